//
// Generated by NVIDIA NVVM Compiler
//
// Compiler Build ID: CL-36424714
// Cuda compilation tools, release 13.0, V13.0.88
// Based on NVVM 20.0.0
//

.version 9.0
.target sm_100
.address_size 64

	// .globl	_Z13nothingKernelv
.const .align 8 .b8 const_DofToQuad[2048];
.const .align 8 .b8 const_oddDofToQuad[512];
.const .align 8 .b8 const_evenDofToQuad[512];
// _ZZ32massMatrixMultiplyRegisterKernelILi2ELi2ELi16EEviPKdS1_S1_S1_PdE6s_tmp1 has been demoted
// _ZZ32massMatrixMultiplyRegisterKernelILi2ELi2ELi16EEviPKdS1_S1_S1_PdE14s_oddDofToQuad has been demoted
// _ZZ32massMatrixMultiplyRegisterKernelILi2ELi2ELi16EEviPKdS1_S1_S1_PdE15s_evenDofToQuad has been demoted
// _ZZ32massMatrixMultiplyConstantKernelILi2ELi2ELi16EEviPKdS1_S1_S1_PdE6s_tmp1 has been demoted
// _ZZ30massMatrixMultiplySharedKernelILi2ELi2ELi16EEviPKdS1_S1_S1_PdE6s_tmp1 has been demoted
// _ZZ30massMatrixMultiplySharedKernelILi2ELi2ELi16EEviPKdS1_S1_S1_PdE14s_oddDofToQuad has been demoted
// _ZZ30massMatrixMultiplySharedKernelILi2ELi2ELi16EEviPKdS1_S1_S1_PdE15s_evenDofToQuad has been demoted
// _ZZ30massMatrixMultiplyGlobalKernelILi2ELi2ELi16EEviPKdS1_S1_S1_PdE6s_tmp1 has been demoted
// _ZZ40massMatrixMultiplyMonolithicGlobalKernelILi2ELi2ELi16EEviPKdS1_S1_S1_PdE6s_tmp1 has been demoted
// _ZZ42massMatrixMultiplyMonolithicConstantKernelILi2ELi2ELi16EEviPKdS1_S1_S1_PdE6s_tmp1 has been demoted
// _ZZ32massMatrixMultiplyRegisterKernelILi2ELi3ELi7EEviPKdS1_S1_S1_PdE6s_tmp1 has been demoted
// _ZZ32massMatrixMultiplyRegisterKernelILi2ELi3ELi7EEviPKdS1_S1_S1_PdE14s_oddDofToQuad has been demoted
// _ZZ32massMatrixMultiplyRegisterKernelILi2ELi3ELi7EEviPKdS1_S1_S1_PdE15s_evenDofToQuad has been demoted
// _ZZ32massMatrixMultiplyConstantKernelILi2ELi3ELi7EEviPKdS1_S1_S1_PdE6s_tmp1 has been demoted
// _ZZ30massMatrixMultiplySharedKernelILi2ELi3ELi7EEviPKdS1_S1_S1_PdE6s_tmp1 has been demoted
// _ZZ30massMatrixMultiplySharedKernelILi2ELi3ELi7EEviPKdS1_S1_S1_PdE14s_oddDofToQuad has been demoted
// _ZZ30massMatrixMultiplySharedKernelILi2ELi3ELi7EEviPKdS1_S1_S1_PdE15s_evenDofToQuad has been demoted
// _ZZ30massMatrixMultiplyGlobalKernelILi2ELi3ELi7EEviPKdS1_S1_S1_PdE6s_tmp1 has been demoted
// _ZZ40massMatrixMultiplyMonolithicGlobalKernelILi2ELi3ELi7EEviPKdS1_S1_S1_PdE6s_tmp1 has been demoted
// _ZZ42massMatrixMultiplyMonolithicConstantKernelILi2ELi3ELi7EEviPKdS1_S1_S1_PdE6s_tmp1 has been demoted
// _ZZ32massMatrixMultiplyRegisterKernelILi2ELi4ELi4EEviPKdS1_S1_S1_PdE6s_tmp1 has been demoted
// _ZZ32massMatrixMultiplyRegisterKernelILi2ELi4ELi4EEviPKdS1_S1_S1_PdE14s_oddDofToQuad has been demoted
// _ZZ32massMatrixMultiplyRegisterKernelILi2ELi4ELi4EEviPKdS1_S1_S1_PdE15s_evenDofToQuad has been demoted
// _ZZ32massMatrixMultiplyConstantKernelILi2ELi4ELi4EEviPKdS1_S1_S1_PdE6s_tmp1 has been demoted
// _ZZ30massMatrixMultiplySharedKernelILi2ELi4ELi4EEviPKdS1_S1_S1_PdE6s_tmp1 has been demoted
// _ZZ30massMatrixMultiplySharedKernelILi2ELi4ELi4EEviPKdS1_S1_S1_PdE14s_oddDofToQuad has been demoted
// _ZZ30massMatrixMultiplySharedKernelILi2ELi4ELi4EEviPKdS1_S1_S1_PdE15s_evenDofToQuad has been demoted
// _ZZ30massMatrixMultiplyGlobalKernelILi2ELi4ELi4EEviPKdS1_S1_S1_PdE6s_tmp1 has been demoted
// _ZZ40massMatrixMultiplyMonolithicGlobalKernelILi2ELi4ELi4EEviPKdS1_S1_S1_PdE6s_tmp1 has been demoted
// _ZZ42massMatrixMultiplyMonolithicConstantKernelILi2ELi4ELi4EEviPKdS1_S1_S1_PdE6s_tmp1 has been demoted
// _ZZ32massMatrixMultiplyRegisterKernelILi2ELi5ELi5EEviPKdS1_S1_S1_PdE6s_tmp1 has been demoted
// _ZZ32massMatrixMultiplyRegisterKernelILi2ELi5ELi5EEviPKdS1_S1_S1_PdE14s_oddDofToQuad has been demoted
// _ZZ32massMatrixMultiplyRegisterKernelILi2ELi5ELi5EEviPKdS1_S1_S1_PdE15s_evenDofToQuad has been demoted
// _ZZ32massMatrixMultiplyConstantKernelILi2ELi5ELi5EEviPKdS1_S1_S1_PdE6s_tmp1 has been demoted
// _ZZ30massMatrixMultiplySharedKernelILi2ELi5ELi5EEviPKdS1_S1_S1_PdE6s_tmp1 has been demoted
// _ZZ30massMatrixMultiplySharedKernelILi2ELi5ELi5EEviPKdS1_S1_S1_PdE14s_oddDofToQuad has been demoted
// _ZZ30massMatrixMultiplySharedKernelILi2ELi5ELi5EEviPKdS1_S1_S1_PdE15s_evenDofToQuad has been demoted
// _ZZ30massMatrixMultiplyGlobalKernelILi2ELi5ELi5EEviPKdS1_S1_S1_PdE6s_tmp1 has been demoted
// _ZZ40massMatrixMultiplyMonolithicGlobalKernelILi2ELi5ELi5EEviPKdS1_S1_S1_PdE6s_tmp1 has been demoted
// _ZZ42massMatrixMultiplyMonolithicConstantKernelILi2ELi5ELi5EEviPKdS1_S1_S1_PdE6s_tmp1 has been demoted
// _ZZ32massMatrixMultiplyRegisterKernelILi2ELi6ELi3EEviPKdS1_S1_S1_PdE6s_tmp1 has been demoted
// _ZZ32massMatrixMultiplyRegisterKernelILi2ELi6ELi3EEviPKdS1_S1_S1_PdE14s_oddDofToQuad has been demoted
// _ZZ32massMatrixMultiplyRegisterKernelILi2ELi6ELi3EEviPKdS1_S1_S1_PdE15s_evenDofToQuad has been demoted
// _ZZ32massMatrixMultiplyConstantKernelILi2ELi6ELi3EEviPKdS1_S1_S1_PdE6s_tmp1 has been demoted
// _ZZ30massMatrixMultiplySharedKernelILi2ELi6ELi3EEviPKdS1_S1_S1_PdE6s_tmp1 has been demoted
// _ZZ30massMatrixMultiplySharedKernelILi2ELi6ELi3EEviPKdS1_S1_S1_PdE14s_oddDofToQuad has been demoted
// _ZZ30massMatrixMultiplySharedKernelILi2ELi6ELi3EEviPKdS1_S1_S1_PdE15s_evenDofToQuad has been demoted
// _ZZ30massMatrixMultiplyGlobalKernelILi2ELi6ELi3EEviPKdS1_S1_S1_PdE6s_tmp1 has been demoted
// _ZZ40massMatrixMultiplyMonolithicGlobalKernelILi2ELi6ELi3EEviPKdS1_S1_S1_PdE6s_tmp1 has been demoted
// _ZZ42massMatrixMultiplyMonolithicConstantKernelILi2ELi6ELi3EEviPKdS1_S1_S1_PdE6s_tmp1 has been demoted
// _ZZ32massMatrixMultiplyRegisterKernelILi3ELi3ELi7EEviPKdS1_S1_S1_PdE6s_tmp1 has been demoted
// _ZZ32massMatrixMultiplyRegisterKernelILi3ELi3ELi7EEviPKdS1_S1_S1_PdE14s_oddDofToQuad has been demoted
// _ZZ32massMatrixMultiplyRegisterKernelILi3ELi3ELi7EEviPKdS1_S1_S1_PdE15s_evenDofToQuad has been demoted
// _ZZ32massMatrixMultiplyConstantKernelILi3ELi3ELi7EEviPKdS1_S1_S1_PdE6s_tmp1 has been demoted
// _ZZ30massMatrixMultiplySharedKernelILi3ELi3ELi7EEviPKdS1_S1_S1_PdE6s_tmp1 has been demoted
// _ZZ30massMatrixMultiplySharedKernelILi3ELi3ELi7EEviPKdS1_S1_S1_PdE14s_oddDofToQuad has been demoted
// _ZZ30massMatrixMultiplySharedKernelILi3ELi3ELi7EEviPKdS1_S1_S1_PdE15s_evenDofToQuad has been demoted
// _ZZ30massMatrixMultiplyGlobalKernelILi3ELi3ELi7EEviPKdS1_S1_S1_PdE6s_tmp1 has been demoted
// _ZZ40massMatrixMultiplyMonolithicGlobalKernelILi3ELi3ELi7EEviPKdS1_S1_S1_PdE6s_tmp1 has been demoted
// _ZZ42massMatrixMultiplyMonolithicConstantKernelILi3ELi3ELi7EEviPKdS1_S1_S1_PdE6s_tmp1 has been demoted
// _ZZ32massMatrixMultiplyRegisterKernelILi3ELi4ELi16EEviPKdS1_S1_S1_PdE6s_tmp1 has been demoted
// _ZZ32massMatrixMultiplyRegisterKernelILi3ELi4ELi16EEviPKdS1_S1_S1_PdE14s_oddDofToQuad has been demoted
// _ZZ32massMatrixMultiplyRegisterKernelILi3ELi4ELi16EEviPKdS1_S1_S1_PdE15s_evenDofToQuad has been demoted
// _ZZ32massMatrixMultiplyConstantKernelILi3ELi4ELi16EEviPKdS1_S1_S1_PdE6s_tmp1 has been demoted
// _ZZ30massMatrixMultiplySharedKernelILi3ELi4ELi16EEviPKdS1_S1_S1_PdE6s_tmp1 has been demoted
// _ZZ30massMatrixMultiplySharedKernelILi3ELi4ELi16EEviPKdS1_S1_S1_PdE14s_oddDofToQuad has been demoted
// _ZZ30massMatrixMultiplySharedKernelILi3ELi4ELi16EEviPKdS1_S1_S1_PdE15s_evenDofToQuad has been demoted
// _ZZ30massMatrixMultiplyGlobalKernelILi3ELi4ELi16EEviPKdS1_S1_S1_PdE6s_tmp1 has been demoted
// _ZZ40massMatrixMultiplyMonolithicGlobalKernelILi3ELi4ELi16EEviPKdS1_S1_S1_PdE6s_tmp1 has been demoted
// _ZZ42massMatrixMultiplyMonolithicConstantKernelILi3ELi4ELi16EEviPKdS1_S1_S1_PdE6s_tmp1 has been demoted
// _ZZ32massMatrixMultiplyRegisterKernelILi3ELi5ELi5EEviPKdS1_S1_S1_PdE6s_tmp1 has been demoted
// _ZZ32massMatrixMultiplyRegisterKernelILi3ELi5ELi5EEviPKdS1_S1_S1_PdE14s_oddDofToQuad has been demoted
// _ZZ32massMatrixMultiplyRegisterKernelILi3ELi5ELi5EEviPKdS1_S1_S1_PdE15s_evenDofToQuad has been demoted
// _ZZ32massMatrixMultiplyConstantKernelILi3ELi5ELi5EEviPKdS1_S1_S1_PdE6s_tmp1 has been demoted
// _ZZ30massMatrixMultiplySharedKernelILi3ELi5ELi5EEviPKdS1_S1_S1_PdE6s_tmp1 has been demoted
// _ZZ30massMatrixMultiplySharedKernelILi3ELi5ELi5EEviPKdS1_S1_S1_PdE14s_oddDofToQuad has been demoted
// _ZZ30massMatrixMultiplySharedKernelILi3ELi5ELi5EEviPKdS1_S1_S1_PdE15s_evenDofToQuad has been demoted
// _ZZ30massMatrixMultiplyGlobalKernelILi3ELi5ELi5EEviPKdS1_S1_S1_PdE6s_tmp1 has been demoted
// _ZZ40massMatrixMultiplyMonolithicGlobalKernelILi3ELi5ELi5EEviPKdS1_S1_S1_PdE6s_tmp1 has been demoted
// _ZZ42massMatrixMultiplyMonolithicConstantKernelILi3ELi5ELi5EEviPKdS1_S1_S1_PdE6s_tmp1 has been demoted
// _ZZ32massMatrixMultiplyRegisterKernelILi3ELi6ELi3EEviPKdS1_S1_S1_PdE6s_tmp1 has been demoted
// _ZZ32massMatrixMultiplyRegisterKernelILi3ELi6ELi3EEviPKdS1_S1_S1_PdE14s_oddDofToQuad has been demoted
// _ZZ32massMatrixMultiplyRegisterKernelILi3ELi6ELi3EEviPKdS1_S1_S1_PdE15s_evenDofToQuad has been demoted
// _ZZ32massMatrixMultiplyConstantKernelILi3ELi6ELi3EEviPKdS1_S1_S1_PdE6s_tmp1 has been demoted
// _ZZ30massMatrixMultiplySharedKernelILi3ELi6ELi3EEviPKdS1_S1_S1_PdE6s_tmp1 has been demoted
// _ZZ30massMatrixMultiplySharedKernelILi3ELi6ELi3EEviPKdS1_S1_S1_PdE14s_oddDofToQuad has been demoted
// _ZZ30massMatrixMultiplySharedKernelILi3ELi6ELi3EEviPKdS1_S1_S1_PdE15s_evenDofToQuad has been demoted
// _ZZ30massMatrixMultiplyGlobalKernelILi3ELi6ELi3EEviPKdS1_S1_S1_PdE6s_tmp1 has been demoted
// _ZZ40massMatrixMultiplyMonolithicGlobalKernelILi3ELi6ELi3EEviPKdS1_S1_S1_PdE6s_tmp1 has been demoted
// _ZZ42massMatrixMultiplyMonolithicConstantKernelILi3ELi6ELi3EEviPKdS1_S1_S1_PdE6s_tmp1 has been demoted
// _ZZ32massMatrixMultiplyRegisterKernelILi3ELi7ELi2EEviPKdS1_S1_S1_PdE6s_tmp1 has been demoted
// _ZZ32massMatrixMultiplyRegisterKernelILi3ELi7ELi2EEviPKdS1_S1_S1_PdE14s_oddDofToQuad has been demoted
// _ZZ32massMatrixMultiplyRegisterKernelILi3ELi7ELi2EEviPKdS1_S1_S1_PdE15s_evenDofToQuad has been demoted
// _ZZ32massMatrixMultiplyConstantKernelILi3ELi7ELi2EEviPKdS1_S1_S1_PdE6s_tmp1 has been demoted
// _ZZ30massMatrixMultiplySharedKernelILi3ELi7ELi2EEviPKdS1_S1_S1_PdE6s_tmp1 has been demoted
// _ZZ30massMatrixMultiplySharedKernelILi3ELi7ELi2EEviPKdS1_S1_S1_PdE14s_oddDofToQuad has been demoted
// _ZZ30massMatrixMultiplySharedKernelILi3ELi7ELi2EEviPKdS1_S1_S1_PdE15s_evenDofToQuad has been demoted
// _ZZ30massMatrixMultiplyGlobalKernelILi3ELi7ELi2EEviPKdS1_S1_S1_PdE6s_tmp1 has been demoted
// _ZZ40massMatrixMultiplyMonolithicGlobalKernelILi3ELi7ELi2EEviPKdS1_S1_S1_PdE6s_tmp1 has been demoted
// _ZZ42massMatrixMultiplyMonolithicConstantKernelILi3ELi7ELi2EEviPKdS1_S1_S1_PdE6s_tmp1 has been demoted
// _ZZ32massMatrixMultiplyRegisterKernelILi4ELi4ELi4EEviPKdS1_S1_S1_PdE6s_tmp1 has been demoted
// _ZZ32massMatrixMultiplyRegisterKernelILi4ELi4ELi4EEviPKdS1_S1_S1_PdE14s_oddDofToQuad has been demoted
// _ZZ32massMatrixMultiplyRegisterKernelILi4ELi4ELi4EEviPKdS1_S1_S1_PdE15s_evenDofToQuad has been demoted
// _ZZ32massMatrixMultiplyConstantKernelILi4ELi4ELi4EEviPKdS1_S1_S1_PdE6s_tmp1 has been demoted
// _ZZ30massMatrixMultiplySharedKernelILi4ELi4ELi4EEviPKdS1_S1_S1_PdE6s_tmp1 has been demoted
// _ZZ30massMatrixMultiplySharedKernelILi4ELi4ELi4EEviPKdS1_S1_S1_PdE14s_oddDofToQuad has been demoted
// _ZZ30massMatrixMultiplySharedKernelILi4ELi4ELi4EEviPKdS1_S1_S1_PdE15s_evenDofToQuad has been demoted
// _ZZ30massMatrixMultiplyGlobalKernelILi4ELi4ELi4EEviPKdS1_S1_S1_PdE6s_tmp1 has been demoted
// _ZZ40massMatrixMultiplyMonolithicGlobalKernelILi4ELi4ELi4EEviPKdS1_S1_S1_PdE6s_tmp1 has been demoted
// _ZZ42massMatrixMultiplyMonolithicConstantKernelILi4ELi4ELi4EEviPKdS1_S1_S1_PdE6s_tmp1 has been demoted
// _ZZ32massMatrixMultiplyRegisterKernelILi4ELi5ELi5EEviPKdS1_S1_S1_PdE6s_tmp1 has been demoted
// _ZZ32massMatrixMultiplyRegisterKernelILi4ELi5ELi5EEviPKdS1_S1_S1_PdE14s_oddDofToQuad has been demoted
// _ZZ32massMatrixMultiplyRegisterKernelILi4ELi5ELi5EEviPKdS1_S1_S1_PdE15s_evenDofToQuad has been demoted
// _ZZ32massMatrixMultiplyConstantKernelILi4ELi5ELi5EEviPKdS1_S1_S1_PdE6s_tmp1 has been demoted
// _ZZ30massMatrixMultiplySharedKernelILi4ELi5ELi5EEviPKdS1_S1_S1_PdE6s_tmp1 has been demoted
// _ZZ30massMatrixMultiplySharedKernelILi4ELi5ELi5EEviPKdS1_S1_S1_PdE14s_oddDofToQuad has been demoted
// _ZZ30massMatrixMultiplySharedKernelILi4ELi5ELi5EEviPKdS1_S1_S1_PdE15s_evenDofToQuad has been demoted
// _ZZ30massMatrixMultiplyGlobalKernelILi4ELi5ELi5EEviPKdS1_S1_S1_PdE6s_tmp1 has been demoted
// _ZZ40massMatrixMultiplyMonolithicGlobalKernelILi4ELi5ELi5EEviPKdS1_S1_S1_PdE6s_tmp1 has been demoted
// _ZZ42massMatrixMultiplyMonolithicConstantKernelILi4ELi5ELi5EEviPKdS1_S1_S1_PdE6s_tmp1 has been demoted
// _ZZ32massMatrixMultiplyRegisterKernelILi4ELi6ELi3EEviPKdS1_S1_S1_PdE6s_tmp1 has been demoted
// _ZZ32massMatrixMultiplyRegisterKernelILi4ELi6ELi3EEviPKdS1_S1_S1_PdE14s_oddDofToQuad has been demoted
// _ZZ32massMatrixMultiplyRegisterKernelILi4ELi6ELi3EEviPKdS1_S1_S1_PdE15s_evenDofToQuad has been demoted
// _ZZ32massMatrixMultiplyConstantKernelILi4ELi6ELi3EEviPKdS1_S1_S1_PdE6s_tmp1 has been demoted
// _ZZ30massMatrixMultiplySharedKernelILi4ELi6ELi3EEviPKdS1_S1_S1_PdE6s_tmp1 has been demoted
// _ZZ30massMatrixMultiplySharedKernelILi4ELi6ELi3EEviPKdS1_S1_S1_PdE14s_oddDofToQuad has been demoted
// _ZZ30massMatrixMultiplySharedKernelILi4ELi6ELi3EEviPKdS1_S1_S1_PdE15s_evenDofToQuad has been demoted
// _ZZ30massMatrixMultiplyGlobalKernelILi4ELi6ELi3EEviPKdS1_S1_S1_PdE6s_tmp1 has been demoted
// _ZZ40massMatrixMultiplyMonolithicGlobalKernelILi4ELi6ELi3EEviPKdS1_S1_S1_PdE6s_tmp1 has been demoted
// _ZZ42massMatrixMultiplyMonolithicConstantKernelILi4ELi6ELi3EEviPKdS1_S1_S1_PdE6s_tmp1 has been demoted
// _ZZ32massMatrixMultiplyRegisterKernelILi4ELi7ELi2EEviPKdS1_S1_S1_PdE6s_tmp1 has been demoted
// _ZZ32massMatrixMultiplyRegisterKernelILi4ELi7ELi2EEviPKdS1_S1_S1_PdE14s_oddDofToQuad has been demoted
// _ZZ32massMatrixMultiplyRegisterKernelILi4ELi7ELi2EEviPKdS1_S1_S1_PdE15s_evenDofToQuad has been demoted
// _ZZ32massMatrixMultiplyConstantKernelILi4ELi7ELi2EEviPKdS1_S1_S1_PdE6s_tmp1 has been demoted
// _ZZ30massMatrixMultiplySharedKernelILi4ELi7ELi2EEviPKdS1_S1_S1_PdE6s_tmp1 has been demoted
// _ZZ30massMatrixMultiplySharedKernelILi4ELi7ELi2EEviPKdS1_S1_S1_PdE14s_oddDofToQuad has been demoted
// _ZZ30massMatrixMultiplySharedKernelILi4ELi7ELi2EEviPKdS1_S1_S1_PdE15s_evenDofToQuad has been demoted
// _ZZ30massMatrixMultiplyGlobalKernelILi4ELi7ELi2EEviPKdS1_S1_S1_PdE6s_tmp1 has been demoted
// _ZZ40massMatrixMultiplyMonolithicGlobalKernelILi4ELi7ELi2EEviPKdS1_S1_S1_PdE6s_tmp1 has been demoted
// _ZZ42massMatrixMultiplyMonolithicConstantKernelILi4ELi7ELi2EEviPKdS1_S1_S1_PdE6s_tmp1 has been demoted
// _ZZ32massMatrixMultiplyRegisterKernelILi4ELi8ELi1EEviPKdS1_S1_S1_PdE6s_tmp1 has been demoted
// _ZZ32massMatrixMultiplyRegisterKernelILi4ELi8ELi1EEviPKdS1_S1_S1_PdE14s_oddDofToQuad has been demoted
// _ZZ32massMatrixMultiplyRegisterKernelILi4ELi8ELi1EEviPKdS1_S1_S1_PdE15s_evenDofToQuad has been demoted
// _ZZ32massMatrixMultiplyConstantKernelILi4ELi8ELi1EEviPKdS1_S1_S1_PdE6s_tmp1 has been demoted
// _ZZ30massMatrixMultiplySharedKernelILi4ELi8ELi1EEviPKdS1_S1_S1_PdE6s_tmp1 has been demoted
// _ZZ30massMatrixMultiplySharedKernelILi4ELi8ELi1EEviPKdS1_S1_S1_PdE14s_oddDofToQuad has been demoted
// _ZZ30massMatrixMultiplySharedKernelILi4ELi8ELi1EEviPKdS1_S1_S1_PdE15s_evenDofToQuad has been demoted
// _ZZ30massMatrixMultiplyGlobalKernelILi4ELi8ELi1EEviPKdS1_S1_S1_PdE6s_tmp1 has been demoted
// _ZZ40massMatrixMultiplyMonolithicGlobalKernelILi4ELi8ELi1EEviPKdS1_S1_S1_PdE6s_tmp1 has been demoted
// _ZZ42massMatrixMultiplyMonolithicConstantKernelILi4ELi8ELi1EEviPKdS1_S1_S1_PdE6s_tmp1 has been demoted
// _ZZ32massMatrixMultiplyRegisterKernelILi5ELi5ELi5EEviPKdS1_S1_S1_PdE6s_tmp1 has been demoted
// _ZZ32massMatrixMultiplyRegisterKernelILi5ELi5ELi5EEviPKdS1_S1_S1_PdE14s_oddDofToQuad has been demoted
// _ZZ32massMatrixMultiplyRegisterKernelILi5ELi5ELi5EEviPKdS1_S1_S1_PdE15s_evenDofToQuad has been demoted
// _ZZ32massMatrixMultiplyConstantKernelILi5ELi5ELi5EEviPKdS1_S1_S1_PdE6s_tmp1 has been demoted
// _ZZ30massMatrixMultiplySharedKernelILi5ELi5ELi5EEviPKdS1_S1_S1_PdE6s_tmp1 has been demoted
// _ZZ30massMatrixMultiplySharedKernelILi5ELi5ELi5EEviPKdS1_S1_S1_PdE14s_oddDofToQuad has been demoted
// _ZZ30massMatrixMultiplySharedKernelILi5ELi5ELi5EEviPKdS1_S1_S1_PdE15s_evenDofToQuad has been demoted
// _ZZ30massMatrixMultiplyGlobalKernelILi5ELi5ELi5EEviPKdS1_S1_S1_PdE6s_tmp1 has been demoted
// _ZZ40massMatrixMultiplyMonolithicGlobalKernelILi5ELi5ELi5EEviPKdS1_S1_S1_PdE6s_tmp1 has been demoted
// _ZZ42massMatrixMultiplyMonolithicConstantKernelILi5ELi5ELi5EEviPKdS1_S1_S1_PdE6s_tmp1 has been demoted
// _ZZ32massMatrixMultiplyRegisterKernelILi5ELi6ELi3EEviPKdS1_S1_S1_PdE6s_tmp1 has been demoted
// _ZZ32massMatrixMultiplyRegisterKernelILi5ELi6ELi3EEviPKdS1_S1_S1_PdE14s_oddDofToQuad has been demoted
// _ZZ32massMatrixMultiplyRegisterKernelILi5ELi6ELi3EEviPKdS1_S1_S1_PdE15s_evenDofToQuad has been demoted
// _ZZ32massMatrixMultiplyConstantKernelILi5ELi6ELi3EEviPKdS1_S1_S1_PdE6s_tmp1 has been demoted
// _ZZ30massMatrixMultiplySharedKernelILi5ELi6ELi3EEviPKdS1_S1_S1_PdE6s_tmp1 has been demoted
// _ZZ30massMatrixMultiplySharedKernelILi5ELi6ELi3EEviPKdS1_S1_S1_PdE14s_oddDofToQuad has been demoted
// _ZZ30massMatrixMultiplySharedKernelILi5ELi6ELi3EEviPKdS1_S1_S1_PdE15s_evenDofToQuad has been demoted
// _ZZ30massMatrixMultiplyGlobalKernelILi5ELi6ELi3EEviPKdS1_S1_S1_PdE6s_tmp1 has been demoted
// _ZZ40massMatrixMultiplyMonolithicGlobalKernelILi5ELi6ELi3EEviPKdS1_S1_S1_PdE6s_tmp1 has been demoted
// _ZZ42massMatrixMultiplyMonolithicConstantKernelILi5ELi6ELi3EEviPKdS1_S1_S1_PdE6s_tmp1 has been demoted
// _ZZ32massMatrixMultiplyRegisterKernelILi5ELi7ELi2EEviPKdS1_S1_S1_PdE6s_tmp1 has been demoted
// _ZZ32massMatrixMultiplyRegisterKernelILi5ELi7ELi2EEviPKdS1_S1_S1_PdE14s_oddDofToQuad has been demoted
// _ZZ32massMatrixMultiplyRegisterKernelILi5ELi7ELi2EEviPKdS1_S1_S1_PdE15s_evenDofToQuad has been demoted
// _ZZ32massMatrixMultiplyConstantKernelILi5ELi7ELi2EEviPKdS1_S1_S1_PdE6s_tmp1 has been demoted
// _ZZ30massMatrixMultiplySharedKernelILi5ELi7ELi2EEviPKdS1_S1_S1_PdE6s_tmp1 has been demoted
// _ZZ30massMatrixMultiplySharedKernelILi5ELi7ELi2EEviPKdS1_S1_S1_PdE14s_oddDofToQuad has been demoted
// _ZZ30massMatrixMultiplySharedKernelILi5ELi7ELi2EEviPKdS1_S1_S1_PdE15s_evenDofToQuad has been demoted
// _ZZ30massMatrixMultiplyGlobalKernelILi5ELi7ELi2EEviPKdS1_S1_S1_PdE6s_tmp1 has been demoted
// _ZZ40massMatrixMultiplyMonolithicGlobalKernelILi5ELi7ELi2EEviPKdS1_S1_S1_PdE6s_tmp1 has been demoted
// _ZZ42massMatrixMultiplyMonolithicConstantKernelILi5ELi7ELi2EEviPKdS1_S1_S1_PdE6s_tmp1 has been demoted
// _ZZ32massMatrixMultiplyRegisterKernelILi5ELi8ELi1EEviPKdS1_S1_S1_PdE6s_tmp1 has been demoted
// _ZZ32massMatrixMultiplyRegisterKernelILi5ELi8ELi1EEviPKdS1_S1_S1_PdE14s_oddDofToQuad has been demoted
// _ZZ32massMatrixMultiplyRegisterKernelILi5ELi8ELi1EEviPKdS1_S1_S1_PdE15s_evenDofToQuad has been demoted
// _ZZ32massMatrixMultiplyConstantKernelILi5ELi8ELi1EEviPKdS1_S1_S1_PdE6s_tmp1 has been demoted
// _ZZ30massMatrixMultiplySharedKernelILi5ELi8ELi1EEviPKdS1_S1_S1_PdE6s_tmp1 has been demoted
// _ZZ30massMatrixMultiplySharedKernelILi5ELi8ELi1EEviPKdS1_S1_S1_PdE14s_oddDofToQuad has been demoted
// _ZZ30massMatrixMultiplySharedKernelILi5ELi8ELi1EEviPKdS1_S1_S1_PdE15s_evenDofToQuad has been demoted
// _ZZ30massMatrixMultiplyGlobalKernelILi5ELi8ELi1EEviPKdS1_S1_S1_PdE6s_tmp1 has been demoted
// _ZZ40massMatrixMultiplyMonolithicGlobalKernelILi5ELi8ELi1EEviPKdS1_S1_S1_PdE6s_tmp1 has been demoted
// _ZZ42massMatrixMultiplyMonolithicConstantKernelILi5ELi8ELi1EEviPKdS1_S1_S1_PdE6s_tmp1 has been demoted
// _ZZ32massMatrixMultiplyRegisterKernelILi5ELi9ELi2EEviPKdS1_S1_S1_PdE6s_tmp1 has been demoted
// _ZZ32massMatrixMultiplyRegisterKernelILi5ELi9ELi2EEviPKdS1_S1_S1_PdE14s_oddDofToQuad has been demoted
// _ZZ32massMatrixMultiplyRegisterKernelILi5ELi9ELi2EEviPKdS1_S1_S1_PdE15s_evenDofToQuad has been demoted
// _ZZ32massMatrixMultiplyConstantKernelILi5ELi9ELi2EEviPKdS1_S1_S1_PdE6s_tmp1 has been demoted
// _ZZ30massMatrixMultiplySharedKernelILi5ELi9ELi2EEviPKdS1_S1_S1_PdE6s_tmp1 has been demoted
// _ZZ30massMatrixMultiplySharedKernelILi5ELi9ELi2EEviPKdS1_S1_S1_PdE14s_oddDofToQuad has been demoted
// _ZZ30massMatrixMultiplySharedKernelILi5ELi9ELi2EEviPKdS1_S1_S1_PdE15s_evenDofToQuad has been demoted
// _ZZ30massMatrixMultiplyGlobalKernelILi5ELi9ELi2EEviPKdS1_S1_S1_PdE6s_tmp1 has been demoted
// _ZZ40massMatrixMultiplyMonolithicGlobalKernelILi5ELi9ELi2EEviPKdS1_S1_S1_PdE6s_tmp1 has been demoted
// _ZZ42massMatrixMultiplyMonolithicConstantKernelILi5ELi9ELi2EEviPKdS1_S1_S1_PdE6s_tmp1 has been demoted
// _ZZ32massMatrixMultiplyRegisterKernelILi6ELi6ELi3EEviPKdS1_S1_S1_PdE6s_tmp1 has been demoted
// _ZZ32massMatrixMultiplyRegisterKernelILi6ELi6ELi3EEviPKdS1_S1_S1_PdE14s_oddDofToQuad has been demoted
// _ZZ32massMatrixMultiplyRegisterKernelILi6ELi6ELi3EEviPKdS1_S1_S1_PdE15s_evenDofToQuad has been demoted
// _ZZ32massMatrixMultiplyConstantKernelILi6ELi6ELi3EEviPKdS1_S1_S1_PdE6s_tmp1 has been demoted
// _ZZ30massMatrixMultiplySharedKernelILi6ELi6ELi3EEviPKdS1_S1_S1_PdE6s_tmp1 has been demoted
// _ZZ30massMatrixMultiplySharedKernelILi6ELi6ELi3EEviPKdS1_S1_S1_PdE14s_oddDofToQuad has been demoted
// _ZZ30massMatrixMultiplySharedKernelILi6ELi6ELi3EEviPKdS1_S1_S1_PdE15s_evenDofToQuad has been demoted
// _ZZ30massMatrixMultiplyGlobalKernelILi6ELi6ELi3EEviPKdS1_S1_S1_PdE6s_tmp1 has been demoted
// _ZZ40massMatrixMultiplyMonolithicGlobalKernelILi6ELi6ELi3EEviPKdS1_S1_S1_PdE6s_tmp1 has been demoted
// _ZZ42massMatrixMultiplyMonolithicConstantKernelILi6ELi6ELi3EEviPKdS1_S1_S1_PdE6s_tmp1 has been demoted
// _ZZ32massMatrixMultiplyRegisterKernelILi6ELi7ELi2EEviPKdS1_S1_S1_PdE6s_tmp1 has been demoted
// _ZZ32massMatrixMultiplyRegisterKernelILi6ELi7ELi2EEviPKdS1_S1_S1_PdE14s_oddDofToQuad has been demoted
// _ZZ32massMatrixMultiplyRegisterKernelILi6ELi7ELi2EEviPKdS1_S1_S1_PdE15s_evenDofToQuad has been demoted
// _ZZ32massMatrixMultiplyConstantKernelILi6ELi7ELi2EEviPKdS1_S1_S1_PdE6s_tmp1 has been demoted
// _ZZ30massMatrixMultiplySharedKernelILi6ELi7ELi2EEviPKdS1_S1_S1_PdE6s_tmp1 has been demoted
// _ZZ30massMatrixMultiplySharedKernelILi6ELi7ELi2EEviPKdS1_S1_S1_PdE14s_oddDofToQuad has been demoted
// _ZZ30massMatrixMultiplySharedKernelILi6ELi7ELi2EEviPKdS1_S1_S1_PdE15s_evenDofToQuad has been demoted
// _ZZ30massMatrixMultiplyGlobalKernelILi6ELi7ELi2EEviPKdS1_S1_S1_PdE6s_tmp1 has been demoted
// _ZZ40massMatrixMultiplyMonolithicGlobalKernelILi6ELi7ELi2EEviPKdS1_S1_S1_PdE6s_tmp1 has been demoted
// _ZZ42massMatrixMultiplyMonolithicConstantKernelILi6ELi7ELi2EEviPKdS1_S1_S1_PdE6s_tmp1 has been demoted
// _ZZ32massMatrixMultiplyRegisterKernelILi6ELi8ELi1EEviPKdS1_S1_S1_PdE6s_tmp1 has been demoted
// _ZZ32massMatrixMultiplyRegisterKernelILi6ELi8ELi1EEviPKdS1_S1_S1_PdE14s_oddDofToQuad has been demoted
// _ZZ32massMatrixMultiplyRegisterKernelILi6ELi8ELi1EEviPKdS1_S1_S1_PdE15s_evenDofToQuad has been demoted
// _ZZ32massMatrixMultiplyConstantKernelILi6ELi8ELi1EEviPKdS1_S1_S1_PdE6s_tmp1 has been demoted
// _ZZ30massMatrixMultiplySharedKernelILi6ELi8ELi1EEviPKdS1_S1_S1_PdE6s_tmp1 has been demoted
// _ZZ30massMatrixMultiplySharedKernelILi6ELi8ELi1EEviPKdS1_S1_S1_PdE14s_oddDofToQuad has been demoted
// _ZZ30massMatrixMultiplySharedKernelILi6ELi8ELi1EEviPKdS1_S1_S1_PdE15s_evenDofToQuad has been demoted
// _ZZ30massMatrixMultiplyGlobalKernelILi6ELi8ELi1EEviPKdS1_S1_S1_PdE6s_tmp1 has been demoted
// _ZZ40massMatrixMultiplyMonolithicGlobalKernelILi6ELi8ELi1EEviPKdS1_S1_S1_PdE6s_tmp1 has been demoted
// _ZZ42massMatrixMultiplyMonolithicConstantKernelILi6ELi8ELi1EEviPKdS1_S1_S1_PdE6s_tmp1 has been demoted
// _ZZ32massMatrixMultiplyRegisterKernelILi6ELi9ELi2EEviPKdS1_S1_S1_PdE6s_tmp1 has been demoted
// _ZZ32massMatrixMultiplyRegisterKernelILi6ELi9ELi2EEviPKdS1_S1_S1_PdE14s_oddDofToQuad has been demoted
// _ZZ32massMatrixMultiplyRegisterKernelILi6ELi9ELi2EEviPKdS1_S1_S1_PdE15s_evenDofToQuad has been demoted
// _ZZ32massMatrixMultiplyConstantKernelILi6ELi9ELi2EEviPKdS1_S1_S1_PdE6s_tmp1 has been demoted
// _ZZ30massMatrixMultiplySharedKernelILi6ELi9ELi2EEviPKdS1_S1_S1_PdE6s_tmp1 has been demoted
// _ZZ30massMatrixMultiplySharedKernelILi6ELi9ELi2EEviPKdS1_S1_S1_PdE14s_oddDofToQuad has been demoted
// _ZZ30massMatrixMultiplySharedKernelILi6ELi9ELi2EEviPKdS1_S1_S1_PdE15s_evenDofToQuad has been demoted
// _ZZ30massMatrixMultiplyGlobalKernelILi6ELi9ELi2EEviPKdS1_S1_S1_PdE6s_tmp1 has been demoted
// _ZZ40massMatrixMultiplyMonolithicGlobalKernelILi6ELi9ELi2EEviPKdS1_S1_S1_PdE6s_tmp1 has been demoted
// _ZZ42massMatrixMultiplyMonolithicConstantKernelILi6ELi9ELi2EEviPKdS1_S1_S1_PdE6s_tmp1 has been demoted
// _ZZ32massMatrixMultiplyRegisterKernelILi6ELi10ELi1EEviPKdS1_S1_S1_PdE6s_tmp1 has been demoted
// _ZZ32massMatrixMultiplyRegisterKernelILi6ELi10ELi1EEviPKdS1_S1_S1_PdE14s_oddDofToQuad has been demoted
// _ZZ32massMatrixMultiplyRegisterKernelILi6ELi10ELi1EEviPKdS1_S1_S1_PdE15s_evenDofToQuad has been demoted
// _ZZ32massMatrixMultiplyConstantKernelILi6ELi10ELi1EEviPKdS1_S1_S1_PdE6s_tmp1 has been demoted
// _ZZ30massMatrixMultiplySharedKernelILi6ELi10ELi1EEviPKdS1_S1_S1_PdE6s_tmp1 has been demoted
// _ZZ30massMatrixMultiplySharedKernelILi6ELi10ELi1EEviPKdS1_S1_S1_PdE14s_oddDofToQuad has been demoted
// _ZZ30massMatrixMultiplySharedKernelILi6ELi10ELi1EEviPKdS1_S1_S1_PdE15s_evenDofToQuad has been demoted
// _ZZ30massMatrixMultiplyGlobalKernelILi6ELi10ELi1EEviPKdS1_S1_S1_PdE6s_tmp1 has been demoted
// _ZZ40massMatrixMultiplyMonolithicGlobalKernelILi6ELi10ELi1EEviPKdS1_S1_S1_PdE6s_tmp1 has been demoted
// _ZZ42massMatrixMultiplyMonolithicConstantKernelILi6ELi10ELi1EEviPKdS1_S1_S1_PdE6s_tmp1 has been demoted
// _ZZ32massMatrixMultiplyRegisterKernelILi7ELi7ELi2EEviPKdS1_S1_S1_PdE6s_tmp1 has been demoted
// _ZZ32massMatrixMultiplyRegisterKernelILi7ELi7ELi2EEviPKdS1_S1_S1_PdE14s_oddDofToQuad has been demoted
// _ZZ32massMatrixMultiplyRegisterKernelILi7ELi7ELi2EEviPKdS1_S1_S1_PdE15s_evenDofToQuad has been demoted
// _ZZ32massMatrixMultiplyConstantKernelILi7ELi7ELi2EEviPKdS1_S1_S1_PdE6s_tmp1 has been demoted
// _ZZ30massMatrixMultiplySharedKernelILi7ELi7ELi2EEviPKdS1_S1_S1_PdE6s_tmp1 has been demoted
// _ZZ30massMatrixMultiplySharedKernelILi7ELi7ELi2EEviPKdS1_S1_S1_PdE14s_oddDofToQuad has been demoted
// _ZZ30massMatrixMultiplySharedKernelILi7ELi7ELi2EEviPKdS1_S1_S1_PdE15s_evenDofToQuad has been demoted
// _ZZ30massMatrixMultiplyGlobalKernelILi7ELi7ELi2EEviPKdS1_S1_S1_PdE6s_tmp1 has been demoted
// _ZZ40massMatrixMultiplyMonolithicGlobalKernelILi7ELi7ELi2EEviPKdS1_S1_S1_PdE6s_tmp1 has been demoted
// _ZZ42massMatrixMultiplyMonolithicConstantKernelILi7ELi7ELi2EEviPKdS1_S1_S1_PdE6s_tmp1 has been demoted
// _ZZ32massMatrixMultiplyRegisterKernelILi7ELi8ELi1EEviPKdS1_S1_S1_PdE6s_tmp1 has been demoted
// _ZZ32massMatrixMultiplyRegisterKernelILi7ELi8ELi1EEviPKdS1_S1_S1_PdE14s_oddDofToQuad has been demoted
// _ZZ32massMatrixMultiplyRegisterKernelILi7ELi8ELi1EEviPKdS1_S1_S1_PdE15s_evenDofToQuad has been demoted
// _ZZ32massMatrixMultiplyConstantKernelILi7ELi8ELi1EEviPKdS1_S1_S1_PdE6s_tmp1 has been demoted
// _ZZ30massMatrixMultiplySharedKernelILi7ELi8ELi1EEviPKdS1_S1_S1_PdE6s_tmp1 has been demoted
// _ZZ30massMatrixMultiplySharedKernelILi7ELi8ELi1EEviPKdS1_S1_S1_PdE14s_oddDofToQuad has been demoted
// _ZZ30massMatrixMultiplySharedKernelILi7ELi8ELi1EEviPKdS1_S1_S1_PdE15s_evenDofToQuad has been demoted
// _ZZ30massMatrixMultiplyGlobalKernelILi7ELi8ELi1EEviPKdS1_S1_S1_PdE6s_tmp1 has been demoted
// _ZZ40massMatrixMultiplyMonolithicGlobalKernelILi7ELi8ELi1EEviPKdS1_S1_S1_PdE6s_tmp1 has been demoted
// _ZZ42massMatrixMultiplyMonolithicConstantKernelILi7ELi8ELi1EEviPKdS1_S1_S1_PdE6s_tmp1 has been demoted
// _ZZ32massMatrixMultiplyRegisterKernelILi7ELi9ELi2EEviPKdS1_S1_S1_PdE6s_tmp1 has been demoted
// _ZZ32massMatrixMultiplyRegisterKernelILi7ELi9ELi2EEviPKdS1_S1_S1_PdE14s_oddDofToQuad has been demoted
// _ZZ32massMatrixMultiplyRegisterKernelILi7ELi9ELi2EEviPKdS1_S1_S1_PdE15s_evenDofToQuad has been demoted
// _ZZ32massMatrixMultiplyConstantKernelILi7ELi9ELi2EEviPKdS1_S1_S1_PdE6s_tmp1 has been demoted
// _ZZ30massMatrixMultiplySharedKernelILi7ELi9ELi2EEviPKdS1_S1_S1_PdE6s_tmp1 has been demoted
// _ZZ30massMatrixMultiplySharedKernelILi7ELi9ELi2EEviPKdS1_S1_S1_PdE14s_oddDofToQuad has been demoted
// _ZZ30massMatrixMultiplySharedKernelILi7ELi9ELi2EEviPKdS1_S1_S1_PdE15s_evenDofToQuad has been demoted
// _ZZ30massMatrixMultiplyGlobalKernelILi7ELi9ELi2EEviPKdS1_S1_S1_PdE6s_tmp1 has been demoted
// _ZZ40massMatrixMultiplyMonolithicGlobalKernelILi7ELi9ELi2EEviPKdS1_S1_S1_PdE6s_tmp1 has been demoted
// _ZZ42massMatrixMultiplyMonolithicConstantKernelILi7ELi9ELi2EEviPKdS1_S1_S1_PdE6s_tmp1 has been demoted
// _ZZ32massMatrixMultiplyRegisterKernelILi7ELi10ELi1EEviPKdS1_S1_S1_PdE6s_tmp1 has been demoted
// _ZZ32massMatrixMultiplyRegisterKernelILi7ELi10ELi1EEviPKdS1_S1_S1_PdE14s_oddDofToQuad has been demoted
// _ZZ32massMatrixMultiplyRegisterKernelILi7ELi10ELi1EEviPKdS1_S1_S1_PdE15s_evenDofToQuad has been demoted
// _ZZ32massMatrixMultiplyConstantKernelILi7ELi10ELi1EEviPKdS1_S1_S1_PdE6s_tmp1 has been demoted
// _ZZ30massMatrixMultiplySharedKernelILi7ELi10ELi1EEviPKdS1_S1_S1_PdE6s_tmp1 has been demoted
// _ZZ30massMatrixMultiplySharedKernelILi7ELi10ELi1EEviPKdS1_S1_S1_PdE14s_oddDofToQuad has been demoted
// _ZZ30massMatrixMultiplySharedKernelILi7ELi10ELi1EEviPKdS1_S1_S1_PdE15s_evenDofToQuad has been demoted
// _ZZ30massMatrixMultiplyGlobalKernelILi7ELi10ELi1EEviPKdS1_S1_S1_PdE6s_tmp1 has been demoted
// _ZZ40massMatrixMultiplyMonolithicGlobalKernelILi7ELi10ELi1EEviPKdS1_S1_S1_PdE6s_tmp1 has been demoted
// _ZZ42massMatrixMultiplyMonolithicConstantKernelILi7ELi10ELi1EEviPKdS1_S1_S1_PdE6s_tmp1 has been demoted
// _ZZ32massMatrixMultiplyRegisterKernelILi7ELi11ELi1EEviPKdS1_S1_S1_PdE6s_tmp1 has been demoted
// _ZZ32massMatrixMultiplyRegisterKernelILi7ELi11ELi1EEviPKdS1_S1_S1_PdE14s_oddDofToQuad has been demoted
// _ZZ32massMatrixMultiplyRegisterKernelILi7ELi11ELi1EEviPKdS1_S1_S1_PdE15s_evenDofToQuad has been demoted
// _ZZ32massMatrixMultiplyConstantKernelILi7ELi11ELi1EEviPKdS1_S1_S1_PdE6s_tmp1 has been demoted
// _ZZ30massMatrixMultiplySharedKernelILi7ELi11ELi1EEviPKdS1_S1_S1_PdE6s_tmp1 has been demoted
// _ZZ30massMatrixMultiplySharedKernelILi7ELi11ELi1EEviPKdS1_S1_S1_PdE14s_oddDofToQuad has been demoted
// _ZZ30massMatrixMultiplySharedKernelILi7ELi11ELi1EEviPKdS1_S1_S1_PdE15s_evenDofToQuad has been demoted
// _ZZ30massMatrixMultiplyGlobalKernelILi7ELi11ELi1EEviPKdS1_S1_S1_PdE6s_tmp1 has been demoted
// _ZZ40massMatrixMultiplyMonolithicGlobalKernelILi7ELi11ELi1EEviPKdS1_S1_S1_PdE6s_tmp1 has been demoted
// _ZZ42massMatrixMultiplyMonolithicConstantKernelILi7ELi11ELi1EEviPKdS1_S1_S1_PdE6s_tmp1 has been demoted
// _ZZ32massMatrixMultiplyRegisterKernelILi8ELi8ELi1EEviPKdS1_S1_S1_PdE6s_tmp1 has been demoted
// _ZZ32massMatrixMultiplyRegisterKernelILi8ELi8ELi1EEviPKdS1_S1_S1_PdE14s_oddDofToQuad has been demoted
// _ZZ32massMatrixMultiplyRegisterKernelILi8ELi8ELi1EEviPKdS1_S1_S1_PdE15s_evenDofToQuad has been demoted
// _ZZ32massMatrixMultiplyConstantKernelILi8ELi8ELi1EEviPKdS1_S1_S1_PdE6s_tmp1 has been demoted
// _ZZ30massMatrixMultiplySharedKernelILi8ELi8ELi1EEviPKdS1_S1_S1_PdE6s_tmp1 has been demoted
// _ZZ30massMatrixMultiplySharedKernelILi8ELi8ELi1EEviPKdS1_S1_S1_PdE14s_oddDofToQuad has been demoted
// _ZZ30massMatrixMultiplySharedKernelILi8ELi8ELi1EEviPKdS1_S1_S1_PdE15s_evenDofToQuad has been demoted
// _ZZ30massMatrixMultiplyGlobalKernelILi8ELi8ELi1EEviPKdS1_S1_S1_PdE6s_tmp1 has been demoted
// _ZZ40massMatrixMultiplyMonolithicGlobalKernelILi8ELi8ELi1EEviPKdS1_S1_S1_PdE6s_tmp1 has been demoted
// _ZZ42massMatrixMultiplyMonolithicConstantKernelILi8ELi8ELi1EEviPKdS1_S1_S1_PdE6s_tmp1 has been demoted
// _ZZ32massMatrixMultiplyRegisterKernelILi8ELi9ELi2EEviPKdS1_S1_S1_PdE6s_tmp1 has been demoted
// _ZZ32massMatrixMultiplyRegisterKernelILi8ELi9ELi2EEviPKdS1_S1_S1_PdE14s_oddDofToQuad has been demoted
// _ZZ32massMatrixMultiplyRegisterKernelILi8ELi9ELi2EEviPKdS1_S1_S1_PdE15s_evenDofToQuad has been demoted
// _ZZ32massMatrixMultiplyConstantKernelILi8ELi9ELi2EEviPKdS1_S1_S1_PdE6s_tmp1 has been demoted
// _ZZ30massMatrixMultiplySharedKernelILi8ELi9ELi2EEviPKdS1_S1_S1_PdE6s_tmp1 has been demoted
// _ZZ30massMatrixMultiplySharedKernelILi8ELi9ELi2EEviPKdS1_S1_S1_PdE14s_oddDofToQuad has been demoted
// _ZZ30massMatrixMultiplySharedKernelILi8ELi9ELi2EEviPKdS1_S1_S1_PdE15s_evenDofToQuad has been demoted
// _ZZ30massMatrixMultiplyGlobalKernelILi8ELi9ELi2EEviPKdS1_S1_S1_PdE6s_tmp1 has been demoted
// _ZZ40massMatrixMultiplyMonolithicGlobalKernelILi8ELi9ELi2EEviPKdS1_S1_S1_PdE6s_tmp1 has been demoted
// _ZZ42massMatrixMultiplyMonolithicConstantKernelILi8ELi9ELi2EEviPKdS1_S1_S1_PdE6s_tmp1 has been demoted
// _ZZ32massMatrixMultiplyRegisterKernelILi8ELi10ELi1EEviPKdS1_S1_S1_PdE6s_tmp1 has been demoted
// _ZZ32massMatrixMultiplyRegisterKernelILi8ELi10ELi1EEviPKdS1_S1_S1_PdE14s_oddDofToQuad has been demoted
// _ZZ32massMatrixMultiplyRegisterKernelILi8ELi10ELi1EEviPKdS1_S1_S1_PdE15s_evenDofToQuad has been demoted
// _ZZ32massMatrixMultiplyConstantKernelILi8ELi10ELi1EEviPKdS1_S1_S1_PdE6s_tmp1 has been demoted
// _ZZ30massMatrixMultiplySharedKernelILi8ELi10ELi1EEviPKdS1_S1_S1_PdE6s_tmp1 has been demoted
// _ZZ30massMatrixMultiplySharedKernelILi8ELi10ELi1EEviPKdS1_S1_S1_PdE14s_oddDofToQuad has been demoted
// _ZZ30massMatrixMultiplySharedKernelILi8ELi10ELi1EEviPKdS1_S1_S1_PdE15s_evenDofToQuad has been demoted
// _ZZ30massMatrixMultiplyGlobalKernelILi8ELi10ELi1EEviPKdS1_S1_S1_PdE6s_tmp1 has been demoted
// _ZZ40massMatrixMultiplyMonolithicGlobalKernelILi8ELi10ELi1EEviPKdS1_S1_S1_PdE6s_tmp1 has been demoted
// _ZZ42massMatrixMultiplyMonolithicConstantKernelILi8ELi10ELi1EEviPKdS1_S1_S1_PdE6s_tmp1 has been demoted
// _ZZ32massMatrixMultiplyRegisterKernelILi8ELi11ELi1EEviPKdS1_S1_S1_PdE6s_tmp1 has been demoted
// _ZZ32massMatrixMultiplyRegisterKernelILi8ELi11ELi1EEviPKdS1_S1_S1_PdE14s_oddDofToQuad has been demoted
// _ZZ32massMatrixMultiplyRegisterKernelILi8ELi11ELi1EEviPKdS1_S1_S1_PdE15s_evenDofToQuad has been demoted
// _ZZ32massMatrixMultiplyConstantKernelILi8ELi11ELi1EEviPKdS1_S1_S1_PdE6s_tmp1 has been demoted
// _ZZ30massMatrixMultiplySharedKernelILi8ELi11ELi1EEviPKdS1_S1_S1_PdE6s_tmp1 has been demoted
// _ZZ30massMatrixMultiplySharedKernelILi8ELi11ELi1EEviPKdS1_S1_S1_PdE14s_oddDofToQuad has been demoted
// _ZZ30massMatrixMultiplySharedKernelILi8ELi11ELi1EEviPKdS1_S1_S1_PdE15s_evenDofToQuad has been demoted
// _ZZ30massMatrixMultiplyGlobalKernelILi8ELi11ELi1EEviPKdS1_S1_S1_PdE6s_tmp1 has been demoted
// _ZZ40massMatrixMultiplyMonolithicGlobalKernelILi8ELi11ELi1EEviPKdS1_S1_S1_PdE6s_tmp1 has been demoted
// _ZZ42massMatrixMultiplyMonolithicConstantKernelILi8ELi11ELi1EEviPKdS1_S1_S1_PdE6s_tmp1 has been demoted
// _ZZ32massMatrixMultiplyRegisterKernelILi8ELi12ELi1EEviPKdS1_S1_S1_PdE6s_tmp1 has been demoted
// _ZZ32massMatrixMultiplyRegisterKernelILi8ELi12ELi1EEviPKdS1_S1_S1_PdE14s_oddDofToQuad has been demoted
// _ZZ32massMatrixMultiplyRegisterKernelILi8ELi12ELi1EEviPKdS1_S1_S1_PdE15s_evenDofToQuad has been demoted
// _ZZ32massMatrixMultiplyConstantKernelILi8ELi12ELi1EEviPKdS1_S1_S1_PdE6s_tmp1 has been demoted
// _ZZ30massMatrixMultiplySharedKernelILi8ELi12ELi1EEviPKdS1_S1_S1_PdE6s_tmp1 has been demoted
// _ZZ30massMatrixMultiplySharedKernelILi8ELi12ELi1EEviPKdS1_S1_S1_PdE14s_oddDofToQuad has been demoted
// _ZZ30massMatrixMultiplySharedKernelILi8ELi12ELi1EEviPKdS1_S1_S1_PdE15s_evenDofToQuad has been demoted
// _ZZ30massMatrixMultiplyGlobalKernelILi8ELi12ELi1EEviPKdS1_S1_S1_PdE6s_tmp1 has been demoted
// _ZZ40massMatrixMultiplyMonolithicGlobalKernelILi8ELi12ELi1EEviPKdS1_S1_S1_PdE6s_tmp1 has been demoted
// _ZZ42massMatrixMultiplyMonolithicConstantKernelILi8ELi12ELi1EEviPKdS1_S1_S1_PdE6s_tmp1 has been demoted
// _ZZ32massMatrixMultiplyRegisterKernelILi9ELi9ELi1EEviPKdS1_S1_S1_PdE6s_tmp1 has been demoted
// _ZZ32massMatrixMultiplyRegisterKernelILi9ELi9ELi1EEviPKdS1_S1_S1_PdE14s_oddDofToQuad has been demoted
// _ZZ32massMatrixMultiplyRegisterKernelILi9ELi9ELi1EEviPKdS1_S1_S1_PdE15s_evenDofToQuad has been demoted
// _ZZ32massMatrixMultiplyConstantKernelILi9ELi9ELi1EEviPKdS1_S1_S1_PdE6s_tmp1 has been demoted
// _ZZ30massMatrixMultiplySharedKernelILi9ELi9ELi1EEviPKdS1_S1_S1_PdE6s_tmp1 has been demoted
// _ZZ30massMatrixMultiplySharedKernelILi9ELi9ELi1EEviPKdS1_S1_S1_PdE14s_oddDofToQuad has been demoted
// _ZZ30massMatrixMultiplySharedKernelILi9ELi9ELi1EEviPKdS1_S1_S1_PdE15s_evenDofToQuad has been demoted
// _ZZ30massMatrixMultiplyGlobalKernelILi9ELi9ELi1EEviPKdS1_S1_S1_PdE6s_tmp1 has been demoted
// _ZZ40massMatrixMultiplyMonolithicGlobalKernelILi9ELi9ELi1EEviPKdS1_S1_S1_PdE6s_tmp1 has been demoted
// _ZZ42massMatrixMultiplyMonolithicConstantKernelILi9ELi9ELi1EEviPKdS1_S1_S1_PdE6s_tmp1 has been demoted
// _ZZ32massMatrixMultiplyRegisterKernelILi9ELi10ELi1EEviPKdS1_S1_S1_PdE6s_tmp1 has been demoted
// _ZZ32massMatrixMultiplyRegisterKernelILi9ELi10ELi1EEviPKdS1_S1_S1_PdE14s_oddDofToQuad has been demoted
// _ZZ32massMatrixMultiplyRegisterKernelILi9ELi10ELi1EEviPKdS1_S1_S1_PdE15s_evenDofToQuad has been demoted
// _ZZ32massMatrixMultiplyConstantKernelILi9ELi10ELi1EEviPKdS1_S1_S1_PdE6s_tmp1 has been demoted
// _ZZ30massMatrixMultiplySharedKernelILi9ELi10ELi1EEviPKdS1_S1_S1_PdE6s_tmp1 has been demoted
// _ZZ30massMatrixMultiplySharedKernelILi9ELi10ELi1EEviPKdS1_S1_S1_PdE14s_oddDofToQuad has been demoted
// _ZZ30massMatrixMultiplySharedKernelILi9ELi10ELi1EEviPKdS1_S1_S1_PdE15s_evenDofToQuad has been demoted
// _ZZ30massMatrixMultiplyGlobalKernelILi9ELi10ELi1EEviPKdS1_S1_S1_PdE6s_tmp1 has been demoted
// _ZZ40massMatrixMultiplyMonolithicGlobalKernelILi9ELi10ELi1EEviPKdS1_S1_S1_PdE6s_tmp1 has been demoted
// _ZZ42massMatrixMultiplyMonolithicConstantKernelILi9ELi10ELi1EEviPKdS1_S1_S1_PdE6s_tmp1 has been demoted
// _ZZ32massMatrixMultiplyRegisterKernelILi9ELi11ELi1EEviPKdS1_S1_S1_PdE6s_tmp1 has been demoted
// _ZZ32massMatrixMultiplyRegisterKernelILi9ELi11ELi1EEviPKdS1_S1_S1_PdE14s_oddDofToQuad has been demoted
// _ZZ32massMatrixMultiplyRegisterKernelILi9ELi11ELi1EEviPKdS1_S1_S1_PdE15s_evenDofToQuad has been demoted
// _ZZ32massMatrixMultiplyConstantKernelILi9ELi11ELi1EEviPKdS1_S1_S1_PdE6s_tmp1 has been demoted
// _ZZ30massMatrixMultiplySharedKernelILi9ELi11ELi1EEviPKdS1_S1_S1_PdE6s_tmp1 has been demoted
// _ZZ30massMatrixMultiplySharedKernelILi9ELi11ELi1EEviPKdS1_S1_S1_PdE14s_oddDofToQuad has been demoted
// _ZZ30massMatrixMultiplySharedKernelILi9ELi11ELi1EEviPKdS1_S1_S1_PdE15s_evenDofToQuad has been demoted
// _ZZ30massMatrixMultiplyGlobalKernelILi9ELi11ELi1EEviPKdS1_S1_S1_PdE6s_tmp1 has been demoted
// _ZZ40massMatrixMultiplyMonolithicGlobalKernelILi9ELi11ELi1EEviPKdS1_S1_S1_PdE6s_tmp1 has been demoted
// _ZZ42massMatrixMultiplyMonolithicConstantKernelILi9ELi11ELi1EEviPKdS1_S1_S1_PdE6s_tmp1 has been demoted
// _ZZ32massMatrixMultiplyRegisterKernelILi9ELi12ELi1EEviPKdS1_S1_S1_PdE6s_tmp1 has been demoted
// _ZZ32massMatrixMultiplyRegisterKernelILi9ELi12ELi1EEviPKdS1_S1_S1_PdE14s_oddDofToQuad has been demoted
// _ZZ32massMatrixMultiplyRegisterKernelILi9ELi12ELi1EEviPKdS1_S1_S1_PdE15s_evenDofToQuad has been demoted
// _ZZ32massMatrixMultiplyConstantKernelILi9ELi12ELi1EEviPKdS1_S1_S1_PdE6s_tmp1 has been demoted
// _ZZ30massMatrixMultiplySharedKernelILi9ELi12ELi1EEviPKdS1_S1_S1_PdE6s_tmp1 has been demoted
// _ZZ30massMatrixMultiplySharedKernelILi9ELi12ELi1EEviPKdS1_S1_S1_PdE14s_oddDofToQuad has been demoted
// _ZZ30massMatrixMultiplySharedKernelILi9ELi12ELi1EEviPKdS1_S1_S1_PdE15s_evenDofToQuad has been demoted
// _ZZ30massMatrixMultiplyGlobalKernelILi9ELi12ELi1EEviPKdS1_S1_S1_PdE6s_tmp1 has been demoted
// _ZZ40massMatrixMultiplyMonolithicGlobalKernelILi9ELi12ELi1EEviPKdS1_S1_S1_PdE6s_tmp1 has been demoted
// _ZZ42massMatrixMultiplyMonolithicConstantKernelILi9ELi12ELi1EEviPKdS1_S1_S1_PdE6s_tmp1 has been demoted
// _ZZ32massMatrixMultiplyRegisterKernelILi9ELi13ELi1EEviPKdS1_S1_S1_PdE6s_tmp1 has been demoted
// _ZZ32massMatrixMultiplyRegisterKernelILi9ELi13ELi1EEviPKdS1_S1_S1_PdE14s_oddDofToQuad has been demoted
// _ZZ32massMatrixMultiplyRegisterKernelILi9ELi13ELi1EEviPKdS1_S1_S1_PdE15s_evenDofToQuad has been demoted
// _ZZ32massMatrixMultiplyConstantKernelILi9ELi13ELi1EEviPKdS1_S1_S1_PdE6s_tmp1 has been demoted
// _ZZ30massMatrixMultiplySharedKernelILi9ELi13ELi1EEviPKdS1_S1_S1_PdE6s_tmp1 has been demoted
// _ZZ30massMatrixMultiplySharedKernelILi9ELi13ELi1EEviPKdS1_S1_S1_PdE14s_oddDofToQuad has been demoted
// _ZZ30massMatrixMultiplySharedKernelILi9ELi13ELi1EEviPKdS1_S1_S1_PdE15s_evenDofToQuad has been demoted
// _ZZ30massMatrixMultiplyGlobalKernelILi9ELi13ELi1EEviPKdS1_S1_S1_PdE6s_tmp1 has been demoted
// _ZZ40massMatrixMultiplyMonolithicGlobalKernelILi9ELi13ELi1EEviPKdS1_S1_S1_PdE6s_tmp1 has been demoted
// _ZZ42massMatrixMultiplyMonolithicConstantKernelILi9ELi13ELi1EEviPKdS1_S1_S1_PdE6s_tmp1 has been demoted
// _ZZ32massMatrixMultiplyRegisterKernelILi10ELi10ELi1EEviPKdS1_S1_S1_PdE6s_tmp1 has been demoted
// _ZZ32massMatrixMultiplyRegisterKernelILi10ELi10ELi1EEviPKdS1_S1_S1_PdE14s_oddDofToQuad has been demoted
// _ZZ32massMatrixMultiplyRegisterKernelILi10ELi10ELi1EEviPKdS1_S1_S1_PdE15s_evenDofToQuad has been demoted
// _ZZ32massMatrixMultiplyConstantKernelILi10ELi10ELi1EEviPKdS1_S1_S1_PdE6s_tmp1 has been demoted
// _ZZ30massMatrixMultiplySharedKernelILi10ELi10ELi1EEviPKdS1_S1_S1_PdE6s_tmp1 has been demoted
// _ZZ30massMatrixMultiplySharedKernelILi10ELi10ELi1EEviPKdS1_S1_S1_PdE14s_oddDofToQuad has been demoted
// _ZZ30massMatrixMultiplySharedKernelILi10ELi10ELi1EEviPKdS1_S1_S1_PdE15s_evenDofToQuad has been demoted
// _ZZ30massMatrixMultiplyGlobalKernelILi10ELi10ELi1EEviPKdS1_S1_S1_PdE6s_tmp1 has been demoted
// _ZZ40massMatrixMultiplyMonolithicGlobalKernelILi10ELi10ELi1EEviPKdS1_S1_S1_PdE6s_tmp1 has been demoted
// _ZZ42massMatrixMultiplyMonolithicConstantKernelILi10ELi10ELi1EEviPKdS1_S1_S1_PdE6s_tmp1 has been demoted
// _ZZ32massMatrixMultiplyRegisterKernelILi10ELi11ELi1EEviPKdS1_S1_S1_PdE6s_tmp1 has been demoted
// _ZZ32massMatrixMultiplyRegisterKernelILi10ELi11ELi1EEviPKdS1_S1_S1_PdE14s_oddDofToQuad has been demoted
// _ZZ32massMatrixMultiplyRegisterKernelILi10ELi11ELi1EEviPKdS1_S1_S1_PdE15s_evenDofToQuad has been demoted
// _ZZ32massMatrixMultiplyConstantKernelILi10ELi11ELi1EEviPKdS1_S1_S1_PdE6s_tmp1 has been demoted
// _ZZ30massMatrixMultiplySharedKernelILi10ELi11ELi1EEviPKdS1_S1_S1_PdE6s_tmp1 has been demoted
// _ZZ30massMatrixMultiplySharedKernelILi10ELi11ELi1EEviPKdS1_S1_S1_PdE14s_oddDofToQuad has been demoted
// _ZZ30massMatrixMultiplySharedKernelILi10ELi11ELi1EEviPKdS1_S1_S1_PdE15s_evenDofToQuad has been demoted
// _ZZ30massMatrixMultiplyGlobalKernelILi10ELi11ELi1EEviPKdS1_S1_S1_PdE6s_tmp1 has been demoted
// _ZZ40massMatrixMultiplyMonolithicGlobalKernelILi10ELi11ELi1EEviPKdS1_S1_S1_PdE6s_tmp1 has been demoted
// _ZZ42massMatrixMultiplyMonolithicConstantKernelILi10ELi11ELi1EEviPKdS1_S1_S1_PdE6s_tmp1 has been demoted
// _ZZ32massMatrixMultiplyRegisterKernelILi10ELi12ELi1EEviPKdS1_S1_S1_PdE6s_tmp1 has been demoted
// _ZZ32massMatrixMultiplyRegisterKernelILi10ELi12ELi1EEviPKdS1_S1_S1_PdE14s_oddDofToQuad has been demoted
// _ZZ32massMatrixMultiplyRegisterKernelILi10ELi12ELi1EEviPKdS1_S1_S1_PdE15s_evenDofToQuad has been demoted
// _ZZ32massMatrixMultiplyConstantKernelILi10ELi12ELi1EEviPKdS1_S1_S1_PdE6s_tmp1 has been demoted
// _ZZ30massMatrixMultiplySharedKernelILi10ELi12ELi1EEviPKdS1_S1_S1_PdE6s_tmp1 has been demoted
// _ZZ30massMatrixMultiplySharedKernelILi10ELi12ELi1EEviPKdS1_S1_S1_PdE14s_oddDofToQuad has been demoted
// _ZZ30massMatrixMultiplySharedKernelILi10ELi12ELi1EEviPKdS1_S1_S1_PdE15s_evenDofToQuad has been demoted
// _ZZ30massMatrixMultiplyGlobalKernelILi10ELi12ELi1EEviPKdS1_S1_S1_PdE6s_tmp1 has been demoted
// _ZZ40massMatrixMultiplyMonolithicGlobalKernelILi10ELi12ELi1EEviPKdS1_S1_S1_PdE6s_tmp1 has been demoted
// _ZZ42massMatrixMultiplyMonolithicConstantKernelILi10ELi12ELi1EEviPKdS1_S1_S1_PdE6s_tmp1 has been demoted
// _ZZ32massMatrixMultiplyRegisterKernelILi10ELi13ELi1EEviPKdS1_S1_S1_PdE6s_tmp1 has been demoted
// _ZZ32massMatrixMultiplyRegisterKernelILi10ELi13ELi1EEviPKdS1_S1_S1_PdE14s_oddDofToQuad has been demoted
// _ZZ32massMatrixMultiplyRegisterKernelILi10ELi13ELi1EEviPKdS1_S1_S1_PdE15s_evenDofToQuad has been demoted
// _ZZ32massMatrixMultiplyConstantKernelILi10ELi13ELi1EEviPKdS1_S1_S1_PdE6s_tmp1 has been demoted
// _ZZ30massMatrixMultiplySharedKernelILi10ELi13ELi1EEviPKdS1_S1_S1_PdE6s_tmp1 has been demoted
// _ZZ30massMatrixMultiplySharedKernelILi10ELi13ELi1EEviPKdS1_S1_S1_PdE14s_oddDofToQuad has been demoted
// _ZZ30massMatrixMultiplySharedKernelILi10ELi13ELi1EEviPKdS1_S1_S1_PdE15s_evenDofToQuad has been demoted
// _ZZ30massMatrixMultiplyGlobalKernelILi10ELi13ELi1EEviPKdS1_S1_S1_PdE6s_tmp1 has been demoted
// _ZZ40massMatrixMultiplyMonolithicGlobalKernelILi10ELi13ELi1EEviPKdS1_S1_S1_PdE6s_tmp1 has been demoted
// _ZZ42massMatrixMultiplyMonolithicConstantKernelILi10ELi13ELi1EEviPKdS1_S1_S1_PdE6s_tmp1 has been demoted
// _ZZ32massMatrixMultiplyRegisterKernelILi10ELi14ELi1EEviPKdS1_S1_S1_PdE6s_tmp1 has been demoted
// _ZZ32massMatrixMultiplyRegisterKernelILi10ELi14ELi1EEviPKdS1_S1_S1_PdE14s_oddDofToQuad has been demoted
// _ZZ32massMatrixMultiplyRegisterKernelILi10ELi14ELi1EEviPKdS1_S1_S1_PdE15s_evenDofToQuad has been demoted
// _ZZ32massMatrixMultiplyConstantKernelILi10ELi14ELi1EEviPKdS1_S1_S1_PdE6s_tmp1 has been demoted
// _ZZ30massMatrixMultiplySharedKernelILi10ELi14ELi1EEviPKdS1_S1_S1_PdE6s_tmp1 has been demoted
// _ZZ30massMatrixMultiplySharedKernelILi10ELi14ELi1EEviPKdS1_S1_S1_PdE14s_oddDofToQuad has been demoted
// _ZZ30massMatrixMultiplySharedKernelILi10ELi14ELi1EEviPKdS1_S1_S1_PdE15s_evenDofToQuad has been demoted
// _ZZ30massMatrixMultiplyGlobalKernelILi10ELi14ELi1EEviPKdS1_S1_S1_PdE6s_tmp1 has been demoted
// _ZZ40massMatrixMultiplyMonolithicGlobalKernelILi10ELi14ELi1EEviPKdS1_S1_S1_PdE6s_tmp1 has been demoted
// _ZZ42massMatrixMultiplyMonolithicConstantKernelILi10ELi14ELi1EEviPKdS1_S1_S1_PdE6s_tmp1 has been demoted
// _ZZ32massMatrixMultiplyRegisterKernelILi11ELi11ELi1EEviPKdS1_S1_S1_PdE6s_tmp1 has been demoted
// _ZZ32massMatrixMultiplyRegisterKernelILi11ELi11ELi1EEviPKdS1_S1_S1_PdE14s_oddDofToQuad has been demoted
// _ZZ32massMatrixMultiplyRegisterKernelILi11ELi11ELi1EEviPKdS1_S1_S1_PdE15s_evenDofToQuad has been demoted
// _ZZ32massMatrixMultiplyConstantKernelILi11ELi11ELi1EEviPKdS1_S1_S1_PdE6s_tmp1 has been demoted
// _ZZ30massMatrixMultiplySharedKernelILi11ELi11ELi1EEviPKdS1_S1_S1_PdE6s_tmp1 has been demoted
// _ZZ30massMatrixMultiplySharedKernelILi11ELi11ELi1EEviPKdS1_S1_S1_PdE14s_oddDofToQuad has been demoted
// _ZZ30massMatrixMultiplySharedKernelILi11ELi11ELi1EEviPKdS1_S1_S1_PdE15s_evenDofToQuad has been demoted
// _ZZ30massMatrixMultiplyGlobalKernelILi11ELi11ELi1EEviPKdS1_S1_S1_PdE6s_tmp1 has been demoted
// _ZZ40massMatrixMultiplyMonolithicGlobalKernelILi11ELi11ELi1EEviPKdS1_S1_S1_PdE6s_tmp1 has been demoted
// _ZZ42massMatrixMultiplyMonolithicConstantKernelILi11ELi11ELi1EEviPKdS1_S1_S1_PdE6s_tmp1 has been demoted
// _ZZ32massMatrixMultiplyRegisterKernelILi11ELi12ELi1EEviPKdS1_S1_S1_PdE6s_tmp1 has been demoted
// _ZZ32massMatrixMultiplyRegisterKernelILi11ELi12ELi1EEviPKdS1_S1_S1_PdE14s_oddDofToQuad has been demoted
// _ZZ32massMatrixMultiplyRegisterKernelILi11ELi12ELi1EEviPKdS1_S1_S1_PdE15s_evenDofToQuad has been demoted
// _ZZ32massMatrixMultiplyConstantKernelILi11ELi12ELi1EEviPKdS1_S1_S1_PdE6s_tmp1 has been demoted
// _ZZ30massMatrixMultiplySharedKernelILi11ELi12ELi1EEviPKdS1_S1_S1_PdE6s_tmp1 has been demoted
// _ZZ30massMatrixMultiplySharedKernelILi11ELi12ELi1EEviPKdS1_S1_S1_PdE14s_oddDofToQuad has been demoted
// _ZZ30massMatrixMultiplySharedKernelILi11ELi12ELi1EEviPKdS1_S1_S1_PdE15s_evenDofToQuad has been demoted
// _ZZ30massMatrixMultiplyGlobalKernelILi11ELi12ELi1EEviPKdS1_S1_S1_PdE6s_tmp1 has been demoted
// _ZZ40massMatrixMultiplyMonolithicGlobalKernelILi11ELi12ELi1EEviPKdS1_S1_S1_PdE6s_tmp1 has been demoted
// _ZZ42massMatrixMultiplyMonolithicConstantKernelILi11ELi12ELi1EEviPKdS1_S1_S1_PdE6s_tmp1 has been demoted
// _ZZ32massMatrixMultiplyRegisterKernelILi11ELi13ELi1EEviPKdS1_S1_S1_PdE6s_tmp1 has been demoted
// _ZZ32massMatrixMultiplyRegisterKernelILi11ELi13ELi1EEviPKdS1_S1_S1_PdE14s_oddDofToQuad has been demoted
// _ZZ32massMatrixMultiplyRegisterKernelILi11ELi13ELi1EEviPKdS1_S1_S1_PdE15s_evenDofToQuad has been demoted
// _ZZ32massMatrixMultiplyConstantKernelILi11ELi13ELi1EEviPKdS1_S1_S1_PdE6s_tmp1 has been demoted
// _ZZ30massMatrixMultiplySharedKernelILi11ELi13ELi1EEviPKdS1_S1_S1_PdE6s_tmp1 has been demoted
// _ZZ30massMatrixMultiplySharedKernelILi11ELi13ELi1EEviPKdS1_S1_S1_PdE14s_oddDofToQuad has been demoted
// _ZZ30massMatrixMultiplySharedKernelILi11ELi13ELi1EEviPKdS1_S1_S1_PdE15s_evenDofToQuad has been demoted
// _ZZ30massMatrixMultiplyGlobalKernelILi11ELi13ELi1EEviPKdS1_S1_S1_PdE6s_tmp1 has been demoted
// _ZZ40massMatrixMultiplyMonolithicGlobalKernelILi11ELi13ELi1EEviPKdS1_S1_S1_PdE6s_tmp1 has been demoted
// _ZZ42massMatrixMultiplyMonolithicConstantKernelILi11ELi13ELi1EEviPKdS1_S1_S1_PdE6s_tmp1 has been demoted
// _ZZ32massMatrixMultiplyRegisterKernelILi11ELi14ELi1EEviPKdS1_S1_S1_PdE6s_tmp1 has been demoted
// _ZZ32massMatrixMultiplyRegisterKernelILi11ELi14ELi1EEviPKdS1_S1_S1_PdE14s_oddDofToQuad has been demoted
// _ZZ32massMatrixMultiplyRegisterKernelILi11ELi14ELi1EEviPKdS1_S1_S1_PdE15s_evenDofToQuad has been demoted
// _ZZ32massMatrixMultiplyConstantKernelILi11ELi14ELi1EEviPKdS1_S1_S1_PdE6s_tmp1 has been demoted
// _ZZ30massMatrixMultiplySharedKernelILi11ELi14ELi1EEviPKdS1_S1_S1_PdE6s_tmp1 has been demoted
// _ZZ30massMatrixMultiplySharedKernelILi11ELi14ELi1EEviPKdS1_S1_S1_PdE14s_oddDofToQuad has been demoted
// _ZZ30massMatrixMultiplySharedKernelILi11ELi14ELi1EEviPKdS1_S1_S1_PdE15s_evenDofToQuad has been demoted
// _ZZ30massMatrixMultiplyGlobalKernelILi11ELi14ELi1EEviPKdS1_S1_S1_PdE6s_tmp1 has been demoted
// _ZZ40massMatrixMultiplyMonolithicGlobalKernelILi11ELi14ELi1EEviPKdS1_S1_S1_PdE6s_tmp1 has been demoted
// _ZZ42massMatrixMultiplyMonolithicConstantKernelILi11ELi14ELi1EEviPKdS1_S1_S1_PdE6s_tmp1 has been demoted
// _ZZ32massMatrixMultiplyRegisterKernelILi11ELi15ELi1EEviPKdS1_S1_S1_PdE6s_tmp1 has been demoted
// _ZZ32massMatrixMultiplyRegisterKernelILi11ELi15ELi1EEviPKdS1_S1_S1_PdE14s_oddDofToQuad has been demoted
// _ZZ32massMatrixMultiplyRegisterKernelILi11ELi15ELi1EEviPKdS1_S1_S1_PdE15s_evenDofToQuad has been demoted
// _ZZ32massMatrixMultiplyConstantKernelILi11ELi15ELi1EEviPKdS1_S1_S1_PdE6s_tmp1 has been demoted
// _ZZ30massMatrixMultiplySharedKernelILi11ELi15ELi1EEviPKdS1_S1_S1_PdE6s_tmp1 has been demoted
// _ZZ30massMatrixMultiplySharedKernelILi11ELi15ELi1EEviPKdS1_S1_S1_PdE14s_oddDofToQuad has been demoted
// _ZZ30massMatrixMultiplySharedKernelILi11ELi15ELi1EEviPKdS1_S1_S1_PdE15s_evenDofToQuad has been demoted
// _ZZ30massMatrixMultiplyGlobalKernelILi11ELi15ELi1EEviPKdS1_S1_S1_PdE6s_tmp1 has been demoted
// _ZZ40massMatrixMultiplyMonolithicGlobalKernelILi11ELi15ELi1EEviPKdS1_S1_S1_PdE6s_tmp1 has been demoted
// _ZZ42massMatrixMultiplyMonolithicConstantKernelILi11ELi15ELi1EEviPKdS1_S1_S1_PdE6s_tmp1 has been demoted
// _ZZ32massMatrixMultiplyRegisterKernelILi12ELi12ELi1EEviPKdS1_S1_S1_PdE6s_tmp1 has been demoted
// _ZZ32massMatrixMultiplyRegisterKernelILi12ELi12ELi1EEviPKdS1_S1_S1_PdE14s_oddDofToQuad has been demoted
// _ZZ32massMatrixMultiplyRegisterKernelILi12ELi12ELi1EEviPKdS1_S1_S1_PdE15s_evenDofToQuad has been demoted
// _ZZ32massMatrixMultiplyConstantKernelILi12ELi12ELi1EEviPKdS1_S1_S1_PdE6s_tmp1 has been demoted
// _ZZ30massMatrixMultiplySharedKernelILi12ELi12ELi1EEviPKdS1_S1_S1_PdE6s_tmp1 has been demoted
// _ZZ30massMatrixMultiplySharedKernelILi12ELi12ELi1EEviPKdS1_S1_S1_PdE14s_oddDofToQuad has been demoted
// _ZZ30massMatrixMultiplySharedKernelILi12ELi12ELi1EEviPKdS1_S1_S1_PdE15s_evenDofToQuad has been demoted
// _ZZ30massMatrixMultiplyGlobalKernelILi12ELi12ELi1EEviPKdS1_S1_S1_PdE6s_tmp1 has been demoted
// _ZZ40massMatrixMultiplyMonolithicGlobalKernelILi12ELi12ELi1EEviPKdS1_S1_S1_PdE6s_tmp1 has been demoted
// _ZZ42massMatrixMultiplyMonolithicConstantKernelILi12ELi12ELi1EEviPKdS1_S1_S1_PdE6s_tmp1 has been demoted
// _ZZ32massMatrixMultiplyRegisterKernelILi12ELi13ELi1EEviPKdS1_S1_S1_PdE6s_tmp1 has been demoted
// _ZZ32massMatrixMultiplyRegisterKernelILi12ELi13ELi1EEviPKdS1_S1_S1_PdE14s_oddDofToQuad has been demoted
// _ZZ32massMatrixMultiplyRegisterKernelILi12ELi13ELi1EEviPKdS1_S1_S1_PdE15s_evenDofToQuad has been demoted
// _ZZ32massMatrixMultiplyConstantKernelILi12ELi13ELi1EEviPKdS1_S1_S1_PdE6s_tmp1 has been demoted
// _ZZ30massMatrixMultiplySharedKernelILi12ELi13ELi1EEviPKdS1_S1_S1_PdE6s_tmp1 has been demoted
// _ZZ30massMatrixMultiplySharedKernelILi12ELi13ELi1EEviPKdS1_S1_S1_PdE14s_oddDofToQuad has been demoted
// _ZZ30massMatrixMultiplySharedKernelILi12ELi13ELi1EEviPKdS1_S1_S1_PdE15s_evenDofToQuad has been demoted
// _ZZ30massMatrixMultiplyGlobalKernelILi12ELi13ELi1EEviPKdS1_S1_S1_PdE6s_tmp1 has been demoted
// _ZZ40massMatrixMultiplyMonolithicGlobalKernelILi12ELi13ELi1EEviPKdS1_S1_S1_PdE6s_tmp1 has been demoted
// _ZZ42massMatrixMultiplyMonolithicConstantKernelILi12ELi13ELi1EEviPKdS1_S1_S1_PdE6s_tmp1 has been demoted
// _ZZ32massMatrixMultiplyRegisterKernelILi12ELi14ELi1EEviPKdS1_S1_S1_PdE6s_tmp1 has been demoted
// _ZZ32massMatrixMultiplyRegisterKernelILi12ELi14ELi1EEviPKdS1_S1_S1_PdE14s_oddDofToQuad has been demoted
// _ZZ32massMatrixMultiplyRegisterKernelILi12ELi14ELi1EEviPKdS1_S1_S1_PdE15s_evenDofToQuad has been demoted
// _ZZ32massMatrixMultiplyConstantKernelILi12ELi14ELi1EEviPKdS1_S1_S1_PdE6s_tmp1 has been demoted
// _ZZ30massMatrixMultiplySharedKernelILi12ELi14ELi1EEviPKdS1_S1_S1_PdE6s_tmp1 has been demoted
// _ZZ30massMatrixMultiplySharedKernelILi12ELi14ELi1EEviPKdS1_S1_S1_PdE14s_oddDofToQuad has been demoted
// _ZZ30massMatrixMultiplySharedKernelILi12ELi14ELi1EEviPKdS1_S1_S1_PdE15s_evenDofToQuad has been demoted
// _ZZ30massMatrixMultiplyGlobalKernelILi12ELi14ELi1EEviPKdS1_S1_S1_PdE6s_tmp1 has been demoted
// _ZZ40massMatrixMultiplyMonolithicGlobalKernelILi12ELi14ELi1EEviPKdS1_S1_S1_PdE6s_tmp1 has been demoted
// _ZZ42massMatrixMultiplyMonolithicConstantKernelILi12ELi14ELi1EEviPKdS1_S1_S1_PdE6s_tmp1 has been demoted
// _ZZ32massMatrixMultiplyRegisterKernelILi12ELi15ELi1EEviPKdS1_S1_S1_PdE6s_tmp1 has been demoted
// _ZZ32massMatrixMultiplyRegisterKernelILi12ELi15ELi1EEviPKdS1_S1_S1_PdE14s_oddDofToQuad has been demoted
// _ZZ32massMatrixMultiplyRegisterKernelILi12ELi15ELi1EEviPKdS1_S1_S1_PdE15s_evenDofToQuad has been demoted
// _ZZ32massMatrixMultiplyConstantKernelILi12ELi15ELi1EEviPKdS1_S1_S1_PdE6s_tmp1 has been demoted
// _ZZ30massMatrixMultiplySharedKernelILi12ELi15ELi1EEviPKdS1_S1_S1_PdE6s_tmp1 has been demoted
// _ZZ30massMatrixMultiplySharedKernelILi12ELi15ELi1EEviPKdS1_S1_S1_PdE14s_oddDofToQuad has been demoted
// _ZZ30massMatrixMultiplySharedKernelILi12ELi15ELi1EEviPKdS1_S1_S1_PdE15s_evenDofToQuad has been demoted
// _ZZ30massMatrixMultiplyGlobalKernelILi12ELi15ELi1EEviPKdS1_S1_S1_PdE6s_tmp1 has been demoted
// _ZZ40massMatrixMultiplyMonolithicGlobalKernelILi12ELi15ELi1EEviPKdS1_S1_S1_PdE6s_tmp1 has been demoted
// _ZZ42massMatrixMultiplyMonolithicConstantKernelILi12ELi15ELi1EEviPKdS1_S1_S1_PdE6s_tmp1 has been demoted

.visible .entry _Z13nothingKernelv()
{


	ret;

}
	// .globl	_Z20nothingVerboseKerneliPdS_
.visible .entry _Z20nothingVerboseKerneliPdS_(
	.param .u32 _Z20nothingVerboseKerneliPdS__param_0,
	.param .u64 .ptr .align 1 _Z20nothingVerboseKerneliPdS__param_1,
	.param .u64 .ptr .align 1 _Z20nothingVerboseKerneliPdS__param_2
)
{
	.reg .pred 	%p<11>;
	.reg .b32 	%r<9>;
	.reg .b64 	%rd<3>;
	.reg .b64 	%fd<6>;

	ld.param.u32 	%r1, [_Z20nothingVerboseKerneliPdS__param_0];
	ld.param.u64 	%rd1, [_Z20nothingVerboseKerneliPdS__param_1];
	mov.pred 	%p10, -1;
	setp.eq.s32 	%p3, %r1, -7098;
	@%p3 bra 	$L__BB1_4;
	setp.eq.s32 	%p4, %r1, -1;
	@%p4 bra 	$L__BB1_4;
	setp.eq.s32 	%p5, %r1, 1023;
	@%p5 bra 	$L__BB1_4;
	mov.pred 	%p10, 0;
$L__BB1_4:
	setp.ne.s32 	%p7, %r1, 3521;
	not.pred 	%p8, %p10;
	and.pred  	%p9, %p7, %p8;
	@%p9 bra 	$L__BB1_6;
	mov.u32 	%r2, %tid.x;
	mov.u32 	%r3, %ctaid.x;
	mov.u32 	%r4, %ntid.x;
	mad.lo.s32 	%r5, %r3, %r4, %r2;
	cvt.rn.f64.u32 	%fd1, %r5;
	mov.u32 	%r6, %tid.y;
	mov.u32 	%r7, %ntid.y;
	mad.lo.s32 	%r8, %r3, %r7, %r6;
	cvt.rn.f64.u32 	%fd2, %r8;
	mul.f64 	%fd3, %fd1, %fd1;
	mul.f64 	%fd4, %fd2, %fd2;
	sub.f64 	%fd5, %fd3, %fd4;
	cvta.to.global.u64 	%rd2, %rd1;
	st.global.f64 	[%rd2], %fd5;
$L__BB1_6:
	ret;

}
	// .globl	_Z32massMatrixMultiplyRegisterKernelILi2ELi2ELi16EEviPKdS1_S1_S1_Pd
.visible .entry _Z32massMatrixMultiplyRegisterKernelILi2ELi2ELi16EEviPKdS1_S1_S1_Pd(
	.param .u32 _Z32massMatrixMultiplyRegisterKernelILi2ELi2ELi16EEviPKdS1_S1_S1_Pd_param_0,
	.param .u64 .ptr .align 1 _Z32massMatrixMultiplyRegisterKernelILi2ELi2ELi16EEviPKdS1_S1_S1_Pd_param_1,
	.param .u64 .ptr .align 1 _Z32massMatrixMultiplyRegisterKernelILi2ELi2ELi16EEviPKdS1_S1_S1_Pd_param_2,
	.param .u64 .ptr .align 1 _Z32massMatrixMultiplyRegisterKernelILi2ELi2ELi16EEviPKdS1_S1_S1_Pd_param_3,
	.param .u64 .ptr .align 1 _Z32massMatrixMultiplyRegisterKernelILi2ELi2ELi16EEviPKdS1_S1_S1_Pd_param_4,
	.param .u64 .ptr .align 1 _Z32massMatrixMultiplyRegisterKernelILi2ELi2ELi16EEviPKdS1_S1_S1_Pd_param_5
)
{
	.reg .pred 	%p<11>;
	.reg .b32 	%r<45>;
	.reg .b64 	%rd<17>;
	.reg .b64 	%fd<64>;
	// demoted variable
	.shared .align 8 .b8 _ZZ32massMatrixMultiplyRegisterKernelILi2ELi2ELi16EEviPKdS1_S1_S1_PdE6s_tmp1[1024];
	// demoted variable
	.shared .align 8 .b8 _ZZ32massMatrixMultiplyRegisterKernelILi2ELi2ELi16EEviPKdS1_S1_S1_PdE14s_oddDofToQuad[8];
	// demoted variable
	.shared .align 8 .b8 _ZZ32massMatrixMultiplyRegisterKernelILi2ELi2ELi16EEviPKdS1_S1_S1_PdE15s_evenDofToQuad[8];
	ld.param.u32 	%r11, [_Z32massMatrixMultiplyRegisterKernelILi2ELi2ELi16EEviPKdS1_S1_S1_Pd_param_0];
	ld.param.u64 	%rd1, [_Z32massMatrixMultiplyRegisterKernelILi2ELi2ELi16EEviPKdS1_S1_S1_Pd_param_1];
	ld.param.u64 	%rd2, [_Z32massMatrixMultiplyRegisterKernelILi2ELi2ELi16EEviPKdS1_S1_S1_Pd_param_2];
	ld.param.u64 	%rd3, [_Z32massMatrixMultiplyRegisterKernelILi2ELi2ELi16EEviPKdS1_S1_S1_Pd_param_3];
	ld.param.u64 	%rd4, [_Z32massMatrixMultiplyRegisterKernelILi2ELi2ELi16EEviPKdS1_S1_S1_Pd_param_4];
	ld.param.u64 	%rd5, [_Z32massMatrixMultiplyRegisterKernelILi2ELi2ELi16EEviPKdS1_S1_S1_Pd_param_5];
	mov.u32 	%r12, %tid.x;
	mov.u32 	%r2, %tid.y;
	mov.u32 	%r13, %ctaid.x;
	shl.b32 	%r14, %r13, 4;
	add.s32 	%r3, %r14, %r2;
	and.b32  	%r4, %r12, 1;
	and.b32  	%r5, %r12, 1022;
	setp.lt.s32 	%p2, %r3, %r11;
	setp.lt.u32 	%p3, %r12, 4;
	and.pred  	%p1, %p2, %p3;
	not.pred 	%p4, %p1;
	@%p4 bra 	$L__BB2_2;
	cvta.to.global.u64 	%rd6, %rd4;
	add.s32 	%r15, %r4, %r5;
	shl.b32 	%r16, %r3, 3;
	add.s32 	%r17, %r15, %r16;
	mul.wide.s32 	%rd7, %r17, 8;
	add.s64 	%rd8, %rd6, %rd7;
	ld.global.nc.f64 	%fd61, [%rd8];
	ld.global.nc.f64 	%fd60, [%rd8+32];
$L__BB2_2:
	or.b32  	%r18, %r2, %r12;
	setp.ne.s32 	%p5, %r18, 0;
	@%p5 bra 	$L__BB2_4;
	cvta.to.global.u64 	%rd9, %rd2;
	ld.global.nc.f64 	%fd14, [%rd9];
	st.shared.f64 	[_ZZ32massMatrixMultiplyRegisterKernelILi2ELi2ELi16EEviPKdS1_S1_S1_PdE14s_oddDofToQuad], %fd14;
	cvta.to.global.u64 	%rd10, %rd3;
	ld.global.nc.f64 	%fd15, [%rd10];
	st.shared.f64 	[_ZZ32massMatrixMultiplyRegisterKernelILi2ELi2ELi16EEviPKdS1_S1_S1_PdE15s_evenDofToQuad], %fd15;
$L__BB2_4:
	setp.gt.u32 	%p6, %r12, 3;
	bar.sync 	0;
	ld.shared.f64 	%fd5, [_ZZ32massMatrixMultiplyRegisterKernelILi2ELi2ELi16EEviPKdS1_S1_S1_PdE14s_oddDofToQuad];
	ld.shared.f64 	%fd6, [_ZZ32massMatrixMultiplyRegisterKernelILi2ELi2ELi16EEviPKdS1_S1_S1_PdE15s_evenDofToQuad];
	shl.b32 	%r19, %r2, 6;
	mov.u32 	%r20, _ZZ32massMatrixMultiplyRegisterKernelILi2ELi2ELi16EEviPKdS1_S1_S1_PdE6s_tmp1;
	add.s32 	%r6, %r20, %r19;
	@%p6 bra 	$L__BB2_6;
	add.f64 	%fd16, %fd61, %fd60;
	sub.f64 	%fd17, %fd61, %fd60;
	fma.rn.f64 	%fd18, %fd5, %fd16, 0d0000000000000000;
	fma.rn.f64 	%fd19, %fd6, %fd17, 0d0000000000000000;
	sub.f64 	%fd20, %fd18, %fd19;
	shl.b32 	%r21, %r12, 3;
	and.b32  	%r22, %r21, -16;
	add.s32 	%r23, %r6, %r22;
	shl.b32 	%r24, %r4, 3;
	add.s32 	%r25, %r23, %r24;
	st.shared.f64 	[%r25+32], %fd20;
	add.f64 	%fd21, %fd19, %fd18;
	st.shared.f64 	[%r25], %fd21;
$L__BB2_6:
	setp.gt.u32 	%p7, %r12, 3;
	bar.sync 	0;
	@%p7 bra 	$L__BB2_8;
	shl.b32 	%r26, %r12, 4;
	and.b32  	%r27, %r26, -32;
	add.s32 	%r28, %r6, %r27;
	shl.b32 	%r29, %r4, 3;
	add.s32 	%r30, %r28, %r29;
	ld.shared.f64 	%fd22, [%r30];
	ld.shared.f64 	%fd23, [%r30+16];
	add.f64 	%fd24, %fd22, %fd23;
	sub.f64 	%fd25, %fd22, %fd23;
	fma.rn.f64 	%fd26, %fd5, %fd24, 0d0000000000000000;
	fma.rn.f64 	%fd27, %fd6, %fd25, 0d0000000000000000;
	sub.f64 	%fd28, %fd26, %fd27;
	st.shared.f64 	[%r30+16], %fd28;
	add.f64 	%fd29, %fd27, %fd26;
	st.shared.f64 	[%r30], %fd29;
$L__BB2_8:
	setp.gt.u32 	%p8, %r12, 3;
	bar.sync 	0;
	shr.u32 	%r7, %r12, 1;
	shl.b32 	%r31, %r7, 5;
	add.s32 	%r8, %r6, %r31;
	shl.b32 	%r32, %r4, 4;
	add.s32 	%r9, %r8, %r32;
	ld.shared.f64 	%fd30, [%r9];
	ld.shared.f64 	%fd31, [%r9+8];
	add.f64 	%fd32, %fd30, %fd31;
	sub.f64 	%fd33, %fd30, %fd31;
	fma.rn.f64 	%fd34, %fd6, %fd33, 0d0000000000000000;
	fma.rn.f64 	%fd35, %fd5, %fd32, 0d0000000000000000;
	add.s32 	%r33, %r4, %r5;
	shl.b32 	%r34, %r33, 1;
	shl.b32 	%r10, %r3, 3;
	add.s32 	%r35, %r34, %r10;
	cvta.to.global.u64 	%rd11, %rd1;
	mul.wide.s32 	%rd12, %r35, 8;
	add.s64 	%rd13, %rd11, %rd12;
	ld.global.nc.f64 	%fd36, [%rd13+8];
	ld.global.nc.f64 	%fd37, [%rd13];
	sub.f64 	%fd38, %fd35, %fd34;
	mul.f64 	%fd62, %fd38, %fd36;
	add.f64 	%fd39, %fd35, %fd34;
	mul.f64 	%fd63, %fd39, %fd37;
	bar.sync 	0;
	add.f64 	%fd40, %fd63, %fd62;
	sub.f64 	%fd41, %fd63, %fd62;
	fma.rn.f64 	%fd42, %fd6, %fd41, 0d0000000000000000;
	fma.rn.f64 	%fd43, %fd5, %fd40, 0d0000000000000000;
	sub.f64 	%fd44, %fd43, %fd42;
	st.shared.f64 	[%r9+8], %fd44;
	add.f64 	%fd45, %fd43, %fd42;
	st.shared.f64 	[%r9], %fd45;
	bar.sync 	0;
	@%p8 bra 	$L__BB2_10;
	shl.b32 	%r36, %r4, 3;
	sub.s32 	%r37, %r9, %r36;
	ld.shared.f64 	%fd46, [%r37];
	ld.shared.f64 	%fd47, [%r37+16];
	add.f64 	%fd48, %fd46, %fd47;
	sub.f64 	%fd49, %fd46, %fd47;
	fma.rn.f64 	%fd50, %fd6, %fd49, 0d0000000000000000;
	fma.rn.f64 	%fd51, %fd5, %fd48, 0d0000000000000000;
	sub.f64 	%fd52, %fd51, %fd50;
	st.shared.f64 	[%r37+16], %fd52;
	add.f64 	%fd53, %fd51, %fd50;
	st.shared.f64 	[%r37], %fd53;
$L__BB2_10:
	setp.gt.u32 	%p9, %r12, 3;
	bar.sync 	0;
	@%p9 bra 	$L__BB2_12;
	shl.b32 	%r38, %r7, 4;
	sub.s32 	%r39, %r8, %r38;
	shl.b32 	%r40, %r4, 3;
	add.s32 	%r41, %r39, %r40;
	ld.shared.f64 	%fd54, [%r41];
	ld.shared.f64 	%fd55, [%r41+32];
	add.f64 	%fd56, %fd54, %fd55;
	sub.f64 	%fd57, %fd54, %fd55;
	fma.rn.f64 	%fd58, %fd6, %fd57, 0d0000000000000000;
	fma.rn.f64 	%fd59, %fd5, %fd56, 0d0000000000000000;
	sub.f64 	%fd62, %fd59, %fd58;
	add.f64 	%fd63, %fd59, %fd58;
$L__BB2_12:
	bar.sync 	0;
	@%p4 bra 	$L__BB2_14;
	and.b32  	%r42, %r12, 2;
	or.b32  	%r43, %r4, %r42;
	add.s32 	%r44, %r43, %r10;
	cvta.to.global.u64 	%rd14, %rd5;
	mul.wide.s32 	%rd15, %r44, 8;
	add.s64 	%rd16, %rd14, %rd15;
	st.global.f64 	[%rd16], %fd63;
	st.global.f64 	[%rd16+32], %fd62;
$L__BB2_14:
	ret;

}
	// .globl	_Z32massMatrixMultiplyConstantKernelILi2ELi2ELi16EEviPKdS1_S1_S1_Pd
.visible .entry _Z32massMatrixMultiplyConstantKernelILi2ELi2ELi16EEviPKdS1_S1_S1_Pd(
	.param .u32 _Z32massMatrixMultiplyConstantKernelILi2ELi2ELi16EEviPKdS1_S1_S1_Pd_param_0,
	.param .u64 .ptr .align 1 _Z32massMatrixMultiplyConstantKernelILi2ELi2ELi16EEviPKdS1_S1_S1_Pd_param_1,
	.param .u64 .ptr .align 1 _Z32massMatrixMultiplyConstantKernelILi2ELi2ELi16EEviPKdS1_S1_S1_Pd_param_2,
	.param .u64 .ptr .align 1 _Z32massMatrixMultiplyConstantKernelILi2ELi2ELi16EEviPKdS1_S1_S1_Pd_param_3,
	.param .u64 .ptr .align 1 _Z32massMatrixMultiplyConstantKernelILi2ELi2ELi16EEviPKdS1_S1_S1_Pd_param_4,
	.param .u64 .ptr .align 1 _Z32massMatrixMultiplyConstantKernelILi2ELi2ELi16EEviPKdS1_S1_S1_Pd_param_5
)
{
	.reg .pred 	%p<10>;
	.reg .b32 	%r<44>;
	.reg .b64 	%rd<13>;
	.reg .b64 	%fd<62>;
	// demoted variable
	.shared .align 8 .b8 _ZZ32massMatrixMultiplyConstantKernelILi2ELi2ELi16EEviPKdS1_S1_S1_PdE6s_tmp1[1024];
	ld.param.u32 	%r11, [_Z32massMatrixMultiplyConstantKernelILi2ELi2ELi16EEviPKdS1_S1_S1_Pd_param_0];
	ld.param.u64 	%rd1, [_Z32massMatrixMultiplyConstantKernelILi2ELi2ELi16EEviPKdS1_S1_S1_Pd_param_1];
	ld.param.u64 	%rd2, [_Z32massMatrixMultiplyConstantKernelILi2ELi2ELi16EEviPKdS1_S1_S1_Pd_param_4];
	ld.param.u64 	%rd3, [_Z32massMatrixMultiplyConstantKernelILi2ELi2ELi16EEviPKdS1_S1_S1_Pd_param_5];
	mov.u32 	%r12, %tid.x;
	mov.u32 	%r2, %tid.y;
	mov.u32 	%r13, %ctaid.x;
	shl.b32 	%r14, %r13, 4;
	add.s32 	%r3, %r14, %r2;
	and.b32  	%r4, %r12, 1;
	and.b32  	%r5, %r12, 1022;
	setp.lt.s32 	%p2, %r3, %r11;
	setp.lt.u32 	%p3, %r12, 4;
	and.pred  	%p1, %p2, %p3;
	not.pred 	%p4, %p1;
	@%p4 bra 	$L__BB3_2;
	cvta.to.global.u64 	%rd4, %rd2;
	add.s32 	%r15, %r4, %r5;
	shl.b32 	%r16, %r3, 3;
	add.s32 	%r17, %r15, %r16;
	mul.wide.s32 	%rd5, %r17, 8;
	add.s64 	%rd6, %rd4, %rd5;
	ld.global.nc.f64 	%fd59, [%rd6];
	ld.global.nc.f64 	%fd58, [%rd6+32];
$L__BB3_2:
	setp.gt.u32 	%p5, %r12, 3;
	bar.sync 	0;
	ld.const.f64 	%fd5, [const_oddDofToQuad];
	ld.const.f64 	%fd6, [const_evenDofToQuad];
	shl.b32 	%r18, %r2, 6;
	mov.u32 	%r19, _ZZ32massMatrixMultiplyConstantKernelILi2ELi2ELi16EEviPKdS1_S1_S1_PdE6s_tmp1;
	add.s32 	%r6, %r19, %r18;
	@%p5 bra 	$L__BB3_4;
	add.f64 	%fd14, %fd59, %fd58;
	sub.f64 	%fd15, %fd59, %fd58;
	fma.rn.f64 	%fd16, %fd14, %fd5, 0d0000000000000000;
	fma.rn.f64 	%fd17, %fd15, %fd6, 0d0000000000000000;
	sub.f64 	%fd18, %fd16, %fd17;
	shl.b32 	%r20, %r12, 3;
	and.b32  	%r21, %r20, -16;
	add.s32 	%r22, %r6, %r21;
	shl.b32 	%r23, %r4, 3;
	add.s32 	%r24, %r22, %r23;
	st.shared.f64 	[%r24+32], %fd18;
	add.f64 	%fd19, %fd17, %fd16;
	st.shared.f64 	[%r24], %fd19;
$L__BB3_4:
	setp.gt.u32 	%p6, %r12, 3;
	bar.sync 	0;
	@%p6 bra 	$L__BB3_6;
	shl.b32 	%r25, %r12, 4;
	and.b32  	%r26, %r25, -32;
	add.s32 	%r27, %r6, %r26;
	shl.b32 	%r28, %r4, 3;
	add.s32 	%r29, %r27, %r28;
	ld.shared.f64 	%fd20, [%r29];
	ld.shared.f64 	%fd21, [%r29+16];
	add.f64 	%fd22, %fd20, %fd21;
	sub.f64 	%fd23, %fd20, %fd21;
	fma.rn.f64 	%fd24, %fd22, %fd5, 0d0000000000000000;
	fma.rn.f64 	%fd25, %fd23, %fd6, 0d0000000000000000;
	sub.f64 	%fd26, %fd24, %fd25;
	st.shared.f64 	[%r29+16], %fd26;
	add.f64 	%fd27, %fd25, %fd24;
	st.shared.f64 	[%r29], %fd27;
$L__BB3_6:
	setp.gt.u32 	%p7, %r12, 3;
	bar.sync 	0;
	shr.u32 	%r7, %r12, 1;
	shl.b32 	%r30, %r7, 5;
	add.s32 	%r8, %r6, %r30;
	shl.b32 	%r31, %r4, 4;
	add.s32 	%r9, %r8, %r31;
	ld.shared.f64 	%fd28, [%r9];
	ld.shared.f64 	%fd29, [%r9+8];
	add.f64 	%fd30, %fd28, %fd29;
	sub.f64 	%fd31, %fd28, %fd29;
	fma.rn.f64 	%fd32, %fd31, %fd6, 0d0000000000000000;
	fma.rn.f64 	%fd33, %fd30, %fd5, 0d0000000000000000;
	add.s32 	%r32, %r4, %r5;
	shl.b32 	%r33, %r32, 1;
	shl.b32 	%r10, %r3, 3;
	add.s32 	%r34, %r33, %r10;
	cvta.to.global.u64 	%rd7, %rd1;
	mul.wide.s32 	%rd8, %r34, 8;
	add.s64 	%rd9, %rd7, %rd8;
	ld.global.nc.f64 	%fd34, [%rd9+8];
	ld.global.nc.f64 	%fd35, [%rd9];
	sub.f64 	%fd36, %fd33, %fd32;
	mul.f64 	%fd60, %fd36, %fd34;
	add.f64 	%fd37, %fd33, %fd32;
	mul.f64 	%fd61, %fd37, %fd35;
	bar.sync 	0;
	add.f64 	%fd38, %fd61, %fd60;
	sub.f64 	%fd39, %fd61, %fd60;
	fma.rn.f64 	%fd40, %fd39, %fd6, 0d0000000000000000;
	fma.rn.f64 	%fd41, %fd38, %fd5, 0d0000000000000000;
	sub.f64 	%fd42, %fd41, %fd40;
	st.shared.f64 	[%r9+8], %fd42;
	add.f64 	%fd43, %fd41, %fd40;
	st.shared.f64 	[%r9], %fd43;
	bar.sync 	0;
	@%p7 bra 	$L__BB3_8;
	shl.b32 	%r35, %r4, 3;
	sub.s32 	%r36, %r9, %r35;
	ld.shared.f64 	%fd44, [%r36];
	ld.shared.f64 	%fd45, [%r36+16];
	add.f64 	%fd46, %fd44, %fd45;
	sub.f64 	%fd47, %fd44, %fd45;
	fma.rn.f64 	%fd48, %fd47, %fd6, 0d0000000000000000;
	fma.rn.f64 	%fd49, %fd46, %fd5, 0d0000000000000000;
	sub.f64 	%fd50, %fd49, %fd48;
	st.shared.f64 	[%r36+16], %fd50;
	add.f64 	%fd51, %fd49, %fd48;
	st.shared.f64 	[%r36], %fd51;
$L__BB3_8:
	setp.gt.u32 	%p8, %r12, 3;
	bar.sync 	0;
	@%p8 bra 	$L__BB3_10;
	shl.b32 	%r37, %r7, 4;
	sub.s32 	%r38, %r8, %r37;
	shl.b32 	%r39, %r4, 3;
	add.s32 	%r40, %r38, %r39;
	ld.shared.f64 	%fd52, [%r40];
	ld.shared.f64 	%fd53, [%r40+32];
	add.f64 	%fd54, %fd52, %fd53;
	sub.f64 	%fd55, %fd52, %fd53;
	fma.rn.f64 	%fd56, %fd55, %fd6, 0d0000000000000000;
	fma.rn.f64 	%fd57, %fd54, %fd5, 0d0000000000000000;
	sub.f64 	%fd60, %fd57, %fd56;
	add.f64 	%fd61, %fd57, %fd56;
$L__BB3_10:
	bar.sync 	0;
	@%p4 bra 	$L__BB3_12;
	and.b32  	%r41, %r12, 2;
	or.b32  	%r42, %r4, %r41;
	add.s32 	%r43, %r42, %r10;
	cvta.to.global.u64 	%rd10, %rd3;
	mul.wide.s32 	%rd11, %r43, 8;
	add.s64 	%rd12, %rd10, %rd11;
	st.global.f64 	[%rd12], %fd61;
	st.global.f64 	[%rd12+32], %fd60;
$L__BB3_12:
	ret;

}
	// .globl	_Z30massMatrixMultiplySharedKernelILi2ELi2ELi16EEviPKdS1_S1_S1_Pd
.visible .entry _Z30massMatrixMultiplySharedKernelILi2ELi2ELi16EEviPKdS1_S1_S1_Pd(
	.param .u32 _Z30massMatrixMultiplySharedKernelILi2ELi2ELi16EEviPKdS1_S1_S1_Pd_param_0,
	.param .u64 .ptr .align 1 _Z30massMatrixMultiplySharedKernelILi2ELi2ELi16EEviPKdS1_S1_S1_Pd_param_1,
	.param .u64 .ptr .align 1 _Z30massMatrixMultiplySharedKernelILi2ELi2ELi16EEviPKdS1_S1_S1_Pd_param_2,
	.param .u64 .ptr .align 1 _Z30massMatrixMultiplySharedKernelILi2ELi2ELi16EEviPKdS1_S1_S1_Pd_param_3,
	.param .u64 .ptr .align 1 _Z30massMatrixMultiplySharedKernelILi2ELi2ELi16EEviPKdS1_S1_S1_Pd_param_4,
	.param .u64 .ptr .align 1 _Z30massMatrixMultiplySharedKernelILi2ELi2ELi16EEviPKdS1_S1_S1_Pd_param_5
)
{
	.reg .pred 	%p<11>;
	.reg .b32 	%r<45>;
	.reg .b64 	%rd<17>;
	.reg .b64 	%fd<64>;
	// demoted variable
	.shared .align 8 .b8 _ZZ30massMatrixMultiplySharedKernelILi2ELi2ELi16EEviPKdS1_S1_S1_PdE6s_tmp1[1024];
	// demoted variable
	.shared .align 8 .b8 _ZZ30massMatrixMultiplySharedKernelILi2ELi2ELi16EEviPKdS1_S1_S1_PdE14s_oddDofToQuad[8];
	// demoted variable
	.shared .align 8 .b8 _ZZ30massMatrixMultiplySharedKernelILi2ELi2ELi16EEviPKdS1_S1_S1_PdE15s_evenDofToQuad[8];
	ld.param.u32 	%r11, [_Z30massMatrixMultiplySharedKernelILi2ELi2ELi16EEviPKdS1_S1_S1_Pd_param_0];
	ld.param.u64 	%rd1, [_Z30massMatrixMultiplySharedKernelILi2ELi2ELi16EEviPKdS1_S1_S1_Pd_param_1];
	ld.param.u64 	%rd2, [_Z30massMatrixMultiplySharedKernelILi2ELi2ELi16EEviPKdS1_S1_S1_Pd_param_2];
	ld.param.u64 	%rd3, [_Z30massMatrixMultiplySharedKernelILi2ELi2ELi16EEviPKdS1_S1_S1_Pd_param_3];
	ld.param.u64 	%rd4, [_Z30massMatrixMultiplySharedKernelILi2ELi2ELi16EEviPKdS1_S1_S1_Pd_param_4];
	ld.param.u64 	%rd5, [_Z30massMatrixMultiplySharedKernelILi2ELi2ELi16EEviPKdS1_S1_S1_Pd_param_5];
	mov.u32 	%r12, %tid.x;
	mov.u32 	%r2, %tid.y;
	mov.u32 	%r13, %ctaid.x;
	shl.b32 	%r14, %r13, 4;
	add.s32 	%r3, %r14, %r2;
	and.b32  	%r4, %r12, 1;
	and.b32  	%r5, %r12, 1022;
	setp.lt.s32 	%p2, %r3, %r11;
	setp.lt.u32 	%p3, %r12, 4;
	and.pred  	%p1, %p2, %p3;
	not.pred 	%p4, %p1;
	@%p4 bra 	$L__BB4_2;
	cvta.to.global.u64 	%rd6, %rd4;
	add.s32 	%r15, %r4, %r5;
	shl.b32 	%r16, %r3, 3;
	add.s32 	%r17, %r15, %r16;
	mul.wide.s32 	%rd7, %r17, 8;
	add.s64 	%rd8, %rd6, %rd7;
	ld.global.nc.f64 	%fd61, [%rd8];
	ld.global.nc.f64 	%fd60, [%rd8+32];
$L__BB4_2:
	or.b32  	%r18, %r2, %r12;
	setp.ne.s32 	%p5, %r18, 0;
	@%p5 bra 	$L__BB4_4;
	cvta.to.global.u64 	%rd9, %rd2;
	ld.global.nc.f64 	%fd14, [%rd9];
	st.shared.f64 	[_ZZ30massMatrixMultiplySharedKernelILi2ELi2ELi16EEviPKdS1_S1_S1_PdE14s_oddDofToQuad], %fd14;
	cvta.to.global.u64 	%rd10, %rd3;
	ld.global.nc.f64 	%fd15, [%rd10];
	st.shared.f64 	[_ZZ30massMatrixMultiplySharedKernelILi2ELi2ELi16EEviPKdS1_S1_S1_PdE15s_evenDofToQuad], %fd15;
$L__BB4_4:
	setp.gt.u32 	%p6, %r12, 3;
	bar.sync 	0;
	ld.shared.f64 	%fd5, [_ZZ30massMatrixMultiplySharedKernelILi2ELi2ELi16EEviPKdS1_S1_S1_PdE14s_oddDofToQuad];
	ld.shared.f64 	%fd6, [_ZZ30massMatrixMultiplySharedKernelILi2ELi2ELi16EEviPKdS1_S1_S1_PdE15s_evenDofToQuad];
	shl.b32 	%r19, %r2, 6;
	mov.u32 	%r20, _ZZ30massMatrixMultiplySharedKernelILi2ELi2ELi16EEviPKdS1_S1_S1_PdE6s_tmp1;
	add.s32 	%r6, %r20, %r19;
	@%p6 bra 	$L__BB4_6;
	add.f64 	%fd16, %fd61, %fd60;
	sub.f64 	%fd17, %fd61, %fd60;
	fma.rn.f64 	%fd18, %fd16, %fd5, 0d0000000000000000;
	fma.rn.f64 	%fd19, %fd17, %fd6, 0d0000000000000000;
	sub.f64 	%fd20, %fd18, %fd19;
	shl.b32 	%r21, %r12, 3;
	and.b32  	%r22, %r21, -16;
	add.s32 	%r23, %r6, %r22;
	shl.b32 	%r24, %r4, 3;
	add.s32 	%r25, %r23, %r24;
	st.shared.f64 	[%r25+32], %fd20;
	add.f64 	%fd21, %fd19, %fd18;
	st.shared.f64 	[%r25], %fd21;
$L__BB4_6:
	setp.gt.u32 	%p7, %r12, 3;
	bar.sync 	0;
	@%p7 bra 	$L__BB4_8;
	shl.b32 	%r26, %r12, 4;
	and.b32  	%r27, %r26, -32;
	add.s32 	%r28, %r6, %r27;
	shl.b32 	%r29, %r4, 3;
	add.s32 	%r30, %r28, %r29;
	ld.shared.f64 	%fd22, [%r30];
	ld.shared.f64 	%fd23, [%r30+16];
	add.f64 	%fd24, %fd22, %fd23;
	sub.f64 	%fd25, %fd22, %fd23;
	fma.rn.f64 	%fd26, %fd24, %fd5, 0d0000000000000000;
	fma.rn.f64 	%fd27, %fd25, %fd6, 0d0000000000000000;
	sub.f64 	%fd28, %fd26, %fd27;
	st.shared.f64 	[%r30+16], %fd28;
	add.f64 	%fd29, %fd27, %fd26;
	st.shared.f64 	[%r30], %fd29;
$L__BB4_8:
	setp.gt.u32 	%p8, %r12, 3;
	bar.sync 	0;
	shr.u32 	%r7, %r12, 1;
	shl.b32 	%r31, %r7, 5;
	add.s32 	%r8, %r6, %r31;
	shl.b32 	%r32, %r4, 4;
	add.s32 	%r9, %r8, %r32;
	ld.shared.f64 	%fd30, [%r9];
	ld.shared.f64 	%fd31, [%r9+8];
	add.f64 	%fd32, %fd30, %fd31;
	sub.f64 	%fd33, %fd30, %fd31;
	fma.rn.f64 	%fd34, %fd33, %fd6, 0d0000000000000000;
	fma.rn.f64 	%fd35, %fd32, %fd5, 0d0000000000000000;
	add.s32 	%r33, %r4, %r5;
	shl.b32 	%r34, %r33, 1;
	shl.b32 	%r10, %r3, 3;
	add.s32 	%r35, %r34, %r10;
	cvta.to.global.u64 	%rd11, %rd1;
	mul.wide.s32 	%rd12, %r35, 8;
	add.s64 	%rd13, %rd11, %rd12;
	ld.global.nc.f64 	%fd36, [%rd13+8];
	ld.global.nc.f64 	%fd37, [%rd13];
	sub.f64 	%fd38, %fd35, %fd34;
	mul.f64 	%fd62, %fd38, %fd36;
	add.f64 	%fd39, %fd35, %fd34;
	mul.f64 	%fd63, %fd39, %fd37;
	bar.sync 	0;
	add.f64 	%fd40, %fd63, %fd62;
	sub.f64 	%fd41, %fd63, %fd62;
	fma.rn.f64 	%fd42, %fd41, %fd6, 0d0000000000000000;
	fma.rn.f64 	%fd43, %fd40, %fd5, 0d0000000000000000;
	sub.f64 	%fd44, %fd43, %fd42;
	st.shared.f64 	[%r9+8], %fd44;
	add.f64 	%fd45, %fd43, %fd42;
	st.shared.f64 	[%r9], %fd45;
	bar.sync 	0;
	@%p8 bra 	$L__BB4_10;
	shl.b32 	%r36, %r4, 3;
	sub.s32 	%r37, %r9, %r36;
	ld.shared.f64 	%fd46, [%r37];
	ld.shared.f64 	%fd47, [%r37+16];
	add.f64 	%fd48, %fd46, %fd47;
	sub.f64 	%fd49, %fd46, %fd47;
	fma.rn.f64 	%fd50, %fd49, %fd6, 0d0000000000000000;
	fma.rn.f64 	%fd51, %fd48, %fd5, 0d0000000000000000;
	sub.f64 	%fd52, %fd51, %fd50;
	st.shared.f64 	[%r37+16], %fd52;
	add.f64 	%fd53, %fd51, %fd50;
	st.shared.f64 	[%r37], %fd53;
$L__BB4_10:
	setp.gt.u32 	%p9, %r12, 3;
	bar.sync 	0;
	@%p9 bra 	$L__BB4_12;
	shl.b32 	%r38, %r7, 4;
	sub.s32 	%r39, %r8, %r38;
	shl.b32 	%r40, %r4, 3;
	add.s32 	%r41, %r39, %r40;
	ld.shared.f64 	%fd54, [%r41];
	ld.shared.f64 	%fd55, [%r41+32];
	add.f64 	%fd56, %fd54, %fd55;
	sub.f64 	%fd57, %fd54, %fd55;
	fma.rn.f64 	%fd58, %fd57, %fd6, 0d0000000000000000;
	fma.rn.f64 	%fd59, %fd56, %fd5, 0d0000000000000000;
	sub.f64 	%fd62, %fd59, %fd58;
	add.f64 	%fd63, %fd59, %fd58;
$L__BB4_12:
	bar.sync 	0;
	@%p4 bra 	$L__BB4_14;
	and.b32  	%r42, %r12, 2;
	or.b32  	%r43, %r4, %r42;
	add.s32 	%r44, %r43, %r10;
	cvta.to.global.u64 	%rd14, %rd5;
	mul.wide.s32 	%rd15, %r44, 8;
	add.s64 	%rd16, %rd14, %rd15;
	st.global.f64 	[%rd16], %fd63;
	st.global.f64 	[%rd16+32], %fd62;
$L__BB4_14:
	ret;

}
	// .globl	_Z30massMatrixMultiplyGlobalKernelILi2ELi2ELi16EEviPKdS1_S1_S1_Pd
.visible .entry _Z30massMatrixMultiplyGlobalKernelILi2ELi2ELi16EEviPKdS1_S1_S1_Pd(
	.param .u32 _Z30massMatrixMultiplyGlobalKernelILi2ELi2ELi16EEviPKdS1_S1_S1_Pd_param_0,
	.param .u64 .ptr .align 1 _Z30massMatrixMultiplyGlobalKernelILi2ELi2ELi16EEviPKdS1_S1_S1_Pd_param_1,
	.param .u64 .ptr .align 1 _Z30massMatrixMultiplyGlobalKernelILi2ELi2ELi16EEviPKdS1_S1_S1_Pd_param_2,
	.param .u64 .ptr .align 1 _Z30massMatrixMultiplyGlobalKernelILi2ELi2ELi16EEviPKdS1_S1_S1_Pd_param_3,
	.param .u64 .ptr .align 1 _Z30massMatrixMultiplyGlobalKernelILi2ELi2ELi16EEviPKdS1_S1_S1_Pd_param_4,
	.param .u64 .ptr .align 1 _Z30massMatrixMultiplyGlobalKernelILi2ELi2ELi16EEviPKdS1_S1_S1_Pd_param_5
)
{
	.reg .pred 	%p<10>;
	.reg .b32 	%r<44>;
	.reg .b64 	%rd<17>;
	.reg .b64 	%fd<66>;
	// demoted variable
	.shared .align 8 .b8 _ZZ30massMatrixMultiplyGlobalKernelILi2ELi2ELi16EEviPKdS1_S1_S1_PdE6s_tmp1[1024];
	ld.param.u32 	%r11, [_Z30massMatrixMultiplyGlobalKernelILi2ELi2ELi16EEviPKdS1_S1_S1_Pd_param_0];
	ld.param.u64 	%rd3, [_Z30massMatrixMultiplyGlobalKernelILi2ELi2ELi16EEviPKdS1_S1_S1_Pd_param_1];
	ld.param.u64 	%rd6, [_Z30massMatrixMultiplyGlobalKernelILi2ELi2ELi16EEviPKdS1_S1_S1_Pd_param_2];
	ld.param.u64 	%rd7, [_Z30massMatrixMultiplyGlobalKernelILi2ELi2ELi16EEviPKdS1_S1_S1_Pd_param_3];
	ld.param.u64 	%rd4, [_Z30massMatrixMultiplyGlobalKernelILi2ELi2ELi16EEviPKdS1_S1_S1_Pd_param_4];
	ld.param.u64 	%rd5, [_Z30massMatrixMultiplyGlobalKernelILi2ELi2ELi16EEviPKdS1_S1_S1_Pd_param_5];
	cvta.to.global.u64 	%rd1, %rd7;
	cvta.to.global.u64 	%rd2, %rd6;
	mov.u32 	%r12, %tid.x;
	mov.u32 	%r2, %tid.y;
	mov.u32 	%r13, %ctaid.x;
	shl.b32 	%r14, %r13, 4;
	add.s32 	%r3, %r14, %r2;
	and.b32  	%r4, %r12, 1;
	and.b32  	%r5, %r12, 1022;
	setp.lt.s32 	%p2, %r3, %r11;
	setp.lt.u32 	%p3, %r12, 4;
	and.pred  	%p1, %p2, %p3;
	not.pred 	%p4, %p1;
	@%p4 bra 	$L__BB5_2;
	cvta.to.global.u64 	%rd8, %rd4;
	add.s32 	%r15, %r4, %r5;
	shl.b32 	%r16, %r3, 3;
	add.s32 	%r17, %r15, %r16;
	mul.wide.s32 	%rd9, %r17, 8;
	add.s64 	%rd10, %rd8, %rd9;
	ld.global.nc.f64 	%fd63, [%rd10];
	ld.global.nc.f64 	%fd62, [%rd10+32];
$L__BB5_2:
	setp.gt.u32 	%p5, %r12, 3;
	bar.sync 	0;
	shl.b32 	%r18, %r2, 6;
	mov.u32 	%r19, _ZZ30massMatrixMultiplyGlobalKernelILi2ELi2ELi16EEviPKdS1_S1_S1_PdE6s_tmp1;
	add.s32 	%r6, %r19, %r18;
	@%p5 bra 	$L__BB5_4;
	add.f64 	%fd14, %fd63, %fd62;
	sub.f64 	%fd15, %fd63, %fd62;
	ld.global.nc.f64 	%fd16, [%rd2];
	ld.global.nc.f64 	%fd17, [%rd1];
	fma.rn.f64 	%fd18, %fd14, %fd16, 0d0000000000000000;
	fma.rn.f64 	%fd19, %fd15, %fd17, 0d0000000000000000;
	sub.f64 	%fd20, %fd18, %fd19;
	shl.b32 	%r20, %r12, 3;
	and.b32  	%r21, %r20, -16;
	add.s32 	%r22, %r6, %r21;
	shl.b32 	%r23, %r4, 3;
	add.s32 	%r24, %r22, %r23;
	st.shared.f64 	[%r24+32], %fd20;
	add.f64 	%fd21, %fd19, %fd18;
	st.shared.f64 	[%r24], %fd21;
$L__BB5_4:
	setp.gt.u32 	%p6, %r12, 3;
	bar.sync 	0;
	@%p6 bra 	$L__BB5_6;
	shl.b32 	%r25, %r12, 4;
	and.b32  	%r26, %r25, -32;
	add.s32 	%r27, %r6, %r26;
	shl.b32 	%r28, %r4, 3;
	add.s32 	%r29, %r27, %r28;
	ld.shared.f64 	%fd22, [%r29];
	ld.shared.f64 	%fd23, [%r29+16];
	add.f64 	%fd24, %fd22, %fd23;
	sub.f64 	%fd25, %fd22, %fd23;
	ld.global.nc.f64 	%fd26, [%rd2];
	ld.global.nc.f64 	%fd27, [%rd1];
	fma.rn.f64 	%fd28, %fd24, %fd26, 0d0000000000000000;
	fma.rn.f64 	%fd29, %fd25, %fd27, 0d0000000000000000;
	sub.f64 	%fd30, %fd28, %fd29;
	st.shared.f64 	[%r29+16], %fd30;
	add.f64 	%fd31, %fd29, %fd28;
	st.shared.f64 	[%r29], %fd31;
$L__BB5_6:
	setp.gt.u32 	%p7, %r12, 3;
	bar.sync 	0;
	shr.u32 	%r7, %r12, 1;
	shl.b32 	%r30, %r7, 5;
	add.s32 	%r8, %r6, %r30;
	shl.b32 	%r31, %r4, 4;
	add.s32 	%r9, %r8, %r31;
	ld.shared.f64 	%fd32, [%r9];
	ld.shared.f64 	%fd33, [%r9+8];
	add.f64 	%fd34, %fd32, %fd33;
	sub.f64 	%fd35, %fd32, %fd33;
	ld.global.nc.f64 	%fd5, [%rd2];
	ld.global.nc.f64 	%fd6, [%rd1];
	fma.rn.f64 	%fd36, %fd35, %fd6, 0d0000000000000000;
	fma.rn.f64 	%fd37, %fd34, %fd5, 0d0000000000000000;
	add.s32 	%r32, %r4, %r5;
	shl.b32 	%r33, %r32, 1;
	shl.b32 	%r10, %r3, 3;
	add.s32 	%r34, %r33, %r10;
	cvta.to.global.u64 	%rd11, %rd3;
	mul.wide.s32 	%rd12, %r34, 8;
	add.s64 	%rd13, %rd11, %rd12;
	ld.global.nc.f64 	%fd38, [%rd13+8];
	ld.global.nc.f64 	%fd39, [%rd13];
	sub.f64 	%fd40, %fd37, %fd36;
	mul.f64 	%fd64, %fd40, %fd38;
	add.f64 	%fd41, %fd37, %fd36;
	mul.f64 	%fd65, %fd41, %fd39;
	bar.sync 	0;
	add.f64 	%fd42, %fd65, %fd64;
	sub.f64 	%fd43, %fd65, %fd64;
	fma.rn.f64 	%fd44, %fd43, %fd6, 0d0000000000000000;
	fma.rn.f64 	%fd45, %fd42, %fd5, 0d0000000000000000;
	sub.f64 	%fd46, %fd45, %fd44;
	st.shared.f64 	[%r9+8], %fd46;
	add.f64 	%fd47, %fd45, %fd44;
	st.shared.f64 	[%r9], %fd47;
	bar.sync 	0;
	@%p7 bra 	$L__BB5_8;
	shl.b32 	%r35, %r4, 3;
	sub.s32 	%r36, %r9, %r35;
	ld.shared.f64 	%fd48, [%r36];
	ld.shared.f64 	%fd49, [%r36+16];
	add.f64 	%fd50, %fd48, %fd49;
	sub.f64 	%fd51, %fd48, %fd49;
	fma.rn.f64 	%fd52, %fd51, %fd6, 0d0000000000000000;
	fma.rn.f64 	%fd53, %fd50, %fd5, 0d0000000000000000;
	sub.f64 	%fd54, %fd53, %fd52;
	st.shared.f64 	[%r36+16], %fd54;
	add.f64 	%fd55, %fd53, %fd52;
	st.shared.f64 	[%r36], %fd55;
$L__BB5_8:
	setp.gt.u32 	%p8, %r12, 3;
	bar.sync 	0;
	@%p8 bra 	$L__BB5_10;
	shl.b32 	%r37, %r7, 4;
	sub.s32 	%r38, %r8, %r37;
	shl.b32 	%r39, %r4, 3;
	add.s32 	%r40, %r38, %r39;
	ld.shared.f64 	%fd56, [%r40];
	ld.shared.f64 	%fd57, [%r40+32];
	add.f64 	%fd58, %fd56, %fd57;
	sub.f64 	%fd59, %fd56, %fd57;
	fma.rn.f64 	%fd60, %fd59, %fd6, 0d0000000000000000;
	fma.rn.f64 	%fd61, %fd58, %fd5, 0d0000000000000000;
	sub.f64 	%fd64, %fd61, %fd60;
	add.f64 	%fd65, %fd61, %fd60;
$L__BB5_10:
	bar.sync 	0;
	@%p4 bra 	$L__BB5_12;
	and.b32  	%r41, %r12, 2;
	or.b32  	%r42, %r4, %r41;
	add.s32 	%r43, %r42, %r10;
	cvta.to.global.u64 	%rd14, %rd5;
	mul.wide.s32 	%rd15, %r43, 8;
	add.s64 	%rd16, %rd14, %rd15;
	st.global.f64 	[%rd16], %fd65;
	st.global.f64 	[%rd16+32], %fd64;
$L__BB5_12:
	ret;

}
	// .globl	_Z40massMatrixMultiplyMonolithicGlobalKernelILi2ELi2ELi16EEviPKdS1_S1_S1_Pd
.visible .entry _Z40massMatrixMultiplyMonolithicGlobalKernelILi2ELi2ELi16EEviPKdS1_S1_S1_Pd(
	.param .u32 _Z40massMatrixMultiplyMonolithicGlobalKernelILi2ELi2ELi16EEviPKdS1_S1_S1_Pd_param_0,
	.param .u64 .ptr .align 1 _Z40massMatrixMultiplyMonolithicGlobalKernelILi2ELi2ELi16EEviPKdS1_S1_S1_Pd_param_1,
	.param .u64 .ptr .align 1 _Z40massMatrixMultiplyMonolithicGlobalKernelILi2ELi2ELi16EEviPKdS1_S1_S1_Pd_param_2,
	.param .u64 .ptr .align 1 _Z40massMatrixMultiplyMonolithicGlobalKernelILi2ELi2ELi16EEviPKdS1_S1_S1_Pd_param_3,
	.param .u64 .ptr .align 1 _Z40massMatrixMultiplyMonolithicGlobalKernelILi2ELi2ELi16EEviPKdS1_S1_S1_Pd_param_4,
	.param .u64 .ptr .align 1 _Z40massMatrixMultiplyMonolithicGlobalKernelILi2ELi2ELi16EEviPKdS1_S1_S1_Pd_param_5
)
{
	.reg .pred 	%p<11>;
	.reg .b32 	%r<34>;
	.reg .b64 	%rd<15>;
	.reg .b64 	%fd<66>;
	// demoted variable
	.shared .align 8 .b8 _ZZ40massMatrixMultiplyMonolithicGlobalKernelILi2ELi2ELi16EEviPKdS1_S1_S1_PdE6s_tmp1[1024];
	ld.param.u32 	%r11, [_Z40massMatrixMultiplyMonolithicGlobalKernelILi2ELi2ELi16EEviPKdS1_S1_S1_Pd_param_0];
	ld.param.u64 	%rd3, [_Z40massMatrixMultiplyMonolithicGlobalKernelILi2ELi2ELi16EEviPKdS1_S1_S1_Pd_param_1];
	ld.param.u64 	%rd6, [_Z40massMatrixMultiplyMonolithicGlobalKernelILi2ELi2ELi16EEviPKdS1_S1_S1_Pd_param_2];
	ld.param.u64 	%rd4, [_Z40massMatrixMultiplyMonolithicGlobalKernelILi2ELi2ELi16EEviPKdS1_S1_S1_Pd_param_4];
	ld.param.u64 	%rd5, [_Z40massMatrixMultiplyMonolithicGlobalKernelILi2ELi2ELi16EEviPKdS1_S1_S1_Pd_param_5];
	cvta.to.global.u64 	%rd1, %rd6;
	mov.u32 	%r1, %tid.x;
	mov.u32 	%r2, %tid.y;
	mov.u32 	%r12, %ctaid.x;
	shl.b32 	%r13, %r12, 4;
	add.s32 	%r3, %r13, %r2;
	and.b32  	%r4, %r1, 1;
	and.b32  	%r5, %r1, 1022;
	setp.ge.s32 	%p1, %r3, %r11;
	@%p1 bra 	$L__BB6_2;
	cvta.to.global.u64 	%rd7, %rd4;
	add.s32 	%r14, %r4, %r5;
	shl.b32 	%r15, %r3, 3;
	add.s32 	%r16, %r14, %r15;
	mul.wide.s32 	%rd8, %r16, 8;
	add.s64 	%rd9, %rd7, %rd8;
	ld.global.nc.f64 	%fd61, [%rd9];
	ld.global.nc.f64 	%fd60, [%rd9+32];
$L__BB6_2:
	bar.sync 	0;
	setp.gt.u32 	%p2, %r1, 3;
	shl.b32 	%r17, %r2, 6;
	mov.u32 	%r18, _ZZ40massMatrixMultiplyMonolithicGlobalKernelILi2ELi2ELi16EEviPKdS1_S1_S1_PdE6s_tmp1;
	add.s32 	%r19, %r18, %r17;
	shl.b32 	%r20, %r1, 3;
	and.b32  	%r21, %r20, 8176;
	add.s32 	%r6, %r19, %r21;
	shl.b32 	%r22, %r4, 3;
	add.s32 	%r7, %r6, %r22;
	@%p2 bra 	$L__BB6_4;
	ld.global.nc.f64 	%fd24, [%rd1];
	fma.rn.f64 	%fd25, %fd24, %fd61, 0d0000000000000000;
	ld.global.nc.f64 	%fd26, [%rd1+8];
	fma.rn.f64 	%fd27, %fd26, %fd60, %fd25;
	st.shared.f64 	[%r7], %fd27;
	ld.global.nc.f64 	%fd28, [%rd1+16];
	fma.rn.f64 	%fd29, %fd28, %fd61, 0d0000000000000000;
	ld.global.nc.f64 	%fd30, [%rd1+24];
	fma.rn.f64 	%fd31, %fd30, %fd60, %fd29;
	st.shared.f64 	[%r7+32], %fd31;
$L__BB6_4:
	setp.gt.u32 	%p3, %r1, 3;
	bar.sync 	0;
	add.s32 	%r25, %r6, %r21;
	add.s32 	%r8, %r25, %r22;
	@%p3 bra 	$L__BB6_6;
	ld.shared.f64 	%fd32, [%r8];
	ld.shared.f64 	%fd33, [%r8+16];
	ld.global.nc.f64 	%fd34, [%rd1];
	fma.rn.f64 	%fd35, %fd34, %fd32, 0d0000000000000000;
	ld.global.nc.f64 	%fd36, [%rd1+8];
	fma.rn.f64 	%fd37, %fd36, %fd33, %fd35;
	st.shared.f64 	[%r8], %fd37;
	ld.global.nc.f64 	%fd38, [%rd1+16];
	fma.rn.f64 	%fd39, %fd38, %fd32, 0d0000000000000000;
	ld.global.nc.f64 	%fd40, [%rd1+24];
	fma.rn.f64 	%fd41, %fd40, %fd33, %fd39;
	st.shared.f64 	[%r8+16], %fd41;
$L__BB6_6:
	setp.ge.s32 	%p4, %r3, %r11;
	bar.sync 	0;
	add.s32 	%r9, %r8, %r22;
	ld.shared.f64 	%fd5, [%r9];
	ld.shared.f64 	%fd6, [%r9+8];
	add.s32 	%r28, %r4, %r5;
	shl.b32 	%r29, %r28, 1;
	shl.b32 	%r10, %r3, 3;
	add.s32 	%r30, %r10, %r29;
	ld.global.nc.f64 	%fd7, [%rd1];
	fma.rn.f64 	%fd43, %fd7, %fd5, 0d0000000000000000;
	ld.global.nc.f64 	%fd8, [%rd1+8];
	fma.rn.f64 	%fd9, %fd8, %fd6, %fd43;
	cvta.to.global.u64 	%rd10, %rd3;
	mul.wide.s32 	%rd11, %r30, 8;
	add.s64 	%rd2, %rd10, %rd11;
	mov.f64 	%fd62, 0d0000000000000000;
	@%p4 bra 	$L__BB6_8;
	ld.global.nc.f64 	%fd62, [%rd2];
$L__BB6_8:
	mul.f64 	%fd65, %fd9, %fd62;
	ld.global.nc.f64 	%fd13, [%rd1+16];
	fma.rn.f64 	%fd45, %fd13, %fd5, 0d0000000000000000;
	ld.global.nc.f64 	%fd14, [%rd1+24];
	fma.rn.f64 	%fd15, %fd14, %fd6, %fd45;
	mov.f64 	%fd63, 0d0000000000000000;
	@%p4 bra 	$L__BB6_10;
	ld.global.nc.f64 	%fd63, [%rd2+8];
$L__BB6_10:
	setp.gt.u32 	%p6, %r1, 3;
	mul.f64 	%fd64, %fd15, %fd63;
	fma.rn.f64 	%fd46, %fd7, %fd65, 0d0000000000000000;
	fma.rn.f64 	%fd47, %fd13, %fd64, %fd46;
	st.shared.f64 	[%r9], %fd47;
	fma.rn.f64 	%fd48, %fd8, %fd65, 0d0000000000000000;
	fma.rn.f64 	%fd49, %fd14, %fd64, %fd48;
	st.shared.f64 	[%r9+8], %fd49;
	bar.sync 	0;
	@%p6 bra 	$L__BB6_12;
	ld.shared.f64 	%fd50, [%r8];
	ld.shared.f64 	%fd51, [%r8+16];
	fma.rn.f64 	%fd52, %fd7, %fd50, 0d0000000000000000;
	fma.rn.f64 	%fd53, %fd13, %fd51, %fd52;
	st.shared.f64 	[%r8], %fd53;
	fma.rn.f64 	%fd54, %fd8, %fd50, 0d0000000000000000;
	fma.rn.f64 	%fd55, %fd14, %fd51, %fd54;
	st.shared.f64 	[%r8+16], %fd55;
$L__BB6_12:
	setp.gt.u32 	%p7, %r1, 3;
	bar.sync 	0;
	@%p7 bra 	$L__BB6_14;
	ld.shared.f64 	%fd56, [%r7];
	ld.shared.f64 	%fd57, [%r7+32];
	fma.rn.f64 	%fd58, %fd7, %fd56, 0d0000000000000000;
	fma.rn.f64 	%fd65, %fd13, %fd57, %fd58;
	fma.rn.f64 	%fd59, %fd8, %fd56, 0d0000000000000000;
	fma.rn.f64 	%fd64, %fd14, %fd57, %fd59;
$L__BB6_14:
	setp.gt.u32 	%p8, %r1, 3;
	setp.ge.s32 	%p9, %r3, %r11;
	bar.sync 	0;
	or.pred  	%p10, %p8, %p9;
	@%p10 bra 	$L__BB6_16;
	and.b32  	%r31, %r1, 2;
	or.b32  	%r32, %r4, %r31;
	add.s32 	%r33, %r32, %r10;
	cvta.to.global.u64 	%rd12, %rd5;
	mul.wide.s32 	%rd13, %r33, 8;
	add.s64 	%rd14, %rd12, %rd13;
	st.global.f64 	[%rd14], %fd65;
	st.global.f64 	[%rd14+32], %fd64;
$L__BB6_16:
	ret;

}
	// .globl	_Z42massMatrixMultiplyMonolithicConstantKernelILi2ELi2ELi16EEviPKdS1_S1_S1_Pd
.visible .entry _Z42massMatrixMultiplyMonolithicConstantKernelILi2ELi2ELi16EEviPKdS1_S1_S1_Pd(
	.param .u32 _Z42massMatrixMultiplyMonolithicConstantKernelILi2ELi2ELi16EEviPKdS1_S1_S1_Pd_param_0,
	.param .u64 .ptr .align 1 _Z42massMatrixMultiplyMonolithicConstantKernelILi2ELi2ELi16EEviPKdS1_S1_S1_Pd_param_1,
	.param .u64 .ptr .align 1 _Z42massMatrixMultiplyMonolithicConstantKernelILi2ELi2ELi16EEviPKdS1_S1_S1_Pd_param_2,
	.param .u64 .ptr .align 1 _Z42massMatrixMultiplyMonolithicConstantKernelILi2ELi2ELi16EEviPKdS1_S1_S1_Pd_param_3,
	.param .u64 .ptr .align 1 _Z42massMatrixMultiplyMonolithicConstantKernelILi2ELi2ELi16EEviPKdS1_S1_S1_Pd_param_4,
	.param .u64 .ptr .align 1 _Z42massMatrixMultiplyMonolithicConstantKernelILi2ELi2ELi16EEviPKdS1_S1_S1_Pd_param_5
)
{
	.reg .pred 	%p<11>;
	.reg .b32 	%r<34>;
	.reg .b64 	%rd<13>;
	.reg .b64 	%fd<62>;
	// demoted variable
	.shared .align 8 .b8 _ZZ42massMatrixMultiplyMonolithicConstantKernelILi2ELi2ELi16EEviPKdS1_S1_S1_PdE6s_tmp1[1024];
	ld.param.u32 	%r11, [_Z42massMatrixMultiplyMonolithicConstantKernelILi2ELi2ELi16EEviPKdS1_S1_S1_Pd_param_0];
	ld.param.u64 	%rd2, [_Z42massMatrixMultiplyMonolithicConstantKernelILi2ELi2ELi16EEviPKdS1_S1_S1_Pd_param_1];
	ld.param.u64 	%rd3, [_Z42massMatrixMultiplyMonolithicConstantKernelILi2ELi2ELi16EEviPKdS1_S1_S1_Pd_param_4];
	ld.param.u64 	%rd4, [_Z42massMatrixMultiplyMonolithicConstantKernelILi2ELi2ELi16EEviPKdS1_S1_S1_Pd_param_5];
	mov.u32 	%r1, %tid.x;
	mov.u32 	%r2, %tid.y;
	mov.u32 	%r12, %ctaid.x;
	shl.b32 	%r13, %r12, 4;
	add.s32 	%r3, %r13, %r2;
	and.b32  	%r4, %r1, 1;
	and.b32  	%r5, %r1, 1022;
	setp.ge.s32 	%p1, %r3, %r11;
	@%p1 bra 	$L__BB7_2;
	cvta.to.global.u64 	%rd5, %rd3;
	add.s32 	%r14, %r4, %r5;
	shl.b32 	%r15, %r3, 3;
	add.s32 	%r16, %r14, %r15;
	mul.wide.s32 	%rd6, %r16, 8;
	add.s64 	%rd7, %rd5, %rd6;
	ld.global.nc.f64 	%fd57, [%rd7];
	ld.global.nc.f64 	%fd56, [%rd7+32];
$L__BB7_2:
	bar.sync 	0;
	setp.gt.u32 	%p2, %r1, 3;
	ld.const.f64 	%fd5, [const_DofToQuad];
	ld.const.f64 	%fd6, [const_DofToQuad+8];
	shl.b32 	%r17, %r2, 6;
	mov.u32 	%r18, _ZZ42massMatrixMultiplyMonolithicConstantKernelILi2ELi2ELi16EEviPKdS1_S1_S1_PdE6s_tmp1;
	add.s32 	%r19, %r18, %r17;
	shl.b32 	%r20, %r1, 3;
	and.b32  	%r21, %r20, 8176;
	add.s32 	%r6, %r19, %r21;
	shl.b32 	%r22, %r4, 3;
	add.s32 	%r7, %r6, %r22;
	@%p2 bra 	$L__BB7_4;
	fma.rn.f64 	%fd24, %fd5, %fd57, 0d0000000000000000;
	fma.rn.f64 	%fd25, %fd6, %fd56, %fd24;
	st.shared.f64 	[%r7], %fd25;
	ld.const.f64 	%fd26, [const_DofToQuad+16];
	fma.rn.f64 	%fd27, %fd26, %fd57, 0d0000000000000000;
	ld.const.f64 	%fd28, [const_DofToQuad+24];
	fma.rn.f64 	%fd29, %fd28, %fd56, %fd27;
	st.shared.f64 	[%r7+32], %fd29;
$L__BB7_4:
	setp.gt.u32 	%p3, %r1, 3;
	bar.sync 	0;
	add.s32 	%r25, %r6, %r21;
	add.s32 	%r8, %r25, %r22;
	@%p3 bra 	$L__BB7_6;
	ld.shared.f64 	%fd30, [%r8];
	ld.shared.f64 	%fd31, [%r8+16];
	fma.rn.f64 	%fd32, %fd5, %fd30, 0d0000000000000000;
	fma.rn.f64 	%fd33, %fd6, %fd31, %fd32;
	st.shared.f64 	[%r8], %fd33;
	ld.const.f64 	%fd34, [const_DofToQuad+16];
	fma.rn.f64 	%fd35, %fd34, %fd30, 0d0000000000000000;
	ld.const.f64 	%fd36, [const_DofToQuad+24];
	fma.rn.f64 	%fd37, %fd36, %fd31, %fd35;
	st.shared.f64 	[%r8+16], %fd37;
$L__BB7_6:
	setp.ge.s32 	%p4, %r3, %r11;
	bar.sync 	0;
	add.s32 	%r9, %r8, %r22;
	ld.shared.f64 	%fd7, [%r9];
	ld.shared.f64 	%fd8, [%r9+8];
	add.s32 	%r28, %r4, %r5;
	shl.b32 	%r29, %r28, 1;
	shl.b32 	%r10, %r3, 3;
	add.s32 	%r30, %r10, %r29;
	fma.rn.f64 	%fd39, %fd5, %fd7, 0d0000000000000000;
	fma.rn.f64 	%fd9, %fd6, %fd8, %fd39;
	cvta.to.global.u64 	%rd8, %rd2;
	mul.wide.s32 	%rd9, %r30, 8;
	add.s64 	%rd1, %rd8, %rd9;
	mov.f64 	%fd58, 0d0000000000000000;
	@%p4 bra 	$L__BB7_8;
	ld.global.nc.f64 	%fd58, [%rd1];
$L__BB7_8:
	setp.ge.s32 	%p5, %r3, %r11;
	mul.f64 	%fd61, %fd9, %fd58;
	ld.const.f64 	%fd13, [const_DofToQuad+16];
	fma.rn.f64 	%fd41, %fd13, %fd7, 0d0000000000000000;
	ld.const.f64 	%fd14, [const_DofToQuad+24];
	fma.rn.f64 	%fd15, %fd14, %fd8, %fd41;
	mov.f64 	%fd59, 0d0000000000000000;
	@%p5 bra 	$L__BB7_10;
	ld.global.nc.f64 	%fd59, [%rd1+8];
$L__BB7_10:
	setp.gt.u32 	%p6, %r1, 3;
	mul.f64 	%fd60, %fd15, %fd59;
	fma.rn.f64 	%fd42, %fd5, %fd61, 0d0000000000000000;
	fma.rn.f64 	%fd43, %fd13, %fd60, %fd42;
	st.shared.f64 	[%r9], %fd43;
	fma.rn.f64 	%fd44, %fd6, %fd61, 0d0000000000000000;
	fma.rn.f64 	%fd45, %fd14, %fd60, %fd44;
	st.shared.f64 	[%r9+8], %fd45;
	bar.sync 	0;
	@%p6 bra 	$L__BB7_12;
	ld.shared.f64 	%fd46, [%r8];
	ld.shared.f64 	%fd47, [%r8+16];
	fma.rn.f64 	%fd48, %fd5, %fd46, 0d0000000000000000;
	fma.rn.f64 	%fd49, %fd13, %fd47, %fd48;
	st.shared.f64 	[%r8], %fd49;
	fma.rn.f64 	%fd50, %fd6, %fd46, 0d0000000000000000;
	fma.rn.f64 	%fd51, %fd14, %fd47, %fd50;
	st.shared.f64 	[%r8+16], %fd51;
$L__BB7_12:
	setp.gt.u32 	%p7, %r1, 3;
	bar.sync 	0;
	@%p7 bra 	$L__BB7_14;
	ld.shared.f64 	%fd52, [%r7];
	ld.shared.f64 	%fd53, [%r7+32];
	fma.rn.f64 	%fd54, %fd5, %fd52, 0d0000000000000000;
	fma.rn.f64 	%fd61, %fd13, %fd53, %fd54;
	fma.rn.f64 	%fd55, %fd6, %fd52, 0d0000000000000000;
	fma.rn.f64 	%fd60, %fd14, %fd53, %fd55;
$L__BB7_14:
	setp.gt.u32 	%p8, %r1, 3;
	setp.ge.s32 	%p9, %r3, %r11;
	bar.sync 	0;
	or.pred  	%p10, %p8, %p9;
	@%p10 bra 	$L__BB7_16;
	and.b32  	%r31, %r1, 2;
	or.b32  	%r32, %r4, %r31;
	add.s32 	%r33, %r32, %r10;
	cvta.to.global.u64 	%rd10, %rd4;
	mul.wide.s32 	%rd11, %r33, 8;
	add.s64 	%rd12, %rd10, %rd11;
	st.global.f64 	[%rd12], %fd61;
	st.global.f64 	[%rd12+32], %fd60;
$L__BB7_16:
	ret;

}
	// .globl	_Z32massMatrixMultiplyRegisterKernelILi2ELi3ELi7EEviPKdS1_S1_S1_Pd
.visible .entry _Z32massMatrixMultiplyRegisterKernelILi2ELi3ELi7EEviPKdS1_S1_S1_Pd(
	.param .u32 _Z32massMatrixMultiplyRegisterKernelILi2ELi3ELi7EEviPKdS1_S1_S1_Pd_param_0,
	.param .u64 .ptr .align 1 _Z32massMatrixMultiplyRegisterKernelILi2ELi3ELi7EEviPKdS1_S1_S1_Pd_param_1,
	.param .u64 .ptr .align 1 _Z32massMatrixMultiplyRegisterKernelILi2ELi3ELi7EEviPKdS1_S1_S1_Pd_param_2,
	.param .u64 .ptr .align 1 _Z32massMatrixMultiplyRegisterKernelILi2ELi3ELi7EEviPKdS1_S1_S1_Pd_param_3,
	.param .u64 .ptr .align 1 _Z32massMatrixMultiplyRegisterKernelILi2ELi3ELi7EEviPKdS1_S1_S1_Pd_param_4,
	.param .u64 .ptr .align 1 _Z32massMatrixMultiplyRegisterKernelILi2ELi3ELi7EEviPKdS1_S1_S1_Pd_param_5
)
{
	.reg .pred 	%p<13>;
	.reg .b16 	%rs<6>;
	.reg .b32 	%r<51>;
	.reg .b64 	%rd<22>;
	.reg .b64 	%fd<94>;
	// demoted variable
	.shared .align 8 .b8 _ZZ32massMatrixMultiplyRegisterKernelILi2ELi3ELi7EEviPKdS1_S1_S1_PdE6s_tmp1[1512];
	// demoted variable
	.shared .align 8 .b8 _ZZ32massMatrixMultiplyRegisterKernelILi2ELi3ELi7EEviPKdS1_S1_S1_PdE14s_oddDofToQuad[16];
	// demoted variable
	.shared .align 8 .b8 _ZZ32massMatrixMultiplyRegisterKernelILi2ELi3ELi7EEviPKdS1_S1_S1_PdE15s_evenDofToQuad[16];
	ld.param.u32 	%r10, [_Z32massMatrixMultiplyRegisterKernelILi2ELi3ELi7EEviPKdS1_S1_S1_Pd_param_0];
	ld.param.u64 	%rd2, [_Z32massMatrixMultiplyRegisterKernelILi2ELi3ELi7EEviPKdS1_S1_S1_Pd_param_2];
	ld.param.u64 	%rd3, [_Z32massMatrixMultiplyRegisterKernelILi2ELi3ELi7EEviPKdS1_S1_S1_Pd_param_3];
	ld.param.u64 	%rd4, [_Z32massMatrixMultiplyRegisterKernelILi2ELi3ELi7EEviPKdS1_S1_S1_Pd_param_4];
	mov.u32 	%r11, %tid.x;
	mov.u32 	%r2, %tid.y;
	mov.u32 	%r12, %ctaid.x;
	mad.lo.s32 	%r3, %r12, 7, %r2;
	and.b32  	%r4, %r11, 1;
	setp.lt.s32 	%p2, %r3, %r10;
	setp.lt.u32 	%p3, %r11, 4;
	and.pred  	%p1, %p2, %p3;
	not.pred 	%p4, %p1;
	@%p4 bra 	$L__BB8_2;
	cvta.to.global.u64 	%rd6, %rd4;
	and.b32  	%r13, %r11, 2;
	or.b32  	%r14, %r4, %r13;
	shl.b32 	%r15, %r3, 3;
	or.b32  	%r16, %r14, %r15;
	mul.wide.s32 	%rd7, %r16, 8;
	add.s64 	%rd8, %rd6, %rd7;
	ld.global.nc.f64 	%fd91, [%rd8];
	ld.global.nc.f64 	%fd90, [%rd8+32];
$L__BB8_2:
	setp.ne.s32 	%p5, %r2, 0;
	setp.gt.u32 	%p6, %r11, 1;
	or.pred  	%p7, %p5, %p6;
	@%p7 bra 	$L__BB8_4;
	cvta.to.global.u64 	%rd9, %rd2;
	mul.wide.u32 	%rd10, %r11, 8;
	add.s64 	%rd11, %rd9, %rd10;
	ld.global.nc.f64 	%fd16, [%rd11];
	shl.b32 	%r17, %r11, 3;
	mov.u32 	%r18, _ZZ32massMatrixMultiplyRegisterKernelILi2ELi3ELi7EEviPKdS1_S1_S1_PdE14s_oddDofToQuad;
	add.s32 	%r19, %r18, %r17;
	st.shared.f64 	[%r19], %fd16;
	cvta.to.global.u64 	%rd12, %rd3;
	add.s64 	%rd13, %rd12, %rd10;
	ld.global.nc.f64 	%fd17, [%rd13];
	mov.u32 	%r20, _ZZ32massMatrixMultiplyRegisterKernelILi2ELi3ELi7EEviPKdS1_S1_S1_PdE15s_evenDofToQuad;
	add.s32 	%r21, %r20, %r17;
	st.shared.f64 	[%r21], %fd17;
$L__BB8_4:
	setp.gt.u32 	%p8, %r11, 3;
	bar.sync 	0;
	ld.shared.f64 	%fd5, [_ZZ32massMatrixMultiplyRegisterKernelILi2ELi3ELi7EEviPKdS1_S1_S1_PdE14s_oddDofToQuad];
	ld.shared.f64 	%fd6, [_ZZ32massMatrixMultiplyRegisterKernelILi2ELi3ELi7EEviPKdS1_S1_S1_PdE15s_evenDofToQuad];
	ld.shared.f64 	%fd7, [_ZZ32massMatrixMultiplyRegisterKernelILi2ELi3ELi7EEviPKdS1_S1_S1_PdE14s_oddDofToQuad+8];
	ld.shared.f64 	%fd8, [_ZZ32massMatrixMultiplyRegisterKernelILi2ELi3ELi7EEviPKdS1_S1_S1_PdE15s_evenDofToQuad+8];
	mov.u32 	%r22, _ZZ32massMatrixMultiplyRegisterKernelILi2ELi3ELi7EEviPKdS1_S1_S1_PdE6s_tmp1;
	mad.lo.s32 	%r5, %r2, 216, %r22;
	shr.u32 	%r6, %r11, 1;
	mad.lo.s32 	%r7, %r6, 24, %r5;
	shl.b32 	%r23, %r4, 3;
	add.s32 	%r8, %r7, %r23;
	@%p8 bra 	$L__BB8_6;
	add.f64 	%fd18, %fd91, %fd90;
	sub.f64 	%fd19, %fd91, %fd90;
	fma.rn.f64 	%fd20, %fd5, %fd18, 0d0000000000000000;
	fma.rn.f64 	%fd21, %fd6, %fd19, 0d0000000000000000;
	sub.f64 	%fd22, %fd20, %fd21;
	st.shared.f64 	[%r8+144], %fd22;
	add.f64 	%fd23, %fd21, %fd20;
	st.shared.f64 	[%r8], %fd23;
	fma.rn.f64 	%fd24, %fd7, %fd18, 0d0000000000000000;
	fma.rn.f64 	%fd25, %fd8, %fd19, 0d0000000000000000;
	add.f64 	%fd26, %fd25, %fd24;
	st.shared.f64 	[%r8+72], %fd26;
$L__BB8_6:
	bar.sync 	0;
	setp.gt.u32 	%p9, %r11, 5;
	@%p9 bra 	$L__BB8_8;
	mad.lo.s32 	%r24, %r6, 48, %r7;
	add.s32 	%r26, %r24, %r23;
	ld.shared.f64 	%fd27, [%r26];
	ld.shared.f64 	%fd28, [%r26+24];
	add.f64 	%fd29, %fd27, %fd28;
	sub.f64 	%fd30, %fd27, %fd28;
	fma.rn.f64 	%fd31, %fd5, %fd29, 0d0000000000000000;
	fma.rn.f64 	%fd32, %fd6, %fd30, 0d0000000000000000;
	sub.f64 	%fd33, %fd31, %fd32;
	st.shared.f64 	[%r26+48], %fd33;
	add.f64 	%fd34, %fd32, %fd31;
	st.shared.f64 	[%r26], %fd34;
	fma.rn.f64 	%fd35, %fd7, %fd29, 0d0000000000000000;
	fma.rn.f64 	%fd36, %fd8, %fd30, 0d0000000000000000;
	add.f64 	%fd37, %fd36, %fd35;
	st.shared.f64 	[%r26+24], %fd37;
$L__BB8_8:
	ld.param.u64 	%rd20, [_Z32massMatrixMultiplyRegisterKernelILi2ELi3ELi7EEviPKdS1_S1_S1_Pd_param_1];
	and.b32  	%r9, %r11, 1;
	setp.gt.u32 	%p10, %r11, 5;
	bar.sync 	0;
	cvt.u16.u32 	%rs1, %r11;
	mul.hi.u16 	%rs2, %rs1, -21845;
	shr.u16 	%rs3, %rs2, 1;
	mul.lo.s16 	%rs4, %rs3, 3;
	sub.s16 	%rs5, %rs1, %rs4;
	mul.wide.u16 	%r27, %rs3, 72;
	add.s32 	%r28, %r5, %r27;
	mul.wide.u16 	%r29, %rs5, 24;
	add.s32 	%r30, %r28, %r29;
	ld.shared.f64 	%fd38, [%r30];
	ld.shared.f64 	%fd39, [%r30+8];
	add.f64 	%fd40, %fd38, %fd39;
	sub.f64 	%fd41, %fd38, %fd39;
	mov.b32 	%r31, {%rs5, %rs3};
	mov.b32 	%r32, 2;
	mov.b32 	%r33, 2307;
	dp2a.lo.u32.u32 	%r34, %r31, %r33, %r32;
	mad.lo.s32 	%r35, %r3, 27, %r34;
	fma.rn.f64 	%fd42, %fd6, %fd41, 0d0000000000000000;
	fma.rn.f64 	%fd43, %fd5, %fd40, 0d0000000000000000;
	cvta.to.global.u64 	%rd14, %rd20;
	mul.wide.s32 	%rd15, %r35, 8;
	add.s64 	%rd16, %rd14, %rd15;
	ld.global.nc.f64 	%fd44, [%rd16];
	ld.global.nc.f64 	%fd45, [%rd16+-16];
	sub.f64 	%fd46, %fd43, %fd42;
	mul.f64 	%fd47, %fd46, %fd44;
	add.f64 	%fd48, %fd43, %fd42;
	mul.f64 	%fd93, %fd48, %fd45;
	fma.rn.f64 	%fd49, %fd8, %fd41, 0d0000000000000000;
	fma.rn.f64 	%fd50, %fd7, %fd40, 0d0000000000000000;
	ld.global.nc.f64 	%fd51, [%rd16+-8];
	add.f64 	%fd52, %fd50, %fd49;
	mul.f64 	%fd92, %fd52, %fd51;
	bar.sync 	0;
	add.f64 	%fd53, %fd93, %fd47;
	sub.f64 	%fd54, %fd93, %fd47;
	add.f64 	%fd55, %fd92, %fd92;
	sub.f64 	%fd56, %fd92, %fd92;
	mul.f64 	%fd57, %fd55, 0d3FE0000000000000;
	fma.rn.f64 	%fd58, %fd5, %fd53, 0d0000000000000000;
	fma.rn.f64 	%fd59, %fd6, %fd54, 0d0000000000000000;
	fma.rn.f64 	%fd60, %fd7, %fd57, %fd58;
	fma.rn.f64 	%fd61, %fd8, %fd56, %fd59;
	sub.f64 	%fd62, %fd60, %fd61;
	st.shared.f64 	[%r30+8], %fd62;
	add.f64 	%fd63, %fd60, %fd61;
	st.shared.f64 	[%r30], %fd63;
	bar.sync 	0;
	@%p10 bra 	$L__BB8_10;
	mad.lo.s32 	%r36, %r6, 48, %r7;
	shl.b32 	%r37, %r9, 3;
	add.s32 	%r38, %r36, %r37;
	ld.shared.f64 	%fd64, [%r38];
	ld.shared.f64 	%fd65, [%r38+48];
	add.f64 	%fd66, %fd64, %fd65;
	sub.f64 	%fd67, %fd64, %fd65;
	ld.shared.f64 	%fd68, [%r38+24];
	add.f64 	%fd69, %fd68, %fd68;
	sub.f64 	%fd70, %fd68, %fd68;
	mul.f64 	%fd71, %fd69, 0d3FE0000000000000;
	fma.rn.f64 	%fd72, %fd5, %fd66, 0d0000000000000000;
	fma.rn.f64 	%fd73, %fd6, %fd67, 0d0000000000000000;
	fma.rn.f64 	%fd74, %fd7, %fd71, %fd72;
	fma.rn.f64 	%fd75, %fd8, %fd70, %fd73;
	sub.f64 	%fd76, %fd74, %fd75;
	st.shared.f64 	[%r38+24], %fd76;
	add.f64 	%fd77, %fd74, %fd75;
	st.shared.f64 	[%r38], %fd77;
$L__BB8_10:
	setp.gt.u32 	%p11, %r11, 3;
	bar.sync 	0;
	@%p11 bra 	$L__BB8_12;
	mov.u32 	%r39, %tid.y;
	mov.u32 	%r40, _ZZ32massMatrixMultiplyRegisterKernelILi2ELi3ELi7EEviPKdS1_S1_S1_PdE6s_tmp1;
	mad.lo.s32 	%r41, %r39, 216, %r40;
	mad.lo.s32 	%r43, %r6, 24, %r41;
	shl.b32 	%r44, %r11, 3;
	and.b32  	%r45, %r44, 8;
	add.s32 	%r46, %r43, %r45;
	ld.shared.f64 	%fd78, [%r46];
	ld.shared.f64 	%fd79, [%r46+144];
	add.f64 	%fd80, %fd78, %fd79;
	sub.f64 	%fd81, %fd78, %fd79;
	ld.shared.f64 	%fd82, [%r46+72];
	add.f64 	%fd83, %fd82, %fd82;
	sub.f64 	%fd84, %fd82, %fd82;
	mul.f64 	%fd85, %fd83, 0d3FE0000000000000;
	fma.rn.f64 	%fd86, %fd5, %fd80, 0d0000000000000000;
	fma.rn.f64 	%fd87, %fd6, %fd81, 0d0000000000000000;
	fma.rn.f64 	%fd88, %fd7, %fd85, %fd86;
	fma.rn.f64 	%fd89, %fd8, %fd84, %fd87;
	sub.f64 	%fd92, %fd88, %fd89;
	add.f64 	%fd93, %fd88, %fd89;
$L__BB8_12:
	bar.sync 	0;
	@%p4 bra 	$L__BB8_14;
	ld.param.u64 	%rd21, [_Z32massMatrixMultiplyRegisterKernelILi2ELi3ELi7EEviPKdS1_S1_S1_Pd_param_5];
	and.b32  	%r47, %r11, 2;
	or.b32  	%r48, %r9, %r47;
	shl.b32 	%r49, %r3, 3;
	or.b32  	%r50, %r48, %r49;
	cvta.to.global.u64 	%rd17, %rd21;
	mul.wide.s32 	%rd18, %r50, 8;
	add.s64 	%rd19, %rd17, %rd18;
	st.global.f64 	[%rd19], %fd93;
	st.global.f64 	[%rd19+32], %fd92;
$L__BB8_14:
	ret;

}
	// .globl	_Z32massMatrixMultiplyConstantKernelILi2ELi3ELi7EEviPKdS1_S1_S1_Pd
.visible .entry _Z32massMatrixMultiplyConstantKernelILi2ELi3ELi7EEviPKdS1_S1_S1_Pd(
	.param .u32 _Z32massMatrixMultiplyConstantKernelILi2ELi3ELi7EEviPKdS1_S1_S1_Pd_param_0,
	.param .u64 .ptr .align 1 _Z32massMatrixMultiplyConstantKernelILi2ELi3ELi7EEviPKdS1_S1_S1_Pd_param_1,
	.param .u64 .ptr .align 1 _Z32massMatrixMultiplyConstantKernelILi2ELi3ELi7EEviPKdS1_S1_S1_Pd_param_2,
	.param .u64 .ptr .align 1 _Z32massMatrixMultiplyConstantKernelILi2ELi3ELi7EEviPKdS1_S1_S1_Pd_param_3,
	.param .u64 .ptr .align 1 _Z32massMatrixMultiplyConstantKernelILi2ELi3ELi7EEviPKdS1_S1_S1_Pd_param_4,
	.param .u64 .ptr .align 1 _Z32massMatrixMultiplyConstantKernelILi2ELi3ELi7EEviPKdS1_S1_S1_Pd_param_5
)
{
	.reg .pred 	%p<10>;
	.reg .b16 	%rs<6>;
	.reg .b32 	%r<46>;
	.reg .b64 	%rd<15>;
	.reg .b64 	%fd<92>;
	// demoted variable
	.shared .align 8 .b8 _ZZ32massMatrixMultiplyConstantKernelILi2ELi3ELi7EEviPKdS1_S1_S1_PdE6s_tmp1[1512];
	ld.param.u32 	%r10, [_Z32massMatrixMultiplyConstantKernelILi2ELi3ELi7EEviPKdS1_S1_S1_Pd_param_0];
	ld.param.u64 	%rd2, [_Z32massMatrixMultiplyConstantKernelILi2ELi3ELi7EEviPKdS1_S1_S1_Pd_param_4];
	mov.u32 	%r11, %tid.x;
	mov.u32 	%r2, %tid.y;
	mov.u32 	%r12, %ctaid.x;
	mad.lo.s32 	%r3, %r12, 7, %r2;
	and.b32  	%r4, %r11, 1;
	setp.lt.s32 	%p2, %r3, %r10;
	setp.lt.u32 	%p3, %r11, 4;
	and.pred  	%p1, %p2, %p3;
	not.pred 	%p4, %p1;
	@%p4 bra 	$L__BB9_2;
	cvta.to.global.u64 	%rd4, %rd2;
	and.b32  	%r13, %r11, 2;
	or.b32  	%r14, %r4, %r13;
	shl.b32 	%r15, %r3, 3;
	or.b32  	%r16, %r14, %r15;
	mul.wide.s32 	%rd5, %r16, 8;
	add.s64 	%rd6, %rd4, %rd5;
	ld.global.nc.f64 	%fd89, [%rd6];
	ld.global.nc.f64 	%fd88, [%rd6+32];
$L__BB9_2:
	setp.gt.u32 	%p5, %r11, 3;
	bar.sync 	0;
	ld.const.f64 	%fd5, [const_oddDofToQuad];
	ld.const.f64 	%fd6, [const_evenDofToQuad];
	ld.const.f64 	%fd7, [const_oddDofToQuad+8];
	ld.const.f64 	%fd8, [const_evenDofToQuad+8];
	mov.u32 	%r17, _ZZ32massMatrixMultiplyConstantKernelILi2ELi3ELi7EEviPKdS1_S1_S1_PdE6s_tmp1;
	mad.lo.s32 	%r5, %r2, 216, %r17;
	shr.u32 	%r6, %r11, 1;
	mad.lo.s32 	%r7, %r6, 24, %r5;
	shl.b32 	%r18, %r4, 3;
	add.s32 	%r8, %r7, %r18;
	@%p5 bra 	$L__BB9_4;
	add.f64 	%fd16, %fd89, %fd88;
	sub.f64 	%fd17, %fd89, %fd88;
	fma.rn.f64 	%fd18, %fd5, %fd16, 0d0000000000000000;
	fma.rn.f64 	%fd19, %fd6, %fd17, 0d0000000000000000;
	sub.f64 	%fd20, %fd18, %fd19;
	st.shared.f64 	[%r8+144], %fd20;
	add.f64 	%fd21, %fd19, %fd18;
	st.shared.f64 	[%r8], %fd21;
	fma.rn.f64 	%fd22, %fd7, %fd16, 0d0000000000000000;
	fma.rn.f64 	%fd23, %fd8, %fd17, 0d0000000000000000;
	add.f64 	%fd24, %fd23, %fd22;
	st.shared.f64 	[%r8+72], %fd24;
$L__BB9_4:
	bar.sync 	0;
	setp.gt.u32 	%p6, %r11, 5;
	@%p6 bra 	$L__BB9_6;
	mad.lo.s32 	%r19, %r6, 48, %r7;
	add.s32 	%r21, %r19, %r18;
	ld.shared.f64 	%fd25, [%r21];
	ld.shared.f64 	%fd26, [%r21+24];
	add.f64 	%fd27, %fd25, %fd26;
	sub.f64 	%fd28, %fd25, %fd26;
	fma.rn.f64 	%fd29, %fd5, %fd27, 0d0000000000000000;
	fma.rn.f64 	%fd30, %fd6, %fd28, 0d0000000000000000;
	sub.f64 	%fd31, %fd29, %fd30;
	st.shared.f64 	[%r21+48], %fd31;
	add.f64 	%fd32, %fd30, %fd29;
	st.shared.f64 	[%r21], %fd32;
	fma.rn.f64 	%fd33, %fd7, %fd27, 0d0000000000000000;
	fma.rn.f64 	%fd34, %fd8, %fd28, 0d0000000000000000;
	add.f64 	%fd35, %fd34, %fd33;
	st.shared.f64 	[%r21+24], %fd35;
$L__BB9_6:
	ld.param.u64 	%rd13, [_Z32massMatrixMultiplyConstantKernelILi2ELi3ELi7EEviPKdS1_S1_S1_Pd_param_1];
	and.b32  	%r9, %r11, 1;
	setp.gt.u32 	%p7, %r11, 5;
	bar.sync 	0;
	cvt.u16.u32 	%rs1, %r11;
	mul.hi.u16 	%rs2, %rs1, -21845;
	shr.u16 	%rs3, %rs2, 1;
	mul.lo.s16 	%rs4, %rs3, 3;
	sub.s16 	%rs5, %rs1, %rs4;
	mul.wide.u16 	%r22, %rs3, 72;
	add.s32 	%r23, %r5, %r22;
	mul.wide.u16 	%r24, %rs5, 24;
	add.s32 	%r25, %r23, %r24;
	ld.shared.f64 	%fd36, [%r25];
	ld.shared.f64 	%fd37, [%r25+8];
	add.f64 	%fd38, %fd36, %fd37;
	sub.f64 	%fd39, %fd36, %fd37;
	mov.b32 	%r26, {%rs5, %rs3};
	mov.b32 	%r27, 2;
	mov.b32 	%r28, 2307;
	dp2a.lo.u32.u32 	%r29, %r26, %r28, %r27;
	mad.lo.s32 	%r30, %r3, 27, %r29;
	fma.rn.f64 	%fd40, %fd6, %fd39, 0d0000000000000000;
	fma.rn.f64 	%fd41, %fd5, %fd38, 0d0000000000000000;
	cvta.to.global.u64 	%rd7, %rd13;
	mul.wide.s32 	%rd8, %r30, 8;
	add.s64 	%rd9, %rd7, %rd8;
	ld.global.nc.f64 	%fd42, [%rd9];
	ld.global.nc.f64 	%fd43, [%rd9+-16];
	sub.f64 	%fd44, %fd41, %fd40;
	mul.f64 	%fd45, %fd44, %fd42;
	add.f64 	%fd46, %fd41, %fd40;
	mul.f64 	%fd91, %fd46, %fd43;
	fma.rn.f64 	%fd47, %fd8, %fd39, 0d0000000000000000;
	fma.rn.f64 	%fd48, %fd7, %fd38, 0d0000000000000000;
	ld.global.nc.f64 	%fd49, [%rd9+-8];
	add.f64 	%fd50, %fd48, %fd47;
	mul.f64 	%fd90, %fd50, %fd49;
	bar.sync 	0;
	add.f64 	%fd51, %fd91, %fd45;
	sub.f64 	%fd52, %fd91, %fd45;
	add.f64 	%fd53, %fd90, %fd90;
	sub.f64 	%fd54, %fd90, %fd90;
	mul.f64 	%fd55, %fd53, 0d3FE0000000000000;
	fma.rn.f64 	%fd56, %fd5, %fd51, 0d0000000000000000;
	fma.rn.f64 	%fd57, %fd6, %fd52, 0d0000000000000000;
	fma.rn.f64 	%fd58, %fd7, %fd55, %fd56;
	fma.rn.f64 	%fd59, %fd8, %fd54, %fd57;
	sub.f64 	%fd60, %fd58, %fd59;
	st.shared.f64 	[%r25+8], %fd60;
	add.f64 	%fd61, %fd58, %fd59;
	st.shared.f64 	[%r25], %fd61;
	bar.sync 	0;
	@%p7 bra 	$L__BB9_8;
	mad.lo.s32 	%r31, %r6, 48, %r7;
	shl.b32 	%r32, %r9, 3;
	add.s32 	%r33, %r31, %r32;
	ld.shared.f64 	%fd62, [%r33];
	ld.shared.f64 	%fd63, [%r33+48];
	add.f64 	%fd64, %fd62, %fd63;
	sub.f64 	%fd65, %fd62, %fd63;
	ld.shared.f64 	%fd66, [%r33+24];
	add.f64 	%fd67, %fd66, %fd66;
	sub.f64 	%fd68, %fd66, %fd66;
	mul.f64 	%fd69, %fd67, 0d3FE0000000000000;
	fma.rn.f64 	%fd70, %fd5, %fd64, 0d0000000000000000;
	fma.rn.f64 	%fd71, %fd6, %fd65, 0d0000000000000000;
	fma.rn.f64 	%fd72, %fd7, %fd69, %fd70;
	fma.rn.f64 	%fd73, %fd8, %fd68, %fd71;
	sub.f64 	%fd74, %fd72, %fd73;
	st.shared.f64 	[%r33+24], %fd74;
	add.f64 	%fd75, %fd72, %fd73;
	st.shared.f64 	[%r33], %fd75;
$L__BB9_8:
	setp.gt.u32 	%p8, %r11, 3;
	bar.sync 	0;
	@%p8 bra 	$L__BB9_10;
	mov.u32 	%r34, %tid.y;
	mov.u32 	%r35, _ZZ32massMatrixMultiplyConstantKernelILi2ELi3ELi7EEviPKdS1_S1_S1_PdE6s_tmp1;
	mad.lo.s32 	%r36, %r34, 216, %r35;
	mad.lo.s32 	%r38, %r6, 24, %r36;
	shl.b32 	%r39, %r11, 3;
	and.b32  	%r40, %r39, 8;
	add.s32 	%r41, %r38, %r40;
	ld.shared.f64 	%fd76, [%r41];
	ld.shared.f64 	%fd77, [%r41+144];
	add.f64 	%fd78, %fd76, %fd77;
	sub.f64 	%fd79, %fd76, %fd77;
	ld.shared.f64 	%fd80, [%r41+72];
	add.f64 	%fd81, %fd80, %fd80;
	sub.f64 	%fd82, %fd80, %fd80;
	mul.f64 	%fd83, %fd81, 0d3FE0000000000000;
	fma.rn.f64 	%fd84, %fd5, %fd78, 0d0000000000000000;
	fma.rn.f64 	%fd85, %fd6, %fd79, 0d0000000000000000;
	fma.rn.f64 	%fd86, %fd7, %fd83, %fd84;
	fma.rn.f64 	%fd87, %fd8, %fd82, %fd85;
	sub.f64 	%fd90, %fd86, %fd87;
	add.f64 	%fd91, %fd86, %fd87;
$L__BB9_10:
	bar.sync 	0;
	@%p4 bra 	$L__BB9_12;
	ld.param.u64 	%rd14, [_Z32massMatrixMultiplyConstantKernelILi2ELi3ELi7EEviPKdS1_S1_S1_Pd_param_5];
	and.b32  	%r42, %r11, 2;
	or.b32  	%r43, %r9, %r42;
	shl.b32 	%r44, %r3, 3;
	or.b32  	%r45, %r43, %r44;
	cvta.to.global.u64 	%rd10, %rd14;
	mul.wide.s32 	%rd11, %r45, 8;
	add.s64 	%rd12, %rd10, %rd11;
	st.global.f64 	[%rd12], %fd91;
	st.global.f64 	[%rd12+32], %fd90;
$L__BB9_12:
	ret;

}
	// .globl	_Z30massMatrixMultiplySharedKernelILi2ELi3ELi7EEviPKdS1_S1_S1_Pd
.visible .entry _Z30massMatrixMultiplySharedKernelILi2ELi3ELi7EEviPKdS1_S1_S1_Pd(
	.param .u32 _Z30massMatrixMultiplySharedKernelILi2ELi3ELi7EEviPKdS1_S1_S1_Pd_param_0,
	.param .u64 .ptr .align 1 _Z30massMatrixMultiplySharedKernelILi2ELi3ELi7EEviPKdS1_S1_S1_Pd_param_1,
	.param .u64 .ptr .align 1 _Z30massMatrixMultiplySharedKernelILi2ELi3ELi7EEviPKdS1_S1_S1_Pd_param_2,
	.param .u64 .ptr .align 1 _Z30massMatrixMultiplySharedKernelILi2ELi3ELi7EEviPKdS1_S1_S1_Pd_param_3,
	.param .u64 .ptr .align 1 _Z30massMatrixMultiplySharedKernelILi2ELi3ELi7EEviPKdS1_S1_S1_Pd_param_4,
	.param .u64 .ptr .align 1 _Z30massMatrixMultiplySharedKernelILi2ELi3ELi7EEviPKdS1_S1_S1_Pd_param_5
)
{
	.reg .pred 	%p<13>;
	.reg .b16 	%rs<6>;
	.reg .b32 	%r<51>;
	.reg .b64 	%rd<22>;
	.reg .b64 	%fd<94>;
	// demoted variable
	.shared .align 8 .b8 _ZZ30massMatrixMultiplySharedKernelILi2ELi3ELi7EEviPKdS1_S1_S1_PdE6s_tmp1[1512];
	// demoted variable
	.shared .align 8 .b8 _ZZ30massMatrixMultiplySharedKernelILi2ELi3ELi7EEviPKdS1_S1_S1_PdE14s_oddDofToQuad[16];
	// demoted variable
	.shared .align 8 .b8 _ZZ30massMatrixMultiplySharedKernelILi2ELi3ELi7EEviPKdS1_S1_S1_PdE15s_evenDofToQuad[16];
	ld.param.u32 	%r10, [_Z30massMatrixMultiplySharedKernelILi2ELi3ELi7EEviPKdS1_S1_S1_Pd_param_0];
	ld.param.u64 	%rd2, [_Z30massMatrixMultiplySharedKernelILi2ELi3ELi7EEviPKdS1_S1_S1_Pd_param_2];
	ld.param.u64 	%rd3, [_Z30massMatrixMultiplySharedKernelILi2ELi3ELi7EEviPKdS1_S1_S1_Pd_param_3];
	ld.param.u64 	%rd4, [_Z30massMatrixMultiplySharedKernelILi2ELi3ELi7EEviPKdS1_S1_S1_Pd_param_4];
	mov.u32 	%r11, %tid.x;
	mov.u32 	%r2, %tid.y;
	mov.u32 	%r12, %ctaid.x;
	mad.lo.s32 	%r3, %r12, 7, %r2;
	and.b32  	%r4, %r11, 1;
	setp.lt.s32 	%p2, %r3, %r10;
	setp.lt.u32 	%p3, %r11, 4;
	and.pred  	%p1, %p2, %p3;
	not.pred 	%p4, %p1;
	@%p4 bra 	$L__BB10_2;
	cvta.to.global.u64 	%rd6, %rd4;
	and.b32  	%r13, %r11, 2;
	or.b32  	%r14, %r4, %r13;
	shl.b32 	%r15, %r3, 3;
	or.b32  	%r16, %r14, %r15;
	mul.wide.s32 	%rd7, %r16, 8;
	add.s64 	%rd8, %rd6, %rd7;
	ld.global.nc.f64 	%fd91, [%rd8];
	ld.global.nc.f64 	%fd90, [%rd8+32];
$L__BB10_2:
	setp.ne.s32 	%p5, %r2, 0;
	setp.gt.u32 	%p6, %r11, 1;
	or.pred  	%p7, %p5, %p6;
	@%p7 bra 	$L__BB10_4;
	cvta.to.global.u64 	%rd9, %rd2;
	mul.wide.u32 	%rd10, %r11, 8;
	add.s64 	%rd11, %rd9, %rd10;
	ld.global.nc.f64 	%fd16, [%rd11];
	shl.b32 	%r17, %r11, 3;
	mov.u32 	%r18, _ZZ30massMatrixMultiplySharedKernelILi2ELi3ELi7EEviPKdS1_S1_S1_PdE14s_oddDofToQuad;
	add.s32 	%r19, %r18, %r17;
	st.shared.f64 	[%r19], %fd16;
	cvta.to.global.u64 	%rd12, %rd3;
	add.s64 	%rd13, %rd12, %rd10;
	ld.global.nc.f64 	%fd17, [%rd13];
	mov.u32 	%r20, _ZZ30massMatrixMultiplySharedKernelILi2ELi3ELi7EEviPKdS1_S1_S1_PdE15s_evenDofToQuad;
	add.s32 	%r21, %r20, %r17;
	st.shared.f64 	[%r21], %fd17;
$L__BB10_4:
	setp.gt.u32 	%p8, %r11, 3;
	bar.sync 	0;
	ld.shared.f64 	%fd5, [_ZZ30massMatrixMultiplySharedKernelILi2ELi3ELi7EEviPKdS1_S1_S1_PdE14s_oddDofToQuad];
	ld.shared.f64 	%fd6, [_ZZ30massMatrixMultiplySharedKernelILi2ELi3ELi7EEviPKdS1_S1_S1_PdE15s_evenDofToQuad];
	ld.shared.f64 	%fd7, [_ZZ30massMatrixMultiplySharedKernelILi2ELi3ELi7EEviPKdS1_S1_S1_PdE14s_oddDofToQuad+8];
	ld.shared.f64 	%fd8, [_ZZ30massMatrixMultiplySharedKernelILi2ELi3ELi7EEviPKdS1_S1_S1_PdE15s_evenDofToQuad+8];
	mov.u32 	%r22, _ZZ30massMatrixMultiplySharedKernelILi2ELi3ELi7EEviPKdS1_S1_S1_PdE6s_tmp1;
	mad.lo.s32 	%r5, %r2, 216, %r22;
	shr.u32 	%r6, %r11, 1;
	mad.lo.s32 	%r7, %r6, 24, %r5;
	shl.b32 	%r23, %r4, 3;
	add.s32 	%r8, %r7, %r23;
	@%p8 bra 	$L__BB10_6;
	add.f64 	%fd18, %fd91, %fd90;
	sub.f64 	%fd19, %fd91, %fd90;
	fma.rn.f64 	%fd20, %fd5, %fd18, 0d0000000000000000;
	fma.rn.f64 	%fd21, %fd6, %fd19, 0d0000000000000000;
	sub.f64 	%fd22, %fd20, %fd21;
	st.shared.f64 	[%r8+144], %fd22;
	add.f64 	%fd23, %fd21, %fd20;
	st.shared.f64 	[%r8], %fd23;
	fma.rn.f64 	%fd24, %fd7, %fd18, 0d0000000000000000;
	fma.rn.f64 	%fd25, %fd8, %fd19, 0d0000000000000000;
	add.f64 	%fd26, %fd25, %fd24;
	st.shared.f64 	[%r8+72], %fd26;
$L__BB10_6:
	bar.sync 	0;
	setp.gt.u32 	%p9, %r11, 5;
	@%p9 bra 	$L__BB10_8;
	mad.lo.s32 	%r24, %r6, 48, %r7;
	add.s32 	%r26, %r24, %r23;
	ld.shared.f64 	%fd27, [%r26];
	ld.shared.f64 	%fd28, [%r26+24];
	add.f64 	%fd29, %fd27, %fd28;
	sub.f64 	%fd30, %fd27, %fd28;
	fma.rn.f64 	%fd31, %fd5, %fd29, 0d0000000000000000;
	fma.rn.f64 	%fd32, %fd6, %fd30, 0d0000000000000000;
	sub.f64 	%fd33, %fd31, %fd32;
	st.shared.f64 	[%r26+48], %fd33;
	add.f64 	%fd34, %fd32, %fd31;
	st.shared.f64 	[%r26], %fd34;
	fma.rn.f64 	%fd35, %fd7, %fd29, 0d0000000000000000;
	fma.rn.f64 	%fd36, %fd8, %fd30, 0d0000000000000000;
	add.f64 	%fd37, %fd36, %fd35;
	st.shared.f64 	[%r26+24], %fd37;
$L__BB10_8:
	ld.param.u64 	%rd20, [_Z30massMatrixMultiplySharedKernelILi2ELi3ELi7EEviPKdS1_S1_S1_Pd_param_1];
	and.b32  	%r9, %r11, 1;
	setp.gt.u32 	%p10, %r11, 5;
	bar.sync 	0;
	cvt.u16.u32 	%rs1, %r11;
	mul.hi.u16 	%rs2, %rs1, -21845;
	shr.u16 	%rs3, %rs2, 1;
	mul.lo.s16 	%rs4, %rs3, 3;
	sub.s16 	%rs5, %rs1, %rs4;
	mul.wide.u16 	%r27, %rs3, 72;
	add.s32 	%r28, %r5, %r27;
	mul.wide.u16 	%r29, %rs5, 24;
	add.s32 	%r30, %r28, %r29;
	ld.shared.f64 	%fd38, [%r30];
	ld.shared.f64 	%fd39, [%r30+8];
	add.f64 	%fd40, %fd38, %fd39;
	sub.f64 	%fd41, %fd38, %fd39;
	mov.b32 	%r31, {%rs5, %rs3};
	mov.b32 	%r32, 2;
	mov.b32 	%r33, 2307;
	dp2a.lo.u32.u32 	%r34, %r31, %r33, %r32;
	mad.lo.s32 	%r35, %r3, 27, %r34;
	fma.rn.f64 	%fd42, %fd6, %fd41, 0d0000000000000000;
	fma.rn.f64 	%fd43, %fd5, %fd40, 0d0000000000000000;
	cvta.to.global.u64 	%rd14, %rd20;
	mul.wide.s32 	%rd15, %r35, 8;
	add.s64 	%rd16, %rd14, %rd15;
	ld.global.nc.f64 	%fd44, [%rd16];
	ld.global.nc.f64 	%fd45, [%rd16+-16];
	sub.f64 	%fd46, %fd43, %fd42;
	mul.f64 	%fd47, %fd46, %fd44;
	add.f64 	%fd48, %fd43, %fd42;
	mul.f64 	%fd93, %fd48, %fd45;
	fma.rn.f64 	%fd49, %fd8, %fd41, 0d0000000000000000;
	fma.rn.f64 	%fd50, %fd7, %fd40, 0d0000000000000000;
	ld.global.nc.f64 	%fd51, [%rd16+-8];
	add.f64 	%fd52, %fd50, %fd49;
	mul.f64 	%fd92, %fd52, %fd51;
	bar.sync 	0;
	add.f64 	%fd53, %fd93, %fd47;
	sub.f64 	%fd54, %fd93, %fd47;
	add.f64 	%fd55, %fd92, %fd92;
	sub.f64 	%fd56, %fd92, %fd92;
	mul.f64 	%fd57, %fd55, 0d3FE0000000000000;
	fma.rn.f64 	%fd58, %fd5, %fd53, 0d0000000000000000;
	fma.rn.f64 	%fd59, %fd6, %fd54, 0d0000000000000000;
	fma.rn.f64 	%fd60, %fd7, %fd57, %fd58;
	fma.rn.f64 	%fd61, %fd8, %fd56, %fd59;
	sub.f64 	%fd62, %fd60, %fd61;
	st.shared.f64 	[%r30+8], %fd62;
	add.f64 	%fd63, %fd60, %fd61;
	st.shared.f64 	[%r30], %fd63;
	bar.sync 	0;
	@%p10 bra 	$L__BB10_10;
	mad.lo.s32 	%r36, %r6, 48, %r7;
	shl.b32 	%r37, %r9, 3;
	add.s32 	%r38, %r36, %r37;
	ld.shared.f64 	%fd64, [%r38];
	ld.shared.f64 	%fd65, [%r38+48];
	add.f64 	%fd66, %fd64, %fd65;
	sub.f64 	%fd67, %fd64, %fd65;
	ld.shared.f64 	%fd68, [%r38+24];
	add.f64 	%fd69, %fd68, %fd68;
	sub.f64 	%fd70, %fd68, %fd68;
	mul.f64 	%fd71, %fd69, 0d3FE0000000000000;
	fma.rn.f64 	%fd72, %fd5, %fd66, 0d0000000000000000;
	fma.rn.f64 	%fd73, %fd6, %fd67, 0d0000000000000000;
	fma.rn.f64 	%fd74, %fd7, %fd71, %fd72;
	fma.rn.f64 	%fd75, %fd8, %fd70, %fd73;
	sub.f64 	%fd76, %fd74, %fd75;
	st.shared.f64 	[%r38+24], %fd76;
	add.f64 	%fd77, %fd74, %fd75;
	st.shared.f64 	[%r38], %fd77;
$L__BB10_10:
	setp.gt.u32 	%p11, %r11, 3;
	bar.sync 	0;
	@%p11 bra 	$L__BB10_12;
	mov.u32 	%r39, %tid.y;
	mov.u32 	%r40, _ZZ30massMatrixMultiplySharedKernelILi2ELi3ELi7EEviPKdS1_S1_S1_PdE6s_tmp1;
	mad.lo.s32 	%r41, %r39, 216, %r40;
	mad.lo.s32 	%r43, %r6, 24, %r41;
	shl.b32 	%r44, %r11, 3;
	and.b32  	%r45, %r44, 8;
	add.s32 	%r46, %r43, %r45;
	ld.shared.f64 	%fd78, [%r46];
	ld.shared.f64 	%fd79, [%r46+144];
	add.f64 	%fd80, %fd78, %fd79;
	sub.f64 	%fd81, %fd78, %fd79;
	ld.shared.f64 	%fd82, [%r46+72];
	add.f64 	%fd83, %fd82, %fd82;
	sub.f64 	%fd84, %fd82, %fd82;
	mul.f64 	%fd85, %fd83, 0d3FE0000000000000;
	fma.rn.f64 	%fd86, %fd5, %fd80, 0d0000000000000000;
	fma.rn.f64 	%fd87, %fd6, %fd81, 0d0000000000000000;
	fma.rn.f64 	%fd88, %fd7, %fd85, %fd86;
	fma.rn.f64 	%fd89, %fd8, %fd84, %fd87;
	sub.f64 	%fd92, %fd88, %fd89;
	add.f64 	%fd93, %fd88, %fd89;
$L__BB10_12:
	bar.sync 	0;
	@%p4 bra 	$L__BB10_14;
	ld.param.u64 	%rd21, [_Z30massMatrixMultiplySharedKernelILi2ELi3ELi7EEviPKdS1_S1_S1_Pd_param_5];
	and.b32  	%r47, %r11, 2;
	or.b32  	%r48, %r9, %r47;
	shl.b32 	%r49, %r3, 3;
	or.b32  	%r50, %r48, %r49;
	cvta.to.global.u64 	%rd17, %rd21;
	mul.wide.s32 	%rd18, %r50, 8;
	add.s64 	%rd19, %rd17, %rd18;
	st.global.f64 	[%rd19], %fd93;
	st.global.f64 	[%rd19+32], %fd92;
$L__BB10_14:
	ret;

}
	// .globl	_Z30massMatrixMultiplyGlobalKernelILi2ELi3ELi7EEviPKdS1_S1_S1_Pd
.visible .entry _Z30massMatrixMultiplyGlobalKernelILi2ELi3ELi7EEviPKdS1_S1_S1_Pd(
	.param .u32 _Z30massMatrixMultiplyGlobalKernelILi2ELi3ELi7EEviPKdS1_S1_S1_Pd_param_0,
	.param .u64 .ptr .align 1 _Z30massMatrixMultiplyGlobalKernelILi2ELi3ELi7EEviPKdS1_S1_S1_Pd_param_1,
	.param .u64 .ptr .align 1 _Z30massMatrixMultiplyGlobalKernelILi2ELi3ELi7EEviPKdS1_S1_S1_Pd_param_2,
	.param .u64 .ptr .align 1 _Z30massMatrixMultiplyGlobalKernelILi2ELi3ELi7EEviPKdS1_S1_S1_Pd_param_3,
	.param .u64 .ptr .align 1 _Z30massMatrixMultiplyGlobalKernelILi2ELi3ELi7EEviPKdS1_S1_S1_Pd_param_4,
	.param .u64 .ptr .align 1 _Z30massMatrixMultiplyGlobalKernelILi2ELi3ELi7EEviPKdS1_S1_S1_Pd_param_5
)
{
	.reg .pred 	%p<10>;
	.reg .b16 	%rs<6>;
	.reg .b32 	%r<46>;
	.reg .b64 	%rd<19>;
	.reg .b64 	%fd<100>;
	// demoted variable
	.shared .align 8 .b8 _ZZ30massMatrixMultiplyGlobalKernelILi2ELi3ELi7EEviPKdS1_S1_S1_PdE6s_tmp1[1512];
	ld.param.u32 	%r10, [_Z30massMatrixMultiplyGlobalKernelILi2ELi3ELi7EEviPKdS1_S1_S1_Pd_param_0];
	ld.param.u64 	%rd6, [_Z30massMatrixMultiplyGlobalKernelILi2ELi3ELi7EEviPKdS1_S1_S1_Pd_param_2];
	ld.param.u64 	%rd7, [_Z30massMatrixMultiplyGlobalKernelILi2ELi3ELi7EEviPKdS1_S1_S1_Pd_param_3];
	ld.param.u64 	%rd4, [_Z30massMatrixMultiplyGlobalKernelILi2ELi3ELi7EEviPKdS1_S1_S1_Pd_param_4];
	cvta.to.global.u64 	%rd1, %rd7;
	cvta.to.global.u64 	%rd2, %rd6;
	mov.u32 	%r11, %tid.x;
	mov.u32 	%r2, %tid.y;
	mov.u32 	%r12, %ctaid.x;
	mad.lo.s32 	%r3, %r12, 7, %r2;
	and.b32  	%r4, %r11, 1;
	setp.lt.s32 	%p2, %r3, %r10;
	setp.lt.u32 	%p3, %r11, 4;
	and.pred  	%p1, %p2, %p3;
	not.pred 	%p4, %p1;
	@%p4 bra 	$L__BB11_2;
	cvta.to.global.u64 	%rd8, %rd4;
	and.b32  	%r13, %r11, 2;
	or.b32  	%r14, %r4, %r13;
	shl.b32 	%r15, %r3, 3;
	or.b32  	%r16, %r14, %r15;
	mul.wide.s32 	%rd9, %r16, 8;
	add.s64 	%rd10, %rd8, %rd9;
	ld.global.nc.f64 	%fd97, [%rd10];
	ld.global.nc.f64 	%fd96, [%rd10+32];
$L__BB11_2:
	setp.gt.u32 	%p5, %r11, 3;
	bar.sync 	0;
	mov.u32 	%r17, _ZZ30massMatrixMultiplyGlobalKernelILi2ELi3ELi7EEviPKdS1_S1_S1_PdE6s_tmp1;
	mad.lo.s32 	%r5, %r2, 216, %r17;
	shr.u32 	%r6, %r11, 1;
	mad.lo.s32 	%r7, %r6, 24, %r5;
	shl.b32 	%r18, %r4, 3;
	add.s32 	%r8, %r7, %r18;
	@%p5 bra 	$L__BB11_4;
	add.f64 	%fd16, %fd97, %fd96;
	sub.f64 	%fd17, %fd97, %fd96;
	ld.global.nc.f64 	%fd18, [%rd2];
	ld.global.nc.f64 	%fd19, [%rd1];
	fma.rn.f64 	%fd20, %fd18, %fd16, 0d0000000000000000;
	fma.rn.f64 	%fd21, %fd19, %fd17, 0d0000000000000000;
	sub.f64 	%fd22, %fd20, %fd21;
	st.shared.f64 	[%r8+144], %fd22;
	add.f64 	%fd23, %fd21, %fd20;
	st.shared.f64 	[%r8], %fd23;
	ld.global.nc.f64 	%fd24, [%rd2+8];
	ld.global.nc.f64 	%fd25, [%rd1+8];
	fma.rn.f64 	%fd26, %fd24, %fd16, 0d0000000000000000;
	fma.rn.f64 	%fd27, %fd25, %fd17, 0d0000000000000000;
	add.f64 	%fd28, %fd27, %fd26;
	st.shared.f64 	[%r8+72], %fd28;
$L__BB11_4:
	bar.sync 	0;
	setp.gt.u32 	%p6, %r11, 5;
	@%p6 bra 	$L__BB11_6;
	mad.lo.s32 	%r19, %r6, 48, %r7;
	add.s32 	%r21, %r19, %r18;
	ld.shared.f64 	%fd29, [%r21];
	ld.shared.f64 	%fd30, [%r21+24];
	add.f64 	%fd31, %fd29, %fd30;
	sub.f64 	%fd32, %fd29, %fd30;
	ld.global.nc.f64 	%fd33, [%rd2];
	ld.global.nc.f64 	%fd34, [%rd1];
	fma.rn.f64 	%fd35, %fd33, %fd31, 0d0000000000000000;
	fma.rn.f64 	%fd36, %fd34, %fd32, 0d0000000000000000;
	sub.f64 	%fd37, %fd35, %fd36;
	st.shared.f64 	[%r21+48], %fd37;
	add.f64 	%fd38, %fd36, %fd35;
	st.shared.f64 	[%r21], %fd38;
	ld.global.nc.f64 	%fd39, [%rd2+8];
	ld.global.nc.f64 	%fd40, [%rd1+8];
	fma.rn.f64 	%fd41, %fd39, %fd31, 0d0000000000000000;
	fma.rn.f64 	%fd42, %fd40, %fd32, 0d0000000000000000;
	add.f64 	%fd43, %fd42, %fd41;
	st.shared.f64 	[%r21+24], %fd43;
$L__BB11_6:
	ld.param.u64 	%rd17, [_Z30massMatrixMultiplyGlobalKernelILi2ELi3ELi7EEviPKdS1_S1_S1_Pd_param_1];
	and.b32  	%r9, %r11, 1;
	setp.gt.u32 	%p7, %r11, 5;
	bar.sync 	0;
	cvt.u16.u32 	%rs1, %r11;
	mul.hi.u16 	%rs2, %rs1, -21845;
	shr.u16 	%rs3, %rs2, 1;
	mul.lo.s16 	%rs4, %rs3, 3;
	sub.s16 	%rs5, %rs1, %rs4;
	mul.wide.u16 	%r22, %rs3, 72;
	add.s32 	%r23, %r5, %r22;
	mul.wide.u16 	%r24, %rs5, 24;
	add.s32 	%r25, %r23, %r24;
	ld.shared.f64 	%fd44, [%r25];
	ld.shared.f64 	%fd45, [%r25+8];
	add.f64 	%fd46, %fd44, %fd45;
	sub.f64 	%fd47, %fd44, %fd45;
	mov.b32 	%r26, {%rs5, %rs3};
	mov.b32 	%r27, 2;
	mov.b32 	%r28, 2307;
	dp2a.lo.u32.u32 	%r29, %r26, %r28, %r27;
	mad.lo.s32 	%r30, %r3, 27, %r29;
	ld.global.nc.f64 	%fd5, [%rd2];
	ld.global.nc.f64 	%fd6, [%rd1];
	fma.rn.f64 	%fd48, %fd6, %fd47, 0d0000000000000000;
	fma.rn.f64 	%fd49, %fd5, %fd46, 0d0000000000000000;
	cvta.to.global.u64 	%rd11, %rd17;
	mul.wide.s32 	%rd12, %r30, 8;
	add.s64 	%rd13, %rd11, %rd12;
	ld.global.nc.f64 	%fd50, [%rd13];
	ld.global.nc.f64 	%fd51, [%rd13+-16];
	sub.f64 	%fd52, %fd49, %fd48;
	mul.f64 	%fd53, %fd52, %fd50;
	add.f64 	%fd54, %fd49, %fd48;
	mul.f64 	%fd99, %fd54, %fd51;
	ld.global.nc.f64 	%fd8, [%rd2+8];
	ld.global.nc.f64 	%fd9, [%rd1+8];
	fma.rn.f64 	%fd55, %fd9, %fd47, 0d0000000000000000;
	fma.rn.f64 	%fd56, %fd8, %fd46, 0d0000000000000000;
	ld.global.nc.f64 	%fd57, [%rd13+-8];
	add.f64 	%fd58, %fd56, %fd55;
	mul.f64 	%fd98, %fd58, %fd57;
	bar.sync 	0;
	add.f64 	%fd59, %fd99, %fd53;
	sub.f64 	%fd60, %fd99, %fd53;
	add.f64 	%fd61, %fd98, %fd98;
	sub.f64 	%fd62, %fd98, %fd98;
	mul.f64 	%fd63, %fd61, 0d3FE0000000000000;
	fma.rn.f64 	%fd64, %fd5, %fd59, 0d0000000000000000;
	fma.rn.f64 	%fd65, %fd6, %fd60, 0d0000000000000000;
	fma.rn.f64 	%fd66, %fd8, %fd63, %fd64;
	fma.rn.f64 	%fd67, %fd9, %fd62, %fd65;
	sub.f64 	%fd68, %fd66, %fd67;
	st.shared.f64 	[%r25+8], %fd68;
	add.f64 	%fd69, %fd66, %fd67;
	st.shared.f64 	[%r25], %fd69;
	bar.sync 	0;
	@%p7 bra 	$L__BB11_8;
	mad.lo.s32 	%r31, %r6, 48, %r7;
	shl.b32 	%r32, %r9, 3;
	add.s32 	%r33, %r31, %r32;
	ld.shared.f64 	%fd70, [%r33];
	ld.shared.f64 	%fd71, [%r33+48];
	add.f64 	%fd72, %fd70, %fd71;
	sub.f64 	%fd73, %fd70, %fd71;
	ld.shared.f64 	%fd74, [%r33+24];
	add.f64 	%fd75, %fd74, %fd74;
	sub.f64 	%fd76, %fd74, %fd74;
	mul.f64 	%fd77, %fd75, 0d3FE0000000000000;
	fma.rn.f64 	%fd78, %fd5, %fd72, 0d0000000000000000;
	fma.rn.f64 	%fd79, %fd6, %fd73, 0d0000000000000000;
	fma.rn.f64 	%fd80, %fd8, %fd77, %fd78;
	fma.rn.f64 	%fd81, %fd9, %fd76, %fd79;
	sub.f64 	%fd82, %fd80, %fd81;
	st.shared.f64 	[%r33+24], %fd82;
	add.f64 	%fd83, %fd80, %fd81;
	st.shared.f64 	[%r33], %fd83;
$L__BB11_8:
	setp.gt.u32 	%p8, %r11, 3;
	bar.sync 	0;
	@%p8 bra 	$L__BB11_10;
	mov.u32 	%r34, %tid.y;
	mov.u32 	%r35, _ZZ30massMatrixMultiplyGlobalKernelILi2ELi3ELi7EEviPKdS1_S1_S1_PdE6s_tmp1;
	mad.lo.s32 	%r36, %r34, 216, %r35;
	mad.lo.s32 	%r38, %r6, 24, %r36;
	shl.b32 	%r39, %r11, 3;
	and.b32  	%r40, %r39, 8;
	add.s32 	%r41, %r38, %r40;
	ld.shared.f64 	%fd84, [%r41];
	ld.shared.f64 	%fd85, [%r41+144];
	add.f64 	%fd86, %fd84, %fd85;
	sub.f64 	%fd87, %fd84, %fd85;
	ld.shared.f64 	%fd88, [%r41+72];
	add.f64 	%fd89, %fd88, %fd88;
	sub.f64 	%fd90, %fd88, %fd88;
	mul.f64 	%fd91, %fd89, 0d3FE0000000000000;
	fma.rn.f64 	%fd92, %fd5, %fd86, 0d0000000000000000;
	fma.rn.f64 	%fd93, %fd6, %fd87, 0d0000000000000000;
	fma.rn.f64 	%fd94, %fd8, %fd91, %fd92;
	fma.rn.f64 	%fd95, %fd9, %fd90, %fd93;
	sub.f64 	%fd98, %fd94, %fd95;
	add.f64 	%fd99, %fd94, %fd95;
$L__BB11_10:
	bar.sync 	0;
	@%p4 bra 	$L__BB11_12;
	ld.param.u64 	%rd18, [_Z30massMatrixMultiplyGlobalKernelILi2ELi3ELi7EEviPKdS1_S1_S1_Pd_param_5];
	and.b32  	%r42, %r11, 2;
	or.b32  	%r43, %r9, %r42;
	shl.b32 	%r44, %r3, 3;
	or.b32  	%r45, %r43, %r44;
	cvta.to.global.u64 	%rd14, %rd18;
	mul.wide.s32 	%rd15, %r45, 8;
	add.s64 	%rd16, %rd14, %rd15;
	st.global.f64 	[%rd16], %fd99;
	st.global.f64 	[%rd16+32], %fd98;
$L__BB11_12:
	ret;

}
	// .globl	_Z40massMatrixMultiplyMonolithicGlobalKernelILi2ELi3ELi7EEviPKdS1_S1_S1_Pd
.visible .entry _Z40massMatrixMultiplyMonolithicGlobalKernelILi2ELi3ELi7EEviPKdS1_S1_S1_Pd(
	.param .u32 _Z40massMatrixMultiplyMonolithicGlobalKernelILi2ELi3ELi7EEviPKdS1_S1_S1_Pd_param_0,
	.param .u64 .ptr .align 1 _Z40massMatrixMultiplyMonolithicGlobalKernelILi2ELi3ELi7EEviPKdS1_S1_S1_Pd_param_1,
	.param .u64 .ptr .align 1 _Z40massMatrixMultiplyMonolithicGlobalKernelILi2ELi3ELi7EEviPKdS1_S1_S1_Pd_param_2,
	.param .u64 .ptr .align 1 _Z40massMatrixMultiplyMonolithicGlobalKernelILi2ELi3ELi7EEviPKdS1_S1_S1_Pd_param_3,
	.param .u64 .ptr .align 1 _Z40massMatrixMultiplyMonolithicGlobalKernelILi2ELi3ELi7EEviPKdS1_S1_S1_Pd_param_4,
	.param .u64 .ptr .align 1 _Z40massMatrixMultiplyMonolithicGlobalKernelILi2ELi3ELi7EEviPKdS1_S1_S1_Pd_param_5
)
{
	.reg .pred 	%p<12>;
	.reg .b16 	%rs<5>;
	.reg .b32 	%r<46>;
	.reg .b64 	%rd<16>;
	.reg .b64 	%fd<91>;
	// demoted variable
	.shared .align 8 .b8 _ZZ40massMatrixMultiplyMonolithicGlobalKernelILi2ELi3ELi7EEviPKdS1_S1_S1_PdE6s_tmp1[1512];
	ld.param.u32 	%r11, [_Z40massMatrixMultiplyMonolithicGlobalKernelILi2ELi3ELi7EEviPKdS1_S1_S1_Pd_param_0];
	ld.param.u64 	%rd3, [_Z40massMatrixMultiplyMonolithicGlobalKernelILi2ELi3ELi7EEviPKdS1_S1_S1_Pd_param_1];
	ld.param.u64 	%rd6, [_Z40massMatrixMultiplyMonolithicGlobalKernelILi2ELi3ELi7EEviPKdS1_S1_S1_Pd_param_2];
	ld.param.u64 	%rd4, [_Z40massMatrixMultiplyMonolithicGlobalKernelILi2ELi3ELi7EEviPKdS1_S1_S1_Pd_param_4];
	cvta.to.global.u64 	%rd1, %rd6;
	mov.u32 	%r1, %tid.x;
	mov.u32 	%r2, %tid.y;
	mov.u32 	%r12, %ctaid.x;
	mad.lo.s32 	%r3, %r12, 7, %r2;
	and.b32  	%r4, %r1, 1;
	setp.ge.s32 	%p1, %r3, %r11;
	@%p1 bra 	$L__BB12_2;
	cvta.to.global.u64 	%rd7, %rd4;
	and.b32  	%r13, %r1, 1022;
	or.b32  	%r14, %r4, %r13;
	shl.b32 	%r15, %r3, 3;
	add.s32 	%r16, %r14, %r15;
	mul.wide.s32 	%rd8, %r16, 8;
	add.s64 	%rd9, %rd7, %rd8;
	ld.global.nc.f64 	%fd85, [%rd9];
	ld.global.nc.f64 	%fd84, [%rd9+32];
$L__BB12_2:
	bar.sync 	0;
	setp.gt.u32 	%p2, %r1, 3;
	mov.u32 	%r17, _ZZ40massMatrixMultiplyMonolithicGlobalKernelILi2ELi3ELi7EEviPKdS1_S1_S1_PdE6s_tmp1;
	mad.lo.s32 	%r5, %r2, 216, %r17;
	shr.u32 	%r6, %r1, 1;
	mad.lo.s32 	%r7, %r6, 24, %r5;
	shl.b32 	%r18, %r4, 3;
	add.s32 	%r8, %r7, %r18;
	@%p2 bra 	$L__BB12_4;
	ld.global.nc.f64 	%fd27, [%rd1];
	fma.rn.f64 	%fd28, %fd27, %fd85, 0d0000000000000000;
	ld.global.nc.f64 	%fd29, [%rd1+8];
	fma.rn.f64 	%fd30, %fd29, %fd84, %fd28;
	st.shared.f64 	[%r8], %fd30;
	ld.global.nc.f64 	%fd31, [%rd1+16];
	fma.rn.f64 	%fd32, %fd31, %fd85, 0d0000000000000000;
	ld.global.nc.f64 	%fd33, [%rd1+24];
	fma.rn.f64 	%fd34, %fd33, %fd84, %fd32;
	st.shared.f64 	[%r8+72], %fd34;
	ld.global.nc.f64 	%fd35, [%rd1+32];
	fma.rn.f64 	%fd36, %fd35, %fd85, 0d0000000000000000;
	ld.global.nc.f64 	%fd37, [%rd1+40];
	fma.rn.f64 	%fd38, %fd37, %fd84, %fd36;
	st.shared.f64 	[%r8+144], %fd38;
$L__BB12_4:
	bar.sync 	0;
	setp.gt.u32 	%p3, %r1, 5;
	mad.lo.s32 	%r19, %r6, 48, %r7;
	add.s32 	%r9, %r19, %r18;
	@%p3 bra 	$L__BB12_6;
	ld.shared.f64 	%fd39, [%r9];
	ld.shared.f64 	%fd40, [%r9+24];
	ld.global.nc.f64 	%fd41, [%rd1];
	fma.rn.f64 	%fd42, %fd41, %fd39, 0d0000000000000000;
	ld.global.nc.f64 	%fd43, [%rd1+8];
	fma.rn.f64 	%fd44, %fd43, %fd40, %fd42;
	st.shared.f64 	[%r9], %fd44;
	ld.global.nc.f64 	%fd45, [%rd1+16];
	fma.rn.f64 	%fd46, %fd45, %fd39, 0d0000000000000000;
	ld.global.nc.f64 	%fd47, [%rd1+24];
	fma.rn.f64 	%fd48, %fd47, %fd40, %fd46;
	st.shared.f64 	[%r9+24], %fd48;
	ld.global.nc.f64 	%fd49, [%rd1+32];
	fma.rn.f64 	%fd50, %fd49, %fd39, 0d0000000000000000;
	ld.global.nc.f64 	%fd51, [%rd1+40];
	fma.rn.f64 	%fd52, %fd51, %fd40, %fd50;
	st.shared.f64 	[%r9+48], %fd52;
$L__BB12_6:
	setp.ge.s32 	%p4, %r3, %r11;
	bar.sync 	0;
	cvt.u16.u32 	%rs1, %r1;
	mul.hi.u16 	%rs2, %rs1, 21846;
	mul.lo.s16 	%rs3, %rs2, 3;
	sub.s16 	%rs4, %rs1, %rs3;
	mul.wide.u16 	%r21, %rs2, 72;
	add.s32 	%r22, %r5, %r21;
	mul.wide.u16 	%r23, %rs4, 24;
	add.s32 	%r10, %r22, %r23;
	ld.shared.f64 	%fd5, [%r10];
	ld.shared.f64 	%fd6, [%r10+8];
	mul.lo.s32 	%r24, %r3, 27;
	mad.lo.s32 	%r25, %r1, 3, %r24;
	ld.global.nc.f64 	%fd7, [%rd1];
	ld.global.nc.f64 	%fd8, [%rd1+8];
	cvta.to.global.u64 	%rd10, %rd3;
	mul.wide.s32 	%rd11, %r25, 8;
	add.s64 	%rd2, %rd10, %rd11;
	mov.f64 	%fd86, 0d0000000000000000;
	@%p4 bra 	$L__BB12_8;
	ld.global.nc.f64 	%fd86, [%rd2];
$L__BB12_8:
	setp.ge.s32 	%p5, %r3, %r11;
	fma.rn.f64 	%fd55, %fd7, %fd5, 0d0000000000000000;
	fma.rn.f64 	%fd56, %fd8, %fd6, %fd55;
	mul.f64 	%fd90, %fd56, %fd86;
	ld.global.nc.f64 	%fd12, [%rd1+16];
	ld.global.nc.f64 	%fd13, [%rd1+24];
	mov.f64 	%fd87, 0d0000000000000000;
	@%p5 bra 	$L__BB12_10;
	ld.global.nc.f64 	%fd87, [%rd2+8];
$L__BB12_10:
	setp.ge.s32 	%p6, %r3, %r11;
	fma.rn.f64 	%fd58, %fd12, %fd5, 0d0000000000000000;
	fma.rn.f64 	%fd59, %fd13, %fd6, %fd58;
	mul.f64 	%fd89, %fd59, %fd87;
	ld.global.nc.f64 	%fd17, [%rd1+32];
	fma.rn.f64 	%fd60, %fd17, %fd5, 0d0000000000000000;
	ld.global.nc.f64 	%fd18, [%rd1+40];
	fma.rn.f64 	%fd19, %fd18, %fd6, %fd60;
	mov.f64 	%fd88, 0d0000000000000000;
	@%p6 bra 	$L__BB12_12;
	ld.global.nc.f64 	%fd88, [%rd2+16];
$L__BB12_12:
	setp.gt.u32 	%p7, %r1, 5;
	mul.f64 	%fd61, %fd19, %fd88;
	fma.rn.f64 	%fd62, %fd7, %fd90, 0d0000000000000000;
	fma.rn.f64 	%fd63, %fd12, %fd89, %fd62;
	fma.rn.f64 	%fd64, %fd17, %fd61, %fd63;
	st.shared.f64 	[%r10], %fd64;
	fma.rn.f64 	%fd65, %fd8, %fd90, 0d0000000000000000;
	fma.rn.f64 	%fd66, %fd13, %fd89, %fd65;
	fma.rn.f64 	%fd67, %fd18, %fd61, %fd66;
	st.shared.f64 	[%r10+8], %fd67;
	bar.sync 	0;
	@%p7 bra 	$L__BB12_14;
	mov.u32 	%r27, _ZZ40massMatrixMultiplyMonolithicGlobalKernelILi2ELi3ELi7EEviPKdS1_S1_S1_PdE6s_tmp1;
	mad.lo.s32 	%r28, %r2, 216, %r27;
	shr.u32 	%r29, %r1, 1;
	mad.lo.s32 	%r30, %r29, 24, %r28;
	mad.lo.s32 	%r31, %r29, 48, %r30;
	shl.b32 	%r32, %r1, 3;
	and.b32  	%r33, %r32, 8;
	add.s32 	%r34, %r31, %r33;
	ld.shared.f64 	%fd68, [%r34];
	ld.shared.f64 	%fd69, [%r34+24];
	ld.shared.f64 	%fd70, [%r34+48];
	fma.rn.f64 	%fd71, %fd7, %fd68, 0d0000000000000000;
	fma.rn.f64 	%fd72, %fd12, %fd69, %fd71;
	fma.rn.f64 	%fd73, %fd17, %fd70, %fd72;
	st.shared.f64 	[%r34], %fd73;
	fma.rn.f64 	%fd74, %fd8, %fd68, 0d0000000000000000;
	fma.rn.f64 	%fd75, %fd13, %fd69, %fd74;
	fma.rn.f64 	%fd76, %fd18, %fd70, %fd75;
	st.shared.f64 	[%r34+24], %fd76;
$L__BB12_14:
	setp.gt.u32 	%p8, %r1, 3;
	bar.sync 	0;
	@%p8 bra 	$L__BB12_16;
	shr.u32 	%r38, %r1, 1;
	mad.lo.s32 	%r39, %r38, 24, %r5;
	shl.b32 	%r40, %r1, 3;
	and.b32  	%r41, %r40, 8;
	add.s32 	%r42, %r39, %r41;
	ld.shared.f64 	%fd77, [%r42];
	ld.shared.f64 	%fd78, [%r42+72];
	ld.shared.f64 	%fd79, [%r42+144];
	fma.rn.f64 	%fd80, %fd7, %fd77, 0d0000000000000000;
	fma.rn.f64 	%fd81, %fd12, %fd78, %fd80;
	fma.rn.f64 	%fd90, %fd17, %fd79, %fd81;
	fma.rn.f64 	%fd82, %fd8, %fd77, 0d0000000000000000;
	fma.rn.f64 	%fd83, %fd13, %fd78, %fd82;
	fma.rn.f64 	%fd89, %fd18, %fd79, %fd83;
$L__BB12_16:
	setp.gt.u32 	%p9, %r1, 3;
	setp.ge.s32 	%p10, %r3, %r11;
	bar.sync 	0;
	or.pred  	%p11, %p9, %p10;
	@%p11 bra 	$L__BB12_18;
	ld.param.u64 	%rd15, [_Z40massMatrixMultiplyMonolithicGlobalKernelILi2ELi3ELi7EEviPKdS1_S1_S1_Pd_param_5];
	and.b32  	%r43, %r1, 3;
	shl.b32 	%r44, %r3, 3;
	or.b32  	%r45, %r43, %r44;
	cvta.to.global.u64 	%rd12, %rd15;
	mul.wide.s32 	%rd13, %r45, 8;
	add.s64 	%rd14, %rd12, %rd13;
	st.global.f64 	[%rd14], %fd90;
	st.global.f64 	[%rd14+32], %fd89;
$L__BB12_18:
	ret;

}
	// .globl	_Z42massMatrixMultiplyMonolithicConstantKernelILi2ELi3ELi7EEviPKdS1_S1_S1_Pd
.visible .entry _Z42massMatrixMultiplyMonolithicConstantKernelILi2ELi3ELi7EEviPKdS1_S1_S1_Pd(
	.param .u32 _Z42massMatrixMultiplyMonolithicConstantKernelILi2ELi3ELi7EEviPKdS1_S1_S1_Pd_param_0,
	.param .u64 .ptr .align 1 _Z42massMatrixMultiplyMonolithicConstantKernelILi2ELi3ELi7EEviPKdS1_S1_S1_Pd_param_1,
	.param .u64 .ptr .align 1 _Z42massMatrixMultiplyMonolithicConstantKernelILi2ELi3ELi7EEviPKdS1_S1_S1_Pd_param_2,
	.param .u64 .ptr .align 1 _Z42massMatrixMultiplyMonolithicConstantKernelILi2ELi3ELi7EEviPKdS1_S1_S1_Pd_param_3,
	.param .u64 .ptr .align 1 _Z42massMatrixMultiplyMonolithicConstantKernelILi2ELi3ELi7EEviPKdS1_S1_S1_Pd_param_4,
	.param .u64 .ptr .align 1 _Z42massMatrixMultiplyMonolithicConstantKernelILi2ELi3ELi7EEviPKdS1_S1_S1_Pd_param_5
)
{
	.reg .pred 	%p<12>;
	.reg .b16 	%rs<5>;
	.reg .b32 	%r<46>;
	.reg .b64 	%rd<14>;
	.reg .b64 	%fd<87>;
	// demoted variable
	.shared .align 8 .b8 _ZZ42massMatrixMultiplyMonolithicConstantKernelILi2ELi3ELi7EEviPKdS1_S1_S1_PdE6s_tmp1[1512];
	ld.param.u32 	%r11, [_Z42massMatrixMultiplyMonolithicConstantKernelILi2ELi3ELi7EEviPKdS1_S1_S1_Pd_param_0];
	ld.param.u64 	%rd2, [_Z42massMatrixMultiplyMonolithicConstantKernelILi2ELi3ELi7EEviPKdS1_S1_S1_Pd_param_1];
	ld.param.u64 	%rd3, [_Z42massMatrixMultiplyMonolithicConstantKernelILi2ELi3ELi7EEviPKdS1_S1_S1_Pd_param_4];
	mov.u32 	%r1, %tid.x;
	mov.u32 	%r2, %tid.y;
	mov.u32 	%r12, %ctaid.x;
	mad.lo.s32 	%r3, %r12, 7, %r2;
	and.b32  	%r4, %r1, 1;
	setp.ge.s32 	%p1, %r3, %r11;
	@%p1 bra 	$L__BB13_2;
	cvta.to.global.u64 	%rd5, %rd3;
	and.b32  	%r13, %r1, 1022;
	or.b32  	%r14, %r4, %r13;
	shl.b32 	%r15, %r3, 3;
	add.s32 	%r16, %r14, %r15;
	mul.wide.s32 	%rd6, %r16, 8;
	add.s64 	%rd7, %rd5, %rd6;
	ld.global.nc.f64 	%fd81, [%rd7];
	ld.global.nc.f64 	%fd80, [%rd7+32];
$L__BB13_2:
	bar.sync 	0;
	setp.gt.u32 	%p2, %r1, 3;
	ld.const.f64 	%fd5, [const_DofToQuad];
	ld.const.f64 	%fd6, [const_DofToQuad+8];
	mov.u32 	%r17, _ZZ42massMatrixMultiplyMonolithicConstantKernelILi2ELi3ELi7EEviPKdS1_S1_S1_PdE6s_tmp1;
	mad.lo.s32 	%r5, %r2, 216, %r17;
	shr.u32 	%r6, %r1, 1;
	mad.lo.s32 	%r7, %r6, 24, %r5;
	shl.b32 	%r18, %r4, 3;
	add.s32 	%r8, %r7, %r18;
	@%p2 bra 	$L__BB13_4;
	fma.rn.f64 	%fd28, %fd5, %fd81, 0d0000000000000000;
	fma.rn.f64 	%fd29, %fd6, %fd80, %fd28;
	st.shared.f64 	[%r8], %fd29;
	ld.const.f64 	%fd30, [const_DofToQuad+16];
	fma.rn.f64 	%fd31, %fd30, %fd81, 0d0000000000000000;
	ld.const.f64 	%fd32, [const_DofToQuad+24];
	fma.rn.f64 	%fd33, %fd32, %fd80, %fd31;
	st.shared.f64 	[%r8+72], %fd33;
	ld.const.f64 	%fd34, [const_DofToQuad+32];
	fma.rn.f64 	%fd35, %fd34, %fd81, 0d0000000000000000;
	ld.const.f64 	%fd36, [const_DofToQuad+40];
	fma.rn.f64 	%fd37, %fd36, %fd80, %fd35;
	st.shared.f64 	[%r8+144], %fd37;
$L__BB13_4:
	bar.sync 	0;
	setp.gt.u32 	%p3, %r1, 5;
	mad.lo.s32 	%r19, %r6, 48, %r7;
	add.s32 	%r9, %r19, %r18;
	@%p3 bra 	$L__BB13_6;
	ld.shared.f64 	%fd38, [%r9];
	ld.shared.f64 	%fd39, [%r9+24];
	fma.rn.f64 	%fd40, %fd5, %fd38, 0d0000000000000000;
	fma.rn.f64 	%fd41, %fd6, %fd39, %fd40;
	st.shared.f64 	[%r9], %fd41;
	ld.const.f64 	%fd42, [const_DofToQuad+16];
	fma.rn.f64 	%fd43, %fd42, %fd38, 0d0000000000000000;
	ld.const.f64 	%fd44, [const_DofToQuad+24];
	fma.rn.f64 	%fd45, %fd44, %fd39, %fd43;
	st.shared.f64 	[%r9+24], %fd45;
	ld.const.f64 	%fd46, [const_DofToQuad+32];
	fma.rn.f64 	%fd47, %fd46, %fd38, 0d0000000000000000;
	ld.const.f64 	%fd48, [const_DofToQuad+40];
	fma.rn.f64 	%fd49, %fd48, %fd39, %fd47;
	st.shared.f64 	[%r9+48], %fd49;
$L__BB13_6:
	setp.ge.s32 	%p4, %r3, %r11;
	bar.sync 	0;
	cvt.u16.u32 	%rs1, %r1;
	mul.hi.u16 	%rs2, %rs1, 21846;
	mul.lo.s16 	%rs3, %rs2, 3;
	sub.s16 	%rs4, %rs1, %rs3;
	mul.wide.u16 	%r21, %rs2, 72;
	add.s32 	%r22, %r5, %r21;
	mul.wide.u16 	%r23, %rs4, 24;
	add.s32 	%r10, %r22, %r23;
	ld.shared.f64 	%fd7, [%r10];
	ld.shared.f64 	%fd8, [%r10+8];
	mul.lo.s32 	%r24, %r3, 27;
	mad.lo.s32 	%r25, %r1, 3, %r24;
	fma.rn.f64 	%fd51, %fd5, %fd7, 0d0000000000000000;
	fma.rn.f64 	%fd9, %fd6, %fd8, %fd51;
	cvta.to.global.u64 	%rd8, %rd2;
	mul.wide.s32 	%rd9, %r25, 8;
	add.s64 	%rd1, %rd8, %rd9;
	mov.f64 	%fd82, 0d0000000000000000;
	@%p4 bra 	$L__BB13_8;
	ld.global.nc.f64 	%fd82, [%rd1];
$L__BB13_8:
	setp.ge.s32 	%p5, %r3, %r11;
	mul.f64 	%fd86, %fd9, %fd82;
	ld.const.f64 	%fd13, [const_DofToQuad+16];
	mov.f64 	%fd83, 0d0000000000000000;
	ld.const.f64 	%fd14, [const_DofToQuad+24];
	@%p5 bra 	$L__BB13_10;
	ld.global.nc.f64 	%fd83, [%rd1+8];
$L__BB13_10:
	setp.ge.s32 	%p6, %r3, %r11;
	fma.rn.f64 	%fd54, %fd13, %fd7, 0d0000000000000000;
	fma.rn.f64 	%fd55, %fd14, %fd8, %fd54;
	mul.f64 	%fd85, %fd55, %fd83;
	ld.const.f64 	%fd18, [const_DofToQuad+32];
	fma.rn.f64 	%fd56, %fd18, %fd7, 0d0000000000000000;
	ld.const.f64 	%fd19, [const_DofToQuad+40];
	fma.rn.f64 	%fd20, %fd19, %fd8, %fd56;
	mov.f64 	%fd84, 0d0000000000000000;
	@%p6 bra 	$L__BB13_12;
	ld.global.nc.f64 	%fd84, [%rd1+16];
$L__BB13_12:
	setp.gt.u32 	%p7, %r1, 5;
	mul.f64 	%fd57, %fd20, %fd84;
	fma.rn.f64 	%fd58, %fd5, %fd86, 0d0000000000000000;
	fma.rn.f64 	%fd59, %fd13, %fd85, %fd58;
	fma.rn.f64 	%fd60, %fd18, %fd57, %fd59;
	st.shared.f64 	[%r10], %fd60;
	fma.rn.f64 	%fd61, %fd6, %fd86, 0d0000000000000000;
	fma.rn.f64 	%fd62, %fd14, %fd85, %fd61;
	fma.rn.f64 	%fd63, %fd19, %fd57, %fd62;
	st.shared.f64 	[%r10+8], %fd63;
	bar.sync 	0;
	@%p7 bra 	$L__BB13_14;
	mov.u32 	%r27, _ZZ42massMatrixMultiplyMonolithicConstantKernelILi2ELi3ELi7EEviPKdS1_S1_S1_PdE6s_tmp1;
	mad.lo.s32 	%r28, %r2, 216, %r27;
	shr.u32 	%r29, %r1, 1;
	mad.lo.s32 	%r30, %r29, 24, %r28;
	mad.lo.s32 	%r31, %r29, 48, %r30;
	shl.b32 	%r32, %r1, 3;
	and.b32  	%r33, %r32, 8;
	add.s32 	%r34, %r31, %r33;
	ld.shared.f64 	%fd64, [%r34];
	ld.shared.f64 	%fd65, [%r34+24];
	ld.shared.f64 	%fd66, [%r34+48];
	fma.rn.f64 	%fd67, %fd5, %fd64, 0d0000000000000000;
	fma.rn.f64 	%fd68, %fd13, %fd65, %fd67;
	fma.rn.f64 	%fd69, %fd18, %fd66, %fd68;
	st.shared.f64 	[%r34], %fd69;
	fma.rn.f64 	%fd70, %fd6, %fd64, 0d0000000000000000;
	fma.rn.f64 	%fd71, %fd14, %fd65, %fd70;
	fma.rn.f64 	%fd72, %fd19, %fd66, %fd71;
	st.shared.f64 	[%r34+24], %fd72;
$L__BB13_14:
	setp.gt.u32 	%p8, %r1, 3;
	bar.sync 	0;
	@%p8 bra 	$L__BB13_16;
	shr.u32 	%r38, %r1, 1;
	mad.lo.s32 	%r39, %r38, 24, %r5;
	shl.b32 	%r40, %r1, 3;
	and.b32  	%r41, %r40, 8;
	add.s32 	%r42, %r39, %r41;
	ld.shared.f64 	%fd73, [%r42];
	ld.shared.f64 	%fd74, [%r42+72];
	ld.shared.f64 	%fd75, [%r42+144];
	fma.rn.f64 	%fd76, %fd5, %fd73, 0d0000000000000000;
	fma.rn.f64 	%fd77, %fd13, %fd74, %fd76;
	fma.rn.f64 	%fd86, %fd18, %fd75, %fd77;
	fma.rn.f64 	%fd78, %fd6, %fd73, 0d0000000000000000;
	fma.rn.f64 	%fd79, %fd14, %fd74, %fd78;
	fma.rn.f64 	%fd85, %fd19, %fd75, %fd79;
$L__BB13_16:
	setp.gt.u32 	%p9, %r1, 3;
	setp.ge.s32 	%p10, %r3, %r11;
	bar.sync 	0;
	or.pred  	%p11, %p9, %p10;
	@%p11 bra 	$L__BB13_18;
	ld.param.u64 	%rd13, [_Z42massMatrixMultiplyMonolithicConstantKernelILi2ELi3ELi7EEviPKdS1_S1_S1_Pd_param_5];
	and.b32  	%r43, %r1, 3;
	shl.b32 	%r44, %r3, 3;
	or.b32  	%r45, %r43, %r44;
	cvta.to.global.u64 	%rd10, %rd13;
	mul.wide.s32 	%rd11, %r45, 8;
	add.s64 	%rd12, %rd10, %rd11;
	st.global.f64 	[%rd12], %fd86;
	st.global.f64 	[%rd12+32], %fd85;
$L__BB13_18:
	ret;

}
	// .globl	_Z32massMatrixMultiplyRegisterKernelILi2ELi4ELi4EEviPKdS1_S1_S1_Pd
.visible .entry _Z32massMatrixMultiplyRegisterKernelILi2ELi4ELi4EEviPKdS1_S1_S1_Pd(
	.param .u32 _Z32massMatrixMultiplyRegisterKernelILi2ELi4ELi4EEviPKdS1_S1_S1_Pd_param_0,
	.param .u64 .ptr .align 1 _Z32massMatrixMultiplyRegisterKernelILi2ELi4ELi4EEviPKdS1_S1_S1_Pd_param_1,
	.param .u64 .ptr .align 1 _Z32massMatrixMultiplyRegisterKernelILi2ELi4ELi4EEviPKdS1_S1_S1_Pd_param_2,
	.param .u64 .ptr .align 1 _Z32massMatrixMultiplyRegisterKernelILi2ELi4ELi4EEviPKdS1_S1_S1_Pd_param_3,
	.param .u64 .ptr .align 1 _Z32massMatrixMultiplyRegisterKernelILi2ELi4ELi4EEviPKdS1_S1_S1_Pd_param_4,
	.param .u64 .ptr .align 1 _Z32massMatrixMultiplyRegisterKernelILi2ELi4ELi4EEviPKdS1_S1_S1_Pd_param_5
)
{
	.reg .pred 	%p<13>;
	.reg .b32 	%r<56>;
	.reg .b64 	%rd<22>;
	.reg .b64 	%fd<98>;
	// demoted variable
	.shared .align 8 .b8 _ZZ32massMatrixMultiplyRegisterKernelILi2ELi4ELi4EEviPKdS1_S1_S1_PdE6s_tmp1[2048];
	// demoted variable
	.shared .align 8 .b8 _ZZ32massMatrixMultiplyRegisterKernelILi2ELi4ELi4EEviPKdS1_S1_S1_PdE14s_oddDofToQuad[16];
	// demoted variable
	.shared .align 8 .b8 _ZZ32massMatrixMultiplyRegisterKernelILi2ELi4ELi4EEviPKdS1_S1_S1_PdE15s_evenDofToQuad[16];
	ld.param.u32 	%r9, [_Z32massMatrixMultiplyRegisterKernelILi2ELi4ELi4EEviPKdS1_S1_S1_Pd_param_0];
	ld.param.u64 	%rd2, [_Z32massMatrixMultiplyRegisterKernelILi2ELi4ELi4EEviPKdS1_S1_S1_Pd_param_2];
	ld.param.u64 	%rd3, [_Z32massMatrixMultiplyRegisterKernelILi2ELi4ELi4EEviPKdS1_S1_S1_Pd_param_3];
	ld.param.u64 	%rd4, [_Z32massMatrixMultiplyRegisterKernelILi2ELi4ELi4EEviPKdS1_S1_S1_Pd_param_4];
	mov.u32 	%r10, %tid.x;
	mov.u32 	%r2, %tid.y;
	mov.u32 	%r11, %ctaid.x;
	shl.b32 	%r12, %r11, 2;
	add.s32 	%r3, %r12, %r2;
	and.b32  	%r4, %r10, 1;
	setp.lt.s32 	%p2, %r3, %r9;
	setp.lt.u32 	%p3, %r10, 4;
	and.pred  	%p1, %p2, %p3;
	not.pred 	%p4, %p1;
	@%p4 bra 	$L__BB14_2;
	cvta.to.global.u64 	%rd6, %rd4;
	and.b32  	%r13, %r10, 2;
	or.b32  	%r14, %r4, %r13;
	shl.b32 	%r15, %r3, 3;
	or.b32  	%r16, %r14, %r15;
	mul.wide.s32 	%rd7, %r16, 8;
	add.s64 	%rd8, %rd6, %rd7;
	ld.global.nc.f64 	%fd95, [%rd8];
	ld.global.nc.f64 	%fd94, [%rd8+32];
$L__BB14_2:
	setp.ne.s32 	%p5, %r2, 0;
	setp.gt.u32 	%p6, %r10, 1;
	or.pred  	%p7, %p5, %p6;
	@%p7 bra 	$L__BB14_4;
	cvta.to.global.u64 	%rd9, %rd2;
	mul.wide.u32 	%rd10, %r10, 8;
	add.s64 	%rd11, %rd9, %rd10;
	ld.global.nc.f64 	%fd16, [%rd11];
	shl.b32 	%r17, %r10, 3;
	mov.u32 	%r18, _ZZ32massMatrixMultiplyRegisterKernelILi2ELi4ELi4EEviPKdS1_S1_S1_PdE14s_oddDofToQuad;
	add.s32 	%r19, %r18, %r17;
	st.shared.f64 	[%r19], %fd16;
	cvta.to.global.u64 	%rd12, %rd3;
	add.s64 	%rd13, %rd12, %rd10;
	ld.global.nc.f64 	%fd17, [%rd13];
	mov.u32 	%r20, _ZZ32massMatrixMultiplyRegisterKernelILi2ELi4ELi4EEviPKdS1_S1_S1_PdE15s_evenDofToQuad;
	add.s32 	%r21, %r20, %r17;
	st.shared.f64 	[%r21], %fd17;
$L__BB14_4:
	setp.gt.u32 	%p8, %r10, 3;
	bar.sync 	0;
	ld.shared.f64 	%fd5, [_ZZ32massMatrixMultiplyRegisterKernelILi2ELi4ELi4EEviPKdS1_S1_S1_PdE14s_oddDofToQuad];
	ld.shared.f64 	%fd6, [_ZZ32massMatrixMultiplyRegisterKernelILi2ELi4ELi4EEviPKdS1_S1_S1_PdE15s_evenDofToQuad];
	ld.shared.f64 	%fd7, [_ZZ32massMatrixMultiplyRegisterKernelILi2ELi4ELi4EEviPKdS1_S1_S1_PdE14s_oddDofToQuad+8];
	ld.shared.f64 	%fd8, [_ZZ32massMatrixMultiplyRegisterKernelILi2ELi4ELi4EEviPKdS1_S1_S1_PdE15s_evenDofToQuad+8];
	shl.b32 	%r22, %r2, 9;
	mov.u32 	%r23, _ZZ32massMatrixMultiplyRegisterKernelILi2ELi4ELi4EEviPKdS1_S1_S1_PdE6s_tmp1;
	add.s32 	%r5, %r23, %r22;
	shr.u32 	%r6, %r10, 1;
	shl.b32 	%r24, %r6, 5;
	add.s32 	%r7, %r5, %r24;
	shl.b32 	%r25, %r4, 3;
	add.s32 	%r8, %r7, %r25;
	@%p8 bra 	$L__BB14_6;
	add.f64 	%fd18, %fd95, %fd94;
	sub.f64 	%fd19, %fd95, %fd94;
	fma.rn.f64 	%fd20, %fd5, %fd18, 0d0000000000000000;
	fma.rn.f64 	%fd21, %fd6, %fd19, 0d0000000000000000;
	sub.f64 	%fd22, %fd20, %fd21;
	st.shared.f64 	[%r8+384], %fd22;
	add.f64 	%fd23, %fd21, %fd20;
	st.shared.f64 	[%r8], %fd23;
	fma.rn.f64 	%fd24, %fd7, %fd18, 0d0000000000000000;
	fma.rn.f64 	%fd25, %fd8, %fd19, 0d0000000000000000;
	sub.f64 	%fd26, %fd24, %fd25;
	st.shared.f64 	[%r8+256], %fd26;
	add.f64 	%fd27, %fd25, %fd24;
	st.shared.f64 	[%r8+128], %fd27;
$L__BB14_6:
	bar.sync 	0;
	setp.gt.u32 	%p9, %r10, 7;
	@%p9 bra 	$L__BB14_8;
	mad.lo.s32 	%r26, %r6, 96, %r7;
	add.s32 	%r28, %r26, %r25;
	ld.shared.f64 	%fd28, [%r28];
	ld.shared.f64 	%fd29, [%r28+32];
	add.f64 	%fd30, %fd28, %fd29;
	sub.f64 	%fd31, %fd28, %fd29;
	fma.rn.f64 	%fd32, %fd5, %fd30, 0d0000000000000000;
	fma.rn.f64 	%fd33, %fd6, %fd31, 0d0000000000000000;
	sub.f64 	%fd34, %fd32, %fd33;
	st.shared.f64 	[%r28+96], %fd34;
	add.f64 	%fd35, %fd33, %fd32;
	st.shared.f64 	[%r28], %fd35;
	fma.rn.f64 	%fd36, %fd7, %fd30, 0d0000000000000000;
	fma.rn.f64 	%fd37, %fd8, %fd31, 0d0000000000000000;
	sub.f64 	%fd38, %fd36, %fd37;
	st.shared.f64 	[%r28+64], %fd38;
	add.f64 	%fd39, %fd37, %fd36;
	st.shared.f64 	[%r28+32], %fd39;
$L__BB14_8:
	ld.param.u64 	%rd20, [_Z32massMatrixMultiplyRegisterKernelILi2ELi4ELi4EEviPKdS1_S1_S1_Pd_param_1];
	setp.gt.u32 	%p10, %r10, 7;
	bar.sync 	0;
	shl.b32 	%r29, %r10, 5;
	and.b32  	%r30, %r29, -128;
	add.s32 	%r31, %r5, %r30;
	and.b32  	%r32, %r29, 96;
	add.s32 	%r33, %r31, %r32;
	ld.shared.f64 	%fd40, [%r33];
	ld.shared.f64 	%fd41, [%r33+8];
	add.f64 	%fd42, %fd40, %fd41;
	sub.f64 	%fd43, %fd40, %fd41;
	shl.b32 	%r34, %r3, 6;
	shl.b32 	%r35, %r10, 2;
	and.b32  	%r36, %r35, 4092;
	add.s32 	%r37, %r36, %r34;
	or.b32  	%r38, %r37, 3;
	fma.rn.f64 	%fd44, %fd6, %fd43, 0d0000000000000000;
	fma.rn.f64 	%fd45, %fd5, %fd42, 0d0000000000000000;
	cvta.to.global.u64 	%rd14, %rd20;
	mul.wide.s32 	%rd15, %r38, 8;
	add.s64 	%rd16, %rd14, %rd15;
	ld.global.nc.f64 	%fd46, [%rd16];
	ld.global.nc.f64 	%fd47, [%rd16+-24];
	sub.f64 	%fd48, %fd45, %fd44;
	mul.f64 	%fd49, %fd48, %fd46;
	add.f64 	%fd50, %fd45, %fd44;
	mul.f64 	%fd97, %fd50, %fd47;
	fma.rn.f64 	%fd51, %fd8, %fd43, 0d0000000000000000;
	fma.rn.f64 	%fd52, %fd7, %fd42, 0d0000000000000000;
	ld.global.nc.f64 	%fd53, [%rd16+-8];
	ld.global.nc.f64 	%fd54, [%rd16+-16];
	sub.f64 	%fd55, %fd52, %fd51;
	mul.f64 	%fd56, %fd55, %fd53;
	add.f64 	%fd57, %fd52, %fd51;
	mul.f64 	%fd96, %fd57, %fd54;
	bar.sync 	0;
	add.f64 	%fd58, %fd97, %fd49;
	sub.f64 	%fd59, %fd97, %fd49;
	add.f64 	%fd60, %fd96, %fd56;
	sub.f64 	%fd61, %fd96, %fd56;
	fma.rn.f64 	%fd62, %fd5, %fd58, 0d0000000000000000;
	fma.rn.f64 	%fd63, %fd6, %fd59, 0d0000000000000000;
	fma.rn.f64 	%fd64, %fd7, %fd60, %fd62;
	fma.rn.f64 	%fd65, %fd8, %fd61, %fd63;
	sub.f64 	%fd66, %fd64, %fd65;
	st.shared.f64 	[%r33+8], %fd66;
	add.f64 	%fd67, %fd64, %fd65;
	st.shared.f64 	[%r33], %fd67;
	bar.sync 	0;
	@%p10 bra 	$L__BB14_10;
	mad.lo.s32 	%r39, %r6, 96, %r7;
	shl.b32 	%r40, %r10, 3;
	and.b32  	%r41, %r40, 8;
	add.s32 	%r42, %r39, %r41;
	ld.shared.f64 	%fd68, [%r42];
	ld.shared.f64 	%fd69, [%r42+96];
	add.f64 	%fd70, %fd68, %fd69;
	sub.f64 	%fd71, %fd68, %fd69;
	ld.shared.f64 	%fd72, [%r42+32];
	ld.shared.f64 	%fd73, [%r42+64];
	add.f64 	%fd74, %fd72, %fd73;
	sub.f64 	%fd75, %fd72, %fd73;
	fma.rn.f64 	%fd76, %fd5, %fd70, 0d0000000000000000;
	fma.rn.f64 	%fd77, %fd6, %fd71, 0d0000000000000000;
	fma.rn.f64 	%fd78, %fd7, %fd74, %fd76;
	fma.rn.f64 	%fd79, %fd8, %fd75, %fd77;
	sub.f64 	%fd80, %fd78, %fd79;
	st.shared.f64 	[%r42+32], %fd80;
	add.f64 	%fd81, %fd78, %fd79;
	st.shared.f64 	[%r42], %fd81;
$L__BB14_10:
	setp.gt.u32 	%p11, %r10, 3;
	bar.sync 	0;
	@%p11 bra 	$L__BB14_12;
	shl.b32 	%r44, %r2, 9;
	mov.u32 	%r45, _ZZ32massMatrixMultiplyRegisterKernelILi2ELi4ELi4EEviPKdS1_S1_S1_PdE6s_tmp1;
	add.s32 	%r46, %r45, %r44;
	shl.b32 	%r47, %r10, 4;
	and.b32  	%r48, %r47, -32;
	add.s32 	%r49, %r46, %r48;
	shl.b32 	%r50, %r10, 3;
	and.b32  	%r51, %r50, 8;
	add.s32 	%r52, %r49, %r51;
	ld.shared.f64 	%fd82, [%r52];
	ld.shared.f64 	%fd83, [%r52+384];
	add.f64 	%fd84, %fd82, %fd83;
	sub.f64 	%fd85, %fd82, %fd83;
	ld.shared.f64 	%fd86, [%r52+128];
	ld.shared.f64 	%fd87, [%r52+256];
	add.f64 	%fd88, %fd86, %fd87;
	sub.f64 	%fd89, %fd86, %fd87;
	fma.rn.f64 	%fd90, %fd5, %fd84, 0d0000000000000000;
	fma.rn.f64 	%fd91, %fd6, %fd85, 0d0000000000000000;
	fma.rn.f64 	%fd92, %fd7, %fd88, %fd90;
	fma.rn.f64 	%fd93, %fd8, %fd89, %fd91;
	sub.f64 	%fd96, %fd92, %fd93;
	add.f64 	%fd97, %fd92, %fd93;
$L__BB14_12:
	bar.sync 	0;
	@%p4 bra 	$L__BB14_14;
	ld.param.u64 	%rd21, [_Z32massMatrixMultiplyRegisterKernelILi2ELi4ELi4EEviPKdS1_S1_S1_Pd_param_5];
	and.b32  	%r53, %r10, 3;
	shl.b32 	%r54, %r3, 3;
	or.b32  	%r55, %r53, %r54;
	cvta.to.global.u64 	%rd17, %rd21;
	mul.wide.s32 	%rd18, %r55, 8;
	add.s64 	%rd19, %rd17, %rd18;
	st.global.f64 	[%rd19], %fd97;
	st.global.f64 	[%rd19+32], %fd96;
$L__BB14_14:
	ret;

}
	// .globl	_Z32massMatrixMultiplyConstantKernelILi2ELi4ELi4EEviPKdS1_S1_S1_Pd
.visible .entry _Z32massMatrixMultiplyConstantKernelILi2ELi4ELi4EEviPKdS1_S1_S1_Pd(
	.param .u32 _Z32massMatrixMultiplyConstantKernelILi2ELi4ELi4EEviPKdS1_S1_S1_Pd_param_0,
	.param .u64 .ptr .align 1 _Z32massMatrixMultiplyConstantKernelILi2ELi4ELi4EEviPKdS1_S1_S1_Pd_param_1,
	.param .u64 .ptr .align 1 _Z32massMatrixMultiplyConstantKernelILi2ELi4ELi4EEviPKdS1_S1_S1_Pd_param_2,
	.param .u64 .ptr .align 1 _Z32massMatrixMultiplyConstantKernelILi2ELi4ELi4EEviPKdS1_S1_S1_Pd_param_3,
	.param .u64 .ptr .align 1 _Z32massMatrixMultiplyConstantKernelILi2ELi4ELi4EEviPKdS1_S1_S1_Pd_param_4,
	.param .u64 .ptr .align 1 _Z32massMatrixMultiplyConstantKernelILi2ELi4ELi4EEviPKdS1_S1_S1_Pd_param_5
)
{
	.reg .pred 	%p<10>;
	.reg .b32 	%r<51>;
	.reg .b64 	%rd<15>;
	.reg .b64 	%fd<96>;
	// demoted variable
	.shared .align 8 .b8 _ZZ32massMatrixMultiplyConstantKernelILi2ELi4ELi4EEviPKdS1_S1_S1_PdE6s_tmp1[2048];
	ld.param.u32 	%r9, [_Z32massMatrixMultiplyConstantKernelILi2ELi4ELi4EEviPKdS1_S1_S1_Pd_param_0];
	ld.param.u64 	%rd2, [_Z32massMatrixMultiplyConstantKernelILi2ELi4ELi4EEviPKdS1_S1_S1_Pd_param_4];
	mov.u32 	%r10, %tid.x;
	mov.u32 	%r2, %tid.y;
	mov.u32 	%r11, %ctaid.x;
	shl.b32 	%r12, %r11, 2;
	add.s32 	%r3, %r12, %r2;
	and.b32  	%r4, %r10, 1;
	setp.lt.s32 	%p2, %r3, %r9;
	setp.lt.u32 	%p3, %r10, 4;
	and.pred  	%p1, %p2, %p3;
	not.pred 	%p4, %p1;
	@%p4 bra 	$L__BB15_2;
	cvta.to.global.u64 	%rd4, %rd2;
	and.b32  	%r13, %r10, 2;
	or.b32  	%r14, %r4, %r13;
	shl.b32 	%r15, %r3, 3;
	or.b32  	%r16, %r14, %r15;
	mul.wide.s32 	%rd5, %r16, 8;
	add.s64 	%rd6, %rd4, %rd5;
	ld.global.nc.f64 	%fd93, [%rd6];
	ld.global.nc.f64 	%fd92, [%rd6+32];
$L__BB15_2:
	setp.gt.u32 	%p5, %r10, 3;
	bar.sync 	0;
	ld.const.f64 	%fd5, [const_oddDofToQuad];
	ld.const.f64 	%fd6, [const_evenDofToQuad];
	ld.const.f64 	%fd7, [const_oddDofToQuad+8];
	ld.const.f64 	%fd8, [const_evenDofToQuad+8];
	shl.b32 	%r17, %r2, 9;
	mov.u32 	%r18, _ZZ32massMatrixMultiplyConstantKernelILi2ELi4ELi4EEviPKdS1_S1_S1_PdE6s_tmp1;
	add.s32 	%r5, %r18, %r17;
	shr.u32 	%r6, %r10, 1;
	shl.b32 	%r19, %r6, 5;
	add.s32 	%r7, %r5, %r19;
	shl.b32 	%r20, %r4, 3;
	add.s32 	%r8, %r7, %r20;
	@%p5 bra 	$L__BB15_4;
	add.f64 	%fd16, %fd93, %fd92;
	sub.f64 	%fd17, %fd93, %fd92;
	fma.rn.f64 	%fd18, %fd5, %fd16, 0d0000000000000000;
	fma.rn.f64 	%fd19, %fd6, %fd17, 0d0000000000000000;
	sub.f64 	%fd20, %fd18, %fd19;
	st.shared.f64 	[%r8+384], %fd20;
	add.f64 	%fd21, %fd19, %fd18;
	st.shared.f64 	[%r8], %fd21;
	fma.rn.f64 	%fd22, %fd7, %fd16, 0d0000000000000000;
	fma.rn.f64 	%fd23, %fd8, %fd17, 0d0000000000000000;
	sub.f64 	%fd24, %fd22, %fd23;
	st.shared.f64 	[%r8+256], %fd24;
	add.f64 	%fd25, %fd23, %fd22;
	st.shared.f64 	[%r8+128], %fd25;
$L__BB15_4:
	bar.sync 	0;
	setp.gt.u32 	%p6, %r10, 7;
	@%p6 bra 	$L__BB15_6;
	mad.lo.s32 	%r21, %r6, 96, %r7;
	add.s32 	%r23, %r21, %r20;
	ld.shared.f64 	%fd26, [%r23];
	ld.shared.f64 	%fd27, [%r23+32];
	add.f64 	%fd28, %fd26, %fd27;
	sub.f64 	%fd29, %fd26, %fd27;
	fma.rn.f64 	%fd30, %fd5, %fd28, 0d0000000000000000;
	fma.rn.f64 	%fd31, %fd6, %fd29, 0d0000000000000000;
	sub.f64 	%fd32, %fd30, %fd31;
	st.shared.f64 	[%r23+96], %fd32;
	add.f64 	%fd33, %fd31, %fd30;
	st.shared.f64 	[%r23], %fd33;
	fma.rn.f64 	%fd34, %fd7, %fd28, 0d0000000000000000;
	fma.rn.f64 	%fd35, %fd8, %fd29, 0d0000000000000000;
	sub.f64 	%fd36, %fd34, %fd35;
	st.shared.f64 	[%r23+64], %fd36;
	add.f64 	%fd37, %fd35, %fd34;
	st.shared.f64 	[%r23+32], %fd37;
$L__BB15_6:
	ld.param.u64 	%rd13, [_Z32massMatrixMultiplyConstantKernelILi2ELi4ELi4EEviPKdS1_S1_S1_Pd_param_1];
	setp.gt.u32 	%p7, %r10, 7;
	bar.sync 	0;
	shl.b32 	%r24, %r10, 5;
	and.b32  	%r25, %r24, -128;
	add.s32 	%r26, %r5, %r25;
	and.b32  	%r27, %r24, 96;
	add.s32 	%r28, %r26, %r27;
	ld.shared.f64 	%fd38, [%r28];
	ld.shared.f64 	%fd39, [%r28+8];
	add.f64 	%fd40, %fd38, %fd39;
	sub.f64 	%fd41, %fd38, %fd39;
	shl.b32 	%r29, %r3, 6;
	shl.b32 	%r30, %r10, 2;
	and.b32  	%r31, %r30, 4092;
	add.s32 	%r32, %r31, %r29;
	or.b32  	%r33, %r32, 3;
	fma.rn.f64 	%fd42, %fd6, %fd41, 0d0000000000000000;
	fma.rn.f64 	%fd43, %fd5, %fd40, 0d0000000000000000;
	cvta.to.global.u64 	%rd7, %rd13;
	mul.wide.s32 	%rd8, %r33, 8;
	add.s64 	%rd9, %rd7, %rd8;
	ld.global.nc.f64 	%fd44, [%rd9];
	ld.global.nc.f64 	%fd45, [%rd9+-24];
	sub.f64 	%fd46, %fd43, %fd42;
	mul.f64 	%fd47, %fd46, %fd44;
	add.f64 	%fd48, %fd43, %fd42;
	mul.f64 	%fd95, %fd48, %fd45;
	fma.rn.f64 	%fd49, %fd8, %fd41, 0d0000000000000000;
	fma.rn.f64 	%fd50, %fd7, %fd40, 0d0000000000000000;
	ld.global.nc.f64 	%fd51, [%rd9+-8];
	ld.global.nc.f64 	%fd52, [%rd9+-16];
	sub.f64 	%fd53, %fd50, %fd49;
	mul.f64 	%fd54, %fd53, %fd51;
	add.f64 	%fd55, %fd50, %fd49;
	mul.f64 	%fd94, %fd55, %fd52;
	bar.sync 	0;
	add.f64 	%fd56, %fd95, %fd47;
	sub.f64 	%fd57, %fd95, %fd47;
	add.f64 	%fd58, %fd94, %fd54;
	sub.f64 	%fd59, %fd94, %fd54;
	fma.rn.f64 	%fd60, %fd5, %fd56, 0d0000000000000000;
	fma.rn.f64 	%fd61, %fd6, %fd57, 0d0000000000000000;
	fma.rn.f64 	%fd62, %fd7, %fd58, %fd60;
	fma.rn.f64 	%fd63, %fd8, %fd59, %fd61;
	sub.f64 	%fd64, %fd62, %fd63;
	st.shared.f64 	[%r28+8], %fd64;
	add.f64 	%fd65, %fd62, %fd63;
	st.shared.f64 	[%r28], %fd65;
	bar.sync 	0;
	@%p7 bra 	$L__BB15_8;
	mad.lo.s32 	%r34, %r6, 96, %r7;
	shl.b32 	%r35, %r10, 3;
	and.b32  	%r36, %r35, 8;
	add.s32 	%r37, %r34, %r36;
	ld.shared.f64 	%fd66, [%r37];
	ld.shared.f64 	%fd67, [%r37+96];
	add.f64 	%fd68, %fd66, %fd67;
	sub.f64 	%fd69, %fd66, %fd67;
	ld.shared.f64 	%fd70, [%r37+32];
	ld.shared.f64 	%fd71, [%r37+64];
	add.f64 	%fd72, %fd70, %fd71;
	sub.f64 	%fd73, %fd70, %fd71;
	fma.rn.f64 	%fd74, %fd5, %fd68, 0d0000000000000000;
	fma.rn.f64 	%fd75, %fd6, %fd69, 0d0000000000000000;
	fma.rn.f64 	%fd76, %fd7, %fd72, %fd74;
	fma.rn.f64 	%fd77, %fd8, %fd73, %fd75;
	sub.f64 	%fd78, %fd76, %fd77;
	st.shared.f64 	[%r37+32], %fd78;
	add.f64 	%fd79, %fd76, %fd77;
	st.shared.f64 	[%r37], %fd79;
$L__BB15_8:
	setp.gt.u32 	%p8, %r10, 3;
	bar.sync 	0;
	@%p8 bra 	$L__BB15_10;
	shl.b32 	%r39, %r2, 9;
	mov.u32 	%r40, _ZZ32massMatrixMultiplyConstantKernelILi2ELi4ELi4EEviPKdS1_S1_S1_PdE6s_tmp1;
	add.s32 	%r41, %r40, %r39;
	shl.b32 	%r42, %r10, 4;
	and.b32  	%r43, %r42, -32;
	add.s32 	%r44, %r41, %r43;
	shl.b32 	%r45, %r10, 3;
	and.b32  	%r46, %r45, 8;
	add.s32 	%r47, %r44, %r46;
	ld.shared.f64 	%fd80, [%r47];
	ld.shared.f64 	%fd81, [%r47+384];
	add.f64 	%fd82, %fd80, %fd81;
	sub.f64 	%fd83, %fd80, %fd81;
	ld.shared.f64 	%fd84, [%r47+128];
	ld.shared.f64 	%fd85, [%r47+256];
	add.f64 	%fd86, %fd84, %fd85;
	sub.f64 	%fd87, %fd84, %fd85;
	fma.rn.f64 	%fd88, %fd5, %fd82, 0d0000000000000000;
	fma.rn.f64 	%fd89, %fd6, %fd83, 0d0000000000000000;
	fma.rn.f64 	%fd90, %fd7, %fd86, %fd88;
	fma.rn.f64 	%fd91, %fd8, %fd87, %fd89;
	sub.f64 	%fd94, %fd90, %fd91;
	add.f64 	%fd95, %fd90, %fd91;
$L__BB15_10:
	bar.sync 	0;
	@%p4 bra 	$L__BB15_12;
	ld.param.u64 	%rd14, [_Z32massMatrixMultiplyConstantKernelILi2ELi4ELi4EEviPKdS1_S1_S1_Pd_param_5];
	and.b32  	%r48, %r10, 3;
	shl.b32 	%r49, %r3, 3;
	or.b32  	%r50, %r48, %r49;
	cvta.to.global.u64 	%rd10, %rd14;
	mul.wide.s32 	%rd11, %r50, 8;
	add.s64 	%rd12, %rd10, %rd11;
	st.global.f64 	[%rd12], %fd95;
	st.global.f64 	[%rd12+32], %fd94;
$L__BB15_12:
	ret;

}
	// .globl	_Z30massMatrixMultiplySharedKernelILi2ELi4ELi4EEviPKdS1_S1_S1_Pd
.visible .entry _Z30massMatrixMultiplySharedKernelILi2ELi4ELi4EEviPKdS1_S1_S1_Pd(
	.param .u32 _Z30massMatrixMultiplySharedKernelILi2ELi4ELi4EEviPKdS1_S1_S1_Pd_param_0,
	.param .u64 .ptr .align 1 _Z30massMatrixMultiplySharedKernelILi2ELi4ELi4EEviPKdS1_S1_S1_Pd_param_1,
	.param .u64 .ptr .align 1 _Z30massMatrixMultiplySharedKernelILi2ELi4ELi4EEviPKdS1_S1_S1_Pd_param_2,
	.param .u64 .ptr .align 1 _Z30massMatrixMultiplySharedKernelILi2ELi4ELi4EEviPKdS1_S1_S1_Pd_param_3,
	.param .u64 .ptr .align 1 _Z30massMatrixMultiplySharedKernelILi2ELi4ELi4EEviPKdS1_S1_S1_Pd_param_4,
	.param .u64 .ptr .align 1 _Z30massMatrixMultiplySharedKernelILi2ELi4ELi4EEviPKdS1_S1_S1_Pd_param_5
)
{
	.reg .pred 	%p<13>;
	.reg .b32 	%r<56>;
	.reg .b64 	%rd<22>;
	.reg .b64 	%fd<98>;
	// demoted variable
	.shared .align 8 .b8 _ZZ30massMatrixMultiplySharedKernelILi2ELi4ELi4EEviPKdS1_S1_S1_PdE6s_tmp1[2048];
	// demoted variable
	.shared .align 8 .b8 _ZZ30massMatrixMultiplySharedKernelILi2ELi4ELi4EEviPKdS1_S1_S1_PdE14s_oddDofToQuad[16];
	// demoted variable
	.shared .align 8 .b8 _ZZ30massMatrixMultiplySharedKernelILi2ELi4ELi4EEviPKdS1_S1_S1_PdE15s_evenDofToQuad[16];
	ld.param.u32 	%r9, [_Z30massMatrixMultiplySharedKernelILi2ELi4ELi4EEviPKdS1_S1_S1_Pd_param_0];
	ld.param.u64 	%rd2, [_Z30massMatrixMultiplySharedKernelILi2ELi4ELi4EEviPKdS1_S1_S1_Pd_param_2];
	ld.param.u64 	%rd3, [_Z30massMatrixMultiplySharedKernelILi2ELi4ELi4EEviPKdS1_S1_S1_Pd_param_3];
	ld.param.u64 	%rd4, [_Z30massMatrixMultiplySharedKernelILi2ELi4ELi4EEviPKdS1_S1_S1_Pd_param_4];
	mov.u32 	%r10, %tid.x;
	mov.u32 	%r2, %tid.y;
	mov.u32 	%r11, %ctaid.x;
	shl.b32 	%r12, %r11, 2;
	add.s32 	%r3, %r12, %r2;
	and.b32  	%r4, %r10, 1;
	setp.lt.s32 	%p2, %r3, %r9;
	setp.lt.u32 	%p3, %r10, 4;
	and.pred  	%p1, %p2, %p3;
	not.pred 	%p4, %p1;
	@%p4 bra 	$L__BB16_2;
	cvta.to.global.u64 	%rd6, %rd4;
	and.b32  	%r13, %r10, 2;
	or.b32  	%r14, %r4, %r13;
	shl.b32 	%r15, %r3, 3;
	or.b32  	%r16, %r14, %r15;
	mul.wide.s32 	%rd7, %r16, 8;
	add.s64 	%rd8, %rd6, %rd7;
	ld.global.nc.f64 	%fd95, [%rd8];
	ld.global.nc.f64 	%fd94, [%rd8+32];
$L__BB16_2:
	setp.ne.s32 	%p5, %r2, 0;
	setp.gt.u32 	%p6, %r10, 1;
	or.pred  	%p7, %p5, %p6;
	@%p7 bra 	$L__BB16_4;
	cvta.to.global.u64 	%rd9, %rd2;
	mul.wide.u32 	%rd10, %r10, 8;
	add.s64 	%rd11, %rd9, %rd10;
	ld.global.nc.f64 	%fd16, [%rd11];
	shl.b32 	%r17, %r10, 3;
	mov.u32 	%r18, _ZZ30massMatrixMultiplySharedKernelILi2ELi4ELi4EEviPKdS1_S1_S1_PdE14s_oddDofToQuad;
	add.s32 	%r19, %r18, %r17;
	st.shared.f64 	[%r19], %fd16;
	cvta.to.global.u64 	%rd12, %rd3;
	add.s64 	%rd13, %rd12, %rd10;
	ld.global.nc.f64 	%fd17, [%rd13];
	mov.u32 	%r20, _ZZ30massMatrixMultiplySharedKernelILi2ELi4ELi4EEviPKdS1_S1_S1_PdE15s_evenDofToQuad;
	add.s32 	%r21, %r20, %r17;
	st.shared.f64 	[%r21], %fd17;
$L__BB16_4:
	setp.gt.u32 	%p8, %r10, 3;
	bar.sync 	0;
	ld.shared.f64 	%fd5, [_ZZ30massMatrixMultiplySharedKernelILi2ELi4ELi4EEviPKdS1_S1_S1_PdE14s_oddDofToQuad];
	ld.shared.f64 	%fd6, [_ZZ30massMatrixMultiplySharedKernelILi2ELi4ELi4EEviPKdS1_S1_S1_PdE15s_evenDofToQuad];
	ld.shared.f64 	%fd7, [_ZZ30massMatrixMultiplySharedKernelILi2ELi4ELi4EEviPKdS1_S1_S1_PdE14s_oddDofToQuad+8];
	ld.shared.f64 	%fd8, [_ZZ30massMatrixMultiplySharedKernelILi2ELi4ELi4EEviPKdS1_S1_S1_PdE15s_evenDofToQuad+8];
	shl.b32 	%r22, %r2, 9;
	mov.u32 	%r23, _ZZ30massMatrixMultiplySharedKernelILi2ELi4ELi4EEviPKdS1_S1_S1_PdE6s_tmp1;
	add.s32 	%r5, %r23, %r22;
	shr.u32 	%r6, %r10, 1;
	shl.b32 	%r24, %r6, 5;
	add.s32 	%r7, %r5, %r24;
	shl.b32 	%r25, %r4, 3;
	add.s32 	%r8, %r7, %r25;
	@%p8 bra 	$L__BB16_6;
	add.f64 	%fd18, %fd95, %fd94;
	sub.f64 	%fd19, %fd95, %fd94;
	fma.rn.f64 	%fd20, %fd5, %fd18, 0d0000000000000000;
	fma.rn.f64 	%fd21, %fd6, %fd19, 0d0000000000000000;
	sub.f64 	%fd22, %fd20, %fd21;
	st.shared.f64 	[%r8+384], %fd22;
	add.f64 	%fd23, %fd21, %fd20;
	st.shared.f64 	[%r8], %fd23;
	fma.rn.f64 	%fd24, %fd7, %fd18, 0d0000000000000000;
	fma.rn.f64 	%fd25, %fd8, %fd19, 0d0000000000000000;
	sub.f64 	%fd26, %fd24, %fd25;
	st.shared.f64 	[%r8+256], %fd26;
	add.f64 	%fd27, %fd25, %fd24;
	st.shared.f64 	[%r8+128], %fd27;
$L__BB16_6:
	bar.sync 	0;
	setp.gt.u32 	%p9, %r10, 7;
	@%p9 bra 	$L__BB16_8;
	mad.lo.s32 	%r26, %r6, 96, %r7;
	add.s32 	%r28, %r26, %r25;
	ld.shared.f64 	%fd28, [%r28];
	ld.shared.f64 	%fd29, [%r28+32];
	add.f64 	%fd30, %fd28, %fd29;
	sub.f64 	%fd31, %fd28, %fd29;
	fma.rn.f64 	%fd32, %fd5, %fd30, 0d0000000000000000;
	fma.rn.f64 	%fd33, %fd6, %fd31, 0d0000000000000000;
	sub.f64 	%fd34, %fd32, %fd33;
	st.shared.f64 	[%r28+96], %fd34;
	add.f64 	%fd35, %fd33, %fd32;
	st.shared.f64 	[%r28], %fd35;
	fma.rn.f64 	%fd36, %fd7, %fd30, 0d0000000000000000;
	fma.rn.f64 	%fd37, %fd8, %fd31, 0d0000000000000000;
	sub.f64 	%fd38, %fd36, %fd37;
	st.shared.f64 	[%r28+64], %fd38;
	add.f64 	%fd39, %fd37, %fd36;
	st.shared.f64 	[%r28+32], %fd39;
$L__BB16_8:
	ld.param.u64 	%rd20, [_Z30massMatrixMultiplySharedKernelILi2ELi4ELi4EEviPKdS1_S1_S1_Pd_param_1];
	setp.gt.u32 	%p10, %r10, 7;
	bar.sync 	0;
	shl.b32 	%r29, %r10, 5;
	and.b32  	%r30, %r29, -128;
	add.s32 	%r31, %r5, %r30;
	and.b32  	%r32, %r29, 96;
	add.s32 	%r33, %r31, %r32;
	ld.shared.f64 	%fd40, [%r33];
	ld.shared.f64 	%fd41, [%r33+8];
	add.f64 	%fd42, %fd40, %fd41;
	sub.f64 	%fd43, %fd40, %fd41;
	shl.b32 	%r34, %r3, 6;
	shl.b32 	%r35, %r10, 2;
	and.b32  	%r36, %r35, 4092;
	add.s32 	%r37, %r36, %r34;
	or.b32  	%r38, %r37, 3;
	fma.rn.f64 	%fd44, %fd6, %fd43, 0d0000000000000000;
	fma.rn.f64 	%fd45, %fd5, %fd42, 0d0000000000000000;
	cvta.to.global.u64 	%rd14, %rd20;
	mul.wide.s32 	%rd15, %r38, 8;
	add.s64 	%rd16, %rd14, %rd15;
	ld.global.nc.f64 	%fd46, [%rd16];
	ld.global.nc.f64 	%fd47, [%rd16+-24];
	sub.f64 	%fd48, %fd45, %fd44;
	mul.f64 	%fd49, %fd48, %fd46;
	add.f64 	%fd50, %fd45, %fd44;
	mul.f64 	%fd97, %fd50, %fd47;
	fma.rn.f64 	%fd51, %fd8, %fd43, 0d0000000000000000;
	fma.rn.f64 	%fd52, %fd7, %fd42, 0d0000000000000000;
	ld.global.nc.f64 	%fd53, [%rd16+-8];
	ld.global.nc.f64 	%fd54, [%rd16+-16];
	sub.f64 	%fd55, %fd52, %fd51;
	mul.f64 	%fd56, %fd55, %fd53;
	add.f64 	%fd57, %fd52, %fd51;
	mul.f64 	%fd96, %fd57, %fd54;
	bar.sync 	0;
	add.f64 	%fd58, %fd97, %fd49;
	sub.f64 	%fd59, %fd97, %fd49;
	add.f64 	%fd60, %fd96, %fd56;
	sub.f64 	%fd61, %fd96, %fd56;
	fma.rn.f64 	%fd62, %fd5, %fd58, 0d0000000000000000;
	fma.rn.f64 	%fd63, %fd6, %fd59, 0d0000000000000000;
	fma.rn.f64 	%fd64, %fd7, %fd60, %fd62;
	fma.rn.f64 	%fd65, %fd8, %fd61, %fd63;
	sub.f64 	%fd66, %fd64, %fd65;
	st.shared.f64 	[%r33+8], %fd66;
	add.f64 	%fd67, %fd64, %fd65;
	st.shared.f64 	[%r33], %fd67;
	bar.sync 	0;
	@%p10 bra 	$L__BB16_10;
	mad.lo.s32 	%r39, %r6, 96, %r7;
	shl.b32 	%r40, %r10, 3;
	and.b32  	%r41, %r40, 8;
	add.s32 	%r42, %r39, %r41;
	ld.shared.f64 	%fd68, [%r42];
	ld.shared.f64 	%fd69, [%r42+96];
	add.f64 	%fd70, %fd68, %fd69;
	sub.f64 	%fd71, %fd68, %fd69;
	ld.shared.f64 	%fd72, [%r42+32];
	ld.shared.f64 	%fd73, [%r42+64];
	add.f64 	%fd74, %fd72, %fd73;
	sub.f64 	%fd75, %fd72, %fd73;
	fma.rn.f64 	%fd76, %fd5, %fd70, 0d0000000000000000;
	fma.rn.f64 	%fd77, %fd6, %fd71, 0d0000000000000000;
	fma.rn.f64 	%fd78, %fd7, %fd74, %fd76;
	fma.rn.f64 	%fd79, %fd8, %fd75, %fd77;
	sub.f64 	%fd80, %fd78, %fd79;
	st.shared.f64 	[%r42+32], %fd80;
	add.f64 	%fd81, %fd78, %fd79;
	st.shared.f64 	[%r42], %fd81;
$L__BB16_10:
	setp.gt.u32 	%p11, %r10, 3;
	bar.sync 	0;
	@%p11 bra 	$L__BB16_12;
	shl.b32 	%r44, %r2, 9;
	mov.u32 	%r45, _ZZ30massMatrixMultiplySharedKernelILi2ELi4ELi4EEviPKdS1_S1_S1_PdE6s_tmp1;
	add.s32 	%r46, %r45, %r44;
	shl.b32 	%r47, %r10, 4;
	and.b32  	%r48, %r47, -32;
	add.s32 	%r49, %r46, %r48;
	shl.b32 	%r50, %r10, 3;
	and.b32  	%r51, %r50, 8;
	add.s32 	%r52, %r49, %r51;
	ld.shared.f64 	%fd82, [%r52];
	ld.shared.f64 	%fd83, [%r52+384];
	add.f64 	%fd84, %fd82, %fd83;
	sub.f64 	%fd85, %fd82, %fd83;
	ld.shared.f64 	%fd86, [%r52+128];
	ld.shared.f64 	%fd87, [%r52+256];
	add.f64 	%fd88, %fd86, %fd87;
	sub.f64 	%fd89, %fd86, %fd87;
	fma.rn.f64 	%fd90, %fd5, %fd84, 0d0000000000000000;
	fma.rn.f64 	%fd91, %fd6, %fd85, 0d0000000000000000;
	fma.rn.f64 	%fd92, %fd7, %fd88, %fd90;
	fma.rn.f64 	%fd93, %fd8, %fd89, %fd91;
	sub.f64 	%fd96, %fd92, %fd93;
	add.f64 	%fd97, %fd92, %fd93;
$L__BB16_12:
	bar.sync 	0;
	@%p4 bra 	$L__BB16_14;
	ld.param.u64 	%rd21, [_Z30massMatrixMultiplySharedKernelILi2ELi4ELi4EEviPKdS1_S1_S1_Pd_param_5];
	and.b32  	%r53, %r10, 3;
	shl.b32 	%r54, %r3, 3;
	or.b32  	%r55, %r53, %r54;
	cvta.to.global.u64 	%rd17, %rd21;
	mul.wide.s32 	%rd18, %r55, 8;
	add.s64 	%rd19, %rd17, %rd18;
	st.global.f64 	[%rd19], %fd97;
	st.global.f64 	[%rd19+32], %fd96;
$L__BB16_14:
	ret;

}
	// .globl	_Z30massMatrixMultiplyGlobalKernelILi2ELi4ELi4EEviPKdS1_S1_S1_Pd
.visible .entry _Z30massMatrixMultiplyGlobalKernelILi2ELi4ELi4EEviPKdS1_S1_S1_Pd(
	.param .u32 _Z30massMatrixMultiplyGlobalKernelILi2ELi4ELi4EEviPKdS1_S1_S1_Pd_param_0,
	.param .u64 .ptr .align 1 _Z30massMatrixMultiplyGlobalKernelILi2ELi4ELi4EEviPKdS1_S1_S1_Pd_param_1,
	.param .u64 .ptr .align 1 _Z30massMatrixMultiplyGlobalKernelILi2ELi4ELi4EEviPKdS1_S1_S1_Pd_param_2,
	.param .u64 .ptr .align 1 _Z30massMatrixMultiplyGlobalKernelILi2ELi4ELi4EEviPKdS1_S1_S1_Pd_param_3,
	.param .u64 .ptr .align 1 _Z30massMatrixMultiplyGlobalKernelILi2ELi4ELi4EEviPKdS1_S1_S1_Pd_param_4,
	.param .u64 .ptr .align 1 _Z30massMatrixMultiplyGlobalKernelILi2ELi4ELi4EEviPKdS1_S1_S1_Pd_param_5
)
{
	.reg .pred 	%p<10>;
	.reg .b32 	%r<51>;
	.reg .b64 	%rd<19>;
	.reg .b64 	%fd<104>;
	// demoted variable
	.shared .align 8 .b8 _ZZ30massMatrixMultiplyGlobalKernelILi2ELi4ELi4EEviPKdS1_S1_S1_PdE6s_tmp1[2048];
	ld.param.u32 	%r9, [_Z30massMatrixMultiplyGlobalKernelILi2ELi4ELi4EEviPKdS1_S1_S1_Pd_param_0];
	ld.param.u64 	%rd6, [_Z30massMatrixMultiplyGlobalKernelILi2ELi4ELi4EEviPKdS1_S1_S1_Pd_param_2];
	ld.param.u64 	%rd7, [_Z30massMatrixMultiplyGlobalKernelILi2ELi4ELi4EEviPKdS1_S1_S1_Pd_param_3];
	ld.param.u64 	%rd4, [_Z30massMatrixMultiplyGlobalKernelILi2ELi4ELi4EEviPKdS1_S1_S1_Pd_param_4];
	cvta.to.global.u64 	%rd1, %rd7;
	cvta.to.global.u64 	%rd2, %rd6;
	mov.u32 	%r10, %tid.x;
	mov.u32 	%r2, %tid.y;
	mov.u32 	%r11, %ctaid.x;
	shl.b32 	%r12, %r11, 2;
	add.s32 	%r3, %r12, %r2;
	and.b32  	%r4, %r10, 1;
	setp.lt.s32 	%p2, %r3, %r9;
	setp.lt.u32 	%p3, %r10, 4;
	and.pred  	%p1, %p2, %p3;
	not.pred 	%p4, %p1;
	@%p4 bra 	$L__BB17_2;
	cvta.to.global.u64 	%rd8, %rd4;
	and.b32  	%r13, %r10, 2;
	or.b32  	%r14, %r4, %r13;
	shl.b32 	%r15, %r3, 3;
	or.b32  	%r16, %r14, %r15;
	mul.wide.s32 	%rd9, %r16, 8;
	add.s64 	%rd10, %rd8, %rd9;
	ld.global.nc.f64 	%fd101, [%rd10];
	ld.global.nc.f64 	%fd100, [%rd10+32];
$L__BB17_2:
	setp.gt.u32 	%p5, %r10, 3;
	bar.sync 	0;
	shl.b32 	%r17, %r2, 9;
	mov.u32 	%r18, _ZZ30massMatrixMultiplyGlobalKernelILi2ELi4ELi4EEviPKdS1_S1_S1_PdE6s_tmp1;
	add.s32 	%r5, %r18, %r17;
	shr.u32 	%r6, %r10, 1;
	shl.b32 	%r19, %r6, 5;
	add.s32 	%r7, %r5, %r19;
	shl.b32 	%r20, %r4, 3;
	add.s32 	%r8, %r7, %r20;
	@%p5 bra 	$L__BB17_4;
	add.f64 	%fd16, %fd101, %fd100;
	sub.f64 	%fd17, %fd101, %fd100;
	ld.global.nc.f64 	%fd18, [%rd2];
	ld.global.nc.f64 	%fd19, [%rd1];
	fma.rn.f64 	%fd20, %fd18, %fd16, 0d0000000000000000;
	fma.rn.f64 	%fd21, %fd19, %fd17, 0d0000000000000000;
	sub.f64 	%fd22, %fd20, %fd21;
	st.shared.f64 	[%r8+384], %fd22;
	add.f64 	%fd23, %fd21, %fd20;
	st.shared.f64 	[%r8], %fd23;
	ld.global.nc.f64 	%fd24, [%rd2+8];
	ld.global.nc.f64 	%fd25, [%rd1+8];
	fma.rn.f64 	%fd26, %fd24, %fd16, 0d0000000000000000;
	fma.rn.f64 	%fd27, %fd25, %fd17, 0d0000000000000000;
	sub.f64 	%fd28, %fd26, %fd27;
	st.shared.f64 	[%r8+256], %fd28;
	add.f64 	%fd29, %fd27, %fd26;
	st.shared.f64 	[%r8+128], %fd29;
$L__BB17_4:
	bar.sync 	0;
	setp.gt.u32 	%p6, %r10, 7;
	@%p6 bra 	$L__BB17_6;
	mad.lo.s32 	%r21, %r6, 96, %r7;
	add.s32 	%r23, %r21, %r20;
	ld.shared.f64 	%fd30, [%r23];
	ld.shared.f64 	%fd31, [%r23+32];
	add.f64 	%fd32, %fd30, %fd31;
	sub.f64 	%fd33, %fd30, %fd31;
	ld.global.nc.f64 	%fd34, [%rd2];
	ld.global.nc.f64 	%fd35, [%rd1];
	fma.rn.f64 	%fd36, %fd34, %fd32, 0d0000000000000000;
	fma.rn.f64 	%fd37, %fd35, %fd33, 0d0000000000000000;
	sub.f64 	%fd38, %fd36, %fd37;
	st.shared.f64 	[%r23+96], %fd38;
	add.f64 	%fd39, %fd37, %fd36;
	st.shared.f64 	[%r23], %fd39;
	ld.global.nc.f64 	%fd40, [%rd2+8];
	ld.global.nc.f64 	%fd41, [%rd1+8];
	fma.rn.f64 	%fd42, %fd40, %fd32, 0d0000000000000000;
	fma.rn.f64 	%fd43, %fd41, %fd33, 0d0000000000000000;
	sub.f64 	%fd44, %fd42, %fd43;
	st.shared.f64 	[%r23+64], %fd44;
	add.f64 	%fd45, %fd43, %fd42;
	st.shared.f64 	[%r23+32], %fd45;
$L__BB17_6:
	ld.param.u64 	%rd17, [_Z30massMatrixMultiplyGlobalKernelILi2ELi4ELi4EEviPKdS1_S1_S1_Pd_param_1];
	setp.gt.u32 	%p7, %r10, 7;
	bar.sync 	0;
	shl.b32 	%r24, %r10, 5;
	and.b32  	%r25, %r24, -128;
	add.s32 	%r26, %r5, %r25;
	and.b32  	%r27, %r24, 96;
	add.s32 	%r28, %r26, %r27;
	ld.shared.f64 	%fd46, [%r28];
	ld.shared.f64 	%fd47, [%r28+8];
	add.f64 	%fd48, %fd46, %fd47;
	sub.f64 	%fd49, %fd46, %fd47;
	shl.b32 	%r29, %r3, 6;
	shl.b32 	%r30, %r10, 2;
	and.b32  	%r31, %r30, 4092;
	add.s32 	%r32, %r31, %r29;
	or.b32  	%r33, %r32, 3;
	ld.global.nc.f64 	%fd5, [%rd2];
	ld.global.nc.f64 	%fd6, [%rd1];
	fma.rn.f64 	%fd50, %fd6, %fd49, 0d0000000000000000;
	fma.rn.f64 	%fd51, %fd5, %fd48, 0d0000000000000000;
	cvta.to.global.u64 	%rd11, %rd17;
	mul.wide.s32 	%rd12, %r33, 8;
	add.s64 	%rd13, %rd11, %rd12;
	ld.global.nc.f64 	%fd52, [%rd13];
	ld.global.nc.f64 	%fd53, [%rd13+-24];
	sub.f64 	%fd54, %fd51, %fd50;
	mul.f64 	%fd55, %fd54, %fd52;
	add.f64 	%fd56, %fd51, %fd50;
	mul.f64 	%fd103, %fd56, %fd53;
	ld.global.nc.f64 	%fd8, [%rd2+8];
	ld.global.nc.f64 	%fd9, [%rd1+8];
	fma.rn.f64 	%fd57, %fd9, %fd49, 0d0000000000000000;
	fma.rn.f64 	%fd58, %fd8, %fd48, 0d0000000000000000;
	ld.global.nc.f64 	%fd59, [%rd13+-8];
	ld.global.nc.f64 	%fd60, [%rd13+-16];
	sub.f64 	%fd61, %fd58, %fd57;
	mul.f64 	%fd62, %fd61, %fd59;
	add.f64 	%fd63, %fd58, %fd57;
	mul.f64 	%fd102, %fd63, %fd60;
	bar.sync 	0;
	add.f64 	%fd64, %fd103, %fd55;
	sub.f64 	%fd65, %fd103, %fd55;
	add.f64 	%fd66, %fd102, %fd62;
	sub.f64 	%fd67, %fd102, %fd62;
	fma.rn.f64 	%fd68, %fd5, %fd64, 0d0000000000000000;
	fma.rn.f64 	%fd69, %fd6, %fd65, 0d0000000000000000;
	fma.rn.f64 	%fd70, %fd8, %fd66, %fd68;
	fma.rn.f64 	%fd71, %fd9, %fd67, %fd69;
	sub.f64 	%fd72, %fd70, %fd71;
	st.shared.f64 	[%r28+8], %fd72;
	add.f64 	%fd73, %fd70, %fd71;
	st.shared.f64 	[%r28], %fd73;
	bar.sync 	0;
	@%p7 bra 	$L__BB17_8;
	mad.lo.s32 	%r34, %r6, 96, %r7;
	shl.b32 	%r35, %r10, 3;
	and.b32  	%r36, %r35, 8;
	add.s32 	%r37, %r34, %r36;
	ld.shared.f64 	%fd74, [%r37];
	ld.shared.f64 	%fd75, [%r37+96];
	add.f64 	%fd76, %fd74, %fd75;
	sub.f64 	%fd77, %fd74, %fd75;
	ld.shared.f64 	%fd78, [%r37+32];
	ld.shared.f64 	%fd79, [%r37+64];
	add.f64 	%fd80, %fd78, %fd79;
	sub.f64 	%fd81, %fd78, %fd79;
	fma.rn.f64 	%fd82, %fd5, %fd76, 0d0000000000000000;
	fma.rn.f64 	%fd83, %fd6, %fd77, 0d0000000000000000;
	fma.rn.f64 	%fd84, %fd8, %fd80, %fd82;
	fma.rn.f64 	%fd85, %fd9, %fd81, %fd83;
	sub.f64 	%fd86, %fd84, %fd85;
	st.shared.f64 	[%r37+32], %fd86;
	add.f64 	%fd87, %fd84, %fd85;
	st.shared.f64 	[%r37], %fd87;
$L__BB17_8:
	setp.gt.u32 	%p8, %r10, 3;
	bar.sync 	0;
	@%p8 bra 	$L__BB17_10;
	shl.b32 	%r39, %r2, 9;
	mov.u32 	%r40, _ZZ30massMatrixMultiplyGlobalKernelILi2ELi4ELi4EEviPKdS1_S1_S1_PdE6s_tmp1;
	add.s32 	%r41, %r40, %r39;
	shl.b32 	%r42, %r10, 4;
	and.b32  	%r43, %r42, -32;
	add.s32 	%r44, %r41, %r43;
	shl.b32 	%r45, %r10, 3;
	and.b32  	%r46, %r45, 8;
	add.s32 	%r47, %r44, %r46;
	ld.shared.f64 	%fd88, [%r47];
	ld.shared.f64 	%fd89, [%r47+384];
	add.f64 	%fd90, %fd88, %fd89;
	sub.f64 	%fd91, %fd88, %fd89;
	ld.shared.f64 	%fd92, [%r47+128];
	ld.shared.f64 	%fd93, [%r47+256];
	add.f64 	%fd94, %fd92, %fd93;
	sub.f64 	%fd95, %fd92, %fd93;
	fma.rn.f64 	%fd96, %fd5, %fd90, 0d0000000000000000;
	fma.rn.f64 	%fd97, %fd6, %fd91, 0d0000000000000000;
	fma.rn.f64 	%fd98, %fd8, %fd94, %fd96;
	fma.rn.f64 	%fd99, %fd9, %fd95, %fd97;
	sub.f64 	%fd102, %fd98, %fd99;
	add.f64 	%fd103, %fd98, %fd99;
$L__BB17_10:
	bar.sync 	0;
	@%p4 bra 	$L__BB17_12;
	ld.param.u64 	%rd18, [_Z30massMatrixMultiplyGlobalKernelILi2ELi4ELi4EEviPKdS1_S1_S1_Pd_param_5];
	and.b32  	%r48, %r10, 3;
	shl.b32 	%r49, %r3, 3;
	or.b32  	%r50, %r48, %r49;
	cvta.to.global.u64 	%rd14, %rd18;
	mul.wide.s32 	%rd15, %r50, 8;
	add.s64 	%rd16, %rd14, %rd15;
	st.global.f64 	[%rd16], %fd103;
	st.global.f64 	[%rd16+32], %fd102;
$L__BB17_12:
	ret;

}
	// .globl	_Z40massMatrixMultiplyMonolithicGlobalKernelILi2ELi4ELi4EEviPKdS1_S1_S1_Pd
.visible .entry _Z40massMatrixMultiplyMonolithicGlobalKernelILi2ELi4ELi4EEviPKdS1_S1_S1_Pd(
	.param .u32 _Z40massMatrixMultiplyMonolithicGlobalKernelILi2ELi4ELi4EEviPKdS1_S1_S1_Pd_param_0,
	.param .u64 .ptr .align 1 _Z40massMatrixMultiplyMonolithicGlobalKernelILi2ELi4ELi4EEviPKdS1_S1_S1_Pd_param_1,
	.param .u64 .ptr .align 1 _Z40massMatrixMultiplyMonolithicGlobalKernelILi2ELi4ELi4EEviPKdS1_S1_S1_Pd_param_2,
	.param .u64 .ptr .align 1 _Z40massMatrixMultiplyMonolithicGlobalKernelILi2ELi4ELi4EEviPKdS1_S1_S1_Pd_param_3,
	.param .u64 .ptr .align 1 _Z40massMatrixMultiplyMonolithicGlobalKernelILi2ELi4ELi4EEviPKdS1_S1_S1_Pd_param_4,
	.param .u64 .ptr .align 1 _Z40massMatrixMultiplyMonolithicGlobalKernelILi2ELi4ELi4EEviPKdS1_S1_S1_Pd_param_5
)
{
	.reg .pred 	%p<13>;
	.reg .b32 	%r<34>;
	.reg .b64 	%rd<16>;
	.reg .b64 	%fd<116>;
	// demoted variable
	.shared .align 8 .b8 _ZZ40massMatrixMultiplyMonolithicGlobalKernelILi2ELi4ELi4EEviPKdS1_S1_S1_PdE6s_tmp1[2048];
	ld.param.u32 	%r11, [_Z40massMatrixMultiplyMonolithicGlobalKernelILi2ELi4ELi4EEviPKdS1_S1_S1_Pd_param_0];
	ld.param.u64 	%rd3, [_Z40massMatrixMultiplyMonolithicGlobalKernelILi2ELi4ELi4EEviPKdS1_S1_S1_Pd_param_1];
	ld.param.u64 	%rd6, [_Z40massMatrixMultiplyMonolithicGlobalKernelILi2ELi4ELi4EEviPKdS1_S1_S1_Pd_param_2];
	ld.param.u64 	%rd4, [_Z40massMatrixMultiplyMonolithicGlobalKernelILi2ELi4ELi4EEviPKdS1_S1_S1_Pd_param_4];
	cvta.to.global.u64 	%rd1, %rd6;
	mov.u32 	%r1, %tid.x;
	mov.u32 	%r2, %tid.y;
	mov.u32 	%r12, %ctaid.x;
	shl.b32 	%r13, %r12, 2;
	add.s32 	%r3, %r13, %r2;
	and.b32  	%r4, %r1, 1;
	setp.ge.s32 	%p1, %r3, %r11;
	@%p1 bra 	$L__BB18_2;
	cvta.to.global.u64 	%rd7, %rd4;
	and.b32  	%r14, %r1, 1022;
	or.b32  	%r15, %r4, %r14;
	shl.b32 	%r16, %r3, 3;
	add.s32 	%r17, %r15, %r16;
	mul.wide.s32 	%rd8, %r17, 8;
	add.s64 	%rd9, %rd7, %rd8;
	ld.global.nc.f64 	%fd109, [%rd9];
	ld.global.nc.f64 	%fd108, [%rd9+32];
$L__BB18_2:
	bar.sync 	0;
	setp.gt.u32 	%p2, %r1, 3;
	shl.b32 	%r18, %r2, 9;
	mov.u32 	%r19, _ZZ40massMatrixMultiplyMonolithicGlobalKernelILi2ELi4ELi4EEviPKdS1_S1_S1_PdE6s_tmp1;
	add.s32 	%r5, %r19, %r18;
	shr.u32 	%r6, %r1, 1;
	shl.b32 	%r20, %r6, 5;
	add.s32 	%r7, %r5, %r20;
	shl.b32 	%r21, %r4, 3;
	add.s32 	%r8, %r7, %r21;
	@%p2 bra 	$L__BB18_4;
	ld.global.nc.f64 	%fd35, [%rd1];
	fma.rn.f64 	%fd36, %fd35, %fd109, 0d0000000000000000;
	ld.global.nc.f64 	%fd37, [%rd1+8];
	fma.rn.f64 	%fd38, %fd37, %fd108, %fd36;
	st.shared.f64 	[%r8], %fd38;
	ld.global.nc.f64 	%fd39, [%rd1+16];
	fma.rn.f64 	%fd40, %fd39, %fd109, 0d0000000000000000;
	ld.global.nc.f64 	%fd41, [%rd1+24];
	fma.rn.f64 	%fd42, %fd41, %fd108, %fd40;
	st.shared.f64 	[%r8+128], %fd42;
	ld.global.nc.f64 	%fd43, [%rd1+32];
	fma.rn.f64 	%fd44, %fd43, %fd109, 0d0000000000000000;
	ld.global.nc.f64 	%fd45, [%rd1+40];
	fma.rn.f64 	%fd46, %fd45, %fd108, %fd44;
	st.shared.f64 	[%r8+256], %fd46;
	ld.global.nc.f64 	%fd47, [%rd1+48];
	fma.rn.f64 	%fd48, %fd47, %fd109, 0d0000000000000000;
	ld.global.nc.f64 	%fd49, [%rd1+56];
	fma.rn.f64 	%fd50, %fd49, %fd108, %fd48;
	st.shared.f64 	[%r8+384], %fd50;
$L__BB18_4:
	bar.sync 	0;
	setp.gt.u32 	%p3, %r1, 7;
	mad.lo.s32 	%r22, %r6, 96, %r7;
	add.s32 	%r9, %r22, %r21;
	@%p3 bra 	$L__BB18_6;
	ld.shared.f64 	%fd51, [%r9];
	ld.shared.f64 	%fd52, [%r9+32];
	ld.global.nc.f64 	%fd53, [%rd1];
	fma.rn.f64 	%fd54, %fd53, %fd51, 0d0000000000000000;
	ld.global.nc.f64 	%fd55, [%rd1+8];
	fma.rn.f64 	%fd56, %fd55, %fd52, %fd54;
	st.shared.f64 	[%r9], %fd56;
	ld.global.nc.f64 	%fd57, [%rd1+16];
	fma.rn.f64 	%fd58, %fd57, %fd51, 0d0000000000000000;
	ld.global.nc.f64 	%fd59, [%rd1+24];
	fma.rn.f64 	%fd60, %fd59, %fd52, %fd58;
	st.shared.f64 	[%r9+32], %fd60;
	ld.global.nc.f64 	%fd61, [%rd1+32];
	fma.rn.f64 	%fd62, %fd61, %fd51, 0d0000000000000000;
	ld.global.nc.f64 	%fd63, [%rd1+40];
	fma.rn.f64 	%fd64, %fd63, %fd52, %fd62;
	st.shared.f64 	[%r9+64], %fd64;
	ld.global.nc.f64 	%fd65, [%rd1+48];
	fma.rn.f64 	%fd66, %fd65, %fd51, 0d0000000000000000;
	ld.global.nc.f64 	%fd67, [%rd1+56];
	fma.rn.f64 	%fd68, %fd67, %fd52, %fd66;
	st.shared.f64 	[%r9+96], %fd68;
$L__BB18_6:
	setp.ge.s32 	%p4, %r3, %r11;
	bar.sync 	0;
	shl.b32 	%r24, %r1, 5;
	and.b32  	%r25, %r24, 32640;
	add.s32 	%r26, %r5, %r25;
	and.b32  	%r27, %r24, 96;
	add.s32 	%r10, %r26, %r27;
	ld.shared.f64 	%fd5, [%r10];
	ld.shared.f64 	%fd6, [%r10+8];
	shl.b32 	%r28, %r1, 2;
	shl.b32 	%r29, %r3, 6;
	add.s32 	%r30, %r29, %r28;
	ld.global.nc.f64 	%fd7, [%rd1];
	fma.rn.f64 	%fd70, %fd7, %fd5, 0d0000000000000000;
	ld.global.nc.f64 	%fd8, [%rd1+8];
	fma.rn.f64 	%fd9, %fd8, %fd6, %fd70;
	cvta.to.global.u64 	%rd10, %rd3;
	mul.wide.s32 	%rd11, %r30, 8;
	add.s64 	%rd2, %rd10, %rd11;
	mov.f64 	%fd110, 0d0000000000000000;
	@%p4 bra 	$L__BB18_8;
	ld.global.nc.f64 	%fd110, [%rd2];
$L__BB18_8:
	setp.ge.s32 	%p5, %r3, %r11;
	mul.f64 	%fd115, %fd9, %fd110;
	ld.global.nc.f64 	%fd13, [%rd1+16];
	fma.rn.f64 	%fd72, %fd13, %fd5, 0d0000000000000000;
	ld.global.nc.f64 	%fd14, [%rd1+24];
	fma.rn.f64 	%fd15, %fd14, %fd6, %fd72;
	mov.f64 	%fd111, 0d0000000000000000;
	@%p5 bra 	$L__BB18_10;
	ld.global.nc.f64 	%fd111, [%rd2+8];
$L__BB18_10:
	mul.f64 	%fd114, %fd15, %fd111;
	ld.global.nc.f64 	%fd19, [%rd1+32];
	fma.rn.f64 	%fd74, %fd19, %fd5, 0d0000000000000000;
	ld.global.nc.f64 	%fd20, [%rd1+40];
	fma.rn.f64 	%fd21, %fd20, %fd6, %fd74;
	mov.f64 	%fd112, 0d0000000000000000;
	@%p5 bra 	$L__BB18_12;
	ld.global.nc.f64 	%fd112, [%rd2+16];
$L__BB18_12:
	mul.f64 	%fd24, %fd21, %fd112;
	ld.global.nc.f64 	%fd25, [%rd1+48];
	fma.rn.f64 	%fd76, %fd25, %fd5, 0d0000000000000000;
	ld.global.nc.f64 	%fd26, [%rd1+56];
	fma.rn.f64 	%fd27, %fd26, %fd6, %fd76;
	mov.f64 	%fd113, 0d0000000000000000;
	@%p5 bra 	$L__BB18_14;
	ld.global.nc.f64 	%fd113, [%rd2+24];
$L__BB18_14:
	setp.gt.u32 	%p8, %r1, 7;
	mul.f64 	%fd77, %fd27, %fd113;
	fma.rn.f64 	%fd78, %fd7, %fd115, 0d0000000000000000;
	fma.rn.f64 	%fd79, %fd13, %fd114, %fd78;
	fma.rn.f64 	%fd80, %fd19, %fd24, %fd79;
	fma.rn.f64 	%fd81, %fd25, %fd77, %fd80;
	st.shared.f64 	[%r10], %fd81;
	fma.rn.f64 	%fd82, %fd8, %fd115, 0d0000000000000000;
	fma.rn.f64 	%fd83, %fd14, %fd114, %fd82;
	fma.rn.f64 	%fd84, %fd20, %fd24, %fd83;
	fma.rn.f64 	%fd85, %fd26, %fd77, %fd84;
	st.shared.f64 	[%r10+8], %fd85;
	bar.sync 	0;
	@%p8 bra 	$L__BB18_16;
	ld.shared.f64 	%fd86, [%r9];
	ld.shared.f64 	%fd87, [%r9+32];
	ld.shared.f64 	%fd88, [%r9+64];
	ld.shared.f64 	%fd89, [%r9+96];
	fma.rn.f64 	%fd90, %fd7, %fd86, 0d0000000000000000;
	fma.rn.f64 	%fd91, %fd13, %fd87, %fd90;
	fma.rn.f64 	%fd92, %fd19, %fd88, %fd91;
	fma.rn.f64 	%fd93, %fd25, %fd89, %fd92;
	st.shared.f64 	[%r9], %fd93;
	fma.rn.f64 	%fd94, %fd8, %fd86, 0d0000000000000000;
	fma.rn.f64 	%fd95, %fd14, %fd87, %fd94;
	fma.rn.f64 	%fd96, %fd20, %fd88, %fd95;
	fma.rn.f64 	%fd97, %fd26, %fd89, %fd96;
	st.shared.f64 	[%r9+32], %fd97;
$L__BB18_16:
	setp.gt.u32 	%p9, %r1, 3;
	bar.sync 	0;
	@%p9 bra 	$L__BB18_18;
	ld.shared.f64 	%fd98, [%r8];
	ld.shared.f64 	%fd99, [%r8+128];
	ld.shared.f64 	%fd100, [%r8+256];
	ld.shared.f64 	%fd101, [%r8+384];
	fma.rn.f64 	%fd102, %fd7, %fd98, 0d0000000000000000;
	fma.rn.f64 	%fd103, %fd13, %fd99, %fd102;
	fma.rn.f64 	%fd104, %fd19, %fd100, %fd103;
	fma.rn.f64 	%fd115, %fd25, %fd101, %fd104;
	fma.rn.f64 	%fd105, %fd8, %fd98, 0d0000000000000000;
	fma.rn.f64 	%fd106, %fd14, %fd99, %fd105;
	fma.rn.f64 	%fd107, %fd20, %fd100, %fd106;
	fma.rn.f64 	%fd114, %fd26, %fd101, %fd107;
$L__BB18_18:
	setp.gt.u32 	%p10, %r1, 3;
	setp.ge.s32 	%p11, %r3, %r11;
	bar.sync 	0;
	or.pred  	%p12, %p10, %p11;
	@%p12 bra 	$L__BB18_20;
	ld.param.u64 	%rd15, [_Z40massMatrixMultiplyMonolithicGlobalKernelILi2ELi4ELi4EEviPKdS1_S1_S1_Pd_param_5];
	and.b32  	%r31, %r1, 3;
	shl.b32 	%r32, %r3, 3;
	or.b32  	%r33, %r31, %r32;
	cvta.to.global.u64 	%rd12, %rd15;
	mul.wide.s32 	%rd13, %r33, 8;
	add.s64 	%rd14, %rd12, %rd13;
	st.global.f64 	[%rd14], %fd115;
	st.global.f64 	[%rd14+32], %fd114;
$L__BB18_20:
	ret;

}
	// .globl	_Z42massMatrixMultiplyMonolithicConstantKernelILi2ELi4ELi4EEviPKdS1_S1_S1_Pd
.visible .entry _Z42massMatrixMultiplyMonolithicConstantKernelILi2ELi4ELi4EEviPKdS1_S1_S1_Pd(
	.param .u32 _Z42massMatrixMultiplyMonolithicConstantKernelILi2ELi4ELi4EEviPKdS1_S1_S1_Pd_param_0,
	.param .u64 .ptr .align 1 _Z42massMatrixMultiplyMonolithicConstantKernelILi2ELi4ELi4EEviPKdS1_S1_S1_Pd_param_1,
	.param .u64 .ptr .align 1 _Z42massMatrixMultiplyMonolithicConstantKernelILi2ELi4ELi4EEviPKdS1_S1_S1_Pd_param_2,
	.param .u64 .ptr .align 1 _Z42massMatrixMultiplyMonolithicConstantKernelILi2ELi4ELi4EEviPKdS1_S1_S1_Pd_param_3,
	.param .u64 .ptr .align 1 _Z42massMatrixMultiplyMonolithicConstantKernelILi2ELi4ELi4EEviPKdS1_S1_S1_Pd_param_4,
	.param .u64 .ptr .align 1 _Z42massMatrixMultiplyMonolithicConstantKernelILi2ELi4ELi4EEviPKdS1_S1_S1_Pd_param_5
)
{
	.reg .pred 	%p<13>;
	.reg .b32 	%r<34>;
	.reg .b64 	%rd<14>;
	.reg .b64 	%fd<112>;
	// demoted variable
	.shared .align 8 .b8 _ZZ42massMatrixMultiplyMonolithicConstantKernelILi2ELi4ELi4EEviPKdS1_S1_S1_PdE6s_tmp1[2048];
	ld.param.u32 	%r11, [_Z42massMatrixMultiplyMonolithicConstantKernelILi2ELi4ELi4EEviPKdS1_S1_S1_Pd_param_0];
	ld.param.u64 	%rd2, [_Z42massMatrixMultiplyMonolithicConstantKernelILi2ELi4ELi4EEviPKdS1_S1_S1_Pd_param_1];
	ld.param.u64 	%rd3, [_Z42massMatrixMultiplyMonolithicConstantKernelILi2ELi4ELi4EEviPKdS1_S1_S1_Pd_param_4];
	mov.u32 	%r1, %tid.x;
	mov.u32 	%r2, %tid.y;
	mov.u32 	%r12, %ctaid.x;
	shl.b32 	%r13, %r12, 2;
	add.s32 	%r3, %r13, %r2;
	and.b32  	%r4, %r1, 1;
	setp.ge.s32 	%p1, %r3, %r11;
	@%p1 bra 	$L__BB19_2;
	cvta.to.global.u64 	%rd5, %rd3;
	and.b32  	%r14, %r1, 1022;
	or.b32  	%r15, %r4, %r14;
	shl.b32 	%r16, %r3, 3;
	add.s32 	%r17, %r15, %r16;
	mul.wide.s32 	%rd6, %r17, 8;
	add.s64 	%rd7, %rd5, %rd6;
	ld.global.nc.f64 	%fd105, [%rd7];
	ld.global.nc.f64 	%fd104, [%rd7+32];
$L__BB19_2:
	bar.sync 	0;
	setp.gt.u32 	%p2, %r1, 3;
	ld.const.f64 	%fd5, [const_DofToQuad];
	ld.const.f64 	%fd6, [const_DofToQuad+8];
	shl.b32 	%r18, %r2, 9;
	mov.u32 	%r19, _ZZ42massMatrixMultiplyMonolithicConstantKernelILi2ELi4ELi4EEviPKdS1_S1_S1_PdE6s_tmp1;
	add.s32 	%r5, %r19, %r18;
	shr.u32 	%r6, %r1, 1;
	shl.b32 	%r20, %r6, 5;
	add.s32 	%r7, %r5, %r20;
	shl.b32 	%r21, %r4, 3;
	add.s32 	%r8, %r7, %r21;
	@%p2 bra 	$L__BB19_4;
	fma.rn.f64 	%fd35, %fd5, %fd105, 0d0000000000000000;
	fma.rn.f64 	%fd36, %fd6, %fd104, %fd35;
	st.shared.f64 	[%r8], %fd36;
	ld.const.f64 	%fd37, [const_DofToQuad+16];
	fma.rn.f64 	%fd38, %fd37, %fd105, 0d0000000000000000;
	ld.const.f64 	%fd39, [const_DofToQuad+24];
	fma.rn.f64 	%fd40, %fd39, %fd104, %fd38;
	st.shared.f64 	[%r8+128], %fd40;
	ld.const.f64 	%fd41, [const_DofToQuad+32];
	fma.rn.f64 	%fd42, %fd41, %fd105, 0d0000000000000000;
	ld.const.f64 	%fd43, [const_DofToQuad+40];
	fma.rn.f64 	%fd44, %fd43, %fd104, %fd42;
	st.shared.f64 	[%r8+256], %fd44;
	ld.const.f64 	%fd45, [const_DofToQuad+48];
	fma.rn.f64 	%fd46, %fd45, %fd105, 0d0000000000000000;
	ld.const.f64 	%fd47, [const_DofToQuad+56];
	fma.rn.f64 	%fd48, %fd47, %fd104, %fd46;
	st.shared.f64 	[%r8+384], %fd48;
$L__BB19_4:
	bar.sync 	0;
	setp.gt.u32 	%p3, %r1, 7;
	mad.lo.s32 	%r22, %r6, 96, %r7;
	add.s32 	%r9, %r22, %r21;
	@%p3 bra 	$L__BB19_6;
	ld.shared.f64 	%fd49, [%r9];
	ld.shared.f64 	%fd50, [%r9+32];
	fma.rn.f64 	%fd51, %fd5, %fd49, 0d0000000000000000;
	fma.rn.f64 	%fd52, %fd6, %fd50, %fd51;
	st.shared.f64 	[%r9], %fd52;
	ld.const.f64 	%fd53, [const_DofToQuad+16];
	fma.rn.f64 	%fd54, %fd53, %fd49, 0d0000000000000000;
	ld.const.f64 	%fd55, [const_DofToQuad+24];
	fma.rn.f64 	%fd56, %fd55, %fd50, %fd54;
	st.shared.f64 	[%r9+32], %fd56;
	ld.const.f64 	%fd57, [const_DofToQuad+32];
	fma.rn.f64 	%fd58, %fd57, %fd49, 0d0000000000000000;
	ld.const.f64 	%fd59, [const_DofToQuad+40];
	fma.rn.f64 	%fd60, %fd59, %fd50, %fd58;
	st.shared.f64 	[%r9+64], %fd60;
	ld.const.f64 	%fd61, [const_DofToQuad+48];
	fma.rn.f64 	%fd62, %fd61, %fd49, 0d0000000000000000;
	ld.const.f64 	%fd63, [const_DofToQuad+56];
	fma.rn.f64 	%fd64, %fd63, %fd50, %fd62;
	st.shared.f64 	[%r9+96], %fd64;
$L__BB19_6:
	setp.ge.s32 	%p4, %r3, %r11;
	bar.sync 	0;
	shl.b32 	%r24, %r1, 5;
	and.b32  	%r25, %r24, 32640;
	add.s32 	%r26, %r5, %r25;
	and.b32  	%r27, %r24, 96;
	add.s32 	%r10, %r26, %r27;
	ld.shared.f64 	%fd7, [%r10];
	ld.shared.f64 	%fd8, [%r10+8];
	shl.b32 	%r28, %r1, 2;
	shl.b32 	%r29, %r3, 6;
	add.s32 	%r30, %r29, %r28;
	fma.rn.f64 	%fd66, %fd5, %fd7, 0d0000000000000000;
	fma.rn.f64 	%fd9, %fd6, %fd8, %fd66;
	cvta.to.global.u64 	%rd8, %rd2;
	mul.wide.s32 	%rd9, %r30, 8;
	add.s64 	%rd1, %rd8, %rd9;
	mov.f64 	%fd106, 0d0000000000000000;
	@%p4 bra 	$L__BB19_8;
	ld.global.nc.f64 	%fd106, [%rd1];
$L__BB19_8:
	setp.ge.s32 	%p5, %r3, %r11;
	mul.f64 	%fd111, %fd9, %fd106;
	ld.const.f64 	%fd13, [const_DofToQuad+16];
	fma.rn.f64 	%fd68, %fd13, %fd7, 0d0000000000000000;
	ld.const.f64 	%fd14, [const_DofToQuad+24];
	fma.rn.f64 	%fd15, %fd14, %fd8, %fd68;
	mov.f64 	%fd107, 0d0000000000000000;
	@%p5 bra 	$L__BB19_10;
	ld.global.nc.f64 	%fd107, [%rd1+8];
$L__BB19_10:
	mul.f64 	%fd110, %fd15, %fd107;
	ld.const.f64 	%fd19, [const_DofToQuad+32];
	fma.rn.f64 	%fd70, %fd19, %fd7, 0d0000000000000000;
	ld.const.f64 	%fd20, [const_DofToQuad+40];
	fma.rn.f64 	%fd21, %fd20, %fd8, %fd70;
	mov.f64 	%fd108, 0d0000000000000000;
	@%p5 bra 	$L__BB19_12;
	ld.global.nc.f64 	%fd108, [%rd1+16];
$L__BB19_12:
	mul.f64 	%fd24, %fd21, %fd108;
	ld.const.f64 	%fd25, [const_DofToQuad+48];
	fma.rn.f64 	%fd72, %fd25, %fd7, 0d0000000000000000;
	ld.const.f64 	%fd26, [const_DofToQuad+56];
	fma.rn.f64 	%fd27, %fd26, %fd8, %fd72;
	mov.f64 	%fd109, 0d0000000000000000;
	@%p5 bra 	$L__BB19_14;
	ld.global.nc.f64 	%fd109, [%rd1+24];
$L__BB19_14:
	setp.gt.u32 	%p8, %r1, 7;
	mul.f64 	%fd73, %fd27, %fd109;
	fma.rn.f64 	%fd74, %fd5, %fd111, 0d0000000000000000;
	fma.rn.f64 	%fd75, %fd13, %fd110, %fd74;
	fma.rn.f64 	%fd76, %fd19, %fd24, %fd75;
	fma.rn.f64 	%fd77, %fd25, %fd73, %fd76;
	st.shared.f64 	[%r10], %fd77;
	fma.rn.f64 	%fd78, %fd6, %fd111, 0d0000000000000000;
	fma.rn.f64 	%fd79, %fd14, %fd110, %fd78;
	fma.rn.f64 	%fd80, %fd20, %fd24, %fd79;
	fma.rn.f64 	%fd81, %fd26, %fd73, %fd80;
	st.shared.f64 	[%r10+8], %fd81;
	bar.sync 	0;
	@%p8 bra 	$L__BB19_16;
	ld.shared.f64 	%fd82, [%r9];
	ld.shared.f64 	%fd83, [%r9+32];
	ld.shared.f64 	%fd84, [%r9+64];
	ld.shared.f64 	%fd85, [%r9+96];
	fma.rn.f64 	%fd86, %fd5, %fd82, 0d0000000000000000;
	fma.rn.f64 	%fd87, %fd13, %fd83, %fd86;
	fma.rn.f64 	%fd88, %fd19, %fd84, %fd87;
	fma.rn.f64 	%fd89, %fd25, %fd85, %fd88;
	st.shared.f64 	[%r9], %fd89;
	fma.rn.f64 	%fd90, %fd6, %fd82, 0d0000000000000000;
	fma.rn.f64 	%fd91, %fd14, %fd83, %fd90;
	fma.rn.f64 	%fd92, %fd20, %fd84, %fd91;
	fma.rn.f64 	%fd93, %fd26, %fd85, %fd92;
	st.shared.f64 	[%r9+32], %fd93;
$L__BB19_16:
	setp.gt.u32 	%p9, %r1, 3;
	bar.sync 	0;
	@%p9 bra 	$L__BB19_18;
	ld.shared.f64 	%fd94, [%r8];
	ld.shared.f64 	%fd95, [%r8+128];
	ld.shared.f64 	%fd96, [%r8+256];
	ld.shared.f64 	%fd97, [%r8+384];
	fma.rn.f64 	%fd98, %fd5, %fd94, 0d0000000000000000;
	fma.rn.f64 	%fd99, %fd13, %fd95, %fd98;
	fma.rn.f64 	%fd100, %fd19, %fd96, %fd99;
	fma.rn.f64 	%fd111, %fd25, %fd97, %fd100;
	fma.rn.f64 	%fd101, %fd6, %fd94, 0d0000000000000000;
	fma.rn.f64 	%fd102, %fd14, %fd95, %fd101;
	fma.rn.f64 	%fd103, %fd20, %fd96, %fd102;
	fma.rn.f64 	%fd110, %fd26, %fd97, %fd103;
$L__BB19_18:
	setp.gt.u32 	%p10, %r1, 3;
	setp.ge.s32 	%p11, %r3, %r11;
	bar.sync 	0;
	or.pred  	%p12, %p10, %p11;
	@%p12 bra 	$L__BB19_20;
	ld.param.u64 	%rd13, [_Z42massMatrixMultiplyMonolithicConstantKernelILi2ELi4ELi4EEviPKdS1_S1_S1_Pd_param_5];
	and.b32  	%r31, %r1, 3;
	shl.b32 	%r32, %r3, 3;
	or.b32  	%r33, %r31, %r32;
	cvta.to.global.u64 	%rd10, %rd13;
	mul.wide.s32 	%rd11, %r33, 8;
	add.s64 	%rd12, %rd10, %rd11;
	st.global.f64 	[%rd12], %fd111;
	st.global.f64 	[%rd12+32], %fd110;
$L__BB19_20:
	ret;

}
	// .globl	_Z32massMatrixMultiplyRegisterKernelILi2ELi5ELi5EEviPKdS1_S1_S1_Pd
.visible .entry _Z32massMatrixMultiplyRegisterKernelILi2ELi5ELi5EEviPKdS1_S1_S1_Pd(
	.param .u32 _Z32massMatrixMultiplyRegisterKernelILi2ELi5ELi5EEviPKdS1_S1_S1_Pd_param_0,
	.param .u64 .ptr .align 1 _Z32massMatrixMultiplyRegisterKernelILi2ELi5ELi5EEviPKdS1_S1_S1_Pd_param_1,
	.param .u64 .ptr .align 1 _Z32massMatrixMultiplyRegisterKernelILi2ELi5ELi5EEviPKdS1_S1_S1_Pd_param_2,
	.param .u64 .ptr .align 1 _Z32massMatrixMultiplyRegisterKernelILi2ELi5ELi5EEviPKdS1_S1_S1_Pd_param_3,
	.param .u64 .ptr .align 1 _Z32massMatrixMultiplyRegisterKernelILi2ELi5ELi5EEviPKdS1_S1_S1_Pd_param_4,
	.param .u64 .ptr .align 1 _Z32massMatrixMultiplyRegisterKernelILi2ELi5ELi5EEviPKdS1_S1_S1_Pd_param_5
)
{
	.reg .pred 	%p<13>;
	.reg .b16 	%rs<6>;
	.reg .b32 	%r<51>;
	.reg .b64 	%rd<22>;
	.reg .b64 	%fd<128>;
	// demoted variable
	.shared .align 8 .b8 _ZZ32massMatrixMultiplyRegisterKernelILi2ELi5ELi5EEviPKdS1_S1_S1_PdE6s_tmp1[5000];
	// demoted variable
	.shared .align 8 .b8 _ZZ32massMatrixMultiplyRegisterKernelILi2ELi5ELi5EEviPKdS1_S1_S1_PdE14s_oddDofToQuad[24];
	// demoted variable
	.shared .align 8 .b8 _ZZ32massMatrixMultiplyRegisterKernelILi2ELi5ELi5EEviPKdS1_S1_S1_PdE15s_evenDofToQuad[24];
	ld.param.u32 	%r10, [_Z32massMatrixMultiplyRegisterKernelILi2ELi5ELi5EEviPKdS1_S1_S1_Pd_param_0];
	ld.param.u64 	%rd2, [_Z32massMatrixMultiplyRegisterKernelILi2ELi5ELi5EEviPKdS1_S1_S1_Pd_param_2];
	ld.param.u64 	%rd3, [_Z32massMatrixMultiplyRegisterKernelILi2ELi5ELi5EEviPKdS1_S1_S1_Pd_param_3];
	ld.param.u64 	%rd4, [_Z32massMatrixMultiplyRegisterKernelILi2ELi5ELi5EEviPKdS1_S1_S1_Pd_param_4];
	mov.u32 	%r11, %tid.x;
	mov.u32 	%r2, %tid.y;
	mov.u32 	%r12, %ctaid.x;
	mad.lo.s32 	%r3, %r12, 5, %r2;
	and.b32  	%r4, %r11, 1;
	setp.lt.s32 	%p2, %r3, %r10;
	setp.lt.u32 	%p3, %r11, 4;
	and.pred  	%p1, %p2, %p3;
	not.pred 	%p4, %p1;
	@%p4 bra 	$L__BB20_2;
	cvta.to.global.u64 	%rd6, %rd4;
	and.b32  	%r13, %r11, 2;
	or.b32  	%r14, %r4, %r13;
	shl.b32 	%r15, %r3, 3;
	or.b32  	%r16, %r14, %r15;
	mul.wide.s32 	%rd7, %r16, 8;
	add.s64 	%rd8, %rd6, %rd7;
	ld.global.nc.f64 	%fd125, [%rd8];
	ld.global.nc.f64 	%fd124, [%rd8+32];
$L__BB20_2:
	setp.ne.s32 	%p5, %r2, 0;
	setp.gt.u32 	%p6, %r11, 2;
	or.pred  	%p7, %p5, %p6;
	@%p7 bra 	$L__BB20_4;
	cvta.to.global.u64 	%rd9, %rd2;
	mul.wide.u32 	%rd10, %r11, 8;
	add.s64 	%rd11, %rd9, %rd10;
	ld.global.nc.f64 	%fd18, [%rd11];
	shl.b32 	%r17, %r11, 3;
	mov.u32 	%r18, _ZZ32massMatrixMultiplyRegisterKernelILi2ELi5ELi5EEviPKdS1_S1_S1_PdE14s_oddDofToQuad;
	add.s32 	%r19, %r18, %r17;
	st.shared.f64 	[%r19], %fd18;
	cvta.to.global.u64 	%rd12, %rd3;
	add.s64 	%rd13, %rd12, %rd10;
	ld.global.nc.f64 	%fd19, [%rd13];
	mov.u32 	%r20, _ZZ32massMatrixMultiplyRegisterKernelILi2ELi5ELi5EEviPKdS1_S1_S1_PdE15s_evenDofToQuad;
	add.s32 	%r21, %r20, %r17;
	st.shared.f64 	[%r21], %fd19;
$L__BB20_4:
	setp.gt.u32 	%p8, %r11, 3;
	bar.sync 	0;
	ld.shared.f64 	%fd5, [_ZZ32massMatrixMultiplyRegisterKernelILi2ELi5ELi5EEviPKdS1_S1_S1_PdE14s_oddDofToQuad];
	ld.shared.f64 	%fd6, [_ZZ32massMatrixMultiplyRegisterKernelILi2ELi5ELi5EEviPKdS1_S1_S1_PdE15s_evenDofToQuad];
	ld.shared.f64 	%fd7, [_ZZ32massMatrixMultiplyRegisterKernelILi2ELi5ELi5EEviPKdS1_S1_S1_PdE14s_oddDofToQuad+8];
	ld.shared.f64 	%fd8, [_ZZ32massMatrixMultiplyRegisterKernelILi2ELi5ELi5EEviPKdS1_S1_S1_PdE15s_evenDofToQuad+8];
	ld.shared.f64 	%fd9, [_ZZ32massMatrixMultiplyRegisterKernelILi2ELi5ELi5EEviPKdS1_S1_S1_PdE14s_oddDofToQuad+16];
	ld.shared.f64 	%fd10, [_ZZ32massMatrixMultiplyRegisterKernelILi2ELi5ELi5EEviPKdS1_S1_S1_PdE15s_evenDofToQuad+16];
	mov.u32 	%r22, _ZZ32massMatrixMultiplyRegisterKernelILi2ELi5ELi5EEviPKdS1_S1_S1_PdE6s_tmp1;
	mad.lo.s32 	%r5, %r2, 1000, %r22;
	shr.u32 	%r6, %r11, 1;
	mad.lo.s32 	%r7, %r6, 40, %r5;
	shl.b32 	%r23, %r4, 3;
	add.s32 	%r8, %r7, %r23;
	@%p8 bra 	$L__BB20_6;
	add.f64 	%fd20, %fd125, %fd124;
	sub.f64 	%fd21, %fd125, %fd124;
	fma.rn.f64 	%fd22, %fd5, %fd20, 0d0000000000000000;
	fma.rn.f64 	%fd23, %fd6, %fd21, 0d0000000000000000;
	sub.f64 	%fd24, %fd22, %fd23;
	st.shared.f64 	[%r8+800], %fd24;
	add.f64 	%fd25, %fd23, %fd22;
	st.shared.f64 	[%r8], %fd25;
	fma.rn.f64 	%fd26, %fd7, %fd20, 0d0000000000000000;
	fma.rn.f64 	%fd27, %fd8, %fd21, 0d0000000000000000;
	sub.f64 	%fd28, %fd26, %fd27;
	st.shared.f64 	[%r8+600], %fd28;
	add.f64 	%fd29, %fd27, %fd26;
	st.shared.f64 	[%r8+200], %fd29;
	fma.rn.f64 	%fd30, %fd9, %fd20, 0d0000000000000000;
	fma.rn.f64 	%fd31, %fd10, %fd21, 0d0000000000000000;
	add.f64 	%fd32, %fd31, %fd30;
	st.shared.f64 	[%r8+400], %fd32;
$L__BB20_6:
	bar.sync 	0;
	setp.gt.u32 	%p9, %r11, 9;
	@%p9 bra 	$L__BB20_8;
	mad.lo.s32 	%r24, %r6, 160, %r7;
	add.s32 	%r26, %r24, %r23;
	ld.shared.f64 	%fd33, [%r26];
	ld.shared.f64 	%fd34, [%r26+40];
	add.f64 	%fd35, %fd33, %fd34;
	sub.f64 	%fd36, %fd33, %fd34;
	fma.rn.f64 	%fd37, %fd5, %fd35, 0d0000000000000000;
	fma.rn.f64 	%fd38, %fd6, %fd36, 0d0000000000000000;
	sub.f64 	%fd39, %fd37, %fd38;
	st.shared.f64 	[%r26+160], %fd39;
	add.f64 	%fd40, %fd38, %fd37;
	st.shared.f64 	[%r26], %fd40;
	fma.rn.f64 	%fd41, %fd7, %fd35, 0d0000000000000000;
	fma.rn.f64 	%fd42, %fd8, %fd36, 0d0000000000000000;
	sub.f64 	%fd43, %fd41, %fd42;
	st.shared.f64 	[%r26+120], %fd43;
	add.f64 	%fd44, %fd42, %fd41;
	st.shared.f64 	[%r26+40], %fd44;
	fma.rn.f64 	%fd45, %fd9, %fd35, 0d0000000000000000;
	fma.rn.f64 	%fd46, %fd10, %fd36, 0d0000000000000000;
	add.f64 	%fd47, %fd46, %fd45;
	st.shared.f64 	[%r26+80], %fd47;
$L__BB20_8:
	ld.param.u64 	%rd20, [_Z32massMatrixMultiplyRegisterKernelILi2ELi5ELi5EEviPKdS1_S1_S1_Pd_param_1];
	and.b32  	%r9, %r11, 1;
	bar.sync 	0;
	cvt.u16.u32 	%rs1, %r11;
	mul.hi.u16 	%rs2, %rs1, -13107;
	shr.u16 	%rs3, %rs2, 2;
	mul.lo.s16 	%rs4, %rs3, 5;
	sub.s16 	%rs5, %rs1, %rs4;
	mul.wide.u16 	%r27, %rs3, 200;
	add.s32 	%r28, %r5, %r27;
	mul.wide.u16 	%r29, %rs5, 40;
	add.s32 	%r30, %r28, %r29;
	ld.shared.f64 	%fd48, [%r30];
	ld.shared.f64 	%fd49, [%r30+8];
	add.f64 	%fd50, %fd48, %fd49;
	sub.f64 	%fd51, %fd48, %fd49;
	mov.b32 	%r31, {%rs5, %rs3};
	mov.b32 	%r32, 4;
	mov.b32 	%r33, 6405;
	dp2a.lo.u32.u32 	%r34, %r31, %r33, %r32;
	mad.lo.s32 	%r35, %r3, 125, %r34;
	fma.rn.f64 	%fd52, %fd6, %fd51, 0d0000000000000000;
	fma.rn.f64 	%fd53, %fd5, %fd50, 0d0000000000000000;
	cvta.to.global.u64 	%rd14, %rd20;
	mul.wide.s32 	%rd15, %r35, 8;
	add.s64 	%rd16, %rd14, %rd15;
	ld.global.nc.f64 	%fd54, [%rd16];
	ld.global.nc.f64 	%fd55, [%rd16+-32];
	sub.f64 	%fd56, %fd53, %fd52;
	mul.f64 	%fd57, %fd56, %fd54;
	add.f64 	%fd58, %fd53, %fd52;
	mul.f64 	%fd127, %fd58, %fd55;
	fma.rn.f64 	%fd59, %fd8, %fd51, 0d0000000000000000;
	fma.rn.f64 	%fd60, %fd7, %fd50, 0d0000000000000000;
	ld.global.nc.f64 	%fd61, [%rd16+-8];
	ld.global.nc.f64 	%fd62, [%rd16+-24];
	sub.f64 	%fd63, %fd60, %fd59;
	mul.f64 	%fd64, %fd63, %fd61;
	add.f64 	%fd65, %fd60, %fd59;
	mul.f64 	%fd126, %fd65, %fd62;
	fma.rn.f64 	%fd66, %fd10, %fd51, 0d0000000000000000;
	fma.rn.f64 	%fd67, %fd9, %fd50, 0d0000000000000000;
	ld.global.nc.f64 	%fd68, [%rd16+-16];
	add.f64 	%fd69, %fd67, %fd66;
	mul.f64 	%fd70, %fd69, %fd68;
	bar.sync 	0;
	add.f64 	%fd71, %fd127, %fd57;
	sub.f64 	%fd72, %fd127, %fd57;
	add.f64 	%fd73, %fd126, %fd64;
	sub.f64 	%fd74, %fd126, %fd64;
	add.f64 	%fd75, %fd70, %fd70;
	sub.f64 	%fd76, %fd70, %fd70;
	mul.f64 	%fd77, %fd75, 0d3FE0000000000000;
	fma.rn.f64 	%fd78, %fd5, %fd71, 0d0000000000000000;
	fma.rn.f64 	%fd79, %fd6, %fd72, 0d0000000000000000;
	fma.rn.f64 	%fd80, %fd7, %fd73, %fd78;
	fma.rn.f64 	%fd81, %fd8, %fd74, %fd79;
	fma.rn.f64 	%fd82, %fd9, %fd77, %fd80;
	fma.rn.f64 	%fd83, %fd10, %fd76, %fd81;
	sub.f64 	%fd84, %fd82, %fd83;
	st.shared.f64 	[%r30+8], %fd84;
	add.f64 	%fd85, %fd82, %fd83;
	st.shared.f64 	[%r30], %fd85;
	bar.sync 	0;
	@%p9 bra 	$L__BB20_10;
	mad.lo.s32 	%r36, %r6, 160, %r7;
	shl.b32 	%r37, %r9, 3;
	add.s32 	%r38, %r36, %r37;
	ld.shared.f64 	%fd86, [%r38];
	ld.shared.f64 	%fd87, [%r38+160];
	add.f64 	%fd88, %fd86, %fd87;
	sub.f64 	%fd89, %fd86, %fd87;
	ld.shared.f64 	%fd90, [%r38+40];
	ld.shared.f64 	%fd91, [%r38+120];
	add.f64 	%fd92, %fd90, %fd91;
	sub.f64 	%fd93, %fd90, %fd91;
	ld.shared.f64 	%fd94, [%r38+80];
	add.f64 	%fd95, %fd94, %fd94;
	sub.f64 	%fd96, %fd94, %fd94;
	mul.f64 	%fd97, %fd95, 0d3FE0000000000000;
	fma.rn.f64 	%fd98, %fd5, %fd88, 0d0000000000000000;
	fma.rn.f64 	%fd99, %fd6, %fd89, 0d0000000000000000;
	fma.rn.f64 	%fd100, %fd7, %fd92, %fd98;
	fma.rn.f64 	%fd101, %fd8, %fd93, %fd99;
	fma.rn.f64 	%fd102, %fd9, %fd97, %fd100;
	fma.rn.f64 	%fd103, %fd10, %fd96, %fd101;
	sub.f64 	%fd104, %fd102, %fd103;
	st.shared.f64 	[%r38+40], %fd104;
	add.f64 	%fd105, %fd102, %fd103;
	st.shared.f64 	[%r38], %fd105;
$L__BB20_10:
	setp.gt.u32 	%p11, %r11, 3;
	bar.sync 	0;
	@%p11 bra 	$L__BB20_12;
	mov.u32 	%r39, %tid.y;
	mov.u32 	%r40, _ZZ32massMatrixMultiplyRegisterKernelILi2ELi5ELi5EEviPKdS1_S1_S1_PdE6s_tmp1;
	mad.lo.s32 	%r41, %r39, 1000, %r40;
	shr.u32 	%r42, %r11, 1;
	mad.lo.s32 	%r43, %r42, 40, %r41;
	shl.b32 	%r44, %r11, 3;
	and.b32  	%r45, %r44, 8;
	add.s32 	%r46, %r43, %r45;
	ld.shared.f64 	%fd106, [%r46];
	ld.shared.f64 	%fd107, [%r46+800];
	add.f64 	%fd108, %fd106, %fd107;
	sub.f64 	%fd109, %fd106, %fd107;
	ld.shared.f64 	%fd110, [%r46+200];
	ld.shared.f64 	%fd111, [%r46+600];
	add.f64 	%fd112, %fd110, %fd111;
	sub.f64 	%fd113, %fd110, %fd111;
	ld.shared.f64 	%fd114, [%r46+400];
	add.f64 	%fd115, %fd114, %fd114;
	sub.f64 	%fd116, %fd114, %fd114;
	mul.f64 	%fd117, %fd115, 0d3FE0000000000000;
	fma.rn.f64 	%fd118, %fd5, %fd108, 0d0000000000000000;
	fma.rn.f64 	%fd119, %fd6, %fd109, 0d0000000000000000;
	fma.rn.f64 	%fd120, %fd7, %fd112, %fd118;
	fma.rn.f64 	%fd121, %fd8, %fd113, %fd119;
	fma.rn.f64 	%fd122, %fd9, %fd117, %fd120;
	fma.rn.f64 	%fd123, %fd10, %fd116, %fd121;
	sub.f64 	%fd126, %fd122, %fd123;
	add.f64 	%fd127, %fd122, %fd123;
$L__BB20_12:
	bar.sync 	0;
	@%p4 bra 	$L__BB20_14;
	ld.param.u64 	%rd21, [_Z32massMatrixMultiplyRegisterKernelILi2ELi5ELi5EEviPKdS1_S1_S1_Pd_param_5];
	and.b32  	%r47, %r11, 2;
	or.b32  	%r48, %r9, %r47;
	shl.b32 	%r49, %r3, 3;
	or.b32  	%r50, %r48, %r49;
	cvta.to.global.u64 	%rd17, %rd21;
	mul.wide.s32 	%rd18, %r50, 8;
	add.s64 	%rd19, %rd17, %rd18;
	st.global.f64 	[%rd19], %fd127;
	st.global.f64 	[%rd19+32], %fd126;
$L__BB20_14:
	ret;

}
	// .globl	_Z32massMatrixMultiplyConstantKernelILi2ELi5ELi5EEviPKdS1_S1_S1_Pd
.visible .entry _Z32massMatrixMultiplyConstantKernelILi2ELi5ELi5EEviPKdS1_S1_S1_Pd(
	.param .u32 _Z32massMatrixMultiplyConstantKernelILi2ELi5ELi5EEviPKdS1_S1_S1_Pd_param_0,
	.param .u64 .ptr .align 1 _Z32massMatrixMultiplyConstantKernelILi2ELi5ELi5EEviPKdS1_S1_S1_Pd_param_1,
	.param .u64 .ptr .align 1 _Z32massMatrixMultiplyConstantKernelILi2ELi5ELi5EEviPKdS1_S1_S1_Pd_param_2,
	.param .u64 .ptr .align 1 _Z32massMatrixMultiplyConstantKernelILi2ELi5ELi5EEviPKdS1_S1_S1_Pd_param_3,
	.param .u64 .ptr .align 1 _Z32massMatrixMultiplyConstantKernelILi2ELi5ELi5EEviPKdS1_S1_S1_Pd_param_4,
	.param .u64 .ptr .align 1 _Z32massMatrixMultiplyConstantKernelILi2ELi5ELi5EEviPKdS1_S1_S1_Pd_param_5
)
{
	.reg .pred 	%p<10>;
	.reg .b16 	%rs<6>;
	.reg .b32 	%r<46>;
	.reg .b64 	%rd<15>;
	.reg .b64 	%fd<126>;
	// demoted variable
	.shared .align 8 .b8 _ZZ32massMatrixMultiplyConstantKernelILi2ELi5ELi5EEviPKdS1_S1_S1_PdE6s_tmp1[5000];
	ld.param.u32 	%r10, [_Z32massMatrixMultiplyConstantKernelILi2ELi5ELi5EEviPKdS1_S1_S1_Pd_param_0];
	ld.param.u64 	%rd2, [_Z32massMatrixMultiplyConstantKernelILi2ELi5ELi5EEviPKdS1_S1_S1_Pd_param_4];
	mov.u32 	%r11, %tid.x;
	mov.u32 	%r2, %tid.y;
	mov.u32 	%r12, %ctaid.x;
	mad.lo.s32 	%r3, %r12, 5, %r2;
	and.b32  	%r4, %r11, 1;
	setp.lt.s32 	%p2, %r3, %r10;
	setp.lt.u32 	%p3, %r11, 4;
	and.pred  	%p1, %p2, %p3;
	not.pred 	%p4, %p1;
	@%p4 bra 	$L__BB21_2;
	cvta.to.global.u64 	%rd4, %rd2;
	and.b32  	%r13, %r11, 2;
	or.b32  	%r14, %r4, %r13;
	shl.b32 	%r15, %r3, 3;
	or.b32  	%r16, %r14, %r15;
	mul.wide.s32 	%rd5, %r16, 8;
	add.s64 	%rd6, %rd4, %rd5;
	ld.global.nc.f64 	%fd123, [%rd6];
	ld.global.nc.f64 	%fd122, [%rd6+32];
$L__BB21_2:
	setp.gt.u32 	%p5, %r11, 3;
	bar.sync 	0;
	ld.const.f64 	%fd5, [const_oddDofToQuad];
	ld.const.f64 	%fd6, [const_evenDofToQuad];
	ld.const.f64 	%fd7, [const_oddDofToQuad+8];
	ld.const.f64 	%fd8, [const_evenDofToQuad+8];
	ld.const.f64 	%fd9, [const_oddDofToQuad+16];
	ld.const.f64 	%fd10, [const_evenDofToQuad+16];
	mov.u32 	%r17, _ZZ32massMatrixMultiplyConstantKernelILi2ELi5ELi5EEviPKdS1_S1_S1_PdE6s_tmp1;
	mad.lo.s32 	%r5, %r2, 1000, %r17;
	shr.u32 	%r6, %r11, 1;
	mad.lo.s32 	%r7, %r6, 40, %r5;
	shl.b32 	%r18, %r4, 3;
	add.s32 	%r8, %r7, %r18;
	@%p5 bra 	$L__BB21_4;
	add.f64 	%fd18, %fd123, %fd122;
	sub.f64 	%fd19, %fd123, %fd122;
	fma.rn.f64 	%fd20, %fd5, %fd18, 0d0000000000000000;
	fma.rn.f64 	%fd21, %fd6, %fd19, 0d0000000000000000;
	sub.f64 	%fd22, %fd20, %fd21;
	st.shared.f64 	[%r8+800], %fd22;
	add.f64 	%fd23, %fd21, %fd20;
	st.shared.f64 	[%r8], %fd23;
	fma.rn.f64 	%fd24, %fd7, %fd18, 0d0000000000000000;
	fma.rn.f64 	%fd25, %fd8, %fd19, 0d0000000000000000;
	sub.f64 	%fd26, %fd24, %fd25;
	st.shared.f64 	[%r8+600], %fd26;
	add.f64 	%fd27, %fd25, %fd24;
	st.shared.f64 	[%r8+200], %fd27;
	fma.rn.f64 	%fd28, %fd9, %fd18, 0d0000000000000000;
	fma.rn.f64 	%fd29, %fd10, %fd19, 0d0000000000000000;
	add.f64 	%fd30, %fd29, %fd28;
	st.shared.f64 	[%r8+400], %fd30;
$L__BB21_4:
	bar.sync 	0;
	setp.gt.u32 	%p6, %r11, 9;
	@%p6 bra 	$L__BB21_6;
	mad.lo.s32 	%r19, %r6, 160, %r7;
	add.s32 	%r21, %r19, %r18;
	ld.shared.f64 	%fd31, [%r21];
	ld.shared.f64 	%fd32, [%r21+40];
	add.f64 	%fd33, %fd31, %fd32;
	sub.f64 	%fd34, %fd31, %fd32;
	fma.rn.f64 	%fd35, %fd5, %fd33, 0d0000000000000000;
	fma.rn.f64 	%fd36, %fd6, %fd34, 0d0000000000000000;
	sub.f64 	%fd37, %fd35, %fd36;
	st.shared.f64 	[%r21+160], %fd37;
	add.f64 	%fd38, %fd36, %fd35;
	st.shared.f64 	[%r21], %fd38;
	fma.rn.f64 	%fd39, %fd7, %fd33, 0d0000000000000000;
	fma.rn.f64 	%fd40, %fd8, %fd34, 0d0000000000000000;
	sub.f64 	%fd41, %fd39, %fd40;
	st.shared.f64 	[%r21+120], %fd41;
	add.f64 	%fd42, %fd40, %fd39;
	st.shared.f64 	[%r21+40], %fd42;
	fma.rn.f64 	%fd43, %fd9, %fd33, 0d0000000000000000;
	fma.rn.f64 	%fd44, %fd10, %fd34, 0d0000000000000000;
	add.f64 	%fd45, %fd44, %fd43;
	st.shared.f64 	[%r21+80], %fd45;
$L__BB21_6:
	ld.param.u64 	%rd13, [_Z32massMatrixMultiplyConstantKernelILi2ELi5ELi5EEviPKdS1_S1_S1_Pd_param_1];
	and.b32  	%r9, %r11, 1;
	bar.sync 	0;
	cvt.u16.u32 	%rs1, %r11;
	mul.hi.u16 	%rs2, %rs1, -13107;
	shr.u16 	%rs3, %rs2, 2;
	mul.lo.s16 	%rs4, %rs3, 5;
	sub.s16 	%rs5, %rs1, %rs4;
	mul.wide.u16 	%r22, %rs3, 200;
	add.s32 	%r23, %r5, %r22;
	mul.wide.u16 	%r24, %rs5, 40;
	add.s32 	%r25, %r23, %r24;
	ld.shared.f64 	%fd46, [%r25];
	ld.shared.f64 	%fd47, [%r25+8];
	add.f64 	%fd48, %fd46, %fd47;
	sub.f64 	%fd49, %fd46, %fd47;
	mov.b32 	%r26, {%rs5, %rs3};
	mov.b32 	%r27, 4;
	mov.b32 	%r28, 6405;
	dp2a.lo.u32.u32 	%r29, %r26, %r28, %r27;
	mad.lo.s32 	%r30, %r3, 125, %r29;
	fma.rn.f64 	%fd50, %fd6, %fd49, 0d0000000000000000;
	fma.rn.f64 	%fd51, %fd5, %fd48, 0d0000000000000000;
	cvta.to.global.u64 	%rd7, %rd13;
	mul.wide.s32 	%rd8, %r30, 8;
	add.s64 	%rd9, %rd7, %rd8;
	ld.global.nc.f64 	%fd52, [%rd9];
	ld.global.nc.f64 	%fd53, [%rd9+-32];
	sub.f64 	%fd54, %fd51, %fd50;
	mul.f64 	%fd55, %fd54, %fd52;
	add.f64 	%fd56, %fd51, %fd50;
	mul.f64 	%fd125, %fd56, %fd53;
	fma.rn.f64 	%fd57, %fd8, %fd49, 0d0000000000000000;
	fma.rn.f64 	%fd58, %fd7, %fd48, 0d0000000000000000;
	ld.global.nc.f64 	%fd59, [%rd9+-8];
	ld.global.nc.f64 	%fd60, [%rd9+-24];
	sub.f64 	%fd61, %fd58, %fd57;
	mul.f64 	%fd62, %fd61, %fd59;
	add.f64 	%fd63, %fd58, %fd57;
	mul.f64 	%fd124, %fd63, %fd60;
	fma.rn.f64 	%fd64, %fd10, %fd49, 0d0000000000000000;
	fma.rn.f64 	%fd65, %fd9, %fd48, 0d0000000000000000;
	ld.global.nc.f64 	%fd66, [%rd9+-16];
	add.f64 	%fd67, %fd65, %fd64;
	mul.f64 	%fd68, %fd67, %fd66;
	bar.sync 	0;
	add.f64 	%fd69, %fd125, %fd55;
	sub.f64 	%fd70, %fd125, %fd55;
	add.f64 	%fd71, %fd124, %fd62;
	sub.f64 	%fd72, %fd124, %fd62;
	add.f64 	%fd73, %fd68, %fd68;
	sub.f64 	%fd74, %fd68, %fd68;
	mul.f64 	%fd75, %fd73, 0d3FE0000000000000;
	fma.rn.f64 	%fd76, %fd5, %fd69, 0d0000000000000000;
	fma.rn.f64 	%fd77, %fd6, %fd70, 0d0000000000000000;
	fma.rn.f64 	%fd78, %fd7, %fd71, %fd76;
	fma.rn.f64 	%fd79, %fd8, %fd72, %fd77;
	fma.rn.f64 	%fd80, %fd9, %fd75, %fd78;
	fma.rn.f64 	%fd81, %fd10, %fd74, %fd79;
	sub.f64 	%fd82, %fd80, %fd81;
	st.shared.f64 	[%r25+8], %fd82;
	add.f64 	%fd83, %fd80, %fd81;
	st.shared.f64 	[%r25], %fd83;
	bar.sync 	0;
	@%p6 bra 	$L__BB21_8;
	mad.lo.s32 	%r31, %r6, 160, %r7;
	shl.b32 	%r32, %r9, 3;
	add.s32 	%r33, %r31, %r32;
	ld.shared.f64 	%fd84, [%r33];
	ld.shared.f64 	%fd85, [%r33+160];
	add.f64 	%fd86, %fd84, %fd85;
	sub.f64 	%fd87, %fd84, %fd85;
	ld.shared.f64 	%fd88, [%r33+40];
	ld.shared.f64 	%fd89, [%r33+120];
	add.f64 	%fd90, %fd88, %fd89;
	sub.f64 	%fd91, %fd88, %fd89;
	ld.shared.f64 	%fd92, [%r33+80];
	add.f64 	%fd93, %fd92, %fd92;
	sub.f64 	%fd94, %fd92, %fd92;
	mul.f64 	%fd95, %fd93, 0d3FE0000000000000;
	fma.rn.f64 	%fd96, %fd5, %fd86, 0d0000000000000000;
	fma.rn.f64 	%fd97, %fd6, %fd87, 0d0000000000000000;
	fma.rn.f64 	%fd98, %fd7, %fd90, %fd96;
	fma.rn.f64 	%fd99, %fd8, %fd91, %fd97;
	fma.rn.f64 	%fd100, %fd9, %fd95, %fd98;
	fma.rn.f64 	%fd101, %fd10, %fd94, %fd99;
	sub.f64 	%fd102, %fd100, %fd101;
	st.shared.f64 	[%r33+40], %fd102;
	add.f64 	%fd103, %fd100, %fd101;
	st.shared.f64 	[%r33], %fd103;
$L__BB21_8:
	setp.gt.u32 	%p8, %r11, 3;
	bar.sync 	0;
	@%p8 bra 	$L__BB21_10;
	mov.u32 	%r34, %tid.y;
	mov.u32 	%r35, _ZZ32massMatrixMultiplyConstantKernelILi2ELi5ELi5EEviPKdS1_S1_S1_PdE6s_tmp1;
	mad.lo.s32 	%r36, %r34, 1000, %r35;
	shr.u32 	%r37, %r11, 1;
	mad.lo.s32 	%r38, %r37, 40, %r36;
	shl.b32 	%r39, %r11, 3;
	and.b32  	%r40, %r39, 8;
	add.s32 	%r41, %r38, %r40;
	ld.shared.f64 	%fd104, [%r41];
	ld.shared.f64 	%fd105, [%r41+800];
	add.f64 	%fd106, %fd104, %fd105;
	sub.f64 	%fd107, %fd104, %fd105;
	ld.shared.f64 	%fd108, [%r41+200];
	ld.shared.f64 	%fd109, [%r41+600];
	add.f64 	%fd110, %fd108, %fd109;
	sub.f64 	%fd111, %fd108, %fd109;
	ld.shared.f64 	%fd112, [%r41+400];
	add.f64 	%fd113, %fd112, %fd112;
	sub.f64 	%fd114, %fd112, %fd112;
	mul.f64 	%fd115, %fd113, 0d3FE0000000000000;
	fma.rn.f64 	%fd116, %fd5, %fd106, 0d0000000000000000;
	fma.rn.f64 	%fd117, %fd6, %fd107, 0d0000000000000000;
	fma.rn.f64 	%fd118, %fd7, %fd110, %fd116;
	fma.rn.f64 	%fd119, %fd8, %fd111, %fd117;
	fma.rn.f64 	%fd120, %fd9, %fd115, %fd118;
	fma.rn.f64 	%fd121, %fd10, %fd114, %fd119;
	sub.f64 	%fd124, %fd120, %fd121;
	add.f64 	%fd125, %fd120, %fd121;
$L__BB21_10:
	bar.sync 	0;
	@%p4 bra 	$L__BB21_12;
	ld.param.u64 	%rd14, [_Z32massMatrixMultiplyConstantKernelILi2ELi5ELi5EEviPKdS1_S1_S1_Pd_param_5];
	and.b32  	%r42, %r11, 2;
	or.b32  	%r43, %r9, %r42;
	shl.b32 	%r44, %r3, 3;
	or.b32  	%r45, %r43, %r44;
	cvta.to.global.u64 	%rd10, %rd14;
	mul.wide.s32 	%rd11, %r45, 8;
	add.s64 	%rd12, %rd10, %rd11;
	st.global.f64 	[%rd12], %fd125;
	st.global.f64 	[%rd12+32], %fd124;
$L__BB21_12:
	ret;

}
	// .globl	_Z30massMatrixMultiplySharedKernelILi2ELi5ELi5EEviPKdS1_S1_S1_Pd
.visible .entry _Z30massMatrixMultiplySharedKernelILi2ELi5ELi5EEviPKdS1_S1_S1_Pd(
	.param .u32 _Z30massMatrixMultiplySharedKernelILi2ELi5ELi5EEviPKdS1_S1_S1_Pd_param_0,
	.param .u64 .ptr .align 1 _Z30massMatrixMultiplySharedKernelILi2ELi5ELi5EEviPKdS1_S1_S1_Pd_param_1,
	.param .u64 .ptr .align 1 _Z30massMatrixMultiplySharedKernelILi2ELi5ELi5EEviPKdS1_S1_S1_Pd_param_2,
	.param .u64 .ptr .align 1 _Z30massMatrixMultiplySharedKernelILi2ELi5ELi5EEviPKdS1_S1_S1_Pd_param_3,
	.param .u64 .ptr .align 1 _Z30massMatrixMultiplySharedKernelILi2ELi5ELi5EEviPKdS1_S1_S1_Pd_param_4,
	.param .u64 .ptr .align 1 _Z30massMatrixMultiplySharedKernelILi2ELi5ELi5EEviPKdS1_S1_S1_Pd_param_5
)
{
	.reg .pred 	%p<13>;
	.reg .b16 	%rs<6>;
	.reg .b32 	%r<51>;
	.reg .b64 	%rd<22>;
	.reg .b64 	%fd<128>;
	// demoted variable
	.shared .align 8 .b8 _ZZ30massMatrixMultiplySharedKernelILi2ELi5ELi5EEviPKdS1_S1_S1_PdE6s_tmp1[5000];
	// demoted variable
	.shared .align 8 .b8 _ZZ30massMatrixMultiplySharedKernelILi2ELi5ELi5EEviPKdS1_S1_S1_PdE14s_oddDofToQuad[24];
	// demoted variable
	.shared .align 8 .b8 _ZZ30massMatrixMultiplySharedKernelILi2ELi5ELi5EEviPKdS1_S1_S1_PdE15s_evenDofToQuad[24];
	ld.param.u32 	%r10, [_Z30massMatrixMultiplySharedKernelILi2ELi5ELi5EEviPKdS1_S1_S1_Pd_param_0];
	ld.param.u64 	%rd2, [_Z30massMatrixMultiplySharedKernelILi2ELi5ELi5EEviPKdS1_S1_S1_Pd_param_2];
	ld.param.u64 	%rd3, [_Z30massMatrixMultiplySharedKernelILi2ELi5ELi5EEviPKdS1_S1_S1_Pd_param_3];
	ld.param.u64 	%rd4, [_Z30massMatrixMultiplySharedKernelILi2ELi5ELi5EEviPKdS1_S1_S1_Pd_param_4];
	mov.u32 	%r11, %tid.x;
	mov.u32 	%r2, %tid.y;
	mov.u32 	%r12, %ctaid.x;
	mad.lo.s32 	%r3, %r12, 5, %r2;
	and.b32  	%r4, %r11, 1;
	setp.lt.s32 	%p2, %r3, %r10;
	setp.lt.u32 	%p3, %r11, 4;
	and.pred  	%p1, %p2, %p3;
	not.pred 	%p4, %p1;
	@%p4 bra 	$L__BB22_2;
	cvta.to.global.u64 	%rd6, %rd4;
	and.b32  	%r13, %r11, 2;
	or.b32  	%r14, %r4, %r13;
	shl.b32 	%r15, %r3, 3;
	or.b32  	%r16, %r14, %r15;
	mul.wide.s32 	%rd7, %r16, 8;
	add.s64 	%rd8, %rd6, %rd7;
	ld.global.nc.f64 	%fd125, [%rd8];
	ld.global.nc.f64 	%fd124, [%rd8+32];
$L__BB22_2:
	setp.ne.s32 	%p5, %r2, 0;
	setp.gt.u32 	%p6, %r11, 2;
	or.pred  	%p7, %p5, %p6;
	@%p7 bra 	$L__BB22_4;
	cvta.to.global.u64 	%rd9, %rd2;
	mul.wide.u32 	%rd10, %r11, 8;
	add.s64 	%rd11, %rd9, %rd10;
	ld.global.nc.f64 	%fd18, [%rd11];
	shl.b32 	%r17, %r11, 3;
	mov.u32 	%r18, _ZZ30massMatrixMultiplySharedKernelILi2ELi5ELi5EEviPKdS1_S1_S1_PdE14s_oddDofToQuad;
	add.s32 	%r19, %r18, %r17;
	st.shared.f64 	[%r19], %fd18;
	cvta.to.global.u64 	%rd12, %rd3;
	add.s64 	%rd13, %rd12, %rd10;
	ld.global.nc.f64 	%fd19, [%rd13];
	mov.u32 	%r20, _ZZ30massMatrixMultiplySharedKernelILi2ELi5ELi5EEviPKdS1_S1_S1_PdE15s_evenDofToQuad;
	add.s32 	%r21, %r20, %r17;
	st.shared.f64 	[%r21], %fd19;
$L__BB22_4:
	setp.gt.u32 	%p8, %r11, 3;
	bar.sync 	0;
	ld.shared.f64 	%fd5, [_ZZ30massMatrixMultiplySharedKernelILi2ELi5ELi5EEviPKdS1_S1_S1_PdE14s_oddDofToQuad];
	ld.shared.f64 	%fd6, [_ZZ30massMatrixMultiplySharedKernelILi2ELi5ELi5EEviPKdS1_S1_S1_PdE15s_evenDofToQuad];
	ld.shared.f64 	%fd7, [_ZZ30massMatrixMultiplySharedKernelILi2ELi5ELi5EEviPKdS1_S1_S1_PdE14s_oddDofToQuad+8];
	ld.shared.f64 	%fd8, [_ZZ30massMatrixMultiplySharedKernelILi2ELi5ELi5EEviPKdS1_S1_S1_PdE15s_evenDofToQuad+8];
	ld.shared.f64 	%fd9, [_ZZ30massMatrixMultiplySharedKernelILi2ELi5ELi5EEviPKdS1_S1_S1_PdE14s_oddDofToQuad+16];
	ld.shared.f64 	%fd10, [_ZZ30massMatrixMultiplySharedKernelILi2ELi5ELi5EEviPKdS1_S1_S1_PdE15s_evenDofToQuad+16];
	mov.u32 	%r22, _ZZ30massMatrixMultiplySharedKernelILi2ELi5ELi5EEviPKdS1_S1_S1_PdE6s_tmp1;
	mad.lo.s32 	%r5, %r2, 1000, %r22;
	shr.u32 	%r6, %r11, 1;
	mad.lo.s32 	%r7, %r6, 40, %r5;
	shl.b32 	%r23, %r4, 3;
	add.s32 	%r8, %r7, %r23;
	@%p8 bra 	$L__BB22_6;
	add.f64 	%fd20, %fd125, %fd124;
	sub.f64 	%fd21, %fd125, %fd124;
	fma.rn.f64 	%fd22, %fd5, %fd20, 0d0000000000000000;
	fma.rn.f64 	%fd23, %fd6, %fd21, 0d0000000000000000;
	sub.f64 	%fd24, %fd22, %fd23;
	st.shared.f64 	[%r8+800], %fd24;
	add.f64 	%fd25, %fd23, %fd22;
	st.shared.f64 	[%r8], %fd25;
	fma.rn.f64 	%fd26, %fd7, %fd20, 0d0000000000000000;
	fma.rn.f64 	%fd27, %fd8, %fd21, 0d0000000000000000;
	sub.f64 	%fd28, %fd26, %fd27;
	st.shared.f64 	[%r8+600], %fd28;
	add.f64 	%fd29, %fd27, %fd26;
	st.shared.f64 	[%r8+200], %fd29;
	fma.rn.f64 	%fd30, %fd9, %fd20, 0d0000000000000000;
	fma.rn.f64 	%fd31, %fd10, %fd21, 0d0000000000000000;
	add.f64 	%fd32, %fd31, %fd30;
	st.shared.f64 	[%r8+400], %fd32;
$L__BB22_6:
	bar.sync 	0;
	setp.gt.u32 	%p9, %r11, 9;
	@%p9 bra 	$L__BB22_8;
	mad.lo.s32 	%r24, %r6, 160, %r7;
	add.s32 	%r26, %r24, %r23;
	ld.shared.f64 	%fd33, [%r26];
	ld.shared.f64 	%fd34, [%r26+40];
	add.f64 	%fd35, %fd33, %fd34;
	sub.f64 	%fd36, %fd33, %fd34;
	fma.rn.f64 	%fd37, %fd5, %fd35, 0d0000000000000000;
	fma.rn.f64 	%fd38, %fd6, %fd36, 0d0000000000000000;
	sub.f64 	%fd39, %fd37, %fd38;
	st.shared.f64 	[%r26+160], %fd39;
	add.f64 	%fd40, %fd38, %fd37;
	st.shared.f64 	[%r26], %fd40;
	fma.rn.f64 	%fd41, %fd7, %fd35, 0d0000000000000000;
	fma.rn.f64 	%fd42, %fd8, %fd36, 0d0000000000000000;
	sub.f64 	%fd43, %fd41, %fd42;
	st.shared.f64 	[%r26+120], %fd43;
	add.f64 	%fd44, %fd42, %fd41;
	st.shared.f64 	[%r26+40], %fd44;
	fma.rn.f64 	%fd45, %fd9, %fd35, 0d0000000000000000;
	fma.rn.f64 	%fd46, %fd10, %fd36, 0d0000000000000000;
	add.f64 	%fd47, %fd46, %fd45;
	st.shared.f64 	[%r26+80], %fd47;
$L__BB22_8:
	ld.param.u64 	%rd20, [_Z30massMatrixMultiplySharedKernelILi2ELi5ELi5EEviPKdS1_S1_S1_Pd_param_1];
	and.b32  	%r9, %r11, 1;
	bar.sync 	0;
	cvt.u16.u32 	%rs1, %r11;
	mul.hi.u16 	%rs2, %rs1, -13107;
	shr.u16 	%rs3, %rs2, 2;
	mul.lo.s16 	%rs4, %rs3, 5;
	sub.s16 	%rs5, %rs1, %rs4;
	mul.wide.u16 	%r27, %rs3, 200;
	add.s32 	%r28, %r5, %r27;
	mul.wide.u16 	%r29, %rs5, 40;
	add.s32 	%r30, %r28, %r29;
	ld.shared.f64 	%fd48, [%r30];
	ld.shared.f64 	%fd49, [%r30+8];
	add.f64 	%fd50, %fd48, %fd49;
	sub.f64 	%fd51, %fd48, %fd49;
	mov.b32 	%r31, {%rs5, %rs3};
	mov.b32 	%r32, 4;
	mov.b32 	%r33, 6405;
	dp2a.lo.u32.u32 	%r34, %r31, %r33, %r32;
	mad.lo.s32 	%r35, %r3, 125, %r34;
	fma.rn.f64 	%fd52, %fd6, %fd51, 0d0000000000000000;
	fma.rn.f64 	%fd53, %fd5, %fd50, 0d0000000000000000;
	cvta.to.global.u64 	%rd14, %rd20;
	mul.wide.s32 	%rd15, %r35, 8;
	add.s64 	%rd16, %rd14, %rd15;
	ld.global.nc.f64 	%fd54, [%rd16];
	ld.global.nc.f64 	%fd55, [%rd16+-32];
	sub.f64 	%fd56, %fd53, %fd52;
	mul.f64 	%fd57, %fd56, %fd54;
	add.f64 	%fd58, %fd53, %fd52;
	mul.f64 	%fd127, %fd58, %fd55;
	fma.rn.f64 	%fd59, %fd8, %fd51, 0d0000000000000000;
	fma.rn.f64 	%fd60, %fd7, %fd50, 0d0000000000000000;
	ld.global.nc.f64 	%fd61, [%rd16+-8];
	ld.global.nc.f64 	%fd62, [%rd16+-24];
	sub.f64 	%fd63, %fd60, %fd59;
	mul.f64 	%fd64, %fd63, %fd61;
	add.f64 	%fd65, %fd60, %fd59;
	mul.f64 	%fd126, %fd65, %fd62;
	fma.rn.f64 	%fd66, %fd10, %fd51, 0d0000000000000000;
	fma.rn.f64 	%fd67, %fd9, %fd50, 0d0000000000000000;
	ld.global.nc.f64 	%fd68, [%rd16+-16];
	add.f64 	%fd69, %fd67, %fd66;
	mul.f64 	%fd70, %fd69, %fd68;
	bar.sync 	0;
	add.f64 	%fd71, %fd127, %fd57;
	sub.f64 	%fd72, %fd127, %fd57;
	add.f64 	%fd73, %fd126, %fd64;
	sub.f64 	%fd74, %fd126, %fd64;
	add.f64 	%fd75, %fd70, %fd70;
	sub.f64 	%fd76, %fd70, %fd70;
	mul.f64 	%fd77, %fd75, 0d3FE0000000000000;
	fma.rn.f64 	%fd78, %fd5, %fd71, 0d0000000000000000;
	fma.rn.f64 	%fd79, %fd6, %fd72, 0d0000000000000000;
	fma.rn.f64 	%fd80, %fd7, %fd73, %fd78;
	fma.rn.f64 	%fd81, %fd8, %fd74, %fd79;
	fma.rn.f64 	%fd82, %fd9, %fd77, %fd80;
	fma.rn.f64 	%fd83, %fd10, %fd76, %fd81;
	sub.f64 	%fd84, %fd82, %fd83;
	st.shared.f64 	[%r30+8], %fd84;
	add.f64 	%fd85, %fd82, %fd83;
	st.shared.f64 	[%r30], %fd85;
	bar.sync 	0;
	@%p9 bra 	$L__BB22_10;
	mad.lo.s32 	%r36, %r6, 160, %r7;
	shl.b32 	%r37, %r9, 3;
	add.s32 	%r38, %r36, %r37;
	ld.shared.f64 	%fd86, [%r38];
	ld.shared.f64 	%fd87, [%r38+160];
	add.f64 	%fd88, %fd86, %fd87;
	sub.f64 	%fd89, %fd86, %fd87;
	ld.shared.f64 	%fd90, [%r38+40];
	ld.shared.f64 	%fd91, [%r38+120];
	add.f64 	%fd92, %fd90, %fd91;
	sub.f64 	%fd93, %fd90, %fd91;
	ld.shared.f64 	%fd94, [%r38+80];
	add.f64 	%fd95, %fd94, %fd94;
	sub.f64 	%fd96, %fd94, %fd94;
	mul.f64 	%fd97, %fd95, 0d3FE0000000000000;
	fma.rn.f64 	%fd98, %fd5, %fd88, 0d0000000000000000;
	fma.rn.f64 	%fd99, %fd6, %fd89, 0d0000000000000000;
	fma.rn.f64 	%fd100, %fd7, %fd92, %fd98;
	fma.rn.f64 	%fd101, %fd8, %fd93, %fd99;
	fma.rn.f64 	%fd102, %fd9, %fd97, %fd100;
	fma.rn.f64 	%fd103, %fd10, %fd96, %fd101;
	sub.f64 	%fd104, %fd102, %fd103;
	st.shared.f64 	[%r38+40], %fd104;
	add.f64 	%fd105, %fd102, %fd103;
	st.shared.f64 	[%r38], %fd105;
$L__BB22_10:
	setp.gt.u32 	%p11, %r11, 3;
	bar.sync 	0;
	@%p11 bra 	$L__BB22_12;
	mov.u32 	%r39, %tid.y;
	mov.u32 	%r40, _ZZ30massMatrixMultiplySharedKernelILi2ELi5ELi5EEviPKdS1_S1_S1_PdE6s_tmp1;
	mad.lo.s32 	%r41, %r39, 1000, %r40;
	shr.u32 	%r42, %r11, 1;
	mad.lo.s32 	%r43, %r42, 40, %r41;
	shl.b32 	%r44, %r11, 3;
	and.b32  	%r45, %r44, 8;
	add.s32 	%r46, %r43, %r45;
	ld.shared.f64 	%fd106, [%r46];
	ld.shared.f64 	%fd107, [%r46+800];
	add.f64 	%fd108, %fd106, %fd107;
	sub.f64 	%fd109, %fd106, %fd107;
	ld.shared.f64 	%fd110, [%r46+200];
	ld.shared.f64 	%fd111, [%r46+600];
	add.f64 	%fd112, %fd110, %fd111;
	sub.f64 	%fd113, %fd110, %fd111;
	ld.shared.f64 	%fd114, [%r46+400];
	add.f64 	%fd115, %fd114, %fd114;
	sub.f64 	%fd116, %fd114, %fd114;
	mul.f64 	%fd117, %fd115, 0d3FE0000000000000;
	fma.rn.f64 	%fd118, %fd5, %fd108, 0d0000000000000000;
	fma.rn.f64 	%fd119, %fd6, %fd109, 0d0000000000000000;
	fma.rn.f64 	%fd120, %fd7, %fd112, %fd118;
	fma.rn.f64 	%fd121, %fd8, %fd113, %fd119;
	fma.rn.f64 	%fd122, %fd9, %fd117, %fd120;
	fma.rn.f64 	%fd123, %fd10, %fd116, %fd121;
	sub.f64 	%fd126, %fd122, %fd123;
	add.f64 	%fd127, %fd122, %fd123;
$L__BB22_12:
	bar.sync 	0;
	@%p4 bra 	$L__BB22_14;
	ld.param.u64 	%rd21, [_Z30massMatrixMultiplySharedKernelILi2ELi5ELi5EEviPKdS1_S1_S1_Pd_param_5];
	and.b32  	%r47, %r11, 2;
	or.b32  	%r48, %r9, %r47;
	shl.b32 	%r49, %r3, 3;
	or.b32  	%r50, %r48, %r49;
	cvta.to.global.u64 	%rd17, %rd21;
	mul.wide.s32 	%rd18, %r50, 8;
	add.s64 	%rd19, %rd17, %rd18;
	st.global.f64 	[%rd19], %fd127;
	st.global.f64 	[%rd19+32], %fd126;
$L__BB22_14:
	ret;

}
	// .globl	_Z30massMatrixMultiplyGlobalKernelILi2ELi5ELi5EEviPKdS1_S1_S1_Pd
.visible .entry _Z30massMatrixMultiplyGlobalKernelILi2ELi5ELi5EEviPKdS1_S1_S1_Pd(
	.param .u32 _Z30massMatrixMultiplyGlobalKernelILi2ELi5ELi5EEviPKdS1_S1_S1_Pd_param_0,
	.param .u64 .ptr .align 1 _Z30massMatrixMultiplyGlobalKernelILi2ELi5ELi5EEviPKdS1_S1_S1_Pd_param_1,
	.param .u64 .ptr .align 1 _Z30massMatrixMultiplyGlobalKernelILi2ELi5ELi5EEviPKdS1_S1_S1_Pd_param_2,
	.param .u64 .ptr .align 1 _Z30massMatrixMultiplyGlobalKernelILi2ELi5ELi5EEviPKdS1_S1_S1_Pd_param_3,
	.param .u64 .ptr .align 1 _Z30massMatrixMultiplyGlobalKernelILi2ELi5ELi5EEviPKdS1_S1_S1_Pd_param_4,
	.param .u64 .ptr .align 1 _Z30massMatrixMultiplyGlobalKernelILi2ELi5ELi5EEviPKdS1_S1_S1_Pd_param_5
)
{
	.reg .pred 	%p<10>;
	.reg .b16 	%rs<6>;
	.reg .b32 	%r<46>;
	.reg .b64 	%rd<19>;
	.reg .b64 	%fd<138>;
	// demoted variable
	.shared .align 8 .b8 _ZZ30massMatrixMultiplyGlobalKernelILi2ELi5ELi5EEviPKdS1_S1_S1_PdE6s_tmp1[5000];
	ld.param.u32 	%r10, [_Z30massMatrixMultiplyGlobalKernelILi2ELi5ELi5EEviPKdS1_S1_S1_Pd_param_0];
	ld.param.u64 	%rd6, [_Z30massMatrixMultiplyGlobalKernelILi2ELi5ELi5EEviPKdS1_S1_S1_Pd_param_2];
	ld.param.u64 	%rd7, [_Z30massMatrixMultiplyGlobalKernelILi2ELi5ELi5EEviPKdS1_S1_S1_Pd_param_3];
	ld.param.u64 	%rd4, [_Z30massMatrixMultiplyGlobalKernelILi2ELi5ELi5EEviPKdS1_S1_S1_Pd_param_4];
	cvta.to.global.u64 	%rd1, %rd7;
	cvta.to.global.u64 	%rd2, %rd6;
	mov.u32 	%r11, %tid.x;
	mov.u32 	%r2, %tid.y;
	mov.u32 	%r12, %ctaid.x;
	mad.lo.s32 	%r3, %r12, 5, %r2;
	and.b32  	%r4, %r11, 1;
	setp.lt.s32 	%p2, %r3, %r10;
	setp.lt.u32 	%p3, %r11, 4;
	and.pred  	%p1, %p2, %p3;
	not.pred 	%p4, %p1;
	@%p4 bra 	$L__BB23_2;
	cvta.to.global.u64 	%rd8, %rd4;
	and.b32  	%r13, %r11, 2;
	or.b32  	%r14, %r4, %r13;
	shl.b32 	%r15, %r3, 3;
	or.b32  	%r16, %r14, %r15;
	mul.wide.s32 	%rd9, %r16, 8;
	add.s64 	%rd10, %rd8, %rd9;
	ld.global.nc.f64 	%fd135, [%rd10];
	ld.global.nc.f64 	%fd134, [%rd10+32];
$L__BB23_2:
	setp.gt.u32 	%p5, %r11, 3;
	bar.sync 	0;
	mov.u32 	%r17, _ZZ30massMatrixMultiplyGlobalKernelILi2ELi5ELi5EEviPKdS1_S1_S1_PdE6s_tmp1;
	mad.lo.s32 	%r5, %r2, 1000, %r17;
	shr.u32 	%r6, %r11, 1;
	mad.lo.s32 	%r7, %r6, 40, %r5;
	shl.b32 	%r18, %r4, 3;
	add.s32 	%r8, %r7, %r18;
	@%p5 bra 	$L__BB23_4;
	add.f64 	%fd18, %fd135, %fd134;
	sub.f64 	%fd19, %fd135, %fd134;
	ld.global.nc.f64 	%fd20, [%rd2];
	ld.global.nc.f64 	%fd21, [%rd1];
	fma.rn.f64 	%fd22, %fd20, %fd18, 0d0000000000000000;
	fma.rn.f64 	%fd23, %fd21, %fd19, 0d0000000000000000;
	sub.f64 	%fd24, %fd22, %fd23;
	st.shared.f64 	[%r8+800], %fd24;
	add.f64 	%fd25, %fd23, %fd22;
	st.shared.f64 	[%r8], %fd25;
	ld.global.nc.f64 	%fd26, [%rd2+8];
	ld.global.nc.f64 	%fd27, [%rd1+8];
	fma.rn.f64 	%fd28, %fd26, %fd18, 0d0000000000000000;
	fma.rn.f64 	%fd29, %fd27, %fd19, 0d0000000000000000;
	sub.f64 	%fd30, %fd28, %fd29;
	st.shared.f64 	[%r8+600], %fd30;
	add.f64 	%fd31, %fd29, %fd28;
	st.shared.f64 	[%r8+200], %fd31;
	ld.global.nc.f64 	%fd32, [%rd2+16];
	ld.global.nc.f64 	%fd33, [%rd1+16];
	fma.rn.f64 	%fd34, %fd32, %fd18, 0d0000000000000000;
	fma.rn.f64 	%fd35, %fd33, %fd19, 0d0000000000000000;
	add.f64 	%fd36, %fd35, %fd34;
	st.shared.f64 	[%r8+400], %fd36;
$L__BB23_4:
	bar.sync 	0;
	setp.gt.u32 	%p6, %r11, 9;
	@%p6 bra 	$L__BB23_6;
	mad.lo.s32 	%r19, %r6, 160, %r7;
	add.s32 	%r21, %r19, %r18;
	ld.shared.f64 	%fd37, [%r21];
	ld.shared.f64 	%fd38, [%r21+40];
	add.f64 	%fd39, %fd37, %fd38;
	sub.f64 	%fd40, %fd37, %fd38;
	ld.global.nc.f64 	%fd41, [%rd2];
	ld.global.nc.f64 	%fd42, [%rd1];
	fma.rn.f64 	%fd43, %fd41, %fd39, 0d0000000000000000;
	fma.rn.f64 	%fd44, %fd42, %fd40, 0d0000000000000000;
	sub.f64 	%fd45, %fd43, %fd44;
	st.shared.f64 	[%r21+160], %fd45;
	add.f64 	%fd46, %fd44, %fd43;
	st.shared.f64 	[%r21], %fd46;
	ld.global.nc.f64 	%fd47, [%rd2+8];
	ld.global.nc.f64 	%fd48, [%rd1+8];
	fma.rn.f64 	%fd49, %fd47, %fd39, 0d0000000000000000;
	fma.rn.f64 	%fd50, %fd48, %fd40, 0d0000000000000000;
	sub.f64 	%fd51, %fd49, %fd50;
	st.shared.f64 	[%r21+120], %fd51;
	add.f64 	%fd52, %fd50, %fd49;
	st.shared.f64 	[%r21+40], %fd52;
	ld.global.nc.f64 	%fd53, [%rd2+16];
	ld.global.nc.f64 	%fd54, [%rd1+16];
	fma.rn.f64 	%fd55, %fd53, %fd39, 0d0000000000000000;
	fma.rn.f64 	%fd56, %fd54, %fd40, 0d0000000000000000;
	add.f64 	%fd57, %fd56, %fd55;
	st.shared.f64 	[%r21+80], %fd57;
$L__BB23_6:
	ld.param.u64 	%rd17, [_Z30massMatrixMultiplyGlobalKernelILi2ELi5ELi5EEviPKdS1_S1_S1_Pd_param_1];
	and.b32  	%r9, %r11, 1;
	setp.gt.u32 	%p7, %r11, 9;
	bar.sync 	0;
	cvt.u16.u32 	%rs1, %r11;
	mul.hi.u16 	%rs2, %rs1, -13107;
	shr.u16 	%rs3, %rs2, 2;
	mul.lo.s16 	%rs4, %rs3, 5;
	sub.s16 	%rs5, %rs1, %rs4;
	mul.wide.u16 	%r22, %rs3, 200;
	add.s32 	%r23, %r5, %r22;
	mul.wide.u16 	%r24, %rs5, 40;
	add.s32 	%r25, %r23, %r24;
	ld.shared.f64 	%fd58, [%r25];
	ld.shared.f64 	%fd59, [%r25+8];
	add.f64 	%fd60, %fd58, %fd59;
	sub.f64 	%fd61, %fd58, %fd59;
	mov.b32 	%r26, {%rs5, %rs3};
	mov.b32 	%r27, 4;
	mov.b32 	%r28, 6405;
	dp2a.lo.u32.u32 	%r29, %r26, %r28, %r27;
	mad.lo.s32 	%r30, %r3, 125, %r29;
	ld.global.nc.f64 	%fd5, [%rd2];
	ld.global.nc.f64 	%fd6, [%rd1];
	fma.rn.f64 	%fd62, %fd6, %fd61, 0d0000000000000000;
	fma.rn.f64 	%fd63, %fd5, %fd60, 0d0000000000000000;
	cvta.to.global.u64 	%rd11, %rd17;
	mul.wide.s32 	%rd12, %r30, 8;
	add.s64 	%rd13, %rd11, %rd12;
	ld.global.nc.f64 	%fd64, [%rd13];
	ld.global.nc.f64 	%fd65, [%rd13+-32];
	sub.f64 	%fd66, %fd63, %fd62;
	mul.f64 	%fd67, %fd66, %fd64;
	add.f64 	%fd68, %fd63, %fd62;
	mul.f64 	%fd137, %fd68, %fd65;
	ld.global.nc.f64 	%fd8, [%rd2+8];
	ld.global.nc.f64 	%fd9, [%rd1+8];
	fma.rn.f64 	%fd69, %fd9, %fd61, 0d0000000000000000;
	fma.rn.f64 	%fd70, %fd8, %fd60, 0d0000000000000000;
	ld.global.nc.f64 	%fd71, [%rd13+-8];
	ld.global.nc.f64 	%fd72, [%rd13+-24];
	sub.f64 	%fd73, %fd70, %fd69;
	mul.f64 	%fd74, %fd73, %fd71;
	add.f64 	%fd75, %fd70, %fd69;
	mul.f64 	%fd136, %fd75, %fd72;
	ld.global.nc.f64 	%fd11, [%rd2+16];
	ld.global.nc.f64 	%fd12, [%rd1+16];
	fma.rn.f64 	%fd76, %fd12, %fd61, 0d0000000000000000;
	fma.rn.f64 	%fd77, %fd11, %fd60, 0d0000000000000000;
	ld.global.nc.f64 	%fd78, [%rd13+-16];
	add.f64 	%fd79, %fd77, %fd76;
	mul.f64 	%fd80, %fd79, %fd78;
	bar.sync 	0;
	add.f64 	%fd81, %fd137, %fd67;
	sub.f64 	%fd82, %fd137, %fd67;
	add.f64 	%fd83, %fd136, %fd74;
	sub.f64 	%fd84, %fd136, %fd74;
	add.f64 	%fd85, %fd80, %fd80;
	sub.f64 	%fd86, %fd80, %fd80;
	mul.f64 	%fd87, %fd85, 0d3FE0000000000000;
	fma.rn.f64 	%fd88, %fd5, %fd81, 0d0000000000000000;
	fma.rn.f64 	%fd89, %fd6, %fd82, 0d0000000000000000;
	fma.rn.f64 	%fd90, %fd8, %fd83, %fd88;
	fma.rn.f64 	%fd91, %fd9, %fd84, %fd89;
	fma.rn.f64 	%fd92, %fd11, %fd87, %fd90;
	fma.rn.f64 	%fd93, %fd12, %fd86, %fd91;
	sub.f64 	%fd94, %fd92, %fd93;
	st.shared.f64 	[%r25+8], %fd94;
	add.f64 	%fd95, %fd92, %fd93;
	st.shared.f64 	[%r25], %fd95;
	bar.sync 	0;
	@%p7 bra 	$L__BB23_8;
	mad.lo.s32 	%r31, %r6, 160, %r7;
	shl.b32 	%r32, %r9, 3;
	add.s32 	%r33, %r31, %r32;
	ld.shared.f64 	%fd96, [%r33];
	ld.shared.f64 	%fd97, [%r33+160];
	add.f64 	%fd98, %fd96, %fd97;
	sub.f64 	%fd99, %fd96, %fd97;
	ld.shared.f64 	%fd100, [%r33+40];
	ld.shared.f64 	%fd101, [%r33+120];
	add.f64 	%fd102, %fd100, %fd101;
	sub.f64 	%fd103, %fd100, %fd101;
	ld.shared.f64 	%fd104, [%r33+80];
	add.f64 	%fd105, %fd104, %fd104;
	sub.f64 	%fd106, %fd104, %fd104;
	mul.f64 	%fd107, %fd105, 0d3FE0000000000000;
	fma.rn.f64 	%fd108, %fd5, %fd98, 0d0000000000000000;
	fma.rn.f64 	%fd109, %fd6, %fd99, 0d0000000000000000;
	fma.rn.f64 	%fd110, %fd8, %fd102, %fd108;
	fma.rn.f64 	%fd111, %fd9, %fd103, %fd109;
	fma.rn.f64 	%fd112, %fd11, %fd107, %fd110;
	fma.rn.f64 	%fd113, %fd12, %fd106, %fd111;
	sub.f64 	%fd114, %fd112, %fd113;
	st.shared.f64 	[%r33+40], %fd114;
	add.f64 	%fd115, %fd112, %fd113;
	st.shared.f64 	[%r33], %fd115;
$L__BB23_8:
	setp.gt.u32 	%p8, %r11, 3;
	bar.sync 	0;
	@%p8 bra 	$L__BB23_10;
	mov.u32 	%r34, %tid.y;
	mov.u32 	%r35, _ZZ30massMatrixMultiplyGlobalKernelILi2ELi5ELi5EEviPKdS1_S1_S1_PdE6s_tmp1;
	mad.lo.s32 	%r36, %r34, 1000, %r35;
	shr.u32 	%r37, %r11, 1;
	mad.lo.s32 	%r38, %r37, 40, %r36;
	shl.b32 	%r39, %r11, 3;
	and.b32  	%r40, %r39, 8;
	add.s32 	%r41, %r38, %r40;
	ld.shared.f64 	%fd116, [%r41];
	ld.shared.f64 	%fd117, [%r41+800];
	add.f64 	%fd118, %fd116, %fd117;
	sub.f64 	%fd119, %fd116, %fd117;
	ld.shared.f64 	%fd120, [%r41+200];
	ld.shared.f64 	%fd121, [%r41+600];
	add.f64 	%fd122, %fd120, %fd121;
	sub.f64 	%fd123, %fd120, %fd121;
	ld.shared.f64 	%fd124, [%r41+400];
	add.f64 	%fd125, %fd124, %fd124;
	sub.f64 	%fd126, %fd124, %fd124;
	mul.f64 	%fd127, %fd125, 0d3FE0000000000000;
	fma.rn.f64 	%fd128, %fd5, %fd118, 0d0000000000000000;
	fma.rn.f64 	%fd129, %fd6, %fd119, 0d0000000000000000;
	fma.rn.f64 	%fd130, %fd8, %fd122, %fd128;
	fma.rn.f64 	%fd131, %fd9, %fd123, %fd129;
	fma.rn.f64 	%fd132, %fd11, %fd127, %fd130;
	fma.rn.f64 	%fd133, %fd12, %fd126, %fd131;
	sub.f64 	%fd136, %fd132, %fd133;
	add.f64 	%fd137, %fd132, %fd133;
$L__BB23_10:
	bar.sync 	0;
	@%p4 bra 	$L__BB23_12;
	ld.param.u64 	%rd18, [_Z30massMatrixMultiplyGlobalKernelILi2ELi5ELi5EEviPKdS1_S1_S1_Pd_param_5];
	and.b32  	%r42, %r11, 2;
	or.b32  	%r43, %r9, %r42;
	shl.b32 	%r44, %r3, 3;
	or.b32  	%r45, %r43, %r44;
	cvta.to.global.u64 	%rd14, %rd18;
	mul.wide.s32 	%rd15, %r45, 8;
	add.s64 	%rd16, %rd14, %rd15;
	st.global.f64 	[%rd16], %fd137;
	st.global.f64 	[%rd16+32], %fd136;
$L__BB23_12:
	ret;

}
	// .globl	_Z40massMatrixMultiplyMonolithicGlobalKernelILi2ELi5ELi5EEviPKdS1_S1_S1_Pd
.visible .entry _Z40massMatrixMultiplyMonolithicGlobalKernelILi2ELi5ELi5EEviPKdS1_S1_S1_Pd(
	.param .u32 _Z40massMatrixMultiplyMonolithicGlobalKernelILi2ELi5ELi5EEviPKdS1_S1_S1_Pd_param_0,
	.param .u64 .ptr .align 1 _Z40massMatrixMultiplyMonolithicGlobalKernelILi2ELi5ELi5EEviPKdS1_S1_S1_Pd_param_1,
	.param .u64 .ptr .align 1 _Z40massMatrixMultiplyMonolithicGlobalKernelILi2ELi5ELi5EEviPKdS1_S1_S1_Pd_param_2,
	.param .u64 .ptr .align 1 _Z40massMatrixMultiplyMonolithicGlobalKernelILi2ELi5ELi5EEviPKdS1_S1_S1_Pd_param_3,
	.param .u64 .ptr .align 1 _Z40massMatrixMultiplyMonolithicGlobalKernelILi2ELi5ELi5EEviPKdS1_S1_S1_Pd_param_4,
	.param .u64 .ptr .align 1 _Z40massMatrixMultiplyMonolithicGlobalKernelILi2ELi5ELi5EEviPKdS1_S1_S1_Pd_param_5
)
{
	.reg .pred 	%p<14>;
	.reg .b16 	%rs<5>;
	.reg .b32 	%r<60>;
	.reg .b64 	%rd<25>;
	.reg .b64 	%fd<141>;
	// demoted variable
	.shared .align 8 .b8 _ZZ40massMatrixMultiplyMonolithicGlobalKernelILi2ELi5ELi5EEviPKdS1_S1_S1_PdE6s_tmp1[5000];
	ld.param.u32 	%r13, [_Z40massMatrixMultiplyMonolithicGlobalKernelILi2ELi5ELi5EEviPKdS1_S1_S1_Pd_param_0];
	ld.param.u64 	%rd4, [_Z40massMatrixMultiplyMonolithicGlobalKernelILi2ELi5ELi5EEviPKdS1_S1_S1_Pd_param_2];
	ld.param.u64 	%rd5, [_Z40massMatrixMultiplyMonolithicGlobalKernelILi2ELi5ELi5EEviPKdS1_S1_S1_Pd_param_4];
	cvta.to.global.u64 	%rd1, %rd4;
	mov.u32 	%r1, %tid.x;
	mov.u32 	%r2, %tid.y;
	mov.u32 	%r14, %ctaid.x;
	mad.lo.s32 	%r3, %r14, 5, %r2;
	and.b32  	%r4, %r1, 1;
	setp.ge.s32 	%p1, %r3, %r13;
	@%p1 bra 	$L__BB24_2;
	cvta.to.global.u64 	%rd7, %rd5;
	and.b32  	%r15, %r1, 1022;
	or.b32  	%r16, %r4, %r15;
	shl.b32 	%r17, %r3, 3;
	add.s32 	%r18, %r16, %r17;
	mul.wide.s32 	%rd8, %r18, 8;
	add.s64 	%rd9, %rd7, %rd8;
	ld.global.nc.f64 	%fd133, [%rd9];
	ld.global.nc.f64 	%fd132, [%rd9+32];
$L__BB24_2:
	bar.sync 	0;
	setp.gt.u32 	%p2, %r1, 3;
	mov.u32 	%r19, _ZZ40massMatrixMultiplyMonolithicGlobalKernelILi2ELi5ELi5EEviPKdS1_S1_S1_PdE6s_tmp1;
	mad.lo.s32 	%r5, %r2, 1000, %r19;
	shr.u32 	%r6, %r1, 1;
	mad.lo.s32 	%r7, %r6, 40, %r5;
	shl.b32 	%r20, %r4, 3;
	add.s32 	%r8, %r7, %r20;
	@%p2 bra 	$L__BB24_4;
	ld.global.nc.f64 	%fd39, [%rd1];
	fma.rn.f64 	%fd40, %fd39, %fd133, 0d0000000000000000;
	ld.global.nc.f64 	%fd41, [%rd1+8];
	fma.rn.f64 	%fd42, %fd41, %fd132, %fd40;
	st.shared.f64 	[%r8], %fd42;
	ld.global.nc.f64 	%fd43, [%rd1+16];
	fma.rn.f64 	%fd44, %fd43, %fd133, 0d0000000000000000;
	ld.global.nc.f64 	%fd45, [%rd1+24];
	fma.rn.f64 	%fd46, %fd45, %fd132, %fd44;
	st.shared.f64 	[%r8+200], %fd46;
	ld.global.nc.f64 	%fd47, [%rd1+32];
	fma.rn.f64 	%fd48, %fd47, %fd133, 0d0000000000000000;
	ld.global.nc.f64 	%fd49, [%rd1+40];
	fma.rn.f64 	%fd50, %fd49, %fd132, %fd48;
	st.shared.f64 	[%r8+400], %fd50;
	ld.global.nc.f64 	%fd51, [%rd1+48];
	fma.rn.f64 	%fd52, %fd51, %fd133, 0d0000000000000000;
	ld.global.nc.f64 	%fd53, [%rd1+56];
	fma.rn.f64 	%fd54, %fd53, %fd132, %fd52;
	st.shared.f64 	[%r8+600], %fd54;
	ld.global.nc.f64 	%fd55, [%rd1+64];
	fma.rn.f64 	%fd56, %fd55, %fd133, 0d0000000000000000;
	ld.global.nc.f64 	%fd57, [%rd1+72];
	fma.rn.f64 	%fd58, %fd57, %fd132, %fd56;
	st.shared.f64 	[%r8+800], %fd58;
$L__BB24_4:
	bar.sync 	0;
	setp.gt.u32 	%p3, %r1, 9;
	mad.lo.s32 	%r21, %r6, 160, %r7;
	add.s32 	%r9, %r21, %r20;
	@%p3 bra 	$L__BB24_6;
	ld.shared.f64 	%fd59, [%r9];
	ld.shared.f64 	%fd60, [%r9+40];
	ld.global.nc.f64 	%fd61, [%rd1];
	fma.rn.f64 	%fd62, %fd61, %fd59, 0d0000000000000000;
	ld.global.nc.f64 	%fd63, [%rd1+8];
	fma.rn.f64 	%fd64, %fd63, %fd60, %fd62;
	st.shared.f64 	[%r9], %fd64;
	ld.global.nc.f64 	%fd65, [%rd1+16];
	fma.rn.f64 	%fd66, %fd65, %fd59, 0d0000000000000000;
	ld.global.nc.f64 	%fd67, [%rd1+24];
	fma.rn.f64 	%fd68, %fd67, %fd60, %fd66;
	st.shared.f64 	[%r9+40], %fd68;
	ld.global.nc.f64 	%fd69, [%rd1+32];
	fma.rn.f64 	%fd70, %fd69, %fd59, 0d0000000000000000;
	ld.global.nc.f64 	%fd71, [%rd1+40];
	fma.rn.f64 	%fd72, %fd71, %fd60, %fd70;
	st.shared.f64 	[%r9+80], %fd72;
	ld.global.nc.f64 	%fd73, [%rd1+48];
	fma.rn.f64 	%fd74, %fd73, %fd59, 0d0000000000000000;
	ld.global.nc.f64 	%fd75, [%rd1+56];
	fma.rn.f64 	%fd76, %fd75, %fd60, %fd74;
	st.shared.f64 	[%r9+120], %fd76;
	ld.global.nc.f64 	%fd77, [%rd1+64];
	fma.rn.f64 	%fd78, %fd77, %fd59, 0d0000000000000000;
	ld.global.nc.f64 	%fd79, [%rd1+72];
	fma.rn.f64 	%fd80, %fd79, %fd60, %fd78;
	st.shared.f64 	[%r9+160], %fd80;
$L__BB24_6:
	ld.param.u64 	%rd20, [_Z40massMatrixMultiplyMonolithicGlobalKernelILi2ELi5ELi5EEviPKdS1_S1_S1_Pd_param_1];
	ld.param.u32 	%r54, [_Z40massMatrixMultiplyMonolithicGlobalKernelILi2ELi5ELi5EEviPKdS1_S1_S1_Pd_param_0];
	setp.ge.s32 	%p4, %r3, %r54;
	bar.sync 	0;
	cvt.u16.u32 	%rs1, %r1;
	mul.hi.u16 	%rs2, %rs1, 13108;
	mul.lo.s16 	%rs3, %rs2, 5;
	sub.s16 	%rs4, %rs1, %rs3;
	mul.wide.u16 	%r23, %rs2, 200;
	add.s32 	%r24, %r5, %r23;
	mul.wide.u16 	%r25, %rs4, 40;
	add.s32 	%r10, %r24, %r25;
	ld.shared.f64 	%fd5, [%r10];
	ld.shared.f64 	%fd6, [%r10+8];
	mul.lo.s32 	%r26, %r3, 125;
	mad.lo.s32 	%r27, %r1, 5, %r26;
	ld.global.nc.f64 	%fd7, [%rd1];
	fma.rn.f64 	%fd82, %fd7, %fd5, 0d0000000000000000;
	ld.global.nc.f64 	%fd8, [%rd1+8];
	fma.rn.f64 	%fd9, %fd8, %fd6, %fd82;
	cvta.to.global.u64 	%rd10, %rd20;
	mul.wide.s32 	%rd11, %r27, 8;
	add.s64 	%rd2, %rd10, %rd11;
	mov.f64 	%fd134, 0d0000000000000000;
	@%p4 bra 	$L__BB24_8;
	ld.global.nc.f64 	%fd134, [%rd2];
$L__BB24_8:
	ld.param.u32 	%r55, [_Z40massMatrixMultiplyMonolithicGlobalKernelILi2ELi5ELi5EEviPKdS1_S1_S1_Pd_param_0];
	setp.ge.s32 	%p5, %r3, %r55;
	mul.f64 	%fd140, %fd9, %fd134;
	ld.global.nc.f64 	%fd13, [%rd1+16];
	fma.rn.f64 	%fd84, %fd13, %fd5, 0d0000000000000000;
	ld.global.nc.f64 	%fd14, [%rd1+24];
	fma.rn.f64 	%fd15, %fd14, %fd6, %fd84;
	mov.f64 	%fd135, 0d0000000000000000;
	@%p5 bra 	$L__BB24_10;
	ld.global.nc.f64 	%fd135, [%rd2+8];
$L__BB24_10:
	ld.param.u32 	%r56, [_Z40massMatrixMultiplyMonolithicGlobalKernelILi2ELi5ELi5EEviPKdS1_S1_S1_Pd_param_0];
	setp.ge.s32 	%p6, %r3, %r56;
	mul.f64 	%fd139, %fd15, %fd135;
	ld.global.nc.f64 	%fd19, [%rd1+32];
	ld.global.nc.f64 	%fd20, [%rd1+40];
	mov.f64 	%fd136, 0d0000000000000000;
	@%p6 bra 	$L__BB24_12;
	ld.global.nc.f64 	%fd136, [%rd2+16];
$L__BB24_12:
	ld.param.u64 	%rd22, [_Z40massMatrixMultiplyMonolithicGlobalKernelILi2ELi5ELi5EEviPKdS1_S1_S1_Pd_param_2];
	ld.param.u32 	%r57, [_Z40massMatrixMultiplyMonolithicGlobalKernelILi2ELi5ELi5EEviPKdS1_S1_S1_Pd_param_0];
	setp.ge.s32 	%p7, %r3, %r57;
	fma.rn.f64 	%fd87, %fd19, %fd5, 0d0000000000000000;
	fma.rn.f64 	%fd88, %fd20, %fd6, %fd87;
	mul.f64 	%fd23, %fd88, %fd136;
	cvta.to.global.u64 	%rd12, %rd22;
	ld.global.nc.f64 	%fd24, [%rd12+48];
	ld.global.nc.f64 	%fd25, [%rd12+56];
	mov.f64 	%fd137, 0d0000000000000000;
	@%p7 bra 	$L__BB24_14;
	ld.global.nc.f64 	%fd137, [%rd2+24];
$L__BB24_14:
	ld.param.u64 	%rd23, [_Z40massMatrixMultiplyMonolithicGlobalKernelILi2ELi5ELi5EEviPKdS1_S1_S1_Pd_param_2];
	ld.param.u32 	%r58, [_Z40massMatrixMultiplyMonolithicGlobalKernelILi2ELi5ELi5EEviPKdS1_S1_S1_Pd_param_0];
	setp.ge.s32 	%p8, %r3, %r58;
	fma.rn.f64 	%fd90, %fd24, %fd5, 0d0000000000000000;
	fma.rn.f64 	%fd91, %fd25, %fd6, %fd90;
	mul.f64 	%fd28, %fd91, %fd137;
	cvta.to.global.u64 	%rd13, %rd23;
	ld.global.nc.f64 	%fd29, [%rd13+64];
	fma.rn.f64 	%fd92, %fd29, %fd5, 0d0000000000000000;
	ld.global.nc.f64 	%fd30, [%rd13+72];
	fma.rn.f64 	%fd31, %fd30, %fd6, %fd92;
	mov.f64 	%fd138, 0d0000000000000000;
	@%p8 bra 	$L__BB24_16;
	ld.param.u64 	%rd21, [_Z40massMatrixMultiplyMonolithicGlobalKernelILi2ELi5ELi5EEviPKdS1_S1_S1_Pd_param_1];
	cvta.to.global.u64 	%rd14, %rd21;
	mul.lo.s32 	%r28, %r3, 125;
	mad.lo.s32 	%r29, %r1, 5, %r28;
	mul.wide.s32 	%rd15, %r29, 8;
	add.s64 	%rd16, %rd14, %rd15;
	ld.global.nc.f64 	%fd138, [%rd16+32];
$L__BB24_16:
	mov.u32 	%r30, %tid.x;
	setp.gt.u32 	%p9, %r30, 9;
	mul.f64 	%fd93, %fd31, %fd138;
	fma.rn.f64 	%fd94, %fd7, %fd140, 0d0000000000000000;
	fma.rn.f64 	%fd95, %fd13, %fd139, %fd94;
	fma.rn.f64 	%fd96, %fd19, %fd23, %fd95;
	fma.rn.f64 	%fd97, %fd24, %fd28, %fd96;
	fma.rn.f64 	%fd98, %fd29, %fd93, %fd97;
	st.shared.f64 	[%r10], %fd98;
	fma.rn.f64 	%fd99, %fd8, %fd140, 0d0000000000000000;
	fma.rn.f64 	%fd100, %fd14, %fd139, %fd99;
	fma.rn.f64 	%fd101, %fd20, %fd23, %fd100;
	fma.rn.f64 	%fd102, %fd25, %fd28, %fd101;
	fma.rn.f64 	%fd103, %fd30, %fd93, %fd102;
	st.shared.f64 	[%r10+8], %fd103;
	bar.sync 	0;
	@%p9 bra 	$L__BB24_18;
	mov.u32 	%r31, %tid.y;
	mov.u32 	%r32, _ZZ40massMatrixMultiplyMonolithicGlobalKernelILi2ELi5ELi5EEviPKdS1_S1_S1_PdE6s_tmp1;
	mad.lo.s32 	%r33, %r31, 1000, %r32;
	mov.u32 	%r34, %tid.x;
	shr.u32 	%r35, %r34, 1;
	mad.lo.s32 	%r36, %r35, 40, %r33;
	mad.lo.s32 	%r37, %r35, 160, %r36;
	shl.b32 	%r38, %r34, 3;
	and.b32  	%r39, %r38, 8;
	add.s32 	%r40, %r37, %r39;
	ld.shared.f64 	%fd104, [%r40];
	ld.shared.f64 	%fd105, [%r40+40];
	ld.shared.f64 	%fd106, [%r40+80];
	ld.shared.f64 	%fd107, [%r40+120];
	ld.shared.f64 	%fd108, [%r40+160];
	fma.rn.f64 	%fd109, %fd7, %fd104, 0d0000000000000000;
	fma.rn.f64 	%fd110, %fd13, %fd105, %fd109;
	fma.rn.f64 	%fd111, %fd19, %fd106, %fd110;
	fma.rn.f64 	%fd112, %fd24, %fd107, %fd111;
	fma.rn.f64 	%fd113, %fd29, %fd108, %fd112;
	st.shared.f64 	[%r40], %fd113;
	fma.rn.f64 	%fd114, %fd8, %fd104, 0d0000000000000000;
	fma.rn.f64 	%fd115, %fd14, %fd105, %fd114;
	fma.rn.f64 	%fd116, %fd20, %fd106, %fd115;
	fma.rn.f64 	%fd117, %fd25, %fd107, %fd116;
	fma.rn.f64 	%fd118, %fd30, %fd108, %fd117;
	st.shared.f64 	[%r40+40], %fd118;
$L__BB24_18:
	mov.u32 	%r11, %tid.x;
	setp.gt.u32 	%p10, %r11, 3;
	bar.sync 	0;
	@%p10 bra 	$L__BB24_20;
	mov.u32 	%r41, %tid.y;
	mov.u32 	%r42, _ZZ40massMatrixMultiplyMonolithicGlobalKernelILi2ELi5ELi5EEviPKdS1_S1_S1_PdE6s_tmp1;
	mad.lo.s32 	%r43, %r41, 1000, %r42;
	shr.u32 	%r44, %r11, 1;
	mad.lo.s32 	%r45, %r44, 40, %r43;
	shl.b32 	%r46, %r11, 3;
	and.b32  	%r47, %r46, 8;
	add.s32 	%r48, %r45, %r47;
	ld.shared.f64 	%fd119, [%r48];
	ld.shared.f64 	%fd120, [%r48+200];
	ld.shared.f64 	%fd121, [%r48+400];
	ld.shared.f64 	%fd122, [%r48+600];
	ld.shared.f64 	%fd123, [%r48+800];
	fma.rn.f64 	%fd124, %fd7, %fd119, 0d0000000000000000;
	fma.rn.f64 	%fd125, %fd13, %fd120, %fd124;
	fma.rn.f64 	%fd126, %fd19, %fd121, %fd125;
	fma.rn.f64 	%fd127, %fd24, %fd122, %fd126;
	fma.rn.f64 	%fd140, %fd29, %fd123, %fd127;
	fma.rn.f64 	%fd128, %fd8, %fd119, 0d0000000000000000;
	fma.rn.f64 	%fd129, %fd14, %fd120, %fd128;
	fma.rn.f64 	%fd130, %fd20, %fd121, %fd129;
	fma.rn.f64 	%fd131, %fd25, %fd122, %fd130;
	fma.rn.f64 	%fd139, %fd30, %fd123, %fd131;
$L__BB24_20:
	ld.param.u32 	%r59, [_Z40massMatrixMultiplyMonolithicGlobalKernelILi2ELi5ELi5EEviPKdS1_S1_S1_Pd_param_0];
	setp.gt.u32 	%p11, %r11, 3;
	mov.u32 	%r49, %ctaid.x;
	mov.u32 	%r50, %tid.y;
	mad.lo.s32 	%r12, %r49, 5, %r50;
	setp.ge.s32 	%p12, %r12, %r59;
	bar.sync 	0;
	or.pred  	%p13, %p11, %p12;
	@%p13 bra 	$L__BB24_22;
	ld.param.u64 	%rd24, [_Z40massMatrixMultiplyMonolithicGlobalKernelILi2ELi5ELi5EEviPKdS1_S1_S1_Pd_param_5];
	and.b32  	%r51, %r11, 3;
	shl.b32 	%r52, %r12, 3;
	or.b32  	%r53, %r51, %r52;
	cvta.to.global.u64 	%rd17, %rd24;
	mul.wide.s32 	%rd18, %r53, 8;
	add.s64 	%rd19, %rd17, %rd18;
	st.global.f64 	[%rd19], %fd140;
	st.global.f64 	[%rd19+32], %fd139;
$L__BB24_22:
	ret;

}
	// .globl	_Z42massMatrixMultiplyMonolithicConstantKernelILi2ELi5ELi5EEviPKdS1_S1_S1_Pd
.visible .entry _Z42massMatrixMultiplyMonolithicConstantKernelILi2ELi5ELi5EEviPKdS1_S1_S1_Pd(
	.param .u32 _Z42massMatrixMultiplyMonolithicConstantKernelILi2ELi5ELi5EEviPKdS1_S1_S1_Pd_param_0,
	.param .u64 .ptr .align 1 _Z42massMatrixMultiplyMonolithicConstantKernelILi2ELi5ELi5EEviPKdS1_S1_S1_Pd_param_1,
	.param .u64 .ptr .align 1 _Z42massMatrixMultiplyMonolithicConstantKernelILi2ELi5ELi5EEviPKdS1_S1_S1_Pd_param_2,
	.param .u64 .ptr .align 1 _Z42massMatrixMultiplyMonolithicConstantKernelILi2ELi5ELi5EEviPKdS1_S1_S1_Pd_param_3,
	.param .u64 .ptr .align 1 _Z42massMatrixMultiplyMonolithicConstantKernelILi2ELi5ELi5EEviPKdS1_S1_S1_Pd_param_4,
	.param .u64 .ptr .align 1 _Z42massMatrixMultiplyMonolithicConstantKernelILi2ELi5ELi5EEviPKdS1_S1_S1_Pd_param_5
)
{
	.reg .pred 	%p<14>;
	.reg .b16 	%rs<5>;
	.reg .b32 	%r<46>;
	.reg .b64 	%rd<14>;
	.reg .b64 	%fd<143>;
	// demoted variable
	.shared .align 8 .b8 _ZZ42massMatrixMultiplyMonolithicConstantKernelILi2ELi5ELi5EEviPKdS1_S1_S1_PdE6s_tmp1[5000];
	ld.param.u32 	%r11, [_Z42massMatrixMultiplyMonolithicConstantKernelILi2ELi5ELi5EEviPKdS1_S1_S1_Pd_param_0];
	ld.param.u64 	%rd2, [_Z42massMatrixMultiplyMonolithicConstantKernelILi2ELi5ELi5EEviPKdS1_S1_S1_Pd_param_1];
	ld.param.u64 	%rd3, [_Z42massMatrixMultiplyMonolithicConstantKernelILi2ELi5ELi5EEviPKdS1_S1_S1_Pd_param_4];
	mov.u32 	%r1, %tid.x;
	mov.u32 	%r2, %tid.y;
	mov.u32 	%r12, %ctaid.x;
	mad.lo.s32 	%r3, %r12, 5, %r2;
	and.b32  	%r4, %r1, 1;
	setp.ge.s32 	%p1, %r3, %r11;
	@%p1 bra 	$L__BB25_2;
	cvta.to.global.u64 	%rd5, %rd3;
	and.b32  	%r13, %r1, 1022;
	or.b32  	%r14, %r4, %r13;
	shl.b32 	%r15, %r3, 3;
	add.s32 	%r16, %r14, %r15;
	mul.wide.s32 	%rd6, %r16, 8;
	add.s64 	%rd7, %rd5, %rd6;
	ld.global.nc.f64 	%fd135, [%rd7];
	ld.global.nc.f64 	%fd134, [%rd7+32];
$L__BB25_2:
	bar.sync 	0;
	setp.gt.u32 	%p2, %r1, 3;
	ld.const.f64 	%fd5, [const_DofToQuad];
	ld.const.f64 	%fd6, [const_DofToQuad+8];
	mov.u32 	%r17, _ZZ42massMatrixMultiplyMonolithicConstantKernelILi2ELi5ELi5EEviPKdS1_S1_S1_PdE6s_tmp1;
	mad.lo.s32 	%r5, %r2, 1000, %r17;
	shr.u32 	%r6, %r1, 1;
	mad.lo.s32 	%r7, %r6, 40, %r5;
	shl.b32 	%r18, %r4, 3;
	add.s32 	%r8, %r7, %r18;
	@%p2 bra 	$L__BB25_4;
	fma.rn.f64 	%fd39, %fd5, %fd135, 0d0000000000000000;
	fma.rn.f64 	%fd40, %fd6, %fd134, %fd39;
	st.shared.f64 	[%r8], %fd40;
	ld.const.f64 	%fd41, [const_DofToQuad+16];
	fma.rn.f64 	%fd42, %fd41, %fd135, 0d0000000000000000;
	ld.const.f64 	%fd43, [const_DofToQuad+24];
	fma.rn.f64 	%fd44, %fd43, %fd134, %fd42;
	st.shared.f64 	[%r8+200], %fd44;
	ld.const.f64 	%fd45, [const_DofToQuad+32];
	fma.rn.f64 	%fd46, %fd45, %fd135, 0d0000000000000000;
	ld.const.f64 	%fd47, [const_DofToQuad+40];
	fma.rn.f64 	%fd48, %fd47, %fd134, %fd46;
	st.shared.f64 	[%r8+400], %fd48;
	ld.const.f64 	%fd49, [const_DofToQuad+48];
	fma.rn.f64 	%fd50, %fd49, %fd135, 0d0000000000000000;
	ld.const.f64 	%fd51, [const_DofToQuad+56];
	fma.rn.f64 	%fd52, %fd51, %fd134, %fd50;
	st.shared.f64 	[%r8+600], %fd52;
	ld.const.f64 	%fd53, [const_DofToQuad+64];
	fma.rn.f64 	%fd54, %fd53, %fd135, 0d0000000000000000;
	ld.const.f64 	%fd55, [const_DofToQuad+72];
	fma.rn.f64 	%fd56, %fd55, %fd134, %fd54;
	st.shared.f64 	[%r8+800], %fd56;
$L__BB25_4:
	bar.sync 	0;
	setp.gt.u32 	%p3, %r1, 9;
	mad.lo.s32 	%r19, %r6, 160, %r7;
	add.s32 	%r9, %r19, %r18;
	@%p3 bra 	$L__BB25_6;
	ld.shared.f64 	%fd57, [%r9];
	ld.shared.f64 	%fd58, [%r9+40];
	fma.rn.f64 	%fd59, %fd5, %fd57, 0d0000000000000000;
	fma.rn.f64 	%fd60, %fd6, %fd58, %fd59;
	st.shared.f64 	[%r9], %fd60;
	ld.const.f64 	%fd61, [const_DofToQuad+16];
	fma.rn.f64 	%fd62, %fd61, %fd57, 0d0000000000000000;
	ld.const.f64 	%fd63, [const_DofToQuad+24];
	fma.rn.f64 	%fd64, %fd63, %fd58, %fd62;
	st.shared.f64 	[%r9+40], %fd64;
	ld.const.f64 	%fd65, [const_DofToQuad+32];
	fma.rn.f64 	%fd66, %fd65, %fd57, 0d0000000000000000;
	ld.const.f64 	%fd67, [const_DofToQuad+40];
	fma.rn.f64 	%fd68, %fd67, %fd58, %fd66;
	st.shared.f64 	[%r9+80], %fd68;
	ld.const.f64 	%fd69, [const_DofToQuad+48];
	fma.rn.f64 	%fd70, %fd69, %fd57, 0d0000000000000000;
	ld.const.f64 	%fd71, [const_DofToQuad+56];
	fma.rn.f64 	%fd72, %fd71, %fd58, %fd70;
	st.shared.f64 	[%r9+120], %fd72;
	ld.const.f64 	%fd73, [const_DofToQuad+64];
	fma.rn.f64 	%fd74, %fd73, %fd57, 0d0000000000000000;
	ld.const.f64 	%fd75, [const_DofToQuad+72];
	fma.rn.f64 	%fd76, %fd75, %fd58, %fd74;
	st.shared.f64 	[%r9+160], %fd76;
$L__BB25_6:
	setp.ge.s32 	%p4, %r3, %r11;
	bar.sync 	0;
	cvt.u16.u32 	%rs1, %r1;
	mul.hi.u16 	%rs2, %rs1, 13108;
	mul.lo.s16 	%rs3, %rs2, 5;
	sub.s16 	%rs4, %rs1, %rs3;
	mul.wide.u16 	%r21, %rs2, 200;
	add.s32 	%r22, %r5, %r21;
	mul.wide.u16 	%r23, %rs4, 40;
	add.s32 	%r10, %r22, %r23;
	ld.shared.f64 	%fd7, [%r10];
	ld.shared.f64 	%fd8, [%r10+8];
	mul.lo.s32 	%r24, %r3, 125;
	mad.lo.s32 	%r25, %r1, 5, %r24;
	fma.rn.f64 	%fd78, %fd5, %fd7, 0d0000000000000000;
	fma.rn.f64 	%fd9, %fd6, %fd8, %fd78;
	cvta.to.global.u64 	%rd8, %rd2;
	mul.wide.s32 	%rd9, %r25, 8;
	add.s64 	%rd1, %rd8, %rd9;
	mov.f64 	%fd136, 0d0000000000000000;
	@%p4 bra 	$L__BB25_8;
	ld.global.nc.f64 	%fd136, [%rd1];
$L__BB25_8:
	setp.ge.s32 	%p5, %r3, %r11;
	mul.f64 	%fd142, %fd9, %fd136;
	ld.const.f64 	%fd13, [const_DofToQuad+16];
	fma.rn.f64 	%fd80, %fd13, %fd7, 0d0000000000000000;
	ld.const.f64 	%fd14, [const_DofToQuad+24];
	fma.rn.f64 	%fd15, %fd14, %fd8, %fd80;
	mov.f64 	%fd137, 0d0000000000000000;
	@%p5 bra 	$L__BB25_10;
	ld.global.nc.f64 	%fd137, [%rd1+8];
$L__BB25_10:
	setp.ge.s32 	%p6, %r3, %r11;
	mul.f64 	%fd141, %fd15, %fd137;
	ld.const.f64 	%fd19, [const_DofToQuad+32];
	mov.f64 	%fd138, 0d0000000000000000;
	ld.const.f64 	%fd20, [const_DofToQuad+40];
	@%p6 bra 	$L__BB25_12;
	ld.global.nc.f64 	%fd138, [%rd1+16];
$L__BB25_12:
	setp.ge.s32 	%p7, %r3, %r11;
	fma.rn.f64 	%fd83, %fd19, %fd7, 0d0000000000000000;
	fma.rn.f64 	%fd84, %fd20, %fd8, %fd83;
	mul.f64 	%fd23, %fd84, %fd138;
	ld.const.f64 	%fd24, [const_DofToQuad+48];
	mov.f64 	%fd139, 0d0000000000000000;
	ld.const.f64 	%fd25, [const_DofToQuad+56];
	@%p7 bra 	$L__BB25_14;
	ld.global.nc.f64 	%fd139, [%rd1+24];
$L__BB25_14:
	fma.rn.f64 	%fd86, %fd24, %fd7, 0d0000000000000000;
	fma.rn.f64 	%fd87, %fd25, %fd8, %fd86;
	mul.f64 	%fd28, %fd87, %fd139;
	ld.const.f64 	%fd29, [const_DofToQuad+64];
	fma.rn.f64 	%fd88, %fd29, %fd7, 0d0000000000000000;
	ld.const.f64 	%fd30, [const_DofToQuad+72];
	fma.rn.f64 	%fd31, %fd30, %fd8, %fd88;
	mov.f64 	%fd140, 0d0000000000000000;
	@%p7 bra 	$L__BB25_16;
	ld.global.nc.f64 	%fd140, [%rd1+32];
$L__BB25_16:
	setp.gt.u32 	%p9, %r1, 9;
	mul.f64 	%fd89, %fd31, %fd140;
	ld.const.f64 	%fd90, [const_DofToQuad];
	fma.rn.f64 	%fd91, %fd90, %fd142, 0d0000000000000000;
	fma.rn.f64 	%fd92, %fd13, %fd141, %fd91;
	fma.rn.f64 	%fd93, %fd19, %fd23, %fd92;
	fma.rn.f64 	%fd94, %fd24, %fd28, %fd93;
	fma.rn.f64 	%fd95, %fd29, %fd89, %fd94;
	st.shared.f64 	[%r10], %fd95;
	ld.const.f64 	%fd96, [const_DofToQuad+8];
	fma.rn.f64 	%fd97, %fd96, %fd142, 0d0000000000000000;
	fma.rn.f64 	%fd98, %fd14, %fd141, %fd97;
	fma.rn.f64 	%fd99, %fd20, %fd23, %fd98;
	fma.rn.f64 	%fd100, %fd25, %fd28, %fd99;
	fma.rn.f64 	%fd101, %fd30, %fd89, %fd100;
	st.shared.f64 	[%r10+8], %fd101;
	bar.sync 	0;
	@%p9 bra 	$L__BB25_18;
	mov.u32 	%r26, %tid.y;
	mov.u32 	%r27, _ZZ42massMatrixMultiplyMonolithicConstantKernelILi2ELi5ELi5EEviPKdS1_S1_S1_PdE6s_tmp1;
	mad.lo.s32 	%r28, %r26, 1000, %r27;
	shr.u32 	%r29, %r1, 1;
	mad.lo.s32 	%r30, %r29, 40, %r28;
	mad.lo.s32 	%r31, %r29, 160, %r30;
	shl.b32 	%r32, %r1, 3;
	and.b32  	%r33, %r32, 8;
	add.s32 	%r34, %r31, %r33;
	ld.shared.f64 	%fd102, [%r34];
	ld.shared.f64 	%fd103, [%r34+40];
	ld.shared.f64 	%fd104, [%r34+80];
	ld.shared.f64 	%fd105, [%r34+120];
	ld.shared.f64 	%fd106, [%r34+160];
	ld.const.f64 	%fd107, [const_DofToQuad];
	fma.rn.f64 	%fd108, %fd107, %fd102, 0d0000000000000000;
	fma.rn.f64 	%fd109, %fd13, %fd103, %fd108;
	fma.rn.f64 	%fd110, %fd19, %fd104, %fd109;
	fma.rn.f64 	%fd111, %fd24, %fd105, %fd110;
	fma.rn.f64 	%fd112, %fd29, %fd106, %fd111;
	st.shared.f64 	[%r34], %fd112;
	ld.const.f64 	%fd113, [const_DofToQuad+8];
	fma.rn.f64 	%fd114, %fd113, %fd102, 0d0000000000000000;
	fma.rn.f64 	%fd115, %fd14, %fd103, %fd114;
	fma.rn.f64 	%fd116, %fd20, %fd104, %fd115;
	fma.rn.f64 	%fd117, %fd25, %fd105, %fd116;
	fma.rn.f64 	%fd118, %fd30, %fd106, %fd117;
	st.shared.f64 	[%r34+40], %fd118;
$L__BB25_18:
	setp.gt.u32 	%p10, %r1, 3;
	bar.sync 	0;
	@%p10 bra 	$L__BB25_20;
	mov.u32 	%r35, %tid.y;
	mov.u32 	%r36, _ZZ42massMatrixMultiplyMonolithicConstantKernelILi2ELi5ELi5EEviPKdS1_S1_S1_PdE6s_tmp1;
	mad.lo.s32 	%r37, %r35, 1000, %r36;
	shr.u32 	%r38, %r1, 1;
	mad.lo.s32 	%r39, %r38, 40, %r37;
	shl.b32 	%r40, %r1, 3;
	and.b32  	%r41, %r40, 8;
	add.s32 	%r42, %r39, %r41;
	ld.shared.f64 	%fd119, [%r42];
	ld.shared.f64 	%fd120, [%r42+200];
	ld.shared.f64 	%fd121, [%r42+400];
	ld.shared.f64 	%fd122, [%r42+600];
	ld.shared.f64 	%fd123, [%r42+800];
	ld.const.f64 	%fd124, [const_DofToQuad];
	fma.rn.f64 	%fd125, %fd124, %fd119, 0d0000000000000000;
	fma.rn.f64 	%fd126, %fd13, %fd120, %fd125;
	fma.rn.f64 	%fd127, %fd19, %fd121, %fd126;
	fma.rn.f64 	%fd128, %fd24, %fd122, %fd127;
	fma.rn.f64 	%fd142, %fd29, %fd123, %fd128;
	ld.const.f64 	%fd129, [const_DofToQuad+8];
	fma.rn.f64 	%fd130, %fd129, %fd119, 0d0000000000000000;
	fma.rn.f64 	%fd131, %fd14, %fd120, %fd130;
	fma.rn.f64 	%fd132, %fd20, %fd121, %fd131;
	fma.rn.f64 	%fd133, %fd25, %fd122, %fd132;
	fma.rn.f64 	%fd141, %fd30, %fd123, %fd133;
$L__BB25_20:
	setp.gt.u32 	%p11, %r1, 3;
	setp.ge.s32 	%p12, %r3, %r11;
	bar.sync 	0;
	or.pred  	%p13, %p11, %p12;
	@%p13 bra 	$L__BB25_22;
	ld.param.u64 	%rd13, [_Z42massMatrixMultiplyMonolithicConstantKernelILi2ELi5ELi5EEviPKdS1_S1_S1_Pd_param_5];
	and.b32  	%r43, %r1, 3;
	shl.b32 	%r44, %r3, 3;
	or.b32  	%r45, %r43, %r44;
	cvta.to.global.u64 	%rd10, %rd13;
	mul.wide.s32 	%rd11, %r45, 8;
	add.s64 	%rd12, %rd10, %rd11;
	st.global.f64 	[%rd12], %fd142;
	st.global.f64 	[%rd12+32], %fd141;
$L__BB25_22:
	ret;

}
	// .globl	_Z32massMatrixMultiplyRegisterKernelILi2ELi6ELi3EEviPKdS1_S1_S1_Pd
.visible .entry _Z32massMatrixMultiplyRegisterKernelILi2ELi6ELi3EEviPKdS1_S1_S1_Pd(
	.param .u32 _Z32massMatrixMultiplyRegisterKernelILi2ELi6ELi3EEviPKdS1_S1_S1_Pd_param_0,
	.param .u64 .ptr .align 1 _Z32massMatrixMultiplyRegisterKernelILi2ELi6ELi3EEviPKdS1_S1_S1_Pd_param_1,
	.param .u64 .ptr .align 1 _Z32massMatrixMultiplyRegisterKernelILi2ELi6ELi3EEviPKdS1_S1_S1_Pd_param_2,
	.param .u64 .ptr .align 1 _Z32massMatrixMultiplyRegisterKernelILi2ELi6ELi3EEviPKdS1_S1_S1_Pd_param_3,
	.param .u64 .ptr .align 1 _Z32massMatrixMultiplyRegisterKernelILi2ELi6ELi3EEviPKdS1_S1_S1_Pd_param_4,
	.param .u64 .ptr .align 1 _Z32massMatrixMultiplyRegisterKernelILi2ELi6ELi3EEviPKdS1_S1_S1_Pd_param_5
)
{
	.reg .pred 	%p<13>;
	.reg .b16 	%rs<6>;
	.reg .b32 	%r<50>;
	.reg .b64 	%rd<22>;
	.reg .b64 	%fd<132>;
	// demoted variable
	.shared .align 8 .b8 _ZZ32massMatrixMultiplyRegisterKernelILi2ELi6ELi3EEviPKdS1_S1_S1_PdE6s_tmp1[5184];
	// demoted variable
	.shared .align 8 .b8 _ZZ32massMatrixMultiplyRegisterKernelILi2ELi6ELi3EEviPKdS1_S1_S1_PdE14s_oddDofToQuad[24];
	// demoted variable
	.shared .align 8 .b8 _ZZ32massMatrixMultiplyRegisterKernelILi2ELi6ELi3EEviPKdS1_S1_S1_PdE15s_evenDofToQuad[24];
	ld.param.u32 	%r9, [_Z32massMatrixMultiplyRegisterKernelILi2ELi6ELi3EEviPKdS1_S1_S1_Pd_param_0];
	ld.param.u64 	%rd2, [_Z32massMatrixMultiplyRegisterKernelILi2ELi6ELi3EEviPKdS1_S1_S1_Pd_param_2];
	ld.param.u64 	%rd3, [_Z32massMatrixMultiplyRegisterKernelILi2ELi6ELi3EEviPKdS1_S1_S1_Pd_param_3];
	ld.param.u64 	%rd4, [_Z32massMatrixMultiplyRegisterKernelILi2ELi6ELi3EEviPKdS1_S1_S1_Pd_param_4];
	mov.u32 	%r10, %tid.x;
	mov.u32 	%r2, %tid.y;
	mov.u32 	%r11, %ctaid.x;
	mad.lo.s32 	%r3, %r11, 3, %r2;
	and.b32  	%r4, %r10, 1;
	setp.lt.s32 	%p2, %r3, %r9;
	setp.lt.u32 	%p3, %r10, 4;
	and.pred  	%p1, %p2, %p3;
	not.pred 	%p4, %p1;
	@%p4 bra 	$L__BB26_2;
	cvta.to.global.u64 	%rd6, %rd4;
	and.b32  	%r12, %r10, 2;
	or.b32  	%r13, %r4, %r12;
	shl.b32 	%r14, %r3, 3;
	or.b32  	%r15, %r13, %r14;
	mul.wide.s32 	%rd7, %r15, 8;
	add.s64 	%rd8, %rd6, %rd7;
	ld.global.nc.f64 	%fd129, [%rd8];
	ld.global.nc.f64 	%fd128, [%rd8+32];
$L__BB26_2:
	setp.ne.s32 	%p5, %r2, 0;
	setp.gt.u32 	%p6, %r10, 2;
	or.pred  	%p7, %p5, %p6;
	@%p7 bra 	$L__BB26_4;
	cvta.to.global.u64 	%rd9, %rd2;
	mul.wide.u32 	%rd10, %r10, 8;
	add.s64 	%rd11, %rd9, %rd10;
	ld.global.nc.f64 	%fd18, [%rd11];
	shl.b32 	%r16, %r10, 3;
	mov.u32 	%r17, _ZZ32massMatrixMultiplyRegisterKernelILi2ELi6ELi3EEviPKdS1_S1_S1_PdE14s_oddDofToQuad;
	add.s32 	%r18, %r17, %r16;
	st.shared.f64 	[%r18], %fd18;
	cvta.to.global.u64 	%rd12, %rd3;
	add.s64 	%rd13, %rd12, %rd10;
	ld.global.nc.f64 	%fd19, [%rd13];
	mov.u32 	%r19, _ZZ32massMatrixMultiplyRegisterKernelILi2ELi6ELi3EEviPKdS1_S1_S1_PdE15s_evenDofToQuad;
	add.s32 	%r20, %r19, %r16;
	st.shared.f64 	[%r20], %fd19;
$L__BB26_4:
	setp.gt.u32 	%p8, %r10, 3;
	bar.sync 	0;
	ld.shared.f64 	%fd5, [_ZZ32massMatrixMultiplyRegisterKernelILi2ELi6ELi3EEviPKdS1_S1_S1_PdE14s_oddDofToQuad];
	ld.shared.f64 	%fd6, [_ZZ32massMatrixMultiplyRegisterKernelILi2ELi6ELi3EEviPKdS1_S1_S1_PdE15s_evenDofToQuad];
	ld.shared.f64 	%fd7, [_ZZ32massMatrixMultiplyRegisterKernelILi2ELi6ELi3EEviPKdS1_S1_S1_PdE14s_oddDofToQuad+8];
	ld.shared.f64 	%fd8, [_ZZ32massMatrixMultiplyRegisterKernelILi2ELi6ELi3EEviPKdS1_S1_S1_PdE15s_evenDofToQuad+8];
	ld.shared.f64 	%fd9, [_ZZ32massMatrixMultiplyRegisterKernelILi2ELi6ELi3EEviPKdS1_S1_S1_PdE14s_oddDofToQuad+16];
	ld.shared.f64 	%fd10, [_ZZ32massMatrixMultiplyRegisterKernelILi2ELi6ELi3EEviPKdS1_S1_S1_PdE15s_evenDofToQuad+16];
	mov.u32 	%r21, _ZZ32massMatrixMultiplyRegisterKernelILi2ELi6ELi3EEviPKdS1_S1_S1_PdE6s_tmp1;
	mad.lo.s32 	%r5, %r2, 1728, %r21;
	shr.u32 	%r6, %r10, 1;
	mad.lo.s32 	%r7, %r6, 48, %r5;
	shl.b32 	%r22, %r4, 3;
	add.s32 	%r8, %r7, %r22;
	@%p8 bra 	$L__BB26_6;
	add.f64 	%fd20, %fd129, %fd128;
	sub.f64 	%fd21, %fd129, %fd128;
	fma.rn.f64 	%fd22, %fd5, %fd20, 0d0000000000000000;
	fma.rn.f64 	%fd23, %fd6, %fd21, 0d0000000000000000;
	sub.f64 	%fd24, %fd22, %fd23;
	st.shared.f64 	[%r8+1440], %fd24;
	add.f64 	%fd25, %fd23, %fd22;
	st.shared.f64 	[%r8], %fd25;
	fma.rn.f64 	%fd26, %fd7, %fd20, 0d0000000000000000;
	fma.rn.f64 	%fd27, %fd8, %fd21, 0d0000000000000000;
	sub.f64 	%fd28, %fd26, %fd27;
	st.shared.f64 	[%r8+1152], %fd28;
	add.f64 	%fd29, %fd27, %fd26;
	st.shared.f64 	[%r8+288], %fd29;
	fma.rn.f64 	%fd30, %fd9, %fd20, 0d0000000000000000;
	fma.rn.f64 	%fd31, %fd10, %fd21, 0d0000000000000000;
	sub.f64 	%fd32, %fd30, %fd31;
	st.shared.f64 	[%r8+864], %fd32;
	add.f64 	%fd33, %fd31, %fd30;
	st.shared.f64 	[%r8+576], %fd33;
$L__BB26_6:
	bar.sync 	0;
	setp.gt.u32 	%p9, %r10, 11;
	@%p9 bra 	$L__BB26_8;
	mad.lo.s32 	%r23, %r6, 240, %r7;
	add.s32 	%r25, %r23, %r22;
	ld.shared.f64 	%fd34, [%r25];
	ld.shared.f64 	%fd35, [%r25+48];
	add.f64 	%fd36, %fd34, %fd35;
	sub.f64 	%fd37, %fd34, %fd35;
	fma.rn.f64 	%fd38, %fd5, %fd36, 0d0000000000000000;
	fma.rn.f64 	%fd39, %fd6, %fd37, 0d0000000000000000;
	sub.f64 	%fd40, %fd38, %fd39;
	st.shared.f64 	[%r25+240], %fd40;
	add.f64 	%fd41, %fd39, %fd38;
	st.shared.f64 	[%r25], %fd41;
	fma.rn.f64 	%fd42, %fd7, %fd36, 0d0000000000000000;
	fma.rn.f64 	%fd43, %fd8, %fd37, 0d0000000000000000;
	sub.f64 	%fd44, %fd42, %fd43;
	st.shared.f64 	[%r25+192], %fd44;
	add.f64 	%fd45, %fd43, %fd42;
	st.shared.f64 	[%r25+48], %fd45;
	fma.rn.f64 	%fd46, %fd9, %fd36, 0d0000000000000000;
	fma.rn.f64 	%fd47, %fd10, %fd37, 0d0000000000000000;
	sub.f64 	%fd48, %fd46, %fd47;
	st.shared.f64 	[%r25+144], %fd48;
	add.f64 	%fd49, %fd47, %fd46;
	st.shared.f64 	[%r25+96], %fd49;
$L__BB26_8:
	ld.param.u64 	%rd20, [_Z32massMatrixMultiplyRegisterKernelILi2ELi6ELi3EEviPKdS1_S1_S1_Pd_param_1];
	bar.sync 	0;
	cvt.u16.u32 	%rs1, %r10;
	mul.hi.u16 	%rs2, %rs1, -21845;
	shr.u16 	%rs3, %rs2, 2;
	mul.lo.s16 	%rs4, %rs3, 6;
	sub.s16 	%rs5, %rs1, %rs4;
	mul.wide.u16 	%r26, %rs3, 288;
	add.s32 	%r27, %r5, %r26;
	mul.wide.u16 	%r28, %rs5, 48;
	add.s32 	%r29, %r27, %r28;
	ld.shared.f64 	%fd50, [%r29];
	ld.shared.f64 	%fd51, [%r29+8];
	add.f64 	%fd52, %fd50, %fd51;
	sub.f64 	%fd53, %fd50, %fd51;
	mov.b32 	%r30, {%rs5, %rs3};
	mov.b32 	%r31, 5;
	mov.b32 	%r32, 9222;
	dp2a.lo.u32.u32 	%r33, %r30, %r32, %r31;
	mad.lo.s32 	%r34, %r3, 216, %r33;
	fma.rn.f64 	%fd54, %fd6, %fd53, 0d0000000000000000;
	fma.rn.f64 	%fd55, %fd5, %fd52, 0d0000000000000000;
	cvta.to.global.u64 	%rd14, %rd20;
	mul.wide.s32 	%rd15, %r34, 8;
	add.s64 	%rd16, %rd14, %rd15;
	ld.global.nc.f64 	%fd56, [%rd16];
	ld.global.nc.f64 	%fd57, [%rd16+-40];
	sub.f64 	%fd58, %fd55, %fd54;
	mul.f64 	%fd59, %fd58, %fd56;
	add.f64 	%fd60, %fd55, %fd54;
	mul.f64 	%fd131, %fd60, %fd57;
	fma.rn.f64 	%fd61, %fd8, %fd53, 0d0000000000000000;
	fma.rn.f64 	%fd62, %fd7, %fd52, 0d0000000000000000;
	ld.global.nc.f64 	%fd63, [%rd16+-8];
	ld.global.nc.f64 	%fd64, [%rd16+-32];
	sub.f64 	%fd65, %fd62, %fd61;
	mul.f64 	%fd66, %fd65, %fd63;
	add.f64 	%fd67, %fd62, %fd61;
	mul.f64 	%fd130, %fd67, %fd64;
	fma.rn.f64 	%fd68, %fd10, %fd53, 0d0000000000000000;
	fma.rn.f64 	%fd69, %fd9, %fd52, 0d0000000000000000;
	ld.global.nc.f64 	%fd70, [%rd16+-16];
	ld.global.nc.f64 	%fd71, [%rd16+-24];
	sub.f64 	%fd72, %fd69, %fd68;
	mul.f64 	%fd73, %fd72, %fd70;
	add.f64 	%fd74, %fd69, %fd68;
	mul.f64 	%fd75, %fd74, %fd71;
	bar.sync 	0;
	add.f64 	%fd76, %fd131, %fd59;
	sub.f64 	%fd77, %fd131, %fd59;
	add.f64 	%fd78, %fd130, %fd66;
	sub.f64 	%fd79, %fd130, %fd66;
	add.f64 	%fd80, %fd75, %fd73;
	sub.f64 	%fd81, %fd75, %fd73;
	fma.rn.f64 	%fd82, %fd5, %fd76, 0d0000000000000000;
	fma.rn.f64 	%fd83, %fd6, %fd77, 0d0000000000000000;
	fma.rn.f64 	%fd84, %fd7, %fd78, %fd82;
	fma.rn.f64 	%fd85, %fd8, %fd79, %fd83;
	fma.rn.f64 	%fd86, %fd9, %fd80, %fd84;
	fma.rn.f64 	%fd87, %fd10, %fd81, %fd85;
	sub.f64 	%fd88, %fd86, %fd87;
	st.shared.f64 	[%r29+8], %fd88;
	add.f64 	%fd89, %fd86, %fd87;
	st.shared.f64 	[%r29], %fd89;
	bar.sync 	0;
	@%p9 bra 	$L__BB26_10;
	mad.lo.s32 	%r35, %r6, 240, %r7;
	shl.b32 	%r36, %r10, 3;
	and.b32  	%r37, %r36, 8;
	add.s32 	%r38, %r35, %r37;
	ld.shared.f64 	%fd90, [%r38];
	ld.shared.f64 	%fd91, [%r38+240];
	add.f64 	%fd92, %fd90, %fd91;
	sub.f64 	%fd93, %fd90, %fd91;
	ld.shared.f64 	%fd94, [%r38+48];
	ld.shared.f64 	%fd95, [%r38+192];
	add.f64 	%fd96, %fd94, %fd95;
	sub.f64 	%fd97, %fd94, %fd95;
	ld.shared.f64 	%fd98, [%r38+96];
	ld.shared.f64 	%fd99, [%r38+144];
	add.f64 	%fd100, %fd98, %fd99;
	sub.f64 	%fd101, %fd98, %fd99;
	fma.rn.f64 	%fd102, %fd5, %fd92, 0d0000000000000000;
	fma.rn.f64 	%fd103, %fd6, %fd93, 0d0000000000000000;
	fma.rn.f64 	%fd104, %fd7, %fd96, %fd102;
	fma.rn.f64 	%fd105, %fd8, %fd97, %fd103;
	fma.rn.f64 	%fd106, %fd9, %fd100, %fd104;
	fma.rn.f64 	%fd107, %fd10, %fd101, %fd105;
	sub.f64 	%fd108, %fd106, %fd107;
	st.shared.f64 	[%r38+48], %fd108;
	add.f64 	%fd109, %fd106, %fd107;
	st.shared.f64 	[%r38], %fd109;
$L__BB26_10:
	setp.gt.u32 	%p11, %r10, 3;
	bar.sync 	0;
	@%p11 bra 	$L__BB26_12;
	mov.u32 	%r39, %tid.y;
	mov.u32 	%r40, _ZZ32massMatrixMultiplyRegisterKernelILi2ELi6ELi3EEviPKdS1_S1_S1_PdE6s_tmp1;
	mad.lo.s32 	%r41, %r39, 1728, %r40;
	shr.u32 	%r42, %r10, 1;
	mad.lo.s32 	%r43, %r42, 48, %r41;
	shl.b32 	%r44, %r10, 3;
	and.b32  	%r45, %r44, 8;
	add.s32 	%r46, %r43, %r45;
	ld.shared.f64 	%fd110, [%r46];
	ld.shared.f64 	%fd111, [%r46+1440];
	add.f64 	%fd112, %fd110, %fd111;
	sub.f64 	%fd113, %fd110, %fd111;
	ld.shared.f64 	%fd114, [%r46+288];
	ld.shared.f64 	%fd115, [%r46+1152];
	add.f64 	%fd116, %fd114, %fd115;
	sub.f64 	%fd117, %fd114, %fd115;
	ld.shared.f64 	%fd118, [%r46+576];
	ld.shared.f64 	%fd119, [%r46+864];
	add.f64 	%fd120, %fd118, %fd119;
	sub.f64 	%fd121, %fd118, %fd119;
	fma.rn.f64 	%fd122, %fd5, %fd112, 0d0000000000000000;
	fma.rn.f64 	%fd123, %fd6, %fd113, 0d0000000000000000;
	fma.rn.f64 	%fd124, %fd7, %fd116, %fd122;
	fma.rn.f64 	%fd125, %fd8, %fd117, %fd123;
	fma.rn.f64 	%fd126, %fd9, %fd120, %fd124;
	fma.rn.f64 	%fd127, %fd10, %fd121, %fd125;
	sub.f64 	%fd130, %fd126, %fd127;
	add.f64 	%fd131, %fd126, %fd127;
$L__BB26_12:
	bar.sync 	0;
	@%p4 bra 	$L__BB26_14;
	ld.param.u64 	%rd21, [_Z32massMatrixMultiplyRegisterKernelILi2ELi6ELi3EEviPKdS1_S1_S1_Pd_param_5];
	and.b32  	%r47, %r10, 3;
	shl.b32 	%r48, %r3, 3;
	or.b32  	%r49, %r47, %r48;
	cvta.to.global.u64 	%rd17, %rd21;
	mul.wide.s32 	%rd18, %r49, 8;
	add.s64 	%rd19, %rd17, %rd18;
	st.global.f64 	[%rd19], %fd131;
	st.global.f64 	[%rd19+32], %fd130;
$L__BB26_14:
	ret;

}
	// .globl	_Z32massMatrixMultiplyConstantKernelILi2ELi6ELi3EEviPKdS1_S1_S1_Pd
.visible .entry _Z32massMatrixMultiplyConstantKernelILi2ELi6ELi3EEviPKdS1_S1_S1_Pd(
	.param .u32 _Z32massMatrixMultiplyConstantKernelILi2ELi6ELi3EEviPKdS1_S1_S1_Pd_param_0,
	.param .u64 .ptr .align 1 _Z32massMatrixMultiplyConstantKernelILi2ELi6ELi3EEviPKdS1_S1_S1_Pd_param_1,
	.param .u64 .ptr .align 1 _Z32massMatrixMultiplyConstantKernelILi2ELi6ELi3EEviPKdS1_S1_S1_Pd_param_2,
	.param .u64 .ptr .align 1 _Z32massMatrixMultiplyConstantKernelILi2ELi6ELi3EEviPKdS1_S1_S1_Pd_param_3,
	.param .u64 .ptr .align 1 _Z32massMatrixMultiplyConstantKernelILi2ELi6ELi3EEviPKdS1_S1_S1_Pd_param_4,
	.param .u64 .ptr .align 1 _Z32massMatrixMultiplyConstantKernelILi2ELi6ELi3EEviPKdS1_S1_S1_Pd_param_5
)
{
	.reg .pred 	%p<10>;
	.reg .b16 	%rs<6>;
	.reg .b32 	%r<45>;
	.reg .b64 	%rd<15>;
	.reg .b64 	%fd<130>;
	// demoted variable
	.shared .align 8 .b8 _ZZ32massMatrixMultiplyConstantKernelILi2ELi6ELi3EEviPKdS1_S1_S1_PdE6s_tmp1[5184];
	ld.param.u32 	%r9, [_Z32massMatrixMultiplyConstantKernelILi2ELi6ELi3EEviPKdS1_S1_S1_Pd_param_0];
	ld.param.u64 	%rd2, [_Z32massMatrixMultiplyConstantKernelILi2ELi6ELi3EEviPKdS1_S1_S1_Pd_param_4];
	mov.u32 	%r10, %tid.x;
	mov.u32 	%r2, %tid.y;
	mov.u32 	%r11, %ctaid.x;
	mad.lo.s32 	%r3, %r11, 3, %r2;
	and.b32  	%r4, %r10, 1;
	setp.lt.s32 	%p2, %r3, %r9;
	setp.lt.u32 	%p3, %r10, 4;
	and.pred  	%p1, %p2, %p3;
	not.pred 	%p4, %p1;
	@%p4 bra 	$L__BB27_2;
	cvta.to.global.u64 	%rd4, %rd2;
	and.b32  	%r12, %r10, 2;
	or.b32  	%r13, %r4, %r12;
	shl.b32 	%r14, %r3, 3;
	or.b32  	%r15, %r13, %r14;
	mul.wide.s32 	%rd5, %r15, 8;
	add.s64 	%rd6, %rd4, %rd5;
	ld.global.nc.f64 	%fd127, [%rd6];
	ld.global.nc.f64 	%fd126, [%rd6+32];
$L__BB27_2:
	setp.gt.u32 	%p5, %r10, 3;
	bar.sync 	0;
	ld.const.f64 	%fd5, [const_oddDofToQuad];
	ld.const.f64 	%fd6, [const_evenDofToQuad];
	ld.const.f64 	%fd7, [const_oddDofToQuad+8];
	ld.const.f64 	%fd8, [const_evenDofToQuad+8];
	ld.const.f64 	%fd9, [const_oddDofToQuad+16];
	ld.const.f64 	%fd10, [const_evenDofToQuad+16];
	mov.u32 	%r16, _ZZ32massMatrixMultiplyConstantKernelILi2ELi6ELi3EEviPKdS1_S1_S1_PdE6s_tmp1;
	mad.lo.s32 	%r5, %r2, 1728, %r16;
	shr.u32 	%r6, %r10, 1;
	mad.lo.s32 	%r7, %r6, 48, %r5;
	shl.b32 	%r17, %r4, 3;
	add.s32 	%r8, %r7, %r17;
	@%p5 bra 	$L__BB27_4;
	add.f64 	%fd18, %fd127, %fd126;
	sub.f64 	%fd19, %fd127, %fd126;
	fma.rn.f64 	%fd20, %fd5, %fd18, 0d0000000000000000;
	fma.rn.f64 	%fd21, %fd6, %fd19, 0d0000000000000000;
	sub.f64 	%fd22, %fd20, %fd21;
	st.shared.f64 	[%r8+1440], %fd22;
	add.f64 	%fd23, %fd21, %fd20;
	st.shared.f64 	[%r8], %fd23;
	fma.rn.f64 	%fd24, %fd7, %fd18, 0d0000000000000000;
	fma.rn.f64 	%fd25, %fd8, %fd19, 0d0000000000000000;
	sub.f64 	%fd26, %fd24, %fd25;
	st.shared.f64 	[%r8+1152], %fd26;
	add.f64 	%fd27, %fd25, %fd24;
	st.shared.f64 	[%r8+288], %fd27;
	fma.rn.f64 	%fd28, %fd9, %fd18, 0d0000000000000000;
	fma.rn.f64 	%fd29, %fd10, %fd19, 0d0000000000000000;
	sub.f64 	%fd30, %fd28, %fd29;
	st.shared.f64 	[%r8+864], %fd30;
	add.f64 	%fd31, %fd29, %fd28;
	st.shared.f64 	[%r8+576], %fd31;
$L__BB27_4:
	bar.sync 	0;
	setp.gt.u32 	%p6, %r10, 11;
	@%p6 bra 	$L__BB27_6;
	mad.lo.s32 	%r18, %r6, 240, %r7;
	add.s32 	%r20, %r18, %r17;
	ld.shared.f64 	%fd32, [%r20];
	ld.shared.f64 	%fd33, [%r20+48];
	add.f64 	%fd34, %fd32, %fd33;
	sub.f64 	%fd35, %fd32, %fd33;
	fma.rn.f64 	%fd36, %fd5, %fd34, 0d0000000000000000;
	fma.rn.f64 	%fd37, %fd6, %fd35, 0d0000000000000000;
	sub.f64 	%fd38, %fd36, %fd37;
	st.shared.f64 	[%r20+240], %fd38;
	add.f64 	%fd39, %fd37, %fd36;
	st.shared.f64 	[%r20], %fd39;
	fma.rn.f64 	%fd40, %fd7, %fd34, 0d0000000000000000;
	fma.rn.f64 	%fd41, %fd8, %fd35, 0d0000000000000000;
	sub.f64 	%fd42, %fd40, %fd41;
	st.shared.f64 	[%r20+192], %fd42;
	add.f64 	%fd43, %fd41, %fd40;
	st.shared.f64 	[%r20+48], %fd43;
	fma.rn.f64 	%fd44, %fd9, %fd34, 0d0000000000000000;
	fma.rn.f64 	%fd45, %fd10, %fd35, 0d0000000000000000;
	sub.f64 	%fd46, %fd44, %fd45;
	st.shared.f64 	[%r20+144], %fd46;
	add.f64 	%fd47, %fd45, %fd44;
	st.shared.f64 	[%r20+96], %fd47;
$L__BB27_6:
	ld.param.u64 	%rd13, [_Z32massMatrixMultiplyConstantKernelILi2ELi6ELi3EEviPKdS1_S1_S1_Pd_param_1];
	bar.sync 	0;
	cvt.u16.u32 	%rs1, %r10;
	mul.hi.u16 	%rs2, %rs1, -21845;
	shr.u16 	%rs3, %rs2, 2;
	mul.lo.s16 	%rs4, %rs3, 6;
	sub.s16 	%rs5, %rs1, %rs4;
	mul.wide.u16 	%r21, %rs3, 288;
	add.s32 	%r22, %r5, %r21;
	mul.wide.u16 	%r23, %rs5, 48;
	add.s32 	%r24, %r22, %r23;
	ld.shared.f64 	%fd48, [%r24];
	ld.shared.f64 	%fd49, [%r24+8];
	add.f64 	%fd50, %fd48, %fd49;
	sub.f64 	%fd51, %fd48, %fd49;
	mov.b32 	%r25, {%rs5, %rs3};
	mov.b32 	%r26, 5;
	mov.b32 	%r27, 9222;
	dp2a.lo.u32.u32 	%r28, %r25, %r27, %r26;
	mad.lo.s32 	%r29, %r3, 216, %r28;
	fma.rn.f64 	%fd52, %fd6, %fd51, 0d0000000000000000;
	fma.rn.f64 	%fd53, %fd5, %fd50, 0d0000000000000000;
	cvta.to.global.u64 	%rd7, %rd13;
	mul.wide.s32 	%rd8, %r29, 8;
	add.s64 	%rd9, %rd7, %rd8;
	ld.global.nc.f64 	%fd54, [%rd9];
	ld.global.nc.f64 	%fd55, [%rd9+-40];
	sub.f64 	%fd56, %fd53, %fd52;
	mul.f64 	%fd57, %fd56, %fd54;
	add.f64 	%fd58, %fd53, %fd52;
	mul.f64 	%fd129, %fd58, %fd55;
	fma.rn.f64 	%fd59, %fd8, %fd51, 0d0000000000000000;
	fma.rn.f64 	%fd60, %fd7, %fd50, 0d0000000000000000;
	ld.global.nc.f64 	%fd61, [%rd9+-8];
	ld.global.nc.f64 	%fd62, [%rd9+-32];
	sub.f64 	%fd63, %fd60, %fd59;
	mul.f64 	%fd64, %fd63, %fd61;
	add.f64 	%fd65, %fd60, %fd59;
	mul.f64 	%fd128, %fd65, %fd62;
	fma.rn.f64 	%fd66, %fd10, %fd51, 0d0000000000000000;
	fma.rn.f64 	%fd67, %fd9, %fd50, 0d0000000000000000;
	ld.global.nc.f64 	%fd68, [%rd9+-16];
	ld.global.nc.f64 	%fd69, [%rd9+-24];
	sub.f64 	%fd70, %fd67, %fd66;
	mul.f64 	%fd71, %fd70, %fd68;
	add.f64 	%fd72, %fd67, %fd66;
	mul.f64 	%fd73, %fd72, %fd69;
	bar.sync 	0;
	add.f64 	%fd74, %fd129, %fd57;
	sub.f64 	%fd75, %fd129, %fd57;
	add.f64 	%fd76, %fd128, %fd64;
	sub.f64 	%fd77, %fd128, %fd64;
	add.f64 	%fd78, %fd73, %fd71;
	sub.f64 	%fd79, %fd73, %fd71;
	fma.rn.f64 	%fd80, %fd5, %fd74, 0d0000000000000000;
	fma.rn.f64 	%fd81, %fd6, %fd75, 0d0000000000000000;
	fma.rn.f64 	%fd82, %fd7, %fd76, %fd80;
	fma.rn.f64 	%fd83, %fd8, %fd77, %fd81;
	fma.rn.f64 	%fd84, %fd9, %fd78, %fd82;
	fma.rn.f64 	%fd85, %fd10, %fd79, %fd83;
	sub.f64 	%fd86, %fd84, %fd85;
	st.shared.f64 	[%r24+8], %fd86;
	add.f64 	%fd87, %fd84, %fd85;
	st.shared.f64 	[%r24], %fd87;
	bar.sync 	0;
	@%p6 bra 	$L__BB27_8;
	mad.lo.s32 	%r30, %r6, 240, %r7;
	shl.b32 	%r31, %r10, 3;
	and.b32  	%r32, %r31, 8;
	add.s32 	%r33, %r30, %r32;
	ld.shared.f64 	%fd88, [%r33];
	ld.shared.f64 	%fd89, [%r33+240];
	add.f64 	%fd90, %fd88, %fd89;
	sub.f64 	%fd91, %fd88, %fd89;
	ld.shared.f64 	%fd92, [%r33+48];
	ld.shared.f64 	%fd93, [%r33+192];
	add.f64 	%fd94, %fd92, %fd93;
	sub.f64 	%fd95, %fd92, %fd93;
	ld.shared.f64 	%fd96, [%r33+96];
	ld.shared.f64 	%fd97, [%r33+144];
	add.f64 	%fd98, %fd96, %fd97;
	sub.f64 	%fd99, %fd96, %fd97;
	fma.rn.f64 	%fd100, %fd5, %fd90, 0d0000000000000000;
	fma.rn.f64 	%fd101, %fd6, %fd91, 0d0000000000000000;
	fma.rn.f64 	%fd102, %fd7, %fd94, %fd100;
	fma.rn.f64 	%fd103, %fd8, %fd95, %fd101;
	fma.rn.f64 	%fd104, %fd9, %fd98, %fd102;
	fma.rn.f64 	%fd105, %fd10, %fd99, %fd103;
	sub.f64 	%fd106, %fd104, %fd105;
	st.shared.f64 	[%r33+48], %fd106;
	add.f64 	%fd107, %fd104, %fd105;
	st.shared.f64 	[%r33], %fd107;
$L__BB27_8:
	setp.gt.u32 	%p8, %r10, 3;
	bar.sync 	0;
	@%p8 bra 	$L__BB27_10;
	mov.u32 	%r34, %tid.y;
	mov.u32 	%r35, _ZZ32massMatrixMultiplyConstantKernelILi2ELi6ELi3EEviPKdS1_S1_S1_PdE6s_tmp1;
	mad.lo.s32 	%r36, %r34, 1728, %r35;
	shr.u32 	%r37, %r10, 1;
	mad.lo.s32 	%r38, %r37, 48, %r36;
	shl.b32 	%r39, %r10, 3;
	and.b32  	%r40, %r39, 8;
	add.s32 	%r41, %r38, %r40;
	ld.shared.f64 	%fd108, [%r41];
	ld.shared.f64 	%fd109, [%r41+1440];
	add.f64 	%fd110, %fd108, %fd109;
	sub.f64 	%fd111, %fd108, %fd109;
	ld.shared.f64 	%fd112, [%r41+288];
	ld.shared.f64 	%fd113, [%r41+1152];
	add.f64 	%fd114, %fd112, %fd113;
	sub.f64 	%fd115, %fd112, %fd113;
	ld.shared.f64 	%fd116, [%r41+576];
	ld.shared.f64 	%fd117, [%r41+864];
	add.f64 	%fd118, %fd116, %fd117;
	sub.f64 	%fd119, %fd116, %fd117;
	fma.rn.f64 	%fd120, %fd5, %fd110, 0d0000000000000000;
	fma.rn.f64 	%fd121, %fd6, %fd111, 0d0000000000000000;
	fma.rn.f64 	%fd122, %fd7, %fd114, %fd120;
	fma.rn.f64 	%fd123, %fd8, %fd115, %fd121;
	fma.rn.f64 	%fd124, %fd9, %fd118, %fd122;
	fma.rn.f64 	%fd125, %fd10, %fd119, %fd123;
	sub.f64 	%fd128, %fd124, %fd125;
	add.f64 	%fd129, %fd124, %fd125;
$L__BB27_10:
	bar.sync 	0;
	@%p4 bra 	$L__BB27_12;
	ld.param.u64 	%rd14, [_Z32massMatrixMultiplyConstantKernelILi2ELi6ELi3EEviPKdS1_S1_S1_Pd_param_5];
	and.b32  	%r42, %r10, 3;
	shl.b32 	%r43, %r3, 3;
	or.b32  	%r44, %r42, %r43;
	cvta.to.global.u64 	%rd10, %rd14;
	mul.wide.s32 	%rd11, %r44, 8;
	add.s64 	%rd12, %rd10, %rd11;
	st.global.f64 	[%rd12], %fd129;
	st.global.f64 	[%rd12+32], %fd128;
$L__BB27_12:
	ret;

}
	// .globl	_Z30massMatrixMultiplySharedKernelILi2ELi6ELi3EEviPKdS1_S1_S1_Pd
.visible .entry _Z30massMatrixMultiplySharedKernelILi2ELi6ELi3EEviPKdS1_S1_S1_Pd(
	.param .u32 _Z30massMatrixMultiplySharedKernelILi2ELi6ELi3EEviPKdS1_S1_S1_Pd_param_0,
	.param .u64 .ptr .align 1 _Z30massMatrixMultiplySharedKernelILi2ELi6ELi3EEviPKdS1_S1_S1_Pd_param_1,
	.param .u64 .ptr .align 1 _Z30massMatrixMultiplySharedKernelILi2ELi6ELi3EEviPKdS1_S1_S1_Pd_param_2,
	.param .u64 .ptr .align 1 _Z30massMatrixMultiplySharedKernelILi2ELi6ELi3EEviPKdS1_S1_S1_Pd_param_3,
	.param .u64 .ptr .align 1 _Z30massMatrixMultiplySharedKernelILi2ELi6ELi3EEviPKdS1_S1_S1_Pd_param_4,
	.param .u64 .ptr .align 1 _Z30massMatrixMultiplySharedKernelILi2ELi6ELi3EEviPKdS1_S1_S1_Pd_param_5
)
{
	.reg .pred 	%p<13>;
	.reg .b16 	%rs<6>;
	.reg .b32 	%r<50>;
	.reg .b64 	%rd<22>;
	.reg .b64 	%fd<132>;
	// demoted variable
	.shared .align 8 .b8 _ZZ30massMatrixMultiplySharedKernelILi2ELi6ELi3EEviPKdS1_S1_S1_PdE6s_tmp1[5184];
	// demoted variable
	.shared .align 8 .b8 _ZZ30massMatrixMultiplySharedKernelILi2ELi6ELi3EEviPKdS1_S1_S1_PdE14s_oddDofToQuad[24];
	// demoted variable
	.shared .align 8 .b8 _ZZ30massMatrixMultiplySharedKernelILi2ELi6ELi3EEviPKdS1_S1_S1_PdE15s_evenDofToQuad[24];
	ld.param.u32 	%r9, [_Z30massMatrixMultiplySharedKernelILi2ELi6ELi3EEviPKdS1_S1_S1_Pd_param_0];
	ld.param.u64 	%rd2, [_Z30massMatrixMultiplySharedKernelILi2ELi6ELi3EEviPKdS1_S1_S1_Pd_param_2];
	ld.param.u64 	%rd3, [_Z30massMatrixMultiplySharedKernelILi2ELi6ELi3EEviPKdS1_S1_S1_Pd_param_3];
	ld.param.u64 	%rd4, [_Z30massMatrixMultiplySharedKernelILi2ELi6ELi3EEviPKdS1_S1_S1_Pd_param_4];
	mov.u32 	%r10, %tid.x;
	mov.u32 	%r2, %tid.y;
	mov.u32 	%r11, %ctaid.x;
	mad.lo.s32 	%r3, %r11, 3, %r2;
	and.b32  	%r4, %r10, 1;
	setp.lt.s32 	%p2, %r3, %r9;
	setp.lt.u32 	%p3, %r10, 4;
	and.pred  	%p1, %p2, %p3;
	not.pred 	%p4, %p1;
	@%p4 bra 	$L__BB28_2;
	cvta.to.global.u64 	%rd6, %rd4;
	and.b32  	%r12, %r10, 2;
	or.b32  	%r13, %r4, %r12;
	shl.b32 	%r14, %r3, 3;
	or.b32  	%r15, %r13, %r14;
	mul.wide.s32 	%rd7, %r15, 8;
	add.s64 	%rd8, %rd6, %rd7;
	ld.global.nc.f64 	%fd129, [%rd8];
	ld.global.nc.f64 	%fd128, [%rd8+32];
$L__BB28_2:
	setp.ne.s32 	%p5, %r2, 0;
	setp.gt.u32 	%p6, %r10, 2;
	or.pred  	%p7, %p5, %p6;
	@%p7 bra 	$L__BB28_4;
	cvta.to.global.u64 	%rd9, %rd2;
	mul.wide.u32 	%rd10, %r10, 8;
	add.s64 	%rd11, %rd9, %rd10;
	ld.global.nc.f64 	%fd18, [%rd11];
	shl.b32 	%r16, %r10, 3;
	mov.u32 	%r17, _ZZ30massMatrixMultiplySharedKernelILi2ELi6ELi3EEviPKdS1_S1_S1_PdE14s_oddDofToQuad;
	add.s32 	%r18, %r17, %r16;
	st.shared.f64 	[%r18], %fd18;
	cvta.to.global.u64 	%rd12, %rd3;
	add.s64 	%rd13, %rd12, %rd10;
	ld.global.nc.f64 	%fd19, [%rd13];
	mov.u32 	%r19, _ZZ30massMatrixMultiplySharedKernelILi2ELi6ELi3EEviPKdS1_S1_S1_PdE15s_evenDofToQuad;
	add.s32 	%r20, %r19, %r16;
	st.shared.f64 	[%r20], %fd19;
$L__BB28_4:
	setp.gt.u32 	%p8, %r10, 3;
	bar.sync 	0;
	ld.shared.f64 	%fd5, [_ZZ30massMatrixMultiplySharedKernelILi2ELi6ELi3EEviPKdS1_S1_S1_PdE14s_oddDofToQuad];
	ld.shared.f64 	%fd6, [_ZZ30massMatrixMultiplySharedKernelILi2ELi6ELi3EEviPKdS1_S1_S1_PdE15s_evenDofToQuad];
	ld.shared.f64 	%fd7, [_ZZ30massMatrixMultiplySharedKernelILi2ELi6ELi3EEviPKdS1_S1_S1_PdE14s_oddDofToQuad+8];
	ld.shared.f64 	%fd8, [_ZZ30massMatrixMultiplySharedKernelILi2ELi6ELi3EEviPKdS1_S1_S1_PdE15s_evenDofToQuad+8];
	ld.shared.f64 	%fd9, [_ZZ30massMatrixMultiplySharedKernelILi2ELi6ELi3EEviPKdS1_S1_S1_PdE14s_oddDofToQuad+16];
	ld.shared.f64 	%fd10, [_ZZ30massMatrixMultiplySharedKernelILi2ELi6ELi3EEviPKdS1_S1_S1_PdE15s_evenDofToQuad+16];
	mov.u32 	%r21, _ZZ30massMatrixMultiplySharedKernelILi2ELi6ELi3EEviPKdS1_S1_S1_PdE6s_tmp1;
	mad.lo.s32 	%r5, %r2, 1728, %r21;
	shr.u32 	%r6, %r10, 1;
	mad.lo.s32 	%r7, %r6, 48, %r5;
	shl.b32 	%r22, %r4, 3;
	add.s32 	%r8, %r7, %r22;
	@%p8 bra 	$L__BB28_6;
	add.f64 	%fd20, %fd129, %fd128;
	sub.f64 	%fd21, %fd129, %fd128;
	fma.rn.f64 	%fd22, %fd5, %fd20, 0d0000000000000000;
	fma.rn.f64 	%fd23, %fd6, %fd21, 0d0000000000000000;
	sub.f64 	%fd24, %fd22, %fd23;
	st.shared.f64 	[%r8+1440], %fd24;
	add.f64 	%fd25, %fd23, %fd22;
	st.shared.f64 	[%r8], %fd25;
	fma.rn.f64 	%fd26, %fd7, %fd20, 0d0000000000000000;
	fma.rn.f64 	%fd27, %fd8, %fd21, 0d0000000000000000;
	sub.f64 	%fd28, %fd26, %fd27;
	st.shared.f64 	[%r8+1152], %fd28;
	add.f64 	%fd29, %fd27, %fd26;
	st.shared.f64 	[%r8+288], %fd29;
	fma.rn.f64 	%fd30, %fd9, %fd20, 0d0000000000000000;
	fma.rn.f64 	%fd31, %fd10, %fd21, 0d0000000000000000;
	sub.f64 	%fd32, %fd30, %fd31;
	st.shared.f64 	[%r8+864], %fd32;
	add.f64 	%fd33, %fd31, %fd30;
	st.shared.f64 	[%r8+576], %fd33;
$L__BB28_6:
	bar.sync 	0;
	setp.gt.u32 	%p9, %r10, 11;
	@%p9 bra 	$L__BB28_8;
	mad.lo.s32 	%r23, %r6, 240, %r7;
	add.s32 	%r25, %r23, %r22;
	ld.shared.f64 	%fd34, [%r25];
	ld.shared.f64 	%fd35, [%r25+48];
	add.f64 	%fd36, %fd34, %fd35;
	sub.f64 	%fd37, %fd34, %fd35;
	fma.rn.f64 	%fd38, %fd5, %fd36, 0d0000000000000000;
	fma.rn.f64 	%fd39, %fd6, %fd37, 0d0000000000000000;
	sub.f64 	%fd40, %fd38, %fd39;
	st.shared.f64 	[%r25+240], %fd40;
	add.f64 	%fd41, %fd39, %fd38;
	st.shared.f64 	[%r25], %fd41;
	fma.rn.f64 	%fd42, %fd7, %fd36, 0d0000000000000000;
	fma.rn.f64 	%fd43, %fd8, %fd37, 0d0000000000000000;
	sub.f64 	%fd44, %fd42, %fd43;
	st.shared.f64 	[%r25+192], %fd44;
	add.f64 	%fd45, %fd43, %fd42;
	st.shared.f64 	[%r25+48], %fd45;
	fma.rn.f64 	%fd46, %fd9, %fd36, 0d0000000000000000;
	fma.rn.f64 	%fd47, %fd10, %fd37, 0d0000000000000000;
	sub.f64 	%fd48, %fd46, %fd47;
	st.shared.f64 	[%r25+144], %fd48;
	add.f64 	%fd49, %fd47, %fd46;
	st.shared.f64 	[%r25+96], %fd49;
$L__BB28_8:
	ld.param.u64 	%rd20, [_Z30massMatrixMultiplySharedKernelILi2ELi6ELi3EEviPKdS1_S1_S1_Pd_param_1];
	bar.sync 	0;
	cvt.u16.u32 	%rs1, %r10;
	mul.hi.u16 	%rs2, %rs1, -21845;
	shr.u16 	%rs3, %rs2, 2;
	mul.lo.s16 	%rs4, %rs3, 6;
	sub.s16 	%rs5, %rs1, %rs4;
	mul.wide.u16 	%r26, %rs3, 288;
	add.s32 	%r27, %r5, %r26;
	mul.wide.u16 	%r28, %rs5, 48;
	add.s32 	%r29, %r27, %r28;
	ld.shared.f64 	%fd50, [%r29];
	ld.shared.f64 	%fd51, [%r29+8];
	add.f64 	%fd52, %fd50, %fd51;
	sub.f64 	%fd53, %fd50, %fd51;
	mov.b32 	%r30, {%rs5, %rs3};
	mov.b32 	%r31, 5;
	mov.b32 	%r32, 9222;
	dp2a.lo.u32.u32 	%r33, %r30, %r32, %r31;
	mad.lo.s32 	%r34, %r3, 216, %r33;
	fma.rn.f64 	%fd54, %fd6, %fd53, 0d0000000000000000;
	fma.rn.f64 	%fd55, %fd5, %fd52, 0d0000000000000000;
	cvta.to.global.u64 	%rd14, %rd20;
	mul.wide.s32 	%rd15, %r34, 8;
	add.s64 	%rd16, %rd14, %rd15;
	ld.global.nc.f64 	%fd56, [%rd16];
	ld.global.nc.f64 	%fd57, [%rd16+-40];
	sub.f64 	%fd58, %fd55, %fd54;
	mul.f64 	%fd59, %fd58, %fd56;
	add.f64 	%fd60, %fd55, %fd54;
	mul.f64 	%fd131, %fd60, %fd57;
	fma.rn.f64 	%fd61, %fd8, %fd53, 0d0000000000000000;
	fma.rn.f64 	%fd62, %fd7, %fd52, 0d0000000000000000;
	ld.global.nc.f64 	%fd63, [%rd16+-8];
	ld.global.nc.f64 	%fd64, [%rd16+-32];
	sub.f64 	%fd65, %fd62, %fd61;
	mul.f64 	%fd66, %fd65, %fd63;
	add.f64 	%fd67, %fd62, %fd61;
	mul.f64 	%fd130, %fd67, %fd64;
	fma.rn.f64 	%fd68, %fd10, %fd53, 0d0000000000000000;
	fma.rn.f64 	%fd69, %fd9, %fd52, 0d0000000000000000;
	ld.global.nc.f64 	%fd70, [%rd16+-16];
	ld.global.nc.f64 	%fd71, [%rd16+-24];
	sub.f64 	%fd72, %fd69, %fd68;
	mul.f64 	%fd73, %fd72, %fd70;
	add.f64 	%fd74, %fd69, %fd68;
	mul.f64 	%fd75, %fd74, %fd71;
	bar.sync 	0;
	add.f64 	%fd76, %fd131, %fd59;
	sub.f64 	%fd77, %fd131, %fd59;
	add.f64 	%fd78, %fd130, %fd66;
	sub.f64 	%fd79, %fd130, %fd66;
	add.f64 	%fd80, %fd75, %fd73;
	sub.f64 	%fd81, %fd75, %fd73;
	fma.rn.f64 	%fd82, %fd5, %fd76, 0d0000000000000000;
	fma.rn.f64 	%fd83, %fd6, %fd77, 0d0000000000000000;
	fma.rn.f64 	%fd84, %fd7, %fd78, %fd82;
	fma.rn.f64 	%fd85, %fd8, %fd79, %fd83;
	fma.rn.f64 	%fd86, %fd9, %fd80, %fd84;
	fma.rn.f64 	%fd87, %fd10, %fd81, %fd85;
	sub.f64 	%fd88, %fd86, %fd87;
	st.shared.f64 	[%r29+8], %fd88;
	add.f64 	%fd89, %fd86, %fd87;
	st.shared.f64 	[%r29], %fd89;
	bar.sync 	0;
	@%p9 bra 	$L__BB28_10;
	mad.lo.s32 	%r35, %r6, 240, %r7;
	shl.b32 	%r36, %r10, 3;
	and.b32  	%r37, %r36, 8;
	add.s32 	%r38, %r35, %r37;
	ld.shared.f64 	%fd90, [%r38];
	ld.shared.f64 	%fd91, [%r38+240];
	add.f64 	%fd92, %fd90, %fd91;
	sub.f64 	%fd93, %fd90, %fd91;
	ld.shared.f64 	%fd94, [%r38+48];
	ld.shared.f64 	%fd95, [%r38+192];
	add.f64 	%fd96, %fd94, %fd95;
	sub.f64 	%fd97, %fd94, %fd95;
	ld.shared.f64 	%fd98, [%r38+96];
	ld.shared.f64 	%fd99, [%r38+144];
	add.f64 	%fd100, %fd98, %fd99;
	sub.f64 	%fd101, %fd98, %fd99;
	fma.rn.f64 	%fd102, %fd5, %fd92, 0d0000000000000000;
	fma.rn.f64 	%fd103, %fd6, %fd93, 0d0000000000000000;
	fma.rn.f64 	%fd104, %fd7, %fd96, %fd102;
	fma.rn.f64 	%fd105, %fd8, %fd97, %fd103;
	fma.rn.f64 	%fd106, %fd9, %fd100, %fd104;
	fma.rn.f64 	%fd107, %fd10, %fd101, %fd105;
	sub.f64 	%fd108, %fd106, %fd107;
	st.shared.f64 	[%r38+48], %fd108;
	add.f64 	%fd109, %fd106, %fd107;
	st.shared.f64 	[%r38], %fd109;
$L__BB28_10:
	setp.gt.u32 	%p11, %r10, 3;
	bar.sync 	0;
	@%p11 bra 	$L__BB28_12;
	mov.u32 	%r39, %tid.y;
	mov.u32 	%r40, _ZZ30massMatrixMultiplySharedKernelILi2ELi6ELi3EEviPKdS1_S1_S1_PdE6s_tmp1;
	mad.lo.s32 	%r41, %r39, 1728, %r40;
	shr.u32 	%r42, %r10, 1;
	mad.lo.s32 	%r43, %r42, 48, %r41;
	shl.b32 	%r44, %r10, 3;
	and.b32  	%r45, %r44, 8;
	add.s32 	%r46, %r43, %r45;
	ld.shared.f64 	%fd110, [%r46];
	ld.shared.f64 	%fd111, [%r46+1440];
	add.f64 	%fd112, %fd110, %fd111;
	sub.f64 	%fd113, %fd110, %fd111;
	ld.shared.f64 	%fd114, [%r46+288];
	ld.shared.f64 	%fd115, [%r46+1152];
	add.f64 	%fd116, %fd114, %fd115;
	sub.f64 	%fd117, %fd114, %fd115;
	ld.shared.f64 	%fd118, [%r46+576];
	ld.shared.f64 	%fd119, [%r46+864];
	add.f64 	%fd120, %fd118, %fd119;
	sub.f64 	%fd121, %fd118, %fd119;
	fma.rn.f64 	%fd122, %fd5, %fd112, 0d0000000000000000;
	fma.rn.f64 	%fd123, %fd6, %fd113, 0d0000000000000000;
	fma.rn.f64 	%fd124, %fd7, %fd116, %fd122;
	fma.rn.f64 	%fd125, %fd8, %fd117, %fd123;
	fma.rn.f64 	%fd126, %fd9, %fd120, %fd124;
	fma.rn.f64 	%fd127, %fd10, %fd121, %fd125;
	sub.f64 	%fd130, %fd126, %fd127;
	add.f64 	%fd131, %fd126, %fd127;
$L__BB28_12:
	bar.sync 	0;
	@%p4 bra 	$L__BB28_14;
	ld.param.u64 	%rd21, [_Z30massMatrixMultiplySharedKernelILi2ELi6ELi3EEviPKdS1_S1_S1_Pd_param_5];
	and.b32  	%r47, %r10, 3;
	shl.b32 	%r48, %r3, 3;
	or.b32  	%r49, %r47, %r48;
	cvta.to.global.u64 	%rd17, %rd21;
	mul.wide.s32 	%rd18, %r49, 8;
	add.s64 	%rd19, %rd17, %rd18;
	st.global.f64 	[%rd19], %fd131;
	st.global.f64 	[%rd19+32], %fd130;
$L__BB28_14:
	ret;

}
	// .globl	_Z30massMatrixMultiplyGlobalKernelILi2ELi6ELi3EEviPKdS1_S1_S1_Pd
.visible .entry _Z30massMatrixMultiplyGlobalKernelILi2ELi6ELi3EEviPKdS1_S1_S1_Pd(
	.param .u32 _Z30massMatrixMultiplyGlobalKernelILi2ELi6ELi3EEviPKdS1_S1_S1_Pd_param_0,
	.param .u64 .ptr .align 1 _Z30massMatrixMultiplyGlobalKernelILi2ELi6ELi3EEviPKdS1_S1_S1_Pd_param_1,
	.param .u64 .ptr .align 1 _Z30massMatrixMultiplyGlobalKernelILi2ELi6ELi3EEviPKdS1_S1_S1_Pd_param_2,
	.param .u64 .ptr .align 1 _Z30massMatrixMultiplyGlobalKernelILi2ELi6ELi3EEviPKdS1_S1_S1_Pd_param_3,
	.param .u64 .ptr .align 1 _Z30massMatrixMultiplyGlobalKernelILi2ELi6ELi3EEviPKdS1_S1_S1_Pd_param_4,
	.param .u64 .ptr .align 1 _Z30massMatrixMultiplyGlobalKernelILi2ELi6ELi3EEviPKdS1_S1_S1_Pd_param_5
)
{
	.reg .pred 	%p<10>;
	.reg .b16 	%rs<6>;
	.reg .b32 	%r<45>;
	.reg .b64 	%rd<19>;
	.reg .b64 	%fd<142>;
	// demoted variable
	.shared .align 8 .b8 _ZZ30massMatrixMultiplyGlobalKernelILi2ELi6ELi3EEviPKdS1_S1_S1_PdE6s_tmp1[5184];
	ld.param.u32 	%r9, [_Z30massMatrixMultiplyGlobalKernelILi2ELi6ELi3EEviPKdS1_S1_S1_Pd_param_0];
	ld.param.u64 	%rd6, [_Z30massMatrixMultiplyGlobalKernelILi2ELi6ELi3EEviPKdS1_S1_S1_Pd_param_2];
	ld.param.u64 	%rd7, [_Z30massMatrixMultiplyGlobalKernelILi2ELi6ELi3EEviPKdS1_S1_S1_Pd_param_3];
	ld.param.u64 	%rd4, [_Z30massMatrixMultiplyGlobalKernelILi2ELi6ELi3EEviPKdS1_S1_S1_Pd_param_4];
	cvta.to.global.u64 	%rd1, %rd7;
	cvta.to.global.u64 	%rd2, %rd6;
	mov.u32 	%r10, %tid.x;
	mov.u32 	%r2, %tid.y;
	mov.u32 	%r11, %ctaid.x;
	mad.lo.s32 	%r3, %r11, 3, %r2;
	and.b32  	%r4, %r10, 1;
	setp.lt.s32 	%p2, %r3, %r9;
	setp.lt.u32 	%p3, %r10, 4;
	and.pred  	%p1, %p2, %p3;
	not.pred 	%p4, %p1;
	@%p4 bra 	$L__BB29_2;
	cvta.to.global.u64 	%rd8, %rd4;
	and.b32  	%r12, %r10, 2;
	or.b32  	%r13, %r4, %r12;
	shl.b32 	%r14, %r3, 3;
	or.b32  	%r15, %r13, %r14;
	mul.wide.s32 	%rd9, %r15, 8;
	add.s64 	%rd10, %rd8, %rd9;
	ld.global.nc.f64 	%fd139, [%rd10];
	ld.global.nc.f64 	%fd138, [%rd10+32];
$L__BB29_2:
	setp.gt.u32 	%p5, %r10, 3;
	bar.sync 	0;
	mov.u32 	%r16, _ZZ30massMatrixMultiplyGlobalKernelILi2ELi6ELi3EEviPKdS1_S1_S1_PdE6s_tmp1;
	mad.lo.s32 	%r5, %r2, 1728, %r16;
	shr.u32 	%r6, %r10, 1;
	mad.lo.s32 	%r7, %r6, 48, %r5;
	shl.b32 	%r17, %r4, 3;
	add.s32 	%r8, %r7, %r17;
	@%p5 bra 	$L__BB29_4;
	add.f64 	%fd18, %fd139, %fd138;
	sub.f64 	%fd19, %fd139, %fd138;
	ld.global.nc.f64 	%fd20, [%rd2];
	ld.global.nc.f64 	%fd21, [%rd1];
	fma.rn.f64 	%fd22, %fd20, %fd18, 0d0000000000000000;
	fma.rn.f64 	%fd23, %fd21, %fd19, 0d0000000000000000;
	sub.f64 	%fd24, %fd22, %fd23;
	st.shared.f64 	[%r8+1440], %fd24;
	add.f64 	%fd25, %fd23, %fd22;
	st.shared.f64 	[%r8], %fd25;
	ld.global.nc.f64 	%fd26, [%rd2+8];
	ld.global.nc.f64 	%fd27, [%rd1+8];
	fma.rn.f64 	%fd28, %fd26, %fd18, 0d0000000000000000;
	fma.rn.f64 	%fd29, %fd27, %fd19, 0d0000000000000000;
	sub.f64 	%fd30, %fd28, %fd29;
	st.shared.f64 	[%r8+1152], %fd30;
	add.f64 	%fd31, %fd29, %fd28;
	st.shared.f64 	[%r8+288], %fd31;
	ld.global.nc.f64 	%fd32, [%rd2+16];
	ld.global.nc.f64 	%fd33, [%rd1+16];
	fma.rn.f64 	%fd34, %fd32, %fd18, 0d0000000000000000;
	fma.rn.f64 	%fd35, %fd33, %fd19, 0d0000000000000000;
	sub.f64 	%fd36, %fd34, %fd35;
	st.shared.f64 	[%r8+864], %fd36;
	add.f64 	%fd37, %fd35, %fd34;
	st.shared.f64 	[%r8+576], %fd37;
$L__BB29_4:
	bar.sync 	0;
	setp.gt.u32 	%p6, %r10, 11;
	@%p6 bra 	$L__BB29_6;
	mad.lo.s32 	%r18, %r6, 240, %r7;
	add.s32 	%r20, %r18, %r17;
	ld.shared.f64 	%fd38, [%r20];
	ld.shared.f64 	%fd39, [%r20+48];
	add.f64 	%fd40, %fd38, %fd39;
	sub.f64 	%fd41, %fd38, %fd39;
	ld.global.nc.f64 	%fd42, [%rd2];
	ld.global.nc.f64 	%fd43, [%rd1];
	fma.rn.f64 	%fd44, %fd42, %fd40, 0d0000000000000000;
	fma.rn.f64 	%fd45, %fd43, %fd41, 0d0000000000000000;
	sub.f64 	%fd46, %fd44, %fd45;
	st.shared.f64 	[%r20+240], %fd46;
	add.f64 	%fd47, %fd45, %fd44;
	st.shared.f64 	[%r20], %fd47;
	ld.global.nc.f64 	%fd48, [%rd2+8];
	ld.global.nc.f64 	%fd49, [%rd1+8];
	fma.rn.f64 	%fd50, %fd48, %fd40, 0d0000000000000000;
	fma.rn.f64 	%fd51, %fd49, %fd41, 0d0000000000000000;
	sub.f64 	%fd52, %fd50, %fd51;
	st.shared.f64 	[%r20+192], %fd52;
	add.f64 	%fd53, %fd51, %fd50;
	st.shared.f64 	[%r20+48], %fd53;
	ld.global.nc.f64 	%fd54, [%rd2+16];
	ld.global.nc.f64 	%fd55, [%rd1+16];
	fma.rn.f64 	%fd56, %fd54, %fd40, 0d0000000000000000;
	fma.rn.f64 	%fd57, %fd55, %fd41, 0d0000000000000000;
	sub.f64 	%fd58, %fd56, %fd57;
	st.shared.f64 	[%r20+144], %fd58;
	add.f64 	%fd59, %fd57, %fd56;
	st.shared.f64 	[%r20+96], %fd59;
$L__BB29_6:
	ld.param.u64 	%rd17, [_Z30massMatrixMultiplyGlobalKernelILi2ELi6ELi3EEviPKdS1_S1_S1_Pd_param_1];
	setp.gt.u32 	%p7, %r10, 11;
	bar.sync 	0;
	cvt.u16.u32 	%rs1, %r10;
	mul.hi.u16 	%rs2, %rs1, -21845;
	shr.u16 	%rs3, %rs2, 2;
	mul.lo.s16 	%rs4, %rs3, 6;
	sub.s16 	%rs5, %rs1, %rs4;
	mul.wide.u16 	%r21, %rs3, 288;
	add.s32 	%r22, %r5, %r21;
	mul.wide.u16 	%r23, %rs5, 48;
	add.s32 	%r24, %r22, %r23;
	ld.shared.f64 	%fd60, [%r24];
	ld.shared.f64 	%fd61, [%r24+8];
	add.f64 	%fd62, %fd60, %fd61;
	sub.f64 	%fd63, %fd60, %fd61;
	mov.b32 	%r25, {%rs5, %rs3};
	mov.b32 	%r26, 5;
	mov.b32 	%r27, 9222;
	dp2a.lo.u32.u32 	%r28, %r25, %r27, %r26;
	mad.lo.s32 	%r29, %r3, 216, %r28;
	ld.global.nc.f64 	%fd5, [%rd2];
	ld.global.nc.f64 	%fd6, [%rd1];
	fma.rn.f64 	%fd64, %fd6, %fd63, 0d0000000000000000;
	fma.rn.f64 	%fd65, %fd5, %fd62, 0d0000000000000000;
	cvta.to.global.u64 	%rd11, %rd17;
	mul.wide.s32 	%rd12, %r29, 8;
	add.s64 	%rd13, %rd11, %rd12;
	ld.global.nc.f64 	%fd66, [%rd13];
	ld.global.nc.f64 	%fd67, [%rd13+-40];
	sub.f64 	%fd68, %fd65, %fd64;
	mul.f64 	%fd69, %fd68, %fd66;
	add.f64 	%fd70, %fd65, %fd64;
	mul.f64 	%fd141, %fd70, %fd67;
	ld.global.nc.f64 	%fd8, [%rd2+8];
	ld.global.nc.f64 	%fd9, [%rd1+8];
	fma.rn.f64 	%fd71, %fd9, %fd63, 0d0000000000000000;
	fma.rn.f64 	%fd72, %fd8, %fd62, 0d0000000000000000;
	ld.global.nc.f64 	%fd73, [%rd13+-8];
	ld.global.nc.f64 	%fd74, [%rd13+-32];
	sub.f64 	%fd75, %fd72, %fd71;
	mul.f64 	%fd76, %fd75, %fd73;
	add.f64 	%fd77, %fd72, %fd71;
	mul.f64 	%fd140, %fd77, %fd74;
	ld.global.nc.f64 	%fd11, [%rd2+16];
	ld.global.nc.f64 	%fd12, [%rd1+16];
	fma.rn.f64 	%fd78, %fd12, %fd63, 0d0000000000000000;
	fma.rn.f64 	%fd79, %fd11, %fd62, 0d0000000000000000;
	ld.global.nc.f64 	%fd80, [%rd13+-16];
	ld.global.nc.f64 	%fd81, [%rd13+-24];
	sub.f64 	%fd82, %fd79, %fd78;
	mul.f64 	%fd83, %fd82, %fd80;
	add.f64 	%fd84, %fd79, %fd78;
	mul.f64 	%fd85, %fd84, %fd81;
	bar.sync 	0;
	add.f64 	%fd86, %fd141, %fd69;
	sub.f64 	%fd87, %fd141, %fd69;
	add.f64 	%fd88, %fd140, %fd76;
	sub.f64 	%fd89, %fd140, %fd76;
	add.f64 	%fd90, %fd85, %fd83;
	sub.f64 	%fd91, %fd85, %fd83;
	fma.rn.f64 	%fd92, %fd5, %fd86, 0d0000000000000000;
	fma.rn.f64 	%fd93, %fd6, %fd87, 0d0000000000000000;
	fma.rn.f64 	%fd94, %fd8, %fd88, %fd92;
	fma.rn.f64 	%fd95, %fd9, %fd89, %fd93;
	fma.rn.f64 	%fd96, %fd11, %fd90, %fd94;
	fma.rn.f64 	%fd97, %fd12, %fd91, %fd95;
	sub.f64 	%fd98, %fd96, %fd97;
	st.shared.f64 	[%r24+8], %fd98;
	add.f64 	%fd99, %fd96, %fd97;
	st.shared.f64 	[%r24], %fd99;
	bar.sync 	0;
	@%p7 bra 	$L__BB29_8;
	mad.lo.s32 	%r30, %r6, 240, %r7;
	shl.b32 	%r31, %r10, 3;
	and.b32  	%r32, %r31, 8;
	add.s32 	%r33, %r30, %r32;
	ld.shared.f64 	%fd100, [%r33];
	ld.shared.f64 	%fd101, [%r33+240];
	add.f64 	%fd102, %fd100, %fd101;
	sub.f64 	%fd103, %fd100, %fd101;
	ld.shared.f64 	%fd104, [%r33+48];
	ld.shared.f64 	%fd105, [%r33+192];
	add.f64 	%fd106, %fd104, %fd105;
	sub.f64 	%fd107, %fd104, %fd105;
	ld.shared.f64 	%fd108, [%r33+96];
	ld.shared.f64 	%fd109, [%r33+144];
	add.f64 	%fd110, %fd108, %fd109;
	sub.f64 	%fd111, %fd108, %fd109;
	fma.rn.f64 	%fd112, %fd5, %fd102, 0d0000000000000000;
	fma.rn.f64 	%fd113, %fd6, %fd103, 0d0000000000000000;
	fma.rn.f64 	%fd114, %fd8, %fd106, %fd112;
	fma.rn.f64 	%fd115, %fd9, %fd107, %fd113;
	fma.rn.f64 	%fd116, %fd11, %fd110, %fd114;
	fma.rn.f64 	%fd117, %fd12, %fd111, %fd115;
	sub.f64 	%fd118, %fd116, %fd117;
	st.shared.f64 	[%r33+48], %fd118;
	add.f64 	%fd119, %fd116, %fd117;
	st.shared.f64 	[%r33], %fd119;
$L__BB29_8:
	setp.gt.u32 	%p8, %r10, 3;
	bar.sync 	0;
	@%p8 bra 	$L__BB29_10;
	mov.u32 	%r34, %tid.y;
	mov.u32 	%r35, _ZZ30massMatrixMultiplyGlobalKernelILi2ELi6ELi3EEviPKdS1_S1_S1_PdE6s_tmp1;
	mad.lo.s32 	%r36, %r34, 1728, %r35;
	shr.u32 	%r37, %r10, 1;
	mad.lo.s32 	%r38, %r37, 48, %r36;
	shl.b32 	%r39, %r10, 3;
	and.b32  	%r40, %r39, 8;
	add.s32 	%r41, %r38, %r40;
	ld.shared.f64 	%fd120, [%r41];
	ld.shared.f64 	%fd121, [%r41+1440];
	add.f64 	%fd122, %fd120, %fd121;
	sub.f64 	%fd123, %fd120, %fd121;
	ld.shared.f64 	%fd124, [%r41+288];
	ld.shared.f64 	%fd125, [%r41+1152];
	add.f64 	%fd126, %fd124, %fd125;
	sub.f64 	%fd127, %fd124, %fd125;
	ld.shared.f64 	%fd128, [%r41+576];
	ld.shared.f64 	%fd129, [%r41+864];
	add.f64 	%fd130, %fd128, %fd129;
	sub.f64 	%fd131, %fd128, %fd129;
	fma.rn.f64 	%fd132, %fd5, %fd122, 0d0000000000000000;
	fma.rn.f64 	%fd133, %fd6, %fd123, 0d0000000000000000;
	fma.rn.f64 	%fd134, %fd8, %fd126, %fd132;
	fma.rn.f64 	%fd135, %fd9, %fd127, %fd133;
	fma.rn.f64 	%fd136, %fd11, %fd130, %fd134;
	fma.rn.f64 	%fd137, %fd12, %fd131, %fd135;
	sub.f64 	%fd140, %fd136, %fd137;
	add.f64 	%fd141, %fd136, %fd137;
$L__BB29_10:
	bar.sync 	0;
	@%p4 bra 	$L__BB29_12;
	ld.param.u64 	%rd18, [_Z30massMatrixMultiplyGlobalKernelILi2ELi6ELi3EEviPKdS1_S1_S1_Pd_param_5];
	and.b32  	%r42, %r10, 3;
	shl.b32 	%r43, %r3, 3;
	or.b32  	%r44, %r42, %r43;
	cvta.to.global.u64 	%rd14, %rd18;
	mul.wide.s32 	%rd15, %r44, 8;
	add.s64 	%rd16, %rd14, %rd15;
	st.global.f64 	[%rd16], %fd141;
	st.global.f64 	[%rd16+32], %fd140;
$L__BB29_12:
	ret;

}
	// .globl	_Z40massMatrixMultiplyMonolithicGlobalKernelILi2ELi6ELi3EEviPKdS1_S1_S1_Pd
.visible .entry _Z40massMatrixMultiplyMonolithicGlobalKernelILi2ELi6ELi3EEviPKdS1_S1_S1_Pd(
	.param .u32 _Z40massMatrixMultiplyMonolithicGlobalKernelILi2ELi6ELi3EEviPKdS1_S1_S1_Pd_param_0,
	.param .u64 .ptr .align 1 _Z40massMatrixMultiplyMonolithicGlobalKernelILi2ELi6ELi3EEviPKdS1_S1_S1_Pd_param_1,
	.param .u64 .ptr .align 1 _Z40massMatrixMultiplyMonolithicGlobalKernelILi2ELi6ELi3EEviPKdS1_S1_S1_Pd_param_2,
	.param .u64 .ptr .align 1 _Z40massMatrixMultiplyMonolithicGlobalKernelILi2ELi6ELi3EEviPKdS1_S1_S1_Pd_param_3,
	.param .u64 .ptr .align 1 _Z40massMatrixMultiplyMonolithicGlobalKernelILi2ELi6ELi3EEviPKdS1_S1_S1_Pd_param_4,
	.param .u64 .ptr .align 1 _Z40massMatrixMultiplyMonolithicGlobalKernelILi2ELi6ELi3EEviPKdS1_S1_S1_Pd_param_5
)
{
	.reg .pred 	%p<15>;
	.reg .b16 	%rs<5>;
	.reg .b32 	%r<58>;
	.reg .b64 	%rd<25>;
	.reg .b64 	%fd<166>;
	// demoted variable
	.shared .align 8 .b8 _ZZ40massMatrixMultiplyMonolithicGlobalKernelILi2ELi6ELi3EEviPKdS1_S1_S1_PdE6s_tmp1[5184];
	ld.param.u32 	%r12, [_Z40massMatrixMultiplyMonolithicGlobalKernelILi2ELi6ELi3EEviPKdS1_S1_S1_Pd_param_0];
	ld.param.u64 	%rd4, [_Z40massMatrixMultiplyMonolithicGlobalKernelILi2ELi6ELi3EEviPKdS1_S1_S1_Pd_param_2];
	ld.param.u64 	%rd5, [_Z40massMatrixMultiplyMonolithicGlobalKernelILi2ELi6ELi3EEviPKdS1_S1_S1_Pd_param_4];
	cvta.to.global.u64 	%rd1, %rd4;
	mov.u32 	%r1, %tid.x;
	mov.u32 	%r2, %tid.y;
	mov.u32 	%r13, %ctaid.x;
	mad.lo.s32 	%r3, %r13, 3, %r2;
	and.b32  	%r4, %r1, 1;
	setp.ge.s32 	%p1, %r3, %r12;
	@%p1 bra 	$L__BB30_2;
	cvta.to.global.u64 	%rd7, %rd5;
	and.b32  	%r14, %r1, 1022;
	or.b32  	%r15, %r4, %r14;
	shl.b32 	%r16, %r3, 3;
	add.s32 	%r17, %r15, %r16;
	mul.wide.s32 	%rd8, %r17, 8;
	add.s64 	%rd9, %rd7, %rd8;
	ld.global.nc.f64 	%fd157, [%rd9];
	ld.global.nc.f64 	%fd156, [%rd9+32];
$L__BB30_2:
	bar.sync 	0;
	setp.gt.u32 	%p2, %r1, 3;
	mov.u32 	%r18, _ZZ40massMatrixMultiplyMonolithicGlobalKernelILi2ELi6ELi3EEviPKdS1_S1_S1_PdE6s_tmp1;
	mad.lo.s32 	%r5, %r2, 1728, %r18;
	shr.u32 	%r6, %r1, 1;
	mad.lo.s32 	%r7, %r6, 48, %r5;
	shl.b32 	%r19, %r4, 3;
	add.s32 	%r8, %r7, %r19;
	@%p2 bra 	$L__BB30_4;
	ld.global.nc.f64 	%fd45, [%rd1];
	fma.rn.f64 	%fd46, %fd45, %fd157, 0d0000000000000000;
	ld.global.nc.f64 	%fd47, [%rd1+8];
	fma.rn.f64 	%fd48, %fd47, %fd156, %fd46;
	st.shared.f64 	[%r8], %fd48;
	ld.global.nc.f64 	%fd49, [%rd1+16];
	fma.rn.f64 	%fd50, %fd49, %fd157, 0d0000000000000000;
	ld.global.nc.f64 	%fd51, [%rd1+24];
	fma.rn.f64 	%fd52, %fd51, %fd156, %fd50;
	st.shared.f64 	[%r8+288], %fd52;
	ld.global.nc.f64 	%fd53, [%rd1+32];
	fma.rn.f64 	%fd54, %fd53, %fd157, 0d0000000000000000;
	ld.global.nc.f64 	%fd55, [%rd1+40];
	fma.rn.f64 	%fd56, %fd55, %fd156, %fd54;
	st.shared.f64 	[%r8+576], %fd56;
	ld.global.nc.f64 	%fd57, [%rd1+48];
	fma.rn.f64 	%fd58, %fd57, %fd157, 0d0000000000000000;
	ld.global.nc.f64 	%fd59, [%rd1+56];
	fma.rn.f64 	%fd60, %fd59, %fd156, %fd58;
	st.shared.f64 	[%r8+864], %fd60;
	ld.global.nc.f64 	%fd61, [%rd1+64];
	fma.rn.f64 	%fd62, %fd61, %fd157, 0d0000000000000000;
	ld.global.nc.f64 	%fd63, [%rd1+72];
	fma.rn.f64 	%fd64, %fd63, %fd156, %fd62;
	st.shared.f64 	[%r8+1152], %fd64;
	ld.global.nc.f64 	%fd65, [%rd1+80];
	fma.rn.f64 	%fd66, %fd65, %fd157, 0d0000000000000000;
	ld.global.nc.f64 	%fd67, [%rd1+88];
	fma.rn.f64 	%fd68, %fd67, %fd156, %fd66;
	st.shared.f64 	[%r8+1440], %fd68;
$L__BB30_4:
	bar.sync 	0;
	setp.gt.u32 	%p3, %r1, 11;
	mad.lo.s32 	%r20, %r6, 240, %r7;
	add.s32 	%r9, %r20, %r19;
	@%p3 bra 	$L__BB30_6;
	ld.shared.f64 	%fd69, [%r9];
	ld.shared.f64 	%fd70, [%r9+48];
	ld.global.nc.f64 	%fd71, [%rd1];
	fma.rn.f64 	%fd72, %fd71, %fd69, 0d0000000000000000;
	ld.global.nc.f64 	%fd73, [%rd1+8];
	fma.rn.f64 	%fd74, %fd73, %fd70, %fd72;
	st.shared.f64 	[%r9], %fd74;
	ld.global.nc.f64 	%fd75, [%rd1+16];
	fma.rn.f64 	%fd76, %fd75, %fd69, 0d0000000000000000;
	ld.global.nc.f64 	%fd77, [%rd1+24];
	fma.rn.f64 	%fd78, %fd77, %fd70, %fd76;
	st.shared.f64 	[%r9+48], %fd78;
	ld.global.nc.f64 	%fd79, [%rd1+32];
	fma.rn.f64 	%fd80, %fd79, %fd69, 0d0000000000000000;
	ld.global.nc.f64 	%fd81, [%rd1+40];
	fma.rn.f64 	%fd82, %fd81, %fd70, %fd80;
	st.shared.f64 	[%r9+96], %fd82;
	ld.global.nc.f64 	%fd83, [%rd1+48];
	fma.rn.f64 	%fd84, %fd83, %fd69, 0d0000000000000000;
	ld.global.nc.f64 	%fd85, [%rd1+56];
	fma.rn.f64 	%fd86, %fd85, %fd70, %fd84;
	st.shared.f64 	[%r9+144], %fd86;
	ld.global.nc.f64 	%fd87, [%rd1+64];
	fma.rn.f64 	%fd88, %fd87, %fd69, 0d0000000000000000;
	ld.global.nc.f64 	%fd89, [%rd1+72];
	fma.rn.f64 	%fd90, %fd89, %fd70, %fd88;
	st.shared.f64 	[%r9+192], %fd90;
	ld.global.nc.f64 	%fd91, [%rd1+80];
	fma.rn.f64 	%fd92, %fd91, %fd69, 0d0000000000000000;
	ld.global.nc.f64 	%fd93, [%rd1+88];
	fma.rn.f64 	%fd94, %fd93, %fd70, %fd92;
	st.shared.f64 	[%r9+240], %fd94;
$L__BB30_6:
	ld.param.u64 	%rd20, [_Z40massMatrixMultiplyMonolithicGlobalKernelILi2ELi6ELi3EEviPKdS1_S1_S1_Pd_param_1];
	ld.param.u32 	%r51, [_Z40massMatrixMultiplyMonolithicGlobalKernelILi2ELi6ELi3EEviPKdS1_S1_S1_Pd_param_0];
	setp.ge.s32 	%p4, %r3, %r51;
	bar.sync 	0;
	cvt.u16.u32 	%rs1, %r1;
	mul.hi.u16 	%rs2, %rs1, 10923;
	mul.lo.s16 	%rs3, %rs2, 6;
	sub.s16 	%rs4, %rs1, %rs3;
	mul.wide.u16 	%r22, %rs2, 288;
	add.s32 	%r23, %r5, %r22;
	mul.wide.u16 	%r24, %rs4, 48;
	add.s32 	%r10, %r23, %r24;
	ld.shared.f64 	%fd5, [%r10];
	ld.shared.f64 	%fd6, [%r10+8];
	mul.lo.s32 	%r25, %r3, 216;
	mad.lo.s32 	%r26, %r1, 6, %r25;
	ld.global.nc.f64 	%fd7, [%rd1];
	fma.rn.f64 	%fd96, %fd7, %fd5, 0d0000000000000000;
	ld.global.nc.f64 	%fd8, [%rd1+8];
	fma.rn.f64 	%fd9, %fd8, %fd6, %fd96;
	cvta.to.global.u64 	%rd10, %rd20;
	mul.wide.s32 	%rd11, %r26, 8;
	add.s64 	%rd2, %rd10, %rd11;
	mov.f64 	%fd158, 0d0000000000000000;
	@%p4 bra 	$L__BB30_8;
	ld.global.nc.f64 	%fd158, [%rd2];
$L__BB30_8:
	ld.param.u32 	%r52, [_Z40massMatrixMultiplyMonolithicGlobalKernelILi2ELi6ELi3EEviPKdS1_S1_S1_Pd_param_0];
	setp.ge.s32 	%p5, %r3, %r52;
	mul.f64 	%fd165, %fd9, %fd158;
	ld.global.nc.f64 	%fd13, [%rd1+16];
	fma.rn.f64 	%fd98, %fd13, %fd5, 0d0000000000000000;
	ld.global.nc.f64 	%fd14, [%rd1+24];
	fma.rn.f64 	%fd15, %fd14, %fd6, %fd98;
	mov.f64 	%fd159, 0d0000000000000000;
	@%p5 bra 	$L__BB30_10;
	ld.global.nc.f64 	%fd159, [%rd2+8];
$L__BB30_10:
	ld.param.u32 	%r53, [_Z40massMatrixMultiplyMonolithicGlobalKernelILi2ELi6ELi3EEviPKdS1_S1_S1_Pd_param_0];
	setp.ge.s32 	%p6, %r3, %r53;
	mul.f64 	%fd164, %fd15, %fd159;
	ld.global.nc.f64 	%fd19, [%rd1+32];
	fma.rn.f64 	%fd100, %fd19, %fd5, 0d0000000000000000;
	ld.global.nc.f64 	%fd20, [%rd1+40];
	fma.rn.f64 	%fd21, %fd20, %fd6, %fd100;
	mov.f64 	%fd160, 0d0000000000000000;
	@%p6 bra 	$L__BB30_12;
	ld.global.nc.f64 	%fd160, [%rd2+16];
$L__BB30_12:
	ld.param.u32 	%r54, [_Z40massMatrixMultiplyMonolithicGlobalKernelILi2ELi6ELi3EEviPKdS1_S1_S1_Pd_param_0];
	setp.ge.s32 	%p7, %r3, %r54;
	mul.f64 	%fd24, %fd21, %fd160;
	ld.global.nc.f64 	%fd25, [%rd1+48];
	ld.global.nc.f64 	%fd26, [%rd1+56];
	mov.f64 	%fd161, 0d0000000000000000;
	@%p7 bra 	$L__BB30_14;
	ld.global.nc.f64 	%fd161, [%rd2+24];
$L__BB30_14:
	ld.param.u64 	%rd22, [_Z40massMatrixMultiplyMonolithicGlobalKernelILi2ELi6ELi3EEviPKdS1_S1_S1_Pd_param_2];
	ld.param.u32 	%r55, [_Z40massMatrixMultiplyMonolithicGlobalKernelILi2ELi6ELi3EEviPKdS1_S1_S1_Pd_param_0];
	setp.ge.s32 	%p8, %r3, %r55;
	fma.rn.f64 	%fd103, %fd25, %fd5, 0d0000000000000000;
	fma.rn.f64 	%fd104, %fd26, %fd6, %fd103;
	mul.f64 	%fd29, %fd104, %fd161;
	cvta.to.global.u64 	%rd12, %rd22;
	ld.global.nc.f64 	%fd30, [%rd12+64];
	ld.global.nc.f64 	%fd31, [%rd12+72];
	mov.f64 	%fd162, 0d0000000000000000;
	@%p8 bra 	$L__BB30_16;
	ld.global.nc.f64 	%fd162, [%rd2+32];
$L__BB30_16:
	ld.param.u64 	%rd23, [_Z40massMatrixMultiplyMonolithicGlobalKernelILi2ELi6ELi3EEviPKdS1_S1_S1_Pd_param_2];
	ld.param.u32 	%r56, [_Z40massMatrixMultiplyMonolithicGlobalKernelILi2ELi6ELi3EEviPKdS1_S1_S1_Pd_param_0];
	setp.ge.s32 	%p9, %r3, %r56;
	fma.rn.f64 	%fd106, %fd30, %fd5, 0d0000000000000000;
	fma.rn.f64 	%fd107, %fd31, %fd6, %fd106;
	mul.f64 	%fd34, %fd107, %fd162;
	cvta.to.global.u64 	%rd13, %rd23;
	ld.global.nc.f64 	%fd35, [%rd13+80];
	fma.rn.f64 	%fd108, %fd35, %fd5, 0d0000000000000000;
	ld.global.nc.f64 	%fd36, [%rd13+88];
	fma.rn.f64 	%fd37, %fd36, %fd6, %fd108;
	mov.f64 	%fd163, 0d0000000000000000;
	@%p9 bra 	$L__BB30_18;
	ld.param.u64 	%rd21, [_Z40massMatrixMultiplyMonolithicGlobalKernelILi2ELi6ELi3EEviPKdS1_S1_S1_Pd_param_1];
	cvta.to.global.u64 	%rd14, %rd21;
	mul.lo.s32 	%r27, %r3, 216;
	mad.lo.s32 	%r28, %r1, 6, %r27;
	mul.wide.s32 	%rd15, %r28, 8;
	add.s64 	%rd16, %rd14, %rd15;
	ld.global.nc.f64 	%fd163, [%rd16+40];
$L__BB30_18:
	mov.u32 	%r29, %tid.x;
	setp.gt.u32 	%p10, %r29, 11;
	mul.f64 	%fd109, %fd37, %fd163;
	fma.rn.f64 	%fd110, %fd7, %fd165, 0d0000000000000000;
	fma.rn.f64 	%fd111, %fd13, %fd164, %fd110;
	fma.rn.f64 	%fd112, %fd19, %fd24, %fd111;
	fma.rn.f64 	%fd113, %fd25, %fd29, %fd112;
	fma.rn.f64 	%fd114, %fd30, %fd34, %fd113;
	fma.rn.f64 	%fd115, %fd35, %fd109, %fd114;
	st.shared.f64 	[%r10], %fd115;
	fma.rn.f64 	%fd116, %fd8, %fd165, 0d0000000000000000;
	fma.rn.f64 	%fd117, %fd14, %fd164, %fd116;
	fma.rn.f64 	%fd118, %fd20, %fd24, %fd117;
	fma.rn.f64 	%fd119, %fd26, %fd29, %fd118;
	fma.rn.f64 	%fd120, %fd31, %fd34, %fd119;
	fma.rn.f64 	%fd121, %fd36, %fd109, %fd120;
	st.shared.f64 	[%r10+8], %fd121;
	bar.sync 	0;
	@%p10 bra 	$L__BB30_20;
	mov.u32 	%r30, %tid.y;
	mov.u32 	%r31, _ZZ40massMatrixMultiplyMonolithicGlobalKernelILi2ELi6ELi3EEviPKdS1_S1_S1_PdE6s_tmp1;
	mad.lo.s32 	%r32, %r30, 1728, %r31;
	mov.u32 	%r33, %tid.x;
	shr.u32 	%r34, %r33, 1;
	mad.lo.s32 	%r35, %r34, 48, %r32;
	mad.lo.s32 	%r36, %r34, 240, %r35;
	shl.b32 	%r37, %r33, 3;
	and.b32  	%r38, %r37, 8;
	add.s32 	%r39, %r36, %r38;
	ld.shared.f64 	%fd122, [%r39];
	ld.shared.f64 	%fd123, [%r39+48];
	ld.shared.f64 	%fd124, [%r39+96];
	ld.shared.f64 	%fd125, [%r39+144];
	ld.shared.f64 	%fd126, [%r39+192];
	ld.shared.f64 	%fd127, [%r39+240];
	fma.rn.f64 	%fd128, %fd7, %fd122, 0d0000000000000000;
	fma.rn.f64 	%fd129, %fd13, %fd123, %fd128;
	fma.rn.f64 	%fd130, %fd19, %fd124, %fd129;
	fma.rn.f64 	%fd131, %fd25, %fd125, %fd130;
	fma.rn.f64 	%fd132, %fd30, %fd126, %fd131;
	fma.rn.f64 	%fd133, %fd35, %fd127, %fd132;
	st.shared.f64 	[%r39], %fd133;
	fma.rn.f64 	%fd134, %fd8, %fd122, 0d0000000000000000;
	fma.rn.f64 	%fd135, %fd14, %fd123, %fd134;
	fma.rn.f64 	%fd136, %fd20, %fd124, %fd135;
	fma.rn.f64 	%fd137, %fd26, %fd125, %fd136;
	fma.rn.f64 	%fd138, %fd31, %fd126, %fd137;
	fma.rn.f64 	%fd139, %fd36, %fd127, %fd138;
	st.shared.f64 	[%r39+48], %fd139;
$L__BB30_20:
	mov.u32 	%r11, %tid.x;
	setp.gt.u32 	%p11, %r11, 3;
	bar.sync 	0;
	@%p11 bra 	$L__BB30_22;
	mov.u32 	%r40, %tid.y;
	mov.u32 	%r41, _ZZ40massMatrixMultiplyMonolithicGlobalKernelILi2ELi6ELi3EEviPKdS1_S1_S1_PdE6s_tmp1;
	mad.lo.s32 	%r42, %r40, 1728, %r41;
	shr.u32 	%r43, %r11, 1;
	mad.lo.s32 	%r44, %r43, 48, %r42;
	shl.b32 	%r45, %r11, 3;
	and.b32  	%r46, %r45, 8;
	add.s32 	%r47, %r44, %r46;
	ld.shared.f64 	%fd140, [%r47];
	ld.shared.f64 	%fd141, [%r47+288];
	ld.shared.f64 	%fd142, [%r47+576];
	ld.shared.f64 	%fd143, [%r47+864];
	ld.shared.f64 	%fd144, [%r47+1152];
	ld.shared.f64 	%fd145, [%r47+1440];
	fma.rn.f64 	%fd146, %fd7, %fd140, 0d0000000000000000;
	fma.rn.f64 	%fd147, %fd13, %fd141, %fd146;
	fma.rn.f64 	%fd148, %fd19, %fd142, %fd147;
	fma.rn.f64 	%fd149, %fd25, %fd143, %fd148;
	fma.rn.f64 	%fd150, %fd30, %fd144, %fd149;
	fma.rn.f64 	%fd165, %fd35, %fd145, %fd150;
	fma.rn.f64 	%fd151, %fd8, %fd140, 0d0000000000000000;
	fma.rn.f64 	%fd152, %fd14, %fd141, %fd151;
	fma.rn.f64 	%fd153, %fd20, %fd142, %fd152;
	fma.rn.f64 	%fd154, %fd26, %fd143, %fd153;
	fma.rn.f64 	%fd155, %fd31, %fd144, %fd154;
	fma.rn.f64 	%fd164, %fd36, %fd145, %fd155;
$L__BB30_22:
	ld.param.u32 	%r57, [_Z40massMatrixMultiplyMonolithicGlobalKernelILi2ELi6ELi3EEviPKdS1_S1_S1_Pd_param_0];
	setp.gt.u32 	%p12, %r11, 3;
	setp.ge.s32 	%p13, %r3, %r57;
	bar.sync 	0;
	or.pred  	%p14, %p12, %p13;
	@%p14 bra 	$L__BB30_24;
	ld.param.u64 	%rd24, [_Z40massMatrixMultiplyMonolithicGlobalKernelILi2ELi6ELi3EEviPKdS1_S1_S1_Pd_param_5];
	and.b32  	%r48, %r11, 3;
	shl.b32 	%r49, %r3, 3;
	or.b32  	%r50, %r48, %r49;
	cvta.to.global.u64 	%rd17, %rd24;
	mul.wide.s32 	%rd18, %r50, 8;
	add.s64 	%rd19, %rd17, %rd18;
	st.global.f64 	[%rd19], %fd165;
	st.global.f64 	[%rd19+32], %fd164;
$L__BB30_24:
	ret;

}
	// .globl	_Z42massMatrixMultiplyMonolithicConstantKernelILi2ELi6ELi3EEviPKdS1_S1_S1_Pd
.visible .entry _Z42massMatrixMultiplyMonolithicConstantKernelILi2ELi6ELi3EEviPKdS1_S1_S1_Pd(
	.param .u32 _Z42massMatrixMultiplyMonolithicConstantKernelILi2ELi6ELi3EEviPKdS1_S1_S1_Pd_param_0,
	.param .u64 .ptr .align 1 _Z42massMatrixMultiplyMonolithicConstantKernelILi2ELi6ELi3EEviPKdS1_S1_S1_Pd_param_1,
	.param .u64 .ptr .align 1 _Z42massMatrixMultiplyMonolithicConstantKernelILi2ELi6ELi3EEviPKdS1_S1_S1_Pd_param_2,
	.param .u64 .ptr .align 1 _Z42massMatrixMultiplyMonolithicConstantKernelILi2ELi6ELi3EEviPKdS1_S1_S1_Pd_param_3,
	.param .u64 .ptr .align 1 _Z42massMatrixMultiplyMonolithicConstantKernelILi2ELi6ELi3EEviPKdS1_S1_S1_Pd_param_4,
	.param .u64 .ptr .align 1 _Z42massMatrixMultiplyMonolithicConstantKernelILi2ELi6ELi3EEviPKdS1_S1_S1_Pd_param_5
)
{
	.reg .pred 	%p<15>;
	.reg .b16 	%rs<5>;
	.reg .b32 	%r<46>;
	.reg .b64 	%rd<14>;
	.reg .b64 	%fd<165>;
	// demoted variable
	.shared .align 8 .b8 _ZZ42massMatrixMultiplyMonolithicConstantKernelILi2ELi6ELi3EEviPKdS1_S1_S1_PdE6s_tmp1[5184];
	ld.param.u32 	%r11, [_Z42massMatrixMultiplyMonolithicConstantKernelILi2ELi6ELi3EEviPKdS1_S1_S1_Pd_param_0];
	ld.param.u64 	%rd2, [_Z42massMatrixMultiplyMonolithicConstantKernelILi2ELi6ELi3EEviPKdS1_S1_S1_Pd_param_1];
	ld.param.u64 	%rd3, [_Z42massMatrixMultiplyMonolithicConstantKernelILi2ELi6ELi3EEviPKdS1_S1_S1_Pd_param_4];
	mov.u32 	%r1, %tid.x;
	mov.u32 	%r2, %tid.y;
	mov.u32 	%r12, %ctaid.x;
	mad.lo.s32 	%r3, %r12, 3, %r2;
	and.b32  	%r4, %r1, 1;
	setp.ge.s32 	%p1, %r3, %r11;
	@%p1 bra 	$L__BB31_2;
	cvta.to.global.u64 	%rd5, %rd3;
	and.b32  	%r13, %r1, 1022;
	or.b32  	%r14, %r4, %r13;
	shl.b32 	%r15, %r3, 3;
	add.s32 	%r16, %r14, %r15;
	mul.wide.s32 	%rd6, %r16, 8;
	add.s64 	%rd7, %rd5, %rd6;
	ld.global.nc.f64 	%fd156, [%rd7];
	ld.global.nc.f64 	%fd155, [%rd7+32];
$L__BB31_2:
	bar.sync 	0;
	setp.gt.u32 	%p2, %r1, 3;
	ld.const.f64 	%fd5, [const_DofToQuad];
	ld.const.f64 	%fd6, [const_DofToQuad+8];
	mov.u32 	%r17, _ZZ42massMatrixMultiplyMonolithicConstantKernelILi2ELi6ELi3EEviPKdS1_S1_S1_PdE6s_tmp1;
	mad.lo.s32 	%r5, %r2, 1728, %r17;
	shr.u32 	%r6, %r1, 1;
	mad.lo.s32 	%r7, %r6, 48, %r5;
	shl.b32 	%r18, %r4, 3;
	add.s32 	%r8, %r7, %r18;
	@%p2 bra 	$L__BB31_4;
	fma.rn.f64 	%fd45, %fd5, %fd156, 0d0000000000000000;
	fma.rn.f64 	%fd46, %fd6, %fd155, %fd45;
	st.shared.f64 	[%r8], %fd46;
	ld.const.f64 	%fd47, [const_DofToQuad+16];
	fma.rn.f64 	%fd48, %fd47, %fd156, 0d0000000000000000;
	ld.const.f64 	%fd49, [const_DofToQuad+24];
	fma.rn.f64 	%fd50, %fd49, %fd155, %fd48;
	st.shared.f64 	[%r8+288], %fd50;
	ld.const.f64 	%fd51, [const_DofToQuad+32];
	fma.rn.f64 	%fd52, %fd51, %fd156, 0d0000000000000000;
	ld.const.f64 	%fd53, [const_DofToQuad+40];
	fma.rn.f64 	%fd54, %fd53, %fd155, %fd52;
	st.shared.f64 	[%r8+576], %fd54;
	ld.const.f64 	%fd55, [const_DofToQuad+48];
	fma.rn.f64 	%fd56, %fd55, %fd156, 0d0000000000000000;
	ld.const.f64 	%fd57, [const_DofToQuad+56];
	fma.rn.f64 	%fd58, %fd57, %fd155, %fd56;
	st.shared.f64 	[%r8+864], %fd58;
	ld.const.f64 	%fd59, [const_DofToQuad+64];
	fma.rn.f64 	%fd60, %fd59, %fd156, 0d0000000000000000;
	ld.const.f64 	%fd61, [const_DofToQuad+72];
	fma.rn.f64 	%fd62, %fd61, %fd155, %fd60;
	st.shared.f64 	[%r8+1152], %fd62;
	ld.const.f64 	%fd63, [const_DofToQuad+80];
	fma.rn.f64 	%fd64, %fd63, %fd156, 0d0000000000000000;
	ld.const.f64 	%fd65, [const_DofToQuad+88];
	fma.rn.f64 	%fd66, %fd65, %fd155, %fd64;
	st.shared.f64 	[%r8+1440], %fd66;
$L__BB31_4:
	bar.sync 	0;
	setp.gt.u32 	%p3, %r1, 11;
	mad.lo.s32 	%r19, %r6, 240, %r7;
	add.s32 	%r9, %r19, %r18;
	@%p3 bra 	$L__BB31_6;
	ld.shared.f64 	%fd67, [%r9];
	ld.shared.f64 	%fd68, [%r9+48];
	fma.rn.f64 	%fd69, %fd5, %fd67, 0d0000000000000000;
	fma.rn.f64 	%fd70, %fd6, %fd68, %fd69;
	st.shared.f64 	[%r9], %fd70;
	ld.const.f64 	%fd71, [const_DofToQuad+16];
	fma.rn.f64 	%fd72, %fd71, %fd67, 0d0000000000000000;
	ld.const.f64 	%fd73, [const_DofToQuad+24];
	fma.rn.f64 	%fd74, %fd73, %fd68, %fd72;
	st.shared.f64 	[%r9+48], %fd74;
	ld.const.f64 	%fd75, [const_DofToQuad+32];
	fma.rn.f64 	%fd76, %fd75, %fd67, 0d0000000000000000;
	ld.const.f64 	%fd77, [const_DofToQuad+40];
	fma.rn.f64 	%fd78, %fd77, %fd68, %fd76;
	st.shared.f64 	[%r9+96], %fd78;
	ld.const.f64 	%fd79, [const_DofToQuad+48];
	fma.rn.f64 	%fd80, %fd79, %fd67, 0d0000000000000000;
	ld.const.f64 	%fd81, [const_DofToQuad+56];
	fma.rn.f64 	%fd82, %fd81, %fd68, %fd80;
	st.shared.f64 	[%r9+144], %fd82;
	ld.const.f64 	%fd83, [const_DofToQuad+64];
	fma.rn.f64 	%fd84, %fd83, %fd67, 0d0000000000000000;
	ld.const.f64 	%fd85, [const_DofToQuad+72];
	fma.rn.f64 	%fd86, %fd85, %fd68, %fd84;
	st.shared.f64 	[%r9+192], %fd86;
	ld.const.f64 	%fd87, [const_DofToQuad+80];
	fma.rn.f64 	%fd88, %fd87, %fd67, 0d0000000000000000;
	ld.const.f64 	%fd89, [const_DofToQuad+88];
	fma.rn.f64 	%fd90, %fd89, %fd68, %fd88;
	st.shared.f64 	[%r9+240], %fd90;
$L__BB31_6:
	setp.ge.s32 	%p4, %r3, %r11;
	bar.sync 	0;
	cvt.u16.u32 	%rs1, %r1;
	mul.hi.u16 	%rs2, %rs1, 10923;
	mul.lo.s16 	%rs3, %rs2, 6;
	sub.s16 	%rs4, %rs1, %rs3;
	mul.wide.u16 	%r21, %rs2, 288;
	add.s32 	%r22, %r5, %r21;
	mul.wide.u16 	%r23, %rs4, 48;
	add.s32 	%r10, %r22, %r23;
	ld.shared.f64 	%fd7, [%r10];
	ld.shared.f64 	%fd8, [%r10+8];
	mul.lo.s32 	%r24, %r3, 216;
	mad.lo.s32 	%r25, %r1, 6, %r24;
	fma.rn.f64 	%fd92, %fd5, %fd7, 0d0000000000000000;
	fma.rn.f64 	%fd9, %fd6, %fd8, %fd92;
	cvta.to.global.u64 	%rd8, %rd2;
	mul.wide.s32 	%rd9, %r25, 8;
	add.s64 	%rd1, %rd8, %rd9;
	mov.f64 	%fd157, 0d0000000000000000;
	@%p4 bra 	$L__BB31_8;
	ld.global.nc.f64 	%fd157, [%rd1];
$L__BB31_8:
	setp.ge.s32 	%p5, %r3, %r11;
	mul.f64 	%fd164, %fd9, %fd157;
	ld.const.f64 	%fd13, [const_DofToQuad+16];
	fma.rn.f64 	%fd94, %fd13, %fd7, 0d0000000000000000;
	ld.const.f64 	%fd14, [const_DofToQuad+24];
	fma.rn.f64 	%fd15, %fd14, %fd8, %fd94;
	mov.f64 	%fd158, 0d0000000000000000;
	@%p5 bra 	$L__BB31_10;
	ld.global.nc.f64 	%fd158, [%rd1+8];
$L__BB31_10:
	setp.ge.s32 	%p6, %r3, %r11;
	mul.f64 	%fd163, %fd15, %fd158;
	ld.const.f64 	%fd19, [const_DofToQuad+32];
	fma.rn.f64 	%fd96, %fd19, %fd7, 0d0000000000000000;
	ld.const.f64 	%fd20, [const_DofToQuad+40];
	fma.rn.f64 	%fd21, %fd20, %fd8, %fd96;
	mov.f64 	%fd159, 0d0000000000000000;
	@%p6 bra 	$L__BB31_12;
	ld.global.nc.f64 	%fd159, [%rd1+16];
$L__BB31_12:
	setp.ge.s32 	%p7, %r3, %r11;
	mul.f64 	%fd24, %fd21, %fd159;
	ld.const.f64 	%fd25, [const_DofToQuad+48];
	mov.f64 	%fd160, 0d0000000000000000;
	ld.const.f64 	%fd26, [const_DofToQuad+56];
	@%p7 bra 	$L__BB31_14;
	ld.global.nc.f64 	%fd160, [%rd1+24];
$L__BB31_14:
	fma.rn.f64 	%fd99, %fd25, %fd7, 0d0000000000000000;
	fma.rn.f64 	%fd100, %fd26, %fd8, %fd99;
	mul.f64 	%fd29, %fd100, %fd160;
	ld.const.f64 	%fd30, [const_DofToQuad+64];
	mov.f64 	%fd161, 0d0000000000000000;
	ld.const.f64 	%fd31, [const_DofToQuad+72];
	@%p7 bra 	$L__BB31_16;
	ld.global.nc.f64 	%fd161, [%rd1+32];
$L__BB31_16:
	fma.rn.f64 	%fd102, %fd30, %fd7, 0d0000000000000000;
	fma.rn.f64 	%fd103, %fd31, %fd8, %fd102;
	mul.f64 	%fd34, %fd103, %fd161;
	ld.const.f64 	%fd35, [const_DofToQuad+80];
	fma.rn.f64 	%fd104, %fd35, %fd7, 0d0000000000000000;
	ld.const.f64 	%fd36, [const_DofToQuad+88];
	fma.rn.f64 	%fd37, %fd36, %fd8, %fd104;
	mov.f64 	%fd162, 0d0000000000000000;
	@%p7 bra 	$L__BB31_18;
	ld.global.nc.f64 	%fd162, [%rd1+40];
$L__BB31_18:
	setp.gt.u32 	%p10, %r1, 11;
	mul.f64 	%fd105, %fd37, %fd162;
	ld.const.f64 	%fd106, [const_DofToQuad];
	fma.rn.f64 	%fd107, %fd106, %fd164, 0d0000000000000000;
	fma.rn.f64 	%fd108, %fd13, %fd163, %fd107;
	fma.rn.f64 	%fd109, %fd19, %fd24, %fd108;
	fma.rn.f64 	%fd110, %fd25, %fd29, %fd109;
	fma.rn.f64 	%fd111, %fd30, %fd34, %fd110;
	fma.rn.f64 	%fd112, %fd35, %fd105, %fd111;
	st.shared.f64 	[%r10], %fd112;
	fma.rn.f64 	%fd113, %fd6, %fd164, 0d0000000000000000;
	fma.rn.f64 	%fd114, %fd14, %fd163, %fd113;
	fma.rn.f64 	%fd115, %fd20, %fd24, %fd114;
	fma.rn.f64 	%fd116, %fd26, %fd29, %fd115;
	fma.rn.f64 	%fd117, %fd31, %fd34, %fd116;
	fma.rn.f64 	%fd118, %fd36, %fd105, %fd117;
	st.shared.f64 	[%r10+8], %fd118;
	bar.sync 	0;
	@%p10 bra 	$L__BB31_20;
	mov.u32 	%r26, %tid.y;
	mov.u32 	%r27, _ZZ42massMatrixMultiplyMonolithicConstantKernelILi2ELi6ELi3EEviPKdS1_S1_S1_PdE6s_tmp1;
	mad.lo.s32 	%r28, %r26, 1728, %r27;
	shr.u32 	%r29, %r1, 1;
	mad.lo.s32 	%r30, %r29, 48, %r28;
	mad.lo.s32 	%r31, %r29, 240, %r30;
	shl.b32 	%r32, %r1, 3;
	and.b32  	%r33, %r32, 8;
	add.s32 	%r34, %r31, %r33;
	ld.shared.f64 	%fd119, [%r34];
	ld.shared.f64 	%fd120, [%r34+48];
	ld.shared.f64 	%fd121, [%r34+96];
	ld.shared.f64 	%fd122, [%r34+144];
	ld.shared.f64 	%fd123, [%r34+192];
	ld.shared.f64 	%fd124, [%r34+240];
	ld.const.f64 	%fd125, [const_DofToQuad];
	fma.rn.f64 	%fd126, %fd125, %fd119, 0d0000000000000000;
	fma.rn.f64 	%fd127, %fd13, %fd120, %fd126;
	fma.rn.f64 	%fd128, %fd19, %fd121, %fd127;
	fma.rn.f64 	%fd129, %fd25, %fd122, %fd128;
	fma.rn.f64 	%fd130, %fd30, %fd123, %fd129;
	fma.rn.f64 	%fd131, %fd35, %fd124, %fd130;
	st.shared.f64 	[%r34], %fd131;
	fma.rn.f64 	%fd132, %fd6, %fd119, 0d0000000000000000;
	fma.rn.f64 	%fd133, %fd14, %fd120, %fd132;
	fma.rn.f64 	%fd134, %fd20, %fd121, %fd133;
	fma.rn.f64 	%fd135, %fd26, %fd122, %fd134;
	fma.rn.f64 	%fd136, %fd31, %fd123, %fd135;
	fma.rn.f64 	%fd137, %fd36, %fd124, %fd136;
	st.shared.f64 	[%r34+48], %fd137;
$L__BB31_20:
	setp.gt.u32 	%p11, %r1, 3;
	bar.sync 	0;
	@%p11 bra 	$L__BB31_22;
	mov.u32 	%r35, %tid.y;
	mov.u32 	%r36, _ZZ42massMatrixMultiplyMonolithicConstantKernelILi2ELi6ELi3EEviPKdS1_S1_S1_PdE6s_tmp1;
	mad.lo.s32 	%r37, %r35, 1728, %r36;
	shr.u32 	%r38, %r1, 1;
	mad.lo.s32 	%r39, %r38, 48, %r37;
	shl.b32 	%r40, %r1, 3;
	and.b32  	%r41, %r40, 8;
	add.s32 	%r42, %r39, %r41;
	ld.shared.f64 	%fd138, [%r42];
	ld.shared.f64 	%fd139, [%r42+288];
	ld.shared.f64 	%fd140, [%r42+576];
	ld.shared.f64 	%fd141, [%r42+864];
	ld.shared.f64 	%fd142, [%r42+1152];
	ld.shared.f64 	%fd143, [%r42+1440];
	ld.const.f64 	%fd144, [const_DofToQuad];
	fma.rn.f64 	%fd145, %fd144, %fd138, 0d0000000000000000;
	fma.rn.f64 	%fd146, %fd13, %fd139, %fd145;
	fma.rn.f64 	%fd147, %fd19, %fd140, %fd146;
	fma.rn.f64 	%fd148, %fd25, %fd141, %fd147;
	fma.rn.f64 	%fd149, %fd30, %fd142, %fd148;
	fma.rn.f64 	%fd164, %fd35, %fd143, %fd149;
	fma.rn.f64 	%fd150, %fd6, %fd138, 0d0000000000000000;
	fma.rn.f64 	%fd151, %fd14, %fd139, %fd150;
	fma.rn.f64 	%fd152, %fd20, %fd140, %fd151;
	fma.rn.f64 	%fd153, %fd26, %fd141, %fd152;
	fma.rn.f64 	%fd154, %fd31, %fd142, %fd153;
	fma.rn.f64 	%fd163, %fd36, %fd143, %fd154;
$L__BB31_22:
	setp.gt.u32 	%p12, %r1, 3;
	setp.ge.s32 	%p13, %r3, %r11;
	bar.sync 	0;
	or.pred  	%p14, %p12, %p13;
	@%p14 bra 	$L__BB31_24;
	ld.param.u64 	%rd13, [_Z42massMatrixMultiplyMonolithicConstantKernelILi2ELi6ELi3EEviPKdS1_S1_S1_Pd_param_5];
	and.b32  	%r43, %r1, 3;
	shl.b32 	%r44, %r3, 3;
	or.b32  	%r45, %r43, %r44;
	cvta.to.global.u64 	%rd10, %rd13;
	mul.wide.s32 	%rd11, %r45, 8;
	add.s64 	%rd12, %rd10, %rd11;
	st.global.f64 	[%rd12], %fd164;
	st.global.f64 	[%rd12+32], %fd163;
$L__BB31_24:
	ret;

}
	// .globl	_Z32massMatrixMultiplyRegisterKernelILi3ELi3ELi7EEviPKdS1_S1_S1_Pd
.visible .entry _Z32massMatrixMultiplyRegisterKernelILi3ELi3ELi7EEviPKdS1_S1_S1_Pd(
	.param .u32 _Z32massMatrixMultiplyRegisterKernelILi3ELi3ELi7EEviPKdS1_S1_S1_Pd_param_0,
	.param .u64 .ptr .align 1 _Z32massMatrixMultiplyRegisterKernelILi3ELi3ELi7EEviPKdS1_S1_S1_Pd_param_1,
	.param .u64 .ptr .align 1 _Z32massMatrixMultiplyRegisterKernelILi3ELi3ELi7EEviPKdS1_S1_S1_Pd_param_2,
	.param .u64 .ptr .align 1 _Z32massMatrixMultiplyRegisterKernelILi3ELi3ELi7EEviPKdS1_S1_S1_Pd_param_3,
	.param .u64 .ptr .align 1 _Z32massMatrixMultiplyRegisterKernelILi3ELi3ELi7EEviPKdS1_S1_S1_Pd_param_4,
	.param .u64 .ptr .align 1 _Z32massMatrixMultiplyRegisterKernelILi3ELi3ELi7EEviPKdS1_S1_S1_Pd_param_5
)
{
	.reg .pred 	%p<13>;
	.reg .b16 	%rs<11>;
	.reg .b32 	%r<62>;
	.reg .b64 	%rd<22>;
	.reg .b64 	%fd<141>;
	// demoted variable
	.shared .align 8 .b8 _ZZ32massMatrixMultiplyRegisterKernelILi3ELi3ELi7EEviPKdS1_S1_S1_PdE6s_tmp1[1512];
	// demoted variable
	.shared .align 8 .b8 _ZZ32massMatrixMultiplyRegisterKernelILi3ELi3ELi7EEviPKdS1_S1_S1_PdE14s_oddDofToQuad[32];
	// demoted variable
	.shared .align 8 .b8 _ZZ32massMatrixMultiplyRegisterKernelILi3ELi3ELi7EEviPKdS1_S1_S1_PdE15s_evenDofToQuad[32];
	ld.param.u32 	%r8, [_Z32massMatrixMultiplyRegisterKernelILi3ELi3ELi7EEviPKdS1_S1_S1_Pd_param_0];
	ld.param.u64 	%rd2, [_Z32massMatrixMultiplyRegisterKernelILi3ELi3ELi7EEviPKdS1_S1_S1_Pd_param_2];
	ld.param.u64 	%rd3, [_Z32massMatrixMultiplyRegisterKernelILi3ELi3ELi7EEviPKdS1_S1_S1_Pd_param_3];
	ld.param.u64 	%rd4, [_Z32massMatrixMultiplyRegisterKernelILi3ELi3ELi7EEviPKdS1_S1_S1_Pd_param_4];
	mov.u32 	%r9, %tid.x;
	mov.u32 	%r2, %tid.y;
	mov.u32 	%r10, %ctaid.x;
	mad.lo.s32 	%r3, %r10, 7, %r2;
	cvt.u16.u32 	%rs2, %r9;
	mul.hi.u16 	%rs3, %rs2, -21845;
	shr.u16 	%rs4, %rs3, 1;
	mul.lo.s16 	%rs5, %rs4, 3;
	sub.s16 	%rs1, %rs2, %rs5;
	cvt.u32.u16 	%r4, %rs1;
	setp.lt.s32 	%p2, %r3, %r8;
	setp.lt.u32 	%p3, %r9, 9;
	and.pred  	%p1, %p2, %p3;
	not.pred 	%p4, %p1;
	@%p4 bra 	$L__BB32_2;
	cvta.to.global.u64 	%rd6, %rd4;
	mad.lo.s32 	%r11, %r3, 27, %r9;
	mul.wide.s32 	%rd7, %r11, 8;
	add.s64 	%rd8, %rd6, %rd7;
	ld.global.nc.f64 	%fd137, [%rd8];
	ld.global.nc.f64 	%fd136, [%rd8+72];
	ld.global.nc.f64 	%fd135, [%rd8+144];
$L__BB32_2:
	setp.ne.s32 	%p5, %r2, 0;
	setp.gt.u32 	%p6, %r9, 3;
	or.pred  	%p7, %p5, %p6;
	@%p7 bra 	$L__BB32_4;
	cvta.to.global.u64 	%rd9, %rd2;
	mul.wide.u32 	%rd10, %r9, 8;
	add.s64 	%rd11, %rd9, %rd10;
	ld.global.nc.f64 	%fd25, [%rd11];
	shl.b32 	%r12, %r9, 3;
	mov.u32 	%r13, _ZZ32massMatrixMultiplyRegisterKernelILi3ELi3ELi7EEviPKdS1_S1_S1_PdE14s_oddDofToQuad;
	add.s32 	%r14, %r13, %r12;
	st.shared.f64 	[%r14], %fd25;
	cvta.to.global.u64 	%rd12, %rd3;
	add.s64 	%rd13, %rd12, %rd10;
	ld.global.nc.f64 	%fd26, [%rd13];
	mov.u32 	%r15, _ZZ32massMatrixMultiplyRegisterKernelILi3ELi3ELi7EEviPKdS1_S1_S1_PdE15s_evenDofToQuad;
	add.s32 	%r16, %r15, %r12;
	st.shared.f64 	[%r16], %fd26;
$L__BB32_4:
	setp.gt.u32 	%p8, %r9, 8;
	bar.sync 	0;
	ld.shared.f64 	%fd7, [_ZZ32massMatrixMultiplyRegisterKernelILi3ELi3ELi7EEviPKdS1_S1_S1_PdE14s_oddDofToQuad];
	ld.shared.f64 	%fd8, [_ZZ32massMatrixMultiplyRegisterKernelILi3ELi3ELi7EEviPKdS1_S1_S1_PdE15s_evenDofToQuad];
	ld.shared.f64 	%fd9, [_ZZ32massMatrixMultiplyRegisterKernelILi3ELi3ELi7EEviPKdS1_S1_S1_PdE14s_oddDofToQuad+8];
	ld.shared.f64 	%fd10, [_ZZ32massMatrixMultiplyRegisterKernelILi3ELi3ELi7EEviPKdS1_S1_S1_PdE15s_evenDofToQuad+8];
	ld.shared.f64 	%fd11, [_ZZ32massMatrixMultiplyRegisterKernelILi3ELi3ELi7EEviPKdS1_S1_S1_PdE14s_oddDofToQuad+16];
	ld.shared.f64 	%fd12, [_ZZ32massMatrixMultiplyRegisterKernelILi3ELi3ELi7EEviPKdS1_S1_S1_PdE15s_evenDofToQuad+16];
	ld.shared.f64 	%fd13, [_ZZ32massMatrixMultiplyRegisterKernelILi3ELi3ELi7EEviPKdS1_S1_S1_PdE14s_oddDofToQuad+24];
	ld.shared.f64 	%fd14, [_ZZ32massMatrixMultiplyRegisterKernelILi3ELi3ELi7EEviPKdS1_S1_S1_PdE15s_evenDofToQuad+24];
	mul.lo.s16 	%rs7, %rs2, 171;
	shr.u16 	%rs8, %rs7, 9;
	cvt.u32.u16 	%r5, %rs8;
	@%p8 bra 	$L__BB32_6;
	add.f64 	%fd27, %fd137, %fd135;
	sub.f64 	%fd28, %fd137, %fd135;
	add.f64 	%fd29, %fd136, %fd136;
	sub.f64 	%fd30, %fd136, %fd136;
	mul.f64 	%fd31, %fd29, 0d3FE0000000000000;
	mov.u32 	%r17, %tid.y;
	mov.u32 	%r18, _ZZ32massMatrixMultiplyRegisterKernelILi3ELi3ELi7EEviPKdS1_S1_S1_PdE6s_tmp1;
	mad.lo.s32 	%r19, %r17, 216, %r18;
	mad.lo.s32 	%r20, %r5, 24, %r19;
	shl.b32 	%r21, %r4, 3;
	add.s32 	%r22, %r20, %r21;
	fma.rn.f64 	%fd32, %fd7, %fd27, 0d0000000000000000;
	fma.rn.f64 	%fd33, %fd8, %fd28, 0d0000000000000000;
	fma.rn.f64 	%fd34, %fd9, %fd31, %fd32;
	fma.rn.f64 	%fd35, %fd10, %fd30, %fd33;
	sub.f64 	%fd36, %fd34, %fd35;
	st.shared.f64 	[%r22+144], %fd36;
	add.f64 	%fd37, %fd35, %fd34;
	st.shared.f64 	[%r22], %fd37;
	fma.rn.f64 	%fd38, %fd11, %fd27, 0d0000000000000000;
	fma.rn.f64 	%fd39, %fd12, %fd28, 0d0000000000000000;
	fma.rn.f64 	%fd40, %fd13, %fd31, %fd38;
	fma.rn.f64 	%fd41, %fd14, %fd30, %fd39;
	add.f64 	%fd42, %fd41, %fd40;
	st.shared.f64 	[%r22+72], %fd42;
$L__BB32_6:
	setp.gt.u32 	%p9, %r9, 8;
	bar.sync 	0;
	@%p9 bra 	$L__BB32_8;
	mov.u32 	%r23, %tid.y;
	mov.u32 	%r24, _ZZ32massMatrixMultiplyRegisterKernelILi3ELi3ELi7EEviPKdS1_S1_S1_PdE6s_tmp1;
	mad.lo.s32 	%r25, %r23, 216, %r24;
	mad.lo.s32 	%r26, %r5, 24, %r25;
	mad.lo.s32 	%r27, %r5, 48, %r26;
	shl.b32 	%r28, %r4, 3;
	add.s32 	%r29, %r27, %r28;
	ld.shared.f64 	%fd43, [%r29];
	ld.shared.f64 	%fd44, [%r29+48];
	add.f64 	%fd45, %fd43, %fd44;
	sub.f64 	%fd46, %fd43, %fd44;
	ld.shared.f64 	%fd47, [%r29+24];
	add.f64 	%fd48, %fd47, %fd47;
	sub.f64 	%fd49, %fd47, %fd47;
	mul.f64 	%fd50, %fd48, 0d3FE0000000000000;
	fma.rn.f64 	%fd51, %fd7, %fd45, 0d0000000000000000;
	fma.rn.f64 	%fd52, %fd8, %fd46, 0d0000000000000000;
	fma.rn.f64 	%fd53, %fd9, %fd50, %fd51;
	fma.rn.f64 	%fd54, %fd10, %fd49, %fd52;
	sub.f64 	%fd55, %fd53, %fd54;
	st.shared.f64 	[%r29+48], %fd55;
	add.f64 	%fd56, %fd54, %fd53;
	st.shared.f64 	[%r29], %fd56;
	fma.rn.f64 	%fd57, %fd11, %fd45, 0d0000000000000000;
	fma.rn.f64 	%fd58, %fd12, %fd46, 0d0000000000000000;
	fma.rn.f64 	%fd59, %fd13, %fd50, %fd57;
	fma.rn.f64 	%fd60, %fd14, %fd49, %fd58;
	add.f64 	%fd61, %fd60, %fd59;
	st.shared.f64 	[%r29+24], %fd61;
$L__BB32_8:
	ld.param.u64 	%rd20, [_Z32massMatrixMultiplyRegisterKernelILi3ELi3ELi7EEviPKdS1_S1_S1_Pd_param_1];
	mov.u32 	%r30, %tid.x;
	setp.gt.u32 	%p10, %r30, 8;
	bar.sync 	0;
	cvt.u16.u32 	%rs9, %r30;
	mul.hi.u16 	%rs10, %rs9, 21846;
	cvt.u32.u16 	%r6, %rs10;
	mov.u32 	%r31, %tid.y;
	mov.u32 	%r32, _ZZ32massMatrixMultiplyRegisterKernelILi3ELi3ELi7EEviPKdS1_S1_S1_PdE6s_tmp1;
	mad.lo.s32 	%r33, %r31, 216, %r32;
	mul.wide.u16 	%r34, %rs10, 72;
	add.s32 	%r35, %r33, %r34;
	mad.lo.s32 	%r36, %r4, 24, %r35;
	ld.shared.f64 	%fd62, [%r36];
	ld.shared.f64 	%fd63, [%r36+16];
	add.f64 	%fd64, %fd62, %fd63;
	sub.f64 	%fd65, %fd62, %fd63;
	ld.shared.f64 	%fd66, [%r36+8];
	add.f64 	%fd67, %fd66, %fd66;
	sub.f64 	%fd68, %fd66, %fd66;
	mul.f64 	%fd69, %fd67, 0d3FE0000000000000;
	mov.u32 	%r37, %ctaid.x;
	mad.lo.s32 	%r38, %r37, 7, %r31;
	mov.b32 	%r39, {%rs10, %rs1};
	mov.b32 	%r40, 2;
	mov.b32 	%r41, 777;
	dp2a.lo.u32.u32 	%r42, %r39, %r41, %r40;
	mad.lo.s32 	%r43, %r38, 27, %r42;
	fma.rn.f64 	%fd70, %fd7, %fd64, 0d0000000000000000;
	fma.rn.f64 	%fd71, %fd8, %fd65, 0d0000000000000000;
	fma.rn.f64 	%fd72, %fd9, %fd69, %fd70;
	fma.rn.f64 	%fd73, %fd10, %fd68, %fd71;
	cvta.to.global.u64 	%rd14, %rd20;
	mul.wide.s32 	%rd15, %r43, 8;
	add.s64 	%rd16, %rd14, %rd15;
	ld.global.nc.f64 	%fd74, [%rd16];
	ld.global.nc.f64 	%fd75, [%rd16+-16];
	sub.f64 	%fd76, %fd72, %fd73;
	mul.f64 	%fd138, %fd76, %fd74;
	add.f64 	%fd77, %fd72, %fd73;
	mul.f64 	%fd140, %fd77, %fd75;
	fma.rn.f64 	%fd78, %fd11, %fd64, 0d0000000000000000;
	fma.rn.f64 	%fd79, %fd12, %fd65, 0d0000000000000000;
	fma.rn.f64 	%fd80, %fd13, %fd69, %fd78;
	fma.rn.f64 	%fd81, %fd14, %fd68, %fd79;
	ld.global.nc.f64 	%fd82, [%rd16+-8];
	add.f64 	%fd83, %fd80, %fd81;
	mul.f64 	%fd139, %fd83, %fd82;
	bar.sync 	0;
	add.f64 	%fd84, %fd140, %fd138;
	sub.f64 	%fd85, %fd140, %fd138;
	add.f64 	%fd86, %fd139, %fd139;
	sub.f64 	%fd87, %fd139, %fd139;
	mul.f64 	%fd88, %fd86, 0d3FE0000000000000;
	fma.rn.f64 	%fd89, %fd7, %fd84, 0d0000000000000000;
	fma.rn.f64 	%fd90, %fd8, %fd85, 0d0000000000000000;
	fma.rn.f64 	%fd91, %fd11, %fd88, %fd89;
	fma.rn.f64 	%fd92, %fd12, %fd87, %fd90;
	sub.f64 	%fd93, %fd91, %fd92;
	st.shared.f64 	[%r36+16], %fd93;
	add.f64 	%fd94, %fd91, %fd92;
	st.shared.f64 	[%r36], %fd94;
	fma.rn.f64 	%fd95, %fd9, %fd84, 0d0000000000000000;
	fma.rn.f64 	%fd96, %fd10, %fd85, 0d0000000000000000;
	fma.rn.f64 	%fd97, %fd13, %fd88, %fd95;
	fma.rn.f64 	%fd98, %fd14, %fd87, %fd96;
	add.f64 	%fd99, %fd97, %fd98;
	st.shared.f64 	[%r36+8], %fd99;
	bar.sync 	0;
	@%p10 bra 	$L__BB32_10;
	mov.u32 	%r44, %tid.y;
	mov.u32 	%r45, _ZZ32massMatrixMultiplyRegisterKernelILi3ELi3ELi7EEviPKdS1_S1_S1_PdE6s_tmp1;
	mad.lo.s32 	%r46, %r44, 216, %r45;
	mad.lo.s32 	%r47, %r6, 72, %r46;
	mad.lo.s32 	%r48, %r4, 24, %r47;
	shl.b32 	%r49, %r4, 4;
	sub.s32 	%r50, %r48, %r49;
	ld.shared.f64 	%fd100, [%r50];
	ld.shared.f64 	%fd101, [%r50+48];
	add.f64 	%fd102, %fd100, %fd101;
	sub.f64 	%fd103, %fd100, %fd101;
	ld.shared.f64 	%fd104, [%r50+24];
	add.f64 	%fd105, %fd104, %fd104;
	sub.f64 	%fd106, %fd104, %fd104;
	mul.f64 	%fd107, %fd105, 0d3FE0000000000000;
	fma.rn.f64 	%fd108, %fd7, %fd102, 0d0000000000000000;
	fma.rn.f64 	%fd109, %fd8, %fd103, 0d0000000000000000;
	fma.rn.f64 	%fd110, %fd11, %fd107, %fd108;
	fma.rn.f64 	%fd111, %fd12, %fd106, %fd109;
	sub.f64 	%fd112, %fd110, %fd111;
	st.shared.f64 	[%r50+48], %fd112;
	add.f64 	%fd113, %fd110, %fd111;
	st.shared.f64 	[%r50], %fd113;
	fma.rn.f64 	%fd114, %fd9, %fd102, 0d0000000000000000;
	fma.rn.f64 	%fd115, %fd10, %fd103, 0d0000000000000000;
	fma.rn.f64 	%fd116, %fd13, %fd107, %fd114;
	fma.rn.f64 	%fd117, %fd14, %fd106, %fd115;
	add.f64 	%fd118, %fd116, %fd117;
	st.shared.f64 	[%r50+24], %fd118;
$L__BB32_10:
	mov.u32 	%r7, %tid.x;
	setp.gt.u32 	%p11, %r7, 8;
	bar.sync 	0;
	@%p11 bra 	$L__BB32_12;
	mov.u32 	%r51, %tid.y;
	mov.u32 	%r52, _ZZ32massMatrixMultiplyRegisterKernelILi3ELi3ELi7EEviPKdS1_S1_S1_PdE6s_tmp1;
	mad.lo.s32 	%r53, %r51, 216, %r52;
	mad.lo.s32 	%r54, %r6, 72, %r53;
	mad.lo.s32 	%r55, %r6, -48, %r54;
	shl.b32 	%r56, %r4, 3;
	add.s32 	%r57, %r55, %r56;
	ld.shared.f64 	%fd119, [%r57];
	ld.shared.f64 	%fd120, [%r57+144];
	add.f64 	%fd121, %fd119, %fd120;
	sub.f64 	%fd122, %fd119, %fd120;
	ld.shared.f64 	%fd123, [%r57+72];
	add.f64 	%fd124, %fd123, %fd123;
	sub.f64 	%fd125, %fd123, %fd123;
	mul.f64 	%fd126, %fd124, 0d3FE0000000000000;
	fma.rn.f64 	%fd127, %fd7, %fd121, 0d0000000000000000;
	fma.rn.f64 	%fd128, %fd8, %fd122, 0d0000000000000000;
	fma.rn.f64 	%fd129, %fd11, %fd126, %fd127;
	fma.rn.f64 	%fd130, %fd12, %fd125, %fd128;
	sub.f64 	%fd138, %fd129, %fd130;
	add.f64 	%fd140, %fd129, %fd130;
	fma.rn.f64 	%fd131, %fd9, %fd121, 0d0000000000000000;
	fma.rn.f64 	%fd132, %fd10, %fd122, 0d0000000000000000;
	fma.rn.f64 	%fd133, %fd13, %fd126, %fd131;
	fma.rn.f64 	%fd134, %fd14, %fd125, %fd132;
	add.f64 	%fd139, %fd133, %fd134;
$L__BB32_12:
	bar.sync 	0;
	@%p4 bra 	$L__BB32_14;
	ld.param.u64 	%rd21, [_Z32massMatrixMultiplyRegisterKernelILi3ELi3ELi7EEviPKdS1_S1_S1_Pd_param_5];
	mov.u32 	%r58, %ctaid.x;
	mov.u32 	%r59, %tid.y;
	mad.lo.s32 	%r60, %r58, 7, %r59;
	mad.lo.s32 	%r61, %r60, 27, %r7;
	cvta.to.global.u64 	%rd17, %rd21;
	mul.wide.s32 	%rd18, %r61, 8;
	add.s64 	%rd19, %rd17, %rd18;
	st.global.f64 	[%rd19], %fd140;
	st.global.f64 	[%rd19+72], %fd139;
	st.global.f64 	[%rd19+144], %fd138;
$L__BB32_14:
	ret;

}
	// .globl	_Z32massMatrixMultiplyConstantKernelILi3ELi3ELi7EEviPKdS1_S1_S1_Pd
.visible .entry _Z32massMatrixMultiplyConstantKernelILi3ELi3ELi7EEviPKdS1_S1_S1_Pd(
	.param .u32 _Z32massMatrixMultiplyConstantKernelILi3ELi3ELi7EEviPKdS1_S1_S1_Pd_param_0,
	.param .u64 .ptr .align 1 _Z32massMatrixMultiplyConstantKernelILi3ELi3ELi7EEviPKdS1_S1_S1_Pd_param_1,
	.param .u64 .ptr .align 1 _Z32massMatrixMultiplyConstantKernelILi3ELi3ELi7EEviPKdS1_S1_S1_Pd_param_2,
	.param .u64 .ptr .align 1 _Z32massMatrixMultiplyConstantKernelILi3ELi3ELi7EEviPKdS1_S1_S1_Pd_param_3,
	.param .u64 .ptr .align 1 _Z32massMatrixMultiplyConstantKernelILi3ELi3ELi7EEviPKdS1_S1_S1_Pd_param_4,
	.param .u64 .ptr .align 1 _Z32massMatrixMultiplyConstantKernelILi3ELi3ELi7EEviPKdS1_S1_S1_Pd_param_5
)
{
	.reg .pred 	%p<10>;
	.reg .b16 	%rs<11>;
	.reg .b32 	%r<35>;
	.reg .b64 	%rd<15>;
	.reg .b64 	%fd<146>;
	// demoted variable
	.shared .align 8 .b8 _ZZ32massMatrixMultiplyConstantKernelILi3ELi3ELi7EEviPKdS1_S1_S1_PdE6s_tmp1[1512];
	ld.param.u32 	%r11, [_Z32massMatrixMultiplyConstantKernelILi3ELi3ELi7EEviPKdS1_S1_S1_Pd_param_0];
	ld.param.u64 	%rd2, [_Z32massMatrixMultiplyConstantKernelILi3ELi3ELi7EEviPKdS1_S1_S1_Pd_param_4];
	mov.u32 	%r12, %tid.x;
	mov.u32 	%r2, %tid.y;
	mov.u32 	%r13, %ctaid.x;
	mad.lo.s32 	%r3, %r13, 7, %r2;
	cvt.u16.u32 	%rs1, %r12;
	mul.hi.u16 	%rs3, %rs1, -21845;
	shr.u16 	%rs4, %rs3, 1;
	mul.lo.s16 	%rs5, %rs4, 3;
	sub.s16 	%rs2, %rs1, %rs5;
	cvt.u32.u16 	%r4, %rs2;
	setp.lt.s32 	%p2, %r3, %r11;
	setp.lt.u32 	%p3, %r12, 9;
	and.pred  	%p1, %p2, %p3;
	not.pred 	%p4, %p1;
	@%p4 bra 	$L__BB33_2;
	cvta.to.global.u64 	%rd4, %rd2;
	mad.lo.s32 	%r14, %r3, 27, %r12;
	mul.wide.s32 	%rd5, %r14, 8;
	add.s64 	%rd6, %rd4, %rd5;
	ld.global.nc.f64 	%fd142, [%rd6];
	ld.global.nc.f64 	%fd141, [%rd6+72];
	ld.global.nc.f64 	%fd140, [%rd6+144];
$L__BB33_2:
	setp.gt.u32 	%p5, %r12, 8;
	bar.sync 	0;
	ld.const.f64 	%fd7, [const_evenDofToQuad];
	ld.const.f64 	%fd8, [const_oddDofToQuad+8];
	ld.const.f64 	%fd9, [const_evenDofToQuad+8];
	ld.const.f64 	%fd10, [const_oddDofToQuad+16];
	ld.const.f64 	%fd11, [const_evenDofToQuad+16];
	ld.const.f64 	%fd12, [const_oddDofToQuad+24];
	ld.const.f64 	%fd13, [const_evenDofToQuad+24];
	mov.u32 	%r15, _ZZ32massMatrixMultiplyConstantKernelILi3ELi3ELi7EEviPKdS1_S1_S1_PdE6s_tmp1;
	mad.lo.s32 	%r5, %r2, 216, %r15;
	mul.lo.s16 	%rs7, %rs1, 171;
	shr.u16 	%rs8, %rs7, 9;
	cvt.u32.u16 	%r6, %rs8;
	@%p5 bra 	$L__BB33_4;
	add.f64 	%fd24, %fd142, %fd140;
	sub.f64 	%fd25, %fd142, %fd140;
	add.f64 	%fd26, %fd141, %fd141;
	sub.f64 	%fd27, %fd141, %fd141;
	mul.f64 	%fd28, %fd26, 0d3FE0000000000000;
	mad.lo.s32 	%r16, %r6, 24, %r5;
	shl.b32 	%r17, %r4, 3;
	add.s32 	%r18, %r16, %r17;
	ld.const.f64 	%fd29, [const_oddDofToQuad];
	fma.rn.f64 	%fd30, %fd29, %fd24, 0d0000000000000000;
	fma.rn.f64 	%fd31, %fd7, %fd25, 0d0000000000000000;
	fma.rn.f64 	%fd32, %fd8, %fd28, %fd30;
	fma.rn.f64 	%fd33, %fd9, %fd27, %fd31;
	sub.f64 	%fd34, %fd32, %fd33;
	st.shared.f64 	[%r18+144], %fd34;
	add.f64 	%fd35, %fd33, %fd32;
	st.shared.f64 	[%r18], %fd35;
	fma.rn.f64 	%fd36, %fd10, %fd24, 0d0000000000000000;
	fma.rn.f64 	%fd37, %fd11, %fd25, 0d0000000000000000;
	fma.rn.f64 	%fd38, %fd12, %fd28, %fd36;
	fma.rn.f64 	%fd39, %fd13, %fd27, %fd37;
	add.f64 	%fd40, %fd39, %fd38;
	st.shared.f64 	[%r18+72], %fd40;
$L__BB33_4:
	setp.gt.u32 	%p6, %r12, 8;
	bar.sync 	0;
	@%p6 bra 	$L__BB33_6;
	mad.lo.s32 	%r19, %r6, 24, %r5;
	mad.lo.s32 	%r20, %r6, 48, %r19;
	shl.b32 	%r21, %r4, 3;
	add.s32 	%r22, %r20, %r21;
	ld.shared.f64 	%fd41, [%r22];
	ld.shared.f64 	%fd42, [%r22+48];
	add.f64 	%fd43, %fd41, %fd42;
	sub.f64 	%fd44, %fd41, %fd42;
	ld.shared.f64 	%fd45, [%r22+24];
	add.f64 	%fd46, %fd45, %fd45;
	sub.f64 	%fd47, %fd45, %fd45;
	mul.f64 	%fd48, %fd46, 0d3FE0000000000000;
	ld.const.f64 	%fd49, [const_oddDofToQuad];
	fma.rn.f64 	%fd50, %fd49, %fd43, 0d0000000000000000;
	fma.rn.f64 	%fd51, %fd7, %fd44, 0d0000000000000000;
	fma.rn.f64 	%fd52, %fd8, %fd48, %fd50;
	fma.rn.f64 	%fd53, %fd9, %fd47, %fd51;
	sub.f64 	%fd54, %fd52, %fd53;
	st.shared.f64 	[%r22+48], %fd54;
	add.f64 	%fd55, %fd53, %fd52;
	st.shared.f64 	[%r22], %fd55;
	fma.rn.f64 	%fd56, %fd10, %fd43, 0d0000000000000000;
	fma.rn.f64 	%fd57, %fd11, %fd44, 0d0000000000000000;
	fma.rn.f64 	%fd58, %fd12, %fd48, %fd56;
	fma.rn.f64 	%fd59, %fd13, %fd47, %fd57;
	add.f64 	%fd60, %fd59, %fd58;
	st.shared.f64 	[%r22+24], %fd60;
$L__BB33_6:
	ld.param.u64 	%rd13, [_Z32massMatrixMultiplyConstantKernelILi3ELi3ELi7EEviPKdS1_S1_S1_Pd_param_1];
	setp.gt.u32 	%p7, %r12, 8;
	bar.sync 	0;
	mul.hi.u16 	%rs9, %rs1, -21845;
	shr.u16 	%rs10, %rs9, 1;
	cvt.u32.u16 	%r7, %rs10;
	mul.wide.u16 	%r23, %rs10, 72;
	add.s32 	%r8, %r5, %r23;
	mad.lo.s32 	%r9, %r4, 24, %r8;
	ld.shared.f64 	%fd61, [%r9];
	ld.shared.f64 	%fd62, [%r9+16];
	add.f64 	%fd63, %fd61, %fd62;
	sub.f64 	%fd64, %fd61, %fd62;
	ld.shared.f64 	%fd65, [%r9+8];
	add.f64 	%fd66, %fd65, %fd65;
	sub.f64 	%fd67, %fd65, %fd65;
	mul.f64 	%fd68, %fd66, 0d3FE0000000000000;
	mul.lo.s32 	%r10, %r3, 27;
	mov.b32 	%r24, {%rs10, %rs2};
	mov.b32 	%r25, 2;
	mov.b32 	%r26, 777;
	dp2a.lo.u32.u32 	%r27, %r24, %r26, %r25;
	add.s32 	%r28, %r10, %r27;
	ld.const.f64 	%fd69, [const_oddDofToQuad];
	fma.rn.f64 	%fd70, %fd69, %fd63, 0d0000000000000000;
	ld.const.f64 	%fd71, [const_evenDofToQuad];
	fma.rn.f64 	%fd72, %fd71, %fd64, 0d0000000000000000;
	fma.rn.f64 	%fd73, %fd8, %fd68, %fd70;
	fma.rn.f64 	%fd74, %fd9, %fd67, %fd72;
	cvta.to.global.u64 	%rd7, %rd13;
	mul.wide.s32 	%rd8, %r28, 8;
	add.s64 	%rd9, %rd7, %rd8;
	ld.global.nc.f64 	%fd75, [%rd9];
	ld.global.nc.f64 	%fd76, [%rd9+-16];
	sub.f64 	%fd77, %fd73, %fd74;
	mul.f64 	%fd143, %fd77, %fd75;
	add.f64 	%fd78, %fd73, %fd74;
	mul.f64 	%fd145, %fd78, %fd76;
	fma.rn.f64 	%fd79, %fd10, %fd63, 0d0000000000000000;
	fma.rn.f64 	%fd80, %fd11, %fd64, 0d0000000000000000;
	fma.rn.f64 	%fd81, %fd12, %fd68, %fd79;
	fma.rn.f64 	%fd82, %fd13, %fd67, %fd80;
	ld.global.nc.f64 	%fd83, [%rd9+-8];
	add.f64 	%fd84, %fd81, %fd82;
	mul.f64 	%fd144, %fd84, %fd83;
	bar.sync 	0;
	add.f64 	%fd85, %fd145, %fd143;
	sub.f64 	%fd86, %fd145, %fd143;
	add.f64 	%fd87, %fd144, %fd144;
	sub.f64 	%fd88, %fd144, %fd144;
	mul.f64 	%fd89, %fd87, 0d3FE0000000000000;
	fma.rn.f64 	%fd90, %fd69, %fd85, 0d0000000000000000;
	fma.rn.f64 	%fd91, %fd71, %fd86, 0d0000000000000000;
	fma.rn.f64 	%fd92, %fd10, %fd89, %fd90;
	fma.rn.f64 	%fd93, %fd11, %fd88, %fd91;
	sub.f64 	%fd94, %fd92, %fd93;
	st.shared.f64 	[%r9+16], %fd94;
	add.f64 	%fd95, %fd92, %fd93;
	st.shared.f64 	[%r9], %fd95;
	fma.rn.f64 	%fd96, %fd8, %fd85, 0d0000000000000000;
	fma.rn.f64 	%fd97, %fd9, %fd86, 0d0000000000000000;
	fma.rn.f64 	%fd98, %fd12, %fd89, %fd96;
	fma.rn.f64 	%fd99, %fd13, %fd88, %fd97;
	add.f64 	%fd100, %fd98, %fd99;
	st.shared.f64 	[%r9+8], %fd100;
	bar.sync 	0;
	@%p7 bra 	$L__BB33_8;
	shl.b32 	%r29, %r4, 4;
	sub.s32 	%r30, %r9, %r29;
	ld.shared.f64 	%fd101, [%r30];
	ld.shared.f64 	%fd102, [%r30+48];
	add.f64 	%fd103, %fd101, %fd102;
	sub.f64 	%fd104, %fd101, %fd102;
	ld.shared.f64 	%fd105, [%r30+24];
	add.f64 	%fd106, %fd105, %fd105;
	sub.f64 	%fd107, %fd105, %fd105;
	mul.f64 	%fd108, %fd106, 0d3FE0000000000000;
	fma.rn.f64 	%fd110, %fd69, %fd103, 0d0000000000000000;
	ld.const.f64 	%fd111, [const_evenDofToQuad];
	fma.rn.f64 	%fd112, %fd111, %fd104, 0d0000000000000000;
	fma.rn.f64 	%fd113, %fd10, %fd108, %fd110;
	fma.rn.f64 	%fd114, %fd11, %fd107, %fd112;
	sub.f64 	%fd115, %fd113, %fd114;
	st.shared.f64 	[%r30+48], %fd115;
	add.f64 	%fd116, %fd113, %fd114;
	st.shared.f64 	[%r30], %fd116;
	fma.rn.f64 	%fd117, %fd8, %fd103, 0d0000000000000000;
	fma.rn.f64 	%fd118, %fd9, %fd104, 0d0000000000000000;
	fma.rn.f64 	%fd119, %fd12, %fd108, %fd117;
	fma.rn.f64 	%fd120, %fd13, %fd107, %fd118;
	add.f64 	%fd121, %fd119, %fd120;
	st.shared.f64 	[%r30+24], %fd121;
$L__BB33_8:
	setp.gt.u32 	%p8, %r12, 8;
	bar.sync 	0;
	@%p8 bra 	$L__BB33_10;
	mad.lo.s32 	%r31, %r7, -48, %r8;
	shl.b32 	%r32, %r4, 3;
	add.s32 	%r33, %r31, %r32;
	ld.shared.f64 	%fd122, [%r33];
	ld.shared.f64 	%fd123, [%r33+144];
	add.f64 	%fd124, %fd122, %fd123;
	sub.f64 	%fd125, %fd122, %fd123;
	ld.shared.f64 	%fd126, [%r33+72];
	add.f64 	%fd127, %fd126, %fd126;
	sub.f64 	%fd128, %fd126, %fd126;
	mul.f64 	%fd129, %fd127, 0d3FE0000000000000;
	fma.rn.f64 	%fd131, %fd69, %fd124, 0d0000000000000000;
	fma.rn.f64 	%fd133, %fd71, %fd125, 0d0000000000000000;
	fma.rn.f64 	%fd134, %fd10, %fd129, %fd131;
	fma.rn.f64 	%fd135, %fd11, %fd128, %fd133;
	sub.f64 	%fd143, %fd134, %fd135;
	add.f64 	%fd145, %fd134, %fd135;
	fma.rn.f64 	%fd136, %fd8, %fd124, 0d0000000000000000;
	fma.rn.f64 	%fd137, %fd9, %fd125, 0d0000000000000000;
	fma.rn.f64 	%fd138, %fd12, %fd129, %fd136;
	fma.rn.f64 	%fd139, %fd13, %fd128, %fd137;
	add.f64 	%fd144, %fd138, %fd139;
$L__BB33_10:
	bar.sync 	0;
	@%p4 bra 	$L__BB33_12;
	ld.param.u64 	%rd14, [_Z32massMatrixMultiplyConstantKernelILi3ELi3ELi7EEviPKdS1_S1_S1_Pd_param_5];
	add.s32 	%r34, %r10, %r12;
	cvta.to.global.u64 	%rd10, %rd14;
	mul.wide.s32 	%rd11, %r34, 8;
	add.s64 	%rd12, %rd10, %rd11;
	st.global.f64 	[%rd12], %fd145;
	st.global.f64 	[%rd12+72], %fd144;
	st.global.f64 	[%rd12+144], %fd143;
$L__BB33_12:
	ret;

}
	// .globl	_Z30massMatrixMultiplySharedKernelILi3ELi3ELi7EEviPKdS1_S1_S1_Pd
.visible .entry _Z30massMatrixMultiplySharedKernelILi3ELi3ELi7EEviPKdS1_S1_S1_Pd(
	.param .u32 _Z30massMatrixMultiplySharedKernelILi3ELi3ELi7EEviPKdS1_S1_S1_Pd_param_0,
	.param .u64 .ptr .align 1 _Z30massMatrixMultiplySharedKernelILi3ELi3ELi7EEviPKdS1_S1_S1_Pd_param_1,
	.param .u64 .ptr .align 1 _Z30massMatrixMultiplySharedKernelILi3ELi3ELi7EEviPKdS1_S1_S1_Pd_param_2,
	.param .u64 .ptr .align 1 _Z30massMatrixMultiplySharedKernelILi3ELi3ELi7EEviPKdS1_S1_S1_Pd_param_3,
	.param .u64 .ptr .align 1 _Z30massMatrixMultiplySharedKernelILi3ELi3ELi7EEviPKdS1_S1_S1_Pd_param_4,
	.param .u64 .ptr .align 1 _Z30massMatrixMultiplySharedKernelILi3ELi3ELi7EEviPKdS1_S1_S1_Pd_param_5
)
{
	.reg .pred 	%p<13>;
	.reg .b16 	%rs<11>;
	.reg .b32 	%r<62>;
	.reg .b64 	%rd<22>;
	.reg .b64 	%fd<141>;
	// demoted variable
	.shared .align 8 .b8 _ZZ30massMatrixMultiplySharedKernelILi3ELi3ELi7EEviPKdS1_S1_S1_PdE6s_tmp1[1512];
	// demoted variable
	.shared .align 8 .b8 _ZZ30massMatrixMultiplySharedKernelILi3ELi3ELi7EEviPKdS1_S1_S1_PdE14s_oddDofToQuad[32];
	// demoted variable
	.shared .align 8 .b8 _ZZ30massMatrixMultiplySharedKernelILi3ELi3ELi7EEviPKdS1_S1_S1_PdE15s_evenDofToQuad[32];
	ld.param.u32 	%r8, [_Z30massMatrixMultiplySharedKernelILi3ELi3ELi7EEviPKdS1_S1_S1_Pd_param_0];
	ld.param.u64 	%rd2, [_Z30massMatrixMultiplySharedKernelILi3ELi3ELi7EEviPKdS1_S1_S1_Pd_param_2];
	ld.param.u64 	%rd3, [_Z30massMatrixMultiplySharedKernelILi3ELi3ELi7EEviPKdS1_S1_S1_Pd_param_3];
	ld.param.u64 	%rd4, [_Z30massMatrixMultiplySharedKernelILi3ELi3ELi7EEviPKdS1_S1_S1_Pd_param_4];
	mov.u32 	%r9, %tid.x;
	mov.u32 	%r2, %tid.y;
	mov.u32 	%r10, %ctaid.x;
	mad.lo.s32 	%r3, %r10, 7, %r2;
	cvt.u16.u32 	%rs2, %r9;
	mul.hi.u16 	%rs3, %rs2, -21845;
	shr.u16 	%rs4, %rs3, 1;
	mul.lo.s16 	%rs5, %rs4, 3;
	sub.s16 	%rs1, %rs2, %rs5;
	cvt.u32.u16 	%r4, %rs1;
	setp.lt.s32 	%p2, %r3, %r8;
	setp.lt.u32 	%p3, %r9, 9;
	and.pred  	%p1, %p2, %p3;
	not.pred 	%p4, %p1;
	@%p4 bra 	$L__BB34_2;
	cvta.to.global.u64 	%rd6, %rd4;
	mad.lo.s32 	%r11, %r3, 27, %r9;
	mul.wide.s32 	%rd7, %r11, 8;
	add.s64 	%rd8, %rd6, %rd7;
	ld.global.nc.f64 	%fd137, [%rd8];
	ld.global.nc.f64 	%fd136, [%rd8+72];
	ld.global.nc.f64 	%fd135, [%rd8+144];
$L__BB34_2:
	setp.ne.s32 	%p5, %r2, 0;
	setp.gt.u32 	%p6, %r9, 3;
	or.pred  	%p7, %p5, %p6;
	@%p7 bra 	$L__BB34_4;
	cvta.to.global.u64 	%rd9, %rd2;
	mul.wide.u32 	%rd10, %r9, 8;
	add.s64 	%rd11, %rd9, %rd10;
	ld.global.nc.f64 	%fd25, [%rd11];
	shl.b32 	%r12, %r9, 3;
	mov.u32 	%r13, _ZZ30massMatrixMultiplySharedKernelILi3ELi3ELi7EEviPKdS1_S1_S1_PdE14s_oddDofToQuad;
	add.s32 	%r14, %r13, %r12;
	st.shared.f64 	[%r14], %fd25;
	cvta.to.global.u64 	%rd12, %rd3;
	add.s64 	%rd13, %rd12, %rd10;
	ld.global.nc.f64 	%fd26, [%rd13];
	mov.u32 	%r15, _ZZ30massMatrixMultiplySharedKernelILi3ELi3ELi7EEviPKdS1_S1_S1_PdE15s_evenDofToQuad;
	add.s32 	%r16, %r15, %r12;
	st.shared.f64 	[%r16], %fd26;
$L__BB34_4:
	setp.gt.u32 	%p8, %r9, 8;
	bar.sync 	0;
	ld.shared.f64 	%fd7, [_ZZ30massMatrixMultiplySharedKernelILi3ELi3ELi7EEviPKdS1_S1_S1_PdE14s_oddDofToQuad];
	ld.shared.f64 	%fd8, [_ZZ30massMatrixMultiplySharedKernelILi3ELi3ELi7EEviPKdS1_S1_S1_PdE15s_evenDofToQuad];
	ld.shared.f64 	%fd9, [_ZZ30massMatrixMultiplySharedKernelILi3ELi3ELi7EEviPKdS1_S1_S1_PdE14s_oddDofToQuad+8];
	ld.shared.f64 	%fd10, [_ZZ30massMatrixMultiplySharedKernelILi3ELi3ELi7EEviPKdS1_S1_S1_PdE15s_evenDofToQuad+8];
	ld.shared.f64 	%fd11, [_ZZ30massMatrixMultiplySharedKernelILi3ELi3ELi7EEviPKdS1_S1_S1_PdE14s_oddDofToQuad+16];
	ld.shared.f64 	%fd12, [_ZZ30massMatrixMultiplySharedKernelILi3ELi3ELi7EEviPKdS1_S1_S1_PdE15s_evenDofToQuad+16];
	ld.shared.f64 	%fd13, [_ZZ30massMatrixMultiplySharedKernelILi3ELi3ELi7EEviPKdS1_S1_S1_PdE14s_oddDofToQuad+24];
	ld.shared.f64 	%fd14, [_ZZ30massMatrixMultiplySharedKernelILi3ELi3ELi7EEviPKdS1_S1_S1_PdE15s_evenDofToQuad+24];
	mul.lo.s16 	%rs7, %rs2, 171;
	shr.u16 	%rs8, %rs7, 9;
	cvt.u32.u16 	%r5, %rs8;
	@%p8 bra 	$L__BB34_6;
	add.f64 	%fd27, %fd137, %fd135;
	sub.f64 	%fd28, %fd137, %fd135;
	add.f64 	%fd29, %fd136, %fd136;
	sub.f64 	%fd30, %fd136, %fd136;
	mul.f64 	%fd31, %fd29, 0d3FE0000000000000;
	mov.u32 	%r17, %tid.y;
	mov.u32 	%r18, _ZZ30massMatrixMultiplySharedKernelILi3ELi3ELi7EEviPKdS1_S1_S1_PdE6s_tmp1;
	mad.lo.s32 	%r19, %r17, 216, %r18;
	mad.lo.s32 	%r20, %r5, 24, %r19;
	shl.b32 	%r21, %r4, 3;
	add.s32 	%r22, %r20, %r21;
	fma.rn.f64 	%fd32, %fd7, %fd27, 0d0000000000000000;
	fma.rn.f64 	%fd33, %fd8, %fd28, 0d0000000000000000;
	fma.rn.f64 	%fd34, %fd9, %fd31, %fd32;
	fma.rn.f64 	%fd35, %fd10, %fd30, %fd33;
	sub.f64 	%fd36, %fd34, %fd35;
	st.shared.f64 	[%r22+144], %fd36;
	add.f64 	%fd37, %fd35, %fd34;
	st.shared.f64 	[%r22], %fd37;
	fma.rn.f64 	%fd38, %fd11, %fd27, 0d0000000000000000;
	fma.rn.f64 	%fd39, %fd12, %fd28, 0d0000000000000000;
	fma.rn.f64 	%fd40, %fd13, %fd31, %fd38;
	fma.rn.f64 	%fd41, %fd14, %fd30, %fd39;
	add.f64 	%fd42, %fd41, %fd40;
	st.shared.f64 	[%r22+72], %fd42;
$L__BB34_6:
	setp.gt.u32 	%p9, %r9, 8;
	bar.sync 	0;
	@%p9 bra 	$L__BB34_8;
	mov.u32 	%r23, %tid.y;
	mov.u32 	%r24, _ZZ30massMatrixMultiplySharedKernelILi3ELi3ELi7EEviPKdS1_S1_S1_PdE6s_tmp1;
	mad.lo.s32 	%r25, %r23, 216, %r24;
	mad.lo.s32 	%r26, %r5, 24, %r25;
	mad.lo.s32 	%r27, %r5, 48, %r26;
	shl.b32 	%r28, %r4, 3;
	add.s32 	%r29, %r27, %r28;
	ld.shared.f64 	%fd43, [%r29];
	ld.shared.f64 	%fd44, [%r29+48];
	add.f64 	%fd45, %fd43, %fd44;
	sub.f64 	%fd46, %fd43, %fd44;
	ld.shared.f64 	%fd47, [%r29+24];
	add.f64 	%fd48, %fd47, %fd47;
	sub.f64 	%fd49, %fd47, %fd47;
	mul.f64 	%fd50, %fd48, 0d3FE0000000000000;
	fma.rn.f64 	%fd51, %fd7, %fd45, 0d0000000000000000;
	fma.rn.f64 	%fd52, %fd8, %fd46, 0d0000000000000000;
	fma.rn.f64 	%fd53, %fd9, %fd50, %fd51;
	fma.rn.f64 	%fd54, %fd10, %fd49, %fd52;
	sub.f64 	%fd55, %fd53, %fd54;
	st.shared.f64 	[%r29+48], %fd55;
	add.f64 	%fd56, %fd54, %fd53;
	st.shared.f64 	[%r29], %fd56;
	fma.rn.f64 	%fd57, %fd11, %fd45, 0d0000000000000000;
	fma.rn.f64 	%fd58, %fd12, %fd46, 0d0000000000000000;
	fma.rn.f64 	%fd59, %fd13, %fd50, %fd57;
	fma.rn.f64 	%fd60, %fd14, %fd49, %fd58;
	add.f64 	%fd61, %fd60, %fd59;
	st.shared.f64 	[%r29+24], %fd61;
$L__BB34_8:
	ld.param.u64 	%rd20, [_Z30massMatrixMultiplySharedKernelILi3ELi3ELi7EEviPKdS1_S1_S1_Pd_param_1];
	mov.u32 	%r30, %tid.x;
	setp.gt.u32 	%p10, %r30, 8;
	bar.sync 	0;
	cvt.u16.u32 	%rs9, %r30;
	mul.hi.u16 	%rs10, %rs9, 21846;
	cvt.u32.u16 	%r6, %rs10;
	mov.u32 	%r31, %tid.y;
	mov.u32 	%r32, _ZZ30massMatrixMultiplySharedKernelILi3ELi3ELi7EEviPKdS1_S1_S1_PdE6s_tmp1;
	mad.lo.s32 	%r33, %r31, 216, %r32;
	mul.wide.u16 	%r34, %rs10, 72;
	add.s32 	%r35, %r33, %r34;
	mad.lo.s32 	%r36, %r4, 24, %r35;
	ld.shared.f64 	%fd62, [%r36];
	ld.shared.f64 	%fd63, [%r36+16];
	add.f64 	%fd64, %fd62, %fd63;
	sub.f64 	%fd65, %fd62, %fd63;
	ld.shared.f64 	%fd66, [%r36+8];
	add.f64 	%fd67, %fd66, %fd66;
	sub.f64 	%fd68, %fd66, %fd66;
	mul.f64 	%fd69, %fd67, 0d3FE0000000000000;
	mov.u32 	%r37, %ctaid.x;
	mad.lo.s32 	%r38, %r37, 7, %r31;
	mov.b32 	%r39, {%rs10, %rs1};
	mov.b32 	%r40, 2;
	mov.b32 	%r41, 777;
	dp2a.lo.u32.u32 	%r42, %r39, %r41, %r40;
	mad.lo.s32 	%r43, %r38, 27, %r42;
	fma.rn.f64 	%fd70, %fd7, %fd64, 0d0000000000000000;
	fma.rn.f64 	%fd71, %fd8, %fd65, 0d0000000000000000;
	fma.rn.f64 	%fd72, %fd9, %fd69, %fd70;
	fma.rn.f64 	%fd73, %fd10, %fd68, %fd71;
	cvta.to.global.u64 	%rd14, %rd20;
	mul.wide.s32 	%rd15, %r43, 8;
	add.s64 	%rd16, %rd14, %rd15;
	ld.global.nc.f64 	%fd74, [%rd16];
	ld.global.nc.f64 	%fd75, [%rd16+-16];
	sub.f64 	%fd76, %fd72, %fd73;
	mul.f64 	%fd138, %fd76, %fd74;
	add.f64 	%fd77, %fd72, %fd73;
	mul.f64 	%fd140, %fd77, %fd75;
	fma.rn.f64 	%fd78, %fd11, %fd64, 0d0000000000000000;
	fma.rn.f64 	%fd79, %fd12, %fd65, 0d0000000000000000;
	fma.rn.f64 	%fd80, %fd13, %fd69, %fd78;
	fma.rn.f64 	%fd81, %fd14, %fd68, %fd79;
	ld.global.nc.f64 	%fd82, [%rd16+-8];
	add.f64 	%fd83, %fd80, %fd81;
	mul.f64 	%fd139, %fd83, %fd82;
	bar.sync 	0;
	add.f64 	%fd84, %fd140, %fd138;
	sub.f64 	%fd85, %fd140, %fd138;
	add.f64 	%fd86, %fd139, %fd139;
	sub.f64 	%fd87, %fd139, %fd139;
	mul.f64 	%fd88, %fd86, 0d3FE0000000000000;
	fma.rn.f64 	%fd89, %fd7, %fd84, 0d0000000000000000;
	fma.rn.f64 	%fd90, %fd8, %fd85, 0d0000000000000000;
	fma.rn.f64 	%fd91, %fd11, %fd88, %fd89;
	fma.rn.f64 	%fd92, %fd12, %fd87, %fd90;
	sub.f64 	%fd93, %fd91, %fd92;
	st.shared.f64 	[%r36+16], %fd93;
	add.f64 	%fd94, %fd91, %fd92;
	st.shared.f64 	[%r36], %fd94;
	fma.rn.f64 	%fd95, %fd9, %fd84, 0d0000000000000000;
	fma.rn.f64 	%fd96, %fd10, %fd85, 0d0000000000000000;
	fma.rn.f64 	%fd97, %fd13, %fd88, %fd95;
	fma.rn.f64 	%fd98, %fd14, %fd87, %fd96;
	add.f64 	%fd99, %fd97, %fd98;
	st.shared.f64 	[%r36+8], %fd99;
	bar.sync 	0;
	@%p10 bra 	$L__BB34_10;
	mov.u32 	%r44, %tid.y;
	mov.u32 	%r45, _ZZ30massMatrixMultiplySharedKernelILi3ELi3ELi7EEviPKdS1_S1_S1_PdE6s_tmp1;
	mad.lo.s32 	%r46, %r44, 216, %r45;
	mad.lo.s32 	%r47, %r6, 72, %r46;
	mad.lo.s32 	%r48, %r4, 24, %r47;
	shl.b32 	%r49, %r4, 4;
	sub.s32 	%r50, %r48, %r49;
	ld.shared.f64 	%fd100, [%r50];
	ld.shared.f64 	%fd101, [%r50+48];
	add.f64 	%fd102, %fd100, %fd101;
	sub.f64 	%fd103, %fd100, %fd101;
	ld.shared.f64 	%fd104, [%r50+24];
	add.f64 	%fd105, %fd104, %fd104;
	sub.f64 	%fd106, %fd104, %fd104;
	mul.f64 	%fd107, %fd105, 0d3FE0000000000000;
	fma.rn.f64 	%fd108, %fd7, %fd102, 0d0000000000000000;
	fma.rn.f64 	%fd109, %fd8, %fd103, 0d0000000000000000;
	fma.rn.f64 	%fd110, %fd11, %fd107, %fd108;
	fma.rn.f64 	%fd111, %fd12, %fd106, %fd109;
	sub.f64 	%fd112, %fd110, %fd111;
	st.shared.f64 	[%r50+48], %fd112;
	add.f64 	%fd113, %fd110, %fd111;
	st.shared.f64 	[%r50], %fd113;
	fma.rn.f64 	%fd114, %fd9, %fd102, 0d0000000000000000;
	fma.rn.f64 	%fd115, %fd10, %fd103, 0d0000000000000000;
	fma.rn.f64 	%fd116, %fd13, %fd107, %fd114;
	fma.rn.f64 	%fd117, %fd14, %fd106, %fd115;
	add.f64 	%fd118, %fd116, %fd117;
	st.shared.f64 	[%r50+24], %fd118;
$L__BB34_10:
	mov.u32 	%r7, %tid.x;
	setp.gt.u32 	%p11, %r7, 8;
	bar.sync 	0;
	@%p11 bra 	$L__BB34_12;
	mov.u32 	%r51, %tid.y;
	mov.u32 	%r52, _ZZ30massMatrixMultiplySharedKernelILi3ELi3ELi7EEviPKdS1_S1_S1_PdE6s_tmp1;
	mad.lo.s32 	%r53, %r51, 216, %r52;
	mad.lo.s32 	%r54, %r6, 72, %r53;
	mad.lo.s32 	%r55, %r6, -48, %r54;
	shl.b32 	%r56, %r4, 3;
	add.s32 	%r57, %r55, %r56;
	ld.shared.f64 	%fd119, [%r57];
	ld.shared.f64 	%fd120, [%r57+144];
	add.f64 	%fd121, %fd119, %fd120;
	sub.f64 	%fd122, %fd119, %fd120;
	ld.shared.f64 	%fd123, [%r57+72];
	add.f64 	%fd124, %fd123, %fd123;
	sub.f64 	%fd125, %fd123, %fd123;
	mul.f64 	%fd126, %fd124, 0d3FE0000000000000;
	fma.rn.f64 	%fd127, %fd7, %fd121, 0d0000000000000000;
	fma.rn.f64 	%fd128, %fd8, %fd122, 0d0000000000000000;
	fma.rn.f64 	%fd129, %fd11, %fd126, %fd127;
	fma.rn.f64 	%fd130, %fd12, %fd125, %fd128;
	sub.f64 	%fd138, %fd129, %fd130;
	add.f64 	%fd140, %fd129, %fd130;
	fma.rn.f64 	%fd131, %fd9, %fd121, 0d0000000000000000;
	fma.rn.f64 	%fd132, %fd10, %fd122, 0d0000000000000000;
	fma.rn.f64 	%fd133, %fd13, %fd126, %fd131;
	fma.rn.f64 	%fd134, %fd14, %fd125, %fd132;
	add.f64 	%fd139, %fd133, %fd134;
$L__BB34_12:
	bar.sync 	0;
	@%p4 bra 	$L__BB34_14;
	ld.param.u64 	%rd21, [_Z30massMatrixMultiplySharedKernelILi3ELi3ELi7EEviPKdS1_S1_S1_Pd_param_5];
	mov.u32 	%r58, %ctaid.x;
	mov.u32 	%r59, %tid.y;
	mad.lo.s32 	%r60, %r58, 7, %r59;
	mad.lo.s32 	%r61, %r60, 27, %r7;
	cvta.to.global.u64 	%rd17, %rd21;
	mul.wide.s32 	%rd18, %r61, 8;
	add.s64 	%rd19, %rd17, %rd18;
	st.global.f64 	[%rd19], %fd140;
	st.global.f64 	[%rd19+72], %fd139;
	st.global.f64 	[%rd19+144], %fd138;
$L__BB34_14:
	ret;

}
	// .globl	_Z30massMatrixMultiplyGlobalKernelILi3ELi3ELi7EEviPKdS1_S1_S1_Pd
.visible .entry _Z30massMatrixMultiplyGlobalKernelILi3ELi3ELi7EEviPKdS1_S1_S1_Pd(
	.param .u32 _Z30massMatrixMultiplyGlobalKernelILi3ELi3ELi7EEviPKdS1_S1_S1_Pd_param_0,
	.param .u64 .ptr .align 1 _Z30massMatrixMultiplyGlobalKernelILi3ELi3ELi7EEviPKdS1_S1_S1_Pd_param_1,
	.param .u64 .ptr .align 1 _Z30massMatrixMultiplyGlobalKernelILi3ELi3ELi7EEviPKdS1_S1_S1_Pd_param_2,
	.param .u64 .ptr .align 1 _Z30massMatrixMultiplyGlobalKernelILi3ELi3ELi7EEviPKdS1_S1_S1_Pd_param_3,
	.param .u64 .ptr .align 1 _Z30massMatrixMultiplyGlobalKernelILi3ELi3ELi7EEviPKdS1_S1_S1_Pd_param_4,
	.param .u64 .ptr .align 1 _Z30massMatrixMultiplyGlobalKernelILi3ELi3ELi7EEviPKdS1_S1_S1_Pd_param_5
)
{
	.reg .pred 	%p<10>;
	.reg .b16 	%rs<11>;
	.reg .b32 	%r<53>;
	.reg .b64 	%rd<23>;
	.reg .b64 	%fd<155>;
	// demoted variable
	.shared .align 8 .b8 _ZZ30massMatrixMultiplyGlobalKernelILi3ELi3ELi7EEviPKdS1_S1_S1_PdE6s_tmp1[1512];
	ld.param.u32 	%r9, [_Z30massMatrixMultiplyGlobalKernelILi3ELi3ELi7EEviPKdS1_S1_S1_Pd_param_0];
	ld.param.u64 	%rd4, [_Z30massMatrixMultiplyGlobalKernelILi3ELi3ELi7EEviPKdS1_S1_S1_Pd_param_2];
	ld.param.u64 	%rd5, [_Z30massMatrixMultiplyGlobalKernelILi3ELi3ELi7EEviPKdS1_S1_S1_Pd_param_3];
	ld.param.u64 	%rd6, [_Z30massMatrixMultiplyGlobalKernelILi3ELi3ELi7EEviPKdS1_S1_S1_Pd_param_4];
	cvta.to.global.u64 	%rd1, %rd5;
	cvta.to.global.u64 	%rd2, %rd4;
	mov.u32 	%r10, %tid.x;
	mov.u32 	%r2, %tid.y;
	mov.u32 	%r11, %ctaid.x;
	mad.lo.s32 	%r3, %r11, 7, %r2;
	cvt.u16.u32 	%rs2, %r10;
	mul.hi.u16 	%rs3, %rs2, -21845;
	shr.u16 	%rs4, %rs3, 1;
	mul.lo.s16 	%rs5, %rs4, 3;
	sub.s16 	%rs1, %rs2, %rs5;
	cvt.u32.u16 	%r4, %rs1;
	setp.lt.s32 	%p2, %r3, %r9;
	setp.lt.u32 	%p3, %r10, 9;
	and.pred  	%p1, %p2, %p3;
	not.pred 	%p4, %p1;
	@%p4 bra 	$L__BB35_2;
	cvta.to.global.u64 	%rd8, %rd6;
	mad.lo.s32 	%r12, %r3, 27, %r10;
	mul.wide.s32 	%rd9, %r12, 8;
	add.s64 	%rd10, %rd8, %rd9;
	ld.global.nc.f64 	%fd151, [%rd10];
	ld.global.nc.f64 	%fd150, [%rd10+72];
	ld.global.nc.f64 	%fd149, [%rd10+144];
$L__BB35_2:
	setp.gt.u32 	%p5, %r10, 8;
	bar.sync 	0;
	mov.u32 	%r13, _ZZ30massMatrixMultiplyGlobalKernelILi3ELi3ELi7EEviPKdS1_S1_S1_PdE6s_tmp1;
	mad.lo.s32 	%r14, %r2, 216, %r13;
	mul.lo.s16 	%rs7, %rs2, 171;
	shr.u16 	%rs8, %rs7, 9;
	cvt.u32.u16 	%r5, %rs8;
	mul.wide.u16 	%r15, %rs8, 24;
	add.s32 	%r6, %r14, %r15;
	@%p5 bra 	$L__BB35_4;
	add.f64 	%fd25, %fd151, %fd149;
	sub.f64 	%fd26, %fd151, %fd149;
	add.f64 	%fd27, %fd150, %fd150;
	sub.f64 	%fd28, %fd150, %fd150;
	mul.f64 	%fd29, %fd27, 0d3FE0000000000000;
	shl.b32 	%r16, %r4, 3;
	add.s32 	%r17, %r6, %r16;
	ld.global.nc.f64 	%fd30, [%rd2];
	fma.rn.f64 	%fd31, %fd30, %fd25, 0d0000000000000000;
	ld.global.nc.f64 	%fd32, [%rd1];
	fma.rn.f64 	%fd33, %fd32, %fd26, 0d0000000000000000;
	ld.global.nc.f64 	%fd34, [%rd2+8];
	fma.rn.f64 	%fd35, %fd34, %fd29, %fd31;
	ld.global.nc.f64 	%fd36, [%rd1+8];
	fma.rn.f64 	%fd37, %fd36, %fd28, %fd33;
	sub.f64 	%fd38, %fd35, %fd37;
	st.shared.f64 	[%r17+144], %fd38;
	add.f64 	%fd39, %fd37, %fd35;
	st.shared.f64 	[%r17], %fd39;
	ld.global.nc.f64 	%fd40, [%rd2+16];
	fma.rn.f64 	%fd41, %fd40, %fd25, 0d0000000000000000;
	ld.global.nc.f64 	%fd42, [%rd1+16];
	fma.rn.f64 	%fd43, %fd42, %fd26, 0d0000000000000000;
	ld.global.nc.f64 	%fd44, [%rd2+24];
	fma.rn.f64 	%fd45, %fd44, %fd29, %fd41;
	ld.global.nc.f64 	%fd46, [%rd1+24];
	fma.rn.f64 	%fd47, %fd46, %fd28, %fd43;
	add.f64 	%fd48, %fd47, %fd45;
	st.shared.f64 	[%r17+72], %fd48;
$L__BB35_4:
	setp.gt.u32 	%p6, %r10, 8;
	bar.sync 	0;
	@%p6 bra 	$L__BB35_6;
	mad.lo.s32 	%r18, %r5, 48, %r6;
	shl.b32 	%r19, %r4, 3;
	add.s32 	%r20, %r18, %r19;
	ld.shared.f64 	%fd49, [%r20];
	ld.shared.f64 	%fd50, [%r20+48];
	add.f64 	%fd51, %fd49, %fd50;
	sub.f64 	%fd52, %fd49, %fd50;
	ld.shared.f64 	%fd53, [%r20+24];
	add.f64 	%fd54, %fd53, %fd53;
	sub.f64 	%fd55, %fd53, %fd53;
	mul.f64 	%fd56, %fd54, 0d3FE0000000000000;
	ld.global.nc.f64 	%fd57, [%rd2];
	fma.rn.f64 	%fd58, %fd57, %fd51, 0d0000000000000000;
	ld.global.nc.f64 	%fd59, [%rd1];
	fma.rn.f64 	%fd60, %fd59, %fd52, 0d0000000000000000;
	ld.global.nc.f64 	%fd61, [%rd2+8];
	fma.rn.f64 	%fd62, %fd61, %fd56, %fd58;
	ld.global.nc.f64 	%fd63, [%rd1+8];
	fma.rn.f64 	%fd64, %fd63, %fd55, %fd60;
	sub.f64 	%fd65, %fd62, %fd64;
	st.shared.f64 	[%r20+48], %fd65;
	add.f64 	%fd66, %fd64, %fd62;
	st.shared.f64 	[%r20], %fd66;
	ld.global.nc.f64 	%fd67, [%rd2+16];
	fma.rn.f64 	%fd68, %fd67, %fd51, 0d0000000000000000;
	ld.global.nc.f64 	%fd69, [%rd1+16];
	fma.rn.f64 	%fd70, %fd69, %fd52, 0d0000000000000000;
	ld.global.nc.f64 	%fd71, [%rd2+24];
	fma.rn.f64 	%fd72, %fd71, %fd56, %fd68;
	ld.global.nc.f64 	%fd73, [%rd1+24];
	fma.rn.f64 	%fd74, %fd73, %fd55, %fd70;
	add.f64 	%fd75, %fd74, %fd72;
	st.shared.f64 	[%r20+24], %fd75;
$L__BB35_6:
	ld.param.u64 	%rd21, [_Z30massMatrixMultiplyGlobalKernelILi3ELi3ELi7EEviPKdS1_S1_S1_Pd_param_3];
	ld.param.u64 	%rd20, [_Z30massMatrixMultiplyGlobalKernelILi3ELi3ELi7EEviPKdS1_S1_S1_Pd_param_2];
	ld.param.u64 	%rd19, [_Z30massMatrixMultiplyGlobalKernelILi3ELi3ELi7EEviPKdS1_S1_S1_Pd_param_1];
	mov.u32 	%r21, %tid.x;
	setp.gt.u32 	%p7, %r21, 8;
	bar.sync 	0;
	cvt.u16.u32 	%rs9, %r21;
	mul.hi.u16 	%rs10, %rs9, 21846;
	cvt.u32.u16 	%r7, %rs10;
	mov.u32 	%r22, %tid.y;
	mov.u32 	%r23, _ZZ30massMatrixMultiplyGlobalKernelILi3ELi3ELi7EEviPKdS1_S1_S1_PdE6s_tmp1;
	mad.lo.s32 	%r24, %r22, 216, %r23;
	mul.wide.u16 	%r25, %rs10, 72;
	add.s32 	%r26, %r24, %r25;
	mad.lo.s32 	%r27, %r4, 24, %r26;
	ld.shared.f64 	%fd76, [%r27];
	ld.shared.f64 	%fd77, [%r27+16];
	add.f64 	%fd78, %fd76, %fd77;
	sub.f64 	%fd79, %fd76, %fd77;
	ld.shared.f64 	%fd80, [%r27+8];
	add.f64 	%fd81, %fd80, %fd80;
	sub.f64 	%fd82, %fd80, %fd80;
	mul.f64 	%fd83, %fd81, 0d3FE0000000000000;
	mov.u32 	%r28, %ctaid.x;
	mad.lo.s32 	%r29, %r28, 7, %r22;
	mov.b32 	%r30, {%rs10, %rs1};
	mov.b32 	%r31, 2;
	mov.b32 	%r32, 777;
	dp2a.lo.u32.u32 	%r33, %r30, %r32, %r31;
	mad.lo.s32 	%r34, %r29, 27, %r33;
	cvta.to.global.u64 	%rd11, %rd20;
	ld.global.nc.f64 	%fd7, [%rd11];
	fma.rn.f64 	%fd84, %fd7, %fd78, 0d0000000000000000;
	cvta.to.global.u64 	%rd12, %rd21;
	ld.global.nc.f64 	%fd8, [%rd12];
	fma.rn.f64 	%fd85, %fd8, %fd79, 0d0000000000000000;
	ld.global.nc.f64 	%fd9, [%rd11+8];
	fma.rn.f64 	%fd86, %fd9, %fd83, %fd84;
	ld.global.nc.f64 	%fd10, [%rd12+8];
	fma.rn.f64 	%fd87, %fd10, %fd82, %fd85;
	cvta.to.global.u64 	%rd13, %rd19;
	mul.wide.s32 	%rd14, %r34, 8;
	add.s64 	%rd15, %rd13, %rd14;
	ld.global.nc.f64 	%fd88, [%rd15];
	ld.global.nc.f64 	%fd89, [%rd15+-16];
	sub.f64 	%fd90, %fd86, %fd87;
	mul.f64 	%fd152, %fd90, %fd88;
	add.f64 	%fd91, %fd86, %fd87;
	mul.f64 	%fd154, %fd91, %fd89;
	ld.global.nc.f64 	%fd13, [%rd11+16];
	fma.rn.f64 	%fd92, %fd13, %fd78, 0d0000000000000000;
	ld.global.nc.f64 	%fd14, [%rd12+16];
	fma.rn.f64 	%fd93, %fd14, %fd79, 0d0000000000000000;
	ld.global.nc.f64 	%fd15, [%rd11+24];
	fma.rn.f64 	%fd94, %fd15, %fd83, %fd92;
	ld.global.nc.f64 	%fd16, [%rd12+24];
	fma.rn.f64 	%fd95, %fd16, %fd82, %fd93;
	ld.global.nc.f64 	%fd96, [%rd15+-8];
	add.f64 	%fd97, %fd94, %fd95;
	mul.f64 	%fd153, %fd97, %fd96;
	bar.sync 	0;
	add.f64 	%fd98, %fd154, %fd152;
	sub.f64 	%fd99, %fd154, %fd152;
	add.f64 	%fd100, %fd153, %fd153;
	sub.f64 	%fd101, %fd153, %fd153;
	mul.f64 	%fd102, %fd100, 0d3FE0000000000000;
	fma.rn.f64 	%fd103, %fd7, %fd98, 0d0000000000000000;
	fma.rn.f64 	%fd104, %fd8, %fd99, 0d0000000000000000;
	fma.rn.f64 	%fd105, %fd13, %fd102, %fd103;
	fma.rn.f64 	%fd106, %fd14, %fd101, %fd104;
	sub.f64 	%fd107, %fd105, %fd106;
	st.shared.f64 	[%r27+16], %fd107;
	add.f64 	%fd108, %fd105, %fd106;
	st.shared.f64 	[%r27], %fd108;
	fma.rn.f64 	%fd109, %fd9, %fd98, 0d0000000000000000;
	fma.rn.f64 	%fd110, %fd10, %fd99, 0d0000000000000000;
	fma.rn.f64 	%fd111, %fd15, %fd102, %fd109;
	fma.rn.f64 	%fd112, %fd16, %fd101, %fd110;
	add.f64 	%fd113, %fd111, %fd112;
	st.shared.f64 	[%r27+8], %fd113;
	bar.sync 	0;
	@%p7 bra 	$L__BB35_8;
	mov.u32 	%r35, %tid.y;
	mov.u32 	%r36, _ZZ30massMatrixMultiplyGlobalKernelILi3ELi3ELi7EEviPKdS1_S1_S1_PdE6s_tmp1;
	mad.lo.s32 	%r37, %r35, 216, %r36;
	mad.lo.s32 	%r38, %r7, 72, %r37;
	mad.lo.s32 	%r39, %r4, 24, %r38;
	shl.b32 	%r40, %r4, 4;
	sub.s32 	%r41, %r39, %r40;
	ld.shared.f64 	%fd114, [%r41];
	ld.shared.f64 	%fd115, [%r41+48];
	add.f64 	%fd116, %fd114, %fd115;
	sub.f64 	%fd117, %fd114, %fd115;
	ld.shared.f64 	%fd118, [%r41+24];
	add.f64 	%fd119, %fd118, %fd118;
	sub.f64 	%fd120, %fd118, %fd118;
	mul.f64 	%fd121, %fd119, 0d3FE0000000000000;
	fma.rn.f64 	%fd122, %fd7, %fd116, 0d0000000000000000;
	fma.rn.f64 	%fd123, %fd8, %fd117, 0d0000000000000000;
	fma.rn.f64 	%fd124, %fd13, %fd121, %fd122;
	fma.rn.f64 	%fd125, %fd14, %fd120, %fd123;
	sub.f64 	%fd126, %fd124, %fd125;
	st.shared.f64 	[%r41+48], %fd126;
	add.f64 	%fd127, %fd124, %fd125;
	st.shared.f64 	[%r41], %fd127;
	fma.rn.f64 	%fd128, %fd9, %fd116, 0d0000000000000000;
	fma.rn.f64 	%fd129, %fd10, %fd117, 0d0000000000000000;
	fma.rn.f64 	%fd130, %fd15, %fd121, %fd128;
	fma.rn.f64 	%fd131, %fd16, %fd120, %fd129;
	add.f64 	%fd132, %fd130, %fd131;
	st.shared.f64 	[%r41+24], %fd132;
$L__BB35_8:
	mov.u32 	%r8, %tid.x;
	setp.gt.u32 	%p8, %r8, 8;
	bar.sync 	0;
	@%p8 bra 	$L__BB35_10;
	mov.u32 	%r42, %tid.y;
	mov.u32 	%r43, _ZZ30massMatrixMultiplyGlobalKernelILi3ELi3ELi7EEviPKdS1_S1_S1_PdE6s_tmp1;
	mad.lo.s32 	%r44, %r42, 216, %r43;
	mad.lo.s32 	%r45, %r7, 72, %r44;
	mad.lo.s32 	%r46, %r7, -48, %r45;
	shl.b32 	%r47, %r4, 3;
	add.s32 	%r48, %r46, %r47;
	ld.shared.f64 	%fd133, [%r48];
	ld.shared.f64 	%fd134, [%r48+144];
	add.f64 	%fd135, %fd133, %fd134;
	sub.f64 	%fd136, %fd133, %fd134;
	ld.shared.f64 	%fd137, [%r48+72];
	add.f64 	%fd138, %fd137, %fd137;
	sub.f64 	%fd139, %fd137, %fd137;
	mul.f64 	%fd140, %fd138, 0d3FE0000000000000;
	fma.rn.f64 	%fd141, %fd7, %fd135, 0d0000000000000000;
	fma.rn.f64 	%fd142, %fd8, %fd136, 0d0000000000000000;
	fma.rn.f64 	%fd143, %fd13, %fd140, %fd141;
	fma.rn.f64 	%fd144, %fd14, %fd139, %fd142;
	sub.f64 	%fd152, %fd143, %fd144;
	add.f64 	%fd154, %fd143, %fd144;
	fma.rn.f64 	%fd145, %fd9, %fd135, 0d0000000000000000;
	fma.rn.f64 	%fd146, %fd10, %fd136, 0d0000000000000000;
	fma.rn.f64 	%fd147, %fd15, %fd140, %fd145;
	fma.rn.f64 	%fd148, %fd16, %fd139, %fd146;
	add.f64 	%fd153, %fd147, %fd148;
$L__BB35_10:
	bar.sync 	0;
	@%p4 bra 	$L__BB35_12;
	ld.param.u64 	%rd22, [_Z30massMatrixMultiplyGlobalKernelILi3ELi3ELi7EEviPKdS1_S1_S1_Pd_param_5];
	mov.u32 	%r49, %ctaid.x;
	mov.u32 	%r50, %tid.y;
	mad.lo.s32 	%r51, %r49, 7, %r50;
	mad.lo.s32 	%r52, %r51, 27, %r8;
	cvta.to.global.u64 	%rd16, %rd22;
	mul.wide.s32 	%rd17, %r52, 8;
	add.s64 	%rd18, %rd16, %rd17;
	st.global.f64 	[%rd18], %fd154;
	st.global.f64 	[%rd18+72], %fd153;
	st.global.f64 	[%rd18+144], %fd152;
$L__BB35_12:
	ret;

}
	// .globl	_Z40massMatrixMultiplyMonolithicGlobalKernelILi3ELi3ELi7EEviPKdS1_S1_S1_Pd
.visible .entry _Z40massMatrixMultiplyMonolithicGlobalKernelILi3ELi3ELi7EEviPKdS1_S1_S1_Pd(
	.param .u32 _Z40massMatrixMultiplyMonolithicGlobalKernelILi3ELi3ELi7EEviPKdS1_S1_S1_Pd_param_0,
	.param .u64 .ptr .align 1 _Z40massMatrixMultiplyMonolithicGlobalKernelILi3ELi3ELi7EEviPKdS1_S1_S1_Pd_param_1,
	.param .u64 .ptr .align 1 _Z40massMatrixMultiplyMonolithicGlobalKernelILi3ELi3ELi7EEviPKdS1_S1_S1_Pd_param_2,
	.param .u64 .ptr .align 1 _Z40massMatrixMultiplyMonolithicGlobalKernelILi3ELi3ELi7EEviPKdS1_S1_S1_Pd_param_3,
	.param .u64 .ptr .align 1 _Z40massMatrixMultiplyMonolithicGlobalKernelILi3ELi3ELi7EEviPKdS1_S1_S1_Pd_param_4,
	.param .u64 .ptr .align 1 _Z40massMatrixMultiplyMonolithicGlobalKernelILi3ELi3ELi7EEviPKdS1_S1_S1_Pd_param_5
)
{
	.reg .pred 	%p<12>;
	.reg .b16 	%rs<9>;
	.reg .b32 	%r<61>;
	.reg .b64 	%rd<29>;
	.reg .b64 	%fd<125>;
	// demoted variable
	.shared .align 8 .b8 _ZZ40massMatrixMultiplyMonolithicGlobalKernelILi3ELi3ELi7EEviPKdS1_S1_S1_PdE6s_tmp1[1512];
	ld.param.u32 	%r12, [_Z40massMatrixMultiplyMonolithicGlobalKernelILi3ELi3ELi7EEviPKdS1_S1_S1_Pd_param_0];
	ld.param.u64 	%rd4, [_Z40massMatrixMultiplyMonolithicGlobalKernelILi3ELi3ELi7EEviPKdS1_S1_S1_Pd_param_2];
	ld.param.u64 	%rd5, [_Z40massMatrixMultiplyMonolithicGlobalKernelILi3ELi3ELi7EEviPKdS1_S1_S1_Pd_param_4];
	cvta.to.global.u64 	%rd1, %rd4;
	mov.u32 	%r1, %tid.x;
	mov.u32 	%r2, %tid.y;
	mov.u32 	%r13, %ctaid.x;
	mad.lo.s32 	%r3, %r13, 7, %r2;
	cvt.u16.u32 	%rs1, %r1;
	mul.hi.u16 	%rs3, %rs1, 21846;
	mul.lo.s16 	%rs4, %rs3, 3;
	sub.s16 	%rs2, %rs1, %rs4;
	cvt.u32.u16 	%r4, %rs2;
	setp.ge.s32 	%p1, %r3, %r12;
	@%p1 bra 	$L__BB36_2;
	cvta.to.global.u64 	%rd7, %rd5;
	mad.lo.s32 	%r14, %r3, 27, %r1;
	mul.wide.s32 	%rd8, %r14, 8;
	add.s64 	%rd9, %rd7, %rd8;
	ld.global.nc.f64 	%fd118, [%rd9];
	ld.global.nc.f64 	%fd117, [%rd9+72];
	ld.global.nc.f64 	%fd116, [%rd9+144];
$L__BB36_2:
	bar.sync 	0;
	setp.gt.u32 	%p2, %r1, 8;
	mov.u32 	%r15, _ZZ40massMatrixMultiplyMonolithicGlobalKernelILi3ELi3ELi7EEviPKdS1_S1_S1_PdE6s_tmp1;
	mad.lo.s32 	%r5, %r2, 216, %r15;
	mul.lo.s16 	%rs6, %rs1, 171;
	shr.u16 	%rs7, %rs6, 9;
	cvt.u32.u16 	%r6, %rs7;
	mul.wide.u16 	%r16, %rs7, 24;
	add.s32 	%r7, %r5, %r16;
	@%p2 bra 	$L__BB36_4;
	shl.b32 	%r17, %r4, 3;
	add.s32 	%r18, %r7, %r17;
	ld.global.nc.f64 	%fd37, [%rd1];
	fma.rn.f64 	%fd38, %fd37, %fd118, 0d0000000000000000;
	ld.global.nc.f64 	%fd39, [%rd1+8];
	fma.rn.f64 	%fd40, %fd39, %fd117, %fd38;
	ld.global.nc.f64 	%fd41, [%rd1+16];
	fma.rn.f64 	%fd42, %fd41, %fd116, %fd40;
	st.shared.f64 	[%r18], %fd42;
	ld.global.nc.f64 	%fd43, [%rd1+24];
	fma.rn.f64 	%fd44, %fd43, %fd118, 0d0000000000000000;
	ld.global.nc.f64 	%fd45, [%rd1+32];
	fma.rn.f64 	%fd46, %fd45, %fd117, %fd44;
	ld.global.nc.f64 	%fd47, [%rd1+40];
	fma.rn.f64 	%fd48, %fd47, %fd116, %fd46;
	st.shared.f64 	[%r18+72], %fd48;
	ld.global.nc.f64 	%fd49, [%rd1+48];
	fma.rn.f64 	%fd50, %fd49, %fd118, 0d0000000000000000;
	ld.global.nc.f64 	%fd51, [%rd1+56];
	fma.rn.f64 	%fd52, %fd51, %fd117, %fd50;
	ld.global.nc.f64 	%fd53, [%rd1+64];
	fma.rn.f64 	%fd54, %fd53, %fd116, %fd52;
	st.shared.f64 	[%r18+144], %fd54;
$L__BB36_4:
	setp.gt.u32 	%p3, %r1, 8;
	bar.sync 	0;
	@%p3 bra 	$L__BB36_6;
	mad.lo.s32 	%r19, %r6, 48, %r7;
	shl.b32 	%r20, %r4, 3;
	add.s32 	%r21, %r19, %r20;
	ld.shared.f64 	%fd55, [%r21];
	ld.shared.f64 	%fd56, [%r21+24];
	ld.shared.f64 	%fd57, [%r21+48];
	ld.global.nc.f64 	%fd58, [%rd1];
	fma.rn.f64 	%fd59, %fd58, %fd55, 0d0000000000000000;
	ld.global.nc.f64 	%fd60, [%rd1+8];
	fma.rn.f64 	%fd61, %fd60, %fd56, %fd59;
	ld.global.nc.f64 	%fd62, [%rd1+16];
	fma.rn.f64 	%fd63, %fd62, %fd57, %fd61;
	st.shared.f64 	[%r21], %fd63;
	ld.global.nc.f64 	%fd64, [%rd1+24];
	fma.rn.f64 	%fd65, %fd64, %fd55, 0d0000000000000000;
	ld.global.nc.f64 	%fd66, [%rd1+32];
	fma.rn.f64 	%fd67, %fd66, %fd56, %fd65;
	ld.global.nc.f64 	%fd68, [%rd1+40];
	fma.rn.f64 	%fd69, %fd68, %fd57, %fd67;
	st.shared.f64 	[%r21+24], %fd69;
	ld.global.nc.f64 	%fd70, [%rd1+48];
	fma.rn.f64 	%fd71, %fd70, %fd55, 0d0000000000000000;
	ld.global.nc.f64 	%fd72, [%rd1+56];
	fma.rn.f64 	%fd73, %fd72, %fd56, %fd71;
	ld.global.nc.f64 	%fd74, [%rd1+64];
	fma.rn.f64 	%fd75, %fd74, %fd57, %fd73;
	st.shared.f64 	[%r21+48], %fd75;
$L__BB36_6:
	ld.param.u64 	%rd23, [_Z40massMatrixMultiplyMonolithicGlobalKernelILi3ELi3ELi7EEviPKdS1_S1_S1_Pd_param_1];
	ld.param.u32 	%r57, [_Z40massMatrixMultiplyMonolithicGlobalKernelILi3ELi3ELi7EEviPKdS1_S1_S1_Pd_param_0];
	setp.ge.s32 	%p4, %r3, %r57;
	bar.sync 	0;
	cvt.u32.u16 	%r8, %rs3;
	mul.wide.u16 	%r22, %rs3, 72;
	add.s32 	%r23, %r5, %r22;
	mad.lo.s32 	%r24, %r4, 24, %r23;
	ld.shared.f64 	%fd7, [%r24];
	ld.shared.f64 	%fd8, [%r24+8];
	ld.shared.f64 	%fd9, [%r24+16];
	mov.b32 	%r25, {%rs3, %rs2};
	mov.b32 	%r26, 0;
	mov.b32 	%r27, 777;
	dp2a.lo.u32.u32 	%r9, %r25, %r27, %r26;
	mul.lo.s32 	%r10, %r3, 27;
	add.s32 	%r28, %r10, %r9;
	ld.global.nc.f64 	%fd10, [%rd1];
	fma.rn.f64 	%fd77, %fd10, %fd7, 0d0000000000000000;
	ld.global.nc.f64 	%fd11, [%rd1+8];
	fma.rn.f64 	%fd78, %fd11, %fd8, %fd77;
	ld.global.nc.f64 	%fd12, [%rd1+16];
	fma.rn.f64 	%fd13, %fd12, %fd9, %fd78;
	cvta.to.global.u64 	%rd10, %rd23;
	mul.wide.s32 	%rd11, %r28, 8;
	add.s64 	%rd2, %rd10, %rd11;
	mov.f64 	%fd119, 0d0000000000000000;
	@%p4 bra 	$L__BB36_8;
	ld.global.nc.f64 	%fd119, [%rd2];
$L__BB36_8:
	ld.param.u64 	%rd26, [_Z40massMatrixMultiplyMonolithicGlobalKernelILi3ELi3ELi7EEviPKdS1_S1_S1_Pd_param_2];
	ld.param.u32 	%r58, [_Z40massMatrixMultiplyMonolithicGlobalKernelILi3ELi3ELi7EEviPKdS1_S1_S1_Pd_param_0];
	setp.ge.s32 	%p5, %r3, %r58;
	mul.f64 	%fd124, %fd13, %fd119;
	cvta.to.global.u64 	%rd12, %rd26;
	ld.global.nc.f64 	%fd17, [%rd12+24];
	ld.global.nc.f64 	%fd18, [%rd12+32];
	ld.global.nc.f64 	%fd19, [%rd12+40];
	mov.f64 	%fd120, 0d0000000000000000;
	@%p5 bra 	$L__BB36_10;
	ld.param.u64 	%rd24, [_Z40massMatrixMultiplyMonolithicGlobalKernelILi3ELi3ELi7EEviPKdS1_S1_S1_Pd_param_1];
	cvta.to.global.u64 	%rd13, %rd24;
	mul.wide.s32 	%rd14, %r28, 8;
	add.s64 	%rd15, %rd13, %rd14;
	ld.global.nc.f64 	%fd120, [%rd15+8];
$L__BB36_10:
	ld.param.u64 	%rd27, [_Z40massMatrixMultiplyMonolithicGlobalKernelILi3ELi3ELi7EEviPKdS1_S1_S1_Pd_param_2];
	ld.param.u32 	%r59, [_Z40massMatrixMultiplyMonolithicGlobalKernelILi3ELi3ELi7EEviPKdS1_S1_S1_Pd_param_0];
	setp.ge.s32 	%p6, %r3, %r59;
	fma.rn.f64 	%fd81, %fd17, %fd7, 0d0000000000000000;
	fma.rn.f64 	%fd82, %fd18, %fd8, %fd81;
	fma.rn.f64 	%fd83, %fd19, %fd9, %fd82;
	mul.f64 	%fd123, %fd83, %fd120;
	cvta.to.global.u64 	%rd16, %rd27;
	ld.global.nc.f64 	%fd23, [%rd16+48];
	fma.rn.f64 	%fd84, %fd23, %fd7, 0d0000000000000000;
	ld.global.nc.f64 	%fd24, [%rd16+56];
	fma.rn.f64 	%fd85, %fd24, %fd8, %fd84;
	ld.global.nc.f64 	%fd25, [%rd16+64];
	fma.rn.f64 	%fd26, %fd25, %fd9, %fd85;
	mov.f64 	%fd121, 0d0000000000000000;
	@%p6 bra 	$L__BB36_12;
	ld.param.u64 	%rd25, [_Z40massMatrixMultiplyMonolithicGlobalKernelILi3ELi3ELi7EEviPKdS1_S1_S1_Pd_param_1];
	cvta.to.global.u64 	%rd17, %rd25;
	mul.wide.s32 	%rd18, %r28, 8;
	add.s64 	%rd19, %rd17, %rd18;
	ld.global.nc.f64 	%fd121, [%rd19+16];
$L__BB36_12:
	setp.gt.u32 	%p7, %r1, 8;
	mul.f64 	%fd122, %fd26, %fd121;
	fma.rn.f64 	%fd86, %fd10, %fd124, 0d0000000000000000;
	fma.rn.f64 	%fd87, %fd17, %fd123, %fd86;
	fma.rn.f64 	%fd88, %fd23, %fd122, %fd87;
	mov.u32 	%r31, %tid.y;
	mov.u32 	%r32, _ZZ40massMatrixMultiplyMonolithicGlobalKernelILi3ELi3ELi7EEviPKdS1_S1_S1_PdE6s_tmp1;
	mad.lo.s32 	%r33, %r31, 216, %r32;
	mad.lo.s32 	%r34, %r8, 72, %r33;
	mad.lo.s32 	%r35, %r4, 24, %r34;
	st.shared.f64 	[%r35], %fd88;
	fma.rn.f64 	%fd89, %fd11, %fd124, 0d0000000000000000;
	fma.rn.f64 	%fd90, %fd18, %fd123, %fd89;
	fma.rn.f64 	%fd91, %fd24, %fd122, %fd90;
	st.shared.f64 	[%r35+8], %fd91;
	fma.rn.f64 	%fd92, %fd12, %fd124, 0d0000000000000000;
	fma.rn.f64 	%fd93, %fd19, %fd123, %fd92;
	fma.rn.f64 	%fd94, %fd25, %fd122, %fd93;
	st.shared.f64 	[%r35+16], %fd94;
	bar.sync 	0;
	@%p7 bra 	$L__BB36_14;
	mov.u32 	%r36, %tid.y;
	mov.u32 	%r37, _ZZ40massMatrixMultiplyMonolithicGlobalKernelILi3ELi3ELi7EEviPKdS1_S1_S1_PdE6s_tmp1;
	mad.lo.s32 	%r38, %r36, 216, %r37;
	mad.lo.s32 	%r39, %r8, 72, %r38;
	mad.lo.s32 	%r40, %r4, 24, %r39;
	shl.b32 	%r41, %r4, 4;
	sub.s32 	%r42, %r40, %r41;
	ld.shared.f64 	%fd95, [%r42];
	ld.shared.f64 	%fd96, [%r42+24];
	ld.shared.f64 	%fd97, [%r42+48];
	fma.rn.f64 	%fd98, %fd10, %fd95, 0d0000000000000000;
	fma.rn.f64 	%fd99, %fd17, %fd96, %fd98;
	fma.rn.f64 	%fd100, %fd23, %fd97, %fd99;
	st.shared.f64 	[%r42], %fd100;
	fma.rn.f64 	%fd101, %fd11, %fd95, 0d0000000000000000;
	fma.rn.f64 	%fd102, %fd18, %fd96, %fd101;
	fma.rn.f64 	%fd103, %fd24, %fd97, %fd102;
	st.shared.f64 	[%r42+24], %fd103;
	fma.rn.f64 	%fd104, %fd12, %fd95, 0d0000000000000000;
	fma.rn.f64 	%fd105, %fd19, %fd96, %fd104;
	fma.rn.f64 	%fd106, %fd25, %fd97, %fd105;
	st.shared.f64 	[%r42+48], %fd106;
$L__BB36_14:
	mov.u32 	%r11, %tid.x;
	setp.gt.u32 	%p8, %r11, 8;
	bar.sync 	0;
	@%p8 bra 	$L__BB36_16;
	mov.u32 	%r43, %tid.y;
	mov.u32 	%r44, _ZZ40massMatrixMultiplyMonolithicGlobalKernelILi3ELi3ELi7EEviPKdS1_S1_S1_PdE6s_tmp1;
	mad.lo.s32 	%r45, %r43, 216, %r44;
	mad.lo.s32 	%r46, %r8, 72, %r45;
	mad.lo.s32 	%r47, %r8, -48, %r46;
	shl.b32 	%r48, %r4, 3;
	add.s32 	%r49, %r47, %r48;
	ld.shared.f64 	%fd107, [%r49];
	ld.shared.f64 	%fd108, [%r49+72];
	ld.shared.f64 	%fd109, [%r49+144];
	fma.rn.f64 	%fd110, %fd10, %fd107, 0d0000000000000000;
	fma.rn.f64 	%fd111, %fd17, %fd108, %fd110;
	fma.rn.f64 	%fd124, %fd23, %fd109, %fd111;
	fma.rn.f64 	%fd112, %fd11, %fd107, 0d0000000000000000;
	fma.rn.f64 	%fd113, %fd18, %fd108, %fd112;
	fma.rn.f64 	%fd123, %fd24, %fd109, %fd113;
	fma.rn.f64 	%fd114, %fd12, %fd107, 0d0000000000000000;
	fma.rn.f64 	%fd115, %fd19, %fd108, %fd114;
	fma.rn.f64 	%fd122, %fd25, %fd109, %fd115;
$L__BB36_16:
	ld.param.u32 	%r60, [_Z40massMatrixMultiplyMonolithicGlobalKernelILi3ELi3ELi7EEviPKdS1_S1_S1_Pd_param_0];
	setp.gt.u32 	%p9, %r11, 8;
	mov.u32 	%r50, %ctaid.x;
	mov.u32 	%r51, %tid.y;
	mad.lo.s32 	%r52, %r50, 7, %r51;
	setp.ge.s32 	%p10, %r52, %r60;
	bar.sync 	0;
	or.pred  	%p11, %p9, %p10;
	@%p11 bra 	$L__BB36_18;
	ld.param.u64 	%rd28, [_Z40massMatrixMultiplyMonolithicGlobalKernelILi3ELi3ELi7EEviPKdS1_S1_S1_Pd_param_5];
	mad.lo.s32 	%r56, %r52, 27, %r11;
	cvta.to.global.u64 	%rd20, %rd28;
	mul.wide.s32 	%rd21, %r56, 8;
	add.s64 	%rd22, %rd20, %rd21;
	st.global.f64 	[%rd22], %fd124;
	st.global.f64 	[%rd22+72], %fd123;
	st.global.f64 	[%rd22+144], %fd122;
$L__BB36_18:
	ret;

}
	// .globl	_Z42massMatrixMultiplyMonolithicConstantKernelILi3ELi3ELi7EEviPKdS1_S1_S1_Pd
.visible .entry _Z42massMatrixMultiplyMonolithicConstantKernelILi3ELi3ELi7EEviPKdS1_S1_S1_Pd(
	.param .u32 _Z42massMatrixMultiplyMonolithicConstantKernelILi3ELi3ELi7EEviPKdS1_S1_S1_Pd_param_0,
	.param .u64 .ptr .align 1 _Z42massMatrixMultiplyMonolithicConstantKernelILi3ELi3ELi7EEviPKdS1_S1_S1_Pd_param_1,
	.param .u64 .ptr .align 1 _Z42massMatrixMultiplyMonolithicConstantKernelILi3ELi3ELi7EEviPKdS1_S1_S1_Pd_param_2,
	.param .u64 .ptr .align 1 _Z42massMatrixMultiplyMonolithicConstantKernelILi3ELi3ELi7EEviPKdS1_S1_S1_Pd_param_3,
	.param .u64 .ptr .align 1 _Z42massMatrixMultiplyMonolithicConstantKernelILi3ELi3ELi7EEviPKdS1_S1_S1_Pd_param_4,
	.param .u64 .ptr .align 1 _Z42massMatrixMultiplyMonolithicConstantKernelILi3ELi3ELi7EEviPKdS1_S1_S1_Pd_param_5
)
{
	.reg .pred 	%p<12>;
	.reg .b16 	%rs<9>;
	.reg .b32 	%r<34>;
	.reg .b64 	%rd<14>;
	.reg .b64 	%fd<126>;
	// demoted variable
	.shared .align 8 .b8 _ZZ42massMatrixMultiplyMonolithicConstantKernelILi3ELi3ELi7EEviPKdS1_S1_S1_PdE6s_tmp1[1512];
	ld.param.u32 	%r12, [_Z42massMatrixMultiplyMonolithicConstantKernelILi3ELi3ELi7EEviPKdS1_S1_S1_Pd_param_0];
	ld.param.u64 	%rd2, [_Z42massMatrixMultiplyMonolithicConstantKernelILi3ELi3ELi7EEviPKdS1_S1_S1_Pd_param_1];
	ld.param.u64 	%rd3, [_Z42massMatrixMultiplyMonolithicConstantKernelILi3ELi3ELi7EEviPKdS1_S1_S1_Pd_param_4];
	mov.u32 	%r1, %tid.x;
	mov.u32 	%r2, %tid.y;
	mov.u32 	%r13, %ctaid.x;
	mad.lo.s32 	%r3, %r13, 7, %r2;
	cvt.u16.u32 	%rs1, %r1;
	mul.hi.u16 	%rs3, %rs1, 21846;
	mul.lo.s16 	%rs4, %rs3, 3;
	sub.s16 	%rs2, %rs1, %rs4;
	cvt.u32.u16 	%r4, %rs2;
	setp.ge.s32 	%p1, %r3, %r12;
	@%p1 bra 	$L__BB37_2;
	cvta.to.global.u64 	%rd5, %rd3;
	mad.lo.s32 	%r14, %r3, 27, %r1;
	mul.wide.s32 	%rd6, %r14, 8;
	add.s64 	%rd7, %rd5, %rd6;
	ld.global.nc.f64 	%fd119, [%rd7];
	ld.global.nc.f64 	%fd118, [%rd7+72];
	ld.global.nc.f64 	%fd117, [%rd7+144];
$L__BB37_2:
	bar.sync 	0;
	setp.gt.u32 	%p2, %r1, 8;
	ld.const.f64 	%fd7, [const_DofToQuad];
	ld.const.f64 	%fd8, [const_DofToQuad+8];
	ld.const.f64 	%fd9, [const_DofToQuad+16];
	mov.u32 	%r15, _ZZ42massMatrixMultiplyMonolithicConstantKernelILi3ELi3ELi7EEviPKdS1_S1_S1_PdE6s_tmp1;
	mad.lo.s32 	%r5, %r2, 216, %r15;
	mul.lo.s16 	%rs6, %rs1, 171;
	shr.u16 	%rs7, %rs6, 9;
	cvt.u32.u16 	%r6, %rs7;
	mul.wide.u16 	%r16, %rs7, 24;
	add.s32 	%r7, %r5, %r16;
	@%p2 bra 	$L__BB37_4;
	shl.b32 	%r17, %r4, 3;
	add.s32 	%r18, %r7, %r17;
	fma.rn.f64 	%fd38, %fd7, %fd119, 0d0000000000000000;
	fma.rn.f64 	%fd39, %fd8, %fd118, %fd38;
	fma.rn.f64 	%fd40, %fd9, %fd117, %fd39;
	st.shared.f64 	[%r18], %fd40;
	ld.const.f64 	%fd41, [const_DofToQuad+24];
	fma.rn.f64 	%fd42, %fd41, %fd119, 0d0000000000000000;
	ld.const.f64 	%fd43, [const_DofToQuad+32];
	fma.rn.f64 	%fd44, %fd43, %fd118, %fd42;
	ld.const.f64 	%fd45, [const_DofToQuad+40];
	fma.rn.f64 	%fd46, %fd45, %fd117, %fd44;
	st.shared.f64 	[%r18+72], %fd46;
	ld.const.f64 	%fd47, [const_DofToQuad+48];
	fma.rn.f64 	%fd48, %fd47, %fd119, 0d0000000000000000;
	ld.const.f64 	%fd49, [const_DofToQuad+56];
	fma.rn.f64 	%fd50, %fd49, %fd118, %fd48;
	ld.const.f64 	%fd51, [const_DofToQuad+64];
	fma.rn.f64 	%fd52, %fd51, %fd117, %fd50;
	st.shared.f64 	[%r18+144], %fd52;
$L__BB37_4:
	setp.gt.u32 	%p3, %r1, 8;
	bar.sync 	0;
	@%p3 bra 	$L__BB37_6;
	mad.lo.s32 	%r19, %r6, 48, %r7;
	shl.b32 	%r20, %r4, 3;
	add.s32 	%r21, %r19, %r20;
	ld.shared.f64 	%fd53, [%r21];
	ld.shared.f64 	%fd54, [%r21+24];
	ld.shared.f64 	%fd55, [%r21+48];
	fma.rn.f64 	%fd56, %fd7, %fd53, 0d0000000000000000;
	fma.rn.f64 	%fd57, %fd8, %fd54, %fd56;
	fma.rn.f64 	%fd58, %fd9, %fd55, %fd57;
	st.shared.f64 	[%r21], %fd58;
	ld.const.f64 	%fd59, [const_DofToQuad+24];
	fma.rn.f64 	%fd60, %fd59, %fd53, 0d0000000000000000;
	ld.const.f64 	%fd61, [const_DofToQuad+32];
	fma.rn.f64 	%fd62, %fd61, %fd54, %fd60;
	ld.const.f64 	%fd63, [const_DofToQuad+40];
	fma.rn.f64 	%fd64, %fd63, %fd55, %fd62;
	st.shared.f64 	[%r21+24], %fd64;
	ld.const.f64 	%fd65, [const_DofToQuad+48];
	fma.rn.f64 	%fd66, %fd65, %fd53, 0d0000000000000000;
	ld.const.f64 	%fd67, [const_DofToQuad+56];
	fma.rn.f64 	%fd68, %fd67, %fd54, %fd66;
	ld.const.f64 	%fd69, [const_DofToQuad+64];
	fma.rn.f64 	%fd70, %fd69, %fd55, %fd68;
	st.shared.f64 	[%r21+48], %fd70;
$L__BB37_6:
	setp.ge.s32 	%p4, %r3, %r12;
	bar.sync 	0;
	cvt.u32.u16 	%r8, %rs3;
	mul.wide.u16 	%r22, %rs3, 72;
	add.s32 	%r9, %r5, %r22;
	mad.lo.s32 	%r10, %r4, 24, %r9;
	ld.shared.f64 	%fd10, [%r10];
	ld.shared.f64 	%fd11, [%r10+8];
	ld.shared.f64 	%fd12, [%r10+16];
	mov.b32 	%r23, {%rs3, %rs2};
	mov.b32 	%r24, 0;
	mov.b32 	%r25, 777;
	dp2a.lo.u32.u32 	%r26, %r23, %r25, %r24;
	mul.lo.s32 	%r11, %r3, 27;
	add.s32 	%r27, %r11, %r26;
	fma.rn.f64 	%fd72, %fd7, %fd10, 0d0000000000000000;
	fma.rn.f64 	%fd73, %fd8, %fd11, %fd72;
	fma.rn.f64 	%fd13, %fd9, %fd12, %fd73;
	cvta.to.global.u64 	%rd8, %rd2;
	mul.wide.s32 	%rd9, %r27, 8;
	add.s64 	%rd1, %rd8, %rd9;
	mov.f64 	%fd120, 0d0000000000000000;
	@%p4 bra 	$L__BB37_8;
	ld.global.nc.f64 	%fd120, [%rd1];
$L__BB37_8:
	setp.ge.s32 	%p5, %r3, %r12;
	mul.f64 	%fd125, %fd13, %fd120;
	ld.const.f64 	%fd17, [const_DofToQuad+24];
	fma.rn.f64 	%fd75, %fd17, %fd10, 0d0000000000000000;
	ld.const.f64 	%fd18, [const_DofToQuad+32];
	fma.rn.f64 	%fd76, %fd18, %fd11, %fd75;
	ld.const.f64 	%fd19, [const_DofToQuad+40];
	fma.rn.f64 	%fd20, %fd19, %fd12, %fd76;
	mov.f64 	%fd121, 0d0000000000000000;
	@%p5 bra 	$L__BB37_10;
	ld.global.nc.f64 	%fd121, [%rd1+8];
$L__BB37_10:
	mul.f64 	%fd124, %fd20, %fd121;
	ld.const.f64 	%fd24, [const_DofToQuad+48];
	fma.rn.f64 	%fd78, %fd24, %fd10, 0d0000000000000000;
	ld.const.f64 	%fd25, [const_DofToQuad+56];
	fma.rn.f64 	%fd79, %fd25, %fd11, %fd78;
	ld.const.f64 	%fd26, [const_DofToQuad+64];
	fma.rn.f64 	%fd27, %fd26, %fd12, %fd79;
	mov.f64 	%fd122, 0d0000000000000000;
	@%p5 bra 	$L__BB37_12;
	ld.global.nc.f64 	%fd122, [%rd1+16];
$L__BB37_12:
	setp.gt.u32 	%p7, %r1, 8;
	mul.f64 	%fd123, %fd27, %fd122;
	ld.const.f64 	%fd80, [const_DofToQuad];
	fma.rn.f64 	%fd81, %fd80, %fd125, 0d0000000000000000;
	fma.rn.f64 	%fd82, %fd17, %fd124, %fd81;
	fma.rn.f64 	%fd83, %fd24, %fd123, %fd82;
	st.shared.f64 	[%r10], %fd83;
	fma.rn.f64 	%fd84, %fd8, %fd125, 0d0000000000000000;
	fma.rn.f64 	%fd85, %fd18, %fd124, %fd84;
	fma.rn.f64 	%fd86, %fd25, %fd123, %fd85;
	st.shared.f64 	[%r10+8], %fd86;
	fma.rn.f64 	%fd87, %fd9, %fd125, 0d0000000000000000;
	fma.rn.f64 	%fd88, %fd19, %fd124, %fd87;
	fma.rn.f64 	%fd89, %fd26, %fd123, %fd88;
	st.shared.f64 	[%r10+16], %fd89;
	bar.sync 	0;
	@%p7 bra 	$L__BB37_14;
	shl.b32 	%r28, %r4, 4;
	sub.s32 	%r29, %r10, %r28;
	ld.shared.f64 	%fd90, [%r29];
	ld.shared.f64 	%fd91, [%r29+24];
	ld.shared.f64 	%fd92, [%r29+48];
	ld.const.f64 	%fd93, [const_DofToQuad];
	fma.rn.f64 	%fd94, %fd93, %fd90, 0d0000000000000000;
	fma.rn.f64 	%fd95, %fd17, %fd91, %fd94;
	fma.rn.f64 	%fd96, %fd24, %fd92, %fd95;
	st.shared.f64 	[%r29], %fd96;
	ld.const.f64 	%fd97, [const_DofToQuad+8];
	fma.rn.f64 	%fd98, %fd97, %fd90, 0d0000000000000000;
	fma.rn.f64 	%fd99, %fd18, %fd91, %fd98;
	fma.rn.f64 	%fd100, %fd25, %fd92, %fd99;
	st.shared.f64 	[%r29+24], %fd100;
	ld.const.f64 	%fd101, [const_DofToQuad+16];
	fma.rn.f64 	%fd102, %fd101, %fd90, 0d0000000000000000;
	fma.rn.f64 	%fd103, %fd19, %fd91, %fd102;
	fma.rn.f64 	%fd104, %fd26, %fd92, %fd103;
	st.shared.f64 	[%r29+48], %fd104;
$L__BB37_14:
	setp.gt.u32 	%p8, %r1, 8;
	bar.sync 	0;
	@%p8 bra 	$L__BB37_16;
	mad.lo.s32 	%r30, %r8, -48, %r9;
	shl.b32 	%r31, %r4, 3;
	add.s32 	%r32, %r30, %r31;
	ld.shared.f64 	%fd105, [%r32];
	ld.shared.f64 	%fd106, [%r32+72];
	ld.shared.f64 	%fd107, [%r32+144];
	ld.const.f64 	%fd108, [const_DofToQuad];
	fma.rn.f64 	%fd109, %fd108, %fd105, 0d0000000000000000;
	fma.rn.f64 	%fd110, %fd17, %fd106, %fd109;
	fma.rn.f64 	%fd125, %fd24, %fd107, %fd110;
	ld.const.f64 	%fd111, [const_DofToQuad+8];
	fma.rn.f64 	%fd112, %fd111, %fd105, 0d0000000000000000;
	fma.rn.f64 	%fd113, %fd18, %fd106, %fd112;
	fma.rn.f64 	%fd124, %fd25, %fd107, %fd113;
	ld.const.f64 	%fd114, [const_DofToQuad+16];
	fma.rn.f64 	%fd115, %fd114, %fd105, 0d0000000000000000;
	fma.rn.f64 	%fd116, %fd19, %fd106, %fd115;
	fma.rn.f64 	%fd123, %fd26, %fd107, %fd116;
$L__BB37_16:
	setp.gt.u32 	%p9, %r1, 8;
	setp.ge.s32 	%p10, %r3, %r12;
	bar.sync 	0;
	or.pred  	%p11, %p9, %p10;
	@%p11 bra 	$L__BB37_18;
	ld.param.u64 	%rd13, [_Z42massMatrixMultiplyMonolithicConstantKernelILi3ELi3ELi7EEviPKdS1_S1_S1_Pd_param_5];
	add.s32 	%r33, %r11, %r1;
	cvta.to.global.u64 	%rd10, %rd13;
	mul.wide.s32 	%rd11, %r33, 8;
	add.s64 	%rd12, %rd10, %rd11;
	st.global.f64 	[%rd12], %fd125;
	st.global.f64 	[%rd12+72], %fd124;
	st.global.f64 	[%rd12+144], %fd123;
$L__BB37_18:
	ret;

}
	// .globl	_Z32massMatrixMultiplyRegisterKernelILi3ELi4ELi16EEviPKdS1_S1_S1_Pd
.visible .entry _Z32massMatrixMultiplyRegisterKernelILi3ELi4ELi16EEviPKdS1_S1_S1_Pd(
	.param .u32 _Z32massMatrixMultiplyRegisterKernelILi3ELi4ELi16EEviPKdS1_S1_S1_Pd_param_0,
	.param .u64 .ptr .align 1 _Z32massMatrixMultiplyRegisterKernelILi3ELi4ELi16EEviPKdS1_S1_S1_Pd_param_1,
	.param .u64 .ptr .align 1 _Z32massMatrixMultiplyRegisterKernelILi3ELi4ELi16EEviPKdS1_S1_S1_Pd_param_2,
	.param .u64 .ptr .align 1 _Z32massMatrixMultiplyRegisterKernelILi3ELi4ELi16EEviPKdS1_S1_S1_Pd_param_3,
	.param .u64 .ptr .align 1 _Z32massMatrixMultiplyRegisterKernelILi3ELi4ELi16EEviPKdS1_S1_S1_Pd_param_4,
	.param .u64 .ptr .align 1 _Z32massMatrixMultiplyRegisterKernelILi3ELi4ELi16EEviPKdS1_S1_S1_Pd_param_5
)
{
	.reg .pred 	%p<13>;
	.reg .b16 	%rs<9>;
	.reg .b32 	%r<50>;
	.reg .b64 	%rd<22>;
	.reg .b64 	%fd<145>;
	// demoted variable
	.shared .align 8 .b8 _ZZ32massMatrixMultiplyRegisterKernelILi3ELi4ELi16EEviPKdS1_S1_S1_PdE6s_tmp1[8192];
	// demoted variable
	.shared .align 8 .b8 _ZZ32massMatrixMultiplyRegisterKernelILi3ELi4ELi16EEviPKdS1_S1_S1_PdE14s_oddDofToQuad[32];
	// demoted variable
	.shared .align 8 .b8 _ZZ32massMatrixMultiplyRegisterKernelILi3ELi4ELi16EEviPKdS1_S1_S1_PdE15s_evenDofToQuad[32];
	ld.param.u32 	%r9, [_Z32massMatrixMultiplyRegisterKernelILi3ELi4ELi16EEviPKdS1_S1_S1_Pd_param_0];
	ld.param.u64 	%rd2, [_Z32massMatrixMultiplyRegisterKernelILi3ELi4ELi16EEviPKdS1_S1_S1_Pd_param_2];
	ld.param.u64 	%rd3, [_Z32massMatrixMultiplyRegisterKernelILi3ELi4ELi16EEviPKdS1_S1_S1_Pd_param_3];
	ld.param.u64 	%rd4, [_Z32massMatrixMultiplyRegisterKernelILi3ELi4ELi16EEviPKdS1_S1_S1_Pd_param_4];
	mov.u32 	%r10, %tid.x;
	mov.u32 	%r2, %tid.y;
	mov.u32 	%r11, %ctaid.x;
	shl.b32 	%r12, %r11, 4;
	add.s32 	%r3, %r12, %r2;
	cvt.u16.u32 	%rs2, %r10;
	mul.hi.u16 	%rs3, %rs2, -21845;
	shr.u16 	%rs4, %rs3, 1;
	mul.lo.s16 	%rs5, %rs4, 3;
	sub.s16 	%rs1, %rs2, %rs5;
	setp.lt.s32 	%p2, %r3, %r9;
	setp.lt.u32 	%p3, %r10, 9;
	and.pred  	%p1, %p2, %p3;
	not.pred 	%p4, %p1;
	@%p4 bra 	$L__BB38_2;
	cvta.to.global.u64 	%rd6, %rd4;
	mad.lo.s32 	%r13, %r3, 27, %r10;
	mul.wide.s32 	%rd7, %r13, 8;
	add.s64 	%rd8, %rd6, %rd7;
	ld.global.nc.f64 	%fd141, [%rd8];
	ld.global.nc.f64 	%fd140, [%rd8+72];
	ld.global.nc.f64 	%fd139, [%rd8+144];
$L__BB38_2:
	setp.ne.s32 	%p5, %r2, 0;
	setp.gt.u32 	%p6, %r10, 3;
	or.pred  	%p7, %p5, %p6;
	@%p7 bra 	$L__BB38_4;
	cvta.to.global.u64 	%rd9, %rd2;
	mul.wide.u32 	%rd10, %r10, 8;
	add.s64 	%rd11, %rd9, %rd10;
	ld.global.nc.f64 	%fd25, [%rd11];
	shl.b32 	%r14, %r10, 3;
	mov.u32 	%r15, _ZZ32massMatrixMultiplyRegisterKernelILi3ELi4ELi16EEviPKdS1_S1_S1_PdE14s_oddDofToQuad;
	add.s32 	%r16, %r15, %r14;
	st.shared.f64 	[%r16], %fd25;
	cvta.to.global.u64 	%rd12, %rd3;
	add.s64 	%rd13, %rd12, %rd10;
	ld.global.nc.f64 	%fd26, [%rd13];
	mov.u32 	%r17, _ZZ32massMatrixMultiplyRegisterKernelILi3ELi4ELi16EEviPKdS1_S1_S1_PdE15s_evenDofToQuad;
	add.s32 	%r18, %r17, %r14;
	st.shared.f64 	[%r18], %fd26;
$L__BB38_4:
	setp.gt.u32 	%p8, %r10, 8;
	bar.sync 	0;
	ld.shared.f64 	%fd7, [_ZZ32massMatrixMultiplyRegisterKernelILi3ELi4ELi16EEviPKdS1_S1_S1_PdE14s_oddDofToQuad];
	ld.shared.f64 	%fd8, [_ZZ32massMatrixMultiplyRegisterKernelILi3ELi4ELi16EEviPKdS1_S1_S1_PdE15s_evenDofToQuad];
	ld.shared.f64 	%fd9, [_ZZ32massMatrixMultiplyRegisterKernelILi3ELi4ELi16EEviPKdS1_S1_S1_PdE14s_oddDofToQuad+8];
	ld.shared.f64 	%fd10, [_ZZ32massMatrixMultiplyRegisterKernelILi3ELi4ELi16EEviPKdS1_S1_S1_PdE15s_evenDofToQuad+8];
	ld.shared.f64 	%fd11, [_ZZ32massMatrixMultiplyRegisterKernelILi3ELi4ELi16EEviPKdS1_S1_S1_PdE14s_oddDofToQuad+16];
	ld.shared.f64 	%fd12, [_ZZ32massMatrixMultiplyRegisterKernelILi3ELi4ELi16EEviPKdS1_S1_S1_PdE15s_evenDofToQuad+16];
	ld.shared.f64 	%fd13, [_ZZ32massMatrixMultiplyRegisterKernelILi3ELi4ELi16EEviPKdS1_S1_S1_PdE14s_oddDofToQuad+24];
	ld.shared.f64 	%fd14, [_ZZ32massMatrixMultiplyRegisterKernelILi3ELi4ELi16EEviPKdS1_S1_S1_PdE15s_evenDofToQuad+24];
	shl.b32 	%r19, %r2, 9;
	mov.u32 	%r20, _ZZ32massMatrixMultiplyRegisterKernelILi3ELi4ELi16EEviPKdS1_S1_S1_PdE6s_tmp1;
	add.s32 	%r4, %r20, %r19;
	mul.lo.s16 	%rs7, %rs2, 171;
	shr.u16 	%rs8, %rs7, 9;
	cvt.u32.u16 	%r5, %rs8;
	mul.wide.u16 	%r21, %rs8, 32;
	add.s32 	%r22, %r4, %r21;
	mul.wide.u16 	%r23, %rs1, 8;
	add.s32 	%r6, %r22, %r23;
	@%p8 bra 	$L__BB38_6;
	add.f64 	%fd27, %fd141, %fd139;
	sub.f64 	%fd28, %fd141, %fd139;
	add.f64 	%fd29, %fd140, %fd140;
	sub.f64 	%fd30, %fd140, %fd140;
	mul.f64 	%fd31, %fd29, 0d3FE0000000000000;
	fma.rn.f64 	%fd32, %fd7, %fd27, 0d0000000000000000;
	fma.rn.f64 	%fd33, %fd8, %fd28, 0d0000000000000000;
	fma.rn.f64 	%fd34, %fd9, %fd31, %fd32;
	fma.rn.f64 	%fd35, %fd10, %fd30, %fd33;
	sub.f64 	%fd36, %fd34, %fd35;
	st.shared.f64 	[%r6+384], %fd36;
	add.f64 	%fd37, %fd35, %fd34;
	st.shared.f64 	[%r6], %fd37;
	fma.rn.f64 	%fd38, %fd11, %fd27, 0d0000000000000000;
	fma.rn.f64 	%fd39, %fd12, %fd28, 0d0000000000000000;
	fma.rn.f64 	%fd40, %fd13, %fd31, %fd38;
	fma.rn.f64 	%fd41, %fd14, %fd30, %fd39;
	sub.f64 	%fd42, %fd40, %fd41;
	st.shared.f64 	[%r6+256], %fd42;
	add.f64 	%fd43, %fd41, %fd40;
	st.shared.f64 	[%r6+128], %fd43;
$L__BB38_6:
	bar.sync 	0;
	setp.gt.u32 	%p9, %r10, 11;
	shl.b32 	%r24, %r5, 5;
	add.s32 	%r25, %r4, %r24;
	mad.lo.s32 	%r26, %r5, 96, %r25;
	add.s32 	%r7, %r26, %r23;
	@%p9 bra 	$L__BB38_8;
	ld.shared.f64 	%fd44, [%r7];
	ld.shared.f64 	%fd45, [%r7+64];
	add.f64 	%fd46, %fd44, %fd45;
	sub.f64 	%fd47, %fd44, %fd45;
	ld.shared.f64 	%fd48, [%r7+32];
	add.f64 	%fd49, %fd48, %fd48;
	sub.f64 	%fd50, %fd48, %fd48;
	mul.f64 	%fd51, %fd49, 0d3FE0000000000000;
	fma.rn.f64 	%fd52, %fd7, %fd46, 0d0000000000000000;
	fma.rn.f64 	%fd53, %fd8, %fd47, 0d0000000000000000;
	fma.rn.f64 	%fd54, %fd9, %fd51, %fd52;
	fma.rn.f64 	%fd55, %fd10, %fd50, %fd53;
	sub.f64 	%fd56, %fd54, %fd55;
	st.shared.f64 	[%r7+96], %fd56;
	add.f64 	%fd57, %fd55, %fd54;
	st.shared.f64 	[%r7], %fd57;
	fma.rn.f64 	%fd58, %fd11, %fd46, 0d0000000000000000;
	fma.rn.f64 	%fd59, %fd12, %fd47, 0d0000000000000000;
	fma.rn.f64 	%fd60, %fd13, %fd51, %fd58;
	fma.rn.f64 	%fd61, %fd14, %fd50, %fd59;
	sub.f64 	%fd62, %fd60, %fd61;
	st.shared.f64 	[%r7+64], %fd62;
	add.f64 	%fd63, %fd61, %fd60;
	st.shared.f64 	[%r7+32], %fd63;
$L__BB38_8:
	ld.param.u64 	%rd20, [_Z32massMatrixMultiplyRegisterKernelILi3ELi4ELi16EEviPKdS1_S1_S1_Pd_param_1];
	mov.u32 	%r28, %tid.x;
	setp.gt.u32 	%p10, %r28, 11;
	bar.sync 	0;
	mov.u32 	%r29, %tid.y;
	shl.b32 	%r30, %r29, 9;
	mov.u32 	%r31, _ZZ32massMatrixMultiplyRegisterKernelILi3ELi4ELi16EEviPKdS1_S1_S1_PdE6s_tmp1;
	add.s32 	%r32, %r31, %r30;
	shl.b32 	%r33, %r28, 5;
	and.b32  	%r34, %r33, 32640;
	add.s32 	%r35, %r32, %r34;
	and.b32  	%r36, %r33, 96;
	add.s32 	%r37, %r35, %r36;
	ld.shared.f64 	%fd64, [%r37];
	ld.shared.f64 	%fd65, [%r37+16];
	add.f64 	%fd66, %fd64, %fd65;
	sub.f64 	%fd67, %fd64, %fd65;
	ld.shared.f64 	%fd68, [%r37+8];
	add.f64 	%fd69, %fd68, %fd68;
	sub.f64 	%fd70, %fd68, %fd68;
	mul.f64 	%fd71, %fd69, 0d3FE0000000000000;
	mov.u32 	%r38, %ctaid.x;
	shl.b32 	%r39, %r38, 4;
	add.s32 	%r40, %r39, %r29;
	shl.b32 	%r41, %r40, 6;
	shl.b32 	%r42, %r28, 2;
	add.s32 	%r43, %r42, %r41;
	or.b32  	%r44, %r43, 3;
	fma.rn.f64 	%fd72, %fd7, %fd66, 0d0000000000000000;
	fma.rn.f64 	%fd73, %fd8, %fd67, 0d0000000000000000;
	fma.rn.f64 	%fd74, %fd9, %fd71, %fd72;
	fma.rn.f64 	%fd75, %fd10, %fd70, %fd73;
	cvta.to.global.u64 	%rd14, %rd20;
	mul.wide.s32 	%rd15, %r44, 8;
	add.s64 	%rd16, %rd14, %rd15;
	ld.global.nc.f64 	%fd76, [%rd16];
	ld.global.nc.f64 	%fd77, [%rd16+-24];
	sub.f64 	%fd78, %fd74, %fd75;
	mul.f64 	%fd79, %fd78, %fd76;
	add.f64 	%fd80, %fd74, %fd75;
	mul.f64 	%fd144, %fd80, %fd77;
	fma.rn.f64 	%fd81, %fd11, %fd66, 0d0000000000000000;
	fma.rn.f64 	%fd82, %fd12, %fd67, 0d0000000000000000;
	fma.rn.f64 	%fd83, %fd13, %fd71, %fd81;
	fma.rn.f64 	%fd84, %fd14, %fd70, %fd82;
	ld.global.nc.f64 	%fd85, [%rd16+-8];
	ld.global.nc.f64 	%fd86, [%rd16+-16];
	sub.f64 	%fd87, %fd83, %fd84;
	mul.f64 	%fd142, %fd87, %fd85;
	add.f64 	%fd88, %fd83, %fd84;
	mul.f64 	%fd143, %fd88, %fd86;
	bar.sync 	0;
	add.f64 	%fd89, %fd144, %fd79;
	sub.f64 	%fd90, %fd144, %fd79;
	add.f64 	%fd91, %fd143, %fd142;
	sub.f64 	%fd92, %fd143, %fd142;
	fma.rn.f64 	%fd93, %fd7, %fd89, 0d0000000000000000;
	fma.rn.f64 	%fd94, %fd8, %fd90, 0d0000000000000000;
	fma.rn.f64 	%fd95, %fd11, %fd91, %fd93;
	fma.rn.f64 	%fd96, %fd12, %fd92, %fd94;
	sub.f64 	%fd97, %fd95, %fd96;
	st.shared.f64 	[%r37+16], %fd97;
	add.f64 	%fd98, %fd95, %fd96;
	st.shared.f64 	[%r37], %fd98;
	fma.rn.f64 	%fd99, %fd9, %fd89, 0d0000000000000000;
	fma.rn.f64 	%fd100, %fd10, %fd90, 0d0000000000000000;
	fma.rn.f64 	%fd101, %fd13, %fd91, %fd99;
	fma.rn.f64 	%fd102, %fd14, %fd92, %fd100;
	add.f64 	%fd103, %fd101, %fd102;
	st.shared.f64 	[%r37+8], %fd103;
	bar.sync 	0;
	@%p10 bra 	$L__BB38_10;
	ld.shared.f64 	%fd104, [%r7];
	ld.shared.f64 	%fd105, [%r7+96];
	add.f64 	%fd106, %fd104, %fd105;
	sub.f64 	%fd107, %fd104, %fd105;
	ld.shared.f64 	%fd108, [%r7+32];
	ld.shared.f64 	%fd109, [%r7+64];
	add.f64 	%fd110, %fd108, %fd109;
	sub.f64 	%fd111, %fd108, %fd109;
	fma.rn.f64 	%fd112, %fd7, %fd106, 0d0000000000000000;
	fma.rn.f64 	%fd113, %fd8, %fd107, 0d0000000000000000;
	fma.rn.f64 	%fd114, %fd11, %fd110, %fd112;
	fma.rn.f64 	%fd115, %fd12, %fd111, %fd113;
	sub.f64 	%fd116, %fd114, %fd115;
	st.shared.f64 	[%r7+64], %fd116;
	add.f64 	%fd117, %fd114, %fd115;
	st.shared.f64 	[%r7], %fd117;
	fma.rn.f64 	%fd118, %fd9, %fd106, 0d0000000000000000;
	fma.rn.f64 	%fd119, %fd10, %fd107, 0d0000000000000000;
	fma.rn.f64 	%fd120, %fd13, %fd110, %fd118;
	fma.rn.f64 	%fd121, %fd14, %fd111, %fd119;
	add.f64 	%fd122, %fd120, %fd121;
	st.shared.f64 	[%r7+32], %fd122;
$L__BB38_10:
	mov.u32 	%r8, %tid.x;
	setp.gt.u32 	%p11, %r8, 8;
	bar.sync 	0;
	@%p11 bra 	$L__BB38_12;
	ld.shared.f64 	%fd123, [%r6];
	ld.shared.f64 	%fd124, [%r6+384];
	add.f64 	%fd125, %fd123, %fd124;
	sub.f64 	%fd126, %fd123, %fd124;
	ld.shared.f64 	%fd127, [%r6+128];
	ld.shared.f64 	%fd128, [%r6+256];
	add.f64 	%fd129, %fd127, %fd128;
	sub.f64 	%fd130, %fd127, %fd128;
	fma.rn.f64 	%fd131, %fd7, %fd125, 0d0000000000000000;
	fma.rn.f64 	%fd132, %fd8, %fd126, 0d0000000000000000;
	fma.rn.f64 	%fd133, %fd11, %fd129, %fd131;
	fma.rn.f64 	%fd134, %fd12, %fd130, %fd132;
	sub.f64 	%fd142, %fd133, %fd134;
	add.f64 	%fd144, %fd133, %fd134;
	fma.rn.f64 	%fd135, %fd9, %fd125, 0d0000000000000000;
	fma.rn.f64 	%fd136, %fd10, %fd126, 0d0000000000000000;
	fma.rn.f64 	%fd137, %fd13, %fd129, %fd135;
	fma.rn.f64 	%fd138, %fd14, %fd130, %fd136;
	add.f64 	%fd143, %fd137, %fd138;
$L__BB38_12:
	bar.sync 	0;
	@%p4 bra 	$L__BB38_14;
	ld.param.u64 	%rd21, [_Z32massMatrixMultiplyRegisterKernelILi3ELi4ELi16EEviPKdS1_S1_S1_Pd_param_5];
	mov.u32 	%r45, %ctaid.x;
	shl.b32 	%r46, %r45, 4;
	mov.u32 	%r47, %tid.y;
	add.s32 	%r48, %r46, %r47;
	mad.lo.s32 	%r49, %r48, 27, %r8;
	cvta.to.global.u64 	%rd17, %rd21;
	mul.wide.s32 	%rd18, %r49, 8;
	add.s64 	%rd19, %rd17, %rd18;
	st.global.f64 	[%rd19], %fd144;
	st.global.f64 	[%rd19+72], %fd143;
	st.global.f64 	[%rd19+144], %fd142;
$L__BB38_14:
	ret;

}
	// .globl	_Z32massMatrixMultiplyConstantKernelILi3ELi4ELi16EEviPKdS1_S1_S1_Pd
.visible .entry _Z32massMatrixMultiplyConstantKernelILi3ELi4ELi16EEviPKdS1_S1_S1_Pd(
	.param .u32 _Z32massMatrixMultiplyConstantKernelILi3ELi4ELi16EEviPKdS1_S1_S1_Pd_param_0,
	.param .u64 .ptr .align 1 _Z32massMatrixMultiplyConstantKernelILi3ELi4ELi16EEviPKdS1_S1_S1_Pd_param_1,
	.param .u64 .ptr .align 1 _Z32massMatrixMultiplyConstantKernelILi3ELi4ELi16EEviPKdS1_S1_S1_Pd_param_2,
	.param .u64 .ptr .align 1 _Z32massMatrixMultiplyConstantKernelILi3ELi4ELi16EEviPKdS1_S1_S1_Pd_param_3,
	.param .u64 .ptr .align 1 _Z32massMatrixMultiplyConstantKernelILi3ELi4ELi16EEviPKdS1_S1_S1_Pd_param_4,
	.param .u64 .ptr .align 1 _Z32massMatrixMultiplyConstantKernelILi3ELi4ELi16EEviPKdS1_S1_S1_Pd_param_5
)
{
	.reg .pred 	%p<10>;
	.reg .b16 	%rs<9>;
	.reg .b32 	%r<31>;
	.reg .b64 	%rd<15>;
	.reg .b64 	%fd<150>;
	// demoted variable
	.shared .align 8 .b8 _ZZ32massMatrixMultiplyConstantKernelILi3ELi4ELi16EEviPKdS1_S1_S1_PdE6s_tmp1[8192];
	ld.param.u32 	%r9, [_Z32massMatrixMultiplyConstantKernelILi3ELi4ELi16EEviPKdS1_S1_S1_Pd_param_0];
	ld.param.u64 	%rd2, [_Z32massMatrixMultiplyConstantKernelILi3ELi4ELi16EEviPKdS1_S1_S1_Pd_param_4];
	mov.u32 	%r10, %tid.x;
	mov.u32 	%r2, %tid.y;
	mov.u32 	%r11, %ctaid.x;
	shl.b32 	%r12, %r11, 4;
	add.s32 	%r3, %r12, %r2;
	cvt.u16.u32 	%rs2, %r10;
	mul.hi.u16 	%rs3, %rs2, -21845;
	shr.u16 	%rs4, %rs3, 1;
	mul.lo.s16 	%rs5, %rs4, 3;
	sub.s16 	%rs1, %rs2, %rs5;
	setp.lt.s32 	%p2, %r3, %r9;
	setp.lt.u32 	%p3, %r10, 9;
	and.pred  	%p1, %p2, %p3;
	not.pred 	%p4, %p1;
	@%p4 bra 	$L__BB39_2;
	cvta.to.global.u64 	%rd4, %rd2;
	mad.lo.s32 	%r13, %r3, 27, %r10;
	mul.wide.s32 	%rd5, %r13, 8;
	add.s64 	%rd6, %rd4, %rd5;
	ld.global.nc.f64 	%fd146, [%rd6];
	ld.global.nc.f64 	%fd145, [%rd6+72];
	ld.global.nc.f64 	%fd144, [%rd6+144];
$L__BB39_2:
	setp.gt.u32 	%p5, %r10, 8;
	bar.sync 	0;
	ld.const.f64 	%fd7, [const_oddDofToQuad];
	ld.const.f64 	%fd8, [const_oddDofToQuad+8];
	ld.const.f64 	%fd9, [const_evenDofToQuad+8];
	ld.const.f64 	%fd10, [const_oddDofToQuad+16];
	ld.const.f64 	%fd11, [const_evenDofToQuad+16];
	ld.const.f64 	%fd12, [const_oddDofToQuad+24];
	ld.const.f64 	%fd13, [const_evenDofToQuad+24];
	shl.b32 	%r14, %r2, 9;
	mov.u32 	%r15, _ZZ32massMatrixMultiplyConstantKernelILi3ELi4ELi16EEviPKdS1_S1_S1_PdE6s_tmp1;
	add.s32 	%r4, %r15, %r14;
	mul.lo.s16 	%rs7, %rs2, 171;
	shr.u16 	%rs8, %rs7, 9;
	cvt.u32.u16 	%r5, %rs8;
	mul.wide.u16 	%r16, %rs8, 32;
	add.s32 	%r6, %r4, %r16;
	mul.wide.u16 	%r17, %rs1, 8;
	add.s32 	%r7, %r6, %r17;
	@%p5 bra 	$L__BB39_4;
	add.f64 	%fd24, %fd146, %fd144;
	sub.f64 	%fd25, %fd146, %fd144;
	add.f64 	%fd26, %fd145, %fd145;
	sub.f64 	%fd27, %fd145, %fd145;
	mul.f64 	%fd28, %fd26, 0d3FE0000000000000;
	fma.rn.f64 	%fd29, %fd7, %fd24, 0d0000000000000000;
	ld.const.f64 	%fd30, [const_evenDofToQuad];
	fma.rn.f64 	%fd31, %fd30, %fd25, 0d0000000000000000;
	fma.rn.f64 	%fd32, %fd8, %fd28, %fd29;
	fma.rn.f64 	%fd33, %fd9, %fd27, %fd31;
	sub.f64 	%fd34, %fd32, %fd33;
	st.shared.f64 	[%r7+384], %fd34;
	add.f64 	%fd35, %fd33, %fd32;
	st.shared.f64 	[%r7], %fd35;
	fma.rn.f64 	%fd36, %fd10, %fd24, 0d0000000000000000;
	fma.rn.f64 	%fd37, %fd11, %fd25, 0d0000000000000000;
	fma.rn.f64 	%fd38, %fd12, %fd28, %fd36;
	fma.rn.f64 	%fd39, %fd13, %fd27, %fd37;
	sub.f64 	%fd40, %fd38, %fd39;
	st.shared.f64 	[%r7+256], %fd40;
	add.f64 	%fd41, %fd39, %fd38;
	st.shared.f64 	[%r7+128], %fd41;
$L__BB39_4:
	bar.sync 	0;
	setp.gt.u32 	%p6, %r10, 11;
	mad.lo.s32 	%r18, %r5, 96, %r6;
	add.s32 	%r8, %r18, %r17;
	@%p6 bra 	$L__BB39_6;
	ld.shared.f64 	%fd42, [%r8];
	ld.shared.f64 	%fd43, [%r8+64];
	add.f64 	%fd44, %fd42, %fd43;
	sub.f64 	%fd45, %fd42, %fd43;
	ld.shared.f64 	%fd46, [%r8+32];
	add.f64 	%fd47, %fd46, %fd46;
	sub.f64 	%fd48, %fd46, %fd46;
	mul.f64 	%fd49, %fd47, 0d3FE0000000000000;
	fma.rn.f64 	%fd50, %fd7, %fd44, 0d0000000000000000;
	ld.const.f64 	%fd51, [const_evenDofToQuad];
	fma.rn.f64 	%fd52, %fd51, %fd45, 0d0000000000000000;
	fma.rn.f64 	%fd53, %fd8, %fd49, %fd50;
	fma.rn.f64 	%fd54, %fd9, %fd48, %fd52;
	sub.f64 	%fd55, %fd53, %fd54;
	st.shared.f64 	[%r8+96], %fd55;
	add.f64 	%fd56, %fd54, %fd53;
	st.shared.f64 	[%r8], %fd56;
	fma.rn.f64 	%fd57, %fd10, %fd44, 0d0000000000000000;
	fma.rn.f64 	%fd58, %fd11, %fd45, 0d0000000000000000;
	fma.rn.f64 	%fd59, %fd12, %fd49, %fd57;
	fma.rn.f64 	%fd60, %fd13, %fd48, %fd58;
	sub.f64 	%fd61, %fd59, %fd60;
	st.shared.f64 	[%r8+64], %fd61;
	add.f64 	%fd62, %fd60, %fd59;
	st.shared.f64 	[%r8+32], %fd62;
$L__BB39_6:
	ld.param.u64 	%rd13, [_Z32massMatrixMultiplyConstantKernelILi3ELi4ELi16EEviPKdS1_S1_S1_Pd_param_1];
	bar.sync 	0;
	shl.b32 	%r20, %r10, 5;
	and.b32  	%r21, %r20, -128;
	add.s32 	%r22, %r4, %r21;
	and.b32  	%r23, %r20, 96;
	add.s32 	%r24, %r22, %r23;
	ld.shared.f64 	%fd63, [%r24];
	ld.shared.f64 	%fd64, [%r24+16];
	add.f64 	%fd65, %fd63, %fd64;
	sub.f64 	%fd66, %fd63, %fd64;
	ld.shared.f64 	%fd67, [%r24+8];
	add.f64 	%fd68, %fd67, %fd67;
	sub.f64 	%fd69, %fd67, %fd67;
	mul.f64 	%fd70, %fd68, 0d3FE0000000000000;
	shl.b32 	%r25, %r3, 6;
	shl.b32 	%r26, %r10, 2;
	and.b32  	%r27, %r26, 4092;
	add.s32 	%r28, %r27, %r25;
	or.b32  	%r29, %r28, 3;
	ld.const.f64 	%fd71, [const_oddDofToQuad];
	fma.rn.f64 	%fd72, %fd71, %fd65, 0d0000000000000000;
	ld.const.f64 	%fd73, [const_evenDofToQuad];
	fma.rn.f64 	%fd74, %fd73, %fd66, 0d0000000000000000;
	fma.rn.f64 	%fd75, %fd8, %fd70, %fd72;
	fma.rn.f64 	%fd76, %fd9, %fd69, %fd74;
	cvta.to.global.u64 	%rd7, %rd13;
	mul.wide.s32 	%rd8, %r29, 8;
	add.s64 	%rd9, %rd7, %rd8;
	ld.global.nc.f64 	%fd77, [%rd9];
	ld.global.nc.f64 	%fd78, [%rd9+-24];
	sub.f64 	%fd79, %fd75, %fd76;
	mul.f64 	%fd80, %fd79, %fd77;
	add.f64 	%fd81, %fd75, %fd76;
	mul.f64 	%fd149, %fd81, %fd78;
	fma.rn.f64 	%fd82, %fd10, %fd65, 0d0000000000000000;
	fma.rn.f64 	%fd83, %fd11, %fd66, 0d0000000000000000;
	fma.rn.f64 	%fd84, %fd12, %fd70, %fd82;
	fma.rn.f64 	%fd85, %fd13, %fd69, %fd83;
	ld.global.nc.f64 	%fd86, [%rd9+-8];
	ld.global.nc.f64 	%fd87, [%rd9+-16];
	sub.f64 	%fd88, %fd84, %fd85;
	mul.f64 	%fd147, %fd88, %fd86;
	add.f64 	%fd89, %fd84, %fd85;
	mul.f64 	%fd148, %fd89, %fd87;
	bar.sync 	0;
	add.f64 	%fd90, %fd149, %fd80;
	sub.f64 	%fd91, %fd149, %fd80;
	add.f64 	%fd92, %fd148, %fd147;
	sub.f64 	%fd93, %fd148, %fd147;
	fma.rn.f64 	%fd94, %fd71, %fd90, 0d0000000000000000;
	fma.rn.f64 	%fd95, %fd73, %fd91, 0d0000000000000000;
	fma.rn.f64 	%fd96, %fd10, %fd92, %fd94;
	fma.rn.f64 	%fd97, %fd11, %fd93, %fd95;
	sub.f64 	%fd98, %fd96, %fd97;
	st.shared.f64 	[%r24+16], %fd98;
	add.f64 	%fd99, %fd96, %fd97;
	st.shared.f64 	[%r24], %fd99;
	fma.rn.f64 	%fd100, %fd8, %fd90, 0d0000000000000000;
	fma.rn.f64 	%fd101, %fd9, %fd91, 0d0000000000000000;
	fma.rn.f64 	%fd102, %fd12, %fd92, %fd100;
	fma.rn.f64 	%fd103, %fd13, %fd93, %fd101;
	add.f64 	%fd104, %fd102, %fd103;
	st.shared.f64 	[%r24+8], %fd104;
	bar.sync 	0;
	@%p6 bra 	$L__BB39_8;
	ld.shared.f64 	%fd105, [%r8];
	ld.shared.f64 	%fd106, [%r8+96];
	add.f64 	%fd107, %fd105, %fd106;
	sub.f64 	%fd108, %fd105, %fd106;
	ld.shared.f64 	%fd109, [%r8+32];
	ld.shared.f64 	%fd110, [%r8+64];
	add.f64 	%fd111, %fd109, %fd110;
	sub.f64 	%fd112, %fd109, %fd110;
	ld.const.f64 	%fd113, [const_oddDofToQuad];
	fma.rn.f64 	%fd114, %fd113, %fd107, 0d0000000000000000;
	ld.const.f64 	%fd115, [const_evenDofToQuad];
	fma.rn.f64 	%fd116, %fd115, %fd108, 0d0000000000000000;
	fma.rn.f64 	%fd117, %fd10, %fd111, %fd114;
	fma.rn.f64 	%fd118, %fd11, %fd112, %fd116;
	sub.f64 	%fd119, %fd117, %fd118;
	st.shared.f64 	[%r8+64], %fd119;
	add.f64 	%fd120, %fd117, %fd118;
	st.shared.f64 	[%r8], %fd120;
	fma.rn.f64 	%fd121, %fd8, %fd107, 0d0000000000000000;
	fma.rn.f64 	%fd122, %fd9, %fd108, 0d0000000000000000;
	fma.rn.f64 	%fd123, %fd12, %fd111, %fd121;
	fma.rn.f64 	%fd124, %fd13, %fd112, %fd122;
	add.f64 	%fd125, %fd123, %fd124;
	st.shared.f64 	[%r8+32], %fd125;
$L__BB39_8:
	setp.gt.u32 	%p8, %r10, 8;
	bar.sync 	0;
	@%p8 bra 	$L__BB39_10;
	ld.shared.f64 	%fd126, [%r7];
	ld.shared.f64 	%fd127, [%r7+384];
	add.f64 	%fd128, %fd126, %fd127;
	sub.f64 	%fd129, %fd126, %fd127;
	ld.shared.f64 	%fd130, [%r7+128];
	ld.shared.f64 	%fd131, [%r7+256];
	add.f64 	%fd132, %fd130, %fd131;
	sub.f64 	%fd133, %fd130, %fd131;
	ld.const.f64 	%fd134, [const_oddDofToQuad];
	fma.rn.f64 	%fd135, %fd134, %fd128, 0d0000000000000000;
	ld.const.f64 	%fd136, [const_evenDofToQuad];
	fma.rn.f64 	%fd137, %fd136, %fd129, 0d0000000000000000;
	fma.rn.f64 	%fd138, %fd10, %fd132, %fd135;
	fma.rn.f64 	%fd139, %fd11, %fd133, %fd137;
	sub.f64 	%fd147, %fd138, %fd139;
	add.f64 	%fd149, %fd138, %fd139;
	fma.rn.f64 	%fd140, %fd8, %fd128, 0d0000000000000000;
	fma.rn.f64 	%fd141, %fd9, %fd129, 0d0000000000000000;
	fma.rn.f64 	%fd142, %fd12, %fd132, %fd140;
	fma.rn.f64 	%fd143, %fd13, %fd133, %fd141;
	add.f64 	%fd148, %fd142, %fd143;
$L__BB39_10:
	bar.sync 	0;
	@%p4 bra 	$L__BB39_12;
	ld.param.u64 	%rd14, [_Z32massMatrixMultiplyConstantKernelILi3ELi4ELi16EEviPKdS1_S1_S1_Pd_param_5];
	mad.lo.s32 	%r30, %r3, 27, %r10;
	cvta.to.global.u64 	%rd10, %rd14;
	mul.wide.s32 	%rd11, %r30, 8;
	add.s64 	%rd12, %rd10, %rd11;
	st.global.f64 	[%rd12], %fd149;
	st.global.f64 	[%rd12+72], %fd148;
	st.global.f64 	[%rd12+144], %fd147;
$L__BB39_12:
	ret;

}
	// .globl	_Z30massMatrixMultiplySharedKernelILi3ELi4ELi16EEviPKdS1_S1_S1_Pd
.visible .entry _Z30massMatrixMultiplySharedKernelILi3ELi4ELi16EEviPKdS1_S1_S1_Pd(
	.param .u32 _Z30massMatrixMultiplySharedKernelILi3ELi4ELi16EEviPKdS1_S1_S1_Pd_param_0,
	.param .u64 .ptr .align 1 _Z30massMatrixMultiplySharedKernelILi3ELi4ELi16EEviPKdS1_S1_S1_Pd_param_1,
	.param .u64 .ptr .align 1 _Z30massMatrixMultiplySharedKernelILi3ELi4ELi16EEviPKdS1_S1_S1_Pd_param_2,
	.param .u64 .ptr .align 1 _Z30massMatrixMultiplySharedKernelILi3ELi4ELi16EEviPKdS1_S1_S1_Pd_param_3,
	.param .u64 .ptr .align 1 _Z30massMatrixMultiplySharedKernelILi3ELi4ELi16EEviPKdS1_S1_S1_Pd_param_4,
	.param .u64 .ptr .align 1 _Z30massMatrixMultiplySharedKernelILi3ELi4ELi16EEviPKdS1_S1_S1_Pd_param_5
)
{
	.reg .pred 	%p<13>;
	.reg .b16 	%rs<9>;
	.reg .b32 	%r<50>;
	.reg .b64 	%rd<22>;
	.reg .b64 	%fd<145>;
	// demoted variable
	.shared .align 8 .b8 _ZZ30massMatrixMultiplySharedKernelILi3ELi4ELi16EEviPKdS1_S1_S1_PdE6s_tmp1[8192];
	// demoted variable
	.shared .align 8 .b8 _ZZ30massMatrixMultiplySharedKernelILi3ELi4ELi16EEviPKdS1_S1_S1_PdE14s_oddDofToQuad[32];
	// demoted variable
	.shared .align 8 .b8 _ZZ30massMatrixMultiplySharedKernelILi3ELi4ELi16EEviPKdS1_S1_S1_PdE15s_evenDofToQuad[32];
	ld.param.u32 	%r9, [_Z30massMatrixMultiplySharedKernelILi3ELi4ELi16EEviPKdS1_S1_S1_Pd_param_0];
	ld.param.u64 	%rd2, [_Z30massMatrixMultiplySharedKernelILi3ELi4ELi16EEviPKdS1_S1_S1_Pd_param_2];
	ld.param.u64 	%rd3, [_Z30massMatrixMultiplySharedKernelILi3ELi4ELi16EEviPKdS1_S1_S1_Pd_param_3];
	ld.param.u64 	%rd4, [_Z30massMatrixMultiplySharedKernelILi3ELi4ELi16EEviPKdS1_S1_S1_Pd_param_4];
	mov.u32 	%r10, %tid.x;
	mov.u32 	%r2, %tid.y;
	mov.u32 	%r11, %ctaid.x;
	shl.b32 	%r12, %r11, 4;
	add.s32 	%r3, %r12, %r2;
	cvt.u16.u32 	%rs2, %r10;
	mul.hi.u16 	%rs3, %rs2, -21845;
	shr.u16 	%rs4, %rs3, 1;
	mul.lo.s16 	%rs5, %rs4, 3;
	sub.s16 	%rs1, %rs2, %rs5;
	setp.lt.s32 	%p2, %r3, %r9;
	setp.lt.u32 	%p3, %r10, 9;
	and.pred  	%p1, %p2, %p3;
	not.pred 	%p4, %p1;
	@%p4 bra 	$L__BB40_2;
	cvta.to.global.u64 	%rd6, %rd4;
	mad.lo.s32 	%r13, %r3, 27, %r10;
	mul.wide.s32 	%rd7, %r13, 8;
	add.s64 	%rd8, %rd6, %rd7;
	ld.global.nc.f64 	%fd141, [%rd8];
	ld.global.nc.f64 	%fd140, [%rd8+72];
	ld.global.nc.f64 	%fd139, [%rd8+144];
$L__BB40_2:
	setp.ne.s32 	%p5, %r2, 0;
	setp.gt.u32 	%p6, %r10, 3;
	or.pred  	%p7, %p5, %p6;
	@%p7 bra 	$L__BB40_4;
	cvta.to.global.u64 	%rd9, %rd2;
	mul.wide.u32 	%rd10, %r10, 8;
	add.s64 	%rd11, %rd9, %rd10;
	ld.global.nc.f64 	%fd25, [%rd11];
	shl.b32 	%r14, %r10, 3;
	mov.u32 	%r15, _ZZ30massMatrixMultiplySharedKernelILi3ELi4ELi16EEviPKdS1_S1_S1_PdE14s_oddDofToQuad;
	add.s32 	%r16, %r15, %r14;
	st.shared.f64 	[%r16], %fd25;
	cvta.to.global.u64 	%rd12, %rd3;
	add.s64 	%rd13, %rd12, %rd10;
	ld.global.nc.f64 	%fd26, [%rd13];
	mov.u32 	%r17, _ZZ30massMatrixMultiplySharedKernelILi3ELi4ELi16EEviPKdS1_S1_S1_PdE15s_evenDofToQuad;
	add.s32 	%r18, %r17, %r14;
	st.shared.f64 	[%r18], %fd26;
$L__BB40_4:
	setp.gt.u32 	%p8, %r10, 8;
	bar.sync 	0;
	ld.shared.f64 	%fd7, [_ZZ30massMatrixMultiplySharedKernelILi3ELi4ELi16EEviPKdS1_S1_S1_PdE14s_oddDofToQuad];
	ld.shared.f64 	%fd8, [_ZZ30massMatrixMultiplySharedKernelILi3ELi4ELi16EEviPKdS1_S1_S1_PdE15s_evenDofToQuad];
	ld.shared.f64 	%fd9, [_ZZ30massMatrixMultiplySharedKernelILi3ELi4ELi16EEviPKdS1_S1_S1_PdE14s_oddDofToQuad+8];
	ld.shared.f64 	%fd10, [_ZZ30massMatrixMultiplySharedKernelILi3ELi4ELi16EEviPKdS1_S1_S1_PdE15s_evenDofToQuad+8];
	ld.shared.f64 	%fd11, [_ZZ30massMatrixMultiplySharedKernelILi3ELi4ELi16EEviPKdS1_S1_S1_PdE14s_oddDofToQuad+16];
	ld.shared.f64 	%fd12, [_ZZ30massMatrixMultiplySharedKernelILi3ELi4ELi16EEviPKdS1_S1_S1_PdE15s_evenDofToQuad+16];
	ld.shared.f64 	%fd13, [_ZZ30massMatrixMultiplySharedKernelILi3ELi4ELi16EEviPKdS1_S1_S1_PdE14s_oddDofToQuad+24];
	ld.shared.f64 	%fd14, [_ZZ30massMatrixMultiplySharedKernelILi3ELi4ELi16EEviPKdS1_S1_S1_PdE15s_evenDofToQuad+24];
	shl.b32 	%r19, %r2, 9;
	mov.u32 	%r20, _ZZ30massMatrixMultiplySharedKernelILi3ELi4ELi16EEviPKdS1_S1_S1_PdE6s_tmp1;
	add.s32 	%r4, %r20, %r19;
	mul.lo.s16 	%rs7, %rs2, 171;
	shr.u16 	%rs8, %rs7, 9;
	cvt.u32.u16 	%r5, %rs8;
	mul.wide.u16 	%r21, %rs8, 32;
	add.s32 	%r22, %r4, %r21;
	mul.wide.u16 	%r23, %rs1, 8;
	add.s32 	%r6, %r22, %r23;
	@%p8 bra 	$L__BB40_6;
	add.f64 	%fd27, %fd141, %fd139;
	sub.f64 	%fd28, %fd141, %fd139;
	add.f64 	%fd29, %fd140, %fd140;
	sub.f64 	%fd30, %fd140, %fd140;
	mul.f64 	%fd31, %fd29, 0d3FE0000000000000;
	fma.rn.f64 	%fd32, %fd7, %fd27, 0d0000000000000000;
	fma.rn.f64 	%fd33, %fd8, %fd28, 0d0000000000000000;
	fma.rn.f64 	%fd34, %fd9, %fd31, %fd32;
	fma.rn.f64 	%fd35, %fd10, %fd30, %fd33;
	sub.f64 	%fd36, %fd34, %fd35;
	st.shared.f64 	[%r6+384], %fd36;
	add.f64 	%fd37, %fd35, %fd34;
	st.shared.f64 	[%r6], %fd37;
	fma.rn.f64 	%fd38, %fd11, %fd27, 0d0000000000000000;
	fma.rn.f64 	%fd39, %fd12, %fd28, 0d0000000000000000;
	fma.rn.f64 	%fd40, %fd13, %fd31, %fd38;
	fma.rn.f64 	%fd41, %fd14, %fd30, %fd39;
	sub.f64 	%fd42, %fd40, %fd41;
	st.shared.f64 	[%r6+256], %fd42;
	add.f64 	%fd43, %fd41, %fd40;
	st.shared.f64 	[%r6+128], %fd43;
$L__BB40_6:
	bar.sync 	0;
	setp.gt.u32 	%p9, %r10, 11;
	shl.b32 	%r24, %r5, 5;
	add.s32 	%r25, %r4, %r24;
	mad.lo.s32 	%r26, %r5, 96, %r25;
	add.s32 	%r7, %r26, %r23;
	@%p9 bra 	$L__BB40_8;
	ld.shared.f64 	%fd44, [%r7];
	ld.shared.f64 	%fd45, [%r7+64];
	add.f64 	%fd46, %fd44, %fd45;
	sub.f64 	%fd47, %fd44, %fd45;
	ld.shared.f64 	%fd48, [%r7+32];
	add.f64 	%fd49, %fd48, %fd48;
	sub.f64 	%fd50, %fd48, %fd48;
	mul.f64 	%fd51, %fd49, 0d3FE0000000000000;
	fma.rn.f64 	%fd52, %fd7, %fd46, 0d0000000000000000;
	fma.rn.f64 	%fd53, %fd8, %fd47, 0d0000000000000000;
	fma.rn.f64 	%fd54, %fd9, %fd51, %fd52;
	fma.rn.f64 	%fd55, %fd10, %fd50, %fd53;
	sub.f64 	%fd56, %fd54, %fd55;
	st.shared.f64 	[%r7+96], %fd56;
	add.f64 	%fd57, %fd55, %fd54;
	st.shared.f64 	[%r7], %fd57;
	fma.rn.f64 	%fd58, %fd11, %fd46, 0d0000000000000000;
	fma.rn.f64 	%fd59, %fd12, %fd47, 0d0000000000000000;
	fma.rn.f64 	%fd60, %fd13, %fd51, %fd58;
	fma.rn.f64 	%fd61, %fd14, %fd50, %fd59;
	sub.f64 	%fd62, %fd60, %fd61;
	st.shared.f64 	[%r7+64], %fd62;
	add.f64 	%fd63, %fd61, %fd60;
	st.shared.f64 	[%r7+32], %fd63;
$L__BB40_8:
	ld.param.u64 	%rd20, [_Z30massMatrixMultiplySharedKernelILi3ELi4ELi16EEviPKdS1_S1_S1_Pd_param_1];
	mov.u32 	%r28, %tid.x;
	setp.gt.u32 	%p10, %r28, 11;
	bar.sync 	0;
	mov.u32 	%r29, %tid.y;
	shl.b32 	%r30, %r29, 9;
	mov.u32 	%r31, _ZZ30massMatrixMultiplySharedKernelILi3ELi4ELi16EEviPKdS1_S1_S1_PdE6s_tmp1;
	add.s32 	%r32, %r31, %r30;
	shl.b32 	%r33, %r28, 5;
	and.b32  	%r34, %r33, 32640;
	add.s32 	%r35, %r32, %r34;
	and.b32  	%r36, %r33, 96;
	add.s32 	%r37, %r35, %r36;
	ld.shared.f64 	%fd64, [%r37];
	ld.shared.f64 	%fd65, [%r37+16];
	add.f64 	%fd66, %fd64, %fd65;
	sub.f64 	%fd67, %fd64, %fd65;
	ld.shared.f64 	%fd68, [%r37+8];
	add.f64 	%fd69, %fd68, %fd68;
	sub.f64 	%fd70, %fd68, %fd68;
	mul.f64 	%fd71, %fd69, 0d3FE0000000000000;
	mov.u32 	%r38, %ctaid.x;
	shl.b32 	%r39, %r38, 4;
	add.s32 	%r40, %r39, %r29;
	shl.b32 	%r41, %r40, 6;
	shl.b32 	%r42, %r28, 2;
	add.s32 	%r43, %r42, %r41;
	or.b32  	%r44, %r43, 3;
	fma.rn.f64 	%fd72, %fd7, %fd66, 0d0000000000000000;
	fma.rn.f64 	%fd73, %fd8, %fd67, 0d0000000000000000;
	fma.rn.f64 	%fd74, %fd9, %fd71, %fd72;
	fma.rn.f64 	%fd75, %fd10, %fd70, %fd73;
	cvta.to.global.u64 	%rd14, %rd20;
	mul.wide.s32 	%rd15, %r44, 8;
	add.s64 	%rd16, %rd14, %rd15;
	ld.global.nc.f64 	%fd76, [%rd16];
	ld.global.nc.f64 	%fd77, [%rd16+-24];
	sub.f64 	%fd78, %fd74, %fd75;
	mul.f64 	%fd79, %fd78, %fd76;
	add.f64 	%fd80, %fd74, %fd75;
	mul.f64 	%fd144, %fd80, %fd77;
	fma.rn.f64 	%fd81, %fd11, %fd66, 0d0000000000000000;
	fma.rn.f64 	%fd82, %fd12, %fd67, 0d0000000000000000;
	fma.rn.f64 	%fd83, %fd13, %fd71, %fd81;
	fma.rn.f64 	%fd84, %fd14, %fd70, %fd82;
	ld.global.nc.f64 	%fd85, [%rd16+-8];
	ld.global.nc.f64 	%fd86, [%rd16+-16];
	sub.f64 	%fd87, %fd83, %fd84;
	mul.f64 	%fd142, %fd87, %fd85;
	add.f64 	%fd88, %fd83, %fd84;
	mul.f64 	%fd143, %fd88, %fd86;
	bar.sync 	0;
	add.f64 	%fd89, %fd144, %fd79;
	sub.f64 	%fd90, %fd144, %fd79;
	add.f64 	%fd91, %fd143, %fd142;
	sub.f64 	%fd92, %fd143, %fd142;
	fma.rn.f64 	%fd93, %fd7, %fd89, 0d0000000000000000;
	fma.rn.f64 	%fd94, %fd8, %fd90, 0d0000000000000000;
	fma.rn.f64 	%fd95, %fd11, %fd91, %fd93;
	fma.rn.f64 	%fd96, %fd12, %fd92, %fd94;
	sub.f64 	%fd97, %fd95, %fd96;
	st.shared.f64 	[%r37+16], %fd97;
	add.f64 	%fd98, %fd95, %fd96;
	st.shared.f64 	[%r37], %fd98;
	fma.rn.f64 	%fd99, %fd9, %fd89, 0d0000000000000000;
	fma.rn.f64 	%fd100, %fd10, %fd90, 0d0000000000000000;
	fma.rn.f64 	%fd101, %fd13, %fd91, %fd99;
	fma.rn.f64 	%fd102, %fd14, %fd92, %fd100;
	add.f64 	%fd103, %fd101, %fd102;
	st.shared.f64 	[%r37+8], %fd103;
	bar.sync 	0;
	@%p10 bra 	$L__BB40_10;
	ld.shared.f64 	%fd104, [%r7];
	ld.shared.f64 	%fd105, [%r7+96];
	add.f64 	%fd106, %fd104, %fd105;
	sub.f64 	%fd107, %fd104, %fd105;
	ld.shared.f64 	%fd108, [%r7+32];
	ld.shared.f64 	%fd109, [%r7+64];
	add.f64 	%fd110, %fd108, %fd109;
	sub.f64 	%fd111, %fd108, %fd109;
	fma.rn.f64 	%fd112, %fd7, %fd106, 0d0000000000000000;
	fma.rn.f64 	%fd113, %fd8, %fd107, 0d0000000000000000;
	fma.rn.f64 	%fd114, %fd11, %fd110, %fd112;
	fma.rn.f64 	%fd115, %fd12, %fd111, %fd113;
	sub.f64 	%fd116, %fd114, %fd115;
	st.shared.f64 	[%r7+64], %fd116;
	add.f64 	%fd117, %fd114, %fd115;
	st.shared.f64 	[%r7], %fd117;
	fma.rn.f64 	%fd118, %fd9, %fd106, 0d0000000000000000;
	fma.rn.f64 	%fd119, %fd10, %fd107, 0d0000000000000000;
	fma.rn.f64 	%fd120, %fd13, %fd110, %fd118;
	fma.rn.f64 	%fd121, %fd14, %fd111, %fd119;
	add.f64 	%fd122, %fd120, %fd121;
	st.shared.f64 	[%r7+32], %fd122;
$L__BB40_10:
	mov.u32 	%r8, %tid.x;
	setp.gt.u32 	%p11, %r8, 8;
	bar.sync 	0;
	@%p11 bra 	$L__BB40_12;
	ld.shared.f64 	%fd123, [%r6];
	ld.shared.f64 	%fd124, [%r6+384];
	add.f64 	%fd125, %fd123, %fd124;
	sub.f64 	%fd126, %fd123, %fd124;
	ld.shared.f64 	%fd127, [%r6+128];
	ld.shared.f64 	%fd128, [%r6+256];
	add.f64 	%fd129, %fd127, %fd128;
	sub.f64 	%fd130, %fd127, %fd128;
	fma.rn.f64 	%fd131, %fd7, %fd125, 0d0000000000000000;
	fma.rn.f64 	%fd132, %fd8, %fd126, 0d0000000000000000;
	fma.rn.f64 	%fd133, %fd11, %fd129, %fd131;
	fma.rn.f64 	%fd134, %fd12, %fd130, %fd132;
	sub.f64 	%fd142, %fd133, %fd134;
	add.f64 	%fd144, %fd133, %fd134;
	fma.rn.f64 	%fd135, %fd9, %fd125, 0d0000000000000000;
	fma.rn.f64 	%fd136, %fd10, %fd126, 0d0000000000000000;
	fma.rn.f64 	%fd137, %fd13, %fd129, %fd135;
	fma.rn.f64 	%fd138, %fd14, %fd130, %fd136;
	add.f64 	%fd143, %fd137, %fd138;
$L__BB40_12:
	bar.sync 	0;
	@%p4 bra 	$L__BB40_14;
	ld.param.u64 	%rd21, [_Z30massMatrixMultiplySharedKernelILi3ELi4ELi16EEviPKdS1_S1_S1_Pd_param_5];
	mov.u32 	%r45, %ctaid.x;
	shl.b32 	%r46, %r45, 4;
	mov.u32 	%r47, %tid.y;
	add.s32 	%r48, %r46, %r47;
	mad.lo.s32 	%r49, %r48, 27, %r8;
	cvta.to.global.u64 	%rd17, %rd21;
	mul.wide.s32 	%rd18, %r49, 8;
	add.s64 	%rd19, %rd17, %rd18;
	st.global.f64 	[%rd19], %fd144;
	st.global.f64 	[%rd19+72], %fd143;
	st.global.f64 	[%rd19+144], %fd142;
$L__BB40_14:
	ret;

}
	// .globl	_Z30massMatrixMultiplyGlobalKernelILi3ELi4ELi16EEviPKdS1_S1_S1_Pd
.visible .entry _Z30massMatrixMultiplyGlobalKernelILi3ELi4ELi16EEviPKdS1_S1_S1_Pd(
	.param .u32 _Z30massMatrixMultiplyGlobalKernelILi3ELi4ELi16EEviPKdS1_S1_S1_Pd_param_0,
	.param .u64 .ptr .align 1 _Z30massMatrixMultiplyGlobalKernelILi3ELi4ELi16EEviPKdS1_S1_S1_Pd_param_1,
	.param .u64 .ptr .align 1 _Z30massMatrixMultiplyGlobalKernelILi3ELi4ELi16EEviPKdS1_S1_S1_Pd_param_2,
	.param .u64 .ptr .align 1 _Z30massMatrixMultiplyGlobalKernelILi3ELi4ELi16EEviPKdS1_S1_S1_Pd_param_3,
	.param .u64 .ptr .align 1 _Z30massMatrixMultiplyGlobalKernelILi3ELi4ELi16EEviPKdS1_S1_S1_Pd_param_4,
	.param .u64 .ptr .align 1 _Z30massMatrixMultiplyGlobalKernelILi3ELi4ELi16EEviPKdS1_S1_S1_Pd_param_5
)
{
	.reg .pred 	%p<10>;
	.reg .b16 	%rs<9>;
	.reg .b32 	%r<43>;
	.reg .b64 	%rd<23>;
	.reg .b64 	%fd<159>;
	// demoted variable
	.shared .align 8 .b8 _ZZ30massMatrixMultiplyGlobalKernelILi3ELi4ELi16EEviPKdS1_S1_S1_PdE6s_tmp1[8192];
	ld.param.u32 	%r9, [_Z30massMatrixMultiplyGlobalKernelILi3ELi4ELi16EEviPKdS1_S1_S1_Pd_param_0];
	ld.param.u64 	%rd4, [_Z30massMatrixMultiplyGlobalKernelILi3ELi4ELi16EEviPKdS1_S1_S1_Pd_param_2];
	ld.param.u64 	%rd5, [_Z30massMatrixMultiplyGlobalKernelILi3ELi4ELi16EEviPKdS1_S1_S1_Pd_param_3];
	ld.param.u64 	%rd6, [_Z30massMatrixMultiplyGlobalKernelILi3ELi4ELi16EEviPKdS1_S1_S1_Pd_param_4];
	cvta.to.global.u64 	%rd1, %rd5;
	cvta.to.global.u64 	%rd2, %rd4;
	mov.u32 	%r10, %tid.x;
	mov.u32 	%r2, %tid.y;
	mov.u32 	%r11, %ctaid.x;
	shl.b32 	%r12, %r11, 4;
	add.s32 	%r3, %r12, %r2;
	cvt.u16.u32 	%rs2, %r10;
	mul.hi.u16 	%rs3, %rs2, -21845;
	shr.u16 	%rs4, %rs3, 1;
	mul.lo.s16 	%rs5, %rs4, 3;
	sub.s16 	%rs1, %rs2, %rs5;
	setp.lt.s32 	%p2, %r3, %r9;
	setp.lt.u32 	%p3, %r10, 9;
	and.pred  	%p1, %p2, %p3;
	not.pred 	%p4, %p1;
	@%p4 bra 	$L__BB41_2;
	cvta.to.global.u64 	%rd8, %rd6;
	mad.lo.s32 	%r13, %r3, 27, %r10;
	mul.wide.s32 	%rd9, %r13, 8;
	add.s64 	%rd10, %rd8, %rd9;
	ld.global.nc.f64 	%fd155, [%rd10];
	ld.global.nc.f64 	%fd154, [%rd10+72];
	ld.global.nc.f64 	%fd153, [%rd10+144];
$L__BB41_2:
	setp.gt.u32 	%p5, %r10, 8;
	bar.sync 	0;
	shl.b32 	%r14, %r2, 9;
	mov.u32 	%r15, _ZZ30massMatrixMultiplyGlobalKernelILi3ELi4ELi16EEviPKdS1_S1_S1_PdE6s_tmp1;
	add.s32 	%r16, %r15, %r14;
	mul.lo.s16 	%rs7, %rs2, 171;
	shr.u16 	%rs8, %rs7, 9;
	cvt.u32.u16 	%r4, %rs8;
	mul.wide.u16 	%r17, %rs8, 32;
	add.s32 	%r5, %r16, %r17;
	mul.wide.u16 	%r18, %rs1, 8;
	add.s32 	%r6, %r5, %r18;
	@%p5 bra 	$L__BB41_4;
	add.f64 	%fd25, %fd155, %fd153;
	sub.f64 	%fd26, %fd155, %fd153;
	add.f64 	%fd27, %fd154, %fd154;
	sub.f64 	%fd28, %fd154, %fd154;
	mul.f64 	%fd29, %fd27, 0d3FE0000000000000;
	ld.global.nc.f64 	%fd30, [%rd2];
	fma.rn.f64 	%fd31, %fd30, %fd25, 0d0000000000000000;
	ld.global.nc.f64 	%fd32, [%rd1];
	fma.rn.f64 	%fd33, %fd32, %fd26, 0d0000000000000000;
	ld.global.nc.f64 	%fd34, [%rd2+8];
	fma.rn.f64 	%fd35, %fd34, %fd29, %fd31;
	ld.global.nc.f64 	%fd36, [%rd1+8];
	fma.rn.f64 	%fd37, %fd36, %fd28, %fd33;
	sub.f64 	%fd38, %fd35, %fd37;
	st.shared.f64 	[%r6+384], %fd38;
	add.f64 	%fd39, %fd37, %fd35;
	st.shared.f64 	[%r6], %fd39;
	ld.global.nc.f64 	%fd40, [%rd2+16];
	fma.rn.f64 	%fd41, %fd40, %fd25, 0d0000000000000000;
	ld.global.nc.f64 	%fd42, [%rd1+16];
	fma.rn.f64 	%fd43, %fd42, %fd26, 0d0000000000000000;
	ld.global.nc.f64 	%fd44, [%rd2+24];
	fma.rn.f64 	%fd45, %fd44, %fd29, %fd41;
	ld.global.nc.f64 	%fd46, [%rd1+24];
	fma.rn.f64 	%fd47, %fd46, %fd28, %fd43;
	sub.f64 	%fd48, %fd45, %fd47;
	st.shared.f64 	[%r6+256], %fd48;
	add.f64 	%fd49, %fd47, %fd45;
	st.shared.f64 	[%r6+128], %fd49;
$L__BB41_4:
	bar.sync 	0;
	setp.gt.u32 	%p6, %r10, 11;
	mad.lo.s32 	%r19, %r4, 96, %r5;
	add.s32 	%r7, %r19, %r18;
	@%p6 bra 	$L__BB41_6;
	ld.shared.f64 	%fd50, [%r7];
	ld.shared.f64 	%fd51, [%r7+64];
	add.f64 	%fd52, %fd50, %fd51;
	sub.f64 	%fd53, %fd50, %fd51;
	ld.shared.f64 	%fd54, [%r7+32];
	add.f64 	%fd55, %fd54, %fd54;
	sub.f64 	%fd56, %fd54, %fd54;
	mul.f64 	%fd57, %fd55, 0d3FE0000000000000;
	ld.global.nc.f64 	%fd58, [%rd2];
	fma.rn.f64 	%fd59, %fd58, %fd52, 0d0000000000000000;
	ld.global.nc.f64 	%fd60, [%rd1];
	fma.rn.f64 	%fd61, %fd60, %fd53, 0d0000000000000000;
	ld.global.nc.f64 	%fd62, [%rd2+8];
	fma.rn.f64 	%fd63, %fd62, %fd57, %fd59;
	ld.global.nc.f64 	%fd64, [%rd1+8];
	fma.rn.f64 	%fd65, %fd64, %fd56, %fd61;
	sub.f64 	%fd66, %fd63, %fd65;
	st.shared.f64 	[%r7+96], %fd66;
	add.f64 	%fd67, %fd65, %fd63;
	st.shared.f64 	[%r7], %fd67;
	ld.global.nc.f64 	%fd68, [%rd2+16];
	fma.rn.f64 	%fd69, %fd68, %fd52, 0d0000000000000000;
	ld.global.nc.f64 	%fd70, [%rd1+16];
	fma.rn.f64 	%fd71, %fd70, %fd53, 0d0000000000000000;
	ld.global.nc.f64 	%fd72, [%rd2+24];
	fma.rn.f64 	%fd73, %fd72, %fd57, %fd69;
	ld.global.nc.f64 	%fd74, [%rd1+24];
	fma.rn.f64 	%fd75, %fd74, %fd56, %fd71;
	sub.f64 	%fd76, %fd73, %fd75;
	st.shared.f64 	[%r7+64], %fd76;
	add.f64 	%fd77, %fd75, %fd73;
	st.shared.f64 	[%r7+32], %fd77;
$L__BB41_6:
	ld.param.u64 	%rd21, [_Z30massMatrixMultiplyGlobalKernelILi3ELi4ELi16EEviPKdS1_S1_S1_Pd_param_3];
	ld.param.u64 	%rd20, [_Z30massMatrixMultiplyGlobalKernelILi3ELi4ELi16EEviPKdS1_S1_S1_Pd_param_2];
	ld.param.u64 	%rd19, [_Z30massMatrixMultiplyGlobalKernelILi3ELi4ELi16EEviPKdS1_S1_S1_Pd_param_1];
	mov.u32 	%r21, %tid.x;
	setp.gt.u32 	%p7, %r21, 11;
	bar.sync 	0;
	mov.u32 	%r22, %tid.y;
	shl.b32 	%r23, %r22, 9;
	mov.u32 	%r24, _ZZ30massMatrixMultiplyGlobalKernelILi3ELi4ELi16EEviPKdS1_S1_S1_PdE6s_tmp1;
	add.s32 	%r25, %r24, %r23;
	shl.b32 	%r26, %r21, 5;
	and.b32  	%r27, %r26, 32640;
	add.s32 	%r28, %r25, %r27;
	and.b32  	%r29, %r26, 96;
	add.s32 	%r30, %r28, %r29;
	ld.shared.f64 	%fd78, [%r30];
	ld.shared.f64 	%fd79, [%r30+16];
	add.f64 	%fd80, %fd78, %fd79;
	sub.f64 	%fd81, %fd78, %fd79;
	ld.shared.f64 	%fd82, [%r30+8];
	add.f64 	%fd83, %fd82, %fd82;
	sub.f64 	%fd84, %fd82, %fd82;
	mul.f64 	%fd85, %fd83, 0d3FE0000000000000;
	mov.u32 	%r31, %ctaid.x;
	shl.b32 	%r32, %r31, 4;
	add.s32 	%r33, %r32, %r22;
	shl.b32 	%r34, %r33, 6;
	shl.b32 	%r35, %r21, 2;
	add.s32 	%r36, %r35, %r34;
	or.b32  	%r37, %r36, 3;
	cvta.to.global.u64 	%rd11, %rd20;
	ld.global.nc.f64 	%fd7, [%rd11];
	fma.rn.f64 	%fd86, %fd7, %fd80, 0d0000000000000000;
	cvta.to.global.u64 	%rd12, %rd21;
	ld.global.nc.f64 	%fd8, [%rd12];
	fma.rn.f64 	%fd87, %fd8, %fd81, 0d0000000000000000;
	ld.global.nc.f64 	%fd9, [%rd11+8];
	fma.rn.f64 	%fd88, %fd9, %fd85, %fd86;
	ld.global.nc.f64 	%fd10, [%rd12+8];
	fma.rn.f64 	%fd89, %fd10, %fd84, %fd87;
	cvta.to.global.u64 	%rd13, %rd19;
	mul.wide.s32 	%rd14, %r37, 8;
	add.s64 	%rd15, %rd13, %rd14;
	ld.global.nc.f64 	%fd90, [%rd15];
	ld.global.nc.f64 	%fd91, [%rd15+-24];
	sub.f64 	%fd92, %fd88, %fd89;
	mul.f64 	%fd93, %fd92, %fd90;
	add.f64 	%fd94, %fd88, %fd89;
	mul.f64 	%fd158, %fd94, %fd91;
	ld.global.nc.f64 	%fd12, [%rd11+16];
	fma.rn.f64 	%fd95, %fd12, %fd80, 0d0000000000000000;
	ld.global.nc.f64 	%fd13, [%rd12+16];
	fma.rn.f64 	%fd96, %fd13, %fd81, 0d0000000000000000;
	ld.global.nc.f64 	%fd14, [%rd11+24];
	fma.rn.f64 	%fd97, %fd14, %fd85, %fd95;
	ld.global.nc.f64 	%fd15, [%rd12+24];
	fma.rn.f64 	%fd98, %fd15, %fd84, %fd96;
	ld.global.nc.f64 	%fd99, [%rd15+-8];
	ld.global.nc.f64 	%fd100, [%rd15+-16];
	sub.f64 	%fd101, %fd97, %fd98;
	mul.f64 	%fd156, %fd101, %fd99;
	add.f64 	%fd102, %fd97, %fd98;
	mul.f64 	%fd157, %fd102, %fd100;
	bar.sync 	0;
	add.f64 	%fd103, %fd158, %fd93;
	sub.f64 	%fd104, %fd158, %fd93;
	add.f64 	%fd105, %fd157, %fd156;
	sub.f64 	%fd106, %fd157, %fd156;
	fma.rn.f64 	%fd107, %fd7, %fd103, 0d0000000000000000;
	fma.rn.f64 	%fd108, %fd8, %fd104, 0d0000000000000000;
	fma.rn.f64 	%fd109, %fd12, %fd105, %fd107;
	fma.rn.f64 	%fd110, %fd13, %fd106, %fd108;
	sub.f64 	%fd111, %fd109, %fd110;
	st.shared.f64 	[%r30+16], %fd111;
	add.f64 	%fd112, %fd109, %fd110;
	st.shared.f64 	[%r30], %fd112;
	fma.rn.f64 	%fd113, %fd9, %fd103, 0d0000000000000000;
	fma.rn.f64 	%fd114, %fd10, %fd104, 0d0000000000000000;
	fma.rn.f64 	%fd115, %fd14, %fd105, %fd113;
	fma.rn.f64 	%fd116, %fd15, %fd106, %fd114;
	add.f64 	%fd117, %fd115, %fd116;
	st.shared.f64 	[%r30+8], %fd117;
	bar.sync 	0;
	@%p7 bra 	$L__BB41_8;
	ld.shared.f64 	%fd118, [%r7];
	ld.shared.f64 	%fd119, [%r7+96];
	add.f64 	%fd120, %fd118, %fd119;
	sub.f64 	%fd121, %fd118, %fd119;
	ld.shared.f64 	%fd122, [%r7+32];
	ld.shared.f64 	%fd123, [%r7+64];
	add.f64 	%fd124, %fd122, %fd123;
	sub.f64 	%fd125, %fd122, %fd123;
	fma.rn.f64 	%fd126, %fd7, %fd120, 0d0000000000000000;
	fma.rn.f64 	%fd127, %fd8, %fd121, 0d0000000000000000;
	fma.rn.f64 	%fd128, %fd12, %fd124, %fd126;
	fma.rn.f64 	%fd129, %fd13, %fd125, %fd127;
	sub.f64 	%fd130, %fd128, %fd129;
	st.shared.f64 	[%r7+64], %fd130;
	add.f64 	%fd131, %fd128, %fd129;
	st.shared.f64 	[%r7], %fd131;
	fma.rn.f64 	%fd132, %fd9, %fd120, 0d0000000000000000;
	fma.rn.f64 	%fd133, %fd10, %fd121, 0d0000000000000000;
	fma.rn.f64 	%fd134, %fd14, %fd124, %fd132;
	fma.rn.f64 	%fd135, %fd15, %fd125, %fd133;
	add.f64 	%fd136, %fd134, %fd135;
	st.shared.f64 	[%r7+32], %fd136;
$L__BB41_8:
	mov.u32 	%r8, %tid.x;
	setp.gt.u32 	%p8, %r8, 8;
	bar.sync 	0;
	@%p8 bra 	$L__BB41_10;
	ld.shared.f64 	%fd137, [%r6];
	ld.shared.f64 	%fd138, [%r6+384];
	add.f64 	%fd139, %fd137, %fd138;
	sub.f64 	%fd140, %fd137, %fd138;
	ld.shared.f64 	%fd141, [%r6+128];
	ld.shared.f64 	%fd142, [%r6+256];
	add.f64 	%fd143, %fd141, %fd142;
	sub.f64 	%fd144, %fd141, %fd142;
	fma.rn.f64 	%fd145, %fd7, %fd139, 0d0000000000000000;
	fma.rn.f64 	%fd146, %fd8, %fd140, 0d0000000000000000;
	fma.rn.f64 	%fd147, %fd12, %fd143, %fd145;
	fma.rn.f64 	%fd148, %fd13, %fd144, %fd146;
	sub.f64 	%fd156, %fd147, %fd148;
	add.f64 	%fd158, %fd147, %fd148;
	fma.rn.f64 	%fd149, %fd9, %fd139, 0d0000000000000000;
	fma.rn.f64 	%fd150, %fd10, %fd140, 0d0000000000000000;
	fma.rn.f64 	%fd151, %fd14, %fd143, %fd149;
	fma.rn.f64 	%fd152, %fd15, %fd144, %fd150;
	add.f64 	%fd157, %fd151, %fd152;
$L__BB41_10:
	bar.sync 	0;
	@%p4 bra 	$L__BB41_12;
	ld.param.u64 	%rd22, [_Z30massMatrixMultiplyGlobalKernelILi3ELi4ELi16EEviPKdS1_S1_S1_Pd_param_5];
	mov.u32 	%r38, %ctaid.x;
	shl.b32 	%r39, %r38, 4;
	mov.u32 	%r40, %tid.y;
	add.s32 	%r41, %r39, %r40;
	mad.lo.s32 	%r42, %r41, 27, %r8;
	cvta.to.global.u64 	%rd16, %rd22;
	mul.wide.s32 	%rd17, %r42, 8;
	add.s64 	%rd18, %rd16, %rd17;
	st.global.f64 	[%rd18], %fd158;
	st.global.f64 	[%rd18+72], %fd157;
	st.global.f64 	[%rd18+144], %fd156;
$L__BB41_12:
	ret;

}
	// .globl	_Z40massMatrixMultiplyMonolithicGlobalKernelILi3ELi4ELi16EEviPKdS1_S1_S1_Pd
.visible .entry _Z40massMatrixMultiplyMonolithicGlobalKernelILi3ELi4ELi16EEviPKdS1_S1_S1_Pd(
	.param .u32 _Z40massMatrixMultiplyMonolithicGlobalKernelILi3ELi4ELi16EEviPKdS1_S1_S1_Pd_param_0,
	.param .u64 .ptr .align 1 _Z40massMatrixMultiplyMonolithicGlobalKernelILi3ELi4ELi16EEviPKdS1_S1_S1_Pd_param_1,
	.param .u64 .ptr .align 1 _Z40massMatrixMultiplyMonolithicGlobalKernelILi3ELi4ELi16EEviPKdS1_S1_S1_Pd_param_2,
	.param .u64 .ptr .align 1 _Z40massMatrixMultiplyMonolithicGlobalKernelILi3ELi4ELi16EEviPKdS1_S1_S1_Pd_param_3,
	.param .u64 .ptr .align 1 _Z40massMatrixMultiplyMonolithicGlobalKernelILi3ELi4ELi16EEviPKdS1_S1_S1_Pd_param_4,
	.param .u64 .ptr .align 1 _Z40massMatrixMultiplyMonolithicGlobalKernelILi3ELi4ELi16EEviPKdS1_S1_S1_Pd_param_5
)
{
	.reg .pred 	%p<13>;
	.reg .b16 	%rs<8>;
	.reg .b32 	%r<43>;
	.reg .b64 	%rd<16>;
	.reg .b64 	%fd<159>;
	// demoted variable
	.shared .align 8 .b8 _ZZ40massMatrixMultiplyMonolithicGlobalKernelILi3ELi4ELi16EEviPKdS1_S1_S1_PdE6s_tmp1[8192];
	ld.param.u32 	%r12, [_Z40massMatrixMultiplyMonolithicGlobalKernelILi3ELi4ELi16EEviPKdS1_S1_S1_Pd_param_0];
	ld.param.u64 	%rd3, [_Z40massMatrixMultiplyMonolithicGlobalKernelILi3ELi4ELi16EEviPKdS1_S1_S1_Pd_param_1];
	ld.param.u64 	%rd6, [_Z40massMatrixMultiplyMonolithicGlobalKernelILi3ELi4ELi16EEviPKdS1_S1_S1_Pd_param_2];
	ld.param.u64 	%rd4, [_Z40massMatrixMultiplyMonolithicGlobalKernelILi3ELi4ELi16EEviPKdS1_S1_S1_Pd_param_4];
	cvta.to.global.u64 	%rd1, %rd6;
	mov.u32 	%r1, %tid.x;
	mov.u32 	%r2, %tid.y;
	mov.u32 	%r13, %ctaid.x;
	shl.b32 	%r14, %r13, 4;
	add.s32 	%r3, %r14, %r2;
	cvt.u16.u32 	%rs2, %r1;
	mul.hi.u16 	%rs3, %rs2, 21846;
	mul.lo.s16 	%rs4, %rs3, 3;
	sub.s16 	%rs1, %rs2, %rs4;
	setp.ge.s32 	%p1, %r3, %r12;
	@%p1 bra 	$L__BB42_2;
	cvta.to.global.u64 	%rd7, %rd4;
	mad.lo.s32 	%r15, %r3, 27, %r1;
	mul.wide.s32 	%rd8, %r15, 8;
	add.s64 	%rd9, %rd7, %rd8;
	ld.global.nc.f64 	%fd151, [%rd9];
	ld.global.nc.f64 	%fd150, [%rd9+72];
	ld.global.nc.f64 	%fd149, [%rd9+144];
$L__BB42_2:
	bar.sync 	0;
	setp.gt.u32 	%p2, %r1, 8;
	shl.b32 	%r16, %r2, 9;
	mov.u32 	%r17, _ZZ40massMatrixMultiplyMonolithicGlobalKernelILi3ELi4ELi16EEviPKdS1_S1_S1_PdE6s_tmp1;
	add.s32 	%r4, %r17, %r16;
	mul.lo.s16 	%rs6, %rs2, 171;
	shr.u16 	%rs7, %rs6, 9;
	cvt.u32.u16 	%r5, %rs7;
	mul.wide.u16 	%r18, %rs7, 32;
	add.s32 	%r6, %r4, %r18;
	mul.wide.u16 	%r19, %rs1, 8;
	add.s32 	%r7, %r6, %r19;
	@%p2 bra 	$L__BB42_4;
	ld.global.nc.f64 	%fd44, [%rd1];
	fma.rn.f64 	%fd45, %fd44, %fd151, 0d0000000000000000;
	ld.global.nc.f64 	%fd46, [%rd1+8];
	fma.rn.f64 	%fd47, %fd46, %fd150, %fd45;
	ld.global.nc.f64 	%fd48, [%rd1+16];
	fma.rn.f64 	%fd49, %fd48, %fd149, %fd47;
	st.shared.f64 	[%r7], %fd49;
	ld.global.nc.f64 	%fd50, [%rd1+24];
	fma.rn.f64 	%fd51, %fd50, %fd151, 0d0000000000000000;
	ld.global.nc.f64 	%fd52, [%rd1+32];
	fma.rn.f64 	%fd53, %fd52, %fd150, %fd51;
	ld.global.nc.f64 	%fd54, [%rd1+40];
	fma.rn.f64 	%fd55, %fd54, %fd149, %fd53;
	st.shared.f64 	[%r7+128], %fd55;
	ld.global.nc.f64 	%fd56, [%rd1+48];
	fma.rn.f64 	%fd57, %fd56, %fd151, 0d0000000000000000;
	ld.global.nc.f64 	%fd58, [%rd1+56];
	fma.rn.f64 	%fd59, %fd58, %fd150, %fd57;
	ld.global.nc.f64 	%fd60, [%rd1+64];
	fma.rn.f64 	%fd61, %fd60, %fd149, %fd59;
	st.shared.f64 	[%r7+256], %fd61;
	ld.global.nc.f64 	%fd62, [%rd1+72];
	fma.rn.f64 	%fd63, %fd62, %fd151, 0d0000000000000000;
	ld.global.nc.f64 	%fd64, [%rd1+80];
	fma.rn.f64 	%fd65, %fd64, %fd150, %fd63;
	ld.global.nc.f64 	%fd66, [%rd1+88];
	fma.rn.f64 	%fd67, %fd66, %fd149, %fd65;
	st.shared.f64 	[%r7+384], %fd67;
$L__BB42_4:
	bar.sync 	0;
	setp.gt.u32 	%p3, %r1, 11;
	mad.lo.s32 	%r20, %r5, 96, %r6;
	add.s32 	%r8, %r20, %r19;
	@%p3 bra 	$L__BB42_6;
	ld.shared.f64 	%fd68, [%r8];
	ld.shared.f64 	%fd69, [%r8+32];
	ld.shared.f64 	%fd70, [%r8+64];
	ld.global.nc.f64 	%fd71, [%rd1];
	fma.rn.f64 	%fd72, %fd71, %fd68, 0d0000000000000000;
	ld.global.nc.f64 	%fd73, [%rd1+8];
	fma.rn.f64 	%fd74, %fd73, %fd69, %fd72;
	ld.global.nc.f64 	%fd75, [%rd1+16];
	fma.rn.f64 	%fd76, %fd75, %fd70, %fd74;
	st.shared.f64 	[%r8], %fd76;
	ld.global.nc.f64 	%fd77, [%rd1+24];
	fma.rn.f64 	%fd78, %fd77, %fd68, 0d0000000000000000;
	ld.global.nc.f64 	%fd79, [%rd1+32];
	fma.rn.f64 	%fd80, %fd79, %fd69, %fd78;
	ld.global.nc.f64 	%fd81, [%rd1+40];
	fma.rn.f64 	%fd82, %fd81, %fd70, %fd80;
	st.shared.f64 	[%r8+32], %fd82;
	ld.global.nc.f64 	%fd83, [%rd1+48];
	fma.rn.f64 	%fd84, %fd83, %fd68, 0d0000000000000000;
	ld.global.nc.f64 	%fd85, [%rd1+56];
	fma.rn.f64 	%fd86, %fd85, %fd69, %fd84;
	ld.global.nc.f64 	%fd87, [%rd1+64];
	fma.rn.f64 	%fd88, %fd87, %fd70, %fd86;
	st.shared.f64 	[%r8+64], %fd88;
	ld.global.nc.f64 	%fd89, [%rd1+72];
	fma.rn.f64 	%fd90, %fd89, %fd68, 0d0000000000000000;
	ld.global.nc.f64 	%fd91, [%rd1+80];
	fma.rn.f64 	%fd92, %fd91, %fd69, %fd90;
	ld.global.nc.f64 	%fd93, [%rd1+88];
	fma.rn.f64 	%fd94, %fd93, %fd70, %fd92;
	st.shared.f64 	[%r8+96], %fd94;
$L__BB42_6:
	ld.param.u32 	%r38, [_Z40massMatrixMultiplyMonolithicGlobalKernelILi3ELi4ELi16EEviPKdS1_S1_S1_Pd_param_0];
	setp.ge.s32 	%p4, %r3, %r38;
	bar.sync 	0;
	shl.b32 	%r22, %r1, 5;
	and.b32  	%r23, %r22, 32640;
	add.s32 	%r24, %r4, %r23;
	and.b32  	%r25, %r22, 96;
	add.s32 	%r9, %r24, %r25;
	ld.shared.f64 	%fd7, [%r9];
	ld.shared.f64 	%fd8, [%r9+8];
	ld.shared.f64 	%fd9, [%r9+16];
	shl.b32 	%r26, %r1, 2;
	shl.b32 	%r27, %r3, 6;
	add.s32 	%r28, %r27, %r26;
	ld.global.nc.f64 	%fd10, [%rd1];
	fma.rn.f64 	%fd96, %fd10, %fd7, 0d0000000000000000;
	ld.global.nc.f64 	%fd11, [%rd1+8];
	fma.rn.f64 	%fd97, %fd11, %fd8, %fd96;
	ld.global.nc.f64 	%fd12, [%rd1+16];
	fma.rn.f64 	%fd13, %fd12, %fd9, %fd97;
	cvta.to.global.u64 	%rd10, %rd3;
	mul.wide.s32 	%rd11, %r28, 8;
	add.s64 	%rd2, %rd10, %rd11;
	mov.f64 	%fd152, 0d0000000000000000;
	@%p4 bra 	$L__BB42_8;
	ld.global.nc.f64 	%fd152, [%rd2];
$L__BB42_8:
	ld.param.u32 	%r39, [_Z40massMatrixMultiplyMonolithicGlobalKernelILi3ELi4ELi16EEviPKdS1_S1_S1_Pd_param_0];
	setp.ge.s32 	%p5, %r3, %r39;
	mul.f64 	%fd158, %fd13, %fd152;
	ld.global.nc.f64 	%fd17, [%rd1+24];
	fma.rn.f64 	%fd99, %fd17, %fd7, 0d0000000000000000;
	ld.global.nc.f64 	%fd18, [%rd1+32];
	fma.rn.f64 	%fd100, %fd18, %fd8, %fd99;
	ld.global.nc.f64 	%fd19, [%rd1+40];
	fma.rn.f64 	%fd20, %fd19, %fd9, %fd100;
	mov.f64 	%fd153, 0d0000000000000000;
	@%p5 bra 	$L__BB42_10;
	ld.global.nc.f64 	%fd153, [%rd2+8];
$L__BB42_10:
	ld.param.u32 	%r40, [_Z40massMatrixMultiplyMonolithicGlobalKernelILi3ELi4ELi16EEviPKdS1_S1_S1_Pd_param_0];
	setp.ge.s32 	%p6, %r3, %r40;
	mul.f64 	%fd157, %fd20, %fd153;
	ld.global.nc.f64 	%fd24, [%rd1+48];
	fma.rn.f64 	%fd102, %fd24, %fd7, 0d0000000000000000;
	ld.global.nc.f64 	%fd25, [%rd1+56];
	fma.rn.f64 	%fd103, %fd25, %fd8, %fd102;
	ld.global.nc.f64 	%fd26, [%rd1+64];
	fma.rn.f64 	%fd27, %fd26, %fd9, %fd103;
	mov.f64 	%fd154, 0d0000000000000000;
	@%p6 bra 	$L__BB42_12;
	ld.global.nc.f64 	%fd154, [%rd2+16];
$L__BB42_12:
	ld.param.u32 	%r41, [_Z40massMatrixMultiplyMonolithicGlobalKernelILi3ELi4ELi16EEviPKdS1_S1_S1_Pd_param_0];
	mov.u32 	%r29, %ctaid.x;
	shl.b32 	%r30, %r29, 4;
	mov.u32 	%r31, %tid.y;
	add.s32 	%r32, %r30, %r31;
	setp.ge.s32 	%p7, %r32, %r41;
	mul.f64 	%fd156, %fd27, %fd154;
	ld.global.nc.f64 	%fd31, [%rd1+72];
	fma.rn.f64 	%fd105, %fd31, %fd7, 0d0000000000000000;
	ld.global.nc.f64 	%fd32, [%rd1+80];
	fma.rn.f64 	%fd106, %fd32, %fd8, %fd105;
	ld.global.nc.f64 	%fd33, [%rd1+88];
	fma.rn.f64 	%fd34, %fd33, %fd9, %fd106;
	mov.f64 	%fd155, 0d0000000000000000;
	@%p7 bra 	$L__BB42_14;
	ld.global.nc.f64 	%fd155, [%rd2+24];
$L__BB42_14:
	mov.u32 	%r33, %tid.x;
	setp.gt.u32 	%p8, %r33, 11;
	mul.f64 	%fd107, %fd34, %fd155;
	fma.rn.f64 	%fd108, %fd10, %fd158, 0d0000000000000000;
	fma.rn.f64 	%fd109, %fd17, %fd157, %fd108;
	fma.rn.f64 	%fd110, %fd24, %fd156, %fd109;
	fma.rn.f64 	%fd111, %fd31, %fd107, %fd110;
	st.shared.f64 	[%r9], %fd111;
	fma.rn.f64 	%fd112, %fd11, %fd158, 0d0000000000000000;
	fma.rn.f64 	%fd113, %fd18, %fd157, %fd112;
	fma.rn.f64 	%fd114, %fd25, %fd156, %fd113;
	fma.rn.f64 	%fd115, %fd32, %fd107, %fd114;
	st.shared.f64 	[%r9+8], %fd115;
	fma.rn.f64 	%fd116, %fd12, %fd158, 0d0000000000000000;
	fma.rn.f64 	%fd117, %fd19, %fd157, %fd116;
	fma.rn.f64 	%fd118, %fd26, %fd156, %fd117;
	fma.rn.f64 	%fd119, %fd33, %fd107, %fd118;
	st.shared.f64 	[%r9+16], %fd119;
	bar.sync 	0;
	@%p8 bra 	$L__BB42_16;
	ld.shared.f64 	%fd120, [%r8];
	ld.shared.f64 	%fd121, [%r8+32];
	ld.shared.f64 	%fd122, [%r8+64];
	ld.shared.f64 	%fd123, [%r8+96];
	fma.rn.f64 	%fd124, %fd10, %fd120, 0d0000000000000000;
	fma.rn.f64 	%fd125, %fd17, %fd121, %fd124;
	fma.rn.f64 	%fd126, %fd24, %fd122, %fd125;
	fma.rn.f64 	%fd127, %fd31, %fd123, %fd126;
	st.shared.f64 	[%r8], %fd127;
	fma.rn.f64 	%fd128, %fd11, %fd120, 0d0000000000000000;
	fma.rn.f64 	%fd129, %fd18, %fd121, %fd128;
	fma.rn.f64 	%fd130, %fd25, %fd122, %fd129;
	fma.rn.f64 	%fd131, %fd32, %fd123, %fd130;
	st.shared.f64 	[%r8+32], %fd131;
	fma.rn.f64 	%fd132, %fd12, %fd120, 0d0000000000000000;
	fma.rn.f64 	%fd133, %fd19, %fd121, %fd132;
	fma.rn.f64 	%fd134, %fd26, %fd122, %fd133;
	fma.rn.f64 	%fd135, %fd33, %fd123, %fd134;
	st.shared.f64 	[%r8+64], %fd135;
$L__BB42_16:
	mov.u32 	%r10, %tid.x;
	setp.gt.u32 	%p9, %r10, 8;
	bar.sync 	0;
	@%p9 bra 	$L__BB42_18;
	ld.shared.f64 	%fd136, [%r7];
	ld.shared.f64 	%fd137, [%r7+128];
	ld.shared.f64 	%fd138, [%r7+256];
	ld.shared.f64 	%fd139, [%r7+384];
	fma.rn.f64 	%fd140, %fd10, %fd136, 0d0000000000000000;
	fma.rn.f64 	%fd141, %fd17, %fd137, %fd140;
	fma.rn.f64 	%fd142, %fd24, %fd138, %fd141;
	fma.rn.f64 	%fd158, %fd31, %fd139, %fd142;
	fma.rn.f64 	%fd143, %fd11, %fd136, 0d0000000000000000;
	fma.rn.f64 	%fd144, %fd18, %fd137, %fd143;
	fma.rn.f64 	%fd145, %fd25, %fd138, %fd144;
	fma.rn.f64 	%fd157, %fd32, %fd139, %fd145;
	fma.rn.f64 	%fd146, %fd12, %fd136, 0d0000000000000000;
	fma.rn.f64 	%fd147, %fd19, %fd137, %fd146;
	fma.rn.f64 	%fd148, %fd26, %fd138, %fd147;
	fma.rn.f64 	%fd156, %fd33, %fd139, %fd148;
$L__BB42_18:
	ld.param.u32 	%r42, [_Z40massMatrixMultiplyMonolithicGlobalKernelILi3ELi4ELi16EEviPKdS1_S1_S1_Pd_param_0];
	setp.gt.u32 	%p10, %r10, 8;
	mov.u32 	%r34, %ctaid.x;
	shl.b32 	%r35, %r34, 4;
	mov.u32 	%r36, %tid.y;
	add.s32 	%r11, %r35, %r36;
	setp.ge.s32 	%p11, %r11, %r42;
	bar.sync 	0;
	or.pred  	%p12, %p10, %p11;
	@%p12 bra 	$L__BB42_20;
	ld.param.u64 	%rd15, [_Z40massMatrixMultiplyMonolithicGlobalKernelILi3ELi4ELi16EEviPKdS1_S1_S1_Pd_param_5];
	mad.lo.s32 	%r37, %r11, 27, %r10;
	cvta.to.global.u64 	%rd12, %rd15;
	mul.wide.s32 	%rd13, %r37, 8;
	add.s64 	%rd14, %rd12, %rd13;
	st.global.f64 	[%rd14], %fd158;
	st.global.f64 	[%rd14+72], %fd157;
	st.global.f64 	[%rd14+144], %fd156;
$L__BB42_20:
	ret;

}
	// .globl	_Z42massMatrixMultiplyMonolithicConstantKernelILi3ELi4ELi16EEviPKdS1_S1_S1_Pd
.visible .entry _Z42massMatrixMultiplyMonolithicConstantKernelILi3ELi4ELi16EEviPKdS1_S1_S1_Pd(
	.param .u32 _Z42massMatrixMultiplyMonolithicConstantKernelILi3ELi4ELi16EEviPKdS1_S1_S1_Pd_param_0,
	.param .u64 .ptr .align 1 _Z42massMatrixMultiplyMonolithicConstantKernelILi3ELi4ELi16EEviPKdS1_S1_S1_Pd_param_1,
	.param .u64 .ptr .align 1 _Z42massMatrixMultiplyMonolithicConstantKernelILi3ELi4ELi16EEviPKdS1_S1_S1_Pd_param_2,
	.param .u64 .ptr .align 1 _Z42massMatrixMultiplyMonolithicConstantKernelILi3ELi4ELi16EEviPKdS1_S1_S1_Pd_param_3,
	.param .u64 .ptr .align 1 _Z42massMatrixMultiplyMonolithicConstantKernelILi3ELi4ELi16EEviPKdS1_S1_S1_Pd_param_4,
	.param .u64 .ptr .align 1 _Z42massMatrixMultiplyMonolithicConstantKernelILi3ELi4ELi16EEviPKdS1_S1_S1_Pd_param_5
)
{
	.reg .pred 	%p<13>;
	.reg .b16 	%rs<8>;
	.reg .b32 	%r<28>;
	.reg .b64 	%rd<14>;
	.reg .b64 	%fd<158>;
	// demoted variable
	.shared .align 8 .b8 _ZZ42massMatrixMultiplyMonolithicConstantKernelILi3ELi4ELi16EEviPKdS1_S1_S1_PdE6s_tmp1[8192];
	ld.param.u32 	%r10, [_Z42massMatrixMultiplyMonolithicConstantKernelILi3ELi4ELi16EEviPKdS1_S1_S1_Pd_param_0];
	ld.param.u64 	%rd2, [_Z42massMatrixMultiplyMonolithicConstantKernelILi3ELi4ELi16EEviPKdS1_S1_S1_Pd_param_1];
	ld.param.u64 	%rd3, [_Z42massMatrixMultiplyMonolithicConstantKernelILi3ELi4ELi16EEviPKdS1_S1_S1_Pd_param_4];
	mov.u32 	%r1, %tid.x;
	mov.u32 	%r2, %tid.y;
	mov.u32 	%r11, %ctaid.x;
	shl.b32 	%r12, %r11, 4;
	add.s32 	%r3, %r12, %r2;
	cvt.u16.u32 	%rs2, %r1;
	mul.hi.u16 	%rs3, %rs2, 21846;
	mul.lo.s16 	%rs4, %rs3, 3;
	sub.s16 	%rs1, %rs2, %rs4;
	setp.ge.s32 	%p1, %r3, %r10;
	@%p1 bra 	$L__BB43_2;
	cvta.to.global.u64 	%rd5, %rd3;
	mad.lo.s32 	%r13, %r3, 27, %r1;
	mul.wide.s32 	%rd6, %r13, 8;
	add.s64 	%rd7, %rd5, %rd6;
	ld.global.nc.f64 	%fd150, [%rd7];
	ld.global.nc.f64 	%fd149, [%rd7+72];
	ld.global.nc.f64 	%fd148, [%rd7+144];
$L__BB43_2:
	bar.sync 	0;
	setp.gt.u32 	%p2, %r1, 8;
	ld.const.f64 	%fd7, [const_DofToQuad];
	ld.const.f64 	%fd8, [const_DofToQuad+8];
	ld.const.f64 	%fd9, [const_DofToQuad+16];
	shl.b32 	%r14, %r2, 9;
	mov.u32 	%r15, _ZZ42massMatrixMultiplyMonolithicConstantKernelILi3ELi4ELi16EEviPKdS1_S1_S1_PdE6s_tmp1;
	add.s32 	%r4, %r15, %r14;
	mul.lo.s16 	%rs6, %rs2, 171;
	shr.u16 	%rs7, %rs6, 9;
	cvt.u32.u16 	%r5, %rs7;
	mul.wide.u16 	%r16, %rs7, 32;
	add.s32 	%r6, %r4, %r16;
	mul.wide.u16 	%r17, %rs1, 8;
	add.s32 	%r7, %r6, %r17;
	@%p2 bra 	$L__BB43_4;
	fma.rn.f64 	%fd44, %fd7, %fd150, 0d0000000000000000;
	fma.rn.f64 	%fd45, %fd8, %fd149, %fd44;
	fma.rn.f64 	%fd46, %fd9, %fd148, %fd45;
	st.shared.f64 	[%r7], %fd46;
	ld.const.f64 	%fd47, [const_DofToQuad+24];
	fma.rn.f64 	%fd48, %fd47, %fd150, 0d0000000000000000;
	ld.const.f64 	%fd49, [const_DofToQuad+32];
	fma.rn.f64 	%fd50, %fd49, %fd149, %fd48;
	ld.const.f64 	%fd51, [const_DofToQuad+40];
	fma.rn.f64 	%fd52, %fd51, %fd148, %fd50;
	st.shared.f64 	[%r7+128], %fd52;
	ld.const.f64 	%fd53, [const_DofToQuad+48];
	fma.rn.f64 	%fd54, %fd53, %fd150, 0d0000000000000000;
	ld.const.f64 	%fd55, [const_DofToQuad+56];
	fma.rn.f64 	%fd56, %fd55, %fd149, %fd54;
	ld.const.f64 	%fd57, [const_DofToQuad+64];
	fma.rn.f64 	%fd58, %fd57, %fd148, %fd56;
	st.shared.f64 	[%r7+256], %fd58;
	ld.const.f64 	%fd59, [const_DofToQuad+72];
	fma.rn.f64 	%fd60, %fd59, %fd150, 0d0000000000000000;
	ld.const.f64 	%fd61, [const_DofToQuad+80];
	fma.rn.f64 	%fd62, %fd61, %fd149, %fd60;
	ld.const.f64 	%fd63, [const_DofToQuad+88];
	fma.rn.f64 	%fd64, %fd63, %fd148, %fd62;
	st.shared.f64 	[%r7+384], %fd64;
$L__BB43_4:
	bar.sync 	0;
	setp.gt.u32 	%p3, %r1, 11;
	mad.lo.s32 	%r18, %r5, 96, %r6;
	add.s32 	%r8, %r18, %r17;
	@%p3 bra 	$L__BB43_6;
	ld.shared.f64 	%fd65, [%r8];
	ld.shared.f64 	%fd66, [%r8+32];
	ld.shared.f64 	%fd67, [%r8+64];
	fma.rn.f64 	%fd68, %fd7, %fd65, 0d0000000000000000;
	fma.rn.f64 	%fd69, %fd8, %fd66, %fd68;
	fma.rn.f64 	%fd70, %fd9, %fd67, %fd69;
	st.shared.f64 	[%r8], %fd70;
	ld.const.f64 	%fd71, [const_DofToQuad+24];
	fma.rn.f64 	%fd72, %fd71, %fd65, 0d0000000000000000;
	ld.const.f64 	%fd73, [const_DofToQuad+32];
	fma.rn.f64 	%fd74, %fd73, %fd66, %fd72;
	ld.const.f64 	%fd75, [const_DofToQuad+40];
	fma.rn.f64 	%fd76, %fd75, %fd67, %fd74;
	st.shared.f64 	[%r8+32], %fd76;
	ld.const.f64 	%fd77, [const_DofToQuad+48];
	fma.rn.f64 	%fd78, %fd77, %fd65, 0d0000000000000000;
	ld.const.f64 	%fd79, [const_DofToQuad+56];
	fma.rn.f64 	%fd80, %fd79, %fd66, %fd78;
	ld.const.f64 	%fd81, [const_DofToQuad+64];
	fma.rn.f64 	%fd82, %fd81, %fd67, %fd80;
	st.shared.f64 	[%r8+64], %fd82;
	ld.const.f64 	%fd83, [const_DofToQuad+72];
	fma.rn.f64 	%fd84, %fd83, %fd65, 0d0000000000000000;
	ld.const.f64 	%fd85, [const_DofToQuad+80];
	fma.rn.f64 	%fd86, %fd85, %fd66, %fd84;
	ld.const.f64 	%fd87, [const_DofToQuad+88];
	fma.rn.f64 	%fd88, %fd87, %fd67, %fd86;
	st.shared.f64 	[%r8+96], %fd88;
$L__BB43_6:
	setp.ge.s32 	%p4, %r3, %r10;
	bar.sync 	0;
	shl.b32 	%r20, %r1, 5;
	and.b32  	%r21, %r20, 32640;
	add.s32 	%r22, %r4, %r21;
	and.b32  	%r23, %r20, 96;
	add.s32 	%r9, %r22, %r23;
	ld.shared.f64 	%fd10, [%r9];
	ld.shared.f64 	%fd11, [%r9+8];
	ld.shared.f64 	%fd12, [%r9+16];
	shl.b32 	%r24, %r1, 2;
	shl.b32 	%r25, %r3, 6;
	add.s32 	%r26, %r25, %r24;
	fma.rn.f64 	%fd90, %fd7, %fd10, 0d0000000000000000;
	fma.rn.f64 	%fd91, %fd8, %fd11, %fd90;
	fma.rn.f64 	%fd13, %fd9, %fd12, %fd91;
	cvta.to.global.u64 	%rd8, %rd2;
	mul.wide.s32 	%rd9, %r26, 8;
	add.s64 	%rd1, %rd8, %rd9;
	mov.f64 	%fd151, 0d0000000000000000;
	@%p4 bra 	$L__BB43_8;
	ld.global.nc.f64 	%fd151, [%rd1];
$L__BB43_8:
	setp.ge.s32 	%p5, %r3, %r10;
	mul.f64 	%fd157, %fd13, %fd151;
	ld.const.f64 	%fd17, [const_DofToQuad+24];
	fma.rn.f64 	%fd93, %fd17, %fd10, 0d0000000000000000;
	ld.const.f64 	%fd18, [const_DofToQuad+32];
	fma.rn.f64 	%fd94, %fd18, %fd11, %fd93;
	ld.const.f64 	%fd19, [const_DofToQuad+40];
	fma.rn.f64 	%fd20, %fd19, %fd12, %fd94;
	mov.f64 	%fd152, 0d0000000000000000;
	@%p5 bra 	$L__BB43_10;
	ld.global.nc.f64 	%fd152, [%rd1+8];
$L__BB43_10:
	setp.ge.s32 	%p6, %r3, %r10;
	mul.f64 	%fd156, %fd20, %fd152;
	ld.const.f64 	%fd24, [const_DofToQuad+48];
	fma.rn.f64 	%fd96, %fd24, %fd10, 0d0000000000000000;
	ld.const.f64 	%fd25, [const_DofToQuad+56];
	fma.rn.f64 	%fd97, %fd25, %fd11, %fd96;
	ld.const.f64 	%fd26, [const_DofToQuad+64];
	fma.rn.f64 	%fd27, %fd26, %fd12, %fd97;
	mov.f64 	%fd153, 0d0000000000000000;
	@%p6 bra 	$L__BB43_12;
	ld.global.nc.f64 	%fd153, [%rd1+16];
$L__BB43_12:
	mul.f64 	%fd155, %fd27, %fd153;
	ld.const.f64 	%fd31, [const_DofToQuad+72];
	fma.rn.f64 	%fd99, %fd31, %fd10, 0d0000000000000000;
	ld.const.f64 	%fd32, [const_DofToQuad+80];
	fma.rn.f64 	%fd100, %fd32, %fd11, %fd99;
	ld.const.f64 	%fd33, [const_DofToQuad+88];
	fma.rn.f64 	%fd34, %fd33, %fd12, %fd100;
	mov.f64 	%fd154, 0d0000000000000000;
	@%p6 bra 	$L__BB43_14;
	ld.global.nc.f64 	%fd154, [%rd1+24];
$L__BB43_14:
	setp.gt.u32 	%p8, %r1, 11;
	mul.f64 	%fd101, %fd34, %fd154;
	ld.const.f64 	%fd102, [const_DofToQuad];
	fma.rn.f64 	%fd103, %fd102, %fd157, 0d0000000000000000;
	fma.rn.f64 	%fd104, %fd17, %fd156, %fd103;
	fma.rn.f64 	%fd105, %fd24, %fd155, %fd104;
	fma.rn.f64 	%fd106, %fd31, %fd101, %fd105;
	st.shared.f64 	[%r9], %fd106;
	fma.rn.f64 	%fd107, %fd8, %fd157, 0d0000000000000000;
	fma.rn.f64 	%fd108, %fd18, %fd156, %fd107;
	fma.rn.f64 	%fd109, %fd25, %fd155, %fd108;
	fma.rn.f64 	%fd110, %fd32, %fd101, %fd109;
	st.shared.f64 	[%r9+8], %fd110;
	fma.rn.f64 	%fd111, %fd9, %fd157, 0d0000000000000000;
	fma.rn.f64 	%fd112, %fd19, %fd156, %fd111;
	fma.rn.f64 	%fd113, %fd26, %fd155, %fd112;
	fma.rn.f64 	%fd114, %fd33, %fd101, %fd113;
	st.shared.f64 	[%r9+16], %fd114;
	bar.sync 	0;
	@%p8 bra 	$L__BB43_16;
	ld.shared.f64 	%fd115, [%r8];
	ld.shared.f64 	%fd116, [%r8+32];
	ld.shared.f64 	%fd117, [%r8+64];
	ld.shared.f64 	%fd118, [%r8+96];
	ld.const.f64 	%fd119, [const_DofToQuad];
	fma.rn.f64 	%fd120, %fd119, %fd115, 0d0000000000000000;
	fma.rn.f64 	%fd121, %fd17, %fd116, %fd120;
	fma.rn.f64 	%fd122, %fd24, %fd117, %fd121;
	fma.rn.f64 	%fd123, %fd31, %fd118, %fd122;
	st.shared.f64 	[%r8], %fd123;
	ld.const.f64 	%fd124, [const_DofToQuad+8];
	fma.rn.f64 	%fd125, %fd124, %fd115, 0d0000000000000000;
	fma.rn.f64 	%fd126, %fd18, %fd116, %fd125;
	fma.rn.f64 	%fd127, %fd25, %fd117, %fd126;
	fma.rn.f64 	%fd128, %fd32, %fd118, %fd127;
	st.shared.f64 	[%r8+32], %fd128;
	fma.rn.f64 	%fd129, %fd9, %fd115, 0d0000000000000000;
	fma.rn.f64 	%fd130, %fd19, %fd116, %fd129;
	fma.rn.f64 	%fd131, %fd26, %fd117, %fd130;
	fma.rn.f64 	%fd132, %fd33, %fd118, %fd131;
	st.shared.f64 	[%r8+64], %fd132;
$L__BB43_16:
	setp.gt.u32 	%p9, %r1, 8;
	bar.sync 	0;
	@%p9 bra 	$L__BB43_18;
	ld.shared.f64 	%fd133, [%r7];
	ld.shared.f64 	%fd134, [%r7+128];
	ld.shared.f64 	%fd135, [%r7+256];
	ld.shared.f64 	%fd136, [%r7+384];
	ld.const.f64 	%fd137, [const_DofToQuad];
	fma.rn.f64 	%fd138, %fd137, %fd133, 0d0000000000000000;
	fma.rn.f64 	%fd139, %fd17, %fd134, %fd138;
	fma.rn.f64 	%fd140, %fd24, %fd135, %fd139;
	fma.rn.f64 	%fd157, %fd31, %fd136, %fd140;
	ld.const.f64 	%fd141, [const_DofToQuad+8];
	fma.rn.f64 	%fd142, %fd141, %fd133, 0d0000000000000000;
	fma.rn.f64 	%fd143, %fd18, %fd134, %fd142;
	fma.rn.f64 	%fd144, %fd25, %fd135, %fd143;
	fma.rn.f64 	%fd156, %fd32, %fd136, %fd144;
	fma.rn.f64 	%fd145, %fd9, %fd133, 0d0000000000000000;
	fma.rn.f64 	%fd146, %fd19, %fd134, %fd145;
	fma.rn.f64 	%fd147, %fd26, %fd135, %fd146;
	fma.rn.f64 	%fd155, %fd33, %fd136, %fd147;
$L__BB43_18:
	setp.gt.u32 	%p10, %r1, 8;
	setp.ge.s32 	%p11, %r3, %r10;
	bar.sync 	0;
	or.pred  	%p12, %p10, %p11;
	@%p12 bra 	$L__BB43_20;
	ld.param.u64 	%rd13, [_Z42massMatrixMultiplyMonolithicConstantKernelILi3ELi4ELi16EEviPKdS1_S1_S1_Pd_param_5];
	mad.lo.s32 	%r27, %r3, 27, %r1;
	cvta.to.global.u64 	%rd10, %rd13;
	mul.wide.s32 	%rd11, %r27, 8;
	add.s64 	%rd12, %rd10, %rd11;
	st.global.f64 	[%rd12], %fd157;
	st.global.f64 	[%rd12+72], %fd156;
	st.global.f64 	[%rd12+144], %fd155;
$L__BB43_20:
	ret;

}
	// .globl	_Z32massMatrixMultiplyRegisterKernelILi3ELi5ELi5EEviPKdS1_S1_S1_Pd
.visible .entry _Z32massMatrixMultiplyRegisterKernelILi3ELi5ELi5EEviPKdS1_S1_S1_Pd(
	.param .u32 _Z32massMatrixMultiplyRegisterKernelILi3ELi5ELi5EEviPKdS1_S1_S1_Pd_param_0,
	.param .u64 .ptr .align 1 _Z32massMatrixMultiplyRegisterKernelILi3ELi5ELi5EEviPKdS1_S1_S1_Pd_param_1,
	.param .u64 .ptr .align 1 _Z32massMatrixMultiplyRegisterKernelILi3ELi5ELi5EEviPKdS1_S1_S1_Pd_param_2,
	.param .u64 .ptr .align 1 _Z32massMatrixMultiplyRegisterKernelILi3ELi5ELi5EEviPKdS1_S1_S1_Pd_param_3,
	.param .u64 .ptr .align 1 _Z32massMatrixMultiplyRegisterKernelILi3ELi5ELi5EEviPKdS1_S1_S1_Pd_param_4,
	.param .u64 .ptr .align 1 _Z32massMatrixMultiplyRegisterKernelILi3ELi5ELi5EEviPKdS1_S1_S1_Pd_param_5
)
{
	.reg .pred 	%p<13>;
	.reg .b16 	%rs<13>;
	.reg .b32 	%r<47>;
	.reg .b64 	%rd<22>;
	.reg .b64 	%fd<189>;
	// demoted variable
	.shared .align 8 .b8 _ZZ32massMatrixMultiplyRegisterKernelILi3ELi5ELi5EEviPKdS1_S1_S1_PdE6s_tmp1[5000];
	// demoted variable
	.shared .align 8 .b8 _ZZ32massMatrixMultiplyRegisterKernelILi3ELi5ELi5EEviPKdS1_S1_S1_PdE14s_oddDofToQuad[48];
	// demoted variable
	.shared .align 8 .b8 _ZZ32massMatrixMultiplyRegisterKernelILi3ELi5ELi5EEviPKdS1_S1_S1_PdE15s_evenDofToQuad[48];
	ld.param.u32 	%r8, [_Z32massMatrixMultiplyRegisterKernelILi3ELi5ELi5EEviPKdS1_S1_S1_Pd_param_0];
	ld.param.u64 	%rd2, [_Z32massMatrixMultiplyRegisterKernelILi3ELi5ELi5EEviPKdS1_S1_S1_Pd_param_2];
	ld.param.u64 	%rd3, [_Z32massMatrixMultiplyRegisterKernelILi3ELi5ELi5EEviPKdS1_S1_S1_Pd_param_3];
	ld.param.u64 	%rd4, [_Z32massMatrixMultiplyRegisterKernelILi3ELi5ELi5EEviPKdS1_S1_S1_Pd_param_4];
	mov.u32 	%r9, %tid.x;
	mov.u32 	%r2, %tid.y;
	mov.u32 	%r10, %ctaid.x;
	mad.lo.s32 	%r3, %r10, 5, %r2;
	cvt.u16.u32 	%rs2, %r9;
	mul.hi.u16 	%rs3, %rs2, -21845;
	shr.u16 	%rs4, %rs3, 1;
	mul.lo.s16 	%rs5, %rs4, 3;
	sub.s16 	%rs1, %rs2, %rs5;
	setp.lt.s32 	%p2, %r3, %r8;
	setp.lt.u32 	%p3, %r9, 9;
	and.pred  	%p1, %p2, %p3;
	not.pred 	%p4, %p1;
	@%p4 bra 	$L__BB44_2;
	cvta.to.global.u64 	%rd6, %rd4;
	mad.lo.s32 	%r11, %r3, 27, %r9;
	mul.wide.s32 	%rd7, %r11, 8;
	add.s64 	%rd8, %rd6, %rd7;
	ld.global.nc.f64 	%fd185, [%rd8];
	ld.global.nc.f64 	%fd184, [%rd8+72];
	ld.global.nc.f64 	%fd183, [%rd8+144];
$L__BB44_2:
	setp.ne.s32 	%p5, %r2, 0;
	setp.gt.u32 	%p6, %r9, 5;
	or.pred  	%p7, %p5, %p6;
	@%p7 bra 	$L__BB44_4;
	cvta.to.global.u64 	%rd9, %rd2;
	mul.wide.u32 	%rd10, %r9, 8;
	add.s64 	%rd11, %rd9, %rd10;
	ld.global.nc.f64 	%fd29, [%rd11];
	shl.b32 	%r12, %r9, 3;
	mov.u32 	%r13, _ZZ32massMatrixMultiplyRegisterKernelILi3ELi5ELi5EEviPKdS1_S1_S1_PdE14s_oddDofToQuad;
	add.s32 	%r14, %r13, %r12;
	st.shared.f64 	[%r14], %fd29;
	cvta.to.global.u64 	%rd12, %rd3;
	add.s64 	%rd13, %rd12, %rd10;
	ld.global.nc.f64 	%fd30, [%rd13];
	mov.u32 	%r15, _ZZ32massMatrixMultiplyRegisterKernelILi3ELi5ELi5EEviPKdS1_S1_S1_PdE15s_evenDofToQuad;
	add.s32 	%r16, %r15, %r12;
	st.shared.f64 	[%r16], %fd30;
$L__BB44_4:
	setp.gt.u32 	%p8, %r9, 8;
	bar.sync 	0;
	ld.shared.f64 	%fd7, [_ZZ32massMatrixMultiplyRegisterKernelILi3ELi5ELi5EEviPKdS1_S1_S1_PdE14s_oddDofToQuad];
	ld.shared.f64 	%fd8, [_ZZ32massMatrixMultiplyRegisterKernelILi3ELi5ELi5EEviPKdS1_S1_S1_PdE15s_evenDofToQuad];
	ld.shared.f64 	%fd9, [_ZZ32massMatrixMultiplyRegisterKernelILi3ELi5ELi5EEviPKdS1_S1_S1_PdE14s_oddDofToQuad+8];
	ld.shared.f64 	%fd10, [_ZZ32massMatrixMultiplyRegisterKernelILi3ELi5ELi5EEviPKdS1_S1_S1_PdE15s_evenDofToQuad+8];
	ld.shared.f64 	%fd11, [_ZZ32massMatrixMultiplyRegisterKernelILi3ELi5ELi5EEviPKdS1_S1_S1_PdE14s_oddDofToQuad+16];
	ld.shared.f64 	%fd12, [_ZZ32massMatrixMultiplyRegisterKernelILi3ELi5ELi5EEviPKdS1_S1_S1_PdE15s_evenDofToQuad+16];
	ld.shared.f64 	%fd13, [_ZZ32massMatrixMultiplyRegisterKernelILi3ELi5ELi5EEviPKdS1_S1_S1_PdE14s_oddDofToQuad+24];
	ld.shared.f64 	%fd14, [_ZZ32massMatrixMultiplyRegisterKernelILi3ELi5ELi5EEviPKdS1_S1_S1_PdE15s_evenDofToQuad+24];
	ld.shared.f64 	%fd15, [_ZZ32massMatrixMultiplyRegisterKernelILi3ELi5ELi5EEviPKdS1_S1_S1_PdE14s_oddDofToQuad+32];
	ld.shared.f64 	%fd16, [_ZZ32massMatrixMultiplyRegisterKernelILi3ELi5ELi5EEviPKdS1_S1_S1_PdE15s_evenDofToQuad+32];
	ld.shared.f64 	%fd17, [_ZZ32massMatrixMultiplyRegisterKernelILi3ELi5ELi5EEviPKdS1_S1_S1_PdE14s_oddDofToQuad+40];
	ld.shared.f64 	%fd18, [_ZZ32massMatrixMultiplyRegisterKernelILi3ELi5ELi5EEviPKdS1_S1_S1_PdE15s_evenDofToQuad+40];
	mov.u32 	%r17, _ZZ32massMatrixMultiplyRegisterKernelILi3ELi5ELi5EEviPKdS1_S1_S1_PdE6s_tmp1;
	mad.lo.s32 	%r18, %r2, 1000, %r17;
	mul.lo.s16 	%rs7, %rs2, 171;
	shr.u16 	%rs8, %rs7, 9;
	cvt.u32.u16 	%r4, %rs8;
	mul.wide.u16 	%r19, %rs8, 40;
	add.s32 	%r20, %r18, %r19;
	mul.wide.u16 	%r21, %rs1, 8;
	add.s32 	%r5, %r20, %r21;
	@%p8 bra 	$L__BB44_6;
	add.f64 	%fd31, %fd185, %fd183;
	sub.f64 	%fd32, %fd185, %fd183;
	add.f64 	%fd33, %fd184, %fd184;
	sub.f64 	%fd34, %fd184, %fd184;
	mul.f64 	%fd35, %fd33, 0d3FE0000000000000;
	fma.rn.f64 	%fd36, %fd7, %fd31, 0d0000000000000000;
	fma.rn.f64 	%fd37, %fd8, %fd32, 0d0000000000000000;
	fma.rn.f64 	%fd38, %fd9, %fd35, %fd36;
	fma.rn.f64 	%fd39, %fd10, %fd34, %fd37;
	sub.f64 	%fd40, %fd38, %fd39;
	st.shared.f64 	[%r5+800], %fd40;
	add.f64 	%fd41, %fd39, %fd38;
	st.shared.f64 	[%r5], %fd41;
	fma.rn.f64 	%fd42, %fd11, %fd31, 0d0000000000000000;
	fma.rn.f64 	%fd43, %fd12, %fd32, 0d0000000000000000;
	fma.rn.f64 	%fd44, %fd13, %fd35, %fd42;
	fma.rn.f64 	%fd45, %fd14, %fd34, %fd43;
	sub.f64 	%fd46, %fd44, %fd45;
	st.shared.f64 	[%r5+600], %fd46;
	add.f64 	%fd47, %fd45, %fd44;
	st.shared.f64 	[%r5+200], %fd47;
	fma.rn.f64 	%fd48, %fd15, %fd31, 0d0000000000000000;
	fma.rn.f64 	%fd49, %fd16, %fd32, 0d0000000000000000;
	fma.rn.f64 	%fd50, %fd17, %fd35, %fd48;
	fma.rn.f64 	%fd51, %fd18, %fd34, %fd49;
	add.f64 	%fd52, %fd51, %fd50;
	st.shared.f64 	[%r5+400], %fd52;
$L__BB44_6:
	bar.sync 	0;
	setp.gt.u32 	%p9, %r9, 14;
	mad.lo.s32 	%r25, %r4, 40, %r18;
	mad.lo.s32 	%r26, %r4, 160, %r25;
	add.s32 	%r6, %r26, %r21;
	@%p9 bra 	$L__BB44_8;
	ld.shared.f64 	%fd53, [%r6];
	ld.shared.f64 	%fd54, [%r6+80];
	add.f64 	%fd55, %fd53, %fd54;
	sub.f64 	%fd56, %fd53, %fd54;
	ld.shared.f64 	%fd57, [%r6+40];
	add.f64 	%fd58, %fd57, %fd57;
	sub.f64 	%fd59, %fd57, %fd57;
	mul.f64 	%fd60, %fd58, 0d3FE0000000000000;
	fma.rn.f64 	%fd61, %fd7, %fd55, 0d0000000000000000;
	fma.rn.f64 	%fd62, %fd8, %fd56, 0d0000000000000000;
	fma.rn.f64 	%fd63, %fd9, %fd60, %fd61;
	fma.rn.f64 	%fd64, %fd10, %fd59, %fd62;
	sub.f64 	%fd65, %fd63, %fd64;
	st.shared.f64 	[%r6+160], %fd65;
	add.f64 	%fd66, %fd64, %fd63;
	st.shared.f64 	[%r6], %fd66;
	fma.rn.f64 	%fd67, %fd11, %fd55, 0d0000000000000000;
	fma.rn.f64 	%fd68, %fd12, %fd56, 0d0000000000000000;
	fma.rn.f64 	%fd69, %fd13, %fd60, %fd67;
	fma.rn.f64 	%fd70, %fd14, %fd59, %fd68;
	sub.f64 	%fd71, %fd69, %fd70;
	st.shared.f64 	[%r6+120], %fd71;
	add.f64 	%fd72, %fd70, %fd69;
	st.shared.f64 	[%r6+40], %fd72;
	fma.rn.f64 	%fd73, %fd15, %fd55, 0d0000000000000000;
	fma.rn.f64 	%fd74, %fd16, %fd56, 0d0000000000000000;
	fma.rn.f64 	%fd75, %fd17, %fd60, %fd73;
	fma.rn.f64 	%fd76, %fd18, %fd59, %fd74;
	add.f64 	%fd77, %fd76, %fd75;
	st.shared.f64 	[%r6+80], %fd77;
$L__BB44_8:
	ld.param.u64 	%rd20, [_Z32massMatrixMultiplyRegisterKernelILi3ELi5ELi5EEviPKdS1_S1_S1_Pd_param_1];
	mov.u32 	%r28, %tid.x;
	setp.gt.u32 	%p10, %r28, 14;
	bar.sync 	0;
	cvt.u16.u32 	%rs9, %r28;
	mul.hi.u16 	%rs10, %rs9, 13108;
	mul.lo.s16 	%rs11, %rs10, 5;
	sub.s16 	%rs12, %rs9, %rs11;
	mov.u32 	%r29, %tid.y;
	mov.u32 	%r30, _ZZ32massMatrixMultiplyRegisterKernelILi3ELi5ELi5EEviPKdS1_S1_S1_PdE6s_tmp1;
	mad.lo.s32 	%r31, %r29, 1000, %r30;
	mul.wide.u16 	%r32, %rs10, 200;
	add.s32 	%r33, %r31, %r32;
	mul.wide.u16 	%r34, %rs12, 40;
	add.s32 	%r35, %r33, %r34;
	ld.shared.f64 	%fd78, [%r35];
	ld.shared.f64 	%fd79, [%r35+16];
	add.f64 	%fd80, %fd78, %fd79;
	sub.f64 	%fd81, %fd78, %fd79;
	ld.shared.f64 	%fd82, [%r35+8];
	add.f64 	%fd83, %fd82, %fd82;
	sub.f64 	%fd84, %fd82, %fd82;
	mul.f64 	%fd85, %fd83, 0d3FE0000000000000;
	mov.u32 	%r36, %ctaid.x;
	mad.lo.s32 	%r37, %r36, 5, %r29;
	mov.b32 	%r38, {%rs12, %rs10};
	mov.b32 	%r39, 4;
	mov.b32 	%r40, 6405;
	dp2a.lo.u32.u32 	%r41, %r38, %r40, %r39;
	mad.lo.s32 	%r42, %r37, 125, %r41;
	fma.rn.f64 	%fd86, %fd7, %fd80, 0d0000000000000000;
	fma.rn.f64 	%fd87, %fd8, %fd81, 0d0000000000000000;
	fma.rn.f64 	%fd88, %fd9, %fd85, %fd86;
	fma.rn.f64 	%fd89, %fd10, %fd84, %fd87;
	cvta.to.global.u64 	%rd14, %rd20;
	mul.wide.s32 	%rd15, %r42, 8;
	add.s64 	%rd16, %rd14, %rd15;
	ld.global.nc.f64 	%fd90, [%rd16];
	ld.global.nc.f64 	%fd91, [%rd16+-32];
	sub.f64 	%fd92, %fd88, %fd89;
	mul.f64 	%fd93, %fd92, %fd90;
	add.f64 	%fd94, %fd88, %fd89;
	mul.f64 	%fd188, %fd94, %fd91;
	fma.rn.f64 	%fd95, %fd11, %fd80, 0d0000000000000000;
	fma.rn.f64 	%fd96, %fd12, %fd81, 0d0000000000000000;
	fma.rn.f64 	%fd97, %fd13, %fd85, %fd95;
	fma.rn.f64 	%fd98, %fd14, %fd84, %fd96;
	ld.global.nc.f64 	%fd99, [%rd16+-8];
	ld.global.nc.f64 	%fd100, [%rd16+-24];
	sub.f64 	%fd101, %fd97, %fd98;
	mul.f64 	%fd102, %fd101, %fd99;
	add.f64 	%fd103, %fd97, %fd98;
	mul.f64 	%fd187, %fd103, %fd100;
	fma.rn.f64 	%fd104, %fd15, %fd80, 0d0000000000000000;
	fma.rn.f64 	%fd105, %fd16, %fd81, 0d0000000000000000;
	fma.rn.f64 	%fd106, %fd17, %fd85, %fd104;
	fma.rn.f64 	%fd107, %fd18, %fd84, %fd105;
	ld.global.nc.f64 	%fd108, [%rd16+-16];
	add.f64 	%fd109, %fd106, %fd107;
	mul.f64 	%fd186, %fd109, %fd108;
	bar.sync 	0;
	add.f64 	%fd110, %fd188, %fd93;
	sub.f64 	%fd111, %fd188, %fd93;
	add.f64 	%fd112, %fd187, %fd102;
	sub.f64 	%fd113, %fd187, %fd102;
	add.f64 	%fd114, %fd186, %fd186;
	sub.f64 	%fd115, %fd186, %fd186;
	mul.f64 	%fd116, %fd114, 0d3FE0000000000000;
	fma.rn.f64 	%fd117, %fd7, %fd110, 0d0000000000000000;
	fma.rn.f64 	%fd118, %fd8, %fd111, 0d0000000000000000;
	fma.rn.f64 	%fd119, %fd11, %fd112, %fd117;
	fma.rn.f64 	%fd120, %fd12, %fd113, %fd118;
	fma.rn.f64 	%fd121, %fd15, %fd116, %fd119;
	fma.rn.f64 	%fd122, %fd16, %fd115, %fd120;
	sub.f64 	%fd123, %fd121, %fd122;
	st.shared.f64 	[%r35+16], %fd123;
	add.f64 	%fd124, %fd121, %fd122;
	st.shared.f64 	[%r35], %fd124;
	fma.rn.f64 	%fd125, %fd9, %fd110, 0d0000000000000000;
	fma.rn.f64 	%fd126, %fd10, %fd111, 0d0000000000000000;
	fma.rn.f64 	%fd127, %fd13, %fd112, %fd125;
	fma.rn.f64 	%fd128, %fd14, %fd113, %fd126;
	fma.rn.f64 	%fd129, %fd17, %fd116, %fd127;
	fma.rn.f64 	%fd130, %fd18, %fd115, %fd128;
	add.f64 	%fd131, %fd129, %fd130;
	st.shared.f64 	[%r35+8], %fd131;
	bar.sync 	0;
	@%p10 bra 	$L__BB44_10;
	ld.shared.f64 	%fd132, [%r6];
	ld.shared.f64 	%fd133, [%r6+160];
	add.f64 	%fd134, %fd132, %fd133;
	sub.f64 	%fd135, %fd132, %fd133;
	ld.shared.f64 	%fd136, [%r6+40];
	ld.shared.f64 	%fd137, [%r6+120];
	add.f64 	%fd138, %fd136, %fd137;
	sub.f64 	%fd139, %fd136, %fd137;
	ld.shared.f64 	%fd140, [%r6+80];
	add.f64 	%fd141, %fd140, %fd140;
	sub.f64 	%fd142, %fd140, %fd140;
	mul.f64 	%fd143, %fd141, 0d3FE0000000000000;
	fma.rn.f64 	%fd144, %fd7, %fd134, 0d0000000000000000;
	fma.rn.f64 	%fd145, %fd8, %fd135, 0d0000000000000000;
	fma.rn.f64 	%fd146, %fd11, %fd138, %fd144;
	fma.rn.f64 	%fd147, %fd12, %fd139, %fd145;
	fma.rn.f64 	%fd148, %fd15, %fd143, %fd146;
	fma.rn.f64 	%fd149, %fd16, %fd142, %fd147;
	sub.f64 	%fd150, %fd148, %fd149;
	st.shared.f64 	[%r6+80], %fd150;
	add.f64 	%fd151, %fd148, %fd149;
	st.shared.f64 	[%r6], %fd151;
	fma.rn.f64 	%fd152, %fd9, %fd134, 0d0000000000000000;
	fma.rn.f64 	%fd153, %fd10, %fd135, 0d0000000000000000;
	fma.rn.f64 	%fd154, %fd13, %fd138, %fd152;
	fma.rn.f64 	%fd155, %fd14, %fd139, %fd153;
	fma.rn.f64 	%fd156, %fd17, %fd143, %fd154;
	fma.rn.f64 	%fd157, %fd18, %fd142, %fd155;
	add.f64 	%fd158, %fd156, %fd157;
	st.shared.f64 	[%r6+40], %fd158;
$L__BB44_10:
	mov.u32 	%r7, %tid.x;
	setp.gt.u32 	%p11, %r7, 8;
	bar.sync 	0;
	@%p11 bra 	$L__BB44_12;
	ld.shared.f64 	%fd159, [%r5];
	ld.shared.f64 	%fd160, [%r5+800];
	add.f64 	%fd161, %fd159, %fd160;
	sub.f64 	%fd162, %fd159, %fd160;
	ld.shared.f64 	%fd163, [%r5+200];
	ld.shared.f64 	%fd164, [%r5+600];
	add.f64 	%fd165, %fd163, %fd164;
	sub.f64 	%fd166, %fd163, %fd164;
	ld.shared.f64 	%fd167, [%r5+400];
	add.f64 	%fd168, %fd167, %fd167;
	sub.f64 	%fd169, %fd167, %fd167;
	mul.f64 	%fd170, %fd168, 0d3FE0000000000000;
	fma.rn.f64 	%fd171, %fd7, %fd161, 0d0000000000000000;
	fma.rn.f64 	%fd172, %fd8, %fd162, 0d0000000000000000;
	fma.rn.f64 	%fd173, %fd11, %fd165, %fd171;
	fma.rn.f64 	%fd174, %fd12, %fd166, %fd172;
	fma.rn.f64 	%fd175, %fd15, %fd170, %fd173;
	fma.rn.f64 	%fd176, %fd16, %fd169, %fd174;
	sub.f64 	%fd186, %fd175, %fd176;
	add.f64 	%fd188, %fd175, %fd176;
	fma.rn.f64 	%fd177, %fd9, %fd161, 0d0000000000000000;
	fma.rn.f64 	%fd178, %fd10, %fd162, 0d0000000000000000;
	fma.rn.f64 	%fd179, %fd13, %fd165, %fd177;
	fma.rn.f64 	%fd180, %fd14, %fd166, %fd178;
	fma.rn.f64 	%fd181, %fd17, %fd170, %fd179;
	fma.rn.f64 	%fd182, %fd18, %fd169, %fd180;
	add.f64 	%fd187, %fd181, %fd182;
$L__BB44_12:
	bar.sync 	0;
	@%p4 bra 	$L__BB44_14;
	ld.param.u64 	%rd21, [_Z32massMatrixMultiplyRegisterKernelILi3ELi5ELi5EEviPKdS1_S1_S1_Pd_param_5];
	mov.u32 	%r43, %ctaid.x;
	mov.u32 	%r44, %tid.y;
	mad.lo.s32 	%r45, %r43, 5, %r44;
	mad.lo.s32 	%r46, %r45, 27, %r7;
	cvta.to.global.u64 	%rd17, %rd21;
	mul.wide.s32 	%rd18, %r46, 8;
	add.s64 	%rd19, %rd17, %rd18;
	st.global.f64 	[%rd19], %fd188;
	st.global.f64 	[%rd19+72], %fd187;
	st.global.f64 	[%rd19+144], %fd186;
$L__BB44_14:
	ret;

}
	// .globl	_Z32massMatrixMultiplyConstantKernelILi3ELi5ELi5EEviPKdS1_S1_S1_Pd
.visible .entry _Z32massMatrixMultiplyConstantKernelILi3ELi5ELi5EEviPKdS1_S1_S1_Pd(
	.param .u32 _Z32massMatrixMultiplyConstantKernelILi3ELi5ELi5EEviPKdS1_S1_S1_Pd_param_0,
	.param .u64 .ptr .align 1 _Z32massMatrixMultiplyConstantKernelILi3ELi5ELi5EEviPKdS1_S1_S1_Pd_param_1,
	.param .u64 .ptr .align 1 _Z32massMatrixMultiplyConstantKernelILi3ELi5ELi5EEviPKdS1_S1_S1_Pd_param_2,
	.param .u64 .ptr .align 1 _Z32massMatrixMultiplyConstantKernelILi3ELi5ELi5EEviPKdS1_S1_S1_Pd_param_3,
	.param .u64 .ptr .align 1 _Z32massMatrixMultiplyConstantKernelILi3ELi5ELi5EEviPKdS1_S1_S1_Pd_param_4,
	.param .u64 .ptr .align 1 _Z32massMatrixMultiplyConstantKernelILi3ELi5ELi5EEviPKdS1_S1_S1_Pd_param_5
)
{
	.reg .pred 	%p<10>;
	.reg .b16 	%rs<14>;
	.reg .b32 	%r<28>;
	.reg .b64 	%rd<15>;
	.reg .b64 	%fd<198>;
	// demoted variable
	.shared .align 8 .b8 _ZZ32massMatrixMultiplyConstantKernelILi3ELi5ELi5EEviPKdS1_S1_S1_PdE6s_tmp1[5000];
	ld.param.u32 	%r9, [_Z32massMatrixMultiplyConstantKernelILi3ELi5ELi5EEviPKdS1_S1_S1_Pd_param_0];
	ld.param.u64 	%rd2, [_Z32massMatrixMultiplyConstantKernelILi3ELi5ELi5EEviPKdS1_S1_S1_Pd_param_4];
	mov.u32 	%r10, %tid.x;
	mov.u32 	%r2, %tid.y;
	mov.u32 	%r11, %ctaid.x;
	mad.lo.s32 	%r3, %r11, 5, %r2;
	cvt.u16.u32 	%rs2, %r10;
	mul.hi.u16 	%rs3, %rs2, -21845;
	shr.u16 	%rs4, %rs3, 1;
	mul.lo.s16 	%rs5, %rs4, 3;
	sub.s16 	%rs1, %rs2, %rs5;
	setp.lt.s32 	%p2, %r3, %r9;
	setp.lt.u32 	%p3, %r10, 9;
	and.pred  	%p1, %p2, %p3;
	not.pred 	%p4, %p1;
	@%p4 bra 	$L__BB45_2;
	cvta.to.global.u64 	%rd4, %rd2;
	mad.lo.s32 	%r12, %r3, 27, %r10;
	mul.wide.s32 	%rd5, %r12, 8;
	add.s64 	%rd6, %rd4, %rd5;
	ld.global.nc.f64 	%fd194, [%rd6];
	ld.global.nc.f64 	%fd193, [%rd6+72];
	ld.global.nc.f64 	%fd192, [%rd6+144];
$L__BB45_2:
	setp.gt.u32 	%p5, %r10, 8;
	bar.sync 	0;
	ld.const.f64 	%fd7, [const_oddDofToQuad+8];
	ld.const.f64 	%fd8, [const_evenDofToQuad+8];
	ld.const.f64 	%fd9, [const_oddDofToQuad+16];
	ld.const.f64 	%fd10, [const_evenDofToQuad+16];
	ld.const.f64 	%fd11, [const_oddDofToQuad+24];
	ld.const.f64 	%fd12, [const_evenDofToQuad+24];
	ld.const.f64 	%fd13, [const_oddDofToQuad+32];
	ld.const.f64 	%fd14, [const_evenDofToQuad+32];
	ld.const.f64 	%fd15, [const_oddDofToQuad+40];
	ld.const.f64 	%fd16, [const_evenDofToQuad+40];
	mov.u32 	%r13, _ZZ32massMatrixMultiplyConstantKernelILi3ELi5ELi5EEviPKdS1_S1_S1_PdE6s_tmp1;
	mad.lo.s32 	%r4, %r2, 1000, %r13;
	mul.lo.s16 	%rs7, %rs2, 171;
	shr.u16 	%rs8, %rs7, 9;
	cvt.u32.u16 	%r5, %rs8;
	mul.wide.u16 	%r14, %rs8, 40;
	add.s32 	%r6, %r4, %r14;
	mul.wide.u16 	%r15, %rs1, 8;
	add.s32 	%r7, %r6, %r15;
	@%p5 bra 	$L__BB45_4;
	add.f64 	%fd27, %fd194, %fd192;
	sub.f64 	%fd28, %fd194, %fd192;
	add.f64 	%fd29, %fd193, %fd193;
	sub.f64 	%fd30, %fd193, %fd193;
	mul.f64 	%fd31, %fd29, 0d3FE0000000000000;
	ld.const.f64 	%fd32, [const_oddDofToQuad];
	fma.rn.f64 	%fd33, %fd32, %fd27, 0d0000000000000000;
	ld.const.f64 	%fd34, [const_evenDofToQuad];
	fma.rn.f64 	%fd35, %fd34, %fd28, 0d0000000000000000;
	fma.rn.f64 	%fd36, %fd7, %fd31, %fd33;
	fma.rn.f64 	%fd37, %fd8, %fd30, %fd35;
	sub.f64 	%fd38, %fd36, %fd37;
	st.shared.f64 	[%r7+800], %fd38;
	add.f64 	%fd39, %fd37, %fd36;
	st.shared.f64 	[%r7], %fd39;
	fma.rn.f64 	%fd40, %fd9, %fd27, 0d0000000000000000;
	fma.rn.f64 	%fd41, %fd10, %fd28, 0d0000000000000000;
	fma.rn.f64 	%fd42, %fd11, %fd31, %fd40;
	fma.rn.f64 	%fd43, %fd12, %fd30, %fd41;
	sub.f64 	%fd44, %fd42, %fd43;
	st.shared.f64 	[%r7+600], %fd44;
	add.f64 	%fd45, %fd43, %fd42;
	st.shared.f64 	[%r7+200], %fd45;
	fma.rn.f64 	%fd46, %fd13, %fd27, 0d0000000000000000;
	fma.rn.f64 	%fd47, %fd14, %fd28, 0d0000000000000000;
	fma.rn.f64 	%fd48, %fd15, %fd31, %fd46;
	fma.rn.f64 	%fd49, %fd16, %fd30, %fd47;
	add.f64 	%fd50, %fd49, %fd48;
	st.shared.f64 	[%r7+400], %fd50;
$L__BB45_4:
	bar.sync 	0;
	setp.gt.u32 	%p6, %r10, 14;
	mad.lo.s32 	%r16, %r5, 160, %r6;
	add.s32 	%r8, %r16, %r15;
	@%p6 bra 	$L__BB45_6;
	ld.shared.f64 	%fd51, [%r8];
	ld.shared.f64 	%fd52, [%r8+80];
	add.f64 	%fd53, %fd51, %fd52;
	sub.f64 	%fd54, %fd51, %fd52;
	ld.shared.f64 	%fd55, [%r8+40];
	add.f64 	%fd56, %fd55, %fd55;
	sub.f64 	%fd57, %fd55, %fd55;
	mul.f64 	%fd58, %fd56, 0d3FE0000000000000;
	ld.const.f64 	%fd59, [const_oddDofToQuad];
	fma.rn.f64 	%fd60, %fd59, %fd53, 0d0000000000000000;
	ld.const.f64 	%fd61, [const_evenDofToQuad];
	fma.rn.f64 	%fd62, %fd61, %fd54, 0d0000000000000000;
	fma.rn.f64 	%fd63, %fd7, %fd58, %fd60;
	fma.rn.f64 	%fd64, %fd8, %fd57, %fd62;
	sub.f64 	%fd65, %fd63, %fd64;
	st.shared.f64 	[%r8+160], %fd65;
	add.f64 	%fd66, %fd64, %fd63;
	st.shared.f64 	[%r8], %fd66;
	fma.rn.f64 	%fd67, %fd9, %fd53, 0d0000000000000000;
	fma.rn.f64 	%fd68, %fd10, %fd54, 0d0000000000000000;
	fma.rn.f64 	%fd69, %fd11, %fd58, %fd67;
	fma.rn.f64 	%fd70, %fd12, %fd57, %fd68;
	sub.f64 	%fd71, %fd69, %fd70;
	st.shared.f64 	[%r8+120], %fd71;
	add.f64 	%fd72, %fd70, %fd69;
	st.shared.f64 	[%r8+40], %fd72;
	fma.rn.f64 	%fd73, %fd13, %fd53, 0d0000000000000000;
	fma.rn.f64 	%fd74, %fd14, %fd54, 0d0000000000000000;
	fma.rn.f64 	%fd75, %fd15, %fd58, %fd73;
	fma.rn.f64 	%fd76, %fd16, %fd57, %fd74;
	add.f64 	%fd77, %fd76, %fd75;
	st.shared.f64 	[%r8+80], %fd77;
$L__BB45_6:
	ld.param.u64 	%rd13, [_Z32massMatrixMultiplyConstantKernelILi3ELi5ELi5EEviPKdS1_S1_S1_Pd_param_1];
	setp.gt.u32 	%p7, %r10, 14;
	bar.sync 	0;
	cvt.u16.u32 	%rs9, %r10;
	mul.hi.u16 	%rs10, %rs9, -13107;
	shr.u16 	%rs11, %rs10, 2;
	mul.lo.s16 	%rs12, %rs11, 5;
	sub.s16 	%rs13, %rs9, %rs12;
	mul.wide.u16 	%r18, %rs11, 200;
	add.s32 	%r19, %r4, %r18;
	mul.wide.u16 	%r20, %rs13, 40;
	add.s32 	%r21, %r19, %r20;
	ld.shared.f64 	%fd78, [%r21];
	ld.shared.f64 	%fd79, [%r21+16];
	add.f64 	%fd80, %fd78, %fd79;
	sub.f64 	%fd81, %fd78, %fd79;
	ld.shared.f64 	%fd82, [%r21+8];
	add.f64 	%fd83, %fd82, %fd82;
	sub.f64 	%fd84, %fd82, %fd82;
	mul.f64 	%fd85, %fd83, 0d3FE0000000000000;
	mov.b32 	%r22, {%rs13, %rs11};
	mov.b32 	%r23, 4;
	mov.b32 	%r24, 6405;
	dp2a.lo.u32.u32 	%r25, %r22, %r24, %r23;
	mad.lo.s32 	%r26, %r3, 125, %r25;
	ld.const.f64 	%fd86, [const_oddDofToQuad];
	fma.rn.f64 	%fd87, %fd86, %fd80, 0d0000000000000000;
	ld.const.f64 	%fd88, [const_evenDofToQuad];
	fma.rn.f64 	%fd89, %fd88, %fd81, 0d0000000000000000;
	ld.const.f64 	%fd90, [const_oddDofToQuad+8];
	fma.rn.f64 	%fd91, %fd90, %fd85, %fd87;
	fma.rn.f64 	%fd92, %fd8, %fd84, %fd89;
	cvta.to.global.u64 	%rd7, %rd13;
	mul.wide.s32 	%rd8, %r26, 8;
	add.s64 	%rd9, %rd7, %rd8;
	ld.global.nc.f64 	%fd93, [%rd9];
	ld.global.nc.f64 	%fd94, [%rd9+-32];
	sub.f64 	%fd95, %fd91, %fd92;
	mul.f64 	%fd96, %fd95, %fd93;
	add.f64 	%fd97, %fd91, %fd92;
	mul.f64 	%fd197, %fd97, %fd94;
	fma.rn.f64 	%fd98, %fd9, %fd80, 0d0000000000000000;
	fma.rn.f64 	%fd99, %fd10, %fd81, 0d0000000000000000;
	fma.rn.f64 	%fd100, %fd11, %fd85, %fd98;
	fma.rn.f64 	%fd101, %fd12, %fd84, %fd99;
	ld.global.nc.f64 	%fd102, [%rd9+-8];
	ld.global.nc.f64 	%fd103, [%rd9+-24];
	sub.f64 	%fd104, %fd100, %fd101;
	mul.f64 	%fd105, %fd104, %fd102;
	add.f64 	%fd106, %fd100, %fd101;
	mul.f64 	%fd196, %fd106, %fd103;
	fma.rn.f64 	%fd107, %fd13, %fd80, 0d0000000000000000;
	fma.rn.f64 	%fd108, %fd14, %fd81, 0d0000000000000000;
	fma.rn.f64 	%fd109, %fd15, %fd85, %fd107;
	fma.rn.f64 	%fd110, %fd16, %fd84, %fd108;
	ld.global.nc.f64 	%fd111, [%rd9+-16];
	add.f64 	%fd112, %fd109, %fd110;
	mul.f64 	%fd195, %fd112, %fd111;
	bar.sync 	0;
	add.f64 	%fd113, %fd197, %fd96;
	sub.f64 	%fd114, %fd197, %fd96;
	add.f64 	%fd115, %fd196, %fd105;
	sub.f64 	%fd116, %fd196, %fd105;
	add.f64 	%fd117, %fd195, %fd195;
	sub.f64 	%fd118, %fd195, %fd195;
	mul.f64 	%fd119, %fd117, 0d3FE0000000000000;
	fma.rn.f64 	%fd120, %fd86, %fd113, 0d0000000000000000;
	fma.rn.f64 	%fd121, %fd88, %fd114, 0d0000000000000000;
	fma.rn.f64 	%fd122, %fd9, %fd115, %fd120;
	fma.rn.f64 	%fd123, %fd10, %fd116, %fd121;
	fma.rn.f64 	%fd124, %fd13, %fd119, %fd122;
	fma.rn.f64 	%fd125, %fd14, %fd118, %fd123;
	sub.f64 	%fd126, %fd124, %fd125;
	st.shared.f64 	[%r21+16], %fd126;
	add.f64 	%fd127, %fd124, %fd125;
	st.shared.f64 	[%r21], %fd127;
	fma.rn.f64 	%fd128, %fd90, %fd113, 0d0000000000000000;
	fma.rn.f64 	%fd129, %fd8, %fd114, 0d0000000000000000;
	fma.rn.f64 	%fd130, %fd11, %fd115, %fd128;
	fma.rn.f64 	%fd131, %fd12, %fd116, %fd129;
	fma.rn.f64 	%fd132, %fd15, %fd119, %fd130;
	fma.rn.f64 	%fd133, %fd16, %fd118, %fd131;
	add.f64 	%fd134, %fd132, %fd133;
	st.shared.f64 	[%r21+8], %fd134;
	bar.sync 	0;
	@%p7 bra 	$L__BB45_8;
	ld.shared.f64 	%fd135, [%r8];
	ld.shared.f64 	%fd136, [%r8+160];
	add.f64 	%fd137, %fd135, %fd136;
	sub.f64 	%fd138, %fd135, %fd136;
	ld.shared.f64 	%fd139, [%r8+40];
	ld.shared.f64 	%fd140, [%r8+120];
	add.f64 	%fd141, %fd139, %fd140;
	sub.f64 	%fd142, %fd139, %fd140;
	ld.shared.f64 	%fd143, [%r8+80];
	add.f64 	%fd144, %fd143, %fd143;
	sub.f64 	%fd145, %fd143, %fd143;
	mul.f64 	%fd146, %fd144, 0d3FE0000000000000;
	fma.rn.f64 	%fd148, %fd86, %fd137, 0d0000000000000000;
	ld.const.f64 	%fd149, [const_evenDofToQuad];
	fma.rn.f64 	%fd150, %fd149, %fd138, 0d0000000000000000;
	fma.rn.f64 	%fd151, %fd9, %fd141, %fd148;
	fma.rn.f64 	%fd152, %fd10, %fd142, %fd150;
	fma.rn.f64 	%fd153, %fd13, %fd146, %fd151;
	fma.rn.f64 	%fd154, %fd14, %fd145, %fd152;
	sub.f64 	%fd155, %fd153, %fd154;
	st.shared.f64 	[%r8+80], %fd155;
	add.f64 	%fd156, %fd153, %fd154;
	st.shared.f64 	[%r8], %fd156;
	ld.const.f64 	%fd157, [const_oddDofToQuad+8];
	fma.rn.f64 	%fd158, %fd157, %fd137, 0d0000000000000000;
	fma.rn.f64 	%fd159, %fd8, %fd138, 0d0000000000000000;
	fma.rn.f64 	%fd160, %fd11, %fd141, %fd158;
	fma.rn.f64 	%fd161, %fd12, %fd142, %fd159;
	fma.rn.f64 	%fd162, %fd15, %fd146, %fd160;
	fma.rn.f64 	%fd163, %fd16, %fd145, %fd161;
	add.f64 	%fd164, %fd162, %fd163;
	st.shared.f64 	[%r8+40], %fd164;
$L__BB45_8:
	setp.gt.u32 	%p8, %r10, 8;
	bar.sync 	0;
	@%p8 bra 	$L__BB45_10;
	ld.shared.f64 	%fd165, [%r7];
	ld.shared.f64 	%fd166, [%r7+800];
	add.f64 	%fd167, %fd165, %fd166;
	sub.f64 	%fd168, %fd165, %fd166;
	ld.shared.f64 	%fd169, [%r7+200];
	ld.shared.f64 	%fd170, [%r7+600];
	add.f64 	%fd171, %fd169, %fd170;
	sub.f64 	%fd172, %fd169, %fd170;
	ld.shared.f64 	%fd173, [%r7+400];
	add.f64 	%fd174, %fd173, %fd173;
	sub.f64 	%fd175, %fd173, %fd173;
	mul.f64 	%fd176, %fd174, 0d3FE0000000000000;
	fma.rn.f64 	%fd178, %fd86, %fd167, 0d0000000000000000;
	fma.rn.f64 	%fd180, %fd88, %fd168, 0d0000000000000000;
	fma.rn.f64 	%fd181, %fd9, %fd171, %fd178;
	fma.rn.f64 	%fd182, %fd10, %fd172, %fd180;
	fma.rn.f64 	%fd183, %fd13, %fd176, %fd181;
	fma.rn.f64 	%fd184, %fd14, %fd175, %fd182;
	sub.f64 	%fd195, %fd183, %fd184;
	add.f64 	%fd197, %fd183, %fd184;
	ld.const.f64 	%fd185, [const_oddDofToQuad+8];
	fma.rn.f64 	%fd186, %fd185, %fd167, 0d0000000000000000;
	fma.rn.f64 	%fd187, %fd8, %fd168, 0d0000000000000000;
	fma.rn.f64 	%fd188, %fd11, %fd171, %fd186;
	fma.rn.f64 	%fd189, %fd12, %fd172, %fd187;
	fma.rn.f64 	%fd190, %fd15, %fd176, %fd188;
	fma.rn.f64 	%fd191, %fd16, %fd175, %fd189;
	add.f64 	%fd196, %fd190, %fd191;
$L__BB45_10:
	bar.sync 	0;
	@%p4 bra 	$L__BB45_12;
	ld.param.u64 	%rd14, [_Z32massMatrixMultiplyConstantKernelILi3ELi5ELi5EEviPKdS1_S1_S1_Pd_param_5];
	mad.lo.s32 	%r27, %r3, 27, %r10;
	cvta.to.global.u64 	%rd10, %rd14;
	mul.wide.s32 	%rd11, %r27, 8;
	add.s64 	%rd12, %rd10, %rd11;
	st.global.f64 	[%rd12], %fd197;
	st.global.f64 	[%rd12+72], %fd196;
	st.global.f64 	[%rd12+144], %fd195;
$L__BB45_12:
	ret;

}
	// .globl	_Z30massMatrixMultiplySharedKernelILi3ELi5ELi5EEviPKdS1_S1_S1_Pd
.visible .entry _Z30massMatrixMultiplySharedKernelILi3ELi5ELi5EEviPKdS1_S1_S1_Pd(
	.param .u32 _Z30massMatrixMultiplySharedKernelILi3ELi5ELi5EEviPKdS1_S1_S1_Pd_param_0,
	.param .u64 .ptr .align 1 _Z30massMatrixMultiplySharedKernelILi3ELi5ELi5EEviPKdS1_S1_S1_Pd_param_1,
	.param .u64 .ptr .align 1 _Z30massMatrixMultiplySharedKernelILi3ELi5ELi5EEviPKdS1_S1_S1_Pd_param_2,
	.param .u64 .ptr .align 1 _Z30massMatrixMultiplySharedKernelILi3ELi5ELi5EEviPKdS1_S1_S1_Pd_param_3,
	.param .u64 .ptr .align 1 _Z30massMatrixMultiplySharedKernelILi3ELi5ELi5EEviPKdS1_S1_S1_Pd_param_4,
	.param .u64 .ptr .align 1 _Z30massMatrixMultiplySharedKernelILi3ELi5ELi5EEviPKdS1_S1_S1_Pd_param_5
)
{
	.reg .pred 	%p<13>;
	.reg .b16 	%rs<13>;
	.reg .b32 	%r<47>;
	.reg .b64 	%rd<22>;
	.reg .b64 	%fd<189>;
	// demoted variable
	.shared .align 8 .b8 _ZZ30massMatrixMultiplySharedKernelILi3ELi5ELi5EEviPKdS1_S1_S1_PdE6s_tmp1[5000];
	// demoted variable
	.shared .align 8 .b8 _ZZ30massMatrixMultiplySharedKernelILi3ELi5ELi5EEviPKdS1_S1_S1_PdE14s_oddDofToQuad[48];
	// demoted variable
	.shared .align 8 .b8 _ZZ30massMatrixMultiplySharedKernelILi3ELi5ELi5EEviPKdS1_S1_S1_PdE15s_evenDofToQuad[48];
	ld.param.u32 	%r8, [_Z30massMatrixMultiplySharedKernelILi3ELi5ELi5EEviPKdS1_S1_S1_Pd_param_0];
	ld.param.u64 	%rd2, [_Z30massMatrixMultiplySharedKernelILi3ELi5ELi5EEviPKdS1_S1_S1_Pd_param_2];
	ld.param.u64 	%rd3, [_Z30massMatrixMultiplySharedKernelILi3ELi5ELi5EEviPKdS1_S1_S1_Pd_param_3];
	ld.param.u64 	%rd4, [_Z30massMatrixMultiplySharedKernelILi3ELi5ELi5EEviPKdS1_S1_S1_Pd_param_4];
	mov.u32 	%r9, %tid.x;
	mov.u32 	%r2, %tid.y;
	mov.u32 	%r10, %ctaid.x;
	mad.lo.s32 	%r3, %r10, 5, %r2;
	cvt.u16.u32 	%rs2, %r9;
	mul.hi.u16 	%rs3, %rs2, -21845;
	shr.u16 	%rs4, %rs3, 1;
	mul.lo.s16 	%rs5, %rs4, 3;
	sub.s16 	%rs1, %rs2, %rs5;
	setp.lt.s32 	%p2, %r3, %r8;
	setp.lt.u32 	%p3, %r9, 9;
	and.pred  	%p1, %p2, %p3;
	not.pred 	%p4, %p1;
	@%p4 bra 	$L__BB46_2;
	cvta.to.global.u64 	%rd6, %rd4;
	mad.lo.s32 	%r11, %r3, 27, %r9;
	mul.wide.s32 	%rd7, %r11, 8;
	add.s64 	%rd8, %rd6, %rd7;
	ld.global.nc.f64 	%fd185, [%rd8];
	ld.global.nc.f64 	%fd184, [%rd8+72];
	ld.global.nc.f64 	%fd183, [%rd8+144];
$L__BB46_2:
	setp.ne.s32 	%p5, %r2, 0;
	setp.gt.u32 	%p6, %r9, 5;
	or.pred  	%p7, %p5, %p6;
	@%p7 bra 	$L__BB46_4;
	cvta.to.global.u64 	%rd9, %rd2;
	mul.wide.u32 	%rd10, %r9, 8;
	add.s64 	%rd11, %rd9, %rd10;
	ld.global.nc.f64 	%fd29, [%rd11];
	shl.b32 	%r12, %r9, 3;
	mov.u32 	%r13, _ZZ30massMatrixMultiplySharedKernelILi3ELi5ELi5EEviPKdS1_S1_S1_PdE14s_oddDofToQuad;
	add.s32 	%r14, %r13, %r12;
	st.shared.f64 	[%r14], %fd29;
	cvta.to.global.u64 	%rd12, %rd3;
	add.s64 	%rd13, %rd12, %rd10;
	ld.global.nc.f64 	%fd30, [%rd13];
	mov.u32 	%r15, _ZZ30massMatrixMultiplySharedKernelILi3ELi5ELi5EEviPKdS1_S1_S1_PdE15s_evenDofToQuad;
	add.s32 	%r16, %r15, %r12;
	st.shared.f64 	[%r16], %fd30;
$L__BB46_4:
	setp.gt.u32 	%p8, %r9, 8;
	bar.sync 	0;
	ld.shared.f64 	%fd7, [_ZZ30massMatrixMultiplySharedKernelILi3ELi5ELi5EEviPKdS1_S1_S1_PdE14s_oddDofToQuad];
	ld.shared.f64 	%fd8, [_ZZ30massMatrixMultiplySharedKernelILi3ELi5ELi5EEviPKdS1_S1_S1_PdE15s_evenDofToQuad];
	ld.shared.f64 	%fd9, [_ZZ30massMatrixMultiplySharedKernelILi3ELi5ELi5EEviPKdS1_S1_S1_PdE14s_oddDofToQuad+8];
	ld.shared.f64 	%fd10, [_ZZ30massMatrixMultiplySharedKernelILi3ELi5ELi5EEviPKdS1_S1_S1_PdE15s_evenDofToQuad+8];
	ld.shared.f64 	%fd11, [_ZZ30massMatrixMultiplySharedKernelILi3ELi5ELi5EEviPKdS1_S1_S1_PdE14s_oddDofToQuad+16];
	ld.shared.f64 	%fd12, [_ZZ30massMatrixMultiplySharedKernelILi3ELi5ELi5EEviPKdS1_S1_S1_PdE15s_evenDofToQuad+16];
	ld.shared.f64 	%fd13, [_ZZ30massMatrixMultiplySharedKernelILi3ELi5ELi5EEviPKdS1_S1_S1_PdE14s_oddDofToQuad+24];
	ld.shared.f64 	%fd14, [_ZZ30massMatrixMultiplySharedKernelILi3ELi5ELi5EEviPKdS1_S1_S1_PdE15s_evenDofToQuad+24];
	ld.shared.f64 	%fd15, [_ZZ30massMatrixMultiplySharedKernelILi3ELi5ELi5EEviPKdS1_S1_S1_PdE14s_oddDofToQuad+32];
	ld.shared.f64 	%fd16, [_ZZ30massMatrixMultiplySharedKernelILi3ELi5ELi5EEviPKdS1_S1_S1_PdE15s_evenDofToQuad+32];
	ld.shared.f64 	%fd17, [_ZZ30massMatrixMultiplySharedKernelILi3ELi5ELi5EEviPKdS1_S1_S1_PdE14s_oddDofToQuad+40];
	ld.shared.f64 	%fd18, [_ZZ30massMatrixMultiplySharedKernelILi3ELi5ELi5EEviPKdS1_S1_S1_PdE15s_evenDofToQuad+40];
	mov.u32 	%r17, _ZZ30massMatrixMultiplySharedKernelILi3ELi5ELi5EEviPKdS1_S1_S1_PdE6s_tmp1;
	mad.lo.s32 	%r18, %r2, 1000, %r17;
	mul.lo.s16 	%rs7, %rs2, 171;
	shr.u16 	%rs8, %rs7, 9;
	cvt.u32.u16 	%r4, %rs8;
	mul.wide.u16 	%r19, %rs8, 40;
	add.s32 	%r20, %r18, %r19;
	mul.wide.u16 	%r21, %rs1, 8;
	add.s32 	%r5, %r20, %r21;
	@%p8 bra 	$L__BB46_6;
	add.f64 	%fd31, %fd185, %fd183;
	sub.f64 	%fd32, %fd185, %fd183;
	add.f64 	%fd33, %fd184, %fd184;
	sub.f64 	%fd34, %fd184, %fd184;
	mul.f64 	%fd35, %fd33, 0d3FE0000000000000;
	fma.rn.f64 	%fd36, %fd7, %fd31, 0d0000000000000000;
	fma.rn.f64 	%fd37, %fd8, %fd32, 0d0000000000000000;
	fma.rn.f64 	%fd38, %fd9, %fd35, %fd36;
	fma.rn.f64 	%fd39, %fd10, %fd34, %fd37;
	sub.f64 	%fd40, %fd38, %fd39;
	st.shared.f64 	[%r5+800], %fd40;
	add.f64 	%fd41, %fd39, %fd38;
	st.shared.f64 	[%r5], %fd41;
	fma.rn.f64 	%fd42, %fd11, %fd31, 0d0000000000000000;
	fma.rn.f64 	%fd43, %fd12, %fd32, 0d0000000000000000;
	fma.rn.f64 	%fd44, %fd13, %fd35, %fd42;
	fma.rn.f64 	%fd45, %fd14, %fd34, %fd43;
	sub.f64 	%fd46, %fd44, %fd45;
	st.shared.f64 	[%r5+600], %fd46;
	add.f64 	%fd47, %fd45, %fd44;
	st.shared.f64 	[%r5+200], %fd47;
	fma.rn.f64 	%fd48, %fd15, %fd31, 0d0000000000000000;
	fma.rn.f64 	%fd49, %fd16, %fd32, 0d0000000000000000;
	fma.rn.f64 	%fd50, %fd17, %fd35, %fd48;
	fma.rn.f64 	%fd51, %fd18, %fd34, %fd49;
	add.f64 	%fd52, %fd51, %fd50;
	st.shared.f64 	[%r5+400], %fd52;
$L__BB46_6:
	bar.sync 	0;
	setp.gt.u32 	%p9, %r9, 14;
	mad.lo.s32 	%r25, %r4, 40, %r18;
	mad.lo.s32 	%r26, %r4, 160, %r25;
	add.s32 	%r6, %r26, %r21;
	@%p9 bra 	$L__BB46_8;
	ld.shared.f64 	%fd53, [%r6];
	ld.shared.f64 	%fd54, [%r6+80];
	add.f64 	%fd55, %fd53, %fd54;
	sub.f64 	%fd56, %fd53, %fd54;
	ld.shared.f64 	%fd57, [%r6+40];
	add.f64 	%fd58, %fd57, %fd57;
	sub.f64 	%fd59, %fd57, %fd57;
	mul.f64 	%fd60, %fd58, 0d3FE0000000000000;
	fma.rn.f64 	%fd61, %fd7, %fd55, 0d0000000000000000;
	fma.rn.f64 	%fd62, %fd8, %fd56, 0d0000000000000000;
	fma.rn.f64 	%fd63, %fd9, %fd60, %fd61;
	fma.rn.f64 	%fd64, %fd10, %fd59, %fd62;
	sub.f64 	%fd65, %fd63, %fd64;
	st.shared.f64 	[%r6+160], %fd65;
	add.f64 	%fd66, %fd64, %fd63;
	st.shared.f64 	[%r6], %fd66;
	fma.rn.f64 	%fd67, %fd11, %fd55, 0d0000000000000000;
	fma.rn.f64 	%fd68, %fd12, %fd56, 0d0000000000000000;
	fma.rn.f64 	%fd69, %fd13, %fd60, %fd67;
	fma.rn.f64 	%fd70, %fd14, %fd59, %fd68;
	sub.f64 	%fd71, %fd69, %fd70;
	st.shared.f64 	[%r6+120], %fd71;
	add.f64 	%fd72, %fd70, %fd69;
	st.shared.f64 	[%r6+40], %fd72;
	fma.rn.f64 	%fd73, %fd15, %fd55, 0d0000000000000000;
	fma.rn.f64 	%fd74, %fd16, %fd56, 0d0000000000000000;
	fma.rn.f64 	%fd75, %fd17, %fd60, %fd73;
	fma.rn.f64 	%fd76, %fd18, %fd59, %fd74;
	add.f64 	%fd77, %fd76, %fd75;
	st.shared.f64 	[%r6+80], %fd77;
$L__BB46_8:
	ld.param.u64 	%rd20, [_Z30massMatrixMultiplySharedKernelILi3ELi5ELi5EEviPKdS1_S1_S1_Pd_param_1];
	mov.u32 	%r28, %tid.x;
	setp.gt.u32 	%p10, %r28, 14;
	bar.sync 	0;
	cvt.u16.u32 	%rs9, %r28;
	mul.hi.u16 	%rs10, %rs9, 13108;
	mul.lo.s16 	%rs11, %rs10, 5;
	sub.s16 	%rs12, %rs9, %rs11;
	mov.u32 	%r29, %tid.y;
	mov.u32 	%r30, _ZZ30massMatrixMultiplySharedKernelILi3ELi5ELi5EEviPKdS1_S1_S1_PdE6s_tmp1;
	mad.lo.s32 	%r31, %r29, 1000, %r30;
	mul.wide.u16 	%r32, %rs10, 200;
	add.s32 	%r33, %r31, %r32;
	mul.wide.u16 	%r34, %rs12, 40;
	add.s32 	%r35, %r33, %r34;
	ld.shared.f64 	%fd78, [%r35];
	ld.shared.f64 	%fd79, [%r35+16];
	add.f64 	%fd80, %fd78, %fd79;
	sub.f64 	%fd81, %fd78, %fd79;
	ld.shared.f64 	%fd82, [%r35+8];
	add.f64 	%fd83, %fd82, %fd82;
	sub.f64 	%fd84, %fd82, %fd82;
	mul.f64 	%fd85, %fd83, 0d3FE0000000000000;
	mov.u32 	%r36, %ctaid.x;
	mad.lo.s32 	%r37, %r36, 5, %r29;
	mov.b32 	%r38, {%rs12, %rs10};
	mov.b32 	%r39, 4;
	mov.b32 	%r40, 6405;
	dp2a.lo.u32.u32 	%r41, %r38, %r40, %r39;
	mad.lo.s32 	%r42, %r37, 125, %r41;
	fma.rn.f64 	%fd86, %fd7, %fd80, 0d0000000000000000;
	fma.rn.f64 	%fd87, %fd8, %fd81, 0d0000000000000000;
	fma.rn.f64 	%fd88, %fd9, %fd85, %fd86;
	fma.rn.f64 	%fd89, %fd10, %fd84, %fd87;
	cvta.to.global.u64 	%rd14, %rd20;
	mul.wide.s32 	%rd15, %r42, 8;
	add.s64 	%rd16, %rd14, %rd15;
	ld.global.nc.f64 	%fd90, [%rd16];
	ld.global.nc.f64 	%fd91, [%rd16+-32];
	sub.f64 	%fd92, %fd88, %fd89;
	mul.f64 	%fd93, %fd92, %fd90;
	add.f64 	%fd94, %fd88, %fd89;
	mul.f64 	%fd188, %fd94, %fd91;
	fma.rn.f64 	%fd95, %fd11, %fd80, 0d0000000000000000;
	fma.rn.f64 	%fd96, %fd12, %fd81, 0d0000000000000000;
	fma.rn.f64 	%fd97, %fd13, %fd85, %fd95;
	fma.rn.f64 	%fd98, %fd14, %fd84, %fd96;
	ld.global.nc.f64 	%fd99, [%rd16+-8];
	ld.global.nc.f64 	%fd100, [%rd16+-24];
	sub.f64 	%fd101, %fd97, %fd98;
	mul.f64 	%fd102, %fd101, %fd99;
	add.f64 	%fd103, %fd97, %fd98;
	mul.f64 	%fd187, %fd103, %fd100;
	fma.rn.f64 	%fd104, %fd15, %fd80, 0d0000000000000000;
	fma.rn.f64 	%fd105, %fd16, %fd81, 0d0000000000000000;
	fma.rn.f64 	%fd106, %fd17, %fd85, %fd104;
	fma.rn.f64 	%fd107, %fd18, %fd84, %fd105;
	ld.global.nc.f64 	%fd108, [%rd16+-16];
	add.f64 	%fd109, %fd106, %fd107;
	mul.f64 	%fd186, %fd109, %fd108;
	bar.sync 	0;
	add.f64 	%fd110, %fd188, %fd93;
	sub.f64 	%fd111, %fd188, %fd93;
	add.f64 	%fd112, %fd187, %fd102;
	sub.f64 	%fd113, %fd187, %fd102;
	add.f64 	%fd114, %fd186, %fd186;
	sub.f64 	%fd115, %fd186, %fd186;
	mul.f64 	%fd116, %fd114, 0d3FE0000000000000;
	fma.rn.f64 	%fd117, %fd7, %fd110, 0d0000000000000000;
	fma.rn.f64 	%fd118, %fd8, %fd111, 0d0000000000000000;
	fma.rn.f64 	%fd119, %fd11, %fd112, %fd117;
	fma.rn.f64 	%fd120, %fd12, %fd113, %fd118;
	fma.rn.f64 	%fd121, %fd15, %fd116, %fd119;
	fma.rn.f64 	%fd122, %fd16, %fd115, %fd120;
	sub.f64 	%fd123, %fd121, %fd122;
	st.shared.f64 	[%r35+16], %fd123;
	add.f64 	%fd124, %fd121, %fd122;
	st.shared.f64 	[%r35], %fd124;
	fma.rn.f64 	%fd125, %fd9, %fd110, 0d0000000000000000;
	fma.rn.f64 	%fd126, %fd10, %fd111, 0d0000000000000000;
	fma.rn.f64 	%fd127, %fd13, %fd112, %fd125;
	fma.rn.f64 	%fd128, %fd14, %fd113, %fd126;
	fma.rn.f64 	%fd129, %fd17, %fd116, %fd127;
	fma.rn.f64 	%fd130, %fd18, %fd115, %fd128;
	add.f64 	%fd131, %fd129, %fd130;
	st.shared.f64 	[%r35+8], %fd131;
	bar.sync 	0;
	@%p10 bra 	$L__BB46_10;
	ld.shared.f64 	%fd132, [%r6];
	ld.shared.f64 	%fd133, [%r6+160];
	add.f64 	%fd134, %fd132, %fd133;
	sub.f64 	%fd135, %fd132, %fd133;
	ld.shared.f64 	%fd136, [%r6+40];
	ld.shared.f64 	%fd137, [%r6+120];
	add.f64 	%fd138, %fd136, %fd137;
	sub.f64 	%fd139, %fd136, %fd137;
	ld.shared.f64 	%fd140, [%r6+80];
	add.f64 	%fd141, %fd140, %fd140;
	sub.f64 	%fd142, %fd140, %fd140;
	mul.f64 	%fd143, %fd141, 0d3FE0000000000000;
	fma.rn.f64 	%fd144, %fd7, %fd134, 0d0000000000000000;
	fma.rn.f64 	%fd145, %fd8, %fd135, 0d0000000000000000;
	fma.rn.f64 	%fd146, %fd11, %fd138, %fd144;
	fma.rn.f64 	%fd147, %fd12, %fd139, %fd145;
	fma.rn.f64 	%fd148, %fd15, %fd143, %fd146;
	fma.rn.f64 	%fd149, %fd16, %fd142, %fd147;
	sub.f64 	%fd150, %fd148, %fd149;
	st.shared.f64 	[%r6+80], %fd150;
	add.f64 	%fd151, %fd148, %fd149;
	st.shared.f64 	[%r6], %fd151;
	fma.rn.f64 	%fd152, %fd9, %fd134, 0d0000000000000000;
	fma.rn.f64 	%fd153, %fd10, %fd135, 0d0000000000000000;
	fma.rn.f64 	%fd154, %fd13, %fd138, %fd152;
	fma.rn.f64 	%fd155, %fd14, %fd139, %fd153;
	fma.rn.f64 	%fd156, %fd17, %fd143, %fd154;
	fma.rn.f64 	%fd157, %fd18, %fd142, %fd155;
	add.f64 	%fd158, %fd156, %fd157;
	st.shared.f64 	[%r6+40], %fd158;
$L__BB46_10:
	mov.u32 	%r7, %tid.x;
	setp.gt.u32 	%p11, %r7, 8;
	bar.sync 	0;
	@%p11 bra 	$L__BB46_12;
	ld.shared.f64 	%fd159, [%r5];
	ld.shared.f64 	%fd160, [%r5+800];
	add.f64 	%fd161, %fd159, %fd160;
	sub.f64 	%fd162, %fd159, %fd160;
	ld.shared.f64 	%fd163, [%r5+200];
	ld.shared.f64 	%fd164, [%r5+600];
	add.f64 	%fd165, %fd163, %fd164;
	sub.f64 	%fd166, %fd163, %fd164;
	ld.shared.f64 	%fd167, [%r5+400];
	add.f64 	%fd168, %fd167, %fd167;
	sub.f64 	%fd169, %fd167, %fd167;
	mul.f64 	%fd170, %fd168, 0d3FE0000000000000;
	fma.rn.f64 	%fd171, %fd7, %fd161, 0d0000000000000000;
	fma.rn.f64 	%fd172, %fd8, %fd162, 0d0000000000000000;
	fma.rn.f64 	%fd173, %fd11, %fd165, %fd171;
	fma.rn.f64 	%fd174, %fd12, %fd166, %fd172;
	fma.rn.f64 	%fd175, %fd15, %fd170, %fd173;
	fma.rn.f64 	%fd176, %fd16, %fd169, %fd174;
	sub.f64 	%fd186, %fd175, %fd176;
	add.f64 	%fd188, %fd175, %fd176;
	fma.rn.f64 	%fd177, %fd9, %fd161, 0d0000000000000000;
	fma.rn.f64 	%fd178, %fd10, %fd162, 0d0000000000000000;
	fma.rn.f64 	%fd179, %fd13, %fd165, %fd177;
	fma.rn.f64 	%fd180, %fd14, %fd166, %fd178;
	fma.rn.f64 	%fd181, %fd17, %fd170, %fd179;
	fma.rn.f64 	%fd182, %fd18, %fd169, %fd180;
	add.f64 	%fd187, %fd181, %fd182;
$L__BB46_12:
	bar.sync 	0;
	@%p4 bra 	$L__BB46_14;
	ld.param.u64 	%rd21, [_Z30massMatrixMultiplySharedKernelILi3ELi5ELi5EEviPKdS1_S1_S1_Pd_param_5];
	mov.u32 	%r43, %ctaid.x;
	mov.u32 	%r44, %tid.y;
	mad.lo.s32 	%r45, %r43, 5, %r44;
	mad.lo.s32 	%r46, %r45, 27, %r7;
	cvta.to.global.u64 	%rd17, %rd21;
	mul.wide.s32 	%rd18, %r46, 8;
	add.s64 	%rd19, %rd17, %rd18;
	st.global.f64 	[%rd19], %fd188;
	st.global.f64 	[%rd19+72], %fd187;
	st.global.f64 	[%rd19+144], %fd186;
$L__BB46_14:
	ret;

}
	// .globl	_Z30massMatrixMultiplyGlobalKernelILi3ELi5ELi5EEviPKdS1_S1_S1_Pd
.visible .entry _Z30massMatrixMultiplyGlobalKernelILi3ELi5ELi5EEviPKdS1_S1_S1_Pd(
	.param .u32 _Z30massMatrixMultiplyGlobalKernelILi3ELi5ELi5EEviPKdS1_S1_S1_Pd_param_0,
	.param .u64 .ptr .align 1 _Z30massMatrixMultiplyGlobalKernelILi3ELi5ELi5EEviPKdS1_S1_S1_Pd_param_1,
	.param .u64 .ptr .align 1 _Z30massMatrixMultiplyGlobalKernelILi3ELi5ELi5EEviPKdS1_S1_S1_Pd_param_2,
	.param .u64 .ptr .align 1 _Z30massMatrixMultiplyGlobalKernelILi3ELi5ELi5EEviPKdS1_S1_S1_Pd_param_3,
	.param .u64 .ptr .align 1 _Z30massMatrixMultiplyGlobalKernelILi3ELi5ELi5EEviPKdS1_S1_S1_Pd_param_4,
	.param .u64 .ptr .align 1 _Z30massMatrixMultiplyGlobalKernelILi3ELi5ELi5EEviPKdS1_S1_S1_Pd_param_5
)
{
	.reg .pred 	%p<10>;
	.reg .b16 	%rs<13>;
	.reg .b32 	%r<38>;
	.reg .b64 	%rd<23>;
	.reg .b64 	%fd<211>;
	// demoted variable
	.shared .align 8 .b8 _ZZ30massMatrixMultiplyGlobalKernelILi3ELi5ELi5EEviPKdS1_S1_S1_PdE6s_tmp1[5000];
	ld.param.u32 	%r9, [_Z30massMatrixMultiplyGlobalKernelILi3ELi5ELi5EEviPKdS1_S1_S1_Pd_param_0];
	ld.param.u64 	%rd4, [_Z30massMatrixMultiplyGlobalKernelILi3ELi5ELi5EEviPKdS1_S1_S1_Pd_param_2];
	ld.param.u64 	%rd5, [_Z30massMatrixMultiplyGlobalKernelILi3ELi5ELi5EEviPKdS1_S1_S1_Pd_param_3];
	ld.param.u64 	%rd6, [_Z30massMatrixMultiplyGlobalKernelILi3ELi5ELi5EEviPKdS1_S1_S1_Pd_param_4];
	cvta.to.global.u64 	%rd1, %rd5;
	cvta.to.global.u64 	%rd2, %rd4;
	mov.u32 	%r10, %tid.x;
	mov.u32 	%r2, %tid.y;
	mov.u32 	%r11, %ctaid.x;
	mad.lo.s32 	%r3, %r11, 5, %r2;
	cvt.u16.u32 	%rs2, %r10;
	mul.hi.u16 	%rs3, %rs2, -21845;
	shr.u16 	%rs4, %rs3, 1;
	mul.lo.s16 	%rs5, %rs4, 3;
	sub.s16 	%rs1, %rs2, %rs5;
	setp.lt.s32 	%p2, %r3, %r9;
	setp.lt.u32 	%p3, %r10, 9;
	and.pred  	%p1, %p2, %p3;
	not.pred 	%p4, %p1;
	@%p4 bra 	$L__BB47_2;
	cvta.to.global.u64 	%rd8, %rd6;
	mad.lo.s32 	%r12, %r3, 27, %r10;
	mul.wide.s32 	%rd9, %r12, 8;
	add.s64 	%rd10, %rd8, %rd9;
	ld.global.nc.f64 	%fd207, [%rd10];
	ld.global.nc.f64 	%fd206, [%rd10+72];
	ld.global.nc.f64 	%fd205, [%rd10+144];
$L__BB47_2:
	setp.gt.u32 	%p5, %r10, 8;
	bar.sync 	0;
	mov.u32 	%r13, _ZZ30massMatrixMultiplyGlobalKernelILi3ELi5ELi5EEviPKdS1_S1_S1_PdE6s_tmp1;
	mad.lo.s32 	%r14, %r2, 1000, %r13;
	mul.lo.s16 	%rs7, %rs2, 171;
	shr.u16 	%rs8, %rs7, 9;
	cvt.u32.u16 	%r4, %rs8;
	mul.wide.u16 	%r15, %rs8, 40;
	add.s32 	%r5, %r14, %r15;
	mul.wide.u16 	%r16, %rs1, 8;
	add.s32 	%r6, %r5, %r16;
	@%p5 bra 	$L__BB47_4;
	add.f64 	%fd29, %fd207, %fd205;
	sub.f64 	%fd30, %fd207, %fd205;
	add.f64 	%fd31, %fd206, %fd206;
	sub.f64 	%fd32, %fd206, %fd206;
	mul.f64 	%fd33, %fd31, 0d3FE0000000000000;
	ld.global.nc.f64 	%fd34, [%rd2];
	fma.rn.f64 	%fd35, %fd34, %fd29, 0d0000000000000000;
	ld.global.nc.f64 	%fd36, [%rd1];
	fma.rn.f64 	%fd37, %fd36, %fd30, 0d0000000000000000;
	ld.global.nc.f64 	%fd38, [%rd2+8];
	fma.rn.f64 	%fd39, %fd38, %fd33, %fd35;
	ld.global.nc.f64 	%fd40, [%rd1+8];
	fma.rn.f64 	%fd41, %fd40, %fd32, %fd37;
	sub.f64 	%fd42, %fd39, %fd41;
	st.shared.f64 	[%r6+800], %fd42;
	add.f64 	%fd43, %fd41, %fd39;
	st.shared.f64 	[%r6], %fd43;
	ld.global.nc.f64 	%fd44, [%rd2+16];
	fma.rn.f64 	%fd45, %fd44, %fd29, 0d0000000000000000;
	ld.global.nc.f64 	%fd46, [%rd1+16];
	fma.rn.f64 	%fd47, %fd46, %fd30, 0d0000000000000000;
	ld.global.nc.f64 	%fd48, [%rd2+24];
	fma.rn.f64 	%fd49, %fd48, %fd33, %fd45;
	ld.global.nc.f64 	%fd50, [%rd1+24];
	fma.rn.f64 	%fd51, %fd50, %fd32, %fd47;
	sub.f64 	%fd52, %fd49, %fd51;
	st.shared.f64 	[%r6+600], %fd52;
	add.f64 	%fd53, %fd51, %fd49;
	st.shared.f64 	[%r6+200], %fd53;
	ld.global.nc.f64 	%fd54, [%rd2+32];
	fma.rn.f64 	%fd55, %fd54, %fd29, 0d0000000000000000;
	ld.global.nc.f64 	%fd56, [%rd1+32];
	fma.rn.f64 	%fd57, %fd56, %fd30, 0d0000000000000000;
	ld.global.nc.f64 	%fd58, [%rd2+40];
	fma.rn.f64 	%fd59, %fd58, %fd33, %fd55;
	ld.global.nc.f64 	%fd60, [%rd1+40];
	fma.rn.f64 	%fd61, %fd60, %fd32, %fd57;
	add.f64 	%fd62, %fd61, %fd59;
	st.shared.f64 	[%r6+400], %fd62;
$L__BB47_4:
	bar.sync 	0;
	setp.gt.u32 	%p6, %r10, 14;
	mad.lo.s32 	%r17, %r4, 160, %r5;
	add.s32 	%r7, %r17, %r16;
	@%p6 bra 	$L__BB47_6;
	ld.shared.f64 	%fd63, [%r7];
	ld.shared.f64 	%fd64, [%r7+80];
	add.f64 	%fd65, %fd63, %fd64;
	sub.f64 	%fd66, %fd63, %fd64;
	ld.shared.f64 	%fd67, [%r7+40];
	add.f64 	%fd68, %fd67, %fd67;
	sub.f64 	%fd69, %fd67, %fd67;
	mul.f64 	%fd70, %fd68, 0d3FE0000000000000;
	ld.global.nc.f64 	%fd71, [%rd2];
	fma.rn.f64 	%fd72, %fd71, %fd65, 0d0000000000000000;
	ld.global.nc.f64 	%fd73, [%rd1];
	fma.rn.f64 	%fd74, %fd73, %fd66, 0d0000000000000000;
	ld.global.nc.f64 	%fd75, [%rd2+8];
	fma.rn.f64 	%fd76, %fd75, %fd70, %fd72;
	ld.global.nc.f64 	%fd77, [%rd1+8];
	fma.rn.f64 	%fd78, %fd77, %fd69, %fd74;
	sub.f64 	%fd79, %fd76, %fd78;
	st.shared.f64 	[%r7+160], %fd79;
	add.f64 	%fd80, %fd78, %fd76;
	st.shared.f64 	[%r7], %fd80;
	ld.global.nc.f64 	%fd81, [%rd2+16];
	fma.rn.f64 	%fd82, %fd81, %fd65, 0d0000000000000000;
	ld.global.nc.f64 	%fd83, [%rd1+16];
	fma.rn.f64 	%fd84, %fd83, %fd66, 0d0000000000000000;
	ld.global.nc.f64 	%fd85, [%rd2+24];
	fma.rn.f64 	%fd86, %fd85, %fd70, %fd82;
	ld.global.nc.f64 	%fd87, [%rd1+24];
	fma.rn.f64 	%fd88, %fd87, %fd69, %fd84;
	sub.f64 	%fd89, %fd86, %fd88;
	st.shared.f64 	[%r7+120], %fd89;
	add.f64 	%fd90, %fd88, %fd86;
	st.shared.f64 	[%r7+40], %fd90;
	ld.global.nc.f64 	%fd91, [%rd2+32];
	fma.rn.f64 	%fd92, %fd91, %fd65, 0d0000000000000000;
	ld.global.nc.f64 	%fd93, [%rd1+32];
	fma.rn.f64 	%fd94, %fd93, %fd66, 0d0000000000000000;
	ld.global.nc.f64 	%fd95, [%rd2+40];
	fma.rn.f64 	%fd96, %fd95, %fd70, %fd92;
	ld.global.nc.f64 	%fd97, [%rd1+40];
	fma.rn.f64 	%fd98, %fd97, %fd69, %fd94;
	add.f64 	%fd99, %fd98, %fd96;
	st.shared.f64 	[%r7+80], %fd99;
$L__BB47_6:
	ld.param.u64 	%rd21, [_Z30massMatrixMultiplyGlobalKernelILi3ELi5ELi5EEviPKdS1_S1_S1_Pd_param_3];
	ld.param.u64 	%rd20, [_Z30massMatrixMultiplyGlobalKernelILi3ELi5ELi5EEviPKdS1_S1_S1_Pd_param_2];
	ld.param.u64 	%rd19, [_Z30massMatrixMultiplyGlobalKernelILi3ELi5ELi5EEviPKdS1_S1_S1_Pd_param_1];
	mov.u32 	%r19, %tid.x;
	setp.gt.u32 	%p7, %r19, 14;
	bar.sync 	0;
	cvt.u16.u32 	%rs9, %r19;
	mul.hi.u16 	%rs10, %rs9, 13108;
	mul.lo.s16 	%rs11, %rs10, 5;
	sub.s16 	%rs12, %rs9, %rs11;
	mov.u32 	%r20, %tid.y;
	mov.u32 	%r21, _ZZ30massMatrixMultiplyGlobalKernelILi3ELi5ELi5EEviPKdS1_S1_S1_PdE6s_tmp1;
	mad.lo.s32 	%r22, %r20, 1000, %r21;
	mul.wide.u16 	%r23, %rs10, 200;
	add.s32 	%r24, %r22, %r23;
	mul.wide.u16 	%r25, %rs12, 40;
	add.s32 	%r26, %r24, %r25;
	ld.shared.f64 	%fd100, [%r26];
	ld.shared.f64 	%fd101, [%r26+16];
	add.f64 	%fd102, %fd100, %fd101;
	sub.f64 	%fd103, %fd100, %fd101;
	ld.shared.f64 	%fd104, [%r26+8];
	add.f64 	%fd105, %fd104, %fd104;
	sub.f64 	%fd106, %fd104, %fd104;
	mul.f64 	%fd107, %fd105, 0d3FE0000000000000;
	mov.u32 	%r27, %ctaid.x;
	mad.lo.s32 	%r28, %r27, 5, %r20;
	mov.b32 	%r29, {%rs12, %rs10};
	mov.b32 	%r30, 4;
	mov.b32 	%r31, 6405;
	dp2a.lo.u32.u32 	%r32, %r29, %r31, %r30;
	mad.lo.s32 	%r33, %r28, 125, %r32;
	cvta.to.global.u64 	%rd11, %rd20;
	ld.global.nc.f64 	%fd7, [%rd11];
	fma.rn.f64 	%fd108, %fd7, %fd102, 0d0000000000000000;
	cvta.to.global.u64 	%rd12, %rd21;
	ld.global.nc.f64 	%fd8, [%rd12];
	fma.rn.f64 	%fd109, %fd8, %fd103, 0d0000000000000000;
	ld.global.nc.f64 	%fd9, [%rd11+8];
	fma.rn.f64 	%fd110, %fd9, %fd107, %fd108;
	ld.global.nc.f64 	%fd10, [%rd12+8];
	fma.rn.f64 	%fd111, %fd10, %fd106, %fd109;
	cvta.to.global.u64 	%rd13, %rd19;
	mul.wide.s32 	%rd14, %r33, 8;
	add.s64 	%rd15, %rd13, %rd14;
	ld.global.nc.f64 	%fd112, [%rd15];
	ld.global.nc.f64 	%fd113, [%rd15+-32];
	sub.f64 	%fd114, %fd110, %fd111;
	mul.f64 	%fd115, %fd114, %fd112;
	add.f64 	%fd116, %fd110, %fd111;
	mul.f64 	%fd210, %fd116, %fd113;
	ld.global.nc.f64 	%fd12, [%rd11+16];
	fma.rn.f64 	%fd117, %fd12, %fd102, 0d0000000000000000;
	ld.global.nc.f64 	%fd13, [%rd12+16];
	fma.rn.f64 	%fd118, %fd13, %fd103, 0d0000000000000000;
	ld.global.nc.f64 	%fd14, [%rd11+24];
	fma.rn.f64 	%fd119, %fd14, %fd107, %fd117;
	ld.global.nc.f64 	%fd15, [%rd12+24];
	fma.rn.f64 	%fd120, %fd15, %fd106, %fd118;
	ld.global.nc.f64 	%fd121, [%rd15+-8];
	ld.global.nc.f64 	%fd122, [%rd15+-24];
	sub.f64 	%fd123, %fd119, %fd120;
	mul.f64 	%fd124, %fd123, %fd121;
	add.f64 	%fd125, %fd119, %fd120;
	mul.f64 	%fd209, %fd125, %fd122;
	ld.global.nc.f64 	%fd17, [%rd11+32];
	fma.rn.f64 	%fd126, %fd17, %fd102, 0d0000000000000000;
	ld.global.nc.f64 	%fd18, [%rd12+32];
	fma.rn.f64 	%fd127, %fd18, %fd103, 0d0000000000000000;
	ld.global.nc.f64 	%fd19, [%rd11+40];
	fma.rn.f64 	%fd128, %fd19, %fd107, %fd126;
	ld.global.nc.f64 	%fd20, [%rd12+40];
	fma.rn.f64 	%fd129, %fd20, %fd106, %fd127;
	ld.global.nc.f64 	%fd130, [%rd15+-16];
	add.f64 	%fd131, %fd128, %fd129;
	mul.f64 	%fd208, %fd131, %fd130;
	bar.sync 	0;
	add.f64 	%fd132, %fd210, %fd115;
	sub.f64 	%fd133, %fd210, %fd115;
	add.f64 	%fd134, %fd209, %fd124;
	sub.f64 	%fd135, %fd209, %fd124;
	add.f64 	%fd136, %fd208, %fd208;
	sub.f64 	%fd137, %fd208, %fd208;
	mul.f64 	%fd138, %fd136, 0d3FE0000000000000;
	fma.rn.f64 	%fd139, %fd7, %fd132, 0d0000000000000000;
	fma.rn.f64 	%fd140, %fd8, %fd133, 0d0000000000000000;
	fma.rn.f64 	%fd141, %fd12, %fd134, %fd139;
	fma.rn.f64 	%fd142, %fd13, %fd135, %fd140;
	fma.rn.f64 	%fd143, %fd17, %fd138, %fd141;
	fma.rn.f64 	%fd144, %fd18, %fd137, %fd142;
	sub.f64 	%fd145, %fd143, %fd144;
	st.shared.f64 	[%r26+16], %fd145;
	add.f64 	%fd146, %fd143, %fd144;
	st.shared.f64 	[%r26], %fd146;
	fma.rn.f64 	%fd147, %fd9, %fd132, 0d0000000000000000;
	fma.rn.f64 	%fd148, %fd10, %fd133, 0d0000000000000000;
	fma.rn.f64 	%fd149, %fd14, %fd134, %fd147;
	fma.rn.f64 	%fd150, %fd15, %fd135, %fd148;
	fma.rn.f64 	%fd151, %fd19, %fd138, %fd149;
	fma.rn.f64 	%fd152, %fd20, %fd137, %fd150;
	add.f64 	%fd153, %fd151, %fd152;
	st.shared.f64 	[%r26+8], %fd153;
	bar.sync 	0;
	@%p7 bra 	$L__BB47_8;
	ld.shared.f64 	%fd154, [%r7];
	ld.shared.f64 	%fd155, [%r7+160];
	add.f64 	%fd156, %fd154, %fd155;
	sub.f64 	%fd157, %fd154, %fd155;
	ld.shared.f64 	%fd158, [%r7+40];
	ld.shared.f64 	%fd159, [%r7+120];
	add.f64 	%fd160, %fd158, %fd159;
	sub.f64 	%fd161, %fd158, %fd159;
	ld.shared.f64 	%fd162, [%r7+80];
	add.f64 	%fd163, %fd162, %fd162;
	sub.f64 	%fd164, %fd162, %fd162;
	mul.f64 	%fd165, %fd163, 0d3FE0000000000000;
	fma.rn.f64 	%fd166, %fd7, %fd156, 0d0000000000000000;
	fma.rn.f64 	%fd167, %fd8, %fd157, 0d0000000000000000;
	fma.rn.f64 	%fd168, %fd12, %fd160, %fd166;
	fma.rn.f64 	%fd169, %fd13, %fd161, %fd167;
	fma.rn.f64 	%fd170, %fd17, %fd165, %fd168;
	fma.rn.f64 	%fd171, %fd18, %fd164, %fd169;
	sub.f64 	%fd172, %fd170, %fd171;
	st.shared.f64 	[%r7+80], %fd172;
	add.f64 	%fd173, %fd170, %fd171;
	st.shared.f64 	[%r7], %fd173;
	fma.rn.f64 	%fd174, %fd9, %fd156, 0d0000000000000000;
	fma.rn.f64 	%fd175, %fd10, %fd157, 0d0000000000000000;
	fma.rn.f64 	%fd176, %fd14, %fd160, %fd174;
	fma.rn.f64 	%fd177, %fd15, %fd161, %fd175;
	fma.rn.f64 	%fd178, %fd19, %fd165, %fd176;
	fma.rn.f64 	%fd179, %fd20, %fd164, %fd177;
	add.f64 	%fd180, %fd178, %fd179;
	st.shared.f64 	[%r7+40], %fd180;
$L__BB47_8:
	mov.u32 	%r8, %tid.x;
	setp.gt.u32 	%p8, %r8, 8;
	bar.sync 	0;
	@%p8 bra 	$L__BB47_10;
	ld.shared.f64 	%fd181, [%r6];
	ld.shared.f64 	%fd182, [%r6+800];
	add.f64 	%fd183, %fd181, %fd182;
	sub.f64 	%fd184, %fd181, %fd182;
	ld.shared.f64 	%fd185, [%r6+200];
	ld.shared.f64 	%fd186, [%r6+600];
	add.f64 	%fd187, %fd185, %fd186;
	sub.f64 	%fd188, %fd185, %fd186;
	ld.shared.f64 	%fd189, [%r6+400];
	add.f64 	%fd190, %fd189, %fd189;
	sub.f64 	%fd191, %fd189, %fd189;
	mul.f64 	%fd192, %fd190, 0d3FE0000000000000;
	fma.rn.f64 	%fd193, %fd7, %fd183, 0d0000000000000000;
	fma.rn.f64 	%fd194, %fd8, %fd184, 0d0000000000000000;
	fma.rn.f64 	%fd195, %fd12, %fd187, %fd193;
	fma.rn.f64 	%fd196, %fd13, %fd188, %fd194;
	fma.rn.f64 	%fd197, %fd17, %fd192, %fd195;
	fma.rn.f64 	%fd198, %fd18, %fd191, %fd196;
	sub.f64 	%fd208, %fd197, %fd198;
	add.f64 	%fd210, %fd197, %fd198;
	fma.rn.f64 	%fd199, %fd9, %fd183, 0d0000000000000000;
	fma.rn.f64 	%fd200, %fd10, %fd184, 0d0000000000000000;
	fma.rn.f64 	%fd201, %fd14, %fd187, %fd199;
	fma.rn.f64 	%fd202, %fd15, %fd188, %fd200;
	fma.rn.f64 	%fd203, %fd19, %fd192, %fd201;
	fma.rn.f64 	%fd204, %fd20, %fd191, %fd202;
	add.f64 	%fd209, %fd203, %fd204;
$L__BB47_10:
	bar.sync 	0;
	@%p4 bra 	$L__BB47_12;
	ld.param.u64 	%rd22, [_Z30massMatrixMultiplyGlobalKernelILi3ELi5ELi5EEviPKdS1_S1_S1_Pd_param_5];
	mov.u32 	%r34, %ctaid.x;
	mov.u32 	%r35, %tid.y;
	mad.lo.s32 	%r36, %r34, 5, %r35;
	mad.lo.s32 	%r37, %r36, 27, %r8;
	cvta.to.global.u64 	%rd16, %rd22;
	mul.wide.s32 	%rd17, %r37, 8;
	add.s64 	%rd18, %rd16, %rd17;
	st.global.f64 	[%rd18], %fd210;
	st.global.f64 	[%rd18+72], %fd209;
	st.global.f64 	[%rd18+144], %fd208;
$L__BB47_12:
	ret;

}
	// .globl	_Z40massMatrixMultiplyMonolithicGlobalKernelILi3ELi5ELi5EEviPKdS1_S1_S1_Pd
.visible .entry _Z40massMatrixMultiplyMonolithicGlobalKernelILi3ELi5ELi5EEviPKdS1_S1_S1_Pd(
	.param .u32 _Z40massMatrixMultiplyMonolithicGlobalKernelILi3ELi5ELi5EEviPKdS1_S1_S1_Pd_param_0,
	.param .u64 .ptr .align 1 _Z40massMatrixMultiplyMonolithicGlobalKernelILi3ELi5ELi5EEviPKdS1_S1_S1_Pd_param_1,
	.param .u64 .ptr .align 1 _Z40massMatrixMultiplyMonolithicGlobalKernelILi3ELi5ELi5EEviPKdS1_S1_S1_Pd_param_2,
	.param .u64 .ptr .align 1 _Z40massMatrixMultiplyMonolithicGlobalKernelILi3ELi5ELi5EEviPKdS1_S1_S1_Pd_param_3,
	.param .u64 .ptr .align 1 _Z40massMatrixMultiplyMonolithicGlobalKernelILi3ELi5ELi5EEviPKdS1_S1_S1_Pd_param_4,
	.param .u64 .ptr .align 1 _Z40massMatrixMultiplyMonolithicGlobalKernelILi3ELi5ELi5EEviPKdS1_S1_S1_Pd_param_5
)
{
	.reg .pred 	%p<14>;
	.reg .b16 	%rs<11>;
	.reg .b32 	%r<54>;
	.reg .b64 	%rd<31>;
	.reg .b64 	%fd<193>;
	// demoted variable
	.shared .align 8 .b8 _ZZ40massMatrixMultiplyMonolithicGlobalKernelILi3ELi5ELi5EEviPKdS1_S1_S1_PdE6s_tmp1[5000];
	ld.param.u32 	%r12, [_Z40massMatrixMultiplyMonolithicGlobalKernelILi3ELi5ELi5EEviPKdS1_S1_S1_Pd_param_0];
	ld.param.u64 	%rd4, [_Z40massMatrixMultiplyMonolithicGlobalKernelILi3ELi5ELi5EEviPKdS1_S1_S1_Pd_param_2];
	ld.param.u64 	%rd5, [_Z40massMatrixMultiplyMonolithicGlobalKernelILi3ELi5ELi5EEviPKdS1_S1_S1_Pd_param_4];
	cvta.to.global.u64 	%rd1, %rd4;
	mov.u32 	%r1, %tid.x;
	mov.u32 	%r2, %tid.y;
	mov.u32 	%r13, %ctaid.x;
	mad.lo.s32 	%r3, %r13, 5, %r2;
	cvt.u16.u32 	%rs1, %r1;
	mul.hi.u16 	%rs3, %rs1, 21846;
	mul.lo.s16 	%rs4, %rs3, 3;
	sub.s16 	%rs2, %rs1, %rs4;
	setp.ge.s32 	%p1, %r3, %r12;
	@%p1 bra 	$L__BB48_2;
	cvta.to.global.u64 	%rd7, %rd5;
	mad.lo.s32 	%r14, %r3, 27, %r1;
	mul.wide.s32 	%rd8, %r14, 8;
	add.s64 	%rd9, %rd7, %rd8;
	ld.global.nc.f64 	%fd184, [%rd9];
	ld.global.nc.f64 	%fd183, [%rd9+72];
	ld.global.nc.f64 	%fd182, [%rd9+144];
$L__BB48_2:
	bar.sync 	0;
	setp.gt.u32 	%p2, %r1, 8;
	mov.u32 	%r15, _ZZ40massMatrixMultiplyMonolithicGlobalKernelILi3ELi5ELi5EEviPKdS1_S1_S1_PdE6s_tmp1;
	mad.lo.s32 	%r4, %r2, 1000, %r15;
	mul.lo.s16 	%rs6, %rs1, 171;
	shr.u16 	%rs7, %rs6, 9;
	cvt.u32.u16 	%r5, %rs7;
	mul.wide.u16 	%r16, %rs7, 40;
	add.s32 	%r6, %r4, %r16;
	mul.wide.u16 	%r17, %rs2, 8;
	add.s32 	%r7, %r6, %r17;
	@%p2 bra 	$L__BB48_4;
	ld.global.nc.f64 	%fd49, [%rd1];
	fma.rn.f64 	%fd50, %fd49, %fd184, 0d0000000000000000;
	ld.global.nc.f64 	%fd51, [%rd1+8];
	fma.rn.f64 	%fd52, %fd51, %fd183, %fd50;
	ld.global.nc.f64 	%fd53, [%rd1+16];
	fma.rn.f64 	%fd54, %fd53, %fd182, %fd52;
	st.shared.f64 	[%r7], %fd54;
	ld.global.nc.f64 	%fd55, [%rd1+24];
	fma.rn.f64 	%fd56, %fd55, %fd184, 0d0000000000000000;
	ld.global.nc.f64 	%fd57, [%rd1+32];
	fma.rn.f64 	%fd58, %fd57, %fd183, %fd56;
	ld.global.nc.f64 	%fd59, [%rd1+40];
	fma.rn.f64 	%fd60, %fd59, %fd182, %fd58;
	st.shared.f64 	[%r7+200], %fd60;
	ld.global.nc.f64 	%fd61, [%rd1+48];
	fma.rn.f64 	%fd62, %fd61, %fd184, 0d0000000000000000;
	ld.global.nc.f64 	%fd63, [%rd1+56];
	fma.rn.f64 	%fd64, %fd63, %fd183, %fd62;
	ld.global.nc.f64 	%fd65, [%rd1+64];
	fma.rn.f64 	%fd66, %fd65, %fd182, %fd64;
	st.shared.f64 	[%r7+400], %fd66;
	ld.global.nc.f64 	%fd67, [%rd1+72];
	fma.rn.f64 	%fd68, %fd67, %fd184, 0d0000000000000000;
	ld.global.nc.f64 	%fd69, [%rd1+80];
	fma.rn.f64 	%fd70, %fd69, %fd183, %fd68;
	ld.global.nc.f64 	%fd71, [%rd1+88];
	fma.rn.f64 	%fd72, %fd71, %fd182, %fd70;
	st.shared.f64 	[%r7+600], %fd72;
	ld.global.nc.f64 	%fd73, [%rd1+96];
	fma.rn.f64 	%fd74, %fd73, %fd184, 0d0000000000000000;
	ld.global.nc.f64 	%fd75, [%rd1+104];
	fma.rn.f64 	%fd76, %fd75, %fd183, %fd74;
	ld.global.nc.f64 	%fd77, [%rd1+112];
	fma.rn.f64 	%fd78, %fd77, %fd182, %fd76;
	st.shared.f64 	[%r7+800], %fd78;
$L__BB48_4:
	bar.sync 	0;
	setp.gt.u32 	%p3, %r1, 14;
	mad.lo.s32 	%r18, %r5, 160, %r6;
	add.s32 	%r8, %r18, %r17;
	@%p3 bra 	$L__BB48_6;
	ld.shared.f64 	%fd79, [%r8];
	ld.shared.f64 	%fd80, [%r8+40];
	ld.shared.f64 	%fd81, [%r8+80];
	ld.global.nc.f64 	%fd82, [%rd1];
	fma.rn.f64 	%fd83, %fd82, %fd79, 0d0000000000000000;
	ld.global.nc.f64 	%fd84, [%rd1+8];
	fma.rn.f64 	%fd85, %fd84, %fd80, %fd83;
	ld.global.nc.f64 	%fd86, [%rd1+16];
	fma.rn.f64 	%fd87, %fd86, %fd81, %fd85;
	st.shared.f64 	[%r8], %fd87;
	ld.global.nc.f64 	%fd88, [%rd1+24];
	fma.rn.f64 	%fd89, %fd88, %fd79, 0d0000000000000000;
	ld.global.nc.f64 	%fd90, [%rd1+32];
	fma.rn.f64 	%fd91, %fd90, %fd80, %fd89;
	ld.global.nc.f64 	%fd92, [%rd1+40];
	fma.rn.f64 	%fd93, %fd92, %fd81, %fd91;
	st.shared.f64 	[%r8+40], %fd93;
	ld.global.nc.f64 	%fd94, [%rd1+48];
	fma.rn.f64 	%fd95, %fd94, %fd79, 0d0000000000000000;
	ld.global.nc.f64 	%fd96, [%rd1+56];
	fma.rn.f64 	%fd97, %fd96, %fd80, %fd95;
	ld.global.nc.f64 	%fd98, [%rd1+64];
	fma.rn.f64 	%fd99, %fd98, %fd81, %fd97;
	st.shared.f64 	[%r8+80], %fd99;
	ld.global.nc.f64 	%fd100, [%rd1+72];
	fma.rn.f64 	%fd101, %fd100, %fd79, 0d0000000000000000;
	ld.global.nc.f64 	%fd102, [%rd1+80];
	fma.rn.f64 	%fd103, %fd102, %fd80, %fd101;
	ld.global.nc.f64 	%fd104, [%rd1+88];
	fma.rn.f64 	%fd105, %fd104, %fd81, %fd103;
	st.shared.f64 	[%r8+120], %fd105;
	ld.global.nc.f64 	%fd106, [%rd1+96];
	fma.rn.f64 	%fd107, %fd106, %fd79, 0d0000000000000000;
	ld.global.nc.f64 	%fd108, [%rd1+104];
	fma.rn.f64 	%fd109, %fd108, %fd80, %fd107;
	ld.global.nc.f64 	%fd110, [%rd1+112];
	fma.rn.f64 	%fd111, %fd110, %fd81, %fd109;
	st.shared.f64 	[%r8+160], %fd111;
$L__BB48_6:
	ld.param.u64 	%rd24, [_Z40massMatrixMultiplyMonolithicGlobalKernelILi3ELi5ELi5EEviPKdS1_S1_S1_Pd_param_1];
	ld.param.u32 	%r48, [_Z40massMatrixMultiplyMonolithicGlobalKernelILi3ELi5ELi5EEviPKdS1_S1_S1_Pd_param_0];
	setp.ge.s32 	%p4, %r3, %r48;
	bar.sync 	0;
	mul.hi.u16 	%rs8, %rs1, 13108;
	mul.lo.s16 	%rs9, %rs8, 5;
	sub.s16 	%rs10, %rs1, %rs9;
	mul.wide.u16 	%r20, %rs8, 200;
	add.s32 	%r21, %r4, %r20;
	mul.wide.u16 	%r22, %rs10, 40;
	add.s32 	%r9, %r21, %r22;
	ld.shared.f64 	%fd7, [%r9];
	ld.shared.f64 	%fd8, [%r9+8];
	ld.shared.f64 	%fd9, [%r9+16];
	mul.lo.s32 	%r23, %r3, 125;
	mad.lo.s32 	%r24, %r1, 5, %r23;
	ld.global.nc.f64 	%fd10, [%rd1];
	fma.rn.f64 	%fd113, %fd10, %fd7, 0d0000000000000000;
	ld.global.nc.f64 	%fd11, [%rd1+8];
	fma.rn.f64 	%fd114, %fd11, %fd8, %fd113;
	ld.global.nc.f64 	%fd12, [%rd1+16];
	fma.rn.f64 	%fd13, %fd12, %fd9, %fd114;
	cvta.to.global.u64 	%rd10, %rd24;
	mul.wide.s32 	%rd11, %r24, 8;
	add.s64 	%rd2, %rd10, %rd11;
	mov.f64 	%fd185, 0d0000000000000000;
	@%p4 bra 	$L__BB48_8;
	ld.global.nc.f64 	%fd185, [%rd2];
$L__BB48_8:
	ld.param.u32 	%r49, [_Z40massMatrixMultiplyMonolithicGlobalKernelILi3ELi5ELi5EEviPKdS1_S1_S1_Pd_param_0];
	setp.ge.s32 	%p5, %r3, %r49;
	mul.f64 	%fd192, %fd13, %fd185;
	ld.global.nc.f64 	%fd17, [%rd1+24];
	fma.rn.f64 	%fd116, %fd17, %fd7, 0d0000000000000000;
	ld.global.nc.f64 	%fd18, [%rd1+32];
	fma.rn.f64 	%fd117, %fd18, %fd8, %fd116;
	ld.global.nc.f64 	%fd19, [%rd1+40];
	fma.rn.f64 	%fd20, %fd19, %fd9, %fd117;
	mov.f64 	%fd186, 0d0000000000000000;
	@%p5 bra 	$L__BB48_10;
	ld.global.nc.f64 	%fd186, [%rd2+8];
$L__BB48_10:
	ld.param.u64 	%rd27, [_Z40massMatrixMultiplyMonolithicGlobalKernelILi3ELi5ELi5EEviPKdS1_S1_S1_Pd_param_2];
	ld.param.u32 	%r50, [_Z40massMatrixMultiplyMonolithicGlobalKernelILi3ELi5ELi5EEviPKdS1_S1_S1_Pd_param_0];
	setp.ge.s32 	%p6, %r3, %r50;
	mul.f64 	%fd191, %fd20, %fd186;
	cvta.to.global.u64 	%rd12, %rd27;
	ld.global.nc.f64 	%fd24, [%rd12+48];
	ld.global.nc.f64 	%fd25, [%rd12+56];
	ld.global.nc.f64 	%fd26, [%rd12+64];
	mov.f64 	%fd187, 0d0000000000000000;
	@%p6 bra 	$L__BB48_12;
	ld.global.nc.f64 	%fd187, [%rd2+16];
$L__BB48_12:
	ld.param.u64 	%rd28, [_Z40massMatrixMultiplyMonolithicGlobalKernelILi3ELi5ELi5EEviPKdS1_S1_S1_Pd_param_2];
	ld.param.u32 	%r51, [_Z40massMatrixMultiplyMonolithicGlobalKernelILi3ELi5ELi5EEviPKdS1_S1_S1_Pd_param_0];
	setp.ge.s32 	%p7, %r3, %r51;
	fma.rn.f64 	%fd120, %fd24, %fd7, 0d0000000000000000;
	fma.rn.f64 	%fd121, %fd25, %fd8, %fd120;
	fma.rn.f64 	%fd122, %fd26, %fd9, %fd121;
	mul.f64 	%fd190, %fd122, %fd187;
	cvta.to.global.u64 	%rd13, %rd28;
	ld.global.nc.f64 	%fd30, [%rd13+72];
	ld.global.nc.f64 	%fd31, [%rd13+80];
	ld.global.nc.f64 	%fd32, [%rd13+88];
	mov.f64 	%fd188, 0d0000000000000000;
	@%p7 bra 	$L__BB48_14;
	ld.param.u64 	%rd25, [_Z40massMatrixMultiplyMonolithicGlobalKernelILi3ELi5ELi5EEviPKdS1_S1_S1_Pd_param_1];
	cvta.to.global.u64 	%rd14, %rd25;
	mul.lo.s32 	%r32, %r3, 125;
	mad.lo.s32 	%r33, %r1, 5, %r32;
	mul.wide.s32 	%rd15, %r33, 8;
	add.s64 	%rd16, %rd14, %rd15;
	ld.global.nc.f64 	%fd188, [%rd16+24];
$L__BB48_14:
	ld.param.u64 	%rd29, [_Z40massMatrixMultiplyMonolithicGlobalKernelILi3ELi5ELi5EEviPKdS1_S1_S1_Pd_param_2];
	ld.param.u32 	%r52, [_Z40massMatrixMultiplyMonolithicGlobalKernelILi3ELi5ELi5EEviPKdS1_S1_S1_Pd_param_0];
	mov.u32 	%r34, %ctaid.x;
	mov.u32 	%r35, %tid.y;
	mad.lo.s32 	%r36, %r34, 5, %r35;
	setp.ge.s32 	%p8, %r36, %r52;
	fma.rn.f64 	%fd124, %fd30, %fd7, 0d0000000000000000;
	fma.rn.f64 	%fd125, %fd31, %fd8, %fd124;
	fma.rn.f64 	%fd126, %fd32, %fd9, %fd125;
	mul.f64 	%fd35, %fd126, %fd188;
	cvta.to.global.u64 	%rd17, %rd29;
	ld.global.nc.f64 	%fd36, [%rd17+96];
	fma.rn.f64 	%fd127, %fd36, %fd7, 0d0000000000000000;
	ld.global.nc.f64 	%fd37, [%rd17+104];
	fma.rn.f64 	%fd128, %fd37, %fd8, %fd127;
	ld.global.nc.f64 	%fd38, [%rd17+112];
	fma.rn.f64 	%fd39, %fd38, %fd9, %fd128;
	mov.f64 	%fd189, 0d0000000000000000;
	@%p8 bra 	$L__BB48_16;
	ld.param.u64 	%rd26, [_Z40massMatrixMultiplyMonolithicGlobalKernelILi3ELi5ELi5EEviPKdS1_S1_S1_Pd_param_1];
	cvta.to.global.u64 	%rd18, %rd26;
	mov.u32 	%r37, %tid.x;
	mov.u32 	%r38, %ctaid.x;
	mov.u32 	%r39, %tid.y;
	mad.lo.s32 	%r40, %r38, 5, %r39;
	mul.lo.s32 	%r41, %r40, 125;
	mad.lo.s32 	%r42, %r37, 5, %r41;
	mul.wide.s32 	%rd19, %r42, 8;
	add.s64 	%rd20, %rd18, %rd19;
	ld.global.nc.f64 	%fd189, [%rd20+32];
$L__BB48_16:
	mov.u32 	%r43, %tid.x;
	setp.gt.u32 	%p9, %r43, 14;
	mul.f64 	%fd129, %fd39, %fd189;
	fma.rn.f64 	%fd130, %fd10, %fd192, 0d0000000000000000;
	fma.rn.f64 	%fd131, %fd17, %fd191, %fd130;
	fma.rn.f64 	%fd132, %fd24, %fd190, %fd131;
	fma.rn.f64 	%fd133, %fd30, %fd35, %fd132;
	fma.rn.f64 	%fd134, %fd36, %fd129, %fd133;
	st.shared.f64 	[%r9], %fd134;
	fma.rn.f64 	%fd135, %fd11, %fd192, 0d0000000000000000;
	fma.rn.f64 	%fd136, %fd18, %fd191, %fd135;
	fma.rn.f64 	%fd137, %fd25, %fd190, %fd136;
	fma.rn.f64 	%fd138, %fd31, %fd35, %fd137;
	fma.rn.f64 	%fd139, %fd37, %fd129, %fd138;
	st.shared.f64 	[%r9+8], %fd139;
	fma.rn.f64 	%fd140, %fd12, %fd192, 0d0000000000000000;
	fma.rn.f64 	%fd141, %fd19, %fd191, %fd140;
	fma.rn.f64 	%fd142, %fd26, %fd190, %fd141;
	fma.rn.f64 	%fd143, %fd32, %fd35, %fd142;
	fma.rn.f64 	%fd144, %fd38, %fd129, %fd143;
	st.shared.f64 	[%r9+16], %fd144;
	bar.sync 	0;
	@%p9 bra 	$L__BB48_18;
	ld.shared.f64 	%fd145, [%r8];
	ld.shared.f64 	%fd146, [%r8+40];
	ld.shared.f64 	%fd147, [%r8+80];
	ld.shared.f64 	%fd148, [%r8+120];
	ld.shared.f64 	%fd149, [%r8+160];
	fma.rn.f64 	%fd150, %fd10, %fd145, 0d0000000000000000;
	fma.rn.f64 	%fd151, %fd17, %fd146, %fd150;
	fma.rn.f64 	%fd152, %fd24, %fd147, %fd151;
	fma.rn.f64 	%fd153, %fd30, %fd148, %fd152;
	fma.rn.f64 	%fd154, %fd36, %fd149, %fd153;
	st.shared.f64 	[%r8], %fd154;
	fma.rn.f64 	%fd155, %fd11, %fd145, 0d0000000000000000;
	fma.rn.f64 	%fd156, %fd18, %fd146, %fd155;
	fma.rn.f64 	%fd157, %fd25, %fd147, %fd156;
	fma.rn.f64 	%fd158, %fd31, %fd148, %fd157;
	fma.rn.f64 	%fd159, %fd37, %fd149, %fd158;
	st.shared.f64 	[%r8+40], %fd159;
	fma.rn.f64 	%fd160, %fd12, %fd145, 0d0000000000000000;
	fma.rn.f64 	%fd161, %fd19, %fd146, %fd160;
	fma.rn.f64 	%fd162, %fd26, %fd147, %fd161;
	fma.rn.f64 	%fd163, %fd32, %fd148, %fd162;
	fma.rn.f64 	%fd164, %fd38, %fd149, %fd163;
	st.shared.f64 	[%r8+80], %fd164;
$L__BB48_18:
	mov.u32 	%r44, %tid.x;
	setp.gt.u32 	%p10, %r44, 8;
	bar.sync 	0;
	@%p10 bra 	$L__BB48_20;
	ld.shared.f64 	%fd165, [%r7];
	ld.shared.f64 	%fd166, [%r7+200];
	ld.shared.f64 	%fd167, [%r7+400];
	ld.shared.f64 	%fd168, [%r7+600];
	ld.shared.f64 	%fd169, [%r7+800];
	fma.rn.f64 	%fd170, %fd10, %fd165, 0d0000000000000000;
	fma.rn.f64 	%fd171, %fd17, %fd166, %fd170;
	fma.rn.f64 	%fd172, %fd24, %fd167, %fd171;
	fma.rn.f64 	%fd173, %fd30, %fd168, %fd172;
	fma.rn.f64 	%fd192, %fd36, %fd169, %fd173;
	fma.rn.f64 	%fd174, %fd11, %fd165, 0d0000000000000000;
	fma.rn.f64 	%fd175, %fd18, %fd166, %fd174;
	fma.rn.f64 	%fd176, %fd25, %fd167, %fd175;
	fma.rn.f64 	%fd177, %fd31, %fd168, %fd176;
	fma.rn.f64 	%fd191, %fd37, %fd169, %fd177;
	fma.rn.f64 	%fd178, %fd12, %fd165, 0d0000000000000000;
	fma.rn.f64 	%fd179, %fd19, %fd166, %fd178;
	fma.rn.f64 	%fd180, %fd26, %fd167, %fd179;
	fma.rn.f64 	%fd181, %fd32, %fd168, %fd180;
	fma.rn.f64 	%fd190, %fd38, %fd169, %fd181;
$L__BB48_20:
	ld.param.u32 	%r53, [_Z40massMatrixMultiplyMonolithicGlobalKernelILi3ELi5ELi5EEviPKdS1_S1_S1_Pd_param_0];
	setp.gt.u32 	%p11, %r44, 8;
	mov.u32 	%r45, %ctaid.x;
	mov.u32 	%r46, %tid.y;
	mad.lo.s32 	%r11, %r45, 5, %r46;
	setp.ge.s32 	%p12, %r11, %r53;
	bar.sync 	0;
	or.pred  	%p13, %p11, %p12;
	@%p13 bra 	$L__BB48_22;
	ld.param.u64 	%rd30, [_Z40massMatrixMultiplyMonolithicGlobalKernelILi3ELi5ELi5EEviPKdS1_S1_S1_Pd_param_5];
	mad.lo.s32 	%r47, %r11, 27, %r44;
	cvta.to.global.u64 	%rd21, %rd30;
	mul.wide.s32 	%rd22, %r47, 8;
	add.s64 	%rd23, %rd21, %rd22;
	st.global.f64 	[%rd23], %fd192;
	st.global.f64 	[%rd23+72], %fd191;
	st.global.f64 	[%rd23+144], %fd190;
$L__BB48_22:
	ret;

}
	// .globl	_Z42massMatrixMultiplyMonolithicConstantKernelILi3ELi5ELi5EEviPKdS1_S1_S1_Pd
.visible .entry _Z42massMatrixMultiplyMonolithicConstantKernelILi3ELi5ELi5EEviPKdS1_S1_S1_Pd(
	.param .u32 _Z42massMatrixMultiplyMonolithicConstantKernelILi3ELi5ELi5EEviPKdS1_S1_S1_Pd_param_0,
	.param .u64 .ptr .align 1 _Z42massMatrixMultiplyMonolithicConstantKernelILi3ELi5ELi5EEviPKdS1_S1_S1_Pd_param_1,
	.param .u64 .ptr .align 1 _Z42massMatrixMultiplyMonolithicConstantKernelILi3ELi5ELi5EEviPKdS1_S1_S1_Pd_param_2,
	.param .u64 .ptr .align 1 _Z42massMatrixMultiplyMonolithicConstantKernelILi3ELi5ELi5EEviPKdS1_S1_S1_Pd_param_3,
	.param .u64 .ptr .align 1 _Z42massMatrixMultiplyMonolithicConstantKernelILi3ELi5ELi5EEviPKdS1_S1_S1_Pd_param_4,
	.param .u64 .ptr .align 1 _Z42massMatrixMultiplyMonolithicConstantKernelILi3ELi5ELi5EEviPKdS1_S1_S1_Pd_param_5
)
{
	.reg .pred 	%p<14>;
	.reg .b16 	%rs<11>;
	.reg .b32 	%r<26>;
	.reg .b64 	%rd<19>;
	.reg .b64 	%fd<204>;
	// demoted variable
	.shared .align 8 .b8 _ZZ42massMatrixMultiplyMonolithicConstantKernelILi3ELi5ELi5EEviPKdS1_S1_S1_PdE6s_tmp1[5000];
	ld.param.u32 	%r10, [_Z42massMatrixMultiplyMonolithicConstantKernelILi3ELi5ELi5EEviPKdS1_S1_S1_Pd_param_0];
	ld.param.u64 	%rd3, [_Z42massMatrixMultiplyMonolithicConstantKernelILi3ELi5ELi5EEviPKdS1_S1_S1_Pd_param_4];
	mov.u32 	%r1, %tid.x;
	mov.u32 	%r2, %tid.y;
	mov.u32 	%r11, %ctaid.x;
	mad.lo.s32 	%r3, %r11, 5, %r2;
	cvt.u16.u32 	%rs1, %r1;
	mul.hi.u16 	%rs3, %rs1, 21846;
	mul.lo.s16 	%rs4, %rs3, 3;
	sub.s16 	%rs2, %rs1, %rs4;
	setp.ge.s32 	%p1, %r3, %r10;
	@%p1 bra 	$L__BB49_2;
	cvta.to.global.u64 	%rd5, %rd3;
	mad.lo.s32 	%r12, %r3, 27, %r1;
	mul.wide.s32 	%rd6, %r12, 8;
	add.s64 	%rd7, %rd5, %rd6;
	ld.global.nc.f64 	%fd195, [%rd7];
	ld.global.nc.f64 	%fd194, [%rd7+72];
	ld.global.nc.f64 	%fd193, [%rd7+144];
$L__BB49_2:
	bar.sync 	0;
	setp.gt.u32 	%p2, %r1, 8;
	ld.const.f64 	%fd7, [const_DofToQuad];
	ld.const.f64 	%fd8, [const_DofToQuad+8];
	ld.const.f64 	%fd9, [const_DofToQuad+16];
	mov.u32 	%r13, _ZZ42massMatrixMultiplyMonolithicConstantKernelILi3ELi5ELi5EEviPKdS1_S1_S1_PdE6s_tmp1;
	mad.lo.s32 	%r4, %r2, 1000, %r13;
	mul.lo.s16 	%rs6, %rs1, 171;
	shr.u16 	%rs7, %rs6, 9;
	cvt.u32.u16 	%r5, %rs7;
	mul.wide.u16 	%r14, %rs7, 40;
	add.s32 	%r6, %r4, %r14;
	mul.wide.u16 	%r15, %rs2, 8;
	add.s32 	%r7, %r6, %r15;
	@%p2 bra 	$L__BB49_4;
	fma.rn.f64 	%fd48, %fd7, %fd195, 0d0000000000000000;
	fma.rn.f64 	%fd49, %fd8, %fd194, %fd48;
	fma.rn.f64 	%fd50, %fd9, %fd193, %fd49;
	st.shared.f64 	[%r7], %fd50;
	ld.const.f64 	%fd51, [const_DofToQuad+24];
	fma.rn.f64 	%fd52, %fd51, %fd195, 0d0000000000000000;
	ld.const.f64 	%fd53, [const_DofToQuad+32];
	fma.rn.f64 	%fd54, %fd53, %fd194, %fd52;
	ld.const.f64 	%fd55, [const_DofToQuad+40];
	fma.rn.f64 	%fd56, %fd55, %fd193, %fd54;
	st.shared.f64 	[%r7+200], %fd56;
	ld.const.f64 	%fd57, [const_DofToQuad+48];
	fma.rn.f64 	%fd58, %fd57, %fd195, 0d0000000000000000;
	ld.const.f64 	%fd59, [const_DofToQuad+56];
	fma.rn.f64 	%fd60, %fd59, %fd194, %fd58;
	ld.const.f64 	%fd61, [const_DofToQuad+64];
	fma.rn.f64 	%fd62, %fd61, %fd193, %fd60;
	st.shared.f64 	[%r7+400], %fd62;
	ld.const.f64 	%fd63, [const_DofToQuad+72];
	fma.rn.f64 	%fd64, %fd63, %fd195, 0d0000000000000000;
	ld.const.f64 	%fd65, [const_DofToQuad+80];
	fma.rn.f64 	%fd66, %fd65, %fd194, %fd64;
	ld.const.f64 	%fd67, [const_DofToQuad+88];
	fma.rn.f64 	%fd68, %fd67, %fd193, %fd66;
	st.shared.f64 	[%r7+600], %fd68;
	ld.const.f64 	%fd69, [const_DofToQuad+96];
	fma.rn.f64 	%fd70, %fd69, %fd195, 0d0000000000000000;
	ld.const.f64 	%fd71, [const_DofToQuad+104];
	fma.rn.f64 	%fd72, %fd71, %fd194, %fd70;
	ld.const.f64 	%fd73, [const_DofToQuad+112];
	fma.rn.f64 	%fd74, %fd73, %fd193, %fd72;
	st.shared.f64 	[%r7+800], %fd74;
$L__BB49_4:
	bar.sync 	0;
	setp.gt.u32 	%p3, %r1, 14;
	mad.lo.s32 	%r16, %r5, 160, %r6;
	add.s32 	%r8, %r16, %r15;
	@%p3 bra 	$L__BB49_6;
	ld.shared.f64 	%fd75, [%r8];
	ld.shared.f64 	%fd76, [%r8+40];
	ld.shared.f64 	%fd77, [%r8+80];
	fma.rn.f64 	%fd78, %fd7, %fd75, 0d0000000000000000;
	fma.rn.f64 	%fd79, %fd8, %fd76, %fd78;
	fma.rn.f64 	%fd80, %fd9, %fd77, %fd79;
	st.shared.f64 	[%r8], %fd80;
	ld.const.f64 	%fd81, [const_DofToQuad+24];
	fma.rn.f64 	%fd82, %fd81, %fd75, 0d0000000000000000;
	ld.const.f64 	%fd83, [const_DofToQuad+32];
	fma.rn.f64 	%fd84, %fd83, %fd76, %fd82;
	ld.const.f64 	%fd85, [const_DofToQuad+40];
	fma.rn.f64 	%fd86, %fd85, %fd77, %fd84;
	st.shared.f64 	[%r8+40], %fd86;
	ld.const.f64 	%fd87, [const_DofToQuad+48];
	fma.rn.f64 	%fd88, %fd87, %fd75, 0d0000000000000000;
	ld.const.f64 	%fd89, [const_DofToQuad+56];
	fma.rn.f64 	%fd90, %fd89, %fd76, %fd88;
	ld.const.f64 	%fd91, [const_DofToQuad+64];
	fma.rn.f64 	%fd92, %fd91, %fd77, %fd90;
	st.shared.f64 	[%r8+80], %fd92;
	ld.const.f64 	%fd93, [const_DofToQuad+72];
	fma.rn.f64 	%fd94, %fd93, %fd75, 0d0000000000000000;
	ld.const.f64 	%fd95, [const_DofToQuad+80];
	fma.rn.f64 	%fd96, %fd95, %fd76, %fd94;
	ld.const.f64 	%fd97, [const_DofToQuad+88];
	fma.rn.f64 	%fd98, %fd97, %fd77, %fd96;
	st.shared.f64 	[%r8+120], %fd98;
	ld.const.f64 	%fd99, [const_DofToQuad+96];
	fma.rn.f64 	%fd100, %fd99, %fd75, 0d0000000000000000;
	ld.const.f64 	%fd101, [const_DofToQuad+104];
	fma.rn.f64 	%fd102, %fd101, %fd76, %fd100;
	ld.const.f64 	%fd103, [const_DofToQuad+112];
	fma.rn.f64 	%fd104, %fd103, %fd77, %fd102;
	st.shared.f64 	[%r8+160], %fd104;
$L__BB49_6:
	ld.param.u64 	%rd16, [_Z42massMatrixMultiplyMonolithicConstantKernelILi3ELi5ELi5EEviPKdS1_S1_S1_Pd_param_1];
	setp.ge.s32 	%p4, %r3, %r10;
	bar.sync 	0;
	mul.hi.u16 	%rs8, %rs1, 13108;
	mul.lo.s16 	%rs9, %rs8, 5;
	sub.s16 	%rs10, %rs1, %rs9;
	mul.wide.u16 	%r18, %rs8, 200;
	add.s32 	%r19, %r4, %r18;
	mul.wide.u16 	%r20, %rs10, 40;
	add.s32 	%r9, %r19, %r20;
	ld.shared.f64 	%fd10, [%r9];
	ld.shared.f64 	%fd11, [%r9+8];
	ld.shared.f64 	%fd12, [%r9+16];
	mul.lo.s32 	%r21, %r3, 125;
	mad.lo.s32 	%r22, %r1, 5, %r21;
	fma.rn.f64 	%fd106, %fd7, %fd10, 0d0000000000000000;
	fma.rn.f64 	%fd107, %fd8, %fd11, %fd106;
	fma.rn.f64 	%fd13, %fd9, %fd12, %fd107;
	cvta.to.global.u64 	%rd8, %rd16;
	mul.wide.s32 	%rd9, %r22, 8;
	add.s64 	%rd1, %rd8, %rd9;
	mov.f64 	%fd196, 0d0000000000000000;
	@%p4 bra 	$L__BB49_8;
	ld.global.nc.f64 	%fd196, [%rd1];
$L__BB49_8:
	setp.ge.s32 	%p5, %r3, %r10;
	mul.f64 	%fd203, %fd13, %fd196;
	ld.const.f64 	%fd109, [const_DofToQuad+24];
	fma.rn.f64 	%fd110, %fd109, %fd10, 0d0000000000000000;
	ld.const.f64 	%fd17, [const_DofToQuad+32];
	fma.rn.f64 	%fd111, %fd17, %fd11, %fd110;
	ld.const.f64 	%fd18, [const_DofToQuad+40];
	fma.rn.f64 	%fd19, %fd18, %fd12, %fd111;
	mov.f64 	%fd197, 0d0000000000000000;
	@%p5 bra 	$L__BB49_10;
	ld.global.nc.f64 	%fd197, [%rd1+8];
$L__BB49_10:
	setp.ge.s32 	%p6, %r3, %r10;
	mul.f64 	%fd202, %fd19, %fd197;
	ld.const.f64 	%fd23, [const_DofToQuad+48];
	ld.const.f64 	%fd24, [const_DofToQuad+56];
	mov.f64 	%fd198, 0d0000000000000000;
	ld.const.f64 	%fd25, [const_DofToQuad+64];
	@%p6 bra 	$L__BB49_12;
	ld.global.nc.f64 	%fd198, [%rd1+16];
$L__BB49_12:
	setp.ge.s32 	%p7, %r3, %r10;
	fma.rn.f64 	%fd114, %fd23, %fd10, 0d0000000000000000;
	fma.rn.f64 	%fd115, %fd24, %fd11, %fd114;
	fma.rn.f64 	%fd116, %fd25, %fd12, %fd115;
	mul.f64 	%fd201, %fd116, %fd198;
	ld.const.f64 	%fd29, [const_DofToQuad+72];
	ld.const.f64 	%fd30, [const_DofToQuad+80];
	mov.f64 	%fd199, 0d0000000000000000;
	ld.const.f64 	%fd31, [const_DofToQuad+88];
	@%p7 bra 	$L__BB49_14;
	ld.global.nc.f64 	%fd199, [%rd1+24];
$L__BB49_14:
	fma.rn.f64 	%fd118, %fd29, %fd10, 0d0000000000000000;
	fma.rn.f64 	%fd119, %fd30, %fd11, %fd118;
	fma.rn.f64 	%fd120, %fd31, %fd12, %fd119;
	mul.f64 	%fd34, %fd120, %fd199;
	ld.const.f64 	%fd35, [const_DofToQuad+96];
	fma.rn.f64 	%fd121, %fd35, %fd10, 0d0000000000000000;
	ld.const.f64 	%fd36, [const_DofToQuad+104];
	fma.rn.f64 	%fd122, %fd36, %fd11, %fd121;
	ld.const.f64 	%fd37, [const_DofToQuad+112];
	fma.rn.f64 	%fd38, %fd37, %fd12, %fd122;
	mov.f64 	%fd200, 0d0000000000000000;
	@%p7 bra 	$L__BB49_16;
	ld.param.u64 	%rd17, [_Z42massMatrixMultiplyMonolithicConstantKernelILi3ELi5ELi5EEviPKdS1_S1_S1_Pd_param_1];
	cvta.to.global.u64 	%rd10, %rd17;
	mul.lo.s32 	%r23, %r3, 125;
	mad.lo.s32 	%r24, %r1, 5, %r23;
	mul.wide.s32 	%rd11, %r24, 8;
	add.s64 	%rd12, %rd10, %rd11;
	ld.global.nc.f64 	%fd200, [%rd12+32];
$L__BB49_16:
	setp.gt.u32 	%p9, %r1, 14;
	mul.f64 	%fd123, %fd38, %fd200;
	ld.const.f64 	%fd124, [const_DofToQuad];
	fma.rn.f64 	%fd125, %fd124, %fd203, 0d0000000000000000;
	ld.const.f64 	%fd126, [const_DofToQuad+24];
	fma.rn.f64 	%fd127, %fd126, %fd202, %fd125;
	ld.const.f64 	%fd128, [const_DofToQuad+48];
	fma.rn.f64 	%fd129, %fd128, %fd201, %fd127;
	fma.rn.f64 	%fd130, %fd29, %fd34, %fd129;
	fma.rn.f64 	%fd131, %fd35, %fd123, %fd130;
	st.shared.f64 	[%r9], %fd131;
	ld.const.f64 	%fd132, [const_DofToQuad+8];
	fma.rn.f64 	%fd133, %fd132, %fd203, 0d0000000000000000;
	fma.rn.f64 	%fd134, %fd17, %fd202, %fd133;
	fma.rn.f64 	%fd135, %fd24, %fd201, %fd134;
	fma.rn.f64 	%fd136, %fd30, %fd34, %fd135;
	fma.rn.f64 	%fd137, %fd36, %fd123, %fd136;
	st.shared.f64 	[%r9+8], %fd137;
	ld.const.f64 	%fd138, [const_DofToQuad+16];
	fma.rn.f64 	%fd139, %fd138, %fd203, 0d0000000000000000;
	fma.rn.f64 	%fd140, %fd18, %fd202, %fd139;
	fma.rn.f64 	%fd141, %fd25, %fd201, %fd140;
	fma.rn.f64 	%fd142, %fd31, %fd34, %fd141;
	fma.rn.f64 	%fd143, %fd37, %fd123, %fd142;
	st.shared.f64 	[%r9+16], %fd143;
	bar.sync 	0;
	@%p9 bra 	$L__BB49_18;
	ld.shared.f64 	%fd144, [%r8];
	ld.shared.f64 	%fd145, [%r8+40];
	ld.shared.f64 	%fd146, [%r8+80];
	ld.shared.f64 	%fd147, [%r8+120];
	ld.shared.f64 	%fd148, [%r8+160];
	ld.const.f64 	%fd149, [const_DofToQuad];
	fma.rn.f64 	%fd150, %fd149, %fd144, 0d0000000000000000;
	ld.const.f64 	%fd151, [const_DofToQuad+24];
	fma.rn.f64 	%fd152, %fd151, %fd145, %fd150;
	ld.const.f64 	%fd153, [const_DofToQuad+48];
	fma.rn.f64 	%fd154, %fd153, %fd146, %fd152;
	fma.rn.f64 	%fd155, %fd29, %fd147, %fd154;
	fma.rn.f64 	%fd156, %fd35, %fd148, %fd155;
	st.shared.f64 	[%r8], %fd156;
	ld.const.f64 	%fd157, [const_DofToQuad+8];
	fma.rn.f64 	%fd158, %fd157, %fd144, 0d0000000000000000;
	fma.rn.f64 	%fd159, %fd17, %fd145, %fd158;
	fma.rn.f64 	%fd160, %fd24, %fd146, %fd159;
	fma.rn.f64 	%fd161, %fd30, %fd147, %fd160;
	fma.rn.f64 	%fd162, %fd36, %fd148, %fd161;
	st.shared.f64 	[%r8+40], %fd162;
	ld.const.f64 	%fd163, [const_DofToQuad+16];
	fma.rn.f64 	%fd164, %fd163, %fd144, 0d0000000000000000;
	fma.rn.f64 	%fd165, %fd18, %fd145, %fd164;
	ld.const.f64 	%fd166, [const_DofToQuad+64];
	fma.rn.f64 	%fd167, %fd166, %fd146, %fd165;
	fma.rn.f64 	%fd168, %fd31, %fd147, %fd167;
	fma.rn.f64 	%fd169, %fd37, %fd148, %fd168;
	st.shared.f64 	[%r8+80], %fd169;
$L__BB49_18:
	setp.gt.u32 	%p10, %r1, 8;
	bar.sync 	0;
	@%p10 bra 	$L__BB49_20;
	ld.shared.f64 	%fd170, [%r7];
	ld.shared.f64 	%fd171, [%r7+200];
	ld.shared.f64 	%fd172, [%r7+400];
	ld.shared.f64 	%fd173, [%r7+600];
	ld.shared.f64 	%fd174, [%r7+800];
	ld.const.f64 	%fd175, [const_DofToQuad];
	fma.rn.f64 	%fd176, %fd175, %fd170, 0d0000000000000000;
	ld.const.f64 	%fd177, [const_DofToQuad+24];
	fma.rn.f64 	%fd178, %fd177, %fd171, %fd176;
	ld.const.f64 	%fd179, [const_DofToQuad+48];
	fma.rn.f64 	%fd180, %fd179, %fd172, %fd178;
	fma.rn.f64 	%fd181, %fd29, %fd173, %fd180;
	fma.rn.f64 	%fd203, %fd35, %fd174, %fd181;
	ld.const.f64 	%fd182, [const_DofToQuad+8];
	fma.rn.f64 	%fd183, %fd182, %fd170, 0d0000000000000000;
	fma.rn.f64 	%fd184, %fd17, %fd171, %fd183;
	fma.rn.f64 	%fd185, %fd24, %fd172, %fd184;
	fma.rn.f64 	%fd186, %fd30, %fd173, %fd185;
	fma.rn.f64 	%fd202, %fd36, %fd174, %fd186;
	ld.const.f64 	%fd187, [const_DofToQuad+16];
	fma.rn.f64 	%fd188, %fd187, %fd170, 0d0000000000000000;
	fma.rn.f64 	%fd189, %fd18, %fd171, %fd188;
	ld.const.f64 	%fd190, [const_DofToQuad+64];
	fma.rn.f64 	%fd191, %fd190, %fd172, %fd189;
	fma.rn.f64 	%fd192, %fd31, %fd173, %fd191;
	fma.rn.f64 	%fd201, %fd37, %fd174, %fd192;
$L__BB49_20:
	setp.gt.u32 	%p11, %r1, 8;
	setp.ge.s32 	%p12, %r3, %r10;
	bar.sync 	0;
	or.pred  	%p13, %p11, %p12;
	@%p13 bra 	$L__BB49_22;
	ld.param.u64 	%rd18, [_Z42massMatrixMultiplyMonolithicConstantKernelILi3ELi5ELi5EEviPKdS1_S1_S1_Pd_param_5];
	mad.lo.s32 	%r25, %r3, 27, %r1;
	cvta.to.global.u64 	%rd13, %rd18;
	mul.wide.s32 	%rd14, %r25, 8;
	add.s64 	%rd15, %rd13, %rd14;
	st.global.f64 	[%rd15], %fd203;
	st.global.f64 	[%rd15+72], %fd202;
	st.global.f64 	[%rd15+144], %fd201;
$L__BB49_22:
	ret;

}
	// .globl	_Z32massMatrixMultiplyRegisterKernelILi3ELi6ELi3EEviPKdS1_S1_S1_Pd
.visible .entry _Z32massMatrixMultiplyRegisterKernelILi3ELi6ELi3EEviPKdS1_S1_S1_Pd(
	.param .u32 _Z32massMatrixMultiplyRegisterKernelILi3ELi6ELi3EEviPKdS1_S1_S1_Pd_param_0,
	.param .u64 .ptr .align 1 _Z32massMatrixMultiplyRegisterKernelILi3ELi6ELi3EEviPKdS1_S1_S1_Pd_param_1,
	.param .u64 .ptr .align 1 _Z32massMatrixMultiplyRegisterKernelILi3ELi6ELi3EEviPKdS1_S1_S1_Pd_param_2,
	.param .u64 .ptr .align 1 _Z32massMatrixMultiplyRegisterKernelILi3ELi6ELi3EEviPKdS1_S1_S1_Pd_param_3,
	.param .u64 .ptr .align 1 _Z32massMatrixMultiplyRegisterKernelILi3ELi6ELi3EEviPKdS1_S1_S1_Pd_param_4,
	.param .u64 .ptr .align 1 _Z32massMatrixMultiplyRegisterKernelILi3ELi6ELi3EEviPKdS1_S1_S1_Pd_param_5
)
{
	.reg .pred 	%p<13>;
	.reg .b16 	%rs<13>;
	.reg .b32 	%r<47>;
	.reg .b64 	%rd<22>;
	.reg .b64 	%fd<193>;
	// demoted variable
	.shared .align 8 .b8 _ZZ32massMatrixMultiplyRegisterKernelILi3ELi6ELi3EEviPKdS1_S1_S1_PdE6s_tmp1[5184];
	// demoted variable
	.shared .align 8 .b8 _ZZ32massMatrixMultiplyRegisterKernelILi3ELi6ELi3EEviPKdS1_S1_S1_PdE14s_oddDofToQuad[48];
	// demoted variable
	.shared .align 8 .b8 _ZZ32massMatrixMultiplyRegisterKernelILi3ELi6ELi3EEviPKdS1_S1_S1_PdE15s_evenDofToQuad[48];
	ld.param.u32 	%r8, [_Z32massMatrixMultiplyRegisterKernelILi3ELi6ELi3EEviPKdS1_S1_S1_Pd_param_0];
	ld.param.u64 	%rd2, [_Z32massMatrixMultiplyRegisterKernelILi3ELi6ELi3EEviPKdS1_S1_S1_Pd_param_2];
	ld.param.u64 	%rd3, [_Z32massMatrixMultiplyRegisterKernelILi3ELi6ELi3EEviPKdS1_S1_S1_Pd_param_3];
	ld.param.u64 	%rd4, [_Z32massMatrixMultiplyRegisterKernelILi3ELi6ELi3EEviPKdS1_S1_S1_Pd_param_4];
	mov.u32 	%r9, %tid.x;
	mov.u32 	%r2, %tid.y;
	mov.u32 	%r10, %ctaid.x;
	mad.lo.s32 	%r3, %r10, 3, %r2;
	cvt.u16.u32 	%rs2, %r9;
	mul.hi.u16 	%rs3, %rs2, -21845;
	shr.u16 	%rs4, %rs3, 1;
	mul.lo.s16 	%rs5, %rs4, 3;
	sub.s16 	%rs1, %rs2, %rs5;
	setp.lt.s32 	%p2, %r3, %r8;
	setp.lt.u32 	%p3, %r9, 9;
	and.pred  	%p1, %p2, %p3;
	not.pred 	%p4, %p1;
	@%p4 bra 	$L__BB50_2;
	cvta.to.global.u64 	%rd6, %rd4;
	mad.lo.s32 	%r11, %r3, 27, %r9;
	mul.wide.s32 	%rd7, %r11, 8;
	add.s64 	%rd8, %rd6, %rd7;
	ld.global.nc.f64 	%fd189, [%rd8];
	ld.global.nc.f64 	%fd188, [%rd8+72];
	ld.global.nc.f64 	%fd187, [%rd8+144];
$L__BB50_2:
	setp.ne.s32 	%p5, %r2, 0;
	setp.gt.u32 	%p6, %r9, 5;
	or.pred  	%p7, %p5, %p6;
	@%p7 bra 	$L__BB50_4;
	cvta.to.global.u64 	%rd9, %rd2;
	mul.wide.u32 	%rd10, %r9, 8;
	add.s64 	%rd11, %rd9, %rd10;
	ld.global.nc.f64 	%fd29, [%rd11];
	shl.b32 	%r12, %r9, 3;
	mov.u32 	%r13, _ZZ32massMatrixMultiplyRegisterKernelILi3ELi6ELi3EEviPKdS1_S1_S1_PdE14s_oddDofToQuad;
	add.s32 	%r14, %r13, %r12;
	st.shared.f64 	[%r14], %fd29;
	cvta.to.global.u64 	%rd12, %rd3;
	add.s64 	%rd13, %rd12, %rd10;
	ld.global.nc.f64 	%fd30, [%rd13];
	mov.u32 	%r15, _ZZ32massMatrixMultiplyRegisterKernelILi3ELi6ELi3EEviPKdS1_S1_S1_PdE15s_evenDofToQuad;
	add.s32 	%r16, %r15, %r12;
	st.shared.f64 	[%r16], %fd30;
$L__BB50_4:
	setp.gt.u32 	%p8, %r9, 8;
	bar.sync 	0;
	ld.shared.f64 	%fd7, [_ZZ32massMatrixMultiplyRegisterKernelILi3ELi6ELi3EEviPKdS1_S1_S1_PdE14s_oddDofToQuad];
	ld.shared.f64 	%fd8, [_ZZ32massMatrixMultiplyRegisterKernelILi3ELi6ELi3EEviPKdS1_S1_S1_PdE15s_evenDofToQuad];
	ld.shared.f64 	%fd9, [_ZZ32massMatrixMultiplyRegisterKernelILi3ELi6ELi3EEviPKdS1_S1_S1_PdE14s_oddDofToQuad+8];
	ld.shared.f64 	%fd10, [_ZZ32massMatrixMultiplyRegisterKernelILi3ELi6ELi3EEviPKdS1_S1_S1_PdE15s_evenDofToQuad+8];
	ld.shared.f64 	%fd11, [_ZZ32massMatrixMultiplyRegisterKernelILi3ELi6ELi3EEviPKdS1_S1_S1_PdE14s_oddDofToQuad+16];
	ld.shared.f64 	%fd12, [_ZZ32massMatrixMultiplyRegisterKernelILi3ELi6ELi3EEviPKdS1_S1_S1_PdE15s_evenDofToQuad+16];
	ld.shared.f64 	%fd13, [_ZZ32massMatrixMultiplyRegisterKernelILi3ELi6ELi3EEviPKdS1_S1_S1_PdE14s_oddDofToQuad+24];
	ld.shared.f64 	%fd14, [_ZZ32massMatrixMultiplyRegisterKernelILi3ELi6ELi3EEviPKdS1_S1_S1_PdE15s_evenDofToQuad+24];
	ld.shared.f64 	%fd15, [_ZZ32massMatrixMultiplyRegisterKernelILi3ELi6ELi3EEviPKdS1_S1_S1_PdE14s_oddDofToQuad+32];
	ld.shared.f64 	%fd16, [_ZZ32massMatrixMultiplyRegisterKernelILi3ELi6ELi3EEviPKdS1_S1_S1_PdE15s_evenDofToQuad+32];
	ld.shared.f64 	%fd17, [_ZZ32massMatrixMultiplyRegisterKernelILi3ELi6ELi3EEviPKdS1_S1_S1_PdE14s_oddDofToQuad+40];
	ld.shared.f64 	%fd18, [_ZZ32massMatrixMultiplyRegisterKernelILi3ELi6ELi3EEviPKdS1_S1_S1_PdE15s_evenDofToQuad+40];
	mov.u32 	%r17, _ZZ32massMatrixMultiplyRegisterKernelILi3ELi6ELi3EEviPKdS1_S1_S1_PdE6s_tmp1;
	mad.lo.s32 	%r18, %r2, 1728, %r17;
	mul.lo.s16 	%rs7, %rs2, 171;
	shr.u16 	%rs8, %rs7, 9;
	cvt.u32.u16 	%r4, %rs8;
	mul.wide.u16 	%r19, %rs8, 48;
	add.s32 	%r20, %r18, %r19;
	mul.wide.u16 	%r21, %rs1, 8;
	add.s32 	%r5, %r20, %r21;
	@%p8 bra 	$L__BB50_6;
	add.f64 	%fd31, %fd189, %fd187;
	sub.f64 	%fd32, %fd189, %fd187;
	add.f64 	%fd33, %fd188, %fd188;
	sub.f64 	%fd34, %fd188, %fd188;
	mul.f64 	%fd35, %fd33, 0d3FE0000000000000;
	fma.rn.f64 	%fd36, %fd7, %fd31, 0d0000000000000000;
	fma.rn.f64 	%fd37, %fd8, %fd32, 0d0000000000000000;
	fma.rn.f64 	%fd38, %fd9, %fd35, %fd36;
	fma.rn.f64 	%fd39, %fd10, %fd34, %fd37;
	sub.f64 	%fd40, %fd38, %fd39;
	st.shared.f64 	[%r5+1440], %fd40;
	add.f64 	%fd41, %fd39, %fd38;
	st.shared.f64 	[%r5], %fd41;
	fma.rn.f64 	%fd42, %fd11, %fd31, 0d0000000000000000;
	fma.rn.f64 	%fd43, %fd12, %fd32, 0d0000000000000000;
	fma.rn.f64 	%fd44, %fd13, %fd35, %fd42;
	fma.rn.f64 	%fd45, %fd14, %fd34, %fd43;
	sub.f64 	%fd46, %fd44, %fd45;
	st.shared.f64 	[%r5+1152], %fd46;
	add.f64 	%fd47, %fd45, %fd44;
	st.shared.f64 	[%r5+288], %fd47;
	fma.rn.f64 	%fd48, %fd15, %fd31, 0d0000000000000000;
	fma.rn.f64 	%fd49, %fd16, %fd32, 0d0000000000000000;
	fma.rn.f64 	%fd50, %fd17, %fd35, %fd48;
	fma.rn.f64 	%fd51, %fd18, %fd34, %fd49;
	sub.f64 	%fd52, %fd50, %fd51;
	st.shared.f64 	[%r5+864], %fd52;
	add.f64 	%fd53, %fd51, %fd50;
	st.shared.f64 	[%r5+576], %fd53;
$L__BB50_6:
	bar.sync 	0;
	setp.gt.u32 	%p9, %r9, 17;
	mad.lo.s32 	%r25, %r4, 48, %r18;
	mad.lo.s32 	%r26, %r4, 240, %r25;
	add.s32 	%r6, %r26, %r21;
	@%p9 bra 	$L__BB50_8;
	ld.shared.f64 	%fd54, [%r6];
	ld.shared.f64 	%fd55, [%r6+96];
	add.f64 	%fd56, %fd54, %fd55;
	sub.f64 	%fd57, %fd54, %fd55;
	ld.shared.f64 	%fd58, [%r6+48];
	add.f64 	%fd59, %fd58, %fd58;
	sub.f64 	%fd60, %fd58, %fd58;
	mul.f64 	%fd61, %fd59, 0d3FE0000000000000;
	fma.rn.f64 	%fd62, %fd7, %fd56, 0d0000000000000000;
	fma.rn.f64 	%fd63, %fd8, %fd57, 0d0000000000000000;
	fma.rn.f64 	%fd64, %fd9, %fd61, %fd62;
	fma.rn.f64 	%fd65, %fd10, %fd60, %fd63;
	sub.f64 	%fd66, %fd64, %fd65;
	st.shared.f64 	[%r6+240], %fd66;
	add.f64 	%fd67, %fd65, %fd64;
	st.shared.f64 	[%r6], %fd67;
	fma.rn.f64 	%fd68, %fd11, %fd56, 0d0000000000000000;
	fma.rn.f64 	%fd69, %fd12, %fd57, 0d0000000000000000;
	fma.rn.f64 	%fd70, %fd13, %fd61, %fd68;
	fma.rn.f64 	%fd71, %fd14, %fd60, %fd69;
	sub.f64 	%fd72, %fd70, %fd71;
	st.shared.f64 	[%r6+192], %fd72;
	add.f64 	%fd73, %fd71, %fd70;
	st.shared.f64 	[%r6+48], %fd73;
	fma.rn.f64 	%fd74, %fd15, %fd56, 0d0000000000000000;
	fma.rn.f64 	%fd75, %fd16, %fd57, 0d0000000000000000;
	fma.rn.f64 	%fd76, %fd17, %fd61, %fd74;
	fma.rn.f64 	%fd77, %fd18, %fd60, %fd75;
	sub.f64 	%fd78, %fd76, %fd77;
	st.shared.f64 	[%r6+144], %fd78;
	add.f64 	%fd79, %fd77, %fd76;
	st.shared.f64 	[%r6+96], %fd79;
$L__BB50_8:
	ld.param.u64 	%rd20, [_Z32massMatrixMultiplyRegisterKernelILi3ELi6ELi3EEviPKdS1_S1_S1_Pd_param_1];
	mov.u32 	%r28, %tid.x;
	setp.gt.u32 	%p10, %r28, 17;
	bar.sync 	0;
	cvt.u16.u32 	%rs9, %r28;
	mul.hi.u16 	%rs10, %rs9, 10923;
	mul.lo.s16 	%rs11, %rs10, 6;
	sub.s16 	%rs12, %rs9, %rs11;
	mov.u32 	%r29, %tid.y;
	mov.u32 	%r30, _ZZ32massMatrixMultiplyRegisterKernelILi3ELi6ELi3EEviPKdS1_S1_S1_PdE6s_tmp1;
	mad.lo.s32 	%r31, %r29, 1728, %r30;
	mul.wide.u16 	%r32, %rs10, 288;
	add.s32 	%r33, %r31, %r32;
	mul.wide.u16 	%r34, %rs12, 48;
	add.s32 	%r35, %r33, %r34;
	ld.shared.f64 	%fd80, [%r35];
	ld.shared.f64 	%fd81, [%r35+16];
	add.f64 	%fd82, %fd80, %fd81;
	sub.f64 	%fd83, %fd80, %fd81;
	ld.shared.f64 	%fd84, [%r35+8];
	add.f64 	%fd85, %fd84, %fd84;
	sub.f64 	%fd86, %fd84, %fd84;
	mul.f64 	%fd87, %fd85, 0d3FE0000000000000;
	mov.u32 	%r36, %ctaid.x;
	mad.lo.s32 	%r37, %r36, 3, %r29;
	mov.b32 	%r38, {%rs12, %rs10};
	mov.b32 	%r39, 5;
	mov.b32 	%r40, 9222;
	dp2a.lo.u32.u32 	%r41, %r38, %r40, %r39;
	mad.lo.s32 	%r42, %r37, 216, %r41;
	fma.rn.f64 	%fd88, %fd7, %fd82, 0d0000000000000000;
	fma.rn.f64 	%fd89, %fd8, %fd83, 0d0000000000000000;
	fma.rn.f64 	%fd90, %fd9, %fd87, %fd88;
	fma.rn.f64 	%fd91, %fd10, %fd86, %fd89;
	cvta.to.global.u64 	%rd14, %rd20;
	mul.wide.s32 	%rd15, %r42, 8;
	add.s64 	%rd16, %rd14, %rd15;
	ld.global.nc.f64 	%fd92, [%rd16];
	ld.global.nc.f64 	%fd93, [%rd16+-40];
	sub.f64 	%fd94, %fd90, %fd91;
	mul.f64 	%fd95, %fd94, %fd92;
	add.f64 	%fd96, %fd90, %fd91;
	mul.f64 	%fd192, %fd96, %fd93;
	fma.rn.f64 	%fd97, %fd11, %fd82, 0d0000000000000000;
	fma.rn.f64 	%fd98, %fd12, %fd83, 0d0000000000000000;
	fma.rn.f64 	%fd99, %fd13, %fd87, %fd97;
	fma.rn.f64 	%fd100, %fd14, %fd86, %fd98;
	ld.global.nc.f64 	%fd101, [%rd16+-8];
	ld.global.nc.f64 	%fd102, [%rd16+-32];
	sub.f64 	%fd103, %fd99, %fd100;
	mul.f64 	%fd104, %fd103, %fd101;
	add.f64 	%fd105, %fd99, %fd100;
	mul.f64 	%fd191, %fd105, %fd102;
	fma.rn.f64 	%fd106, %fd15, %fd82, 0d0000000000000000;
	fma.rn.f64 	%fd107, %fd16, %fd83, 0d0000000000000000;
	fma.rn.f64 	%fd108, %fd17, %fd87, %fd106;
	fma.rn.f64 	%fd109, %fd18, %fd86, %fd107;
	ld.global.nc.f64 	%fd110, [%rd16+-16];
	ld.global.nc.f64 	%fd111, [%rd16+-24];
	sub.f64 	%fd112, %fd108, %fd109;
	mul.f64 	%fd113, %fd112, %fd110;
	add.f64 	%fd114, %fd108, %fd109;
	mul.f64 	%fd190, %fd114, %fd111;
	bar.sync 	0;
	add.f64 	%fd115, %fd192, %fd95;
	sub.f64 	%fd116, %fd192, %fd95;
	add.f64 	%fd117, %fd191, %fd104;
	sub.f64 	%fd118, %fd191, %fd104;
	add.f64 	%fd119, %fd190, %fd113;
	sub.f64 	%fd120, %fd190, %fd113;
	fma.rn.f64 	%fd121, %fd7, %fd115, 0d0000000000000000;
	fma.rn.f64 	%fd122, %fd8, %fd116, 0d0000000000000000;
	fma.rn.f64 	%fd123, %fd11, %fd117, %fd121;
	fma.rn.f64 	%fd124, %fd12, %fd118, %fd122;
	fma.rn.f64 	%fd125, %fd15, %fd119, %fd123;
	fma.rn.f64 	%fd126, %fd16, %fd120, %fd124;
	sub.f64 	%fd127, %fd125, %fd126;
	st.shared.f64 	[%r35+16], %fd127;
	add.f64 	%fd128, %fd125, %fd126;
	st.shared.f64 	[%r35], %fd128;
	fma.rn.f64 	%fd129, %fd9, %fd115, 0d0000000000000000;
	fma.rn.f64 	%fd130, %fd10, %fd116, 0d0000000000000000;
	fma.rn.f64 	%fd131, %fd13, %fd117, %fd129;
	fma.rn.f64 	%fd132, %fd14, %fd118, %fd130;
	fma.rn.f64 	%fd133, %fd17, %fd119, %fd131;
	fma.rn.f64 	%fd134, %fd18, %fd120, %fd132;
	add.f64 	%fd135, %fd133, %fd134;
	st.shared.f64 	[%r35+8], %fd135;
	bar.sync 	0;
	@%p10 bra 	$L__BB50_10;
	ld.shared.f64 	%fd136, [%r6];
	ld.shared.f64 	%fd137, [%r6+240];
	add.f64 	%fd138, %fd136, %fd137;
	sub.f64 	%fd139, %fd136, %fd137;
	ld.shared.f64 	%fd140, [%r6+48];
	ld.shared.f64 	%fd141, [%r6+192];
	add.f64 	%fd142, %fd140, %fd141;
	sub.f64 	%fd143, %fd140, %fd141;
	ld.shared.f64 	%fd144, [%r6+96];
	ld.shared.f64 	%fd145, [%r6+144];
	add.f64 	%fd146, %fd144, %fd145;
	sub.f64 	%fd147, %fd144, %fd145;
	fma.rn.f64 	%fd148, %fd7, %fd138, 0d0000000000000000;
	fma.rn.f64 	%fd149, %fd8, %fd139, 0d0000000000000000;
	fma.rn.f64 	%fd150, %fd11, %fd142, %fd148;
	fma.rn.f64 	%fd151, %fd12, %fd143, %fd149;
	fma.rn.f64 	%fd152, %fd15, %fd146, %fd150;
	fma.rn.f64 	%fd153, %fd16, %fd147, %fd151;
	sub.f64 	%fd154, %fd152, %fd153;
	st.shared.f64 	[%r6+96], %fd154;
	add.f64 	%fd155, %fd152, %fd153;
	st.shared.f64 	[%r6], %fd155;
	fma.rn.f64 	%fd156, %fd9, %fd138, 0d0000000000000000;
	fma.rn.f64 	%fd157, %fd10, %fd139, 0d0000000000000000;
	fma.rn.f64 	%fd158, %fd13, %fd142, %fd156;
	fma.rn.f64 	%fd159, %fd14, %fd143, %fd157;
	fma.rn.f64 	%fd160, %fd17, %fd146, %fd158;
	fma.rn.f64 	%fd161, %fd18, %fd147, %fd159;
	add.f64 	%fd162, %fd160, %fd161;
	st.shared.f64 	[%r6+48], %fd162;
$L__BB50_10:
	mov.u32 	%r7, %tid.x;
	setp.gt.u32 	%p11, %r7, 8;
	bar.sync 	0;
	@%p11 bra 	$L__BB50_12;
	ld.shared.f64 	%fd163, [%r5];
	ld.shared.f64 	%fd164, [%r5+1440];
	add.f64 	%fd165, %fd163, %fd164;
	sub.f64 	%fd166, %fd163, %fd164;
	ld.shared.f64 	%fd167, [%r5+288];
	ld.shared.f64 	%fd168, [%r5+1152];
	add.f64 	%fd169, %fd167, %fd168;
	sub.f64 	%fd170, %fd167, %fd168;
	ld.shared.f64 	%fd171, [%r5+576];
	ld.shared.f64 	%fd172, [%r5+864];
	add.f64 	%fd173, %fd171, %fd172;
	sub.f64 	%fd174, %fd171, %fd172;
	fma.rn.f64 	%fd175, %fd7, %fd165, 0d0000000000000000;
	fma.rn.f64 	%fd176, %fd8, %fd166, 0d0000000000000000;
	fma.rn.f64 	%fd177, %fd11, %fd169, %fd175;
	fma.rn.f64 	%fd178, %fd12, %fd170, %fd176;
	fma.rn.f64 	%fd179, %fd15, %fd173, %fd177;
	fma.rn.f64 	%fd180, %fd16, %fd174, %fd178;
	sub.f64 	%fd190, %fd179, %fd180;
	add.f64 	%fd192, %fd179, %fd180;
	fma.rn.f64 	%fd181, %fd9, %fd165, 0d0000000000000000;
	fma.rn.f64 	%fd182, %fd10, %fd166, 0d0000000000000000;
	fma.rn.f64 	%fd183, %fd13, %fd169, %fd181;
	fma.rn.f64 	%fd184, %fd14, %fd170, %fd182;
	fma.rn.f64 	%fd185, %fd17, %fd173, %fd183;
	fma.rn.f64 	%fd186, %fd18, %fd174, %fd184;
	add.f64 	%fd191, %fd185, %fd186;
$L__BB50_12:
	bar.sync 	0;
	@%p4 bra 	$L__BB50_14;
	ld.param.u64 	%rd21, [_Z32massMatrixMultiplyRegisterKernelILi3ELi6ELi3EEviPKdS1_S1_S1_Pd_param_5];
	mov.u32 	%r43, %ctaid.x;
	mov.u32 	%r44, %tid.y;
	mad.lo.s32 	%r45, %r43, 3, %r44;
	mad.lo.s32 	%r46, %r45, 27, %r7;
	cvta.to.global.u64 	%rd17, %rd21;
	mul.wide.s32 	%rd18, %r46, 8;
	add.s64 	%rd19, %rd17, %rd18;
	st.global.f64 	[%rd19], %fd192;
	st.global.f64 	[%rd19+72], %fd191;
	st.global.f64 	[%rd19+144], %fd190;
$L__BB50_14:
	ret;

}
	// .globl	_Z32massMatrixMultiplyConstantKernelILi3ELi6ELi3EEviPKdS1_S1_S1_Pd
.visible .entry _Z32massMatrixMultiplyConstantKernelILi3ELi6ELi3EEviPKdS1_S1_S1_Pd(
	.param .u32 _Z32massMatrixMultiplyConstantKernelILi3ELi6ELi3EEviPKdS1_S1_S1_Pd_param_0,
	.param .u64 .ptr .align 1 _Z32massMatrixMultiplyConstantKernelILi3ELi6ELi3EEviPKdS1_S1_S1_Pd_param_1,
	.param .u64 .ptr .align 1 _Z32massMatrixMultiplyConstantKernelILi3ELi6ELi3EEviPKdS1_S1_S1_Pd_param_2,
	.param .u64 .ptr .align 1 _Z32massMatrixMultiplyConstantKernelILi3ELi6ELi3EEviPKdS1_S1_S1_Pd_param_3,
	.param .u64 .ptr .align 1 _Z32massMatrixMultiplyConstantKernelILi3ELi6ELi3EEviPKdS1_S1_S1_Pd_param_4,
	.param .u64 .ptr .align 1 _Z32massMatrixMultiplyConstantKernelILi3ELi6ELi3EEviPKdS1_S1_S1_Pd_param_5
)
{
	.reg .pred 	%p<10>;
	.reg .b16 	%rs<14>;
	.reg .b32 	%r<28>;
	.reg .b64 	%rd<15>;
	.reg .b64 	%fd<205>;
	// demoted variable
	.shared .align 8 .b8 _ZZ32massMatrixMultiplyConstantKernelILi3ELi6ELi3EEviPKdS1_S1_S1_PdE6s_tmp1[5184];
	ld.param.u32 	%r9, [_Z32massMatrixMultiplyConstantKernelILi3ELi6ELi3EEviPKdS1_S1_S1_Pd_param_0];
	ld.param.u64 	%rd2, [_Z32massMatrixMultiplyConstantKernelILi3ELi6ELi3EEviPKdS1_S1_S1_Pd_param_4];
	mov.u32 	%r10, %tid.x;
	mov.u32 	%r2, %tid.y;
	mov.u32 	%r11, %ctaid.x;
	mad.lo.s32 	%r3, %r11, 3, %r2;
	cvt.u16.u32 	%rs2, %r10;
	mul.hi.u16 	%rs3, %rs2, -21845;
	shr.u16 	%rs4, %rs3, 1;
	mul.lo.s16 	%rs5, %rs4, 3;
	sub.s16 	%rs1, %rs2, %rs5;
	setp.lt.s32 	%p2, %r3, %r9;
	setp.lt.u32 	%p3, %r10, 9;
	and.pred  	%p1, %p2, %p3;
	not.pred 	%p4, %p1;
	@%p4 bra 	$L__BB51_2;
	cvta.to.global.u64 	%rd4, %rd2;
	mad.lo.s32 	%r12, %r3, 27, %r10;
	mul.wide.s32 	%rd5, %r12, 8;
	add.s64 	%rd6, %rd4, %rd5;
	ld.global.nc.f64 	%fd201, [%rd6];
	ld.global.nc.f64 	%fd200, [%rd6+72];
	ld.global.nc.f64 	%fd199, [%rd6+144];
$L__BB51_2:
	setp.gt.u32 	%p5, %r10, 8;
	bar.sync 	0;
	ld.const.f64 	%fd7, [const_oddDofToQuad+8];
	ld.const.f64 	%fd8, [const_evenDofToQuad+8];
	ld.const.f64 	%fd9, [const_oddDofToQuad+16];
	ld.const.f64 	%fd10, [const_evenDofToQuad+16];
	ld.const.f64 	%fd11, [const_oddDofToQuad+24];
	ld.const.f64 	%fd12, [const_evenDofToQuad+24];
	ld.const.f64 	%fd13, [const_oddDofToQuad+32];
	ld.const.f64 	%fd14, [const_evenDofToQuad+32];
	ld.const.f64 	%fd15, [const_oddDofToQuad+40];
	ld.const.f64 	%fd16, [const_evenDofToQuad+40];
	mov.u32 	%r13, _ZZ32massMatrixMultiplyConstantKernelILi3ELi6ELi3EEviPKdS1_S1_S1_PdE6s_tmp1;
	mad.lo.s32 	%r4, %r2, 1728, %r13;
	mul.lo.s16 	%rs7, %rs2, 171;
	shr.u16 	%rs8, %rs7, 9;
	cvt.u32.u16 	%r5, %rs8;
	mul.wide.u16 	%r14, %rs8, 48;
	add.s32 	%r6, %r4, %r14;
	mul.wide.u16 	%r15, %rs1, 8;
	add.s32 	%r7, %r6, %r15;
	@%p5 bra 	$L__BB51_4;
	add.f64 	%fd27, %fd201, %fd199;
	sub.f64 	%fd28, %fd201, %fd199;
	add.f64 	%fd29, %fd200, %fd200;
	sub.f64 	%fd30, %fd200, %fd200;
	mul.f64 	%fd31, %fd29, 0d3FE0000000000000;
	ld.const.f64 	%fd32, [const_oddDofToQuad];
	fma.rn.f64 	%fd33, %fd32, %fd27, 0d0000000000000000;
	ld.const.f64 	%fd34, [const_evenDofToQuad];
	fma.rn.f64 	%fd35, %fd34, %fd28, 0d0000000000000000;
	fma.rn.f64 	%fd36, %fd7, %fd31, %fd33;
	fma.rn.f64 	%fd37, %fd8, %fd30, %fd35;
	sub.f64 	%fd38, %fd36, %fd37;
	st.shared.f64 	[%r7+1440], %fd38;
	add.f64 	%fd39, %fd37, %fd36;
	st.shared.f64 	[%r7], %fd39;
	fma.rn.f64 	%fd40, %fd9, %fd27, 0d0000000000000000;
	fma.rn.f64 	%fd41, %fd10, %fd28, 0d0000000000000000;
	fma.rn.f64 	%fd42, %fd11, %fd31, %fd40;
	fma.rn.f64 	%fd43, %fd12, %fd30, %fd41;
	sub.f64 	%fd44, %fd42, %fd43;
	st.shared.f64 	[%r7+1152], %fd44;
	add.f64 	%fd45, %fd43, %fd42;
	st.shared.f64 	[%r7+288], %fd45;
	fma.rn.f64 	%fd46, %fd13, %fd27, 0d0000000000000000;
	fma.rn.f64 	%fd47, %fd14, %fd28, 0d0000000000000000;
	fma.rn.f64 	%fd48, %fd15, %fd31, %fd46;
	fma.rn.f64 	%fd49, %fd16, %fd30, %fd47;
	sub.f64 	%fd50, %fd48, %fd49;
	st.shared.f64 	[%r7+864], %fd50;
	add.f64 	%fd51, %fd49, %fd48;
	st.shared.f64 	[%r7+576], %fd51;
$L__BB51_4:
	bar.sync 	0;
	setp.gt.u32 	%p6, %r10, 17;
	mad.lo.s32 	%r16, %r5, 240, %r6;
	add.s32 	%r8, %r16, %r15;
	@%p6 bra 	$L__BB51_6;
	ld.shared.f64 	%fd52, [%r8];
	ld.shared.f64 	%fd53, [%r8+96];
	add.f64 	%fd54, %fd52, %fd53;
	sub.f64 	%fd55, %fd52, %fd53;
	ld.shared.f64 	%fd56, [%r8+48];
	add.f64 	%fd57, %fd56, %fd56;
	sub.f64 	%fd58, %fd56, %fd56;
	mul.f64 	%fd59, %fd57, 0d3FE0000000000000;
	ld.const.f64 	%fd60, [const_oddDofToQuad];
	fma.rn.f64 	%fd61, %fd60, %fd54, 0d0000000000000000;
	ld.const.f64 	%fd62, [const_evenDofToQuad];
	fma.rn.f64 	%fd63, %fd62, %fd55, 0d0000000000000000;
	fma.rn.f64 	%fd64, %fd7, %fd59, %fd61;
	fma.rn.f64 	%fd65, %fd8, %fd58, %fd63;
	sub.f64 	%fd66, %fd64, %fd65;
	st.shared.f64 	[%r8+240], %fd66;
	add.f64 	%fd67, %fd65, %fd64;
	st.shared.f64 	[%r8], %fd67;
	fma.rn.f64 	%fd68, %fd9, %fd54, 0d0000000000000000;
	fma.rn.f64 	%fd69, %fd10, %fd55, 0d0000000000000000;
	fma.rn.f64 	%fd70, %fd11, %fd59, %fd68;
	fma.rn.f64 	%fd71, %fd12, %fd58, %fd69;
	sub.f64 	%fd72, %fd70, %fd71;
	st.shared.f64 	[%r8+192], %fd72;
	add.f64 	%fd73, %fd71, %fd70;
	st.shared.f64 	[%r8+48], %fd73;
	fma.rn.f64 	%fd74, %fd13, %fd54, 0d0000000000000000;
	fma.rn.f64 	%fd75, %fd14, %fd55, 0d0000000000000000;
	fma.rn.f64 	%fd76, %fd15, %fd59, %fd74;
	fma.rn.f64 	%fd77, %fd16, %fd58, %fd75;
	sub.f64 	%fd78, %fd76, %fd77;
	st.shared.f64 	[%r8+144], %fd78;
	add.f64 	%fd79, %fd77, %fd76;
	st.shared.f64 	[%r8+96], %fd79;
$L__BB51_6:
	ld.param.u64 	%rd13, [_Z32massMatrixMultiplyConstantKernelILi3ELi6ELi3EEviPKdS1_S1_S1_Pd_param_1];
	setp.gt.u32 	%p7, %r10, 17;
	bar.sync 	0;
	cvt.u16.u32 	%rs9, %r10;
	mul.hi.u16 	%rs10, %rs9, -21845;
	shr.u16 	%rs11, %rs10, 2;
	mul.lo.s16 	%rs12, %rs11, 6;
	sub.s16 	%rs13, %rs9, %rs12;
	mul.wide.u16 	%r18, %rs11, 288;
	add.s32 	%r19, %r4, %r18;
	mul.wide.u16 	%r20, %rs13, 48;
	add.s32 	%r21, %r19, %r20;
	ld.shared.f64 	%fd80, [%r21];
	ld.shared.f64 	%fd81, [%r21+16];
	add.f64 	%fd82, %fd80, %fd81;
	sub.f64 	%fd83, %fd80, %fd81;
	ld.shared.f64 	%fd84, [%r21+8];
	add.f64 	%fd85, %fd84, %fd84;
	sub.f64 	%fd86, %fd84, %fd84;
	mul.f64 	%fd87, %fd85, 0d3FE0000000000000;
	mov.b32 	%r22, {%rs13, %rs11};
	mov.b32 	%r23, 5;
	mov.b32 	%r24, 9222;
	dp2a.lo.u32.u32 	%r25, %r22, %r24, %r23;
	mad.lo.s32 	%r26, %r3, 216, %r25;
	ld.const.f64 	%fd88, [const_oddDofToQuad];
	fma.rn.f64 	%fd89, %fd88, %fd82, 0d0000000000000000;
	ld.const.f64 	%fd90, [const_evenDofToQuad];
	fma.rn.f64 	%fd91, %fd90, %fd83, 0d0000000000000000;
	ld.const.f64 	%fd92, [const_oddDofToQuad+8];
	fma.rn.f64 	%fd93, %fd92, %fd87, %fd89;
	fma.rn.f64 	%fd94, %fd8, %fd86, %fd91;
	cvta.to.global.u64 	%rd7, %rd13;
	mul.wide.s32 	%rd8, %r26, 8;
	add.s64 	%rd9, %rd7, %rd8;
	ld.global.nc.f64 	%fd95, [%rd9];
	ld.global.nc.f64 	%fd96, [%rd9+-40];
	sub.f64 	%fd97, %fd93, %fd94;
	mul.f64 	%fd98, %fd97, %fd95;
	add.f64 	%fd99, %fd93, %fd94;
	mul.f64 	%fd204, %fd99, %fd96;
	fma.rn.f64 	%fd100, %fd9, %fd82, 0d0000000000000000;
	fma.rn.f64 	%fd101, %fd10, %fd83, 0d0000000000000000;
	fma.rn.f64 	%fd102, %fd11, %fd87, %fd100;
	fma.rn.f64 	%fd103, %fd12, %fd86, %fd101;
	ld.global.nc.f64 	%fd104, [%rd9+-8];
	ld.global.nc.f64 	%fd105, [%rd9+-32];
	sub.f64 	%fd106, %fd102, %fd103;
	mul.f64 	%fd107, %fd106, %fd104;
	add.f64 	%fd108, %fd102, %fd103;
	mul.f64 	%fd203, %fd108, %fd105;
	fma.rn.f64 	%fd109, %fd13, %fd82, 0d0000000000000000;
	ld.const.f64 	%fd110, [const_evenDofToQuad+32];
	fma.rn.f64 	%fd111, %fd110, %fd83, 0d0000000000000000;
	fma.rn.f64 	%fd112, %fd15, %fd87, %fd109;
	fma.rn.f64 	%fd113, %fd16, %fd86, %fd111;
	ld.global.nc.f64 	%fd114, [%rd9+-16];
	ld.global.nc.f64 	%fd115, [%rd9+-24];
	sub.f64 	%fd116, %fd112, %fd113;
	mul.f64 	%fd117, %fd116, %fd114;
	add.f64 	%fd118, %fd112, %fd113;
	mul.f64 	%fd202, %fd118, %fd115;
	bar.sync 	0;
	add.f64 	%fd119, %fd204, %fd98;
	sub.f64 	%fd120, %fd204, %fd98;
	add.f64 	%fd121, %fd203, %fd107;
	sub.f64 	%fd122, %fd203, %fd107;
	add.f64 	%fd123, %fd202, %fd117;
	sub.f64 	%fd124, %fd202, %fd117;
	fma.rn.f64 	%fd125, %fd88, %fd119, 0d0000000000000000;
	fma.rn.f64 	%fd126, %fd90, %fd120, 0d0000000000000000;
	fma.rn.f64 	%fd127, %fd9, %fd121, %fd125;
	fma.rn.f64 	%fd128, %fd10, %fd122, %fd126;
	fma.rn.f64 	%fd129, %fd13, %fd123, %fd127;
	fma.rn.f64 	%fd130, %fd110, %fd124, %fd128;
	sub.f64 	%fd131, %fd129, %fd130;
	st.shared.f64 	[%r21+16], %fd131;
	add.f64 	%fd132, %fd129, %fd130;
	st.shared.f64 	[%r21], %fd132;
	fma.rn.f64 	%fd133, %fd92, %fd119, 0d0000000000000000;
	fma.rn.f64 	%fd134, %fd8, %fd120, 0d0000000000000000;
	fma.rn.f64 	%fd135, %fd11, %fd121, %fd133;
	fma.rn.f64 	%fd136, %fd12, %fd122, %fd134;
	fma.rn.f64 	%fd137, %fd15, %fd123, %fd135;
	fma.rn.f64 	%fd138, %fd16, %fd124, %fd136;
	add.f64 	%fd139, %fd137, %fd138;
	st.shared.f64 	[%r21+8], %fd139;
	bar.sync 	0;
	@%p7 bra 	$L__BB51_8;
	ld.shared.f64 	%fd140, [%r8];
	ld.shared.f64 	%fd141, [%r8+240];
	add.f64 	%fd142, %fd140, %fd141;
	sub.f64 	%fd143, %fd140, %fd141;
	ld.shared.f64 	%fd144, [%r8+48];
	ld.shared.f64 	%fd145, [%r8+192];
	add.f64 	%fd146, %fd144, %fd145;
	sub.f64 	%fd147, %fd144, %fd145;
	ld.shared.f64 	%fd148, [%r8+96];
	ld.shared.f64 	%fd149, [%r8+144];
	add.f64 	%fd150, %fd148, %fd149;
	sub.f64 	%fd151, %fd148, %fd149;
	fma.rn.f64 	%fd153, %fd88, %fd142, 0d0000000000000000;
	ld.const.f64 	%fd154, [const_evenDofToQuad];
	fma.rn.f64 	%fd155, %fd154, %fd143, 0d0000000000000000;
	fma.rn.f64 	%fd156, %fd9, %fd146, %fd153;
	fma.rn.f64 	%fd157, %fd10, %fd147, %fd155;
	fma.rn.f64 	%fd158, %fd13, %fd150, %fd156;
	ld.const.f64 	%fd159, [const_evenDofToQuad+32];
	fma.rn.f64 	%fd160, %fd159, %fd151, %fd157;
	sub.f64 	%fd161, %fd158, %fd160;
	st.shared.f64 	[%r8+96], %fd161;
	add.f64 	%fd162, %fd158, %fd160;
	st.shared.f64 	[%r8], %fd162;
	ld.const.f64 	%fd163, [const_oddDofToQuad+8];
	fma.rn.f64 	%fd164, %fd163, %fd142, 0d0000000000000000;
	fma.rn.f64 	%fd165, %fd8, %fd143, 0d0000000000000000;
	fma.rn.f64 	%fd166, %fd11, %fd146, %fd164;
	fma.rn.f64 	%fd167, %fd12, %fd147, %fd165;
	fma.rn.f64 	%fd168, %fd15, %fd150, %fd166;
	fma.rn.f64 	%fd169, %fd16, %fd151, %fd167;
	add.f64 	%fd170, %fd168, %fd169;
	st.shared.f64 	[%r8+48], %fd170;
$L__BB51_8:
	setp.gt.u32 	%p8, %r10, 8;
	bar.sync 	0;
	@%p8 bra 	$L__BB51_10;
	ld.shared.f64 	%fd171, [%r7];
	ld.shared.f64 	%fd172, [%r7+1440];
	add.f64 	%fd173, %fd171, %fd172;
	sub.f64 	%fd174, %fd171, %fd172;
	ld.shared.f64 	%fd175, [%r7+288];
	ld.shared.f64 	%fd176, [%r7+1152];
	add.f64 	%fd177, %fd175, %fd176;
	sub.f64 	%fd178, %fd175, %fd176;
	ld.shared.f64 	%fd179, [%r7+576];
	ld.shared.f64 	%fd180, [%r7+864];
	add.f64 	%fd181, %fd179, %fd180;
	sub.f64 	%fd182, %fd179, %fd180;
	fma.rn.f64 	%fd184, %fd88, %fd173, 0d0000000000000000;
	ld.const.f64 	%fd185, [const_evenDofToQuad];
	fma.rn.f64 	%fd186, %fd185, %fd174, 0d0000000000000000;
	fma.rn.f64 	%fd187, %fd9, %fd177, %fd184;
	fma.rn.f64 	%fd188, %fd10, %fd178, %fd186;
	fma.rn.f64 	%fd189, %fd13, %fd181, %fd187;
	ld.const.f64 	%fd190, [const_evenDofToQuad+32];
	fma.rn.f64 	%fd191, %fd190, %fd182, %fd188;
	sub.f64 	%fd202, %fd189, %fd191;
	add.f64 	%fd204, %fd189, %fd191;
	ld.const.f64 	%fd192, [const_oddDofToQuad+8];
	fma.rn.f64 	%fd193, %fd192, %fd173, 0d0000000000000000;
	fma.rn.f64 	%fd194, %fd8, %fd174, 0d0000000000000000;
	fma.rn.f64 	%fd195, %fd11, %fd177, %fd193;
	fma.rn.f64 	%fd196, %fd12, %fd178, %fd194;
	fma.rn.f64 	%fd197, %fd15, %fd181, %fd195;
	fma.rn.f64 	%fd198, %fd16, %fd182, %fd196;
	add.f64 	%fd203, %fd197, %fd198;
$L__BB51_10:
	bar.sync 	0;
	@%p4 bra 	$L__BB51_12;
	ld.param.u64 	%rd14, [_Z32massMatrixMultiplyConstantKernelILi3ELi6ELi3EEviPKdS1_S1_S1_Pd_param_5];
	mad.lo.s32 	%r27, %r3, 27, %r10;
	cvta.to.global.u64 	%rd10, %rd14;
	mul.wide.s32 	%rd11, %r27, 8;
	add.s64 	%rd12, %rd10, %rd11;
	st.global.f64 	[%rd12], %fd204;
	st.global.f64 	[%rd12+72], %fd203;
	st.global.f64 	[%rd12+144], %fd202;
$L__BB51_12:
	ret;

}
	// .globl	_Z30massMatrixMultiplySharedKernelILi3ELi6ELi3EEviPKdS1_S1_S1_Pd
.visible .entry _Z30massMatrixMultiplySharedKernelILi3ELi6ELi3EEviPKdS1_S1_S1_Pd(
	.param .u32 _Z30massMatrixMultiplySharedKernelILi3ELi6ELi3EEviPKdS1_S1_S1_Pd_param_0,
	.param .u64 .ptr .align 1 _Z30massMatrixMultiplySharedKernelILi3ELi6ELi3EEviPKdS1_S1_S1_Pd_param_1,
	.param .u64 .ptr .align 1 _Z30massMatrixMultiplySharedKernelILi3ELi6ELi3EEviPKdS1_S1_S1_Pd_param_2,
	.param .u64 .ptr .align 1 _Z30massMatrixMultiplySharedKernelILi3ELi6ELi3EEviPKdS1_S1_S1_Pd_param_3,
	.param .u64 .ptr .align 1 _Z30massMatrixMultiplySharedKernelILi3ELi6ELi3EEviPKdS1_S1_S1_Pd_param_4,
	.param .u64 .ptr .align 1 _Z30massMatrixMultiplySharedKernelILi3ELi6ELi3EEviPKdS1_S1_S1_Pd_param_5
)
{
	.reg .pred 	%p<13>;
	.reg .b16 	%rs<13>;
	.reg .b32 	%r<47>;
	.reg .b64 	%rd<22>;
	.reg .b64 	%fd<193>;
	// demoted variable
	.shared .align 8 .b8 _ZZ30massMatrixMultiplySharedKernelILi3ELi6ELi3EEviPKdS1_S1_S1_PdE6s_tmp1[5184];
	// demoted variable
	.shared .align 8 .b8 _ZZ30massMatrixMultiplySharedKernelILi3ELi6ELi3EEviPKdS1_S1_S1_PdE14s_oddDofToQuad[48];
	// demoted variable
	.shared .align 8 .b8 _ZZ30massMatrixMultiplySharedKernelILi3ELi6ELi3EEviPKdS1_S1_S1_PdE15s_evenDofToQuad[48];
	ld.param.u32 	%r8, [_Z30massMatrixMultiplySharedKernelILi3ELi6ELi3EEviPKdS1_S1_S1_Pd_param_0];
	ld.param.u64 	%rd2, [_Z30massMatrixMultiplySharedKernelILi3ELi6ELi3EEviPKdS1_S1_S1_Pd_param_2];
	ld.param.u64 	%rd3, [_Z30massMatrixMultiplySharedKernelILi3ELi6ELi3EEviPKdS1_S1_S1_Pd_param_3];
	ld.param.u64 	%rd4, [_Z30massMatrixMultiplySharedKernelILi3ELi6ELi3EEviPKdS1_S1_S1_Pd_param_4];
	mov.u32 	%r9, %tid.x;
	mov.u32 	%r2, %tid.y;
	mov.u32 	%r10, %ctaid.x;
	mad.lo.s32 	%r3, %r10, 3, %r2;
	cvt.u16.u32 	%rs2, %r9;
	mul.hi.u16 	%rs3, %rs2, -21845;
	shr.u16 	%rs4, %rs3, 1;
	mul.lo.s16 	%rs5, %rs4, 3;
	sub.s16 	%rs1, %rs2, %rs5;
	setp.lt.s32 	%p2, %r3, %r8;
	setp.lt.u32 	%p3, %r9, 9;
	and.pred  	%p1, %p2, %p3;
	not.pred 	%p4, %p1;
	@%p4 bra 	$L__BB52_2;
	cvta.to.global.u64 	%rd6, %rd4;
	mad.lo.s32 	%r11, %r3, 27, %r9;
	mul.wide.s32 	%rd7, %r11, 8;
	add.s64 	%rd8, %rd6, %rd7;
	ld.global.nc.f64 	%fd189, [%rd8];
	ld.global.nc.f64 	%fd188, [%rd8+72];
	ld.global.nc.f64 	%fd187, [%rd8+144];
$L__BB52_2:
	setp.ne.s32 	%p5, %r2, 0;
	setp.gt.u32 	%p6, %r9, 5;
	or.pred  	%p7, %p5, %p6;
	@%p7 bra 	$L__BB52_4;
	cvta.to.global.u64 	%rd9, %rd2;
	mul.wide.u32 	%rd10, %r9, 8;
	add.s64 	%rd11, %rd9, %rd10;
	ld.global.nc.f64 	%fd29, [%rd11];
	shl.b32 	%r12, %r9, 3;
	mov.u32 	%r13, _ZZ30massMatrixMultiplySharedKernelILi3ELi6ELi3EEviPKdS1_S1_S1_PdE14s_oddDofToQuad;
	add.s32 	%r14, %r13, %r12;
	st.shared.f64 	[%r14], %fd29;
	cvta.to.global.u64 	%rd12, %rd3;
	add.s64 	%rd13, %rd12, %rd10;
	ld.global.nc.f64 	%fd30, [%rd13];
	mov.u32 	%r15, _ZZ30massMatrixMultiplySharedKernelILi3ELi6ELi3EEviPKdS1_S1_S1_PdE15s_evenDofToQuad;
	add.s32 	%r16, %r15, %r12;
	st.shared.f64 	[%r16], %fd30;
$L__BB52_4:
	setp.gt.u32 	%p8, %r9, 8;
	bar.sync 	0;
	ld.shared.f64 	%fd7, [_ZZ30massMatrixMultiplySharedKernelILi3ELi6ELi3EEviPKdS1_S1_S1_PdE14s_oddDofToQuad];
	ld.shared.f64 	%fd8, [_ZZ30massMatrixMultiplySharedKernelILi3ELi6ELi3EEviPKdS1_S1_S1_PdE15s_evenDofToQuad];
	ld.shared.f64 	%fd9, [_ZZ30massMatrixMultiplySharedKernelILi3ELi6ELi3EEviPKdS1_S1_S1_PdE14s_oddDofToQuad+8];
	ld.shared.f64 	%fd10, [_ZZ30massMatrixMultiplySharedKernelILi3ELi6ELi3EEviPKdS1_S1_S1_PdE15s_evenDofToQuad+8];
	ld.shared.f64 	%fd11, [_ZZ30massMatrixMultiplySharedKernelILi3ELi6ELi3EEviPKdS1_S1_S1_PdE14s_oddDofToQuad+16];
	ld.shared.f64 	%fd12, [_ZZ30massMatrixMultiplySharedKernelILi3ELi6ELi3EEviPKdS1_S1_S1_PdE15s_evenDofToQuad+16];
	ld.shared.f64 	%fd13, [_ZZ30massMatrixMultiplySharedKernelILi3ELi6ELi3EEviPKdS1_S1_S1_PdE14s_oddDofToQuad+24];
	ld.shared.f64 	%fd14, [_ZZ30massMatrixMultiplySharedKernelILi3ELi6ELi3EEviPKdS1_S1_S1_PdE15s_evenDofToQuad+24];
	ld.shared.f64 	%fd15, [_ZZ30massMatrixMultiplySharedKernelILi3ELi6ELi3EEviPKdS1_S1_S1_PdE14s_oddDofToQuad+32];
	ld.shared.f64 	%fd16, [_ZZ30massMatrixMultiplySharedKernelILi3ELi6ELi3EEviPKdS1_S1_S1_PdE15s_evenDofToQuad+32];
	ld.shared.f64 	%fd17, [_ZZ30massMatrixMultiplySharedKernelILi3ELi6ELi3EEviPKdS1_S1_S1_PdE14s_oddDofToQuad+40];
	ld.shared.f64 	%fd18, [_ZZ30massMatrixMultiplySharedKernelILi3ELi6ELi3EEviPKdS1_S1_S1_PdE15s_evenDofToQuad+40];
	mov.u32 	%r17, _ZZ30massMatrixMultiplySharedKernelILi3ELi6ELi3EEviPKdS1_S1_S1_PdE6s_tmp1;
	mad.lo.s32 	%r18, %r2, 1728, %r17;
	mul.lo.s16 	%rs7, %rs2, 171;
	shr.u16 	%rs8, %rs7, 9;
	cvt.u32.u16 	%r4, %rs8;
	mul.wide.u16 	%r19, %rs8, 48;
	add.s32 	%r20, %r18, %r19;
	mul.wide.u16 	%r21, %rs1, 8;
	add.s32 	%r5, %r20, %r21;
	@%p8 bra 	$L__BB52_6;
	add.f64 	%fd31, %fd189, %fd187;
	sub.f64 	%fd32, %fd189, %fd187;
	add.f64 	%fd33, %fd188, %fd188;
	sub.f64 	%fd34, %fd188, %fd188;
	mul.f64 	%fd35, %fd33, 0d3FE0000000000000;
	fma.rn.f64 	%fd36, %fd7, %fd31, 0d0000000000000000;
	fma.rn.f64 	%fd37, %fd8, %fd32, 0d0000000000000000;
	fma.rn.f64 	%fd38, %fd9, %fd35, %fd36;
	fma.rn.f64 	%fd39, %fd10, %fd34, %fd37;
	sub.f64 	%fd40, %fd38, %fd39;
	st.shared.f64 	[%r5+1440], %fd40;
	add.f64 	%fd41, %fd39, %fd38;
	st.shared.f64 	[%r5], %fd41;
	fma.rn.f64 	%fd42, %fd11, %fd31, 0d0000000000000000;
	fma.rn.f64 	%fd43, %fd12, %fd32, 0d0000000000000000;
	fma.rn.f64 	%fd44, %fd13, %fd35, %fd42;
	fma.rn.f64 	%fd45, %fd14, %fd34, %fd43;
	sub.f64 	%fd46, %fd44, %fd45;
	st.shared.f64 	[%r5+1152], %fd46;
	add.f64 	%fd47, %fd45, %fd44;
	st.shared.f64 	[%r5+288], %fd47;
	fma.rn.f64 	%fd48, %fd15, %fd31, 0d0000000000000000;
	fma.rn.f64 	%fd49, %fd16, %fd32, 0d0000000000000000;
	fma.rn.f64 	%fd50, %fd17, %fd35, %fd48;
	fma.rn.f64 	%fd51, %fd18, %fd34, %fd49;
	sub.f64 	%fd52, %fd50, %fd51;
	st.shared.f64 	[%r5+864], %fd52;
	add.f64 	%fd53, %fd51, %fd50;
	st.shared.f64 	[%r5+576], %fd53;
$L__BB52_6:
	bar.sync 	0;
	setp.gt.u32 	%p9, %r9, 17;
	mad.lo.s32 	%r25, %r4, 48, %r18;
	mad.lo.s32 	%r26, %r4, 240, %r25;
	add.s32 	%r6, %r26, %r21;
	@%p9 bra 	$L__BB52_8;
	ld.shared.f64 	%fd54, [%r6];
	ld.shared.f64 	%fd55, [%r6+96];
	add.f64 	%fd56, %fd54, %fd55;
	sub.f64 	%fd57, %fd54, %fd55;
	ld.shared.f64 	%fd58, [%r6+48];
	add.f64 	%fd59, %fd58, %fd58;
	sub.f64 	%fd60, %fd58, %fd58;
	mul.f64 	%fd61, %fd59, 0d3FE0000000000000;
	fma.rn.f64 	%fd62, %fd7, %fd56, 0d0000000000000000;
	fma.rn.f64 	%fd63, %fd8, %fd57, 0d0000000000000000;
	fma.rn.f64 	%fd64, %fd9, %fd61, %fd62;
	fma.rn.f64 	%fd65, %fd10, %fd60, %fd63;
	sub.f64 	%fd66, %fd64, %fd65;
	st.shared.f64 	[%r6+240], %fd66;
	add.f64 	%fd67, %fd65, %fd64;
	st.shared.f64 	[%r6], %fd67;
	fma.rn.f64 	%fd68, %fd11, %fd56, 0d0000000000000000;
	fma.rn.f64 	%fd69, %fd12, %fd57, 0d0000000000000000;
	fma.rn.f64 	%fd70, %fd13, %fd61, %fd68;
	fma.rn.f64 	%fd71, %fd14, %fd60, %fd69;
	sub.f64 	%fd72, %fd70, %fd71;
	st.shared.f64 	[%r6+192], %fd72;
	add.f64 	%fd73, %fd71, %fd70;
	st.shared.f64 	[%r6+48], %fd73;
	fma.rn.f64 	%fd74, %fd15, %fd56, 0d0000000000000000;
	fma.rn.f64 	%fd75, %fd16, %fd57, 0d0000000000000000;
	fma.rn.f64 	%fd76, %fd17, %fd61, %fd74;
	fma.rn.f64 	%fd77, %fd18, %fd60, %fd75;
	sub.f64 	%fd78, %fd76, %fd77;
	st.shared.f64 	[%r6+144], %fd78;
	add.f64 	%fd79, %fd77, %fd76;
	st.shared.f64 	[%r6+96], %fd79;
$L__BB52_8:
	ld.param.u64 	%rd20, [_Z30massMatrixMultiplySharedKernelILi3ELi6ELi3EEviPKdS1_S1_S1_Pd_param_1];
	mov.u32 	%r28, %tid.x;
	setp.gt.u32 	%p10, %r28, 17;
	bar.sync 	0;
	cvt.u16.u32 	%rs9, %r28;
	mul.hi.u16 	%rs10, %rs9, 10923;
	mul.lo.s16 	%rs11, %rs10, 6;
	sub.s16 	%rs12, %rs9, %rs11;
	mov.u32 	%r29, %tid.y;
	mov.u32 	%r30, _ZZ30massMatrixMultiplySharedKernelILi3ELi6ELi3EEviPKdS1_S1_S1_PdE6s_tmp1;
	mad.lo.s32 	%r31, %r29, 1728, %r30;
	mul.wide.u16 	%r32, %rs10, 288;
	add.s32 	%r33, %r31, %r32;
	mul.wide.u16 	%r34, %rs12, 48;
	add.s32 	%r35, %r33, %r34;
	ld.shared.f64 	%fd80, [%r35];
	ld.shared.f64 	%fd81, [%r35+16];
	add.f64 	%fd82, %fd80, %fd81;
	sub.f64 	%fd83, %fd80, %fd81;
	ld.shared.f64 	%fd84, [%r35+8];
	add.f64 	%fd85, %fd84, %fd84;
	sub.f64 	%fd86, %fd84, %fd84;
	mul.f64 	%fd87, %fd85, 0d3FE0000000000000;
	mov.u32 	%r36, %ctaid.x;
	mad.lo.s32 	%r37, %r36, 3, %r29;
	mov.b32 	%r38, {%rs12, %rs10};
	mov.b32 	%r39, 5;
	mov.b32 	%r40, 9222;
	dp2a.lo.u32.u32 	%r41, %r38, %r40, %r39;
	mad.lo.s32 	%r42, %r37, 216, %r41;
	fma.rn.f64 	%fd88, %fd7, %fd82, 0d0000000000000000;
	fma.rn.f64 	%fd89, %fd8, %fd83, 0d0000000000000000;
	fma.rn.f64 	%fd90, %fd9, %fd87, %fd88;
	fma.rn.f64 	%fd91, %fd10, %fd86, %fd89;
	cvta.to.global.u64 	%rd14, %rd20;
	mul.wide.s32 	%rd15, %r42, 8;
	add.s64 	%rd16, %rd14, %rd15;
	ld.global.nc.f64 	%fd92, [%rd16];
	ld.global.nc.f64 	%fd93, [%rd16+-40];
	sub.f64 	%fd94, %fd90, %fd91;
	mul.f64 	%fd95, %fd94, %fd92;
	add.f64 	%fd96, %fd90, %fd91;
	mul.f64 	%fd192, %fd96, %fd93;
	fma.rn.f64 	%fd97, %fd11, %fd82, 0d0000000000000000;
	fma.rn.f64 	%fd98, %fd12, %fd83, 0d0000000000000000;
	fma.rn.f64 	%fd99, %fd13, %fd87, %fd97;
	fma.rn.f64 	%fd100, %fd14, %fd86, %fd98;
	ld.global.nc.f64 	%fd101, [%rd16+-8];
	ld.global.nc.f64 	%fd102, [%rd16+-32];
	sub.f64 	%fd103, %fd99, %fd100;
	mul.f64 	%fd104, %fd103, %fd101;
	add.f64 	%fd105, %fd99, %fd100;
	mul.f64 	%fd191, %fd105, %fd102;
	fma.rn.f64 	%fd106, %fd15, %fd82, 0d0000000000000000;
	fma.rn.f64 	%fd107, %fd16, %fd83, 0d0000000000000000;
	fma.rn.f64 	%fd108, %fd17, %fd87, %fd106;
	fma.rn.f64 	%fd109, %fd18, %fd86, %fd107;
	ld.global.nc.f64 	%fd110, [%rd16+-16];
	ld.global.nc.f64 	%fd111, [%rd16+-24];
	sub.f64 	%fd112, %fd108, %fd109;
	mul.f64 	%fd113, %fd112, %fd110;
	add.f64 	%fd114, %fd108, %fd109;
	mul.f64 	%fd190, %fd114, %fd111;
	bar.sync 	0;
	add.f64 	%fd115, %fd192, %fd95;
	sub.f64 	%fd116, %fd192, %fd95;
	add.f64 	%fd117, %fd191, %fd104;
	sub.f64 	%fd118, %fd191, %fd104;
	add.f64 	%fd119, %fd190, %fd113;
	sub.f64 	%fd120, %fd190, %fd113;
	fma.rn.f64 	%fd121, %fd7, %fd115, 0d0000000000000000;
	fma.rn.f64 	%fd122, %fd8, %fd116, 0d0000000000000000;
	fma.rn.f64 	%fd123, %fd11, %fd117, %fd121;
	fma.rn.f64 	%fd124, %fd12, %fd118, %fd122;
	fma.rn.f64 	%fd125, %fd15, %fd119, %fd123;
	fma.rn.f64 	%fd126, %fd16, %fd120, %fd124;
	sub.f64 	%fd127, %fd125, %fd126;
	st.shared.f64 	[%r35+16], %fd127;
	add.f64 	%fd128, %fd125, %fd126;
	st.shared.f64 	[%r35], %fd128;
	fma.rn.f64 	%fd129, %fd9, %fd115, 0d0000000000000000;
	fma.rn.f64 	%fd130, %fd10, %fd116, 0d0000000000000000;
	fma.rn.f64 	%fd131, %fd13, %fd117, %fd129;
	fma.rn.f64 	%fd132, %fd14, %fd118, %fd130;
	fma.rn.f64 	%fd133, %fd17, %fd119, %fd131;
	fma.rn.f64 	%fd134, %fd18, %fd120, %fd132;
	add.f64 	%fd135, %fd133, %fd134;
	st.shared.f64 	[%r35+8], %fd135;
	bar.sync 	0;
	@%p10 bra 	$L__BB52_10;
	ld.shared.f64 	%fd136, [%r6];
	ld.shared.f64 	%fd137, [%r6+240];
	add.f64 	%fd138, %fd136, %fd137;
	sub.f64 	%fd139, %fd136, %fd137;
	ld.shared.f64 	%fd140, [%r6+48];
	ld.shared.f64 	%fd141, [%r6+192];
	add.f64 	%fd142, %fd140, %fd141;
	sub.f64 	%fd143, %fd140, %fd141;
	ld.shared.f64 	%fd144, [%r6+96];
	ld.shared.f64 	%fd145, [%r6+144];
	add.f64 	%fd146, %fd144, %fd145;
	sub.f64 	%fd147, %fd144, %fd145;
	fma.rn.f64 	%fd148, %fd7, %fd138, 0d0000000000000000;
	fma.rn.f64 	%fd149, %fd8, %fd139, 0d0000000000000000;
	fma.rn.f64 	%fd150, %fd11, %fd142, %fd148;
	fma.rn.f64 	%fd151, %fd12, %fd143, %fd149;
	fma.rn.f64 	%fd152, %fd15, %fd146, %fd150;
	fma.rn.f64 	%fd153, %fd16, %fd147, %fd151;
	sub.f64 	%fd154, %fd152, %fd153;
	st.shared.f64 	[%r6+96], %fd154;
	add.f64 	%fd155, %fd152, %fd153;
	st.shared.f64 	[%r6], %fd155;
	fma.rn.f64 	%fd156, %fd9, %fd138, 0d0000000000000000;
	fma.rn.f64 	%fd157, %fd10, %fd139, 0d0000000000000000;
	fma.rn.f64 	%fd158, %fd13, %fd142, %fd156;
	fma.rn.f64 	%fd159, %fd14, %fd143, %fd157;
	fma.rn.f64 	%fd160, %fd17, %fd146, %fd158;
	fma.rn.f64 	%fd161, %fd18, %fd147, %fd159;
	add.f64 	%fd162, %fd160, %fd161;
	st.shared.f64 	[%r6+48], %fd162;
$L__BB52_10:
	mov.u32 	%r7, %tid.x;
	setp.gt.u32 	%p11, %r7, 8;
	bar.sync 	0;
	@%p11 bra 	$L__BB52_12;
	ld.shared.f64 	%fd163, [%r5];
	ld.shared.f64 	%fd164, [%r5+1440];
	add.f64 	%fd165, %fd163, %fd164;
	sub.f64 	%fd166, %fd163, %fd164;
	ld.shared.f64 	%fd167, [%r5+288];
	ld.shared.f64 	%fd168, [%r5+1152];
	add.f64 	%fd169, %fd167, %fd168;
	sub.f64 	%fd170, %fd167, %fd168;
	ld.shared.f64 	%fd171, [%r5+576];
	ld.shared.f64 	%fd172, [%r5+864];
	add.f64 	%fd173, %fd171, %fd172;
	sub.f64 	%fd174, %fd171, %fd172;
	fma.rn.f64 	%fd175, %fd7, %fd165, 0d0000000000000000;
	fma.rn.f64 	%fd176, %fd8, %fd166, 0d0000000000000000;
	fma.rn.f64 	%fd177, %fd11, %fd169, %fd175;
	fma.rn.f64 	%fd178, %fd12, %fd170, %fd176;
	fma.rn.f64 	%fd179, %fd15, %fd173, %fd177;
	fma.rn.f64 	%fd180, %fd16, %fd174, %fd178;
	sub.f64 	%fd190, %fd179, %fd180;
	add.f64 	%fd192, %fd179, %fd180;
	fma.rn.f64 	%fd181, %fd9, %fd165, 0d0000000000000000;
	fma.rn.f64 	%fd182, %fd10, %fd166, 0d0000000000000000;
	fma.rn.f64 	%fd183, %fd13, %fd169, %fd181;
	fma.rn.f64 	%fd184, %fd14, %fd170, %fd182;
	fma.rn.f64 	%fd185, %fd17, %fd173, %fd183;
	fma.rn.f64 	%fd186, %fd18, %fd174, %fd184;
	add.f64 	%fd191, %fd185, %fd186;
$L__BB52_12:
	bar.sync 	0;
	@%p4 bra 	$L__BB52_14;
	ld.param.u64 	%rd21, [_Z30massMatrixMultiplySharedKernelILi3ELi6ELi3EEviPKdS1_S1_S1_Pd_param_5];
	mov.u32 	%r43, %ctaid.x;
	mov.u32 	%r44, %tid.y;
	mad.lo.s32 	%r45, %r43, 3, %r44;
	mad.lo.s32 	%r46, %r45, 27, %r7;
	cvta.to.global.u64 	%rd17, %rd21;
	mul.wide.s32 	%rd18, %r46, 8;
	add.s64 	%rd19, %rd17, %rd18;
	st.global.f64 	[%rd19], %fd192;
	st.global.f64 	[%rd19+72], %fd191;
	st.global.f64 	[%rd19+144], %fd190;
$L__BB52_14:
	ret;

}
	// .globl	_Z30massMatrixMultiplyGlobalKernelILi3ELi6ELi3EEviPKdS1_S1_S1_Pd
.visible .entry _Z30massMatrixMultiplyGlobalKernelILi3ELi6ELi3EEviPKdS1_S1_S1_Pd(
	.param .u32 _Z30massMatrixMultiplyGlobalKernelILi3ELi6ELi3EEviPKdS1_S1_S1_Pd_param_0,
	.param .u64 .ptr .align 1 _Z30massMatrixMultiplyGlobalKernelILi3ELi6ELi3EEviPKdS1_S1_S1_Pd_param_1,
	.param .u64 .ptr .align 1 _Z30massMatrixMultiplyGlobalKernelILi3ELi6ELi3EEviPKdS1_S1_S1_Pd_param_2,
	.param .u64 .ptr .align 1 _Z30massMatrixMultiplyGlobalKernelILi3ELi6ELi3EEviPKdS1_S1_S1_Pd_param_3,
	.param .u64 .ptr .align 1 _Z30massMatrixMultiplyGlobalKernelILi3ELi6ELi3EEviPKdS1_S1_S1_Pd_param_4,
	.param .u64 .ptr .align 1 _Z30massMatrixMultiplyGlobalKernelILi3ELi6ELi3EEviPKdS1_S1_S1_Pd_param_5
)
{
	.reg .pred 	%p<10>;
	.reg .b16 	%rs<13>;
	.reg .b32 	%r<38>;
	.reg .b64 	%rd<23>;
	.reg .b64 	%fd<215>;
	// demoted variable
	.shared .align 8 .b8 _ZZ30massMatrixMultiplyGlobalKernelILi3ELi6ELi3EEviPKdS1_S1_S1_PdE6s_tmp1[5184];
	ld.param.u32 	%r9, [_Z30massMatrixMultiplyGlobalKernelILi3ELi6ELi3EEviPKdS1_S1_S1_Pd_param_0];
	ld.param.u64 	%rd4, [_Z30massMatrixMultiplyGlobalKernelILi3ELi6ELi3EEviPKdS1_S1_S1_Pd_param_2];
	ld.param.u64 	%rd5, [_Z30massMatrixMultiplyGlobalKernelILi3ELi6ELi3EEviPKdS1_S1_S1_Pd_param_3];
	ld.param.u64 	%rd6, [_Z30massMatrixMultiplyGlobalKernelILi3ELi6ELi3EEviPKdS1_S1_S1_Pd_param_4];
	cvta.to.global.u64 	%rd1, %rd5;
	cvta.to.global.u64 	%rd2, %rd4;
	mov.u32 	%r10, %tid.x;
	mov.u32 	%r2, %tid.y;
	mov.u32 	%r11, %ctaid.x;
	mad.lo.s32 	%r3, %r11, 3, %r2;
	cvt.u16.u32 	%rs2, %r10;
	mul.hi.u16 	%rs3, %rs2, -21845;
	shr.u16 	%rs4, %rs3, 1;
	mul.lo.s16 	%rs5, %rs4, 3;
	sub.s16 	%rs1, %rs2, %rs5;
	setp.lt.s32 	%p2, %r3, %r9;
	setp.lt.u32 	%p3, %r10, 9;
	and.pred  	%p1, %p2, %p3;
	not.pred 	%p4, %p1;
	@%p4 bra 	$L__BB53_2;
	cvta.to.global.u64 	%rd8, %rd6;
	mad.lo.s32 	%r12, %r3, 27, %r10;
	mul.wide.s32 	%rd9, %r12, 8;
	add.s64 	%rd10, %rd8, %rd9;
	ld.global.nc.f64 	%fd211, [%rd10];
	ld.global.nc.f64 	%fd210, [%rd10+72];
	ld.global.nc.f64 	%fd209, [%rd10+144];
$L__BB53_2:
	setp.gt.u32 	%p5, %r10, 8;
	bar.sync 	0;
	mov.u32 	%r13, _ZZ30massMatrixMultiplyGlobalKernelILi3ELi6ELi3EEviPKdS1_S1_S1_PdE6s_tmp1;
	mad.lo.s32 	%r14, %r2, 1728, %r13;
	mul.lo.s16 	%rs7, %rs2, 171;
	shr.u16 	%rs8, %rs7, 9;
	cvt.u32.u16 	%r4, %rs8;
	mul.wide.u16 	%r15, %rs8, 48;
	add.s32 	%r5, %r14, %r15;
	mul.wide.u16 	%r16, %rs1, 8;
	add.s32 	%r6, %r5, %r16;
	@%p5 bra 	$L__BB53_4;
	add.f64 	%fd29, %fd211, %fd209;
	sub.f64 	%fd30, %fd211, %fd209;
	add.f64 	%fd31, %fd210, %fd210;
	sub.f64 	%fd32, %fd210, %fd210;
	mul.f64 	%fd33, %fd31, 0d3FE0000000000000;
	ld.global.nc.f64 	%fd34, [%rd2];
	fma.rn.f64 	%fd35, %fd34, %fd29, 0d0000000000000000;
	ld.global.nc.f64 	%fd36, [%rd1];
	fma.rn.f64 	%fd37, %fd36, %fd30, 0d0000000000000000;
	ld.global.nc.f64 	%fd38, [%rd2+8];
	fma.rn.f64 	%fd39, %fd38, %fd33, %fd35;
	ld.global.nc.f64 	%fd40, [%rd1+8];
	fma.rn.f64 	%fd41, %fd40, %fd32, %fd37;
	sub.f64 	%fd42, %fd39, %fd41;
	st.shared.f64 	[%r6+1440], %fd42;
	add.f64 	%fd43, %fd41, %fd39;
	st.shared.f64 	[%r6], %fd43;
	ld.global.nc.f64 	%fd44, [%rd2+16];
	fma.rn.f64 	%fd45, %fd44, %fd29, 0d0000000000000000;
	ld.global.nc.f64 	%fd46, [%rd1+16];
	fma.rn.f64 	%fd47, %fd46, %fd30, 0d0000000000000000;
	ld.global.nc.f64 	%fd48, [%rd2+24];
	fma.rn.f64 	%fd49, %fd48, %fd33, %fd45;
	ld.global.nc.f64 	%fd50, [%rd1+24];
	fma.rn.f64 	%fd51, %fd50, %fd32, %fd47;
	sub.f64 	%fd52, %fd49, %fd51;
	st.shared.f64 	[%r6+1152], %fd52;
	add.f64 	%fd53, %fd51, %fd49;
	st.shared.f64 	[%r6+288], %fd53;
	ld.global.nc.f64 	%fd54, [%rd2+32];
	fma.rn.f64 	%fd55, %fd54, %fd29, 0d0000000000000000;
	ld.global.nc.f64 	%fd56, [%rd1+32];
	fma.rn.f64 	%fd57, %fd56, %fd30, 0d0000000000000000;
	ld.global.nc.f64 	%fd58, [%rd2+40];
	fma.rn.f64 	%fd59, %fd58, %fd33, %fd55;
	ld.global.nc.f64 	%fd60, [%rd1+40];
	fma.rn.f64 	%fd61, %fd60, %fd32, %fd57;
	sub.f64 	%fd62, %fd59, %fd61;
	st.shared.f64 	[%r6+864], %fd62;
	add.f64 	%fd63, %fd61, %fd59;
	st.shared.f64 	[%r6+576], %fd63;
$L__BB53_4:
	bar.sync 	0;
	setp.gt.u32 	%p6, %r10, 17;
	mad.lo.s32 	%r17, %r4, 240, %r5;
	add.s32 	%r7, %r17, %r16;
	@%p6 bra 	$L__BB53_6;
	ld.shared.f64 	%fd64, [%r7];
	ld.shared.f64 	%fd65, [%r7+96];
	add.f64 	%fd66, %fd64, %fd65;
	sub.f64 	%fd67, %fd64, %fd65;
	ld.shared.f64 	%fd68, [%r7+48];
	add.f64 	%fd69, %fd68, %fd68;
	sub.f64 	%fd70, %fd68, %fd68;
	mul.f64 	%fd71, %fd69, 0d3FE0000000000000;
	ld.global.nc.f64 	%fd72, [%rd2];
	fma.rn.f64 	%fd73, %fd72, %fd66, 0d0000000000000000;
	ld.global.nc.f64 	%fd74, [%rd1];
	fma.rn.f64 	%fd75, %fd74, %fd67, 0d0000000000000000;
	ld.global.nc.f64 	%fd76, [%rd2+8];
	fma.rn.f64 	%fd77, %fd76, %fd71, %fd73;
	ld.global.nc.f64 	%fd78, [%rd1+8];
	fma.rn.f64 	%fd79, %fd78, %fd70, %fd75;
	sub.f64 	%fd80, %fd77, %fd79;
	st.shared.f64 	[%r7+240], %fd80;
	add.f64 	%fd81, %fd79, %fd77;
	st.shared.f64 	[%r7], %fd81;
	ld.global.nc.f64 	%fd82, [%rd2+16];
	fma.rn.f64 	%fd83, %fd82, %fd66, 0d0000000000000000;
	ld.global.nc.f64 	%fd84, [%rd1+16];
	fma.rn.f64 	%fd85, %fd84, %fd67, 0d0000000000000000;
	ld.global.nc.f64 	%fd86, [%rd2+24];
	fma.rn.f64 	%fd87, %fd86, %fd71, %fd83;
	ld.global.nc.f64 	%fd88, [%rd1+24];
	fma.rn.f64 	%fd89, %fd88, %fd70, %fd85;
	sub.f64 	%fd90, %fd87, %fd89;
	st.shared.f64 	[%r7+192], %fd90;
	add.f64 	%fd91, %fd89, %fd87;
	st.shared.f64 	[%r7+48], %fd91;
	ld.global.nc.f64 	%fd92, [%rd2+32];
	fma.rn.f64 	%fd93, %fd92, %fd66, 0d0000000000000000;
	ld.global.nc.f64 	%fd94, [%rd1+32];
	fma.rn.f64 	%fd95, %fd94, %fd67, 0d0000000000000000;
	ld.global.nc.f64 	%fd96, [%rd2+40];
	fma.rn.f64 	%fd97, %fd96, %fd71, %fd93;
	ld.global.nc.f64 	%fd98, [%rd1+40];
	fma.rn.f64 	%fd99, %fd98, %fd70, %fd95;
	sub.f64 	%fd100, %fd97, %fd99;
	st.shared.f64 	[%r7+144], %fd100;
	add.f64 	%fd101, %fd99, %fd97;
	st.shared.f64 	[%r7+96], %fd101;
$L__BB53_6:
	ld.param.u64 	%rd21, [_Z30massMatrixMultiplyGlobalKernelILi3ELi6ELi3EEviPKdS1_S1_S1_Pd_param_3];
	ld.param.u64 	%rd20, [_Z30massMatrixMultiplyGlobalKernelILi3ELi6ELi3EEviPKdS1_S1_S1_Pd_param_2];
	ld.param.u64 	%rd19, [_Z30massMatrixMultiplyGlobalKernelILi3ELi6ELi3EEviPKdS1_S1_S1_Pd_param_1];
	mov.u32 	%r19, %tid.x;
	setp.gt.u32 	%p7, %r19, 17;
	bar.sync 	0;
	cvt.u16.u32 	%rs9, %r19;
	mul.hi.u16 	%rs10, %rs9, 10923;
	mul.lo.s16 	%rs11, %rs10, 6;
	sub.s16 	%rs12, %rs9, %rs11;
	mov.u32 	%r20, %tid.y;
	mov.u32 	%r21, _ZZ30massMatrixMultiplyGlobalKernelILi3ELi6ELi3EEviPKdS1_S1_S1_PdE6s_tmp1;
	mad.lo.s32 	%r22, %r20, 1728, %r21;
	mul.wide.u16 	%r23, %rs10, 288;
	add.s32 	%r24, %r22, %r23;
	mul.wide.u16 	%r25, %rs12, 48;
	add.s32 	%r26, %r24, %r25;
	ld.shared.f64 	%fd102, [%r26];
	ld.shared.f64 	%fd103, [%r26+16];
	add.f64 	%fd104, %fd102, %fd103;
	sub.f64 	%fd105, %fd102, %fd103;
	ld.shared.f64 	%fd106, [%r26+8];
	add.f64 	%fd107, %fd106, %fd106;
	sub.f64 	%fd108, %fd106, %fd106;
	mul.f64 	%fd109, %fd107, 0d3FE0000000000000;
	mov.u32 	%r27, %ctaid.x;
	mad.lo.s32 	%r28, %r27, 3, %r20;
	mov.b32 	%r29, {%rs12, %rs10};
	mov.b32 	%r30, 5;
	mov.b32 	%r31, 9222;
	dp2a.lo.u32.u32 	%r32, %r29, %r31, %r30;
	mad.lo.s32 	%r33, %r28, 216, %r32;
	cvta.to.global.u64 	%rd11, %rd20;
	ld.global.nc.f64 	%fd7, [%rd11];
	fma.rn.f64 	%fd110, %fd7, %fd104, 0d0000000000000000;
	cvta.to.global.u64 	%rd12, %rd21;
	ld.global.nc.f64 	%fd8, [%rd12];
	fma.rn.f64 	%fd111, %fd8, %fd105, 0d0000000000000000;
	ld.global.nc.f64 	%fd9, [%rd11+8];
	fma.rn.f64 	%fd112, %fd9, %fd109, %fd110;
	ld.global.nc.f64 	%fd10, [%rd12+8];
	fma.rn.f64 	%fd113, %fd10, %fd108, %fd111;
	cvta.to.global.u64 	%rd13, %rd19;
	mul.wide.s32 	%rd14, %r33, 8;
	add.s64 	%rd15, %rd13, %rd14;
	ld.global.nc.f64 	%fd114, [%rd15];
	ld.global.nc.f64 	%fd115, [%rd15+-40];
	sub.f64 	%fd116, %fd112, %fd113;
	mul.f64 	%fd117, %fd116, %fd114;
	add.f64 	%fd118, %fd112, %fd113;
	mul.f64 	%fd214, %fd118, %fd115;
	ld.global.nc.f64 	%fd12, [%rd11+16];
	fma.rn.f64 	%fd119, %fd12, %fd104, 0d0000000000000000;
	ld.global.nc.f64 	%fd13, [%rd12+16];
	fma.rn.f64 	%fd120, %fd13, %fd105, 0d0000000000000000;
	ld.global.nc.f64 	%fd14, [%rd11+24];
	fma.rn.f64 	%fd121, %fd14, %fd109, %fd119;
	ld.global.nc.f64 	%fd15, [%rd12+24];
	fma.rn.f64 	%fd122, %fd15, %fd108, %fd120;
	ld.global.nc.f64 	%fd123, [%rd15+-8];
	ld.global.nc.f64 	%fd124, [%rd15+-32];
	sub.f64 	%fd125, %fd121, %fd122;
	mul.f64 	%fd126, %fd125, %fd123;
	add.f64 	%fd127, %fd121, %fd122;
	mul.f64 	%fd213, %fd127, %fd124;
	ld.global.nc.f64 	%fd17, [%rd11+32];
	fma.rn.f64 	%fd128, %fd17, %fd104, 0d0000000000000000;
	ld.global.nc.f64 	%fd18, [%rd12+32];
	fma.rn.f64 	%fd129, %fd18, %fd105, 0d0000000000000000;
	ld.global.nc.f64 	%fd19, [%rd11+40];
	fma.rn.f64 	%fd130, %fd19, %fd109, %fd128;
	ld.global.nc.f64 	%fd20, [%rd12+40];
	fma.rn.f64 	%fd131, %fd20, %fd108, %fd129;
	ld.global.nc.f64 	%fd132, [%rd15+-16];
	ld.global.nc.f64 	%fd133, [%rd15+-24];
	sub.f64 	%fd134, %fd130, %fd131;
	mul.f64 	%fd135, %fd134, %fd132;
	add.f64 	%fd136, %fd130, %fd131;
	mul.f64 	%fd212, %fd136, %fd133;
	bar.sync 	0;
	add.f64 	%fd137, %fd214, %fd117;
	sub.f64 	%fd138, %fd214, %fd117;
	add.f64 	%fd139, %fd213, %fd126;
	sub.f64 	%fd140, %fd213, %fd126;
	add.f64 	%fd141, %fd212, %fd135;
	sub.f64 	%fd142, %fd212, %fd135;
	fma.rn.f64 	%fd143, %fd7, %fd137, 0d0000000000000000;
	fma.rn.f64 	%fd144, %fd8, %fd138, 0d0000000000000000;
	fma.rn.f64 	%fd145, %fd12, %fd139, %fd143;
	fma.rn.f64 	%fd146, %fd13, %fd140, %fd144;
	fma.rn.f64 	%fd147, %fd17, %fd141, %fd145;
	fma.rn.f64 	%fd148, %fd18, %fd142, %fd146;
	sub.f64 	%fd149, %fd147, %fd148;
	st.shared.f64 	[%r26+16], %fd149;
	add.f64 	%fd150, %fd147, %fd148;
	st.shared.f64 	[%r26], %fd150;
	fma.rn.f64 	%fd151, %fd9, %fd137, 0d0000000000000000;
	fma.rn.f64 	%fd152, %fd10, %fd138, 0d0000000000000000;
	fma.rn.f64 	%fd153, %fd14, %fd139, %fd151;
	fma.rn.f64 	%fd154, %fd15, %fd140, %fd152;
	fma.rn.f64 	%fd155, %fd19, %fd141, %fd153;
	fma.rn.f64 	%fd156, %fd20, %fd142, %fd154;
	add.f64 	%fd157, %fd155, %fd156;
	st.shared.f64 	[%r26+8], %fd157;
	bar.sync 	0;
	@%p7 bra 	$L__BB53_8;
	ld.shared.f64 	%fd158, [%r7];
	ld.shared.f64 	%fd159, [%r7+240];
	add.f64 	%fd160, %fd158, %fd159;
	sub.f64 	%fd161, %fd158, %fd159;
	ld.shared.f64 	%fd162, [%r7+48];
	ld.shared.f64 	%fd163, [%r7+192];
	add.f64 	%fd164, %fd162, %fd163;
	sub.f64 	%fd165, %fd162, %fd163;
	ld.shared.f64 	%fd166, [%r7+96];
	ld.shared.f64 	%fd167, [%r7+144];
	add.f64 	%fd168, %fd166, %fd167;
	sub.f64 	%fd169, %fd166, %fd167;
	fma.rn.f64 	%fd170, %fd7, %fd160, 0d0000000000000000;
	fma.rn.f64 	%fd171, %fd8, %fd161, 0d0000000000000000;
	fma.rn.f64 	%fd172, %fd12, %fd164, %fd170;
	fma.rn.f64 	%fd173, %fd13, %fd165, %fd171;
	fma.rn.f64 	%fd174, %fd17, %fd168, %fd172;
	fma.rn.f64 	%fd175, %fd18, %fd169, %fd173;
	sub.f64 	%fd176, %fd174, %fd175;
	st.shared.f64 	[%r7+96], %fd176;
	add.f64 	%fd177, %fd174, %fd175;
	st.shared.f64 	[%r7], %fd177;
	fma.rn.f64 	%fd178, %fd9, %fd160, 0d0000000000000000;
	fma.rn.f64 	%fd179, %fd10, %fd161, 0d0000000000000000;
	fma.rn.f64 	%fd180, %fd14, %fd164, %fd178;
	fma.rn.f64 	%fd181, %fd15, %fd165, %fd179;
	fma.rn.f64 	%fd182, %fd19, %fd168, %fd180;
	fma.rn.f64 	%fd183, %fd20, %fd169, %fd181;
	add.f64 	%fd184, %fd182, %fd183;
	st.shared.f64 	[%r7+48], %fd184;
$L__BB53_8:
	mov.u32 	%r8, %tid.x;
	setp.gt.u32 	%p8, %r8, 8;
	bar.sync 	0;
	@%p8 bra 	$L__BB53_10;
	ld.shared.f64 	%fd185, [%r6];
	ld.shared.f64 	%fd186, [%r6+1440];
	add.f64 	%fd187, %fd185, %fd186;
	sub.f64 	%fd188, %fd185, %fd186;
	ld.shared.f64 	%fd189, [%r6+288];
	ld.shared.f64 	%fd190, [%r6+1152];
	add.f64 	%fd191, %fd189, %fd190;
	sub.f64 	%fd192, %fd189, %fd190;
	ld.shared.f64 	%fd193, [%r6+576];
	ld.shared.f64 	%fd194, [%r6+864];
	add.f64 	%fd195, %fd193, %fd194;
	sub.f64 	%fd196, %fd193, %fd194;
	fma.rn.f64 	%fd197, %fd7, %fd187, 0d0000000000000000;
	fma.rn.f64 	%fd198, %fd8, %fd188, 0d0000000000000000;
	fma.rn.f64 	%fd199, %fd12, %fd191, %fd197;
	fma.rn.f64 	%fd200, %fd13, %fd192, %fd198;
	fma.rn.f64 	%fd201, %fd17, %fd195, %fd199;
	fma.rn.f64 	%fd202, %fd18, %fd196, %fd200;
	sub.f64 	%fd212, %fd201, %fd202;
	add.f64 	%fd214, %fd201, %fd202;
	fma.rn.f64 	%fd203, %fd9, %fd187, 0d0000000000000000;
	fma.rn.f64 	%fd204, %fd10, %fd188, 0d0000000000000000;
	fma.rn.f64 	%fd205, %fd14, %fd191, %fd203;
	fma.rn.f64 	%fd206, %fd15, %fd192, %fd204;
	fma.rn.f64 	%fd207, %fd19, %fd195, %fd205;
	fma.rn.f64 	%fd208, %fd20, %fd196, %fd206;
	add.f64 	%fd213, %fd207, %fd208;
$L__BB53_10:
	bar.sync 	0;
	@%p4 bra 	$L__BB53_12;
	ld.param.u64 	%rd22, [_Z30massMatrixMultiplyGlobalKernelILi3ELi6ELi3EEviPKdS1_S1_S1_Pd_param_5];
	mov.u32 	%r34, %ctaid.x;
	mov.u32 	%r35, %tid.y;
	mad.lo.s32 	%r36, %r34, 3, %r35;
	mad.lo.s32 	%r37, %r36, 27, %r8;
	cvta.to.global.u64 	%rd16, %rd22;
	mul.wide.s32 	%rd17, %r37, 8;
	add.s64 	%rd18, %rd16, %rd17;
	st.global.f64 	[%rd18], %fd214;
	st.global.f64 	[%rd18+72], %fd213;
	st.global.f64 	[%rd18+144], %fd212;
$L__BB53_12:
	ret;

}
	// .globl	_Z40massMatrixMultiplyMonolithicGlobalKernelILi3ELi6ELi3EEviPKdS1_S1_S1_Pd
.visible .entry _Z40massMatrixMultiplyMonolithicGlobalKernelILi3ELi6ELi3EEviPKdS1_S1_S1_Pd(
	.param .u32 _Z40massMatrixMultiplyMonolithicGlobalKernelILi3ELi6ELi3EEviPKdS1_S1_S1_Pd_param_0,
	.param .u64 .ptr .align 1 _Z40massMatrixMultiplyMonolithicGlobalKernelILi3ELi6ELi3EEviPKdS1_S1_S1_Pd_param_1,
	.param .u64 .ptr .align 1 _Z40massMatrixMultiplyMonolithicGlobalKernelILi3ELi6ELi3EEviPKdS1_S1_S1_Pd_param_2,
	.param .u64 .ptr .align 1 _Z40massMatrixMultiplyMonolithicGlobalKernelILi3ELi6ELi3EEviPKdS1_S1_S1_Pd_param_3,
	.param .u64 .ptr .align 1 _Z40massMatrixMultiplyMonolithicGlobalKernelILi3ELi6ELi3EEviPKdS1_S1_S1_Pd_param_4,
	.param .u64 .ptr .align 1 _Z40massMatrixMultiplyMonolithicGlobalKernelILi3ELi6ELi3EEviPKdS1_S1_S1_Pd_param_5
)
{
	.reg .pred 	%p<15>;
	.reg .b16 	%rs<11>;
	.reg .b32 	%r<42>;
	.reg .b64 	%rd<16>;
	.reg .b64 	%fd<227>;
	// demoted variable
	.shared .align 8 .b8 _ZZ40massMatrixMultiplyMonolithicGlobalKernelILi3ELi6ELi3EEviPKdS1_S1_S1_PdE6s_tmp1[5184];
	ld.param.u32 	%r12, [_Z40massMatrixMultiplyMonolithicGlobalKernelILi3ELi6ELi3EEviPKdS1_S1_S1_Pd_param_0];
	ld.param.u64 	%rd3, [_Z40massMatrixMultiplyMonolithicGlobalKernelILi3ELi6ELi3EEviPKdS1_S1_S1_Pd_param_1];
	ld.param.u64 	%rd6, [_Z40massMatrixMultiplyMonolithicGlobalKernelILi3ELi6ELi3EEviPKdS1_S1_S1_Pd_param_2];
	ld.param.u64 	%rd4, [_Z40massMatrixMultiplyMonolithicGlobalKernelILi3ELi6ELi3EEviPKdS1_S1_S1_Pd_param_4];
	cvta.to.global.u64 	%rd1, %rd6;
	mov.u32 	%r1, %tid.x;
	mov.u32 	%r2, %tid.y;
	mov.u32 	%r13, %ctaid.x;
	mad.lo.s32 	%r3, %r13, 3, %r2;
	cvt.u16.u32 	%rs1, %r1;
	mul.hi.u16 	%rs3, %rs1, 21846;
	mul.lo.s16 	%rs4, %rs3, 3;
	sub.s16 	%rs2, %rs1, %rs4;
	setp.ge.s32 	%p1, %r3, %r12;
	@%p1 bra 	$L__BB54_2;
	cvta.to.global.u64 	%rd7, %rd4;
	mad.lo.s32 	%r14, %r3, 27, %r1;
	mul.wide.s32 	%rd8, %r14, 8;
	add.s64 	%rd9, %rd7, %rd8;
	ld.global.nc.f64 	%fd217, [%rd9];
	ld.global.nc.f64 	%fd216, [%rd9+72];
	ld.global.nc.f64 	%fd215, [%rd9+144];
$L__BB54_2:
	bar.sync 	0;
	setp.gt.u32 	%p2, %r1, 8;
	mov.u32 	%r15, _ZZ40massMatrixMultiplyMonolithicGlobalKernelILi3ELi6ELi3EEviPKdS1_S1_S1_PdE6s_tmp1;
	mad.lo.s32 	%r4, %r2, 1728, %r15;
	mul.lo.s16 	%rs6, %rs1, 171;
	shr.u16 	%rs7, %rs6, 9;
	cvt.u32.u16 	%r5, %rs7;
	mul.wide.u16 	%r16, %rs7, 48;
	add.s32 	%r6, %r4, %r16;
	mul.wide.u16 	%r17, %rs2, 8;
	add.s32 	%r7, %r6, %r17;
	@%p2 bra 	$L__BB54_4;
	ld.global.nc.f64 	%fd58, [%rd1];
	fma.rn.f64 	%fd59, %fd58, %fd217, 0d0000000000000000;
	ld.global.nc.f64 	%fd60, [%rd1+8];
	fma.rn.f64 	%fd61, %fd60, %fd216, %fd59;
	ld.global.nc.f64 	%fd62, [%rd1+16];
	fma.rn.f64 	%fd63, %fd62, %fd215, %fd61;
	st.shared.f64 	[%r7], %fd63;
	ld.global.nc.f64 	%fd64, [%rd1+24];
	fma.rn.f64 	%fd65, %fd64, %fd217, 0d0000000000000000;
	ld.global.nc.f64 	%fd66, [%rd1+32];
	fma.rn.f64 	%fd67, %fd66, %fd216, %fd65;
	ld.global.nc.f64 	%fd68, [%rd1+40];
	fma.rn.f64 	%fd69, %fd68, %fd215, %fd67;
	st.shared.f64 	[%r7+288], %fd69;
	ld.global.nc.f64 	%fd70, [%rd1+48];
	fma.rn.f64 	%fd71, %fd70, %fd217, 0d0000000000000000;
	ld.global.nc.f64 	%fd72, [%rd1+56];
	fma.rn.f64 	%fd73, %fd72, %fd216, %fd71;
	ld.global.nc.f64 	%fd74, [%rd1+64];
	fma.rn.f64 	%fd75, %fd74, %fd215, %fd73;
	st.shared.f64 	[%r7+576], %fd75;
	ld.global.nc.f64 	%fd76, [%rd1+72];
	fma.rn.f64 	%fd77, %fd76, %fd217, 0d0000000000000000;
	ld.global.nc.f64 	%fd78, [%rd1+80];
	fma.rn.f64 	%fd79, %fd78, %fd216, %fd77;
	ld.global.nc.f64 	%fd80, [%rd1+88];
	fma.rn.f64 	%fd81, %fd80, %fd215, %fd79;
	st.shared.f64 	[%r7+864], %fd81;
	ld.global.nc.f64 	%fd82, [%rd1+96];
	fma.rn.f64 	%fd83, %fd82, %fd217, 0d0000000000000000;
	ld.global.nc.f64 	%fd84, [%rd1+104];
	fma.rn.f64 	%fd85, %fd84, %fd216, %fd83;
	ld.global.nc.f64 	%fd86, [%rd1+112];
	fma.rn.f64 	%fd87, %fd86, %fd215, %fd85;
	st.shared.f64 	[%r7+1152], %fd87;
	ld.global.nc.f64 	%fd88, [%rd1+120];
	fma.rn.f64 	%fd89, %fd88, %fd217, 0d0000000000000000;
	ld.global.nc.f64 	%fd90, [%rd1+128];
	fma.rn.f64 	%fd91, %fd90, %fd216, %fd89;
	ld.global.nc.f64 	%fd92, [%rd1+136];
	fma.rn.f64 	%fd93, %fd92, %fd215, %fd91;
	st.shared.f64 	[%r7+1440], %fd93;
$L__BB54_4:
	bar.sync 	0;
	setp.gt.u32 	%p3, %r1, 17;
	mad.lo.s32 	%r18, %r5, 240, %r6;
	add.s32 	%r8, %r18, %r17;
	@%p3 bra 	$L__BB54_6;
	ld.shared.f64 	%fd94, [%r8];
	ld.shared.f64 	%fd95, [%r8+48];
	ld.shared.f64 	%fd96, [%r8+96];
	ld.global.nc.f64 	%fd97, [%rd1];
	fma.rn.f64 	%fd98, %fd97, %fd94, 0d0000000000000000;
	ld.global.nc.f64 	%fd99, [%rd1+8];
	fma.rn.f64 	%fd100, %fd99, %fd95, %fd98;
	ld.global.nc.f64 	%fd101, [%rd1+16];
	fma.rn.f64 	%fd102, %fd101, %fd96, %fd100;
	st.shared.f64 	[%r8], %fd102;
	ld.global.nc.f64 	%fd103, [%rd1+24];
	fma.rn.f64 	%fd104, %fd103, %fd94, 0d0000000000000000;
	ld.global.nc.f64 	%fd105, [%rd1+32];
	fma.rn.f64 	%fd106, %fd105, %fd95, %fd104;
	ld.global.nc.f64 	%fd107, [%rd1+40];
	fma.rn.f64 	%fd108, %fd107, %fd96, %fd106;
	st.shared.f64 	[%r8+48], %fd108;
	ld.global.nc.f64 	%fd109, [%rd1+48];
	fma.rn.f64 	%fd110, %fd109, %fd94, 0d0000000000000000;
	ld.global.nc.f64 	%fd111, [%rd1+56];
	fma.rn.f64 	%fd112, %fd111, %fd95, %fd110;
	ld.global.nc.f64 	%fd113, [%rd1+64];
	fma.rn.f64 	%fd114, %fd113, %fd96, %fd112;
	st.shared.f64 	[%r8+96], %fd114;
	ld.global.nc.f64 	%fd115, [%rd1+72];
	fma.rn.f64 	%fd116, %fd115, %fd94, 0d0000000000000000;
	ld.global.nc.f64 	%fd117, [%rd1+80];
	fma.rn.f64 	%fd118, %fd117, %fd95, %fd116;
	ld.global.nc.f64 	%fd119, [%rd1+88];
	fma.rn.f64 	%fd120, %fd119, %fd96, %fd118;
	st.shared.f64 	[%r8+144], %fd120;
	ld.global.nc.f64 	%fd121, [%rd1+96];
	fma.rn.f64 	%fd122, %fd121, %fd94, 0d0000000000000000;
	ld.global.nc.f64 	%fd123, [%rd1+104];
	fma.rn.f64 	%fd124, %fd123, %fd95, %fd122;
	ld.global.nc.f64 	%fd125, [%rd1+112];
	fma.rn.f64 	%fd126, %fd125, %fd96, %fd124;
	st.shared.f64 	[%r8+192], %fd126;
	ld.global.nc.f64 	%fd127, [%rd1+120];
	fma.rn.f64 	%fd128, %fd127, %fd94, 0d0000000000000000;
	ld.global.nc.f64 	%fd129, [%rd1+128];
	fma.rn.f64 	%fd130, %fd129, %fd95, %fd128;
	ld.global.nc.f64 	%fd131, [%rd1+136];
	fma.rn.f64 	%fd132, %fd131, %fd96, %fd130;
	st.shared.f64 	[%r8+240], %fd132;
$L__BB54_6:
	ld.param.u32 	%r35, [_Z40massMatrixMultiplyMonolithicGlobalKernelILi3ELi6ELi3EEviPKdS1_S1_S1_Pd_param_0];
	setp.ge.s32 	%p4, %r3, %r35;
	bar.sync 	0;
	mul.hi.u16 	%rs8, %rs1, 10923;
	mul.lo.s16 	%rs9, %rs8, 6;
	sub.s16 	%rs10, %rs1, %rs9;
	mul.wide.u16 	%r20, %rs8, 288;
	add.s32 	%r21, %r4, %r20;
	mul.wide.u16 	%r22, %rs10, 48;
	add.s32 	%r9, %r21, %r22;
	ld.shared.f64 	%fd7, [%r9];
	ld.shared.f64 	%fd8, [%r9+8];
	ld.shared.f64 	%fd9, [%r9+16];
	mul.lo.s32 	%r23, %r3, 216;
	mad.lo.s32 	%r24, %r1, 6, %r23;
	ld.global.nc.f64 	%fd10, [%rd1];
	fma.rn.f64 	%fd134, %fd10, %fd7, 0d0000000000000000;
	ld.global.nc.f64 	%fd11, [%rd1+8];
	fma.rn.f64 	%fd135, %fd11, %fd8, %fd134;
	ld.global.nc.f64 	%fd12, [%rd1+16];
	fma.rn.f64 	%fd13, %fd12, %fd9, %fd135;
	cvta.to.global.u64 	%rd10, %rd3;
	mul.wide.s32 	%rd11, %r24, 8;
	add.s64 	%rd2, %rd10, %rd11;
	mov.f64 	%fd218, 0d0000000000000000;
	@%p4 bra 	$L__BB54_8;
	ld.global.nc.f64 	%fd218, [%rd2];
$L__BB54_8:
	ld.param.u32 	%r36, [_Z40massMatrixMultiplyMonolithicGlobalKernelILi3ELi6ELi3EEviPKdS1_S1_S1_Pd_param_0];
	setp.ge.s32 	%p5, %r3, %r36;
	mul.f64 	%fd226, %fd13, %fd218;
	ld.global.nc.f64 	%fd17, [%rd1+24];
	fma.rn.f64 	%fd137, %fd17, %fd7, 0d0000000000000000;
	ld.global.nc.f64 	%fd18, [%rd1+32];
	fma.rn.f64 	%fd138, %fd18, %fd8, %fd137;
	ld.global.nc.f64 	%fd19, [%rd1+40];
	fma.rn.f64 	%fd20, %fd19, %fd9, %fd138;
	mov.f64 	%fd219, 0d0000000000000000;
	@%p5 bra 	$L__BB54_10;
	ld.global.nc.f64 	%fd219, [%rd2+8];
$L__BB54_10:
	ld.param.u32 	%r37, [_Z40massMatrixMultiplyMonolithicGlobalKernelILi3ELi6ELi3EEviPKdS1_S1_S1_Pd_param_0];
	setp.ge.s32 	%p6, %r3, %r37;
	mul.f64 	%fd225, %fd20, %fd219;
	ld.global.nc.f64 	%fd24, [%rd1+48];
	fma.rn.f64 	%fd140, %fd24, %fd7, 0d0000000000000000;
	ld.global.nc.f64 	%fd25, [%rd1+56];
	fma.rn.f64 	%fd141, %fd25, %fd8, %fd140;
	ld.global.nc.f64 	%fd26, [%rd1+64];
	fma.rn.f64 	%fd27, %fd26, %fd9, %fd141;
	mov.f64 	%fd220, 0d0000000000000000;
	@%p6 bra 	$L__BB54_12;
	ld.global.nc.f64 	%fd220, [%rd2+16];
$L__BB54_12:
	ld.param.u32 	%r38, [_Z40massMatrixMultiplyMonolithicGlobalKernelILi3ELi6ELi3EEviPKdS1_S1_S1_Pd_param_0];
	setp.ge.s32 	%p7, %r3, %r38;
	mul.f64 	%fd224, %fd27, %fd220;
	ld.global.nc.f64 	%fd31, [%rd1+72];
	fma.rn.f64 	%fd143, %fd31, %fd7, 0d0000000000000000;
	ld.global.nc.f64 	%fd32, [%rd1+80];
	fma.rn.f64 	%fd144, %fd32, %fd8, %fd143;
	ld.global.nc.f64 	%fd33, [%rd1+88];
	fma.rn.f64 	%fd34, %fd33, %fd9, %fd144;
	mov.f64 	%fd221, 0d0000000000000000;
	@%p7 bra 	$L__BB54_14;
	ld.global.nc.f64 	%fd221, [%rd2+24];
$L__BB54_14:
	ld.param.u32 	%r39, [_Z40massMatrixMultiplyMonolithicGlobalKernelILi3ELi6ELi3EEviPKdS1_S1_S1_Pd_param_0];
	mov.u32 	%r25, %ctaid.x;
	mov.u32 	%r26, %tid.y;
	mad.lo.s32 	%r27, %r25, 3, %r26;
	setp.ge.s32 	%p8, %r27, %r39;
	mul.f64 	%fd37, %fd34, %fd221;
	ld.global.nc.f64 	%fd38, [%rd1+96];
	fma.rn.f64 	%fd146, %fd38, %fd7, 0d0000000000000000;
	ld.global.nc.f64 	%fd39, [%rd1+104];
	fma.rn.f64 	%fd147, %fd39, %fd8, %fd146;
	ld.global.nc.f64 	%fd40, [%rd1+112];
	fma.rn.f64 	%fd41, %fd40, %fd9, %fd147;
	mov.f64 	%fd222, 0d0000000000000000;
	@%p8 bra 	$L__BB54_16;
	ld.global.nc.f64 	%fd222, [%rd2+32];
$L__BB54_16:
	ld.param.u32 	%r40, [_Z40massMatrixMultiplyMonolithicGlobalKernelILi3ELi6ELi3EEviPKdS1_S1_S1_Pd_param_0];
	mov.u32 	%r28, %ctaid.x;
	mov.u32 	%r29, %tid.y;
	mad.lo.s32 	%r30, %r28, 3, %r29;
	setp.ge.s32 	%p9, %r30, %r40;
	mul.f64 	%fd44, %fd41, %fd222;
	ld.global.nc.f64 	%fd45, [%rd1+120];
	fma.rn.f64 	%fd149, %fd45, %fd7, 0d0000000000000000;
	ld.global.nc.f64 	%fd46, [%rd1+128];
	fma.rn.f64 	%fd150, %fd46, %fd8, %fd149;
	ld.global.nc.f64 	%fd47, [%rd1+136];
	fma.rn.f64 	%fd48, %fd47, %fd9, %fd150;
	mov.f64 	%fd223, 0d0000000000000000;
	@%p9 bra 	$L__BB54_18;
	ld.global.nc.f64 	%fd223, [%rd2+40];
$L__BB54_18:
	mov.u32 	%r31, %tid.x;
	setp.gt.u32 	%p10, %r31, 17;
	mul.f64 	%fd151, %fd48, %fd223;
	fma.rn.f64 	%fd152, %fd10, %fd226, 0d0000000000000000;
	fma.rn.f64 	%fd153, %fd17, %fd225, %fd152;
	fma.rn.f64 	%fd154, %fd24, %fd224, %fd153;
	fma.rn.f64 	%fd155, %fd31, %fd37, %fd154;
	fma.rn.f64 	%fd156, %fd38, %fd44, %fd155;
	fma.rn.f64 	%fd157, %fd45, %fd151, %fd156;
	st.shared.f64 	[%r9], %fd157;
	fma.rn.f64 	%fd158, %fd11, %fd226, 0d0000000000000000;
	fma.rn.f64 	%fd159, %fd18, %fd225, %fd158;
	fma.rn.f64 	%fd160, %fd25, %fd224, %fd159;
	fma.rn.f64 	%fd161, %fd32, %fd37, %fd160;
	fma.rn.f64 	%fd162, %fd39, %fd44, %fd161;
	fma.rn.f64 	%fd163, %fd46, %fd151, %fd162;
	st.shared.f64 	[%r9+8], %fd163;
	fma.rn.f64 	%fd164, %fd12, %fd226, 0d0000000000000000;
	fma.rn.f64 	%fd165, %fd19, %fd225, %fd164;
	fma.rn.f64 	%fd166, %fd26, %fd224, %fd165;
	fma.rn.f64 	%fd167, %fd33, %fd37, %fd166;
	fma.rn.f64 	%fd168, %fd40, %fd44, %fd167;
	fma.rn.f64 	%fd169, %fd47, %fd151, %fd168;
	st.shared.f64 	[%r9+16], %fd169;
	bar.sync 	0;
	@%p10 bra 	$L__BB54_20;
	ld.shared.f64 	%fd170, [%r8];
	ld.shared.f64 	%fd171, [%r8+48];
	ld.shared.f64 	%fd172, [%r8+96];
	ld.shared.f64 	%fd173, [%r8+144];
	ld.shared.f64 	%fd174, [%r8+192];
	ld.shared.f64 	%fd175, [%r8+240];
	fma.rn.f64 	%fd176, %fd10, %fd170, 0d0000000000000000;
	fma.rn.f64 	%fd177, %fd17, %fd171, %fd176;
	fma.rn.f64 	%fd178, %fd24, %fd172, %fd177;
	fma.rn.f64 	%fd179, %fd31, %fd173, %fd178;
	fma.rn.f64 	%fd180, %fd38, %fd174, %fd179;
	fma.rn.f64 	%fd181, %fd45, %fd175, %fd180;
	st.shared.f64 	[%r8], %fd181;
	fma.rn.f64 	%fd182, %fd11, %fd170, 0d0000000000000000;
	fma.rn.f64 	%fd183, %fd18, %fd171, %fd182;
	fma.rn.f64 	%fd184, %fd25, %fd172, %fd183;
	fma.rn.f64 	%fd185, %fd32, %fd173, %fd184;
	fma.rn.f64 	%fd186, %fd39, %fd174, %fd185;
	fma.rn.f64 	%fd187, %fd46, %fd175, %fd186;
	st.shared.f64 	[%r8+48], %fd187;
	fma.rn.f64 	%fd188, %fd12, %fd170, 0d0000000000000000;
	fma.rn.f64 	%fd189, %fd19, %fd171, %fd188;
	fma.rn.f64 	%fd190, %fd26, %fd172, %fd189;
	fma.rn.f64 	%fd191, %fd33, %fd173, %fd190;
	fma.rn.f64 	%fd192, %fd40, %fd174, %fd191;
	fma.rn.f64 	%fd193, %fd47, %fd175, %fd192;
	st.shared.f64 	[%r8+96], %fd193;
$L__BB54_20:
	mov.u32 	%r10, %tid.x;
	setp.gt.u32 	%p11, %r10, 8;
	bar.sync 	0;
	@%p11 bra 	$L__BB54_22;
	ld.shared.f64 	%fd194, [%r7];
	ld.shared.f64 	%fd195, [%r7+288];
	ld.shared.f64 	%fd196, [%r7+576];
	ld.shared.f64 	%fd197, [%r7+864];
	ld.shared.f64 	%fd198, [%r7+1152];
	ld.shared.f64 	%fd199, [%r7+1440];
	fma.rn.f64 	%fd200, %fd10, %fd194, 0d0000000000000000;
	fma.rn.f64 	%fd201, %fd17, %fd195, %fd200;
	fma.rn.f64 	%fd202, %fd24, %fd196, %fd201;
	fma.rn.f64 	%fd203, %fd31, %fd197, %fd202;
	fma.rn.f64 	%fd204, %fd38, %fd198, %fd203;
	fma.rn.f64 	%fd226, %fd45, %fd199, %fd204;
	fma.rn.f64 	%fd205, %fd11, %fd194, 0d0000000000000000;
	fma.rn.f64 	%fd206, %fd18, %fd195, %fd205;
	fma.rn.f64 	%fd207, %fd25, %fd196, %fd206;
	fma.rn.f64 	%fd208, %fd32, %fd197, %fd207;
	fma.rn.f64 	%fd209, %fd39, %fd198, %fd208;
	fma.rn.f64 	%fd225, %fd46, %fd199, %fd209;
	fma.rn.f64 	%fd210, %fd12, %fd194, 0d0000000000000000;
	fma.rn.f64 	%fd211, %fd19, %fd195, %fd210;
	fma.rn.f64 	%fd212, %fd26, %fd196, %fd211;
	fma.rn.f64 	%fd213, %fd33, %fd197, %fd212;
	fma.rn.f64 	%fd214, %fd40, %fd198, %fd213;
	fma.rn.f64 	%fd224, %fd47, %fd199, %fd214;
$L__BB54_22:
	ld.param.u32 	%r41, [_Z40massMatrixMultiplyMonolithicGlobalKernelILi3ELi6ELi3EEviPKdS1_S1_S1_Pd_param_0];
	setp.gt.u32 	%p12, %r10, 8;
	mov.u32 	%r32, %ctaid.x;
	mov.u32 	%r33, %tid.y;
	mad.lo.s32 	%r11, %r32, 3, %r33;
	setp.ge.s32 	%p13, %r11, %r41;
	bar.sync 	0;
	or.pred  	%p14, %p12, %p13;
	@%p14 bra 	$L__BB54_24;
	ld.param.u64 	%rd15, [_Z40massMatrixMultiplyMonolithicGlobalKernelILi3ELi6ELi3EEviPKdS1_S1_S1_Pd_param_5];
	mad.lo.s32 	%r34, %r11, 27, %r10;
	cvta.to.global.u64 	%rd12, %rd15;
	mul.wide.s32 	%rd13, %r34, 8;
	add.s64 	%rd14, %rd12, %rd13;
	st.global.f64 	[%rd14], %fd226;
	st.global.f64 	[%rd14+72], %fd225;
	st.global.f64 	[%rd14+144], %fd224;
$L__BB54_24:
	ret;

}
	// .globl	_Z42massMatrixMultiplyMonolithicConstantKernelILi3ELi6ELi3EEviPKdS1_S1_S1_Pd
.visible .entry _Z42massMatrixMultiplyMonolithicConstantKernelILi3ELi6ELi3EEviPKdS1_S1_S1_Pd(
	.param .u32 _Z42massMatrixMultiplyMonolithicConstantKernelILi3ELi6ELi3EEviPKdS1_S1_S1_Pd_param_0,
	.param .u64 .ptr .align 1 _Z42massMatrixMultiplyMonolithicConstantKernelILi3ELi6ELi3EEviPKdS1_S1_S1_Pd_param_1,
	.param .u64 .ptr .align 1 _Z42massMatrixMultiplyMonolithicConstantKernelILi3ELi6ELi3EEviPKdS1_S1_S1_Pd_param_2,
	.param .u64 .ptr .align 1 _Z42massMatrixMultiplyMonolithicConstantKernelILi3ELi6ELi3EEviPKdS1_S1_S1_Pd_param_3,
	.param .u64 .ptr .align 1 _Z42massMatrixMultiplyMonolithicConstantKernelILi3ELi6ELi3EEviPKdS1_S1_S1_Pd_param_4,
	.param .u64 .ptr .align 1 _Z42massMatrixMultiplyMonolithicConstantKernelILi3ELi6ELi3EEviPKdS1_S1_S1_Pd_param_5
)
{
	.reg .pred 	%p<15>;
	.reg .b16 	%rs<11>;
	.reg .b32 	%r<24>;
	.reg .b64 	%rd<14>;
	.reg .b64 	%fd<227>;
	// demoted variable
	.shared .align 8 .b8 _ZZ42massMatrixMultiplyMonolithicConstantKernelILi3ELi6ELi3EEviPKdS1_S1_S1_PdE6s_tmp1[5184];
	ld.param.u32 	%r10, [_Z42massMatrixMultiplyMonolithicConstantKernelILi3ELi6ELi3EEviPKdS1_S1_S1_Pd_param_0];
	ld.param.u64 	%rd2, [_Z42massMatrixMultiplyMonolithicConstantKernelILi3ELi6ELi3EEviPKdS1_S1_S1_Pd_param_1];
	ld.param.u64 	%rd3, [_Z42massMatrixMultiplyMonolithicConstantKernelILi3ELi6ELi3EEviPKdS1_S1_S1_Pd_param_4];
	mov.u32 	%r1, %tid.x;
	mov.u32 	%r2, %tid.y;
	mov.u32 	%r11, %ctaid.x;
	mad.lo.s32 	%r3, %r11, 3, %r2;
	cvt.u16.u32 	%rs1, %r1;
	mul.hi.u16 	%rs3, %rs1, 21846;
	mul.lo.s16 	%rs4, %rs3, 3;
	sub.s16 	%rs2, %rs1, %rs4;
	setp.ge.s32 	%p1, %r3, %r10;
	@%p1 bra 	$L__BB55_2;
	cvta.to.global.u64 	%rd5, %rd3;
	mad.lo.s32 	%r12, %r3, 27, %r1;
	mul.wide.s32 	%rd6, %r12, 8;
	add.s64 	%rd7, %rd5, %rd6;
	ld.global.nc.f64 	%fd217, [%rd7];
	ld.global.nc.f64 	%fd216, [%rd7+72];
	ld.global.nc.f64 	%fd215, [%rd7+144];
$L__BB55_2:
	bar.sync 	0;
	setp.gt.u32 	%p2, %r1, 8;
	ld.const.f64 	%fd7, [const_DofToQuad];
	ld.const.f64 	%fd8, [const_DofToQuad+8];
	ld.const.f64 	%fd9, [const_DofToQuad+16];
	mov.u32 	%r13, _ZZ42massMatrixMultiplyMonolithicConstantKernelILi3ELi6ELi3EEviPKdS1_S1_S1_PdE6s_tmp1;
	mad.lo.s32 	%r4, %r2, 1728, %r13;
	mul.lo.s16 	%rs6, %rs1, 171;
	shr.u16 	%rs7, %rs6, 9;
	cvt.u32.u16 	%r5, %rs7;
	mul.wide.u16 	%r14, %rs7, 48;
	add.s32 	%r6, %r4, %r14;
	mul.wide.u16 	%r15, %rs2, 8;
	add.s32 	%r7, %r6, %r15;
	@%p2 bra 	$L__BB55_4;
	fma.rn.f64 	%fd58, %fd7, %fd217, 0d0000000000000000;
	fma.rn.f64 	%fd59, %fd8, %fd216, %fd58;
	fma.rn.f64 	%fd60, %fd9, %fd215, %fd59;
	st.shared.f64 	[%r7], %fd60;
	ld.const.f64 	%fd61, [const_DofToQuad+24];
	fma.rn.f64 	%fd62, %fd61, %fd217, 0d0000000000000000;
	ld.const.f64 	%fd63, [const_DofToQuad+32];
	fma.rn.f64 	%fd64, %fd63, %fd216, %fd62;
	ld.const.f64 	%fd65, [const_DofToQuad+40];
	fma.rn.f64 	%fd66, %fd65, %fd215, %fd64;
	st.shared.f64 	[%r7+288], %fd66;
	ld.const.f64 	%fd67, [const_DofToQuad+48];
	fma.rn.f64 	%fd68, %fd67, %fd217, 0d0000000000000000;
	ld.const.f64 	%fd69, [const_DofToQuad+56];
	fma.rn.f64 	%fd70, %fd69, %fd216, %fd68;
	ld.const.f64 	%fd71, [const_DofToQuad+64];
	fma.rn.f64 	%fd72, %fd71, %fd215, %fd70;
	st.shared.f64 	[%r7+576], %fd72;
	ld.const.f64 	%fd73, [const_DofToQuad+72];
	fma.rn.f64 	%fd74, %fd73, %fd217, 0d0000000000000000;
	ld.const.f64 	%fd75, [const_DofToQuad+80];
	fma.rn.f64 	%fd76, %fd75, %fd216, %fd74;
	ld.const.f64 	%fd77, [const_DofToQuad+88];
	fma.rn.f64 	%fd78, %fd77, %fd215, %fd76;
	st.shared.f64 	[%r7+864], %fd78;
	ld.const.f64 	%fd79, [const_DofToQuad+96];
	fma.rn.f64 	%fd80, %fd79, %fd217, 0d0000000000000000;
	ld.const.f64 	%fd81, [const_DofToQuad+104];
	fma.rn.f64 	%fd82, %fd81, %fd216, %fd80;
	ld.const.f64 	%fd83, [const_DofToQuad+112];
	fma.rn.f64 	%fd84, %fd83, %fd215, %fd82;
	st.shared.f64 	[%r7+1152], %fd84;
	ld.const.f64 	%fd85, [const_DofToQuad+120];
	fma.rn.f64 	%fd86, %fd85, %fd217, 0d0000000000000000;
	ld.const.f64 	%fd87, [const_DofToQuad+128];
	fma.rn.f64 	%fd88, %fd87, %fd216, %fd86;
	ld.const.f64 	%fd89, [const_DofToQuad+136];
	fma.rn.f64 	%fd90, %fd89, %fd215, %fd88;
	st.shared.f64 	[%r7+1440], %fd90;
$L__BB55_4:
	bar.sync 	0;
	setp.gt.u32 	%p3, %r1, 17;
	mad.lo.s32 	%r16, %r5, 240, %r6;
	add.s32 	%r8, %r16, %r15;
	@%p3 bra 	$L__BB55_6;
	ld.shared.f64 	%fd91, [%r8];
	ld.shared.f64 	%fd92, [%r8+48];
	ld.shared.f64 	%fd93, [%r8+96];
	fma.rn.f64 	%fd94, %fd7, %fd91, 0d0000000000000000;
	fma.rn.f64 	%fd95, %fd8, %fd92, %fd94;
	fma.rn.f64 	%fd96, %fd9, %fd93, %fd95;
	st.shared.f64 	[%r8], %fd96;
	ld.const.f64 	%fd97, [const_DofToQuad+24];
	fma.rn.f64 	%fd98, %fd97, %fd91, 0d0000000000000000;
	ld.const.f64 	%fd99, [const_DofToQuad+32];
	fma.rn.f64 	%fd100, %fd99, %fd92, %fd98;
	ld.const.f64 	%fd101, [const_DofToQuad+40];
	fma.rn.f64 	%fd102, %fd101, %fd93, %fd100;
	st.shared.f64 	[%r8+48], %fd102;
	ld.const.f64 	%fd103, [const_DofToQuad+48];
	fma.rn.f64 	%fd104, %fd103, %fd91, 0d0000000000000000;
	ld.const.f64 	%fd105, [const_DofToQuad+56];
	fma.rn.f64 	%fd106, %fd105, %fd92, %fd104;
	ld.const.f64 	%fd107, [const_DofToQuad+64];
	fma.rn.f64 	%fd108, %fd107, %fd93, %fd106;
	st.shared.f64 	[%r8+96], %fd108;
	ld.const.f64 	%fd109, [const_DofToQuad+72];
	fma.rn.f64 	%fd110, %fd109, %fd91, 0d0000000000000000;
	ld.const.f64 	%fd111, [const_DofToQuad+80];
	fma.rn.f64 	%fd112, %fd111, %fd92, %fd110;
	ld.const.f64 	%fd113, [const_DofToQuad+88];
	fma.rn.f64 	%fd114, %fd113, %fd93, %fd112;
	st.shared.f64 	[%r8+144], %fd114;
	ld.const.f64 	%fd115, [const_DofToQuad+96];
	fma.rn.f64 	%fd116, %fd115, %fd91, 0d0000000000000000;
	ld.const.f64 	%fd117, [const_DofToQuad+104];
	fma.rn.f64 	%fd118, %fd117, %fd92, %fd116;
	ld.const.f64 	%fd119, [const_DofToQuad+112];
	fma.rn.f64 	%fd120, %fd119, %fd93, %fd118;
	st.shared.f64 	[%r8+192], %fd120;
	ld.const.f64 	%fd121, [const_DofToQuad+120];
	fma.rn.f64 	%fd122, %fd121, %fd91, 0d0000000000000000;
	ld.const.f64 	%fd123, [const_DofToQuad+128];
	fma.rn.f64 	%fd124, %fd123, %fd92, %fd122;
	ld.const.f64 	%fd125, [const_DofToQuad+136];
	fma.rn.f64 	%fd126, %fd125, %fd93, %fd124;
	st.shared.f64 	[%r8+240], %fd126;
$L__BB55_6:
	setp.ge.s32 	%p4, %r3, %r10;
	bar.sync 	0;
	mul.hi.u16 	%rs8, %rs1, 10923;
	mul.lo.s16 	%rs9, %rs8, 6;
	sub.s16 	%rs10, %rs1, %rs9;
	mul.wide.u16 	%r18, %rs8, 288;
	add.s32 	%r19, %r4, %r18;
	mul.wide.u16 	%r20, %rs10, 48;
	add.s32 	%r9, %r19, %r20;
	ld.shared.f64 	%fd10, [%r9];
	ld.shared.f64 	%fd11, [%r9+8];
	ld.shared.f64 	%fd12, [%r9+16];
	mul.lo.s32 	%r21, %r3, 216;
	mad.lo.s32 	%r22, %r1, 6, %r21;
	fma.rn.f64 	%fd128, %fd7, %fd10, 0d0000000000000000;
	fma.rn.f64 	%fd129, %fd8, %fd11, %fd128;
	fma.rn.f64 	%fd13, %fd9, %fd12, %fd129;
	cvta.to.global.u64 	%rd8, %rd2;
	mul.wide.s32 	%rd9, %r22, 8;
	add.s64 	%rd1, %rd8, %rd9;
	mov.f64 	%fd218, 0d0000000000000000;
	@%p4 bra 	$L__BB55_8;
	ld.global.nc.f64 	%fd218, [%rd1];
$L__BB55_8:
	setp.ge.s32 	%p5, %r3, %r10;
	mul.f64 	%fd226, %fd13, %fd218;
	ld.const.f64 	%fd17, [const_DofToQuad+24];
	fma.rn.f64 	%fd131, %fd17, %fd10, 0d0000000000000000;
	ld.const.f64 	%fd18, [const_DofToQuad+32];
	fma.rn.f64 	%fd132, %fd18, %fd11, %fd131;
	ld.const.f64 	%fd19, [const_DofToQuad+40];
	fma.rn.f64 	%fd20, %fd19, %fd12, %fd132;
	mov.f64 	%fd219, 0d0000000000000000;
	@%p5 bra 	$L__BB55_10;
	ld.global.nc.f64 	%fd219, [%rd1+8];
$L__BB55_10:
	setp.ge.s32 	%p6, %r3, %r10;
	mul.f64 	%fd225, %fd20, %fd219;
	ld.const.f64 	%fd24, [const_DofToQuad+48];
	fma.rn.f64 	%fd134, %fd24, %fd10, 0d0000000000000000;
	ld.const.f64 	%fd25, [const_DofToQuad+56];
	fma.rn.f64 	%fd135, %fd25, %fd11, %fd134;
	ld.const.f64 	%fd26, [const_DofToQuad+64];
	fma.rn.f64 	%fd27, %fd26, %fd12, %fd135;
	mov.f64 	%fd220, 0d0000000000000000;
	@%p6 bra 	$L__BB55_12;
	ld.global.nc.f64 	%fd220, [%rd1+16];
$L__BB55_12:
	setp.ge.s32 	%p7, %r3, %r10;
	mul.f64 	%fd224, %fd27, %fd220;
	ld.const.f64 	%fd31, [const_DofToQuad+72];
	fma.rn.f64 	%fd137, %fd31, %fd10, 0d0000000000000000;
	ld.const.f64 	%fd32, [const_DofToQuad+80];
	fma.rn.f64 	%fd138, %fd32, %fd11, %fd137;
	ld.const.f64 	%fd33, [const_DofToQuad+88];
	fma.rn.f64 	%fd34, %fd33, %fd12, %fd138;
	mov.f64 	%fd221, 0d0000000000000000;
	@%p7 bra 	$L__BB55_14;
	ld.global.nc.f64 	%fd221, [%rd1+24];
$L__BB55_14:
	mul.f64 	%fd37, %fd34, %fd221;
	ld.const.f64 	%fd38, [const_DofToQuad+96];
	fma.rn.f64 	%fd140, %fd38, %fd10, 0d0000000000000000;
	ld.const.f64 	%fd39, [const_DofToQuad+104];
	fma.rn.f64 	%fd141, %fd39, %fd11, %fd140;
	ld.const.f64 	%fd40, [const_DofToQuad+112];
	fma.rn.f64 	%fd41, %fd40, %fd12, %fd141;
	mov.f64 	%fd222, 0d0000000000000000;
	@%p7 bra 	$L__BB55_16;
	ld.global.nc.f64 	%fd222, [%rd1+32];
$L__BB55_16:
	mul.f64 	%fd44, %fd41, %fd222;
	ld.const.f64 	%fd45, [const_DofToQuad+120];
	fma.rn.f64 	%fd143, %fd45, %fd10, 0d0000000000000000;
	ld.const.f64 	%fd46, [const_DofToQuad+128];
	fma.rn.f64 	%fd144, %fd46, %fd11, %fd143;
	ld.const.f64 	%fd47, [const_DofToQuad+136];
	fma.rn.f64 	%fd48, %fd47, %fd12, %fd144;
	mov.f64 	%fd223, 0d0000000000000000;
	@%p7 bra 	$L__BB55_18;
	ld.global.nc.f64 	%fd223, [%rd1+40];
$L__BB55_18:
	setp.gt.u32 	%p10, %r1, 17;
	mul.f64 	%fd145, %fd48, %fd223;
	ld.const.f64 	%fd146, [const_DofToQuad];
	fma.rn.f64 	%fd147, %fd146, %fd226, 0d0000000000000000;
	fma.rn.f64 	%fd148, %fd17, %fd225, %fd147;
	fma.rn.f64 	%fd149, %fd24, %fd224, %fd148;
	fma.rn.f64 	%fd150, %fd31, %fd37, %fd149;
	fma.rn.f64 	%fd151, %fd38, %fd44, %fd150;
	fma.rn.f64 	%fd152, %fd45, %fd145, %fd151;
	st.shared.f64 	[%r9], %fd152;
	ld.const.f64 	%fd153, [const_DofToQuad+8];
	fma.rn.f64 	%fd154, %fd153, %fd226, 0d0000000000000000;
	fma.rn.f64 	%fd155, %fd18, %fd225, %fd154;
	fma.rn.f64 	%fd156, %fd25, %fd224, %fd155;
	fma.rn.f64 	%fd157, %fd32, %fd37, %fd156;
	fma.rn.f64 	%fd158, %fd39, %fd44, %fd157;
	fma.rn.f64 	%fd159, %fd46, %fd145, %fd158;
	st.shared.f64 	[%r9+8], %fd159;
	fma.rn.f64 	%fd160, %fd9, %fd226, 0d0000000000000000;
	fma.rn.f64 	%fd161, %fd19, %fd225, %fd160;
	fma.rn.f64 	%fd162, %fd26, %fd224, %fd161;
	fma.rn.f64 	%fd163, %fd33, %fd37, %fd162;
	fma.rn.f64 	%fd164, %fd40, %fd44, %fd163;
	fma.rn.f64 	%fd165, %fd47, %fd145, %fd164;
	st.shared.f64 	[%r9+16], %fd165;
	bar.sync 	0;
	@%p10 bra 	$L__BB55_20;
	ld.shared.f64 	%fd166, [%r8];
	ld.shared.f64 	%fd167, [%r8+48];
	ld.shared.f64 	%fd168, [%r8+96];
	ld.shared.f64 	%fd169, [%r8+144];
	ld.shared.f64 	%fd170, [%r8+192];
	ld.shared.f64 	%fd171, [%r8+240];
	ld.const.f64 	%fd172, [const_DofToQuad];
	fma.rn.f64 	%fd173, %fd172, %fd166, 0d0000000000000000;
	fma.rn.f64 	%fd174, %fd17, %fd167, %fd173;
	fma.rn.f64 	%fd175, %fd24, %fd168, %fd174;
	fma.rn.f64 	%fd176, %fd31, %fd169, %fd175;
	fma.rn.f64 	%fd177, %fd38, %fd170, %fd176;
	fma.rn.f64 	%fd178, %fd45, %fd171, %fd177;
	st.shared.f64 	[%r8], %fd178;
	ld.const.f64 	%fd179, [const_DofToQuad+8];
	fma.rn.f64 	%fd180, %fd179, %fd166, 0d0000000000000000;
	fma.rn.f64 	%fd181, %fd18, %fd167, %fd180;
	fma.rn.f64 	%fd182, %fd25, %fd168, %fd181;
	fma.rn.f64 	%fd183, %fd32, %fd169, %fd182;
	fma.rn.f64 	%fd184, %fd39, %fd170, %fd183;
	fma.rn.f64 	%fd185, %fd46, %fd171, %fd184;
	st.shared.f64 	[%r8+48], %fd185;
	fma.rn.f64 	%fd186, %fd9, %fd166, 0d0000000000000000;
	fma.rn.f64 	%fd187, %fd19, %fd167, %fd186;
	fma.rn.f64 	%fd188, %fd26, %fd168, %fd187;
	fma.rn.f64 	%fd189, %fd33, %fd169, %fd188;
	fma.rn.f64 	%fd190, %fd40, %fd170, %fd189;
	fma.rn.f64 	%fd191, %fd47, %fd171, %fd190;
	st.shared.f64 	[%r8+96], %fd191;
$L__BB55_20:
	setp.gt.u32 	%p11, %r1, 8;
	bar.sync 	0;
	@%p11 bra 	$L__BB55_22;
	ld.shared.f64 	%fd192, [%r7];
	ld.shared.f64 	%fd193, [%r7+288];
	ld.shared.f64 	%fd194, [%r7+576];
	ld.shared.f64 	%fd195, [%r7+864];
	ld.shared.f64 	%fd196, [%r7+1152];
	ld.shared.f64 	%fd197, [%r7+1440];
	ld.const.f64 	%fd198, [const_DofToQuad];
	fma.rn.f64 	%fd199, %fd198, %fd192, 0d0000000000000000;
	fma.rn.f64 	%fd200, %fd17, %fd193, %fd199;
	fma.rn.f64 	%fd201, %fd24, %fd194, %fd200;
	fma.rn.f64 	%fd202, %fd31, %fd195, %fd201;
	fma.rn.f64 	%fd203, %fd38, %fd196, %fd202;
	fma.rn.f64 	%fd226, %fd45, %fd197, %fd203;
	ld.const.f64 	%fd204, [const_DofToQuad+8];
	fma.rn.f64 	%fd205, %fd204, %fd192, 0d0000000000000000;
	fma.rn.f64 	%fd206, %fd18, %fd193, %fd205;
	fma.rn.f64 	%fd207, %fd25, %fd194, %fd206;
	fma.rn.f64 	%fd208, %fd32, %fd195, %fd207;
	fma.rn.f64 	%fd209, %fd39, %fd196, %fd208;
	fma.rn.f64 	%fd225, %fd46, %fd197, %fd209;
	fma.rn.f64 	%fd210, %fd9, %fd192, 0d0000000000000000;
	fma.rn.f64 	%fd211, %fd19, %fd193, %fd210;
	fma.rn.f64 	%fd212, %fd26, %fd194, %fd211;
	fma.rn.f64 	%fd213, %fd33, %fd195, %fd212;
	fma.rn.f64 	%fd214, %fd40, %fd196, %fd213;
	fma.rn.f64 	%fd224, %fd47, %fd197, %fd214;
$L__BB55_22:
	setp.gt.u32 	%p12, %r1, 8;
	setp.ge.s32 	%p13, %r3, %r10;
	bar.sync 	0;
	or.pred  	%p14, %p12, %p13;
	@%p14 bra 	$L__BB55_24;
	ld.param.u64 	%rd13, [_Z42massMatrixMultiplyMonolithicConstantKernelILi3ELi6ELi3EEviPKdS1_S1_S1_Pd_param_5];
	mad.lo.s32 	%r23, %r3, 27, %r1;
	cvta.to.global.u64 	%rd10, %rd13;
	mul.wide.s32 	%rd11, %r23, 8;
	add.s64 	%rd12, %rd10, %rd11;
	st.global.f64 	[%rd12], %fd226;
	st.global.f64 	[%rd12+72], %fd225;
	st.global.f64 	[%rd12+144], %fd224;
$L__BB55_24:
	ret;

}
	// .globl	_Z32massMatrixMultiplyRegisterKernelILi3ELi7ELi2EEviPKdS1_S1_S1_Pd
.visible .entry _Z32massMatrixMultiplyRegisterKernelILi3ELi7ELi2EEviPKdS1_S1_S1_Pd(
	.param .u32 _Z32massMatrixMultiplyRegisterKernelILi3ELi7ELi2EEviPKdS1_S1_S1_Pd_param_0,
	.param .u64 .ptr .align 1 _Z32massMatrixMultiplyRegisterKernelILi3ELi7ELi2EEviPKdS1_S1_S1_Pd_param_1,
	.param .u64 .ptr .align 1 _Z32massMatrixMultiplyRegisterKernelILi3ELi7ELi2EEviPKdS1_S1_S1_Pd_param_2,
	.param .u64 .ptr .align 1 _Z32massMatrixMultiplyRegisterKernelILi3ELi7ELi2EEviPKdS1_S1_S1_Pd_param_3,
	.param .u64 .ptr .align 1 _Z32massMatrixMultiplyRegisterKernelILi3ELi7ELi2EEviPKdS1_S1_S1_Pd_param_4,
	.param .u64 .ptr .align 1 _Z32massMatrixMultiplyRegisterKernelILi3ELi7ELi2EEviPKdS1_S1_S1_Pd_param_5
)
{
	.reg .pred 	%p<13>;
	.reg .b16 	%rs<13>;
	.reg .b32 	%r<46>;
	.reg .b64 	%rd<22>;
	.reg .b64 	%fd<237>;
	// demoted variable
	.shared .align 8 .b8 _ZZ32massMatrixMultiplyRegisterKernelILi3ELi7ELi2EEviPKdS1_S1_S1_PdE6s_tmp1[5488];
	// demoted variable
	.shared .align 8 .b8 _ZZ32massMatrixMultiplyRegisterKernelILi3ELi7ELi2EEviPKdS1_S1_S1_PdE14s_oddDofToQuad[64];
	// demoted variable
	.shared .align 8 .b8 _ZZ32massMatrixMultiplyRegisterKernelILi3ELi7ELi2EEviPKdS1_S1_S1_PdE15s_evenDofToQuad[64];
	ld.param.u32 	%r9, [_Z32massMatrixMultiplyRegisterKernelILi3ELi7ELi2EEviPKdS1_S1_S1_Pd_param_0];
	ld.param.u64 	%rd2, [_Z32massMatrixMultiplyRegisterKernelILi3ELi7ELi2EEviPKdS1_S1_S1_Pd_param_2];
	ld.param.u64 	%rd3, [_Z32massMatrixMultiplyRegisterKernelILi3ELi7ELi2EEviPKdS1_S1_S1_Pd_param_3];
	ld.param.u64 	%rd4, [_Z32massMatrixMultiplyRegisterKernelILi3ELi7ELi2EEviPKdS1_S1_S1_Pd_param_4];
	mov.u32 	%r10, %tid.x;
	mov.u32 	%r2, %tid.y;
	mov.u32 	%r11, %ctaid.x;
	shl.b32 	%r12, %r11, 1;
	add.s32 	%r3, %r12, %r2;
	cvt.u16.u32 	%rs2, %r10;
	mul.hi.u16 	%rs3, %rs2, -21845;
	shr.u16 	%rs4, %rs3, 1;
	mul.lo.s16 	%rs5, %rs4, 3;
	sub.s16 	%rs1, %rs2, %rs5;
	setp.lt.s32 	%p2, %r3, %r9;
	setp.lt.u32 	%p3, %r10, 9;
	and.pred  	%p1, %p2, %p3;
	not.pred 	%p4, %p1;
	@%p4 bra 	$L__BB56_2;
	cvta.to.global.u64 	%rd6, %rd4;
	mad.lo.s32 	%r13, %r3, 27, %r10;
	mul.wide.s32 	%rd7, %r13, 8;
	add.s64 	%rd8, %rd6, %rd7;
	ld.global.nc.f64 	%fd233, [%rd8];
	ld.global.nc.f64 	%fd232, [%rd8+72];
	ld.global.nc.f64 	%fd231, [%rd8+144];
$L__BB56_2:
	setp.ne.s32 	%p5, %r2, 0;
	setp.gt.u32 	%p6, %r10, 7;
	or.pred  	%p7, %p5, %p6;
	@%p7 bra 	$L__BB56_4;
	cvta.to.global.u64 	%rd9, %rd2;
	mul.wide.u32 	%rd10, %r10, 8;
	add.s64 	%rd11, %rd9, %rd10;
	ld.global.nc.f64 	%fd33, [%rd11];
	shl.b32 	%r14, %r10, 3;
	mov.u32 	%r15, _ZZ32massMatrixMultiplyRegisterKernelILi3ELi7ELi2EEviPKdS1_S1_S1_PdE14s_oddDofToQuad;
	add.s32 	%r16, %r15, %r14;
	st.shared.f64 	[%r16], %fd33;
	cvta.to.global.u64 	%rd12, %rd3;
	add.s64 	%rd13, %rd12, %rd10;
	ld.global.nc.f64 	%fd34, [%rd13];
	mov.u32 	%r17, _ZZ32massMatrixMultiplyRegisterKernelILi3ELi7ELi2EEviPKdS1_S1_S1_PdE15s_evenDofToQuad;
	add.s32 	%r18, %r17, %r14;
	st.shared.f64 	[%r18], %fd34;
$L__BB56_4:
	setp.gt.u32 	%p8, %r10, 8;
	bar.sync 	0;
	ld.shared.f64 	%fd7, [_ZZ32massMatrixMultiplyRegisterKernelILi3ELi7ELi2EEviPKdS1_S1_S1_PdE14s_oddDofToQuad];
	ld.shared.f64 	%fd8, [_ZZ32massMatrixMultiplyRegisterKernelILi3ELi7ELi2EEviPKdS1_S1_S1_PdE15s_evenDofToQuad];
	ld.shared.f64 	%fd9, [_ZZ32massMatrixMultiplyRegisterKernelILi3ELi7ELi2EEviPKdS1_S1_S1_PdE14s_oddDofToQuad+8];
	ld.shared.f64 	%fd10, [_ZZ32massMatrixMultiplyRegisterKernelILi3ELi7ELi2EEviPKdS1_S1_S1_PdE15s_evenDofToQuad+8];
	ld.shared.f64 	%fd11, [_ZZ32massMatrixMultiplyRegisterKernelILi3ELi7ELi2EEviPKdS1_S1_S1_PdE14s_oddDofToQuad+16];
	ld.shared.f64 	%fd12, [_ZZ32massMatrixMultiplyRegisterKernelILi3ELi7ELi2EEviPKdS1_S1_S1_PdE15s_evenDofToQuad+16];
	ld.shared.f64 	%fd13, [_ZZ32massMatrixMultiplyRegisterKernelILi3ELi7ELi2EEviPKdS1_S1_S1_PdE14s_oddDofToQuad+24];
	ld.shared.f64 	%fd14, [_ZZ32massMatrixMultiplyRegisterKernelILi3ELi7ELi2EEviPKdS1_S1_S1_PdE15s_evenDofToQuad+24];
	ld.shared.f64 	%fd15, [_ZZ32massMatrixMultiplyRegisterKernelILi3ELi7ELi2EEviPKdS1_S1_S1_PdE14s_oddDofToQuad+32];
	ld.shared.f64 	%fd16, [_ZZ32massMatrixMultiplyRegisterKernelILi3ELi7ELi2EEviPKdS1_S1_S1_PdE15s_evenDofToQuad+32];
	ld.shared.f64 	%fd17, [_ZZ32massMatrixMultiplyRegisterKernelILi3ELi7ELi2EEviPKdS1_S1_S1_PdE14s_oddDofToQuad+40];
	ld.shared.f64 	%fd18, [_ZZ32massMatrixMultiplyRegisterKernelILi3ELi7ELi2EEviPKdS1_S1_S1_PdE15s_evenDofToQuad+40];
	ld.shared.f64 	%fd19, [_ZZ32massMatrixMultiplyRegisterKernelILi3ELi7ELi2EEviPKdS1_S1_S1_PdE14s_oddDofToQuad+48];
	ld.shared.f64 	%fd20, [_ZZ32massMatrixMultiplyRegisterKernelILi3ELi7ELi2EEviPKdS1_S1_S1_PdE15s_evenDofToQuad+48];
	ld.shared.f64 	%fd21, [_ZZ32massMatrixMultiplyRegisterKernelILi3ELi7ELi2EEviPKdS1_S1_S1_PdE14s_oddDofToQuad+56];
	ld.shared.f64 	%fd22, [_ZZ32massMatrixMultiplyRegisterKernelILi3ELi7ELi2EEviPKdS1_S1_S1_PdE15s_evenDofToQuad+56];
	mov.u32 	%r19, _ZZ32massMatrixMultiplyRegisterKernelILi3ELi7ELi2EEviPKdS1_S1_S1_PdE6s_tmp1;
	mad.lo.s32 	%r20, %r2, 2744, %r19;
	mul.lo.s16 	%rs7, %rs2, 171;
	shr.u16 	%rs8, %rs7, 9;
	cvt.u32.u16 	%r4, %rs8;
	mul.wide.u16 	%r21, %rs8, 56;
	add.s32 	%r5, %r20, %r21;
	mul.wide.u16 	%r22, %rs1, 8;
	add.s32 	%r6, %r5, %r22;
	@%p8 bra 	$L__BB56_6;
	add.f64 	%fd35, %fd233, %fd231;
	sub.f64 	%fd36, %fd233, %fd231;
	add.f64 	%fd37, %fd232, %fd232;
	sub.f64 	%fd38, %fd232, %fd232;
	mul.f64 	%fd39, %fd37, 0d3FE0000000000000;
	fma.rn.f64 	%fd40, %fd7, %fd35, 0d0000000000000000;
	fma.rn.f64 	%fd41, %fd8, %fd36, 0d0000000000000000;
	fma.rn.f64 	%fd42, %fd9, %fd39, %fd40;
	fma.rn.f64 	%fd43, %fd10, %fd38, %fd41;
	sub.f64 	%fd44, %fd42, %fd43;
	st.shared.f64 	[%r6+2352], %fd44;
	add.f64 	%fd45, %fd43, %fd42;
	st.shared.f64 	[%r6], %fd45;
	fma.rn.f64 	%fd46, %fd11, %fd35, 0d0000000000000000;
	fma.rn.f64 	%fd47, %fd12, %fd36, 0d0000000000000000;
	fma.rn.f64 	%fd48, %fd13, %fd39, %fd46;
	fma.rn.f64 	%fd49, %fd14, %fd38, %fd47;
	sub.f64 	%fd50, %fd48, %fd49;
	st.shared.f64 	[%r6+1960], %fd50;
	add.f64 	%fd51, %fd49, %fd48;
	st.shared.f64 	[%r6+392], %fd51;
	fma.rn.f64 	%fd52, %fd15, %fd35, 0d0000000000000000;
	fma.rn.f64 	%fd53, %fd16, %fd36, 0d0000000000000000;
	fma.rn.f64 	%fd54, %fd17, %fd39, %fd52;
	fma.rn.f64 	%fd55, %fd18, %fd38, %fd53;
	sub.f64 	%fd56, %fd54, %fd55;
	st.shared.f64 	[%r6+1568], %fd56;
	add.f64 	%fd57, %fd55, %fd54;
	st.shared.f64 	[%r6+784], %fd57;
	fma.rn.f64 	%fd58, %fd19, %fd35, 0d0000000000000000;
	fma.rn.f64 	%fd59, %fd20, %fd36, 0d0000000000000000;
	fma.rn.f64 	%fd60, %fd21, %fd39, %fd58;
	fma.rn.f64 	%fd61, %fd22, %fd38, %fd59;
	add.f64 	%fd62, %fd61, %fd60;
	st.shared.f64 	[%r6+1176], %fd62;
$L__BB56_6:
	bar.sync 	0;
	setp.gt.u32 	%p9, %r10, 20;
	mad.lo.s32 	%r23, %r4, 336, %r5;
	add.s32 	%r7, %r23, %r22;
	@%p9 bra 	$L__BB56_8;
	ld.shared.f64 	%fd63, [%r7];
	ld.shared.f64 	%fd64, [%r7+112];
	add.f64 	%fd65, %fd63, %fd64;
	sub.f64 	%fd66, %fd63, %fd64;
	ld.shared.f64 	%fd67, [%r7+56];
	add.f64 	%fd68, %fd67, %fd67;
	sub.f64 	%fd69, %fd67, %fd67;
	mul.f64 	%fd70, %fd68, 0d3FE0000000000000;
	fma.rn.f64 	%fd71, %fd7, %fd65, 0d0000000000000000;
	fma.rn.f64 	%fd72, %fd8, %fd66, 0d0000000000000000;
	fma.rn.f64 	%fd73, %fd9, %fd70, %fd71;
	fma.rn.f64 	%fd74, %fd10, %fd69, %fd72;
	sub.f64 	%fd75, %fd73, %fd74;
	st.shared.f64 	[%r7+336], %fd75;
	add.f64 	%fd76, %fd74, %fd73;
	st.shared.f64 	[%r7], %fd76;
	fma.rn.f64 	%fd77, %fd11, %fd65, 0d0000000000000000;
	fma.rn.f64 	%fd78, %fd12, %fd66, 0d0000000000000000;
	fma.rn.f64 	%fd79, %fd13, %fd70, %fd77;
	fma.rn.f64 	%fd80, %fd14, %fd69, %fd78;
	sub.f64 	%fd81, %fd79, %fd80;
	st.shared.f64 	[%r7+280], %fd81;
	add.f64 	%fd82, %fd80, %fd79;
	st.shared.f64 	[%r7+56], %fd82;
	fma.rn.f64 	%fd83, %fd15, %fd65, 0d0000000000000000;
	fma.rn.f64 	%fd84, %fd16, %fd66, 0d0000000000000000;
	fma.rn.f64 	%fd85, %fd17, %fd70, %fd83;
	fma.rn.f64 	%fd86, %fd18, %fd69, %fd84;
	sub.f64 	%fd87, %fd85, %fd86;
	st.shared.f64 	[%r7+224], %fd87;
	add.f64 	%fd88, %fd86, %fd85;
	st.shared.f64 	[%r7+112], %fd88;
	fma.rn.f64 	%fd89, %fd19, %fd65, 0d0000000000000000;
	fma.rn.f64 	%fd90, %fd20, %fd66, 0d0000000000000000;
	fma.rn.f64 	%fd91, %fd21, %fd70, %fd89;
	fma.rn.f64 	%fd92, %fd22, %fd69, %fd90;
	add.f64 	%fd93, %fd92, %fd91;
	st.shared.f64 	[%r7+168], %fd93;
$L__BB56_8:
	ld.param.u64 	%rd20, [_Z32massMatrixMultiplyRegisterKernelILi3ELi7ELi2EEviPKdS1_S1_S1_Pd_param_1];
	mov.u32 	%r25, %tid.x;
	setp.gt.u32 	%p10, %r25, 20;
	bar.sync 	0;
	cvt.u16.u32 	%rs9, %r25;
	mul.hi.u16 	%rs10, %rs9, 9363;
	mul.lo.s16 	%rs11, %rs10, 7;
	sub.s16 	%rs12, %rs9, %rs11;
	mov.u32 	%r26, %tid.y;
	mov.u32 	%r27, _ZZ32massMatrixMultiplyRegisterKernelILi3ELi7ELi2EEviPKdS1_S1_S1_PdE6s_tmp1;
	mad.lo.s32 	%r28, %r26, 2744, %r27;
	mul.wide.u16 	%r29, %rs10, 392;
	add.s32 	%r30, %r28, %r29;
	mul.wide.u16 	%r31, %rs12, 56;
	add.s32 	%r32, %r30, %r31;
	ld.shared.f64 	%fd94, [%r32];
	ld.shared.f64 	%fd95, [%r32+16];
	add.f64 	%fd96, %fd94, %fd95;
	sub.f64 	%fd97, %fd94, %fd95;
	ld.shared.f64 	%fd98, [%r32+8];
	add.f64 	%fd99, %fd98, %fd98;
	sub.f64 	%fd100, %fd98, %fd98;
	mul.f64 	%fd101, %fd99, 0d3FE0000000000000;
	mov.u32 	%r33, %ctaid.x;
	shl.b32 	%r34, %r33, 1;
	add.s32 	%r35, %r34, %r26;
	mov.b32 	%r36, {%rs12, %rs10};
	mov.b32 	%r37, 6;
	mov.b32 	%r38, 12551;
	dp2a.lo.u32.u32 	%r39, %r36, %r38, %r37;
	mad.lo.s32 	%r40, %r35, 343, %r39;
	fma.rn.f64 	%fd102, %fd7, %fd96, 0d0000000000000000;
	fma.rn.f64 	%fd103, %fd8, %fd97, 0d0000000000000000;
	fma.rn.f64 	%fd104, %fd9, %fd101, %fd102;
	fma.rn.f64 	%fd105, %fd10, %fd100, %fd103;
	cvta.to.global.u64 	%rd14, %rd20;
	mul.wide.s32 	%rd15, %r40, 8;
	add.s64 	%rd16, %rd14, %rd15;
	ld.global.nc.f64 	%fd106, [%rd16];
	ld.global.nc.f64 	%fd107, [%rd16+-48];
	sub.f64 	%fd108, %fd104, %fd105;
	mul.f64 	%fd109, %fd108, %fd106;
	add.f64 	%fd110, %fd104, %fd105;
	mul.f64 	%fd236, %fd110, %fd107;
	fma.rn.f64 	%fd111, %fd11, %fd96, 0d0000000000000000;
	fma.rn.f64 	%fd112, %fd12, %fd97, 0d0000000000000000;
	fma.rn.f64 	%fd113, %fd13, %fd101, %fd111;
	fma.rn.f64 	%fd114, %fd14, %fd100, %fd112;
	ld.global.nc.f64 	%fd115, [%rd16+-8];
	ld.global.nc.f64 	%fd116, [%rd16+-40];
	sub.f64 	%fd117, %fd113, %fd114;
	mul.f64 	%fd118, %fd117, %fd115;
	add.f64 	%fd119, %fd113, %fd114;
	mul.f64 	%fd235, %fd119, %fd116;
	fma.rn.f64 	%fd120, %fd15, %fd96, 0d0000000000000000;
	fma.rn.f64 	%fd121, %fd16, %fd97, 0d0000000000000000;
	fma.rn.f64 	%fd122, %fd17, %fd101, %fd120;
	fma.rn.f64 	%fd123, %fd18, %fd100, %fd121;
	ld.global.nc.f64 	%fd124, [%rd16+-16];
	ld.global.nc.f64 	%fd125, [%rd16+-32];
	sub.f64 	%fd126, %fd122, %fd123;
	mul.f64 	%fd127, %fd126, %fd124;
	add.f64 	%fd128, %fd122, %fd123;
	mul.f64 	%fd234, %fd128, %fd125;
	fma.rn.f64 	%fd129, %fd19, %fd96, 0d0000000000000000;
	fma.rn.f64 	%fd130, %fd20, %fd97, 0d0000000000000000;
	fma.rn.f64 	%fd131, %fd21, %fd101, %fd129;
	fma.rn.f64 	%fd132, %fd22, %fd100, %fd130;
	ld.global.nc.f64 	%fd133, [%rd16+-24];
	add.f64 	%fd134, %fd131, %fd132;
	mul.f64 	%fd135, %fd134, %fd133;
	bar.sync 	0;
	add.f64 	%fd136, %fd236, %fd109;
	sub.f64 	%fd137, %fd236, %fd109;
	add.f64 	%fd138, %fd235, %fd118;
	sub.f64 	%fd139, %fd235, %fd118;
	add.f64 	%fd140, %fd234, %fd127;
	sub.f64 	%fd141, %fd234, %fd127;
	add.f64 	%fd142, %fd135, %fd135;
	sub.f64 	%fd143, %fd135, %fd135;
	mul.f64 	%fd144, %fd142, 0d3FE0000000000000;
	fma.rn.f64 	%fd145, %fd7, %fd136, 0d0000000000000000;
	fma.rn.f64 	%fd146, %fd8, %fd137, 0d0000000000000000;
	fma.rn.f64 	%fd147, %fd11, %fd138, %fd145;
	fma.rn.f64 	%fd148, %fd12, %fd139, %fd146;
	fma.rn.f64 	%fd149, %fd15, %fd140, %fd147;
	fma.rn.f64 	%fd150, %fd16, %fd141, %fd148;
	fma.rn.f64 	%fd151, %fd19, %fd144, %fd149;
	fma.rn.f64 	%fd152, %fd20, %fd143, %fd150;
	sub.f64 	%fd153, %fd151, %fd152;
	st.shared.f64 	[%r32+16], %fd153;
	add.f64 	%fd154, %fd151, %fd152;
	st.shared.f64 	[%r32], %fd154;
	fma.rn.f64 	%fd155, %fd9, %fd136, 0d0000000000000000;
	fma.rn.f64 	%fd156, %fd10, %fd137, 0d0000000000000000;
	fma.rn.f64 	%fd157, %fd13, %fd138, %fd155;
	fma.rn.f64 	%fd158, %fd14, %fd139, %fd156;
	fma.rn.f64 	%fd159, %fd17, %fd140, %fd157;
	fma.rn.f64 	%fd160, %fd18, %fd141, %fd158;
	fma.rn.f64 	%fd161, %fd21, %fd144, %fd159;
	fma.rn.f64 	%fd162, %fd22, %fd143, %fd160;
	add.f64 	%fd163, %fd161, %fd162;
	st.shared.f64 	[%r32+8], %fd163;
	bar.sync 	0;
	@%p10 bra 	$L__BB56_10;
	ld.shared.f64 	%fd164, [%r7];
	ld.shared.f64 	%fd165, [%r7+336];
	add.f64 	%fd166, %fd164, %fd165;
	sub.f64 	%fd167, %fd164, %fd165;
	ld.shared.f64 	%fd168, [%r7+56];
	ld.shared.f64 	%fd169, [%r7+280];
	add.f64 	%fd170, %fd168, %fd169;
	sub.f64 	%fd171, %fd168, %fd169;
	ld.shared.f64 	%fd172, [%r7+112];
	ld.shared.f64 	%fd173, [%r7+224];
	add.f64 	%fd174, %fd172, %fd173;
	sub.f64 	%fd175, %fd172, %fd173;
	ld.shared.f64 	%fd176, [%r7+168];
	add.f64 	%fd177, %fd176, %fd176;
	sub.f64 	%fd178, %fd176, %fd176;
	mul.f64 	%fd179, %fd177, 0d3FE0000000000000;
	fma.rn.f64 	%fd180, %fd7, %fd166, 0d0000000000000000;
	fma.rn.f64 	%fd181, %fd8, %fd167, 0d0000000000000000;
	fma.rn.f64 	%fd182, %fd11, %fd170, %fd180;
	fma.rn.f64 	%fd183, %fd12, %fd171, %fd181;
	fma.rn.f64 	%fd184, %fd15, %fd174, %fd182;
	fma.rn.f64 	%fd185, %fd16, %fd175, %fd183;
	fma.rn.f64 	%fd186, %fd19, %fd179, %fd184;
	fma.rn.f64 	%fd187, %fd20, %fd178, %fd185;
	sub.f64 	%fd188, %fd186, %fd187;
	st.shared.f64 	[%r7+112], %fd188;
	add.f64 	%fd189, %fd186, %fd187;
	st.shared.f64 	[%r7], %fd189;
	fma.rn.f64 	%fd190, %fd9, %fd166, 0d0000000000000000;
	fma.rn.f64 	%fd191, %fd10, %fd167, 0d0000000000000000;
	fma.rn.f64 	%fd192, %fd13, %fd170, %fd190;
	fma.rn.f64 	%fd193, %fd14, %fd171, %fd191;
	fma.rn.f64 	%fd194, %fd17, %fd174, %fd192;
	fma.rn.f64 	%fd195, %fd18, %fd175, %fd193;
	fma.rn.f64 	%fd196, %fd21, %fd179, %fd194;
	fma.rn.f64 	%fd197, %fd22, %fd178, %fd195;
	add.f64 	%fd198, %fd196, %fd197;
	st.shared.f64 	[%r7+56], %fd198;
$L__BB56_10:
	mov.u32 	%r8, %tid.x;
	setp.gt.u32 	%p11, %r8, 8;
	bar.sync 	0;
	@%p11 bra 	$L__BB56_12;
	ld.shared.f64 	%fd199, [%r6];
	ld.shared.f64 	%fd200, [%r6+2352];
	add.f64 	%fd201, %fd199, %fd200;
	sub.f64 	%fd202, %fd199, %fd200;
	ld.shared.f64 	%fd203, [%r6+392];
	ld.shared.f64 	%fd204, [%r6+1960];
	add.f64 	%fd205, %fd203, %fd204;
	sub.f64 	%fd206, %fd203, %fd204;
	ld.shared.f64 	%fd207, [%r6+784];
	ld.shared.f64 	%fd208, [%r6+1568];
	add.f64 	%fd209, %fd207, %fd208;
	sub.f64 	%fd210, %fd207, %fd208;
	ld.shared.f64 	%fd211, [%r6+1176];
	add.f64 	%fd212, %fd211, %fd211;
	sub.f64 	%fd213, %fd211, %fd211;
	mul.f64 	%fd214, %fd212, 0d3FE0000000000000;
	fma.rn.f64 	%fd215, %fd7, %fd201, 0d0000000000000000;
	fma.rn.f64 	%fd216, %fd8, %fd202, 0d0000000000000000;
	fma.rn.f64 	%fd217, %fd11, %fd205, %fd215;
	fma.rn.f64 	%fd218, %fd12, %fd206, %fd216;
	fma.rn.f64 	%fd219, %fd15, %fd209, %fd217;
	fma.rn.f64 	%fd220, %fd16, %fd210, %fd218;
	fma.rn.f64 	%fd221, %fd19, %fd214, %fd219;
	fma.rn.f64 	%fd222, %fd20, %fd213, %fd220;
	sub.f64 	%fd234, %fd221, %fd222;
	add.f64 	%fd236, %fd221, %fd222;
	fma.rn.f64 	%fd223, %fd9, %fd201, 0d0000000000000000;
	fma.rn.f64 	%fd224, %fd10, %fd202, 0d0000000000000000;
	fma.rn.f64 	%fd225, %fd13, %fd205, %fd223;
	fma.rn.f64 	%fd226, %fd14, %fd206, %fd224;
	fma.rn.f64 	%fd227, %fd17, %fd209, %fd225;
	fma.rn.f64 	%fd228, %fd18, %fd210, %fd226;
	fma.rn.f64 	%fd229, %fd21, %fd214, %fd227;
	fma.rn.f64 	%fd230, %fd22, %fd213, %fd228;
	add.f64 	%fd235, %fd229, %fd230;
$L__BB56_12:
	bar.sync 	0;
	@%p4 bra 	$L__BB56_14;
	ld.param.u64 	%rd21, [_Z32massMatrixMultiplyRegisterKernelILi3ELi7ELi2EEviPKdS1_S1_S1_Pd_param_5];
	mov.u32 	%r41, %ctaid.x;
	shl.b32 	%r42, %r41, 1;
	mov.u32 	%r43, %tid.y;
	add.s32 	%r44, %r42, %r43;
	mad.lo.s32 	%r45, %r44, 27, %r8;
	cvta.to.global.u64 	%rd17, %rd21;
	mul.wide.s32 	%rd18, %r45, 8;
	add.s64 	%rd19, %rd17, %rd18;
	st.global.f64 	[%rd19], %fd236;
	st.global.f64 	[%rd19+72], %fd235;
	st.global.f64 	[%rd19+144], %fd234;
$L__BB56_14:
	ret;

}
	// .globl	_Z32massMatrixMultiplyConstantKernelILi3ELi7ELi2EEviPKdS1_S1_S1_Pd
.visible .entry _Z32massMatrixMultiplyConstantKernelILi3ELi7ELi2EEviPKdS1_S1_S1_Pd(
	.param .u32 _Z32massMatrixMultiplyConstantKernelILi3ELi7ELi2EEviPKdS1_S1_S1_Pd_param_0,
	.param .u64 .ptr .align 1 _Z32massMatrixMultiplyConstantKernelILi3ELi7ELi2EEviPKdS1_S1_S1_Pd_param_1,
	.param .u64 .ptr .align 1 _Z32massMatrixMultiplyConstantKernelILi3ELi7ELi2EEviPKdS1_S1_S1_Pd_param_2,
	.param .u64 .ptr .align 1 _Z32massMatrixMultiplyConstantKernelILi3ELi7ELi2EEviPKdS1_S1_S1_Pd_param_3,
	.param .u64 .ptr .align 1 _Z32massMatrixMultiplyConstantKernelILi3ELi7ELi2EEviPKdS1_S1_S1_Pd_param_4,
	.param .u64 .ptr .align 1 _Z32massMatrixMultiplyConstantKernelILi3ELi7ELi2EEviPKdS1_S1_S1_Pd_param_5
)
{
	.reg .pred 	%p<10>;
	.reg .b16 	%rs<16>;
	.reg .b32 	%r<29>;
	.reg .b64 	%rd<15>;
	.reg .b64 	%fd<241>;
	// demoted variable
	.shared .align 8 .b8 _ZZ32massMatrixMultiplyConstantKernelILi3ELi7ELi2EEviPKdS1_S1_S1_PdE6s_tmp1[5488];
	ld.param.u32 	%r9, [_Z32massMatrixMultiplyConstantKernelILi3ELi7ELi2EEviPKdS1_S1_S1_Pd_param_0];
	ld.param.u64 	%rd2, [_Z32massMatrixMultiplyConstantKernelILi3ELi7ELi2EEviPKdS1_S1_S1_Pd_param_4];
	mov.u32 	%r10, %tid.x;
	mov.u32 	%r2, %tid.y;
	mov.u32 	%r11, %ctaid.x;
	shl.b32 	%r12, %r11, 1;
	add.s32 	%r3, %r12, %r2;
	cvt.u16.u32 	%rs1, %r10;
	mul.hi.u16 	%rs3, %rs1, -21845;
	shr.u16 	%rs4, %rs3, 1;
	mul.lo.s16 	%rs5, %rs4, 3;
	sub.s16 	%rs2, %rs1, %rs5;
	setp.lt.s32 	%p2, %r3, %r9;
	setp.lt.u32 	%p3, %r10, 9;
	and.pred  	%p1, %p2, %p3;
	not.pred 	%p4, %p1;
	@%p4 bra 	$L__BB57_2;
	cvta.to.global.u64 	%rd4, %rd2;
	mad.lo.s32 	%r13, %r3, 27, %r10;
	mul.wide.s32 	%rd5, %r13, 8;
	add.s64 	%rd6, %rd4, %rd5;
	ld.global.nc.f64 	%fd237, [%rd6];
	ld.global.nc.f64 	%fd236, [%rd6+72];
	ld.global.nc.f64 	%fd235, [%rd6+144];
$L__BB57_2:
	setp.gt.u32 	%p5, %r10, 8;
	bar.sync 	0;
	ld.const.f64 	%fd7, [const_oddDofToQuad];
	ld.const.f64 	%fd8, [const_evenDofToQuad];
	ld.const.f64 	%fd9, [const_oddDofToQuad+8];
	ld.const.f64 	%fd10, [const_evenDofToQuad+8];
	ld.const.f64 	%fd11, [const_oddDofToQuad+16];
	ld.const.f64 	%fd12, [const_evenDofToQuad+16];
	ld.const.f64 	%fd13, [const_oddDofToQuad+24];
	ld.const.f64 	%fd14, [const_evenDofToQuad+24];
	ld.const.f64 	%fd15, [const_oddDofToQuad+32];
	ld.const.f64 	%fd16, [const_evenDofToQuad+32];
	ld.const.f64 	%fd17, [const_oddDofToQuad+40];
	ld.const.f64 	%fd18, [const_evenDofToQuad+40];
	ld.const.f64 	%fd19, [const_oddDofToQuad+48];
	ld.const.f64 	%fd20, [const_evenDofToQuad+48];
	ld.const.f64 	%fd21, [const_oddDofToQuad+56];
	ld.const.f64 	%fd22, [const_evenDofToQuad+56];
	mov.u32 	%r14, _ZZ32massMatrixMultiplyConstantKernelILi3ELi7ELi2EEviPKdS1_S1_S1_PdE6s_tmp1;
	mad.lo.s32 	%r4, %r2, 2744, %r14;
	mul.lo.s16 	%rs7, %rs1, 171;
	shr.u16 	%rs8, %rs7, 9;
	cvt.u32.u16 	%r5, %rs8;
	mul.wide.u16 	%r15, %rs8, 56;
	add.s32 	%r6, %r4, %r15;
	mul.wide.u16 	%r16, %rs2, 8;
	add.s32 	%r7, %r6, %r16;
	@%p5 bra 	$L__BB57_4;
	add.f64 	%fd33, %fd237, %fd235;
	sub.f64 	%fd34, %fd237, %fd235;
	add.f64 	%fd35, %fd236, %fd236;
	sub.f64 	%fd36, %fd236, %fd236;
	mul.f64 	%fd37, %fd35, 0d3FE0000000000000;
	fma.rn.f64 	%fd38, %fd7, %fd33, 0d0000000000000000;
	fma.rn.f64 	%fd39, %fd8, %fd34, 0d0000000000000000;
	fma.rn.f64 	%fd40, %fd9, %fd37, %fd38;
	fma.rn.f64 	%fd41, %fd10, %fd36, %fd39;
	sub.f64 	%fd42, %fd40, %fd41;
	st.shared.f64 	[%r7+2352], %fd42;
	add.f64 	%fd43, %fd41, %fd40;
	st.shared.f64 	[%r7], %fd43;
	fma.rn.f64 	%fd44, %fd11, %fd33, 0d0000000000000000;
	fma.rn.f64 	%fd45, %fd12, %fd34, 0d0000000000000000;
	fma.rn.f64 	%fd46, %fd13, %fd37, %fd44;
	fma.rn.f64 	%fd47, %fd14, %fd36, %fd45;
	sub.f64 	%fd48, %fd46, %fd47;
	st.shared.f64 	[%r7+1960], %fd48;
	add.f64 	%fd49, %fd47, %fd46;
	st.shared.f64 	[%r7+392], %fd49;
	fma.rn.f64 	%fd50, %fd15, %fd33, 0d0000000000000000;
	fma.rn.f64 	%fd51, %fd16, %fd34, 0d0000000000000000;
	fma.rn.f64 	%fd52, %fd17, %fd37, %fd50;
	fma.rn.f64 	%fd53, %fd18, %fd36, %fd51;
	sub.f64 	%fd54, %fd52, %fd53;
	st.shared.f64 	[%r7+1568], %fd54;
	add.f64 	%fd55, %fd53, %fd52;
	st.shared.f64 	[%r7+784], %fd55;
	fma.rn.f64 	%fd56, %fd19, %fd33, 0d0000000000000000;
	fma.rn.f64 	%fd57, %fd20, %fd34, 0d0000000000000000;
	fma.rn.f64 	%fd58, %fd21, %fd37, %fd56;
	fma.rn.f64 	%fd59, %fd22, %fd36, %fd57;
	add.f64 	%fd60, %fd59, %fd58;
	st.shared.f64 	[%r7+1176], %fd60;
$L__BB57_4:
	bar.sync 	0;
	setp.gt.u32 	%p6, %r10, 20;
	mad.lo.s32 	%r17, %r5, 336, %r6;
	add.s32 	%r8, %r17, %r16;
	@%p6 bra 	$L__BB57_6;
	ld.shared.f64 	%fd61, [%r8];
	ld.shared.f64 	%fd62, [%r8+112];
	add.f64 	%fd63, %fd61, %fd62;
	sub.f64 	%fd64, %fd61, %fd62;
	ld.shared.f64 	%fd65, [%r8+56];
	add.f64 	%fd66, %fd65, %fd65;
	sub.f64 	%fd67, %fd65, %fd65;
	mul.f64 	%fd68, %fd66, 0d3FE0000000000000;
	fma.rn.f64 	%fd69, %fd7, %fd63, 0d0000000000000000;
	fma.rn.f64 	%fd70, %fd8, %fd64, 0d0000000000000000;
	fma.rn.f64 	%fd71, %fd9, %fd68, %fd69;
	fma.rn.f64 	%fd72, %fd10, %fd67, %fd70;
	sub.f64 	%fd73, %fd71, %fd72;
	st.shared.f64 	[%r8+336], %fd73;
	add.f64 	%fd74, %fd72, %fd71;
	st.shared.f64 	[%r8], %fd74;
	fma.rn.f64 	%fd75, %fd11, %fd63, 0d0000000000000000;
	fma.rn.f64 	%fd76, %fd12, %fd64, 0d0000000000000000;
	fma.rn.f64 	%fd77, %fd13, %fd68, %fd75;
	fma.rn.f64 	%fd78, %fd14, %fd67, %fd76;
	sub.f64 	%fd79, %fd77, %fd78;
	st.shared.f64 	[%r8+280], %fd79;
	add.f64 	%fd80, %fd78, %fd77;
	st.shared.f64 	[%r8+56], %fd80;
	fma.rn.f64 	%fd81, %fd15, %fd63, 0d0000000000000000;
	fma.rn.f64 	%fd82, %fd16, %fd64, 0d0000000000000000;
	fma.rn.f64 	%fd83, %fd17, %fd68, %fd81;
	fma.rn.f64 	%fd84, %fd18, %fd67, %fd82;
	sub.f64 	%fd85, %fd83, %fd84;
	st.shared.f64 	[%r8+224], %fd85;
	add.f64 	%fd86, %fd84, %fd83;
	st.shared.f64 	[%r8+112], %fd86;
	fma.rn.f64 	%fd87, %fd19, %fd63, 0d0000000000000000;
	fma.rn.f64 	%fd88, %fd20, %fd64, 0d0000000000000000;
	fma.rn.f64 	%fd89, %fd21, %fd68, %fd87;
	fma.rn.f64 	%fd90, %fd22, %fd67, %fd88;
	add.f64 	%fd91, %fd90, %fd89;
	st.shared.f64 	[%r8+168], %fd91;
$L__BB57_6:
	ld.param.u64 	%rd13, [_Z32massMatrixMultiplyConstantKernelILi3ELi7ELi2EEviPKdS1_S1_S1_Pd_param_1];
	bar.sync 	0;
	mul.hi.u16 	%rs9, %rs1, 9363;
	sub.s16 	%rs10, %rs1, %rs9;
	shr.u16 	%rs11, %rs10, 1;
	add.s16 	%rs12, %rs11, %rs9;
	shr.u16 	%rs13, %rs12, 2;
	mul.lo.s16 	%rs14, %rs13, 7;
	sub.s16 	%rs15, %rs1, %rs14;
	mul.wide.u16 	%r19, %rs13, 392;
	add.s32 	%r20, %r4, %r19;
	mul.wide.u16 	%r21, %rs15, 56;
	add.s32 	%r22, %r20, %r21;
	ld.shared.f64 	%fd92, [%r22];
	ld.shared.f64 	%fd93, [%r22+16];
	add.f64 	%fd94, %fd92, %fd93;
	sub.f64 	%fd95, %fd92, %fd93;
	ld.shared.f64 	%fd96, [%r22+8];
	add.f64 	%fd97, %fd96, %fd96;
	sub.f64 	%fd98, %fd96, %fd96;
	mul.f64 	%fd99, %fd97, 0d3FE0000000000000;
	mov.b32 	%r23, {%rs15, %rs13};
	mov.b32 	%r24, 6;
	mov.b32 	%r25, 12551;
	dp2a.lo.u32.u32 	%r26, %r23, %r25, %r24;
	mad.lo.s32 	%r27, %r3, 343, %r26;
	ld.const.f64 	%fd100, [const_oddDofToQuad];
	fma.rn.f64 	%fd101, %fd100, %fd94, 0d0000000000000000;
	ld.const.f64 	%fd102, [const_evenDofToQuad];
	fma.rn.f64 	%fd103, %fd102, %fd95, 0d0000000000000000;
	fma.rn.f64 	%fd104, %fd9, %fd99, %fd101;
	fma.rn.f64 	%fd105, %fd10, %fd98, %fd103;
	cvta.to.global.u64 	%rd7, %rd13;
	mul.wide.s32 	%rd8, %r27, 8;
	add.s64 	%rd9, %rd7, %rd8;
	ld.global.nc.f64 	%fd106, [%rd9];
	ld.global.nc.f64 	%fd107, [%rd9+-48];
	sub.f64 	%fd108, %fd104, %fd105;
	mul.f64 	%fd109, %fd108, %fd106;
	add.f64 	%fd110, %fd104, %fd105;
	mul.f64 	%fd240, %fd110, %fd107;
	fma.rn.f64 	%fd111, %fd11, %fd94, 0d0000000000000000;
	fma.rn.f64 	%fd112, %fd12, %fd95, 0d0000000000000000;
	fma.rn.f64 	%fd113, %fd13, %fd99, %fd111;
	fma.rn.f64 	%fd114, %fd14, %fd98, %fd112;
	ld.global.nc.f64 	%fd115, [%rd9+-8];
	ld.global.nc.f64 	%fd116, [%rd9+-40];
	sub.f64 	%fd117, %fd113, %fd114;
	mul.f64 	%fd118, %fd117, %fd115;
	add.f64 	%fd119, %fd113, %fd114;
	mul.f64 	%fd239, %fd119, %fd116;
	fma.rn.f64 	%fd120, %fd15, %fd94, 0d0000000000000000;
	fma.rn.f64 	%fd121, %fd16, %fd95, 0d0000000000000000;
	fma.rn.f64 	%fd122, %fd17, %fd99, %fd120;
	fma.rn.f64 	%fd123, %fd18, %fd98, %fd121;
	ld.global.nc.f64 	%fd124, [%rd9+-16];
	ld.global.nc.f64 	%fd125, [%rd9+-32];
	sub.f64 	%fd126, %fd122, %fd123;
	mul.f64 	%fd127, %fd126, %fd124;
	add.f64 	%fd128, %fd122, %fd123;
	mul.f64 	%fd238, %fd128, %fd125;
	fma.rn.f64 	%fd129, %fd19, %fd94, 0d0000000000000000;
	fma.rn.f64 	%fd130, %fd20, %fd95, 0d0000000000000000;
	fma.rn.f64 	%fd131, %fd21, %fd99, %fd129;
	fma.rn.f64 	%fd132, %fd22, %fd98, %fd130;
	ld.global.nc.f64 	%fd133, [%rd9+-24];
	add.f64 	%fd134, %fd131, %fd132;
	mul.f64 	%fd135, %fd134, %fd133;
	bar.sync 	0;
	add.f64 	%fd136, %fd240, %fd109;
	sub.f64 	%fd137, %fd240, %fd109;
	add.f64 	%fd138, %fd239, %fd118;
	sub.f64 	%fd139, %fd239, %fd118;
	add.f64 	%fd140, %fd238, %fd127;
	sub.f64 	%fd141, %fd238, %fd127;
	add.f64 	%fd142, %fd135, %fd135;
	sub.f64 	%fd143, %fd135, %fd135;
	mul.f64 	%fd144, %fd142, 0d3FE0000000000000;
	fma.rn.f64 	%fd145, %fd100, %fd136, 0d0000000000000000;
	fma.rn.f64 	%fd146, %fd102, %fd137, 0d0000000000000000;
	fma.rn.f64 	%fd147, %fd11, %fd138, %fd145;
	fma.rn.f64 	%fd148, %fd12, %fd139, %fd146;
	fma.rn.f64 	%fd149, %fd15, %fd140, %fd147;
	fma.rn.f64 	%fd150, %fd16, %fd141, %fd148;
	fma.rn.f64 	%fd151, %fd19, %fd144, %fd149;
	fma.rn.f64 	%fd152, %fd20, %fd143, %fd150;
	sub.f64 	%fd153, %fd151, %fd152;
	st.shared.f64 	[%r22+16], %fd153;
	add.f64 	%fd154, %fd151, %fd152;
	st.shared.f64 	[%r22], %fd154;
	fma.rn.f64 	%fd155, %fd9, %fd136, 0d0000000000000000;
	fma.rn.f64 	%fd156, %fd10, %fd137, 0d0000000000000000;
	fma.rn.f64 	%fd157, %fd13, %fd138, %fd155;
	fma.rn.f64 	%fd158, %fd14, %fd139, %fd156;
	fma.rn.f64 	%fd159, %fd17, %fd140, %fd157;
	fma.rn.f64 	%fd160, %fd18, %fd141, %fd158;
	fma.rn.f64 	%fd161, %fd21, %fd144, %fd159;
	fma.rn.f64 	%fd162, %fd22, %fd143, %fd160;
	add.f64 	%fd163, %fd161, %fd162;
	st.shared.f64 	[%r22+8], %fd163;
	bar.sync 	0;
	@%p6 bra 	$L__BB57_8;
	ld.shared.f64 	%fd164, [%r8];
	ld.shared.f64 	%fd165, [%r8+336];
	add.f64 	%fd166, %fd164, %fd165;
	sub.f64 	%fd167, %fd164, %fd165;
	ld.shared.f64 	%fd168, [%r8+56];
	ld.shared.f64 	%fd169, [%r8+280];
	add.f64 	%fd170, %fd168, %fd169;
	sub.f64 	%fd171, %fd168, %fd169;
	ld.shared.f64 	%fd172, [%r8+112];
	ld.shared.f64 	%fd173, [%r8+224];
	add.f64 	%fd174, %fd172, %fd173;
	sub.f64 	%fd175, %fd172, %fd173;
	ld.shared.f64 	%fd176, [%r8+168];
	add.f64 	%fd177, %fd176, %fd176;
	sub.f64 	%fd178, %fd176, %fd176;
	mul.f64 	%fd179, %fd177, 0d3FE0000000000000;
	ld.const.f64 	%fd180, [const_oddDofToQuad];
	fma.rn.f64 	%fd181, %fd180, %fd166, 0d0000000000000000;
	ld.const.f64 	%fd182, [const_evenDofToQuad];
	fma.rn.f64 	%fd183, %fd182, %fd167, 0d0000000000000000;
	fma.rn.f64 	%fd184, %fd11, %fd170, %fd181;
	fma.rn.f64 	%fd185, %fd12, %fd171, %fd183;
	fma.rn.f64 	%fd186, %fd15, %fd174, %fd184;
	fma.rn.f64 	%fd187, %fd16, %fd175, %fd185;
	fma.rn.f64 	%fd188, %fd19, %fd179, %fd186;
	fma.rn.f64 	%fd189, %fd20, %fd178, %fd187;
	sub.f64 	%fd190, %fd188, %fd189;
	st.shared.f64 	[%r8+112], %fd190;
	add.f64 	%fd191, %fd188, %fd189;
	st.shared.f64 	[%r8], %fd191;
	fma.rn.f64 	%fd192, %fd9, %fd166, 0d0000000000000000;
	fma.rn.f64 	%fd193, %fd10, %fd167, 0d0000000000000000;
	fma.rn.f64 	%fd194, %fd13, %fd170, %fd192;
	fma.rn.f64 	%fd195, %fd14, %fd171, %fd193;
	fma.rn.f64 	%fd196, %fd17, %fd174, %fd194;
	fma.rn.f64 	%fd197, %fd18, %fd175, %fd195;
	fma.rn.f64 	%fd198, %fd21, %fd179, %fd196;
	fma.rn.f64 	%fd199, %fd22, %fd178, %fd197;
	add.f64 	%fd200, %fd198, %fd199;
	st.shared.f64 	[%r8+56], %fd200;
$L__BB57_8:
	setp.gt.u32 	%p8, %r10, 8;
	bar.sync 	0;
	@%p8 bra 	$L__BB57_10;
	ld.shared.f64 	%fd201, [%r7];
	ld.shared.f64 	%fd202, [%r7+2352];
	add.f64 	%fd203, %fd201, %fd202;
	sub.f64 	%fd204, %fd201, %fd202;
	ld.shared.f64 	%fd205, [%r7+392];
	ld.shared.f64 	%fd206, [%r7+1960];
	add.f64 	%fd207, %fd205, %fd206;
	sub.f64 	%fd208, %fd205, %fd206;
	ld.shared.f64 	%fd209, [%r7+784];
	ld.shared.f64 	%fd210, [%r7+1568];
	add.f64 	%fd211, %fd209, %fd210;
	sub.f64 	%fd212, %fd209, %fd210;
	ld.shared.f64 	%fd213, [%r7+1176];
	add.f64 	%fd214, %fd213, %fd213;
	sub.f64 	%fd215, %fd213, %fd213;
	mul.f64 	%fd216, %fd214, 0d3FE0000000000000;
	ld.const.f64 	%fd217, [const_oddDofToQuad];
	fma.rn.f64 	%fd218, %fd217, %fd203, 0d0000000000000000;
	ld.const.f64 	%fd219, [const_evenDofToQuad];
	fma.rn.f64 	%fd220, %fd219, %fd204, 0d0000000000000000;
	fma.rn.f64 	%fd221, %fd11, %fd207, %fd218;
	fma.rn.f64 	%fd222, %fd12, %fd208, %fd220;
	fma.rn.f64 	%fd223, %fd15, %fd211, %fd221;
	fma.rn.f64 	%fd224, %fd16, %fd212, %fd222;
	fma.rn.f64 	%fd225, %fd19, %fd216, %fd223;
	fma.rn.f64 	%fd226, %fd20, %fd215, %fd224;
	sub.f64 	%fd238, %fd225, %fd226;
	add.f64 	%fd240, %fd225, %fd226;
	fma.rn.f64 	%fd227, %fd9, %fd203, 0d0000000000000000;
	fma.rn.f64 	%fd228, %fd10, %fd204, 0d0000000000000000;
	fma.rn.f64 	%fd229, %fd13, %fd207, %fd227;
	fma.rn.f64 	%fd230, %fd14, %fd208, %fd228;
	fma.rn.f64 	%fd231, %fd17, %fd211, %fd229;
	fma.rn.f64 	%fd232, %fd18, %fd212, %fd230;
	fma.rn.f64 	%fd233, %fd21, %fd216, %fd231;
	fma.rn.f64 	%fd234, %fd22, %fd215, %fd232;
	add.f64 	%fd239, %fd233, %fd234;
$L__BB57_10:
	bar.sync 	0;
	@%p4 bra 	$L__BB57_12;
	ld.param.u64 	%rd14, [_Z32massMatrixMultiplyConstantKernelILi3ELi7ELi2EEviPKdS1_S1_S1_Pd_param_5];
	mad.lo.s32 	%r28, %r3, 27, %r10;
	cvta.to.global.u64 	%rd10, %rd14;
	mul.wide.s32 	%rd11, %r28, 8;
	add.s64 	%rd12, %rd10, %rd11;
	st.global.f64 	[%rd12], %fd240;
	st.global.f64 	[%rd12+72], %fd239;
	st.global.f64 	[%rd12+144], %fd238;
$L__BB57_12:
	ret;

}
	// .globl	_Z30massMatrixMultiplySharedKernelILi3ELi7ELi2EEviPKdS1_S1_S1_Pd
.visible .entry _Z30massMatrixMultiplySharedKernelILi3ELi7ELi2EEviPKdS1_S1_S1_Pd(
	.param .u32 _Z30massMatrixMultiplySharedKernelILi3ELi7ELi2EEviPKdS1_S1_S1_Pd_param_0,
	.param .u64 .ptr .align 1 _Z30massMatrixMultiplySharedKernelILi3ELi7ELi2EEviPKdS1_S1_S1_Pd_param_1,
	.param .u64 .ptr .align 1 _Z30massMatrixMultiplySharedKernelILi3ELi7ELi2EEviPKdS1_S1_S1_Pd_param_2,
	.param .u64 .ptr .align 1 _Z30massMatrixMultiplySharedKernelILi3ELi7ELi2EEviPKdS1_S1_S1_Pd_param_3,
	.param .u64 .ptr .align 1 _Z30massMatrixMultiplySharedKernelILi3ELi7ELi2EEviPKdS1_S1_S1_Pd_param_4,
	.param .u64 .ptr .align 1 _Z30massMatrixMultiplySharedKernelILi3ELi7ELi2EEviPKdS1_S1_S1_Pd_param_5
)
{
	.reg .pred 	%p<13>;
	.reg .b16 	%rs<13>;
	.reg .b32 	%r<46>;
	.reg .b64 	%rd<22>;
	.reg .b64 	%fd<237>;
	// demoted variable
	.shared .align 8 .b8 _ZZ30massMatrixMultiplySharedKernelILi3ELi7ELi2EEviPKdS1_S1_S1_PdE6s_tmp1[5488];
	// demoted variable
	.shared .align 8 .b8 _ZZ30massMatrixMultiplySharedKernelILi3ELi7ELi2EEviPKdS1_S1_S1_PdE14s_oddDofToQuad[64];
	// demoted variable
	.shared .align 8 .b8 _ZZ30massMatrixMultiplySharedKernelILi3ELi7ELi2EEviPKdS1_S1_S1_PdE15s_evenDofToQuad[64];
	ld.param.u32 	%r9, [_Z30massMatrixMultiplySharedKernelILi3ELi7ELi2EEviPKdS1_S1_S1_Pd_param_0];
	ld.param.u64 	%rd2, [_Z30massMatrixMultiplySharedKernelILi3ELi7ELi2EEviPKdS1_S1_S1_Pd_param_2];
	ld.param.u64 	%rd3, [_Z30massMatrixMultiplySharedKernelILi3ELi7ELi2EEviPKdS1_S1_S1_Pd_param_3];
	ld.param.u64 	%rd4, [_Z30massMatrixMultiplySharedKernelILi3ELi7ELi2EEviPKdS1_S1_S1_Pd_param_4];
	mov.u32 	%r10, %tid.x;
	mov.u32 	%r2, %tid.y;
	mov.u32 	%r11, %ctaid.x;
	shl.b32 	%r12, %r11, 1;
	add.s32 	%r3, %r12, %r2;
	cvt.u16.u32 	%rs2, %r10;
	mul.hi.u16 	%rs3, %rs2, -21845;
	shr.u16 	%rs4, %rs3, 1;
	mul.lo.s16 	%rs5, %rs4, 3;
	sub.s16 	%rs1, %rs2, %rs5;
	setp.lt.s32 	%p2, %r3, %r9;
	setp.lt.u32 	%p3, %r10, 9;
	and.pred  	%p1, %p2, %p3;
	not.pred 	%p4, %p1;
	@%p4 bra 	$L__BB58_2;
	cvta.to.global.u64 	%rd6, %rd4;
	mad.lo.s32 	%r13, %r3, 27, %r10;
	mul.wide.s32 	%rd7, %r13, 8;
	add.s64 	%rd8, %rd6, %rd7;
	ld.global.nc.f64 	%fd233, [%rd8];
	ld.global.nc.f64 	%fd232, [%rd8+72];
	ld.global.nc.f64 	%fd231, [%rd8+144];
$L__BB58_2:
	setp.ne.s32 	%p5, %r2, 0;
	setp.gt.u32 	%p6, %r10, 7;
	or.pred  	%p7, %p5, %p6;
	@%p7 bra 	$L__BB58_4;
	cvta.to.global.u64 	%rd9, %rd2;
	mul.wide.u32 	%rd10, %r10, 8;
	add.s64 	%rd11, %rd9, %rd10;
	ld.global.nc.f64 	%fd33, [%rd11];
	shl.b32 	%r14, %r10, 3;
	mov.u32 	%r15, _ZZ30massMatrixMultiplySharedKernelILi3ELi7ELi2EEviPKdS1_S1_S1_PdE14s_oddDofToQuad;
	add.s32 	%r16, %r15, %r14;
	st.shared.f64 	[%r16], %fd33;
	cvta.to.global.u64 	%rd12, %rd3;
	add.s64 	%rd13, %rd12, %rd10;
	ld.global.nc.f64 	%fd34, [%rd13];
	mov.u32 	%r17, _ZZ30massMatrixMultiplySharedKernelILi3ELi7ELi2EEviPKdS1_S1_S1_PdE15s_evenDofToQuad;
	add.s32 	%r18, %r17, %r14;
	st.shared.f64 	[%r18], %fd34;
$L__BB58_4:
	setp.gt.u32 	%p8, %r10, 8;
	bar.sync 	0;
	ld.shared.f64 	%fd7, [_ZZ30massMatrixMultiplySharedKernelILi3ELi7ELi2EEviPKdS1_S1_S1_PdE14s_oddDofToQuad];
	ld.shared.f64 	%fd8, [_ZZ30massMatrixMultiplySharedKernelILi3ELi7ELi2EEviPKdS1_S1_S1_PdE15s_evenDofToQuad];
	ld.shared.f64 	%fd9, [_ZZ30massMatrixMultiplySharedKernelILi3ELi7ELi2EEviPKdS1_S1_S1_PdE14s_oddDofToQuad+8];
	ld.shared.f64 	%fd10, [_ZZ30massMatrixMultiplySharedKernelILi3ELi7ELi2EEviPKdS1_S1_S1_PdE15s_evenDofToQuad+8];
	ld.shared.f64 	%fd11, [_ZZ30massMatrixMultiplySharedKernelILi3ELi7ELi2EEviPKdS1_S1_S1_PdE14s_oddDofToQuad+16];
	ld.shared.f64 	%fd12, [_ZZ30massMatrixMultiplySharedKernelILi3ELi7ELi2EEviPKdS1_S1_S1_PdE15s_evenDofToQuad+16];
	ld.shared.f64 	%fd13, [_ZZ30massMatrixMultiplySharedKernelILi3ELi7ELi2EEviPKdS1_S1_S1_PdE14s_oddDofToQuad+24];
	ld.shared.f64 	%fd14, [_ZZ30massMatrixMultiplySharedKernelILi3ELi7ELi2EEviPKdS1_S1_S1_PdE15s_evenDofToQuad+24];
	ld.shared.f64 	%fd15, [_ZZ30massMatrixMultiplySharedKernelILi3ELi7ELi2EEviPKdS1_S1_S1_PdE14s_oddDofToQuad+32];
	ld.shared.f64 	%fd16, [_ZZ30massMatrixMultiplySharedKernelILi3ELi7ELi2EEviPKdS1_S1_S1_PdE15s_evenDofToQuad+32];
	ld.shared.f64 	%fd17, [_ZZ30massMatrixMultiplySharedKernelILi3ELi7ELi2EEviPKdS1_S1_S1_PdE14s_oddDofToQuad+40];
	ld.shared.f64 	%fd18, [_ZZ30massMatrixMultiplySharedKernelILi3ELi7ELi2EEviPKdS1_S1_S1_PdE15s_evenDofToQuad+40];
	ld.shared.f64 	%fd19, [_ZZ30massMatrixMultiplySharedKernelILi3ELi7ELi2EEviPKdS1_S1_S1_PdE14s_oddDofToQuad+48];
	ld.shared.f64 	%fd20, [_ZZ30massMatrixMultiplySharedKernelILi3ELi7ELi2EEviPKdS1_S1_S1_PdE15s_evenDofToQuad+48];
	ld.shared.f64 	%fd21, [_ZZ30massMatrixMultiplySharedKernelILi3ELi7ELi2EEviPKdS1_S1_S1_PdE14s_oddDofToQuad+56];
	ld.shared.f64 	%fd22, [_ZZ30massMatrixMultiplySharedKernelILi3ELi7ELi2EEviPKdS1_S1_S1_PdE15s_evenDofToQuad+56];
	mov.u32 	%r19, _ZZ30massMatrixMultiplySharedKernelILi3ELi7ELi2EEviPKdS1_S1_S1_PdE6s_tmp1;
	mad.lo.s32 	%r20, %r2, 2744, %r19;
	mul.lo.s16 	%rs7, %rs2, 171;
	shr.u16 	%rs8, %rs7, 9;
	cvt.u32.u16 	%r4, %rs8;
	mul.wide.u16 	%r21, %rs8, 56;
	add.s32 	%r5, %r20, %r21;
	mul.wide.u16 	%r22, %rs1, 8;
	add.s32 	%r6, %r5, %r22;
	@%p8 bra 	$L__BB58_6;
	add.f64 	%fd35, %fd233, %fd231;
	sub.f64 	%fd36, %fd233, %fd231;
	add.f64 	%fd37, %fd232, %fd232;
	sub.f64 	%fd38, %fd232, %fd232;
	mul.f64 	%fd39, %fd37, 0d3FE0000000000000;
	fma.rn.f64 	%fd40, %fd7, %fd35, 0d0000000000000000;
	fma.rn.f64 	%fd41, %fd8, %fd36, 0d0000000000000000;
	fma.rn.f64 	%fd42, %fd9, %fd39, %fd40;
	fma.rn.f64 	%fd43, %fd10, %fd38, %fd41;
	sub.f64 	%fd44, %fd42, %fd43;
	st.shared.f64 	[%r6+2352], %fd44;
	add.f64 	%fd45, %fd43, %fd42;
	st.shared.f64 	[%r6], %fd45;
	fma.rn.f64 	%fd46, %fd11, %fd35, 0d0000000000000000;
	fma.rn.f64 	%fd47, %fd12, %fd36, 0d0000000000000000;
	fma.rn.f64 	%fd48, %fd13, %fd39, %fd46;
	fma.rn.f64 	%fd49, %fd14, %fd38, %fd47;
	sub.f64 	%fd50, %fd48, %fd49;
	st.shared.f64 	[%r6+1960], %fd50;
	add.f64 	%fd51, %fd49, %fd48;
	st.shared.f64 	[%r6+392], %fd51;
	fma.rn.f64 	%fd52, %fd15, %fd35, 0d0000000000000000;
	fma.rn.f64 	%fd53, %fd16, %fd36, 0d0000000000000000;
	fma.rn.f64 	%fd54, %fd17, %fd39, %fd52;
	fma.rn.f64 	%fd55, %fd18, %fd38, %fd53;
	sub.f64 	%fd56, %fd54, %fd55;
	st.shared.f64 	[%r6+1568], %fd56;
	add.f64 	%fd57, %fd55, %fd54;
	st.shared.f64 	[%r6+784], %fd57;
	fma.rn.f64 	%fd58, %fd19, %fd35, 0d0000000000000000;
	fma.rn.f64 	%fd59, %fd20, %fd36, 0d0000000000000000;
	fma.rn.f64 	%fd60, %fd21, %fd39, %fd58;
	fma.rn.f64 	%fd61, %fd22, %fd38, %fd59;
	add.f64 	%fd62, %fd61, %fd60;
	st.shared.f64 	[%r6+1176], %fd62;
$L__BB58_6:
	bar.sync 	0;
	setp.gt.u32 	%p9, %r10, 20;
	mad.lo.s32 	%r23, %r4, 336, %r5;
	add.s32 	%r7, %r23, %r22;
	@%p9 bra 	$L__BB58_8;
	ld.shared.f64 	%fd63, [%r7];
	ld.shared.f64 	%fd64, [%r7+112];
	add.f64 	%fd65, %fd63, %fd64;
	sub.f64 	%fd66, %fd63, %fd64;
	ld.shared.f64 	%fd67, [%r7+56];
	add.f64 	%fd68, %fd67, %fd67;
	sub.f64 	%fd69, %fd67, %fd67;
	mul.f64 	%fd70, %fd68, 0d3FE0000000000000;
	fma.rn.f64 	%fd71, %fd7, %fd65, 0d0000000000000000;
	fma.rn.f64 	%fd72, %fd8, %fd66, 0d0000000000000000;
	fma.rn.f64 	%fd73, %fd9, %fd70, %fd71;
	fma.rn.f64 	%fd74, %fd10, %fd69, %fd72;
	sub.f64 	%fd75, %fd73, %fd74;
	st.shared.f64 	[%r7+336], %fd75;
	add.f64 	%fd76, %fd74, %fd73;
	st.shared.f64 	[%r7], %fd76;
	fma.rn.f64 	%fd77, %fd11, %fd65, 0d0000000000000000;
	fma.rn.f64 	%fd78, %fd12, %fd66, 0d0000000000000000;
	fma.rn.f64 	%fd79, %fd13, %fd70, %fd77;
	fma.rn.f64 	%fd80, %fd14, %fd69, %fd78;
	sub.f64 	%fd81, %fd79, %fd80;
	st.shared.f64 	[%r7+280], %fd81;
	add.f64 	%fd82, %fd80, %fd79;
	st.shared.f64 	[%r7+56], %fd82;
	fma.rn.f64 	%fd83, %fd15, %fd65, 0d0000000000000000;
	fma.rn.f64 	%fd84, %fd16, %fd66, 0d0000000000000000;
	fma.rn.f64 	%fd85, %fd17, %fd70, %fd83;
	fma.rn.f64 	%fd86, %fd18, %fd69, %fd84;
	sub.f64 	%fd87, %fd85, %fd86;
	st.shared.f64 	[%r7+224], %fd87;
	add.f64 	%fd88, %fd86, %fd85;
	st.shared.f64 	[%r7+112], %fd88;
	fma.rn.f64 	%fd89, %fd19, %fd65, 0d0000000000000000;
	fma.rn.f64 	%fd90, %fd20, %fd66, 0d0000000000000000;
	fma.rn.f64 	%fd91, %fd21, %fd70, %fd89;
	fma.rn.f64 	%fd92, %fd22, %fd69, %fd90;
	add.f64 	%fd93, %fd92, %fd91;
	st.shared.f64 	[%r7+168], %fd93;
$L__BB58_8:
	ld.param.u64 	%rd20, [_Z30massMatrixMultiplySharedKernelILi3ELi7ELi2EEviPKdS1_S1_S1_Pd_param_1];
	mov.u32 	%r25, %tid.x;
	setp.gt.u32 	%p10, %r25, 20;
	bar.sync 	0;
	cvt.u16.u32 	%rs9, %r25;
	mul.hi.u16 	%rs10, %rs9, 9363;
	mul.lo.s16 	%rs11, %rs10, 7;
	sub.s16 	%rs12, %rs9, %rs11;
	mov.u32 	%r26, %tid.y;
	mov.u32 	%r27, _ZZ30massMatrixMultiplySharedKernelILi3ELi7ELi2EEviPKdS1_S1_S1_PdE6s_tmp1;
	mad.lo.s32 	%r28, %r26, 2744, %r27;
	mul.wide.u16 	%r29, %rs10, 392;
	add.s32 	%r30, %r28, %r29;
	mul.wide.u16 	%r31, %rs12, 56;
	add.s32 	%r32, %r30, %r31;
	ld.shared.f64 	%fd94, [%r32];
	ld.shared.f64 	%fd95, [%r32+16];
	add.f64 	%fd96, %fd94, %fd95;
	sub.f64 	%fd97, %fd94, %fd95;
	ld.shared.f64 	%fd98, [%r32+8];
	add.f64 	%fd99, %fd98, %fd98;
	sub.f64 	%fd100, %fd98, %fd98;
	mul.f64 	%fd101, %fd99, 0d3FE0000000000000;
	mov.u32 	%r33, %ctaid.x;
	shl.b32 	%r34, %r33, 1;
	add.s32 	%r35, %r34, %r26;
	mov.b32 	%r36, {%rs12, %rs10};
	mov.b32 	%r37, 6;
	mov.b32 	%r38, 12551;
	dp2a.lo.u32.u32 	%r39, %r36, %r38, %r37;
	mad.lo.s32 	%r40, %r35, 343, %r39;
	fma.rn.f64 	%fd102, %fd7, %fd96, 0d0000000000000000;
	fma.rn.f64 	%fd103, %fd8, %fd97, 0d0000000000000000;
	fma.rn.f64 	%fd104, %fd9, %fd101, %fd102;
	fma.rn.f64 	%fd105, %fd10, %fd100, %fd103;
	cvta.to.global.u64 	%rd14, %rd20;
	mul.wide.s32 	%rd15, %r40, 8;
	add.s64 	%rd16, %rd14, %rd15;
	ld.global.nc.f64 	%fd106, [%rd16];
	ld.global.nc.f64 	%fd107, [%rd16+-48];
	sub.f64 	%fd108, %fd104, %fd105;
	mul.f64 	%fd109, %fd108, %fd106;
	add.f64 	%fd110, %fd104, %fd105;
	mul.f64 	%fd236, %fd110, %fd107;
	fma.rn.f64 	%fd111, %fd11, %fd96, 0d0000000000000000;
	fma.rn.f64 	%fd112, %fd12, %fd97, 0d0000000000000000;
	fma.rn.f64 	%fd113, %fd13, %fd101, %fd111;
	fma.rn.f64 	%fd114, %fd14, %fd100, %fd112;
	ld.global.nc.f64 	%fd115, [%rd16+-8];
	ld.global.nc.f64 	%fd116, [%rd16+-40];
	sub.f64 	%fd117, %fd113, %fd114;
	mul.f64 	%fd118, %fd117, %fd115;
	add.f64 	%fd119, %fd113, %fd114;
	mul.f64 	%fd235, %fd119, %fd116;
	fma.rn.f64 	%fd120, %fd15, %fd96, 0d0000000000000000;
	fma.rn.f64 	%fd121, %fd16, %fd97, 0d0000000000000000;
	fma.rn.f64 	%fd122, %fd17, %fd101, %fd120;
	fma.rn.f64 	%fd123, %fd18, %fd100, %fd121;
	ld.global.nc.f64 	%fd124, [%rd16+-16];
	ld.global.nc.f64 	%fd125, [%rd16+-32];
	sub.f64 	%fd126, %fd122, %fd123;
	mul.f64 	%fd127, %fd126, %fd124;
	add.f64 	%fd128, %fd122, %fd123;
	mul.f64 	%fd234, %fd128, %fd125;
	fma.rn.f64 	%fd129, %fd19, %fd96, 0d0000000000000000;
	fma.rn.f64 	%fd130, %fd20, %fd97, 0d0000000000000000;
	fma.rn.f64 	%fd131, %fd21, %fd101, %fd129;
	fma.rn.f64 	%fd132, %fd22, %fd100, %fd130;
	ld.global.nc.f64 	%fd133, [%rd16+-24];
	add.f64 	%fd134, %fd131, %fd132;
	mul.f64 	%fd135, %fd134, %fd133;
	bar.sync 	0;
	add.f64 	%fd136, %fd236, %fd109;
	sub.f64 	%fd137, %fd236, %fd109;
	add.f64 	%fd138, %fd235, %fd118;
	sub.f64 	%fd139, %fd235, %fd118;
	add.f64 	%fd140, %fd234, %fd127;
	sub.f64 	%fd141, %fd234, %fd127;
	add.f64 	%fd142, %fd135, %fd135;
	sub.f64 	%fd143, %fd135, %fd135;
	mul.f64 	%fd144, %fd142, 0d3FE0000000000000;
	fma.rn.f64 	%fd145, %fd7, %fd136, 0d0000000000000000;
	fma.rn.f64 	%fd146, %fd8, %fd137, 0d0000000000000000;
	fma.rn.f64 	%fd147, %fd11, %fd138, %fd145;
	fma.rn.f64 	%fd148, %fd12, %fd139, %fd146;
	fma.rn.f64 	%fd149, %fd15, %fd140, %fd147;
	fma.rn.f64 	%fd150, %fd16, %fd141, %fd148;
	fma.rn.f64 	%fd151, %fd19, %fd144, %fd149;
	fma.rn.f64 	%fd152, %fd20, %fd143, %fd150;
	sub.f64 	%fd153, %fd151, %fd152;
	st.shared.f64 	[%r32+16], %fd153;
	add.f64 	%fd154, %fd151, %fd152;
	st.shared.f64 	[%r32], %fd154;
	fma.rn.f64 	%fd155, %fd9, %fd136, 0d0000000000000000;
	fma.rn.f64 	%fd156, %fd10, %fd137, 0d0000000000000000;
	fma.rn.f64 	%fd157, %fd13, %fd138, %fd155;
	fma.rn.f64 	%fd158, %fd14, %fd139, %fd156;
	fma.rn.f64 	%fd159, %fd17, %fd140, %fd157;
	fma.rn.f64 	%fd160, %fd18, %fd141, %fd158;
	fma.rn.f64 	%fd161, %fd21, %fd144, %fd159;
	fma.rn.f64 	%fd162, %fd22, %fd143, %fd160;
	add.f64 	%fd163, %fd161, %fd162;
	st.shared.f64 	[%r32+8], %fd163;
	bar.sync 	0;
	@%p10 bra 	$L__BB58_10;
	ld.shared.f64 	%fd164, [%r7];
	ld.shared.f64 	%fd165, [%r7+336];
	add.f64 	%fd166, %fd164, %fd165;
	sub.f64 	%fd167, %fd164, %fd165;
	ld.shared.f64 	%fd168, [%r7+56];
	ld.shared.f64 	%fd169, [%r7+280];
	add.f64 	%fd170, %fd168, %fd169;
	sub.f64 	%fd171, %fd168, %fd169;
	ld.shared.f64 	%fd172, [%r7+112];
	ld.shared.f64 	%fd173, [%r7+224];
	add.f64 	%fd174, %fd172, %fd173;
	sub.f64 	%fd175, %fd172, %fd173;
	ld.shared.f64 	%fd176, [%r7+168];
	add.f64 	%fd177, %fd176, %fd176;
	sub.f64 	%fd178, %fd176, %fd176;
	mul.f64 	%fd179, %fd177, 0d3FE0000000000000;
	fma.rn.f64 	%fd180, %fd7, %fd166, 0d0000000000000000;
	fma.rn.f64 	%fd181, %fd8, %fd167, 0d0000000000000000;
	fma.rn.f64 	%fd182, %fd11, %fd170, %fd180;
	fma.rn.f64 	%fd183, %fd12, %fd171, %fd181;
	fma.rn.f64 	%fd184, %fd15, %fd174, %fd182;
	fma.rn.f64 	%fd185, %fd16, %fd175, %fd183;
	fma.rn.f64 	%fd186, %fd19, %fd179, %fd184;
	fma.rn.f64 	%fd187, %fd20, %fd178, %fd185;
	sub.f64 	%fd188, %fd186, %fd187;
	st.shared.f64 	[%r7+112], %fd188;
	add.f64 	%fd189, %fd186, %fd187;
	st.shared.f64 	[%r7], %fd189;
	fma.rn.f64 	%fd190, %fd9, %fd166, 0d0000000000000000;
	fma.rn.f64 	%fd191, %fd10, %fd167, 0d0000000000000000;
	fma.rn.f64 	%fd192, %fd13, %fd170, %fd190;
	fma.rn.f64 	%fd193, %fd14, %fd171, %fd191;
	fma.rn.f64 	%fd194, %fd17, %fd174, %fd192;
	fma.rn.f64 	%fd195, %fd18, %fd175, %fd193;
	fma.rn.f64 	%fd196, %fd21, %fd179, %fd194;
	fma.rn.f64 	%fd197, %fd22, %fd178, %fd195;
	add.f64 	%fd198, %fd196, %fd197;
	st.shared.f64 	[%r7+56], %fd198;
$L__BB58_10:
	mov.u32 	%r8, %tid.x;
	setp.gt.u32 	%p11, %r8, 8;
	bar.sync 	0;
	@%p11 bra 	$L__BB58_12;
	ld.shared.f64 	%fd199, [%r6];
	ld.shared.f64 	%fd200, [%r6+2352];
	add.f64 	%fd201, %fd199, %fd200;
	sub.f64 	%fd202, %fd199, %fd200;
	ld.shared.f64 	%fd203, [%r6+392];
	ld.shared.f64 	%fd204, [%r6+1960];
	add.f64 	%fd205, %fd203, %fd204;
	sub.f64 	%fd206, %fd203, %fd204;
	ld.shared.f64 	%fd207, [%r6+784];
	ld.shared.f64 	%fd208, [%r6+1568];
	add.f64 	%fd209, %fd207, %fd208;
	sub.f64 	%fd210, %fd207, %fd208;
	ld.shared.f64 	%fd211, [%r6+1176];
	add.f64 	%fd212, %fd211, %fd211;
	sub.f64 	%fd213, %fd211, %fd211;
	mul.f64 	%fd214, %fd212, 0d3FE0000000000000;
	fma.rn.f64 	%fd215, %fd7, %fd201, 0d0000000000000000;
	fma.rn.f64 	%fd216, %fd8, %fd202, 0d0000000000000000;
	fma.rn.f64 	%fd217, %fd11, %fd205, %fd215;
	fma.rn.f64 	%fd218, %fd12, %fd206, %fd216;
	fma.rn.f64 	%fd219, %fd15, %fd209, %fd217;
	fma.rn.f64 	%fd220, %fd16, %fd210, %fd218;
	fma.rn.f64 	%fd221, %fd19, %fd214, %fd219;
	fma.rn.f64 	%fd222, %fd20, %fd213, %fd220;
	sub.f64 	%fd234, %fd221, %fd222;
	add.f64 	%fd236, %fd221, %fd222;
	fma.rn.f64 	%fd223, %fd9, %fd201, 0d0000000000000000;
	fma.rn.f64 	%fd224, %fd10, %fd202, 0d0000000000000000;
	fma.rn.f64 	%fd225, %fd13, %fd205, %fd223;
	fma.rn.f64 	%fd226, %fd14, %fd206, %fd224;
	fma.rn.f64 	%fd227, %fd17, %fd209, %fd225;
	fma.rn.f64 	%fd228, %fd18, %fd210, %fd226;
	fma.rn.f64 	%fd229, %fd21, %fd214, %fd227;
	fma.rn.f64 	%fd230, %fd22, %fd213, %fd228;
	add.f64 	%fd235, %fd229, %fd230;
$L__BB58_12:
	bar.sync 	0;
	@%p4 bra 	$L__BB58_14;
	ld.param.u64 	%rd21, [_Z30massMatrixMultiplySharedKernelILi3ELi7ELi2EEviPKdS1_S1_S1_Pd_param_5];
	mov.u32 	%r41, %ctaid.x;
	shl.b32 	%r42, %r41, 1;
	mov.u32 	%r43, %tid.y;
	add.s32 	%r44, %r42, %r43;
	mad.lo.s32 	%r45, %r44, 27, %r8;
	cvta.to.global.u64 	%rd17, %rd21;
	mul.wide.s32 	%rd18, %r45, 8;
	add.s64 	%rd19, %rd17, %rd18;
	st.global.f64 	[%rd19], %fd236;
	st.global.f64 	[%rd19+72], %fd235;
	st.global.f64 	[%rd19+144], %fd234;
$L__BB58_14:
	ret;

}
	// .globl	_Z30massMatrixMultiplyGlobalKernelILi3ELi7ELi2EEviPKdS1_S1_S1_Pd
.visible .entry _Z30massMatrixMultiplyGlobalKernelILi3ELi7ELi2EEviPKdS1_S1_S1_Pd(
	.param .u32 _Z30massMatrixMultiplyGlobalKernelILi3ELi7ELi2EEviPKdS1_S1_S1_Pd_param_0,
	.param .u64 .ptr .align 1 _Z30massMatrixMultiplyGlobalKernelILi3ELi7ELi2EEviPKdS1_S1_S1_Pd_param_1,
	.param .u64 .ptr .align 1 _Z30massMatrixMultiplyGlobalKernelILi3ELi7ELi2EEviPKdS1_S1_S1_Pd_param_2,
	.param .u64 .ptr .align 1 _Z30massMatrixMultiplyGlobalKernelILi3ELi7ELi2EEviPKdS1_S1_S1_Pd_param_3,
	.param .u64 .ptr .align 1 _Z30massMatrixMultiplyGlobalKernelILi3ELi7ELi2EEviPKdS1_S1_S1_Pd_param_4,
	.param .u64 .ptr .align 1 _Z30massMatrixMultiplyGlobalKernelILi3ELi7ELi2EEviPKdS1_S1_S1_Pd_param_5
)
{
	.reg .pred 	%p<10>;
	.reg .b16 	%rs<13>;
	.reg .b32 	%r<41>;
	.reg .b64 	%rd<23>;
	.reg .b64 	%fd<267>;
	// demoted variable
	.shared .align 8 .b8 _ZZ30massMatrixMultiplyGlobalKernelILi3ELi7ELi2EEviPKdS1_S1_S1_PdE6s_tmp1[5488];
	ld.param.u32 	%r9, [_Z30massMatrixMultiplyGlobalKernelILi3ELi7ELi2EEviPKdS1_S1_S1_Pd_param_0];
	ld.param.u64 	%rd4, [_Z30massMatrixMultiplyGlobalKernelILi3ELi7ELi2EEviPKdS1_S1_S1_Pd_param_2];
	ld.param.u64 	%rd5, [_Z30massMatrixMultiplyGlobalKernelILi3ELi7ELi2EEviPKdS1_S1_S1_Pd_param_3];
	ld.param.u64 	%rd6, [_Z30massMatrixMultiplyGlobalKernelILi3ELi7ELi2EEviPKdS1_S1_S1_Pd_param_4];
	cvta.to.global.u64 	%rd1, %rd5;
	cvta.to.global.u64 	%rd2, %rd4;
	mov.u32 	%r10, %tid.x;
	mov.u32 	%r2, %tid.y;
	mov.u32 	%r11, %ctaid.x;
	shl.b32 	%r12, %r11, 1;
	add.s32 	%r3, %r12, %r2;
	cvt.u16.u32 	%rs2, %r10;
	mul.hi.u16 	%rs3, %rs2, -21845;
	shr.u16 	%rs4, %rs3, 1;
	mul.lo.s16 	%rs5, %rs4, 3;
	sub.s16 	%rs1, %rs2, %rs5;
	setp.lt.s32 	%p2, %r3, %r9;
	setp.lt.u32 	%p3, %r10, 9;
	and.pred  	%p1, %p2, %p3;
	not.pred 	%p4, %p1;
	@%p4 bra 	$L__BB59_2;
	cvta.to.global.u64 	%rd8, %rd6;
	mad.lo.s32 	%r13, %r3, 27, %r10;
	mul.wide.s32 	%rd9, %r13, 8;
	add.s64 	%rd10, %rd8, %rd9;
	ld.global.nc.f64 	%fd263, [%rd10];
	ld.global.nc.f64 	%fd262, [%rd10+72];
	ld.global.nc.f64 	%fd261, [%rd10+144];
$L__BB59_2:
	setp.gt.u32 	%p5, %r10, 8;
	bar.sync 	0;
	mov.u32 	%r14, _ZZ30massMatrixMultiplyGlobalKernelILi3ELi7ELi2EEviPKdS1_S1_S1_PdE6s_tmp1;
	mad.lo.s32 	%r15, %r2, 2744, %r14;
	mul.lo.s16 	%rs7, %rs2, 171;
	shr.u16 	%rs8, %rs7, 9;
	cvt.u32.u16 	%r4, %rs8;
	mul.wide.u16 	%r16, %rs8, 56;
	add.s32 	%r5, %r15, %r16;
	mul.wide.u16 	%r17, %rs1, 8;
	add.s32 	%r6, %r5, %r17;
	@%p5 bra 	$L__BB59_4;
	add.f64 	%fd33, %fd263, %fd261;
	sub.f64 	%fd34, %fd263, %fd261;
	add.f64 	%fd35, %fd262, %fd262;
	sub.f64 	%fd36, %fd262, %fd262;
	mul.f64 	%fd37, %fd35, 0d3FE0000000000000;
	ld.global.nc.f64 	%fd38, [%rd2];
	fma.rn.f64 	%fd39, %fd38, %fd33, 0d0000000000000000;
	ld.global.nc.f64 	%fd40, [%rd1];
	fma.rn.f64 	%fd41, %fd40, %fd34, 0d0000000000000000;
	ld.global.nc.f64 	%fd42, [%rd2+8];
	fma.rn.f64 	%fd43, %fd42, %fd37, %fd39;
	ld.global.nc.f64 	%fd44, [%rd1+8];
	fma.rn.f64 	%fd45, %fd44, %fd36, %fd41;
	sub.f64 	%fd46, %fd43, %fd45;
	st.shared.f64 	[%r6+2352], %fd46;
	add.f64 	%fd47, %fd45, %fd43;
	st.shared.f64 	[%r6], %fd47;
	ld.global.nc.f64 	%fd48, [%rd2+16];
	fma.rn.f64 	%fd49, %fd48, %fd33, 0d0000000000000000;
	ld.global.nc.f64 	%fd50, [%rd1+16];
	fma.rn.f64 	%fd51, %fd50, %fd34, 0d0000000000000000;
	ld.global.nc.f64 	%fd52, [%rd2+24];
	fma.rn.f64 	%fd53, %fd52, %fd37, %fd49;
	ld.global.nc.f64 	%fd54, [%rd1+24];
	fma.rn.f64 	%fd55, %fd54, %fd36, %fd51;
	sub.f64 	%fd56, %fd53, %fd55;
	st.shared.f64 	[%r6+1960], %fd56;
	add.f64 	%fd57, %fd55, %fd53;
	st.shared.f64 	[%r6+392], %fd57;
	ld.global.nc.f64 	%fd58, [%rd2+32];
	fma.rn.f64 	%fd59, %fd58, %fd33, 0d0000000000000000;
	ld.global.nc.f64 	%fd60, [%rd1+32];
	fma.rn.f64 	%fd61, %fd60, %fd34, 0d0000000000000000;
	ld.global.nc.f64 	%fd62, [%rd2+40];
	fma.rn.f64 	%fd63, %fd62, %fd37, %fd59;
	ld.global.nc.f64 	%fd64, [%rd1+40];
	fma.rn.f64 	%fd65, %fd64, %fd36, %fd61;
	sub.f64 	%fd66, %fd63, %fd65;
	st.shared.f64 	[%r6+1568], %fd66;
	add.f64 	%fd67, %fd65, %fd63;
	st.shared.f64 	[%r6+784], %fd67;
	ld.global.nc.f64 	%fd68, [%rd2+48];
	fma.rn.f64 	%fd69, %fd68, %fd33, 0d0000000000000000;
	ld.global.nc.f64 	%fd70, [%rd1+48];
	fma.rn.f64 	%fd71, %fd70, %fd34, 0d0000000000000000;
	ld.global.nc.f64 	%fd72, [%rd2+56];
	fma.rn.f64 	%fd73, %fd72, %fd37, %fd69;
	ld.global.nc.f64 	%fd74, [%rd1+56];
	fma.rn.f64 	%fd75, %fd74, %fd36, %fd71;
	add.f64 	%fd76, %fd75, %fd73;
	st.shared.f64 	[%r6+1176], %fd76;
$L__BB59_4:
	bar.sync 	0;
	setp.gt.u32 	%p6, %r10, 20;
	mad.lo.s32 	%r18, %r4, 336, %r5;
	add.s32 	%r7, %r18, %r17;
	@%p6 bra 	$L__BB59_6;
	ld.shared.f64 	%fd77, [%r7];
	ld.shared.f64 	%fd78, [%r7+112];
	add.f64 	%fd79, %fd77, %fd78;
	sub.f64 	%fd80, %fd77, %fd78;
	ld.shared.f64 	%fd81, [%r7+56];
	add.f64 	%fd82, %fd81, %fd81;
	sub.f64 	%fd83, %fd81, %fd81;
	mul.f64 	%fd84, %fd82, 0d3FE0000000000000;
	ld.global.nc.f64 	%fd85, [%rd2];
	fma.rn.f64 	%fd86, %fd85, %fd79, 0d0000000000000000;
	ld.global.nc.f64 	%fd87, [%rd1];
	fma.rn.f64 	%fd88, %fd87, %fd80, 0d0000000000000000;
	ld.global.nc.f64 	%fd89, [%rd2+8];
	fma.rn.f64 	%fd90, %fd89, %fd84, %fd86;
	ld.global.nc.f64 	%fd91, [%rd1+8];
	fma.rn.f64 	%fd92, %fd91, %fd83, %fd88;
	sub.f64 	%fd93, %fd90, %fd92;
	st.shared.f64 	[%r7+336], %fd93;
	add.f64 	%fd94, %fd92, %fd90;
	st.shared.f64 	[%r7], %fd94;
	ld.global.nc.f64 	%fd95, [%rd2+16];
	fma.rn.f64 	%fd96, %fd95, %fd79, 0d0000000000000000;
	ld.global.nc.f64 	%fd97, [%rd1+16];
	fma.rn.f64 	%fd98, %fd97, %fd80, 0d0000000000000000;
	ld.global.nc.f64 	%fd99, [%rd2+24];
	fma.rn.f64 	%fd100, %fd99, %fd84, %fd96;
	ld.global.nc.f64 	%fd101, [%rd1+24];
	fma.rn.f64 	%fd102, %fd101, %fd83, %fd98;
	sub.f64 	%fd103, %fd100, %fd102;
	st.shared.f64 	[%r7+280], %fd103;
	add.f64 	%fd104, %fd102, %fd100;
	st.shared.f64 	[%r7+56], %fd104;
	ld.global.nc.f64 	%fd105, [%rd2+32];
	fma.rn.f64 	%fd106, %fd105, %fd79, 0d0000000000000000;
	ld.global.nc.f64 	%fd107, [%rd1+32];
	fma.rn.f64 	%fd108, %fd107, %fd80, 0d0000000000000000;
	ld.global.nc.f64 	%fd109, [%rd2+40];
	fma.rn.f64 	%fd110, %fd109, %fd84, %fd106;
	ld.global.nc.f64 	%fd111, [%rd1+40];
	fma.rn.f64 	%fd112, %fd111, %fd83, %fd108;
	sub.f64 	%fd113, %fd110, %fd112;
	st.shared.f64 	[%r7+224], %fd113;
	add.f64 	%fd114, %fd112, %fd110;
	st.shared.f64 	[%r7+112], %fd114;
	ld.global.nc.f64 	%fd115, [%rd2+48];
	fma.rn.f64 	%fd116, %fd115, %fd79, 0d0000000000000000;
	ld.global.nc.f64 	%fd117, [%rd1+48];
	fma.rn.f64 	%fd118, %fd117, %fd80, 0d0000000000000000;
	ld.global.nc.f64 	%fd119, [%rd2+56];
	fma.rn.f64 	%fd120, %fd119, %fd84, %fd116;
	ld.global.nc.f64 	%fd121, [%rd1+56];
	fma.rn.f64 	%fd122, %fd121, %fd83, %fd118;
	add.f64 	%fd123, %fd122, %fd120;
	st.shared.f64 	[%r7+168], %fd123;
$L__BB59_6:
	ld.param.u64 	%rd21, [_Z30massMatrixMultiplyGlobalKernelILi3ELi7ELi2EEviPKdS1_S1_S1_Pd_param_3];
	ld.param.u64 	%rd20, [_Z30massMatrixMultiplyGlobalKernelILi3ELi7ELi2EEviPKdS1_S1_S1_Pd_param_2];
	ld.param.u64 	%rd19, [_Z30massMatrixMultiplyGlobalKernelILi3ELi7ELi2EEviPKdS1_S1_S1_Pd_param_1];
	mov.u32 	%r20, %tid.x;
	setp.gt.u32 	%p7, %r20, 20;
	bar.sync 	0;
	cvt.u16.u32 	%rs9, %r20;
	mul.hi.u16 	%rs10, %rs9, 9363;
	mul.lo.s16 	%rs11, %rs10, 7;
	sub.s16 	%rs12, %rs9, %rs11;
	mov.u32 	%r21, %tid.y;
	mov.u32 	%r22, _ZZ30massMatrixMultiplyGlobalKernelILi3ELi7ELi2EEviPKdS1_S1_S1_PdE6s_tmp1;
	mad.lo.s32 	%r23, %r21, 2744, %r22;
	mul.wide.u16 	%r24, %rs10, 392;
	add.s32 	%r25, %r23, %r24;
	mul.wide.u16 	%r26, %rs12, 56;
	add.s32 	%r27, %r25, %r26;
	ld.shared.f64 	%fd124, [%r27];
	ld.shared.f64 	%fd125, [%r27+16];
	add.f64 	%fd126, %fd124, %fd125;
	sub.f64 	%fd127, %fd124, %fd125;
	ld.shared.f64 	%fd128, [%r27+8];
	add.f64 	%fd129, %fd128, %fd128;
	sub.f64 	%fd130, %fd128, %fd128;
	mul.f64 	%fd131, %fd129, 0d3FE0000000000000;
	mov.u32 	%r28, %ctaid.x;
	shl.b32 	%r29, %r28, 1;
	add.s32 	%r30, %r29, %r21;
	mov.b32 	%r31, {%rs12, %rs10};
	mov.b32 	%r32, 6;
	mov.b32 	%r33, 12551;
	dp2a.lo.u32.u32 	%r34, %r31, %r33, %r32;
	mad.lo.s32 	%r35, %r30, 343, %r34;
	cvta.to.global.u64 	%rd11, %rd20;
	ld.global.nc.f64 	%fd7, [%rd11];
	fma.rn.f64 	%fd132, %fd7, %fd126, 0d0000000000000000;
	cvta.to.global.u64 	%rd12, %rd21;
	ld.global.nc.f64 	%fd8, [%rd12];
	fma.rn.f64 	%fd133, %fd8, %fd127, 0d0000000000000000;
	ld.global.nc.f64 	%fd9, [%rd11+8];
	fma.rn.f64 	%fd134, %fd9, %fd131, %fd132;
	ld.global.nc.f64 	%fd10, [%rd12+8];
	fma.rn.f64 	%fd135, %fd10, %fd130, %fd133;
	cvta.to.global.u64 	%rd13, %rd19;
	mul.wide.s32 	%rd14, %r35, 8;
	add.s64 	%rd15, %rd13, %rd14;
	ld.global.nc.f64 	%fd136, [%rd15];
	ld.global.nc.f64 	%fd137, [%rd15+-48];
	sub.f64 	%fd138, %fd134, %fd135;
	mul.f64 	%fd139, %fd138, %fd136;
	add.f64 	%fd140, %fd134, %fd135;
	mul.f64 	%fd266, %fd140, %fd137;
	ld.global.nc.f64 	%fd12, [%rd11+16];
	fma.rn.f64 	%fd141, %fd12, %fd126, 0d0000000000000000;
	ld.global.nc.f64 	%fd13, [%rd12+16];
	fma.rn.f64 	%fd142, %fd13, %fd127, 0d0000000000000000;
	ld.global.nc.f64 	%fd14, [%rd11+24];
	fma.rn.f64 	%fd143, %fd14, %fd131, %fd141;
	ld.global.nc.f64 	%fd15, [%rd12+24];
	fma.rn.f64 	%fd144, %fd15, %fd130, %fd142;
	ld.global.nc.f64 	%fd145, [%rd15+-8];
	ld.global.nc.f64 	%fd146, [%rd15+-40];
	sub.f64 	%fd147, %fd143, %fd144;
	mul.f64 	%fd148, %fd147, %fd145;
	add.f64 	%fd149, %fd143, %fd144;
	mul.f64 	%fd265, %fd149, %fd146;
	ld.global.nc.f64 	%fd17, [%rd11+32];
	fma.rn.f64 	%fd150, %fd17, %fd126, 0d0000000000000000;
	ld.global.nc.f64 	%fd18, [%rd12+32];
	fma.rn.f64 	%fd151, %fd18, %fd127, 0d0000000000000000;
	ld.global.nc.f64 	%fd19, [%rd11+40];
	fma.rn.f64 	%fd152, %fd19, %fd131, %fd150;
	ld.global.nc.f64 	%fd20, [%rd12+40];
	fma.rn.f64 	%fd153, %fd20, %fd130, %fd151;
	ld.global.nc.f64 	%fd154, [%rd15+-16];
	ld.global.nc.f64 	%fd155, [%rd15+-32];
	sub.f64 	%fd156, %fd152, %fd153;
	mul.f64 	%fd157, %fd156, %fd154;
	add.f64 	%fd158, %fd152, %fd153;
	mul.f64 	%fd264, %fd158, %fd155;
	ld.global.nc.f64 	%fd22, [%rd11+48];
	fma.rn.f64 	%fd159, %fd22, %fd126, 0d0000000000000000;
	ld.global.nc.f64 	%fd23, [%rd12+48];
	fma.rn.f64 	%fd160, %fd23, %fd127, 0d0000000000000000;
	ld.global.nc.f64 	%fd24, [%rd11+56];
	fma.rn.f64 	%fd161, %fd24, %fd131, %fd159;
	ld.global.nc.f64 	%fd25, [%rd12+56];
	fma.rn.f64 	%fd162, %fd25, %fd130, %fd160;
	ld.global.nc.f64 	%fd163, [%rd15+-24];
	add.f64 	%fd164, %fd161, %fd162;
	mul.f64 	%fd165, %fd164, %fd163;
	bar.sync 	0;
	add.f64 	%fd166, %fd266, %fd139;
	sub.f64 	%fd167, %fd266, %fd139;
	add.f64 	%fd168, %fd265, %fd148;
	sub.f64 	%fd169, %fd265, %fd148;
	add.f64 	%fd170, %fd264, %fd157;
	sub.f64 	%fd171, %fd264, %fd157;
	add.f64 	%fd172, %fd165, %fd165;
	sub.f64 	%fd173, %fd165, %fd165;
	mul.f64 	%fd174, %fd172, 0d3FE0000000000000;
	fma.rn.f64 	%fd175, %fd7, %fd166, 0d0000000000000000;
	fma.rn.f64 	%fd176, %fd8, %fd167, 0d0000000000000000;
	fma.rn.f64 	%fd177, %fd12, %fd168, %fd175;
	fma.rn.f64 	%fd178, %fd13, %fd169, %fd176;
	fma.rn.f64 	%fd179, %fd17, %fd170, %fd177;
	fma.rn.f64 	%fd180, %fd18, %fd171, %fd178;
	fma.rn.f64 	%fd181, %fd22, %fd174, %fd179;
	fma.rn.f64 	%fd182, %fd23, %fd173, %fd180;
	sub.f64 	%fd183, %fd181, %fd182;
	st.shared.f64 	[%r27+16], %fd183;
	add.f64 	%fd184, %fd181, %fd182;
	st.shared.f64 	[%r27], %fd184;
	fma.rn.f64 	%fd185, %fd9, %fd166, 0d0000000000000000;
	fma.rn.f64 	%fd186, %fd10, %fd167, 0d0000000000000000;
	fma.rn.f64 	%fd187, %fd14, %fd168, %fd185;
	fma.rn.f64 	%fd188, %fd15, %fd169, %fd186;
	fma.rn.f64 	%fd189, %fd19, %fd170, %fd187;
	fma.rn.f64 	%fd190, %fd20, %fd171, %fd188;
	fma.rn.f64 	%fd191, %fd24, %fd174, %fd189;
	fma.rn.f64 	%fd192, %fd25, %fd173, %fd190;
	add.f64 	%fd193, %fd191, %fd192;
	st.shared.f64 	[%r27+8], %fd193;
	bar.sync 	0;
	@%p7 bra 	$L__BB59_8;
	ld.shared.f64 	%fd194, [%r7];
	ld.shared.f64 	%fd195, [%r7+336];
	add.f64 	%fd196, %fd194, %fd195;
	sub.f64 	%fd197, %fd194, %fd195;
	ld.shared.f64 	%fd198, [%r7+56];
	ld.shared.f64 	%fd199, [%r7+280];
	add.f64 	%fd200, %fd198, %fd199;
	sub.f64 	%fd201, %fd198, %fd199;
	ld.shared.f64 	%fd202, [%r7+112];
	ld.shared.f64 	%fd203, [%r7+224];
	add.f64 	%fd204, %fd202, %fd203;
	sub.f64 	%fd205, %fd202, %fd203;
	ld.shared.f64 	%fd206, [%r7+168];
	add.f64 	%fd207, %fd206, %fd206;
	sub.f64 	%fd208, %fd206, %fd206;
	mul.f64 	%fd209, %fd207, 0d3FE0000000000000;
	fma.rn.f64 	%fd210, %fd7, %fd196, 0d0000000000000000;
	fma.rn.f64 	%fd211, %fd8, %fd197, 0d0000000000000000;
	fma.rn.f64 	%fd212, %fd12, %fd200, %fd210;
	fma.rn.f64 	%fd213, %fd13, %fd201, %fd211;
	fma.rn.f64 	%fd214, %fd17, %fd204, %fd212;
	fma.rn.f64 	%fd215, %fd18, %fd205, %fd213;
	fma.rn.f64 	%fd216, %fd22, %fd209, %fd214;
	fma.rn.f64 	%fd217, %fd23, %fd208, %fd215;
	sub.f64 	%fd218, %fd216, %fd217;
	st.shared.f64 	[%r7+112], %fd218;
	add.f64 	%fd219, %fd216, %fd217;
	st.shared.f64 	[%r7], %fd219;
	fma.rn.f64 	%fd220, %fd9, %fd196, 0d0000000000000000;
	fma.rn.f64 	%fd221, %fd10, %fd197, 0d0000000000000000;
	fma.rn.f64 	%fd222, %fd14, %fd200, %fd220;
	fma.rn.f64 	%fd223, %fd15, %fd201, %fd221;
	fma.rn.f64 	%fd224, %fd19, %fd204, %fd222;
	fma.rn.f64 	%fd225, %fd20, %fd205, %fd223;
	fma.rn.f64 	%fd226, %fd24, %fd209, %fd224;
	fma.rn.f64 	%fd227, %fd25, %fd208, %fd225;
	add.f64 	%fd228, %fd226, %fd227;
	st.shared.f64 	[%r7+56], %fd228;
$L__BB59_8:
	mov.u32 	%r8, %tid.x;
	setp.gt.u32 	%p8, %r8, 8;
	bar.sync 	0;
	@%p8 bra 	$L__BB59_10;
	ld.shared.f64 	%fd229, [%r6];
	ld.shared.f64 	%fd230, [%r6+2352];
	add.f64 	%fd231, %fd229, %fd230;
	sub.f64 	%fd232, %fd229, %fd230;
	ld.shared.f64 	%fd233, [%r6+392];
	ld.shared.f64 	%fd234, [%r6+1960];
	add.f64 	%fd235, %fd233, %fd234;
	sub.f64 	%fd236, %fd233, %fd234;
	ld.shared.f64 	%fd237, [%r6+784];
	ld.shared.f64 	%fd238, [%r6+1568];
	add.f64 	%fd239, %fd237, %fd238;
	sub.f64 	%fd240, %fd237, %fd238;
	ld.shared.f64 	%fd241, [%r6+1176];
	add.f64 	%fd242, %fd241, %fd241;
	sub.f64 	%fd243, %fd241, %fd241;
	mul.f64 	%fd244, %fd242, 0d3FE0000000000000;
	fma.rn.f64 	%fd245, %fd7, %fd231, 0d0000000000000000;
	fma.rn.f64 	%fd246, %fd8, %fd232, 0d0000000000000000;
	fma.rn.f64 	%fd247, %fd12, %fd235, %fd245;
	fma.rn.f64 	%fd248, %fd13, %fd236, %fd246;
	fma.rn.f64 	%fd249, %fd17, %fd239, %fd247;
	fma.rn.f64 	%fd250, %fd18, %fd240, %fd248;
	fma.rn.f64 	%fd251, %fd22, %fd244, %fd249;
	fma.rn.f64 	%fd252, %fd23, %fd243, %fd250;
	sub.f64 	%fd264, %fd251, %fd252;
	add.f64 	%fd266, %fd251, %fd252;
	fma.rn.f64 	%fd253, %fd9, %fd231, 0d0000000000000000;
	fma.rn.f64 	%fd254, %fd10, %fd232, 0d0000000000000000;
	fma.rn.f64 	%fd255, %fd14, %fd235, %fd253;
	fma.rn.f64 	%fd256, %fd15, %fd236, %fd254;
	fma.rn.f64 	%fd257, %fd19, %fd239, %fd255;
	fma.rn.f64 	%fd258, %fd20, %fd240, %fd256;
	fma.rn.f64 	%fd259, %fd24, %fd244, %fd257;
	fma.rn.f64 	%fd260, %fd25, %fd243, %fd258;
	add.f64 	%fd265, %fd259, %fd260;
$L__BB59_10:
	bar.sync 	0;
	@%p4 bra 	$L__BB59_12;
	ld.param.u64 	%rd22, [_Z30massMatrixMultiplyGlobalKernelILi3ELi7ELi2EEviPKdS1_S1_S1_Pd_param_5];
	mov.u32 	%r36, %ctaid.x;
	shl.b32 	%r37, %r36, 1;
	mov.u32 	%r38, %tid.y;
	add.s32 	%r39, %r37, %r38;
	mad.lo.s32 	%r40, %r39, 27, %r8;
	cvta.to.global.u64 	%rd16, %rd22;
	mul.wide.s32 	%rd17, %r40, 8;
	add.s64 	%rd18, %rd16, %rd17;
	st.global.f64 	[%rd18], %fd266;
	st.global.f64 	[%rd18+72], %fd265;
	st.global.f64 	[%rd18+144], %fd264;
$L__BB59_12:
	ret;

}
	// .globl	_Z40massMatrixMultiplyMonolithicGlobalKernelILi3ELi7ELi2EEviPKdS1_S1_S1_Pd
.visible .entry _Z40massMatrixMultiplyMonolithicGlobalKernelILi3ELi7ELi2EEviPKdS1_S1_S1_Pd(
	.param .u32 _Z40massMatrixMultiplyMonolithicGlobalKernelILi3ELi7ELi2EEviPKdS1_S1_S1_Pd_param_0,
	.param .u64 .ptr .align 1 _Z40massMatrixMultiplyMonolithicGlobalKernelILi3ELi7ELi2EEviPKdS1_S1_S1_Pd_param_1,
	.param .u64 .ptr .align 1 _Z40massMatrixMultiplyMonolithicGlobalKernelILi3ELi7ELi2EEviPKdS1_S1_S1_Pd_param_2,
	.param .u64 .ptr .align 1 _Z40massMatrixMultiplyMonolithicGlobalKernelILi3ELi7ELi2EEviPKdS1_S1_S1_Pd_param_3,
	.param .u64 .ptr .align 1 _Z40massMatrixMultiplyMonolithicGlobalKernelILi3ELi7ELi2EEviPKdS1_S1_S1_Pd_param_4,
	.param .u64 .ptr .align 1 _Z40massMatrixMultiplyMonolithicGlobalKernelILi3ELi7ELi2EEviPKdS1_S1_S1_Pd_param_5
)
{
	.reg .pred 	%p<16>;
	.reg .b16 	%rs<11>;
	.reg .b32 	%r<64>;
	.reg .b64 	%rd<35>;
	.reg .b64 	%fd<261>;
	// demoted variable
	.shared .align 8 .b8 _ZZ40massMatrixMultiplyMonolithicGlobalKernelILi3ELi7ELi2EEviPKdS1_S1_S1_PdE6s_tmp1[5488];
	ld.param.u32 	%r12, [_Z40massMatrixMultiplyMonolithicGlobalKernelILi3ELi7ELi2EEviPKdS1_S1_S1_Pd_param_0];
	ld.param.u64 	%rd4, [_Z40massMatrixMultiplyMonolithicGlobalKernelILi3ELi7ELi2EEviPKdS1_S1_S1_Pd_param_2];
	ld.param.u64 	%rd5, [_Z40massMatrixMultiplyMonolithicGlobalKernelILi3ELi7ELi2EEviPKdS1_S1_S1_Pd_param_4];
	cvta.to.global.u64 	%rd1, %rd4;
	mov.u32 	%r1, %tid.x;
	mov.u32 	%r2, %tid.y;
	mov.u32 	%r13, %ctaid.x;
	shl.b32 	%r14, %r13, 1;
	add.s32 	%r3, %r14, %r2;
	cvt.u16.u32 	%rs1, %r1;
	mul.hi.u16 	%rs3, %rs1, 21846;
	mul.lo.s16 	%rs4, %rs3, 3;
	sub.s16 	%rs2, %rs1, %rs4;
	setp.ge.s32 	%p1, %r3, %r12;
	@%p1 bra 	$L__BB60_2;
	cvta.to.global.u64 	%rd7, %rd5;
	mad.lo.s32 	%r15, %r3, 27, %r1;
	mul.wide.s32 	%rd8, %r15, 8;
	add.s64 	%rd9, %rd7, %rd8;
	ld.global.nc.f64 	%fd250, [%rd9];
	ld.global.nc.f64 	%fd249, [%rd9+72];
	ld.global.nc.f64 	%fd248, [%rd9+144];
$L__BB60_2:
	bar.sync 	0;
	setp.gt.u32 	%p2, %r1, 8;
	mov.u32 	%r16, _ZZ40massMatrixMultiplyMonolithicGlobalKernelILi3ELi7ELi2EEviPKdS1_S1_S1_PdE6s_tmp1;
	mad.lo.s32 	%r4, %r2, 2744, %r16;
	mul.lo.s16 	%rs6, %rs1, 171;
	shr.u16 	%rs7, %rs6, 9;
	cvt.u32.u16 	%r5, %rs7;
	mul.wide.u16 	%r17, %rs7, 56;
	add.s32 	%r6, %r4, %r17;
	mul.wide.u16 	%r18, %rs2, 8;
	add.s32 	%r7, %r6, %r18;
	@%p2 bra 	$L__BB60_4;
	ld.global.nc.f64 	%fd63, [%rd1];
	fma.rn.f64 	%fd64, %fd63, %fd250, 0d0000000000000000;
	ld.global.nc.f64 	%fd65, [%rd1+8];
	fma.rn.f64 	%fd66, %fd65, %fd249, %fd64;
	ld.global.nc.f64 	%fd67, [%rd1+16];
	fma.rn.f64 	%fd68, %fd67, %fd248, %fd66;
	st.shared.f64 	[%r7], %fd68;
	ld.global.nc.f64 	%fd69, [%rd1+24];
	fma.rn.f64 	%fd70, %fd69, %fd250, 0d0000000000000000;
	ld.global.nc.f64 	%fd71, [%rd1+32];
	fma.rn.f64 	%fd72, %fd71, %fd249, %fd70;
	ld.global.nc.f64 	%fd73, [%rd1+40];
	fma.rn.f64 	%fd74, %fd73, %fd248, %fd72;
	st.shared.f64 	[%r7+392], %fd74;
	ld.global.nc.f64 	%fd75, [%rd1+48];
	fma.rn.f64 	%fd76, %fd75, %fd250, 0d0000000000000000;
	ld.global.nc.f64 	%fd77, [%rd1+56];
	fma.rn.f64 	%fd78, %fd77, %fd249, %fd76;
	ld.global.nc.f64 	%fd79, [%rd1+64];
	fma.rn.f64 	%fd80, %fd79, %fd248, %fd78;
	st.shared.f64 	[%r7+784], %fd80;
	ld.global.nc.f64 	%fd81, [%rd1+72];
	fma.rn.f64 	%fd82, %fd81, %fd250, 0d0000000000000000;
	ld.global.nc.f64 	%fd83, [%rd1+80];
	fma.rn.f64 	%fd84, %fd83, %fd249, %fd82;
	ld.global.nc.f64 	%fd85, [%rd1+88];
	fma.rn.f64 	%fd86, %fd85, %fd248, %fd84;
	st.shared.f64 	[%r7+1176], %fd86;
	ld.global.nc.f64 	%fd87, [%rd1+96];
	fma.rn.f64 	%fd88, %fd87, %fd250, 0d0000000000000000;
	ld.global.nc.f64 	%fd89, [%rd1+104];
	fma.rn.f64 	%fd90, %fd89, %fd249, %fd88;
	ld.global.nc.f64 	%fd91, [%rd1+112];
	fma.rn.f64 	%fd92, %fd91, %fd248, %fd90;
	st.shared.f64 	[%r7+1568], %fd92;
	ld.global.nc.f64 	%fd93, [%rd1+120];
	fma.rn.f64 	%fd94, %fd93, %fd250, 0d0000000000000000;
	ld.global.nc.f64 	%fd95, [%rd1+128];
	fma.rn.f64 	%fd96, %fd95, %fd249, %fd94;
	ld.global.nc.f64 	%fd97, [%rd1+136];
	fma.rn.f64 	%fd98, %fd97, %fd248, %fd96;
	st.shared.f64 	[%r7+1960], %fd98;
	ld.global.nc.f64 	%fd99, [%rd1+144];
	fma.rn.f64 	%fd100, %fd99, %fd250, 0d0000000000000000;
	ld.global.nc.f64 	%fd101, [%rd1+152];
	fma.rn.f64 	%fd102, %fd101, %fd249, %fd100;
	ld.global.nc.f64 	%fd103, [%rd1+160];
	fma.rn.f64 	%fd104, %fd103, %fd248, %fd102;
	st.shared.f64 	[%r7+2352], %fd104;
$L__BB60_4:
	bar.sync 	0;
	setp.gt.u32 	%p3, %r1, 20;
	mad.lo.s32 	%r19, %r5, 336, %r6;
	add.s32 	%r8, %r19, %r18;
	@%p3 bra 	$L__BB60_6;
	ld.shared.f64 	%fd105, [%r8];
	ld.shared.f64 	%fd106, [%r8+56];
	ld.shared.f64 	%fd107, [%r8+112];
	ld.global.nc.f64 	%fd108, [%rd1];
	fma.rn.f64 	%fd109, %fd108, %fd105, 0d0000000000000000;
	ld.global.nc.f64 	%fd110, [%rd1+8];
	fma.rn.f64 	%fd111, %fd110, %fd106, %fd109;
	ld.global.nc.f64 	%fd112, [%rd1+16];
	fma.rn.f64 	%fd113, %fd112, %fd107, %fd111;
	st.shared.f64 	[%r8], %fd113;
	ld.global.nc.f64 	%fd114, [%rd1+24];
	fma.rn.f64 	%fd115, %fd114, %fd105, 0d0000000000000000;
	ld.global.nc.f64 	%fd116, [%rd1+32];
	fma.rn.f64 	%fd117, %fd116, %fd106, %fd115;
	ld.global.nc.f64 	%fd118, [%rd1+40];
	fma.rn.f64 	%fd119, %fd118, %fd107, %fd117;
	st.shared.f64 	[%r8+56], %fd119;
	ld.global.nc.f64 	%fd120, [%rd1+48];
	fma.rn.f64 	%fd121, %fd120, %fd105, 0d0000000000000000;
	ld.global.nc.f64 	%fd122, [%rd1+56];
	fma.rn.f64 	%fd123, %fd122, %fd106, %fd121;
	ld.global.nc.f64 	%fd124, [%rd1+64];
	fma.rn.f64 	%fd125, %fd124, %fd107, %fd123;
	st.shared.f64 	[%r8+112], %fd125;
	ld.global.nc.f64 	%fd126, [%rd1+72];
	fma.rn.f64 	%fd127, %fd126, %fd105, 0d0000000000000000;
	ld.global.nc.f64 	%fd128, [%rd1+80];
	fma.rn.f64 	%fd129, %fd128, %fd106, %fd127;
	ld.global.nc.f64 	%fd130, [%rd1+88];
	fma.rn.f64 	%fd131, %fd130, %fd107, %fd129;
	st.shared.f64 	[%r8+168], %fd131;
	ld.global.nc.f64 	%fd132, [%rd1+96];
	fma.rn.f64 	%fd133, %fd132, %fd105, 0d0000000000000000;
	ld.global.nc.f64 	%fd134, [%rd1+104];
	fma.rn.f64 	%fd135, %fd134, %fd106, %fd133;
	ld.global.nc.f64 	%fd136, [%rd1+112];
	fma.rn.f64 	%fd137, %fd136, %fd107, %fd135;
	st.shared.f64 	[%r8+224], %fd137;
	ld.global.nc.f64 	%fd138, [%rd1+120];
	fma.rn.f64 	%fd139, %fd138, %fd105, 0d0000000000000000;
	ld.global.nc.f64 	%fd140, [%rd1+128];
	fma.rn.f64 	%fd141, %fd140, %fd106, %fd139;
	ld.global.nc.f64 	%fd142, [%rd1+136];
	fma.rn.f64 	%fd143, %fd142, %fd107, %fd141;
	st.shared.f64 	[%r8+280], %fd143;
	ld.global.nc.f64 	%fd144, [%rd1+144];
	fma.rn.f64 	%fd145, %fd144, %fd105, 0d0000000000000000;
	ld.global.nc.f64 	%fd146, [%rd1+152];
	fma.rn.f64 	%fd147, %fd146, %fd106, %fd145;
	ld.global.nc.f64 	%fd148, [%rd1+160];
	fma.rn.f64 	%fd149, %fd148, %fd107, %fd147;
	st.shared.f64 	[%r8+336], %fd149;
$L__BB60_6:
	ld.param.u64 	%rd27, [_Z40massMatrixMultiplyMonolithicGlobalKernelILi3ELi7ELi2EEviPKdS1_S1_S1_Pd_param_1];
	ld.param.u32 	%r56, [_Z40massMatrixMultiplyMonolithicGlobalKernelILi3ELi7ELi2EEviPKdS1_S1_S1_Pd_param_0];
	setp.ge.s32 	%p4, %r3, %r56;
	bar.sync 	0;
	mul.hi.u16 	%rs8, %rs1, 9363;
	mul.lo.s16 	%rs9, %rs8, 7;
	sub.s16 	%rs10, %rs1, %rs9;
	mul.wide.u16 	%r21, %rs8, 392;
	add.s32 	%r22, %r4, %r21;
	mul.wide.u16 	%r23, %rs10, 56;
	add.s32 	%r9, %r22, %r23;
	ld.shared.f64 	%fd7, [%r9];
	ld.shared.f64 	%fd8, [%r9+8];
	ld.shared.f64 	%fd9, [%r9+16];
	mul.lo.s32 	%r24, %r3, 343;
	mad.lo.s32 	%r25, %r1, 7, %r24;
	ld.global.nc.f64 	%fd10, [%rd1];
	fma.rn.f64 	%fd151, %fd10, %fd7, 0d0000000000000000;
	ld.global.nc.f64 	%fd11, [%rd1+8];
	fma.rn.f64 	%fd152, %fd11, %fd8, %fd151;
	ld.global.nc.f64 	%fd12, [%rd1+16];
	fma.rn.f64 	%fd13, %fd12, %fd9, %fd152;
	cvta.to.global.u64 	%rd10, %rd27;
	mul.wide.s32 	%rd11, %r25, 8;
	add.s64 	%rd2, %rd10, %rd11;
	mov.f64 	%fd251, 0d0000000000000000;
	@%p4 bra 	$L__BB60_8;
	ld.global.nc.f64 	%fd251, [%rd2];
$L__BB60_8:
	ld.param.u32 	%r57, [_Z40massMatrixMultiplyMonolithicGlobalKernelILi3ELi7ELi2EEviPKdS1_S1_S1_Pd_param_0];
	setp.ge.s32 	%p5, %r3, %r57;
	mul.f64 	%fd260, %fd13, %fd251;
	ld.global.nc.f64 	%fd17, [%rd1+24];
	fma.rn.f64 	%fd154, %fd17, %fd7, 0d0000000000000000;
	ld.global.nc.f64 	%fd18, [%rd1+32];
	fma.rn.f64 	%fd155, %fd18, %fd8, %fd154;
	ld.global.nc.f64 	%fd19, [%rd1+40];
	fma.rn.f64 	%fd20, %fd19, %fd9, %fd155;
	mov.f64 	%fd252, 0d0000000000000000;
	@%p5 bra 	$L__BB60_10;
	ld.global.nc.f64 	%fd252, [%rd2+8];
$L__BB60_10:
	ld.param.u32 	%r58, [_Z40massMatrixMultiplyMonolithicGlobalKernelILi3ELi7ELi2EEviPKdS1_S1_S1_Pd_param_0];
	setp.ge.s32 	%p6, %r3, %r58;
	mul.f64 	%fd259, %fd20, %fd252;
	ld.global.nc.f64 	%fd24, [%rd1+48];
	fma.rn.f64 	%fd157, %fd24, %fd7, 0d0000000000000000;
	ld.global.nc.f64 	%fd25, [%rd1+56];
	fma.rn.f64 	%fd158, %fd25, %fd8, %fd157;
	ld.global.nc.f64 	%fd26, [%rd1+64];
	fma.rn.f64 	%fd27, %fd26, %fd9, %fd158;
	mov.f64 	%fd253, 0d0000000000000000;
	@%p6 bra 	$L__BB60_12;
	ld.global.nc.f64 	%fd253, [%rd2+16];
$L__BB60_12:
	ld.param.u32 	%r59, [_Z40massMatrixMultiplyMonolithicGlobalKernelILi3ELi7ELi2EEviPKdS1_S1_S1_Pd_param_0];
	setp.ge.s32 	%p7, %r3, %r59;
	mul.f64 	%fd258, %fd27, %fd253;
	ld.global.nc.f64 	%fd31, [%rd1+72];
	fma.rn.f64 	%fd160, %fd31, %fd7, 0d0000000000000000;
	ld.global.nc.f64 	%fd32, [%rd1+80];
	fma.rn.f64 	%fd161, %fd32, %fd8, %fd160;
	ld.global.nc.f64 	%fd33, [%rd1+88];
	fma.rn.f64 	%fd34, %fd33, %fd9, %fd161;
	mov.f64 	%fd254, 0d0000000000000000;
	@%p7 bra 	$L__BB60_14;
	ld.global.nc.f64 	%fd254, [%rd2+24];
$L__BB60_14:
	ld.param.u64 	%rd31, [_Z40massMatrixMultiplyMonolithicGlobalKernelILi3ELi7ELi2EEviPKdS1_S1_S1_Pd_param_2];
	ld.param.u32 	%r60, [_Z40massMatrixMultiplyMonolithicGlobalKernelILi3ELi7ELi2EEviPKdS1_S1_S1_Pd_param_0];
	setp.ge.s32 	%p8, %r3, %r60;
	mul.f64 	%fd37, %fd34, %fd254;
	cvta.to.global.u64 	%rd12, %rd31;
	ld.global.nc.f64 	%fd38, [%rd12+96];
	ld.global.nc.f64 	%fd39, [%rd12+104];
	ld.global.nc.f64 	%fd40, [%rd12+112];
	mov.f64 	%fd255, 0d0000000000000000;
	@%p8 bra 	$L__BB60_16;
	ld.param.u64 	%rd28, [_Z40massMatrixMultiplyMonolithicGlobalKernelILi3ELi7ELi2EEviPKdS1_S1_S1_Pd_param_1];
	cvta.to.global.u64 	%rd13, %rd28;
	add.s64 	%rd15, %rd13, %rd11;
	ld.global.nc.f64 	%fd255, [%rd15+32];
$L__BB60_16:
	ld.param.u64 	%rd32, [_Z40massMatrixMultiplyMonolithicGlobalKernelILi3ELi7ELi2EEviPKdS1_S1_S1_Pd_param_2];
	ld.param.u32 	%r61, [_Z40massMatrixMultiplyMonolithicGlobalKernelILi3ELi7ELi2EEviPKdS1_S1_S1_Pd_param_0];
	setp.ge.s32 	%p9, %r3, %r61;
	fma.rn.f64 	%fd164, %fd38, %fd7, 0d0000000000000000;
	fma.rn.f64 	%fd165, %fd39, %fd8, %fd164;
	fma.rn.f64 	%fd166, %fd40, %fd9, %fd165;
	mul.f64 	%fd43, %fd166, %fd255;
	cvta.to.global.u64 	%rd16, %rd32;
	ld.global.nc.f64 	%fd44, [%rd16+120];
	ld.global.nc.f64 	%fd45, [%rd16+128];
	ld.global.nc.f64 	%fd46, [%rd16+136];
	mov.f64 	%fd256, 0d0000000000000000;
	@%p9 bra 	$L__BB60_18;
	ld.param.u64 	%rd29, [_Z40massMatrixMultiplyMonolithicGlobalKernelILi3ELi7ELi2EEviPKdS1_S1_S1_Pd_param_1];
	cvta.to.global.u64 	%rd17, %rd29;
	mul.lo.s32 	%r37, %r3, 343;
	mad.lo.s32 	%r38, %r1, 7, %r37;
	mul.wide.s32 	%rd18, %r38, 8;
	add.s64 	%rd19, %rd17, %rd18;
	ld.global.nc.f64 	%fd256, [%rd19+40];
$L__BB60_18:
	ld.param.u64 	%rd33, [_Z40massMatrixMultiplyMonolithicGlobalKernelILi3ELi7ELi2EEviPKdS1_S1_S1_Pd_param_2];
	ld.param.u32 	%r62, [_Z40massMatrixMultiplyMonolithicGlobalKernelILi3ELi7ELi2EEviPKdS1_S1_S1_Pd_param_0];
	mov.u32 	%r39, %ctaid.x;
	shl.b32 	%r40, %r39, 1;
	mov.u32 	%r41, %tid.y;
	add.s32 	%r42, %r40, %r41;
	setp.ge.s32 	%p10, %r42, %r62;
	fma.rn.f64 	%fd168, %fd44, %fd7, 0d0000000000000000;
	fma.rn.f64 	%fd169, %fd45, %fd8, %fd168;
	fma.rn.f64 	%fd170, %fd46, %fd9, %fd169;
	mul.f64 	%fd49, %fd170, %fd256;
	cvta.to.global.u64 	%rd20, %rd33;
	ld.global.nc.f64 	%fd50, [%rd20+144];
	fma.rn.f64 	%fd171, %fd50, %fd7, 0d0000000000000000;
	ld.global.nc.f64 	%fd51, [%rd20+152];
	fma.rn.f64 	%fd172, %fd51, %fd8, %fd171;
	ld.global.nc.f64 	%fd52, [%rd20+160];
	fma.rn.f64 	%fd53, %fd52, %fd9, %fd172;
	mov.f64 	%fd257, 0d0000000000000000;
	@%p10 bra 	$L__BB60_20;
	ld.param.u64 	%rd30, [_Z40massMatrixMultiplyMonolithicGlobalKernelILi3ELi7ELi2EEviPKdS1_S1_S1_Pd_param_1];
	cvta.to.global.u64 	%rd21, %rd30;
	mov.u32 	%r43, %tid.x;
	mov.u32 	%r44, %ctaid.x;
	shl.b32 	%r45, %r44, 1;
	mov.u32 	%r46, %tid.y;
	add.s32 	%r47, %r45, %r46;
	mul.lo.s32 	%r48, %r47, 343;
	mad.lo.s32 	%r49, %r43, 7, %r48;
	mul.wide.s32 	%rd22, %r49, 8;
	add.s64 	%rd23, %rd21, %rd22;
	ld.global.nc.f64 	%fd257, [%rd23+48];
$L__BB60_20:
	mov.u32 	%r50, %tid.x;
	setp.gt.u32 	%p11, %r50, 20;
	mul.f64 	%fd173, %fd53, %fd257;
	fma.rn.f64 	%fd174, %fd10, %fd260, 0d0000000000000000;
	fma.rn.f64 	%fd175, %fd17, %fd259, %fd174;
	fma.rn.f64 	%fd176, %fd24, %fd258, %fd175;
	fma.rn.f64 	%fd177, %fd31, %fd37, %fd176;
	fma.rn.f64 	%fd178, %fd38, %fd43, %fd177;
	fma.rn.f64 	%fd179, %fd44, %fd49, %fd178;
	fma.rn.f64 	%fd180, %fd50, %fd173, %fd179;
	st.shared.f64 	[%r9], %fd180;
	fma.rn.f64 	%fd181, %fd11, %fd260, 0d0000000000000000;
	fma.rn.f64 	%fd182, %fd18, %fd259, %fd181;
	fma.rn.f64 	%fd183, %fd25, %fd258, %fd182;
	fma.rn.f64 	%fd184, %fd32, %fd37, %fd183;
	fma.rn.f64 	%fd185, %fd39, %fd43, %fd184;
	fma.rn.f64 	%fd186, %fd45, %fd49, %fd185;
	fma.rn.f64 	%fd187, %fd51, %fd173, %fd186;
	st.shared.f64 	[%r9+8], %fd187;
	fma.rn.f64 	%fd188, %fd12, %fd260, 0d0000000000000000;
	fma.rn.f64 	%fd189, %fd19, %fd259, %fd188;
	fma.rn.f64 	%fd190, %fd26, %fd258, %fd189;
	fma.rn.f64 	%fd191, %fd33, %fd37, %fd190;
	fma.rn.f64 	%fd192, %fd40, %fd43, %fd191;
	fma.rn.f64 	%fd193, %fd46, %fd49, %fd192;
	fma.rn.f64 	%fd194, %fd52, %fd173, %fd193;
	st.shared.f64 	[%r9+16], %fd194;
	bar.sync 	0;
	@%p11 bra 	$L__BB60_22;
	ld.shared.f64 	%fd195, [%r8];
	ld.shared.f64 	%fd196, [%r8+56];
	ld.shared.f64 	%fd197, [%r8+112];
	ld.shared.f64 	%fd198, [%r8+168];
	ld.shared.f64 	%fd199, [%r8+224];
	ld.shared.f64 	%fd200, [%r8+280];
	ld.shared.f64 	%fd201, [%r8+336];
	fma.rn.f64 	%fd202, %fd10, %fd195, 0d0000000000000000;
	fma.rn.f64 	%fd203, %fd17, %fd196, %fd202;
	fma.rn.f64 	%fd204, %fd24, %fd197, %fd203;
	fma.rn.f64 	%fd205, %fd31, %fd198, %fd204;
	fma.rn.f64 	%fd206, %fd38, %fd199, %fd205;
	fma.rn.f64 	%fd207, %fd44, %fd200, %fd206;
	fma.rn.f64 	%fd208, %fd50, %fd201, %fd207;
	st.shared.f64 	[%r8], %fd208;
	fma.rn.f64 	%fd209, %fd11, %fd195, 0d0000000000000000;
	fma.rn.f64 	%fd210, %fd18, %fd196, %fd209;
	fma.rn.f64 	%fd211, %fd25, %fd197, %fd210;
	fma.rn.f64 	%fd212, %fd32, %fd198, %fd211;
	fma.rn.f64 	%fd213, %fd39, %fd199, %fd212;
	fma.rn.f64 	%fd214, %fd45, %fd200, %fd213;
	fma.rn.f64 	%fd215, %fd51, %fd201, %fd214;
	st.shared.f64 	[%r8+56], %fd215;
	fma.rn.f64 	%fd216, %fd12, %fd195, 0d0000000000000000;
	fma.rn.f64 	%fd217, %fd19, %fd196, %fd216;
	fma.rn.f64 	%fd218, %fd26, %fd197, %fd217;
	fma.rn.f64 	%fd219, %fd33, %fd198, %fd218;
	fma.rn.f64 	%fd220, %fd40, %fd199, %fd219;
	fma.rn.f64 	%fd221, %fd46, %fd200, %fd220;
	fma.rn.f64 	%fd222, %fd52, %fd201, %fd221;
	st.shared.f64 	[%r8+112], %fd222;
$L__BB60_22:
	mov.u32 	%r51, %tid.x;
	setp.gt.u32 	%p12, %r51, 8;
	bar.sync 	0;
	@%p12 bra 	$L__BB60_24;
	ld.shared.f64 	%fd223, [%r7];
	ld.shared.f64 	%fd224, [%r7+392];
	ld.shared.f64 	%fd225, [%r7+784];
	ld.shared.f64 	%fd226, [%r7+1176];
	ld.shared.f64 	%fd227, [%r7+1568];
	ld.shared.f64 	%fd228, [%r7+1960];
	ld.shared.f64 	%fd229, [%r7+2352];
	fma.rn.f64 	%fd230, %fd10, %fd223, 0d0000000000000000;
	fma.rn.f64 	%fd231, %fd17, %fd224, %fd230;
	fma.rn.f64 	%fd232, %fd24, %fd225, %fd231;
	fma.rn.f64 	%fd233, %fd31, %fd226, %fd232;
	fma.rn.f64 	%fd234, %fd38, %fd227, %fd233;
	fma.rn.f64 	%fd235, %fd44, %fd228, %fd234;
	fma.rn.f64 	%fd260, %fd50, %fd229, %fd235;
	fma.rn.f64 	%fd236, %fd11, %fd223, 0d0000000000000000;
	fma.rn.f64 	%fd237, %fd18, %fd224, %fd236;
	fma.rn.f64 	%fd238, %fd25, %fd225, %fd237;
	fma.rn.f64 	%fd239, %fd32, %fd226, %fd238;
	fma.rn.f64 	%fd240, %fd39, %fd227, %fd239;
	fma.rn.f64 	%fd241, %fd45, %fd228, %fd240;
	fma.rn.f64 	%fd259, %fd51, %fd229, %fd241;
	fma.rn.f64 	%fd242, %fd12, %fd223, 0d0000000000000000;
	fma.rn.f64 	%fd243, %fd19, %fd224, %fd242;
	fma.rn.f64 	%fd244, %fd26, %fd225, %fd243;
	fma.rn.f64 	%fd245, %fd33, %fd226, %fd244;
	fma.rn.f64 	%fd246, %fd40, %fd227, %fd245;
	fma.rn.f64 	%fd247, %fd46, %fd228, %fd246;
	fma.rn.f64 	%fd258, %fd52, %fd229, %fd247;
$L__BB60_24:
	ld.param.u32 	%r63, [_Z40massMatrixMultiplyMonolithicGlobalKernelILi3ELi7ELi2EEviPKdS1_S1_S1_Pd_param_0];
	setp.gt.u32 	%p13, %r51, 8;
	mov.u32 	%r52, %ctaid.x;
	shl.b32 	%r53, %r52, 1;
	mov.u32 	%r54, %tid.y;
	add.s32 	%r11, %r53, %r54;
	setp.ge.s32 	%p14, %r11, %r63;
	bar.sync 	0;
	or.pred  	%p15, %p13, %p14;
	@%p15 bra 	$L__BB60_26;
	ld.param.u64 	%rd34, [_Z40massMatrixMultiplyMonolithicGlobalKernelILi3ELi7ELi2EEviPKdS1_S1_S1_Pd_param_5];
	mad.lo.s32 	%r55, %r11, 27, %r51;
	cvta.to.global.u64 	%rd24, %rd34;
	mul.wide.s32 	%rd25, %r55, 8;
	add.s64 	%rd26, %rd24, %rd25;
	st.global.f64 	[%rd26], %fd260;
	st.global.f64 	[%rd26+72], %fd259;
	st.global.f64 	[%rd26+144], %fd258;
$L__BB60_26:
	ret;

}
	// .globl	_Z42massMatrixMultiplyMonolithicConstantKernelILi3ELi7ELi2EEviPKdS1_S1_S1_Pd
.visible .entry _Z42massMatrixMultiplyMonolithicConstantKernelILi3ELi7ELi2EEviPKdS1_S1_S1_Pd(
	.param .u32 _Z42massMatrixMultiplyMonolithicConstantKernelILi3ELi7ELi2EEviPKdS1_S1_S1_Pd_param_0,
	.param .u64 .ptr .align 1 _Z42massMatrixMultiplyMonolithicConstantKernelILi3ELi7ELi2EEviPKdS1_S1_S1_Pd_param_1,
	.param .u64 .ptr .align 1 _Z42massMatrixMultiplyMonolithicConstantKernelILi3ELi7ELi2EEviPKdS1_S1_S1_Pd_param_2,
	.param .u64 .ptr .align 1 _Z42massMatrixMultiplyMonolithicConstantKernelILi3ELi7ELi2EEviPKdS1_S1_S1_Pd_param_3,
	.param .u64 .ptr .align 1 _Z42massMatrixMultiplyMonolithicConstantKernelILi3ELi7ELi2EEviPKdS1_S1_S1_Pd_param_4,
	.param .u64 .ptr .align 1 _Z42massMatrixMultiplyMonolithicConstantKernelILi3ELi7ELi2EEviPKdS1_S1_S1_Pd_param_5
)
{
	.reg .pred 	%p<16>;
	.reg .b16 	%rs<11>;
	.reg .b32 	%r<29>;
	.reg .b64 	%rd<23>;
	.reg .b64 	%fd<273>;
	// demoted variable
	.shared .align 8 .b8 _ZZ42massMatrixMultiplyMonolithicConstantKernelILi3ELi7ELi2EEviPKdS1_S1_S1_PdE6s_tmp1[5488];
	ld.param.u32 	%r10, [_Z42massMatrixMultiplyMonolithicConstantKernelILi3ELi7ELi2EEviPKdS1_S1_S1_Pd_param_0];
	ld.param.u64 	%rd3, [_Z42massMatrixMultiplyMonolithicConstantKernelILi3ELi7ELi2EEviPKdS1_S1_S1_Pd_param_4];
	mov.u32 	%r1, %tid.x;
	mov.u32 	%r2, %tid.y;
	mov.u32 	%r11, %ctaid.x;
	shl.b32 	%r12, %r11, 1;
	add.s32 	%r3, %r12, %r2;
	cvt.u16.u32 	%rs1, %r1;
	mul.hi.u16 	%rs3, %rs1, 21846;
	mul.lo.s16 	%rs4, %rs3, 3;
	sub.s16 	%rs2, %rs1, %rs4;
	setp.ge.s32 	%p1, %r3, %r10;
	@%p1 bra 	$L__BB61_2;
	cvta.to.global.u64 	%rd5, %rd3;
	mad.lo.s32 	%r13, %r3, 27, %r1;
	mul.wide.s32 	%rd6, %r13, 8;
	add.s64 	%rd7, %rd5, %rd6;
	ld.global.nc.f64 	%fd262, [%rd7];
	ld.global.nc.f64 	%fd261, [%rd7+72];
	ld.global.nc.f64 	%fd260, [%rd7+144];
$L__BB61_2:
	bar.sync 	0;
	setp.gt.u32 	%p2, %r1, 8;
	ld.const.f64 	%fd7, [const_DofToQuad];
	ld.const.f64 	%fd8, [const_DofToQuad+8];
	ld.const.f64 	%fd9, [const_DofToQuad+16];
	mov.u32 	%r14, _ZZ42massMatrixMultiplyMonolithicConstantKernelILi3ELi7ELi2EEviPKdS1_S1_S1_PdE6s_tmp1;
	mad.lo.s32 	%r4, %r2, 2744, %r14;
	mul.lo.s16 	%rs6, %rs1, 171;
	shr.u16 	%rs7, %rs6, 9;
	cvt.u32.u16 	%r5, %rs7;
	mul.wide.u16 	%r15, %rs7, 56;
	add.s32 	%r6, %r4, %r15;
	mul.wide.u16 	%r16, %rs2, 8;
	add.s32 	%r7, %r6, %r16;
	@%p2 bra 	$L__BB61_4;
	fma.rn.f64 	%fd61, %fd7, %fd262, 0d0000000000000000;
	fma.rn.f64 	%fd62, %fd8, %fd261, %fd61;
	fma.rn.f64 	%fd63, %fd9, %fd260, %fd62;
	st.shared.f64 	[%r7], %fd63;
	ld.const.f64 	%fd64, [const_DofToQuad+24];
	fma.rn.f64 	%fd65, %fd64, %fd262, 0d0000000000000000;
	ld.const.f64 	%fd66, [const_DofToQuad+32];
	fma.rn.f64 	%fd67, %fd66, %fd261, %fd65;
	ld.const.f64 	%fd68, [const_DofToQuad+40];
	fma.rn.f64 	%fd69, %fd68, %fd260, %fd67;
	st.shared.f64 	[%r7+392], %fd69;
	ld.const.f64 	%fd70, [const_DofToQuad+48];
	fma.rn.f64 	%fd71, %fd70, %fd262, 0d0000000000000000;
	ld.const.f64 	%fd72, [const_DofToQuad+56];
	fma.rn.f64 	%fd73, %fd72, %fd261, %fd71;
	ld.const.f64 	%fd74, [const_DofToQuad+64];
	fma.rn.f64 	%fd75, %fd74, %fd260, %fd73;
	st.shared.f64 	[%r7+784], %fd75;
	ld.const.f64 	%fd76, [const_DofToQuad+72];
	fma.rn.f64 	%fd77, %fd76, %fd262, 0d0000000000000000;
	ld.const.f64 	%fd78, [const_DofToQuad+80];
	fma.rn.f64 	%fd79, %fd78, %fd261, %fd77;
	ld.const.f64 	%fd80, [const_DofToQuad+88];
	fma.rn.f64 	%fd81, %fd80, %fd260, %fd79;
	st.shared.f64 	[%r7+1176], %fd81;
	ld.const.f64 	%fd82, [const_DofToQuad+96];
	fma.rn.f64 	%fd83, %fd82, %fd262, 0d0000000000000000;
	ld.const.f64 	%fd84, [const_DofToQuad+104];
	fma.rn.f64 	%fd85, %fd84, %fd261, %fd83;
	ld.const.f64 	%fd86, [const_DofToQuad+112];
	fma.rn.f64 	%fd87, %fd86, %fd260, %fd85;
	st.shared.f64 	[%r7+1568], %fd87;
	ld.const.f64 	%fd88, [const_DofToQuad+120];
	fma.rn.f64 	%fd89, %fd88, %fd262, 0d0000000000000000;
	ld.const.f64 	%fd90, [const_DofToQuad+128];
	fma.rn.f64 	%fd91, %fd90, %fd261, %fd89;
	ld.const.f64 	%fd92, [const_DofToQuad+136];
	fma.rn.f64 	%fd93, %fd92, %fd260, %fd91;
	st.shared.f64 	[%r7+1960], %fd93;
	ld.const.f64 	%fd94, [const_DofToQuad+144];
	fma.rn.f64 	%fd95, %fd94, %fd262, 0d0000000000000000;
	ld.const.f64 	%fd96, [const_DofToQuad+152];
	fma.rn.f64 	%fd97, %fd96, %fd261, %fd95;
	ld.const.f64 	%fd98, [const_DofToQuad+160];
	fma.rn.f64 	%fd99, %fd98, %fd260, %fd97;
	st.shared.f64 	[%r7+2352], %fd99;
$L__BB61_4:
	bar.sync 	0;
	setp.gt.u32 	%p3, %r1, 20;
	mad.lo.s32 	%r17, %r5, 336, %r6;
	add.s32 	%r8, %r17, %r16;
	@%p3 bra 	$L__BB61_6;
	ld.shared.f64 	%fd100, [%r8];
	ld.shared.f64 	%fd101, [%r8+56];
	ld.shared.f64 	%fd102, [%r8+112];
	fma.rn.f64 	%fd103, %fd7, %fd100, 0d0000000000000000;
	fma.rn.f64 	%fd104, %fd8, %fd101, %fd103;
	fma.rn.f64 	%fd105, %fd9, %fd102, %fd104;
	st.shared.f64 	[%r8], %fd105;
	ld.const.f64 	%fd106, [const_DofToQuad+24];
	fma.rn.f64 	%fd107, %fd106, %fd100, 0d0000000000000000;
	ld.const.f64 	%fd108, [const_DofToQuad+32];
	fma.rn.f64 	%fd109, %fd108, %fd101, %fd107;
	ld.const.f64 	%fd110, [const_DofToQuad+40];
	fma.rn.f64 	%fd111, %fd110, %fd102, %fd109;
	st.shared.f64 	[%r8+56], %fd111;
	ld.const.f64 	%fd112, [const_DofToQuad+48];
	fma.rn.f64 	%fd113, %fd112, %fd100, 0d0000000000000000;
	ld.const.f64 	%fd114, [const_DofToQuad+56];
	fma.rn.f64 	%fd115, %fd114, %fd101, %fd113;
	ld.const.f64 	%fd116, [const_DofToQuad+64];
	fma.rn.f64 	%fd117, %fd116, %fd102, %fd115;
	st.shared.f64 	[%r8+112], %fd117;
	ld.const.f64 	%fd118, [const_DofToQuad+72];
	fma.rn.f64 	%fd119, %fd118, %fd100, 0d0000000000000000;
	ld.const.f64 	%fd120, [const_DofToQuad+80];
	fma.rn.f64 	%fd121, %fd120, %fd101, %fd119;
	ld.const.f64 	%fd122, [const_DofToQuad+88];
	fma.rn.f64 	%fd123, %fd122, %fd102, %fd121;
	st.shared.f64 	[%r8+168], %fd123;
	ld.const.f64 	%fd124, [const_DofToQuad+96];
	fma.rn.f64 	%fd125, %fd124, %fd100, 0d0000000000000000;
	ld.const.f64 	%fd126, [const_DofToQuad+104];
	fma.rn.f64 	%fd127, %fd126, %fd101, %fd125;
	ld.const.f64 	%fd128, [const_DofToQuad+112];
	fma.rn.f64 	%fd129, %fd128, %fd102, %fd127;
	st.shared.f64 	[%r8+224], %fd129;
	ld.const.f64 	%fd130, [const_DofToQuad+120];
	fma.rn.f64 	%fd131, %fd130, %fd100, 0d0000000000000000;
	ld.const.f64 	%fd132, [const_DofToQuad+128];
	fma.rn.f64 	%fd133, %fd132, %fd101, %fd131;
	ld.const.f64 	%fd134, [const_DofToQuad+136];
	fma.rn.f64 	%fd135, %fd134, %fd102, %fd133;
	st.shared.f64 	[%r8+280], %fd135;
	ld.const.f64 	%fd136, [const_DofToQuad+144];
	fma.rn.f64 	%fd137, %fd136, %fd100, 0d0000000000000000;
	ld.const.f64 	%fd138, [const_DofToQuad+152];
	fma.rn.f64 	%fd139, %fd138, %fd101, %fd137;
	ld.const.f64 	%fd140, [const_DofToQuad+160];
	fma.rn.f64 	%fd141, %fd140, %fd102, %fd139;
	st.shared.f64 	[%r8+336], %fd141;
$L__BB61_6:
	ld.param.u64 	%rd19, [_Z42massMatrixMultiplyMonolithicConstantKernelILi3ELi7ELi2EEviPKdS1_S1_S1_Pd_param_1];
	setp.ge.s32 	%p4, %r3, %r10;
	bar.sync 	0;
	mul.hi.u16 	%rs8, %rs1, 9363;
	mul.lo.s16 	%rs9, %rs8, 7;
	sub.s16 	%rs10, %rs1, %rs9;
	mul.wide.u16 	%r19, %rs8, 392;
	add.s32 	%r20, %r4, %r19;
	mul.wide.u16 	%r21, %rs10, 56;
	add.s32 	%r9, %r20, %r21;
	ld.shared.f64 	%fd10, [%r9];
	ld.shared.f64 	%fd11, [%r9+8];
	ld.shared.f64 	%fd12, [%r9+16];
	mul.lo.s32 	%r22, %r3, 343;
	mad.lo.s32 	%r23, %r1, 7, %r22;
	fma.rn.f64 	%fd143, %fd7, %fd10, 0d0000000000000000;
	fma.rn.f64 	%fd144, %fd8, %fd11, %fd143;
	fma.rn.f64 	%fd13, %fd9, %fd12, %fd144;
	cvta.to.global.u64 	%rd8, %rd19;
	mul.wide.s32 	%rd9, %r23, 8;
	add.s64 	%rd1, %rd8, %rd9;
	mov.f64 	%fd263, 0d0000000000000000;
	@%p4 bra 	$L__BB61_8;
	ld.global.nc.f64 	%fd263, [%rd1];
$L__BB61_8:
	setp.ge.s32 	%p5, %r3, %r10;
	mul.f64 	%fd272, %fd13, %fd263;
	ld.const.f64 	%fd17, [const_DofToQuad+24];
	fma.rn.f64 	%fd146, %fd17, %fd10, 0d0000000000000000;
	ld.const.f64 	%fd18, [const_DofToQuad+32];
	fma.rn.f64 	%fd147, %fd18, %fd11, %fd146;
	ld.const.f64 	%fd19, [const_DofToQuad+40];
	fma.rn.f64 	%fd20, %fd19, %fd12, %fd147;
	mov.f64 	%fd264, 0d0000000000000000;
	@%p5 bra 	$L__BB61_10;
	ld.global.nc.f64 	%fd264, [%rd1+8];
$L__BB61_10:
	setp.ge.s32 	%p6, %r3, %r10;
	mul.f64 	%fd271, %fd20, %fd264;
	ld.const.f64 	%fd149, [const_DofToQuad+48];
	fma.rn.f64 	%fd150, %fd149, %fd10, 0d0000000000000000;
	ld.const.f64 	%fd24, [const_DofToQuad+56];
	fma.rn.f64 	%fd151, %fd24, %fd11, %fd150;
	ld.const.f64 	%fd25, [const_DofToQuad+64];
	fma.rn.f64 	%fd26, %fd25, %fd12, %fd151;
	mov.f64 	%fd265, 0d0000000000000000;
	@%p6 bra 	$L__BB61_12;
	ld.global.nc.f64 	%fd265, [%rd1+16];
$L__BB61_12:
	setp.ge.s32 	%p7, %r3, %r10;
	mul.f64 	%fd270, %fd26, %fd265;
	ld.const.f64 	%fd30, [const_DofToQuad+72];
	fma.rn.f64 	%fd153, %fd30, %fd10, 0d0000000000000000;
	ld.const.f64 	%fd31, [const_DofToQuad+80];
	fma.rn.f64 	%fd154, %fd31, %fd11, %fd153;
	ld.const.f64 	%fd155, [const_DofToQuad+88];
	fma.rn.f64 	%fd32, %fd155, %fd12, %fd154;
	mov.f64 	%fd266, 0d0000000000000000;
	@%p7 bra 	$L__BB61_14;
	ld.global.nc.f64 	%fd266, [%rd1+24];
$L__BB61_14:
	setp.ge.s32 	%p8, %r3, %r10;
	mul.f64 	%fd35, %fd32, %fd266;
	ld.const.f64 	%fd36, [const_DofToQuad+96];
	ld.const.f64 	%fd37, [const_DofToQuad+104];
	mov.f64 	%fd267, 0d0000000000000000;
	ld.const.f64 	%fd38, [const_DofToQuad+112];
	@%p8 bra 	$L__BB61_16;
	ld.global.nc.f64 	%fd267, [%rd1+32];
$L__BB61_16:
	fma.rn.f64 	%fd158, %fd36, %fd10, 0d0000000000000000;
	fma.rn.f64 	%fd159, %fd37, %fd11, %fd158;
	fma.rn.f64 	%fd160, %fd38, %fd12, %fd159;
	mul.f64 	%fd41, %fd160, %fd267;
	ld.const.f64 	%fd42, [const_DofToQuad+120];
	ld.const.f64 	%fd43, [const_DofToQuad+128];
	mov.f64 	%fd268, 0d0000000000000000;
	ld.const.f64 	%fd44, [const_DofToQuad+136];
	@%p8 bra 	$L__BB61_18;
	ld.param.u64 	%rd20, [_Z42massMatrixMultiplyMonolithicConstantKernelILi3ELi7ELi2EEviPKdS1_S1_S1_Pd_param_1];
	cvta.to.global.u64 	%rd10, %rd20;
	mul.lo.s32 	%r24, %r3, 343;
	mad.lo.s32 	%r25, %r1, 7, %r24;
	mul.wide.s32 	%rd11, %r25, 8;
	add.s64 	%rd12, %rd10, %rd11;
	ld.global.nc.f64 	%fd268, [%rd12+40];
$L__BB61_18:
	fma.rn.f64 	%fd162, %fd42, %fd10, 0d0000000000000000;
	fma.rn.f64 	%fd163, %fd43, %fd11, %fd162;
	fma.rn.f64 	%fd164, %fd44, %fd12, %fd163;
	mul.f64 	%fd47, %fd164, %fd268;
	ld.const.f64 	%fd48, [const_DofToQuad+144];
	fma.rn.f64 	%fd165, %fd48, %fd10, 0d0000000000000000;
	ld.const.f64 	%fd49, [const_DofToQuad+152];
	fma.rn.f64 	%fd166, %fd49, %fd11, %fd165;
	ld.const.f64 	%fd50, [const_DofToQuad+160];
	fma.rn.f64 	%fd51, %fd50, %fd12, %fd166;
	mov.f64 	%fd269, 0d0000000000000000;
	@%p8 bra 	$L__BB61_20;
	ld.param.u64 	%rd21, [_Z42massMatrixMultiplyMonolithicConstantKernelILi3ELi7ELi2EEviPKdS1_S1_S1_Pd_param_1];
	cvta.to.global.u64 	%rd13, %rd21;
	mul.lo.s32 	%r26, %r3, 343;
	mad.lo.s32 	%r27, %r1, 7, %r26;
	mul.wide.s32 	%rd14, %r27, 8;
	add.s64 	%rd15, %rd13, %rd14;
	ld.global.nc.f64 	%fd269, [%rd15+48];
$L__BB61_20:
	setp.gt.u32 	%p11, %r1, 20;
	mul.f64 	%fd167, %fd51, %fd269;
	ld.const.f64 	%fd168, [const_DofToQuad];
	fma.rn.f64 	%fd169, %fd168, %fd272, 0d0000000000000000;
	fma.rn.f64 	%fd170, %fd17, %fd271, %fd169;
	ld.const.f64 	%fd171, [const_DofToQuad+48];
	fma.rn.f64 	%fd172, %fd171, %fd270, %fd170;
	fma.rn.f64 	%fd173, %fd30, %fd35, %fd172;
	fma.rn.f64 	%fd174, %fd36, %fd41, %fd173;
	fma.rn.f64 	%fd175, %fd42, %fd47, %fd174;
	fma.rn.f64 	%fd176, %fd48, %fd167, %fd175;
	st.shared.f64 	[%r9], %fd176;
	ld.const.f64 	%fd177, [const_DofToQuad+8];
	fma.rn.f64 	%fd178, %fd177, %fd272, 0d0000000000000000;
	fma.rn.f64 	%fd179, %fd18, %fd271, %fd178;
	fma.rn.f64 	%fd180, %fd24, %fd270, %fd179;
	fma.rn.f64 	%fd181, %fd31, %fd35, %fd180;
	fma.rn.f64 	%fd182, %fd37, %fd41, %fd181;
	fma.rn.f64 	%fd183, %fd43, %fd47, %fd182;
	fma.rn.f64 	%fd184, %fd49, %fd167, %fd183;
	st.shared.f64 	[%r9+8], %fd184;
	ld.const.f64 	%fd185, [const_DofToQuad+16];
	fma.rn.f64 	%fd186, %fd185, %fd272, 0d0000000000000000;
	fma.rn.f64 	%fd187, %fd19, %fd271, %fd186;
	fma.rn.f64 	%fd188, %fd25, %fd270, %fd187;
	ld.const.f64 	%fd189, [const_DofToQuad+88];
	fma.rn.f64 	%fd190, %fd189, %fd35, %fd188;
	ld.const.f64 	%fd191, [const_DofToQuad+112];
	fma.rn.f64 	%fd192, %fd191, %fd41, %fd190;
	fma.rn.f64 	%fd193, %fd44, %fd47, %fd192;
	fma.rn.f64 	%fd194, %fd50, %fd167, %fd193;
	st.shared.f64 	[%r9+16], %fd194;
	bar.sync 	0;
	@%p11 bra 	$L__BB61_22;
	ld.shared.f64 	%fd195, [%r8];
	ld.shared.f64 	%fd196, [%r8+56];
	ld.shared.f64 	%fd197, [%r8+112];
	ld.shared.f64 	%fd198, [%r8+168];
	ld.shared.f64 	%fd199, [%r8+224];
	ld.shared.f64 	%fd200, [%r8+280];
	ld.shared.f64 	%fd201, [%r8+336];
	ld.const.f64 	%fd202, [const_DofToQuad];
	fma.rn.f64 	%fd203, %fd202, %fd195, 0d0000000000000000;
	fma.rn.f64 	%fd204, %fd17, %fd196, %fd203;
	ld.const.f64 	%fd205, [const_DofToQuad+48];
	fma.rn.f64 	%fd206, %fd205, %fd197, %fd204;
	fma.rn.f64 	%fd207, %fd30, %fd198, %fd206;
	fma.rn.f64 	%fd208, %fd36, %fd199, %fd207;
	fma.rn.f64 	%fd209, %fd42, %fd200, %fd208;
	fma.rn.f64 	%fd210, %fd48, %fd201, %fd209;
	st.shared.f64 	[%r8], %fd210;
	ld.const.f64 	%fd211, [const_DofToQuad+8];
	fma.rn.f64 	%fd212, %fd211, %fd195, 0d0000000000000000;
	fma.rn.f64 	%fd213, %fd18, %fd196, %fd212;
	fma.rn.f64 	%fd214, %fd24, %fd197, %fd213;
	fma.rn.f64 	%fd215, %fd31, %fd198, %fd214;
	fma.rn.f64 	%fd216, %fd37, %fd199, %fd215;
	fma.rn.f64 	%fd217, %fd43, %fd200, %fd216;
	fma.rn.f64 	%fd218, %fd49, %fd201, %fd217;
	st.shared.f64 	[%r8+56], %fd218;
	ld.const.f64 	%fd219, [const_DofToQuad+16];
	fma.rn.f64 	%fd220, %fd219, %fd195, 0d0000000000000000;
	fma.rn.f64 	%fd221, %fd19, %fd196, %fd220;
	fma.rn.f64 	%fd222, %fd25, %fd197, %fd221;
	ld.const.f64 	%fd223, [const_DofToQuad+88];
	fma.rn.f64 	%fd224, %fd223, %fd198, %fd222;
	ld.const.f64 	%fd225, [const_DofToQuad+112];
	fma.rn.f64 	%fd226, %fd225, %fd199, %fd224;
	fma.rn.f64 	%fd227, %fd44, %fd200, %fd226;
	fma.rn.f64 	%fd228, %fd50, %fd201, %fd227;
	st.shared.f64 	[%r8+112], %fd228;
$L__BB61_22:
	setp.gt.u32 	%p12, %r1, 8;
	bar.sync 	0;
	@%p12 bra 	$L__BB61_24;
	ld.shared.f64 	%fd229, [%r7];
	ld.shared.f64 	%fd230, [%r7+392];
	ld.shared.f64 	%fd231, [%r7+784];
	ld.shared.f64 	%fd232, [%r7+1176];
	ld.shared.f64 	%fd233, [%r7+1568];
	ld.shared.f64 	%fd234, [%r7+1960];
	ld.shared.f64 	%fd235, [%r7+2352];
	ld.const.f64 	%fd236, [const_DofToQuad];
	fma.rn.f64 	%fd237, %fd236, %fd229, 0d0000000000000000;
	fma.rn.f64 	%fd238, %fd17, %fd230, %fd237;
	ld.const.f64 	%fd239, [const_DofToQuad+48];
	fma.rn.f64 	%fd240, %fd239, %fd231, %fd238;
	fma.rn.f64 	%fd241, %fd30, %fd232, %fd240;
	fma.rn.f64 	%fd242, %fd36, %fd233, %fd241;
	fma.rn.f64 	%fd243, %fd42, %fd234, %fd242;
	fma.rn.f64 	%fd272, %fd48, %fd235, %fd243;
	ld.const.f64 	%fd244, [const_DofToQuad+8];
	fma.rn.f64 	%fd245, %fd244, %fd229, 0d0000000000000000;
	fma.rn.f64 	%fd246, %fd18, %fd230, %fd245;
	fma.rn.f64 	%fd247, %fd24, %fd231, %fd246;
	fma.rn.f64 	%fd248, %fd31, %fd232, %fd247;
	fma.rn.f64 	%fd249, %fd37, %fd233, %fd248;
	fma.rn.f64 	%fd250, %fd43, %fd234, %fd249;
	fma.rn.f64 	%fd271, %fd49, %fd235, %fd250;
	ld.const.f64 	%fd251, [const_DofToQuad+16];
	fma.rn.f64 	%fd252, %fd251, %fd229, 0d0000000000000000;
	fma.rn.f64 	%fd253, %fd19, %fd230, %fd252;
	fma.rn.f64 	%fd254, %fd25, %fd231, %fd253;
	ld.const.f64 	%fd255, [const_DofToQuad+88];
	fma.rn.f64 	%fd256, %fd255, %fd232, %fd254;
	ld.const.f64 	%fd257, [const_DofToQuad+112];
	fma.rn.f64 	%fd258, %fd257, %fd233, %fd256;
	fma.rn.f64 	%fd259, %fd44, %fd234, %fd258;
	fma.rn.f64 	%fd270, %fd50, %fd235, %fd259;
$L__BB61_24:
	setp.gt.u32 	%p13, %r1, 8;
	setp.ge.s32 	%p14, %r3, %r10;
	bar.sync 	0;
	or.pred  	%p15, %p13, %p14;
	@%p15 bra 	$L__BB61_26;
	ld.param.u64 	%rd22, [_Z42massMatrixMultiplyMonolithicConstantKernelILi3ELi7ELi2EEviPKdS1_S1_S1_Pd_param_5];
	mad.lo.s32 	%r28, %r3, 27, %r1;
	cvta.to.global.u64 	%rd16, %rd22;
	mul.wide.s32 	%rd17, %r28, 8;
	add.s64 	%rd18, %rd16, %rd17;
	st.global.f64 	[%rd18], %fd272;
	st.global.f64 	[%rd18+72], %fd271;
	st.global.f64 	[%rd18+144], %fd270;
$L__BB61_26:
	ret;

}
	// .globl	_Z32massMatrixMultiplyRegisterKernelILi4ELi4ELi4EEviPKdS1_S1_S1_Pd
.visible .entry _Z32massMatrixMultiplyRegisterKernelILi4ELi4ELi4EEviPKdS1_S1_S1_Pd(
	.param .u32 _Z32massMatrixMultiplyRegisterKernelILi4ELi4ELi4EEviPKdS1_S1_S1_Pd_param_0,
	.param .u64 .ptr .align 1 _Z32massMatrixMultiplyRegisterKernelILi4ELi4ELi4EEviPKdS1_S1_S1_Pd_param_1,
	.param .u64 .ptr .align 1 _Z32massMatrixMultiplyRegisterKernelILi4ELi4ELi4EEviPKdS1_S1_S1_Pd_param_2,
	.param .u64 .ptr .align 1 _Z32massMatrixMultiplyRegisterKernelILi4ELi4ELi4EEviPKdS1_S1_S1_Pd_param_3,
	.param .u64 .ptr .align 1 _Z32massMatrixMultiplyRegisterKernelILi4ELi4ELi4EEviPKdS1_S1_S1_Pd_param_4,
	.param .u64 .ptr .align 1 _Z32massMatrixMultiplyRegisterKernelILi4ELi4ELi4EEviPKdS1_S1_S1_Pd_param_5
)
{
	.reg .pred 	%p<13>;
	.reg .b32 	%r<39>;
	.reg .b64 	%rd<22>;
	.reg .b64 	%fd<152>;
	// demoted variable
	.shared .align 8 .b8 _ZZ32massMatrixMultiplyRegisterKernelILi4ELi4ELi4EEviPKdS1_S1_S1_PdE6s_tmp1[2048];
	// demoted variable
	.shared .align 8 .b8 _ZZ32massMatrixMultiplyRegisterKernelILi4ELi4ELi4EEviPKdS1_S1_S1_PdE14s_oddDofToQuad[32];
	// demoted variable
	.shared .align 8 .b8 _ZZ32massMatrixMultiplyRegisterKernelILi4ELi4ELi4EEviPKdS1_S1_S1_PdE15s_evenDofToQuad[32];
	ld.param.u32 	%r11, [_Z32massMatrixMultiplyRegisterKernelILi4ELi4ELi4EEviPKdS1_S1_S1_Pd_param_0];
	ld.param.u64 	%rd2, [_Z32massMatrixMultiplyRegisterKernelILi4ELi4ELi4EEviPKdS1_S1_S1_Pd_param_2];
	ld.param.u64 	%rd3, [_Z32massMatrixMultiplyRegisterKernelILi4ELi4ELi4EEviPKdS1_S1_S1_Pd_param_3];
	ld.param.u64 	%rd4, [_Z32massMatrixMultiplyRegisterKernelILi4ELi4ELi4EEviPKdS1_S1_S1_Pd_param_4];
	mov.u32 	%r12, %tid.x;
	mov.u32 	%r2, %tid.y;
	mov.u32 	%r13, %ctaid.x;
	shl.b32 	%r14, %r13, 2;
	add.s32 	%r3, %r14, %r2;
	and.b32  	%r4, %r12, 3;
	and.b32  	%r5, %r12, 1020;
	setp.lt.s32 	%p2, %r3, %r11;
	setp.lt.u32 	%p3, %r12, 16;
	and.pred  	%p1, %p2, %p3;
	not.pred 	%p4, %p1;
	@%p4 bra 	$L__BB62_2;
	cvta.to.global.u64 	%rd6, %rd4;
	add.s32 	%r15, %r4, %r5;
	shl.b32 	%r16, %r3, 6;
	add.s32 	%r17, %r15, %r16;
	mul.wide.s32 	%rd7, %r17, 8;
	add.s64 	%rd8, %rd6, %rd7;
	ld.global.nc.f64 	%fd147, [%rd8];
	ld.global.nc.f64 	%fd146, [%rd8+128];
	ld.global.nc.f64 	%fd145, [%rd8+256];
	ld.global.nc.f64 	%fd144, [%rd8+384];
$L__BB62_2:
	setp.ne.s32 	%p5, %r2, 0;
	setp.gt.u32 	%p6, %r12, 3;
	or.pred  	%p7, %p5, %p6;
	@%p7 bra 	$L__BB62_4;
	cvta.to.global.u64 	%rd9, %rd2;
	mul.wide.u32 	%rd10, %r12, 8;
	add.s64 	%rd11, %rd9, %rd10;
	ld.global.nc.f64 	%fd30, [%rd11];
	shl.b32 	%r18, %r12, 3;
	mov.u32 	%r19, _ZZ32massMatrixMultiplyRegisterKernelILi4ELi4ELi4EEviPKdS1_S1_S1_PdE14s_oddDofToQuad;
	add.s32 	%r20, %r19, %r18;
	st.shared.f64 	[%r20], %fd30;
	cvta.to.global.u64 	%rd12, %rd3;
	add.s64 	%rd13, %rd12, %rd10;
	ld.global.nc.f64 	%fd31, [%rd13];
	mov.u32 	%r21, _ZZ32massMatrixMultiplyRegisterKernelILi4ELi4ELi4EEviPKdS1_S1_S1_PdE15s_evenDofToQuad;
	add.s32 	%r22, %r21, %r18;
	st.shared.f64 	[%r22], %fd31;
$L__BB62_4:
	setp.gt.u32 	%p8, %r12, 15;
	bar.sync 	0;
	ld.shared.f64 	%fd9, [_ZZ32massMatrixMultiplyRegisterKernelILi4ELi4ELi4EEviPKdS1_S1_S1_PdE14s_oddDofToQuad];
	ld.shared.f64 	%fd10, [_ZZ32massMatrixMultiplyRegisterKernelILi4ELi4ELi4EEviPKdS1_S1_S1_PdE15s_evenDofToQuad];
	ld.shared.f64 	%fd11, [_ZZ32massMatrixMultiplyRegisterKernelILi4ELi4ELi4EEviPKdS1_S1_S1_PdE14s_oddDofToQuad+8];
	ld.shared.f64 	%fd12, [_ZZ32massMatrixMultiplyRegisterKernelILi4ELi4ELi4EEviPKdS1_S1_S1_PdE15s_evenDofToQuad+8];
	ld.shared.f64 	%fd13, [_ZZ32massMatrixMultiplyRegisterKernelILi4ELi4ELi4EEviPKdS1_S1_S1_PdE14s_oddDofToQuad+16];
	ld.shared.f64 	%fd14, [_ZZ32massMatrixMultiplyRegisterKernelILi4ELi4ELi4EEviPKdS1_S1_S1_PdE15s_evenDofToQuad+16];
	ld.shared.f64 	%fd15, [_ZZ32massMatrixMultiplyRegisterKernelILi4ELi4ELi4EEviPKdS1_S1_S1_PdE14s_oddDofToQuad+24];
	ld.shared.f64 	%fd16, [_ZZ32massMatrixMultiplyRegisterKernelILi4ELi4ELi4EEviPKdS1_S1_S1_PdE15s_evenDofToQuad+24];
	shl.b32 	%r23, %r2, 9;
	mov.u32 	%r24, _ZZ32massMatrixMultiplyRegisterKernelILi4ELi4ELi4EEviPKdS1_S1_S1_PdE6s_tmp1;
	add.s32 	%r25, %r24, %r23;
	shr.u32 	%r6, %r12, 2;
	shl.b32 	%r26, %r6, 5;
	add.s32 	%r7, %r25, %r26;
	shl.b32 	%r27, %r4, 3;
	add.s32 	%r8, %r7, %r27;
	@%p8 bra 	$L__BB62_6;
	add.f64 	%fd32, %fd147, %fd144;
	sub.f64 	%fd33, %fd147, %fd144;
	add.f64 	%fd34, %fd146, %fd145;
	sub.f64 	%fd35, %fd146, %fd145;
	fma.rn.f64 	%fd36, %fd9, %fd32, 0d0000000000000000;
	fma.rn.f64 	%fd37, %fd10, %fd33, 0d0000000000000000;
	fma.rn.f64 	%fd38, %fd11, %fd34, %fd36;
	fma.rn.f64 	%fd39, %fd12, %fd35, %fd37;
	sub.f64 	%fd40, %fd38, %fd39;
	st.shared.f64 	[%r8+384], %fd40;
	add.f64 	%fd41, %fd39, %fd38;
	st.shared.f64 	[%r8], %fd41;
	fma.rn.f64 	%fd42, %fd13, %fd32, 0d0000000000000000;
	fma.rn.f64 	%fd43, %fd14, %fd33, 0d0000000000000000;
	fma.rn.f64 	%fd44, %fd15, %fd34, %fd42;
	fma.rn.f64 	%fd45, %fd16, %fd35, %fd43;
	sub.f64 	%fd46, %fd44, %fd45;
	st.shared.f64 	[%r8+256], %fd46;
	add.f64 	%fd47, %fd45, %fd44;
	st.shared.f64 	[%r8+128], %fd47;
$L__BB62_6:
	setp.gt.u32 	%p9, %r12, 15;
	bar.sync 	0;
	mad.lo.s32 	%r28, %r6, 96, %r7;
	add.s32 	%r9, %r28, %r27;
	@%p9 bra 	$L__BB62_8;
	ld.shared.f64 	%fd48, [%r9];
	ld.shared.f64 	%fd49, [%r9+96];
	add.f64 	%fd50, %fd48, %fd49;
	sub.f64 	%fd51, %fd48, %fd49;
	ld.shared.f64 	%fd52, [%r9+32];
	ld.shared.f64 	%fd53, [%r9+64];
	add.f64 	%fd54, %fd52, %fd53;
	sub.f64 	%fd55, %fd52, %fd53;
	fma.rn.f64 	%fd56, %fd9, %fd50, 0d0000000000000000;
	fma.rn.f64 	%fd57, %fd10, %fd51, 0d0000000000000000;
	fma.rn.f64 	%fd58, %fd11, %fd54, %fd56;
	fma.rn.f64 	%fd59, %fd12, %fd55, %fd57;
	sub.f64 	%fd60, %fd58, %fd59;
	st.shared.f64 	[%r9+96], %fd60;
	add.f64 	%fd61, %fd59, %fd58;
	st.shared.f64 	[%r9], %fd61;
	fma.rn.f64 	%fd62, %fd13, %fd50, 0d0000000000000000;
	fma.rn.f64 	%fd63, %fd14, %fd51, 0d0000000000000000;
	fma.rn.f64 	%fd64, %fd15, %fd54, %fd62;
	fma.rn.f64 	%fd65, %fd16, %fd55, %fd63;
	sub.f64 	%fd66, %fd64, %fd65;
	st.shared.f64 	[%r9+64], %fd66;
	add.f64 	%fd67, %fd65, %fd64;
	st.shared.f64 	[%r9+32], %fd67;
$L__BB62_8:
	ld.param.u64 	%rd20, [_Z32massMatrixMultiplyRegisterKernelILi4ELi4ELi4EEviPKdS1_S1_S1_Pd_param_1];
	bar.sync 	0;
	mad.lo.s32 	%r30, %r4, 24, %r9;
	ld.shared.f64 	%fd68, [%r30];
	ld.shared.f64 	%fd69, [%r30+24];
	add.f64 	%fd70, %fd68, %fd69;
	sub.f64 	%fd71, %fd68, %fd69;
	ld.shared.f64 	%fd72, [%r30+8];
	ld.shared.f64 	%fd73, [%r30+16];
	add.f64 	%fd74, %fd72, %fd73;
	sub.f64 	%fd75, %fd72, %fd73;
	shl.b32 	%r10, %r3, 6;
	and.b32  	%r31, %r12, 1020;
	or.b32  	%r32, %r4, %r31;
	shl.b32 	%r33, %r32, 2;
	add.s32 	%r34, %r33, %r10;
	or.b32  	%r35, %r34, 3;
	fma.rn.f64 	%fd76, %fd9, %fd70, 0d0000000000000000;
	fma.rn.f64 	%fd77, %fd10, %fd71, 0d0000000000000000;
	fma.rn.f64 	%fd78, %fd11, %fd74, %fd76;
	fma.rn.f64 	%fd79, %fd12, %fd75, %fd77;
	cvta.to.global.u64 	%rd14, %rd20;
	mul.wide.s32 	%rd15, %r35, 8;
	add.s64 	%rd16, %rd14, %rd15;
	ld.global.nc.f64 	%fd80, [%rd16];
	ld.global.nc.f64 	%fd81, [%rd16+-24];
	sub.f64 	%fd82, %fd78, %fd79;
	mul.f64 	%fd148, %fd82, %fd80;
	add.f64 	%fd83, %fd78, %fd79;
	mul.f64 	%fd151, %fd83, %fd81;
	fma.rn.f64 	%fd84, %fd13, %fd70, 0d0000000000000000;
	fma.rn.f64 	%fd85, %fd14, %fd71, 0d0000000000000000;
	fma.rn.f64 	%fd86, %fd15, %fd74, %fd84;
	fma.rn.f64 	%fd87, %fd16, %fd75, %fd85;
	ld.global.nc.f64 	%fd88, [%rd16+-8];
	ld.global.nc.f64 	%fd89, [%rd16+-16];
	sub.f64 	%fd90, %fd86, %fd87;
	mul.f64 	%fd149, %fd90, %fd88;
	add.f64 	%fd91, %fd86, %fd87;
	mul.f64 	%fd150, %fd91, %fd89;
	bar.sync 	0;
	add.f64 	%fd92, %fd151, %fd148;
	sub.f64 	%fd93, %fd151, %fd148;
	add.f64 	%fd94, %fd150, %fd149;
	sub.f64 	%fd95, %fd150, %fd149;
	fma.rn.f64 	%fd96, %fd9, %fd92, 0d0000000000000000;
	fma.rn.f64 	%fd97, %fd10, %fd93, 0d0000000000000000;
	fma.rn.f64 	%fd98, %fd13, %fd94, %fd96;
	fma.rn.f64 	%fd99, %fd14, %fd95, %fd97;
	sub.f64 	%fd100, %fd98, %fd99;
	st.shared.f64 	[%r30+24], %fd100;
	add.f64 	%fd101, %fd98, %fd99;
	st.shared.f64 	[%r30], %fd101;
	fma.rn.f64 	%fd102, %fd11, %fd92, 0d0000000000000000;
	fma.rn.f64 	%fd103, %fd12, %fd93, 0d0000000000000000;
	fma.rn.f64 	%fd104, %fd15, %fd94, %fd102;
	fma.rn.f64 	%fd105, %fd16, %fd95, %fd103;
	sub.f64 	%fd106, %fd104, %fd105;
	st.shared.f64 	[%r30+16], %fd106;
	add.f64 	%fd107, %fd104, %fd105;
	st.shared.f64 	[%r30+8], %fd107;
	bar.sync 	0;
	@%p9 bra 	$L__BB62_10;
	ld.shared.f64 	%fd108, [%r9];
	ld.shared.f64 	%fd109, [%r9+96];
	add.f64 	%fd110, %fd108, %fd109;
	sub.f64 	%fd111, %fd108, %fd109;
	ld.shared.f64 	%fd112, [%r9+32];
	ld.shared.f64 	%fd113, [%r9+64];
	add.f64 	%fd114, %fd112, %fd113;
	sub.f64 	%fd115, %fd112, %fd113;
	fma.rn.f64 	%fd116, %fd9, %fd110, 0d0000000000000000;
	fma.rn.f64 	%fd117, %fd10, %fd111, 0d0000000000000000;
	fma.rn.f64 	%fd118, %fd13, %fd114, %fd116;
	fma.rn.f64 	%fd119, %fd14, %fd115, %fd117;
	sub.f64 	%fd120, %fd118, %fd119;
	st.shared.f64 	[%r9+96], %fd120;
	add.f64 	%fd121, %fd118, %fd119;
	st.shared.f64 	[%r9], %fd121;
	fma.rn.f64 	%fd122, %fd11, %fd110, 0d0000000000000000;
	fma.rn.f64 	%fd123, %fd12, %fd111, 0d0000000000000000;
	fma.rn.f64 	%fd124, %fd15, %fd114, %fd122;
	fma.rn.f64 	%fd125, %fd16, %fd115, %fd123;
	sub.f64 	%fd126, %fd124, %fd125;
	st.shared.f64 	[%r9+64], %fd126;
	add.f64 	%fd127, %fd124, %fd125;
	st.shared.f64 	[%r9+32], %fd127;
$L__BB62_10:
	setp.gt.u32 	%p11, %r12, 15;
	bar.sync 	0;
	@%p11 bra 	$L__BB62_12;
	ld.shared.f64 	%fd128, [%r8];
	ld.shared.f64 	%fd129, [%r8+384];
	add.f64 	%fd130, %fd128, %fd129;
	sub.f64 	%fd131, %fd128, %fd129;
	ld.shared.f64 	%fd132, [%r8+128];
	ld.shared.f64 	%fd133, [%r8+256];
	add.f64 	%fd134, %fd132, %fd133;
	sub.f64 	%fd135, %fd132, %fd133;
	fma.rn.f64 	%fd136, %fd9, %fd130, 0d0000000000000000;
	fma.rn.f64 	%fd137, %fd10, %fd131, 0d0000000000000000;
	fma.rn.f64 	%fd138, %fd13, %fd134, %fd136;
	fma.rn.f64 	%fd139, %fd14, %fd135, %fd137;
	sub.f64 	%fd148, %fd138, %fd139;
	add.f64 	%fd151, %fd138, %fd139;
	fma.rn.f64 	%fd140, %fd11, %fd130, 0d0000000000000000;
	fma.rn.f64 	%fd141, %fd12, %fd131, 0d0000000000000000;
	fma.rn.f64 	%fd142, %fd15, %fd134, %fd140;
	fma.rn.f64 	%fd143, %fd16, %fd135, %fd141;
	sub.f64 	%fd149, %fd142, %fd143;
	add.f64 	%fd150, %fd142, %fd143;
$L__BB62_12:
	bar.sync 	0;
	@%p4 bra 	$L__BB62_14;
	ld.param.u64 	%rd21, [_Z32massMatrixMultiplyRegisterKernelILi4ELi4ELi4EEviPKdS1_S1_S1_Pd_param_5];
	and.b32  	%r36, %r12, 12;
	or.b32  	%r37, %r4, %r36;
	add.s32 	%r38, %r37, %r10;
	cvta.to.global.u64 	%rd17, %rd21;
	mul.wide.s32 	%rd18, %r38, 8;
	add.s64 	%rd19, %rd17, %rd18;
	st.global.f64 	[%rd19], %fd151;
	st.global.f64 	[%rd19+128], %fd150;
	st.global.f64 	[%rd19+256], %fd149;
	st.global.f64 	[%rd19+384], %fd148;
$L__BB62_14:
	ret;

}
	// .globl	_Z32massMatrixMultiplyConstantKernelILi4ELi4ELi4EEviPKdS1_S1_S1_Pd
.visible .entry _Z32massMatrixMultiplyConstantKernelILi4ELi4ELi4EEviPKdS1_S1_S1_Pd(
	.param .u32 _Z32massMatrixMultiplyConstantKernelILi4ELi4ELi4EEviPKdS1_S1_S1_Pd_param_0,
	.param .u64 .ptr .align 1 _Z32massMatrixMultiplyConstantKernelILi4ELi4ELi4EEviPKdS1_S1_S1_Pd_param_1,
	.param .u64 .ptr .align 1 _Z32massMatrixMultiplyConstantKernelILi4ELi4ELi4EEviPKdS1_S1_S1_Pd_param_2,
	.param .u64 .ptr .align 1 _Z32massMatrixMultiplyConstantKernelILi4ELi4ELi4EEviPKdS1_S1_S1_Pd_param_3,
	.param .u64 .ptr .align 1 _Z32massMatrixMultiplyConstantKernelILi4ELi4ELi4EEviPKdS1_S1_S1_Pd_param_4,
	.param .u64 .ptr .align 1 _Z32massMatrixMultiplyConstantKernelILi4ELi4ELi4EEviPKdS1_S1_S1_Pd_param_5
)
{
	.reg .pred 	%p<10>;
	.reg .b32 	%r<34>;
	.reg .b64 	%rd<15>;
	.reg .b64 	%fd<150>;
	// demoted variable
	.shared .align 8 .b8 _ZZ32massMatrixMultiplyConstantKernelILi4ELi4ELi4EEviPKdS1_S1_S1_PdE6s_tmp1[2048];
	ld.param.u32 	%r11, [_Z32massMatrixMultiplyConstantKernelILi4ELi4ELi4EEviPKdS1_S1_S1_Pd_param_0];
	ld.param.u64 	%rd2, [_Z32massMatrixMultiplyConstantKernelILi4ELi4ELi4EEviPKdS1_S1_S1_Pd_param_4];
	mov.u32 	%r12, %tid.x;
	mov.u32 	%r2, %tid.y;
	mov.u32 	%r13, %ctaid.x;
	shl.b32 	%r14, %r13, 2;
	add.s32 	%r3, %r14, %r2;
	and.b32  	%r4, %r12, 3;
	and.b32  	%r5, %r12, 1020;
	setp.lt.s32 	%p2, %r3, %r11;
	setp.lt.u32 	%p3, %r12, 16;
	and.pred  	%p1, %p2, %p3;
	not.pred 	%p4, %p1;
	@%p4 bra 	$L__BB63_2;
	cvta.to.global.u64 	%rd4, %rd2;
	add.s32 	%r15, %r4, %r5;
	shl.b32 	%r16, %r3, 6;
	add.s32 	%r17, %r15, %r16;
	mul.wide.s32 	%rd5, %r17, 8;
	add.s64 	%rd6, %rd4, %rd5;
	ld.global.nc.f64 	%fd145, [%rd6];
	ld.global.nc.f64 	%fd144, [%rd6+128];
	ld.global.nc.f64 	%fd143, [%rd6+256];
	ld.global.nc.f64 	%fd142, [%rd6+384];
$L__BB63_2:
	setp.gt.u32 	%p5, %r12, 15;
	bar.sync 	0;
	ld.const.f64 	%fd9, [const_oddDofToQuad];
	ld.const.f64 	%fd10, [const_evenDofToQuad];
	ld.const.f64 	%fd11, [const_oddDofToQuad+8];
	ld.const.f64 	%fd12, [const_evenDofToQuad+8];
	ld.const.f64 	%fd13, [const_oddDofToQuad+16];
	ld.const.f64 	%fd14, [const_evenDofToQuad+16];
	ld.const.f64 	%fd15, [const_oddDofToQuad+24];
	ld.const.f64 	%fd16, [const_evenDofToQuad+24];
	shl.b32 	%r18, %r2, 9;
	mov.u32 	%r19, _ZZ32massMatrixMultiplyConstantKernelILi4ELi4ELi4EEviPKdS1_S1_S1_PdE6s_tmp1;
	add.s32 	%r20, %r19, %r18;
	shr.u32 	%r6, %r12, 2;
	shl.b32 	%r21, %r6, 5;
	add.s32 	%r7, %r20, %r21;
	shl.b32 	%r22, %r4, 3;
	add.s32 	%r8, %r7, %r22;
	@%p5 bra 	$L__BB63_4;
	add.f64 	%fd30, %fd145, %fd142;
	sub.f64 	%fd31, %fd145, %fd142;
	add.f64 	%fd32, %fd144, %fd143;
	sub.f64 	%fd33, %fd144, %fd143;
	fma.rn.f64 	%fd34, %fd9, %fd30, 0d0000000000000000;
	fma.rn.f64 	%fd35, %fd10, %fd31, 0d0000000000000000;
	fma.rn.f64 	%fd36, %fd11, %fd32, %fd34;
	fma.rn.f64 	%fd37, %fd12, %fd33, %fd35;
	sub.f64 	%fd38, %fd36, %fd37;
	st.shared.f64 	[%r8+384], %fd38;
	add.f64 	%fd39, %fd37, %fd36;
	st.shared.f64 	[%r8], %fd39;
	fma.rn.f64 	%fd40, %fd13, %fd30, 0d0000000000000000;
	fma.rn.f64 	%fd41, %fd14, %fd31, 0d0000000000000000;
	fma.rn.f64 	%fd42, %fd15, %fd32, %fd40;
	fma.rn.f64 	%fd43, %fd16, %fd33, %fd41;
	sub.f64 	%fd44, %fd42, %fd43;
	st.shared.f64 	[%r8+256], %fd44;
	add.f64 	%fd45, %fd43, %fd42;
	st.shared.f64 	[%r8+128], %fd45;
$L__BB63_4:
	setp.gt.u32 	%p6, %r12, 15;
	bar.sync 	0;
	mad.lo.s32 	%r23, %r6, 96, %r7;
	add.s32 	%r9, %r23, %r22;
	@%p6 bra 	$L__BB63_6;
	ld.shared.f64 	%fd46, [%r9];
	ld.shared.f64 	%fd47, [%r9+96];
	add.f64 	%fd48, %fd46, %fd47;
	sub.f64 	%fd49, %fd46, %fd47;
	ld.shared.f64 	%fd50, [%r9+32];
	ld.shared.f64 	%fd51, [%r9+64];
	add.f64 	%fd52, %fd50, %fd51;
	sub.f64 	%fd53, %fd50, %fd51;
	fma.rn.f64 	%fd54, %fd9, %fd48, 0d0000000000000000;
	fma.rn.f64 	%fd55, %fd10, %fd49, 0d0000000000000000;
	fma.rn.f64 	%fd56, %fd11, %fd52, %fd54;
	fma.rn.f64 	%fd57, %fd12, %fd53, %fd55;
	sub.f64 	%fd58, %fd56, %fd57;
	st.shared.f64 	[%r9+96], %fd58;
	add.f64 	%fd59, %fd57, %fd56;
	st.shared.f64 	[%r9], %fd59;
	fma.rn.f64 	%fd60, %fd13, %fd48, 0d0000000000000000;
	fma.rn.f64 	%fd61, %fd14, %fd49, 0d0000000000000000;
	fma.rn.f64 	%fd62, %fd15, %fd52, %fd60;
	fma.rn.f64 	%fd63, %fd16, %fd53, %fd61;
	sub.f64 	%fd64, %fd62, %fd63;
	st.shared.f64 	[%r9+64], %fd64;
	add.f64 	%fd65, %fd63, %fd62;
	st.shared.f64 	[%r9+32], %fd65;
$L__BB63_6:
	ld.param.u64 	%rd13, [_Z32massMatrixMultiplyConstantKernelILi4ELi4ELi4EEviPKdS1_S1_S1_Pd_param_1];
	bar.sync 	0;
	mad.lo.s32 	%r25, %r4, 24, %r9;
	ld.shared.f64 	%fd66, [%r25];
	ld.shared.f64 	%fd67, [%r25+24];
	add.f64 	%fd68, %fd66, %fd67;
	sub.f64 	%fd69, %fd66, %fd67;
	ld.shared.f64 	%fd70, [%r25+8];
	ld.shared.f64 	%fd71, [%r25+16];
	add.f64 	%fd72, %fd70, %fd71;
	sub.f64 	%fd73, %fd70, %fd71;
	shl.b32 	%r10, %r3, 6;
	and.b32  	%r26, %r12, 1020;
	or.b32  	%r27, %r4, %r26;
	shl.b32 	%r28, %r27, 2;
	add.s32 	%r29, %r28, %r10;
	or.b32  	%r30, %r29, 3;
	fma.rn.f64 	%fd74, %fd9, %fd68, 0d0000000000000000;
	fma.rn.f64 	%fd75, %fd10, %fd69, 0d0000000000000000;
	fma.rn.f64 	%fd76, %fd11, %fd72, %fd74;
	fma.rn.f64 	%fd77, %fd12, %fd73, %fd75;
	cvta.to.global.u64 	%rd7, %rd13;
	mul.wide.s32 	%rd8, %r30, 8;
	add.s64 	%rd9, %rd7, %rd8;
	ld.global.nc.f64 	%fd78, [%rd9];
	ld.global.nc.f64 	%fd79, [%rd9+-24];
	sub.f64 	%fd80, %fd76, %fd77;
	mul.f64 	%fd146, %fd80, %fd78;
	add.f64 	%fd81, %fd76, %fd77;
	mul.f64 	%fd149, %fd81, %fd79;
	fma.rn.f64 	%fd82, %fd13, %fd68, 0d0000000000000000;
	fma.rn.f64 	%fd83, %fd14, %fd69, 0d0000000000000000;
	fma.rn.f64 	%fd84, %fd15, %fd72, %fd82;
	fma.rn.f64 	%fd85, %fd16, %fd73, %fd83;
	ld.global.nc.f64 	%fd86, [%rd9+-8];
	ld.global.nc.f64 	%fd87, [%rd9+-16];
	sub.f64 	%fd88, %fd84, %fd85;
	mul.f64 	%fd147, %fd88, %fd86;
	add.f64 	%fd89, %fd84, %fd85;
	mul.f64 	%fd148, %fd89, %fd87;
	bar.sync 	0;
	add.f64 	%fd90, %fd149, %fd146;
	sub.f64 	%fd91, %fd149, %fd146;
	add.f64 	%fd92, %fd148, %fd147;
	sub.f64 	%fd93, %fd148, %fd147;
	fma.rn.f64 	%fd94, %fd9, %fd90, 0d0000000000000000;
	fma.rn.f64 	%fd95, %fd10, %fd91, 0d0000000000000000;
	fma.rn.f64 	%fd96, %fd13, %fd92, %fd94;
	fma.rn.f64 	%fd97, %fd14, %fd93, %fd95;
	sub.f64 	%fd98, %fd96, %fd97;
	st.shared.f64 	[%r25+24], %fd98;
	add.f64 	%fd99, %fd96, %fd97;
	st.shared.f64 	[%r25], %fd99;
	fma.rn.f64 	%fd100, %fd11, %fd90, 0d0000000000000000;
	fma.rn.f64 	%fd101, %fd12, %fd91, 0d0000000000000000;
	fma.rn.f64 	%fd102, %fd15, %fd92, %fd100;
	fma.rn.f64 	%fd103, %fd16, %fd93, %fd101;
	sub.f64 	%fd104, %fd102, %fd103;
	st.shared.f64 	[%r25+16], %fd104;
	add.f64 	%fd105, %fd102, %fd103;
	st.shared.f64 	[%r25+8], %fd105;
	bar.sync 	0;
	@%p6 bra 	$L__BB63_8;
	ld.shared.f64 	%fd106, [%r9];
	ld.shared.f64 	%fd107, [%r9+96];
	add.f64 	%fd108, %fd106, %fd107;
	sub.f64 	%fd109, %fd106, %fd107;
	ld.shared.f64 	%fd110, [%r9+32];
	ld.shared.f64 	%fd111, [%r9+64];
	add.f64 	%fd112, %fd110, %fd111;
	sub.f64 	%fd113, %fd110, %fd111;
	fma.rn.f64 	%fd114, %fd9, %fd108, 0d0000000000000000;
	fma.rn.f64 	%fd115, %fd10, %fd109, 0d0000000000000000;
	fma.rn.f64 	%fd116, %fd13, %fd112, %fd114;
	fma.rn.f64 	%fd117, %fd14, %fd113, %fd115;
	sub.f64 	%fd118, %fd116, %fd117;
	st.shared.f64 	[%r9+96], %fd118;
	add.f64 	%fd119, %fd116, %fd117;
	st.shared.f64 	[%r9], %fd119;
	fma.rn.f64 	%fd120, %fd11, %fd108, 0d0000000000000000;
	fma.rn.f64 	%fd121, %fd12, %fd109, 0d0000000000000000;
	fma.rn.f64 	%fd122, %fd15, %fd112, %fd120;
	fma.rn.f64 	%fd123, %fd16, %fd113, %fd121;
	sub.f64 	%fd124, %fd122, %fd123;
	st.shared.f64 	[%r9+64], %fd124;
	add.f64 	%fd125, %fd122, %fd123;
	st.shared.f64 	[%r9+32], %fd125;
$L__BB63_8:
	setp.gt.u32 	%p8, %r12, 15;
	bar.sync 	0;
	@%p8 bra 	$L__BB63_10;
	ld.shared.f64 	%fd126, [%r8];
	ld.shared.f64 	%fd127, [%r8+384];
	add.f64 	%fd128, %fd126, %fd127;
	sub.f64 	%fd129, %fd126, %fd127;
	ld.shared.f64 	%fd130, [%r8+128];
	ld.shared.f64 	%fd131, [%r8+256];
	add.f64 	%fd132, %fd130, %fd131;
	sub.f64 	%fd133, %fd130, %fd131;
	fma.rn.f64 	%fd134, %fd9, %fd128, 0d0000000000000000;
	fma.rn.f64 	%fd135, %fd10, %fd129, 0d0000000000000000;
	fma.rn.f64 	%fd136, %fd13, %fd132, %fd134;
	fma.rn.f64 	%fd137, %fd14, %fd133, %fd135;
	sub.f64 	%fd146, %fd136, %fd137;
	add.f64 	%fd149, %fd136, %fd137;
	fma.rn.f64 	%fd138, %fd11, %fd128, 0d0000000000000000;
	fma.rn.f64 	%fd139, %fd12, %fd129, 0d0000000000000000;
	fma.rn.f64 	%fd140, %fd15, %fd132, %fd138;
	fma.rn.f64 	%fd141, %fd16, %fd133, %fd139;
	sub.f64 	%fd147, %fd140, %fd141;
	add.f64 	%fd148, %fd140, %fd141;
$L__BB63_10:
	bar.sync 	0;
	@%p4 bra 	$L__BB63_12;
	ld.param.u64 	%rd14, [_Z32massMatrixMultiplyConstantKernelILi4ELi4ELi4EEviPKdS1_S1_S1_Pd_param_5];
	and.b32  	%r31, %r12, 12;
	or.b32  	%r32, %r4, %r31;
	add.s32 	%r33, %r32, %r10;
	cvta.to.global.u64 	%rd10, %rd14;
	mul.wide.s32 	%rd11, %r33, 8;
	add.s64 	%rd12, %rd10, %rd11;
	st.global.f64 	[%rd12], %fd149;
	st.global.f64 	[%rd12+128], %fd148;
	st.global.f64 	[%rd12+256], %fd147;
	st.global.f64 	[%rd12+384], %fd146;
$L__BB63_12:
	ret;

}
	// .globl	_Z30massMatrixMultiplySharedKernelILi4ELi4ELi4EEviPKdS1_S1_S1_Pd
.visible .entry _Z30massMatrixMultiplySharedKernelILi4ELi4ELi4EEviPKdS1_S1_S1_Pd(
	.param .u32 _Z30massMatrixMultiplySharedKernelILi4ELi4ELi4EEviPKdS1_S1_S1_Pd_param_0,
	.param .u64 .ptr .align 1 _Z30massMatrixMultiplySharedKernelILi4ELi4ELi4EEviPKdS1_S1_S1_Pd_param_1,
	.param .u64 .ptr .align 1 _Z30massMatrixMultiplySharedKernelILi4ELi4ELi4EEviPKdS1_S1_S1_Pd_param_2,
	.param .u64 .ptr .align 1 _Z30massMatrixMultiplySharedKernelILi4ELi4ELi4EEviPKdS1_S1_S1_Pd_param_3,
	.param .u64 .ptr .align 1 _Z30massMatrixMultiplySharedKernelILi4ELi4ELi4EEviPKdS1_S1_S1_Pd_param_4,
	.param .u64 .ptr .align 1 _Z30massMatrixMultiplySharedKernelILi4ELi4ELi4EEviPKdS1_S1_S1_Pd_param_5
)
{
	.reg .pred 	%p<13>;
	.reg .b32 	%r<39>;
	.reg .b64 	%rd<22>;
	.reg .b64 	%fd<152>;
	// demoted variable
	.shared .align 8 .b8 _ZZ30massMatrixMultiplySharedKernelILi4ELi4ELi4EEviPKdS1_S1_S1_PdE6s_tmp1[2048];
	// demoted variable
	.shared .align 8 .b8 _ZZ30massMatrixMultiplySharedKernelILi4ELi4ELi4EEviPKdS1_S1_S1_PdE14s_oddDofToQuad[32];
	// demoted variable
	.shared .align 8 .b8 _ZZ30massMatrixMultiplySharedKernelILi4ELi4ELi4EEviPKdS1_S1_S1_PdE15s_evenDofToQuad[32];
	ld.param.u32 	%r11, [_Z30massMatrixMultiplySharedKernelILi4ELi4ELi4EEviPKdS1_S1_S1_Pd_param_0];
	ld.param.u64 	%rd2, [_Z30massMatrixMultiplySharedKernelILi4ELi4ELi4EEviPKdS1_S1_S1_Pd_param_2];
	ld.param.u64 	%rd3, [_Z30massMatrixMultiplySharedKernelILi4ELi4ELi4EEviPKdS1_S1_S1_Pd_param_3];
	ld.param.u64 	%rd4, [_Z30massMatrixMultiplySharedKernelILi4ELi4ELi4EEviPKdS1_S1_S1_Pd_param_4];
	mov.u32 	%r12, %tid.x;
	mov.u32 	%r2, %tid.y;
	mov.u32 	%r13, %ctaid.x;
	shl.b32 	%r14, %r13, 2;
	add.s32 	%r3, %r14, %r2;
	and.b32  	%r4, %r12, 3;
	and.b32  	%r5, %r12, 1020;
	setp.lt.s32 	%p2, %r3, %r11;
	setp.lt.u32 	%p3, %r12, 16;
	and.pred  	%p1, %p2, %p3;
	not.pred 	%p4, %p1;
	@%p4 bra 	$L__BB64_2;
	cvta.to.global.u64 	%rd6, %rd4;
	add.s32 	%r15, %r4, %r5;
	shl.b32 	%r16, %r3, 6;
	add.s32 	%r17, %r15, %r16;
	mul.wide.s32 	%rd7, %r17, 8;
	add.s64 	%rd8, %rd6, %rd7;
	ld.global.nc.f64 	%fd147, [%rd8];
	ld.global.nc.f64 	%fd146, [%rd8+128];
	ld.global.nc.f64 	%fd145, [%rd8+256];
	ld.global.nc.f64 	%fd144, [%rd8+384];
$L__BB64_2:
	setp.ne.s32 	%p5, %r2, 0;
	setp.gt.u32 	%p6, %r12, 3;
	or.pred  	%p7, %p5, %p6;
	@%p7 bra 	$L__BB64_4;
	cvta.to.global.u64 	%rd9, %rd2;
	mul.wide.u32 	%rd10, %r12, 8;
	add.s64 	%rd11, %rd9, %rd10;
	ld.global.nc.f64 	%fd30, [%rd11];
	shl.b32 	%r18, %r12, 3;
	mov.u32 	%r19, _ZZ30massMatrixMultiplySharedKernelILi4ELi4ELi4EEviPKdS1_S1_S1_PdE14s_oddDofToQuad;
	add.s32 	%r20, %r19, %r18;
	st.shared.f64 	[%r20], %fd30;
	cvta.to.global.u64 	%rd12, %rd3;
	add.s64 	%rd13, %rd12, %rd10;
	ld.global.nc.f64 	%fd31, [%rd13];
	mov.u32 	%r21, _ZZ30massMatrixMultiplySharedKernelILi4ELi4ELi4EEviPKdS1_S1_S1_PdE15s_evenDofToQuad;
	add.s32 	%r22, %r21, %r18;
	st.shared.f64 	[%r22], %fd31;
$L__BB64_4:
	setp.gt.u32 	%p8, %r12, 15;
	bar.sync 	0;
	ld.shared.f64 	%fd9, [_ZZ30massMatrixMultiplySharedKernelILi4ELi4ELi4EEviPKdS1_S1_S1_PdE14s_oddDofToQuad];
	ld.shared.f64 	%fd10, [_ZZ30massMatrixMultiplySharedKernelILi4ELi4ELi4EEviPKdS1_S1_S1_PdE15s_evenDofToQuad];
	ld.shared.f64 	%fd11, [_ZZ30massMatrixMultiplySharedKernelILi4ELi4ELi4EEviPKdS1_S1_S1_PdE14s_oddDofToQuad+8];
	ld.shared.f64 	%fd12, [_ZZ30massMatrixMultiplySharedKernelILi4ELi4ELi4EEviPKdS1_S1_S1_PdE15s_evenDofToQuad+8];
	ld.shared.f64 	%fd13, [_ZZ30massMatrixMultiplySharedKernelILi4ELi4ELi4EEviPKdS1_S1_S1_PdE14s_oddDofToQuad+16];
	ld.shared.f64 	%fd14, [_ZZ30massMatrixMultiplySharedKernelILi4ELi4ELi4EEviPKdS1_S1_S1_PdE15s_evenDofToQuad+16];
	ld.shared.f64 	%fd15, [_ZZ30massMatrixMultiplySharedKernelILi4ELi4ELi4EEviPKdS1_S1_S1_PdE14s_oddDofToQuad+24];
	ld.shared.f64 	%fd16, [_ZZ30massMatrixMultiplySharedKernelILi4ELi4ELi4EEviPKdS1_S1_S1_PdE15s_evenDofToQuad+24];
	shl.b32 	%r23, %r2, 9;
	mov.u32 	%r24, _ZZ30massMatrixMultiplySharedKernelILi4ELi4ELi4EEviPKdS1_S1_S1_PdE6s_tmp1;
	add.s32 	%r25, %r24, %r23;
	shr.u32 	%r6, %r12, 2;
	shl.b32 	%r26, %r6, 5;
	add.s32 	%r7, %r25, %r26;
	shl.b32 	%r27, %r4, 3;
	add.s32 	%r8, %r7, %r27;
	@%p8 bra 	$L__BB64_6;
	add.f64 	%fd32, %fd147, %fd144;
	sub.f64 	%fd33, %fd147, %fd144;
	add.f64 	%fd34, %fd146, %fd145;
	sub.f64 	%fd35, %fd146, %fd145;
	fma.rn.f64 	%fd36, %fd9, %fd32, 0d0000000000000000;
	fma.rn.f64 	%fd37, %fd10, %fd33, 0d0000000000000000;
	fma.rn.f64 	%fd38, %fd11, %fd34, %fd36;
	fma.rn.f64 	%fd39, %fd12, %fd35, %fd37;
	sub.f64 	%fd40, %fd38, %fd39;
	st.shared.f64 	[%r8+384], %fd40;
	add.f64 	%fd41, %fd39, %fd38;
	st.shared.f64 	[%r8], %fd41;
	fma.rn.f64 	%fd42, %fd13, %fd32, 0d0000000000000000;
	fma.rn.f64 	%fd43, %fd14, %fd33, 0d0000000000000000;
	fma.rn.f64 	%fd44, %fd15, %fd34, %fd42;
	fma.rn.f64 	%fd45, %fd16, %fd35, %fd43;
	sub.f64 	%fd46, %fd44, %fd45;
	st.shared.f64 	[%r8+256], %fd46;
	add.f64 	%fd47, %fd45, %fd44;
	st.shared.f64 	[%r8+128], %fd47;
$L__BB64_6:
	setp.gt.u32 	%p9, %r12, 15;
	bar.sync 	0;
	mad.lo.s32 	%r28, %r6, 96, %r7;
	add.s32 	%r9, %r28, %r27;
	@%p9 bra 	$L__BB64_8;
	ld.shared.f64 	%fd48, [%r9];
	ld.shared.f64 	%fd49, [%r9+96];
	add.f64 	%fd50, %fd48, %fd49;
	sub.f64 	%fd51, %fd48, %fd49;
	ld.shared.f64 	%fd52, [%r9+32];
	ld.shared.f64 	%fd53, [%r9+64];
	add.f64 	%fd54, %fd52, %fd53;
	sub.f64 	%fd55, %fd52, %fd53;
	fma.rn.f64 	%fd56, %fd9, %fd50, 0d0000000000000000;
	fma.rn.f64 	%fd57, %fd10, %fd51, 0d0000000000000000;
	fma.rn.f64 	%fd58, %fd11, %fd54, %fd56;
	fma.rn.f64 	%fd59, %fd12, %fd55, %fd57;
	sub.f64 	%fd60, %fd58, %fd59;
	st.shared.f64 	[%r9+96], %fd60;
	add.f64 	%fd61, %fd59, %fd58;
	st.shared.f64 	[%r9], %fd61;
	fma.rn.f64 	%fd62, %fd13, %fd50, 0d0000000000000000;
	fma.rn.f64 	%fd63, %fd14, %fd51, 0d0000000000000000;
	fma.rn.f64 	%fd64, %fd15, %fd54, %fd62;
	fma.rn.f64 	%fd65, %fd16, %fd55, %fd63;
	sub.f64 	%fd66, %fd64, %fd65;
	st.shared.f64 	[%r9+64], %fd66;
	add.f64 	%fd67, %fd65, %fd64;
	st.shared.f64 	[%r9+32], %fd67;
$L__BB64_8:
	ld.param.u64 	%rd20, [_Z30massMatrixMultiplySharedKernelILi4ELi4ELi4EEviPKdS1_S1_S1_Pd_param_1];
	bar.sync 	0;
	mad.lo.s32 	%r30, %r4, 24, %r9;
	ld.shared.f64 	%fd68, [%r30];
	ld.shared.f64 	%fd69, [%r30+24];
	add.f64 	%fd70, %fd68, %fd69;
	sub.f64 	%fd71, %fd68, %fd69;
	ld.shared.f64 	%fd72, [%r30+8];
	ld.shared.f64 	%fd73, [%r30+16];
	add.f64 	%fd74, %fd72, %fd73;
	sub.f64 	%fd75, %fd72, %fd73;
	shl.b32 	%r10, %r3, 6;
	and.b32  	%r31, %r12, 1020;
	or.b32  	%r32, %r4, %r31;
	shl.b32 	%r33, %r32, 2;
	add.s32 	%r34, %r33, %r10;
	or.b32  	%r35, %r34, 3;
	fma.rn.f64 	%fd76, %fd9, %fd70, 0d0000000000000000;
	fma.rn.f64 	%fd77, %fd10, %fd71, 0d0000000000000000;
	fma.rn.f64 	%fd78, %fd11, %fd74, %fd76;
	fma.rn.f64 	%fd79, %fd12, %fd75, %fd77;
	cvta.to.global.u64 	%rd14, %rd20;
	mul.wide.s32 	%rd15, %r35, 8;
	add.s64 	%rd16, %rd14, %rd15;
	ld.global.nc.f64 	%fd80, [%rd16];
	ld.global.nc.f64 	%fd81, [%rd16+-24];
	sub.f64 	%fd82, %fd78, %fd79;
	mul.f64 	%fd148, %fd82, %fd80;
	add.f64 	%fd83, %fd78, %fd79;
	mul.f64 	%fd151, %fd83, %fd81;
	fma.rn.f64 	%fd84, %fd13, %fd70, 0d0000000000000000;
	fma.rn.f64 	%fd85, %fd14, %fd71, 0d0000000000000000;
	fma.rn.f64 	%fd86, %fd15, %fd74, %fd84;
	fma.rn.f64 	%fd87, %fd16, %fd75, %fd85;
	ld.global.nc.f64 	%fd88, [%rd16+-8];
	ld.global.nc.f64 	%fd89, [%rd16+-16];
	sub.f64 	%fd90, %fd86, %fd87;
	mul.f64 	%fd149, %fd90, %fd88;
	add.f64 	%fd91, %fd86, %fd87;
	mul.f64 	%fd150, %fd91, %fd89;
	bar.sync 	0;
	add.f64 	%fd92, %fd151, %fd148;
	sub.f64 	%fd93, %fd151, %fd148;
	add.f64 	%fd94, %fd150, %fd149;
	sub.f64 	%fd95, %fd150, %fd149;
	fma.rn.f64 	%fd96, %fd9, %fd92, 0d0000000000000000;
	fma.rn.f64 	%fd97, %fd10, %fd93, 0d0000000000000000;
	fma.rn.f64 	%fd98, %fd13, %fd94, %fd96;
	fma.rn.f64 	%fd99, %fd14, %fd95, %fd97;
	sub.f64 	%fd100, %fd98, %fd99;
	st.shared.f64 	[%r30+24], %fd100;
	add.f64 	%fd101, %fd98, %fd99;
	st.shared.f64 	[%r30], %fd101;
	fma.rn.f64 	%fd102, %fd11, %fd92, 0d0000000000000000;
	fma.rn.f64 	%fd103, %fd12, %fd93, 0d0000000000000000;
	fma.rn.f64 	%fd104, %fd15, %fd94, %fd102;
	fma.rn.f64 	%fd105, %fd16, %fd95, %fd103;
	sub.f64 	%fd106, %fd104, %fd105;
	st.shared.f64 	[%r30+16], %fd106;
	add.f64 	%fd107, %fd104, %fd105;
	st.shared.f64 	[%r30+8], %fd107;
	bar.sync 	0;
	@%p9 bra 	$L__BB64_10;
	ld.shared.f64 	%fd108, [%r9];
	ld.shared.f64 	%fd109, [%r9+96];
	add.f64 	%fd110, %fd108, %fd109;
	sub.f64 	%fd111, %fd108, %fd109;
	ld.shared.f64 	%fd112, [%r9+32];
	ld.shared.f64 	%fd113, [%r9+64];
	add.f64 	%fd114, %fd112, %fd113;
	sub.f64 	%fd115, %fd112, %fd113;
	fma.rn.f64 	%fd116, %fd9, %fd110, 0d0000000000000000;
	fma.rn.f64 	%fd117, %fd10, %fd111, 0d0000000000000000;
	fma.rn.f64 	%fd118, %fd13, %fd114, %fd116;
	fma.rn.f64 	%fd119, %fd14, %fd115, %fd117;
	sub.f64 	%fd120, %fd118, %fd119;
	st.shared.f64 	[%r9+96], %fd120;
	add.f64 	%fd121, %fd118, %fd119;
	st.shared.f64 	[%r9], %fd121;
	fma.rn.f64 	%fd122, %fd11, %fd110, 0d0000000000000000;
	fma.rn.f64 	%fd123, %fd12, %fd111, 0d0000000000000000;
	fma.rn.f64 	%fd124, %fd15, %fd114, %fd122;
	fma.rn.f64 	%fd125, %fd16, %fd115, %fd123;
	sub.f64 	%fd126, %fd124, %fd125;
	st.shared.f64 	[%r9+64], %fd126;
	add.f64 	%fd127, %fd124, %fd125;
	st.shared.f64 	[%r9+32], %fd127;
$L__BB64_10:
	setp.gt.u32 	%p11, %r12, 15;
	bar.sync 	0;
	@%p11 bra 	$L__BB64_12;
	ld.shared.f64 	%fd128, [%r8];
	ld.shared.f64 	%fd129, [%r8+384];
	add.f64 	%fd130, %fd128, %fd129;
	sub.f64 	%fd131, %fd128, %fd129;
	ld.shared.f64 	%fd132, [%r8+128];
	ld.shared.f64 	%fd133, [%r8+256];
	add.f64 	%fd134, %fd132, %fd133;
	sub.f64 	%fd135, %fd132, %fd133;
	fma.rn.f64 	%fd136, %fd9, %fd130, 0d0000000000000000;
	fma.rn.f64 	%fd137, %fd10, %fd131, 0d0000000000000000;
	fma.rn.f64 	%fd138, %fd13, %fd134, %fd136;
	fma.rn.f64 	%fd139, %fd14, %fd135, %fd137;
	sub.f64 	%fd148, %fd138, %fd139;
	add.f64 	%fd151, %fd138, %fd139;
	fma.rn.f64 	%fd140, %fd11, %fd130, 0d0000000000000000;
	fma.rn.f64 	%fd141, %fd12, %fd131, 0d0000000000000000;
	fma.rn.f64 	%fd142, %fd15, %fd134, %fd140;
	fma.rn.f64 	%fd143, %fd16, %fd135, %fd141;
	sub.f64 	%fd149, %fd142, %fd143;
	add.f64 	%fd150, %fd142, %fd143;
$L__BB64_12:
	bar.sync 	0;
	@%p4 bra 	$L__BB64_14;
	ld.param.u64 	%rd21, [_Z30massMatrixMultiplySharedKernelILi4ELi4ELi4EEviPKdS1_S1_S1_Pd_param_5];
	and.b32  	%r36, %r12, 12;
	or.b32  	%r37, %r4, %r36;
	add.s32 	%r38, %r37, %r10;
	cvta.to.global.u64 	%rd17, %rd21;
	mul.wide.s32 	%rd18, %r38, 8;
	add.s64 	%rd19, %rd17, %rd18;
	st.global.f64 	[%rd19], %fd151;
	st.global.f64 	[%rd19+128], %fd150;
	st.global.f64 	[%rd19+256], %fd149;
	st.global.f64 	[%rd19+384], %fd148;
$L__BB64_14:
	ret;

}
	// .globl	_Z30massMatrixMultiplyGlobalKernelILi4ELi4ELi4EEviPKdS1_S1_S1_Pd
.visible .entry _Z30massMatrixMultiplyGlobalKernelILi4ELi4ELi4EEviPKdS1_S1_S1_Pd(
	.param .u32 _Z30massMatrixMultiplyGlobalKernelILi4ELi4ELi4EEviPKdS1_S1_S1_Pd_param_0,
	.param .u64 .ptr .align 1 _Z30massMatrixMultiplyGlobalKernelILi4ELi4ELi4EEviPKdS1_S1_S1_Pd_param_1,
	.param .u64 .ptr .align 1 _Z30massMatrixMultiplyGlobalKernelILi4ELi4ELi4EEviPKdS1_S1_S1_Pd_param_2,
	.param .u64 .ptr .align 1 _Z30massMatrixMultiplyGlobalKernelILi4ELi4ELi4EEviPKdS1_S1_S1_Pd_param_3,
	.param .u64 .ptr .align 1 _Z30massMatrixMultiplyGlobalKernelILi4ELi4ELi4EEviPKdS1_S1_S1_Pd_param_4,
	.param .u64 .ptr .align 1 _Z30massMatrixMultiplyGlobalKernelILi4ELi4ELi4EEviPKdS1_S1_S1_Pd_param_5
)
{
	.reg .pred 	%p<10>;
	.reg .b32 	%r<34>;
	.reg .b64 	%rd<19>;
	.reg .b64 	%fd<166>;
	// demoted variable
	.shared .align 8 .b8 _ZZ30massMatrixMultiplyGlobalKernelILi4ELi4ELi4EEviPKdS1_S1_S1_PdE6s_tmp1[2048];
	ld.param.u32 	%r11, [_Z30massMatrixMultiplyGlobalKernelILi4ELi4ELi4EEviPKdS1_S1_S1_Pd_param_0];
	ld.param.u64 	%rd6, [_Z30massMatrixMultiplyGlobalKernelILi4ELi4ELi4EEviPKdS1_S1_S1_Pd_param_2];
	ld.param.u64 	%rd7, [_Z30massMatrixMultiplyGlobalKernelILi4ELi4ELi4EEviPKdS1_S1_S1_Pd_param_3];
	ld.param.u64 	%rd4, [_Z30massMatrixMultiplyGlobalKernelILi4ELi4ELi4EEviPKdS1_S1_S1_Pd_param_4];
	cvta.to.global.u64 	%rd1, %rd7;
	cvta.to.global.u64 	%rd2, %rd6;
	mov.u32 	%r12, %tid.x;
	mov.u32 	%r2, %tid.y;
	mov.u32 	%r13, %ctaid.x;
	shl.b32 	%r14, %r13, 2;
	add.s32 	%r3, %r14, %r2;
	and.b32  	%r4, %r12, 3;
	and.b32  	%r5, %r12, 1020;
	setp.lt.s32 	%p2, %r3, %r11;
	setp.lt.u32 	%p3, %r12, 16;
	and.pred  	%p1, %p2, %p3;
	not.pred 	%p4, %p1;
	@%p4 bra 	$L__BB65_2;
	cvta.to.global.u64 	%rd8, %rd4;
	add.s32 	%r15, %r4, %r5;
	shl.b32 	%r16, %r3, 6;
	add.s32 	%r17, %r15, %r16;
	mul.wide.s32 	%rd9, %r17, 8;
	add.s64 	%rd10, %rd8, %rd9;
	ld.global.nc.f64 	%fd161, [%rd10];
	ld.global.nc.f64 	%fd160, [%rd10+128];
	ld.global.nc.f64 	%fd159, [%rd10+256];
	ld.global.nc.f64 	%fd158, [%rd10+384];
$L__BB65_2:
	setp.gt.u32 	%p5, %r12, 15;
	bar.sync 	0;
	shl.b32 	%r18, %r2, 9;
	mov.u32 	%r19, _ZZ30massMatrixMultiplyGlobalKernelILi4ELi4ELi4EEviPKdS1_S1_S1_PdE6s_tmp1;
	add.s32 	%r20, %r19, %r18;
	shr.u32 	%r6, %r12, 2;
	shl.b32 	%r21, %r6, 5;
	add.s32 	%r7, %r20, %r21;
	shl.b32 	%r22, %r4, 3;
	add.s32 	%r8, %r7, %r22;
	@%p5 bra 	$L__BB65_4;
	add.f64 	%fd30, %fd161, %fd158;
	sub.f64 	%fd31, %fd161, %fd158;
	add.f64 	%fd32, %fd160, %fd159;
	sub.f64 	%fd33, %fd160, %fd159;
	ld.global.nc.f64 	%fd34, [%rd2];
	fma.rn.f64 	%fd35, %fd34, %fd30, 0d0000000000000000;
	ld.global.nc.f64 	%fd36, [%rd1];
	fma.rn.f64 	%fd37, %fd36, %fd31, 0d0000000000000000;
	ld.global.nc.f64 	%fd38, [%rd2+8];
	fma.rn.f64 	%fd39, %fd38, %fd32, %fd35;
	ld.global.nc.f64 	%fd40, [%rd1+8];
	fma.rn.f64 	%fd41, %fd40, %fd33, %fd37;
	sub.f64 	%fd42, %fd39, %fd41;
	st.shared.f64 	[%r8+384], %fd42;
	add.f64 	%fd43, %fd41, %fd39;
	st.shared.f64 	[%r8], %fd43;
	ld.global.nc.f64 	%fd44, [%rd2+16];
	fma.rn.f64 	%fd45, %fd44, %fd30, 0d0000000000000000;
	ld.global.nc.f64 	%fd46, [%rd1+16];
	fma.rn.f64 	%fd47, %fd46, %fd31, 0d0000000000000000;
	ld.global.nc.f64 	%fd48, [%rd2+24];
	fma.rn.f64 	%fd49, %fd48, %fd32, %fd45;
	ld.global.nc.f64 	%fd50, [%rd1+24];
	fma.rn.f64 	%fd51, %fd50, %fd33, %fd47;
	sub.f64 	%fd52, %fd49, %fd51;
	st.shared.f64 	[%r8+256], %fd52;
	add.f64 	%fd53, %fd51, %fd49;
	st.shared.f64 	[%r8+128], %fd53;
$L__BB65_4:
	setp.gt.u32 	%p6, %r12, 15;
	bar.sync 	0;
	mad.lo.s32 	%r23, %r6, 96, %r7;
	add.s32 	%r9, %r23, %r22;
	@%p6 bra 	$L__BB65_6;
	ld.shared.f64 	%fd54, [%r9];
	ld.shared.f64 	%fd55, [%r9+96];
	add.f64 	%fd56, %fd54, %fd55;
	sub.f64 	%fd57, %fd54, %fd55;
	ld.shared.f64 	%fd58, [%r9+32];
	ld.shared.f64 	%fd59, [%r9+64];
	add.f64 	%fd60, %fd58, %fd59;
	sub.f64 	%fd61, %fd58, %fd59;
	ld.global.nc.f64 	%fd62, [%rd2];
	fma.rn.f64 	%fd63, %fd62, %fd56, 0d0000000000000000;
	ld.global.nc.f64 	%fd64, [%rd1];
	fma.rn.f64 	%fd65, %fd64, %fd57, 0d0000000000000000;
	ld.global.nc.f64 	%fd66, [%rd2+8];
	fma.rn.f64 	%fd67, %fd66, %fd60, %fd63;
	ld.global.nc.f64 	%fd68, [%rd1+8];
	fma.rn.f64 	%fd69, %fd68, %fd61, %fd65;
	sub.f64 	%fd70, %fd67, %fd69;
	st.shared.f64 	[%r9+96], %fd70;
	add.f64 	%fd71, %fd69, %fd67;
	st.shared.f64 	[%r9], %fd71;
	ld.global.nc.f64 	%fd72, [%rd2+16];
	fma.rn.f64 	%fd73, %fd72, %fd56, 0d0000000000000000;
	ld.global.nc.f64 	%fd74, [%rd1+16];
	fma.rn.f64 	%fd75, %fd74, %fd57, 0d0000000000000000;
	ld.global.nc.f64 	%fd76, [%rd2+24];
	fma.rn.f64 	%fd77, %fd76, %fd60, %fd73;
	ld.global.nc.f64 	%fd78, [%rd1+24];
	fma.rn.f64 	%fd79, %fd78, %fd61, %fd75;
	sub.f64 	%fd80, %fd77, %fd79;
	st.shared.f64 	[%r9+64], %fd80;
	add.f64 	%fd81, %fd79, %fd77;
	st.shared.f64 	[%r9+32], %fd81;
$L__BB65_6:
	ld.param.u64 	%rd17, [_Z30massMatrixMultiplyGlobalKernelILi4ELi4ELi4EEviPKdS1_S1_S1_Pd_param_1];
	setp.gt.u32 	%p7, %r12, 15;
	bar.sync 	0;
	mad.lo.s32 	%r25, %r4, 24, %r9;
	ld.shared.f64 	%fd82, [%r25];
	ld.shared.f64 	%fd83, [%r25+24];
	add.f64 	%fd84, %fd82, %fd83;
	sub.f64 	%fd85, %fd82, %fd83;
	ld.shared.f64 	%fd86, [%r25+8];
	ld.shared.f64 	%fd87, [%r25+16];
	add.f64 	%fd88, %fd86, %fd87;
	sub.f64 	%fd89, %fd86, %fd87;
	shl.b32 	%r10, %r3, 6;
	and.b32  	%r26, %r12, 1020;
	or.b32  	%r27, %r4, %r26;
	shl.b32 	%r28, %r27, 2;
	add.s32 	%r29, %r28, %r10;
	or.b32  	%r30, %r29, 3;
	ld.global.nc.f64 	%fd9, [%rd2];
	fma.rn.f64 	%fd90, %fd9, %fd84, 0d0000000000000000;
	ld.global.nc.f64 	%fd10, [%rd1];
	fma.rn.f64 	%fd91, %fd10, %fd85, 0d0000000000000000;
	ld.global.nc.f64 	%fd11, [%rd2+8];
	fma.rn.f64 	%fd92, %fd11, %fd88, %fd90;
	ld.global.nc.f64 	%fd12, [%rd1+8];
	fma.rn.f64 	%fd93, %fd12, %fd89, %fd91;
	cvta.to.global.u64 	%rd11, %rd17;
	mul.wide.s32 	%rd12, %r30, 8;
	add.s64 	%rd13, %rd11, %rd12;
	ld.global.nc.f64 	%fd94, [%rd13];
	ld.global.nc.f64 	%fd95, [%rd13+-24];
	sub.f64 	%fd96, %fd92, %fd93;
	mul.f64 	%fd162, %fd96, %fd94;
	add.f64 	%fd97, %fd92, %fd93;
	mul.f64 	%fd165, %fd97, %fd95;
	ld.global.nc.f64 	%fd15, [%rd2+16];
	fma.rn.f64 	%fd98, %fd15, %fd84, 0d0000000000000000;
	ld.global.nc.f64 	%fd16, [%rd1+16];
	fma.rn.f64 	%fd99, %fd16, %fd85, 0d0000000000000000;
	ld.global.nc.f64 	%fd17, [%rd2+24];
	fma.rn.f64 	%fd100, %fd17, %fd88, %fd98;
	ld.global.nc.f64 	%fd18, [%rd1+24];
	fma.rn.f64 	%fd101, %fd18, %fd89, %fd99;
	ld.global.nc.f64 	%fd102, [%rd13+-8];
	ld.global.nc.f64 	%fd103, [%rd13+-16];
	sub.f64 	%fd104, %fd100, %fd101;
	mul.f64 	%fd163, %fd104, %fd102;
	add.f64 	%fd105, %fd100, %fd101;
	mul.f64 	%fd164, %fd105, %fd103;
	bar.sync 	0;
	add.f64 	%fd106, %fd165, %fd162;
	sub.f64 	%fd107, %fd165, %fd162;
	add.f64 	%fd108, %fd164, %fd163;
	sub.f64 	%fd109, %fd164, %fd163;
	fma.rn.f64 	%fd110, %fd9, %fd106, 0d0000000000000000;
	fma.rn.f64 	%fd111, %fd10, %fd107, 0d0000000000000000;
	fma.rn.f64 	%fd112, %fd15, %fd108, %fd110;
	fma.rn.f64 	%fd113, %fd16, %fd109, %fd111;
	sub.f64 	%fd114, %fd112, %fd113;
	st.shared.f64 	[%r25+24], %fd114;
	add.f64 	%fd115, %fd112, %fd113;
	st.shared.f64 	[%r25], %fd115;
	fma.rn.f64 	%fd116, %fd11, %fd106, 0d0000000000000000;
	fma.rn.f64 	%fd117, %fd12, %fd107, 0d0000000000000000;
	fma.rn.f64 	%fd118, %fd17, %fd108, %fd116;
	fma.rn.f64 	%fd119, %fd18, %fd109, %fd117;
	sub.f64 	%fd120, %fd118, %fd119;
	st.shared.f64 	[%r25+16], %fd120;
	add.f64 	%fd121, %fd118, %fd119;
	st.shared.f64 	[%r25+8], %fd121;
	bar.sync 	0;
	@%p7 bra 	$L__BB65_8;
	ld.shared.f64 	%fd122, [%r9];
	ld.shared.f64 	%fd123, [%r9+96];
	add.f64 	%fd124, %fd122, %fd123;
	sub.f64 	%fd125, %fd122, %fd123;
	ld.shared.f64 	%fd126, [%r9+32];
	ld.shared.f64 	%fd127, [%r9+64];
	add.f64 	%fd128, %fd126, %fd127;
	sub.f64 	%fd129, %fd126, %fd127;
	fma.rn.f64 	%fd130, %fd9, %fd124, 0d0000000000000000;
	fma.rn.f64 	%fd131, %fd10, %fd125, 0d0000000000000000;
	fma.rn.f64 	%fd132, %fd15, %fd128, %fd130;
	fma.rn.f64 	%fd133, %fd16, %fd129, %fd131;
	sub.f64 	%fd134, %fd132, %fd133;
	st.shared.f64 	[%r9+96], %fd134;
	add.f64 	%fd135, %fd132, %fd133;
	st.shared.f64 	[%r9], %fd135;
	fma.rn.f64 	%fd136, %fd11, %fd124, 0d0000000000000000;
	fma.rn.f64 	%fd137, %fd12, %fd125, 0d0000000000000000;
	fma.rn.f64 	%fd138, %fd17, %fd128, %fd136;
	fma.rn.f64 	%fd139, %fd18, %fd129, %fd137;
	sub.f64 	%fd140, %fd138, %fd139;
	st.shared.f64 	[%r9+64], %fd140;
	add.f64 	%fd141, %fd138, %fd139;
	st.shared.f64 	[%r9+32], %fd141;
$L__BB65_8:
	setp.gt.u32 	%p8, %r12, 15;
	bar.sync 	0;
	@%p8 bra 	$L__BB65_10;
	ld.shared.f64 	%fd142, [%r8];
	ld.shared.f64 	%fd143, [%r8+384];
	add.f64 	%fd144, %fd142, %fd143;
	sub.f64 	%fd145, %fd142, %fd143;
	ld.shared.f64 	%fd146, [%r8+128];
	ld.shared.f64 	%fd147, [%r8+256];
	add.f64 	%fd148, %fd146, %fd147;
	sub.f64 	%fd149, %fd146, %fd147;
	fma.rn.f64 	%fd150, %fd9, %fd144, 0d0000000000000000;
	fma.rn.f64 	%fd151, %fd10, %fd145, 0d0000000000000000;
	fma.rn.f64 	%fd152, %fd15, %fd148, %fd150;
	fma.rn.f64 	%fd153, %fd16, %fd149, %fd151;
	sub.f64 	%fd162, %fd152, %fd153;
	add.f64 	%fd165, %fd152, %fd153;
	fma.rn.f64 	%fd154, %fd11, %fd144, 0d0000000000000000;
	fma.rn.f64 	%fd155, %fd12, %fd145, 0d0000000000000000;
	fma.rn.f64 	%fd156, %fd17, %fd148, %fd154;
	fma.rn.f64 	%fd157, %fd18, %fd149, %fd155;
	sub.f64 	%fd163, %fd156, %fd157;
	add.f64 	%fd164, %fd156, %fd157;
$L__BB65_10:
	bar.sync 	0;
	@%p4 bra 	$L__BB65_12;
	ld.param.u64 	%rd18, [_Z30massMatrixMultiplyGlobalKernelILi4ELi4ELi4EEviPKdS1_S1_S1_Pd_param_5];
	and.b32  	%r31, %r12, 12;
	or.b32  	%r32, %r4, %r31;
	add.s32 	%r33, %r32, %r10;
	cvta.to.global.u64 	%rd14, %rd18;
	mul.wide.s32 	%rd15, %r33, 8;
	add.s64 	%rd16, %rd14, %rd15;
	st.global.f64 	[%rd16], %fd165;
	st.global.f64 	[%rd16+128], %fd164;
	st.global.f64 	[%rd16+256], %fd163;
	st.global.f64 	[%rd16+384], %fd162;
$L__BB65_12:
	ret;

}
	// .globl	_Z40massMatrixMultiplyMonolithicGlobalKernelILi4ELi4ELi4EEviPKdS1_S1_S1_Pd
.visible .entry _Z40massMatrixMultiplyMonolithicGlobalKernelILi4ELi4ELi4EEviPKdS1_S1_S1_Pd(
	.param .u32 _Z40massMatrixMultiplyMonolithicGlobalKernelILi4ELi4ELi4EEviPKdS1_S1_S1_Pd_param_0,
	.param .u64 .ptr .align 1 _Z40massMatrixMultiplyMonolithicGlobalKernelILi4ELi4ELi4EEviPKdS1_S1_S1_Pd_param_1,
	.param .u64 .ptr .align 1 _Z40massMatrixMultiplyMonolithicGlobalKernelILi4ELi4ELi4EEviPKdS1_S1_S1_Pd_param_2,
	.param .u64 .ptr .align 1 _Z40massMatrixMultiplyMonolithicGlobalKernelILi4ELi4ELi4EEviPKdS1_S1_S1_Pd_param_3,
	.param .u64 .ptr .align 1 _Z40massMatrixMultiplyMonolithicGlobalKernelILi4ELi4ELi4EEviPKdS1_S1_S1_Pd_param_4,
	.param .u64 .ptr .align 1 _Z40massMatrixMultiplyMonolithicGlobalKernelILi4ELi4ELi4EEviPKdS1_S1_S1_Pd_param_5
)
{
	.reg .pred 	%p<13>;
	.reg .b32 	%r<31>;
	.reg .b64 	%rd<16>;
	.reg .b64 	%fd<202>;
	// demoted variable
	.shared .align 8 .b8 _ZZ40massMatrixMultiplyMonolithicGlobalKernelILi4ELi4ELi4EEviPKdS1_S1_S1_PdE6s_tmp1[2048];
	ld.param.u32 	%r12, [_Z40massMatrixMultiplyMonolithicGlobalKernelILi4ELi4ELi4EEviPKdS1_S1_S1_Pd_param_0];
	ld.param.u64 	%rd3, [_Z40massMatrixMultiplyMonolithicGlobalKernelILi4ELi4ELi4EEviPKdS1_S1_S1_Pd_param_1];
	ld.param.u64 	%rd6, [_Z40massMatrixMultiplyMonolithicGlobalKernelILi4ELi4ELi4EEviPKdS1_S1_S1_Pd_param_2];
	ld.param.u64 	%rd4, [_Z40massMatrixMultiplyMonolithicGlobalKernelILi4ELi4ELi4EEviPKdS1_S1_S1_Pd_param_4];
	cvta.to.global.u64 	%rd1, %rd6;
	mov.u32 	%r1, %tid.x;
	mov.u32 	%r2, %tid.y;
	mov.u32 	%r13, %ctaid.x;
	shl.b32 	%r14, %r13, 2;
	add.s32 	%r3, %r14, %r2;
	and.b32  	%r4, %r1, 3;
	and.b32  	%r5, %r1, 1020;
	setp.ge.s32 	%p1, %r3, %r12;
	@%p1 bra 	$L__BB66_2;
	cvta.to.global.u64 	%rd7, %rd4;
	add.s32 	%r15, %r4, %r5;
	shl.b32 	%r16, %r3, 6;
	add.s32 	%r17, %r15, %r16;
	mul.wide.s32 	%rd8, %r17, 8;
	add.s64 	%rd9, %rd7, %rd8;
	ld.global.nc.f64 	%fd193, [%rd9];
	ld.global.nc.f64 	%fd192, [%rd9+128];
	ld.global.nc.f64 	%fd191, [%rd9+256];
	ld.global.nc.f64 	%fd190, [%rd9+384];
$L__BB66_2:
	bar.sync 	0;
	setp.gt.u32 	%p2, %r1, 15;
	shl.b32 	%r18, %r2, 9;
	mov.u32 	%r19, _ZZ40massMatrixMultiplyMonolithicGlobalKernelILi4ELi4ELi4EEviPKdS1_S1_S1_PdE6s_tmp1;
	add.s32 	%r20, %r19, %r18;
	shr.u32 	%r6, %r1, 2;
	shl.b32 	%r21, %r6, 5;
	add.s32 	%r7, %r20, %r21;
	shl.b32 	%r22, %r4, 3;
	add.s32 	%r8, %r7, %r22;
	@%p2 bra 	$L__BB66_4;
	ld.global.nc.f64 	%fd54, [%rd1];
	fma.rn.f64 	%fd55, %fd54, %fd193, 0d0000000000000000;
	ld.global.nc.f64 	%fd56, [%rd1+8];
	fma.rn.f64 	%fd57, %fd56, %fd192, %fd55;
	ld.global.nc.f64 	%fd58, [%rd1+16];
	fma.rn.f64 	%fd59, %fd58, %fd191, %fd57;
	ld.global.nc.f64 	%fd60, [%rd1+24];
	fma.rn.f64 	%fd61, %fd60, %fd190, %fd59;
	st.shared.f64 	[%r8], %fd61;
	ld.global.nc.f64 	%fd62, [%rd1+32];
	fma.rn.f64 	%fd63, %fd62, %fd193, 0d0000000000000000;
	ld.global.nc.f64 	%fd64, [%rd1+40];
	fma.rn.f64 	%fd65, %fd64, %fd192, %fd63;
	ld.global.nc.f64 	%fd66, [%rd1+48];
	fma.rn.f64 	%fd67, %fd66, %fd191, %fd65;
	ld.global.nc.f64 	%fd68, [%rd1+56];
	fma.rn.f64 	%fd69, %fd68, %fd190, %fd67;
	st.shared.f64 	[%r8+128], %fd69;
	ld.global.nc.f64 	%fd70, [%rd1+64];
	fma.rn.f64 	%fd71, %fd70, %fd193, 0d0000000000000000;
	ld.global.nc.f64 	%fd72, [%rd1+72];
	fma.rn.f64 	%fd73, %fd72, %fd192, %fd71;
	ld.global.nc.f64 	%fd74, [%rd1+80];
	fma.rn.f64 	%fd75, %fd74, %fd191, %fd73;
	ld.global.nc.f64 	%fd76, [%rd1+88];
	fma.rn.f64 	%fd77, %fd76, %fd190, %fd75;
	st.shared.f64 	[%r8+256], %fd77;
	ld.global.nc.f64 	%fd78, [%rd1+96];
	fma.rn.f64 	%fd79, %fd78, %fd193, 0d0000000000000000;
	ld.global.nc.f64 	%fd80, [%rd1+104];
	fma.rn.f64 	%fd81, %fd80, %fd192, %fd79;
	ld.global.nc.f64 	%fd82, [%rd1+112];
	fma.rn.f64 	%fd83, %fd82, %fd191, %fd81;
	ld.global.nc.f64 	%fd84, [%rd1+120];
	fma.rn.f64 	%fd85, %fd84, %fd190, %fd83;
	st.shared.f64 	[%r8+384], %fd85;
$L__BB66_4:
	setp.gt.u32 	%p3, %r1, 15;
	bar.sync 	0;
	mad.lo.s32 	%r23, %r6, 96, %r7;
	add.s32 	%r9, %r23, %r22;
	@%p3 bra 	$L__BB66_6;
	ld.shared.f64 	%fd86, [%r9];
	ld.shared.f64 	%fd87, [%r9+32];
	ld.shared.f64 	%fd88, [%r9+64];
	ld.shared.f64 	%fd89, [%r9+96];
	ld.global.nc.f64 	%fd90, [%rd1];
	fma.rn.f64 	%fd91, %fd90, %fd86, 0d0000000000000000;
	ld.global.nc.f64 	%fd92, [%rd1+8];
	fma.rn.f64 	%fd93, %fd92, %fd87, %fd91;
	ld.global.nc.f64 	%fd94, [%rd1+16];
	fma.rn.f64 	%fd95, %fd94, %fd88, %fd93;
	ld.global.nc.f64 	%fd96, [%rd1+24];
	fma.rn.f64 	%fd97, %fd96, %fd89, %fd95;
	st.shared.f64 	[%r9], %fd97;
	ld.global.nc.f64 	%fd98, [%rd1+32];
	fma.rn.f64 	%fd99, %fd98, %fd86, 0d0000000000000000;
	ld.global.nc.f64 	%fd100, [%rd1+40];
	fma.rn.f64 	%fd101, %fd100, %fd87, %fd99;
	ld.global.nc.f64 	%fd102, [%rd1+48];
	fma.rn.f64 	%fd103, %fd102, %fd88, %fd101;
	ld.global.nc.f64 	%fd104, [%rd1+56];
	fma.rn.f64 	%fd105, %fd104, %fd89, %fd103;
	st.shared.f64 	[%r9+32], %fd105;
	ld.global.nc.f64 	%fd106, [%rd1+64];
	fma.rn.f64 	%fd107, %fd106, %fd86, 0d0000000000000000;
	ld.global.nc.f64 	%fd108, [%rd1+72];
	fma.rn.f64 	%fd109, %fd108, %fd87, %fd107;
	ld.global.nc.f64 	%fd110, [%rd1+80];
	fma.rn.f64 	%fd111, %fd110, %fd88, %fd109;
	ld.global.nc.f64 	%fd112, [%rd1+88];
	fma.rn.f64 	%fd113, %fd112, %fd89, %fd111;
	st.shared.f64 	[%r9+64], %fd113;
	ld.global.nc.f64 	%fd114, [%rd1+96];
	fma.rn.f64 	%fd115, %fd114, %fd86, 0d0000000000000000;
	ld.global.nc.f64 	%fd116, [%rd1+104];
	fma.rn.f64 	%fd117, %fd116, %fd87, %fd115;
	ld.global.nc.f64 	%fd118, [%rd1+112];
	fma.rn.f64 	%fd119, %fd118, %fd88, %fd117;
	ld.global.nc.f64 	%fd120, [%rd1+120];
	fma.rn.f64 	%fd121, %fd120, %fd89, %fd119;
	st.shared.f64 	[%r9+96], %fd121;
$L__BB66_6:
	setp.ge.s32 	%p4, %r3, %r12;
	bar.sync 	0;
	mad.lo.s32 	%r10, %r4, 24, %r9;
	ld.shared.f64 	%fd9, [%r10];
	ld.shared.f64 	%fd10, [%r10+8];
	ld.shared.f64 	%fd11, [%r10+16];
	ld.shared.f64 	%fd12, [%r10+24];
	add.s32 	%r25, %r4, %r5;
	shl.b32 	%r26, %r25, 2;
	shl.b32 	%r11, %r3, 6;
	add.s32 	%r27, %r11, %r26;
	ld.global.nc.f64 	%fd13, [%rd1];
	fma.rn.f64 	%fd123, %fd13, %fd9, 0d0000000000000000;
	ld.global.nc.f64 	%fd14, [%rd1+8];
	fma.rn.f64 	%fd124, %fd14, %fd10, %fd123;
	ld.global.nc.f64 	%fd15, [%rd1+16];
	fma.rn.f64 	%fd125, %fd15, %fd11, %fd124;
	ld.global.nc.f64 	%fd16, [%rd1+24];
	fma.rn.f64 	%fd17, %fd16, %fd12, %fd125;
	cvta.to.global.u64 	%rd10, %rd3;
	mul.wide.s32 	%rd11, %r27, 8;
	add.s64 	%rd2, %rd10, %rd11;
	mov.f64 	%fd194, 0d0000000000000000;
	@%p4 bra 	$L__BB66_8;
	ld.global.nc.f64 	%fd194, [%rd2];
$L__BB66_8:
	setp.ge.s32 	%p5, %r3, %r12;
	mul.f64 	%fd201, %fd17, %fd194;
	ld.global.nc.f64 	%fd21, [%rd1+32];
	fma.rn.f64 	%fd127, %fd21, %fd9, 0d0000000000000000;
	ld.global.nc.f64 	%fd22, [%rd1+40];
	fma.rn.f64 	%fd128, %fd22, %fd10, %fd127;
	ld.global.nc.f64 	%fd23, [%rd1+48];
	fma.rn.f64 	%fd129, %fd23, %fd11, %fd128;
	ld.global.nc.f64 	%fd24, [%rd1+56];
	fma.rn.f64 	%fd25, %fd24, %fd12, %fd129;
	mov.f64 	%fd195, 0d0000000000000000;
	@%p5 bra 	$L__BB66_10;
	ld.global.nc.f64 	%fd195, [%rd2+8];
$L__BB66_10:
	mul.f64 	%fd200, %fd25, %fd195;
	ld.global.nc.f64 	%fd29, [%rd1+64];
	fma.rn.f64 	%fd131, %fd29, %fd9, 0d0000000000000000;
	ld.global.nc.f64 	%fd30, [%rd1+72];
	fma.rn.f64 	%fd132, %fd30, %fd10, %fd131;
	ld.global.nc.f64 	%fd31, [%rd1+80];
	fma.rn.f64 	%fd133, %fd31, %fd11, %fd132;
	ld.global.nc.f64 	%fd32, [%rd1+88];
	fma.rn.f64 	%fd33, %fd32, %fd12, %fd133;
	mov.f64 	%fd196, 0d0000000000000000;
	@%p5 bra 	$L__BB66_12;
	ld.global.nc.f64 	%fd196, [%rd2+16];
$L__BB66_12:
	mul.f64 	%fd199, %fd33, %fd196;
	ld.global.nc.f64 	%fd37, [%rd1+96];
	fma.rn.f64 	%fd135, %fd37, %fd9, 0d0000000000000000;
	ld.global.nc.f64 	%fd38, [%rd1+104];
	fma.rn.f64 	%fd136, %fd38, %fd10, %fd135;
	ld.global.nc.f64 	%fd39, [%rd1+112];
	fma.rn.f64 	%fd137, %fd39, %fd11, %fd136;
	ld.global.nc.f64 	%fd40, [%rd1+120];
	fma.rn.f64 	%fd41, %fd40, %fd12, %fd137;
	mov.f64 	%fd197, 0d0000000000000000;
	@%p5 bra 	$L__BB66_14;
	ld.global.nc.f64 	%fd197, [%rd2+24];
$L__BB66_14:
	setp.gt.u32 	%p8, %r1, 15;
	mul.f64 	%fd198, %fd41, %fd197;
	fma.rn.f64 	%fd138, %fd13, %fd201, 0d0000000000000000;
	fma.rn.f64 	%fd139, %fd21, %fd200, %fd138;
	fma.rn.f64 	%fd140, %fd29, %fd199, %fd139;
	fma.rn.f64 	%fd141, %fd37, %fd198, %fd140;
	st.shared.f64 	[%r10], %fd141;
	fma.rn.f64 	%fd142, %fd14, %fd201, 0d0000000000000000;
	fma.rn.f64 	%fd143, %fd22, %fd200, %fd142;
	fma.rn.f64 	%fd144, %fd30, %fd199, %fd143;
	fma.rn.f64 	%fd145, %fd38, %fd198, %fd144;
	st.shared.f64 	[%r10+8], %fd145;
	fma.rn.f64 	%fd146, %fd15, %fd201, 0d0000000000000000;
	fma.rn.f64 	%fd147, %fd23, %fd200, %fd146;
	fma.rn.f64 	%fd148, %fd31, %fd199, %fd147;
	fma.rn.f64 	%fd149, %fd39, %fd198, %fd148;
	st.shared.f64 	[%r10+16], %fd149;
	fma.rn.f64 	%fd150, %fd16, %fd201, 0d0000000000000000;
	fma.rn.f64 	%fd151, %fd24, %fd200, %fd150;
	fma.rn.f64 	%fd152, %fd32, %fd199, %fd151;
	fma.rn.f64 	%fd153, %fd40, %fd198, %fd152;
	st.shared.f64 	[%r10+24], %fd153;
	bar.sync 	0;
	@%p8 bra 	$L__BB66_16;
	ld.shared.f64 	%fd154, [%r9];
	ld.shared.f64 	%fd155, [%r9+32];
	ld.shared.f64 	%fd156, [%r9+64];
	ld.shared.f64 	%fd157, [%r9+96];
	fma.rn.f64 	%fd158, %fd13, %fd154, 0d0000000000000000;
	fma.rn.f64 	%fd159, %fd21, %fd155, %fd158;
	fma.rn.f64 	%fd160, %fd29, %fd156, %fd159;
	fma.rn.f64 	%fd161, %fd37, %fd157, %fd160;
	st.shared.f64 	[%r9], %fd161;
	fma.rn.f64 	%fd162, %fd14, %fd154, 0d0000000000000000;
	fma.rn.f64 	%fd163, %fd22, %fd155, %fd162;
	fma.rn.f64 	%fd164, %fd30, %fd156, %fd163;
	fma.rn.f64 	%fd165, %fd38, %fd157, %fd164;
	st.shared.f64 	[%r9+32], %fd165;
	fma.rn.f64 	%fd166, %fd15, %fd154, 0d0000000000000000;
	fma.rn.f64 	%fd167, %fd23, %fd155, %fd166;
	fma.rn.f64 	%fd168, %fd31, %fd156, %fd167;
	fma.rn.f64 	%fd169, %fd39, %fd157, %fd168;
	st.shared.f64 	[%r9+64], %fd169;
	fma.rn.f64 	%fd170, %fd16, %fd154, 0d0000000000000000;
	fma.rn.f64 	%fd171, %fd24, %fd155, %fd170;
	fma.rn.f64 	%fd172, %fd32, %fd156, %fd171;
	fma.rn.f64 	%fd173, %fd40, %fd157, %fd172;
	st.shared.f64 	[%r9+96], %fd173;
$L__BB66_16:
	bar.sync 	0;
	@%p8 bra 	$L__BB66_18;
	ld.shared.f64 	%fd174, [%r8];
	ld.shared.f64 	%fd175, [%r8+128];
	ld.shared.f64 	%fd176, [%r8+256];
	ld.shared.f64 	%fd177, [%r8+384];
	fma.rn.f64 	%fd178, %fd13, %fd174, 0d0000000000000000;
	fma.rn.f64 	%fd179, %fd21, %fd175, %fd178;
	fma.rn.f64 	%fd180, %fd29, %fd176, %fd179;
	fma.rn.f64 	%fd201, %fd37, %fd177, %fd180;
	fma.rn.f64 	%fd181, %fd14, %fd174, 0d0000000000000000;
	fma.rn.f64 	%fd182, %fd22, %fd175, %fd181;
	fma.rn.f64 	%fd183, %fd30, %fd176, %fd182;
	fma.rn.f64 	%fd200, %fd38, %fd177, %fd183;
	fma.rn.f64 	%fd184, %fd15, %fd174, 0d0000000000000000;
	fma.rn.f64 	%fd185, %fd23, %fd175, %fd184;
	fma.rn.f64 	%fd186, %fd31, %fd176, %fd185;
	fma.rn.f64 	%fd199, %fd39, %fd177, %fd186;
	fma.rn.f64 	%fd187, %fd16, %fd174, 0d0000000000000000;
	fma.rn.f64 	%fd188, %fd24, %fd175, %fd187;
	fma.rn.f64 	%fd189, %fd32, %fd176, %fd188;
	fma.rn.f64 	%fd198, %fd40, %fd177, %fd189;
$L__BB66_18:
	setp.gt.u32 	%p10, %r1, 15;
	setp.ge.s32 	%p11, %r3, %r12;
	bar.sync 	0;
	or.pred  	%p12, %p10, %p11;
	@%p12 bra 	$L__BB66_20;
	ld.param.u64 	%rd15, [_Z40massMatrixMultiplyMonolithicGlobalKernelILi4ELi4ELi4EEviPKdS1_S1_S1_Pd_param_5];
	and.b32  	%r28, %r1, 12;
	or.b32  	%r29, %r4, %r28;
	add.s32 	%r30, %r29, %r11;
	cvta.to.global.u64 	%rd12, %rd15;
	mul.wide.s32 	%rd13, %r30, 8;
	add.s64 	%rd14, %rd12, %rd13;
	st.global.f64 	[%rd14], %fd201;
	st.global.f64 	[%rd14+128], %fd200;
	st.global.f64 	[%rd14+256], %fd199;
	st.global.f64 	[%rd14+384], %fd198;
$L__BB66_20:
	ret;

}
	// .globl	_Z42massMatrixMultiplyMonolithicConstantKernelILi4ELi4ELi4EEviPKdS1_S1_S1_Pd
.visible .entry _Z42massMatrixMultiplyMonolithicConstantKernelILi4ELi4ELi4EEviPKdS1_S1_S1_Pd(
	.param .u32 _Z42massMatrixMultiplyMonolithicConstantKernelILi4ELi4ELi4EEviPKdS1_S1_S1_Pd_param_0,
	.param .u64 .ptr .align 1 _Z42massMatrixMultiplyMonolithicConstantKernelILi4ELi4ELi4EEviPKdS1_S1_S1_Pd_param_1,
	.param .u64 .ptr .align 1 _Z42massMatrixMultiplyMonolithicConstantKernelILi4ELi4ELi4EEviPKdS1_S1_S1_Pd_param_2,
	.param .u64 .ptr .align 1 _Z42massMatrixMultiplyMonolithicConstantKernelILi4ELi4ELi4EEviPKdS1_S1_S1_Pd_param_3,
	.param .u64 .ptr .align 1 _Z42massMatrixMultiplyMonolithicConstantKernelILi4ELi4ELi4EEviPKdS1_S1_S1_Pd_param_4,
	.param .u64 .ptr .align 1 _Z42massMatrixMultiplyMonolithicConstantKernelILi4ELi4ELi4EEviPKdS1_S1_S1_Pd_param_5
)
{
	.reg .pred 	%p<13>;
	.reg .b32 	%r<31>;
	.reg .b64 	%rd<14>;
	.reg .b64 	%fd<194>;
	// demoted variable
	.shared .align 8 .b8 _ZZ42massMatrixMultiplyMonolithicConstantKernelILi4ELi4ELi4EEviPKdS1_S1_S1_PdE6s_tmp1[2048];
	ld.param.u32 	%r12, [_Z42massMatrixMultiplyMonolithicConstantKernelILi4ELi4ELi4EEviPKdS1_S1_S1_Pd_param_0];
	ld.param.u64 	%rd2, [_Z42massMatrixMultiplyMonolithicConstantKernelILi4ELi4ELi4EEviPKdS1_S1_S1_Pd_param_1];
	ld.param.u64 	%rd3, [_Z42massMatrixMultiplyMonolithicConstantKernelILi4ELi4ELi4EEviPKdS1_S1_S1_Pd_param_4];
	mov.u32 	%r1, %tid.x;
	mov.u32 	%r2, %tid.y;
	mov.u32 	%r13, %ctaid.x;
	shl.b32 	%r14, %r13, 2;
	add.s32 	%r3, %r14, %r2;
	and.b32  	%r4, %r1, 3;
	and.b32  	%r5, %r1, 1020;
	setp.ge.s32 	%p1, %r3, %r12;
	@%p1 bra 	$L__BB67_2;
	cvta.to.global.u64 	%rd5, %rd3;
	add.s32 	%r15, %r4, %r5;
	shl.b32 	%r16, %r3, 6;
	add.s32 	%r17, %r15, %r16;
	mul.wide.s32 	%rd6, %r17, 8;
	add.s64 	%rd7, %rd5, %rd6;
	ld.global.nc.f64 	%fd185, [%rd7];
	ld.global.nc.f64 	%fd184, [%rd7+128];
	ld.global.nc.f64 	%fd183, [%rd7+256];
	ld.global.nc.f64 	%fd182, [%rd7+384];
$L__BB67_2:
	bar.sync 	0;
	setp.gt.u32 	%p2, %r1, 15;
	ld.const.f64 	%fd9, [const_DofToQuad];
	ld.const.f64 	%fd10, [const_DofToQuad+8];
	ld.const.f64 	%fd11, [const_DofToQuad+16];
	ld.const.f64 	%fd12, [const_DofToQuad+24];
	shl.b32 	%r18, %r2, 9;
	mov.u32 	%r19, _ZZ42massMatrixMultiplyMonolithicConstantKernelILi4ELi4ELi4EEviPKdS1_S1_S1_PdE6s_tmp1;
	add.s32 	%r20, %r19, %r18;
	shr.u32 	%r6, %r1, 2;
	shl.b32 	%r21, %r6, 5;
	add.s32 	%r7, %r20, %r21;
	shl.b32 	%r22, %r4, 3;
	add.s32 	%r8, %r7, %r22;
	@%p2 bra 	$L__BB67_4;
	fma.rn.f64 	%fd54, %fd9, %fd185, 0d0000000000000000;
	fma.rn.f64 	%fd55, %fd10, %fd184, %fd54;
	fma.rn.f64 	%fd56, %fd11, %fd183, %fd55;
	fma.rn.f64 	%fd57, %fd12, %fd182, %fd56;
	st.shared.f64 	[%r8], %fd57;
	ld.const.f64 	%fd58, [const_DofToQuad+32];
	fma.rn.f64 	%fd59, %fd58, %fd185, 0d0000000000000000;
	ld.const.f64 	%fd60, [const_DofToQuad+40];
	fma.rn.f64 	%fd61, %fd60, %fd184, %fd59;
	ld.const.f64 	%fd62, [const_DofToQuad+48];
	fma.rn.f64 	%fd63, %fd62, %fd183, %fd61;
	ld.const.f64 	%fd64, [const_DofToQuad+56];
	fma.rn.f64 	%fd65, %fd64, %fd182, %fd63;
	st.shared.f64 	[%r8+128], %fd65;
	ld.const.f64 	%fd66, [const_DofToQuad+64];
	fma.rn.f64 	%fd67, %fd66, %fd185, 0d0000000000000000;
	ld.const.f64 	%fd68, [const_DofToQuad+72];
	fma.rn.f64 	%fd69, %fd68, %fd184, %fd67;
	ld.const.f64 	%fd70, [const_DofToQuad+80];
	fma.rn.f64 	%fd71, %fd70, %fd183, %fd69;
	ld.const.f64 	%fd72, [const_DofToQuad+88];
	fma.rn.f64 	%fd73, %fd72, %fd182, %fd71;
	st.shared.f64 	[%r8+256], %fd73;
	ld.const.f64 	%fd74, [const_DofToQuad+96];
	fma.rn.f64 	%fd75, %fd74, %fd185, 0d0000000000000000;
	ld.const.f64 	%fd76, [const_DofToQuad+104];
	fma.rn.f64 	%fd77, %fd76, %fd184, %fd75;
	ld.const.f64 	%fd78, [const_DofToQuad+112];
	fma.rn.f64 	%fd79, %fd78, %fd183, %fd77;
	ld.const.f64 	%fd80, [const_DofToQuad+120];
	fma.rn.f64 	%fd81, %fd80, %fd182, %fd79;
	st.shared.f64 	[%r8+384], %fd81;
$L__BB67_4:
	setp.gt.u32 	%p3, %r1, 15;
	bar.sync 	0;
	mad.lo.s32 	%r23, %r6, 96, %r7;
	add.s32 	%r9, %r23, %r22;
	@%p3 bra 	$L__BB67_6;
	ld.shared.f64 	%fd82, [%r9];
	ld.shared.f64 	%fd83, [%r9+32];
	ld.shared.f64 	%fd84, [%r9+64];
	ld.shared.f64 	%fd85, [%r9+96];
	fma.rn.f64 	%fd86, %fd9, %fd82, 0d0000000000000000;
	fma.rn.f64 	%fd87, %fd10, %fd83, %fd86;
	fma.rn.f64 	%fd88, %fd11, %fd84, %fd87;
	fma.rn.f64 	%fd89, %fd12, %fd85, %fd88;
	st.shared.f64 	[%r9], %fd89;
	ld.const.f64 	%fd90, [const_DofToQuad+32];
	fma.rn.f64 	%fd91, %fd90, %fd82, 0d0000000000000000;
	ld.const.f64 	%fd92, [const_DofToQuad+40];
	fma.rn.f64 	%fd93, %fd92, %fd83, %fd91;
	ld.const.f64 	%fd94, [const_DofToQuad+48];
	fma.rn.f64 	%fd95, %fd94, %fd84, %fd93;
	ld.const.f64 	%fd96, [const_DofToQuad+56];
	fma.rn.f64 	%fd97, %fd96, %fd85, %fd95;
	st.shared.f64 	[%r9+32], %fd97;
	ld.const.f64 	%fd98, [const_DofToQuad+64];
	fma.rn.f64 	%fd99, %fd98, %fd82, 0d0000000000000000;
	ld.const.f64 	%fd100, [const_DofToQuad+72];
	fma.rn.f64 	%fd101, %fd100, %fd83, %fd99;
	ld.const.f64 	%fd102, [const_DofToQuad+80];
	fma.rn.f64 	%fd103, %fd102, %fd84, %fd101;
	ld.const.f64 	%fd104, [const_DofToQuad+88];
	fma.rn.f64 	%fd105, %fd104, %fd85, %fd103;
	st.shared.f64 	[%r9+64], %fd105;
	ld.const.f64 	%fd106, [const_DofToQuad+96];
	fma.rn.f64 	%fd107, %fd106, %fd82, 0d0000000000000000;
	ld.const.f64 	%fd108, [const_DofToQuad+104];
	fma.rn.f64 	%fd109, %fd108, %fd83, %fd107;
	ld.const.f64 	%fd110, [const_DofToQuad+112];
	fma.rn.f64 	%fd111, %fd110, %fd84, %fd109;
	ld.const.f64 	%fd112, [const_DofToQuad+120];
	fma.rn.f64 	%fd113, %fd112, %fd85, %fd111;
	st.shared.f64 	[%r9+96], %fd113;
$L__BB67_6:
	setp.ge.s32 	%p4, %r3, %r12;
	bar.sync 	0;
	mad.lo.s32 	%r10, %r4, 24, %r9;
	ld.shared.f64 	%fd13, [%r10];
	ld.shared.f64 	%fd14, [%r10+8];
	ld.shared.f64 	%fd15, [%r10+16];
	ld.shared.f64 	%fd16, [%r10+24];
	add.s32 	%r25, %r4, %r5;
	shl.b32 	%r26, %r25, 2;
	shl.b32 	%r11, %r3, 6;
	add.s32 	%r27, %r11, %r26;
	fma.rn.f64 	%fd115, %fd9, %fd13, 0d0000000000000000;
	fma.rn.f64 	%fd116, %fd10, %fd14, %fd115;
	fma.rn.f64 	%fd117, %fd11, %fd15, %fd116;
	fma.rn.f64 	%fd17, %fd12, %fd16, %fd117;
	cvta.to.global.u64 	%rd8, %rd2;
	mul.wide.s32 	%rd9, %r27, 8;
	add.s64 	%rd1, %rd8, %rd9;
	mov.f64 	%fd186, 0d0000000000000000;
	@%p4 bra 	$L__BB67_8;
	ld.global.nc.f64 	%fd186, [%rd1];
$L__BB67_8:
	setp.ge.s32 	%p5, %r3, %r12;
	mul.f64 	%fd193, %fd17, %fd186;
	ld.const.f64 	%fd21, [const_DofToQuad+32];
	fma.rn.f64 	%fd119, %fd21, %fd13, 0d0000000000000000;
	ld.const.f64 	%fd22, [const_DofToQuad+40];
	fma.rn.f64 	%fd120, %fd22, %fd14, %fd119;
	ld.const.f64 	%fd23, [const_DofToQuad+48];
	fma.rn.f64 	%fd121, %fd23, %fd15, %fd120;
	ld.const.f64 	%fd24, [const_DofToQuad+56];
	fma.rn.f64 	%fd25, %fd24, %fd16, %fd121;
	mov.f64 	%fd187, 0d0000000000000000;
	@%p5 bra 	$L__BB67_10;
	ld.global.nc.f64 	%fd187, [%rd1+8];
$L__BB67_10:
	mul.f64 	%fd192, %fd25, %fd187;
	ld.const.f64 	%fd29, [const_DofToQuad+64];
	fma.rn.f64 	%fd123, %fd29, %fd13, 0d0000000000000000;
	ld.const.f64 	%fd30, [const_DofToQuad+72];
	fma.rn.f64 	%fd124, %fd30, %fd14, %fd123;
	ld.const.f64 	%fd31, [const_DofToQuad+80];
	fma.rn.f64 	%fd125, %fd31, %fd15, %fd124;
	ld.const.f64 	%fd32, [const_DofToQuad+88];
	fma.rn.f64 	%fd33, %fd32, %fd16, %fd125;
	mov.f64 	%fd188, 0d0000000000000000;
	@%p5 bra 	$L__BB67_12;
	ld.global.nc.f64 	%fd188, [%rd1+16];
$L__BB67_12:
	mul.f64 	%fd191, %fd33, %fd188;
	ld.const.f64 	%fd37, [const_DofToQuad+96];
	fma.rn.f64 	%fd127, %fd37, %fd13, 0d0000000000000000;
	ld.const.f64 	%fd38, [const_DofToQuad+104];
	fma.rn.f64 	%fd128, %fd38, %fd14, %fd127;
	ld.const.f64 	%fd39, [const_DofToQuad+112];
	fma.rn.f64 	%fd129, %fd39, %fd15, %fd128;
	ld.const.f64 	%fd40, [const_DofToQuad+120];
	fma.rn.f64 	%fd41, %fd40, %fd16, %fd129;
	mov.f64 	%fd189, 0d0000000000000000;
	@%p5 bra 	$L__BB67_14;
	ld.global.nc.f64 	%fd189, [%rd1+24];
$L__BB67_14:
	setp.gt.u32 	%p8, %r1, 15;
	mul.f64 	%fd190, %fd41, %fd189;
	fma.rn.f64 	%fd130, %fd9, %fd193, 0d0000000000000000;
	fma.rn.f64 	%fd131, %fd21, %fd192, %fd130;
	fma.rn.f64 	%fd132, %fd29, %fd191, %fd131;
	fma.rn.f64 	%fd133, %fd37, %fd190, %fd132;
	st.shared.f64 	[%r10], %fd133;
	fma.rn.f64 	%fd134, %fd10, %fd193, 0d0000000000000000;
	fma.rn.f64 	%fd135, %fd22, %fd192, %fd134;
	fma.rn.f64 	%fd136, %fd30, %fd191, %fd135;
	fma.rn.f64 	%fd137, %fd38, %fd190, %fd136;
	st.shared.f64 	[%r10+8], %fd137;
	fma.rn.f64 	%fd138, %fd11, %fd193, 0d0000000000000000;
	fma.rn.f64 	%fd139, %fd23, %fd192, %fd138;
	fma.rn.f64 	%fd140, %fd31, %fd191, %fd139;
	fma.rn.f64 	%fd141, %fd39, %fd190, %fd140;
	st.shared.f64 	[%r10+16], %fd141;
	fma.rn.f64 	%fd142, %fd12, %fd193, 0d0000000000000000;
	fma.rn.f64 	%fd143, %fd24, %fd192, %fd142;
	fma.rn.f64 	%fd144, %fd32, %fd191, %fd143;
	fma.rn.f64 	%fd145, %fd40, %fd190, %fd144;
	st.shared.f64 	[%r10+24], %fd145;
	bar.sync 	0;
	@%p8 bra 	$L__BB67_16;
	ld.shared.f64 	%fd146, [%r9];
	ld.shared.f64 	%fd147, [%r9+32];
	ld.shared.f64 	%fd148, [%r9+64];
	ld.shared.f64 	%fd149, [%r9+96];
	fma.rn.f64 	%fd150, %fd9, %fd146, 0d0000000000000000;
	fma.rn.f64 	%fd151, %fd21, %fd147, %fd150;
	fma.rn.f64 	%fd152, %fd29, %fd148, %fd151;
	fma.rn.f64 	%fd153, %fd37, %fd149, %fd152;
	st.shared.f64 	[%r9], %fd153;
	fma.rn.f64 	%fd154, %fd10, %fd146, 0d0000000000000000;
	fma.rn.f64 	%fd155, %fd22, %fd147, %fd154;
	fma.rn.f64 	%fd156, %fd30, %fd148, %fd155;
	fma.rn.f64 	%fd157, %fd38, %fd149, %fd156;
	st.shared.f64 	[%r9+32], %fd157;
	fma.rn.f64 	%fd158, %fd11, %fd146, 0d0000000000000000;
	fma.rn.f64 	%fd159, %fd23, %fd147, %fd158;
	fma.rn.f64 	%fd160, %fd31, %fd148, %fd159;
	fma.rn.f64 	%fd161, %fd39, %fd149, %fd160;
	st.shared.f64 	[%r9+64], %fd161;
	fma.rn.f64 	%fd162, %fd12, %fd146, 0d0000000000000000;
	fma.rn.f64 	%fd163, %fd24, %fd147, %fd162;
	fma.rn.f64 	%fd164, %fd32, %fd148, %fd163;
	fma.rn.f64 	%fd165, %fd40, %fd149, %fd164;
	st.shared.f64 	[%r9+96], %fd165;
$L__BB67_16:
	bar.sync 	0;
	@%p8 bra 	$L__BB67_18;
	ld.shared.f64 	%fd166, [%r8];
	ld.shared.f64 	%fd167, [%r8+128];
	ld.shared.f64 	%fd168, [%r8+256];
	ld.shared.f64 	%fd169, [%r8+384];
	fma.rn.f64 	%fd170, %fd9, %fd166, 0d0000000000000000;
	fma.rn.f64 	%fd171, %fd21, %fd167, %fd170;
	fma.rn.f64 	%fd172, %fd29, %fd168, %fd171;
	fma.rn.f64 	%fd193, %fd37, %fd169, %fd172;
	fma.rn.f64 	%fd173, %fd10, %fd166, 0d0000000000000000;
	fma.rn.f64 	%fd174, %fd22, %fd167, %fd173;
	fma.rn.f64 	%fd175, %fd30, %fd168, %fd174;
	fma.rn.f64 	%fd192, %fd38, %fd169, %fd175;
	fma.rn.f64 	%fd176, %fd11, %fd166, 0d0000000000000000;
	fma.rn.f64 	%fd177, %fd23, %fd167, %fd176;
	fma.rn.f64 	%fd178, %fd31, %fd168, %fd177;
	fma.rn.f64 	%fd191, %fd39, %fd169, %fd178;
	fma.rn.f64 	%fd179, %fd12, %fd166, 0d0000000000000000;
	fma.rn.f64 	%fd180, %fd24, %fd167, %fd179;
	fma.rn.f64 	%fd181, %fd32, %fd168, %fd180;
	fma.rn.f64 	%fd190, %fd40, %fd169, %fd181;
$L__BB67_18:
	setp.gt.u32 	%p10, %r1, 15;
	setp.ge.s32 	%p11, %r3, %r12;
	bar.sync 	0;
	or.pred  	%p12, %p10, %p11;
	@%p12 bra 	$L__BB67_20;
	ld.param.u64 	%rd13, [_Z42massMatrixMultiplyMonolithicConstantKernelILi4ELi4ELi4EEviPKdS1_S1_S1_Pd_param_5];
	and.b32  	%r28, %r1, 12;
	or.b32  	%r29, %r4, %r28;
	add.s32 	%r30, %r29, %r11;
	cvta.to.global.u64 	%rd10, %rd13;
	mul.wide.s32 	%rd11, %r30, 8;
	add.s64 	%rd12, %rd10, %rd11;
	st.global.f64 	[%rd12], %fd193;
	st.global.f64 	[%rd12+128], %fd192;
	st.global.f64 	[%rd12+256], %fd191;
	st.global.f64 	[%rd12+384], %fd190;
$L__BB67_20:
	ret;

}
	// .globl	_Z32massMatrixMultiplyRegisterKernelILi4ELi5ELi5EEviPKdS1_S1_S1_Pd
.visible .entry _Z32massMatrixMultiplyRegisterKernelILi4ELi5ELi5EEviPKdS1_S1_S1_Pd(
	.param .u32 _Z32massMatrixMultiplyRegisterKernelILi4ELi5ELi5EEviPKdS1_S1_S1_Pd_param_0,
	.param .u64 .ptr .align 1 _Z32massMatrixMultiplyRegisterKernelILi4ELi5ELi5EEviPKdS1_S1_S1_Pd_param_1,
	.param .u64 .ptr .align 1 _Z32massMatrixMultiplyRegisterKernelILi4ELi5ELi5EEviPKdS1_S1_S1_Pd_param_2,
	.param .u64 .ptr .align 1 _Z32massMatrixMultiplyRegisterKernelILi4ELi5ELi5EEviPKdS1_S1_S1_Pd_param_3,
	.param .u64 .ptr .align 1 _Z32massMatrixMultiplyRegisterKernelILi4ELi5ELi5EEviPKdS1_S1_S1_Pd_param_4,
	.param .u64 .ptr .align 1 _Z32massMatrixMultiplyRegisterKernelILi4ELi5ELi5EEviPKdS1_S1_S1_Pd_param_5
)
{
	.reg .pred 	%p<13>;
	.reg .b16 	%rs<5>;
	.reg .b32 	%r<74>;
	.reg .b64 	%rd<22>;
	.reg .b64 	%fd<196>;
	// demoted variable
	.shared .align 8 .b8 _ZZ32massMatrixMultiplyRegisterKernelILi4ELi5ELi5EEviPKdS1_S1_S1_PdE6s_tmp1[5000];
	// demoted variable
	.shared .align 8 .b8 _ZZ32massMatrixMultiplyRegisterKernelILi4ELi5ELi5EEviPKdS1_S1_S1_PdE14s_oddDofToQuad[48];
	// demoted variable
	.shared .align 8 .b8 _ZZ32massMatrixMultiplyRegisterKernelILi4ELi5ELi5EEviPKdS1_S1_S1_PdE15s_evenDofToQuad[48];
	ld.param.u32 	%r7, [_Z32massMatrixMultiplyRegisterKernelILi4ELi5ELi5EEviPKdS1_S1_S1_Pd_param_0];
	ld.param.u64 	%rd2, [_Z32massMatrixMultiplyRegisterKernelILi4ELi5ELi5EEviPKdS1_S1_S1_Pd_param_2];
	ld.param.u64 	%rd3, [_Z32massMatrixMultiplyRegisterKernelILi4ELi5ELi5EEviPKdS1_S1_S1_Pd_param_3];
	ld.param.u64 	%rd4, [_Z32massMatrixMultiplyRegisterKernelILi4ELi5ELi5EEviPKdS1_S1_S1_Pd_param_4];
	mov.u32 	%r8, %tid.x;
	mov.u32 	%r2, %tid.y;
	mov.u32 	%r9, %ctaid.x;
	mad.lo.s32 	%r3, %r9, 5, %r2;
	and.b32  	%r4, %r8, 3;
	setp.lt.s32 	%p2, %r3, %r7;
	setp.lt.u32 	%p3, %r8, 16;
	and.pred  	%p1, %p2, %p3;
	not.pred 	%p4, %p1;
	@%p4 bra 	$L__BB68_2;
	cvta.to.global.u64 	%rd6, %rd4;
	and.b32  	%r10, %r8, 12;
	or.b32  	%r11, %r4, %r10;
	shl.b32 	%r12, %r3, 6;
	or.b32  	%r13, %r11, %r12;
	mul.wide.s32 	%rd7, %r13, 8;
	add.s64 	%rd8, %rd6, %rd7;
	ld.global.nc.f64 	%fd191, [%rd8];
	ld.global.nc.f64 	%fd190, [%rd8+128];
	ld.global.nc.f64 	%fd189, [%rd8+256];
	ld.global.nc.f64 	%fd188, [%rd8+384];
$L__BB68_2:
	setp.ne.s32 	%p5, %r2, 0;
	setp.gt.u32 	%p6, %r8, 5;
	or.pred  	%p7, %p5, %p6;
	@%p7 bra 	$L__BB68_4;
	cvta.to.global.u64 	%rd9, %rd2;
	mul.wide.u32 	%rd10, %r8, 8;
	add.s64 	%rd11, %rd9, %rd10;
	ld.global.nc.f64 	%fd34, [%rd11];
	shl.b32 	%r14, %r8, 3;
	mov.u32 	%r15, _ZZ32massMatrixMultiplyRegisterKernelILi4ELi5ELi5EEviPKdS1_S1_S1_PdE14s_oddDofToQuad;
	add.s32 	%r16, %r15, %r14;
	st.shared.f64 	[%r16], %fd34;
	cvta.to.global.u64 	%rd12, %rd3;
	add.s64 	%rd13, %rd12, %rd10;
	ld.global.nc.f64 	%fd35, [%rd13];
	mov.u32 	%r17, _ZZ32massMatrixMultiplyRegisterKernelILi4ELi5ELi5EEviPKdS1_S1_S1_PdE15s_evenDofToQuad;
	add.s32 	%r18, %r17, %r14;
	st.shared.f64 	[%r18], %fd35;
$L__BB68_4:
	setp.gt.u32 	%p8, %r8, 15;
	bar.sync 	0;
	ld.shared.f64 	%fd9, [_ZZ32massMatrixMultiplyRegisterKernelILi4ELi5ELi5EEviPKdS1_S1_S1_PdE14s_oddDofToQuad];
	ld.shared.f64 	%fd10, [_ZZ32massMatrixMultiplyRegisterKernelILi4ELi5ELi5EEviPKdS1_S1_S1_PdE15s_evenDofToQuad];
	ld.shared.f64 	%fd11, [_ZZ32massMatrixMultiplyRegisterKernelILi4ELi5ELi5EEviPKdS1_S1_S1_PdE14s_oddDofToQuad+8];
	ld.shared.f64 	%fd12, [_ZZ32massMatrixMultiplyRegisterKernelILi4ELi5ELi5EEviPKdS1_S1_S1_PdE15s_evenDofToQuad+8];
	ld.shared.f64 	%fd13, [_ZZ32massMatrixMultiplyRegisterKernelILi4ELi5ELi5EEviPKdS1_S1_S1_PdE14s_oddDofToQuad+16];
	ld.shared.f64 	%fd14, [_ZZ32massMatrixMultiplyRegisterKernelILi4ELi5ELi5EEviPKdS1_S1_S1_PdE15s_evenDofToQuad+16];
	ld.shared.f64 	%fd15, [_ZZ32massMatrixMultiplyRegisterKernelILi4ELi5ELi5EEviPKdS1_S1_S1_PdE14s_oddDofToQuad+24];
	ld.shared.f64 	%fd16, [_ZZ32massMatrixMultiplyRegisterKernelILi4ELi5ELi5EEviPKdS1_S1_S1_PdE15s_evenDofToQuad+24];
	ld.shared.f64 	%fd17, [_ZZ32massMatrixMultiplyRegisterKernelILi4ELi5ELi5EEviPKdS1_S1_S1_PdE14s_oddDofToQuad+32];
	ld.shared.f64 	%fd18, [_ZZ32massMatrixMultiplyRegisterKernelILi4ELi5ELi5EEviPKdS1_S1_S1_PdE15s_evenDofToQuad+32];
	ld.shared.f64 	%fd19, [_ZZ32massMatrixMultiplyRegisterKernelILi4ELi5ELi5EEviPKdS1_S1_S1_PdE14s_oddDofToQuad+40];
	ld.shared.f64 	%fd20, [_ZZ32massMatrixMultiplyRegisterKernelILi4ELi5ELi5EEviPKdS1_S1_S1_PdE15s_evenDofToQuad+40];
	mov.u32 	%r19, _ZZ32massMatrixMultiplyRegisterKernelILi4ELi5ELi5EEviPKdS1_S1_S1_PdE6s_tmp1;
	mad.lo.s32 	%r5, %r2, 1000, %r19;
	@%p8 bra 	$L__BB68_6;
	add.f64 	%fd36, %fd191, %fd188;
	sub.f64 	%fd37, %fd191, %fd188;
	add.f64 	%fd38, %fd190, %fd189;
	sub.f64 	%fd39, %fd190, %fd189;
	fma.rn.f64 	%fd40, %fd9, %fd36, 0d0000000000000000;
	fma.rn.f64 	%fd41, %fd10, %fd37, 0d0000000000000000;
	fma.rn.f64 	%fd42, %fd11, %fd38, %fd40;
	fma.rn.f64 	%fd43, %fd12, %fd39, %fd41;
	sub.f64 	%fd44, %fd42, %fd43;
	shr.u32 	%r20, %r8, 2;
	mad.lo.s32 	%r21, %r20, 40, %r5;
	shl.b32 	%r22, %r8, 3;
	and.b32  	%r23, %r22, 24;
	add.s32 	%r24, %r21, %r23;
	st.shared.f64 	[%r24+800], %fd44;
	add.f64 	%fd45, %fd43, %fd42;
	st.shared.f64 	[%r24], %fd45;
	fma.rn.f64 	%fd46, %fd13, %fd36, 0d0000000000000000;
	fma.rn.f64 	%fd47, %fd14, %fd37, 0d0000000000000000;
	fma.rn.f64 	%fd48, %fd15, %fd38, %fd46;
	fma.rn.f64 	%fd49, %fd16, %fd39, %fd47;
	sub.f64 	%fd50, %fd48, %fd49;
	st.shared.f64 	[%r24+600], %fd50;
	add.f64 	%fd51, %fd49, %fd48;
	st.shared.f64 	[%r24+200], %fd51;
	fma.rn.f64 	%fd52, %fd17, %fd36, 0d0000000000000000;
	fma.rn.f64 	%fd53, %fd18, %fd37, 0d0000000000000000;
	fma.rn.f64 	%fd54, %fd19, %fd38, %fd52;
	fma.rn.f64 	%fd55, %fd20, %fd39, %fd53;
	add.f64 	%fd56, %fd55, %fd54;
	st.shared.f64 	[%r24+400], %fd56;
$L__BB68_6:
	bar.sync 	0;
	setp.gt.u32 	%p9, %r8, 19;
	@%p9 bra 	$L__BB68_8;
	shr.u32 	%r26, %r8, 2;
	mad.lo.s32 	%r30, %r26, 40, %r5;
	mad.lo.s32 	%r31, %r26, 160, %r30;
	shl.b32 	%r32, %r8, 3;
	and.b32  	%r33, %r32, 24;
	add.s32 	%r34, %r31, %r33;
	ld.shared.f64 	%fd57, [%r34];
	ld.shared.f64 	%fd58, [%r34+120];
	add.f64 	%fd59, %fd57, %fd58;
	sub.f64 	%fd60, %fd57, %fd58;
	ld.shared.f64 	%fd61, [%r34+40];
	ld.shared.f64 	%fd62, [%r34+80];
	add.f64 	%fd63, %fd61, %fd62;
	sub.f64 	%fd64, %fd61, %fd62;
	fma.rn.f64 	%fd65, %fd9, %fd59, 0d0000000000000000;
	fma.rn.f64 	%fd66, %fd10, %fd60, 0d0000000000000000;
	fma.rn.f64 	%fd67, %fd11, %fd63, %fd65;
	fma.rn.f64 	%fd68, %fd12, %fd64, %fd66;
	sub.f64 	%fd69, %fd67, %fd68;
	st.shared.f64 	[%r34+160], %fd69;
	add.f64 	%fd70, %fd68, %fd67;
	st.shared.f64 	[%r34], %fd70;
	fma.rn.f64 	%fd71, %fd13, %fd59, 0d0000000000000000;
	fma.rn.f64 	%fd72, %fd14, %fd60, 0d0000000000000000;
	fma.rn.f64 	%fd73, %fd15, %fd63, %fd71;
	fma.rn.f64 	%fd74, %fd16, %fd64, %fd72;
	sub.f64 	%fd75, %fd73, %fd74;
	st.shared.f64 	[%r34+120], %fd75;
	add.f64 	%fd76, %fd74, %fd73;
	st.shared.f64 	[%r34+40], %fd76;
	fma.rn.f64 	%fd77, %fd17, %fd59, 0d0000000000000000;
	fma.rn.f64 	%fd78, %fd18, %fd60, 0d0000000000000000;
	fma.rn.f64 	%fd79, %fd19, %fd63, %fd77;
	fma.rn.f64 	%fd80, %fd20, %fd64, %fd78;
	add.f64 	%fd81, %fd80, %fd79;
	st.shared.f64 	[%r34+80], %fd81;
$L__BB68_8:
	ld.param.u64 	%rd20, [_Z32massMatrixMultiplyRegisterKernelILi4ELi5ELi5EEviPKdS1_S1_S1_Pd_param_1];
	mov.u32 	%r35, %tid.x;
	setp.gt.u32 	%p10, %r35, 19;
	bar.sync 	0;
	cvt.u16.u32 	%rs1, %r35;
	mul.hi.u16 	%rs2, %rs1, 13108;
	mul.lo.s16 	%rs3, %rs2, 5;
	sub.s16 	%rs4, %rs1, %rs3;
	mov.u32 	%r36, %tid.y;
	mov.u32 	%r37, _ZZ32massMatrixMultiplyRegisterKernelILi4ELi5ELi5EEviPKdS1_S1_S1_PdE6s_tmp1;
	mad.lo.s32 	%r38, %r36, 1000, %r37;
	mul.wide.u16 	%r39, %rs2, 200;
	add.s32 	%r40, %r38, %r39;
	mul.wide.u16 	%r41, %rs4, 40;
	add.s32 	%r42, %r40, %r41;
	ld.shared.f64 	%fd82, [%r42];
	ld.shared.f64 	%fd83, [%r42+24];
	add.f64 	%fd84, %fd82, %fd83;
	sub.f64 	%fd85, %fd82, %fd83;
	ld.shared.f64 	%fd86, [%r42+8];
	ld.shared.f64 	%fd87, [%r42+16];
	add.f64 	%fd88, %fd86, %fd87;
	sub.f64 	%fd89, %fd86, %fd87;
	mov.u32 	%r43, %ctaid.x;
	mad.lo.s32 	%r44, %r43, 5, %r36;
	mov.b32 	%r45, {%rs4, %rs2};
	mov.b32 	%r46, 4;
	mov.b32 	%r47, 6405;
	dp2a.lo.u32.u32 	%r48, %r45, %r47, %r46;
	mad.lo.s32 	%r49, %r44, 125, %r48;
	fma.rn.f64 	%fd90, %fd9, %fd84, 0d0000000000000000;
	fma.rn.f64 	%fd91, %fd10, %fd85, 0d0000000000000000;
	fma.rn.f64 	%fd92, %fd11, %fd88, %fd90;
	fma.rn.f64 	%fd93, %fd12, %fd89, %fd91;
	cvta.to.global.u64 	%rd14, %rd20;
	mul.wide.s32 	%rd15, %r49, 8;
	add.s64 	%rd16, %rd14, %rd15;
	ld.global.nc.f64 	%fd94, [%rd16];
	ld.global.nc.f64 	%fd95, [%rd16+-32];
	sub.f64 	%fd96, %fd92, %fd93;
	mul.f64 	%fd97, %fd96, %fd94;
	add.f64 	%fd98, %fd92, %fd93;
	mul.f64 	%fd195, %fd98, %fd95;
	fma.rn.f64 	%fd99, %fd13, %fd84, 0d0000000000000000;
	fma.rn.f64 	%fd100, %fd14, %fd85, 0d0000000000000000;
	fma.rn.f64 	%fd101, %fd15, %fd88, %fd99;
	fma.rn.f64 	%fd102, %fd16, %fd89, %fd100;
	ld.global.nc.f64 	%fd103, [%rd16+-8];
	ld.global.nc.f64 	%fd104, [%rd16+-24];
	sub.f64 	%fd105, %fd101, %fd102;
	mul.f64 	%fd192, %fd105, %fd103;
	add.f64 	%fd106, %fd101, %fd102;
	mul.f64 	%fd194, %fd106, %fd104;
	fma.rn.f64 	%fd107, %fd17, %fd84, 0d0000000000000000;
	fma.rn.f64 	%fd108, %fd18, %fd85, 0d0000000000000000;
	fma.rn.f64 	%fd109, %fd19, %fd88, %fd107;
	fma.rn.f64 	%fd110, %fd20, %fd89, %fd108;
	ld.global.nc.f64 	%fd111, [%rd16+-16];
	add.f64 	%fd112, %fd109, %fd110;
	mul.f64 	%fd193, %fd112, %fd111;
	bar.sync 	0;
	add.f64 	%fd113, %fd195, %fd97;
	sub.f64 	%fd114, %fd195, %fd97;
	add.f64 	%fd115, %fd194, %fd192;
	sub.f64 	%fd116, %fd194, %fd192;
	add.f64 	%fd117, %fd193, %fd193;
	sub.f64 	%fd118, %fd193, %fd193;
	mul.f64 	%fd119, %fd117, 0d3FE0000000000000;
	fma.rn.f64 	%fd120, %fd9, %fd113, 0d0000000000000000;
	fma.rn.f64 	%fd121, %fd10, %fd114, 0d0000000000000000;
	fma.rn.f64 	%fd122, %fd13, %fd115, %fd120;
	fma.rn.f64 	%fd123, %fd14, %fd116, %fd121;
	fma.rn.f64 	%fd124, %fd17, %fd119, %fd122;
	fma.rn.f64 	%fd125, %fd18, %fd118, %fd123;
	sub.f64 	%fd126, %fd124, %fd125;
	st.shared.f64 	[%r42+24], %fd126;
	add.f64 	%fd127, %fd124, %fd125;
	st.shared.f64 	[%r42], %fd127;
	fma.rn.f64 	%fd128, %fd11, %fd113, 0d0000000000000000;
	fma.rn.f64 	%fd129, %fd12, %fd114, 0d0000000000000000;
	fma.rn.f64 	%fd130, %fd15, %fd115, %fd128;
	fma.rn.f64 	%fd131, %fd16, %fd116, %fd129;
	fma.rn.f64 	%fd132, %fd19, %fd119, %fd130;
	fma.rn.f64 	%fd133, %fd20, %fd118, %fd131;
	sub.f64 	%fd134, %fd132, %fd133;
	st.shared.f64 	[%r42+16], %fd134;
	add.f64 	%fd135, %fd132, %fd133;
	st.shared.f64 	[%r42+8], %fd135;
	bar.sync 	0;
	@%p10 bra 	$L__BB68_10;
	mov.u32 	%r50, %tid.y;
	mov.u32 	%r51, _ZZ32massMatrixMultiplyRegisterKernelILi4ELi5ELi5EEviPKdS1_S1_S1_PdE6s_tmp1;
	mad.lo.s32 	%r52, %r50, 1000, %r51;
	mov.u32 	%r53, %tid.x;
	shr.u32 	%r54, %r53, 2;
	mad.lo.s32 	%r55, %r54, 40, %r52;
	mad.lo.s32 	%r56, %r54, 160, %r55;
	shl.b32 	%r57, %r53, 3;
	and.b32  	%r58, %r57, 24;
	add.s32 	%r59, %r56, %r58;
	ld.shared.f64 	%fd136, [%r59];
	ld.shared.f64 	%fd137, [%r59+160];
	add.f64 	%fd138, %fd136, %fd137;
	sub.f64 	%fd139, %fd136, %fd137;
	ld.shared.f64 	%fd140, [%r59+40];
	ld.shared.f64 	%fd141, [%r59+120];
	add.f64 	%fd142, %fd140, %fd141;
	sub.f64 	%fd143, %fd140, %fd141;
	ld.shared.f64 	%fd144, [%r59+80];
	add.f64 	%fd145, %fd144, %fd144;
	sub.f64 	%fd146, %fd144, %fd144;
	mul.f64 	%fd147, %fd145, 0d3FE0000000000000;
	fma.rn.f64 	%fd148, %fd9, %fd138, 0d0000000000000000;
	fma.rn.f64 	%fd149, %fd10, %fd139, 0d0000000000000000;
	fma.rn.f64 	%fd150, %fd13, %fd142, %fd148;
	fma.rn.f64 	%fd151, %fd14, %fd143, %fd149;
	fma.rn.f64 	%fd152, %fd17, %fd147, %fd150;
	fma.rn.f64 	%fd153, %fd18, %fd146, %fd151;
	sub.f64 	%fd154, %fd152, %fd153;
	st.shared.f64 	[%r59+120], %fd154;
	add.f64 	%fd155, %fd152, %fd153;
	st.shared.f64 	[%r59], %fd155;
	fma.rn.f64 	%fd156, %fd11, %fd138, 0d0000000000000000;
	fma.rn.f64 	%fd157, %fd12, %fd139, 0d0000000000000000;
	fma.rn.f64 	%fd158, %fd15, %fd142, %fd156;
	fma.rn.f64 	%fd159, %fd16, %fd143, %fd157;
	fma.rn.f64 	%fd160, %fd19, %fd147, %fd158;
	fma.rn.f64 	%fd161, %fd20, %fd146, %fd159;
	sub.f64 	%fd162, %fd160, %fd161;
	st.shared.f64 	[%r59+80], %fd162;
	add.f64 	%fd163, %fd160, %fd161;
	st.shared.f64 	[%r59+40], %fd163;
$L__BB68_10:
	mov.u32 	%r6, %tid.x;
	setp.gt.u32 	%p11, %r6, 15;
	bar.sync 	0;
	@%p11 bra 	$L__BB68_12;
	mov.u32 	%r60, %tid.y;
	mov.u32 	%r61, _ZZ32massMatrixMultiplyRegisterKernelILi4ELi5ELi5EEviPKdS1_S1_S1_PdE6s_tmp1;
	mad.lo.s32 	%r62, %r60, 1000, %r61;
	shr.u32 	%r63, %r6, 2;
	mad.lo.s32 	%r64, %r63, 40, %r62;
	shl.b32 	%r65, %r6, 3;
	and.b32  	%r66, %r65, 24;
	add.s32 	%r67, %r64, %r66;
	ld.shared.f64 	%fd164, [%r67];
	ld.shared.f64 	%fd165, [%r67+800];
	add.f64 	%fd166, %fd164, %fd165;
	sub.f64 	%fd167, %fd164, %fd165;
	ld.shared.f64 	%fd168, [%r67+200];
	ld.shared.f64 	%fd169, [%r67+600];
	add.f64 	%fd170, %fd168, %fd169;
	sub.f64 	%fd171, %fd168, %fd169;
	ld.shared.f64 	%fd172, [%r67+400];
	add.f64 	%fd173, %fd172, %fd172;
	sub.f64 	%fd174, %fd172, %fd172;
	mul.f64 	%fd175, %fd173, 0d3FE0000000000000;
	fma.rn.f64 	%fd176, %fd9, %fd166, 0d0000000000000000;
	fma.rn.f64 	%fd177, %fd10, %fd167, 0d0000000000000000;
	fma.rn.f64 	%fd178, %fd13, %fd170, %fd176;
	fma.rn.f64 	%fd179, %fd14, %fd171, %fd177;
	fma.rn.f64 	%fd180, %fd17, %fd175, %fd178;
	fma.rn.f64 	%fd181, %fd18, %fd174, %fd179;
	sub.f64 	%fd192, %fd180, %fd181;
	add.f64 	%fd195, %fd180, %fd181;
	fma.rn.f64 	%fd182, %fd11, %fd166, 0d0000000000000000;
	fma.rn.f64 	%fd183, %fd12, %fd167, 0d0000000000000000;
	fma.rn.f64 	%fd184, %fd15, %fd170, %fd182;
	fma.rn.f64 	%fd185, %fd16, %fd171, %fd183;
	fma.rn.f64 	%fd186, %fd19, %fd175, %fd184;
	fma.rn.f64 	%fd187, %fd20, %fd174, %fd185;
	sub.f64 	%fd193, %fd186, %fd187;
	add.f64 	%fd194, %fd186, %fd187;
$L__BB68_12:
	bar.sync 	0;
	@%p4 bra 	$L__BB68_14;
	ld.param.u64 	%rd21, [_Z32massMatrixMultiplyRegisterKernelILi4ELi5ELi5EEviPKdS1_S1_S1_Pd_param_5];
	and.b32  	%r68, %r6, 15;
	mov.u32 	%r69, %ctaid.x;
	mov.u32 	%r70, %tid.y;
	mad.lo.s32 	%r71, %r69, 5, %r70;
	shl.b32 	%r72, %r71, 6;
	or.b32  	%r73, %r68, %r72;
	cvta.to.global.u64 	%rd17, %rd21;
	mul.wide.s32 	%rd18, %r73, 8;
	add.s64 	%rd19, %rd17, %rd18;
	st.global.f64 	[%rd19], %fd195;
	st.global.f64 	[%rd19+128], %fd194;
	st.global.f64 	[%rd19+256], %fd193;
	st.global.f64 	[%rd19+384], %fd192;
$L__BB68_14:
	ret;

}
	// .globl	_Z32massMatrixMultiplyConstantKernelILi4ELi5ELi5EEviPKdS1_S1_S1_Pd
.visible .entry _Z32massMatrixMultiplyConstantKernelILi4ELi5ELi5EEviPKdS1_S1_S1_Pd(
	.param .u32 _Z32massMatrixMultiplyConstantKernelILi4ELi5ELi5EEviPKdS1_S1_S1_Pd_param_0,
	.param .u64 .ptr .align 1 _Z32massMatrixMultiplyConstantKernelILi4ELi5ELi5EEviPKdS1_S1_S1_Pd_param_1,
	.param .u64 .ptr .align 1 _Z32massMatrixMultiplyConstantKernelILi4ELi5ELi5EEviPKdS1_S1_S1_Pd_param_2,
	.param .u64 .ptr .align 1 _Z32massMatrixMultiplyConstantKernelILi4ELi5ELi5EEviPKdS1_S1_S1_Pd_param_3,
	.param .u64 .ptr .align 1 _Z32massMatrixMultiplyConstantKernelILi4ELi5ELi5EEviPKdS1_S1_S1_Pd_param_4,
	.param .u64 .ptr .align 1 _Z32massMatrixMultiplyConstantKernelILi4ELi5ELi5EEviPKdS1_S1_S1_Pd_param_5
)
{
	.reg .pred 	%p<10>;
	.reg .b16 	%rs<6>;
	.reg .b32 	%r<54>;
	.reg .b64 	%rd<15>;
	.reg .b64 	%fd<211>;
	// demoted variable
	.shared .align 8 .b8 _ZZ32massMatrixMultiplyConstantKernelILi4ELi5ELi5EEviPKdS1_S1_S1_PdE6s_tmp1[5000];
	ld.param.u32 	%r7, [_Z32massMatrixMultiplyConstantKernelILi4ELi5ELi5EEviPKdS1_S1_S1_Pd_param_0];
	ld.param.u64 	%rd2, [_Z32massMatrixMultiplyConstantKernelILi4ELi5ELi5EEviPKdS1_S1_S1_Pd_param_4];
	mov.u32 	%r8, %tid.x;
	mov.u32 	%r2, %tid.y;
	mov.u32 	%r9, %ctaid.x;
	mad.lo.s32 	%r3, %r9, 5, %r2;
	and.b32  	%r4, %r8, 3;
	setp.lt.s32 	%p2, %r3, %r7;
	setp.lt.u32 	%p3, %r8, 16;
	and.pred  	%p1, %p2, %p3;
	not.pred 	%p4, %p1;
	@%p4 bra 	$L__BB69_2;
	cvta.to.global.u64 	%rd4, %rd2;
	and.b32  	%r10, %r8, 12;
	or.b32  	%r11, %r4, %r10;
	shl.b32 	%r12, %r3, 6;
	or.b32  	%r13, %r11, %r12;
	mul.wide.s32 	%rd5, %r13, 8;
	add.s64 	%rd6, %rd4, %rd5;
	ld.global.nc.f64 	%fd206, [%rd6];
	ld.global.nc.f64 	%fd205, [%rd6+128];
	ld.global.nc.f64 	%fd204, [%rd6+256];
	ld.global.nc.f64 	%fd203, [%rd6+384];
$L__BB69_2:
	setp.gt.u32 	%p5, %r8, 15;
	bar.sync 	0;
	ld.const.f64 	%fd9, [const_evenDofToQuad];
	ld.const.f64 	%fd10, [const_oddDofToQuad+8];
	ld.const.f64 	%fd11, [const_evenDofToQuad+8];
	ld.const.f64 	%fd12, [const_oddDofToQuad+16];
	ld.const.f64 	%fd13, [const_evenDofToQuad+16];
	ld.const.f64 	%fd14, [const_oddDofToQuad+24];
	ld.const.f64 	%fd15, [const_evenDofToQuad+24];
	ld.const.f64 	%fd16, [const_oddDofToQuad+32];
	ld.const.f64 	%fd17, [const_evenDofToQuad+32];
	ld.const.f64 	%fd18, [const_oddDofToQuad+40];
	ld.const.f64 	%fd19, [const_evenDofToQuad+40];
	mov.u32 	%r14, _ZZ32massMatrixMultiplyConstantKernelILi4ELi5ELi5EEviPKdS1_S1_S1_PdE6s_tmp1;
	mad.lo.s32 	%r5, %r2, 1000, %r14;
	shr.u32 	%r15, %r8, 2;
	mad.lo.s32 	%r6, %r15, 40, %r5;
	@%p5 bra 	$L__BB69_4;
	add.f64 	%fd33, %fd206, %fd203;
	sub.f64 	%fd34, %fd206, %fd203;
	add.f64 	%fd35, %fd205, %fd204;
	sub.f64 	%fd36, %fd205, %fd204;
	ld.const.f64 	%fd37, [const_oddDofToQuad];
	fma.rn.f64 	%fd38, %fd37, %fd33, 0d0000000000000000;
	fma.rn.f64 	%fd39, %fd9, %fd34, 0d0000000000000000;
	fma.rn.f64 	%fd40, %fd10, %fd35, %fd38;
	fma.rn.f64 	%fd41, %fd11, %fd36, %fd39;
	sub.f64 	%fd42, %fd40, %fd41;
	shl.b32 	%r16, %r8, 3;
	and.b32  	%r17, %r16, 24;
	add.s32 	%r18, %r6, %r17;
	st.shared.f64 	[%r18+800], %fd42;
	add.f64 	%fd43, %fd41, %fd40;
	st.shared.f64 	[%r18], %fd43;
	fma.rn.f64 	%fd44, %fd12, %fd33, 0d0000000000000000;
	fma.rn.f64 	%fd45, %fd13, %fd34, 0d0000000000000000;
	fma.rn.f64 	%fd46, %fd14, %fd35, %fd44;
	fma.rn.f64 	%fd47, %fd15, %fd36, %fd45;
	sub.f64 	%fd48, %fd46, %fd47;
	st.shared.f64 	[%r18+600], %fd48;
	add.f64 	%fd49, %fd47, %fd46;
	st.shared.f64 	[%r18+200], %fd49;
	fma.rn.f64 	%fd50, %fd16, %fd33, 0d0000000000000000;
	fma.rn.f64 	%fd51, %fd17, %fd34, 0d0000000000000000;
	fma.rn.f64 	%fd52, %fd18, %fd35, %fd50;
	fma.rn.f64 	%fd53, %fd19, %fd36, %fd51;
	add.f64 	%fd54, %fd53, %fd52;
	st.shared.f64 	[%r18+400], %fd54;
$L__BB69_4:
	bar.sync 	0;
	setp.gt.u32 	%p6, %r8, 19;
	@%p6 bra 	$L__BB69_6;
	mad.lo.s32 	%r21, %r15, 160, %r6;
	shl.b32 	%r22, %r8, 3;
	and.b32  	%r23, %r22, 24;
	add.s32 	%r24, %r21, %r23;
	ld.shared.f64 	%fd55, [%r24];
	ld.shared.f64 	%fd56, [%r24+120];
	add.f64 	%fd57, %fd55, %fd56;
	sub.f64 	%fd58, %fd55, %fd56;
	ld.shared.f64 	%fd59, [%r24+40];
	ld.shared.f64 	%fd60, [%r24+80];
	add.f64 	%fd61, %fd59, %fd60;
	sub.f64 	%fd62, %fd59, %fd60;
	ld.const.f64 	%fd63, [const_oddDofToQuad];
	fma.rn.f64 	%fd64, %fd63, %fd57, 0d0000000000000000;
	fma.rn.f64 	%fd66, %fd9, %fd58, 0d0000000000000000;
	fma.rn.f64 	%fd67, %fd10, %fd61, %fd64;
	fma.rn.f64 	%fd68, %fd11, %fd62, %fd66;
	sub.f64 	%fd69, %fd67, %fd68;
	st.shared.f64 	[%r24+160], %fd69;
	add.f64 	%fd70, %fd68, %fd67;
	st.shared.f64 	[%r24], %fd70;
	fma.rn.f64 	%fd71, %fd12, %fd57, 0d0000000000000000;
	fma.rn.f64 	%fd72, %fd13, %fd58, 0d0000000000000000;
	fma.rn.f64 	%fd73, %fd14, %fd61, %fd71;
	fma.rn.f64 	%fd74, %fd15, %fd62, %fd72;
	sub.f64 	%fd75, %fd73, %fd74;
	st.shared.f64 	[%r24+120], %fd75;
	add.f64 	%fd76, %fd74, %fd73;
	st.shared.f64 	[%r24+40], %fd76;
	fma.rn.f64 	%fd77, %fd16, %fd57, 0d0000000000000000;
	fma.rn.f64 	%fd78, %fd17, %fd58, 0d0000000000000000;
	fma.rn.f64 	%fd79, %fd18, %fd61, %fd77;
	fma.rn.f64 	%fd80, %fd19, %fd62, %fd78;
	add.f64 	%fd81, %fd80, %fd79;
	st.shared.f64 	[%r24+80], %fd81;
$L__BB69_6:
	ld.param.u64 	%rd13, [_Z32massMatrixMultiplyConstantKernelILi4ELi5ELi5EEviPKdS1_S1_S1_Pd_param_1];
	setp.gt.u32 	%p7, %r8, 19;
	bar.sync 	0;
	cvt.u16.u32 	%rs1, %r8;
	mul.hi.u16 	%rs2, %rs1, -13107;
	shr.u16 	%rs3, %rs2, 2;
	mul.lo.s16 	%rs4, %rs3, 5;
	sub.s16 	%rs5, %rs1, %rs4;
	mul.wide.u16 	%r25, %rs3, 200;
	add.s32 	%r26, %r5, %r25;
	mul.wide.u16 	%r27, %rs5, 40;
	add.s32 	%r28, %r26, %r27;
	ld.shared.f64 	%fd82, [%r28];
	ld.shared.f64 	%fd83, [%r28+24];
	add.f64 	%fd84, %fd82, %fd83;
	sub.f64 	%fd85, %fd82, %fd83;
	ld.shared.f64 	%fd86, [%r28+8];
	ld.shared.f64 	%fd87, [%r28+16];
	add.f64 	%fd88, %fd86, %fd87;
	sub.f64 	%fd89, %fd86, %fd87;
	mov.b32 	%r29, {%rs5, %rs3};
	mov.b32 	%r30, 4;
	mov.b32 	%r31, 6405;
	dp2a.lo.u32.u32 	%r32, %r29, %r31, %r30;
	mad.lo.s32 	%r33, %r3, 125, %r32;
	ld.const.f64 	%fd90, [const_oddDofToQuad];
	fma.rn.f64 	%fd91, %fd90, %fd84, 0d0000000000000000;
	ld.const.f64 	%fd92, [const_evenDofToQuad];
	fma.rn.f64 	%fd93, %fd92, %fd85, 0d0000000000000000;
	fma.rn.f64 	%fd94, %fd10, %fd88, %fd91;
	fma.rn.f64 	%fd95, %fd11, %fd89, %fd93;
	cvta.to.global.u64 	%rd7, %rd13;
	mul.wide.s32 	%rd8, %r33, 8;
	add.s64 	%rd9, %rd7, %rd8;
	ld.global.nc.f64 	%fd96, [%rd9];
	ld.global.nc.f64 	%fd97, [%rd9+-32];
	sub.f64 	%fd98, %fd94, %fd95;
	mul.f64 	%fd99, %fd98, %fd96;
	add.f64 	%fd100, %fd94, %fd95;
	mul.f64 	%fd210, %fd100, %fd97;
	fma.rn.f64 	%fd101, %fd12, %fd84, 0d0000000000000000;
	ld.const.f64 	%fd102, [const_evenDofToQuad+16];
	fma.rn.f64 	%fd103, %fd102, %fd85, 0d0000000000000000;
	fma.rn.f64 	%fd104, %fd14, %fd88, %fd101;
	ld.const.f64 	%fd105, [const_evenDofToQuad+24];
	fma.rn.f64 	%fd106, %fd105, %fd89, %fd103;
	ld.global.nc.f64 	%fd107, [%rd9+-8];
	ld.global.nc.f64 	%fd108, [%rd9+-24];
	sub.f64 	%fd109, %fd104, %fd106;
	mul.f64 	%fd207, %fd109, %fd107;
	add.f64 	%fd110, %fd104, %fd106;
	mul.f64 	%fd209, %fd110, %fd108;
	ld.const.f64 	%fd111, [const_oddDofToQuad+32];
	fma.rn.f64 	%fd112, %fd111, %fd84, 0d0000000000000000;
	fma.rn.f64 	%fd113, %fd17, %fd85, 0d0000000000000000;
	fma.rn.f64 	%fd114, %fd18, %fd88, %fd112;
	fma.rn.f64 	%fd115, %fd19, %fd89, %fd113;
	ld.global.nc.f64 	%fd116, [%rd9+-16];
	add.f64 	%fd117, %fd114, %fd115;
	mul.f64 	%fd208, %fd117, %fd116;
	bar.sync 	0;
	add.f64 	%fd118, %fd210, %fd99;
	sub.f64 	%fd119, %fd210, %fd99;
	add.f64 	%fd120, %fd209, %fd207;
	sub.f64 	%fd121, %fd209, %fd207;
	add.f64 	%fd122, %fd208, %fd208;
	sub.f64 	%fd123, %fd208, %fd208;
	mul.f64 	%fd124, %fd122, 0d3FE0000000000000;
	fma.rn.f64 	%fd125, %fd90, %fd118, 0d0000000000000000;
	fma.rn.f64 	%fd126, %fd92, %fd119, 0d0000000000000000;
	fma.rn.f64 	%fd127, %fd12, %fd120, %fd125;
	fma.rn.f64 	%fd128, %fd102, %fd121, %fd126;
	fma.rn.f64 	%fd129, %fd111, %fd124, %fd127;
	fma.rn.f64 	%fd130, %fd17, %fd123, %fd128;
	sub.f64 	%fd131, %fd129, %fd130;
	st.shared.f64 	[%r28+24], %fd131;
	add.f64 	%fd132, %fd129, %fd130;
	st.shared.f64 	[%r28], %fd132;
	fma.rn.f64 	%fd133, %fd10, %fd118, 0d0000000000000000;
	fma.rn.f64 	%fd134, %fd11, %fd119, 0d0000000000000000;
	fma.rn.f64 	%fd135, %fd14, %fd120, %fd133;
	fma.rn.f64 	%fd136, %fd105, %fd121, %fd134;
	fma.rn.f64 	%fd137, %fd18, %fd124, %fd135;
	fma.rn.f64 	%fd138, %fd19, %fd123, %fd136;
	sub.f64 	%fd139, %fd137, %fd138;
	st.shared.f64 	[%r28+16], %fd139;
	add.f64 	%fd140, %fd137, %fd138;
	st.shared.f64 	[%r28+8], %fd140;
	bar.sync 	0;
	@%p7 bra 	$L__BB69_8;
	mov.u32 	%r34, %tid.y;
	mov.u32 	%r35, _ZZ32massMatrixMultiplyConstantKernelILi4ELi5ELi5EEviPKdS1_S1_S1_PdE6s_tmp1;
	mad.lo.s32 	%r36, %r34, 1000, %r35;
	shr.u32 	%r37, %r8, 2;
	mad.lo.s32 	%r38, %r37, 40, %r36;
	mad.lo.s32 	%r39, %r37, 160, %r38;
	shl.b32 	%r40, %r8, 3;
	and.b32  	%r41, %r40, 24;
	add.s32 	%r42, %r39, %r41;
	ld.shared.f64 	%fd141, [%r42];
	ld.shared.f64 	%fd142, [%r42+160];
	add.f64 	%fd143, %fd141, %fd142;
	sub.f64 	%fd144, %fd141, %fd142;
	ld.shared.f64 	%fd145, [%r42+40];
	ld.shared.f64 	%fd146, [%r42+120];
	add.f64 	%fd147, %fd145, %fd146;
	sub.f64 	%fd148, %fd145, %fd146;
	ld.shared.f64 	%fd149, [%r42+80];
	add.f64 	%fd150, %fd149, %fd149;
	sub.f64 	%fd151, %fd149, %fd149;
	mul.f64 	%fd152, %fd150, 0d3FE0000000000000;
	fma.rn.f64 	%fd154, %fd90, %fd143, 0d0000000000000000;
	ld.const.f64 	%fd155, [const_evenDofToQuad];
	fma.rn.f64 	%fd156, %fd155, %fd144, 0d0000000000000000;
	fma.rn.f64 	%fd157, %fd12, %fd147, %fd154;
	ld.const.f64 	%fd158, [const_evenDofToQuad+16];
	fma.rn.f64 	%fd159, %fd158, %fd148, %fd156;
	ld.const.f64 	%fd160, [const_oddDofToQuad+32];
	fma.rn.f64 	%fd161, %fd160, %fd152, %fd157;
	fma.rn.f64 	%fd162, %fd17, %fd151, %fd159;
	sub.f64 	%fd163, %fd161, %fd162;
	st.shared.f64 	[%r42+120], %fd163;
	add.f64 	%fd164, %fd161, %fd162;
	st.shared.f64 	[%r42], %fd164;
	fma.rn.f64 	%fd165, %fd10, %fd143, 0d0000000000000000;
	fma.rn.f64 	%fd166, %fd11, %fd144, 0d0000000000000000;
	fma.rn.f64 	%fd167, %fd14, %fd147, %fd165;
	ld.const.f64 	%fd168, [const_evenDofToQuad+24];
	fma.rn.f64 	%fd169, %fd168, %fd148, %fd166;
	fma.rn.f64 	%fd170, %fd18, %fd152, %fd167;
	fma.rn.f64 	%fd171, %fd19, %fd151, %fd169;
	sub.f64 	%fd172, %fd170, %fd171;
	st.shared.f64 	[%r42+80], %fd172;
	add.f64 	%fd173, %fd170, %fd171;
	st.shared.f64 	[%r42+40], %fd173;
$L__BB69_8:
	setp.gt.u32 	%p8, %r8, 15;
	bar.sync 	0;
	@%p8 bra 	$L__BB69_10;
	mov.u32 	%r43, %tid.y;
	mov.u32 	%r44, _ZZ32massMatrixMultiplyConstantKernelILi4ELi5ELi5EEviPKdS1_S1_S1_PdE6s_tmp1;
	mad.lo.s32 	%r45, %r43, 1000, %r44;
	shr.u32 	%r46, %r8, 2;
	mad.lo.s32 	%r47, %r46, 40, %r45;
	shl.b32 	%r48, %r8, 3;
	and.b32  	%r49, %r48, 24;
	add.s32 	%r50, %r47, %r49;
	ld.shared.f64 	%fd174, [%r50];
	ld.shared.f64 	%fd175, [%r50+800];
	add.f64 	%fd176, %fd174, %fd175;
	sub.f64 	%fd177, %fd174, %fd175;
	ld.shared.f64 	%fd178, [%r50+200];
	ld.shared.f64 	%fd179, [%r50+600];
	add.f64 	%fd180, %fd178, %fd179;
	sub.f64 	%fd181, %fd178, %fd179;
	ld.shared.f64 	%fd182, [%r50+400];
	add.f64 	%fd183, %fd182, %fd182;
	sub.f64 	%fd184, %fd182, %fd182;
	mul.f64 	%fd185, %fd183, 0d3FE0000000000000;
	fma.rn.f64 	%fd187, %fd90, %fd176, 0d0000000000000000;
	fma.rn.f64 	%fd189, %fd92, %fd177, 0d0000000000000000;
	fma.rn.f64 	%fd190, %fd12, %fd180, %fd187;
	ld.const.f64 	%fd191, [const_evenDofToQuad+16];
	fma.rn.f64 	%fd192, %fd191, %fd181, %fd189;
	ld.const.f64 	%fd193, [const_oddDofToQuad+32];
	fma.rn.f64 	%fd194, %fd193, %fd185, %fd190;
	fma.rn.f64 	%fd195, %fd17, %fd184, %fd192;
	sub.f64 	%fd207, %fd194, %fd195;
	add.f64 	%fd210, %fd194, %fd195;
	fma.rn.f64 	%fd196, %fd10, %fd176, 0d0000000000000000;
	fma.rn.f64 	%fd197, %fd11, %fd177, 0d0000000000000000;
	fma.rn.f64 	%fd198, %fd14, %fd180, %fd196;
	ld.const.f64 	%fd199, [const_evenDofToQuad+24];
	fma.rn.f64 	%fd200, %fd199, %fd181, %fd197;
	fma.rn.f64 	%fd201, %fd18, %fd185, %fd198;
	fma.rn.f64 	%fd202, %fd19, %fd184, %fd200;
	sub.f64 	%fd208, %fd201, %fd202;
	add.f64 	%fd209, %fd201, %fd202;
$L__BB69_10:
	bar.sync 	0;
	@%p4 bra 	$L__BB69_12;
	ld.param.u64 	%rd14, [_Z32massMatrixMultiplyConstantKernelILi4ELi5ELi5EEviPKdS1_S1_S1_Pd_param_5];
	and.b32  	%r51, %r8, 15;
	shl.b32 	%r52, %r3, 6;
	or.b32  	%r53, %r51, %r52;
	cvta.to.global.u64 	%rd10, %rd14;
	mul.wide.s32 	%rd11, %r53, 8;
	add.s64 	%rd12, %rd10, %rd11;
	st.global.f64 	[%rd12], %fd210;
	st.global.f64 	[%rd12+128], %fd209;
	st.global.f64 	[%rd12+256], %fd208;
	st.global.f64 	[%rd12+384], %fd207;
$L__BB69_12:
	ret;

}
	// .globl	_Z30massMatrixMultiplySharedKernelILi4ELi5ELi5EEviPKdS1_S1_S1_Pd
.visible .entry _Z30massMatrixMultiplySharedKernelILi4ELi5ELi5EEviPKdS1_S1_S1_Pd(
	.param .u32 _Z30massMatrixMultiplySharedKernelILi4ELi5ELi5EEviPKdS1_S1_S1_Pd_param_0,
	.param .u64 .ptr .align 1 _Z30massMatrixMultiplySharedKernelILi4ELi5ELi5EEviPKdS1_S1_S1_Pd_param_1,
	.param .u64 .ptr .align 1 _Z30massMatrixMultiplySharedKernelILi4ELi5ELi5EEviPKdS1_S1_S1_Pd_param_2,
	.param .u64 .ptr .align 1 _Z30massMatrixMultiplySharedKernelILi4ELi5ELi5EEviPKdS1_S1_S1_Pd_param_3,
	.param .u64 .ptr .align 1 _Z30massMatrixMultiplySharedKernelILi4ELi5ELi5EEviPKdS1_S1_S1_Pd_param_4,
	.param .u64 .ptr .align 1 _Z30massMatrixMultiplySharedKernelILi4ELi5ELi5EEviPKdS1_S1_S1_Pd_param_5
)
{
	.reg .pred 	%p<13>;
	.reg .b16 	%rs<5>;
	.reg .b32 	%r<74>;
	.reg .b64 	%rd<22>;
	.reg .b64 	%fd<196>;
	// demoted variable
	.shared .align 8 .b8 _ZZ30massMatrixMultiplySharedKernelILi4ELi5ELi5EEviPKdS1_S1_S1_PdE6s_tmp1[5000];
	// demoted variable
	.shared .align 8 .b8 _ZZ30massMatrixMultiplySharedKernelILi4ELi5ELi5EEviPKdS1_S1_S1_PdE14s_oddDofToQuad[48];
	// demoted variable
	.shared .align 8 .b8 _ZZ30massMatrixMultiplySharedKernelILi4ELi5ELi5EEviPKdS1_S1_S1_PdE15s_evenDofToQuad[48];
	ld.param.u32 	%r7, [_Z30massMatrixMultiplySharedKernelILi4ELi5ELi5EEviPKdS1_S1_S1_Pd_param_0];
	ld.param.u64 	%rd2, [_Z30massMatrixMultiplySharedKernelILi4ELi5ELi5EEviPKdS1_S1_S1_Pd_param_2];
	ld.param.u64 	%rd3, [_Z30massMatrixMultiplySharedKernelILi4ELi5ELi5EEviPKdS1_S1_S1_Pd_param_3];
	ld.param.u64 	%rd4, [_Z30massMatrixMultiplySharedKernelILi4ELi5ELi5EEviPKdS1_S1_S1_Pd_param_4];
	mov.u32 	%r8, %tid.x;
	mov.u32 	%r2, %tid.y;
	mov.u32 	%r9, %ctaid.x;
	mad.lo.s32 	%r3, %r9, 5, %r2;
	and.b32  	%r4, %r8, 3;
	setp.lt.s32 	%p2, %r3, %r7;
	setp.lt.u32 	%p3, %r8, 16;
	and.pred  	%p1, %p2, %p3;
	not.pred 	%p4, %p1;
	@%p4 bra 	$L__BB70_2;
	cvta.to.global.u64 	%rd6, %rd4;
	and.b32  	%r10, %r8, 12;
	or.b32  	%r11, %r4, %r10;
	shl.b32 	%r12, %r3, 6;
	or.b32  	%r13, %r11, %r12;
	mul.wide.s32 	%rd7, %r13, 8;
	add.s64 	%rd8, %rd6, %rd7;
	ld.global.nc.f64 	%fd191, [%rd8];
	ld.global.nc.f64 	%fd190, [%rd8+128];
	ld.global.nc.f64 	%fd189, [%rd8+256];
	ld.global.nc.f64 	%fd188, [%rd8+384];
$L__BB70_2:
	setp.ne.s32 	%p5, %r2, 0;
	setp.gt.u32 	%p6, %r8, 5;
	or.pred  	%p7, %p5, %p6;
	@%p7 bra 	$L__BB70_4;
	cvta.to.global.u64 	%rd9, %rd2;
	mul.wide.u32 	%rd10, %r8, 8;
	add.s64 	%rd11, %rd9, %rd10;
	ld.global.nc.f64 	%fd34, [%rd11];
	shl.b32 	%r14, %r8, 3;
	mov.u32 	%r15, _ZZ30massMatrixMultiplySharedKernelILi4ELi5ELi5EEviPKdS1_S1_S1_PdE14s_oddDofToQuad;
	add.s32 	%r16, %r15, %r14;
	st.shared.f64 	[%r16], %fd34;
	cvta.to.global.u64 	%rd12, %rd3;
	add.s64 	%rd13, %rd12, %rd10;
	ld.global.nc.f64 	%fd35, [%rd13];
	mov.u32 	%r17, _ZZ30massMatrixMultiplySharedKernelILi4ELi5ELi5EEviPKdS1_S1_S1_PdE15s_evenDofToQuad;
	add.s32 	%r18, %r17, %r14;
	st.shared.f64 	[%r18], %fd35;
$L__BB70_4:
	setp.gt.u32 	%p8, %r8, 15;
	bar.sync 	0;
	ld.shared.f64 	%fd9, [_ZZ30massMatrixMultiplySharedKernelILi4ELi5ELi5EEviPKdS1_S1_S1_PdE14s_oddDofToQuad];
	ld.shared.f64 	%fd10, [_ZZ30massMatrixMultiplySharedKernelILi4ELi5ELi5EEviPKdS1_S1_S1_PdE15s_evenDofToQuad];
	ld.shared.f64 	%fd11, [_ZZ30massMatrixMultiplySharedKernelILi4ELi5ELi5EEviPKdS1_S1_S1_PdE14s_oddDofToQuad+8];
	ld.shared.f64 	%fd12, [_ZZ30massMatrixMultiplySharedKernelILi4ELi5ELi5EEviPKdS1_S1_S1_PdE15s_evenDofToQuad+8];
	ld.shared.f64 	%fd13, [_ZZ30massMatrixMultiplySharedKernelILi4ELi5ELi5EEviPKdS1_S1_S1_PdE14s_oddDofToQuad+16];
	ld.shared.f64 	%fd14, [_ZZ30massMatrixMultiplySharedKernelILi4ELi5ELi5EEviPKdS1_S1_S1_PdE15s_evenDofToQuad+16];
	ld.shared.f64 	%fd15, [_ZZ30massMatrixMultiplySharedKernelILi4ELi5ELi5EEviPKdS1_S1_S1_PdE14s_oddDofToQuad+24];
	ld.shared.f64 	%fd16, [_ZZ30massMatrixMultiplySharedKernelILi4ELi5ELi5EEviPKdS1_S1_S1_PdE15s_evenDofToQuad+24];
	ld.shared.f64 	%fd17, [_ZZ30massMatrixMultiplySharedKernelILi4ELi5ELi5EEviPKdS1_S1_S1_PdE14s_oddDofToQuad+32];
	ld.shared.f64 	%fd18, [_ZZ30massMatrixMultiplySharedKernelILi4ELi5ELi5EEviPKdS1_S1_S1_PdE15s_evenDofToQuad+32];
	ld.shared.f64 	%fd19, [_ZZ30massMatrixMultiplySharedKernelILi4ELi5ELi5EEviPKdS1_S1_S1_PdE14s_oddDofToQuad+40];
	ld.shared.f64 	%fd20, [_ZZ30massMatrixMultiplySharedKernelILi4ELi5ELi5EEviPKdS1_S1_S1_PdE15s_evenDofToQuad+40];
	mov.u32 	%r19, _ZZ30massMatrixMultiplySharedKernelILi4ELi5ELi5EEviPKdS1_S1_S1_PdE6s_tmp1;
	mad.lo.s32 	%r5, %r2, 1000, %r19;
	@%p8 bra 	$L__BB70_6;
	add.f64 	%fd36, %fd191, %fd188;
	sub.f64 	%fd37, %fd191, %fd188;
	add.f64 	%fd38, %fd190, %fd189;
	sub.f64 	%fd39, %fd190, %fd189;
	fma.rn.f64 	%fd40, %fd9, %fd36, 0d0000000000000000;
	fma.rn.f64 	%fd41, %fd10, %fd37, 0d0000000000000000;
	fma.rn.f64 	%fd42, %fd11, %fd38, %fd40;
	fma.rn.f64 	%fd43, %fd12, %fd39, %fd41;
	sub.f64 	%fd44, %fd42, %fd43;
	shr.u32 	%r20, %r8, 2;
	mad.lo.s32 	%r21, %r20, 40, %r5;
	shl.b32 	%r22, %r8, 3;
	and.b32  	%r23, %r22, 24;
	add.s32 	%r24, %r21, %r23;
	st.shared.f64 	[%r24+800], %fd44;
	add.f64 	%fd45, %fd43, %fd42;
	st.shared.f64 	[%r24], %fd45;
	fma.rn.f64 	%fd46, %fd13, %fd36, 0d0000000000000000;
	fma.rn.f64 	%fd47, %fd14, %fd37, 0d0000000000000000;
	fma.rn.f64 	%fd48, %fd15, %fd38, %fd46;
	fma.rn.f64 	%fd49, %fd16, %fd39, %fd47;
	sub.f64 	%fd50, %fd48, %fd49;
	st.shared.f64 	[%r24+600], %fd50;
	add.f64 	%fd51, %fd49, %fd48;
	st.shared.f64 	[%r24+200], %fd51;
	fma.rn.f64 	%fd52, %fd17, %fd36, 0d0000000000000000;
	fma.rn.f64 	%fd53, %fd18, %fd37, 0d0000000000000000;
	fma.rn.f64 	%fd54, %fd19, %fd38, %fd52;
	fma.rn.f64 	%fd55, %fd20, %fd39, %fd53;
	add.f64 	%fd56, %fd55, %fd54;
	st.shared.f64 	[%r24+400], %fd56;
$L__BB70_6:
	bar.sync 	0;
	setp.gt.u32 	%p9, %r8, 19;
	@%p9 bra 	$L__BB70_8;
	shr.u32 	%r26, %r8, 2;
	mad.lo.s32 	%r30, %r26, 40, %r5;
	mad.lo.s32 	%r31, %r26, 160, %r30;
	shl.b32 	%r32, %r8, 3;
	and.b32  	%r33, %r32, 24;
	add.s32 	%r34, %r31, %r33;
	ld.shared.f64 	%fd57, [%r34];
	ld.shared.f64 	%fd58, [%r34+120];
	add.f64 	%fd59, %fd57, %fd58;
	sub.f64 	%fd60, %fd57, %fd58;
	ld.shared.f64 	%fd61, [%r34+40];
	ld.shared.f64 	%fd62, [%r34+80];
	add.f64 	%fd63, %fd61, %fd62;
	sub.f64 	%fd64, %fd61, %fd62;
	fma.rn.f64 	%fd65, %fd9, %fd59, 0d0000000000000000;
	fma.rn.f64 	%fd66, %fd10, %fd60, 0d0000000000000000;
	fma.rn.f64 	%fd67, %fd11, %fd63, %fd65;
	fma.rn.f64 	%fd68, %fd12, %fd64, %fd66;
	sub.f64 	%fd69, %fd67, %fd68;
	st.shared.f64 	[%r34+160], %fd69;
	add.f64 	%fd70, %fd68, %fd67;
	st.shared.f64 	[%r34], %fd70;
	fma.rn.f64 	%fd71, %fd13, %fd59, 0d0000000000000000;
	fma.rn.f64 	%fd72, %fd14, %fd60, 0d0000000000000000;
	fma.rn.f64 	%fd73, %fd15, %fd63, %fd71;
	fma.rn.f64 	%fd74, %fd16, %fd64, %fd72;
	sub.f64 	%fd75, %fd73, %fd74;
	st.shared.f64 	[%r34+120], %fd75;
	add.f64 	%fd76, %fd74, %fd73;
	st.shared.f64 	[%r34+40], %fd76;
	fma.rn.f64 	%fd77, %fd17, %fd59, 0d0000000000000000;
	fma.rn.f64 	%fd78, %fd18, %fd60, 0d0000000000000000;
	fma.rn.f64 	%fd79, %fd19, %fd63, %fd77;
	fma.rn.f64 	%fd80, %fd20, %fd64, %fd78;
	add.f64 	%fd81, %fd80, %fd79;
	st.shared.f64 	[%r34+80], %fd81;
$L__BB70_8:
	ld.param.u64 	%rd20, [_Z30massMatrixMultiplySharedKernelILi4ELi5ELi5EEviPKdS1_S1_S1_Pd_param_1];
	mov.u32 	%r35, %tid.x;
	setp.gt.u32 	%p10, %r35, 19;
	bar.sync 	0;
	cvt.u16.u32 	%rs1, %r35;
	mul.hi.u16 	%rs2, %rs1, 13108;
	mul.lo.s16 	%rs3, %rs2, 5;
	sub.s16 	%rs4, %rs1, %rs3;
	mov.u32 	%r36, %tid.y;
	mov.u32 	%r37, _ZZ30massMatrixMultiplySharedKernelILi4ELi5ELi5EEviPKdS1_S1_S1_PdE6s_tmp1;
	mad.lo.s32 	%r38, %r36, 1000, %r37;
	mul.wide.u16 	%r39, %rs2, 200;
	add.s32 	%r40, %r38, %r39;
	mul.wide.u16 	%r41, %rs4, 40;
	add.s32 	%r42, %r40, %r41;
	ld.shared.f64 	%fd82, [%r42];
	ld.shared.f64 	%fd83, [%r42+24];
	add.f64 	%fd84, %fd82, %fd83;
	sub.f64 	%fd85, %fd82, %fd83;
	ld.shared.f64 	%fd86, [%r42+8];
	ld.shared.f64 	%fd87, [%r42+16];
	add.f64 	%fd88, %fd86, %fd87;
	sub.f64 	%fd89, %fd86, %fd87;
	mov.u32 	%r43, %ctaid.x;
	mad.lo.s32 	%r44, %r43, 5, %r36;
	mov.b32 	%r45, {%rs4, %rs2};
	mov.b32 	%r46, 4;
	mov.b32 	%r47, 6405;
	dp2a.lo.u32.u32 	%r48, %r45, %r47, %r46;
	mad.lo.s32 	%r49, %r44, 125, %r48;
	fma.rn.f64 	%fd90, %fd9, %fd84, 0d0000000000000000;
	fma.rn.f64 	%fd91, %fd10, %fd85, 0d0000000000000000;
	fma.rn.f64 	%fd92, %fd11, %fd88, %fd90;
	fma.rn.f64 	%fd93, %fd12, %fd89, %fd91;
	cvta.to.global.u64 	%rd14, %rd20;
	mul.wide.s32 	%rd15, %r49, 8;
	add.s64 	%rd16, %rd14, %rd15;
	ld.global.nc.f64 	%fd94, [%rd16];
	ld.global.nc.f64 	%fd95, [%rd16+-32];
	sub.f64 	%fd96, %fd92, %fd93;
	mul.f64 	%fd97, %fd96, %fd94;
	add.f64 	%fd98, %fd92, %fd93;
	mul.f64 	%fd195, %fd98, %fd95;
	fma.rn.f64 	%fd99, %fd13, %fd84, 0d0000000000000000;
	fma.rn.f64 	%fd100, %fd14, %fd85, 0d0000000000000000;
	fma.rn.f64 	%fd101, %fd15, %fd88, %fd99;
	fma.rn.f64 	%fd102, %fd16, %fd89, %fd100;
	ld.global.nc.f64 	%fd103, [%rd16+-8];
	ld.global.nc.f64 	%fd104, [%rd16+-24];
	sub.f64 	%fd105, %fd101, %fd102;
	mul.f64 	%fd192, %fd105, %fd103;
	add.f64 	%fd106, %fd101, %fd102;
	mul.f64 	%fd194, %fd106, %fd104;
	fma.rn.f64 	%fd107, %fd17, %fd84, 0d0000000000000000;
	fma.rn.f64 	%fd108, %fd18, %fd85, 0d0000000000000000;
	fma.rn.f64 	%fd109, %fd19, %fd88, %fd107;
	fma.rn.f64 	%fd110, %fd20, %fd89, %fd108;
	ld.global.nc.f64 	%fd111, [%rd16+-16];
	add.f64 	%fd112, %fd109, %fd110;
	mul.f64 	%fd193, %fd112, %fd111;
	bar.sync 	0;
	add.f64 	%fd113, %fd195, %fd97;
	sub.f64 	%fd114, %fd195, %fd97;
	add.f64 	%fd115, %fd194, %fd192;
	sub.f64 	%fd116, %fd194, %fd192;
	add.f64 	%fd117, %fd193, %fd193;
	sub.f64 	%fd118, %fd193, %fd193;
	mul.f64 	%fd119, %fd117, 0d3FE0000000000000;
	fma.rn.f64 	%fd120, %fd9, %fd113, 0d0000000000000000;
	fma.rn.f64 	%fd121, %fd10, %fd114, 0d0000000000000000;
	fma.rn.f64 	%fd122, %fd13, %fd115, %fd120;
	fma.rn.f64 	%fd123, %fd14, %fd116, %fd121;
	fma.rn.f64 	%fd124, %fd17, %fd119, %fd122;
	fma.rn.f64 	%fd125, %fd18, %fd118, %fd123;
	sub.f64 	%fd126, %fd124, %fd125;
	st.shared.f64 	[%r42+24], %fd126;
	add.f64 	%fd127, %fd124, %fd125;
	st.shared.f64 	[%r42], %fd127;
	fma.rn.f64 	%fd128, %fd11, %fd113, 0d0000000000000000;
	fma.rn.f64 	%fd129, %fd12, %fd114, 0d0000000000000000;
	fma.rn.f64 	%fd130, %fd15, %fd115, %fd128;
	fma.rn.f64 	%fd131, %fd16, %fd116, %fd129;
	fma.rn.f64 	%fd132, %fd19, %fd119, %fd130;
	fma.rn.f64 	%fd133, %fd20, %fd118, %fd131;
	sub.f64 	%fd134, %fd132, %fd133;
	st.shared.f64 	[%r42+16], %fd134;
	add.f64 	%fd135, %fd132, %fd133;
	st.shared.f64 	[%r42+8], %fd135;
	bar.sync 	0;
	@%p10 bra 	$L__BB70_10;
	mov.u32 	%r50, %tid.y;
	mov.u32 	%r51, _ZZ30massMatrixMultiplySharedKernelILi4ELi5ELi5EEviPKdS1_S1_S1_PdE6s_tmp1;
	mad.lo.s32 	%r52, %r50, 1000, %r51;
	mov.u32 	%r53, %tid.x;
	shr.u32 	%r54, %r53, 2;
	mad.lo.s32 	%r55, %r54, 40, %r52;
	mad.lo.s32 	%r56, %r54, 160, %r55;
	shl.b32 	%r57, %r53, 3;
	and.b32  	%r58, %r57, 24;
	add.s32 	%r59, %r56, %r58;
	ld.shared.f64 	%fd136, [%r59];
	ld.shared.f64 	%fd137, [%r59+160];
	add.f64 	%fd138, %fd136, %fd137;
	sub.f64 	%fd139, %fd136, %fd137;
	ld.shared.f64 	%fd140, [%r59+40];
	ld.shared.f64 	%fd141, [%r59+120];
	add.f64 	%fd142, %fd140, %fd141;
	sub.f64 	%fd143, %fd140, %fd141;
	ld.shared.f64 	%fd144, [%r59+80];
	add.f64 	%fd145, %fd144, %fd144;
	sub.f64 	%fd146, %fd144, %fd144;
	mul.f64 	%fd147, %fd145, 0d3FE0000000000000;
	fma.rn.f64 	%fd148, %fd9, %fd138, 0d0000000000000000;
	fma.rn.f64 	%fd149, %fd10, %fd139, 0d0000000000000000;
	fma.rn.f64 	%fd150, %fd13, %fd142, %fd148;
	fma.rn.f64 	%fd151, %fd14, %fd143, %fd149;
	fma.rn.f64 	%fd152, %fd17, %fd147, %fd150;
	fma.rn.f64 	%fd153, %fd18, %fd146, %fd151;
	sub.f64 	%fd154, %fd152, %fd153;
	st.shared.f64 	[%r59+120], %fd154;
	add.f64 	%fd155, %fd152, %fd153;
	st.shared.f64 	[%r59], %fd155;
	fma.rn.f64 	%fd156, %fd11, %fd138, 0d0000000000000000;
	fma.rn.f64 	%fd157, %fd12, %fd139, 0d0000000000000000;
	fma.rn.f64 	%fd158, %fd15, %fd142, %fd156;
	fma.rn.f64 	%fd159, %fd16, %fd143, %fd157;
	fma.rn.f64 	%fd160, %fd19, %fd147, %fd158;
	fma.rn.f64 	%fd161, %fd20, %fd146, %fd159;
	sub.f64 	%fd162, %fd160, %fd161;
	st.shared.f64 	[%r59+80], %fd162;
	add.f64 	%fd163, %fd160, %fd161;
	st.shared.f64 	[%r59+40], %fd163;
$L__BB70_10:
	mov.u32 	%r6, %tid.x;
	setp.gt.u32 	%p11, %r6, 15;
	bar.sync 	0;
	@%p11 bra 	$L__BB70_12;
	mov.u32 	%r60, %tid.y;
	mov.u32 	%r61, _ZZ30massMatrixMultiplySharedKernelILi4ELi5ELi5EEviPKdS1_S1_S1_PdE6s_tmp1;
	mad.lo.s32 	%r62, %r60, 1000, %r61;
	shr.u32 	%r63, %r6, 2;
	mad.lo.s32 	%r64, %r63, 40, %r62;
	shl.b32 	%r65, %r6, 3;
	and.b32  	%r66, %r65, 24;
	add.s32 	%r67, %r64, %r66;
	ld.shared.f64 	%fd164, [%r67];
	ld.shared.f64 	%fd165, [%r67+800];
	add.f64 	%fd166, %fd164, %fd165;
	sub.f64 	%fd167, %fd164, %fd165;
	ld.shared.f64 	%fd168, [%r67+200];
	ld.shared.f64 	%fd169, [%r67+600];
	add.f64 	%fd170, %fd168, %fd169;
	sub.f64 	%fd171, %fd168, %fd169;
	ld.shared.f64 	%fd172, [%r67+400];
	add.f64 	%fd173, %fd172, %fd172;
	sub.f64 	%fd174, %fd172, %fd172;
	mul.f64 	%fd175, %fd173, 0d3FE0000000000000;
	fma.rn.f64 	%fd176, %fd9, %fd166, 0d0000000000000000;
	fma.rn.f64 	%fd177, %fd10, %fd167, 0d0000000000000000;
	fma.rn.f64 	%fd178, %fd13, %fd170, %fd176;
	fma.rn.f64 	%fd179, %fd14, %fd171, %fd177;
	fma.rn.f64 	%fd180, %fd17, %fd175, %fd178;
	fma.rn.f64 	%fd181, %fd18, %fd174, %fd179;
	sub.f64 	%fd192, %fd180, %fd181;
	add.f64 	%fd195, %fd180, %fd181;
	fma.rn.f64 	%fd182, %fd11, %fd166, 0d0000000000000000;
	fma.rn.f64 	%fd183, %fd12, %fd167, 0d0000000000000000;
	fma.rn.f64 	%fd184, %fd15, %fd170, %fd182;
	fma.rn.f64 	%fd185, %fd16, %fd171, %fd183;
	fma.rn.f64 	%fd186, %fd19, %fd175, %fd184;
	fma.rn.f64 	%fd187, %fd20, %fd174, %fd185;
	sub.f64 	%fd193, %fd186, %fd187;
	add.f64 	%fd194, %fd186, %fd187;
$L__BB70_12:
	bar.sync 	0;
	@%p4 bra 	$L__BB70_14;
	ld.param.u64 	%rd21, [_Z30massMatrixMultiplySharedKernelILi4ELi5ELi5EEviPKdS1_S1_S1_Pd_param_5];
	and.b32  	%r68, %r6, 15;
	mov.u32 	%r69, %ctaid.x;
	mov.u32 	%r70, %tid.y;
	mad.lo.s32 	%r71, %r69, 5, %r70;
	shl.b32 	%r72, %r71, 6;
	or.b32  	%r73, %r68, %r72;
	cvta.to.global.u64 	%rd17, %rd21;
	mul.wide.s32 	%rd18, %r73, 8;
	add.s64 	%rd19, %rd17, %rd18;
	st.global.f64 	[%rd19], %fd195;
	st.global.f64 	[%rd19+128], %fd194;
	st.global.f64 	[%rd19+256], %fd193;
	st.global.f64 	[%rd19+384], %fd192;
$L__BB70_14:
	ret;

}
	// .globl	_Z30massMatrixMultiplyGlobalKernelILi4ELi5ELi5EEviPKdS1_S1_S1_Pd
.visible .entry _Z30massMatrixMultiplyGlobalKernelILi4ELi5ELi5EEviPKdS1_S1_S1_Pd(
	.param .u32 _Z30massMatrixMultiplyGlobalKernelILi4ELi5ELi5EEviPKdS1_S1_S1_Pd_param_0,
	.param .u64 .ptr .align 1 _Z30massMatrixMultiplyGlobalKernelILi4ELi5ELi5EEviPKdS1_S1_S1_Pd_param_1,
	.param .u64 .ptr .align 1 _Z30massMatrixMultiplyGlobalKernelILi4ELi5ELi5EEviPKdS1_S1_S1_Pd_param_2,
	.param .u64 .ptr .align 1 _Z30massMatrixMultiplyGlobalKernelILi4ELi5ELi5EEviPKdS1_S1_S1_Pd_param_3,
	.param .u64 .ptr .align 1 _Z30massMatrixMultiplyGlobalKernelILi4ELi5ELi5EEviPKdS1_S1_S1_Pd_param_4,
	.param .u64 .ptr .align 1 _Z30massMatrixMultiplyGlobalKernelILi4ELi5ELi5EEviPKdS1_S1_S1_Pd_param_5
)
{
	.reg .pred 	%p<10>;
	.reg .b16 	%rs<5>;
	.reg .b32 	%r<61>;
	.reg .b64 	%rd<23>;
	.reg .b64 	%fd<218>;
	// demoted variable
	.shared .align 8 .b8 _ZZ30massMatrixMultiplyGlobalKernelILi4ELi5ELi5EEviPKdS1_S1_S1_PdE6s_tmp1[5000];
	ld.param.u32 	%r10, [_Z30massMatrixMultiplyGlobalKernelILi4ELi5ELi5EEviPKdS1_S1_S1_Pd_param_0];
	ld.param.u64 	%rd4, [_Z30massMatrixMultiplyGlobalKernelILi4ELi5ELi5EEviPKdS1_S1_S1_Pd_param_2];
	ld.param.u64 	%rd5, [_Z30massMatrixMultiplyGlobalKernelILi4ELi5ELi5EEviPKdS1_S1_S1_Pd_param_3];
	ld.param.u64 	%rd6, [_Z30massMatrixMultiplyGlobalKernelILi4ELi5ELi5EEviPKdS1_S1_S1_Pd_param_4];
	cvta.to.global.u64 	%rd1, %rd5;
	cvta.to.global.u64 	%rd2, %rd4;
	mov.u32 	%r11, %tid.x;
	mov.u32 	%r2, %tid.y;
	mov.u32 	%r12, %ctaid.x;
	mad.lo.s32 	%r3, %r12, 5, %r2;
	and.b32  	%r4, %r11, 3;
	setp.lt.s32 	%p2, %r3, %r10;
	setp.lt.u32 	%p3, %r11, 16;
	and.pred  	%p1, %p2, %p3;
	not.pred 	%p4, %p1;
	@%p4 bra 	$L__BB71_2;
	cvta.to.global.u64 	%rd8, %rd6;
	and.b32  	%r13, %r11, 12;
	or.b32  	%r14, %r4, %r13;
	shl.b32 	%r15, %r3, 6;
	or.b32  	%r16, %r14, %r15;
	mul.wide.s32 	%rd9, %r16, 8;
	add.s64 	%rd10, %rd8, %rd9;
	ld.global.nc.f64 	%fd213, [%rd10];
	ld.global.nc.f64 	%fd212, [%rd10+128];
	ld.global.nc.f64 	%fd211, [%rd10+256];
	ld.global.nc.f64 	%fd210, [%rd10+384];
$L__BB71_2:
	setp.gt.u32 	%p5, %r11, 15;
	bar.sync 	0;
	mov.u32 	%r17, _ZZ30massMatrixMultiplyGlobalKernelILi4ELi5ELi5EEviPKdS1_S1_S1_PdE6s_tmp1;
	mad.lo.s32 	%r18, %r2, 1000, %r17;
	shr.u32 	%r5, %r11, 2;
	mad.lo.s32 	%r6, %r5, 40, %r18;
	shl.b32 	%r19, %r4, 3;
	add.s32 	%r7, %r6, %r19;
	@%p5 bra 	$L__BB71_4;
	add.f64 	%fd34, %fd213, %fd210;
	sub.f64 	%fd35, %fd213, %fd210;
	add.f64 	%fd36, %fd212, %fd211;
	sub.f64 	%fd37, %fd212, %fd211;
	ld.global.nc.f64 	%fd38, [%rd2];
	fma.rn.f64 	%fd39, %fd38, %fd34, 0d0000000000000000;
	ld.global.nc.f64 	%fd40, [%rd1];
	fma.rn.f64 	%fd41, %fd40, %fd35, 0d0000000000000000;
	ld.global.nc.f64 	%fd42, [%rd2+8];
	fma.rn.f64 	%fd43, %fd42, %fd36, %fd39;
	ld.global.nc.f64 	%fd44, [%rd1+8];
	fma.rn.f64 	%fd45, %fd44, %fd37, %fd41;
	sub.f64 	%fd46, %fd43, %fd45;
	st.shared.f64 	[%r7+800], %fd46;
	add.f64 	%fd47, %fd45, %fd43;
	st.shared.f64 	[%r7], %fd47;
	ld.global.nc.f64 	%fd48, [%rd2+16];
	fma.rn.f64 	%fd49, %fd48, %fd34, 0d0000000000000000;
	ld.global.nc.f64 	%fd50, [%rd1+16];
	fma.rn.f64 	%fd51, %fd50, %fd35, 0d0000000000000000;
	ld.global.nc.f64 	%fd52, [%rd2+24];
	fma.rn.f64 	%fd53, %fd52, %fd36, %fd49;
	ld.global.nc.f64 	%fd54, [%rd1+24];
	fma.rn.f64 	%fd55, %fd54, %fd37, %fd51;
	sub.f64 	%fd56, %fd53, %fd55;
	st.shared.f64 	[%r7+600], %fd56;
	add.f64 	%fd57, %fd55, %fd53;
	st.shared.f64 	[%r7+200], %fd57;
	ld.global.nc.f64 	%fd58, [%rd2+32];
	fma.rn.f64 	%fd59, %fd58, %fd34, 0d0000000000000000;
	ld.global.nc.f64 	%fd60, [%rd1+32];
	fma.rn.f64 	%fd61, %fd60, %fd35, 0d0000000000000000;
	ld.global.nc.f64 	%fd62, [%rd2+40];
	fma.rn.f64 	%fd63, %fd62, %fd36, %fd59;
	ld.global.nc.f64 	%fd64, [%rd1+40];
	fma.rn.f64 	%fd65, %fd64, %fd37, %fd61;
	add.f64 	%fd66, %fd65, %fd63;
	st.shared.f64 	[%r7+400], %fd66;
$L__BB71_4:
	bar.sync 	0;
	setp.gt.u32 	%p6, %r11, 19;
	mad.lo.s32 	%r20, %r5, 160, %r6;
	add.s32 	%r8, %r20, %r19;
	@%p6 bra 	$L__BB71_6;
	ld.shared.f64 	%fd67, [%r8];
	ld.shared.f64 	%fd68, [%r8+120];
	add.f64 	%fd69, %fd67, %fd68;
	sub.f64 	%fd70, %fd67, %fd68;
	ld.shared.f64 	%fd71, [%r8+40];
	ld.shared.f64 	%fd72, [%r8+80];
	add.f64 	%fd73, %fd71, %fd72;
	sub.f64 	%fd74, %fd71, %fd72;
	ld.global.nc.f64 	%fd75, [%rd2];
	fma.rn.f64 	%fd76, %fd75, %fd69, 0d0000000000000000;
	ld.global.nc.f64 	%fd77, [%rd1];
	fma.rn.f64 	%fd78, %fd77, %fd70, 0d0000000000000000;
	ld.global.nc.f64 	%fd79, [%rd2+8];
	fma.rn.f64 	%fd80, %fd79, %fd73, %fd76;
	ld.global.nc.f64 	%fd81, [%rd1+8];
	fma.rn.f64 	%fd82, %fd81, %fd74, %fd78;
	sub.f64 	%fd83, %fd80, %fd82;
	st.shared.f64 	[%r8+160], %fd83;
	add.f64 	%fd84, %fd82, %fd80;
	st.shared.f64 	[%r8], %fd84;
	ld.global.nc.f64 	%fd85, [%rd2+16];
	fma.rn.f64 	%fd86, %fd85, %fd69, 0d0000000000000000;
	ld.global.nc.f64 	%fd87, [%rd1+16];
	fma.rn.f64 	%fd88, %fd87, %fd70, 0d0000000000000000;
	ld.global.nc.f64 	%fd89, [%rd2+24];
	fma.rn.f64 	%fd90, %fd89, %fd73, %fd86;
	ld.global.nc.f64 	%fd91, [%rd1+24];
	fma.rn.f64 	%fd92, %fd91, %fd74, %fd88;
	sub.f64 	%fd93, %fd90, %fd92;
	st.shared.f64 	[%r8+120], %fd93;
	add.f64 	%fd94, %fd92, %fd90;
	st.shared.f64 	[%r8+40], %fd94;
	ld.global.nc.f64 	%fd95, [%rd2+32];
	fma.rn.f64 	%fd96, %fd95, %fd69, 0d0000000000000000;
	ld.global.nc.f64 	%fd97, [%rd1+32];
	fma.rn.f64 	%fd98, %fd97, %fd70, 0d0000000000000000;
	ld.global.nc.f64 	%fd99, [%rd2+40];
	fma.rn.f64 	%fd100, %fd99, %fd73, %fd96;
	ld.global.nc.f64 	%fd101, [%rd1+40];
	fma.rn.f64 	%fd102, %fd101, %fd74, %fd98;
	add.f64 	%fd103, %fd102, %fd100;
	st.shared.f64 	[%r8+80], %fd103;
$L__BB71_6:
	ld.param.u64 	%rd21, [_Z30massMatrixMultiplyGlobalKernelILi4ELi5ELi5EEviPKdS1_S1_S1_Pd_param_3];
	ld.param.u64 	%rd20, [_Z30massMatrixMultiplyGlobalKernelILi4ELi5ELi5EEviPKdS1_S1_S1_Pd_param_2];
	ld.param.u64 	%rd19, [_Z30massMatrixMultiplyGlobalKernelILi4ELi5ELi5EEviPKdS1_S1_S1_Pd_param_1];
	mov.u32 	%r22, %tid.x;
	setp.gt.u32 	%p7, %r22, 19;
	bar.sync 	0;
	cvt.u16.u32 	%rs1, %r22;
	mul.hi.u16 	%rs2, %rs1, 13108;
	mul.lo.s16 	%rs3, %rs2, 5;
	sub.s16 	%rs4, %rs1, %rs3;
	mov.u32 	%r23, %tid.y;
	mov.u32 	%r24, _ZZ30massMatrixMultiplyGlobalKernelILi4ELi5ELi5EEviPKdS1_S1_S1_PdE6s_tmp1;
	mad.lo.s32 	%r25, %r23, 1000, %r24;
	mul.wide.u16 	%r26, %rs2, 200;
	add.s32 	%r27, %r25, %r26;
	mul.wide.u16 	%r28, %rs4, 40;
	add.s32 	%r29, %r27, %r28;
	ld.shared.f64 	%fd104, [%r29];
	ld.shared.f64 	%fd105, [%r29+24];
	add.f64 	%fd106, %fd104, %fd105;
	sub.f64 	%fd107, %fd104, %fd105;
	ld.shared.f64 	%fd108, [%r29+8];
	ld.shared.f64 	%fd109, [%r29+16];
	add.f64 	%fd110, %fd108, %fd109;
	sub.f64 	%fd111, %fd108, %fd109;
	mov.u32 	%r30, %ctaid.x;
	mad.lo.s32 	%r31, %r30, 5, %r23;
	mov.b32 	%r32, {%rs4, %rs2};
	mov.b32 	%r33, 4;
	mov.b32 	%r34, 6405;
	dp2a.lo.u32.u32 	%r35, %r32, %r34, %r33;
	mad.lo.s32 	%r36, %r31, 125, %r35;
	cvta.to.global.u64 	%rd11, %rd20;
	ld.global.nc.f64 	%fd9, [%rd11];
	fma.rn.f64 	%fd112, %fd9, %fd106, 0d0000000000000000;
	cvta.to.global.u64 	%rd12, %rd21;
	ld.global.nc.f64 	%fd10, [%rd12];
	fma.rn.f64 	%fd113, %fd10, %fd107, 0d0000000000000000;
	ld.global.nc.f64 	%fd11, [%rd11+8];
	fma.rn.f64 	%fd114, %fd11, %fd110, %fd112;
	ld.global.nc.f64 	%fd12, [%rd12+8];
	fma.rn.f64 	%fd115, %fd12, %fd111, %fd113;
	cvta.to.global.u64 	%rd13, %rd19;
	mul.wide.s32 	%rd14, %r36, 8;
	add.s64 	%rd15, %rd13, %rd14;
	ld.global.nc.f64 	%fd116, [%rd15];
	ld.global.nc.f64 	%fd117, [%rd15+-32];
	sub.f64 	%fd118, %fd114, %fd115;
	mul.f64 	%fd119, %fd118, %fd116;
	add.f64 	%fd120, %fd114, %fd115;
	mul.f64 	%fd217, %fd120, %fd117;
	ld.global.nc.f64 	%fd14, [%rd11+16];
	fma.rn.f64 	%fd121, %fd14, %fd106, 0d0000000000000000;
	ld.global.nc.f64 	%fd15, [%rd12+16];
	fma.rn.f64 	%fd122, %fd15, %fd107, 0d0000000000000000;
	ld.global.nc.f64 	%fd16, [%rd11+24];
	fma.rn.f64 	%fd123, %fd16, %fd110, %fd121;
	ld.global.nc.f64 	%fd17, [%rd12+24];
	fma.rn.f64 	%fd124, %fd17, %fd111, %fd122;
	ld.global.nc.f64 	%fd125, [%rd15+-8];
	ld.global.nc.f64 	%fd126, [%rd15+-24];
	sub.f64 	%fd127, %fd123, %fd124;
	mul.f64 	%fd214, %fd127, %fd125;
	add.f64 	%fd128, %fd123, %fd124;
	mul.f64 	%fd216, %fd128, %fd126;
	ld.global.nc.f64 	%fd20, [%rd11+32];
	fma.rn.f64 	%fd129, %fd20, %fd106, 0d0000000000000000;
	ld.global.nc.f64 	%fd21, [%rd12+32];
	fma.rn.f64 	%fd130, %fd21, %fd107, 0d0000000000000000;
	ld.global.nc.f64 	%fd22, [%rd11+40];
	fma.rn.f64 	%fd131, %fd22, %fd110, %fd129;
	ld.global.nc.f64 	%fd23, [%rd12+40];
	fma.rn.f64 	%fd132, %fd23, %fd111, %fd130;
	ld.global.nc.f64 	%fd133, [%rd15+-16];
	add.f64 	%fd134, %fd131, %fd132;
	mul.f64 	%fd215, %fd134, %fd133;
	bar.sync 	0;
	add.f64 	%fd135, %fd217, %fd119;
	sub.f64 	%fd136, %fd217, %fd119;
	add.f64 	%fd137, %fd216, %fd214;
	sub.f64 	%fd138, %fd216, %fd214;
	add.f64 	%fd139, %fd215, %fd215;
	sub.f64 	%fd140, %fd215, %fd215;
	mul.f64 	%fd141, %fd139, 0d3FE0000000000000;
	fma.rn.f64 	%fd142, %fd9, %fd135, 0d0000000000000000;
	fma.rn.f64 	%fd143, %fd10, %fd136, 0d0000000000000000;
	fma.rn.f64 	%fd144, %fd14, %fd137, %fd142;
	fma.rn.f64 	%fd145, %fd15, %fd138, %fd143;
	fma.rn.f64 	%fd146, %fd20, %fd141, %fd144;
	fma.rn.f64 	%fd147, %fd21, %fd140, %fd145;
	sub.f64 	%fd148, %fd146, %fd147;
	st.shared.f64 	[%r29+24], %fd148;
	add.f64 	%fd149, %fd146, %fd147;
	st.shared.f64 	[%r29], %fd149;
	fma.rn.f64 	%fd150, %fd11, %fd135, 0d0000000000000000;
	fma.rn.f64 	%fd151, %fd12, %fd136, 0d0000000000000000;
	fma.rn.f64 	%fd152, %fd16, %fd137, %fd150;
	fma.rn.f64 	%fd153, %fd17, %fd138, %fd151;
	fma.rn.f64 	%fd154, %fd22, %fd141, %fd152;
	fma.rn.f64 	%fd155, %fd23, %fd140, %fd153;
	sub.f64 	%fd156, %fd154, %fd155;
	st.shared.f64 	[%r29+16], %fd156;
	add.f64 	%fd157, %fd154, %fd155;
	st.shared.f64 	[%r29+8], %fd157;
	bar.sync 	0;
	@%p7 bra 	$L__BB71_8;
	mov.u32 	%r37, %tid.y;
	mov.u32 	%r38, _ZZ30massMatrixMultiplyGlobalKernelILi4ELi5ELi5EEviPKdS1_S1_S1_PdE6s_tmp1;
	mad.lo.s32 	%r39, %r37, 1000, %r38;
	mov.u32 	%r40, %tid.x;
	shr.u32 	%r41, %r40, 2;
	mad.lo.s32 	%r42, %r41, 40, %r39;
	mad.lo.s32 	%r43, %r41, 160, %r42;
	shl.b32 	%r44, %r40, 3;
	and.b32  	%r45, %r44, 24;
	add.s32 	%r46, %r43, %r45;
	ld.shared.f64 	%fd158, [%r46];
	ld.shared.f64 	%fd159, [%r46+160];
	add.f64 	%fd160, %fd158, %fd159;
	sub.f64 	%fd161, %fd158, %fd159;
	ld.shared.f64 	%fd162, [%r46+40];
	ld.shared.f64 	%fd163, [%r46+120];
	add.f64 	%fd164, %fd162, %fd163;
	sub.f64 	%fd165, %fd162, %fd163;
	ld.shared.f64 	%fd166, [%r46+80];
	add.f64 	%fd167, %fd166, %fd166;
	sub.f64 	%fd168, %fd166, %fd166;
	mul.f64 	%fd169, %fd167, 0d3FE0000000000000;
	fma.rn.f64 	%fd170, %fd9, %fd160, 0d0000000000000000;
	fma.rn.f64 	%fd171, %fd10, %fd161, 0d0000000000000000;
	fma.rn.f64 	%fd172, %fd14, %fd164, %fd170;
	fma.rn.f64 	%fd173, %fd15, %fd165, %fd171;
	fma.rn.f64 	%fd174, %fd20, %fd169, %fd172;
	fma.rn.f64 	%fd175, %fd21, %fd168, %fd173;
	sub.f64 	%fd176, %fd174, %fd175;
	st.shared.f64 	[%r46+120], %fd176;
	add.f64 	%fd177, %fd174, %fd175;
	st.shared.f64 	[%r46], %fd177;
	fma.rn.f64 	%fd178, %fd11, %fd160, 0d0000000000000000;
	fma.rn.f64 	%fd179, %fd12, %fd161, 0d0000000000000000;
	fma.rn.f64 	%fd180, %fd16, %fd164, %fd178;
	fma.rn.f64 	%fd181, %fd17, %fd165, %fd179;
	fma.rn.f64 	%fd182, %fd22, %fd169, %fd180;
	fma.rn.f64 	%fd183, %fd23, %fd168, %fd181;
	sub.f64 	%fd184, %fd182, %fd183;
	st.shared.f64 	[%r46+80], %fd184;
	add.f64 	%fd185, %fd182, %fd183;
	st.shared.f64 	[%r46+40], %fd185;
$L__BB71_8:
	mov.u32 	%r9, %tid.x;
	setp.gt.u32 	%p8, %r9, 15;
	bar.sync 	0;
	@%p8 bra 	$L__BB71_10;
	mov.u32 	%r47, %tid.y;
	mov.u32 	%r48, _ZZ30massMatrixMultiplyGlobalKernelILi4ELi5ELi5EEviPKdS1_S1_S1_PdE6s_tmp1;
	mad.lo.s32 	%r49, %r47, 1000, %r48;
	shr.u32 	%r50, %r9, 2;
	mad.lo.s32 	%r51, %r50, 40, %r49;
	shl.b32 	%r52, %r9, 3;
	and.b32  	%r53, %r52, 24;
	add.s32 	%r54, %r51, %r53;
	ld.shared.f64 	%fd186, [%r54];
	ld.shared.f64 	%fd187, [%r54+800];
	add.f64 	%fd188, %fd186, %fd187;
	sub.f64 	%fd189, %fd186, %fd187;
	ld.shared.f64 	%fd190, [%r54+200];
	ld.shared.f64 	%fd191, [%r54+600];
	add.f64 	%fd192, %fd190, %fd191;
	sub.f64 	%fd193, %fd190, %fd191;
	ld.shared.f64 	%fd194, [%r54+400];
	add.f64 	%fd195, %fd194, %fd194;
	sub.f64 	%fd196, %fd194, %fd194;
	mul.f64 	%fd197, %fd195, 0d3FE0000000000000;
	fma.rn.f64 	%fd198, %fd9, %fd188, 0d0000000000000000;
	fma.rn.f64 	%fd199, %fd10, %fd189, 0d0000000000000000;
	fma.rn.f64 	%fd200, %fd14, %fd192, %fd198;
	fma.rn.f64 	%fd201, %fd15, %fd193, %fd199;
	fma.rn.f64 	%fd202, %fd20, %fd197, %fd200;
	fma.rn.f64 	%fd203, %fd21, %fd196, %fd201;
	sub.f64 	%fd214, %fd202, %fd203;
	add.f64 	%fd217, %fd202, %fd203;
	fma.rn.f64 	%fd204, %fd11, %fd188, 0d0000000000000000;
	fma.rn.f64 	%fd205, %fd12, %fd189, 0d0000000000000000;
	fma.rn.f64 	%fd206, %fd16, %fd192, %fd204;
	fma.rn.f64 	%fd207, %fd17, %fd193, %fd205;
	fma.rn.f64 	%fd208, %fd22, %fd197, %fd206;
	fma.rn.f64 	%fd209, %fd23, %fd196, %fd207;
	sub.f64 	%fd215, %fd208, %fd209;
	add.f64 	%fd216, %fd208, %fd209;
$L__BB71_10:
	bar.sync 	0;
	@%p4 bra 	$L__BB71_12;
	ld.param.u64 	%rd22, [_Z30massMatrixMultiplyGlobalKernelILi4ELi5ELi5EEviPKdS1_S1_S1_Pd_param_5];
	and.b32  	%r55, %r9, 15;
	mov.u32 	%r56, %ctaid.x;
	mov.u32 	%r57, %tid.y;
	mad.lo.s32 	%r58, %r56, 5, %r57;
	shl.b32 	%r59, %r58, 6;
	or.b32  	%r60, %r55, %r59;
	cvta.to.global.u64 	%rd16, %rd22;
	mul.wide.s32 	%rd17, %r60, 8;
	add.s64 	%rd18, %rd16, %rd17;
	st.global.f64 	[%rd18], %fd217;
	st.global.f64 	[%rd18+128], %fd216;
	st.global.f64 	[%rd18+256], %fd215;
	st.global.f64 	[%rd18+384], %fd214;
$L__BB71_12:
	ret;

}
	// .globl	_Z40massMatrixMultiplyMonolithicGlobalKernelILi4ELi5ELi5EEviPKdS1_S1_S1_Pd
.visible .entry _Z40massMatrixMultiplyMonolithicGlobalKernelILi4ELi5ELi5EEviPKdS1_S1_S1_Pd(
	.param .u32 _Z40massMatrixMultiplyMonolithicGlobalKernelILi4ELi5ELi5EEviPKdS1_S1_S1_Pd_param_0,
	.param .u64 .ptr .align 1 _Z40massMatrixMultiplyMonolithicGlobalKernelILi4ELi5ELi5EEviPKdS1_S1_S1_Pd_param_1,
	.param .u64 .ptr .align 1 _Z40massMatrixMultiplyMonolithicGlobalKernelILi4ELi5ELi5EEviPKdS1_S1_S1_Pd_param_2,
	.param .u64 .ptr .align 1 _Z40massMatrixMultiplyMonolithicGlobalKernelILi4ELi5ELi5EEviPKdS1_S1_S1_Pd_param_3,
	.param .u64 .ptr .align 1 _Z40massMatrixMultiplyMonolithicGlobalKernelILi4ELi5ELi5EEviPKdS1_S1_S1_Pd_param_4,
	.param .u64 .ptr .align 1 _Z40massMatrixMultiplyMonolithicGlobalKernelILi4ELi5ELi5EEviPKdS1_S1_S1_Pd_param_5
)
{
	.reg .pred 	%p<14>;
	.reg .b16 	%rs<5>;
	.reg .b32 	%r<62>;
	.reg .b64 	%rd<29>;
	.reg .b64 	%fd<245>;
	// demoted variable
	.shared .align 8 .b8 _ZZ40massMatrixMultiplyMonolithicGlobalKernelILi4ELi5ELi5EEviPKdS1_S1_S1_PdE6s_tmp1[5000];
	ld.param.u32 	%r13, [_Z40massMatrixMultiplyMonolithicGlobalKernelILi4ELi5ELi5EEviPKdS1_S1_S1_Pd_param_0];
	ld.param.u64 	%rd4, [_Z40massMatrixMultiplyMonolithicGlobalKernelILi4ELi5ELi5EEviPKdS1_S1_S1_Pd_param_2];
	ld.param.u64 	%rd5, [_Z40massMatrixMultiplyMonolithicGlobalKernelILi4ELi5ELi5EEviPKdS1_S1_S1_Pd_param_4];
	cvta.to.global.u64 	%rd1, %rd4;
	mov.u32 	%r1, %tid.x;
	mov.u32 	%r2, %tid.y;
	mov.u32 	%r14, %ctaid.x;
	mad.lo.s32 	%r3, %r14, 5, %r2;
	and.b32  	%r4, %r1, 3;
	setp.ge.s32 	%p1, %r3, %r13;
	@%p1 bra 	$L__BB72_2;
	cvta.to.global.u64 	%rd7, %rd5;
	and.b32  	%r15, %r1, 1020;
	or.b32  	%r16, %r4, %r15;
	shl.b32 	%r17, %r3, 6;
	add.s32 	%r18, %r16, %r17;
	mul.wide.s32 	%rd8, %r18, 8;
	add.s64 	%rd9, %rd7, %rd8;
	ld.global.nc.f64 	%fd235, [%rd9];
	ld.global.nc.f64 	%fd234, [%rd9+128];
	ld.global.nc.f64 	%fd233, [%rd9+256];
	ld.global.nc.f64 	%fd232, [%rd9+384];
$L__BB72_2:
	bar.sync 	0;
	setp.gt.u32 	%p2, %r1, 15;
	mov.u32 	%r19, _ZZ40massMatrixMultiplyMonolithicGlobalKernelILi4ELi5ELi5EEviPKdS1_S1_S1_PdE6s_tmp1;
	mad.lo.s32 	%r5, %r2, 1000, %r19;
	shr.u32 	%r6, %r1, 2;
	mad.lo.s32 	%r7, %r6, 40, %r5;
	shl.b32 	%r20, %r4, 3;
	add.s32 	%r8, %r7, %r20;
	@%p2 bra 	$L__BB72_4;
	ld.global.nc.f64 	%fd61, [%rd1];
	fma.rn.f64 	%fd62, %fd61, %fd235, 0d0000000000000000;
	ld.global.nc.f64 	%fd63, [%rd1+8];
	fma.rn.f64 	%fd64, %fd63, %fd234, %fd62;
	ld.global.nc.f64 	%fd65, [%rd1+16];
	fma.rn.f64 	%fd66, %fd65, %fd233, %fd64;
	ld.global.nc.f64 	%fd67, [%rd1+24];
	fma.rn.f64 	%fd68, %fd67, %fd232, %fd66;
	st.shared.f64 	[%r8], %fd68;
	ld.global.nc.f64 	%fd69, [%rd1+32];
	fma.rn.f64 	%fd70, %fd69, %fd235, 0d0000000000000000;
	ld.global.nc.f64 	%fd71, [%rd1+40];
	fma.rn.f64 	%fd72, %fd71, %fd234, %fd70;
	ld.global.nc.f64 	%fd73, [%rd1+48];
	fma.rn.f64 	%fd74, %fd73, %fd233, %fd72;
	ld.global.nc.f64 	%fd75, [%rd1+56];
	fma.rn.f64 	%fd76, %fd75, %fd232, %fd74;
	st.shared.f64 	[%r8+200], %fd76;
	ld.global.nc.f64 	%fd77, [%rd1+64];
	fma.rn.f64 	%fd78, %fd77, %fd235, 0d0000000000000000;
	ld.global.nc.f64 	%fd79, [%rd1+72];
	fma.rn.f64 	%fd80, %fd79, %fd234, %fd78;
	ld.global.nc.f64 	%fd81, [%rd1+80];
	fma.rn.f64 	%fd82, %fd81, %fd233, %fd80;
	ld.global.nc.f64 	%fd83, [%rd1+88];
	fma.rn.f64 	%fd84, %fd83, %fd232, %fd82;
	st.shared.f64 	[%r8+400], %fd84;
	ld.global.nc.f64 	%fd85, [%rd1+96];
	fma.rn.f64 	%fd86, %fd85, %fd235, 0d0000000000000000;
	ld.global.nc.f64 	%fd87, [%rd1+104];
	fma.rn.f64 	%fd88, %fd87, %fd234, %fd86;
	ld.global.nc.f64 	%fd89, [%rd1+112];
	fma.rn.f64 	%fd90, %fd89, %fd233, %fd88;
	ld.global.nc.f64 	%fd91, [%rd1+120];
	fma.rn.f64 	%fd92, %fd91, %fd232, %fd90;
	st.shared.f64 	[%r8+600], %fd92;
	ld.global.nc.f64 	%fd93, [%rd1+128];
	fma.rn.f64 	%fd94, %fd93, %fd235, 0d0000000000000000;
	ld.global.nc.f64 	%fd95, [%rd1+136];
	fma.rn.f64 	%fd96, %fd95, %fd234, %fd94;
	ld.global.nc.f64 	%fd97, [%rd1+144];
	fma.rn.f64 	%fd98, %fd97, %fd233, %fd96;
	ld.global.nc.f64 	%fd99, [%rd1+152];
	fma.rn.f64 	%fd100, %fd99, %fd232, %fd98;
	st.shared.f64 	[%r8+800], %fd100;
$L__BB72_4:
	bar.sync 	0;
	setp.gt.u32 	%p3, %r1, 19;
	mad.lo.s32 	%r21, %r6, 160, %r7;
	add.s32 	%r9, %r21, %r20;
	@%p3 bra 	$L__BB72_6;
	ld.shared.f64 	%fd101, [%r9];
	ld.shared.f64 	%fd102, [%r9+40];
	ld.shared.f64 	%fd103, [%r9+80];
	ld.shared.f64 	%fd104, [%r9+120];
	ld.global.nc.f64 	%fd105, [%rd1];
	fma.rn.f64 	%fd106, %fd105, %fd101, 0d0000000000000000;
	ld.global.nc.f64 	%fd107, [%rd1+8];
	fma.rn.f64 	%fd108, %fd107, %fd102, %fd106;
	ld.global.nc.f64 	%fd109, [%rd1+16];
	fma.rn.f64 	%fd110, %fd109, %fd103, %fd108;
	ld.global.nc.f64 	%fd111, [%rd1+24];
	fma.rn.f64 	%fd112, %fd111, %fd104, %fd110;
	st.shared.f64 	[%r9], %fd112;
	ld.global.nc.f64 	%fd113, [%rd1+32];
	fma.rn.f64 	%fd114, %fd113, %fd101, 0d0000000000000000;
	ld.global.nc.f64 	%fd115, [%rd1+40];
	fma.rn.f64 	%fd116, %fd115, %fd102, %fd114;
	ld.global.nc.f64 	%fd117, [%rd1+48];
	fma.rn.f64 	%fd118, %fd117, %fd103, %fd116;
	ld.global.nc.f64 	%fd119, [%rd1+56];
	fma.rn.f64 	%fd120, %fd119, %fd104, %fd118;
	st.shared.f64 	[%r9+40], %fd120;
	ld.global.nc.f64 	%fd121, [%rd1+64];
	fma.rn.f64 	%fd122, %fd121, %fd101, 0d0000000000000000;
	ld.global.nc.f64 	%fd123, [%rd1+72];
	fma.rn.f64 	%fd124, %fd123, %fd102, %fd122;
	ld.global.nc.f64 	%fd125, [%rd1+80];
	fma.rn.f64 	%fd126, %fd125, %fd103, %fd124;
	ld.global.nc.f64 	%fd127, [%rd1+88];
	fma.rn.f64 	%fd128, %fd127, %fd104, %fd126;
	st.shared.f64 	[%r9+80], %fd128;
	ld.global.nc.f64 	%fd129, [%rd1+96];
	fma.rn.f64 	%fd130, %fd129, %fd101, 0d0000000000000000;
	ld.global.nc.f64 	%fd131, [%rd1+104];
	fma.rn.f64 	%fd132, %fd131, %fd102, %fd130;
	ld.global.nc.f64 	%fd133, [%rd1+112];
	fma.rn.f64 	%fd134, %fd133, %fd103, %fd132;
	ld.global.nc.f64 	%fd135, [%rd1+120];
	fma.rn.f64 	%fd136, %fd135, %fd104, %fd134;
	st.shared.f64 	[%r9+120], %fd136;
	ld.global.nc.f64 	%fd137, [%rd1+128];
	fma.rn.f64 	%fd138, %fd137, %fd101, 0d0000000000000000;
	ld.global.nc.f64 	%fd139, [%rd1+136];
	fma.rn.f64 	%fd140, %fd139, %fd102, %fd138;
	ld.global.nc.f64 	%fd141, [%rd1+144];
	fma.rn.f64 	%fd142, %fd141, %fd103, %fd140;
	ld.global.nc.f64 	%fd143, [%rd1+152];
	fma.rn.f64 	%fd144, %fd143, %fd104, %fd142;
	st.shared.f64 	[%r9+160], %fd144;
$L__BB72_6:
	ld.param.u64 	%rd23, [_Z40massMatrixMultiplyMonolithicGlobalKernelILi4ELi5ELi5EEviPKdS1_S1_S1_Pd_param_1];
	ld.param.u32 	%r56, [_Z40massMatrixMultiplyMonolithicGlobalKernelILi4ELi5ELi5EEviPKdS1_S1_S1_Pd_param_0];
	setp.ge.s32 	%p4, %r3, %r56;
	bar.sync 	0;
	cvt.u16.u32 	%rs1, %r1;
	mul.hi.u16 	%rs2, %rs1, 13108;
	mul.lo.s16 	%rs3, %rs2, 5;
	sub.s16 	%rs4, %rs1, %rs3;
	mul.wide.u16 	%r23, %rs2, 200;
	add.s32 	%r24, %r5, %r23;
	mul.wide.u16 	%r25, %rs4, 40;
	add.s32 	%r10, %r24, %r25;
	ld.shared.f64 	%fd9, [%r10];
	ld.shared.f64 	%fd10, [%r10+8];
	ld.shared.f64 	%fd11, [%r10+16];
	ld.shared.f64 	%fd12, [%r10+24];
	mul.lo.s32 	%r26, %r3, 125;
	mad.lo.s32 	%r27, %r1, 5, %r26;
	ld.global.nc.f64 	%fd13, [%rd1];
	fma.rn.f64 	%fd146, %fd13, %fd9, 0d0000000000000000;
	ld.global.nc.f64 	%fd14, [%rd1+8];
	fma.rn.f64 	%fd147, %fd14, %fd10, %fd146;
	ld.global.nc.f64 	%fd15, [%rd1+16];
	fma.rn.f64 	%fd148, %fd15, %fd11, %fd147;
	ld.global.nc.f64 	%fd16, [%rd1+24];
	fma.rn.f64 	%fd17, %fd16, %fd12, %fd148;
	cvta.to.global.u64 	%rd10, %rd23;
	mul.wide.s32 	%rd11, %r27, 8;
	add.s64 	%rd2, %rd10, %rd11;
	mov.f64 	%fd236, 0d0000000000000000;
	@%p4 bra 	$L__BB72_8;
	ld.global.nc.f64 	%fd236, [%rd2];
$L__BB72_8:
	ld.param.u32 	%r57, [_Z40massMatrixMultiplyMonolithicGlobalKernelILi4ELi5ELi5EEviPKdS1_S1_S1_Pd_param_0];
	setp.ge.s32 	%p5, %r3, %r57;
	mul.f64 	%fd244, %fd17, %fd236;
	ld.global.nc.f64 	%fd21, [%rd1+32];
	fma.rn.f64 	%fd150, %fd21, %fd9, 0d0000000000000000;
	ld.global.nc.f64 	%fd22, [%rd1+40];
	fma.rn.f64 	%fd151, %fd22, %fd10, %fd150;
	ld.global.nc.f64 	%fd23, [%rd1+48];
	fma.rn.f64 	%fd152, %fd23, %fd11, %fd151;
	ld.global.nc.f64 	%fd24, [%rd1+56];
	fma.rn.f64 	%fd25, %fd24, %fd12, %fd152;
	mov.f64 	%fd237, 0d0000000000000000;
	@%p5 bra 	$L__BB72_10;
	ld.global.nc.f64 	%fd237, [%rd2+8];
$L__BB72_10:
	ld.param.u32 	%r58, [_Z40massMatrixMultiplyMonolithicGlobalKernelILi4ELi5ELi5EEviPKdS1_S1_S1_Pd_param_0];
	setp.ge.s32 	%p6, %r3, %r58;
	mul.f64 	%fd243, %fd25, %fd237;
	ld.global.nc.f64 	%fd29, [%rd1+64];
	fma.rn.f64 	%fd154, %fd29, %fd9, 0d0000000000000000;
	ld.global.nc.f64 	%fd30, [%rd1+72];
	fma.rn.f64 	%fd155, %fd30, %fd10, %fd154;
	ld.global.nc.f64 	%fd31, [%rd1+80];
	fma.rn.f64 	%fd156, %fd31, %fd11, %fd155;
	ld.global.nc.f64 	%fd32, [%rd1+88];
	fma.rn.f64 	%fd33, %fd32, %fd12, %fd156;
	mov.f64 	%fd238, 0d0000000000000000;
	@%p6 bra 	$L__BB72_12;
	ld.global.nc.f64 	%fd238, [%rd2+16];
$L__BB72_12:
	ld.param.u64 	%rd26, [_Z40massMatrixMultiplyMonolithicGlobalKernelILi4ELi5ELi5EEviPKdS1_S1_S1_Pd_param_2];
	ld.param.u32 	%r59, [_Z40massMatrixMultiplyMonolithicGlobalKernelILi4ELi5ELi5EEviPKdS1_S1_S1_Pd_param_0];
	setp.ge.s32 	%p7, %r3, %r59;
	mul.f64 	%fd242, %fd33, %fd238;
	cvta.to.global.u64 	%rd12, %rd26;
	ld.global.nc.f64 	%fd37, [%rd12+96];
	fma.rn.f64 	%fd158, %fd37, %fd9, 0d0000000000000000;
	ld.global.nc.f64 	%fd38, [%rd12+104];
	fma.rn.f64 	%fd159, %fd38, %fd10, %fd158;
	ld.global.nc.f64 	%fd39, [%rd12+112];
	fma.rn.f64 	%fd160, %fd39, %fd11, %fd159;
	ld.global.nc.f64 	%fd40, [%rd12+120];
	fma.rn.f64 	%fd41, %fd40, %fd12, %fd160;
	mov.f64 	%fd239, 0d0000000000000000;
	@%p7 bra 	$L__BB72_14;
	ld.param.u64 	%rd24, [_Z40massMatrixMultiplyMonolithicGlobalKernelILi4ELi5ELi5EEviPKdS1_S1_S1_Pd_param_1];
	cvta.to.global.u64 	%rd13, %rd24;
	mul.lo.s32 	%r28, %r3, 125;
	mad.lo.s32 	%r29, %r1, 5, %r28;
	mul.wide.s32 	%rd14, %r29, 8;
	add.s64 	%rd15, %rd13, %rd14;
	ld.global.nc.f64 	%fd239, [%rd15+24];
$L__BB72_14:
	ld.param.u64 	%rd27, [_Z40massMatrixMultiplyMonolithicGlobalKernelILi4ELi5ELi5EEviPKdS1_S1_S1_Pd_param_2];
	ld.param.u32 	%r60, [_Z40massMatrixMultiplyMonolithicGlobalKernelILi4ELi5ELi5EEviPKdS1_S1_S1_Pd_param_0];
	setp.ge.s32 	%p8, %r3, %r60;
	mul.f64 	%fd241, %fd41, %fd239;
	cvta.to.global.u64 	%rd16, %rd27;
	ld.global.nc.f64 	%fd45, [%rd16+128];
	fma.rn.f64 	%fd162, %fd45, %fd9, 0d0000000000000000;
	ld.global.nc.f64 	%fd46, [%rd16+136];
	fma.rn.f64 	%fd163, %fd46, %fd10, %fd162;
	ld.global.nc.f64 	%fd47, [%rd16+144];
	fma.rn.f64 	%fd164, %fd47, %fd11, %fd163;
	ld.global.nc.f64 	%fd48, [%rd16+152];
	fma.rn.f64 	%fd49, %fd48, %fd12, %fd164;
	mov.f64 	%fd240, 0d0000000000000000;
	@%p8 bra 	$L__BB72_16;
	ld.param.u64 	%rd25, [_Z40massMatrixMultiplyMonolithicGlobalKernelILi4ELi5ELi5EEviPKdS1_S1_S1_Pd_param_1];
	cvta.to.global.u64 	%rd17, %rd25;
	mul.lo.s32 	%r30, %r3, 125;
	mad.lo.s32 	%r31, %r1, 5, %r30;
	mul.wide.s32 	%rd18, %r31, 8;
	add.s64 	%rd19, %rd17, %rd18;
	ld.global.nc.f64 	%fd240, [%rd19+32];
$L__BB72_16:
	mov.u32 	%r32, %tid.x;
	setp.gt.u32 	%p9, %r32, 19;
	mul.f64 	%fd165, %fd49, %fd240;
	fma.rn.f64 	%fd166, %fd13, %fd244, 0d0000000000000000;
	fma.rn.f64 	%fd167, %fd21, %fd243, %fd166;
	fma.rn.f64 	%fd168, %fd29, %fd242, %fd167;
	fma.rn.f64 	%fd169, %fd37, %fd241, %fd168;
	fma.rn.f64 	%fd170, %fd45, %fd165, %fd169;
	st.shared.f64 	[%r10], %fd170;
	fma.rn.f64 	%fd171, %fd14, %fd244, 0d0000000000000000;
	fma.rn.f64 	%fd172, %fd22, %fd243, %fd171;
	fma.rn.f64 	%fd173, %fd30, %fd242, %fd172;
	fma.rn.f64 	%fd174, %fd38, %fd241, %fd173;
	fma.rn.f64 	%fd175, %fd46, %fd165, %fd174;
	st.shared.f64 	[%r10+8], %fd175;
	fma.rn.f64 	%fd176, %fd15, %fd244, 0d0000000000000000;
	fma.rn.f64 	%fd177, %fd23, %fd243, %fd176;
	fma.rn.f64 	%fd178, %fd31, %fd242, %fd177;
	fma.rn.f64 	%fd179, %fd39, %fd241, %fd178;
	fma.rn.f64 	%fd180, %fd47, %fd165, %fd179;
	st.shared.f64 	[%r10+16], %fd180;
	fma.rn.f64 	%fd181, %fd16, %fd244, 0d0000000000000000;
	fma.rn.f64 	%fd182, %fd24, %fd243, %fd181;
	fma.rn.f64 	%fd183, %fd32, %fd242, %fd182;
	fma.rn.f64 	%fd184, %fd40, %fd241, %fd183;
	fma.rn.f64 	%fd185, %fd48, %fd165, %fd184;
	st.shared.f64 	[%r10+24], %fd185;
	bar.sync 	0;
	@%p9 bra 	$L__BB72_18;
	mov.u32 	%r33, %tid.y;
	mov.u32 	%r34, _ZZ40massMatrixMultiplyMonolithicGlobalKernelILi4ELi5ELi5EEviPKdS1_S1_S1_PdE6s_tmp1;
	mad.lo.s32 	%r35, %r33, 1000, %r34;
	mov.u32 	%r36, %tid.x;
	shr.u32 	%r37, %r36, 2;
	mad.lo.s32 	%r38, %r37, 40, %r35;
	mad.lo.s32 	%r39, %r37, 160, %r38;
	shl.b32 	%r40, %r36, 3;
	and.b32  	%r41, %r40, 24;
	add.s32 	%r42, %r39, %r41;
	ld.shared.f64 	%fd186, [%r42];
	ld.shared.f64 	%fd187, [%r42+40];
	ld.shared.f64 	%fd188, [%r42+80];
	ld.shared.f64 	%fd189, [%r42+120];
	ld.shared.f64 	%fd190, [%r42+160];
	fma.rn.f64 	%fd191, %fd13, %fd186, 0d0000000000000000;
	fma.rn.f64 	%fd192, %fd21, %fd187, %fd191;
	fma.rn.f64 	%fd193, %fd29, %fd188, %fd192;
	fma.rn.f64 	%fd194, %fd37, %fd189, %fd193;
	fma.rn.f64 	%fd195, %fd45, %fd190, %fd194;
	st.shared.f64 	[%r42], %fd195;
	fma.rn.f64 	%fd196, %fd14, %fd186, 0d0000000000000000;
	fma.rn.f64 	%fd197, %fd22, %fd187, %fd196;
	fma.rn.f64 	%fd198, %fd30, %fd188, %fd197;
	fma.rn.f64 	%fd199, %fd38, %fd189, %fd198;
	fma.rn.f64 	%fd200, %fd46, %fd190, %fd199;
	st.shared.f64 	[%r42+40], %fd200;
	fma.rn.f64 	%fd201, %fd15, %fd186, 0d0000000000000000;
	fma.rn.f64 	%fd202, %fd23, %fd187, %fd201;
	fma.rn.f64 	%fd203, %fd31, %fd188, %fd202;
	fma.rn.f64 	%fd204, %fd39, %fd189, %fd203;
	fma.rn.f64 	%fd205, %fd47, %fd190, %fd204;
	st.shared.f64 	[%r42+80], %fd205;
	fma.rn.f64 	%fd206, %fd16, %fd186, 0d0000000000000000;
	fma.rn.f64 	%fd207, %fd24, %fd187, %fd206;
	fma.rn.f64 	%fd208, %fd32, %fd188, %fd207;
	fma.rn.f64 	%fd209, %fd40, %fd189, %fd208;
	fma.rn.f64 	%fd210, %fd48, %fd190, %fd209;
	st.shared.f64 	[%r42+120], %fd210;
$L__BB72_18:
	mov.u32 	%r11, %tid.x;
	setp.gt.u32 	%p10, %r11, 15;
	bar.sync 	0;
	@%p10 bra 	$L__BB72_20;
	mov.u32 	%r43, %tid.y;
	mov.u32 	%r44, _ZZ40massMatrixMultiplyMonolithicGlobalKernelILi4ELi5ELi5EEviPKdS1_S1_S1_PdE6s_tmp1;
	mad.lo.s32 	%r45, %r43, 1000, %r44;
	shr.u32 	%r46, %r11, 2;
	mad.lo.s32 	%r47, %r46, 40, %r45;
	shl.b32 	%r48, %r11, 3;
	and.b32  	%r49, %r48, 24;
	add.s32 	%r50, %r47, %r49;
	ld.shared.f64 	%fd211, [%r50];
	ld.shared.f64 	%fd212, [%r50+200];
	ld.shared.f64 	%fd213, [%r50+400];
	ld.shared.f64 	%fd214, [%r50+600];
	ld.shared.f64 	%fd215, [%r50+800];
	fma.rn.f64 	%fd216, %fd13, %fd211, 0d0000000000000000;
	fma.rn.f64 	%fd217, %fd21, %fd212, %fd216;
	fma.rn.f64 	%fd218, %fd29, %fd213, %fd217;
	fma.rn.f64 	%fd219, %fd37, %fd214, %fd218;
	fma.rn.f64 	%fd244, %fd45, %fd215, %fd219;
	fma.rn.f64 	%fd220, %fd14, %fd211, 0d0000000000000000;
	fma.rn.f64 	%fd221, %fd22, %fd212, %fd220;
	fma.rn.f64 	%fd222, %fd30, %fd213, %fd221;
	fma.rn.f64 	%fd223, %fd38, %fd214, %fd222;
	fma.rn.f64 	%fd243, %fd46, %fd215, %fd223;
	fma.rn.f64 	%fd224, %fd15, %fd211, 0d0000000000000000;
	fma.rn.f64 	%fd225, %fd23, %fd212, %fd224;
	fma.rn.f64 	%fd226, %fd31, %fd213, %fd225;
	fma.rn.f64 	%fd227, %fd39, %fd214, %fd226;
	fma.rn.f64 	%fd242, %fd47, %fd215, %fd227;
	fma.rn.f64 	%fd228, %fd16, %fd211, 0d0000000000000000;
	fma.rn.f64 	%fd229, %fd24, %fd212, %fd228;
	fma.rn.f64 	%fd230, %fd32, %fd213, %fd229;
	fma.rn.f64 	%fd231, %fd40, %fd214, %fd230;
	fma.rn.f64 	%fd241, %fd48, %fd215, %fd231;
$L__BB72_20:
	ld.param.u32 	%r61, [_Z40massMatrixMultiplyMonolithicGlobalKernelILi4ELi5ELi5EEviPKdS1_S1_S1_Pd_param_0];
	setp.gt.u32 	%p11, %r11, 15;
	mov.u32 	%r51, %ctaid.x;
	mov.u32 	%r52, %tid.y;
	mad.lo.s32 	%r12, %r51, 5, %r52;
	setp.ge.s32 	%p12, %r12, %r61;
	bar.sync 	0;
	or.pred  	%p13, %p11, %p12;
	@%p13 bra 	$L__BB72_22;
	ld.param.u64 	%rd28, [_Z40massMatrixMultiplyMonolithicGlobalKernelILi4ELi5ELi5EEviPKdS1_S1_S1_Pd_param_5];
	and.b32  	%r53, %r11, 15;
	shl.b32 	%r54, %r12, 6;
	or.b32  	%r55, %r53, %r54;
	cvta.to.global.u64 	%rd20, %rd28;
	mul.wide.s32 	%rd21, %r55, 8;
	add.s64 	%rd22, %rd20, %rd21;
	st.global.f64 	[%rd22], %fd244;
	st.global.f64 	[%rd22+128], %fd243;
	st.global.f64 	[%rd22+256], %fd242;
	st.global.f64 	[%rd22+384], %fd241;
$L__BB72_22:
	ret;

}
	// .globl	_Z42massMatrixMultiplyMonolithicConstantKernelILi4ELi5ELi5EEviPKdS1_S1_S1_Pd
.visible .entry _Z42massMatrixMultiplyMonolithicConstantKernelILi4ELi5ELi5EEviPKdS1_S1_S1_Pd(
	.param .u32 _Z42massMatrixMultiplyMonolithicConstantKernelILi4ELi5ELi5EEviPKdS1_S1_S1_Pd_param_0,
	.param .u64 .ptr .align 1 _Z42massMatrixMultiplyMonolithicConstantKernelILi4ELi5ELi5EEviPKdS1_S1_S1_Pd_param_1,
	.param .u64 .ptr .align 1 _Z42massMatrixMultiplyMonolithicConstantKernelILi4ELi5ELi5EEviPKdS1_S1_S1_Pd_param_2,
	.param .u64 .ptr .align 1 _Z42massMatrixMultiplyMonolithicConstantKernelILi4ELi5ELi5EEviPKdS1_S1_S1_Pd_param_3,
	.param .u64 .ptr .align 1 _Z42massMatrixMultiplyMonolithicConstantKernelILi4ELi5ELi5EEviPKdS1_S1_S1_Pd_param_4,
	.param .u64 .ptr .align 1 _Z42massMatrixMultiplyMonolithicConstantKernelILi4ELi5ELi5EEviPKdS1_S1_S1_Pd_param_5
)
{
	.reg .pred 	%p<14>;
	.reg .b16 	%rs<5>;
	.reg .b32 	%r<46>;
	.reg .b64 	%rd<14>;
	.reg .b64 	%fd<245>;
	// demoted variable
	.shared .align 8 .b8 _ZZ42massMatrixMultiplyMonolithicConstantKernelILi4ELi5ELi5EEviPKdS1_S1_S1_PdE6s_tmp1[5000];
	ld.param.u32 	%r11, [_Z42massMatrixMultiplyMonolithicConstantKernelILi4ELi5ELi5EEviPKdS1_S1_S1_Pd_param_0];
	ld.param.u64 	%rd2, [_Z42massMatrixMultiplyMonolithicConstantKernelILi4ELi5ELi5EEviPKdS1_S1_S1_Pd_param_1];
	ld.param.u64 	%rd3, [_Z42massMatrixMultiplyMonolithicConstantKernelILi4ELi5ELi5EEviPKdS1_S1_S1_Pd_param_4];
	mov.u32 	%r1, %tid.x;
	mov.u32 	%r2, %tid.y;
	mov.u32 	%r12, %ctaid.x;
	mad.lo.s32 	%r3, %r12, 5, %r2;
	and.b32  	%r4, %r1, 3;
	setp.ge.s32 	%p1, %r3, %r11;
	@%p1 bra 	$L__BB73_2;
	cvta.to.global.u64 	%rd5, %rd3;
	and.b32  	%r13, %r1, 1020;
	or.b32  	%r14, %r4, %r13;
	shl.b32 	%r15, %r3, 6;
	add.s32 	%r16, %r14, %r15;
	mul.wide.s32 	%rd6, %r16, 8;
	add.s64 	%rd7, %rd5, %rd6;
	ld.global.nc.f64 	%fd235, [%rd7];
	ld.global.nc.f64 	%fd234, [%rd7+128];
	ld.global.nc.f64 	%fd233, [%rd7+256];
	ld.global.nc.f64 	%fd232, [%rd7+384];
$L__BB73_2:
	bar.sync 	0;
	setp.gt.u32 	%p2, %r1, 15;
	ld.const.f64 	%fd9, [const_DofToQuad];
	ld.const.f64 	%fd10, [const_DofToQuad+8];
	ld.const.f64 	%fd11, [const_DofToQuad+16];
	ld.const.f64 	%fd12, [const_DofToQuad+24];
	mov.u32 	%r17, _ZZ42massMatrixMultiplyMonolithicConstantKernelILi4ELi5ELi5EEviPKdS1_S1_S1_PdE6s_tmp1;
	mad.lo.s32 	%r5, %r2, 1000, %r17;
	shr.u32 	%r6, %r1, 2;
	mad.lo.s32 	%r7, %r6, 40, %r5;
	shl.b32 	%r18, %r4, 3;
	add.s32 	%r8, %r7, %r18;
	@%p2 bra 	$L__BB73_4;
	fma.rn.f64 	%fd61, %fd9, %fd235, 0d0000000000000000;
	fma.rn.f64 	%fd62, %fd10, %fd234, %fd61;
	fma.rn.f64 	%fd63, %fd11, %fd233, %fd62;
	fma.rn.f64 	%fd64, %fd12, %fd232, %fd63;
	st.shared.f64 	[%r8], %fd64;
	ld.const.f64 	%fd65, [const_DofToQuad+32];
	fma.rn.f64 	%fd66, %fd65, %fd235, 0d0000000000000000;
	ld.const.f64 	%fd67, [const_DofToQuad+40];
	fma.rn.f64 	%fd68, %fd67, %fd234, %fd66;
	ld.const.f64 	%fd69, [const_DofToQuad+48];
	fma.rn.f64 	%fd70, %fd69, %fd233, %fd68;
	ld.const.f64 	%fd71, [const_DofToQuad+56];
	fma.rn.f64 	%fd72, %fd71, %fd232, %fd70;
	st.shared.f64 	[%r8+200], %fd72;
	ld.const.f64 	%fd73, [const_DofToQuad+64];
	fma.rn.f64 	%fd74, %fd73, %fd235, 0d0000000000000000;
	ld.const.f64 	%fd75, [const_DofToQuad+72];
	fma.rn.f64 	%fd76, %fd75, %fd234, %fd74;
	ld.const.f64 	%fd77, [const_DofToQuad+80];
	fma.rn.f64 	%fd78, %fd77, %fd233, %fd76;
	ld.const.f64 	%fd79, [const_DofToQuad+88];
	fma.rn.f64 	%fd80, %fd79, %fd232, %fd78;
	st.shared.f64 	[%r8+400], %fd80;
	ld.const.f64 	%fd81, [const_DofToQuad+96];
	fma.rn.f64 	%fd82, %fd81, %fd235, 0d0000000000000000;
	ld.const.f64 	%fd83, [const_DofToQuad+104];
	fma.rn.f64 	%fd84, %fd83, %fd234, %fd82;
	ld.const.f64 	%fd85, [const_DofToQuad+112];
	fma.rn.f64 	%fd86, %fd85, %fd233, %fd84;
	ld.const.f64 	%fd87, [const_DofToQuad+120];
	fma.rn.f64 	%fd88, %fd87, %fd232, %fd86;
	st.shared.f64 	[%r8+600], %fd88;
	ld.const.f64 	%fd89, [const_DofToQuad+128];
	fma.rn.f64 	%fd90, %fd89, %fd235, 0d0000000000000000;
	ld.const.f64 	%fd91, [const_DofToQuad+136];
	fma.rn.f64 	%fd92, %fd91, %fd234, %fd90;
	ld.const.f64 	%fd93, [const_DofToQuad+144];
	fma.rn.f64 	%fd94, %fd93, %fd233, %fd92;
	ld.const.f64 	%fd95, [const_DofToQuad+152];
	fma.rn.f64 	%fd96, %fd95, %fd232, %fd94;
	st.shared.f64 	[%r8+800], %fd96;
$L__BB73_4:
	bar.sync 	0;
	setp.gt.u32 	%p3, %r1, 19;
	mad.lo.s32 	%r19, %r6, 160, %r7;
	add.s32 	%r9, %r19, %r18;
	@%p3 bra 	$L__BB73_6;
	ld.shared.f64 	%fd97, [%r9];
	ld.shared.f64 	%fd98, [%r9+40];
	ld.shared.f64 	%fd99, [%r9+80];
	ld.shared.f64 	%fd100, [%r9+120];
	fma.rn.f64 	%fd101, %fd9, %fd97, 0d0000000000000000;
	fma.rn.f64 	%fd102, %fd10, %fd98, %fd101;
	fma.rn.f64 	%fd103, %fd11, %fd99, %fd102;
	fma.rn.f64 	%fd104, %fd12, %fd100, %fd103;
	st.shared.f64 	[%r9], %fd104;
	ld.const.f64 	%fd105, [const_DofToQuad+32];
	fma.rn.f64 	%fd106, %fd105, %fd97, 0d0000000000000000;
	ld.const.f64 	%fd107, [const_DofToQuad+40];
	fma.rn.f64 	%fd108, %fd107, %fd98, %fd106;
	ld.const.f64 	%fd109, [const_DofToQuad+48];
	fma.rn.f64 	%fd110, %fd109, %fd99, %fd108;
	ld.const.f64 	%fd111, [const_DofToQuad+56];
	fma.rn.f64 	%fd112, %fd111, %fd100, %fd110;
	st.shared.f64 	[%r9+40], %fd112;
	ld.const.f64 	%fd113, [const_DofToQuad+64];
	fma.rn.f64 	%fd114, %fd113, %fd97, 0d0000000000000000;
	ld.const.f64 	%fd115, [const_DofToQuad+72];
	fma.rn.f64 	%fd116, %fd115, %fd98, %fd114;
	ld.const.f64 	%fd117, [const_DofToQuad+80];
	fma.rn.f64 	%fd118, %fd117, %fd99, %fd116;
	ld.const.f64 	%fd119, [const_DofToQuad+88];
	fma.rn.f64 	%fd120, %fd119, %fd100, %fd118;
	st.shared.f64 	[%r9+80], %fd120;
	ld.const.f64 	%fd121, [const_DofToQuad+96];
	fma.rn.f64 	%fd122, %fd121, %fd97, 0d0000000000000000;
	ld.const.f64 	%fd123, [const_DofToQuad+104];
	fma.rn.f64 	%fd124, %fd123, %fd98, %fd122;
	ld.const.f64 	%fd125, [const_DofToQuad+112];
	fma.rn.f64 	%fd126, %fd125, %fd99, %fd124;
	ld.const.f64 	%fd127, [const_DofToQuad+120];
	fma.rn.f64 	%fd128, %fd127, %fd100, %fd126;
	st.shared.f64 	[%r9+120], %fd128;
	ld.const.f64 	%fd129, [const_DofToQuad+128];
	fma.rn.f64 	%fd130, %fd129, %fd97, 0d0000000000000000;
	ld.const.f64 	%fd131, [const_DofToQuad+136];
	fma.rn.f64 	%fd132, %fd131, %fd98, %fd130;
	ld.const.f64 	%fd133, [const_DofToQuad+144];
	fma.rn.f64 	%fd134, %fd133, %fd99, %fd132;
	ld.const.f64 	%fd135, [const_DofToQuad+152];
	fma.rn.f64 	%fd136, %fd135, %fd100, %fd134;
	st.shared.f64 	[%r9+160], %fd136;
$L__BB73_6:
	setp.ge.s32 	%p4, %r3, %r11;
	bar.sync 	0;
	cvt.u16.u32 	%rs1, %r1;
	mul.hi.u16 	%rs2, %rs1, 13108;
	mul.lo.s16 	%rs3, %rs2, 5;
	sub.s16 	%rs4, %rs1, %rs3;
	mul.wide.u16 	%r21, %rs2, 200;
	add.s32 	%r22, %r5, %r21;
	mul.wide.u16 	%r23, %rs4, 40;
	add.s32 	%r10, %r22, %r23;
	ld.shared.f64 	%fd13, [%r10];
	ld.shared.f64 	%fd14, [%r10+8];
	ld.shared.f64 	%fd15, [%r10+16];
	ld.shared.f64 	%fd16, [%r10+24];
	mul.lo.s32 	%r24, %r3, 125;
	mad.lo.s32 	%r25, %r1, 5, %r24;
	fma.rn.f64 	%fd138, %fd9, %fd13, 0d0000000000000000;
	fma.rn.f64 	%fd139, %fd10, %fd14, %fd138;
	fma.rn.f64 	%fd140, %fd11, %fd15, %fd139;
	fma.rn.f64 	%fd17, %fd12, %fd16, %fd140;
	cvta.to.global.u64 	%rd8, %rd2;
	mul.wide.s32 	%rd9, %r25, 8;
	add.s64 	%rd1, %rd8, %rd9;
	mov.f64 	%fd236, 0d0000000000000000;
	@%p4 bra 	$L__BB73_8;
	ld.global.nc.f64 	%fd236, [%rd1];
$L__BB73_8:
	setp.ge.s32 	%p5, %r3, %r11;
	mul.f64 	%fd244, %fd17, %fd236;
	ld.const.f64 	%fd21, [const_DofToQuad+32];
	fma.rn.f64 	%fd142, %fd21, %fd13, 0d0000000000000000;
	ld.const.f64 	%fd22, [const_DofToQuad+40];
	fma.rn.f64 	%fd143, %fd22, %fd14, %fd142;
	ld.const.f64 	%fd23, [const_DofToQuad+48];
	fma.rn.f64 	%fd144, %fd23, %fd15, %fd143;
	ld.const.f64 	%fd24, [const_DofToQuad+56];
	fma.rn.f64 	%fd25, %fd24, %fd16, %fd144;
	mov.f64 	%fd237, 0d0000000000000000;
	@%p5 bra 	$L__BB73_10;
	ld.global.nc.f64 	%fd237, [%rd1+8];
$L__BB73_10:
	setp.ge.s32 	%p6, %r3, %r11;
	mul.f64 	%fd243, %fd25, %fd237;
	ld.const.f64 	%fd29, [const_DofToQuad+64];
	fma.rn.f64 	%fd146, %fd29, %fd13, 0d0000000000000000;
	ld.const.f64 	%fd30, [const_DofToQuad+72];
	fma.rn.f64 	%fd147, %fd30, %fd14, %fd146;
	ld.const.f64 	%fd31, [const_DofToQuad+80];
	fma.rn.f64 	%fd148, %fd31, %fd15, %fd147;
	ld.const.f64 	%fd32, [const_DofToQuad+88];
	fma.rn.f64 	%fd33, %fd32, %fd16, %fd148;
	mov.f64 	%fd238, 0d0000000000000000;
	@%p6 bra 	$L__BB73_12;
	ld.global.nc.f64 	%fd238, [%rd1+16];
$L__BB73_12:
	mul.f64 	%fd242, %fd33, %fd238;
	ld.const.f64 	%fd37, [const_DofToQuad+96];
	fma.rn.f64 	%fd150, %fd37, %fd13, 0d0000000000000000;
	ld.const.f64 	%fd38, [const_DofToQuad+104];
	fma.rn.f64 	%fd151, %fd38, %fd14, %fd150;
	ld.const.f64 	%fd39, [const_DofToQuad+112];
	fma.rn.f64 	%fd152, %fd39, %fd15, %fd151;
	ld.const.f64 	%fd40, [const_DofToQuad+120];
	fma.rn.f64 	%fd41, %fd40, %fd16, %fd152;
	mov.f64 	%fd239, 0d0000000000000000;
	@%p6 bra 	$L__BB73_14;
	ld.global.nc.f64 	%fd239, [%rd1+24];
$L__BB73_14:
	mul.f64 	%fd241, %fd41, %fd239;
	ld.const.f64 	%fd45, [const_DofToQuad+128];
	fma.rn.f64 	%fd154, %fd45, %fd13, 0d0000000000000000;
	ld.const.f64 	%fd46, [const_DofToQuad+136];
	fma.rn.f64 	%fd155, %fd46, %fd14, %fd154;
	ld.const.f64 	%fd47, [const_DofToQuad+144];
	fma.rn.f64 	%fd156, %fd47, %fd15, %fd155;
	ld.const.f64 	%fd48, [const_DofToQuad+152];
	fma.rn.f64 	%fd49, %fd48, %fd16, %fd156;
	mov.f64 	%fd240, 0d0000000000000000;
	@%p6 bra 	$L__BB73_16;
	ld.global.nc.f64 	%fd240, [%rd1+32];
$L__BB73_16:
	setp.gt.u32 	%p9, %r1, 19;
	mul.f64 	%fd157, %fd49, %fd240;
	ld.const.f64 	%fd158, [const_DofToQuad];
	fma.rn.f64 	%fd159, %fd158, %fd244, 0d0000000000000000;
	fma.rn.f64 	%fd160, %fd21, %fd243, %fd159;
	fma.rn.f64 	%fd161, %fd29, %fd242, %fd160;
	fma.rn.f64 	%fd162, %fd37, %fd241, %fd161;
	fma.rn.f64 	%fd163, %fd45, %fd157, %fd162;
	st.shared.f64 	[%r10], %fd163;
	ld.const.f64 	%fd164, [const_DofToQuad+8];
	fma.rn.f64 	%fd165, %fd164, %fd244, 0d0000000000000000;
	fma.rn.f64 	%fd166, %fd22, %fd243, %fd165;
	fma.rn.f64 	%fd167, %fd30, %fd242, %fd166;
	fma.rn.f64 	%fd168, %fd38, %fd241, %fd167;
	fma.rn.f64 	%fd169, %fd46, %fd157, %fd168;
	st.shared.f64 	[%r10+8], %fd169;
	fma.rn.f64 	%fd170, %fd11, %fd244, 0d0000000000000000;
	fma.rn.f64 	%fd171, %fd23, %fd243, %fd170;
	fma.rn.f64 	%fd172, %fd31, %fd242, %fd171;
	fma.rn.f64 	%fd173, %fd39, %fd241, %fd172;
	fma.rn.f64 	%fd174, %fd47, %fd157, %fd173;
	st.shared.f64 	[%r10+16], %fd174;
	fma.rn.f64 	%fd175, %fd12, %fd244, 0d0000000000000000;
	fma.rn.f64 	%fd176, %fd24, %fd243, %fd175;
	fma.rn.f64 	%fd177, %fd32, %fd242, %fd176;
	fma.rn.f64 	%fd178, %fd40, %fd241, %fd177;
	fma.rn.f64 	%fd179, %fd48, %fd157, %fd178;
	st.shared.f64 	[%r10+24], %fd179;
	bar.sync 	0;
	@%p9 bra 	$L__BB73_18;
	mov.u32 	%r26, %tid.y;
	mov.u32 	%r27, _ZZ42massMatrixMultiplyMonolithicConstantKernelILi4ELi5ELi5EEviPKdS1_S1_S1_PdE6s_tmp1;
	mad.lo.s32 	%r28, %r26, 1000, %r27;
	shr.u32 	%r29, %r1, 2;
	mad.lo.s32 	%r30, %r29, 40, %r28;
	mad.lo.s32 	%r31, %r29, 160, %r30;
	shl.b32 	%r32, %r1, 3;
	and.b32  	%r33, %r32, 24;
	add.s32 	%r34, %r31, %r33;
	ld.shared.f64 	%fd180, [%r34];
	ld.shared.f64 	%fd181, [%r34+40];
	ld.shared.f64 	%fd182, [%r34+80];
	ld.shared.f64 	%fd183, [%r34+120];
	ld.shared.f64 	%fd184, [%r34+160];
	ld.const.f64 	%fd185, [const_DofToQuad];
	fma.rn.f64 	%fd186, %fd185, %fd180, 0d0000000000000000;
	fma.rn.f64 	%fd187, %fd21, %fd181, %fd186;
	fma.rn.f64 	%fd188, %fd29, %fd182, %fd187;
	fma.rn.f64 	%fd189, %fd37, %fd183, %fd188;
	fma.rn.f64 	%fd190, %fd45, %fd184, %fd189;
	st.shared.f64 	[%r34], %fd190;
	ld.const.f64 	%fd191, [const_DofToQuad+8];
	fma.rn.f64 	%fd192, %fd191, %fd180, 0d0000000000000000;
	fma.rn.f64 	%fd193, %fd22, %fd181, %fd192;
	fma.rn.f64 	%fd194, %fd30, %fd182, %fd193;
	fma.rn.f64 	%fd195, %fd38, %fd183, %fd194;
	fma.rn.f64 	%fd196, %fd46, %fd184, %fd195;
	st.shared.f64 	[%r34+40], %fd196;
	ld.const.f64 	%fd197, [const_DofToQuad+16];
	fma.rn.f64 	%fd198, %fd197, %fd180, 0d0000000000000000;
	fma.rn.f64 	%fd199, %fd23, %fd181, %fd198;
	fma.rn.f64 	%fd200, %fd31, %fd182, %fd199;
	fma.rn.f64 	%fd201, %fd39, %fd183, %fd200;
	fma.rn.f64 	%fd202, %fd47, %fd184, %fd201;
	st.shared.f64 	[%r34+80], %fd202;
	fma.rn.f64 	%fd203, %fd12, %fd180, 0d0000000000000000;
	fma.rn.f64 	%fd204, %fd24, %fd181, %fd203;
	fma.rn.f64 	%fd205, %fd32, %fd182, %fd204;
	fma.rn.f64 	%fd206, %fd40, %fd183, %fd205;
	fma.rn.f64 	%fd207, %fd48, %fd184, %fd206;
	st.shared.f64 	[%r34+120], %fd207;
$L__BB73_18:
	setp.gt.u32 	%p10, %r1, 15;
	bar.sync 	0;
	@%p10 bra 	$L__BB73_20;
	mov.u32 	%r35, %tid.y;
	mov.u32 	%r36, _ZZ42massMatrixMultiplyMonolithicConstantKernelILi4ELi5ELi5EEviPKdS1_S1_S1_PdE6s_tmp1;
	mad.lo.s32 	%r37, %r35, 1000, %r36;
	shr.u32 	%r38, %r1, 2;
	mad.lo.s32 	%r39, %r38, 40, %r37;
	shl.b32 	%r40, %r1, 3;
	and.b32  	%r41, %r40, 24;
	add.s32 	%r42, %r39, %r41;
	ld.shared.f64 	%fd208, [%r42];
	ld.shared.f64 	%fd209, [%r42+200];
	ld.shared.f64 	%fd210, [%r42+400];
	ld.shared.f64 	%fd211, [%r42+600];
	ld.shared.f64 	%fd212, [%r42+800];
	ld.const.f64 	%fd213, [const_DofToQuad];
	fma.rn.f64 	%fd214, %fd213, %fd208, 0d0000000000000000;
	fma.rn.f64 	%fd215, %fd21, %fd209, %fd214;
	fma.rn.f64 	%fd216, %fd29, %fd210, %fd215;
	fma.rn.f64 	%fd217, %fd37, %fd211, %fd216;
	fma.rn.f64 	%fd244, %fd45, %fd212, %fd217;
	ld.const.f64 	%fd218, [const_DofToQuad+8];
	fma.rn.f64 	%fd219, %fd218, %fd208, 0d0000000000000000;
	fma.rn.f64 	%fd220, %fd22, %fd209, %fd219;
	fma.rn.f64 	%fd221, %fd30, %fd210, %fd220;
	fma.rn.f64 	%fd222, %fd38, %fd211, %fd221;
	fma.rn.f64 	%fd243, %fd46, %fd212, %fd222;
	ld.const.f64 	%fd223, [const_DofToQuad+16];
	fma.rn.f64 	%fd224, %fd223, %fd208, 0d0000000000000000;
	fma.rn.f64 	%fd225, %fd23, %fd209, %fd224;
	fma.rn.f64 	%fd226, %fd31, %fd210, %fd225;
	fma.rn.f64 	%fd227, %fd39, %fd211, %fd226;
	fma.rn.f64 	%fd242, %fd47, %fd212, %fd227;
	fma.rn.f64 	%fd228, %fd12, %fd208, 0d0000000000000000;
	fma.rn.f64 	%fd229, %fd24, %fd209, %fd228;
	fma.rn.f64 	%fd230, %fd32, %fd210, %fd229;
	fma.rn.f64 	%fd231, %fd40, %fd211, %fd230;
	fma.rn.f64 	%fd241, %fd48, %fd212, %fd231;
$L__BB73_20:
	setp.gt.u32 	%p11, %r1, 15;
	setp.ge.s32 	%p12, %r3, %r11;
	bar.sync 	0;
	or.pred  	%p13, %p11, %p12;
	@%p13 bra 	$L__BB73_22;
	ld.param.u64 	%rd13, [_Z42massMatrixMultiplyMonolithicConstantKernelILi4ELi5ELi5EEviPKdS1_S1_S1_Pd_param_5];
	and.b32  	%r43, %r1, 15;
	shl.b32 	%r44, %r3, 6;
	or.b32  	%r45, %r43, %r44;
	cvta.to.global.u64 	%rd10, %rd13;
	mul.wide.s32 	%rd11, %r45, 8;
	add.s64 	%rd12, %rd10, %rd11;
	st.global.f64 	[%rd12], %fd244;
	st.global.f64 	[%rd12+128], %fd243;
	st.global.f64 	[%rd12+256], %fd242;
	st.global.f64 	[%rd12+384], %fd241;
$L__BB73_22:
	ret;

}
	// .globl	_Z32massMatrixMultiplyRegisterKernelILi4ELi6ELi3EEviPKdS1_S1_S1_Pd
.visible .entry _Z32massMatrixMultiplyRegisterKernelILi4ELi6ELi3EEviPKdS1_S1_S1_Pd(
	.param .u32 _Z32massMatrixMultiplyRegisterKernelILi4ELi6ELi3EEviPKdS1_S1_S1_Pd_param_0,
	.param .u64 .ptr .align 1 _Z32massMatrixMultiplyRegisterKernelILi4ELi6ELi3EEviPKdS1_S1_S1_Pd_param_1,
	.param .u64 .ptr .align 1 _Z32massMatrixMultiplyRegisterKernelILi4ELi6ELi3EEviPKdS1_S1_S1_Pd_param_2,
	.param .u64 .ptr .align 1 _Z32massMatrixMultiplyRegisterKernelILi4ELi6ELi3EEviPKdS1_S1_S1_Pd_param_3,
	.param .u64 .ptr .align 1 _Z32massMatrixMultiplyRegisterKernelILi4ELi6ELi3EEviPKdS1_S1_S1_Pd_param_4,
	.param .u64 .ptr .align 1 _Z32massMatrixMultiplyRegisterKernelILi4ELi6ELi3EEviPKdS1_S1_S1_Pd_param_5
)
{
	.reg .pred 	%p<13>;
	.reg .b16 	%rs<5>;
	.reg .b32 	%r<74>;
	.reg .b64 	%rd<22>;
	.reg .b64 	%fd<200>;
	// demoted variable
	.shared .align 8 .b8 _ZZ32massMatrixMultiplyRegisterKernelILi4ELi6ELi3EEviPKdS1_S1_S1_PdE6s_tmp1[5184];
	// demoted variable
	.shared .align 8 .b8 _ZZ32massMatrixMultiplyRegisterKernelILi4ELi6ELi3EEviPKdS1_S1_S1_PdE14s_oddDofToQuad[48];
	// demoted variable
	.shared .align 8 .b8 _ZZ32massMatrixMultiplyRegisterKernelILi4ELi6ELi3EEviPKdS1_S1_S1_PdE15s_evenDofToQuad[48];
	ld.param.u32 	%r7, [_Z32massMatrixMultiplyRegisterKernelILi4ELi6ELi3EEviPKdS1_S1_S1_Pd_param_0];
	ld.param.u64 	%rd2, [_Z32massMatrixMultiplyRegisterKernelILi4ELi6ELi3EEviPKdS1_S1_S1_Pd_param_2];
	ld.param.u64 	%rd3, [_Z32massMatrixMultiplyRegisterKernelILi4ELi6ELi3EEviPKdS1_S1_S1_Pd_param_3];
	ld.param.u64 	%rd4, [_Z32massMatrixMultiplyRegisterKernelILi4ELi6ELi3EEviPKdS1_S1_S1_Pd_param_4];
	mov.u32 	%r8, %tid.x;
	mov.u32 	%r2, %tid.y;
	mov.u32 	%r9, %ctaid.x;
	mad.lo.s32 	%r3, %r9, 3, %r2;
	and.b32  	%r4, %r8, 3;
	setp.lt.s32 	%p2, %r3, %r7;
	setp.lt.u32 	%p3, %r8, 16;
	and.pred  	%p1, %p2, %p3;
	not.pred 	%p4, %p1;
	@%p4 bra 	$L__BB74_2;
	cvta.to.global.u64 	%rd6, %rd4;
	and.b32  	%r10, %r8, 12;
	or.b32  	%r11, %r4, %r10;
	shl.b32 	%r12, %r3, 6;
	or.b32  	%r13, %r11, %r12;
	mul.wide.s32 	%rd7, %r13, 8;
	add.s64 	%rd8, %rd6, %rd7;
	ld.global.nc.f64 	%fd195, [%rd8];
	ld.global.nc.f64 	%fd194, [%rd8+128];
	ld.global.nc.f64 	%fd193, [%rd8+256];
	ld.global.nc.f64 	%fd192, [%rd8+384];
$L__BB74_2:
	setp.ne.s32 	%p5, %r2, 0;
	setp.gt.u32 	%p6, %r8, 5;
	or.pred  	%p7, %p5, %p6;
	@%p7 bra 	$L__BB74_4;
	cvta.to.global.u64 	%rd9, %rd2;
	mul.wide.u32 	%rd10, %r8, 8;
	add.s64 	%rd11, %rd9, %rd10;
	ld.global.nc.f64 	%fd34, [%rd11];
	shl.b32 	%r14, %r8, 3;
	mov.u32 	%r15, _ZZ32massMatrixMultiplyRegisterKernelILi4ELi6ELi3EEviPKdS1_S1_S1_PdE14s_oddDofToQuad;
	add.s32 	%r16, %r15, %r14;
	st.shared.f64 	[%r16], %fd34;
	cvta.to.global.u64 	%rd12, %rd3;
	add.s64 	%rd13, %rd12, %rd10;
	ld.global.nc.f64 	%fd35, [%rd13];
	mov.u32 	%r17, _ZZ32massMatrixMultiplyRegisterKernelILi4ELi6ELi3EEviPKdS1_S1_S1_PdE15s_evenDofToQuad;
	add.s32 	%r18, %r17, %r14;
	st.shared.f64 	[%r18], %fd35;
$L__BB74_4:
	setp.gt.u32 	%p8, %r8, 15;
	bar.sync 	0;
	ld.shared.f64 	%fd9, [_ZZ32massMatrixMultiplyRegisterKernelILi4ELi6ELi3EEviPKdS1_S1_S1_PdE14s_oddDofToQuad];
	ld.shared.f64 	%fd10, [_ZZ32massMatrixMultiplyRegisterKernelILi4ELi6ELi3EEviPKdS1_S1_S1_PdE15s_evenDofToQuad];
	ld.shared.f64 	%fd11, [_ZZ32massMatrixMultiplyRegisterKernelILi4ELi6ELi3EEviPKdS1_S1_S1_PdE14s_oddDofToQuad+8];
	ld.shared.f64 	%fd12, [_ZZ32massMatrixMultiplyRegisterKernelILi4ELi6ELi3EEviPKdS1_S1_S1_PdE15s_evenDofToQuad+8];
	ld.shared.f64 	%fd13, [_ZZ32massMatrixMultiplyRegisterKernelILi4ELi6ELi3EEviPKdS1_S1_S1_PdE14s_oddDofToQuad+16];
	ld.shared.f64 	%fd14, [_ZZ32massMatrixMultiplyRegisterKernelILi4ELi6ELi3EEviPKdS1_S1_S1_PdE15s_evenDofToQuad+16];
	ld.shared.f64 	%fd15, [_ZZ32massMatrixMultiplyRegisterKernelILi4ELi6ELi3EEviPKdS1_S1_S1_PdE14s_oddDofToQuad+24];
	ld.shared.f64 	%fd16, [_ZZ32massMatrixMultiplyRegisterKernelILi4ELi6ELi3EEviPKdS1_S1_S1_PdE15s_evenDofToQuad+24];
	ld.shared.f64 	%fd17, [_ZZ32massMatrixMultiplyRegisterKernelILi4ELi6ELi3EEviPKdS1_S1_S1_PdE14s_oddDofToQuad+32];
	ld.shared.f64 	%fd18, [_ZZ32massMatrixMultiplyRegisterKernelILi4ELi6ELi3EEviPKdS1_S1_S1_PdE15s_evenDofToQuad+32];
	ld.shared.f64 	%fd19, [_ZZ32massMatrixMultiplyRegisterKernelILi4ELi6ELi3EEviPKdS1_S1_S1_PdE14s_oddDofToQuad+40];
	ld.shared.f64 	%fd20, [_ZZ32massMatrixMultiplyRegisterKernelILi4ELi6ELi3EEviPKdS1_S1_S1_PdE15s_evenDofToQuad+40];
	mov.u32 	%r19, _ZZ32massMatrixMultiplyRegisterKernelILi4ELi6ELi3EEviPKdS1_S1_S1_PdE6s_tmp1;
	mad.lo.s32 	%r5, %r2, 1728, %r19;
	@%p8 bra 	$L__BB74_6;
	add.f64 	%fd36, %fd195, %fd192;
	sub.f64 	%fd37, %fd195, %fd192;
	add.f64 	%fd38, %fd194, %fd193;
	sub.f64 	%fd39, %fd194, %fd193;
	fma.rn.f64 	%fd40, %fd9, %fd36, 0d0000000000000000;
	fma.rn.f64 	%fd41, %fd10, %fd37, 0d0000000000000000;
	fma.rn.f64 	%fd42, %fd11, %fd38, %fd40;
	fma.rn.f64 	%fd43, %fd12, %fd39, %fd41;
	sub.f64 	%fd44, %fd42, %fd43;
	shr.u32 	%r20, %r8, 2;
	mad.lo.s32 	%r21, %r20, 48, %r5;
	shl.b32 	%r22, %r8, 3;
	and.b32  	%r23, %r22, 24;
	add.s32 	%r24, %r21, %r23;
	st.shared.f64 	[%r24+1440], %fd44;
	add.f64 	%fd45, %fd43, %fd42;
	st.shared.f64 	[%r24], %fd45;
	fma.rn.f64 	%fd46, %fd13, %fd36, 0d0000000000000000;
	fma.rn.f64 	%fd47, %fd14, %fd37, 0d0000000000000000;
	fma.rn.f64 	%fd48, %fd15, %fd38, %fd46;
	fma.rn.f64 	%fd49, %fd16, %fd39, %fd47;
	sub.f64 	%fd50, %fd48, %fd49;
	st.shared.f64 	[%r24+1152], %fd50;
	add.f64 	%fd51, %fd49, %fd48;
	st.shared.f64 	[%r24+288], %fd51;
	fma.rn.f64 	%fd52, %fd17, %fd36, 0d0000000000000000;
	fma.rn.f64 	%fd53, %fd18, %fd37, 0d0000000000000000;
	fma.rn.f64 	%fd54, %fd19, %fd38, %fd52;
	fma.rn.f64 	%fd55, %fd20, %fd39, %fd53;
	sub.f64 	%fd56, %fd54, %fd55;
	st.shared.f64 	[%r24+864], %fd56;
	add.f64 	%fd57, %fd55, %fd54;
	st.shared.f64 	[%r24+576], %fd57;
$L__BB74_6:
	bar.sync 	0;
	setp.gt.u32 	%p9, %r8, 23;
	@%p9 bra 	$L__BB74_8;
	shr.u32 	%r26, %r8, 2;
	mad.lo.s32 	%r30, %r26, 48, %r5;
	mad.lo.s32 	%r31, %r26, 240, %r30;
	shl.b32 	%r32, %r8, 3;
	and.b32  	%r33, %r32, 24;
	add.s32 	%r34, %r31, %r33;
	ld.shared.f64 	%fd58, [%r34];
	ld.shared.f64 	%fd59, [%r34+144];
	add.f64 	%fd60, %fd58, %fd59;
	sub.f64 	%fd61, %fd58, %fd59;
	ld.shared.f64 	%fd62, [%r34+48];
	ld.shared.f64 	%fd63, [%r34+96];
	add.f64 	%fd64, %fd62, %fd63;
	sub.f64 	%fd65, %fd62, %fd63;
	fma.rn.f64 	%fd66, %fd9, %fd60, 0d0000000000000000;
	fma.rn.f64 	%fd67, %fd10, %fd61, 0d0000000000000000;
	fma.rn.f64 	%fd68, %fd11, %fd64, %fd66;
	fma.rn.f64 	%fd69, %fd12, %fd65, %fd67;
	sub.f64 	%fd70, %fd68, %fd69;
	st.shared.f64 	[%r34+240], %fd70;
	add.f64 	%fd71, %fd69, %fd68;
	st.shared.f64 	[%r34], %fd71;
	fma.rn.f64 	%fd72, %fd13, %fd60, 0d0000000000000000;
	fma.rn.f64 	%fd73, %fd14, %fd61, 0d0000000000000000;
	fma.rn.f64 	%fd74, %fd15, %fd64, %fd72;
	fma.rn.f64 	%fd75, %fd16, %fd65, %fd73;
	sub.f64 	%fd76, %fd74, %fd75;
	st.shared.f64 	[%r34+192], %fd76;
	add.f64 	%fd77, %fd75, %fd74;
	st.shared.f64 	[%r34+48], %fd77;
	fma.rn.f64 	%fd78, %fd17, %fd60, 0d0000000000000000;
	fma.rn.f64 	%fd79, %fd18, %fd61, 0d0000000000000000;
	fma.rn.f64 	%fd80, %fd19, %fd64, %fd78;
	fma.rn.f64 	%fd81, %fd20, %fd65, %fd79;
	sub.f64 	%fd82, %fd80, %fd81;
	st.shared.f64 	[%r34+144], %fd82;
	add.f64 	%fd83, %fd81, %fd80;
	st.shared.f64 	[%r34+96], %fd83;
$L__BB74_8:
	ld.param.u64 	%rd20, [_Z32massMatrixMultiplyRegisterKernelILi4ELi6ELi3EEviPKdS1_S1_S1_Pd_param_1];
	mov.u32 	%r35, %tid.x;
	setp.gt.u32 	%p10, %r35, 23;
	bar.sync 	0;
	cvt.u16.u32 	%rs1, %r35;
	mul.hi.u16 	%rs2, %rs1, 10923;
	mul.lo.s16 	%rs3, %rs2, 6;
	sub.s16 	%rs4, %rs1, %rs3;
	mov.u32 	%r36, %tid.y;
	mov.u32 	%r37, _ZZ32massMatrixMultiplyRegisterKernelILi4ELi6ELi3EEviPKdS1_S1_S1_PdE6s_tmp1;
	mad.lo.s32 	%r38, %r36, 1728, %r37;
	mul.wide.u16 	%r39, %rs2, 288;
	add.s32 	%r40, %r38, %r39;
	mul.wide.u16 	%r41, %rs4, 48;
	add.s32 	%r42, %r40, %r41;
	ld.shared.f64 	%fd84, [%r42];
	ld.shared.f64 	%fd85, [%r42+24];
	add.f64 	%fd86, %fd84, %fd85;
	sub.f64 	%fd87, %fd84, %fd85;
	ld.shared.f64 	%fd88, [%r42+8];
	ld.shared.f64 	%fd89, [%r42+16];
	add.f64 	%fd90, %fd88, %fd89;
	sub.f64 	%fd91, %fd88, %fd89;
	mov.u32 	%r43, %ctaid.x;
	mad.lo.s32 	%r44, %r43, 3, %r36;
	mov.b32 	%r45, {%rs4, %rs2};
	mov.b32 	%r46, 5;
	mov.b32 	%r47, 9222;
	dp2a.lo.u32.u32 	%r48, %r45, %r47, %r46;
	mad.lo.s32 	%r49, %r44, 216, %r48;
	fma.rn.f64 	%fd92, %fd9, %fd86, 0d0000000000000000;
	fma.rn.f64 	%fd93, %fd10, %fd87, 0d0000000000000000;
	fma.rn.f64 	%fd94, %fd11, %fd90, %fd92;
	fma.rn.f64 	%fd95, %fd12, %fd91, %fd93;
	cvta.to.global.u64 	%rd14, %rd20;
	mul.wide.s32 	%rd15, %r49, 8;
	add.s64 	%rd16, %rd14, %rd15;
	ld.global.nc.f64 	%fd96, [%rd16];
	ld.global.nc.f64 	%fd97, [%rd16+-40];
	sub.f64 	%fd98, %fd94, %fd95;
	mul.f64 	%fd99, %fd98, %fd96;
	add.f64 	%fd100, %fd94, %fd95;
	mul.f64 	%fd199, %fd100, %fd97;
	fma.rn.f64 	%fd101, %fd13, %fd86, 0d0000000000000000;
	fma.rn.f64 	%fd102, %fd14, %fd87, 0d0000000000000000;
	fma.rn.f64 	%fd103, %fd15, %fd90, %fd101;
	fma.rn.f64 	%fd104, %fd16, %fd91, %fd102;
	ld.global.nc.f64 	%fd105, [%rd16+-8];
	ld.global.nc.f64 	%fd106, [%rd16+-32];
	sub.f64 	%fd107, %fd103, %fd104;
	mul.f64 	%fd108, %fd107, %fd105;
	add.f64 	%fd109, %fd103, %fd104;
	mul.f64 	%fd198, %fd109, %fd106;
	fma.rn.f64 	%fd110, %fd17, %fd86, 0d0000000000000000;
	fma.rn.f64 	%fd111, %fd18, %fd87, 0d0000000000000000;
	fma.rn.f64 	%fd112, %fd19, %fd90, %fd110;
	fma.rn.f64 	%fd113, %fd20, %fd91, %fd111;
	ld.global.nc.f64 	%fd114, [%rd16+-16];
	ld.global.nc.f64 	%fd115, [%rd16+-24];
	sub.f64 	%fd116, %fd112, %fd113;
	mul.f64 	%fd196, %fd116, %fd114;
	add.f64 	%fd117, %fd112, %fd113;
	mul.f64 	%fd197, %fd117, %fd115;
	bar.sync 	0;
	add.f64 	%fd118, %fd199, %fd99;
	sub.f64 	%fd119, %fd199, %fd99;
	add.f64 	%fd120, %fd198, %fd108;
	sub.f64 	%fd121, %fd198, %fd108;
	add.f64 	%fd122, %fd197, %fd196;
	sub.f64 	%fd123, %fd197, %fd196;
	fma.rn.f64 	%fd124, %fd9, %fd118, 0d0000000000000000;
	fma.rn.f64 	%fd125, %fd10, %fd119, 0d0000000000000000;
	fma.rn.f64 	%fd126, %fd13, %fd120, %fd124;
	fma.rn.f64 	%fd127, %fd14, %fd121, %fd125;
	fma.rn.f64 	%fd128, %fd17, %fd122, %fd126;
	fma.rn.f64 	%fd129, %fd18, %fd123, %fd127;
	sub.f64 	%fd130, %fd128, %fd129;
	st.shared.f64 	[%r42+24], %fd130;
	add.f64 	%fd131, %fd128, %fd129;
	st.shared.f64 	[%r42], %fd131;
	fma.rn.f64 	%fd132, %fd11, %fd118, 0d0000000000000000;
	fma.rn.f64 	%fd133, %fd12, %fd119, 0d0000000000000000;
	fma.rn.f64 	%fd134, %fd15, %fd120, %fd132;
	fma.rn.f64 	%fd135, %fd16, %fd121, %fd133;
	fma.rn.f64 	%fd136, %fd19, %fd122, %fd134;
	fma.rn.f64 	%fd137, %fd20, %fd123, %fd135;
	sub.f64 	%fd138, %fd136, %fd137;
	st.shared.f64 	[%r42+16], %fd138;
	add.f64 	%fd139, %fd136, %fd137;
	st.shared.f64 	[%r42+8], %fd139;
	bar.sync 	0;
	@%p10 bra 	$L__BB74_10;
	mov.u32 	%r50, %tid.y;
	mov.u32 	%r51, _ZZ32massMatrixMultiplyRegisterKernelILi4ELi6ELi3EEviPKdS1_S1_S1_PdE6s_tmp1;
	mad.lo.s32 	%r52, %r50, 1728, %r51;
	mov.u32 	%r53, %tid.x;
	shr.u32 	%r54, %r53, 2;
	mad.lo.s32 	%r55, %r54, 48, %r52;
	mad.lo.s32 	%r56, %r54, 240, %r55;
	shl.b32 	%r57, %r53, 3;
	and.b32  	%r58, %r57, 24;
	add.s32 	%r59, %r56, %r58;
	ld.shared.f64 	%fd140, [%r59];
	ld.shared.f64 	%fd141, [%r59+240];
	add.f64 	%fd142, %fd140, %fd141;
	sub.f64 	%fd143, %fd140, %fd141;
	ld.shared.f64 	%fd144, [%r59+48];
	ld.shared.f64 	%fd145, [%r59+192];
	add.f64 	%fd146, %fd144, %fd145;
	sub.f64 	%fd147, %fd144, %fd145;
	ld.shared.f64 	%fd148, [%r59+96];
	ld.shared.f64 	%fd149, [%r59+144];
	add.f64 	%fd150, %fd148, %fd149;
	sub.f64 	%fd151, %fd148, %fd149;
	fma.rn.f64 	%fd152, %fd9, %fd142, 0d0000000000000000;
	fma.rn.f64 	%fd153, %fd10, %fd143, 0d0000000000000000;
	fma.rn.f64 	%fd154, %fd13, %fd146, %fd152;
	fma.rn.f64 	%fd155, %fd14, %fd147, %fd153;
	fma.rn.f64 	%fd156, %fd17, %fd150, %fd154;
	fma.rn.f64 	%fd157, %fd18, %fd151, %fd155;
	sub.f64 	%fd158, %fd156, %fd157;
	st.shared.f64 	[%r59+144], %fd158;
	add.f64 	%fd159, %fd156, %fd157;
	st.shared.f64 	[%r59], %fd159;
	fma.rn.f64 	%fd160, %fd11, %fd142, 0d0000000000000000;
	fma.rn.f64 	%fd161, %fd12, %fd143, 0d0000000000000000;
	fma.rn.f64 	%fd162, %fd15, %fd146, %fd160;
	fma.rn.f64 	%fd163, %fd16, %fd147, %fd161;
	fma.rn.f64 	%fd164, %fd19, %fd150, %fd162;
	fma.rn.f64 	%fd165, %fd20, %fd151, %fd163;
	sub.f64 	%fd166, %fd164, %fd165;
	st.shared.f64 	[%r59+96], %fd166;
	add.f64 	%fd167, %fd164, %fd165;
	st.shared.f64 	[%r59+48], %fd167;
$L__BB74_10:
	mov.u32 	%r6, %tid.x;
	setp.gt.u32 	%p11, %r6, 15;
	bar.sync 	0;
	@%p11 bra 	$L__BB74_12;
	mov.u32 	%r60, %tid.y;
	mov.u32 	%r61, _ZZ32massMatrixMultiplyRegisterKernelILi4ELi6ELi3EEviPKdS1_S1_S1_PdE6s_tmp1;
	mad.lo.s32 	%r62, %r60, 1728, %r61;
	shr.u32 	%r63, %r6, 2;
	mad.lo.s32 	%r64, %r63, 48, %r62;
	shl.b32 	%r65, %r6, 3;
	and.b32  	%r66, %r65, 24;
	add.s32 	%r67, %r64, %r66;
	ld.shared.f64 	%fd168, [%r67];
	ld.shared.f64 	%fd169, [%r67+1440];
	add.f64 	%fd170, %fd168, %fd169;
	sub.f64 	%fd171, %fd168, %fd169;
	ld.shared.f64 	%fd172, [%r67+288];
	ld.shared.f64 	%fd173, [%r67+1152];
	add.f64 	%fd174, %fd172, %fd173;
	sub.f64 	%fd175, %fd172, %fd173;
	ld.shared.f64 	%fd176, [%r67+576];
	ld.shared.f64 	%fd177, [%r67+864];
	add.f64 	%fd178, %fd176, %fd177;
	sub.f64 	%fd179, %fd176, %fd177;
	fma.rn.f64 	%fd180, %fd9, %fd170, 0d0000000000000000;
	fma.rn.f64 	%fd181, %fd10, %fd171, 0d0000000000000000;
	fma.rn.f64 	%fd182, %fd13, %fd174, %fd180;
	fma.rn.f64 	%fd183, %fd14, %fd175, %fd181;
	fma.rn.f64 	%fd184, %fd17, %fd178, %fd182;
	fma.rn.f64 	%fd185, %fd18, %fd179, %fd183;
	sub.f64 	%fd196, %fd184, %fd185;
	add.f64 	%fd199, %fd184, %fd185;
	fma.rn.f64 	%fd186, %fd11, %fd170, 0d0000000000000000;
	fma.rn.f64 	%fd187, %fd12, %fd171, 0d0000000000000000;
	fma.rn.f64 	%fd188, %fd15, %fd174, %fd186;
	fma.rn.f64 	%fd189, %fd16, %fd175, %fd187;
	fma.rn.f64 	%fd190, %fd19, %fd178, %fd188;
	fma.rn.f64 	%fd191, %fd20, %fd179, %fd189;
	sub.f64 	%fd197, %fd190, %fd191;
	add.f64 	%fd198, %fd190, %fd191;
$L__BB74_12:
	bar.sync 	0;
	@%p4 bra 	$L__BB74_14;
	ld.param.u64 	%rd21, [_Z32massMatrixMultiplyRegisterKernelILi4ELi6ELi3EEviPKdS1_S1_S1_Pd_param_5];
	and.b32  	%r68, %r6, 15;
	mov.u32 	%r69, %ctaid.x;
	mov.u32 	%r70, %tid.y;
	mad.lo.s32 	%r71, %r69, 3, %r70;
	shl.b32 	%r72, %r71, 6;
	or.b32  	%r73, %r68, %r72;
	cvta.to.global.u64 	%rd17, %rd21;
	mul.wide.s32 	%rd18, %r73, 8;
	add.s64 	%rd19, %rd17, %rd18;
	st.global.f64 	[%rd19], %fd199;
	st.global.f64 	[%rd19+128], %fd198;
	st.global.f64 	[%rd19+256], %fd197;
	st.global.f64 	[%rd19+384], %fd196;
$L__BB74_14:
	ret;

}
	// .globl	_Z32massMatrixMultiplyConstantKernelILi4ELi6ELi3EEviPKdS1_S1_S1_Pd
.visible .entry _Z32massMatrixMultiplyConstantKernelILi4ELi6ELi3EEviPKdS1_S1_S1_Pd(
	.param .u32 _Z32massMatrixMultiplyConstantKernelILi4ELi6ELi3EEviPKdS1_S1_S1_Pd_param_0,
	.param .u64 .ptr .align 1 _Z32massMatrixMultiplyConstantKernelILi4ELi6ELi3EEviPKdS1_S1_S1_Pd_param_1,
	.param .u64 .ptr .align 1 _Z32massMatrixMultiplyConstantKernelILi4ELi6ELi3EEviPKdS1_S1_S1_Pd_param_2,
	.param .u64 .ptr .align 1 _Z32massMatrixMultiplyConstantKernelILi4ELi6ELi3EEviPKdS1_S1_S1_Pd_param_3,
	.param .u64 .ptr .align 1 _Z32massMatrixMultiplyConstantKernelILi4ELi6ELi3EEviPKdS1_S1_S1_Pd_param_4,
	.param .u64 .ptr .align 1 _Z32massMatrixMultiplyConstantKernelILi4ELi6ELi3EEviPKdS1_S1_S1_Pd_param_5
)
{
	.reg .pred 	%p<10>;
	.reg .b16 	%rs<6>;
	.reg .b32 	%r<54>;
	.reg .b64 	%rd<15>;
	.reg .b64 	%fd<215>;
	// demoted variable
	.shared .align 8 .b8 _ZZ32massMatrixMultiplyConstantKernelILi4ELi6ELi3EEviPKdS1_S1_S1_PdE6s_tmp1[5184];
	ld.param.u32 	%r7, [_Z32massMatrixMultiplyConstantKernelILi4ELi6ELi3EEviPKdS1_S1_S1_Pd_param_0];
	ld.param.u64 	%rd2, [_Z32massMatrixMultiplyConstantKernelILi4ELi6ELi3EEviPKdS1_S1_S1_Pd_param_4];
	mov.u32 	%r8, %tid.x;
	mov.u32 	%r2, %tid.y;
	mov.u32 	%r9, %ctaid.x;
	mad.lo.s32 	%r3, %r9, 3, %r2;
	and.b32  	%r4, %r8, 3;
	setp.lt.s32 	%p2, %r3, %r7;
	setp.lt.u32 	%p3, %r8, 16;
	and.pred  	%p1, %p2, %p3;
	not.pred 	%p4, %p1;
	@%p4 bra 	$L__BB75_2;
	cvta.to.global.u64 	%rd4, %rd2;
	and.b32  	%r10, %r8, 12;
	or.b32  	%r11, %r4, %r10;
	shl.b32 	%r12, %r3, 6;
	or.b32  	%r13, %r11, %r12;
	mul.wide.s32 	%rd5, %r13, 8;
	add.s64 	%rd6, %rd4, %rd5;
	ld.global.nc.f64 	%fd210, [%rd6];
	ld.global.nc.f64 	%fd209, [%rd6+128];
	ld.global.nc.f64 	%fd208, [%rd6+256];
	ld.global.nc.f64 	%fd207, [%rd6+384];
$L__BB75_2:
	setp.gt.u32 	%p5, %r8, 15;
	bar.sync 	0;
	ld.const.f64 	%fd9, [const_evenDofToQuad];
	ld.const.f64 	%fd10, [const_oddDofToQuad+8];
	ld.const.f64 	%fd11, [const_evenDofToQuad+8];
	ld.const.f64 	%fd12, [const_oddDofToQuad+16];
	ld.const.f64 	%fd13, [const_evenDofToQuad+16];
	ld.const.f64 	%fd14, [const_oddDofToQuad+24];
	ld.const.f64 	%fd15, [const_evenDofToQuad+24];
	ld.const.f64 	%fd16, [const_oddDofToQuad+32];
	ld.const.f64 	%fd17, [const_evenDofToQuad+32];
	ld.const.f64 	%fd18, [const_oddDofToQuad+40];
	ld.const.f64 	%fd19, [const_evenDofToQuad+40];
	mov.u32 	%r14, _ZZ32massMatrixMultiplyConstantKernelILi4ELi6ELi3EEviPKdS1_S1_S1_PdE6s_tmp1;
	mad.lo.s32 	%r5, %r2, 1728, %r14;
	shr.u32 	%r15, %r8, 2;
	mad.lo.s32 	%r6, %r15, 48, %r5;
	@%p5 bra 	$L__BB75_4;
	add.f64 	%fd33, %fd210, %fd207;
	sub.f64 	%fd34, %fd210, %fd207;
	add.f64 	%fd35, %fd209, %fd208;
	sub.f64 	%fd36, %fd209, %fd208;
	ld.const.f64 	%fd37, [const_oddDofToQuad];
	fma.rn.f64 	%fd38, %fd37, %fd33, 0d0000000000000000;
	fma.rn.f64 	%fd39, %fd9, %fd34, 0d0000000000000000;
	fma.rn.f64 	%fd40, %fd10, %fd35, %fd38;
	fma.rn.f64 	%fd41, %fd11, %fd36, %fd39;
	sub.f64 	%fd42, %fd40, %fd41;
	shl.b32 	%r16, %r8, 3;
	and.b32  	%r17, %r16, 24;
	add.s32 	%r18, %r6, %r17;
	st.shared.f64 	[%r18+1440], %fd42;
	add.f64 	%fd43, %fd41, %fd40;
	st.shared.f64 	[%r18], %fd43;
	fma.rn.f64 	%fd44, %fd12, %fd33, 0d0000000000000000;
	fma.rn.f64 	%fd45, %fd13, %fd34, 0d0000000000000000;
	fma.rn.f64 	%fd46, %fd14, %fd35, %fd44;
	fma.rn.f64 	%fd47, %fd15, %fd36, %fd45;
	sub.f64 	%fd48, %fd46, %fd47;
	st.shared.f64 	[%r18+1152], %fd48;
	add.f64 	%fd49, %fd47, %fd46;
	st.shared.f64 	[%r18+288], %fd49;
	fma.rn.f64 	%fd50, %fd16, %fd33, 0d0000000000000000;
	fma.rn.f64 	%fd51, %fd17, %fd34, 0d0000000000000000;
	fma.rn.f64 	%fd52, %fd18, %fd35, %fd50;
	fma.rn.f64 	%fd53, %fd19, %fd36, %fd51;
	sub.f64 	%fd54, %fd52, %fd53;
	st.shared.f64 	[%r18+864], %fd54;
	add.f64 	%fd55, %fd53, %fd52;
	st.shared.f64 	[%r18+576], %fd55;
$L__BB75_4:
	bar.sync 	0;
	setp.gt.u32 	%p6, %r8, 23;
	@%p6 bra 	$L__BB75_6;
	mad.lo.s32 	%r21, %r15, 240, %r6;
	shl.b32 	%r22, %r8, 3;
	and.b32  	%r23, %r22, 24;
	add.s32 	%r24, %r21, %r23;
	ld.shared.f64 	%fd56, [%r24];
	ld.shared.f64 	%fd57, [%r24+144];
	add.f64 	%fd58, %fd56, %fd57;
	sub.f64 	%fd59, %fd56, %fd57;
	ld.shared.f64 	%fd60, [%r24+48];
	ld.shared.f64 	%fd61, [%r24+96];
	add.f64 	%fd62, %fd60, %fd61;
	sub.f64 	%fd63, %fd60, %fd61;
	ld.const.f64 	%fd64, [const_oddDofToQuad];
	fma.rn.f64 	%fd65, %fd64, %fd58, 0d0000000000000000;
	fma.rn.f64 	%fd67, %fd9, %fd59, 0d0000000000000000;
	fma.rn.f64 	%fd68, %fd10, %fd62, %fd65;
	fma.rn.f64 	%fd69, %fd11, %fd63, %fd67;
	sub.f64 	%fd70, %fd68, %fd69;
	st.shared.f64 	[%r24+240], %fd70;
	add.f64 	%fd71, %fd69, %fd68;
	st.shared.f64 	[%r24], %fd71;
	fma.rn.f64 	%fd72, %fd12, %fd58, 0d0000000000000000;
	fma.rn.f64 	%fd73, %fd13, %fd59, 0d0000000000000000;
	fma.rn.f64 	%fd74, %fd14, %fd62, %fd72;
	fma.rn.f64 	%fd75, %fd15, %fd63, %fd73;
	sub.f64 	%fd76, %fd74, %fd75;
	st.shared.f64 	[%r24+192], %fd76;
	add.f64 	%fd77, %fd75, %fd74;
	st.shared.f64 	[%r24+48], %fd77;
	fma.rn.f64 	%fd78, %fd16, %fd58, 0d0000000000000000;
	fma.rn.f64 	%fd79, %fd17, %fd59, 0d0000000000000000;
	fma.rn.f64 	%fd80, %fd18, %fd62, %fd78;
	fma.rn.f64 	%fd81, %fd19, %fd63, %fd79;
	sub.f64 	%fd82, %fd80, %fd81;
	st.shared.f64 	[%r24+144], %fd82;
	add.f64 	%fd83, %fd81, %fd80;
	st.shared.f64 	[%r24+96], %fd83;
$L__BB75_6:
	ld.param.u64 	%rd13, [_Z32massMatrixMultiplyConstantKernelILi4ELi6ELi3EEviPKdS1_S1_S1_Pd_param_1];
	setp.gt.u32 	%p7, %r8, 23;
	bar.sync 	0;
	cvt.u16.u32 	%rs1, %r8;
	mul.hi.u16 	%rs2, %rs1, -21845;
	shr.u16 	%rs3, %rs2, 2;
	mul.lo.s16 	%rs4, %rs3, 6;
	sub.s16 	%rs5, %rs1, %rs4;
	mul.wide.u16 	%r25, %rs3, 288;
	add.s32 	%r26, %r5, %r25;
	mul.wide.u16 	%r27, %rs5, 48;
	add.s32 	%r28, %r26, %r27;
	ld.shared.f64 	%fd84, [%r28];
	ld.shared.f64 	%fd85, [%r28+24];
	add.f64 	%fd86, %fd84, %fd85;
	sub.f64 	%fd87, %fd84, %fd85;
	ld.shared.f64 	%fd88, [%r28+8];
	ld.shared.f64 	%fd89, [%r28+16];
	add.f64 	%fd90, %fd88, %fd89;
	sub.f64 	%fd91, %fd88, %fd89;
	mov.b32 	%r29, {%rs5, %rs3};
	mov.b32 	%r30, 5;
	mov.b32 	%r31, 9222;
	dp2a.lo.u32.u32 	%r32, %r29, %r31, %r30;
	mad.lo.s32 	%r33, %r3, 216, %r32;
	ld.const.f64 	%fd92, [const_oddDofToQuad];
	fma.rn.f64 	%fd93, %fd92, %fd86, 0d0000000000000000;
	ld.const.f64 	%fd94, [const_evenDofToQuad];
	fma.rn.f64 	%fd95, %fd94, %fd87, 0d0000000000000000;
	fma.rn.f64 	%fd96, %fd10, %fd90, %fd93;
	fma.rn.f64 	%fd97, %fd11, %fd91, %fd95;
	cvta.to.global.u64 	%rd7, %rd13;
	mul.wide.s32 	%rd8, %r33, 8;
	add.s64 	%rd9, %rd7, %rd8;
	ld.global.nc.f64 	%fd98, [%rd9];
	ld.global.nc.f64 	%fd99, [%rd9+-40];
	sub.f64 	%fd100, %fd96, %fd97;
	mul.f64 	%fd101, %fd100, %fd98;
	add.f64 	%fd102, %fd96, %fd97;
	mul.f64 	%fd214, %fd102, %fd99;
	fma.rn.f64 	%fd103, %fd12, %fd86, 0d0000000000000000;
	ld.const.f64 	%fd104, [const_evenDofToQuad+16];
	fma.rn.f64 	%fd105, %fd104, %fd87, 0d0000000000000000;
	fma.rn.f64 	%fd106, %fd14, %fd90, %fd103;
	ld.const.f64 	%fd107, [const_evenDofToQuad+24];
	fma.rn.f64 	%fd108, %fd107, %fd91, %fd105;
	ld.global.nc.f64 	%fd109, [%rd9+-8];
	ld.global.nc.f64 	%fd110, [%rd9+-32];
	sub.f64 	%fd111, %fd106, %fd108;
	mul.f64 	%fd112, %fd111, %fd109;
	add.f64 	%fd113, %fd106, %fd108;
	mul.f64 	%fd213, %fd113, %fd110;
	ld.const.f64 	%fd114, [const_oddDofToQuad+32];
	fma.rn.f64 	%fd115, %fd114, %fd86, 0d0000000000000000;
	fma.rn.f64 	%fd116, %fd17, %fd87, 0d0000000000000000;
	fma.rn.f64 	%fd117, %fd18, %fd90, %fd115;
	fma.rn.f64 	%fd118, %fd19, %fd91, %fd116;
	ld.global.nc.f64 	%fd119, [%rd9+-16];
	ld.global.nc.f64 	%fd120, [%rd9+-24];
	sub.f64 	%fd121, %fd117, %fd118;
	mul.f64 	%fd211, %fd121, %fd119;
	add.f64 	%fd122, %fd117, %fd118;
	mul.f64 	%fd212, %fd122, %fd120;
	bar.sync 	0;
	add.f64 	%fd123, %fd214, %fd101;
	sub.f64 	%fd124, %fd214, %fd101;
	add.f64 	%fd125, %fd213, %fd112;
	sub.f64 	%fd126, %fd213, %fd112;
	add.f64 	%fd127, %fd212, %fd211;
	sub.f64 	%fd128, %fd212, %fd211;
	fma.rn.f64 	%fd129, %fd92, %fd123, 0d0000000000000000;
	fma.rn.f64 	%fd130, %fd94, %fd124, 0d0000000000000000;
	fma.rn.f64 	%fd131, %fd12, %fd125, %fd129;
	fma.rn.f64 	%fd132, %fd104, %fd126, %fd130;
	fma.rn.f64 	%fd133, %fd114, %fd127, %fd131;
	fma.rn.f64 	%fd134, %fd17, %fd128, %fd132;
	sub.f64 	%fd135, %fd133, %fd134;
	st.shared.f64 	[%r28+24], %fd135;
	add.f64 	%fd136, %fd133, %fd134;
	st.shared.f64 	[%r28], %fd136;
	fma.rn.f64 	%fd137, %fd10, %fd123, 0d0000000000000000;
	fma.rn.f64 	%fd138, %fd11, %fd124, 0d0000000000000000;
	fma.rn.f64 	%fd139, %fd14, %fd125, %fd137;
	fma.rn.f64 	%fd140, %fd107, %fd126, %fd138;
	fma.rn.f64 	%fd141, %fd18, %fd127, %fd139;
	fma.rn.f64 	%fd142, %fd19, %fd128, %fd140;
	sub.f64 	%fd143, %fd141, %fd142;
	st.shared.f64 	[%r28+16], %fd143;
	add.f64 	%fd144, %fd141, %fd142;
	st.shared.f64 	[%r28+8], %fd144;
	bar.sync 	0;
	@%p7 bra 	$L__BB75_8;
	mov.u32 	%r34, %tid.y;
	mov.u32 	%r35, _ZZ32massMatrixMultiplyConstantKernelILi4ELi6ELi3EEviPKdS1_S1_S1_PdE6s_tmp1;
	mad.lo.s32 	%r36, %r34, 1728, %r35;
	shr.u32 	%r37, %r8, 2;
	mad.lo.s32 	%r38, %r37, 48, %r36;
	mad.lo.s32 	%r39, %r37, 240, %r38;
	shl.b32 	%r40, %r8, 3;
	and.b32  	%r41, %r40, 24;
	add.s32 	%r42, %r39, %r41;
	ld.shared.f64 	%fd145, [%r42];
	ld.shared.f64 	%fd146, [%r42+240];
	add.f64 	%fd147, %fd145, %fd146;
	sub.f64 	%fd148, %fd145, %fd146;
	ld.shared.f64 	%fd149, [%r42+48];
	ld.shared.f64 	%fd150, [%r42+192];
	add.f64 	%fd151, %fd149, %fd150;
	sub.f64 	%fd152, %fd149, %fd150;
	ld.shared.f64 	%fd153, [%r42+96];
	ld.shared.f64 	%fd154, [%r42+144];
	add.f64 	%fd155, %fd153, %fd154;
	sub.f64 	%fd156, %fd153, %fd154;
	fma.rn.f64 	%fd158, %fd92, %fd147, 0d0000000000000000;
	ld.const.f64 	%fd159, [const_evenDofToQuad];
	fma.rn.f64 	%fd160, %fd159, %fd148, 0d0000000000000000;
	fma.rn.f64 	%fd161, %fd12, %fd151, %fd158;
	ld.const.f64 	%fd162, [const_evenDofToQuad+16];
	fma.rn.f64 	%fd163, %fd162, %fd152, %fd160;
	ld.const.f64 	%fd164, [const_oddDofToQuad+32];
	fma.rn.f64 	%fd165, %fd164, %fd155, %fd161;
	fma.rn.f64 	%fd166, %fd17, %fd156, %fd163;
	sub.f64 	%fd167, %fd165, %fd166;
	st.shared.f64 	[%r42+144], %fd167;
	add.f64 	%fd168, %fd165, %fd166;
	st.shared.f64 	[%r42], %fd168;
	fma.rn.f64 	%fd169, %fd10, %fd147, 0d0000000000000000;
	fma.rn.f64 	%fd170, %fd11, %fd148, 0d0000000000000000;
	fma.rn.f64 	%fd171, %fd14, %fd151, %fd169;
	ld.const.f64 	%fd172, [const_evenDofToQuad+24];
	fma.rn.f64 	%fd173, %fd172, %fd152, %fd170;
	fma.rn.f64 	%fd174, %fd18, %fd155, %fd171;
	fma.rn.f64 	%fd175, %fd19, %fd156, %fd173;
	sub.f64 	%fd176, %fd174, %fd175;
	st.shared.f64 	[%r42+96], %fd176;
	add.f64 	%fd177, %fd174, %fd175;
	st.shared.f64 	[%r42+48], %fd177;
$L__BB75_8:
	setp.gt.u32 	%p8, %r8, 15;
	bar.sync 	0;
	@%p8 bra 	$L__BB75_10;
	mov.u32 	%r43, %tid.y;
	mov.u32 	%r44, _ZZ32massMatrixMultiplyConstantKernelILi4ELi6ELi3EEviPKdS1_S1_S1_PdE6s_tmp1;
	mad.lo.s32 	%r45, %r43, 1728, %r44;
	shr.u32 	%r46, %r8, 2;
	mad.lo.s32 	%r47, %r46, 48, %r45;
	shl.b32 	%r48, %r8, 3;
	and.b32  	%r49, %r48, 24;
	add.s32 	%r50, %r47, %r49;
	ld.shared.f64 	%fd178, [%r50];
	ld.shared.f64 	%fd179, [%r50+1440];
	add.f64 	%fd180, %fd178, %fd179;
	sub.f64 	%fd181, %fd178, %fd179;
	ld.shared.f64 	%fd182, [%r50+288];
	ld.shared.f64 	%fd183, [%r50+1152];
	add.f64 	%fd184, %fd182, %fd183;
	sub.f64 	%fd185, %fd182, %fd183;
	ld.shared.f64 	%fd186, [%r50+576];
	ld.shared.f64 	%fd187, [%r50+864];
	add.f64 	%fd188, %fd186, %fd187;
	sub.f64 	%fd189, %fd186, %fd187;
	fma.rn.f64 	%fd191, %fd92, %fd180, 0d0000000000000000;
	ld.const.f64 	%fd192, [const_evenDofToQuad];
	fma.rn.f64 	%fd193, %fd192, %fd181, 0d0000000000000000;
	fma.rn.f64 	%fd194, %fd12, %fd184, %fd191;
	ld.const.f64 	%fd195, [const_evenDofToQuad+16];
	fma.rn.f64 	%fd196, %fd195, %fd185, %fd193;
	ld.const.f64 	%fd197, [const_oddDofToQuad+32];
	fma.rn.f64 	%fd198, %fd197, %fd188, %fd194;
	fma.rn.f64 	%fd199, %fd17, %fd189, %fd196;
	sub.f64 	%fd211, %fd198, %fd199;
	add.f64 	%fd214, %fd198, %fd199;
	fma.rn.f64 	%fd200, %fd10, %fd180, 0d0000000000000000;
	fma.rn.f64 	%fd201, %fd11, %fd181, 0d0000000000000000;
	fma.rn.f64 	%fd202, %fd14, %fd184, %fd200;
	ld.const.f64 	%fd203, [const_evenDofToQuad+24];
	fma.rn.f64 	%fd204, %fd203, %fd185, %fd201;
	fma.rn.f64 	%fd205, %fd18, %fd188, %fd202;
	fma.rn.f64 	%fd206, %fd19, %fd189, %fd204;
	sub.f64 	%fd212, %fd205, %fd206;
	add.f64 	%fd213, %fd205, %fd206;
$L__BB75_10:
	bar.sync 	0;
	@%p4 bra 	$L__BB75_12;
	ld.param.u64 	%rd14, [_Z32massMatrixMultiplyConstantKernelILi4ELi6ELi3EEviPKdS1_S1_S1_Pd_param_5];
	and.b32  	%r51, %r8, 15;
	shl.b32 	%r52, %r3, 6;
	or.b32  	%r53, %r51, %r52;
	cvta.to.global.u64 	%rd10, %rd14;
	mul.wide.s32 	%rd11, %r53, 8;
	add.s64 	%rd12, %rd10, %rd11;
	st.global.f64 	[%rd12], %fd214;
	st.global.f64 	[%rd12+128], %fd213;
	st.global.f64 	[%rd12+256], %fd212;
	st.global.f64 	[%rd12+384], %fd211;
$L__BB75_12:
	ret;

}
	// .globl	_Z30massMatrixMultiplySharedKernelILi4ELi6ELi3EEviPKdS1_S1_S1_Pd
.visible .entry _Z30massMatrixMultiplySharedKernelILi4ELi6ELi3EEviPKdS1_S1_S1_Pd(
	.param .u32 _Z30massMatrixMultiplySharedKernelILi4ELi6ELi3EEviPKdS1_S1_S1_Pd_param_0,
	.param .u64 .ptr .align 1 _Z30massMatrixMultiplySharedKernelILi4ELi6ELi3EEviPKdS1_S1_S1_Pd_param_1,
	.param .u64 .ptr .align 1 _Z30massMatrixMultiplySharedKernelILi4ELi6ELi3EEviPKdS1_S1_S1_Pd_param_2,
	.param .u64 .ptr .align 1 _Z30massMatrixMultiplySharedKernelILi4ELi6ELi3EEviPKdS1_S1_S1_Pd_param_3,
	.param .u64 .ptr .align 1 _Z30massMatrixMultiplySharedKernelILi4ELi6ELi3EEviPKdS1_S1_S1_Pd_param_4,
	.param .u64 .ptr .align 1 _Z30massMatrixMultiplySharedKernelILi4ELi6ELi3EEviPKdS1_S1_S1_Pd_param_5
)
{
	.reg .pred 	%p<13>;
	.reg .b16 	%rs<5>;
	.reg .b32 	%r<74>;
	.reg .b64 	%rd<22>;
	.reg .b64 	%fd<200>;
	// demoted variable
	.shared .align 8 .b8 _ZZ30massMatrixMultiplySharedKernelILi4ELi6ELi3EEviPKdS1_S1_S1_PdE6s_tmp1[5184];
	// demoted variable
	.shared .align 8 .b8 _ZZ30massMatrixMultiplySharedKernelILi4ELi6ELi3EEviPKdS1_S1_S1_PdE14s_oddDofToQuad[48];
	// demoted variable
	.shared .align 8 .b8 _ZZ30massMatrixMultiplySharedKernelILi4ELi6ELi3EEviPKdS1_S1_S1_PdE15s_evenDofToQuad[48];
	ld.param.u32 	%r7, [_Z30massMatrixMultiplySharedKernelILi4ELi6ELi3EEviPKdS1_S1_S1_Pd_param_0];
	ld.param.u64 	%rd2, [_Z30massMatrixMultiplySharedKernelILi4ELi6ELi3EEviPKdS1_S1_S1_Pd_param_2];
	ld.param.u64 	%rd3, [_Z30massMatrixMultiplySharedKernelILi4ELi6ELi3EEviPKdS1_S1_S1_Pd_param_3];
	ld.param.u64 	%rd4, [_Z30massMatrixMultiplySharedKernelILi4ELi6ELi3EEviPKdS1_S1_S1_Pd_param_4];
	mov.u32 	%r8, %tid.x;
	mov.u32 	%r2, %tid.y;
	mov.u32 	%r9, %ctaid.x;
	mad.lo.s32 	%r3, %r9, 3, %r2;
	and.b32  	%r4, %r8, 3;
	setp.lt.s32 	%p2, %r3, %r7;
	setp.lt.u32 	%p3, %r8, 16;
	and.pred  	%p1, %p2, %p3;
	not.pred 	%p4, %p1;
	@%p4 bra 	$L__BB76_2;
	cvta.to.global.u64 	%rd6, %rd4;
	and.b32  	%r10, %r8, 12;
	or.b32  	%r11, %r4, %r10;
	shl.b32 	%r12, %r3, 6;
	or.b32  	%r13, %r11, %r12;
	mul.wide.s32 	%rd7, %r13, 8;
	add.s64 	%rd8, %rd6, %rd7;
	ld.global.nc.f64 	%fd195, [%rd8];
	ld.global.nc.f64 	%fd194, [%rd8+128];
	ld.global.nc.f64 	%fd193, [%rd8+256];
	ld.global.nc.f64 	%fd192, [%rd8+384];
$L__BB76_2:
	setp.ne.s32 	%p5, %r2, 0;
	setp.gt.u32 	%p6, %r8, 5;
	or.pred  	%p7, %p5, %p6;
	@%p7 bra 	$L__BB76_4;
	cvta.to.global.u64 	%rd9, %rd2;
	mul.wide.u32 	%rd10, %r8, 8;
	add.s64 	%rd11, %rd9, %rd10;
	ld.global.nc.f64 	%fd34, [%rd11];
	shl.b32 	%r14, %r8, 3;
	mov.u32 	%r15, _ZZ30massMatrixMultiplySharedKernelILi4ELi6ELi3EEviPKdS1_S1_S1_PdE14s_oddDofToQuad;
	add.s32 	%r16, %r15, %r14;
	st.shared.f64 	[%r16], %fd34;
	cvta.to.global.u64 	%rd12, %rd3;
	add.s64 	%rd13, %rd12, %rd10;
	ld.global.nc.f64 	%fd35, [%rd13];
	mov.u32 	%r17, _ZZ30massMatrixMultiplySharedKernelILi4ELi6ELi3EEviPKdS1_S1_S1_PdE15s_evenDofToQuad;
	add.s32 	%r18, %r17, %r14;
	st.shared.f64 	[%r18], %fd35;
$L__BB76_4:
	setp.gt.u32 	%p8, %r8, 15;
	bar.sync 	0;
	ld.shared.f64 	%fd9, [_ZZ30massMatrixMultiplySharedKernelILi4ELi6ELi3EEviPKdS1_S1_S1_PdE14s_oddDofToQuad];
	ld.shared.f64 	%fd10, [_ZZ30massMatrixMultiplySharedKernelILi4ELi6ELi3EEviPKdS1_S1_S1_PdE15s_evenDofToQuad];
	ld.shared.f64 	%fd11, [_ZZ30massMatrixMultiplySharedKernelILi4ELi6ELi3EEviPKdS1_S1_S1_PdE14s_oddDofToQuad+8];
	ld.shared.f64 	%fd12, [_ZZ30massMatrixMultiplySharedKernelILi4ELi6ELi3EEviPKdS1_S1_S1_PdE15s_evenDofToQuad+8];
	ld.shared.f64 	%fd13, [_ZZ30massMatrixMultiplySharedKernelILi4ELi6ELi3EEviPKdS1_S1_S1_PdE14s_oddDofToQuad+16];
	ld.shared.f64 	%fd14, [_ZZ30massMatrixMultiplySharedKernelILi4ELi6ELi3EEviPKdS1_S1_S1_PdE15s_evenDofToQuad+16];
	ld.shared.f64 	%fd15, [_ZZ30massMatrixMultiplySharedKernelILi4ELi6ELi3EEviPKdS1_S1_S1_PdE14s_oddDofToQuad+24];
	ld.shared.f64 	%fd16, [_ZZ30massMatrixMultiplySharedKernelILi4ELi6ELi3EEviPKdS1_S1_S1_PdE15s_evenDofToQuad+24];
	ld.shared.f64 	%fd17, [_ZZ30massMatrixMultiplySharedKernelILi4ELi6ELi3EEviPKdS1_S1_S1_PdE14s_oddDofToQuad+32];
	ld.shared.f64 	%fd18, [_ZZ30massMatrixMultiplySharedKernelILi4ELi6ELi3EEviPKdS1_S1_S1_PdE15s_evenDofToQuad+32];
	ld.shared.f64 	%fd19, [_ZZ30massMatrixMultiplySharedKernelILi4ELi6ELi3EEviPKdS1_S1_S1_PdE14s_oddDofToQuad+40];
	ld.shared.f64 	%fd20, [_ZZ30massMatrixMultiplySharedKernelILi4ELi6ELi3EEviPKdS1_S1_S1_PdE15s_evenDofToQuad+40];
	mov.u32 	%r19, _ZZ30massMatrixMultiplySharedKernelILi4ELi6ELi3EEviPKdS1_S1_S1_PdE6s_tmp1;
	mad.lo.s32 	%r5, %r2, 1728, %r19;
	@%p8 bra 	$L__BB76_6;
	add.f64 	%fd36, %fd195, %fd192;
	sub.f64 	%fd37, %fd195, %fd192;
	add.f64 	%fd38, %fd194, %fd193;
	sub.f64 	%fd39, %fd194, %fd193;
	fma.rn.f64 	%fd40, %fd9, %fd36, 0d0000000000000000;
	fma.rn.f64 	%fd41, %fd10, %fd37, 0d0000000000000000;
	fma.rn.f64 	%fd42, %fd11, %fd38, %fd40;
	fma.rn.f64 	%fd43, %fd12, %fd39, %fd41;
	sub.f64 	%fd44, %fd42, %fd43;
	shr.u32 	%r20, %r8, 2;
	mad.lo.s32 	%r21, %r20, 48, %r5;
	shl.b32 	%r22, %r8, 3;
	and.b32  	%r23, %r22, 24;
	add.s32 	%r24, %r21, %r23;
	st.shared.f64 	[%r24+1440], %fd44;
	add.f64 	%fd45, %fd43, %fd42;
	st.shared.f64 	[%r24], %fd45;
	fma.rn.f64 	%fd46, %fd13, %fd36, 0d0000000000000000;
	fma.rn.f64 	%fd47, %fd14, %fd37, 0d0000000000000000;
	fma.rn.f64 	%fd48, %fd15, %fd38, %fd46;
	fma.rn.f64 	%fd49, %fd16, %fd39, %fd47;
	sub.f64 	%fd50, %fd48, %fd49;
	st.shared.f64 	[%r24+1152], %fd50;
	add.f64 	%fd51, %fd49, %fd48;
	st.shared.f64 	[%r24+288], %fd51;
	fma.rn.f64 	%fd52, %fd17, %fd36, 0d0000000000000000;
	fma.rn.f64 	%fd53, %fd18, %fd37, 0d0000000000000000;
	fma.rn.f64 	%fd54, %fd19, %fd38, %fd52;
	fma.rn.f64 	%fd55, %fd20, %fd39, %fd53;
	sub.f64 	%fd56, %fd54, %fd55;
	st.shared.f64 	[%r24+864], %fd56;
	add.f64 	%fd57, %fd55, %fd54;
	st.shared.f64 	[%r24+576], %fd57;
$L__BB76_6:
	bar.sync 	0;
	setp.gt.u32 	%p9, %r8, 23;
	@%p9 bra 	$L__BB76_8;
	shr.u32 	%r26, %r8, 2;
	mad.lo.s32 	%r30, %r26, 48, %r5;
	mad.lo.s32 	%r31, %r26, 240, %r30;
	shl.b32 	%r32, %r8, 3;
	and.b32  	%r33, %r32, 24;
	add.s32 	%r34, %r31, %r33;
	ld.shared.f64 	%fd58, [%r34];
	ld.shared.f64 	%fd59, [%r34+144];
	add.f64 	%fd60, %fd58, %fd59;
	sub.f64 	%fd61, %fd58, %fd59;
	ld.shared.f64 	%fd62, [%r34+48];
	ld.shared.f64 	%fd63, [%r34+96];
	add.f64 	%fd64, %fd62, %fd63;
	sub.f64 	%fd65, %fd62, %fd63;
	fma.rn.f64 	%fd66, %fd9, %fd60, 0d0000000000000000;
	fma.rn.f64 	%fd67, %fd10, %fd61, 0d0000000000000000;
	fma.rn.f64 	%fd68, %fd11, %fd64, %fd66;
	fma.rn.f64 	%fd69, %fd12, %fd65, %fd67;
	sub.f64 	%fd70, %fd68, %fd69;
	st.shared.f64 	[%r34+240], %fd70;
	add.f64 	%fd71, %fd69, %fd68;
	st.shared.f64 	[%r34], %fd71;
	fma.rn.f64 	%fd72, %fd13, %fd60, 0d0000000000000000;
	fma.rn.f64 	%fd73, %fd14, %fd61, 0d0000000000000000;
	fma.rn.f64 	%fd74, %fd15, %fd64, %fd72;
	fma.rn.f64 	%fd75, %fd16, %fd65, %fd73;
	sub.f64 	%fd76, %fd74, %fd75;
	st.shared.f64 	[%r34+192], %fd76;
	add.f64 	%fd77, %fd75, %fd74;
	st.shared.f64 	[%r34+48], %fd77;
	fma.rn.f64 	%fd78, %fd17, %fd60, 0d0000000000000000;
	fma.rn.f64 	%fd79, %fd18, %fd61, 0d0000000000000000;
	fma.rn.f64 	%fd80, %fd19, %fd64, %fd78;
	fma.rn.f64 	%fd81, %fd20, %fd65, %fd79;
	sub.f64 	%fd82, %fd80, %fd81;
	st.shared.f64 	[%r34+144], %fd82;
	add.f64 	%fd83, %fd81, %fd80;
	st.shared.f64 	[%r34+96], %fd83;
$L__BB76_8:
	ld.param.u64 	%rd20, [_Z30massMatrixMultiplySharedKernelILi4ELi6ELi3EEviPKdS1_S1_S1_Pd_param_1];
	mov.u32 	%r35, %tid.x;
	setp.gt.u32 	%p10, %r35, 23;
	bar.sync 	0;
	cvt.u16.u32 	%rs1, %r35;
	mul.hi.u16 	%rs2, %rs1, 10923;
	mul.lo.s16 	%rs3, %rs2, 6;
	sub.s16 	%rs4, %rs1, %rs3;
	mov.u32 	%r36, %tid.y;
	mov.u32 	%r37, _ZZ30massMatrixMultiplySharedKernelILi4ELi6ELi3EEviPKdS1_S1_S1_PdE6s_tmp1;
	mad.lo.s32 	%r38, %r36, 1728, %r37;
	mul.wide.u16 	%r39, %rs2, 288;
	add.s32 	%r40, %r38, %r39;
	mul.wide.u16 	%r41, %rs4, 48;
	add.s32 	%r42, %r40, %r41;
	ld.shared.f64 	%fd84, [%r42];
	ld.shared.f64 	%fd85, [%r42+24];
	add.f64 	%fd86, %fd84, %fd85;
	sub.f64 	%fd87, %fd84, %fd85;
	ld.shared.f64 	%fd88, [%r42+8];
	ld.shared.f64 	%fd89, [%r42+16];
	add.f64 	%fd90, %fd88, %fd89;
	sub.f64 	%fd91, %fd88, %fd89;
	mov.u32 	%r43, %ctaid.x;
	mad.lo.s32 	%r44, %r43, 3, %r36;
	mov.b32 	%r45, {%rs4, %rs2};
	mov.b32 	%r46, 5;
	mov.b32 	%r47, 9222;
	dp2a.lo.u32.u32 	%r48, %r45, %r47, %r46;
	mad.lo.s32 	%r49, %r44, 216, %r48;
	fma.rn.f64 	%fd92, %fd9, %fd86, 0d0000000000000000;
	fma.rn.f64 	%fd93, %fd10, %fd87, 0d0000000000000000;
	fma.rn.f64 	%fd94, %fd11, %fd90, %fd92;
	fma.rn.f64 	%fd95, %fd12, %fd91, %fd93;
	cvta.to.global.u64 	%rd14, %rd20;
	mul.wide.s32 	%rd15, %r49, 8;
	add.s64 	%rd16, %rd14, %rd15;
	ld.global.nc.f64 	%fd96, [%rd16];
	ld.global.nc.f64 	%fd97, [%rd16+-40];
	sub.f64 	%fd98, %fd94, %fd95;
	mul.f64 	%fd99, %fd98, %fd96;
	add.f64 	%fd100, %fd94, %fd95;
	mul.f64 	%fd199, %fd100, %fd97;
	fma.rn.f64 	%fd101, %fd13, %fd86, 0d0000000000000000;
	fma.rn.f64 	%fd102, %fd14, %fd87, 0d0000000000000000;
	fma.rn.f64 	%fd103, %fd15, %fd90, %fd101;
	fma.rn.f64 	%fd104, %fd16, %fd91, %fd102;
	ld.global.nc.f64 	%fd105, [%rd16+-8];
	ld.global.nc.f64 	%fd106, [%rd16+-32];
	sub.f64 	%fd107, %fd103, %fd104;
	mul.f64 	%fd108, %fd107, %fd105;
	add.f64 	%fd109, %fd103, %fd104;
	mul.f64 	%fd198, %fd109, %fd106;
	fma.rn.f64 	%fd110, %fd17, %fd86, 0d0000000000000000;
	fma.rn.f64 	%fd111, %fd18, %fd87, 0d0000000000000000;
	fma.rn.f64 	%fd112, %fd19, %fd90, %fd110;
	fma.rn.f64 	%fd113, %fd20, %fd91, %fd111;
	ld.global.nc.f64 	%fd114, [%rd16+-16];
	ld.global.nc.f64 	%fd115, [%rd16+-24];
	sub.f64 	%fd116, %fd112, %fd113;
	mul.f64 	%fd196, %fd116, %fd114;
	add.f64 	%fd117, %fd112, %fd113;
	mul.f64 	%fd197, %fd117, %fd115;
	bar.sync 	0;
	add.f64 	%fd118, %fd199, %fd99;
	sub.f64 	%fd119, %fd199, %fd99;
	add.f64 	%fd120, %fd198, %fd108;
	sub.f64 	%fd121, %fd198, %fd108;
	add.f64 	%fd122, %fd197, %fd196;
	sub.f64 	%fd123, %fd197, %fd196;
	fma.rn.f64 	%fd124, %fd9, %fd118, 0d0000000000000000;
	fma.rn.f64 	%fd125, %fd10, %fd119, 0d0000000000000000;
	fma.rn.f64 	%fd126, %fd13, %fd120, %fd124;
	fma.rn.f64 	%fd127, %fd14, %fd121, %fd125;
	fma.rn.f64 	%fd128, %fd17, %fd122, %fd126;
	fma.rn.f64 	%fd129, %fd18, %fd123, %fd127;
	sub.f64 	%fd130, %fd128, %fd129;
	st.shared.f64 	[%r42+24], %fd130;
	add.f64 	%fd131, %fd128, %fd129;
	st.shared.f64 	[%r42], %fd131;
	fma.rn.f64 	%fd132, %fd11, %fd118, 0d0000000000000000;
	fma.rn.f64 	%fd133, %fd12, %fd119, 0d0000000000000000;
	fma.rn.f64 	%fd134, %fd15, %fd120, %fd132;
	fma.rn.f64 	%fd135, %fd16, %fd121, %fd133;
	fma.rn.f64 	%fd136, %fd19, %fd122, %fd134;
	fma.rn.f64 	%fd137, %fd20, %fd123, %fd135;
	sub.f64 	%fd138, %fd136, %fd137;
	st.shared.f64 	[%r42+16], %fd138;
	add.f64 	%fd139, %fd136, %fd137;
	st.shared.f64 	[%r42+8], %fd139;
	bar.sync 	0;
	@%p10 bra 	$L__BB76_10;
	mov.u32 	%r50, %tid.y;
	mov.u32 	%r51, _ZZ30massMatrixMultiplySharedKernelILi4ELi6ELi3EEviPKdS1_S1_S1_PdE6s_tmp1;
	mad.lo.s32 	%r52, %r50, 1728, %r51;
	mov.u32 	%r53, %tid.x;
	shr.u32 	%r54, %r53, 2;
	mad.lo.s32 	%r55, %r54, 48, %r52;
	mad.lo.s32 	%r56, %r54, 240, %r55;
	shl.b32 	%r57, %r53, 3;
	and.b32  	%r58, %r57, 24;
	add.s32 	%r59, %r56, %r58;
	ld.shared.f64 	%fd140, [%r59];
	ld.shared.f64 	%fd141, [%r59+240];
	add.f64 	%fd142, %fd140, %fd141;
	sub.f64 	%fd143, %fd140, %fd141;
	ld.shared.f64 	%fd144, [%r59+48];
	ld.shared.f64 	%fd145, [%r59+192];
	add.f64 	%fd146, %fd144, %fd145;
	sub.f64 	%fd147, %fd144, %fd145;
	ld.shared.f64 	%fd148, [%r59+96];
	ld.shared.f64 	%fd149, [%r59+144];
	add.f64 	%fd150, %fd148, %fd149;
	sub.f64 	%fd151, %fd148, %fd149;
	fma.rn.f64 	%fd152, %fd9, %fd142, 0d0000000000000000;
	fma.rn.f64 	%fd153, %fd10, %fd143, 0d0000000000000000;
	fma.rn.f64 	%fd154, %fd13, %fd146, %fd152;
	fma.rn.f64 	%fd155, %fd14, %fd147, %fd153;
	fma.rn.f64 	%fd156, %fd17, %fd150, %fd154;
	fma.rn.f64 	%fd157, %fd18, %fd151, %fd155;
	sub.f64 	%fd158, %fd156, %fd157;
	st.shared.f64 	[%r59+144], %fd158;
	add.f64 	%fd159, %fd156, %fd157;
	st.shared.f64 	[%r59], %fd159;
	fma.rn.f64 	%fd160, %fd11, %fd142, 0d0000000000000000;
	fma.rn.f64 	%fd161, %fd12, %fd143, 0d0000000000000000;
	fma.rn.f64 	%fd162, %fd15, %fd146, %fd160;
	fma.rn.f64 	%fd163, %fd16, %fd147, %fd161;
	fma.rn.f64 	%fd164, %fd19, %fd150, %fd162;
	fma.rn.f64 	%fd165, %fd20, %fd151, %fd163;
	sub.f64 	%fd166, %fd164, %fd165;
	st.shared.f64 	[%r59+96], %fd166;
	add.f64 	%fd167, %fd164, %fd165;
	st.shared.f64 	[%r59+48], %fd167;
$L__BB76_10:
	mov.u32 	%r6, %tid.x;
	setp.gt.u32 	%p11, %r6, 15;
	bar.sync 	0;
	@%p11 bra 	$L__BB76_12;
	mov.u32 	%r60, %tid.y;
	mov.u32 	%r61, _ZZ30massMatrixMultiplySharedKernelILi4ELi6ELi3EEviPKdS1_S1_S1_PdE6s_tmp1;
	mad.lo.s32 	%r62, %r60, 1728, %r61;
	shr.u32 	%r63, %r6, 2;
	mad.lo.s32 	%r64, %r63, 48, %r62;
	shl.b32 	%r65, %r6, 3;
	and.b32  	%r66, %r65, 24;
	add.s32 	%r67, %r64, %r66;
	ld.shared.f64 	%fd168, [%r67];
	ld.shared.f64 	%fd169, [%r67+1440];
	add.f64 	%fd170, %fd168, %fd169;
	sub.f64 	%fd171, %fd168, %fd169;
	ld.shared.f64 	%fd172, [%r67+288];
	ld.shared.f64 	%fd173, [%r67+1152];
	add.f64 	%fd174, %fd172, %fd173;
	sub.f64 	%fd175, %fd172, %fd173;
	ld.shared.f64 	%fd176, [%r67+576];
	ld.shared.f64 	%fd177, [%r67+864];
	add.f64 	%fd178, %fd176, %fd177;
	sub.f64 	%fd179, %fd176, %fd177;
	fma.rn.f64 	%fd180, %fd9, %fd170, 0d0000000000000000;
	fma.rn.f64 	%fd181, %fd10, %fd171, 0d0000000000000000;
	fma.rn.f64 	%fd182, %fd13, %fd174, %fd180;
	fma.rn.f64 	%fd183, %fd14, %fd175, %fd181;
	fma.rn.f64 	%fd184, %fd17, %fd178, %fd182;
	fma.rn.f64 	%fd185, %fd18, %fd179, %fd183;
	sub.f64 	%fd196, %fd184, %fd185;
	add.f64 	%fd199, %fd184, %fd185;
	fma.rn.f64 	%fd186, %fd11, %fd170, 0d0000000000000000;
	fma.rn.f64 	%fd187, %fd12, %fd171, 0d0000000000000000;
	fma.rn.f64 	%fd188, %fd15, %fd174, %fd186;
	fma.rn.f64 	%fd189, %fd16, %fd175, %fd187;
	fma.rn.f64 	%fd190, %fd19, %fd178, %fd188;
	fma.rn.f64 	%fd191, %fd20, %fd179, %fd189;
	sub.f64 	%fd197, %fd190, %fd191;
	add.f64 	%fd198, %fd190, %fd191;
$L__BB76_12:
	bar.sync 	0;
	@%p4 bra 	$L__BB76_14;
	ld.param.u64 	%rd21, [_Z30massMatrixMultiplySharedKernelILi4ELi6ELi3EEviPKdS1_S1_S1_Pd_param_5];
	and.b32  	%r68, %r6, 15;
	mov.u32 	%r69, %ctaid.x;
	mov.u32 	%r70, %tid.y;
	mad.lo.s32 	%r71, %r69, 3, %r70;
	shl.b32 	%r72, %r71, 6;
	or.b32  	%r73, %r68, %r72;
	cvta.to.global.u64 	%rd17, %rd21;
	mul.wide.s32 	%rd18, %r73, 8;
	add.s64 	%rd19, %rd17, %rd18;
	st.global.f64 	[%rd19], %fd199;
	st.global.f64 	[%rd19+128], %fd198;
	st.global.f64 	[%rd19+256], %fd197;
	st.global.f64 	[%rd19+384], %fd196;
$L__BB76_14:
	ret;

}
	// .globl	_Z30massMatrixMultiplyGlobalKernelILi4ELi6ELi3EEviPKdS1_S1_S1_Pd
.visible .entry _Z30massMatrixMultiplyGlobalKernelILi4ELi6ELi3EEviPKdS1_S1_S1_Pd(
	.param .u32 _Z30massMatrixMultiplyGlobalKernelILi4ELi6ELi3EEviPKdS1_S1_S1_Pd_param_0,
	.param .u64 .ptr .align 1 _Z30massMatrixMultiplyGlobalKernelILi4ELi6ELi3EEviPKdS1_S1_S1_Pd_param_1,
	.param .u64 .ptr .align 1 _Z30massMatrixMultiplyGlobalKernelILi4ELi6ELi3EEviPKdS1_S1_S1_Pd_param_2,
	.param .u64 .ptr .align 1 _Z30massMatrixMultiplyGlobalKernelILi4ELi6ELi3EEviPKdS1_S1_S1_Pd_param_3,
	.param .u64 .ptr .align 1 _Z30massMatrixMultiplyGlobalKernelILi4ELi6ELi3EEviPKdS1_S1_S1_Pd_param_4,
	.param .u64 .ptr .align 1 _Z30massMatrixMultiplyGlobalKernelILi4ELi6ELi3EEviPKdS1_S1_S1_Pd_param_5
)
{
	.reg .pred 	%p<10>;
	.reg .b16 	%rs<5>;
	.reg .b32 	%r<61>;
	.reg .b64 	%rd<23>;
	.reg .b64 	%fd<222>;
	// demoted variable
	.shared .align 8 .b8 _ZZ30massMatrixMultiplyGlobalKernelILi4ELi6ELi3EEviPKdS1_S1_S1_PdE6s_tmp1[5184];
	ld.param.u32 	%r10, [_Z30massMatrixMultiplyGlobalKernelILi4ELi6ELi3EEviPKdS1_S1_S1_Pd_param_0];
	ld.param.u64 	%rd4, [_Z30massMatrixMultiplyGlobalKernelILi4ELi6ELi3EEviPKdS1_S1_S1_Pd_param_2];
	ld.param.u64 	%rd5, [_Z30massMatrixMultiplyGlobalKernelILi4ELi6ELi3EEviPKdS1_S1_S1_Pd_param_3];
	ld.param.u64 	%rd6, [_Z30massMatrixMultiplyGlobalKernelILi4ELi6ELi3EEviPKdS1_S1_S1_Pd_param_4];
	cvta.to.global.u64 	%rd1, %rd5;
	cvta.to.global.u64 	%rd2, %rd4;
	mov.u32 	%r11, %tid.x;
	mov.u32 	%r2, %tid.y;
	mov.u32 	%r12, %ctaid.x;
	mad.lo.s32 	%r3, %r12, 3, %r2;
	and.b32  	%r4, %r11, 3;
	setp.lt.s32 	%p2, %r3, %r10;
	setp.lt.u32 	%p3, %r11, 16;
	and.pred  	%p1, %p2, %p3;
	not.pred 	%p4, %p1;
	@%p4 bra 	$L__BB77_2;
	cvta.to.global.u64 	%rd8, %rd6;
	and.b32  	%r13, %r11, 12;
	or.b32  	%r14, %r4, %r13;
	shl.b32 	%r15, %r3, 6;
	or.b32  	%r16, %r14, %r15;
	mul.wide.s32 	%rd9, %r16, 8;
	add.s64 	%rd10, %rd8, %rd9;
	ld.global.nc.f64 	%fd217, [%rd10];
	ld.global.nc.f64 	%fd216, [%rd10+128];
	ld.global.nc.f64 	%fd215, [%rd10+256];
	ld.global.nc.f64 	%fd214, [%rd10+384];
$L__BB77_2:
	setp.gt.u32 	%p5, %r11, 15;
	bar.sync 	0;
	mov.u32 	%r17, _ZZ30massMatrixMultiplyGlobalKernelILi4ELi6ELi3EEviPKdS1_S1_S1_PdE6s_tmp1;
	mad.lo.s32 	%r18, %r2, 1728, %r17;
	shr.u32 	%r5, %r11, 2;
	mad.lo.s32 	%r6, %r5, 48, %r18;
	shl.b32 	%r19, %r4, 3;
	add.s32 	%r7, %r6, %r19;
	@%p5 bra 	$L__BB77_4;
	add.f64 	%fd34, %fd217, %fd214;
	sub.f64 	%fd35, %fd217, %fd214;
	add.f64 	%fd36, %fd216, %fd215;
	sub.f64 	%fd37, %fd216, %fd215;
	ld.global.nc.f64 	%fd38, [%rd2];
	fma.rn.f64 	%fd39, %fd38, %fd34, 0d0000000000000000;
	ld.global.nc.f64 	%fd40, [%rd1];
	fma.rn.f64 	%fd41, %fd40, %fd35, 0d0000000000000000;
	ld.global.nc.f64 	%fd42, [%rd2+8];
	fma.rn.f64 	%fd43, %fd42, %fd36, %fd39;
	ld.global.nc.f64 	%fd44, [%rd1+8];
	fma.rn.f64 	%fd45, %fd44, %fd37, %fd41;
	sub.f64 	%fd46, %fd43, %fd45;
	st.shared.f64 	[%r7+1440], %fd46;
	add.f64 	%fd47, %fd45, %fd43;
	st.shared.f64 	[%r7], %fd47;
	ld.global.nc.f64 	%fd48, [%rd2+16];
	fma.rn.f64 	%fd49, %fd48, %fd34, 0d0000000000000000;
	ld.global.nc.f64 	%fd50, [%rd1+16];
	fma.rn.f64 	%fd51, %fd50, %fd35, 0d0000000000000000;
	ld.global.nc.f64 	%fd52, [%rd2+24];
	fma.rn.f64 	%fd53, %fd52, %fd36, %fd49;
	ld.global.nc.f64 	%fd54, [%rd1+24];
	fma.rn.f64 	%fd55, %fd54, %fd37, %fd51;
	sub.f64 	%fd56, %fd53, %fd55;
	st.shared.f64 	[%r7+1152], %fd56;
	add.f64 	%fd57, %fd55, %fd53;
	st.shared.f64 	[%r7+288], %fd57;
	ld.global.nc.f64 	%fd58, [%rd2+32];
	fma.rn.f64 	%fd59, %fd58, %fd34, 0d0000000000000000;
	ld.global.nc.f64 	%fd60, [%rd1+32];
	fma.rn.f64 	%fd61, %fd60, %fd35, 0d0000000000000000;
	ld.global.nc.f64 	%fd62, [%rd2+40];
	fma.rn.f64 	%fd63, %fd62, %fd36, %fd59;
	ld.global.nc.f64 	%fd64, [%rd1+40];
	fma.rn.f64 	%fd65, %fd64, %fd37, %fd61;
	sub.f64 	%fd66, %fd63, %fd65;
	st.shared.f64 	[%r7+864], %fd66;
	add.f64 	%fd67, %fd65, %fd63;
	st.shared.f64 	[%r7+576], %fd67;
$L__BB77_4:
	bar.sync 	0;
	setp.gt.u32 	%p6, %r11, 23;
	mad.lo.s32 	%r20, %r5, 240, %r6;
	add.s32 	%r8, %r20, %r19;
	@%p6 bra 	$L__BB77_6;
	ld.shared.f64 	%fd68, [%r8];
	ld.shared.f64 	%fd69, [%r8+144];
	add.f64 	%fd70, %fd68, %fd69;
	sub.f64 	%fd71, %fd68, %fd69;
	ld.shared.f64 	%fd72, [%r8+48];
	ld.shared.f64 	%fd73, [%r8+96];
	add.f64 	%fd74, %fd72, %fd73;
	sub.f64 	%fd75, %fd72, %fd73;
	ld.global.nc.f64 	%fd76, [%rd2];
	fma.rn.f64 	%fd77, %fd76, %fd70, 0d0000000000000000;
	ld.global.nc.f64 	%fd78, [%rd1];
	fma.rn.f64 	%fd79, %fd78, %fd71, 0d0000000000000000;
	ld.global.nc.f64 	%fd80, [%rd2+8];
	fma.rn.f64 	%fd81, %fd80, %fd74, %fd77;
	ld.global.nc.f64 	%fd82, [%rd1+8];
	fma.rn.f64 	%fd83, %fd82, %fd75, %fd79;
	sub.f64 	%fd84, %fd81, %fd83;
	st.shared.f64 	[%r8+240], %fd84;
	add.f64 	%fd85, %fd83, %fd81;
	st.shared.f64 	[%r8], %fd85;
	ld.global.nc.f64 	%fd86, [%rd2+16];
	fma.rn.f64 	%fd87, %fd86, %fd70, 0d0000000000000000;
	ld.global.nc.f64 	%fd88, [%rd1+16];
	fma.rn.f64 	%fd89, %fd88, %fd71, 0d0000000000000000;
	ld.global.nc.f64 	%fd90, [%rd2+24];
	fma.rn.f64 	%fd91, %fd90, %fd74, %fd87;
	ld.global.nc.f64 	%fd92, [%rd1+24];
	fma.rn.f64 	%fd93, %fd92, %fd75, %fd89;
	sub.f64 	%fd94, %fd91, %fd93;
	st.shared.f64 	[%r8+192], %fd94;
	add.f64 	%fd95, %fd93, %fd91;
	st.shared.f64 	[%r8+48], %fd95;
	ld.global.nc.f64 	%fd96, [%rd2+32];
	fma.rn.f64 	%fd97, %fd96, %fd70, 0d0000000000000000;
	ld.global.nc.f64 	%fd98, [%rd1+32];
	fma.rn.f64 	%fd99, %fd98, %fd71, 0d0000000000000000;
	ld.global.nc.f64 	%fd100, [%rd2+40];
	fma.rn.f64 	%fd101, %fd100, %fd74, %fd97;
	ld.global.nc.f64 	%fd102, [%rd1+40];
	fma.rn.f64 	%fd103, %fd102, %fd75, %fd99;
	sub.f64 	%fd104, %fd101, %fd103;
	st.shared.f64 	[%r8+144], %fd104;
	add.f64 	%fd105, %fd103, %fd101;
	st.shared.f64 	[%r8+96], %fd105;
$L__BB77_6:
	ld.param.u64 	%rd21, [_Z30massMatrixMultiplyGlobalKernelILi4ELi6ELi3EEviPKdS1_S1_S1_Pd_param_3];
	ld.param.u64 	%rd20, [_Z30massMatrixMultiplyGlobalKernelILi4ELi6ELi3EEviPKdS1_S1_S1_Pd_param_2];
	ld.param.u64 	%rd19, [_Z30massMatrixMultiplyGlobalKernelILi4ELi6ELi3EEviPKdS1_S1_S1_Pd_param_1];
	mov.u32 	%r22, %tid.x;
	setp.gt.u32 	%p7, %r22, 23;
	bar.sync 	0;
	cvt.u16.u32 	%rs1, %r22;
	mul.hi.u16 	%rs2, %rs1, 10923;
	mul.lo.s16 	%rs3, %rs2, 6;
	sub.s16 	%rs4, %rs1, %rs3;
	mov.u32 	%r23, %tid.y;
	mov.u32 	%r24, _ZZ30massMatrixMultiplyGlobalKernelILi4ELi6ELi3EEviPKdS1_S1_S1_PdE6s_tmp1;
	mad.lo.s32 	%r25, %r23, 1728, %r24;
	mul.wide.u16 	%r26, %rs2, 288;
	add.s32 	%r27, %r25, %r26;
	mul.wide.u16 	%r28, %rs4, 48;
	add.s32 	%r29, %r27, %r28;
	ld.shared.f64 	%fd106, [%r29];
	ld.shared.f64 	%fd107, [%r29+24];
	add.f64 	%fd108, %fd106, %fd107;
	sub.f64 	%fd109, %fd106, %fd107;
	ld.shared.f64 	%fd110, [%r29+8];
	ld.shared.f64 	%fd111, [%r29+16];
	add.f64 	%fd112, %fd110, %fd111;
	sub.f64 	%fd113, %fd110, %fd111;
	mov.u32 	%r30, %ctaid.x;
	mad.lo.s32 	%r31, %r30, 3, %r23;
	mov.b32 	%r32, {%rs4, %rs2};
	mov.b32 	%r33, 5;
	mov.b32 	%r34, 9222;
	dp2a.lo.u32.u32 	%r35, %r32, %r34, %r33;
	mad.lo.s32 	%r36, %r31, 216, %r35;
	cvta.to.global.u64 	%rd11, %rd20;
	ld.global.nc.f64 	%fd9, [%rd11];
	fma.rn.f64 	%fd114, %fd9, %fd108, 0d0000000000000000;
	cvta.to.global.u64 	%rd12, %rd21;
	ld.global.nc.f64 	%fd10, [%rd12];
	fma.rn.f64 	%fd115, %fd10, %fd109, 0d0000000000000000;
	ld.global.nc.f64 	%fd11, [%rd11+8];
	fma.rn.f64 	%fd116, %fd11, %fd112, %fd114;
	ld.global.nc.f64 	%fd12, [%rd12+8];
	fma.rn.f64 	%fd117, %fd12, %fd113, %fd115;
	cvta.to.global.u64 	%rd13, %rd19;
	mul.wide.s32 	%rd14, %r36, 8;
	add.s64 	%rd15, %rd13, %rd14;
	ld.global.nc.f64 	%fd118, [%rd15];
	ld.global.nc.f64 	%fd119, [%rd15+-40];
	sub.f64 	%fd120, %fd116, %fd117;
	mul.f64 	%fd121, %fd120, %fd118;
	add.f64 	%fd122, %fd116, %fd117;
	mul.f64 	%fd221, %fd122, %fd119;
	ld.global.nc.f64 	%fd14, [%rd11+16];
	fma.rn.f64 	%fd123, %fd14, %fd108, 0d0000000000000000;
	ld.global.nc.f64 	%fd15, [%rd12+16];
	fma.rn.f64 	%fd124, %fd15, %fd109, 0d0000000000000000;
	ld.global.nc.f64 	%fd16, [%rd11+24];
	fma.rn.f64 	%fd125, %fd16, %fd112, %fd123;
	ld.global.nc.f64 	%fd17, [%rd12+24];
	fma.rn.f64 	%fd126, %fd17, %fd113, %fd124;
	ld.global.nc.f64 	%fd127, [%rd15+-8];
	ld.global.nc.f64 	%fd128, [%rd15+-32];
	sub.f64 	%fd129, %fd125, %fd126;
	mul.f64 	%fd130, %fd129, %fd127;
	add.f64 	%fd131, %fd125, %fd126;
	mul.f64 	%fd220, %fd131, %fd128;
	ld.global.nc.f64 	%fd19, [%rd11+32];
	fma.rn.f64 	%fd132, %fd19, %fd108, 0d0000000000000000;
	ld.global.nc.f64 	%fd20, [%rd12+32];
	fma.rn.f64 	%fd133, %fd20, %fd109, 0d0000000000000000;
	ld.global.nc.f64 	%fd21, [%rd11+40];
	fma.rn.f64 	%fd134, %fd21, %fd112, %fd132;
	ld.global.nc.f64 	%fd22, [%rd12+40];
	fma.rn.f64 	%fd135, %fd22, %fd113, %fd133;
	ld.global.nc.f64 	%fd136, [%rd15+-16];
	ld.global.nc.f64 	%fd137, [%rd15+-24];
	sub.f64 	%fd138, %fd134, %fd135;
	mul.f64 	%fd218, %fd138, %fd136;
	add.f64 	%fd139, %fd134, %fd135;
	mul.f64 	%fd219, %fd139, %fd137;
	bar.sync 	0;
	add.f64 	%fd140, %fd221, %fd121;
	sub.f64 	%fd141, %fd221, %fd121;
	add.f64 	%fd142, %fd220, %fd130;
	sub.f64 	%fd143, %fd220, %fd130;
	add.f64 	%fd144, %fd219, %fd218;
	sub.f64 	%fd145, %fd219, %fd218;
	fma.rn.f64 	%fd146, %fd9, %fd140, 0d0000000000000000;
	fma.rn.f64 	%fd147, %fd10, %fd141, 0d0000000000000000;
	fma.rn.f64 	%fd148, %fd14, %fd142, %fd146;
	fma.rn.f64 	%fd149, %fd15, %fd143, %fd147;
	fma.rn.f64 	%fd150, %fd19, %fd144, %fd148;
	fma.rn.f64 	%fd151, %fd20, %fd145, %fd149;
	sub.f64 	%fd152, %fd150, %fd151;
	st.shared.f64 	[%r29+24], %fd152;
	add.f64 	%fd153, %fd150, %fd151;
	st.shared.f64 	[%r29], %fd153;
	fma.rn.f64 	%fd154, %fd11, %fd140, 0d0000000000000000;
	fma.rn.f64 	%fd155, %fd12, %fd141, 0d0000000000000000;
	fma.rn.f64 	%fd156, %fd16, %fd142, %fd154;
	fma.rn.f64 	%fd157, %fd17, %fd143, %fd155;
	fma.rn.f64 	%fd158, %fd21, %fd144, %fd156;
	fma.rn.f64 	%fd159, %fd22, %fd145, %fd157;
	sub.f64 	%fd160, %fd158, %fd159;
	st.shared.f64 	[%r29+16], %fd160;
	add.f64 	%fd161, %fd158, %fd159;
	st.shared.f64 	[%r29+8], %fd161;
	bar.sync 	0;
	@%p7 bra 	$L__BB77_8;
	mov.u32 	%r37, %tid.y;
	mov.u32 	%r38, _ZZ30massMatrixMultiplyGlobalKernelILi4ELi6ELi3EEviPKdS1_S1_S1_PdE6s_tmp1;
	mad.lo.s32 	%r39, %r37, 1728, %r38;
	mov.u32 	%r40, %tid.x;
	shr.u32 	%r41, %r40, 2;
	mad.lo.s32 	%r42, %r41, 48, %r39;
	mad.lo.s32 	%r43, %r41, 240, %r42;
	shl.b32 	%r44, %r40, 3;
	and.b32  	%r45, %r44, 24;
	add.s32 	%r46, %r43, %r45;
	ld.shared.f64 	%fd162, [%r46];
	ld.shared.f64 	%fd163, [%r46+240];
	add.f64 	%fd164, %fd162, %fd163;
	sub.f64 	%fd165, %fd162, %fd163;
	ld.shared.f64 	%fd166, [%r46+48];
	ld.shared.f64 	%fd167, [%r46+192];
	add.f64 	%fd168, %fd166, %fd167;
	sub.f64 	%fd169, %fd166, %fd167;
	ld.shared.f64 	%fd170, [%r46+96];
	ld.shared.f64 	%fd171, [%r46+144];
	add.f64 	%fd172, %fd170, %fd171;
	sub.f64 	%fd173, %fd170, %fd171;
	fma.rn.f64 	%fd174, %fd9, %fd164, 0d0000000000000000;
	fma.rn.f64 	%fd175, %fd10, %fd165, 0d0000000000000000;
	fma.rn.f64 	%fd176, %fd14, %fd168, %fd174;
	fma.rn.f64 	%fd177, %fd15, %fd169, %fd175;
	fma.rn.f64 	%fd178, %fd19, %fd172, %fd176;
	fma.rn.f64 	%fd179, %fd20, %fd173, %fd177;
	sub.f64 	%fd180, %fd178, %fd179;
	st.shared.f64 	[%r46+144], %fd180;
	add.f64 	%fd181, %fd178, %fd179;
	st.shared.f64 	[%r46], %fd181;
	fma.rn.f64 	%fd182, %fd11, %fd164, 0d0000000000000000;
	fma.rn.f64 	%fd183, %fd12, %fd165, 0d0000000000000000;
	fma.rn.f64 	%fd184, %fd16, %fd168, %fd182;
	fma.rn.f64 	%fd185, %fd17, %fd169, %fd183;
	fma.rn.f64 	%fd186, %fd21, %fd172, %fd184;
	fma.rn.f64 	%fd187, %fd22, %fd173, %fd185;
	sub.f64 	%fd188, %fd186, %fd187;
	st.shared.f64 	[%r46+96], %fd188;
	add.f64 	%fd189, %fd186, %fd187;
	st.shared.f64 	[%r46+48], %fd189;
$L__BB77_8:
	mov.u32 	%r9, %tid.x;
	setp.gt.u32 	%p8, %r9, 15;
	bar.sync 	0;
	@%p8 bra 	$L__BB77_10;
	mov.u32 	%r47, %tid.y;
	mov.u32 	%r48, _ZZ30massMatrixMultiplyGlobalKernelILi4ELi6ELi3EEviPKdS1_S1_S1_PdE6s_tmp1;
	mad.lo.s32 	%r49, %r47, 1728, %r48;
	shr.u32 	%r50, %r9, 2;
	mad.lo.s32 	%r51, %r50, 48, %r49;
	shl.b32 	%r52, %r9, 3;
	and.b32  	%r53, %r52, 24;
	add.s32 	%r54, %r51, %r53;
	ld.shared.f64 	%fd190, [%r54];
	ld.shared.f64 	%fd191, [%r54+1440];
	add.f64 	%fd192, %fd190, %fd191;
	sub.f64 	%fd193, %fd190, %fd191;
	ld.shared.f64 	%fd194, [%r54+288];
	ld.shared.f64 	%fd195, [%r54+1152];
	add.f64 	%fd196, %fd194, %fd195;
	sub.f64 	%fd197, %fd194, %fd195;
	ld.shared.f64 	%fd198, [%r54+576];
	ld.shared.f64 	%fd199, [%r54+864];
	add.f64 	%fd200, %fd198, %fd199;
	sub.f64 	%fd201, %fd198, %fd199;
	fma.rn.f64 	%fd202, %fd9, %fd192, 0d0000000000000000;
	fma.rn.f64 	%fd203, %fd10, %fd193, 0d0000000000000000;
	fma.rn.f64 	%fd204, %fd14, %fd196, %fd202;
	fma.rn.f64 	%fd205, %fd15, %fd197, %fd203;
	fma.rn.f64 	%fd206, %fd19, %fd200, %fd204;
	fma.rn.f64 	%fd207, %fd20, %fd201, %fd205;
	sub.f64 	%fd218, %fd206, %fd207;
	add.f64 	%fd221, %fd206, %fd207;
	fma.rn.f64 	%fd208, %fd11, %fd192, 0d0000000000000000;
	fma.rn.f64 	%fd209, %fd12, %fd193, 0d0000000000000000;
	fma.rn.f64 	%fd210, %fd16, %fd196, %fd208;
	fma.rn.f64 	%fd211, %fd17, %fd197, %fd209;
	fma.rn.f64 	%fd212, %fd21, %fd200, %fd210;
	fma.rn.f64 	%fd213, %fd22, %fd201, %fd211;
	sub.f64 	%fd219, %fd212, %fd213;
	add.f64 	%fd220, %fd212, %fd213;
$L__BB77_10:
	bar.sync 	0;
	@%p4 bra 	$L__BB77_12;
	ld.param.u64 	%rd22, [_Z30massMatrixMultiplyGlobalKernelILi4ELi6ELi3EEviPKdS1_S1_S1_Pd_param_5];
	and.b32  	%r55, %r9, 15;
	mov.u32 	%r56, %ctaid.x;
	mov.u32 	%r57, %tid.y;
	mad.lo.s32 	%r58, %r56, 3, %r57;
	shl.b32 	%r59, %r58, 6;
	or.b32  	%r60, %r55, %r59;
	cvta.to.global.u64 	%rd16, %rd22;
	mul.wide.s32 	%rd17, %r60, 8;
	add.s64 	%rd18, %rd16, %rd17;
	st.global.f64 	[%rd18], %fd221;
	st.global.f64 	[%rd18+128], %fd220;
	st.global.f64 	[%rd18+256], %fd219;
	st.global.f64 	[%rd18+384], %fd218;
$L__BB77_12:
	ret;

}
	// .globl	_Z40massMatrixMultiplyMonolithicGlobalKernelILi4ELi6ELi3EEviPKdS1_S1_S1_Pd
.visible .entry _Z40massMatrixMultiplyMonolithicGlobalKernelILi4ELi6ELi3EEviPKdS1_S1_S1_Pd(
	.param .u32 _Z40massMatrixMultiplyMonolithicGlobalKernelILi4ELi6ELi3EEviPKdS1_S1_S1_Pd_param_0,
	.param .u64 .ptr .align 1 _Z40massMatrixMultiplyMonolithicGlobalKernelILi4ELi6ELi3EEviPKdS1_S1_S1_Pd_param_1,
	.param .u64 .ptr .align 1 _Z40massMatrixMultiplyMonolithicGlobalKernelILi4ELi6ELi3EEviPKdS1_S1_S1_Pd_param_2,
	.param .u64 .ptr .align 1 _Z40massMatrixMultiplyMonolithicGlobalKernelILi4ELi6ELi3EEviPKdS1_S1_S1_Pd_param_3,
	.param .u64 .ptr .align 1 _Z40massMatrixMultiplyMonolithicGlobalKernelILi4ELi6ELi3EEviPKdS1_S1_S1_Pd_param_4,
	.param .u64 .ptr .align 1 _Z40massMatrixMultiplyMonolithicGlobalKernelILi4ELi6ELi3EEviPKdS1_S1_S1_Pd_param_5
)
{
	.reg .pred 	%p<15>;
	.reg .b16 	%rs<5>;
	.reg .b32 	%r<46>;
	.reg .b64 	%rd<16>;
	.reg .b64 	%fd<288>;
	// demoted variable
	.shared .align 8 .b8 _ZZ40massMatrixMultiplyMonolithicGlobalKernelILi4ELi6ELi3EEviPKdS1_S1_S1_PdE6s_tmp1[5184];
	ld.param.u32 	%r11, [_Z40massMatrixMultiplyMonolithicGlobalKernelILi4ELi6ELi3EEviPKdS1_S1_S1_Pd_param_0];
	ld.param.u64 	%rd3, [_Z40massMatrixMultiplyMonolithicGlobalKernelILi4ELi6ELi3EEviPKdS1_S1_S1_Pd_param_1];
	ld.param.u64 	%rd6, [_Z40massMatrixMultiplyMonolithicGlobalKernelILi4ELi6ELi3EEviPKdS1_S1_S1_Pd_param_2];
	ld.param.u64 	%rd4, [_Z40massMatrixMultiplyMonolithicGlobalKernelILi4ELi6ELi3EEviPKdS1_S1_S1_Pd_param_4];
	cvta.to.global.u64 	%rd1, %rd6;
	mov.u32 	%r1, %tid.x;
	mov.u32 	%r2, %tid.y;
	mov.u32 	%r12, %ctaid.x;
	mad.lo.s32 	%r3, %r12, 3, %r2;
	and.b32  	%r4, %r1, 3;
	setp.ge.s32 	%p1, %r3, %r11;
	@%p1 bra 	$L__BB78_2;
	cvta.to.global.u64 	%rd7, %rd4;
	and.b32  	%r13, %r1, 1020;
	or.b32  	%r14, %r4, %r13;
	shl.b32 	%r15, %r3, 6;
	add.s32 	%r16, %r14, %r15;
	mul.wide.s32 	%rd8, %r16, 8;
	add.s64 	%rd9, %rd7, %rd8;
	ld.global.nc.f64 	%fd277, [%rd9];
	ld.global.nc.f64 	%fd276, [%rd9+128];
	ld.global.nc.f64 	%fd275, [%rd9+256];
	ld.global.nc.f64 	%fd274, [%rd9+384];
$L__BB78_2:
	bar.sync 	0;
	setp.gt.u32 	%p2, %r1, 15;
	mov.u32 	%r17, _ZZ40massMatrixMultiplyMonolithicGlobalKernelILi4ELi6ELi3EEviPKdS1_S1_S1_PdE6s_tmp1;
	mad.lo.s32 	%r5, %r2, 1728, %r17;
	shr.u32 	%r6, %r1, 2;
	mad.lo.s32 	%r7, %r6, 48, %r5;
	shl.b32 	%r18, %r4, 3;
	add.s32 	%r8, %r7, %r18;
	@%p2 bra 	$L__BB78_4;
	ld.global.nc.f64 	%fd69, [%rd1];
	fma.rn.f64 	%fd70, %fd69, %fd277, 0d0000000000000000;
	ld.global.nc.f64 	%fd71, [%rd1+8];
	fma.rn.f64 	%fd72, %fd71, %fd276, %fd70;
	ld.global.nc.f64 	%fd73, [%rd1+16];
	fma.rn.f64 	%fd74, %fd73, %fd275, %fd72;
	ld.global.nc.f64 	%fd75, [%rd1+24];
	fma.rn.f64 	%fd76, %fd75, %fd274, %fd74;
	st.shared.f64 	[%r8], %fd76;
	ld.global.nc.f64 	%fd77, [%rd1+32];
	fma.rn.f64 	%fd78, %fd77, %fd277, 0d0000000000000000;
	ld.global.nc.f64 	%fd79, [%rd1+40];
	fma.rn.f64 	%fd80, %fd79, %fd276, %fd78;
	ld.global.nc.f64 	%fd81, [%rd1+48];
	fma.rn.f64 	%fd82, %fd81, %fd275, %fd80;
	ld.global.nc.f64 	%fd83, [%rd1+56];
	fma.rn.f64 	%fd84, %fd83, %fd274, %fd82;
	st.shared.f64 	[%r8+288], %fd84;
	ld.global.nc.f64 	%fd85, [%rd1+64];
	fma.rn.f64 	%fd86, %fd85, %fd277, 0d0000000000000000;
	ld.global.nc.f64 	%fd87, [%rd1+72];
	fma.rn.f64 	%fd88, %fd87, %fd276, %fd86;
	ld.global.nc.f64 	%fd89, [%rd1+80];
	fma.rn.f64 	%fd90, %fd89, %fd275, %fd88;
	ld.global.nc.f64 	%fd91, [%rd1+88];
	fma.rn.f64 	%fd92, %fd91, %fd274, %fd90;
	st.shared.f64 	[%r8+576], %fd92;
	ld.global.nc.f64 	%fd93, [%rd1+96];
	fma.rn.f64 	%fd94, %fd93, %fd277, 0d0000000000000000;
	ld.global.nc.f64 	%fd95, [%rd1+104];
	fma.rn.f64 	%fd96, %fd95, %fd276, %fd94;
	ld.global.nc.f64 	%fd97, [%rd1+112];
	fma.rn.f64 	%fd98, %fd97, %fd275, %fd96;
	ld.global.nc.f64 	%fd99, [%rd1+120];
	fma.rn.f64 	%fd100, %fd99, %fd274, %fd98;
	st.shared.f64 	[%r8+864], %fd100;
	ld.global.nc.f64 	%fd101, [%rd1+128];
	fma.rn.f64 	%fd102, %fd101, %fd277, 0d0000000000000000;
	ld.global.nc.f64 	%fd103, [%rd1+136];
	fma.rn.f64 	%fd104, %fd103, %fd276, %fd102;
	ld.global.nc.f64 	%fd105, [%rd1+144];
	fma.rn.f64 	%fd106, %fd105, %fd275, %fd104;
	ld.global.nc.f64 	%fd107, [%rd1+152];
	fma.rn.f64 	%fd108, %fd107, %fd274, %fd106;
	st.shared.f64 	[%r8+1152], %fd108;
	ld.global.nc.f64 	%fd109, [%rd1+160];
	fma.rn.f64 	%fd110, %fd109, %fd277, 0d0000000000000000;
	ld.global.nc.f64 	%fd111, [%rd1+168];
	fma.rn.f64 	%fd112, %fd111, %fd276, %fd110;
	ld.global.nc.f64 	%fd113, [%rd1+176];
	fma.rn.f64 	%fd114, %fd113, %fd275, %fd112;
	ld.global.nc.f64 	%fd115, [%rd1+184];
	fma.rn.f64 	%fd116, %fd115, %fd274, %fd114;
	st.shared.f64 	[%r8+1440], %fd116;
$L__BB78_4:
	bar.sync 	0;
	setp.gt.u32 	%p3, %r1, 23;
	mad.lo.s32 	%r19, %r6, 240, %r7;
	add.s32 	%r9, %r19, %r18;
	@%p3 bra 	$L__BB78_6;
	ld.shared.f64 	%fd117, [%r9];
	ld.shared.f64 	%fd118, [%r9+48];
	ld.shared.f64 	%fd119, [%r9+96];
	ld.shared.f64 	%fd120, [%r9+144];
	ld.global.nc.f64 	%fd121, [%rd1];
	fma.rn.f64 	%fd122, %fd121, %fd117, 0d0000000000000000;
	ld.global.nc.f64 	%fd123, [%rd1+8];
	fma.rn.f64 	%fd124, %fd123, %fd118, %fd122;
	ld.global.nc.f64 	%fd125, [%rd1+16];
	fma.rn.f64 	%fd126, %fd125, %fd119, %fd124;
	ld.global.nc.f64 	%fd127, [%rd1+24];
	fma.rn.f64 	%fd128, %fd127, %fd120, %fd126;
	st.shared.f64 	[%r9], %fd128;
	ld.global.nc.f64 	%fd129, [%rd1+32];
	fma.rn.f64 	%fd130, %fd129, %fd117, 0d0000000000000000;
	ld.global.nc.f64 	%fd131, [%rd1+40];
	fma.rn.f64 	%fd132, %fd131, %fd118, %fd130;
	ld.global.nc.f64 	%fd133, [%rd1+48];
	fma.rn.f64 	%fd134, %fd133, %fd119, %fd132;
	ld.global.nc.f64 	%fd135, [%rd1+56];
	fma.rn.f64 	%fd136, %fd135, %fd120, %fd134;
	st.shared.f64 	[%r9+48], %fd136;
	ld.global.nc.f64 	%fd137, [%rd1+64];
	fma.rn.f64 	%fd138, %fd137, %fd117, 0d0000000000000000;
	ld.global.nc.f64 	%fd139, [%rd1+72];
	fma.rn.f64 	%fd140, %fd139, %fd118, %fd138;
	ld.global.nc.f64 	%fd141, [%rd1+80];
	fma.rn.f64 	%fd142, %fd141, %fd119, %fd140;
	ld.global.nc.f64 	%fd143, [%rd1+88];
	fma.rn.f64 	%fd144, %fd143, %fd120, %fd142;
	st.shared.f64 	[%r9+96], %fd144;
	ld.global.nc.f64 	%fd145, [%rd1+96];
	fma.rn.f64 	%fd146, %fd145, %fd117, 0d0000000000000000;
	ld.global.nc.f64 	%fd147, [%rd1+104];
	fma.rn.f64 	%fd148, %fd147, %fd118, %fd146;
	ld.global.nc.f64 	%fd149, [%rd1+112];
	fma.rn.f64 	%fd150, %fd149, %fd119, %fd148;
	ld.global.nc.f64 	%fd151, [%rd1+120];
	fma.rn.f64 	%fd152, %fd151, %fd120, %fd150;
	st.shared.f64 	[%r9+144], %fd152;
	ld.global.nc.f64 	%fd153, [%rd1+128];
	fma.rn.f64 	%fd154, %fd153, %fd117, 0d0000000000000000;
	ld.global.nc.f64 	%fd155, [%rd1+136];
	fma.rn.f64 	%fd156, %fd155, %fd118, %fd154;
	ld.global.nc.f64 	%fd157, [%rd1+144];
	fma.rn.f64 	%fd158, %fd157, %fd119, %fd156;
	ld.global.nc.f64 	%fd159, [%rd1+152];
	fma.rn.f64 	%fd160, %fd159, %fd120, %fd158;
	st.shared.f64 	[%r9+192], %fd160;
	ld.global.nc.f64 	%fd161, [%rd1+160];
	fma.rn.f64 	%fd162, %fd161, %fd117, 0d0000000000000000;
	ld.global.nc.f64 	%fd163, [%rd1+168];
	fma.rn.f64 	%fd164, %fd163, %fd118, %fd162;
	ld.global.nc.f64 	%fd165, [%rd1+176];
	fma.rn.f64 	%fd166, %fd165, %fd119, %fd164;
	ld.global.nc.f64 	%fd167, [%rd1+184];
	fma.rn.f64 	%fd168, %fd167, %fd120, %fd166;
	st.shared.f64 	[%r9+240], %fd168;
$L__BB78_6:
	setp.ge.s32 	%p4, %r3, %r11;
	bar.sync 	0;
	cvt.u16.u32 	%rs1, %r1;
	mul.hi.u16 	%rs2, %rs1, 10923;
	mul.lo.s16 	%rs3, %rs2, 6;
	sub.s16 	%rs4, %rs1, %rs3;
	mul.wide.u16 	%r21, %rs2, 288;
	add.s32 	%r22, %r5, %r21;
	mul.wide.u16 	%r23, %rs4, 48;
	add.s32 	%r10, %r22, %r23;
	ld.shared.f64 	%fd9, [%r10];
	ld.shared.f64 	%fd10, [%r10+8];
	ld.shared.f64 	%fd11, [%r10+16];
	ld.shared.f64 	%fd12, [%r10+24];
	mul.lo.s32 	%r24, %r3, 216;
	mad.lo.s32 	%r25, %r1, 6, %r24;
	ld.global.nc.f64 	%fd13, [%rd1];
	fma.rn.f64 	%fd170, %fd13, %fd9, 0d0000000000000000;
	ld.global.nc.f64 	%fd14, [%rd1+8];
	fma.rn.f64 	%fd171, %fd14, %fd10, %fd170;
	ld.global.nc.f64 	%fd15, [%rd1+16];
	fma.rn.f64 	%fd172, %fd15, %fd11, %fd171;
	ld.global.nc.f64 	%fd16, [%rd1+24];
	fma.rn.f64 	%fd17, %fd16, %fd12, %fd172;
	cvta.to.global.u64 	%rd10, %rd3;
	mul.wide.s32 	%rd11, %r25, 8;
	add.s64 	%rd2, %rd10, %rd11;
	mov.f64 	%fd278, 0d0000000000000000;
	@%p4 bra 	$L__BB78_8;
	ld.global.nc.f64 	%fd278, [%rd2];
$L__BB78_8:
	setp.ge.s32 	%p5, %r3, %r11;
	mul.f64 	%fd287, %fd17, %fd278;
	ld.global.nc.f64 	%fd21, [%rd1+32];
	fma.rn.f64 	%fd174, %fd21, %fd9, 0d0000000000000000;
	ld.global.nc.f64 	%fd22, [%rd1+40];
	fma.rn.f64 	%fd175, %fd22, %fd10, %fd174;
	ld.global.nc.f64 	%fd23, [%rd1+48];
	fma.rn.f64 	%fd176, %fd23, %fd11, %fd175;
	ld.global.nc.f64 	%fd24, [%rd1+56];
	fma.rn.f64 	%fd25, %fd24, %fd12, %fd176;
	mov.f64 	%fd279, 0d0000000000000000;
	@%p5 bra 	$L__BB78_10;
	ld.global.nc.f64 	%fd279, [%rd2+8];
$L__BB78_10:
	setp.ge.s32 	%p6, %r3, %r11;
	mul.f64 	%fd286, %fd25, %fd279;
	ld.global.nc.f64 	%fd29, [%rd1+64];
	fma.rn.f64 	%fd178, %fd29, %fd9, 0d0000000000000000;
	ld.global.nc.f64 	%fd30, [%rd1+72];
	fma.rn.f64 	%fd179, %fd30, %fd10, %fd178;
	ld.global.nc.f64 	%fd31, [%rd1+80];
	fma.rn.f64 	%fd180, %fd31, %fd11, %fd179;
	ld.global.nc.f64 	%fd32, [%rd1+88];
	fma.rn.f64 	%fd33, %fd32, %fd12, %fd180;
	mov.f64 	%fd280, 0d0000000000000000;
	@%p6 bra 	$L__BB78_12;
	ld.global.nc.f64 	%fd280, [%rd2+16];
$L__BB78_12:
	setp.ge.s32 	%p7, %r3, %r11;
	mul.f64 	%fd285, %fd33, %fd280;
	ld.global.nc.f64 	%fd37, [%rd1+96];
	fma.rn.f64 	%fd182, %fd37, %fd9, 0d0000000000000000;
	ld.global.nc.f64 	%fd38, [%rd1+104];
	fma.rn.f64 	%fd183, %fd38, %fd10, %fd182;
	ld.global.nc.f64 	%fd39, [%rd1+112];
	fma.rn.f64 	%fd184, %fd39, %fd11, %fd183;
	ld.global.nc.f64 	%fd40, [%rd1+120];
	fma.rn.f64 	%fd41, %fd40, %fd12, %fd184;
	mov.f64 	%fd281, 0d0000000000000000;
	@%p7 bra 	$L__BB78_14;
	ld.global.nc.f64 	%fd281, [%rd2+24];
$L__BB78_14:
	mul.f64 	%fd284, %fd41, %fd281;
	ld.global.nc.f64 	%fd45, [%rd1+128];
	fma.rn.f64 	%fd186, %fd45, %fd9, 0d0000000000000000;
	ld.global.nc.f64 	%fd46, [%rd1+136];
	fma.rn.f64 	%fd187, %fd46, %fd10, %fd186;
	ld.global.nc.f64 	%fd47, [%rd1+144];
	fma.rn.f64 	%fd188, %fd47, %fd11, %fd187;
	ld.global.nc.f64 	%fd48, [%rd1+152];
	fma.rn.f64 	%fd49, %fd48, %fd12, %fd188;
	mov.f64 	%fd282, 0d0000000000000000;
	@%p7 bra 	$L__BB78_16;
	ld.global.nc.f64 	%fd282, [%rd2+32];
$L__BB78_16:
	mul.f64 	%fd52, %fd49, %fd282;
	ld.global.nc.f64 	%fd53, [%rd1+160];
	fma.rn.f64 	%fd190, %fd53, %fd9, 0d0000000000000000;
	ld.global.nc.f64 	%fd54, [%rd1+168];
	fma.rn.f64 	%fd191, %fd54, %fd10, %fd190;
	ld.global.nc.f64 	%fd55, [%rd1+176];
	fma.rn.f64 	%fd192, %fd55, %fd11, %fd191;
	ld.global.nc.f64 	%fd56, [%rd1+184];
	fma.rn.f64 	%fd57, %fd56, %fd12, %fd192;
	mov.f64 	%fd283, 0d0000000000000000;
	@%p7 bra 	$L__BB78_18;
	ld.global.nc.f64 	%fd283, [%rd2+40];
$L__BB78_18:
	setp.gt.u32 	%p10, %r1, 23;
	mul.f64 	%fd193, %fd57, %fd283;
	fma.rn.f64 	%fd194, %fd13, %fd287, 0d0000000000000000;
	fma.rn.f64 	%fd195, %fd21, %fd286, %fd194;
	fma.rn.f64 	%fd196, %fd29, %fd285, %fd195;
	fma.rn.f64 	%fd197, %fd37, %fd284, %fd196;
	fma.rn.f64 	%fd198, %fd45, %fd52, %fd197;
	fma.rn.f64 	%fd199, %fd53, %fd193, %fd198;
	st.shared.f64 	[%r10], %fd199;
	fma.rn.f64 	%fd200, %fd14, %fd287, 0d0000000000000000;
	fma.rn.f64 	%fd201, %fd22, %fd286, %fd200;
	fma.rn.f64 	%fd202, %fd30, %fd285, %fd201;
	fma.rn.f64 	%fd203, %fd38, %fd284, %fd202;
	fma.rn.f64 	%fd204, %fd46, %fd52, %fd203;
	fma.rn.f64 	%fd205, %fd54, %fd193, %fd204;
	st.shared.f64 	[%r10+8], %fd205;
	fma.rn.f64 	%fd206, %fd15, %fd287, 0d0000000000000000;
	fma.rn.f64 	%fd207, %fd23, %fd286, %fd206;
	fma.rn.f64 	%fd208, %fd31, %fd285, %fd207;
	fma.rn.f64 	%fd209, %fd39, %fd284, %fd208;
	fma.rn.f64 	%fd210, %fd47, %fd52, %fd209;
	fma.rn.f64 	%fd211, %fd55, %fd193, %fd210;
	st.shared.f64 	[%r10+16], %fd211;
	fma.rn.f64 	%fd212, %fd16, %fd287, 0d0000000000000000;
	fma.rn.f64 	%fd213, %fd24, %fd286, %fd212;
	fma.rn.f64 	%fd214, %fd32, %fd285, %fd213;
	fma.rn.f64 	%fd215, %fd40, %fd284, %fd214;
	fma.rn.f64 	%fd216, %fd48, %fd52, %fd215;
	fma.rn.f64 	%fd217, %fd56, %fd193, %fd216;
	st.shared.f64 	[%r10+24], %fd217;
	bar.sync 	0;
	@%p10 bra 	$L__BB78_20;
	mov.u32 	%r26, %tid.y;
	mov.u32 	%r27, _ZZ40massMatrixMultiplyMonolithicGlobalKernelILi4ELi6ELi3EEviPKdS1_S1_S1_PdE6s_tmp1;
	mad.lo.s32 	%r28, %r26, 1728, %r27;
	shr.u32 	%r29, %r1, 2;
	mad.lo.s32 	%r30, %r29, 48, %r28;
	mad.lo.s32 	%r31, %r29, 240, %r30;
	shl.b32 	%r32, %r1, 3;
	and.b32  	%r33, %r32, 24;
	add.s32 	%r34, %r31, %r33;
	ld.shared.f64 	%fd218, [%r34];
	ld.shared.f64 	%fd219, [%r34+48];
	ld.shared.f64 	%fd220, [%r34+96];
	ld.shared.f64 	%fd221, [%r34+144];
	ld.shared.f64 	%fd222, [%r34+192];
	ld.shared.f64 	%fd223, [%r34+240];
	fma.rn.f64 	%fd224, %fd13, %fd218, 0d0000000000000000;
	fma.rn.f64 	%fd225, %fd21, %fd219, %fd224;
	fma.rn.f64 	%fd226, %fd29, %fd220, %fd225;
	fma.rn.f64 	%fd227, %fd37, %fd221, %fd226;
	fma.rn.f64 	%fd228, %fd45, %fd222, %fd227;
	fma.rn.f64 	%fd229, %fd53, %fd223, %fd228;
	st.shared.f64 	[%r34], %fd229;
	fma.rn.f64 	%fd230, %fd14, %fd218, 0d0000000000000000;
	fma.rn.f64 	%fd231, %fd22, %fd219, %fd230;
	fma.rn.f64 	%fd232, %fd30, %fd220, %fd231;
	fma.rn.f64 	%fd233, %fd38, %fd221, %fd232;
	fma.rn.f64 	%fd234, %fd46, %fd222, %fd233;
	fma.rn.f64 	%fd235, %fd54, %fd223, %fd234;
	st.shared.f64 	[%r34+48], %fd235;
	fma.rn.f64 	%fd236, %fd15, %fd218, 0d0000000000000000;
	fma.rn.f64 	%fd237, %fd23, %fd219, %fd236;
	fma.rn.f64 	%fd238, %fd31, %fd220, %fd237;
	fma.rn.f64 	%fd239, %fd39, %fd221, %fd238;
	fma.rn.f64 	%fd240, %fd47, %fd222, %fd239;
	fma.rn.f64 	%fd241, %fd55, %fd223, %fd240;
	st.shared.f64 	[%r34+96], %fd241;
	fma.rn.f64 	%fd242, %fd16, %fd218, 0d0000000000000000;
	fma.rn.f64 	%fd243, %fd24, %fd219, %fd242;
	fma.rn.f64 	%fd244, %fd32, %fd220, %fd243;
	fma.rn.f64 	%fd245, %fd40, %fd221, %fd244;
	fma.rn.f64 	%fd246, %fd48, %fd222, %fd245;
	fma.rn.f64 	%fd247, %fd56, %fd223, %fd246;
	st.shared.f64 	[%r34+144], %fd247;
$L__BB78_20:
	setp.gt.u32 	%p11, %r1, 15;
	bar.sync 	0;
	@%p11 bra 	$L__BB78_22;
	mov.u32 	%r35, %tid.y;
	mov.u32 	%r36, _ZZ40massMatrixMultiplyMonolithicGlobalKernelILi4ELi6ELi3EEviPKdS1_S1_S1_PdE6s_tmp1;
	mad.lo.s32 	%r37, %r35, 1728, %r36;
	shr.u32 	%r38, %r1, 2;
	mad.lo.s32 	%r39, %r38, 48, %r37;
	shl.b32 	%r40, %r1, 3;
	and.b32  	%r41, %r40, 24;
	add.s32 	%r42, %r39, %r41;
	ld.shared.f64 	%fd248, [%r42];
	ld.shared.f64 	%fd249, [%r42+288];
	ld.shared.f64 	%fd250, [%r42+576];
	ld.shared.f64 	%fd251, [%r42+864];
	ld.shared.f64 	%fd252, [%r42+1152];
	ld.shared.f64 	%fd253, [%r42+1440];
	fma.rn.f64 	%fd254, %fd13, %fd248, 0d0000000000000000;
	fma.rn.f64 	%fd255, %fd21, %fd249, %fd254;
	fma.rn.f64 	%fd256, %fd29, %fd250, %fd255;
	fma.rn.f64 	%fd257, %fd37, %fd251, %fd256;
	fma.rn.f64 	%fd258, %fd45, %fd252, %fd257;
	fma.rn.f64 	%fd287, %fd53, %fd253, %fd258;
	fma.rn.f64 	%fd259, %fd14, %fd248, 0d0000000000000000;
	fma.rn.f64 	%fd260, %fd22, %fd249, %fd259;
	fma.rn.f64 	%fd261, %fd30, %fd250, %fd260;
	fma.rn.f64 	%fd262, %fd38, %fd251, %fd261;
	fma.rn.f64 	%fd263, %fd46, %fd252, %fd262;
	fma.rn.f64 	%fd286, %fd54, %fd253, %fd263;
	fma.rn.f64 	%fd264, %fd15, %fd248, 0d0000000000000000;
	fma.rn.f64 	%fd265, %fd23, %fd249, %fd264;
	fma.rn.f64 	%fd266, %fd31, %fd250, %fd265;
	fma.rn.f64 	%fd267, %fd39, %fd251, %fd266;
	fma.rn.f64 	%fd268, %fd47, %fd252, %fd267;
	fma.rn.f64 	%fd285, %fd55, %fd253, %fd268;
	fma.rn.f64 	%fd269, %fd16, %fd248, 0d0000000000000000;
	fma.rn.f64 	%fd270, %fd24, %fd249, %fd269;
	fma.rn.f64 	%fd271, %fd32, %fd250, %fd270;
	fma.rn.f64 	%fd272, %fd40, %fd251, %fd271;
	fma.rn.f64 	%fd273, %fd48, %fd252, %fd272;
	fma.rn.f64 	%fd284, %fd56, %fd253, %fd273;
$L__BB78_22:
	setp.gt.u32 	%p12, %r1, 15;
	setp.ge.s32 	%p13, %r3, %r11;
	bar.sync 	0;
	or.pred  	%p14, %p12, %p13;
	@%p14 bra 	$L__BB78_24;
	ld.param.u64 	%rd15, [_Z40massMatrixMultiplyMonolithicGlobalKernelILi4ELi6ELi3EEviPKdS1_S1_S1_Pd_param_5];
	and.b32  	%r43, %r1, 15;
	shl.b32 	%r44, %r3, 6;
	or.b32  	%r45, %r43, %r44;
	cvta.to.global.u64 	%rd12, %rd15;
	mul.wide.s32 	%rd13, %r45, 8;
	add.s64 	%rd14, %rd12, %rd13;
	st.global.f64 	[%rd14], %fd287;
	st.global.f64 	[%rd14+128], %fd286;
	st.global.f64 	[%rd14+256], %fd285;
	st.global.f64 	[%rd14+384], %fd284;
$L__BB78_24:
	ret;

}
	// .globl	_Z42massMatrixMultiplyMonolithicConstantKernelILi4ELi6ELi3EEviPKdS1_S1_S1_Pd
.visible .entry _Z42massMatrixMultiplyMonolithicConstantKernelILi4ELi6ELi3EEviPKdS1_S1_S1_Pd(
	.param .u32 _Z42massMatrixMultiplyMonolithicConstantKernelILi4ELi6ELi3EEviPKdS1_S1_S1_Pd_param_0,
	.param .u64 .ptr .align 1 _Z42massMatrixMultiplyMonolithicConstantKernelILi4ELi6ELi3EEviPKdS1_S1_S1_Pd_param_1,
	.param .u64 .ptr .align 1 _Z42massMatrixMultiplyMonolithicConstantKernelILi4ELi6ELi3EEviPKdS1_S1_S1_Pd_param_2,
	.param .u64 .ptr .align 1 _Z42massMatrixMultiplyMonolithicConstantKernelILi4ELi6ELi3EEviPKdS1_S1_S1_Pd_param_3,
	.param .u64 .ptr .align 1 _Z42massMatrixMultiplyMonolithicConstantKernelILi4ELi6ELi3EEviPKdS1_S1_S1_Pd_param_4,
	.param .u64 .ptr .align 1 _Z42massMatrixMultiplyMonolithicConstantKernelILi4ELi6ELi3EEviPKdS1_S1_S1_Pd_param_5
)
{
	.reg .pred 	%p<15>;
	.reg .b16 	%rs<5>;
	.reg .b32 	%r<46>;
	.reg .b64 	%rd<14>;
	.reg .b64 	%fd<280>;
	// demoted variable
	.shared .align 8 .b8 _ZZ42massMatrixMultiplyMonolithicConstantKernelILi4ELi6ELi3EEviPKdS1_S1_S1_PdE6s_tmp1[5184];
	ld.param.u32 	%r11, [_Z42massMatrixMultiplyMonolithicConstantKernelILi4ELi6ELi3EEviPKdS1_S1_S1_Pd_param_0];
	ld.param.u64 	%rd2, [_Z42massMatrixMultiplyMonolithicConstantKernelILi4ELi6ELi3EEviPKdS1_S1_S1_Pd_param_1];
	ld.param.u64 	%rd3, [_Z42massMatrixMultiplyMonolithicConstantKernelILi4ELi6ELi3EEviPKdS1_S1_S1_Pd_param_4];
	mov.u32 	%r1, %tid.x;
	mov.u32 	%r2, %tid.y;
	mov.u32 	%r12, %ctaid.x;
	mad.lo.s32 	%r3, %r12, 3, %r2;
	and.b32  	%r4, %r1, 3;
	setp.ge.s32 	%p1, %r3, %r11;
	@%p1 bra 	$L__BB79_2;
	cvta.to.global.u64 	%rd5, %rd3;
	and.b32  	%r13, %r1, 1020;
	or.b32  	%r14, %r4, %r13;
	shl.b32 	%r15, %r3, 6;
	add.s32 	%r16, %r14, %r15;
	mul.wide.s32 	%rd6, %r16, 8;
	add.s64 	%rd7, %rd5, %rd6;
	ld.global.nc.f64 	%fd269, [%rd7];
	ld.global.nc.f64 	%fd268, [%rd7+128];
	ld.global.nc.f64 	%fd267, [%rd7+256];
	ld.global.nc.f64 	%fd266, [%rd7+384];
$L__BB79_2:
	bar.sync 	0;
	setp.gt.u32 	%p2, %r1, 15;
	ld.const.f64 	%fd9, [const_DofToQuad];
	ld.const.f64 	%fd10, [const_DofToQuad+8];
	ld.const.f64 	%fd11, [const_DofToQuad+16];
	ld.const.f64 	%fd12, [const_DofToQuad+24];
	mov.u32 	%r17, _ZZ42massMatrixMultiplyMonolithicConstantKernelILi4ELi6ELi3EEviPKdS1_S1_S1_PdE6s_tmp1;
	mad.lo.s32 	%r5, %r2, 1728, %r17;
	shr.u32 	%r6, %r1, 2;
	mad.lo.s32 	%r7, %r6, 48, %r5;
	shl.b32 	%r18, %r4, 3;
	add.s32 	%r8, %r7, %r18;
	@%p2 bra 	$L__BB79_4;
	fma.rn.f64 	%fd69, %fd9, %fd269, 0d0000000000000000;
	fma.rn.f64 	%fd70, %fd10, %fd268, %fd69;
	fma.rn.f64 	%fd71, %fd11, %fd267, %fd70;
	fma.rn.f64 	%fd72, %fd12, %fd266, %fd71;
	st.shared.f64 	[%r8], %fd72;
	ld.const.f64 	%fd73, [const_DofToQuad+32];
	fma.rn.f64 	%fd74, %fd73, %fd269, 0d0000000000000000;
	ld.const.f64 	%fd75, [const_DofToQuad+40];
	fma.rn.f64 	%fd76, %fd75, %fd268, %fd74;
	ld.const.f64 	%fd77, [const_DofToQuad+48];
	fma.rn.f64 	%fd78, %fd77, %fd267, %fd76;
	ld.const.f64 	%fd79, [const_DofToQuad+56];
	fma.rn.f64 	%fd80, %fd79, %fd266, %fd78;
	st.shared.f64 	[%r8+288], %fd80;
	ld.const.f64 	%fd81, [const_DofToQuad+64];
	fma.rn.f64 	%fd82, %fd81, %fd269, 0d0000000000000000;
	ld.const.f64 	%fd83, [const_DofToQuad+72];
	fma.rn.f64 	%fd84, %fd83, %fd268, %fd82;
	ld.const.f64 	%fd85, [const_DofToQuad+80];
	fma.rn.f64 	%fd86, %fd85, %fd267, %fd84;
	ld.const.f64 	%fd87, [const_DofToQuad+88];
	fma.rn.f64 	%fd88, %fd87, %fd266, %fd86;
	st.shared.f64 	[%r8+576], %fd88;
	ld.const.f64 	%fd89, [const_DofToQuad+96];
	fma.rn.f64 	%fd90, %fd89, %fd269, 0d0000000000000000;
	ld.const.f64 	%fd91, [const_DofToQuad+104];
	fma.rn.f64 	%fd92, %fd91, %fd268, %fd90;
	ld.const.f64 	%fd93, [const_DofToQuad+112];
	fma.rn.f64 	%fd94, %fd93, %fd267, %fd92;
	ld.const.f64 	%fd95, [const_DofToQuad+120];
	fma.rn.f64 	%fd96, %fd95, %fd266, %fd94;
	st.shared.f64 	[%r8+864], %fd96;
	ld.const.f64 	%fd97, [const_DofToQuad+128];
	fma.rn.f64 	%fd98, %fd97, %fd269, 0d0000000000000000;
	ld.const.f64 	%fd99, [const_DofToQuad+136];
	fma.rn.f64 	%fd100, %fd99, %fd268, %fd98;
	ld.const.f64 	%fd101, [const_DofToQuad+144];
	fma.rn.f64 	%fd102, %fd101, %fd267, %fd100;
	ld.const.f64 	%fd103, [const_DofToQuad+152];
	fma.rn.f64 	%fd104, %fd103, %fd266, %fd102;
	st.shared.f64 	[%r8+1152], %fd104;
	ld.const.f64 	%fd105, [const_DofToQuad+160];
	fma.rn.f64 	%fd106, %fd105, %fd269, 0d0000000000000000;
	ld.const.f64 	%fd107, [const_DofToQuad+168];
	fma.rn.f64 	%fd108, %fd107, %fd268, %fd106;
	ld.const.f64 	%fd109, [const_DofToQuad+176];
	fma.rn.f64 	%fd110, %fd109, %fd267, %fd108;
	ld.const.f64 	%fd111, [const_DofToQuad+184];
	fma.rn.f64 	%fd112, %fd111, %fd266, %fd110;
	st.shared.f64 	[%r8+1440], %fd112;
$L__BB79_4:
	bar.sync 	0;
	setp.gt.u32 	%p3, %r1, 23;
	mad.lo.s32 	%r19, %r6, 240, %r7;
	add.s32 	%r9, %r19, %r18;
	@%p3 bra 	$L__BB79_6;
	ld.shared.f64 	%fd113, [%r9];
	ld.shared.f64 	%fd114, [%r9+48];
	ld.shared.f64 	%fd115, [%r9+96];
	ld.shared.f64 	%fd116, [%r9+144];
	fma.rn.f64 	%fd117, %fd9, %fd113, 0d0000000000000000;
	fma.rn.f64 	%fd118, %fd10, %fd114, %fd117;
	fma.rn.f64 	%fd119, %fd11, %fd115, %fd118;
	fma.rn.f64 	%fd120, %fd12, %fd116, %fd119;
	st.shared.f64 	[%r9], %fd120;
	ld.const.f64 	%fd121, [const_DofToQuad+32];
	fma.rn.f64 	%fd122, %fd121, %fd113, 0d0000000000000000;
	ld.const.f64 	%fd123, [const_DofToQuad+40];
	fma.rn.f64 	%fd124, %fd123, %fd114, %fd122;
	ld.const.f64 	%fd125, [const_DofToQuad+48];
	fma.rn.f64 	%fd126, %fd125, %fd115, %fd124;
	ld.const.f64 	%fd127, [const_DofToQuad+56];
	fma.rn.f64 	%fd128, %fd127, %fd116, %fd126;
	st.shared.f64 	[%r9+48], %fd128;
	ld.const.f64 	%fd129, [const_DofToQuad+64];
	fma.rn.f64 	%fd130, %fd129, %fd113, 0d0000000000000000;
	ld.const.f64 	%fd131, [const_DofToQuad+72];
	fma.rn.f64 	%fd132, %fd131, %fd114, %fd130;
	ld.const.f64 	%fd133, [const_DofToQuad+80];
	fma.rn.f64 	%fd134, %fd133, %fd115, %fd132;
	ld.const.f64 	%fd135, [const_DofToQuad+88];
	fma.rn.f64 	%fd136, %fd135, %fd116, %fd134;
	st.shared.f64 	[%r9+96], %fd136;
	ld.const.f64 	%fd137, [const_DofToQuad+96];
	fma.rn.f64 	%fd138, %fd137, %fd113, 0d0000000000000000;
	ld.const.f64 	%fd139, [const_DofToQuad+104];
	fma.rn.f64 	%fd140, %fd139, %fd114, %fd138;
	ld.const.f64 	%fd141, [const_DofToQuad+112];
	fma.rn.f64 	%fd142, %fd141, %fd115, %fd140;
	ld.const.f64 	%fd143, [const_DofToQuad+120];
	fma.rn.f64 	%fd144, %fd143, %fd116, %fd142;
	st.shared.f64 	[%r9+144], %fd144;
	ld.const.f64 	%fd145, [const_DofToQuad+128];
	fma.rn.f64 	%fd146, %fd145, %fd113, 0d0000000000000000;
	ld.const.f64 	%fd147, [const_DofToQuad+136];
	fma.rn.f64 	%fd148, %fd147, %fd114, %fd146;
	ld.const.f64 	%fd149, [const_DofToQuad+144];
	fma.rn.f64 	%fd150, %fd149, %fd115, %fd148;
	ld.const.f64 	%fd151, [const_DofToQuad+152];
	fma.rn.f64 	%fd152, %fd151, %fd116, %fd150;
	st.shared.f64 	[%r9+192], %fd152;
	ld.const.f64 	%fd153, [const_DofToQuad+160];
	fma.rn.f64 	%fd154, %fd153, %fd113, 0d0000000000000000;
	ld.const.f64 	%fd155, [const_DofToQuad+168];
	fma.rn.f64 	%fd156, %fd155, %fd114, %fd154;
	ld.const.f64 	%fd157, [const_DofToQuad+176];
	fma.rn.f64 	%fd158, %fd157, %fd115, %fd156;
	ld.const.f64 	%fd159, [const_DofToQuad+184];
	fma.rn.f64 	%fd160, %fd159, %fd116, %fd158;
	st.shared.f64 	[%r9+240], %fd160;
$L__BB79_6:
	setp.ge.s32 	%p4, %r3, %r11;
	bar.sync 	0;
	cvt.u16.u32 	%rs1, %r1;
	mul.hi.u16 	%rs2, %rs1, 10923;
	mul.lo.s16 	%rs3, %rs2, 6;
	sub.s16 	%rs4, %rs1, %rs3;
	mul.wide.u16 	%r21, %rs2, 288;
	add.s32 	%r22, %r5, %r21;
	mul.wide.u16 	%r23, %rs4, 48;
	add.s32 	%r10, %r22, %r23;
	ld.shared.f64 	%fd13, [%r10];
	ld.shared.f64 	%fd14, [%r10+8];
	ld.shared.f64 	%fd15, [%r10+16];
	ld.shared.f64 	%fd16, [%r10+24];
	mul.lo.s32 	%r24, %r3, 216;
	mad.lo.s32 	%r25, %r1, 6, %r24;
	fma.rn.f64 	%fd162, %fd9, %fd13, 0d0000000000000000;
	fma.rn.f64 	%fd163, %fd10, %fd14, %fd162;
	fma.rn.f64 	%fd164, %fd11, %fd15, %fd163;
	fma.rn.f64 	%fd17, %fd12, %fd16, %fd164;
	cvta.to.global.u64 	%rd8, %rd2;
	mul.wide.s32 	%rd9, %r25, 8;
	add.s64 	%rd1, %rd8, %rd9;
	mov.f64 	%fd270, 0d0000000000000000;
	@%p4 bra 	$L__BB79_8;
	ld.global.nc.f64 	%fd270, [%rd1];
$L__BB79_8:
	setp.ge.s32 	%p5, %r3, %r11;
	mul.f64 	%fd279, %fd17, %fd270;
	ld.const.f64 	%fd21, [const_DofToQuad+32];
	fma.rn.f64 	%fd166, %fd21, %fd13, 0d0000000000000000;
	ld.const.f64 	%fd22, [const_DofToQuad+40];
	fma.rn.f64 	%fd167, %fd22, %fd14, %fd166;
	ld.const.f64 	%fd23, [const_DofToQuad+48];
	fma.rn.f64 	%fd168, %fd23, %fd15, %fd167;
	ld.const.f64 	%fd24, [const_DofToQuad+56];
	fma.rn.f64 	%fd25, %fd24, %fd16, %fd168;
	mov.f64 	%fd271, 0d0000000000000000;
	@%p5 bra 	$L__BB79_10;
	ld.global.nc.f64 	%fd271, [%rd1+8];
$L__BB79_10:
	setp.ge.s32 	%p6, %r3, %r11;
	mul.f64 	%fd278, %fd25, %fd271;
	ld.const.f64 	%fd29, [const_DofToQuad+64];
	fma.rn.f64 	%fd170, %fd29, %fd13, 0d0000000000000000;
	ld.const.f64 	%fd30, [const_DofToQuad+72];
	fma.rn.f64 	%fd171, %fd30, %fd14, %fd170;
	ld.const.f64 	%fd31, [const_DofToQuad+80];
	fma.rn.f64 	%fd172, %fd31, %fd15, %fd171;
	ld.const.f64 	%fd32, [const_DofToQuad+88];
	fma.rn.f64 	%fd33, %fd32, %fd16, %fd172;
	mov.f64 	%fd272, 0d0000000000000000;
	@%p6 bra 	$L__BB79_12;
	ld.global.nc.f64 	%fd272, [%rd1+16];
$L__BB79_12:
	setp.ge.s32 	%p7, %r3, %r11;
	mul.f64 	%fd277, %fd33, %fd272;
	ld.const.f64 	%fd37, [const_DofToQuad+96];
	fma.rn.f64 	%fd174, %fd37, %fd13, 0d0000000000000000;
	ld.const.f64 	%fd38, [const_DofToQuad+104];
	fma.rn.f64 	%fd175, %fd38, %fd14, %fd174;
	ld.const.f64 	%fd39, [const_DofToQuad+112];
	fma.rn.f64 	%fd176, %fd39, %fd15, %fd175;
	ld.const.f64 	%fd40, [const_DofToQuad+120];
	fma.rn.f64 	%fd41, %fd40, %fd16, %fd176;
	mov.f64 	%fd273, 0d0000000000000000;
	@%p7 bra 	$L__BB79_14;
	ld.global.nc.f64 	%fd273, [%rd1+24];
$L__BB79_14:
	mul.f64 	%fd276, %fd41, %fd273;
	ld.const.f64 	%fd45, [const_DofToQuad+128];
	fma.rn.f64 	%fd178, %fd45, %fd13, 0d0000000000000000;
	ld.const.f64 	%fd46, [const_DofToQuad+136];
	fma.rn.f64 	%fd179, %fd46, %fd14, %fd178;
	ld.const.f64 	%fd47, [const_DofToQuad+144];
	fma.rn.f64 	%fd180, %fd47, %fd15, %fd179;
	ld.const.f64 	%fd48, [const_DofToQuad+152];
	fma.rn.f64 	%fd49, %fd48, %fd16, %fd180;
	mov.f64 	%fd274, 0d0000000000000000;
	@%p7 bra 	$L__BB79_16;
	ld.global.nc.f64 	%fd274, [%rd1+32];
$L__BB79_16:
	mul.f64 	%fd52, %fd49, %fd274;
	ld.const.f64 	%fd53, [const_DofToQuad+160];
	fma.rn.f64 	%fd182, %fd53, %fd13, 0d0000000000000000;
	ld.const.f64 	%fd54, [const_DofToQuad+168];
	fma.rn.f64 	%fd183, %fd54, %fd14, %fd182;
	ld.const.f64 	%fd55, [const_DofToQuad+176];
	fma.rn.f64 	%fd184, %fd55, %fd15, %fd183;
	ld.const.f64 	%fd56, [const_DofToQuad+184];
	fma.rn.f64 	%fd57, %fd56, %fd16, %fd184;
	mov.f64 	%fd275, 0d0000000000000000;
	@%p7 bra 	$L__BB79_18;
	ld.global.nc.f64 	%fd275, [%rd1+40];
$L__BB79_18:
	setp.gt.u32 	%p10, %r1, 23;
	mul.f64 	%fd185, %fd57, %fd275;
	fma.rn.f64 	%fd186, %fd9, %fd279, 0d0000000000000000;
	fma.rn.f64 	%fd187, %fd21, %fd278, %fd186;
	fma.rn.f64 	%fd188, %fd29, %fd277, %fd187;
	fma.rn.f64 	%fd189, %fd37, %fd276, %fd188;
	fma.rn.f64 	%fd190, %fd45, %fd52, %fd189;
	fma.rn.f64 	%fd191, %fd53, %fd185, %fd190;
	st.shared.f64 	[%r10], %fd191;
	fma.rn.f64 	%fd192, %fd10, %fd279, 0d0000000000000000;
	fma.rn.f64 	%fd193, %fd22, %fd278, %fd192;
	fma.rn.f64 	%fd194, %fd30, %fd277, %fd193;
	fma.rn.f64 	%fd195, %fd38, %fd276, %fd194;
	fma.rn.f64 	%fd196, %fd46, %fd52, %fd195;
	fma.rn.f64 	%fd197, %fd54, %fd185, %fd196;
	st.shared.f64 	[%r10+8], %fd197;
	fma.rn.f64 	%fd198, %fd11, %fd279, 0d0000000000000000;
	fma.rn.f64 	%fd199, %fd23, %fd278, %fd198;
	fma.rn.f64 	%fd200, %fd31, %fd277, %fd199;
	fma.rn.f64 	%fd201, %fd39, %fd276, %fd200;
	fma.rn.f64 	%fd202, %fd47, %fd52, %fd201;
	fma.rn.f64 	%fd203, %fd55, %fd185, %fd202;
	st.shared.f64 	[%r10+16], %fd203;
	fma.rn.f64 	%fd204, %fd12, %fd279, 0d0000000000000000;
	fma.rn.f64 	%fd205, %fd24, %fd278, %fd204;
	fma.rn.f64 	%fd206, %fd32, %fd277, %fd205;
	fma.rn.f64 	%fd207, %fd40, %fd276, %fd206;
	fma.rn.f64 	%fd208, %fd48, %fd52, %fd207;
	fma.rn.f64 	%fd209, %fd56, %fd185, %fd208;
	st.shared.f64 	[%r10+24], %fd209;
	bar.sync 	0;
	@%p10 bra 	$L__BB79_20;
	mov.u32 	%r26, %tid.y;
	mov.u32 	%r27, _ZZ42massMatrixMultiplyMonolithicConstantKernelILi4ELi6ELi3EEviPKdS1_S1_S1_PdE6s_tmp1;
	mad.lo.s32 	%r28, %r26, 1728, %r27;
	shr.u32 	%r29, %r1, 2;
	mad.lo.s32 	%r30, %r29, 48, %r28;
	mad.lo.s32 	%r31, %r29, 240, %r30;
	shl.b32 	%r32, %r1, 3;
	and.b32  	%r33, %r32, 24;
	add.s32 	%r34, %r31, %r33;
	ld.shared.f64 	%fd210, [%r34];
	ld.shared.f64 	%fd211, [%r34+48];
	ld.shared.f64 	%fd212, [%r34+96];
	ld.shared.f64 	%fd213, [%r34+144];
	ld.shared.f64 	%fd214, [%r34+192];
	ld.shared.f64 	%fd215, [%r34+240];
	fma.rn.f64 	%fd216, %fd9, %fd210, 0d0000000000000000;
	fma.rn.f64 	%fd217, %fd21, %fd211, %fd216;
	fma.rn.f64 	%fd218, %fd29, %fd212, %fd217;
	fma.rn.f64 	%fd219, %fd37, %fd213, %fd218;
	fma.rn.f64 	%fd220, %fd45, %fd214, %fd219;
	fma.rn.f64 	%fd221, %fd53, %fd215, %fd220;
	st.shared.f64 	[%r34], %fd221;
	fma.rn.f64 	%fd222, %fd10, %fd210, 0d0000000000000000;
	fma.rn.f64 	%fd223, %fd22, %fd211, %fd222;
	fma.rn.f64 	%fd224, %fd30, %fd212, %fd223;
	fma.rn.f64 	%fd225, %fd38, %fd213, %fd224;
	fma.rn.f64 	%fd226, %fd46, %fd214, %fd225;
	fma.rn.f64 	%fd227, %fd54, %fd215, %fd226;
	st.shared.f64 	[%r34+48], %fd227;
	fma.rn.f64 	%fd228, %fd11, %fd210, 0d0000000000000000;
	fma.rn.f64 	%fd229, %fd23, %fd211, %fd228;
	fma.rn.f64 	%fd230, %fd31, %fd212, %fd229;
	fma.rn.f64 	%fd231, %fd39, %fd213, %fd230;
	fma.rn.f64 	%fd232, %fd47, %fd214, %fd231;
	fma.rn.f64 	%fd233, %fd55, %fd215, %fd232;
	st.shared.f64 	[%r34+96], %fd233;
	fma.rn.f64 	%fd234, %fd12, %fd210, 0d0000000000000000;
	fma.rn.f64 	%fd235, %fd24, %fd211, %fd234;
	fma.rn.f64 	%fd236, %fd32, %fd212, %fd235;
	fma.rn.f64 	%fd237, %fd40, %fd213, %fd236;
	fma.rn.f64 	%fd238, %fd48, %fd214, %fd237;
	fma.rn.f64 	%fd239, %fd56, %fd215, %fd238;
	st.shared.f64 	[%r34+144], %fd239;
$L__BB79_20:
	setp.gt.u32 	%p11, %r1, 15;
	bar.sync 	0;
	@%p11 bra 	$L__BB79_22;
	mov.u32 	%r35, %tid.y;
	mov.u32 	%r36, _ZZ42massMatrixMultiplyMonolithicConstantKernelILi4ELi6ELi3EEviPKdS1_S1_S1_PdE6s_tmp1;
	mad.lo.s32 	%r37, %r35, 1728, %r36;
	shr.u32 	%r38, %r1, 2;
	mad.lo.s32 	%r39, %r38, 48, %r37;
	shl.b32 	%r40, %r1, 3;
	and.b32  	%r41, %r40, 24;
	add.s32 	%r42, %r39, %r41;
	ld.shared.f64 	%fd240, [%r42];
	ld.shared.f64 	%fd241, [%r42+288];
	ld.shared.f64 	%fd242, [%r42+576];
	ld.shared.f64 	%fd243, [%r42+864];
	ld.shared.f64 	%fd244, [%r42+1152];
	ld.shared.f64 	%fd245, [%r42+1440];
	fma.rn.f64 	%fd246, %fd9, %fd240, 0d0000000000000000;
	fma.rn.f64 	%fd247, %fd21, %fd241, %fd246;
	fma.rn.f64 	%fd248, %fd29, %fd242, %fd247;
	fma.rn.f64 	%fd249, %fd37, %fd243, %fd248;
	fma.rn.f64 	%fd250, %fd45, %fd244, %fd249;
	fma.rn.f64 	%fd279, %fd53, %fd245, %fd250;
	fma.rn.f64 	%fd251, %fd10, %fd240, 0d0000000000000000;
	fma.rn.f64 	%fd252, %fd22, %fd241, %fd251;
	fma.rn.f64 	%fd253, %fd30, %fd242, %fd252;
	fma.rn.f64 	%fd254, %fd38, %fd243, %fd253;
	fma.rn.f64 	%fd255, %fd46, %fd244, %fd254;
	fma.rn.f64 	%fd278, %fd54, %fd245, %fd255;
	fma.rn.f64 	%fd256, %fd11, %fd240, 0d0000000000000000;
	fma.rn.f64 	%fd257, %fd23, %fd241, %fd256;
	fma.rn.f64 	%fd258, %fd31, %fd242, %fd257;
	fma.rn.f64 	%fd259, %fd39, %fd243, %fd258;
	fma.rn.f64 	%fd260, %fd47, %fd244, %fd259;
	fma.rn.f64 	%fd277, %fd55, %fd245, %fd260;
	fma.rn.f64 	%fd261, %fd12, %fd240, 0d0000000000000000;
	fma.rn.f64 	%fd262, %fd24, %fd241, %fd261;
	fma.rn.f64 	%fd263, %fd32, %fd242, %fd262;
	fma.rn.f64 	%fd264, %fd40, %fd243, %fd263;
	fma.rn.f64 	%fd265, %fd48, %fd244, %fd264;
	fma.rn.f64 	%fd276, %fd56, %fd245, %fd265;
$L__BB79_22:
	setp.gt.u32 	%p12, %r1, 15;
	setp.ge.s32 	%p13, %r3, %r11;
	bar.sync 	0;
	or.pred  	%p14, %p12, %p13;
	@%p14 bra 	$L__BB79_24;
	ld.param.u64 	%rd13, [_Z42massMatrixMultiplyMonolithicConstantKernelILi4ELi6ELi3EEviPKdS1_S1_S1_Pd_param_5];
	and.b32  	%r43, %r1, 15;
	shl.b32 	%r44, %r3, 6;
	or.b32  	%r45, %r43, %r44;
	cvta.to.global.u64 	%rd10, %rd13;
	mul.wide.s32 	%rd11, %r45, 8;
	add.s64 	%rd12, %rd10, %rd11;
	st.global.f64 	[%rd12], %fd279;
	st.global.f64 	[%rd12+128], %fd278;
	st.global.f64 	[%rd12+256], %fd277;
	st.global.f64 	[%rd12+384], %fd276;
$L__BB79_24:
	ret;

}
	// .globl	_Z32massMatrixMultiplyRegisterKernelILi4ELi7ELi2EEviPKdS1_S1_S1_Pd
.visible .entry _Z32massMatrixMultiplyRegisterKernelILi4ELi7ELi2EEviPKdS1_S1_S1_Pd(
	.param .u32 _Z32massMatrixMultiplyRegisterKernelILi4ELi7ELi2EEviPKdS1_S1_S1_Pd_param_0,
	.param .u64 .ptr .align 1 _Z32massMatrixMultiplyRegisterKernelILi4ELi7ELi2EEviPKdS1_S1_S1_Pd_param_1,
	.param .u64 .ptr .align 1 _Z32massMatrixMultiplyRegisterKernelILi4ELi7ELi2EEviPKdS1_S1_S1_Pd_param_2,
	.param .u64 .ptr .align 1 _Z32massMatrixMultiplyRegisterKernelILi4ELi7ELi2EEviPKdS1_S1_S1_Pd_param_3,
	.param .u64 .ptr .align 1 _Z32massMatrixMultiplyRegisterKernelILi4ELi7ELi2EEviPKdS1_S1_S1_Pd_param_4,
	.param .u64 .ptr .align 1 _Z32massMatrixMultiplyRegisterKernelILi4ELi7ELi2EEviPKdS1_S1_S1_Pd_param_5
)
{
	.reg .pred 	%p<13>;
	.reg .b16 	%rs<5>;
	.reg .b32 	%r<69>;
	.reg .b64 	%rd<22>;
	.reg .b64 	%fd<244>;
	// demoted variable
	.shared .align 8 .b8 _ZZ32massMatrixMultiplyRegisterKernelILi4ELi7ELi2EEviPKdS1_S1_S1_PdE6s_tmp1[5488];
	// demoted variable
	.shared .align 8 .b8 _ZZ32massMatrixMultiplyRegisterKernelILi4ELi7ELi2EEviPKdS1_S1_S1_PdE14s_oddDofToQuad[64];
	// demoted variable
	.shared .align 8 .b8 _ZZ32massMatrixMultiplyRegisterKernelILi4ELi7ELi2EEviPKdS1_S1_S1_PdE15s_evenDofToQuad[64];
	ld.param.u32 	%r10, [_Z32massMatrixMultiplyRegisterKernelILi4ELi7ELi2EEviPKdS1_S1_S1_Pd_param_0];
	ld.param.u64 	%rd2, [_Z32massMatrixMultiplyRegisterKernelILi4ELi7ELi2EEviPKdS1_S1_S1_Pd_param_2];
	ld.param.u64 	%rd3, [_Z32massMatrixMultiplyRegisterKernelILi4ELi7ELi2EEviPKdS1_S1_S1_Pd_param_3];
	ld.param.u64 	%rd4, [_Z32massMatrixMultiplyRegisterKernelILi4ELi7ELi2EEviPKdS1_S1_S1_Pd_param_4];
	mov.u32 	%r11, %tid.x;
	mov.u32 	%r2, %tid.y;
	mov.u32 	%r12, %ctaid.x;
	shl.b32 	%r13, %r12, 1;
	add.s32 	%r3, %r13, %r2;
	and.b32  	%r4, %r11, 3;
	setp.lt.s32 	%p2, %r3, %r10;
	setp.lt.u32 	%p3, %r11, 16;
	and.pred  	%p1, %p2, %p3;
	not.pred 	%p4, %p1;
	@%p4 bra 	$L__BB80_2;
	cvta.to.global.u64 	%rd6, %rd4;
	and.b32  	%r14, %r11, 12;
	or.b32  	%r15, %r4, %r14;
	shl.b32 	%r16, %r3, 6;
	or.b32  	%r17, %r15, %r16;
	mul.wide.s32 	%rd7, %r17, 8;
	add.s64 	%rd8, %rd6, %rd7;
	ld.global.nc.f64 	%fd239, [%rd8];
	ld.global.nc.f64 	%fd238, [%rd8+128];
	ld.global.nc.f64 	%fd237, [%rd8+256];
	ld.global.nc.f64 	%fd236, [%rd8+384];
$L__BB80_2:
	setp.ne.s32 	%p5, %r2, 0;
	setp.gt.u32 	%p6, %r11, 7;
	or.pred  	%p7, %p5, %p6;
	@%p7 bra 	$L__BB80_4;
	cvta.to.global.u64 	%rd9, %rd2;
	mul.wide.u32 	%rd10, %r11, 8;
	add.s64 	%rd11, %rd9, %rd10;
	ld.global.nc.f64 	%fd38, [%rd11];
	shl.b32 	%r18, %r11, 3;
	mov.u32 	%r19, _ZZ32massMatrixMultiplyRegisterKernelILi4ELi7ELi2EEviPKdS1_S1_S1_PdE14s_oddDofToQuad;
	add.s32 	%r20, %r19, %r18;
	st.shared.f64 	[%r20], %fd38;
	cvta.to.global.u64 	%rd12, %rd3;
	add.s64 	%rd13, %rd12, %rd10;
	ld.global.nc.f64 	%fd39, [%rd13];
	mov.u32 	%r21, _ZZ32massMatrixMultiplyRegisterKernelILi4ELi7ELi2EEviPKdS1_S1_S1_PdE15s_evenDofToQuad;
	add.s32 	%r22, %r21, %r18;
	st.shared.f64 	[%r22], %fd39;
$L__BB80_4:
	setp.gt.u32 	%p8, %r11, 15;
	bar.sync 	0;
	ld.shared.f64 	%fd9, [_ZZ32massMatrixMultiplyRegisterKernelILi4ELi7ELi2EEviPKdS1_S1_S1_PdE14s_oddDofToQuad];
	ld.shared.f64 	%fd10, [_ZZ32massMatrixMultiplyRegisterKernelILi4ELi7ELi2EEviPKdS1_S1_S1_PdE15s_evenDofToQuad];
	ld.shared.f64 	%fd11, [_ZZ32massMatrixMultiplyRegisterKernelILi4ELi7ELi2EEviPKdS1_S1_S1_PdE14s_oddDofToQuad+8];
	ld.shared.f64 	%fd12, [_ZZ32massMatrixMultiplyRegisterKernelILi4ELi7ELi2EEviPKdS1_S1_S1_PdE15s_evenDofToQuad+8];
	ld.shared.f64 	%fd13, [_ZZ32massMatrixMultiplyRegisterKernelILi4ELi7ELi2EEviPKdS1_S1_S1_PdE14s_oddDofToQuad+16];
	ld.shared.f64 	%fd14, [_ZZ32massMatrixMultiplyRegisterKernelILi4ELi7ELi2EEviPKdS1_S1_S1_PdE15s_evenDofToQuad+16];
	ld.shared.f64 	%fd15, [_ZZ32massMatrixMultiplyRegisterKernelILi4ELi7ELi2EEviPKdS1_S1_S1_PdE14s_oddDofToQuad+24];
	ld.shared.f64 	%fd16, [_ZZ32massMatrixMultiplyRegisterKernelILi4ELi7ELi2EEviPKdS1_S1_S1_PdE15s_evenDofToQuad+24];
	ld.shared.f64 	%fd17, [_ZZ32massMatrixMultiplyRegisterKernelILi4ELi7ELi2EEviPKdS1_S1_S1_PdE14s_oddDofToQuad+32];
	ld.shared.f64 	%fd18, [_ZZ32massMatrixMultiplyRegisterKernelILi4ELi7ELi2EEviPKdS1_S1_S1_PdE15s_evenDofToQuad+32];
	ld.shared.f64 	%fd19, [_ZZ32massMatrixMultiplyRegisterKernelILi4ELi7ELi2EEviPKdS1_S1_S1_PdE14s_oddDofToQuad+40];
	ld.shared.f64 	%fd20, [_ZZ32massMatrixMultiplyRegisterKernelILi4ELi7ELi2EEviPKdS1_S1_S1_PdE15s_evenDofToQuad+40];
	ld.shared.f64 	%fd21, [_ZZ32massMatrixMultiplyRegisterKernelILi4ELi7ELi2EEviPKdS1_S1_S1_PdE14s_oddDofToQuad+48];
	ld.shared.f64 	%fd22, [_ZZ32massMatrixMultiplyRegisterKernelILi4ELi7ELi2EEviPKdS1_S1_S1_PdE15s_evenDofToQuad+48];
	ld.shared.f64 	%fd23, [_ZZ32massMatrixMultiplyRegisterKernelILi4ELi7ELi2EEviPKdS1_S1_S1_PdE14s_oddDofToQuad+56];
	ld.shared.f64 	%fd24, [_ZZ32massMatrixMultiplyRegisterKernelILi4ELi7ELi2EEviPKdS1_S1_S1_PdE15s_evenDofToQuad+56];
	mov.u32 	%r23, _ZZ32massMatrixMultiplyRegisterKernelILi4ELi7ELi2EEviPKdS1_S1_S1_PdE6s_tmp1;
	mad.lo.s32 	%r24, %r2, 2744, %r23;
	shr.u32 	%r5, %r11, 2;
	mad.lo.s32 	%r6, %r5, 56, %r24;
	shl.b32 	%r25, %r4, 3;
	add.s32 	%r7, %r6, %r25;
	@%p8 bra 	$L__BB80_6;
	add.f64 	%fd40, %fd239, %fd236;
	sub.f64 	%fd41, %fd239, %fd236;
	add.f64 	%fd42, %fd238, %fd237;
	sub.f64 	%fd43, %fd238, %fd237;
	fma.rn.f64 	%fd44, %fd9, %fd40, 0d0000000000000000;
	fma.rn.f64 	%fd45, %fd10, %fd41, 0d0000000000000000;
	fma.rn.f64 	%fd46, %fd11, %fd42, %fd44;
	fma.rn.f64 	%fd47, %fd12, %fd43, %fd45;
	sub.f64 	%fd48, %fd46, %fd47;
	st.shared.f64 	[%r7+2352], %fd48;
	add.f64 	%fd49, %fd47, %fd46;
	st.shared.f64 	[%r7], %fd49;
	fma.rn.f64 	%fd50, %fd13, %fd40, 0d0000000000000000;
	fma.rn.f64 	%fd51, %fd14, %fd41, 0d0000000000000000;
	fma.rn.f64 	%fd52, %fd15, %fd42, %fd50;
	fma.rn.f64 	%fd53, %fd16, %fd43, %fd51;
	sub.f64 	%fd54, %fd52, %fd53;
	st.shared.f64 	[%r7+1960], %fd54;
	add.f64 	%fd55, %fd53, %fd52;
	st.shared.f64 	[%r7+392], %fd55;
	fma.rn.f64 	%fd56, %fd17, %fd40, 0d0000000000000000;
	fma.rn.f64 	%fd57, %fd18, %fd41, 0d0000000000000000;
	fma.rn.f64 	%fd58, %fd19, %fd42, %fd56;
	fma.rn.f64 	%fd59, %fd20, %fd43, %fd57;
	sub.f64 	%fd60, %fd58, %fd59;
	st.shared.f64 	[%r7+1568], %fd60;
	add.f64 	%fd61, %fd59, %fd58;
	st.shared.f64 	[%r7+784], %fd61;
	fma.rn.f64 	%fd62, %fd21, %fd40, 0d0000000000000000;
	fma.rn.f64 	%fd63, %fd22, %fd41, 0d0000000000000000;
	fma.rn.f64 	%fd64, %fd23, %fd42, %fd62;
	fma.rn.f64 	%fd65, %fd24, %fd43, %fd63;
	add.f64 	%fd66, %fd65, %fd64;
	st.shared.f64 	[%r7+1176], %fd66;
$L__BB80_6:
	bar.sync 	0;
	setp.gt.u32 	%p9, %r11, 27;
	mad.lo.s32 	%r26, %r5, 336, %r6;
	shl.b32 	%r27, %r4, 3;
	add.s32 	%r8, %r26, %r27;
	@%p9 bra 	$L__BB80_8;
	ld.shared.f64 	%fd67, [%r8];
	ld.shared.f64 	%fd68, [%r8+168];
	add.f64 	%fd69, %fd67, %fd68;
	sub.f64 	%fd70, %fd67, %fd68;
	ld.shared.f64 	%fd71, [%r8+56];
	ld.shared.f64 	%fd72, [%r8+112];
	add.f64 	%fd73, %fd71, %fd72;
	sub.f64 	%fd74, %fd71, %fd72;
	fma.rn.f64 	%fd75, %fd9, %fd69, 0d0000000000000000;
	fma.rn.f64 	%fd76, %fd10, %fd70, 0d0000000000000000;
	fma.rn.f64 	%fd77, %fd11, %fd73, %fd75;
	fma.rn.f64 	%fd78, %fd12, %fd74, %fd76;
	sub.f64 	%fd79, %fd77, %fd78;
	st.shared.f64 	[%r8+336], %fd79;
	add.f64 	%fd80, %fd78, %fd77;
	st.shared.f64 	[%r8], %fd80;
	fma.rn.f64 	%fd81, %fd13, %fd69, 0d0000000000000000;
	fma.rn.f64 	%fd82, %fd14, %fd70, 0d0000000000000000;
	fma.rn.f64 	%fd83, %fd15, %fd73, %fd81;
	fma.rn.f64 	%fd84, %fd16, %fd74, %fd82;
	sub.f64 	%fd85, %fd83, %fd84;
	st.shared.f64 	[%r8+280], %fd85;
	add.f64 	%fd86, %fd84, %fd83;
	st.shared.f64 	[%r8+56], %fd86;
	fma.rn.f64 	%fd87, %fd17, %fd69, 0d0000000000000000;
	fma.rn.f64 	%fd88, %fd18, %fd70, 0d0000000000000000;
	fma.rn.f64 	%fd89, %fd19, %fd73, %fd87;
	fma.rn.f64 	%fd90, %fd20, %fd74, %fd88;
	sub.f64 	%fd91, %fd89, %fd90;
	st.shared.f64 	[%r8+224], %fd91;
	add.f64 	%fd92, %fd90, %fd89;
	st.shared.f64 	[%r8+112], %fd92;
	fma.rn.f64 	%fd93, %fd21, %fd69, 0d0000000000000000;
	fma.rn.f64 	%fd94, %fd22, %fd70, 0d0000000000000000;
	fma.rn.f64 	%fd95, %fd23, %fd73, %fd93;
	fma.rn.f64 	%fd96, %fd24, %fd74, %fd94;
	add.f64 	%fd97, %fd96, %fd95;
	st.shared.f64 	[%r8+168], %fd97;
$L__BB80_8:
	ld.param.u64 	%rd20, [_Z32massMatrixMultiplyRegisterKernelILi4ELi7ELi2EEviPKdS1_S1_S1_Pd_param_1];
	mov.u32 	%r28, %tid.x;
	setp.gt.u32 	%p10, %r28, 27;
	bar.sync 	0;
	cvt.u16.u32 	%rs1, %r28;
	mul.hi.u16 	%rs2, %rs1, 9363;
	mul.lo.s16 	%rs3, %rs2, 7;
	sub.s16 	%rs4, %rs1, %rs3;
	mov.u32 	%r29, %tid.y;
	mov.u32 	%r30, _ZZ32massMatrixMultiplyRegisterKernelILi4ELi7ELi2EEviPKdS1_S1_S1_PdE6s_tmp1;
	mad.lo.s32 	%r31, %r29, 2744, %r30;
	mul.wide.u16 	%r32, %rs2, 392;
	add.s32 	%r33, %r31, %r32;
	mul.wide.u16 	%r34, %rs4, 56;
	add.s32 	%r35, %r33, %r34;
	ld.shared.f64 	%fd98, [%r35];
	ld.shared.f64 	%fd99, [%r35+24];
	add.f64 	%fd100, %fd98, %fd99;
	sub.f64 	%fd101, %fd98, %fd99;
	ld.shared.f64 	%fd102, [%r35+8];
	ld.shared.f64 	%fd103, [%r35+16];
	add.f64 	%fd104, %fd102, %fd103;
	sub.f64 	%fd105, %fd102, %fd103;
	mov.u32 	%r36, %ctaid.x;
	shl.b32 	%r37, %r36, 1;
	add.s32 	%r38, %r37, %r29;
	mov.b32 	%r39, {%rs4, %rs2};
	mov.b32 	%r40, 6;
	mov.b32 	%r41, 12551;
	dp2a.lo.u32.u32 	%r42, %r39, %r41, %r40;
	mad.lo.s32 	%r43, %r38, 343, %r42;
	fma.rn.f64 	%fd106, %fd9, %fd100, 0d0000000000000000;
	fma.rn.f64 	%fd107, %fd10, %fd101, 0d0000000000000000;
	fma.rn.f64 	%fd108, %fd11, %fd104, %fd106;
	fma.rn.f64 	%fd109, %fd12, %fd105, %fd107;
	cvta.to.global.u64 	%rd14, %rd20;
	mul.wide.s32 	%rd15, %r43, 8;
	add.s64 	%rd16, %rd14, %rd15;
	ld.global.nc.f64 	%fd110, [%rd16];
	ld.global.nc.f64 	%fd111, [%rd16+-48];
	sub.f64 	%fd112, %fd108, %fd109;
	mul.f64 	%fd113, %fd112, %fd110;
	add.f64 	%fd114, %fd108, %fd109;
	mul.f64 	%fd243, %fd114, %fd111;
	fma.rn.f64 	%fd115, %fd13, %fd100, 0d0000000000000000;
	fma.rn.f64 	%fd116, %fd14, %fd101, 0d0000000000000000;
	fma.rn.f64 	%fd117, %fd15, %fd104, %fd115;
	fma.rn.f64 	%fd118, %fd16, %fd105, %fd116;
	ld.global.nc.f64 	%fd119, [%rd16+-8];
	ld.global.nc.f64 	%fd120, [%rd16+-40];
	sub.f64 	%fd121, %fd117, %fd118;
	mul.f64 	%fd122, %fd121, %fd119;
	add.f64 	%fd123, %fd117, %fd118;
	mul.f64 	%fd242, %fd123, %fd120;
	fma.rn.f64 	%fd124, %fd17, %fd100, 0d0000000000000000;
	fma.rn.f64 	%fd125, %fd18, %fd101, 0d0000000000000000;
	fma.rn.f64 	%fd126, %fd19, %fd104, %fd124;
	fma.rn.f64 	%fd127, %fd20, %fd105, %fd125;
	ld.global.nc.f64 	%fd128, [%rd16+-16];
	ld.global.nc.f64 	%fd129, [%rd16+-32];
	sub.f64 	%fd130, %fd126, %fd127;
	mul.f64 	%fd131, %fd130, %fd128;
	add.f64 	%fd132, %fd126, %fd127;
	mul.f64 	%fd241, %fd132, %fd129;
	fma.rn.f64 	%fd133, %fd21, %fd100, 0d0000000000000000;
	fma.rn.f64 	%fd134, %fd22, %fd101, 0d0000000000000000;
	fma.rn.f64 	%fd135, %fd23, %fd104, %fd133;
	fma.rn.f64 	%fd136, %fd24, %fd105, %fd134;
	ld.global.nc.f64 	%fd137, [%rd16+-24];
	add.f64 	%fd138, %fd135, %fd136;
	mul.f64 	%fd240, %fd138, %fd137;
	bar.sync 	0;
	add.f64 	%fd139, %fd243, %fd113;
	sub.f64 	%fd140, %fd243, %fd113;
	add.f64 	%fd141, %fd242, %fd122;
	sub.f64 	%fd142, %fd242, %fd122;
	add.f64 	%fd143, %fd241, %fd131;
	sub.f64 	%fd144, %fd241, %fd131;
	add.f64 	%fd145, %fd240, %fd240;
	sub.f64 	%fd146, %fd240, %fd240;
	mul.f64 	%fd147, %fd145, 0d3FE0000000000000;
	fma.rn.f64 	%fd148, %fd9, %fd139, 0d0000000000000000;
	fma.rn.f64 	%fd149, %fd10, %fd140, 0d0000000000000000;
	fma.rn.f64 	%fd150, %fd13, %fd141, %fd148;
	fma.rn.f64 	%fd151, %fd14, %fd142, %fd149;
	fma.rn.f64 	%fd152, %fd17, %fd143, %fd150;
	fma.rn.f64 	%fd153, %fd18, %fd144, %fd151;
	fma.rn.f64 	%fd154, %fd21, %fd147, %fd152;
	fma.rn.f64 	%fd155, %fd22, %fd146, %fd153;
	sub.f64 	%fd156, %fd154, %fd155;
	st.shared.f64 	[%r35+24], %fd156;
	add.f64 	%fd157, %fd154, %fd155;
	st.shared.f64 	[%r35], %fd157;
	fma.rn.f64 	%fd158, %fd11, %fd139, 0d0000000000000000;
	fma.rn.f64 	%fd159, %fd12, %fd140, 0d0000000000000000;
	fma.rn.f64 	%fd160, %fd15, %fd141, %fd158;
	fma.rn.f64 	%fd161, %fd16, %fd142, %fd159;
	fma.rn.f64 	%fd162, %fd19, %fd143, %fd160;
	fma.rn.f64 	%fd163, %fd20, %fd144, %fd161;
	fma.rn.f64 	%fd164, %fd23, %fd147, %fd162;
	fma.rn.f64 	%fd165, %fd24, %fd146, %fd163;
	sub.f64 	%fd166, %fd164, %fd165;
	st.shared.f64 	[%r35+16], %fd166;
	add.f64 	%fd167, %fd164, %fd165;
	st.shared.f64 	[%r35+8], %fd167;
	bar.sync 	0;
	@%p10 bra 	$L__BB80_10;
	mov.u32 	%r44, %tid.y;
	mov.u32 	%r45, _ZZ32massMatrixMultiplyRegisterKernelILi4ELi7ELi2EEviPKdS1_S1_S1_PdE6s_tmp1;
	mad.lo.s32 	%r46, %r44, 2744, %r45;
	mov.u32 	%r47, %tid.x;
	shr.u32 	%r48, %r47, 2;
	mad.lo.s32 	%r49, %r48, 56, %r46;
	mad.lo.s32 	%r50, %r48, 336, %r49;
	shl.b32 	%r51, %r47, 3;
	and.b32  	%r52, %r51, 24;
	add.s32 	%r53, %r50, %r52;
	ld.shared.f64 	%fd168, [%r53];
	ld.shared.f64 	%fd169, [%r53+336];
	add.f64 	%fd170, %fd168, %fd169;
	sub.f64 	%fd171, %fd168, %fd169;
	ld.shared.f64 	%fd172, [%r53+56];
	ld.shared.f64 	%fd173, [%r53+280];
	add.f64 	%fd174, %fd172, %fd173;
	sub.f64 	%fd175, %fd172, %fd173;
	ld.shared.f64 	%fd176, [%r53+112];
	ld.shared.f64 	%fd177, [%r53+224];
	add.f64 	%fd178, %fd176, %fd177;
	sub.f64 	%fd179, %fd176, %fd177;
	ld.shared.f64 	%fd180, [%r53+168];
	add.f64 	%fd181, %fd180, %fd180;
	sub.f64 	%fd182, %fd180, %fd180;
	mul.f64 	%fd183, %fd181, 0d3FE0000000000000;
	fma.rn.f64 	%fd184, %fd9, %fd170, 0d0000000000000000;
	fma.rn.f64 	%fd185, %fd10, %fd171, 0d0000000000000000;
	fma.rn.f64 	%fd186, %fd13, %fd174, %fd184;
	fma.rn.f64 	%fd187, %fd14, %fd175, %fd185;
	fma.rn.f64 	%fd188, %fd17, %fd178, %fd186;
	fma.rn.f64 	%fd189, %fd18, %fd179, %fd187;
	fma.rn.f64 	%fd190, %fd21, %fd183, %fd188;
	fma.rn.f64 	%fd191, %fd22, %fd182, %fd189;
	sub.f64 	%fd192, %fd190, %fd191;
	st.shared.f64 	[%r53+168], %fd192;
	add.f64 	%fd193, %fd190, %fd191;
	st.shared.f64 	[%r53], %fd193;
	fma.rn.f64 	%fd194, %fd11, %fd170, 0d0000000000000000;
	fma.rn.f64 	%fd195, %fd12, %fd171, 0d0000000000000000;
	fma.rn.f64 	%fd196, %fd15, %fd174, %fd194;
	fma.rn.f64 	%fd197, %fd16, %fd175, %fd195;
	fma.rn.f64 	%fd198, %fd19, %fd178, %fd196;
	fma.rn.f64 	%fd199, %fd20, %fd179, %fd197;
	fma.rn.f64 	%fd200, %fd23, %fd183, %fd198;
	fma.rn.f64 	%fd201, %fd24, %fd182, %fd199;
	sub.f64 	%fd202, %fd200, %fd201;
	st.shared.f64 	[%r53+112], %fd202;
	add.f64 	%fd203, %fd200, %fd201;
	st.shared.f64 	[%r53+56], %fd203;
$L__BB80_10:
	mov.u32 	%r9, %tid.x;
	setp.gt.u32 	%p11, %r9, 15;
	bar.sync 	0;
	@%p11 bra 	$L__BB80_12;
	mov.u32 	%r54, %tid.y;
	mov.u32 	%r55, _ZZ32massMatrixMultiplyRegisterKernelILi4ELi7ELi2EEviPKdS1_S1_S1_PdE6s_tmp1;
	mad.lo.s32 	%r56, %r54, 2744, %r55;
	shr.u32 	%r57, %r9, 2;
	mad.lo.s32 	%r58, %r57, 56, %r56;
	shl.b32 	%r59, %r9, 3;
	and.b32  	%r60, %r59, 24;
	add.s32 	%r61, %r58, %r60;
	ld.shared.f64 	%fd204, [%r61];
	ld.shared.f64 	%fd205, [%r61+2352];
	add.f64 	%fd206, %fd204, %fd205;
	sub.f64 	%fd207, %fd204, %fd205;
	ld.shared.f64 	%fd208, [%r61+392];
	ld.shared.f64 	%fd209, [%r61+1960];
	add.f64 	%fd210, %fd208, %fd209;
	sub.f64 	%fd211, %fd208, %fd209;
	ld.shared.f64 	%fd212, [%r61+784];
	ld.shared.f64 	%fd213, [%r61+1568];
	add.f64 	%fd214, %fd212, %fd213;
	sub.f64 	%fd215, %fd212, %fd213;
	ld.shared.f64 	%fd216, [%r61+1176];
	add.f64 	%fd217, %fd216, %fd216;
	sub.f64 	%fd218, %fd216, %fd216;
	mul.f64 	%fd219, %fd217, 0d3FE0000000000000;
	fma.rn.f64 	%fd220, %fd9, %fd206, 0d0000000000000000;
	fma.rn.f64 	%fd221, %fd10, %fd207, 0d0000000000000000;
	fma.rn.f64 	%fd222, %fd13, %fd210, %fd220;
	fma.rn.f64 	%fd223, %fd14, %fd211, %fd221;
	fma.rn.f64 	%fd224, %fd17, %fd214, %fd222;
	fma.rn.f64 	%fd225, %fd18, %fd215, %fd223;
	fma.rn.f64 	%fd226, %fd21, %fd219, %fd224;
	fma.rn.f64 	%fd227, %fd22, %fd218, %fd225;
	sub.f64 	%fd240, %fd226, %fd227;
	add.f64 	%fd243, %fd226, %fd227;
	fma.rn.f64 	%fd228, %fd11, %fd206, 0d0000000000000000;
	fma.rn.f64 	%fd229, %fd12, %fd207, 0d0000000000000000;
	fma.rn.f64 	%fd230, %fd15, %fd210, %fd228;
	fma.rn.f64 	%fd231, %fd16, %fd211, %fd229;
	fma.rn.f64 	%fd232, %fd19, %fd214, %fd230;
	fma.rn.f64 	%fd233, %fd20, %fd215, %fd231;
	fma.rn.f64 	%fd234, %fd23, %fd219, %fd232;
	fma.rn.f64 	%fd235, %fd24, %fd218, %fd233;
	sub.f64 	%fd241, %fd234, %fd235;
	add.f64 	%fd242, %fd234, %fd235;
$L__BB80_12:
	bar.sync 	0;
	@%p4 bra 	$L__BB80_14;
	ld.param.u64 	%rd21, [_Z32massMatrixMultiplyRegisterKernelILi4ELi7ELi2EEviPKdS1_S1_S1_Pd_param_5];
	and.b32  	%r62, %r9, 15;
	mov.u32 	%r63, %ctaid.x;
	shl.b32 	%r64, %r63, 1;
	mov.u32 	%r65, %tid.y;
	add.s32 	%r66, %r64, %r65;
	shl.b32 	%r67, %r66, 6;
	or.b32  	%r68, %r62, %r67;
	cvta.to.global.u64 	%rd17, %rd21;
	mul.wide.s32 	%rd18, %r68, 8;
	add.s64 	%rd19, %rd17, %rd18;
	st.global.f64 	[%rd19], %fd243;
	st.global.f64 	[%rd19+128], %fd242;
	st.global.f64 	[%rd19+256], %fd241;
	st.global.f64 	[%rd19+384], %fd240;
$L__BB80_14:
	ret;

}
	// .globl	_Z32massMatrixMultiplyConstantKernelILi4ELi7ELi2EEviPKdS1_S1_S1_Pd
.visible .entry _Z32massMatrixMultiplyConstantKernelILi4ELi7ELi2EEviPKdS1_S1_S1_Pd(
	.param .u32 _Z32massMatrixMultiplyConstantKernelILi4ELi7ELi2EEviPKdS1_S1_S1_Pd_param_0,
	.param .u64 .ptr .align 1 _Z32massMatrixMultiplyConstantKernelILi4ELi7ELi2EEviPKdS1_S1_S1_Pd_param_1,
	.param .u64 .ptr .align 1 _Z32massMatrixMultiplyConstantKernelILi4ELi7ELi2EEviPKdS1_S1_S1_Pd_param_2,
	.param .u64 .ptr .align 1 _Z32massMatrixMultiplyConstantKernelILi4ELi7ELi2EEviPKdS1_S1_S1_Pd_param_3,
	.param .u64 .ptr .align 1 _Z32massMatrixMultiplyConstantKernelILi4ELi7ELi2EEviPKdS1_S1_S1_Pd_param_4,
	.param .u64 .ptr .align 1 _Z32massMatrixMultiplyConstantKernelILi4ELi7ELi2EEviPKdS1_S1_S1_Pd_param_5
)
{
	.reg .pred 	%p<10>;
	.reg .b16 	%rs<9>;
	.reg .b32 	%r<51>;
	.reg .b64 	%rd<15>;
	.reg .b64 	%fd<251>;
	// demoted variable
	.shared .align 8 .b8 _ZZ32massMatrixMultiplyConstantKernelILi4ELi7ELi2EEviPKdS1_S1_S1_PdE6s_tmp1[5488];
	ld.param.u32 	%r10, [_Z32massMatrixMultiplyConstantKernelILi4ELi7ELi2EEviPKdS1_S1_S1_Pd_param_0];
	ld.param.u64 	%rd2, [_Z32massMatrixMultiplyConstantKernelILi4ELi7ELi2EEviPKdS1_S1_S1_Pd_param_4];
	mov.u32 	%r11, %tid.x;
	mov.u32 	%r2, %tid.y;
	mov.u32 	%r12, %ctaid.x;
	shl.b32 	%r13, %r12, 1;
	add.s32 	%r3, %r13, %r2;
	and.b32  	%r4, %r11, 3;
	setp.lt.s32 	%p2, %r3, %r10;
	setp.lt.u32 	%p3, %r11, 16;
	and.pred  	%p1, %p2, %p3;
	not.pred 	%p4, %p1;
	@%p4 bra 	$L__BB81_2;
	cvta.to.global.u64 	%rd4, %rd2;
	and.b32  	%r14, %r11, 12;
	or.b32  	%r15, %r4, %r14;
	shl.b32 	%r16, %r3, 6;
	or.b32  	%r17, %r15, %r16;
	mul.wide.s32 	%rd5, %r17, 8;
	add.s64 	%rd6, %rd4, %rd5;
	ld.global.nc.f64 	%fd246, [%rd6];
	ld.global.nc.f64 	%fd245, [%rd6+128];
	ld.global.nc.f64 	%fd244, [%rd6+256];
	ld.global.nc.f64 	%fd243, [%rd6+384];
$L__BB81_2:
	setp.gt.u32 	%p5, %r11, 15;
	bar.sync 	0;
	ld.const.f64 	%fd9, [const_oddDofToQuad];
	ld.const.f64 	%fd10, [const_evenDofToQuad];
	ld.const.f64 	%fd11, [const_oddDofToQuad+8];
	ld.const.f64 	%fd12, [const_evenDofToQuad+8];
	ld.const.f64 	%fd13, [const_oddDofToQuad+16];
	ld.const.f64 	%fd14, [const_evenDofToQuad+16];
	ld.const.f64 	%fd15, [const_oddDofToQuad+24];
	ld.const.f64 	%fd16, [const_evenDofToQuad+24];
	ld.const.f64 	%fd17, [const_oddDofToQuad+32];
	ld.const.f64 	%fd18, [const_evenDofToQuad+32];
	ld.const.f64 	%fd19, [const_oddDofToQuad+40];
	ld.const.f64 	%fd20, [const_evenDofToQuad+40];
	ld.const.f64 	%fd21, [const_oddDofToQuad+48];
	ld.const.f64 	%fd22, [const_evenDofToQuad+48];
	ld.const.f64 	%fd23, [const_oddDofToQuad+56];
	ld.const.f64 	%fd24, [const_evenDofToQuad+56];
	mov.u32 	%r18, _ZZ32massMatrixMultiplyConstantKernelILi4ELi7ELi2EEviPKdS1_S1_S1_PdE6s_tmp1;
	mad.lo.s32 	%r5, %r2, 2744, %r18;
	shr.u32 	%r6, %r11, 2;
	mad.lo.s32 	%r7, %r6, 56, %r5;
	shl.b32 	%r19, %r4, 3;
	add.s32 	%r8, %r7, %r19;
	@%p5 bra 	$L__BB81_4;
	add.f64 	%fd38, %fd246, %fd243;
	sub.f64 	%fd39, %fd246, %fd243;
	add.f64 	%fd40, %fd245, %fd244;
	sub.f64 	%fd41, %fd245, %fd244;
	fma.rn.f64 	%fd42, %fd9, %fd38, 0d0000000000000000;
	fma.rn.f64 	%fd43, %fd10, %fd39, 0d0000000000000000;
	fma.rn.f64 	%fd44, %fd11, %fd40, %fd42;
	fma.rn.f64 	%fd45, %fd12, %fd41, %fd43;
	sub.f64 	%fd46, %fd44, %fd45;
	st.shared.f64 	[%r8+2352], %fd46;
	add.f64 	%fd47, %fd45, %fd44;
	st.shared.f64 	[%r8], %fd47;
	fma.rn.f64 	%fd48, %fd13, %fd38, 0d0000000000000000;
	fma.rn.f64 	%fd49, %fd14, %fd39, 0d0000000000000000;
	fma.rn.f64 	%fd50, %fd15, %fd40, %fd48;
	fma.rn.f64 	%fd51, %fd16, %fd41, %fd49;
	sub.f64 	%fd52, %fd50, %fd51;
	st.shared.f64 	[%r8+1960], %fd52;
	add.f64 	%fd53, %fd51, %fd50;
	st.shared.f64 	[%r8+392], %fd53;
	fma.rn.f64 	%fd54, %fd17, %fd38, 0d0000000000000000;
	fma.rn.f64 	%fd55, %fd18, %fd39, 0d0000000000000000;
	fma.rn.f64 	%fd56, %fd19, %fd40, %fd54;
	fma.rn.f64 	%fd57, %fd20, %fd41, %fd55;
	sub.f64 	%fd58, %fd56, %fd57;
	st.shared.f64 	[%r8+1568], %fd58;
	add.f64 	%fd59, %fd57, %fd56;
	st.shared.f64 	[%r8+784], %fd59;
	fma.rn.f64 	%fd60, %fd21, %fd38, 0d0000000000000000;
	fma.rn.f64 	%fd61, %fd22, %fd39, 0d0000000000000000;
	fma.rn.f64 	%fd62, %fd23, %fd40, %fd60;
	fma.rn.f64 	%fd63, %fd24, %fd41, %fd61;
	add.f64 	%fd64, %fd63, %fd62;
	st.shared.f64 	[%r8+1176], %fd64;
$L__BB81_4:
	bar.sync 	0;
	setp.gt.u32 	%p6, %r11, 27;
	mad.lo.s32 	%r20, %r6, 336, %r7;
	shl.b32 	%r21, %r4, 3;
	add.s32 	%r9, %r20, %r21;
	@%p6 bra 	$L__BB81_6;
	ld.shared.f64 	%fd65, [%r9];
	ld.shared.f64 	%fd66, [%r9+168];
	add.f64 	%fd67, %fd65, %fd66;
	sub.f64 	%fd68, %fd65, %fd66;
	ld.shared.f64 	%fd69, [%r9+56];
	ld.shared.f64 	%fd70, [%r9+112];
	add.f64 	%fd71, %fd69, %fd70;
	sub.f64 	%fd72, %fd69, %fd70;
	fma.rn.f64 	%fd73, %fd9, %fd67, 0d0000000000000000;
	fma.rn.f64 	%fd74, %fd10, %fd68, 0d0000000000000000;
	fma.rn.f64 	%fd75, %fd11, %fd71, %fd73;
	fma.rn.f64 	%fd76, %fd12, %fd72, %fd74;
	sub.f64 	%fd77, %fd75, %fd76;
	st.shared.f64 	[%r9+336], %fd77;
	add.f64 	%fd78, %fd76, %fd75;
	st.shared.f64 	[%r9], %fd78;
	fma.rn.f64 	%fd79, %fd13, %fd67, 0d0000000000000000;
	fma.rn.f64 	%fd80, %fd14, %fd68, 0d0000000000000000;
	fma.rn.f64 	%fd81, %fd15, %fd71, %fd79;
	fma.rn.f64 	%fd82, %fd16, %fd72, %fd80;
	sub.f64 	%fd83, %fd81, %fd82;
	st.shared.f64 	[%r9+280], %fd83;
	add.f64 	%fd84, %fd82, %fd81;
	st.shared.f64 	[%r9+56], %fd84;
	fma.rn.f64 	%fd85, %fd17, %fd67, 0d0000000000000000;
	fma.rn.f64 	%fd86, %fd18, %fd68, 0d0000000000000000;
	fma.rn.f64 	%fd87, %fd19, %fd71, %fd85;
	fma.rn.f64 	%fd88, %fd20, %fd72, %fd86;
	sub.f64 	%fd89, %fd87, %fd88;
	st.shared.f64 	[%r9+224], %fd89;
	add.f64 	%fd90, %fd88, %fd87;
	st.shared.f64 	[%r9+112], %fd90;
	fma.rn.f64 	%fd91, %fd21, %fd67, 0d0000000000000000;
	fma.rn.f64 	%fd92, %fd22, %fd68, 0d0000000000000000;
	fma.rn.f64 	%fd93, %fd23, %fd71, %fd91;
	fma.rn.f64 	%fd94, %fd24, %fd72, %fd92;
	add.f64 	%fd95, %fd94, %fd93;
	st.shared.f64 	[%r9+168], %fd95;
$L__BB81_6:
	ld.param.u64 	%rd13, [_Z32massMatrixMultiplyConstantKernelILi4ELi7ELi2EEviPKdS1_S1_S1_Pd_param_1];
	bar.sync 	0;
	cvt.u16.u32 	%rs1, %r11;
	mul.hi.u16 	%rs2, %rs1, 9363;
	sub.s16 	%rs3, %rs1, %rs2;
	shr.u16 	%rs4, %rs3, 1;
	add.s16 	%rs5, %rs4, %rs2;
	shr.u16 	%rs6, %rs5, 2;
	mul.lo.s16 	%rs7, %rs6, 7;
	sub.s16 	%rs8, %rs1, %rs7;
	mul.wide.u16 	%r22, %rs6, 392;
	add.s32 	%r23, %r5, %r22;
	mul.wide.u16 	%r24, %rs8, 56;
	add.s32 	%r25, %r23, %r24;
	ld.shared.f64 	%fd96, [%r25];
	ld.shared.f64 	%fd97, [%r25+24];
	add.f64 	%fd98, %fd96, %fd97;
	sub.f64 	%fd99, %fd96, %fd97;
	ld.shared.f64 	%fd100, [%r25+8];
	ld.shared.f64 	%fd101, [%r25+16];
	add.f64 	%fd102, %fd100, %fd101;
	sub.f64 	%fd103, %fd100, %fd101;
	mov.b32 	%r26, {%rs8, %rs6};
	mov.b32 	%r27, 6;
	mov.b32 	%r28, 12551;
	dp2a.lo.u32.u32 	%r29, %r26, %r28, %r27;
	mad.lo.s32 	%r30, %r3, 343, %r29;
	ld.const.f64 	%fd104, [const_oddDofToQuad];
	fma.rn.f64 	%fd105, %fd104, %fd98, 0d0000000000000000;
	ld.const.f64 	%fd106, [const_evenDofToQuad];
	fma.rn.f64 	%fd107, %fd106, %fd99, 0d0000000000000000;
	fma.rn.f64 	%fd108, %fd11, %fd102, %fd105;
	fma.rn.f64 	%fd109, %fd12, %fd103, %fd107;
	cvta.to.global.u64 	%rd7, %rd13;
	mul.wide.s32 	%rd8, %r30, 8;
	add.s64 	%rd9, %rd7, %rd8;
	ld.global.nc.f64 	%fd110, [%rd9];
	ld.global.nc.f64 	%fd111, [%rd9+-48];
	sub.f64 	%fd112, %fd108, %fd109;
	mul.f64 	%fd113, %fd112, %fd110;
	add.f64 	%fd114, %fd108, %fd109;
	mul.f64 	%fd250, %fd114, %fd111;
	fma.rn.f64 	%fd115, %fd13, %fd98, 0d0000000000000000;
	fma.rn.f64 	%fd116, %fd14, %fd99, 0d0000000000000000;
	fma.rn.f64 	%fd117, %fd15, %fd102, %fd115;
	fma.rn.f64 	%fd118, %fd16, %fd103, %fd116;
	ld.global.nc.f64 	%fd119, [%rd9+-8];
	ld.global.nc.f64 	%fd120, [%rd9+-40];
	sub.f64 	%fd121, %fd117, %fd118;
	mul.f64 	%fd122, %fd121, %fd119;
	add.f64 	%fd123, %fd117, %fd118;
	mul.f64 	%fd249, %fd123, %fd120;
	ld.const.f64 	%fd124, [const_oddDofToQuad+32];
	fma.rn.f64 	%fd125, %fd124, %fd98, 0d0000000000000000;
	fma.rn.f64 	%fd126, %fd18, %fd99, 0d0000000000000000;
	fma.rn.f64 	%fd127, %fd19, %fd102, %fd125;
	fma.rn.f64 	%fd128, %fd20, %fd103, %fd126;
	ld.global.nc.f64 	%fd129, [%rd9+-16];
	ld.global.nc.f64 	%fd130, [%rd9+-32];
	sub.f64 	%fd131, %fd127, %fd128;
	mul.f64 	%fd132, %fd131, %fd129;
	add.f64 	%fd133, %fd127, %fd128;
	mul.f64 	%fd248, %fd133, %fd130;
	fma.rn.f64 	%fd134, %fd21, %fd98, 0d0000000000000000;
	fma.rn.f64 	%fd135, %fd22, %fd99, 0d0000000000000000;
	fma.rn.f64 	%fd136, %fd23, %fd102, %fd134;
	fma.rn.f64 	%fd137, %fd24, %fd103, %fd135;
	ld.global.nc.f64 	%fd138, [%rd9+-24];
	add.f64 	%fd139, %fd136, %fd137;
	mul.f64 	%fd247, %fd139, %fd138;
	bar.sync 	0;
	add.f64 	%fd140, %fd250, %fd113;
	sub.f64 	%fd141, %fd250, %fd113;
	add.f64 	%fd142, %fd249, %fd122;
	sub.f64 	%fd143, %fd249, %fd122;
	add.f64 	%fd144, %fd248, %fd132;
	sub.f64 	%fd145, %fd248, %fd132;
	add.f64 	%fd146, %fd247, %fd247;
	sub.f64 	%fd147, %fd247, %fd247;
	mul.f64 	%fd148, %fd146, 0d3FE0000000000000;
	fma.rn.f64 	%fd149, %fd104, %fd140, 0d0000000000000000;
	fma.rn.f64 	%fd150, %fd106, %fd141, 0d0000000000000000;
	fma.rn.f64 	%fd151, %fd13, %fd142, %fd149;
	fma.rn.f64 	%fd152, %fd14, %fd143, %fd150;
	fma.rn.f64 	%fd153, %fd124, %fd144, %fd151;
	fma.rn.f64 	%fd154, %fd18, %fd145, %fd152;
	fma.rn.f64 	%fd155, %fd21, %fd148, %fd153;
	fma.rn.f64 	%fd156, %fd22, %fd147, %fd154;
	sub.f64 	%fd157, %fd155, %fd156;
	st.shared.f64 	[%r25+24], %fd157;
	add.f64 	%fd158, %fd155, %fd156;
	st.shared.f64 	[%r25], %fd158;
	fma.rn.f64 	%fd159, %fd11, %fd140, 0d0000000000000000;
	fma.rn.f64 	%fd160, %fd12, %fd141, 0d0000000000000000;
	fma.rn.f64 	%fd161, %fd15, %fd142, %fd159;
	fma.rn.f64 	%fd162, %fd16, %fd143, %fd160;
	fma.rn.f64 	%fd163, %fd19, %fd144, %fd161;
	fma.rn.f64 	%fd164, %fd20, %fd145, %fd162;
	fma.rn.f64 	%fd165, %fd23, %fd148, %fd163;
	fma.rn.f64 	%fd166, %fd24, %fd147, %fd164;
	sub.f64 	%fd167, %fd165, %fd166;
	st.shared.f64 	[%r25+16], %fd167;
	add.f64 	%fd168, %fd165, %fd166;
	st.shared.f64 	[%r25+8], %fd168;
	bar.sync 	0;
	@%p6 bra 	$L__BB81_8;
	mov.u32 	%r31, %tid.y;
	mov.u32 	%r32, _ZZ32massMatrixMultiplyConstantKernelILi4ELi7ELi2EEviPKdS1_S1_S1_PdE6s_tmp1;
	mad.lo.s32 	%r33, %r31, 2744, %r32;
	shr.u32 	%r34, %r11, 2;
	mad.lo.s32 	%r35, %r34, 56, %r33;
	mad.lo.s32 	%r36, %r34, 336, %r35;
	shl.b32 	%r37, %r11, 3;
	and.b32  	%r38, %r37, 24;
	add.s32 	%r39, %r36, %r38;
	ld.shared.f64 	%fd169, [%r39];
	ld.shared.f64 	%fd170, [%r39+336];
	add.f64 	%fd171, %fd169, %fd170;
	sub.f64 	%fd172, %fd169, %fd170;
	ld.shared.f64 	%fd173, [%r39+56];
	ld.shared.f64 	%fd174, [%r39+280];
	add.f64 	%fd175, %fd173, %fd174;
	sub.f64 	%fd176, %fd173, %fd174;
	ld.shared.f64 	%fd177, [%r39+112];
	ld.shared.f64 	%fd178, [%r39+224];
	add.f64 	%fd179, %fd177, %fd178;
	sub.f64 	%fd180, %fd177, %fd178;
	ld.shared.f64 	%fd181, [%r39+168];
	add.f64 	%fd182, %fd181, %fd181;
	sub.f64 	%fd183, %fd181, %fd181;
	mul.f64 	%fd184, %fd182, 0d3FE0000000000000;
	ld.const.f64 	%fd185, [const_oddDofToQuad];
	fma.rn.f64 	%fd186, %fd185, %fd171, 0d0000000000000000;
	ld.const.f64 	%fd187, [const_evenDofToQuad];
	fma.rn.f64 	%fd188, %fd187, %fd172, 0d0000000000000000;
	fma.rn.f64 	%fd189, %fd13, %fd175, %fd186;
	fma.rn.f64 	%fd190, %fd14, %fd176, %fd188;
	ld.const.f64 	%fd191, [const_oddDofToQuad+32];
	fma.rn.f64 	%fd192, %fd191, %fd179, %fd189;
	fma.rn.f64 	%fd193, %fd18, %fd180, %fd190;
	fma.rn.f64 	%fd194, %fd21, %fd184, %fd192;
	fma.rn.f64 	%fd195, %fd22, %fd183, %fd193;
	sub.f64 	%fd196, %fd194, %fd195;
	st.shared.f64 	[%r39+168], %fd196;
	add.f64 	%fd197, %fd194, %fd195;
	st.shared.f64 	[%r39], %fd197;
	fma.rn.f64 	%fd198, %fd11, %fd171, 0d0000000000000000;
	fma.rn.f64 	%fd199, %fd12, %fd172, 0d0000000000000000;
	fma.rn.f64 	%fd200, %fd15, %fd175, %fd198;
	fma.rn.f64 	%fd201, %fd16, %fd176, %fd199;
	fma.rn.f64 	%fd202, %fd19, %fd179, %fd200;
	fma.rn.f64 	%fd203, %fd20, %fd180, %fd201;
	fma.rn.f64 	%fd204, %fd23, %fd184, %fd202;
	fma.rn.f64 	%fd205, %fd24, %fd183, %fd203;
	sub.f64 	%fd206, %fd204, %fd205;
	st.shared.f64 	[%r39+112], %fd206;
	add.f64 	%fd207, %fd204, %fd205;
	st.shared.f64 	[%r39+56], %fd207;
$L__BB81_8:
	setp.gt.u32 	%p8, %r11, 15;
	bar.sync 	0;
	@%p8 bra 	$L__BB81_10;
	mov.u32 	%r40, %tid.y;
	mov.u32 	%r41, _ZZ32massMatrixMultiplyConstantKernelILi4ELi7ELi2EEviPKdS1_S1_S1_PdE6s_tmp1;
	mad.lo.s32 	%r42, %r40, 2744, %r41;
	shr.u32 	%r43, %r11, 2;
	mad.lo.s32 	%r44, %r43, 56, %r42;
	shl.b32 	%r45, %r11, 3;
	and.b32  	%r46, %r45, 24;
	add.s32 	%r47, %r44, %r46;
	ld.shared.f64 	%fd208, [%r47];
	ld.shared.f64 	%fd209, [%r47+2352];
	add.f64 	%fd210, %fd208, %fd209;
	sub.f64 	%fd211, %fd208, %fd209;
	ld.shared.f64 	%fd212, [%r47+392];
	ld.shared.f64 	%fd213, [%r47+1960];
	add.f64 	%fd214, %fd212, %fd213;
	sub.f64 	%fd215, %fd212, %fd213;
	ld.shared.f64 	%fd216, [%r47+784];
	ld.shared.f64 	%fd217, [%r47+1568];
	add.f64 	%fd218, %fd216, %fd217;
	sub.f64 	%fd219, %fd216, %fd217;
	ld.shared.f64 	%fd220, [%r47+1176];
	add.f64 	%fd221, %fd220, %fd220;
	sub.f64 	%fd222, %fd220, %fd220;
	mul.f64 	%fd223, %fd221, 0d3FE0000000000000;
	ld.const.f64 	%fd224, [const_oddDofToQuad];
	fma.rn.f64 	%fd225, %fd224, %fd210, 0d0000000000000000;
	ld.const.f64 	%fd226, [const_evenDofToQuad];
	fma.rn.f64 	%fd227, %fd226, %fd211, 0d0000000000000000;
	fma.rn.f64 	%fd228, %fd13, %fd214, %fd225;
	fma.rn.f64 	%fd229, %fd14, %fd215, %fd227;
	ld.const.f64 	%fd230, [const_oddDofToQuad+32];
	fma.rn.f64 	%fd231, %fd230, %fd218, %fd228;
	fma.rn.f64 	%fd232, %fd18, %fd219, %fd229;
	fma.rn.f64 	%fd233, %fd21, %fd223, %fd231;
	fma.rn.f64 	%fd234, %fd22, %fd222, %fd232;
	sub.f64 	%fd247, %fd233, %fd234;
	add.f64 	%fd250, %fd233, %fd234;
	fma.rn.f64 	%fd235, %fd11, %fd210, 0d0000000000000000;
	fma.rn.f64 	%fd236, %fd12, %fd211, 0d0000000000000000;
	fma.rn.f64 	%fd237, %fd15, %fd214, %fd235;
	fma.rn.f64 	%fd238, %fd16, %fd215, %fd236;
	fma.rn.f64 	%fd239, %fd19, %fd218, %fd237;
	fma.rn.f64 	%fd240, %fd20, %fd219, %fd238;
	fma.rn.f64 	%fd241, %fd23, %fd223, %fd239;
	fma.rn.f64 	%fd242, %fd24, %fd222, %fd240;
	sub.f64 	%fd248, %fd241, %fd242;
	add.f64 	%fd249, %fd241, %fd242;
$L__BB81_10:
	bar.sync 	0;
	@%p4 bra 	$L__BB81_12;
	ld.param.u64 	%rd14, [_Z32massMatrixMultiplyConstantKernelILi4ELi7ELi2EEviPKdS1_S1_S1_Pd_param_5];
	and.b32  	%r48, %r11, 15;
	shl.b32 	%r49, %r3, 6;
	or.b32  	%r50, %r48, %r49;
	cvta.to.global.u64 	%rd10, %rd14;
	mul.wide.s32 	%rd11, %r50, 8;
	add.s64 	%rd12, %rd10, %rd11;
	st.global.f64 	[%rd12], %fd250;
	st.global.f64 	[%rd12+128], %fd249;
	st.global.f64 	[%rd12+256], %fd248;
	st.global.f64 	[%rd12+384], %fd247;
$L__BB81_12:
	ret;

}
	// .globl	_Z30massMatrixMultiplySharedKernelILi4ELi7ELi2EEviPKdS1_S1_S1_Pd
.visible .entry _Z30massMatrixMultiplySharedKernelILi4ELi7ELi2EEviPKdS1_S1_S1_Pd(
	.param .u32 _Z30massMatrixMultiplySharedKernelILi4ELi7ELi2EEviPKdS1_S1_S1_Pd_param_0,
	.param .u64 .ptr .align 1 _Z30massMatrixMultiplySharedKernelILi4ELi7ELi2EEviPKdS1_S1_S1_Pd_param_1,
	.param .u64 .ptr .align 1 _Z30massMatrixMultiplySharedKernelILi4ELi7ELi2EEviPKdS1_S1_S1_Pd_param_2,
	.param .u64 .ptr .align 1 _Z30massMatrixMultiplySharedKernelILi4ELi7ELi2EEviPKdS1_S1_S1_Pd_param_3,
	.param .u64 .ptr .align 1 _Z30massMatrixMultiplySharedKernelILi4ELi7ELi2EEviPKdS1_S1_S1_Pd_param_4,
	.param .u64 .ptr .align 1 _Z30massMatrixMultiplySharedKernelILi4ELi7ELi2EEviPKdS1_S1_S1_Pd_param_5
)
{
	.reg .pred 	%p<13>;
	.reg .b16 	%rs<5>;
	.reg .b32 	%r<69>;
	.reg .b64 	%rd<22>;
	.reg .b64 	%fd<244>;
	// demoted variable
	.shared .align 8 .b8 _ZZ30massMatrixMultiplySharedKernelILi4ELi7ELi2EEviPKdS1_S1_S1_PdE6s_tmp1[5488];
	// demoted variable
	.shared .align 8 .b8 _ZZ30massMatrixMultiplySharedKernelILi4ELi7ELi2EEviPKdS1_S1_S1_PdE14s_oddDofToQuad[64];
	// demoted variable
	.shared .align 8 .b8 _ZZ30massMatrixMultiplySharedKernelILi4ELi7ELi2EEviPKdS1_S1_S1_PdE15s_evenDofToQuad[64];
	ld.param.u32 	%r10, [_Z30massMatrixMultiplySharedKernelILi4ELi7ELi2EEviPKdS1_S1_S1_Pd_param_0];
	ld.param.u64 	%rd2, [_Z30massMatrixMultiplySharedKernelILi4ELi7ELi2EEviPKdS1_S1_S1_Pd_param_2];
	ld.param.u64 	%rd3, [_Z30massMatrixMultiplySharedKernelILi4ELi7ELi2EEviPKdS1_S1_S1_Pd_param_3];
	ld.param.u64 	%rd4, [_Z30massMatrixMultiplySharedKernelILi4ELi7ELi2EEviPKdS1_S1_S1_Pd_param_4];
	mov.u32 	%r11, %tid.x;
	mov.u32 	%r2, %tid.y;
	mov.u32 	%r12, %ctaid.x;
	shl.b32 	%r13, %r12, 1;
	add.s32 	%r3, %r13, %r2;
	and.b32  	%r4, %r11, 3;
	setp.lt.s32 	%p2, %r3, %r10;
	setp.lt.u32 	%p3, %r11, 16;
	and.pred  	%p1, %p2, %p3;
	not.pred 	%p4, %p1;
	@%p4 bra 	$L__BB82_2;
	cvta.to.global.u64 	%rd6, %rd4;
	and.b32  	%r14, %r11, 12;
	or.b32  	%r15, %r4, %r14;
	shl.b32 	%r16, %r3, 6;
	or.b32  	%r17, %r15, %r16;
	mul.wide.s32 	%rd7, %r17, 8;
	add.s64 	%rd8, %rd6, %rd7;
	ld.global.nc.f64 	%fd239, [%rd8];
	ld.global.nc.f64 	%fd238, [%rd8+128];
	ld.global.nc.f64 	%fd237, [%rd8+256];
	ld.global.nc.f64 	%fd236, [%rd8+384];
$L__BB82_2:
	setp.ne.s32 	%p5, %r2, 0;
	setp.gt.u32 	%p6, %r11, 7;
	or.pred  	%p7, %p5, %p6;
	@%p7 bra 	$L__BB82_4;
	cvta.to.global.u64 	%rd9, %rd2;
	mul.wide.u32 	%rd10, %r11, 8;
	add.s64 	%rd11, %rd9, %rd10;
	ld.global.nc.f64 	%fd38, [%rd11];
	shl.b32 	%r18, %r11, 3;
	mov.u32 	%r19, _ZZ30massMatrixMultiplySharedKernelILi4ELi7ELi2EEviPKdS1_S1_S1_PdE14s_oddDofToQuad;
	add.s32 	%r20, %r19, %r18;
	st.shared.f64 	[%r20], %fd38;
	cvta.to.global.u64 	%rd12, %rd3;
	add.s64 	%rd13, %rd12, %rd10;
	ld.global.nc.f64 	%fd39, [%rd13];
	mov.u32 	%r21, _ZZ30massMatrixMultiplySharedKernelILi4ELi7ELi2EEviPKdS1_S1_S1_PdE15s_evenDofToQuad;
	add.s32 	%r22, %r21, %r18;
	st.shared.f64 	[%r22], %fd39;
$L__BB82_4:
	setp.gt.u32 	%p8, %r11, 15;
	bar.sync 	0;
	ld.shared.f64 	%fd9, [_ZZ30massMatrixMultiplySharedKernelILi4ELi7ELi2EEviPKdS1_S1_S1_PdE14s_oddDofToQuad];
	ld.shared.f64 	%fd10, [_ZZ30massMatrixMultiplySharedKernelILi4ELi7ELi2EEviPKdS1_S1_S1_PdE15s_evenDofToQuad];
	ld.shared.f64 	%fd11, [_ZZ30massMatrixMultiplySharedKernelILi4ELi7ELi2EEviPKdS1_S1_S1_PdE14s_oddDofToQuad+8];
	ld.shared.f64 	%fd12, [_ZZ30massMatrixMultiplySharedKernelILi4ELi7ELi2EEviPKdS1_S1_S1_PdE15s_evenDofToQuad+8];
	ld.shared.f64 	%fd13, [_ZZ30massMatrixMultiplySharedKernelILi4ELi7ELi2EEviPKdS1_S1_S1_PdE14s_oddDofToQuad+16];
	ld.shared.f64 	%fd14, [_ZZ30massMatrixMultiplySharedKernelILi4ELi7ELi2EEviPKdS1_S1_S1_PdE15s_evenDofToQuad+16];
	ld.shared.f64 	%fd15, [_ZZ30massMatrixMultiplySharedKernelILi4ELi7ELi2EEviPKdS1_S1_S1_PdE14s_oddDofToQuad+24];
	ld.shared.f64 	%fd16, [_ZZ30massMatrixMultiplySharedKernelILi4ELi7ELi2EEviPKdS1_S1_S1_PdE15s_evenDofToQuad+24];
	ld.shared.f64 	%fd17, [_ZZ30massMatrixMultiplySharedKernelILi4ELi7ELi2EEviPKdS1_S1_S1_PdE14s_oddDofToQuad+32];
	ld.shared.f64 	%fd18, [_ZZ30massMatrixMultiplySharedKernelILi4ELi7ELi2EEviPKdS1_S1_S1_PdE15s_evenDofToQuad+32];
	ld.shared.f64 	%fd19, [_ZZ30massMatrixMultiplySharedKernelILi4ELi7ELi2EEviPKdS1_S1_S1_PdE14s_oddDofToQuad+40];
	ld.shared.f64 	%fd20, [_ZZ30massMatrixMultiplySharedKernelILi4ELi7ELi2EEviPKdS1_S1_S1_PdE15s_evenDofToQuad+40];
	ld.shared.f64 	%fd21, [_ZZ30massMatrixMultiplySharedKernelILi4ELi7ELi2EEviPKdS1_S1_S1_PdE14s_oddDofToQuad+48];
	ld.shared.f64 	%fd22, [_ZZ30massMatrixMultiplySharedKernelILi4ELi7ELi2EEviPKdS1_S1_S1_PdE15s_evenDofToQuad+48];
	ld.shared.f64 	%fd23, [_ZZ30massMatrixMultiplySharedKernelILi4ELi7ELi2EEviPKdS1_S1_S1_PdE14s_oddDofToQuad+56];
	ld.shared.f64 	%fd24, [_ZZ30massMatrixMultiplySharedKernelILi4ELi7ELi2EEviPKdS1_S1_S1_PdE15s_evenDofToQuad+56];
	mov.u32 	%r23, _ZZ30massMatrixMultiplySharedKernelILi4ELi7ELi2EEviPKdS1_S1_S1_PdE6s_tmp1;
	mad.lo.s32 	%r24, %r2, 2744, %r23;
	shr.u32 	%r5, %r11, 2;
	mad.lo.s32 	%r6, %r5, 56, %r24;
	shl.b32 	%r25, %r4, 3;
	add.s32 	%r7, %r6, %r25;
	@%p8 bra 	$L__BB82_6;
	add.f64 	%fd40, %fd239, %fd236;
	sub.f64 	%fd41, %fd239, %fd236;
	add.f64 	%fd42, %fd238, %fd237;
	sub.f64 	%fd43, %fd238, %fd237;
	fma.rn.f64 	%fd44, %fd9, %fd40, 0d0000000000000000;
	fma.rn.f64 	%fd45, %fd10, %fd41, 0d0000000000000000;
	fma.rn.f64 	%fd46, %fd11, %fd42, %fd44;
	fma.rn.f64 	%fd47, %fd12, %fd43, %fd45;
	sub.f64 	%fd48, %fd46, %fd47;
	st.shared.f64 	[%r7+2352], %fd48;
	add.f64 	%fd49, %fd47, %fd46;
	st.shared.f64 	[%r7], %fd49;
	fma.rn.f64 	%fd50, %fd13, %fd40, 0d0000000000000000;
	fma.rn.f64 	%fd51, %fd14, %fd41, 0d0000000000000000;
	fma.rn.f64 	%fd52, %fd15, %fd42, %fd50;
	fma.rn.f64 	%fd53, %fd16, %fd43, %fd51;
	sub.f64 	%fd54, %fd52, %fd53;
	st.shared.f64 	[%r7+1960], %fd54;
	add.f64 	%fd55, %fd53, %fd52;
	st.shared.f64 	[%r7+392], %fd55;
	fma.rn.f64 	%fd56, %fd17, %fd40, 0d0000000000000000;
	fma.rn.f64 	%fd57, %fd18, %fd41, 0d0000000000000000;
	fma.rn.f64 	%fd58, %fd19, %fd42, %fd56;
	fma.rn.f64 	%fd59, %fd20, %fd43, %fd57;
	sub.f64 	%fd60, %fd58, %fd59;
	st.shared.f64 	[%r7+1568], %fd60;
	add.f64 	%fd61, %fd59, %fd58;
	st.shared.f64 	[%r7+784], %fd61;
	fma.rn.f64 	%fd62, %fd21, %fd40, 0d0000000000000000;
	fma.rn.f64 	%fd63, %fd22, %fd41, 0d0000000000000000;
	fma.rn.f64 	%fd64, %fd23, %fd42, %fd62;
	fma.rn.f64 	%fd65, %fd24, %fd43, %fd63;
	add.f64 	%fd66, %fd65, %fd64;
	st.shared.f64 	[%r7+1176], %fd66;
$L__BB82_6:
	bar.sync 	0;
	setp.gt.u32 	%p9, %r11, 27;
	mad.lo.s32 	%r26, %r5, 336, %r6;
	shl.b32 	%r27, %r4, 3;
	add.s32 	%r8, %r26, %r27;
	@%p9 bra 	$L__BB82_8;
	ld.shared.f64 	%fd67, [%r8];
	ld.shared.f64 	%fd68, [%r8+168];
	add.f64 	%fd69, %fd67, %fd68;
	sub.f64 	%fd70, %fd67, %fd68;
	ld.shared.f64 	%fd71, [%r8+56];
	ld.shared.f64 	%fd72, [%r8+112];
	add.f64 	%fd73, %fd71, %fd72;
	sub.f64 	%fd74, %fd71, %fd72;
	fma.rn.f64 	%fd75, %fd9, %fd69, 0d0000000000000000;
	fma.rn.f64 	%fd76, %fd10, %fd70, 0d0000000000000000;
	fma.rn.f64 	%fd77, %fd11, %fd73, %fd75;
	fma.rn.f64 	%fd78, %fd12, %fd74, %fd76;
	sub.f64 	%fd79, %fd77, %fd78;
	st.shared.f64 	[%r8+336], %fd79;
	add.f64 	%fd80, %fd78, %fd77;
	st.shared.f64 	[%r8], %fd80;
	fma.rn.f64 	%fd81, %fd13, %fd69, 0d0000000000000000;
	fma.rn.f64 	%fd82, %fd14, %fd70, 0d0000000000000000;
	fma.rn.f64 	%fd83, %fd15, %fd73, %fd81;
	fma.rn.f64 	%fd84, %fd16, %fd74, %fd82;
	sub.f64 	%fd85, %fd83, %fd84;
	st.shared.f64 	[%r8+280], %fd85;
	add.f64 	%fd86, %fd84, %fd83;
	st.shared.f64 	[%r8+56], %fd86;
	fma.rn.f64 	%fd87, %fd17, %fd69, 0d0000000000000000;
	fma.rn.f64 	%fd88, %fd18, %fd70, 0d0000000000000000;
	fma.rn.f64 	%fd89, %fd19, %fd73, %fd87;
	fma.rn.f64 	%fd90, %fd20, %fd74, %fd88;
	sub.f64 	%fd91, %fd89, %fd90;
	st.shared.f64 	[%r8+224], %fd91;
	add.f64 	%fd92, %fd90, %fd89;
	st.shared.f64 	[%r8+112], %fd92;
	fma.rn.f64 	%fd93, %fd21, %fd69, 0d0000000000000000;
	fma.rn.f64 	%fd94, %fd22, %fd70, 0d0000000000000000;
	fma.rn.f64 	%fd95, %fd23, %fd73, %fd93;
	fma.rn.f64 	%fd96, %fd24, %fd74, %fd94;
	add.f64 	%fd97, %fd96, %fd95;
	st.shared.f64 	[%r8+168], %fd97;
$L__BB82_8:
	ld.param.u64 	%rd20, [_Z30massMatrixMultiplySharedKernelILi4ELi7ELi2EEviPKdS1_S1_S1_Pd_param_1];
	mov.u32 	%r28, %tid.x;
	setp.gt.u32 	%p10, %r28, 27;
	bar.sync 	0;
	cvt.u16.u32 	%rs1, %r28;
	mul.hi.u16 	%rs2, %rs1, 9363;
	mul.lo.s16 	%rs3, %rs2, 7;
	sub.s16 	%rs4, %rs1, %rs3;
	mov.u32 	%r29, %tid.y;
	mov.u32 	%r30, _ZZ30massMatrixMultiplySharedKernelILi4ELi7ELi2EEviPKdS1_S1_S1_PdE6s_tmp1;
	mad.lo.s32 	%r31, %r29, 2744, %r30;
	mul.wide.u16 	%r32, %rs2, 392;
	add.s32 	%r33, %r31, %r32;
	mul.wide.u16 	%r34, %rs4, 56;
	add.s32 	%r35, %r33, %r34;
	ld.shared.f64 	%fd98, [%r35];
	ld.shared.f64 	%fd99, [%r35+24];
	add.f64 	%fd100, %fd98, %fd99;
	sub.f64 	%fd101, %fd98, %fd99;
	ld.shared.f64 	%fd102, [%r35+8];
	ld.shared.f64 	%fd103, [%r35+16];
	add.f64 	%fd104, %fd102, %fd103;
	sub.f64 	%fd105, %fd102, %fd103;
	mov.u32 	%r36, %ctaid.x;
	shl.b32 	%r37, %r36, 1;
	add.s32 	%r38, %r37, %r29;
	mov.b32 	%r39, {%rs4, %rs2};
	mov.b32 	%r40, 6;
	mov.b32 	%r41, 12551;
	dp2a.lo.u32.u32 	%r42, %r39, %r41, %r40;
	mad.lo.s32 	%r43, %r38, 343, %r42;
	fma.rn.f64 	%fd106, %fd9, %fd100, 0d0000000000000000;
	fma.rn.f64 	%fd107, %fd10, %fd101, 0d0000000000000000;
	fma.rn.f64 	%fd108, %fd11, %fd104, %fd106;
	fma.rn.f64 	%fd109, %fd12, %fd105, %fd107;
	cvta.to.global.u64 	%rd14, %rd20;
	mul.wide.s32 	%rd15, %r43, 8;
	add.s64 	%rd16, %rd14, %rd15;
	ld.global.nc.f64 	%fd110, [%rd16];
	ld.global.nc.f64 	%fd111, [%rd16+-48];
	sub.f64 	%fd112, %fd108, %fd109;
	mul.f64 	%fd113, %fd112, %fd110;
	add.f64 	%fd114, %fd108, %fd109;
	mul.f64 	%fd243, %fd114, %fd111;
	fma.rn.f64 	%fd115, %fd13, %fd100, 0d0000000000000000;
	fma.rn.f64 	%fd116, %fd14, %fd101, 0d0000000000000000;
	fma.rn.f64 	%fd117, %fd15, %fd104, %fd115;
	fma.rn.f64 	%fd118, %fd16, %fd105, %fd116;
	ld.global.nc.f64 	%fd119, [%rd16+-8];
	ld.global.nc.f64 	%fd120, [%rd16+-40];
	sub.f64 	%fd121, %fd117, %fd118;
	mul.f64 	%fd122, %fd121, %fd119;
	add.f64 	%fd123, %fd117, %fd118;
	mul.f64 	%fd242, %fd123, %fd120;
	fma.rn.f64 	%fd124, %fd17, %fd100, 0d0000000000000000;
	fma.rn.f64 	%fd125, %fd18, %fd101, 0d0000000000000000;
	fma.rn.f64 	%fd126, %fd19, %fd104, %fd124;
	fma.rn.f64 	%fd127, %fd20, %fd105, %fd125;
	ld.global.nc.f64 	%fd128, [%rd16+-16];
	ld.global.nc.f64 	%fd129, [%rd16+-32];
	sub.f64 	%fd130, %fd126, %fd127;
	mul.f64 	%fd131, %fd130, %fd128;
	add.f64 	%fd132, %fd126, %fd127;
	mul.f64 	%fd241, %fd132, %fd129;
	fma.rn.f64 	%fd133, %fd21, %fd100, 0d0000000000000000;
	fma.rn.f64 	%fd134, %fd22, %fd101, 0d0000000000000000;
	fma.rn.f64 	%fd135, %fd23, %fd104, %fd133;
	fma.rn.f64 	%fd136, %fd24, %fd105, %fd134;
	ld.global.nc.f64 	%fd137, [%rd16+-24];
	add.f64 	%fd138, %fd135, %fd136;
	mul.f64 	%fd240, %fd138, %fd137;
	bar.sync 	0;
	add.f64 	%fd139, %fd243, %fd113;
	sub.f64 	%fd140, %fd243, %fd113;
	add.f64 	%fd141, %fd242, %fd122;
	sub.f64 	%fd142, %fd242, %fd122;
	add.f64 	%fd143, %fd241, %fd131;
	sub.f64 	%fd144, %fd241, %fd131;
	add.f64 	%fd145, %fd240, %fd240;
	sub.f64 	%fd146, %fd240, %fd240;
	mul.f64 	%fd147, %fd145, 0d3FE0000000000000;
	fma.rn.f64 	%fd148, %fd9, %fd139, 0d0000000000000000;
	fma.rn.f64 	%fd149, %fd10, %fd140, 0d0000000000000000;
	fma.rn.f64 	%fd150, %fd13, %fd141, %fd148;
	fma.rn.f64 	%fd151, %fd14, %fd142, %fd149;
	fma.rn.f64 	%fd152, %fd17, %fd143, %fd150;
	fma.rn.f64 	%fd153, %fd18, %fd144, %fd151;
	fma.rn.f64 	%fd154, %fd21, %fd147, %fd152;
	fma.rn.f64 	%fd155, %fd22, %fd146, %fd153;
	sub.f64 	%fd156, %fd154, %fd155;
	st.shared.f64 	[%r35+24], %fd156;
	add.f64 	%fd157, %fd154, %fd155;
	st.shared.f64 	[%r35], %fd157;
	fma.rn.f64 	%fd158, %fd11, %fd139, 0d0000000000000000;
	fma.rn.f64 	%fd159, %fd12, %fd140, 0d0000000000000000;
	fma.rn.f64 	%fd160, %fd15, %fd141, %fd158;
	fma.rn.f64 	%fd161, %fd16, %fd142, %fd159;
	fma.rn.f64 	%fd162, %fd19, %fd143, %fd160;
	fma.rn.f64 	%fd163, %fd20, %fd144, %fd161;
	fma.rn.f64 	%fd164, %fd23, %fd147, %fd162;
	fma.rn.f64 	%fd165, %fd24, %fd146, %fd163;
	sub.f64 	%fd166, %fd164, %fd165;
	st.shared.f64 	[%r35+16], %fd166;
	add.f64 	%fd167, %fd164, %fd165;
	st.shared.f64 	[%r35+8], %fd167;
	bar.sync 	0;
	@%p10 bra 	$L__BB82_10;
	mov.u32 	%r44, %tid.y;
	mov.u32 	%r45, _ZZ30massMatrixMultiplySharedKernelILi4ELi7ELi2EEviPKdS1_S1_S1_PdE6s_tmp1;
	mad.lo.s32 	%r46, %r44, 2744, %r45;
	mov.u32 	%r47, %tid.x;
	shr.u32 	%r48, %r47, 2;
	mad.lo.s32 	%r49, %r48, 56, %r46;
	mad.lo.s32 	%r50, %r48, 336, %r49;
	shl.b32 	%r51, %r47, 3;
	and.b32  	%r52, %r51, 24;
	add.s32 	%r53, %r50, %r52;
	ld.shared.f64 	%fd168, [%r53];
	ld.shared.f64 	%fd169, [%r53+336];
	add.f64 	%fd170, %fd168, %fd169;
	sub.f64 	%fd171, %fd168, %fd169;
	ld.shared.f64 	%fd172, [%r53+56];
	ld.shared.f64 	%fd173, [%r53+280];
	add.f64 	%fd174, %fd172, %fd173;
	sub.f64 	%fd175, %fd172, %fd173;
	ld.shared.f64 	%fd176, [%r53+112];
	ld.shared.f64 	%fd177, [%r53+224];
	add.f64 	%fd178, %fd176, %fd177;
	sub.f64 	%fd179, %fd176, %fd177;
	ld.shared.f64 	%fd180, [%r53+168];
	add.f64 	%fd181, %fd180, %fd180;
	sub.f64 	%fd182, %fd180, %fd180;
	mul.f64 	%fd183, %fd181, 0d3FE0000000000000;
	fma.rn.f64 	%fd184, %fd9, %fd170, 0d0000000000000000;
	fma.rn.f64 	%fd185, %fd10, %fd171, 0d0000000000000000;
	fma.rn.f64 	%fd186, %fd13, %fd174, %fd184;
	fma.rn.f64 	%fd187, %fd14, %fd175, %fd185;
	fma.rn.f64 	%fd188, %fd17, %fd178, %fd186;
	fma.rn.f64 	%fd189, %fd18, %fd179, %fd187;
	fma.rn.f64 	%fd190, %fd21, %fd183, %fd188;
	fma.rn.f64 	%fd191, %fd22, %fd182, %fd189;
	sub.f64 	%fd192, %fd190, %fd191;
	st.shared.f64 	[%r53+168], %fd192;
	add.f64 	%fd193, %fd190, %fd191;
	st.shared.f64 	[%r53], %fd193;
	fma.rn.f64 	%fd194, %fd11, %fd170, 0d0000000000000000;
	fma.rn.f64 	%fd195, %fd12, %fd171, 0d0000000000000000;
	fma.rn.f64 	%fd196, %fd15, %fd174, %fd194;
	fma.rn.f64 	%fd197, %fd16, %fd175, %fd195;
	fma.rn.f64 	%fd198, %fd19, %fd178, %fd196;
	fma.rn.f64 	%fd199, %fd20, %fd179, %fd197;
	fma.rn.f64 	%fd200, %fd23, %fd183, %fd198;
	fma.rn.f64 	%fd201, %fd24, %fd182, %fd199;
	sub.f64 	%fd202, %fd200, %fd201;
	st.shared.f64 	[%r53+112], %fd202;
	add.f64 	%fd203, %fd200, %fd201;
	st.shared.f64 	[%r53+56], %fd203;
$L__BB82_10:
	mov.u32 	%r9, %tid.x;
	setp.gt.u32 	%p11, %r9, 15;
	bar.sync 	0;
	@%p11 bra 	$L__BB82_12;
	mov.u32 	%r54, %tid.y;
	mov.u32 	%r55, _ZZ30massMatrixMultiplySharedKernelILi4ELi7ELi2EEviPKdS1_S1_S1_PdE6s_tmp1;
	mad.lo.s32 	%r56, %r54, 2744, %r55;
	shr.u32 	%r57, %r9, 2;
	mad.lo.s32 	%r58, %r57, 56, %r56;
	shl.b32 	%r59, %r9, 3;
	and.b32  	%r60, %r59, 24;
	add.s32 	%r61, %r58, %r60;
	ld.shared.f64 	%fd204, [%r61];
	ld.shared.f64 	%fd205, [%r61+2352];
	add.f64 	%fd206, %fd204, %fd205;
	sub.f64 	%fd207, %fd204, %fd205;
	ld.shared.f64 	%fd208, [%r61+392];
	ld.shared.f64 	%fd209, [%r61+1960];
	add.f64 	%fd210, %fd208, %fd209;
	sub.f64 	%fd211, %fd208, %fd209;
	ld.shared.f64 	%fd212, [%r61+784];
	ld.shared.f64 	%fd213, [%r61+1568];
	add.f64 	%fd214, %fd212, %fd213;
	sub.f64 	%fd215, %fd212, %fd213;
	ld.shared.f64 	%fd216, [%r61+1176];
	add.f64 	%fd217, %fd216, %fd216;
	sub.f64 	%fd218, %fd216, %fd216;
	mul.f64 	%fd219, %fd217, 0d3FE0000000000000;
	fma.rn.f64 	%fd220, %fd9, %fd206, 0d0000000000000000;
	fma.rn.f64 	%fd221, %fd10, %fd207, 0d0000000000000000;
	fma.rn.f64 	%fd222, %fd13, %fd210, %fd220;
	fma.rn.f64 	%fd223, %fd14, %fd211, %fd221;
	fma.rn.f64 	%fd224, %fd17, %fd214, %fd222;
	fma.rn.f64 	%fd225, %fd18, %fd215, %fd223;
	fma.rn.f64 	%fd226, %fd21, %fd219, %fd224;
	fma.rn.f64 	%fd227, %fd22, %fd218, %fd225;
	sub.f64 	%fd240, %fd226, %fd227;
	add.f64 	%fd243, %fd226, %fd227;
	fma.rn.f64 	%fd228, %fd11, %fd206, 0d0000000000000000;
	fma.rn.f64 	%fd229, %fd12, %fd207, 0d0000000000000000;
	fma.rn.f64 	%fd230, %fd15, %fd210, %fd228;
	fma.rn.f64 	%fd231, %fd16, %fd211, %fd229;
	fma.rn.f64 	%fd232, %fd19, %fd214, %fd230;
	fma.rn.f64 	%fd233, %fd20, %fd215, %fd231;
	fma.rn.f64 	%fd234, %fd23, %fd219, %fd232;
	fma.rn.f64 	%fd235, %fd24, %fd218, %fd233;
	sub.f64 	%fd241, %fd234, %fd235;
	add.f64 	%fd242, %fd234, %fd235;
$L__BB82_12:
	bar.sync 	0;
	@%p4 bra 	$L__BB82_14;
	ld.param.u64 	%rd21, [_Z30massMatrixMultiplySharedKernelILi4ELi7ELi2EEviPKdS1_S1_S1_Pd_param_5];
	and.b32  	%r62, %r9, 15;
	mov.u32 	%r63, %ctaid.x;
	shl.b32 	%r64, %r63, 1;
	mov.u32 	%r65, %tid.y;
	add.s32 	%r66, %r64, %r65;
	shl.b32 	%r67, %r66, 6;
	or.b32  	%r68, %r62, %r67;
	cvta.to.global.u64 	%rd17, %rd21;
	mul.wide.s32 	%rd18, %r68, 8;
	add.s64 	%rd19, %rd17, %rd18;
	st.global.f64 	[%rd19], %fd243;
	st.global.f64 	[%rd19+128], %fd242;
	st.global.f64 	[%rd19+256], %fd241;
	st.global.f64 	[%rd19+384], %fd240;
$L__BB82_14:
	ret;

}
	// .globl	_Z30massMatrixMultiplyGlobalKernelILi4ELi7ELi2EEviPKdS1_S1_S1_Pd
.visible .entry _Z30massMatrixMultiplyGlobalKernelILi4ELi7ELi2EEviPKdS1_S1_S1_Pd(
	.param .u32 _Z30massMatrixMultiplyGlobalKernelILi4ELi7ELi2EEviPKdS1_S1_S1_Pd_param_0,
	.param .u64 .ptr .align 1 _Z30massMatrixMultiplyGlobalKernelILi4ELi7ELi2EEviPKdS1_S1_S1_Pd_param_1,
	.param .u64 .ptr .align 1 _Z30massMatrixMultiplyGlobalKernelILi4ELi7ELi2EEviPKdS1_S1_S1_Pd_param_2,
	.param .u64 .ptr .align 1 _Z30massMatrixMultiplyGlobalKernelILi4ELi7ELi2EEviPKdS1_S1_S1_Pd_param_3,
	.param .u64 .ptr .align 1 _Z30massMatrixMultiplyGlobalKernelILi4ELi7ELi2EEviPKdS1_S1_S1_Pd_param_4,
	.param .u64 .ptr .align 1 _Z30massMatrixMultiplyGlobalKernelILi4ELi7ELi2EEviPKdS1_S1_S1_Pd_param_5
)
{
	.reg .pred 	%p<10>;
	.reg .b16 	%rs<5>;
	.reg .b32 	%r<64>;
	.reg .b64 	%rd<23>;
	.reg .b64 	%fd<274>;
	// demoted variable
	.shared .align 8 .b8 _ZZ30massMatrixMultiplyGlobalKernelILi4ELi7ELi2EEviPKdS1_S1_S1_PdE6s_tmp1[5488];
	ld.param.u32 	%r10, [_Z30massMatrixMultiplyGlobalKernelILi4ELi7ELi2EEviPKdS1_S1_S1_Pd_param_0];
	ld.param.u64 	%rd4, [_Z30massMatrixMultiplyGlobalKernelILi4ELi7ELi2EEviPKdS1_S1_S1_Pd_param_2];
	ld.param.u64 	%rd5, [_Z30massMatrixMultiplyGlobalKernelILi4ELi7ELi2EEviPKdS1_S1_S1_Pd_param_3];
	ld.param.u64 	%rd6, [_Z30massMatrixMultiplyGlobalKernelILi4ELi7ELi2EEviPKdS1_S1_S1_Pd_param_4];
	cvta.to.global.u64 	%rd1, %rd5;
	cvta.to.global.u64 	%rd2, %rd4;
	mov.u32 	%r11, %tid.x;
	mov.u32 	%r2, %tid.y;
	mov.u32 	%r12, %ctaid.x;
	shl.b32 	%r13, %r12, 1;
	add.s32 	%r3, %r13, %r2;
	and.b32  	%r4, %r11, 3;
	setp.lt.s32 	%p2, %r3, %r10;
	setp.lt.u32 	%p3, %r11, 16;
	and.pred  	%p1, %p2, %p3;
	not.pred 	%p4, %p1;
	@%p4 bra 	$L__BB83_2;
	cvta.to.global.u64 	%rd8, %rd6;
	and.b32  	%r14, %r11, 12;
	or.b32  	%r15, %r4, %r14;
	shl.b32 	%r16, %r3, 6;
	or.b32  	%r17, %r15, %r16;
	mul.wide.s32 	%rd9, %r17, 8;
	add.s64 	%rd10, %rd8, %rd9;
	ld.global.nc.f64 	%fd269, [%rd10];
	ld.global.nc.f64 	%fd268, [%rd10+128];
	ld.global.nc.f64 	%fd267, [%rd10+256];
	ld.global.nc.f64 	%fd266, [%rd10+384];
$L__BB83_2:
	setp.gt.u32 	%p5, %r11, 15;
	bar.sync 	0;
	mov.u32 	%r18, _ZZ30massMatrixMultiplyGlobalKernelILi4ELi7ELi2EEviPKdS1_S1_S1_PdE6s_tmp1;
	mad.lo.s32 	%r19, %r2, 2744, %r18;
	shr.u32 	%r5, %r11, 2;
	mad.lo.s32 	%r6, %r5, 56, %r19;
	shl.b32 	%r20, %r4, 3;
	add.s32 	%r7, %r6, %r20;
	@%p5 bra 	$L__BB83_4;
	add.f64 	%fd38, %fd269, %fd266;
	sub.f64 	%fd39, %fd269, %fd266;
	add.f64 	%fd40, %fd268, %fd267;
	sub.f64 	%fd41, %fd268, %fd267;
	ld.global.nc.f64 	%fd42, [%rd2];
	fma.rn.f64 	%fd43, %fd42, %fd38, 0d0000000000000000;
	ld.global.nc.f64 	%fd44, [%rd1];
	fma.rn.f64 	%fd45, %fd44, %fd39, 0d0000000000000000;
	ld.global.nc.f64 	%fd46, [%rd2+8];
	fma.rn.f64 	%fd47, %fd46, %fd40, %fd43;
	ld.global.nc.f64 	%fd48, [%rd1+8];
	fma.rn.f64 	%fd49, %fd48, %fd41, %fd45;
	sub.f64 	%fd50, %fd47, %fd49;
	st.shared.f64 	[%r7+2352], %fd50;
	add.f64 	%fd51, %fd49, %fd47;
	st.shared.f64 	[%r7], %fd51;
	ld.global.nc.f64 	%fd52, [%rd2+16];
	fma.rn.f64 	%fd53, %fd52, %fd38, 0d0000000000000000;
	ld.global.nc.f64 	%fd54, [%rd1+16];
	fma.rn.f64 	%fd55, %fd54, %fd39, 0d0000000000000000;
	ld.global.nc.f64 	%fd56, [%rd2+24];
	fma.rn.f64 	%fd57, %fd56, %fd40, %fd53;
	ld.global.nc.f64 	%fd58, [%rd1+24];
	fma.rn.f64 	%fd59, %fd58, %fd41, %fd55;
	sub.f64 	%fd60, %fd57, %fd59;
	st.shared.f64 	[%r7+1960], %fd60;
	add.f64 	%fd61, %fd59, %fd57;
	st.shared.f64 	[%r7+392], %fd61;
	ld.global.nc.f64 	%fd62, [%rd2+32];
	fma.rn.f64 	%fd63, %fd62, %fd38, 0d0000000000000000;
	ld.global.nc.f64 	%fd64, [%rd1+32];
	fma.rn.f64 	%fd65, %fd64, %fd39, 0d0000000000000000;
	ld.global.nc.f64 	%fd66, [%rd2+40];
	fma.rn.f64 	%fd67, %fd66, %fd40, %fd63;
	ld.global.nc.f64 	%fd68, [%rd1+40];
	fma.rn.f64 	%fd69, %fd68, %fd41, %fd65;
	sub.f64 	%fd70, %fd67, %fd69;
	st.shared.f64 	[%r7+1568], %fd70;
	add.f64 	%fd71, %fd69, %fd67;
	st.shared.f64 	[%r7+784], %fd71;
	ld.global.nc.f64 	%fd72, [%rd2+48];
	fma.rn.f64 	%fd73, %fd72, %fd38, 0d0000000000000000;
	ld.global.nc.f64 	%fd74, [%rd1+48];
	fma.rn.f64 	%fd75, %fd74, %fd39, 0d0000000000000000;
	ld.global.nc.f64 	%fd76, [%rd2+56];
	fma.rn.f64 	%fd77, %fd76, %fd40, %fd73;
	ld.global.nc.f64 	%fd78, [%rd1+56];
	fma.rn.f64 	%fd79, %fd78, %fd41, %fd75;
	add.f64 	%fd80, %fd79, %fd77;
	st.shared.f64 	[%r7+1176], %fd80;
$L__BB83_4:
	bar.sync 	0;
	setp.gt.u32 	%p6, %r11, 27;
	mad.lo.s32 	%r21, %r5, 336, %r6;
	add.s32 	%r8, %r21, %r20;
	@%p6 bra 	$L__BB83_6;
	ld.shared.f64 	%fd81, [%r8];
	ld.shared.f64 	%fd82, [%r8+168];
	add.f64 	%fd83, %fd81, %fd82;
	sub.f64 	%fd84, %fd81, %fd82;
	ld.shared.f64 	%fd85, [%r8+56];
	ld.shared.f64 	%fd86, [%r8+112];
	add.f64 	%fd87, %fd85, %fd86;
	sub.f64 	%fd88, %fd85, %fd86;
	ld.global.nc.f64 	%fd89, [%rd2];
	fma.rn.f64 	%fd90, %fd89, %fd83, 0d0000000000000000;
	ld.global.nc.f64 	%fd91, [%rd1];
	fma.rn.f64 	%fd92, %fd91, %fd84, 0d0000000000000000;
	ld.global.nc.f64 	%fd93, [%rd2+8];
	fma.rn.f64 	%fd94, %fd93, %fd87, %fd90;
	ld.global.nc.f64 	%fd95, [%rd1+8];
	fma.rn.f64 	%fd96, %fd95, %fd88, %fd92;
	sub.f64 	%fd97, %fd94, %fd96;
	st.shared.f64 	[%r8+336], %fd97;
	add.f64 	%fd98, %fd96, %fd94;
	st.shared.f64 	[%r8], %fd98;
	ld.global.nc.f64 	%fd99, [%rd2+16];
	fma.rn.f64 	%fd100, %fd99, %fd83, 0d0000000000000000;
	ld.global.nc.f64 	%fd101, [%rd1+16];
	fma.rn.f64 	%fd102, %fd101, %fd84, 0d0000000000000000;
	ld.global.nc.f64 	%fd103, [%rd2+24];
	fma.rn.f64 	%fd104, %fd103, %fd87, %fd100;
	ld.global.nc.f64 	%fd105, [%rd1+24];
	fma.rn.f64 	%fd106, %fd105, %fd88, %fd102;
	sub.f64 	%fd107, %fd104, %fd106;
	st.shared.f64 	[%r8+280], %fd107;
	add.f64 	%fd108, %fd106, %fd104;
	st.shared.f64 	[%r8+56], %fd108;
	ld.global.nc.f64 	%fd109, [%rd2+32];
	fma.rn.f64 	%fd110, %fd109, %fd83, 0d0000000000000000;
	ld.global.nc.f64 	%fd111, [%rd1+32];
	fma.rn.f64 	%fd112, %fd111, %fd84, 0d0000000000000000;
	ld.global.nc.f64 	%fd113, [%rd2+40];
	fma.rn.f64 	%fd114, %fd113, %fd87, %fd110;
	ld.global.nc.f64 	%fd115, [%rd1+40];
	fma.rn.f64 	%fd116, %fd115, %fd88, %fd112;
	sub.f64 	%fd117, %fd114, %fd116;
	st.shared.f64 	[%r8+224], %fd117;
	add.f64 	%fd118, %fd116, %fd114;
	st.shared.f64 	[%r8+112], %fd118;
	ld.global.nc.f64 	%fd119, [%rd2+48];
	fma.rn.f64 	%fd120, %fd119, %fd83, 0d0000000000000000;
	ld.global.nc.f64 	%fd121, [%rd1+48];
	fma.rn.f64 	%fd122, %fd121, %fd84, 0d0000000000000000;
	ld.global.nc.f64 	%fd123, [%rd2+56];
	fma.rn.f64 	%fd124, %fd123, %fd87, %fd120;
	ld.global.nc.f64 	%fd125, [%rd1+56];
	fma.rn.f64 	%fd126, %fd125, %fd88, %fd122;
	add.f64 	%fd127, %fd126, %fd124;
	st.shared.f64 	[%r8+168], %fd127;
$L__BB83_6:
	ld.param.u64 	%rd21, [_Z30massMatrixMultiplyGlobalKernelILi4ELi7ELi2EEviPKdS1_S1_S1_Pd_param_3];
	ld.param.u64 	%rd20, [_Z30massMatrixMultiplyGlobalKernelILi4ELi7ELi2EEviPKdS1_S1_S1_Pd_param_2];
	ld.param.u64 	%rd19, [_Z30massMatrixMultiplyGlobalKernelILi4ELi7ELi2EEviPKdS1_S1_S1_Pd_param_1];
	mov.u32 	%r23, %tid.x;
	setp.gt.u32 	%p7, %r23, 27;
	bar.sync 	0;
	cvt.u16.u32 	%rs1, %r23;
	mul.hi.u16 	%rs2, %rs1, 9363;
	mul.lo.s16 	%rs3, %rs2, 7;
	sub.s16 	%rs4, %rs1, %rs3;
	mov.u32 	%r24, %tid.y;
	mov.u32 	%r25, _ZZ30massMatrixMultiplyGlobalKernelILi4ELi7ELi2EEviPKdS1_S1_S1_PdE6s_tmp1;
	mad.lo.s32 	%r26, %r24, 2744, %r25;
	mul.wide.u16 	%r27, %rs2, 392;
	add.s32 	%r28, %r26, %r27;
	mul.wide.u16 	%r29, %rs4, 56;
	add.s32 	%r30, %r28, %r29;
	ld.shared.f64 	%fd128, [%r30];
	ld.shared.f64 	%fd129, [%r30+24];
	add.f64 	%fd130, %fd128, %fd129;
	sub.f64 	%fd131, %fd128, %fd129;
	ld.shared.f64 	%fd132, [%r30+8];
	ld.shared.f64 	%fd133, [%r30+16];
	add.f64 	%fd134, %fd132, %fd133;
	sub.f64 	%fd135, %fd132, %fd133;
	mov.u32 	%r31, %ctaid.x;
	shl.b32 	%r32, %r31, 1;
	add.s32 	%r33, %r32, %r24;
	mov.b32 	%r34, {%rs4, %rs2};
	mov.b32 	%r35, 6;
	mov.b32 	%r36, 12551;
	dp2a.lo.u32.u32 	%r37, %r34, %r36, %r35;
	mad.lo.s32 	%r38, %r33, 343, %r37;
	cvta.to.global.u64 	%rd11, %rd20;
	ld.global.nc.f64 	%fd9, [%rd11];
	fma.rn.f64 	%fd136, %fd9, %fd130, 0d0000000000000000;
	cvta.to.global.u64 	%rd12, %rd21;
	ld.global.nc.f64 	%fd10, [%rd12];
	fma.rn.f64 	%fd137, %fd10, %fd131, 0d0000000000000000;
	ld.global.nc.f64 	%fd11, [%rd11+8];
	fma.rn.f64 	%fd138, %fd11, %fd134, %fd136;
	ld.global.nc.f64 	%fd12, [%rd12+8];
	fma.rn.f64 	%fd139, %fd12, %fd135, %fd137;
	cvta.to.global.u64 	%rd13, %rd19;
	mul.wide.s32 	%rd14, %r38, 8;
	add.s64 	%rd15, %rd13, %rd14;
	ld.global.nc.f64 	%fd140, [%rd15];
	ld.global.nc.f64 	%fd141, [%rd15+-48];
	sub.f64 	%fd142, %fd138, %fd139;
	mul.f64 	%fd143, %fd142, %fd140;
	add.f64 	%fd144, %fd138, %fd139;
	mul.f64 	%fd273, %fd144, %fd141;
	ld.global.nc.f64 	%fd14, [%rd11+16];
	fma.rn.f64 	%fd145, %fd14, %fd130, 0d0000000000000000;
	ld.global.nc.f64 	%fd15, [%rd12+16];
	fma.rn.f64 	%fd146, %fd15, %fd131, 0d0000000000000000;
	ld.global.nc.f64 	%fd16, [%rd11+24];
	fma.rn.f64 	%fd147, %fd16, %fd134, %fd145;
	ld.global.nc.f64 	%fd17, [%rd12+24];
	fma.rn.f64 	%fd148, %fd17, %fd135, %fd146;
	ld.global.nc.f64 	%fd149, [%rd15+-8];
	ld.global.nc.f64 	%fd150, [%rd15+-40];
	sub.f64 	%fd151, %fd147, %fd148;
	mul.f64 	%fd152, %fd151, %fd149;
	add.f64 	%fd153, %fd147, %fd148;
	mul.f64 	%fd272, %fd153, %fd150;
	ld.global.nc.f64 	%fd19, [%rd11+32];
	fma.rn.f64 	%fd154, %fd19, %fd130, 0d0000000000000000;
	ld.global.nc.f64 	%fd20, [%rd12+32];
	fma.rn.f64 	%fd155, %fd20, %fd131, 0d0000000000000000;
	ld.global.nc.f64 	%fd21, [%rd11+40];
	fma.rn.f64 	%fd156, %fd21, %fd134, %fd154;
	ld.global.nc.f64 	%fd22, [%rd12+40];
	fma.rn.f64 	%fd157, %fd22, %fd135, %fd155;
	ld.global.nc.f64 	%fd158, [%rd15+-16];
	ld.global.nc.f64 	%fd159, [%rd15+-32];
	sub.f64 	%fd160, %fd156, %fd157;
	mul.f64 	%fd161, %fd160, %fd158;
	add.f64 	%fd162, %fd156, %fd157;
	mul.f64 	%fd271, %fd162, %fd159;
	ld.global.nc.f64 	%fd24, [%rd11+48];
	fma.rn.f64 	%fd163, %fd24, %fd130, 0d0000000000000000;
	ld.global.nc.f64 	%fd25, [%rd12+48];
	fma.rn.f64 	%fd164, %fd25, %fd131, 0d0000000000000000;
	ld.global.nc.f64 	%fd26, [%rd11+56];
	fma.rn.f64 	%fd165, %fd26, %fd134, %fd163;
	ld.global.nc.f64 	%fd27, [%rd12+56];
	fma.rn.f64 	%fd166, %fd27, %fd135, %fd164;
	ld.global.nc.f64 	%fd167, [%rd15+-24];
	add.f64 	%fd168, %fd165, %fd166;
	mul.f64 	%fd270, %fd168, %fd167;
	bar.sync 	0;
	add.f64 	%fd169, %fd273, %fd143;
	sub.f64 	%fd170, %fd273, %fd143;
	add.f64 	%fd171, %fd272, %fd152;
	sub.f64 	%fd172, %fd272, %fd152;
	add.f64 	%fd173, %fd271, %fd161;
	sub.f64 	%fd174, %fd271, %fd161;
	add.f64 	%fd175, %fd270, %fd270;
	sub.f64 	%fd176, %fd270, %fd270;
	mul.f64 	%fd177, %fd175, 0d3FE0000000000000;
	fma.rn.f64 	%fd178, %fd9, %fd169, 0d0000000000000000;
	fma.rn.f64 	%fd179, %fd10, %fd170, 0d0000000000000000;
	fma.rn.f64 	%fd180, %fd14, %fd171, %fd178;
	fma.rn.f64 	%fd181, %fd15, %fd172, %fd179;
	fma.rn.f64 	%fd182, %fd19, %fd173, %fd180;
	fma.rn.f64 	%fd183, %fd20, %fd174, %fd181;
	fma.rn.f64 	%fd184, %fd24, %fd177, %fd182;
	fma.rn.f64 	%fd185, %fd25, %fd176, %fd183;
	sub.f64 	%fd186, %fd184, %fd185;
	st.shared.f64 	[%r30+24], %fd186;
	add.f64 	%fd187, %fd184, %fd185;
	st.shared.f64 	[%r30], %fd187;
	fma.rn.f64 	%fd188, %fd11, %fd169, 0d0000000000000000;
	fma.rn.f64 	%fd189, %fd12, %fd170, 0d0000000000000000;
	fma.rn.f64 	%fd190, %fd16, %fd171, %fd188;
	fma.rn.f64 	%fd191, %fd17, %fd172, %fd189;
	fma.rn.f64 	%fd192, %fd21, %fd173, %fd190;
	fma.rn.f64 	%fd193, %fd22, %fd174, %fd191;
	fma.rn.f64 	%fd194, %fd26, %fd177, %fd192;
	fma.rn.f64 	%fd195, %fd27, %fd176, %fd193;
	sub.f64 	%fd196, %fd194, %fd195;
	st.shared.f64 	[%r30+16], %fd196;
	add.f64 	%fd197, %fd194, %fd195;
	st.shared.f64 	[%r30+8], %fd197;
	bar.sync 	0;
	@%p7 bra 	$L__BB83_8;
	mov.u32 	%r39, %tid.y;
	mov.u32 	%r40, _ZZ30massMatrixMultiplyGlobalKernelILi4ELi7ELi2EEviPKdS1_S1_S1_PdE6s_tmp1;
	mad.lo.s32 	%r41, %r39, 2744, %r40;
	mov.u32 	%r42, %tid.x;
	shr.u32 	%r43, %r42, 2;
	mad.lo.s32 	%r44, %r43, 56, %r41;
	mad.lo.s32 	%r45, %r43, 336, %r44;
	shl.b32 	%r46, %r42, 3;
	and.b32  	%r47, %r46, 24;
	add.s32 	%r48, %r45, %r47;
	ld.shared.f64 	%fd198, [%r48];
	ld.shared.f64 	%fd199, [%r48+336];
	add.f64 	%fd200, %fd198, %fd199;
	sub.f64 	%fd201, %fd198, %fd199;
	ld.shared.f64 	%fd202, [%r48+56];
	ld.shared.f64 	%fd203, [%r48+280];
	add.f64 	%fd204, %fd202, %fd203;
	sub.f64 	%fd205, %fd202, %fd203;
	ld.shared.f64 	%fd206, [%r48+112];
	ld.shared.f64 	%fd207, [%r48+224];
	add.f64 	%fd208, %fd206, %fd207;
	sub.f64 	%fd209, %fd206, %fd207;
	ld.shared.f64 	%fd210, [%r48+168];
	add.f64 	%fd211, %fd210, %fd210;
	sub.f64 	%fd212, %fd210, %fd210;
	mul.f64 	%fd213, %fd211, 0d3FE0000000000000;
	fma.rn.f64 	%fd214, %fd9, %fd200, 0d0000000000000000;
	fma.rn.f64 	%fd215, %fd10, %fd201, 0d0000000000000000;
	fma.rn.f64 	%fd216, %fd14, %fd204, %fd214;
	fma.rn.f64 	%fd217, %fd15, %fd205, %fd215;
	fma.rn.f64 	%fd218, %fd19, %fd208, %fd216;
	fma.rn.f64 	%fd219, %fd20, %fd209, %fd217;
	fma.rn.f64 	%fd220, %fd24, %fd213, %fd218;
	fma.rn.f64 	%fd221, %fd25, %fd212, %fd219;
	sub.f64 	%fd222, %fd220, %fd221;
	st.shared.f64 	[%r48+168], %fd222;
	add.f64 	%fd223, %fd220, %fd221;
	st.shared.f64 	[%r48], %fd223;
	fma.rn.f64 	%fd224, %fd11, %fd200, 0d0000000000000000;
	fma.rn.f64 	%fd225, %fd12, %fd201, 0d0000000000000000;
	fma.rn.f64 	%fd226, %fd16, %fd204, %fd224;
	fma.rn.f64 	%fd227, %fd17, %fd205, %fd225;
	fma.rn.f64 	%fd228, %fd21, %fd208, %fd226;
	fma.rn.f64 	%fd229, %fd22, %fd209, %fd227;
	fma.rn.f64 	%fd230, %fd26, %fd213, %fd228;
	fma.rn.f64 	%fd231, %fd27, %fd212, %fd229;
	sub.f64 	%fd232, %fd230, %fd231;
	st.shared.f64 	[%r48+112], %fd232;
	add.f64 	%fd233, %fd230, %fd231;
	st.shared.f64 	[%r48+56], %fd233;
$L__BB83_8:
	mov.u32 	%r9, %tid.x;
	setp.gt.u32 	%p8, %r9, 15;
	bar.sync 	0;
	@%p8 bra 	$L__BB83_10;
	mov.u32 	%r49, %tid.y;
	mov.u32 	%r50, _ZZ30massMatrixMultiplyGlobalKernelILi4ELi7ELi2EEviPKdS1_S1_S1_PdE6s_tmp1;
	mad.lo.s32 	%r51, %r49, 2744, %r50;
	shr.u32 	%r52, %r9, 2;
	mad.lo.s32 	%r53, %r52, 56, %r51;
	shl.b32 	%r54, %r9, 3;
	and.b32  	%r55, %r54, 24;
	add.s32 	%r56, %r53, %r55;
	ld.shared.f64 	%fd234, [%r56];
	ld.shared.f64 	%fd235, [%r56+2352];
	add.f64 	%fd236, %fd234, %fd235;
	sub.f64 	%fd237, %fd234, %fd235;
	ld.shared.f64 	%fd238, [%r56+392];
	ld.shared.f64 	%fd239, [%r56+1960];
	add.f64 	%fd240, %fd238, %fd239;
	sub.f64 	%fd241, %fd238, %fd239;
	ld.shared.f64 	%fd242, [%r56+784];
	ld.shared.f64 	%fd243, [%r56+1568];
	add.f64 	%fd244, %fd242, %fd243;
	sub.f64 	%fd245, %fd242, %fd243;
	ld.shared.f64 	%fd246, [%r56+1176];
	add.f64 	%fd247, %fd246, %fd246;
	sub.f64 	%fd248, %fd246, %fd246;
	mul.f64 	%fd249, %fd247, 0d3FE0000000000000;
	fma.rn.f64 	%fd250, %fd9, %fd236, 0d0000000000000000;
	fma.rn.f64 	%fd251, %fd10, %fd237, 0d0000000000000000;
	fma.rn.f64 	%fd252, %fd14, %fd240, %fd250;
	fma.rn.f64 	%fd253, %fd15, %fd241, %fd251;
	fma.rn.f64 	%fd254, %fd19, %fd244, %fd252;
	fma.rn.f64 	%fd255, %fd20, %fd245, %fd253;
	fma.rn.f64 	%fd256, %fd24, %fd249, %fd254;
	fma.rn.f64 	%fd257, %fd25, %fd248, %fd255;
	sub.f64 	%fd270, %fd256, %fd257;
	add.f64 	%fd273, %fd256, %fd257;
	fma.rn.f64 	%fd258, %fd11, %fd236, 0d0000000000000000;
	fma.rn.f64 	%fd259, %fd12, %fd237, 0d0000000000000000;
	fma.rn.f64 	%fd260, %fd16, %fd240, %fd258;
	fma.rn.f64 	%fd261, %fd17, %fd241, %fd259;
	fma.rn.f64 	%fd262, %fd21, %fd244, %fd260;
	fma.rn.f64 	%fd263, %fd22, %fd245, %fd261;
	fma.rn.f64 	%fd264, %fd26, %fd249, %fd262;
	fma.rn.f64 	%fd265, %fd27, %fd248, %fd263;
	sub.f64 	%fd271, %fd264, %fd265;
	add.f64 	%fd272, %fd264, %fd265;
$L__BB83_10:
	bar.sync 	0;
	@%p4 bra 	$L__BB83_12;
	ld.param.u64 	%rd22, [_Z30massMatrixMultiplyGlobalKernelILi4ELi7ELi2EEviPKdS1_S1_S1_Pd_param_5];
	and.b32  	%r57, %r9, 15;
	mov.u32 	%r58, %ctaid.x;
	shl.b32 	%r59, %r58, 1;
	mov.u32 	%r60, %tid.y;
	add.s32 	%r61, %r59, %r60;
	shl.b32 	%r62, %r61, 6;
	or.b32  	%r63, %r57, %r62;
	cvta.to.global.u64 	%rd16, %rd22;
	mul.wide.s32 	%rd17, %r63, 8;
	add.s64 	%rd18, %rd16, %rd17;
	st.global.f64 	[%rd18], %fd273;
	st.global.f64 	[%rd18+128], %fd272;
	st.global.f64 	[%rd18+256], %fd271;
	st.global.f64 	[%rd18+384], %fd270;
$L__BB83_12:
	ret;

}
	// .globl	_Z40massMatrixMultiplyMonolithicGlobalKernelILi4ELi7ELi2EEviPKdS1_S1_S1_Pd
.visible .entry _Z40massMatrixMultiplyMonolithicGlobalKernelILi4ELi7ELi2EEviPKdS1_S1_S1_Pd(
	.param .u32 _Z40massMatrixMultiplyMonolithicGlobalKernelILi4ELi7ELi2EEviPKdS1_S1_S1_Pd_param_0,
	.param .u64 .ptr .align 1 _Z40massMatrixMultiplyMonolithicGlobalKernelILi4ELi7ELi2EEviPKdS1_S1_S1_Pd_param_1,
	.param .u64 .ptr .align 1 _Z40massMatrixMultiplyMonolithicGlobalKernelILi4ELi7ELi2EEviPKdS1_S1_S1_Pd_param_2,
	.param .u64 .ptr .align 1 _Z40massMatrixMultiplyMonolithicGlobalKernelILi4ELi7ELi2EEviPKdS1_S1_S1_Pd_param_3,
	.param .u64 .ptr .align 1 _Z40massMatrixMultiplyMonolithicGlobalKernelILi4ELi7ELi2EEviPKdS1_S1_S1_Pd_param_4,
	.param .u64 .ptr .align 1 _Z40massMatrixMultiplyMonolithicGlobalKernelILi4ELi7ELi2EEviPKdS1_S1_S1_Pd_param_5
)
{
	.reg .pred 	%p<16>;
	.reg .b16 	%rs<5>;
	.reg .b32 	%r<86>;
	.reg .b64 	%rd<29>;
	.reg .b64 	%fd<331>;
	// demoted variable
	.shared .align 8 .b8 _ZZ40massMatrixMultiplyMonolithicGlobalKernelILi4ELi7ELi2EEviPKdS1_S1_S1_PdE6s_tmp1[5488];
	ld.param.u32 	%r13, [_Z40massMatrixMultiplyMonolithicGlobalKernelILi4ELi7ELi2EEviPKdS1_S1_S1_Pd_param_0];
	ld.param.u64 	%rd4, [_Z40massMatrixMultiplyMonolithicGlobalKernelILi4ELi7ELi2EEviPKdS1_S1_S1_Pd_param_2];
	ld.param.u64 	%rd5, [_Z40massMatrixMultiplyMonolithicGlobalKernelILi4ELi7ELi2EEviPKdS1_S1_S1_Pd_param_4];
	cvta.to.global.u64 	%rd1, %rd4;
	mov.u32 	%r1, %tid.x;
	mov.u32 	%r2, %tid.y;
	mov.u32 	%r14, %ctaid.x;
	shl.b32 	%r15, %r14, 1;
	add.s32 	%r3, %r15, %r2;
	and.b32  	%r4, %r1, 3;
	setp.ge.s32 	%p1, %r3, %r13;
	@%p1 bra 	$L__BB84_2;
	cvta.to.global.u64 	%rd7, %rd5;
	and.b32  	%r16, %r1, 1020;
	or.b32  	%r17, %r4, %r16;
	shl.b32 	%r18, %r3, 6;
	add.s32 	%r19, %r17, %r18;
	mul.wide.s32 	%rd8, %r19, 8;
	add.s64 	%rd9, %rd7, %rd8;
	ld.global.nc.f64 	%fd319, [%rd9];
	ld.global.nc.f64 	%fd318, [%rd9+128];
	ld.global.nc.f64 	%fd317, [%rd9+256];
	ld.global.nc.f64 	%fd316, [%rd9+384];
$L__BB84_2:
	bar.sync 	0;
	setp.gt.u32 	%p2, %r1, 15;
	mov.u32 	%r20, _ZZ40massMatrixMultiplyMonolithicGlobalKernelILi4ELi7ELi2EEviPKdS1_S1_S1_PdE6s_tmp1;
	mad.lo.s32 	%r5, %r2, 2744, %r20;
	shr.u32 	%r6, %r1, 2;
	mad.lo.s32 	%r7, %r6, 56, %r5;
	shl.b32 	%r21, %r4, 3;
	add.s32 	%r8, %r7, %r21;
	@%p2 bra 	$L__BB84_4;
	ld.global.nc.f64 	%fd77, [%rd1];
	fma.rn.f64 	%fd78, %fd77, %fd319, 0d0000000000000000;
	ld.global.nc.f64 	%fd79, [%rd1+8];
	fma.rn.f64 	%fd80, %fd79, %fd318, %fd78;
	ld.global.nc.f64 	%fd81, [%rd1+16];
	fma.rn.f64 	%fd82, %fd81, %fd317, %fd80;
	ld.global.nc.f64 	%fd83, [%rd1+24];
	fma.rn.f64 	%fd84, %fd83, %fd316, %fd82;
	st.shared.f64 	[%r8], %fd84;
	ld.global.nc.f64 	%fd85, [%rd1+32];
	fma.rn.f64 	%fd86, %fd85, %fd319, 0d0000000000000000;
	ld.global.nc.f64 	%fd87, [%rd1+40];
	fma.rn.f64 	%fd88, %fd87, %fd318, %fd86;
	ld.global.nc.f64 	%fd89, [%rd1+48];
	fma.rn.f64 	%fd90, %fd89, %fd317, %fd88;
	ld.global.nc.f64 	%fd91, [%rd1+56];
	fma.rn.f64 	%fd92, %fd91, %fd316, %fd90;
	st.shared.f64 	[%r8+392], %fd92;
	ld.global.nc.f64 	%fd93, [%rd1+64];
	fma.rn.f64 	%fd94, %fd93, %fd319, 0d0000000000000000;
	ld.global.nc.f64 	%fd95, [%rd1+72];
	fma.rn.f64 	%fd96, %fd95, %fd318, %fd94;
	ld.global.nc.f64 	%fd97, [%rd1+80];
	fma.rn.f64 	%fd98, %fd97, %fd317, %fd96;
	ld.global.nc.f64 	%fd99, [%rd1+88];
	fma.rn.f64 	%fd100, %fd99, %fd316, %fd98;
	st.shared.f64 	[%r8+784], %fd100;
	ld.global.nc.f64 	%fd101, [%rd1+96];
	fma.rn.f64 	%fd102, %fd101, %fd319, 0d0000000000000000;
	ld.global.nc.f64 	%fd103, [%rd1+104];
	fma.rn.f64 	%fd104, %fd103, %fd318, %fd102;
	ld.global.nc.f64 	%fd105, [%rd1+112];
	fma.rn.f64 	%fd106, %fd105, %fd317, %fd104;
	ld.global.nc.f64 	%fd107, [%rd1+120];
	fma.rn.f64 	%fd108, %fd107, %fd316, %fd106;
	st.shared.f64 	[%r8+1176], %fd108;
	ld.global.nc.f64 	%fd109, [%rd1+128];
	fma.rn.f64 	%fd110, %fd109, %fd319, 0d0000000000000000;
	ld.global.nc.f64 	%fd111, [%rd1+136];
	fma.rn.f64 	%fd112, %fd111, %fd318, %fd110;
	ld.global.nc.f64 	%fd113, [%rd1+144];
	fma.rn.f64 	%fd114, %fd113, %fd317, %fd112;
	ld.global.nc.f64 	%fd115, [%rd1+152];
	fma.rn.f64 	%fd116, %fd115, %fd316, %fd114;
	st.shared.f64 	[%r8+1568], %fd116;
	ld.global.nc.f64 	%fd117, [%rd1+160];
	fma.rn.f64 	%fd118, %fd117, %fd319, 0d0000000000000000;
	ld.global.nc.f64 	%fd119, [%rd1+168];
	fma.rn.f64 	%fd120, %fd119, %fd318, %fd118;
	ld.global.nc.f64 	%fd121, [%rd1+176];
	fma.rn.f64 	%fd122, %fd121, %fd317, %fd120;
	ld.global.nc.f64 	%fd123, [%rd1+184];
	fma.rn.f64 	%fd124, %fd123, %fd316, %fd122;
	st.shared.f64 	[%r8+1960], %fd124;
	ld.global.nc.f64 	%fd125, [%rd1+192];
	fma.rn.f64 	%fd126, %fd125, %fd319, 0d0000000000000000;
	ld.global.nc.f64 	%fd127, [%rd1+200];
	fma.rn.f64 	%fd128, %fd127, %fd318, %fd126;
	ld.global.nc.f64 	%fd129, [%rd1+208];
	fma.rn.f64 	%fd130, %fd129, %fd317, %fd128;
	ld.global.nc.f64 	%fd131, [%rd1+216];
	fma.rn.f64 	%fd132, %fd131, %fd316, %fd130;
	st.shared.f64 	[%r8+2352], %fd132;
$L__BB84_4:
	bar.sync 	0;
	setp.gt.u32 	%p3, %r1, 27;
	mad.lo.s32 	%r22, %r6, 336, %r7;
	add.s32 	%r9, %r22, %r21;
	@%p3 bra 	$L__BB84_6;
	ld.shared.f64 	%fd133, [%r9];
	ld.shared.f64 	%fd134, [%r9+56];
	ld.shared.f64 	%fd135, [%r9+112];
	ld.shared.f64 	%fd136, [%r9+168];
	ld.global.nc.f64 	%fd137, [%rd1];
	fma.rn.f64 	%fd138, %fd137, %fd133, 0d0000000000000000;
	ld.global.nc.f64 	%fd139, [%rd1+8];
	fma.rn.f64 	%fd140, %fd139, %fd134, %fd138;
	ld.global.nc.f64 	%fd141, [%rd1+16];
	fma.rn.f64 	%fd142, %fd141, %fd135, %fd140;
	ld.global.nc.f64 	%fd143, [%rd1+24];
	fma.rn.f64 	%fd144, %fd143, %fd136, %fd142;
	st.shared.f64 	[%r9], %fd144;
	ld.global.nc.f64 	%fd145, [%rd1+32];
	fma.rn.f64 	%fd146, %fd145, %fd133, 0d0000000000000000;
	ld.global.nc.f64 	%fd147, [%rd1+40];
	fma.rn.f64 	%fd148, %fd147, %fd134, %fd146;
	ld.global.nc.f64 	%fd149, [%rd1+48];
	fma.rn.f64 	%fd150, %fd149, %fd135, %fd148;
	ld.global.nc.f64 	%fd151, [%rd1+56];
	fma.rn.f64 	%fd152, %fd151, %fd136, %fd150;
	st.shared.f64 	[%r9+56], %fd152;
	ld.global.nc.f64 	%fd153, [%rd1+64];
	fma.rn.f64 	%fd154, %fd153, %fd133, 0d0000000000000000;
	ld.global.nc.f64 	%fd155, [%rd1+72];
	fma.rn.f64 	%fd156, %fd155, %fd134, %fd154;
	ld.global.nc.f64 	%fd157, [%rd1+80];
	fma.rn.f64 	%fd158, %fd157, %fd135, %fd156;
	ld.global.nc.f64 	%fd159, [%rd1+88];
	fma.rn.f64 	%fd160, %fd159, %fd136, %fd158;
	st.shared.f64 	[%r9+112], %fd160;
	ld.global.nc.f64 	%fd161, [%rd1+96];
	fma.rn.f64 	%fd162, %fd161, %fd133, 0d0000000000000000;
	ld.global.nc.f64 	%fd163, [%rd1+104];
	fma.rn.f64 	%fd164, %fd163, %fd134, %fd162;
	ld.global.nc.f64 	%fd165, [%rd1+112];
	fma.rn.f64 	%fd166, %fd165, %fd135, %fd164;
	ld.global.nc.f64 	%fd167, [%rd1+120];
	fma.rn.f64 	%fd168, %fd167, %fd136, %fd166;
	st.shared.f64 	[%r9+168], %fd168;
	ld.global.nc.f64 	%fd169, [%rd1+128];
	fma.rn.f64 	%fd170, %fd169, %fd133, 0d0000000000000000;
	ld.global.nc.f64 	%fd171, [%rd1+136];
	fma.rn.f64 	%fd172, %fd171, %fd134, %fd170;
	ld.global.nc.f64 	%fd173, [%rd1+144];
	fma.rn.f64 	%fd174, %fd173, %fd135, %fd172;
	ld.global.nc.f64 	%fd175, [%rd1+152];
	fma.rn.f64 	%fd176, %fd175, %fd136, %fd174;
	st.shared.f64 	[%r9+224], %fd176;
	ld.global.nc.f64 	%fd177, [%rd1+160];
	fma.rn.f64 	%fd178, %fd177, %fd133, 0d0000000000000000;
	ld.global.nc.f64 	%fd179, [%rd1+168];
	fma.rn.f64 	%fd180, %fd179, %fd134, %fd178;
	ld.global.nc.f64 	%fd181, [%rd1+176];
	fma.rn.f64 	%fd182, %fd181, %fd135, %fd180;
	ld.global.nc.f64 	%fd183, [%rd1+184];
	fma.rn.f64 	%fd184, %fd183, %fd136, %fd182;
	st.shared.f64 	[%r9+280], %fd184;
	ld.global.nc.f64 	%fd185, [%rd1+192];
	fma.rn.f64 	%fd186, %fd185, %fd133, 0d0000000000000000;
	ld.global.nc.f64 	%fd187, [%rd1+200];
	fma.rn.f64 	%fd188, %fd187, %fd134, %fd186;
	ld.global.nc.f64 	%fd189, [%rd1+208];
	fma.rn.f64 	%fd190, %fd189, %fd135, %fd188;
	ld.global.nc.f64 	%fd191, [%rd1+216];
	fma.rn.f64 	%fd192, %fd191, %fd136, %fd190;
	st.shared.f64 	[%r9+336], %fd192;
$L__BB84_6:
	ld.param.u64 	%rd23, [_Z40massMatrixMultiplyMonolithicGlobalKernelILi4ELi7ELi2EEviPKdS1_S1_S1_Pd_param_1];
	ld.param.u32 	%r78, [_Z40massMatrixMultiplyMonolithicGlobalKernelILi4ELi7ELi2EEviPKdS1_S1_S1_Pd_param_0];
	setp.ge.s32 	%p4, %r3, %r78;
	bar.sync 	0;
	cvt.u16.u32 	%rs1, %r1;
	mul.hi.u16 	%rs2, %rs1, 9363;
	mul.lo.s16 	%rs3, %rs2, 7;
	sub.s16 	%rs4, %rs1, %rs3;
	mul.wide.u16 	%r24, %rs2, 392;
	add.s32 	%r25, %r5, %r24;
	mul.wide.u16 	%r26, %rs4, 56;
	add.s32 	%r10, %r25, %r26;
	ld.shared.f64 	%fd9, [%r10];
	ld.shared.f64 	%fd10, [%r10+8];
	ld.shared.f64 	%fd11, [%r10+16];
	ld.shared.f64 	%fd12, [%r10+24];
	mul.lo.s32 	%r27, %r3, 343;
	mad.lo.s32 	%r28, %r1, 7, %r27;
	ld.global.nc.f64 	%fd13, [%rd1];
	fma.rn.f64 	%fd194, %fd13, %fd9, 0d0000000000000000;
	ld.global.nc.f64 	%fd14, [%rd1+8];
	fma.rn.f64 	%fd195, %fd14, %fd10, %fd194;
	ld.global.nc.f64 	%fd15, [%rd1+16];
	fma.rn.f64 	%fd196, %fd15, %fd11, %fd195;
	ld.global.nc.f64 	%fd16, [%rd1+24];
	fma.rn.f64 	%fd17, %fd16, %fd12, %fd196;
	cvta.to.global.u64 	%rd10, %rd23;
	mul.wide.s32 	%rd11, %r28, 8;
	add.s64 	%rd2, %rd10, %rd11;
	mov.f64 	%fd320, 0d0000000000000000;
	@%p4 bra 	$L__BB84_8;
	ld.global.nc.f64 	%fd320, [%rd2];
$L__BB84_8:
	ld.param.u32 	%r79, [_Z40massMatrixMultiplyMonolithicGlobalKernelILi4ELi7ELi2EEviPKdS1_S1_S1_Pd_param_0];
	setp.ge.s32 	%p5, %r3, %r79;
	mul.f64 	%fd330, %fd17, %fd320;
	ld.global.nc.f64 	%fd21, [%rd1+32];
	fma.rn.f64 	%fd198, %fd21, %fd9, 0d0000000000000000;
	ld.global.nc.f64 	%fd22, [%rd1+40];
	fma.rn.f64 	%fd199, %fd22, %fd10, %fd198;
	ld.global.nc.f64 	%fd23, [%rd1+48];
	fma.rn.f64 	%fd200, %fd23, %fd11, %fd199;
	ld.global.nc.f64 	%fd24, [%rd1+56];
	fma.rn.f64 	%fd25, %fd24, %fd12, %fd200;
	mov.f64 	%fd321, 0d0000000000000000;
	@%p5 bra 	$L__BB84_10;
	ld.global.nc.f64 	%fd321, [%rd2+8];
$L__BB84_10:
	ld.param.u32 	%r80, [_Z40massMatrixMultiplyMonolithicGlobalKernelILi4ELi7ELi2EEviPKdS1_S1_S1_Pd_param_0];
	setp.ge.s32 	%p6, %r3, %r80;
	mul.f64 	%fd329, %fd25, %fd321;
	ld.global.nc.f64 	%fd29, [%rd1+64];
	fma.rn.f64 	%fd202, %fd29, %fd9, 0d0000000000000000;
	ld.global.nc.f64 	%fd30, [%rd1+72];
	fma.rn.f64 	%fd203, %fd30, %fd10, %fd202;
	ld.global.nc.f64 	%fd31, [%rd1+80];
	fma.rn.f64 	%fd204, %fd31, %fd11, %fd203;
	ld.global.nc.f64 	%fd32, [%rd1+88];
	fma.rn.f64 	%fd33, %fd32, %fd12, %fd204;
	mov.f64 	%fd322, 0d0000000000000000;
	@%p6 bra 	$L__BB84_12;
	ld.global.nc.f64 	%fd322, [%rd2+16];
$L__BB84_12:
	ld.param.u32 	%r81, [_Z40massMatrixMultiplyMonolithicGlobalKernelILi4ELi7ELi2EEviPKdS1_S1_S1_Pd_param_0];
	setp.ge.s32 	%p7, %r3, %r81;
	mul.f64 	%fd328, %fd33, %fd322;
	ld.global.nc.f64 	%fd37, [%rd1+96];
	fma.rn.f64 	%fd206, %fd37, %fd9, 0d0000000000000000;
	ld.global.nc.f64 	%fd38, [%rd1+104];
	fma.rn.f64 	%fd207, %fd38, %fd10, %fd206;
	ld.global.nc.f64 	%fd39, [%rd1+112];
	fma.rn.f64 	%fd208, %fd39, %fd11, %fd207;
	ld.global.nc.f64 	%fd40, [%rd1+120];
	fma.rn.f64 	%fd41, %fd40, %fd12, %fd208;
	mov.f64 	%fd323, 0d0000000000000000;
	@%p7 bra 	$L__BB84_14;
	ld.global.nc.f64 	%fd323, [%rd2+24];
$L__BB84_14:
	ld.param.u32 	%r82, [_Z40massMatrixMultiplyMonolithicGlobalKernelILi4ELi7ELi2EEviPKdS1_S1_S1_Pd_param_0];
	setp.ge.s32 	%p8, %r3, %r82;
	mul.f64 	%fd327, %fd41, %fd323;
	ld.global.nc.f64 	%fd45, [%rd1+128];
	fma.rn.f64 	%fd210, %fd45, %fd9, 0d0000000000000000;
	ld.global.nc.f64 	%fd46, [%rd1+136];
	fma.rn.f64 	%fd211, %fd46, %fd10, %fd210;
	ld.global.nc.f64 	%fd47, [%rd1+144];
	fma.rn.f64 	%fd212, %fd47, %fd11, %fd211;
	ld.global.nc.f64 	%fd48, [%rd1+152];
	fma.rn.f64 	%fd49, %fd48, %fd12, %fd212;
	mov.f64 	%fd324, 0d0000000000000000;
	@%p8 bra 	$L__BB84_16;
	ld.global.nc.f64 	%fd324, [%rd2+32];
$L__BB84_16:
	ld.param.u64 	%rd26, [_Z40massMatrixMultiplyMonolithicGlobalKernelILi4ELi7ELi2EEviPKdS1_S1_S1_Pd_param_2];
	ld.param.u32 	%r83, [_Z40massMatrixMultiplyMonolithicGlobalKernelILi4ELi7ELi2EEviPKdS1_S1_S1_Pd_param_0];
	setp.ge.s32 	%p9, %r3, %r83;
	mul.f64 	%fd52, %fd49, %fd324;
	cvta.to.global.u64 	%rd12, %rd26;
	ld.global.nc.f64 	%fd53, [%rd12+160];
	fma.rn.f64 	%fd214, %fd53, %fd9, 0d0000000000000000;
	ld.global.nc.f64 	%fd54, [%rd12+168];
	fma.rn.f64 	%fd215, %fd54, %fd10, %fd214;
	ld.global.nc.f64 	%fd55, [%rd12+176];
	fma.rn.f64 	%fd216, %fd55, %fd11, %fd215;
	ld.global.nc.f64 	%fd56, [%rd12+184];
	fma.rn.f64 	%fd57, %fd56, %fd12, %fd216;
	mov.f64 	%fd325, 0d0000000000000000;
	@%p9 bra 	$L__BB84_18;
	ld.param.u64 	%rd24, [_Z40massMatrixMultiplyMonolithicGlobalKernelILi4ELi7ELi2EEviPKdS1_S1_S1_Pd_param_1];
	cvta.to.global.u64 	%rd13, %rd24;
	mul.lo.s32 	%r38, %r3, 343;
	mad.lo.s32 	%r39, %r1, 7, %r38;
	mul.wide.s32 	%rd14, %r39, 8;
	add.s64 	%rd15, %rd13, %rd14;
	ld.global.nc.f64 	%fd325, [%rd15+40];
$L__BB84_18:
	ld.param.u64 	%rd27, [_Z40massMatrixMultiplyMonolithicGlobalKernelILi4ELi7ELi2EEviPKdS1_S1_S1_Pd_param_2];
	ld.param.u32 	%r84, [_Z40massMatrixMultiplyMonolithicGlobalKernelILi4ELi7ELi2EEviPKdS1_S1_S1_Pd_param_0];
	setp.ge.s32 	%p10, %r3, %r84;
	mul.f64 	%fd60, %fd57, %fd325;
	cvta.to.global.u64 	%rd16, %rd27;
	ld.global.nc.f64 	%fd61, [%rd16+192];
	fma.rn.f64 	%fd218, %fd61, %fd9, 0d0000000000000000;
	ld.global.nc.f64 	%fd62, [%rd16+200];
	fma.rn.f64 	%fd219, %fd62, %fd10, %fd218;
	ld.global.nc.f64 	%fd63, [%rd16+208];
	fma.rn.f64 	%fd220, %fd63, %fd11, %fd219;
	ld.global.nc.f64 	%fd64, [%rd16+216];
	fma.rn.f64 	%fd65, %fd64, %fd12, %fd220;
	mov.f64 	%fd326, 0d0000000000000000;
	@%p10 bra 	$L__BB84_20;
	ld.param.u64 	%rd25, [_Z40massMatrixMultiplyMonolithicGlobalKernelILi4ELi7ELi2EEviPKdS1_S1_S1_Pd_param_1];
	cvta.to.global.u64 	%rd17, %rd25;
	mov.u32 	%r45, %ctaid.x;
	shl.b32 	%r46, %r45, 1;
	mov.u32 	%r47, %tid.y;
	add.s32 	%r48, %r46, %r47;
	mul.lo.s32 	%r49, %r48, 343;
	mad.lo.s32 	%r50, %r1, 7, %r49;
	mul.wide.s32 	%rd18, %r50, 8;
	add.s64 	%rd19, %rd17, %rd18;
	ld.global.nc.f64 	%fd326, [%rd19+48];
$L__BB84_20:
	setp.gt.u32 	%p11, %r1, 27;
	mul.f64 	%fd221, %fd65, %fd326;
	fma.rn.f64 	%fd222, %fd13, %fd330, 0d0000000000000000;
	fma.rn.f64 	%fd223, %fd21, %fd329, %fd222;
	fma.rn.f64 	%fd224, %fd29, %fd328, %fd223;
	fma.rn.f64 	%fd225, %fd37, %fd327, %fd224;
	fma.rn.f64 	%fd226, %fd45, %fd52, %fd225;
	fma.rn.f64 	%fd227, %fd53, %fd60, %fd226;
	fma.rn.f64 	%fd228, %fd61, %fd221, %fd227;
	st.shared.f64 	[%r10], %fd228;
	fma.rn.f64 	%fd229, %fd14, %fd330, 0d0000000000000000;
	fma.rn.f64 	%fd230, %fd22, %fd329, %fd229;
	fma.rn.f64 	%fd231, %fd30, %fd328, %fd230;
	fma.rn.f64 	%fd232, %fd38, %fd327, %fd231;
	fma.rn.f64 	%fd233, %fd46, %fd52, %fd232;
	fma.rn.f64 	%fd234, %fd54, %fd60, %fd233;
	fma.rn.f64 	%fd235, %fd62, %fd221, %fd234;
	st.shared.f64 	[%r10+8], %fd235;
	fma.rn.f64 	%fd236, %fd15, %fd330, 0d0000000000000000;
	fma.rn.f64 	%fd237, %fd23, %fd329, %fd236;
	fma.rn.f64 	%fd238, %fd31, %fd328, %fd237;
	fma.rn.f64 	%fd239, %fd39, %fd327, %fd238;
	fma.rn.f64 	%fd240, %fd47, %fd52, %fd239;
	fma.rn.f64 	%fd241, %fd55, %fd60, %fd240;
	fma.rn.f64 	%fd242, %fd63, %fd221, %fd241;
	st.shared.f64 	[%r10+16], %fd242;
	fma.rn.f64 	%fd243, %fd16, %fd330, 0d0000000000000000;
	fma.rn.f64 	%fd244, %fd24, %fd329, %fd243;
	fma.rn.f64 	%fd245, %fd32, %fd328, %fd244;
	fma.rn.f64 	%fd246, %fd40, %fd327, %fd245;
	fma.rn.f64 	%fd247, %fd48, %fd52, %fd246;
	fma.rn.f64 	%fd248, %fd56, %fd60, %fd247;
	fma.rn.f64 	%fd249, %fd64, %fd221, %fd248;
	st.shared.f64 	[%r10+24], %fd249;
	bar.sync 	0;
	@%p11 bra 	$L__BB84_22;
	mov.u32 	%r52, %tid.y;
	mov.u32 	%r53, _ZZ40massMatrixMultiplyMonolithicGlobalKernelILi4ELi7ELi2EEviPKdS1_S1_S1_PdE6s_tmp1;
	mad.lo.s32 	%r54, %r52, 2744, %r53;
	mov.u32 	%r55, %tid.x;
	shr.u32 	%r56, %r55, 2;
	mad.lo.s32 	%r57, %r56, 56, %r54;
	mad.lo.s32 	%r58, %r56, 336, %r57;
	shl.b32 	%r59, %r55, 3;
	and.b32  	%r60, %r59, 24;
	add.s32 	%r61, %r58, %r60;
	ld.shared.f64 	%fd250, [%r61];
	ld.shared.f64 	%fd251, [%r61+56];
	ld.shared.f64 	%fd252, [%r61+112];
	ld.shared.f64 	%fd253, [%r61+168];
	ld.shared.f64 	%fd254, [%r61+224];
	ld.shared.f64 	%fd255, [%r61+280];
	ld.shared.f64 	%fd256, [%r61+336];
	fma.rn.f64 	%fd257, %fd13, %fd250, 0d0000000000000000;
	fma.rn.f64 	%fd258, %fd21, %fd251, %fd257;
	fma.rn.f64 	%fd259, %fd29, %fd252, %fd258;
	fma.rn.f64 	%fd260, %fd37, %fd253, %fd259;
	fma.rn.f64 	%fd261, %fd45, %fd254, %fd260;
	fma.rn.f64 	%fd262, %fd53, %fd255, %fd261;
	fma.rn.f64 	%fd263, %fd61, %fd256, %fd262;
	st.shared.f64 	[%r61], %fd263;
	fma.rn.f64 	%fd264, %fd14, %fd250, 0d0000000000000000;
	fma.rn.f64 	%fd265, %fd22, %fd251, %fd264;
	fma.rn.f64 	%fd266, %fd30, %fd252, %fd265;
	fma.rn.f64 	%fd267, %fd38, %fd253, %fd266;
	fma.rn.f64 	%fd268, %fd46, %fd254, %fd267;
	fma.rn.f64 	%fd269, %fd54, %fd255, %fd268;
	fma.rn.f64 	%fd270, %fd62, %fd256, %fd269;
	st.shared.f64 	[%r61+56], %fd270;
	fma.rn.f64 	%fd271, %fd15, %fd250, 0d0000000000000000;
	fma.rn.f64 	%fd272, %fd23, %fd251, %fd271;
	fma.rn.f64 	%fd273, %fd31, %fd252, %fd272;
	fma.rn.f64 	%fd274, %fd39, %fd253, %fd273;
	fma.rn.f64 	%fd275, %fd47, %fd254, %fd274;
	fma.rn.f64 	%fd276, %fd55, %fd255, %fd275;
	fma.rn.f64 	%fd277, %fd63, %fd256, %fd276;
	st.shared.f64 	[%r61+112], %fd277;
	fma.rn.f64 	%fd278, %fd16, %fd250, 0d0000000000000000;
	fma.rn.f64 	%fd279, %fd24, %fd251, %fd278;
	fma.rn.f64 	%fd280, %fd32, %fd252, %fd279;
	fma.rn.f64 	%fd281, %fd40, %fd253, %fd280;
	fma.rn.f64 	%fd282, %fd48, %fd254, %fd281;
	fma.rn.f64 	%fd283, %fd56, %fd255, %fd282;
	fma.rn.f64 	%fd284, %fd64, %fd256, %fd283;
	st.shared.f64 	[%r61+168], %fd284;
$L__BB84_22:
	mov.u32 	%r62, %tid.x;
	setp.gt.u32 	%p12, %r62, 15;
	bar.sync 	0;
	@%p12 bra 	$L__BB84_24;
	mov.u32 	%r63, %tid.y;
	mov.u32 	%r64, _ZZ40massMatrixMultiplyMonolithicGlobalKernelILi4ELi7ELi2EEviPKdS1_S1_S1_PdE6s_tmp1;
	mad.lo.s32 	%r65, %r63, 2744, %r64;
	shr.u32 	%r67, %r62, 2;
	mad.lo.s32 	%r68, %r67, 56, %r65;
	shl.b32 	%r69, %r62, 3;
	and.b32  	%r70, %r69, 24;
	add.s32 	%r71, %r68, %r70;
	ld.shared.f64 	%fd285, [%r71];
	ld.shared.f64 	%fd286, [%r71+392];
	ld.shared.f64 	%fd287, [%r71+784];
	ld.shared.f64 	%fd288, [%r71+1176];
	ld.shared.f64 	%fd289, [%r71+1568];
	ld.shared.f64 	%fd290, [%r71+1960];
	ld.shared.f64 	%fd291, [%r71+2352];
	fma.rn.f64 	%fd292, %fd13, %fd285, 0d0000000000000000;
	fma.rn.f64 	%fd293, %fd21, %fd286, %fd292;
	fma.rn.f64 	%fd294, %fd29, %fd287, %fd293;
	fma.rn.f64 	%fd295, %fd37, %fd288, %fd294;
	fma.rn.f64 	%fd296, %fd45, %fd289, %fd295;
	fma.rn.f64 	%fd297, %fd53, %fd290, %fd296;
	fma.rn.f64 	%fd330, %fd61, %fd291, %fd297;
	fma.rn.f64 	%fd298, %fd14, %fd285, 0d0000000000000000;
	fma.rn.f64 	%fd299, %fd22, %fd286, %fd298;
	fma.rn.f64 	%fd300, %fd30, %fd287, %fd299;
	fma.rn.f64 	%fd301, %fd38, %fd288, %fd300;
	fma.rn.f64 	%fd302, %fd46, %fd289, %fd301;
	fma.rn.f64 	%fd303, %fd54, %fd290, %fd302;
	fma.rn.f64 	%fd329, %fd62, %fd291, %fd303;
	fma.rn.f64 	%fd304, %fd15, %fd285, 0d0000000000000000;
	fma.rn.f64 	%fd305, %fd23, %fd286, %fd304;
	fma.rn.f64 	%fd306, %fd31, %fd287, %fd305;
	fma.rn.f64 	%fd307, %fd39, %fd288, %fd306;
	fma.rn.f64 	%fd308, %fd47, %fd289, %fd307;
	fma.rn.f64 	%fd309, %fd55, %fd290, %fd308;
	fma.rn.f64 	%fd328, %fd63, %fd291, %fd309;
	fma.rn.f64 	%fd310, %fd16, %fd285, 0d0000000000000000;
	fma.rn.f64 	%fd311, %fd24, %fd286, %fd310;
	fma.rn.f64 	%fd312, %fd32, %fd287, %fd311;
	fma.rn.f64 	%fd313, %fd40, %fd288, %fd312;
	fma.rn.f64 	%fd314, %fd48, %fd289, %fd313;
	fma.rn.f64 	%fd315, %fd56, %fd290, %fd314;
	fma.rn.f64 	%fd327, %fd64, %fd291, %fd315;
$L__BB84_24:
	ld.param.u32 	%r85, [_Z40massMatrixMultiplyMonolithicGlobalKernelILi4ELi7ELi2EEviPKdS1_S1_S1_Pd_param_0];
	setp.gt.u32 	%p13, %r62, 15;
	mov.u32 	%r72, %ctaid.x;
	shl.b32 	%r73, %r72, 1;
	mov.u32 	%r74, %tid.y;
	add.s32 	%r12, %r73, %r74;
	setp.ge.s32 	%p14, %r12, %r85;
	bar.sync 	0;
	or.pred  	%p15, %p13, %p14;
	@%p15 bra 	$L__BB84_26;
	ld.param.u64 	%rd28, [_Z40massMatrixMultiplyMonolithicGlobalKernelILi4ELi7ELi2EEviPKdS1_S1_S1_Pd_param_5];
	and.b32  	%r75, %r62, 15;
	shl.b32 	%r76, %r12, 6;
	or.b32  	%r77, %r75, %r76;
	cvta.to.global.u64 	%rd20, %rd28;
	mul.wide.s32 	%rd21, %r77, 8;
	add.s64 	%rd22, %rd20, %rd21;
	st.global.f64 	[%rd22], %fd330;
	st.global.f64 	[%rd22+128], %fd329;
	st.global.f64 	[%rd22+256], %fd328;
	st.global.f64 	[%rd22+384], %fd327;
$L__BB84_26:
	ret;

}
	// .globl	_Z42massMatrixMultiplyMonolithicConstantKernelILi4ELi7ELi2EEviPKdS1_S1_S1_Pd
.visible .entry _Z42massMatrixMultiplyMonolithicConstantKernelILi4ELi7ELi2EEviPKdS1_S1_S1_Pd(
	.param .u32 _Z42massMatrixMultiplyMonolithicConstantKernelILi4ELi7ELi2EEviPKdS1_S1_S1_Pd_param_0,
	.param .u64 .ptr .align 1 _Z42massMatrixMultiplyMonolithicConstantKernelILi4ELi7ELi2EEviPKdS1_S1_S1_Pd_param_1,
	.param .u64 .ptr .align 1 _Z42massMatrixMultiplyMonolithicConstantKernelILi4ELi7ELi2EEviPKdS1_S1_S1_Pd_param_2,
	.param .u64 .ptr .align 1 _Z42massMatrixMultiplyMonolithicConstantKernelILi4ELi7ELi2EEviPKdS1_S1_S1_Pd_param_3,
	.param .u64 .ptr .align 1 _Z42massMatrixMultiplyMonolithicConstantKernelILi4ELi7ELi2EEviPKdS1_S1_S1_Pd_param_4,
	.param .u64 .ptr .align 1 _Z42massMatrixMultiplyMonolithicConstantKernelILi4ELi7ELi2EEviPKdS1_S1_S1_Pd_param_5
)
{
	.reg .pred 	%p<16>;
	.reg .b16 	%rs<5>;
	.reg .b32 	%r<47>;
	.reg .b64 	%rd<14>;
	.reg .b64 	%fd<337>;
	// demoted variable
	.shared .align 8 .b8 _ZZ42massMatrixMultiplyMonolithicConstantKernelILi4ELi7ELi2EEviPKdS1_S1_S1_PdE6s_tmp1[5488];
	ld.param.u32 	%r11, [_Z42massMatrixMultiplyMonolithicConstantKernelILi4ELi7ELi2EEviPKdS1_S1_S1_Pd_param_0];
	ld.param.u64 	%rd2, [_Z42massMatrixMultiplyMonolithicConstantKernelILi4ELi7ELi2EEviPKdS1_S1_S1_Pd_param_1];
	ld.param.u64 	%rd3, [_Z42massMatrixMultiplyMonolithicConstantKernelILi4ELi7ELi2EEviPKdS1_S1_S1_Pd_param_4];
	mov.u32 	%r1, %tid.x;
	mov.u32 	%r2, %tid.y;
	mov.u32 	%r12, %ctaid.x;
	shl.b32 	%r13, %r12, 1;
	add.s32 	%r3, %r13, %r2;
	and.b32  	%r4, %r1, 3;
	setp.ge.s32 	%p1, %r3, %r11;
	@%p1 bra 	$L__BB85_2;
	cvta.to.global.u64 	%rd5, %rd3;
	and.b32  	%r14, %r1, 1020;
	or.b32  	%r15, %r4, %r14;
	shl.b32 	%r16, %r3, 6;
	add.s32 	%r17, %r15, %r16;
	mul.wide.s32 	%rd6, %r17, 8;
	add.s64 	%rd7, %rd5, %rd6;
	ld.global.nc.f64 	%fd325, [%rd7];
	ld.global.nc.f64 	%fd324, [%rd7+128];
	ld.global.nc.f64 	%fd323, [%rd7+256];
	ld.global.nc.f64 	%fd322, [%rd7+384];
$L__BB85_2:
	bar.sync 	0;
	setp.gt.u32 	%p2, %r1, 15;
	ld.const.f64 	%fd9, [const_DofToQuad];
	ld.const.f64 	%fd10, [const_DofToQuad+8];
	ld.const.f64 	%fd11, [const_DofToQuad+16];
	ld.const.f64 	%fd12, [const_DofToQuad+24];
	mov.u32 	%r18, _ZZ42massMatrixMultiplyMonolithicConstantKernelILi4ELi7ELi2EEviPKdS1_S1_S1_PdE6s_tmp1;
	mad.lo.s32 	%r5, %r2, 2744, %r18;
	shr.u32 	%r6, %r1, 2;
	mad.lo.s32 	%r7, %r6, 56, %r5;
	shl.b32 	%r19, %r4, 3;
	add.s32 	%r8, %r7, %r19;
	@%p2 bra 	$L__BB85_4;
	fma.rn.f64 	%fd77, %fd9, %fd325, 0d0000000000000000;
	fma.rn.f64 	%fd78, %fd10, %fd324, %fd77;
	fma.rn.f64 	%fd79, %fd11, %fd323, %fd78;
	fma.rn.f64 	%fd80, %fd12, %fd322, %fd79;
	st.shared.f64 	[%r8], %fd80;
	ld.const.f64 	%fd81, [const_DofToQuad+32];
	fma.rn.f64 	%fd82, %fd81, %fd325, 0d0000000000000000;
	ld.const.f64 	%fd83, [const_DofToQuad+40];
	fma.rn.f64 	%fd84, %fd83, %fd324, %fd82;
	ld.const.f64 	%fd85, [const_DofToQuad+48];
	fma.rn.f64 	%fd86, %fd85, %fd323, %fd84;
	ld.const.f64 	%fd87, [const_DofToQuad+56];
	fma.rn.f64 	%fd88, %fd87, %fd322, %fd86;
	st.shared.f64 	[%r8+392], %fd88;
	ld.const.f64 	%fd89, [const_DofToQuad+64];
	fma.rn.f64 	%fd90, %fd89, %fd325, 0d0000000000000000;
	ld.const.f64 	%fd91, [const_DofToQuad+72];
	fma.rn.f64 	%fd92, %fd91, %fd324, %fd90;
	ld.const.f64 	%fd93, [const_DofToQuad+80];
	fma.rn.f64 	%fd94, %fd93, %fd323, %fd92;
	ld.const.f64 	%fd95, [const_DofToQuad+88];
	fma.rn.f64 	%fd96, %fd95, %fd322, %fd94;
	st.shared.f64 	[%r8+784], %fd96;
	ld.const.f64 	%fd97, [const_DofToQuad+96];
	fma.rn.f64 	%fd98, %fd97, %fd325, 0d0000000000000000;
	ld.const.f64 	%fd99, [const_DofToQuad+104];
	fma.rn.f64 	%fd100, %fd99, %fd324, %fd98;
	ld.const.f64 	%fd101, [const_DofToQuad+112];
	fma.rn.f64 	%fd102, %fd101, %fd323, %fd100;
	ld.const.f64 	%fd103, [const_DofToQuad+120];
	fma.rn.f64 	%fd104, %fd103, %fd322, %fd102;
	st.shared.f64 	[%r8+1176], %fd104;
	ld.const.f64 	%fd105, [const_DofToQuad+128];
	fma.rn.f64 	%fd106, %fd105, %fd325, 0d0000000000000000;
	ld.const.f64 	%fd107, [const_DofToQuad+136];
	fma.rn.f64 	%fd108, %fd107, %fd324, %fd106;
	ld.const.f64 	%fd109, [const_DofToQuad+144];
	fma.rn.f64 	%fd110, %fd109, %fd323, %fd108;
	ld.const.f64 	%fd111, [const_DofToQuad+152];
	fma.rn.f64 	%fd112, %fd111, %fd322, %fd110;
	st.shared.f64 	[%r8+1568], %fd112;
	ld.const.f64 	%fd113, [const_DofToQuad+160];
	fma.rn.f64 	%fd114, %fd113, %fd325, 0d0000000000000000;
	ld.const.f64 	%fd115, [const_DofToQuad+168];
	fma.rn.f64 	%fd116, %fd115, %fd324, %fd114;
	ld.const.f64 	%fd117, [const_DofToQuad+176];
	fma.rn.f64 	%fd118, %fd117, %fd323, %fd116;
	ld.const.f64 	%fd119, [const_DofToQuad+184];
	fma.rn.f64 	%fd120, %fd119, %fd322, %fd118;
	st.shared.f64 	[%r8+1960], %fd120;
	ld.const.f64 	%fd121, [const_DofToQuad+192];
	fma.rn.f64 	%fd122, %fd121, %fd325, 0d0000000000000000;
	ld.const.f64 	%fd123, [const_DofToQuad+200];
	fma.rn.f64 	%fd124, %fd123, %fd324, %fd122;
	ld.const.f64 	%fd125, [const_DofToQuad+208];
	fma.rn.f64 	%fd126, %fd125, %fd323, %fd124;
	ld.const.f64 	%fd127, [const_DofToQuad+216];
	fma.rn.f64 	%fd128, %fd127, %fd322, %fd126;
	st.shared.f64 	[%r8+2352], %fd128;
$L__BB85_4:
	bar.sync 	0;
	setp.gt.u32 	%p3, %r1, 27;
	mad.lo.s32 	%r20, %r6, 336, %r7;
	add.s32 	%r9, %r20, %r19;
	@%p3 bra 	$L__BB85_6;
	ld.shared.f64 	%fd129, [%r9];
	ld.shared.f64 	%fd130, [%r9+56];
	ld.shared.f64 	%fd131, [%r9+112];
	ld.shared.f64 	%fd132, [%r9+168];
	fma.rn.f64 	%fd133, %fd9, %fd129, 0d0000000000000000;
	fma.rn.f64 	%fd134, %fd10, %fd130, %fd133;
	fma.rn.f64 	%fd135, %fd11, %fd131, %fd134;
	fma.rn.f64 	%fd136, %fd12, %fd132, %fd135;
	st.shared.f64 	[%r9], %fd136;
	ld.const.f64 	%fd137, [const_DofToQuad+32];
	fma.rn.f64 	%fd138, %fd137, %fd129, 0d0000000000000000;
	ld.const.f64 	%fd139, [const_DofToQuad+40];
	fma.rn.f64 	%fd140, %fd139, %fd130, %fd138;
	ld.const.f64 	%fd141, [const_DofToQuad+48];
	fma.rn.f64 	%fd142, %fd141, %fd131, %fd140;
	ld.const.f64 	%fd143, [const_DofToQuad+56];
	fma.rn.f64 	%fd144, %fd143, %fd132, %fd142;
	st.shared.f64 	[%r9+56], %fd144;
	ld.const.f64 	%fd145, [const_DofToQuad+64];
	fma.rn.f64 	%fd146, %fd145, %fd129, 0d0000000000000000;
	ld.const.f64 	%fd147, [const_DofToQuad+72];
	fma.rn.f64 	%fd148, %fd147, %fd130, %fd146;
	ld.const.f64 	%fd149, [const_DofToQuad+80];
	fma.rn.f64 	%fd150, %fd149, %fd131, %fd148;
	ld.const.f64 	%fd151, [const_DofToQuad+88];
	fma.rn.f64 	%fd152, %fd151, %fd132, %fd150;
	st.shared.f64 	[%r9+112], %fd152;
	ld.const.f64 	%fd153, [const_DofToQuad+96];
	fma.rn.f64 	%fd154, %fd153, %fd129, 0d0000000000000000;
	ld.const.f64 	%fd155, [const_DofToQuad+104];
	fma.rn.f64 	%fd156, %fd155, %fd130, %fd154;
	ld.const.f64 	%fd157, [const_DofToQuad+112];
	fma.rn.f64 	%fd158, %fd157, %fd131, %fd156;
	ld.const.f64 	%fd159, [const_DofToQuad+120];
	fma.rn.f64 	%fd160, %fd159, %fd132, %fd158;
	st.shared.f64 	[%r9+168], %fd160;
	ld.const.f64 	%fd161, [const_DofToQuad+128];
	fma.rn.f64 	%fd162, %fd161, %fd129, 0d0000000000000000;
	ld.const.f64 	%fd163, [const_DofToQuad+136];
	fma.rn.f64 	%fd164, %fd163, %fd130, %fd162;
	ld.const.f64 	%fd165, [const_DofToQuad+144];
	fma.rn.f64 	%fd166, %fd165, %fd131, %fd164;
	ld.const.f64 	%fd167, [const_DofToQuad+152];
	fma.rn.f64 	%fd168, %fd167, %fd132, %fd166;
	st.shared.f64 	[%r9+224], %fd168;
	ld.const.f64 	%fd169, [const_DofToQuad+160];
	fma.rn.f64 	%fd170, %fd169, %fd129, 0d0000000000000000;
	ld.const.f64 	%fd171, [const_DofToQuad+168];
	fma.rn.f64 	%fd172, %fd171, %fd130, %fd170;
	ld.const.f64 	%fd173, [const_DofToQuad+176];
	fma.rn.f64 	%fd174, %fd173, %fd131, %fd172;
	ld.const.f64 	%fd175, [const_DofToQuad+184];
	fma.rn.f64 	%fd176, %fd175, %fd132, %fd174;
	st.shared.f64 	[%r9+280], %fd176;
	ld.const.f64 	%fd177, [const_DofToQuad+192];
	fma.rn.f64 	%fd178, %fd177, %fd129, 0d0000000000000000;
	ld.const.f64 	%fd179, [const_DofToQuad+200];
	fma.rn.f64 	%fd180, %fd179, %fd130, %fd178;
	ld.const.f64 	%fd181, [const_DofToQuad+208];
	fma.rn.f64 	%fd182, %fd181, %fd131, %fd180;
	ld.const.f64 	%fd183, [const_DofToQuad+216];
	fma.rn.f64 	%fd184, %fd183, %fd132, %fd182;
	st.shared.f64 	[%r9+336], %fd184;
$L__BB85_6:
	setp.ge.s32 	%p4, %r3, %r11;
	bar.sync 	0;
	cvt.u16.u32 	%rs1, %r1;
	mul.hi.u16 	%rs2, %rs1, 9363;
	mul.lo.s16 	%rs3, %rs2, 7;
	sub.s16 	%rs4, %rs1, %rs3;
	mul.wide.u16 	%r22, %rs2, 392;
	add.s32 	%r23, %r5, %r22;
	mul.wide.u16 	%r24, %rs4, 56;
	add.s32 	%r10, %r23, %r24;
	ld.shared.f64 	%fd13, [%r10];
	ld.shared.f64 	%fd14, [%r10+8];
	ld.shared.f64 	%fd15, [%r10+16];
	ld.shared.f64 	%fd16, [%r10+24];
	mul.lo.s32 	%r25, %r3, 343;
	mad.lo.s32 	%r26, %r1, 7, %r25;
	fma.rn.f64 	%fd186, %fd9, %fd13, 0d0000000000000000;
	fma.rn.f64 	%fd187, %fd10, %fd14, %fd186;
	fma.rn.f64 	%fd188, %fd11, %fd15, %fd187;
	fma.rn.f64 	%fd17, %fd12, %fd16, %fd188;
	cvta.to.global.u64 	%rd8, %rd2;
	mul.wide.s32 	%rd9, %r26, 8;
	add.s64 	%rd1, %rd8, %rd9;
	mov.f64 	%fd326, 0d0000000000000000;
	@%p4 bra 	$L__BB85_8;
	ld.global.nc.f64 	%fd326, [%rd1];
$L__BB85_8:
	setp.ge.s32 	%p5, %r3, %r11;
	mul.f64 	%fd336, %fd17, %fd326;
	ld.const.f64 	%fd21, [const_DofToQuad+32];
	fma.rn.f64 	%fd190, %fd21, %fd13, 0d0000000000000000;
	ld.const.f64 	%fd22, [const_DofToQuad+40];
	fma.rn.f64 	%fd191, %fd22, %fd14, %fd190;
	ld.const.f64 	%fd23, [const_DofToQuad+48];
	fma.rn.f64 	%fd192, %fd23, %fd15, %fd191;
	ld.const.f64 	%fd24, [const_DofToQuad+56];
	fma.rn.f64 	%fd25, %fd24, %fd16, %fd192;
	mov.f64 	%fd327, 0d0000000000000000;
	@%p5 bra 	$L__BB85_10;
	ld.global.nc.f64 	%fd327, [%rd1+8];
$L__BB85_10:
	setp.ge.s32 	%p6, %r3, %r11;
	mul.f64 	%fd335, %fd25, %fd327;
	ld.const.f64 	%fd29, [const_DofToQuad+64];
	fma.rn.f64 	%fd194, %fd29, %fd13, 0d0000000000000000;
	ld.const.f64 	%fd30, [const_DofToQuad+72];
	fma.rn.f64 	%fd195, %fd30, %fd14, %fd194;
	ld.const.f64 	%fd31, [const_DofToQuad+80];
	fma.rn.f64 	%fd196, %fd31, %fd15, %fd195;
	ld.const.f64 	%fd32, [const_DofToQuad+88];
	fma.rn.f64 	%fd33, %fd32, %fd16, %fd196;
	mov.f64 	%fd328, 0d0000000000000000;
	@%p6 bra 	$L__BB85_12;
	ld.global.nc.f64 	%fd328, [%rd1+16];
$L__BB85_12:
	setp.ge.s32 	%p7, %r3, %r11;
	mul.f64 	%fd334, %fd33, %fd328;
	ld.const.f64 	%fd37, [const_DofToQuad+96];
	fma.rn.f64 	%fd198, %fd37, %fd13, 0d0000000000000000;
	ld.const.f64 	%fd38, [const_DofToQuad+104];
	fma.rn.f64 	%fd199, %fd38, %fd14, %fd198;
	ld.const.f64 	%fd39, [const_DofToQuad+112];
	fma.rn.f64 	%fd200, %fd39, %fd15, %fd199;
	ld.const.f64 	%fd40, [const_DofToQuad+120];
	fma.rn.f64 	%fd41, %fd40, %fd16, %fd200;
	mov.f64 	%fd329, 0d0000000000000000;
	@%p7 bra 	$L__BB85_14;
	ld.global.nc.f64 	%fd329, [%rd1+24];
$L__BB85_14:
	setp.ge.s32 	%p8, %r3, %r11;
	mul.f64 	%fd333, %fd41, %fd329;
	ld.const.f64 	%fd45, [const_DofToQuad+128];
	fma.rn.f64 	%fd202, %fd45, %fd13, 0d0000000000000000;
	ld.const.f64 	%fd46, [const_DofToQuad+136];
	fma.rn.f64 	%fd203, %fd46, %fd14, %fd202;
	ld.const.f64 	%fd47, [const_DofToQuad+144];
	fma.rn.f64 	%fd204, %fd47, %fd15, %fd203;
	ld.const.f64 	%fd48, [const_DofToQuad+152];
	fma.rn.f64 	%fd49, %fd48, %fd16, %fd204;
	mov.f64 	%fd330, 0d0000000000000000;
	@%p8 bra 	$L__BB85_16;
	ld.global.nc.f64 	%fd330, [%rd1+32];
$L__BB85_16:
	mul.f64 	%fd52, %fd49, %fd330;
	ld.const.f64 	%fd53, [const_DofToQuad+160];
	fma.rn.f64 	%fd206, %fd53, %fd13, 0d0000000000000000;
	ld.const.f64 	%fd54, [const_DofToQuad+168];
	fma.rn.f64 	%fd207, %fd54, %fd14, %fd206;
	ld.const.f64 	%fd55, [const_DofToQuad+176];
	fma.rn.f64 	%fd208, %fd55, %fd15, %fd207;
	ld.const.f64 	%fd56, [const_DofToQuad+184];
	fma.rn.f64 	%fd57, %fd56, %fd16, %fd208;
	mov.f64 	%fd331, 0d0000000000000000;
	@%p8 bra 	$L__BB85_18;
	ld.global.nc.f64 	%fd331, [%rd1+40];
$L__BB85_18:
	mul.f64 	%fd60, %fd57, %fd331;
	ld.const.f64 	%fd61, [const_DofToQuad+192];
	fma.rn.f64 	%fd210, %fd61, %fd13, 0d0000000000000000;
	ld.const.f64 	%fd62, [const_DofToQuad+200];
	fma.rn.f64 	%fd211, %fd62, %fd14, %fd210;
	ld.const.f64 	%fd63, [const_DofToQuad+208];
	fma.rn.f64 	%fd212, %fd63, %fd15, %fd211;
	ld.const.f64 	%fd64, [const_DofToQuad+216];
	fma.rn.f64 	%fd65, %fd64, %fd16, %fd212;
	mov.f64 	%fd332, 0d0000000000000000;
	@%p8 bra 	$L__BB85_20;
	ld.global.nc.f64 	%fd332, [%rd1+48];
$L__BB85_20:
	setp.gt.u32 	%p11, %r1, 27;
	mul.f64 	%fd213, %fd65, %fd332;
	ld.const.f64 	%fd214, [const_DofToQuad];
	fma.rn.f64 	%fd215, %fd214, %fd336, 0d0000000000000000;
	fma.rn.f64 	%fd216, %fd21, %fd335, %fd215;
	fma.rn.f64 	%fd217, %fd29, %fd334, %fd216;
	fma.rn.f64 	%fd218, %fd37, %fd333, %fd217;
	fma.rn.f64 	%fd219, %fd45, %fd52, %fd218;
	fma.rn.f64 	%fd220, %fd53, %fd60, %fd219;
	fma.rn.f64 	%fd221, %fd61, %fd213, %fd220;
	st.shared.f64 	[%r10], %fd221;
	ld.const.f64 	%fd222, [const_DofToQuad+8];
	fma.rn.f64 	%fd223, %fd222, %fd336, 0d0000000000000000;
	fma.rn.f64 	%fd224, %fd22, %fd335, %fd223;
	fma.rn.f64 	%fd225, %fd30, %fd334, %fd224;
	fma.rn.f64 	%fd226, %fd38, %fd333, %fd225;
	fma.rn.f64 	%fd227, %fd46, %fd52, %fd226;
	fma.rn.f64 	%fd228, %fd54, %fd60, %fd227;
	fma.rn.f64 	%fd229, %fd62, %fd213, %fd228;
	st.shared.f64 	[%r10+8], %fd229;
	ld.const.f64 	%fd230, [const_DofToQuad+16];
	fma.rn.f64 	%fd231, %fd230, %fd336, 0d0000000000000000;
	fma.rn.f64 	%fd232, %fd23, %fd335, %fd231;
	fma.rn.f64 	%fd233, %fd31, %fd334, %fd232;
	fma.rn.f64 	%fd234, %fd39, %fd333, %fd233;
	fma.rn.f64 	%fd235, %fd47, %fd52, %fd234;
	fma.rn.f64 	%fd236, %fd55, %fd60, %fd235;
	fma.rn.f64 	%fd237, %fd63, %fd213, %fd236;
	st.shared.f64 	[%r10+16], %fd237;
	ld.const.f64 	%fd238, [const_DofToQuad+24];
	fma.rn.f64 	%fd239, %fd238, %fd336, 0d0000000000000000;
	fma.rn.f64 	%fd240, %fd24, %fd335, %fd239;
	fma.rn.f64 	%fd241, %fd32, %fd334, %fd240;
	fma.rn.f64 	%fd242, %fd40, %fd333, %fd241;
	fma.rn.f64 	%fd243, %fd48, %fd52, %fd242;
	fma.rn.f64 	%fd244, %fd56, %fd60, %fd243;
	fma.rn.f64 	%fd245, %fd64, %fd213, %fd244;
	st.shared.f64 	[%r10+24], %fd245;
	bar.sync 	0;
	@%p11 bra 	$L__BB85_22;
	mov.u32 	%r27, %tid.y;
	mov.u32 	%r28, _ZZ42massMatrixMultiplyMonolithicConstantKernelILi4ELi7ELi2EEviPKdS1_S1_S1_PdE6s_tmp1;
	mad.lo.s32 	%r29, %r27, 2744, %r28;
	shr.u32 	%r30, %r1, 2;
	mad.lo.s32 	%r31, %r30, 56, %r29;
	mad.lo.s32 	%r32, %r30, 336, %r31;
	shl.b32 	%r33, %r1, 3;
	and.b32  	%r34, %r33, 24;
	add.s32 	%r35, %r32, %r34;
	ld.shared.f64 	%fd246, [%r35];
	ld.shared.f64 	%fd247, [%r35+56];
	ld.shared.f64 	%fd248, [%r35+112];
	ld.shared.f64 	%fd249, [%r35+168];
	ld.shared.f64 	%fd250, [%r35+224];
	ld.shared.f64 	%fd251, [%r35+280];
	ld.shared.f64 	%fd252, [%r35+336];
	ld.const.f64 	%fd253, [const_DofToQuad];
	fma.rn.f64 	%fd254, %fd253, %fd246, 0d0000000000000000;
	ld.const.f64 	%fd255, [const_DofToQuad+32];
	fma.rn.f64 	%fd256, %fd255, %fd247, %fd254;
	fma.rn.f64 	%fd257, %fd29, %fd248, %fd256;
	fma.rn.f64 	%fd258, %fd37, %fd249, %fd257;
	fma.rn.f64 	%fd259, %fd45, %fd250, %fd258;
	fma.rn.f64 	%fd260, %fd53, %fd251, %fd259;
	fma.rn.f64 	%fd261, %fd61, %fd252, %fd260;
	st.shared.f64 	[%r35], %fd261;
	ld.const.f64 	%fd262, [const_DofToQuad+8];
	fma.rn.f64 	%fd263, %fd262, %fd246, 0d0000000000000000;
	fma.rn.f64 	%fd264, %fd22, %fd247, %fd263;
	fma.rn.f64 	%fd265, %fd30, %fd248, %fd264;
	fma.rn.f64 	%fd266, %fd38, %fd249, %fd265;
	fma.rn.f64 	%fd267, %fd46, %fd250, %fd266;
	fma.rn.f64 	%fd268, %fd54, %fd251, %fd267;
	fma.rn.f64 	%fd269, %fd62, %fd252, %fd268;
	st.shared.f64 	[%r35+56], %fd269;
	ld.const.f64 	%fd270, [const_DofToQuad+16];
	fma.rn.f64 	%fd271, %fd270, %fd246, 0d0000000000000000;
	fma.rn.f64 	%fd272, %fd23, %fd247, %fd271;
	fma.rn.f64 	%fd273, %fd31, %fd248, %fd272;
	fma.rn.f64 	%fd274, %fd39, %fd249, %fd273;
	fma.rn.f64 	%fd275, %fd47, %fd250, %fd274;
	fma.rn.f64 	%fd276, %fd55, %fd251, %fd275;
	fma.rn.f64 	%fd277, %fd63, %fd252, %fd276;
	st.shared.f64 	[%r35+112], %fd277;
	ld.const.f64 	%fd278, [const_DofToQuad+24];
	fma.rn.f64 	%fd279, %fd278, %fd246, 0d0000000000000000;
	fma.rn.f64 	%fd280, %fd24, %fd247, %fd279;
	fma.rn.f64 	%fd281, %fd32, %fd248, %fd280;
	fma.rn.f64 	%fd282, %fd40, %fd249, %fd281;
	fma.rn.f64 	%fd283, %fd48, %fd250, %fd282;
	fma.rn.f64 	%fd284, %fd56, %fd251, %fd283;
	fma.rn.f64 	%fd285, %fd64, %fd252, %fd284;
	st.shared.f64 	[%r35+168], %fd285;
$L__BB85_22:
	setp.gt.u32 	%p12, %r1, 15;
	bar.sync 	0;
	@%p12 bra 	$L__BB85_24;
	mov.u32 	%r36, %tid.y;
	mov.u32 	%r37, _ZZ42massMatrixMultiplyMonolithicConstantKernelILi4ELi7ELi2EEviPKdS1_S1_S1_PdE6s_tmp1;
	mad.lo.s32 	%r38, %r36, 2744, %r37;
	shr.u32 	%r39, %r1, 2;
	mad.lo.s32 	%r40, %r39, 56, %r38;
	shl.b32 	%r41, %r1, 3;
	and.b32  	%r42, %r41, 24;
	add.s32 	%r43, %r40, %r42;
	ld.shared.f64 	%fd286, [%r43];
	ld.shared.f64 	%fd287, [%r43+392];
	ld.shared.f64 	%fd288, [%r43+784];
	ld.shared.f64 	%fd289, [%r43+1176];
	ld.shared.f64 	%fd290, [%r43+1568];
	ld.shared.f64 	%fd291, [%r43+1960];
	ld.shared.f64 	%fd292, [%r43+2352];
	ld.const.f64 	%fd293, [const_DofToQuad];
	fma.rn.f64 	%fd294, %fd293, %fd286, 0d0000000000000000;
	ld.const.f64 	%fd295, [const_DofToQuad+32];
	fma.rn.f64 	%fd296, %fd295, %fd287, %fd294;
	fma.rn.f64 	%fd297, %fd29, %fd288, %fd296;
	fma.rn.f64 	%fd298, %fd37, %fd289, %fd297;
	fma.rn.f64 	%fd299, %fd45, %fd290, %fd298;
	fma.rn.f64 	%fd300, %fd53, %fd291, %fd299;
	fma.rn.f64 	%fd336, %fd61, %fd292, %fd300;
	ld.const.f64 	%fd301, [const_DofToQuad+8];
	fma.rn.f64 	%fd302, %fd301, %fd286, 0d0000000000000000;
	fma.rn.f64 	%fd303, %fd22, %fd287, %fd302;
	fma.rn.f64 	%fd304, %fd30, %fd288, %fd303;
	fma.rn.f64 	%fd305, %fd38, %fd289, %fd304;
	fma.rn.f64 	%fd306, %fd46, %fd290, %fd305;
	fma.rn.f64 	%fd307, %fd54, %fd291, %fd306;
	fma.rn.f64 	%fd335, %fd62, %fd292, %fd307;
	ld.const.f64 	%fd308, [const_DofToQuad+16];
	fma.rn.f64 	%fd309, %fd308, %fd286, 0d0000000000000000;
	fma.rn.f64 	%fd310, %fd23, %fd287, %fd309;
	fma.rn.f64 	%fd311, %fd31, %fd288, %fd310;
	fma.rn.f64 	%fd312, %fd39, %fd289, %fd311;
	fma.rn.f64 	%fd313, %fd47, %fd290, %fd312;
	fma.rn.f64 	%fd314, %fd55, %fd291, %fd313;
	fma.rn.f64 	%fd334, %fd63, %fd292, %fd314;
	ld.const.f64 	%fd315, [const_DofToQuad+24];
	fma.rn.f64 	%fd316, %fd315, %fd286, 0d0000000000000000;
	fma.rn.f64 	%fd317, %fd24, %fd287, %fd316;
	fma.rn.f64 	%fd318, %fd32, %fd288, %fd317;
	fma.rn.f64 	%fd319, %fd40, %fd289, %fd318;
	fma.rn.f64 	%fd320, %fd48, %fd290, %fd319;
	fma.rn.f64 	%fd321, %fd56, %fd291, %fd320;
	fma.rn.f64 	%fd333, %fd64, %fd292, %fd321;
$L__BB85_24:
	setp.gt.u32 	%p13, %r1, 15;
	setp.ge.s32 	%p14, %r3, %r11;
	bar.sync 	0;
	or.pred  	%p15, %p13, %p14;
	@%p15 bra 	$L__BB85_26;
	ld.param.u64 	%rd13, [_Z42massMatrixMultiplyMonolithicConstantKernelILi4ELi7ELi2EEviPKdS1_S1_S1_Pd_param_5];
	and.b32  	%r44, %r1, 15;
	shl.b32 	%r45, %r3, 6;
	or.b32  	%r46, %r44, %r45;
	cvta.to.global.u64 	%rd10, %rd13;
	mul.wide.s32 	%rd11, %r46, 8;
	add.s64 	%rd12, %rd10, %rd11;
	st.global.f64 	[%rd12], %fd336;
	st.global.f64 	[%rd12+128], %fd335;
	st.global.f64 	[%rd12+256], %fd334;
	st.global.f64 	[%rd12+384], %fd333;
$L__BB85_26:
	ret;

}
	// .globl	_Z32massMatrixMultiplyRegisterKernelILi4ELi8ELi1EEviPKdS1_S1_S1_Pd
.visible .entry _Z32massMatrixMultiplyRegisterKernelILi4ELi8ELi1EEviPKdS1_S1_S1_Pd(
	.param .u32 _Z32massMatrixMultiplyRegisterKernelILi4ELi8ELi1EEviPKdS1_S1_S1_Pd_param_0,
	.param .u64 .ptr .align 1 _Z32massMatrixMultiplyRegisterKernelILi4ELi8ELi1EEviPKdS1_S1_S1_Pd_param_1,
	.param .u64 .ptr .align 1 _Z32massMatrixMultiplyRegisterKernelILi4ELi8ELi1EEviPKdS1_S1_S1_Pd_param_2,
	.param .u64 .ptr .align 1 _Z32massMatrixMultiplyRegisterKernelILi4ELi8ELi1EEviPKdS1_S1_S1_Pd_param_3,
	.param .u64 .ptr .align 1 _Z32massMatrixMultiplyRegisterKernelILi4ELi8ELi1EEviPKdS1_S1_S1_Pd_param_4,
	.param .u64 .ptr .align 1 _Z32massMatrixMultiplyRegisterKernelILi4ELi8ELi1EEviPKdS1_S1_S1_Pd_param_5
)
{
	.reg .pred 	%p<13>;
	.reg .b32 	%r<73>;
	.reg .b64 	%rd<22>;
	.reg .b64 	%fd<248>;
	// demoted variable
	.shared .align 8 .b8 _ZZ32massMatrixMultiplyRegisterKernelILi4ELi8ELi1EEviPKdS1_S1_S1_PdE6s_tmp1[4096];
	// demoted variable
	.shared .align 8 .b8 _ZZ32massMatrixMultiplyRegisterKernelILi4ELi8ELi1EEviPKdS1_S1_S1_PdE14s_oddDofToQuad[64];
	// demoted variable
	.shared .align 8 .b8 _ZZ32massMatrixMultiplyRegisterKernelILi4ELi8ELi1EEviPKdS1_S1_S1_PdE15s_evenDofToQuad[64];
	ld.param.u32 	%r10, [_Z32massMatrixMultiplyRegisterKernelILi4ELi8ELi1EEviPKdS1_S1_S1_Pd_param_0];
	ld.param.u64 	%rd2, [_Z32massMatrixMultiplyRegisterKernelILi4ELi8ELi1EEviPKdS1_S1_S1_Pd_param_2];
	ld.param.u64 	%rd3, [_Z32massMatrixMultiplyRegisterKernelILi4ELi8ELi1EEviPKdS1_S1_S1_Pd_param_3];
	ld.param.u64 	%rd4, [_Z32massMatrixMultiplyRegisterKernelILi4ELi8ELi1EEviPKdS1_S1_S1_Pd_param_4];
	mov.u32 	%r11, %tid.x;
	mov.u32 	%r2, %tid.y;
	mov.u32 	%r12, %ctaid.x;
	add.s32 	%r3, %r12, %r2;
	and.b32  	%r4, %r11, 3;
	setp.lt.s32 	%p2, %r3, %r10;
	setp.lt.u32 	%p3, %r11, 16;
	and.pred  	%p1, %p2, %p3;
	not.pred 	%p4, %p1;
	@%p4 bra 	$L__BB86_2;
	cvta.to.global.u64 	%rd6, %rd4;
	and.b32  	%r13, %r11, 12;
	or.b32  	%r14, %r4, %r13;
	shl.b32 	%r15, %r3, 6;
	or.b32  	%r16, %r14, %r15;
	mul.wide.s32 	%rd7, %r16, 8;
	add.s64 	%rd8, %rd6, %rd7;
	ld.global.nc.f64 	%fd243, [%rd8];
	ld.global.nc.f64 	%fd242, [%rd8+128];
	ld.global.nc.f64 	%fd241, [%rd8+256];
	ld.global.nc.f64 	%fd240, [%rd8+384];
$L__BB86_2:
	setp.ne.s32 	%p5, %r2, 0;
	setp.gt.u32 	%p6, %r11, 7;
	or.pred  	%p7, %p5, %p6;
	@%p7 bra 	$L__BB86_4;
	cvta.to.global.u64 	%rd9, %rd2;
	mul.wide.u32 	%rd10, %r11, 8;
	add.s64 	%rd11, %rd9, %rd10;
	ld.global.nc.f64 	%fd38, [%rd11];
	shl.b32 	%r17, %r11, 3;
	mov.u32 	%r18, _ZZ32massMatrixMultiplyRegisterKernelILi4ELi8ELi1EEviPKdS1_S1_S1_PdE14s_oddDofToQuad;
	add.s32 	%r19, %r18, %r17;
	st.shared.f64 	[%r19], %fd38;
	cvta.to.global.u64 	%rd12, %rd3;
	add.s64 	%rd13, %rd12, %rd10;
	ld.global.nc.f64 	%fd39, [%rd13];
	mov.u32 	%r20, _ZZ32massMatrixMultiplyRegisterKernelILi4ELi8ELi1EEviPKdS1_S1_S1_PdE15s_evenDofToQuad;
	add.s32 	%r21, %r20, %r17;
	st.shared.f64 	[%r21], %fd39;
$L__BB86_4:
	setp.gt.u32 	%p8, %r11, 15;
	bar.sync 	0;
	ld.shared.f64 	%fd9, [_ZZ32massMatrixMultiplyRegisterKernelILi4ELi8ELi1EEviPKdS1_S1_S1_PdE14s_oddDofToQuad];
	ld.shared.f64 	%fd10, [_ZZ32massMatrixMultiplyRegisterKernelILi4ELi8ELi1EEviPKdS1_S1_S1_PdE15s_evenDofToQuad];
	ld.shared.f64 	%fd11, [_ZZ32massMatrixMultiplyRegisterKernelILi4ELi8ELi1EEviPKdS1_S1_S1_PdE14s_oddDofToQuad+8];
	ld.shared.f64 	%fd12, [_ZZ32massMatrixMultiplyRegisterKernelILi4ELi8ELi1EEviPKdS1_S1_S1_PdE15s_evenDofToQuad+8];
	ld.shared.f64 	%fd13, [_ZZ32massMatrixMultiplyRegisterKernelILi4ELi8ELi1EEviPKdS1_S1_S1_PdE14s_oddDofToQuad+16];
	ld.shared.f64 	%fd14, [_ZZ32massMatrixMultiplyRegisterKernelILi4ELi8ELi1EEviPKdS1_S1_S1_PdE15s_evenDofToQuad+16];
	ld.shared.f64 	%fd15, [_ZZ32massMatrixMultiplyRegisterKernelILi4ELi8ELi1EEviPKdS1_S1_S1_PdE14s_oddDofToQuad+24];
	ld.shared.f64 	%fd16, [_ZZ32massMatrixMultiplyRegisterKernelILi4ELi8ELi1EEviPKdS1_S1_S1_PdE15s_evenDofToQuad+24];
	ld.shared.f64 	%fd17, [_ZZ32massMatrixMultiplyRegisterKernelILi4ELi8ELi1EEviPKdS1_S1_S1_PdE14s_oddDofToQuad+32];
	ld.shared.f64 	%fd18, [_ZZ32massMatrixMultiplyRegisterKernelILi4ELi8ELi1EEviPKdS1_S1_S1_PdE15s_evenDofToQuad+32];
	ld.shared.f64 	%fd19, [_ZZ32massMatrixMultiplyRegisterKernelILi4ELi8ELi1EEviPKdS1_S1_S1_PdE14s_oddDofToQuad+40];
	ld.shared.f64 	%fd20, [_ZZ32massMatrixMultiplyRegisterKernelILi4ELi8ELi1EEviPKdS1_S1_S1_PdE15s_evenDofToQuad+40];
	ld.shared.f64 	%fd21, [_ZZ32massMatrixMultiplyRegisterKernelILi4ELi8ELi1EEviPKdS1_S1_S1_PdE14s_oddDofToQuad+48];
	ld.shared.f64 	%fd22, [_ZZ32massMatrixMultiplyRegisterKernelILi4ELi8ELi1EEviPKdS1_S1_S1_PdE15s_evenDofToQuad+48];
	ld.shared.f64 	%fd23, [_ZZ32massMatrixMultiplyRegisterKernelILi4ELi8ELi1EEviPKdS1_S1_S1_PdE14s_oddDofToQuad+56];
	ld.shared.f64 	%fd24, [_ZZ32massMatrixMultiplyRegisterKernelILi4ELi8ELi1EEviPKdS1_S1_S1_PdE15s_evenDofToQuad+56];
	shl.b32 	%r22, %r2, 12;
	mov.u32 	%r23, _ZZ32massMatrixMultiplyRegisterKernelILi4ELi8ELi1EEviPKdS1_S1_S1_PdE6s_tmp1;
	add.s32 	%r24, %r23, %r22;
	shr.u32 	%r5, %r11, 2;
	shl.b32 	%r25, %r5, 6;
	add.s32 	%r6, %r24, %r25;
	shl.b32 	%r26, %r4, 3;
	add.s32 	%r7, %r6, %r26;
	@%p8 bra 	$L__BB86_6;
	add.f64 	%fd40, %fd243, %fd240;
	sub.f64 	%fd41, %fd243, %fd240;
	add.f64 	%fd42, %fd242, %fd241;
	sub.f64 	%fd43, %fd242, %fd241;
	fma.rn.f64 	%fd44, %fd9, %fd40, 0d0000000000000000;
	fma.rn.f64 	%fd45, %fd10, %fd41, 0d0000000000000000;
	fma.rn.f64 	%fd46, %fd11, %fd42, %fd44;
	fma.rn.f64 	%fd47, %fd12, %fd43, %fd45;
	sub.f64 	%fd48, %fd46, %fd47;
	st.shared.f64 	[%r7+3584], %fd48;
	add.f64 	%fd49, %fd47, %fd46;
	st.shared.f64 	[%r7], %fd49;
	fma.rn.f64 	%fd50, %fd13, %fd40, 0d0000000000000000;
	fma.rn.f64 	%fd51, %fd14, %fd41, 0d0000000000000000;
	fma.rn.f64 	%fd52, %fd15, %fd42, %fd50;
	fma.rn.f64 	%fd53, %fd16, %fd43, %fd51;
	sub.f64 	%fd54, %fd52, %fd53;
	st.shared.f64 	[%r7+3072], %fd54;
	add.f64 	%fd55, %fd53, %fd52;
	st.shared.f64 	[%r7+512], %fd55;
	fma.rn.f64 	%fd56, %fd17, %fd40, 0d0000000000000000;
	fma.rn.f64 	%fd57, %fd18, %fd41, 0d0000000000000000;
	fma.rn.f64 	%fd58, %fd19, %fd42, %fd56;
	fma.rn.f64 	%fd59, %fd20, %fd43, %fd57;
	sub.f64 	%fd60, %fd58, %fd59;
	st.shared.f64 	[%r7+2560], %fd60;
	add.f64 	%fd61, %fd59, %fd58;
	st.shared.f64 	[%r7+1024], %fd61;
	fma.rn.f64 	%fd62, %fd21, %fd40, 0d0000000000000000;
	fma.rn.f64 	%fd63, %fd22, %fd41, 0d0000000000000000;
	fma.rn.f64 	%fd64, %fd23, %fd42, %fd62;
	fma.rn.f64 	%fd65, %fd24, %fd43, %fd63;
	sub.f64 	%fd66, %fd64, %fd65;
	st.shared.f64 	[%r7+2048], %fd66;
	add.f64 	%fd67, %fd65, %fd64;
	st.shared.f64 	[%r7+1536], %fd67;
$L__BB86_6:
	bar.sync 	0;
	setp.gt.u32 	%p9, %r11, 31;
	mad.lo.s32 	%r27, %r5, 448, %r6;
	shl.b32 	%r28, %r4, 3;
	add.s32 	%r8, %r27, %r28;
	@%p9 bra 	$L__BB86_8;
	ld.shared.f64 	%fd68, [%r8];
	ld.shared.f64 	%fd69, [%r8+192];
	add.f64 	%fd70, %fd68, %fd69;
	sub.f64 	%fd71, %fd68, %fd69;
	ld.shared.f64 	%fd72, [%r8+64];
	ld.shared.f64 	%fd73, [%r8+128];
	add.f64 	%fd74, %fd72, %fd73;
	sub.f64 	%fd75, %fd72, %fd73;
	fma.rn.f64 	%fd76, %fd9, %fd70, 0d0000000000000000;
	fma.rn.f64 	%fd77, %fd10, %fd71, 0d0000000000000000;
	fma.rn.f64 	%fd78, %fd11, %fd74, %fd76;
	fma.rn.f64 	%fd79, %fd12, %fd75, %fd77;
	sub.f64 	%fd80, %fd78, %fd79;
	st.shared.f64 	[%r8+448], %fd80;
	add.f64 	%fd81, %fd79, %fd78;
	st.shared.f64 	[%r8], %fd81;
	fma.rn.f64 	%fd82, %fd13, %fd70, 0d0000000000000000;
	fma.rn.f64 	%fd83, %fd14, %fd71, 0d0000000000000000;
	fma.rn.f64 	%fd84, %fd15, %fd74, %fd82;
	fma.rn.f64 	%fd85, %fd16, %fd75, %fd83;
	sub.f64 	%fd86, %fd84, %fd85;
	st.shared.f64 	[%r8+384], %fd86;
	add.f64 	%fd87, %fd85, %fd84;
	st.shared.f64 	[%r8+64], %fd87;
	fma.rn.f64 	%fd88, %fd17, %fd70, 0d0000000000000000;
	fma.rn.f64 	%fd89, %fd18, %fd71, 0d0000000000000000;
	fma.rn.f64 	%fd90, %fd19, %fd74, %fd88;
	fma.rn.f64 	%fd91, %fd20, %fd75, %fd89;
	sub.f64 	%fd92, %fd90, %fd91;
	st.shared.f64 	[%r8+320], %fd92;
	add.f64 	%fd93, %fd91, %fd90;
	st.shared.f64 	[%r8+128], %fd93;
	fma.rn.f64 	%fd94, %fd21, %fd70, 0d0000000000000000;
	fma.rn.f64 	%fd95, %fd22, %fd71, 0d0000000000000000;
	fma.rn.f64 	%fd96, %fd23, %fd74, %fd94;
	fma.rn.f64 	%fd97, %fd24, %fd75, %fd95;
	sub.f64 	%fd98, %fd96, %fd97;
	st.shared.f64 	[%r8+256], %fd98;
	add.f64 	%fd99, %fd97, %fd96;
	st.shared.f64 	[%r8+192], %fd99;
$L__BB86_8:
	ld.param.u64 	%rd20, [_Z32massMatrixMultiplyRegisterKernelILi4ELi8ELi1EEviPKdS1_S1_S1_Pd_param_1];
	mov.u32 	%r29, %tid.x;
	setp.gt.u32 	%p10, %r29, 31;
	bar.sync 	0;
	mov.u32 	%r30, %tid.y;
	shl.b32 	%r31, %r30, 12;
	mov.u32 	%r32, _ZZ32massMatrixMultiplyRegisterKernelILi4ELi8ELi1EEviPKdS1_S1_S1_PdE6s_tmp1;
	add.s32 	%r33, %r32, %r31;
	shl.b32 	%r34, %r29, 6;
	and.b32  	%r35, %r34, 65024;
	add.s32 	%r36, %r33, %r35;
	and.b32  	%r37, %r34, 448;
	add.s32 	%r38, %r36, %r37;
	ld.shared.f64 	%fd100, [%r38];
	ld.shared.f64 	%fd101, [%r38+24];
	add.f64 	%fd102, %fd100, %fd101;
	sub.f64 	%fd103, %fd100, %fd101;
	ld.shared.f64 	%fd104, [%r38+8];
	ld.shared.f64 	%fd105, [%r38+16];
	add.f64 	%fd106, %fd104, %fd105;
	sub.f64 	%fd107, %fd104, %fd105;
	mov.u32 	%r39, %ctaid.x;
	add.s32 	%r40, %r39, %r30;
	shl.b32 	%r41, %r40, 9;
	shl.b32 	%r42, %r29, 3;
	add.s32 	%r43, %r42, %r41;
	or.b32  	%r44, %r43, 7;
	fma.rn.f64 	%fd108, %fd9, %fd102, 0d0000000000000000;
	fma.rn.f64 	%fd109, %fd10, %fd103, 0d0000000000000000;
	fma.rn.f64 	%fd110, %fd11, %fd106, %fd108;
	fma.rn.f64 	%fd111, %fd12, %fd107, %fd109;
	cvta.to.global.u64 	%rd14, %rd20;
	mul.wide.s32 	%rd15, %r44, 8;
	add.s64 	%rd16, %rd14, %rd15;
	ld.global.nc.f64 	%fd112, [%rd16];
	ld.global.nc.f64 	%fd113, [%rd16+-56];
	sub.f64 	%fd114, %fd110, %fd111;
	mul.f64 	%fd115, %fd114, %fd112;
	add.f64 	%fd116, %fd110, %fd111;
	mul.f64 	%fd247, %fd116, %fd113;
	fma.rn.f64 	%fd117, %fd13, %fd102, 0d0000000000000000;
	fma.rn.f64 	%fd118, %fd14, %fd103, 0d0000000000000000;
	fma.rn.f64 	%fd119, %fd15, %fd106, %fd117;
	fma.rn.f64 	%fd120, %fd16, %fd107, %fd118;
	ld.global.nc.f64 	%fd121, [%rd16+-8];
	ld.global.nc.f64 	%fd122, [%rd16+-48];
	sub.f64 	%fd123, %fd119, %fd120;
	mul.f64 	%fd124, %fd123, %fd121;
	add.f64 	%fd125, %fd119, %fd120;
	mul.f64 	%fd246, %fd125, %fd122;
	fma.rn.f64 	%fd126, %fd17, %fd102, 0d0000000000000000;
	fma.rn.f64 	%fd127, %fd18, %fd103, 0d0000000000000000;
	fma.rn.f64 	%fd128, %fd19, %fd106, %fd126;
	fma.rn.f64 	%fd129, %fd20, %fd107, %fd127;
	ld.global.nc.f64 	%fd130, [%rd16+-16];
	ld.global.nc.f64 	%fd131, [%rd16+-40];
	sub.f64 	%fd132, %fd128, %fd129;
	mul.f64 	%fd133, %fd132, %fd130;
	add.f64 	%fd134, %fd128, %fd129;
	mul.f64 	%fd245, %fd134, %fd131;
	fma.rn.f64 	%fd135, %fd21, %fd102, 0d0000000000000000;
	fma.rn.f64 	%fd136, %fd22, %fd103, 0d0000000000000000;
	fma.rn.f64 	%fd137, %fd23, %fd106, %fd135;
	fma.rn.f64 	%fd138, %fd24, %fd107, %fd136;
	ld.global.nc.f64 	%fd139, [%rd16+-24];
	ld.global.nc.f64 	%fd140, [%rd16+-32];
	sub.f64 	%fd141, %fd137, %fd138;
	mul.f64 	%fd142, %fd141, %fd139;
	add.f64 	%fd143, %fd137, %fd138;
	mul.f64 	%fd244, %fd143, %fd140;
	bar.sync 	0;
	add.f64 	%fd144, %fd247, %fd115;
	sub.f64 	%fd145, %fd247, %fd115;
	add.f64 	%fd146, %fd246, %fd124;
	sub.f64 	%fd147, %fd246, %fd124;
	add.f64 	%fd148, %fd245, %fd133;
	sub.f64 	%fd149, %fd245, %fd133;
	add.f64 	%fd150, %fd244, %fd142;
	sub.f64 	%fd151, %fd244, %fd142;
	fma.rn.f64 	%fd152, %fd9, %fd144, 0d0000000000000000;
	fma.rn.f64 	%fd153, %fd10, %fd145, 0d0000000000000000;
	fma.rn.f64 	%fd154, %fd13, %fd146, %fd152;
	fma.rn.f64 	%fd155, %fd14, %fd147, %fd153;
	fma.rn.f64 	%fd156, %fd17, %fd148, %fd154;
	fma.rn.f64 	%fd157, %fd18, %fd149, %fd155;
	fma.rn.f64 	%fd158, %fd21, %fd150, %fd156;
	fma.rn.f64 	%fd159, %fd22, %fd151, %fd157;
	sub.f64 	%fd160, %fd158, %fd159;
	st.shared.f64 	[%r38+24], %fd160;
	add.f64 	%fd161, %fd158, %fd159;
	st.shared.f64 	[%r38], %fd161;
	fma.rn.f64 	%fd162, %fd11, %fd144, 0d0000000000000000;
	fma.rn.f64 	%fd163, %fd12, %fd145, 0d0000000000000000;
	fma.rn.f64 	%fd164, %fd15, %fd146, %fd162;
	fma.rn.f64 	%fd165, %fd16, %fd147, %fd163;
	fma.rn.f64 	%fd166, %fd19, %fd148, %fd164;
	fma.rn.f64 	%fd167, %fd20, %fd149, %fd165;
	fma.rn.f64 	%fd168, %fd23, %fd150, %fd166;
	fma.rn.f64 	%fd169, %fd24, %fd151, %fd167;
	sub.f64 	%fd170, %fd168, %fd169;
	st.shared.f64 	[%r38+16], %fd170;
	add.f64 	%fd171, %fd168, %fd169;
	st.shared.f64 	[%r38+8], %fd171;
	bar.sync 	0;
	@%p10 bra 	$L__BB86_10;
	mov.u32 	%r45, %tid.y;
	shl.b32 	%r46, %r45, 12;
	mov.u32 	%r47, _ZZ32massMatrixMultiplyRegisterKernelILi4ELi8ELi1EEviPKdS1_S1_S1_PdE6s_tmp1;
	add.s32 	%r48, %r47, %r46;
	mov.u32 	%r49, %tid.x;
	shr.u32 	%r50, %r49, 2;
	shl.b32 	%r51, %r50, 6;
	add.s32 	%r52, %r48, %r51;
	mad.lo.s32 	%r53, %r50, 448, %r52;
	shl.b32 	%r54, %r49, 3;
	and.b32  	%r55, %r54, 24;
	add.s32 	%r56, %r53, %r55;
	ld.shared.f64 	%fd172, [%r56];
	ld.shared.f64 	%fd173, [%r56+448];
	add.f64 	%fd174, %fd172, %fd173;
	sub.f64 	%fd175, %fd172, %fd173;
	ld.shared.f64 	%fd176, [%r56+64];
	ld.shared.f64 	%fd177, [%r56+384];
	add.f64 	%fd178, %fd176, %fd177;
	sub.f64 	%fd179, %fd176, %fd177;
	ld.shared.f64 	%fd180, [%r56+128];
	ld.shared.f64 	%fd181, [%r56+320];
	add.f64 	%fd182, %fd180, %fd181;
	sub.f64 	%fd183, %fd180, %fd181;
	ld.shared.f64 	%fd184, [%r56+192];
	ld.shared.f64 	%fd185, [%r56+256];
	add.f64 	%fd186, %fd184, %fd185;
	sub.f64 	%fd187, %fd184, %fd185;
	fma.rn.f64 	%fd188, %fd9, %fd174, 0d0000000000000000;
	fma.rn.f64 	%fd189, %fd10, %fd175, 0d0000000000000000;
	fma.rn.f64 	%fd190, %fd13, %fd178, %fd188;
	fma.rn.f64 	%fd191, %fd14, %fd179, %fd189;
	fma.rn.f64 	%fd192, %fd17, %fd182, %fd190;
	fma.rn.f64 	%fd193, %fd18, %fd183, %fd191;
	fma.rn.f64 	%fd194, %fd21, %fd186, %fd192;
	fma.rn.f64 	%fd195, %fd22, %fd187, %fd193;
	sub.f64 	%fd196, %fd194, %fd195;
	st.shared.f64 	[%r56+192], %fd196;
	add.f64 	%fd197, %fd194, %fd195;
	st.shared.f64 	[%r56], %fd197;
	fma.rn.f64 	%fd198, %fd11, %fd174, 0d0000000000000000;
	fma.rn.f64 	%fd199, %fd12, %fd175, 0d0000000000000000;
	fma.rn.f64 	%fd200, %fd15, %fd178, %fd198;
	fma.rn.f64 	%fd201, %fd16, %fd179, %fd199;
	fma.rn.f64 	%fd202, %fd19, %fd182, %fd200;
	fma.rn.f64 	%fd203, %fd20, %fd183, %fd201;
	fma.rn.f64 	%fd204, %fd23, %fd186, %fd202;
	fma.rn.f64 	%fd205, %fd24, %fd187, %fd203;
	sub.f64 	%fd206, %fd204, %fd205;
	st.shared.f64 	[%r56+128], %fd206;
	add.f64 	%fd207, %fd204, %fd205;
	st.shared.f64 	[%r56+64], %fd207;
$L__BB86_10:
	mov.u32 	%r9, %tid.x;
	setp.gt.u32 	%p11, %r9, 15;
	bar.sync 	0;
	@%p11 bra 	$L__BB86_12;
	mov.u32 	%r57, %tid.y;
	shl.b32 	%r58, %r57, 12;
	mov.u32 	%r59, _ZZ32massMatrixMultiplyRegisterKernelILi4ELi8ELi1EEviPKdS1_S1_S1_PdE6s_tmp1;
	add.s32 	%r60, %r59, %r58;
	shl.b32 	%r61, %r9, 4;
	and.b32  	%r62, %r61, 16320;
	add.s32 	%r63, %r60, %r62;
	shl.b32 	%r64, %r9, 3;
	and.b32  	%r65, %r64, 24;
	add.s32 	%r66, %r63, %r65;
	ld.shared.f64 	%fd208, [%r66];
	ld.shared.f64 	%fd209, [%r66+3584];
	add.f64 	%fd210, %fd208, %fd209;
	sub.f64 	%fd211, %fd208, %fd209;
	ld.shared.f64 	%fd212, [%r66+512];
	ld.shared.f64 	%fd213, [%r66+3072];
	add.f64 	%fd214, %fd212, %fd213;
	sub.f64 	%fd215, %fd212, %fd213;
	ld.shared.f64 	%fd216, [%r66+1024];
	ld.shared.f64 	%fd217, [%r66+2560];
	add.f64 	%fd218, %fd216, %fd217;
	sub.f64 	%fd219, %fd216, %fd217;
	ld.shared.f64 	%fd220, [%r66+1536];
	ld.shared.f64 	%fd221, [%r66+2048];
	add.f64 	%fd222, %fd220, %fd221;
	sub.f64 	%fd223, %fd220, %fd221;
	fma.rn.f64 	%fd224, %fd9, %fd210, 0d0000000000000000;
	fma.rn.f64 	%fd225, %fd10, %fd211, 0d0000000000000000;
	fma.rn.f64 	%fd226, %fd13, %fd214, %fd224;
	fma.rn.f64 	%fd227, %fd14, %fd215, %fd225;
	fma.rn.f64 	%fd228, %fd17, %fd218, %fd226;
	fma.rn.f64 	%fd229, %fd18, %fd219, %fd227;
	fma.rn.f64 	%fd230, %fd21, %fd222, %fd228;
	fma.rn.f64 	%fd231, %fd22, %fd223, %fd229;
	sub.f64 	%fd244, %fd230, %fd231;
	add.f64 	%fd247, %fd230, %fd231;
	fma.rn.f64 	%fd232, %fd11, %fd210, 0d0000000000000000;
	fma.rn.f64 	%fd233, %fd12, %fd211, 0d0000000000000000;
	fma.rn.f64 	%fd234, %fd15, %fd214, %fd232;
	fma.rn.f64 	%fd235, %fd16, %fd215, %fd233;
	fma.rn.f64 	%fd236, %fd19, %fd218, %fd234;
	fma.rn.f64 	%fd237, %fd20, %fd219, %fd235;
	fma.rn.f64 	%fd238, %fd23, %fd222, %fd236;
	fma.rn.f64 	%fd239, %fd24, %fd223, %fd237;
	sub.f64 	%fd245, %fd238, %fd239;
	add.f64 	%fd246, %fd238, %fd239;
$L__BB86_12:
	bar.sync 	0;
	@%p4 bra 	$L__BB86_14;
	ld.param.u64 	%rd21, [_Z32massMatrixMultiplyRegisterKernelILi4ELi8ELi1EEviPKdS1_S1_S1_Pd_param_5];
	and.b32  	%r67, %r9, 15;
	mov.u32 	%r68, %ctaid.x;
	mov.u32 	%r69, %tid.y;
	add.s32 	%r70, %r68, %r69;
	shl.b32 	%r71, %r70, 6;
	or.b32  	%r72, %r67, %r71;
	cvta.to.global.u64 	%rd17, %rd21;
	mul.wide.s32 	%rd18, %r72, 8;
	add.s64 	%rd19, %rd17, %rd18;
	st.global.f64 	[%rd19], %fd247;
	st.global.f64 	[%rd19+128], %fd246;
	st.global.f64 	[%rd19+256], %fd245;
	st.global.f64 	[%rd19+384], %fd244;
$L__BB86_14:
	ret;

}
	// .globl	_Z32massMatrixMultiplyConstantKernelILi4ELi8ELi1EEviPKdS1_S1_S1_Pd
.visible .entry _Z32massMatrixMultiplyConstantKernelILi4ELi8ELi1EEviPKdS1_S1_S1_Pd(
	.param .u32 _Z32massMatrixMultiplyConstantKernelILi4ELi8ELi1EEviPKdS1_S1_S1_Pd_param_0,
	.param .u64 .ptr .align 1 _Z32massMatrixMultiplyConstantKernelILi4ELi8ELi1EEviPKdS1_S1_S1_Pd_param_1,
	.param .u64 .ptr .align 1 _Z32massMatrixMultiplyConstantKernelILi4ELi8ELi1EEviPKdS1_S1_S1_Pd_param_2,
	.param .u64 .ptr .align 1 _Z32massMatrixMultiplyConstantKernelILi4ELi8ELi1EEviPKdS1_S1_S1_Pd_param_3,
	.param .u64 .ptr .align 1 _Z32massMatrixMultiplyConstantKernelILi4ELi8ELi1EEviPKdS1_S1_S1_Pd_param_4,
	.param .u64 .ptr .align 1 _Z32massMatrixMultiplyConstantKernelILi4ELi8ELi1EEviPKdS1_S1_S1_Pd_param_5
)
{
	.reg .pred 	%p<10>;
	.reg .b32 	%r<57>;
	.reg .b64 	%rd<15>;
	.reg .b64 	%fd<255>;
	// demoted variable
	.shared .align 8 .b8 _ZZ32massMatrixMultiplyConstantKernelILi4ELi8ELi1EEviPKdS1_S1_S1_PdE6s_tmp1[4096];
	ld.param.u32 	%r10, [_Z32massMatrixMultiplyConstantKernelILi4ELi8ELi1EEviPKdS1_S1_S1_Pd_param_0];
	ld.param.u64 	%rd2, [_Z32massMatrixMultiplyConstantKernelILi4ELi8ELi1EEviPKdS1_S1_S1_Pd_param_4];
	mov.u32 	%r11, %tid.x;
	mov.u32 	%r2, %tid.y;
	mov.u32 	%r12, %ctaid.x;
	add.s32 	%r3, %r12, %r2;
	and.b32  	%r4, %r11, 3;
	setp.lt.s32 	%p2, %r3, %r10;
	setp.lt.u32 	%p3, %r11, 16;
	and.pred  	%p1, %p2, %p3;
	not.pred 	%p4, %p1;
	@%p4 bra 	$L__BB87_2;
	cvta.to.global.u64 	%rd4, %rd2;
	and.b32  	%r13, %r11, 12;
	or.b32  	%r14, %r4, %r13;
	shl.b32 	%r15, %r3, 6;
	or.b32  	%r16, %r14, %r15;
	mul.wide.s32 	%rd5, %r16, 8;
	add.s64 	%rd6, %rd4, %rd5;
	ld.global.nc.f64 	%fd250, [%rd6];
	ld.global.nc.f64 	%fd249, [%rd6+128];
	ld.global.nc.f64 	%fd248, [%rd6+256];
	ld.global.nc.f64 	%fd247, [%rd6+384];
$L__BB87_2:
	setp.gt.u32 	%p5, %r11, 15;
	bar.sync 	0;
	ld.const.f64 	%fd9, [const_oddDofToQuad];
	ld.const.f64 	%fd10, [const_evenDofToQuad];
	ld.const.f64 	%fd11, [const_oddDofToQuad+8];
	ld.const.f64 	%fd12, [const_evenDofToQuad+8];
	ld.const.f64 	%fd13, [const_oddDofToQuad+16];
	ld.const.f64 	%fd14, [const_evenDofToQuad+16];
	ld.const.f64 	%fd15, [const_oddDofToQuad+24];
	ld.const.f64 	%fd16, [const_evenDofToQuad+24];
	ld.const.f64 	%fd17, [const_oddDofToQuad+32];
	ld.const.f64 	%fd18, [const_evenDofToQuad+32];
	ld.const.f64 	%fd19, [const_oddDofToQuad+40];
	ld.const.f64 	%fd20, [const_evenDofToQuad+40];
	ld.const.f64 	%fd21, [const_oddDofToQuad+48];
	ld.const.f64 	%fd22, [const_evenDofToQuad+48];
	ld.const.f64 	%fd23, [const_oddDofToQuad+56];
	ld.const.f64 	%fd24, [const_evenDofToQuad+56];
	shl.b32 	%r17, %r2, 12;
	mov.u32 	%r18, _ZZ32massMatrixMultiplyConstantKernelILi4ELi8ELi1EEviPKdS1_S1_S1_PdE6s_tmp1;
	add.s32 	%r5, %r18, %r17;
	shr.u32 	%r6, %r11, 2;
	shl.b32 	%r19, %r6, 6;
	add.s32 	%r7, %r5, %r19;
	shl.b32 	%r20, %r4, 3;
	add.s32 	%r8, %r7, %r20;
	@%p5 bra 	$L__BB87_4;
	add.f64 	%fd38, %fd250, %fd247;
	sub.f64 	%fd39, %fd250, %fd247;
	add.f64 	%fd40, %fd249, %fd248;
	sub.f64 	%fd41, %fd249, %fd248;
	fma.rn.f64 	%fd42, %fd9, %fd38, 0d0000000000000000;
	fma.rn.f64 	%fd43, %fd10, %fd39, 0d0000000000000000;
	fma.rn.f64 	%fd44, %fd11, %fd40, %fd42;
	fma.rn.f64 	%fd45, %fd12, %fd41, %fd43;
	sub.f64 	%fd46, %fd44, %fd45;
	st.shared.f64 	[%r8+3584], %fd46;
	add.f64 	%fd47, %fd45, %fd44;
	st.shared.f64 	[%r8], %fd47;
	fma.rn.f64 	%fd48, %fd13, %fd38, 0d0000000000000000;
	fma.rn.f64 	%fd49, %fd14, %fd39, 0d0000000000000000;
	fma.rn.f64 	%fd50, %fd15, %fd40, %fd48;
	fma.rn.f64 	%fd51, %fd16, %fd41, %fd49;
	sub.f64 	%fd52, %fd50, %fd51;
	st.shared.f64 	[%r8+3072], %fd52;
	add.f64 	%fd53, %fd51, %fd50;
	st.shared.f64 	[%r8+512], %fd53;
	fma.rn.f64 	%fd54, %fd17, %fd38, 0d0000000000000000;
	fma.rn.f64 	%fd55, %fd18, %fd39, 0d0000000000000000;
	fma.rn.f64 	%fd56, %fd19, %fd40, %fd54;
	fma.rn.f64 	%fd57, %fd20, %fd41, %fd55;
	sub.f64 	%fd58, %fd56, %fd57;
	st.shared.f64 	[%r8+2560], %fd58;
	add.f64 	%fd59, %fd57, %fd56;
	st.shared.f64 	[%r8+1024], %fd59;
	fma.rn.f64 	%fd60, %fd21, %fd38, 0d0000000000000000;
	fma.rn.f64 	%fd61, %fd22, %fd39, 0d0000000000000000;
	fma.rn.f64 	%fd62, %fd23, %fd40, %fd60;
	fma.rn.f64 	%fd63, %fd24, %fd41, %fd61;
	sub.f64 	%fd64, %fd62, %fd63;
	st.shared.f64 	[%r8+2048], %fd64;
	add.f64 	%fd65, %fd63, %fd62;
	st.shared.f64 	[%r8+1536], %fd65;
$L__BB87_4:
	bar.sync 	0;
	setp.gt.u32 	%p6, %r11, 31;
	mad.lo.s32 	%r21, %r6, 448, %r7;
	shl.b32 	%r22, %r4, 3;
	add.s32 	%r9, %r21, %r22;
	@%p6 bra 	$L__BB87_6;
	ld.shared.f64 	%fd66, [%r9];
	ld.shared.f64 	%fd67, [%r9+192];
	add.f64 	%fd68, %fd66, %fd67;
	sub.f64 	%fd69, %fd66, %fd67;
	ld.shared.f64 	%fd70, [%r9+64];
	ld.shared.f64 	%fd71, [%r9+128];
	add.f64 	%fd72, %fd70, %fd71;
	sub.f64 	%fd73, %fd70, %fd71;
	fma.rn.f64 	%fd74, %fd9, %fd68, 0d0000000000000000;
	fma.rn.f64 	%fd75, %fd10, %fd69, 0d0000000000000000;
	fma.rn.f64 	%fd76, %fd11, %fd72, %fd74;
	fma.rn.f64 	%fd77, %fd12, %fd73, %fd75;
	sub.f64 	%fd78, %fd76, %fd77;
	st.shared.f64 	[%r9+448], %fd78;
	add.f64 	%fd79, %fd77, %fd76;
	st.shared.f64 	[%r9], %fd79;
	fma.rn.f64 	%fd80, %fd13, %fd68, 0d0000000000000000;
	fma.rn.f64 	%fd81, %fd14, %fd69, 0d0000000000000000;
	fma.rn.f64 	%fd82, %fd15, %fd72, %fd80;
	fma.rn.f64 	%fd83, %fd16, %fd73, %fd81;
	sub.f64 	%fd84, %fd82, %fd83;
	st.shared.f64 	[%r9+384], %fd84;
	add.f64 	%fd85, %fd83, %fd82;
	st.shared.f64 	[%r9+64], %fd85;
	fma.rn.f64 	%fd86, %fd17, %fd68, 0d0000000000000000;
	fma.rn.f64 	%fd87, %fd18, %fd69, 0d0000000000000000;
	fma.rn.f64 	%fd88, %fd19, %fd72, %fd86;
	fma.rn.f64 	%fd89, %fd20, %fd73, %fd87;
	sub.f64 	%fd90, %fd88, %fd89;
	st.shared.f64 	[%r9+320], %fd90;
	add.f64 	%fd91, %fd89, %fd88;
	st.shared.f64 	[%r9+128], %fd91;
	fma.rn.f64 	%fd92, %fd21, %fd68, 0d0000000000000000;
	fma.rn.f64 	%fd93, %fd22, %fd69, 0d0000000000000000;
	fma.rn.f64 	%fd94, %fd23, %fd72, %fd92;
	fma.rn.f64 	%fd95, %fd24, %fd73, %fd93;
	sub.f64 	%fd96, %fd94, %fd95;
	st.shared.f64 	[%r9+256], %fd96;
	add.f64 	%fd97, %fd95, %fd94;
	st.shared.f64 	[%r9+192], %fd97;
$L__BB87_6:
	ld.param.u64 	%rd13, [_Z32massMatrixMultiplyConstantKernelILi4ELi8ELi1EEviPKdS1_S1_S1_Pd_param_1];
	bar.sync 	0;
	shl.b32 	%r23, %r11, 6;
	and.b32  	%r24, %r23, -512;
	add.s32 	%r25, %r5, %r24;
	and.b32  	%r26, %r23, 448;
	add.s32 	%r27, %r25, %r26;
	ld.shared.f64 	%fd98, [%r27];
	ld.shared.f64 	%fd99, [%r27+24];
	add.f64 	%fd100, %fd98, %fd99;
	sub.f64 	%fd101, %fd98, %fd99;
	ld.shared.f64 	%fd102, [%r27+8];
	ld.shared.f64 	%fd103, [%r27+16];
	add.f64 	%fd104, %fd102, %fd103;
	sub.f64 	%fd105, %fd102, %fd103;
	shl.b32 	%r28, %r3, 9;
	shl.b32 	%r29, %r11, 3;
	and.b32  	%r30, %r29, 8184;
	add.s32 	%r31, %r30, %r28;
	or.b32  	%r32, %r31, 7;
	ld.const.f64 	%fd106, [const_oddDofToQuad];
	fma.rn.f64 	%fd107, %fd106, %fd100, 0d0000000000000000;
	ld.const.f64 	%fd108, [const_evenDofToQuad];
	fma.rn.f64 	%fd109, %fd108, %fd101, 0d0000000000000000;
	fma.rn.f64 	%fd110, %fd11, %fd104, %fd107;
	fma.rn.f64 	%fd111, %fd12, %fd105, %fd109;
	cvta.to.global.u64 	%rd7, %rd13;
	mul.wide.s32 	%rd8, %r32, 8;
	add.s64 	%rd9, %rd7, %rd8;
	ld.global.nc.f64 	%fd112, [%rd9];
	ld.global.nc.f64 	%fd113, [%rd9+-56];
	sub.f64 	%fd114, %fd110, %fd111;
	mul.f64 	%fd115, %fd114, %fd112;
	add.f64 	%fd116, %fd110, %fd111;
	mul.f64 	%fd254, %fd116, %fd113;
	fma.rn.f64 	%fd117, %fd13, %fd100, 0d0000000000000000;
	fma.rn.f64 	%fd118, %fd14, %fd101, 0d0000000000000000;
	fma.rn.f64 	%fd119, %fd15, %fd104, %fd117;
	fma.rn.f64 	%fd120, %fd16, %fd105, %fd118;
	ld.global.nc.f64 	%fd121, [%rd9+-8];
	ld.global.nc.f64 	%fd122, [%rd9+-48];
	sub.f64 	%fd123, %fd119, %fd120;
	mul.f64 	%fd124, %fd123, %fd121;
	add.f64 	%fd125, %fd119, %fd120;
	mul.f64 	%fd253, %fd125, %fd122;
	ld.const.f64 	%fd126, [const_oddDofToQuad+32];
	fma.rn.f64 	%fd127, %fd126, %fd100, 0d0000000000000000;
	fma.rn.f64 	%fd128, %fd18, %fd101, 0d0000000000000000;
	fma.rn.f64 	%fd129, %fd19, %fd104, %fd127;
	fma.rn.f64 	%fd130, %fd20, %fd105, %fd128;
	ld.global.nc.f64 	%fd131, [%rd9+-16];
	ld.global.nc.f64 	%fd132, [%rd9+-40];
	sub.f64 	%fd133, %fd129, %fd130;
	mul.f64 	%fd134, %fd133, %fd131;
	add.f64 	%fd135, %fd129, %fd130;
	mul.f64 	%fd252, %fd135, %fd132;
	fma.rn.f64 	%fd136, %fd21, %fd100, 0d0000000000000000;
	fma.rn.f64 	%fd137, %fd22, %fd101, 0d0000000000000000;
	fma.rn.f64 	%fd138, %fd23, %fd104, %fd136;
	fma.rn.f64 	%fd139, %fd24, %fd105, %fd137;
	ld.global.nc.f64 	%fd140, [%rd9+-24];
	ld.global.nc.f64 	%fd141, [%rd9+-32];
	sub.f64 	%fd142, %fd138, %fd139;
	mul.f64 	%fd143, %fd142, %fd140;
	add.f64 	%fd144, %fd138, %fd139;
	mul.f64 	%fd251, %fd144, %fd141;
	bar.sync 	0;
	add.f64 	%fd145, %fd254, %fd115;
	sub.f64 	%fd146, %fd254, %fd115;
	add.f64 	%fd147, %fd253, %fd124;
	sub.f64 	%fd148, %fd253, %fd124;
	add.f64 	%fd149, %fd252, %fd134;
	sub.f64 	%fd150, %fd252, %fd134;
	add.f64 	%fd151, %fd251, %fd143;
	sub.f64 	%fd152, %fd251, %fd143;
	fma.rn.f64 	%fd153, %fd106, %fd145, 0d0000000000000000;
	fma.rn.f64 	%fd154, %fd108, %fd146, 0d0000000000000000;
	fma.rn.f64 	%fd155, %fd13, %fd147, %fd153;
	fma.rn.f64 	%fd156, %fd14, %fd148, %fd154;
	fma.rn.f64 	%fd157, %fd126, %fd149, %fd155;
	fma.rn.f64 	%fd158, %fd18, %fd150, %fd156;
	fma.rn.f64 	%fd159, %fd21, %fd151, %fd157;
	fma.rn.f64 	%fd160, %fd22, %fd152, %fd158;
	sub.f64 	%fd161, %fd159, %fd160;
	st.shared.f64 	[%r27+24], %fd161;
	add.f64 	%fd162, %fd159, %fd160;
	st.shared.f64 	[%r27], %fd162;
	fma.rn.f64 	%fd163, %fd11, %fd145, 0d0000000000000000;
	fma.rn.f64 	%fd164, %fd12, %fd146, 0d0000000000000000;
	fma.rn.f64 	%fd165, %fd15, %fd147, %fd163;
	fma.rn.f64 	%fd166, %fd16, %fd148, %fd164;
	fma.rn.f64 	%fd167, %fd19, %fd149, %fd165;
	fma.rn.f64 	%fd168, %fd20, %fd150, %fd166;
	fma.rn.f64 	%fd169, %fd23, %fd151, %fd167;
	fma.rn.f64 	%fd170, %fd24, %fd152, %fd168;
	sub.f64 	%fd171, %fd169, %fd170;
	st.shared.f64 	[%r27+16], %fd171;
	add.f64 	%fd172, %fd169, %fd170;
	st.shared.f64 	[%r27+8], %fd172;
	bar.sync 	0;
	@%p6 bra 	$L__BB87_8;
	mov.u32 	%r33, %tid.y;
	shl.b32 	%r34, %r33, 12;
	mov.u32 	%r35, _ZZ32massMatrixMultiplyConstantKernelILi4ELi8ELi1EEviPKdS1_S1_S1_PdE6s_tmp1;
	add.s32 	%r36, %r35, %r34;
	shr.u32 	%r37, %r11, 2;
	shl.b32 	%r38, %r37, 6;
	add.s32 	%r39, %r36, %r38;
	mad.lo.s32 	%r40, %r37, 448, %r39;
	shl.b32 	%r41, %r11, 3;
	and.b32  	%r42, %r41, 24;
	add.s32 	%r43, %r40, %r42;
	ld.shared.f64 	%fd173, [%r43];
	ld.shared.f64 	%fd174, [%r43+448];
	add.f64 	%fd175, %fd173, %fd174;
	sub.f64 	%fd176, %fd173, %fd174;
	ld.shared.f64 	%fd177, [%r43+64];
	ld.shared.f64 	%fd178, [%r43+384];
	add.f64 	%fd179, %fd177, %fd178;
	sub.f64 	%fd180, %fd177, %fd178;
	ld.shared.f64 	%fd181, [%r43+128];
	ld.shared.f64 	%fd182, [%r43+320];
	add.f64 	%fd183, %fd181, %fd182;
	sub.f64 	%fd184, %fd181, %fd182;
	ld.shared.f64 	%fd185, [%r43+192];
	ld.shared.f64 	%fd186, [%r43+256];
	add.f64 	%fd187, %fd185, %fd186;
	sub.f64 	%fd188, %fd185, %fd186;
	ld.const.f64 	%fd189, [const_oddDofToQuad];
	fma.rn.f64 	%fd190, %fd189, %fd175, 0d0000000000000000;
	ld.const.f64 	%fd191, [const_evenDofToQuad];
	fma.rn.f64 	%fd192, %fd191, %fd176, 0d0000000000000000;
	fma.rn.f64 	%fd193, %fd13, %fd179, %fd190;
	fma.rn.f64 	%fd194, %fd14, %fd180, %fd192;
	ld.const.f64 	%fd195, [const_oddDofToQuad+32];
	fma.rn.f64 	%fd196, %fd195, %fd183, %fd193;
	fma.rn.f64 	%fd197, %fd18, %fd184, %fd194;
	fma.rn.f64 	%fd198, %fd21, %fd187, %fd196;
	fma.rn.f64 	%fd199, %fd22, %fd188, %fd197;
	sub.f64 	%fd200, %fd198, %fd199;
	st.shared.f64 	[%r43+192], %fd200;
	add.f64 	%fd201, %fd198, %fd199;
	st.shared.f64 	[%r43], %fd201;
	fma.rn.f64 	%fd202, %fd11, %fd175, 0d0000000000000000;
	fma.rn.f64 	%fd203, %fd12, %fd176, 0d0000000000000000;
	fma.rn.f64 	%fd204, %fd15, %fd179, %fd202;
	fma.rn.f64 	%fd205, %fd16, %fd180, %fd203;
	fma.rn.f64 	%fd206, %fd19, %fd183, %fd204;
	fma.rn.f64 	%fd207, %fd20, %fd184, %fd205;
	fma.rn.f64 	%fd208, %fd23, %fd187, %fd206;
	fma.rn.f64 	%fd209, %fd24, %fd188, %fd207;
	sub.f64 	%fd210, %fd208, %fd209;
	st.shared.f64 	[%r43+128], %fd210;
	add.f64 	%fd211, %fd208, %fd209;
	st.shared.f64 	[%r43+64], %fd211;
$L__BB87_8:
	setp.gt.u32 	%p8, %r11, 15;
	bar.sync 	0;
	@%p8 bra 	$L__BB87_10;
	mov.u32 	%r44, %tid.y;
	shl.b32 	%r45, %r44, 12;
	mov.u32 	%r46, _ZZ32massMatrixMultiplyConstantKernelILi4ELi8ELi1EEviPKdS1_S1_S1_PdE6s_tmp1;
	add.s32 	%r47, %r46, %r45;
	shl.b32 	%r48, %r11, 4;
	and.b32  	%r49, %r48, -64;
	add.s32 	%r50, %r47, %r49;
	shl.b32 	%r51, %r11, 3;
	and.b32  	%r52, %r51, 24;
	add.s32 	%r53, %r50, %r52;
	ld.shared.f64 	%fd212, [%r53];
	ld.shared.f64 	%fd213, [%r53+3584];
	add.f64 	%fd214, %fd212, %fd213;
	sub.f64 	%fd215, %fd212, %fd213;
	ld.shared.f64 	%fd216, [%r53+512];
	ld.shared.f64 	%fd217, [%r53+3072];
	add.f64 	%fd218, %fd216, %fd217;
	sub.f64 	%fd219, %fd216, %fd217;
	ld.shared.f64 	%fd220, [%r53+1024];
	ld.shared.f64 	%fd221, [%r53+2560];
	add.f64 	%fd222, %fd220, %fd221;
	sub.f64 	%fd223, %fd220, %fd221;
	ld.shared.f64 	%fd224, [%r53+1536];
	ld.shared.f64 	%fd225, [%r53+2048];
	add.f64 	%fd226, %fd224, %fd225;
	sub.f64 	%fd227, %fd224, %fd225;
	ld.const.f64 	%fd228, [const_oddDofToQuad];
	fma.rn.f64 	%fd229, %fd228, %fd214, 0d0000000000000000;
	ld.const.f64 	%fd230, [const_evenDofToQuad];
	fma.rn.f64 	%fd231, %fd230, %fd215, 0d0000000000000000;
	fma.rn.f64 	%fd232, %fd13, %fd218, %fd229;
	fma.rn.f64 	%fd233, %fd14, %fd219, %fd231;
	ld.const.f64 	%fd234, [const_oddDofToQuad+32];
	fma.rn.f64 	%fd235, %fd234, %fd222, %fd232;
	fma.rn.f64 	%fd236, %fd18, %fd223, %fd233;
	fma.rn.f64 	%fd237, %fd21, %fd226, %fd235;
	fma.rn.f64 	%fd238, %fd22, %fd227, %fd236;
	sub.f64 	%fd251, %fd237, %fd238;
	add.f64 	%fd254, %fd237, %fd238;
	fma.rn.f64 	%fd239, %fd11, %fd214, 0d0000000000000000;
	fma.rn.f64 	%fd240, %fd12, %fd215, 0d0000000000000000;
	fma.rn.f64 	%fd241, %fd15, %fd218, %fd239;
	fma.rn.f64 	%fd242, %fd16, %fd219, %fd240;
	fma.rn.f64 	%fd243, %fd19, %fd222, %fd241;
	fma.rn.f64 	%fd244, %fd20, %fd223, %fd242;
	fma.rn.f64 	%fd245, %fd23, %fd226, %fd243;
	fma.rn.f64 	%fd246, %fd24, %fd227, %fd244;
	sub.f64 	%fd252, %fd245, %fd246;
	add.f64 	%fd253, %fd245, %fd246;
$L__BB87_10:
	bar.sync 	0;
	@%p4 bra 	$L__BB87_12;
	ld.param.u64 	%rd14, [_Z32massMatrixMultiplyConstantKernelILi4ELi8ELi1EEviPKdS1_S1_S1_Pd_param_5];
	and.b32  	%r54, %r11, 15;
	shl.b32 	%r55, %r3, 6;
	or.b32  	%r56, %r54, %r55;
	cvta.to.global.u64 	%rd10, %rd14;
	mul.wide.s32 	%rd11, %r56, 8;
	add.s64 	%rd12, %rd10, %rd11;
	st.global.f64 	[%rd12], %fd254;
	st.global.f64 	[%rd12+128], %fd253;
	st.global.f64 	[%rd12+256], %fd252;
	st.global.f64 	[%rd12+384], %fd251;
$L__BB87_12:
	ret;

}
	// .globl	_Z30massMatrixMultiplySharedKernelILi4ELi8ELi1EEviPKdS1_S1_S1_Pd
.visible .entry _Z30massMatrixMultiplySharedKernelILi4ELi8ELi1EEviPKdS1_S1_S1_Pd(
	.param .u32 _Z30massMatrixMultiplySharedKernelILi4ELi8ELi1EEviPKdS1_S1_S1_Pd_param_0,
	.param .u64 .ptr .align 1 _Z30massMatrixMultiplySharedKernelILi4ELi8ELi1EEviPKdS1_S1_S1_Pd_param_1,
	.param .u64 .ptr .align 1 _Z30massMatrixMultiplySharedKernelILi4ELi8ELi1EEviPKdS1_S1_S1_Pd_param_2,
	.param .u64 .ptr .align 1 _Z30massMatrixMultiplySharedKernelILi4ELi8ELi1EEviPKdS1_S1_S1_Pd_param_3,
	.param .u64 .ptr .align 1 _Z30massMatrixMultiplySharedKernelILi4ELi8ELi1EEviPKdS1_S1_S1_Pd_param_4,
	.param .u64 .ptr .align 1 _Z30massMatrixMultiplySharedKernelILi4ELi8ELi1EEviPKdS1_S1_S1_Pd_param_5
)
{
	.reg .pred 	%p<13>;
	.reg .b32 	%r<73>;
	.reg .b64 	%rd<22>;
	.reg .b64 	%fd<248>;
	// demoted variable
	.shared .align 8 .b8 _ZZ30massMatrixMultiplySharedKernelILi4ELi8ELi1EEviPKdS1_S1_S1_PdE6s_tmp1[4096];
	// demoted variable
	.shared .align 8 .b8 _ZZ30massMatrixMultiplySharedKernelILi4ELi8ELi1EEviPKdS1_S1_S1_PdE14s_oddDofToQuad[64];
	// demoted variable
	.shared .align 8 .b8 _ZZ30massMatrixMultiplySharedKernelILi4ELi8ELi1EEviPKdS1_S1_S1_PdE15s_evenDofToQuad[64];
	ld.param.u32 	%r10, [_Z30massMatrixMultiplySharedKernelILi4ELi8ELi1EEviPKdS1_S1_S1_Pd_param_0];
	ld.param.u64 	%rd2, [_Z30massMatrixMultiplySharedKernelILi4ELi8ELi1EEviPKdS1_S1_S1_Pd_param_2];
	ld.param.u64 	%rd3, [_Z30massMatrixMultiplySharedKernelILi4ELi8ELi1EEviPKdS1_S1_S1_Pd_param_3];
	ld.param.u64 	%rd4, [_Z30massMatrixMultiplySharedKernelILi4ELi8ELi1EEviPKdS1_S1_S1_Pd_param_4];
	mov.u32 	%r11, %tid.x;
	mov.u32 	%r2, %tid.y;
	mov.u32 	%r12, %ctaid.x;
	add.s32 	%r3, %r12, %r2;
	and.b32  	%r4, %r11, 3;
	setp.lt.s32 	%p2, %r3, %r10;
	setp.lt.u32 	%p3, %r11, 16;
	and.pred  	%p1, %p2, %p3;
	not.pred 	%p4, %p1;
	@%p4 bra 	$L__BB88_2;
	cvta.to.global.u64 	%rd6, %rd4;
	and.b32  	%r13, %r11, 12;
	or.b32  	%r14, %r4, %r13;
	shl.b32 	%r15, %r3, 6;
	or.b32  	%r16, %r14, %r15;
	mul.wide.s32 	%rd7, %r16, 8;
	add.s64 	%rd8, %rd6, %rd7;
	ld.global.nc.f64 	%fd243, [%rd8];
	ld.global.nc.f64 	%fd242, [%rd8+128];
	ld.global.nc.f64 	%fd241, [%rd8+256];
	ld.global.nc.f64 	%fd240, [%rd8+384];
$L__BB88_2:
	setp.ne.s32 	%p5, %r2, 0;
	setp.gt.u32 	%p6, %r11, 7;
	or.pred  	%p7, %p5, %p6;
	@%p7 bra 	$L__BB88_4;
	cvta.to.global.u64 	%rd9, %rd2;
	mul.wide.u32 	%rd10, %r11, 8;
	add.s64 	%rd11, %rd9, %rd10;
	ld.global.nc.f64 	%fd38, [%rd11];
	shl.b32 	%r17, %r11, 3;
	mov.u32 	%r18, _ZZ30massMatrixMultiplySharedKernelILi4ELi8ELi1EEviPKdS1_S1_S1_PdE14s_oddDofToQuad;
	add.s32 	%r19, %r18, %r17;
	st.shared.f64 	[%r19], %fd38;
	cvta.to.global.u64 	%rd12, %rd3;
	add.s64 	%rd13, %rd12, %rd10;
	ld.global.nc.f64 	%fd39, [%rd13];
	mov.u32 	%r20, _ZZ30massMatrixMultiplySharedKernelILi4ELi8ELi1EEviPKdS1_S1_S1_PdE15s_evenDofToQuad;
	add.s32 	%r21, %r20, %r17;
	st.shared.f64 	[%r21], %fd39;
$L__BB88_4:
	setp.gt.u32 	%p8, %r11, 15;
	bar.sync 	0;
	ld.shared.f64 	%fd9, [_ZZ30massMatrixMultiplySharedKernelILi4ELi8ELi1EEviPKdS1_S1_S1_PdE14s_oddDofToQuad];
	ld.shared.f64 	%fd10, [_ZZ30massMatrixMultiplySharedKernelILi4ELi8ELi1EEviPKdS1_S1_S1_PdE15s_evenDofToQuad];
	ld.shared.f64 	%fd11, [_ZZ30massMatrixMultiplySharedKernelILi4ELi8ELi1EEviPKdS1_S1_S1_PdE14s_oddDofToQuad+8];
	ld.shared.f64 	%fd12, [_ZZ30massMatrixMultiplySharedKernelILi4ELi8ELi1EEviPKdS1_S1_S1_PdE15s_evenDofToQuad+8];
	ld.shared.f64 	%fd13, [_ZZ30massMatrixMultiplySharedKernelILi4ELi8ELi1EEviPKdS1_S1_S1_PdE14s_oddDofToQuad+16];
	ld.shared.f64 	%fd14, [_ZZ30massMatrixMultiplySharedKernelILi4ELi8ELi1EEviPKdS1_S1_S1_PdE15s_evenDofToQuad+16];
	ld.shared.f64 	%fd15, [_ZZ30massMatrixMultiplySharedKernelILi4ELi8ELi1EEviPKdS1_S1_S1_PdE14s_oddDofToQuad+24];
	ld.shared.f64 	%fd16, [_ZZ30massMatrixMultiplySharedKernelILi4ELi8ELi1EEviPKdS1_S1_S1_PdE15s_evenDofToQuad+24];
	ld.shared.f64 	%fd17, [_ZZ30massMatrixMultiplySharedKernelILi4ELi8ELi1EEviPKdS1_S1_S1_PdE14s_oddDofToQuad+32];
	ld.shared.f64 	%fd18, [_ZZ30massMatrixMultiplySharedKernelILi4ELi8ELi1EEviPKdS1_S1_S1_PdE15s_evenDofToQuad+32];
	ld.shared.f64 	%fd19, [_ZZ30massMatrixMultiplySharedKernelILi4ELi8ELi1EEviPKdS1_S1_S1_PdE14s_oddDofToQuad+40];
	ld.shared.f64 	%fd20, [_ZZ30massMatrixMultiplySharedKernelILi4ELi8ELi1EEviPKdS1_S1_S1_PdE15s_evenDofToQuad+40];
	ld.shared.f64 	%fd21, [_ZZ30massMatrixMultiplySharedKernelILi4ELi8ELi1EEviPKdS1_S1_S1_PdE14s_oddDofToQuad+48];
	ld.shared.f64 	%fd22, [_ZZ30massMatrixMultiplySharedKernelILi4ELi8ELi1EEviPKdS1_S1_S1_PdE15s_evenDofToQuad+48];
	ld.shared.f64 	%fd23, [_ZZ30massMatrixMultiplySharedKernelILi4ELi8ELi1EEviPKdS1_S1_S1_PdE14s_oddDofToQuad+56];
	ld.shared.f64 	%fd24, [_ZZ30massMatrixMultiplySharedKernelILi4ELi8ELi1EEviPKdS1_S1_S1_PdE15s_evenDofToQuad+56];
	shl.b32 	%r22, %r2, 12;
	mov.u32 	%r23, _ZZ30massMatrixMultiplySharedKernelILi4ELi8ELi1EEviPKdS1_S1_S1_PdE6s_tmp1;
	add.s32 	%r24, %r23, %r22;
	shr.u32 	%r5, %r11, 2;
	shl.b32 	%r25, %r5, 6;
	add.s32 	%r6, %r24, %r25;
	shl.b32 	%r26, %r4, 3;
	add.s32 	%r7, %r6, %r26;
	@%p8 bra 	$L__BB88_6;
	add.f64 	%fd40, %fd243, %fd240;
	sub.f64 	%fd41, %fd243, %fd240;
	add.f64 	%fd42, %fd242, %fd241;
	sub.f64 	%fd43, %fd242, %fd241;
	fma.rn.f64 	%fd44, %fd9, %fd40, 0d0000000000000000;
	fma.rn.f64 	%fd45, %fd10, %fd41, 0d0000000000000000;
	fma.rn.f64 	%fd46, %fd11, %fd42, %fd44;
	fma.rn.f64 	%fd47, %fd12, %fd43, %fd45;
	sub.f64 	%fd48, %fd46, %fd47;
	st.shared.f64 	[%r7+3584], %fd48;
	add.f64 	%fd49, %fd47, %fd46;
	st.shared.f64 	[%r7], %fd49;
	fma.rn.f64 	%fd50, %fd13, %fd40, 0d0000000000000000;
	fma.rn.f64 	%fd51, %fd14, %fd41, 0d0000000000000000;
	fma.rn.f64 	%fd52, %fd15, %fd42, %fd50;
	fma.rn.f64 	%fd53, %fd16, %fd43, %fd51;
	sub.f64 	%fd54, %fd52, %fd53;
	st.shared.f64 	[%r7+3072], %fd54;
	add.f64 	%fd55, %fd53, %fd52;
	st.shared.f64 	[%r7+512], %fd55;
	fma.rn.f64 	%fd56, %fd17, %fd40, 0d0000000000000000;
	fma.rn.f64 	%fd57, %fd18, %fd41, 0d0000000000000000;
	fma.rn.f64 	%fd58, %fd19, %fd42, %fd56;
	fma.rn.f64 	%fd59, %fd20, %fd43, %fd57;
	sub.f64 	%fd60, %fd58, %fd59;
	st.shared.f64 	[%r7+2560], %fd60;
	add.f64 	%fd61, %fd59, %fd58;
	st.shared.f64 	[%r7+1024], %fd61;
	fma.rn.f64 	%fd62, %fd21, %fd40, 0d0000000000000000;
	fma.rn.f64 	%fd63, %fd22, %fd41, 0d0000000000000000;
	fma.rn.f64 	%fd64, %fd23, %fd42, %fd62;
	fma.rn.f64 	%fd65, %fd24, %fd43, %fd63;
	sub.f64 	%fd66, %fd64, %fd65;
	st.shared.f64 	[%r7+2048], %fd66;
	add.f64 	%fd67, %fd65, %fd64;
	st.shared.f64 	[%r7+1536], %fd67;
$L__BB88_6:
	bar.sync 	0;
	setp.gt.u32 	%p9, %r11, 31;
	mad.lo.s32 	%r27, %r5, 448, %r6;
	shl.b32 	%r28, %r4, 3;
	add.s32 	%r8, %r27, %r28;
	@%p9 bra 	$L__BB88_8;
	ld.shared.f64 	%fd68, [%r8];
	ld.shared.f64 	%fd69, [%r8+192];
	add.f64 	%fd70, %fd68, %fd69;
	sub.f64 	%fd71, %fd68, %fd69;
	ld.shared.f64 	%fd72, [%r8+64];
	ld.shared.f64 	%fd73, [%r8+128];
	add.f64 	%fd74, %fd72, %fd73;
	sub.f64 	%fd75, %fd72, %fd73;
	fma.rn.f64 	%fd76, %fd9, %fd70, 0d0000000000000000;
	fma.rn.f64 	%fd77, %fd10, %fd71, 0d0000000000000000;
	fma.rn.f64 	%fd78, %fd11, %fd74, %fd76;
	fma.rn.f64 	%fd79, %fd12, %fd75, %fd77;
	sub.f64 	%fd80, %fd78, %fd79;
	st.shared.f64 	[%r8+448], %fd80;
	add.f64 	%fd81, %fd79, %fd78;
	st.shared.f64 	[%r8], %fd81;
	fma.rn.f64 	%fd82, %fd13, %fd70, 0d0000000000000000;
	fma.rn.f64 	%fd83, %fd14, %fd71, 0d0000000000000000;
	fma.rn.f64 	%fd84, %fd15, %fd74, %fd82;
	fma.rn.f64 	%fd85, %fd16, %fd75, %fd83;
	sub.f64 	%fd86, %fd84, %fd85;
	st.shared.f64 	[%r8+384], %fd86;
	add.f64 	%fd87, %fd85, %fd84;
	st.shared.f64 	[%r8+64], %fd87;
	fma.rn.f64 	%fd88, %fd17, %fd70, 0d0000000000000000;
	fma.rn.f64 	%fd89, %fd18, %fd71, 0d0000000000000000;
	fma.rn.f64 	%fd90, %fd19, %fd74, %fd88;
	fma.rn.f64 	%fd91, %fd20, %fd75, %fd89;
	sub.f64 	%fd92, %fd90, %fd91;
	st.shared.f64 	[%r8+320], %fd92;
	add.f64 	%fd93, %fd91, %fd90;
	st.shared.f64 	[%r8+128], %fd93;
	fma.rn.f64 	%fd94, %fd21, %fd70, 0d0000000000000000;
	fma.rn.f64 	%fd95, %fd22, %fd71, 0d0000000000000000;
	fma.rn.f64 	%fd96, %fd23, %fd74, %fd94;
	fma.rn.f64 	%fd97, %fd24, %fd75, %fd95;
	sub.f64 	%fd98, %fd96, %fd97;
	st.shared.f64 	[%r8+256], %fd98;
	add.f64 	%fd99, %fd97, %fd96;
	st.shared.f64 	[%r8+192], %fd99;
$L__BB88_8:
	ld.param.u64 	%rd20, [_Z30massMatrixMultiplySharedKernelILi4ELi8ELi1EEviPKdS1_S1_S1_Pd_param_1];
	mov.u32 	%r29, %tid.x;
	setp.gt.u32 	%p10, %r29, 31;
	bar.sync 	0;
	mov.u32 	%r30, %tid.y;
	shl.b32 	%r31, %r30, 12;
	mov.u32 	%r32, _ZZ30massMatrixMultiplySharedKernelILi4ELi8ELi1EEviPKdS1_S1_S1_PdE6s_tmp1;
	add.s32 	%r33, %r32, %r31;
	shl.b32 	%r34, %r29, 6;
	and.b32  	%r35, %r34, 65024;
	add.s32 	%r36, %r33, %r35;
	and.b32  	%r37, %r34, 448;
	add.s32 	%r38, %r36, %r37;
	ld.shared.f64 	%fd100, [%r38];
	ld.shared.f64 	%fd101, [%r38+24];
	add.f64 	%fd102, %fd100, %fd101;
	sub.f64 	%fd103, %fd100, %fd101;
	ld.shared.f64 	%fd104, [%r38+8];
	ld.shared.f64 	%fd105, [%r38+16];
	add.f64 	%fd106, %fd104, %fd105;
	sub.f64 	%fd107, %fd104, %fd105;
	mov.u32 	%r39, %ctaid.x;
	add.s32 	%r40, %r39, %r30;
	shl.b32 	%r41, %r40, 9;
	shl.b32 	%r42, %r29, 3;
	add.s32 	%r43, %r42, %r41;
	or.b32  	%r44, %r43, 7;
	fma.rn.f64 	%fd108, %fd9, %fd102, 0d0000000000000000;
	fma.rn.f64 	%fd109, %fd10, %fd103, 0d0000000000000000;
	fma.rn.f64 	%fd110, %fd11, %fd106, %fd108;
	fma.rn.f64 	%fd111, %fd12, %fd107, %fd109;
	cvta.to.global.u64 	%rd14, %rd20;
	mul.wide.s32 	%rd15, %r44, 8;
	add.s64 	%rd16, %rd14, %rd15;
	ld.global.nc.f64 	%fd112, [%rd16];
	ld.global.nc.f64 	%fd113, [%rd16+-56];
	sub.f64 	%fd114, %fd110, %fd111;
	mul.f64 	%fd115, %fd114, %fd112;
	add.f64 	%fd116, %fd110, %fd111;
	mul.f64 	%fd247, %fd116, %fd113;
	fma.rn.f64 	%fd117, %fd13, %fd102, 0d0000000000000000;
	fma.rn.f64 	%fd118, %fd14, %fd103, 0d0000000000000000;
	fma.rn.f64 	%fd119, %fd15, %fd106, %fd117;
	fma.rn.f64 	%fd120, %fd16, %fd107, %fd118;
	ld.global.nc.f64 	%fd121, [%rd16+-8];
	ld.global.nc.f64 	%fd122, [%rd16+-48];
	sub.f64 	%fd123, %fd119, %fd120;
	mul.f64 	%fd124, %fd123, %fd121;
	add.f64 	%fd125, %fd119, %fd120;
	mul.f64 	%fd246, %fd125, %fd122;
	fma.rn.f64 	%fd126, %fd17, %fd102, 0d0000000000000000;
	fma.rn.f64 	%fd127, %fd18, %fd103, 0d0000000000000000;
	fma.rn.f64 	%fd128, %fd19, %fd106, %fd126;
	fma.rn.f64 	%fd129, %fd20, %fd107, %fd127;
	ld.global.nc.f64 	%fd130, [%rd16+-16];
	ld.global.nc.f64 	%fd131, [%rd16+-40];
	sub.f64 	%fd132, %fd128, %fd129;
	mul.f64 	%fd133, %fd132, %fd130;
	add.f64 	%fd134, %fd128, %fd129;
	mul.f64 	%fd245, %fd134, %fd131;
	fma.rn.f64 	%fd135, %fd21, %fd102, 0d0000000000000000;
	fma.rn.f64 	%fd136, %fd22, %fd103, 0d0000000000000000;
	fma.rn.f64 	%fd137, %fd23, %fd106, %fd135;
	fma.rn.f64 	%fd138, %fd24, %fd107, %fd136;
	ld.global.nc.f64 	%fd139, [%rd16+-24];
	ld.global.nc.f64 	%fd140, [%rd16+-32];
	sub.f64 	%fd141, %fd137, %fd138;
	mul.f64 	%fd142, %fd141, %fd139;
	add.f64 	%fd143, %fd137, %fd138;
	mul.f64 	%fd244, %fd143, %fd140;
	bar.sync 	0;
	add.f64 	%fd144, %fd247, %fd115;
	sub.f64 	%fd145, %fd247, %fd115;
	add.f64 	%fd146, %fd246, %fd124;
	sub.f64 	%fd147, %fd246, %fd124;
	add.f64 	%fd148, %fd245, %fd133;
	sub.f64 	%fd149, %fd245, %fd133;
	add.f64 	%fd150, %fd244, %fd142;
	sub.f64 	%fd151, %fd244, %fd142;
	fma.rn.f64 	%fd152, %fd9, %fd144, 0d0000000000000000;
	fma.rn.f64 	%fd153, %fd10, %fd145, 0d0000000000000000;
	fma.rn.f64 	%fd154, %fd13, %fd146, %fd152;
	fma.rn.f64 	%fd155, %fd14, %fd147, %fd153;
	fma.rn.f64 	%fd156, %fd17, %fd148, %fd154;
	fma.rn.f64 	%fd157, %fd18, %fd149, %fd155;
	fma.rn.f64 	%fd158, %fd21, %fd150, %fd156;
	fma.rn.f64 	%fd159, %fd22, %fd151, %fd157;
	sub.f64 	%fd160, %fd158, %fd159;
	st.shared.f64 	[%r38+24], %fd160;
	add.f64 	%fd161, %fd158, %fd159;
	st.shared.f64 	[%r38], %fd161;
	fma.rn.f64 	%fd162, %fd11, %fd144, 0d0000000000000000;
	fma.rn.f64 	%fd163, %fd12, %fd145, 0d0000000000000000;
	fma.rn.f64 	%fd164, %fd15, %fd146, %fd162;
	fma.rn.f64 	%fd165, %fd16, %fd147, %fd163;
	fma.rn.f64 	%fd166, %fd19, %fd148, %fd164;
	fma.rn.f64 	%fd167, %fd20, %fd149, %fd165;
	fma.rn.f64 	%fd168, %fd23, %fd150, %fd166;
	fma.rn.f64 	%fd169, %fd24, %fd151, %fd167;
	sub.f64 	%fd170, %fd168, %fd169;
	st.shared.f64 	[%r38+16], %fd170;
	add.f64 	%fd171, %fd168, %fd169;
	st.shared.f64 	[%r38+8], %fd171;
	bar.sync 	0;
	@%p10 bra 	$L__BB88_10;
	mov.u32 	%r45, %tid.y;
	shl.b32 	%r46, %r45, 12;
	mov.u32 	%r47, _ZZ30massMatrixMultiplySharedKernelILi4ELi8ELi1EEviPKdS1_S1_S1_PdE6s_tmp1;
	add.s32 	%r48, %r47, %r46;
	mov.u32 	%r49, %tid.x;
	shr.u32 	%r50, %r49, 2;
	shl.b32 	%r51, %r50, 6;
	add.s32 	%r52, %r48, %r51;
	mad.lo.s32 	%r53, %r50, 448, %r52;
	shl.b32 	%r54, %r49, 3;
	and.b32  	%r55, %r54, 24;
	add.s32 	%r56, %r53, %r55;
	ld.shared.f64 	%fd172, [%r56];
	ld.shared.f64 	%fd173, [%r56+448];
	add.f64 	%fd174, %fd172, %fd173;
	sub.f64 	%fd175, %fd172, %fd173;
	ld.shared.f64 	%fd176, [%r56+64];
	ld.shared.f64 	%fd177, [%r56+384];
	add.f64 	%fd178, %fd176, %fd177;
	sub.f64 	%fd179, %fd176, %fd177;
	ld.shared.f64 	%fd180, [%r56+128];
	ld.shared.f64 	%fd181, [%r56+320];
	add.f64 	%fd182, %fd180, %fd181;
	sub.f64 	%fd183, %fd180, %fd181;
	ld.shared.f64 	%fd184, [%r56+192];
	ld.shared.f64 	%fd185, [%r56+256];
	add.f64 	%fd186, %fd184, %fd185;
	sub.f64 	%fd187, %fd184, %fd185;
	fma.rn.f64 	%fd188, %fd9, %fd174, 0d0000000000000000;
	fma.rn.f64 	%fd189, %fd10, %fd175, 0d0000000000000000;
	fma.rn.f64 	%fd190, %fd13, %fd178, %fd188;
	fma.rn.f64 	%fd191, %fd14, %fd179, %fd189;
	fma.rn.f64 	%fd192, %fd17, %fd182, %fd190;
	fma.rn.f64 	%fd193, %fd18, %fd183, %fd191;
	fma.rn.f64 	%fd194, %fd21, %fd186, %fd192;
	fma.rn.f64 	%fd195, %fd22, %fd187, %fd193;
	sub.f64 	%fd196, %fd194, %fd195;
	st.shared.f64 	[%r56+192], %fd196;
	add.f64 	%fd197, %fd194, %fd195;
	st.shared.f64 	[%r56], %fd197;
	fma.rn.f64 	%fd198, %fd11, %fd174, 0d0000000000000000;
	fma.rn.f64 	%fd199, %fd12, %fd175, 0d0000000000000000;
	fma.rn.f64 	%fd200, %fd15, %fd178, %fd198;
	fma.rn.f64 	%fd201, %fd16, %fd179, %fd199;
	fma.rn.f64 	%fd202, %fd19, %fd182, %fd200;
	fma.rn.f64 	%fd203, %fd20, %fd183, %fd201;
	fma.rn.f64 	%fd204, %fd23, %fd186, %fd202;
	fma.rn.f64 	%fd205, %fd24, %fd187, %fd203;
	sub.f64 	%fd206, %fd204, %fd205;
	st.shared.f64 	[%r56+128], %fd206;
	add.f64 	%fd207, %fd204, %fd205;
	st.shared.f64 	[%r56+64], %fd207;
$L__BB88_10:
	mov.u32 	%r9, %tid.x;
	setp.gt.u32 	%p11, %r9, 15;
	bar.sync 	0;
	@%p11 bra 	$L__BB88_12;
	mov.u32 	%r57, %tid.y;
	shl.b32 	%r58, %r57, 12;
	mov.u32 	%r59, _ZZ30massMatrixMultiplySharedKernelILi4ELi8ELi1EEviPKdS1_S1_S1_PdE6s_tmp1;
	add.s32 	%r60, %r59, %r58;
	shl.b32 	%r61, %r9, 4;
	and.b32  	%r62, %r61, 16320;
	add.s32 	%r63, %r60, %r62;
	shl.b32 	%r64, %r9, 3;
	and.b32  	%r65, %r64, 24;
	add.s32 	%r66, %r63, %r65;
	ld.shared.f64 	%fd208, [%r66];
	ld.shared.f64 	%fd209, [%r66+3584];
	add.f64 	%fd210, %fd208, %fd209;
	sub.f64 	%fd211, %fd208, %fd209;
	ld.shared.f64 	%fd212, [%r66+512];
	ld.shared.f64 	%fd213, [%r66+3072];
	add.f64 	%fd214, %fd212, %fd213;
	sub.f64 	%fd215, %fd212, %fd213;
	ld.shared.f64 	%fd216, [%r66+1024];
	ld.shared.f64 	%fd217, [%r66+2560];
	add.f64 	%fd218, %fd216, %fd217;
	sub.f64 	%fd219, %fd216, %fd217;
	ld.shared.f64 	%fd220, [%r66+1536];
	ld.shared.f64 	%fd221, [%r66+2048];
	add.f64 	%fd222, %fd220, %fd221;
	sub.f64 	%fd223, %fd220, %fd221;
	fma.rn.f64 	%fd224, %fd9, %fd210, 0d0000000000000000;
	fma.rn.f64 	%fd225, %fd10, %fd211, 0d0000000000000000;
	fma.rn.f64 	%fd226, %fd13, %fd214, %fd224;
	fma.rn.f64 	%fd227, %fd14, %fd215, %fd225;
	fma.rn.f64 	%fd228, %fd17, %fd218, %fd226;
	fma.rn.f64 	%fd229, %fd18, %fd219, %fd227;
	fma.rn.f64 	%fd230, %fd21, %fd222, %fd228;
	fma.rn.f64 	%fd231, %fd22, %fd223, %fd229;
	sub.f64 	%fd244, %fd230, %fd231;
	add.f64 	%fd247, %fd230, %fd231;
	fma.rn.f64 	%fd232, %fd11, %fd210, 0d0000000000000000;
	fma.rn.f64 	%fd233, %fd12, %fd211, 0d0000000000000000;
	fma.rn.f64 	%fd234, %fd15, %fd214, %fd232;
	fma.rn.f64 	%fd235, %fd16, %fd215, %fd233;
	fma.rn.f64 	%fd236, %fd19, %fd218, %fd234;
	fma.rn.f64 	%fd237, %fd20, %fd219, %fd235;
	fma.rn.f64 	%fd238, %fd23, %fd222, %fd236;
	fma.rn.f64 	%fd239, %fd24, %fd223, %fd237;
	sub.f64 	%fd245, %fd238, %fd239;
	add.f64 	%fd246, %fd238, %fd239;
$L__BB88_12:
	bar.sync 	0;
	@%p4 bra 	$L__BB88_14;
	ld.param.u64 	%rd21, [_Z30massMatrixMultiplySharedKernelILi4ELi8ELi1EEviPKdS1_S1_S1_Pd_param_5];
	and.b32  	%r67, %r9, 15;
	mov.u32 	%r68, %ctaid.x;
	mov.u32 	%r69, %tid.y;
	add.s32 	%r70, %r68, %r69;
	shl.b32 	%r71, %r70, 6;
	or.b32  	%r72, %r67, %r71;
	cvta.to.global.u64 	%rd17, %rd21;
	mul.wide.s32 	%rd18, %r72, 8;
	add.s64 	%rd19, %rd17, %rd18;
	st.global.f64 	[%rd19], %fd247;
	st.global.f64 	[%rd19+128], %fd246;
	st.global.f64 	[%rd19+256], %fd245;
	st.global.f64 	[%rd19+384], %fd244;
$L__BB88_14:
	ret;

}
	// .globl	_Z30massMatrixMultiplyGlobalKernelILi4ELi8ELi1EEviPKdS1_S1_S1_Pd
.visible .entry _Z30massMatrixMultiplyGlobalKernelILi4ELi8ELi1EEviPKdS1_S1_S1_Pd(
	.param .u32 _Z30massMatrixMultiplyGlobalKernelILi4ELi8ELi1EEviPKdS1_S1_S1_Pd_param_0,
	.param .u64 .ptr .align 1 _Z30massMatrixMultiplyGlobalKernelILi4ELi8ELi1EEviPKdS1_S1_S1_Pd_param_1,
	.param .u64 .ptr .align 1 _Z30massMatrixMultiplyGlobalKernelILi4ELi8ELi1EEviPKdS1_S1_S1_Pd_param_2,
	.param .u64 .ptr .align 1 _Z30massMatrixMultiplyGlobalKernelILi4ELi8ELi1EEviPKdS1_S1_S1_Pd_param_3,
	.param .u64 .ptr .align 1 _Z30massMatrixMultiplyGlobalKernelILi4ELi8ELi1EEviPKdS1_S1_S1_Pd_param_4,
	.param .u64 .ptr .align 1 _Z30massMatrixMultiplyGlobalKernelILi4ELi8ELi1EEviPKdS1_S1_S1_Pd_param_5
)
{
	.reg .pred 	%p<10>;
	.reg .b32 	%r<68>;
	.reg .b64 	%rd<23>;
	.reg .b64 	%fd<278>;
	// demoted variable
	.shared .align 8 .b8 _ZZ30massMatrixMultiplyGlobalKernelILi4ELi8ELi1EEviPKdS1_S1_S1_PdE6s_tmp1[4096];
	ld.param.u32 	%r10, [_Z30massMatrixMultiplyGlobalKernelILi4ELi8ELi1EEviPKdS1_S1_S1_Pd_param_0];
	ld.param.u64 	%rd4, [_Z30massMatrixMultiplyGlobalKernelILi4ELi8ELi1EEviPKdS1_S1_S1_Pd_param_2];
	ld.param.u64 	%rd5, [_Z30massMatrixMultiplyGlobalKernelILi4ELi8ELi1EEviPKdS1_S1_S1_Pd_param_3];
	ld.param.u64 	%rd6, [_Z30massMatrixMultiplyGlobalKernelILi4ELi8ELi1EEviPKdS1_S1_S1_Pd_param_4];
	cvta.to.global.u64 	%rd1, %rd5;
	cvta.to.global.u64 	%rd2, %rd4;
	mov.u32 	%r11, %tid.x;
	mov.u32 	%r2, %tid.y;
	mov.u32 	%r12, %ctaid.x;
	add.s32 	%r3, %r12, %r2;
	and.b32  	%r4, %r11, 3;
	setp.lt.s32 	%p2, %r3, %r10;
	setp.lt.u32 	%p3, %r11, 16;
	and.pred  	%p1, %p2, %p3;
	not.pred 	%p4, %p1;
	@%p4 bra 	$L__BB89_2;
	cvta.to.global.u64 	%rd8, %rd6;
	and.b32  	%r13, %r11, 12;
	or.b32  	%r14, %r4, %r13;
	shl.b32 	%r15, %r3, 6;
	or.b32  	%r16, %r14, %r15;
	mul.wide.s32 	%rd9, %r16, 8;
	add.s64 	%rd10, %rd8, %rd9;
	ld.global.nc.f64 	%fd273, [%rd10];
	ld.global.nc.f64 	%fd272, [%rd10+128];
	ld.global.nc.f64 	%fd271, [%rd10+256];
	ld.global.nc.f64 	%fd270, [%rd10+384];
$L__BB89_2:
	setp.gt.u32 	%p5, %r11, 15;
	bar.sync 	0;
	shl.b32 	%r17, %r2, 12;
	mov.u32 	%r18, _ZZ30massMatrixMultiplyGlobalKernelILi4ELi8ELi1EEviPKdS1_S1_S1_PdE6s_tmp1;
	add.s32 	%r19, %r18, %r17;
	shr.u32 	%r5, %r11, 2;
	shl.b32 	%r20, %r5, 6;
	add.s32 	%r6, %r19, %r20;
	shl.b32 	%r21, %r4, 3;
	add.s32 	%r7, %r6, %r21;
	@%p5 bra 	$L__BB89_4;
	add.f64 	%fd38, %fd273, %fd270;
	sub.f64 	%fd39, %fd273, %fd270;
	add.f64 	%fd40, %fd272, %fd271;
	sub.f64 	%fd41, %fd272, %fd271;
	ld.global.nc.f64 	%fd42, [%rd2];
	fma.rn.f64 	%fd43, %fd42, %fd38, 0d0000000000000000;
	ld.global.nc.f64 	%fd44, [%rd1];
	fma.rn.f64 	%fd45, %fd44, %fd39, 0d0000000000000000;
	ld.global.nc.f64 	%fd46, [%rd2+8];
	fma.rn.f64 	%fd47, %fd46, %fd40, %fd43;
	ld.global.nc.f64 	%fd48, [%rd1+8];
	fma.rn.f64 	%fd49, %fd48, %fd41, %fd45;
	sub.f64 	%fd50, %fd47, %fd49;
	st.shared.f64 	[%r7+3584], %fd50;
	add.f64 	%fd51, %fd49, %fd47;
	st.shared.f64 	[%r7], %fd51;
	ld.global.nc.f64 	%fd52, [%rd2+16];
	fma.rn.f64 	%fd53, %fd52, %fd38, 0d0000000000000000;
	ld.global.nc.f64 	%fd54, [%rd1+16];
	fma.rn.f64 	%fd55, %fd54, %fd39, 0d0000000000000000;
	ld.global.nc.f64 	%fd56, [%rd2+24];
	fma.rn.f64 	%fd57, %fd56, %fd40, %fd53;
	ld.global.nc.f64 	%fd58, [%rd1+24];
	fma.rn.f64 	%fd59, %fd58, %fd41, %fd55;
	sub.f64 	%fd60, %fd57, %fd59;
	st.shared.f64 	[%r7+3072], %fd60;
	add.f64 	%fd61, %fd59, %fd57;
	st.shared.f64 	[%r7+512], %fd61;
	ld.global.nc.f64 	%fd62, [%rd2+32];
	fma.rn.f64 	%fd63, %fd62, %fd38, 0d0000000000000000;
	ld.global.nc.f64 	%fd64, [%rd1+32];
	fma.rn.f64 	%fd65, %fd64, %fd39, 0d0000000000000000;
	ld.global.nc.f64 	%fd66, [%rd2+40];
	fma.rn.f64 	%fd67, %fd66, %fd40, %fd63;
	ld.global.nc.f64 	%fd68, [%rd1+40];
	fma.rn.f64 	%fd69, %fd68, %fd41, %fd65;
	sub.f64 	%fd70, %fd67, %fd69;
	st.shared.f64 	[%r7+2560], %fd70;
	add.f64 	%fd71, %fd69, %fd67;
	st.shared.f64 	[%r7+1024], %fd71;
	ld.global.nc.f64 	%fd72, [%rd2+48];
	fma.rn.f64 	%fd73, %fd72, %fd38, 0d0000000000000000;
	ld.global.nc.f64 	%fd74, [%rd1+48];
	fma.rn.f64 	%fd75, %fd74, %fd39, 0d0000000000000000;
	ld.global.nc.f64 	%fd76, [%rd2+56];
	fma.rn.f64 	%fd77, %fd76, %fd40, %fd73;
	ld.global.nc.f64 	%fd78, [%rd1+56];
	fma.rn.f64 	%fd79, %fd78, %fd41, %fd75;
	sub.f64 	%fd80, %fd77, %fd79;
	st.shared.f64 	[%r7+2048], %fd80;
	add.f64 	%fd81, %fd79, %fd77;
	st.shared.f64 	[%r7+1536], %fd81;
$L__BB89_4:
	bar.sync 	0;
	setp.gt.u32 	%p6, %r11, 31;
	mad.lo.s32 	%r22, %r5, 448, %r6;
	add.s32 	%r8, %r22, %r21;
	@%p6 bra 	$L__BB89_6;
	ld.shared.f64 	%fd82, [%r8];
	ld.shared.f64 	%fd83, [%r8+192];
	add.f64 	%fd84, %fd82, %fd83;
	sub.f64 	%fd85, %fd82, %fd83;
	ld.shared.f64 	%fd86, [%r8+64];
	ld.shared.f64 	%fd87, [%r8+128];
	add.f64 	%fd88, %fd86, %fd87;
	sub.f64 	%fd89, %fd86, %fd87;
	ld.global.nc.f64 	%fd90, [%rd2];
	fma.rn.f64 	%fd91, %fd90, %fd84, 0d0000000000000000;
	ld.global.nc.f64 	%fd92, [%rd1];
	fma.rn.f64 	%fd93, %fd92, %fd85, 0d0000000000000000;
	ld.global.nc.f64 	%fd94, [%rd2+8];
	fma.rn.f64 	%fd95, %fd94, %fd88, %fd91;
	ld.global.nc.f64 	%fd96, [%rd1+8];
	fma.rn.f64 	%fd97, %fd96, %fd89, %fd93;
	sub.f64 	%fd98, %fd95, %fd97;
	st.shared.f64 	[%r8+448], %fd98;
	add.f64 	%fd99, %fd97, %fd95;
	st.shared.f64 	[%r8], %fd99;
	ld.global.nc.f64 	%fd100, [%rd2+16];
	fma.rn.f64 	%fd101, %fd100, %fd84, 0d0000000000000000;
	ld.global.nc.f64 	%fd102, [%rd1+16];
	fma.rn.f64 	%fd103, %fd102, %fd85, 0d0000000000000000;
	ld.global.nc.f64 	%fd104, [%rd2+24];
	fma.rn.f64 	%fd105, %fd104, %fd88, %fd101;
	ld.global.nc.f64 	%fd106, [%rd1+24];
	fma.rn.f64 	%fd107, %fd106, %fd89, %fd103;
	sub.f64 	%fd108, %fd105, %fd107;
	st.shared.f64 	[%r8+384], %fd108;
	add.f64 	%fd109, %fd107, %fd105;
	st.shared.f64 	[%r8+64], %fd109;
	ld.global.nc.f64 	%fd110, [%rd2+32];
	fma.rn.f64 	%fd111, %fd110, %fd84, 0d0000000000000000;
	ld.global.nc.f64 	%fd112, [%rd1+32];
	fma.rn.f64 	%fd113, %fd112, %fd85, 0d0000000000000000;
	ld.global.nc.f64 	%fd114, [%rd2+40];
	fma.rn.f64 	%fd115, %fd114, %fd88, %fd111;
	ld.global.nc.f64 	%fd116, [%rd1+40];
	fma.rn.f64 	%fd117, %fd116, %fd89, %fd113;
	sub.f64 	%fd118, %fd115, %fd117;
	st.shared.f64 	[%r8+320], %fd118;
	add.f64 	%fd119, %fd117, %fd115;
	st.shared.f64 	[%r8+128], %fd119;
	ld.global.nc.f64 	%fd120, [%rd2+48];
	fma.rn.f64 	%fd121, %fd120, %fd84, 0d0000000000000000;
	ld.global.nc.f64 	%fd122, [%rd1+48];
	fma.rn.f64 	%fd123, %fd122, %fd85, 0d0000000000000000;
	ld.global.nc.f64 	%fd124, [%rd2+56];
	fma.rn.f64 	%fd125, %fd124, %fd88, %fd121;
	ld.global.nc.f64 	%fd126, [%rd1+56];
	fma.rn.f64 	%fd127, %fd126, %fd89, %fd123;
	sub.f64 	%fd128, %fd125, %fd127;
	st.shared.f64 	[%r8+256], %fd128;
	add.f64 	%fd129, %fd127, %fd125;
	st.shared.f64 	[%r8+192], %fd129;
$L__BB89_6:
	ld.param.u64 	%rd21, [_Z30massMatrixMultiplyGlobalKernelILi4ELi8ELi1EEviPKdS1_S1_S1_Pd_param_3];
	ld.param.u64 	%rd20, [_Z30massMatrixMultiplyGlobalKernelILi4ELi8ELi1EEviPKdS1_S1_S1_Pd_param_2];
	ld.param.u64 	%rd19, [_Z30massMatrixMultiplyGlobalKernelILi4ELi8ELi1EEviPKdS1_S1_S1_Pd_param_1];
	mov.u32 	%r24, %tid.x;
	setp.gt.u32 	%p7, %r24, 31;
	bar.sync 	0;
	mov.u32 	%r25, %tid.y;
	shl.b32 	%r26, %r25, 12;
	mov.u32 	%r27, _ZZ30massMatrixMultiplyGlobalKernelILi4ELi8ELi1EEviPKdS1_S1_S1_PdE6s_tmp1;
	add.s32 	%r28, %r27, %r26;
	shl.b32 	%r29, %r24, 6;
	and.b32  	%r30, %r29, 65024;
	add.s32 	%r31, %r28, %r30;
	and.b32  	%r32, %r29, 448;
	add.s32 	%r33, %r31, %r32;
	ld.shared.f64 	%fd130, [%r33];
	ld.shared.f64 	%fd131, [%r33+24];
	add.f64 	%fd132, %fd130, %fd131;
	sub.f64 	%fd133, %fd130, %fd131;
	ld.shared.f64 	%fd134, [%r33+8];
	ld.shared.f64 	%fd135, [%r33+16];
	add.f64 	%fd136, %fd134, %fd135;
	sub.f64 	%fd137, %fd134, %fd135;
	mov.u32 	%r34, %ctaid.x;
	add.s32 	%r35, %r34, %r25;
	shl.b32 	%r36, %r35, 9;
	shl.b32 	%r37, %r24, 3;
	add.s32 	%r38, %r37, %r36;
	or.b32  	%r39, %r38, 7;
	cvta.to.global.u64 	%rd11, %rd20;
	ld.global.nc.f64 	%fd9, [%rd11];
	fma.rn.f64 	%fd138, %fd9, %fd132, 0d0000000000000000;
	cvta.to.global.u64 	%rd12, %rd21;
	ld.global.nc.f64 	%fd10, [%rd12];
	fma.rn.f64 	%fd139, %fd10, %fd133, 0d0000000000000000;
	ld.global.nc.f64 	%fd11, [%rd11+8];
	fma.rn.f64 	%fd140, %fd11, %fd136, %fd138;
	ld.global.nc.f64 	%fd12, [%rd12+8];
	fma.rn.f64 	%fd141, %fd12, %fd137, %fd139;
	cvta.to.global.u64 	%rd13, %rd19;
	mul.wide.s32 	%rd14, %r39, 8;
	add.s64 	%rd15, %rd13, %rd14;
	ld.global.nc.f64 	%fd142, [%rd15];
	ld.global.nc.f64 	%fd143, [%rd15+-56];
	sub.f64 	%fd144, %fd140, %fd141;
	mul.f64 	%fd145, %fd144, %fd142;
	add.f64 	%fd146, %fd140, %fd141;
	mul.f64 	%fd277, %fd146, %fd143;
	ld.global.nc.f64 	%fd14, [%rd11+16];
	fma.rn.f64 	%fd147, %fd14, %fd132, 0d0000000000000000;
	ld.global.nc.f64 	%fd15, [%rd12+16];
	fma.rn.f64 	%fd148, %fd15, %fd133, 0d0000000000000000;
	ld.global.nc.f64 	%fd16, [%rd11+24];
	fma.rn.f64 	%fd149, %fd16, %fd136, %fd147;
	ld.global.nc.f64 	%fd17, [%rd12+24];
	fma.rn.f64 	%fd150, %fd17, %fd137, %fd148;
	ld.global.nc.f64 	%fd151, [%rd15+-8];
	ld.global.nc.f64 	%fd152, [%rd15+-48];
	sub.f64 	%fd153, %fd149, %fd150;
	mul.f64 	%fd154, %fd153, %fd151;
	add.f64 	%fd155, %fd149, %fd150;
	mul.f64 	%fd276, %fd155, %fd152;
	ld.global.nc.f64 	%fd19, [%rd11+32];
	fma.rn.f64 	%fd156, %fd19, %fd132, 0d0000000000000000;
	ld.global.nc.f64 	%fd20, [%rd12+32];
	fma.rn.f64 	%fd157, %fd20, %fd133, 0d0000000000000000;
	ld.global.nc.f64 	%fd21, [%rd11+40];
	fma.rn.f64 	%fd158, %fd21, %fd136, %fd156;
	ld.global.nc.f64 	%fd22, [%rd12+40];
	fma.rn.f64 	%fd159, %fd22, %fd137, %fd157;
	ld.global.nc.f64 	%fd160, [%rd15+-16];
	ld.global.nc.f64 	%fd161, [%rd15+-40];
	sub.f64 	%fd162, %fd158, %fd159;
	mul.f64 	%fd163, %fd162, %fd160;
	add.f64 	%fd164, %fd158, %fd159;
	mul.f64 	%fd275, %fd164, %fd161;
	ld.global.nc.f64 	%fd24, [%rd11+48];
	fma.rn.f64 	%fd165, %fd24, %fd132, 0d0000000000000000;
	ld.global.nc.f64 	%fd25, [%rd12+48];
	fma.rn.f64 	%fd166, %fd25, %fd133, 0d0000000000000000;
	ld.global.nc.f64 	%fd26, [%rd11+56];
	fma.rn.f64 	%fd167, %fd26, %fd136, %fd165;
	ld.global.nc.f64 	%fd27, [%rd12+56];
	fma.rn.f64 	%fd168, %fd27, %fd137, %fd166;
	ld.global.nc.f64 	%fd169, [%rd15+-24];
	ld.global.nc.f64 	%fd170, [%rd15+-32];
	sub.f64 	%fd171, %fd167, %fd168;
	mul.f64 	%fd172, %fd171, %fd169;
	add.f64 	%fd173, %fd167, %fd168;
	mul.f64 	%fd274, %fd173, %fd170;
	bar.sync 	0;
	add.f64 	%fd174, %fd277, %fd145;
	sub.f64 	%fd175, %fd277, %fd145;
	add.f64 	%fd176, %fd276, %fd154;
	sub.f64 	%fd177, %fd276, %fd154;
	add.f64 	%fd178, %fd275, %fd163;
	sub.f64 	%fd179, %fd275, %fd163;
	add.f64 	%fd180, %fd274, %fd172;
	sub.f64 	%fd181, %fd274, %fd172;
	fma.rn.f64 	%fd182, %fd9, %fd174, 0d0000000000000000;
	fma.rn.f64 	%fd183, %fd10, %fd175, 0d0000000000000000;
	fma.rn.f64 	%fd184, %fd14, %fd176, %fd182;
	fma.rn.f64 	%fd185, %fd15, %fd177, %fd183;
	fma.rn.f64 	%fd186, %fd19, %fd178, %fd184;
	fma.rn.f64 	%fd187, %fd20, %fd179, %fd185;
	fma.rn.f64 	%fd188, %fd24, %fd180, %fd186;
	fma.rn.f64 	%fd189, %fd25, %fd181, %fd187;
	sub.f64 	%fd190, %fd188, %fd189;
	st.shared.f64 	[%r33+24], %fd190;
	add.f64 	%fd191, %fd188, %fd189;
	st.shared.f64 	[%r33], %fd191;
	fma.rn.f64 	%fd192, %fd11, %fd174, 0d0000000000000000;
	fma.rn.f64 	%fd193, %fd12, %fd175, 0d0000000000000000;
	fma.rn.f64 	%fd194, %fd16, %fd176, %fd192;
	fma.rn.f64 	%fd195, %fd17, %fd177, %fd193;
	fma.rn.f64 	%fd196, %fd21, %fd178, %fd194;
	fma.rn.f64 	%fd197, %fd22, %fd179, %fd195;
	fma.rn.f64 	%fd198, %fd26, %fd180, %fd196;
	fma.rn.f64 	%fd199, %fd27, %fd181, %fd197;
	sub.f64 	%fd200, %fd198, %fd199;
	st.shared.f64 	[%r33+16], %fd200;
	add.f64 	%fd201, %fd198, %fd199;
	st.shared.f64 	[%r33+8], %fd201;
	bar.sync 	0;
	@%p7 bra 	$L__BB89_8;
	mov.u32 	%r40, %tid.y;
	shl.b32 	%r41, %r40, 12;
	mov.u32 	%r42, _ZZ30massMatrixMultiplyGlobalKernelILi4ELi8ELi1EEviPKdS1_S1_S1_PdE6s_tmp1;
	add.s32 	%r43, %r42, %r41;
	mov.u32 	%r44, %tid.x;
	shr.u32 	%r45, %r44, 2;
	shl.b32 	%r46, %r45, 6;
	add.s32 	%r47, %r43, %r46;
	mad.lo.s32 	%r48, %r45, 448, %r47;
	shl.b32 	%r49, %r44, 3;
	and.b32  	%r50, %r49, 24;
	add.s32 	%r51, %r48, %r50;
	ld.shared.f64 	%fd202, [%r51];
	ld.shared.f64 	%fd203, [%r51+448];
	add.f64 	%fd204, %fd202, %fd203;
	sub.f64 	%fd205, %fd202, %fd203;
	ld.shared.f64 	%fd206, [%r51+64];
	ld.shared.f64 	%fd207, [%r51+384];
	add.f64 	%fd208, %fd206, %fd207;
	sub.f64 	%fd209, %fd206, %fd207;
	ld.shared.f64 	%fd210, [%r51+128];
	ld.shared.f64 	%fd211, [%r51+320];
	add.f64 	%fd212, %fd210, %fd211;
	sub.f64 	%fd213, %fd210, %fd211;
	ld.shared.f64 	%fd214, [%r51+192];
	ld.shared.f64 	%fd215, [%r51+256];
	add.f64 	%fd216, %fd214, %fd215;
	sub.f64 	%fd217, %fd214, %fd215;
	fma.rn.f64 	%fd218, %fd9, %fd204, 0d0000000000000000;
	fma.rn.f64 	%fd219, %fd10, %fd205, 0d0000000000000000;
	fma.rn.f64 	%fd220, %fd14, %fd208, %fd218;
	fma.rn.f64 	%fd221, %fd15, %fd209, %fd219;
	fma.rn.f64 	%fd222, %fd19, %fd212, %fd220;
	fma.rn.f64 	%fd223, %fd20, %fd213, %fd221;
	fma.rn.f64 	%fd224, %fd24, %fd216, %fd222;
	fma.rn.f64 	%fd225, %fd25, %fd217, %fd223;
	sub.f64 	%fd226, %fd224, %fd225;
	st.shared.f64 	[%r51+192], %fd226;
	add.f64 	%fd227, %fd224, %fd225;
	st.shared.f64 	[%r51], %fd227;
	fma.rn.f64 	%fd228, %fd11, %fd204, 0d0000000000000000;
	fma.rn.f64 	%fd229, %fd12, %fd205, 0d0000000000000000;
	fma.rn.f64 	%fd230, %fd16, %fd208, %fd228;
	fma.rn.f64 	%fd231, %fd17, %fd209, %fd229;
	fma.rn.f64 	%fd232, %fd21, %fd212, %fd230;
	fma.rn.f64 	%fd233, %fd22, %fd213, %fd231;
	fma.rn.f64 	%fd234, %fd26, %fd216, %fd232;
	fma.rn.f64 	%fd235, %fd27, %fd217, %fd233;
	sub.f64 	%fd236, %fd234, %fd235;
	st.shared.f64 	[%r51+128], %fd236;
	add.f64 	%fd237, %fd234, %fd235;
	st.shared.f64 	[%r51+64], %fd237;
$L__BB89_8:
	mov.u32 	%r9, %tid.x;
	setp.gt.u32 	%p8, %r9, 15;
	bar.sync 	0;
	@%p8 bra 	$L__BB89_10;
	mov.u32 	%r52, %tid.y;
	shl.b32 	%r53, %r52, 12;
	mov.u32 	%r54, _ZZ30massMatrixMultiplyGlobalKernelILi4ELi8ELi1EEviPKdS1_S1_S1_PdE6s_tmp1;
	add.s32 	%r55, %r54, %r53;
	shl.b32 	%r56, %r9, 4;
	and.b32  	%r57, %r56, 16320;
	add.s32 	%r58, %r55, %r57;
	shl.b32 	%r59, %r9, 3;
	and.b32  	%r60, %r59, 24;
	add.s32 	%r61, %r58, %r60;
	ld.shared.f64 	%fd238, [%r61];
	ld.shared.f64 	%fd239, [%r61+3584];
	add.f64 	%fd240, %fd238, %fd239;
	sub.f64 	%fd241, %fd238, %fd239;
	ld.shared.f64 	%fd242, [%r61+512];
	ld.shared.f64 	%fd243, [%r61+3072];
	add.f64 	%fd244, %fd242, %fd243;
	sub.f64 	%fd245, %fd242, %fd243;
	ld.shared.f64 	%fd246, [%r61+1024];
	ld.shared.f64 	%fd247, [%r61+2560];
	add.f64 	%fd248, %fd246, %fd247;
	sub.f64 	%fd249, %fd246, %fd247;
	ld.shared.f64 	%fd250, [%r61+1536];
	ld.shared.f64 	%fd251, [%r61+2048];
	add.f64 	%fd252, %fd250, %fd251;
	sub.f64 	%fd253, %fd250, %fd251;
	fma.rn.f64 	%fd254, %fd9, %fd240, 0d0000000000000000;
	fma.rn.f64 	%fd255, %fd10, %fd241, 0d0000000000000000;
	fma.rn.f64 	%fd256, %fd14, %fd244, %fd254;
	fma.rn.f64 	%fd257, %fd15, %fd245, %fd255;
	fma.rn.f64 	%fd258, %fd19, %fd248, %fd256;
	fma.rn.f64 	%fd259, %fd20, %fd249, %fd257;
	fma.rn.f64 	%fd260, %fd24, %fd252, %fd258;
	fma.rn.f64 	%fd261, %fd25, %fd253, %fd259;
	sub.f64 	%fd274, %fd260, %fd261;
	add.f64 	%fd277, %fd260, %fd261;
	fma.rn.f64 	%fd262, %fd11, %fd240, 0d0000000000000000;
	fma.rn.f64 	%fd263, %fd12, %fd241, 0d0000000000000000;
	fma.rn.f64 	%fd264, %fd16, %fd244, %fd262;
	fma.rn.f64 	%fd265, %fd17, %fd245, %fd263;
	fma.rn.f64 	%fd266, %fd21, %fd248, %fd264;
	fma.rn.f64 	%fd267, %fd22, %fd249, %fd265;
	fma.rn.f64 	%fd268, %fd26, %fd252, %fd266;
	fma.rn.f64 	%fd269, %fd27, %fd253, %fd267;
	sub.f64 	%fd275, %fd268, %fd269;
	add.f64 	%fd276, %fd268, %fd269;
$L__BB89_10:
	bar.sync 	0;
	@%p4 bra 	$L__BB89_12;
	ld.param.u64 	%rd22, [_Z30massMatrixMultiplyGlobalKernelILi4ELi8ELi1EEviPKdS1_S1_S1_Pd_param_5];
	and.b32  	%r62, %r9, 15;
	mov.u32 	%r63, %ctaid.x;
	mov.u32 	%r64, %tid.y;
	add.s32 	%r65, %r63, %r64;
	shl.b32 	%r66, %r65, 6;
	or.b32  	%r67, %r62, %r66;
	cvta.to.global.u64 	%rd16, %rd22;
	mul.wide.s32 	%rd17, %r67, 8;
	add.s64 	%rd18, %rd16, %rd17;
	st.global.f64 	[%rd18], %fd277;
	st.global.f64 	[%rd18+128], %fd276;
	st.global.f64 	[%rd18+256], %fd275;
	st.global.f64 	[%rd18+384], %fd274;
$L__BB89_12:
	ret;

}
	// .globl	_Z40massMatrixMultiplyMonolithicGlobalKernelILi4ELi8ELi1EEviPKdS1_S1_S1_Pd
.visible .entry _Z40massMatrixMultiplyMonolithicGlobalKernelILi4ELi8ELi1EEviPKdS1_S1_S1_Pd(
	.param .u32 _Z40massMatrixMultiplyMonolithicGlobalKernelILi4ELi8ELi1EEviPKdS1_S1_S1_Pd_param_0,
	.param .u64 .ptr .align 1 _Z40massMatrixMultiplyMonolithicGlobalKernelILi4ELi8ELi1EEviPKdS1_S1_S1_Pd_param_1,
	.param .u64 .ptr .align 1 _Z40massMatrixMultiplyMonolithicGlobalKernelILi4ELi8ELi1EEviPKdS1_S1_S1_Pd_param_2,
	.param .u64 .ptr .align 1 _Z40massMatrixMultiplyMonolithicGlobalKernelILi4ELi8ELi1EEviPKdS1_S1_S1_Pd_param_3,
	.param .u64 .ptr .align 1 _Z40massMatrixMultiplyMonolithicGlobalKernelILi4ELi8ELi1EEviPKdS1_S1_S1_Pd_param_4,
	.param .u64 .ptr .align 1 _Z40massMatrixMultiplyMonolithicGlobalKernelILi4ELi8ELi1EEviPKdS1_S1_S1_Pd_param_5
)
{
	.reg .pred 	%p<17>;
	.reg .b32 	%r<110>;
	.reg .b64 	%rd<35>;
	.reg .b64 	%fd<374>;
	// demoted variable
	.shared .align 8 .b8 _ZZ40massMatrixMultiplyMonolithicGlobalKernelILi4ELi8ELi1EEviPKdS1_S1_S1_PdE6s_tmp1[4096];
	ld.param.u32 	%r12, [_Z40massMatrixMultiplyMonolithicGlobalKernelILi4ELi8ELi1EEviPKdS1_S1_S1_Pd_param_0];
	ld.param.u64 	%rd4, [_Z40massMatrixMultiplyMonolithicGlobalKernelILi4ELi8ELi1EEviPKdS1_S1_S1_Pd_param_2];
	ld.param.u64 	%rd5, [_Z40massMatrixMultiplyMonolithicGlobalKernelILi4ELi8ELi1EEviPKdS1_S1_S1_Pd_param_4];
	cvta.to.global.u64 	%rd1, %rd4;
	mov.u32 	%r1, %tid.x;
	mov.u32 	%r2, %tid.y;
	mov.u32 	%r13, %ctaid.x;
	add.s32 	%r3, %r13, %r2;
	and.b32  	%r4, %r1, 3;
	setp.ge.s32 	%p1, %r3, %r12;
	@%p1 bra 	$L__BB90_2;
	cvta.to.global.u64 	%rd7, %rd5;
	and.b32  	%r14, %r1, 1020;
	or.b32  	%r15, %r4, %r14;
	shl.b32 	%r16, %r3, 6;
	add.s32 	%r17, %r15, %r16;
	mul.wide.s32 	%rd8, %r17, 8;
	add.s64 	%rd9, %rd7, %rd8;
	ld.global.nc.f64 	%fd361, [%rd9];
	ld.global.nc.f64 	%fd360, [%rd9+128];
	ld.global.nc.f64 	%fd359, [%rd9+256];
	ld.global.nc.f64 	%fd358, [%rd9+384];
$L__BB90_2:
	bar.sync 	0;
	setp.gt.u32 	%p2, %r1, 15;
	shl.b32 	%r18, %r2, 12;
	mov.u32 	%r19, _ZZ40massMatrixMultiplyMonolithicGlobalKernelILi4ELi8ELi1EEviPKdS1_S1_S1_PdE6s_tmp1;
	add.s32 	%r5, %r19, %r18;
	shr.u32 	%r6, %r1, 2;
	shl.b32 	%r20, %r6, 6;
	add.s32 	%r7, %r5, %r20;
	shl.b32 	%r21, %r4, 3;
	add.s32 	%r8, %r7, %r21;
	@%p2 bra 	$L__BB90_4;
	ld.global.nc.f64 	%fd85, [%rd1];
	fma.rn.f64 	%fd86, %fd85, %fd361, 0d0000000000000000;
	ld.global.nc.f64 	%fd87, [%rd1+8];
	fma.rn.f64 	%fd88, %fd87, %fd360, %fd86;
	ld.global.nc.f64 	%fd89, [%rd1+16];
	fma.rn.f64 	%fd90, %fd89, %fd359, %fd88;
	ld.global.nc.f64 	%fd91, [%rd1+24];
	fma.rn.f64 	%fd92, %fd91, %fd358, %fd90;
	st.shared.f64 	[%r8], %fd92;
	ld.global.nc.f64 	%fd93, [%rd1+32];
	fma.rn.f64 	%fd94, %fd93, %fd361, 0d0000000000000000;
	ld.global.nc.f64 	%fd95, [%rd1+40];
	fma.rn.f64 	%fd96, %fd95, %fd360, %fd94;
	ld.global.nc.f64 	%fd97, [%rd1+48];
	fma.rn.f64 	%fd98, %fd97, %fd359, %fd96;
	ld.global.nc.f64 	%fd99, [%rd1+56];
	fma.rn.f64 	%fd100, %fd99, %fd358, %fd98;
	st.shared.f64 	[%r8+512], %fd100;
	ld.global.nc.f64 	%fd101, [%rd1+64];
	fma.rn.f64 	%fd102, %fd101, %fd361, 0d0000000000000000;
	ld.global.nc.f64 	%fd103, [%rd1+72];
	fma.rn.f64 	%fd104, %fd103, %fd360, %fd102;
	ld.global.nc.f64 	%fd105, [%rd1+80];
	fma.rn.f64 	%fd106, %fd105, %fd359, %fd104;
	ld.global.nc.f64 	%fd107, [%rd1+88];
	fma.rn.f64 	%fd108, %fd107, %fd358, %fd106;
	st.shared.f64 	[%r8+1024], %fd108;
	ld.global.nc.f64 	%fd109, [%rd1+96];
	fma.rn.f64 	%fd110, %fd109, %fd361, 0d0000000000000000;
	ld.global.nc.f64 	%fd111, [%rd1+104];
	fma.rn.f64 	%fd112, %fd111, %fd360, %fd110;
	ld.global.nc.f64 	%fd113, [%rd1+112];
	fma.rn.f64 	%fd114, %fd113, %fd359, %fd112;
	ld.global.nc.f64 	%fd115, [%rd1+120];
	fma.rn.f64 	%fd116, %fd115, %fd358, %fd114;
	st.shared.f64 	[%r8+1536], %fd116;
	ld.global.nc.f64 	%fd117, [%rd1+128];
	fma.rn.f64 	%fd118, %fd117, %fd361, 0d0000000000000000;
	ld.global.nc.f64 	%fd119, [%rd1+136];
	fma.rn.f64 	%fd120, %fd119, %fd360, %fd118;
	ld.global.nc.f64 	%fd121, [%rd1+144];
	fma.rn.f64 	%fd122, %fd121, %fd359, %fd120;
	ld.global.nc.f64 	%fd123, [%rd1+152];
	fma.rn.f64 	%fd124, %fd123, %fd358, %fd122;
	st.shared.f64 	[%r8+2048], %fd124;
	ld.global.nc.f64 	%fd125, [%rd1+160];
	fma.rn.f64 	%fd126, %fd125, %fd361, 0d0000000000000000;
	ld.global.nc.f64 	%fd127, [%rd1+168];
	fma.rn.f64 	%fd128, %fd127, %fd360, %fd126;
	ld.global.nc.f64 	%fd129, [%rd1+176];
	fma.rn.f64 	%fd130, %fd129, %fd359, %fd128;
	ld.global.nc.f64 	%fd131, [%rd1+184];
	fma.rn.f64 	%fd132, %fd131, %fd358, %fd130;
	st.shared.f64 	[%r8+2560], %fd132;
	ld.global.nc.f64 	%fd133, [%rd1+192];
	fma.rn.f64 	%fd134, %fd133, %fd361, 0d0000000000000000;
	ld.global.nc.f64 	%fd135, [%rd1+200];
	fma.rn.f64 	%fd136, %fd135, %fd360, %fd134;
	ld.global.nc.f64 	%fd137, [%rd1+208];
	fma.rn.f64 	%fd138, %fd137, %fd359, %fd136;
	ld.global.nc.f64 	%fd139, [%rd1+216];
	fma.rn.f64 	%fd140, %fd139, %fd358, %fd138;
	st.shared.f64 	[%r8+3072], %fd140;
	ld.global.nc.f64 	%fd141, [%rd1+224];
	fma.rn.f64 	%fd142, %fd141, %fd361, 0d0000000000000000;
	ld.global.nc.f64 	%fd143, [%rd1+232];
	fma.rn.f64 	%fd144, %fd143, %fd360, %fd142;
	ld.global.nc.f64 	%fd145, [%rd1+240];
	fma.rn.f64 	%fd146, %fd145, %fd359, %fd144;
	ld.global.nc.f64 	%fd147, [%rd1+248];
	fma.rn.f64 	%fd148, %fd147, %fd358, %fd146;
	st.shared.f64 	[%r8+3584], %fd148;
$L__BB90_4:
	bar.sync 	0;
	setp.gt.u32 	%p3, %r1, 31;
	mad.lo.s32 	%r22, %r6, 448, %r7;
	add.s32 	%r9, %r22, %r21;
	@%p3 bra 	$L__BB90_6;
	ld.shared.f64 	%fd149, [%r9];
	ld.shared.f64 	%fd150, [%r9+64];
	ld.shared.f64 	%fd151, [%r9+128];
	ld.shared.f64 	%fd152, [%r9+192];
	ld.global.nc.f64 	%fd153, [%rd1];
	fma.rn.f64 	%fd154, %fd153, %fd149, 0d0000000000000000;
	ld.global.nc.f64 	%fd155, [%rd1+8];
	fma.rn.f64 	%fd156, %fd155, %fd150, %fd154;
	ld.global.nc.f64 	%fd157, [%rd1+16];
	fma.rn.f64 	%fd158, %fd157, %fd151, %fd156;
	ld.global.nc.f64 	%fd159, [%rd1+24];
	fma.rn.f64 	%fd160, %fd159, %fd152, %fd158;
	st.shared.f64 	[%r9], %fd160;
	ld.global.nc.f64 	%fd161, [%rd1+32];
	fma.rn.f64 	%fd162, %fd161, %fd149, 0d0000000000000000;
	ld.global.nc.f64 	%fd163, [%rd1+40];
	fma.rn.f64 	%fd164, %fd163, %fd150, %fd162;
	ld.global.nc.f64 	%fd165, [%rd1+48];
	fma.rn.f64 	%fd166, %fd165, %fd151, %fd164;
	ld.global.nc.f64 	%fd167, [%rd1+56];
	fma.rn.f64 	%fd168, %fd167, %fd152, %fd166;
	st.shared.f64 	[%r9+64], %fd168;
	ld.global.nc.f64 	%fd169, [%rd1+64];
	fma.rn.f64 	%fd170, %fd169, %fd149, 0d0000000000000000;
	ld.global.nc.f64 	%fd171, [%rd1+72];
	fma.rn.f64 	%fd172, %fd171, %fd150, %fd170;
	ld.global.nc.f64 	%fd173, [%rd1+80];
	fma.rn.f64 	%fd174, %fd173, %fd151, %fd172;
	ld.global.nc.f64 	%fd175, [%rd1+88];
	fma.rn.f64 	%fd176, %fd175, %fd152, %fd174;
	st.shared.f64 	[%r9+128], %fd176;
	ld.global.nc.f64 	%fd177, [%rd1+96];
	fma.rn.f64 	%fd178, %fd177, %fd149, 0d0000000000000000;
	ld.global.nc.f64 	%fd179, [%rd1+104];
	fma.rn.f64 	%fd180, %fd179, %fd150, %fd178;
	ld.global.nc.f64 	%fd181, [%rd1+112];
	fma.rn.f64 	%fd182, %fd181, %fd151, %fd180;
	ld.global.nc.f64 	%fd183, [%rd1+120];
	fma.rn.f64 	%fd184, %fd183, %fd152, %fd182;
	st.shared.f64 	[%r9+192], %fd184;
	ld.global.nc.f64 	%fd185, [%rd1+128];
	fma.rn.f64 	%fd186, %fd185, %fd149, 0d0000000000000000;
	ld.global.nc.f64 	%fd187, [%rd1+136];
	fma.rn.f64 	%fd188, %fd187, %fd150, %fd186;
	ld.global.nc.f64 	%fd189, [%rd1+144];
	fma.rn.f64 	%fd190, %fd189, %fd151, %fd188;
	ld.global.nc.f64 	%fd191, [%rd1+152];
	fma.rn.f64 	%fd192, %fd191, %fd152, %fd190;
	st.shared.f64 	[%r9+256], %fd192;
	ld.global.nc.f64 	%fd193, [%rd1+160];
	fma.rn.f64 	%fd194, %fd193, %fd149, 0d0000000000000000;
	ld.global.nc.f64 	%fd195, [%rd1+168];
	fma.rn.f64 	%fd196, %fd195, %fd150, %fd194;
	ld.global.nc.f64 	%fd197, [%rd1+176];
	fma.rn.f64 	%fd198, %fd197, %fd151, %fd196;
	ld.global.nc.f64 	%fd199, [%rd1+184];
	fma.rn.f64 	%fd200, %fd199, %fd152, %fd198;
	st.shared.f64 	[%r9+320], %fd200;
	ld.global.nc.f64 	%fd201, [%rd1+192];
	fma.rn.f64 	%fd202, %fd201, %fd149, 0d0000000000000000;
	ld.global.nc.f64 	%fd203, [%rd1+200];
	fma.rn.f64 	%fd204, %fd203, %fd150, %fd202;
	ld.global.nc.f64 	%fd205, [%rd1+208];
	fma.rn.f64 	%fd206, %fd205, %fd151, %fd204;
	ld.global.nc.f64 	%fd207, [%rd1+216];
	fma.rn.f64 	%fd208, %fd207, %fd152, %fd206;
	st.shared.f64 	[%r9+384], %fd208;
	ld.global.nc.f64 	%fd209, [%rd1+224];
	fma.rn.f64 	%fd210, %fd209, %fd149, 0d0000000000000000;
	ld.global.nc.f64 	%fd211, [%rd1+232];
	fma.rn.f64 	%fd212, %fd211, %fd150, %fd210;
	ld.global.nc.f64 	%fd213, [%rd1+240];
	fma.rn.f64 	%fd214, %fd213, %fd151, %fd212;
	ld.global.nc.f64 	%fd215, [%rd1+248];
	fma.rn.f64 	%fd216, %fd215, %fd152, %fd214;
	st.shared.f64 	[%r9+448], %fd216;
$L__BB90_6:
	ld.param.u64 	%rd27, [_Z40massMatrixMultiplyMonolithicGlobalKernelILi4ELi8ELi1EEviPKdS1_S1_S1_Pd_param_1];
	ld.param.u32 	%r101, [_Z40massMatrixMultiplyMonolithicGlobalKernelILi4ELi8ELi1EEviPKdS1_S1_S1_Pd_param_0];
	setp.ge.s32 	%p4, %r3, %r101;
	bar.sync 	0;
	shl.b32 	%r24, %r1, 6;
	and.b32  	%r25, %r24, 65024;
	add.s32 	%r26, %r5, %r25;
	and.b32  	%r27, %r24, 448;
	add.s32 	%r28, %r26, %r27;
	ld.shared.f64 	%fd9, [%r28];
	ld.shared.f64 	%fd10, [%r28+8];
	ld.shared.f64 	%fd11, [%r28+16];
	ld.shared.f64 	%fd12, [%r28+24];
	shl.b32 	%r29, %r1, 3;
	shl.b32 	%r30, %r3, 9;
	add.s32 	%r31, %r29, %r30;
	ld.global.nc.f64 	%fd13, [%rd1];
	fma.rn.f64 	%fd218, %fd13, %fd9, 0d0000000000000000;
	ld.global.nc.f64 	%fd14, [%rd1+8];
	fma.rn.f64 	%fd219, %fd14, %fd10, %fd218;
	ld.global.nc.f64 	%fd15, [%rd1+16];
	fma.rn.f64 	%fd220, %fd15, %fd11, %fd219;
	ld.global.nc.f64 	%fd16, [%rd1+24];
	fma.rn.f64 	%fd17, %fd16, %fd12, %fd220;
	cvta.to.global.u64 	%rd10, %rd27;
	mul.wide.s32 	%rd11, %r31, 8;
	add.s64 	%rd2, %rd10, %rd11;
	mov.f64 	%fd362, 0d0000000000000000;
	@%p4 bra 	$L__BB90_8;
	ld.global.nc.f64 	%fd362, [%rd2];
$L__BB90_8:
	ld.param.u32 	%r102, [_Z40massMatrixMultiplyMonolithicGlobalKernelILi4ELi8ELi1EEviPKdS1_S1_S1_Pd_param_0];
	setp.ge.s32 	%p5, %r3, %r102;
	mul.f64 	%fd373, %fd17, %fd362;
	ld.global.nc.f64 	%fd21, [%rd1+32];
	fma.rn.f64 	%fd222, %fd21, %fd9, 0d0000000000000000;
	ld.global.nc.f64 	%fd22, [%rd1+40];
	fma.rn.f64 	%fd223, %fd22, %fd10, %fd222;
	ld.global.nc.f64 	%fd23, [%rd1+48];
	fma.rn.f64 	%fd224, %fd23, %fd11, %fd223;
	ld.global.nc.f64 	%fd24, [%rd1+56];
	fma.rn.f64 	%fd25, %fd24, %fd12, %fd224;
	mov.f64 	%fd363, 0d0000000000000000;
	@%p5 bra 	$L__BB90_10;
	ld.global.nc.f64 	%fd363, [%rd2+8];
$L__BB90_10:
	ld.param.u32 	%r103, [_Z40massMatrixMultiplyMonolithicGlobalKernelILi4ELi8ELi1EEviPKdS1_S1_S1_Pd_param_0];
	setp.ge.s32 	%p6, %r3, %r103;
	mul.f64 	%fd372, %fd25, %fd363;
	ld.global.nc.f64 	%fd29, [%rd1+64];
	fma.rn.f64 	%fd226, %fd29, %fd9, 0d0000000000000000;
	ld.global.nc.f64 	%fd30, [%rd1+72];
	fma.rn.f64 	%fd227, %fd30, %fd10, %fd226;
	ld.global.nc.f64 	%fd31, [%rd1+80];
	fma.rn.f64 	%fd228, %fd31, %fd11, %fd227;
	ld.global.nc.f64 	%fd32, [%rd1+88];
	fma.rn.f64 	%fd33, %fd32, %fd12, %fd228;
	mov.f64 	%fd364, 0d0000000000000000;
	@%p6 bra 	$L__BB90_12;
	ld.global.nc.f64 	%fd364, [%rd2+16];
$L__BB90_12:
	ld.param.u32 	%r104, [_Z40massMatrixMultiplyMonolithicGlobalKernelILi4ELi8ELi1EEviPKdS1_S1_S1_Pd_param_0];
	setp.ge.s32 	%p7, %r3, %r104;
	mul.f64 	%fd371, %fd33, %fd364;
	ld.global.nc.f64 	%fd37, [%rd1+96];
	fma.rn.f64 	%fd230, %fd37, %fd9, 0d0000000000000000;
	ld.global.nc.f64 	%fd38, [%rd1+104];
	fma.rn.f64 	%fd231, %fd38, %fd10, %fd230;
	ld.global.nc.f64 	%fd39, [%rd1+112];
	fma.rn.f64 	%fd232, %fd39, %fd11, %fd231;
	ld.global.nc.f64 	%fd40, [%rd1+120];
	fma.rn.f64 	%fd41, %fd40, %fd12, %fd232;
	mov.f64 	%fd365, 0d0000000000000000;
	@%p7 bra 	$L__BB90_14;
	ld.global.nc.f64 	%fd365, [%rd2+24];
$L__BB90_14:
	ld.param.u32 	%r105, [_Z40massMatrixMultiplyMonolithicGlobalKernelILi4ELi8ELi1EEviPKdS1_S1_S1_Pd_param_0];
	setp.ge.s32 	%p8, %r3, %r105;
	mul.f64 	%fd370, %fd41, %fd365;
	ld.global.nc.f64 	%fd45, [%rd1+128];
	fma.rn.f64 	%fd234, %fd45, %fd9, 0d0000000000000000;
	ld.global.nc.f64 	%fd46, [%rd1+136];
	fma.rn.f64 	%fd235, %fd46, %fd10, %fd234;
	ld.global.nc.f64 	%fd47, [%rd1+144];
	fma.rn.f64 	%fd236, %fd47, %fd11, %fd235;
	ld.global.nc.f64 	%fd48, [%rd1+152];
	fma.rn.f64 	%fd49, %fd48, %fd12, %fd236;
	mov.f64 	%fd366, 0d0000000000000000;
	@%p8 bra 	$L__BB90_16;
	ld.global.nc.f64 	%fd366, [%rd2+32];
$L__BB90_16:
	ld.param.u64 	%rd31, [_Z40massMatrixMultiplyMonolithicGlobalKernelILi4ELi8ELi1EEviPKdS1_S1_S1_Pd_param_2];
	ld.param.u32 	%r106, [_Z40massMatrixMultiplyMonolithicGlobalKernelILi4ELi8ELi1EEviPKdS1_S1_S1_Pd_param_0];
	setp.ge.s32 	%p9, %r3, %r106;
	mul.f64 	%fd52, %fd49, %fd366;
	cvta.to.global.u64 	%rd12, %rd31;
	ld.global.nc.f64 	%fd53, [%rd12+160];
	fma.rn.f64 	%fd238, %fd53, %fd9, 0d0000000000000000;
	ld.global.nc.f64 	%fd54, [%rd12+168];
	fma.rn.f64 	%fd239, %fd54, %fd10, %fd238;
	ld.global.nc.f64 	%fd55, [%rd12+176];
	fma.rn.f64 	%fd240, %fd55, %fd11, %fd239;
	ld.global.nc.f64 	%fd56, [%rd12+184];
	fma.rn.f64 	%fd57, %fd56, %fd12, %fd240;
	mov.f64 	%fd367, 0d0000000000000000;
	@%p9 bra 	$L__BB90_18;
	ld.param.u64 	%rd28, [_Z40massMatrixMultiplyMonolithicGlobalKernelILi4ELi8ELi1EEviPKdS1_S1_S1_Pd_param_1];
	cvta.to.global.u64 	%rd13, %rd28;
	add.s64 	%rd15, %rd13, %rd11;
	ld.global.nc.f64 	%fd367, [%rd15+40];
$L__BB90_18:
	ld.param.u64 	%rd32, [_Z40massMatrixMultiplyMonolithicGlobalKernelILi4ELi8ELi1EEviPKdS1_S1_S1_Pd_param_2];
	ld.param.u32 	%r107, [_Z40massMatrixMultiplyMonolithicGlobalKernelILi4ELi8ELi1EEviPKdS1_S1_S1_Pd_param_0];
	mov.u32 	%r42, %ctaid.x;
	mov.u32 	%r43, %tid.y;
	add.s32 	%r44, %r42, %r43;
	setp.ge.s32 	%p10, %r44, %r107;
	mul.f64 	%fd60, %fd57, %fd367;
	cvta.to.global.u64 	%rd16, %rd32;
	ld.global.nc.f64 	%fd61, [%rd16+192];
	fma.rn.f64 	%fd242, %fd61, %fd9, 0d0000000000000000;
	ld.global.nc.f64 	%fd62, [%rd16+200];
	fma.rn.f64 	%fd243, %fd62, %fd10, %fd242;
	ld.global.nc.f64 	%fd63, [%rd16+208];
	fma.rn.f64 	%fd244, %fd63, %fd11, %fd243;
	ld.global.nc.f64 	%fd64, [%rd16+216];
	fma.rn.f64 	%fd65, %fd64, %fd12, %fd244;
	mov.f64 	%fd368, 0d0000000000000000;
	@%p10 bra 	$L__BB90_20;
	ld.param.u64 	%rd29, [_Z40massMatrixMultiplyMonolithicGlobalKernelILi4ELi8ELi1EEviPKdS1_S1_S1_Pd_param_1];
	cvta.to.global.u64 	%rd17, %rd29;
	mov.u32 	%r45, %tid.x;
	shl.b32 	%r46, %r45, 3;
	mov.u32 	%r47, %ctaid.x;
	mov.u32 	%r48, %tid.y;
	add.s32 	%r49, %r47, %r48;
	shl.b32 	%r50, %r49, 9;
	add.s32 	%r51, %r46, %r50;
	mul.wide.s32 	%rd18, %r51, 8;
	add.s64 	%rd19, %rd17, %rd18;
	ld.global.nc.f64 	%fd368, [%rd19+48];
$L__BB90_20:
	ld.param.u64 	%rd33, [_Z40massMatrixMultiplyMonolithicGlobalKernelILi4ELi8ELi1EEviPKdS1_S1_S1_Pd_param_2];
	ld.param.u32 	%r108, [_Z40massMatrixMultiplyMonolithicGlobalKernelILi4ELi8ELi1EEviPKdS1_S1_S1_Pd_param_0];
	mov.u32 	%r52, %ctaid.x;
	mov.u32 	%r53, %tid.y;
	add.s32 	%r54, %r52, %r53;
	setp.ge.s32 	%p11, %r54, %r108;
	mul.f64 	%fd68, %fd65, %fd368;
	cvta.to.global.u64 	%rd20, %rd33;
	ld.global.nc.f64 	%fd69, [%rd20+224];
	fma.rn.f64 	%fd246, %fd69, %fd9, 0d0000000000000000;
	ld.global.nc.f64 	%fd70, [%rd20+232];
	fma.rn.f64 	%fd247, %fd70, %fd10, %fd246;
	ld.global.nc.f64 	%fd71, [%rd20+240];
	fma.rn.f64 	%fd248, %fd71, %fd11, %fd247;
	ld.global.nc.f64 	%fd72, [%rd20+248];
	fma.rn.f64 	%fd73, %fd72, %fd12, %fd248;
	mov.f64 	%fd369, 0d0000000000000000;
	@%p11 bra 	$L__BB90_22;
	ld.param.u64 	%rd30, [_Z40massMatrixMultiplyMonolithicGlobalKernelILi4ELi8ELi1EEviPKdS1_S1_S1_Pd_param_1];
	cvta.to.global.u64 	%rd21, %rd30;
	mov.u32 	%r55, %tid.x;
	shl.b32 	%r56, %r55, 3;
	mov.u32 	%r57, %ctaid.x;
	mov.u32 	%r58, %tid.y;
	add.s32 	%r59, %r57, %r58;
	shl.b32 	%r60, %r59, 9;
	add.s32 	%r61, %r56, %r60;
	mul.wide.s32 	%rd22, %r61, 8;
	add.s64 	%rd23, %rd21, %rd22;
	ld.global.nc.f64 	%fd369, [%rd23+56];
$L__BB90_22:
	mov.u32 	%r62, %tid.x;
	setp.gt.u32 	%p12, %r62, 31;
	mul.f64 	%fd249, %fd73, %fd369;
	fma.rn.f64 	%fd250, %fd13, %fd373, 0d0000000000000000;
	fma.rn.f64 	%fd251, %fd21, %fd372, %fd250;
	fma.rn.f64 	%fd252, %fd29, %fd371, %fd251;
	fma.rn.f64 	%fd253, %fd37, %fd370, %fd252;
	fma.rn.f64 	%fd254, %fd45, %fd52, %fd253;
	fma.rn.f64 	%fd255, %fd53, %fd60, %fd254;
	fma.rn.f64 	%fd256, %fd61, %fd68, %fd255;
	fma.rn.f64 	%fd257, %fd69, %fd249, %fd256;
	mov.u32 	%r63, %tid.y;
	shl.b32 	%r64, %r63, 12;
	mov.u32 	%r65, _ZZ40massMatrixMultiplyMonolithicGlobalKernelILi4ELi8ELi1EEviPKdS1_S1_S1_PdE6s_tmp1;
	add.s32 	%r66, %r65, %r64;
	shl.b32 	%r67, %r62, 6;
	and.b32  	%r68, %r67, 65024;
	add.s32 	%r69, %r66, %r68;
	and.b32  	%r70, %r67, 448;
	add.s32 	%r71, %r69, %r70;
	st.shared.f64 	[%r71], %fd257;
	fma.rn.f64 	%fd258, %fd14, %fd373, 0d0000000000000000;
	fma.rn.f64 	%fd259, %fd22, %fd372, %fd258;
	fma.rn.f64 	%fd260, %fd30, %fd371, %fd259;
	fma.rn.f64 	%fd261, %fd38, %fd370, %fd260;
	fma.rn.f64 	%fd262, %fd46, %fd52, %fd261;
	fma.rn.f64 	%fd263, %fd54, %fd60, %fd262;
	fma.rn.f64 	%fd264, %fd62, %fd68, %fd263;
	fma.rn.f64 	%fd265, %fd70, %fd249, %fd264;
	st.shared.f64 	[%r71+8], %fd265;
	fma.rn.f64 	%fd266, %fd15, %fd373, 0d0000000000000000;
	fma.rn.f64 	%fd267, %fd23, %fd372, %fd266;
	fma.rn.f64 	%fd268, %fd31, %fd371, %fd267;
	fma.rn.f64 	%fd269, %fd39, %fd370, %fd268;
	fma.rn.f64 	%fd270, %fd47, %fd52, %fd269;
	fma.rn.f64 	%fd271, %fd55, %fd60, %fd270;
	fma.rn.f64 	%fd272, %fd63, %fd68, %fd271;
	fma.rn.f64 	%fd273, %fd71, %fd249, %fd272;
	st.shared.f64 	[%r71+16], %fd273;
	fma.rn.f64 	%fd274, %fd16, %fd373, 0d0000000000000000;
	fma.rn.f64 	%fd275, %fd24, %fd372, %fd274;
	fma.rn.f64 	%fd276, %fd32, %fd371, %fd275;
	fma.rn.f64 	%fd277, %fd40, %fd370, %fd276;
	fma.rn.f64 	%fd278, %fd48, %fd52, %fd277;
	fma.rn.f64 	%fd279, %fd56, %fd60, %fd278;
	fma.rn.f64 	%fd280, %fd64, %fd68, %fd279;
	fma.rn.f64 	%fd281, %fd72, %fd249, %fd280;
	st.shared.f64 	[%r71+24], %fd281;
	bar.sync 	0;
	@%p12 bra 	$L__BB90_24;
	mov.u32 	%r72, %tid.y;
	shl.b32 	%r73, %r72, 12;
	mov.u32 	%r74, _ZZ40massMatrixMultiplyMonolithicGlobalKernelILi4ELi8ELi1EEviPKdS1_S1_S1_PdE6s_tmp1;
	add.s32 	%r75, %r74, %r73;
	mov.u32 	%r76, %tid.x;
	shr.u32 	%r77, %r76, 2;
	shl.b32 	%r78, %r77, 6;
	add.s32 	%r79, %r75, %r78;
	mad.lo.s32 	%r80, %r77, 448, %r79;
	shl.b32 	%r81, %r76, 3;
	and.b32  	%r82, %r81, 24;
	add.s32 	%r83, %r80, %r82;
	ld.shared.f64 	%fd282, [%r83];
	ld.shared.f64 	%fd283, [%r83+64];
	ld.shared.f64 	%fd284, [%r83+128];
	ld.shared.f64 	%fd285, [%r83+192];
	ld.shared.f64 	%fd286, [%r83+256];
	ld.shared.f64 	%fd287, [%r83+320];
	ld.shared.f64 	%fd288, [%r83+384];
	ld.shared.f64 	%fd289, [%r83+448];
	fma.rn.f64 	%fd290, %fd13, %fd282, 0d0000000000000000;
	fma.rn.f64 	%fd291, %fd21, %fd283, %fd290;
	fma.rn.f64 	%fd292, %fd29, %fd284, %fd291;
	fma.rn.f64 	%fd293, %fd37, %fd285, %fd292;
	fma.rn.f64 	%fd294, %fd45, %fd286, %fd293;
	fma.rn.f64 	%fd295, %fd53, %fd287, %fd294;
	fma.rn.f64 	%fd296, %fd61, %fd288, %fd295;
	fma.rn.f64 	%fd297, %fd69, %fd289, %fd296;
	st.shared.f64 	[%r83], %fd297;
	fma.rn.f64 	%fd298, %fd14, %fd282, 0d0000000000000000;
	fma.rn.f64 	%fd299, %fd22, %fd283, %fd298;
	fma.rn.f64 	%fd300, %fd30, %fd284, %fd299;
	fma.rn.f64 	%fd301, %fd38, %fd285, %fd300;
	fma.rn.f64 	%fd302, %fd46, %fd286, %fd301;
	fma.rn.f64 	%fd303, %fd54, %fd287, %fd302;
	fma.rn.f64 	%fd304, %fd62, %fd288, %fd303;
	fma.rn.f64 	%fd305, %fd70, %fd289, %fd304;
	st.shared.f64 	[%r83+64], %fd305;
	fma.rn.f64 	%fd306, %fd15, %fd282, 0d0000000000000000;
	fma.rn.f64 	%fd307, %fd23, %fd283, %fd306;
	fma.rn.f64 	%fd308, %fd31, %fd284, %fd307;
	fma.rn.f64 	%fd309, %fd39, %fd285, %fd308;
	fma.rn.f64 	%fd310, %fd47, %fd286, %fd309;
	fma.rn.f64 	%fd311, %fd55, %fd287, %fd310;
	fma.rn.f64 	%fd312, %fd63, %fd288, %fd311;
	fma.rn.f64 	%fd313, %fd71, %fd289, %fd312;
	st.shared.f64 	[%r83+128], %fd313;
	fma.rn.f64 	%fd314, %fd16, %fd282, 0d0000000000000000;
	fma.rn.f64 	%fd315, %fd24, %fd283, %fd314;
	fma.rn.f64 	%fd316, %fd32, %fd284, %fd315;
	fma.rn.f64 	%fd317, %fd40, %fd285, %fd316;
	fma.rn.f64 	%fd318, %fd48, %fd286, %fd317;
	fma.rn.f64 	%fd319, %fd56, %fd287, %fd318;
	fma.rn.f64 	%fd320, %fd64, %fd288, %fd319;
	fma.rn.f64 	%fd321, %fd72, %fd289, %fd320;
	st.shared.f64 	[%r83+192], %fd321;
$L__BB90_24:
	mov.u32 	%r84, %tid.x;
	setp.gt.u32 	%p13, %r84, 15;
	bar.sync 	0;
	@%p13 bra 	$L__BB90_26;
	mov.u32 	%r85, %tid.y;
	shl.b32 	%r86, %r85, 12;
	mov.u32 	%r87, _ZZ40massMatrixMultiplyMonolithicGlobalKernelILi4ELi8ELi1EEviPKdS1_S1_S1_PdE6s_tmp1;
	add.s32 	%r88, %r87, %r86;
	mov.u32 	%r89, %tid.x;
	shl.b32 	%r90, %r89, 4;
	and.b32  	%r91, %r90, 16320;
	add.s32 	%r92, %r88, %r91;
	shl.b32 	%r93, %r89, 3;
	and.b32  	%r94, %r93, 24;
	add.s32 	%r95, %r92, %r94;
	ld.shared.f64 	%fd322, [%r95];
	ld.shared.f64 	%fd323, [%r95+512];
	ld.shared.f64 	%fd324, [%r95+1024];
	ld.shared.f64 	%fd325, [%r95+1536];
	ld.shared.f64 	%fd326, [%r95+2048];
	ld.shared.f64 	%fd327, [%r95+2560];
	ld.shared.f64 	%fd328, [%r95+3072];
	ld.shared.f64 	%fd329, [%r95+3584];
	fma.rn.f64 	%fd330, %fd13, %fd322, 0d0000000000000000;
	fma.rn.f64 	%fd331, %fd21, %fd323, %fd330;
	fma.rn.f64 	%fd332, %fd29, %fd324, %fd331;
	fma.rn.f64 	%fd333, %fd37, %fd325, %fd332;
	fma.rn.f64 	%fd334, %fd45, %fd326, %fd333;
	fma.rn.f64 	%fd335, %fd53, %fd327, %fd334;
	fma.rn.f64 	%fd336, %fd61, %fd328, %fd335;
	fma.rn.f64 	%fd373, %fd69, %fd329, %fd336;
	fma.rn.f64 	%fd337, %fd14, %fd322, 0d0000000000000000;
	fma.rn.f64 	%fd338, %fd22, %fd323, %fd337;
	fma.rn.f64 	%fd339, %fd30, %fd324, %fd338;
	fma.rn.f64 	%fd340, %fd38, %fd325, %fd339;
	fma.rn.f64 	%fd341, %fd46, %fd326, %fd340;
	fma.rn.f64 	%fd342, %fd54, %fd327, %fd341;
	fma.rn.f64 	%fd343, %fd62, %fd328, %fd342;
	fma.rn.f64 	%fd372, %fd70, %fd329, %fd343;
	fma.rn.f64 	%fd344, %fd15, %fd322, 0d0000000000000000;
	fma.rn.f64 	%fd345, %fd23, %fd323, %fd344;
	fma.rn.f64 	%fd346, %fd31, %fd324, %fd345;
	fma.rn.f64 	%fd347, %fd39, %fd325, %fd346;
	fma.rn.f64 	%fd348, %fd47, %fd326, %fd347;
	fma.rn.f64 	%fd349, %fd55, %fd327, %fd348;
	fma.rn.f64 	%fd350, %fd63, %fd328, %fd349;
	fma.rn.f64 	%fd371, %fd71, %fd329, %fd350;
	fma.rn.f64 	%fd351, %fd16, %fd322, 0d0000000000000000;
	fma.rn.f64 	%fd352, %fd24, %fd323, %fd351;
	fma.rn.f64 	%fd353, %fd32, %fd324, %fd352;
	fma.rn.f64 	%fd354, %fd40, %fd325, %fd353;
	fma.rn.f64 	%fd355, %fd48, %fd326, %fd354;
	fma.rn.f64 	%fd356, %fd56, %fd327, %fd355;
	fma.rn.f64 	%fd357, %fd64, %fd328, %fd356;
	fma.rn.f64 	%fd370, %fd72, %fd329, %fd357;
$L__BB90_26:
	ld.param.u32 	%r109, [_Z40massMatrixMultiplyMonolithicGlobalKernelILi4ELi8ELi1EEviPKdS1_S1_S1_Pd_param_0];
	mov.u32 	%r10, %tid.x;
	setp.gt.u32 	%p14, %r10, 15;
	mov.u32 	%r96, %ctaid.x;
	mov.u32 	%r97, %tid.y;
	add.s32 	%r11, %r96, %r97;
	setp.ge.s32 	%p15, %r11, %r109;
	bar.sync 	0;
	or.pred  	%p16, %p14, %p15;
	@%p16 bra 	$L__BB90_28;
	ld.param.u64 	%rd34, [_Z40massMatrixMultiplyMonolithicGlobalKernelILi4ELi8ELi1EEviPKdS1_S1_S1_Pd_param_5];
	and.b32  	%r98, %r10, 15;
	shl.b32 	%r99, %r11, 6;
	or.b32  	%r100, %r98, %r99;
	cvta.to.global.u64 	%rd24, %rd34;
	mul.wide.s32 	%rd25, %r100, 8;
	add.s64 	%rd26, %rd24, %rd25;
	st.global.f64 	[%rd26], %fd373;
	st.global.f64 	[%rd26+128], %fd372;
	st.global.f64 	[%rd26+256], %fd371;
	st.global.f64 	[%rd26+384], %fd370;
$L__BB90_28:
	ret;

}
	// .globl	_Z42massMatrixMultiplyMonolithicConstantKernelILi4ELi8ELi1EEviPKdS1_S1_S1_Pd
.visible .entry _Z42massMatrixMultiplyMonolithicConstantKernelILi4ELi8ELi1EEviPKdS1_S1_S1_Pd(
	.param .u32 _Z42massMatrixMultiplyMonolithicConstantKernelILi4ELi8ELi1EEviPKdS1_S1_S1_Pd_param_0,
	.param .u64 .ptr .align 1 _Z42massMatrixMultiplyMonolithicConstantKernelILi4ELi8ELi1EEviPKdS1_S1_S1_Pd_param_1,
	.param .u64 .ptr .align 1 _Z42massMatrixMultiplyMonolithicConstantKernelILi4ELi8ELi1EEviPKdS1_S1_S1_Pd_param_2,
	.param .u64 .ptr .align 1 _Z42massMatrixMultiplyMonolithicConstantKernelILi4ELi8ELi1EEviPKdS1_S1_S1_Pd_param_3,
	.param .u64 .ptr .align 1 _Z42massMatrixMultiplyMonolithicConstantKernelILi4ELi8ELi1EEviPKdS1_S1_S1_Pd_param_4,
	.param .u64 .ptr .align 1 _Z42massMatrixMultiplyMonolithicConstantKernelILi4ELi8ELi1EEviPKdS1_S1_S1_Pd_param_5
)
{
	.reg .pred 	%p<17>;
	.reg .b32 	%r<54>;
	.reg .b64 	%rd<14>;
	.reg .b64 	%fd<395>;
	// demoted variable
	.shared .align 8 .b8 _ZZ42massMatrixMultiplyMonolithicConstantKernelILi4ELi8ELi1EEviPKdS1_S1_S1_PdE6s_tmp1[4096];
	ld.param.u32 	%r11, [_Z42massMatrixMultiplyMonolithicConstantKernelILi4ELi8ELi1EEviPKdS1_S1_S1_Pd_param_0];
	ld.param.u64 	%rd2, [_Z42massMatrixMultiplyMonolithicConstantKernelILi4ELi8ELi1EEviPKdS1_S1_S1_Pd_param_1];
	ld.param.u64 	%rd3, [_Z42massMatrixMultiplyMonolithicConstantKernelILi4ELi8ELi1EEviPKdS1_S1_S1_Pd_param_4];
	mov.u32 	%r1, %tid.x;
	mov.u32 	%r2, %tid.y;
	mov.u32 	%r12, %ctaid.x;
	add.s32 	%r3, %r12, %r2;
	and.b32  	%r4, %r1, 3;
	setp.ge.s32 	%p1, %r3, %r11;
	@%p1 bra 	$L__BB91_2;
	cvta.to.global.u64 	%rd5, %rd3;
	and.b32  	%r13, %r1, 1020;
	or.b32  	%r14, %r4, %r13;
	shl.b32 	%r15, %r3, 6;
	add.s32 	%r16, %r14, %r15;
	mul.wide.s32 	%rd6, %r16, 8;
	add.s64 	%rd7, %rd5, %rd6;
	ld.global.nc.f64 	%fd382, [%rd7];
	ld.global.nc.f64 	%fd381, [%rd7+128];
	ld.global.nc.f64 	%fd380, [%rd7+256];
	ld.global.nc.f64 	%fd379, [%rd7+384];
$L__BB91_2:
	bar.sync 	0;
	setp.gt.u32 	%p2, %r1, 15;
	ld.const.f64 	%fd9, [const_DofToQuad];
	ld.const.f64 	%fd10, [const_DofToQuad+8];
	ld.const.f64 	%fd11, [const_DofToQuad+16];
	ld.const.f64 	%fd12, [const_DofToQuad+24];
	shl.b32 	%r17, %r2, 12;
	mov.u32 	%r18, _ZZ42massMatrixMultiplyMonolithicConstantKernelILi4ELi8ELi1EEviPKdS1_S1_S1_PdE6s_tmp1;
	add.s32 	%r5, %r18, %r17;
	shr.u32 	%r6, %r1, 2;
	shl.b32 	%r19, %r6, 6;
	add.s32 	%r7, %r5, %r19;
	shl.b32 	%r20, %r4, 3;
	add.s32 	%r8, %r7, %r20;
	@%p2 bra 	$L__BB91_4;
	fma.rn.f64 	%fd80, %fd9, %fd382, 0d0000000000000000;
	fma.rn.f64 	%fd81, %fd10, %fd381, %fd80;
	fma.rn.f64 	%fd82, %fd11, %fd380, %fd81;
	fma.rn.f64 	%fd83, %fd12, %fd379, %fd82;
	st.shared.f64 	[%r8], %fd83;
	ld.const.f64 	%fd84, [const_DofToQuad+32];
	fma.rn.f64 	%fd85, %fd84, %fd382, 0d0000000000000000;
	ld.const.f64 	%fd86, [const_DofToQuad+40];
	fma.rn.f64 	%fd87, %fd86, %fd381, %fd85;
	ld.const.f64 	%fd88, [const_DofToQuad+48];
	fma.rn.f64 	%fd89, %fd88, %fd380, %fd87;
	ld.const.f64 	%fd90, [const_DofToQuad+56];
	fma.rn.f64 	%fd91, %fd90, %fd379, %fd89;
	st.shared.f64 	[%r8+512], %fd91;
	ld.const.f64 	%fd92, [const_DofToQuad+64];
	fma.rn.f64 	%fd93, %fd92, %fd382, 0d0000000000000000;
	ld.const.f64 	%fd94, [const_DofToQuad+72];
	fma.rn.f64 	%fd95, %fd94, %fd381, %fd93;
	ld.const.f64 	%fd96, [const_DofToQuad+80];
	fma.rn.f64 	%fd97, %fd96, %fd380, %fd95;
	ld.const.f64 	%fd98, [const_DofToQuad+88];
	fma.rn.f64 	%fd99, %fd98, %fd379, %fd97;
	st.shared.f64 	[%r8+1024], %fd99;
	ld.const.f64 	%fd100, [const_DofToQuad+96];
	fma.rn.f64 	%fd101, %fd100, %fd382, 0d0000000000000000;
	ld.const.f64 	%fd102, [const_DofToQuad+104];
	fma.rn.f64 	%fd103, %fd102, %fd381, %fd101;
	ld.const.f64 	%fd104, [const_DofToQuad+112];
	fma.rn.f64 	%fd105, %fd104, %fd380, %fd103;
	ld.const.f64 	%fd106, [const_DofToQuad+120];
	fma.rn.f64 	%fd107, %fd106, %fd379, %fd105;
	st.shared.f64 	[%r8+1536], %fd107;
	ld.const.f64 	%fd108, [const_DofToQuad+128];
	fma.rn.f64 	%fd109, %fd108, %fd382, 0d0000000000000000;
	ld.const.f64 	%fd110, [const_DofToQuad+136];
	fma.rn.f64 	%fd111, %fd110, %fd381, %fd109;
	ld.const.f64 	%fd112, [const_DofToQuad+144];
	fma.rn.f64 	%fd113, %fd112, %fd380, %fd111;
	ld.const.f64 	%fd114, [const_DofToQuad+152];
	fma.rn.f64 	%fd115, %fd114, %fd379, %fd113;
	st.shared.f64 	[%r8+2048], %fd115;
	ld.const.f64 	%fd116, [const_DofToQuad+160];
	fma.rn.f64 	%fd117, %fd116, %fd382, 0d0000000000000000;
	ld.const.f64 	%fd118, [const_DofToQuad+168];
	fma.rn.f64 	%fd119, %fd118, %fd381, %fd117;
	ld.const.f64 	%fd120, [const_DofToQuad+176];
	fma.rn.f64 	%fd121, %fd120, %fd380, %fd119;
	ld.const.f64 	%fd122, [const_DofToQuad+184];
	fma.rn.f64 	%fd123, %fd122, %fd379, %fd121;
	st.shared.f64 	[%r8+2560], %fd123;
	ld.const.f64 	%fd124, [const_DofToQuad+192];
	fma.rn.f64 	%fd125, %fd124, %fd382, 0d0000000000000000;
	ld.const.f64 	%fd126, [const_DofToQuad+200];
	fma.rn.f64 	%fd127, %fd126, %fd381, %fd125;
	ld.const.f64 	%fd128, [const_DofToQuad+208];
	fma.rn.f64 	%fd129, %fd128, %fd380, %fd127;
	ld.const.f64 	%fd130, [const_DofToQuad+216];
	fma.rn.f64 	%fd131, %fd130, %fd379, %fd129;
	st.shared.f64 	[%r8+3072], %fd131;
	ld.const.f64 	%fd132, [const_DofToQuad+224];
	fma.rn.f64 	%fd133, %fd132, %fd382, 0d0000000000000000;
	ld.const.f64 	%fd134, [const_DofToQuad+232];
	fma.rn.f64 	%fd135, %fd134, %fd381, %fd133;
	ld.const.f64 	%fd136, [const_DofToQuad+240];
	fma.rn.f64 	%fd137, %fd136, %fd380, %fd135;
	ld.const.f64 	%fd138, [const_DofToQuad+248];
	fma.rn.f64 	%fd139, %fd138, %fd379, %fd137;
	st.shared.f64 	[%r8+3584], %fd139;
$L__BB91_4:
	bar.sync 	0;
	setp.gt.u32 	%p3, %r1, 31;
	mad.lo.s32 	%r21, %r6, 448, %r7;
	add.s32 	%r9, %r21, %r20;
	@%p3 bra 	$L__BB91_6;
	ld.shared.f64 	%fd140, [%r9];
	ld.shared.f64 	%fd141, [%r9+64];
	ld.shared.f64 	%fd142, [%r9+128];
	ld.shared.f64 	%fd143, [%r9+192];
	fma.rn.f64 	%fd144, %fd9, %fd140, 0d0000000000000000;
	fma.rn.f64 	%fd145, %fd10, %fd141, %fd144;
	fma.rn.f64 	%fd146, %fd11, %fd142, %fd145;
	fma.rn.f64 	%fd147, %fd12, %fd143, %fd146;
	st.shared.f64 	[%r9], %fd147;
	ld.const.f64 	%fd148, [const_DofToQuad+32];
	fma.rn.f64 	%fd149, %fd148, %fd140, 0d0000000000000000;
	ld.const.f64 	%fd150, [const_DofToQuad+40];
	fma.rn.f64 	%fd151, %fd150, %fd141, %fd149;
	ld.const.f64 	%fd152, [const_DofToQuad+48];
	fma.rn.f64 	%fd153, %fd152, %fd142, %fd151;
	ld.const.f64 	%fd154, [const_DofToQuad+56];
	fma.rn.f64 	%fd155, %fd154, %fd143, %fd153;
	st.shared.f64 	[%r9+64], %fd155;
	ld.const.f64 	%fd156, [const_DofToQuad+64];
	fma.rn.f64 	%fd157, %fd156, %fd140, 0d0000000000000000;
	ld.const.f64 	%fd158, [const_DofToQuad+72];
	fma.rn.f64 	%fd159, %fd158, %fd141, %fd157;
	ld.const.f64 	%fd160, [const_DofToQuad+80];
	fma.rn.f64 	%fd161, %fd160, %fd142, %fd159;
	ld.const.f64 	%fd162, [const_DofToQuad+88];
	fma.rn.f64 	%fd163, %fd162, %fd143, %fd161;
	st.shared.f64 	[%r9+128], %fd163;
	ld.const.f64 	%fd164, [const_DofToQuad+96];
	fma.rn.f64 	%fd165, %fd164, %fd140, 0d0000000000000000;
	ld.const.f64 	%fd166, [const_DofToQuad+104];
	fma.rn.f64 	%fd167, %fd166, %fd141, %fd165;
	ld.const.f64 	%fd168, [const_DofToQuad+112];
	fma.rn.f64 	%fd169, %fd168, %fd142, %fd167;
	ld.const.f64 	%fd170, [const_DofToQuad+120];
	fma.rn.f64 	%fd171, %fd170, %fd143, %fd169;
	st.shared.f64 	[%r9+192], %fd171;
	ld.const.f64 	%fd172, [const_DofToQuad+128];
	fma.rn.f64 	%fd173, %fd172, %fd140, 0d0000000000000000;
	ld.const.f64 	%fd174, [const_DofToQuad+136];
	fma.rn.f64 	%fd175, %fd174, %fd141, %fd173;
	ld.const.f64 	%fd176, [const_DofToQuad+144];
	fma.rn.f64 	%fd177, %fd176, %fd142, %fd175;
	ld.const.f64 	%fd178, [const_DofToQuad+152];
	fma.rn.f64 	%fd179, %fd178, %fd143, %fd177;
	st.shared.f64 	[%r9+256], %fd179;
	ld.const.f64 	%fd180, [const_DofToQuad+160];
	fma.rn.f64 	%fd181, %fd180, %fd140, 0d0000000000000000;
	ld.const.f64 	%fd182, [const_DofToQuad+168];
	fma.rn.f64 	%fd183, %fd182, %fd141, %fd181;
	ld.const.f64 	%fd184, [const_DofToQuad+176];
	fma.rn.f64 	%fd185, %fd184, %fd142, %fd183;
	ld.const.f64 	%fd186, [const_DofToQuad+184];
	fma.rn.f64 	%fd187, %fd186, %fd143, %fd185;
	st.shared.f64 	[%r9+320], %fd187;
	ld.const.f64 	%fd188, [const_DofToQuad+192];
	fma.rn.f64 	%fd189, %fd188, %fd140, 0d0000000000000000;
	ld.const.f64 	%fd190, [const_DofToQuad+200];
	fma.rn.f64 	%fd191, %fd190, %fd141, %fd189;
	ld.const.f64 	%fd192, [const_DofToQuad+208];
	fma.rn.f64 	%fd193, %fd192, %fd142, %fd191;
	ld.const.f64 	%fd194, [const_DofToQuad+216];
	fma.rn.f64 	%fd195, %fd194, %fd143, %fd193;
	st.shared.f64 	[%r9+384], %fd195;
	ld.const.f64 	%fd196, [const_DofToQuad+224];
	fma.rn.f64 	%fd197, %fd196, %fd140, 0d0000000000000000;
	ld.const.f64 	%fd198, [const_DofToQuad+232];
	fma.rn.f64 	%fd199, %fd198, %fd141, %fd197;
	ld.const.f64 	%fd200, [const_DofToQuad+240];
	fma.rn.f64 	%fd201, %fd200, %fd142, %fd199;
	ld.const.f64 	%fd202, [const_DofToQuad+248];
	fma.rn.f64 	%fd203, %fd202, %fd143, %fd201;
	st.shared.f64 	[%r9+448], %fd203;
$L__BB91_6:
	setp.ge.s32 	%p4, %r3, %r11;
	bar.sync 	0;
	shl.b32 	%r23, %r1, 6;
	and.b32  	%r24, %r23, 65024;
	add.s32 	%r25, %r5, %r24;
	and.b32  	%r26, %r23, 448;
	add.s32 	%r10, %r25, %r26;
	ld.shared.f64 	%fd13, [%r10];
	ld.shared.f64 	%fd14, [%r10+8];
	ld.shared.f64 	%fd15, [%r10+16];
	ld.shared.f64 	%fd16, [%r10+24];
	shl.b32 	%r27, %r1, 3;
	shl.b32 	%r28, %r3, 9;
	add.s32 	%r29, %r27, %r28;
	fma.rn.f64 	%fd205, %fd9, %fd13, 0d0000000000000000;
	fma.rn.f64 	%fd206, %fd10, %fd14, %fd205;
	fma.rn.f64 	%fd207, %fd11, %fd15, %fd206;
	fma.rn.f64 	%fd17, %fd12, %fd16, %fd207;
	cvta.to.global.u64 	%rd8, %rd2;
	mul.wide.s32 	%rd9, %r29, 8;
	add.s64 	%rd1, %rd8, %rd9;
	mov.f64 	%fd383, 0d0000000000000000;
	@%p4 bra 	$L__BB91_8;
	ld.global.nc.f64 	%fd383, [%rd1];
$L__BB91_8:
	setp.ge.s32 	%p5, %r3, %r11;
	mul.f64 	%fd394, %fd17, %fd383;
	ld.const.f64 	%fd209, [const_DofToQuad+32];
	fma.rn.f64 	%fd210, %fd209, %fd13, 0d0000000000000000;
	ld.const.f64 	%fd21, [const_DofToQuad+40];
	fma.rn.f64 	%fd211, %fd21, %fd14, %fd210;
	ld.const.f64 	%fd22, [const_DofToQuad+48];
	fma.rn.f64 	%fd212, %fd22, %fd15, %fd211;
	ld.const.f64 	%fd213, [const_DofToQuad+56];
	fma.rn.f64 	%fd23, %fd213, %fd16, %fd212;
	mov.f64 	%fd384, 0d0000000000000000;
	@%p5 bra 	$L__BB91_10;
	ld.global.nc.f64 	%fd384, [%rd1+8];
$L__BB91_10:
	setp.ge.s32 	%p6, %r3, %r11;
	mul.f64 	%fd393, %fd23, %fd384;
	ld.const.f64 	%fd27, [const_DofToQuad+64];
	fma.rn.f64 	%fd215, %fd27, %fd13, 0d0000000000000000;
	ld.const.f64 	%fd28, [const_DofToQuad+72];
	fma.rn.f64 	%fd216, %fd28, %fd14, %fd215;
	ld.const.f64 	%fd217, [const_DofToQuad+80];
	fma.rn.f64 	%fd218, %fd217, %fd15, %fd216;
	ld.const.f64 	%fd29, [const_DofToQuad+88];
	fma.rn.f64 	%fd30, %fd29, %fd16, %fd218;
	mov.f64 	%fd385, 0d0000000000000000;
	@%p6 bra 	$L__BB91_12;
	ld.global.nc.f64 	%fd385, [%rd1+16];
$L__BB91_12:
	setp.ge.s32 	%p7, %r3, %r11;
	mul.f64 	%fd392, %fd30, %fd385;
	ld.const.f64 	%fd34, [const_DofToQuad+96];
	fma.rn.f64 	%fd220, %fd34, %fd13, 0d0000000000000000;
	ld.const.f64 	%fd35, [const_DofToQuad+104];
	fma.rn.f64 	%fd221, %fd35, %fd14, %fd220;
	ld.const.f64 	%fd222, [const_DofToQuad+112];
	fma.rn.f64 	%fd223, %fd222, %fd15, %fd221;
	ld.const.f64 	%fd36, [const_DofToQuad+120];
	fma.rn.f64 	%fd37, %fd36, %fd16, %fd223;
	mov.f64 	%fd386, 0d0000000000000000;
	@%p7 bra 	$L__BB91_14;
	ld.global.nc.f64 	%fd386, [%rd1+24];
$L__BB91_14:
	setp.ge.s32 	%p8, %r3, %r11;
	mul.f64 	%fd391, %fd37, %fd386;
	ld.const.f64 	%fd41, [const_DofToQuad+128];
	fma.rn.f64 	%fd225, %fd41, %fd13, 0d0000000000000000;
	ld.const.f64 	%fd42, [const_DofToQuad+136];
	fma.rn.f64 	%fd226, %fd42, %fd14, %fd225;
	ld.const.f64 	%fd227, [const_DofToQuad+144];
	fma.rn.f64 	%fd228, %fd227, %fd15, %fd226;
	ld.const.f64 	%fd43, [const_DofToQuad+152];
	fma.rn.f64 	%fd44, %fd43, %fd16, %fd228;
	mov.f64 	%fd387, 0d0000000000000000;
	@%p8 bra 	$L__BB91_16;
	ld.global.nc.f64 	%fd387, [%rd1+32];
$L__BB91_16:
	setp.ge.s32 	%p9, %r3, %r11;
	mul.f64 	%fd47, %fd44, %fd387;
	ld.const.f64 	%fd48, [const_DofToQuad+160];
	fma.rn.f64 	%fd230, %fd48, %fd13, 0d0000000000000000;
	ld.const.f64 	%fd49, [const_DofToQuad+168];
	fma.rn.f64 	%fd231, %fd49, %fd14, %fd230;
	ld.const.f64 	%fd50, [const_DofToQuad+176];
	fma.rn.f64 	%fd232, %fd50, %fd15, %fd231;
	ld.const.f64 	%fd51, [const_DofToQuad+184];
	fma.rn.f64 	%fd52, %fd51, %fd16, %fd232;
	mov.f64 	%fd388, 0d0000000000000000;
	@%p9 bra 	$L__BB91_18;
	ld.global.nc.f64 	%fd388, [%rd1+40];
$L__BB91_18:
	mul.f64 	%fd55, %fd52, %fd388;
	ld.const.f64 	%fd56, [const_DofToQuad+192];
	fma.rn.f64 	%fd234, %fd56, %fd13, 0d0000000000000000;
	ld.const.f64 	%fd57, [const_DofToQuad+200];
	fma.rn.f64 	%fd235, %fd57, %fd14, %fd234;
	ld.const.f64 	%fd58, [const_DofToQuad+208];
	fma.rn.f64 	%fd236, %fd58, %fd15, %fd235;
	ld.const.f64 	%fd59, [const_DofToQuad+216];
	fma.rn.f64 	%fd60, %fd59, %fd16, %fd236;
	mov.f64 	%fd389, 0d0000000000000000;
	@%p9 bra 	$L__BB91_20;
	ld.global.nc.f64 	%fd389, [%rd1+48];
$L__BB91_20:
	mul.f64 	%fd63, %fd60, %fd389;
	ld.const.f64 	%fd64, [const_DofToQuad+224];
	fma.rn.f64 	%fd238, %fd64, %fd13, 0d0000000000000000;
	ld.const.f64 	%fd65, [const_DofToQuad+232];
	fma.rn.f64 	%fd239, %fd65, %fd14, %fd238;
	ld.const.f64 	%fd66, [const_DofToQuad+240];
	fma.rn.f64 	%fd240, %fd66, %fd15, %fd239;
	ld.const.f64 	%fd67, [const_DofToQuad+248];
	fma.rn.f64 	%fd68, %fd67, %fd16, %fd240;
	mov.f64 	%fd390, 0d0000000000000000;
	@%p9 bra 	$L__BB91_22;
	ld.global.nc.f64 	%fd390, [%rd1+56];
$L__BB91_22:
	setp.gt.u32 	%p12, %r1, 31;
	mul.f64 	%fd241, %fd68, %fd390;
	ld.const.f64 	%fd242, [const_DofToQuad];
	fma.rn.f64 	%fd243, %fd242, %fd394, 0d0000000000000000;
	ld.const.f64 	%fd244, [const_DofToQuad+32];
	fma.rn.f64 	%fd245, %fd244, %fd393, %fd243;
	fma.rn.f64 	%fd246, %fd27, %fd392, %fd245;
	fma.rn.f64 	%fd247, %fd34, %fd391, %fd246;
	fma.rn.f64 	%fd248, %fd41, %fd47, %fd247;
	fma.rn.f64 	%fd249, %fd48, %fd55, %fd248;
	fma.rn.f64 	%fd250, %fd56, %fd63, %fd249;
	fma.rn.f64 	%fd251, %fd64, %fd241, %fd250;
	st.shared.f64 	[%r10], %fd251;
	ld.const.f64 	%fd252, [const_DofToQuad+8];
	fma.rn.f64 	%fd253, %fd252, %fd394, 0d0000000000000000;
	fma.rn.f64 	%fd254, %fd21, %fd393, %fd253;
	fma.rn.f64 	%fd255, %fd28, %fd392, %fd254;
	fma.rn.f64 	%fd256, %fd35, %fd391, %fd255;
	fma.rn.f64 	%fd257, %fd42, %fd47, %fd256;
	fma.rn.f64 	%fd258, %fd49, %fd55, %fd257;
	fma.rn.f64 	%fd259, %fd57, %fd63, %fd258;
	fma.rn.f64 	%fd260, %fd65, %fd241, %fd259;
	st.shared.f64 	[%r10+8], %fd260;
	ld.const.f64 	%fd261, [const_DofToQuad+16];
	fma.rn.f64 	%fd262, %fd261, %fd394, 0d0000000000000000;
	fma.rn.f64 	%fd263, %fd22, %fd393, %fd262;
	ld.const.f64 	%fd264, [const_DofToQuad+80];
	fma.rn.f64 	%fd265, %fd264, %fd392, %fd263;
	ld.const.f64 	%fd266, [const_DofToQuad+112];
	fma.rn.f64 	%fd267, %fd266, %fd391, %fd265;
	ld.const.f64 	%fd268, [const_DofToQuad+144];
	fma.rn.f64 	%fd269, %fd268, %fd47, %fd267;
	fma.rn.f64 	%fd270, %fd50, %fd55, %fd269;
	fma.rn.f64 	%fd271, %fd58, %fd63, %fd270;
	fma.rn.f64 	%fd272, %fd66, %fd241, %fd271;
	st.shared.f64 	[%r10+16], %fd272;
	ld.const.f64 	%fd273, [const_DofToQuad+24];
	fma.rn.f64 	%fd274, %fd273, %fd394, 0d0000000000000000;
	ld.const.f64 	%fd275, [const_DofToQuad+56];
	fma.rn.f64 	%fd276, %fd275, %fd393, %fd274;
	fma.rn.f64 	%fd277, %fd29, %fd392, %fd276;
	fma.rn.f64 	%fd278, %fd36, %fd391, %fd277;
	fma.rn.f64 	%fd279, %fd43, %fd47, %fd278;
	fma.rn.f64 	%fd280, %fd51, %fd55, %fd279;
	fma.rn.f64 	%fd281, %fd59, %fd63, %fd280;
	fma.rn.f64 	%fd282, %fd67, %fd241, %fd281;
	st.shared.f64 	[%r10+24], %fd282;
	bar.sync 	0;
	@%p12 bra 	$L__BB91_24;
	mov.u32 	%r30, %tid.y;
	shl.b32 	%r31, %r30, 12;
	mov.u32 	%r32, _ZZ42massMatrixMultiplyMonolithicConstantKernelILi4ELi8ELi1EEviPKdS1_S1_S1_PdE6s_tmp1;
	add.s32 	%r33, %r32, %r31;
	shr.u32 	%r34, %r1, 2;
	shl.b32 	%r35, %r34, 6;
	add.s32 	%r36, %r33, %r35;
	mad.lo.s32 	%r37, %r34, 448, %r36;
	shl.b32 	%r38, %r1, 3;
	and.b32  	%r39, %r38, 24;
	add.s32 	%r40, %r37, %r39;
	ld.shared.f64 	%fd283, [%r40];
	ld.shared.f64 	%fd284, [%r40+64];
	ld.shared.f64 	%fd285, [%r40+128];
	ld.shared.f64 	%fd286, [%r40+192];
	ld.shared.f64 	%fd287, [%r40+256];
	ld.shared.f64 	%fd288, [%r40+320];
	ld.shared.f64 	%fd289, [%r40+384];
	ld.shared.f64 	%fd290, [%r40+448];
	ld.const.f64 	%fd291, [const_DofToQuad];
	fma.rn.f64 	%fd292, %fd291, %fd283, 0d0000000000000000;
	ld.const.f64 	%fd293, [const_DofToQuad+32];
	fma.rn.f64 	%fd294, %fd293, %fd284, %fd292;
	fma.rn.f64 	%fd295, %fd27, %fd285, %fd294;
	fma.rn.f64 	%fd296, %fd34, %fd286, %fd295;
	fma.rn.f64 	%fd297, %fd41, %fd287, %fd296;
	fma.rn.f64 	%fd298, %fd48, %fd288, %fd297;
	fma.rn.f64 	%fd299, %fd56, %fd289, %fd298;
	fma.rn.f64 	%fd300, %fd64, %fd290, %fd299;
	st.shared.f64 	[%r40], %fd300;
	ld.const.f64 	%fd301, [const_DofToQuad+8];
	fma.rn.f64 	%fd302, %fd301, %fd283, 0d0000000000000000;
	fma.rn.f64 	%fd303, %fd21, %fd284, %fd302;
	fma.rn.f64 	%fd304, %fd28, %fd285, %fd303;
	fma.rn.f64 	%fd305, %fd35, %fd286, %fd304;
	fma.rn.f64 	%fd306, %fd42, %fd287, %fd305;
	fma.rn.f64 	%fd307, %fd49, %fd288, %fd306;
	fma.rn.f64 	%fd308, %fd57, %fd289, %fd307;
	fma.rn.f64 	%fd309, %fd65, %fd290, %fd308;
	st.shared.f64 	[%r40+64], %fd309;
	ld.const.f64 	%fd310, [const_DofToQuad+16];
	fma.rn.f64 	%fd311, %fd310, %fd283, 0d0000000000000000;
	fma.rn.f64 	%fd312, %fd22, %fd284, %fd311;
	ld.const.f64 	%fd313, [const_DofToQuad+80];
	fma.rn.f64 	%fd314, %fd313, %fd285, %fd312;
	ld.const.f64 	%fd315, [const_DofToQuad+112];
	fma.rn.f64 	%fd316, %fd315, %fd286, %fd314;
	ld.const.f64 	%fd317, [const_DofToQuad+144];
	fma.rn.f64 	%fd318, %fd317, %fd287, %fd316;
	fma.rn.f64 	%fd319, %fd50, %fd288, %fd318;
	fma.rn.f64 	%fd320, %fd58, %fd289, %fd319;
	fma.rn.f64 	%fd321, %fd66, %fd290, %fd320;
	st.shared.f64 	[%r40+128], %fd321;
	ld.const.f64 	%fd322, [const_DofToQuad+24];
	fma.rn.f64 	%fd323, %fd322, %fd283, 0d0000000000000000;
	ld.const.f64 	%fd324, [const_DofToQuad+56];
	fma.rn.f64 	%fd325, %fd324, %fd284, %fd323;
	fma.rn.f64 	%fd326, %fd29, %fd285, %fd325;
	ld.const.f64 	%fd327, [const_DofToQuad+120];
	fma.rn.f64 	%fd328, %fd327, %fd286, %fd326;
	fma.rn.f64 	%fd329, %fd43, %fd287, %fd328;
	fma.rn.f64 	%fd330, %fd51, %fd288, %fd329;
	fma.rn.f64 	%fd331, %fd59, %fd289, %fd330;
	fma.rn.f64 	%fd332, %fd67, %fd290, %fd331;
	st.shared.f64 	[%r40+192], %fd332;
$L__BB91_24:
	setp.gt.u32 	%p13, %r1, 15;
	bar.sync 	0;
	@%p13 bra 	$L__BB91_26;
	mov.u32 	%r41, %tid.y;
	shl.b32 	%r42, %r41, 12;
	mov.u32 	%r43, _ZZ42massMatrixMultiplyMonolithicConstantKernelILi4ELi8ELi1EEviPKdS1_S1_S1_PdE6s_tmp1;
	add.s32 	%r44, %r43, %r42;
	shl.b32 	%r45, %r1, 4;
	and.b32  	%r46, %r45, 16320;
	add.s32 	%r47, %r44, %r46;
	shl.b32 	%r48, %r1, 3;
	and.b32  	%r49, %r48, 24;
	add.s32 	%r50, %r47, %r49;
	ld.shared.f64 	%fd333, [%r50];
	ld.shared.f64 	%fd334, [%r50+512];
	ld.shared.f64 	%fd335, [%r50+1024];
	ld.shared.f64 	%fd336, [%r50+1536];
	ld.shared.f64 	%fd337, [%r50+2048];
	ld.shared.f64 	%fd338, [%r50+2560];
	ld.shared.f64 	%fd339, [%r50+3072];
	ld.shared.f64 	%fd340, [%r50+3584];
	ld.const.f64 	%fd341, [const_DofToQuad];
	fma.rn.f64 	%fd342, %fd341, %fd333, 0d0000000000000000;
	ld.const.f64 	%fd343, [const_DofToQuad+32];
	fma.rn.f64 	%fd344, %fd343, %fd334, %fd342;
	fma.rn.f64 	%fd345, %fd27, %fd335, %fd344;
	fma.rn.f64 	%fd346, %fd34, %fd336, %fd345;
	fma.rn.f64 	%fd347, %fd41, %fd337, %fd346;
	fma.rn.f64 	%fd348, %fd48, %fd338, %fd347;
	fma.rn.f64 	%fd349, %fd56, %fd339, %fd348;
	fma.rn.f64 	%fd394, %fd64, %fd340, %fd349;
	ld.const.f64 	%fd350, [const_DofToQuad+8];
	fma.rn.f64 	%fd351, %fd350, %fd333, 0d0000000000000000;
	fma.rn.f64 	%fd352, %fd21, %fd334, %fd351;
	fma.rn.f64 	%fd353, %fd28, %fd335, %fd352;
	fma.rn.f64 	%fd354, %fd35, %fd336, %fd353;
	fma.rn.f64 	%fd355, %fd42, %fd337, %fd354;
	fma.rn.f64 	%fd356, %fd49, %fd338, %fd355;
	fma.rn.f64 	%fd357, %fd57, %fd339, %fd356;
	fma.rn.f64 	%fd393, %fd65, %fd340, %fd357;
	ld.const.f64 	%fd358, [const_DofToQuad+16];
	fma.rn.f64 	%fd359, %fd358, %fd333, 0d0000000000000000;
	fma.rn.f64 	%fd360, %fd22, %fd334, %fd359;
	ld.const.f64 	%fd361, [const_DofToQuad+80];
	fma.rn.f64 	%fd362, %fd361, %fd335, %fd360;
	ld.const.f64 	%fd363, [const_DofToQuad+112];
	fma.rn.f64 	%fd364, %fd363, %fd336, %fd362;
	ld.const.f64 	%fd365, [const_DofToQuad+144];
	fma.rn.f64 	%fd366, %fd365, %fd337, %fd364;
	fma.rn.f64 	%fd367, %fd50, %fd338, %fd366;
	fma.rn.f64 	%fd368, %fd58, %fd339, %fd367;
	fma.rn.f64 	%fd392, %fd66, %fd340, %fd368;
	ld.const.f64 	%fd369, [const_DofToQuad+24];
	fma.rn.f64 	%fd370, %fd369, %fd333, 0d0000000000000000;
	ld.const.f64 	%fd371, [const_DofToQuad+56];
	fma.rn.f64 	%fd372, %fd371, %fd334, %fd370;
	fma.rn.f64 	%fd373, %fd29, %fd335, %fd372;
	ld.const.f64 	%fd374, [const_DofToQuad+120];
	fma.rn.f64 	%fd375, %fd374, %fd336, %fd373;
	fma.rn.f64 	%fd376, %fd43, %fd337, %fd375;
	fma.rn.f64 	%fd377, %fd51, %fd338, %fd376;
	fma.rn.f64 	%fd378, %fd59, %fd339, %fd377;
	fma.rn.f64 	%fd391, %fd67, %fd340, %fd378;
$L__BB91_26:
	setp.gt.u32 	%p14, %r1, 15;
	setp.ge.s32 	%p15, %r3, %r11;
	bar.sync 	0;
	or.pred  	%p16, %p14, %p15;
	@%p16 bra 	$L__BB91_28;
	ld.param.u64 	%rd13, [_Z42massMatrixMultiplyMonolithicConstantKernelILi4ELi8ELi1EEviPKdS1_S1_S1_Pd_param_5];
	and.b32  	%r51, %r1, 15;
	shl.b32 	%r52, %r3, 6;
	or.b32  	%r53, %r51, %r52;
	cvta.to.global.u64 	%rd10, %rd13;
	mul.wide.s32 	%rd11, %r53, 8;
	add.s64 	%rd12, %rd10, %rd11;
	st.global.f64 	[%rd12], %fd394;
	st.global.f64 	[%rd12+128], %fd393;
	st.global.f64 	[%rd12+256], %fd392;
	st.global.f64 	[%rd12+384], %fd391;
$L__BB91_28:
	ret;

}
	// .globl	_Z32massMatrixMultiplyRegisterKernelILi5ELi5ELi5EEviPKdS1_S1_S1_Pd
.visible .entry _Z32massMatrixMultiplyRegisterKernelILi5ELi5ELi5EEviPKdS1_S1_S1_Pd(
	.param .u32 _Z32massMatrixMultiplyRegisterKernelILi5ELi5ELi5EEviPKdS1_S1_S1_Pd_param_0,
	.param .u64 .ptr .align 1 _Z32massMatrixMultiplyRegisterKernelILi5ELi5ELi5EEviPKdS1_S1_S1_Pd_param_1,
	.param .u64 .ptr .align 1 _Z32massMatrixMultiplyRegisterKernelILi5ELi5ELi5EEviPKdS1_S1_S1_Pd_param_2,
	.param .u64 .ptr .align 1 _Z32massMatrixMultiplyRegisterKernelILi5ELi5ELi5EEviPKdS1_S1_S1_Pd_param_3,
	.param .u64 .ptr .align 1 _Z32massMatrixMultiplyRegisterKernelILi5ELi5ELi5EEviPKdS1_S1_S1_Pd_param_4,
	.param .u64 .ptr .align 1 _Z32massMatrixMultiplyRegisterKernelILi5ELi5ELi5EEviPKdS1_S1_S1_Pd_param_5
)
{
	.reg .pred 	%p<13>;
	.reg .b16 	%rs<11>;
	.reg .b32 	%r<63>;
	.reg .b64 	%rd<22>;
	.reg .b64 	%fd<257>;
	// demoted variable
	.shared .align 8 .b8 _ZZ32massMatrixMultiplyRegisterKernelILi5ELi5ELi5EEviPKdS1_S1_S1_PdE6s_tmp1[5000];
	// demoted variable
	.shared .align 8 .b8 _ZZ32massMatrixMultiplyRegisterKernelILi5ELi5ELi5EEviPKdS1_S1_S1_PdE14s_oddDofToQuad[72];
	// demoted variable
	.shared .align 8 .b8 _ZZ32massMatrixMultiplyRegisterKernelILi5ELi5ELi5EEviPKdS1_S1_S1_PdE15s_evenDofToQuad[72];
	ld.param.u32 	%r8, [_Z32massMatrixMultiplyRegisterKernelILi5ELi5ELi5EEviPKdS1_S1_S1_Pd_param_0];
	ld.param.u64 	%rd2, [_Z32massMatrixMultiplyRegisterKernelILi5ELi5ELi5EEviPKdS1_S1_S1_Pd_param_2];
	ld.param.u64 	%rd3, [_Z32massMatrixMultiplyRegisterKernelILi5ELi5ELi5EEviPKdS1_S1_S1_Pd_param_3];
	ld.param.u64 	%rd4, [_Z32massMatrixMultiplyRegisterKernelILi5ELi5ELi5EEviPKdS1_S1_S1_Pd_param_4];
	mov.u32 	%r9, %tid.x;
	mov.u32 	%r2, %tid.y;
	mov.u32 	%r10, %ctaid.x;
	mad.lo.s32 	%r3, %r10, 5, %r2;
	cvt.u16.u32 	%rs2, %r9;
	mul.hi.u16 	%rs3, %rs2, -13107;
	shr.u16 	%rs4, %rs3, 2;
	mul.lo.s16 	%rs5, %rs4, 5;
	sub.s16 	%rs1, %rs2, %rs5;
	cvt.u32.u16 	%r4, %rs1;
	setp.lt.s32 	%p2, %r3, %r8;
	setp.lt.u32 	%p3, %r9, 25;
	and.pred  	%p1, %p2, %p3;
	not.pred 	%p4, %p1;
	@%p4 bra 	$L__BB92_2;
	cvta.to.global.u64 	%rd6, %rd4;
	mad.lo.s32 	%r11, %r3, 125, %r9;
	mul.wide.s32 	%rd7, %r11, 8;
	add.s64 	%rd8, %rd6, %rd7;
	ld.global.nc.f64 	%fd251, [%rd8];
	ld.global.nc.f64 	%fd250, [%rd8+200];
	ld.global.nc.f64 	%fd249, [%rd8+400];
	ld.global.nc.f64 	%fd248, [%rd8+600];
	ld.global.nc.f64 	%fd247, [%rd8+800];
$L__BB92_2:
	setp.ne.s32 	%p5, %r2, 0;
	setp.gt.u32 	%p6, %r9, 8;
	or.pred  	%p7, %p5, %p6;
	@%p7 bra 	$L__BB92_4;
	cvta.to.global.u64 	%rd9, %rd2;
	mul.wide.u32 	%rd10, %r9, 8;
	add.s64 	%rd11, %rd9, %rd10;
	ld.global.nc.f64 	%fd45, [%rd11];
	shl.b32 	%r12, %r9, 3;
	mov.u32 	%r13, _ZZ32massMatrixMultiplyRegisterKernelILi5ELi5ELi5EEviPKdS1_S1_S1_PdE14s_oddDofToQuad;
	add.s32 	%r14, %r13, %r12;
	st.shared.f64 	[%r14], %fd45;
	cvta.to.global.u64 	%rd12, %rd3;
	add.s64 	%rd13, %rd12, %rd10;
	ld.global.nc.f64 	%fd46, [%rd13];
	mov.u32 	%r15, _ZZ32massMatrixMultiplyRegisterKernelILi5ELi5ELi5EEviPKdS1_S1_S1_PdE15s_evenDofToQuad;
	add.s32 	%r16, %r15, %r12;
	st.shared.f64 	[%r16], %fd46;
$L__BB92_4:
	setp.gt.u32 	%p8, %r9, 24;
	bar.sync 	0;
	ld.shared.f64 	%fd11, [_ZZ32massMatrixMultiplyRegisterKernelILi5ELi5ELi5EEviPKdS1_S1_S1_PdE14s_oddDofToQuad];
	ld.shared.f64 	%fd12, [_ZZ32massMatrixMultiplyRegisterKernelILi5ELi5ELi5EEviPKdS1_S1_S1_PdE15s_evenDofToQuad];
	ld.shared.f64 	%fd13, [_ZZ32massMatrixMultiplyRegisterKernelILi5ELi5ELi5EEviPKdS1_S1_S1_PdE14s_oddDofToQuad+8];
	ld.shared.f64 	%fd14, [_ZZ32massMatrixMultiplyRegisterKernelILi5ELi5ELi5EEviPKdS1_S1_S1_PdE15s_evenDofToQuad+8];
	ld.shared.f64 	%fd15, [_ZZ32massMatrixMultiplyRegisterKernelILi5ELi5ELi5EEviPKdS1_S1_S1_PdE14s_oddDofToQuad+16];
	ld.shared.f64 	%fd16, [_ZZ32massMatrixMultiplyRegisterKernelILi5ELi5ELi5EEviPKdS1_S1_S1_PdE15s_evenDofToQuad+16];
	ld.shared.f64 	%fd17, [_ZZ32massMatrixMultiplyRegisterKernelILi5ELi5ELi5EEviPKdS1_S1_S1_PdE14s_oddDofToQuad+24];
	ld.shared.f64 	%fd18, [_ZZ32massMatrixMultiplyRegisterKernelILi5ELi5ELi5EEviPKdS1_S1_S1_PdE15s_evenDofToQuad+24];
	ld.shared.f64 	%fd19, [_ZZ32massMatrixMultiplyRegisterKernelILi5ELi5ELi5EEviPKdS1_S1_S1_PdE14s_oddDofToQuad+32];
	ld.shared.f64 	%fd20, [_ZZ32massMatrixMultiplyRegisterKernelILi5ELi5ELi5EEviPKdS1_S1_S1_PdE15s_evenDofToQuad+32];
	ld.shared.f64 	%fd21, [_ZZ32massMatrixMultiplyRegisterKernelILi5ELi5ELi5EEviPKdS1_S1_S1_PdE14s_oddDofToQuad+40];
	ld.shared.f64 	%fd22, [_ZZ32massMatrixMultiplyRegisterKernelILi5ELi5ELi5EEviPKdS1_S1_S1_PdE15s_evenDofToQuad+40];
	ld.shared.f64 	%fd23, [_ZZ32massMatrixMultiplyRegisterKernelILi5ELi5ELi5EEviPKdS1_S1_S1_PdE14s_oddDofToQuad+48];
	ld.shared.f64 	%fd24, [_ZZ32massMatrixMultiplyRegisterKernelILi5ELi5ELi5EEviPKdS1_S1_S1_PdE15s_evenDofToQuad+48];
	ld.shared.f64 	%fd25, [_ZZ32massMatrixMultiplyRegisterKernelILi5ELi5ELi5EEviPKdS1_S1_S1_PdE14s_oddDofToQuad+56];
	ld.shared.f64 	%fd26, [_ZZ32massMatrixMultiplyRegisterKernelILi5ELi5ELi5EEviPKdS1_S1_S1_PdE15s_evenDofToQuad+56];
	ld.shared.f64 	%fd27, [_ZZ32massMatrixMultiplyRegisterKernelILi5ELi5ELi5EEviPKdS1_S1_S1_PdE14s_oddDofToQuad+64];
	ld.shared.f64 	%fd28, [_ZZ32massMatrixMultiplyRegisterKernelILi5ELi5ELi5EEviPKdS1_S1_S1_PdE15s_evenDofToQuad+64];
	mul.lo.s16 	%rs7, %rs2, 205;
	shr.u16 	%rs8, %rs7, 10;
	cvt.u32.u16 	%r5, %rs8;
	@%p8 bra 	$L__BB92_6;
	add.f64 	%fd47, %fd251, %fd247;
	sub.f64 	%fd48, %fd251, %fd247;
	add.f64 	%fd49, %fd250, %fd248;
	sub.f64 	%fd50, %fd250, %fd248;
	add.f64 	%fd51, %fd249, %fd249;
	sub.f64 	%fd52, %fd249, %fd249;
	mul.f64 	%fd53, %fd51, 0d3FE0000000000000;
	mov.u32 	%r18, _ZZ32massMatrixMultiplyRegisterKernelILi5ELi5ELi5EEviPKdS1_S1_S1_PdE6s_tmp1;
	mad.lo.s32 	%r19, %r2, 1000, %r18;
	mad.lo.s32 	%r20, %r5, 40, %r19;
	shl.b32 	%r21, %r4, 3;
	add.s32 	%r22, %r20, %r21;
	fma.rn.f64 	%fd54, %fd11, %fd47, 0d0000000000000000;
	fma.rn.f64 	%fd55, %fd12, %fd48, 0d0000000000000000;
	fma.rn.f64 	%fd56, %fd13, %fd49, %fd54;
	fma.rn.f64 	%fd57, %fd14, %fd50, %fd55;
	fma.rn.f64 	%fd58, %fd15, %fd53, %fd56;
	fma.rn.f64 	%fd59, %fd16, %fd52, %fd57;
	sub.f64 	%fd60, %fd58, %fd59;
	st.shared.f64 	[%r22+800], %fd60;
	add.f64 	%fd61, %fd59, %fd58;
	st.shared.f64 	[%r22], %fd61;
	fma.rn.f64 	%fd62, %fd17, %fd47, 0d0000000000000000;
	fma.rn.f64 	%fd63, %fd18, %fd48, 0d0000000000000000;
	fma.rn.f64 	%fd64, %fd19, %fd49, %fd62;
	fma.rn.f64 	%fd65, %fd20, %fd50, %fd63;
	fma.rn.f64 	%fd66, %fd21, %fd53, %fd64;
	fma.rn.f64 	%fd67, %fd22, %fd52, %fd65;
	sub.f64 	%fd68, %fd66, %fd67;
	st.shared.f64 	[%r22+600], %fd68;
	add.f64 	%fd69, %fd67, %fd66;
	st.shared.f64 	[%r22+200], %fd69;
	fma.rn.f64 	%fd70, %fd23, %fd47, 0d0000000000000000;
	fma.rn.f64 	%fd71, %fd24, %fd48, 0d0000000000000000;
	fma.rn.f64 	%fd72, %fd25, %fd49, %fd70;
	fma.rn.f64 	%fd73, %fd26, %fd50, %fd71;
	fma.rn.f64 	%fd74, %fd27, %fd53, %fd72;
	fma.rn.f64 	%fd75, %fd28, %fd52, %fd73;
	add.f64 	%fd76, %fd75, %fd74;
	st.shared.f64 	[%r22+400], %fd76;
$L__BB92_6:
	setp.gt.u32 	%p9, %r9, 24;
	bar.sync 	0;
	@%p9 bra 	$L__BB92_8;
	mov.u32 	%r25, _ZZ32massMatrixMultiplyRegisterKernelILi5ELi5ELi5EEviPKdS1_S1_S1_PdE6s_tmp1;
	mad.lo.s32 	%r26, %r2, 1000, %r25;
	mad.lo.s32 	%r27, %r5, 40, %r26;
	mad.lo.s32 	%r28, %r5, 160, %r27;
	shl.b32 	%r29, %r4, 3;
	add.s32 	%r30, %r28, %r29;
	ld.shared.f64 	%fd77, [%r30];
	ld.shared.f64 	%fd78, [%r30+160];
	add.f64 	%fd79, %fd77, %fd78;
	sub.f64 	%fd80, %fd77, %fd78;
	ld.shared.f64 	%fd81, [%r30+40];
	ld.shared.f64 	%fd82, [%r30+120];
	add.f64 	%fd83, %fd81, %fd82;
	sub.f64 	%fd84, %fd81, %fd82;
	ld.shared.f64 	%fd85, [%r30+80];
	add.f64 	%fd86, %fd85, %fd85;
	sub.f64 	%fd87, %fd85, %fd85;
	mul.f64 	%fd88, %fd86, 0d3FE0000000000000;
	fma.rn.f64 	%fd89, %fd11, %fd79, 0d0000000000000000;
	fma.rn.f64 	%fd90, %fd12, %fd80, 0d0000000000000000;
	fma.rn.f64 	%fd91, %fd13, %fd83, %fd89;
	fma.rn.f64 	%fd92, %fd14, %fd84, %fd90;
	fma.rn.f64 	%fd93, %fd15, %fd88, %fd91;
	fma.rn.f64 	%fd94, %fd16, %fd87, %fd92;
	sub.f64 	%fd95, %fd93, %fd94;
	st.shared.f64 	[%r30+160], %fd95;
	add.f64 	%fd96, %fd94, %fd93;
	st.shared.f64 	[%r30], %fd96;
	fma.rn.f64 	%fd97, %fd17, %fd79, 0d0000000000000000;
	fma.rn.f64 	%fd98, %fd18, %fd80, 0d0000000000000000;
	fma.rn.f64 	%fd99, %fd19, %fd83, %fd97;
	fma.rn.f64 	%fd100, %fd20, %fd84, %fd98;
	fma.rn.f64 	%fd101, %fd21, %fd88, %fd99;
	fma.rn.f64 	%fd102, %fd22, %fd87, %fd100;
	sub.f64 	%fd103, %fd101, %fd102;
	st.shared.f64 	[%r30+120], %fd103;
	add.f64 	%fd104, %fd102, %fd101;
	st.shared.f64 	[%r30+40], %fd104;
	fma.rn.f64 	%fd105, %fd23, %fd79, 0d0000000000000000;
	fma.rn.f64 	%fd106, %fd24, %fd80, 0d0000000000000000;
	fma.rn.f64 	%fd107, %fd25, %fd83, %fd105;
	fma.rn.f64 	%fd108, %fd26, %fd84, %fd106;
	fma.rn.f64 	%fd109, %fd27, %fd88, %fd107;
	fma.rn.f64 	%fd110, %fd28, %fd87, %fd108;
	add.f64 	%fd111, %fd110, %fd109;
	st.shared.f64 	[%r30+80], %fd111;
$L__BB92_8:
	ld.param.u64 	%rd20, [_Z32massMatrixMultiplyRegisterKernelILi5ELi5ELi5EEviPKdS1_S1_S1_Pd_param_1];
	mov.u32 	%r31, %tid.x;
	setp.gt.u32 	%p10, %r31, 24;
	bar.sync 	0;
	cvt.u16.u32 	%rs9, %r31;
	mul.hi.u16 	%rs10, %rs9, 13108;
	cvt.u32.u16 	%r6, %rs10;
	mov.u32 	%r32, %tid.y;
	mov.u32 	%r33, _ZZ32massMatrixMultiplyRegisterKernelILi5ELi5ELi5EEviPKdS1_S1_S1_PdE6s_tmp1;
	mad.lo.s32 	%r34, %r32, 1000, %r33;
	mul.wide.u16 	%r35, %rs10, 200;
	add.s32 	%r36, %r34, %r35;
	mad.lo.s32 	%r37, %r4, 40, %r36;
	ld.shared.f64 	%fd112, [%r37];
	ld.shared.f64 	%fd113, [%r37+32];
	add.f64 	%fd114, %fd112, %fd113;
	sub.f64 	%fd115, %fd112, %fd113;
	ld.shared.f64 	%fd116, [%r37+8];
	ld.shared.f64 	%fd117, [%r37+24];
	add.f64 	%fd118, %fd116, %fd117;
	sub.f64 	%fd119, %fd116, %fd117;
	ld.shared.f64 	%fd120, [%r37+16];
	add.f64 	%fd121, %fd120, %fd120;
	sub.f64 	%fd122, %fd120, %fd120;
	mul.f64 	%fd123, %fd121, 0d3FE0000000000000;
	mov.u32 	%r38, %ctaid.x;
	mad.lo.s32 	%r39, %r38, 5, %r32;
	mov.b32 	%r40, {%rs10, %rs1};
	mov.b32 	%r41, 4;
	mov.b32 	%r42, 1305;
	dp2a.lo.u32.u32 	%r43, %r40, %r42, %r41;
	mad.lo.s32 	%r44, %r39, 125, %r43;
	fma.rn.f64 	%fd124, %fd11, %fd114, 0d0000000000000000;
	fma.rn.f64 	%fd125, %fd12, %fd115, 0d0000000000000000;
	fma.rn.f64 	%fd126, %fd13, %fd118, %fd124;
	fma.rn.f64 	%fd127, %fd14, %fd119, %fd125;
	fma.rn.f64 	%fd128, %fd15, %fd123, %fd126;
	fma.rn.f64 	%fd129, %fd16, %fd122, %fd127;
	cvta.to.global.u64 	%rd14, %rd20;
	mul.wide.s32 	%rd15, %r44, 8;
	add.s64 	%rd16, %rd14, %rd15;
	ld.global.nc.f64 	%fd130, [%rd16];
	ld.global.nc.f64 	%fd131, [%rd16+-32];
	sub.f64 	%fd132, %fd128, %fd129;
	mul.f64 	%fd252, %fd132, %fd130;
	add.f64 	%fd133, %fd128, %fd129;
	mul.f64 	%fd256, %fd133, %fd131;
	fma.rn.f64 	%fd134, %fd17, %fd114, 0d0000000000000000;
	fma.rn.f64 	%fd135, %fd18, %fd115, 0d0000000000000000;
	fma.rn.f64 	%fd136, %fd19, %fd118, %fd134;
	fma.rn.f64 	%fd137, %fd20, %fd119, %fd135;
	fma.rn.f64 	%fd138, %fd21, %fd123, %fd136;
	fma.rn.f64 	%fd139, %fd22, %fd122, %fd137;
	ld.global.nc.f64 	%fd140, [%rd16+-8];
	ld.global.nc.f64 	%fd141, [%rd16+-24];
	sub.f64 	%fd142, %fd138, %fd139;
	mul.f64 	%fd253, %fd142, %fd140;
	add.f64 	%fd143, %fd138, %fd139;
	mul.f64 	%fd255, %fd143, %fd141;
	fma.rn.f64 	%fd144, %fd23, %fd114, 0d0000000000000000;
	fma.rn.f64 	%fd145, %fd24, %fd115, 0d0000000000000000;
	fma.rn.f64 	%fd146, %fd25, %fd118, %fd144;
	fma.rn.f64 	%fd147, %fd26, %fd119, %fd145;
	fma.rn.f64 	%fd148, %fd27, %fd123, %fd146;
	fma.rn.f64 	%fd149, %fd28, %fd122, %fd147;
	ld.global.nc.f64 	%fd150, [%rd16+-16];
	add.f64 	%fd151, %fd148, %fd149;
	mul.f64 	%fd254, %fd151, %fd150;
	bar.sync 	0;
	add.f64 	%fd152, %fd256, %fd252;
	sub.f64 	%fd153, %fd256, %fd252;
	add.f64 	%fd154, %fd255, %fd253;
	sub.f64 	%fd155, %fd255, %fd253;
	add.f64 	%fd156, %fd254, %fd254;
	sub.f64 	%fd157, %fd254, %fd254;
	mul.f64 	%fd158, %fd156, 0d3FE0000000000000;
	fma.rn.f64 	%fd159, %fd11, %fd152, 0d0000000000000000;
	fma.rn.f64 	%fd160, %fd12, %fd153, 0d0000000000000000;
	fma.rn.f64 	%fd161, %fd17, %fd154, %fd159;
	fma.rn.f64 	%fd162, %fd18, %fd155, %fd160;
	fma.rn.f64 	%fd163, %fd23, %fd158, %fd161;
	fma.rn.f64 	%fd164, %fd24, %fd157, %fd162;
	sub.f64 	%fd165, %fd163, %fd164;
	st.shared.f64 	[%r37+32], %fd165;
	add.f64 	%fd166, %fd163, %fd164;
	st.shared.f64 	[%r37], %fd166;
	fma.rn.f64 	%fd167, %fd13, %fd152, 0d0000000000000000;
	fma.rn.f64 	%fd168, %fd14, %fd153, 0d0000000000000000;
	fma.rn.f64 	%fd169, %fd19, %fd154, %fd167;
	fma.rn.f64 	%fd170, %fd20, %fd155, %fd168;
	fma.rn.f64 	%fd171, %fd25, %fd158, %fd169;
	fma.rn.f64 	%fd172, %fd26, %fd157, %fd170;
	sub.f64 	%fd173, %fd171, %fd172;
	st.shared.f64 	[%r37+24], %fd173;
	add.f64 	%fd174, %fd171, %fd172;
	st.shared.f64 	[%r37+8], %fd174;
	fma.rn.f64 	%fd175, %fd15, %fd152, 0d0000000000000000;
	fma.rn.f64 	%fd176, %fd16, %fd153, 0d0000000000000000;
	fma.rn.f64 	%fd177, %fd21, %fd154, %fd175;
	fma.rn.f64 	%fd178, %fd22, %fd155, %fd176;
	fma.rn.f64 	%fd179, %fd27, %fd158, %fd177;
	fma.rn.f64 	%fd180, %fd28, %fd157, %fd178;
	add.f64 	%fd181, %fd179, %fd180;
	st.shared.f64 	[%r37+16], %fd181;
	bar.sync 	0;
	@%p10 bra 	$L__BB92_10;
	mov.u32 	%r45, %tid.y;
	mov.u32 	%r46, _ZZ32massMatrixMultiplyRegisterKernelILi5ELi5ELi5EEviPKdS1_S1_S1_PdE6s_tmp1;
	mad.lo.s32 	%r47, %r45, 1000, %r46;
	mad.lo.s32 	%r48, %r6, 200, %r47;
	mad.lo.s32 	%r49, %r4, 40, %r48;
	shl.b32 	%r50, %r4, 5;
	sub.s32 	%r51, %r49, %r50;
	ld.shared.f64 	%fd182, [%r51];
	ld.shared.f64 	%fd183, [%r51+160];
	add.f64 	%fd184, %fd182, %fd183;
	sub.f64 	%fd185, %fd182, %fd183;
	ld.shared.f64 	%fd186, [%r51+40];
	ld.shared.f64 	%fd187, [%r51+120];
	add.f64 	%fd188, %fd186, %fd187;
	sub.f64 	%fd189, %fd186, %fd187;
	ld.shared.f64 	%fd190, [%r51+80];
	add.f64 	%fd191, %fd190, %fd190;
	sub.f64 	%fd192, %fd190, %fd190;
	mul.f64 	%fd193, %fd191, 0d3FE0000000000000;
	fma.rn.f64 	%fd194, %fd11, %fd184, 0d0000000000000000;
	fma.rn.f64 	%fd195, %fd12, %fd185, 0d0000000000000000;
	fma.rn.f64 	%fd196, %fd17, %fd188, %fd194;
	fma.rn.f64 	%fd197, %fd18, %fd189, %fd195;
	fma.rn.f64 	%fd198, %fd23, %fd193, %fd196;
	fma.rn.f64 	%fd199, %fd24, %fd192, %fd197;
	sub.f64 	%fd200, %fd198, %fd199;
	st.shared.f64 	[%r51+160], %fd200;
	add.f64 	%fd201, %fd198, %fd199;
	st.shared.f64 	[%r51], %fd201;
	fma.rn.f64 	%fd202, %fd13, %fd184, 0d0000000000000000;
	fma.rn.f64 	%fd203, %fd14, %fd185, 0d0000000000000000;
	fma.rn.f64 	%fd204, %fd19, %fd188, %fd202;
	fma.rn.f64 	%fd205, %fd20, %fd189, %fd203;
	fma.rn.f64 	%fd206, %fd25, %fd193, %fd204;
	fma.rn.f64 	%fd207, %fd26, %fd192, %fd205;
	sub.f64 	%fd208, %fd206, %fd207;
	st.shared.f64 	[%r51+120], %fd208;
	add.f64 	%fd209, %fd206, %fd207;
	st.shared.f64 	[%r51+40], %fd209;
	fma.rn.f64 	%fd210, %fd15, %fd184, 0d0000000000000000;
	fma.rn.f64 	%fd211, %fd16, %fd185, 0d0000000000000000;
	fma.rn.f64 	%fd212, %fd21, %fd188, %fd210;
	fma.rn.f64 	%fd213, %fd22, %fd189, %fd211;
	fma.rn.f64 	%fd214, %fd27, %fd193, %fd212;
	fma.rn.f64 	%fd215, %fd28, %fd192, %fd213;
	add.f64 	%fd216, %fd214, %fd215;
	st.shared.f64 	[%r51+80], %fd216;
$L__BB92_10:
	mov.u32 	%r7, %tid.x;
	setp.gt.u32 	%p11, %r7, 24;
	bar.sync 	0;
	@%p11 bra 	$L__BB92_12;
	mov.u32 	%r52, %tid.y;
	mov.u32 	%r53, _ZZ32massMatrixMultiplyRegisterKernelILi5ELi5ELi5EEviPKdS1_S1_S1_PdE6s_tmp1;
	mad.lo.s32 	%r54, %r52, 1000, %r53;
	mad.lo.s32 	%r55, %r6, 200, %r54;
	mad.lo.s32 	%r56, %r6, -160, %r55;
	shl.b32 	%r57, %r4, 3;
	add.s32 	%r58, %r56, %r57;
	ld.shared.f64 	%fd217, [%r58];
	ld.shared.f64 	%fd218, [%r58+800];
	add.f64 	%fd219, %fd217, %fd218;
	sub.f64 	%fd220, %fd217, %fd218;
	ld.shared.f64 	%fd221, [%r58+200];
	ld.shared.f64 	%fd222, [%r58+600];
	add.f64 	%fd223, %fd221, %fd222;
	sub.f64 	%fd224, %fd221, %fd222;
	ld.shared.f64 	%fd225, [%r58+400];
	add.f64 	%fd226, %fd225, %fd225;
	sub.f64 	%fd227, %fd225, %fd225;
	mul.f64 	%fd228, %fd226, 0d3FE0000000000000;
	fma.rn.f64 	%fd229, %fd11, %fd219, 0d0000000000000000;
	fma.rn.f64 	%fd230, %fd12, %fd220, 0d0000000000000000;
	fma.rn.f64 	%fd231, %fd17, %fd223, %fd229;
	fma.rn.f64 	%fd232, %fd18, %fd224, %fd230;
	fma.rn.f64 	%fd233, %fd23, %fd228, %fd231;
	fma.rn.f64 	%fd234, %fd24, %fd227, %fd232;
	sub.f64 	%fd252, %fd233, %fd234;
	add.f64 	%fd256, %fd233, %fd234;
	fma.rn.f64 	%fd235, %fd13, %fd219, 0d0000000000000000;
	fma.rn.f64 	%fd236, %fd14, %fd220, 0d0000000000000000;
	fma.rn.f64 	%fd237, %fd19, %fd223, %fd235;
	fma.rn.f64 	%fd238, %fd20, %fd224, %fd236;
	fma.rn.f64 	%fd239, %fd25, %fd228, %fd237;
	fma.rn.f64 	%fd240, %fd26, %fd227, %fd238;
	sub.f64 	%fd253, %fd239, %fd240;
	add.f64 	%fd255, %fd239, %fd240;
	fma.rn.f64 	%fd241, %fd15, %fd219, 0d0000000000000000;
	fma.rn.f64 	%fd242, %fd16, %fd220, 0d0000000000000000;
	fma.rn.f64 	%fd243, %fd21, %fd223, %fd241;
	fma.rn.f64 	%fd244, %fd22, %fd224, %fd242;
	fma.rn.f64 	%fd245, %fd27, %fd228, %fd243;
	fma.rn.f64 	%fd246, %fd28, %fd227, %fd244;
	add.f64 	%fd254, %fd245, %fd246;
$L__BB92_12:
	bar.sync 	0;
	@%p4 bra 	$L__BB92_14;
	ld.param.u64 	%rd21, [_Z32massMatrixMultiplyRegisterKernelILi5ELi5ELi5EEviPKdS1_S1_S1_Pd_param_5];
	mov.u32 	%r59, %ctaid.x;
	mov.u32 	%r60, %tid.y;
	mad.lo.s32 	%r61, %r59, 5, %r60;
	mad.lo.s32 	%r62, %r61, 125, %r7;
	cvta.to.global.u64 	%rd17, %rd21;
	mul.wide.s32 	%rd18, %r62, 8;
	add.s64 	%rd19, %rd17, %rd18;
	st.global.f64 	[%rd19], %fd256;
	st.global.f64 	[%rd19+200], %fd255;
	st.global.f64 	[%rd19+400], %fd254;
	st.global.f64 	[%rd19+600], %fd253;
	st.global.f64 	[%rd19+800], %fd252;
$L__BB92_14:
	ret;

}
	// .globl	_Z32massMatrixMultiplyConstantKernelILi5ELi5ELi5EEviPKdS1_S1_S1_Pd
.visible .entry _Z32massMatrixMultiplyConstantKernelILi5ELi5ELi5EEviPKdS1_S1_S1_Pd(
	.param .u32 _Z32massMatrixMultiplyConstantKernelILi5ELi5ELi5EEviPKdS1_S1_S1_Pd_param_0,
	.param .u64 .ptr .align 1 _Z32massMatrixMultiplyConstantKernelILi5ELi5ELi5EEviPKdS1_S1_S1_Pd_param_1,
	.param .u64 .ptr .align 1 _Z32massMatrixMultiplyConstantKernelILi5ELi5ELi5EEviPKdS1_S1_S1_Pd_param_2,
	.param .u64 .ptr .align 1 _Z32massMatrixMultiplyConstantKernelILi5ELi5ELi5EEviPKdS1_S1_S1_Pd_param_3,
	.param .u64 .ptr .align 1 _Z32massMatrixMultiplyConstantKernelILi5ELi5ELi5EEviPKdS1_S1_S1_Pd_param_4,
	.param .u64 .ptr .align 1 _Z32massMatrixMultiplyConstantKernelILi5ELi5ELi5EEviPKdS1_S1_S1_Pd_param_5
)
{
	.reg .pred 	%p<10>;
	.reg .b16 	%rs<12>;
	.reg .b32 	%r<35>;
	.reg .b64 	%rd<15>;
	.reg .b64 	%fd<273>;
	// demoted variable
	.shared .align 8 .b8 _ZZ32massMatrixMultiplyConstantKernelILi5ELi5ELi5EEviPKdS1_S1_S1_PdE6s_tmp1[5000];
	ld.param.u32 	%r11, [_Z32massMatrixMultiplyConstantKernelILi5ELi5ELi5EEviPKdS1_S1_S1_Pd_param_0];
	ld.param.u64 	%rd2, [_Z32massMatrixMultiplyConstantKernelILi5ELi5ELi5EEviPKdS1_S1_S1_Pd_param_4];
	mov.u32 	%r12, %tid.x;
	mov.u32 	%r2, %tid.y;
	mov.u32 	%r13, %ctaid.x;
	mad.lo.s32 	%r3, %r13, 5, %r2;
	cvt.u16.u32 	%rs2, %r12;
	mul.hi.u16 	%rs3, %rs2, -13107;
	shr.u16 	%rs4, %rs3, 2;
	mul.lo.s16 	%rs5, %rs4, 5;
	sub.s16 	%rs1, %rs2, %rs5;
	cvt.u32.u16 	%r4, %rs1;
	setp.lt.s32 	%p2, %r3, %r11;
	setp.lt.u32 	%p3, %r12, 25;
	and.pred  	%p1, %p2, %p3;
	not.pred 	%p4, %p1;
	@%p4 bra 	$L__BB93_2;
	cvta.to.global.u64 	%rd4, %rd2;
	mad.lo.s32 	%r14, %r3, 125, %r12;
	mul.wide.s32 	%rd5, %r14, 8;
	add.s64 	%rd6, %rd4, %rd5;
	ld.global.nc.f64 	%fd267, [%rd6];
	ld.global.nc.f64 	%fd266, [%rd6+200];
	ld.global.nc.f64 	%fd265, [%rd6+400];
	ld.global.nc.f64 	%fd264, [%rd6+600];
	ld.global.nc.f64 	%fd263, [%rd6+800];
$L__BB93_2:
	setp.gt.u32 	%p5, %r12, 24;
	bar.sync 	0;
	ld.const.f64 	%fd11, [const_oddDofToQuad+8];
	ld.const.f64 	%fd12, [const_evenDofToQuad+8];
	ld.const.f64 	%fd13, [const_oddDofToQuad+16];
	ld.const.f64 	%fd14, [const_evenDofToQuad+16];
	ld.const.f64 	%fd15, [const_oddDofToQuad+24];
	ld.const.f64 	%fd16, [const_evenDofToQuad+24];
	ld.const.f64 	%fd17, [const_oddDofToQuad+32];
	ld.const.f64 	%fd18, [const_evenDofToQuad+32];
	ld.const.f64 	%fd19, [const_oddDofToQuad+40];
	ld.const.f64 	%fd20, [const_evenDofToQuad+40];
	ld.const.f64 	%fd21, [const_oddDofToQuad+48];
	ld.const.f64 	%fd22, [const_evenDofToQuad+48];
	ld.const.f64 	%fd23, [const_oddDofToQuad+56];
	ld.const.f64 	%fd24, [const_evenDofToQuad+56];
	ld.const.f64 	%fd25, [const_oddDofToQuad+64];
	ld.const.f64 	%fd26, [const_evenDofToQuad+64];
	mov.u32 	%r15, _ZZ32massMatrixMultiplyConstantKernelILi5ELi5ELi5EEviPKdS1_S1_S1_PdE6s_tmp1;
	mad.lo.s32 	%r5, %r2, 1000, %r15;
	mul.lo.s16 	%rs7, %rs2, 205;
	shr.u16 	%rs8, %rs7, 10;
	cvt.u32.u16 	%r6, %rs8;
	@%p5 bra 	$L__BB93_4;
	add.f64 	%fd43, %fd267, %fd263;
	sub.f64 	%fd44, %fd267, %fd263;
	add.f64 	%fd45, %fd266, %fd264;
	sub.f64 	%fd46, %fd266, %fd264;
	add.f64 	%fd47, %fd265, %fd265;
	sub.f64 	%fd48, %fd265, %fd265;
	mul.f64 	%fd49, %fd47, 0d3FE0000000000000;
	mad.lo.s32 	%r16, %r6, 40, %r5;
	shl.b32 	%r17, %r4, 3;
	add.s32 	%r18, %r16, %r17;
	ld.const.f64 	%fd50, [const_oddDofToQuad];
	fma.rn.f64 	%fd51, %fd50, %fd43, 0d0000000000000000;
	ld.const.f64 	%fd52, [const_evenDofToQuad];
	fma.rn.f64 	%fd53, %fd52, %fd44, 0d0000000000000000;
	fma.rn.f64 	%fd54, %fd11, %fd45, %fd51;
	fma.rn.f64 	%fd55, %fd12, %fd46, %fd53;
	fma.rn.f64 	%fd56, %fd13, %fd49, %fd54;
	fma.rn.f64 	%fd57, %fd14, %fd48, %fd55;
	sub.f64 	%fd58, %fd56, %fd57;
	st.shared.f64 	[%r18+800], %fd58;
	add.f64 	%fd59, %fd57, %fd56;
	st.shared.f64 	[%r18], %fd59;
	fma.rn.f64 	%fd60, %fd15, %fd43, 0d0000000000000000;
	fma.rn.f64 	%fd61, %fd16, %fd44, 0d0000000000000000;
	fma.rn.f64 	%fd62, %fd17, %fd45, %fd60;
	fma.rn.f64 	%fd63, %fd18, %fd46, %fd61;
	fma.rn.f64 	%fd64, %fd19, %fd49, %fd62;
	fma.rn.f64 	%fd65, %fd20, %fd48, %fd63;
	sub.f64 	%fd66, %fd64, %fd65;
	st.shared.f64 	[%r18+600], %fd66;
	add.f64 	%fd67, %fd65, %fd64;
	st.shared.f64 	[%r18+200], %fd67;
	fma.rn.f64 	%fd68, %fd21, %fd43, 0d0000000000000000;
	fma.rn.f64 	%fd69, %fd22, %fd44, 0d0000000000000000;
	fma.rn.f64 	%fd70, %fd23, %fd45, %fd68;
	fma.rn.f64 	%fd71, %fd24, %fd46, %fd69;
	fma.rn.f64 	%fd72, %fd25, %fd49, %fd70;
	fma.rn.f64 	%fd73, %fd26, %fd48, %fd71;
	add.f64 	%fd74, %fd73, %fd72;
	st.shared.f64 	[%r18+400], %fd74;
$L__BB93_4:
	setp.gt.u32 	%p6, %r12, 24;
	bar.sync 	0;
	@%p6 bra 	$L__BB93_6;
	mad.lo.s32 	%r19, %r6, 40, %r5;
	mad.lo.s32 	%r20, %r6, 160, %r19;
	shl.b32 	%r21, %r4, 3;
	add.s32 	%r22, %r20, %r21;
	ld.shared.f64 	%fd75, [%r22];
	ld.shared.f64 	%fd76, [%r22+160];
	add.f64 	%fd77, %fd75, %fd76;
	sub.f64 	%fd78, %fd75, %fd76;
	ld.shared.f64 	%fd79, [%r22+40];
	ld.shared.f64 	%fd80, [%r22+120];
	add.f64 	%fd81, %fd79, %fd80;
	sub.f64 	%fd82, %fd79, %fd80;
	ld.shared.f64 	%fd83, [%r22+80];
	add.f64 	%fd84, %fd83, %fd83;
	sub.f64 	%fd85, %fd83, %fd83;
	mul.f64 	%fd86, %fd84, 0d3FE0000000000000;
	ld.const.f64 	%fd87, [const_oddDofToQuad];
	fma.rn.f64 	%fd88, %fd87, %fd77, 0d0000000000000000;
	ld.const.f64 	%fd89, [const_evenDofToQuad];
	fma.rn.f64 	%fd90, %fd89, %fd78, 0d0000000000000000;
	fma.rn.f64 	%fd91, %fd11, %fd81, %fd88;
	fma.rn.f64 	%fd92, %fd12, %fd82, %fd90;
	fma.rn.f64 	%fd93, %fd13, %fd86, %fd91;
	fma.rn.f64 	%fd94, %fd14, %fd85, %fd92;
	sub.f64 	%fd95, %fd93, %fd94;
	st.shared.f64 	[%r22+160], %fd95;
	add.f64 	%fd96, %fd94, %fd93;
	st.shared.f64 	[%r22], %fd96;
	fma.rn.f64 	%fd97, %fd15, %fd77, 0d0000000000000000;
	fma.rn.f64 	%fd98, %fd16, %fd78, 0d0000000000000000;
	fma.rn.f64 	%fd100, %fd17, %fd81, %fd97;
	fma.rn.f64 	%fd101, %fd18, %fd82, %fd98;
	fma.rn.f64 	%fd102, %fd19, %fd86, %fd100;
	fma.rn.f64 	%fd103, %fd20, %fd85, %fd101;
	sub.f64 	%fd104, %fd102, %fd103;
	st.shared.f64 	[%r22+120], %fd104;
	add.f64 	%fd105, %fd103, %fd102;
	st.shared.f64 	[%r22+40], %fd105;
	fma.rn.f64 	%fd106, %fd21, %fd77, 0d0000000000000000;
	fma.rn.f64 	%fd107, %fd22, %fd78, 0d0000000000000000;
	fma.rn.f64 	%fd108, %fd23, %fd81, %fd106;
	fma.rn.f64 	%fd109, %fd24, %fd82, %fd107;
	fma.rn.f64 	%fd110, %fd25, %fd86, %fd108;
	fma.rn.f64 	%fd111, %fd26, %fd85, %fd109;
	add.f64 	%fd112, %fd111, %fd110;
	st.shared.f64 	[%r22+80], %fd112;
$L__BB93_6:
	ld.param.u64 	%rd13, [_Z32massMatrixMultiplyConstantKernelILi5ELi5ELi5EEviPKdS1_S1_S1_Pd_param_1];
	bar.sync 	0;
	cvt.u16.u32 	%rs9, %r12;
	mul.hi.u16 	%rs10, %rs9, -13107;
	shr.u16 	%rs11, %rs10, 2;
	cvt.u32.u16 	%r7, %rs11;
	mul.wide.u16 	%r23, %rs11, 200;
	add.s32 	%r8, %r5, %r23;
	mad.lo.s32 	%r9, %r4, 40, %r8;
	ld.shared.f64 	%fd113, [%r9];
	ld.shared.f64 	%fd114, [%r9+32];
	add.f64 	%fd115, %fd113, %fd114;
	sub.f64 	%fd116, %fd113, %fd114;
	ld.shared.f64 	%fd117, [%r9+8];
	ld.shared.f64 	%fd118, [%r9+24];
	add.f64 	%fd119, %fd117, %fd118;
	sub.f64 	%fd120, %fd117, %fd118;
	ld.shared.f64 	%fd121, [%r9+16];
	add.f64 	%fd122, %fd121, %fd121;
	sub.f64 	%fd123, %fd121, %fd121;
	mul.f64 	%fd124, %fd122, 0d3FE0000000000000;
	mul.lo.s32 	%r10, %r3, 125;
	mov.b32 	%r24, {%rs11, %rs1};
	mov.b32 	%r25, 4;
	mov.b32 	%r26, 1305;
	dp2a.lo.u32.u32 	%r27, %r24, %r26, %r25;
	add.s32 	%r28, %r10, %r27;
	ld.const.f64 	%fd125, [const_oddDofToQuad];
	fma.rn.f64 	%fd126, %fd125, %fd115, 0d0000000000000000;
	ld.const.f64 	%fd127, [const_evenDofToQuad];
	fma.rn.f64 	%fd128, %fd127, %fd116, 0d0000000000000000;
	fma.rn.f64 	%fd129, %fd11, %fd119, %fd126;
	fma.rn.f64 	%fd130, %fd12, %fd120, %fd128;
	fma.rn.f64 	%fd131, %fd13, %fd124, %fd129;
	ld.const.f64 	%fd132, [const_evenDofToQuad+16];
	fma.rn.f64 	%fd133, %fd132, %fd123, %fd130;
	cvta.to.global.u64 	%rd7, %rd13;
	mul.wide.s32 	%rd8, %r28, 8;
	add.s64 	%rd9, %rd7, %rd8;
	ld.global.nc.f64 	%fd134, [%rd9];
	ld.global.nc.f64 	%fd135, [%rd9+-32];
	sub.f64 	%fd136, %fd131, %fd133;
	mul.f64 	%fd268, %fd136, %fd134;
	add.f64 	%fd137, %fd131, %fd133;
	mul.f64 	%fd272, %fd137, %fd135;
	fma.rn.f64 	%fd138, %fd15, %fd115, 0d0000000000000000;
	ld.const.f64 	%fd139, [const_evenDofToQuad+24];
	fma.rn.f64 	%fd140, %fd139, %fd116, 0d0000000000000000;
	ld.const.f64 	%fd141, [const_oddDofToQuad+32];
	fma.rn.f64 	%fd142, %fd141, %fd119, %fd138;
	fma.rn.f64 	%fd143, %fd18, %fd120, %fd140;
	fma.rn.f64 	%fd144, %fd19, %fd124, %fd142;
	fma.rn.f64 	%fd145, %fd20, %fd123, %fd143;
	ld.global.nc.f64 	%fd146, [%rd9+-8];
	ld.global.nc.f64 	%fd147, [%rd9+-24];
	sub.f64 	%fd148, %fd144, %fd145;
	mul.f64 	%fd269, %fd148, %fd146;
	add.f64 	%fd149, %fd144, %fd145;
	mul.f64 	%fd271, %fd149, %fd147;
	fma.rn.f64 	%fd150, %fd21, %fd115, 0d0000000000000000;
	fma.rn.f64 	%fd151, %fd22, %fd116, 0d0000000000000000;
	fma.rn.f64 	%fd152, %fd23, %fd119, %fd150;
	fma.rn.f64 	%fd153, %fd24, %fd120, %fd151;
	fma.rn.f64 	%fd154, %fd25, %fd124, %fd152;
	fma.rn.f64 	%fd155, %fd26, %fd123, %fd153;
	ld.global.nc.f64 	%fd156, [%rd9+-16];
	add.f64 	%fd157, %fd154, %fd155;
	mul.f64 	%fd270, %fd157, %fd156;
	bar.sync 	0;
	add.f64 	%fd158, %fd272, %fd268;
	sub.f64 	%fd159, %fd272, %fd268;
	add.f64 	%fd160, %fd271, %fd269;
	sub.f64 	%fd161, %fd271, %fd269;
	add.f64 	%fd162, %fd270, %fd270;
	sub.f64 	%fd163, %fd270, %fd270;
	mul.f64 	%fd164, %fd162, 0d3FE0000000000000;
	fma.rn.f64 	%fd165, %fd125, %fd158, 0d0000000000000000;
	fma.rn.f64 	%fd166, %fd127, %fd159, 0d0000000000000000;
	fma.rn.f64 	%fd167, %fd15, %fd160, %fd165;
	fma.rn.f64 	%fd168, %fd139, %fd161, %fd166;
	fma.rn.f64 	%fd169, %fd21, %fd164, %fd167;
	fma.rn.f64 	%fd170, %fd22, %fd163, %fd168;
	sub.f64 	%fd171, %fd169, %fd170;
	st.shared.f64 	[%r9+32], %fd171;
	add.f64 	%fd172, %fd169, %fd170;
	st.shared.f64 	[%r9], %fd172;
	fma.rn.f64 	%fd173, %fd11, %fd158, 0d0000000000000000;
	fma.rn.f64 	%fd174, %fd12, %fd159, 0d0000000000000000;
	fma.rn.f64 	%fd175, %fd141, %fd160, %fd173;
	fma.rn.f64 	%fd176, %fd18, %fd161, %fd174;
	fma.rn.f64 	%fd177, %fd23, %fd164, %fd175;
	fma.rn.f64 	%fd178, %fd24, %fd163, %fd176;
	sub.f64 	%fd179, %fd177, %fd178;
	st.shared.f64 	[%r9+24], %fd179;
	add.f64 	%fd180, %fd177, %fd178;
	st.shared.f64 	[%r9+8], %fd180;
	fma.rn.f64 	%fd181, %fd13, %fd158, 0d0000000000000000;
	fma.rn.f64 	%fd182, %fd132, %fd159, 0d0000000000000000;
	fma.rn.f64 	%fd183, %fd19, %fd160, %fd181;
	fma.rn.f64 	%fd184, %fd20, %fd161, %fd182;
	fma.rn.f64 	%fd185, %fd25, %fd164, %fd183;
	fma.rn.f64 	%fd186, %fd26, %fd163, %fd184;
	add.f64 	%fd187, %fd185, %fd186;
	st.shared.f64 	[%r9+16], %fd187;
	bar.sync 	0;
	@%p6 bra 	$L__BB93_8;
	shl.b32 	%r29, %r4, 5;
	sub.s32 	%r30, %r9, %r29;
	ld.shared.f64 	%fd188, [%r30];
	ld.shared.f64 	%fd189, [%r30+160];
	add.f64 	%fd190, %fd188, %fd189;
	sub.f64 	%fd191, %fd188, %fd189;
	ld.shared.f64 	%fd192, [%r30+40];
	ld.shared.f64 	%fd193, [%r30+120];
	add.f64 	%fd194, %fd192, %fd193;
	sub.f64 	%fd195, %fd192, %fd193;
	ld.shared.f64 	%fd196, [%r30+80];
	add.f64 	%fd197, %fd196, %fd196;
	sub.f64 	%fd198, %fd196, %fd196;
	mul.f64 	%fd199, %fd197, 0d3FE0000000000000;
	fma.rn.f64 	%fd201, %fd125, %fd190, 0d0000000000000000;
	ld.const.f64 	%fd202, [const_evenDofToQuad];
	fma.rn.f64 	%fd203, %fd202, %fd191, 0d0000000000000000;
	fma.rn.f64 	%fd204, %fd15, %fd194, %fd201;
	ld.const.f64 	%fd205, [const_evenDofToQuad+24];
	fma.rn.f64 	%fd206, %fd205, %fd195, %fd203;
	fma.rn.f64 	%fd207, %fd21, %fd199, %fd204;
	fma.rn.f64 	%fd208, %fd22, %fd198, %fd206;
	sub.f64 	%fd209, %fd207, %fd208;
	st.shared.f64 	[%r30+160], %fd209;
	add.f64 	%fd210, %fd207, %fd208;
	st.shared.f64 	[%r30], %fd210;
	fma.rn.f64 	%fd211, %fd11, %fd190, 0d0000000000000000;
	fma.rn.f64 	%fd212, %fd12, %fd191, 0d0000000000000000;
	ld.const.f64 	%fd213, [const_oddDofToQuad+32];
	fma.rn.f64 	%fd214, %fd213, %fd194, %fd211;
	fma.rn.f64 	%fd215, %fd18, %fd195, %fd212;
	fma.rn.f64 	%fd216, %fd23, %fd199, %fd214;
	fma.rn.f64 	%fd217, %fd24, %fd198, %fd215;
	sub.f64 	%fd218, %fd216, %fd217;
	st.shared.f64 	[%r30+120], %fd218;
	add.f64 	%fd219, %fd216, %fd217;
	st.shared.f64 	[%r30+40], %fd219;
	fma.rn.f64 	%fd220, %fd13, %fd190, 0d0000000000000000;
	ld.const.f64 	%fd221, [const_evenDofToQuad+16];
	fma.rn.f64 	%fd222, %fd221, %fd191, 0d0000000000000000;
	fma.rn.f64 	%fd223, %fd19, %fd194, %fd220;
	fma.rn.f64 	%fd224, %fd20, %fd195, %fd222;
	fma.rn.f64 	%fd225, %fd25, %fd199, %fd223;
	fma.rn.f64 	%fd226, %fd26, %fd198, %fd224;
	add.f64 	%fd227, %fd225, %fd226;
	st.shared.f64 	[%r30+80], %fd227;
$L__BB93_8:
	setp.gt.u32 	%p8, %r12, 24;
	bar.sync 	0;
	@%p8 bra 	$L__BB93_10;
	mad.lo.s32 	%r31, %r7, -160, %r8;
	shl.b32 	%r32, %r4, 3;
	add.s32 	%r33, %r31, %r32;
	ld.shared.f64 	%fd228, [%r33];
	ld.shared.f64 	%fd229, [%r33+800];
	add.f64 	%fd230, %fd228, %fd229;
	sub.f64 	%fd231, %fd228, %fd229;
	ld.shared.f64 	%fd232, [%r33+200];
	ld.shared.f64 	%fd233, [%r33+600];
	add.f64 	%fd234, %fd232, %fd233;
	sub.f64 	%fd235, %fd232, %fd233;
	ld.shared.f64 	%fd236, [%r33+400];
	add.f64 	%fd237, %fd236, %fd236;
	sub.f64 	%fd238, %fd236, %fd236;
	mul.f64 	%fd239, %fd237, 0d3FE0000000000000;
	fma.rn.f64 	%fd241, %fd125, %fd230, 0d0000000000000000;
	fma.rn.f64 	%fd243, %fd127, %fd231, 0d0000000000000000;
	fma.rn.f64 	%fd244, %fd15, %fd234, %fd241;
	ld.const.f64 	%fd245, [const_evenDofToQuad+24];
	fma.rn.f64 	%fd246, %fd245, %fd235, %fd243;
	fma.rn.f64 	%fd247, %fd21, %fd239, %fd244;
	fma.rn.f64 	%fd248, %fd22, %fd238, %fd246;
	sub.f64 	%fd268, %fd247, %fd248;
	add.f64 	%fd272, %fd247, %fd248;
	fma.rn.f64 	%fd249, %fd11, %fd230, 0d0000000000000000;
	fma.rn.f64 	%fd250, %fd12, %fd231, 0d0000000000000000;
	ld.const.f64 	%fd251, [const_oddDofToQuad+32];
	fma.rn.f64 	%fd252, %fd251, %fd234, %fd249;
	fma.rn.f64 	%fd253, %fd18, %fd235, %fd250;
	fma.rn.f64 	%fd254, %fd23, %fd239, %fd252;
	fma.rn.f64 	%fd255, %fd24, %fd238, %fd253;
	sub.f64 	%fd269, %fd254, %fd255;
	add.f64 	%fd271, %fd254, %fd255;
	fma.rn.f64 	%fd256, %fd13, %fd230, 0d0000000000000000;
	ld.const.f64 	%fd257, [const_evenDofToQuad+16];
	fma.rn.f64 	%fd258, %fd257, %fd231, 0d0000000000000000;
	fma.rn.f64 	%fd259, %fd19, %fd234, %fd256;
	fma.rn.f64 	%fd260, %fd20, %fd235, %fd258;
	fma.rn.f64 	%fd261, %fd25, %fd239, %fd259;
	fma.rn.f64 	%fd262, %fd26, %fd238, %fd260;
	add.f64 	%fd270, %fd261, %fd262;
$L__BB93_10:
	bar.sync 	0;
	@%p4 bra 	$L__BB93_12;
	ld.param.u64 	%rd14, [_Z32massMatrixMultiplyConstantKernelILi5ELi5ELi5EEviPKdS1_S1_S1_Pd_param_5];
	add.s32 	%r34, %r10, %r12;
	cvta.to.global.u64 	%rd10, %rd14;
	mul.wide.s32 	%rd11, %r34, 8;
	add.s64 	%rd12, %rd10, %rd11;
	st.global.f64 	[%rd12], %fd272;
	st.global.f64 	[%rd12+200], %fd271;
	st.global.f64 	[%rd12+400], %fd270;
	st.global.f64 	[%rd12+600], %fd269;
	st.global.f64 	[%rd12+800], %fd268;
$L__BB93_12:
	ret;

}
	// .globl	_Z30massMatrixMultiplySharedKernelILi5ELi5ELi5EEviPKdS1_S1_S1_Pd
.visible .entry _Z30massMatrixMultiplySharedKernelILi5ELi5ELi5EEviPKdS1_S1_S1_Pd(
	.param .u32 _Z30massMatrixMultiplySharedKernelILi5ELi5ELi5EEviPKdS1_S1_S1_Pd_param_0,
	.param .u64 .ptr .align 1 _Z30massMatrixMultiplySharedKernelILi5ELi5ELi5EEviPKdS1_S1_S1_Pd_param_1,
	.param .u64 .ptr .align 1 _Z30massMatrixMultiplySharedKernelILi5ELi5ELi5EEviPKdS1_S1_S1_Pd_param_2,
	.param .u64 .ptr .align 1 _Z30massMatrixMultiplySharedKernelILi5ELi5ELi5EEviPKdS1_S1_S1_Pd_param_3,
	.param .u64 .ptr .align 1 _Z30massMatrixMultiplySharedKernelILi5ELi5ELi5EEviPKdS1_S1_S1_Pd_param_4,
	.param .u64 .ptr .align 1 _Z30massMatrixMultiplySharedKernelILi5ELi5ELi5EEviPKdS1_S1_S1_Pd_param_5
)
{
	.reg .pred 	%p<13>;
	.reg .b16 	%rs<11>;
	.reg .b32 	%r<63>;
	.reg .b64 	%rd<22>;
	.reg .b64 	%fd<257>;
	// demoted variable
	.shared .align 8 .b8 _ZZ30massMatrixMultiplySharedKernelILi5ELi5ELi5EEviPKdS1_S1_S1_PdE6s_tmp1[5000];
	// demoted variable
	.shared .align 8 .b8 _ZZ30massMatrixMultiplySharedKernelILi5ELi5ELi5EEviPKdS1_S1_S1_PdE14s_oddDofToQuad[72];
	// demoted variable
	.shared .align 8 .b8 _ZZ30massMatrixMultiplySharedKernelILi5ELi5ELi5EEviPKdS1_S1_S1_PdE15s_evenDofToQuad[72];
	ld.param.u32 	%r8, [_Z30massMatrixMultiplySharedKernelILi5ELi5ELi5EEviPKdS1_S1_S1_Pd_param_0];
	ld.param.u64 	%rd2, [_Z30massMatrixMultiplySharedKernelILi5ELi5ELi5EEviPKdS1_S1_S1_Pd_param_2];
	ld.param.u64 	%rd3, [_Z30massMatrixMultiplySharedKernelILi5ELi5ELi5EEviPKdS1_S1_S1_Pd_param_3];
	ld.param.u64 	%rd4, [_Z30massMatrixMultiplySharedKernelILi5ELi5ELi5EEviPKdS1_S1_S1_Pd_param_4];
	mov.u32 	%r9, %tid.x;
	mov.u32 	%r2, %tid.y;
	mov.u32 	%r10, %ctaid.x;
	mad.lo.s32 	%r3, %r10, 5, %r2;
	cvt.u16.u32 	%rs2, %r9;
	mul.hi.u16 	%rs3, %rs2, -13107;
	shr.u16 	%rs4, %rs3, 2;
	mul.lo.s16 	%rs5, %rs4, 5;
	sub.s16 	%rs1, %rs2, %rs5;
	cvt.u32.u16 	%r4, %rs1;
	setp.lt.s32 	%p2, %r3, %r8;
	setp.lt.u32 	%p3, %r9, 25;
	and.pred  	%p1, %p2, %p3;
	not.pred 	%p4, %p1;
	@%p4 bra 	$L__BB94_2;
	cvta.to.global.u64 	%rd6, %rd4;
	mad.lo.s32 	%r11, %r3, 125, %r9;
	mul.wide.s32 	%rd7, %r11, 8;
	add.s64 	%rd8, %rd6, %rd7;
	ld.global.nc.f64 	%fd251, [%rd8];
	ld.global.nc.f64 	%fd250, [%rd8+200];
	ld.global.nc.f64 	%fd249, [%rd8+400];
	ld.global.nc.f64 	%fd248, [%rd8+600];
	ld.global.nc.f64 	%fd247, [%rd8+800];
$L__BB94_2:
	setp.ne.s32 	%p5, %r2, 0;
	setp.gt.u32 	%p6, %r9, 8;
	or.pred  	%p7, %p5, %p6;
	@%p7 bra 	$L__BB94_4;
	cvta.to.global.u64 	%rd9, %rd2;
	mul.wide.u32 	%rd10, %r9, 8;
	add.s64 	%rd11, %rd9, %rd10;
	ld.global.nc.f64 	%fd45, [%rd11];
	shl.b32 	%r12, %r9, 3;
	mov.u32 	%r13, _ZZ30massMatrixMultiplySharedKernelILi5ELi5ELi5EEviPKdS1_S1_S1_PdE14s_oddDofToQuad;
	add.s32 	%r14, %r13, %r12;
	st.shared.f64 	[%r14], %fd45;
	cvta.to.global.u64 	%rd12, %rd3;
	add.s64 	%rd13, %rd12, %rd10;
	ld.global.nc.f64 	%fd46, [%rd13];
	mov.u32 	%r15, _ZZ30massMatrixMultiplySharedKernelILi5ELi5ELi5EEviPKdS1_S1_S1_PdE15s_evenDofToQuad;
	add.s32 	%r16, %r15, %r12;
	st.shared.f64 	[%r16], %fd46;
$L__BB94_4:
	setp.gt.u32 	%p8, %r9, 24;
	bar.sync 	0;
	ld.shared.f64 	%fd11, [_ZZ30massMatrixMultiplySharedKernelILi5ELi5ELi5EEviPKdS1_S1_S1_PdE14s_oddDofToQuad];
	ld.shared.f64 	%fd12, [_ZZ30massMatrixMultiplySharedKernelILi5ELi5ELi5EEviPKdS1_S1_S1_PdE15s_evenDofToQuad];
	ld.shared.f64 	%fd13, [_ZZ30massMatrixMultiplySharedKernelILi5ELi5ELi5EEviPKdS1_S1_S1_PdE14s_oddDofToQuad+8];
	ld.shared.f64 	%fd14, [_ZZ30massMatrixMultiplySharedKernelILi5ELi5ELi5EEviPKdS1_S1_S1_PdE15s_evenDofToQuad+8];
	ld.shared.f64 	%fd15, [_ZZ30massMatrixMultiplySharedKernelILi5ELi5ELi5EEviPKdS1_S1_S1_PdE14s_oddDofToQuad+16];
	ld.shared.f64 	%fd16, [_ZZ30massMatrixMultiplySharedKernelILi5ELi5ELi5EEviPKdS1_S1_S1_PdE15s_evenDofToQuad+16];
	ld.shared.f64 	%fd17, [_ZZ30massMatrixMultiplySharedKernelILi5ELi5ELi5EEviPKdS1_S1_S1_PdE14s_oddDofToQuad+24];
	ld.shared.f64 	%fd18, [_ZZ30massMatrixMultiplySharedKernelILi5ELi5ELi5EEviPKdS1_S1_S1_PdE15s_evenDofToQuad+24];
	ld.shared.f64 	%fd19, [_ZZ30massMatrixMultiplySharedKernelILi5ELi5ELi5EEviPKdS1_S1_S1_PdE14s_oddDofToQuad+32];
	ld.shared.f64 	%fd20, [_ZZ30massMatrixMultiplySharedKernelILi5ELi5ELi5EEviPKdS1_S1_S1_PdE15s_evenDofToQuad+32];
	ld.shared.f64 	%fd21, [_ZZ30massMatrixMultiplySharedKernelILi5ELi5ELi5EEviPKdS1_S1_S1_PdE14s_oddDofToQuad+40];
	ld.shared.f64 	%fd22, [_ZZ30massMatrixMultiplySharedKernelILi5ELi5ELi5EEviPKdS1_S1_S1_PdE15s_evenDofToQuad+40];
	ld.shared.f64 	%fd23, [_ZZ30massMatrixMultiplySharedKernelILi5ELi5ELi5EEviPKdS1_S1_S1_PdE14s_oddDofToQuad+48];
	ld.shared.f64 	%fd24, [_ZZ30massMatrixMultiplySharedKernelILi5ELi5ELi5EEviPKdS1_S1_S1_PdE15s_evenDofToQuad+48];
	ld.shared.f64 	%fd25, [_ZZ30massMatrixMultiplySharedKernelILi5ELi5ELi5EEviPKdS1_S1_S1_PdE14s_oddDofToQuad+56];
	ld.shared.f64 	%fd26, [_ZZ30massMatrixMultiplySharedKernelILi5ELi5ELi5EEviPKdS1_S1_S1_PdE15s_evenDofToQuad+56];
	ld.shared.f64 	%fd27, [_ZZ30massMatrixMultiplySharedKernelILi5ELi5ELi5EEviPKdS1_S1_S1_PdE14s_oddDofToQuad+64];
	ld.shared.f64 	%fd28, [_ZZ30massMatrixMultiplySharedKernelILi5ELi5ELi5EEviPKdS1_S1_S1_PdE15s_evenDofToQuad+64];
	mul.lo.s16 	%rs7, %rs2, 205;
	shr.u16 	%rs8, %rs7, 10;
	cvt.u32.u16 	%r5, %rs8;
	@%p8 bra 	$L__BB94_6;
	add.f64 	%fd47, %fd251, %fd247;
	sub.f64 	%fd48, %fd251, %fd247;
	add.f64 	%fd49, %fd250, %fd248;
	sub.f64 	%fd50, %fd250, %fd248;
	add.f64 	%fd51, %fd249, %fd249;
	sub.f64 	%fd52, %fd249, %fd249;
	mul.f64 	%fd53, %fd51, 0d3FE0000000000000;
	mov.u32 	%r18, _ZZ30massMatrixMultiplySharedKernelILi5ELi5ELi5EEviPKdS1_S1_S1_PdE6s_tmp1;
	mad.lo.s32 	%r19, %r2, 1000, %r18;
	mad.lo.s32 	%r20, %r5, 40, %r19;
	shl.b32 	%r21, %r4, 3;
	add.s32 	%r22, %r20, %r21;
	fma.rn.f64 	%fd54, %fd11, %fd47, 0d0000000000000000;
	fma.rn.f64 	%fd55, %fd12, %fd48, 0d0000000000000000;
	fma.rn.f64 	%fd56, %fd13, %fd49, %fd54;
	fma.rn.f64 	%fd57, %fd14, %fd50, %fd55;
	fma.rn.f64 	%fd58, %fd15, %fd53, %fd56;
	fma.rn.f64 	%fd59, %fd16, %fd52, %fd57;
	sub.f64 	%fd60, %fd58, %fd59;
	st.shared.f64 	[%r22+800], %fd60;
	add.f64 	%fd61, %fd59, %fd58;
	st.shared.f64 	[%r22], %fd61;
	fma.rn.f64 	%fd62, %fd17, %fd47, 0d0000000000000000;
	fma.rn.f64 	%fd63, %fd18, %fd48, 0d0000000000000000;
	fma.rn.f64 	%fd64, %fd19, %fd49, %fd62;
	fma.rn.f64 	%fd65, %fd20, %fd50, %fd63;
	fma.rn.f64 	%fd66, %fd21, %fd53, %fd64;
	fma.rn.f64 	%fd67, %fd22, %fd52, %fd65;
	sub.f64 	%fd68, %fd66, %fd67;
	st.shared.f64 	[%r22+600], %fd68;
	add.f64 	%fd69, %fd67, %fd66;
	st.shared.f64 	[%r22+200], %fd69;
	fma.rn.f64 	%fd70, %fd23, %fd47, 0d0000000000000000;
	fma.rn.f64 	%fd71, %fd24, %fd48, 0d0000000000000000;
	fma.rn.f64 	%fd72, %fd25, %fd49, %fd70;
	fma.rn.f64 	%fd73, %fd26, %fd50, %fd71;
	fma.rn.f64 	%fd74, %fd27, %fd53, %fd72;
	fma.rn.f64 	%fd75, %fd28, %fd52, %fd73;
	add.f64 	%fd76, %fd75, %fd74;
	st.shared.f64 	[%r22+400], %fd76;
$L__BB94_6:
	setp.gt.u32 	%p9, %r9, 24;
	bar.sync 	0;
	@%p9 bra 	$L__BB94_8;
	mov.u32 	%r25, _ZZ30massMatrixMultiplySharedKernelILi5ELi5ELi5EEviPKdS1_S1_S1_PdE6s_tmp1;
	mad.lo.s32 	%r26, %r2, 1000, %r25;
	mad.lo.s32 	%r27, %r5, 40, %r26;
	mad.lo.s32 	%r28, %r5, 160, %r27;
	shl.b32 	%r29, %r4, 3;
	add.s32 	%r30, %r28, %r29;
	ld.shared.f64 	%fd77, [%r30];
	ld.shared.f64 	%fd78, [%r30+160];
	add.f64 	%fd79, %fd77, %fd78;
	sub.f64 	%fd80, %fd77, %fd78;
	ld.shared.f64 	%fd81, [%r30+40];
	ld.shared.f64 	%fd82, [%r30+120];
	add.f64 	%fd83, %fd81, %fd82;
	sub.f64 	%fd84, %fd81, %fd82;
	ld.shared.f64 	%fd85, [%r30+80];
	add.f64 	%fd86, %fd85, %fd85;
	sub.f64 	%fd87, %fd85, %fd85;
	mul.f64 	%fd88, %fd86, 0d3FE0000000000000;
	fma.rn.f64 	%fd89, %fd11, %fd79, 0d0000000000000000;
	fma.rn.f64 	%fd90, %fd12, %fd80, 0d0000000000000000;
	fma.rn.f64 	%fd91, %fd13, %fd83, %fd89;
	fma.rn.f64 	%fd92, %fd14, %fd84, %fd90;
	fma.rn.f64 	%fd93, %fd15, %fd88, %fd91;
	fma.rn.f64 	%fd94, %fd16, %fd87, %fd92;
	sub.f64 	%fd95, %fd93, %fd94;
	st.shared.f64 	[%r30+160], %fd95;
	add.f64 	%fd96, %fd94, %fd93;
	st.shared.f64 	[%r30], %fd96;
	fma.rn.f64 	%fd97, %fd17, %fd79, 0d0000000000000000;
	fma.rn.f64 	%fd98, %fd18, %fd80, 0d0000000000000000;
	fma.rn.f64 	%fd99, %fd19, %fd83, %fd97;
	fma.rn.f64 	%fd100, %fd20, %fd84, %fd98;
	fma.rn.f64 	%fd101, %fd21, %fd88, %fd99;
	fma.rn.f64 	%fd102, %fd22, %fd87, %fd100;
	sub.f64 	%fd103, %fd101, %fd102;
	st.shared.f64 	[%r30+120], %fd103;
	add.f64 	%fd104, %fd102, %fd101;
	st.shared.f64 	[%r30+40], %fd104;
	fma.rn.f64 	%fd105, %fd23, %fd79, 0d0000000000000000;
	fma.rn.f64 	%fd106, %fd24, %fd80, 0d0000000000000000;
	fma.rn.f64 	%fd107, %fd25, %fd83, %fd105;
	fma.rn.f64 	%fd108, %fd26, %fd84, %fd106;
	fma.rn.f64 	%fd109, %fd27, %fd88, %fd107;
	fma.rn.f64 	%fd110, %fd28, %fd87, %fd108;
	add.f64 	%fd111, %fd110, %fd109;
	st.shared.f64 	[%r30+80], %fd111;
$L__BB94_8:
	ld.param.u64 	%rd20, [_Z30massMatrixMultiplySharedKernelILi5ELi5ELi5EEviPKdS1_S1_S1_Pd_param_1];
	mov.u32 	%r31, %tid.x;
	setp.gt.u32 	%p10, %r31, 24;
	bar.sync 	0;
	cvt.u16.u32 	%rs9, %r31;
	mul.hi.u16 	%rs10, %rs9, 13108;
	cvt.u32.u16 	%r6, %rs10;
	mov.u32 	%r32, %tid.y;
	mov.u32 	%r33, _ZZ30massMatrixMultiplySharedKernelILi5ELi5ELi5EEviPKdS1_S1_S1_PdE6s_tmp1;
	mad.lo.s32 	%r34, %r32, 1000, %r33;
	mul.wide.u16 	%r35, %rs10, 200;
	add.s32 	%r36, %r34, %r35;
	mad.lo.s32 	%r37, %r4, 40, %r36;
	ld.shared.f64 	%fd112, [%r37];
	ld.shared.f64 	%fd113, [%r37+32];
	add.f64 	%fd114, %fd112, %fd113;
	sub.f64 	%fd115, %fd112, %fd113;
	ld.shared.f64 	%fd116, [%r37+8];
	ld.shared.f64 	%fd117, [%r37+24];
	add.f64 	%fd118, %fd116, %fd117;
	sub.f64 	%fd119, %fd116, %fd117;
	ld.shared.f64 	%fd120, [%r37+16];
	add.f64 	%fd121, %fd120, %fd120;
	sub.f64 	%fd122, %fd120, %fd120;
	mul.f64 	%fd123, %fd121, 0d3FE0000000000000;
	mov.u32 	%r38, %ctaid.x;
	mad.lo.s32 	%r39, %r38, 5, %r32;
	mov.b32 	%r40, {%rs10, %rs1};
	mov.b32 	%r41, 4;
	mov.b32 	%r42, 1305;
	dp2a.lo.u32.u32 	%r43, %r40, %r42, %r41;
	mad.lo.s32 	%r44, %r39, 125, %r43;
	fma.rn.f64 	%fd124, %fd11, %fd114, 0d0000000000000000;
	fma.rn.f64 	%fd125, %fd12, %fd115, 0d0000000000000000;
	fma.rn.f64 	%fd126, %fd13, %fd118, %fd124;
	fma.rn.f64 	%fd127, %fd14, %fd119, %fd125;
	fma.rn.f64 	%fd128, %fd15, %fd123, %fd126;
	fma.rn.f64 	%fd129, %fd16, %fd122, %fd127;
	cvta.to.global.u64 	%rd14, %rd20;
	mul.wide.s32 	%rd15, %r44, 8;
	add.s64 	%rd16, %rd14, %rd15;
	ld.global.nc.f64 	%fd130, [%rd16];
	ld.global.nc.f64 	%fd131, [%rd16+-32];
	sub.f64 	%fd132, %fd128, %fd129;
	mul.f64 	%fd252, %fd132, %fd130;
	add.f64 	%fd133, %fd128, %fd129;
	mul.f64 	%fd256, %fd133, %fd131;
	fma.rn.f64 	%fd134, %fd17, %fd114, 0d0000000000000000;
	fma.rn.f64 	%fd135, %fd18, %fd115, 0d0000000000000000;
	fma.rn.f64 	%fd136, %fd19, %fd118, %fd134;
	fma.rn.f64 	%fd137, %fd20, %fd119, %fd135;
	fma.rn.f64 	%fd138, %fd21, %fd123, %fd136;
	fma.rn.f64 	%fd139, %fd22, %fd122, %fd137;
	ld.global.nc.f64 	%fd140, [%rd16+-8];
	ld.global.nc.f64 	%fd141, [%rd16+-24];
	sub.f64 	%fd142, %fd138, %fd139;
	mul.f64 	%fd253, %fd142, %fd140;
	add.f64 	%fd143, %fd138, %fd139;
	mul.f64 	%fd255, %fd143, %fd141;
	fma.rn.f64 	%fd144, %fd23, %fd114, 0d0000000000000000;
	fma.rn.f64 	%fd145, %fd24, %fd115, 0d0000000000000000;
	fma.rn.f64 	%fd146, %fd25, %fd118, %fd144;
	fma.rn.f64 	%fd147, %fd26, %fd119, %fd145;
	fma.rn.f64 	%fd148, %fd27, %fd123, %fd146;
	fma.rn.f64 	%fd149, %fd28, %fd122, %fd147;
	ld.global.nc.f64 	%fd150, [%rd16+-16];
	add.f64 	%fd151, %fd148, %fd149;
	mul.f64 	%fd254, %fd151, %fd150;
	bar.sync 	0;
	add.f64 	%fd152, %fd256, %fd252;
	sub.f64 	%fd153, %fd256, %fd252;
	add.f64 	%fd154, %fd255, %fd253;
	sub.f64 	%fd155, %fd255, %fd253;
	add.f64 	%fd156, %fd254, %fd254;
	sub.f64 	%fd157, %fd254, %fd254;
	mul.f64 	%fd158, %fd156, 0d3FE0000000000000;
	fma.rn.f64 	%fd159, %fd11, %fd152, 0d0000000000000000;
	fma.rn.f64 	%fd160, %fd12, %fd153, 0d0000000000000000;
	fma.rn.f64 	%fd161, %fd17, %fd154, %fd159;
	fma.rn.f64 	%fd162, %fd18, %fd155, %fd160;
	fma.rn.f64 	%fd163, %fd23, %fd158, %fd161;
	fma.rn.f64 	%fd164, %fd24, %fd157, %fd162;
	sub.f64 	%fd165, %fd163, %fd164;
	st.shared.f64 	[%r37+32], %fd165;
	add.f64 	%fd166, %fd163, %fd164;
	st.shared.f64 	[%r37], %fd166;
	fma.rn.f64 	%fd167, %fd13, %fd152, 0d0000000000000000;
	fma.rn.f64 	%fd168, %fd14, %fd153, 0d0000000000000000;
	fma.rn.f64 	%fd169, %fd19, %fd154, %fd167;
	fma.rn.f64 	%fd170, %fd20, %fd155, %fd168;
	fma.rn.f64 	%fd171, %fd25, %fd158, %fd169;
	fma.rn.f64 	%fd172, %fd26, %fd157, %fd170;
	sub.f64 	%fd173, %fd171, %fd172;
	st.shared.f64 	[%r37+24], %fd173;
	add.f64 	%fd174, %fd171, %fd172;
	st.shared.f64 	[%r37+8], %fd174;
	fma.rn.f64 	%fd175, %fd15, %fd152, 0d0000000000000000;
	fma.rn.f64 	%fd176, %fd16, %fd153, 0d0000000000000000;
	fma.rn.f64 	%fd177, %fd21, %fd154, %fd175;
	fma.rn.f64 	%fd178, %fd22, %fd155, %fd176;
	fma.rn.f64 	%fd179, %fd27, %fd158, %fd177;
	fma.rn.f64 	%fd180, %fd28, %fd157, %fd178;
	add.f64 	%fd181, %fd179, %fd180;
	st.shared.f64 	[%r37+16], %fd181;
	bar.sync 	0;
	@%p10 bra 	$L__BB94_10;
	mov.u32 	%r45, %tid.y;
	mov.u32 	%r46, _ZZ30massMatrixMultiplySharedKernelILi5ELi5ELi5EEviPKdS1_S1_S1_PdE6s_tmp1;
	mad.lo.s32 	%r47, %r45, 1000, %r46;
	mad.lo.s32 	%r48, %r6, 200, %r47;
	mad.lo.s32 	%r49, %r4, 40, %r48;
	shl.b32 	%r50, %r4, 5;
	sub.s32 	%r51, %r49, %r50;
	ld.shared.f64 	%fd182, [%r51];
	ld.shared.f64 	%fd183, [%r51+160];
	add.f64 	%fd184, %fd182, %fd183;
	sub.f64 	%fd185, %fd182, %fd183;
	ld.shared.f64 	%fd186, [%r51+40];
	ld.shared.f64 	%fd187, [%r51+120];
	add.f64 	%fd188, %fd186, %fd187;
	sub.f64 	%fd189, %fd186, %fd187;
	ld.shared.f64 	%fd190, [%r51+80];
	add.f64 	%fd191, %fd190, %fd190;
	sub.f64 	%fd192, %fd190, %fd190;
	mul.f64 	%fd193, %fd191, 0d3FE0000000000000;
	fma.rn.f64 	%fd194, %fd11, %fd184, 0d0000000000000000;
	fma.rn.f64 	%fd195, %fd12, %fd185, 0d0000000000000000;
	fma.rn.f64 	%fd196, %fd17, %fd188, %fd194;
	fma.rn.f64 	%fd197, %fd18, %fd189, %fd195;
	fma.rn.f64 	%fd198, %fd23, %fd193, %fd196;
	fma.rn.f64 	%fd199, %fd24, %fd192, %fd197;
	sub.f64 	%fd200, %fd198, %fd199;
	st.shared.f64 	[%r51+160], %fd200;
	add.f64 	%fd201, %fd198, %fd199;
	st.shared.f64 	[%r51], %fd201;
	fma.rn.f64 	%fd202, %fd13, %fd184, 0d0000000000000000;
	fma.rn.f64 	%fd203, %fd14, %fd185, 0d0000000000000000;
	fma.rn.f64 	%fd204, %fd19, %fd188, %fd202;
	fma.rn.f64 	%fd205, %fd20, %fd189, %fd203;
	fma.rn.f64 	%fd206, %fd25, %fd193, %fd204;
	fma.rn.f64 	%fd207, %fd26, %fd192, %fd205;
	sub.f64 	%fd208, %fd206, %fd207;
	st.shared.f64 	[%r51+120], %fd208;
	add.f64 	%fd209, %fd206, %fd207;
	st.shared.f64 	[%r51+40], %fd209;
	fma.rn.f64 	%fd210, %fd15, %fd184, 0d0000000000000000;
	fma.rn.f64 	%fd211, %fd16, %fd185, 0d0000000000000000;
	fma.rn.f64 	%fd212, %fd21, %fd188, %fd210;
	fma.rn.f64 	%fd213, %fd22, %fd189, %fd211;
	fma.rn.f64 	%fd214, %fd27, %fd193, %fd212;
	fma.rn.f64 	%fd215, %fd28, %fd192, %fd213;
	add.f64 	%fd216, %fd214, %fd215;
	st.shared.f64 	[%r51+80], %fd216;
$L__BB94_10:
	mov.u32 	%r7, %tid.x;
	setp.gt.u32 	%p11, %r7, 24;
	bar.sync 	0;
	@%p11 bra 	$L__BB94_12;
	mov.u32 	%r52, %tid.y;
	mov.u32 	%r53, _ZZ30massMatrixMultiplySharedKernelILi5ELi5ELi5EEviPKdS1_S1_S1_PdE6s_tmp1;
	mad.lo.s32 	%r54, %r52, 1000, %r53;
	mad.lo.s32 	%r55, %r6, 200, %r54;
	mad.lo.s32 	%r56, %r6, -160, %r55;
	shl.b32 	%r57, %r4, 3;
	add.s32 	%r58, %r56, %r57;
	ld.shared.f64 	%fd217, [%r58];
	ld.shared.f64 	%fd218, [%r58+800];
	add.f64 	%fd219, %fd217, %fd218;
	sub.f64 	%fd220, %fd217, %fd218;
	ld.shared.f64 	%fd221, [%r58+200];
	ld.shared.f64 	%fd222, [%r58+600];
	add.f64 	%fd223, %fd221, %fd222;
	sub.f64 	%fd224, %fd221, %fd222;
	ld.shared.f64 	%fd225, [%r58+400];
	add.f64 	%fd226, %fd225, %fd225;
	sub.f64 	%fd227, %fd225, %fd225;
	mul.f64 	%fd228, %fd226, 0d3FE0000000000000;
	fma.rn.f64 	%fd229, %fd11, %fd219, 0d0000000000000000;
	fma.rn.f64 	%fd230, %fd12, %fd220, 0d0000000000000000;
	fma.rn.f64 	%fd231, %fd17, %fd223, %fd229;
	fma.rn.f64 	%fd232, %fd18, %fd224, %fd230;
	fma.rn.f64 	%fd233, %fd23, %fd228, %fd231;
	fma.rn.f64 	%fd234, %fd24, %fd227, %fd232;
	sub.f64 	%fd252, %fd233, %fd234;
	add.f64 	%fd256, %fd233, %fd234;
	fma.rn.f64 	%fd235, %fd13, %fd219, 0d0000000000000000;
	fma.rn.f64 	%fd236, %fd14, %fd220, 0d0000000000000000;
	fma.rn.f64 	%fd237, %fd19, %fd223, %fd235;
	fma.rn.f64 	%fd238, %fd20, %fd224, %fd236;
	fma.rn.f64 	%fd239, %fd25, %fd228, %fd237;
	fma.rn.f64 	%fd240, %fd26, %fd227, %fd238;
	sub.f64 	%fd253, %fd239, %fd240;
	add.f64 	%fd255, %fd239, %fd240;
	fma.rn.f64 	%fd241, %fd15, %fd219, 0d0000000000000000;
	fma.rn.f64 	%fd242, %fd16, %fd220, 0d0000000000000000;
	fma.rn.f64 	%fd243, %fd21, %fd223, %fd241;
	fma.rn.f64 	%fd244, %fd22, %fd224, %fd242;
	fma.rn.f64 	%fd245, %fd27, %fd228, %fd243;
	fma.rn.f64 	%fd246, %fd28, %fd227, %fd244;
	add.f64 	%fd254, %fd245, %fd246;
$L__BB94_12:
	bar.sync 	0;
	@%p4 bra 	$L__BB94_14;
	ld.param.u64 	%rd21, [_Z30massMatrixMultiplySharedKernelILi5ELi5ELi5EEviPKdS1_S1_S1_Pd_param_5];
	mov.u32 	%r59, %ctaid.x;
	mov.u32 	%r60, %tid.y;
	mad.lo.s32 	%r61, %r59, 5, %r60;
	mad.lo.s32 	%r62, %r61, 125, %r7;
	cvta.to.global.u64 	%rd17, %rd21;
	mul.wide.s32 	%rd18, %r62, 8;
	add.s64 	%rd19, %rd17, %rd18;
	st.global.f64 	[%rd19], %fd256;
	st.global.f64 	[%rd19+200], %fd255;
	st.global.f64 	[%rd19+400], %fd254;
	st.global.f64 	[%rd19+600], %fd253;
	st.global.f64 	[%rd19+800], %fd252;
$L__BB94_14:
	ret;

}
	// .globl	_Z30massMatrixMultiplyGlobalKernelILi5ELi5ELi5EEviPKdS1_S1_S1_Pd
.visible .entry _Z30massMatrixMultiplyGlobalKernelILi5ELi5ELi5EEviPKdS1_S1_S1_Pd(
	.param .u32 _Z30massMatrixMultiplyGlobalKernelILi5ELi5ELi5EEviPKdS1_S1_S1_Pd_param_0,
	.param .u64 .ptr .align 1 _Z30massMatrixMultiplyGlobalKernelILi5ELi5ELi5EEviPKdS1_S1_S1_Pd_param_1,
	.param .u64 .ptr .align 1 _Z30massMatrixMultiplyGlobalKernelILi5ELi5ELi5EEviPKdS1_S1_S1_Pd_param_2,
	.param .u64 .ptr .align 1 _Z30massMatrixMultiplyGlobalKernelILi5ELi5ELi5EEviPKdS1_S1_S1_Pd_param_3,
	.param .u64 .ptr .align 1 _Z30massMatrixMultiplyGlobalKernelILi5ELi5ELi5EEviPKdS1_S1_S1_Pd_param_4,
	.param .u64 .ptr .align 1 _Z30massMatrixMultiplyGlobalKernelILi5ELi5ELi5EEviPKdS1_S1_S1_Pd_param_5
)
{
	.reg .pred 	%p<10>;
	.reg .b16 	%rs<11>;
	.reg .b32 	%r<53>;
	.reg .b64 	%rd<23>;
	.reg .b64 	%fd<291>;
	// demoted variable
	.shared .align 8 .b8 _ZZ30massMatrixMultiplyGlobalKernelILi5ELi5ELi5EEviPKdS1_S1_S1_PdE6s_tmp1[5000];
	ld.param.u32 	%r9, [_Z30massMatrixMultiplyGlobalKernelILi5ELi5ELi5EEviPKdS1_S1_S1_Pd_param_0];
	ld.param.u64 	%rd4, [_Z30massMatrixMultiplyGlobalKernelILi5ELi5ELi5EEviPKdS1_S1_S1_Pd_param_2];
	ld.param.u64 	%rd5, [_Z30massMatrixMultiplyGlobalKernelILi5ELi5ELi5EEviPKdS1_S1_S1_Pd_param_3];
	ld.param.u64 	%rd6, [_Z30massMatrixMultiplyGlobalKernelILi5ELi5ELi5EEviPKdS1_S1_S1_Pd_param_4];
	cvta.to.global.u64 	%rd1, %rd5;
	cvta.to.global.u64 	%rd2, %rd4;
	mov.u32 	%r10, %tid.x;
	mov.u32 	%r2, %tid.y;
	mov.u32 	%r11, %ctaid.x;
	mad.lo.s32 	%r3, %r11, 5, %r2;
	cvt.u16.u32 	%rs2, %r10;
	mul.hi.u16 	%rs3, %rs2, -13107;
	shr.u16 	%rs4, %rs3, 2;
	mul.lo.s16 	%rs5, %rs4, 5;
	sub.s16 	%rs1, %rs2, %rs5;
	cvt.u32.u16 	%r4, %rs1;
	setp.lt.s32 	%p2, %r3, %r9;
	setp.lt.u32 	%p3, %r10, 25;
	and.pred  	%p1, %p2, %p3;
	not.pred 	%p4, %p1;
	@%p4 bra 	$L__BB95_2;
	cvta.to.global.u64 	%rd8, %rd6;
	mad.lo.s32 	%r12, %r3, 125, %r10;
	mul.wide.s32 	%rd9, %r12, 8;
	add.s64 	%rd10, %rd8, %rd9;
	ld.global.nc.f64 	%fd285, [%rd10];
	ld.global.nc.f64 	%fd284, [%rd10+200];
	ld.global.nc.f64 	%fd283, [%rd10+400];
	ld.global.nc.f64 	%fd282, [%rd10+600];
	ld.global.nc.f64 	%fd281, [%rd10+800];
$L__BB95_2:
	setp.gt.u32 	%p5, %r10, 24;
	bar.sync 	0;
	mov.u32 	%r13, _ZZ30massMatrixMultiplyGlobalKernelILi5ELi5ELi5EEviPKdS1_S1_S1_PdE6s_tmp1;
	mad.lo.s32 	%r14, %r2, 1000, %r13;
	mul.lo.s16 	%rs7, %rs2, 205;
	shr.u16 	%rs8, %rs7, 10;
	cvt.u32.u16 	%r5, %rs8;
	mul.wide.u16 	%r15, %rs8, 40;
	add.s32 	%r6, %r14, %r15;
	@%p5 bra 	$L__BB95_4;
	add.f64 	%fd45, %fd285, %fd281;
	sub.f64 	%fd46, %fd285, %fd281;
	add.f64 	%fd47, %fd284, %fd282;
	sub.f64 	%fd48, %fd284, %fd282;
	add.f64 	%fd49, %fd283, %fd283;
	sub.f64 	%fd50, %fd283, %fd283;
	mul.f64 	%fd51, %fd49, 0d3FE0000000000000;
	shl.b32 	%r16, %r4, 3;
	add.s32 	%r17, %r6, %r16;
	ld.global.nc.f64 	%fd52, [%rd2];
	fma.rn.f64 	%fd53, %fd52, %fd45, 0d0000000000000000;
	ld.global.nc.f64 	%fd54, [%rd1];
	fma.rn.f64 	%fd55, %fd54, %fd46, 0d0000000000000000;
	ld.global.nc.f64 	%fd56, [%rd2+8];
	fma.rn.f64 	%fd57, %fd56, %fd47, %fd53;
	ld.global.nc.f64 	%fd58, [%rd1+8];
	fma.rn.f64 	%fd59, %fd58, %fd48, %fd55;
	ld.global.nc.f64 	%fd60, [%rd2+16];
	fma.rn.f64 	%fd61, %fd60, %fd51, %fd57;
	ld.global.nc.f64 	%fd62, [%rd1+16];
	fma.rn.f64 	%fd63, %fd62, %fd50, %fd59;
	sub.f64 	%fd64, %fd61, %fd63;
	st.shared.f64 	[%r17+800], %fd64;
	add.f64 	%fd65, %fd63, %fd61;
	st.shared.f64 	[%r17], %fd65;
	ld.global.nc.f64 	%fd66, [%rd2+24];
	fma.rn.f64 	%fd67, %fd66, %fd45, 0d0000000000000000;
	ld.global.nc.f64 	%fd68, [%rd1+24];
	fma.rn.f64 	%fd69, %fd68, %fd46, 0d0000000000000000;
	ld.global.nc.f64 	%fd70, [%rd2+32];
	fma.rn.f64 	%fd71, %fd70, %fd47, %fd67;
	ld.global.nc.f64 	%fd72, [%rd1+32];
	fma.rn.f64 	%fd73, %fd72, %fd48, %fd69;
	ld.global.nc.f64 	%fd74, [%rd2+40];
	fma.rn.f64 	%fd75, %fd74, %fd51, %fd71;
	ld.global.nc.f64 	%fd76, [%rd1+40];
	fma.rn.f64 	%fd77, %fd76, %fd50, %fd73;
	sub.f64 	%fd78, %fd75, %fd77;
	st.shared.f64 	[%r17+600], %fd78;
	add.f64 	%fd79, %fd77, %fd75;
	st.shared.f64 	[%r17+200], %fd79;
	ld.global.nc.f64 	%fd80, [%rd2+48];
	fma.rn.f64 	%fd81, %fd80, %fd45, 0d0000000000000000;
	ld.global.nc.f64 	%fd82, [%rd1+48];
	fma.rn.f64 	%fd83, %fd82, %fd46, 0d0000000000000000;
	ld.global.nc.f64 	%fd84, [%rd2+56];
	fma.rn.f64 	%fd85, %fd84, %fd47, %fd81;
	ld.global.nc.f64 	%fd86, [%rd1+56];
	fma.rn.f64 	%fd87, %fd86, %fd48, %fd83;
	ld.global.nc.f64 	%fd88, [%rd2+64];
	fma.rn.f64 	%fd89, %fd88, %fd51, %fd85;
	ld.global.nc.f64 	%fd90, [%rd1+64];
	fma.rn.f64 	%fd91, %fd90, %fd50, %fd87;
	add.f64 	%fd92, %fd91, %fd89;
	st.shared.f64 	[%r17+400], %fd92;
$L__BB95_4:
	setp.gt.u32 	%p6, %r10, 24;
	bar.sync 	0;
	@%p6 bra 	$L__BB95_6;
	mad.lo.s32 	%r18, %r5, 160, %r6;
	shl.b32 	%r19, %r4, 3;
	add.s32 	%r20, %r18, %r19;
	ld.shared.f64 	%fd93, [%r20];
	ld.shared.f64 	%fd94, [%r20+160];
	add.f64 	%fd95, %fd93, %fd94;
	sub.f64 	%fd96, %fd93, %fd94;
	ld.shared.f64 	%fd97, [%r20+40];
	ld.shared.f64 	%fd98, [%r20+120];
	add.f64 	%fd99, %fd97, %fd98;
	sub.f64 	%fd100, %fd97, %fd98;
	ld.shared.f64 	%fd101, [%r20+80];
	add.f64 	%fd102, %fd101, %fd101;
	sub.f64 	%fd103, %fd101, %fd101;
	mul.f64 	%fd104, %fd102, 0d3FE0000000000000;
	ld.global.nc.f64 	%fd105, [%rd2];
	fma.rn.f64 	%fd106, %fd105, %fd95, 0d0000000000000000;
	ld.global.nc.f64 	%fd107, [%rd1];
	fma.rn.f64 	%fd108, %fd107, %fd96, 0d0000000000000000;
	ld.global.nc.f64 	%fd109, [%rd2+8];
	fma.rn.f64 	%fd110, %fd109, %fd99, %fd106;
	ld.global.nc.f64 	%fd111, [%rd1+8];
	fma.rn.f64 	%fd112, %fd111, %fd100, %fd108;
	ld.global.nc.f64 	%fd113, [%rd2+16];
	fma.rn.f64 	%fd114, %fd113, %fd104, %fd110;
	ld.global.nc.f64 	%fd115, [%rd1+16];
	fma.rn.f64 	%fd116, %fd115, %fd103, %fd112;
	sub.f64 	%fd117, %fd114, %fd116;
	st.shared.f64 	[%r20+160], %fd117;
	add.f64 	%fd118, %fd116, %fd114;
	st.shared.f64 	[%r20], %fd118;
	ld.global.nc.f64 	%fd119, [%rd2+24];
	fma.rn.f64 	%fd120, %fd119, %fd95, 0d0000000000000000;
	ld.global.nc.f64 	%fd121, [%rd1+24];
	fma.rn.f64 	%fd122, %fd121, %fd96, 0d0000000000000000;
	ld.global.nc.f64 	%fd123, [%rd2+32];
	fma.rn.f64 	%fd124, %fd123, %fd99, %fd120;
	ld.global.nc.f64 	%fd125, [%rd1+32];
	fma.rn.f64 	%fd126, %fd125, %fd100, %fd122;
	ld.global.nc.f64 	%fd127, [%rd2+40];
	fma.rn.f64 	%fd128, %fd127, %fd104, %fd124;
	ld.global.nc.f64 	%fd129, [%rd1+40];
	fma.rn.f64 	%fd130, %fd129, %fd103, %fd126;
	sub.f64 	%fd131, %fd128, %fd130;
	st.shared.f64 	[%r20+120], %fd131;
	add.f64 	%fd132, %fd130, %fd128;
	st.shared.f64 	[%r20+40], %fd132;
	ld.global.nc.f64 	%fd133, [%rd2+48];
	fma.rn.f64 	%fd134, %fd133, %fd95, 0d0000000000000000;
	ld.global.nc.f64 	%fd135, [%rd1+48];
	fma.rn.f64 	%fd136, %fd135, %fd96, 0d0000000000000000;
	ld.global.nc.f64 	%fd137, [%rd2+56];
	fma.rn.f64 	%fd138, %fd137, %fd99, %fd134;
	ld.global.nc.f64 	%fd139, [%rd1+56];
	fma.rn.f64 	%fd140, %fd139, %fd100, %fd136;
	ld.global.nc.f64 	%fd141, [%rd2+64];
	fma.rn.f64 	%fd142, %fd141, %fd104, %fd138;
	ld.global.nc.f64 	%fd143, [%rd1+64];
	fma.rn.f64 	%fd144, %fd143, %fd103, %fd140;
	add.f64 	%fd145, %fd144, %fd142;
	st.shared.f64 	[%r20+80], %fd145;
$L__BB95_6:
	ld.param.u64 	%rd21, [_Z30massMatrixMultiplyGlobalKernelILi5ELi5ELi5EEviPKdS1_S1_S1_Pd_param_3];
	ld.param.u64 	%rd20, [_Z30massMatrixMultiplyGlobalKernelILi5ELi5ELi5EEviPKdS1_S1_S1_Pd_param_2];
	ld.param.u64 	%rd19, [_Z30massMatrixMultiplyGlobalKernelILi5ELi5ELi5EEviPKdS1_S1_S1_Pd_param_1];
	mov.u32 	%r21, %tid.x;
	setp.gt.u32 	%p7, %r21, 24;
	bar.sync 	0;
	cvt.u16.u32 	%rs9, %r21;
	mul.hi.u16 	%rs10, %rs9, 13108;
	cvt.u32.u16 	%r7, %rs10;
	mov.u32 	%r22, %tid.y;
	mov.u32 	%r23, _ZZ30massMatrixMultiplyGlobalKernelILi5ELi5ELi5EEviPKdS1_S1_S1_PdE6s_tmp1;
	mad.lo.s32 	%r24, %r22, 1000, %r23;
	mul.wide.u16 	%r25, %rs10, 200;
	add.s32 	%r26, %r24, %r25;
	mad.lo.s32 	%r27, %r4, 40, %r26;
	ld.shared.f64 	%fd146, [%r27];
	ld.shared.f64 	%fd147, [%r27+32];
	add.f64 	%fd148, %fd146, %fd147;
	sub.f64 	%fd149, %fd146, %fd147;
	ld.shared.f64 	%fd150, [%r27+8];
	ld.shared.f64 	%fd151, [%r27+24];
	add.f64 	%fd152, %fd150, %fd151;
	sub.f64 	%fd153, %fd150, %fd151;
	ld.shared.f64 	%fd154, [%r27+16];
	add.f64 	%fd155, %fd154, %fd154;
	sub.f64 	%fd156, %fd154, %fd154;
	mul.f64 	%fd157, %fd155, 0d3FE0000000000000;
	mov.u32 	%r28, %ctaid.x;
	mad.lo.s32 	%r29, %r28, 5, %r22;
	mov.b32 	%r30, {%rs10, %rs1};
	mov.b32 	%r31, 4;
	mov.b32 	%r32, 1305;
	dp2a.lo.u32.u32 	%r33, %r30, %r32, %r31;
	mad.lo.s32 	%r34, %r29, 125, %r33;
	cvta.to.global.u64 	%rd11, %rd20;
	ld.global.nc.f64 	%fd11, [%rd11];
	fma.rn.f64 	%fd158, %fd11, %fd148, 0d0000000000000000;
	cvta.to.global.u64 	%rd12, %rd21;
	ld.global.nc.f64 	%fd12, [%rd12];
	fma.rn.f64 	%fd159, %fd12, %fd149, 0d0000000000000000;
	ld.global.nc.f64 	%fd13, [%rd11+8];
	fma.rn.f64 	%fd160, %fd13, %fd152, %fd158;
	ld.global.nc.f64 	%fd14, [%rd12+8];
	fma.rn.f64 	%fd161, %fd14, %fd153, %fd159;
	ld.global.nc.f64 	%fd15, [%rd11+16];
	fma.rn.f64 	%fd162, %fd15, %fd157, %fd160;
	ld.global.nc.f64 	%fd16, [%rd12+16];
	fma.rn.f64 	%fd163, %fd16, %fd156, %fd161;
	cvta.to.global.u64 	%rd13, %rd19;
	mul.wide.s32 	%rd14, %r34, 8;
	add.s64 	%rd15, %rd13, %rd14;
	ld.global.nc.f64 	%fd164, [%rd15];
	ld.global.nc.f64 	%fd165, [%rd15+-32];
	sub.f64 	%fd166, %fd162, %fd163;
	mul.f64 	%fd286, %fd166, %fd164;
	add.f64 	%fd167, %fd162, %fd163;
	mul.f64 	%fd290, %fd167, %fd165;
	ld.global.nc.f64 	%fd19, [%rd11+24];
	fma.rn.f64 	%fd168, %fd19, %fd148, 0d0000000000000000;
	ld.global.nc.f64 	%fd20, [%rd12+24];
	fma.rn.f64 	%fd169, %fd20, %fd149, 0d0000000000000000;
	ld.global.nc.f64 	%fd21, [%rd11+32];
	fma.rn.f64 	%fd170, %fd21, %fd152, %fd168;
	ld.global.nc.f64 	%fd22, [%rd12+32];
	fma.rn.f64 	%fd171, %fd22, %fd153, %fd169;
	ld.global.nc.f64 	%fd23, [%rd11+40];
	fma.rn.f64 	%fd172, %fd23, %fd157, %fd170;
	ld.global.nc.f64 	%fd24, [%rd12+40];
	fma.rn.f64 	%fd173, %fd24, %fd156, %fd171;
	ld.global.nc.f64 	%fd174, [%rd15+-8];
	ld.global.nc.f64 	%fd175, [%rd15+-24];
	sub.f64 	%fd176, %fd172, %fd173;
	mul.f64 	%fd287, %fd176, %fd174;
	add.f64 	%fd177, %fd172, %fd173;
	mul.f64 	%fd289, %fd177, %fd175;
	ld.global.nc.f64 	%fd27, [%rd11+48];
	fma.rn.f64 	%fd178, %fd27, %fd148, 0d0000000000000000;
	ld.global.nc.f64 	%fd28, [%rd12+48];
	fma.rn.f64 	%fd179, %fd28, %fd149, 0d0000000000000000;
	ld.global.nc.f64 	%fd29, [%rd11+56];
	fma.rn.f64 	%fd180, %fd29, %fd152, %fd178;
	ld.global.nc.f64 	%fd30, [%rd12+56];
	fma.rn.f64 	%fd181, %fd30, %fd153, %fd179;
	ld.global.nc.f64 	%fd31, [%rd11+64];
	fma.rn.f64 	%fd182, %fd31, %fd157, %fd180;
	ld.global.nc.f64 	%fd32, [%rd12+64];
	fma.rn.f64 	%fd183, %fd32, %fd156, %fd181;
	ld.global.nc.f64 	%fd184, [%rd15+-16];
	add.f64 	%fd185, %fd182, %fd183;
	mul.f64 	%fd288, %fd185, %fd184;
	bar.sync 	0;
	add.f64 	%fd186, %fd290, %fd286;
	sub.f64 	%fd187, %fd290, %fd286;
	add.f64 	%fd188, %fd289, %fd287;
	sub.f64 	%fd189, %fd289, %fd287;
	add.f64 	%fd190, %fd288, %fd288;
	sub.f64 	%fd191, %fd288, %fd288;
	mul.f64 	%fd192, %fd190, 0d3FE0000000000000;
	fma.rn.f64 	%fd193, %fd11, %fd186, 0d0000000000000000;
	fma.rn.f64 	%fd194, %fd12, %fd187, 0d0000000000000000;
	fma.rn.f64 	%fd195, %fd19, %fd188, %fd193;
	fma.rn.f64 	%fd196, %fd20, %fd189, %fd194;
	fma.rn.f64 	%fd197, %fd27, %fd192, %fd195;
	fma.rn.f64 	%fd198, %fd28, %fd191, %fd196;
	sub.f64 	%fd199, %fd197, %fd198;
	st.shared.f64 	[%r27+32], %fd199;
	add.f64 	%fd200, %fd197, %fd198;
	st.shared.f64 	[%r27], %fd200;
	fma.rn.f64 	%fd201, %fd13, %fd186, 0d0000000000000000;
	fma.rn.f64 	%fd202, %fd14, %fd187, 0d0000000000000000;
	fma.rn.f64 	%fd203, %fd21, %fd188, %fd201;
	fma.rn.f64 	%fd204, %fd22, %fd189, %fd202;
	fma.rn.f64 	%fd205, %fd29, %fd192, %fd203;
	fma.rn.f64 	%fd206, %fd30, %fd191, %fd204;
	sub.f64 	%fd207, %fd205, %fd206;
	st.shared.f64 	[%r27+24], %fd207;
	add.f64 	%fd208, %fd205, %fd206;
	st.shared.f64 	[%r27+8], %fd208;
	fma.rn.f64 	%fd209, %fd15, %fd186, 0d0000000000000000;
	fma.rn.f64 	%fd210, %fd16, %fd187, 0d0000000000000000;
	fma.rn.f64 	%fd211, %fd23, %fd188, %fd209;
	fma.rn.f64 	%fd212, %fd24, %fd189, %fd210;
	fma.rn.f64 	%fd213, %fd31, %fd192, %fd211;
	fma.rn.f64 	%fd214, %fd32, %fd191, %fd212;
	add.f64 	%fd215, %fd213, %fd214;
	st.shared.f64 	[%r27+16], %fd215;
	bar.sync 	0;
	@%p7 bra 	$L__BB95_8;
	mov.u32 	%r35, %tid.y;
	mov.u32 	%r36, _ZZ30massMatrixMultiplyGlobalKernelILi5ELi5ELi5EEviPKdS1_S1_S1_PdE6s_tmp1;
	mad.lo.s32 	%r37, %r35, 1000, %r36;
	mad.lo.s32 	%r38, %r7, 200, %r37;
	mad.lo.s32 	%r39, %r4, 40, %r38;
	shl.b32 	%r40, %r4, 5;
	sub.s32 	%r41, %r39, %r40;
	ld.shared.f64 	%fd216, [%r41];
	ld.shared.f64 	%fd217, [%r41+160];
	add.f64 	%fd218, %fd216, %fd217;
	sub.f64 	%fd219, %fd216, %fd217;
	ld.shared.f64 	%fd220, [%r41+40];
	ld.shared.f64 	%fd221, [%r41+120];
	add.f64 	%fd222, %fd220, %fd221;
	sub.f64 	%fd223, %fd220, %fd221;
	ld.shared.f64 	%fd224, [%r41+80];
	add.f64 	%fd225, %fd224, %fd224;
	sub.f64 	%fd226, %fd224, %fd224;
	mul.f64 	%fd227, %fd225, 0d3FE0000000000000;
	fma.rn.f64 	%fd228, %fd11, %fd218, 0d0000000000000000;
	fma.rn.f64 	%fd229, %fd12, %fd219, 0d0000000000000000;
	fma.rn.f64 	%fd230, %fd19, %fd222, %fd228;
	fma.rn.f64 	%fd231, %fd20, %fd223, %fd229;
	fma.rn.f64 	%fd232, %fd27, %fd227, %fd230;
	fma.rn.f64 	%fd233, %fd28, %fd226, %fd231;
	sub.f64 	%fd234, %fd232, %fd233;
	st.shared.f64 	[%r41+160], %fd234;
	add.f64 	%fd235, %fd232, %fd233;
	st.shared.f64 	[%r41], %fd235;
	fma.rn.f64 	%fd236, %fd13, %fd218, 0d0000000000000000;
	fma.rn.f64 	%fd237, %fd14, %fd219, 0d0000000000000000;
	fma.rn.f64 	%fd238, %fd21, %fd222, %fd236;
	fma.rn.f64 	%fd239, %fd22, %fd223, %fd237;
	fma.rn.f64 	%fd240, %fd29, %fd227, %fd238;
	fma.rn.f64 	%fd241, %fd30, %fd226, %fd239;
	sub.f64 	%fd242, %fd240, %fd241;
	st.shared.f64 	[%r41+120], %fd242;
	add.f64 	%fd243, %fd240, %fd241;
	st.shared.f64 	[%r41+40], %fd243;
	fma.rn.f64 	%fd244, %fd15, %fd218, 0d0000000000000000;
	fma.rn.f64 	%fd245, %fd16, %fd219, 0d0000000000000000;
	fma.rn.f64 	%fd246, %fd23, %fd222, %fd244;
	fma.rn.f64 	%fd247, %fd24, %fd223, %fd245;
	fma.rn.f64 	%fd248, %fd31, %fd227, %fd246;
	fma.rn.f64 	%fd249, %fd32, %fd226, %fd247;
	add.f64 	%fd250, %fd248, %fd249;
	st.shared.f64 	[%r41+80], %fd250;
$L__BB95_8:
	mov.u32 	%r8, %tid.x;
	setp.gt.u32 	%p8, %r8, 24;
	bar.sync 	0;
	@%p8 bra 	$L__BB95_10;
	mov.u32 	%r42, %tid.y;
	mov.u32 	%r43, _ZZ30massMatrixMultiplyGlobalKernelILi5ELi5ELi5EEviPKdS1_S1_S1_PdE6s_tmp1;
	mad.lo.s32 	%r44, %r42, 1000, %r43;
	mad.lo.s32 	%r45, %r7, 200, %r44;
	mad.lo.s32 	%r46, %r7, -160, %r45;
	shl.b32 	%r47, %r4, 3;
	add.s32 	%r48, %r46, %r47;
	ld.shared.f64 	%fd251, [%r48];
	ld.shared.f64 	%fd252, [%r48+800];
	add.f64 	%fd253, %fd251, %fd252;
	sub.f64 	%fd254, %fd251, %fd252;
	ld.shared.f64 	%fd255, [%r48+200];
	ld.shared.f64 	%fd256, [%r48+600];
	add.f64 	%fd257, %fd255, %fd256;
	sub.f64 	%fd258, %fd255, %fd256;
	ld.shared.f64 	%fd259, [%r48+400];
	add.f64 	%fd260, %fd259, %fd259;
	sub.f64 	%fd261, %fd259, %fd259;
	mul.f64 	%fd262, %fd260, 0d3FE0000000000000;
	fma.rn.f64 	%fd263, %fd11, %fd253, 0d0000000000000000;
	fma.rn.f64 	%fd264, %fd12, %fd254, 0d0000000000000000;
	fma.rn.f64 	%fd265, %fd19, %fd257, %fd263;
	fma.rn.f64 	%fd266, %fd20, %fd258, %fd264;
	fma.rn.f64 	%fd267, %fd27, %fd262, %fd265;
	fma.rn.f64 	%fd268, %fd28, %fd261, %fd266;
	sub.f64 	%fd286, %fd267, %fd268;
	add.f64 	%fd290, %fd267, %fd268;
	fma.rn.f64 	%fd269, %fd13, %fd253, 0d0000000000000000;
	fma.rn.f64 	%fd270, %fd14, %fd254, 0d0000000000000000;
	fma.rn.f64 	%fd271, %fd21, %fd257, %fd269;
	fma.rn.f64 	%fd272, %fd22, %fd258, %fd270;
	fma.rn.f64 	%fd273, %fd29, %fd262, %fd271;
	fma.rn.f64 	%fd274, %fd30, %fd261, %fd272;
	sub.f64 	%fd287, %fd273, %fd274;
	add.f64 	%fd289, %fd273, %fd274;
	fma.rn.f64 	%fd275, %fd15, %fd253, 0d0000000000000000;
	fma.rn.f64 	%fd276, %fd16, %fd254, 0d0000000000000000;
	fma.rn.f64 	%fd277, %fd23, %fd257, %fd275;
	fma.rn.f64 	%fd278, %fd24, %fd258, %fd276;
	fma.rn.f64 	%fd279, %fd31, %fd262, %fd277;
	fma.rn.f64 	%fd280, %fd32, %fd261, %fd278;
	add.f64 	%fd288, %fd279, %fd280;
$L__BB95_10:
	bar.sync 	0;
	@%p4 bra 	$L__BB95_12;
	ld.param.u64 	%rd22, [_Z30massMatrixMultiplyGlobalKernelILi5ELi5ELi5EEviPKdS1_S1_S1_Pd_param_5];
	mov.u32 	%r49, %ctaid.x;
	mov.u32 	%r50, %tid.y;
	mad.lo.s32 	%r51, %r49, 5, %r50;
	mad.lo.s32 	%r52, %r51, 125, %r8;
	cvta.to.global.u64 	%rd16, %rd22;
	mul.wide.s32 	%rd17, %r52, 8;
	add.s64 	%rd18, %rd16, %rd17;
	st.global.f64 	[%rd18], %fd290;
	st.global.f64 	[%rd18+200], %fd289;
	st.global.f64 	[%rd18+400], %fd288;
	st.global.f64 	[%rd18+600], %fd287;
	st.global.f64 	[%rd18+800], %fd286;
$L__BB95_12:
	ret;

}
	// .globl	_Z40massMatrixMultiplyMonolithicGlobalKernelILi5ELi5ELi5EEviPKdS1_S1_S1_Pd
.visible .entry _Z40massMatrixMultiplyMonolithicGlobalKernelILi5ELi5ELi5EEviPKdS1_S1_S1_Pd(
	.param .u32 _Z40massMatrixMultiplyMonolithicGlobalKernelILi5ELi5ELi5EEviPKdS1_S1_S1_Pd_param_0,
	.param .u64 .ptr .align 1 _Z40massMatrixMultiplyMonolithicGlobalKernelILi5ELi5ELi5EEviPKdS1_S1_S1_Pd_param_1,
	.param .u64 .ptr .align 1 _Z40massMatrixMultiplyMonolithicGlobalKernelILi5ELi5ELi5EEviPKdS1_S1_S1_Pd_param_2,
	.param .u64 .ptr .align 1 _Z40massMatrixMultiplyMonolithicGlobalKernelILi5ELi5ELi5EEviPKdS1_S1_S1_Pd_param_3,
	.param .u64 .ptr .align 1 _Z40massMatrixMultiplyMonolithicGlobalKernelILi5ELi5ELi5EEviPKdS1_S1_S1_Pd_param_4,
	.param .u64 .ptr .align 1 _Z40massMatrixMultiplyMonolithicGlobalKernelILi5ELi5ELi5EEviPKdS1_S1_S1_Pd_param_5
)
{
	.reg .pred 	%p<14>;
	.reg .b16 	%rs<9>;
	.reg .b32 	%r<60>;
	.reg .b64 	%rd<16>;
	.reg .b64 	%fd<297>;
	// demoted variable
	.shared .align 8 .b8 _ZZ40massMatrixMultiplyMonolithicGlobalKernelILi5ELi5ELi5EEviPKdS1_S1_S1_PdE6s_tmp1[5000];
	ld.param.u32 	%r10, [_Z40massMatrixMultiplyMonolithicGlobalKernelILi5ELi5ELi5EEviPKdS1_S1_S1_Pd_param_0];
	ld.param.u64 	%rd3, [_Z40massMatrixMultiplyMonolithicGlobalKernelILi5ELi5ELi5EEviPKdS1_S1_S1_Pd_param_1];
	ld.param.u64 	%rd6, [_Z40massMatrixMultiplyMonolithicGlobalKernelILi5ELi5ELi5EEviPKdS1_S1_S1_Pd_param_2];
	ld.param.u64 	%rd4, [_Z40massMatrixMultiplyMonolithicGlobalKernelILi5ELi5ELi5EEviPKdS1_S1_S1_Pd_param_4];
	cvta.to.global.u64 	%rd1, %rd6;
	mov.u32 	%r1, %tid.x;
	mov.u32 	%r2, %tid.y;
	mov.u32 	%r11, %ctaid.x;
	mad.lo.s32 	%r3, %r11, 5, %r2;
	cvt.u16.u32 	%rs1, %r1;
	mul.hi.u16 	%rs3, %rs1, 13108;
	mul.lo.s16 	%rs4, %rs3, 5;
	sub.s16 	%rs2, %rs1, %rs4;
	cvt.u32.u16 	%r4, %rs2;
	setp.ge.s32 	%p1, %r3, %r10;
	@%p1 bra 	$L__BB96_2;
	cvta.to.global.u64 	%rd7, %rd4;
	mad.lo.s32 	%r12, %r3, 125, %r1;
	mul.wide.s32 	%rd8, %r12, 8;
	add.s64 	%rd9, %rd7, %rd8;
	ld.global.nc.f64 	%fd286, [%rd9];
	ld.global.nc.f64 	%fd285, [%rd9+200];
	ld.global.nc.f64 	%fd284, [%rd9+400];
	ld.global.nc.f64 	%fd283, [%rd9+600];
	ld.global.nc.f64 	%fd282, [%rd9+800];
$L__BB96_2:
	bar.sync 	0;
	setp.gt.u32 	%p2, %r1, 24;
	mov.u32 	%r13, _ZZ40massMatrixMultiplyMonolithicGlobalKernelILi5ELi5ELi5EEviPKdS1_S1_S1_PdE6s_tmp1;
	mad.lo.s32 	%r5, %r2, 1000, %r13;
	mul.lo.s16 	%rs6, %rs1, 205;
	shr.u16 	%rs7, %rs6, 10;
	cvt.u32.u16 	%r6, %rs7;
	mul.wide.u16 	%r14, %rs7, 40;
	add.s32 	%r7, %r5, %r14;
	@%p2 bra 	$L__BB96_4;
	shl.b32 	%r15, %r4, 3;
	add.s32 	%r16, %r7, %r15;
	ld.global.nc.f64 	%fd72, [%rd1];
	fma.rn.f64 	%fd73, %fd72, %fd286, 0d0000000000000000;
	ld.global.nc.f64 	%fd74, [%rd1+8];
	fma.rn.f64 	%fd75, %fd74, %fd285, %fd73;
	ld.global.nc.f64 	%fd76, [%rd1+16];
	fma.rn.f64 	%fd77, %fd76, %fd284, %fd75;
	ld.global.nc.f64 	%fd78, [%rd1+24];
	fma.rn.f64 	%fd79, %fd78, %fd283, %fd77;
	ld.global.nc.f64 	%fd80, [%rd1+32];
	fma.rn.f64 	%fd81, %fd80, %fd282, %fd79;
	st.shared.f64 	[%r16], %fd81;
	ld.global.nc.f64 	%fd82, [%rd1+40];
	fma.rn.f64 	%fd83, %fd82, %fd286, 0d0000000000000000;
	ld.global.nc.f64 	%fd84, [%rd1+48];
	fma.rn.f64 	%fd85, %fd84, %fd285, %fd83;
	ld.global.nc.f64 	%fd86, [%rd1+56];
	fma.rn.f64 	%fd87, %fd86, %fd284, %fd85;
	ld.global.nc.f64 	%fd88, [%rd1+64];
	fma.rn.f64 	%fd89, %fd88, %fd283, %fd87;
	ld.global.nc.f64 	%fd90, [%rd1+72];
	fma.rn.f64 	%fd91, %fd90, %fd282, %fd89;
	st.shared.f64 	[%r16+200], %fd91;
	ld.global.nc.f64 	%fd92, [%rd1+80];
	fma.rn.f64 	%fd93, %fd92, %fd286, 0d0000000000000000;
	ld.global.nc.f64 	%fd94, [%rd1+88];
	fma.rn.f64 	%fd95, %fd94, %fd285, %fd93;
	ld.global.nc.f64 	%fd96, [%rd1+96];
	fma.rn.f64 	%fd97, %fd96, %fd284, %fd95;
	ld.global.nc.f64 	%fd98, [%rd1+104];
	fma.rn.f64 	%fd99, %fd98, %fd283, %fd97;
	ld.global.nc.f64 	%fd100, [%rd1+112];
	fma.rn.f64 	%fd101, %fd100, %fd282, %fd99;
	st.shared.f64 	[%r16+400], %fd101;
	ld.global.nc.f64 	%fd102, [%rd1+120];
	fma.rn.f64 	%fd103, %fd102, %fd286, 0d0000000000000000;
	ld.global.nc.f64 	%fd104, [%rd1+128];
	fma.rn.f64 	%fd105, %fd104, %fd285, %fd103;
	ld.global.nc.f64 	%fd106, [%rd1+136];
	fma.rn.f64 	%fd107, %fd106, %fd284, %fd105;
	ld.global.nc.f64 	%fd108, [%rd1+144];
	fma.rn.f64 	%fd109, %fd108, %fd283, %fd107;
	ld.global.nc.f64 	%fd110, [%rd1+152];
	fma.rn.f64 	%fd111, %fd110, %fd282, %fd109;
	st.shared.f64 	[%r16+600], %fd111;
	ld.global.nc.f64 	%fd112, [%rd1+160];
	fma.rn.f64 	%fd113, %fd112, %fd286, 0d0000000000000000;
	ld.global.nc.f64 	%fd114, [%rd1+168];
	fma.rn.f64 	%fd115, %fd114, %fd285, %fd113;
	ld.global.nc.f64 	%fd116, [%rd1+176];
	fma.rn.f64 	%fd117, %fd116, %fd284, %fd115;
	ld.global.nc.f64 	%fd118, [%rd1+184];
	fma.rn.f64 	%fd119, %fd118, %fd283, %fd117;
	ld.global.nc.f64 	%fd120, [%rd1+192];
	fma.rn.f64 	%fd121, %fd120, %fd282, %fd119;
	st.shared.f64 	[%r16+800], %fd121;
$L__BB96_4:
	setp.gt.u32 	%p3, %r1, 24;
	bar.sync 	0;
	@%p3 bra 	$L__BB96_6;
	mad.lo.s32 	%r17, %r6, 160, %r7;
	shl.b32 	%r18, %r4, 3;
	add.s32 	%r19, %r17, %r18;
	ld.shared.f64 	%fd122, [%r19];
	ld.shared.f64 	%fd123, [%r19+40];
	ld.shared.f64 	%fd124, [%r19+80];
	ld.shared.f64 	%fd125, [%r19+120];
	ld.shared.f64 	%fd126, [%r19+160];
	ld.global.nc.f64 	%fd127, [%rd1];
	fma.rn.f64 	%fd128, %fd127, %fd122, 0d0000000000000000;
	ld.global.nc.f64 	%fd129, [%rd1+8];
	fma.rn.f64 	%fd130, %fd129, %fd123, %fd128;
	ld.global.nc.f64 	%fd131, [%rd1+16];
	fma.rn.f64 	%fd132, %fd131, %fd124, %fd130;
	ld.global.nc.f64 	%fd133, [%rd1+24];
	fma.rn.f64 	%fd134, %fd133, %fd125, %fd132;
	ld.global.nc.f64 	%fd135, [%rd1+32];
	fma.rn.f64 	%fd136, %fd135, %fd126, %fd134;
	st.shared.f64 	[%r19], %fd136;
	ld.global.nc.f64 	%fd137, [%rd1+40];
	fma.rn.f64 	%fd138, %fd137, %fd122, 0d0000000000000000;
	ld.global.nc.f64 	%fd139, [%rd1+48];
	fma.rn.f64 	%fd140, %fd139, %fd123, %fd138;
	ld.global.nc.f64 	%fd141, [%rd1+56];
	fma.rn.f64 	%fd142, %fd141, %fd124, %fd140;
	ld.global.nc.f64 	%fd143, [%rd1+64];
	fma.rn.f64 	%fd144, %fd143, %fd125, %fd142;
	ld.global.nc.f64 	%fd145, [%rd1+72];
	fma.rn.f64 	%fd146, %fd145, %fd126, %fd144;
	st.shared.f64 	[%r19+40], %fd146;
	ld.global.nc.f64 	%fd147, [%rd1+80];
	fma.rn.f64 	%fd148, %fd147, %fd122, 0d0000000000000000;
	ld.global.nc.f64 	%fd149, [%rd1+88];
	fma.rn.f64 	%fd150, %fd149, %fd123, %fd148;
	ld.global.nc.f64 	%fd151, [%rd1+96];
	fma.rn.f64 	%fd152, %fd151, %fd124, %fd150;
	ld.global.nc.f64 	%fd153, [%rd1+104];
	fma.rn.f64 	%fd154, %fd153, %fd125, %fd152;
	ld.global.nc.f64 	%fd155, [%rd1+112];
	fma.rn.f64 	%fd156, %fd155, %fd126, %fd154;
	st.shared.f64 	[%r19+80], %fd156;
	ld.global.nc.f64 	%fd157, [%rd1+120];
	fma.rn.f64 	%fd158, %fd157, %fd122, 0d0000000000000000;
	ld.global.nc.f64 	%fd159, [%rd1+128];
	fma.rn.f64 	%fd160, %fd159, %fd123, %fd158;
	ld.global.nc.f64 	%fd161, [%rd1+136];
	fma.rn.f64 	%fd162, %fd161, %fd124, %fd160;
	ld.global.nc.f64 	%fd163, [%rd1+144];
	fma.rn.f64 	%fd164, %fd163, %fd125, %fd162;
	ld.global.nc.f64 	%fd165, [%rd1+152];
	fma.rn.f64 	%fd166, %fd165, %fd126, %fd164;
	st.shared.f64 	[%r19+120], %fd166;
	ld.global.nc.f64 	%fd167, [%rd1+160];
	fma.rn.f64 	%fd168, %fd167, %fd122, 0d0000000000000000;
	ld.global.nc.f64 	%fd169, [%rd1+168];
	fma.rn.f64 	%fd170, %fd169, %fd123, %fd168;
	ld.global.nc.f64 	%fd171, [%rd1+176];
	fma.rn.f64 	%fd172, %fd171, %fd124, %fd170;
	ld.global.nc.f64 	%fd173, [%rd1+184];
	fma.rn.f64 	%fd174, %fd173, %fd125, %fd172;
	ld.global.nc.f64 	%fd175, [%rd1+192];
	fma.rn.f64 	%fd176, %fd175, %fd126, %fd174;
	st.shared.f64 	[%r19+160], %fd176;
$L__BB96_6:
	ld.param.u32 	%r54, [_Z40massMatrixMultiplyMonolithicGlobalKernelILi5ELi5ELi5EEviPKdS1_S1_S1_Pd_param_0];
	setp.ge.s32 	%p4, %r3, %r54;
	bar.sync 	0;
	cvt.u32.u16 	%r8, %rs3;
	mul.wide.u16 	%r20, %rs3, 200;
	add.s32 	%r21, %r5, %r20;
	mad.lo.s32 	%r22, %r4, 40, %r21;
	ld.shared.f64 	%fd11, [%r22];
	ld.shared.f64 	%fd12, [%r22+8];
	ld.shared.f64 	%fd13, [%r22+16];
	ld.shared.f64 	%fd14, [%r22+24];
	ld.shared.f64 	%fd15, [%r22+32];
	mov.b32 	%r23, {%rs3, %rs2};
	mov.b32 	%r24, 0;
	mov.b32 	%r25, 1305;
	dp2a.lo.u32.u32 	%r26, %r23, %r25, %r24;
	mad.lo.s32 	%r27, %r3, 125, %r26;
	ld.global.nc.f64 	%fd16, [%rd1];
	fma.rn.f64 	%fd178, %fd16, %fd11, 0d0000000000000000;
	ld.global.nc.f64 	%fd17, [%rd1+8];
	fma.rn.f64 	%fd179, %fd17, %fd12, %fd178;
	ld.global.nc.f64 	%fd18, [%rd1+16];
	fma.rn.f64 	%fd180, %fd18, %fd13, %fd179;
	ld.global.nc.f64 	%fd19, [%rd1+24];
	fma.rn.f64 	%fd181, %fd19, %fd14, %fd180;
	ld.global.nc.f64 	%fd20, [%rd1+32];
	fma.rn.f64 	%fd21, %fd20, %fd15, %fd181;
	cvta.to.global.u64 	%rd10, %rd3;
	mul.wide.s32 	%rd11, %r27, 8;
	add.s64 	%rd2, %rd10, %rd11;
	mov.f64 	%fd287, 0d0000000000000000;
	@%p4 bra 	$L__BB96_8;
	ld.global.nc.f64 	%fd287, [%rd2];
$L__BB96_8:
	ld.param.u32 	%r55, [_Z40massMatrixMultiplyMonolithicGlobalKernelILi5ELi5ELi5EEviPKdS1_S1_S1_Pd_param_0];
	setp.ge.s32 	%p5, %r3, %r55;
	mul.f64 	%fd296, %fd21, %fd287;
	ld.global.nc.f64 	%fd25, [%rd1+40];
	fma.rn.f64 	%fd183, %fd25, %fd11, 0d0000000000000000;
	ld.global.nc.f64 	%fd26, [%rd1+48];
	fma.rn.f64 	%fd184, %fd26, %fd12, %fd183;
	ld.global.nc.f64 	%fd27, [%rd1+56];
	fma.rn.f64 	%fd185, %fd27, %fd13, %fd184;
	ld.global.nc.f64 	%fd28, [%rd1+64];
	fma.rn.f64 	%fd186, %fd28, %fd14, %fd185;
	ld.global.nc.f64 	%fd29, [%rd1+72];
	fma.rn.f64 	%fd30, %fd29, %fd15, %fd186;
	mov.f64 	%fd288, 0d0000000000000000;
	@%p5 bra 	$L__BB96_10;
	ld.global.nc.f64 	%fd288, [%rd2+8];
$L__BB96_10:
	ld.param.u32 	%r56, [_Z40massMatrixMultiplyMonolithicGlobalKernelILi5ELi5ELi5EEviPKdS1_S1_S1_Pd_param_0];
	setp.ge.s32 	%p6, %r3, %r56;
	mul.f64 	%fd295, %fd30, %fd288;
	ld.global.nc.f64 	%fd34, [%rd1+80];
	fma.rn.f64 	%fd188, %fd34, %fd11, 0d0000000000000000;
	ld.global.nc.f64 	%fd35, [%rd1+88];
	fma.rn.f64 	%fd189, %fd35, %fd12, %fd188;
	ld.global.nc.f64 	%fd36, [%rd1+96];
	fma.rn.f64 	%fd190, %fd36, %fd13, %fd189;
	ld.global.nc.f64 	%fd37, [%rd1+104];
	fma.rn.f64 	%fd191, %fd37, %fd14, %fd190;
	ld.global.nc.f64 	%fd38, [%rd1+112];
	fma.rn.f64 	%fd39, %fd38, %fd15, %fd191;
	mov.f64 	%fd289, 0d0000000000000000;
	@%p6 bra 	$L__BB96_12;
	ld.global.nc.f64 	%fd289, [%rd2+16];
$L__BB96_12:
	ld.param.u32 	%r57, [_Z40massMatrixMultiplyMonolithicGlobalKernelILi5ELi5ELi5EEviPKdS1_S1_S1_Pd_param_0];
	setp.ge.s32 	%p7, %r3, %r57;
	mul.f64 	%fd294, %fd39, %fd289;
	ld.global.nc.f64 	%fd43, [%rd1+120];
	fma.rn.f64 	%fd193, %fd43, %fd11, 0d0000000000000000;
	ld.global.nc.f64 	%fd44, [%rd1+128];
	fma.rn.f64 	%fd194, %fd44, %fd12, %fd193;
	ld.global.nc.f64 	%fd45, [%rd1+136];
	fma.rn.f64 	%fd195, %fd45, %fd13, %fd194;
	ld.global.nc.f64 	%fd46, [%rd1+144];
	fma.rn.f64 	%fd196, %fd46, %fd14, %fd195;
	ld.global.nc.f64 	%fd47, [%rd1+152];
	fma.rn.f64 	%fd48, %fd47, %fd15, %fd196;
	mov.f64 	%fd290, 0d0000000000000000;
	@%p7 bra 	$L__BB96_14;
	ld.global.nc.f64 	%fd290, [%rd2+24];
$L__BB96_14:
	ld.param.u32 	%r58, [_Z40massMatrixMultiplyMonolithicGlobalKernelILi5ELi5ELi5EEviPKdS1_S1_S1_Pd_param_0];
	setp.ge.s32 	%p8, %r3, %r58;
	mul.f64 	%fd293, %fd48, %fd290;
	ld.global.nc.f64 	%fd52, [%rd1+160];
	fma.rn.f64 	%fd198, %fd52, %fd11, 0d0000000000000000;
	ld.global.nc.f64 	%fd53, [%rd1+168];
	fma.rn.f64 	%fd199, %fd53, %fd12, %fd198;
	ld.global.nc.f64 	%fd54, [%rd1+176];
	fma.rn.f64 	%fd200, %fd54, %fd13, %fd199;
	ld.global.nc.f64 	%fd55, [%rd1+184];
	fma.rn.f64 	%fd201, %fd55, %fd14, %fd200;
	ld.global.nc.f64 	%fd56, [%rd1+192];
	fma.rn.f64 	%fd57, %fd56, %fd15, %fd201;
	mov.f64 	%fd291, 0d0000000000000000;
	@%p8 bra 	$L__BB96_16;
	ld.global.nc.f64 	%fd291, [%rd2+32];
$L__BB96_16:
	setp.gt.u32 	%p9, %r1, 24;
	mul.f64 	%fd292, %fd57, %fd291;
	fma.rn.f64 	%fd202, %fd16, %fd296, 0d0000000000000000;
	fma.rn.f64 	%fd203, %fd25, %fd295, %fd202;
	fma.rn.f64 	%fd204, %fd34, %fd294, %fd203;
	fma.rn.f64 	%fd205, %fd43, %fd293, %fd204;
	fma.rn.f64 	%fd206, %fd52, %fd292, %fd205;
	mov.u32 	%r28, %tid.y;
	mov.u32 	%r29, _ZZ40massMatrixMultiplyMonolithicGlobalKernelILi5ELi5ELi5EEviPKdS1_S1_S1_PdE6s_tmp1;
	mad.lo.s32 	%r30, %r28, 1000, %r29;
	mad.lo.s32 	%r31, %r8, 200, %r30;
	mad.lo.s32 	%r32, %r4, 40, %r31;
	st.shared.f64 	[%r32], %fd206;
	fma.rn.f64 	%fd207, %fd17, %fd296, 0d0000000000000000;
	fma.rn.f64 	%fd208, %fd26, %fd295, %fd207;
	fma.rn.f64 	%fd209, %fd35, %fd294, %fd208;
	fma.rn.f64 	%fd210, %fd44, %fd293, %fd209;
	fma.rn.f64 	%fd211, %fd53, %fd292, %fd210;
	st.shared.f64 	[%r32+8], %fd211;
	fma.rn.f64 	%fd212, %fd18, %fd296, 0d0000000000000000;
	fma.rn.f64 	%fd213, %fd27, %fd295, %fd212;
	fma.rn.f64 	%fd214, %fd36, %fd294, %fd213;
	fma.rn.f64 	%fd215, %fd45, %fd293, %fd214;
	fma.rn.f64 	%fd216, %fd54, %fd292, %fd215;
	st.shared.f64 	[%r32+16], %fd216;
	fma.rn.f64 	%fd217, %fd19, %fd296, 0d0000000000000000;
	fma.rn.f64 	%fd218, %fd28, %fd295, %fd217;
	fma.rn.f64 	%fd219, %fd37, %fd294, %fd218;
	fma.rn.f64 	%fd220, %fd46, %fd293, %fd219;
	fma.rn.f64 	%fd221, %fd55, %fd292, %fd220;
	st.shared.f64 	[%r32+24], %fd221;
	fma.rn.f64 	%fd222, %fd20, %fd296, 0d0000000000000000;
	fma.rn.f64 	%fd223, %fd29, %fd295, %fd222;
	fma.rn.f64 	%fd224, %fd38, %fd294, %fd223;
	fma.rn.f64 	%fd225, %fd47, %fd293, %fd224;
	fma.rn.f64 	%fd226, %fd56, %fd292, %fd225;
	st.shared.f64 	[%r32+32], %fd226;
	bar.sync 	0;
	@%p9 bra 	$L__BB96_18;
	mov.u32 	%r33, %tid.y;
	mov.u32 	%r34, _ZZ40massMatrixMultiplyMonolithicGlobalKernelILi5ELi5ELi5EEviPKdS1_S1_S1_PdE6s_tmp1;
	mad.lo.s32 	%r35, %r33, 1000, %r34;
	mad.lo.s32 	%r36, %r8, 200, %r35;
	mad.lo.s32 	%r37, %r4, 40, %r36;
	shl.b32 	%r38, %r4, 5;
	sub.s32 	%r39, %r37, %r38;
	ld.shared.f64 	%fd227, [%r39];
	ld.shared.f64 	%fd228, [%r39+40];
	ld.shared.f64 	%fd229, [%r39+80];
	ld.shared.f64 	%fd230, [%r39+120];
	ld.shared.f64 	%fd231, [%r39+160];
	fma.rn.f64 	%fd232, %fd16, %fd227, 0d0000000000000000;
	fma.rn.f64 	%fd233, %fd25, %fd228, %fd232;
	fma.rn.f64 	%fd234, %fd34, %fd229, %fd233;
	fma.rn.f64 	%fd235, %fd43, %fd230, %fd234;
	fma.rn.f64 	%fd236, %fd52, %fd231, %fd235;
	st.shared.f64 	[%r39], %fd236;
	fma.rn.f64 	%fd237, %fd17, %fd227, 0d0000000000000000;
	fma.rn.f64 	%fd238, %fd26, %fd228, %fd237;
	fma.rn.f64 	%fd239, %fd35, %fd229, %fd238;
	fma.rn.f64 	%fd240, %fd44, %fd230, %fd239;
	fma.rn.f64 	%fd241, %fd53, %fd231, %fd240;
	st.shared.f64 	[%r39+40], %fd241;
	fma.rn.f64 	%fd242, %fd18, %fd227, 0d0000000000000000;
	fma.rn.f64 	%fd243, %fd27, %fd228, %fd242;
	fma.rn.f64 	%fd244, %fd36, %fd229, %fd243;
	fma.rn.f64 	%fd245, %fd45, %fd230, %fd244;
	fma.rn.f64 	%fd246, %fd54, %fd231, %fd245;
	st.shared.f64 	[%r39+80], %fd246;
	fma.rn.f64 	%fd247, %fd19, %fd227, 0d0000000000000000;
	fma.rn.f64 	%fd248, %fd28, %fd228, %fd247;
	fma.rn.f64 	%fd249, %fd37, %fd229, %fd248;
	fma.rn.f64 	%fd250, %fd46, %fd230, %fd249;
	fma.rn.f64 	%fd251, %fd55, %fd231, %fd250;
	st.shared.f64 	[%r39+120], %fd251;
	fma.rn.f64 	%fd252, %fd20, %fd227, 0d0000000000000000;
	fma.rn.f64 	%fd253, %fd29, %fd228, %fd252;
	fma.rn.f64 	%fd254, %fd38, %fd229, %fd253;
	fma.rn.f64 	%fd255, %fd47, %fd230, %fd254;
	fma.rn.f64 	%fd256, %fd56, %fd231, %fd255;
	st.shared.f64 	[%r39+160], %fd256;
$L__BB96_18:
	mov.u32 	%r9, %tid.x;
	setp.gt.u32 	%p10, %r9, 24;
	bar.sync 	0;
	@%p10 bra 	$L__BB96_20;
	mov.u32 	%r40, %tid.y;
	mov.u32 	%r41, _ZZ40massMatrixMultiplyMonolithicGlobalKernelILi5ELi5ELi5EEviPKdS1_S1_S1_PdE6s_tmp1;
	mad.lo.s32 	%r42, %r40, 1000, %r41;
	mad.lo.s32 	%r43, %r8, 200, %r42;
	mad.lo.s32 	%r44, %r8, -160, %r43;
	shl.b32 	%r45, %r4, 3;
	add.s32 	%r46, %r44, %r45;
	ld.shared.f64 	%fd257, [%r46];
	ld.shared.f64 	%fd258, [%r46+200];
	ld.shared.f64 	%fd259, [%r46+400];
	ld.shared.f64 	%fd260, [%r46+600];
	ld.shared.f64 	%fd261, [%r46+800];
	fma.rn.f64 	%fd262, %fd16, %fd257, 0d0000000000000000;
	fma.rn.f64 	%fd263, %fd25, %fd258, %fd262;
	fma.rn.f64 	%fd264, %fd34, %fd259, %fd263;
	fma.rn.f64 	%fd265, %fd43, %fd260, %fd264;
	fma.rn.f64 	%fd296, %fd52, %fd261, %fd265;
	fma.rn.f64 	%fd266, %fd17, %fd257, 0d0000000000000000;
	fma.rn.f64 	%fd267, %fd26, %fd258, %fd266;
	fma.rn.f64 	%fd268, %fd35, %fd259, %fd267;
	fma.rn.f64 	%fd269, %fd44, %fd260, %fd268;
	fma.rn.f64 	%fd295, %fd53, %fd261, %fd269;
	fma.rn.f64 	%fd270, %fd18, %fd257, 0d0000000000000000;
	fma.rn.f64 	%fd271, %fd27, %fd258, %fd270;
	fma.rn.f64 	%fd272, %fd36, %fd259, %fd271;
	fma.rn.f64 	%fd273, %fd45, %fd260, %fd272;
	fma.rn.f64 	%fd294, %fd54, %fd261, %fd273;
	fma.rn.f64 	%fd274, %fd19, %fd257, 0d0000000000000000;
	fma.rn.f64 	%fd275, %fd28, %fd258, %fd274;
	fma.rn.f64 	%fd276, %fd37, %fd259, %fd275;
	fma.rn.f64 	%fd277, %fd46, %fd260, %fd276;
	fma.rn.f64 	%fd293, %fd55, %fd261, %fd277;
	fma.rn.f64 	%fd278, %fd20, %fd257, 0d0000000000000000;
	fma.rn.f64 	%fd279, %fd29, %fd258, %fd278;
	fma.rn.f64 	%fd280, %fd38, %fd259, %fd279;
	fma.rn.f64 	%fd281, %fd47, %fd260, %fd280;
	fma.rn.f64 	%fd292, %fd56, %fd261, %fd281;
$L__BB96_20:
	ld.param.u32 	%r59, [_Z40massMatrixMultiplyMonolithicGlobalKernelILi5ELi5ELi5EEviPKdS1_S1_S1_Pd_param_0];
	setp.gt.u32 	%p11, %r9, 24;
	mov.u32 	%r47, %ctaid.x;
	mov.u32 	%r48, %tid.y;
	mad.lo.s32 	%r49, %r47, 5, %r48;
	setp.ge.s32 	%p12, %r49, %r59;
	bar.sync 	0;
	or.pred  	%p13, %p11, %p12;
	@%p13 bra 	$L__BB96_22;
	ld.param.u64 	%rd15, [_Z40massMatrixMultiplyMonolithicGlobalKernelILi5ELi5ELi5EEviPKdS1_S1_S1_Pd_param_5];
	mad.lo.s32 	%r53, %r49, 125, %r9;
	cvta.to.global.u64 	%rd12, %rd15;
	mul.wide.s32 	%rd13, %r53, 8;
	add.s64 	%rd14, %rd12, %rd13;
	st.global.f64 	[%rd14], %fd296;
	st.global.f64 	[%rd14+200], %fd295;
	st.global.f64 	[%rd14+400], %fd294;
	st.global.f64 	[%rd14+600], %fd293;
	st.global.f64 	[%rd14+800], %fd292;
$L__BB96_22:
	ret;

}
	// .globl	_Z42massMatrixMultiplyMonolithicConstantKernelILi5ELi5ELi5EEviPKdS1_S1_S1_Pd
.visible .entry _Z42massMatrixMultiplyMonolithicConstantKernelILi5ELi5ELi5EEviPKdS1_S1_S1_Pd(
	.param .u32 _Z42massMatrixMultiplyMonolithicConstantKernelILi5ELi5ELi5EEviPKdS1_S1_S1_Pd_param_0,
	.param .u64 .ptr .align 1 _Z42massMatrixMultiplyMonolithicConstantKernelILi5ELi5ELi5EEviPKdS1_S1_S1_Pd_param_1,
	.param .u64 .ptr .align 1 _Z42massMatrixMultiplyMonolithicConstantKernelILi5ELi5ELi5EEviPKdS1_S1_S1_Pd_param_2,
	.param .u64 .ptr .align 1 _Z42massMatrixMultiplyMonolithicConstantKernelILi5ELi5ELi5EEviPKdS1_S1_S1_Pd_param_3,
	.param .u64 .ptr .align 1 _Z42massMatrixMultiplyMonolithicConstantKernelILi5ELi5ELi5EEviPKdS1_S1_S1_Pd_param_4,
	.param .u64 .ptr .align 1 _Z42massMatrixMultiplyMonolithicConstantKernelILi5ELi5ELi5EEviPKdS1_S1_S1_Pd_param_5
)
{
	.reg .pred 	%p<14>;
	.reg .b16 	%rs<9>;
	.reg .b32 	%r<34>;
	.reg .b64 	%rd<14>;
	.reg .b64 	%fd<296>;
	// demoted variable
	.shared .align 8 .b8 _ZZ42massMatrixMultiplyMonolithicConstantKernelILi5ELi5ELi5EEviPKdS1_S1_S1_PdE6s_tmp1[5000];
	ld.param.u32 	%r12, [_Z42massMatrixMultiplyMonolithicConstantKernelILi5ELi5ELi5EEviPKdS1_S1_S1_Pd_param_0];
	ld.param.u64 	%rd2, [_Z42massMatrixMultiplyMonolithicConstantKernelILi5ELi5ELi5EEviPKdS1_S1_S1_Pd_param_1];
	ld.param.u64 	%rd3, [_Z42massMatrixMultiplyMonolithicConstantKernelILi5ELi5ELi5EEviPKdS1_S1_S1_Pd_param_4];
	mov.u32 	%r1, %tid.x;
	mov.u32 	%r2, %tid.y;
	mov.u32 	%r13, %ctaid.x;
	mad.lo.s32 	%r3, %r13, 5, %r2;
	cvt.u16.u32 	%rs1, %r1;
	mul.hi.u16 	%rs3, %rs1, 13108;
	mul.lo.s16 	%rs4, %rs3, 5;
	sub.s16 	%rs2, %rs1, %rs4;
	cvt.u32.u16 	%r4, %rs2;
	setp.ge.s32 	%p1, %r3, %r12;
	@%p1 bra 	$L__BB97_2;
	cvta.to.global.u64 	%rd5, %rd3;
	mad.lo.s32 	%r14, %r3, 125, %r1;
	mul.wide.s32 	%rd6, %r14, 8;
	add.s64 	%rd7, %rd5, %rd6;
	ld.global.nc.f64 	%fd285, [%rd7];
	ld.global.nc.f64 	%fd284, [%rd7+200];
	ld.global.nc.f64 	%fd283, [%rd7+400];
	ld.global.nc.f64 	%fd282, [%rd7+600];
	ld.global.nc.f64 	%fd281, [%rd7+800];
$L__BB97_2:
	bar.sync 	0;
	setp.gt.u32 	%p2, %r1, 24;
	ld.const.f64 	%fd11, [const_DofToQuad];
	ld.const.f64 	%fd12, [const_DofToQuad+8];
	ld.const.f64 	%fd13, [const_DofToQuad+16];
	ld.const.f64 	%fd14, [const_DofToQuad+24];
	ld.const.f64 	%fd15, [const_DofToQuad+32];
	mov.u32 	%r15, _ZZ42massMatrixMultiplyMonolithicConstantKernelILi5ELi5ELi5EEviPKdS1_S1_S1_PdE6s_tmp1;
	mad.lo.s32 	%r5, %r2, 1000, %r15;
	mul.lo.s16 	%rs6, %rs1, 205;
	shr.u16 	%rs7, %rs6, 10;
	cvt.u32.u16 	%r6, %rs7;
	mul.wide.u16 	%r16, %rs7, 40;
	add.s32 	%r7, %r5, %r16;
	@%p2 bra 	$L__BB97_4;
	shl.b32 	%r17, %r4, 3;
	add.s32 	%r18, %r7, %r17;
	fma.rn.f64 	%fd72, %fd11, %fd285, 0d0000000000000000;
	fma.rn.f64 	%fd73, %fd12, %fd284, %fd72;
	fma.rn.f64 	%fd74, %fd13, %fd283, %fd73;
	fma.rn.f64 	%fd75, %fd14, %fd282, %fd74;
	fma.rn.f64 	%fd76, %fd15, %fd281, %fd75;
	st.shared.f64 	[%r18], %fd76;
	ld.const.f64 	%fd77, [const_DofToQuad+40];
	fma.rn.f64 	%fd78, %fd77, %fd285, 0d0000000000000000;
	ld.const.f64 	%fd79, [const_DofToQuad+48];
	fma.rn.f64 	%fd80, %fd79, %fd284, %fd78;
	ld.const.f64 	%fd81, [const_DofToQuad+56];
	fma.rn.f64 	%fd82, %fd81, %fd283, %fd80;
	ld.const.f64 	%fd83, [const_DofToQuad+64];
	fma.rn.f64 	%fd84, %fd83, %fd282, %fd82;
	ld.const.f64 	%fd85, [const_DofToQuad+72];
	fma.rn.f64 	%fd86, %fd85, %fd281, %fd84;
	st.shared.f64 	[%r18+200], %fd86;
	ld.const.f64 	%fd87, [const_DofToQuad+80];
	fma.rn.f64 	%fd88, %fd87, %fd285, 0d0000000000000000;
	ld.const.f64 	%fd89, [const_DofToQuad+88];
	fma.rn.f64 	%fd90, %fd89, %fd284, %fd88;
	ld.const.f64 	%fd91, [const_DofToQuad+96];
	fma.rn.f64 	%fd92, %fd91, %fd283, %fd90;
	ld.const.f64 	%fd93, [const_DofToQuad+104];
	fma.rn.f64 	%fd94, %fd93, %fd282, %fd92;
	ld.const.f64 	%fd95, [const_DofToQuad+112];
	fma.rn.f64 	%fd96, %fd95, %fd281, %fd94;
	st.shared.f64 	[%r18+400], %fd96;
	ld.const.f64 	%fd97, [const_DofToQuad+120];
	fma.rn.f64 	%fd98, %fd97, %fd285, 0d0000000000000000;
	ld.const.f64 	%fd99, [const_DofToQuad+128];
	fma.rn.f64 	%fd100, %fd99, %fd284, %fd98;
	ld.const.f64 	%fd101, [const_DofToQuad+136];
	fma.rn.f64 	%fd102, %fd101, %fd283, %fd100;
	ld.const.f64 	%fd103, [const_DofToQuad+144];
	fma.rn.f64 	%fd104, %fd103, %fd282, %fd102;
	ld.const.f64 	%fd105, [const_DofToQuad+152];
	fma.rn.f64 	%fd106, %fd105, %fd281, %fd104;
	st.shared.f64 	[%r18+600], %fd106;
	ld.const.f64 	%fd107, [const_DofToQuad+160];
	fma.rn.f64 	%fd108, %fd107, %fd285, 0d0000000000000000;
	ld.const.f64 	%fd109, [const_DofToQuad+168];
	fma.rn.f64 	%fd110, %fd109, %fd284, %fd108;
	ld.const.f64 	%fd111, [const_DofToQuad+176];
	fma.rn.f64 	%fd112, %fd111, %fd283, %fd110;
	ld.const.f64 	%fd113, [const_DofToQuad+184];
	fma.rn.f64 	%fd114, %fd113, %fd282, %fd112;
	ld.const.f64 	%fd115, [const_DofToQuad+192];
	fma.rn.f64 	%fd116, %fd115, %fd281, %fd114;
	st.shared.f64 	[%r18+800], %fd116;
$L__BB97_4:
	setp.gt.u32 	%p3, %r1, 24;
	bar.sync 	0;
	@%p3 bra 	$L__BB97_6;
	mad.lo.s32 	%r19, %r6, 160, %r7;
	shl.b32 	%r20, %r4, 3;
	add.s32 	%r21, %r19, %r20;
	ld.shared.f64 	%fd117, [%r21];
	ld.shared.f64 	%fd118, [%r21+40];
	ld.shared.f64 	%fd119, [%r21+80];
	ld.shared.f64 	%fd120, [%r21+120];
	ld.shared.f64 	%fd121, [%r21+160];
	fma.rn.f64 	%fd122, %fd11, %fd117, 0d0000000000000000;
	fma.rn.f64 	%fd123, %fd12, %fd118, %fd122;
	fma.rn.f64 	%fd124, %fd13, %fd119, %fd123;
	fma.rn.f64 	%fd125, %fd14, %fd120, %fd124;
	fma.rn.f64 	%fd126, %fd15, %fd121, %fd125;
	st.shared.f64 	[%r21], %fd126;
	ld.const.f64 	%fd127, [const_DofToQuad+40];
	fma.rn.f64 	%fd128, %fd127, %fd117, 0d0000000000000000;
	ld.const.f64 	%fd129, [const_DofToQuad+48];
	fma.rn.f64 	%fd130, %fd129, %fd118, %fd128;
	ld.const.f64 	%fd131, [const_DofToQuad+56];
	fma.rn.f64 	%fd132, %fd131, %fd119, %fd130;
	ld.const.f64 	%fd133, [const_DofToQuad+64];
	fma.rn.f64 	%fd134, %fd133, %fd120, %fd132;
	ld.const.f64 	%fd135, [const_DofToQuad+72];
	fma.rn.f64 	%fd136, %fd135, %fd121, %fd134;
	st.shared.f64 	[%r21+40], %fd136;
	ld.const.f64 	%fd137, [const_DofToQuad+80];
	fma.rn.f64 	%fd138, %fd137, %fd117, 0d0000000000000000;
	ld.const.f64 	%fd139, [const_DofToQuad+88];
	fma.rn.f64 	%fd140, %fd139, %fd118, %fd138;
	ld.const.f64 	%fd141, [const_DofToQuad+96];
	fma.rn.f64 	%fd142, %fd141, %fd119, %fd140;
	ld.const.f64 	%fd143, [const_DofToQuad+104];
	fma.rn.f64 	%fd144, %fd143, %fd120, %fd142;
	ld.const.f64 	%fd145, [const_DofToQuad+112];
	fma.rn.f64 	%fd146, %fd145, %fd121, %fd144;
	st.shared.f64 	[%r21+80], %fd146;
	ld.const.f64 	%fd147, [const_DofToQuad+120];
	fma.rn.f64 	%fd148, %fd147, %fd117, 0d0000000000000000;
	ld.const.f64 	%fd149, [const_DofToQuad+128];
	fma.rn.f64 	%fd150, %fd149, %fd118, %fd148;
	ld.const.f64 	%fd151, [const_DofToQuad+136];
	fma.rn.f64 	%fd152, %fd151, %fd119, %fd150;
	ld.const.f64 	%fd153, [const_DofToQuad+144];
	fma.rn.f64 	%fd154, %fd153, %fd120, %fd152;
	ld.const.f64 	%fd155, [const_DofToQuad+152];
	fma.rn.f64 	%fd156, %fd155, %fd121, %fd154;
	st.shared.f64 	[%r21+120], %fd156;
	ld.const.f64 	%fd157, [const_DofToQuad+160];
	fma.rn.f64 	%fd158, %fd157, %fd117, 0d0000000000000000;
	ld.const.f64 	%fd159, [const_DofToQuad+168];
	fma.rn.f64 	%fd160, %fd159, %fd118, %fd158;
	ld.const.f64 	%fd161, [const_DofToQuad+176];
	fma.rn.f64 	%fd162, %fd161, %fd119, %fd160;
	ld.const.f64 	%fd163, [const_DofToQuad+184];
	fma.rn.f64 	%fd164, %fd163, %fd120, %fd162;
	ld.const.f64 	%fd165, [const_DofToQuad+192];
	fma.rn.f64 	%fd166, %fd165, %fd121, %fd164;
	st.shared.f64 	[%r21+160], %fd166;
$L__BB97_6:
	setp.ge.s32 	%p4, %r3, %r12;
	bar.sync 	0;
	cvt.u32.u16 	%r8, %rs3;
	mul.wide.u16 	%r22, %rs3, 200;
	add.s32 	%r9, %r5, %r22;
	mad.lo.s32 	%r10, %r4, 40, %r9;
	ld.shared.f64 	%fd16, [%r10];
	ld.shared.f64 	%fd17, [%r10+8];
	ld.shared.f64 	%fd18, [%r10+16];
	ld.shared.f64 	%fd19, [%r10+24];
	ld.shared.f64 	%fd20, [%r10+32];
	mov.b32 	%r23, {%rs3, %rs2};
	mov.b32 	%r24, 0;
	mov.b32 	%r25, 1305;
	dp2a.lo.u32.u32 	%r26, %r23, %r25, %r24;
	mul.lo.s32 	%r11, %r3, 125;
	add.s32 	%r27, %r11, %r26;
	fma.rn.f64 	%fd168, %fd11, %fd16, 0d0000000000000000;
	fma.rn.f64 	%fd169, %fd12, %fd17, %fd168;
	fma.rn.f64 	%fd170, %fd13, %fd18, %fd169;
	fma.rn.f64 	%fd171, %fd14, %fd19, %fd170;
	fma.rn.f64 	%fd21, %fd15, %fd20, %fd171;
	cvta.to.global.u64 	%rd8, %rd2;
	mul.wide.s32 	%rd9, %r27, 8;
	add.s64 	%rd1, %rd8, %rd9;
	mov.f64 	%fd286, 0d0000000000000000;
	@%p4 bra 	$L__BB97_8;
	ld.global.nc.f64 	%fd286, [%rd1];
$L__BB97_8:
	setp.ge.s32 	%p5, %r3, %r12;
	mul.f64 	%fd295, %fd21, %fd286;
	ld.const.f64 	%fd25, [const_DofToQuad+40];
	fma.rn.f64 	%fd173, %fd25, %fd16, 0d0000000000000000;
	ld.const.f64 	%fd26, [const_DofToQuad+48];
	fma.rn.f64 	%fd174, %fd26, %fd17, %fd173;
	ld.const.f64 	%fd27, [const_DofToQuad+56];
	fma.rn.f64 	%fd175, %fd27, %fd18, %fd174;
	ld.const.f64 	%fd28, [const_DofToQuad+64];
	fma.rn.f64 	%fd176, %fd28, %fd19, %fd175;
	ld.const.f64 	%fd29, [const_DofToQuad+72];
	fma.rn.f64 	%fd30, %fd29, %fd20, %fd176;
	mov.f64 	%fd287, 0d0000000000000000;
	@%p5 bra 	$L__BB97_10;
	ld.global.nc.f64 	%fd287, [%rd1+8];
$L__BB97_10:
	setp.ge.s32 	%p6, %r3, %r12;
	mul.f64 	%fd294, %fd30, %fd287;
	ld.const.f64 	%fd34, [const_DofToQuad+80];
	fma.rn.f64 	%fd178, %fd34, %fd16, 0d0000000000000000;
	ld.const.f64 	%fd35, [const_DofToQuad+88];
	fma.rn.f64 	%fd179, %fd35, %fd17, %fd178;
	ld.const.f64 	%fd36, [const_DofToQuad+96];
	fma.rn.f64 	%fd180, %fd36, %fd18, %fd179;
	ld.const.f64 	%fd37, [const_DofToQuad+104];
	fma.rn.f64 	%fd181, %fd37, %fd19, %fd180;
	ld.const.f64 	%fd38, [const_DofToQuad+112];
	fma.rn.f64 	%fd39, %fd38, %fd20, %fd181;
	mov.f64 	%fd288, 0d0000000000000000;
	@%p6 bra 	$L__BB97_12;
	ld.global.nc.f64 	%fd288, [%rd1+16];
$L__BB97_12:
	mul.f64 	%fd293, %fd39, %fd288;
	ld.const.f64 	%fd43, [const_DofToQuad+120];
	fma.rn.f64 	%fd183, %fd43, %fd16, 0d0000000000000000;
	ld.const.f64 	%fd44, [const_DofToQuad+128];
	fma.rn.f64 	%fd184, %fd44, %fd17, %fd183;
	ld.const.f64 	%fd45, [const_DofToQuad+136];
	fma.rn.f64 	%fd185, %fd45, %fd18, %fd184;
	ld.const.f64 	%fd46, [const_DofToQuad+144];
	fma.rn.f64 	%fd186, %fd46, %fd19, %fd185;
	ld.const.f64 	%fd47, [const_DofToQuad+152];
	fma.rn.f64 	%fd48, %fd47, %fd20, %fd186;
	mov.f64 	%fd289, 0d0000000000000000;
	@%p6 bra 	$L__BB97_14;
	ld.global.nc.f64 	%fd289, [%rd1+24];
$L__BB97_14:
	mul.f64 	%fd292, %fd48, %fd289;
	ld.const.f64 	%fd52, [const_DofToQuad+160];
	fma.rn.f64 	%fd188, %fd52, %fd16, 0d0000000000000000;
	ld.const.f64 	%fd53, [const_DofToQuad+168];
	fma.rn.f64 	%fd189, %fd53, %fd17, %fd188;
	ld.const.f64 	%fd54, [const_DofToQuad+176];
	fma.rn.f64 	%fd190, %fd54, %fd18, %fd189;
	ld.const.f64 	%fd55, [const_DofToQuad+184];
	fma.rn.f64 	%fd191, %fd55, %fd19, %fd190;
	ld.const.f64 	%fd56, [const_DofToQuad+192];
	fma.rn.f64 	%fd57, %fd56, %fd20, %fd191;
	mov.f64 	%fd290, 0d0000000000000000;
	@%p6 bra 	$L__BB97_16;
	ld.global.nc.f64 	%fd290, [%rd1+32];
$L__BB97_16:
	setp.gt.u32 	%p9, %r1, 24;
	mul.f64 	%fd291, %fd57, %fd290;
	ld.const.f64 	%fd192, [const_DofToQuad];
	fma.rn.f64 	%fd193, %fd192, %fd295, 0d0000000000000000;
	fma.rn.f64 	%fd194, %fd25, %fd294, %fd193;
	fma.rn.f64 	%fd195, %fd34, %fd293, %fd194;
	fma.rn.f64 	%fd196, %fd43, %fd292, %fd195;
	fma.rn.f64 	%fd197, %fd52, %fd291, %fd196;
	st.shared.f64 	[%r10], %fd197;
	fma.rn.f64 	%fd198, %fd12, %fd295, 0d0000000000000000;
	fma.rn.f64 	%fd199, %fd26, %fd294, %fd198;
	fma.rn.f64 	%fd200, %fd35, %fd293, %fd199;
	fma.rn.f64 	%fd201, %fd44, %fd292, %fd200;
	fma.rn.f64 	%fd202, %fd53, %fd291, %fd201;
	st.shared.f64 	[%r10+8], %fd202;
	fma.rn.f64 	%fd203, %fd13, %fd295, 0d0000000000000000;
	fma.rn.f64 	%fd204, %fd27, %fd294, %fd203;
	fma.rn.f64 	%fd205, %fd36, %fd293, %fd204;
	fma.rn.f64 	%fd206, %fd45, %fd292, %fd205;
	fma.rn.f64 	%fd207, %fd54, %fd291, %fd206;
	st.shared.f64 	[%r10+16], %fd207;
	fma.rn.f64 	%fd208, %fd14, %fd295, 0d0000000000000000;
	fma.rn.f64 	%fd209, %fd28, %fd294, %fd208;
	fma.rn.f64 	%fd210, %fd37, %fd293, %fd209;
	fma.rn.f64 	%fd211, %fd46, %fd292, %fd210;
	fma.rn.f64 	%fd212, %fd55, %fd291, %fd211;
	st.shared.f64 	[%r10+24], %fd212;
	fma.rn.f64 	%fd213, %fd15, %fd295, 0d0000000000000000;
	fma.rn.f64 	%fd214, %fd29, %fd294, %fd213;
	fma.rn.f64 	%fd215, %fd38, %fd293, %fd214;
	fma.rn.f64 	%fd216, %fd47, %fd292, %fd215;
	fma.rn.f64 	%fd217, %fd56, %fd291, %fd216;
	st.shared.f64 	[%r10+32], %fd217;
	bar.sync 	0;
	@%p9 bra 	$L__BB97_18;
	shl.b32 	%r28, %r4, 5;
	sub.s32 	%r29, %r10, %r28;
	ld.shared.f64 	%fd218, [%r29];
	ld.shared.f64 	%fd219, [%r29+40];
	ld.shared.f64 	%fd220, [%r29+80];
	ld.shared.f64 	%fd221, [%r29+120];
	ld.shared.f64 	%fd222, [%r29+160];
	ld.const.f64 	%fd223, [const_DofToQuad];
	fma.rn.f64 	%fd224, %fd223, %fd218, 0d0000000000000000;
	fma.rn.f64 	%fd225, %fd25, %fd219, %fd224;
	fma.rn.f64 	%fd226, %fd34, %fd220, %fd225;
	fma.rn.f64 	%fd227, %fd43, %fd221, %fd226;
	fma.rn.f64 	%fd228, %fd52, %fd222, %fd227;
	st.shared.f64 	[%r29], %fd228;
	ld.const.f64 	%fd229, [const_DofToQuad+8];
	fma.rn.f64 	%fd230, %fd229, %fd218, 0d0000000000000000;
	fma.rn.f64 	%fd231, %fd26, %fd219, %fd230;
	fma.rn.f64 	%fd232, %fd35, %fd220, %fd231;
	fma.rn.f64 	%fd233, %fd44, %fd221, %fd232;
	fma.rn.f64 	%fd234, %fd53, %fd222, %fd233;
	st.shared.f64 	[%r29+40], %fd234;
	ld.const.f64 	%fd235, [const_DofToQuad+16];
	fma.rn.f64 	%fd236, %fd235, %fd218, 0d0000000000000000;
	fma.rn.f64 	%fd237, %fd27, %fd219, %fd236;
	fma.rn.f64 	%fd238, %fd36, %fd220, %fd237;
	fma.rn.f64 	%fd239, %fd45, %fd221, %fd238;
	fma.rn.f64 	%fd240, %fd54, %fd222, %fd239;
	st.shared.f64 	[%r29+80], %fd240;
	fma.rn.f64 	%fd241, %fd14, %fd218, 0d0000000000000000;
	fma.rn.f64 	%fd242, %fd28, %fd219, %fd241;
	fma.rn.f64 	%fd243, %fd37, %fd220, %fd242;
	fma.rn.f64 	%fd244, %fd46, %fd221, %fd243;
	fma.rn.f64 	%fd245, %fd55, %fd222, %fd244;
	st.shared.f64 	[%r29+120], %fd245;
	ld.const.f64 	%fd246, [const_DofToQuad+32];
	fma.rn.f64 	%fd247, %fd246, %fd218, 0d0000000000000000;
	fma.rn.f64 	%fd248, %fd29, %fd219, %fd247;
	fma.rn.f64 	%fd249, %fd38, %fd220, %fd248;
	fma.rn.f64 	%fd250, %fd47, %fd221, %fd249;
	fma.rn.f64 	%fd251, %fd56, %fd222, %fd250;
	st.shared.f64 	[%r29+160], %fd251;
$L__BB97_18:
	bar.sync 	0;
	@%p9 bra 	$L__BB97_20;
	mad.lo.s32 	%r30, %r8, -160, %r9;
	shl.b32 	%r31, %r4, 3;
	add.s32 	%r32, %r30, %r31;
	ld.shared.f64 	%fd252, [%r32];
	ld.shared.f64 	%fd253, [%r32+200];
	ld.shared.f64 	%fd254, [%r32+400];
	ld.shared.f64 	%fd255, [%r32+600];
	ld.shared.f64 	%fd256, [%r32+800];
	ld.const.f64 	%fd257, [const_DofToQuad];
	fma.rn.f64 	%fd258, %fd257, %fd252, 0d0000000000000000;
	fma.rn.f64 	%fd259, %fd25, %fd253, %fd258;
	fma.rn.f64 	%fd260, %fd34, %fd254, %fd259;
	fma.rn.f64 	%fd261, %fd43, %fd255, %fd260;
	fma.rn.f64 	%fd295, %fd52, %fd256, %fd261;
	ld.const.f64 	%fd262, [const_DofToQuad+8];
	fma.rn.f64 	%fd263, %fd262, %fd252, 0d0000000000000000;
	fma.rn.f64 	%fd264, %fd26, %fd253, %fd263;
	fma.rn.f64 	%fd265, %fd35, %fd254, %fd264;
	fma.rn.f64 	%fd266, %fd44, %fd255, %fd265;
	fma.rn.f64 	%fd294, %fd53, %fd256, %fd266;
	ld.const.f64 	%fd267, [const_DofToQuad+16];
	fma.rn.f64 	%fd268, %fd267, %fd252, 0d0000000000000000;
	fma.rn.f64 	%fd269, %fd27, %fd253, %fd268;
	fma.rn.f64 	%fd270, %fd36, %fd254, %fd269;
	fma.rn.f64 	%fd271, %fd45, %fd255, %fd270;
	fma.rn.f64 	%fd293, %fd54, %fd256, %fd271;
	fma.rn.f64 	%fd272, %fd14, %fd252, 0d0000000000000000;
	fma.rn.f64 	%fd273, %fd28, %fd253, %fd272;
	fma.rn.f64 	%fd274, %fd37, %fd254, %fd273;
	fma.rn.f64 	%fd275, %fd46, %fd255, %fd274;
	fma.rn.f64 	%fd292, %fd55, %fd256, %fd275;
	ld.const.f64 	%fd276, [const_DofToQuad+32];
	fma.rn.f64 	%fd277, %fd276, %fd252, 0d0000000000000000;
	fma.rn.f64 	%fd278, %fd29, %fd253, %fd277;
	fma.rn.f64 	%fd279, %fd38, %fd254, %fd278;
	fma.rn.f64 	%fd280, %fd47, %fd255, %fd279;
	fma.rn.f64 	%fd291, %fd56, %fd256, %fd280;
$L__BB97_20:
	setp.gt.u32 	%p11, %r1, 24;
	setp.ge.s32 	%p12, %r3, %r12;
	bar.sync 	0;
	or.pred  	%p13, %p11, %p12;
	@%p13 bra 	$L__BB97_22;
	ld.param.u64 	%rd13, [_Z42massMatrixMultiplyMonolithicConstantKernelILi5ELi5ELi5EEviPKdS1_S1_S1_Pd_param_5];
	add.s32 	%r33, %r11, %r1;
	cvta.to.global.u64 	%rd10, %rd13;
	mul.wide.s32 	%rd11, %r33, 8;
	add.s64 	%rd12, %rd10, %rd11;
	st.global.f64 	[%rd12], %fd295;
	st.global.f64 	[%rd12+200], %fd294;
	st.global.f64 	[%rd12+400], %fd293;
	st.global.f64 	[%rd12+600], %fd292;
	st.global.f64 	[%rd12+800], %fd291;
$L__BB97_22:
	ret;

}
	// .globl	_Z32massMatrixMultiplyRegisterKernelILi5ELi6ELi3EEviPKdS1_S1_S1_Pd
.visible .entry _Z32massMatrixMultiplyRegisterKernelILi5ELi6ELi3EEviPKdS1_S1_S1_Pd(
	.param .u32 _Z32massMatrixMultiplyRegisterKernelILi5ELi6ELi3EEviPKdS1_S1_S1_Pd_param_0,
	.param .u64 .ptr .align 1 _Z32massMatrixMultiplyRegisterKernelILi5ELi6ELi3EEviPKdS1_S1_S1_Pd_param_1,
	.param .u64 .ptr .align 1 _Z32massMatrixMultiplyRegisterKernelILi5ELi6ELi3EEviPKdS1_S1_S1_Pd_param_2,
	.param .u64 .ptr .align 1 _Z32massMatrixMultiplyRegisterKernelILi5ELi6ELi3EEviPKdS1_S1_S1_Pd_param_3,
	.param .u64 .ptr .align 1 _Z32massMatrixMultiplyRegisterKernelILi5ELi6ELi3EEviPKdS1_S1_S1_Pd_param_4,
	.param .u64 .ptr .align 1 _Z32massMatrixMultiplyRegisterKernelILi5ELi6ELi3EEviPKdS1_S1_S1_Pd_param_5
)
{
	.reg .pred 	%p<13>;
	.reg .b16 	%rs<13>;
	.reg .b32 	%r<48>;
	.reg .b64 	%rd<22>;
	.reg .b64 	%fd<261>;
	// demoted variable
	.shared .align 8 .b8 _ZZ32massMatrixMultiplyRegisterKernelILi5ELi6ELi3EEviPKdS1_S1_S1_PdE6s_tmp1[5184];
	// demoted variable
	.shared .align 8 .b8 _ZZ32massMatrixMultiplyRegisterKernelILi5ELi6ELi3EEviPKdS1_S1_S1_PdE14s_oddDofToQuad[72];
	// demoted variable
	.shared .align 8 .b8 _ZZ32massMatrixMultiplyRegisterKernelILi5ELi6ELi3EEviPKdS1_S1_S1_PdE15s_evenDofToQuad[72];
	ld.param.u32 	%r8, [_Z32massMatrixMultiplyRegisterKernelILi5ELi6ELi3EEviPKdS1_S1_S1_Pd_param_0];
	ld.param.u64 	%rd2, [_Z32massMatrixMultiplyRegisterKernelILi5ELi6ELi3EEviPKdS1_S1_S1_Pd_param_2];
	ld.param.u64 	%rd3, [_Z32massMatrixMultiplyRegisterKernelILi5ELi6ELi3EEviPKdS1_S1_S1_Pd_param_3];
	ld.param.u64 	%rd4, [_Z32massMatrixMultiplyRegisterKernelILi5ELi6ELi3EEviPKdS1_S1_S1_Pd_param_4];
	mov.u32 	%r9, %tid.x;
	mov.u32 	%r2, %tid.y;
	mov.u32 	%r10, %ctaid.x;
	mad.lo.s32 	%r3, %r10, 3, %r2;
	cvt.u16.u32 	%rs2, %r9;
	mul.hi.u16 	%rs3, %rs2, -13107;
	shr.u16 	%rs4, %rs3, 2;
	mul.lo.s16 	%rs5, %rs4, 5;
	sub.s16 	%rs1, %rs2, %rs5;
	setp.lt.s32 	%p2, %r3, %r8;
	setp.lt.u32 	%p3, %r9, 25;
	and.pred  	%p1, %p2, %p3;
	not.pred 	%p4, %p1;
	@%p4 bra 	$L__BB98_2;
	cvta.to.global.u64 	%rd6, %rd4;
	mad.lo.s32 	%r11, %r3, 125, %r9;
	mul.wide.s32 	%rd7, %r11, 8;
	add.s64 	%rd8, %rd6, %rd7;
	ld.global.nc.f64 	%fd255, [%rd8];
	ld.global.nc.f64 	%fd254, [%rd8+200];
	ld.global.nc.f64 	%fd253, [%rd8+400];
	ld.global.nc.f64 	%fd252, [%rd8+600];
	ld.global.nc.f64 	%fd251, [%rd8+800];
$L__BB98_2:
	setp.ne.s32 	%p5, %r2, 0;
	setp.gt.u32 	%p6, %r9, 8;
	or.pred  	%p7, %p5, %p6;
	@%p7 bra 	$L__BB98_4;
	cvta.to.global.u64 	%rd9, %rd2;
	mul.wide.u32 	%rd10, %r9, 8;
	add.s64 	%rd11, %rd9, %rd10;
	ld.global.nc.f64 	%fd45, [%rd11];
	shl.b32 	%r12, %r9, 3;
	mov.u32 	%r13, _ZZ32massMatrixMultiplyRegisterKernelILi5ELi6ELi3EEviPKdS1_S1_S1_PdE14s_oddDofToQuad;
	add.s32 	%r14, %r13, %r12;
	st.shared.f64 	[%r14], %fd45;
	cvta.to.global.u64 	%rd12, %rd3;
	add.s64 	%rd13, %rd12, %rd10;
	ld.global.nc.f64 	%fd46, [%rd13];
	mov.u32 	%r15, _ZZ32massMatrixMultiplyRegisterKernelILi5ELi6ELi3EEviPKdS1_S1_S1_PdE15s_evenDofToQuad;
	add.s32 	%r16, %r15, %r12;
	st.shared.f64 	[%r16], %fd46;
$L__BB98_4:
	setp.gt.u32 	%p8, %r9, 24;
	bar.sync 	0;
	ld.shared.f64 	%fd11, [_ZZ32massMatrixMultiplyRegisterKernelILi5ELi6ELi3EEviPKdS1_S1_S1_PdE14s_oddDofToQuad];
	ld.shared.f64 	%fd12, [_ZZ32massMatrixMultiplyRegisterKernelILi5ELi6ELi3EEviPKdS1_S1_S1_PdE15s_evenDofToQuad];
	ld.shared.f64 	%fd13, [_ZZ32massMatrixMultiplyRegisterKernelILi5ELi6ELi3EEviPKdS1_S1_S1_PdE14s_oddDofToQuad+8];
	ld.shared.f64 	%fd14, [_ZZ32massMatrixMultiplyRegisterKernelILi5ELi6ELi3EEviPKdS1_S1_S1_PdE15s_evenDofToQuad+8];
	ld.shared.f64 	%fd15, [_ZZ32massMatrixMultiplyRegisterKernelILi5ELi6ELi3EEviPKdS1_S1_S1_PdE14s_oddDofToQuad+16];
	ld.shared.f64 	%fd16, [_ZZ32massMatrixMultiplyRegisterKernelILi5ELi6ELi3EEviPKdS1_S1_S1_PdE15s_evenDofToQuad+16];
	ld.shared.f64 	%fd17, [_ZZ32massMatrixMultiplyRegisterKernelILi5ELi6ELi3EEviPKdS1_S1_S1_PdE14s_oddDofToQuad+24];
	ld.shared.f64 	%fd18, [_ZZ32massMatrixMultiplyRegisterKernelILi5ELi6ELi3EEviPKdS1_S1_S1_PdE15s_evenDofToQuad+24];
	ld.shared.f64 	%fd19, [_ZZ32massMatrixMultiplyRegisterKernelILi5ELi6ELi3EEviPKdS1_S1_S1_PdE14s_oddDofToQuad+32];
	ld.shared.f64 	%fd20, [_ZZ32massMatrixMultiplyRegisterKernelILi5ELi6ELi3EEviPKdS1_S1_S1_PdE15s_evenDofToQuad+32];
	ld.shared.f64 	%fd21, [_ZZ32massMatrixMultiplyRegisterKernelILi5ELi6ELi3EEviPKdS1_S1_S1_PdE14s_oddDofToQuad+40];
	ld.shared.f64 	%fd22, [_ZZ32massMatrixMultiplyRegisterKernelILi5ELi6ELi3EEviPKdS1_S1_S1_PdE15s_evenDofToQuad+40];
	ld.shared.f64 	%fd23, [_ZZ32massMatrixMultiplyRegisterKernelILi5ELi6ELi3EEviPKdS1_S1_S1_PdE14s_oddDofToQuad+48];
	ld.shared.f64 	%fd24, [_ZZ32massMatrixMultiplyRegisterKernelILi5ELi6ELi3EEviPKdS1_S1_S1_PdE15s_evenDofToQuad+48];
	ld.shared.f64 	%fd25, [_ZZ32massMatrixMultiplyRegisterKernelILi5ELi6ELi3EEviPKdS1_S1_S1_PdE14s_oddDofToQuad+56];
	ld.shared.f64 	%fd26, [_ZZ32massMatrixMultiplyRegisterKernelILi5ELi6ELi3EEviPKdS1_S1_S1_PdE15s_evenDofToQuad+56];
	ld.shared.f64 	%fd27, [_ZZ32massMatrixMultiplyRegisterKernelILi5ELi6ELi3EEviPKdS1_S1_S1_PdE14s_oddDofToQuad+64];
	ld.shared.f64 	%fd28, [_ZZ32massMatrixMultiplyRegisterKernelILi5ELi6ELi3EEviPKdS1_S1_S1_PdE15s_evenDofToQuad+64];
	mov.u32 	%r17, _ZZ32massMatrixMultiplyRegisterKernelILi5ELi6ELi3EEviPKdS1_S1_S1_PdE6s_tmp1;
	mad.lo.s32 	%r18, %r2, 1728, %r17;
	mul.lo.s16 	%rs7, %rs2, 205;
	shr.u16 	%rs8, %rs7, 10;
	cvt.u32.u16 	%r4, %rs8;
	mul.wide.u16 	%r19, %rs8, 48;
	add.s32 	%r20, %r18, %r19;
	mul.wide.u16 	%r21, %rs1, 8;
	add.s32 	%r5, %r20, %r21;
	@%p8 bra 	$L__BB98_6;
	add.f64 	%fd47, %fd255, %fd251;
	sub.f64 	%fd48, %fd255, %fd251;
	add.f64 	%fd49, %fd254, %fd252;
	sub.f64 	%fd50, %fd254, %fd252;
	add.f64 	%fd51, %fd253, %fd253;
	sub.f64 	%fd52, %fd253, %fd253;
	mul.f64 	%fd53, %fd51, 0d3FE0000000000000;
	fma.rn.f64 	%fd54, %fd11, %fd47, 0d0000000000000000;
	fma.rn.f64 	%fd55, %fd12, %fd48, 0d0000000000000000;
	fma.rn.f64 	%fd56, %fd13, %fd49, %fd54;
	fma.rn.f64 	%fd57, %fd14, %fd50, %fd55;
	fma.rn.f64 	%fd58, %fd15, %fd53, %fd56;
	fma.rn.f64 	%fd59, %fd16, %fd52, %fd57;
	sub.f64 	%fd60, %fd58, %fd59;
	st.shared.f64 	[%r5+1440], %fd60;
	add.f64 	%fd61, %fd59, %fd58;
	st.shared.f64 	[%r5], %fd61;
	fma.rn.f64 	%fd62, %fd17, %fd47, 0d0000000000000000;
	fma.rn.f64 	%fd63, %fd18, %fd48, 0d0000000000000000;
	fma.rn.f64 	%fd64, %fd19, %fd49, %fd62;
	fma.rn.f64 	%fd65, %fd20, %fd50, %fd63;
	fma.rn.f64 	%fd66, %fd21, %fd53, %fd64;
	fma.rn.f64 	%fd67, %fd22, %fd52, %fd65;
	sub.f64 	%fd68, %fd66, %fd67;
	st.shared.f64 	[%r5+1152], %fd68;
	add.f64 	%fd69, %fd67, %fd66;
	st.shared.f64 	[%r5+288], %fd69;
	fma.rn.f64 	%fd70, %fd23, %fd47, 0d0000000000000000;
	fma.rn.f64 	%fd71, %fd24, %fd48, 0d0000000000000000;
	fma.rn.f64 	%fd72, %fd25, %fd49, %fd70;
	fma.rn.f64 	%fd73, %fd26, %fd50, %fd71;
	fma.rn.f64 	%fd74, %fd27, %fd53, %fd72;
	fma.rn.f64 	%fd75, %fd28, %fd52, %fd73;
	sub.f64 	%fd76, %fd74, %fd75;
	st.shared.f64 	[%r5+864], %fd76;
	add.f64 	%fd77, %fd75, %fd74;
	st.shared.f64 	[%r5+576], %fd77;
$L__BB98_6:
	bar.sync 	0;
	setp.gt.u32 	%p9, %r9, 29;
	mad.lo.s32 	%r26, %r4, 48, %r18;
	mad.lo.s32 	%r27, %r4, 240, %r26;
	add.s32 	%r6, %r27, %r21;
	@%p9 bra 	$L__BB98_8;
	ld.shared.f64 	%fd78, [%r6];
	ld.shared.f64 	%fd79, [%r6+192];
	add.f64 	%fd80, %fd78, %fd79;
	sub.f64 	%fd81, %fd78, %fd79;
	ld.shared.f64 	%fd82, [%r6+48];
	ld.shared.f64 	%fd83, [%r6+144];
	add.f64 	%fd84, %fd82, %fd83;
	sub.f64 	%fd85, %fd82, %fd83;
	ld.shared.f64 	%fd86, [%r6+96];
	add.f64 	%fd87, %fd86, %fd86;
	sub.f64 	%fd88, %fd86, %fd86;
	mul.f64 	%fd89, %fd87, 0d3FE0000000000000;
	fma.rn.f64 	%fd90, %fd11, %fd80, 0d0000000000000000;
	fma.rn.f64 	%fd91, %fd12, %fd81, 0d0000000000000000;
	fma.rn.f64 	%fd92, %fd13, %fd84, %fd90;
	fma.rn.f64 	%fd93, %fd14, %fd85, %fd91;
	fma.rn.f64 	%fd94, %fd15, %fd89, %fd92;
	fma.rn.f64 	%fd95, %fd16, %fd88, %fd93;
	sub.f64 	%fd96, %fd94, %fd95;
	st.shared.f64 	[%r6+240], %fd96;
	add.f64 	%fd97, %fd95, %fd94;
	st.shared.f64 	[%r6], %fd97;
	fma.rn.f64 	%fd98, %fd17, %fd80, 0d0000000000000000;
	fma.rn.f64 	%fd99, %fd18, %fd81, 0d0000000000000000;
	fma.rn.f64 	%fd100, %fd19, %fd84, %fd98;
	fma.rn.f64 	%fd101, %fd20, %fd85, %fd99;
	fma.rn.f64 	%fd102, %fd21, %fd89, %fd100;
	fma.rn.f64 	%fd103, %fd22, %fd88, %fd101;
	sub.f64 	%fd104, %fd102, %fd103;
	st.shared.f64 	[%r6+192], %fd104;
	add.f64 	%fd105, %fd103, %fd102;
	st.shared.f64 	[%r6+48], %fd105;
	fma.rn.f64 	%fd106, %fd23, %fd80, 0d0000000000000000;
	fma.rn.f64 	%fd107, %fd24, %fd81, 0d0000000000000000;
	fma.rn.f64 	%fd108, %fd25, %fd84, %fd106;
	fma.rn.f64 	%fd109, %fd26, %fd85, %fd107;
	fma.rn.f64 	%fd110, %fd27, %fd89, %fd108;
	fma.rn.f64 	%fd111, %fd28, %fd88, %fd109;
	sub.f64 	%fd112, %fd110, %fd111;
	st.shared.f64 	[%r6+144], %fd112;
	add.f64 	%fd113, %fd111, %fd110;
	st.shared.f64 	[%r6+96], %fd113;
$L__BB98_8:
	ld.param.u64 	%rd20, [_Z32massMatrixMultiplyRegisterKernelILi5ELi6ELi3EEviPKdS1_S1_S1_Pd_param_1];
	mov.u32 	%r29, %tid.x;
	setp.gt.u32 	%p10, %r29, 29;
	bar.sync 	0;
	cvt.u16.u32 	%rs9, %r29;
	mul.hi.u16 	%rs10, %rs9, 10923;
	mul.lo.s16 	%rs11, %rs10, 6;
	sub.s16 	%rs12, %rs9, %rs11;
	mov.u32 	%r30, %tid.y;
	mov.u32 	%r31, _ZZ32massMatrixMultiplyRegisterKernelILi5ELi6ELi3EEviPKdS1_S1_S1_PdE6s_tmp1;
	mad.lo.s32 	%r32, %r30, 1728, %r31;
	mul.wide.u16 	%r33, %rs10, 288;
	add.s32 	%r34, %r32, %r33;
	mul.wide.u16 	%r35, %rs12, 48;
	add.s32 	%r36, %r34, %r35;
	ld.shared.f64 	%fd114, [%r36];
	ld.shared.f64 	%fd115, [%r36+32];
	add.f64 	%fd116, %fd114, %fd115;
	sub.f64 	%fd117, %fd114, %fd115;
	ld.shared.f64 	%fd118, [%r36+8];
	ld.shared.f64 	%fd119, [%r36+24];
	add.f64 	%fd120, %fd118, %fd119;
	sub.f64 	%fd121, %fd118, %fd119;
	ld.shared.f64 	%fd122, [%r36+16];
	add.f64 	%fd123, %fd122, %fd122;
	sub.f64 	%fd124, %fd122, %fd122;
	mul.f64 	%fd125, %fd123, 0d3FE0000000000000;
	mov.u32 	%r37, %ctaid.x;
	mad.lo.s32 	%r38, %r37, 3, %r30;
	mov.b32 	%r39, {%rs12, %rs10};
	mov.b32 	%r40, 5;
	mov.b32 	%r41, 9222;
	dp2a.lo.u32.u32 	%r42, %r39, %r41, %r40;
	mad.lo.s32 	%r43, %r38, 216, %r42;
	fma.rn.f64 	%fd126, %fd11, %fd116, 0d0000000000000000;
	fma.rn.f64 	%fd127, %fd12, %fd117, 0d0000000000000000;
	fma.rn.f64 	%fd128, %fd13, %fd120, %fd126;
	fma.rn.f64 	%fd129, %fd14, %fd121, %fd127;
	fma.rn.f64 	%fd130, %fd15, %fd125, %fd128;
	fma.rn.f64 	%fd131, %fd16, %fd124, %fd129;
	cvta.to.global.u64 	%rd14, %rd20;
	mul.wide.s32 	%rd15, %r43, 8;
	add.s64 	%rd16, %rd14, %rd15;
	ld.global.nc.f64 	%fd132, [%rd16];
	ld.global.nc.f64 	%fd133, [%rd16+-40];
	sub.f64 	%fd134, %fd130, %fd131;
	mul.f64 	%fd135, %fd134, %fd132;
	add.f64 	%fd136, %fd130, %fd131;
	mul.f64 	%fd260, %fd136, %fd133;
	fma.rn.f64 	%fd137, %fd17, %fd116, 0d0000000000000000;
	fma.rn.f64 	%fd138, %fd18, %fd117, 0d0000000000000000;
	fma.rn.f64 	%fd139, %fd19, %fd120, %fd137;
	fma.rn.f64 	%fd140, %fd20, %fd121, %fd138;
	fma.rn.f64 	%fd141, %fd21, %fd125, %fd139;
	fma.rn.f64 	%fd142, %fd22, %fd124, %fd140;
	ld.global.nc.f64 	%fd143, [%rd16+-8];
	ld.global.nc.f64 	%fd144, [%rd16+-32];
	sub.f64 	%fd145, %fd141, %fd142;
	mul.f64 	%fd256, %fd145, %fd143;
	add.f64 	%fd146, %fd141, %fd142;
	mul.f64 	%fd259, %fd146, %fd144;
	fma.rn.f64 	%fd147, %fd23, %fd116, 0d0000000000000000;
	fma.rn.f64 	%fd148, %fd24, %fd117, 0d0000000000000000;
	fma.rn.f64 	%fd149, %fd25, %fd120, %fd147;
	fma.rn.f64 	%fd150, %fd26, %fd121, %fd148;
	fma.rn.f64 	%fd151, %fd27, %fd125, %fd149;
	fma.rn.f64 	%fd152, %fd28, %fd124, %fd150;
	ld.global.nc.f64 	%fd153, [%rd16+-16];
	ld.global.nc.f64 	%fd154, [%rd16+-24];
	sub.f64 	%fd155, %fd151, %fd152;
	mul.f64 	%fd257, %fd155, %fd153;
	add.f64 	%fd156, %fd151, %fd152;
	mul.f64 	%fd258, %fd156, %fd154;
	bar.sync 	0;
	add.f64 	%fd157, %fd260, %fd135;
	sub.f64 	%fd158, %fd260, %fd135;
	add.f64 	%fd159, %fd259, %fd256;
	sub.f64 	%fd160, %fd259, %fd256;
	add.f64 	%fd161, %fd258, %fd257;
	sub.f64 	%fd162, %fd258, %fd257;
	fma.rn.f64 	%fd163, %fd11, %fd157, 0d0000000000000000;
	fma.rn.f64 	%fd164, %fd12, %fd158, 0d0000000000000000;
	fma.rn.f64 	%fd165, %fd17, %fd159, %fd163;
	fma.rn.f64 	%fd166, %fd18, %fd160, %fd164;
	fma.rn.f64 	%fd167, %fd23, %fd161, %fd165;
	fma.rn.f64 	%fd168, %fd24, %fd162, %fd166;
	sub.f64 	%fd169, %fd167, %fd168;
	st.shared.f64 	[%r36+32], %fd169;
	add.f64 	%fd170, %fd167, %fd168;
	st.shared.f64 	[%r36], %fd170;
	fma.rn.f64 	%fd171, %fd13, %fd157, 0d0000000000000000;
	fma.rn.f64 	%fd172, %fd14, %fd158, 0d0000000000000000;
	fma.rn.f64 	%fd173, %fd19, %fd159, %fd171;
	fma.rn.f64 	%fd174, %fd20, %fd160, %fd172;
	fma.rn.f64 	%fd175, %fd25, %fd161, %fd173;
	fma.rn.f64 	%fd176, %fd26, %fd162, %fd174;
	sub.f64 	%fd177, %fd175, %fd176;
	st.shared.f64 	[%r36+24], %fd177;
	add.f64 	%fd178, %fd175, %fd176;
	st.shared.f64 	[%r36+8], %fd178;
	fma.rn.f64 	%fd179, %fd15, %fd157, 0d0000000000000000;
	fma.rn.f64 	%fd180, %fd16, %fd158, 0d0000000000000000;
	fma.rn.f64 	%fd181, %fd21, %fd159, %fd179;
	fma.rn.f64 	%fd182, %fd22, %fd160, %fd180;
	fma.rn.f64 	%fd183, %fd27, %fd161, %fd181;
	fma.rn.f64 	%fd184, %fd28, %fd162, %fd182;
	add.f64 	%fd185, %fd183, %fd184;
	st.shared.f64 	[%r36+16], %fd185;
	bar.sync 	0;
	@%p10 bra 	$L__BB98_10;
	ld.shared.f64 	%fd186, [%r6];
	ld.shared.f64 	%fd187, [%r6+240];
	add.f64 	%fd188, %fd186, %fd187;
	sub.f64 	%fd189, %fd186, %fd187;
	ld.shared.f64 	%fd190, [%r6+48];
	ld.shared.f64 	%fd191, [%r6+192];
	add.f64 	%fd192, %fd190, %fd191;
	sub.f64 	%fd193, %fd190, %fd191;
	ld.shared.f64 	%fd194, [%r6+96];
	ld.shared.f64 	%fd195, [%r6+144];
	add.f64 	%fd196, %fd194, %fd195;
	sub.f64 	%fd197, %fd194, %fd195;
	fma.rn.f64 	%fd198, %fd11, %fd188, 0d0000000000000000;
	fma.rn.f64 	%fd199, %fd12, %fd189, 0d0000000000000000;
	fma.rn.f64 	%fd200, %fd17, %fd192, %fd198;
	fma.rn.f64 	%fd201, %fd18, %fd193, %fd199;
	fma.rn.f64 	%fd202, %fd23, %fd196, %fd200;
	fma.rn.f64 	%fd203, %fd24, %fd197, %fd201;
	sub.f64 	%fd204, %fd202, %fd203;
	st.shared.f64 	[%r6+192], %fd204;
	add.f64 	%fd205, %fd202, %fd203;
	st.shared.f64 	[%r6], %fd205;
	fma.rn.f64 	%fd206, %fd13, %fd188, 0d0000000000000000;
	fma.rn.f64 	%fd207, %fd14, %fd189, 0d0000000000000000;
	fma.rn.f64 	%fd208, %fd19, %fd192, %fd206;
	fma.rn.f64 	%fd209, %fd20, %fd193, %fd207;
	fma.rn.f64 	%fd210, %fd25, %fd196, %fd208;
	fma.rn.f64 	%fd211, %fd26, %fd197, %fd209;
	sub.f64 	%fd212, %fd210, %fd211;
	st.shared.f64 	[%r6+144], %fd212;
	add.f64 	%fd213, %fd210, %fd211;
	st.shared.f64 	[%r6+48], %fd213;
	fma.rn.f64 	%fd214, %fd15, %fd188, 0d0000000000000000;
	fma.rn.f64 	%fd215, %fd16, %fd189, 0d0000000000000000;
	fma.rn.f64 	%fd216, %fd21, %fd192, %fd214;
	fma.rn.f64 	%fd217, %fd22, %fd193, %fd215;
	fma.rn.f64 	%fd218, %fd27, %fd196, %fd216;
	fma.rn.f64 	%fd219, %fd28, %fd197, %fd217;
	add.f64 	%fd220, %fd218, %fd219;
	st.shared.f64 	[%r6+96], %fd220;
$L__BB98_10:
	mov.u32 	%r7, %tid.x;
	setp.gt.u32 	%p11, %r7, 24;
	bar.sync 	0;
	@%p11 bra 	$L__BB98_12;
	ld.shared.f64 	%fd221, [%r5];
	ld.shared.f64 	%fd222, [%r5+1440];
	add.f64 	%fd223, %fd221, %fd222;
	sub.f64 	%fd224, %fd221, %fd222;
	ld.shared.f64 	%fd225, [%r5+288];
	ld.shared.f64 	%fd226, [%r5+1152];
	add.f64 	%fd227, %fd225, %fd226;
	sub.f64 	%fd228, %fd225, %fd226;
	ld.shared.f64 	%fd229, [%r5+576];
	ld.shared.f64 	%fd230, [%r5+864];
	add.f64 	%fd231, %fd229, %fd230;
	sub.f64 	%fd232, %fd229, %fd230;
	fma.rn.f64 	%fd233, %fd11, %fd223, 0d0000000000000000;
	fma.rn.f64 	%fd234, %fd12, %fd224, 0d0000000000000000;
	fma.rn.f64 	%fd235, %fd17, %fd227, %fd233;
	fma.rn.f64 	%fd236, %fd18, %fd228, %fd234;
	fma.rn.f64 	%fd237, %fd23, %fd231, %fd235;
	fma.rn.f64 	%fd238, %fd24, %fd232, %fd236;
	sub.f64 	%fd256, %fd237, %fd238;
	add.f64 	%fd260, %fd237, %fd238;
	fma.rn.f64 	%fd239, %fd13, %fd223, 0d0000000000000000;
	fma.rn.f64 	%fd240, %fd14, %fd224, 0d0000000000000000;
	fma.rn.f64 	%fd241, %fd19, %fd227, %fd239;
	fma.rn.f64 	%fd242, %fd20, %fd228, %fd240;
	fma.rn.f64 	%fd243, %fd25, %fd231, %fd241;
	fma.rn.f64 	%fd244, %fd26, %fd232, %fd242;
	sub.f64 	%fd257, %fd243, %fd244;
	add.f64 	%fd259, %fd243, %fd244;
	fma.rn.f64 	%fd245, %fd15, %fd223, 0d0000000000000000;
	fma.rn.f64 	%fd246, %fd16, %fd224, 0d0000000000000000;
	fma.rn.f64 	%fd247, %fd21, %fd227, %fd245;
	fma.rn.f64 	%fd248, %fd22, %fd228, %fd246;
	fma.rn.f64 	%fd249, %fd27, %fd231, %fd247;
	fma.rn.f64 	%fd250, %fd28, %fd232, %fd248;
	add.f64 	%fd258, %fd249, %fd250;
$L__BB98_12:
	bar.sync 	0;
	@%p4 bra 	$L__BB98_14;
	ld.param.u64 	%rd21, [_Z32massMatrixMultiplyRegisterKernelILi5ELi6ELi3EEviPKdS1_S1_S1_Pd_param_5];
	mov.u32 	%r44, %ctaid.x;
	mov.u32 	%r45, %tid.y;
	mad.lo.s32 	%r46, %r44, 3, %r45;
	mad.lo.s32 	%r47, %r46, 125, %r7;
	cvta.to.global.u64 	%rd17, %rd21;
	mul.wide.s32 	%rd18, %r47, 8;
	add.s64 	%rd19, %rd17, %rd18;
	st.global.f64 	[%rd19], %fd260;
	st.global.f64 	[%rd19+200], %fd259;
	st.global.f64 	[%rd19+400], %fd258;
	st.global.f64 	[%rd19+600], %fd257;
	st.global.f64 	[%rd19+800], %fd256;
$L__BB98_14:
	ret;

}
	// .globl	_Z32massMatrixMultiplyConstantKernelILi5ELi6ELi3EEviPKdS1_S1_S1_Pd
.visible .entry _Z32massMatrixMultiplyConstantKernelILi5ELi6ELi3EEviPKdS1_S1_S1_Pd(
	.param .u32 _Z32massMatrixMultiplyConstantKernelILi5ELi6ELi3EEviPKdS1_S1_S1_Pd_param_0,
	.param .u64 .ptr .align 1 _Z32massMatrixMultiplyConstantKernelILi5ELi6ELi3EEviPKdS1_S1_S1_Pd_param_1,
	.param .u64 .ptr .align 1 _Z32massMatrixMultiplyConstantKernelILi5ELi6ELi3EEviPKdS1_S1_S1_Pd_param_2,
	.param .u64 .ptr .align 1 _Z32massMatrixMultiplyConstantKernelILi5ELi6ELi3EEviPKdS1_S1_S1_Pd_param_3,
	.param .u64 .ptr .align 1 _Z32massMatrixMultiplyConstantKernelILi5ELi6ELi3EEviPKdS1_S1_S1_Pd_param_4,
	.param .u64 .ptr .align 1 _Z32massMatrixMultiplyConstantKernelILi5ELi6ELi3EEviPKdS1_S1_S1_Pd_param_5
)
{
	.reg .pred 	%p<10>;
	.reg .b16 	%rs<14>;
	.reg .b32 	%r<28>;
	.reg .b64 	%rd<15>;
	.reg .b64 	%fd<277>;
	// demoted variable
	.shared .align 8 .b8 _ZZ32massMatrixMultiplyConstantKernelILi5ELi6ELi3EEviPKdS1_S1_S1_PdE6s_tmp1[5184];
	ld.param.u32 	%r9, [_Z32massMatrixMultiplyConstantKernelILi5ELi6ELi3EEviPKdS1_S1_S1_Pd_param_0];
	ld.param.u64 	%rd2, [_Z32massMatrixMultiplyConstantKernelILi5ELi6ELi3EEviPKdS1_S1_S1_Pd_param_4];
	mov.u32 	%r10, %tid.x;
	mov.u32 	%r2, %tid.y;
	mov.u32 	%r11, %ctaid.x;
	mad.lo.s32 	%r3, %r11, 3, %r2;
	cvt.u16.u32 	%rs2, %r10;
	mul.hi.u16 	%rs3, %rs2, -13107;
	shr.u16 	%rs4, %rs3, 2;
	mul.lo.s16 	%rs5, %rs4, 5;
	sub.s16 	%rs1, %rs2, %rs5;
	setp.lt.s32 	%p2, %r3, %r9;
	setp.lt.u32 	%p3, %r10, 25;
	and.pred  	%p1, %p2, %p3;
	not.pred 	%p4, %p1;
	@%p4 bra 	$L__BB99_2;
	cvta.to.global.u64 	%rd4, %rd2;
	mad.lo.s32 	%r12, %r3, 125, %r10;
	mul.wide.s32 	%rd5, %r12, 8;
	add.s64 	%rd6, %rd4, %rd5;
	ld.global.nc.f64 	%fd271, [%rd6];
	ld.global.nc.f64 	%fd270, [%rd6+200];
	ld.global.nc.f64 	%fd269, [%rd6+400];
	ld.global.nc.f64 	%fd268, [%rd6+600];
	ld.global.nc.f64 	%fd267, [%rd6+800];
$L__BB99_2:
	setp.gt.u32 	%p5, %r10, 24;
	bar.sync 	0;
	ld.const.f64 	%fd11, [const_oddDofToQuad+8];
	ld.const.f64 	%fd12, [const_evenDofToQuad+8];
	ld.const.f64 	%fd13, [const_oddDofToQuad+16];
	ld.const.f64 	%fd14, [const_evenDofToQuad+16];
	ld.const.f64 	%fd15, [const_oddDofToQuad+24];
	ld.const.f64 	%fd16, [const_evenDofToQuad+24];
	ld.const.f64 	%fd17, [const_oddDofToQuad+32];
	ld.const.f64 	%fd18, [const_evenDofToQuad+32];
	ld.const.f64 	%fd19, [const_oddDofToQuad+40];
	ld.const.f64 	%fd20, [const_evenDofToQuad+40];
	ld.const.f64 	%fd21, [const_oddDofToQuad+48];
	ld.const.f64 	%fd22, [const_evenDofToQuad+48];
	ld.const.f64 	%fd23, [const_oddDofToQuad+56];
	ld.const.f64 	%fd24, [const_evenDofToQuad+56];
	ld.const.f64 	%fd25, [const_oddDofToQuad+64];
	ld.const.f64 	%fd26, [const_evenDofToQuad+64];
	mov.u32 	%r13, _ZZ32massMatrixMultiplyConstantKernelILi5ELi6ELi3EEviPKdS1_S1_S1_PdE6s_tmp1;
	mad.lo.s32 	%r4, %r2, 1728, %r13;
	mul.lo.s16 	%rs7, %rs2, 205;
	shr.u16 	%rs8, %rs7, 10;
	cvt.u32.u16 	%r5, %rs8;
	mul.wide.u16 	%r14, %rs8, 48;
	add.s32 	%r6, %r4, %r14;
	mul.wide.u16 	%r15, %rs1, 8;
	add.s32 	%r7, %r6, %r15;
	@%p5 bra 	$L__BB99_4;
	add.f64 	%fd43, %fd271, %fd267;
	sub.f64 	%fd44, %fd271, %fd267;
	add.f64 	%fd45, %fd270, %fd268;
	sub.f64 	%fd46, %fd270, %fd268;
	add.f64 	%fd47, %fd269, %fd269;
	sub.f64 	%fd48, %fd269, %fd269;
	mul.f64 	%fd49, %fd47, 0d3FE0000000000000;
	ld.const.f64 	%fd50, [const_oddDofToQuad];
	fma.rn.f64 	%fd51, %fd50, %fd43, 0d0000000000000000;
	ld.const.f64 	%fd52, [const_evenDofToQuad];
	fma.rn.f64 	%fd53, %fd52, %fd44, 0d0000000000000000;
	fma.rn.f64 	%fd54, %fd11, %fd45, %fd51;
	fma.rn.f64 	%fd55, %fd12, %fd46, %fd53;
	fma.rn.f64 	%fd56, %fd13, %fd49, %fd54;
	fma.rn.f64 	%fd57, %fd14, %fd48, %fd55;
	sub.f64 	%fd58, %fd56, %fd57;
	st.shared.f64 	[%r7+1440], %fd58;
	add.f64 	%fd59, %fd57, %fd56;
	st.shared.f64 	[%r7], %fd59;
	fma.rn.f64 	%fd60, %fd15, %fd43, 0d0000000000000000;
	fma.rn.f64 	%fd61, %fd16, %fd44, 0d0000000000000000;
	fma.rn.f64 	%fd62, %fd17, %fd45, %fd60;
	fma.rn.f64 	%fd63, %fd18, %fd46, %fd61;
	fma.rn.f64 	%fd64, %fd19, %fd49, %fd62;
	fma.rn.f64 	%fd65, %fd20, %fd48, %fd63;
	sub.f64 	%fd66, %fd64, %fd65;
	st.shared.f64 	[%r7+1152], %fd66;
	add.f64 	%fd67, %fd65, %fd64;
	st.shared.f64 	[%r7+288], %fd67;
	fma.rn.f64 	%fd68, %fd21, %fd43, 0d0000000000000000;
	fma.rn.f64 	%fd69, %fd22, %fd44, 0d0000000000000000;
	fma.rn.f64 	%fd70, %fd23, %fd45, %fd68;
	fma.rn.f64 	%fd71, %fd24, %fd46, %fd69;
	fma.rn.f64 	%fd72, %fd25, %fd49, %fd70;
	fma.rn.f64 	%fd73, %fd26, %fd48, %fd71;
	sub.f64 	%fd74, %fd72, %fd73;
	st.shared.f64 	[%r7+864], %fd74;
	add.f64 	%fd75, %fd73, %fd72;
	st.shared.f64 	[%r7+576], %fd75;
$L__BB99_4:
	bar.sync 	0;
	setp.gt.u32 	%p6, %r10, 29;
	mad.lo.s32 	%r16, %r5, 240, %r6;
	add.s32 	%r8, %r16, %r15;
	@%p6 bra 	$L__BB99_6;
	ld.shared.f64 	%fd76, [%r8];
	ld.shared.f64 	%fd77, [%r8+192];
	add.f64 	%fd78, %fd76, %fd77;
	sub.f64 	%fd79, %fd76, %fd77;
	ld.shared.f64 	%fd80, [%r8+48];
	ld.shared.f64 	%fd81, [%r8+144];
	add.f64 	%fd82, %fd80, %fd81;
	sub.f64 	%fd83, %fd80, %fd81;
	ld.shared.f64 	%fd84, [%r8+96];
	add.f64 	%fd85, %fd84, %fd84;
	sub.f64 	%fd86, %fd84, %fd84;
	mul.f64 	%fd87, %fd85, 0d3FE0000000000000;
	ld.const.f64 	%fd88, [const_oddDofToQuad];
	fma.rn.f64 	%fd89, %fd88, %fd78, 0d0000000000000000;
	ld.const.f64 	%fd90, [const_evenDofToQuad];
	fma.rn.f64 	%fd91, %fd90, %fd79, 0d0000000000000000;
	fma.rn.f64 	%fd92, %fd11, %fd82, %fd89;
	fma.rn.f64 	%fd93, %fd12, %fd83, %fd91;
	fma.rn.f64 	%fd94, %fd13, %fd87, %fd92;
	fma.rn.f64 	%fd95, %fd14, %fd86, %fd93;
	sub.f64 	%fd96, %fd94, %fd95;
	st.shared.f64 	[%r8+240], %fd96;
	add.f64 	%fd97, %fd95, %fd94;
	st.shared.f64 	[%r8], %fd97;
	fma.rn.f64 	%fd98, %fd15, %fd78, 0d0000000000000000;
	fma.rn.f64 	%fd99, %fd16, %fd79, 0d0000000000000000;
	fma.rn.f64 	%fd100, %fd17, %fd82, %fd98;
	fma.rn.f64 	%fd102, %fd18, %fd83, %fd99;
	fma.rn.f64 	%fd103, %fd19, %fd87, %fd100;
	fma.rn.f64 	%fd104, %fd20, %fd86, %fd102;
	sub.f64 	%fd105, %fd103, %fd104;
	st.shared.f64 	[%r8+192], %fd105;
	add.f64 	%fd106, %fd104, %fd103;
	st.shared.f64 	[%r8+48], %fd106;
	fma.rn.f64 	%fd107, %fd21, %fd78, 0d0000000000000000;
	fma.rn.f64 	%fd108, %fd22, %fd79, 0d0000000000000000;
	fma.rn.f64 	%fd109, %fd23, %fd82, %fd107;
	fma.rn.f64 	%fd110, %fd24, %fd83, %fd108;
	fma.rn.f64 	%fd111, %fd25, %fd87, %fd109;
	fma.rn.f64 	%fd112, %fd26, %fd86, %fd110;
	sub.f64 	%fd113, %fd111, %fd112;
	st.shared.f64 	[%r8+144], %fd113;
	add.f64 	%fd114, %fd112, %fd111;
	st.shared.f64 	[%r8+96], %fd114;
$L__BB99_6:
	ld.param.u64 	%rd13, [_Z32massMatrixMultiplyConstantKernelILi5ELi6ELi3EEviPKdS1_S1_S1_Pd_param_1];
	setp.gt.u32 	%p7, %r10, 29;
	bar.sync 	0;
	cvt.u16.u32 	%rs9, %r10;
	mul.hi.u16 	%rs10, %rs9, -21845;
	shr.u16 	%rs11, %rs10, 2;
	mul.lo.s16 	%rs12, %rs11, 6;
	sub.s16 	%rs13, %rs9, %rs12;
	mul.wide.u16 	%r18, %rs11, 288;
	add.s32 	%r19, %r4, %r18;
	mul.wide.u16 	%r20, %rs13, 48;
	add.s32 	%r21, %r19, %r20;
	ld.shared.f64 	%fd115, [%r21];
	ld.shared.f64 	%fd116, [%r21+32];
	add.f64 	%fd117, %fd115, %fd116;
	sub.f64 	%fd118, %fd115, %fd116;
	ld.shared.f64 	%fd119, [%r21+8];
	ld.shared.f64 	%fd120, [%r21+24];
	add.f64 	%fd121, %fd119, %fd120;
	sub.f64 	%fd122, %fd119, %fd120;
	ld.shared.f64 	%fd123, [%r21+16];
	add.f64 	%fd124, %fd123, %fd123;
	sub.f64 	%fd125, %fd123, %fd123;
	mul.f64 	%fd126, %fd124, 0d3FE0000000000000;
	mov.b32 	%r22, {%rs13, %rs11};
	mov.b32 	%r23, 5;
	mov.b32 	%r24, 9222;
	dp2a.lo.u32.u32 	%r25, %r22, %r24, %r23;
	mad.lo.s32 	%r26, %r3, 216, %r25;
	ld.const.f64 	%fd127, [const_oddDofToQuad];
	fma.rn.f64 	%fd128, %fd127, %fd117, 0d0000000000000000;
	ld.const.f64 	%fd129, [const_evenDofToQuad];
	fma.rn.f64 	%fd130, %fd129, %fd118, 0d0000000000000000;
	ld.const.f64 	%fd131, [const_oddDofToQuad+8];
	fma.rn.f64 	%fd132, %fd131, %fd121, %fd128;
	fma.rn.f64 	%fd133, %fd12, %fd122, %fd130;
	fma.rn.f64 	%fd134, %fd13, %fd126, %fd132;
	fma.rn.f64 	%fd135, %fd14, %fd125, %fd133;
	cvta.to.global.u64 	%rd7, %rd13;
	mul.wide.s32 	%rd8, %r26, 8;
	add.s64 	%rd9, %rd7, %rd8;
	ld.global.nc.f64 	%fd136, [%rd9];
	ld.global.nc.f64 	%fd137, [%rd9+-40];
	sub.f64 	%fd138, %fd134, %fd135;
	mul.f64 	%fd139, %fd138, %fd136;
	add.f64 	%fd140, %fd134, %fd135;
	mul.f64 	%fd276, %fd140, %fd137;
	fma.rn.f64 	%fd141, %fd15, %fd117, 0d0000000000000000;
	fma.rn.f64 	%fd142, %fd16, %fd118, 0d0000000000000000;
	ld.const.f64 	%fd143, [const_oddDofToQuad+32];
	fma.rn.f64 	%fd144, %fd143, %fd121, %fd141;
	ld.const.f64 	%fd145, [const_evenDofToQuad+32];
	fma.rn.f64 	%fd146, %fd145, %fd122, %fd142;
	fma.rn.f64 	%fd147, %fd19, %fd126, %fd144;
	fma.rn.f64 	%fd148, %fd20, %fd125, %fd146;
	ld.global.nc.f64 	%fd149, [%rd9+-8];
	ld.global.nc.f64 	%fd150, [%rd9+-32];
	sub.f64 	%fd151, %fd147, %fd148;
	mul.f64 	%fd272, %fd151, %fd149;
	add.f64 	%fd152, %fd147, %fd148;
	mul.f64 	%fd275, %fd152, %fd150;
	fma.rn.f64 	%fd153, %fd21, %fd117, 0d0000000000000000;
	fma.rn.f64 	%fd154, %fd22, %fd118, 0d0000000000000000;
	fma.rn.f64 	%fd155, %fd23, %fd121, %fd153;
	fma.rn.f64 	%fd156, %fd24, %fd122, %fd154;
	fma.rn.f64 	%fd157, %fd25, %fd126, %fd155;
	fma.rn.f64 	%fd158, %fd26, %fd125, %fd156;
	ld.global.nc.f64 	%fd159, [%rd9+-16];
	ld.global.nc.f64 	%fd160, [%rd9+-24];
	sub.f64 	%fd161, %fd157, %fd158;
	mul.f64 	%fd273, %fd161, %fd159;
	add.f64 	%fd162, %fd157, %fd158;
	mul.f64 	%fd274, %fd162, %fd160;
	bar.sync 	0;
	add.f64 	%fd163, %fd276, %fd139;
	sub.f64 	%fd164, %fd276, %fd139;
	add.f64 	%fd165, %fd275, %fd272;
	sub.f64 	%fd166, %fd275, %fd272;
	add.f64 	%fd167, %fd274, %fd273;
	sub.f64 	%fd168, %fd274, %fd273;
	fma.rn.f64 	%fd169, %fd127, %fd163, 0d0000000000000000;
	fma.rn.f64 	%fd170, %fd129, %fd164, 0d0000000000000000;
	fma.rn.f64 	%fd171, %fd15, %fd165, %fd169;
	fma.rn.f64 	%fd172, %fd16, %fd166, %fd170;
	fma.rn.f64 	%fd173, %fd21, %fd167, %fd171;
	fma.rn.f64 	%fd174, %fd22, %fd168, %fd172;
	sub.f64 	%fd175, %fd173, %fd174;
	st.shared.f64 	[%r21+32], %fd175;
	add.f64 	%fd176, %fd173, %fd174;
	st.shared.f64 	[%r21], %fd176;
	fma.rn.f64 	%fd177, %fd131, %fd163, 0d0000000000000000;
	fma.rn.f64 	%fd178, %fd12, %fd164, 0d0000000000000000;
	fma.rn.f64 	%fd179, %fd143, %fd165, %fd177;
	fma.rn.f64 	%fd180, %fd145, %fd166, %fd178;
	fma.rn.f64 	%fd181, %fd23, %fd167, %fd179;
	fma.rn.f64 	%fd182, %fd24, %fd168, %fd180;
	sub.f64 	%fd183, %fd181, %fd182;
	st.shared.f64 	[%r21+24], %fd183;
	add.f64 	%fd184, %fd181, %fd182;
	st.shared.f64 	[%r21+8], %fd184;
	fma.rn.f64 	%fd185, %fd13, %fd163, 0d0000000000000000;
	fma.rn.f64 	%fd186, %fd14, %fd164, 0d0000000000000000;
	fma.rn.f64 	%fd187, %fd19, %fd165, %fd185;
	fma.rn.f64 	%fd188, %fd20, %fd166, %fd186;
	fma.rn.f64 	%fd189, %fd25, %fd167, %fd187;
	fma.rn.f64 	%fd190, %fd26, %fd168, %fd188;
	add.f64 	%fd191, %fd189, %fd190;
	st.shared.f64 	[%r21+16], %fd191;
	bar.sync 	0;
	@%p7 bra 	$L__BB99_8;
	ld.shared.f64 	%fd192, [%r8];
	ld.shared.f64 	%fd193, [%r8+240];
	add.f64 	%fd194, %fd192, %fd193;
	sub.f64 	%fd195, %fd192, %fd193;
	ld.shared.f64 	%fd196, [%r8+48];
	ld.shared.f64 	%fd197, [%r8+192];
	add.f64 	%fd198, %fd196, %fd197;
	sub.f64 	%fd199, %fd196, %fd197;
	ld.shared.f64 	%fd200, [%r8+96];
	ld.shared.f64 	%fd201, [%r8+144];
	add.f64 	%fd202, %fd200, %fd201;
	sub.f64 	%fd203, %fd200, %fd201;
	fma.rn.f64 	%fd205, %fd127, %fd194, 0d0000000000000000;
	ld.const.f64 	%fd206, [const_evenDofToQuad];
	fma.rn.f64 	%fd207, %fd206, %fd195, 0d0000000000000000;
	fma.rn.f64 	%fd208, %fd15, %fd198, %fd205;
	fma.rn.f64 	%fd209, %fd16, %fd199, %fd207;
	fma.rn.f64 	%fd210, %fd21, %fd202, %fd208;
	fma.rn.f64 	%fd211, %fd22, %fd203, %fd209;
	sub.f64 	%fd212, %fd210, %fd211;
	st.shared.f64 	[%r8+192], %fd212;
	add.f64 	%fd213, %fd210, %fd211;
	st.shared.f64 	[%r8], %fd213;
	ld.const.f64 	%fd214, [const_oddDofToQuad+8];
	fma.rn.f64 	%fd215, %fd214, %fd194, 0d0000000000000000;
	fma.rn.f64 	%fd216, %fd12, %fd195, 0d0000000000000000;
	ld.const.f64 	%fd217, [const_oddDofToQuad+32];
	fma.rn.f64 	%fd218, %fd217, %fd198, %fd215;
	ld.const.f64 	%fd219, [const_evenDofToQuad+32];
	fma.rn.f64 	%fd220, %fd219, %fd199, %fd216;
	fma.rn.f64 	%fd221, %fd23, %fd202, %fd218;
	fma.rn.f64 	%fd222, %fd24, %fd203, %fd220;
	sub.f64 	%fd223, %fd221, %fd222;
	st.shared.f64 	[%r8+144], %fd223;
	add.f64 	%fd224, %fd221, %fd222;
	st.shared.f64 	[%r8+48], %fd224;
	fma.rn.f64 	%fd225, %fd13, %fd194, 0d0000000000000000;
	fma.rn.f64 	%fd226, %fd14, %fd195, 0d0000000000000000;
	fma.rn.f64 	%fd227, %fd19, %fd198, %fd225;
	fma.rn.f64 	%fd228, %fd20, %fd199, %fd226;
	fma.rn.f64 	%fd229, %fd25, %fd202, %fd227;
	fma.rn.f64 	%fd230, %fd26, %fd203, %fd228;
	add.f64 	%fd231, %fd229, %fd230;
	st.shared.f64 	[%r8+96], %fd231;
$L__BB99_8:
	setp.gt.u32 	%p8, %r10, 24;
	bar.sync 	0;
	@%p8 bra 	$L__BB99_10;
	ld.shared.f64 	%fd232, [%r7];
	ld.shared.f64 	%fd233, [%r7+1440];
	add.f64 	%fd234, %fd232, %fd233;
	sub.f64 	%fd235, %fd232, %fd233;
	ld.shared.f64 	%fd236, [%r7+288];
	ld.shared.f64 	%fd237, [%r7+1152];
	add.f64 	%fd238, %fd236, %fd237;
	sub.f64 	%fd239, %fd236, %fd237;
	ld.shared.f64 	%fd240, [%r7+576];
	ld.shared.f64 	%fd241, [%r7+864];
	add.f64 	%fd242, %fd240, %fd241;
	sub.f64 	%fd243, %fd240, %fd241;
	fma.rn.f64 	%fd245, %fd127, %fd234, 0d0000000000000000;
	fma.rn.f64 	%fd247, %fd129, %fd235, 0d0000000000000000;
	fma.rn.f64 	%fd248, %fd15, %fd238, %fd245;
	fma.rn.f64 	%fd249, %fd16, %fd239, %fd247;
	fma.rn.f64 	%fd250, %fd21, %fd242, %fd248;
	fma.rn.f64 	%fd251, %fd22, %fd243, %fd249;
	sub.f64 	%fd272, %fd250, %fd251;
	add.f64 	%fd276, %fd250, %fd251;
	ld.const.f64 	%fd252, [const_oddDofToQuad+8];
	fma.rn.f64 	%fd253, %fd252, %fd234, 0d0000000000000000;
	fma.rn.f64 	%fd254, %fd12, %fd235, 0d0000000000000000;
	ld.const.f64 	%fd255, [const_oddDofToQuad+32];
	fma.rn.f64 	%fd256, %fd255, %fd238, %fd253;
	ld.const.f64 	%fd257, [const_evenDofToQuad+32];
	fma.rn.f64 	%fd258, %fd257, %fd239, %fd254;
	fma.rn.f64 	%fd259, %fd23, %fd242, %fd256;
	fma.rn.f64 	%fd260, %fd24, %fd243, %fd258;
	sub.f64 	%fd273, %fd259, %fd260;
	add.f64 	%fd275, %fd259, %fd260;
	fma.rn.f64 	%fd261, %fd13, %fd234, 0d0000000000000000;
	fma.rn.f64 	%fd262, %fd14, %fd235, 0d0000000000000000;
	fma.rn.f64 	%fd263, %fd19, %fd238, %fd261;
	fma.rn.f64 	%fd264, %fd20, %fd239, %fd262;
	fma.rn.f64 	%fd265, %fd25, %fd242, %fd263;
	fma.rn.f64 	%fd266, %fd26, %fd243, %fd264;
	add.f64 	%fd274, %fd265, %fd266;
$L__BB99_10:
	bar.sync 	0;
	@%p4 bra 	$L__BB99_12;
	ld.param.u64 	%rd14, [_Z32massMatrixMultiplyConstantKernelILi5ELi6ELi3EEviPKdS1_S1_S1_Pd_param_5];
	mad.lo.s32 	%r27, %r3, 125, %r10;
	cvta.to.global.u64 	%rd10, %rd14;
	mul.wide.s32 	%rd11, %r27, 8;
	add.s64 	%rd12, %rd10, %rd11;
	st.global.f64 	[%rd12], %fd276;
	st.global.f64 	[%rd12+200], %fd275;
	st.global.f64 	[%rd12+400], %fd274;
	st.global.f64 	[%rd12+600], %fd273;
	st.global.f64 	[%rd12+800], %fd272;
$L__BB99_12:
	ret;

}
	// .globl	_Z30massMatrixMultiplySharedKernelILi5ELi6ELi3EEviPKdS1_S1_S1_Pd
.visible .entry _Z30massMatrixMultiplySharedKernelILi5ELi6ELi3EEviPKdS1_S1_S1_Pd(
	.param .u32 _Z30massMatrixMultiplySharedKernelILi5ELi6ELi3EEviPKdS1_S1_S1_Pd_param_0,
	.param .u64 .ptr .align 1 _Z30massMatrixMultiplySharedKernelILi5ELi6ELi3EEviPKdS1_S1_S1_Pd_param_1,
	.param .u64 .ptr .align 1 _Z30massMatrixMultiplySharedKernelILi5ELi6ELi3EEviPKdS1_S1_S1_Pd_param_2,
	.param .u64 .ptr .align 1 _Z30massMatrixMultiplySharedKernelILi5ELi6ELi3EEviPKdS1_S1_S1_Pd_param_3,
	.param .u64 .ptr .align 1 _Z30massMatrixMultiplySharedKernelILi5ELi6ELi3EEviPKdS1_S1_S1_Pd_param_4,
	.param .u64 .ptr .align 1 _Z30massMatrixMultiplySharedKernelILi5ELi6ELi3EEviPKdS1_S1_S1_Pd_param_5
)
{
	.reg .pred 	%p<13>;
	.reg .b16 	%rs<13>;
	.reg .b32 	%r<48>;
	.reg .b64 	%rd<22>;
	.reg .b64 	%fd<261>;
	// demoted variable
	.shared .align 8 .b8 _ZZ30massMatrixMultiplySharedKernelILi5ELi6ELi3EEviPKdS1_S1_S1_PdE6s_tmp1[5184];
	// demoted variable
	.shared .align 8 .b8 _ZZ30massMatrixMultiplySharedKernelILi5ELi6ELi3EEviPKdS1_S1_S1_PdE14s_oddDofToQuad[72];
	// demoted variable
	.shared .align 8 .b8 _ZZ30massMatrixMultiplySharedKernelILi5ELi6ELi3EEviPKdS1_S1_S1_PdE15s_evenDofToQuad[72];
	ld.param.u32 	%r8, [_Z30massMatrixMultiplySharedKernelILi5ELi6ELi3EEviPKdS1_S1_S1_Pd_param_0];
	ld.param.u64 	%rd2, [_Z30massMatrixMultiplySharedKernelILi5ELi6ELi3EEviPKdS1_S1_S1_Pd_param_2];
	ld.param.u64 	%rd3, [_Z30massMatrixMultiplySharedKernelILi5ELi6ELi3EEviPKdS1_S1_S1_Pd_param_3];
	ld.param.u64 	%rd4, [_Z30massMatrixMultiplySharedKernelILi5ELi6ELi3EEviPKdS1_S1_S1_Pd_param_4];
	mov.u32 	%r9, %tid.x;
	mov.u32 	%r2, %tid.y;
	mov.u32 	%r10, %ctaid.x;
	mad.lo.s32 	%r3, %r10, 3, %r2;
	cvt.u16.u32 	%rs2, %r9;
	mul.hi.u16 	%rs3, %rs2, -13107;
	shr.u16 	%rs4, %rs3, 2;
	mul.lo.s16 	%rs5, %rs4, 5;
	sub.s16 	%rs1, %rs2, %rs5;
	setp.lt.s32 	%p2, %r3, %r8;
	setp.lt.u32 	%p3, %r9, 25;
	and.pred  	%p1, %p2, %p3;
	not.pred 	%p4, %p1;
	@%p4 bra 	$L__BB100_2;
	cvta.to.global.u64 	%rd6, %rd4;
	mad.lo.s32 	%r11, %r3, 125, %r9;
	mul.wide.s32 	%rd7, %r11, 8;
	add.s64 	%rd8, %rd6, %rd7;
	ld.global.nc.f64 	%fd255, [%rd8];
	ld.global.nc.f64 	%fd254, [%rd8+200];
	ld.global.nc.f64 	%fd253, [%rd8+400];
	ld.global.nc.f64 	%fd252, [%rd8+600];
	ld.global.nc.f64 	%fd251, [%rd8+800];
$L__BB100_2:
	setp.ne.s32 	%p5, %r2, 0;
	setp.gt.u32 	%p6, %r9, 8;
	or.pred  	%p7, %p5, %p6;
	@%p7 bra 	$L__BB100_4;
	cvta.to.global.u64 	%rd9, %rd2;
	mul.wide.u32 	%rd10, %r9, 8;
	add.s64 	%rd11, %rd9, %rd10;
	ld.global.nc.f64 	%fd45, [%rd11];
	shl.b32 	%r12, %r9, 3;
	mov.u32 	%r13, _ZZ30massMatrixMultiplySharedKernelILi5ELi6ELi3EEviPKdS1_S1_S1_PdE14s_oddDofToQuad;
	add.s32 	%r14, %r13, %r12;
	st.shared.f64 	[%r14], %fd45;
	cvta.to.global.u64 	%rd12, %rd3;
	add.s64 	%rd13, %rd12, %rd10;
	ld.global.nc.f64 	%fd46, [%rd13];
	mov.u32 	%r15, _ZZ30massMatrixMultiplySharedKernelILi5ELi6ELi3EEviPKdS1_S1_S1_PdE15s_evenDofToQuad;
	add.s32 	%r16, %r15, %r12;
	st.shared.f64 	[%r16], %fd46;
$L__BB100_4:
	setp.gt.u32 	%p8, %r9, 24;
	bar.sync 	0;
	ld.shared.f64 	%fd11, [_ZZ30massMatrixMultiplySharedKernelILi5ELi6ELi3EEviPKdS1_S1_S1_PdE14s_oddDofToQuad];
	ld.shared.f64 	%fd12, [_ZZ30massMatrixMultiplySharedKernelILi5ELi6ELi3EEviPKdS1_S1_S1_PdE15s_evenDofToQuad];
	ld.shared.f64 	%fd13, [_ZZ30massMatrixMultiplySharedKernelILi5ELi6ELi3EEviPKdS1_S1_S1_PdE14s_oddDofToQuad+8];
	ld.shared.f64 	%fd14, [_ZZ30massMatrixMultiplySharedKernelILi5ELi6ELi3EEviPKdS1_S1_S1_PdE15s_evenDofToQuad+8];
	ld.shared.f64 	%fd15, [_ZZ30massMatrixMultiplySharedKernelILi5ELi6ELi3EEviPKdS1_S1_S1_PdE14s_oddDofToQuad+16];
	ld.shared.f64 	%fd16, [_ZZ30massMatrixMultiplySharedKernelILi5ELi6ELi3EEviPKdS1_S1_S1_PdE15s_evenDofToQuad+16];
	ld.shared.f64 	%fd17, [_ZZ30massMatrixMultiplySharedKernelILi5ELi6ELi3EEviPKdS1_S1_S1_PdE14s_oddDofToQuad+24];
	ld.shared.f64 	%fd18, [_ZZ30massMatrixMultiplySharedKernelILi5ELi6ELi3EEviPKdS1_S1_S1_PdE15s_evenDofToQuad+24];
	ld.shared.f64 	%fd19, [_ZZ30massMatrixMultiplySharedKernelILi5ELi6ELi3EEviPKdS1_S1_S1_PdE14s_oddDofToQuad+32];
	ld.shared.f64 	%fd20, [_ZZ30massMatrixMultiplySharedKernelILi5ELi6ELi3EEviPKdS1_S1_S1_PdE15s_evenDofToQuad+32];
	ld.shared.f64 	%fd21, [_ZZ30massMatrixMultiplySharedKernelILi5ELi6ELi3EEviPKdS1_S1_S1_PdE14s_oddDofToQuad+40];
	ld.shared.f64 	%fd22, [_ZZ30massMatrixMultiplySharedKernelILi5ELi6ELi3EEviPKdS1_S1_S1_PdE15s_evenDofToQuad+40];
	ld.shared.f64 	%fd23, [_ZZ30massMatrixMultiplySharedKernelILi5ELi6ELi3EEviPKdS1_S1_S1_PdE14s_oddDofToQuad+48];
	ld.shared.f64 	%fd24, [_ZZ30massMatrixMultiplySharedKernelILi5ELi6ELi3EEviPKdS1_S1_S1_PdE15s_evenDofToQuad+48];
	ld.shared.f64 	%fd25, [_ZZ30massMatrixMultiplySharedKernelILi5ELi6ELi3EEviPKdS1_S1_S1_PdE14s_oddDofToQuad+56];
	ld.shared.f64 	%fd26, [_ZZ30massMatrixMultiplySharedKernelILi5ELi6ELi3EEviPKdS1_S1_S1_PdE15s_evenDofToQuad+56];
	ld.shared.f64 	%fd27, [_ZZ30massMatrixMultiplySharedKernelILi5ELi6ELi3EEviPKdS1_S1_S1_PdE14s_oddDofToQuad+64];
	ld.shared.f64 	%fd28, [_ZZ30massMatrixMultiplySharedKernelILi5ELi6ELi3EEviPKdS1_S1_S1_PdE15s_evenDofToQuad+64];
	mov.u32 	%r17, _ZZ30massMatrixMultiplySharedKernelILi5ELi6ELi3EEviPKdS1_S1_S1_PdE6s_tmp1;
	mad.lo.s32 	%r18, %r2, 1728, %r17;
	mul.lo.s16 	%rs7, %rs2, 205;
	shr.u16 	%rs8, %rs7, 10;
	cvt.u32.u16 	%r4, %rs8;
	mul.wide.u16 	%r19, %rs8, 48;
	add.s32 	%r20, %r18, %r19;
	mul.wide.u16 	%r21, %rs1, 8;
	add.s32 	%r5, %r20, %r21;
	@%p8 bra 	$L__BB100_6;
	add.f64 	%fd47, %fd255, %fd251;
	sub.f64 	%fd48, %fd255, %fd251;
	add.f64 	%fd49, %fd254, %fd252;
	sub.f64 	%fd50, %fd254, %fd252;
	add.f64 	%fd51, %fd253, %fd253;
	sub.f64 	%fd52, %fd253, %fd253;
	mul.f64 	%fd53, %fd51, 0d3FE0000000000000;
	fma.rn.f64 	%fd54, %fd11, %fd47, 0d0000000000000000;
	fma.rn.f64 	%fd55, %fd12, %fd48, 0d0000000000000000;
	fma.rn.f64 	%fd56, %fd13, %fd49, %fd54;
	fma.rn.f64 	%fd57, %fd14, %fd50, %fd55;
	fma.rn.f64 	%fd58, %fd15, %fd53, %fd56;
	fma.rn.f64 	%fd59, %fd16, %fd52, %fd57;
	sub.f64 	%fd60, %fd58, %fd59;
	st.shared.f64 	[%r5+1440], %fd60;
	add.f64 	%fd61, %fd59, %fd58;
	st.shared.f64 	[%r5], %fd61;
	fma.rn.f64 	%fd62, %fd17, %fd47, 0d0000000000000000;
	fma.rn.f64 	%fd63, %fd18, %fd48, 0d0000000000000000;
	fma.rn.f64 	%fd64, %fd19, %fd49, %fd62;
	fma.rn.f64 	%fd65, %fd20, %fd50, %fd63;
	fma.rn.f64 	%fd66, %fd21, %fd53, %fd64;
	fma.rn.f64 	%fd67, %fd22, %fd52, %fd65;
	sub.f64 	%fd68, %fd66, %fd67;
	st.shared.f64 	[%r5+1152], %fd68;
	add.f64 	%fd69, %fd67, %fd66;
	st.shared.f64 	[%r5+288], %fd69;
	fma.rn.f64 	%fd70, %fd23, %fd47, 0d0000000000000000;
	fma.rn.f64 	%fd71, %fd24, %fd48, 0d0000000000000000;
	fma.rn.f64 	%fd72, %fd25, %fd49, %fd70;
	fma.rn.f64 	%fd73, %fd26, %fd50, %fd71;
	fma.rn.f64 	%fd74, %fd27, %fd53, %fd72;
	fma.rn.f64 	%fd75, %fd28, %fd52, %fd73;
	sub.f64 	%fd76, %fd74, %fd75;
	st.shared.f64 	[%r5+864], %fd76;
	add.f64 	%fd77, %fd75, %fd74;
	st.shared.f64 	[%r5+576], %fd77;
$L__BB100_6:
	bar.sync 	0;
	setp.gt.u32 	%p9, %r9, 29;
	mad.lo.s32 	%r26, %r4, 48, %r18;
	mad.lo.s32 	%r27, %r4, 240, %r26;
	add.s32 	%r6, %r27, %r21;
	@%p9 bra 	$L__BB100_8;
	ld.shared.f64 	%fd78, [%r6];
	ld.shared.f64 	%fd79, [%r6+192];
	add.f64 	%fd80, %fd78, %fd79;
	sub.f64 	%fd81, %fd78, %fd79;
	ld.shared.f64 	%fd82, [%r6+48];
	ld.shared.f64 	%fd83, [%r6+144];
	add.f64 	%fd84, %fd82, %fd83;
	sub.f64 	%fd85, %fd82, %fd83;
	ld.shared.f64 	%fd86, [%r6+96];
	add.f64 	%fd87, %fd86, %fd86;
	sub.f64 	%fd88, %fd86, %fd86;
	mul.f64 	%fd89, %fd87, 0d3FE0000000000000;
	fma.rn.f64 	%fd90, %fd11, %fd80, 0d0000000000000000;
	fma.rn.f64 	%fd91, %fd12, %fd81, 0d0000000000000000;
	fma.rn.f64 	%fd92, %fd13, %fd84, %fd90;
	fma.rn.f64 	%fd93, %fd14, %fd85, %fd91;
	fma.rn.f64 	%fd94, %fd15, %fd89, %fd92;
	fma.rn.f64 	%fd95, %fd16, %fd88, %fd93;
	sub.f64 	%fd96, %fd94, %fd95;
	st.shared.f64 	[%r6+240], %fd96;
	add.f64 	%fd97, %fd95, %fd94;
	st.shared.f64 	[%r6], %fd97;
	fma.rn.f64 	%fd98, %fd17, %fd80, 0d0000000000000000;
	fma.rn.f64 	%fd99, %fd18, %fd81, 0d0000000000000000;
	fma.rn.f64 	%fd100, %fd19, %fd84, %fd98;
	fma.rn.f64 	%fd101, %fd20, %fd85, %fd99;
	fma.rn.f64 	%fd102, %fd21, %fd89, %fd100;
	fma.rn.f64 	%fd103, %fd22, %fd88, %fd101;
	sub.f64 	%fd104, %fd102, %fd103;
	st.shared.f64 	[%r6+192], %fd104;
	add.f64 	%fd105, %fd103, %fd102;
	st.shared.f64 	[%r6+48], %fd105;
	fma.rn.f64 	%fd106, %fd23, %fd80, 0d0000000000000000;
	fma.rn.f64 	%fd107, %fd24, %fd81, 0d0000000000000000;
	fma.rn.f64 	%fd108, %fd25, %fd84, %fd106;
	fma.rn.f64 	%fd109, %fd26, %fd85, %fd107;
	fma.rn.f64 	%fd110, %fd27, %fd89, %fd108;
	fma.rn.f64 	%fd111, %fd28, %fd88, %fd109;
	sub.f64 	%fd112, %fd110, %fd111;
	st.shared.f64 	[%r6+144], %fd112;
	add.f64 	%fd113, %fd111, %fd110;
	st.shared.f64 	[%r6+96], %fd113;
$L__BB100_8:
	ld.param.u64 	%rd20, [_Z30massMatrixMultiplySharedKernelILi5ELi6ELi3EEviPKdS1_S1_S1_Pd_param_1];
	mov.u32 	%r29, %tid.x;
	setp.gt.u32 	%p10, %r29, 29;
	bar.sync 	0;
	cvt.u16.u32 	%rs9, %r29;
	mul.hi.u16 	%rs10, %rs9, 10923;
	mul.lo.s16 	%rs11, %rs10, 6;
	sub.s16 	%rs12, %rs9, %rs11;
	mov.u32 	%r30, %tid.y;
	mov.u32 	%r31, _ZZ30massMatrixMultiplySharedKernelILi5ELi6ELi3EEviPKdS1_S1_S1_PdE6s_tmp1;
	mad.lo.s32 	%r32, %r30, 1728, %r31;
	mul.wide.u16 	%r33, %rs10, 288;
	add.s32 	%r34, %r32, %r33;
	mul.wide.u16 	%r35, %rs12, 48;
	add.s32 	%r36, %r34, %r35;
	ld.shared.f64 	%fd114, [%r36];
	ld.shared.f64 	%fd115, [%r36+32];
	add.f64 	%fd116, %fd114, %fd115;
	sub.f64 	%fd117, %fd114, %fd115;
	ld.shared.f64 	%fd118, [%r36+8];
	ld.shared.f64 	%fd119, [%r36+24];
	add.f64 	%fd120, %fd118, %fd119;
	sub.f64 	%fd121, %fd118, %fd119;
	ld.shared.f64 	%fd122, [%r36+16];
	add.f64 	%fd123, %fd122, %fd122;
	sub.f64 	%fd124, %fd122, %fd122;
	mul.f64 	%fd125, %fd123, 0d3FE0000000000000;
	mov.u32 	%r37, %ctaid.x;
	mad.lo.s32 	%r38, %r37, 3, %r30;
	mov.b32 	%r39, {%rs12, %rs10};
	mov.b32 	%r40, 5;
	mov.b32 	%r41, 9222;
	dp2a.lo.u32.u32 	%r42, %r39, %r41, %r40;
	mad.lo.s32 	%r43, %r38, 216, %r42;
	fma.rn.f64 	%fd126, %fd11, %fd116, 0d0000000000000000;
	fma.rn.f64 	%fd127, %fd12, %fd117, 0d0000000000000000;
	fma.rn.f64 	%fd128, %fd13, %fd120, %fd126;
	fma.rn.f64 	%fd129, %fd14, %fd121, %fd127;
	fma.rn.f64 	%fd130, %fd15, %fd125, %fd128;
	fma.rn.f64 	%fd131, %fd16, %fd124, %fd129;
	cvta.to.global.u64 	%rd14, %rd20;
	mul.wide.s32 	%rd15, %r43, 8;
	add.s64 	%rd16, %rd14, %rd15;
	ld.global.nc.f64 	%fd132, [%rd16];
	ld.global.nc.f64 	%fd133, [%rd16+-40];
	sub.f64 	%fd134, %fd130, %fd131;
	mul.f64 	%fd135, %fd134, %fd132;
	add.f64 	%fd136, %fd130, %fd131;
	mul.f64 	%fd260, %fd136, %fd133;
	fma.rn.f64 	%fd137, %fd17, %fd116, 0d0000000000000000;
	fma.rn.f64 	%fd138, %fd18, %fd117, 0d0000000000000000;
	fma.rn.f64 	%fd139, %fd19, %fd120, %fd137;
	fma.rn.f64 	%fd140, %fd20, %fd121, %fd138;
	fma.rn.f64 	%fd141, %fd21, %fd125, %fd139;
	fma.rn.f64 	%fd142, %fd22, %fd124, %fd140;
	ld.global.nc.f64 	%fd143, [%rd16+-8];
	ld.global.nc.f64 	%fd144, [%rd16+-32];
	sub.f64 	%fd145, %fd141, %fd142;
	mul.f64 	%fd256, %fd145, %fd143;
	add.f64 	%fd146, %fd141, %fd142;
	mul.f64 	%fd259, %fd146, %fd144;
	fma.rn.f64 	%fd147, %fd23, %fd116, 0d0000000000000000;
	fma.rn.f64 	%fd148, %fd24, %fd117, 0d0000000000000000;
	fma.rn.f64 	%fd149, %fd25, %fd120, %fd147;
	fma.rn.f64 	%fd150, %fd26, %fd121, %fd148;
	fma.rn.f64 	%fd151, %fd27, %fd125, %fd149;
	fma.rn.f64 	%fd152, %fd28, %fd124, %fd150;
	ld.global.nc.f64 	%fd153, [%rd16+-16];
	ld.global.nc.f64 	%fd154, [%rd16+-24];
	sub.f64 	%fd155, %fd151, %fd152;
	mul.f64 	%fd257, %fd155, %fd153;
	add.f64 	%fd156, %fd151, %fd152;
	mul.f64 	%fd258, %fd156, %fd154;
	bar.sync 	0;
	add.f64 	%fd157, %fd260, %fd135;
	sub.f64 	%fd158, %fd260, %fd135;
	add.f64 	%fd159, %fd259, %fd256;
	sub.f64 	%fd160, %fd259, %fd256;
	add.f64 	%fd161, %fd258, %fd257;
	sub.f64 	%fd162, %fd258, %fd257;
	fma.rn.f64 	%fd163, %fd11, %fd157, 0d0000000000000000;
	fma.rn.f64 	%fd164, %fd12, %fd158, 0d0000000000000000;
	fma.rn.f64 	%fd165, %fd17, %fd159, %fd163;
	fma.rn.f64 	%fd166, %fd18, %fd160, %fd164;
	fma.rn.f64 	%fd167, %fd23, %fd161, %fd165;
	fma.rn.f64 	%fd168, %fd24, %fd162, %fd166;
	sub.f64 	%fd169, %fd167, %fd168;
	st.shared.f64 	[%r36+32], %fd169;
	add.f64 	%fd170, %fd167, %fd168;
	st.shared.f64 	[%r36], %fd170;
	fma.rn.f64 	%fd171, %fd13, %fd157, 0d0000000000000000;
	fma.rn.f64 	%fd172, %fd14, %fd158, 0d0000000000000000;
	fma.rn.f64 	%fd173, %fd19, %fd159, %fd171;
	fma.rn.f64 	%fd174, %fd20, %fd160, %fd172;
	fma.rn.f64 	%fd175, %fd25, %fd161, %fd173;
	fma.rn.f64 	%fd176, %fd26, %fd162, %fd174;
	sub.f64 	%fd177, %fd175, %fd176;
	st.shared.f64 	[%r36+24], %fd177;
	add.f64 	%fd178, %fd175, %fd176;
	st.shared.f64 	[%r36+8], %fd178;
	fma.rn.f64 	%fd179, %fd15, %fd157, 0d0000000000000000;
	fma.rn.f64 	%fd180, %fd16, %fd158, 0d0000000000000000;
	fma.rn.f64 	%fd181, %fd21, %fd159, %fd179;
	fma.rn.f64 	%fd182, %fd22, %fd160, %fd180;
	fma.rn.f64 	%fd183, %fd27, %fd161, %fd181;
	fma.rn.f64 	%fd184, %fd28, %fd162, %fd182;
	add.f64 	%fd185, %fd183, %fd184;
	st.shared.f64 	[%r36+16], %fd185;
	bar.sync 	0;
	@%p10 bra 	$L__BB100_10;
	ld.shared.f64 	%fd186, [%r6];
	ld.shared.f64 	%fd187, [%r6+240];
	add.f64 	%fd188, %fd186, %fd187;
	sub.f64 	%fd189, %fd186, %fd187;
	ld.shared.f64 	%fd190, [%r6+48];
	ld.shared.f64 	%fd191, [%r6+192];
	add.f64 	%fd192, %fd190, %fd191;
	sub.f64 	%fd193, %fd190, %fd191;
	ld.shared.f64 	%fd194, [%r6+96];
	ld.shared.f64 	%fd195, [%r6+144];
	add.f64 	%fd196, %fd194, %fd195;
	sub.f64 	%fd197, %fd194, %fd195;
	fma.rn.f64 	%fd198, %fd11, %fd188, 0d0000000000000000;
	fma.rn.f64 	%fd199, %fd12, %fd189, 0d0000000000000000;
	fma.rn.f64 	%fd200, %fd17, %fd192, %fd198;
	fma.rn.f64 	%fd201, %fd18, %fd193, %fd199;
	fma.rn.f64 	%fd202, %fd23, %fd196, %fd200;
	fma.rn.f64 	%fd203, %fd24, %fd197, %fd201;
	sub.f64 	%fd204, %fd202, %fd203;
	st.shared.f64 	[%r6+192], %fd204;
	add.f64 	%fd205, %fd202, %fd203;
	st.shared.f64 	[%r6], %fd205;
	fma.rn.f64 	%fd206, %fd13, %fd188, 0d0000000000000000;
	fma.rn.f64 	%fd207, %fd14, %fd189, 0d0000000000000000;
	fma.rn.f64 	%fd208, %fd19, %fd192, %fd206;
	fma.rn.f64 	%fd209, %fd20, %fd193, %fd207;
	fma.rn.f64 	%fd210, %fd25, %fd196, %fd208;
	fma.rn.f64 	%fd211, %fd26, %fd197, %fd209;
	sub.f64 	%fd212, %fd210, %fd211;
	st.shared.f64 	[%r6+144], %fd212;
	add.f64 	%fd213, %fd210, %fd211;
	st.shared.f64 	[%r6+48], %fd213;
	fma.rn.f64 	%fd214, %fd15, %fd188, 0d0000000000000000;
	fma.rn.f64 	%fd215, %fd16, %fd189, 0d0000000000000000;
	fma.rn.f64 	%fd216, %fd21, %fd192, %fd214;
	fma.rn.f64 	%fd217, %fd22, %fd193, %fd215;
	fma.rn.f64 	%fd218, %fd27, %fd196, %fd216;
	fma.rn.f64 	%fd219, %fd28, %fd197, %fd217;
	add.f64 	%fd220, %fd218, %fd219;
	st.shared.f64 	[%r6+96], %fd220;
$L__BB100_10:
	mov.u32 	%r7, %tid.x;
	setp.gt.u32 	%p11, %r7, 24;
	bar.sync 	0;
	@%p11 bra 	$L__BB100_12;
	ld.shared.f64 	%fd221, [%r5];
	ld.shared.f64 	%fd222, [%r5+1440];
	add.f64 	%fd223, %fd221, %fd222;
	sub.f64 	%fd224, %fd221, %fd222;
	ld.shared.f64 	%fd225, [%r5+288];
	ld.shared.f64 	%fd226, [%r5+1152];
	add.f64 	%fd227, %fd225, %fd226;
	sub.f64 	%fd228, %fd225, %fd226;
	ld.shared.f64 	%fd229, [%r5+576];
	ld.shared.f64 	%fd230, [%r5+864];
	add.f64 	%fd231, %fd229, %fd230;
	sub.f64 	%fd232, %fd229, %fd230;
	fma.rn.f64 	%fd233, %fd11, %fd223, 0d0000000000000000;
	fma.rn.f64 	%fd234, %fd12, %fd224, 0d0000000000000000;
	fma.rn.f64 	%fd235, %fd17, %fd227, %fd233;
	fma.rn.f64 	%fd236, %fd18, %fd228, %fd234;
	fma.rn.f64 	%fd237, %fd23, %fd231, %fd235;
	fma.rn.f64 	%fd238, %fd24, %fd232, %fd236;
	sub.f64 	%fd256, %fd237, %fd238;
	add.f64 	%fd260, %fd237, %fd238;
	fma.rn.f64 	%fd239, %fd13, %fd223, 0d0000000000000000;
	fma.rn.f64 	%fd240, %fd14, %fd224, 0d0000000000000000;
	fma.rn.f64 	%fd241, %fd19, %fd227, %fd239;
	fma.rn.f64 	%fd242, %fd20, %fd228, %fd240;
	fma.rn.f64 	%fd243, %fd25, %fd231, %fd241;
	fma.rn.f64 	%fd244, %fd26, %fd232, %fd242;
	sub.f64 	%fd257, %fd243, %fd244;
	add.f64 	%fd259, %fd243, %fd244;
	fma.rn.f64 	%fd245, %fd15, %fd223, 0d0000000000000000;
	fma.rn.f64 	%fd246, %fd16, %fd224, 0d0000000000000000;
	fma.rn.f64 	%fd247, %fd21, %fd227, %fd245;
	fma.rn.f64 	%fd248, %fd22, %fd228, %fd246;
	fma.rn.f64 	%fd249, %fd27, %fd231, %fd247;
	fma.rn.f64 	%fd250, %fd28, %fd232, %fd248;
	add.f64 	%fd258, %fd249, %fd250;
$L__BB100_12:
	bar.sync 	0;
	@%p4 bra 	$L__BB100_14;
	ld.param.u64 	%rd21, [_Z30massMatrixMultiplySharedKernelILi5ELi6ELi3EEviPKdS1_S1_S1_Pd_param_5];
	mov.u32 	%r44, %ctaid.x;
	mov.u32 	%r45, %tid.y;
	mad.lo.s32 	%r46, %r44, 3, %r45;
	mad.lo.s32 	%r47, %r46, 125, %r7;
	cvta.to.global.u64 	%rd17, %rd21;
	mul.wide.s32 	%rd18, %r47, 8;
	add.s64 	%rd19, %rd17, %rd18;
	st.global.f64 	[%rd19], %fd260;
	st.global.f64 	[%rd19+200], %fd259;
	st.global.f64 	[%rd19+400], %fd258;
	st.global.f64 	[%rd19+600], %fd257;
	st.global.f64 	[%rd19+800], %fd256;
$L__BB100_14:
	ret;

}
	// .globl	_Z30massMatrixMultiplyGlobalKernelILi5ELi6ELi3EEviPKdS1_S1_S1_Pd
.visible .entry _Z30massMatrixMultiplyGlobalKernelILi5ELi6ELi3EEviPKdS1_S1_S1_Pd(
	.param .u32 _Z30massMatrixMultiplyGlobalKernelILi5ELi6ELi3EEviPKdS1_S1_S1_Pd_param_0,
	.param .u64 .ptr .align 1 _Z30massMatrixMultiplyGlobalKernelILi5ELi6ELi3EEviPKdS1_S1_S1_Pd_param_1,
	.param .u64 .ptr .align 1 _Z30massMatrixMultiplyGlobalKernelILi5ELi6ELi3EEviPKdS1_S1_S1_Pd_param_2,
	.param .u64 .ptr .align 1 _Z30massMatrixMultiplyGlobalKernelILi5ELi6ELi3EEviPKdS1_S1_S1_Pd_param_3,
	.param .u64 .ptr .align 1 _Z30massMatrixMultiplyGlobalKernelILi5ELi6ELi3EEviPKdS1_S1_S1_Pd_param_4,
	.param .u64 .ptr .align 1 _Z30massMatrixMultiplyGlobalKernelILi5ELi6ELi3EEviPKdS1_S1_S1_Pd_param_5
)
{
	.reg .pred 	%p<10>;
	.reg .b16 	%rs<13>;
	.reg .b32 	%r<38>;
	.reg .b64 	%rd<23>;
	.reg .b64 	%fd<295>;
	// demoted variable
	.shared .align 8 .b8 _ZZ30massMatrixMultiplyGlobalKernelILi5ELi6ELi3EEviPKdS1_S1_S1_PdE6s_tmp1[5184];
	ld.param.u32 	%r9, [_Z30massMatrixMultiplyGlobalKernelILi5ELi6ELi3EEviPKdS1_S1_S1_Pd_param_0];
	ld.param.u64 	%rd4, [_Z30massMatrixMultiplyGlobalKernelILi5ELi6ELi3EEviPKdS1_S1_S1_Pd_param_2];
	ld.param.u64 	%rd5, [_Z30massMatrixMultiplyGlobalKernelILi5ELi6ELi3EEviPKdS1_S1_S1_Pd_param_3];
	ld.param.u64 	%rd6, [_Z30massMatrixMultiplyGlobalKernelILi5ELi6ELi3EEviPKdS1_S1_S1_Pd_param_4];
	cvta.to.global.u64 	%rd1, %rd5;
	cvta.to.global.u64 	%rd2, %rd4;
	mov.u32 	%r10, %tid.x;
	mov.u32 	%r2, %tid.y;
	mov.u32 	%r11, %ctaid.x;
	mad.lo.s32 	%r3, %r11, 3, %r2;
	cvt.u16.u32 	%rs2, %r10;
	mul.hi.u16 	%rs3, %rs2, -13107;
	shr.u16 	%rs4, %rs3, 2;
	mul.lo.s16 	%rs5, %rs4, 5;
	sub.s16 	%rs1, %rs2, %rs5;
	setp.lt.s32 	%p2, %r3, %r9;
	setp.lt.u32 	%p3, %r10, 25;
	and.pred  	%p1, %p2, %p3;
	not.pred 	%p4, %p1;
	@%p4 bra 	$L__BB101_2;
	cvta.to.global.u64 	%rd8, %rd6;
	mad.lo.s32 	%r12, %r3, 125, %r10;
	mul.wide.s32 	%rd9, %r12, 8;
	add.s64 	%rd10, %rd8, %rd9;
	ld.global.nc.f64 	%fd289, [%rd10];
	ld.global.nc.f64 	%fd288, [%rd10+200];
	ld.global.nc.f64 	%fd287, [%rd10+400];
	ld.global.nc.f64 	%fd286, [%rd10+600];
	ld.global.nc.f64 	%fd285, [%rd10+800];
$L__BB101_2:
	setp.gt.u32 	%p5, %r10, 24;
	bar.sync 	0;
	mov.u32 	%r13, _ZZ30massMatrixMultiplyGlobalKernelILi5ELi6ELi3EEviPKdS1_S1_S1_PdE6s_tmp1;
	mad.lo.s32 	%r14, %r2, 1728, %r13;
	mul.lo.s16 	%rs7, %rs2, 205;
	shr.u16 	%rs8, %rs7, 10;
	cvt.u32.u16 	%r4, %rs8;
	mul.wide.u16 	%r15, %rs8, 48;
	add.s32 	%r5, %r14, %r15;
	mul.wide.u16 	%r16, %rs1, 8;
	add.s32 	%r6, %r5, %r16;
	@%p5 bra 	$L__BB101_4;
	add.f64 	%fd45, %fd289, %fd285;
	sub.f64 	%fd46, %fd289, %fd285;
	add.f64 	%fd47, %fd288, %fd286;
	sub.f64 	%fd48, %fd288, %fd286;
	add.f64 	%fd49, %fd287, %fd287;
	sub.f64 	%fd50, %fd287, %fd287;
	mul.f64 	%fd51, %fd49, 0d3FE0000000000000;
	ld.global.nc.f64 	%fd52, [%rd2];
	fma.rn.f64 	%fd53, %fd52, %fd45, 0d0000000000000000;
	ld.global.nc.f64 	%fd54, [%rd1];
	fma.rn.f64 	%fd55, %fd54, %fd46, 0d0000000000000000;
	ld.global.nc.f64 	%fd56, [%rd2+8];
	fma.rn.f64 	%fd57, %fd56, %fd47, %fd53;
	ld.global.nc.f64 	%fd58, [%rd1+8];
	fma.rn.f64 	%fd59, %fd58, %fd48, %fd55;
	ld.global.nc.f64 	%fd60, [%rd2+16];
	fma.rn.f64 	%fd61, %fd60, %fd51, %fd57;
	ld.global.nc.f64 	%fd62, [%rd1+16];
	fma.rn.f64 	%fd63, %fd62, %fd50, %fd59;
	sub.f64 	%fd64, %fd61, %fd63;
	st.shared.f64 	[%r6+1440], %fd64;
	add.f64 	%fd65, %fd63, %fd61;
	st.shared.f64 	[%r6], %fd65;
	ld.global.nc.f64 	%fd66, [%rd2+24];
	fma.rn.f64 	%fd67, %fd66, %fd45, 0d0000000000000000;
	ld.global.nc.f64 	%fd68, [%rd1+24];
	fma.rn.f64 	%fd69, %fd68, %fd46, 0d0000000000000000;
	ld.global.nc.f64 	%fd70, [%rd2+32];
	fma.rn.f64 	%fd71, %fd70, %fd47, %fd67;
	ld.global.nc.f64 	%fd72, [%rd1+32];
	fma.rn.f64 	%fd73, %fd72, %fd48, %fd69;
	ld.global.nc.f64 	%fd74, [%rd2+40];
	fma.rn.f64 	%fd75, %fd74, %fd51, %fd71;
	ld.global.nc.f64 	%fd76, [%rd1+40];
	fma.rn.f64 	%fd77, %fd76, %fd50, %fd73;
	sub.f64 	%fd78, %fd75, %fd77;
	st.shared.f64 	[%r6+1152], %fd78;
	add.f64 	%fd79, %fd77, %fd75;
	st.shared.f64 	[%r6+288], %fd79;
	ld.global.nc.f64 	%fd80, [%rd2+48];
	fma.rn.f64 	%fd81, %fd80, %fd45, 0d0000000000000000;
	ld.global.nc.f64 	%fd82, [%rd1+48];
	fma.rn.f64 	%fd83, %fd82, %fd46, 0d0000000000000000;
	ld.global.nc.f64 	%fd84, [%rd2+56];
	fma.rn.f64 	%fd85, %fd84, %fd47, %fd81;
	ld.global.nc.f64 	%fd86, [%rd1+56];
	fma.rn.f64 	%fd87, %fd86, %fd48, %fd83;
	ld.global.nc.f64 	%fd88, [%rd2+64];
	fma.rn.f64 	%fd89, %fd88, %fd51, %fd85;
	ld.global.nc.f64 	%fd90, [%rd1+64];
	fma.rn.f64 	%fd91, %fd90, %fd50, %fd87;
	sub.f64 	%fd92, %fd89, %fd91;
	st.shared.f64 	[%r6+864], %fd92;
	add.f64 	%fd93, %fd91, %fd89;
	st.shared.f64 	[%r6+576], %fd93;
$L__BB101_4:
	bar.sync 	0;
	setp.gt.u32 	%p6, %r10, 29;
	mad.lo.s32 	%r17, %r4, 240, %r5;
	add.s32 	%r7, %r17, %r16;
	@%p6 bra 	$L__BB101_6;
	ld.shared.f64 	%fd94, [%r7];
	ld.shared.f64 	%fd95, [%r7+192];
	add.f64 	%fd96, %fd94, %fd95;
	sub.f64 	%fd97, %fd94, %fd95;
	ld.shared.f64 	%fd98, [%r7+48];
	ld.shared.f64 	%fd99, [%r7+144];
	add.f64 	%fd100, %fd98, %fd99;
	sub.f64 	%fd101, %fd98, %fd99;
	ld.shared.f64 	%fd102, [%r7+96];
	add.f64 	%fd103, %fd102, %fd102;
	sub.f64 	%fd104, %fd102, %fd102;
	mul.f64 	%fd105, %fd103, 0d3FE0000000000000;
	ld.global.nc.f64 	%fd106, [%rd2];
	fma.rn.f64 	%fd107, %fd106, %fd96, 0d0000000000000000;
	ld.global.nc.f64 	%fd108, [%rd1];
	fma.rn.f64 	%fd109, %fd108, %fd97, 0d0000000000000000;
	ld.global.nc.f64 	%fd110, [%rd2+8];
	fma.rn.f64 	%fd111, %fd110, %fd100, %fd107;
	ld.global.nc.f64 	%fd112, [%rd1+8];
	fma.rn.f64 	%fd113, %fd112, %fd101, %fd109;
	ld.global.nc.f64 	%fd114, [%rd2+16];
	fma.rn.f64 	%fd115, %fd114, %fd105, %fd111;
	ld.global.nc.f64 	%fd116, [%rd1+16];
	fma.rn.f64 	%fd117, %fd116, %fd104, %fd113;
	sub.f64 	%fd118, %fd115, %fd117;
	st.shared.f64 	[%r7+240], %fd118;
	add.f64 	%fd119, %fd117, %fd115;
	st.shared.f64 	[%r7], %fd119;
	ld.global.nc.f64 	%fd120, [%rd2+24];
	fma.rn.f64 	%fd121, %fd120, %fd96, 0d0000000000000000;
	ld.global.nc.f64 	%fd122, [%rd1+24];
	fma.rn.f64 	%fd123, %fd122, %fd97, 0d0000000000000000;
	ld.global.nc.f64 	%fd124, [%rd2+32];
	fma.rn.f64 	%fd125, %fd124, %fd100, %fd121;
	ld.global.nc.f64 	%fd126, [%rd1+32];
	fma.rn.f64 	%fd127, %fd126, %fd101, %fd123;
	ld.global.nc.f64 	%fd128, [%rd2+40];
	fma.rn.f64 	%fd129, %fd128, %fd105, %fd125;
	ld.global.nc.f64 	%fd130, [%rd1+40];
	fma.rn.f64 	%fd131, %fd130, %fd104, %fd127;
	sub.f64 	%fd132, %fd129, %fd131;
	st.shared.f64 	[%r7+192], %fd132;
	add.f64 	%fd133, %fd131, %fd129;
	st.shared.f64 	[%r7+48], %fd133;
	ld.global.nc.f64 	%fd134, [%rd2+48];
	fma.rn.f64 	%fd135, %fd134, %fd96, 0d0000000000000000;
	ld.global.nc.f64 	%fd136, [%rd1+48];
	fma.rn.f64 	%fd137, %fd136, %fd97, 0d0000000000000000;
	ld.global.nc.f64 	%fd138, [%rd2+56];
	fma.rn.f64 	%fd139, %fd138, %fd100, %fd135;
	ld.global.nc.f64 	%fd140, [%rd1+56];
	fma.rn.f64 	%fd141, %fd140, %fd101, %fd137;
	ld.global.nc.f64 	%fd142, [%rd2+64];
	fma.rn.f64 	%fd143, %fd142, %fd105, %fd139;
	ld.global.nc.f64 	%fd144, [%rd1+64];
	fma.rn.f64 	%fd145, %fd144, %fd104, %fd141;
	sub.f64 	%fd146, %fd143, %fd145;
	st.shared.f64 	[%r7+144], %fd146;
	add.f64 	%fd147, %fd145, %fd143;
	st.shared.f64 	[%r7+96], %fd147;
$L__BB101_6:
	ld.param.u64 	%rd21, [_Z30massMatrixMultiplyGlobalKernelILi5ELi6ELi3EEviPKdS1_S1_S1_Pd_param_3];
	ld.param.u64 	%rd20, [_Z30massMatrixMultiplyGlobalKernelILi5ELi6ELi3EEviPKdS1_S1_S1_Pd_param_2];
	ld.param.u64 	%rd19, [_Z30massMatrixMultiplyGlobalKernelILi5ELi6ELi3EEviPKdS1_S1_S1_Pd_param_1];
	mov.u32 	%r19, %tid.x;
	setp.gt.u32 	%p7, %r19, 29;
	bar.sync 	0;
	cvt.u16.u32 	%rs9, %r19;
	mul.hi.u16 	%rs10, %rs9, 10923;
	mul.lo.s16 	%rs11, %rs10, 6;
	sub.s16 	%rs12, %rs9, %rs11;
	mov.u32 	%r20, %tid.y;
	mov.u32 	%r21, _ZZ30massMatrixMultiplyGlobalKernelILi5ELi6ELi3EEviPKdS1_S1_S1_PdE6s_tmp1;
	mad.lo.s32 	%r22, %r20, 1728, %r21;
	mul.wide.u16 	%r23, %rs10, 288;
	add.s32 	%r24, %r22, %r23;
	mul.wide.u16 	%r25, %rs12, 48;
	add.s32 	%r26, %r24, %r25;
	ld.shared.f64 	%fd148, [%r26];
	ld.shared.f64 	%fd149, [%r26+32];
	add.f64 	%fd150, %fd148, %fd149;
	sub.f64 	%fd151, %fd148, %fd149;
	ld.shared.f64 	%fd152, [%r26+8];
	ld.shared.f64 	%fd153, [%r26+24];
	add.f64 	%fd154, %fd152, %fd153;
	sub.f64 	%fd155, %fd152, %fd153;
	ld.shared.f64 	%fd156, [%r26+16];
	add.f64 	%fd157, %fd156, %fd156;
	sub.f64 	%fd158, %fd156, %fd156;
	mul.f64 	%fd159, %fd157, 0d3FE0000000000000;
	mov.u32 	%r27, %ctaid.x;
	mad.lo.s32 	%r28, %r27, 3, %r20;
	mov.b32 	%r29, {%rs12, %rs10};
	mov.b32 	%r30, 5;
	mov.b32 	%r31, 9222;
	dp2a.lo.u32.u32 	%r32, %r29, %r31, %r30;
	mad.lo.s32 	%r33, %r28, 216, %r32;
	cvta.to.global.u64 	%rd11, %rd20;
	ld.global.nc.f64 	%fd11, [%rd11];
	fma.rn.f64 	%fd160, %fd11, %fd150, 0d0000000000000000;
	cvta.to.global.u64 	%rd12, %rd21;
	ld.global.nc.f64 	%fd12, [%rd12];
	fma.rn.f64 	%fd161, %fd12, %fd151, 0d0000000000000000;
	ld.global.nc.f64 	%fd13, [%rd11+8];
	fma.rn.f64 	%fd162, %fd13, %fd154, %fd160;
	ld.global.nc.f64 	%fd14, [%rd12+8];
	fma.rn.f64 	%fd163, %fd14, %fd155, %fd161;
	ld.global.nc.f64 	%fd15, [%rd11+16];
	fma.rn.f64 	%fd164, %fd15, %fd159, %fd162;
	ld.global.nc.f64 	%fd16, [%rd12+16];
	fma.rn.f64 	%fd165, %fd16, %fd158, %fd163;
	cvta.to.global.u64 	%rd13, %rd19;
	mul.wide.s32 	%rd14, %r33, 8;
	add.s64 	%rd15, %rd13, %rd14;
	ld.global.nc.f64 	%fd166, [%rd15];
	ld.global.nc.f64 	%fd167, [%rd15+-40];
	sub.f64 	%fd168, %fd164, %fd165;
	mul.f64 	%fd169, %fd168, %fd166;
	add.f64 	%fd170, %fd164, %fd165;
	mul.f64 	%fd294, %fd170, %fd167;
	ld.global.nc.f64 	%fd18, [%rd11+24];
	fma.rn.f64 	%fd171, %fd18, %fd150, 0d0000000000000000;
	ld.global.nc.f64 	%fd19, [%rd12+24];
	fma.rn.f64 	%fd172, %fd19, %fd151, 0d0000000000000000;
	ld.global.nc.f64 	%fd20, [%rd11+32];
	fma.rn.f64 	%fd173, %fd20, %fd154, %fd171;
	ld.global.nc.f64 	%fd21, [%rd12+32];
	fma.rn.f64 	%fd174, %fd21, %fd155, %fd172;
	ld.global.nc.f64 	%fd22, [%rd11+40];
	fma.rn.f64 	%fd175, %fd22, %fd159, %fd173;
	ld.global.nc.f64 	%fd23, [%rd12+40];
	fma.rn.f64 	%fd176, %fd23, %fd158, %fd174;
	ld.global.nc.f64 	%fd177, [%rd15+-8];
	ld.global.nc.f64 	%fd178, [%rd15+-32];
	sub.f64 	%fd179, %fd175, %fd176;
	mul.f64 	%fd290, %fd179, %fd177;
	add.f64 	%fd180, %fd175, %fd176;
	mul.f64 	%fd293, %fd180, %fd178;
	ld.global.nc.f64 	%fd26, [%rd11+48];
	fma.rn.f64 	%fd181, %fd26, %fd150, 0d0000000000000000;
	ld.global.nc.f64 	%fd27, [%rd12+48];
	fma.rn.f64 	%fd182, %fd27, %fd151, 0d0000000000000000;
	ld.global.nc.f64 	%fd28, [%rd11+56];
	fma.rn.f64 	%fd183, %fd28, %fd154, %fd181;
	ld.global.nc.f64 	%fd29, [%rd12+56];
	fma.rn.f64 	%fd184, %fd29, %fd155, %fd182;
	ld.global.nc.f64 	%fd30, [%rd11+64];
	fma.rn.f64 	%fd185, %fd30, %fd159, %fd183;
	ld.global.nc.f64 	%fd31, [%rd12+64];
	fma.rn.f64 	%fd186, %fd31, %fd158, %fd184;
	ld.global.nc.f64 	%fd187, [%rd15+-16];
	ld.global.nc.f64 	%fd188, [%rd15+-24];
	sub.f64 	%fd189, %fd185, %fd186;
	mul.f64 	%fd291, %fd189, %fd187;
	add.f64 	%fd190, %fd185, %fd186;
	mul.f64 	%fd292, %fd190, %fd188;
	bar.sync 	0;
	add.f64 	%fd191, %fd294, %fd169;
	sub.f64 	%fd192, %fd294, %fd169;
	add.f64 	%fd193, %fd293, %fd290;
	sub.f64 	%fd194, %fd293, %fd290;
	add.f64 	%fd195, %fd292, %fd291;
	sub.f64 	%fd196, %fd292, %fd291;
	fma.rn.f64 	%fd197, %fd11, %fd191, 0d0000000000000000;
	fma.rn.f64 	%fd198, %fd12, %fd192, 0d0000000000000000;
	fma.rn.f64 	%fd199, %fd18, %fd193, %fd197;
	fma.rn.f64 	%fd200, %fd19, %fd194, %fd198;
	fma.rn.f64 	%fd201, %fd26, %fd195, %fd199;
	fma.rn.f64 	%fd202, %fd27, %fd196, %fd200;
	sub.f64 	%fd203, %fd201, %fd202;
	st.shared.f64 	[%r26+32], %fd203;
	add.f64 	%fd204, %fd201, %fd202;
	st.shared.f64 	[%r26], %fd204;
	fma.rn.f64 	%fd205, %fd13, %fd191, 0d0000000000000000;
	fma.rn.f64 	%fd206, %fd14, %fd192, 0d0000000000000000;
	fma.rn.f64 	%fd207, %fd20, %fd193, %fd205;
	fma.rn.f64 	%fd208, %fd21, %fd194, %fd206;
	fma.rn.f64 	%fd209, %fd28, %fd195, %fd207;
	fma.rn.f64 	%fd210, %fd29, %fd196, %fd208;
	sub.f64 	%fd211, %fd209, %fd210;
	st.shared.f64 	[%r26+24], %fd211;
	add.f64 	%fd212, %fd209, %fd210;
	st.shared.f64 	[%r26+8], %fd212;
	fma.rn.f64 	%fd213, %fd15, %fd191, 0d0000000000000000;
	fma.rn.f64 	%fd214, %fd16, %fd192, 0d0000000000000000;
	fma.rn.f64 	%fd215, %fd22, %fd193, %fd213;
	fma.rn.f64 	%fd216, %fd23, %fd194, %fd214;
	fma.rn.f64 	%fd217, %fd30, %fd195, %fd215;
	fma.rn.f64 	%fd218, %fd31, %fd196, %fd216;
	add.f64 	%fd219, %fd217, %fd218;
	st.shared.f64 	[%r26+16], %fd219;
	bar.sync 	0;
	@%p7 bra 	$L__BB101_8;
	ld.shared.f64 	%fd220, [%r7];
	ld.shared.f64 	%fd221, [%r7+240];
	add.f64 	%fd222, %fd220, %fd221;
	sub.f64 	%fd223, %fd220, %fd221;
	ld.shared.f64 	%fd224, [%r7+48];
	ld.shared.f64 	%fd225, [%r7+192];
	add.f64 	%fd226, %fd224, %fd225;
	sub.f64 	%fd227, %fd224, %fd225;
	ld.shared.f64 	%fd228, [%r7+96];
	ld.shared.f64 	%fd229, [%r7+144];
	add.f64 	%fd230, %fd228, %fd229;
	sub.f64 	%fd231, %fd228, %fd229;
	fma.rn.f64 	%fd232, %fd11, %fd222, 0d0000000000000000;
	fma.rn.f64 	%fd233, %fd12, %fd223, 0d0000000000000000;
	fma.rn.f64 	%fd234, %fd18, %fd226, %fd232;
	fma.rn.f64 	%fd235, %fd19, %fd227, %fd233;
	fma.rn.f64 	%fd236, %fd26, %fd230, %fd234;
	fma.rn.f64 	%fd237, %fd27, %fd231, %fd235;
	sub.f64 	%fd238, %fd236, %fd237;
	st.shared.f64 	[%r7+192], %fd238;
	add.f64 	%fd239, %fd236, %fd237;
	st.shared.f64 	[%r7], %fd239;
	fma.rn.f64 	%fd240, %fd13, %fd222, 0d0000000000000000;
	fma.rn.f64 	%fd241, %fd14, %fd223, 0d0000000000000000;
	fma.rn.f64 	%fd242, %fd20, %fd226, %fd240;
	fma.rn.f64 	%fd243, %fd21, %fd227, %fd241;
	fma.rn.f64 	%fd244, %fd28, %fd230, %fd242;
	fma.rn.f64 	%fd245, %fd29, %fd231, %fd243;
	sub.f64 	%fd246, %fd244, %fd245;
	st.shared.f64 	[%r7+144], %fd246;
	add.f64 	%fd247, %fd244, %fd245;
	st.shared.f64 	[%r7+48], %fd247;
	fma.rn.f64 	%fd248, %fd15, %fd222, 0d0000000000000000;
	fma.rn.f64 	%fd249, %fd16, %fd223, 0d0000000000000000;
	fma.rn.f64 	%fd250, %fd22, %fd226, %fd248;
	fma.rn.f64 	%fd251, %fd23, %fd227, %fd249;
	fma.rn.f64 	%fd252, %fd30, %fd230, %fd250;
	fma.rn.f64 	%fd253, %fd31, %fd231, %fd251;
	add.f64 	%fd254, %fd252, %fd253;
	st.shared.f64 	[%r7+96], %fd254;
$L__BB101_8:
	mov.u32 	%r8, %tid.x;
	setp.gt.u32 	%p8, %r8, 24;
	bar.sync 	0;
	@%p8 bra 	$L__BB101_10;
	ld.shared.f64 	%fd255, [%r6];
	ld.shared.f64 	%fd256, [%r6+1440];
	add.f64 	%fd257, %fd255, %fd256;
	sub.f64 	%fd258, %fd255, %fd256;
	ld.shared.f64 	%fd259, [%r6+288];
	ld.shared.f64 	%fd260, [%r6+1152];
	add.f64 	%fd261, %fd259, %fd260;
	sub.f64 	%fd262, %fd259, %fd260;
	ld.shared.f64 	%fd263, [%r6+576];
	ld.shared.f64 	%fd264, [%r6+864];
	add.f64 	%fd265, %fd263, %fd264;
	sub.f64 	%fd266, %fd263, %fd264;
	fma.rn.f64 	%fd267, %fd11, %fd257, 0d0000000000000000;
	fma.rn.f64 	%fd268, %fd12, %fd258, 0d0000000000000000;
	fma.rn.f64 	%fd269, %fd18, %fd261, %fd267;
	fma.rn.f64 	%fd270, %fd19, %fd262, %fd268;
	fma.rn.f64 	%fd271, %fd26, %fd265, %fd269;
	fma.rn.f64 	%fd272, %fd27, %fd266, %fd270;
	sub.f64 	%fd290, %fd271, %fd272;
	add.f64 	%fd294, %fd271, %fd272;
	fma.rn.f64 	%fd273, %fd13, %fd257, 0d0000000000000000;
	fma.rn.f64 	%fd274, %fd14, %fd258, 0d0000000000000000;
	fma.rn.f64 	%fd275, %fd20, %fd261, %fd273;
	fma.rn.f64 	%fd276, %fd21, %fd262, %fd274;
	fma.rn.f64 	%fd277, %fd28, %fd265, %fd275;
	fma.rn.f64 	%fd278, %fd29, %fd266, %fd276;
	sub.f64 	%fd291, %fd277, %fd278;
	add.f64 	%fd293, %fd277, %fd278;
	fma.rn.f64 	%fd279, %fd15, %fd257, 0d0000000000000000;
	fma.rn.f64 	%fd280, %fd16, %fd258, 0d0000000000000000;
	fma.rn.f64 	%fd281, %fd22, %fd261, %fd279;
	fma.rn.f64 	%fd282, %fd23, %fd262, %fd280;
	fma.rn.f64 	%fd283, %fd30, %fd265, %fd281;
	fma.rn.f64 	%fd284, %fd31, %fd266, %fd282;
	add.f64 	%fd292, %fd283, %fd284;
$L__BB101_10:
	bar.sync 	0;
	@%p4 bra 	$L__BB101_12;
	ld.param.u64 	%rd22, [_Z30massMatrixMultiplyGlobalKernelILi5ELi6ELi3EEviPKdS1_S1_S1_Pd_param_5];
	mov.u32 	%r34, %ctaid.x;
	mov.u32 	%r35, %tid.y;
	mad.lo.s32 	%r36, %r34, 3, %r35;
	mad.lo.s32 	%r37, %r36, 125, %r8;
	cvta.to.global.u64 	%rd16, %rd22;
	mul.wide.s32 	%rd17, %r37, 8;
	add.s64 	%rd18, %rd16, %rd17;
	st.global.f64 	[%rd18], %fd294;
	st.global.f64 	[%rd18+200], %fd293;
	st.global.f64 	[%rd18+400], %fd292;
	st.global.f64 	[%rd18+600], %fd291;
	st.global.f64 	[%rd18+800], %fd290;
$L__BB101_12:
	ret;

}
	// .globl	_Z40massMatrixMultiplyMonolithicGlobalKernelILi5ELi6ELi3EEviPKdS1_S1_S1_Pd
.visible .entry _Z40massMatrixMultiplyMonolithicGlobalKernelILi5ELi6ELi3EEviPKdS1_S1_S1_Pd(
	.param .u32 _Z40massMatrixMultiplyMonolithicGlobalKernelILi5ELi6ELi3EEviPKdS1_S1_S1_Pd_param_0,
	.param .u64 .ptr .align 1 _Z40massMatrixMultiplyMonolithicGlobalKernelILi5ELi6ELi3EEviPKdS1_S1_S1_Pd_param_1,
	.param .u64 .ptr .align 1 _Z40massMatrixMultiplyMonolithicGlobalKernelILi5ELi6ELi3EEviPKdS1_S1_S1_Pd_param_2,
	.param .u64 .ptr .align 1 _Z40massMatrixMultiplyMonolithicGlobalKernelILi5ELi6ELi3EEviPKdS1_S1_S1_Pd_param_3,
	.param .u64 .ptr .align 1 _Z40massMatrixMultiplyMonolithicGlobalKernelILi5ELi6ELi3EEviPKdS1_S1_S1_Pd_param_4,
	.param .u64 .ptr .align 1 _Z40massMatrixMultiplyMonolithicGlobalKernelILi5ELi6ELi3EEviPKdS1_S1_S1_Pd_param_5
)
{
	.reg .pred 	%p<15>;
	.reg .b16 	%rs<11>;
	.reg .b32 	%r<55>;
	.reg .b64 	%rd<29>;
	.reg .b64 	%fd<349>;
	// demoted variable
	.shared .align 8 .b8 _ZZ40massMatrixMultiplyMonolithicGlobalKernelILi5ELi6ELi3EEviPKdS1_S1_S1_PdE6s_tmp1[5184];
	ld.param.u32 	%r12, [_Z40massMatrixMultiplyMonolithicGlobalKernelILi5ELi6ELi3EEviPKdS1_S1_S1_Pd_param_0];
	ld.param.u64 	%rd4, [_Z40massMatrixMultiplyMonolithicGlobalKernelILi5ELi6ELi3EEviPKdS1_S1_S1_Pd_param_2];
	ld.param.u64 	%rd5, [_Z40massMatrixMultiplyMonolithicGlobalKernelILi5ELi6ELi3EEviPKdS1_S1_S1_Pd_param_4];
	cvta.to.global.u64 	%rd1, %rd4;
	mov.u32 	%r1, %tid.x;
	mov.u32 	%r2, %tid.y;
	mov.u32 	%r13, %ctaid.x;
	mad.lo.s32 	%r3, %r13, 3, %r2;
	cvt.u16.u32 	%rs1, %r1;
	mul.hi.u16 	%rs3, %rs1, 13108;
	mul.lo.s16 	%rs4, %rs3, 5;
	sub.s16 	%rs2, %rs1, %rs4;
	setp.ge.s32 	%p1, %r3, %r12;
	@%p1 bra 	$L__BB102_2;
	cvta.to.global.u64 	%rd7, %rd5;
	mad.lo.s32 	%r14, %r3, 125, %r1;
	mul.wide.s32 	%rd8, %r14, 8;
	add.s64 	%rd9, %rd7, %rd8;
	ld.global.nc.f64 	%fd337, [%rd9];
	ld.global.nc.f64 	%fd336, [%rd9+200];
	ld.global.nc.f64 	%fd335, [%rd9+400];
	ld.global.nc.f64 	%fd334, [%rd9+600];
	ld.global.nc.f64 	%fd333, [%rd9+800];
$L__BB102_2:
	bar.sync 	0;
	setp.gt.u32 	%p2, %r1, 24;
	mov.u32 	%r15, _ZZ40massMatrixMultiplyMonolithicGlobalKernelILi5ELi6ELi3EEviPKdS1_S1_S1_PdE6s_tmp1;
	mad.lo.s32 	%r4, %r2, 1728, %r15;
	mul.lo.s16 	%rs6, %rs1, 205;
	shr.u16 	%rs7, %rs6, 10;
	cvt.u32.u16 	%r5, %rs7;
	mul.wide.u16 	%r16, %rs7, 48;
	add.s32 	%r6, %r4, %r16;
	mul.wide.u16 	%r17, %rs2, 8;
	add.s32 	%r7, %r6, %r17;
	@%p2 bra 	$L__BB102_4;
	ld.global.nc.f64 	%fd80, [%rd1];
	fma.rn.f64 	%fd81, %fd80, %fd337, 0d0000000000000000;
	ld.global.nc.f64 	%fd82, [%rd1+8];
	fma.rn.f64 	%fd83, %fd82, %fd336, %fd81;
	ld.global.nc.f64 	%fd84, [%rd1+16];
	fma.rn.f64 	%fd85, %fd84, %fd335, %fd83;
	ld.global.nc.f64 	%fd86, [%rd1+24];
	fma.rn.f64 	%fd87, %fd86, %fd334, %fd85;
	ld.global.nc.f64 	%fd88, [%rd1+32];
	fma.rn.f64 	%fd89, %fd88, %fd333, %fd87;
	st.shared.f64 	[%r7], %fd89;
	ld.global.nc.f64 	%fd90, [%rd1+40];
	fma.rn.f64 	%fd91, %fd90, %fd337, 0d0000000000000000;
	ld.global.nc.f64 	%fd92, [%rd1+48];
	fma.rn.f64 	%fd93, %fd92, %fd336, %fd91;
	ld.global.nc.f64 	%fd94, [%rd1+56];
	fma.rn.f64 	%fd95, %fd94, %fd335, %fd93;
	ld.global.nc.f64 	%fd96, [%rd1+64];
	fma.rn.f64 	%fd97, %fd96, %fd334, %fd95;
	ld.global.nc.f64 	%fd98, [%rd1+72];
	fma.rn.f64 	%fd99, %fd98, %fd333, %fd97;
	st.shared.f64 	[%r7+288], %fd99;
	ld.global.nc.f64 	%fd100, [%rd1+80];
	fma.rn.f64 	%fd101, %fd100, %fd337, 0d0000000000000000;
	ld.global.nc.f64 	%fd102, [%rd1+88];
	fma.rn.f64 	%fd103, %fd102, %fd336, %fd101;
	ld.global.nc.f64 	%fd104, [%rd1+96];
	fma.rn.f64 	%fd105, %fd104, %fd335, %fd103;
	ld.global.nc.f64 	%fd106, [%rd1+104];
	fma.rn.f64 	%fd107, %fd106, %fd334, %fd105;
	ld.global.nc.f64 	%fd108, [%rd1+112];
	fma.rn.f64 	%fd109, %fd108, %fd333, %fd107;
	st.shared.f64 	[%r7+576], %fd109;
	ld.global.nc.f64 	%fd110, [%rd1+120];
	fma.rn.f64 	%fd111, %fd110, %fd337, 0d0000000000000000;
	ld.global.nc.f64 	%fd112, [%rd1+128];
	fma.rn.f64 	%fd113, %fd112, %fd336, %fd111;
	ld.global.nc.f64 	%fd114, [%rd1+136];
	fma.rn.f64 	%fd115, %fd114, %fd335, %fd113;
	ld.global.nc.f64 	%fd116, [%rd1+144];
	fma.rn.f64 	%fd117, %fd116, %fd334, %fd115;
	ld.global.nc.f64 	%fd118, [%rd1+152];
	fma.rn.f64 	%fd119, %fd118, %fd333, %fd117;
	st.shared.f64 	[%r7+864], %fd119;
	ld.global.nc.f64 	%fd120, [%rd1+160];
	fma.rn.f64 	%fd121, %fd120, %fd337, 0d0000000000000000;
	ld.global.nc.f64 	%fd122, [%rd1+168];
	fma.rn.f64 	%fd123, %fd122, %fd336, %fd121;
	ld.global.nc.f64 	%fd124, [%rd1+176];
	fma.rn.f64 	%fd125, %fd124, %fd335, %fd123;
	ld.global.nc.f64 	%fd126, [%rd1+184];
	fma.rn.f64 	%fd127, %fd126, %fd334, %fd125;
	ld.global.nc.f64 	%fd128, [%rd1+192];
	fma.rn.f64 	%fd129, %fd128, %fd333, %fd127;
	st.shared.f64 	[%r7+1152], %fd129;
	ld.global.nc.f64 	%fd130, [%rd1+200];
	fma.rn.f64 	%fd131, %fd130, %fd337, 0d0000000000000000;
	ld.global.nc.f64 	%fd132, [%rd1+208];
	fma.rn.f64 	%fd133, %fd132, %fd336, %fd131;
	ld.global.nc.f64 	%fd134, [%rd1+216];
	fma.rn.f64 	%fd135, %fd134, %fd335, %fd133;
	ld.global.nc.f64 	%fd136, [%rd1+224];
	fma.rn.f64 	%fd137, %fd136, %fd334, %fd135;
	ld.global.nc.f64 	%fd138, [%rd1+232];
	fma.rn.f64 	%fd139, %fd138, %fd333, %fd137;
	st.shared.f64 	[%r7+1440], %fd139;
$L__BB102_4:
	bar.sync 	0;
	setp.gt.u32 	%p3, %r1, 29;
	mad.lo.s32 	%r18, %r5, 240, %r6;
	add.s32 	%r8, %r18, %r17;
	@%p3 bra 	$L__BB102_6;
	ld.shared.f64 	%fd140, [%r8];
	ld.shared.f64 	%fd141, [%r8+48];
	ld.shared.f64 	%fd142, [%r8+96];
	ld.shared.f64 	%fd143, [%r8+144];
	ld.shared.f64 	%fd144, [%r8+192];
	ld.global.nc.f64 	%fd145, [%rd1];
	fma.rn.f64 	%fd146, %fd145, %fd140, 0d0000000000000000;
	ld.global.nc.f64 	%fd147, [%rd1+8];
	fma.rn.f64 	%fd148, %fd147, %fd141, %fd146;
	ld.global.nc.f64 	%fd149, [%rd1+16];
	fma.rn.f64 	%fd150, %fd149, %fd142, %fd148;
	ld.global.nc.f64 	%fd151, [%rd1+24];
	fma.rn.f64 	%fd152, %fd151, %fd143, %fd150;
	ld.global.nc.f64 	%fd153, [%rd1+32];
	fma.rn.f64 	%fd154, %fd153, %fd144, %fd152;
	st.shared.f64 	[%r8], %fd154;
	ld.global.nc.f64 	%fd155, [%rd1+40];
	fma.rn.f64 	%fd156, %fd155, %fd140, 0d0000000000000000;
	ld.global.nc.f64 	%fd157, [%rd1+48];
	fma.rn.f64 	%fd158, %fd157, %fd141, %fd156;
	ld.global.nc.f64 	%fd159, [%rd1+56];
	fma.rn.f64 	%fd160, %fd159, %fd142, %fd158;
	ld.global.nc.f64 	%fd161, [%rd1+64];
	fma.rn.f64 	%fd162, %fd161, %fd143, %fd160;
	ld.global.nc.f64 	%fd163, [%rd1+72];
	fma.rn.f64 	%fd164, %fd163, %fd144, %fd162;
	st.shared.f64 	[%r8+48], %fd164;
	ld.global.nc.f64 	%fd165, [%rd1+80];
	fma.rn.f64 	%fd166, %fd165, %fd140, 0d0000000000000000;
	ld.global.nc.f64 	%fd167, [%rd1+88];
	fma.rn.f64 	%fd168, %fd167, %fd141, %fd166;
	ld.global.nc.f64 	%fd169, [%rd1+96];
	fma.rn.f64 	%fd170, %fd169, %fd142, %fd168;
	ld.global.nc.f64 	%fd171, [%rd1+104];
	fma.rn.f64 	%fd172, %fd171, %fd143, %fd170;
	ld.global.nc.f64 	%fd173, [%rd1+112];
	fma.rn.f64 	%fd174, %fd173, %fd144, %fd172;
	st.shared.f64 	[%r8+96], %fd174;
	ld.global.nc.f64 	%fd175, [%rd1+120];
	fma.rn.f64 	%fd176, %fd175, %fd140, 0d0000000000000000;
	ld.global.nc.f64 	%fd177, [%rd1+128];
	fma.rn.f64 	%fd178, %fd177, %fd141, %fd176;
	ld.global.nc.f64 	%fd179, [%rd1+136];
	fma.rn.f64 	%fd180, %fd179, %fd142, %fd178;
	ld.global.nc.f64 	%fd181, [%rd1+144];
	fma.rn.f64 	%fd182, %fd181, %fd143, %fd180;
	ld.global.nc.f64 	%fd183, [%rd1+152];
	fma.rn.f64 	%fd184, %fd183, %fd144, %fd182;
	st.shared.f64 	[%r8+144], %fd184;
	ld.global.nc.f64 	%fd185, [%rd1+160];
	fma.rn.f64 	%fd186, %fd185, %fd140, 0d0000000000000000;
	ld.global.nc.f64 	%fd187, [%rd1+168];
	fma.rn.f64 	%fd188, %fd187, %fd141, %fd186;
	ld.global.nc.f64 	%fd189, [%rd1+176];
	fma.rn.f64 	%fd190, %fd189, %fd142, %fd188;
	ld.global.nc.f64 	%fd191, [%rd1+184];
	fma.rn.f64 	%fd192, %fd191, %fd143, %fd190;
	ld.global.nc.f64 	%fd193, [%rd1+192];
	fma.rn.f64 	%fd194, %fd193, %fd144, %fd192;
	st.shared.f64 	[%r8+192], %fd194;
	ld.global.nc.f64 	%fd195, [%rd1+200];
	fma.rn.f64 	%fd196, %fd195, %fd140, 0d0000000000000000;
	ld.global.nc.f64 	%fd197, [%rd1+208];
	fma.rn.f64 	%fd198, %fd197, %fd141, %fd196;
	ld.global.nc.f64 	%fd199, [%rd1+216];
	fma.rn.f64 	%fd200, %fd199, %fd142, %fd198;
	ld.global.nc.f64 	%fd201, [%rd1+224];
	fma.rn.f64 	%fd202, %fd201, %fd143, %fd200;
	ld.global.nc.f64 	%fd203, [%rd1+232];
	fma.rn.f64 	%fd204, %fd203, %fd144, %fd202;
	st.shared.f64 	[%r8+240], %fd204;
$L__BB102_6:
	ld.param.u64 	%rd23, [_Z40massMatrixMultiplyMonolithicGlobalKernelILi5ELi6ELi3EEviPKdS1_S1_S1_Pd_param_1];
	ld.param.u32 	%r48, [_Z40massMatrixMultiplyMonolithicGlobalKernelILi5ELi6ELi3EEviPKdS1_S1_S1_Pd_param_0];
	setp.ge.s32 	%p4, %r3, %r48;
	bar.sync 	0;
	mul.hi.u16 	%rs8, %rs1, 10923;
	mul.lo.s16 	%rs9, %rs8, 6;
	sub.s16 	%rs10, %rs1, %rs9;
	mul.wide.u16 	%r20, %rs8, 288;
	add.s32 	%r21, %r4, %r20;
	mul.wide.u16 	%r22, %rs10, 48;
	add.s32 	%r9, %r21, %r22;
	ld.shared.f64 	%fd11, [%r9];
	ld.shared.f64 	%fd12, [%r9+8];
	ld.shared.f64 	%fd13, [%r9+16];
	ld.shared.f64 	%fd14, [%r9+24];
	ld.shared.f64 	%fd15, [%r9+32];
	mul.lo.s32 	%r23, %r3, 216;
	mad.lo.s32 	%r24, %r1, 6, %r23;
	ld.global.nc.f64 	%fd16, [%rd1];
	fma.rn.f64 	%fd206, %fd16, %fd11, 0d0000000000000000;
	ld.global.nc.f64 	%fd17, [%rd1+8];
	fma.rn.f64 	%fd207, %fd17, %fd12, %fd206;
	ld.global.nc.f64 	%fd18, [%rd1+16];
	fma.rn.f64 	%fd208, %fd18, %fd13, %fd207;
	ld.global.nc.f64 	%fd19, [%rd1+24];
	fma.rn.f64 	%fd209, %fd19, %fd14, %fd208;
	ld.global.nc.f64 	%fd20, [%rd1+32];
	fma.rn.f64 	%fd21, %fd20, %fd15, %fd209;
	cvta.to.global.u64 	%rd10, %rd23;
	mul.wide.s32 	%rd11, %r24, 8;
	add.s64 	%rd2, %rd10, %rd11;
	mov.f64 	%fd338, 0d0000000000000000;
	@%p4 bra 	$L__BB102_8;
	ld.global.nc.f64 	%fd338, [%rd2];
$L__BB102_8:
	ld.param.u32 	%r49, [_Z40massMatrixMultiplyMonolithicGlobalKernelILi5ELi6ELi3EEviPKdS1_S1_S1_Pd_param_0];
	setp.ge.s32 	%p5, %r3, %r49;
	mul.f64 	%fd348, %fd21, %fd338;
	ld.global.nc.f64 	%fd25, [%rd1+40];
	fma.rn.f64 	%fd211, %fd25, %fd11, 0d0000000000000000;
	ld.global.nc.f64 	%fd26, [%rd1+48];
	fma.rn.f64 	%fd212, %fd26, %fd12, %fd211;
	ld.global.nc.f64 	%fd27, [%rd1+56];
	fma.rn.f64 	%fd213, %fd27, %fd13, %fd212;
	ld.global.nc.f64 	%fd28, [%rd1+64];
	fma.rn.f64 	%fd214, %fd28, %fd14, %fd213;
	ld.global.nc.f64 	%fd29, [%rd1+72];
	fma.rn.f64 	%fd30, %fd29, %fd15, %fd214;
	mov.f64 	%fd339, 0d0000000000000000;
	@%p5 bra 	$L__BB102_10;
	ld.global.nc.f64 	%fd339, [%rd2+8];
$L__BB102_10:
	ld.param.u32 	%r50, [_Z40massMatrixMultiplyMonolithicGlobalKernelILi5ELi6ELi3EEviPKdS1_S1_S1_Pd_param_0];
	setp.ge.s32 	%p6, %r3, %r50;
	mul.f64 	%fd347, %fd30, %fd339;
	ld.global.nc.f64 	%fd34, [%rd1+80];
	fma.rn.f64 	%fd216, %fd34, %fd11, 0d0000000000000000;
	ld.global.nc.f64 	%fd35, [%rd1+88];
	fma.rn.f64 	%fd217, %fd35, %fd12, %fd216;
	ld.global.nc.f64 	%fd36, [%rd1+96];
	fma.rn.f64 	%fd218, %fd36, %fd13, %fd217;
	ld.global.nc.f64 	%fd37, [%rd1+104];
	fma.rn.f64 	%fd219, %fd37, %fd14, %fd218;
	ld.global.nc.f64 	%fd38, [%rd1+112];
	fma.rn.f64 	%fd39, %fd38, %fd15, %fd219;
	mov.f64 	%fd340, 0d0000000000000000;
	@%p6 bra 	$L__BB102_12;
	ld.global.nc.f64 	%fd340, [%rd2+16];
$L__BB102_12:
	ld.param.u32 	%r51, [_Z40massMatrixMultiplyMonolithicGlobalKernelILi5ELi6ELi3EEviPKdS1_S1_S1_Pd_param_0];
	setp.ge.s32 	%p7, %r3, %r51;
	mul.f64 	%fd346, %fd39, %fd340;
	ld.global.nc.f64 	%fd43, [%rd1+120];
	fma.rn.f64 	%fd221, %fd43, %fd11, 0d0000000000000000;
	ld.global.nc.f64 	%fd44, [%rd1+128];
	fma.rn.f64 	%fd222, %fd44, %fd12, %fd221;
	ld.global.nc.f64 	%fd45, [%rd1+136];
	fma.rn.f64 	%fd223, %fd45, %fd13, %fd222;
	ld.global.nc.f64 	%fd46, [%rd1+144];
	fma.rn.f64 	%fd224, %fd46, %fd14, %fd223;
	ld.global.nc.f64 	%fd47, [%rd1+152];
	fma.rn.f64 	%fd48, %fd47, %fd15, %fd224;
	mov.f64 	%fd341, 0d0000000000000000;
	@%p7 bra 	$L__BB102_14;
	ld.global.nc.f64 	%fd341, [%rd2+24];
$L__BB102_14:
	ld.param.u64 	%rd26, [_Z40massMatrixMultiplyMonolithicGlobalKernelILi5ELi6ELi3EEviPKdS1_S1_S1_Pd_param_2];
	ld.param.u32 	%r52, [_Z40massMatrixMultiplyMonolithicGlobalKernelILi5ELi6ELi3EEviPKdS1_S1_S1_Pd_param_0];
	setp.ge.s32 	%p8, %r3, %r52;
	mul.f64 	%fd345, %fd48, %fd341;
	cvta.to.global.u64 	%rd12, %rd26;
	ld.global.nc.f64 	%fd52, [%rd12+160];
	fma.rn.f64 	%fd226, %fd52, %fd11, 0d0000000000000000;
	ld.global.nc.f64 	%fd53, [%rd12+168];
	fma.rn.f64 	%fd227, %fd53, %fd12, %fd226;
	ld.global.nc.f64 	%fd54, [%rd12+176];
	fma.rn.f64 	%fd228, %fd54, %fd13, %fd227;
	ld.global.nc.f64 	%fd55, [%rd12+184];
	fma.rn.f64 	%fd229, %fd55, %fd14, %fd228;
	ld.global.nc.f64 	%fd56, [%rd12+192];
	fma.rn.f64 	%fd57, %fd56, %fd15, %fd229;
	mov.f64 	%fd342, 0d0000000000000000;
	@%p8 bra 	$L__BB102_16;
	ld.param.u64 	%rd24, [_Z40massMatrixMultiplyMonolithicGlobalKernelILi5ELi6ELi3EEviPKdS1_S1_S1_Pd_param_1];
	cvta.to.global.u64 	%rd13, %rd24;
	mov.u32 	%r29, %ctaid.x;
	mov.u32 	%r30, %tid.y;
	mad.lo.s32 	%r31, %r29, 3, %r30;
	mul.lo.s32 	%r32, %r31, 216;
	mad.lo.s32 	%r33, %r1, 6, %r32;
	mul.wide.s32 	%rd14, %r33, 8;
	add.s64 	%rd15, %rd13, %rd14;
	ld.global.nc.f64 	%fd342, [%rd15+32];
$L__BB102_16:
	ld.param.u64 	%rd27, [_Z40massMatrixMultiplyMonolithicGlobalKernelILi5ELi6ELi3EEviPKdS1_S1_S1_Pd_param_2];
	ld.param.u32 	%r53, [_Z40massMatrixMultiplyMonolithicGlobalKernelILi5ELi6ELi3EEviPKdS1_S1_S1_Pd_param_0];
	mov.u32 	%r34, %ctaid.x;
	mov.u32 	%r35, %tid.y;
	mad.lo.s32 	%r36, %r34, 3, %r35;
	setp.ge.s32 	%p9, %r36, %r53;
	mul.f64 	%fd344, %fd57, %fd342;
	cvta.to.global.u64 	%rd16, %rd27;
	ld.global.nc.f64 	%fd61, [%rd16+200];
	fma.rn.f64 	%fd231, %fd61, %fd11, 0d0000000000000000;
	ld.global.nc.f64 	%fd62, [%rd16+208];
	fma.rn.f64 	%fd232, %fd62, %fd12, %fd231;
	ld.global.nc.f64 	%fd63, [%rd16+216];
	fma.rn.f64 	%fd233, %fd63, %fd13, %fd232;
	ld.global.nc.f64 	%fd64, [%rd16+224];
	fma.rn.f64 	%fd234, %fd64, %fd14, %fd233;
	ld.global.nc.f64 	%fd65, [%rd16+232];
	fma.rn.f64 	%fd66, %fd65, %fd15, %fd234;
	mov.f64 	%fd343, 0d0000000000000000;
	@%p9 bra 	$L__BB102_18;
	ld.param.u64 	%rd25, [_Z40massMatrixMultiplyMonolithicGlobalKernelILi5ELi6ELi3EEviPKdS1_S1_S1_Pd_param_1];
	cvta.to.global.u64 	%rd17, %rd25;
	mov.u32 	%r37, %tid.x;
	mov.u32 	%r38, %ctaid.x;
	mov.u32 	%r39, %tid.y;
	mad.lo.s32 	%r40, %r38, 3, %r39;
	mul.lo.s32 	%r41, %r40, 216;
	mad.lo.s32 	%r42, %r37, 6, %r41;
	mul.wide.s32 	%rd18, %r42, 8;
	add.s64 	%rd19, %rd17, %rd18;
	ld.global.nc.f64 	%fd343, [%rd19+40];
$L__BB102_18:
	mov.u32 	%r43, %tid.x;
	setp.gt.u32 	%p10, %r43, 29;
	mul.f64 	%fd235, %fd66, %fd343;
	fma.rn.f64 	%fd236, %fd16, %fd348, 0d0000000000000000;
	fma.rn.f64 	%fd237, %fd25, %fd347, %fd236;
	fma.rn.f64 	%fd238, %fd34, %fd346, %fd237;
	fma.rn.f64 	%fd239, %fd43, %fd345, %fd238;
	fma.rn.f64 	%fd240, %fd52, %fd344, %fd239;
	fma.rn.f64 	%fd241, %fd61, %fd235, %fd240;
	st.shared.f64 	[%r9], %fd241;
	fma.rn.f64 	%fd242, %fd17, %fd348, 0d0000000000000000;
	fma.rn.f64 	%fd243, %fd26, %fd347, %fd242;
	fma.rn.f64 	%fd244, %fd35, %fd346, %fd243;
	fma.rn.f64 	%fd245, %fd44, %fd345, %fd244;
	fma.rn.f64 	%fd246, %fd53, %fd344, %fd245;
	fma.rn.f64 	%fd247, %fd62, %fd235, %fd246;
	st.shared.f64 	[%r9+8], %fd247;
	fma.rn.f64 	%fd248, %fd18, %fd348, 0d0000000000000000;
	fma.rn.f64 	%fd249, %fd27, %fd347, %fd248;
	fma.rn.f64 	%fd250, %fd36, %fd346, %fd249;
	fma.rn.f64 	%fd251, %fd45, %fd345, %fd250;
	fma.rn.f64 	%fd252, %fd54, %fd344, %fd251;
	fma.rn.f64 	%fd253, %fd63, %fd235, %fd252;
	st.shared.f64 	[%r9+16], %fd253;
	fma.rn.f64 	%fd254, %fd19, %fd348, 0d0000000000000000;
	fma.rn.f64 	%fd255, %fd28, %fd347, %fd254;
	fma.rn.f64 	%fd256, %fd37, %fd346, %fd255;
	fma.rn.f64 	%fd257, %fd46, %fd345, %fd256;
	fma.rn.f64 	%fd258, %fd55, %fd344, %fd257;
	fma.rn.f64 	%fd259, %fd64, %fd235, %fd258;
	st.shared.f64 	[%r9+24], %fd259;
	fma.rn.f64 	%fd260, %fd20, %fd348, 0d0000000000000000;
	fma.rn.f64 	%fd261, %fd29, %fd347, %fd260;
	fma.rn.f64 	%fd262, %fd38, %fd346, %fd261;
	fma.rn.f64 	%fd263, %fd47, %fd345, %fd262;
	fma.rn.f64 	%fd264, %fd56, %fd344, %fd263;
	fma.rn.f64 	%fd265, %fd65, %fd235, %fd264;
	st.shared.f64 	[%r9+32], %fd265;
	bar.sync 	0;
	@%p10 bra 	$L__BB102_20;
	ld.shared.f64 	%fd266, [%r8];
	ld.shared.f64 	%fd267, [%r8+48];
	ld.shared.f64 	%fd268, [%r8+96];
	ld.shared.f64 	%fd269, [%r8+144];
	ld.shared.f64 	%fd270, [%r8+192];
	ld.shared.f64 	%fd271, [%r8+240];
	fma.rn.f64 	%fd272, %fd16, %fd266, 0d0000000000000000;
	fma.rn.f64 	%fd273, %fd25, %fd267, %fd272;
	fma.rn.f64 	%fd274, %fd34, %fd268, %fd273;
	fma.rn.f64 	%fd275, %fd43, %fd269, %fd274;
	fma.rn.f64 	%fd276, %fd52, %fd270, %fd275;
	fma.rn.f64 	%fd277, %fd61, %fd271, %fd276;
	st.shared.f64 	[%r8], %fd277;
	fma.rn.f64 	%fd278, %fd17, %fd266, 0d0000000000000000;
	fma.rn.f64 	%fd279, %fd26, %fd267, %fd278;
	fma.rn.f64 	%fd280, %fd35, %fd268, %fd279;
	fma.rn.f64 	%fd281, %fd44, %fd269, %fd280;
	fma.rn.f64 	%fd282, %fd53, %fd270, %fd281;
	fma.rn.f64 	%fd283, %fd62, %fd271, %fd282;
	st.shared.f64 	[%r8+48], %fd283;
	fma.rn.f64 	%fd284, %fd18, %fd266, 0d0000000000000000;
	fma.rn.f64 	%fd285, %fd27, %fd267, %fd284;
	fma.rn.f64 	%fd286, %fd36, %fd268, %fd285;
	fma.rn.f64 	%fd287, %fd45, %fd269, %fd286;
	fma.rn.f64 	%fd288, %fd54, %fd270, %fd287;
	fma.rn.f64 	%fd289, %fd63, %fd271, %fd288;
	st.shared.f64 	[%r8+96], %fd289;
	fma.rn.f64 	%fd290, %fd19, %fd266, 0d0000000000000000;
	fma.rn.f64 	%fd291, %fd28, %fd267, %fd290;
	fma.rn.f64 	%fd292, %fd37, %fd268, %fd291;
	fma.rn.f64 	%fd293, %fd46, %fd269, %fd292;
	fma.rn.f64 	%fd294, %fd55, %fd270, %fd293;
	fma.rn.f64 	%fd295, %fd64, %fd271, %fd294;
	st.shared.f64 	[%r8+144], %fd295;
	fma.rn.f64 	%fd296, %fd20, %fd266, 0d0000000000000000;
	fma.rn.f64 	%fd297, %fd29, %fd267, %fd296;
	fma.rn.f64 	%fd298, %fd38, %fd268, %fd297;
	fma.rn.f64 	%fd299, %fd47, %fd269, %fd298;
	fma.rn.f64 	%fd300, %fd56, %fd270, %fd299;
	fma.rn.f64 	%fd301, %fd65, %fd271, %fd300;
	st.shared.f64 	[%r8+192], %fd301;
$L__BB102_20:
	mov.u32 	%r44, %tid.x;
	setp.gt.u32 	%p11, %r44, 24;
	bar.sync 	0;
	@%p11 bra 	$L__BB102_22;
	ld.shared.f64 	%fd302, [%r7];
	ld.shared.f64 	%fd303, [%r7+288];
	ld.shared.f64 	%fd304, [%r7+576];
	ld.shared.f64 	%fd305, [%r7+864];
	ld.shared.f64 	%fd306, [%r7+1152];
	ld.shared.f64 	%fd307, [%r7+1440];
	fma.rn.f64 	%fd308, %fd16, %fd302, 0d0000000000000000;
	fma.rn.f64 	%fd309, %fd25, %fd303, %fd308;
	fma.rn.f64 	%fd310, %fd34, %fd304, %fd309;
	fma.rn.f64 	%fd311, %fd43, %fd305, %fd310;
	fma.rn.f64 	%fd312, %fd52, %fd306, %fd311;
	fma.rn.f64 	%fd348, %fd61, %fd307, %fd312;
	fma.rn.f64 	%fd313, %fd17, %fd302, 0d0000000000000000;
	fma.rn.f64 	%fd314, %fd26, %fd303, %fd313;
	fma.rn.f64 	%fd315, %fd35, %fd304, %fd314;
	fma.rn.f64 	%fd316, %fd44, %fd305, %fd315;
	fma.rn.f64 	%fd317, %fd53, %fd306, %fd316;
	fma.rn.f64 	%fd347, %fd62, %fd307, %fd317;
	fma.rn.f64 	%fd318, %fd18, %fd302, 0d0000000000000000;
	fma.rn.f64 	%fd319, %fd27, %fd303, %fd318;
	fma.rn.f64 	%fd320, %fd36, %fd304, %fd319;
	fma.rn.f64 	%fd321, %fd45, %fd305, %fd320;
	fma.rn.f64 	%fd322, %fd54, %fd306, %fd321;
	fma.rn.f64 	%fd346, %fd63, %fd307, %fd322;
	fma.rn.f64 	%fd323, %fd19, %fd302, 0d0000000000000000;
	fma.rn.f64 	%fd324, %fd28, %fd303, %fd323;
	fma.rn.f64 	%fd325, %fd37, %fd304, %fd324;
	fma.rn.f64 	%fd326, %fd46, %fd305, %fd325;
	fma.rn.f64 	%fd327, %fd55, %fd306, %fd326;
	fma.rn.f64 	%fd345, %fd64, %fd307, %fd327;
	fma.rn.f64 	%fd328, %fd20, %fd302, 0d0000000000000000;
	fma.rn.f64 	%fd329, %fd29, %fd303, %fd328;
	fma.rn.f64 	%fd330, %fd38, %fd304, %fd329;
	fma.rn.f64 	%fd331, %fd47, %fd305, %fd330;
	fma.rn.f64 	%fd332, %fd56, %fd306, %fd331;
	fma.rn.f64 	%fd344, %fd65, %fd307, %fd332;
$L__BB102_22:
	ld.param.u32 	%r54, [_Z40massMatrixMultiplyMonolithicGlobalKernelILi5ELi6ELi3EEviPKdS1_S1_S1_Pd_param_0];
	setp.gt.u32 	%p12, %r44, 24;
	mov.u32 	%r45, %ctaid.x;
	mov.u32 	%r46, %tid.y;
	mad.lo.s32 	%r11, %r45, 3, %r46;
	setp.ge.s32 	%p13, %r11, %r54;
	bar.sync 	0;
	or.pred  	%p14, %p12, %p13;
	@%p14 bra 	$L__BB102_24;
	ld.param.u64 	%rd28, [_Z40massMatrixMultiplyMonolithicGlobalKernelILi5ELi6ELi3EEviPKdS1_S1_S1_Pd_param_5];
	mad.lo.s32 	%r47, %r11, 125, %r44;
	cvta.to.global.u64 	%rd20, %rd28;
	mul.wide.s32 	%rd21, %r47, 8;
	add.s64 	%rd22, %rd20, %rd21;
	st.global.f64 	[%rd22], %fd348;
	st.global.f64 	[%rd22+200], %fd347;
	st.global.f64 	[%rd22+400], %fd346;
	st.global.f64 	[%rd22+600], %fd345;
	st.global.f64 	[%rd22+800], %fd344;
$L__BB102_24:
	ret;

}
	// .globl	_Z42massMatrixMultiplyMonolithicConstantKernelILi5ELi6ELi3EEviPKdS1_S1_S1_Pd
.visible .entry _Z42massMatrixMultiplyMonolithicConstantKernelILi5ELi6ELi3EEviPKdS1_S1_S1_Pd(
	.param .u32 _Z42massMatrixMultiplyMonolithicConstantKernelILi5ELi6ELi3EEviPKdS1_S1_S1_Pd_param_0,
	.param .u64 .ptr .align 1 _Z42massMatrixMultiplyMonolithicConstantKernelILi5ELi6ELi3EEviPKdS1_S1_S1_Pd_param_1,
	.param .u64 .ptr .align 1 _Z42massMatrixMultiplyMonolithicConstantKernelILi5ELi6ELi3EEviPKdS1_S1_S1_Pd_param_2,
	.param .u64 .ptr .align 1 _Z42massMatrixMultiplyMonolithicConstantKernelILi5ELi6ELi3EEviPKdS1_S1_S1_Pd_param_3,
	.param .u64 .ptr .align 1 _Z42massMatrixMultiplyMonolithicConstantKernelILi5ELi6ELi3EEviPKdS1_S1_S1_Pd_param_4,
	.param .u64 .ptr .align 1 _Z42massMatrixMultiplyMonolithicConstantKernelILi5ELi6ELi3EEviPKdS1_S1_S1_Pd_param_5
)
{
	.reg .pred 	%p<15>;
	.reg .b16 	%rs<11>;
	.reg .b32 	%r<26>;
	.reg .b64 	%rd<19>;
	.reg .b64 	%fd<363>;
	// demoted variable
	.shared .align 8 .b8 _ZZ42massMatrixMultiplyMonolithicConstantKernelILi5ELi6ELi3EEviPKdS1_S1_S1_PdE6s_tmp1[5184];
	ld.param.u32 	%r10, [_Z42massMatrixMultiplyMonolithicConstantKernelILi5ELi6ELi3EEviPKdS1_S1_S1_Pd_param_0];
	ld.param.u64 	%rd3, [_Z42massMatrixMultiplyMonolithicConstantKernelILi5ELi6ELi3EEviPKdS1_S1_S1_Pd_param_4];
	mov.u32 	%r1, %tid.x;
	mov.u32 	%r2, %tid.y;
	mov.u32 	%r11, %ctaid.x;
	mad.lo.s32 	%r3, %r11, 3, %r2;
	cvt.u16.u32 	%rs1, %r1;
	mul.hi.u16 	%rs3, %rs1, 13108;
	mul.lo.s16 	%rs4, %rs3, 5;
	sub.s16 	%rs2, %rs1, %rs4;
	setp.ge.s32 	%p1, %r3, %r10;
	@%p1 bra 	$L__BB103_2;
	cvta.to.global.u64 	%rd5, %rd3;
	mad.lo.s32 	%r12, %r3, 125, %r1;
	mul.wide.s32 	%rd6, %r12, 8;
	add.s64 	%rd7, %rd5, %rd6;
	ld.global.nc.f64 	%fd351, [%rd7];
	ld.global.nc.f64 	%fd350, [%rd7+200];
	ld.global.nc.f64 	%fd349, [%rd7+400];
	ld.global.nc.f64 	%fd348, [%rd7+600];
	ld.global.nc.f64 	%fd347, [%rd7+800];
$L__BB103_2:
	bar.sync 	0;
	setp.gt.u32 	%p2, %r1, 24;
	ld.const.f64 	%fd11, [const_DofToQuad];
	ld.const.f64 	%fd12, [const_DofToQuad+8];
	ld.const.f64 	%fd13, [const_DofToQuad+16];
	ld.const.f64 	%fd14, [const_DofToQuad+24];
	ld.const.f64 	%fd15, [const_DofToQuad+32];
	mov.u32 	%r13, _ZZ42massMatrixMultiplyMonolithicConstantKernelILi5ELi6ELi3EEviPKdS1_S1_S1_PdE6s_tmp1;
	mad.lo.s32 	%r4, %r2, 1728, %r13;
	mul.lo.s16 	%rs6, %rs1, 205;
	shr.u16 	%rs7, %rs6, 10;
	cvt.u32.u16 	%r5, %rs7;
	mul.wide.u16 	%r14, %rs7, 48;
	add.s32 	%r6, %r4, %r14;
	mul.wide.u16 	%r15, %rs2, 8;
	add.s32 	%r7, %r6, %r15;
	@%p2 bra 	$L__BB103_4;
	fma.rn.f64 	%fd79, %fd11, %fd351, 0d0000000000000000;
	fma.rn.f64 	%fd80, %fd12, %fd350, %fd79;
	fma.rn.f64 	%fd81, %fd13, %fd349, %fd80;
	fma.rn.f64 	%fd82, %fd14, %fd348, %fd81;
	fma.rn.f64 	%fd83, %fd15, %fd347, %fd82;
	st.shared.f64 	[%r7], %fd83;
	ld.const.f64 	%fd84, [const_DofToQuad+40];
	fma.rn.f64 	%fd85, %fd84, %fd351, 0d0000000000000000;
	ld.const.f64 	%fd86, [const_DofToQuad+48];
	fma.rn.f64 	%fd87, %fd86, %fd350, %fd85;
	ld.const.f64 	%fd88, [const_DofToQuad+56];
	fma.rn.f64 	%fd89, %fd88, %fd349, %fd87;
	ld.const.f64 	%fd90, [const_DofToQuad+64];
	fma.rn.f64 	%fd91, %fd90, %fd348, %fd89;
	ld.const.f64 	%fd92, [const_DofToQuad+72];
	fma.rn.f64 	%fd93, %fd92, %fd347, %fd91;
	st.shared.f64 	[%r7+288], %fd93;
	ld.const.f64 	%fd94, [const_DofToQuad+80];
	fma.rn.f64 	%fd95, %fd94, %fd351, 0d0000000000000000;
	ld.const.f64 	%fd96, [const_DofToQuad+88];
	fma.rn.f64 	%fd97, %fd96, %fd350, %fd95;
	ld.const.f64 	%fd98, [const_DofToQuad+96];
	fma.rn.f64 	%fd99, %fd98, %fd349, %fd97;
	ld.const.f64 	%fd100, [const_DofToQuad+104];
	fma.rn.f64 	%fd101, %fd100, %fd348, %fd99;
	ld.const.f64 	%fd102, [const_DofToQuad+112];
	fma.rn.f64 	%fd103, %fd102, %fd347, %fd101;
	st.shared.f64 	[%r7+576], %fd103;
	ld.const.f64 	%fd104, [const_DofToQuad+120];
	fma.rn.f64 	%fd105, %fd104, %fd351, 0d0000000000000000;
	ld.const.f64 	%fd106, [const_DofToQuad+128];
	fma.rn.f64 	%fd107, %fd106, %fd350, %fd105;
	ld.const.f64 	%fd108, [const_DofToQuad+136];
	fma.rn.f64 	%fd109, %fd108, %fd349, %fd107;
	ld.const.f64 	%fd110, [const_DofToQuad+144];
	fma.rn.f64 	%fd111, %fd110, %fd348, %fd109;
	ld.const.f64 	%fd112, [const_DofToQuad+152];
	fma.rn.f64 	%fd113, %fd112, %fd347, %fd111;
	st.shared.f64 	[%r7+864], %fd113;
	ld.const.f64 	%fd114, [const_DofToQuad+160];
	fma.rn.f64 	%fd115, %fd114, %fd351, 0d0000000000000000;
	ld.const.f64 	%fd116, [const_DofToQuad+168];
	fma.rn.f64 	%fd117, %fd116, %fd350, %fd115;
	ld.const.f64 	%fd118, [const_DofToQuad+176];
	fma.rn.f64 	%fd119, %fd118, %fd349, %fd117;
	ld.const.f64 	%fd120, [const_DofToQuad+184];
	fma.rn.f64 	%fd121, %fd120, %fd348, %fd119;
	ld.const.f64 	%fd122, [const_DofToQuad+192];
	fma.rn.f64 	%fd123, %fd122, %fd347, %fd121;
	st.shared.f64 	[%r7+1152], %fd123;
	ld.const.f64 	%fd124, [const_DofToQuad+200];
	fma.rn.f64 	%fd125, %fd124, %fd351, 0d0000000000000000;
	ld.const.f64 	%fd126, [const_DofToQuad+208];
	fma.rn.f64 	%fd127, %fd126, %fd350, %fd125;
	ld.const.f64 	%fd128, [const_DofToQuad+216];
	fma.rn.f64 	%fd129, %fd128, %fd349, %fd127;
	ld.const.f64 	%fd130, [const_DofToQuad+224];
	fma.rn.f64 	%fd131, %fd130, %fd348, %fd129;
	ld.const.f64 	%fd132, [const_DofToQuad+232];
	fma.rn.f64 	%fd133, %fd132, %fd347, %fd131;
	st.shared.f64 	[%r7+1440], %fd133;
$L__BB103_4:
	bar.sync 	0;
	setp.gt.u32 	%p3, %r1, 29;
	mad.lo.s32 	%r16, %r5, 240, %r6;
	add.s32 	%r8, %r16, %r15;
	@%p3 bra 	$L__BB103_6;
	ld.shared.f64 	%fd134, [%r8];
	ld.shared.f64 	%fd135, [%r8+48];
	ld.shared.f64 	%fd136, [%r8+96];
	ld.shared.f64 	%fd137, [%r8+144];
	ld.shared.f64 	%fd138, [%r8+192];
	fma.rn.f64 	%fd139, %fd11, %fd134, 0d0000000000000000;
	fma.rn.f64 	%fd140, %fd12, %fd135, %fd139;
	fma.rn.f64 	%fd141, %fd13, %fd136, %fd140;
	fma.rn.f64 	%fd142, %fd14, %fd137, %fd141;
	fma.rn.f64 	%fd143, %fd15, %fd138, %fd142;
	st.shared.f64 	[%r8], %fd143;
	ld.const.f64 	%fd144, [const_DofToQuad+40];
	fma.rn.f64 	%fd145, %fd144, %fd134, 0d0000000000000000;
	ld.const.f64 	%fd146, [const_DofToQuad+48];
	fma.rn.f64 	%fd147, %fd146, %fd135, %fd145;
	ld.const.f64 	%fd148, [const_DofToQuad+56];
	fma.rn.f64 	%fd149, %fd148, %fd136, %fd147;
	ld.const.f64 	%fd150, [const_DofToQuad+64];
	fma.rn.f64 	%fd151, %fd150, %fd137, %fd149;
	ld.const.f64 	%fd152, [const_DofToQuad+72];
	fma.rn.f64 	%fd153, %fd152, %fd138, %fd151;
	st.shared.f64 	[%r8+48], %fd153;
	ld.const.f64 	%fd154, [const_DofToQuad+80];
	fma.rn.f64 	%fd155, %fd154, %fd134, 0d0000000000000000;
	ld.const.f64 	%fd156, [const_DofToQuad+88];
	fma.rn.f64 	%fd157, %fd156, %fd135, %fd155;
	ld.const.f64 	%fd158, [const_DofToQuad+96];
	fma.rn.f64 	%fd159, %fd158, %fd136, %fd157;
	ld.const.f64 	%fd160, [const_DofToQuad+104];
	fma.rn.f64 	%fd161, %fd160, %fd137, %fd159;
	ld.const.f64 	%fd162, [const_DofToQuad+112];
	fma.rn.f64 	%fd163, %fd162, %fd138, %fd161;
	st.shared.f64 	[%r8+96], %fd163;
	ld.const.f64 	%fd164, [const_DofToQuad+120];
	fma.rn.f64 	%fd165, %fd164, %fd134, 0d0000000000000000;
	ld.const.f64 	%fd166, [const_DofToQuad+128];
	fma.rn.f64 	%fd167, %fd166, %fd135, %fd165;
	ld.const.f64 	%fd168, [const_DofToQuad+136];
	fma.rn.f64 	%fd169, %fd168, %fd136, %fd167;
	ld.const.f64 	%fd170, [const_DofToQuad+144];
	fma.rn.f64 	%fd171, %fd170, %fd137, %fd169;
	ld.const.f64 	%fd172, [const_DofToQuad+152];
	fma.rn.f64 	%fd173, %fd172, %fd138, %fd171;
	st.shared.f64 	[%r8+144], %fd173;
	ld.const.f64 	%fd174, [const_DofToQuad+160];
	fma.rn.f64 	%fd175, %fd174, %fd134, 0d0000000000000000;
	ld.const.f64 	%fd176, [const_DofToQuad+168];
	fma.rn.f64 	%fd177, %fd176, %fd135, %fd175;
	ld.const.f64 	%fd178, [const_DofToQuad+176];
	fma.rn.f64 	%fd179, %fd178, %fd136, %fd177;
	ld.const.f64 	%fd180, [const_DofToQuad+184];
	fma.rn.f64 	%fd181, %fd180, %fd137, %fd179;
	ld.const.f64 	%fd182, [const_DofToQuad+192];
	fma.rn.f64 	%fd183, %fd182, %fd138, %fd181;
	st.shared.f64 	[%r8+192], %fd183;
	ld.const.f64 	%fd184, [const_DofToQuad+200];
	fma.rn.f64 	%fd185, %fd184, %fd134, 0d0000000000000000;
	ld.const.f64 	%fd186, [const_DofToQuad+208];
	fma.rn.f64 	%fd187, %fd186, %fd135, %fd185;
	ld.const.f64 	%fd188, [const_DofToQuad+216];
	fma.rn.f64 	%fd189, %fd188, %fd136, %fd187;
	ld.const.f64 	%fd190, [const_DofToQuad+224];
	fma.rn.f64 	%fd191, %fd190, %fd137, %fd189;
	ld.const.f64 	%fd192, [const_DofToQuad+232];
	fma.rn.f64 	%fd193, %fd192, %fd138, %fd191;
	st.shared.f64 	[%r8+240], %fd193;
$L__BB103_6:
	ld.param.u64 	%rd16, [_Z42massMatrixMultiplyMonolithicConstantKernelILi5ELi6ELi3EEviPKdS1_S1_S1_Pd_param_1];
	setp.ge.s32 	%p4, %r3, %r10;
	bar.sync 	0;
	mul.hi.u16 	%rs8, %rs1, 10923;
	mul.lo.s16 	%rs9, %rs8, 6;
	sub.s16 	%rs10, %rs1, %rs9;
	mul.wide.u16 	%r18, %rs8, 288;
	add.s32 	%r19, %r4, %r18;
	mul.wide.u16 	%r20, %rs10, 48;
	add.s32 	%r9, %r19, %r20;
	ld.shared.f64 	%fd16, [%r9];
	ld.shared.f64 	%fd17, [%r9+8];
	ld.shared.f64 	%fd18, [%r9+16];
	ld.shared.f64 	%fd19, [%r9+24];
	ld.shared.f64 	%fd20, [%r9+32];
	mul.lo.s32 	%r21, %r3, 216;
	mad.lo.s32 	%r22, %r1, 6, %r21;
	fma.rn.f64 	%fd195, %fd11, %fd16, 0d0000000000000000;
	fma.rn.f64 	%fd196, %fd12, %fd17, %fd195;
	fma.rn.f64 	%fd197, %fd13, %fd18, %fd196;
	fma.rn.f64 	%fd198, %fd14, %fd19, %fd197;
	fma.rn.f64 	%fd21, %fd15, %fd20, %fd198;
	cvta.to.global.u64 	%rd8, %rd16;
	mul.wide.s32 	%rd9, %r22, 8;
	add.s64 	%rd1, %rd8, %rd9;
	mov.f64 	%fd352, 0d0000000000000000;
	@%p4 bra 	$L__BB103_8;
	ld.global.nc.f64 	%fd352, [%rd1];
$L__BB103_8:
	setp.ge.s32 	%p5, %r3, %r10;
	mul.f64 	%fd362, %fd21, %fd352;
	ld.const.f64 	%fd200, [const_DofToQuad+40];
	fma.rn.f64 	%fd201, %fd200, %fd16, 0d0000000000000000;
	ld.const.f64 	%fd25, [const_DofToQuad+48];
	fma.rn.f64 	%fd202, %fd25, %fd17, %fd201;
	ld.const.f64 	%fd26, [const_DofToQuad+56];
	fma.rn.f64 	%fd203, %fd26, %fd18, %fd202;
	ld.const.f64 	%fd27, [const_DofToQuad+64];
	fma.rn.f64 	%fd204, %fd27, %fd19, %fd203;
	ld.const.f64 	%fd28, [const_DofToQuad+72];
	fma.rn.f64 	%fd29, %fd28, %fd20, %fd204;
	mov.f64 	%fd353, 0d0000000000000000;
	@%p5 bra 	$L__BB103_10;
	ld.global.nc.f64 	%fd353, [%rd1+8];
$L__BB103_10:
	setp.ge.s32 	%p6, %r3, %r10;
	mul.f64 	%fd361, %fd29, %fd353;
	ld.const.f64 	%fd33, [const_DofToQuad+80];
	fma.rn.f64 	%fd206, %fd33, %fd16, 0d0000000000000000;
	ld.const.f64 	%fd34, [const_DofToQuad+88];
	fma.rn.f64 	%fd207, %fd34, %fd17, %fd206;
	ld.const.f64 	%fd35, [const_DofToQuad+96];
	fma.rn.f64 	%fd208, %fd35, %fd18, %fd207;
	ld.const.f64 	%fd36, [const_DofToQuad+104];
	fma.rn.f64 	%fd209, %fd36, %fd19, %fd208;
	ld.const.f64 	%fd37, [const_DofToQuad+112];
	fma.rn.f64 	%fd38, %fd37, %fd20, %fd209;
	mov.f64 	%fd354, 0d0000000000000000;
	@%p6 bra 	$L__BB103_12;
	ld.global.nc.f64 	%fd354, [%rd1+16];
$L__BB103_12:
	setp.ge.s32 	%p7, %r3, %r10;
	mul.f64 	%fd360, %fd38, %fd354;
	ld.const.f64 	%fd42, [const_DofToQuad+120];
	fma.rn.f64 	%fd211, %fd42, %fd16, 0d0000000000000000;
	ld.const.f64 	%fd43, [const_DofToQuad+128];
	fma.rn.f64 	%fd212, %fd43, %fd17, %fd211;
	ld.const.f64 	%fd44, [const_DofToQuad+136];
	fma.rn.f64 	%fd213, %fd44, %fd18, %fd212;
	ld.const.f64 	%fd45, [const_DofToQuad+144];
	fma.rn.f64 	%fd214, %fd45, %fd19, %fd213;
	ld.const.f64 	%fd46, [const_DofToQuad+152];
	fma.rn.f64 	%fd47, %fd46, %fd20, %fd214;
	mov.f64 	%fd355, 0d0000000000000000;
	@%p7 bra 	$L__BB103_14;
	ld.global.nc.f64 	%fd355, [%rd1+24];
$L__BB103_14:
	mul.f64 	%fd359, %fd47, %fd355;
	ld.const.f64 	%fd51, [const_DofToQuad+160];
	fma.rn.f64 	%fd216, %fd51, %fd16, 0d0000000000000000;
	ld.const.f64 	%fd52, [const_DofToQuad+168];
	fma.rn.f64 	%fd217, %fd52, %fd17, %fd216;
	ld.const.f64 	%fd53, [const_DofToQuad+176];
	fma.rn.f64 	%fd218, %fd53, %fd18, %fd217;
	ld.const.f64 	%fd54, [const_DofToQuad+184];
	fma.rn.f64 	%fd219, %fd54, %fd19, %fd218;
	ld.const.f64 	%fd55, [const_DofToQuad+192];
	fma.rn.f64 	%fd56, %fd55, %fd20, %fd219;
	mov.f64 	%fd356, 0d0000000000000000;
	@%p7 bra 	$L__BB103_16;
	ld.global.nc.f64 	%fd356, [%rd1+32];
$L__BB103_16:
	mul.f64 	%fd358, %fd56, %fd356;
	ld.const.f64 	%fd60, [const_DofToQuad+200];
	fma.rn.f64 	%fd221, %fd60, %fd16, 0d0000000000000000;
	ld.const.f64 	%fd61, [const_DofToQuad+208];
	fma.rn.f64 	%fd222, %fd61, %fd17, %fd221;
	ld.const.f64 	%fd62, [const_DofToQuad+216];
	fma.rn.f64 	%fd223, %fd62, %fd18, %fd222;
	ld.const.f64 	%fd63, [const_DofToQuad+224];
	fma.rn.f64 	%fd224, %fd63, %fd19, %fd223;
	ld.const.f64 	%fd64, [const_DofToQuad+232];
	fma.rn.f64 	%fd65, %fd64, %fd20, %fd224;
	mov.f64 	%fd357, 0d0000000000000000;
	@%p7 bra 	$L__BB103_18;
	ld.param.u64 	%rd17, [_Z42massMatrixMultiplyMonolithicConstantKernelILi5ELi6ELi3EEviPKdS1_S1_S1_Pd_param_1];
	cvta.to.global.u64 	%rd10, %rd17;
	mul.lo.s32 	%r23, %r3, 216;
	mad.lo.s32 	%r24, %r1, 6, %r23;
	mul.wide.s32 	%rd11, %r24, 8;
	add.s64 	%rd12, %rd10, %rd11;
	ld.global.nc.f64 	%fd357, [%rd12+40];
$L__BB103_18:
	setp.gt.u32 	%p10, %r1, 29;
	mul.f64 	%fd225, %fd65, %fd357;
	ld.const.f64 	%fd226, [const_DofToQuad];
	fma.rn.f64 	%fd227, %fd226, %fd362, 0d0000000000000000;
	ld.const.f64 	%fd228, [const_DofToQuad+40];
	fma.rn.f64 	%fd229, %fd228, %fd361, %fd227;
	fma.rn.f64 	%fd230, %fd33, %fd360, %fd229;
	fma.rn.f64 	%fd231, %fd42, %fd359, %fd230;
	fma.rn.f64 	%fd232, %fd51, %fd358, %fd231;
	fma.rn.f64 	%fd233, %fd60, %fd225, %fd232;
	st.shared.f64 	[%r9], %fd233;
	ld.const.f64 	%fd234, [const_DofToQuad+8];
	fma.rn.f64 	%fd235, %fd234, %fd362, 0d0000000000000000;
	fma.rn.f64 	%fd236, %fd25, %fd361, %fd235;
	fma.rn.f64 	%fd237, %fd34, %fd360, %fd236;
	fma.rn.f64 	%fd238, %fd43, %fd359, %fd237;
	fma.rn.f64 	%fd239, %fd52, %fd358, %fd238;
	fma.rn.f64 	%fd240, %fd61, %fd225, %fd239;
	st.shared.f64 	[%r9+8], %fd240;
	ld.const.f64 	%fd241, [const_DofToQuad+16];
	fma.rn.f64 	%fd242, %fd241, %fd362, 0d0000000000000000;
	fma.rn.f64 	%fd243, %fd26, %fd361, %fd242;
	fma.rn.f64 	%fd244, %fd35, %fd360, %fd243;
	fma.rn.f64 	%fd245, %fd44, %fd359, %fd244;
	fma.rn.f64 	%fd246, %fd53, %fd358, %fd245;
	fma.rn.f64 	%fd247, %fd62, %fd225, %fd246;
	st.shared.f64 	[%r9+16], %fd247;
	ld.const.f64 	%fd248, [const_DofToQuad+24];
	fma.rn.f64 	%fd249, %fd248, %fd362, 0d0000000000000000;
	fma.rn.f64 	%fd250, %fd27, %fd361, %fd249;
	fma.rn.f64 	%fd251, %fd36, %fd360, %fd250;
	fma.rn.f64 	%fd252, %fd45, %fd359, %fd251;
	fma.rn.f64 	%fd253, %fd54, %fd358, %fd252;
	fma.rn.f64 	%fd254, %fd63, %fd225, %fd253;
	st.shared.f64 	[%r9+24], %fd254;
	ld.const.f64 	%fd255, [const_DofToQuad+32];
	fma.rn.f64 	%fd256, %fd255, %fd362, 0d0000000000000000;
	fma.rn.f64 	%fd257, %fd28, %fd361, %fd256;
	fma.rn.f64 	%fd258, %fd37, %fd360, %fd257;
	fma.rn.f64 	%fd259, %fd46, %fd359, %fd258;
	fma.rn.f64 	%fd260, %fd55, %fd358, %fd259;
	fma.rn.f64 	%fd261, %fd64, %fd225, %fd260;
	st.shared.f64 	[%r9+32], %fd261;
	bar.sync 	0;
	@%p10 bra 	$L__BB103_20;
	ld.shared.f64 	%fd262, [%r8];
	ld.shared.f64 	%fd263, [%r8+48];
	ld.shared.f64 	%fd264, [%r8+96];
	ld.shared.f64 	%fd265, [%r8+144];
	ld.shared.f64 	%fd266, [%r8+192];
	ld.shared.f64 	%fd267, [%r8+240];
	ld.const.f64 	%fd268, [const_DofToQuad];
	fma.rn.f64 	%fd269, %fd268, %fd262, 0d0000000000000000;
	ld.const.f64 	%fd270, [const_DofToQuad+40];
	fma.rn.f64 	%fd271, %fd270, %fd263, %fd269;
	fma.rn.f64 	%fd272, %fd33, %fd264, %fd271;
	fma.rn.f64 	%fd273, %fd42, %fd265, %fd272;
	fma.rn.f64 	%fd274, %fd51, %fd266, %fd273;
	fma.rn.f64 	%fd275, %fd60, %fd267, %fd274;
	st.shared.f64 	[%r8], %fd275;
	ld.const.f64 	%fd276, [const_DofToQuad+8];
	fma.rn.f64 	%fd277, %fd276, %fd262, 0d0000000000000000;
	fma.rn.f64 	%fd278, %fd25, %fd263, %fd277;
	fma.rn.f64 	%fd279, %fd34, %fd264, %fd278;
	fma.rn.f64 	%fd280, %fd43, %fd265, %fd279;
	fma.rn.f64 	%fd281, %fd52, %fd266, %fd280;
	fma.rn.f64 	%fd282, %fd61, %fd267, %fd281;
	st.shared.f64 	[%r8+48], %fd282;
	ld.const.f64 	%fd283, [const_DofToQuad+16];
	fma.rn.f64 	%fd284, %fd283, %fd262, 0d0000000000000000;
	fma.rn.f64 	%fd285, %fd26, %fd263, %fd284;
	fma.rn.f64 	%fd286, %fd35, %fd264, %fd285;
	fma.rn.f64 	%fd287, %fd44, %fd265, %fd286;
	fma.rn.f64 	%fd288, %fd53, %fd266, %fd287;
	fma.rn.f64 	%fd289, %fd62, %fd267, %fd288;
	st.shared.f64 	[%r8+96], %fd289;
	ld.const.f64 	%fd290, [const_DofToQuad+24];
	fma.rn.f64 	%fd291, %fd290, %fd262, 0d0000000000000000;
	fma.rn.f64 	%fd292, %fd27, %fd263, %fd291;
	ld.const.f64 	%fd293, [const_DofToQuad+104];
	fma.rn.f64 	%fd294, %fd293, %fd264, %fd292;
	fma.rn.f64 	%fd295, %fd45, %fd265, %fd294;
	fma.rn.f64 	%fd296, %fd54, %fd266, %fd295;
	fma.rn.f64 	%fd297, %fd63, %fd267, %fd296;
	st.shared.f64 	[%r8+144], %fd297;
	ld.const.f64 	%fd298, [const_DofToQuad+32];
	fma.rn.f64 	%fd299, %fd298, %fd262, 0d0000000000000000;
	ld.const.f64 	%fd300, [const_DofToQuad+72];
	fma.rn.f64 	%fd301, %fd300, %fd263, %fd299;
	ld.const.f64 	%fd302, [const_DofToQuad+112];
	fma.rn.f64 	%fd303, %fd302, %fd264, %fd301;
	fma.rn.f64 	%fd304, %fd46, %fd265, %fd303;
	fma.rn.f64 	%fd305, %fd55, %fd266, %fd304;
	fma.rn.f64 	%fd306, %fd64, %fd267, %fd305;
	st.shared.f64 	[%r8+192], %fd306;
$L__BB103_20:
	setp.gt.u32 	%p11, %r1, 24;
	bar.sync 	0;
	@%p11 bra 	$L__BB103_22;
	ld.shared.f64 	%fd307, [%r7];
	ld.shared.f64 	%fd308, [%r7+288];
	ld.shared.f64 	%fd309, [%r7+576];
	ld.shared.f64 	%fd310, [%r7+864];
	ld.shared.f64 	%fd311, [%r7+1152];
	ld.shared.f64 	%fd312, [%r7+1440];
	ld.const.f64 	%fd313, [const_DofToQuad];
	fma.rn.f64 	%fd314, %fd313, %fd307, 0d0000000000000000;
	ld.const.f64 	%fd315, [const_DofToQuad+40];
	fma.rn.f64 	%fd316, %fd315, %fd308, %fd314;
	fma.rn.f64 	%fd317, %fd33, %fd309, %fd316;
	fma.rn.f64 	%fd318, %fd42, %fd310, %fd317;
	fma.rn.f64 	%fd319, %fd51, %fd311, %fd318;
	fma.rn.f64 	%fd362, %fd60, %fd312, %fd319;
	ld.const.f64 	%fd320, [const_DofToQuad+8];
	fma.rn.f64 	%fd321, %fd320, %fd307, 0d0000000000000000;
	fma.rn.f64 	%fd322, %fd25, %fd308, %fd321;
	fma.rn.f64 	%fd323, %fd34, %fd309, %fd322;
	fma.rn.f64 	%fd324, %fd43, %fd310, %fd323;
	fma.rn.f64 	%fd325, %fd52, %fd311, %fd324;
	fma.rn.f64 	%fd361, %fd61, %fd312, %fd325;
	ld.const.f64 	%fd326, [const_DofToQuad+16];
	fma.rn.f64 	%fd327, %fd326, %fd307, 0d0000000000000000;
	fma.rn.f64 	%fd328, %fd26, %fd308, %fd327;
	fma.rn.f64 	%fd329, %fd35, %fd309, %fd328;
	fma.rn.f64 	%fd330, %fd44, %fd310, %fd329;
	fma.rn.f64 	%fd331, %fd53, %fd311, %fd330;
	fma.rn.f64 	%fd360, %fd62, %fd312, %fd331;
	ld.const.f64 	%fd332, [const_DofToQuad+24];
	fma.rn.f64 	%fd333, %fd332, %fd307, 0d0000000000000000;
	fma.rn.f64 	%fd334, %fd27, %fd308, %fd333;
	ld.const.f64 	%fd335, [const_DofToQuad+104];
	fma.rn.f64 	%fd336, %fd335, %fd309, %fd334;
	fma.rn.f64 	%fd337, %fd45, %fd310, %fd336;
	fma.rn.f64 	%fd338, %fd54, %fd311, %fd337;
	fma.rn.f64 	%fd359, %fd63, %fd312, %fd338;
	ld.const.f64 	%fd339, [const_DofToQuad+32];
	fma.rn.f64 	%fd340, %fd339, %fd307, 0d0000000000000000;
	ld.const.f64 	%fd341, [const_DofToQuad+72];
	fma.rn.f64 	%fd342, %fd341, %fd308, %fd340;
	ld.const.f64 	%fd343, [const_DofToQuad+112];
	fma.rn.f64 	%fd344, %fd343, %fd309, %fd342;
	fma.rn.f64 	%fd345, %fd46, %fd310, %fd344;
	fma.rn.f64 	%fd346, %fd55, %fd311, %fd345;
	fma.rn.f64 	%fd358, %fd64, %fd312, %fd346;
$L__BB103_22:
	setp.gt.u32 	%p12, %r1, 24;
	setp.ge.s32 	%p13, %r3, %r10;
	bar.sync 	0;
	or.pred  	%p14, %p12, %p13;
	@%p14 bra 	$L__BB103_24;
	ld.param.u64 	%rd18, [_Z42massMatrixMultiplyMonolithicConstantKernelILi5ELi6ELi3EEviPKdS1_S1_S1_Pd_param_5];
	mad.lo.s32 	%r25, %r3, 125, %r1;
	cvta.to.global.u64 	%rd13, %rd18;
	mul.wide.s32 	%rd14, %r25, 8;
	add.s64 	%rd15, %rd13, %rd14;
	st.global.f64 	[%rd15], %fd362;
	st.global.f64 	[%rd15+200], %fd361;
	st.global.f64 	[%rd15+400], %fd360;
	st.global.f64 	[%rd15+600], %fd359;
	st.global.f64 	[%rd15+800], %fd358;
$L__BB103_24:
	ret;

}
	// .globl	_Z32massMatrixMultiplyRegisterKernelILi5ELi7ELi2EEviPKdS1_S1_S1_Pd
.visible .entry _Z32massMatrixMultiplyRegisterKernelILi5ELi7ELi2EEviPKdS1_S1_S1_Pd(
	.param .u32 _Z32massMatrixMultiplyRegisterKernelILi5ELi7ELi2EEviPKdS1_S1_S1_Pd_param_0,
	.param .u64 .ptr .align 1 _Z32massMatrixMultiplyRegisterKernelILi5ELi7ELi2EEviPKdS1_S1_S1_Pd_param_1,
	.param .u64 .ptr .align 1 _Z32massMatrixMultiplyRegisterKernelILi5ELi7ELi2EEviPKdS1_S1_S1_Pd_param_2,
	.param .u64 .ptr .align 1 _Z32massMatrixMultiplyRegisterKernelILi5ELi7ELi2EEviPKdS1_S1_S1_Pd_param_3,
	.param .u64 .ptr .align 1 _Z32massMatrixMultiplyRegisterKernelILi5ELi7ELi2EEviPKdS1_S1_S1_Pd_param_4,
	.param .u64 .ptr .align 1 _Z32massMatrixMultiplyRegisterKernelILi5ELi7ELi2EEviPKdS1_S1_S1_Pd_param_5
)
{
	.reg .pred 	%p<13>;
	.reg .b16 	%rs<13>;
	.reg .b32 	%r<46>;
	.reg .b64 	%rd<22>;
	.reg .b64 	%fd<319>;
	// demoted variable
	.shared .align 8 .b8 _ZZ32massMatrixMultiplyRegisterKernelILi5ELi7ELi2EEviPKdS1_S1_S1_PdE6s_tmp1[5488];
	// demoted variable
	.shared .align 8 .b8 _ZZ32massMatrixMultiplyRegisterKernelILi5ELi7ELi2EEviPKdS1_S1_S1_PdE14s_oddDofToQuad[96];
	// demoted variable
	.shared .align 8 .b8 _ZZ32massMatrixMultiplyRegisterKernelILi5ELi7ELi2EEviPKdS1_S1_S1_PdE15s_evenDofToQuad[96];
	ld.param.u32 	%r9, [_Z32massMatrixMultiplyRegisterKernelILi5ELi7ELi2EEviPKdS1_S1_S1_Pd_param_0];
	ld.param.u64 	%rd2, [_Z32massMatrixMultiplyRegisterKernelILi5ELi7ELi2EEviPKdS1_S1_S1_Pd_param_2];
	ld.param.u64 	%rd3, [_Z32massMatrixMultiplyRegisterKernelILi5ELi7ELi2EEviPKdS1_S1_S1_Pd_param_3];
	ld.param.u64 	%rd4, [_Z32massMatrixMultiplyRegisterKernelILi5ELi7ELi2EEviPKdS1_S1_S1_Pd_param_4];
	mov.u32 	%r10, %tid.x;
	mov.u32 	%r2, %tid.y;
	mov.u32 	%r11, %ctaid.x;
	shl.b32 	%r12, %r11, 1;
	add.s32 	%r3, %r12, %r2;
	cvt.u16.u32 	%rs2, %r10;
	mul.hi.u16 	%rs3, %rs2, -13107;
	shr.u16 	%rs4, %rs3, 2;
	mul.lo.s16 	%rs5, %rs4, 5;
	sub.s16 	%rs1, %rs2, %rs5;
	setp.lt.s32 	%p2, %r3, %r9;
	setp.lt.u32 	%p3, %r10, 25;
	and.pred  	%p1, %p2, %p3;
	not.pred 	%p4, %p1;
	@%p4 bra 	$L__BB104_2;
	cvta.to.global.u64 	%rd6, %rd4;
	mad.lo.s32 	%r13, %r3, 125, %r10;
	mul.wide.s32 	%rd7, %r13, 8;
	add.s64 	%rd8, %rd6, %rd7;
	ld.global.nc.f64 	%fd313, [%rd8];
	ld.global.nc.f64 	%fd312, [%rd8+200];
	ld.global.nc.f64 	%fd311, [%rd8+400];
	ld.global.nc.f64 	%fd310, [%rd8+600];
	ld.global.nc.f64 	%fd309, [%rd8+800];
$L__BB104_2:
	setp.ne.s32 	%p5, %r2, 0;
	setp.gt.u32 	%p6, %r10, 11;
	or.pred  	%p7, %p5, %p6;
	@%p7 bra 	$L__BB104_4;
	cvta.to.global.u64 	%rd9, %rd2;
	mul.wide.u32 	%rd10, %r10, 8;
	add.s64 	%rd11, %rd9, %rd10;
	ld.global.nc.f64 	%fd51, [%rd11];
	shl.b32 	%r14, %r10, 3;
	mov.u32 	%r15, _ZZ32massMatrixMultiplyRegisterKernelILi5ELi7ELi2EEviPKdS1_S1_S1_PdE14s_oddDofToQuad;
	add.s32 	%r16, %r15, %r14;
	st.shared.f64 	[%r16], %fd51;
	cvta.to.global.u64 	%rd12, %rd3;
	add.s64 	%rd13, %rd12, %rd10;
	ld.global.nc.f64 	%fd52, [%rd13];
	mov.u32 	%r17, _ZZ32massMatrixMultiplyRegisterKernelILi5ELi7ELi2EEviPKdS1_S1_S1_PdE15s_evenDofToQuad;
	add.s32 	%r18, %r17, %r14;
	st.shared.f64 	[%r18], %fd52;
$L__BB104_4:
	setp.gt.u32 	%p8, %r10, 24;
	bar.sync 	0;
	ld.shared.f64 	%fd11, [_ZZ32massMatrixMultiplyRegisterKernelILi5ELi7ELi2EEviPKdS1_S1_S1_PdE14s_oddDofToQuad];
	ld.shared.f64 	%fd12, [_ZZ32massMatrixMultiplyRegisterKernelILi5ELi7ELi2EEviPKdS1_S1_S1_PdE15s_evenDofToQuad];
	ld.shared.f64 	%fd13, [_ZZ32massMatrixMultiplyRegisterKernelILi5ELi7ELi2EEviPKdS1_S1_S1_PdE14s_oddDofToQuad+8];
	ld.shared.f64 	%fd14, [_ZZ32massMatrixMultiplyRegisterKernelILi5ELi7ELi2EEviPKdS1_S1_S1_PdE15s_evenDofToQuad+8];
	ld.shared.f64 	%fd15, [_ZZ32massMatrixMultiplyRegisterKernelILi5ELi7ELi2EEviPKdS1_S1_S1_PdE14s_oddDofToQuad+16];
	ld.shared.f64 	%fd16, [_ZZ32massMatrixMultiplyRegisterKernelILi5ELi7ELi2EEviPKdS1_S1_S1_PdE15s_evenDofToQuad+16];
	ld.shared.f64 	%fd17, [_ZZ32massMatrixMultiplyRegisterKernelILi5ELi7ELi2EEviPKdS1_S1_S1_PdE14s_oddDofToQuad+24];
	ld.shared.f64 	%fd18, [_ZZ32massMatrixMultiplyRegisterKernelILi5ELi7ELi2EEviPKdS1_S1_S1_PdE15s_evenDofToQuad+24];
	ld.shared.f64 	%fd19, [_ZZ32massMatrixMultiplyRegisterKernelILi5ELi7ELi2EEviPKdS1_S1_S1_PdE14s_oddDofToQuad+32];
	ld.shared.f64 	%fd20, [_ZZ32massMatrixMultiplyRegisterKernelILi5ELi7ELi2EEviPKdS1_S1_S1_PdE15s_evenDofToQuad+32];
	ld.shared.f64 	%fd21, [_ZZ32massMatrixMultiplyRegisterKernelILi5ELi7ELi2EEviPKdS1_S1_S1_PdE14s_oddDofToQuad+40];
	ld.shared.f64 	%fd22, [_ZZ32massMatrixMultiplyRegisterKernelILi5ELi7ELi2EEviPKdS1_S1_S1_PdE15s_evenDofToQuad+40];
	ld.shared.f64 	%fd23, [_ZZ32massMatrixMultiplyRegisterKernelILi5ELi7ELi2EEviPKdS1_S1_S1_PdE14s_oddDofToQuad+48];
	ld.shared.f64 	%fd24, [_ZZ32massMatrixMultiplyRegisterKernelILi5ELi7ELi2EEviPKdS1_S1_S1_PdE15s_evenDofToQuad+48];
	ld.shared.f64 	%fd25, [_ZZ32massMatrixMultiplyRegisterKernelILi5ELi7ELi2EEviPKdS1_S1_S1_PdE14s_oddDofToQuad+56];
	ld.shared.f64 	%fd26, [_ZZ32massMatrixMultiplyRegisterKernelILi5ELi7ELi2EEviPKdS1_S1_S1_PdE15s_evenDofToQuad+56];
	ld.shared.f64 	%fd27, [_ZZ32massMatrixMultiplyRegisterKernelILi5ELi7ELi2EEviPKdS1_S1_S1_PdE14s_oddDofToQuad+64];
	ld.shared.f64 	%fd28, [_ZZ32massMatrixMultiplyRegisterKernelILi5ELi7ELi2EEviPKdS1_S1_S1_PdE15s_evenDofToQuad+64];
	ld.shared.f64 	%fd29, [_ZZ32massMatrixMultiplyRegisterKernelILi5ELi7ELi2EEviPKdS1_S1_S1_PdE14s_oddDofToQuad+72];
	ld.shared.f64 	%fd30, [_ZZ32massMatrixMultiplyRegisterKernelILi5ELi7ELi2EEviPKdS1_S1_S1_PdE15s_evenDofToQuad+72];
	ld.shared.f64 	%fd31, [_ZZ32massMatrixMultiplyRegisterKernelILi5ELi7ELi2EEviPKdS1_S1_S1_PdE14s_oddDofToQuad+80];
	ld.shared.f64 	%fd32, [_ZZ32massMatrixMultiplyRegisterKernelILi5ELi7ELi2EEviPKdS1_S1_S1_PdE15s_evenDofToQuad+80];
	ld.shared.f64 	%fd33, [_ZZ32massMatrixMultiplyRegisterKernelILi5ELi7ELi2EEviPKdS1_S1_S1_PdE14s_oddDofToQuad+88];
	ld.shared.f64 	%fd34, [_ZZ32massMatrixMultiplyRegisterKernelILi5ELi7ELi2EEviPKdS1_S1_S1_PdE15s_evenDofToQuad+88];
	mov.u32 	%r19, _ZZ32massMatrixMultiplyRegisterKernelILi5ELi7ELi2EEviPKdS1_S1_S1_PdE6s_tmp1;
	mad.lo.s32 	%r20, %r2, 2744, %r19;
	mul.lo.s16 	%rs7, %rs2, 205;
	shr.u16 	%rs8, %rs7, 10;
	cvt.u32.u16 	%r4, %rs8;
	mul.wide.u16 	%r21, %rs8, 56;
	add.s32 	%r5, %r20, %r21;
	mul.wide.u16 	%r22, %rs1, 8;
	add.s32 	%r6, %r5, %r22;
	@%p8 bra 	$L__BB104_6;
	add.f64 	%fd53, %fd313, %fd309;
	sub.f64 	%fd54, %fd313, %fd309;
	add.f64 	%fd55, %fd312, %fd310;
	sub.f64 	%fd56, %fd312, %fd310;
	add.f64 	%fd57, %fd311, %fd311;
	sub.f64 	%fd58, %fd311, %fd311;
	mul.f64 	%fd59, %fd57, 0d3FE0000000000000;
	fma.rn.f64 	%fd60, %fd11, %fd53, 0d0000000000000000;
	fma.rn.f64 	%fd61, %fd12, %fd54, 0d0000000000000000;
	fma.rn.f64 	%fd62, %fd13, %fd55, %fd60;
	fma.rn.f64 	%fd63, %fd14, %fd56, %fd61;
	fma.rn.f64 	%fd64, %fd15, %fd59, %fd62;
	fma.rn.f64 	%fd65, %fd16, %fd58, %fd63;
	sub.f64 	%fd66, %fd64, %fd65;
	st.shared.f64 	[%r6+2352], %fd66;
	add.f64 	%fd67, %fd65, %fd64;
	st.shared.f64 	[%r6], %fd67;
	fma.rn.f64 	%fd68, %fd17, %fd53, 0d0000000000000000;
	fma.rn.f64 	%fd69, %fd18, %fd54, 0d0000000000000000;
	fma.rn.f64 	%fd70, %fd19, %fd55, %fd68;
	fma.rn.f64 	%fd71, %fd20, %fd56, %fd69;
	fma.rn.f64 	%fd72, %fd21, %fd59, %fd70;
	fma.rn.f64 	%fd73, %fd22, %fd58, %fd71;
	sub.f64 	%fd74, %fd72, %fd73;
	st.shared.f64 	[%r6+1960], %fd74;
	add.f64 	%fd75, %fd73, %fd72;
	st.shared.f64 	[%r6+392], %fd75;
	fma.rn.f64 	%fd76, %fd23, %fd53, 0d0000000000000000;
	fma.rn.f64 	%fd77, %fd24, %fd54, 0d0000000000000000;
	fma.rn.f64 	%fd78, %fd25, %fd55, %fd76;
	fma.rn.f64 	%fd79, %fd26, %fd56, %fd77;
	fma.rn.f64 	%fd80, %fd27, %fd59, %fd78;
	fma.rn.f64 	%fd81, %fd28, %fd58, %fd79;
	sub.f64 	%fd82, %fd80, %fd81;
	st.shared.f64 	[%r6+1568], %fd82;
	add.f64 	%fd83, %fd81, %fd80;
	st.shared.f64 	[%r6+784], %fd83;
	fma.rn.f64 	%fd84, %fd29, %fd53, 0d0000000000000000;
	fma.rn.f64 	%fd85, %fd30, %fd54, 0d0000000000000000;
	fma.rn.f64 	%fd86, %fd31, %fd55, %fd84;
	fma.rn.f64 	%fd87, %fd32, %fd56, %fd85;
	fma.rn.f64 	%fd88, %fd33, %fd59, %fd86;
	fma.rn.f64 	%fd89, %fd34, %fd58, %fd87;
	add.f64 	%fd90, %fd89, %fd88;
	st.shared.f64 	[%r6+1176], %fd90;
$L__BB104_6:
	bar.sync 	0;
	setp.gt.u32 	%p9, %r10, 34;
	mad.lo.s32 	%r23, %r4, 336, %r5;
	add.s32 	%r7, %r23, %r22;
	@%p9 bra 	$L__BB104_8;
	ld.shared.f64 	%fd91, [%r7];
	ld.shared.f64 	%fd92, [%r7+224];
	add.f64 	%fd93, %fd91, %fd92;
	sub.f64 	%fd94, %fd91, %fd92;
	ld.shared.f64 	%fd95, [%r7+56];
	ld.shared.f64 	%fd96, [%r7+168];
	add.f64 	%fd97, %fd95, %fd96;
	sub.f64 	%fd98, %fd95, %fd96;
	ld.shared.f64 	%fd99, [%r7+112];
	add.f64 	%fd100, %fd99, %fd99;
	sub.f64 	%fd101, %fd99, %fd99;
	mul.f64 	%fd102, %fd100, 0d3FE0000000000000;
	fma.rn.f64 	%fd103, %fd11, %fd93, 0d0000000000000000;
	fma.rn.f64 	%fd104, %fd12, %fd94, 0d0000000000000000;
	fma.rn.f64 	%fd105, %fd13, %fd97, %fd103;
	fma.rn.f64 	%fd106, %fd14, %fd98, %fd104;
	fma.rn.f64 	%fd107, %fd15, %fd102, %fd105;
	fma.rn.f64 	%fd108, %fd16, %fd101, %fd106;
	sub.f64 	%fd109, %fd107, %fd108;
	st.shared.f64 	[%r7+336], %fd109;
	add.f64 	%fd110, %fd108, %fd107;
	st.shared.f64 	[%r7], %fd110;
	fma.rn.f64 	%fd111, %fd17, %fd93, 0d0000000000000000;
	fma.rn.f64 	%fd112, %fd18, %fd94, 0d0000000000000000;
	fma.rn.f64 	%fd113, %fd19, %fd97, %fd111;
	fma.rn.f64 	%fd114, %fd20, %fd98, %fd112;
	fma.rn.f64 	%fd115, %fd21, %fd102, %fd113;
	fma.rn.f64 	%fd116, %fd22, %fd101, %fd114;
	sub.f64 	%fd117, %fd115, %fd116;
	st.shared.f64 	[%r7+280], %fd117;
	add.f64 	%fd118, %fd116, %fd115;
	st.shared.f64 	[%r7+56], %fd118;
	fma.rn.f64 	%fd119, %fd23, %fd93, 0d0000000000000000;
	fma.rn.f64 	%fd120, %fd24, %fd94, 0d0000000000000000;
	fma.rn.f64 	%fd121, %fd25, %fd97, %fd119;
	fma.rn.f64 	%fd122, %fd26, %fd98, %fd120;
	fma.rn.f64 	%fd123, %fd27, %fd102, %fd121;
	fma.rn.f64 	%fd124, %fd28, %fd101, %fd122;
	sub.f64 	%fd125, %fd123, %fd124;
	st.shared.f64 	[%r7+224], %fd125;
	add.f64 	%fd126, %fd124, %fd123;
	st.shared.f64 	[%r7+112], %fd126;
	fma.rn.f64 	%fd127, %fd29, %fd93, 0d0000000000000000;
	fma.rn.f64 	%fd128, %fd30, %fd94, 0d0000000000000000;
	fma.rn.f64 	%fd129, %fd31, %fd97, %fd127;
	fma.rn.f64 	%fd130, %fd32, %fd98, %fd128;
	fma.rn.f64 	%fd131, %fd33, %fd102, %fd129;
	fma.rn.f64 	%fd132, %fd34, %fd101, %fd130;
	add.f64 	%fd133, %fd132, %fd131;
	st.shared.f64 	[%r7+168], %fd133;
$L__BB104_8:
	ld.param.u64 	%rd20, [_Z32massMatrixMultiplyRegisterKernelILi5ELi7ELi2EEviPKdS1_S1_S1_Pd_param_1];
	mov.u32 	%r25, %tid.x;
	setp.gt.u32 	%p10, %r25, 34;
	bar.sync 	0;
	cvt.u16.u32 	%rs9, %r25;
	mul.hi.u16 	%rs10, %rs9, 9363;
	mul.lo.s16 	%rs11, %rs10, 7;
	sub.s16 	%rs12, %rs9, %rs11;
	mov.u32 	%r26, %tid.y;
	mov.u32 	%r27, _ZZ32massMatrixMultiplyRegisterKernelILi5ELi7ELi2EEviPKdS1_S1_S1_PdE6s_tmp1;
	mad.lo.s32 	%r28, %r26, 2744, %r27;
	mul.wide.u16 	%r29, %rs10, 392;
	add.s32 	%r30, %r28, %r29;
	mul.wide.u16 	%r31, %rs12, 56;
	add.s32 	%r32, %r30, %r31;
	ld.shared.f64 	%fd134, [%r32];
	ld.shared.f64 	%fd135, [%r32+32];
	add.f64 	%fd136, %fd134, %fd135;
	sub.f64 	%fd137, %fd134, %fd135;
	ld.shared.f64 	%fd138, [%r32+8];
	ld.shared.f64 	%fd139, [%r32+24];
	add.f64 	%fd140, %fd138, %fd139;
	sub.f64 	%fd141, %fd138, %fd139;
	ld.shared.f64 	%fd142, [%r32+16];
	add.f64 	%fd143, %fd142, %fd142;
	sub.f64 	%fd144, %fd142, %fd142;
	mul.f64 	%fd145, %fd143, 0d3FE0000000000000;
	mov.u32 	%r33, %ctaid.x;
	shl.b32 	%r34, %r33, 1;
	add.s32 	%r35, %r34, %r26;
	mov.b32 	%r36, {%rs12, %rs10};
	mov.b32 	%r37, 6;
	mov.b32 	%r38, 12551;
	dp2a.lo.u32.u32 	%r39, %r36, %r38, %r37;
	mad.lo.s32 	%r40, %r35, 343, %r39;
	fma.rn.f64 	%fd146, %fd11, %fd136, 0d0000000000000000;
	fma.rn.f64 	%fd147, %fd12, %fd137, 0d0000000000000000;
	fma.rn.f64 	%fd148, %fd13, %fd140, %fd146;
	fma.rn.f64 	%fd149, %fd14, %fd141, %fd147;
	fma.rn.f64 	%fd150, %fd15, %fd145, %fd148;
	fma.rn.f64 	%fd151, %fd16, %fd144, %fd149;
	cvta.to.global.u64 	%rd14, %rd20;
	mul.wide.s32 	%rd15, %r40, 8;
	add.s64 	%rd16, %rd14, %rd15;
	ld.global.nc.f64 	%fd152, [%rd16];
	ld.global.nc.f64 	%fd153, [%rd16+-48];
	sub.f64 	%fd154, %fd150, %fd151;
	mul.f64 	%fd155, %fd154, %fd152;
	add.f64 	%fd156, %fd150, %fd151;
	mul.f64 	%fd318, %fd156, %fd153;
	fma.rn.f64 	%fd157, %fd17, %fd136, 0d0000000000000000;
	fma.rn.f64 	%fd158, %fd18, %fd137, 0d0000000000000000;
	fma.rn.f64 	%fd159, %fd19, %fd140, %fd157;
	fma.rn.f64 	%fd160, %fd20, %fd141, %fd158;
	fma.rn.f64 	%fd161, %fd21, %fd145, %fd159;
	fma.rn.f64 	%fd162, %fd22, %fd144, %fd160;
	ld.global.nc.f64 	%fd163, [%rd16+-8];
	ld.global.nc.f64 	%fd164, [%rd16+-40];
	sub.f64 	%fd165, %fd161, %fd162;
	mul.f64 	%fd166, %fd165, %fd163;
	add.f64 	%fd167, %fd161, %fd162;
	mul.f64 	%fd317, %fd167, %fd164;
	fma.rn.f64 	%fd168, %fd23, %fd136, 0d0000000000000000;
	fma.rn.f64 	%fd169, %fd24, %fd137, 0d0000000000000000;
	fma.rn.f64 	%fd170, %fd25, %fd140, %fd168;
	fma.rn.f64 	%fd171, %fd26, %fd141, %fd169;
	fma.rn.f64 	%fd172, %fd27, %fd145, %fd170;
	fma.rn.f64 	%fd173, %fd28, %fd144, %fd171;
	ld.global.nc.f64 	%fd174, [%rd16+-16];
	ld.global.nc.f64 	%fd175, [%rd16+-32];
	sub.f64 	%fd176, %fd172, %fd173;
	mul.f64 	%fd314, %fd176, %fd174;
	add.f64 	%fd177, %fd172, %fd173;
	mul.f64 	%fd316, %fd177, %fd175;
	fma.rn.f64 	%fd178, %fd29, %fd136, 0d0000000000000000;
	fma.rn.f64 	%fd179, %fd30, %fd137, 0d0000000000000000;
	fma.rn.f64 	%fd180, %fd31, %fd140, %fd178;
	fma.rn.f64 	%fd181, %fd32, %fd141, %fd179;
	fma.rn.f64 	%fd182, %fd33, %fd145, %fd180;
	fma.rn.f64 	%fd183, %fd34, %fd144, %fd181;
	ld.global.nc.f64 	%fd184, [%rd16+-24];
	add.f64 	%fd185, %fd182, %fd183;
	mul.f64 	%fd315, %fd185, %fd184;
	bar.sync 	0;
	add.f64 	%fd186, %fd318, %fd155;
	sub.f64 	%fd187, %fd318, %fd155;
	add.f64 	%fd188, %fd317, %fd166;
	sub.f64 	%fd189, %fd317, %fd166;
	add.f64 	%fd190, %fd316, %fd314;
	sub.f64 	%fd191, %fd316, %fd314;
	add.f64 	%fd192, %fd315, %fd315;
	sub.f64 	%fd193, %fd315, %fd315;
	mul.f64 	%fd194, %fd192, 0d3FE0000000000000;
	fma.rn.f64 	%fd195, %fd11, %fd186, 0d0000000000000000;
	fma.rn.f64 	%fd196, %fd12, %fd187, 0d0000000000000000;
	fma.rn.f64 	%fd197, %fd17, %fd188, %fd195;
	fma.rn.f64 	%fd198, %fd18, %fd189, %fd196;
	fma.rn.f64 	%fd199, %fd23, %fd190, %fd197;
	fma.rn.f64 	%fd200, %fd24, %fd191, %fd198;
	fma.rn.f64 	%fd201, %fd29, %fd194, %fd199;
	fma.rn.f64 	%fd202, %fd30, %fd193, %fd200;
	sub.f64 	%fd203, %fd201, %fd202;
	st.shared.f64 	[%r32+32], %fd203;
	add.f64 	%fd204, %fd201, %fd202;
	st.shared.f64 	[%r32], %fd204;
	fma.rn.f64 	%fd205, %fd13, %fd186, 0d0000000000000000;
	fma.rn.f64 	%fd206, %fd14, %fd187, 0d0000000000000000;
	fma.rn.f64 	%fd207, %fd19, %fd188, %fd205;
	fma.rn.f64 	%fd208, %fd20, %fd189, %fd206;
	fma.rn.f64 	%fd209, %fd25, %fd190, %fd207;
	fma.rn.f64 	%fd210, %fd26, %fd191, %fd208;
	fma.rn.f64 	%fd211, %fd31, %fd194, %fd209;
	fma.rn.f64 	%fd212, %fd32, %fd193, %fd210;
	sub.f64 	%fd213, %fd211, %fd212;
	st.shared.f64 	[%r32+24], %fd213;
	add.f64 	%fd214, %fd211, %fd212;
	st.shared.f64 	[%r32+8], %fd214;
	fma.rn.f64 	%fd215, %fd15, %fd186, 0d0000000000000000;
	fma.rn.f64 	%fd216, %fd16, %fd187, 0d0000000000000000;
	fma.rn.f64 	%fd217, %fd21, %fd188, %fd215;
	fma.rn.f64 	%fd218, %fd22, %fd189, %fd216;
	fma.rn.f64 	%fd219, %fd27, %fd190, %fd217;
	fma.rn.f64 	%fd220, %fd28, %fd191, %fd218;
	fma.rn.f64 	%fd221, %fd33, %fd194, %fd219;
	fma.rn.f64 	%fd222, %fd34, %fd193, %fd220;
	add.f64 	%fd223, %fd221, %fd222;
	st.shared.f64 	[%r32+16], %fd223;
	bar.sync 	0;
	@%p10 bra 	$L__BB104_10;
	ld.shared.f64 	%fd224, [%r7];
	ld.shared.f64 	%fd225, [%r7+336];
	add.f64 	%fd226, %fd224, %fd225;
	sub.f64 	%fd227, %fd224, %fd225;
	ld.shared.f64 	%fd228, [%r7+56];
	ld.shared.f64 	%fd229, [%r7+280];
	add.f64 	%fd230, %fd228, %fd229;
	sub.f64 	%fd231, %fd228, %fd229;
	ld.shared.f64 	%fd232, [%r7+112];
	ld.shared.f64 	%fd233, [%r7+224];
	add.f64 	%fd234, %fd232, %fd233;
	sub.f64 	%fd235, %fd232, %fd233;
	ld.shared.f64 	%fd236, [%r7+168];
	add.f64 	%fd237, %fd236, %fd236;
	sub.f64 	%fd238, %fd236, %fd236;
	mul.f64 	%fd239, %fd237, 0d3FE0000000000000;
	fma.rn.f64 	%fd240, %fd11, %fd226, 0d0000000000000000;
	fma.rn.f64 	%fd241, %fd12, %fd227, 0d0000000000000000;
	fma.rn.f64 	%fd242, %fd17, %fd230, %fd240;
	fma.rn.f64 	%fd243, %fd18, %fd231, %fd241;
	fma.rn.f64 	%fd244, %fd23, %fd234, %fd242;
	fma.rn.f64 	%fd245, %fd24, %fd235, %fd243;
	fma.rn.f64 	%fd246, %fd29, %fd239, %fd244;
	fma.rn.f64 	%fd247, %fd30, %fd238, %fd245;
	sub.f64 	%fd248, %fd246, %fd247;
	st.shared.f64 	[%r7+224], %fd248;
	add.f64 	%fd249, %fd246, %fd247;
	st.shared.f64 	[%r7], %fd249;
	fma.rn.f64 	%fd250, %fd13, %fd226, 0d0000000000000000;
	fma.rn.f64 	%fd251, %fd14, %fd227, 0d0000000000000000;
	fma.rn.f64 	%fd252, %fd19, %fd230, %fd250;
	fma.rn.f64 	%fd253, %fd20, %fd231, %fd251;
	fma.rn.f64 	%fd254, %fd25, %fd234, %fd252;
	fma.rn.f64 	%fd255, %fd26, %fd235, %fd253;
	fma.rn.f64 	%fd256, %fd31, %fd239, %fd254;
	fma.rn.f64 	%fd257, %fd32, %fd238, %fd255;
	sub.f64 	%fd258, %fd256, %fd257;
	st.shared.f64 	[%r7+168], %fd258;
	add.f64 	%fd259, %fd256, %fd257;
	st.shared.f64 	[%r7+56], %fd259;
	fma.rn.f64 	%fd260, %fd15, %fd226, 0d0000000000000000;
	fma.rn.f64 	%fd261, %fd16, %fd227, 0d0000000000000000;
	fma.rn.f64 	%fd262, %fd21, %fd230, %fd260;
	fma.rn.f64 	%fd263, %fd22, %fd231, %fd261;
	fma.rn.f64 	%fd264, %fd27, %fd234, %fd262;
	fma.rn.f64 	%fd265, %fd28, %fd235, %fd263;
	fma.rn.f64 	%fd266, %fd33, %fd239, %fd264;
	fma.rn.f64 	%fd267, %fd34, %fd238, %fd265;
	add.f64 	%fd268, %fd266, %fd267;
	st.shared.f64 	[%r7+112], %fd268;
$L__BB104_10:
	mov.u32 	%r8, %tid.x;
	setp.gt.u32 	%p11, %r8, 24;
	bar.sync 	0;
	@%p11 bra 	$L__BB104_12;
	ld.shared.f64 	%fd269, [%r6];
	ld.shared.f64 	%fd270, [%r6+2352];
	add.f64 	%fd271, %fd269, %fd270;
	sub.f64 	%fd272, %fd269, %fd270;
	ld.shared.f64 	%fd273, [%r6+392];
	ld.shared.f64 	%fd274, [%r6+1960];
	add.f64 	%fd275, %fd273, %fd274;
	sub.f64 	%fd276, %fd273, %fd274;
	ld.shared.f64 	%fd277, [%r6+784];
	ld.shared.f64 	%fd278, [%r6+1568];
	add.f64 	%fd279, %fd277, %fd278;
	sub.f64 	%fd280, %fd277, %fd278;
	ld.shared.f64 	%fd281, [%r6+1176];
	add.f64 	%fd282, %fd281, %fd281;
	sub.f64 	%fd283, %fd281, %fd281;
	mul.f64 	%fd284, %fd282, 0d3FE0000000000000;
	fma.rn.f64 	%fd285, %fd11, %fd271, 0d0000000000000000;
	fma.rn.f64 	%fd286, %fd12, %fd272, 0d0000000000000000;
	fma.rn.f64 	%fd287, %fd17, %fd275, %fd285;
	fma.rn.f64 	%fd288, %fd18, %fd276, %fd286;
	fma.rn.f64 	%fd289, %fd23, %fd279, %fd287;
	fma.rn.f64 	%fd290, %fd24, %fd280, %fd288;
	fma.rn.f64 	%fd291, %fd29, %fd284, %fd289;
	fma.rn.f64 	%fd292, %fd30, %fd283, %fd290;
	sub.f64 	%fd314, %fd291, %fd292;
	add.f64 	%fd318, %fd291, %fd292;
	fma.rn.f64 	%fd293, %fd13, %fd271, 0d0000000000000000;
	fma.rn.f64 	%fd294, %fd14, %fd272, 0d0000000000000000;
	fma.rn.f64 	%fd295, %fd19, %fd275, %fd293;
	fma.rn.f64 	%fd296, %fd20, %fd276, %fd294;
	fma.rn.f64 	%fd297, %fd25, %fd279, %fd295;
	fma.rn.f64 	%fd298, %fd26, %fd280, %fd296;
	fma.rn.f64 	%fd299, %fd31, %fd284, %fd297;
	fma.rn.f64 	%fd300, %fd32, %fd283, %fd298;
	sub.f64 	%fd315, %fd299, %fd300;
	add.f64 	%fd317, %fd299, %fd300;
	fma.rn.f64 	%fd301, %fd15, %fd271, 0d0000000000000000;
	fma.rn.f64 	%fd302, %fd16, %fd272, 0d0000000000000000;
	fma.rn.f64 	%fd303, %fd21, %fd275, %fd301;
	fma.rn.f64 	%fd304, %fd22, %fd276, %fd302;
	fma.rn.f64 	%fd305, %fd27, %fd279, %fd303;
	fma.rn.f64 	%fd306, %fd28, %fd280, %fd304;
	fma.rn.f64 	%fd307, %fd33, %fd284, %fd305;
	fma.rn.f64 	%fd308, %fd34, %fd283, %fd306;
	add.f64 	%fd316, %fd307, %fd308;
$L__BB104_12:
	bar.sync 	0;
	@%p4 bra 	$L__BB104_14;
	ld.param.u64 	%rd21, [_Z32massMatrixMultiplyRegisterKernelILi5ELi7ELi2EEviPKdS1_S1_S1_Pd_param_5];
	mov.u32 	%r41, %ctaid.x;
	shl.b32 	%r42, %r41, 1;
	mov.u32 	%r43, %tid.y;
	add.s32 	%r44, %r42, %r43;
	mad.lo.s32 	%r45, %r44, 125, %r8;
	cvta.to.global.u64 	%rd17, %rd21;
	mul.wide.s32 	%rd18, %r45, 8;
	add.s64 	%rd19, %rd17, %rd18;
	st.global.f64 	[%rd19], %fd318;
	st.global.f64 	[%rd19+200], %fd317;
	st.global.f64 	[%rd19+400], %fd316;
	st.global.f64 	[%rd19+600], %fd315;
	st.global.f64 	[%rd19+800], %fd314;
$L__BB104_14:
	ret;

}
	// .globl	_Z32massMatrixMultiplyConstantKernelILi5ELi7ELi2EEviPKdS1_S1_S1_Pd
.visible .entry _Z32massMatrixMultiplyConstantKernelILi5ELi7ELi2EEviPKdS1_S1_S1_Pd(
	.param .u32 _Z32massMatrixMultiplyConstantKernelILi5ELi7ELi2EEviPKdS1_S1_S1_Pd_param_0,
	.param .u64 .ptr .align 1 _Z32massMatrixMultiplyConstantKernelILi5ELi7ELi2EEviPKdS1_S1_S1_Pd_param_1,
	.param .u64 .ptr .align 1 _Z32massMatrixMultiplyConstantKernelILi5ELi7ELi2EEviPKdS1_S1_S1_Pd_param_2,
	.param .u64 .ptr .align 1 _Z32massMatrixMultiplyConstantKernelILi5ELi7ELi2EEviPKdS1_S1_S1_Pd_param_3,
	.param .u64 .ptr .align 1 _Z32massMatrixMultiplyConstantKernelILi5ELi7ELi2EEviPKdS1_S1_S1_Pd_param_4,
	.param .u64 .ptr .align 1 _Z32massMatrixMultiplyConstantKernelILi5ELi7ELi2EEviPKdS1_S1_S1_Pd_param_5
)
{
	.reg .pred 	%p<10>;
	.reg .b16 	%rs<16>;
	.reg .b32 	%r<29>;
	.reg .b64 	%rd<15>;
	.reg .b64 	%fd<334>;
	// demoted variable
	.shared .align 8 .b8 _ZZ32massMatrixMultiplyConstantKernelILi5ELi7ELi2EEviPKdS1_S1_S1_PdE6s_tmp1[5488];
	ld.param.u32 	%r9, [_Z32massMatrixMultiplyConstantKernelILi5ELi7ELi2EEviPKdS1_S1_S1_Pd_param_0];
	ld.param.u64 	%rd2, [_Z32massMatrixMultiplyConstantKernelILi5ELi7ELi2EEviPKdS1_S1_S1_Pd_param_4];
	mov.u32 	%r10, %tid.x;
	mov.u32 	%r2, %tid.y;
	mov.u32 	%r11, %ctaid.x;
	shl.b32 	%r12, %r11, 1;
	add.s32 	%r3, %r12, %r2;
	cvt.u16.u32 	%rs1, %r10;
	mul.hi.u16 	%rs3, %rs1, -13107;
	shr.u16 	%rs4, %rs3, 2;
	mul.lo.s16 	%rs5, %rs4, 5;
	sub.s16 	%rs2, %rs1, %rs5;
	setp.lt.s32 	%p2, %r3, %r9;
	setp.lt.u32 	%p3, %r10, 25;
	and.pred  	%p1, %p2, %p3;
	not.pred 	%p4, %p1;
	@%p4 bra 	$L__BB105_2;
	cvta.to.global.u64 	%rd4, %rd2;
	mad.lo.s32 	%r13, %r3, 125, %r10;
	mul.wide.s32 	%rd5, %r13, 8;
	add.s64 	%rd6, %rd4, %rd5;
	ld.global.nc.f64 	%fd328, [%rd6];
	ld.global.nc.f64 	%fd327, [%rd6+200];
	ld.global.nc.f64 	%fd326, [%rd6+400];
	ld.global.nc.f64 	%fd325, [%rd6+600];
	ld.global.nc.f64 	%fd324, [%rd6+800];
$L__BB105_2:
	setp.gt.u32 	%p5, %r10, 24;
	bar.sync 	0;
	ld.const.f64 	%fd11, [const_oddDofToQuad];
	ld.const.f64 	%fd12, [const_oddDofToQuad+8];
	ld.const.f64 	%fd13, [const_evenDofToQuad+8];
	ld.const.f64 	%fd14, [const_oddDofToQuad+16];
	ld.const.f64 	%fd15, [const_evenDofToQuad+16];
	ld.const.f64 	%fd16, [const_oddDofToQuad+24];
	ld.const.f64 	%fd17, [const_evenDofToQuad+24];
	ld.const.f64 	%fd18, [const_oddDofToQuad+32];
	ld.const.f64 	%fd19, [const_evenDofToQuad+32];
	ld.const.f64 	%fd20, [const_oddDofToQuad+40];
	ld.const.f64 	%fd21, [const_evenDofToQuad+40];
	ld.const.f64 	%fd22, [const_oddDofToQuad+48];
	ld.const.f64 	%fd23, [const_evenDofToQuad+48];
	ld.const.f64 	%fd24, [const_oddDofToQuad+56];
	ld.const.f64 	%fd25, [const_evenDofToQuad+56];
	ld.const.f64 	%fd26, [const_oddDofToQuad+64];
	ld.const.f64 	%fd27, [const_evenDofToQuad+64];
	ld.const.f64 	%fd28, [const_oddDofToQuad+72];
	ld.const.f64 	%fd29, [const_evenDofToQuad+72];
	ld.const.f64 	%fd30, [const_oddDofToQuad+80];
	ld.const.f64 	%fd31, [const_evenDofToQuad+80];
	ld.const.f64 	%fd32, [const_oddDofToQuad+88];
	ld.const.f64 	%fd33, [const_evenDofToQuad+88];
	mov.u32 	%r14, _ZZ32massMatrixMultiplyConstantKernelILi5ELi7ELi2EEviPKdS1_S1_S1_PdE6s_tmp1;
	mad.lo.s32 	%r4, %r2, 2744, %r14;
	mul.lo.s16 	%rs7, %rs1, 205;
	shr.u16 	%rs8, %rs7, 10;
	cvt.u32.u16 	%r5, %rs8;
	mul.wide.u16 	%r15, %rs8, 56;
	add.s32 	%r6, %r4, %r15;
	mul.wide.u16 	%r16, %rs2, 8;
	add.s32 	%r7, %r6, %r16;
	@%p5 bra 	$L__BB105_4;
	add.f64 	%fd50, %fd328, %fd324;
	sub.f64 	%fd51, %fd328, %fd324;
	add.f64 	%fd52, %fd327, %fd325;
	sub.f64 	%fd53, %fd327, %fd325;
	add.f64 	%fd54, %fd326, %fd326;
	sub.f64 	%fd55, %fd326, %fd326;
	mul.f64 	%fd56, %fd54, 0d3FE0000000000000;
	fma.rn.f64 	%fd57, %fd11, %fd50, 0d0000000000000000;
	ld.const.f64 	%fd58, [const_evenDofToQuad];
	fma.rn.f64 	%fd59, %fd58, %fd51, 0d0000000000000000;
	fma.rn.f64 	%fd60, %fd12, %fd52, %fd57;
	fma.rn.f64 	%fd61, %fd13, %fd53, %fd59;
	fma.rn.f64 	%fd62, %fd14, %fd56, %fd60;
	fma.rn.f64 	%fd63, %fd15, %fd55, %fd61;
	sub.f64 	%fd64, %fd62, %fd63;
	st.shared.f64 	[%r7+2352], %fd64;
	add.f64 	%fd65, %fd63, %fd62;
	st.shared.f64 	[%r7], %fd65;
	fma.rn.f64 	%fd66, %fd16, %fd50, 0d0000000000000000;
	fma.rn.f64 	%fd67, %fd17, %fd51, 0d0000000000000000;
	fma.rn.f64 	%fd68, %fd18, %fd52, %fd66;
	fma.rn.f64 	%fd69, %fd19, %fd53, %fd67;
	fma.rn.f64 	%fd70, %fd20, %fd56, %fd68;
	fma.rn.f64 	%fd71, %fd21, %fd55, %fd69;
	sub.f64 	%fd72, %fd70, %fd71;
	st.shared.f64 	[%r7+1960], %fd72;
	add.f64 	%fd73, %fd71, %fd70;
	st.shared.f64 	[%r7+392], %fd73;
	fma.rn.f64 	%fd74, %fd22, %fd50, 0d0000000000000000;
	fma.rn.f64 	%fd75, %fd23, %fd51, 0d0000000000000000;
	fma.rn.f64 	%fd76, %fd24, %fd52, %fd74;
	fma.rn.f64 	%fd77, %fd25, %fd53, %fd75;
	fma.rn.f64 	%fd78, %fd26, %fd56, %fd76;
	fma.rn.f64 	%fd79, %fd27, %fd55, %fd77;
	sub.f64 	%fd80, %fd78, %fd79;
	st.shared.f64 	[%r7+1568], %fd80;
	add.f64 	%fd81, %fd79, %fd78;
	st.shared.f64 	[%r7+784], %fd81;
	fma.rn.f64 	%fd82, %fd28, %fd50, 0d0000000000000000;
	fma.rn.f64 	%fd83, %fd29, %fd51, 0d0000000000000000;
	fma.rn.f64 	%fd84, %fd30, %fd52, %fd82;
	fma.rn.f64 	%fd85, %fd31, %fd53, %fd83;
	fma.rn.f64 	%fd86, %fd32, %fd56, %fd84;
	fma.rn.f64 	%fd87, %fd33, %fd55, %fd85;
	add.f64 	%fd88, %fd87, %fd86;
	st.shared.f64 	[%r7+1176], %fd88;
$L__BB105_4:
	bar.sync 	0;
	setp.gt.u32 	%p6, %r10, 34;
	mad.lo.s32 	%r17, %r5, 336, %r6;
	add.s32 	%r8, %r17, %r16;
	@%p6 bra 	$L__BB105_6;
	ld.shared.f64 	%fd89, [%r8];
	ld.shared.f64 	%fd90, [%r8+224];
	add.f64 	%fd91, %fd89, %fd90;
	sub.f64 	%fd92, %fd89, %fd90;
	ld.shared.f64 	%fd93, [%r8+56];
	ld.shared.f64 	%fd94, [%r8+168];
	add.f64 	%fd95, %fd93, %fd94;
	sub.f64 	%fd96, %fd93, %fd94;
	ld.shared.f64 	%fd97, [%r8+112];
	add.f64 	%fd98, %fd97, %fd97;
	sub.f64 	%fd99, %fd97, %fd97;
	mul.f64 	%fd100, %fd98, 0d3FE0000000000000;
	fma.rn.f64 	%fd102, %fd11, %fd91, 0d0000000000000000;
	ld.const.f64 	%fd103, [const_evenDofToQuad];
	fma.rn.f64 	%fd104, %fd103, %fd92, 0d0000000000000000;
	fma.rn.f64 	%fd105, %fd12, %fd95, %fd102;
	fma.rn.f64 	%fd106, %fd13, %fd96, %fd104;
	fma.rn.f64 	%fd107, %fd14, %fd100, %fd105;
	fma.rn.f64 	%fd108, %fd15, %fd99, %fd106;
	sub.f64 	%fd109, %fd107, %fd108;
	st.shared.f64 	[%r8+336], %fd109;
	add.f64 	%fd110, %fd108, %fd107;
	st.shared.f64 	[%r8], %fd110;
	fma.rn.f64 	%fd111, %fd16, %fd91, 0d0000000000000000;
	fma.rn.f64 	%fd112, %fd17, %fd92, 0d0000000000000000;
	fma.rn.f64 	%fd113, %fd18, %fd95, %fd111;
	fma.rn.f64 	%fd114, %fd19, %fd96, %fd112;
	fma.rn.f64 	%fd115, %fd20, %fd100, %fd113;
	fma.rn.f64 	%fd116, %fd21, %fd99, %fd114;
	sub.f64 	%fd117, %fd115, %fd116;
	st.shared.f64 	[%r8+280], %fd117;
	add.f64 	%fd118, %fd116, %fd115;
	st.shared.f64 	[%r8+56], %fd118;
	fma.rn.f64 	%fd119, %fd22, %fd91, 0d0000000000000000;
	fma.rn.f64 	%fd120, %fd23, %fd92, 0d0000000000000000;
	fma.rn.f64 	%fd121, %fd24, %fd95, %fd119;
	fma.rn.f64 	%fd122, %fd25, %fd96, %fd120;
	fma.rn.f64 	%fd123, %fd26, %fd100, %fd121;
	fma.rn.f64 	%fd124, %fd27, %fd99, %fd122;
	sub.f64 	%fd125, %fd123, %fd124;
	st.shared.f64 	[%r8+224], %fd125;
	add.f64 	%fd126, %fd124, %fd123;
	st.shared.f64 	[%r8+112], %fd126;
	fma.rn.f64 	%fd127, %fd28, %fd91, 0d0000000000000000;
	fma.rn.f64 	%fd128, %fd29, %fd92, 0d0000000000000000;
	fma.rn.f64 	%fd129, %fd30, %fd95, %fd127;
	fma.rn.f64 	%fd130, %fd31, %fd96, %fd128;
	fma.rn.f64 	%fd131, %fd32, %fd100, %fd129;
	fma.rn.f64 	%fd132, %fd33, %fd99, %fd130;
	add.f64 	%fd133, %fd132, %fd131;
	st.shared.f64 	[%r8+168], %fd133;
$L__BB105_6:
	ld.param.u64 	%rd13, [_Z32massMatrixMultiplyConstantKernelILi5ELi7ELi2EEviPKdS1_S1_S1_Pd_param_1];
	bar.sync 	0;
	mul.hi.u16 	%rs9, %rs1, 9363;
	sub.s16 	%rs10, %rs1, %rs9;
	shr.u16 	%rs11, %rs10, 1;
	add.s16 	%rs12, %rs11, %rs9;
	shr.u16 	%rs13, %rs12, 2;
	mul.lo.s16 	%rs14, %rs13, 7;
	sub.s16 	%rs15, %rs1, %rs14;
	mul.wide.u16 	%r19, %rs13, 392;
	add.s32 	%r20, %r4, %r19;
	mul.wide.u16 	%r21, %rs15, 56;
	add.s32 	%r22, %r20, %r21;
	ld.shared.f64 	%fd134, [%r22];
	ld.shared.f64 	%fd135, [%r22+32];
	add.f64 	%fd136, %fd134, %fd135;
	sub.f64 	%fd137, %fd134, %fd135;
	ld.shared.f64 	%fd138, [%r22+8];
	ld.shared.f64 	%fd139, [%r22+24];
	add.f64 	%fd140, %fd138, %fd139;
	sub.f64 	%fd141, %fd138, %fd139;
	ld.shared.f64 	%fd142, [%r22+16];
	add.f64 	%fd143, %fd142, %fd142;
	sub.f64 	%fd144, %fd142, %fd142;
	mul.f64 	%fd145, %fd143, 0d3FE0000000000000;
	mov.b32 	%r23, {%rs15, %rs13};
	mov.b32 	%r24, 6;
	mov.b32 	%r25, 12551;
	dp2a.lo.u32.u32 	%r26, %r23, %r25, %r24;
	mad.lo.s32 	%r27, %r3, 343, %r26;
	ld.const.f64 	%fd146, [const_oddDofToQuad];
	fma.rn.f64 	%fd147, %fd146, %fd136, 0d0000000000000000;
	ld.const.f64 	%fd148, [const_evenDofToQuad];
	fma.rn.f64 	%fd149, %fd148, %fd137, 0d0000000000000000;
	ld.const.f64 	%fd150, [const_oddDofToQuad+8];
	fma.rn.f64 	%fd151, %fd150, %fd140, %fd147;
	fma.rn.f64 	%fd152, %fd13, %fd141, %fd149;
	fma.rn.f64 	%fd153, %fd14, %fd145, %fd151;
	fma.rn.f64 	%fd154, %fd15, %fd144, %fd152;
	cvta.to.global.u64 	%rd7, %rd13;
	mul.wide.s32 	%rd8, %r27, 8;
	add.s64 	%rd9, %rd7, %rd8;
	ld.global.nc.f64 	%fd155, [%rd9];
	ld.global.nc.f64 	%fd156, [%rd9+-48];
	sub.f64 	%fd157, %fd153, %fd154;
	mul.f64 	%fd158, %fd157, %fd155;
	add.f64 	%fd159, %fd153, %fd154;
	mul.f64 	%fd333, %fd159, %fd156;
	fma.rn.f64 	%fd160, %fd16, %fd136, 0d0000000000000000;
	fma.rn.f64 	%fd161, %fd17, %fd137, 0d0000000000000000;
	ld.const.f64 	%fd162, [const_oddDofToQuad+32];
	fma.rn.f64 	%fd163, %fd162, %fd140, %fd160;
	ld.const.f64 	%fd164, [const_evenDofToQuad+32];
	fma.rn.f64 	%fd165, %fd164, %fd141, %fd161;
	fma.rn.f64 	%fd166, %fd20, %fd145, %fd163;
	fma.rn.f64 	%fd167, %fd21, %fd144, %fd165;
	ld.global.nc.f64 	%fd168, [%rd9+-8];
	ld.global.nc.f64 	%fd169, [%rd9+-40];
	sub.f64 	%fd170, %fd166, %fd167;
	mul.f64 	%fd171, %fd170, %fd168;
	add.f64 	%fd172, %fd166, %fd167;
	mul.f64 	%fd332, %fd172, %fd169;
	fma.rn.f64 	%fd173, %fd22, %fd136, 0d0000000000000000;
	fma.rn.f64 	%fd174, %fd23, %fd137, 0d0000000000000000;
	fma.rn.f64 	%fd175, %fd24, %fd140, %fd173;
	fma.rn.f64 	%fd176, %fd25, %fd141, %fd174;
	fma.rn.f64 	%fd177, %fd26, %fd145, %fd175;
	fma.rn.f64 	%fd178, %fd27, %fd144, %fd176;
	ld.global.nc.f64 	%fd179, [%rd9+-16];
	ld.global.nc.f64 	%fd180, [%rd9+-32];
	sub.f64 	%fd181, %fd177, %fd178;
	mul.f64 	%fd329, %fd181, %fd179;
	add.f64 	%fd182, %fd177, %fd178;
	mul.f64 	%fd331, %fd182, %fd180;
	fma.rn.f64 	%fd183, %fd28, %fd136, 0d0000000000000000;
	fma.rn.f64 	%fd184, %fd29, %fd137, 0d0000000000000000;
	fma.rn.f64 	%fd185, %fd30, %fd140, %fd183;
	fma.rn.f64 	%fd186, %fd31, %fd141, %fd184;
	fma.rn.f64 	%fd187, %fd32, %fd145, %fd185;
	fma.rn.f64 	%fd188, %fd33, %fd144, %fd186;
	ld.global.nc.f64 	%fd189, [%rd9+-24];
	add.f64 	%fd190, %fd187, %fd188;
	mul.f64 	%fd330, %fd190, %fd189;
	bar.sync 	0;
	add.f64 	%fd191, %fd333, %fd158;
	sub.f64 	%fd192, %fd333, %fd158;
	add.f64 	%fd193, %fd332, %fd171;
	sub.f64 	%fd194, %fd332, %fd171;
	add.f64 	%fd195, %fd331, %fd329;
	sub.f64 	%fd196, %fd331, %fd329;
	add.f64 	%fd197, %fd330, %fd330;
	sub.f64 	%fd198, %fd330, %fd330;
	mul.f64 	%fd199, %fd197, 0d3FE0000000000000;
	fma.rn.f64 	%fd200, %fd146, %fd191, 0d0000000000000000;
	fma.rn.f64 	%fd201, %fd148, %fd192, 0d0000000000000000;
	fma.rn.f64 	%fd202, %fd16, %fd193, %fd200;
	fma.rn.f64 	%fd203, %fd17, %fd194, %fd201;
	fma.rn.f64 	%fd204, %fd22, %fd195, %fd202;
	fma.rn.f64 	%fd205, %fd23, %fd196, %fd203;
	fma.rn.f64 	%fd206, %fd28, %fd199, %fd204;
	fma.rn.f64 	%fd207, %fd29, %fd198, %fd205;
	sub.f64 	%fd208, %fd206, %fd207;
	st.shared.f64 	[%r22+32], %fd208;
	add.f64 	%fd209, %fd206, %fd207;
	st.shared.f64 	[%r22], %fd209;
	fma.rn.f64 	%fd210, %fd150, %fd191, 0d0000000000000000;
	fma.rn.f64 	%fd211, %fd13, %fd192, 0d0000000000000000;
	fma.rn.f64 	%fd212, %fd162, %fd193, %fd210;
	fma.rn.f64 	%fd213, %fd164, %fd194, %fd211;
	fma.rn.f64 	%fd214, %fd24, %fd195, %fd212;
	fma.rn.f64 	%fd215, %fd25, %fd196, %fd213;
	fma.rn.f64 	%fd216, %fd30, %fd199, %fd214;
	fma.rn.f64 	%fd217, %fd31, %fd198, %fd215;
	sub.f64 	%fd218, %fd216, %fd217;
	st.shared.f64 	[%r22+24], %fd218;
	add.f64 	%fd219, %fd216, %fd217;
	st.shared.f64 	[%r22+8], %fd219;
	fma.rn.f64 	%fd220, %fd14, %fd191, 0d0000000000000000;
	fma.rn.f64 	%fd221, %fd15, %fd192, 0d0000000000000000;
	fma.rn.f64 	%fd222, %fd20, %fd193, %fd220;
	fma.rn.f64 	%fd223, %fd21, %fd194, %fd221;
	fma.rn.f64 	%fd224, %fd26, %fd195, %fd222;
	fma.rn.f64 	%fd225, %fd27, %fd196, %fd223;
	fma.rn.f64 	%fd226, %fd32, %fd199, %fd224;
	fma.rn.f64 	%fd227, %fd33, %fd198, %fd225;
	add.f64 	%fd228, %fd226, %fd227;
	st.shared.f64 	[%r22+16], %fd228;
	bar.sync 	0;
	@%p6 bra 	$L__BB105_8;
	ld.shared.f64 	%fd229, [%r8];
	ld.shared.f64 	%fd230, [%r8+336];
	add.f64 	%fd231, %fd229, %fd230;
	sub.f64 	%fd232, %fd229, %fd230;
	ld.shared.f64 	%fd233, [%r8+56];
	ld.shared.f64 	%fd234, [%r8+280];
	add.f64 	%fd235, %fd233, %fd234;
	sub.f64 	%fd236, %fd233, %fd234;
	ld.shared.f64 	%fd237, [%r8+112];
	ld.shared.f64 	%fd238, [%r8+224];
	add.f64 	%fd239, %fd237, %fd238;
	sub.f64 	%fd240, %fd237, %fd238;
	ld.shared.f64 	%fd241, [%r8+168];
	add.f64 	%fd242, %fd241, %fd241;
	sub.f64 	%fd243, %fd241, %fd241;
	mul.f64 	%fd244, %fd242, 0d3FE0000000000000;
	fma.rn.f64 	%fd246, %fd146, %fd231, 0d0000000000000000;
	ld.const.f64 	%fd247, [const_evenDofToQuad];
	fma.rn.f64 	%fd248, %fd247, %fd232, 0d0000000000000000;
	fma.rn.f64 	%fd249, %fd16, %fd235, %fd246;
	fma.rn.f64 	%fd250, %fd17, %fd236, %fd248;
	fma.rn.f64 	%fd251, %fd22, %fd239, %fd249;
	fma.rn.f64 	%fd252, %fd23, %fd240, %fd250;
	fma.rn.f64 	%fd253, %fd28, %fd244, %fd251;
	fma.rn.f64 	%fd254, %fd29, %fd243, %fd252;
	sub.f64 	%fd255, %fd253, %fd254;
	st.shared.f64 	[%r8+224], %fd255;
	add.f64 	%fd256, %fd253, %fd254;
	st.shared.f64 	[%r8], %fd256;
	ld.const.f64 	%fd257, [const_oddDofToQuad+8];
	fma.rn.f64 	%fd258, %fd257, %fd231, 0d0000000000000000;
	fma.rn.f64 	%fd259, %fd13, %fd232, 0d0000000000000000;
	ld.const.f64 	%fd260, [const_oddDofToQuad+32];
	fma.rn.f64 	%fd261, %fd260, %fd235, %fd258;
	ld.const.f64 	%fd262, [const_evenDofToQuad+32];
	fma.rn.f64 	%fd263, %fd262, %fd236, %fd259;
	fma.rn.f64 	%fd264, %fd24, %fd239, %fd261;
	fma.rn.f64 	%fd265, %fd25, %fd240, %fd263;
	fma.rn.f64 	%fd266, %fd30, %fd244, %fd264;
	fma.rn.f64 	%fd267, %fd31, %fd243, %fd265;
	sub.f64 	%fd268, %fd266, %fd267;
	st.shared.f64 	[%r8+168], %fd268;
	add.f64 	%fd269, %fd266, %fd267;
	st.shared.f64 	[%r8+56], %fd269;
	fma.rn.f64 	%fd270, %fd14, %fd231, 0d0000000000000000;
	fma.rn.f64 	%fd271, %fd15, %fd232, 0d0000000000000000;
	fma.rn.f64 	%fd272, %fd20, %fd235, %fd270;
	fma.rn.f64 	%fd273, %fd21, %fd236, %fd271;
	fma.rn.f64 	%fd274, %fd26, %fd239, %fd272;
	fma.rn.f64 	%fd275, %fd27, %fd240, %fd273;
	fma.rn.f64 	%fd276, %fd32, %fd244, %fd274;
	fma.rn.f64 	%fd277, %fd33, %fd243, %fd275;
	add.f64 	%fd278, %fd276, %fd277;
	st.shared.f64 	[%r8+112], %fd278;
$L__BB105_8:
	setp.gt.u32 	%p8, %r10, 24;
	bar.sync 	0;
	@%p8 bra 	$L__BB105_10;
	ld.shared.f64 	%fd279, [%r7];
	ld.shared.f64 	%fd280, [%r7+2352];
	add.f64 	%fd281, %fd279, %fd280;
	sub.f64 	%fd282, %fd279, %fd280;
	ld.shared.f64 	%fd283, [%r7+392];
	ld.shared.f64 	%fd284, [%r7+1960];
	add.f64 	%fd285, %fd283, %fd284;
	sub.f64 	%fd286, %fd283, %fd284;
	ld.shared.f64 	%fd287, [%r7+784];
	ld.shared.f64 	%fd288, [%r7+1568];
	add.f64 	%fd289, %fd287, %fd288;
	sub.f64 	%fd290, %fd287, %fd288;
	ld.shared.f64 	%fd291, [%r7+1176];
	add.f64 	%fd292, %fd291, %fd291;
	sub.f64 	%fd293, %fd291, %fd291;
	mul.f64 	%fd294, %fd292, 0d3FE0000000000000;
	fma.rn.f64 	%fd296, %fd146, %fd281, 0d0000000000000000;
	fma.rn.f64 	%fd298, %fd148, %fd282, 0d0000000000000000;
	fma.rn.f64 	%fd299, %fd16, %fd285, %fd296;
	fma.rn.f64 	%fd300, %fd17, %fd286, %fd298;
	fma.rn.f64 	%fd301, %fd22, %fd289, %fd299;
	fma.rn.f64 	%fd302, %fd23, %fd290, %fd300;
	fma.rn.f64 	%fd303, %fd28, %fd294, %fd301;
	fma.rn.f64 	%fd304, %fd29, %fd293, %fd302;
	sub.f64 	%fd329, %fd303, %fd304;
	add.f64 	%fd333, %fd303, %fd304;
	fma.rn.f64 	%fd306, %fd150, %fd281, 0d0000000000000000;
	fma.rn.f64 	%fd307, %fd13, %fd282, 0d0000000000000000;
	ld.const.f64 	%fd308, [const_oddDofToQuad+32];
	fma.rn.f64 	%fd309, %fd308, %fd285, %fd306;
	ld.const.f64 	%fd310, [const_evenDofToQuad+32];
	fma.rn.f64 	%fd311, %fd310, %fd286, %fd307;
	fma.rn.f64 	%fd312, %fd24, %fd289, %fd309;
	fma.rn.f64 	%fd313, %fd25, %fd290, %fd311;
	fma.rn.f64 	%fd314, %fd30, %fd294, %fd312;
	fma.rn.f64 	%fd315, %fd31, %fd293, %fd313;
	sub.f64 	%fd330, %fd314, %fd315;
	add.f64 	%fd332, %fd314, %fd315;
	fma.rn.f64 	%fd316, %fd14, %fd281, 0d0000000000000000;
	fma.rn.f64 	%fd317, %fd15, %fd282, 0d0000000000000000;
	fma.rn.f64 	%fd318, %fd20, %fd285, %fd316;
	fma.rn.f64 	%fd319, %fd21, %fd286, %fd317;
	fma.rn.f64 	%fd320, %fd26, %fd289, %fd318;
	fma.rn.f64 	%fd321, %fd27, %fd290, %fd319;
	fma.rn.f64 	%fd322, %fd32, %fd294, %fd320;
	fma.rn.f64 	%fd323, %fd33, %fd293, %fd321;
	add.f64 	%fd331, %fd322, %fd323;
$L__BB105_10:
	bar.sync 	0;
	@%p4 bra 	$L__BB105_12;
	ld.param.u64 	%rd14, [_Z32massMatrixMultiplyConstantKernelILi5ELi7ELi2EEviPKdS1_S1_S1_Pd_param_5];
	mad.lo.s32 	%r28, %r3, 125, %r10;
	cvta.to.global.u64 	%rd10, %rd14;
	mul.wide.s32 	%rd11, %r28, 8;
	add.s64 	%rd12, %rd10, %rd11;
	st.global.f64 	[%rd12], %fd333;
	st.global.f64 	[%rd12+200], %fd332;
	st.global.f64 	[%rd12+400], %fd331;
	st.global.f64 	[%rd12+600], %fd330;
	st.global.f64 	[%rd12+800], %fd329;
$L__BB105_12:
	ret;

}
	// .globl	_Z30massMatrixMultiplySharedKernelILi5ELi7ELi2EEviPKdS1_S1_S1_Pd
.visible .entry _Z30massMatrixMultiplySharedKernelILi5ELi7ELi2EEviPKdS1_S1_S1_Pd(
	.param .u32 _Z30massMatrixMultiplySharedKernelILi5ELi7ELi2EEviPKdS1_S1_S1_Pd_param_0,
	.param .u64 .ptr .align 1 _Z30massMatrixMultiplySharedKernelILi5ELi7ELi2EEviPKdS1_S1_S1_Pd_param_1,
	.param .u64 .ptr .align 1 _Z30massMatrixMultiplySharedKernelILi5ELi7ELi2EEviPKdS1_S1_S1_Pd_param_2,
	.param .u64 .ptr .align 1 _Z30massMatrixMultiplySharedKernelILi5ELi7ELi2EEviPKdS1_S1_S1_Pd_param_3,
	.param .u64 .ptr .align 1 _Z30massMatrixMultiplySharedKernelILi5ELi7ELi2EEviPKdS1_S1_S1_Pd_param_4,
	.param .u64 .ptr .align 1 _Z30massMatrixMultiplySharedKernelILi5ELi7ELi2EEviPKdS1_S1_S1_Pd_param_5
)
{
	.reg .pred 	%p<13>;
	.reg .b16 	%rs<13>;
	.reg .b32 	%r<46>;
	.reg .b64 	%rd<22>;
	.reg .b64 	%fd<319>;
	// demoted variable
	.shared .align 8 .b8 _ZZ30massMatrixMultiplySharedKernelILi5ELi7ELi2EEviPKdS1_S1_S1_PdE6s_tmp1[5488];
	// demoted variable
	.shared .align 8 .b8 _ZZ30massMatrixMultiplySharedKernelILi5ELi7ELi2EEviPKdS1_S1_S1_PdE14s_oddDofToQuad[96];
	// demoted variable
	.shared .align 8 .b8 _ZZ30massMatrixMultiplySharedKernelILi5ELi7ELi2EEviPKdS1_S1_S1_PdE15s_evenDofToQuad[96];
	ld.param.u32 	%r9, [_Z30massMatrixMultiplySharedKernelILi5ELi7ELi2EEviPKdS1_S1_S1_Pd_param_0];
	ld.param.u64 	%rd2, [_Z30massMatrixMultiplySharedKernelILi5ELi7ELi2EEviPKdS1_S1_S1_Pd_param_2];
	ld.param.u64 	%rd3, [_Z30massMatrixMultiplySharedKernelILi5ELi7ELi2EEviPKdS1_S1_S1_Pd_param_3];
	ld.param.u64 	%rd4, [_Z30massMatrixMultiplySharedKernelILi5ELi7ELi2EEviPKdS1_S1_S1_Pd_param_4];
	mov.u32 	%r10, %tid.x;
	mov.u32 	%r2, %tid.y;
	mov.u32 	%r11, %ctaid.x;
	shl.b32 	%r12, %r11, 1;
	add.s32 	%r3, %r12, %r2;
	cvt.u16.u32 	%rs2, %r10;
	mul.hi.u16 	%rs3, %rs2, -13107;
	shr.u16 	%rs4, %rs3, 2;
	mul.lo.s16 	%rs5, %rs4, 5;
	sub.s16 	%rs1, %rs2, %rs5;
	setp.lt.s32 	%p2, %r3, %r9;
	setp.lt.u32 	%p3, %r10, 25;
	and.pred  	%p1, %p2, %p3;
	not.pred 	%p4, %p1;
	@%p4 bra 	$L__BB106_2;
	cvta.to.global.u64 	%rd6, %rd4;
	mad.lo.s32 	%r13, %r3, 125, %r10;
	mul.wide.s32 	%rd7, %r13, 8;
	add.s64 	%rd8, %rd6, %rd7;
	ld.global.nc.f64 	%fd313, [%rd8];
	ld.global.nc.f64 	%fd312, [%rd8+200];
	ld.global.nc.f64 	%fd311, [%rd8+400];
	ld.global.nc.f64 	%fd310, [%rd8+600];
	ld.global.nc.f64 	%fd309, [%rd8+800];
$L__BB106_2:
	setp.ne.s32 	%p5, %r2, 0;
	setp.gt.u32 	%p6, %r10, 11;
	or.pred  	%p7, %p5, %p6;
	@%p7 bra 	$L__BB106_4;
	cvta.to.global.u64 	%rd9, %rd2;
	mul.wide.u32 	%rd10, %r10, 8;
	add.s64 	%rd11, %rd9, %rd10;
	ld.global.nc.f64 	%fd51, [%rd11];
	shl.b32 	%r14, %r10, 3;
	mov.u32 	%r15, _ZZ30massMatrixMultiplySharedKernelILi5ELi7ELi2EEviPKdS1_S1_S1_PdE14s_oddDofToQuad;
	add.s32 	%r16, %r15, %r14;
	st.shared.f64 	[%r16], %fd51;
	cvta.to.global.u64 	%rd12, %rd3;
	add.s64 	%rd13, %rd12, %rd10;
	ld.global.nc.f64 	%fd52, [%rd13];
	mov.u32 	%r17, _ZZ30massMatrixMultiplySharedKernelILi5ELi7ELi2EEviPKdS1_S1_S1_PdE15s_evenDofToQuad;
	add.s32 	%r18, %r17, %r14;
	st.shared.f64 	[%r18], %fd52;
$L__BB106_4:
	setp.gt.u32 	%p8, %r10, 24;
	bar.sync 	0;
	ld.shared.f64 	%fd11, [_ZZ30massMatrixMultiplySharedKernelILi5ELi7ELi2EEviPKdS1_S1_S1_PdE14s_oddDofToQuad];
	ld.shared.f64 	%fd12, [_ZZ30massMatrixMultiplySharedKernelILi5ELi7ELi2EEviPKdS1_S1_S1_PdE15s_evenDofToQuad];
	ld.shared.f64 	%fd13, [_ZZ30massMatrixMultiplySharedKernelILi5ELi7ELi2EEviPKdS1_S1_S1_PdE14s_oddDofToQuad+8];
	ld.shared.f64 	%fd14, [_ZZ30massMatrixMultiplySharedKernelILi5ELi7ELi2EEviPKdS1_S1_S1_PdE15s_evenDofToQuad+8];
	ld.shared.f64 	%fd15, [_ZZ30massMatrixMultiplySharedKernelILi5ELi7ELi2EEviPKdS1_S1_S1_PdE14s_oddDofToQuad+16];
	ld.shared.f64 	%fd16, [_ZZ30massMatrixMultiplySharedKernelILi5ELi7ELi2EEviPKdS1_S1_S1_PdE15s_evenDofToQuad+16];
	ld.shared.f64 	%fd17, [_ZZ30massMatrixMultiplySharedKernelILi5ELi7ELi2EEviPKdS1_S1_S1_PdE14s_oddDofToQuad+24];
	ld.shared.f64 	%fd18, [_ZZ30massMatrixMultiplySharedKernelILi5ELi7ELi2EEviPKdS1_S1_S1_PdE15s_evenDofToQuad+24];
	ld.shared.f64 	%fd19, [_ZZ30massMatrixMultiplySharedKernelILi5ELi7ELi2EEviPKdS1_S1_S1_PdE14s_oddDofToQuad+32];
	ld.shared.f64 	%fd20, [_ZZ30massMatrixMultiplySharedKernelILi5ELi7ELi2EEviPKdS1_S1_S1_PdE15s_evenDofToQuad+32];
	ld.shared.f64 	%fd21, [_ZZ30massMatrixMultiplySharedKernelILi5ELi7ELi2EEviPKdS1_S1_S1_PdE14s_oddDofToQuad+40];
	ld.shared.f64 	%fd22, [_ZZ30massMatrixMultiplySharedKernelILi5ELi7ELi2EEviPKdS1_S1_S1_PdE15s_evenDofToQuad+40];
	ld.shared.f64 	%fd23, [_ZZ30massMatrixMultiplySharedKernelILi5ELi7ELi2EEviPKdS1_S1_S1_PdE14s_oddDofToQuad+48];
	ld.shared.f64 	%fd24, [_ZZ30massMatrixMultiplySharedKernelILi5ELi7ELi2EEviPKdS1_S1_S1_PdE15s_evenDofToQuad+48];
	ld.shared.f64 	%fd25, [_ZZ30massMatrixMultiplySharedKernelILi5ELi7ELi2EEviPKdS1_S1_S1_PdE14s_oddDofToQuad+56];
	ld.shared.f64 	%fd26, [_ZZ30massMatrixMultiplySharedKernelILi5ELi7ELi2EEviPKdS1_S1_S1_PdE15s_evenDofToQuad+56];
	ld.shared.f64 	%fd27, [_ZZ30massMatrixMultiplySharedKernelILi5ELi7ELi2EEviPKdS1_S1_S1_PdE14s_oddDofToQuad+64];
	ld.shared.f64 	%fd28, [_ZZ30massMatrixMultiplySharedKernelILi5ELi7ELi2EEviPKdS1_S1_S1_PdE15s_evenDofToQuad+64];
	ld.shared.f64 	%fd29, [_ZZ30massMatrixMultiplySharedKernelILi5ELi7ELi2EEviPKdS1_S1_S1_PdE14s_oddDofToQuad+72];
	ld.shared.f64 	%fd30, [_ZZ30massMatrixMultiplySharedKernelILi5ELi7ELi2EEviPKdS1_S1_S1_PdE15s_evenDofToQuad+72];
	ld.shared.f64 	%fd31, [_ZZ30massMatrixMultiplySharedKernelILi5ELi7ELi2EEviPKdS1_S1_S1_PdE14s_oddDofToQuad+80];
	ld.shared.f64 	%fd32, [_ZZ30massMatrixMultiplySharedKernelILi5ELi7ELi2EEviPKdS1_S1_S1_PdE15s_evenDofToQuad+80];
	ld.shared.f64 	%fd33, [_ZZ30massMatrixMultiplySharedKernelILi5ELi7ELi2EEviPKdS1_S1_S1_PdE14s_oddDofToQuad+88];
	ld.shared.f64 	%fd34, [_ZZ30massMatrixMultiplySharedKernelILi5ELi7ELi2EEviPKdS1_S1_S1_PdE15s_evenDofToQuad+88];
	mov.u32 	%r19, _ZZ30massMatrixMultiplySharedKernelILi5ELi7ELi2EEviPKdS1_S1_S1_PdE6s_tmp1;
	mad.lo.s32 	%r20, %r2, 2744, %r19;
	mul.lo.s16 	%rs7, %rs2, 205;
	shr.u16 	%rs8, %rs7, 10;
	cvt.u32.u16 	%r4, %rs8;
	mul.wide.u16 	%r21, %rs8, 56;
	add.s32 	%r5, %r20, %r21;
	mul.wide.u16 	%r22, %rs1, 8;
	add.s32 	%r6, %r5, %r22;
	@%p8 bra 	$L__BB106_6;
	add.f64 	%fd53, %fd313, %fd309;
	sub.f64 	%fd54, %fd313, %fd309;
	add.f64 	%fd55, %fd312, %fd310;
	sub.f64 	%fd56, %fd312, %fd310;
	add.f64 	%fd57, %fd311, %fd311;
	sub.f64 	%fd58, %fd311, %fd311;
	mul.f64 	%fd59, %fd57, 0d3FE0000000000000;
	fma.rn.f64 	%fd60, %fd11, %fd53, 0d0000000000000000;
	fma.rn.f64 	%fd61, %fd12, %fd54, 0d0000000000000000;
	fma.rn.f64 	%fd62, %fd13, %fd55, %fd60;
	fma.rn.f64 	%fd63, %fd14, %fd56, %fd61;
	fma.rn.f64 	%fd64, %fd15, %fd59, %fd62;
	fma.rn.f64 	%fd65, %fd16, %fd58, %fd63;
	sub.f64 	%fd66, %fd64, %fd65;
	st.shared.f64 	[%r6+2352], %fd66;
	add.f64 	%fd67, %fd65, %fd64;
	st.shared.f64 	[%r6], %fd67;
	fma.rn.f64 	%fd68, %fd17, %fd53, 0d0000000000000000;
	fma.rn.f64 	%fd69, %fd18, %fd54, 0d0000000000000000;
	fma.rn.f64 	%fd70, %fd19, %fd55, %fd68;
	fma.rn.f64 	%fd71, %fd20, %fd56, %fd69;
	fma.rn.f64 	%fd72, %fd21, %fd59, %fd70;
	fma.rn.f64 	%fd73, %fd22, %fd58, %fd71;
	sub.f64 	%fd74, %fd72, %fd73;
	st.shared.f64 	[%r6+1960], %fd74;
	add.f64 	%fd75, %fd73, %fd72;
	st.shared.f64 	[%r6+392], %fd75;
	fma.rn.f64 	%fd76, %fd23, %fd53, 0d0000000000000000;
	fma.rn.f64 	%fd77, %fd24, %fd54, 0d0000000000000000;
	fma.rn.f64 	%fd78, %fd25, %fd55, %fd76;
	fma.rn.f64 	%fd79, %fd26, %fd56, %fd77;
	fma.rn.f64 	%fd80, %fd27, %fd59, %fd78;
	fma.rn.f64 	%fd81, %fd28, %fd58, %fd79;
	sub.f64 	%fd82, %fd80, %fd81;
	st.shared.f64 	[%r6+1568], %fd82;
	add.f64 	%fd83, %fd81, %fd80;
	st.shared.f64 	[%r6+784], %fd83;
	fma.rn.f64 	%fd84, %fd29, %fd53, 0d0000000000000000;
	fma.rn.f64 	%fd85, %fd30, %fd54, 0d0000000000000000;
	fma.rn.f64 	%fd86, %fd31, %fd55, %fd84;
	fma.rn.f64 	%fd87, %fd32, %fd56, %fd85;
	fma.rn.f64 	%fd88, %fd33, %fd59, %fd86;
	fma.rn.f64 	%fd89, %fd34, %fd58, %fd87;
	add.f64 	%fd90, %fd89, %fd88;
	st.shared.f64 	[%r6+1176], %fd90;
$L__BB106_6:
	bar.sync 	0;
	setp.gt.u32 	%p9, %r10, 34;
	mad.lo.s32 	%r23, %r4, 336, %r5;
	add.s32 	%r7, %r23, %r22;
	@%p9 bra 	$L__BB106_8;
	ld.shared.f64 	%fd91, [%r7];
	ld.shared.f64 	%fd92, [%r7+224];
	add.f64 	%fd93, %fd91, %fd92;
	sub.f64 	%fd94, %fd91, %fd92;
	ld.shared.f64 	%fd95, [%r7+56];
	ld.shared.f64 	%fd96, [%r7+168];
	add.f64 	%fd97, %fd95, %fd96;
	sub.f64 	%fd98, %fd95, %fd96;
	ld.shared.f64 	%fd99, [%r7+112];
	add.f64 	%fd100, %fd99, %fd99;
	sub.f64 	%fd101, %fd99, %fd99;
	mul.f64 	%fd102, %fd100, 0d3FE0000000000000;
	fma.rn.f64 	%fd103, %fd11, %fd93, 0d0000000000000000;
	fma.rn.f64 	%fd104, %fd12, %fd94, 0d0000000000000000;
	fma.rn.f64 	%fd105, %fd13, %fd97, %fd103;
	fma.rn.f64 	%fd106, %fd14, %fd98, %fd104;
	fma.rn.f64 	%fd107, %fd15, %fd102, %fd105;
	fma.rn.f64 	%fd108, %fd16, %fd101, %fd106;
	sub.f64 	%fd109, %fd107, %fd108;
	st.shared.f64 	[%r7+336], %fd109;
	add.f64 	%fd110, %fd108, %fd107;
	st.shared.f64 	[%r7], %fd110;
	fma.rn.f64 	%fd111, %fd17, %fd93, 0d0000000000000000;
	fma.rn.f64 	%fd112, %fd18, %fd94, 0d0000000000000000;
	fma.rn.f64 	%fd113, %fd19, %fd97, %fd111;
	fma.rn.f64 	%fd114, %fd20, %fd98, %fd112;
	fma.rn.f64 	%fd115, %fd21, %fd102, %fd113;
	fma.rn.f64 	%fd116, %fd22, %fd101, %fd114;
	sub.f64 	%fd117, %fd115, %fd116;
	st.shared.f64 	[%r7+280], %fd117;
	add.f64 	%fd118, %fd116, %fd115;
	st.shared.f64 	[%r7+56], %fd118;
	fma.rn.f64 	%fd119, %fd23, %fd93, 0d0000000000000000;
	fma.rn.f64 	%fd120, %fd24, %fd94, 0d0000000000000000;
	fma.rn.f64 	%fd121, %fd25, %fd97, %fd119;
	fma.rn.f64 	%fd122, %fd26, %fd98, %fd120;
	fma.rn.f64 	%fd123, %fd27, %fd102, %fd121;
	fma.rn.f64 	%fd124, %fd28, %fd101, %fd122;
	sub.f64 	%fd125, %fd123, %fd124;
	st.shared.f64 	[%r7+224], %fd125;
	add.f64 	%fd126, %fd124, %fd123;
	st.shared.f64 	[%r7+112], %fd126;
	fma.rn.f64 	%fd127, %fd29, %fd93, 0d0000000000000000;
	fma.rn.f64 	%fd128, %fd30, %fd94, 0d0000000000000000;
	fma.rn.f64 	%fd129, %fd31, %fd97, %fd127;
	fma.rn.f64 	%fd130, %fd32, %fd98, %fd128;
	fma.rn.f64 	%fd131, %fd33, %fd102, %fd129;
	fma.rn.f64 	%fd132, %fd34, %fd101, %fd130;
	add.f64 	%fd133, %fd132, %fd131;
	st.shared.f64 	[%r7+168], %fd133;
$L__BB106_8:
	ld.param.u64 	%rd20, [_Z30massMatrixMultiplySharedKernelILi5ELi7ELi2EEviPKdS1_S1_S1_Pd_param_1];
	mov.u32 	%r25, %tid.x;
	setp.gt.u32 	%p10, %r25, 34;
	bar.sync 	0;
	cvt.u16.u32 	%rs9, %r25;
	mul.hi.u16 	%rs10, %rs9, 9363;
	mul.lo.s16 	%rs11, %rs10, 7;
	sub.s16 	%rs12, %rs9, %rs11;
	mov.u32 	%r26, %tid.y;
	mov.u32 	%r27, _ZZ30massMatrixMultiplySharedKernelILi5ELi7ELi2EEviPKdS1_S1_S1_PdE6s_tmp1;
	mad.lo.s32 	%r28, %r26, 2744, %r27;
	mul.wide.u16 	%r29, %rs10, 392;
	add.s32 	%r30, %r28, %r29;
	mul.wide.u16 	%r31, %rs12, 56;
	add.s32 	%r32, %r30, %r31;
	ld.shared.f64 	%fd134, [%r32];
	ld.shared.f64 	%fd135, [%r32+32];
	add.f64 	%fd136, %fd134, %fd135;
	sub.f64 	%fd137, %fd134, %fd135;
	ld.shared.f64 	%fd138, [%r32+8];
	ld.shared.f64 	%fd139, [%r32+24];
	add.f64 	%fd140, %fd138, %fd139;
	sub.f64 	%fd141, %fd138, %fd139;
	ld.shared.f64 	%fd142, [%r32+16];
	add.f64 	%fd143, %fd142, %fd142;
	sub.f64 	%fd144, %fd142, %fd142;
	mul.f64 	%fd145, %fd143, 0d3FE0000000000000;
	mov.u32 	%r33, %ctaid.x;
	shl.b32 	%r34, %r33, 1;
	add.s32 	%r35, %r34, %r26;
	mov.b32 	%r36, {%rs12, %rs10};
	mov.b32 	%r37, 6;
	mov.b32 	%r38, 12551;
	dp2a.lo.u32.u32 	%r39, %r36, %r38, %r37;
	mad.lo.s32 	%r40, %r35, 343, %r39;
	fma.rn.f64 	%fd146, %fd11, %fd136, 0d0000000000000000;
	fma.rn.f64 	%fd147, %fd12, %fd137, 0d0000000000000000;
	fma.rn.f64 	%fd148, %fd13, %fd140, %fd146;
	fma.rn.f64 	%fd149, %fd14, %fd141, %fd147;
	fma.rn.f64 	%fd150, %fd15, %fd145, %fd148;
	fma.rn.f64 	%fd151, %fd16, %fd144, %fd149;
	cvta.to.global.u64 	%rd14, %rd20;
	mul.wide.s32 	%rd15, %r40, 8;
	add.s64 	%rd16, %rd14, %rd15;
	ld.global.nc.f64 	%fd152, [%rd16];
	ld.global.nc.f64 	%fd153, [%rd16+-48];
	sub.f64 	%fd154, %fd150, %fd151;
	mul.f64 	%fd155, %fd154, %fd152;
	add.f64 	%fd156, %fd150, %fd151;
	mul.f64 	%fd318, %fd156, %fd153;
	fma.rn.f64 	%fd157, %fd17, %fd136, 0d0000000000000000;
	fma.rn.f64 	%fd158, %fd18, %fd137, 0d0000000000000000;
	fma.rn.f64 	%fd159, %fd19, %fd140, %fd157;
	fma.rn.f64 	%fd160, %fd20, %fd141, %fd158;
	fma.rn.f64 	%fd161, %fd21, %fd145, %fd159;
	fma.rn.f64 	%fd162, %fd22, %fd144, %fd160;
	ld.global.nc.f64 	%fd163, [%rd16+-8];
	ld.global.nc.f64 	%fd164, [%rd16+-40];
	sub.f64 	%fd165, %fd161, %fd162;
	mul.f64 	%fd166, %fd165, %fd163;
	add.f64 	%fd167, %fd161, %fd162;
	mul.f64 	%fd317, %fd167, %fd164;
	fma.rn.f64 	%fd168, %fd23, %fd136, 0d0000000000000000;
	fma.rn.f64 	%fd169, %fd24, %fd137, 0d0000000000000000;
	fma.rn.f64 	%fd170, %fd25, %fd140, %fd168;
	fma.rn.f64 	%fd171, %fd26, %fd141, %fd169;
	fma.rn.f64 	%fd172, %fd27, %fd145, %fd170;
	fma.rn.f64 	%fd173, %fd28, %fd144, %fd171;
	ld.global.nc.f64 	%fd174, [%rd16+-16];
	ld.global.nc.f64 	%fd175, [%rd16+-32];
	sub.f64 	%fd176, %fd172, %fd173;
	mul.f64 	%fd314, %fd176, %fd174;
	add.f64 	%fd177, %fd172, %fd173;
	mul.f64 	%fd316, %fd177, %fd175;
	fma.rn.f64 	%fd178, %fd29, %fd136, 0d0000000000000000;
	fma.rn.f64 	%fd179, %fd30, %fd137, 0d0000000000000000;
	fma.rn.f64 	%fd180, %fd31, %fd140, %fd178;
	fma.rn.f64 	%fd181, %fd32, %fd141, %fd179;
	fma.rn.f64 	%fd182, %fd33, %fd145, %fd180;
	fma.rn.f64 	%fd183, %fd34, %fd144, %fd181;
	ld.global.nc.f64 	%fd184, [%rd16+-24];
	add.f64 	%fd185, %fd182, %fd183;
	mul.f64 	%fd315, %fd185, %fd184;
	bar.sync 	0;
	add.f64 	%fd186, %fd318, %fd155;
	sub.f64 	%fd187, %fd318, %fd155;
	add.f64 	%fd188, %fd317, %fd166;
	sub.f64 	%fd189, %fd317, %fd166;
	add.f64 	%fd190, %fd316, %fd314;
	sub.f64 	%fd191, %fd316, %fd314;
	add.f64 	%fd192, %fd315, %fd315;
	sub.f64 	%fd193, %fd315, %fd315;
	mul.f64 	%fd194, %fd192, 0d3FE0000000000000;
	fma.rn.f64 	%fd195, %fd11, %fd186, 0d0000000000000000;
	fma.rn.f64 	%fd196, %fd12, %fd187, 0d0000000000000000;
	fma.rn.f64 	%fd197, %fd17, %fd188, %fd195;
	fma.rn.f64 	%fd198, %fd18, %fd189, %fd196;
	fma.rn.f64 	%fd199, %fd23, %fd190, %fd197;
	fma.rn.f64 	%fd200, %fd24, %fd191, %fd198;
	fma.rn.f64 	%fd201, %fd29, %fd194, %fd199;
	fma.rn.f64 	%fd202, %fd30, %fd193, %fd200;
	sub.f64 	%fd203, %fd201, %fd202;
	st.shared.f64 	[%r32+32], %fd203;
	add.f64 	%fd204, %fd201, %fd202;
	st.shared.f64 	[%r32], %fd204;
	fma.rn.f64 	%fd205, %fd13, %fd186, 0d0000000000000000;
	fma.rn.f64 	%fd206, %fd14, %fd187, 0d0000000000000000;
	fma.rn.f64 	%fd207, %fd19, %fd188, %fd205;
	fma.rn.f64 	%fd208, %fd20, %fd189, %fd206;
	fma.rn.f64 	%fd209, %fd25, %fd190, %fd207;
	fma.rn.f64 	%fd210, %fd26, %fd191, %fd208;
	fma.rn.f64 	%fd211, %fd31, %fd194, %fd209;
	fma.rn.f64 	%fd212, %fd32, %fd193, %fd210;
	sub.f64 	%fd213, %fd211, %fd212;
	st.shared.f64 	[%r32+24], %fd213;
	add.f64 	%fd214, %fd211, %fd212;
	st.shared.f64 	[%r32+8], %fd214;
	fma.rn.f64 	%fd215, %fd15, %fd186, 0d0000000000000000;
	fma.rn.f64 	%fd216, %fd16, %fd187, 0d0000000000000000;
	fma.rn.f64 	%fd217, %fd21, %fd188, %fd215;
	fma.rn.f64 	%fd218, %fd22, %fd189, %fd216;
	fma.rn.f64 	%fd219, %fd27, %fd190, %fd217;
	fma.rn.f64 	%fd220, %fd28, %fd191, %fd218;
	fma.rn.f64 	%fd221, %fd33, %fd194, %fd219;
	fma.rn.f64 	%fd222, %fd34, %fd193, %fd220;
	add.f64 	%fd223, %fd221, %fd222;
	st.shared.f64 	[%r32+16], %fd223;
	bar.sync 	0;
	@%p10 bra 	$L__BB106_10;
	ld.shared.f64 	%fd224, [%r7];
	ld.shared.f64 	%fd225, [%r7+336];
	add.f64 	%fd226, %fd224, %fd225;
	sub.f64 	%fd227, %fd224, %fd225;
	ld.shared.f64 	%fd228, [%r7+56];
	ld.shared.f64 	%fd229, [%r7+280];
	add.f64 	%fd230, %fd228, %fd229;
	sub.f64 	%fd231, %fd228, %fd229;
	ld.shared.f64 	%fd232, [%r7+112];
	ld.shared.f64 	%fd233, [%r7+224];
	add.f64 	%fd234, %fd232, %fd233;
	sub.f64 	%fd235, %fd232, %fd233;
	ld.shared.f64 	%fd236, [%r7+168];
	add.f64 	%fd237, %fd236, %fd236;
	sub.f64 	%fd238, %fd236, %fd236;
	mul.f64 	%fd239, %fd237, 0d3FE0000000000000;
	fma.rn.f64 	%fd240, %fd11, %fd226, 0d0000000000000000;
	fma.rn.f64 	%fd241, %fd12, %fd227, 0d0000000000000000;
	fma.rn.f64 	%fd242, %fd17, %fd230, %fd240;
	fma.rn.f64 	%fd243, %fd18, %fd231, %fd241;
	fma.rn.f64 	%fd244, %fd23, %fd234, %fd242;
	fma.rn.f64 	%fd245, %fd24, %fd235, %fd243;
	fma.rn.f64 	%fd246, %fd29, %fd239, %fd244;
	fma.rn.f64 	%fd247, %fd30, %fd238, %fd245;
	sub.f64 	%fd248, %fd246, %fd247;
	st.shared.f64 	[%r7+224], %fd248;
	add.f64 	%fd249, %fd246, %fd247;
	st.shared.f64 	[%r7], %fd249;
	fma.rn.f64 	%fd250, %fd13, %fd226, 0d0000000000000000;
	fma.rn.f64 	%fd251, %fd14, %fd227, 0d0000000000000000;
	fma.rn.f64 	%fd252, %fd19, %fd230, %fd250;
	fma.rn.f64 	%fd253, %fd20, %fd231, %fd251;
	fma.rn.f64 	%fd254, %fd25, %fd234, %fd252;
	fma.rn.f64 	%fd255, %fd26, %fd235, %fd253;
	fma.rn.f64 	%fd256, %fd31, %fd239, %fd254;
	fma.rn.f64 	%fd257, %fd32, %fd238, %fd255;
	sub.f64 	%fd258, %fd256, %fd257;
	st.shared.f64 	[%r7+168], %fd258;
	add.f64 	%fd259, %fd256, %fd257;
	st.shared.f64 	[%r7+56], %fd259;
	fma.rn.f64 	%fd260, %fd15, %fd226, 0d0000000000000000;
	fma.rn.f64 	%fd261, %fd16, %fd227, 0d0000000000000000;
	fma.rn.f64 	%fd262, %fd21, %fd230, %fd260;
	fma.rn.f64 	%fd263, %fd22, %fd231, %fd261;
	fma.rn.f64 	%fd264, %fd27, %fd234, %fd262;
	fma.rn.f64 	%fd265, %fd28, %fd235, %fd263;
	fma.rn.f64 	%fd266, %fd33, %fd239, %fd264;
	fma.rn.f64 	%fd267, %fd34, %fd238, %fd265;
	add.f64 	%fd268, %fd266, %fd267;
	st.shared.f64 	[%r7+112], %fd268;
$L__BB106_10:
	mov.u32 	%r8, %tid.x;
	setp.gt.u32 	%p11, %r8, 24;
	bar.sync 	0;
	@%p11 bra 	$L__BB106_12;
	ld.shared.f64 	%fd269, [%r6];
	ld.shared.f64 	%fd270, [%r6+2352];
	add.f64 	%fd271, %fd269, %fd270;
	sub.f64 	%fd272, %fd269, %fd270;
	ld.shared.f64 	%fd273, [%r6+392];
	ld.shared.f64 	%fd274, [%r6+1960];
	add.f64 	%fd275, %fd273, %fd274;
	sub.f64 	%fd276, %fd273, %fd274;
	ld.shared.f64 	%fd277, [%r6+784];
	ld.shared.f64 	%fd278, [%r6+1568];
	add.f64 	%fd279, %fd277, %fd278;
	sub.f64 	%fd280, %fd277, %fd278;
	ld.shared.f64 	%fd281, [%r6+1176];
	add.f64 	%fd282, %fd281, %fd281;
	sub.f64 	%fd283, %fd281, %fd281;
	mul.f64 	%fd284, %fd282, 0d3FE0000000000000;
	fma.rn.f64 	%fd285, %fd11, %fd271, 0d0000000000000000;
	fma.rn.f64 	%fd286, %fd12, %fd272, 0d0000000000000000;
	fma.rn.f64 	%fd287, %fd17, %fd275, %fd285;
	fma.rn.f64 	%fd288, %fd18, %fd276, %fd286;
	fma.rn.f64 	%fd289, %fd23, %fd279, %fd287;
	fma.rn.f64 	%fd290, %fd24, %fd280, %fd288;
	fma.rn.f64 	%fd291, %fd29, %fd284, %fd289;
	fma.rn.f64 	%fd292, %fd30, %fd283, %fd290;
	sub.f64 	%fd314, %fd291, %fd292;
	add.f64 	%fd318, %fd291, %fd292;
	fma.rn.f64 	%fd293, %fd13, %fd271, 0d0000000000000000;
	fma.rn.f64 	%fd294, %fd14, %fd272, 0d0000000000000000;
	fma.rn.f64 	%fd295, %fd19, %fd275, %fd293;
	fma.rn.f64 	%fd296, %fd20, %fd276, %fd294;
	fma.rn.f64 	%fd297, %fd25, %fd279, %fd295;
	fma.rn.f64 	%fd298, %fd26, %fd280, %fd296;
	fma.rn.f64 	%fd299, %fd31, %fd284, %fd297;
	fma.rn.f64 	%fd300, %fd32, %fd283, %fd298;
	sub.f64 	%fd315, %fd299, %fd300;
	add.f64 	%fd317, %fd299, %fd300;
	fma.rn.f64 	%fd301, %fd15, %fd271, 0d0000000000000000;
	fma.rn.f64 	%fd302, %fd16, %fd272, 0d0000000000000000;
	fma.rn.f64 	%fd303, %fd21, %fd275, %fd301;
	fma.rn.f64 	%fd304, %fd22, %fd276, %fd302;
	fma.rn.f64 	%fd305, %fd27, %fd279, %fd303;
	fma.rn.f64 	%fd306, %fd28, %fd280, %fd304;
	fma.rn.f64 	%fd307, %fd33, %fd284, %fd305;
	fma.rn.f64 	%fd308, %fd34, %fd283, %fd306;
	add.f64 	%fd316, %fd307, %fd308;
$L__BB106_12:
	bar.sync 	0;
	@%p4 bra 	$L__BB106_14;
	ld.param.u64 	%rd21, [_Z30massMatrixMultiplySharedKernelILi5ELi7ELi2EEviPKdS1_S1_S1_Pd_param_5];
	mov.u32 	%r41, %ctaid.x;
	shl.b32 	%r42, %r41, 1;
	mov.u32 	%r43, %tid.y;
	add.s32 	%r44, %r42, %r43;
	mad.lo.s32 	%r45, %r44, 125, %r8;
	cvta.to.global.u64 	%rd17, %rd21;
	mul.wide.s32 	%rd18, %r45, 8;
	add.s64 	%rd19, %rd17, %rd18;
	st.global.f64 	[%rd19], %fd318;
	st.global.f64 	[%rd19+200], %fd317;
	st.global.f64 	[%rd19+400], %fd316;
	st.global.f64 	[%rd19+600], %fd315;
	st.global.f64 	[%rd19+800], %fd314;
$L__BB106_14:
	ret;

}
	// .globl	_Z30massMatrixMultiplyGlobalKernelILi5ELi7ELi2EEviPKdS1_S1_S1_Pd
.visible .entry _Z30massMatrixMultiplyGlobalKernelILi5ELi7ELi2EEviPKdS1_S1_S1_Pd(
	.param .u32 _Z30massMatrixMultiplyGlobalKernelILi5ELi7ELi2EEviPKdS1_S1_S1_Pd_param_0,
	.param .u64 .ptr .align 1 _Z30massMatrixMultiplyGlobalKernelILi5ELi7ELi2EEviPKdS1_S1_S1_Pd_param_1,
	.param .u64 .ptr .align 1 _Z30massMatrixMultiplyGlobalKernelILi5ELi7ELi2EEviPKdS1_S1_S1_Pd_param_2,
	.param .u64 .ptr .align 1 _Z30massMatrixMultiplyGlobalKernelILi5ELi7ELi2EEviPKdS1_S1_S1_Pd_param_3,
	.param .u64 .ptr .align 1 _Z30massMatrixMultiplyGlobalKernelILi5ELi7ELi2EEviPKdS1_S1_S1_Pd_param_4,
	.param .u64 .ptr .align 1 _Z30massMatrixMultiplyGlobalKernelILi5ELi7ELi2EEviPKdS1_S1_S1_Pd_param_5
)
{
	.reg .pred 	%p<10>;
	.reg .b16 	%rs<13>;
	.reg .b32 	%r<41>;
	.reg .b64 	%rd<23>;
	.reg .b64 	%fd<365>;
	// demoted variable
	.shared .align 8 .b8 _ZZ30massMatrixMultiplyGlobalKernelILi5ELi7ELi2EEviPKdS1_S1_S1_PdE6s_tmp1[5488];
	ld.param.u32 	%r9, [_Z30massMatrixMultiplyGlobalKernelILi5ELi7ELi2EEviPKdS1_S1_S1_Pd_param_0];
	ld.param.u64 	%rd4, [_Z30massMatrixMultiplyGlobalKernelILi5ELi7ELi2EEviPKdS1_S1_S1_Pd_param_2];
	ld.param.u64 	%rd5, [_Z30massMatrixMultiplyGlobalKernelILi5ELi7ELi2EEviPKdS1_S1_S1_Pd_param_3];
	ld.param.u64 	%rd6, [_Z30massMatrixMultiplyGlobalKernelILi5ELi7ELi2EEviPKdS1_S1_S1_Pd_param_4];
	cvta.to.global.u64 	%rd1, %rd5;
	cvta.to.global.u64 	%rd2, %rd4;
	mov.u32 	%r10, %tid.x;
	mov.u32 	%r2, %tid.y;
	mov.u32 	%r11, %ctaid.x;
	shl.b32 	%r12, %r11, 1;
	add.s32 	%r3, %r12, %r2;
	cvt.u16.u32 	%rs2, %r10;
	mul.hi.u16 	%rs3, %rs2, -13107;
	shr.u16 	%rs4, %rs3, 2;
	mul.lo.s16 	%rs5, %rs4, 5;
	sub.s16 	%rs1, %rs2, %rs5;
	setp.lt.s32 	%p2, %r3, %r9;
	setp.lt.u32 	%p3, %r10, 25;
	and.pred  	%p1, %p2, %p3;
	not.pred 	%p4, %p1;
	@%p4 bra 	$L__BB107_2;
	cvta.to.global.u64 	%rd8, %rd6;
	mad.lo.s32 	%r13, %r3, 125, %r10;
	mul.wide.s32 	%rd9, %r13, 8;
	add.s64 	%rd10, %rd8, %rd9;
	ld.global.nc.f64 	%fd359, [%rd10];
	ld.global.nc.f64 	%fd358, [%rd10+200];
	ld.global.nc.f64 	%fd357, [%rd10+400];
	ld.global.nc.f64 	%fd356, [%rd10+600];
	ld.global.nc.f64 	%fd355, [%rd10+800];
$L__BB107_2:
	setp.gt.u32 	%p5, %r10, 24;
	bar.sync 	0;
	mov.u32 	%r14, _ZZ30massMatrixMultiplyGlobalKernelILi5ELi7ELi2EEviPKdS1_S1_S1_PdE6s_tmp1;
	mad.lo.s32 	%r15, %r2, 2744, %r14;
	mul.lo.s16 	%rs7, %rs2, 205;
	shr.u16 	%rs8, %rs7, 10;
	cvt.u32.u16 	%r4, %rs8;
	mul.wide.u16 	%r16, %rs8, 56;
	add.s32 	%r5, %r15, %r16;
	mul.wide.u16 	%r17, %rs1, 8;
	add.s32 	%r6, %r5, %r17;
	@%p5 bra 	$L__BB107_4;
	add.f64 	%fd51, %fd359, %fd355;
	sub.f64 	%fd52, %fd359, %fd355;
	add.f64 	%fd53, %fd358, %fd356;
	sub.f64 	%fd54, %fd358, %fd356;
	add.f64 	%fd55, %fd357, %fd357;
	sub.f64 	%fd56, %fd357, %fd357;
	mul.f64 	%fd57, %fd55, 0d3FE0000000000000;
	ld.global.nc.f64 	%fd58, [%rd2];
	fma.rn.f64 	%fd59, %fd58, %fd51, 0d0000000000000000;
	ld.global.nc.f64 	%fd60, [%rd1];
	fma.rn.f64 	%fd61, %fd60, %fd52, 0d0000000000000000;
	ld.global.nc.f64 	%fd62, [%rd2+8];
	fma.rn.f64 	%fd63, %fd62, %fd53, %fd59;
	ld.global.nc.f64 	%fd64, [%rd1+8];
	fma.rn.f64 	%fd65, %fd64, %fd54, %fd61;
	ld.global.nc.f64 	%fd66, [%rd2+16];
	fma.rn.f64 	%fd67, %fd66, %fd57, %fd63;
	ld.global.nc.f64 	%fd68, [%rd1+16];
	fma.rn.f64 	%fd69, %fd68, %fd56, %fd65;
	sub.f64 	%fd70, %fd67, %fd69;
	st.shared.f64 	[%r6+2352], %fd70;
	add.f64 	%fd71, %fd69, %fd67;
	st.shared.f64 	[%r6], %fd71;
	ld.global.nc.f64 	%fd72, [%rd2+24];
	fma.rn.f64 	%fd73, %fd72, %fd51, 0d0000000000000000;
	ld.global.nc.f64 	%fd74, [%rd1+24];
	fma.rn.f64 	%fd75, %fd74, %fd52, 0d0000000000000000;
	ld.global.nc.f64 	%fd76, [%rd2+32];
	fma.rn.f64 	%fd77, %fd76, %fd53, %fd73;
	ld.global.nc.f64 	%fd78, [%rd1+32];
	fma.rn.f64 	%fd79, %fd78, %fd54, %fd75;
	ld.global.nc.f64 	%fd80, [%rd2+40];
	fma.rn.f64 	%fd81, %fd80, %fd57, %fd77;
	ld.global.nc.f64 	%fd82, [%rd1+40];
	fma.rn.f64 	%fd83, %fd82, %fd56, %fd79;
	sub.f64 	%fd84, %fd81, %fd83;
	st.shared.f64 	[%r6+1960], %fd84;
	add.f64 	%fd85, %fd83, %fd81;
	st.shared.f64 	[%r6+392], %fd85;
	ld.global.nc.f64 	%fd86, [%rd2+48];
	fma.rn.f64 	%fd87, %fd86, %fd51, 0d0000000000000000;
	ld.global.nc.f64 	%fd88, [%rd1+48];
	fma.rn.f64 	%fd89, %fd88, %fd52, 0d0000000000000000;
	ld.global.nc.f64 	%fd90, [%rd2+56];
	fma.rn.f64 	%fd91, %fd90, %fd53, %fd87;
	ld.global.nc.f64 	%fd92, [%rd1+56];
	fma.rn.f64 	%fd93, %fd92, %fd54, %fd89;
	ld.global.nc.f64 	%fd94, [%rd2+64];
	fma.rn.f64 	%fd95, %fd94, %fd57, %fd91;
	ld.global.nc.f64 	%fd96, [%rd1+64];
	fma.rn.f64 	%fd97, %fd96, %fd56, %fd93;
	sub.f64 	%fd98, %fd95, %fd97;
	st.shared.f64 	[%r6+1568], %fd98;
	add.f64 	%fd99, %fd97, %fd95;
	st.shared.f64 	[%r6+784], %fd99;
	ld.global.nc.f64 	%fd100, [%rd2+72];
	fma.rn.f64 	%fd101, %fd100, %fd51, 0d0000000000000000;
	ld.global.nc.f64 	%fd102, [%rd1+72];
	fma.rn.f64 	%fd103, %fd102, %fd52, 0d0000000000000000;
	ld.global.nc.f64 	%fd104, [%rd2+80];
	fma.rn.f64 	%fd105, %fd104, %fd53, %fd101;
	ld.global.nc.f64 	%fd106, [%rd1+80];
	fma.rn.f64 	%fd107, %fd106, %fd54, %fd103;
	ld.global.nc.f64 	%fd108, [%rd2+88];
	fma.rn.f64 	%fd109, %fd108, %fd57, %fd105;
	ld.global.nc.f64 	%fd110, [%rd1+88];
	fma.rn.f64 	%fd111, %fd110, %fd56, %fd107;
	add.f64 	%fd112, %fd111, %fd109;
	st.shared.f64 	[%r6+1176], %fd112;
$L__BB107_4:
	bar.sync 	0;
	setp.gt.u32 	%p6, %r10, 34;
	mad.lo.s32 	%r18, %r4, 336, %r5;
	add.s32 	%r7, %r18, %r17;
	@%p6 bra 	$L__BB107_6;
	ld.shared.f64 	%fd113, [%r7];
	ld.shared.f64 	%fd114, [%r7+224];
	add.f64 	%fd115, %fd113, %fd114;
	sub.f64 	%fd116, %fd113, %fd114;
	ld.shared.f64 	%fd117, [%r7+56];
	ld.shared.f64 	%fd118, [%r7+168];
	add.f64 	%fd119, %fd117, %fd118;
	sub.f64 	%fd120, %fd117, %fd118;
	ld.shared.f64 	%fd121, [%r7+112];
	add.f64 	%fd122, %fd121, %fd121;
	sub.f64 	%fd123, %fd121, %fd121;
	mul.f64 	%fd124, %fd122, 0d3FE0000000000000;
	ld.global.nc.f64 	%fd125, [%rd2];
	fma.rn.f64 	%fd126, %fd125, %fd115, 0d0000000000000000;
	ld.global.nc.f64 	%fd127, [%rd1];
	fma.rn.f64 	%fd128, %fd127, %fd116, 0d0000000000000000;
	ld.global.nc.f64 	%fd129, [%rd2+8];
	fma.rn.f64 	%fd130, %fd129, %fd119, %fd126;
	ld.global.nc.f64 	%fd131, [%rd1+8];
	fma.rn.f64 	%fd132, %fd131, %fd120, %fd128;
	ld.global.nc.f64 	%fd133, [%rd2+16];
	fma.rn.f64 	%fd134, %fd133, %fd124, %fd130;
	ld.global.nc.f64 	%fd135, [%rd1+16];
	fma.rn.f64 	%fd136, %fd135, %fd123, %fd132;
	sub.f64 	%fd137, %fd134, %fd136;
	st.shared.f64 	[%r7+336], %fd137;
	add.f64 	%fd138, %fd136, %fd134;
	st.shared.f64 	[%r7], %fd138;
	ld.global.nc.f64 	%fd139, [%rd2+24];
	fma.rn.f64 	%fd140, %fd139, %fd115, 0d0000000000000000;
	ld.global.nc.f64 	%fd141, [%rd1+24];
	fma.rn.f64 	%fd142, %fd141, %fd116, 0d0000000000000000;
	ld.global.nc.f64 	%fd143, [%rd2+32];
	fma.rn.f64 	%fd144, %fd143, %fd119, %fd140;
	ld.global.nc.f64 	%fd145, [%rd1+32];
	fma.rn.f64 	%fd146, %fd145, %fd120, %fd142;
	ld.global.nc.f64 	%fd147, [%rd2+40];
	fma.rn.f64 	%fd148, %fd147, %fd124, %fd144;
	ld.global.nc.f64 	%fd149, [%rd1+40];
	fma.rn.f64 	%fd150, %fd149, %fd123, %fd146;
	sub.f64 	%fd151, %fd148, %fd150;
	st.shared.f64 	[%r7+280], %fd151;
	add.f64 	%fd152, %fd150, %fd148;
	st.shared.f64 	[%r7+56], %fd152;
	ld.global.nc.f64 	%fd153, [%rd2+48];
	fma.rn.f64 	%fd154, %fd153, %fd115, 0d0000000000000000;
	ld.global.nc.f64 	%fd155, [%rd1+48];
	fma.rn.f64 	%fd156, %fd155, %fd116, 0d0000000000000000;
	ld.global.nc.f64 	%fd157, [%rd2+56];
	fma.rn.f64 	%fd158, %fd157, %fd119, %fd154;
	ld.global.nc.f64 	%fd159, [%rd1+56];
	fma.rn.f64 	%fd160, %fd159, %fd120, %fd156;
	ld.global.nc.f64 	%fd161, [%rd2+64];
	fma.rn.f64 	%fd162, %fd161, %fd124, %fd158;
	ld.global.nc.f64 	%fd163, [%rd1+64];
	fma.rn.f64 	%fd164, %fd163, %fd123, %fd160;
	sub.f64 	%fd165, %fd162, %fd164;
	st.shared.f64 	[%r7+224], %fd165;
	add.f64 	%fd166, %fd164, %fd162;
	st.shared.f64 	[%r7+112], %fd166;
	ld.global.nc.f64 	%fd167, [%rd2+72];
	fma.rn.f64 	%fd168, %fd167, %fd115, 0d0000000000000000;
	ld.global.nc.f64 	%fd169, [%rd1+72];
	fma.rn.f64 	%fd170, %fd169, %fd116, 0d0000000000000000;
	ld.global.nc.f64 	%fd171, [%rd2+80];
	fma.rn.f64 	%fd172, %fd171, %fd119, %fd168;
	ld.global.nc.f64 	%fd173, [%rd1+80];
	fma.rn.f64 	%fd174, %fd173, %fd120, %fd170;
	ld.global.nc.f64 	%fd175, [%rd2+88];
	fma.rn.f64 	%fd176, %fd175, %fd124, %fd172;
	ld.global.nc.f64 	%fd177, [%rd1+88];
	fma.rn.f64 	%fd178, %fd177, %fd123, %fd174;
	add.f64 	%fd179, %fd178, %fd176;
	st.shared.f64 	[%r7+168], %fd179;
$L__BB107_6:
	ld.param.u64 	%rd21, [_Z30massMatrixMultiplyGlobalKernelILi5ELi7ELi2EEviPKdS1_S1_S1_Pd_param_3];
	ld.param.u64 	%rd20, [_Z30massMatrixMultiplyGlobalKernelILi5ELi7ELi2EEviPKdS1_S1_S1_Pd_param_2];
	ld.param.u64 	%rd19, [_Z30massMatrixMultiplyGlobalKernelILi5ELi7ELi2EEviPKdS1_S1_S1_Pd_param_1];
	mov.u32 	%r20, %tid.x;
	setp.gt.u32 	%p7, %r20, 34;
	bar.sync 	0;
	cvt.u16.u32 	%rs9, %r20;
	mul.hi.u16 	%rs10, %rs9, 9363;
	mul.lo.s16 	%rs11, %rs10, 7;
	sub.s16 	%rs12, %rs9, %rs11;
	mov.u32 	%r21, %tid.y;
	mov.u32 	%r22, _ZZ30massMatrixMultiplyGlobalKernelILi5ELi7ELi2EEviPKdS1_S1_S1_PdE6s_tmp1;
	mad.lo.s32 	%r23, %r21, 2744, %r22;
	mul.wide.u16 	%r24, %rs10, 392;
	add.s32 	%r25, %r23, %r24;
	mul.wide.u16 	%r26, %rs12, 56;
	add.s32 	%r27, %r25, %r26;
	ld.shared.f64 	%fd180, [%r27];
	ld.shared.f64 	%fd181, [%r27+32];
	add.f64 	%fd182, %fd180, %fd181;
	sub.f64 	%fd183, %fd180, %fd181;
	ld.shared.f64 	%fd184, [%r27+8];
	ld.shared.f64 	%fd185, [%r27+24];
	add.f64 	%fd186, %fd184, %fd185;
	sub.f64 	%fd187, %fd184, %fd185;
	ld.shared.f64 	%fd188, [%r27+16];
	add.f64 	%fd189, %fd188, %fd188;
	sub.f64 	%fd190, %fd188, %fd188;
	mul.f64 	%fd191, %fd189, 0d3FE0000000000000;
	mov.u32 	%r28, %ctaid.x;
	shl.b32 	%r29, %r28, 1;
	add.s32 	%r30, %r29, %r21;
	mov.b32 	%r31, {%rs12, %rs10};
	mov.b32 	%r32, 6;
	mov.b32 	%r33, 12551;
	dp2a.lo.u32.u32 	%r34, %r31, %r33, %r32;
	mad.lo.s32 	%r35, %r30, 343, %r34;
	cvta.to.global.u64 	%rd11, %rd20;
	ld.global.nc.f64 	%fd11, [%rd11];
	fma.rn.f64 	%fd192, %fd11, %fd182, 0d0000000000000000;
	cvta.to.global.u64 	%rd12, %rd21;
	ld.global.nc.f64 	%fd12, [%rd12];
	fma.rn.f64 	%fd193, %fd12, %fd183, 0d0000000000000000;
	ld.global.nc.f64 	%fd13, [%rd11+8];
	fma.rn.f64 	%fd194, %fd13, %fd186, %fd192;
	ld.global.nc.f64 	%fd14, [%rd12+8];
	fma.rn.f64 	%fd195, %fd14, %fd187, %fd193;
	ld.global.nc.f64 	%fd15, [%rd11+16];
	fma.rn.f64 	%fd196, %fd15, %fd191, %fd194;
	ld.global.nc.f64 	%fd16, [%rd12+16];
	fma.rn.f64 	%fd197, %fd16, %fd190, %fd195;
	cvta.to.global.u64 	%rd13, %rd19;
	mul.wide.s32 	%rd14, %r35, 8;
	add.s64 	%rd15, %rd13, %rd14;
	ld.global.nc.f64 	%fd198, [%rd15];
	ld.global.nc.f64 	%fd199, [%rd15+-48];
	sub.f64 	%fd200, %fd196, %fd197;
	mul.f64 	%fd201, %fd200, %fd198;
	add.f64 	%fd202, %fd196, %fd197;
	mul.f64 	%fd364, %fd202, %fd199;
	ld.global.nc.f64 	%fd18, [%rd11+24];
	fma.rn.f64 	%fd203, %fd18, %fd182, 0d0000000000000000;
	ld.global.nc.f64 	%fd19, [%rd12+24];
	fma.rn.f64 	%fd204, %fd19, %fd183, 0d0000000000000000;
	ld.global.nc.f64 	%fd20, [%rd11+32];
	fma.rn.f64 	%fd205, %fd20, %fd186, %fd203;
	ld.global.nc.f64 	%fd21, [%rd12+32];
	fma.rn.f64 	%fd206, %fd21, %fd187, %fd204;
	ld.global.nc.f64 	%fd22, [%rd11+40];
	fma.rn.f64 	%fd207, %fd22, %fd191, %fd205;
	ld.global.nc.f64 	%fd23, [%rd12+40];
	fma.rn.f64 	%fd208, %fd23, %fd190, %fd206;
	ld.global.nc.f64 	%fd209, [%rd15+-8];
	ld.global.nc.f64 	%fd210, [%rd15+-40];
	sub.f64 	%fd211, %fd207, %fd208;
	mul.f64 	%fd212, %fd211, %fd209;
	add.f64 	%fd213, %fd207, %fd208;
	mul.f64 	%fd363, %fd213, %fd210;
	ld.global.nc.f64 	%fd25, [%rd11+48];
	fma.rn.f64 	%fd214, %fd25, %fd182, 0d0000000000000000;
	ld.global.nc.f64 	%fd26, [%rd12+48];
	fma.rn.f64 	%fd215, %fd26, %fd183, 0d0000000000000000;
	ld.global.nc.f64 	%fd27, [%rd11+56];
	fma.rn.f64 	%fd216, %fd27, %fd186, %fd214;
	ld.global.nc.f64 	%fd28, [%rd12+56];
	fma.rn.f64 	%fd217, %fd28, %fd187, %fd215;
	ld.global.nc.f64 	%fd29, [%rd11+64];
	fma.rn.f64 	%fd218, %fd29, %fd191, %fd216;
	ld.global.nc.f64 	%fd30, [%rd12+64];
	fma.rn.f64 	%fd219, %fd30, %fd190, %fd217;
	ld.global.nc.f64 	%fd220, [%rd15+-16];
	ld.global.nc.f64 	%fd221, [%rd15+-32];
	sub.f64 	%fd222, %fd218, %fd219;
	mul.f64 	%fd360, %fd222, %fd220;
	add.f64 	%fd223, %fd218, %fd219;
	mul.f64 	%fd362, %fd223, %fd221;
	ld.global.nc.f64 	%fd33, [%rd11+72];
	fma.rn.f64 	%fd224, %fd33, %fd182, 0d0000000000000000;
	ld.global.nc.f64 	%fd34, [%rd12+72];
	fma.rn.f64 	%fd225, %fd34, %fd183, 0d0000000000000000;
	ld.global.nc.f64 	%fd35, [%rd11+80];
	fma.rn.f64 	%fd226, %fd35, %fd186, %fd224;
	ld.global.nc.f64 	%fd36, [%rd12+80];
	fma.rn.f64 	%fd227, %fd36, %fd187, %fd225;
	ld.global.nc.f64 	%fd37, [%rd11+88];
	fma.rn.f64 	%fd228, %fd37, %fd191, %fd226;
	ld.global.nc.f64 	%fd38, [%rd12+88];
	fma.rn.f64 	%fd229, %fd38, %fd190, %fd227;
	ld.global.nc.f64 	%fd230, [%rd15+-24];
	add.f64 	%fd231, %fd228, %fd229;
	mul.f64 	%fd361, %fd231, %fd230;
	bar.sync 	0;
	add.f64 	%fd232, %fd364, %fd201;
	sub.f64 	%fd233, %fd364, %fd201;
	add.f64 	%fd234, %fd363, %fd212;
	sub.f64 	%fd235, %fd363, %fd212;
	add.f64 	%fd236, %fd362, %fd360;
	sub.f64 	%fd237, %fd362, %fd360;
	add.f64 	%fd238, %fd361, %fd361;
	sub.f64 	%fd239, %fd361, %fd361;
	mul.f64 	%fd240, %fd238, 0d3FE0000000000000;
	fma.rn.f64 	%fd241, %fd11, %fd232, 0d0000000000000000;
	fma.rn.f64 	%fd242, %fd12, %fd233, 0d0000000000000000;
	fma.rn.f64 	%fd243, %fd18, %fd234, %fd241;
	fma.rn.f64 	%fd244, %fd19, %fd235, %fd242;
	fma.rn.f64 	%fd245, %fd25, %fd236, %fd243;
	fma.rn.f64 	%fd246, %fd26, %fd237, %fd244;
	fma.rn.f64 	%fd247, %fd33, %fd240, %fd245;
	fma.rn.f64 	%fd248, %fd34, %fd239, %fd246;
	sub.f64 	%fd249, %fd247, %fd248;
	st.shared.f64 	[%r27+32], %fd249;
	add.f64 	%fd250, %fd247, %fd248;
	st.shared.f64 	[%r27], %fd250;
	fma.rn.f64 	%fd251, %fd13, %fd232, 0d0000000000000000;
	fma.rn.f64 	%fd252, %fd14, %fd233, 0d0000000000000000;
	fma.rn.f64 	%fd253, %fd20, %fd234, %fd251;
	fma.rn.f64 	%fd254, %fd21, %fd235, %fd252;
	fma.rn.f64 	%fd255, %fd27, %fd236, %fd253;
	fma.rn.f64 	%fd256, %fd28, %fd237, %fd254;
	fma.rn.f64 	%fd257, %fd35, %fd240, %fd255;
	fma.rn.f64 	%fd258, %fd36, %fd239, %fd256;
	sub.f64 	%fd259, %fd257, %fd258;
	st.shared.f64 	[%r27+24], %fd259;
	add.f64 	%fd260, %fd257, %fd258;
	st.shared.f64 	[%r27+8], %fd260;
	fma.rn.f64 	%fd261, %fd15, %fd232, 0d0000000000000000;
	fma.rn.f64 	%fd262, %fd16, %fd233, 0d0000000000000000;
	fma.rn.f64 	%fd263, %fd22, %fd234, %fd261;
	fma.rn.f64 	%fd264, %fd23, %fd235, %fd262;
	fma.rn.f64 	%fd265, %fd29, %fd236, %fd263;
	fma.rn.f64 	%fd266, %fd30, %fd237, %fd264;
	fma.rn.f64 	%fd267, %fd37, %fd240, %fd265;
	fma.rn.f64 	%fd268, %fd38, %fd239, %fd266;
	add.f64 	%fd269, %fd267, %fd268;
	st.shared.f64 	[%r27+16], %fd269;
	bar.sync 	0;
	@%p7 bra 	$L__BB107_8;
	ld.shared.f64 	%fd270, [%r7];
	ld.shared.f64 	%fd271, [%r7+336];
	add.f64 	%fd272, %fd270, %fd271;
	sub.f64 	%fd273, %fd270, %fd271;
	ld.shared.f64 	%fd274, [%r7+56];
	ld.shared.f64 	%fd275, [%r7+280];
	add.f64 	%fd276, %fd274, %fd275;
	sub.f64 	%fd277, %fd274, %fd275;
	ld.shared.f64 	%fd278, [%r7+112];
	ld.shared.f64 	%fd279, [%r7+224];
	add.f64 	%fd280, %fd278, %fd279;
	sub.f64 	%fd281, %fd278, %fd279;
	ld.shared.f64 	%fd282, [%r7+168];
	add.f64 	%fd283, %fd282, %fd282;
	sub.f64 	%fd284, %fd282, %fd282;
	mul.f64 	%fd285, %fd283, 0d3FE0000000000000;
	fma.rn.f64 	%fd286, %fd11, %fd272, 0d0000000000000000;
	fma.rn.f64 	%fd287, %fd12, %fd273, 0d0000000000000000;
	fma.rn.f64 	%fd288, %fd18, %fd276, %fd286;
	fma.rn.f64 	%fd289, %fd19, %fd277, %fd287;
	fma.rn.f64 	%fd290, %fd25, %fd280, %fd288;
	fma.rn.f64 	%fd291, %fd26, %fd281, %fd289;
	fma.rn.f64 	%fd292, %fd33, %fd285, %fd290;
	fma.rn.f64 	%fd293, %fd34, %fd284, %fd291;
	sub.f64 	%fd294, %fd292, %fd293;
	st.shared.f64 	[%r7+224], %fd294;
	add.f64 	%fd295, %fd292, %fd293;
	st.shared.f64 	[%r7], %fd295;
	fma.rn.f64 	%fd296, %fd13, %fd272, 0d0000000000000000;
	fma.rn.f64 	%fd297, %fd14, %fd273, 0d0000000000000000;
	fma.rn.f64 	%fd298, %fd20, %fd276, %fd296;
	fma.rn.f64 	%fd299, %fd21, %fd277, %fd297;
	fma.rn.f64 	%fd300, %fd27, %fd280, %fd298;
	fma.rn.f64 	%fd301, %fd28, %fd281, %fd299;
	fma.rn.f64 	%fd302, %fd35, %fd285, %fd300;
	fma.rn.f64 	%fd303, %fd36, %fd284, %fd301;
	sub.f64 	%fd304, %fd302, %fd303;
	st.shared.f64 	[%r7+168], %fd304;
	add.f64 	%fd305, %fd302, %fd303;
	st.shared.f64 	[%r7+56], %fd305;
	fma.rn.f64 	%fd306, %fd15, %fd272, 0d0000000000000000;
	fma.rn.f64 	%fd307, %fd16, %fd273, 0d0000000000000000;
	fma.rn.f64 	%fd308, %fd22, %fd276, %fd306;
	fma.rn.f64 	%fd309, %fd23, %fd277, %fd307;
	fma.rn.f64 	%fd310, %fd29, %fd280, %fd308;
	fma.rn.f64 	%fd311, %fd30, %fd281, %fd309;
	fma.rn.f64 	%fd312, %fd37, %fd285, %fd310;
	fma.rn.f64 	%fd313, %fd38, %fd284, %fd311;
	add.f64 	%fd314, %fd312, %fd313;
	st.shared.f64 	[%r7+112], %fd314;
$L__BB107_8:
	mov.u32 	%r8, %tid.x;
	setp.gt.u32 	%p8, %r8, 24;
	bar.sync 	0;
	@%p8 bra 	$L__BB107_10;
	ld.shared.f64 	%fd315, [%r6];
	ld.shared.f64 	%fd316, [%r6+2352];
	add.f64 	%fd317, %fd315, %fd316;
	sub.f64 	%fd318, %fd315, %fd316;
	ld.shared.f64 	%fd319, [%r6+392];
	ld.shared.f64 	%fd320, [%r6+1960];
	add.f64 	%fd321, %fd319, %fd320;
	sub.f64 	%fd322, %fd319, %fd320;
	ld.shared.f64 	%fd323, [%r6+784];
	ld.shared.f64 	%fd324, [%r6+1568];
	add.f64 	%fd325, %fd323, %fd324;
	sub.f64 	%fd326, %fd323, %fd324;
	ld.shared.f64 	%fd327, [%r6+1176];
	add.f64 	%fd328, %fd327, %fd327;
	sub.f64 	%fd329, %fd327, %fd327;
	mul.f64 	%fd330, %fd328, 0d3FE0000000000000;
	fma.rn.f64 	%fd331, %fd11, %fd317, 0d0000000000000000;
	fma.rn.f64 	%fd332, %fd12, %fd318, 0d0000000000000000;
	fma.rn.f64 	%fd333, %fd18, %fd321, %fd331;
	fma.rn.f64 	%fd334, %fd19, %fd322, %fd332;
	fma.rn.f64 	%fd335, %fd25, %fd325, %fd333;
	fma.rn.f64 	%fd336, %fd26, %fd326, %fd334;
	fma.rn.f64 	%fd337, %fd33, %fd330, %fd335;
	fma.rn.f64 	%fd338, %fd34, %fd329, %fd336;
	sub.f64 	%fd360, %fd337, %fd338;
	add.f64 	%fd364, %fd337, %fd338;
	fma.rn.f64 	%fd339, %fd13, %fd317, 0d0000000000000000;
	fma.rn.f64 	%fd340, %fd14, %fd318, 0d0000000000000000;
	fma.rn.f64 	%fd341, %fd20, %fd321, %fd339;
	fma.rn.f64 	%fd342, %fd21, %fd322, %fd340;
	fma.rn.f64 	%fd343, %fd27, %fd325, %fd341;
	fma.rn.f64 	%fd344, %fd28, %fd326, %fd342;
	fma.rn.f64 	%fd345, %fd35, %fd330, %fd343;
	fma.rn.f64 	%fd346, %fd36, %fd329, %fd344;
	sub.f64 	%fd361, %fd345, %fd346;
	add.f64 	%fd363, %fd345, %fd346;
	fma.rn.f64 	%fd347, %fd15, %fd317, 0d0000000000000000;
	fma.rn.f64 	%fd348, %fd16, %fd318, 0d0000000000000000;
	fma.rn.f64 	%fd349, %fd22, %fd321, %fd347;
	fma.rn.f64 	%fd350, %fd23, %fd322, %fd348;
	fma.rn.f64 	%fd351, %fd29, %fd325, %fd349;
	fma.rn.f64 	%fd352, %fd30, %fd326, %fd350;
	fma.rn.f64 	%fd353, %fd37, %fd330, %fd351;
	fma.rn.f64 	%fd354, %fd38, %fd329, %fd352;
	add.f64 	%fd362, %fd353, %fd354;
$L__BB107_10:
	bar.sync 	0;
	@%p4 bra 	$L__BB107_12;
	ld.param.u64 	%rd22, [_Z30massMatrixMultiplyGlobalKernelILi5ELi7ELi2EEviPKdS1_S1_S1_Pd_param_5];
	mov.u32 	%r36, %ctaid.x;
	shl.b32 	%r37, %r36, 1;
	mov.u32 	%r38, %tid.y;
	add.s32 	%r39, %r37, %r38;
	mad.lo.s32 	%r40, %r39, 125, %r8;
	cvta.to.global.u64 	%rd16, %rd22;
	mul.wide.s32 	%rd17, %r40, 8;
	add.s64 	%rd18, %rd16, %rd17;
	st.global.f64 	[%rd18], %fd364;
	st.global.f64 	[%rd18+200], %fd363;
	st.global.f64 	[%rd18+400], %fd362;
	st.global.f64 	[%rd18+600], %fd361;
	st.global.f64 	[%rd18+800], %fd360;
$L__BB107_12:
	ret;

}
	// .globl	_Z40massMatrixMultiplyMonolithicGlobalKernelILi5ELi7ELi2EEviPKdS1_S1_S1_Pd
.visible .entry _Z40massMatrixMultiplyMonolithicGlobalKernelILi5ELi7ELi2EEviPKdS1_S1_S1_Pd(
	.param .u32 _Z40massMatrixMultiplyMonolithicGlobalKernelILi5ELi7ELi2EEviPKdS1_S1_S1_Pd_param_0,
	.param .u64 .ptr .align 1 _Z40massMatrixMultiplyMonolithicGlobalKernelILi5ELi7ELi2EEviPKdS1_S1_S1_Pd_param_1,
	.param .u64 .ptr .align 1 _Z40massMatrixMultiplyMonolithicGlobalKernelILi5ELi7ELi2EEviPKdS1_S1_S1_Pd_param_2,
	.param .u64 .ptr .align 1 _Z40massMatrixMultiplyMonolithicGlobalKernelILi5ELi7ELi2EEviPKdS1_S1_S1_Pd_param_3,
	.param .u64 .ptr .align 1 _Z40massMatrixMultiplyMonolithicGlobalKernelILi5ELi7ELi2EEviPKdS1_S1_S1_Pd_param_4,
	.param .u64 .ptr .align 1 _Z40massMatrixMultiplyMonolithicGlobalKernelILi5ELi7ELi2EEviPKdS1_S1_S1_Pd_param_5
)
{
	.reg .pred 	%p<16>;
	.reg .b16 	%rs<11>;
	.reg .b32 	%r<73>;
	.reg .b64 	%rd<35>;
	.reg .b64 	%fd<401>;
	// demoted variable
	.shared .align 8 .b8 _ZZ40massMatrixMultiplyMonolithicGlobalKernelILi5ELi7ELi2EEviPKdS1_S1_S1_PdE6s_tmp1[5488];
	ld.param.u32 	%r12, [_Z40massMatrixMultiplyMonolithicGlobalKernelILi5ELi7ELi2EEviPKdS1_S1_S1_Pd_param_0];
	ld.param.u64 	%rd4, [_Z40massMatrixMultiplyMonolithicGlobalKernelILi5ELi7ELi2EEviPKdS1_S1_S1_Pd_param_2];
	ld.param.u64 	%rd5, [_Z40massMatrixMultiplyMonolithicGlobalKernelILi5ELi7ELi2EEviPKdS1_S1_S1_Pd_param_4];
	cvta.to.global.u64 	%rd1, %rd4;
	mov.u32 	%r1, %tid.x;
	mov.u32 	%r2, %tid.y;
	mov.u32 	%r13, %ctaid.x;
	shl.b32 	%r14, %r13, 1;
	add.s32 	%r3, %r14, %r2;
	cvt.u16.u32 	%rs1, %r1;
	mul.hi.u16 	%rs3, %rs1, 13108;
	mul.lo.s16 	%rs4, %rs3, 5;
	sub.s16 	%rs2, %rs1, %rs4;
	setp.ge.s32 	%p1, %r3, %r12;
	@%p1 bra 	$L__BB108_2;
	cvta.to.global.u64 	%rd7, %rd5;
	mad.lo.s32 	%r15, %r3, 125, %r1;
	mul.wide.s32 	%rd8, %r15, 8;
	add.s64 	%rd9, %rd7, %rd8;
	ld.global.nc.f64 	%fd388, [%rd9];
	ld.global.nc.f64 	%fd387, [%rd9+200];
	ld.global.nc.f64 	%fd386, [%rd9+400];
	ld.global.nc.f64 	%fd385, [%rd9+600];
	ld.global.nc.f64 	%fd384, [%rd9+800];
$L__BB108_2:
	bar.sync 	0;
	setp.gt.u32 	%p2, %r1, 24;
	mov.u32 	%r16, _ZZ40massMatrixMultiplyMonolithicGlobalKernelILi5ELi7ELi2EEviPKdS1_S1_S1_PdE6s_tmp1;
	mad.lo.s32 	%r4, %r2, 2744, %r16;
	mul.lo.s16 	%rs6, %rs1, 205;
	shr.u16 	%rs7, %rs6, 10;
	cvt.u32.u16 	%r5, %rs7;
	mul.wide.u16 	%r17, %rs7, 56;
	add.s32 	%r6, %r4, %r17;
	mul.wide.u16 	%r18, %rs2, 8;
	add.s32 	%r7, %r6, %r18;
	@%p2 bra 	$L__BB108_4;
	ld.global.nc.f64 	%fd89, [%rd1];
	fma.rn.f64 	%fd90, %fd89, %fd388, 0d0000000000000000;
	ld.global.nc.f64 	%fd91, [%rd1+8];
	fma.rn.f64 	%fd92, %fd91, %fd387, %fd90;
	ld.global.nc.f64 	%fd93, [%rd1+16];
	fma.rn.f64 	%fd94, %fd93, %fd386, %fd92;
	ld.global.nc.f64 	%fd95, [%rd1+24];
	fma.rn.f64 	%fd96, %fd95, %fd385, %fd94;
	ld.global.nc.f64 	%fd97, [%rd1+32];
	fma.rn.f64 	%fd98, %fd97, %fd384, %fd96;
	st.shared.f64 	[%r7], %fd98;
	ld.global.nc.f64 	%fd99, [%rd1+40];
	fma.rn.f64 	%fd100, %fd99, %fd388, 0d0000000000000000;
	ld.global.nc.f64 	%fd101, [%rd1+48];
	fma.rn.f64 	%fd102, %fd101, %fd387, %fd100;
	ld.global.nc.f64 	%fd103, [%rd1+56];
	fma.rn.f64 	%fd104, %fd103, %fd386, %fd102;
	ld.global.nc.f64 	%fd105, [%rd1+64];
	fma.rn.f64 	%fd106, %fd105, %fd385, %fd104;
	ld.global.nc.f64 	%fd107, [%rd1+72];
	fma.rn.f64 	%fd108, %fd107, %fd384, %fd106;
	st.shared.f64 	[%r7+392], %fd108;
	ld.global.nc.f64 	%fd109, [%rd1+80];
	fma.rn.f64 	%fd110, %fd109, %fd388, 0d0000000000000000;
	ld.global.nc.f64 	%fd111, [%rd1+88];
	fma.rn.f64 	%fd112, %fd111, %fd387, %fd110;
	ld.global.nc.f64 	%fd113, [%rd1+96];
	fma.rn.f64 	%fd114, %fd113, %fd386, %fd112;
	ld.global.nc.f64 	%fd115, [%rd1+104];
	fma.rn.f64 	%fd116, %fd115, %fd385, %fd114;
	ld.global.nc.f64 	%fd117, [%rd1+112];
	fma.rn.f64 	%fd118, %fd117, %fd384, %fd116;
	st.shared.f64 	[%r7+784], %fd118;
	ld.global.nc.f64 	%fd119, [%rd1+120];
	fma.rn.f64 	%fd120, %fd119, %fd388, 0d0000000000000000;
	ld.global.nc.f64 	%fd121, [%rd1+128];
	fma.rn.f64 	%fd122, %fd121, %fd387, %fd120;
	ld.global.nc.f64 	%fd123, [%rd1+136];
	fma.rn.f64 	%fd124, %fd123, %fd386, %fd122;
	ld.global.nc.f64 	%fd125, [%rd1+144];
	fma.rn.f64 	%fd126, %fd125, %fd385, %fd124;
	ld.global.nc.f64 	%fd127, [%rd1+152];
	fma.rn.f64 	%fd128, %fd127, %fd384, %fd126;
	st.shared.f64 	[%r7+1176], %fd128;
	ld.global.nc.f64 	%fd129, [%rd1+160];
	fma.rn.f64 	%fd130, %fd129, %fd388, 0d0000000000000000;
	ld.global.nc.f64 	%fd131, [%rd1+168];
	fma.rn.f64 	%fd132, %fd131, %fd387, %fd130;
	ld.global.nc.f64 	%fd133, [%rd1+176];
	fma.rn.f64 	%fd134, %fd133, %fd386, %fd132;
	ld.global.nc.f64 	%fd135, [%rd1+184];
	fma.rn.f64 	%fd136, %fd135, %fd385, %fd134;
	ld.global.nc.f64 	%fd137, [%rd1+192];
	fma.rn.f64 	%fd138, %fd137, %fd384, %fd136;
	st.shared.f64 	[%r7+1568], %fd138;
	ld.global.nc.f64 	%fd139, [%rd1+200];
	fma.rn.f64 	%fd140, %fd139, %fd388, 0d0000000000000000;
	ld.global.nc.f64 	%fd141, [%rd1+208];
	fma.rn.f64 	%fd142, %fd141, %fd387, %fd140;
	ld.global.nc.f64 	%fd143, [%rd1+216];
	fma.rn.f64 	%fd144, %fd143, %fd386, %fd142;
	ld.global.nc.f64 	%fd145, [%rd1+224];
	fma.rn.f64 	%fd146, %fd145, %fd385, %fd144;
	ld.global.nc.f64 	%fd147, [%rd1+232];
	fma.rn.f64 	%fd148, %fd147, %fd384, %fd146;
	st.shared.f64 	[%r7+1960], %fd148;
	ld.global.nc.f64 	%fd149, [%rd1+240];
	fma.rn.f64 	%fd150, %fd149, %fd388, 0d0000000000000000;
	ld.global.nc.f64 	%fd151, [%rd1+248];
	fma.rn.f64 	%fd152, %fd151, %fd387, %fd150;
	ld.global.nc.f64 	%fd153, [%rd1+256];
	fma.rn.f64 	%fd154, %fd153, %fd386, %fd152;
	ld.global.nc.f64 	%fd155, [%rd1+264];
	fma.rn.f64 	%fd156, %fd155, %fd385, %fd154;
	ld.global.nc.f64 	%fd157, [%rd1+272];
	fma.rn.f64 	%fd158, %fd157, %fd384, %fd156;
	st.shared.f64 	[%r7+2352], %fd158;
$L__BB108_4:
	bar.sync 	0;
	setp.gt.u32 	%p3, %r1, 34;
	mad.lo.s32 	%r19, %r5, 336, %r6;
	add.s32 	%r8, %r19, %r18;
	@%p3 bra 	$L__BB108_6;
	ld.shared.f64 	%fd159, [%r8];
	ld.shared.f64 	%fd160, [%r8+56];
	ld.shared.f64 	%fd161, [%r8+112];
	ld.shared.f64 	%fd162, [%r8+168];
	ld.shared.f64 	%fd163, [%r8+224];
	ld.global.nc.f64 	%fd164, [%rd1];
	fma.rn.f64 	%fd165, %fd164, %fd159, 0d0000000000000000;
	ld.global.nc.f64 	%fd166, [%rd1+8];
	fma.rn.f64 	%fd167, %fd166, %fd160, %fd165;
	ld.global.nc.f64 	%fd168, [%rd1+16];
	fma.rn.f64 	%fd169, %fd168, %fd161, %fd167;
	ld.global.nc.f64 	%fd170, [%rd1+24];
	fma.rn.f64 	%fd171, %fd170, %fd162, %fd169;
	ld.global.nc.f64 	%fd172, [%rd1+32];
	fma.rn.f64 	%fd173, %fd172, %fd163, %fd171;
	st.shared.f64 	[%r8], %fd173;
	ld.global.nc.f64 	%fd174, [%rd1+40];
	fma.rn.f64 	%fd175, %fd174, %fd159, 0d0000000000000000;
	ld.global.nc.f64 	%fd176, [%rd1+48];
	fma.rn.f64 	%fd177, %fd176, %fd160, %fd175;
	ld.global.nc.f64 	%fd178, [%rd1+56];
	fma.rn.f64 	%fd179, %fd178, %fd161, %fd177;
	ld.global.nc.f64 	%fd180, [%rd1+64];
	fma.rn.f64 	%fd181, %fd180, %fd162, %fd179;
	ld.global.nc.f64 	%fd182, [%rd1+72];
	fma.rn.f64 	%fd183, %fd182, %fd163, %fd181;
	st.shared.f64 	[%r8+56], %fd183;
	ld.global.nc.f64 	%fd184, [%rd1+80];
	fma.rn.f64 	%fd185, %fd184, %fd159, 0d0000000000000000;
	ld.global.nc.f64 	%fd186, [%rd1+88];
	fma.rn.f64 	%fd187, %fd186, %fd160, %fd185;
	ld.global.nc.f64 	%fd188, [%rd1+96];
	fma.rn.f64 	%fd189, %fd188, %fd161, %fd187;
	ld.global.nc.f64 	%fd190, [%rd1+104];
	fma.rn.f64 	%fd191, %fd190, %fd162, %fd189;
	ld.global.nc.f64 	%fd192, [%rd1+112];
	fma.rn.f64 	%fd193, %fd192, %fd163, %fd191;
	st.shared.f64 	[%r8+112], %fd193;
	ld.global.nc.f64 	%fd194, [%rd1+120];
	fma.rn.f64 	%fd195, %fd194, %fd159, 0d0000000000000000;
	ld.global.nc.f64 	%fd196, [%rd1+128];
	fma.rn.f64 	%fd197, %fd196, %fd160, %fd195;
	ld.global.nc.f64 	%fd198, [%rd1+136];
	fma.rn.f64 	%fd199, %fd198, %fd161, %fd197;
	ld.global.nc.f64 	%fd200, [%rd1+144];
	fma.rn.f64 	%fd201, %fd200, %fd162, %fd199;
	ld.global.nc.f64 	%fd202, [%rd1+152];
	fma.rn.f64 	%fd203, %fd202, %fd163, %fd201;
	st.shared.f64 	[%r8+168], %fd203;
	ld.global.nc.f64 	%fd204, [%rd1+160];
	fma.rn.f64 	%fd205, %fd204, %fd159, 0d0000000000000000;
	ld.global.nc.f64 	%fd206, [%rd1+168];
	fma.rn.f64 	%fd207, %fd206, %fd160, %fd205;
	ld.global.nc.f64 	%fd208, [%rd1+176];
	fma.rn.f64 	%fd209, %fd208, %fd161, %fd207;
	ld.global.nc.f64 	%fd210, [%rd1+184];
	fma.rn.f64 	%fd211, %fd210, %fd162, %fd209;
	ld.global.nc.f64 	%fd212, [%rd1+192];
	fma.rn.f64 	%fd213, %fd212, %fd163, %fd211;
	st.shared.f64 	[%r8+224], %fd213;
	ld.global.nc.f64 	%fd214, [%rd1+200];
	fma.rn.f64 	%fd215, %fd214, %fd159, 0d0000000000000000;
	ld.global.nc.f64 	%fd216, [%rd1+208];
	fma.rn.f64 	%fd217, %fd216, %fd160, %fd215;
	ld.global.nc.f64 	%fd218, [%rd1+216];
	fma.rn.f64 	%fd219, %fd218, %fd161, %fd217;
	ld.global.nc.f64 	%fd220, [%rd1+224];
	fma.rn.f64 	%fd221, %fd220, %fd162, %fd219;
	ld.global.nc.f64 	%fd222, [%rd1+232];
	fma.rn.f64 	%fd223, %fd222, %fd163, %fd221;
	st.shared.f64 	[%r8+280], %fd223;
	ld.global.nc.f64 	%fd224, [%rd1+240];
	fma.rn.f64 	%fd225, %fd224, %fd159, 0d0000000000000000;
	ld.global.nc.f64 	%fd226, [%rd1+248];
	fma.rn.f64 	%fd227, %fd226, %fd160, %fd225;
	ld.global.nc.f64 	%fd228, [%rd1+256];
	fma.rn.f64 	%fd229, %fd228, %fd161, %fd227;
	ld.global.nc.f64 	%fd230, [%rd1+264];
	fma.rn.f64 	%fd231, %fd230, %fd162, %fd229;
	ld.global.nc.f64 	%fd232, [%rd1+272];
	fma.rn.f64 	%fd233, %fd232, %fd163, %fd231;
	st.shared.f64 	[%r8+336], %fd233;
$L__BB108_6:
	ld.param.u64 	%rd27, [_Z40massMatrixMultiplyMonolithicGlobalKernelILi5ELi7ELi2EEviPKdS1_S1_S1_Pd_param_1];
	ld.param.u32 	%r65, [_Z40massMatrixMultiplyMonolithicGlobalKernelILi5ELi7ELi2EEviPKdS1_S1_S1_Pd_param_0];
	setp.ge.s32 	%p4, %r3, %r65;
	bar.sync 	0;
	mul.hi.u16 	%rs8, %rs1, 9363;
	mul.lo.s16 	%rs9, %rs8, 7;
	sub.s16 	%rs10, %rs1, %rs9;
	mul.wide.u16 	%r21, %rs8, 392;
	add.s32 	%r22, %r4, %r21;
	mul.wide.u16 	%r23, %rs10, 56;
	add.s32 	%r9, %r22, %r23;
	ld.shared.f64 	%fd11, [%r9];
	ld.shared.f64 	%fd12, [%r9+8];
	ld.shared.f64 	%fd13, [%r9+16];
	ld.shared.f64 	%fd14, [%r9+24];
	ld.shared.f64 	%fd15, [%r9+32];
	mul.lo.s32 	%r24, %r3, 343;
	mad.lo.s32 	%r25, %r1, 7, %r24;
	ld.global.nc.f64 	%fd16, [%rd1];
	fma.rn.f64 	%fd235, %fd16, %fd11, 0d0000000000000000;
	ld.global.nc.f64 	%fd17, [%rd1+8];
	fma.rn.f64 	%fd236, %fd17, %fd12, %fd235;
	ld.global.nc.f64 	%fd18, [%rd1+16];
	fma.rn.f64 	%fd237, %fd18, %fd13, %fd236;
	ld.global.nc.f64 	%fd19, [%rd1+24];
	fma.rn.f64 	%fd238, %fd19, %fd14, %fd237;
	ld.global.nc.f64 	%fd20, [%rd1+32];
	fma.rn.f64 	%fd21, %fd20, %fd15, %fd238;
	cvta.to.global.u64 	%rd10, %rd27;
	mul.wide.s32 	%rd11, %r25, 8;
	add.s64 	%rd2, %rd10, %rd11;
	mov.f64 	%fd389, 0d0000000000000000;
	@%p4 bra 	$L__BB108_8;
	ld.global.nc.f64 	%fd389, [%rd2];
$L__BB108_8:
	ld.param.u32 	%r66, [_Z40massMatrixMultiplyMonolithicGlobalKernelILi5ELi7ELi2EEviPKdS1_S1_S1_Pd_param_0];
	setp.ge.s32 	%p5, %r3, %r66;
	mul.f64 	%fd400, %fd21, %fd389;
	ld.global.nc.f64 	%fd25, [%rd1+40];
	fma.rn.f64 	%fd240, %fd25, %fd11, 0d0000000000000000;
	ld.global.nc.f64 	%fd26, [%rd1+48];
	fma.rn.f64 	%fd241, %fd26, %fd12, %fd240;
	ld.global.nc.f64 	%fd27, [%rd1+56];
	fma.rn.f64 	%fd242, %fd27, %fd13, %fd241;
	ld.global.nc.f64 	%fd28, [%rd1+64];
	fma.rn.f64 	%fd243, %fd28, %fd14, %fd242;
	ld.global.nc.f64 	%fd29, [%rd1+72];
	fma.rn.f64 	%fd30, %fd29, %fd15, %fd243;
	mov.f64 	%fd390, 0d0000000000000000;
	@%p5 bra 	$L__BB108_10;
	ld.global.nc.f64 	%fd390, [%rd2+8];
$L__BB108_10:
	ld.param.u32 	%r67, [_Z40massMatrixMultiplyMonolithicGlobalKernelILi5ELi7ELi2EEviPKdS1_S1_S1_Pd_param_0];
	setp.ge.s32 	%p6, %r3, %r67;
	mul.f64 	%fd399, %fd30, %fd390;
	ld.global.nc.f64 	%fd34, [%rd1+80];
	fma.rn.f64 	%fd245, %fd34, %fd11, 0d0000000000000000;
	ld.global.nc.f64 	%fd35, [%rd1+88];
	fma.rn.f64 	%fd246, %fd35, %fd12, %fd245;
	ld.global.nc.f64 	%fd36, [%rd1+96];
	fma.rn.f64 	%fd247, %fd36, %fd13, %fd246;
	ld.global.nc.f64 	%fd37, [%rd1+104];
	fma.rn.f64 	%fd248, %fd37, %fd14, %fd247;
	ld.global.nc.f64 	%fd38, [%rd1+112];
	fma.rn.f64 	%fd39, %fd38, %fd15, %fd248;
	mov.f64 	%fd391, 0d0000000000000000;
	@%p6 bra 	$L__BB108_12;
	ld.global.nc.f64 	%fd391, [%rd2+16];
$L__BB108_12:
	ld.param.u32 	%r68, [_Z40massMatrixMultiplyMonolithicGlobalKernelILi5ELi7ELi2EEviPKdS1_S1_S1_Pd_param_0];
	setp.ge.s32 	%p7, %r3, %r68;
	mul.f64 	%fd398, %fd39, %fd391;
	ld.global.nc.f64 	%fd43, [%rd1+120];
	fma.rn.f64 	%fd250, %fd43, %fd11, 0d0000000000000000;
	ld.global.nc.f64 	%fd44, [%rd1+128];
	fma.rn.f64 	%fd251, %fd44, %fd12, %fd250;
	ld.global.nc.f64 	%fd45, [%rd1+136];
	fma.rn.f64 	%fd252, %fd45, %fd13, %fd251;
	ld.global.nc.f64 	%fd46, [%rd1+144];
	fma.rn.f64 	%fd253, %fd46, %fd14, %fd252;
	ld.global.nc.f64 	%fd47, [%rd1+152];
	fma.rn.f64 	%fd48, %fd47, %fd15, %fd253;
	mov.f64 	%fd392, 0d0000000000000000;
	@%p7 bra 	$L__BB108_14;
	ld.global.nc.f64 	%fd392, [%rd2+24];
$L__BB108_14:
	ld.param.u64 	%rd31, [_Z40massMatrixMultiplyMonolithicGlobalKernelILi5ELi7ELi2EEviPKdS1_S1_S1_Pd_param_2];
	ld.param.u32 	%r69, [_Z40massMatrixMultiplyMonolithicGlobalKernelILi5ELi7ELi2EEviPKdS1_S1_S1_Pd_param_0];
	setp.ge.s32 	%p8, %r3, %r69;
	mul.f64 	%fd397, %fd48, %fd392;
	cvta.to.global.u64 	%rd12, %rd31;
	ld.global.nc.f64 	%fd52, [%rd12+160];
	fma.rn.f64 	%fd255, %fd52, %fd11, 0d0000000000000000;
	ld.global.nc.f64 	%fd53, [%rd12+168];
	fma.rn.f64 	%fd256, %fd53, %fd12, %fd255;
	ld.global.nc.f64 	%fd54, [%rd12+176];
	fma.rn.f64 	%fd257, %fd54, %fd13, %fd256;
	ld.global.nc.f64 	%fd55, [%rd12+184];
	fma.rn.f64 	%fd258, %fd55, %fd14, %fd257;
	ld.global.nc.f64 	%fd56, [%rd12+192];
	fma.rn.f64 	%fd57, %fd56, %fd15, %fd258;
	mov.f64 	%fd393, 0d0000000000000000;
	@%p8 bra 	$L__BB108_16;
	ld.param.u64 	%rd28, [_Z40massMatrixMultiplyMonolithicGlobalKernelILi5ELi7ELi2EEviPKdS1_S1_S1_Pd_param_1];
	cvta.to.global.u64 	%rd13, %rd28;
	mov.u32 	%r31, %ctaid.x;
	shl.b32 	%r32, %r31, 1;
	mov.u32 	%r33, %tid.y;
	add.s32 	%r34, %r32, %r33;
	mul.lo.s32 	%r35, %r34, 343;
	mad.lo.s32 	%r36, %r1, 7, %r35;
	mul.wide.s32 	%rd14, %r36, 8;
	add.s64 	%rd15, %rd13, %rd14;
	ld.global.nc.f64 	%fd393, [%rd15+32];
$L__BB108_16:
	ld.param.u64 	%rd32, [_Z40massMatrixMultiplyMonolithicGlobalKernelILi5ELi7ELi2EEviPKdS1_S1_S1_Pd_param_2];
	ld.param.u32 	%r70, [_Z40massMatrixMultiplyMonolithicGlobalKernelILi5ELi7ELi2EEviPKdS1_S1_S1_Pd_param_0];
	mov.u32 	%r37, %ctaid.x;
	shl.b32 	%r38, %r37, 1;
	mov.u32 	%r39, %tid.y;
	add.s32 	%r40, %r38, %r39;
	setp.ge.s32 	%p9, %r40, %r70;
	mul.f64 	%fd396, %fd57, %fd393;
	cvta.to.global.u64 	%rd16, %rd32;
	ld.global.nc.f64 	%fd61, [%rd16+200];
	fma.rn.f64 	%fd260, %fd61, %fd11, 0d0000000000000000;
	ld.global.nc.f64 	%fd62, [%rd16+208];
	fma.rn.f64 	%fd261, %fd62, %fd12, %fd260;
	ld.global.nc.f64 	%fd63, [%rd16+216];
	fma.rn.f64 	%fd262, %fd63, %fd13, %fd261;
	ld.global.nc.f64 	%fd64, [%rd16+224];
	fma.rn.f64 	%fd263, %fd64, %fd14, %fd262;
	ld.global.nc.f64 	%fd65, [%rd16+232];
	fma.rn.f64 	%fd66, %fd65, %fd15, %fd263;
	mov.f64 	%fd394, 0d0000000000000000;
	@%p9 bra 	$L__BB108_18;
	ld.param.u64 	%rd29, [_Z40massMatrixMultiplyMonolithicGlobalKernelILi5ELi7ELi2EEviPKdS1_S1_S1_Pd_param_1];
	cvta.to.global.u64 	%rd17, %rd29;
	mov.u32 	%r41, %tid.x;
	mov.u32 	%r42, %ctaid.x;
	shl.b32 	%r43, %r42, 1;
	mov.u32 	%r44, %tid.y;
	add.s32 	%r45, %r43, %r44;
	mul.lo.s32 	%r46, %r45, 343;
	mad.lo.s32 	%r47, %r41, 7, %r46;
	mul.wide.s32 	%rd18, %r47, 8;
	add.s64 	%rd19, %rd17, %rd18;
	ld.global.nc.f64 	%fd394, [%rd19+40];
$L__BB108_18:
	ld.param.u64 	%rd33, [_Z40massMatrixMultiplyMonolithicGlobalKernelILi5ELi7ELi2EEviPKdS1_S1_S1_Pd_param_2];
	ld.param.u32 	%r71, [_Z40massMatrixMultiplyMonolithicGlobalKernelILi5ELi7ELi2EEviPKdS1_S1_S1_Pd_param_0];
	mov.u32 	%r48, %ctaid.x;
	shl.b32 	%r49, %r48, 1;
	mov.u32 	%r50, %tid.y;
	add.s32 	%r51, %r49, %r50;
	setp.ge.s32 	%p10, %r51, %r71;
	mul.f64 	%fd69, %fd66, %fd394;
	cvta.to.global.u64 	%rd20, %rd33;
	ld.global.nc.f64 	%fd70, [%rd20+240];
	fma.rn.f64 	%fd265, %fd70, %fd11, 0d0000000000000000;
	ld.global.nc.f64 	%fd71, [%rd20+248];
	fma.rn.f64 	%fd266, %fd71, %fd12, %fd265;
	ld.global.nc.f64 	%fd72, [%rd20+256];
	fma.rn.f64 	%fd267, %fd72, %fd13, %fd266;
	ld.global.nc.f64 	%fd73, [%rd20+264];
	fma.rn.f64 	%fd268, %fd73, %fd14, %fd267;
	ld.global.nc.f64 	%fd74, [%rd20+272];
	fma.rn.f64 	%fd75, %fd74, %fd15, %fd268;
	mov.f64 	%fd395, 0d0000000000000000;
	@%p10 bra 	$L__BB108_20;
	ld.param.u64 	%rd30, [_Z40massMatrixMultiplyMonolithicGlobalKernelILi5ELi7ELi2EEviPKdS1_S1_S1_Pd_param_1];
	cvta.to.global.u64 	%rd21, %rd30;
	mov.u32 	%r52, %tid.x;
	mov.u32 	%r53, %ctaid.x;
	shl.b32 	%r54, %r53, 1;
	mov.u32 	%r55, %tid.y;
	add.s32 	%r56, %r54, %r55;
	mul.lo.s32 	%r57, %r56, 343;
	mad.lo.s32 	%r58, %r52, 7, %r57;
	mul.wide.s32 	%rd22, %r58, 8;
	add.s64 	%rd23, %rd21, %rd22;
	ld.global.nc.f64 	%fd395, [%rd23+48];
$L__BB108_20:
	mov.u32 	%r59, %tid.x;
	setp.gt.u32 	%p11, %r59, 34;
	mul.f64 	%fd269, %fd75, %fd395;
	fma.rn.f64 	%fd270, %fd16, %fd400, 0d0000000000000000;
	fma.rn.f64 	%fd271, %fd25, %fd399, %fd270;
	fma.rn.f64 	%fd272, %fd34, %fd398, %fd271;
	fma.rn.f64 	%fd273, %fd43, %fd397, %fd272;
	fma.rn.f64 	%fd274, %fd52, %fd396, %fd273;
	fma.rn.f64 	%fd275, %fd61, %fd69, %fd274;
	fma.rn.f64 	%fd276, %fd70, %fd269, %fd275;
	st.shared.f64 	[%r9], %fd276;
	fma.rn.f64 	%fd277, %fd17, %fd400, 0d0000000000000000;
	fma.rn.f64 	%fd278, %fd26, %fd399, %fd277;
	fma.rn.f64 	%fd279, %fd35, %fd398, %fd278;
	fma.rn.f64 	%fd280, %fd44, %fd397, %fd279;
	fma.rn.f64 	%fd281, %fd53, %fd396, %fd280;
	fma.rn.f64 	%fd282, %fd62, %fd69, %fd281;
	fma.rn.f64 	%fd283, %fd71, %fd269, %fd282;
	st.shared.f64 	[%r9+8], %fd283;
	fma.rn.f64 	%fd284, %fd18, %fd400, 0d0000000000000000;
	fma.rn.f64 	%fd285, %fd27, %fd399, %fd284;
	fma.rn.f64 	%fd286, %fd36, %fd398, %fd285;
	fma.rn.f64 	%fd287, %fd45, %fd397, %fd286;
	fma.rn.f64 	%fd288, %fd54, %fd396, %fd287;
	fma.rn.f64 	%fd289, %fd63, %fd69, %fd288;
	fma.rn.f64 	%fd290, %fd72, %fd269, %fd289;
	st.shared.f64 	[%r9+16], %fd290;
	fma.rn.f64 	%fd291, %fd19, %fd400, 0d0000000000000000;
	fma.rn.f64 	%fd292, %fd28, %fd399, %fd291;
	fma.rn.f64 	%fd293, %fd37, %fd398, %fd292;
	fma.rn.f64 	%fd294, %fd46, %fd397, %fd293;
	fma.rn.f64 	%fd295, %fd55, %fd396, %fd294;
	fma.rn.f64 	%fd296, %fd64, %fd69, %fd295;
	fma.rn.f64 	%fd297, %fd73, %fd269, %fd296;
	st.shared.f64 	[%r9+24], %fd297;
	fma.rn.f64 	%fd298, %fd20, %fd400, 0d0000000000000000;
	fma.rn.f64 	%fd299, %fd29, %fd399, %fd298;
	fma.rn.f64 	%fd300, %fd38, %fd398, %fd299;
	fma.rn.f64 	%fd301, %fd47, %fd397, %fd300;
	fma.rn.f64 	%fd302, %fd56, %fd396, %fd301;
	fma.rn.f64 	%fd303, %fd65, %fd69, %fd302;
	fma.rn.f64 	%fd304, %fd74, %fd269, %fd303;
	st.shared.f64 	[%r9+32], %fd304;
	bar.sync 	0;
	@%p11 bra 	$L__BB108_22;
	ld.shared.f64 	%fd305, [%r8];
	ld.shared.f64 	%fd306, [%r8+56];
	ld.shared.f64 	%fd307, [%r8+112];
	ld.shared.f64 	%fd308, [%r8+168];
	ld.shared.f64 	%fd309, [%r8+224];
	ld.shared.f64 	%fd310, [%r8+280];
	ld.shared.f64 	%fd311, [%r8+336];
	fma.rn.f64 	%fd312, %fd16, %fd305, 0d0000000000000000;
	fma.rn.f64 	%fd313, %fd25, %fd306, %fd312;
	fma.rn.f64 	%fd314, %fd34, %fd307, %fd313;
	fma.rn.f64 	%fd315, %fd43, %fd308, %fd314;
	fma.rn.f64 	%fd316, %fd52, %fd309, %fd315;
	fma.rn.f64 	%fd317, %fd61, %fd310, %fd316;
	fma.rn.f64 	%fd318, %fd70, %fd311, %fd317;
	st.shared.f64 	[%r8], %fd318;
	fma.rn.f64 	%fd319, %fd17, %fd305, 0d0000000000000000;
	fma.rn.f64 	%fd320, %fd26, %fd306, %fd319;
	fma.rn.f64 	%fd321, %fd35, %fd307, %fd320;
	fma.rn.f64 	%fd322, %fd44, %fd308, %fd321;
	fma.rn.f64 	%fd323, %fd53, %fd309, %fd322;
	fma.rn.f64 	%fd324, %fd62, %fd310, %fd323;
	fma.rn.f64 	%fd325, %fd71, %fd311, %fd324;
	st.shared.f64 	[%r8+56], %fd325;
	fma.rn.f64 	%fd326, %fd18, %fd305, 0d0000000000000000;
	fma.rn.f64 	%fd327, %fd27, %fd306, %fd326;
	fma.rn.f64 	%fd328, %fd36, %fd307, %fd327;
	fma.rn.f64 	%fd329, %fd45, %fd308, %fd328;
	fma.rn.f64 	%fd330, %fd54, %fd309, %fd329;
	fma.rn.f64 	%fd331, %fd63, %fd310, %fd330;
	fma.rn.f64 	%fd332, %fd72, %fd311, %fd331;
	st.shared.f64 	[%r8+112], %fd332;
	fma.rn.f64 	%fd333, %fd19, %fd305, 0d0000000000000000;
	fma.rn.f64 	%fd334, %fd28, %fd306, %fd333;
	fma.rn.f64 	%fd335, %fd37, %fd307, %fd334;
	fma.rn.f64 	%fd336, %fd46, %fd308, %fd335;
	fma.rn.f64 	%fd337, %fd55, %fd309, %fd336;
	fma.rn.f64 	%fd338, %fd64, %fd310, %fd337;
	fma.rn.f64 	%fd339, %fd73, %fd311, %fd338;
	st.shared.f64 	[%r8+168], %fd339;
	fma.rn.f64 	%fd340, %fd20, %fd305, 0d0000000000000000;
	fma.rn.f64 	%fd341, %fd29, %fd306, %fd340;
	fma.rn.f64 	%fd342, %fd38, %fd307, %fd341;
	fma.rn.f64 	%fd343, %fd47, %fd308, %fd342;
	fma.rn.f64 	%fd344, %fd56, %fd309, %fd343;
	fma.rn.f64 	%fd345, %fd65, %fd310, %fd344;
	fma.rn.f64 	%fd346, %fd74, %fd311, %fd345;
	st.shared.f64 	[%r8+224], %fd346;
$L__BB108_22:
	mov.u32 	%r60, %tid.x;
	setp.gt.u32 	%p12, %r60, 24;
	bar.sync 	0;
	@%p12 bra 	$L__BB108_24;
	ld.shared.f64 	%fd347, [%r7];
	ld.shared.f64 	%fd348, [%r7+392];
	ld.shared.f64 	%fd349, [%r7+784];
	ld.shared.f64 	%fd350, [%r7+1176];
	ld.shared.f64 	%fd351, [%r7+1568];
	ld.shared.f64 	%fd352, [%r7+1960];
	ld.shared.f64 	%fd353, [%r7+2352];
	fma.rn.f64 	%fd354, %fd16, %fd347, 0d0000000000000000;
	fma.rn.f64 	%fd355, %fd25, %fd348, %fd354;
	fma.rn.f64 	%fd356, %fd34, %fd349, %fd355;
	fma.rn.f64 	%fd357, %fd43, %fd350, %fd356;
	fma.rn.f64 	%fd358, %fd52, %fd351, %fd357;
	fma.rn.f64 	%fd359, %fd61, %fd352, %fd358;
	fma.rn.f64 	%fd400, %fd70, %fd353, %fd359;
	fma.rn.f64 	%fd360, %fd17, %fd347, 0d0000000000000000;
	fma.rn.f64 	%fd361, %fd26, %fd348, %fd360;
	fma.rn.f64 	%fd362, %fd35, %fd349, %fd361;
	fma.rn.f64 	%fd363, %fd44, %fd350, %fd362;
	fma.rn.f64 	%fd364, %fd53, %fd351, %fd363;
	fma.rn.f64 	%fd365, %fd62, %fd352, %fd364;
	fma.rn.f64 	%fd399, %fd71, %fd353, %fd365;
	fma.rn.f64 	%fd366, %fd18, %fd347, 0d0000000000000000;
	fma.rn.f64 	%fd367, %fd27, %fd348, %fd366;
	fma.rn.f64 	%fd368, %fd36, %fd349, %fd367;
	fma.rn.f64 	%fd369, %fd45, %fd350, %fd368;
	fma.rn.f64 	%fd370, %fd54, %fd351, %fd369;
	fma.rn.f64 	%fd371, %fd63, %fd352, %fd370;
	fma.rn.f64 	%fd398, %fd72, %fd353, %fd371;
	fma.rn.f64 	%fd372, %fd19, %fd347, 0d0000000000000000;
	fma.rn.f64 	%fd373, %fd28, %fd348, %fd372;
	fma.rn.f64 	%fd374, %fd37, %fd349, %fd373;
	fma.rn.f64 	%fd375, %fd46, %fd350, %fd374;
	fma.rn.f64 	%fd376, %fd55, %fd351, %fd375;
	fma.rn.f64 	%fd377, %fd64, %fd352, %fd376;
	fma.rn.f64 	%fd397, %fd73, %fd353, %fd377;
	fma.rn.f64 	%fd378, %fd20, %fd347, 0d0000000000000000;
	fma.rn.f64 	%fd379, %fd29, %fd348, %fd378;
	fma.rn.f64 	%fd380, %fd38, %fd349, %fd379;
	fma.rn.f64 	%fd381, %fd47, %fd350, %fd380;
	fma.rn.f64 	%fd382, %fd56, %fd351, %fd381;
	fma.rn.f64 	%fd383, %fd65, %fd352, %fd382;
	fma.rn.f64 	%fd396, %fd74, %fd353, %fd383;
$L__BB108_24:
	ld.param.u32 	%r72, [_Z40massMatrixMultiplyMonolithicGlobalKernelILi5ELi7ELi2EEviPKdS1_S1_S1_Pd_param_0];
	mov.u32 	%r10, %tid.x;
	setp.gt.u32 	%p13, %r10, 24;
	mov.u32 	%r61, %ctaid.x;
	shl.b32 	%r62, %r61, 1;
	mov.u32 	%r63, %tid.y;
	add.s32 	%r11, %r62, %r63;
	setp.ge.s32 	%p14, %r11, %r72;
	bar.sync 	0;
	or.pred  	%p15, %p13, %p14;
	@%p15 bra 	$L__BB108_26;
	ld.param.u64 	%rd34, [_Z40massMatrixMultiplyMonolithicGlobalKernelILi5ELi7ELi2EEviPKdS1_S1_S1_Pd_param_5];
	mad.lo.s32 	%r64, %r11, 125, %r10;
	cvta.to.global.u64 	%rd24, %rd34;
	mul.wide.s32 	%rd25, %r64, 8;
	add.s64 	%rd26, %rd24, %rd25;
	st.global.f64 	[%rd26], %fd400;
	st.global.f64 	[%rd26+200], %fd399;
	st.global.f64 	[%rd26+400], %fd398;
	st.global.f64 	[%rd26+600], %fd397;
	st.global.f64 	[%rd26+800], %fd396;
$L__BB108_26:
	ret;

}
	// .globl	_Z42massMatrixMultiplyMonolithicConstantKernelILi5ELi7ELi2EEviPKdS1_S1_S1_Pd
.visible .entry _Z42massMatrixMultiplyMonolithicConstantKernelILi5ELi7ELi2EEviPKdS1_S1_S1_Pd(
	.param .u32 _Z42massMatrixMultiplyMonolithicConstantKernelILi5ELi7ELi2EEviPKdS1_S1_S1_Pd_param_0,
	.param .u64 .ptr .align 1 _Z42massMatrixMultiplyMonolithicConstantKernelILi5ELi7ELi2EEviPKdS1_S1_S1_Pd_param_1,
	.param .u64 .ptr .align 1 _Z42massMatrixMultiplyMonolithicConstantKernelILi5ELi7ELi2EEviPKdS1_S1_S1_Pd_param_2,
	.param .u64 .ptr .align 1 _Z42massMatrixMultiplyMonolithicConstantKernelILi5ELi7ELi2EEviPKdS1_S1_S1_Pd_param_3,
	.param .u64 .ptr .align 1 _Z42massMatrixMultiplyMonolithicConstantKernelILi5ELi7ELi2EEviPKdS1_S1_S1_Pd_param_4,
	.param .u64 .ptr .align 1 _Z42massMatrixMultiplyMonolithicConstantKernelILi5ELi7ELi2EEviPKdS1_S1_S1_Pd_param_5
)
{
	.reg .pred 	%p<16>;
	.reg .b16 	%rs<11>;
	.reg .b32 	%r<29>;
	.reg .b64 	%rd<23>;
	.reg .b64 	%fd<433>;
	// demoted variable
	.shared .align 8 .b8 _ZZ42massMatrixMultiplyMonolithicConstantKernelILi5ELi7ELi2EEviPKdS1_S1_S1_PdE6s_tmp1[5488];
	ld.param.u32 	%r10, [_Z42massMatrixMultiplyMonolithicConstantKernelILi5ELi7ELi2EEviPKdS1_S1_S1_Pd_param_0];
	ld.param.u64 	%rd3, [_Z42massMatrixMultiplyMonolithicConstantKernelILi5ELi7ELi2EEviPKdS1_S1_S1_Pd_param_4];
	mov.u32 	%r1, %tid.x;
	mov.u32 	%r2, %tid.y;
	mov.u32 	%r11, %ctaid.x;
	shl.b32 	%r12, %r11, 1;
	add.s32 	%r3, %r12, %r2;
	cvt.u16.u32 	%rs1, %r1;
	mul.hi.u16 	%rs3, %rs1, 13108;
	mul.lo.s16 	%rs4, %rs3, 5;
	sub.s16 	%rs2, %rs1, %rs4;
	setp.ge.s32 	%p1, %r3, %r10;
	@%p1 bra 	$L__BB109_2;
	cvta.to.global.u64 	%rd5, %rd3;
	mad.lo.s32 	%r13, %r3, 125, %r1;
	mul.wide.s32 	%rd6, %r13, 8;
	add.s64 	%rd7, %rd5, %rd6;
	ld.global.nc.f64 	%fd420, [%rd7];
	ld.global.nc.f64 	%fd419, [%rd7+200];
	ld.global.nc.f64 	%fd418, [%rd7+400];
	ld.global.nc.f64 	%fd417, [%rd7+600];
	ld.global.nc.f64 	%fd416, [%rd7+800];
$L__BB109_2:
	bar.sync 	0;
	setp.gt.u32 	%p2, %r1, 24;
	ld.const.f64 	%fd11, [const_DofToQuad];
	ld.const.f64 	%fd12, [const_DofToQuad+8];
	ld.const.f64 	%fd13, [const_DofToQuad+16];
	ld.const.f64 	%fd14, [const_DofToQuad+24];
	ld.const.f64 	%fd15, [const_DofToQuad+32];
	mov.u32 	%r14, _ZZ42massMatrixMultiplyMonolithicConstantKernelILi5ELi7ELi2EEviPKdS1_S1_S1_PdE6s_tmp1;
	mad.lo.s32 	%r4, %r2, 2744, %r14;
	mul.lo.s16 	%rs6, %rs1, 205;
	shr.u16 	%rs7, %rs6, 10;
	cvt.u32.u16 	%r5, %rs7;
	mul.wide.u16 	%r15, %rs7, 56;
	add.s32 	%r6, %r4, %r15;
	mul.wide.u16 	%r16, %rs2, 8;
	add.s32 	%r7, %r6, %r16;
	@%p2 bra 	$L__BB109_4;
	fma.rn.f64 	%fd82, %fd11, %fd420, 0d0000000000000000;
	fma.rn.f64 	%fd83, %fd12, %fd419, %fd82;
	fma.rn.f64 	%fd84, %fd13, %fd418, %fd83;
	fma.rn.f64 	%fd85, %fd14, %fd417, %fd84;
	fma.rn.f64 	%fd86, %fd15, %fd416, %fd85;
	st.shared.f64 	[%r7], %fd86;
	ld.const.f64 	%fd87, [const_DofToQuad+40];
	fma.rn.f64 	%fd88, %fd87, %fd420, 0d0000000000000000;
	ld.const.f64 	%fd89, [const_DofToQuad+48];
	fma.rn.f64 	%fd90, %fd89, %fd419, %fd88;
	ld.const.f64 	%fd91, [const_DofToQuad+56];
	fma.rn.f64 	%fd92, %fd91, %fd418, %fd90;
	ld.const.f64 	%fd93, [const_DofToQuad+64];
	fma.rn.f64 	%fd94, %fd93, %fd417, %fd92;
	ld.const.f64 	%fd95, [const_DofToQuad+72];
	fma.rn.f64 	%fd96, %fd95, %fd416, %fd94;
	st.shared.f64 	[%r7+392], %fd96;
	ld.const.f64 	%fd97, [const_DofToQuad+80];
	fma.rn.f64 	%fd98, %fd97, %fd420, 0d0000000000000000;
	ld.const.f64 	%fd99, [const_DofToQuad+88];
	fma.rn.f64 	%fd100, %fd99, %fd419, %fd98;
	ld.const.f64 	%fd101, [const_DofToQuad+96];
	fma.rn.f64 	%fd102, %fd101, %fd418, %fd100;
	ld.const.f64 	%fd103, [const_DofToQuad+104];
	fma.rn.f64 	%fd104, %fd103, %fd417, %fd102;
	ld.const.f64 	%fd105, [const_DofToQuad+112];
	fma.rn.f64 	%fd106, %fd105, %fd416, %fd104;
	st.shared.f64 	[%r7+784], %fd106;
	ld.const.f64 	%fd107, [const_DofToQuad+120];
	fma.rn.f64 	%fd108, %fd107, %fd420, 0d0000000000000000;
	ld.const.f64 	%fd109, [const_DofToQuad+128];
	fma.rn.f64 	%fd110, %fd109, %fd419, %fd108;
	ld.const.f64 	%fd111, [const_DofToQuad+136];
	fma.rn.f64 	%fd112, %fd111, %fd418, %fd110;
	ld.const.f64 	%fd113, [const_DofToQuad+144];
	fma.rn.f64 	%fd114, %fd113, %fd417, %fd112;
	ld.const.f64 	%fd115, [const_DofToQuad+152];
	fma.rn.f64 	%fd116, %fd115, %fd416, %fd114;
	st.shared.f64 	[%r7+1176], %fd116;
	ld.const.f64 	%fd117, [const_DofToQuad+160];
	fma.rn.f64 	%fd118, %fd117, %fd420, 0d0000000000000000;
	ld.const.f64 	%fd119, [const_DofToQuad+168];
	fma.rn.f64 	%fd120, %fd119, %fd419, %fd118;
	ld.const.f64 	%fd121, [const_DofToQuad+176];
	fma.rn.f64 	%fd122, %fd121, %fd418, %fd120;
	ld.const.f64 	%fd123, [const_DofToQuad+184];
	fma.rn.f64 	%fd124, %fd123, %fd417, %fd122;
	ld.const.f64 	%fd125, [const_DofToQuad+192];
	fma.rn.f64 	%fd126, %fd125, %fd416, %fd124;
	st.shared.f64 	[%r7+1568], %fd126;
	ld.const.f64 	%fd127, [const_DofToQuad+200];
	fma.rn.f64 	%fd128, %fd127, %fd420, 0d0000000000000000;
	ld.const.f64 	%fd129, [const_DofToQuad+208];
	fma.rn.f64 	%fd130, %fd129, %fd419, %fd128;
	ld.const.f64 	%fd131, [const_DofToQuad+216];
	fma.rn.f64 	%fd132, %fd131, %fd418, %fd130;
	ld.const.f64 	%fd133, [const_DofToQuad+224];
	fma.rn.f64 	%fd134, %fd133, %fd417, %fd132;
	ld.const.f64 	%fd135, [const_DofToQuad+232];
	fma.rn.f64 	%fd136, %fd135, %fd416, %fd134;
	st.shared.f64 	[%r7+1960], %fd136;
	ld.const.f64 	%fd137, [const_DofToQuad+240];
	fma.rn.f64 	%fd138, %fd137, %fd420, 0d0000000000000000;
	ld.const.f64 	%fd139, [const_DofToQuad+248];
	fma.rn.f64 	%fd140, %fd139, %fd419, %fd138;
	ld.const.f64 	%fd141, [const_DofToQuad+256];
	fma.rn.f64 	%fd142, %fd141, %fd418, %fd140;
	ld.const.f64 	%fd143, [const_DofToQuad+264];
	fma.rn.f64 	%fd144, %fd143, %fd417, %fd142;
	ld.const.f64 	%fd145, [const_DofToQuad+272];
	fma.rn.f64 	%fd146, %fd145, %fd416, %fd144;
	st.shared.f64 	[%r7+2352], %fd146;
$L__BB109_4:
	bar.sync 	0;
	setp.gt.u32 	%p3, %r1, 34;
	mad.lo.s32 	%r17, %r5, 336, %r6;
	add.s32 	%r8, %r17, %r16;
	@%p3 bra 	$L__BB109_6;
	ld.shared.f64 	%fd147, [%r8];
	ld.shared.f64 	%fd148, [%r8+56];
	ld.shared.f64 	%fd149, [%r8+112];
	ld.shared.f64 	%fd150, [%r8+168];
	ld.shared.f64 	%fd151, [%r8+224];
	fma.rn.f64 	%fd152, %fd11, %fd147, 0d0000000000000000;
	fma.rn.f64 	%fd153, %fd12, %fd148, %fd152;
	fma.rn.f64 	%fd154, %fd13, %fd149, %fd153;
	fma.rn.f64 	%fd155, %fd14, %fd150, %fd154;
	fma.rn.f64 	%fd156, %fd15, %fd151, %fd155;
	st.shared.f64 	[%r8], %fd156;
	ld.const.f64 	%fd157, [const_DofToQuad+40];
	fma.rn.f64 	%fd158, %fd157, %fd147, 0d0000000000000000;
	ld.const.f64 	%fd159, [const_DofToQuad+48];
	fma.rn.f64 	%fd160, %fd159, %fd148, %fd158;
	ld.const.f64 	%fd161, [const_DofToQuad+56];
	fma.rn.f64 	%fd162, %fd161, %fd149, %fd160;
	ld.const.f64 	%fd163, [const_DofToQuad+64];
	fma.rn.f64 	%fd164, %fd163, %fd150, %fd162;
	ld.const.f64 	%fd165, [const_DofToQuad+72];
	fma.rn.f64 	%fd166, %fd165, %fd151, %fd164;
	st.shared.f64 	[%r8+56], %fd166;
	ld.const.f64 	%fd167, [const_DofToQuad+80];
	fma.rn.f64 	%fd168, %fd167, %fd147, 0d0000000000000000;
	ld.const.f64 	%fd169, [const_DofToQuad+88];
	fma.rn.f64 	%fd170, %fd169, %fd148, %fd168;
	ld.const.f64 	%fd171, [const_DofToQuad+96];
	fma.rn.f64 	%fd172, %fd171, %fd149, %fd170;
	ld.const.f64 	%fd173, [const_DofToQuad+104];
	fma.rn.f64 	%fd174, %fd173, %fd150, %fd172;
	ld.const.f64 	%fd175, [const_DofToQuad+112];
	fma.rn.f64 	%fd176, %fd175, %fd151, %fd174;
	st.shared.f64 	[%r8+112], %fd176;
	ld.const.f64 	%fd177, [const_DofToQuad+120];
	fma.rn.f64 	%fd178, %fd177, %fd147, 0d0000000000000000;
	ld.const.f64 	%fd179, [const_DofToQuad+128];
	fma.rn.f64 	%fd180, %fd179, %fd148, %fd178;
	ld.const.f64 	%fd181, [const_DofToQuad+136];
	fma.rn.f64 	%fd182, %fd181, %fd149, %fd180;
	ld.const.f64 	%fd183, [const_DofToQuad+144];
	fma.rn.f64 	%fd184, %fd183, %fd150, %fd182;
	ld.const.f64 	%fd185, [const_DofToQuad+152];
	fma.rn.f64 	%fd186, %fd185, %fd151, %fd184;
	st.shared.f64 	[%r8+168], %fd186;
	ld.const.f64 	%fd187, [const_DofToQuad+160];
	fma.rn.f64 	%fd188, %fd187, %fd147, 0d0000000000000000;
	ld.const.f64 	%fd189, [const_DofToQuad+168];
	fma.rn.f64 	%fd190, %fd189, %fd148, %fd188;
	ld.const.f64 	%fd191, [const_DofToQuad+176];
	fma.rn.f64 	%fd192, %fd191, %fd149, %fd190;
	ld.const.f64 	%fd193, [const_DofToQuad+184];
	fma.rn.f64 	%fd194, %fd193, %fd150, %fd192;
	ld.const.f64 	%fd195, [const_DofToQuad+192];
	fma.rn.f64 	%fd196, %fd195, %fd151, %fd194;
	st.shared.f64 	[%r8+224], %fd196;
	ld.const.f64 	%fd197, [const_DofToQuad+200];
	fma.rn.f64 	%fd198, %fd197, %fd147, 0d0000000000000000;
	ld.const.f64 	%fd199, [const_DofToQuad+208];
	fma.rn.f64 	%fd200, %fd199, %fd148, %fd198;
	ld.const.f64 	%fd201, [const_DofToQuad+216];
	fma.rn.f64 	%fd202, %fd201, %fd149, %fd200;
	ld.const.f64 	%fd203, [const_DofToQuad+224];
	fma.rn.f64 	%fd204, %fd203, %fd150, %fd202;
	ld.const.f64 	%fd205, [const_DofToQuad+232];
	fma.rn.f64 	%fd206, %fd205, %fd151, %fd204;
	st.shared.f64 	[%r8+280], %fd206;
	ld.const.f64 	%fd207, [const_DofToQuad+240];
	fma.rn.f64 	%fd208, %fd207, %fd147, 0d0000000000000000;
	ld.const.f64 	%fd209, [const_DofToQuad+248];
	fma.rn.f64 	%fd210, %fd209, %fd148, %fd208;
	ld.const.f64 	%fd211, [const_DofToQuad+256];
	fma.rn.f64 	%fd212, %fd211, %fd149, %fd210;
	ld.const.f64 	%fd213, [const_DofToQuad+264];
	fma.rn.f64 	%fd214, %fd213, %fd150, %fd212;
	ld.const.f64 	%fd215, [const_DofToQuad+272];
	fma.rn.f64 	%fd216, %fd215, %fd151, %fd214;
	st.shared.f64 	[%r8+336], %fd216;
$L__BB109_6:
	ld.param.u64 	%rd19, [_Z42massMatrixMultiplyMonolithicConstantKernelILi5ELi7ELi2EEviPKdS1_S1_S1_Pd_param_1];
	setp.ge.s32 	%p4, %r3, %r10;
	bar.sync 	0;
	mul.hi.u16 	%rs8, %rs1, 9363;
	mul.lo.s16 	%rs9, %rs8, 7;
	sub.s16 	%rs10, %rs1, %rs9;
	mul.wide.u16 	%r19, %rs8, 392;
	add.s32 	%r20, %r4, %r19;
	mul.wide.u16 	%r21, %rs10, 56;
	add.s32 	%r9, %r20, %r21;
	ld.shared.f64 	%fd16, [%r9];
	ld.shared.f64 	%fd17, [%r9+8];
	ld.shared.f64 	%fd18, [%r9+16];
	ld.shared.f64 	%fd19, [%r9+24];
	ld.shared.f64 	%fd20, [%r9+32];
	mul.lo.s32 	%r22, %r3, 343;
	mad.lo.s32 	%r23, %r1, 7, %r22;
	fma.rn.f64 	%fd218, %fd11, %fd16, 0d0000000000000000;
	fma.rn.f64 	%fd219, %fd12, %fd17, %fd218;
	fma.rn.f64 	%fd220, %fd13, %fd18, %fd219;
	fma.rn.f64 	%fd221, %fd14, %fd19, %fd220;
	fma.rn.f64 	%fd21, %fd15, %fd20, %fd221;
	cvta.to.global.u64 	%rd8, %rd19;
	mul.wide.s32 	%rd9, %r23, 8;
	add.s64 	%rd1, %rd8, %rd9;
	mov.f64 	%fd421, 0d0000000000000000;
	@%p4 bra 	$L__BB109_8;
	ld.global.nc.f64 	%fd421, [%rd1];
$L__BB109_8:
	setp.ge.s32 	%p5, %r3, %r10;
	mul.f64 	%fd432, %fd21, %fd421;
	ld.const.f64 	%fd223, [const_DofToQuad+40];
	fma.rn.f64 	%fd224, %fd223, %fd16, 0d0000000000000000;
	ld.const.f64 	%fd25, [const_DofToQuad+48];
	fma.rn.f64 	%fd225, %fd25, %fd17, %fd224;
	ld.const.f64 	%fd26, [const_DofToQuad+56];
	fma.rn.f64 	%fd226, %fd26, %fd18, %fd225;
	ld.const.f64 	%fd227, [const_DofToQuad+64];
	fma.rn.f64 	%fd228, %fd227, %fd19, %fd226;
	ld.const.f64 	%fd229, [const_DofToQuad+72];
	fma.rn.f64 	%fd27, %fd229, %fd20, %fd228;
	mov.f64 	%fd422, 0d0000000000000000;
	@%p5 bra 	$L__BB109_10;
	ld.global.nc.f64 	%fd422, [%rd1+8];
$L__BB109_10:
	setp.ge.s32 	%p6, %r3, %r10;
	mul.f64 	%fd431, %fd27, %fd422;
	ld.const.f64 	%fd31, [const_DofToQuad+80];
	fma.rn.f64 	%fd231, %fd31, %fd16, 0d0000000000000000;
	ld.const.f64 	%fd32, [const_DofToQuad+88];
	fma.rn.f64 	%fd232, %fd32, %fd17, %fd231;
	ld.const.f64 	%fd33, [const_DofToQuad+96];
	fma.rn.f64 	%fd233, %fd33, %fd18, %fd232;
	ld.const.f64 	%fd234, [const_DofToQuad+104];
	fma.rn.f64 	%fd235, %fd234, %fd19, %fd233;
	ld.const.f64 	%fd236, [const_DofToQuad+112];
	fma.rn.f64 	%fd34, %fd236, %fd20, %fd235;
	mov.f64 	%fd423, 0d0000000000000000;
	@%p6 bra 	$L__BB109_12;
	ld.global.nc.f64 	%fd423, [%rd1+16];
$L__BB109_12:
	setp.ge.s32 	%p7, %r3, %r10;
	mul.f64 	%fd430, %fd34, %fd423;
	ld.const.f64 	%fd38, [const_DofToQuad+120];
	fma.rn.f64 	%fd238, %fd38, %fd16, 0d0000000000000000;
	ld.const.f64 	%fd39, [const_DofToQuad+128];
	fma.rn.f64 	%fd239, %fd39, %fd17, %fd238;
	ld.const.f64 	%fd240, [const_DofToQuad+136];
	fma.rn.f64 	%fd241, %fd240, %fd18, %fd239;
	ld.const.f64 	%fd242, [const_DofToQuad+144];
	fma.rn.f64 	%fd243, %fd242, %fd19, %fd241;
	ld.const.f64 	%fd40, [const_DofToQuad+152];
	fma.rn.f64 	%fd41, %fd40, %fd20, %fd243;
	mov.f64 	%fd424, 0d0000000000000000;
	@%p7 bra 	$L__BB109_14;
	ld.global.nc.f64 	%fd424, [%rd1+24];
$L__BB109_14:
	setp.ge.s32 	%p8, %r3, %r10;
	mul.f64 	%fd429, %fd41, %fd424;
	ld.const.f64 	%fd45, [const_DofToQuad+160];
	fma.rn.f64 	%fd245, %fd45, %fd16, 0d0000000000000000;
	ld.const.f64 	%fd46, [const_DofToQuad+168];
	fma.rn.f64 	%fd246, %fd46, %fd17, %fd245;
	ld.const.f64 	%fd47, [const_DofToQuad+176];
	fma.rn.f64 	%fd247, %fd47, %fd18, %fd246;
	ld.const.f64 	%fd48, [const_DofToQuad+184];
	fma.rn.f64 	%fd248, %fd48, %fd19, %fd247;
	ld.const.f64 	%fd49, [const_DofToQuad+192];
	fma.rn.f64 	%fd50, %fd49, %fd20, %fd248;
	mov.f64 	%fd425, 0d0000000000000000;
	@%p8 bra 	$L__BB109_16;
	ld.global.nc.f64 	%fd425, [%rd1+32];
$L__BB109_16:
	mul.f64 	%fd428, %fd50, %fd425;
	ld.const.f64 	%fd54, [const_DofToQuad+200];
	fma.rn.f64 	%fd250, %fd54, %fd16, 0d0000000000000000;
	ld.const.f64 	%fd55, [const_DofToQuad+208];
	fma.rn.f64 	%fd251, %fd55, %fd17, %fd250;
	ld.const.f64 	%fd56, [const_DofToQuad+216];
	fma.rn.f64 	%fd252, %fd56, %fd18, %fd251;
	ld.const.f64 	%fd57, [const_DofToQuad+224];
	fma.rn.f64 	%fd253, %fd57, %fd19, %fd252;
	ld.const.f64 	%fd58, [const_DofToQuad+232];
	fma.rn.f64 	%fd59, %fd58, %fd20, %fd253;
	mov.f64 	%fd426, 0d0000000000000000;
	@%p8 bra 	$L__BB109_18;
	ld.param.u64 	%rd20, [_Z42massMatrixMultiplyMonolithicConstantKernelILi5ELi7ELi2EEviPKdS1_S1_S1_Pd_param_1];
	cvta.to.global.u64 	%rd10, %rd20;
	mul.lo.s32 	%r24, %r3, 343;
	mad.lo.s32 	%r25, %r1, 7, %r24;
	mul.wide.s32 	%rd11, %r25, 8;
	add.s64 	%rd12, %rd10, %rd11;
	ld.global.nc.f64 	%fd426, [%rd12+40];
$L__BB109_18:
	mul.f64 	%fd62, %fd59, %fd426;
	ld.const.f64 	%fd63, [const_DofToQuad+240];
	fma.rn.f64 	%fd255, %fd63, %fd16, 0d0000000000000000;
	ld.const.f64 	%fd64, [const_DofToQuad+248];
	fma.rn.f64 	%fd256, %fd64, %fd17, %fd255;
	ld.const.f64 	%fd65, [const_DofToQuad+256];
	fma.rn.f64 	%fd257, %fd65, %fd18, %fd256;
	ld.const.f64 	%fd66, [const_DofToQuad+264];
	fma.rn.f64 	%fd258, %fd66, %fd19, %fd257;
	ld.const.f64 	%fd67, [const_DofToQuad+272];
	fma.rn.f64 	%fd68, %fd67, %fd20, %fd258;
	mov.f64 	%fd427, 0d0000000000000000;
	@%p8 bra 	$L__BB109_20;
	ld.param.u64 	%rd21, [_Z42massMatrixMultiplyMonolithicConstantKernelILi5ELi7ELi2EEviPKdS1_S1_S1_Pd_param_1];
	cvta.to.global.u64 	%rd13, %rd21;
	mul.lo.s32 	%r26, %r3, 343;
	mad.lo.s32 	%r27, %r1, 7, %r26;
	mul.wide.s32 	%rd14, %r27, 8;
	add.s64 	%rd15, %rd13, %rd14;
	ld.global.nc.f64 	%fd427, [%rd15+48];
$L__BB109_20:
	setp.gt.u32 	%p11, %r1, 34;
	mul.f64 	%fd259, %fd68, %fd427;
	ld.const.f64 	%fd260, [const_DofToQuad];
	fma.rn.f64 	%fd261, %fd260, %fd432, 0d0000000000000000;
	ld.const.f64 	%fd262, [const_DofToQuad+40];
	fma.rn.f64 	%fd263, %fd262, %fd431, %fd261;
	fma.rn.f64 	%fd264, %fd31, %fd430, %fd263;
	fma.rn.f64 	%fd265, %fd38, %fd429, %fd264;
	fma.rn.f64 	%fd266, %fd45, %fd428, %fd265;
	fma.rn.f64 	%fd267, %fd54, %fd62, %fd266;
	fma.rn.f64 	%fd268, %fd63, %fd259, %fd267;
	st.shared.f64 	[%r9], %fd268;
	ld.const.f64 	%fd269, [const_DofToQuad+8];
	fma.rn.f64 	%fd270, %fd269, %fd432, 0d0000000000000000;
	fma.rn.f64 	%fd271, %fd25, %fd431, %fd270;
	fma.rn.f64 	%fd272, %fd32, %fd430, %fd271;
	fma.rn.f64 	%fd273, %fd39, %fd429, %fd272;
	fma.rn.f64 	%fd274, %fd46, %fd428, %fd273;
	fma.rn.f64 	%fd275, %fd55, %fd62, %fd274;
	fma.rn.f64 	%fd276, %fd64, %fd259, %fd275;
	st.shared.f64 	[%r9+8], %fd276;
	ld.const.f64 	%fd277, [const_DofToQuad+16];
	fma.rn.f64 	%fd278, %fd277, %fd432, 0d0000000000000000;
	fma.rn.f64 	%fd279, %fd26, %fd431, %fd278;
	fma.rn.f64 	%fd280, %fd33, %fd430, %fd279;
	ld.const.f64 	%fd281, [const_DofToQuad+136];
	fma.rn.f64 	%fd282, %fd281, %fd429, %fd280;
	fma.rn.f64 	%fd283, %fd47, %fd428, %fd282;
	fma.rn.f64 	%fd284, %fd56, %fd62, %fd283;
	fma.rn.f64 	%fd285, %fd65, %fd259, %fd284;
	st.shared.f64 	[%r9+16], %fd285;
	ld.const.f64 	%fd286, [const_DofToQuad+24];
	fma.rn.f64 	%fd287, %fd286, %fd432, 0d0000000000000000;
	ld.const.f64 	%fd288, [const_DofToQuad+64];
	fma.rn.f64 	%fd289, %fd288, %fd431, %fd287;
	ld.const.f64 	%fd290, [const_DofToQuad+104];
	fma.rn.f64 	%fd291, %fd290, %fd430, %fd289;
	ld.const.f64 	%fd292, [const_DofToQuad+144];
	fma.rn.f64 	%fd293, %fd292, %fd429, %fd291;
	fma.rn.f64 	%fd294, %fd48, %fd428, %fd293;
	fma.rn.f64 	%fd295, %fd57, %fd62, %fd294;
	fma.rn.f64 	%fd296, %fd66, %fd259, %fd295;
	st.shared.f64 	[%r9+24], %fd296;
	ld.const.f64 	%fd297, [const_DofToQuad+32];
	fma.rn.f64 	%fd298, %fd297, %fd432, 0d0000000000000000;
	ld.const.f64 	%fd299, [const_DofToQuad+72];
	fma.rn.f64 	%fd300, %fd299, %fd431, %fd298;
	ld.const.f64 	%fd301, [const_DofToQuad+112];
	fma.rn.f64 	%fd302, %fd301, %fd430, %fd300;
	fma.rn.f64 	%fd303, %fd40, %fd429, %fd302;
	fma.rn.f64 	%fd304, %fd49, %fd428, %fd303;
	fma.rn.f64 	%fd305, %fd58, %fd62, %fd304;
	fma.rn.f64 	%fd306, %fd67, %fd259, %fd305;
	st.shared.f64 	[%r9+32], %fd306;
	bar.sync 	0;
	@%p11 bra 	$L__BB109_22;
	ld.shared.f64 	%fd307, [%r8];
	ld.shared.f64 	%fd308, [%r8+56];
	ld.shared.f64 	%fd309, [%r8+112];
	ld.shared.f64 	%fd310, [%r8+168];
	ld.shared.f64 	%fd311, [%r8+224];
	ld.shared.f64 	%fd312, [%r8+280];
	ld.shared.f64 	%fd313, [%r8+336];
	ld.const.f64 	%fd314, [const_DofToQuad];
	fma.rn.f64 	%fd315, %fd314, %fd307, 0d0000000000000000;
	ld.const.f64 	%fd316, [const_DofToQuad+40];
	fma.rn.f64 	%fd317, %fd316, %fd308, %fd315;
	fma.rn.f64 	%fd318, %fd31, %fd309, %fd317;
	fma.rn.f64 	%fd319, %fd38, %fd310, %fd318;
	fma.rn.f64 	%fd320, %fd45, %fd311, %fd319;
	fma.rn.f64 	%fd321, %fd54, %fd312, %fd320;
	fma.rn.f64 	%fd322, %fd63, %fd313, %fd321;
	st.shared.f64 	[%r8], %fd322;
	ld.const.f64 	%fd323, [const_DofToQuad+8];
	fma.rn.f64 	%fd324, %fd323, %fd307, 0d0000000000000000;
	fma.rn.f64 	%fd325, %fd25, %fd308, %fd324;
	fma.rn.f64 	%fd326, %fd32, %fd309, %fd325;
	ld.const.f64 	%fd327, [const_DofToQuad+128];
	fma.rn.f64 	%fd328, %fd327, %fd310, %fd326;
	fma.rn.f64 	%fd329, %fd46, %fd311, %fd328;
	fma.rn.f64 	%fd330, %fd55, %fd312, %fd329;
	fma.rn.f64 	%fd331, %fd64, %fd313, %fd330;
	st.shared.f64 	[%r8+56], %fd331;
	ld.const.f64 	%fd332, [const_DofToQuad+16];
	fma.rn.f64 	%fd333, %fd332, %fd307, 0d0000000000000000;
	ld.const.f64 	%fd334, [const_DofToQuad+56];
	fma.rn.f64 	%fd335, %fd334, %fd308, %fd333;
	ld.const.f64 	%fd336, [const_DofToQuad+96];
	fma.rn.f64 	%fd337, %fd336, %fd309, %fd335;
	ld.const.f64 	%fd338, [const_DofToQuad+136];
	fma.rn.f64 	%fd339, %fd338, %fd310, %fd337;
	fma.rn.f64 	%fd340, %fd47, %fd311, %fd339;
	fma.rn.f64 	%fd341, %fd56, %fd312, %fd340;
	fma.rn.f64 	%fd342, %fd65, %fd313, %fd341;
	st.shared.f64 	[%r8+112], %fd342;
	ld.const.f64 	%fd343, [const_DofToQuad+24];
	fma.rn.f64 	%fd344, %fd343, %fd307, 0d0000000000000000;
	ld.const.f64 	%fd345, [const_DofToQuad+64];
	fma.rn.f64 	%fd346, %fd345, %fd308, %fd344;
	ld.const.f64 	%fd347, [const_DofToQuad+104];
	fma.rn.f64 	%fd348, %fd347, %fd309, %fd346;
	ld.const.f64 	%fd349, [const_DofToQuad+144];
	fma.rn.f64 	%fd350, %fd349, %fd310, %fd348;
	fma.rn.f64 	%fd351, %fd48, %fd311, %fd350;
	fma.rn.f64 	%fd352, %fd57, %fd312, %fd351;
	fma.rn.f64 	%fd353, %fd66, %fd313, %fd352;
	st.shared.f64 	[%r8+168], %fd353;
	ld.const.f64 	%fd354, [const_DofToQuad+32];
	fma.rn.f64 	%fd355, %fd354, %fd307, 0d0000000000000000;
	ld.const.f64 	%fd356, [const_DofToQuad+72];
	fma.rn.f64 	%fd357, %fd356, %fd308, %fd355;
	ld.const.f64 	%fd358, [const_DofToQuad+112];
	fma.rn.f64 	%fd359, %fd358, %fd309, %fd357;
	fma.rn.f64 	%fd360, %fd40, %fd310, %fd359;
	fma.rn.f64 	%fd361, %fd49, %fd311, %fd360;
	fma.rn.f64 	%fd362, %fd58, %fd312, %fd361;
	fma.rn.f64 	%fd363, %fd67, %fd313, %fd362;
	st.shared.f64 	[%r8+224], %fd363;
$L__BB109_22:
	setp.gt.u32 	%p12, %r1, 24;
	bar.sync 	0;
	@%p12 bra 	$L__BB109_24;
	ld.shared.f64 	%fd364, [%r7];
	ld.shared.f64 	%fd365, [%r7+392];
	ld.shared.f64 	%fd366, [%r7+784];
	ld.shared.f64 	%fd367, [%r7+1176];
	ld.shared.f64 	%fd368, [%r7+1568];
	ld.shared.f64 	%fd369, [%r7+1960];
	ld.shared.f64 	%fd370, [%r7+2352];
	ld.const.f64 	%fd371, [const_DofToQuad];
	fma.rn.f64 	%fd372, %fd371, %fd364, 0d0000000000000000;
	ld.const.f64 	%fd373, [const_DofToQuad+40];
	fma.rn.f64 	%fd374, %fd373, %fd365, %fd372;
	fma.rn.f64 	%fd375, %fd31, %fd366, %fd374;
	fma.rn.f64 	%fd376, %fd38, %fd367, %fd375;
	fma.rn.f64 	%fd377, %fd45, %fd368, %fd376;
	fma.rn.f64 	%fd378, %fd54, %fd369, %fd377;
	fma.rn.f64 	%fd432, %fd63, %fd370, %fd378;
	ld.const.f64 	%fd379, [const_DofToQuad+8];
	fma.rn.f64 	%fd380, %fd379, %fd364, 0d0000000000000000;
	fma.rn.f64 	%fd381, %fd25, %fd365, %fd380;
	fma.rn.f64 	%fd382, %fd32, %fd366, %fd381;
	ld.const.f64 	%fd383, [const_DofToQuad+128];
	fma.rn.f64 	%fd384, %fd383, %fd367, %fd382;
	fma.rn.f64 	%fd385, %fd46, %fd368, %fd384;
	fma.rn.f64 	%fd386, %fd55, %fd369, %fd385;
	fma.rn.f64 	%fd431, %fd64, %fd370, %fd386;
	ld.const.f64 	%fd387, [const_DofToQuad+16];
	fma.rn.f64 	%fd388, %fd387, %fd364, 0d0000000000000000;
	ld.const.f64 	%fd389, [const_DofToQuad+56];
	fma.rn.f64 	%fd390, %fd389, %fd365, %fd388;
	ld.const.f64 	%fd391, [const_DofToQuad+96];
	fma.rn.f64 	%fd392, %fd391, %fd366, %fd390;
	ld.const.f64 	%fd393, [const_DofToQuad+136];
	fma.rn.f64 	%fd394, %fd393, %fd367, %fd392;
	fma.rn.f64 	%fd395, %fd47, %fd368, %fd394;
	fma.rn.f64 	%fd396, %fd56, %fd369, %fd395;
	fma.rn.f64 	%fd430, %fd65, %fd370, %fd396;
	ld.const.f64 	%fd397, [const_DofToQuad+24];
	fma.rn.f64 	%fd398, %fd397, %fd364, 0d0000000000000000;
	ld.const.f64 	%fd399, [const_DofToQuad+64];
	fma.rn.f64 	%fd400, %fd399, %fd365, %fd398;
	ld.const.f64 	%fd401, [const_DofToQuad+104];
	fma.rn.f64 	%fd402, %fd401, %fd366, %fd400;
	ld.const.f64 	%fd403, [const_DofToQuad+144];
	fma.rn.f64 	%fd404, %fd403, %fd367, %fd402;
	fma.rn.f64 	%fd405, %fd48, %fd368, %fd404;
	fma.rn.f64 	%fd406, %fd57, %fd369, %fd405;
	fma.rn.f64 	%fd429, %fd66, %fd370, %fd406;
	ld.const.f64 	%fd407, [const_DofToQuad+32];
	fma.rn.f64 	%fd408, %fd407, %fd364, 0d0000000000000000;
	ld.const.f64 	%fd409, [const_DofToQuad+72];
	fma.rn.f64 	%fd410, %fd409, %fd365, %fd408;
	ld.const.f64 	%fd411, [const_DofToQuad+112];
	fma.rn.f64 	%fd412, %fd411, %fd366, %fd410;
	fma.rn.f64 	%fd413, %fd40, %fd367, %fd412;
	fma.rn.f64 	%fd414, %fd49, %fd368, %fd413;
	fma.rn.f64 	%fd415, %fd58, %fd369, %fd414;
	fma.rn.f64 	%fd428, %fd67, %fd370, %fd415;
$L__BB109_24:
	setp.gt.u32 	%p13, %r1, 24;
	setp.ge.s32 	%p14, %r3, %r10;
	bar.sync 	0;
	or.pred  	%p15, %p13, %p14;
	@%p15 bra 	$L__BB109_26;
	ld.param.u64 	%rd22, [_Z42massMatrixMultiplyMonolithicConstantKernelILi5ELi7ELi2EEviPKdS1_S1_S1_Pd_param_5];
	mad.lo.s32 	%r28, %r3, 125, %r1;
	cvta.to.global.u64 	%rd16, %rd22;
	mul.wide.s32 	%rd17, %r28, 8;
	add.s64 	%rd18, %rd16, %rd17;
	st.global.f64 	[%rd18], %fd432;
	st.global.f64 	[%rd18+200], %fd431;
	st.global.f64 	[%rd18+400], %fd430;
	st.global.f64 	[%rd18+600], %fd429;
	st.global.f64 	[%rd18+800], %fd428;
$L__BB109_26:
	ret;

}
	// .globl	_Z32massMatrixMultiplyRegisterKernelILi5ELi8ELi1EEviPKdS1_S1_S1_Pd
.visible .entry _Z32massMatrixMultiplyRegisterKernelILi5ELi8ELi1EEviPKdS1_S1_S1_Pd(
	.param .u32 _Z32massMatrixMultiplyRegisterKernelILi5ELi8ELi1EEviPKdS1_S1_S1_Pd_param_0,
	.param .u64 .ptr .align 1 _Z32massMatrixMultiplyRegisterKernelILi5ELi8ELi1EEviPKdS1_S1_S1_Pd_param_1,
	.param .u64 .ptr .align 1 _Z32massMatrixMultiplyRegisterKernelILi5ELi8ELi1EEviPKdS1_S1_S1_Pd_param_2,
	.param .u64 .ptr .align 1 _Z32massMatrixMultiplyRegisterKernelILi5ELi8ELi1EEviPKdS1_S1_S1_Pd_param_3,
	.param .u64 .ptr .align 1 _Z32massMatrixMultiplyRegisterKernelILi5ELi8ELi1EEviPKdS1_S1_S1_Pd_param_4,
	.param .u64 .ptr .align 1 _Z32massMatrixMultiplyRegisterKernelILi5ELi8ELi1EEviPKdS1_S1_S1_Pd_param_5
)
{
	.reg .pred 	%p<13>;
	.reg .b16 	%rs<9>;
	.reg .b32 	%r<45>;
	.reg .b64 	%rd<22>;
	.reg .b64 	%fd<323>;
	// demoted variable
	.shared .align 8 .b8 _ZZ32massMatrixMultiplyRegisterKernelILi5ELi8ELi1EEviPKdS1_S1_S1_PdE6s_tmp1[4096];
	// demoted variable
	.shared .align 8 .b8 _ZZ32massMatrixMultiplyRegisterKernelILi5ELi8ELi1EEviPKdS1_S1_S1_PdE14s_oddDofToQuad[96];
	// demoted variable
	.shared .align 8 .b8 _ZZ32massMatrixMultiplyRegisterKernelILi5ELi8ELi1EEviPKdS1_S1_S1_PdE15s_evenDofToQuad[96];
	ld.param.u32 	%r9, [_Z32massMatrixMultiplyRegisterKernelILi5ELi8ELi1EEviPKdS1_S1_S1_Pd_param_0];
	ld.param.u64 	%rd2, [_Z32massMatrixMultiplyRegisterKernelILi5ELi8ELi1EEviPKdS1_S1_S1_Pd_param_2];
	ld.param.u64 	%rd3, [_Z32massMatrixMultiplyRegisterKernelILi5ELi8ELi1EEviPKdS1_S1_S1_Pd_param_3];
	ld.param.u64 	%rd4, [_Z32massMatrixMultiplyRegisterKernelILi5ELi8ELi1EEviPKdS1_S1_S1_Pd_param_4];
	mov.u32 	%r10, %tid.x;
	mov.u32 	%r2, %tid.y;
	mov.u32 	%r11, %ctaid.x;
	add.s32 	%r3, %r11, %r2;
	cvt.u16.u32 	%rs2, %r10;
	mul.hi.u16 	%rs3, %rs2, -13107;
	shr.u16 	%rs4, %rs3, 2;
	mul.lo.s16 	%rs5, %rs4, 5;
	sub.s16 	%rs1, %rs2, %rs5;
	setp.lt.s32 	%p2, %r3, %r9;
	setp.lt.u32 	%p3, %r10, 25;
	and.pred  	%p1, %p2, %p3;
	not.pred 	%p4, %p1;
	@%p4 bra 	$L__BB110_2;
	cvta.to.global.u64 	%rd6, %rd4;
	mad.lo.s32 	%r12, %r3, 125, %r10;
	mul.wide.s32 	%rd7, %r12, 8;
	add.s64 	%rd8, %rd6, %rd7;
	ld.global.nc.f64 	%fd317, [%rd8];
	ld.global.nc.f64 	%fd316, [%rd8+200];
	ld.global.nc.f64 	%fd315, [%rd8+400];
	ld.global.nc.f64 	%fd314, [%rd8+600];
	ld.global.nc.f64 	%fd313, [%rd8+800];
$L__BB110_2:
	setp.ne.s32 	%p5, %r2, 0;
	setp.gt.u32 	%p6, %r10, 11;
	or.pred  	%p7, %p5, %p6;
	@%p7 bra 	$L__BB110_4;
	cvta.to.global.u64 	%rd9, %rd2;
	mul.wide.u32 	%rd10, %r10, 8;
	add.s64 	%rd11, %rd9, %rd10;
	ld.global.nc.f64 	%fd51, [%rd11];
	shl.b32 	%r13, %r10, 3;
	mov.u32 	%r14, _ZZ32massMatrixMultiplyRegisterKernelILi5ELi8ELi1EEviPKdS1_S1_S1_PdE14s_oddDofToQuad;
	add.s32 	%r15, %r14, %r13;
	st.shared.f64 	[%r15], %fd51;
	cvta.to.global.u64 	%rd12, %rd3;
	add.s64 	%rd13, %rd12, %rd10;
	ld.global.nc.f64 	%fd52, [%rd13];
	mov.u32 	%r16, _ZZ32massMatrixMultiplyRegisterKernelILi5ELi8ELi1EEviPKdS1_S1_S1_PdE15s_evenDofToQuad;
	add.s32 	%r17, %r16, %r13;
	st.shared.f64 	[%r17], %fd52;
$L__BB110_4:
	setp.gt.u32 	%p8, %r10, 24;
	bar.sync 	0;
	ld.shared.f64 	%fd11, [_ZZ32massMatrixMultiplyRegisterKernelILi5ELi8ELi1EEviPKdS1_S1_S1_PdE14s_oddDofToQuad];
	ld.shared.f64 	%fd12, [_ZZ32massMatrixMultiplyRegisterKernelILi5ELi8ELi1EEviPKdS1_S1_S1_PdE15s_evenDofToQuad];
	ld.shared.f64 	%fd13, [_ZZ32massMatrixMultiplyRegisterKernelILi5ELi8ELi1EEviPKdS1_S1_S1_PdE14s_oddDofToQuad+8];
	ld.shared.f64 	%fd14, [_ZZ32massMatrixMultiplyRegisterKernelILi5ELi8ELi1EEviPKdS1_S1_S1_PdE15s_evenDofToQuad+8];
	ld.shared.f64 	%fd15, [_ZZ32massMatrixMultiplyRegisterKernelILi5ELi8ELi1EEviPKdS1_S1_S1_PdE14s_oddDofToQuad+16];
	ld.shared.f64 	%fd16, [_ZZ32massMatrixMultiplyRegisterKernelILi5ELi8ELi1EEviPKdS1_S1_S1_PdE15s_evenDofToQuad+16];
	ld.shared.f64 	%fd17, [_ZZ32massMatrixMultiplyRegisterKernelILi5ELi8ELi1EEviPKdS1_S1_S1_PdE14s_oddDofToQuad+24];
	ld.shared.f64 	%fd18, [_ZZ32massMatrixMultiplyRegisterKernelILi5ELi8ELi1EEviPKdS1_S1_S1_PdE15s_evenDofToQuad+24];
	ld.shared.f64 	%fd19, [_ZZ32massMatrixMultiplyRegisterKernelILi5ELi8ELi1EEviPKdS1_S1_S1_PdE14s_oddDofToQuad+32];
	ld.shared.f64 	%fd20, [_ZZ32massMatrixMultiplyRegisterKernelILi5ELi8ELi1EEviPKdS1_S1_S1_PdE15s_evenDofToQuad+32];
	ld.shared.f64 	%fd21, [_ZZ32massMatrixMultiplyRegisterKernelILi5ELi8ELi1EEviPKdS1_S1_S1_PdE14s_oddDofToQuad+40];
	ld.shared.f64 	%fd22, [_ZZ32massMatrixMultiplyRegisterKernelILi5ELi8ELi1EEviPKdS1_S1_S1_PdE15s_evenDofToQuad+40];
	ld.shared.f64 	%fd23, [_ZZ32massMatrixMultiplyRegisterKernelILi5ELi8ELi1EEviPKdS1_S1_S1_PdE14s_oddDofToQuad+48];
	ld.shared.f64 	%fd24, [_ZZ32massMatrixMultiplyRegisterKernelILi5ELi8ELi1EEviPKdS1_S1_S1_PdE15s_evenDofToQuad+48];
	ld.shared.f64 	%fd25, [_ZZ32massMatrixMultiplyRegisterKernelILi5ELi8ELi1EEviPKdS1_S1_S1_PdE14s_oddDofToQuad+56];
	ld.shared.f64 	%fd26, [_ZZ32massMatrixMultiplyRegisterKernelILi5ELi8ELi1EEviPKdS1_S1_S1_PdE15s_evenDofToQuad+56];
	ld.shared.f64 	%fd27, [_ZZ32massMatrixMultiplyRegisterKernelILi5ELi8ELi1EEviPKdS1_S1_S1_PdE14s_oddDofToQuad+64];
	ld.shared.f64 	%fd28, [_ZZ32massMatrixMultiplyRegisterKernelILi5ELi8ELi1EEviPKdS1_S1_S1_PdE15s_evenDofToQuad+64];
	ld.shared.f64 	%fd29, [_ZZ32massMatrixMultiplyRegisterKernelILi5ELi8ELi1EEviPKdS1_S1_S1_PdE14s_oddDofToQuad+72];
	ld.shared.f64 	%fd30, [_ZZ32massMatrixMultiplyRegisterKernelILi5ELi8ELi1EEviPKdS1_S1_S1_PdE15s_evenDofToQuad+72];
	ld.shared.f64 	%fd31, [_ZZ32massMatrixMultiplyRegisterKernelILi5ELi8ELi1EEviPKdS1_S1_S1_PdE14s_oddDofToQuad+80];
	ld.shared.f64 	%fd32, [_ZZ32massMatrixMultiplyRegisterKernelILi5ELi8ELi1EEviPKdS1_S1_S1_PdE15s_evenDofToQuad+80];
	ld.shared.f64 	%fd33, [_ZZ32massMatrixMultiplyRegisterKernelILi5ELi8ELi1EEviPKdS1_S1_S1_PdE14s_oddDofToQuad+88];
	ld.shared.f64 	%fd34, [_ZZ32massMatrixMultiplyRegisterKernelILi5ELi8ELi1EEviPKdS1_S1_S1_PdE15s_evenDofToQuad+88];
	shl.b32 	%r18, %r2, 12;
	mov.u32 	%r19, _ZZ32massMatrixMultiplyRegisterKernelILi5ELi8ELi1EEviPKdS1_S1_S1_PdE6s_tmp1;
	add.s32 	%r20, %r19, %r18;
	mul.lo.s16 	%rs7, %rs2, 205;
	shr.u16 	%rs8, %rs7, 10;
	cvt.u32.u16 	%r4, %rs8;
	mul.wide.u16 	%r21, %rs8, 64;
	add.s32 	%r5, %r20, %r21;
	mul.wide.u16 	%r22, %rs1, 8;
	add.s32 	%r6, %r5, %r22;
	@%p8 bra 	$L__BB110_6;
	add.f64 	%fd53, %fd317, %fd313;
	sub.f64 	%fd54, %fd317, %fd313;
	add.f64 	%fd55, %fd316, %fd314;
	sub.f64 	%fd56, %fd316, %fd314;
	add.f64 	%fd57, %fd315, %fd315;
	sub.f64 	%fd58, %fd315, %fd315;
	mul.f64 	%fd59, %fd57, 0d3FE0000000000000;
	fma.rn.f64 	%fd60, %fd11, %fd53, 0d0000000000000000;
	fma.rn.f64 	%fd61, %fd12, %fd54, 0d0000000000000000;
	fma.rn.f64 	%fd62, %fd13, %fd55, %fd60;
	fma.rn.f64 	%fd63, %fd14, %fd56, %fd61;
	fma.rn.f64 	%fd64, %fd15, %fd59, %fd62;
	fma.rn.f64 	%fd65, %fd16, %fd58, %fd63;
	sub.f64 	%fd66, %fd64, %fd65;
	st.shared.f64 	[%r6+3584], %fd66;
	add.f64 	%fd67, %fd65, %fd64;
	st.shared.f64 	[%r6], %fd67;
	fma.rn.f64 	%fd68, %fd17, %fd53, 0d0000000000000000;
	fma.rn.f64 	%fd69, %fd18, %fd54, 0d0000000000000000;
	fma.rn.f64 	%fd70, %fd19, %fd55, %fd68;
	fma.rn.f64 	%fd71, %fd20, %fd56, %fd69;
	fma.rn.f64 	%fd72, %fd21, %fd59, %fd70;
	fma.rn.f64 	%fd73, %fd22, %fd58, %fd71;
	sub.f64 	%fd74, %fd72, %fd73;
	st.shared.f64 	[%r6+3072], %fd74;
	add.f64 	%fd75, %fd73, %fd72;
	st.shared.f64 	[%r6+512], %fd75;
	fma.rn.f64 	%fd76, %fd23, %fd53, 0d0000000000000000;
	fma.rn.f64 	%fd77, %fd24, %fd54, 0d0000000000000000;
	fma.rn.f64 	%fd78, %fd25, %fd55, %fd76;
	fma.rn.f64 	%fd79, %fd26, %fd56, %fd77;
	fma.rn.f64 	%fd80, %fd27, %fd59, %fd78;
	fma.rn.f64 	%fd81, %fd28, %fd58, %fd79;
	sub.f64 	%fd82, %fd80, %fd81;
	st.shared.f64 	[%r6+2560], %fd82;
	add.f64 	%fd83, %fd81, %fd80;
	st.shared.f64 	[%r6+1024], %fd83;
	fma.rn.f64 	%fd84, %fd29, %fd53, 0d0000000000000000;
	fma.rn.f64 	%fd85, %fd30, %fd54, 0d0000000000000000;
	fma.rn.f64 	%fd86, %fd31, %fd55, %fd84;
	fma.rn.f64 	%fd87, %fd32, %fd56, %fd85;
	fma.rn.f64 	%fd88, %fd33, %fd59, %fd86;
	fma.rn.f64 	%fd89, %fd34, %fd58, %fd87;
	sub.f64 	%fd90, %fd88, %fd89;
	st.shared.f64 	[%r6+2048], %fd90;
	add.f64 	%fd91, %fd89, %fd88;
	st.shared.f64 	[%r6+1536], %fd91;
$L__BB110_6:
	bar.sync 	0;
	setp.gt.u32 	%p9, %r10, 39;
	mad.lo.s32 	%r23, %r4, 448, %r5;
	add.s32 	%r7, %r23, %r22;
	@%p9 bra 	$L__BB110_8;
	ld.shared.f64 	%fd92, [%r7];
	ld.shared.f64 	%fd93, [%r7+256];
	add.f64 	%fd94, %fd92, %fd93;
	sub.f64 	%fd95, %fd92, %fd93;
	ld.shared.f64 	%fd96, [%r7+64];
	ld.shared.f64 	%fd97, [%r7+192];
	add.f64 	%fd98, %fd96, %fd97;
	sub.f64 	%fd99, %fd96, %fd97;
	ld.shared.f64 	%fd100, [%r7+128];
	add.f64 	%fd101, %fd100, %fd100;
	sub.f64 	%fd102, %fd100, %fd100;
	mul.f64 	%fd103, %fd101, 0d3FE0000000000000;
	fma.rn.f64 	%fd104, %fd11, %fd94, 0d0000000000000000;
	fma.rn.f64 	%fd105, %fd12, %fd95, 0d0000000000000000;
	fma.rn.f64 	%fd106, %fd13, %fd98, %fd104;
	fma.rn.f64 	%fd107, %fd14, %fd99, %fd105;
	fma.rn.f64 	%fd108, %fd15, %fd103, %fd106;
	fma.rn.f64 	%fd109, %fd16, %fd102, %fd107;
	sub.f64 	%fd110, %fd108, %fd109;
	st.shared.f64 	[%r7+448], %fd110;
	add.f64 	%fd111, %fd109, %fd108;
	st.shared.f64 	[%r7], %fd111;
	fma.rn.f64 	%fd112, %fd17, %fd94, 0d0000000000000000;
	fma.rn.f64 	%fd113, %fd18, %fd95, 0d0000000000000000;
	fma.rn.f64 	%fd114, %fd19, %fd98, %fd112;
	fma.rn.f64 	%fd115, %fd20, %fd99, %fd113;
	fma.rn.f64 	%fd116, %fd21, %fd103, %fd114;
	fma.rn.f64 	%fd117, %fd22, %fd102, %fd115;
	sub.f64 	%fd118, %fd116, %fd117;
	st.shared.f64 	[%r7+384], %fd118;
	add.f64 	%fd119, %fd117, %fd116;
	st.shared.f64 	[%r7+64], %fd119;
	fma.rn.f64 	%fd120, %fd23, %fd94, 0d0000000000000000;
	fma.rn.f64 	%fd121, %fd24, %fd95, 0d0000000000000000;
	fma.rn.f64 	%fd122, %fd25, %fd98, %fd120;
	fma.rn.f64 	%fd123, %fd26, %fd99, %fd121;
	fma.rn.f64 	%fd124, %fd27, %fd103, %fd122;
	fma.rn.f64 	%fd125, %fd28, %fd102, %fd123;
	sub.f64 	%fd126, %fd124, %fd125;
	st.shared.f64 	[%r7+320], %fd126;
	add.f64 	%fd127, %fd125, %fd124;
	st.shared.f64 	[%r7+128], %fd127;
	fma.rn.f64 	%fd128, %fd29, %fd94, 0d0000000000000000;
	fma.rn.f64 	%fd129, %fd30, %fd95, 0d0000000000000000;
	fma.rn.f64 	%fd130, %fd31, %fd98, %fd128;
	fma.rn.f64 	%fd131, %fd32, %fd99, %fd129;
	fma.rn.f64 	%fd132, %fd33, %fd103, %fd130;
	fma.rn.f64 	%fd133, %fd34, %fd102, %fd131;
	sub.f64 	%fd134, %fd132, %fd133;
	st.shared.f64 	[%r7+256], %fd134;
	add.f64 	%fd135, %fd133, %fd132;
	st.shared.f64 	[%r7+192], %fd135;
$L__BB110_8:
	ld.param.u64 	%rd20, [_Z32massMatrixMultiplyRegisterKernelILi5ELi8ELi1EEviPKdS1_S1_S1_Pd_param_1];
	mov.u32 	%r25, %tid.x;
	setp.gt.u32 	%p10, %r25, 39;
	bar.sync 	0;
	mov.u32 	%r26, %tid.y;
	shl.b32 	%r27, %r26, 12;
	mov.u32 	%r28, _ZZ32massMatrixMultiplyRegisterKernelILi5ELi8ELi1EEviPKdS1_S1_S1_PdE6s_tmp1;
	add.s32 	%r29, %r28, %r27;
	shl.b32 	%r30, %r25, 6;
	and.b32  	%r31, %r30, 65024;
	add.s32 	%r32, %r29, %r31;
	and.b32  	%r33, %r30, 448;
	add.s32 	%r34, %r32, %r33;
	ld.shared.f64 	%fd136, [%r34];
	ld.shared.f64 	%fd137, [%r34+32];
	add.f64 	%fd138, %fd136, %fd137;
	sub.f64 	%fd139, %fd136, %fd137;
	ld.shared.f64 	%fd140, [%r34+8];
	ld.shared.f64 	%fd141, [%r34+24];
	add.f64 	%fd142, %fd140, %fd141;
	sub.f64 	%fd143, %fd140, %fd141;
	ld.shared.f64 	%fd144, [%r34+16];
	add.f64 	%fd145, %fd144, %fd144;
	sub.f64 	%fd146, %fd144, %fd144;
	mul.f64 	%fd147, %fd145, 0d3FE0000000000000;
	mov.u32 	%r35, %ctaid.x;
	add.s32 	%r36, %r35, %r26;
	shl.b32 	%r37, %r36, 9;
	shl.b32 	%r38, %r25, 3;
	add.s32 	%r39, %r38, %r37;
	or.b32  	%r40, %r39, 7;
	fma.rn.f64 	%fd148, %fd11, %fd138, 0d0000000000000000;
	fma.rn.f64 	%fd149, %fd12, %fd139, 0d0000000000000000;
	fma.rn.f64 	%fd150, %fd13, %fd142, %fd148;
	fma.rn.f64 	%fd151, %fd14, %fd143, %fd149;
	fma.rn.f64 	%fd152, %fd15, %fd147, %fd150;
	fma.rn.f64 	%fd153, %fd16, %fd146, %fd151;
	cvta.to.global.u64 	%rd14, %rd20;
	mul.wide.s32 	%rd15, %r40, 8;
	add.s64 	%rd16, %rd14, %rd15;
	ld.global.nc.f64 	%fd154, [%rd16];
	ld.global.nc.f64 	%fd155, [%rd16+-56];
	sub.f64 	%fd156, %fd152, %fd153;
	mul.f64 	%fd157, %fd156, %fd154;
	add.f64 	%fd158, %fd152, %fd153;
	mul.f64 	%fd322, %fd158, %fd155;
	fma.rn.f64 	%fd159, %fd17, %fd138, 0d0000000000000000;
	fma.rn.f64 	%fd160, %fd18, %fd139, 0d0000000000000000;
	fma.rn.f64 	%fd161, %fd19, %fd142, %fd159;
	fma.rn.f64 	%fd162, %fd20, %fd143, %fd160;
	fma.rn.f64 	%fd163, %fd21, %fd147, %fd161;
	fma.rn.f64 	%fd164, %fd22, %fd146, %fd162;
	ld.global.nc.f64 	%fd165, [%rd16+-8];
	ld.global.nc.f64 	%fd166, [%rd16+-48];
	sub.f64 	%fd167, %fd163, %fd164;
	mul.f64 	%fd168, %fd167, %fd165;
	add.f64 	%fd169, %fd163, %fd164;
	mul.f64 	%fd321, %fd169, %fd166;
	fma.rn.f64 	%fd170, %fd23, %fd138, 0d0000000000000000;
	fma.rn.f64 	%fd171, %fd24, %fd139, 0d0000000000000000;
	fma.rn.f64 	%fd172, %fd25, %fd142, %fd170;
	fma.rn.f64 	%fd173, %fd26, %fd143, %fd171;
	fma.rn.f64 	%fd174, %fd27, %fd147, %fd172;
	fma.rn.f64 	%fd175, %fd28, %fd146, %fd173;
	ld.global.nc.f64 	%fd176, [%rd16+-16];
	ld.global.nc.f64 	%fd177, [%rd16+-40];
	sub.f64 	%fd178, %fd174, %fd175;
	mul.f64 	%fd179, %fd178, %fd176;
	add.f64 	%fd180, %fd174, %fd175;
	mul.f64 	%fd320, %fd180, %fd177;
	fma.rn.f64 	%fd181, %fd29, %fd138, 0d0000000000000000;
	fma.rn.f64 	%fd182, %fd30, %fd139, 0d0000000000000000;
	fma.rn.f64 	%fd183, %fd31, %fd142, %fd181;
	fma.rn.f64 	%fd184, %fd32, %fd143, %fd182;
	fma.rn.f64 	%fd185, %fd33, %fd147, %fd183;
	fma.rn.f64 	%fd186, %fd34, %fd146, %fd184;
	ld.global.nc.f64 	%fd187, [%rd16+-24];
	ld.global.nc.f64 	%fd188, [%rd16+-32];
	sub.f64 	%fd189, %fd185, %fd186;
	mul.f64 	%fd318, %fd189, %fd187;
	add.f64 	%fd190, %fd185, %fd186;
	mul.f64 	%fd319, %fd190, %fd188;
	bar.sync 	0;
	add.f64 	%fd191, %fd322, %fd157;
	sub.f64 	%fd192, %fd322, %fd157;
	add.f64 	%fd193, %fd321, %fd168;
	sub.f64 	%fd194, %fd321, %fd168;
	add.f64 	%fd195, %fd320, %fd179;
	sub.f64 	%fd196, %fd320, %fd179;
	add.f64 	%fd197, %fd319, %fd318;
	sub.f64 	%fd198, %fd319, %fd318;
	fma.rn.f64 	%fd199, %fd11, %fd191, 0d0000000000000000;
	fma.rn.f64 	%fd200, %fd12, %fd192, 0d0000000000000000;
	fma.rn.f64 	%fd201, %fd17, %fd193, %fd199;
	fma.rn.f64 	%fd202, %fd18, %fd194, %fd200;
	fma.rn.f64 	%fd203, %fd23, %fd195, %fd201;
	fma.rn.f64 	%fd204, %fd24, %fd196, %fd202;
	fma.rn.f64 	%fd205, %fd29, %fd197, %fd203;
	fma.rn.f64 	%fd206, %fd30, %fd198, %fd204;
	sub.f64 	%fd207, %fd205, %fd206;
	st.shared.f64 	[%r34+32], %fd207;
	add.f64 	%fd208, %fd205, %fd206;
	st.shared.f64 	[%r34], %fd208;
	fma.rn.f64 	%fd209, %fd13, %fd191, 0d0000000000000000;
	fma.rn.f64 	%fd210, %fd14, %fd192, 0d0000000000000000;
	fma.rn.f64 	%fd211, %fd19, %fd193, %fd209;
	fma.rn.f64 	%fd212, %fd20, %fd194, %fd210;
	fma.rn.f64 	%fd213, %fd25, %fd195, %fd211;
	fma.rn.f64 	%fd214, %fd26, %fd196, %fd212;
	fma.rn.f64 	%fd215, %fd31, %fd197, %fd213;
	fma.rn.f64 	%fd216, %fd32, %fd198, %fd214;
	sub.f64 	%fd217, %fd215, %fd216;
	st.shared.f64 	[%r34+24], %fd217;
	add.f64 	%fd218, %fd215, %fd216;
	st.shared.f64 	[%r34+8], %fd218;
	fma.rn.f64 	%fd219, %fd15, %fd191, 0d0000000000000000;
	fma.rn.f64 	%fd220, %fd16, %fd192, 0d0000000000000000;
	fma.rn.f64 	%fd221, %fd21, %fd193, %fd219;
	fma.rn.f64 	%fd222, %fd22, %fd194, %fd220;
	fma.rn.f64 	%fd223, %fd27, %fd195, %fd221;
	fma.rn.f64 	%fd224, %fd28, %fd196, %fd222;
	fma.rn.f64 	%fd225, %fd33, %fd197, %fd223;
	fma.rn.f64 	%fd226, %fd34, %fd198, %fd224;
	add.f64 	%fd227, %fd225, %fd226;
	st.shared.f64 	[%r34+16], %fd227;
	bar.sync 	0;
	@%p10 bra 	$L__BB110_10;
	ld.shared.f64 	%fd228, [%r7];
	ld.shared.f64 	%fd229, [%r7+448];
	add.f64 	%fd230, %fd228, %fd229;
	sub.f64 	%fd231, %fd228, %fd229;
	ld.shared.f64 	%fd232, [%r7+64];
	ld.shared.f64 	%fd233, [%r7+384];
	add.f64 	%fd234, %fd232, %fd233;
	sub.f64 	%fd235, %fd232, %fd233;
	ld.shared.f64 	%fd236, [%r7+128];
	ld.shared.f64 	%fd237, [%r7+320];
	add.f64 	%fd238, %fd236, %fd237;
	sub.f64 	%fd239, %fd236, %fd237;
	ld.shared.f64 	%fd240, [%r7+192];
	ld.shared.f64 	%fd241, [%r7+256];
	add.f64 	%fd242, %fd240, %fd241;
	sub.f64 	%fd243, %fd240, %fd241;
	fma.rn.f64 	%fd244, %fd11, %fd230, 0d0000000000000000;
	fma.rn.f64 	%fd245, %fd12, %fd231, 0d0000000000000000;
	fma.rn.f64 	%fd246, %fd17, %fd234, %fd244;
	fma.rn.f64 	%fd247, %fd18, %fd235, %fd245;
	fma.rn.f64 	%fd248, %fd23, %fd238, %fd246;
	fma.rn.f64 	%fd249, %fd24, %fd239, %fd247;
	fma.rn.f64 	%fd250, %fd29, %fd242, %fd248;
	fma.rn.f64 	%fd251, %fd30, %fd243, %fd249;
	sub.f64 	%fd252, %fd250, %fd251;
	st.shared.f64 	[%r7+256], %fd252;
	add.f64 	%fd253, %fd250, %fd251;
	st.shared.f64 	[%r7], %fd253;
	fma.rn.f64 	%fd254, %fd13, %fd230, 0d0000000000000000;
	fma.rn.f64 	%fd255, %fd14, %fd231, 0d0000000000000000;
	fma.rn.f64 	%fd256, %fd19, %fd234, %fd254;
	fma.rn.f64 	%fd257, %fd20, %fd235, %fd255;
	fma.rn.f64 	%fd258, %fd25, %fd238, %fd256;
	fma.rn.f64 	%fd259, %fd26, %fd239, %fd257;
	fma.rn.f64 	%fd260, %fd31, %fd242, %fd258;
	fma.rn.f64 	%fd261, %fd32, %fd243, %fd259;
	sub.f64 	%fd262, %fd260, %fd261;
	st.shared.f64 	[%r7+192], %fd262;
	add.f64 	%fd263, %fd260, %fd261;
	st.shared.f64 	[%r7+64], %fd263;
	fma.rn.f64 	%fd264, %fd15, %fd230, 0d0000000000000000;
	fma.rn.f64 	%fd265, %fd16, %fd231, 0d0000000000000000;
	fma.rn.f64 	%fd266, %fd21, %fd234, %fd264;
	fma.rn.f64 	%fd267, %fd22, %fd235, %fd265;
	fma.rn.f64 	%fd268, %fd27, %fd238, %fd266;
	fma.rn.f64 	%fd269, %fd28, %fd239, %fd267;
	fma.rn.f64 	%fd270, %fd33, %fd242, %fd268;
	fma.rn.f64 	%fd271, %fd34, %fd243, %fd269;
	add.f64 	%fd272, %fd270, %fd271;
	st.shared.f64 	[%r7+128], %fd272;
$L__BB110_10:
	mov.u32 	%r8, %tid.x;
	setp.gt.u32 	%p11, %r8, 24;
	bar.sync 	0;
	@%p11 bra 	$L__BB110_12;
	ld.shared.f64 	%fd273, [%r6];
	ld.shared.f64 	%fd274, [%r6+3584];
	add.f64 	%fd275, %fd273, %fd274;
	sub.f64 	%fd276, %fd273, %fd274;
	ld.shared.f64 	%fd277, [%r6+512];
	ld.shared.f64 	%fd278, [%r6+3072];
	add.f64 	%fd279, %fd277, %fd278;
	sub.f64 	%fd280, %fd277, %fd278;
	ld.shared.f64 	%fd281, [%r6+1024];
	ld.shared.f64 	%fd282, [%r6+2560];
	add.f64 	%fd283, %fd281, %fd282;
	sub.f64 	%fd284, %fd281, %fd282;
	ld.shared.f64 	%fd285, [%r6+1536];
	ld.shared.f64 	%fd286, [%r6+2048];
	add.f64 	%fd287, %fd285, %fd286;
	sub.f64 	%fd288, %fd285, %fd286;
	fma.rn.f64 	%fd289, %fd11, %fd275, 0d0000000000000000;
	fma.rn.f64 	%fd290, %fd12, %fd276, 0d0000000000000000;
	fma.rn.f64 	%fd291, %fd17, %fd279, %fd289;
	fma.rn.f64 	%fd292, %fd18, %fd280, %fd290;
	fma.rn.f64 	%fd293, %fd23, %fd283, %fd291;
	fma.rn.f64 	%fd294, %fd24, %fd284, %fd292;
	fma.rn.f64 	%fd295, %fd29, %fd287, %fd293;
	fma.rn.f64 	%fd296, %fd30, %fd288, %fd294;
	sub.f64 	%fd318, %fd295, %fd296;
	add.f64 	%fd322, %fd295, %fd296;
	fma.rn.f64 	%fd297, %fd13, %fd275, 0d0000000000000000;
	fma.rn.f64 	%fd298, %fd14, %fd276, 0d0000000000000000;
	fma.rn.f64 	%fd299, %fd19, %fd279, %fd297;
	fma.rn.f64 	%fd300, %fd20, %fd280, %fd298;
	fma.rn.f64 	%fd301, %fd25, %fd283, %fd299;
	fma.rn.f64 	%fd302, %fd26, %fd284, %fd300;
	fma.rn.f64 	%fd303, %fd31, %fd287, %fd301;
	fma.rn.f64 	%fd304, %fd32, %fd288, %fd302;
	sub.f64 	%fd319, %fd303, %fd304;
	add.f64 	%fd321, %fd303, %fd304;
	fma.rn.f64 	%fd305, %fd15, %fd275, 0d0000000000000000;
	fma.rn.f64 	%fd306, %fd16, %fd276, 0d0000000000000000;
	fma.rn.f64 	%fd307, %fd21, %fd279, %fd305;
	fma.rn.f64 	%fd308, %fd22, %fd280, %fd306;
	fma.rn.f64 	%fd309, %fd27, %fd283, %fd307;
	fma.rn.f64 	%fd310, %fd28, %fd284, %fd308;
	fma.rn.f64 	%fd311, %fd33, %fd287, %fd309;
	fma.rn.f64 	%fd312, %fd34, %fd288, %fd310;
	add.f64 	%fd320, %fd311, %fd312;
$L__BB110_12:
	bar.sync 	0;
	@%p4 bra 	$L__BB110_14;
	ld.param.u64 	%rd21, [_Z32massMatrixMultiplyRegisterKernelILi5ELi8ELi1EEviPKdS1_S1_S1_Pd_param_5];
	mov.u32 	%r41, %ctaid.x;
	mov.u32 	%r42, %tid.y;
	add.s32 	%r43, %r41, %r42;
	mad.lo.s32 	%r44, %r43, 125, %r8;
	cvta.to.global.u64 	%rd17, %rd21;
	mul.wide.s32 	%rd18, %r44, 8;
	add.s64 	%rd19, %rd17, %rd18;
	st.global.f64 	[%rd19], %fd322;
	st.global.f64 	[%rd19+200], %fd321;
	st.global.f64 	[%rd19+400], %fd320;
	st.global.f64 	[%rd19+600], %fd319;
	st.global.f64 	[%rd19+800], %fd318;
$L__BB110_14:
	ret;

}
	// .globl	_Z32massMatrixMultiplyConstantKernelILi5ELi8ELi1EEviPKdS1_S1_S1_Pd
.visible .entry _Z32massMatrixMultiplyConstantKernelILi5ELi8ELi1EEviPKdS1_S1_S1_Pd(
	.param .u32 _Z32massMatrixMultiplyConstantKernelILi5ELi8ELi1EEviPKdS1_S1_S1_Pd_param_0,
	.param .u64 .ptr .align 1 _Z32massMatrixMultiplyConstantKernelILi5ELi8ELi1EEviPKdS1_S1_S1_Pd_param_1,
	.param .u64 .ptr .align 1 _Z32massMatrixMultiplyConstantKernelILi5ELi8ELi1EEviPKdS1_S1_S1_Pd_param_2,
	.param .u64 .ptr .align 1 _Z32massMatrixMultiplyConstantKernelILi5ELi8ELi1EEviPKdS1_S1_S1_Pd_param_3,
	.param .u64 .ptr .align 1 _Z32massMatrixMultiplyConstantKernelILi5ELi8ELi1EEviPKdS1_S1_S1_Pd_param_4,
	.param .u64 .ptr .align 1 _Z32massMatrixMultiplyConstantKernelILi5ELi8ELi1EEviPKdS1_S1_S1_Pd_param_5
)
{
	.reg .pred 	%p<10>;
	.reg .b16 	%rs<9>;
	.reg .b32 	%r<30>;
	.reg .b64 	%rd<15>;
	.reg .b64 	%fd<338>;
	// demoted variable
	.shared .align 8 .b8 _ZZ32massMatrixMultiplyConstantKernelILi5ELi8ELi1EEviPKdS1_S1_S1_PdE6s_tmp1[4096];
	ld.param.u32 	%r9, [_Z32massMatrixMultiplyConstantKernelILi5ELi8ELi1EEviPKdS1_S1_S1_Pd_param_0];
	ld.param.u64 	%rd2, [_Z32massMatrixMultiplyConstantKernelILi5ELi8ELi1EEviPKdS1_S1_S1_Pd_param_4];
	mov.u32 	%r10, %tid.x;
	mov.u32 	%r2, %tid.y;
	mov.u32 	%r11, %ctaid.x;
	add.s32 	%r3, %r11, %r2;
	cvt.u16.u32 	%rs2, %r10;
	mul.hi.u16 	%rs3, %rs2, -13107;
	shr.u16 	%rs4, %rs3, 2;
	mul.lo.s16 	%rs5, %rs4, 5;
	sub.s16 	%rs1, %rs2, %rs5;
	setp.lt.s32 	%p2, %r3, %r9;
	setp.lt.u32 	%p3, %r10, 25;
	and.pred  	%p1, %p2, %p3;
	not.pred 	%p4, %p1;
	@%p4 bra 	$L__BB111_2;
	cvta.to.global.u64 	%rd4, %rd2;
	mad.lo.s32 	%r12, %r3, 125, %r10;
	mul.wide.s32 	%rd5, %r12, 8;
	add.s64 	%rd6, %rd4, %rd5;
	ld.global.nc.f64 	%fd332, [%rd6];
	ld.global.nc.f64 	%fd331, [%rd6+200];
	ld.global.nc.f64 	%fd330, [%rd6+400];
	ld.global.nc.f64 	%fd329, [%rd6+600];
	ld.global.nc.f64 	%fd328, [%rd6+800];
$L__BB111_2:
	setp.gt.u32 	%p5, %r10, 24;
	bar.sync 	0;
	ld.const.f64 	%fd11, [const_oddDofToQuad];
	ld.const.f64 	%fd12, [const_oddDofToQuad+8];
	ld.const.f64 	%fd13, [const_evenDofToQuad+8];
	ld.const.f64 	%fd14, [const_oddDofToQuad+16];
	ld.const.f64 	%fd15, [const_evenDofToQuad+16];
	ld.const.f64 	%fd16, [const_oddDofToQuad+24];
	ld.const.f64 	%fd17, [const_evenDofToQuad+24];
	ld.const.f64 	%fd18, [const_oddDofToQuad+32];
	ld.const.f64 	%fd19, [const_evenDofToQuad+32];
	ld.const.f64 	%fd20, [const_oddDofToQuad+40];
	ld.const.f64 	%fd21, [const_evenDofToQuad+40];
	ld.const.f64 	%fd22, [const_oddDofToQuad+48];
	ld.const.f64 	%fd23, [const_evenDofToQuad+48];
	ld.const.f64 	%fd24, [const_oddDofToQuad+56];
	ld.const.f64 	%fd25, [const_evenDofToQuad+56];
	ld.const.f64 	%fd26, [const_oddDofToQuad+64];
	ld.const.f64 	%fd27, [const_evenDofToQuad+64];
	ld.const.f64 	%fd28, [const_oddDofToQuad+72];
	ld.const.f64 	%fd29, [const_evenDofToQuad+72];
	ld.const.f64 	%fd30, [const_oddDofToQuad+80];
	ld.const.f64 	%fd31, [const_evenDofToQuad+80];
	ld.const.f64 	%fd32, [const_oddDofToQuad+88];
	ld.const.f64 	%fd33, [const_evenDofToQuad+88];
	shl.b32 	%r13, %r2, 12;
	mov.u32 	%r14, _ZZ32massMatrixMultiplyConstantKernelILi5ELi8ELi1EEviPKdS1_S1_S1_PdE6s_tmp1;
	add.s32 	%r4, %r14, %r13;
	mul.lo.s16 	%rs7, %rs2, 205;
	shr.u16 	%rs8, %rs7, 10;
	cvt.u32.u16 	%r5, %rs8;
	mul.wide.u16 	%r15, %rs8, 64;
	add.s32 	%r6, %r4, %r15;
	mul.wide.u16 	%r16, %rs1, 8;
	add.s32 	%r7, %r6, %r16;
	@%p5 bra 	$L__BB111_4;
	add.f64 	%fd50, %fd332, %fd328;
	sub.f64 	%fd51, %fd332, %fd328;
	add.f64 	%fd52, %fd331, %fd329;
	sub.f64 	%fd53, %fd331, %fd329;
	add.f64 	%fd54, %fd330, %fd330;
	sub.f64 	%fd55, %fd330, %fd330;
	mul.f64 	%fd56, %fd54, 0d3FE0000000000000;
	fma.rn.f64 	%fd57, %fd11, %fd50, 0d0000000000000000;
	ld.const.f64 	%fd58, [const_evenDofToQuad];
	fma.rn.f64 	%fd59, %fd58, %fd51, 0d0000000000000000;
	fma.rn.f64 	%fd60, %fd12, %fd52, %fd57;
	fma.rn.f64 	%fd61, %fd13, %fd53, %fd59;
	fma.rn.f64 	%fd62, %fd14, %fd56, %fd60;
	fma.rn.f64 	%fd63, %fd15, %fd55, %fd61;
	sub.f64 	%fd64, %fd62, %fd63;
	st.shared.f64 	[%r7+3584], %fd64;
	add.f64 	%fd65, %fd63, %fd62;
	st.shared.f64 	[%r7], %fd65;
	fma.rn.f64 	%fd66, %fd16, %fd50, 0d0000000000000000;
	fma.rn.f64 	%fd67, %fd17, %fd51, 0d0000000000000000;
	fma.rn.f64 	%fd68, %fd18, %fd52, %fd66;
	fma.rn.f64 	%fd69, %fd19, %fd53, %fd67;
	fma.rn.f64 	%fd70, %fd20, %fd56, %fd68;
	fma.rn.f64 	%fd71, %fd21, %fd55, %fd69;
	sub.f64 	%fd72, %fd70, %fd71;
	st.shared.f64 	[%r7+3072], %fd72;
	add.f64 	%fd73, %fd71, %fd70;
	st.shared.f64 	[%r7+512], %fd73;
	fma.rn.f64 	%fd74, %fd22, %fd50, 0d0000000000000000;
	fma.rn.f64 	%fd75, %fd23, %fd51, 0d0000000000000000;
	fma.rn.f64 	%fd76, %fd24, %fd52, %fd74;
	fma.rn.f64 	%fd77, %fd25, %fd53, %fd75;
	fma.rn.f64 	%fd78, %fd26, %fd56, %fd76;
	fma.rn.f64 	%fd79, %fd27, %fd55, %fd77;
	sub.f64 	%fd80, %fd78, %fd79;
	st.shared.f64 	[%r7+2560], %fd80;
	add.f64 	%fd81, %fd79, %fd78;
	st.shared.f64 	[%r7+1024], %fd81;
	fma.rn.f64 	%fd82, %fd28, %fd50, 0d0000000000000000;
	fma.rn.f64 	%fd83, %fd29, %fd51, 0d0000000000000000;
	fma.rn.f64 	%fd84, %fd30, %fd52, %fd82;
	fma.rn.f64 	%fd85, %fd31, %fd53, %fd83;
	fma.rn.f64 	%fd86, %fd32, %fd56, %fd84;
	fma.rn.f64 	%fd87, %fd33, %fd55, %fd85;
	sub.f64 	%fd88, %fd86, %fd87;
	st.shared.f64 	[%r7+2048], %fd88;
	add.f64 	%fd89, %fd87, %fd86;
	st.shared.f64 	[%r7+1536], %fd89;
$L__BB111_4:
	bar.sync 	0;
	setp.gt.u32 	%p6, %r10, 39;
	mad.lo.s32 	%r17, %r5, 448, %r6;
	add.s32 	%r8, %r17, %r16;
	@%p6 bra 	$L__BB111_6;
	ld.shared.f64 	%fd90, [%r8];
	ld.shared.f64 	%fd91, [%r8+256];
	add.f64 	%fd92, %fd90, %fd91;
	sub.f64 	%fd93, %fd90, %fd91;
	ld.shared.f64 	%fd94, [%r8+64];
	ld.shared.f64 	%fd95, [%r8+192];
	add.f64 	%fd96, %fd94, %fd95;
	sub.f64 	%fd97, %fd94, %fd95;
	ld.shared.f64 	%fd98, [%r8+128];
	add.f64 	%fd99, %fd98, %fd98;
	sub.f64 	%fd100, %fd98, %fd98;
	mul.f64 	%fd101, %fd99, 0d3FE0000000000000;
	fma.rn.f64 	%fd103, %fd11, %fd92, 0d0000000000000000;
	ld.const.f64 	%fd104, [const_evenDofToQuad];
	fma.rn.f64 	%fd105, %fd104, %fd93, 0d0000000000000000;
	fma.rn.f64 	%fd106, %fd12, %fd96, %fd103;
	fma.rn.f64 	%fd107, %fd13, %fd97, %fd105;
	fma.rn.f64 	%fd108, %fd14, %fd101, %fd106;
	fma.rn.f64 	%fd109, %fd15, %fd100, %fd107;
	sub.f64 	%fd110, %fd108, %fd109;
	st.shared.f64 	[%r8+448], %fd110;
	add.f64 	%fd111, %fd109, %fd108;
	st.shared.f64 	[%r8], %fd111;
	fma.rn.f64 	%fd112, %fd16, %fd92, 0d0000000000000000;
	fma.rn.f64 	%fd113, %fd17, %fd93, 0d0000000000000000;
	fma.rn.f64 	%fd114, %fd18, %fd96, %fd112;
	fma.rn.f64 	%fd115, %fd19, %fd97, %fd113;
	fma.rn.f64 	%fd116, %fd20, %fd101, %fd114;
	fma.rn.f64 	%fd117, %fd21, %fd100, %fd115;
	sub.f64 	%fd118, %fd116, %fd117;
	st.shared.f64 	[%r8+384], %fd118;
	add.f64 	%fd119, %fd117, %fd116;
	st.shared.f64 	[%r8+64], %fd119;
	fma.rn.f64 	%fd120, %fd22, %fd92, 0d0000000000000000;
	fma.rn.f64 	%fd121, %fd23, %fd93, 0d0000000000000000;
	fma.rn.f64 	%fd122, %fd24, %fd96, %fd120;
	fma.rn.f64 	%fd123, %fd25, %fd97, %fd121;
	fma.rn.f64 	%fd124, %fd26, %fd101, %fd122;
	fma.rn.f64 	%fd125, %fd27, %fd100, %fd123;
	sub.f64 	%fd126, %fd124, %fd125;
	st.shared.f64 	[%r8+320], %fd126;
	add.f64 	%fd127, %fd125, %fd124;
	st.shared.f64 	[%r8+128], %fd127;
	fma.rn.f64 	%fd128, %fd28, %fd92, 0d0000000000000000;
	fma.rn.f64 	%fd129, %fd29, %fd93, 0d0000000000000000;
	fma.rn.f64 	%fd130, %fd30, %fd96, %fd128;
	fma.rn.f64 	%fd131, %fd31, %fd97, %fd129;
	fma.rn.f64 	%fd132, %fd32, %fd101, %fd130;
	fma.rn.f64 	%fd133, %fd33, %fd100, %fd131;
	sub.f64 	%fd134, %fd132, %fd133;
	st.shared.f64 	[%r8+256], %fd134;
	add.f64 	%fd135, %fd133, %fd132;
	st.shared.f64 	[%r8+192], %fd135;
$L__BB111_6:
	ld.param.u64 	%rd13, [_Z32massMatrixMultiplyConstantKernelILi5ELi8ELi1EEviPKdS1_S1_S1_Pd_param_1];
	bar.sync 	0;
	shl.b32 	%r19, %r10, 6;
	and.b32  	%r20, %r19, -512;
	add.s32 	%r21, %r4, %r20;
	and.b32  	%r22, %r19, 448;
	add.s32 	%r23, %r21, %r22;
	ld.shared.f64 	%fd136, [%r23];
	ld.shared.f64 	%fd137, [%r23+32];
	add.f64 	%fd138, %fd136, %fd137;
	sub.f64 	%fd139, %fd136, %fd137;
	ld.shared.f64 	%fd140, [%r23+8];
	ld.shared.f64 	%fd141, [%r23+24];
	add.f64 	%fd142, %fd140, %fd141;
	sub.f64 	%fd143, %fd140, %fd141;
	ld.shared.f64 	%fd144, [%r23+16];
	add.f64 	%fd145, %fd144, %fd144;
	sub.f64 	%fd146, %fd144, %fd144;
	mul.f64 	%fd147, %fd145, 0d3FE0000000000000;
	shl.b32 	%r24, %r3, 9;
	shl.b32 	%r25, %r10, 3;
	and.b32  	%r26, %r25, 8184;
	add.s32 	%r27, %r26, %r24;
	or.b32  	%r28, %r27, 7;
	ld.const.f64 	%fd148, [const_oddDofToQuad];
	fma.rn.f64 	%fd149, %fd148, %fd138, 0d0000000000000000;
	ld.const.f64 	%fd150, [const_evenDofToQuad];
	fma.rn.f64 	%fd151, %fd150, %fd139, 0d0000000000000000;
	ld.const.f64 	%fd152, [const_oddDofToQuad+8];
	fma.rn.f64 	%fd153, %fd152, %fd142, %fd149;
	fma.rn.f64 	%fd154, %fd13, %fd143, %fd151;
	fma.rn.f64 	%fd155, %fd14, %fd147, %fd153;
	fma.rn.f64 	%fd156, %fd15, %fd146, %fd154;
	cvta.to.global.u64 	%rd7, %rd13;
	mul.wide.s32 	%rd8, %r28, 8;
	add.s64 	%rd9, %rd7, %rd8;
	ld.global.nc.f64 	%fd157, [%rd9];
	ld.global.nc.f64 	%fd158, [%rd9+-56];
	sub.f64 	%fd159, %fd155, %fd156;
	mul.f64 	%fd160, %fd159, %fd157;
	add.f64 	%fd161, %fd155, %fd156;
	mul.f64 	%fd337, %fd161, %fd158;
	fma.rn.f64 	%fd162, %fd16, %fd138, 0d0000000000000000;
	fma.rn.f64 	%fd163, %fd17, %fd139, 0d0000000000000000;
	ld.const.f64 	%fd164, [const_oddDofToQuad+32];
	fma.rn.f64 	%fd165, %fd164, %fd142, %fd162;
	ld.const.f64 	%fd166, [const_evenDofToQuad+32];
	fma.rn.f64 	%fd167, %fd166, %fd143, %fd163;
	fma.rn.f64 	%fd168, %fd20, %fd147, %fd165;
	fma.rn.f64 	%fd169, %fd21, %fd146, %fd167;
	ld.global.nc.f64 	%fd170, [%rd9+-8];
	ld.global.nc.f64 	%fd171, [%rd9+-48];
	sub.f64 	%fd172, %fd168, %fd169;
	mul.f64 	%fd173, %fd172, %fd170;
	add.f64 	%fd174, %fd168, %fd169;
	mul.f64 	%fd336, %fd174, %fd171;
	fma.rn.f64 	%fd175, %fd22, %fd138, 0d0000000000000000;
	fma.rn.f64 	%fd176, %fd23, %fd139, 0d0000000000000000;
	fma.rn.f64 	%fd177, %fd24, %fd142, %fd175;
	fma.rn.f64 	%fd178, %fd25, %fd143, %fd176;
	fma.rn.f64 	%fd179, %fd26, %fd147, %fd177;
	fma.rn.f64 	%fd180, %fd27, %fd146, %fd178;
	ld.global.nc.f64 	%fd181, [%rd9+-16];
	ld.global.nc.f64 	%fd182, [%rd9+-40];
	sub.f64 	%fd183, %fd179, %fd180;
	mul.f64 	%fd184, %fd183, %fd181;
	add.f64 	%fd185, %fd179, %fd180;
	mul.f64 	%fd335, %fd185, %fd182;
	fma.rn.f64 	%fd186, %fd28, %fd138, 0d0000000000000000;
	fma.rn.f64 	%fd187, %fd29, %fd139, 0d0000000000000000;
	fma.rn.f64 	%fd188, %fd30, %fd142, %fd186;
	fma.rn.f64 	%fd189, %fd31, %fd143, %fd187;
	fma.rn.f64 	%fd190, %fd32, %fd147, %fd188;
	fma.rn.f64 	%fd191, %fd33, %fd146, %fd189;
	ld.global.nc.f64 	%fd192, [%rd9+-24];
	ld.global.nc.f64 	%fd193, [%rd9+-32];
	sub.f64 	%fd194, %fd190, %fd191;
	mul.f64 	%fd333, %fd194, %fd192;
	add.f64 	%fd195, %fd190, %fd191;
	mul.f64 	%fd334, %fd195, %fd193;
	bar.sync 	0;
	add.f64 	%fd196, %fd337, %fd160;
	sub.f64 	%fd197, %fd337, %fd160;
	add.f64 	%fd198, %fd336, %fd173;
	sub.f64 	%fd199, %fd336, %fd173;
	add.f64 	%fd200, %fd335, %fd184;
	sub.f64 	%fd201, %fd335, %fd184;
	add.f64 	%fd202, %fd334, %fd333;
	sub.f64 	%fd203, %fd334, %fd333;
	fma.rn.f64 	%fd204, %fd148, %fd196, 0d0000000000000000;
	fma.rn.f64 	%fd205, %fd150, %fd197, 0d0000000000000000;
	fma.rn.f64 	%fd206, %fd16, %fd198, %fd204;
	fma.rn.f64 	%fd207, %fd17, %fd199, %fd205;
	fma.rn.f64 	%fd208, %fd22, %fd200, %fd206;
	fma.rn.f64 	%fd209, %fd23, %fd201, %fd207;
	fma.rn.f64 	%fd210, %fd28, %fd202, %fd208;
	fma.rn.f64 	%fd211, %fd29, %fd203, %fd209;
	sub.f64 	%fd212, %fd210, %fd211;
	st.shared.f64 	[%r23+32], %fd212;
	add.f64 	%fd213, %fd210, %fd211;
	st.shared.f64 	[%r23], %fd213;
	fma.rn.f64 	%fd214, %fd152, %fd196, 0d0000000000000000;
	fma.rn.f64 	%fd215, %fd13, %fd197, 0d0000000000000000;
	fma.rn.f64 	%fd216, %fd164, %fd198, %fd214;
	fma.rn.f64 	%fd217, %fd166, %fd199, %fd215;
	fma.rn.f64 	%fd218, %fd24, %fd200, %fd216;
	fma.rn.f64 	%fd219, %fd25, %fd201, %fd217;
	fma.rn.f64 	%fd220, %fd30, %fd202, %fd218;
	fma.rn.f64 	%fd221, %fd31, %fd203, %fd219;
	sub.f64 	%fd222, %fd220, %fd221;
	st.shared.f64 	[%r23+24], %fd222;
	add.f64 	%fd223, %fd220, %fd221;
	st.shared.f64 	[%r23+8], %fd223;
	fma.rn.f64 	%fd224, %fd14, %fd196, 0d0000000000000000;
	fma.rn.f64 	%fd225, %fd15, %fd197, 0d0000000000000000;
	fma.rn.f64 	%fd226, %fd20, %fd198, %fd224;
	fma.rn.f64 	%fd227, %fd21, %fd199, %fd225;
	fma.rn.f64 	%fd228, %fd26, %fd200, %fd226;
	fma.rn.f64 	%fd229, %fd27, %fd201, %fd227;
	fma.rn.f64 	%fd230, %fd32, %fd202, %fd228;
	fma.rn.f64 	%fd231, %fd33, %fd203, %fd229;
	add.f64 	%fd232, %fd230, %fd231;
	st.shared.f64 	[%r23+16], %fd232;
	bar.sync 	0;
	@%p6 bra 	$L__BB111_8;
	ld.shared.f64 	%fd233, [%r8];
	ld.shared.f64 	%fd234, [%r8+448];
	add.f64 	%fd235, %fd233, %fd234;
	sub.f64 	%fd236, %fd233, %fd234;
	ld.shared.f64 	%fd237, [%r8+64];
	ld.shared.f64 	%fd238, [%r8+384];
	add.f64 	%fd239, %fd237, %fd238;
	sub.f64 	%fd240, %fd237, %fd238;
	ld.shared.f64 	%fd241, [%r8+128];
	ld.shared.f64 	%fd242, [%r8+320];
	add.f64 	%fd243, %fd241, %fd242;
	sub.f64 	%fd244, %fd241, %fd242;
	ld.shared.f64 	%fd245, [%r8+192];
	ld.shared.f64 	%fd246, [%r8+256];
	add.f64 	%fd247, %fd245, %fd246;
	sub.f64 	%fd248, %fd245, %fd246;
	fma.rn.f64 	%fd250, %fd148, %fd235, 0d0000000000000000;
	ld.const.f64 	%fd251, [const_evenDofToQuad];
	fma.rn.f64 	%fd252, %fd251, %fd236, 0d0000000000000000;
	fma.rn.f64 	%fd253, %fd16, %fd239, %fd250;
	fma.rn.f64 	%fd254, %fd17, %fd240, %fd252;
	fma.rn.f64 	%fd255, %fd22, %fd243, %fd253;
	fma.rn.f64 	%fd256, %fd23, %fd244, %fd254;
	fma.rn.f64 	%fd257, %fd28, %fd247, %fd255;
	fma.rn.f64 	%fd258, %fd29, %fd248, %fd256;
	sub.f64 	%fd259, %fd257, %fd258;
	st.shared.f64 	[%r8+256], %fd259;
	add.f64 	%fd260, %fd257, %fd258;
	st.shared.f64 	[%r8], %fd260;
	ld.const.f64 	%fd261, [const_oddDofToQuad+8];
	fma.rn.f64 	%fd262, %fd261, %fd235, 0d0000000000000000;
	fma.rn.f64 	%fd263, %fd13, %fd236, 0d0000000000000000;
	ld.const.f64 	%fd264, [const_oddDofToQuad+32];
	fma.rn.f64 	%fd265, %fd264, %fd239, %fd262;
	ld.const.f64 	%fd266, [const_evenDofToQuad+32];
	fma.rn.f64 	%fd267, %fd266, %fd240, %fd263;
	fma.rn.f64 	%fd268, %fd24, %fd243, %fd265;
	fma.rn.f64 	%fd269, %fd25, %fd244, %fd267;
	fma.rn.f64 	%fd270, %fd30, %fd247, %fd268;
	fma.rn.f64 	%fd271, %fd31, %fd248, %fd269;
	sub.f64 	%fd272, %fd270, %fd271;
	st.shared.f64 	[%r8+192], %fd272;
	add.f64 	%fd273, %fd270, %fd271;
	st.shared.f64 	[%r8+64], %fd273;
	fma.rn.f64 	%fd274, %fd14, %fd235, 0d0000000000000000;
	fma.rn.f64 	%fd275, %fd15, %fd236, 0d0000000000000000;
	fma.rn.f64 	%fd276, %fd20, %fd239, %fd274;
	fma.rn.f64 	%fd277, %fd21, %fd240, %fd275;
	fma.rn.f64 	%fd278, %fd26, %fd243, %fd276;
	fma.rn.f64 	%fd279, %fd27, %fd244, %fd277;
	fma.rn.f64 	%fd280, %fd32, %fd247, %fd278;
	fma.rn.f64 	%fd281, %fd33, %fd248, %fd279;
	add.f64 	%fd282, %fd280, %fd281;
	st.shared.f64 	[%r8+128], %fd282;
$L__BB111_8:
	setp.gt.u32 	%p8, %r10, 24;
	bar.sync 	0;
	@%p8 bra 	$L__BB111_10;
	ld.shared.f64 	%fd283, [%r7];
	ld.shared.f64 	%fd284, [%r7+3584];
	add.f64 	%fd285, %fd283, %fd284;
	sub.f64 	%fd286, %fd283, %fd284;
	ld.shared.f64 	%fd287, [%r7+512];
	ld.shared.f64 	%fd288, [%r7+3072];
	add.f64 	%fd289, %fd287, %fd288;
	sub.f64 	%fd290, %fd287, %fd288;
	ld.shared.f64 	%fd291, [%r7+1024];
	ld.shared.f64 	%fd292, [%r7+2560];
	add.f64 	%fd293, %fd291, %fd292;
	sub.f64 	%fd294, %fd291, %fd292;
	ld.shared.f64 	%fd295, [%r7+1536];
	ld.shared.f64 	%fd296, [%r7+2048];
	add.f64 	%fd297, %fd295, %fd296;
	sub.f64 	%fd298, %fd295, %fd296;
	fma.rn.f64 	%fd300, %fd148, %fd285, 0d0000000000000000;
	fma.rn.f64 	%fd302, %fd150, %fd286, 0d0000000000000000;
	fma.rn.f64 	%fd303, %fd16, %fd289, %fd300;
	fma.rn.f64 	%fd304, %fd17, %fd290, %fd302;
	fma.rn.f64 	%fd305, %fd22, %fd293, %fd303;
	fma.rn.f64 	%fd306, %fd23, %fd294, %fd304;
	fma.rn.f64 	%fd307, %fd28, %fd297, %fd305;
	fma.rn.f64 	%fd308, %fd29, %fd298, %fd306;
	sub.f64 	%fd333, %fd307, %fd308;
	add.f64 	%fd337, %fd307, %fd308;
	ld.const.f64 	%fd309, [const_oddDofToQuad+8];
	fma.rn.f64 	%fd310, %fd309, %fd285, 0d0000000000000000;
	fma.rn.f64 	%fd311, %fd13, %fd286, 0d0000000000000000;
	ld.const.f64 	%fd312, [const_oddDofToQuad+32];
	fma.rn.f64 	%fd313, %fd312, %fd289, %fd310;
	ld.const.f64 	%fd314, [const_evenDofToQuad+32];
	fma.rn.f64 	%fd315, %fd314, %fd290, %fd311;
	fma.rn.f64 	%fd316, %fd24, %fd293, %fd313;
	fma.rn.f64 	%fd317, %fd25, %fd294, %fd315;
	fma.rn.f64 	%fd318, %fd30, %fd297, %fd316;
	fma.rn.f64 	%fd319, %fd31, %fd298, %fd317;
	sub.f64 	%fd334, %fd318, %fd319;
	add.f64 	%fd336, %fd318, %fd319;
	fma.rn.f64 	%fd320, %fd14, %fd285, 0d0000000000000000;
	fma.rn.f64 	%fd321, %fd15, %fd286, 0d0000000000000000;
	fma.rn.f64 	%fd322, %fd20, %fd289, %fd320;
	fma.rn.f64 	%fd323, %fd21, %fd290, %fd321;
	fma.rn.f64 	%fd324, %fd26, %fd293, %fd322;
	fma.rn.f64 	%fd325, %fd27, %fd294, %fd323;
	fma.rn.f64 	%fd326, %fd32, %fd297, %fd324;
	fma.rn.f64 	%fd327, %fd33, %fd298, %fd325;
	add.f64 	%fd335, %fd326, %fd327;
$L__BB111_10:
	bar.sync 	0;
	@%p4 bra 	$L__BB111_12;
	ld.param.u64 	%rd14, [_Z32massMatrixMultiplyConstantKernelILi5ELi8ELi1EEviPKdS1_S1_S1_Pd_param_5];
	mad.lo.s32 	%r29, %r3, 125, %r10;
	cvta.to.global.u64 	%rd10, %rd14;
	mul.wide.s32 	%rd11, %r29, 8;
	add.s64 	%rd12, %rd10, %rd11;
	st.global.f64 	[%rd12], %fd337;
	st.global.f64 	[%rd12+200], %fd336;
	st.global.f64 	[%rd12+400], %fd335;
	st.global.f64 	[%rd12+600], %fd334;
	st.global.f64 	[%rd12+800], %fd333;
$L__BB111_12:
	ret;

}
	// .globl	_Z30massMatrixMultiplySharedKernelILi5ELi8ELi1EEviPKdS1_S1_S1_Pd
.visible .entry _Z30massMatrixMultiplySharedKernelILi5ELi8ELi1EEviPKdS1_S1_S1_Pd(
	.param .u32 _Z30massMatrixMultiplySharedKernelILi5ELi8ELi1EEviPKdS1_S1_S1_Pd_param_0,
	.param .u64 .ptr .align 1 _Z30massMatrixMultiplySharedKernelILi5ELi8ELi1EEviPKdS1_S1_S1_Pd_param_1,
	.param .u64 .ptr .align 1 _Z30massMatrixMultiplySharedKernelILi5ELi8ELi1EEviPKdS1_S1_S1_Pd_param_2,
	.param .u64 .ptr .align 1 _Z30massMatrixMultiplySharedKernelILi5ELi8ELi1EEviPKdS1_S1_S1_Pd_param_3,
	.param .u64 .ptr .align 1 _Z30massMatrixMultiplySharedKernelILi5ELi8ELi1EEviPKdS1_S1_S1_Pd_param_4,
	.param .u64 .ptr .align 1 _Z30massMatrixMultiplySharedKernelILi5ELi8ELi1EEviPKdS1_S1_S1_Pd_param_5
)
{
	.reg .pred 	%p<13>;
	.reg .b16 	%rs<9>;
	.reg .b32 	%r<45>;
	.reg .b64 	%rd<22>;
	.reg .b64 	%fd<323>;
	// demoted variable
	.shared .align 8 .b8 _ZZ30massMatrixMultiplySharedKernelILi5ELi8ELi1EEviPKdS1_S1_S1_PdE6s_tmp1[4096];
	// demoted variable
	.shared .align 8 .b8 _ZZ30massMatrixMultiplySharedKernelILi5ELi8ELi1EEviPKdS1_S1_S1_PdE14s_oddDofToQuad[96];
	// demoted variable
	.shared .align 8 .b8 _ZZ30massMatrixMultiplySharedKernelILi5ELi8ELi1EEviPKdS1_S1_S1_PdE15s_evenDofToQuad[96];
	ld.param.u32 	%r9, [_Z30massMatrixMultiplySharedKernelILi5ELi8ELi1EEviPKdS1_S1_S1_Pd_param_0];
	ld.param.u64 	%rd2, [_Z30massMatrixMultiplySharedKernelILi5ELi8ELi1EEviPKdS1_S1_S1_Pd_param_2];
	ld.param.u64 	%rd3, [_Z30massMatrixMultiplySharedKernelILi5ELi8ELi1EEviPKdS1_S1_S1_Pd_param_3];
	ld.param.u64 	%rd4, [_Z30massMatrixMultiplySharedKernelILi5ELi8ELi1EEviPKdS1_S1_S1_Pd_param_4];
	mov.u32 	%r10, %tid.x;
	mov.u32 	%r2, %tid.y;
	mov.u32 	%r11, %ctaid.x;
	add.s32 	%r3, %r11, %r2;
	cvt.u16.u32 	%rs2, %r10;
	mul.hi.u16 	%rs3, %rs2, -13107;
	shr.u16 	%rs4, %rs3, 2;
	mul.lo.s16 	%rs5, %rs4, 5;
	sub.s16 	%rs1, %rs2, %rs5;
	setp.lt.s32 	%p2, %r3, %r9;
	setp.lt.u32 	%p3, %r10, 25;
	and.pred  	%p1, %p2, %p3;
	not.pred 	%p4, %p1;
	@%p4 bra 	$L__BB112_2;
	cvta.to.global.u64 	%rd6, %rd4;
	mad.lo.s32 	%r12, %r3, 125, %r10;
	mul.wide.s32 	%rd7, %r12, 8;
	add.s64 	%rd8, %rd6, %rd7;
	ld.global.nc.f64 	%fd317, [%rd8];
	ld.global.nc.f64 	%fd316, [%rd8+200];
	ld.global.nc.f64 	%fd315, [%rd8+400];
	ld.global.nc.f64 	%fd314, [%rd8+600];
	ld.global.nc.f64 	%fd313, [%rd8+800];
$L__BB112_2:
	setp.ne.s32 	%p5, %r2, 0;
	setp.gt.u32 	%p6, %r10, 11;
	or.pred  	%p7, %p5, %p6;
	@%p7 bra 	$L__BB112_4;
	cvta.to.global.u64 	%rd9, %rd2;
	mul.wide.u32 	%rd10, %r10, 8;
	add.s64 	%rd11, %rd9, %rd10;
	ld.global.nc.f64 	%fd51, [%rd11];
	shl.b32 	%r13, %r10, 3;
	mov.u32 	%r14, _ZZ30massMatrixMultiplySharedKernelILi5ELi8ELi1EEviPKdS1_S1_S1_PdE14s_oddDofToQuad;
	add.s32 	%r15, %r14, %r13;
	st.shared.f64 	[%r15], %fd51;
	cvta.to.global.u64 	%rd12, %rd3;
	add.s64 	%rd13, %rd12, %rd10;
	ld.global.nc.f64 	%fd52, [%rd13];
	mov.u32 	%r16, _ZZ30massMatrixMultiplySharedKernelILi5ELi8ELi1EEviPKdS1_S1_S1_PdE15s_evenDofToQuad;
	add.s32 	%r17, %r16, %r13;
	st.shared.f64 	[%r17], %fd52;
$L__BB112_4:
	setp.gt.u32 	%p8, %r10, 24;
	bar.sync 	0;
	ld.shared.f64 	%fd11, [_ZZ30massMatrixMultiplySharedKernelILi5ELi8ELi1EEviPKdS1_S1_S1_PdE14s_oddDofToQuad];
	ld.shared.f64 	%fd12, [_ZZ30massMatrixMultiplySharedKernelILi5ELi8ELi1EEviPKdS1_S1_S1_PdE15s_evenDofToQuad];
	ld.shared.f64 	%fd13, [_ZZ30massMatrixMultiplySharedKernelILi5ELi8ELi1EEviPKdS1_S1_S1_PdE14s_oddDofToQuad+8];
	ld.shared.f64 	%fd14, [_ZZ30massMatrixMultiplySharedKernelILi5ELi8ELi1EEviPKdS1_S1_S1_PdE15s_evenDofToQuad+8];
	ld.shared.f64 	%fd15, [_ZZ30massMatrixMultiplySharedKernelILi5ELi8ELi1EEviPKdS1_S1_S1_PdE14s_oddDofToQuad+16];
	ld.shared.f64 	%fd16, [_ZZ30massMatrixMultiplySharedKernelILi5ELi8ELi1EEviPKdS1_S1_S1_PdE15s_evenDofToQuad+16];
	ld.shared.f64 	%fd17, [_ZZ30massMatrixMultiplySharedKernelILi5ELi8ELi1EEviPKdS1_S1_S1_PdE14s_oddDofToQuad+24];
	ld.shared.f64 	%fd18, [_ZZ30massMatrixMultiplySharedKernelILi5ELi8ELi1EEviPKdS1_S1_S1_PdE15s_evenDofToQuad+24];
	ld.shared.f64 	%fd19, [_ZZ30massMatrixMultiplySharedKernelILi5ELi8ELi1EEviPKdS1_S1_S1_PdE14s_oddDofToQuad+32];
	ld.shared.f64 	%fd20, [_ZZ30massMatrixMultiplySharedKernelILi5ELi8ELi1EEviPKdS1_S1_S1_PdE15s_evenDofToQuad+32];
	ld.shared.f64 	%fd21, [_ZZ30massMatrixMultiplySharedKernelILi5ELi8ELi1EEviPKdS1_S1_S1_PdE14s_oddDofToQuad+40];
	ld.shared.f64 	%fd22, [_ZZ30massMatrixMultiplySharedKernelILi5ELi8ELi1EEviPKdS1_S1_S1_PdE15s_evenDofToQuad+40];
	ld.shared.f64 	%fd23, [_ZZ30massMatrixMultiplySharedKernelILi5ELi8ELi1EEviPKdS1_S1_S1_PdE14s_oddDofToQuad+48];
	ld.shared.f64 	%fd24, [_ZZ30massMatrixMultiplySharedKernelILi5ELi8ELi1EEviPKdS1_S1_S1_PdE15s_evenDofToQuad+48];
	ld.shared.f64 	%fd25, [_ZZ30massMatrixMultiplySharedKernelILi5ELi8ELi1EEviPKdS1_S1_S1_PdE14s_oddDofToQuad+56];
	ld.shared.f64 	%fd26, [_ZZ30massMatrixMultiplySharedKernelILi5ELi8ELi1EEviPKdS1_S1_S1_PdE15s_evenDofToQuad+56];
	ld.shared.f64 	%fd27, [_ZZ30massMatrixMultiplySharedKernelILi5ELi8ELi1EEviPKdS1_S1_S1_PdE14s_oddDofToQuad+64];
	ld.shared.f64 	%fd28, [_ZZ30massMatrixMultiplySharedKernelILi5ELi8ELi1EEviPKdS1_S1_S1_PdE15s_evenDofToQuad+64];
	ld.shared.f64 	%fd29, [_ZZ30massMatrixMultiplySharedKernelILi5ELi8ELi1EEviPKdS1_S1_S1_PdE14s_oddDofToQuad+72];
	ld.shared.f64 	%fd30, [_ZZ30massMatrixMultiplySharedKernelILi5ELi8ELi1EEviPKdS1_S1_S1_PdE15s_evenDofToQuad+72];
	ld.shared.f64 	%fd31, [_ZZ30massMatrixMultiplySharedKernelILi5ELi8ELi1EEviPKdS1_S1_S1_PdE14s_oddDofToQuad+80];
	ld.shared.f64 	%fd32, [_ZZ30massMatrixMultiplySharedKernelILi5ELi8ELi1EEviPKdS1_S1_S1_PdE15s_evenDofToQuad+80];
	ld.shared.f64 	%fd33, [_ZZ30massMatrixMultiplySharedKernelILi5ELi8ELi1EEviPKdS1_S1_S1_PdE14s_oddDofToQuad+88];
	ld.shared.f64 	%fd34, [_ZZ30massMatrixMultiplySharedKernelILi5ELi8ELi1EEviPKdS1_S1_S1_PdE15s_evenDofToQuad+88];
	shl.b32 	%r18, %r2, 12;
	mov.u32 	%r19, _ZZ30massMatrixMultiplySharedKernelILi5ELi8ELi1EEviPKdS1_S1_S1_PdE6s_tmp1;
	add.s32 	%r20, %r19, %r18;
	mul.lo.s16 	%rs7, %rs2, 205;
	shr.u16 	%rs8, %rs7, 10;
	cvt.u32.u16 	%r4, %rs8;
	mul.wide.u16 	%r21, %rs8, 64;
	add.s32 	%r5, %r20, %r21;
	mul.wide.u16 	%r22, %rs1, 8;
	add.s32 	%r6, %r5, %r22;
	@%p8 bra 	$L__BB112_6;
	add.f64 	%fd53, %fd317, %fd313;
	sub.f64 	%fd54, %fd317, %fd313;
	add.f64 	%fd55, %fd316, %fd314;
	sub.f64 	%fd56, %fd316, %fd314;
	add.f64 	%fd57, %fd315, %fd315;
	sub.f64 	%fd58, %fd315, %fd315;
	mul.f64 	%fd59, %fd57, 0d3FE0000000000000;
	fma.rn.f64 	%fd60, %fd11, %fd53, 0d0000000000000000;
	fma.rn.f64 	%fd61, %fd12, %fd54, 0d0000000000000000;
	fma.rn.f64 	%fd62, %fd13, %fd55, %fd60;
	fma.rn.f64 	%fd63, %fd14, %fd56, %fd61;
	fma.rn.f64 	%fd64, %fd15, %fd59, %fd62;
	fma.rn.f64 	%fd65, %fd16, %fd58, %fd63;
	sub.f64 	%fd66, %fd64, %fd65;
	st.shared.f64 	[%r6+3584], %fd66;
	add.f64 	%fd67, %fd65, %fd64;
	st.shared.f64 	[%r6], %fd67;
	fma.rn.f64 	%fd68, %fd17, %fd53, 0d0000000000000000;
	fma.rn.f64 	%fd69, %fd18, %fd54, 0d0000000000000000;
	fma.rn.f64 	%fd70, %fd19, %fd55, %fd68;
	fma.rn.f64 	%fd71, %fd20, %fd56, %fd69;
	fma.rn.f64 	%fd72, %fd21, %fd59, %fd70;
	fma.rn.f64 	%fd73, %fd22, %fd58, %fd71;
	sub.f64 	%fd74, %fd72, %fd73;
	st.shared.f64 	[%r6+3072], %fd74;
	add.f64 	%fd75, %fd73, %fd72;
	st.shared.f64 	[%r6+512], %fd75;
	fma.rn.f64 	%fd76, %fd23, %fd53, 0d0000000000000000;
	fma.rn.f64 	%fd77, %fd24, %fd54, 0d0000000000000000;
	fma.rn.f64 	%fd78, %fd25, %fd55, %fd76;
	fma.rn.f64 	%fd79, %fd26, %fd56, %fd77;
	fma.rn.f64 	%fd80, %fd27, %fd59, %fd78;
	fma.rn.f64 	%fd81, %fd28, %fd58, %fd79;
	sub.f64 	%fd82, %fd80, %fd81;
	st.shared.f64 	[%r6+2560], %fd82;
	add.f64 	%fd83, %fd81, %fd80;
	st.shared.f64 	[%r6+1024], %fd83;
	fma.rn.f64 	%fd84, %fd29, %fd53, 0d0000000000000000;
	fma.rn.f64 	%fd85, %fd30, %fd54, 0d0000000000000000;
	fma.rn.f64 	%fd86, %fd31, %fd55, %fd84;
	fma.rn.f64 	%fd87, %fd32, %fd56, %fd85;
	fma.rn.f64 	%fd88, %fd33, %fd59, %fd86;
	fma.rn.f64 	%fd89, %fd34, %fd58, %fd87;
	sub.f64 	%fd90, %fd88, %fd89;
	st.shared.f64 	[%r6+2048], %fd90;
	add.f64 	%fd91, %fd89, %fd88;
	st.shared.f64 	[%r6+1536], %fd91;
$L__BB112_6:
	bar.sync 	0;
	setp.gt.u32 	%p9, %r10, 39;
	mad.lo.s32 	%r23, %r4, 448, %r5;
	add.s32 	%r7, %r23, %r22;
	@%p9 bra 	$L__BB112_8;
	ld.shared.f64 	%fd92, [%r7];
	ld.shared.f64 	%fd93, [%r7+256];
	add.f64 	%fd94, %fd92, %fd93;
	sub.f64 	%fd95, %fd92, %fd93;
	ld.shared.f64 	%fd96, [%r7+64];
	ld.shared.f64 	%fd97, [%r7+192];
	add.f64 	%fd98, %fd96, %fd97;
	sub.f64 	%fd99, %fd96, %fd97;
	ld.shared.f64 	%fd100, [%r7+128];
	add.f64 	%fd101, %fd100, %fd100;
	sub.f64 	%fd102, %fd100, %fd100;
	mul.f64 	%fd103, %fd101, 0d3FE0000000000000;
	fma.rn.f64 	%fd104, %fd11, %fd94, 0d0000000000000000;
	fma.rn.f64 	%fd105, %fd12, %fd95, 0d0000000000000000;
	fma.rn.f64 	%fd106, %fd13, %fd98, %fd104;
	fma.rn.f64 	%fd107, %fd14, %fd99, %fd105;
	fma.rn.f64 	%fd108, %fd15, %fd103, %fd106;
	fma.rn.f64 	%fd109, %fd16, %fd102, %fd107;
	sub.f64 	%fd110, %fd108, %fd109;
	st.shared.f64 	[%r7+448], %fd110;
	add.f64 	%fd111, %fd109, %fd108;
	st.shared.f64 	[%r7], %fd111;
	fma.rn.f64 	%fd112, %fd17, %fd94, 0d0000000000000000;
	fma.rn.f64 	%fd113, %fd18, %fd95, 0d0000000000000000;
	fma.rn.f64 	%fd114, %fd19, %fd98, %fd112;
	fma.rn.f64 	%fd115, %fd20, %fd99, %fd113;
	fma.rn.f64 	%fd116, %fd21, %fd103, %fd114;
	fma.rn.f64 	%fd117, %fd22, %fd102, %fd115;
	sub.f64 	%fd118, %fd116, %fd117;
	st.shared.f64 	[%r7+384], %fd118;
	add.f64 	%fd119, %fd117, %fd116;
	st.shared.f64 	[%r7+64], %fd119;
	fma.rn.f64 	%fd120, %fd23, %fd94, 0d0000000000000000;
	fma.rn.f64 	%fd121, %fd24, %fd95, 0d0000000000000000;
	fma.rn.f64 	%fd122, %fd25, %fd98, %fd120;
	fma.rn.f64 	%fd123, %fd26, %fd99, %fd121;
	fma.rn.f64 	%fd124, %fd27, %fd103, %fd122;
	fma.rn.f64 	%fd125, %fd28, %fd102, %fd123;
	sub.f64 	%fd126, %fd124, %fd125;
	st.shared.f64 	[%r7+320], %fd126;
	add.f64 	%fd127, %fd125, %fd124;
	st.shared.f64 	[%r7+128], %fd127;
	fma.rn.f64 	%fd128, %fd29, %fd94, 0d0000000000000000;
	fma.rn.f64 	%fd129, %fd30, %fd95, 0d0000000000000000;
	fma.rn.f64 	%fd130, %fd31, %fd98, %fd128;
	fma.rn.f64 	%fd131, %fd32, %fd99, %fd129;
	fma.rn.f64 	%fd132, %fd33, %fd103, %fd130;
	fma.rn.f64 	%fd133, %fd34, %fd102, %fd131;
	sub.f64 	%fd134, %fd132, %fd133;
	st.shared.f64 	[%r7+256], %fd134;
	add.f64 	%fd135, %fd133, %fd132;
	st.shared.f64 	[%r7+192], %fd135;
$L__BB112_8:
	ld.param.u64 	%rd20, [_Z30massMatrixMultiplySharedKernelILi5ELi8ELi1EEviPKdS1_S1_S1_Pd_param_1];
	mov.u32 	%r25, %tid.x;
	setp.gt.u32 	%p10, %r25, 39;
	bar.sync 	0;
	mov.u32 	%r26, %tid.y;
	shl.b32 	%r27, %r26, 12;
	mov.u32 	%r28, _ZZ30massMatrixMultiplySharedKernelILi5ELi8ELi1EEviPKdS1_S1_S1_PdE6s_tmp1;
	add.s32 	%r29, %r28, %r27;
	shl.b32 	%r30, %r25, 6;
	and.b32  	%r31, %r30, 65024;
	add.s32 	%r32, %r29, %r31;
	and.b32  	%r33, %r30, 448;
	add.s32 	%r34, %r32, %r33;
	ld.shared.f64 	%fd136, [%r34];
	ld.shared.f64 	%fd137, [%r34+32];
	add.f64 	%fd138, %fd136, %fd137;
	sub.f64 	%fd139, %fd136, %fd137;
	ld.shared.f64 	%fd140, [%r34+8];
	ld.shared.f64 	%fd141, [%r34+24];
	add.f64 	%fd142, %fd140, %fd141;
	sub.f64 	%fd143, %fd140, %fd141;
	ld.shared.f64 	%fd144, [%r34+16];
	add.f64 	%fd145, %fd144, %fd144;
	sub.f64 	%fd146, %fd144, %fd144;
	mul.f64 	%fd147, %fd145, 0d3FE0000000000000;
	mov.u32 	%r35, %ctaid.x;
	add.s32 	%r36, %r35, %r26;
	shl.b32 	%r37, %r36, 9;
	shl.b32 	%r38, %r25, 3;
	add.s32 	%r39, %r38, %r37;
	or.b32  	%r40, %r39, 7;
	fma.rn.f64 	%fd148, %fd11, %fd138, 0d0000000000000000;
	fma.rn.f64 	%fd149, %fd12, %fd139, 0d0000000000000000;
	fma.rn.f64 	%fd150, %fd13, %fd142, %fd148;
	fma.rn.f64 	%fd151, %fd14, %fd143, %fd149;
	fma.rn.f64 	%fd152, %fd15, %fd147, %fd150;
	fma.rn.f64 	%fd153, %fd16, %fd146, %fd151;
	cvta.to.global.u64 	%rd14, %rd20;
	mul.wide.s32 	%rd15, %r40, 8;
	add.s64 	%rd16, %rd14, %rd15;
	ld.global.nc.f64 	%fd154, [%rd16];
	ld.global.nc.f64 	%fd155, [%rd16+-56];
	sub.f64 	%fd156, %fd152, %fd153;
	mul.f64 	%fd157, %fd156, %fd154;
	add.f64 	%fd158, %fd152, %fd153;
	mul.f64 	%fd322, %fd158, %fd155;
	fma.rn.f64 	%fd159, %fd17, %fd138, 0d0000000000000000;
	fma.rn.f64 	%fd160, %fd18, %fd139, 0d0000000000000000;
	fma.rn.f64 	%fd161, %fd19, %fd142, %fd159;
	fma.rn.f64 	%fd162, %fd20, %fd143, %fd160;
	fma.rn.f64 	%fd163, %fd21, %fd147, %fd161;
	fma.rn.f64 	%fd164, %fd22, %fd146, %fd162;
	ld.global.nc.f64 	%fd165, [%rd16+-8];
	ld.global.nc.f64 	%fd166, [%rd16+-48];
	sub.f64 	%fd167, %fd163, %fd164;
	mul.f64 	%fd168, %fd167, %fd165;
	add.f64 	%fd169, %fd163, %fd164;
	mul.f64 	%fd321, %fd169, %fd166;
	fma.rn.f64 	%fd170, %fd23, %fd138, 0d0000000000000000;
	fma.rn.f64 	%fd171, %fd24, %fd139, 0d0000000000000000;
	fma.rn.f64 	%fd172, %fd25, %fd142, %fd170;
	fma.rn.f64 	%fd173, %fd26, %fd143, %fd171;
	fma.rn.f64 	%fd174, %fd27, %fd147, %fd172;
	fma.rn.f64 	%fd175, %fd28, %fd146, %fd173;
	ld.global.nc.f64 	%fd176, [%rd16+-16];
	ld.global.nc.f64 	%fd177, [%rd16+-40];
	sub.f64 	%fd178, %fd174, %fd175;
	mul.f64 	%fd179, %fd178, %fd176;
	add.f64 	%fd180, %fd174, %fd175;
	mul.f64 	%fd320, %fd180, %fd177;
	fma.rn.f64 	%fd181, %fd29, %fd138, 0d0000000000000000;
	fma.rn.f64 	%fd182, %fd30, %fd139, 0d0000000000000000;
	fma.rn.f64 	%fd183, %fd31, %fd142, %fd181;
	fma.rn.f64 	%fd184, %fd32, %fd143, %fd182;
	fma.rn.f64 	%fd185, %fd33, %fd147, %fd183;
	fma.rn.f64 	%fd186, %fd34, %fd146, %fd184;
	ld.global.nc.f64 	%fd187, [%rd16+-24];
	ld.global.nc.f64 	%fd188, [%rd16+-32];
	sub.f64 	%fd189, %fd185, %fd186;
	mul.f64 	%fd318, %fd189, %fd187;
	add.f64 	%fd190, %fd185, %fd186;
	mul.f64 	%fd319, %fd190, %fd188;
	bar.sync 	0;
	add.f64 	%fd191, %fd322, %fd157;
	sub.f64 	%fd192, %fd322, %fd157;
	add.f64 	%fd193, %fd321, %fd168;
	sub.f64 	%fd194, %fd321, %fd168;
	add.f64 	%fd195, %fd320, %fd179;
	sub.f64 	%fd196, %fd320, %fd179;
	add.f64 	%fd197, %fd319, %fd318;
	sub.f64 	%fd198, %fd319, %fd318;
	fma.rn.f64 	%fd199, %fd11, %fd191, 0d0000000000000000;
	fma.rn.f64 	%fd200, %fd12, %fd192, 0d0000000000000000;
	fma.rn.f64 	%fd201, %fd17, %fd193, %fd199;
	fma.rn.f64 	%fd202, %fd18, %fd194, %fd200;
	fma.rn.f64 	%fd203, %fd23, %fd195, %fd201;
	fma.rn.f64 	%fd204, %fd24, %fd196, %fd202;
	fma.rn.f64 	%fd205, %fd29, %fd197, %fd203;
	fma.rn.f64 	%fd206, %fd30, %fd198, %fd204;
	sub.f64 	%fd207, %fd205, %fd206;
	st.shared.f64 	[%r34+32], %fd207;
	add.f64 	%fd208, %fd205, %fd206;
	st.shared.f64 	[%r34], %fd208;
	fma.rn.f64 	%fd209, %fd13, %fd191, 0d0000000000000000;
	fma.rn.f64 	%fd210, %fd14, %fd192, 0d0000000000000000;
	fma.rn.f64 	%fd211, %fd19, %fd193, %fd209;
	fma.rn.f64 	%fd212, %fd20, %fd194, %fd210;
	fma.rn.f64 	%fd213, %fd25, %fd195, %fd211;
	fma.rn.f64 	%fd214, %fd26, %fd196, %fd212;
	fma.rn.f64 	%fd215, %fd31, %fd197, %fd213;
	fma.rn.f64 	%fd216, %fd32, %fd198, %fd214;
	sub.f64 	%fd217, %fd215, %fd216;
	st.shared.f64 	[%r34+24], %fd217;
	add.f64 	%fd218, %fd215, %fd216;
	st.shared.f64 	[%r34+8], %fd218;
	fma.rn.f64 	%fd219, %fd15, %fd191, 0d0000000000000000;
	fma.rn.f64 	%fd220, %fd16, %fd192, 0d0000000000000000;
	fma.rn.f64 	%fd221, %fd21, %fd193, %fd219;
	fma.rn.f64 	%fd222, %fd22, %fd194, %fd220;
	fma.rn.f64 	%fd223, %fd27, %fd195, %fd221;
	fma.rn.f64 	%fd224, %fd28, %fd196, %fd222;
	fma.rn.f64 	%fd225, %fd33, %fd197, %fd223;
	fma.rn.f64 	%fd226, %fd34, %fd198, %fd224;
	add.f64 	%fd227, %fd225, %fd226;
	st.shared.f64 	[%r34+16], %fd227;
	bar.sync 	0;
	@%p10 bra 	$L__BB112_10;
	ld.shared.f64 	%fd228, [%r7];
	ld.shared.f64 	%fd229, [%r7+448];
	add.f64 	%fd230, %fd228, %fd229;
	sub.f64 	%fd231, %fd228, %fd229;
	ld.shared.f64 	%fd232, [%r7+64];
	ld.shared.f64 	%fd233, [%r7+384];
	add.f64 	%fd234, %fd232, %fd233;
	sub.f64 	%fd235, %fd232, %fd233;
	ld.shared.f64 	%fd236, [%r7+128];
	ld.shared.f64 	%fd237, [%r7+320];
	add.f64 	%fd238, %fd236, %fd237;
	sub.f64 	%fd239, %fd236, %fd237;
	ld.shared.f64 	%fd240, [%r7+192];
	ld.shared.f64 	%fd241, [%r7+256];
	add.f64 	%fd242, %fd240, %fd241;
	sub.f64 	%fd243, %fd240, %fd241;
	fma.rn.f64 	%fd244, %fd11, %fd230, 0d0000000000000000;
	fma.rn.f64 	%fd245, %fd12, %fd231, 0d0000000000000000;
	fma.rn.f64 	%fd246, %fd17, %fd234, %fd244;
	fma.rn.f64 	%fd247, %fd18, %fd235, %fd245;
	fma.rn.f64 	%fd248, %fd23, %fd238, %fd246;
	fma.rn.f64 	%fd249, %fd24, %fd239, %fd247;
	fma.rn.f64 	%fd250, %fd29, %fd242, %fd248;
	fma.rn.f64 	%fd251, %fd30, %fd243, %fd249;
	sub.f64 	%fd252, %fd250, %fd251;
	st.shared.f64 	[%r7+256], %fd252;
	add.f64 	%fd253, %fd250, %fd251;
	st.shared.f64 	[%r7], %fd253;
	fma.rn.f64 	%fd254, %fd13, %fd230, 0d0000000000000000;
	fma.rn.f64 	%fd255, %fd14, %fd231, 0d0000000000000000;
	fma.rn.f64 	%fd256, %fd19, %fd234, %fd254;
	fma.rn.f64 	%fd257, %fd20, %fd235, %fd255;
	fma.rn.f64 	%fd258, %fd25, %fd238, %fd256;
	fma.rn.f64 	%fd259, %fd26, %fd239, %fd257;
	fma.rn.f64 	%fd260, %fd31, %fd242, %fd258;
	fma.rn.f64 	%fd261, %fd32, %fd243, %fd259;
	sub.f64 	%fd262, %fd260, %fd261;
	st.shared.f64 	[%r7+192], %fd262;
	add.f64 	%fd263, %fd260, %fd261;
	st.shared.f64 	[%r7+64], %fd263;
	fma.rn.f64 	%fd264, %fd15, %fd230, 0d0000000000000000;
	fma.rn.f64 	%fd265, %fd16, %fd231, 0d0000000000000000;
	fma.rn.f64 	%fd266, %fd21, %fd234, %fd264;
	fma.rn.f64 	%fd267, %fd22, %fd235, %fd265;
	fma.rn.f64 	%fd268, %fd27, %fd238, %fd266;
	fma.rn.f64 	%fd269, %fd28, %fd239, %fd267;
	fma.rn.f64 	%fd270, %fd33, %fd242, %fd268;
	fma.rn.f64 	%fd271, %fd34, %fd243, %fd269;
	add.f64 	%fd272, %fd270, %fd271;
	st.shared.f64 	[%r7+128], %fd272;
$L__BB112_10:
	mov.u32 	%r8, %tid.x;
	setp.gt.u32 	%p11, %r8, 24;
	bar.sync 	0;
	@%p11 bra 	$L__BB112_12;
	ld.shared.f64 	%fd273, [%r6];
	ld.shared.f64 	%fd274, [%r6+3584];
	add.f64 	%fd275, %fd273, %fd274;
	sub.f64 	%fd276, %fd273, %fd274;
	ld.shared.f64 	%fd277, [%r6+512];
	ld.shared.f64 	%fd278, [%r6+3072];
	add.f64 	%fd279, %fd277, %fd278;
	sub.f64 	%fd280, %fd277, %fd278;
	ld.shared.f64 	%fd281, [%r6+1024];
	ld.shared.f64 	%fd282, [%r6+2560];
	add.f64 	%fd283, %fd281, %fd282;
	sub.f64 	%fd284, %fd281, %fd282;
	ld.shared.f64 	%fd285, [%r6+1536];
	ld.shared.f64 	%fd286, [%r6+2048];
	add.f64 	%fd287, %fd285, %fd286;
	sub.f64 	%fd288, %fd285, %fd286;
	fma.rn.f64 	%fd289, %fd11, %fd275, 0d0000000000000000;
	fma.rn.f64 	%fd290, %fd12, %fd276, 0d0000000000000000;
	fma.rn.f64 	%fd291, %fd17, %fd279, %fd289;
	fma.rn.f64 	%fd292, %fd18, %fd280, %fd290;
	fma.rn.f64 	%fd293, %fd23, %fd283, %fd291;
	fma.rn.f64 	%fd294, %fd24, %fd284, %fd292;
	fma.rn.f64 	%fd295, %fd29, %fd287, %fd293;
	fma.rn.f64 	%fd296, %fd30, %fd288, %fd294;
	sub.f64 	%fd318, %fd295, %fd296;
	add.f64 	%fd322, %fd295, %fd296;
	fma.rn.f64 	%fd297, %fd13, %fd275, 0d0000000000000000;
	fma.rn.f64 	%fd298, %fd14, %fd276, 0d0000000000000000;
	fma.rn.f64 	%fd299, %fd19, %fd279, %fd297;
	fma.rn.f64 	%fd300, %fd20, %fd280, %fd298;
	fma.rn.f64 	%fd301, %fd25, %fd283, %fd299;
	fma.rn.f64 	%fd302, %fd26, %fd284, %fd300;
	fma.rn.f64 	%fd303, %fd31, %fd287, %fd301;
	fma.rn.f64 	%fd304, %fd32, %fd288, %fd302;
	sub.f64 	%fd319, %fd303, %fd304;
	add.f64 	%fd321, %fd303, %fd304;
	fma.rn.f64 	%fd305, %fd15, %fd275, 0d0000000000000000;
	fma.rn.f64 	%fd306, %fd16, %fd276, 0d0000000000000000;
	fma.rn.f64 	%fd307, %fd21, %fd279, %fd305;
	fma.rn.f64 	%fd308, %fd22, %fd280, %fd306;
	fma.rn.f64 	%fd309, %fd27, %fd283, %fd307;
	fma.rn.f64 	%fd310, %fd28, %fd284, %fd308;
	fma.rn.f64 	%fd311, %fd33, %fd287, %fd309;
	fma.rn.f64 	%fd312, %fd34, %fd288, %fd310;
	add.f64 	%fd320, %fd311, %fd312;
$L__BB112_12:
	bar.sync 	0;
	@%p4 bra 	$L__BB112_14;
	ld.param.u64 	%rd21, [_Z30massMatrixMultiplySharedKernelILi5ELi8ELi1EEviPKdS1_S1_S1_Pd_param_5];
	mov.u32 	%r41, %ctaid.x;
	mov.u32 	%r42, %tid.y;
	add.s32 	%r43, %r41, %r42;
	mad.lo.s32 	%r44, %r43, 125, %r8;
	cvta.to.global.u64 	%rd17, %rd21;
	mul.wide.s32 	%rd18, %r44, 8;
	add.s64 	%rd19, %rd17, %rd18;
	st.global.f64 	[%rd19], %fd322;
	st.global.f64 	[%rd19+200], %fd321;
	st.global.f64 	[%rd19+400], %fd320;
	st.global.f64 	[%rd19+600], %fd319;
	st.global.f64 	[%rd19+800], %fd318;
$L__BB112_14:
	ret;

}
	// .globl	_Z30massMatrixMultiplyGlobalKernelILi5ELi8ELi1EEviPKdS1_S1_S1_Pd
.visible .entry _Z30massMatrixMultiplyGlobalKernelILi5ELi8ELi1EEviPKdS1_S1_S1_Pd(
	.param .u32 _Z30massMatrixMultiplyGlobalKernelILi5ELi8ELi1EEviPKdS1_S1_S1_Pd_param_0,
	.param .u64 .ptr .align 1 _Z30massMatrixMultiplyGlobalKernelILi5ELi8ELi1EEviPKdS1_S1_S1_Pd_param_1,
	.param .u64 .ptr .align 1 _Z30massMatrixMultiplyGlobalKernelILi5ELi8ELi1EEviPKdS1_S1_S1_Pd_param_2,
	.param .u64 .ptr .align 1 _Z30massMatrixMultiplyGlobalKernelILi5ELi8ELi1EEviPKdS1_S1_S1_Pd_param_3,
	.param .u64 .ptr .align 1 _Z30massMatrixMultiplyGlobalKernelILi5ELi8ELi1EEviPKdS1_S1_S1_Pd_param_4,
	.param .u64 .ptr .align 1 _Z30massMatrixMultiplyGlobalKernelILi5ELi8ELi1EEviPKdS1_S1_S1_Pd_param_5
)
{
	.reg .pred 	%p<10>;
	.reg .b16 	%rs<9>;
	.reg .b32 	%r<40>;
	.reg .b64 	%rd<23>;
	.reg .b64 	%fd<369>;
	// demoted variable
	.shared .align 8 .b8 _ZZ30massMatrixMultiplyGlobalKernelILi5ELi8ELi1EEviPKdS1_S1_S1_PdE6s_tmp1[4096];
	ld.param.u32 	%r9, [_Z30massMatrixMultiplyGlobalKernelILi5ELi8ELi1EEviPKdS1_S1_S1_Pd_param_0];
	ld.param.u64 	%rd4, [_Z30massMatrixMultiplyGlobalKernelILi5ELi8ELi1EEviPKdS1_S1_S1_Pd_param_2];
	ld.param.u64 	%rd5, [_Z30massMatrixMultiplyGlobalKernelILi5ELi8ELi1EEviPKdS1_S1_S1_Pd_param_3];
	ld.param.u64 	%rd6, [_Z30massMatrixMultiplyGlobalKernelILi5ELi8ELi1EEviPKdS1_S1_S1_Pd_param_4];
	cvta.to.global.u64 	%rd1, %rd5;
	cvta.to.global.u64 	%rd2, %rd4;
	mov.u32 	%r10, %tid.x;
	mov.u32 	%r2, %tid.y;
	mov.u32 	%r11, %ctaid.x;
	add.s32 	%r3, %r11, %r2;
	cvt.u16.u32 	%rs2, %r10;
	mul.hi.u16 	%rs3, %rs2, -13107;
	shr.u16 	%rs4, %rs3, 2;
	mul.lo.s16 	%rs5, %rs4, 5;
	sub.s16 	%rs1, %rs2, %rs5;
	setp.lt.s32 	%p2, %r3, %r9;
	setp.lt.u32 	%p3, %r10, 25;
	and.pred  	%p1, %p2, %p3;
	not.pred 	%p4, %p1;
	@%p4 bra 	$L__BB113_2;
	cvta.to.global.u64 	%rd8, %rd6;
	mad.lo.s32 	%r12, %r3, 125, %r10;
	mul.wide.s32 	%rd9, %r12, 8;
	add.s64 	%rd10, %rd8, %rd9;
	ld.global.nc.f64 	%fd363, [%rd10];
	ld.global.nc.f64 	%fd362, [%rd10+200];
	ld.global.nc.f64 	%fd361, [%rd10+400];
	ld.global.nc.f64 	%fd360, [%rd10+600];
	ld.global.nc.f64 	%fd359, [%rd10+800];
$L__BB113_2:
	setp.gt.u32 	%p5, %r10, 24;
	bar.sync 	0;
	shl.b32 	%r13, %r2, 12;
	mov.u32 	%r14, _ZZ30massMatrixMultiplyGlobalKernelILi5ELi8ELi1EEviPKdS1_S1_S1_PdE6s_tmp1;
	add.s32 	%r15, %r14, %r13;
	mul.lo.s16 	%rs7, %rs2, 205;
	shr.u16 	%rs8, %rs7, 10;
	cvt.u32.u16 	%r4, %rs8;
	mul.wide.u16 	%r16, %rs8, 64;
	add.s32 	%r5, %r15, %r16;
	mul.wide.u16 	%r17, %rs1, 8;
	add.s32 	%r6, %r5, %r17;
	@%p5 bra 	$L__BB113_4;
	add.f64 	%fd51, %fd363, %fd359;
	sub.f64 	%fd52, %fd363, %fd359;
	add.f64 	%fd53, %fd362, %fd360;
	sub.f64 	%fd54, %fd362, %fd360;
	add.f64 	%fd55, %fd361, %fd361;
	sub.f64 	%fd56, %fd361, %fd361;
	mul.f64 	%fd57, %fd55, 0d3FE0000000000000;
	ld.global.nc.f64 	%fd58, [%rd2];
	fma.rn.f64 	%fd59, %fd58, %fd51, 0d0000000000000000;
	ld.global.nc.f64 	%fd60, [%rd1];
	fma.rn.f64 	%fd61, %fd60, %fd52, 0d0000000000000000;
	ld.global.nc.f64 	%fd62, [%rd2+8];
	fma.rn.f64 	%fd63, %fd62, %fd53, %fd59;
	ld.global.nc.f64 	%fd64, [%rd1+8];
	fma.rn.f64 	%fd65, %fd64, %fd54, %fd61;
	ld.global.nc.f64 	%fd66, [%rd2+16];
	fma.rn.f64 	%fd67, %fd66, %fd57, %fd63;
	ld.global.nc.f64 	%fd68, [%rd1+16];
	fma.rn.f64 	%fd69, %fd68, %fd56, %fd65;
	sub.f64 	%fd70, %fd67, %fd69;
	st.shared.f64 	[%r6+3584], %fd70;
	add.f64 	%fd71, %fd69, %fd67;
	st.shared.f64 	[%r6], %fd71;
	ld.global.nc.f64 	%fd72, [%rd2+24];
	fma.rn.f64 	%fd73, %fd72, %fd51, 0d0000000000000000;
	ld.global.nc.f64 	%fd74, [%rd1+24];
	fma.rn.f64 	%fd75, %fd74, %fd52, 0d0000000000000000;
	ld.global.nc.f64 	%fd76, [%rd2+32];
	fma.rn.f64 	%fd77, %fd76, %fd53, %fd73;
	ld.global.nc.f64 	%fd78, [%rd1+32];
	fma.rn.f64 	%fd79, %fd78, %fd54, %fd75;
	ld.global.nc.f64 	%fd80, [%rd2+40];
	fma.rn.f64 	%fd81, %fd80, %fd57, %fd77;
	ld.global.nc.f64 	%fd82, [%rd1+40];
	fma.rn.f64 	%fd83, %fd82, %fd56, %fd79;
	sub.f64 	%fd84, %fd81, %fd83;
	st.shared.f64 	[%r6+3072], %fd84;
	add.f64 	%fd85, %fd83, %fd81;
	st.shared.f64 	[%r6+512], %fd85;
	ld.global.nc.f64 	%fd86, [%rd2+48];
	fma.rn.f64 	%fd87, %fd86, %fd51, 0d0000000000000000;
	ld.global.nc.f64 	%fd88, [%rd1+48];
	fma.rn.f64 	%fd89, %fd88, %fd52, 0d0000000000000000;
	ld.global.nc.f64 	%fd90, [%rd2+56];
	fma.rn.f64 	%fd91, %fd90, %fd53, %fd87;
	ld.global.nc.f64 	%fd92, [%rd1+56];
	fma.rn.f64 	%fd93, %fd92, %fd54, %fd89;
	ld.global.nc.f64 	%fd94, [%rd2+64];
	fma.rn.f64 	%fd95, %fd94, %fd57, %fd91;
	ld.global.nc.f64 	%fd96, [%rd1+64];
	fma.rn.f64 	%fd97, %fd96, %fd56, %fd93;
	sub.f64 	%fd98, %fd95, %fd97;
	st.shared.f64 	[%r6+2560], %fd98;
	add.f64 	%fd99, %fd97, %fd95;
	st.shared.f64 	[%r6+1024], %fd99;
	ld.global.nc.f64 	%fd100, [%rd2+72];
	fma.rn.f64 	%fd101, %fd100, %fd51, 0d0000000000000000;
	ld.global.nc.f64 	%fd102, [%rd1+72];
	fma.rn.f64 	%fd103, %fd102, %fd52, 0d0000000000000000;
	ld.global.nc.f64 	%fd104, [%rd2+80];
	fma.rn.f64 	%fd105, %fd104, %fd53, %fd101;
	ld.global.nc.f64 	%fd106, [%rd1+80];
	fma.rn.f64 	%fd107, %fd106, %fd54, %fd103;
	ld.global.nc.f64 	%fd108, [%rd2+88];
	fma.rn.f64 	%fd109, %fd108, %fd57, %fd105;
	ld.global.nc.f64 	%fd110, [%rd1+88];
	fma.rn.f64 	%fd111, %fd110, %fd56, %fd107;
	sub.f64 	%fd112, %fd109, %fd111;
	st.shared.f64 	[%r6+2048], %fd112;
	add.f64 	%fd113, %fd111, %fd109;
	st.shared.f64 	[%r6+1536], %fd113;
$L__BB113_4:
	bar.sync 	0;
	setp.gt.u32 	%p6, %r10, 39;
	mad.lo.s32 	%r18, %r4, 448, %r5;
	add.s32 	%r7, %r18, %r17;
	@%p6 bra 	$L__BB113_6;
	ld.shared.f64 	%fd114, [%r7];
	ld.shared.f64 	%fd115, [%r7+256];
	add.f64 	%fd116, %fd114, %fd115;
	sub.f64 	%fd117, %fd114, %fd115;
	ld.shared.f64 	%fd118, [%r7+64];
	ld.shared.f64 	%fd119, [%r7+192];
	add.f64 	%fd120, %fd118, %fd119;
	sub.f64 	%fd121, %fd118, %fd119;
	ld.shared.f64 	%fd122, [%r7+128];
	add.f64 	%fd123, %fd122, %fd122;
	sub.f64 	%fd124, %fd122, %fd122;
	mul.f64 	%fd125, %fd123, 0d3FE0000000000000;
	ld.global.nc.f64 	%fd126, [%rd2];
	fma.rn.f64 	%fd127, %fd126, %fd116, 0d0000000000000000;
	ld.global.nc.f64 	%fd128, [%rd1];
	fma.rn.f64 	%fd129, %fd128, %fd117, 0d0000000000000000;
	ld.global.nc.f64 	%fd130, [%rd2+8];
	fma.rn.f64 	%fd131, %fd130, %fd120, %fd127;
	ld.global.nc.f64 	%fd132, [%rd1+8];
	fma.rn.f64 	%fd133, %fd132, %fd121, %fd129;
	ld.global.nc.f64 	%fd134, [%rd2+16];
	fma.rn.f64 	%fd135, %fd134, %fd125, %fd131;
	ld.global.nc.f64 	%fd136, [%rd1+16];
	fma.rn.f64 	%fd137, %fd136, %fd124, %fd133;
	sub.f64 	%fd138, %fd135, %fd137;
	st.shared.f64 	[%r7+448], %fd138;
	add.f64 	%fd139, %fd137, %fd135;
	st.shared.f64 	[%r7], %fd139;
	ld.global.nc.f64 	%fd140, [%rd2+24];
	fma.rn.f64 	%fd141, %fd140, %fd116, 0d0000000000000000;
	ld.global.nc.f64 	%fd142, [%rd1+24];
	fma.rn.f64 	%fd143, %fd142, %fd117, 0d0000000000000000;
	ld.global.nc.f64 	%fd144, [%rd2+32];
	fma.rn.f64 	%fd145, %fd144, %fd120, %fd141;
	ld.global.nc.f64 	%fd146, [%rd1+32];
	fma.rn.f64 	%fd147, %fd146, %fd121, %fd143;
	ld.global.nc.f64 	%fd148, [%rd2+40];
	fma.rn.f64 	%fd149, %fd148, %fd125, %fd145;
	ld.global.nc.f64 	%fd150, [%rd1+40];
	fma.rn.f64 	%fd151, %fd150, %fd124, %fd147;
	sub.f64 	%fd152, %fd149, %fd151;
	st.shared.f64 	[%r7+384], %fd152;
	add.f64 	%fd153, %fd151, %fd149;
	st.shared.f64 	[%r7+64], %fd153;
	ld.global.nc.f64 	%fd154, [%rd2+48];
	fma.rn.f64 	%fd155, %fd154, %fd116, 0d0000000000000000;
	ld.global.nc.f64 	%fd156, [%rd1+48];
	fma.rn.f64 	%fd157, %fd156, %fd117, 0d0000000000000000;
	ld.global.nc.f64 	%fd158, [%rd2+56];
	fma.rn.f64 	%fd159, %fd158, %fd120, %fd155;
	ld.global.nc.f64 	%fd160, [%rd1+56];
	fma.rn.f64 	%fd161, %fd160, %fd121, %fd157;
	ld.global.nc.f64 	%fd162, [%rd2+64];
	fma.rn.f64 	%fd163, %fd162, %fd125, %fd159;
	ld.global.nc.f64 	%fd164, [%rd1+64];
	fma.rn.f64 	%fd165, %fd164, %fd124, %fd161;
	sub.f64 	%fd166, %fd163, %fd165;
	st.shared.f64 	[%r7+320], %fd166;
	add.f64 	%fd167, %fd165, %fd163;
	st.shared.f64 	[%r7+128], %fd167;
	ld.global.nc.f64 	%fd168, [%rd2+72];
	fma.rn.f64 	%fd169, %fd168, %fd116, 0d0000000000000000;
	ld.global.nc.f64 	%fd170, [%rd1+72];
	fma.rn.f64 	%fd171, %fd170, %fd117, 0d0000000000000000;
	ld.global.nc.f64 	%fd172, [%rd2+80];
	fma.rn.f64 	%fd173, %fd172, %fd120, %fd169;
	ld.global.nc.f64 	%fd174, [%rd1+80];
	fma.rn.f64 	%fd175, %fd174, %fd121, %fd171;
	ld.global.nc.f64 	%fd176, [%rd2+88];
	fma.rn.f64 	%fd177, %fd176, %fd125, %fd173;
	ld.global.nc.f64 	%fd178, [%rd1+88];
	fma.rn.f64 	%fd179, %fd178, %fd124, %fd175;
	sub.f64 	%fd180, %fd177, %fd179;
	st.shared.f64 	[%r7+256], %fd180;
	add.f64 	%fd181, %fd179, %fd177;
	st.shared.f64 	[%r7+192], %fd181;
$L__BB113_6:
	ld.param.u64 	%rd21, [_Z30massMatrixMultiplyGlobalKernelILi5ELi8ELi1EEviPKdS1_S1_S1_Pd_param_3];
	ld.param.u64 	%rd20, [_Z30massMatrixMultiplyGlobalKernelILi5ELi8ELi1EEviPKdS1_S1_S1_Pd_param_2];
	ld.param.u64 	%rd19, [_Z30massMatrixMultiplyGlobalKernelILi5ELi8ELi1EEviPKdS1_S1_S1_Pd_param_1];
	mov.u32 	%r20, %tid.x;
	setp.gt.u32 	%p7, %r20, 39;
	bar.sync 	0;
	mov.u32 	%r21, %tid.y;
	shl.b32 	%r22, %r21, 12;
	mov.u32 	%r23, _ZZ30massMatrixMultiplyGlobalKernelILi5ELi8ELi1EEviPKdS1_S1_S1_PdE6s_tmp1;
	add.s32 	%r24, %r23, %r22;
	shl.b32 	%r25, %r20, 6;
	and.b32  	%r26, %r25, 65024;
	add.s32 	%r27, %r24, %r26;
	and.b32  	%r28, %r25, 448;
	add.s32 	%r29, %r27, %r28;
	ld.shared.f64 	%fd182, [%r29];
	ld.shared.f64 	%fd183, [%r29+32];
	add.f64 	%fd184, %fd182, %fd183;
	sub.f64 	%fd185, %fd182, %fd183;
	ld.shared.f64 	%fd186, [%r29+8];
	ld.shared.f64 	%fd187, [%r29+24];
	add.f64 	%fd188, %fd186, %fd187;
	sub.f64 	%fd189, %fd186, %fd187;
	ld.shared.f64 	%fd190, [%r29+16];
	add.f64 	%fd191, %fd190, %fd190;
	sub.f64 	%fd192, %fd190, %fd190;
	mul.f64 	%fd193, %fd191, 0d3FE0000000000000;
	mov.u32 	%r30, %ctaid.x;
	add.s32 	%r31, %r30, %r21;
	shl.b32 	%r32, %r31, 9;
	shl.b32 	%r33, %r20, 3;
	add.s32 	%r34, %r33, %r32;
	or.b32  	%r35, %r34, 7;
	cvta.to.global.u64 	%rd11, %rd20;
	ld.global.nc.f64 	%fd11, [%rd11];
	fma.rn.f64 	%fd194, %fd11, %fd184, 0d0000000000000000;
	cvta.to.global.u64 	%rd12, %rd21;
	ld.global.nc.f64 	%fd12, [%rd12];
	fma.rn.f64 	%fd195, %fd12, %fd185, 0d0000000000000000;
	ld.global.nc.f64 	%fd13, [%rd11+8];
	fma.rn.f64 	%fd196, %fd13, %fd188, %fd194;
	ld.global.nc.f64 	%fd14, [%rd12+8];
	fma.rn.f64 	%fd197, %fd14, %fd189, %fd195;
	ld.global.nc.f64 	%fd15, [%rd11+16];
	fma.rn.f64 	%fd198, %fd15, %fd193, %fd196;
	ld.global.nc.f64 	%fd16, [%rd12+16];
	fma.rn.f64 	%fd199, %fd16, %fd192, %fd197;
	cvta.to.global.u64 	%rd13, %rd19;
	mul.wide.s32 	%rd14, %r35, 8;
	add.s64 	%rd15, %rd13, %rd14;
	ld.global.nc.f64 	%fd200, [%rd15];
	ld.global.nc.f64 	%fd201, [%rd15+-56];
	sub.f64 	%fd202, %fd198, %fd199;
	mul.f64 	%fd203, %fd202, %fd200;
	add.f64 	%fd204, %fd198, %fd199;
	mul.f64 	%fd368, %fd204, %fd201;
	ld.global.nc.f64 	%fd18, [%rd11+24];
	fma.rn.f64 	%fd205, %fd18, %fd184, 0d0000000000000000;
	ld.global.nc.f64 	%fd19, [%rd12+24];
	fma.rn.f64 	%fd206, %fd19, %fd185, 0d0000000000000000;
	ld.global.nc.f64 	%fd20, [%rd11+32];
	fma.rn.f64 	%fd207, %fd20, %fd188, %fd205;
	ld.global.nc.f64 	%fd21, [%rd12+32];
	fma.rn.f64 	%fd208, %fd21, %fd189, %fd206;
	ld.global.nc.f64 	%fd22, [%rd11+40];
	fma.rn.f64 	%fd209, %fd22, %fd193, %fd207;
	ld.global.nc.f64 	%fd23, [%rd12+40];
	fma.rn.f64 	%fd210, %fd23, %fd192, %fd208;
	ld.global.nc.f64 	%fd211, [%rd15+-8];
	ld.global.nc.f64 	%fd212, [%rd15+-48];
	sub.f64 	%fd213, %fd209, %fd210;
	mul.f64 	%fd214, %fd213, %fd211;
	add.f64 	%fd215, %fd209, %fd210;
	mul.f64 	%fd367, %fd215, %fd212;
	ld.global.nc.f64 	%fd25, [%rd11+48];
	fma.rn.f64 	%fd216, %fd25, %fd184, 0d0000000000000000;
	ld.global.nc.f64 	%fd26, [%rd12+48];
	fma.rn.f64 	%fd217, %fd26, %fd185, 0d0000000000000000;
	ld.global.nc.f64 	%fd27, [%rd11+56];
	fma.rn.f64 	%fd218, %fd27, %fd188, %fd216;
	ld.global.nc.f64 	%fd28, [%rd12+56];
	fma.rn.f64 	%fd219, %fd28, %fd189, %fd217;
	ld.global.nc.f64 	%fd29, [%rd11+64];
	fma.rn.f64 	%fd220, %fd29, %fd193, %fd218;
	ld.global.nc.f64 	%fd30, [%rd12+64];
	fma.rn.f64 	%fd221, %fd30, %fd192, %fd219;
	ld.global.nc.f64 	%fd222, [%rd15+-16];
	ld.global.nc.f64 	%fd223, [%rd15+-40];
	sub.f64 	%fd224, %fd220, %fd221;
	mul.f64 	%fd225, %fd224, %fd222;
	add.f64 	%fd226, %fd220, %fd221;
	mul.f64 	%fd366, %fd226, %fd223;
	ld.global.nc.f64 	%fd32, [%rd11+72];
	fma.rn.f64 	%fd227, %fd32, %fd184, 0d0000000000000000;
	ld.global.nc.f64 	%fd33, [%rd12+72];
	fma.rn.f64 	%fd228, %fd33, %fd185, 0d0000000000000000;
	ld.global.nc.f64 	%fd34, [%rd11+80];
	fma.rn.f64 	%fd229, %fd34, %fd188, %fd227;
	ld.global.nc.f64 	%fd35, [%rd12+80];
	fma.rn.f64 	%fd230, %fd35, %fd189, %fd228;
	ld.global.nc.f64 	%fd36, [%rd11+88];
	fma.rn.f64 	%fd231, %fd36, %fd193, %fd229;
	ld.global.nc.f64 	%fd37, [%rd12+88];
	fma.rn.f64 	%fd232, %fd37, %fd192, %fd230;
	ld.global.nc.f64 	%fd233, [%rd15+-24];
	ld.global.nc.f64 	%fd234, [%rd15+-32];
	sub.f64 	%fd235, %fd231, %fd232;
	mul.f64 	%fd364, %fd235, %fd233;
	add.f64 	%fd236, %fd231, %fd232;
	mul.f64 	%fd365, %fd236, %fd234;
	bar.sync 	0;
	add.f64 	%fd237, %fd368, %fd203;
	sub.f64 	%fd238, %fd368, %fd203;
	add.f64 	%fd239, %fd367, %fd214;
	sub.f64 	%fd240, %fd367, %fd214;
	add.f64 	%fd241, %fd366, %fd225;
	sub.f64 	%fd242, %fd366, %fd225;
	add.f64 	%fd243, %fd365, %fd364;
	sub.f64 	%fd244, %fd365, %fd364;
	fma.rn.f64 	%fd245, %fd11, %fd237, 0d0000000000000000;
	fma.rn.f64 	%fd246, %fd12, %fd238, 0d0000000000000000;
	fma.rn.f64 	%fd247, %fd18, %fd239, %fd245;
	fma.rn.f64 	%fd248, %fd19, %fd240, %fd246;
	fma.rn.f64 	%fd249, %fd25, %fd241, %fd247;
	fma.rn.f64 	%fd250, %fd26, %fd242, %fd248;
	fma.rn.f64 	%fd251, %fd32, %fd243, %fd249;
	fma.rn.f64 	%fd252, %fd33, %fd244, %fd250;
	sub.f64 	%fd253, %fd251, %fd252;
	st.shared.f64 	[%r29+32], %fd253;
	add.f64 	%fd254, %fd251, %fd252;
	st.shared.f64 	[%r29], %fd254;
	fma.rn.f64 	%fd255, %fd13, %fd237, 0d0000000000000000;
	fma.rn.f64 	%fd256, %fd14, %fd238, 0d0000000000000000;
	fma.rn.f64 	%fd257, %fd20, %fd239, %fd255;
	fma.rn.f64 	%fd258, %fd21, %fd240, %fd256;
	fma.rn.f64 	%fd259, %fd27, %fd241, %fd257;
	fma.rn.f64 	%fd260, %fd28, %fd242, %fd258;
	fma.rn.f64 	%fd261, %fd34, %fd243, %fd259;
	fma.rn.f64 	%fd262, %fd35, %fd244, %fd260;
	sub.f64 	%fd263, %fd261, %fd262;
	st.shared.f64 	[%r29+24], %fd263;
	add.f64 	%fd264, %fd261, %fd262;
	st.shared.f64 	[%r29+8], %fd264;
	fma.rn.f64 	%fd265, %fd15, %fd237, 0d0000000000000000;
	fma.rn.f64 	%fd266, %fd16, %fd238, 0d0000000000000000;
	fma.rn.f64 	%fd267, %fd22, %fd239, %fd265;
	fma.rn.f64 	%fd268, %fd23, %fd240, %fd266;
	fma.rn.f64 	%fd269, %fd29, %fd241, %fd267;
	fma.rn.f64 	%fd270, %fd30, %fd242, %fd268;
	fma.rn.f64 	%fd271, %fd36, %fd243, %fd269;
	fma.rn.f64 	%fd272, %fd37, %fd244, %fd270;
	add.f64 	%fd273, %fd271, %fd272;
	st.shared.f64 	[%r29+16], %fd273;
	bar.sync 	0;
	@%p7 bra 	$L__BB113_8;
	ld.shared.f64 	%fd274, [%r7];
	ld.shared.f64 	%fd275, [%r7+448];
	add.f64 	%fd276, %fd274, %fd275;
	sub.f64 	%fd277, %fd274, %fd275;
	ld.shared.f64 	%fd278, [%r7+64];
	ld.shared.f64 	%fd279, [%r7+384];
	add.f64 	%fd280, %fd278, %fd279;
	sub.f64 	%fd281, %fd278, %fd279;
	ld.shared.f64 	%fd282, [%r7+128];
	ld.shared.f64 	%fd283, [%r7+320];
	add.f64 	%fd284, %fd282, %fd283;
	sub.f64 	%fd285, %fd282, %fd283;
	ld.shared.f64 	%fd286, [%r7+192];
	ld.shared.f64 	%fd287, [%r7+256];
	add.f64 	%fd288, %fd286, %fd287;
	sub.f64 	%fd289, %fd286, %fd287;
	fma.rn.f64 	%fd290, %fd11, %fd276, 0d0000000000000000;
	fma.rn.f64 	%fd291, %fd12, %fd277, 0d0000000000000000;
	fma.rn.f64 	%fd292, %fd18, %fd280, %fd290;
	fma.rn.f64 	%fd293, %fd19, %fd281, %fd291;
	fma.rn.f64 	%fd294, %fd25, %fd284, %fd292;
	fma.rn.f64 	%fd295, %fd26, %fd285, %fd293;
	fma.rn.f64 	%fd296, %fd32, %fd288, %fd294;
	fma.rn.f64 	%fd297, %fd33, %fd289, %fd295;
	sub.f64 	%fd298, %fd296, %fd297;
	st.shared.f64 	[%r7+256], %fd298;
	add.f64 	%fd299, %fd296, %fd297;
	st.shared.f64 	[%r7], %fd299;
	fma.rn.f64 	%fd300, %fd13, %fd276, 0d0000000000000000;
	fma.rn.f64 	%fd301, %fd14, %fd277, 0d0000000000000000;
	fma.rn.f64 	%fd302, %fd20, %fd280, %fd300;
	fma.rn.f64 	%fd303, %fd21, %fd281, %fd301;
	fma.rn.f64 	%fd304, %fd27, %fd284, %fd302;
	fma.rn.f64 	%fd305, %fd28, %fd285, %fd303;
	fma.rn.f64 	%fd306, %fd34, %fd288, %fd304;
	fma.rn.f64 	%fd307, %fd35, %fd289, %fd305;
	sub.f64 	%fd308, %fd306, %fd307;
	st.shared.f64 	[%r7+192], %fd308;
	add.f64 	%fd309, %fd306, %fd307;
	st.shared.f64 	[%r7+64], %fd309;
	fma.rn.f64 	%fd310, %fd15, %fd276, 0d0000000000000000;
	fma.rn.f64 	%fd311, %fd16, %fd277, 0d0000000000000000;
	fma.rn.f64 	%fd312, %fd22, %fd280, %fd310;
	fma.rn.f64 	%fd313, %fd23, %fd281, %fd311;
	fma.rn.f64 	%fd314, %fd29, %fd284, %fd312;
	fma.rn.f64 	%fd315, %fd30, %fd285, %fd313;
	fma.rn.f64 	%fd316, %fd36, %fd288, %fd314;
	fma.rn.f64 	%fd317, %fd37, %fd289, %fd315;
	add.f64 	%fd318, %fd316, %fd317;
	st.shared.f64 	[%r7+128], %fd318;
$L__BB113_8:
	mov.u32 	%r8, %tid.x;
	setp.gt.u32 	%p8, %r8, 24;
	bar.sync 	0;
	@%p8 bra 	$L__BB113_10;
	ld.shared.f64 	%fd319, [%r6];
	ld.shared.f64 	%fd320, [%r6+3584];
	add.f64 	%fd321, %fd319, %fd320;
	sub.f64 	%fd322, %fd319, %fd320;
	ld.shared.f64 	%fd323, [%r6+512];
	ld.shared.f64 	%fd324, [%r6+3072];
	add.f64 	%fd325, %fd323, %fd324;
	sub.f64 	%fd326, %fd323, %fd324;
	ld.shared.f64 	%fd327, [%r6+1024];
	ld.shared.f64 	%fd328, [%r6+2560];
	add.f64 	%fd329, %fd327, %fd328;
	sub.f64 	%fd330, %fd327, %fd328;
	ld.shared.f64 	%fd331, [%r6+1536];
	ld.shared.f64 	%fd332, [%r6+2048];
	add.f64 	%fd333, %fd331, %fd332;
	sub.f64 	%fd334, %fd331, %fd332;
	fma.rn.f64 	%fd335, %fd11, %fd321, 0d0000000000000000;
	fma.rn.f64 	%fd336, %fd12, %fd322, 0d0000000000000000;
	fma.rn.f64 	%fd337, %fd18, %fd325, %fd335;
	fma.rn.f64 	%fd338, %fd19, %fd326, %fd336;
	fma.rn.f64 	%fd339, %fd25, %fd329, %fd337;
	fma.rn.f64 	%fd340, %fd26, %fd330, %fd338;
	fma.rn.f64 	%fd341, %fd32, %fd333, %fd339;
	fma.rn.f64 	%fd342, %fd33, %fd334, %fd340;
	sub.f64 	%fd364, %fd341, %fd342;
	add.f64 	%fd368, %fd341, %fd342;
	fma.rn.f64 	%fd343, %fd13, %fd321, 0d0000000000000000;
	fma.rn.f64 	%fd344, %fd14, %fd322, 0d0000000000000000;
	fma.rn.f64 	%fd345, %fd20, %fd325, %fd343;
	fma.rn.f64 	%fd346, %fd21, %fd326, %fd344;
	fma.rn.f64 	%fd347, %fd27, %fd329, %fd345;
	fma.rn.f64 	%fd348, %fd28, %fd330, %fd346;
	fma.rn.f64 	%fd349, %fd34, %fd333, %fd347;
	fma.rn.f64 	%fd350, %fd35, %fd334, %fd348;
	sub.f64 	%fd365, %fd349, %fd350;
	add.f64 	%fd367, %fd349, %fd350;
	fma.rn.f64 	%fd351, %fd15, %fd321, 0d0000000000000000;
	fma.rn.f64 	%fd352, %fd16, %fd322, 0d0000000000000000;
	fma.rn.f64 	%fd353, %fd22, %fd325, %fd351;
	fma.rn.f64 	%fd354, %fd23, %fd326, %fd352;
	fma.rn.f64 	%fd355, %fd29, %fd329, %fd353;
	fma.rn.f64 	%fd356, %fd30, %fd330, %fd354;
	fma.rn.f64 	%fd357, %fd36, %fd333, %fd355;
	fma.rn.f64 	%fd358, %fd37, %fd334, %fd356;
	add.f64 	%fd366, %fd357, %fd358;
$L__BB113_10:
	bar.sync 	0;
	@%p4 bra 	$L__BB113_12;
	ld.param.u64 	%rd22, [_Z30massMatrixMultiplyGlobalKernelILi5ELi8ELi1EEviPKdS1_S1_S1_Pd_param_5];
	mov.u32 	%r36, %ctaid.x;
	mov.u32 	%r37, %tid.y;
	add.s32 	%r38, %r36, %r37;
	mad.lo.s32 	%r39, %r38, 125, %r8;
	cvta.to.global.u64 	%rd16, %rd22;
	mul.wide.s32 	%rd17, %r39, 8;
	add.s64 	%rd18, %rd16, %rd17;
	st.global.f64 	[%rd18], %fd368;
	st.global.f64 	[%rd18+200], %fd367;
	st.global.f64 	[%rd18+400], %fd366;
	st.global.f64 	[%rd18+600], %fd365;
	st.global.f64 	[%rd18+800], %fd364;
$L__BB113_12:
	ret;

}
	// .globl	_Z40massMatrixMultiplyMonolithicGlobalKernelILi5ELi8ELi1EEviPKdS1_S1_S1_Pd
.visible .entry _Z40massMatrixMultiplyMonolithicGlobalKernelILi5ELi8ELi1EEviPKdS1_S1_S1_Pd(
	.param .u32 _Z40massMatrixMultiplyMonolithicGlobalKernelILi5ELi8ELi1EEviPKdS1_S1_S1_Pd_param_0,
	.param .u64 .ptr .align 1 _Z40massMatrixMultiplyMonolithicGlobalKernelILi5ELi8ELi1EEviPKdS1_S1_S1_Pd_param_1,
	.param .u64 .ptr .align 1 _Z40massMatrixMultiplyMonolithicGlobalKernelILi5ELi8ELi1EEviPKdS1_S1_S1_Pd_param_2,
	.param .u64 .ptr .align 1 _Z40massMatrixMultiplyMonolithicGlobalKernelILi5ELi8ELi1EEviPKdS1_S1_S1_Pd_param_3,
	.param .u64 .ptr .align 1 _Z40massMatrixMultiplyMonolithicGlobalKernelILi5ELi8ELi1EEviPKdS1_S1_S1_Pd_param_4,
	.param .u64 .ptr .align 1 _Z40massMatrixMultiplyMonolithicGlobalKernelILi5ELi8ELi1EEviPKdS1_S1_S1_Pd_param_5
)
{
	.reg .pred 	%p<17>;
	.reg .b16 	%rs<8>;
	.reg .b32 	%r<91>;
	.reg .b64 	%rd<41>;
	.reg .b64 	%fd<453>;
	// demoted variable
	.shared .align 8 .b8 _ZZ40massMatrixMultiplyMonolithicGlobalKernelILi5ELi8ELi1EEviPKdS1_S1_S1_PdE6s_tmp1[4096];
	ld.param.u32 	%r11, [_Z40massMatrixMultiplyMonolithicGlobalKernelILi5ELi8ELi1EEviPKdS1_S1_S1_Pd_param_0];
	ld.param.u64 	%rd4, [_Z40massMatrixMultiplyMonolithicGlobalKernelILi5ELi8ELi1EEviPKdS1_S1_S1_Pd_param_2];
	ld.param.u64 	%rd5, [_Z40massMatrixMultiplyMonolithicGlobalKernelILi5ELi8ELi1EEviPKdS1_S1_S1_Pd_param_4];
	cvta.to.global.u64 	%rd1, %rd4;
	mov.u32 	%r1, %tid.x;
	mov.u32 	%r2, %tid.y;
	mov.u32 	%r12, %ctaid.x;
	add.s32 	%r3, %r12, %r2;
	cvt.u16.u32 	%rs2, %r1;
	mul.hi.u16 	%rs3, %rs2, 13108;
	mul.lo.s16 	%rs4, %rs3, 5;
	sub.s16 	%rs1, %rs2, %rs4;
	setp.ge.s32 	%p1, %r3, %r11;
	@%p1 bra 	$L__BB114_2;
	cvta.to.global.u64 	%rd7, %rd5;
	mad.lo.s32 	%r13, %r3, 125, %r1;
	mul.wide.s32 	%rd8, %r13, 8;
	add.s64 	%rd9, %rd7, %rd8;
	ld.global.nc.f64 	%fd439, [%rd9];
	ld.global.nc.f64 	%fd438, [%rd9+200];
	ld.global.nc.f64 	%fd437, [%rd9+400];
	ld.global.nc.f64 	%fd436, [%rd9+600];
	ld.global.nc.f64 	%fd435, [%rd9+800];
$L__BB114_2:
	bar.sync 	0;
	setp.gt.u32 	%p2, %r1, 24;
	shl.b32 	%r14, %r2, 12;
	mov.u32 	%r15, _ZZ40massMatrixMultiplyMonolithicGlobalKernelILi5ELi8ELi1EEviPKdS1_S1_S1_PdE6s_tmp1;
	add.s32 	%r4, %r15, %r14;
	mul.lo.s16 	%rs6, %rs2, 205;
	shr.u16 	%rs7, %rs6, 10;
	cvt.u32.u16 	%r5, %rs7;
	mul.wide.u16 	%r16, %rs7, 64;
	add.s32 	%r6, %r4, %r16;
	mul.wide.u16 	%r17, %rs1, 8;
	add.s32 	%r7, %r6, %r17;
	@%p2 bra 	$L__BB114_4;
	ld.global.nc.f64 	%fd98, [%rd1];
	fma.rn.f64 	%fd99, %fd98, %fd439, 0d0000000000000000;
	ld.global.nc.f64 	%fd100, [%rd1+8];
	fma.rn.f64 	%fd101, %fd100, %fd438, %fd99;
	ld.global.nc.f64 	%fd102, [%rd1+16];
	fma.rn.f64 	%fd103, %fd102, %fd437, %fd101;
	ld.global.nc.f64 	%fd104, [%rd1+24];
	fma.rn.f64 	%fd105, %fd104, %fd436, %fd103;
	ld.global.nc.f64 	%fd106, [%rd1+32];
	fma.rn.f64 	%fd107, %fd106, %fd435, %fd105;
	st.shared.f64 	[%r7], %fd107;
	ld.global.nc.f64 	%fd108, [%rd1+40];
	fma.rn.f64 	%fd109, %fd108, %fd439, 0d0000000000000000;
	ld.global.nc.f64 	%fd110, [%rd1+48];
	fma.rn.f64 	%fd111, %fd110, %fd438, %fd109;
	ld.global.nc.f64 	%fd112, [%rd1+56];
	fma.rn.f64 	%fd113, %fd112, %fd437, %fd111;
	ld.global.nc.f64 	%fd114, [%rd1+64];
	fma.rn.f64 	%fd115, %fd114, %fd436, %fd113;
	ld.global.nc.f64 	%fd116, [%rd1+72];
	fma.rn.f64 	%fd117, %fd116, %fd435, %fd115;
	st.shared.f64 	[%r7+512], %fd117;
	ld.global.nc.f64 	%fd118, [%rd1+80];
	fma.rn.f64 	%fd119, %fd118, %fd439, 0d0000000000000000;
	ld.global.nc.f64 	%fd120, [%rd1+88];
	fma.rn.f64 	%fd121, %fd120, %fd438, %fd119;
	ld.global.nc.f64 	%fd122, [%rd1+96];
	fma.rn.f64 	%fd123, %fd122, %fd437, %fd121;
	ld.global.nc.f64 	%fd124, [%rd1+104];
	fma.rn.f64 	%fd125, %fd124, %fd436, %fd123;
	ld.global.nc.f64 	%fd126, [%rd1+112];
	fma.rn.f64 	%fd127, %fd126, %fd435, %fd125;
	st.shared.f64 	[%r7+1024], %fd127;
	ld.global.nc.f64 	%fd128, [%rd1+120];
	fma.rn.f64 	%fd129, %fd128, %fd439, 0d0000000000000000;
	ld.global.nc.f64 	%fd130, [%rd1+128];
	fma.rn.f64 	%fd131, %fd130, %fd438, %fd129;
	ld.global.nc.f64 	%fd132, [%rd1+136];
	fma.rn.f64 	%fd133, %fd132, %fd437, %fd131;
	ld.global.nc.f64 	%fd134, [%rd1+144];
	fma.rn.f64 	%fd135, %fd134, %fd436, %fd133;
	ld.global.nc.f64 	%fd136, [%rd1+152];
	fma.rn.f64 	%fd137, %fd136, %fd435, %fd135;
	st.shared.f64 	[%r7+1536], %fd137;
	ld.global.nc.f64 	%fd138, [%rd1+160];
	fma.rn.f64 	%fd139, %fd138, %fd439, 0d0000000000000000;
	ld.global.nc.f64 	%fd140, [%rd1+168];
	fma.rn.f64 	%fd141, %fd140, %fd438, %fd139;
	ld.global.nc.f64 	%fd142, [%rd1+176];
	fma.rn.f64 	%fd143, %fd142, %fd437, %fd141;
	ld.global.nc.f64 	%fd144, [%rd1+184];
	fma.rn.f64 	%fd145, %fd144, %fd436, %fd143;
	ld.global.nc.f64 	%fd146, [%rd1+192];
	fma.rn.f64 	%fd147, %fd146, %fd435, %fd145;
	st.shared.f64 	[%r7+2048], %fd147;
	ld.global.nc.f64 	%fd148, [%rd1+200];
	fma.rn.f64 	%fd149, %fd148, %fd439, 0d0000000000000000;
	ld.global.nc.f64 	%fd150, [%rd1+208];
	fma.rn.f64 	%fd151, %fd150, %fd438, %fd149;
	ld.global.nc.f64 	%fd152, [%rd1+216];
	fma.rn.f64 	%fd153, %fd152, %fd437, %fd151;
	ld.global.nc.f64 	%fd154, [%rd1+224];
	fma.rn.f64 	%fd155, %fd154, %fd436, %fd153;
	ld.global.nc.f64 	%fd156, [%rd1+232];
	fma.rn.f64 	%fd157, %fd156, %fd435, %fd155;
	st.shared.f64 	[%r7+2560], %fd157;
	ld.global.nc.f64 	%fd158, [%rd1+240];
	fma.rn.f64 	%fd159, %fd158, %fd439, 0d0000000000000000;
	ld.global.nc.f64 	%fd160, [%rd1+248];
	fma.rn.f64 	%fd161, %fd160, %fd438, %fd159;
	ld.global.nc.f64 	%fd162, [%rd1+256];
	fma.rn.f64 	%fd163, %fd162, %fd437, %fd161;
	ld.global.nc.f64 	%fd164, [%rd1+264];
	fma.rn.f64 	%fd165, %fd164, %fd436, %fd163;
	ld.global.nc.f64 	%fd166, [%rd1+272];
	fma.rn.f64 	%fd167, %fd166, %fd435, %fd165;
	st.shared.f64 	[%r7+3072], %fd167;
	ld.global.nc.f64 	%fd168, [%rd1+280];
	fma.rn.f64 	%fd169, %fd168, %fd439, 0d0000000000000000;
	ld.global.nc.f64 	%fd170, [%rd1+288];
	fma.rn.f64 	%fd171, %fd170, %fd438, %fd169;
	ld.global.nc.f64 	%fd172, [%rd1+296];
	fma.rn.f64 	%fd173, %fd172, %fd437, %fd171;
	ld.global.nc.f64 	%fd174, [%rd1+304];
	fma.rn.f64 	%fd175, %fd174, %fd436, %fd173;
	ld.global.nc.f64 	%fd176, [%rd1+312];
	fma.rn.f64 	%fd177, %fd176, %fd435, %fd175;
	st.shared.f64 	[%r7+3584], %fd177;
$L__BB114_4:
	bar.sync 	0;
	setp.gt.u32 	%p3, %r1, 39;
	mad.lo.s32 	%r18, %r5, 448, %r6;
	add.s32 	%r8, %r18, %r17;
	@%p3 bra 	$L__BB114_6;
	ld.shared.f64 	%fd178, [%r8];
	ld.shared.f64 	%fd179, [%r8+64];
	ld.shared.f64 	%fd180, [%r8+128];
	ld.shared.f64 	%fd181, [%r8+192];
	ld.shared.f64 	%fd182, [%r8+256];
	ld.global.nc.f64 	%fd183, [%rd1];
	fma.rn.f64 	%fd184, %fd183, %fd178, 0d0000000000000000;
	ld.global.nc.f64 	%fd185, [%rd1+8];
	fma.rn.f64 	%fd186, %fd185, %fd179, %fd184;
	ld.global.nc.f64 	%fd187, [%rd1+16];
	fma.rn.f64 	%fd188, %fd187, %fd180, %fd186;
	ld.global.nc.f64 	%fd189, [%rd1+24];
	fma.rn.f64 	%fd190, %fd189, %fd181, %fd188;
	ld.global.nc.f64 	%fd191, [%rd1+32];
	fma.rn.f64 	%fd192, %fd191, %fd182, %fd190;
	st.shared.f64 	[%r8], %fd192;
	ld.global.nc.f64 	%fd193, [%rd1+40];
	fma.rn.f64 	%fd194, %fd193, %fd178, 0d0000000000000000;
	ld.global.nc.f64 	%fd195, [%rd1+48];
	fma.rn.f64 	%fd196, %fd195, %fd179, %fd194;
	ld.global.nc.f64 	%fd197, [%rd1+56];
	fma.rn.f64 	%fd198, %fd197, %fd180, %fd196;
	ld.global.nc.f64 	%fd199, [%rd1+64];
	fma.rn.f64 	%fd200, %fd199, %fd181, %fd198;
	ld.global.nc.f64 	%fd201, [%rd1+72];
	fma.rn.f64 	%fd202, %fd201, %fd182, %fd200;
	st.shared.f64 	[%r8+64], %fd202;
	ld.global.nc.f64 	%fd203, [%rd1+80];
	fma.rn.f64 	%fd204, %fd203, %fd178, 0d0000000000000000;
	ld.global.nc.f64 	%fd205, [%rd1+88];
	fma.rn.f64 	%fd206, %fd205, %fd179, %fd204;
	ld.global.nc.f64 	%fd207, [%rd1+96];
	fma.rn.f64 	%fd208, %fd207, %fd180, %fd206;
	ld.global.nc.f64 	%fd209, [%rd1+104];
	fma.rn.f64 	%fd210, %fd209, %fd181, %fd208;
	ld.global.nc.f64 	%fd211, [%rd1+112];
	fma.rn.f64 	%fd212, %fd211, %fd182, %fd210;
	st.shared.f64 	[%r8+128], %fd212;
	ld.global.nc.f64 	%fd213, [%rd1+120];
	fma.rn.f64 	%fd214, %fd213, %fd178, 0d0000000000000000;
	ld.global.nc.f64 	%fd215, [%rd1+128];
	fma.rn.f64 	%fd216, %fd215, %fd179, %fd214;
	ld.global.nc.f64 	%fd217, [%rd1+136];
	fma.rn.f64 	%fd218, %fd217, %fd180, %fd216;
	ld.global.nc.f64 	%fd219, [%rd1+144];
	fma.rn.f64 	%fd220, %fd219, %fd181, %fd218;
	ld.global.nc.f64 	%fd221, [%rd1+152];
	fma.rn.f64 	%fd222, %fd221, %fd182, %fd220;
	st.shared.f64 	[%r8+192], %fd222;
	ld.global.nc.f64 	%fd223, [%rd1+160];
	fma.rn.f64 	%fd224, %fd223, %fd178, 0d0000000000000000;
	ld.global.nc.f64 	%fd225, [%rd1+168];
	fma.rn.f64 	%fd226, %fd225, %fd179, %fd224;
	ld.global.nc.f64 	%fd227, [%rd1+176];
	fma.rn.f64 	%fd228, %fd227, %fd180, %fd226;
	ld.global.nc.f64 	%fd229, [%rd1+184];
	fma.rn.f64 	%fd230, %fd229, %fd181, %fd228;
	ld.global.nc.f64 	%fd231, [%rd1+192];
	fma.rn.f64 	%fd232, %fd231, %fd182, %fd230;
	st.shared.f64 	[%r8+256], %fd232;
	ld.global.nc.f64 	%fd233, [%rd1+200];
	fma.rn.f64 	%fd234, %fd233, %fd178, 0d0000000000000000;
	ld.global.nc.f64 	%fd235, [%rd1+208];
	fma.rn.f64 	%fd236, %fd235, %fd179, %fd234;
	ld.global.nc.f64 	%fd237, [%rd1+216];
	fma.rn.f64 	%fd238, %fd237, %fd180, %fd236;
	ld.global.nc.f64 	%fd239, [%rd1+224];
	fma.rn.f64 	%fd240, %fd239, %fd181, %fd238;
	ld.global.nc.f64 	%fd241, [%rd1+232];
	fma.rn.f64 	%fd242, %fd241, %fd182, %fd240;
	st.shared.f64 	[%r8+320], %fd242;
	ld.global.nc.f64 	%fd243, [%rd1+240];
	fma.rn.f64 	%fd244, %fd243, %fd178, 0d0000000000000000;
	ld.global.nc.f64 	%fd245, [%rd1+248];
	fma.rn.f64 	%fd246, %fd245, %fd179, %fd244;
	ld.global.nc.f64 	%fd247, [%rd1+256];
	fma.rn.f64 	%fd248, %fd247, %fd180, %fd246;
	ld.global.nc.f64 	%fd249, [%rd1+264];
	fma.rn.f64 	%fd250, %fd249, %fd181, %fd248;
	ld.global.nc.f64 	%fd251, [%rd1+272];
	fma.rn.f64 	%fd252, %fd251, %fd182, %fd250;
	st.shared.f64 	[%r8+384], %fd252;
	ld.global.nc.f64 	%fd253, [%rd1+280];
	fma.rn.f64 	%fd254, %fd253, %fd178, 0d0000000000000000;
	ld.global.nc.f64 	%fd255, [%rd1+288];
	fma.rn.f64 	%fd256, %fd255, %fd179, %fd254;
	ld.global.nc.f64 	%fd257, [%rd1+296];
	fma.rn.f64 	%fd258, %fd257, %fd180, %fd256;
	ld.global.nc.f64 	%fd259, [%rd1+304];
	fma.rn.f64 	%fd260, %fd259, %fd181, %fd258;
	ld.global.nc.f64 	%fd261, [%rd1+312];
	fma.rn.f64 	%fd262, %fd261, %fd182, %fd260;
	st.shared.f64 	[%r8+448], %fd262;
$L__BB114_6:
	ld.param.u64 	%rd31, [_Z40massMatrixMultiplyMonolithicGlobalKernelILi5ELi8ELi1EEviPKdS1_S1_S1_Pd_param_1];
	ld.param.u32 	%r82, [_Z40massMatrixMultiplyMonolithicGlobalKernelILi5ELi8ELi1EEviPKdS1_S1_S1_Pd_param_0];
	setp.ge.s32 	%p4, %r3, %r82;
	bar.sync 	0;
	shl.b32 	%r20, %r1, 6;
	and.b32  	%r21, %r20, 65024;
	add.s32 	%r22, %r4, %r21;
	and.b32  	%r23, %r20, 448;
	add.s32 	%r24, %r22, %r23;
	ld.shared.f64 	%fd11, [%r24];
	ld.shared.f64 	%fd12, [%r24+8];
	ld.shared.f64 	%fd13, [%r24+16];
	ld.shared.f64 	%fd14, [%r24+24];
	ld.shared.f64 	%fd15, [%r24+32];
	shl.b32 	%r25, %r1, 3;
	shl.b32 	%r26, %r3, 9;
	add.s32 	%r27, %r25, %r26;
	ld.global.nc.f64 	%fd16, [%rd1];
	fma.rn.f64 	%fd264, %fd16, %fd11, 0d0000000000000000;
	ld.global.nc.f64 	%fd17, [%rd1+8];
	fma.rn.f64 	%fd265, %fd17, %fd12, %fd264;
	ld.global.nc.f64 	%fd18, [%rd1+16];
	fma.rn.f64 	%fd266, %fd18, %fd13, %fd265;
	ld.global.nc.f64 	%fd19, [%rd1+24];
	fma.rn.f64 	%fd267, %fd19, %fd14, %fd266;
	ld.global.nc.f64 	%fd20, [%rd1+32];
	fma.rn.f64 	%fd21, %fd20, %fd15, %fd267;
	cvta.to.global.u64 	%rd10, %rd31;
	mul.wide.s32 	%rd11, %r27, 8;
	add.s64 	%rd2, %rd10, %rd11;
	mov.f64 	%fd440, 0d0000000000000000;
	@%p4 bra 	$L__BB114_8;
	ld.global.nc.f64 	%fd440, [%rd2];
$L__BB114_8:
	ld.param.u32 	%r83, [_Z40massMatrixMultiplyMonolithicGlobalKernelILi5ELi8ELi1EEviPKdS1_S1_S1_Pd_param_0];
	setp.ge.s32 	%p5, %r3, %r83;
	mul.f64 	%fd452, %fd21, %fd440;
	ld.global.nc.f64 	%fd25, [%rd1+40];
	fma.rn.f64 	%fd269, %fd25, %fd11, 0d0000000000000000;
	ld.global.nc.f64 	%fd26, [%rd1+48];
	fma.rn.f64 	%fd270, %fd26, %fd12, %fd269;
	ld.global.nc.f64 	%fd27, [%rd1+56];
	fma.rn.f64 	%fd271, %fd27, %fd13, %fd270;
	ld.global.nc.f64 	%fd28, [%rd1+64];
	fma.rn.f64 	%fd272, %fd28, %fd14, %fd271;
	ld.global.nc.f64 	%fd29, [%rd1+72];
	fma.rn.f64 	%fd30, %fd29, %fd15, %fd272;
	mov.f64 	%fd441, 0d0000000000000000;
	@%p5 bra 	$L__BB114_10;
	ld.global.nc.f64 	%fd441, [%rd2+8];
$L__BB114_10:
	ld.param.u32 	%r84, [_Z40massMatrixMultiplyMonolithicGlobalKernelILi5ELi8ELi1EEviPKdS1_S1_S1_Pd_param_0];
	setp.ge.s32 	%p6, %r3, %r84;
	mul.f64 	%fd451, %fd30, %fd441;
	ld.global.nc.f64 	%fd34, [%rd1+80];
	fma.rn.f64 	%fd274, %fd34, %fd11, 0d0000000000000000;
	ld.global.nc.f64 	%fd35, [%rd1+88];
	fma.rn.f64 	%fd275, %fd35, %fd12, %fd274;
	ld.global.nc.f64 	%fd36, [%rd1+96];
	fma.rn.f64 	%fd276, %fd36, %fd13, %fd275;
	ld.global.nc.f64 	%fd37, [%rd1+104];
	fma.rn.f64 	%fd277, %fd37, %fd14, %fd276;
	ld.global.nc.f64 	%fd38, [%rd1+112];
	fma.rn.f64 	%fd39, %fd38, %fd15, %fd277;
	mov.f64 	%fd442, 0d0000000000000000;
	@%p6 bra 	$L__BB114_12;
	ld.global.nc.f64 	%fd442, [%rd2+16];
$L__BB114_12:
	ld.param.u32 	%r85, [_Z40massMatrixMultiplyMonolithicGlobalKernelILi5ELi8ELi1EEviPKdS1_S1_S1_Pd_param_0];
	setp.ge.s32 	%p7, %r3, %r85;
	mul.f64 	%fd450, %fd39, %fd442;
	ld.global.nc.f64 	%fd43, [%rd1+120];
	fma.rn.f64 	%fd279, %fd43, %fd11, 0d0000000000000000;
	ld.global.nc.f64 	%fd44, [%rd1+128];
	fma.rn.f64 	%fd280, %fd44, %fd12, %fd279;
	ld.global.nc.f64 	%fd45, [%rd1+136];
	fma.rn.f64 	%fd281, %fd45, %fd13, %fd280;
	ld.global.nc.f64 	%fd46, [%rd1+144];
	fma.rn.f64 	%fd282, %fd46, %fd14, %fd281;
	ld.global.nc.f64 	%fd47, [%rd1+152];
	fma.rn.f64 	%fd48, %fd47, %fd15, %fd282;
	mov.f64 	%fd443, 0d0000000000000000;
	@%p7 bra 	$L__BB114_14;
	ld.global.nc.f64 	%fd443, [%rd2+24];
$L__BB114_14:
	ld.param.u64 	%rd36, [_Z40massMatrixMultiplyMonolithicGlobalKernelILi5ELi8ELi1EEviPKdS1_S1_S1_Pd_param_2];
	ld.param.u32 	%r86, [_Z40massMatrixMultiplyMonolithicGlobalKernelILi5ELi8ELi1EEviPKdS1_S1_S1_Pd_param_0];
	setp.ge.s32 	%p8, %r3, %r86;
	mul.f64 	%fd449, %fd48, %fd443;
	cvta.to.global.u64 	%rd12, %rd36;
	ld.global.nc.f64 	%fd52, [%rd12+160];
	fma.rn.f64 	%fd284, %fd52, %fd11, 0d0000000000000000;
	ld.global.nc.f64 	%fd53, [%rd12+168];
	fma.rn.f64 	%fd285, %fd53, %fd12, %fd284;
	ld.global.nc.f64 	%fd54, [%rd12+176];
	fma.rn.f64 	%fd286, %fd54, %fd13, %fd285;
	ld.global.nc.f64 	%fd55, [%rd12+184];
	fma.rn.f64 	%fd287, %fd55, %fd14, %fd286;
	ld.global.nc.f64 	%fd56, [%rd12+192];
	fma.rn.f64 	%fd57, %fd56, %fd15, %fd287;
	mov.f64 	%fd444, 0d0000000000000000;
	@%p8 bra 	$L__BB114_16;
	ld.param.u64 	%rd32, [_Z40massMatrixMultiplyMonolithicGlobalKernelILi5ELi8ELi1EEviPKdS1_S1_S1_Pd_param_1];
	cvta.to.global.u64 	%rd13, %rd32;
	mov.u32 	%r33, %ctaid.x;
	mov.u32 	%r34, %tid.y;
	add.s32 	%r35, %r33, %r34;
	shl.b32 	%r36, %r35, 9;
	add.s32 	%r37, %r25, %r36;
	mul.wide.s32 	%rd14, %r37, 8;
	add.s64 	%rd15, %rd13, %rd14;
	ld.global.nc.f64 	%fd444, [%rd15+32];
$L__BB114_16:
	ld.param.u64 	%rd37, [_Z40massMatrixMultiplyMonolithicGlobalKernelILi5ELi8ELi1EEviPKdS1_S1_S1_Pd_param_2];
	ld.param.u32 	%r87, [_Z40massMatrixMultiplyMonolithicGlobalKernelILi5ELi8ELi1EEviPKdS1_S1_S1_Pd_param_0];
	mov.u32 	%r38, %ctaid.x;
	mov.u32 	%r39, %tid.y;
	add.s32 	%r40, %r38, %r39;
	setp.ge.s32 	%p9, %r40, %r87;
	mul.f64 	%fd448, %fd57, %fd444;
	cvta.to.global.u64 	%rd16, %rd37;
	ld.global.nc.f64 	%fd61, [%rd16+200];
	fma.rn.f64 	%fd289, %fd61, %fd11, 0d0000000000000000;
	ld.global.nc.f64 	%fd62, [%rd16+208];
	fma.rn.f64 	%fd290, %fd62, %fd12, %fd289;
	ld.global.nc.f64 	%fd63, [%rd16+216];
	fma.rn.f64 	%fd291, %fd63, %fd13, %fd290;
	ld.global.nc.f64 	%fd64, [%rd16+224];
	fma.rn.f64 	%fd292, %fd64, %fd14, %fd291;
	ld.global.nc.f64 	%fd65, [%rd16+232];
	fma.rn.f64 	%fd66, %fd65, %fd15, %fd292;
	mov.f64 	%fd445, 0d0000000000000000;
	@%p9 bra 	$L__BB114_18;
	ld.param.u64 	%rd33, [_Z40massMatrixMultiplyMonolithicGlobalKernelILi5ELi8ELi1EEviPKdS1_S1_S1_Pd_param_1];
	cvta.to.global.u64 	%rd17, %rd33;
	mov.u32 	%r41, %tid.x;
	shl.b32 	%r42, %r41, 3;
	mov.u32 	%r43, %ctaid.x;
	mov.u32 	%r44, %tid.y;
	add.s32 	%r45, %r43, %r44;
	shl.b32 	%r46, %r45, 9;
	add.s32 	%r47, %r42, %r46;
	mul.wide.s32 	%rd18, %r47, 8;
	add.s64 	%rd19, %rd17, %rd18;
	ld.global.nc.f64 	%fd445, [%rd19+40];
$L__BB114_18:
	ld.param.u64 	%rd38, [_Z40massMatrixMultiplyMonolithicGlobalKernelILi5ELi8ELi1EEviPKdS1_S1_S1_Pd_param_2];
	ld.param.u32 	%r88, [_Z40massMatrixMultiplyMonolithicGlobalKernelILi5ELi8ELi1EEviPKdS1_S1_S1_Pd_param_0];
	mov.u32 	%r48, %ctaid.x;
	mov.u32 	%r49, %tid.y;
	add.s32 	%r50, %r48, %r49;
	setp.ge.s32 	%p10, %r50, %r88;
	mul.f64 	%fd69, %fd66, %fd445;
	cvta.to.global.u64 	%rd20, %rd38;
	ld.global.nc.f64 	%fd70, [%rd20+240];
	fma.rn.f64 	%fd294, %fd70, %fd11, 0d0000000000000000;
	ld.global.nc.f64 	%fd71, [%rd20+248];
	fma.rn.f64 	%fd295, %fd71, %fd12, %fd294;
	ld.global.nc.f64 	%fd72, [%rd20+256];
	fma.rn.f64 	%fd296, %fd72, %fd13, %fd295;
	ld.global.nc.f64 	%fd73, [%rd20+264];
	fma.rn.f64 	%fd297, %fd73, %fd14, %fd296;
	ld.global.nc.f64 	%fd74, [%rd20+272];
	fma.rn.f64 	%fd75, %fd74, %fd15, %fd297;
	mov.f64 	%fd446, 0d0000000000000000;
	@%p10 bra 	$L__BB114_20;
	ld.param.u64 	%rd34, [_Z40massMatrixMultiplyMonolithicGlobalKernelILi5ELi8ELi1EEviPKdS1_S1_S1_Pd_param_1];
	cvta.to.global.u64 	%rd21, %rd34;
	mov.u32 	%r51, %tid.x;
	shl.b32 	%r52, %r51, 3;
	mov.u32 	%r53, %ctaid.x;
	mov.u32 	%r54, %tid.y;
	add.s32 	%r55, %r53, %r54;
	shl.b32 	%r56, %r55, 9;
	add.s32 	%r57, %r52, %r56;
	mul.wide.s32 	%rd22, %r57, 8;
	add.s64 	%rd23, %rd21, %rd22;
	ld.global.nc.f64 	%fd446, [%rd23+48];
$L__BB114_20:
	ld.param.u64 	%rd39, [_Z40massMatrixMultiplyMonolithicGlobalKernelILi5ELi8ELi1EEviPKdS1_S1_S1_Pd_param_2];
	ld.param.u32 	%r89, [_Z40massMatrixMultiplyMonolithicGlobalKernelILi5ELi8ELi1EEviPKdS1_S1_S1_Pd_param_0];
	mov.u32 	%r58, %ctaid.x;
	mov.u32 	%r59, %tid.y;
	add.s32 	%r60, %r58, %r59;
	setp.ge.s32 	%p11, %r60, %r89;
	mul.f64 	%fd78, %fd75, %fd446;
	cvta.to.global.u64 	%rd24, %rd39;
	ld.global.nc.f64 	%fd79, [%rd24+280];
	fma.rn.f64 	%fd299, %fd79, %fd11, 0d0000000000000000;
	ld.global.nc.f64 	%fd80, [%rd24+288];
	fma.rn.f64 	%fd300, %fd80, %fd12, %fd299;
	ld.global.nc.f64 	%fd81, [%rd24+296];
	fma.rn.f64 	%fd301, %fd81, %fd13, %fd300;
	ld.global.nc.f64 	%fd82, [%rd24+304];
	fma.rn.f64 	%fd302, %fd82, %fd14, %fd301;
	ld.global.nc.f64 	%fd83, [%rd24+312];
	fma.rn.f64 	%fd84, %fd83, %fd15, %fd302;
	mov.f64 	%fd447, 0d0000000000000000;
	@%p11 bra 	$L__BB114_22;
	ld.param.u64 	%rd35, [_Z40massMatrixMultiplyMonolithicGlobalKernelILi5ELi8ELi1EEviPKdS1_S1_S1_Pd_param_1];
	cvta.to.global.u64 	%rd25, %rd35;
	mov.u32 	%r61, %tid.x;
	shl.b32 	%r62, %r61, 3;
	mov.u32 	%r63, %ctaid.x;
	mov.u32 	%r64, %tid.y;
	add.s32 	%r65, %r63, %r64;
	shl.b32 	%r66, %r65, 9;
	add.s32 	%r67, %r62, %r66;
	mul.wide.s32 	%rd26, %r67, 8;
	add.s64 	%rd27, %rd25, %rd26;
	ld.global.nc.f64 	%fd447, [%rd27+56];
$L__BB114_22:
	mov.u32 	%r68, %tid.x;
	setp.gt.u32 	%p12, %r68, 39;
	mul.f64 	%fd303, %fd84, %fd447;
	fma.rn.f64 	%fd304, %fd16, %fd452, 0d0000000000000000;
	fma.rn.f64 	%fd305, %fd25, %fd451, %fd304;
	fma.rn.f64 	%fd306, %fd34, %fd450, %fd305;
	fma.rn.f64 	%fd307, %fd43, %fd449, %fd306;
	fma.rn.f64 	%fd308, %fd52, %fd448, %fd307;
	fma.rn.f64 	%fd309, %fd61, %fd69, %fd308;
	fma.rn.f64 	%fd310, %fd70, %fd78, %fd309;
	fma.rn.f64 	%fd311, %fd79, %fd303, %fd310;
	mov.u32 	%r69, %tid.y;
	shl.b32 	%r70, %r69, 12;
	mov.u32 	%r71, _ZZ40massMatrixMultiplyMonolithicGlobalKernelILi5ELi8ELi1EEviPKdS1_S1_S1_PdE6s_tmp1;
	add.s32 	%r72, %r71, %r70;
	shl.b32 	%r73, %r68, 6;
	and.b32  	%r74, %r73, 65024;
	add.s32 	%r75, %r72, %r74;
	and.b32  	%r76, %r73, 448;
	add.s32 	%r77, %r75, %r76;
	st.shared.f64 	[%r77], %fd311;
	fma.rn.f64 	%fd312, %fd17, %fd452, 0d0000000000000000;
	fma.rn.f64 	%fd313, %fd26, %fd451, %fd312;
	fma.rn.f64 	%fd314, %fd35, %fd450, %fd313;
	fma.rn.f64 	%fd315, %fd44, %fd449, %fd314;
	fma.rn.f64 	%fd316, %fd53, %fd448, %fd315;
	fma.rn.f64 	%fd317, %fd62, %fd69, %fd316;
	fma.rn.f64 	%fd318, %fd71, %fd78, %fd317;
	fma.rn.f64 	%fd319, %fd80, %fd303, %fd318;
	st.shared.f64 	[%r77+8], %fd319;
	fma.rn.f64 	%fd320, %fd18, %fd452, 0d0000000000000000;
	fma.rn.f64 	%fd321, %fd27, %fd451, %fd320;
	fma.rn.f64 	%fd322, %fd36, %fd450, %fd321;
	fma.rn.f64 	%fd323, %fd45, %fd449, %fd322;
	fma.rn.f64 	%fd324, %fd54, %fd448, %fd323;
	fma.rn.f64 	%fd325, %fd63, %fd69, %fd324;
	fma.rn.f64 	%fd326, %fd72, %fd78, %fd325;
	fma.rn.f64 	%fd327, %fd81, %fd303, %fd326;
	st.shared.f64 	[%r77+16], %fd327;
	fma.rn.f64 	%fd328, %fd19, %fd452, 0d0000000000000000;
	fma.rn.f64 	%fd329, %fd28, %fd451, %fd328;
	fma.rn.f64 	%fd330, %fd37, %fd450, %fd329;
	fma.rn.f64 	%fd331, %fd46, %fd449, %fd330;
	fma.rn.f64 	%fd332, %fd55, %fd448, %fd331;
	fma.rn.f64 	%fd333, %fd64, %fd69, %fd332;
	fma.rn.f64 	%fd334, %fd73, %fd78, %fd333;
	fma.rn.f64 	%fd335, %fd82, %fd303, %fd334;
	st.shared.f64 	[%r77+24], %fd335;
	fma.rn.f64 	%fd336, %fd20, %fd452, 0d0000000000000000;
	fma.rn.f64 	%fd337, %fd29, %fd451, %fd336;
	fma.rn.f64 	%fd338, %fd38, %fd450, %fd337;
	fma.rn.f64 	%fd339, %fd47, %fd449, %fd338;
	fma.rn.f64 	%fd340, %fd56, %fd448, %fd339;
	fma.rn.f64 	%fd341, %fd65, %fd69, %fd340;
	fma.rn.f64 	%fd342, %fd74, %fd78, %fd341;
	fma.rn.f64 	%fd343, %fd83, %fd303, %fd342;
	st.shared.f64 	[%r77+32], %fd343;
	bar.sync 	0;
	@%p12 bra 	$L__BB114_24;
	ld.shared.f64 	%fd344, [%r8];
	ld.shared.f64 	%fd345, [%r8+64];
	ld.shared.f64 	%fd346, [%r8+128];
	ld.shared.f64 	%fd347, [%r8+192];
	ld.shared.f64 	%fd348, [%r8+256];
	ld.shared.f64 	%fd349, [%r8+320];
	ld.shared.f64 	%fd350, [%r8+384];
	ld.shared.f64 	%fd351, [%r8+448];
	fma.rn.f64 	%fd352, %fd16, %fd344, 0d0000000000000000;
	fma.rn.f64 	%fd353, %fd25, %fd345, %fd352;
	fma.rn.f64 	%fd354, %fd34, %fd346, %fd353;
	fma.rn.f64 	%fd355, %fd43, %fd347, %fd354;
	fma.rn.f64 	%fd356, %fd52, %fd348, %fd355;
	fma.rn.f64 	%fd357, %fd61, %fd349, %fd356;
	fma.rn.f64 	%fd358, %fd70, %fd350, %fd357;
	fma.rn.f64 	%fd359, %fd79, %fd351, %fd358;
	st.shared.f64 	[%r8], %fd359;
	fma.rn.f64 	%fd360, %fd17, %fd344, 0d0000000000000000;
	fma.rn.f64 	%fd361, %fd26, %fd345, %fd360;
	fma.rn.f64 	%fd362, %fd35, %fd346, %fd361;
	fma.rn.f64 	%fd363, %fd44, %fd347, %fd362;
	fma.rn.f64 	%fd364, %fd53, %fd348, %fd363;
	fma.rn.f64 	%fd365, %fd62, %fd349, %fd364;
	fma.rn.f64 	%fd366, %fd71, %fd350, %fd365;
	fma.rn.f64 	%fd367, %fd80, %fd351, %fd366;
	st.shared.f64 	[%r8+64], %fd367;
	fma.rn.f64 	%fd368, %fd18, %fd344, 0d0000000000000000;
	fma.rn.f64 	%fd369, %fd27, %fd345, %fd368;
	fma.rn.f64 	%fd370, %fd36, %fd346, %fd369;
	fma.rn.f64 	%fd371, %fd45, %fd347, %fd370;
	fma.rn.f64 	%fd372, %fd54, %fd348, %fd371;
	fma.rn.f64 	%fd373, %fd63, %fd349, %fd372;
	fma.rn.f64 	%fd374, %fd72, %fd350, %fd373;
	fma.rn.f64 	%fd375, %fd81, %fd351, %fd374;
	st.shared.f64 	[%r8+128], %fd375;
	fma.rn.f64 	%fd376, %fd19, %fd344, 0d0000000000000000;
	fma.rn.f64 	%fd377, %fd28, %fd345, %fd376;
	fma.rn.f64 	%fd378, %fd37, %fd346, %fd377;
	fma.rn.f64 	%fd379, %fd46, %fd347, %fd378;
	fma.rn.f64 	%fd380, %fd55, %fd348, %fd379;
	fma.rn.f64 	%fd381, %fd64, %fd349, %fd380;
	fma.rn.f64 	%fd382, %fd73, %fd350, %fd381;
	fma.rn.f64 	%fd383, %fd82, %fd351, %fd382;
	st.shared.f64 	[%r8+192], %fd383;
	fma.rn.f64 	%fd384, %fd20, %fd344, 0d0000000000000000;
	fma.rn.f64 	%fd385, %fd29, %fd345, %fd384;
	fma.rn.f64 	%fd386, %fd38, %fd346, %fd385;
	fma.rn.f64 	%fd387, %fd47, %fd347, %fd386;
	fma.rn.f64 	%fd388, %fd56, %fd348, %fd387;
	fma.rn.f64 	%fd389, %fd65, %fd349, %fd388;
	fma.rn.f64 	%fd390, %fd74, %fd350, %fd389;
	fma.rn.f64 	%fd391, %fd83, %fd351, %fd390;
	st.shared.f64 	[%r8+256], %fd391;
$L__BB114_24:
	mov.u32 	%r78, %tid.x;
	setp.gt.u32 	%p13, %r78, 24;
	bar.sync 	0;
	@%p13 bra 	$L__BB114_26;
	ld.shared.f64 	%fd392, [%r7];
	ld.shared.f64 	%fd393, [%r7+512];
	ld.shared.f64 	%fd394, [%r7+1024];
	ld.shared.f64 	%fd395, [%r7+1536];
	ld.shared.f64 	%fd396, [%r7+2048];
	ld.shared.f64 	%fd397, [%r7+2560];
	ld.shared.f64 	%fd398, [%r7+3072];
	ld.shared.f64 	%fd399, [%r7+3584];
	fma.rn.f64 	%fd400, %fd16, %fd392, 0d0000000000000000;
	fma.rn.f64 	%fd401, %fd25, %fd393, %fd400;
	fma.rn.f64 	%fd402, %fd34, %fd394, %fd401;
	fma.rn.f64 	%fd403, %fd43, %fd395, %fd402;
	fma.rn.f64 	%fd404, %fd52, %fd396, %fd403;
	fma.rn.f64 	%fd405, %fd61, %fd397, %fd404;
	fma.rn.f64 	%fd406, %fd70, %fd398, %fd405;
	fma.rn.f64 	%fd452, %fd79, %fd399, %fd406;
	fma.rn.f64 	%fd407, %fd17, %fd392, 0d0000000000000000;
	fma.rn.f64 	%fd408, %fd26, %fd393, %fd407;
	fma.rn.f64 	%fd409, %fd35, %fd394, %fd408;
	fma.rn.f64 	%fd410, %fd44, %fd395, %fd409;
	fma.rn.f64 	%fd411, %fd53, %fd396, %fd410;
	fma.rn.f64 	%fd412, %fd62, %fd397, %fd411;
	fma.rn.f64 	%fd413, %fd71, %fd398, %fd412;
	fma.rn.f64 	%fd451, %fd80, %fd399, %fd413;
	fma.rn.f64 	%fd414, %fd18, %fd392, 0d0000000000000000;
	fma.rn.f64 	%fd415, %fd27, %fd393, %fd414;
	fma.rn.f64 	%fd416, %fd36, %fd394, %fd415;
	fma.rn.f64 	%fd417, %fd45, %fd395, %fd416;
	fma.rn.f64 	%fd418, %fd54, %fd396, %fd417;
	fma.rn.f64 	%fd419, %fd63, %fd397, %fd418;
	fma.rn.f64 	%fd420, %fd72, %fd398, %fd419;
	fma.rn.f64 	%fd450, %fd81, %fd399, %fd420;
	fma.rn.f64 	%fd421, %fd19, %fd392, 0d0000000000000000;
	fma.rn.f64 	%fd422, %fd28, %fd393, %fd421;
	fma.rn.f64 	%fd423, %fd37, %fd394, %fd422;
	fma.rn.f64 	%fd424, %fd46, %fd395, %fd423;
	fma.rn.f64 	%fd425, %fd55, %fd396, %fd424;
	fma.rn.f64 	%fd426, %fd64, %fd397, %fd425;
	fma.rn.f64 	%fd427, %fd73, %fd398, %fd426;
	fma.rn.f64 	%fd449, %fd82, %fd399, %fd427;
	fma.rn.f64 	%fd428, %fd20, %fd392, 0d0000000000000000;
	fma.rn.f64 	%fd429, %fd29, %fd393, %fd428;
	fma.rn.f64 	%fd430, %fd38, %fd394, %fd429;
	fma.rn.f64 	%fd431, %fd47, %fd395, %fd430;
	fma.rn.f64 	%fd432, %fd56, %fd396, %fd431;
	fma.rn.f64 	%fd433, %fd65, %fd397, %fd432;
	fma.rn.f64 	%fd434, %fd74, %fd398, %fd433;
	fma.rn.f64 	%fd448, %fd83, %fd399, %fd434;
$L__BB114_26:
	ld.param.u32 	%r90, [_Z40massMatrixMultiplyMonolithicGlobalKernelILi5ELi8ELi1EEviPKdS1_S1_S1_Pd_param_0];
	mov.u32 	%r9, %tid.x;
	setp.gt.u32 	%p14, %r9, 24;
	mov.u32 	%r79, %ctaid.x;
	mov.u32 	%r80, %tid.y;
	add.s32 	%r10, %r79, %r80;
	setp.ge.s32 	%p15, %r10, %r90;
	bar.sync 	0;
	or.pred  	%p16, %p14, %p15;
	@%p16 bra 	$L__BB114_28;
	ld.param.u64 	%rd40, [_Z40massMatrixMultiplyMonolithicGlobalKernelILi5ELi8ELi1EEviPKdS1_S1_S1_Pd_param_5];
	mad.lo.s32 	%r81, %r10, 125, %r9;
	cvta.to.global.u64 	%rd28, %rd40;
	mul.wide.s32 	%rd29, %r81, 8;
	add.s64 	%rd30, %rd28, %rd29;
	st.global.f64 	[%rd30], %fd452;
	st.global.f64 	[%rd30+200], %fd451;
	st.global.f64 	[%rd30+400], %fd450;
	st.global.f64 	[%rd30+600], %fd449;
	st.global.f64 	[%rd30+800], %fd448;
$L__BB114_28:
	ret;

}
	// .globl	_Z42massMatrixMultiplyMonolithicConstantKernelILi5ELi8ELi1EEviPKdS1_S1_S1_Pd
.visible .entry _Z42massMatrixMultiplyMonolithicConstantKernelILi5ELi8ELi1EEviPKdS1_S1_S1_Pd(
	.param .u32 _Z42massMatrixMultiplyMonolithicConstantKernelILi5ELi8ELi1EEviPKdS1_S1_S1_Pd_param_0,
	.param .u64 .ptr .align 1 _Z42massMatrixMultiplyMonolithicConstantKernelILi5ELi8ELi1EEviPKdS1_S1_S1_Pd_param_1,
	.param .u64 .ptr .align 1 _Z42massMatrixMultiplyMonolithicConstantKernelILi5ELi8ELi1EEviPKdS1_S1_S1_Pd_param_2,
	.param .u64 .ptr .align 1 _Z42massMatrixMultiplyMonolithicConstantKernelILi5ELi8ELi1EEviPKdS1_S1_S1_Pd_param_3,
	.param .u64 .ptr .align 1 _Z42massMatrixMultiplyMonolithicConstantKernelILi5ELi8ELi1EEviPKdS1_S1_S1_Pd_param_4,
	.param .u64 .ptr .align 1 _Z42massMatrixMultiplyMonolithicConstantKernelILi5ELi8ELi1EEviPKdS1_S1_S1_Pd_param_5
)
{
	.reg .pred 	%p<17>;
	.reg .b16 	%rs<8>;
	.reg .b32 	%r<27>;
	.reg .b64 	%rd<14>;
	.reg .b64 	%fd<503>;
	// demoted variable
	.shared .align 8 .b8 _ZZ42massMatrixMultiplyMonolithicConstantKernelILi5ELi8ELi1EEviPKdS1_S1_S1_PdE6s_tmp1[4096];
	ld.param.u32 	%r10, [_Z42massMatrixMultiplyMonolithicConstantKernelILi5ELi8ELi1EEviPKdS1_S1_S1_Pd_param_0];
	ld.param.u64 	%rd2, [_Z42massMatrixMultiplyMonolithicConstantKernelILi5ELi8ELi1EEviPKdS1_S1_S1_Pd_param_1];
	ld.param.u64 	%rd3, [_Z42massMatrixMultiplyMonolithicConstantKernelILi5ELi8ELi1EEviPKdS1_S1_S1_Pd_param_4];
	mov.u32 	%r1, %tid.x;
	mov.u32 	%r2, %tid.y;
	mov.u32 	%r11, %ctaid.x;
	add.s32 	%r3, %r11, %r2;
	cvt.u16.u32 	%rs2, %r1;
	mul.hi.u16 	%rs3, %rs2, 13108;
	mul.lo.s16 	%rs4, %rs3, 5;
	sub.s16 	%rs1, %rs2, %rs4;
	setp.ge.s32 	%p1, %r3, %r10;
	@%p1 bra 	$L__BB115_2;
	cvta.to.global.u64 	%rd5, %rd3;
	mad.lo.s32 	%r12, %r3, 125, %r1;
	mul.wide.s32 	%rd6, %r12, 8;
	add.s64 	%rd7, %rd5, %rd6;
	ld.global.nc.f64 	%fd489, [%rd7];
	ld.global.nc.f64 	%fd488, [%rd7+200];
	ld.global.nc.f64 	%fd487, [%rd7+400];
	ld.global.nc.f64 	%fd486, [%rd7+600];
	ld.global.nc.f64 	%fd485, [%rd7+800];
$L__BB115_2:
	bar.sync 	0;
	setp.gt.u32 	%p2, %r1, 24;
	ld.const.f64 	%fd11, [const_DofToQuad];
	ld.const.f64 	%fd12, [const_DofToQuad+8];
	ld.const.f64 	%fd13, [const_DofToQuad+16];
	ld.const.f64 	%fd14, [const_DofToQuad+24];
	ld.const.f64 	%fd15, [const_DofToQuad+32];
	shl.b32 	%r13, %r2, 12;
	mov.u32 	%r14, _ZZ42massMatrixMultiplyMonolithicConstantKernelILi5ELi8ELi1EEviPKdS1_S1_S1_PdE6s_tmp1;
	add.s32 	%r4, %r14, %r13;
	mul.lo.s16 	%rs6, %rs2, 205;
	shr.u16 	%rs7, %rs6, 10;
	cvt.u32.u16 	%r5, %rs7;
	mul.wide.u16 	%r15, %rs7, 64;
	add.s32 	%r6, %r4, %r15;
	mul.wide.u16 	%r16, %rs1, 8;
	add.s32 	%r7, %r6, %r16;
	@%p2 bra 	$L__BB115_4;
	fma.rn.f64 	%fd85, %fd11, %fd489, 0d0000000000000000;
	fma.rn.f64 	%fd86, %fd12, %fd488, %fd85;
	fma.rn.f64 	%fd87, %fd13, %fd487, %fd86;
	fma.rn.f64 	%fd88, %fd14, %fd486, %fd87;
	fma.rn.f64 	%fd89, %fd15, %fd485, %fd88;
	st.shared.f64 	[%r7], %fd89;
	ld.const.f64 	%fd90, [const_DofToQuad+40];
	fma.rn.f64 	%fd91, %fd90, %fd489, 0d0000000000000000;
	ld.const.f64 	%fd92, [const_DofToQuad+48];
	fma.rn.f64 	%fd93, %fd92, %fd488, %fd91;
	ld.const.f64 	%fd94, [const_DofToQuad+56];
	fma.rn.f64 	%fd95, %fd94, %fd487, %fd93;
	ld.const.f64 	%fd96, [const_DofToQuad+64];
	fma.rn.f64 	%fd97, %fd96, %fd486, %fd95;
	ld.const.f64 	%fd98, [const_DofToQuad+72];
	fma.rn.f64 	%fd99, %fd98, %fd485, %fd97;
	st.shared.f64 	[%r7+512], %fd99;
	ld.const.f64 	%fd100, [const_DofToQuad+80];
	fma.rn.f64 	%fd101, %fd100, %fd489, 0d0000000000000000;
	ld.const.f64 	%fd102, [const_DofToQuad+88];
	fma.rn.f64 	%fd103, %fd102, %fd488, %fd101;
	ld.const.f64 	%fd104, [const_DofToQuad+96];
	fma.rn.f64 	%fd105, %fd104, %fd487, %fd103;
	ld.const.f64 	%fd106, [const_DofToQuad+104];
	fma.rn.f64 	%fd107, %fd106, %fd486, %fd105;
	ld.const.f64 	%fd108, [const_DofToQuad+112];
	fma.rn.f64 	%fd109, %fd108, %fd485, %fd107;
	st.shared.f64 	[%r7+1024], %fd109;
	ld.const.f64 	%fd110, [const_DofToQuad+120];
	fma.rn.f64 	%fd111, %fd110, %fd489, 0d0000000000000000;
	ld.const.f64 	%fd112, [const_DofToQuad+128];
	fma.rn.f64 	%fd113, %fd112, %fd488, %fd111;
	ld.const.f64 	%fd114, [const_DofToQuad+136];
	fma.rn.f64 	%fd115, %fd114, %fd487, %fd113;
	ld.const.f64 	%fd116, [const_DofToQuad+144];
	fma.rn.f64 	%fd117, %fd116, %fd486, %fd115;
	ld.const.f64 	%fd118, [const_DofToQuad+152];
	fma.rn.f64 	%fd119, %fd118, %fd485, %fd117;
	st.shared.f64 	[%r7+1536], %fd119;
	ld.const.f64 	%fd120, [const_DofToQuad+160];
	fma.rn.f64 	%fd121, %fd120, %fd489, 0d0000000000000000;
	ld.const.f64 	%fd122, [const_DofToQuad+168];
	fma.rn.f64 	%fd123, %fd122, %fd488, %fd121;
	ld.const.f64 	%fd124, [const_DofToQuad+176];
	fma.rn.f64 	%fd125, %fd124, %fd487, %fd123;
	ld.const.f64 	%fd126, [const_DofToQuad+184];
	fma.rn.f64 	%fd127, %fd126, %fd486, %fd125;
	ld.const.f64 	%fd128, [const_DofToQuad+192];
	fma.rn.f64 	%fd129, %fd128, %fd485, %fd127;
	st.shared.f64 	[%r7+2048], %fd129;
	ld.const.f64 	%fd130, [const_DofToQuad+200];
	fma.rn.f64 	%fd131, %fd130, %fd489, 0d0000000000000000;
	ld.const.f64 	%fd132, [const_DofToQuad+208];
	fma.rn.f64 	%fd133, %fd132, %fd488, %fd131;
	ld.const.f64 	%fd134, [const_DofToQuad+216];
	fma.rn.f64 	%fd135, %fd134, %fd487, %fd133;
	ld.const.f64 	%fd136, [const_DofToQuad+224];
	fma.rn.f64 	%fd137, %fd136, %fd486, %fd135;
	ld.const.f64 	%fd138, [const_DofToQuad+232];
	fma.rn.f64 	%fd139, %fd138, %fd485, %fd137;
	st.shared.f64 	[%r7+2560], %fd139;
	ld.const.f64 	%fd140, [const_DofToQuad+240];
	fma.rn.f64 	%fd141, %fd140, %fd489, 0d0000000000000000;
	ld.const.f64 	%fd142, [const_DofToQuad+248];
	fma.rn.f64 	%fd143, %fd142, %fd488, %fd141;
	ld.const.f64 	%fd144, [const_DofToQuad+256];
	fma.rn.f64 	%fd145, %fd144, %fd487, %fd143;
	ld.const.f64 	%fd146, [const_DofToQuad+264];
	fma.rn.f64 	%fd147, %fd146, %fd486, %fd145;
	ld.const.f64 	%fd148, [const_DofToQuad+272];
	fma.rn.f64 	%fd149, %fd148, %fd485, %fd147;
	st.shared.f64 	[%r7+3072], %fd149;
	ld.const.f64 	%fd150, [const_DofToQuad+280];
	fma.rn.f64 	%fd151, %fd150, %fd489, 0d0000000000000000;
	ld.const.f64 	%fd152, [const_DofToQuad+288];
	fma.rn.f64 	%fd153, %fd152, %fd488, %fd151;
	ld.const.f64 	%fd154, [const_DofToQuad+296];
	fma.rn.f64 	%fd155, %fd154, %fd487, %fd153;
	ld.const.f64 	%fd156, [const_DofToQuad+304];
	fma.rn.f64 	%fd157, %fd156, %fd486, %fd155;
	ld.const.f64 	%fd158, [const_DofToQuad+312];
	fma.rn.f64 	%fd159, %fd158, %fd485, %fd157;
	st.shared.f64 	[%r7+3584], %fd159;
$L__BB115_4:
	bar.sync 	0;
	setp.gt.u32 	%p3, %r1, 39;
	mad.lo.s32 	%r17, %r5, 448, %r6;
	add.s32 	%r8, %r17, %r16;
	@%p3 bra 	$L__BB115_6;
	ld.shared.f64 	%fd160, [%r8];
	ld.shared.f64 	%fd161, [%r8+64];
	ld.shared.f64 	%fd162, [%r8+128];
	ld.shared.f64 	%fd163, [%r8+192];
	ld.shared.f64 	%fd164, [%r8+256];
	fma.rn.f64 	%fd165, %fd11, %fd160, 0d0000000000000000;
	fma.rn.f64 	%fd166, %fd12, %fd161, %fd165;
	fma.rn.f64 	%fd167, %fd13, %fd162, %fd166;
	fma.rn.f64 	%fd168, %fd14, %fd163, %fd167;
	fma.rn.f64 	%fd169, %fd15, %fd164, %fd168;
	st.shared.f64 	[%r8], %fd169;
	ld.const.f64 	%fd170, [const_DofToQuad+40];
	fma.rn.f64 	%fd171, %fd170, %fd160, 0d0000000000000000;
	ld.const.f64 	%fd172, [const_DofToQuad+48];
	fma.rn.f64 	%fd173, %fd172, %fd161, %fd171;
	ld.const.f64 	%fd174, [const_DofToQuad+56];
	fma.rn.f64 	%fd175, %fd174, %fd162, %fd173;
	ld.const.f64 	%fd176, [const_DofToQuad+64];
	fma.rn.f64 	%fd177, %fd176, %fd163, %fd175;
	ld.const.f64 	%fd178, [const_DofToQuad+72];
	fma.rn.f64 	%fd179, %fd178, %fd164, %fd177;
	st.shared.f64 	[%r8+64], %fd179;
	ld.const.f64 	%fd180, [const_DofToQuad+80];
	fma.rn.f64 	%fd181, %fd180, %fd160, 0d0000000000000000;
	ld.const.f64 	%fd182, [const_DofToQuad+88];
	fma.rn.f64 	%fd183, %fd182, %fd161, %fd181;
	ld.const.f64 	%fd184, [const_DofToQuad+96];
	fma.rn.f64 	%fd185, %fd184, %fd162, %fd183;
	ld.const.f64 	%fd186, [const_DofToQuad+104];
	fma.rn.f64 	%fd187, %fd186, %fd163, %fd185;
	ld.const.f64 	%fd188, [const_DofToQuad+112];
	fma.rn.f64 	%fd189, %fd188, %fd164, %fd187;
	st.shared.f64 	[%r8+128], %fd189;
	ld.const.f64 	%fd190, [const_DofToQuad+120];
	fma.rn.f64 	%fd191, %fd190, %fd160, 0d0000000000000000;
	ld.const.f64 	%fd192, [const_DofToQuad+128];
	fma.rn.f64 	%fd193, %fd192, %fd161, %fd191;
	ld.const.f64 	%fd194, [const_DofToQuad+136];
	fma.rn.f64 	%fd195, %fd194, %fd162, %fd193;
	ld.const.f64 	%fd196, [const_DofToQuad+144];
	fma.rn.f64 	%fd197, %fd196, %fd163, %fd195;
	ld.const.f64 	%fd198, [const_DofToQuad+152];
	fma.rn.f64 	%fd199, %fd198, %fd164, %fd197;
	st.shared.f64 	[%r8+192], %fd199;
	ld.const.f64 	%fd200, [const_DofToQuad+160];
	fma.rn.f64 	%fd201, %fd200, %fd160, 0d0000000000000000;
	ld.const.f64 	%fd202, [const_DofToQuad+168];
	fma.rn.f64 	%fd203, %fd202, %fd161, %fd201;
	ld.const.f64 	%fd204, [const_DofToQuad+176];
	fma.rn.f64 	%fd205, %fd204, %fd162, %fd203;
	ld.const.f64 	%fd206, [const_DofToQuad+184];
	fma.rn.f64 	%fd207, %fd206, %fd163, %fd205;
	ld.const.f64 	%fd208, [const_DofToQuad+192];
	fma.rn.f64 	%fd209, %fd208, %fd164, %fd207;
	st.shared.f64 	[%r8+256], %fd209;
	ld.const.f64 	%fd210, [const_DofToQuad+200];
	fma.rn.f64 	%fd211, %fd210, %fd160, 0d0000000000000000;
	ld.const.f64 	%fd212, [const_DofToQuad+208];
	fma.rn.f64 	%fd213, %fd212, %fd161, %fd211;
	ld.const.f64 	%fd214, [const_DofToQuad+216];
	fma.rn.f64 	%fd215, %fd214, %fd162, %fd213;
	ld.const.f64 	%fd216, [const_DofToQuad+224];
	fma.rn.f64 	%fd217, %fd216, %fd163, %fd215;
	ld.const.f64 	%fd218, [const_DofToQuad+232];
	fma.rn.f64 	%fd219, %fd218, %fd164, %fd217;
	st.shared.f64 	[%r8+320], %fd219;
	ld.const.f64 	%fd220, [const_DofToQuad+240];
	fma.rn.f64 	%fd221, %fd220, %fd160, 0d0000000000000000;
	ld.const.f64 	%fd222, [const_DofToQuad+248];
	fma.rn.f64 	%fd223, %fd222, %fd161, %fd221;
	ld.const.f64 	%fd224, [const_DofToQuad+256];
	fma.rn.f64 	%fd225, %fd224, %fd162, %fd223;
	ld.const.f64 	%fd226, [const_DofToQuad+264];
	fma.rn.f64 	%fd227, %fd226, %fd163, %fd225;
	ld.const.f64 	%fd228, [const_DofToQuad+272];
	fma.rn.f64 	%fd229, %fd228, %fd164, %fd227;
	st.shared.f64 	[%r8+384], %fd229;
	ld.const.f64 	%fd230, [const_DofToQuad+280];
	fma.rn.f64 	%fd231, %fd230, %fd160, 0d0000000000000000;
	ld.const.f64 	%fd232, [const_DofToQuad+288];
	fma.rn.f64 	%fd233, %fd232, %fd161, %fd231;
	ld.const.f64 	%fd234, [const_DofToQuad+296];
	fma.rn.f64 	%fd235, %fd234, %fd162, %fd233;
	ld.const.f64 	%fd236, [const_DofToQuad+304];
	fma.rn.f64 	%fd237, %fd236, %fd163, %fd235;
	ld.const.f64 	%fd238, [const_DofToQuad+312];
	fma.rn.f64 	%fd239, %fd238, %fd164, %fd237;
	st.shared.f64 	[%r8+448], %fd239;
$L__BB115_6:
	setp.ge.s32 	%p4, %r3, %r10;
	bar.sync 	0;
	shl.b32 	%r19, %r1, 6;
	and.b32  	%r20, %r19, 65024;
	add.s32 	%r21, %r4, %r20;
	and.b32  	%r22, %r19, 448;
	add.s32 	%r9, %r21, %r22;
	ld.shared.f64 	%fd16, [%r9];
	ld.shared.f64 	%fd17, [%r9+8];
	ld.shared.f64 	%fd18, [%r9+16];
	ld.shared.f64 	%fd19, [%r9+24];
	ld.shared.f64 	%fd20, [%r9+32];
	shl.b32 	%r23, %r1, 3;
	shl.b32 	%r24, %r3, 9;
	add.s32 	%r25, %r23, %r24;
	fma.rn.f64 	%fd241, %fd11, %fd16, 0d0000000000000000;
	fma.rn.f64 	%fd242, %fd12, %fd17, %fd241;
	fma.rn.f64 	%fd243, %fd13, %fd18, %fd242;
	fma.rn.f64 	%fd244, %fd14, %fd19, %fd243;
	fma.rn.f64 	%fd21, %fd15, %fd20, %fd244;
	cvta.to.global.u64 	%rd8, %rd2;
	mul.wide.s32 	%rd9, %r25, 8;
	add.s64 	%rd1, %rd8, %rd9;
	mov.f64 	%fd490, 0d0000000000000000;
	@%p4 bra 	$L__BB115_8;
	ld.global.nc.f64 	%fd490, [%rd1];
$L__BB115_8:
	setp.ge.s32 	%p5, %r3, %r10;
	mul.f64 	%fd502, %fd21, %fd490;
	ld.const.f64 	%fd246, [const_DofToQuad+40];
	fma.rn.f64 	%fd247, %fd246, %fd16, 0d0000000000000000;
	ld.const.f64 	%fd248, [const_DofToQuad+48];
	fma.rn.f64 	%fd249, %fd248, %fd17, %fd247;
	ld.const.f64 	%fd250, [const_DofToQuad+56];
	fma.rn.f64 	%fd251, %fd250, %fd18, %fd249;
	ld.const.f64 	%fd252, [const_DofToQuad+64];
	fma.rn.f64 	%fd253, %fd252, %fd19, %fd251;
	ld.const.f64 	%fd254, [const_DofToQuad+72];
	fma.rn.f64 	%fd25, %fd254, %fd20, %fd253;
	mov.f64 	%fd491, 0d0000000000000000;
	@%p5 bra 	$L__BB115_10;
	ld.global.nc.f64 	%fd491, [%rd1+8];
$L__BB115_10:
	setp.ge.s32 	%p6, %r3, %r10;
	mul.f64 	%fd501, %fd25, %fd491;
	ld.const.f64 	%fd29, [const_DofToQuad+80];
	fma.rn.f64 	%fd256, %fd29, %fd16, 0d0000000000000000;
	ld.const.f64 	%fd257, [const_DofToQuad+88];
	fma.rn.f64 	%fd258, %fd257, %fd17, %fd256;
	ld.const.f64 	%fd259, [const_DofToQuad+96];
	fma.rn.f64 	%fd260, %fd259, %fd18, %fd258;
	ld.const.f64 	%fd261, [const_DofToQuad+104];
	fma.rn.f64 	%fd262, %fd261, %fd19, %fd260;
	ld.const.f64 	%fd263, [const_DofToQuad+112];
	fma.rn.f64 	%fd30, %fd263, %fd20, %fd262;
	mov.f64 	%fd492, 0d0000000000000000;
	@%p6 bra 	$L__BB115_12;
	ld.global.nc.f64 	%fd492, [%rd1+16];
$L__BB115_12:
	setp.ge.s32 	%p7, %r3, %r10;
	mul.f64 	%fd500, %fd30, %fd492;
	ld.const.f64 	%fd265, [const_DofToQuad+120];
	fma.rn.f64 	%fd266, %fd265, %fd16, 0d0000000000000000;
	ld.const.f64 	%fd267, [const_DofToQuad+128];
	fma.rn.f64 	%fd268, %fd267, %fd17, %fd266;
	ld.const.f64 	%fd269, [const_DofToQuad+136];
	fma.rn.f64 	%fd270, %fd269, %fd18, %fd268;
	ld.const.f64 	%fd271, [const_DofToQuad+144];
	fma.rn.f64 	%fd272, %fd271, %fd19, %fd270;
	ld.const.f64 	%fd34, [const_DofToQuad+152];
	fma.rn.f64 	%fd35, %fd34, %fd20, %fd272;
	mov.f64 	%fd493, 0d0000000000000000;
	@%p7 bra 	$L__BB115_14;
	ld.global.nc.f64 	%fd493, [%rd1+24];
$L__BB115_14:
	setp.ge.s32 	%p8, %r3, %r10;
	mul.f64 	%fd499, %fd35, %fd493;
	ld.const.f64 	%fd39, [const_DofToQuad+160];
	fma.rn.f64 	%fd274, %fd39, %fd16, 0d0000000000000000;
	ld.const.f64 	%fd40, [const_DofToQuad+168];
	fma.rn.f64 	%fd275, %fd40, %fd17, %fd274;
	ld.const.f64 	%fd41, [const_DofToQuad+176];
	fma.rn.f64 	%fd276, %fd41, %fd18, %fd275;
	ld.const.f64 	%fd42, [const_DofToQuad+184];
	fma.rn.f64 	%fd277, %fd42, %fd19, %fd276;
	ld.const.f64 	%fd43, [const_DofToQuad+192];
	fma.rn.f64 	%fd44, %fd43, %fd20, %fd277;
	mov.f64 	%fd494, 0d0000000000000000;
	@%p8 bra 	$L__BB115_16;
	ld.global.nc.f64 	%fd494, [%rd1+32];
$L__BB115_16:
	setp.ge.s32 	%p9, %r3, %r10;
	mul.f64 	%fd498, %fd44, %fd494;
	ld.const.f64 	%fd48, [const_DofToQuad+200];
	fma.rn.f64 	%fd279, %fd48, %fd16, 0d0000000000000000;
	ld.const.f64 	%fd49, [const_DofToQuad+208];
	fma.rn.f64 	%fd280, %fd49, %fd17, %fd279;
	ld.const.f64 	%fd50, [const_DofToQuad+216];
	fma.rn.f64 	%fd281, %fd50, %fd18, %fd280;
	ld.const.f64 	%fd51, [const_DofToQuad+224];
	fma.rn.f64 	%fd282, %fd51, %fd19, %fd281;
	ld.const.f64 	%fd52, [const_DofToQuad+232];
	fma.rn.f64 	%fd53, %fd52, %fd20, %fd282;
	mov.f64 	%fd495, 0d0000000000000000;
	@%p9 bra 	$L__BB115_18;
	ld.global.nc.f64 	%fd495, [%rd1+40];
$L__BB115_18:
	mul.f64 	%fd56, %fd53, %fd495;
	ld.const.f64 	%fd57, [const_DofToQuad+240];
	fma.rn.f64 	%fd284, %fd57, %fd16, 0d0000000000000000;
	ld.const.f64 	%fd58, [const_DofToQuad+248];
	fma.rn.f64 	%fd285, %fd58, %fd17, %fd284;
	ld.const.f64 	%fd59, [const_DofToQuad+256];
	fma.rn.f64 	%fd286, %fd59, %fd18, %fd285;
	ld.const.f64 	%fd60, [const_DofToQuad+264];
	fma.rn.f64 	%fd287, %fd60, %fd19, %fd286;
	ld.const.f64 	%fd61, [const_DofToQuad+272];
	fma.rn.f64 	%fd62, %fd61, %fd20, %fd287;
	mov.f64 	%fd496, 0d0000000000000000;
	@%p9 bra 	$L__BB115_20;
	ld.global.nc.f64 	%fd496, [%rd1+48];
$L__BB115_20:
	mul.f64 	%fd65, %fd62, %fd496;
	ld.const.f64 	%fd66, [const_DofToQuad+280];
	fma.rn.f64 	%fd289, %fd66, %fd16, 0d0000000000000000;
	ld.const.f64 	%fd67, [const_DofToQuad+288];
	fma.rn.f64 	%fd290, %fd67, %fd17, %fd289;
	ld.const.f64 	%fd68, [const_DofToQuad+296];
	fma.rn.f64 	%fd291, %fd68, %fd18, %fd290;
	ld.const.f64 	%fd69, [const_DofToQuad+304];
	fma.rn.f64 	%fd292, %fd69, %fd19, %fd291;
	ld.const.f64 	%fd70, [const_DofToQuad+312];
	fma.rn.f64 	%fd71, %fd70, %fd20, %fd292;
	mov.f64 	%fd497, 0d0000000000000000;
	@%p9 bra 	$L__BB115_22;
	ld.global.nc.f64 	%fd497, [%rd1+56];
$L__BB115_22:
	setp.gt.u32 	%p12, %r1, 39;
	mul.f64 	%fd293, %fd71, %fd497;
	ld.const.f64 	%fd294, [const_DofToQuad];
	fma.rn.f64 	%fd295, %fd294, %fd502, 0d0000000000000000;
	ld.const.f64 	%fd296, [const_DofToQuad+40];
	fma.rn.f64 	%fd297, %fd296, %fd501, %fd295;
	fma.rn.f64 	%fd298, %fd29, %fd500, %fd297;
	ld.const.f64 	%fd299, [const_DofToQuad+120];
	fma.rn.f64 	%fd300, %fd299, %fd499, %fd298;
	fma.rn.f64 	%fd301, %fd39, %fd498, %fd300;
	fma.rn.f64 	%fd302, %fd48, %fd56, %fd301;
	fma.rn.f64 	%fd303, %fd57, %fd65, %fd302;
	fma.rn.f64 	%fd304, %fd66, %fd293, %fd303;
	st.shared.f64 	[%r9], %fd304;
	ld.const.f64 	%fd305, [const_DofToQuad+8];
	fma.rn.f64 	%fd306, %fd305, %fd502, 0d0000000000000000;
	ld.const.f64 	%fd307, [const_DofToQuad+48];
	fma.rn.f64 	%fd308, %fd307, %fd501, %fd306;
	ld.const.f64 	%fd309, [const_DofToQuad+88];
	fma.rn.f64 	%fd310, %fd309, %fd500, %fd308;
	ld.const.f64 	%fd311, [const_DofToQuad+128];
	fma.rn.f64 	%fd312, %fd311, %fd499, %fd310;
	fma.rn.f64 	%fd313, %fd40, %fd498, %fd312;
	fma.rn.f64 	%fd314, %fd49, %fd56, %fd313;
	fma.rn.f64 	%fd315, %fd58, %fd65, %fd314;
	fma.rn.f64 	%fd316, %fd67, %fd293, %fd315;
	st.shared.f64 	[%r9+8], %fd316;
	ld.const.f64 	%fd317, [const_DofToQuad+16];
	fma.rn.f64 	%fd318, %fd317, %fd502, 0d0000000000000000;
	ld.const.f64 	%fd319, [const_DofToQuad+56];
	fma.rn.f64 	%fd320, %fd319, %fd501, %fd318;
	ld.const.f64 	%fd321, [const_DofToQuad+96];
	fma.rn.f64 	%fd322, %fd321, %fd500, %fd320;
	ld.const.f64 	%fd323, [const_DofToQuad+136];
	fma.rn.f64 	%fd324, %fd323, %fd499, %fd322;
	fma.rn.f64 	%fd325, %fd41, %fd498, %fd324;
	fma.rn.f64 	%fd326, %fd50, %fd56, %fd325;
	fma.rn.f64 	%fd327, %fd59, %fd65, %fd326;
	fma.rn.f64 	%fd328, %fd68, %fd293, %fd327;
	st.shared.f64 	[%r9+16], %fd328;
	ld.const.f64 	%fd329, [const_DofToQuad+24];
	fma.rn.f64 	%fd330, %fd329, %fd502, 0d0000000000000000;
	ld.const.f64 	%fd331, [const_DofToQuad+64];
	fma.rn.f64 	%fd332, %fd331, %fd501, %fd330;
	ld.const.f64 	%fd333, [const_DofToQuad+104];
	fma.rn.f64 	%fd334, %fd333, %fd500, %fd332;
	ld.const.f64 	%fd335, [const_DofToQuad+144];
	fma.rn.f64 	%fd336, %fd335, %fd499, %fd334;
	fma.rn.f64 	%fd337, %fd42, %fd498, %fd336;
	fma.rn.f64 	%fd338, %fd51, %fd56, %fd337;
	fma.rn.f64 	%fd339, %fd60, %fd65, %fd338;
	fma.rn.f64 	%fd340, %fd69, %fd293, %fd339;
	st.shared.f64 	[%r9+24], %fd340;
	ld.const.f64 	%fd341, [const_DofToQuad+32];
	fma.rn.f64 	%fd342, %fd341, %fd502, 0d0000000000000000;
	ld.const.f64 	%fd343, [const_DofToQuad+72];
	fma.rn.f64 	%fd344, %fd343, %fd501, %fd342;
	ld.const.f64 	%fd345, [const_DofToQuad+112];
	fma.rn.f64 	%fd346, %fd345, %fd500, %fd344;
	fma.rn.f64 	%fd347, %fd34, %fd499, %fd346;
	fma.rn.f64 	%fd348, %fd43, %fd498, %fd347;
	fma.rn.f64 	%fd349, %fd52, %fd56, %fd348;
	fma.rn.f64 	%fd350, %fd61, %fd65, %fd349;
	fma.rn.f64 	%fd351, %fd70, %fd293, %fd350;
	st.shared.f64 	[%r9+32], %fd351;
	bar.sync 	0;
	@%p12 bra 	$L__BB115_24;
	ld.shared.f64 	%fd352, [%r8];
	ld.shared.f64 	%fd353, [%r8+64];
	ld.shared.f64 	%fd354, [%r8+128];
	ld.shared.f64 	%fd355, [%r8+192];
	ld.shared.f64 	%fd356, [%r8+256];
	ld.shared.f64 	%fd357, [%r8+320];
	ld.shared.f64 	%fd358, [%r8+384];
	ld.shared.f64 	%fd359, [%r8+448];
	ld.const.f64 	%fd360, [const_DofToQuad];
	fma.rn.f64 	%fd361, %fd360, %fd352, 0d0000000000000000;
	ld.const.f64 	%fd362, [const_DofToQuad+40];
	fma.rn.f64 	%fd363, %fd362, %fd353, %fd361;
	ld.const.f64 	%fd364, [const_DofToQuad+80];
	fma.rn.f64 	%fd365, %fd364, %fd354, %fd363;
	ld.const.f64 	%fd366, [const_DofToQuad+120];
	fma.rn.f64 	%fd367, %fd366, %fd355, %fd365;
	fma.rn.f64 	%fd368, %fd39, %fd356, %fd367;
	fma.rn.f64 	%fd369, %fd48, %fd357, %fd368;
	fma.rn.f64 	%fd370, %fd57, %fd358, %fd369;
	fma.rn.f64 	%fd371, %fd66, %fd359, %fd370;
	st.shared.f64 	[%r8], %fd371;
	ld.const.f64 	%fd372, [const_DofToQuad+8];
	fma.rn.f64 	%fd373, %fd372, %fd352, 0d0000000000000000;
	ld.const.f64 	%fd374, [const_DofToQuad+48];
	fma.rn.f64 	%fd375, %fd374, %fd353, %fd373;
	ld.const.f64 	%fd376, [const_DofToQuad+88];
	fma.rn.f64 	%fd377, %fd376, %fd354, %fd375;
	ld.const.f64 	%fd378, [const_DofToQuad+128];
	fma.rn.f64 	%fd379, %fd378, %fd355, %fd377;
	fma.rn.f64 	%fd380, %fd40, %fd356, %fd379;
	fma.rn.f64 	%fd381, %fd49, %fd357, %fd380;
	fma.rn.f64 	%fd382, %fd58, %fd358, %fd381;
	fma.rn.f64 	%fd383, %fd67, %fd359, %fd382;
	st.shared.f64 	[%r8+64], %fd383;
	ld.const.f64 	%fd384, [const_DofToQuad+16];
	fma.rn.f64 	%fd385, %fd384, %fd352, 0d0000000000000000;
	ld.const.f64 	%fd386, [const_DofToQuad+56];
	fma.rn.f64 	%fd387, %fd386, %fd353, %fd385;
	ld.const.f64 	%fd388, [const_DofToQuad+96];
	fma.rn.f64 	%fd389, %fd388, %fd354, %fd387;
	ld.const.f64 	%fd390, [const_DofToQuad+136];
	fma.rn.f64 	%fd391, %fd390, %fd355, %fd389;
	ld.const.f64 	%fd392, [const_DofToQuad+176];
	fma.rn.f64 	%fd393, %fd392, %fd356, %fd391;
	fma.rn.f64 	%fd394, %fd50, %fd357, %fd393;
	fma.rn.f64 	%fd395, %fd59, %fd358, %fd394;
	fma.rn.f64 	%fd396, %fd68, %fd359, %fd395;
	st.shared.f64 	[%r8+128], %fd396;
	ld.const.f64 	%fd397, [const_DofToQuad+24];
	fma.rn.f64 	%fd398, %fd397, %fd352, 0d0000000000000000;
	ld.const.f64 	%fd399, [const_DofToQuad+64];
	fma.rn.f64 	%fd400, %fd399, %fd353, %fd398;
	ld.const.f64 	%fd401, [const_DofToQuad+104];
	fma.rn.f64 	%fd402, %fd401, %fd354, %fd400;
	ld.const.f64 	%fd403, [const_DofToQuad+144];
	fma.rn.f64 	%fd404, %fd403, %fd355, %fd402;
	fma.rn.f64 	%fd405, %fd42, %fd356, %fd404;
	fma.rn.f64 	%fd406, %fd51, %fd357, %fd405;
	fma.rn.f64 	%fd407, %fd60, %fd358, %fd406;
	fma.rn.f64 	%fd408, %fd69, %fd359, %fd407;
	st.shared.f64 	[%r8+192], %fd408;
	ld.const.f64 	%fd409, [const_DofToQuad+32];
	fma.rn.f64 	%fd410, %fd409, %fd352, 0d0000000000000000;
	ld.const.f64 	%fd411, [const_DofToQuad+72];
	fma.rn.f64 	%fd412, %fd411, %fd353, %fd410;
	ld.const.f64 	%fd413, [const_DofToQuad+112];
	fma.rn.f64 	%fd414, %fd413, %fd354, %fd412;
	ld.const.f64 	%fd415, [const_DofToQuad+152];
	fma.rn.f64 	%fd416, %fd415, %fd355, %fd414;
	fma.rn.f64 	%fd417, %fd43, %fd356, %fd416;
	fma.rn.f64 	%fd418, %fd52, %fd357, %fd417;
	fma.rn.f64 	%fd419, %fd61, %fd358, %fd418;
	fma.rn.f64 	%fd420, %fd70, %fd359, %fd419;
	st.shared.f64 	[%r8+256], %fd420;
$L__BB115_24:
	setp.gt.u32 	%p13, %r1, 24;
	bar.sync 	0;
	@%p13 bra 	$L__BB115_26;
	ld.shared.f64 	%fd421, [%r7];
	ld.shared.f64 	%fd422, [%r7+512];
	ld.shared.f64 	%fd423, [%r7+1024];
	ld.shared.f64 	%fd424, [%r7+1536];
	ld.shared.f64 	%fd425, [%r7+2048];
	ld.shared.f64 	%fd426, [%r7+2560];
	ld.shared.f64 	%fd427, [%r7+3072];
	ld.shared.f64 	%fd428, [%r7+3584];
	ld.const.f64 	%fd429, [const_DofToQuad];
	fma.rn.f64 	%fd430, %fd429, %fd421, 0d0000000000000000;
	ld.const.f64 	%fd431, [const_DofToQuad+40];
	fma.rn.f64 	%fd432, %fd431, %fd422, %fd430;
	ld.const.f64 	%fd433, [const_DofToQuad+80];
	fma.rn.f64 	%fd434, %fd433, %fd423, %fd432;
	ld.const.f64 	%fd435, [const_DofToQuad+120];
	fma.rn.f64 	%fd436, %fd435, %fd424, %fd434;
	fma.rn.f64 	%fd437, %fd39, %fd425, %fd436;
	fma.rn.f64 	%fd438, %fd48, %fd426, %fd437;
	fma.rn.f64 	%fd439, %fd57, %fd427, %fd438;
	fma.rn.f64 	%fd502, %fd66, %fd428, %fd439;
	ld.const.f64 	%fd440, [const_DofToQuad+8];
	fma.rn.f64 	%fd441, %fd440, %fd421, 0d0000000000000000;
	ld.const.f64 	%fd442, [const_DofToQuad+48];
	fma.rn.f64 	%fd443, %fd442, %fd422, %fd441;
	ld.const.f64 	%fd444, [const_DofToQuad+88];
	fma.rn.f64 	%fd445, %fd444, %fd423, %fd443;
	ld.const.f64 	%fd446, [const_DofToQuad+128];
	fma.rn.f64 	%fd447, %fd446, %fd424, %fd445;
	fma.rn.f64 	%fd448, %fd40, %fd425, %fd447;
	fma.rn.f64 	%fd449, %fd49, %fd426, %fd448;
	fma.rn.f64 	%fd450, %fd58, %fd427, %fd449;
	fma.rn.f64 	%fd501, %fd67, %fd428, %fd450;
	ld.const.f64 	%fd451, [const_DofToQuad+16];
	fma.rn.f64 	%fd452, %fd451, %fd421, 0d0000000000000000;
	ld.const.f64 	%fd453, [const_DofToQuad+56];
	fma.rn.f64 	%fd454, %fd453, %fd422, %fd452;
	ld.const.f64 	%fd455, [const_DofToQuad+96];
	fma.rn.f64 	%fd456, %fd455, %fd423, %fd454;
	ld.const.f64 	%fd457, [const_DofToQuad+136];
	fma.rn.f64 	%fd458, %fd457, %fd424, %fd456;
	ld.const.f64 	%fd459, [const_DofToQuad+176];
	fma.rn.f64 	%fd460, %fd459, %fd425, %fd458;
	fma.rn.f64 	%fd461, %fd50, %fd426, %fd460;
	fma.rn.f64 	%fd462, %fd59, %fd427, %fd461;
	fma.rn.f64 	%fd500, %fd68, %fd428, %fd462;
	ld.const.f64 	%fd463, [const_DofToQuad+24];
	fma.rn.f64 	%fd464, %fd463, %fd421, 0d0000000000000000;
	ld.const.f64 	%fd465, [const_DofToQuad+64];
	fma.rn.f64 	%fd466, %fd465, %fd422, %fd464;
	ld.const.f64 	%fd467, [const_DofToQuad+104];
	fma.rn.f64 	%fd468, %fd467, %fd423, %fd466;
	ld.const.f64 	%fd469, [const_DofToQuad+144];
	fma.rn.f64 	%fd470, %fd469, %fd424, %fd468;
	fma.rn.f64 	%fd471, %fd42, %fd425, %fd470;
	fma.rn.f64 	%fd472, %fd51, %fd426, %fd471;
	fma.rn.f64 	%fd473, %fd60, %fd427, %fd472;
	fma.rn.f64 	%fd499, %fd69, %fd428, %fd473;
	ld.const.f64 	%fd474, [const_DofToQuad+32];
	fma.rn.f64 	%fd475, %fd474, %fd421, 0d0000000000000000;
	ld.const.f64 	%fd476, [const_DofToQuad+72];
	fma.rn.f64 	%fd477, %fd476, %fd422, %fd475;
	ld.const.f64 	%fd478, [const_DofToQuad+112];
	fma.rn.f64 	%fd479, %fd478, %fd423, %fd477;
	ld.const.f64 	%fd480, [const_DofToQuad+152];
	fma.rn.f64 	%fd481, %fd480, %fd424, %fd479;
	fma.rn.f64 	%fd482, %fd43, %fd425, %fd481;
	fma.rn.f64 	%fd483, %fd52, %fd426, %fd482;
	fma.rn.f64 	%fd484, %fd61, %fd427, %fd483;
	fma.rn.f64 	%fd498, %fd70, %fd428, %fd484;
$L__BB115_26:
	setp.gt.u32 	%p14, %r1, 24;
	setp.ge.s32 	%p15, %r3, %r10;
	bar.sync 	0;
	or.pred  	%p16, %p14, %p15;
	@%p16 bra 	$L__BB115_28;
	ld.param.u64 	%rd13, [_Z42massMatrixMultiplyMonolithicConstantKernelILi5ELi8ELi1EEviPKdS1_S1_S1_Pd_param_5];
	mad.lo.s32 	%r26, %r3, 125, %r1;
	cvta.to.global.u64 	%rd10, %rd13;
	mul.wide.s32 	%rd11, %r26, 8;
	add.s64 	%rd12, %rd10, %rd11;
	st.global.f64 	[%rd12], %fd502;
	st.global.f64 	[%rd12+200], %fd501;
	st.global.f64 	[%rd12+400], %fd500;
	st.global.f64 	[%rd12+600], %fd499;
	st.global.f64 	[%rd12+800], %fd498;
$L__BB115_28:
	ret;

}
	// .globl	_Z32massMatrixMultiplyRegisterKernelILi5ELi9ELi2EEviPKdS1_S1_S1_Pd
.visible .entry _Z32massMatrixMultiplyRegisterKernelILi5ELi9ELi2EEviPKdS1_S1_S1_Pd(
	.param .u32 _Z32massMatrixMultiplyRegisterKernelILi5ELi9ELi2EEviPKdS1_S1_S1_Pd_param_0,
	.param .u64 .ptr .align 1 _Z32massMatrixMultiplyRegisterKernelILi5ELi9ELi2EEviPKdS1_S1_S1_Pd_param_1,
	.param .u64 .ptr .align 1 _Z32massMatrixMultiplyRegisterKernelILi5ELi9ELi2EEviPKdS1_S1_S1_Pd_param_2,
	.param .u64 .ptr .align 1 _Z32massMatrixMultiplyRegisterKernelILi5ELi9ELi2EEviPKdS1_S1_S1_Pd_param_3,
	.param .u64 .ptr .align 1 _Z32massMatrixMultiplyRegisterKernelILi5ELi9ELi2EEviPKdS1_S1_S1_Pd_param_4,
	.param .u64 .ptr .align 1 _Z32massMatrixMultiplyRegisterKernelILi5ELi9ELi2EEviPKdS1_S1_S1_Pd_param_5
)
{
	.reg .pred 	%p<13>;
	.reg .b16 	%rs<13>;
	.reg .b32 	%r<54>;
	.reg .b64 	%rd<22>;
	.reg .b64 	%fd<381>;
	// demoted variable
	.shared .align 8 .b8 _ZZ32massMatrixMultiplyRegisterKernelILi5ELi9ELi2EEviPKdS1_S1_S1_PdE6s_tmp1[11664];
	// demoted variable
	.shared .align 8 .b8 _ZZ32massMatrixMultiplyRegisterKernelILi5ELi9ELi2EEviPKdS1_S1_S1_PdE14s_oddDofToQuad[120];
	// demoted variable
	.shared .align 8 .b8 _ZZ32massMatrixMultiplyRegisterKernelILi5ELi9ELi2EEviPKdS1_S1_S1_PdE15s_evenDofToQuad[120];
	ld.param.u32 	%r7, [_Z32massMatrixMultiplyRegisterKernelILi5ELi9ELi2EEviPKdS1_S1_S1_Pd_param_0];
	ld.param.u64 	%rd2, [_Z32massMatrixMultiplyRegisterKernelILi5ELi9ELi2EEviPKdS1_S1_S1_Pd_param_2];
	ld.param.u64 	%rd3, [_Z32massMatrixMultiplyRegisterKernelILi5ELi9ELi2EEviPKdS1_S1_S1_Pd_param_3];
	ld.param.u64 	%rd4, [_Z32massMatrixMultiplyRegisterKernelILi5ELi9ELi2EEviPKdS1_S1_S1_Pd_param_4];
	mov.u32 	%r8, %tid.x;
	mov.u32 	%r2, %tid.y;
	mov.u32 	%r9, %ctaid.x;
	shl.b32 	%r10, %r9, 1;
	add.s32 	%r3, %r10, %r2;
	cvt.u16.u32 	%rs2, %r8;
	mul.hi.u16 	%rs3, %rs2, -13107;
	shr.u16 	%rs4, %rs3, 2;
	mul.lo.s16 	%rs5, %rs4, 5;
	sub.s16 	%rs1, %rs2, %rs5;
	setp.lt.s32 	%p2, %r3, %r7;
	setp.lt.u32 	%p3, %r8, 25;
	and.pred  	%p1, %p2, %p3;
	not.pred 	%p4, %p1;
	@%p4 bra 	$L__BB116_2;
	cvta.to.global.u64 	%rd6, %rd4;
	mad.lo.s32 	%r11, %r3, 125, %r8;
	mul.wide.s32 	%rd7, %r11, 8;
	add.s64 	%rd8, %rd6, %rd7;
	ld.global.nc.f64 	%fd375, [%rd8];
	ld.global.nc.f64 	%fd374, [%rd8+200];
	ld.global.nc.f64 	%fd373, [%rd8+400];
	ld.global.nc.f64 	%fd372, [%rd8+600];
	ld.global.nc.f64 	%fd371, [%rd8+800];
$L__BB116_2:
	setp.ne.s32 	%p5, %r2, 0;
	setp.gt.u32 	%p6, %r8, 14;
	or.pred  	%p7, %p5, %p6;
	@%p7 bra 	$L__BB116_4;
	cvta.to.global.u64 	%rd9, %rd2;
	mul.wide.u32 	%rd10, %r8, 8;
	add.s64 	%rd11, %rd9, %rd10;
	ld.global.nc.f64 	%fd57, [%rd11];
	shl.b32 	%r12, %r8, 3;
	mov.u32 	%r13, _ZZ32massMatrixMultiplyRegisterKernelILi5ELi9ELi2EEviPKdS1_S1_S1_PdE14s_oddDofToQuad;
	add.s32 	%r14, %r13, %r12;
	st.shared.f64 	[%r14], %fd57;
	cvta.to.global.u64 	%rd12, %rd3;
	add.s64 	%rd13, %rd12, %rd10;
	ld.global.nc.f64 	%fd58, [%rd13];
	mov.u32 	%r15, _ZZ32massMatrixMultiplyRegisterKernelILi5ELi9ELi2EEviPKdS1_S1_S1_PdE15s_evenDofToQuad;
	add.s32 	%r16, %r15, %r12;
	st.shared.f64 	[%r16], %fd58;
$L__BB116_4:
	setp.gt.u32 	%p8, %r8, 24;
	bar.sync 	0;
	ld.shared.f64 	%fd11, [_ZZ32massMatrixMultiplyRegisterKernelILi5ELi9ELi2EEviPKdS1_S1_S1_PdE14s_oddDofToQuad];
	ld.shared.f64 	%fd12, [_ZZ32massMatrixMultiplyRegisterKernelILi5ELi9ELi2EEviPKdS1_S1_S1_PdE15s_evenDofToQuad];
	ld.shared.f64 	%fd13, [_ZZ32massMatrixMultiplyRegisterKernelILi5ELi9ELi2EEviPKdS1_S1_S1_PdE14s_oddDofToQuad+8];
	ld.shared.f64 	%fd14, [_ZZ32massMatrixMultiplyRegisterKernelILi5ELi9ELi2EEviPKdS1_S1_S1_PdE15s_evenDofToQuad+8];
	ld.shared.f64 	%fd15, [_ZZ32massMatrixMultiplyRegisterKernelILi5ELi9ELi2EEviPKdS1_S1_S1_PdE14s_oddDofToQuad+16];
	ld.shared.f64 	%fd16, [_ZZ32massMatrixMultiplyRegisterKernelILi5ELi9ELi2EEviPKdS1_S1_S1_PdE15s_evenDofToQuad+16];
	ld.shared.f64 	%fd17, [_ZZ32massMatrixMultiplyRegisterKernelILi5ELi9ELi2EEviPKdS1_S1_S1_PdE14s_oddDofToQuad+24];
	ld.shared.f64 	%fd18, [_ZZ32massMatrixMultiplyRegisterKernelILi5ELi9ELi2EEviPKdS1_S1_S1_PdE15s_evenDofToQuad+24];
	ld.shared.f64 	%fd19, [_ZZ32massMatrixMultiplyRegisterKernelILi5ELi9ELi2EEviPKdS1_S1_S1_PdE14s_oddDofToQuad+32];
	ld.shared.f64 	%fd20, [_ZZ32massMatrixMultiplyRegisterKernelILi5ELi9ELi2EEviPKdS1_S1_S1_PdE15s_evenDofToQuad+32];
	ld.shared.f64 	%fd21, [_ZZ32massMatrixMultiplyRegisterKernelILi5ELi9ELi2EEviPKdS1_S1_S1_PdE14s_oddDofToQuad+40];
	ld.shared.f64 	%fd22, [_ZZ32massMatrixMultiplyRegisterKernelILi5ELi9ELi2EEviPKdS1_S1_S1_PdE15s_evenDofToQuad+40];
	ld.shared.f64 	%fd23, [_ZZ32massMatrixMultiplyRegisterKernelILi5ELi9ELi2EEviPKdS1_S1_S1_PdE14s_oddDofToQuad+48];
	ld.shared.f64 	%fd24, [_ZZ32massMatrixMultiplyRegisterKernelILi5ELi9ELi2EEviPKdS1_S1_S1_PdE15s_evenDofToQuad+48];
	ld.shared.f64 	%fd25, [_ZZ32massMatrixMultiplyRegisterKernelILi5ELi9ELi2EEviPKdS1_S1_S1_PdE14s_oddDofToQuad+56];
	ld.shared.f64 	%fd26, [_ZZ32massMatrixMultiplyRegisterKernelILi5ELi9ELi2EEviPKdS1_S1_S1_PdE15s_evenDofToQuad+56];
	ld.shared.f64 	%fd27, [_ZZ32massMatrixMultiplyRegisterKernelILi5ELi9ELi2EEviPKdS1_S1_S1_PdE14s_oddDofToQuad+64];
	ld.shared.f64 	%fd28, [_ZZ32massMatrixMultiplyRegisterKernelILi5ELi9ELi2EEviPKdS1_S1_S1_PdE15s_evenDofToQuad+64];
	ld.shared.f64 	%fd29, [_ZZ32massMatrixMultiplyRegisterKernelILi5ELi9ELi2EEviPKdS1_S1_S1_PdE14s_oddDofToQuad+72];
	ld.shared.f64 	%fd30, [_ZZ32massMatrixMultiplyRegisterKernelILi5ELi9ELi2EEviPKdS1_S1_S1_PdE15s_evenDofToQuad+72];
	ld.shared.f64 	%fd31, [_ZZ32massMatrixMultiplyRegisterKernelILi5ELi9ELi2EEviPKdS1_S1_S1_PdE14s_oddDofToQuad+80];
	ld.shared.f64 	%fd32, [_ZZ32massMatrixMultiplyRegisterKernelILi5ELi9ELi2EEviPKdS1_S1_S1_PdE15s_evenDofToQuad+80];
	ld.shared.f64 	%fd33, [_ZZ32massMatrixMultiplyRegisterKernelILi5ELi9ELi2EEviPKdS1_S1_S1_PdE14s_oddDofToQuad+88];
	ld.shared.f64 	%fd34, [_ZZ32massMatrixMultiplyRegisterKernelILi5ELi9ELi2EEviPKdS1_S1_S1_PdE15s_evenDofToQuad+88];
	ld.shared.f64 	%fd35, [_ZZ32massMatrixMultiplyRegisterKernelILi5ELi9ELi2EEviPKdS1_S1_S1_PdE14s_oddDofToQuad+96];
	ld.shared.f64 	%fd36, [_ZZ32massMatrixMultiplyRegisterKernelILi5ELi9ELi2EEviPKdS1_S1_S1_PdE15s_evenDofToQuad+96];
	ld.shared.f64 	%fd37, [_ZZ32massMatrixMultiplyRegisterKernelILi5ELi9ELi2EEviPKdS1_S1_S1_PdE14s_oddDofToQuad+104];
	ld.shared.f64 	%fd38, [_ZZ32massMatrixMultiplyRegisterKernelILi5ELi9ELi2EEviPKdS1_S1_S1_PdE15s_evenDofToQuad+104];
	ld.shared.f64 	%fd39, [_ZZ32massMatrixMultiplyRegisterKernelILi5ELi9ELi2EEviPKdS1_S1_S1_PdE14s_oddDofToQuad+112];
	ld.shared.f64 	%fd40, [_ZZ32massMatrixMultiplyRegisterKernelILi5ELi9ELi2EEviPKdS1_S1_S1_PdE15s_evenDofToQuad+112];
	mov.u32 	%r19, _ZZ32massMatrixMultiplyRegisterKernelILi5ELi9ELi2EEviPKdS1_S1_S1_PdE6s_tmp1;
	mad.lo.s32 	%r20, %r2, 5832, %r19;
	mul.lo.s16 	%rs7, %rs2, 205;
	shr.u16 	%rs8, %rs7, 10;
	cvt.u32.u16 	%r4, %rs8;
	mul.wide.u16 	%r21, %rs8, 72;
	add.s32 	%r22, %r20, %r21;
	mul.wide.u16 	%r23, %rs1, 8;
	add.s32 	%r5, %r22, %r23;
	@%p8 bra 	$L__BB116_6;
	add.f64 	%fd59, %fd375, %fd371;
	sub.f64 	%fd60, %fd375, %fd371;
	add.f64 	%fd61, %fd374, %fd372;
	sub.f64 	%fd62, %fd374, %fd372;
	add.f64 	%fd63, %fd373, %fd373;
	sub.f64 	%fd64, %fd373, %fd373;
	mul.f64 	%fd65, %fd63, 0d3FE0000000000000;
	fma.rn.f64 	%fd66, %fd11, %fd59, 0d0000000000000000;
	fma.rn.f64 	%fd67, %fd12, %fd60, 0d0000000000000000;
	fma.rn.f64 	%fd68, %fd13, %fd61, %fd66;
	fma.rn.f64 	%fd69, %fd14, %fd62, %fd67;
	fma.rn.f64 	%fd70, %fd15, %fd65, %fd68;
	fma.rn.f64 	%fd71, %fd16, %fd64, %fd69;
	sub.f64 	%fd72, %fd70, %fd71;
	st.shared.f64 	[%r5+5184], %fd72;
	add.f64 	%fd73, %fd71, %fd70;
	st.shared.f64 	[%r5], %fd73;
	fma.rn.f64 	%fd74, %fd17, %fd59, 0d0000000000000000;
	fma.rn.f64 	%fd75, %fd18, %fd60, 0d0000000000000000;
	fma.rn.f64 	%fd76, %fd19, %fd61, %fd74;
	fma.rn.f64 	%fd77, %fd20, %fd62, %fd75;
	fma.rn.f64 	%fd78, %fd21, %fd65, %fd76;
	fma.rn.f64 	%fd79, %fd22, %fd64, %fd77;
	sub.f64 	%fd80, %fd78, %fd79;
	st.shared.f64 	[%r5+4536], %fd80;
	add.f64 	%fd81, %fd79, %fd78;
	st.shared.f64 	[%r5+648], %fd81;
	fma.rn.f64 	%fd82, %fd23, %fd59, 0d0000000000000000;
	fma.rn.f64 	%fd83, %fd24, %fd60, 0d0000000000000000;
	fma.rn.f64 	%fd84, %fd25, %fd61, %fd82;
	fma.rn.f64 	%fd85, %fd26, %fd62, %fd83;
	fma.rn.f64 	%fd86, %fd27, %fd65, %fd84;
	fma.rn.f64 	%fd87, %fd28, %fd64, %fd85;
	sub.f64 	%fd88, %fd86, %fd87;
	st.shared.f64 	[%r5+3888], %fd88;
	add.f64 	%fd89, %fd87, %fd86;
	st.shared.f64 	[%r5+1296], %fd89;
	fma.rn.f64 	%fd90, %fd29, %fd59, 0d0000000000000000;
	fma.rn.f64 	%fd91, %fd30, %fd60, 0d0000000000000000;
	fma.rn.f64 	%fd92, %fd31, %fd61, %fd90;
	fma.rn.f64 	%fd93, %fd32, %fd62, %fd91;
	fma.rn.f64 	%fd94, %fd33, %fd65, %fd92;
	fma.rn.f64 	%fd95, %fd34, %fd64, %fd93;
	sub.f64 	%fd96, %fd94, %fd95;
	st.shared.f64 	[%r5+3240], %fd96;
	add.f64 	%fd97, %fd95, %fd94;
	st.shared.f64 	[%r5+1944], %fd97;
	fma.rn.f64 	%fd98, %fd35, %fd59, 0d0000000000000000;
	fma.rn.f64 	%fd99, %fd36, %fd60, 0d0000000000000000;
	fma.rn.f64 	%fd100, %fd37, %fd61, %fd98;
	fma.rn.f64 	%fd101, %fd38, %fd62, %fd99;
	fma.rn.f64 	%fd102, %fd39, %fd65, %fd100;
	fma.rn.f64 	%fd103, %fd40, %fd64, %fd101;
	add.f64 	%fd104, %fd103, %fd102;
	st.shared.f64 	[%r5+2592], %fd104;
$L__BB116_6:
	bar.sync 	0;
	setp.gt.u32 	%p9, %r8, 44;
	mov.u32 	%r25, %tid.y;
	mov.u32 	%r26, _ZZ32massMatrixMultiplyRegisterKernelILi5ELi9ELi2EEviPKdS1_S1_S1_PdE6s_tmp1;
	mad.lo.s32 	%r27, %r25, 5832, %r26;
	mad.lo.s32 	%r28, %r4, 72, %r27;
	mad.lo.s32 	%r29, %r4, 576, %r28;
	add.s32 	%r6, %r29, %r23;
	@%p9 bra 	$L__BB116_8;
	ld.shared.f64 	%fd105, [%r6];
	ld.shared.f64 	%fd106, [%r6+288];
	add.f64 	%fd107, %fd105, %fd106;
	sub.f64 	%fd108, %fd105, %fd106;
	ld.shared.f64 	%fd109, [%r6+72];
	ld.shared.f64 	%fd110, [%r6+216];
	add.f64 	%fd111, %fd109, %fd110;
	sub.f64 	%fd112, %fd109, %fd110;
	ld.shared.f64 	%fd113, [%r6+144];
	add.f64 	%fd114, %fd113, %fd113;
	sub.f64 	%fd115, %fd113, %fd113;
	mul.f64 	%fd116, %fd114, 0d3FE0000000000000;
	fma.rn.f64 	%fd117, %fd11, %fd107, 0d0000000000000000;
	fma.rn.f64 	%fd118, %fd12, %fd108, 0d0000000000000000;
	fma.rn.f64 	%fd119, %fd13, %fd111, %fd117;
	fma.rn.f64 	%fd120, %fd14, %fd112, %fd118;
	fma.rn.f64 	%fd121, %fd15, %fd116, %fd119;
	fma.rn.f64 	%fd122, %fd16, %fd115, %fd120;
	sub.f64 	%fd123, %fd121, %fd122;
	st.shared.f64 	[%r6+576], %fd123;
	add.f64 	%fd124, %fd122, %fd121;
	st.shared.f64 	[%r6], %fd124;
	fma.rn.f64 	%fd125, %fd17, %fd107, 0d0000000000000000;
	fma.rn.f64 	%fd126, %fd18, %fd108, 0d0000000000000000;
	fma.rn.f64 	%fd127, %fd19, %fd111, %fd125;
	fma.rn.f64 	%fd128, %fd20, %fd112, %fd126;
	fma.rn.f64 	%fd129, %fd21, %fd116, %fd127;
	fma.rn.f64 	%fd130, %fd22, %fd115, %fd128;
	sub.f64 	%fd131, %fd129, %fd130;
	st.shared.f64 	[%r6+504], %fd131;
	add.f64 	%fd132, %fd130, %fd129;
	st.shared.f64 	[%r6+72], %fd132;
	fma.rn.f64 	%fd133, %fd23, %fd107, 0d0000000000000000;
	fma.rn.f64 	%fd134, %fd24, %fd108, 0d0000000000000000;
	fma.rn.f64 	%fd135, %fd25, %fd111, %fd133;
	fma.rn.f64 	%fd136, %fd26, %fd112, %fd134;
	fma.rn.f64 	%fd137, %fd27, %fd116, %fd135;
	fma.rn.f64 	%fd138, %fd28, %fd115, %fd136;
	sub.f64 	%fd139, %fd137, %fd138;
	st.shared.f64 	[%r6+432], %fd139;
	add.f64 	%fd140, %fd138, %fd137;
	st.shared.f64 	[%r6+144], %fd140;
	fma.rn.f64 	%fd141, %fd29, %fd107, 0d0000000000000000;
	fma.rn.f64 	%fd142, %fd30, %fd108, 0d0000000000000000;
	fma.rn.f64 	%fd143, %fd31, %fd111, %fd141;
	fma.rn.f64 	%fd144, %fd32, %fd112, %fd142;
	fma.rn.f64 	%fd145, %fd33, %fd116, %fd143;
	fma.rn.f64 	%fd146, %fd34, %fd115, %fd144;
	sub.f64 	%fd147, %fd145, %fd146;
	st.shared.f64 	[%r6+360], %fd147;
	add.f64 	%fd148, %fd146, %fd145;
	st.shared.f64 	[%r6+216], %fd148;
	fma.rn.f64 	%fd149, %fd35, %fd107, 0d0000000000000000;
	fma.rn.f64 	%fd150, %fd36, %fd108, 0d0000000000000000;
	fma.rn.f64 	%fd151, %fd37, %fd111, %fd149;
	fma.rn.f64 	%fd152, %fd38, %fd112, %fd150;
	fma.rn.f64 	%fd153, %fd39, %fd116, %fd151;
	fma.rn.f64 	%fd154, %fd40, %fd115, %fd152;
	add.f64 	%fd155, %fd154, %fd153;
	st.shared.f64 	[%r6+288], %fd155;
$L__BB116_8:
	ld.param.u64 	%rd20, [_Z32massMatrixMultiplyRegisterKernelILi5ELi9ELi2EEviPKdS1_S1_S1_Pd_param_1];
	mov.u32 	%r31, %tid.x;
	setp.gt.u32 	%p10, %r31, 44;
	bar.sync 	0;
	cvt.u16.u32 	%rs9, %r31;
	mul.hi.u16 	%rs10, %rs9, 7282;
	mul.lo.s16 	%rs11, %rs10, 9;
	sub.s16 	%rs12, %rs9, %rs11;
	mov.u32 	%r32, %tid.y;
	mov.u32 	%r33, _ZZ32massMatrixMultiplyRegisterKernelILi5ELi9ELi2EEviPKdS1_S1_S1_PdE6s_tmp1;
	mad.lo.s32 	%r34, %r32, 5832, %r33;
	mul.wide.u16 	%r35, %rs10, 648;
	add.s32 	%r36, %r34, %r35;
	mul.wide.u16 	%r37, %rs12, 72;
	add.s32 	%r38, %r36, %r37;
	ld.shared.f64 	%fd156, [%r38];
	ld.shared.f64 	%fd157, [%r38+32];
	add.f64 	%fd158, %fd156, %fd157;
	sub.f64 	%fd159, %fd156, %fd157;
	ld.shared.f64 	%fd160, [%r38+8];
	ld.shared.f64 	%fd161, [%r38+24];
	add.f64 	%fd162, %fd160, %fd161;
	sub.f64 	%fd163, %fd160, %fd161;
	ld.shared.f64 	%fd164, [%r38+16];
	add.f64 	%fd165, %fd164, %fd164;
	sub.f64 	%fd166, %fd164, %fd164;
	mul.f64 	%fd167, %fd165, 0d3FE0000000000000;
	mov.u32 	%r39, %ctaid.x;
	shl.b32 	%r40, %r39, 1;
	add.s32 	%r41, %r40, %r32;
	mov.b32 	%r42, {%rs12, %rs10};
	mov.b32 	%r43, 8;
	mov.b32 	%r44, 20745;
	dp2a.lo.u32.u32 	%r45, %r42, %r44, %r43;
	mad.lo.s32 	%r46, %r41, 729, %r45;
	fma.rn.f64 	%fd168, %fd11, %fd158, 0d0000000000000000;
	fma.rn.f64 	%fd169, %fd12, %fd159, 0d0000000000000000;
	fma.rn.f64 	%fd170, %fd13, %fd162, %fd168;
	fma.rn.f64 	%fd171, %fd14, %fd163, %fd169;
	fma.rn.f64 	%fd172, %fd15, %fd167, %fd170;
	fma.rn.f64 	%fd173, %fd16, %fd166, %fd171;
	cvta.to.global.u64 	%rd14, %rd20;
	mul.wide.s32 	%rd15, %r46, 8;
	add.s64 	%rd16, %rd14, %rd15;
	ld.global.nc.f64 	%fd174, [%rd16];
	ld.global.nc.f64 	%fd175, [%rd16+-64];
	sub.f64 	%fd176, %fd172, %fd173;
	mul.f64 	%fd177, %fd176, %fd174;
	add.f64 	%fd178, %fd172, %fd173;
	mul.f64 	%fd380, %fd178, %fd175;
	fma.rn.f64 	%fd179, %fd17, %fd158, 0d0000000000000000;
	fma.rn.f64 	%fd180, %fd18, %fd159, 0d0000000000000000;
	fma.rn.f64 	%fd181, %fd19, %fd162, %fd179;
	fma.rn.f64 	%fd182, %fd20, %fd163, %fd180;
	fma.rn.f64 	%fd183, %fd21, %fd167, %fd181;
	fma.rn.f64 	%fd184, %fd22, %fd166, %fd182;
	ld.global.nc.f64 	%fd185, [%rd16+-8];
	ld.global.nc.f64 	%fd186, [%rd16+-56];
	sub.f64 	%fd187, %fd183, %fd184;
	mul.f64 	%fd188, %fd187, %fd185;
	add.f64 	%fd189, %fd183, %fd184;
	mul.f64 	%fd379, %fd189, %fd186;
	fma.rn.f64 	%fd190, %fd23, %fd158, 0d0000000000000000;
	fma.rn.f64 	%fd191, %fd24, %fd159, 0d0000000000000000;
	fma.rn.f64 	%fd192, %fd25, %fd162, %fd190;
	fma.rn.f64 	%fd193, %fd26, %fd163, %fd191;
	fma.rn.f64 	%fd194, %fd27, %fd167, %fd192;
	fma.rn.f64 	%fd195, %fd28, %fd166, %fd193;
	ld.global.nc.f64 	%fd196, [%rd16+-16];
	ld.global.nc.f64 	%fd197, [%rd16+-48];
	sub.f64 	%fd198, %fd194, %fd195;
	mul.f64 	%fd199, %fd198, %fd196;
	add.f64 	%fd200, %fd194, %fd195;
	mul.f64 	%fd378, %fd200, %fd197;
	fma.rn.f64 	%fd201, %fd29, %fd158, 0d0000000000000000;
	fma.rn.f64 	%fd202, %fd30, %fd159, 0d0000000000000000;
	fma.rn.f64 	%fd203, %fd31, %fd162, %fd201;
	fma.rn.f64 	%fd204, %fd32, %fd163, %fd202;
	fma.rn.f64 	%fd205, %fd33, %fd167, %fd203;
	fma.rn.f64 	%fd206, %fd34, %fd166, %fd204;
	ld.global.nc.f64 	%fd207, [%rd16+-24];
	ld.global.nc.f64 	%fd208, [%rd16+-40];
	sub.f64 	%fd209, %fd205, %fd206;
	mul.f64 	%fd210, %fd209, %fd207;
	add.f64 	%fd211, %fd205, %fd206;
	mul.f64 	%fd377, %fd211, %fd208;
	fma.rn.f64 	%fd212, %fd35, %fd158, 0d0000000000000000;
	fma.rn.f64 	%fd213, %fd36, %fd159, 0d0000000000000000;
	fma.rn.f64 	%fd214, %fd37, %fd162, %fd212;
	fma.rn.f64 	%fd215, %fd38, %fd163, %fd213;
	fma.rn.f64 	%fd216, %fd39, %fd167, %fd214;
	fma.rn.f64 	%fd217, %fd40, %fd166, %fd215;
	ld.global.nc.f64 	%fd218, [%rd16+-32];
	add.f64 	%fd219, %fd216, %fd217;
	mul.f64 	%fd376, %fd219, %fd218;
	bar.sync 	0;
	add.f64 	%fd220, %fd380, %fd177;
	sub.f64 	%fd221, %fd380, %fd177;
	add.f64 	%fd222, %fd379, %fd188;
	sub.f64 	%fd223, %fd379, %fd188;
	add.f64 	%fd224, %fd378, %fd199;
	sub.f64 	%fd225, %fd378, %fd199;
	add.f64 	%fd226, %fd377, %fd210;
	sub.f64 	%fd227, %fd377, %fd210;
	add.f64 	%fd228, %fd376, %fd376;
	sub.f64 	%fd229, %fd376, %fd376;
	mul.f64 	%fd230, %fd228, 0d3FE0000000000000;
	fma.rn.f64 	%fd231, %fd11, %fd220, 0d0000000000000000;
	fma.rn.f64 	%fd232, %fd12, %fd221, 0d0000000000000000;
	fma.rn.f64 	%fd233, %fd17, %fd222, %fd231;
	fma.rn.f64 	%fd234, %fd18, %fd223, %fd232;
	fma.rn.f64 	%fd235, %fd23, %fd224, %fd233;
	fma.rn.f64 	%fd236, %fd24, %fd225, %fd234;
	fma.rn.f64 	%fd237, %fd29, %fd226, %fd235;
	fma.rn.f64 	%fd238, %fd30, %fd227, %fd236;
	fma.rn.f64 	%fd239, %fd35, %fd230, %fd237;
	fma.rn.f64 	%fd240, %fd36, %fd229, %fd238;
	sub.f64 	%fd241, %fd239, %fd240;
	st.shared.f64 	[%r38+32], %fd241;
	add.f64 	%fd242, %fd239, %fd240;
	st.shared.f64 	[%r38], %fd242;
	fma.rn.f64 	%fd243, %fd13, %fd220, 0d0000000000000000;
	fma.rn.f64 	%fd244, %fd14, %fd221, 0d0000000000000000;
	fma.rn.f64 	%fd245, %fd19, %fd222, %fd243;
	fma.rn.f64 	%fd246, %fd20, %fd223, %fd244;
	fma.rn.f64 	%fd247, %fd25, %fd224, %fd245;
	fma.rn.f64 	%fd248, %fd26, %fd225, %fd246;
	fma.rn.f64 	%fd249, %fd31, %fd226, %fd247;
	fma.rn.f64 	%fd250, %fd32, %fd227, %fd248;
	fma.rn.f64 	%fd251, %fd37, %fd230, %fd249;
	fma.rn.f64 	%fd252, %fd38, %fd229, %fd250;
	sub.f64 	%fd253, %fd251, %fd252;
	st.shared.f64 	[%r38+24], %fd253;
	add.f64 	%fd254, %fd251, %fd252;
	st.shared.f64 	[%r38+8], %fd254;
	fma.rn.f64 	%fd255, %fd15, %fd220, 0d0000000000000000;
	fma.rn.f64 	%fd256, %fd16, %fd221, 0d0000000000000000;
	fma.rn.f64 	%fd257, %fd21, %fd222, %fd255;
	fma.rn.f64 	%fd258, %fd22, %fd223, %fd256;
	fma.rn.f64 	%fd259, %fd27, %fd224, %fd257;
	fma.rn.f64 	%fd260, %fd28, %fd225, %fd258;
	fma.rn.f64 	%fd261, %fd33, %fd226, %fd259;
	fma.rn.f64 	%fd262, %fd34, %fd227, %fd260;
	fma.rn.f64 	%fd263, %fd39, %fd230, %fd261;
	fma.rn.f64 	%fd264, %fd40, %fd229, %fd262;
	add.f64 	%fd265, %fd263, %fd264;
	st.shared.f64 	[%r38+16], %fd265;
	bar.sync 	0;
	@%p10 bra 	$L__BB116_10;
	ld.shared.f64 	%fd266, [%r6];
	ld.shared.f64 	%fd267, [%r6+576];
	add.f64 	%fd268, %fd266, %fd267;
	sub.f64 	%fd269, %fd266, %fd267;
	ld.shared.f64 	%fd270, [%r6+72];
	ld.shared.f64 	%fd271, [%r6+504];
	add.f64 	%fd272, %fd270, %fd271;
	sub.f64 	%fd273, %fd270, %fd271;
	ld.shared.f64 	%fd274, [%r6+144];
	ld.shared.f64 	%fd275, [%r6+432];
	add.f64 	%fd276, %fd274, %fd275;
	sub.f64 	%fd277, %fd274, %fd275;
	ld.shared.f64 	%fd278, [%r6+216];
	ld.shared.f64 	%fd279, [%r6+360];
	add.f64 	%fd280, %fd278, %fd279;
	sub.f64 	%fd281, %fd278, %fd279;
	ld.shared.f64 	%fd282, [%r6+288];
	add.f64 	%fd283, %fd282, %fd282;
	sub.f64 	%fd284, %fd282, %fd282;
	mul.f64 	%fd285, %fd283, 0d3FE0000000000000;
	fma.rn.f64 	%fd286, %fd11, %fd268, 0d0000000000000000;
	fma.rn.f64 	%fd287, %fd12, %fd269, 0d0000000000000000;
	fma.rn.f64 	%fd288, %fd17, %fd272, %fd286;
	fma.rn.f64 	%fd289, %fd18, %fd273, %fd287;
	fma.rn.f64 	%fd290, %fd23, %fd276, %fd288;
	fma.rn.f64 	%fd291, %fd24, %fd277, %fd289;
	fma.rn.f64 	%fd292, %fd29, %fd280, %fd290;
	fma.rn.f64 	%fd293, %fd30, %fd281, %fd291;
	fma.rn.f64 	%fd294, %fd35, %fd285, %fd292;
	fma.rn.f64 	%fd295, %fd36, %fd284, %fd293;
	sub.f64 	%fd296, %fd294, %fd295;
	st.shared.f64 	[%r6+288], %fd296;
	add.f64 	%fd297, %fd294, %fd295;
	st.shared.f64 	[%r6], %fd297;
	fma.rn.f64 	%fd298, %fd13, %fd268, 0d0000000000000000;
	fma.rn.f64 	%fd299, %fd14, %fd269, 0d0000000000000000;
	fma.rn.f64 	%fd300, %fd19, %fd272, %fd298;
	fma.rn.f64 	%fd301, %fd20, %fd273, %fd299;
	fma.rn.f64 	%fd302, %fd25, %fd276, %fd300;
	fma.rn.f64 	%fd303, %fd26, %fd277, %fd301;
	fma.rn.f64 	%fd304, %fd31, %fd280, %fd302;
	fma.rn.f64 	%fd305, %fd32, %fd281, %fd303;
	fma.rn.f64 	%fd306, %fd37, %fd285, %fd304;
	fma.rn.f64 	%fd307, %fd38, %fd284, %fd305;
	sub.f64 	%fd308, %fd306, %fd307;
	st.shared.f64 	[%r6+216], %fd308;
	add.f64 	%fd309, %fd306, %fd307;
	st.shared.f64 	[%r6+72], %fd309;
	fma.rn.f64 	%fd310, %fd15, %fd268, 0d0000000000000000;
	fma.rn.f64 	%fd311, %fd16, %fd269, 0d0000000000000000;
	fma.rn.f64 	%fd312, %fd21, %fd272, %fd310;
	fma.rn.f64 	%fd313, %fd22, %fd273, %fd311;
	fma.rn.f64 	%fd314, %fd27, %fd276, %fd312;
	fma.rn.f64 	%fd315, %fd28, %fd277, %fd313;
	fma.rn.f64 	%fd316, %fd33, %fd280, %fd314;
	fma.rn.f64 	%fd317, %fd34, %fd281, %fd315;
	fma.rn.f64 	%fd318, %fd39, %fd285, %fd316;
	fma.rn.f64 	%fd319, %fd40, %fd284, %fd317;
	add.f64 	%fd320, %fd318, %fd319;
	st.shared.f64 	[%r6+144], %fd320;
$L__BB116_10:
	mov.u32 	%r47, %tid.x;
	setp.gt.u32 	%p11, %r47, 24;
	bar.sync 	0;
	@%p11 bra 	$L__BB116_12;
	ld.shared.f64 	%fd321, [%r5];
	ld.shared.f64 	%fd322, [%r5+5184];
	add.f64 	%fd323, %fd321, %fd322;
	sub.f64 	%fd324, %fd321, %fd322;
	ld.shared.f64 	%fd325, [%r5+648];
	ld.shared.f64 	%fd326, [%r5+4536];
	add.f64 	%fd327, %fd325, %fd326;
	sub.f64 	%fd328, %fd325, %fd326;
	ld.shared.f64 	%fd329, [%r5+1296];
	ld.shared.f64 	%fd330, [%r5+3888];
	add.f64 	%fd331, %fd329, %fd330;
	sub.f64 	%fd332, %fd329, %fd330;
	ld.shared.f64 	%fd333, [%r5+1944];
	ld.shared.f64 	%fd334, [%r5+3240];
	add.f64 	%fd335, %fd333, %fd334;
	sub.f64 	%fd336, %fd333, %fd334;
	ld.shared.f64 	%fd337, [%r5+2592];
	add.f64 	%fd338, %fd337, %fd337;
	sub.f64 	%fd339, %fd337, %fd337;
	mul.f64 	%fd340, %fd338, 0d3FE0000000000000;
	fma.rn.f64 	%fd341, %fd11, %fd323, 0d0000000000000000;
	fma.rn.f64 	%fd342, %fd12, %fd324, 0d0000000000000000;
	fma.rn.f64 	%fd343, %fd17, %fd327, %fd341;
	fma.rn.f64 	%fd344, %fd18, %fd328, %fd342;
	fma.rn.f64 	%fd345, %fd23, %fd331, %fd343;
	fma.rn.f64 	%fd346, %fd24, %fd332, %fd344;
	fma.rn.f64 	%fd347, %fd29, %fd335, %fd345;
	fma.rn.f64 	%fd348, %fd30, %fd336, %fd346;
	fma.rn.f64 	%fd349, %fd35, %fd340, %fd347;
	fma.rn.f64 	%fd350, %fd36, %fd339, %fd348;
	sub.f64 	%fd376, %fd349, %fd350;
	add.f64 	%fd380, %fd349, %fd350;
	fma.rn.f64 	%fd351, %fd13, %fd323, 0d0000000000000000;
	fma.rn.f64 	%fd352, %fd14, %fd324, 0d0000000000000000;
	fma.rn.f64 	%fd353, %fd19, %fd327, %fd351;
	fma.rn.f64 	%fd354, %fd20, %fd328, %fd352;
	fma.rn.f64 	%fd355, %fd25, %fd331, %fd353;
	fma.rn.f64 	%fd356, %fd26, %fd332, %fd354;
	fma.rn.f64 	%fd357, %fd31, %fd335, %fd355;
	fma.rn.f64 	%fd358, %fd32, %fd336, %fd356;
	fma.rn.f64 	%fd359, %fd37, %fd340, %fd357;
	fma.rn.f64 	%fd360, %fd38, %fd339, %fd358;
	sub.f64 	%fd377, %fd359, %fd360;
	add.f64 	%fd379, %fd359, %fd360;
	fma.rn.f64 	%fd361, %fd15, %fd323, 0d0000000000000000;
	fma.rn.f64 	%fd362, %fd16, %fd324, 0d0000000000000000;
	fma.rn.f64 	%fd363, %fd21, %fd327, %fd361;
	fma.rn.f64 	%fd364, %fd22, %fd328, %fd362;
	fma.rn.f64 	%fd365, %fd27, %fd331, %fd363;
	fma.rn.f64 	%fd366, %fd28, %fd332, %fd364;
	fma.rn.f64 	%fd367, %fd33, %fd335, %fd365;
	fma.rn.f64 	%fd368, %fd34, %fd336, %fd366;
	fma.rn.f64 	%fd369, %fd39, %fd340, %fd367;
	fma.rn.f64 	%fd370, %fd40, %fd339, %fd368;
	add.f64 	%fd378, %fd369, %fd370;
$L__BB116_12:
	bar.sync 	0;
	@%p4 bra 	$L__BB116_14;
	ld.param.u64 	%rd21, [_Z32massMatrixMultiplyRegisterKernelILi5ELi9ELi2EEviPKdS1_S1_S1_Pd_param_5];
	mov.u32 	%r48, %ctaid.x;
	shl.b32 	%r49, %r48, 1;
	mov.u32 	%r50, %tid.y;
	add.s32 	%r51, %r49, %r50;
	mov.u32 	%r52, %tid.x;
	mad.lo.s32 	%r53, %r51, 125, %r52;
	cvta.to.global.u64 	%rd17, %rd21;
	mul.wide.s32 	%rd18, %r53, 8;
	add.s64 	%rd19, %rd17, %rd18;
	st.global.f64 	[%rd19], %fd380;
	st.global.f64 	[%rd19+200], %fd379;
	st.global.f64 	[%rd19+400], %fd378;
	st.global.f64 	[%rd19+600], %fd377;
	st.global.f64 	[%rd19+800], %fd376;
$L__BB116_14:
	ret;

}
	// .globl	_Z32massMatrixMultiplyConstantKernelILi5ELi9ELi2EEviPKdS1_S1_S1_Pd
.visible .entry _Z32massMatrixMultiplyConstantKernelILi5ELi9ELi2EEviPKdS1_S1_S1_Pd(
	.param .u32 _Z32massMatrixMultiplyConstantKernelILi5ELi9ELi2EEviPKdS1_S1_S1_Pd_param_0,
	.param .u64 .ptr .align 1 _Z32massMatrixMultiplyConstantKernelILi5ELi9ELi2EEviPKdS1_S1_S1_Pd_param_1,
	.param .u64 .ptr .align 1 _Z32massMatrixMultiplyConstantKernelILi5ELi9ELi2EEviPKdS1_S1_S1_Pd_param_2,
	.param .u64 .ptr .align 1 _Z32massMatrixMultiplyConstantKernelILi5ELi9ELi2EEviPKdS1_S1_S1_Pd_param_3,
	.param .u64 .ptr .align 1 _Z32massMatrixMultiplyConstantKernelILi5ELi9ELi2EEviPKdS1_S1_S1_Pd_param_4,
	.param .u64 .ptr .align 1 _Z32massMatrixMultiplyConstantKernelILi5ELi9ELi2EEviPKdS1_S1_S1_Pd_param_5
)
{
	.reg .pred 	%p<10>;
	.reg .b16 	%rs<14>;
	.reg .b32 	%r<29>;
	.reg .b64 	%rd<15>;
	.reg .b64 	%fd<426>;
	// demoted variable
	.shared .align 8 .b8 _ZZ32massMatrixMultiplyConstantKernelILi5ELi9ELi2EEviPKdS1_S1_S1_PdE6s_tmp1[11664];
	ld.param.u32 	%r9, [_Z32massMatrixMultiplyConstantKernelILi5ELi9ELi2EEviPKdS1_S1_S1_Pd_param_0];
	ld.param.u64 	%rd2, [_Z32massMatrixMultiplyConstantKernelILi5ELi9ELi2EEviPKdS1_S1_S1_Pd_param_4];
	mov.u32 	%r10, %tid.x;
	mov.u32 	%r2, %tid.y;
	mov.u32 	%r11, %ctaid.x;
	shl.b32 	%r12, %r11, 1;
	add.s32 	%r3, %r12, %r2;
	cvt.u16.u32 	%rs2, %r10;
	mul.hi.u16 	%rs3, %rs2, -13107;
	shr.u16 	%rs4, %rs3, 2;
	mul.lo.s16 	%rs5, %rs4, 5;
	sub.s16 	%rs1, %rs2, %rs5;
	setp.lt.s32 	%p2, %r3, %r9;
	setp.lt.u32 	%p3, %r10, 25;
	and.pred  	%p1, %p2, %p3;
	not.pred 	%p4, %p1;
	@%p4 bra 	$L__BB117_2;
	cvta.to.global.u64 	%rd4, %rd2;
	mad.lo.s32 	%r13, %r3, 125, %r10;
	mul.wide.s32 	%rd5, %r13, 8;
	add.s64 	%rd6, %rd4, %rd5;
	ld.global.nc.f64 	%fd419, [%rd6];
	ld.global.nc.f64 	%fd418, [%rd6+200];
	ld.global.nc.f64 	%fd417, [%rd6+400];
	ld.global.nc.f64 	%fd416, [%rd6+600];
	ld.global.nc.f64 	%fd415, [%rd6+800];
$L__BB117_2:
	setp.gt.u32 	%p5, %r10, 24;
	bar.sync 	0;
	ld.const.f64 	%fd11, [const_oddDofToQuad+8];
	ld.const.f64 	%fd12, [const_evenDofToQuad+8];
	ld.const.f64 	%fd13, [const_oddDofToQuad+16];
	ld.const.f64 	%fd14, [const_evenDofToQuad+16];
	ld.const.f64 	%fd15, [const_oddDofToQuad+32];
	ld.const.f64 	%fd16, [const_evenDofToQuad+32];
	ld.const.f64 	%fd17, [const_oddDofToQuad+40];
	ld.const.f64 	%fd18, [const_evenDofToQuad+40];
	ld.const.f64 	%fd19, [const_oddDofToQuad+48];
	ld.const.f64 	%fd20, [const_evenDofToQuad+48];
	ld.const.f64 	%fd21, [const_oddDofToQuad+56];
	ld.const.f64 	%fd22, [const_evenDofToQuad+56];
	ld.const.f64 	%fd23, [const_oddDofToQuad+64];
	ld.const.f64 	%fd24, [const_evenDofToQuad+64];
	ld.const.f64 	%fd25, [const_oddDofToQuad+72];
	ld.const.f64 	%fd26, [const_evenDofToQuad+72];
	ld.const.f64 	%fd27, [const_oddDofToQuad+80];
	ld.const.f64 	%fd28, [const_evenDofToQuad+80];
	ld.const.f64 	%fd29, [const_oddDofToQuad+96];
	ld.const.f64 	%fd30, [const_evenDofToQuad+96];
	ld.const.f64 	%fd31, [const_oddDofToQuad+104];
	ld.const.f64 	%fd32, [const_evenDofToQuad+104];
	ld.const.f64 	%fd33, [const_oddDofToQuad+112];
	mov.u32 	%r14, _ZZ32massMatrixMultiplyConstantKernelILi5ELi9ELi2EEviPKdS1_S1_S1_PdE6s_tmp1;
	mad.lo.s32 	%r4, %r2, 5832, %r14;
	mul.lo.s16 	%rs7, %rs2, 205;
	shr.u16 	%rs8, %rs7, 10;
	cvt.u32.u16 	%r5, %rs8;
	mul.wide.u16 	%r15, %rs8, 72;
	add.s32 	%r6, %r4, %r15;
	mul.wide.u16 	%r16, %rs1, 8;
	add.s32 	%r7, %r6, %r16;
	@%p5 bra 	$L__BB117_4;
	add.f64 	%fd53, %fd419, %fd415;
	sub.f64 	%fd54, %fd419, %fd415;
	add.f64 	%fd55, %fd418, %fd416;
	sub.f64 	%fd56, %fd418, %fd416;
	add.f64 	%fd57, %fd417, %fd417;
	sub.f64 	%fd58, %fd417, %fd417;
	mul.f64 	%fd59, %fd57, 0d3FE0000000000000;
	ld.const.f64 	%fd60, [const_oddDofToQuad];
	fma.rn.f64 	%fd61, %fd60, %fd53, 0d0000000000000000;
	ld.const.f64 	%fd62, [const_evenDofToQuad];
	fma.rn.f64 	%fd63, %fd62, %fd54, 0d0000000000000000;
	fma.rn.f64 	%fd64, %fd11, %fd55, %fd61;
	fma.rn.f64 	%fd65, %fd12, %fd56, %fd63;
	fma.rn.f64 	%fd66, %fd13, %fd59, %fd64;
	fma.rn.f64 	%fd67, %fd14, %fd58, %fd65;
	sub.f64 	%fd68, %fd66, %fd67;
	st.shared.f64 	[%r7+5184], %fd68;
	add.f64 	%fd69, %fd67, %fd66;
	st.shared.f64 	[%r7], %fd69;
	ld.const.f64 	%fd70, [const_oddDofToQuad+24];
	fma.rn.f64 	%fd71, %fd70, %fd53, 0d0000000000000000;
	ld.const.f64 	%fd72, [const_evenDofToQuad+24];
	fma.rn.f64 	%fd73, %fd72, %fd54, 0d0000000000000000;
	fma.rn.f64 	%fd74, %fd15, %fd55, %fd71;
	fma.rn.f64 	%fd75, %fd16, %fd56, %fd73;
	fma.rn.f64 	%fd76, %fd17, %fd59, %fd74;
	fma.rn.f64 	%fd77, %fd18, %fd58, %fd75;
	sub.f64 	%fd78, %fd76, %fd77;
	st.shared.f64 	[%r7+4536], %fd78;
	add.f64 	%fd79, %fd77, %fd76;
	st.shared.f64 	[%r7+648], %fd79;
	fma.rn.f64 	%fd80, %fd19, %fd53, 0d0000000000000000;
	fma.rn.f64 	%fd81, %fd20, %fd54, 0d0000000000000000;
	fma.rn.f64 	%fd82, %fd21, %fd55, %fd80;
	fma.rn.f64 	%fd83, %fd22, %fd56, %fd81;
	fma.rn.f64 	%fd84, %fd23, %fd59, %fd82;
	fma.rn.f64 	%fd85, %fd24, %fd58, %fd83;
	sub.f64 	%fd86, %fd84, %fd85;
	st.shared.f64 	[%r7+3888], %fd86;
	add.f64 	%fd87, %fd85, %fd84;
	st.shared.f64 	[%r7+1296], %fd87;
	fma.rn.f64 	%fd88, %fd25, %fd53, 0d0000000000000000;
	fma.rn.f64 	%fd89, %fd26, %fd54, 0d0000000000000000;
	fma.rn.f64 	%fd90, %fd27, %fd55, %fd88;
	fma.rn.f64 	%fd91, %fd28, %fd56, %fd89;
	ld.const.f64 	%fd92, [const_oddDofToQuad+88];
	fma.rn.f64 	%fd93, %fd92, %fd59, %fd90;
	ld.const.f64 	%fd94, [const_evenDofToQuad+88];
	fma.rn.f64 	%fd95, %fd94, %fd58, %fd91;
	sub.f64 	%fd96, %fd93, %fd95;
	st.shared.f64 	[%r7+3240], %fd96;
	add.f64 	%fd97, %fd95, %fd93;
	st.shared.f64 	[%r7+1944], %fd97;
	fma.rn.f64 	%fd98, %fd29, %fd53, 0d0000000000000000;
	fma.rn.f64 	%fd99, %fd30, %fd54, 0d0000000000000000;
	fma.rn.f64 	%fd100, %fd31, %fd55, %fd98;
	fma.rn.f64 	%fd101, %fd32, %fd56, %fd99;
	fma.rn.f64 	%fd102, %fd33, %fd59, %fd100;
	ld.const.f64 	%fd103, [const_evenDofToQuad+112];
	fma.rn.f64 	%fd104, %fd103, %fd58, %fd101;
	add.f64 	%fd105, %fd104, %fd102;
	st.shared.f64 	[%r7+2592], %fd105;
$L__BB117_4:
	bar.sync 	0;
	setp.lt.u32 	%p6, %r10, 45;
	mad.lo.s32 	%r17, %r5, 576, %r6;
	add.s32 	%r8, %r17, %r16;
	@%p6 bra 	$L__BB117_6;
	ld.const.f64 	%fd420, [const_evenDofToQuad+112];
	bra.uni 	$L__BB117_7;
$L__BB117_6:
	ld.shared.f64 	%fd106, [%r8];
	ld.shared.f64 	%fd107, [%r8+288];
	add.f64 	%fd108, %fd106, %fd107;
	sub.f64 	%fd109, %fd106, %fd107;
	ld.shared.f64 	%fd110, [%r8+72];
	ld.shared.f64 	%fd111, [%r8+216];
	add.f64 	%fd112, %fd110, %fd111;
	sub.f64 	%fd113, %fd110, %fd111;
	ld.shared.f64 	%fd114, [%r8+144];
	add.f64 	%fd115, %fd114, %fd114;
	sub.f64 	%fd116, %fd114, %fd114;
	mul.f64 	%fd117, %fd115, 0d3FE0000000000000;
	ld.const.f64 	%fd118, [const_oddDofToQuad];
	fma.rn.f64 	%fd119, %fd118, %fd108, 0d0000000000000000;
	ld.const.f64 	%fd120, [const_evenDofToQuad];
	fma.rn.f64 	%fd121, %fd120, %fd109, 0d0000000000000000;
	fma.rn.f64 	%fd122, %fd11, %fd112, %fd119;
	fma.rn.f64 	%fd123, %fd12, %fd113, %fd121;
	fma.rn.f64 	%fd124, %fd13, %fd117, %fd122;
	fma.rn.f64 	%fd125, %fd14, %fd116, %fd123;
	sub.f64 	%fd126, %fd124, %fd125;
	st.shared.f64 	[%r8+576], %fd126;
	add.f64 	%fd127, %fd125, %fd124;
	st.shared.f64 	[%r8], %fd127;
	ld.const.f64 	%fd128, [const_oddDofToQuad+24];
	fma.rn.f64 	%fd129, %fd128, %fd108, 0d0000000000000000;
	ld.const.f64 	%fd130, [const_evenDofToQuad+24];
	fma.rn.f64 	%fd131, %fd130, %fd109, 0d0000000000000000;
	fma.rn.f64 	%fd132, %fd15, %fd112, %fd129;
	fma.rn.f64 	%fd133, %fd16, %fd113, %fd131;
	fma.rn.f64 	%fd134, %fd17, %fd117, %fd132;
	fma.rn.f64 	%fd135, %fd18, %fd116, %fd133;
	sub.f64 	%fd136, %fd134, %fd135;
	st.shared.f64 	[%r8+504], %fd136;
	add.f64 	%fd137, %fd135, %fd134;
	st.shared.f64 	[%r8+72], %fd137;
	fma.rn.f64 	%fd138, %fd19, %fd108, 0d0000000000000000;
	fma.rn.f64 	%fd139, %fd20, %fd109, 0d0000000000000000;
	fma.rn.f64 	%fd140, %fd21, %fd112, %fd138;
	fma.rn.f64 	%fd141, %fd22, %fd113, %fd139;
	fma.rn.f64 	%fd142, %fd23, %fd117, %fd140;
	fma.rn.f64 	%fd143, %fd24, %fd116, %fd141;
	sub.f64 	%fd144, %fd142, %fd143;
	st.shared.f64 	[%r8+432], %fd144;
	add.f64 	%fd145, %fd143, %fd142;
	st.shared.f64 	[%r8+144], %fd145;
	fma.rn.f64 	%fd146, %fd25, %fd108, 0d0000000000000000;
	fma.rn.f64 	%fd147, %fd26, %fd109, 0d0000000000000000;
	fma.rn.f64 	%fd148, %fd27, %fd112, %fd146;
	fma.rn.f64 	%fd150, %fd28, %fd113, %fd147;
	ld.const.f64 	%fd151, [const_oddDofToQuad+88];
	fma.rn.f64 	%fd152, %fd151, %fd117, %fd148;
	ld.const.f64 	%fd153, [const_evenDofToQuad+88];
	fma.rn.f64 	%fd154, %fd153, %fd116, %fd150;
	sub.f64 	%fd155, %fd152, %fd154;
	st.shared.f64 	[%r8+360], %fd155;
	add.f64 	%fd156, %fd154, %fd152;
	st.shared.f64 	[%r8+216], %fd156;
	fma.rn.f64 	%fd157, %fd29, %fd108, 0d0000000000000000;
	fma.rn.f64 	%fd158, %fd30, %fd109, 0d0000000000000000;
	fma.rn.f64 	%fd159, %fd31, %fd112, %fd157;
	fma.rn.f64 	%fd160, %fd32, %fd113, %fd158;
	fma.rn.f64 	%fd161, %fd33, %fd117, %fd159;
	ld.const.f64 	%fd420, [const_evenDofToQuad+112];
	fma.rn.f64 	%fd162, %fd420, %fd116, %fd160;
	add.f64 	%fd163, %fd162, %fd161;
	st.shared.f64 	[%r8+288], %fd163;
$L__BB117_7:
	ld.param.u64 	%rd13, [_Z32massMatrixMultiplyConstantKernelILi5ELi9ELi2EEviPKdS1_S1_S1_Pd_param_1];
	setp.gt.u32 	%p7, %r10, 44;
	bar.sync 	0;
	cvt.u16.u32 	%rs9, %r10;
	mul.hi.u16 	%rs10, %rs9, -7281;
	shr.u16 	%rs11, %rs10, 3;
	mul.lo.s16 	%rs12, %rs11, 9;
	sub.s16 	%rs13, %rs9, %rs12;
	mul.wide.u16 	%r19, %rs11, 648;
	add.s32 	%r20, %r4, %r19;
	mul.wide.u16 	%r21, %rs13, 72;
	add.s32 	%r22, %r20, %r21;
	ld.shared.f64 	%fd164, [%r22];
	ld.shared.f64 	%fd165, [%r22+32];
	add.f64 	%fd166, %fd164, %fd165;
	sub.f64 	%fd167, %fd164, %fd165;
	ld.shared.f64 	%fd168, [%r22+8];
	ld.shared.f64 	%fd169, [%r22+24];
	add.f64 	%fd170, %fd168, %fd169;
	sub.f64 	%fd171, %fd168, %fd169;
	ld.shared.f64 	%fd172, [%r22+16];
	add.f64 	%fd173, %fd172, %fd172;
	sub.f64 	%fd174, %fd172, %fd172;
	mul.f64 	%fd175, %fd173, 0d3FE0000000000000;
	mov.b32 	%r23, {%rs13, %rs11};
	mov.b32 	%r24, 8;
	mov.b32 	%r25, 20745;
	dp2a.lo.u32.u32 	%r26, %r23, %r25, %r24;
	mad.lo.s32 	%r27, %r3, 729, %r26;
	ld.const.f64 	%fd176, [const_oddDofToQuad];
	fma.rn.f64 	%fd177, %fd176, %fd166, 0d0000000000000000;
	ld.const.f64 	%fd178, [const_evenDofToQuad];
	fma.rn.f64 	%fd179, %fd178, %fd167, 0d0000000000000000;
	fma.rn.f64 	%fd180, %fd11, %fd170, %fd177;
	fma.rn.f64 	%fd181, %fd12, %fd171, %fd179;
	fma.rn.f64 	%fd182, %fd13, %fd175, %fd180;
	fma.rn.f64 	%fd183, %fd14, %fd174, %fd181;
	cvta.to.global.u64 	%rd7, %rd13;
	mul.wide.s32 	%rd8, %r27, 8;
	add.s64 	%rd9, %rd7, %rd8;
	ld.global.nc.f64 	%fd184, [%rd9];
	ld.global.nc.f64 	%fd185, [%rd9+-64];
	sub.f64 	%fd186, %fd182, %fd183;
	mul.f64 	%fd187, %fd186, %fd184;
	add.f64 	%fd188, %fd182, %fd183;
	mul.f64 	%fd425, %fd188, %fd185;
	ld.const.f64 	%fd189, [const_oddDofToQuad+24];
	fma.rn.f64 	%fd190, %fd189, %fd166, 0d0000000000000000;
	ld.const.f64 	%fd191, [const_evenDofToQuad+24];
	fma.rn.f64 	%fd192, %fd191, %fd167, 0d0000000000000000;
	fma.rn.f64 	%fd193, %fd15, %fd170, %fd190;
	fma.rn.f64 	%fd194, %fd16, %fd171, %fd192;
	fma.rn.f64 	%fd195, %fd17, %fd175, %fd193;
	fma.rn.f64 	%fd196, %fd18, %fd174, %fd194;
	ld.global.nc.f64 	%fd197, [%rd9+-8];
	ld.global.nc.f64 	%fd198, [%rd9+-56];
	sub.f64 	%fd199, %fd195, %fd196;
	mul.f64 	%fd200, %fd199, %fd197;
	add.f64 	%fd201, %fd195, %fd196;
	mul.f64 	%fd424, %fd201, %fd198;
	fma.rn.f64 	%fd202, %fd19, %fd166, 0d0000000000000000;
	fma.rn.f64 	%fd203, %fd20, %fd167, 0d0000000000000000;
	fma.rn.f64 	%fd204, %fd21, %fd170, %fd202;
	fma.rn.f64 	%fd205, %fd22, %fd171, %fd203;
	fma.rn.f64 	%fd206, %fd23, %fd175, %fd204;
	fma.rn.f64 	%fd207, %fd24, %fd174, %fd205;
	ld.global.nc.f64 	%fd208, [%rd9+-16];
	ld.global.nc.f64 	%fd209, [%rd9+-48];
	sub.f64 	%fd210, %fd206, %fd207;
	mul.f64 	%fd211, %fd210, %fd208;
	add.f64 	%fd212, %fd206, %fd207;
	mul.f64 	%fd423, %fd212, %fd209;
	fma.rn.f64 	%fd213, %fd25, %fd166, 0d0000000000000000;
	fma.rn.f64 	%fd214, %fd26, %fd167, 0d0000000000000000;
	ld.const.f64 	%fd215, [const_oddDofToQuad+80];
	fma.rn.f64 	%fd216, %fd215, %fd170, %fd213;
	ld.const.f64 	%fd217, [const_evenDofToQuad+80];
	fma.rn.f64 	%fd218, %fd217, %fd171, %fd214;
	ld.const.f64 	%fd219, [const_oddDofToQuad+88];
	fma.rn.f64 	%fd220, %fd219, %fd175, %fd216;
	ld.const.f64 	%fd221, [const_evenDofToQuad+88];
	fma.rn.f64 	%fd222, %fd221, %fd174, %fd218;
	ld.global.nc.f64 	%fd223, [%rd9+-24];
	ld.global.nc.f64 	%fd224, [%rd9+-40];
	sub.f64 	%fd225, %fd220, %fd222;
	mul.f64 	%fd226, %fd225, %fd223;
	add.f64 	%fd227, %fd220, %fd222;
	mul.f64 	%fd422, %fd227, %fd224;
	fma.rn.f64 	%fd228, %fd29, %fd166, 0d0000000000000000;
	ld.const.f64 	%fd229, [const_evenDofToQuad+96];
	fma.rn.f64 	%fd230, %fd229, %fd167, 0d0000000000000000;
	ld.const.f64 	%fd231, [const_oddDofToQuad+104];
	fma.rn.f64 	%fd232, %fd231, %fd170, %fd228;
	ld.const.f64 	%fd233, [const_evenDofToQuad+104];
	fma.rn.f64 	%fd234, %fd233, %fd171, %fd230;
	ld.const.f64 	%fd235, [const_oddDofToQuad+112];
	fma.rn.f64 	%fd236, %fd235, %fd175, %fd232;
	fma.rn.f64 	%fd237, %fd420, %fd174, %fd234;
	ld.global.nc.f64 	%fd238, [%rd9+-32];
	add.f64 	%fd239, %fd236, %fd237;
	mul.f64 	%fd421, %fd239, %fd238;
	bar.sync 	0;
	add.f64 	%fd240, %fd425, %fd187;
	sub.f64 	%fd241, %fd425, %fd187;
	add.f64 	%fd242, %fd424, %fd200;
	sub.f64 	%fd243, %fd424, %fd200;
	add.f64 	%fd244, %fd423, %fd211;
	sub.f64 	%fd245, %fd423, %fd211;
	add.f64 	%fd246, %fd422, %fd226;
	sub.f64 	%fd247, %fd422, %fd226;
	add.f64 	%fd248, %fd421, %fd421;
	sub.f64 	%fd249, %fd421, %fd421;
	mul.f64 	%fd250, %fd248, 0d3FE0000000000000;
	fma.rn.f64 	%fd251, %fd176, %fd240, 0d0000000000000000;
	fma.rn.f64 	%fd252, %fd178, %fd241, 0d0000000000000000;
	fma.rn.f64 	%fd253, %fd189, %fd242, %fd251;
	fma.rn.f64 	%fd254, %fd191, %fd243, %fd252;
	fma.rn.f64 	%fd255, %fd19, %fd244, %fd253;
	fma.rn.f64 	%fd256, %fd20, %fd245, %fd254;
	fma.rn.f64 	%fd257, %fd25, %fd246, %fd255;
	fma.rn.f64 	%fd258, %fd26, %fd247, %fd256;
	fma.rn.f64 	%fd259, %fd29, %fd250, %fd257;
	fma.rn.f64 	%fd260, %fd229, %fd249, %fd258;
	sub.f64 	%fd261, %fd259, %fd260;
	st.shared.f64 	[%r22+32], %fd261;
	add.f64 	%fd262, %fd259, %fd260;
	st.shared.f64 	[%r22], %fd262;
	fma.rn.f64 	%fd263, %fd11, %fd240, 0d0000000000000000;
	fma.rn.f64 	%fd264, %fd12, %fd241, 0d0000000000000000;
	fma.rn.f64 	%fd265, %fd15, %fd242, %fd263;
	fma.rn.f64 	%fd266, %fd16, %fd243, %fd264;
	fma.rn.f64 	%fd267, %fd21, %fd244, %fd265;
	fma.rn.f64 	%fd268, %fd22, %fd245, %fd266;
	fma.rn.f64 	%fd269, %fd215, %fd246, %fd267;
	fma.rn.f64 	%fd270, %fd217, %fd247, %fd268;
	fma.rn.f64 	%fd271, %fd231, %fd250, %fd269;
	fma.rn.f64 	%fd272, %fd233, %fd249, %fd270;
	sub.f64 	%fd273, %fd271, %fd272;
	st.shared.f64 	[%r22+24], %fd273;
	add.f64 	%fd274, %fd271, %fd272;
	st.shared.f64 	[%r22+8], %fd274;
	fma.rn.f64 	%fd275, %fd13, %fd240, 0d0000000000000000;
	fma.rn.f64 	%fd276, %fd14, %fd241, 0d0000000000000000;
	fma.rn.f64 	%fd277, %fd17, %fd242, %fd275;
	fma.rn.f64 	%fd278, %fd18, %fd243, %fd276;
	fma.rn.f64 	%fd279, %fd23, %fd244, %fd277;
	fma.rn.f64 	%fd280, %fd24, %fd245, %fd278;
	fma.rn.f64 	%fd281, %fd219, %fd246, %fd279;
	fma.rn.f64 	%fd282, %fd221, %fd247, %fd280;
	fma.rn.f64 	%fd283, %fd235, %fd250, %fd281;
	fma.rn.f64 	%fd284, %fd420, %fd249, %fd282;
	add.f64 	%fd285, %fd283, %fd284;
	st.shared.f64 	[%r22+16], %fd285;
	bar.sync 	0;
	@%p7 bra 	$L__BB117_9;
	ld.shared.f64 	%fd286, [%r8];
	ld.shared.f64 	%fd287, [%r8+576];
	add.f64 	%fd288, %fd286, %fd287;
	sub.f64 	%fd289, %fd286, %fd287;
	ld.shared.f64 	%fd290, [%r8+72];
	ld.shared.f64 	%fd291, [%r8+504];
	add.f64 	%fd292, %fd290, %fd291;
	sub.f64 	%fd293, %fd290, %fd291;
	ld.shared.f64 	%fd294, [%r8+144];
	ld.shared.f64 	%fd295, [%r8+432];
	add.f64 	%fd296, %fd294, %fd295;
	sub.f64 	%fd297, %fd294, %fd295;
	ld.shared.f64 	%fd298, [%r8+216];
	ld.shared.f64 	%fd299, [%r8+360];
	add.f64 	%fd300, %fd298, %fd299;
	sub.f64 	%fd301, %fd298, %fd299;
	ld.shared.f64 	%fd302, [%r8+288];
	add.f64 	%fd303, %fd302, %fd302;
	sub.f64 	%fd304, %fd302, %fd302;
	mul.f64 	%fd305, %fd303, 0d3FE0000000000000;
	fma.rn.f64 	%fd307, %fd176, %fd288, 0d0000000000000000;
	ld.const.f64 	%fd308, [const_evenDofToQuad];
	fma.rn.f64 	%fd309, %fd308, %fd289, 0d0000000000000000;
	ld.const.f64 	%fd310, [const_oddDofToQuad+24];
	fma.rn.f64 	%fd311, %fd310, %fd292, %fd307;
	ld.const.f64 	%fd312, [const_evenDofToQuad+24];
	fma.rn.f64 	%fd313, %fd312, %fd293, %fd309;
	fma.rn.f64 	%fd314, %fd19, %fd296, %fd311;
	fma.rn.f64 	%fd315, %fd20, %fd297, %fd313;
	fma.rn.f64 	%fd316, %fd25, %fd300, %fd314;
	fma.rn.f64 	%fd317, %fd26, %fd301, %fd315;
	fma.rn.f64 	%fd318, %fd29, %fd305, %fd316;
	ld.const.f64 	%fd319, [const_evenDofToQuad+96];
	fma.rn.f64 	%fd320, %fd319, %fd304, %fd317;
	sub.f64 	%fd321, %fd318, %fd320;
	st.shared.f64 	[%r8+288], %fd321;
	add.f64 	%fd322, %fd318, %fd320;
	st.shared.f64 	[%r8], %fd322;
	fma.rn.f64 	%fd323, %fd11, %fd288, 0d0000000000000000;
	fma.rn.f64 	%fd324, %fd12, %fd289, 0d0000000000000000;
	fma.rn.f64 	%fd325, %fd15, %fd292, %fd323;
	fma.rn.f64 	%fd326, %fd16, %fd293, %fd324;
	fma.rn.f64 	%fd327, %fd21, %fd296, %fd325;
	fma.rn.f64 	%fd328, %fd22, %fd297, %fd326;
	ld.const.f64 	%fd329, [const_oddDofToQuad+80];
	fma.rn.f64 	%fd330, %fd329, %fd300, %fd327;
	ld.const.f64 	%fd331, [const_evenDofToQuad+80];
	fma.rn.f64 	%fd332, %fd331, %fd301, %fd328;
	ld.const.f64 	%fd333, [const_oddDofToQuad+104];
	fma.rn.f64 	%fd334, %fd333, %fd305, %fd330;
	ld.const.f64 	%fd335, [const_evenDofToQuad+104];
	fma.rn.f64 	%fd336, %fd335, %fd304, %fd332;
	sub.f64 	%fd337, %fd334, %fd336;
	st.shared.f64 	[%r8+216], %fd337;
	add.f64 	%fd338, %fd334, %fd336;
	st.shared.f64 	[%r8+72], %fd338;
	fma.rn.f64 	%fd339, %fd13, %fd288, 0d0000000000000000;
	fma.rn.f64 	%fd340, %fd14, %fd289, 0d0000000000000000;
	fma.rn.f64 	%fd341, %fd17, %fd292, %fd339;
	fma.rn.f64 	%fd342, %fd18, %fd293, %fd340;
	fma.rn.f64 	%fd343, %fd23, %fd296, %fd341;
	fma.rn.f64 	%fd344, %fd24, %fd297, %fd342;
	ld.const.f64 	%fd345, [const_oddDofToQuad+88];
	fma.rn.f64 	%fd346, %fd345, %fd300, %fd343;
	ld.const.f64 	%fd347, [const_evenDofToQuad+88];
	fma.rn.f64 	%fd348, %fd347, %fd301, %fd344;
	ld.const.f64 	%fd349, [const_oddDofToQuad+112];
	fma.rn.f64 	%fd350, %fd349, %fd305, %fd346;
	fma.rn.f64 	%fd351, %fd420, %fd304, %fd348;
	add.f64 	%fd352, %fd350, %fd351;
	st.shared.f64 	[%r8+144], %fd352;
$L__BB117_9:
	setp.gt.u32 	%p8, %r10, 24;
	bar.sync 	0;
	@%p8 bra 	$L__BB117_11;
	ld.shared.f64 	%fd353, [%r7];
	ld.shared.f64 	%fd354, [%r7+5184];
	add.f64 	%fd355, %fd353, %fd354;
	sub.f64 	%fd356, %fd353, %fd354;
	ld.shared.f64 	%fd357, [%r7+648];
	ld.shared.f64 	%fd358, [%r7+4536];
	add.f64 	%fd359, %fd357, %fd358;
	sub.f64 	%fd360, %fd357, %fd358;
	ld.shared.f64 	%fd361, [%r7+1296];
	ld.shared.f64 	%fd362, [%r7+3888];
	add.f64 	%fd363, %fd361, %fd362;
	sub.f64 	%fd364, %fd361, %fd362;
	ld.shared.f64 	%fd365, [%r7+1944];
	ld.shared.f64 	%fd366, [%r7+3240];
	add.f64 	%fd367, %fd365, %fd366;
	sub.f64 	%fd368, %fd365, %fd366;
	ld.shared.f64 	%fd369, [%r7+2592];
	add.f64 	%fd370, %fd369, %fd369;
	sub.f64 	%fd371, %fd369, %fd369;
	mul.f64 	%fd372, %fd370, 0d3FE0000000000000;
	fma.rn.f64 	%fd374, %fd176, %fd355, 0d0000000000000000;
	fma.rn.f64 	%fd376, %fd178, %fd356, 0d0000000000000000;
	ld.const.f64 	%fd377, [const_oddDofToQuad+24];
	fma.rn.f64 	%fd378, %fd377, %fd359, %fd374;
	ld.const.f64 	%fd379, [const_evenDofToQuad+24];
	fma.rn.f64 	%fd380, %fd379, %fd360, %fd376;
	fma.rn.f64 	%fd381, %fd19, %fd363, %fd378;
	fma.rn.f64 	%fd382, %fd20, %fd364, %fd380;
	fma.rn.f64 	%fd383, %fd25, %fd367, %fd381;
	fma.rn.f64 	%fd384, %fd26, %fd368, %fd382;
	fma.rn.f64 	%fd385, %fd29, %fd372, %fd383;
	ld.const.f64 	%fd386, [const_evenDofToQuad+96];
	fma.rn.f64 	%fd387, %fd386, %fd371, %fd384;
	sub.f64 	%fd421, %fd385, %fd387;
	add.f64 	%fd425, %fd385, %fd387;
	fma.rn.f64 	%fd388, %fd11, %fd355, 0d0000000000000000;
	fma.rn.f64 	%fd389, %fd12, %fd356, 0d0000000000000000;
	fma.rn.f64 	%fd390, %fd15, %fd359, %fd388;
	fma.rn.f64 	%fd391, %fd16, %fd360, %fd389;
	fma.rn.f64 	%fd392, %fd21, %fd363, %fd390;
	fma.rn.f64 	%fd393, %fd22, %fd364, %fd391;
	ld.const.f64 	%fd394, [const_oddDofToQuad+80];
	fma.rn.f64 	%fd395, %fd394, %fd367, %fd392;
	ld.const.f64 	%fd396, [const_evenDofToQuad+80];
	fma.rn.f64 	%fd397, %fd396, %fd368, %fd393;
	ld.const.f64 	%fd398, [const_oddDofToQuad+104];
	fma.rn.f64 	%fd399, %fd398, %fd372, %fd395;
	ld.const.f64 	%fd400, [const_evenDofToQuad+104];
	fma.rn.f64 	%fd401, %fd400, %fd371, %fd397;
	sub.f64 	%fd422, %fd399, %fd401;
	add.f64 	%fd424, %fd399, %fd401;
	fma.rn.f64 	%fd402, %fd13, %fd355, 0d0000000000000000;
	fma.rn.f64 	%fd403, %fd14, %fd356, 0d0000000000000000;
	fma.rn.f64 	%fd404, %fd17, %fd359, %fd402;
	fma.rn.f64 	%fd405, %fd18, %fd360, %fd403;
	fma.rn.f64 	%fd406, %fd23, %fd363, %fd404;
	fma.rn.f64 	%fd407, %fd24, %fd364, %fd405;
	ld.const.f64 	%fd408, [const_oddDofToQuad+88];
	fma.rn.f64 	%fd409, %fd408, %fd367, %fd406;
	ld.const.f64 	%fd410, [const_evenDofToQuad+88];
	fma.rn.f64 	%fd411, %fd410, %fd368, %fd407;
	ld.const.f64 	%fd412, [const_oddDofToQuad+112];
	fma.rn.f64 	%fd413, %fd412, %fd372, %fd409;
	fma.rn.f64 	%fd414, %fd420, %fd371, %fd411;
	add.f64 	%fd423, %fd413, %fd414;
$L__BB117_11:
	bar.sync 	0;
	@%p4 bra 	$L__BB117_13;
	ld.param.u64 	%rd14, [_Z32massMatrixMultiplyConstantKernelILi5ELi9ELi2EEviPKdS1_S1_S1_Pd_param_5];
	mad.lo.s32 	%r28, %r3, 125, %r10;
	cvta.to.global.u64 	%rd10, %rd14;
	mul.wide.s32 	%rd11, %r28, 8;
	add.s64 	%rd12, %rd10, %rd11;
	st.global.f64 	[%rd12], %fd425;
	st.global.f64 	[%rd12+200], %fd424;
	st.global.f64 	[%rd12+400], %fd423;
	st.global.f64 	[%rd12+600], %fd422;
	st.global.f64 	[%rd12+800], %fd421;
$L__BB117_13:
	ret;

}
	// .globl	_Z30massMatrixMultiplySharedKernelILi5ELi9ELi2EEviPKdS1_S1_S1_Pd
.visible .entry _Z30massMatrixMultiplySharedKernelILi5ELi9ELi2EEviPKdS1_S1_S1_Pd(
	.param .u32 _Z30massMatrixMultiplySharedKernelILi5ELi9ELi2EEviPKdS1_S1_S1_Pd_param_0,
	.param .u64 .ptr .align 1 _Z30massMatrixMultiplySharedKernelILi5ELi9ELi2EEviPKdS1_S1_S1_Pd_param_1,
	.param .u64 .ptr .align 1 _Z30massMatrixMultiplySharedKernelILi5ELi9ELi2EEviPKdS1_S1_S1_Pd_param_2,
	.param .u64 .ptr .align 1 _Z30massMatrixMultiplySharedKernelILi5ELi9ELi2EEviPKdS1_S1_S1_Pd_param_3,
	.param .u64 .ptr .align 1 _Z30massMatrixMultiplySharedKernelILi5ELi9ELi2EEviPKdS1_S1_S1_Pd_param_4,
	.param .u64 .ptr .align 1 _Z30massMatrixMultiplySharedKernelILi5ELi9ELi2EEviPKdS1_S1_S1_Pd_param_5
)
{
	.reg .pred 	%p<13>;
	.reg .b16 	%rs<13>;
	.reg .b32 	%r<54>;
	.reg .b64 	%rd<22>;
	.reg .b64 	%fd<385>;
	// demoted variable
	.shared .align 8 .b8 _ZZ30massMatrixMultiplySharedKernelILi5ELi9ELi2EEviPKdS1_S1_S1_PdE6s_tmp1[11664];
	// demoted variable
	.shared .align 8 .b8 _ZZ30massMatrixMultiplySharedKernelILi5ELi9ELi2EEviPKdS1_S1_S1_PdE14s_oddDofToQuad[120];
	// demoted variable
	.shared .align 8 .b8 _ZZ30massMatrixMultiplySharedKernelILi5ELi9ELi2EEviPKdS1_S1_S1_PdE15s_evenDofToQuad[120];
	ld.param.u32 	%r7, [_Z30massMatrixMultiplySharedKernelILi5ELi9ELi2EEviPKdS1_S1_S1_Pd_param_0];
	ld.param.u64 	%rd2, [_Z30massMatrixMultiplySharedKernelILi5ELi9ELi2EEviPKdS1_S1_S1_Pd_param_2];
	ld.param.u64 	%rd3, [_Z30massMatrixMultiplySharedKernelILi5ELi9ELi2EEviPKdS1_S1_S1_Pd_param_3];
	ld.param.u64 	%rd4, [_Z30massMatrixMultiplySharedKernelILi5ELi9ELi2EEviPKdS1_S1_S1_Pd_param_4];
	mov.u32 	%r8, %tid.x;
	mov.u32 	%r2, %tid.y;
	mov.u32 	%r9, %ctaid.x;
	shl.b32 	%r10, %r9, 1;
	add.s32 	%r3, %r10, %r2;
	cvt.u16.u32 	%rs2, %r8;
	mul.hi.u16 	%rs3, %rs2, -13107;
	shr.u16 	%rs4, %rs3, 2;
	mul.lo.s16 	%rs5, %rs4, 5;
	sub.s16 	%rs1, %rs2, %rs5;
	setp.lt.s32 	%p2, %r3, %r7;
	setp.lt.u32 	%p3, %r8, 25;
	and.pred  	%p1, %p2, %p3;
	not.pred 	%p4, %p1;
	@%p4 bra 	$L__BB118_2;
	cvta.to.global.u64 	%rd6, %rd4;
	mad.lo.s32 	%r11, %r3, 125, %r8;
	mul.wide.s32 	%rd7, %r11, 8;
	add.s64 	%rd8, %rd6, %rd7;
	ld.global.nc.f64 	%fd378, [%rd8];
	ld.global.nc.f64 	%fd377, [%rd8+200];
	ld.global.nc.f64 	%fd376, [%rd8+400];
	ld.global.nc.f64 	%fd375, [%rd8+600];
	ld.global.nc.f64 	%fd374, [%rd8+800];
$L__BB118_2:
	setp.ne.s32 	%p5, %r2, 0;
	setp.gt.u32 	%p6, %r8, 14;
	or.pred  	%p7, %p5, %p6;
	@%p7 bra 	$L__BB118_4;
	cvta.to.global.u64 	%rd9, %rd2;
	mul.wide.u32 	%rd10, %r8, 8;
	add.s64 	%rd11, %rd9, %rd10;
	ld.global.nc.f64 	%fd59, [%rd11];
	shl.b32 	%r12, %r8, 3;
	mov.u32 	%r13, _ZZ30massMatrixMultiplySharedKernelILi5ELi9ELi2EEviPKdS1_S1_S1_PdE14s_oddDofToQuad;
	add.s32 	%r14, %r13, %r12;
	st.shared.f64 	[%r14], %fd59;
	cvta.to.global.u64 	%rd12, %rd3;
	add.s64 	%rd13, %rd12, %rd10;
	ld.global.nc.f64 	%fd60, [%rd13];
	mov.u32 	%r15, _ZZ30massMatrixMultiplySharedKernelILi5ELi9ELi2EEviPKdS1_S1_S1_PdE15s_evenDofToQuad;
	add.s32 	%r16, %r15, %r12;
	st.shared.f64 	[%r16], %fd60;
$L__BB118_4:
	setp.gt.u32 	%p8, %r8, 24;
	bar.sync 	0;
	ld.shared.f64 	%fd11, [_ZZ30massMatrixMultiplySharedKernelILi5ELi9ELi2EEviPKdS1_S1_S1_PdE14s_oddDofToQuad];
	ld.shared.f64 	%fd12, [_ZZ30massMatrixMultiplySharedKernelILi5ELi9ELi2EEviPKdS1_S1_S1_PdE15s_evenDofToQuad];
	ld.shared.f64 	%fd13, [_ZZ30massMatrixMultiplySharedKernelILi5ELi9ELi2EEviPKdS1_S1_S1_PdE14s_oddDofToQuad+8];
	ld.shared.f64 	%fd14, [_ZZ30massMatrixMultiplySharedKernelILi5ELi9ELi2EEviPKdS1_S1_S1_PdE15s_evenDofToQuad+8];
	ld.shared.f64 	%fd15, [_ZZ30massMatrixMultiplySharedKernelILi5ELi9ELi2EEviPKdS1_S1_S1_PdE14s_oddDofToQuad+16];
	ld.shared.f64 	%fd16, [_ZZ30massMatrixMultiplySharedKernelILi5ELi9ELi2EEviPKdS1_S1_S1_PdE15s_evenDofToQuad+16];
	ld.shared.f64 	%fd17, [_ZZ30massMatrixMultiplySharedKernelILi5ELi9ELi2EEviPKdS1_S1_S1_PdE14s_oddDofToQuad+24];
	ld.shared.f64 	%fd18, [_ZZ30massMatrixMultiplySharedKernelILi5ELi9ELi2EEviPKdS1_S1_S1_PdE15s_evenDofToQuad+24];
	ld.shared.f64 	%fd19, [_ZZ30massMatrixMultiplySharedKernelILi5ELi9ELi2EEviPKdS1_S1_S1_PdE14s_oddDofToQuad+32];
	ld.shared.f64 	%fd20, [_ZZ30massMatrixMultiplySharedKernelILi5ELi9ELi2EEviPKdS1_S1_S1_PdE15s_evenDofToQuad+32];
	ld.shared.f64 	%fd21, [_ZZ30massMatrixMultiplySharedKernelILi5ELi9ELi2EEviPKdS1_S1_S1_PdE14s_oddDofToQuad+40];
	ld.shared.f64 	%fd22, [_ZZ30massMatrixMultiplySharedKernelILi5ELi9ELi2EEviPKdS1_S1_S1_PdE15s_evenDofToQuad+40];
	ld.shared.f64 	%fd23, [_ZZ30massMatrixMultiplySharedKernelILi5ELi9ELi2EEviPKdS1_S1_S1_PdE14s_oddDofToQuad+48];
	ld.shared.f64 	%fd24, [_ZZ30massMatrixMultiplySharedKernelILi5ELi9ELi2EEviPKdS1_S1_S1_PdE15s_evenDofToQuad+48];
	ld.shared.f64 	%fd25, [_ZZ30massMatrixMultiplySharedKernelILi5ELi9ELi2EEviPKdS1_S1_S1_PdE14s_oddDofToQuad+56];
	ld.shared.f64 	%fd26, [_ZZ30massMatrixMultiplySharedKernelILi5ELi9ELi2EEviPKdS1_S1_S1_PdE15s_evenDofToQuad+56];
	ld.shared.f64 	%fd27, [_ZZ30massMatrixMultiplySharedKernelILi5ELi9ELi2EEviPKdS1_S1_S1_PdE14s_oddDofToQuad+64];
	ld.shared.f64 	%fd28, [_ZZ30massMatrixMultiplySharedKernelILi5ELi9ELi2EEviPKdS1_S1_S1_PdE15s_evenDofToQuad+64];
	ld.shared.f64 	%fd29, [_ZZ30massMatrixMultiplySharedKernelILi5ELi9ELi2EEviPKdS1_S1_S1_PdE14s_oddDofToQuad+72];
	ld.shared.f64 	%fd30, [_ZZ30massMatrixMultiplySharedKernelILi5ELi9ELi2EEviPKdS1_S1_S1_PdE15s_evenDofToQuad+72];
	ld.shared.f64 	%fd31, [_ZZ30massMatrixMultiplySharedKernelILi5ELi9ELi2EEviPKdS1_S1_S1_PdE14s_oddDofToQuad+80];
	ld.shared.f64 	%fd32, [_ZZ30massMatrixMultiplySharedKernelILi5ELi9ELi2EEviPKdS1_S1_S1_PdE15s_evenDofToQuad+80];
	ld.shared.f64 	%fd33, [_ZZ30massMatrixMultiplySharedKernelILi5ELi9ELi2EEviPKdS1_S1_S1_PdE14s_oddDofToQuad+88];
	ld.shared.f64 	%fd34, [_ZZ30massMatrixMultiplySharedKernelILi5ELi9ELi2EEviPKdS1_S1_S1_PdE15s_evenDofToQuad+88];
	ld.shared.f64 	%fd35, [_ZZ30massMatrixMultiplySharedKernelILi5ELi9ELi2EEviPKdS1_S1_S1_PdE14s_oddDofToQuad+96];
	ld.shared.f64 	%fd36, [_ZZ30massMatrixMultiplySharedKernelILi5ELi9ELi2EEviPKdS1_S1_S1_PdE15s_evenDofToQuad+96];
	ld.shared.f64 	%fd37, [_ZZ30massMatrixMultiplySharedKernelILi5ELi9ELi2EEviPKdS1_S1_S1_PdE14s_oddDofToQuad+104];
	ld.shared.f64 	%fd38, [_ZZ30massMatrixMultiplySharedKernelILi5ELi9ELi2EEviPKdS1_S1_S1_PdE15s_evenDofToQuad+104];
	ld.shared.f64 	%fd39, [_ZZ30massMatrixMultiplySharedKernelILi5ELi9ELi2EEviPKdS1_S1_S1_PdE14s_oddDofToQuad+112];
	mov.u32 	%r19, _ZZ30massMatrixMultiplySharedKernelILi5ELi9ELi2EEviPKdS1_S1_S1_PdE6s_tmp1;
	mad.lo.s32 	%r20, %r2, 5832, %r19;
	mul.lo.s16 	%rs7, %rs2, 205;
	shr.u16 	%rs8, %rs7, 10;
	cvt.u32.u16 	%r4, %rs8;
	mul.wide.u16 	%r21, %rs8, 72;
	add.s32 	%r22, %r20, %r21;
	mul.wide.u16 	%r23, %rs1, 8;
	add.s32 	%r5, %r22, %r23;
	@%p8 bra 	$L__BB118_6;
	add.f64 	%fd61, %fd378, %fd374;
	sub.f64 	%fd62, %fd378, %fd374;
	add.f64 	%fd63, %fd377, %fd375;
	sub.f64 	%fd64, %fd377, %fd375;
	add.f64 	%fd65, %fd376, %fd376;
	sub.f64 	%fd66, %fd376, %fd376;
	mul.f64 	%fd67, %fd65, 0d3FE0000000000000;
	fma.rn.f64 	%fd68, %fd11, %fd61, 0d0000000000000000;
	fma.rn.f64 	%fd69, %fd12, %fd62, 0d0000000000000000;
	fma.rn.f64 	%fd70, %fd13, %fd63, %fd68;
	fma.rn.f64 	%fd71, %fd14, %fd64, %fd69;
	fma.rn.f64 	%fd72, %fd15, %fd67, %fd70;
	fma.rn.f64 	%fd73, %fd16, %fd66, %fd71;
	sub.f64 	%fd74, %fd72, %fd73;
	st.shared.f64 	[%r5+5184], %fd74;
	add.f64 	%fd75, %fd73, %fd72;
	st.shared.f64 	[%r5], %fd75;
	fma.rn.f64 	%fd76, %fd17, %fd61, 0d0000000000000000;
	fma.rn.f64 	%fd77, %fd18, %fd62, 0d0000000000000000;
	fma.rn.f64 	%fd78, %fd19, %fd63, %fd76;
	fma.rn.f64 	%fd79, %fd20, %fd64, %fd77;
	fma.rn.f64 	%fd80, %fd21, %fd67, %fd78;
	fma.rn.f64 	%fd81, %fd22, %fd66, %fd79;
	sub.f64 	%fd82, %fd80, %fd81;
	st.shared.f64 	[%r5+4536], %fd82;
	add.f64 	%fd83, %fd81, %fd80;
	st.shared.f64 	[%r5+648], %fd83;
	fma.rn.f64 	%fd84, %fd23, %fd61, 0d0000000000000000;
	fma.rn.f64 	%fd85, %fd24, %fd62, 0d0000000000000000;
	fma.rn.f64 	%fd86, %fd25, %fd63, %fd84;
	fma.rn.f64 	%fd87, %fd26, %fd64, %fd85;
	fma.rn.f64 	%fd88, %fd27, %fd67, %fd86;
	fma.rn.f64 	%fd89, %fd28, %fd66, %fd87;
	sub.f64 	%fd90, %fd88, %fd89;
	st.shared.f64 	[%r5+3888], %fd90;
	add.f64 	%fd91, %fd89, %fd88;
	st.shared.f64 	[%r5+1296], %fd91;
	fma.rn.f64 	%fd92, %fd29, %fd61, 0d0000000000000000;
	fma.rn.f64 	%fd93, %fd30, %fd62, 0d0000000000000000;
	fma.rn.f64 	%fd94, %fd31, %fd63, %fd92;
	fma.rn.f64 	%fd95, %fd32, %fd64, %fd93;
	fma.rn.f64 	%fd96, %fd33, %fd67, %fd94;
	fma.rn.f64 	%fd97, %fd34, %fd66, %fd95;
	sub.f64 	%fd98, %fd96, %fd97;
	st.shared.f64 	[%r5+3240], %fd98;
	add.f64 	%fd99, %fd97, %fd96;
	st.shared.f64 	[%r5+1944], %fd99;
	fma.rn.f64 	%fd100, %fd35, %fd61, 0d0000000000000000;
	fma.rn.f64 	%fd101, %fd36, %fd62, 0d0000000000000000;
	fma.rn.f64 	%fd102, %fd37, %fd63, %fd100;
	fma.rn.f64 	%fd103, %fd38, %fd64, %fd101;
	fma.rn.f64 	%fd104, %fd39, %fd67, %fd102;
	ld.shared.f64 	%fd105, [_ZZ30massMatrixMultiplySharedKernelILi5ELi9ELi2EEviPKdS1_S1_S1_PdE15s_evenDofToQuad+112];
	fma.rn.f64 	%fd106, %fd105, %fd66, %fd103;
	add.f64 	%fd107, %fd106, %fd104;
	st.shared.f64 	[%r5+2592], %fd107;
$L__BB118_6:
	bar.sync 	0;
	setp.lt.u32 	%p9, %r8, 45;
	mad.lo.s32 	%r28, %r4, 72, %r20;
	mad.lo.s32 	%r29, %r4, 576, %r28;
	add.s32 	%r6, %r29, %r23;
	@%p9 bra 	$L__BB118_8;
	ld.shared.f64 	%fd379, [_ZZ30massMatrixMultiplySharedKernelILi5ELi9ELi2EEviPKdS1_S1_S1_PdE15s_evenDofToQuad+112];
	bra.uni 	$L__BB118_9;
$L__BB118_8:
	ld.shared.f64 	%fd108, [%r6];
	ld.shared.f64 	%fd109, [%r6+288];
	add.f64 	%fd110, %fd108, %fd109;
	sub.f64 	%fd111, %fd108, %fd109;
	ld.shared.f64 	%fd112, [%r6+72];
	ld.shared.f64 	%fd113, [%r6+216];
	add.f64 	%fd114, %fd112, %fd113;
	sub.f64 	%fd115, %fd112, %fd113;
	ld.shared.f64 	%fd116, [%r6+144];
	add.f64 	%fd117, %fd116, %fd116;
	sub.f64 	%fd118, %fd116, %fd116;
	mul.f64 	%fd119, %fd117, 0d3FE0000000000000;
	fma.rn.f64 	%fd120, %fd11, %fd110, 0d0000000000000000;
	fma.rn.f64 	%fd121, %fd12, %fd111, 0d0000000000000000;
	fma.rn.f64 	%fd122, %fd13, %fd114, %fd120;
	fma.rn.f64 	%fd123, %fd14, %fd115, %fd121;
	fma.rn.f64 	%fd124, %fd15, %fd119, %fd122;
	fma.rn.f64 	%fd125, %fd16, %fd118, %fd123;
	sub.f64 	%fd126, %fd124, %fd125;
	st.shared.f64 	[%r6+576], %fd126;
	add.f64 	%fd127, %fd125, %fd124;
	st.shared.f64 	[%r6], %fd127;
	fma.rn.f64 	%fd128, %fd17, %fd110, 0d0000000000000000;
	fma.rn.f64 	%fd129, %fd18, %fd111, 0d0000000000000000;
	fma.rn.f64 	%fd130, %fd19, %fd114, %fd128;
	fma.rn.f64 	%fd131, %fd20, %fd115, %fd129;
	fma.rn.f64 	%fd132, %fd21, %fd119, %fd130;
	fma.rn.f64 	%fd133, %fd22, %fd118, %fd131;
	sub.f64 	%fd134, %fd132, %fd133;
	st.shared.f64 	[%r6+504], %fd134;
	add.f64 	%fd135, %fd133, %fd132;
	st.shared.f64 	[%r6+72], %fd135;
	fma.rn.f64 	%fd136, %fd23, %fd110, 0d0000000000000000;
	fma.rn.f64 	%fd137, %fd24, %fd111, 0d0000000000000000;
	fma.rn.f64 	%fd138, %fd25, %fd114, %fd136;
	fma.rn.f64 	%fd139, %fd26, %fd115, %fd137;
	fma.rn.f64 	%fd140, %fd27, %fd119, %fd138;
	fma.rn.f64 	%fd141, %fd28, %fd118, %fd139;
	sub.f64 	%fd142, %fd140, %fd141;
	st.shared.f64 	[%r6+432], %fd142;
	add.f64 	%fd143, %fd141, %fd140;
	st.shared.f64 	[%r6+144], %fd143;
	fma.rn.f64 	%fd144, %fd29, %fd110, 0d0000000000000000;
	fma.rn.f64 	%fd145, %fd30, %fd111, 0d0000000000000000;
	fma.rn.f64 	%fd146, %fd31, %fd114, %fd144;
	fma.rn.f64 	%fd147, %fd32, %fd115, %fd145;
	fma.rn.f64 	%fd148, %fd33, %fd119, %fd146;
	fma.rn.f64 	%fd149, %fd34, %fd118, %fd147;
	sub.f64 	%fd150, %fd148, %fd149;
	st.shared.f64 	[%r6+360], %fd150;
	add.f64 	%fd151, %fd149, %fd148;
	st.shared.f64 	[%r6+216], %fd151;
	fma.rn.f64 	%fd152, %fd35, %fd110, 0d0000000000000000;
	fma.rn.f64 	%fd153, %fd36, %fd111, 0d0000000000000000;
	fma.rn.f64 	%fd154, %fd37, %fd114, %fd152;
	fma.rn.f64 	%fd155, %fd38, %fd115, %fd153;
	fma.rn.f64 	%fd156, %fd39, %fd119, %fd154;
	ld.shared.f64 	%fd379, [_ZZ30massMatrixMultiplySharedKernelILi5ELi9ELi2EEviPKdS1_S1_S1_PdE15s_evenDofToQuad+112];
	fma.rn.f64 	%fd157, %fd379, %fd118, %fd155;
	add.f64 	%fd158, %fd157, %fd156;
	st.shared.f64 	[%r6+288], %fd158;
$L__BB118_9:
	ld.param.u64 	%rd20, [_Z30massMatrixMultiplySharedKernelILi5ELi9ELi2EEviPKdS1_S1_S1_Pd_param_1];
	mov.u32 	%r31, %tid.x;
	setp.gt.u32 	%p10, %r31, 44;
	bar.sync 	0;
	cvt.u16.u32 	%rs9, %r31;
	mul.hi.u16 	%rs10, %rs9, 7282;
	mul.lo.s16 	%rs11, %rs10, 9;
	sub.s16 	%rs12, %rs9, %rs11;
	mov.u32 	%r32, %tid.y;
	mov.u32 	%r33, _ZZ30massMatrixMultiplySharedKernelILi5ELi9ELi2EEviPKdS1_S1_S1_PdE6s_tmp1;
	mad.lo.s32 	%r34, %r32, 5832, %r33;
	mul.wide.u16 	%r35, %rs10, 648;
	add.s32 	%r36, %r34, %r35;
	mul.wide.u16 	%r37, %rs12, 72;
	add.s32 	%r38, %r36, %r37;
	ld.shared.f64 	%fd159, [%r38];
	ld.shared.f64 	%fd160, [%r38+32];
	add.f64 	%fd161, %fd159, %fd160;
	sub.f64 	%fd162, %fd159, %fd160;
	ld.shared.f64 	%fd163, [%r38+8];
	ld.shared.f64 	%fd164, [%r38+24];
	add.f64 	%fd165, %fd163, %fd164;
	sub.f64 	%fd166, %fd163, %fd164;
	ld.shared.f64 	%fd167, [%r38+16];
	add.f64 	%fd168, %fd167, %fd167;
	sub.f64 	%fd169, %fd167, %fd167;
	mul.f64 	%fd170, %fd168, 0d3FE0000000000000;
	mov.u32 	%r39, %ctaid.x;
	shl.b32 	%r40, %r39, 1;
	add.s32 	%r41, %r40, %r32;
	mov.b32 	%r42, {%rs12, %rs10};
	mov.b32 	%r43, 8;
	mov.b32 	%r44, 20745;
	dp2a.lo.u32.u32 	%r45, %r42, %r44, %r43;
	mad.lo.s32 	%r46, %r41, 729, %r45;
	fma.rn.f64 	%fd171, %fd11, %fd161, 0d0000000000000000;
	fma.rn.f64 	%fd172, %fd12, %fd162, 0d0000000000000000;
	fma.rn.f64 	%fd173, %fd13, %fd165, %fd171;
	fma.rn.f64 	%fd174, %fd14, %fd166, %fd172;
	fma.rn.f64 	%fd175, %fd15, %fd170, %fd173;
	fma.rn.f64 	%fd176, %fd16, %fd169, %fd174;
	cvta.to.global.u64 	%rd14, %rd20;
	mul.wide.s32 	%rd15, %r46, 8;
	add.s64 	%rd16, %rd14, %rd15;
	ld.global.nc.f64 	%fd177, [%rd16];
	ld.global.nc.f64 	%fd178, [%rd16+-64];
	sub.f64 	%fd179, %fd175, %fd176;
	mul.f64 	%fd180, %fd179, %fd177;
	add.f64 	%fd181, %fd175, %fd176;
	mul.f64 	%fd384, %fd181, %fd178;
	fma.rn.f64 	%fd182, %fd17, %fd161, 0d0000000000000000;
	fma.rn.f64 	%fd183, %fd18, %fd162, 0d0000000000000000;
	fma.rn.f64 	%fd184, %fd19, %fd165, %fd182;
	fma.rn.f64 	%fd185, %fd20, %fd166, %fd183;
	fma.rn.f64 	%fd186, %fd21, %fd170, %fd184;
	fma.rn.f64 	%fd187, %fd22, %fd169, %fd185;
	ld.global.nc.f64 	%fd188, [%rd16+-8];
	ld.global.nc.f64 	%fd189, [%rd16+-56];
	sub.f64 	%fd190, %fd186, %fd187;
	mul.f64 	%fd191, %fd190, %fd188;
	add.f64 	%fd192, %fd186, %fd187;
	mul.f64 	%fd383, %fd192, %fd189;
	fma.rn.f64 	%fd193, %fd23, %fd161, 0d0000000000000000;
	fma.rn.f64 	%fd194, %fd24, %fd162, 0d0000000000000000;
	fma.rn.f64 	%fd195, %fd25, %fd165, %fd193;
	fma.rn.f64 	%fd196, %fd26, %fd166, %fd194;
	fma.rn.f64 	%fd197, %fd27, %fd170, %fd195;
	fma.rn.f64 	%fd198, %fd28, %fd169, %fd196;
	ld.global.nc.f64 	%fd199, [%rd16+-16];
	ld.global.nc.f64 	%fd200, [%rd16+-48];
	sub.f64 	%fd201, %fd197, %fd198;
	mul.f64 	%fd202, %fd201, %fd199;
	add.f64 	%fd203, %fd197, %fd198;
	mul.f64 	%fd382, %fd203, %fd200;
	fma.rn.f64 	%fd204, %fd29, %fd161, 0d0000000000000000;
	fma.rn.f64 	%fd205, %fd30, %fd162, 0d0000000000000000;
	fma.rn.f64 	%fd206, %fd31, %fd165, %fd204;
	fma.rn.f64 	%fd207, %fd32, %fd166, %fd205;
	fma.rn.f64 	%fd208, %fd33, %fd170, %fd206;
	fma.rn.f64 	%fd209, %fd34, %fd169, %fd207;
	ld.global.nc.f64 	%fd210, [%rd16+-24];
	ld.global.nc.f64 	%fd211, [%rd16+-40];
	sub.f64 	%fd212, %fd208, %fd209;
	mul.f64 	%fd213, %fd212, %fd210;
	add.f64 	%fd214, %fd208, %fd209;
	mul.f64 	%fd381, %fd214, %fd211;
	fma.rn.f64 	%fd215, %fd35, %fd161, 0d0000000000000000;
	fma.rn.f64 	%fd216, %fd36, %fd162, 0d0000000000000000;
	fma.rn.f64 	%fd217, %fd37, %fd165, %fd215;
	fma.rn.f64 	%fd218, %fd38, %fd166, %fd216;
	fma.rn.f64 	%fd219, %fd39, %fd170, %fd217;
	fma.rn.f64 	%fd220, %fd379, %fd169, %fd218;
	ld.global.nc.f64 	%fd221, [%rd16+-32];
	add.f64 	%fd222, %fd219, %fd220;
	mul.f64 	%fd380, %fd222, %fd221;
	bar.sync 	0;
	add.f64 	%fd223, %fd384, %fd180;
	sub.f64 	%fd224, %fd384, %fd180;
	add.f64 	%fd225, %fd383, %fd191;
	sub.f64 	%fd226, %fd383, %fd191;
	add.f64 	%fd227, %fd382, %fd202;
	sub.f64 	%fd228, %fd382, %fd202;
	add.f64 	%fd229, %fd381, %fd213;
	sub.f64 	%fd230, %fd381, %fd213;
	add.f64 	%fd231, %fd380, %fd380;
	sub.f64 	%fd232, %fd380, %fd380;
	mul.f64 	%fd233, %fd231, 0d3FE0000000000000;
	fma.rn.f64 	%fd234, %fd11, %fd223, 0d0000000000000000;
	fma.rn.f64 	%fd235, %fd12, %fd224, 0d0000000000000000;
	fma.rn.f64 	%fd236, %fd17, %fd225, %fd234;
	fma.rn.f64 	%fd237, %fd18, %fd226, %fd235;
	fma.rn.f64 	%fd238, %fd23, %fd227, %fd236;
	fma.rn.f64 	%fd239, %fd24, %fd228, %fd237;
	fma.rn.f64 	%fd240, %fd29, %fd229, %fd238;
	fma.rn.f64 	%fd241, %fd30, %fd230, %fd239;
	fma.rn.f64 	%fd242, %fd35, %fd233, %fd240;
	fma.rn.f64 	%fd243, %fd36, %fd232, %fd241;
	sub.f64 	%fd244, %fd242, %fd243;
	st.shared.f64 	[%r38+32], %fd244;
	add.f64 	%fd245, %fd242, %fd243;
	st.shared.f64 	[%r38], %fd245;
	fma.rn.f64 	%fd246, %fd13, %fd223, 0d0000000000000000;
	fma.rn.f64 	%fd247, %fd14, %fd224, 0d0000000000000000;
	fma.rn.f64 	%fd248, %fd19, %fd225, %fd246;
	fma.rn.f64 	%fd249, %fd20, %fd226, %fd247;
	fma.rn.f64 	%fd250, %fd25, %fd227, %fd248;
	fma.rn.f64 	%fd251, %fd26, %fd228, %fd249;
	fma.rn.f64 	%fd252, %fd31, %fd229, %fd250;
	fma.rn.f64 	%fd253, %fd32, %fd230, %fd251;
	fma.rn.f64 	%fd254, %fd37, %fd233, %fd252;
	fma.rn.f64 	%fd255, %fd38, %fd232, %fd253;
	sub.f64 	%fd256, %fd254, %fd255;
	st.shared.f64 	[%r38+24], %fd256;
	add.f64 	%fd257, %fd254, %fd255;
	st.shared.f64 	[%r38+8], %fd257;
	fma.rn.f64 	%fd258, %fd15, %fd223, 0d0000000000000000;
	fma.rn.f64 	%fd259, %fd16, %fd224, 0d0000000000000000;
	fma.rn.f64 	%fd260, %fd21, %fd225, %fd258;
	fma.rn.f64 	%fd261, %fd22, %fd226, %fd259;
	fma.rn.f64 	%fd262, %fd27, %fd227, %fd260;
	fma.rn.f64 	%fd263, %fd28, %fd228, %fd261;
	fma.rn.f64 	%fd264, %fd33, %fd229, %fd262;
	fma.rn.f64 	%fd265, %fd34, %fd230, %fd263;
	fma.rn.f64 	%fd266, %fd39, %fd233, %fd264;
	fma.rn.f64 	%fd267, %fd379, %fd232, %fd265;
	add.f64 	%fd268, %fd266, %fd267;
	st.shared.f64 	[%r38+16], %fd268;
	bar.sync 	0;
	@%p10 bra 	$L__BB118_11;
	ld.shared.f64 	%fd269, [%r6];
	ld.shared.f64 	%fd270, [%r6+576];
	add.f64 	%fd271, %fd269, %fd270;
	sub.f64 	%fd272, %fd269, %fd270;
	ld.shared.f64 	%fd273, [%r6+72];
	ld.shared.f64 	%fd274, [%r6+504];
	add.f64 	%fd275, %fd273, %fd274;
	sub.f64 	%fd276, %fd273, %fd274;
	ld.shared.f64 	%fd277, [%r6+144];
	ld.shared.f64 	%fd278, [%r6+432];
	add.f64 	%fd279, %fd277, %fd278;
	sub.f64 	%fd280, %fd277, %fd278;
	ld.shared.f64 	%fd281, [%r6+216];
	ld.shared.f64 	%fd282, [%r6+360];
	add.f64 	%fd283, %fd281, %fd282;
	sub.f64 	%fd284, %fd281, %fd282;
	ld.shared.f64 	%fd285, [%r6+288];
	add.f64 	%fd286, %fd285, %fd285;
	sub.f64 	%fd287, %fd285, %fd285;
	mul.f64 	%fd288, %fd286, 0d3FE0000000000000;
	fma.rn.f64 	%fd289, %fd11, %fd271, 0d0000000000000000;
	fma.rn.f64 	%fd290, %fd12, %fd272, 0d0000000000000000;
	fma.rn.f64 	%fd291, %fd17, %fd275, %fd289;
	fma.rn.f64 	%fd292, %fd18, %fd276, %fd290;
	fma.rn.f64 	%fd293, %fd23, %fd279, %fd291;
	fma.rn.f64 	%fd294, %fd24, %fd280, %fd292;
	fma.rn.f64 	%fd295, %fd29, %fd283, %fd293;
	fma.rn.f64 	%fd296, %fd30, %fd284, %fd294;
	fma.rn.f64 	%fd297, %fd35, %fd288, %fd295;
	fma.rn.f64 	%fd298, %fd36, %fd287, %fd296;
	sub.f64 	%fd299, %fd297, %fd298;
	st.shared.f64 	[%r6+288], %fd299;
	add.f64 	%fd300, %fd297, %fd298;
	st.shared.f64 	[%r6], %fd300;
	fma.rn.f64 	%fd301, %fd13, %fd271, 0d0000000000000000;
	fma.rn.f64 	%fd302, %fd14, %fd272, 0d0000000000000000;
	fma.rn.f64 	%fd303, %fd19, %fd275, %fd301;
	fma.rn.f64 	%fd304, %fd20, %fd276, %fd302;
	fma.rn.f64 	%fd305, %fd25, %fd279, %fd303;
	fma.rn.f64 	%fd306, %fd26, %fd280, %fd304;
	fma.rn.f64 	%fd307, %fd31, %fd283, %fd305;
	fma.rn.f64 	%fd308, %fd32, %fd284, %fd306;
	fma.rn.f64 	%fd309, %fd37, %fd288, %fd307;
	fma.rn.f64 	%fd310, %fd38, %fd287, %fd308;
	sub.f64 	%fd311, %fd309, %fd310;
	st.shared.f64 	[%r6+216], %fd311;
	add.f64 	%fd312, %fd309, %fd310;
	st.shared.f64 	[%r6+72], %fd312;
	fma.rn.f64 	%fd313, %fd15, %fd271, 0d0000000000000000;
	fma.rn.f64 	%fd314, %fd16, %fd272, 0d0000000000000000;
	fma.rn.f64 	%fd315, %fd21, %fd275, %fd313;
	fma.rn.f64 	%fd316, %fd22, %fd276, %fd314;
	fma.rn.f64 	%fd317, %fd27, %fd279, %fd315;
	fma.rn.f64 	%fd318, %fd28, %fd280, %fd316;
	fma.rn.f64 	%fd319, %fd33, %fd283, %fd317;
	fma.rn.f64 	%fd320, %fd34, %fd284, %fd318;
	fma.rn.f64 	%fd321, %fd39, %fd288, %fd319;
	fma.rn.f64 	%fd322, %fd379, %fd287, %fd320;
	add.f64 	%fd323, %fd321, %fd322;
	st.shared.f64 	[%r6+144], %fd323;
$L__BB118_11:
	mov.u32 	%r47, %tid.x;
	setp.gt.u32 	%p11, %r47, 24;
	bar.sync 	0;
	@%p11 bra 	$L__BB118_13;
	ld.shared.f64 	%fd324, [%r5];
	ld.shared.f64 	%fd325, [%r5+5184];
	add.f64 	%fd326, %fd324, %fd325;
	sub.f64 	%fd327, %fd324, %fd325;
	ld.shared.f64 	%fd328, [%r5+648];
	ld.shared.f64 	%fd329, [%r5+4536];
	add.f64 	%fd330, %fd328, %fd329;
	sub.f64 	%fd331, %fd328, %fd329;
	ld.shared.f64 	%fd332, [%r5+1296];
	ld.shared.f64 	%fd333, [%r5+3888];
	add.f64 	%fd334, %fd332, %fd333;
	sub.f64 	%fd335, %fd332, %fd333;
	ld.shared.f64 	%fd336, [%r5+1944];
	ld.shared.f64 	%fd337, [%r5+3240];
	add.f64 	%fd338, %fd336, %fd337;
	sub.f64 	%fd339, %fd336, %fd337;
	ld.shared.f64 	%fd340, [%r5+2592];
	add.f64 	%fd341, %fd340, %fd340;
	sub.f64 	%fd342, %fd340, %fd340;
	mul.f64 	%fd343, %fd341, 0d3FE0000000000000;
	fma.rn.f64 	%fd344, %fd11, %fd326, 0d0000000000000000;
	fma.rn.f64 	%fd345, %fd12, %fd327, 0d0000000000000000;
	fma.rn.f64 	%fd346, %fd17, %fd330, %fd344;
	fma.rn.f64 	%fd347, %fd18, %fd331, %fd345;
	fma.rn.f64 	%fd348, %fd23, %fd334, %fd346;
	fma.rn.f64 	%fd349, %fd24, %fd335, %fd347;
	fma.rn.f64 	%fd350, %fd29, %fd338, %fd348;
	fma.rn.f64 	%fd351, %fd30, %fd339, %fd349;
	fma.rn.f64 	%fd352, %fd35, %fd343, %fd350;
	fma.rn.f64 	%fd353, %fd36, %fd342, %fd351;
	sub.f64 	%fd380, %fd352, %fd353;
	add.f64 	%fd384, %fd352, %fd353;
	fma.rn.f64 	%fd354, %fd13, %fd326, 0d0000000000000000;
	fma.rn.f64 	%fd355, %fd14, %fd327, 0d0000000000000000;
	fma.rn.f64 	%fd356, %fd19, %fd330, %fd354;
	fma.rn.f64 	%fd357, %fd20, %fd331, %fd355;
	fma.rn.f64 	%fd358, %fd25, %fd334, %fd356;
	fma.rn.f64 	%fd359, %fd26, %fd335, %fd357;
	fma.rn.f64 	%fd360, %fd31, %fd338, %fd358;
	fma.rn.f64 	%fd361, %fd32, %fd339, %fd359;
	fma.rn.f64 	%fd362, %fd37, %fd343, %fd360;
	fma.rn.f64 	%fd363, %fd38, %fd342, %fd361;
	sub.f64 	%fd381, %fd362, %fd363;
	add.f64 	%fd383, %fd362, %fd363;
	fma.rn.f64 	%fd364, %fd15, %fd326, 0d0000000000000000;
	fma.rn.f64 	%fd365, %fd16, %fd327, 0d0000000000000000;
	fma.rn.f64 	%fd366, %fd21, %fd330, %fd364;
	fma.rn.f64 	%fd367, %fd22, %fd331, %fd365;
	fma.rn.f64 	%fd368, %fd27, %fd334, %fd366;
	fma.rn.f64 	%fd369, %fd28, %fd335, %fd367;
	fma.rn.f64 	%fd370, %fd33, %fd338, %fd368;
	fma.rn.f64 	%fd371, %fd34, %fd339, %fd369;
	fma.rn.f64 	%fd372, %fd39, %fd343, %fd370;
	fma.rn.f64 	%fd373, %fd379, %fd342, %fd371;
	add.f64 	%fd382, %fd372, %fd373;
$L__BB118_13:
	bar.sync 	0;
	@%p4 bra 	$L__BB118_15;
	ld.param.u64 	%rd21, [_Z30massMatrixMultiplySharedKernelILi5ELi9ELi2EEviPKdS1_S1_S1_Pd_param_5];
	mov.u32 	%r48, %ctaid.x;
	shl.b32 	%r49, %r48, 1;
	mov.u32 	%r50, %tid.y;
	add.s32 	%r51, %r49, %r50;
	mov.u32 	%r52, %tid.x;
	mad.lo.s32 	%r53, %r51, 125, %r52;
	cvta.to.global.u64 	%rd17, %rd21;
	mul.wide.s32 	%rd18, %r53, 8;
	add.s64 	%rd19, %rd17, %rd18;
	st.global.f64 	[%rd19], %fd384;
	st.global.f64 	[%rd19+200], %fd383;
	st.global.f64 	[%rd19+400], %fd382;
	st.global.f64 	[%rd19+600], %fd381;
	st.global.f64 	[%rd19+800], %fd380;
$L__BB118_15:
	ret;

}
	// .globl	_Z30massMatrixMultiplyGlobalKernelILi5ELi9ELi2EEviPKdS1_S1_S1_Pd
.visible .entry _Z30massMatrixMultiplyGlobalKernelILi5ELi9ELi2EEviPKdS1_S1_S1_Pd(
	.param .u32 _Z30massMatrixMultiplyGlobalKernelILi5ELi9ELi2EEviPKdS1_S1_S1_Pd_param_0,
	.param .u64 .ptr .align 1 _Z30massMatrixMultiplyGlobalKernelILi5ELi9ELi2EEviPKdS1_S1_S1_Pd_param_1,
	.param .u64 .ptr .align 1 _Z30massMatrixMultiplyGlobalKernelILi5ELi9ELi2EEviPKdS1_S1_S1_Pd_param_2,
	.param .u64 .ptr .align 1 _Z30massMatrixMultiplyGlobalKernelILi5ELi9ELi2EEviPKdS1_S1_S1_Pd_param_3,
	.param .u64 .ptr .align 1 _Z30massMatrixMultiplyGlobalKernelILi5ELi9ELi2EEviPKdS1_S1_S1_Pd_param_4,
	.param .u64 .ptr .align 1 _Z30massMatrixMultiplyGlobalKernelILi5ELi9ELi2EEviPKdS1_S1_S1_Pd_param_5
)
{
	.reg .pred 	%p<10>;
	.reg .b16 	%rs<13>;
	.reg .b32 	%r<42>;
	.reg .b64 	%rd<23>;
	.reg .b64 	%fd<439>;
	// demoted variable
	.shared .align 8 .b8 _ZZ30massMatrixMultiplyGlobalKernelILi5ELi9ELi2EEviPKdS1_S1_S1_PdE6s_tmp1[11664];
	ld.param.u32 	%r8, [_Z30massMatrixMultiplyGlobalKernelILi5ELi9ELi2EEviPKdS1_S1_S1_Pd_param_0];
	ld.param.u64 	%rd4, [_Z30massMatrixMultiplyGlobalKernelILi5ELi9ELi2EEviPKdS1_S1_S1_Pd_param_2];
	ld.param.u64 	%rd5, [_Z30massMatrixMultiplyGlobalKernelILi5ELi9ELi2EEviPKdS1_S1_S1_Pd_param_3];
	ld.param.u64 	%rd6, [_Z30massMatrixMultiplyGlobalKernelILi5ELi9ELi2EEviPKdS1_S1_S1_Pd_param_4];
	cvta.to.global.u64 	%rd1, %rd5;
	cvta.to.global.u64 	%rd2, %rd4;
	mov.u32 	%r9, %tid.x;
	mov.u32 	%r2, %tid.y;
	mov.u32 	%r10, %ctaid.x;
	shl.b32 	%r11, %r10, 1;
	add.s32 	%r3, %r11, %r2;
	cvt.u16.u32 	%rs2, %r9;
	mul.hi.u16 	%rs3, %rs2, -13107;
	shr.u16 	%rs4, %rs3, 2;
	mul.lo.s16 	%rs5, %rs4, 5;
	sub.s16 	%rs1, %rs2, %rs5;
	setp.lt.s32 	%p2, %r3, %r8;
	setp.lt.u32 	%p3, %r9, 25;
	and.pred  	%p1, %p2, %p3;
	not.pred 	%p4, %p1;
	@%p4 bra 	$L__BB119_2;
	cvta.to.global.u64 	%rd8, %rd6;
	mad.lo.s32 	%r12, %r3, 125, %r9;
	mul.wide.s32 	%rd9, %r12, 8;
	add.s64 	%rd10, %rd8, %rd9;
	ld.global.nc.f64 	%fd433, [%rd10];
	ld.global.nc.f64 	%fd432, [%rd10+200];
	ld.global.nc.f64 	%fd431, [%rd10+400];
	ld.global.nc.f64 	%fd430, [%rd10+600];
	ld.global.nc.f64 	%fd429, [%rd10+800];
$L__BB119_2:
	setp.gt.u32 	%p5, %r9, 24;
	bar.sync 	0;
	mov.u32 	%r13, _ZZ30massMatrixMultiplyGlobalKernelILi5ELi9ELi2EEviPKdS1_S1_S1_PdE6s_tmp1;
	mad.lo.s32 	%r14, %r2, 5832, %r13;
	mul.lo.s16 	%rs7, %rs2, 205;
	shr.u16 	%rs8, %rs7, 10;
	cvt.u32.u16 	%r4, %rs8;
	mul.wide.u16 	%r15, %rs8, 72;
	add.s32 	%r5, %r14, %r15;
	mul.wide.u16 	%r16, %rs1, 8;
	add.s32 	%r6, %r5, %r16;
	@%p5 bra 	$L__BB119_4;
	add.f64 	%fd57, %fd433, %fd429;
	sub.f64 	%fd58, %fd433, %fd429;
	add.f64 	%fd59, %fd432, %fd430;
	sub.f64 	%fd60, %fd432, %fd430;
	add.f64 	%fd61, %fd431, %fd431;
	sub.f64 	%fd62, %fd431, %fd431;
	mul.f64 	%fd63, %fd61, 0d3FE0000000000000;
	ld.global.nc.f64 	%fd64, [%rd2];
	fma.rn.f64 	%fd65, %fd64, %fd57, 0d0000000000000000;
	ld.global.nc.f64 	%fd66, [%rd1];
	fma.rn.f64 	%fd67, %fd66, %fd58, 0d0000000000000000;
	ld.global.nc.f64 	%fd68, [%rd2+8];
	fma.rn.f64 	%fd69, %fd68, %fd59, %fd65;
	ld.global.nc.f64 	%fd70, [%rd1+8];
	fma.rn.f64 	%fd71, %fd70, %fd60, %fd67;
	ld.global.nc.f64 	%fd72, [%rd2+16];
	fma.rn.f64 	%fd73, %fd72, %fd63, %fd69;
	ld.global.nc.f64 	%fd74, [%rd1+16];
	fma.rn.f64 	%fd75, %fd74, %fd62, %fd71;
	sub.f64 	%fd76, %fd73, %fd75;
	st.shared.f64 	[%r6+5184], %fd76;
	add.f64 	%fd77, %fd75, %fd73;
	st.shared.f64 	[%r6], %fd77;
	ld.global.nc.f64 	%fd78, [%rd2+24];
	fma.rn.f64 	%fd79, %fd78, %fd57, 0d0000000000000000;
	ld.global.nc.f64 	%fd80, [%rd1+24];
	fma.rn.f64 	%fd81, %fd80, %fd58, 0d0000000000000000;
	ld.global.nc.f64 	%fd82, [%rd2+32];
	fma.rn.f64 	%fd83, %fd82, %fd59, %fd79;
	ld.global.nc.f64 	%fd84, [%rd1+32];
	fma.rn.f64 	%fd85, %fd84, %fd60, %fd81;
	ld.global.nc.f64 	%fd86, [%rd2+40];
	fma.rn.f64 	%fd87, %fd86, %fd63, %fd83;
	ld.global.nc.f64 	%fd88, [%rd1+40];
	fma.rn.f64 	%fd89, %fd88, %fd62, %fd85;
	sub.f64 	%fd90, %fd87, %fd89;
	st.shared.f64 	[%r6+4536], %fd90;
	add.f64 	%fd91, %fd89, %fd87;
	st.shared.f64 	[%r6+648], %fd91;
	ld.global.nc.f64 	%fd92, [%rd2+48];
	fma.rn.f64 	%fd93, %fd92, %fd57, 0d0000000000000000;
	ld.global.nc.f64 	%fd94, [%rd1+48];
	fma.rn.f64 	%fd95, %fd94, %fd58, 0d0000000000000000;
	ld.global.nc.f64 	%fd96, [%rd2+56];
	fma.rn.f64 	%fd97, %fd96, %fd59, %fd93;
	ld.global.nc.f64 	%fd98, [%rd1+56];
	fma.rn.f64 	%fd99, %fd98, %fd60, %fd95;
	ld.global.nc.f64 	%fd100, [%rd2+64];
	fma.rn.f64 	%fd101, %fd100, %fd63, %fd97;
	ld.global.nc.f64 	%fd102, [%rd1+64];
	fma.rn.f64 	%fd103, %fd102, %fd62, %fd99;
	sub.f64 	%fd104, %fd101, %fd103;
	st.shared.f64 	[%r6+3888], %fd104;
	add.f64 	%fd105, %fd103, %fd101;
	st.shared.f64 	[%r6+1296], %fd105;
	ld.global.nc.f64 	%fd106, [%rd2+72];
	fma.rn.f64 	%fd107, %fd106, %fd57, 0d0000000000000000;
	ld.global.nc.f64 	%fd108, [%rd1+72];
	fma.rn.f64 	%fd109, %fd108, %fd58, 0d0000000000000000;
	ld.global.nc.f64 	%fd110, [%rd2+80];
	fma.rn.f64 	%fd111, %fd110, %fd59, %fd107;
	ld.global.nc.f64 	%fd112, [%rd1+80];
	fma.rn.f64 	%fd113, %fd112, %fd60, %fd109;
	ld.global.nc.f64 	%fd114, [%rd2+88];
	fma.rn.f64 	%fd115, %fd114, %fd63, %fd111;
	ld.global.nc.f64 	%fd116, [%rd1+88];
	fma.rn.f64 	%fd117, %fd116, %fd62, %fd113;
	sub.f64 	%fd118, %fd115, %fd117;
	st.shared.f64 	[%r6+3240], %fd118;
	add.f64 	%fd119, %fd117, %fd115;
	st.shared.f64 	[%r6+1944], %fd119;
	ld.global.nc.f64 	%fd120, [%rd2+96];
	fma.rn.f64 	%fd121, %fd120, %fd57, 0d0000000000000000;
	ld.global.nc.f64 	%fd122, [%rd1+96];
	fma.rn.f64 	%fd123, %fd122, %fd58, 0d0000000000000000;
	ld.global.nc.f64 	%fd124, [%rd2+104];
	fma.rn.f64 	%fd125, %fd124, %fd59, %fd121;
	ld.global.nc.f64 	%fd126, [%rd1+104];
	fma.rn.f64 	%fd127, %fd126, %fd60, %fd123;
	ld.global.nc.f64 	%fd128, [%rd2+112];
	fma.rn.f64 	%fd129, %fd128, %fd63, %fd125;
	ld.global.nc.f64 	%fd130, [%rd1+112];
	fma.rn.f64 	%fd131, %fd130, %fd62, %fd127;
	add.f64 	%fd132, %fd131, %fd129;
	st.shared.f64 	[%r6+2592], %fd132;
$L__BB119_4:
	bar.sync 	0;
	setp.gt.u32 	%p6, %r9, 44;
	mad.lo.s32 	%r17, %r4, 576, %r5;
	add.s32 	%r7, %r17, %r16;
	@%p6 bra 	$L__BB119_6;
	ld.shared.f64 	%fd133, [%r7];
	ld.shared.f64 	%fd134, [%r7+288];
	add.f64 	%fd135, %fd133, %fd134;
	sub.f64 	%fd136, %fd133, %fd134;
	ld.shared.f64 	%fd137, [%r7+72];
	ld.shared.f64 	%fd138, [%r7+216];
	add.f64 	%fd139, %fd137, %fd138;
	sub.f64 	%fd140, %fd137, %fd138;
	ld.shared.f64 	%fd141, [%r7+144];
	add.f64 	%fd142, %fd141, %fd141;
	sub.f64 	%fd143, %fd141, %fd141;
	mul.f64 	%fd144, %fd142, 0d3FE0000000000000;
	ld.global.nc.f64 	%fd145, [%rd2];
	fma.rn.f64 	%fd146, %fd145, %fd135, 0d0000000000000000;
	ld.global.nc.f64 	%fd147, [%rd1];
	fma.rn.f64 	%fd148, %fd147, %fd136, 0d0000000000000000;
	ld.global.nc.f64 	%fd149, [%rd2+8];
	fma.rn.f64 	%fd150, %fd149, %fd139, %fd146;
	ld.global.nc.f64 	%fd151, [%rd1+8];
	fma.rn.f64 	%fd152, %fd151, %fd140, %fd148;
	ld.global.nc.f64 	%fd153, [%rd2+16];
	fma.rn.f64 	%fd154, %fd153, %fd144, %fd150;
	ld.global.nc.f64 	%fd155, [%rd1+16];
	fma.rn.f64 	%fd156, %fd155, %fd143, %fd152;
	sub.f64 	%fd157, %fd154, %fd156;
	st.shared.f64 	[%r7+576], %fd157;
	add.f64 	%fd158, %fd156, %fd154;
	st.shared.f64 	[%r7], %fd158;
	ld.global.nc.f64 	%fd159, [%rd2+24];
	fma.rn.f64 	%fd160, %fd159, %fd135, 0d0000000000000000;
	ld.global.nc.f64 	%fd161, [%rd1+24];
	fma.rn.f64 	%fd162, %fd161, %fd136, 0d0000000000000000;
	ld.global.nc.f64 	%fd163, [%rd2+32];
	fma.rn.f64 	%fd164, %fd163, %fd139, %fd160;
	ld.global.nc.f64 	%fd165, [%rd1+32];
	fma.rn.f64 	%fd166, %fd165, %fd140, %fd162;
	ld.global.nc.f64 	%fd167, [%rd2+40];
	fma.rn.f64 	%fd168, %fd167, %fd144, %fd164;
	ld.global.nc.f64 	%fd169, [%rd1+40];
	fma.rn.f64 	%fd170, %fd169, %fd143, %fd166;
	sub.f64 	%fd171, %fd168, %fd170;
	st.shared.f64 	[%r7+504], %fd171;
	add.f64 	%fd172, %fd170, %fd168;
	st.shared.f64 	[%r7+72], %fd172;
	ld.global.nc.f64 	%fd173, [%rd2+48];
	fma.rn.f64 	%fd174, %fd173, %fd135, 0d0000000000000000;
	ld.global.nc.f64 	%fd175, [%rd1+48];
	fma.rn.f64 	%fd176, %fd175, %fd136, 0d0000000000000000;
	ld.global.nc.f64 	%fd177, [%rd2+56];
	fma.rn.f64 	%fd178, %fd177, %fd139, %fd174;
	ld.global.nc.f64 	%fd179, [%rd1+56];
	fma.rn.f64 	%fd180, %fd179, %fd140, %fd176;
	ld.global.nc.f64 	%fd181, [%rd2+64];
	fma.rn.f64 	%fd182, %fd181, %fd144, %fd178;
	ld.global.nc.f64 	%fd183, [%rd1+64];
	fma.rn.f64 	%fd184, %fd183, %fd143, %fd180;
	sub.f64 	%fd185, %fd182, %fd184;
	st.shared.f64 	[%r7+432], %fd185;
	add.f64 	%fd186, %fd184, %fd182;
	st.shared.f64 	[%r7+144], %fd186;
	ld.global.nc.f64 	%fd187, [%rd2+72];
	fma.rn.f64 	%fd188, %fd187, %fd135, 0d0000000000000000;
	ld.global.nc.f64 	%fd189, [%rd1+72];
	fma.rn.f64 	%fd190, %fd189, %fd136, 0d0000000000000000;
	ld.global.nc.f64 	%fd191, [%rd2+80];
	fma.rn.f64 	%fd192, %fd191, %fd139, %fd188;
	ld.global.nc.f64 	%fd193, [%rd1+80];
	fma.rn.f64 	%fd194, %fd193, %fd140, %fd190;
	ld.global.nc.f64 	%fd195, [%rd2+88];
	fma.rn.f64 	%fd196, %fd195, %fd144, %fd192;
	ld.global.nc.f64 	%fd197, [%rd1+88];
	fma.rn.f64 	%fd198, %fd197, %fd143, %fd194;
	sub.f64 	%fd199, %fd196, %fd198;
	st.shared.f64 	[%r7+360], %fd199;
	add.f64 	%fd200, %fd198, %fd196;
	st.shared.f64 	[%r7+216], %fd200;
	ld.global.nc.f64 	%fd201, [%rd2+96];
	fma.rn.f64 	%fd202, %fd201, %fd135, 0d0000000000000000;
	ld.global.nc.f64 	%fd203, [%rd1+96];
	fma.rn.f64 	%fd204, %fd203, %fd136, 0d0000000000000000;
	ld.global.nc.f64 	%fd205, [%rd2+104];
	fma.rn.f64 	%fd206, %fd205, %fd139, %fd202;
	ld.global.nc.f64 	%fd207, [%rd1+104];
	fma.rn.f64 	%fd208, %fd207, %fd140, %fd204;
	ld.global.nc.f64 	%fd209, [%rd2+112];
	fma.rn.f64 	%fd210, %fd209, %fd144, %fd206;
	ld.global.nc.f64 	%fd211, [%rd1+112];
	fma.rn.f64 	%fd212, %fd211, %fd143, %fd208;
	add.f64 	%fd213, %fd212, %fd210;
	st.shared.f64 	[%r7+288], %fd213;
$L__BB119_6:
	ld.param.u64 	%rd21, [_Z30massMatrixMultiplyGlobalKernelILi5ELi9ELi2EEviPKdS1_S1_S1_Pd_param_3];
	ld.param.u64 	%rd20, [_Z30massMatrixMultiplyGlobalKernelILi5ELi9ELi2EEviPKdS1_S1_S1_Pd_param_2];
	ld.param.u64 	%rd19, [_Z30massMatrixMultiplyGlobalKernelILi5ELi9ELi2EEviPKdS1_S1_S1_Pd_param_1];
	mov.u32 	%r19, %tid.x;
	setp.gt.u32 	%p7, %r19, 44;
	bar.sync 	0;
	cvt.u16.u32 	%rs9, %r19;
	mul.hi.u16 	%rs10, %rs9, 7282;
	mul.lo.s16 	%rs11, %rs10, 9;
	sub.s16 	%rs12, %rs9, %rs11;
	mov.u32 	%r20, %tid.y;
	mov.u32 	%r21, _ZZ30massMatrixMultiplyGlobalKernelILi5ELi9ELi2EEviPKdS1_S1_S1_PdE6s_tmp1;
	mad.lo.s32 	%r22, %r20, 5832, %r21;
	mul.wide.u16 	%r23, %rs10, 648;
	add.s32 	%r24, %r22, %r23;
	mul.wide.u16 	%r25, %rs12, 72;
	add.s32 	%r26, %r24, %r25;
	ld.shared.f64 	%fd214, [%r26];
	ld.shared.f64 	%fd215, [%r26+32];
	add.f64 	%fd216, %fd214, %fd215;
	sub.f64 	%fd217, %fd214, %fd215;
	ld.shared.f64 	%fd218, [%r26+8];
	ld.shared.f64 	%fd219, [%r26+24];
	add.f64 	%fd220, %fd218, %fd219;
	sub.f64 	%fd221, %fd218, %fd219;
	ld.shared.f64 	%fd222, [%r26+16];
	add.f64 	%fd223, %fd222, %fd222;
	sub.f64 	%fd224, %fd222, %fd222;
	mul.f64 	%fd225, %fd223, 0d3FE0000000000000;
	mov.u32 	%r27, %ctaid.x;
	shl.b32 	%r28, %r27, 1;
	add.s32 	%r29, %r28, %r20;
	mov.b32 	%r30, {%rs12, %rs10};
	mov.b32 	%r31, 8;
	mov.b32 	%r32, 20745;
	dp2a.lo.u32.u32 	%r33, %r30, %r32, %r31;
	mad.lo.s32 	%r34, %r29, 729, %r33;
	cvta.to.global.u64 	%rd11, %rd20;
	ld.global.nc.f64 	%fd11, [%rd11];
	fma.rn.f64 	%fd226, %fd11, %fd216, 0d0000000000000000;
	cvta.to.global.u64 	%rd12, %rd21;
	ld.global.nc.f64 	%fd12, [%rd12];
	fma.rn.f64 	%fd227, %fd12, %fd217, 0d0000000000000000;
	ld.global.nc.f64 	%fd13, [%rd11+8];
	fma.rn.f64 	%fd228, %fd13, %fd220, %fd226;
	ld.global.nc.f64 	%fd14, [%rd12+8];
	fma.rn.f64 	%fd229, %fd14, %fd221, %fd227;
	ld.global.nc.f64 	%fd15, [%rd11+16];
	fma.rn.f64 	%fd230, %fd15, %fd225, %fd228;
	ld.global.nc.f64 	%fd16, [%rd12+16];
	fma.rn.f64 	%fd231, %fd16, %fd224, %fd229;
	cvta.to.global.u64 	%rd13, %rd19;
	mul.wide.s32 	%rd14, %r34, 8;
	add.s64 	%rd15, %rd13, %rd14;
	ld.global.nc.f64 	%fd232, [%rd15];
	ld.global.nc.f64 	%fd233, [%rd15+-64];
	sub.f64 	%fd234, %fd230, %fd231;
	mul.f64 	%fd235, %fd234, %fd232;
	add.f64 	%fd236, %fd230, %fd231;
	mul.f64 	%fd438, %fd236, %fd233;
	ld.global.nc.f64 	%fd18, [%rd11+24];
	fma.rn.f64 	%fd237, %fd18, %fd216, 0d0000000000000000;
	ld.global.nc.f64 	%fd19, [%rd12+24];
	fma.rn.f64 	%fd238, %fd19, %fd217, 0d0000000000000000;
	ld.global.nc.f64 	%fd20, [%rd11+32];
	fma.rn.f64 	%fd239, %fd20, %fd220, %fd237;
	ld.global.nc.f64 	%fd21, [%rd12+32];
	fma.rn.f64 	%fd240, %fd21, %fd221, %fd238;
	ld.global.nc.f64 	%fd22, [%rd11+40];
	fma.rn.f64 	%fd241, %fd22, %fd225, %fd239;
	ld.global.nc.f64 	%fd23, [%rd12+40];
	fma.rn.f64 	%fd242, %fd23, %fd224, %fd240;
	ld.global.nc.f64 	%fd243, [%rd15+-8];
	ld.global.nc.f64 	%fd244, [%rd15+-56];
	sub.f64 	%fd245, %fd241, %fd242;
	mul.f64 	%fd246, %fd245, %fd243;
	add.f64 	%fd247, %fd241, %fd242;
	mul.f64 	%fd437, %fd247, %fd244;
	ld.global.nc.f64 	%fd25, [%rd11+48];
	fma.rn.f64 	%fd248, %fd25, %fd216, 0d0000000000000000;
	ld.global.nc.f64 	%fd26, [%rd12+48];
	fma.rn.f64 	%fd249, %fd26, %fd217, 0d0000000000000000;
	ld.global.nc.f64 	%fd27, [%rd11+56];
	fma.rn.f64 	%fd250, %fd27, %fd220, %fd248;
	ld.global.nc.f64 	%fd28, [%rd12+56];
	fma.rn.f64 	%fd251, %fd28, %fd221, %fd249;
	ld.global.nc.f64 	%fd29, [%rd11+64];
	fma.rn.f64 	%fd252, %fd29, %fd225, %fd250;
	ld.global.nc.f64 	%fd30, [%rd12+64];
	fma.rn.f64 	%fd253, %fd30, %fd224, %fd251;
	ld.global.nc.f64 	%fd254, [%rd15+-16];
	ld.global.nc.f64 	%fd255, [%rd15+-48];
	sub.f64 	%fd256, %fd252, %fd253;
	mul.f64 	%fd257, %fd256, %fd254;
	add.f64 	%fd258, %fd252, %fd253;
	mul.f64 	%fd436, %fd258, %fd255;
	ld.global.nc.f64 	%fd32, [%rd11+72];
	fma.rn.f64 	%fd259, %fd32, %fd216, 0d0000000000000000;
	ld.global.nc.f64 	%fd33, [%rd12+72];
	fma.rn.f64 	%fd260, %fd33, %fd217, 0d0000000000000000;
	ld.global.nc.f64 	%fd34, [%rd11+80];
	fma.rn.f64 	%fd261, %fd34, %fd220, %fd259;
	ld.global.nc.f64 	%fd35, [%rd12+80];
	fma.rn.f64 	%fd262, %fd35, %fd221, %fd260;
	ld.global.nc.f64 	%fd36, [%rd11+88];
	fma.rn.f64 	%fd263, %fd36, %fd225, %fd261;
	ld.global.nc.f64 	%fd37, [%rd12+88];
	fma.rn.f64 	%fd264, %fd37, %fd224, %fd262;
	ld.global.nc.f64 	%fd265, [%rd15+-24];
	ld.global.nc.f64 	%fd266, [%rd15+-40];
	sub.f64 	%fd267, %fd263, %fd264;
	mul.f64 	%fd268, %fd267, %fd265;
	add.f64 	%fd269, %fd263, %fd264;
	mul.f64 	%fd435, %fd269, %fd266;
	ld.global.nc.f64 	%fd39, [%rd11+96];
	fma.rn.f64 	%fd270, %fd39, %fd216, 0d0000000000000000;
	ld.global.nc.f64 	%fd40, [%rd12+96];
	fma.rn.f64 	%fd271, %fd40, %fd217, 0d0000000000000000;
	ld.global.nc.f64 	%fd41, [%rd11+104];
	fma.rn.f64 	%fd272, %fd41, %fd220, %fd270;
	ld.global.nc.f64 	%fd42, [%rd12+104];
	fma.rn.f64 	%fd273, %fd42, %fd221, %fd271;
	ld.global.nc.f64 	%fd43, [%rd11+112];
	fma.rn.f64 	%fd274, %fd43, %fd225, %fd272;
	ld.global.nc.f64 	%fd44, [%rd12+112];
	fma.rn.f64 	%fd275, %fd44, %fd224, %fd273;
	ld.global.nc.f64 	%fd276, [%rd15+-32];
	add.f64 	%fd277, %fd274, %fd275;
	mul.f64 	%fd434, %fd277, %fd276;
	bar.sync 	0;
	add.f64 	%fd278, %fd438, %fd235;
	sub.f64 	%fd279, %fd438, %fd235;
	add.f64 	%fd280, %fd437, %fd246;
	sub.f64 	%fd281, %fd437, %fd246;
	add.f64 	%fd282, %fd436, %fd257;
	sub.f64 	%fd283, %fd436, %fd257;
	add.f64 	%fd284, %fd435, %fd268;
	sub.f64 	%fd285, %fd435, %fd268;
	add.f64 	%fd286, %fd434, %fd434;
	sub.f64 	%fd287, %fd434, %fd434;
	mul.f64 	%fd288, %fd286, 0d3FE0000000000000;
	fma.rn.f64 	%fd289, %fd11, %fd278, 0d0000000000000000;
	fma.rn.f64 	%fd290, %fd12, %fd279, 0d0000000000000000;
	fma.rn.f64 	%fd291, %fd18, %fd280, %fd289;
	fma.rn.f64 	%fd292, %fd19, %fd281, %fd290;
	fma.rn.f64 	%fd293, %fd25, %fd282, %fd291;
	fma.rn.f64 	%fd294, %fd26, %fd283, %fd292;
	fma.rn.f64 	%fd295, %fd32, %fd284, %fd293;
	fma.rn.f64 	%fd296, %fd33, %fd285, %fd294;
	fma.rn.f64 	%fd297, %fd39, %fd288, %fd295;
	fma.rn.f64 	%fd298, %fd40, %fd287, %fd296;
	sub.f64 	%fd299, %fd297, %fd298;
	st.shared.f64 	[%r26+32], %fd299;
	add.f64 	%fd300, %fd297, %fd298;
	st.shared.f64 	[%r26], %fd300;
	fma.rn.f64 	%fd301, %fd13, %fd278, 0d0000000000000000;
	fma.rn.f64 	%fd302, %fd14, %fd279, 0d0000000000000000;
	fma.rn.f64 	%fd303, %fd20, %fd280, %fd301;
	fma.rn.f64 	%fd304, %fd21, %fd281, %fd302;
	fma.rn.f64 	%fd305, %fd27, %fd282, %fd303;
	fma.rn.f64 	%fd306, %fd28, %fd283, %fd304;
	fma.rn.f64 	%fd307, %fd34, %fd284, %fd305;
	fma.rn.f64 	%fd308, %fd35, %fd285, %fd306;
	fma.rn.f64 	%fd309, %fd41, %fd288, %fd307;
	fma.rn.f64 	%fd310, %fd42, %fd287, %fd308;
	sub.f64 	%fd311, %fd309, %fd310;
	st.shared.f64 	[%r26+24], %fd311;
	add.f64 	%fd312, %fd309, %fd310;
	st.shared.f64 	[%r26+8], %fd312;
	fma.rn.f64 	%fd313, %fd15, %fd278, 0d0000000000000000;
	fma.rn.f64 	%fd314, %fd16, %fd279, 0d0000000000000000;
	fma.rn.f64 	%fd315, %fd22, %fd280, %fd313;
	fma.rn.f64 	%fd316, %fd23, %fd281, %fd314;
	fma.rn.f64 	%fd317, %fd29, %fd282, %fd315;
	fma.rn.f64 	%fd318, %fd30, %fd283, %fd316;
	fma.rn.f64 	%fd319, %fd36, %fd284, %fd317;
	fma.rn.f64 	%fd320, %fd37, %fd285, %fd318;
	fma.rn.f64 	%fd321, %fd43, %fd288, %fd319;
	fma.rn.f64 	%fd322, %fd44, %fd287, %fd320;
	add.f64 	%fd323, %fd321, %fd322;
	st.shared.f64 	[%r26+16], %fd323;
	bar.sync 	0;
	@%p7 bra 	$L__BB119_8;
	ld.shared.f64 	%fd324, [%r7];
	ld.shared.f64 	%fd325, [%r7+576];
	add.f64 	%fd326, %fd324, %fd325;
	sub.f64 	%fd327, %fd324, %fd325;
	ld.shared.f64 	%fd328, [%r7+72];
	ld.shared.f64 	%fd329, [%r7+504];
	add.f64 	%fd330, %fd328, %fd329;
	sub.f64 	%fd331, %fd328, %fd329;
	ld.shared.f64 	%fd332, [%r7+144];
	ld.shared.f64 	%fd333, [%r7+432];
	add.f64 	%fd334, %fd332, %fd333;
	sub.f64 	%fd335, %fd332, %fd333;
	ld.shared.f64 	%fd336, [%r7+216];
	ld.shared.f64 	%fd337, [%r7+360];
	add.f64 	%fd338, %fd336, %fd337;
	sub.f64 	%fd339, %fd336, %fd337;
	ld.shared.f64 	%fd340, [%r7+288];
	add.f64 	%fd341, %fd340, %fd340;
	sub.f64 	%fd342, %fd340, %fd340;
	mul.f64 	%fd343, %fd341, 0d3FE0000000000000;
	fma.rn.f64 	%fd344, %fd11, %fd326, 0d0000000000000000;
	fma.rn.f64 	%fd345, %fd12, %fd327, 0d0000000000000000;
	fma.rn.f64 	%fd346, %fd18, %fd330, %fd344;
	fma.rn.f64 	%fd347, %fd19, %fd331, %fd345;
	fma.rn.f64 	%fd348, %fd25, %fd334, %fd346;
	fma.rn.f64 	%fd349, %fd26, %fd335, %fd347;
	fma.rn.f64 	%fd350, %fd32, %fd338, %fd348;
	fma.rn.f64 	%fd351, %fd33, %fd339, %fd349;
	fma.rn.f64 	%fd352, %fd39, %fd343, %fd350;
	fma.rn.f64 	%fd353, %fd40, %fd342, %fd351;
	sub.f64 	%fd354, %fd352, %fd353;
	st.shared.f64 	[%r7+288], %fd354;
	add.f64 	%fd355, %fd352, %fd353;
	st.shared.f64 	[%r7], %fd355;
	fma.rn.f64 	%fd356, %fd13, %fd326, 0d0000000000000000;
	fma.rn.f64 	%fd357, %fd14, %fd327, 0d0000000000000000;
	fma.rn.f64 	%fd358, %fd20, %fd330, %fd356;
	fma.rn.f64 	%fd359, %fd21, %fd331, %fd357;
	fma.rn.f64 	%fd360, %fd27, %fd334, %fd358;
	fma.rn.f64 	%fd361, %fd28, %fd335, %fd359;
	fma.rn.f64 	%fd362, %fd34, %fd338, %fd360;
	fma.rn.f64 	%fd363, %fd35, %fd339, %fd361;
	fma.rn.f64 	%fd364, %fd41, %fd343, %fd362;
	fma.rn.f64 	%fd365, %fd42, %fd342, %fd363;
	sub.f64 	%fd366, %fd364, %fd365;
	st.shared.f64 	[%r7+216], %fd366;
	add.f64 	%fd367, %fd364, %fd365;
	st.shared.f64 	[%r7+72], %fd367;
	fma.rn.f64 	%fd368, %fd15, %fd326, 0d0000000000000000;
	fma.rn.f64 	%fd369, %fd16, %fd327, 0d0000000000000000;
	fma.rn.f64 	%fd370, %fd22, %fd330, %fd368;
	fma.rn.f64 	%fd371, %fd23, %fd331, %fd369;
	fma.rn.f64 	%fd372, %fd29, %fd334, %fd370;
	fma.rn.f64 	%fd373, %fd30, %fd335, %fd371;
	fma.rn.f64 	%fd374, %fd36, %fd338, %fd372;
	fma.rn.f64 	%fd375, %fd37, %fd339, %fd373;
	fma.rn.f64 	%fd376, %fd43, %fd343, %fd374;
	fma.rn.f64 	%fd377, %fd44, %fd342, %fd375;
	add.f64 	%fd378, %fd376, %fd377;
	st.shared.f64 	[%r7+144], %fd378;
$L__BB119_8:
	mov.u32 	%r35, %tid.x;
	setp.gt.u32 	%p8, %r35, 24;
	bar.sync 	0;
	@%p8 bra 	$L__BB119_10;
	ld.shared.f64 	%fd379, [%r6];
	ld.shared.f64 	%fd380, [%r6+5184];
	add.f64 	%fd381, %fd379, %fd380;
	sub.f64 	%fd382, %fd379, %fd380;
	ld.shared.f64 	%fd383, [%r6+648];
	ld.shared.f64 	%fd384, [%r6+4536];
	add.f64 	%fd385, %fd383, %fd384;
	sub.f64 	%fd386, %fd383, %fd384;
	ld.shared.f64 	%fd387, [%r6+1296];
	ld.shared.f64 	%fd388, [%r6+3888];
	add.f64 	%fd389, %fd387, %fd388;
	sub.f64 	%fd390, %fd387, %fd388;
	ld.shared.f64 	%fd391, [%r6+1944];
	ld.shared.f64 	%fd392, [%r6+3240];
	add.f64 	%fd393, %fd391, %fd392;
	sub.f64 	%fd394, %fd391, %fd392;
	ld.shared.f64 	%fd395, [%r6+2592];
	add.f64 	%fd396, %fd395, %fd395;
	sub.f64 	%fd397, %fd395, %fd395;
	mul.f64 	%fd398, %fd396, 0d3FE0000000000000;
	fma.rn.f64 	%fd399, %fd11, %fd381, 0d0000000000000000;
	fma.rn.f64 	%fd400, %fd12, %fd382, 0d0000000000000000;
	fma.rn.f64 	%fd401, %fd18, %fd385, %fd399;
	fma.rn.f64 	%fd402, %fd19, %fd386, %fd400;
	fma.rn.f64 	%fd403, %fd25, %fd389, %fd401;
	fma.rn.f64 	%fd404, %fd26, %fd390, %fd402;
	fma.rn.f64 	%fd405, %fd32, %fd393, %fd403;
	fma.rn.f64 	%fd406, %fd33, %fd394, %fd404;
	fma.rn.f64 	%fd407, %fd39, %fd398, %fd405;
	fma.rn.f64 	%fd408, %fd40, %fd397, %fd406;
	sub.f64 	%fd434, %fd407, %fd408;
	add.f64 	%fd438, %fd407, %fd408;
	fma.rn.f64 	%fd409, %fd13, %fd381, 0d0000000000000000;
	fma.rn.f64 	%fd410, %fd14, %fd382, 0d0000000000000000;
	fma.rn.f64 	%fd411, %fd20, %fd385, %fd409;
	fma.rn.f64 	%fd412, %fd21, %fd386, %fd410;
	fma.rn.f64 	%fd413, %fd27, %fd389, %fd411;
	fma.rn.f64 	%fd414, %fd28, %fd390, %fd412;
	fma.rn.f64 	%fd415, %fd34, %fd393, %fd413;
	fma.rn.f64 	%fd416, %fd35, %fd394, %fd414;
	fma.rn.f64 	%fd417, %fd41, %fd398, %fd415;
	fma.rn.f64 	%fd418, %fd42, %fd397, %fd416;
	sub.f64 	%fd435, %fd417, %fd418;
	add.f64 	%fd437, %fd417, %fd418;
	fma.rn.f64 	%fd419, %fd15, %fd381, 0d0000000000000000;
	fma.rn.f64 	%fd420, %fd16, %fd382, 0d0000000000000000;
	fma.rn.f64 	%fd421, %fd22, %fd385, %fd419;
	fma.rn.f64 	%fd422, %fd23, %fd386, %fd420;
	fma.rn.f64 	%fd423, %fd29, %fd389, %fd421;
	fma.rn.f64 	%fd424, %fd30, %fd390, %fd422;
	fma.rn.f64 	%fd425, %fd36, %fd393, %fd423;
	fma.rn.f64 	%fd426, %fd37, %fd394, %fd424;
	fma.rn.f64 	%fd427, %fd43, %fd398, %fd425;
	fma.rn.f64 	%fd428, %fd44, %fd397, %fd426;
	add.f64 	%fd436, %fd427, %fd428;
$L__BB119_10:
	bar.sync 	0;
	@%p4 bra 	$L__BB119_12;
	ld.param.u64 	%rd22, [_Z30massMatrixMultiplyGlobalKernelILi5ELi9ELi2EEviPKdS1_S1_S1_Pd_param_5];
	mov.u32 	%r36, %ctaid.x;
	shl.b32 	%r37, %r36, 1;
	mov.u32 	%r38, %tid.y;
	add.s32 	%r39, %r37, %r38;
	mov.u32 	%r40, %tid.x;
	mad.lo.s32 	%r41, %r39, 125, %r40;
	cvta.to.global.u64 	%rd16, %rd22;
	mul.wide.s32 	%rd17, %r41, 8;
	add.s64 	%rd18, %rd16, %rd17;
	st.global.f64 	[%rd18], %fd438;
	st.global.f64 	[%rd18+200], %fd437;
	st.global.f64 	[%rd18+400], %fd436;
	st.global.f64 	[%rd18+600], %fd435;
	st.global.f64 	[%rd18+800], %fd434;
$L__BB119_12:
	ret;

}
	// .globl	_Z40massMatrixMultiplyMonolithicGlobalKernelILi5ELi9ELi2EEviPKdS1_S1_S1_Pd
.visible .entry _Z40massMatrixMultiplyMonolithicGlobalKernelILi5ELi9ELi2EEviPKdS1_S1_S1_Pd(
	.param .u32 _Z40massMatrixMultiplyMonolithicGlobalKernelILi5ELi9ELi2EEviPKdS1_S1_S1_Pd_param_0,
	.param .u64 .ptr .align 1 _Z40massMatrixMultiplyMonolithicGlobalKernelILi5ELi9ELi2EEviPKdS1_S1_S1_Pd_param_1,
	.param .u64 .ptr .align 1 _Z40massMatrixMultiplyMonolithicGlobalKernelILi5ELi9ELi2EEviPKdS1_S1_S1_Pd_param_2,
	.param .u64 .ptr .align 1 _Z40massMatrixMultiplyMonolithicGlobalKernelILi5ELi9ELi2EEviPKdS1_S1_S1_Pd_param_3,
	.param .u64 .ptr .align 1 _Z40massMatrixMultiplyMonolithicGlobalKernelILi5ELi9ELi2EEviPKdS1_S1_S1_Pd_param_4,
	.param .u64 .ptr .align 1 _Z40massMatrixMultiplyMonolithicGlobalKernelILi5ELi9ELi2EEviPKdS1_S1_S1_Pd_param_5
)
{
	.reg .pred 	%p<18>;
	.reg .b16 	%rs<11>;
	.reg .b32 	%r<49>;
	.reg .b64 	%rd<16>;
	.reg .b64 	%fd<505>;
	// demoted variable
	.shared .align 8 .b8 _ZZ40massMatrixMultiplyMonolithicGlobalKernelILi5ELi9ELi2EEviPKdS1_S1_S1_PdE6s_tmp1[11664];
	ld.param.u32 	%r12, [_Z40massMatrixMultiplyMonolithicGlobalKernelILi5ELi9ELi2EEviPKdS1_S1_S1_Pd_param_0];
	ld.param.u64 	%rd3, [_Z40massMatrixMultiplyMonolithicGlobalKernelILi5ELi9ELi2EEviPKdS1_S1_S1_Pd_param_1];
	ld.param.u64 	%rd6, [_Z40massMatrixMultiplyMonolithicGlobalKernelILi5ELi9ELi2EEviPKdS1_S1_S1_Pd_param_2];
	ld.param.u64 	%rd4, [_Z40massMatrixMultiplyMonolithicGlobalKernelILi5ELi9ELi2EEviPKdS1_S1_S1_Pd_param_4];
	cvta.to.global.u64 	%rd1, %rd6;
	mov.u32 	%r1, %tid.x;
	mov.u32 	%r2, %tid.y;
	mov.u32 	%r13, %ctaid.x;
	shl.b32 	%r14, %r13, 1;
	add.s32 	%r3, %r14, %r2;
	cvt.u16.u32 	%rs1, %r1;
	mul.hi.u16 	%rs3, %rs1, 13108;
	mul.lo.s16 	%rs4, %rs3, 5;
	sub.s16 	%rs2, %rs1, %rs4;
	setp.ge.s32 	%p1, %r3, %r12;
	@%p1 bra 	$L__BB120_2;
	cvta.to.global.u64 	%rd7, %rd4;
	mad.lo.s32 	%r15, %r3, 125, %r1;
	mul.wide.s32 	%rd8, %r15, 8;
	add.s64 	%rd9, %rd7, %rd8;
	ld.global.nc.f64 	%fd490, [%rd9];
	ld.global.nc.f64 	%fd489, [%rd9+200];
	ld.global.nc.f64 	%fd488, [%rd9+400];
	ld.global.nc.f64 	%fd487, [%rd9+600];
	ld.global.nc.f64 	%fd486, [%rd9+800];
$L__BB120_2:
	bar.sync 	0;
	setp.gt.u32 	%p2, %r1, 24;
	mov.u32 	%r16, _ZZ40massMatrixMultiplyMonolithicGlobalKernelILi5ELi9ELi2EEviPKdS1_S1_S1_PdE6s_tmp1;
	mad.lo.s32 	%r4, %r2, 5832, %r16;
	mul.lo.s16 	%rs6, %rs1, 205;
	shr.u16 	%rs7, %rs6, 10;
	cvt.u32.u16 	%r5, %rs7;
	mul.wide.u16 	%r17, %rs7, 72;
	add.s32 	%r6, %r4, %r17;
	mul.wide.u16 	%r18, %rs2, 8;
	add.s32 	%r7, %r6, %r18;
	@%p2 bra 	$L__BB120_4;
	ld.global.nc.f64 	%fd107, [%rd1];
	fma.rn.f64 	%fd108, %fd107, %fd490, 0d0000000000000000;
	ld.global.nc.f64 	%fd109, [%rd1+8];
	fma.rn.f64 	%fd110, %fd109, %fd489, %fd108;
	ld.global.nc.f64 	%fd111, [%rd1+16];
	fma.rn.f64 	%fd112, %fd111, %fd488, %fd110;
	ld.global.nc.f64 	%fd113, [%rd1+24];
	fma.rn.f64 	%fd114, %fd113, %fd487, %fd112;
	ld.global.nc.f64 	%fd115, [%rd1+32];
	fma.rn.f64 	%fd116, %fd115, %fd486, %fd114;
	st.shared.f64 	[%r7], %fd116;
	ld.global.nc.f64 	%fd117, [%rd1+40];
	fma.rn.f64 	%fd118, %fd117, %fd490, 0d0000000000000000;
	ld.global.nc.f64 	%fd119, [%rd1+48];
	fma.rn.f64 	%fd120, %fd119, %fd489, %fd118;
	ld.global.nc.f64 	%fd121, [%rd1+56];
	fma.rn.f64 	%fd122, %fd121, %fd488, %fd120;
	ld.global.nc.f64 	%fd123, [%rd1+64];
	fma.rn.f64 	%fd124, %fd123, %fd487, %fd122;
	ld.global.nc.f64 	%fd125, [%rd1+72];
	fma.rn.f64 	%fd126, %fd125, %fd486, %fd124;
	st.shared.f64 	[%r7+648], %fd126;
	ld.global.nc.f64 	%fd127, [%rd1+80];
	fma.rn.f64 	%fd128, %fd127, %fd490, 0d0000000000000000;
	ld.global.nc.f64 	%fd129, [%rd1+88];
	fma.rn.f64 	%fd130, %fd129, %fd489, %fd128;
	ld.global.nc.f64 	%fd131, [%rd1+96];
	fma.rn.f64 	%fd132, %fd131, %fd488, %fd130;
	ld.global.nc.f64 	%fd133, [%rd1+104];
	fma.rn.f64 	%fd134, %fd133, %fd487, %fd132;
	ld.global.nc.f64 	%fd135, [%rd1+112];
	fma.rn.f64 	%fd136, %fd135, %fd486, %fd134;
	st.shared.f64 	[%r7+1296], %fd136;
	ld.global.nc.f64 	%fd137, [%rd1+120];
	fma.rn.f64 	%fd138, %fd137, %fd490, 0d0000000000000000;
	ld.global.nc.f64 	%fd139, [%rd1+128];
	fma.rn.f64 	%fd140, %fd139, %fd489, %fd138;
	ld.global.nc.f64 	%fd141, [%rd1+136];
	fma.rn.f64 	%fd142, %fd141, %fd488, %fd140;
	ld.global.nc.f64 	%fd143, [%rd1+144];
	fma.rn.f64 	%fd144, %fd143, %fd487, %fd142;
	ld.global.nc.f64 	%fd145, [%rd1+152];
	fma.rn.f64 	%fd146, %fd145, %fd486, %fd144;
	st.shared.f64 	[%r7+1944], %fd146;
	ld.global.nc.f64 	%fd147, [%rd1+160];
	fma.rn.f64 	%fd148, %fd147, %fd490, 0d0000000000000000;
	ld.global.nc.f64 	%fd149, [%rd1+168];
	fma.rn.f64 	%fd150, %fd149, %fd489, %fd148;
	ld.global.nc.f64 	%fd151, [%rd1+176];
	fma.rn.f64 	%fd152, %fd151, %fd488, %fd150;
	ld.global.nc.f64 	%fd153, [%rd1+184];
	fma.rn.f64 	%fd154, %fd153, %fd487, %fd152;
	ld.global.nc.f64 	%fd155, [%rd1+192];
	fma.rn.f64 	%fd156, %fd155, %fd486, %fd154;
	st.shared.f64 	[%r7+2592], %fd156;
	ld.global.nc.f64 	%fd157, [%rd1+200];
	fma.rn.f64 	%fd158, %fd157, %fd490, 0d0000000000000000;
	ld.global.nc.f64 	%fd159, [%rd1+208];
	fma.rn.f64 	%fd160, %fd159, %fd489, %fd158;
	ld.global.nc.f64 	%fd161, [%rd1+216];
	fma.rn.f64 	%fd162, %fd161, %fd488, %fd160;
	ld.global.nc.f64 	%fd163, [%rd1+224];
	fma.rn.f64 	%fd164, %fd163, %fd487, %fd162;
	ld.global.nc.f64 	%fd165, [%rd1+232];
	fma.rn.f64 	%fd166, %fd165, %fd486, %fd164;
	st.shared.f64 	[%r7+3240], %fd166;
	ld.global.nc.f64 	%fd167, [%rd1+240];
	fma.rn.f64 	%fd168, %fd167, %fd490, 0d0000000000000000;
	ld.global.nc.f64 	%fd169, [%rd1+248];
	fma.rn.f64 	%fd170, %fd169, %fd489, %fd168;
	ld.global.nc.f64 	%fd171, [%rd1+256];
	fma.rn.f64 	%fd172, %fd171, %fd488, %fd170;
	ld.global.nc.f64 	%fd173, [%rd1+264];
	fma.rn.f64 	%fd174, %fd173, %fd487, %fd172;
	ld.global.nc.f64 	%fd175, [%rd1+272];
	fma.rn.f64 	%fd176, %fd175, %fd486, %fd174;
	st.shared.f64 	[%r7+3888], %fd176;
	ld.global.nc.f64 	%fd177, [%rd1+280];
	fma.rn.f64 	%fd178, %fd177, %fd490, 0d0000000000000000;
	ld.global.nc.f64 	%fd179, [%rd1+288];
	fma.rn.f64 	%fd180, %fd179, %fd489, %fd178;
	ld.global.nc.f64 	%fd181, [%rd1+296];
	fma.rn.f64 	%fd182, %fd181, %fd488, %fd180;
	ld.global.nc.f64 	%fd183, [%rd1+304];
	fma.rn.f64 	%fd184, %fd183, %fd487, %fd182;
	ld.global.nc.f64 	%fd185, [%rd1+312];
	fma.rn.f64 	%fd186, %fd185, %fd486, %fd184;
	st.shared.f64 	[%r7+4536], %fd186;
	ld.global.nc.f64 	%fd187, [%rd1+320];
	fma.rn.f64 	%fd188, %fd187, %fd490, 0d0000000000000000;
	ld.global.nc.f64 	%fd189, [%rd1+328];
	fma.rn.f64 	%fd190, %fd189, %fd489, %fd188;
	ld.global.nc.f64 	%fd191, [%rd1+336];
	fma.rn.f64 	%fd192, %fd191, %fd488, %fd190;
	ld.global.nc.f64 	%fd193, [%rd1+344];
	fma.rn.f64 	%fd194, %fd193, %fd487, %fd192;
	ld.global.nc.f64 	%fd195, [%rd1+352];
	fma.rn.f64 	%fd196, %fd195, %fd486, %fd194;
	st.shared.f64 	[%r7+5184], %fd196;
$L__BB120_4:
	bar.sync 	0;
	setp.gt.u32 	%p3, %r1, 44;
	mad.lo.s32 	%r19, %r5, 576, %r6;
	add.s32 	%r8, %r19, %r18;
	@%p3 bra 	$L__BB120_6;
	ld.shared.f64 	%fd197, [%r8];
	ld.shared.f64 	%fd198, [%r8+72];
	ld.shared.f64 	%fd199, [%r8+144];
	ld.shared.f64 	%fd200, [%r8+216];
	ld.shared.f64 	%fd201, [%r8+288];
	ld.global.nc.f64 	%fd202, [%rd1];
	fma.rn.f64 	%fd203, %fd202, %fd197, 0d0000000000000000;
	ld.global.nc.f64 	%fd204, [%rd1+8];
	fma.rn.f64 	%fd205, %fd204, %fd198, %fd203;
	ld.global.nc.f64 	%fd206, [%rd1+16];
	fma.rn.f64 	%fd207, %fd206, %fd199, %fd205;
	ld.global.nc.f64 	%fd208, [%rd1+24];
	fma.rn.f64 	%fd209, %fd208, %fd200, %fd207;
	ld.global.nc.f64 	%fd210, [%rd1+32];
	fma.rn.f64 	%fd211, %fd210, %fd201, %fd209;
	st.shared.f64 	[%r8], %fd211;
	ld.global.nc.f64 	%fd212, [%rd1+40];
	fma.rn.f64 	%fd213, %fd212, %fd197, 0d0000000000000000;
	ld.global.nc.f64 	%fd214, [%rd1+48];
	fma.rn.f64 	%fd215, %fd214, %fd198, %fd213;
	ld.global.nc.f64 	%fd216, [%rd1+56];
	fma.rn.f64 	%fd217, %fd216, %fd199, %fd215;
	ld.global.nc.f64 	%fd218, [%rd1+64];
	fma.rn.f64 	%fd219, %fd218, %fd200, %fd217;
	ld.global.nc.f64 	%fd220, [%rd1+72];
	fma.rn.f64 	%fd221, %fd220, %fd201, %fd219;
	st.shared.f64 	[%r8+72], %fd221;
	ld.global.nc.f64 	%fd222, [%rd1+80];
	fma.rn.f64 	%fd223, %fd222, %fd197, 0d0000000000000000;
	ld.global.nc.f64 	%fd224, [%rd1+88];
	fma.rn.f64 	%fd225, %fd224, %fd198, %fd223;
	ld.global.nc.f64 	%fd226, [%rd1+96];
	fma.rn.f64 	%fd227, %fd226, %fd199, %fd225;
	ld.global.nc.f64 	%fd228, [%rd1+104];
	fma.rn.f64 	%fd229, %fd228, %fd200, %fd227;
	ld.global.nc.f64 	%fd230, [%rd1+112];
	fma.rn.f64 	%fd231, %fd230, %fd201, %fd229;
	st.shared.f64 	[%r8+144], %fd231;
	ld.global.nc.f64 	%fd232, [%rd1+120];
	fma.rn.f64 	%fd233, %fd232, %fd197, 0d0000000000000000;
	ld.global.nc.f64 	%fd234, [%rd1+128];
	fma.rn.f64 	%fd235, %fd234, %fd198, %fd233;
	ld.global.nc.f64 	%fd236, [%rd1+136];
	fma.rn.f64 	%fd237, %fd236, %fd199, %fd235;
	ld.global.nc.f64 	%fd238, [%rd1+144];
	fma.rn.f64 	%fd239, %fd238, %fd200, %fd237;
	ld.global.nc.f64 	%fd240, [%rd1+152];
	fma.rn.f64 	%fd241, %fd240, %fd201, %fd239;
	st.shared.f64 	[%r8+216], %fd241;
	ld.global.nc.f64 	%fd242, [%rd1+160];
	fma.rn.f64 	%fd243, %fd242, %fd197, 0d0000000000000000;
	ld.global.nc.f64 	%fd244, [%rd1+168];
	fma.rn.f64 	%fd245, %fd244, %fd198, %fd243;
	ld.global.nc.f64 	%fd246, [%rd1+176];
	fma.rn.f64 	%fd247, %fd246, %fd199, %fd245;
	ld.global.nc.f64 	%fd248, [%rd1+184];
	fma.rn.f64 	%fd249, %fd248, %fd200, %fd247;
	ld.global.nc.f64 	%fd250, [%rd1+192];
	fma.rn.f64 	%fd251, %fd250, %fd201, %fd249;
	st.shared.f64 	[%r8+288], %fd251;
	ld.global.nc.f64 	%fd252, [%rd1+200];
	fma.rn.f64 	%fd253, %fd252, %fd197, 0d0000000000000000;
	ld.global.nc.f64 	%fd254, [%rd1+208];
	fma.rn.f64 	%fd255, %fd254, %fd198, %fd253;
	ld.global.nc.f64 	%fd256, [%rd1+216];
	fma.rn.f64 	%fd257, %fd256, %fd199, %fd255;
	ld.global.nc.f64 	%fd258, [%rd1+224];
	fma.rn.f64 	%fd259, %fd258, %fd200, %fd257;
	ld.global.nc.f64 	%fd260, [%rd1+232];
	fma.rn.f64 	%fd261, %fd260, %fd201, %fd259;
	st.shared.f64 	[%r8+360], %fd261;
	ld.global.nc.f64 	%fd262, [%rd1+240];
	fma.rn.f64 	%fd263, %fd262, %fd197, 0d0000000000000000;
	ld.global.nc.f64 	%fd264, [%rd1+248];
	fma.rn.f64 	%fd265, %fd264, %fd198, %fd263;
	ld.global.nc.f64 	%fd266, [%rd1+256];
	fma.rn.f64 	%fd267, %fd266, %fd199, %fd265;
	ld.global.nc.f64 	%fd268, [%rd1+264];
	fma.rn.f64 	%fd269, %fd268, %fd200, %fd267;
	ld.global.nc.f64 	%fd270, [%rd1+272];
	fma.rn.f64 	%fd271, %fd270, %fd201, %fd269;
	st.shared.f64 	[%r8+432], %fd271;
	ld.global.nc.f64 	%fd272, [%rd1+280];
	fma.rn.f64 	%fd273, %fd272, %fd197, 0d0000000000000000;
	ld.global.nc.f64 	%fd274, [%rd1+288];
	fma.rn.f64 	%fd275, %fd274, %fd198, %fd273;
	ld.global.nc.f64 	%fd276, [%rd1+296];
	fma.rn.f64 	%fd277, %fd276, %fd199, %fd275;
	ld.global.nc.f64 	%fd278, [%rd1+304];
	fma.rn.f64 	%fd279, %fd278, %fd200, %fd277;
	ld.global.nc.f64 	%fd280, [%rd1+312];
	fma.rn.f64 	%fd281, %fd280, %fd201, %fd279;
	st.shared.f64 	[%r8+504], %fd281;
	ld.global.nc.f64 	%fd282, [%rd1+320];
	fma.rn.f64 	%fd283, %fd282, %fd197, 0d0000000000000000;
	ld.global.nc.f64 	%fd284, [%rd1+328];
	fma.rn.f64 	%fd285, %fd284, %fd198, %fd283;
	ld.global.nc.f64 	%fd286, [%rd1+336];
	fma.rn.f64 	%fd287, %fd286, %fd199, %fd285;
	ld.global.nc.f64 	%fd288, [%rd1+344];
	fma.rn.f64 	%fd289, %fd288, %fd200, %fd287;
	ld.global.nc.f64 	%fd290, [%rd1+352];
	fma.rn.f64 	%fd291, %fd290, %fd201, %fd289;
	st.shared.f64 	[%r8+576], %fd291;
$L__BB120_6:
	ld.param.u32 	%r39, [_Z40massMatrixMultiplyMonolithicGlobalKernelILi5ELi9ELi2EEviPKdS1_S1_S1_Pd_param_0];
	setp.ge.s32 	%p4, %r3, %r39;
	bar.sync 	0;
	mul.hi.u16 	%rs8, %rs1, 7282;
	mul.lo.s16 	%rs9, %rs8, 9;
	sub.s16 	%rs10, %rs1, %rs9;
	mul.wide.u16 	%r21, %rs8, 648;
	add.s32 	%r22, %r4, %r21;
	mul.wide.u16 	%r23, %rs10, 72;
	add.s32 	%r9, %r22, %r23;
	ld.shared.f64 	%fd11, [%r9];
	ld.shared.f64 	%fd12, [%r9+8];
	ld.shared.f64 	%fd13, [%r9+16];
	ld.shared.f64 	%fd14, [%r9+24];
	ld.shared.f64 	%fd15, [%r9+32];
	mul.lo.s32 	%r24, %r3, 729;
	mad.lo.s32 	%r25, %r1, 9, %r24;
	ld.global.nc.f64 	%fd16, [%rd1];
	fma.rn.f64 	%fd293, %fd16, %fd11, 0d0000000000000000;
	ld.global.nc.f64 	%fd17, [%rd1+8];
	fma.rn.f64 	%fd294, %fd17, %fd12, %fd293;
	ld.global.nc.f64 	%fd18, [%rd1+16];
	fma.rn.f64 	%fd295, %fd18, %fd13, %fd294;
	ld.global.nc.f64 	%fd19, [%rd1+24];
	fma.rn.f64 	%fd296, %fd19, %fd14, %fd295;
	ld.global.nc.f64 	%fd20, [%rd1+32];
	fma.rn.f64 	%fd21, %fd20, %fd15, %fd296;
	cvta.to.global.u64 	%rd10, %rd3;
	mul.wide.s32 	%rd11, %r25, 8;
	add.s64 	%rd2, %rd10, %rd11;
	mov.f64 	%fd491, 0d0000000000000000;
	@%p4 bra 	$L__BB120_8;
	ld.global.nc.f64 	%fd491, [%rd2];
$L__BB120_8:
	ld.param.u32 	%r40, [_Z40massMatrixMultiplyMonolithicGlobalKernelILi5ELi9ELi2EEviPKdS1_S1_S1_Pd_param_0];
	setp.ge.s32 	%p5, %r3, %r40;
	mul.f64 	%fd504, %fd21, %fd491;
	ld.global.nc.f64 	%fd25, [%rd1+40];
	fma.rn.f64 	%fd298, %fd25, %fd11, 0d0000000000000000;
	ld.global.nc.f64 	%fd26, [%rd1+48];
	fma.rn.f64 	%fd299, %fd26, %fd12, %fd298;
	ld.global.nc.f64 	%fd27, [%rd1+56];
	fma.rn.f64 	%fd300, %fd27, %fd13, %fd299;
	ld.global.nc.f64 	%fd28, [%rd1+64];
	fma.rn.f64 	%fd301, %fd28, %fd14, %fd300;
	ld.global.nc.f64 	%fd29, [%rd1+72];
	fma.rn.f64 	%fd30, %fd29, %fd15, %fd301;
	mov.f64 	%fd492, 0d0000000000000000;
	@%p5 bra 	$L__BB120_10;
	ld.global.nc.f64 	%fd492, [%rd2+8];
$L__BB120_10:
	ld.param.u32 	%r41, [_Z40massMatrixMultiplyMonolithicGlobalKernelILi5ELi9ELi2EEviPKdS1_S1_S1_Pd_param_0];
	setp.ge.s32 	%p6, %r3, %r41;
	mul.f64 	%fd503, %fd30, %fd492;
	ld.global.nc.f64 	%fd34, [%rd1+80];
	fma.rn.f64 	%fd303, %fd34, %fd11, 0d0000000000000000;
	ld.global.nc.f64 	%fd35, [%rd1+88];
	fma.rn.f64 	%fd304, %fd35, %fd12, %fd303;
	ld.global.nc.f64 	%fd36, [%rd1+96];
	fma.rn.f64 	%fd305, %fd36, %fd13, %fd304;
	ld.global.nc.f64 	%fd37, [%rd1+104];
	fma.rn.f64 	%fd306, %fd37, %fd14, %fd305;
	ld.global.nc.f64 	%fd38, [%rd1+112];
	fma.rn.f64 	%fd39, %fd38, %fd15, %fd306;
	mov.f64 	%fd493, 0d0000000000000000;
	@%p6 bra 	$L__BB120_12;
	ld.global.nc.f64 	%fd493, [%rd2+16];
$L__BB120_12:
	ld.param.u32 	%r42, [_Z40massMatrixMultiplyMonolithicGlobalKernelILi5ELi9ELi2EEviPKdS1_S1_S1_Pd_param_0];
	setp.ge.s32 	%p7, %r3, %r42;
	mul.f64 	%fd502, %fd39, %fd493;
	ld.global.nc.f64 	%fd43, [%rd1+120];
	fma.rn.f64 	%fd308, %fd43, %fd11, 0d0000000000000000;
	ld.global.nc.f64 	%fd44, [%rd1+128];
	fma.rn.f64 	%fd309, %fd44, %fd12, %fd308;
	ld.global.nc.f64 	%fd45, [%rd1+136];
	fma.rn.f64 	%fd310, %fd45, %fd13, %fd309;
	ld.global.nc.f64 	%fd46, [%rd1+144];
	fma.rn.f64 	%fd311, %fd46, %fd14, %fd310;
	ld.global.nc.f64 	%fd47, [%rd1+152];
	fma.rn.f64 	%fd48, %fd47, %fd15, %fd311;
	mov.f64 	%fd494, 0d0000000000000000;
	@%p7 bra 	$L__BB120_14;
	ld.global.nc.f64 	%fd494, [%rd2+24];
$L__BB120_14:
	ld.param.u32 	%r43, [_Z40massMatrixMultiplyMonolithicGlobalKernelILi5ELi9ELi2EEviPKdS1_S1_S1_Pd_param_0];
	setp.ge.s32 	%p8, %r3, %r43;
	mul.f64 	%fd501, %fd48, %fd494;
	ld.global.nc.f64 	%fd52, [%rd1+160];
	fma.rn.f64 	%fd313, %fd52, %fd11, 0d0000000000000000;
	ld.global.nc.f64 	%fd53, [%rd1+168];
	fma.rn.f64 	%fd314, %fd53, %fd12, %fd313;
	ld.global.nc.f64 	%fd54, [%rd1+176];
	fma.rn.f64 	%fd315, %fd54, %fd13, %fd314;
	ld.global.nc.f64 	%fd55, [%rd1+184];
	fma.rn.f64 	%fd316, %fd55, %fd14, %fd315;
	ld.global.nc.f64 	%fd56, [%rd1+192];
	fma.rn.f64 	%fd57, %fd56, %fd15, %fd316;
	mov.f64 	%fd495, 0d0000000000000000;
	@%p8 bra 	$L__BB120_16;
	ld.global.nc.f64 	%fd495, [%rd2+32];
$L__BB120_16:
	ld.param.u32 	%r44, [_Z40massMatrixMultiplyMonolithicGlobalKernelILi5ELi9ELi2EEviPKdS1_S1_S1_Pd_param_0];
	setp.ge.s32 	%p9, %r3, %r44;
	mul.f64 	%fd500, %fd57, %fd495;
	ld.global.nc.f64 	%fd61, [%rd1+200];
	fma.rn.f64 	%fd318, %fd61, %fd11, 0d0000000000000000;
	ld.global.nc.f64 	%fd62, [%rd1+208];
	fma.rn.f64 	%fd319, %fd62, %fd12, %fd318;
	ld.global.nc.f64 	%fd63, [%rd1+216];
	fma.rn.f64 	%fd320, %fd63, %fd13, %fd319;
	ld.global.nc.f64 	%fd64, [%rd1+224];
	fma.rn.f64 	%fd321, %fd64, %fd14, %fd320;
	ld.global.nc.f64 	%fd65, [%rd1+232];
	fma.rn.f64 	%fd66, %fd65, %fd15, %fd321;
	mov.f64 	%fd496, 0d0000000000000000;
	@%p9 bra 	$L__BB120_18;
	ld.global.nc.f64 	%fd496, [%rd2+40];
$L__BB120_18:
	ld.param.u32 	%r45, [_Z40massMatrixMultiplyMonolithicGlobalKernelILi5ELi9ELi2EEviPKdS1_S1_S1_Pd_param_0];
	setp.ge.s32 	%p10, %r3, %r45;
	mul.f64 	%fd69, %fd66, %fd496;
	ld.global.nc.f64 	%fd70, [%rd1+240];
	fma.rn.f64 	%fd323, %fd70, %fd11, 0d0000000000000000;
	ld.global.nc.f64 	%fd71, [%rd1+248];
	fma.rn.f64 	%fd324, %fd71, %fd12, %fd323;
	ld.global.nc.f64 	%fd72, [%rd1+256];
	fma.rn.f64 	%fd325, %fd72, %fd13, %fd324;
	ld.global.nc.f64 	%fd73, [%rd1+264];
	fma.rn.f64 	%fd326, %fd73, %fd14, %fd325;
	ld.global.nc.f64 	%fd74, [%rd1+272];
	fma.rn.f64 	%fd75, %fd74, %fd15, %fd326;
	mov.f64 	%fd497, 0d0000000000000000;
	@%p10 bra 	$L__BB120_20;
	ld.global.nc.f64 	%fd497, [%rd2+48];
$L__BB120_20:
	ld.param.u32 	%r46, [_Z40massMatrixMultiplyMonolithicGlobalKernelILi5ELi9ELi2EEviPKdS1_S1_S1_Pd_param_0];
	mov.u32 	%r26, %ctaid.x;
	shl.b32 	%r27, %r26, 1;
	mov.u32 	%r28, %tid.y;
	add.s32 	%r29, %r27, %r28;
	setp.ge.s32 	%p11, %r29, %r46;
	mul.f64 	%fd78, %fd75, %fd497;
	ld.global.nc.f64 	%fd79, [%rd1+280];
	fma.rn.f64 	%fd328, %fd79, %fd11, 0d0000000000000000;
	ld.global.nc.f64 	%fd80, [%rd1+288];
	fma.rn.f64 	%fd329, %fd80, %fd12, %fd328;
	ld.global.nc.f64 	%fd81, [%rd1+296];
	fma.rn.f64 	%fd330, %fd81, %fd13, %fd329;
	ld.global.nc.f64 	%fd82, [%rd1+304];
	fma.rn.f64 	%fd331, %fd82, %fd14, %fd330;
	ld.global.nc.f64 	%fd83, [%rd1+312];
	fma.rn.f64 	%fd84, %fd83, %fd15, %fd331;
	mov.f64 	%fd498, 0d0000000000000000;
	@%p11 bra 	$L__BB120_22;
	ld.global.nc.f64 	%fd498, [%rd2+56];
$L__BB120_22:
	ld.param.u32 	%r47, [_Z40massMatrixMultiplyMonolithicGlobalKernelILi5ELi9ELi2EEviPKdS1_S1_S1_Pd_param_0];
	mov.u32 	%r30, %ctaid.x;
	shl.b32 	%r31, %r30, 1;
	mov.u32 	%r32, %tid.y;
	add.s32 	%r33, %r31, %r32;
	setp.ge.s32 	%p12, %r33, %r47;
	mul.f64 	%fd87, %fd84, %fd498;
	ld.global.nc.f64 	%fd88, [%rd1+320];
	fma.rn.f64 	%fd333, %fd88, %fd11, 0d0000000000000000;
	ld.global.nc.f64 	%fd89, [%rd1+328];
	fma.rn.f64 	%fd334, %fd89, %fd12, %fd333;
	ld.global.nc.f64 	%fd90, [%rd1+336];
	fma.rn.f64 	%fd335, %fd90, %fd13, %fd334;
	ld.global.nc.f64 	%fd91, [%rd1+344];
	fma.rn.f64 	%fd336, %fd91, %fd14, %fd335;
	ld.global.nc.f64 	%fd92, [%rd1+352];
	fma.rn.f64 	%fd93, %fd92, %fd15, %fd336;
	mov.f64 	%fd499, 0d0000000000000000;
	@%p12 bra 	$L__BB120_24;
	ld.global.nc.f64 	%fd499, [%rd2+64];
$L__BB120_24:
	mov.u32 	%r34, %tid.x;
	setp.gt.u32 	%p13, %r34, 44;
	mul.f64 	%fd337, %fd93, %fd499;
	fma.rn.f64 	%fd338, %fd16, %fd504, 0d0000000000000000;
	fma.rn.f64 	%fd339, %fd25, %fd503, %fd338;
	fma.rn.f64 	%fd340, %fd34, %fd502, %fd339;
	fma.rn.f64 	%fd341, %fd43, %fd501, %fd340;
	fma.rn.f64 	%fd342, %fd52, %fd500, %fd341;
	fma.rn.f64 	%fd343, %fd61, %fd69, %fd342;
	fma.rn.f64 	%fd344, %fd70, %fd78, %fd343;
	fma.rn.f64 	%fd345, %fd79, %fd87, %fd344;
	fma.rn.f64 	%fd346, %fd88, %fd337, %fd345;
	st.shared.f64 	[%r9], %fd346;
	fma.rn.f64 	%fd347, %fd17, %fd504, 0d0000000000000000;
	fma.rn.f64 	%fd348, %fd26, %fd503, %fd347;
	fma.rn.f64 	%fd349, %fd35, %fd502, %fd348;
	fma.rn.f64 	%fd350, %fd44, %fd501, %fd349;
	fma.rn.f64 	%fd351, %fd53, %fd500, %fd350;
	fma.rn.f64 	%fd352, %fd62, %fd69, %fd351;
	fma.rn.f64 	%fd353, %fd71, %fd78, %fd352;
	fma.rn.f64 	%fd354, %fd80, %fd87, %fd353;
	fma.rn.f64 	%fd355, %fd89, %fd337, %fd354;
	st.shared.f64 	[%r9+8], %fd355;
	fma.rn.f64 	%fd356, %fd18, %fd504, 0d0000000000000000;
	fma.rn.f64 	%fd357, %fd27, %fd503, %fd356;
	fma.rn.f64 	%fd358, %fd36, %fd502, %fd357;
	fma.rn.f64 	%fd359, %fd45, %fd501, %fd358;
	fma.rn.f64 	%fd360, %fd54, %fd500, %fd359;
	fma.rn.f64 	%fd361, %fd63, %fd69, %fd360;
	fma.rn.f64 	%fd362, %fd72, %fd78, %fd361;
	fma.rn.f64 	%fd363, %fd81, %fd87, %fd362;
	fma.rn.f64 	%fd364, %fd90, %fd337, %fd363;
	st.shared.f64 	[%r9+16], %fd364;
	fma.rn.f64 	%fd365, %fd19, %fd504, 0d0000000000000000;
	fma.rn.f64 	%fd366, %fd28, %fd503, %fd365;
	fma.rn.f64 	%fd367, %fd37, %fd502, %fd366;
	fma.rn.f64 	%fd368, %fd46, %fd501, %fd367;
	fma.rn.f64 	%fd369, %fd55, %fd500, %fd368;
	fma.rn.f64 	%fd370, %fd64, %fd69, %fd369;
	fma.rn.f64 	%fd371, %fd73, %fd78, %fd370;
	fma.rn.f64 	%fd372, %fd82, %fd87, %fd371;
	fma.rn.f64 	%fd373, %fd91, %fd337, %fd372;
	st.shared.f64 	[%r9+24], %fd373;
	fma.rn.f64 	%fd374, %fd20, %fd504, 0d0000000000000000;
	fma.rn.f64 	%fd375, %fd29, %fd503, %fd374;
	fma.rn.f64 	%fd376, %fd38, %fd502, %fd375;
	fma.rn.f64 	%fd377, %fd47, %fd501, %fd376;
	fma.rn.f64 	%fd378, %fd56, %fd500, %fd377;
	fma.rn.f64 	%fd379, %fd65, %fd69, %fd378;
	fma.rn.f64 	%fd380, %fd74, %fd78, %fd379;
	fma.rn.f64 	%fd381, %fd83, %fd87, %fd380;
	fma.rn.f64 	%fd382, %fd92, %fd337, %fd381;
	st.shared.f64 	[%r9+32], %fd382;
	bar.sync 	0;
	@%p13 bra 	$L__BB120_26;
	ld.shared.f64 	%fd383, [%r8];
	ld.shared.f64 	%fd384, [%r8+72];
	ld.shared.f64 	%fd385, [%r8+144];
	ld.shared.f64 	%fd386, [%r8+216];
	ld.shared.f64 	%fd387, [%r8+288];
	ld.shared.f64 	%fd388, [%r8+360];
	ld.shared.f64 	%fd389, [%r8+432];
	ld.shared.f64 	%fd390, [%r8+504];
	ld.shared.f64 	%fd391, [%r8+576];
	fma.rn.f64 	%fd392, %fd16, %fd383, 0d0000000000000000;
	fma.rn.f64 	%fd393, %fd25, %fd384, %fd392;
	fma.rn.f64 	%fd394, %fd34, %fd385, %fd393;
	fma.rn.f64 	%fd395, %fd43, %fd386, %fd394;
	fma.rn.f64 	%fd396, %fd52, %fd387, %fd395;
	fma.rn.f64 	%fd397, %fd61, %fd388, %fd396;
	fma.rn.f64 	%fd398, %fd70, %fd389, %fd397;
	fma.rn.f64 	%fd399, %fd79, %fd390, %fd398;
	fma.rn.f64 	%fd400, %fd88, %fd391, %fd399;
	st.shared.f64 	[%r8], %fd400;
	fma.rn.f64 	%fd401, %fd17, %fd383, 0d0000000000000000;
	fma.rn.f64 	%fd402, %fd26, %fd384, %fd401;
	fma.rn.f64 	%fd403, %fd35, %fd385, %fd402;
	fma.rn.f64 	%fd404, %fd44, %fd386, %fd403;
	fma.rn.f64 	%fd405, %fd53, %fd387, %fd404;
	fma.rn.f64 	%fd406, %fd62, %fd388, %fd405;
	fma.rn.f64 	%fd407, %fd71, %fd389, %fd406;
	fma.rn.f64 	%fd408, %fd80, %fd390, %fd407;
	fma.rn.f64 	%fd409, %fd89, %fd391, %fd408;
	st.shared.f64 	[%r8+72], %fd409;
	fma.rn.f64 	%fd410, %fd18, %fd383, 0d0000000000000000;
	fma.rn.f64 	%fd411, %fd27, %fd384, %fd410;
	fma.rn.f64 	%fd412, %fd36, %fd385, %fd411;
	fma.rn.f64 	%fd413, %fd45, %fd386, %fd412;
	fma.rn.f64 	%fd414, %fd54, %fd387, %fd413;
	fma.rn.f64 	%fd415, %fd63, %fd388, %fd414;
	fma.rn.f64 	%fd416, %fd72, %fd389, %fd415;
	fma.rn.f64 	%fd417, %fd81, %fd390, %fd416;
	fma.rn.f64 	%fd418, %fd90, %fd391, %fd417;
	st.shared.f64 	[%r8+144], %fd418;
	fma.rn.f64 	%fd419, %fd19, %fd383, 0d0000000000000000;
	fma.rn.f64 	%fd420, %fd28, %fd384, %fd419;
	fma.rn.f64 	%fd421, %fd37, %fd385, %fd420;
	fma.rn.f64 	%fd422, %fd46, %fd386, %fd421;
	fma.rn.f64 	%fd423, %fd55, %fd387, %fd422;
	fma.rn.f64 	%fd424, %fd64, %fd388, %fd423;
	fma.rn.f64 	%fd425, %fd73, %fd389, %fd424;
	fma.rn.f64 	%fd426, %fd82, %fd390, %fd425;
	fma.rn.f64 	%fd427, %fd91, %fd391, %fd426;
	st.shared.f64 	[%r8+216], %fd427;
	fma.rn.f64 	%fd428, %fd20, %fd383, 0d0000000000000000;
	fma.rn.f64 	%fd429, %fd29, %fd384, %fd428;
	fma.rn.f64 	%fd430, %fd38, %fd385, %fd429;
	fma.rn.f64 	%fd431, %fd47, %fd386, %fd430;
	fma.rn.f64 	%fd432, %fd56, %fd387, %fd431;
	fma.rn.f64 	%fd433, %fd65, %fd388, %fd432;
	fma.rn.f64 	%fd434, %fd74, %fd389, %fd433;
	fma.rn.f64 	%fd435, %fd83, %fd390, %fd434;
	fma.rn.f64 	%fd436, %fd92, %fd391, %fd435;
	st.shared.f64 	[%r8+288], %fd436;
$L__BB120_26:
	mov.u32 	%r10, %tid.x;
	setp.gt.u32 	%p14, %r10, 24;
	bar.sync 	0;
	@%p14 bra 	$L__BB120_28;
	ld.shared.f64 	%fd437, [%r7];
	ld.shared.f64 	%fd438, [%r7+648];
	ld.shared.f64 	%fd439, [%r7+1296];
	ld.shared.f64 	%fd440, [%r7+1944];
	ld.shared.f64 	%fd441, [%r7+2592];
	ld.shared.f64 	%fd442, [%r7+3240];
	ld.shared.f64 	%fd443, [%r7+3888];
	ld.shared.f64 	%fd444, [%r7+4536];
	ld.shared.f64 	%fd445, [%r7+5184];
	fma.rn.f64 	%fd446, %fd16, %fd437, 0d0000000000000000;
	fma.rn.f64 	%fd447, %fd25, %fd438, %fd446;
	fma.rn.f64 	%fd448, %fd34, %fd439, %fd447;
	fma.rn.f64 	%fd449, %fd43, %fd440, %fd448;
	fma.rn.f64 	%fd450, %fd52, %fd441, %fd449;
	fma.rn.f64 	%fd451, %fd61, %fd442, %fd450;
	fma.rn.f64 	%fd452, %fd70, %fd443, %fd451;
	fma.rn.f64 	%fd453, %fd79, %fd444, %fd452;
	fma.rn.f64 	%fd504, %fd88, %fd445, %fd453;
	fma.rn.f64 	%fd454, %fd17, %fd437, 0d0000000000000000;
	fma.rn.f64 	%fd455, %fd26, %fd438, %fd454;
	fma.rn.f64 	%fd456, %fd35, %fd439, %fd455;
	fma.rn.f64 	%fd457, %fd44, %fd440, %fd456;
	fma.rn.f64 	%fd458, %fd53, %fd441, %fd457;
	fma.rn.f64 	%fd459, %fd62, %fd442, %fd458;
	fma.rn.f64 	%fd460, %fd71, %fd443, %fd459;
	fma.rn.f64 	%fd461, %fd80, %fd444, %fd460;
	fma.rn.f64 	%fd503, %fd89, %fd445, %fd461;
	fma.rn.f64 	%fd462, %fd18, %fd437, 0d0000000000000000;
	fma.rn.f64 	%fd463, %fd27, %fd438, %fd462;
	fma.rn.f64 	%fd464, %fd36, %fd439, %fd463;
	fma.rn.f64 	%fd465, %fd45, %fd440, %fd464;
	fma.rn.f64 	%fd466, %fd54, %fd441, %fd465;
	fma.rn.f64 	%fd467, %fd63, %fd442, %fd466;
	fma.rn.f64 	%fd468, %fd72, %fd443, %fd467;
	fma.rn.f64 	%fd469, %fd81, %fd444, %fd468;
	fma.rn.f64 	%fd502, %fd90, %fd445, %fd469;
	fma.rn.f64 	%fd470, %fd19, %fd437, 0d0000000000000000;
	fma.rn.f64 	%fd471, %fd28, %fd438, %fd470;
	fma.rn.f64 	%fd472, %fd37, %fd439, %fd471;
	fma.rn.f64 	%fd473, %fd46, %fd440, %fd472;
	fma.rn.f64 	%fd474, %fd55, %fd441, %fd473;
	fma.rn.f64 	%fd475, %fd64, %fd442, %fd474;
	fma.rn.f64 	%fd476, %fd73, %fd443, %fd475;
	fma.rn.f64 	%fd477, %fd82, %fd444, %fd476;
	fma.rn.f64 	%fd501, %fd91, %fd445, %fd477;
	fma.rn.f64 	%fd478, %fd20, %fd437, 0d0000000000000000;
	fma.rn.f64 	%fd479, %fd29, %fd438, %fd478;
	fma.rn.f64 	%fd480, %fd38, %fd439, %fd479;
	fma.rn.f64 	%fd481, %fd47, %fd440, %fd480;
	fma.rn.f64 	%fd482, %fd56, %fd441, %fd481;
	fma.rn.f64 	%fd483, %fd65, %fd442, %fd482;
	fma.rn.f64 	%fd484, %fd74, %fd443, %fd483;
	fma.rn.f64 	%fd485, %fd83, %fd444, %fd484;
	fma.rn.f64 	%fd500, %fd92, %fd445, %fd485;
$L__BB120_28:
	ld.param.u32 	%r48, [_Z40massMatrixMultiplyMonolithicGlobalKernelILi5ELi9ELi2EEviPKdS1_S1_S1_Pd_param_0];
	setp.gt.u32 	%p15, %r10, 24;
	mov.u32 	%r35, %ctaid.x;
	shl.b32 	%r36, %r35, 1;
	mov.u32 	%r37, %tid.y;
	add.s32 	%r11, %r36, %r37;
	setp.ge.s32 	%p16, %r11, %r48;
	bar.sync 	0;
	or.pred  	%p17, %p15, %p16;
	@%p17 bra 	$L__BB120_30;
	ld.param.u64 	%rd15, [_Z40massMatrixMultiplyMonolithicGlobalKernelILi5ELi9ELi2EEviPKdS1_S1_S1_Pd_param_5];
	mad.lo.s32 	%r38, %r11, 125, %r10;
	cvta.to.global.u64 	%rd12, %rd15;
	mul.wide.s32 	%rd13, %r38, 8;
	add.s64 	%rd14, %rd12, %rd13;
	st.global.f64 	[%rd14], %fd504;
	st.global.f64 	[%rd14+200], %fd503;
	st.global.f64 	[%rd14+400], %fd502;
	st.global.f64 	[%rd14+600], %fd501;
	st.global.f64 	[%rd14+800], %fd500;
$L__BB120_30:
	ret;

}
	// .globl	_Z42massMatrixMultiplyMonolithicConstantKernelILi5ELi9ELi2EEviPKdS1_S1_S1_Pd
.visible .entry _Z42massMatrixMultiplyMonolithicConstantKernelILi5ELi9ELi2EEviPKdS1_S1_S1_Pd(
	.param .u32 _Z42massMatrixMultiplyMonolithicConstantKernelILi5ELi9ELi2EEviPKdS1_S1_S1_Pd_param_0,
	.param .u64 .ptr .align 1 _Z42massMatrixMultiplyMonolithicConstantKernelILi5ELi9ELi2EEviPKdS1_S1_S1_Pd_param_1,
	.param .u64 .ptr .align 1 _Z42massMatrixMultiplyMonolithicConstantKernelILi5ELi9ELi2EEviPKdS1_S1_S1_Pd_param_2,
	.param .u64 .ptr .align 1 _Z42massMatrixMultiplyMonolithicConstantKernelILi5ELi9ELi2EEviPKdS1_S1_S1_Pd_param_3,
	.param .u64 .ptr .align 1 _Z42massMatrixMultiplyMonolithicConstantKernelILi5ELi9ELi2EEviPKdS1_S1_S1_Pd_param_4,
	.param .u64 .ptr .align 1 _Z42massMatrixMultiplyMonolithicConstantKernelILi5ELi9ELi2EEviPKdS1_S1_S1_Pd_param_5
)
{
	.reg .pred 	%p<18>;
	.reg .b16 	%rs<11>;
	.reg .b32 	%r<25>;
	.reg .b64 	%rd<14>;
	.reg .b64 	%fd<504>;
	// demoted variable
	.shared .align 8 .b8 _ZZ42massMatrixMultiplyMonolithicConstantKernelILi5ELi9ELi2EEviPKdS1_S1_S1_PdE6s_tmp1[11664];
	ld.param.u32 	%r10, [_Z42massMatrixMultiplyMonolithicConstantKernelILi5ELi9ELi2EEviPKdS1_S1_S1_Pd_param_0];
	ld.param.u64 	%rd2, [_Z42massMatrixMultiplyMonolithicConstantKernelILi5ELi9ELi2EEviPKdS1_S1_S1_Pd_param_1];
	ld.param.u64 	%rd3, [_Z42massMatrixMultiplyMonolithicConstantKernelILi5ELi9ELi2EEviPKdS1_S1_S1_Pd_param_4];
	mov.u32 	%r1, %tid.x;
	mov.u32 	%r2, %tid.y;
	mov.u32 	%r11, %ctaid.x;
	shl.b32 	%r12, %r11, 1;
	add.s32 	%r3, %r12, %r2;
	cvt.u16.u32 	%rs1, %r1;
	mul.hi.u16 	%rs3, %rs1, 13108;
	mul.lo.s16 	%rs4, %rs3, 5;
	sub.s16 	%rs2, %rs1, %rs4;
	setp.ge.s32 	%p1, %r3, %r10;
	@%p1 bra 	$L__BB121_2;
	cvta.to.global.u64 	%rd5, %rd3;
	mad.lo.s32 	%r13, %r3, 125, %r1;
	mul.wide.s32 	%rd6, %r13, 8;
	add.s64 	%rd7, %rd5, %rd6;
	ld.global.nc.f64 	%fd489, [%rd7];
	ld.global.nc.f64 	%fd488, [%rd7+200];
	ld.global.nc.f64 	%fd487, [%rd7+400];
	ld.global.nc.f64 	%fd486, [%rd7+600];
	ld.global.nc.f64 	%fd485, [%rd7+800];
$L__BB121_2:
	bar.sync 	0;
	setp.gt.u32 	%p2, %r1, 24;
	ld.const.f64 	%fd11, [const_DofToQuad];
	ld.const.f64 	%fd12, [const_DofToQuad+8];
	ld.const.f64 	%fd13, [const_DofToQuad+16];
	ld.const.f64 	%fd14, [const_DofToQuad+24];
	ld.const.f64 	%fd15, [const_DofToQuad+32];
	mov.u32 	%r14, _ZZ42massMatrixMultiplyMonolithicConstantKernelILi5ELi9ELi2EEviPKdS1_S1_S1_PdE6s_tmp1;
	mad.lo.s32 	%r4, %r2, 5832, %r14;
	mul.lo.s16 	%rs6, %rs1, 205;
	shr.u16 	%rs7, %rs6, 10;
	cvt.u32.u16 	%r5, %rs7;
	mul.wide.u16 	%r15, %rs7, 72;
	add.s32 	%r6, %r4, %r15;
	mul.wide.u16 	%r16, %rs2, 8;
	add.s32 	%r7, %r6, %r16;
	@%p2 bra 	$L__BB121_4;
	fma.rn.f64 	%fd107, %fd11, %fd489, 0d0000000000000000;
	fma.rn.f64 	%fd108, %fd12, %fd488, %fd107;
	fma.rn.f64 	%fd109, %fd13, %fd487, %fd108;
	fma.rn.f64 	%fd110, %fd14, %fd486, %fd109;
	fma.rn.f64 	%fd111, %fd15, %fd485, %fd110;
	st.shared.f64 	[%r7], %fd111;
	ld.const.f64 	%fd112, [const_DofToQuad+40];
	fma.rn.f64 	%fd113, %fd112, %fd489, 0d0000000000000000;
	ld.const.f64 	%fd114, [const_DofToQuad+48];
	fma.rn.f64 	%fd115, %fd114, %fd488, %fd113;
	ld.const.f64 	%fd116, [const_DofToQuad+56];
	fma.rn.f64 	%fd117, %fd116, %fd487, %fd115;
	ld.const.f64 	%fd118, [const_DofToQuad+64];
	fma.rn.f64 	%fd119, %fd118, %fd486, %fd117;
	ld.const.f64 	%fd120, [const_DofToQuad+72];
	fma.rn.f64 	%fd121, %fd120, %fd485, %fd119;
	st.shared.f64 	[%r7+648], %fd121;
	ld.const.f64 	%fd122, [const_DofToQuad+80];
	fma.rn.f64 	%fd123, %fd122, %fd489, 0d0000000000000000;
	ld.const.f64 	%fd124, [const_DofToQuad+88];
	fma.rn.f64 	%fd125, %fd124, %fd488, %fd123;
	ld.const.f64 	%fd126, [const_DofToQuad+96];
	fma.rn.f64 	%fd127, %fd126, %fd487, %fd125;
	ld.const.f64 	%fd128, [const_DofToQuad+104];
	fma.rn.f64 	%fd129, %fd128, %fd486, %fd127;
	ld.const.f64 	%fd130, [const_DofToQuad+112];
	fma.rn.f64 	%fd131, %fd130, %fd485, %fd129;
	st.shared.f64 	[%r7+1296], %fd131;
	ld.const.f64 	%fd132, [const_DofToQuad+120];
	fma.rn.f64 	%fd133, %fd132, %fd489, 0d0000000000000000;
	ld.const.f64 	%fd134, [const_DofToQuad+128];
	fma.rn.f64 	%fd135, %fd134, %fd488, %fd133;
	ld.const.f64 	%fd136, [const_DofToQuad+136];
	fma.rn.f64 	%fd137, %fd136, %fd487, %fd135;
	ld.const.f64 	%fd138, [const_DofToQuad+144];
	fma.rn.f64 	%fd139, %fd138, %fd486, %fd137;
	ld.const.f64 	%fd140, [const_DofToQuad+152];
	fma.rn.f64 	%fd141, %fd140, %fd485, %fd139;
	st.shared.f64 	[%r7+1944], %fd141;
	ld.const.f64 	%fd142, [const_DofToQuad+160];
	fma.rn.f64 	%fd143, %fd142, %fd489, 0d0000000000000000;
	ld.const.f64 	%fd144, [const_DofToQuad+168];
	fma.rn.f64 	%fd145, %fd144, %fd488, %fd143;
	ld.const.f64 	%fd146, [const_DofToQuad+176];
	fma.rn.f64 	%fd147, %fd146, %fd487, %fd145;
	ld.const.f64 	%fd148, [const_DofToQuad+184];
	fma.rn.f64 	%fd149, %fd148, %fd486, %fd147;
	ld.const.f64 	%fd150, [const_DofToQuad+192];
	fma.rn.f64 	%fd151, %fd150, %fd485, %fd149;
	st.shared.f64 	[%r7+2592], %fd151;
	ld.const.f64 	%fd152, [const_DofToQuad+200];
	fma.rn.f64 	%fd153, %fd152, %fd489, 0d0000000000000000;
	ld.const.f64 	%fd154, [const_DofToQuad+208];
	fma.rn.f64 	%fd155, %fd154, %fd488, %fd153;
	ld.const.f64 	%fd156, [const_DofToQuad+216];
	fma.rn.f64 	%fd157, %fd156, %fd487, %fd155;
	ld.const.f64 	%fd158, [const_DofToQuad+224];
	fma.rn.f64 	%fd159, %fd158, %fd486, %fd157;
	ld.const.f64 	%fd160, [const_DofToQuad+232];
	fma.rn.f64 	%fd161, %fd160, %fd485, %fd159;
	st.shared.f64 	[%r7+3240], %fd161;
	ld.const.f64 	%fd162, [const_DofToQuad+240];
	fma.rn.f64 	%fd163, %fd162, %fd489, 0d0000000000000000;
	ld.const.f64 	%fd164, [const_DofToQuad+248];
	fma.rn.f64 	%fd165, %fd164, %fd488, %fd163;
	ld.const.f64 	%fd166, [const_DofToQuad+256];
	fma.rn.f64 	%fd167, %fd166, %fd487, %fd165;
	ld.const.f64 	%fd168, [const_DofToQuad+264];
	fma.rn.f64 	%fd169, %fd168, %fd486, %fd167;
	ld.const.f64 	%fd170, [const_DofToQuad+272];
	fma.rn.f64 	%fd171, %fd170, %fd485, %fd169;
	st.shared.f64 	[%r7+3888], %fd171;
	ld.const.f64 	%fd172, [const_DofToQuad+280];
	fma.rn.f64 	%fd173, %fd172, %fd489, 0d0000000000000000;
	ld.const.f64 	%fd174, [const_DofToQuad+288];
	fma.rn.f64 	%fd175, %fd174, %fd488, %fd173;
	ld.const.f64 	%fd176, [const_DofToQuad+296];
	fma.rn.f64 	%fd177, %fd176, %fd487, %fd175;
	ld.const.f64 	%fd178, [const_DofToQuad+304];
	fma.rn.f64 	%fd179, %fd178, %fd486, %fd177;
	ld.const.f64 	%fd180, [const_DofToQuad+312];
	fma.rn.f64 	%fd181, %fd180, %fd485, %fd179;
	st.shared.f64 	[%r7+4536], %fd181;
	ld.const.f64 	%fd182, [const_DofToQuad+320];
	fma.rn.f64 	%fd183, %fd182, %fd489, 0d0000000000000000;
	ld.const.f64 	%fd184, [const_DofToQuad+328];
	fma.rn.f64 	%fd185, %fd184, %fd488, %fd183;
	ld.const.f64 	%fd186, [const_DofToQuad+336];
	fma.rn.f64 	%fd187, %fd186, %fd487, %fd185;
	ld.const.f64 	%fd188, [const_DofToQuad+344];
	fma.rn.f64 	%fd189, %fd188, %fd486, %fd187;
	ld.const.f64 	%fd190, [const_DofToQuad+352];
	fma.rn.f64 	%fd191, %fd190, %fd485, %fd189;
	st.shared.f64 	[%r7+5184], %fd191;
$L__BB121_4:
	bar.sync 	0;
	setp.gt.u32 	%p3, %r1, 44;
	mad.lo.s32 	%r17, %r5, 576, %r6;
	add.s32 	%r8, %r17, %r16;
	@%p3 bra 	$L__BB121_6;
	ld.shared.f64 	%fd192, [%r8];
	ld.shared.f64 	%fd193, [%r8+72];
	ld.shared.f64 	%fd194, [%r8+144];
	ld.shared.f64 	%fd195, [%r8+216];
	ld.shared.f64 	%fd196, [%r8+288];
	fma.rn.f64 	%fd197, %fd11, %fd192, 0d0000000000000000;
	fma.rn.f64 	%fd198, %fd12, %fd193, %fd197;
	fma.rn.f64 	%fd199, %fd13, %fd194, %fd198;
	fma.rn.f64 	%fd200, %fd14, %fd195, %fd199;
	fma.rn.f64 	%fd201, %fd15, %fd196, %fd200;
	st.shared.f64 	[%r8], %fd201;
	ld.const.f64 	%fd202, [const_DofToQuad+40];
	fma.rn.f64 	%fd203, %fd202, %fd192, 0d0000000000000000;
	ld.const.f64 	%fd204, [const_DofToQuad+48];
	fma.rn.f64 	%fd205, %fd204, %fd193, %fd203;
	ld.const.f64 	%fd206, [const_DofToQuad+56];
	fma.rn.f64 	%fd207, %fd206, %fd194, %fd205;
	ld.const.f64 	%fd208, [const_DofToQuad+64];
	fma.rn.f64 	%fd209, %fd208, %fd195, %fd207;
	ld.const.f64 	%fd210, [const_DofToQuad+72];
	fma.rn.f64 	%fd211, %fd210, %fd196, %fd209;
	st.shared.f64 	[%r8+72], %fd211;
	ld.const.f64 	%fd212, [const_DofToQuad+80];
	fma.rn.f64 	%fd213, %fd212, %fd192, 0d0000000000000000;
	ld.const.f64 	%fd214, [const_DofToQuad+88];
	fma.rn.f64 	%fd215, %fd214, %fd193, %fd213;
	ld.const.f64 	%fd216, [const_DofToQuad+96];
	fma.rn.f64 	%fd217, %fd216, %fd194, %fd215;
	ld.const.f64 	%fd218, [const_DofToQuad+104];
	fma.rn.f64 	%fd219, %fd218, %fd195, %fd217;
	ld.const.f64 	%fd220, [const_DofToQuad+112];
	fma.rn.f64 	%fd221, %fd220, %fd196, %fd219;
	st.shared.f64 	[%r8+144], %fd221;
	ld.const.f64 	%fd222, [const_DofToQuad+120];
	fma.rn.f64 	%fd223, %fd222, %fd192, 0d0000000000000000;
	ld.const.f64 	%fd224, [const_DofToQuad+128];
	fma.rn.f64 	%fd225, %fd224, %fd193, %fd223;
	ld.const.f64 	%fd226, [const_DofToQuad+136];
	fma.rn.f64 	%fd227, %fd226, %fd194, %fd225;
	ld.const.f64 	%fd228, [const_DofToQuad+144];
	fma.rn.f64 	%fd229, %fd228, %fd195, %fd227;
	ld.const.f64 	%fd230, [const_DofToQuad+152];
	fma.rn.f64 	%fd231, %fd230, %fd196, %fd229;
	st.shared.f64 	[%r8+216], %fd231;
	ld.const.f64 	%fd232, [const_DofToQuad+160];
	fma.rn.f64 	%fd233, %fd232, %fd192, 0d0000000000000000;
	ld.const.f64 	%fd234, [const_DofToQuad+168];
	fma.rn.f64 	%fd235, %fd234, %fd193, %fd233;
	ld.const.f64 	%fd236, [const_DofToQuad+176];
	fma.rn.f64 	%fd237, %fd236, %fd194, %fd235;
	ld.const.f64 	%fd238, [const_DofToQuad+184];
	fma.rn.f64 	%fd239, %fd238, %fd195, %fd237;
	ld.const.f64 	%fd240, [const_DofToQuad+192];
	fma.rn.f64 	%fd241, %fd240, %fd196, %fd239;
	st.shared.f64 	[%r8+288], %fd241;
	ld.const.f64 	%fd242, [const_DofToQuad+200];
	fma.rn.f64 	%fd243, %fd242, %fd192, 0d0000000000000000;
	ld.const.f64 	%fd244, [const_DofToQuad+208];
	fma.rn.f64 	%fd245, %fd244, %fd193, %fd243;
	ld.const.f64 	%fd246, [const_DofToQuad+216];
	fma.rn.f64 	%fd247, %fd246, %fd194, %fd245;
	ld.const.f64 	%fd248, [const_DofToQuad+224];
	fma.rn.f64 	%fd249, %fd248, %fd195, %fd247;
	ld.const.f64 	%fd250, [const_DofToQuad+232];
	fma.rn.f64 	%fd251, %fd250, %fd196, %fd249;
	st.shared.f64 	[%r8+360], %fd251;
	ld.const.f64 	%fd252, [const_DofToQuad+240];
	fma.rn.f64 	%fd253, %fd252, %fd192, 0d0000000000000000;
	ld.const.f64 	%fd254, [const_DofToQuad+248];
	fma.rn.f64 	%fd255, %fd254, %fd193, %fd253;
	ld.const.f64 	%fd256, [const_DofToQuad+256];
	fma.rn.f64 	%fd257, %fd256, %fd194, %fd255;
	ld.const.f64 	%fd258, [const_DofToQuad+264];
	fma.rn.f64 	%fd259, %fd258, %fd195, %fd257;
	ld.const.f64 	%fd260, [const_DofToQuad+272];
	fma.rn.f64 	%fd261, %fd260, %fd196, %fd259;
	st.shared.f64 	[%r8+432], %fd261;
	ld.const.f64 	%fd262, [const_DofToQuad+280];
	fma.rn.f64 	%fd263, %fd262, %fd192, 0d0000000000000000;
	ld.const.f64 	%fd264, [const_DofToQuad+288];
	fma.rn.f64 	%fd265, %fd264, %fd193, %fd263;
	ld.const.f64 	%fd266, [const_DofToQuad+296];
	fma.rn.f64 	%fd267, %fd266, %fd194, %fd265;
	ld.const.f64 	%fd268, [const_DofToQuad+304];
	fma.rn.f64 	%fd269, %fd268, %fd195, %fd267;
	ld.const.f64 	%fd270, [const_DofToQuad+312];
	fma.rn.f64 	%fd271, %fd270, %fd196, %fd269;
	st.shared.f64 	[%r8+504], %fd271;
	ld.const.f64 	%fd272, [const_DofToQuad+320];
	fma.rn.f64 	%fd273, %fd272, %fd192, 0d0000000000000000;
	ld.const.f64 	%fd274, [const_DofToQuad+328];
	fma.rn.f64 	%fd275, %fd274, %fd193, %fd273;
	ld.const.f64 	%fd276, [const_DofToQuad+336];
	fma.rn.f64 	%fd277, %fd276, %fd194, %fd275;
	ld.const.f64 	%fd278, [const_DofToQuad+344];
	fma.rn.f64 	%fd279, %fd278, %fd195, %fd277;
	ld.const.f64 	%fd280, [const_DofToQuad+352];
	fma.rn.f64 	%fd281, %fd280, %fd196, %fd279;
	st.shared.f64 	[%r8+576], %fd281;
$L__BB121_6:
	setp.ge.s32 	%p4, %r3, %r10;
	bar.sync 	0;
	mul.hi.u16 	%rs8, %rs1, 7282;
	mul.lo.s16 	%rs9, %rs8, 9;
	sub.s16 	%rs10, %rs1, %rs9;
	mul.wide.u16 	%r19, %rs8, 648;
	add.s32 	%r20, %r4, %r19;
	mul.wide.u16 	%r21, %rs10, 72;
	add.s32 	%r9, %r20, %r21;
	ld.shared.f64 	%fd16, [%r9];
	ld.shared.f64 	%fd17, [%r9+8];
	ld.shared.f64 	%fd18, [%r9+16];
	ld.shared.f64 	%fd19, [%r9+24];
	ld.shared.f64 	%fd20, [%r9+32];
	mul.lo.s32 	%r22, %r3, 729;
	mad.lo.s32 	%r23, %r1, 9, %r22;
	fma.rn.f64 	%fd283, %fd11, %fd16, 0d0000000000000000;
	fma.rn.f64 	%fd284, %fd12, %fd17, %fd283;
	fma.rn.f64 	%fd285, %fd13, %fd18, %fd284;
	fma.rn.f64 	%fd286, %fd14, %fd19, %fd285;
	fma.rn.f64 	%fd21, %fd15, %fd20, %fd286;
	cvta.to.global.u64 	%rd8, %rd2;
	mul.wide.s32 	%rd9, %r23, 8;
	add.s64 	%rd1, %rd8, %rd9;
	mov.f64 	%fd490, 0d0000000000000000;
	@%p4 bra 	$L__BB121_8;
	ld.global.nc.f64 	%fd490, [%rd1];
$L__BB121_8:
	setp.ge.s32 	%p5, %r3, %r10;
	mul.f64 	%fd503, %fd21, %fd490;
	ld.const.f64 	%fd25, [const_DofToQuad+40];
	fma.rn.f64 	%fd288, %fd25, %fd16, 0d0000000000000000;
	ld.const.f64 	%fd26, [const_DofToQuad+48];
	fma.rn.f64 	%fd289, %fd26, %fd17, %fd288;
	ld.const.f64 	%fd27, [const_DofToQuad+56];
	fma.rn.f64 	%fd290, %fd27, %fd18, %fd289;
	ld.const.f64 	%fd28, [const_DofToQuad+64];
	fma.rn.f64 	%fd291, %fd28, %fd19, %fd290;
	ld.const.f64 	%fd29, [const_DofToQuad+72];
	fma.rn.f64 	%fd30, %fd29, %fd20, %fd291;
	mov.f64 	%fd491, 0d0000000000000000;
	@%p5 bra 	$L__BB121_10;
	ld.global.nc.f64 	%fd491, [%rd1+8];
$L__BB121_10:
	setp.ge.s32 	%p6, %r3, %r10;
	mul.f64 	%fd502, %fd30, %fd491;
	ld.const.f64 	%fd34, [const_DofToQuad+80];
	fma.rn.f64 	%fd293, %fd34, %fd16, 0d0000000000000000;
	ld.const.f64 	%fd35, [const_DofToQuad+88];
	fma.rn.f64 	%fd294, %fd35, %fd17, %fd293;
	ld.const.f64 	%fd36, [const_DofToQuad+96];
	fma.rn.f64 	%fd295, %fd36, %fd18, %fd294;
	ld.const.f64 	%fd37, [const_DofToQuad+104];
	fma.rn.f64 	%fd296, %fd37, %fd19, %fd295;
	ld.const.f64 	%fd38, [const_DofToQuad+112];
	fma.rn.f64 	%fd39, %fd38, %fd20, %fd296;
	mov.f64 	%fd492, 0d0000000000000000;
	@%p6 bra 	$L__BB121_12;
	ld.global.nc.f64 	%fd492, [%rd1+16];
$L__BB121_12:
	setp.ge.s32 	%p7, %r3, %r10;
	mul.f64 	%fd501, %fd39, %fd492;
	ld.const.f64 	%fd43, [const_DofToQuad+120];
	fma.rn.f64 	%fd298, %fd43, %fd16, 0d0000000000000000;
	ld.const.f64 	%fd44, [const_DofToQuad+128];
	fma.rn.f64 	%fd299, %fd44, %fd17, %fd298;
	ld.const.f64 	%fd45, [const_DofToQuad+136];
	fma.rn.f64 	%fd300, %fd45, %fd18, %fd299;
	ld.const.f64 	%fd46, [const_DofToQuad+144];
	fma.rn.f64 	%fd301, %fd46, %fd19, %fd300;
	ld.const.f64 	%fd47, [const_DofToQuad+152];
	fma.rn.f64 	%fd48, %fd47, %fd20, %fd301;
	mov.f64 	%fd493, 0d0000000000000000;
	@%p7 bra 	$L__BB121_14;
	ld.global.nc.f64 	%fd493, [%rd1+24];
$L__BB121_14:
	setp.ge.s32 	%p8, %r3, %r10;
	mul.f64 	%fd500, %fd48, %fd493;
	ld.const.f64 	%fd52, [const_DofToQuad+160];
	fma.rn.f64 	%fd303, %fd52, %fd16, 0d0000000000000000;
	ld.const.f64 	%fd53, [const_DofToQuad+168];
	fma.rn.f64 	%fd304, %fd53, %fd17, %fd303;
	ld.const.f64 	%fd54, [const_DofToQuad+176];
	fma.rn.f64 	%fd305, %fd54, %fd18, %fd304;
	ld.const.f64 	%fd55, [const_DofToQuad+184];
	fma.rn.f64 	%fd306, %fd55, %fd19, %fd305;
	ld.const.f64 	%fd56, [const_DofToQuad+192];
	fma.rn.f64 	%fd57, %fd56, %fd20, %fd306;
	mov.f64 	%fd494, 0d0000000000000000;
	@%p8 bra 	$L__BB121_16;
	ld.global.nc.f64 	%fd494, [%rd1+32];
$L__BB121_16:
	mul.f64 	%fd499, %fd57, %fd494;
	ld.const.f64 	%fd61, [const_DofToQuad+200];
	fma.rn.f64 	%fd308, %fd61, %fd16, 0d0000000000000000;
	ld.const.f64 	%fd62, [const_DofToQuad+208];
	fma.rn.f64 	%fd309, %fd62, %fd17, %fd308;
	ld.const.f64 	%fd63, [const_DofToQuad+216];
	fma.rn.f64 	%fd310, %fd63, %fd18, %fd309;
	ld.const.f64 	%fd64, [const_DofToQuad+224];
	fma.rn.f64 	%fd311, %fd64, %fd19, %fd310;
	ld.const.f64 	%fd65, [const_DofToQuad+232];
	fma.rn.f64 	%fd66, %fd65, %fd20, %fd311;
	mov.f64 	%fd495, 0d0000000000000000;
	@%p8 bra 	$L__BB121_18;
	ld.global.nc.f64 	%fd495, [%rd1+40];
$L__BB121_18:
	mul.f64 	%fd69, %fd66, %fd495;
	ld.const.f64 	%fd70, [const_DofToQuad+240];
	fma.rn.f64 	%fd313, %fd70, %fd16, 0d0000000000000000;
	ld.const.f64 	%fd71, [const_DofToQuad+248];
	fma.rn.f64 	%fd314, %fd71, %fd17, %fd313;
	ld.const.f64 	%fd72, [const_DofToQuad+256];
	fma.rn.f64 	%fd315, %fd72, %fd18, %fd314;
	ld.const.f64 	%fd73, [const_DofToQuad+264];
	fma.rn.f64 	%fd316, %fd73, %fd19, %fd315;
	ld.const.f64 	%fd74, [const_DofToQuad+272];
	fma.rn.f64 	%fd75, %fd74, %fd20, %fd316;
	mov.f64 	%fd496, 0d0000000000000000;
	@%p8 bra 	$L__BB121_20;
	ld.global.nc.f64 	%fd496, [%rd1+48];
$L__BB121_20:
	mul.f64 	%fd78, %fd75, %fd496;
	ld.const.f64 	%fd79, [const_DofToQuad+280];
	fma.rn.f64 	%fd318, %fd79, %fd16, 0d0000000000000000;
	ld.const.f64 	%fd80, [const_DofToQuad+288];
	fma.rn.f64 	%fd319, %fd80, %fd17, %fd318;
	ld.const.f64 	%fd81, [const_DofToQuad+296];
	fma.rn.f64 	%fd320, %fd81, %fd18, %fd319;
	ld.const.f64 	%fd82, [const_DofToQuad+304];
	fma.rn.f64 	%fd321, %fd82, %fd19, %fd320;
	ld.const.f64 	%fd83, [const_DofToQuad+312];
	fma.rn.f64 	%fd84, %fd83, %fd20, %fd321;
	mov.f64 	%fd497, 0d0000000000000000;
	@%p8 bra 	$L__BB121_22;
	ld.global.nc.f64 	%fd497, [%rd1+56];
$L__BB121_22:
	mul.f64 	%fd87, %fd84, %fd497;
	ld.const.f64 	%fd88, [const_DofToQuad+320];
	fma.rn.f64 	%fd323, %fd88, %fd16, 0d0000000000000000;
	ld.const.f64 	%fd89, [const_DofToQuad+328];
	fma.rn.f64 	%fd324, %fd89, %fd17, %fd323;
	ld.const.f64 	%fd90, [const_DofToQuad+336];
	fma.rn.f64 	%fd325, %fd90, %fd18, %fd324;
	ld.const.f64 	%fd91, [const_DofToQuad+344];
	fma.rn.f64 	%fd326, %fd91, %fd19, %fd325;
	ld.const.f64 	%fd92, [const_DofToQuad+352];
	fma.rn.f64 	%fd93, %fd92, %fd20, %fd326;
	mov.f64 	%fd498, 0d0000000000000000;
	@%p8 bra 	$L__BB121_24;
	ld.global.nc.f64 	%fd498, [%rd1+64];
$L__BB121_24:
	setp.gt.u32 	%p13, %r1, 44;
	mul.f64 	%fd327, %fd93, %fd498;
	ld.const.f64 	%fd328, [const_DofToQuad];
	fma.rn.f64 	%fd329, %fd328, %fd503, 0d0000000000000000;
	fma.rn.f64 	%fd330, %fd25, %fd502, %fd329;
	fma.rn.f64 	%fd331, %fd34, %fd501, %fd330;
	fma.rn.f64 	%fd332, %fd43, %fd500, %fd331;
	fma.rn.f64 	%fd333, %fd52, %fd499, %fd332;
	fma.rn.f64 	%fd334, %fd61, %fd69, %fd333;
	fma.rn.f64 	%fd335, %fd70, %fd78, %fd334;
	fma.rn.f64 	%fd336, %fd79, %fd87, %fd335;
	fma.rn.f64 	%fd337, %fd88, %fd327, %fd336;
	st.shared.f64 	[%r9], %fd337;
	ld.const.f64 	%fd338, [const_DofToQuad+8];
	fma.rn.f64 	%fd339, %fd338, %fd503, 0d0000000000000000;
	fma.rn.f64 	%fd340, %fd26, %fd502, %fd339;
	fma.rn.f64 	%fd341, %fd35, %fd501, %fd340;
	fma.rn.f64 	%fd342, %fd44, %fd500, %fd341;
	fma.rn.f64 	%fd343, %fd53, %fd499, %fd342;
	fma.rn.f64 	%fd344, %fd62, %fd69, %fd343;
	fma.rn.f64 	%fd345, %fd71, %fd78, %fd344;
	fma.rn.f64 	%fd346, %fd80, %fd87, %fd345;
	fma.rn.f64 	%fd347, %fd89, %fd327, %fd346;
	st.shared.f64 	[%r9+8], %fd347;
	ld.const.f64 	%fd348, [const_DofToQuad+16];
	fma.rn.f64 	%fd349, %fd348, %fd503, 0d0000000000000000;
	fma.rn.f64 	%fd350, %fd27, %fd502, %fd349;
	fma.rn.f64 	%fd351, %fd36, %fd501, %fd350;
	fma.rn.f64 	%fd352, %fd45, %fd500, %fd351;
	fma.rn.f64 	%fd353, %fd54, %fd499, %fd352;
	fma.rn.f64 	%fd354, %fd63, %fd69, %fd353;
	fma.rn.f64 	%fd355, %fd72, %fd78, %fd354;
	fma.rn.f64 	%fd356, %fd81, %fd87, %fd355;
	fma.rn.f64 	%fd357, %fd90, %fd327, %fd356;
	st.shared.f64 	[%r9+16], %fd357;
	fma.rn.f64 	%fd358, %fd14, %fd503, 0d0000000000000000;
	fma.rn.f64 	%fd359, %fd28, %fd502, %fd358;
	fma.rn.f64 	%fd360, %fd37, %fd501, %fd359;
	fma.rn.f64 	%fd361, %fd46, %fd500, %fd360;
	fma.rn.f64 	%fd362, %fd55, %fd499, %fd361;
	fma.rn.f64 	%fd363, %fd64, %fd69, %fd362;
	fma.rn.f64 	%fd364, %fd73, %fd78, %fd363;
	fma.rn.f64 	%fd365, %fd82, %fd87, %fd364;
	fma.rn.f64 	%fd366, %fd91, %fd327, %fd365;
	st.shared.f64 	[%r9+24], %fd366;
	fma.rn.f64 	%fd367, %fd15, %fd503, 0d0000000000000000;
	fma.rn.f64 	%fd368, %fd29, %fd502, %fd367;
	fma.rn.f64 	%fd369, %fd38, %fd501, %fd368;
	fma.rn.f64 	%fd370, %fd47, %fd500, %fd369;
	fma.rn.f64 	%fd371, %fd56, %fd499, %fd370;
	fma.rn.f64 	%fd372, %fd65, %fd69, %fd371;
	fma.rn.f64 	%fd373, %fd74, %fd78, %fd372;
	fma.rn.f64 	%fd374, %fd83, %fd87, %fd373;
	fma.rn.f64 	%fd375, %fd92, %fd327, %fd374;
	st.shared.f64 	[%r9+32], %fd375;
	bar.sync 	0;
	@%p13 bra 	$L__BB121_26;
	ld.shared.f64 	%fd376, [%r8];
	ld.shared.f64 	%fd377, [%r8+72];
	ld.shared.f64 	%fd378, [%r8+144];
	ld.shared.f64 	%fd379, [%r8+216];
	ld.shared.f64 	%fd380, [%r8+288];
	ld.shared.f64 	%fd381, [%r8+360];
	ld.shared.f64 	%fd382, [%r8+432];
	ld.shared.f64 	%fd383, [%r8+504];
	ld.shared.f64 	%fd384, [%r8+576];
	ld.const.f64 	%fd385, [const_DofToQuad];
	fma.rn.f64 	%fd386, %fd385, %fd376, 0d0000000000000000;
	fma.rn.f64 	%fd387, %fd25, %fd377, %fd386;
	fma.rn.f64 	%fd388, %fd34, %fd378, %fd387;
	fma.rn.f64 	%fd389, %fd43, %fd379, %fd388;
	fma.rn.f64 	%fd390, %fd52, %fd380, %fd389;
	fma.rn.f64 	%fd391, %fd61, %fd381, %fd390;
	fma.rn.f64 	%fd392, %fd70, %fd382, %fd391;
	fma.rn.f64 	%fd393, %fd79, %fd383, %fd392;
	fma.rn.f64 	%fd394, %fd88, %fd384, %fd393;
	st.shared.f64 	[%r8], %fd394;
	ld.const.f64 	%fd395, [const_DofToQuad+8];
	fma.rn.f64 	%fd396, %fd395, %fd376, 0d0000000000000000;
	fma.rn.f64 	%fd397, %fd26, %fd377, %fd396;
	fma.rn.f64 	%fd398, %fd35, %fd378, %fd397;
	fma.rn.f64 	%fd399, %fd44, %fd379, %fd398;
	fma.rn.f64 	%fd400, %fd53, %fd380, %fd399;
	fma.rn.f64 	%fd401, %fd62, %fd381, %fd400;
	fma.rn.f64 	%fd402, %fd71, %fd382, %fd401;
	fma.rn.f64 	%fd403, %fd80, %fd383, %fd402;
	fma.rn.f64 	%fd404, %fd89, %fd384, %fd403;
	st.shared.f64 	[%r8+72], %fd404;
	ld.const.f64 	%fd405, [const_DofToQuad+16];
	fma.rn.f64 	%fd406, %fd405, %fd376, 0d0000000000000000;
	fma.rn.f64 	%fd407, %fd27, %fd377, %fd406;
	fma.rn.f64 	%fd408, %fd36, %fd378, %fd407;
	fma.rn.f64 	%fd409, %fd45, %fd379, %fd408;
	fma.rn.f64 	%fd410, %fd54, %fd380, %fd409;
	fma.rn.f64 	%fd411, %fd63, %fd381, %fd410;
	fma.rn.f64 	%fd412, %fd72, %fd382, %fd411;
	fma.rn.f64 	%fd413, %fd81, %fd383, %fd412;
	fma.rn.f64 	%fd414, %fd90, %fd384, %fd413;
	st.shared.f64 	[%r8+144], %fd414;
	fma.rn.f64 	%fd415, %fd14, %fd376, 0d0000000000000000;
	fma.rn.f64 	%fd416, %fd28, %fd377, %fd415;
	fma.rn.f64 	%fd417, %fd37, %fd378, %fd416;
	fma.rn.f64 	%fd418, %fd46, %fd379, %fd417;
	fma.rn.f64 	%fd419, %fd55, %fd380, %fd418;
	fma.rn.f64 	%fd420, %fd64, %fd381, %fd419;
	fma.rn.f64 	%fd421, %fd73, %fd382, %fd420;
	fma.rn.f64 	%fd422, %fd82, %fd383, %fd421;
	fma.rn.f64 	%fd423, %fd91, %fd384, %fd422;
	st.shared.f64 	[%r8+216], %fd423;
	fma.rn.f64 	%fd424, %fd15, %fd376, 0d0000000000000000;
	fma.rn.f64 	%fd425, %fd29, %fd377, %fd424;
	fma.rn.f64 	%fd426, %fd38, %fd378, %fd425;
	fma.rn.f64 	%fd427, %fd47, %fd379, %fd426;
	fma.rn.f64 	%fd428, %fd56, %fd380, %fd427;
	fma.rn.f64 	%fd429, %fd65, %fd381, %fd428;
	fma.rn.f64 	%fd430, %fd74, %fd382, %fd429;
	fma.rn.f64 	%fd431, %fd83, %fd383, %fd430;
	fma.rn.f64 	%fd432, %fd92, %fd384, %fd431;
	st.shared.f64 	[%r8+288], %fd432;
$L__BB121_26:
	setp.gt.u32 	%p14, %r1, 24;
	bar.sync 	0;
	@%p14 bra 	$L__BB121_28;
	ld.shared.f64 	%fd433, [%r7];
	ld.shared.f64 	%fd434, [%r7+648];
	ld.shared.f64 	%fd435, [%r7+1296];
	ld.shared.f64 	%fd436, [%r7+1944];
	ld.shared.f64 	%fd437, [%r7+2592];
	ld.shared.f64 	%fd438, [%r7+3240];
	ld.shared.f64 	%fd439, [%r7+3888];
	ld.shared.f64 	%fd440, [%r7+4536];
	ld.shared.f64 	%fd441, [%r7+5184];
	ld.const.f64 	%fd442, [const_DofToQuad];
	fma.rn.f64 	%fd443, %fd442, %fd433, 0d0000000000000000;
	fma.rn.f64 	%fd444, %fd25, %fd434, %fd443;
	fma.rn.f64 	%fd445, %fd34, %fd435, %fd444;
	fma.rn.f64 	%fd446, %fd43, %fd436, %fd445;
	fma.rn.f64 	%fd447, %fd52, %fd437, %fd446;
	fma.rn.f64 	%fd448, %fd61, %fd438, %fd447;
	fma.rn.f64 	%fd449, %fd70, %fd439, %fd448;
	fma.rn.f64 	%fd450, %fd79, %fd440, %fd449;
	fma.rn.f64 	%fd503, %fd88, %fd441, %fd450;
	ld.const.f64 	%fd451, [const_DofToQuad+8];
	fma.rn.f64 	%fd452, %fd451, %fd433, 0d0000000000000000;
	fma.rn.f64 	%fd453, %fd26, %fd434, %fd452;
	fma.rn.f64 	%fd454, %fd35, %fd435, %fd453;
	fma.rn.f64 	%fd455, %fd44, %fd436, %fd454;
	fma.rn.f64 	%fd456, %fd53, %fd437, %fd455;
	fma.rn.f64 	%fd457, %fd62, %fd438, %fd456;
	fma.rn.f64 	%fd458, %fd71, %fd439, %fd457;
	fma.rn.f64 	%fd459, %fd80, %fd440, %fd458;
	fma.rn.f64 	%fd502, %fd89, %fd441, %fd459;
	ld.const.f64 	%fd460, [const_DofToQuad+16];
	fma.rn.f64 	%fd461, %fd460, %fd433, 0d0000000000000000;
	fma.rn.f64 	%fd462, %fd27, %fd434, %fd461;
	fma.rn.f64 	%fd463, %fd36, %fd435, %fd462;
	fma.rn.f64 	%fd464, %fd45, %fd436, %fd463;
	fma.rn.f64 	%fd465, %fd54, %fd437, %fd464;
	fma.rn.f64 	%fd466, %fd63, %fd438, %fd465;
	fma.rn.f64 	%fd467, %fd72, %fd439, %fd466;
	fma.rn.f64 	%fd468, %fd81, %fd440, %fd467;
	fma.rn.f64 	%fd501, %fd90, %fd441, %fd468;
	fma.rn.f64 	%fd469, %fd14, %fd433, 0d0000000000000000;
	fma.rn.f64 	%fd470, %fd28, %fd434, %fd469;
	fma.rn.f64 	%fd471, %fd37, %fd435, %fd470;
	fma.rn.f64 	%fd472, %fd46, %fd436, %fd471;
	fma.rn.f64 	%fd473, %fd55, %fd437, %fd472;
	fma.rn.f64 	%fd474, %fd64, %fd438, %fd473;
	fma.rn.f64 	%fd475, %fd73, %fd439, %fd474;
	fma.rn.f64 	%fd476, %fd82, %fd440, %fd475;
	fma.rn.f64 	%fd500, %fd91, %fd441, %fd476;
	fma.rn.f64 	%fd477, %fd15, %fd433, 0d0000000000000000;
	fma.rn.f64 	%fd478, %fd29, %fd434, %fd477;
	fma.rn.f64 	%fd479, %fd38, %fd435, %fd478;
	fma.rn.f64 	%fd480, %fd47, %fd436, %fd479;
	fma.rn.f64 	%fd481, %fd56, %fd437, %fd480;
	fma.rn.f64 	%fd482, %fd65, %fd438, %fd481;
	fma.rn.f64 	%fd483, %fd74, %fd439, %fd482;
	fma.rn.f64 	%fd484, %fd83, %fd440, %fd483;
	fma.rn.f64 	%fd499, %fd92, %fd441, %fd484;
$L__BB121_28:
	setp.gt.u32 	%p15, %r1, 24;
	setp.ge.s32 	%p16, %r3, %r10;
	bar.sync 	0;
	or.pred  	%p17, %p15, %p16;
	@%p17 bra 	$L__BB121_30;
	ld.param.u64 	%rd13, [_Z42massMatrixMultiplyMonolithicConstantKernelILi5ELi9ELi2EEviPKdS1_S1_S1_Pd_param_5];
	mad.lo.s32 	%r24, %r3, 125, %r1;
	cvta.to.global.u64 	%rd10, %rd13;
	mul.wide.s32 	%rd11, %r24, 8;
	add.s64 	%rd12, %rd10, %rd11;
	st.global.f64 	[%rd12], %fd503;
	st.global.f64 	[%rd12+200], %fd502;
	st.global.f64 	[%rd12+400], %fd501;
	st.global.f64 	[%rd12+600], %fd500;
	st.global.f64 	[%rd12+800], %fd499;
$L__BB121_30:
	ret;

}
	// .globl	_Z32massMatrixMultiplyRegisterKernelILi6ELi6ELi3EEviPKdS1_S1_S1_Pd
.visible .entry _Z32massMatrixMultiplyRegisterKernelILi6ELi6ELi3EEviPKdS1_S1_S1_Pd(
	.param .u32 _Z32massMatrixMultiplyRegisterKernelILi6ELi6ELi3EEviPKdS1_S1_S1_Pd_param_0,
	.param .u64 .ptr .align 1 _Z32massMatrixMultiplyRegisterKernelILi6ELi6ELi3EEviPKdS1_S1_S1_Pd_param_1,
	.param .u64 .ptr .align 1 _Z32massMatrixMultiplyRegisterKernelILi6ELi6ELi3EEviPKdS1_S1_S1_Pd_param_2,
	.param .u64 .ptr .align 1 _Z32massMatrixMultiplyRegisterKernelILi6ELi6ELi3EEviPKdS1_S1_S1_Pd_param_3,
	.param .u64 .ptr .align 1 _Z32massMatrixMultiplyRegisterKernelILi6ELi6ELi3EEviPKdS1_S1_S1_Pd_param_4,
	.param .u64 .ptr .align 1 _Z32massMatrixMultiplyRegisterKernelILi6ELi6ELi3EEviPKdS1_S1_S1_Pd_param_5
)
{
	.reg .pred 	%p<13>;
	.reg .b16 	%rs<11>;
	.reg .b32 	%r<39>;
	.reg .b64 	%rd<22>;
	.reg .b64 	%fd<268>;
	// demoted variable
	.shared .align 8 .b8 _ZZ32massMatrixMultiplyRegisterKernelILi6ELi6ELi3EEviPKdS1_S1_S1_PdE6s_tmp1[5184];
	// demoted variable
	.shared .align 8 .b8 _ZZ32massMatrixMultiplyRegisterKernelILi6ELi6ELi3EEviPKdS1_S1_S1_PdE14s_oddDofToQuad[72];
	// demoted variable
	.shared .align 8 .b8 _ZZ32massMatrixMultiplyRegisterKernelILi6ELi6ELi3EEviPKdS1_S1_S1_PdE15s_evenDofToQuad[72];
	ld.param.u32 	%r12, [_Z32massMatrixMultiplyRegisterKernelILi6ELi6ELi3EEviPKdS1_S1_S1_Pd_param_0];
	ld.param.u64 	%rd2, [_Z32massMatrixMultiplyRegisterKernelILi6ELi6ELi3EEviPKdS1_S1_S1_Pd_param_2];
	ld.param.u64 	%rd3, [_Z32massMatrixMultiplyRegisterKernelILi6ELi6ELi3EEviPKdS1_S1_S1_Pd_param_3];
	ld.param.u64 	%rd4, [_Z32massMatrixMultiplyRegisterKernelILi6ELi6ELi3EEviPKdS1_S1_S1_Pd_param_4];
	mov.u32 	%r13, %tid.x;
	mov.u32 	%r2, %tid.y;
	mov.u32 	%r14, %ctaid.x;
	mad.lo.s32 	%r3, %r14, 3, %r2;
	cvt.u16.u32 	%rs1, %r13;
	mul.hi.u16 	%rs3, %rs1, -21845;
	shr.u16 	%rs4, %rs3, 2;
	mul.lo.s16 	%rs5, %rs4, 6;
	sub.s16 	%rs2, %rs1, %rs5;
	cvt.u32.u16 	%r4, %rs2;
	setp.lt.s32 	%p2, %r3, %r12;
	setp.lt.u32 	%p3, %r13, 36;
	and.pred  	%p1, %p2, %p3;
	not.pred 	%p4, %p1;
	@%p4 bra 	$L__BB122_2;
	cvta.to.global.u64 	%rd6, %rd4;
	mad.lo.s32 	%r15, %r3, 216, %r13;
	mul.wide.s32 	%rd7, %r15, 8;
	add.s64 	%rd8, %rd6, %rd7;
	ld.global.nc.f64 	%fd261, [%rd8];
	ld.global.nc.f64 	%fd260, [%rd8+288];
	ld.global.nc.f64 	%fd259, [%rd8+576];
	ld.global.nc.f64 	%fd258, [%rd8+864];
	ld.global.nc.f64 	%fd257, [%rd8+1152];
	ld.global.nc.f64 	%fd256, [%rd8+1440];
$L__BB122_2:
	setp.ne.s32 	%p5, %r2, 0;
	setp.gt.u32 	%p6, %r13, 8;
	or.pred  	%p7, %p5, %p6;
	@%p7 bra 	$L__BB122_4;
	cvta.to.global.u64 	%rd9, %rd2;
	mul.wide.u32 	%rd10, %r13, 8;
	add.s64 	%rd11, %rd9, %rd10;
	ld.global.nc.f64 	%fd50, [%rd11];
	shl.b32 	%r16, %r13, 3;
	mov.u32 	%r17, _ZZ32massMatrixMultiplyRegisterKernelILi6ELi6ELi3EEviPKdS1_S1_S1_PdE14s_oddDofToQuad;
	add.s32 	%r18, %r17, %r16;
	st.shared.f64 	[%r18], %fd50;
	cvta.to.global.u64 	%rd12, %rd3;
	add.s64 	%rd13, %rd12, %rd10;
	ld.global.nc.f64 	%fd51, [%rd13];
	mov.u32 	%r19, _ZZ32massMatrixMultiplyRegisterKernelILi6ELi6ELi3EEviPKdS1_S1_S1_PdE15s_evenDofToQuad;
	add.s32 	%r20, %r19, %r16;
	st.shared.f64 	[%r20], %fd51;
$L__BB122_4:
	setp.gt.u32 	%p8, %r13, 35;
	bar.sync 	0;
	ld.shared.f64 	%fd13, [_ZZ32massMatrixMultiplyRegisterKernelILi6ELi6ELi3EEviPKdS1_S1_S1_PdE14s_oddDofToQuad];
	ld.shared.f64 	%fd14, [_ZZ32massMatrixMultiplyRegisterKernelILi6ELi6ELi3EEviPKdS1_S1_S1_PdE15s_evenDofToQuad];
	ld.shared.f64 	%fd15, [_ZZ32massMatrixMultiplyRegisterKernelILi6ELi6ELi3EEviPKdS1_S1_S1_PdE14s_oddDofToQuad+8];
	ld.shared.f64 	%fd16, [_ZZ32massMatrixMultiplyRegisterKernelILi6ELi6ELi3EEviPKdS1_S1_S1_PdE15s_evenDofToQuad+8];
	ld.shared.f64 	%fd17, [_ZZ32massMatrixMultiplyRegisterKernelILi6ELi6ELi3EEviPKdS1_S1_S1_PdE14s_oddDofToQuad+16];
	ld.shared.f64 	%fd18, [_ZZ32massMatrixMultiplyRegisterKernelILi6ELi6ELi3EEviPKdS1_S1_S1_PdE15s_evenDofToQuad+16];
	ld.shared.f64 	%fd19, [_ZZ32massMatrixMultiplyRegisterKernelILi6ELi6ELi3EEviPKdS1_S1_S1_PdE14s_oddDofToQuad+24];
	ld.shared.f64 	%fd20, [_ZZ32massMatrixMultiplyRegisterKernelILi6ELi6ELi3EEviPKdS1_S1_S1_PdE15s_evenDofToQuad+24];
	ld.shared.f64 	%fd21, [_ZZ32massMatrixMultiplyRegisterKernelILi6ELi6ELi3EEviPKdS1_S1_S1_PdE14s_oddDofToQuad+32];
	ld.shared.f64 	%fd22, [_ZZ32massMatrixMultiplyRegisterKernelILi6ELi6ELi3EEviPKdS1_S1_S1_PdE15s_evenDofToQuad+32];
	ld.shared.f64 	%fd23, [_ZZ32massMatrixMultiplyRegisterKernelILi6ELi6ELi3EEviPKdS1_S1_S1_PdE14s_oddDofToQuad+40];
	ld.shared.f64 	%fd24, [_ZZ32massMatrixMultiplyRegisterKernelILi6ELi6ELi3EEviPKdS1_S1_S1_PdE15s_evenDofToQuad+40];
	ld.shared.f64 	%fd25, [_ZZ32massMatrixMultiplyRegisterKernelILi6ELi6ELi3EEviPKdS1_S1_S1_PdE14s_oddDofToQuad+48];
	ld.shared.f64 	%fd26, [_ZZ32massMatrixMultiplyRegisterKernelILi6ELi6ELi3EEviPKdS1_S1_S1_PdE15s_evenDofToQuad+48];
	ld.shared.f64 	%fd27, [_ZZ32massMatrixMultiplyRegisterKernelILi6ELi6ELi3EEviPKdS1_S1_S1_PdE14s_oddDofToQuad+56];
	ld.shared.f64 	%fd28, [_ZZ32massMatrixMultiplyRegisterKernelILi6ELi6ELi3EEviPKdS1_S1_S1_PdE15s_evenDofToQuad+56];
	ld.shared.f64 	%fd29, [_ZZ32massMatrixMultiplyRegisterKernelILi6ELi6ELi3EEviPKdS1_S1_S1_PdE14s_oddDofToQuad+64];
	ld.shared.f64 	%fd30, [_ZZ32massMatrixMultiplyRegisterKernelILi6ELi6ELi3EEviPKdS1_S1_S1_PdE15s_evenDofToQuad+64];
	mov.u32 	%r21, _ZZ32massMatrixMultiplyRegisterKernelILi6ELi6ELi3EEviPKdS1_S1_S1_PdE6s_tmp1;
	mad.lo.s32 	%r5, %r2, 1728, %r21;
	mul.lo.s16 	%rs7, %rs1, 171;
	shr.u16 	%rs8, %rs7, 10;
	cvt.u32.u16 	%r6, %rs8;
	mul.wide.u16 	%r22, %rs8, 48;
	add.s32 	%r7, %r5, %r22;
	@%p8 bra 	$L__BB122_6;
	add.f64 	%fd52, %fd261, %fd256;
	sub.f64 	%fd53, %fd261, %fd256;
	add.f64 	%fd54, %fd260, %fd257;
	sub.f64 	%fd55, %fd260, %fd257;
	add.f64 	%fd56, %fd259, %fd258;
	sub.f64 	%fd57, %fd259, %fd258;
	shl.b32 	%r23, %r4, 3;
	add.s32 	%r24, %r7, %r23;
	fma.rn.f64 	%fd58, %fd13, %fd52, 0d0000000000000000;
	fma.rn.f64 	%fd59, %fd14, %fd53, 0d0000000000000000;
	fma.rn.f64 	%fd60, %fd15, %fd54, %fd58;
	fma.rn.f64 	%fd61, %fd16, %fd55, %fd59;
	fma.rn.f64 	%fd62, %fd17, %fd56, %fd60;
	fma.rn.f64 	%fd63, %fd18, %fd57, %fd61;
	sub.f64 	%fd64, %fd62, %fd63;
	st.shared.f64 	[%r24+1440], %fd64;
	add.f64 	%fd65, %fd63, %fd62;
	st.shared.f64 	[%r24], %fd65;
	fma.rn.f64 	%fd66, %fd19, %fd52, 0d0000000000000000;
	fma.rn.f64 	%fd67, %fd20, %fd53, 0d0000000000000000;
	fma.rn.f64 	%fd68, %fd21, %fd54, %fd66;
	fma.rn.f64 	%fd69, %fd22, %fd55, %fd67;
	fma.rn.f64 	%fd70, %fd23, %fd56, %fd68;
	fma.rn.f64 	%fd71, %fd24, %fd57, %fd69;
	sub.f64 	%fd72, %fd70, %fd71;
	st.shared.f64 	[%r24+1152], %fd72;
	add.f64 	%fd73, %fd71, %fd70;
	st.shared.f64 	[%r24+288], %fd73;
	fma.rn.f64 	%fd74, %fd25, %fd52, 0d0000000000000000;
	fma.rn.f64 	%fd75, %fd26, %fd53, 0d0000000000000000;
	fma.rn.f64 	%fd76, %fd27, %fd54, %fd74;
	fma.rn.f64 	%fd77, %fd28, %fd55, %fd75;
	fma.rn.f64 	%fd78, %fd29, %fd56, %fd76;
	fma.rn.f64 	%fd79, %fd30, %fd57, %fd77;
	sub.f64 	%fd80, %fd78, %fd79;
	st.shared.f64 	[%r24+864], %fd80;
	add.f64 	%fd81, %fd79, %fd78;
	st.shared.f64 	[%r24+576], %fd81;
$L__BB122_6:
	setp.gt.u32 	%p9, %r13, 35;
	bar.sync 	0;
	@%p9 bra 	$L__BB122_8;
	mad.lo.s32 	%r25, %r6, 240, %r7;
	shl.b32 	%r26, %r4, 3;
	add.s32 	%r27, %r25, %r26;
	ld.shared.f64 	%fd82, [%r27];
	ld.shared.f64 	%fd83, [%r27+240];
	add.f64 	%fd84, %fd82, %fd83;
	sub.f64 	%fd85, %fd82, %fd83;
	ld.shared.f64 	%fd86, [%r27+48];
	ld.shared.f64 	%fd87, [%r27+192];
	add.f64 	%fd88, %fd86, %fd87;
	sub.f64 	%fd89, %fd86, %fd87;
	ld.shared.f64 	%fd90, [%r27+96];
	ld.shared.f64 	%fd91, [%r27+144];
	add.f64 	%fd92, %fd90, %fd91;
	sub.f64 	%fd93, %fd90, %fd91;
	fma.rn.f64 	%fd94, %fd13, %fd84, 0d0000000000000000;
	fma.rn.f64 	%fd95, %fd14, %fd85, 0d0000000000000000;
	fma.rn.f64 	%fd96, %fd15, %fd88, %fd94;
	fma.rn.f64 	%fd97, %fd16, %fd89, %fd95;
	fma.rn.f64 	%fd98, %fd17, %fd92, %fd96;
	fma.rn.f64 	%fd99, %fd18, %fd93, %fd97;
	sub.f64 	%fd100, %fd98, %fd99;
	st.shared.f64 	[%r27+240], %fd100;
	add.f64 	%fd101, %fd99, %fd98;
	st.shared.f64 	[%r27], %fd101;
	fma.rn.f64 	%fd102, %fd19, %fd84, 0d0000000000000000;
	fma.rn.f64 	%fd103, %fd20, %fd85, 0d0000000000000000;
	fma.rn.f64 	%fd104, %fd21, %fd88, %fd102;
	fma.rn.f64 	%fd105, %fd22, %fd89, %fd103;
	fma.rn.f64 	%fd106, %fd23, %fd92, %fd104;
	fma.rn.f64 	%fd107, %fd24, %fd93, %fd105;
	sub.f64 	%fd108, %fd106, %fd107;
	st.shared.f64 	[%r27+192], %fd108;
	add.f64 	%fd109, %fd107, %fd106;
	st.shared.f64 	[%r27+48], %fd109;
	fma.rn.f64 	%fd110, %fd25, %fd84, 0d0000000000000000;
	fma.rn.f64 	%fd111, %fd26, %fd85, 0d0000000000000000;
	fma.rn.f64 	%fd112, %fd27, %fd88, %fd110;
	fma.rn.f64 	%fd113, %fd28, %fd89, %fd111;
	fma.rn.f64 	%fd114, %fd29, %fd92, %fd112;
	fma.rn.f64 	%fd115, %fd30, %fd93, %fd113;
	sub.f64 	%fd116, %fd114, %fd115;
	st.shared.f64 	[%r27+144], %fd116;
	add.f64 	%fd117, %fd115, %fd114;
	st.shared.f64 	[%r27+96], %fd117;
$L__BB122_8:
	ld.param.u64 	%rd20, [_Z32massMatrixMultiplyRegisterKernelILi6ELi6ELi3EEviPKdS1_S1_S1_Pd_param_1];
	bar.sync 	0;
	mul.hi.u16 	%rs9, %rs1, -21845;
	shr.u16 	%rs10, %rs9, 2;
	cvt.u32.u16 	%r8, %rs10;
	mul.wide.u16 	%r28, %rs10, 288;
	add.s32 	%r9, %r5, %r28;
	mad.lo.s32 	%r10, %r4, 48, %r9;
	ld.shared.f64 	%fd118, [%r10];
	ld.shared.f64 	%fd119, [%r10+40];
	add.f64 	%fd120, %fd118, %fd119;
	sub.f64 	%fd121, %fd118, %fd119;
	ld.shared.f64 	%fd122, [%r10+8];
	ld.shared.f64 	%fd123, [%r10+32];
	add.f64 	%fd124, %fd122, %fd123;
	sub.f64 	%fd125, %fd122, %fd123;
	ld.shared.f64 	%fd126, [%r10+16];
	ld.shared.f64 	%fd127, [%r10+24];
	add.f64 	%fd128, %fd126, %fd127;
	sub.f64 	%fd129, %fd126, %fd127;
	mul.lo.s32 	%r11, %r3, 216;
	mov.b32 	%r29, {%rs10, %rs2};
	mov.b32 	%r30, 5;
	mov.b32 	%r31, 1572;
	dp2a.lo.u32.u32 	%r32, %r29, %r31, %r30;
	add.s32 	%r33, %r11, %r32;
	fma.rn.f64 	%fd130, %fd13, %fd120, 0d0000000000000000;
	fma.rn.f64 	%fd131, %fd14, %fd121, 0d0000000000000000;
	fma.rn.f64 	%fd132, %fd15, %fd124, %fd130;
	fma.rn.f64 	%fd133, %fd16, %fd125, %fd131;
	fma.rn.f64 	%fd134, %fd17, %fd128, %fd132;
	fma.rn.f64 	%fd135, %fd18, %fd129, %fd133;
	cvta.to.global.u64 	%rd14, %rd20;
	mul.wide.s32 	%rd15, %r33, 8;
	add.s64 	%rd16, %rd14, %rd15;
	ld.global.nc.f64 	%fd136, [%rd16];
	ld.global.nc.f64 	%fd137, [%rd16+-40];
	sub.f64 	%fd138, %fd134, %fd135;
	mul.f64 	%fd262, %fd138, %fd136;
	add.f64 	%fd139, %fd134, %fd135;
	mul.f64 	%fd267, %fd139, %fd137;
	fma.rn.f64 	%fd140, %fd19, %fd120, 0d0000000000000000;
	fma.rn.f64 	%fd141, %fd20, %fd121, 0d0000000000000000;
	fma.rn.f64 	%fd142, %fd21, %fd124, %fd140;
	fma.rn.f64 	%fd143, %fd22, %fd125, %fd141;
	fma.rn.f64 	%fd144, %fd23, %fd128, %fd142;
	fma.rn.f64 	%fd145, %fd24, %fd129, %fd143;
	ld.global.nc.f64 	%fd146, [%rd16+-8];
	ld.global.nc.f64 	%fd147, [%rd16+-32];
	sub.f64 	%fd148, %fd144, %fd145;
	mul.f64 	%fd263, %fd148, %fd146;
	add.f64 	%fd149, %fd144, %fd145;
	mul.f64 	%fd266, %fd149, %fd147;
	fma.rn.f64 	%fd150, %fd25, %fd120, 0d0000000000000000;
	fma.rn.f64 	%fd151, %fd26, %fd121, 0d0000000000000000;
	fma.rn.f64 	%fd152, %fd27, %fd124, %fd150;
	fma.rn.f64 	%fd153, %fd28, %fd125, %fd151;
	fma.rn.f64 	%fd154, %fd29, %fd128, %fd152;
	fma.rn.f64 	%fd155, %fd30, %fd129, %fd153;
	ld.global.nc.f64 	%fd156, [%rd16+-16];
	ld.global.nc.f64 	%fd157, [%rd16+-24];
	sub.f64 	%fd158, %fd154, %fd155;
	mul.f64 	%fd264, %fd158, %fd156;
	add.f64 	%fd159, %fd154, %fd155;
	mul.f64 	%fd265, %fd159, %fd157;
	bar.sync 	0;
	add.f64 	%fd160, %fd267, %fd262;
	sub.f64 	%fd161, %fd267, %fd262;
	add.f64 	%fd162, %fd266, %fd263;
	sub.f64 	%fd163, %fd266, %fd263;
	add.f64 	%fd164, %fd265, %fd264;
	sub.f64 	%fd165, %fd265, %fd264;
	fma.rn.f64 	%fd166, %fd13, %fd160, 0d0000000000000000;
	fma.rn.f64 	%fd167, %fd14, %fd161, 0d0000000000000000;
	fma.rn.f64 	%fd168, %fd19, %fd162, %fd166;
	fma.rn.f64 	%fd169, %fd20, %fd163, %fd167;
	fma.rn.f64 	%fd170, %fd25, %fd164, %fd168;
	fma.rn.f64 	%fd171, %fd26, %fd165, %fd169;
	sub.f64 	%fd172, %fd170, %fd171;
	st.shared.f64 	[%r10+40], %fd172;
	add.f64 	%fd173, %fd170, %fd171;
	st.shared.f64 	[%r10], %fd173;
	fma.rn.f64 	%fd174, %fd15, %fd160, 0d0000000000000000;
	fma.rn.f64 	%fd175, %fd16, %fd161, 0d0000000000000000;
	fma.rn.f64 	%fd176, %fd21, %fd162, %fd174;
	fma.rn.f64 	%fd177, %fd22, %fd163, %fd175;
	fma.rn.f64 	%fd178, %fd27, %fd164, %fd176;
	fma.rn.f64 	%fd179, %fd28, %fd165, %fd177;
	sub.f64 	%fd180, %fd178, %fd179;
	st.shared.f64 	[%r10+32], %fd180;
	add.f64 	%fd181, %fd178, %fd179;
	st.shared.f64 	[%r10+8], %fd181;
	fma.rn.f64 	%fd182, %fd17, %fd160, 0d0000000000000000;
	fma.rn.f64 	%fd183, %fd18, %fd161, 0d0000000000000000;
	fma.rn.f64 	%fd184, %fd23, %fd162, %fd182;
	fma.rn.f64 	%fd185, %fd24, %fd163, %fd183;
	fma.rn.f64 	%fd186, %fd29, %fd164, %fd184;
	fma.rn.f64 	%fd187, %fd30, %fd165, %fd185;
	sub.f64 	%fd188, %fd186, %fd187;
	st.shared.f64 	[%r10+24], %fd188;
	add.f64 	%fd189, %fd186, %fd187;
	st.shared.f64 	[%r10+16], %fd189;
	bar.sync 	0;
	@%p9 bra 	$L__BB122_10;
	mad.lo.s32 	%r34, %r4, -40, %r10;
	ld.shared.f64 	%fd190, [%r34];
	ld.shared.f64 	%fd191, [%r34+240];
	add.f64 	%fd192, %fd190, %fd191;
	sub.f64 	%fd193, %fd190, %fd191;
	ld.shared.f64 	%fd194, [%r34+48];
	ld.shared.f64 	%fd195, [%r34+192];
	add.f64 	%fd196, %fd194, %fd195;
	sub.f64 	%fd197, %fd194, %fd195;
	ld.shared.f64 	%fd198, [%r34+96];
	ld.shared.f64 	%fd199, [%r34+144];
	add.f64 	%fd200, %fd198, %fd199;
	sub.f64 	%fd201, %fd198, %fd199;
	fma.rn.f64 	%fd202, %fd13, %fd192, 0d0000000000000000;
	fma.rn.f64 	%fd203, %fd14, %fd193, 0d0000000000000000;
	fma.rn.f64 	%fd204, %fd19, %fd196, %fd202;
	fma.rn.f64 	%fd205, %fd20, %fd197, %fd203;
	fma.rn.f64 	%fd206, %fd25, %fd200, %fd204;
	fma.rn.f64 	%fd207, %fd26, %fd201, %fd205;
	sub.f64 	%fd208, %fd206, %fd207;
	st.shared.f64 	[%r34+240], %fd208;
	add.f64 	%fd209, %fd206, %fd207;
	st.shared.f64 	[%r34], %fd209;
	fma.rn.f64 	%fd210, %fd15, %fd192, 0d0000000000000000;
	fma.rn.f64 	%fd211, %fd16, %fd193, 0d0000000000000000;
	fma.rn.f64 	%fd212, %fd21, %fd196, %fd210;
	fma.rn.f64 	%fd213, %fd22, %fd197, %fd211;
	fma.rn.f64 	%fd214, %fd27, %fd200, %fd212;
	fma.rn.f64 	%fd215, %fd28, %fd201, %fd213;
	sub.f64 	%fd216, %fd214, %fd215;
	st.shared.f64 	[%r34+192], %fd216;
	add.f64 	%fd217, %fd214, %fd215;
	st.shared.f64 	[%r34+48], %fd217;
	fma.rn.f64 	%fd218, %fd17, %fd192, 0d0000000000000000;
	fma.rn.f64 	%fd219, %fd18, %fd193, 0d0000000000000000;
	fma.rn.f64 	%fd220, %fd23, %fd196, %fd218;
	fma.rn.f64 	%fd221, %fd24, %fd197, %fd219;
	fma.rn.f64 	%fd222, %fd29, %fd200, %fd220;
	fma.rn.f64 	%fd223, %fd30, %fd201, %fd221;
	sub.f64 	%fd224, %fd222, %fd223;
	st.shared.f64 	[%r34+144], %fd224;
	add.f64 	%fd225, %fd222, %fd223;
	st.shared.f64 	[%r34+96], %fd225;
$L__BB122_10:
	bar.sync 	0;
	@%p9 bra 	$L__BB122_12;
	mad.lo.s32 	%r35, %r8, -240, %r9;
	shl.b32 	%r36, %r4, 3;
	add.s32 	%r37, %r35, %r36;
	ld.shared.f64 	%fd226, [%r37];
	ld.shared.f64 	%fd227, [%r37+1440];
	add.f64 	%fd228, %fd226, %fd227;
	sub.f64 	%fd229, %fd226, %fd227;
	ld.shared.f64 	%fd230, [%r37+288];
	ld.shared.f64 	%fd231, [%r37+1152];
	add.f64 	%fd232, %fd230, %fd231;
	sub.f64 	%fd233, %fd230, %fd231;
	ld.shared.f64 	%fd234, [%r37+576];
	ld.shared.f64 	%fd235, [%r37+864];
	add.f64 	%fd236, %fd234, %fd235;
	sub.f64 	%fd237, %fd234, %fd235;
	fma.rn.f64 	%fd238, %fd13, %fd228, 0d0000000000000000;
	fma.rn.f64 	%fd239, %fd14, %fd229, 0d0000000000000000;
	fma.rn.f64 	%fd240, %fd19, %fd232, %fd238;
	fma.rn.f64 	%fd241, %fd20, %fd233, %fd239;
	fma.rn.f64 	%fd242, %fd25, %fd236, %fd240;
	fma.rn.f64 	%fd243, %fd26, %fd237, %fd241;
	sub.f64 	%fd262, %fd242, %fd243;
	add.f64 	%fd267, %fd242, %fd243;
	fma.rn.f64 	%fd244, %fd15, %fd228, 0d0000000000000000;
	fma.rn.f64 	%fd245, %fd16, %fd229, 0d0000000000000000;
	fma.rn.f64 	%fd246, %fd21, %fd232, %fd244;
	fma.rn.f64 	%fd247, %fd22, %fd233, %fd245;
	fma.rn.f64 	%fd248, %fd27, %fd236, %fd246;
	fma.rn.f64 	%fd249, %fd28, %fd237, %fd247;
	sub.f64 	%fd263, %fd248, %fd249;
	add.f64 	%fd266, %fd248, %fd249;
	fma.rn.f64 	%fd250, %fd17, %fd228, 0d0000000000000000;
	fma.rn.f64 	%fd251, %fd18, %fd229, 0d0000000000000000;
	fma.rn.f64 	%fd252, %fd23, %fd232, %fd250;
	fma.rn.f64 	%fd253, %fd24, %fd233, %fd251;
	fma.rn.f64 	%fd254, %fd29, %fd236, %fd252;
	fma.rn.f64 	%fd255, %fd30, %fd237, %fd253;
	sub.f64 	%fd264, %fd254, %fd255;
	add.f64 	%fd265, %fd254, %fd255;
$L__BB122_12:
	bar.sync 	0;
	@%p4 bra 	$L__BB122_14;
	ld.param.u64 	%rd21, [_Z32massMatrixMultiplyRegisterKernelILi6ELi6ELi3EEviPKdS1_S1_S1_Pd_param_5];
	add.s32 	%r38, %r11, %r13;
	cvta.to.global.u64 	%rd17, %rd21;
	mul.wide.s32 	%rd18, %r38, 8;
	add.s64 	%rd19, %rd17, %rd18;
	st.global.f64 	[%rd19], %fd267;
	st.global.f64 	[%rd19+288], %fd266;
	st.global.f64 	[%rd19+576], %fd265;
	st.global.f64 	[%rd19+864], %fd264;
	st.global.f64 	[%rd19+1152], %fd263;
	st.global.f64 	[%rd19+1440], %fd262;
$L__BB122_14:
	ret;

}
	// .globl	_Z32massMatrixMultiplyConstantKernelILi6ELi6ELi3EEviPKdS1_S1_S1_Pd
.visible .entry _Z32massMatrixMultiplyConstantKernelILi6ELi6ELi3EEviPKdS1_S1_S1_Pd(
	.param .u32 _Z32massMatrixMultiplyConstantKernelILi6ELi6ELi3EEviPKdS1_S1_S1_Pd_param_0,
	.param .u64 .ptr .align 1 _Z32massMatrixMultiplyConstantKernelILi6ELi6ELi3EEviPKdS1_S1_S1_Pd_param_1,
	.param .u64 .ptr .align 1 _Z32massMatrixMultiplyConstantKernelILi6ELi6ELi3EEviPKdS1_S1_S1_Pd_param_2,
	.param .u64 .ptr .align 1 _Z32massMatrixMultiplyConstantKernelILi6ELi6ELi3EEviPKdS1_S1_S1_Pd_param_3,
	.param .u64 .ptr .align 1 _Z32massMatrixMultiplyConstantKernelILi6ELi6ELi3EEviPKdS1_S1_S1_Pd_param_4,
	.param .u64 .ptr .align 1 _Z32massMatrixMultiplyConstantKernelILi6ELi6ELi3EEviPKdS1_S1_S1_Pd_param_5
)
{
	.reg .pred 	%p<10>;
	.reg .b16 	%rs<11>;
	.reg .b32 	%r<34>;
	.reg .b64 	%rd<15>;
	.reg .b64 	%fd<266>;
	// demoted variable
	.shared .align 8 .b8 _ZZ32massMatrixMultiplyConstantKernelILi6ELi6ELi3EEviPKdS1_S1_S1_PdE6s_tmp1[5184];
	ld.param.u32 	%r12, [_Z32massMatrixMultiplyConstantKernelILi6ELi6ELi3EEviPKdS1_S1_S1_Pd_param_0];
	ld.param.u64 	%rd2, [_Z32massMatrixMultiplyConstantKernelILi6ELi6ELi3EEviPKdS1_S1_S1_Pd_param_4];
	mov.u32 	%r13, %tid.x;
	mov.u32 	%r2, %tid.y;
	mov.u32 	%r14, %ctaid.x;
	mad.lo.s32 	%r3, %r14, 3, %r2;
	cvt.u16.u32 	%rs1, %r13;
	mul.hi.u16 	%rs3, %rs1, -21845;
	shr.u16 	%rs4, %rs3, 2;
	mul.lo.s16 	%rs5, %rs4, 6;
	sub.s16 	%rs2, %rs1, %rs5;
	cvt.u32.u16 	%r4, %rs2;
	setp.lt.s32 	%p2, %r3, %r12;
	setp.lt.u32 	%p3, %r13, 36;
	and.pred  	%p1, %p2, %p3;
	not.pred 	%p4, %p1;
	@%p4 bra 	$L__BB123_2;
	cvta.to.global.u64 	%rd4, %rd2;
	mad.lo.s32 	%r15, %r3, 216, %r13;
	mul.wide.s32 	%rd5, %r15, 8;
	add.s64 	%rd6, %rd4, %rd5;
	ld.global.nc.f64 	%fd259, [%rd6];
	ld.global.nc.f64 	%fd258, [%rd6+288];
	ld.global.nc.f64 	%fd257, [%rd6+576];
	ld.global.nc.f64 	%fd256, [%rd6+864];
	ld.global.nc.f64 	%fd255, [%rd6+1152];
	ld.global.nc.f64 	%fd254, [%rd6+1440];
$L__BB123_2:
	setp.gt.u32 	%p5, %r13, 35;
	bar.sync 	0;
	ld.const.f64 	%fd13, [const_oddDofToQuad];
	ld.const.f64 	%fd14, [const_evenDofToQuad];
	ld.const.f64 	%fd15, [const_oddDofToQuad+8];
	ld.const.f64 	%fd16, [const_evenDofToQuad+8];
	ld.const.f64 	%fd17, [const_oddDofToQuad+16];
	ld.const.f64 	%fd18, [const_evenDofToQuad+16];
	ld.const.f64 	%fd19, [const_oddDofToQuad+24];
	ld.const.f64 	%fd20, [const_evenDofToQuad+24];
	ld.const.f64 	%fd21, [const_oddDofToQuad+32];
	ld.const.f64 	%fd22, [const_evenDofToQuad+32];
	ld.const.f64 	%fd23, [const_oddDofToQuad+40];
	ld.const.f64 	%fd24, [const_evenDofToQuad+40];
	ld.const.f64 	%fd25, [const_oddDofToQuad+48];
	ld.const.f64 	%fd26, [const_evenDofToQuad+48];
	ld.const.f64 	%fd27, [const_oddDofToQuad+56];
	ld.const.f64 	%fd28, [const_evenDofToQuad+56];
	ld.const.f64 	%fd29, [const_oddDofToQuad+64];
	ld.const.f64 	%fd30, [const_evenDofToQuad+64];
	mov.u32 	%r16, _ZZ32massMatrixMultiplyConstantKernelILi6ELi6ELi3EEviPKdS1_S1_S1_PdE6s_tmp1;
	mad.lo.s32 	%r5, %r2, 1728, %r16;
	mul.lo.s16 	%rs7, %rs1, 171;
	shr.u16 	%rs8, %rs7, 10;
	cvt.u32.u16 	%r6, %rs8;
	mul.wide.u16 	%r17, %rs8, 48;
	add.s32 	%r7, %r5, %r17;
	@%p5 bra 	$L__BB123_4;
	add.f64 	%fd50, %fd259, %fd254;
	sub.f64 	%fd51, %fd259, %fd254;
	add.f64 	%fd52, %fd258, %fd255;
	sub.f64 	%fd53, %fd258, %fd255;
	add.f64 	%fd54, %fd257, %fd256;
	sub.f64 	%fd55, %fd257, %fd256;
	shl.b32 	%r18, %r4, 3;
	add.s32 	%r19, %r7, %r18;
	fma.rn.f64 	%fd56, %fd13, %fd50, 0d0000000000000000;
	fma.rn.f64 	%fd57, %fd14, %fd51, 0d0000000000000000;
	fma.rn.f64 	%fd58, %fd15, %fd52, %fd56;
	fma.rn.f64 	%fd59, %fd16, %fd53, %fd57;
	fma.rn.f64 	%fd60, %fd17, %fd54, %fd58;
	fma.rn.f64 	%fd61, %fd18, %fd55, %fd59;
	sub.f64 	%fd62, %fd60, %fd61;
	st.shared.f64 	[%r19+1440], %fd62;
	add.f64 	%fd63, %fd61, %fd60;
	st.shared.f64 	[%r19], %fd63;
	fma.rn.f64 	%fd64, %fd19, %fd50, 0d0000000000000000;
	fma.rn.f64 	%fd65, %fd20, %fd51, 0d0000000000000000;
	fma.rn.f64 	%fd66, %fd21, %fd52, %fd64;
	fma.rn.f64 	%fd67, %fd22, %fd53, %fd65;
	fma.rn.f64 	%fd68, %fd23, %fd54, %fd66;
	fma.rn.f64 	%fd69, %fd24, %fd55, %fd67;
	sub.f64 	%fd70, %fd68, %fd69;
	st.shared.f64 	[%r19+1152], %fd70;
	add.f64 	%fd71, %fd69, %fd68;
	st.shared.f64 	[%r19+288], %fd71;
	fma.rn.f64 	%fd72, %fd25, %fd50, 0d0000000000000000;
	fma.rn.f64 	%fd73, %fd26, %fd51, 0d0000000000000000;
	fma.rn.f64 	%fd74, %fd27, %fd52, %fd72;
	fma.rn.f64 	%fd75, %fd28, %fd53, %fd73;
	fma.rn.f64 	%fd76, %fd29, %fd54, %fd74;
	fma.rn.f64 	%fd77, %fd30, %fd55, %fd75;
	sub.f64 	%fd78, %fd76, %fd77;
	st.shared.f64 	[%r19+864], %fd78;
	add.f64 	%fd79, %fd77, %fd76;
	st.shared.f64 	[%r19+576], %fd79;
$L__BB123_4:
	setp.gt.u32 	%p6, %r13, 35;
	bar.sync 	0;
	@%p6 bra 	$L__BB123_6;
	mad.lo.s32 	%r20, %r6, 240, %r7;
	shl.b32 	%r21, %r4, 3;
	add.s32 	%r22, %r20, %r21;
	ld.shared.f64 	%fd80, [%r22];
	ld.shared.f64 	%fd81, [%r22+240];
	add.f64 	%fd82, %fd80, %fd81;
	sub.f64 	%fd83, %fd80, %fd81;
	ld.shared.f64 	%fd84, [%r22+48];
	ld.shared.f64 	%fd85, [%r22+192];
	add.f64 	%fd86, %fd84, %fd85;
	sub.f64 	%fd87, %fd84, %fd85;
	ld.shared.f64 	%fd88, [%r22+96];
	ld.shared.f64 	%fd89, [%r22+144];
	add.f64 	%fd90, %fd88, %fd89;
	sub.f64 	%fd91, %fd88, %fd89;
	fma.rn.f64 	%fd92, %fd13, %fd82, 0d0000000000000000;
	fma.rn.f64 	%fd93, %fd14, %fd83, 0d0000000000000000;
	fma.rn.f64 	%fd94, %fd15, %fd86, %fd92;
	fma.rn.f64 	%fd95, %fd16, %fd87, %fd93;
	fma.rn.f64 	%fd96, %fd17, %fd90, %fd94;
	fma.rn.f64 	%fd97, %fd18, %fd91, %fd95;
	sub.f64 	%fd98, %fd96, %fd97;
	st.shared.f64 	[%r22+240], %fd98;
	add.f64 	%fd99, %fd97, %fd96;
	st.shared.f64 	[%r22], %fd99;
	fma.rn.f64 	%fd100, %fd19, %fd82, 0d0000000000000000;
	fma.rn.f64 	%fd101, %fd20, %fd83, 0d0000000000000000;
	fma.rn.f64 	%fd102, %fd21, %fd86, %fd100;
	fma.rn.f64 	%fd103, %fd22, %fd87, %fd101;
	fma.rn.f64 	%fd104, %fd23, %fd90, %fd102;
	fma.rn.f64 	%fd105, %fd24, %fd91, %fd103;
	sub.f64 	%fd106, %fd104, %fd105;
	st.shared.f64 	[%r22+192], %fd106;
	add.f64 	%fd107, %fd105, %fd104;
	st.shared.f64 	[%r22+48], %fd107;
	fma.rn.f64 	%fd108, %fd25, %fd82, 0d0000000000000000;
	fma.rn.f64 	%fd109, %fd26, %fd83, 0d0000000000000000;
	fma.rn.f64 	%fd110, %fd27, %fd86, %fd108;
	fma.rn.f64 	%fd111, %fd28, %fd87, %fd109;
	fma.rn.f64 	%fd112, %fd29, %fd90, %fd110;
	fma.rn.f64 	%fd113, %fd30, %fd91, %fd111;
	sub.f64 	%fd114, %fd112, %fd113;
	st.shared.f64 	[%r22+144], %fd114;
	add.f64 	%fd115, %fd113, %fd112;
	st.shared.f64 	[%r22+96], %fd115;
$L__BB123_6:
	ld.param.u64 	%rd13, [_Z32massMatrixMultiplyConstantKernelILi6ELi6ELi3EEviPKdS1_S1_S1_Pd_param_1];
	bar.sync 	0;
	mul.hi.u16 	%rs9, %rs1, -21845;
	shr.u16 	%rs10, %rs9, 2;
	cvt.u32.u16 	%r8, %rs10;
	mul.wide.u16 	%r23, %rs10, 288;
	add.s32 	%r9, %r5, %r23;
	mad.lo.s32 	%r10, %r4, 48, %r9;
	ld.shared.f64 	%fd116, [%r10];
	ld.shared.f64 	%fd117, [%r10+40];
	add.f64 	%fd118, %fd116, %fd117;
	sub.f64 	%fd119, %fd116, %fd117;
	ld.shared.f64 	%fd120, [%r10+8];
	ld.shared.f64 	%fd121, [%r10+32];
	add.f64 	%fd122, %fd120, %fd121;
	sub.f64 	%fd123, %fd120, %fd121;
	ld.shared.f64 	%fd124, [%r10+16];
	ld.shared.f64 	%fd125, [%r10+24];
	add.f64 	%fd126, %fd124, %fd125;
	sub.f64 	%fd127, %fd124, %fd125;
	mul.lo.s32 	%r11, %r3, 216;
	mov.b32 	%r24, {%rs10, %rs2};
	mov.b32 	%r25, 5;
	mov.b32 	%r26, 1572;
	dp2a.lo.u32.u32 	%r27, %r24, %r26, %r25;
	add.s32 	%r28, %r11, %r27;
	fma.rn.f64 	%fd128, %fd13, %fd118, 0d0000000000000000;
	fma.rn.f64 	%fd129, %fd14, %fd119, 0d0000000000000000;
	fma.rn.f64 	%fd130, %fd15, %fd122, %fd128;
	fma.rn.f64 	%fd131, %fd16, %fd123, %fd129;
	fma.rn.f64 	%fd132, %fd17, %fd126, %fd130;
	fma.rn.f64 	%fd133, %fd18, %fd127, %fd131;
	cvta.to.global.u64 	%rd7, %rd13;
	mul.wide.s32 	%rd8, %r28, 8;
	add.s64 	%rd9, %rd7, %rd8;
	ld.global.nc.f64 	%fd134, [%rd9];
	ld.global.nc.f64 	%fd135, [%rd9+-40];
	sub.f64 	%fd136, %fd132, %fd133;
	mul.f64 	%fd260, %fd136, %fd134;
	add.f64 	%fd137, %fd132, %fd133;
	mul.f64 	%fd265, %fd137, %fd135;
	fma.rn.f64 	%fd138, %fd19, %fd118, 0d0000000000000000;
	fma.rn.f64 	%fd139, %fd20, %fd119, 0d0000000000000000;
	fma.rn.f64 	%fd140, %fd21, %fd122, %fd138;
	fma.rn.f64 	%fd141, %fd22, %fd123, %fd139;
	fma.rn.f64 	%fd142, %fd23, %fd126, %fd140;
	fma.rn.f64 	%fd143, %fd24, %fd127, %fd141;
	ld.global.nc.f64 	%fd144, [%rd9+-8];
	ld.global.nc.f64 	%fd145, [%rd9+-32];
	sub.f64 	%fd146, %fd142, %fd143;
	mul.f64 	%fd261, %fd146, %fd144;
	add.f64 	%fd147, %fd142, %fd143;
	mul.f64 	%fd264, %fd147, %fd145;
	fma.rn.f64 	%fd148, %fd25, %fd118, 0d0000000000000000;
	fma.rn.f64 	%fd149, %fd26, %fd119, 0d0000000000000000;
	fma.rn.f64 	%fd150, %fd27, %fd122, %fd148;
	fma.rn.f64 	%fd151, %fd28, %fd123, %fd149;
	fma.rn.f64 	%fd152, %fd29, %fd126, %fd150;
	fma.rn.f64 	%fd153, %fd30, %fd127, %fd151;
	ld.global.nc.f64 	%fd154, [%rd9+-16];
	ld.global.nc.f64 	%fd155, [%rd9+-24];
	sub.f64 	%fd156, %fd152, %fd153;
	mul.f64 	%fd262, %fd156, %fd154;
	add.f64 	%fd157, %fd152, %fd153;
	mul.f64 	%fd263, %fd157, %fd155;
	bar.sync 	0;
	add.f64 	%fd158, %fd265, %fd260;
	sub.f64 	%fd159, %fd265, %fd260;
	add.f64 	%fd160, %fd264, %fd261;
	sub.f64 	%fd161, %fd264, %fd261;
	add.f64 	%fd162, %fd263, %fd262;
	sub.f64 	%fd163, %fd263, %fd262;
	fma.rn.f64 	%fd164, %fd13, %fd158, 0d0000000000000000;
	fma.rn.f64 	%fd165, %fd14, %fd159, 0d0000000000000000;
	fma.rn.f64 	%fd166, %fd19, %fd160, %fd164;
	fma.rn.f64 	%fd167, %fd20, %fd161, %fd165;
	fma.rn.f64 	%fd168, %fd25, %fd162, %fd166;
	fma.rn.f64 	%fd169, %fd26, %fd163, %fd167;
	sub.f64 	%fd170, %fd168, %fd169;
	st.shared.f64 	[%r10+40], %fd170;
	add.f64 	%fd171, %fd168, %fd169;
	st.shared.f64 	[%r10], %fd171;
	fma.rn.f64 	%fd172, %fd15, %fd158, 0d0000000000000000;
	fma.rn.f64 	%fd173, %fd16, %fd159, 0d0000000000000000;
	fma.rn.f64 	%fd174, %fd21, %fd160, %fd172;
	fma.rn.f64 	%fd175, %fd22, %fd161, %fd173;
	fma.rn.f64 	%fd176, %fd27, %fd162, %fd174;
	fma.rn.f64 	%fd177, %fd28, %fd163, %fd175;
	sub.f64 	%fd178, %fd176, %fd177;
	st.shared.f64 	[%r10+32], %fd178;
	add.f64 	%fd179, %fd176, %fd177;
	st.shared.f64 	[%r10+8], %fd179;
	fma.rn.f64 	%fd180, %fd17, %fd158, 0d0000000000000000;
	fma.rn.f64 	%fd181, %fd18, %fd159, 0d0000000000000000;
	fma.rn.f64 	%fd182, %fd23, %fd160, %fd180;
	fma.rn.f64 	%fd183, %fd24, %fd161, %fd181;
	fma.rn.f64 	%fd184, %fd29, %fd162, %fd182;
	fma.rn.f64 	%fd185, %fd30, %fd163, %fd183;
	sub.f64 	%fd186, %fd184, %fd185;
	st.shared.f64 	[%r10+24], %fd186;
	add.f64 	%fd187, %fd184, %fd185;
	st.shared.f64 	[%r10+16], %fd187;
	bar.sync 	0;
	@%p6 bra 	$L__BB123_8;
	mad.lo.s32 	%r29, %r4, -40, %r10;
	ld.shared.f64 	%fd188, [%r29];
	ld.shared.f64 	%fd189, [%r29+240];
	add.f64 	%fd190, %fd188, %fd189;
	sub.f64 	%fd191, %fd188, %fd189;
	ld.shared.f64 	%fd192, [%r29+48];
	ld.shared.f64 	%fd193, [%r29+192];
	add.f64 	%fd194, %fd192, %fd193;
	sub.f64 	%fd195, %fd192, %fd193;
	ld.shared.f64 	%fd196, [%r29+96];
	ld.shared.f64 	%fd197, [%r29+144];
	add.f64 	%fd198, %fd196, %fd197;
	sub.f64 	%fd199, %fd196, %fd197;
	fma.rn.f64 	%fd200, %fd13, %fd190, 0d0000000000000000;
	fma.rn.f64 	%fd201, %fd14, %fd191, 0d0000000000000000;
	fma.rn.f64 	%fd202, %fd19, %fd194, %fd200;
	fma.rn.f64 	%fd203, %fd20, %fd195, %fd201;
	fma.rn.f64 	%fd204, %fd25, %fd198, %fd202;
	fma.rn.f64 	%fd205, %fd26, %fd199, %fd203;
	sub.f64 	%fd206, %fd204, %fd205;
	st.shared.f64 	[%r29+240], %fd206;
	add.f64 	%fd207, %fd204, %fd205;
	st.shared.f64 	[%r29], %fd207;
	fma.rn.f64 	%fd208, %fd15, %fd190, 0d0000000000000000;
	fma.rn.f64 	%fd209, %fd16, %fd191, 0d0000000000000000;
	fma.rn.f64 	%fd210, %fd21, %fd194, %fd208;
	fma.rn.f64 	%fd211, %fd22, %fd195, %fd209;
	fma.rn.f64 	%fd212, %fd27, %fd198, %fd210;
	fma.rn.f64 	%fd213, %fd28, %fd199, %fd211;
	sub.f64 	%fd214, %fd212, %fd213;
	st.shared.f64 	[%r29+192], %fd214;
	add.f64 	%fd215, %fd212, %fd213;
	st.shared.f64 	[%r29+48], %fd215;
	fma.rn.f64 	%fd216, %fd17, %fd190, 0d0000000000000000;
	fma.rn.f64 	%fd217, %fd18, %fd191, 0d0000000000000000;
	fma.rn.f64 	%fd218, %fd23, %fd194, %fd216;
	fma.rn.f64 	%fd219, %fd24, %fd195, %fd217;
	fma.rn.f64 	%fd220, %fd29, %fd198, %fd218;
	fma.rn.f64 	%fd221, %fd30, %fd199, %fd219;
	sub.f64 	%fd222, %fd220, %fd221;
	st.shared.f64 	[%r29+144], %fd222;
	add.f64 	%fd223, %fd220, %fd221;
	st.shared.f64 	[%r29+96], %fd223;
$L__BB123_8:
	bar.sync 	0;
	@%p6 bra 	$L__BB123_10;
	mad.lo.s32 	%r30, %r8, -240, %r9;
	shl.b32 	%r31, %r4, 3;
	add.s32 	%r32, %r30, %r31;
	ld.shared.f64 	%fd224, [%r32];
	ld.shared.f64 	%fd225, [%r32+1440];
	add.f64 	%fd226, %fd224, %fd225;
	sub.f64 	%fd227, %fd224, %fd225;
	ld.shared.f64 	%fd228, [%r32+288];
	ld.shared.f64 	%fd229, [%r32+1152];
	add.f64 	%fd230, %fd228, %fd229;
	sub.f64 	%fd231, %fd228, %fd229;
	ld.shared.f64 	%fd232, [%r32+576];
	ld.shared.f64 	%fd233, [%r32+864];
	add.f64 	%fd234, %fd232, %fd233;
	sub.f64 	%fd235, %fd232, %fd233;
	fma.rn.f64 	%fd236, %fd13, %fd226, 0d0000000000000000;
	fma.rn.f64 	%fd237, %fd14, %fd227, 0d0000000000000000;
	fma.rn.f64 	%fd238, %fd19, %fd230, %fd236;
	fma.rn.f64 	%fd239, %fd20, %fd231, %fd237;
	fma.rn.f64 	%fd240, %fd25, %fd234, %fd238;
	fma.rn.f64 	%fd241, %fd26, %fd235, %fd239;
	sub.f64 	%fd260, %fd240, %fd241;
	add.f64 	%fd265, %fd240, %fd241;
	fma.rn.f64 	%fd242, %fd15, %fd226, 0d0000000000000000;
	fma.rn.f64 	%fd243, %fd16, %fd227, 0d0000000000000000;
	fma.rn.f64 	%fd244, %fd21, %fd230, %fd242;
	fma.rn.f64 	%fd245, %fd22, %fd231, %fd243;
	fma.rn.f64 	%fd246, %fd27, %fd234, %fd244;
	fma.rn.f64 	%fd247, %fd28, %fd235, %fd245;
	sub.f64 	%fd261, %fd246, %fd247;
	add.f64 	%fd264, %fd246, %fd247;
	fma.rn.f64 	%fd248, %fd17, %fd226, 0d0000000000000000;
	fma.rn.f64 	%fd249, %fd18, %fd227, 0d0000000000000000;
	fma.rn.f64 	%fd250, %fd23, %fd230, %fd248;
	fma.rn.f64 	%fd251, %fd24, %fd231, %fd249;
	fma.rn.f64 	%fd252, %fd29, %fd234, %fd250;
	fma.rn.f64 	%fd253, %fd30, %fd235, %fd251;
	sub.f64 	%fd262, %fd252, %fd253;
	add.f64 	%fd263, %fd252, %fd253;
$L__BB123_10:
	bar.sync 	0;
	@%p4 bra 	$L__BB123_12;
	ld.param.u64 	%rd14, [_Z32massMatrixMultiplyConstantKernelILi6ELi6ELi3EEviPKdS1_S1_S1_Pd_param_5];
	add.s32 	%r33, %r11, %r13;
	cvta.to.global.u64 	%rd10, %rd14;
	mul.wide.s32 	%rd11, %r33, 8;
	add.s64 	%rd12, %rd10, %rd11;
	st.global.f64 	[%rd12], %fd265;
	st.global.f64 	[%rd12+288], %fd264;
	st.global.f64 	[%rd12+576], %fd263;
	st.global.f64 	[%rd12+864], %fd262;
	st.global.f64 	[%rd12+1152], %fd261;
	st.global.f64 	[%rd12+1440], %fd260;
$L__BB123_12:
	ret;

}
	// .globl	_Z30massMatrixMultiplySharedKernelILi6ELi6ELi3EEviPKdS1_S1_S1_Pd
.visible .entry _Z30massMatrixMultiplySharedKernelILi6ELi6ELi3EEviPKdS1_S1_S1_Pd(
	.param .u32 _Z30massMatrixMultiplySharedKernelILi6ELi6ELi3EEviPKdS1_S1_S1_Pd_param_0,
	.param .u64 .ptr .align 1 _Z30massMatrixMultiplySharedKernelILi6ELi6ELi3EEviPKdS1_S1_S1_Pd_param_1,
	.param .u64 .ptr .align 1 _Z30massMatrixMultiplySharedKernelILi6ELi6ELi3EEviPKdS1_S1_S1_Pd_param_2,
	.param .u64 .ptr .align 1 _Z30massMatrixMultiplySharedKernelILi6ELi6ELi3EEviPKdS1_S1_S1_Pd_param_3,
	.param .u64 .ptr .align 1 _Z30massMatrixMultiplySharedKernelILi6ELi6ELi3EEviPKdS1_S1_S1_Pd_param_4,
	.param .u64 .ptr .align 1 _Z30massMatrixMultiplySharedKernelILi6ELi6ELi3EEviPKdS1_S1_S1_Pd_param_5
)
{
	.reg .pred 	%p<13>;
	.reg .b16 	%rs<11>;
	.reg .b32 	%r<39>;
	.reg .b64 	%rd<22>;
	.reg .b64 	%fd<268>;
	// demoted variable
	.shared .align 8 .b8 _ZZ30massMatrixMultiplySharedKernelILi6ELi6ELi3EEviPKdS1_S1_S1_PdE6s_tmp1[5184];
	// demoted variable
	.shared .align 8 .b8 _ZZ30massMatrixMultiplySharedKernelILi6ELi6ELi3EEviPKdS1_S1_S1_PdE14s_oddDofToQuad[72];
	// demoted variable
	.shared .align 8 .b8 _ZZ30massMatrixMultiplySharedKernelILi6ELi6ELi3EEviPKdS1_S1_S1_PdE15s_evenDofToQuad[72];
	ld.param.u32 	%r12, [_Z30massMatrixMultiplySharedKernelILi6ELi6ELi3EEviPKdS1_S1_S1_Pd_param_0];
	ld.param.u64 	%rd2, [_Z30massMatrixMultiplySharedKernelILi6ELi6ELi3EEviPKdS1_S1_S1_Pd_param_2];
	ld.param.u64 	%rd3, [_Z30massMatrixMultiplySharedKernelILi6ELi6ELi3EEviPKdS1_S1_S1_Pd_param_3];
	ld.param.u64 	%rd4, [_Z30massMatrixMultiplySharedKernelILi6ELi6ELi3EEviPKdS1_S1_S1_Pd_param_4];
	mov.u32 	%r13, %tid.x;
	mov.u32 	%r2, %tid.y;
	mov.u32 	%r14, %ctaid.x;
	mad.lo.s32 	%r3, %r14, 3, %r2;
	cvt.u16.u32 	%rs1, %r13;
	mul.hi.u16 	%rs3, %rs1, -21845;
	shr.u16 	%rs4, %rs3, 2;
	mul.lo.s16 	%rs5, %rs4, 6;
	sub.s16 	%rs2, %rs1, %rs5;
	cvt.u32.u16 	%r4, %rs2;
	setp.lt.s32 	%p2, %r3, %r12;
	setp.lt.u32 	%p3, %r13, 36;
	and.pred  	%p1, %p2, %p3;
	not.pred 	%p4, %p1;
	@%p4 bra 	$L__BB124_2;
	cvta.to.global.u64 	%rd6, %rd4;
	mad.lo.s32 	%r15, %r3, 216, %r13;
	mul.wide.s32 	%rd7, %r15, 8;
	add.s64 	%rd8, %rd6, %rd7;
	ld.global.nc.f64 	%fd261, [%rd8];
	ld.global.nc.f64 	%fd260, [%rd8+288];
	ld.global.nc.f64 	%fd259, [%rd8+576];
	ld.global.nc.f64 	%fd258, [%rd8+864];
	ld.global.nc.f64 	%fd257, [%rd8+1152];
	ld.global.nc.f64 	%fd256, [%rd8+1440];
$L__BB124_2:
	setp.ne.s32 	%p5, %r2, 0;
	setp.gt.u32 	%p6, %r13, 8;
	or.pred  	%p7, %p5, %p6;
	@%p7 bra 	$L__BB124_4;
	cvta.to.global.u64 	%rd9, %rd2;
	mul.wide.u32 	%rd10, %r13, 8;
	add.s64 	%rd11, %rd9, %rd10;
	ld.global.nc.f64 	%fd50, [%rd11];
	shl.b32 	%r16, %r13, 3;
	mov.u32 	%r17, _ZZ30massMatrixMultiplySharedKernelILi6ELi6ELi3EEviPKdS1_S1_S1_PdE14s_oddDofToQuad;
	add.s32 	%r18, %r17, %r16;
	st.shared.f64 	[%r18], %fd50;
	cvta.to.global.u64 	%rd12, %rd3;
	add.s64 	%rd13, %rd12, %rd10;
	ld.global.nc.f64 	%fd51, [%rd13];
	mov.u32 	%r19, _ZZ30massMatrixMultiplySharedKernelILi6ELi6ELi3EEviPKdS1_S1_S1_PdE15s_evenDofToQuad;
	add.s32 	%r20, %r19, %r16;
	st.shared.f64 	[%r20], %fd51;
$L__BB124_4:
	setp.gt.u32 	%p8, %r13, 35;
	bar.sync 	0;
	ld.shared.f64 	%fd13, [_ZZ30massMatrixMultiplySharedKernelILi6ELi6ELi3EEviPKdS1_S1_S1_PdE14s_oddDofToQuad];
	ld.shared.f64 	%fd14, [_ZZ30massMatrixMultiplySharedKernelILi6ELi6ELi3EEviPKdS1_S1_S1_PdE15s_evenDofToQuad];
	ld.shared.f64 	%fd15, [_ZZ30massMatrixMultiplySharedKernelILi6ELi6ELi3EEviPKdS1_S1_S1_PdE14s_oddDofToQuad+8];
	ld.shared.f64 	%fd16, [_ZZ30massMatrixMultiplySharedKernelILi6ELi6ELi3EEviPKdS1_S1_S1_PdE15s_evenDofToQuad+8];
	ld.shared.f64 	%fd17, [_ZZ30massMatrixMultiplySharedKernelILi6ELi6ELi3EEviPKdS1_S1_S1_PdE14s_oddDofToQuad+16];
	ld.shared.f64 	%fd18, [_ZZ30massMatrixMultiplySharedKernelILi6ELi6ELi3EEviPKdS1_S1_S1_PdE15s_evenDofToQuad+16];
	ld.shared.f64 	%fd19, [_ZZ30massMatrixMultiplySharedKernelILi6ELi6ELi3EEviPKdS1_S1_S1_PdE14s_oddDofToQuad+24];
	ld.shared.f64 	%fd20, [_ZZ30massMatrixMultiplySharedKernelILi6ELi6ELi3EEviPKdS1_S1_S1_PdE15s_evenDofToQuad+24];
	ld.shared.f64 	%fd21, [_ZZ30massMatrixMultiplySharedKernelILi6ELi6ELi3EEviPKdS1_S1_S1_PdE14s_oddDofToQuad+32];
	ld.shared.f64 	%fd22, [_ZZ30massMatrixMultiplySharedKernelILi6ELi6ELi3EEviPKdS1_S1_S1_PdE15s_evenDofToQuad+32];
	ld.shared.f64 	%fd23, [_ZZ30massMatrixMultiplySharedKernelILi6ELi6ELi3EEviPKdS1_S1_S1_PdE14s_oddDofToQuad+40];
	ld.shared.f64 	%fd24, [_ZZ30massMatrixMultiplySharedKernelILi6ELi6ELi3EEviPKdS1_S1_S1_PdE15s_evenDofToQuad+40];
	ld.shared.f64 	%fd25, [_ZZ30massMatrixMultiplySharedKernelILi6ELi6ELi3EEviPKdS1_S1_S1_PdE14s_oddDofToQuad+48];
	ld.shared.f64 	%fd26, [_ZZ30massMatrixMultiplySharedKernelILi6ELi6ELi3EEviPKdS1_S1_S1_PdE15s_evenDofToQuad+48];
	ld.shared.f64 	%fd27, [_ZZ30massMatrixMultiplySharedKernelILi6ELi6ELi3EEviPKdS1_S1_S1_PdE14s_oddDofToQuad+56];
	ld.shared.f64 	%fd28, [_ZZ30massMatrixMultiplySharedKernelILi6ELi6ELi3EEviPKdS1_S1_S1_PdE15s_evenDofToQuad+56];
	ld.shared.f64 	%fd29, [_ZZ30massMatrixMultiplySharedKernelILi6ELi6ELi3EEviPKdS1_S1_S1_PdE14s_oddDofToQuad+64];
	ld.shared.f64 	%fd30, [_ZZ30massMatrixMultiplySharedKernelILi6ELi6ELi3EEviPKdS1_S1_S1_PdE15s_evenDofToQuad+64];
	mov.u32 	%r21, _ZZ30massMatrixMultiplySharedKernelILi6ELi6ELi3EEviPKdS1_S1_S1_PdE6s_tmp1;
	mad.lo.s32 	%r5, %r2, 1728, %r21;
	mul.lo.s16 	%rs7, %rs1, 171;
	shr.u16 	%rs8, %rs7, 10;
	cvt.u32.u16 	%r6, %rs8;
	mul.wide.u16 	%r22, %rs8, 48;
	add.s32 	%r7, %r5, %r22;
	@%p8 bra 	$L__BB124_6;
	add.f64 	%fd52, %fd261, %fd256;
	sub.f64 	%fd53, %fd261, %fd256;
	add.f64 	%fd54, %fd260, %fd257;
	sub.f64 	%fd55, %fd260, %fd257;
	add.f64 	%fd56, %fd259, %fd258;
	sub.f64 	%fd57, %fd259, %fd258;
	shl.b32 	%r23, %r4, 3;
	add.s32 	%r24, %r7, %r23;
	fma.rn.f64 	%fd58, %fd13, %fd52, 0d0000000000000000;
	fma.rn.f64 	%fd59, %fd14, %fd53, 0d0000000000000000;
	fma.rn.f64 	%fd60, %fd15, %fd54, %fd58;
	fma.rn.f64 	%fd61, %fd16, %fd55, %fd59;
	fma.rn.f64 	%fd62, %fd17, %fd56, %fd60;
	fma.rn.f64 	%fd63, %fd18, %fd57, %fd61;
	sub.f64 	%fd64, %fd62, %fd63;
	st.shared.f64 	[%r24+1440], %fd64;
	add.f64 	%fd65, %fd63, %fd62;
	st.shared.f64 	[%r24], %fd65;
	fma.rn.f64 	%fd66, %fd19, %fd52, 0d0000000000000000;
	fma.rn.f64 	%fd67, %fd20, %fd53, 0d0000000000000000;
	fma.rn.f64 	%fd68, %fd21, %fd54, %fd66;
	fma.rn.f64 	%fd69, %fd22, %fd55, %fd67;
	fma.rn.f64 	%fd70, %fd23, %fd56, %fd68;
	fma.rn.f64 	%fd71, %fd24, %fd57, %fd69;
	sub.f64 	%fd72, %fd70, %fd71;
	st.shared.f64 	[%r24+1152], %fd72;
	add.f64 	%fd73, %fd71, %fd70;
	st.shared.f64 	[%r24+288], %fd73;
	fma.rn.f64 	%fd74, %fd25, %fd52, 0d0000000000000000;
	fma.rn.f64 	%fd75, %fd26, %fd53, 0d0000000000000000;
	fma.rn.f64 	%fd76, %fd27, %fd54, %fd74;
	fma.rn.f64 	%fd77, %fd28, %fd55, %fd75;
	fma.rn.f64 	%fd78, %fd29, %fd56, %fd76;
	fma.rn.f64 	%fd79, %fd30, %fd57, %fd77;
	sub.f64 	%fd80, %fd78, %fd79;
	st.shared.f64 	[%r24+864], %fd80;
	add.f64 	%fd81, %fd79, %fd78;
	st.shared.f64 	[%r24+576], %fd81;
$L__BB124_6:
	setp.gt.u32 	%p9, %r13, 35;
	bar.sync 	0;
	@%p9 bra 	$L__BB124_8;
	mad.lo.s32 	%r25, %r6, 240, %r7;
	shl.b32 	%r26, %r4, 3;
	add.s32 	%r27, %r25, %r26;
	ld.shared.f64 	%fd82, [%r27];
	ld.shared.f64 	%fd83, [%r27+240];
	add.f64 	%fd84, %fd82, %fd83;
	sub.f64 	%fd85, %fd82, %fd83;
	ld.shared.f64 	%fd86, [%r27+48];
	ld.shared.f64 	%fd87, [%r27+192];
	add.f64 	%fd88, %fd86, %fd87;
	sub.f64 	%fd89, %fd86, %fd87;
	ld.shared.f64 	%fd90, [%r27+96];
	ld.shared.f64 	%fd91, [%r27+144];
	add.f64 	%fd92, %fd90, %fd91;
	sub.f64 	%fd93, %fd90, %fd91;
	fma.rn.f64 	%fd94, %fd13, %fd84, 0d0000000000000000;
	fma.rn.f64 	%fd95, %fd14, %fd85, 0d0000000000000000;
	fma.rn.f64 	%fd96, %fd15, %fd88, %fd94;
	fma.rn.f64 	%fd97, %fd16, %fd89, %fd95;
	fma.rn.f64 	%fd98, %fd17, %fd92, %fd96;
	fma.rn.f64 	%fd99, %fd18, %fd93, %fd97;
	sub.f64 	%fd100, %fd98, %fd99;
	st.shared.f64 	[%r27+240], %fd100;
	add.f64 	%fd101, %fd99, %fd98;
	st.shared.f64 	[%r27], %fd101;
	fma.rn.f64 	%fd102, %fd19, %fd84, 0d0000000000000000;
	fma.rn.f64 	%fd103, %fd20, %fd85, 0d0000000000000000;
	fma.rn.f64 	%fd104, %fd21, %fd88, %fd102;
	fma.rn.f64 	%fd105, %fd22, %fd89, %fd103;
	fma.rn.f64 	%fd106, %fd23, %fd92, %fd104;
	fma.rn.f64 	%fd107, %fd24, %fd93, %fd105;
	sub.f64 	%fd108, %fd106, %fd107;
	st.shared.f64 	[%r27+192], %fd108;
	add.f64 	%fd109, %fd107, %fd106;
	st.shared.f64 	[%r27+48], %fd109;
	fma.rn.f64 	%fd110, %fd25, %fd84, 0d0000000000000000;
	fma.rn.f64 	%fd111, %fd26, %fd85, 0d0000000000000000;
	fma.rn.f64 	%fd112, %fd27, %fd88, %fd110;
	fma.rn.f64 	%fd113, %fd28, %fd89, %fd111;
	fma.rn.f64 	%fd114, %fd29, %fd92, %fd112;
	fma.rn.f64 	%fd115, %fd30, %fd93, %fd113;
	sub.f64 	%fd116, %fd114, %fd115;
	st.shared.f64 	[%r27+144], %fd116;
	add.f64 	%fd117, %fd115, %fd114;
	st.shared.f64 	[%r27+96], %fd117;
$L__BB124_8:
	ld.param.u64 	%rd20, [_Z30massMatrixMultiplySharedKernelILi6ELi6ELi3EEviPKdS1_S1_S1_Pd_param_1];
	bar.sync 	0;
	mul.hi.u16 	%rs9, %rs1, -21845;
	shr.u16 	%rs10, %rs9, 2;
	cvt.u32.u16 	%r8, %rs10;
	mul.wide.u16 	%r28, %rs10, 288;
	add.s32 	%r9, %r5, %r28;
	mad.lo.s32 	%r10, %r4, 48, %r9;
	ld.shared.f64 	%fd118, [%r10];
	ld.shared.f64 	%fd119, [%r10+40];
	add.f64 	%fd120, %fd118, %fd119;
	sub.f64 	%fd121, %fd118, %fd119;
	ld.shared.f64 	%fd122, [%r10+8];
	ld.shared.f64 	%fd123, [%r10+32];
	add.f64 	%fd124, %fd122, %fd123;
	sub.f64 	%fd125, %fd122, %fd123;
	ld.shared.f64 	%fd126, [%r10+16];
	ld.shared.f64 	%fd127, [%r10+24];
	add.f64 	%fd128, %fd126, %fd127;
	sub.f64 	%fd129, %fd126, %fd127;
	mul.lo.s32 	%r11, %r3, 216;
	mov.b32 	%r29, {%rs10, %rs2};
	mov.b32 	%r30, 5;
	mov.b32 	%r31, 1572;
	dp2a.lo.u32.u32 	%r32, %r29, %r31, %r30;
	add.s32 	%r33, %r11, %r32;
	fma.rn.f64 	%fd130, %fd13, %fd120, 0d0000000000000000;
	fma.rn.f64 	%fd131, %fd14, %fd121, 0d0000000000000000;
	fma.rn.f64 	%fd132, %fd15, %fd124, %fd130;
	fma.rn.f64 	%fd133, %fd16, %fd125, %fd131;
	fma.rn.f64 	%fd134, %fd17, %fd128, %fd132;
	fma.rn.f64 	%fd135, %fd18, %fd129, %fd133;
	cvta.to.global.u64 	%rd14, %rd20;
	mul.wide.s32 	%rd15, %r33, 8;
	add.s64 	%rd16, %rd14, %rd15;
	ld.global.nc.f64 	%fd136, [%rd16];
	ld.global.nc.f64 	%fd137, [%rd16+-40];
	sub.f64 	%fd138, %fd134, %fd135;
	mul.f64 	%fd262, %fd138, %fd136;
	add.f64 	%fd139, %fd134, %fd135;
	mul.f64 	%fd267, %fd139, %fd137;
	fma.rn.f64 	%fd140, %fd19, %fd120, 0d0000000000000000;
	fma.rn.f64 	%fd141, %fd20, %fd121, 0d0000000000000000;
	fma.rn.f64 	%fd142, %fd21, %fd124, %fd140;
	fma.rn.f64 	%fd143, %fd22, %fd125, %fd141;
	fma.rn.f64 	%fd144, %fd23, %fd128, %fd142;
	fma.rn.f64 	%fd145, %fd24, %fd129, %fd143;
	ld.global.nc.f64 	%fd146, [%rd16+-8];
	ld.global.nc.f64 	%fd147, [%rd16+-32];
	sub.f64 	%fd148, %fd144, %fd145;
	mul.f64 	%fd263, %fd148, %fd146;
	add.f64 	%fd149, %fd144, %fd145;
	mul.f64 	%fd266, %fd149, %fd147;
	fma.rn.f64 	%fd150, %fd25, %fd120, 0d0000000000000000;
	fma.rn.f64 	%fd151, %fd26, %fd121, 0d0000000000000000;
	fma.rn.f64 	%fd152, %fd27, %fd124, %fd150;
	fma.rn.f64 	%fd153, %fd28, %fd125, %fd151;
	fma.rn.f64 	%fd154, %fd29, %fd128, %fd152;
	fma.rn.f64 	%fd155, %fd30, %fd129, %fd153;
	ld.global.nc.f64 	%fd156, [%rd16+-16];
	ld.global.nc.f64 	%fd157, [%rd16+-24];
	sub.f64 	%fd158, %fd154, %fd155;
	mul.f64 	%fd264, %fd158, %fd156;
	add.f64 	%fd159, %fd154, %fd155;
	mul.f64 	%fd265, %fd159, %fd157;
	bar.sync 	0;
	add.f64 	%fd160, %fd267, %fd262;
	sub.f64 	%fd161, %fd267, %fd262;
	add.f64 	%fd162, %fd266, %fd263;
	sub.f64 	%fd163, %fd266, %fd263;
	add.f64 	%fd164, %fd265, %fd264;
	sub.f64 	%fd165, %fd265, %fd264;
	fma.rn.f64 	%fd166, %fd13, %fd160, 0d0000000000000000;
	fma.rn.f64 	%fd167, %fd14, %fd161, 0d0000000000000000;
	fma.rn.f64 	%fd168, %fd19, %fd162, %fd166;
	fma.rn.f64 	%fd169, %fd20, %fd163, %fd167;
	fma.rn.f64 	%fd170, %fd25, %fd164, %fd168;
	fma.rn.f64 	%fd171, %fd26, %fd165, %fd169;
	sub.f64 	%fd172, %fd170, %fd171;
	st.shared.f64 	[%r10+40], %fd172;
	add.f64 	%fd173, %fd170, %fd171;
	st.shared.f64 	[%r10], %fd173;
	fma.rn.f64 	%fd174, %fd15, %fd160, 0d0000000000000000;
	fma.rn.f64 	%fd175, %fd16, %fd161, 0d0000000000000000;
	fma.rn.f64 	%fd176, %fd21, %fd162, %fd174;
	fma.rn.f64 	%fd177, %fd22, %fd163, %fd175;
	fma.rn.f64 	%fd178, %fd27, %fd164, %fd176;
	fma.rn.f64 	%fd179, %fd28, %fd165, %fd177;
	sub.f64 	%fd180, %fd178, %fd179;
	st.shared.f64 	[%r10+32], %fd180;
	add.f64 	%fd181, %fd178, %fd179;
	st.shared.f64 	[%r10+8], %fd181;
	fma.rn.f64 	%fd182, %fd17, %fd160, 0d0000000000000000;
	fma.rn.f64 	%fd183, %fd18, %fd161, 0d0000000000000000;
	fma.rn.f64 	%fd184, %fd23, %fd162, %fd182;
	fma.rn.f64 	%fd185, %fd24, %fd163, %fd183;
	fma.rn.f64 	%fd186, %fd29, %fd164, %fd184;
	fma.rn.f64 	%fd187, %fd30, %fd165, %fd185;
	sub.f64 	%fd188, %fd186, %fd187;
	st.shared.f64 	[%r10+24], %fd188;
	add.f64 	%fd189, %fd186, %fd187;
	st.shared.f64 	[%r10+16], %fd189;
	bar.sync 	0;
	@%p9 bra 	$L__BB124_10;
	mad.lo.s32 	%r34, %r4, -40, %r10;
	ld.shared.f64 	%fd190, [%r34];
	ld.shared.f64 	%fd191, [%r34+240];
	add.f64 	%fd192, %fd190, %fd191;
	sub.f64 	%fd193, %fd190, %fd191;
	ld.shared.f64 	%fd194, [%r34+48];
	ld.shared.f64 	%fd195, [%r34+192];
	add.f64 	%fd196, %fd194, %fd195;
	sub.f64 	%fd197, %fd194, %fd195;
	ld.shared.f64 	%fd198, [%r34+96];
	ld.shared.f64 	%fd199, [%r34+144];
	add.f64 	%fd200, %fd198, %fd199;
	sub.f64 	%fd201, %fd198, %fd199;
	fma.rn.f64 	%fd202, %fd13, %fd192, 0d0000000000000000;
	fma.rn.f64 	%fd203, %fd14, %fd193, 0d0000000000000000;
	fma.rn.f64 	%fd204, %fd19, %fd196, %fd202;
	fma.rn.f64 	%fd205, %fd20, %fd197, %fd203;
	fma.rn.f64 	%fd206, %fd25, %fd200, %fd204;
	fma.rn.f64 	%fd207, %fd26, %fd201, %fd205;
	sub.f64 	%fd208, %fd206, %fd207;
	st.shared.f64 	[%r34+240], %fd208;
	add.f64 	%fd209, %fd206, %fd207;
	st.shared.f64 	[%r34], %fd209;
	fma.rn.f64 	%fd210, %fd15, %fd192, 0d0000000000000000;
	fma.rn.f64 	%fd211, %fd16, %fd193, 0d0000000000000000;
	fma.rn.f64 	%fd212, %fd21, %fd196, %fd210;
	fma.rn.f64 	%fd213, %fd22, %fd197, %fd211;
	fma.rn.f64 	%fd214, %fd27, %fd200, %fd212;
	fma.rn.f64 	%fd215, %fd28, %fd201, %fd213;
	sub.f64 	%fd216, %fd214, %fd215;
	st.shared.f64 	[%r34+192], %fd216;
	add.f64 	%fd217, %fd214, %fd215;
	st.shared.f64 	[%r34+48], %fd217;
	fma.rn.f64 	%fd218, %fd17, %fd192, 0d0000000000000000;
	fma.rn.f64 	%fd219, %fd18, %fd193, 0d0000000000000000;
	fma.rn.f64 	%fd220, %fd23, %fd196, %fd218;
	fma.rn.f64 	%fd221, %fd24, %fd197, %fd219;
	fma.rn.f64 	%fd222, %fd29, %fd200, %fd220;
	fma.rn.f64 	%fd223, %fd30, %fd201, %fd221;
	sub.f64 	%fd224, %fd222, %fd223;
	st.shared.f64 	[%r34+144], %fd224;
	add.f64 	%fd225, %fd222, %fd223;
	st.shared.f64 	[%r34+96], %fd225;
$L__BB124_10:
	bar.sync 	0;
	@%p9 bra 	$L__BB124_12;
	mad.lo.s32 	%r35, %r8, -240, %r9;
	shl.b32 	%r36, %r4, 3;
	add.s32 	%r37, %r35, %r36;
	ld.shared.f64 	%fd226, [%r37];
	ld.shared.f64 	%fd227, [%r37+1440];
	add.f64 	%fd228, %fd226, %fd227;
	sub.f64 	%fd229, %fd226, %fd227;
	ld.shared.f64 	%fd230, [%r37+288];
	ld.shared.f64 	%fd231, [%r37+1152];
	add.f64 	%fd232, %fd230, %fd231;
	sub.f64 	%fd233, %fd230, %fd231;
	ld.shared.f64 	%fd234, [%r37+576];
	ld.shared.f64 	%fd235, [%r37+864];
	add.f64 	%fd236, %fd234, %fd235;
	sub.f64 	%fd237, %fd234, %fd235;
	fma.rn.f64 	%fd238, %fd13, %fd228, 0d0000000000000000;
	fma.rn.f64 	%fd239, %fd14, %fd229, 0d0000000000000000;
	fma.rn.f64 	%fd240, %fd19, %fd232, %fd238;
	fma.rn.f64 	%fd241, %fd20, %fd233, %fd239;
	fma.rn.f64 	%fd242, %fd25, %fd236, %fd240;
	fma.rn.f64 	%fd243, %fd26, %fd237, %fd241;
	sub.f64 	%fd262, %fd242, %fd243;
	add.f64 	%fd267, %fd242, %fd243;
	fma.rn.f64 	%fd244, %fd15, %fd228, 0d0000000000000000;
	fma.rn.f64 	%fd245, %fd16, %fd229, 0d0000000000000000;
	fma.rn.f64 	%fd246, %fd21, %fd232, %fd244;
	fma.rn.f64 	%fd247, %fd22, %fd233, %fd245;
	fma.rn.f64 	%fd248, %fd27, %fd236, %fd246;
	fma.rn.f64 	%fd249, %fd28, %fd237, %fd247;
	sub.f64 	%fd263, %fd248, %fd249;
	add.f64 	%fd266, %fd248, %fd249;
	fma.rn.f64 	%fd250, %fd17, %fd228, 0d0000000000000000;
	fma.rn.f64 	%fd251, %fd18, %fd229, 0d0000000000000000;
	fma.rn.f64 	%fd252, %fd23, %fd232, %fd250;
	fma.rn.f64 	%fd253, %fd24, %fd233, %fd251;
	fma.rn.f64 	%fd254, %fd29, %fd236, %fd252;
	fma.rn.f64 	%fd255, %fd30, %fd237, %fd253;
	sub.f64 	%fd264, %fd254, %fd255;
	add.f64 	%fd265, %fd254, %fd255;
$L__BB124_12:
	bar.sync 	0;
	@%p4 bra 	$L__BB124_14;
	ld.param.u64 	%rd21, [_Z30massMatrixMultiplySharedKernelILi6ELi6ELi3EEviPKdS1_S1_S1_Pd_param_5];
	add.s32 	%r38, %r11, %r13;
	cvta.to.global.u64 	%rd17, %rd21;
	mul.wide.s32 	%rd18, %r38, 8;
	add.s64 	%rd19, %rd17, %rd18;
	st.global.f64 	[%rd19], %fd267;
	st.global.f64 	[%rd19+288], %fd266;
	st.global.f64 	[%rd19+576], %fd265;
	st.global.f64 	[%rd19+864], %fd264;
	st.global.f64 	[%rd19+1152], %fd263;
	st.global.f64 	[%rd19+1440], %fd262;
$L__BB124_14:
	ret;

}
	// .globl	_Z30massMatrixMultiplyGlobalKernelILi6ELi6ELi3EEviPKdS1_S1_S1_Pd
.visible .entry _Z30massMatrixMultiplyGlobalKernelILi6ELi6ELi3EEviPKdS1_S1_S1_Pd(
	.param .u32 _Z30massMatrixMultiplyGlobalKernelILi6ELi6ELi3EEviPKdS1_S1_S1_Pd_param_0,
	.param .u64 .ptr .align 1 _Z30massMatrixMultiplyGlobalKernelILi6ELi6ELi3EEviPKdS1_S1_S1_Pd_param_1,
	.param .u64 .ptr .align 1 _Z30massMatrixMultiplyGlobalKernelILi6ELi6ELi3EEviPKdS1_S1_S1_Pd_param_2,
	.param .u64 .ptr .align 1 _Z30massMatrixMultiplyGlobalKernelILi6ELi6ELi3EEviPKdS1_S1_S1_Pd_param_3,
	.param .u64 .ptr .align 1 _Z30massMatrixMultiplyGlobalKernelILi6ELi6ELi3EEviPKdS1_S1_S1_Pd_param_4,
	.param .u64 .ptr .align 1 _Z30massMatrixMultiplyGlobalKernelILi6ELi6ELi3EEviPKdS1_S1_S1_Pd_param_5
)
{
	.reg .pred 	%p<10>;
	.reg .b16 	%rs<11>;
	.reg .b32 	%r<34>;
	.reg .b64 	%rd<19>;
	.reg .b64 	%fd<302>;
	// demoted variable
	.shared .align 8 .b8 _ZZ30massMatrixMultiplyGlobalKernelILi6ELi6ELi3EEviPKdS1_S1_S1_PdE6s_tmp1[5184];
	ld.param.u32 	%r12, [_Z30massMatrixMultiplyGlobalKernelILi6ELi6ELi3EEviPKdS1_S1_S1_Pd_param_0];
	ld.param.u64 	%rd6, [_Z30massMatrixMultiplyGlobalKernelILi6ELi6ELi3EEviPKdS1_S1_S1_Pd_param_2];
	ld.param.u64 	%rd7, [_Z30massMatrixMultiplyGlobalKernelILi6ELi6ELi3EEviPKdS1_S1_S1_Pd_param_3];
	ld.param.u64 	%rd4, [_Z30massMatrixMultiplyGlobalKernelILi6ELi6ELi3EEviPKdS1_S1_S1_Pd_param_4];
	cvta.to.global.u64 	%rd1, %rd7;
	cvta.to.global.u64 	%rd2, %rd6;
	mov.u32 	%r13, %tid.x;
	mov.u32 	%r2, %tid.y;
	mov.u32 	%r14, %ctaid.x;
	mad.lo.s32 	%r3, %r14, 3, %r2;
	cvt.u16.u32 	%rs1, %r13;
	mul.hi.u16 	%rs3, %rs1, -21845;
	shr.u16 	%rs4, %rs3, 2;
	mul.lo.s16 	%rs5, %rs4, 6;
	sub.s16 	%rs2, %rs1, %rs5;
	cvt.u32.u16 	%r4, %rs2;
	setp.lt.s32 	%p2, %r3, %r12;
	setp.lt.u32 	%p3, %r13, 36;
	and.pred  	%p1, %p2, %p3;
	not.pred 	%p4, %p1;
	@%p4 bra 	$L__BB125_2;
	cvta.to.global.u64 	%rd8, %rd4;
	mad.lo.s32 	%r15, %r3, 216, %r13;
	mul.wide.s32 	%rd9, %r15, 8;
	add.s64 	%rd10, %rd8, %rd9;
	ld.global.nc.f64 	%fd295, [%rd10];
	ld.global.nc.f64 	%fd294, [%rd10+288];
	ld.global.nc.f64 	%fd293, [%rd10+576];
	ld.global.nc.f64 	%fd292, [%rd10+864];
	ld.global.nc.f64 	%fd291, [%rd10+1152];
	ld.global.nc.f64 	%fd290, [%rd10+1440];
$L__BB125_2:
	setp.gt.u32 	%p5, %r13, 35;
	bar.sync 	0;
	mov.u32 	%r16, _ZZ30massMatrixMultiplyGlobalKernelILi6ELi6ELi3EEviPKdS1_S1_S1_PdE6s_tmp1;
	mad.lo.s32 	%r5, %r2, 1728, %r16;
	mul.lo.s16 	%rs7, %rs1, 171;
	shr.u16 	%rs8, %rs7, 10;
	cvt.u32.u16 	%r6, %rs8;
	mul.wide.u16 	%r17, %rs8, 48;
	add.s32 	%r7, %r5, %r17;
	@%p5 bra 	$L__BB125_4;
	add.f64 	%fd50, %fd295, %fd290;
	sub.f64 	%fd51, %fd295, %fd290;
	add.f64 	%fd52, %fd294, %fd291;
	sub.f64 	%fd53, %fd294, %fd291;
	add.f64 	%fd54, %fd293, %fd292;
	sub.f64 	%fd55, %fd293, %fd292;
	shl.b32 	%r18, %r4, 3;
	add.s32 	%r19, %r7, %r18;
	ld.global.nc.f64 	%fd56, [%rd2];
	fma.rn.f64 	%fd57, %fd56, %fd50, 0d0000000000000000;
	ld.global.nc.f64 	%fd58, [%rd1];
	fma.rn.f64 	%fd59, %fd58, %fd51, 0d0000000000000000;
	ld.global.nc.f64 	%fd60, [%rd2+8];
	fma.rn.f64 	%fd61, %fd60, %fd52, %fd57;
	ld.global.nc.f64 	%fd62, [%rd1+8];
	fma.rn.f64 	%fd63, %fd62, %fd53, %fd59;
	ld.global.nc.f64 	%fd64, [%rd2+16];
	fma.rn.f64 	%fd65, %fd64, %fd54, %fd61;
	ld.global.nc.f64 	%fd66, [%rd1+16];
	fma.rn.f64 	%fd67, %fd66, %fd55, %fd63;
	sub.f64 	%fd68, %fd65, %fd67;
	st.shared.f64 	[%r19+1440], %fd68;
	add.f64 	%fd69, %fd67, %fd65;
	st.shared.f64 	[%r19], %fd69;
	ld.global.nc.f64 	%fd70, [%rd2+24];
	fma.rn.f64 	%fd71, %fd70, %fd50, 0d0000000000000000;
	ld.global.nc.f64 	%fd72, [%rd1+24];
	fma.rn.f64 	%fd73, %fd72, %fd51, 0d0000000000000000;
	ld.global.nc.f64 	%fd74, [%rd2+32];
	fma.rn.f64 	%fd75, %fd74, %fd52, %fd71;
	ld.global.nc.f64 	%fd76, [%rd1+32];
	fma.rn.f64 	%fd77, %fd76, %fd53, %fd73;
	ld.global.nc.f64 	%fd78, [%rd2+40];
	fma.rn.f64 	%fd79, %fd78, %fd54, %fd75;
	ld.global.nc.f64 	%fd80, [%rd1+40];
	fma.rn.f64 	%fd81, %fd80, %fd55, %fd77;
	sub.f64 	%fd82, %fd79, %fd81;
	st.shared.f64 	[%r19+1152], %fd82;
	add.f64 	%fd83, %fd81, %fd79;
	st.shared.f64 	[%r19+288], %fd83;
	ld.global.nc.f64 	%fd84, [%rd2+48];
	fma.rn.f64 	%fd85, %fd84, %fd50, 0d0000000000000000;
	ld.global.nc.f64 	%fd86, [%rd1+48];
	fma.rn.f64 	%fd87, %fd86, %fd51, 0d0000000000000000;
	ld.global.nc.f64 	%fd88, [%rd2+56];
	fma.rn.f64 	%fd89, %fd88, %fd52, %fd85;
	ld.global.nc.f64 	%fd90, [%rd1+56];
	fma.rn.f64 	%fd91, %fd90, %fd53, %fd87;
	ld.global.nc.f64 	%fd92, [%rd2+64];
	fma.rn.f64 	%fd93, %fd92, %fd54, %fd89;
	ld.global.nc.f64 	%fd94, [%rd1+64];
	fma.rn.f64 	%fd95, %fd94, %fd55, %fd91;
	sub.f64 	%fd96, %fd93, %fd95;
	st.shared.f64 	[%r19+864], %fd96;
	add.f64 	%fd97, %fd95, %fd93;
	st.shared.f64 	[%r19+576], %fd97;
$L__BB125_4:
	setp.gt.u32 	%p6, %r13, 35;
	bar.sync 	0;
	@%p6 bra 	$L__BB125_6;
	mad.lo.s32 	%r20, %r6, 240, %r7;
	shl.b32 	%r21, %r4, 3;
	add.s32 	%r22, %r20, %r21;
	ld.shared.f64 	%fd98, [%r22];
	ld.shared.f64 	%fd99, [%r22+240];
	add.f64 	%fd100, %fd98, %fd99;
	sub.f64 	%fd101, %fd98, %fd99;
	ld.shared.f64 	%fd102, [%r22+48];
	ld.shared.f64 	%fd103, [%r22+192];
	add.f64 	%fd104, %fd102, %fd103;
	sub.f64 	%fd105, %fd102, %fd103;
	ld.shared.f64 	%fd106, [%r22+96];
	ld.shared.f64 	%fd107, [%r22+144];
	add.f64 	%fd108, %fd106, %fd107;
	sub.f64 	%fd109, %fd106, %fd107;
	ld.global.nc.f64 	%fd110, [%rd2];
	fma.rn.f64 	%fd111, %fd110, %fd100, 0d0000000000000000;
	ld.global.nc.f64 	%fd112, [%rd1];
	fma.rn.f64 	%fd113, %fd112, %fd101, 0d0000000000000000;
	ld.global.nc.f64 	%fd114, [%rd2+8];
	fma.rn.f64 	%fd115, %fd114, %fd104, %fd111;
	ld.global.nc.f64 	%fd116, [%rd1+8];
	fma.rn.f64 	%fd117, %fd116, %fd105, %fd113;
	ld.global.nc.f64 	%fd118, [%rd2+16];
	fma.rn.f64 	%fd119, %fd118, %fd108, %fd115;
	ld.global.nc.f64 	%fd120, [%rd1+16];
	fma.rn.f64 	%fd121, %fd120, %fd109, %fd117;
	sub.f64 	%fd122, %fd119, %fd121;
	st.shared.f64 	[%r22+240], %fd122;
	add.f64 	%fd123, %fd121, %fd119;
	st.shared.f64 	[%r22], %fd123;
	ld.global.nc.f64 	%fd124, [%rd2+24];
	fma.rn.f64 	%fd125, %fd124, %fd100, 0d0000000000000000;
	ld.global.nc.f64 	%fd126, [%rd1+24];
	fma.rn.f64 	%fd127, %fd126, %fd101, 0d0000000000000000;
	ld.global.nc.f64 	%fd128, [%rd2+32];
	fma.rn.f64 	%fd129, %fd128, %fd104, %fd125;
	ld.global.nc.f64 	%fd130, [%rd1+32];
	fma.rn.f64 	%fd131, %fd130, %fd105, %fd127;
	ld.global.nc.f64 	%fd132, [%rd2+40];
	fma.rn.f64 	%fd133, %fd132, %fd108, %fd129;
	ld.global.nc.f64 	%fd134, [%rd1+40];
	fma.rn.f64 	%fd135, %fd134, %fd109, %fd131;
	sub.f64 	%fd136, %fd133, %fd135;
	st.shared.f64 	[%r22+192], %fd136;
	add.f64 	%fd137, %fd135, %fd133;
	st.shared.f64 	[%r22+48], %fd137;
	ld.global.nc.f64 	%fd138, [%rd2+48];
	fma.rn.f64 	%fd139, %fd138, %fd100, 0d0000000000000000;
	ld.global.nc.f64 	%fd140, [%rd1+48];
	fma.rn.f64 	%fd141, %fd140, %fd101, 0d0000000000000000;
	ld.global.nc.f64 	%fd142, [%rd2+56];
	fma.rn.f64 	%fd143, %fd142, %fd104, %fd139;
	ld.global.nc.f64 	%fd144, [%rd1+56];
	fma.rn.f64 	%fd145, %fd144, %fd105, %fd141;
	ld.global.nc.f64 	%fd146, [%rd2+64];
	fma.rn.f64 	%fd147, %fd146, %fd108, %fd143;
	ld.global.nc.f64 	%fd148, [%rd1+64];
	fma.rn.f64 	%fd149, %fd148, %fd109, %fd145;
	sub.f64 	%fd150, %fd147, %fd149;
	st.shared.f64 	[%r22+144], %fd150;
	add.f64 	%fd151, %fd149, %fd147;
	st.shared.f64 	[%r22+96], %fd151;
$L__BB125_6:
	ld.param.u64 	%rd17, [_Z30massMatrixMultiplyGlobalKernelILi6ELi6ELi3EEviPKdS1_S1_S1_Pd_param_1];
	setp.gt.u32 	%p7, %r13, 35;
	bar.sync 	0;
	mul.hi.u16 	%rs9, %rs1, -21845;
	shr.u16 	%rs10, %rs9, 2;
	cvt.u32.u16 	%r8, %rs10;
	mul.wide.u16 	%r23, %rs10, 288;
	add.s32 	%r9, %r5, %r23;
	mad.lo.s32 	%r10, %r4, 48, %r9;
	ld.shared.f64 	%fd152, [%r10];
	ld.shared.f64 	%fd153, [%r10+40];
	add.f64 	%fd154, %fd152, %fd153;
	sub.f64 	%fd155, %fd152, %fd153;
	ld.shared.f64 	%fd156, [%r10+8];
	ld.shared.f64 	%fd157, [%r10+32];
	add.f64 	%fd158, %fd156, %fd157;
	sub.f64 	%fd159, %fd156, %fd157;
	ld.shared.f64 	%fd160, [%r10+16];
	ld.shared.f64 	%fd161, [%r10+24];
	add.f64 	%fd162, %fd160, %fd161;
	sub.f64 	%fd163, %fd160, %fd161;
	mul.lo.s32 	%r11, %r3, 216;
	mov.b32 	%r24, {%rs10, %rs2};
	mov.b32 	%r25, 5;
	mov.b32 	%r26, 1572;
	dp2a.lo.u32.u32 	%r27, %r24, %r26, %r25;
	add.s32 	%r28, %r11, %r27;
	ld.global.nc.f64 	%fd13, [%rd2];
	fma.rn.f64 	%fd164, %fd13, %fd154, 0d0000000000000000;
	ld.global.nc.f64 	%fd14, [%rd1];
	fma.rn.f64 	%fd165, %fd14, %fd155, 0d0000000000000000;
	ld.global.nc.f64 	%fd15, [%rd2+8];
	fma.rn.f64 	%fd166, %fd15, %fd158, %fd164;
	ld.global.nc.f64 	%fd16, [%rd1+8];
	fma.rn.f64 	%fd167, %fd16, %fd159, %fd165;
	ld.global.nc.f64 	%fd17, [%rd2+16];
	fma.rn.f64 	%fd168, %fd17, %fd162, %fd166;
	ld.global.nc.f64 	%fd18, [%rd1+16];
	fma.rn.f64 	%fd169, %fd18, %fd163, %fd167;
	cvta.to.global.u64 	%rd11, %rd17;
	mul.wide.s32 	%rd12, %r28, 8;
	add.s64 	%rd13, %rd11, %rd12;
	ld.global.nc.f64 	%fd170, [%rd13];
	ld.global.nc.f64 	%fd171, [%rd13+-40];
	sub.f64 	%fd172, %fd168, %fd169;
	mul.f64 	%fd296, %fd172, %fd170;
	add.f64 	%fd173, %fd168, %fd169;
	mul.f64 	%fd301, %fd173, %fd171;
	ld.global.nc.f64 	%fd21, [%rd2+24];
	fma.rn.f64 	%fd174, %fd21, %fd154, 0d0000000000000000;
	ld.global.nc.f64 	%fd22, [%rd1+24];
	fma.rn.f64 	%fd175, %fd22, %fd155, 0d0000000000000000;
	ld.global.nc.f64 	%fd23, [%rd2+32];
	fma.rn.f64 	%fd176, %fd23, %fd158, %fd174;
	ld.global.nc.f64 	%fd24, [%rd1+32];
	fma.rn.f64 	%fd177, %fd24, %fd159, %fd175;
	ld.global.nc.f64 	%fd25, [%rd2+40];
	fma.rn.f64 	%fd178, %fd25, %fd162, %fd176;
	ld.global.nc.f64 	%fd26, [%rd1+40];
	fma.rn.f64 	%fd179, %fd26, %fd163, %fd177;
	ld.global.nc.f64 	%fd180, [%rd13+-8];
	ld.global.nc.f64 	%fd181, [%rd13+-32];
	sub.f64 	%fd182, %fd178, %fd179;
	mul.f64 	%fd297, %fd182, %fd180;
	add.f64 	%fd183, %fd178, %fd179;
	mul.f64 	%fd300, %fd183, %fd181;
	ld.global.nc.f64 	%fd29, [%rd2+48];
	fma.rn.f64 	%fd184, %fd29, %fd154, 0d0000000000000000;
	ld.global.nc.f64 	%fd30, [%rd1+48];
	fma.rn.f64 	%fd185, %fd30, %fd155, 0d0000000000000000;
	ld.global.nc.f64 	%fd31, [%rd2+56];
	fma.rn.f64 	%fd186, %fd31, %fd158, %fd184;
	ld.global.nc.f64 	%fd32, [%rd1+56];
	fma.rn.f64 	%fd187, %fd32, %fd159, %fd185;
	ld.global.nc.f64 	%fd33, [%rd2+64];
	fma.rn.f64 	%fd188, %fd33, %fd162, %fd186;
	ld.global.nc.f64 	%fd34, [%rd1+64];
	fma.rn.f64 	%fd189, %fd34, %fd163, %fd187;
	ld.global.nc.f64 	%fd190, [%rd13+-16];
	ld.global.nc.f64 	%fd191, [%rd13+-24];
	sub.f64 	%fd192, %fd188, %fd189;
	mul.f64 	%fd298, %fd192, %fd190;
	add.f64 	%fd193, %fd188, %fd189;
	mul.f64 	%fd299, %fd193, %fd191;
	bar.sync 	0;
	add.f64 	%fd194, %fd301, %fd296;
	sub.f64 	%fd195, %fd301, %fd296;
	add.f64 	%fd196, %fd300, %fd297;
	sub.f64 	%fd197, %fd300, %fd297;
	add.f64 	%fd198, %fd299, %fd298;
	sub.f64 	%fd199, %fd299, %fd298;
	fma.rn.f64 	%fd200, %fd13, %fd194, 0d0000000000000000;
	fma.rn.f64 	%fd201, %fd14, %fd195, 0d0000000000000000;
	fma.rn.f64 	%fd202, %fd21, %fd196, %fd200;
	fma.rn.f64 	%fd203, %fd22, %fd197, %fd201;
	fma.rn.f64 	%fd204, %fd29, %fd198, %fd202;
	fma.rn.f64 	%fd205, %fd30, %fd199, %fd203;
	sub.f64 	%fd206, %fd204, %fd205;
	st.shared.f64 	[%r10+40], %fd206;
	add.f64 	%fd207, %fd204, %fd205;
	st.shared.f64 	[%r10], %fd207;
	fma.rn.f64 	%fd208, %fd15, %fd194, 0d0000000000000000;
	fma.rn.f64 	%fd209, %fd16, %fd195, 0d0000000000000000;
	fma.rn.f64 	%fd210, %fd23, %fd196, %fd208;
	fma.rn.f64 	%fd211, %fd24, %fd197, %fd209;
	fma.rn.f64 	%fd212, %fd31, %fd198, %fd210;
	fma.rn.f64 	%fd213, %fd32, %fd199, %fd211;
	sub.f64 	%fd214, %fd212, %fd213;
	st.shared.f64 	[%r10+32], %fd214;
	add.f64 	%fd215, %fd212, %fd213;
	st.shared.f64 	[%r10+8], %fd215;
	fma.rn.f64 	%fd216, %fd17, %fd194, 0d0000000000000000;
	fma.rn.f64 	%fd217, %fd18, %fd195, 0d0000000000000000;
	fma.rn.f64 	%fd218, %fd25, %fd196, %fd216;
	fma.rn.f64 	%fd219, %fd26, %fd197, %fd217;
	fma.rn.f64 	%fd220, %fd33, %fd198, %fd218;
	fma.rn.f64 	%fd221, %fd34, %fd199, %fd219;
	sub.f64 	%fd222, %fd220, %fd221;
	st.shared.f64 	[%r10+24], %fd222;
	add.f64 	%fd223, %fd220, %fd221;
	st.shared.f64 	[%r10+16], %fd223;
	bar.sync 	0;
	@%p7 bra 	$L__BB125_8;
	mad.lo.s32 	%r29, %r4, -40, %r10;
	ld.shared.f64 	%fd224, [%r29];
	ld.shared.f64 	%fd225, [%r29+240];
	add.f64 	%fd226, %fd224, %fd225;
	sub.f64 	%fd227, %fd224, %fd225;
	ld.shared.f64 	%fd228, [%r29+48];
	ld.shared.f64 	%fd229, [%r29+192];
	add.f64 	%fd230, %fd228, %fd229;
	sub.f64 	%fd231, %fd228, %fd229;
	ld.shared.f64 	%fd232, [%r29+96];
	ld.shared.f64 	%fd233, [%r29+144];
	add.f64 	%fd234, %fd232, %fd233;
	sub.f64 	%fd235, %fd232, %fd233;
	fma.rn.f64 	%fd236, %fd13, %fd226, 0d0000000000000000;
	fma.rn.f64 	%fd237, %fd14, %fd227, 0d0000000000000000;
	fma.rn.f64 	%fd238, %fd21, %fd230, %fd236;
	fma.rn.f64 	%fd239, %fd22, %fd231, %fd237;
	fma.rn.f64 	%fd240, %fd29, %fd234, %fd238;
	fma.rn.f64 	%fd241, %fd30, %fd235, %fd239;
	sub.f64 	%fd242, %fd240, %fd241;
	st.shared.f64 	[%r29+240], %fd242;
	add.f64 	%fd243, %fd240, %fd241;
	st.shared.f64 	[%r29], %fd243;
	fma.rn.f64 	%fd244, %fd15, %fd226, 0d0000000000000000;
	fma.rn.f64 	%fd245, %fd16, %fd227, 0d0000000000000000;
	fma.rn.f64 	%fd246, %fd23, %fd230, %fd244;
	fma.rn.f64 	%fd247, %fd24, %fd231, %fd245;
	fma.rn.f64 	%fd248, %fd31, %fd234, %fd246;
	fma.rn.f64 	%fd249, %fd32, %fd235, %fd247;
	sub.f64 	%fd250, %fd248, %fd249;
	st.shared.f64 	[%r29+192], %fd250;
	add.f64 	%fd251, %fd248, %fd249;
	st.shared.f64 	[%r29+48], %fd251;
	fma.rn.f64 	%fd252, %fd17, %fd226, 0d0000000000000000;
	fma.rn.f64 	%fd253, %fd18, %fd227, 0d0000000000000000;
	fma.rn.f64 	%fd254, %fd25, %fd230, %fd252;
	fma.rn.f64 	%fd255, %fd26, %fd231, %fd253;
	fma.rn.f64 	%fd256, %fd33, %fd234, %fd254;
	fma.rn.f64 	%fd257, %fd34, %fd235, %fd255;
	sub.f64 	%fd258, %fd256, %fd257;
	st.shared.f64 	[%r29+144], %fd258;
	add.f64 	%fd259, %fd256, %fd257;
	st.shared.f64 	[%r29+96], %fd259;
$L__BB125_8:
	bar.sync 	0;
	@%p7 bra 	$L__BB125_10;
	mad.lo.s32 	%r30, %r8, -240, %r9;
	shl.b32 	%r31, %r4, 3;
	add.s32 	%r32, %r30, %r31;
	ld.shared.f64 	%fd260, [%r32];
	ld.shared.f64 	%fd261, [%r32+1440];
	add.f64 	%fd262, %fd260, %fd261;
	sub.f64 	%fd263, %fd260, %fd261;
	ld.shared.f64 	%fd264, [%r32+288];
	ld.shared.f64 	%fd265, [%r32+1152];
	add.f64 	%fd266, %fd264, %fd265;
	sub.f64 	%fd267, %fd264, %fd265;
	ld.shared.f64 	%fd268, [%r32+576];
	ld.shared.f64 	%fd269, [%r32+864];
	add.f64 	%fd270, %fd268, %fd269;
	sub.f64 	%fd271, %fd268, %fd269;
	fma.rn.f64 	%fd272, %fd13, %fd262, 0d0000000000000000;
	fma.rn.f64 	%fd273, %fd14, %fd263, 0d0000000000000000;
	fma.rn.f64 	%fd274, %fd21, %fd266, %fd272;
	fma.rn.f64 	%fd275, %fd22, %fd267, %fd273;
	fma.rn.f64 	%fd276, %fd29, %fd270, %fd274;
	fma.rn.f64 	%fd277, %fd30, %fd271, %fd275;
	sub.f64 	%fd296, %fd276, %fd277;
	add.f64 	%fd301, %fd276, %fd277;
	fma.rn.f64 	%fd278, %fd15, %fd262, 0d0000000000000000;
	fma.rn.f64 	%fd279, %fd16, %fd263, 0d0000000000000000;
	fma.rn.f64 	%fd280, %fd23, %fd266, %fd278;
	fma.rn.f64 	%fd281, %fd24, %fd267, %fd279;
	fma.rn.f64 	%fd282, %fd31, %fd270, %fd280;
	fma.rn.f64 	%fd283, %fd32, %fd271, %fd281;
	sub.f64 	%fd297, %fd282, %fd283;
	add.f64 	%fd300, %fd282, %fd283;
	fma.rn.f64 	%fd284, %fd17, %fd262, 0d0000000000000000;
	fma.rn.f64 	%fd285, %fd18, %fd263, 0d0000000000000000;
	fma.rn.f64 	%fd286, %fd25, %fd266, %fd284;
	fma.rn.f64 	%fd287, %fd26, %fd267, %fd285;
	fma.rn.f64 	%fd288, %fd33, %fd270, %fd286;
	fma.rn.f64 	%fd289, %fd34, %fd271, %fd287;
	sub.f64 	%fd298, %fd288, %fd289;
	add.f64 	%fd299, %fd288, %fd289;
$L__BB125_10:
	bar.sync 	0;
	@%p4 bra 	$L__BB125_12;
	ld.param.u64 	%rd18, [_Z30massMatrixMultiplyGlobalKernelILi6ELi6ELi3EEviPKdS1_S1_S1_Pd_param_5];
	add.s32 	%r33, %r11, %r13;
	cvta.to.global.u64 	%rd14, %rd18;
	mul.wide.s32 	%rd15, %r33, 8;
	add.s64 	%rd16, %rd14, %rd15;
	st.global.f64 	[%rd16], %fd301;
	st.global.f64 	[%rd16+288], %fd300;
	st.global.f64 	[%rd16+576], %fd299;
	st.global.f64 	[%rd16+864], %fd298;
	st.global.f64 	[%rd16+1152], %fd297;
	st.global.f64 	[%rd16+1440], %fd296;
$L__BB125_12:
	ret;

}
	// .globl	_Z40massMatrixMultiplyMonolithicGlobalKernelILi6ELi6ELi3EEviPKdS1_S1_S1_Pd
.visible .entry _Z40massMatrixMultiplyMonolithicGlobalKernelILi6ELi6ELi3EEviPKdS1_S1_S1_Pd(
	.param .u32 _Z40massMatrixMultiplyMonolithicGlobalKernelILi6ELi6ELi3EEviPKdS1_S1_S1_Pd_param_0,
	.param .u64 .ptr .align 1 _Z40massMatrixMultiplyMonolithicGlobalKernelILi6ELi6ELi3EEviPKdS1_S1_S1_Pd_param_1,
	.param .u64 .ptr .align 1 _Z40massMatrixMultiplyMonolithicGlobalKernelILi6ELi6ELi3EEviPKdS1_S1_S1_Pd_param_2,
	.param .u64 .ptr .align 1 _Z40massMatrixMultiplyMonolithicGlobalKernelILi6ELi6ELi3EEviPKdS1_S1_S1_Pd_param_3,
	.param .u64 .ptr .align 1 _Z40massMatrixMultiplyMonolithicGlobalKernelILi6ELi6ELi3EEviPKdS1_S1_S1_Pd_param_4,
	.param .u64 .ptr .align 1 _Z40massMatrixMultiplyMonolithicGlobalKernelILi6ELi6ELi3EEviPKdS1_S1_S1_Pd_param_5
)
{
	.reg .pred 	%p<15>;
	.reg .b16 	%rs<9>;
	.reg .b32 	%r<83>;
	.reg .b64 	%rd<35>;
	.reg .b64 	%fd<410>;
	// demoted variable
	.shared .align 8 .b8 _ZZ40massMatrixMultiplyMonolithicGlobalKernelILi6ELi6ELi3EEviPKdS1_S1_S1_PdE6s_tmp1[5184];
	ld.param.u32 	%r11, [_Z40massMatrixMultiplyMonolithicGlobalKernelILi6ELi6ELi3EEviPKdS1_S1_S1_Pd_param_0];
	ld.param.u64 	%rd4, [_Z40massMatrixMultiplyMonolithicGlobalKernelILi6ELi6ELi3EEviPKdS1_S1_S1_Pd_param_2];
	ld.param.u64 	%rd5, [_Z40massMatrixMultiplyMonolithicGlobalKernelILi6ELi6ELi3EEviPKdS1_S1_S1_Pd_param_4];
	cvta.to.global.u64 	%rd1, %rd4;
	mov.u32 	%r1, %tid.x;
	mov.u32 	%r2, %tid.y;
	mov.u32 	%r12, %ctaid.x;
	mad.lo.s32 	%r3, %r12, 3, %r2;
	cvt.u16.u32 	%rs1, %r1;
	mul.hi.u16 	%rs3, %rs1, 10923;
	mul.lo.s16 	%rs4, %rs3, 6;
	sub.s16 	%rs2, %rs1, %rs4;
	cvt.u32.u16 	%r4, %rs2;
	setp.ge.s32 	%p1, %r3, %r11;
	@%p1 bra 	$L__BB126_2;
	cvta.to.global.u64 	%rd7, %rd5;
	mad.lo.s32 	%r13, %r3, 216, %r1;
	mul.wide.s32 	%rd8, %r13, 8;
	add.s64 	%rd9, %rd7, %rd8;
	ld.global.nc.f64 	%fd397, [%rd9];
	ld.global.nc.f64 	%fd396, [%rd9+288];
	ld.global.nc.f64 	%fd395, [%rd9+576];
	ld.global.nc.f64 	%fd394, [%rd9+864];
	ld.global.nc.f64 	%fd393, [%rd9+1152];
	ld.global.nc.f64 	%fd392, [%rd9+1440];
$L__BB126_2:
	bar.sync 	0;
	setp.gt.u32 	%p2, %r1, 35;
	mov.u32 	%r14, _ZZ40massMatrixMultiplyMonolithicGlobalKernelILi6ELi6ELi3EEviPKdS1_S1_S1_PdE6s_tmp1;
	mad.lo.s32 	%r5, %r2, 1728, %r14;
	mul.lo.s16 	%rs6, %rs1, 171;
	shr.u16 	%rs7, %rs6, 10;
	cvt.u32.u16 	%r6, %rs7;
	mul.wide.u16 	%r15, %rs7, 48;
	add.s32 	%r7, %r5, %r15;
	@%p2 bra 	$L__BB126_4;
	shl.b32 	%r16, %r4, 3;
	add.s32 	%r17, %r7, %r16;
	ld.global.nc.f64 	%fd92, [%rd1];
	fma.rn.f64 	%fd93, %fd92, %fd397, 0d0000000000000000;
	ld.global.nc.f64 	%fd94, [%rd1+8];
	fma.rn.f64 	%fd95, %fd94, %fd396, %fd93;
	ld.global.nc.f64 	%fd96, [%rd1+16];
	fma.rn.f64 	%fd97, %fd96, %fd395, %fd95;
	ld.global.nc.f64 	%fd98, [%rd1+24];
	fma.rn.f64 	%fd99, %fd98, %fd394, %fd97;
	ld.global.nc.f64 	%fd100, [%rd1+32];
	fma.rn.f64 	%fd101, %fd100, %fd393, %fd99;
	ld.global.nc.f64 	%fd102, [%rd1+40];
	fma.rn.f64 	%fd103, %fd102, %fd392, %fd101;
	st.shared.f64 	[%r17], %fd103;
	ld.global.nc.f64 	%fd104, [%rd1+48];
	fma.rn.f64 	%fd105, %fd104, %fd397, 0d0000000000000000;
	ld.global.nc.f64 	%fd106, [%rd1+56];
	fma.rn.f64 	%fd107, %fd106, %fd396, %fd105;
	ld.global.nc.f64 	%fd108, [%rd1+64];
	fma.rn.f64 	%fd109, %fd108, %fd395, %fd107;
	ld.global.nc.f64 	%fd110, [%rd1+72];
	fma.rn.f64 	%fd111, %fd110, %fd394, %fd109;
	ld.global.nc.f64 	%fd112, [%rd1+80];
	fma.rn.f64 	%fd113, %fd112, %fd393, %fd111;
	ld.global.nc.f64 	%fd114, [%rd1+88];
	fma.rn.f64 	%fd115, %fd114, %fd392, %fd113;
	st.shared.f64 	[%r17+288], %fd115;
	ld.global.nc.f64 	%fd116, [%rd1+96];
	fma.rn.f64 	%fd117, %fd116, %fd397, 0d0000000000000000;
	ld.global.nc.f64 	%fd118, [%rd1+104];
	fma.rn.f64 	%fd119, %fd118, %fd396, %fd117;
	ld.global.nc.f64 	%fd120, [%rd1+112];
	fma.rn.f64 	%fd121, %fd120, %fd395, %fd119;
	ld.global.nc.f64 	%fd122, [%rd1+120];
	fma.rn.f64 	%fd123, %fd122, %fd394, %fd121;
	ld.global.nc.f64 	%fd124, [%rd1+128];
	fma.rn.f64 	%fd125, %fd124, %fd393, %fd123;
	ld.global.nc.f64 	%fd126, [%rd1+136];
	fma.rn.f64 	%fd127, %fd126, %fd392, %fd125;
	st.shared.f64 	[%r17+576], %fd127;
	ld.global.nc.f64 	%fd128, [%rd1+144];
	fma.rn.f64 	%fd129, %fd128, %fd397, 0d0000000000000000;
	ld.global.nc.f64 	%fd130, [%rd1+152];
	fma.rn.f64 	%fd131, %fd130, %fd396, %fd129;
	ld.global.nc.f64 	%fd132, [%rd1+160];
	fma.rn.f64 	%fd133, %fd132, %fd395, %fd131;
	ld.global.nc.f64 	%fd134, [%rd1+168];
	fma.rn.f64 	%fd135, %fd134, %fd394, %fd133;
	ld.global.nc.f64 	%fd136, [%rd1+176];
	fma.rn.f64 	%fd137, %fd136, %fd393, %fd135;
	ld.global.nc.f64 	%fd138, [%rd1+184];
	fma.rn.f64 	%fd139, %fd138, %fd392, %fd137;
	st.shared.f64 	[%r17+864], %fd139;
	ld.global.nc.f64 	%fd140, [%rd1+192];
	fma.rn.f64 	%fd141, %fd140, %fd397, 0d0000000000000000;
	ld.global.nc.f64 	%fd142, [%rd1+200];
	fma.rn.f64 	%fd143, %fd142, %fd396, %fd141;
	ld.global.nc.f64 	%fd144, [%rd1+208];
	fma.rn.f64 	%fd145, %fd144, %fd395, %fd143;
	ld.global.nc.f64 	%fd146, [%rd1+216];
	fma.rn.f64 	%fd147, %fd146, %fd394, %fd145;
	ld.global.nc.f64 	%fd148, [%rd1+224];
	fma.rn.f64 	%fd149, %fd148, %fd393, %fd147;
	ld.global.nc.f64 	%fd150, [%rd1+232];
	fma.rn.f64 	%fd151, %fd150, %fd392, %fd149;
	st.shared.f64 	[%r17+1152], %fd151;
	ld.global.nc.f64 	%fd152, [%rd1+240];
	fma.rn.f64 	%fd153, %fd152, %fd397, 0d0000000000000000;
	ld.global.nc.f64 	%fd154, [%rd1+248];
	fma.rn.f64 	%fd155, %fd154, %fd396, %fd153;
	ld.global.nc.f64 	%fd156, [%rd1+256];
	fma.rn.f64 	%fd157, %fd156, %fd395, %fd155;
	ld.global.nc.f64 	%fd158, [%rd1+264];
	fma.rn.f64 	%fd159, %fd158, %fd394, %fd157;
	ld.global.nc.f64 	%fd160, [%rd1+272];
	fma.rn.f64 	%fd161, %fd160, %fd393, %fd159;
	ld.global.nc.f64 	%fd162, [%rd1+280];
	fma.rn.f64 	%fd163, %fd162, %fd392, %fd161;
	st.shared.f64 	[%r17+1440], %fd163;
$L__BB126_4:
	setp.gt.u32 	%p3, %r1, 35;
	bar.sync 	0;
	@%p3 bra 	$L__BB126_6;
	mad.lo.s32 	%r18, %r6, 240, %r7;
	shl.b32 	%r19, %r4, 3;
	add.s32 	%r20, %r18, %r19;
	ld.shared.f64 	%fd164, [%r20];
	ld.shared.f64 	%fd165, [%r20+48];
	ld.shared.f64 	%fd166, [%r20+96];
	ld.shared.f64 	%fd167, [%r20+144];
	ld.shared.f64 	%fd168, [%r20+192];
	ld.shared.f64 	%fd169, [%r20+240];
	ld.global.nc.f64 	%fd170, [%rd1];
	fma.rn.f64 	%fd171, %fd170, %fd164, 0d0000000000000000;
	ld.global.nc.f64 	%fd172, [%rd1+8];
	fma.rn.f64 	%fd173, %fd172, %fd165, %fd171;
	ld.global.nc.f64 	%fd174, [%rd1+16];
	fma.rn.f64 	%fd175, %fd174, %fd166, %fd173;
	ld.global.nc.f64 	%fd176, [%rd1+24];
	fma.rn.f64 	%fd177, %fd176, %fd167, %fd175;
	ld.global.nc.f64 	%fd178, [%rd1+32];
	fma.rn.f64 	%fd179, %fd178, %fd168, %fd177;
	ld.global.nc.f64 	%fd180, [%rd1+40];
	fma.rn.f64 	%fd181, %fd180, %fd169, %fd179;
	st.shared.f64 	[%r20], %fd181;
	ld.global.nc.f64 	%fd182, [%rd1+48];
	fma.rn.f64 	%fd183, %fd182, %fd164, 0d0000000000000000;
	ld.global.nc.f64 	%fd184, [%rd1+56];
	fma.rn.f64 	%fd185, %fd184, %fd165, %fd183;
	ld.global.nc.f64 	%fd186, [%rd1+64];
	fma.rn.f64 	%fd187, %fd186, %fd166, %fd185;
	ld.global.nc.f64 	%fd188, [%rd1+72];
	fma.rn.f64 	%fd189, %fd188, %fd167, %fd187;
	ld.global.nc.f64 	%fd190, [%rd1+80];
	fma.rn.f64 	%fd191, %fd190, %fd168, %fd189;
	ld.global.nc.f64 	%fd192, [%rd1+88];
	fma.rn.f64 	%fd193, %fd192, %fd169, %fd191;
	st.shared.f64 	[%r20+48], %fd193;
	ld.global.nc.f64 	%fd194, [%rd1+96];
	fma.rn.f64 	%fd195, %fd194, %fd164, 0d0000000000000000;
	ld.global.nc.f64 	%fd196, [%rd1+104];
	fma.rn.f64 	%fd197, %fd196, %fd165, %fd195;
	ld.global.nc.f64 	%fd198, [%rd1+112];
	fma.rn.f64 	%fd199, %fd198, %fd166, %fd197;
	ld.global.nc.f64 	%fd200, [%rd1+120];
	fma.rn.f64 	%fd201, %fd200, %fd167, %fd199;
	ld.global.nc.f64 	%fd202, [%rd1+128];
	fma.rn.f64 	%fd203, %fd202, %fd168, %fd201;
	ld.global.nc.f64 	%fd204, [%rd1+136];
	fma.rn.f64 	%fd205, %fd204, %fd169, %fd203;
	st.shared.f64 	[%r20+96], %fd205;
	ld.global.nc.f64 	%fd206, [%rd1+144];
	fma.rn.f64 	%fd207, %fd206, %fd164, 0d0000000000000000;
	ld.global.nc.f64 	%fd208, [%rd1+152];
	fma.rn.f64 	%fd209, %fd208, %fd165, %fd207;
	ld.global.nc.f64 	%fd210, [%rd1+160];
	fma.rn.f64 	%fd211, %fd210, %fd166, %fd209;
	ld.global.nc.f64 	%fd212, [%rd1+168];
	fma.rn.f64 	%fd213, %fd212, %fd167, %fd211;
	ld.global.nc.f64 	%fd214, [%rd1+176];
	fma.rn.f64 	%fd215, %fd214, %fd168, %fd213;
	ld.global.nc.f64 	%fd216, [%rd1+184];
	fma.rn.f64 	%fd217, %fd216, %fd169, %fd215;
	st.shared.f64 	[%r20+144], %fd217;
	ld.global.nc.f64 	%fd218, [%rd1+192];
	fma.rn.f64 	%fd219, %fd218, %fd164, 0d0000000000000000;
	ld.global.nc.f64 	%fd220, [%rd1+200];
	fma.rn.f64 	%fd221, %fd220, %fd165, %fd219;
	ld.global.nc.f64 	%fd222, [%rd1+208];
	fma.rn.f64 	%fd223, %fd222, %fd166, %fd221;
	ld.global.nc.f64 	%fd224, [%rd1+216];
	fma.rn.f64 	%fd225, %fd224, %fd167, %fd223;
	ld.global.nc.f64 	%fd226, [%rd1+224];
	fma.rn.f64 	%fd227, %fd226, %fd168, %fd225;
	ld.global.nc.f64 	%fd228, [%rd1+232];
	fma.rn.f64 	%fd229, %fd228, %fd169, %fd227;
	st.shared.f64 	[%r20+192], %fd229;
	ld.global.nc.f64 	%fd230, [%rd1+240];
	fma.rn.f64 	%fd231, %fd230, %fd164, 0d0000000000000000;
	ld.global.nc.f64 	%fd232, [%rd1+248];
	fma.rn.f64 	%fd233, %fd232, %fd165, %fd231;
	ld.global.nc.f64 	%fd234, [%rd1+256];
	fma.rn.f64 	%fd235, %fd234, %fd166, %fd233;
	ld.global.nc.f64 	%fd236, [%rd1+264];
	fma.rn.f64 	%fd237, %fd236, %fd167, %fd235;
	ld.global.nc.f64 	%fd238, [%rd1+272];
	fma.rn.f64 	%fd239, %fd238, %fd168, %fd237;
	ld.global.nc.f64 	%fd240, [%rd1+280];
	fma.rn.f64 	%fd241, %fd240, %fd169, %fd239;
	st.shared.f64 	[%r20+240], %fd241;
$L__BB126_6:
	ld.param.u64 	%rd27, [_Z40massMatrixMultiplyMonolithicGlobalKernelILi6ELi6ELi3EEviPKdS1_S1_S1_Pd_param_1];
	ld.param.u32 	%r76, [_Z40massMatrixMultiplyMonolithicGlobalKernelILi6ELi6ELi3EEviPKdS1_S1_S1_Pd_param_0];
	setp.ge.s32 	%p4, %r3, %r76;
	bar.sync 	0;
	cvt.u32.u16 	%r8, %rs3;
	mul.wide.u16 	%r21, %rs3, 288;
	add.s32 	%r22, %r5, %r21;
	mad.lo.s32 	%r23, %r4, 48, %r22;
	ld.shared.f64 	%fd13, [%r23];
	ld.shared.f64 	%fd14, [%r23+8];
	ld.shared.f64 	%fd15, [%r23+16];
	ld.shared.f64 	%fd16, [%r23+24];
	ld.shared.f64 	%fd17, [%r23+32];
	ld.shared.f64 	%fd18, [%r23+40];
	mov.b32 	%r24, {%rs3, %rs2};
	mov.b32 	%r25, 0;
	mov.b32 	%r26, 1572;
	dp2a.lo.u32.u32 	%r9, %r24, %r26, %r25;
	mad.lo.s32 	%r27, %r3, 216, %r9;
	ld.global.nc.f64 	%fd19, [%rd1];
	fma.rn.f64 	%fd243, %fd19, %fd13, 0d0000000000000000;
	ld.global.nc.f64 	%fd20, [%rd1+8];
	fma.rn.f64 	%fd244, %fd20, %fd14, %fd243;
	ld.global.nc.f64 	%fd21, [%rd1+16];
	fma.rn.f64 	%fd245, %fd21, %fd15, %fd244;
	ld.global.nc.f64 	%fd22, [%rd1+24];
	fma.rn.f64 	%fd246, %fd22, %fd16, %fd245;
	ld.global.nc.f64 	%fd23, [%rd1+32];
	fma.rn.f64 	%fd247, %fd23, %fd17, %fd246;
	ld.global.nc.f64 	%fd24, [%rd1+40];
	fma.rn.f64 	%fd25, %fd24, %fd18, %fd247;
	cvta.to.global.u64 	%rd10, %rd27;
	mul.wide.s32 	%rd11, %r27, 8;
	add.s64 	%rd2, %rd10, %rd11;
	mov.f64 	%fd398, 0d0000000000000000;
	@%p4 bra 	$L__BB126_8;
	ld.global.nc.f64 	%fd398, [%rd2];
$L__BB126_8:
	ld.param.u32 	%r77, [_Z40massMatrixMultiplyMonolithicGlobalKernelILi6ELi6ELi3EEviPKdS1_S1_S1_Pd_param_0];
	setp.ge.s32 	%p5, %r3, %r77;
	mul.f64 	%fd409, %fd25, %fd398;
	ld.global.nc.f64 	%fd29, [%rd1+48];
	fma.rn.f64 	%fd249, %fd29, %fd13, 0d0000000000000000;
	ld.global.nc.f64 	%fd30, [%rd1+56];
	fma.rn.f64 	%fd250, %fd30, %fd14, %fd249;
	ld.global.nc.f64 	%fd31, [%rd1+64];
	fma.rn.f64 	%fd251, %fd31, %fd15, %fd250;
	ld.global.nc.f64 	%fd32, [%rd1+72];
	fma.rn.f64 	%fd252, %fd32, %fd16, %fd251;
	ld.global.nc.f64 	%fd33, [%rd1+80];
	fma.rn.f64 	%fd253, %fd33, %fd17, %fd252;
	ld.global.nc.f64 	%fd34, [%rd1+88];
	fma.rn.f64 	%fd35, %fd34, %fd18, %fd253;
	mov.f64 	%fd399, 0d0000000000000000;
	@%p5 bra 	$L__BB126_10;
	ld.global.nc.f64 	%fd399, [%rd2+8];
$L__BB126_10:
	ld.param.u32 	%r78, [_Z40massMatrixMultiplyMonolithicGlobalKernelILi6ELi6ELi3EEviPKdS1_S1_S1_Pd_param_0];
	setp.ge.s32 	%p6, %r3, %r78;
	mul.f64 	%fd408, %fd35, %fd399;
	ld.global.nc.f64 	%fd39, [%rd1+96];
	fma.rn.f64 	%fd255, %fd39, %fd13, 0d0000000000000000;
	ld.global.nc.f64 	%fd40, [%rd1+104];
	fma.rn.f64 	%fd256, %fd40, %fd14, %fd255;
	ld.global.nc.f64 	%fd41, [%rd1+112];
	fma.rn.f64 	%fd257, %fd41, %fd15, %fd256;
	ld.global.nc.f64 	%fd42, [%rd1+120];
	fma.rn.f64 	%fd258, %fd42, %fd16, %fd257;
	ld.global.nc.f64 	%fd43, [%rd1+128];
	fma.rn.f64 	%fd259, %fd43, %fd17, %fd258;
	ld.global.nc.f64 	%fd44, [%rd1+136];
	fma.rn.f64 	%fd45, %fd44, %fd18, %fd259;
	mov.f64 	%fd400, 0d0000000000000000;
	@%p6 bra 	$L__BB126_12;
	ld.global.nc.f64 	%fd400, [%rd2+16];
$L__BB126_12:
	ld.param.u64 	%rd31, [_Z40massMatrixMultiplyMonolithicGlobalKernelILi6ELi6ELi3EEviPKdS1_S1_S1_Pd_param_2];
	ld.param.u32 	%r79, [_Z40massMatrixMultiplyMonolithicGlobalKernelILi6ELi6ELi3EEviPKdS1_S1_S1_Pd_param_0];
	setp.ge.s32 	%p7, %r3, %r79;
	mul.f64 	%fd407, %fd45, %fd400;
	cvta.to.global.u64 	%rd12, %rd31;
	ld.global.nc.f64 	%fd49, [%rd12+144];
	fma.rn.f64 	%fd261, %fd49, %fd13, 0d0000000000000000;
	ld.global.nc.f64 	%fd50, [%rd12+152];
	fma.rn.f64 	%fd262, %fd50, %fd14, %fd261;
	ld.global.nc.f64 	%fd51, [%rd12+160];
	fma.rn.f64 	%fd263, %fd51, %fd15, %fd262;
	ld.global.nc.f64 	%fd52, [%rd12+168];
	fma.rn.f64 	%fd264, %fd52, %fd16, %fd263;
	ld.global.nc.f64 	%fd53, [%rd12+176];
	fma.rn.f64 	%fd265, %fd53, %fd17, %fd264;
	ld.global.nc.f64 	%fd54, [%rd12+184];
	fma.rn.f64 	%fd55, %fd54, %fd18, %fd265;
	mov.f64 	%fd401, 0d0000000000000000;
	@%p7 bra 	$L__BB126_14;
	ld.param.u64 	%rd28, [_Z40massMatrixMultiplyMonolithicGlobalKernelILi6ELi6ELi3EEviPKdS1_S1_S1_Pd_param_1];
	cvta.to.global.u64 	%rd13, %rd28;
	mul.wide.s32 	%rd14, %r27, 8;
	add.s64 	%rd15, %rd13, %rd14;
	ld.global.nc.f64 	%fd401, [%rd15+24];
$L__BB126_14:
	ld.param.u64 	%rd32, [_Z40massMatrixMultiplyMonolithicGlobalKernelILi6ELi6ELi3EEviPKdS1_S1_S1_Pd_param_2];
	ld.param.u32 	%r80, [_Z40massMatrixMultiplyMonolithicGlobalKernelILi6ELi6ELi3EEviPKdS1_S1_S1_Pd_param_0];
	mov.u32 	%r35, %ctaid.x;
	mov.u32 	%r36, %tid.y;
	mad.lo.s32 	%r37, %r35, 3, %r36;
	setp.ge.s32 	%p8, %r37, %r80;
	mul.f64 	%fd406, %fd55, %fd401;
	cvta.to.global.u64 	%rd16, %rd32;
	ld.global.nc.f64 	%fd59, [%rd16+192];
	fma.rn.f64 	%fd267, %fd59, %fd13, 0d0000000000000000;
	ld.global.nc.f64 	%fd60, [%rd16+200];
	fma.rn.f64 	%fd268, %fd60, %fd14, %fd267;
	ld.global.nc.f64 	%fd61, [%rd16+208];
	fma.rn.f64 	%fd269, %fd61, %fd15, %fd268;
	ld.global.nc.f64 	%fd62, [%rd16+216];
	fma.rn.f64 	%fd270, %fd62, %fd16, %fd269;
	ld.global.nc.f64 	%fd63, [%rd16+224];
	fma.rn.f64 	%fd271, %fd63, %fd17, %fd270;
	ld.global.nc.f64 	%fd64, [%rd16+232];
	fma.rn.f64 	%fd65, %fd64, %fd18, %fd271;
	mov.f64 	%fd402, 0d0000000000000000;
	@%p8 bra 	$L__BB126_16;
	ld.param.u64 	%rd29, [_Z40massMatrixMultiplyMonolithicGlobalKernelILi6ELi6ELi3EEviPKdS1_S1_S1_Pd_param_1];
	cvta.to.global.u64 	%rd17, %rd29;
	mov.u32 	%r38, %ctaid.x;
	mov.u32 	%r39, %tid.y;
	mad.lo.s32 	%r40, %r38, 3, %r39;
	mad.lo.s32 	%r41, %r40, 216, %r9;
	mul.wide.s32 	%rd18, %r41, 8;
	add.s64 	%rd19, %rd17, %rd18;
	ld.global.nc.f64 	%fd402, [%rd19+32];
$L__BB126_16:
	ld.param.u64 	%rd33, [_Z40massMatrixMultiplyMonolithicGlobalKernelILi6ELi6ELi3EEviPKdS1_S1_S1_Pd_param_2];
	ld.param.u32 	%r81, [_Z40massMatrixMultiplyMonolithicGlobalKernelILi6ELi6ELi3EEviPKdS1_S1_S1_Pd_param_0];
	mov.u32 	%r42, %ctaid.x;
	mov.u32 	%r43, %tid.y;
	mad.lo.s32 	%r44, %r42, 3, %r43;
	setp.ge.s32 	%p9, %r44, %r81;
	mul.f64 	%fd405, %fd65, %fd402;
	cvta.to.global.u64 	%rd20, %rd33;
	ld.global.nc.f64 	%fd69, [%rd20+240];
	fma.rn.f64 	%fd273, %fd69, %fd13, 0d0000000000000000;
	ld.global.nc.f64 	%fd70, [%rd20+248];
	fma.rn.f64 	%fd274, %fd70, %fd14, %fd273;
	ld.global.nc.f64 	%fd71, [%rd20+256];
	fma.rn.f64 	%fd275, %fd71, %fd15, %fd274;
	ld.global.nc.f64 	%fd72, [%rd20+264];
	fma.rn.f64 	%fd276, %fd72, %fd16, %fd275;
	ld.global.nc.f64 	%fd73, [%rd20+272];
	fma.rn.f64 	%fd277, %fd73, %fd17, %fd276;
	ld.global.nc.f64 	%fd74, [%rd20+280];
	fma.rn.f64 	%fd75, %fd74, %fd18, %fd277;
	mov.f64 	%fd403, 0d0000000000000000;
	@%p9 bra 	$L__BB126_18;
	ld.param.u64 	%rd30, [_Z40massMatrixMultiplyMonolithicGlobalKernelILi6ELi6ELi3EEviPKdS1_S1_S1_Pd_param_1];
	cvta.to.global.u64 	%rd21, %rd30;
	mov.u32 	%r45, %ctaid.x;
	mov.u32 	%r46, %tid.y;
	mad.lo.s32 	%r47, %r45, 3, %r46;
	mad.lo.s32 	%r48, %r47, 216, %r9;
	mul.wide.s32 	%rd22, %r48, 8;
	add.s64 	%rd23, %rd21, %rd22;
	ld.global.nc.f64 	%fd403, [%rd23+40];
$L__BB126_18:
	mov.u32 	%r49, %tid.x;
	setp.gt.u32 	%p10, %r49, 35;
	mul.f64 	%fd404, %fd75, %fd403;
	fma.rn.f64 	%fd278, %fd19, %fd409, 0d0000000000000000;
	fma.rn.f64 	%fd279, %fd29, %fd408, %fd278;
	fma.rn.f64 	%fd280, %fd39, %fd407, %fd279;
	fma.rn.f64 	%fd281, %fd49, %fd406, %fd280;
	fma.rn.f64 	%fd282, %fd59, %fd405, %fd281;
	fma.rn.f64 	%fd283, %fd69, %fd404, %fd282;
	mov.u32 	%r50, %tid.y;
	mov.u32 	%r51, _ZZ40massMatrixMultiplyMonolithicGlobalKernelILi6ELi6ELi3EEviPKdS1_S1_S1_PdE6s_tmp1;
	mad.lo.s32 	%r52, %r50, 1728, %r51;
	mad.lo.s32 	%r53, %r8, 288, %r52;
	mad.lo.s32 	%r54, %r4, 48, %r53;
	st.shared.f64 	[%r54], %fd283;
	fma.rn.f64 	%fd284, %fd20, %fd409, 0d0000000000000000;
	fma.rn.f64 	%fd285, %fd30, %fd408, %fd284;
	fma.rn.f64 	%fd286, %fd40, %fd407, %fd285;
	fma.rn.f64 	%fd287, %fd50, %fd406, %fd286;
	fma.rn.f64 	%fd288, %fd60, %fd405, %fd287;
	fma.rn.f64 	%fd289, %fd70, %fd404, %fd288;
	st.shared.f64 	[%r54+8], %fd289;
	fma.rn.f64 	%fd290, %fd21, %fd409, 0d0000000000000000;
	fma.rn.f64 	%fd291, %fd31, %fd408, %fd290;
	fma.rn.f64 	%fd292, %fd41, %fd407, %fd291;
	fma.rn.f64 	%fd293, %fd51, %fd406, %fd292;
	fma.rn.f64 	%fd294, %fd61, %fd405, %fd293;
	fma.rn.f64 	%fd295, %fd71, %fd404, %fd294;
	st.shared.f64 	[%r54+16], %fd295;
	fma.rn.f64 	%fd296, %fd22, %fd409, 0d0000000000000000;
	fma.rn.f64 	%fd297, %fd32, %fd408, %fd296;
	fma.rn.f64 	%fd298, %fd42, %fd407, %fd297;
	fma.rn.f64 	%fd299, %fd52, %fd406, %fd298;
	fma.rn.f64 	%fd300, %fd62, %fd405, %fd299;
	fma.rn.f64 	%fd301, %fd72, %fd404, %fd300;
	st.shared.f64 	[%r54+24], %fd301;
	fma.rn.f64 	%fd302, %fd23, %fd409, 0d0000000000000000;
	fma.rn.f64 	%fd303, %fd33, %fd408, %fd302;
	fma.rn.f64 	%fd304, %fd43, %fd407, %fd303;
	fma.rn.f64 	%fd305, %fd53, %fd406, %fd304;
	fma.rn.f64 	%fd306, %fd63, %fd405, %fd305;
	fma.rn.f64 	%fd307, %fd73, %fd404, %fd306;
	st.shared.f64 	[%r54+32], %fd307;
	fma.rn.f64 	%fd308, %fd24, %fd409, 0d0000000000000000;
	fma.rn.f64 	%fd309, %fd34, %fd408, %fd308;
	fma.rn.f64 	%fd310, %fd44, %fd407, %fd309;
	fma.rn.f64 	%fd311, %fd54, %fd406, %fd310;
	fma.rn.f64 	%fd312, %fd64, %fd405, %fd311;
	fma.rn.f64 	%fd313, %fd74, %fd404, %fd312;
	st.shared.f64 	[%r54+40], %fd313;
	bar.sync 	0;
	@%p10 bra 	$L__BB126_20;
	mov.u32 	%r55, %tid.y;
	mov.u32 	%r56, _ZZ40massMatrixMultiplyMonolithicGlobalKernelILi6ELi6ELi3EEviPKdS1_S1_S1_PdE6s_tmp1;
	mad.lo.s32 	%r57, %r55, 1728, %r56;
	mad.lo.s32 	%r58, %r8, 288, %r57;
	mad.lo.s32 	%r59, %r4, 48, %r58;
	mad.lo.s32 	%r60, %r4, -40, %r59;
	ld.shared.f64 	%fd314, [%r60];
	ld.shared.f64 	%fd315, [%r60+48];
	ld.shared.f64 	%fd316, [%r60+96];
	ld.shared.f64 	%fd317, [%r60+144];
	ld.shared.f64 	%fd318, [%r60+192];
	ld.shared.f64 	%fd319, [%r60+240];
	fma.rn.f64 	%fd320, %fd19, %fd314, 0d0000000000000000;
	fma.rn.f64 	%fd321, %fd29, %fd315, %fd320;
	fma.rn.f64 	%fd322, %fd39, %fd316, %fd321;
	fma.rn.f64 	%fd323, %fd49, %fd317, %fd322;
	fma.rn.f64 	%fd324, %fd59, %fd318, %fd323;
	fma.rn.f64 	%fd325, %fd69, %fd319, %fd324;
	st.shared.f64 	[%r60], %fd325;
	fma.rn.f64 	%fd326, %fd20, %fd314, 0d0000000000000000;
	fma.rn.f64 	%fd327, %fd30, %fd315, %fd326;
	fma.rn.f64 	%fd328, %fd40, %fd316, %fd327;
	fma.rn.f64 	%fd329, %fd50, %fd317, %fd328;
	fma.rn.f64 	%fd330, %fd60, %fd318, %fd329;
	fma.rn.f64 	%fd331, %fd70, %fd319, %fd330;
	st.shared.f64 	[%r60+48], %fd331;
	fma.rn.f64 	%fd332, %fd21, %fd314, 0d0000000000000000;
	fma.rn.f64 	%fd333, %fd31, %fd315, %fd332;
	fma.rn.f64 	%fd334, %fd41, %fd316, %fd333;
	fma.rn.f64 	%fd335, %fd51, %fd317, %fd334;
	fma.rn.f64 	%fd336, %fd61, %fd318, %fd335;
	fma.rn.f64 	%fd337, %fd71, %fd319, %fd336;
	st.shared.f64 	[%r60+96], %fd337;
	fma.rn.f64 	%fd338, %fd22, %fd314, 0d0000000000000000;
	fma.rn.f64 	%fd339, %fd32, %fd315, %fd338;
	fma.rn.f64 	%fd340, %fd42, %fd316, %fd339;
	fma.rn.f64 	%fd341, %fd52, %fd317, %fd340;
	fma.rn.f64 	%fd342, %fd62, %fd318, %fd341;
	fma.rn.f64 	%fd343, %fd72, %fd319, %fd342;
	st.shared.f64 	[%r60+144], %fd343;
	fma.rn.f64 	%fd344, %fd23, %fd314, 0d0000000000000000;
	fma.rn.f64 	%fd345, %fd33, %fd315, %fd344;
	fma.rn.f64 	%fd346, %fd43, %fd316, %fd345;
	fma.rn.f64 	%fd347, %fd53, %fd317, %fd346;
	fma.rn.f64 	%fd348, %fd63, %fd318, %fd347;
	fma.rn.f64 	%fd349, %fd73, %fd319, %fd348;
	st.shared.f64 	[%r60+192], %fd349;
	fma.rn.f64 	%fd350, %fd24, %fd314, 0d0000000000000000;
	fma.rn.f64 	%fd351, %fd34, %fd315, %fd350;
	fma.rn.f64 	%fd352, %fd44, %fd316, %fd351;
	fma.rn.f64 	%fd353, %fd54, %fd317, %fd352;
	fma.rn.f64 	%fd354, %fd64, %fd318, %fd353;
	fma.rn.f64 	%fd355, %fd74, %fd319, %fd354;
	st.shared.f64 	[%r60+240], %fd355;
$L__BB126_20:
	mov.u32 	%r61, %tid.x;
	setp.gt.u32 	%p11, %r61, 35;
	bar.sync 	0;
	@%p11 bra 	$L__BB126_22;
	mov.u32 	%r62, %tid.y;
	mov.u32 	%r63, _ZZ40massMatrixMultiplyMonolithicGlobalKernelILi6ELi6ELi3EEviPKdS1_S1_S1_PdE6s_tmp1;
	mad.lo.s32 	%r64, %r62, 1728, %r63;
	mad.lo.s32 	%r65, %r8, 288, %r64;
	mad.lo.s32 	%r66, %r8, -240, %r65;
	shl.b32 	%r67, %r4, 3;
	add.s32 	%r68, %r66, %r67;
	ld.shared.f64 	%fd356, [%r68];
	ld.shared.f64 	%fd357, [%r68+288];
	ld.shared.f64 	%fd358, [%r68+576];
	ld.shared.f64 	%fd359, [%r68+864];
	ld.shared.f64 	%fd360, [%r68+1152];
	ld.shared.f64 	%fd361, [%r68+1440];
	fma.rn.f64 	%fd362, %fd19, %fd356, 0d0000000000000000;
	fma.rn.f64 	%fd363, %fd29, %fd357, %fd362;
	fma.rn.f64 	%fd364, %fd39, %fd358, %fd363;
	fma.rn.f64 	%fd365, %fd49, %fd359, %fd364;
	fma.rn.f64 	%fd366, %fd59, %fd360, %fd365;
	fma.rn.f64 	%fd409, %fd69, %fd361, %fd366;
	fma.rn.f64 	%fd367, %fd20, %fd356, 0d0000000000000000;
	fma.rn.f64 	%fd368, %fd30, %fd357, %fd367;
	fma.rn.f64 	%fd369, %fd40, %fd358, %fd368;
	fma.rn.f64 	%fd370, %fd50, %fd359, %fd369;
	fma.rn.f64 	%fd371, %fd60, %fd360, %fd370;
	fma.rn.f64 	%fd408, %fd70, %fd361, %fd371;
	fma.rn.f64 	%fd372, %fd21, %fd356, 0d0000000000000000;
	fma.rn.f64 	%fd373, %fd31, %fd357, %fd372;
	fma.rn.f64 	%fd374, %fd41, %fd358, %fd373;
	fma.rn.f64 	%fd375, %fd51, %fd359, %fd374;
	fma.rn.f64 	%fd376, %fd61, %fd360, %fd375;
	fma.rn.f64 	%fd407, %fd71, %fd361, %fd376;
	fma.rn.f64 	%fd377, %fd22, %fd356, 0d0000000000000000;
	fma.rn.f64 	%fd378, %fd32, %fd357, %fd377;
	fma.rn.f64 	%fd379, %fd42, %fd358, %fd378;
	fma.rn.f64 	%fd380, %fd52, %fd359, %fd379;
	fma.rn.f64 	%fd381, %fd62, %fd360, %fd380;
	fma.rn.f64 	%fd406, %fd72, %fd361, %fd381;
	fma.rn.f64 	%fd382, %fd23, %fd356, 0d0000000000000000;
	fma.rn.f64 	%fd383, %fd33, %fd357, %fd382;
	fma.rn.f64 	%fd384, %fd43, %fd358, %fd383;
	fma.rn.f64 	%fd385, %fd53, %fd359, %fd384;
	fma.rn.f64 	%fd386, %fd63, %fd360, %fd385;
	fma.rn.f64 	%fd405, %fd73, %fd361, %fd386;
	fma.rn.f64 	%fd387, %fd24, %fd356, 0d0000000000000000;
	fma.rn.f64 	%fd388, %fd34, %fd357, %fd387;
	fma.rn.f64 	%fd389, %fd44, %fd358, %fd388;
	fma.rn.f64 	%fd390, %fd54, %fd359, %fd389;
	fma.rn.f64 	%fd391, %fd64, %fd360, %fd390;
	fma.rn.f64 	%fd404, %fd74, %fd361, %fd391;
$L__BB126_22:
	ld.param.u32 	%r82, [_Z40massMatrixMultiplyMonolithicGlobalKernelILi6ELi6ELi3EEviPKdS1_S1_S1_Pd_param_0];
	mov.u32 	%r10, %tid.x;
	setp.gt.u32 	%p12, %r10, 35;
	mov.u32 	%r69, %ctaid.x;
	mov.u32 	%r70, %tid.y;
	mad.lo.s32 	%r71, %r69, 3, %r70;
	setp.ge.s32 	%p13, %r71, %r82;
	bar.sync 	0;
	or.pred  	%p14, %p12, %p13;
	@%p14 bra 	$L__BB126_24;
	ld.param.u64 	%rd34, [_Z40massMatrixMultiplyMonolithicGlobalKernelILi6ELi6ELi3EEviPKdS1_S1_S1_Pd_param_5];
	mad.lo.s32 	%r75, %r71, 216, %r10;
	cvta.to.global.u64 	%rd24, %rd34;
	mul.wide.s32 	%rd25, %r75, 8;
	add.s64 	%rd26, %rd24, %rd25;
	st.global.f64 	[%rd26], %fd409;
	st.global.f64 	[%rd26+288], %fd408;
	st.global.f64 	[%rd26+576], %fd407;
	st.global.f64 	[%rd26+864], %fd406;
	st.global.f64 	[%rd26+1152], %fd405;
	st.global.f64 	[%rd26+1440], %fd404;
$L__BB126_24:
	ret;

}
	// .globl	_Z42massMatrixMultiplyMonolithicConstantKernelILi6ELi6ELi3EEviPKdS1_S1_S1_Pd
.visible .entry _Z42massMatrixMultiplyMonolithicConstantKernelILi6ELi6ELi3EEviPKdS1_S1_S1_Pd(
	.param .u32 _Z42massMatrixMultiplyMonolithicConstantKernelILi6ELi6ELi3EEviPKdS1_S1_S1_Pd_param_0,
	.param .u64 .ptr .align 1 _Z42massMatrixMultiplyMonolithicConstantKernelILi6ELi6ELi3EEviPKdS1_S1_S1_Pd_param_1,
	.param .u64 .ptr .align 1 _Z42massMatrixMultiplyMonolithicConstantKernelILi6ELi6ELi3EEviPKdS1_S1_S1_Pd_param_2,
	.param .u64 .ptr .align 1 _Z42massMatrixMultiplyMonolithicConstantKernelILi6ELi6ELi3EEviPKdS1_S1_S1_Pd_param_3,
	.param .u64 .ptr .align 1 _Z42massMatrixMultiplyMonolithicConstantKernelILi6ELi6ELi3EEviPKdS1_S1_S1_Pd_param_4,
	.param .u64 .ptr .align 1 _Z42massMatrixMultiplyMonolithicConstantKernelILi6ELi6ELi3EEviPKdS1_S1_S1_Pd_param_5
)
{
	.reg .pred 	%p<15>;
	.reg .b16 	%rs<9>;
	.reg .b32 	%r<49>;
	.reg .b64 	%rd<23>;
	.reg .b64 	%fd<444>;
	// demoted variable
	.shared .align 8 .b8 _ZZ42massMatrixMultiplyMonolithicConstantKernelILi6ELi6ELi3EEviPKdS1_S1_S1_PdE6s_tmp1[5184];
	ld.param.u32 	%r11, [_Z42massMatrixMultiplyMonolithicConstantKernelILi6ELi6ELi3EEviPKdS1_S1_S1_Pd_param_0];
	ld.param.u64 	%rd3, [_Z42massMatrixMultiplyMonolithicConstantKernelILi6ELi6ELi3EEviPKdS1_S1_S1_Pd_param_4];
	mov.u32 	%r1, %tid.x;
	mov.u32 	%r2, %tid.y;
	mov.u32 	%r12, %ctaid.x;
	mad.lo.s32 	%r3, %r12, 3, %r2;
	cvt.u16.u32 	%rs1, %r1;
	mul.hi.u16 	%rs3, %rs1, 10923;
	mul.lo.s16 	%rs4, %rs3, 6;
	sub.s16 	%rs2, %rs1, %rs4;
	cvt.u32.u16 	%r4, %rs2;
	setp.ge.s32 	%p1, %r3, %r11;
	@%p1 bra 	$L__BB127_2;
	cvta.to.global.u64 	%rd5, %rd3;
	mad.lo.s32 	%r13, %r3, 216, %r1;
	mul.wide.s32 	%rd6, %r13, 8;
	add.s64 	%rd7, %rd5, %rd6;
	ld.global.nc.f64 	%fd431, [%rd7];
	ld.global.nc.f64 	%fd430, [%rd7+288];
	ld.global.nc.f64 	%fd429, [%rd7+576];
	ld.global.nc.f64 	%fd428, [%rd7+864];
	ld.global.nc.f64 	%fd427, [%rd7+1152];
	ld.global.nc.f64 	%fd426, [%rd7+1440];
$L__BB127_2:
	bar.sync 	0;
	setp.gt.u32 	%p2, %r1, 35;
	ld.const.f64 	%fd13, [const_DofToQuad];
	ld.const.f64 	%fd14, [const_DofToQuad+8];
	ld.const.f64 	%fd15, [const_DofToQuad+16];
	ld.const.f64 	%fd16, [const_DofToQuad+24];
	ld.const.f64 	%fd17, [const_DofToQuad+32];
	ld.const.f64 	%fd18, [const_DofToQuad+40];
	mov.u32 	%r14, _ZZ42massMatrixMultiplyMonolithicConstantKernelILi6ELi6ELi3EEviPKdS1_S1_S1_PdE6s_tmp1;
	mad.lo.s32 	%r5, %r2, 1728, %r14;
	mul.lo.s16 	%rs6, %rs1, 171;
	shr.u16 	%rs7, %rs6, 10;
	cvt.u32.u16 	%r6, %rs7;
	mul.wide.u16 	%r15, %rs7, 48;
	add.s32 	%r7, %r5, %r15;
	@%p2 bra 	$L__BB127_4;
	shl.b32 	%r16, %r4, 3;
	add.s32 	%r17, %r7, %r16;
	fma.rn.f64 	%fd86, %fd13, %fd431, 0d0000000000000000;
	fma.rn.f64 	%fd87, %fd14, %fd430, %fd86;
	fma.rn.f64 	%fd88, %fd15, %fd429, %fd87;
	fma.rn.f64 	%fd89, %fd16, %fd428, %fd88;
	fma.rn.f64 	%fd90, %fd17, %fd427, %fd89;
	fma.rn.f64 	%fd91, %fd18, %fd426, %fd90;
	st.shared.f64 	[%r17], %fd91;
	ld.const.f64 	%fd92, [const_DofToQuad+48];
	fma.rn.f64 	%fd93, %fd92, %fd431, 0d0000000000000000;
	ld.const.f64 	%fd94, [const_DofToQuad+56];
	fma.rn.f64 	%fd95, %fd94, %fd430, %fd93;
	ld.const.f64 	%fd96, [const_DofToQuad+64];
	fma.rn.f64 	%fd97, %fd96, %fd429, %fd95;
	ld.const.f64 	%fd98, [const_DofToQuad+72];
	fma.rn.f64 	%fd99, %fd98, %fd428, %fd97;
	ld.const.f64 	%fd100, [const_DofToQuad+80];
	fma.rn.f64 	%fd101, %fd100, %fd427, %fd99;
	ld.const.f64 	%fd102, [const_DofToQuad+88];
	fma.rn.f64 	%fd103, %fd102, %fd426, %fd101;
	st.shared.f64 	[%r17+288], %fd103;
	ld.const.f64 	%fd104, [const_DofToQuad+96];
	fma.rn.f64 	%fd105, %fd104, %fd431, 0d0000000000000000;
	ld.const.f64 	%fd106, [const_DofToQuad+104];
	fma.rn.f64 	%fd107, %fd106, %fd430, %fd105;
	ld.const.f64 	%fd108, [const_DofToQuad+112];
	fma.rn.f64 	%fd109, %fd108, %fd429, %fd107;
	ld.const.f64 	%fd110, [const_DofToQuad+120];
	fma.rn.f64 	%fd111, %fd110, %fd428, %fd109;
	ld.const.f64 	%fd112, [const_DofToQuad+128];
	fma.rn.f64 	%fd113, %fd112, %fd427, %fd111;
	ld.const.f64 	%fd114, [const_DofToQuad+136];
	fma.rn.f64 	%fd115, %fd114, %fd426, %fd113;
	st.shared.f64 	[%r17+576], %fd115;
	ld.const.f64 	%fd116, [const_DofToQuad+144];
	fma.rn.f64 	%fd117, %fd116, %fd431, 0d0000000000000000;
	ld.const.f64 	%fd118, [const_DofToQuad+152];
	fma.rn.f64 	%fd119, %fd118, %fd430, %fd117;
	ld.const.f64 	%fd120, [const_DofToQuad+160];
	fma.rn.f64 	%fd121, %fd120, %fd429, %fd119;
	ld.const.f64 	%fd122, [const_DofToQuad+168];
	fma.rn.f64 	%fd123, %fd122, %fd428, %fd121;
	ld.const.f64 	%fd124, [const_DofToQuad+176];
	fma.rn.f64 	%fd125, %fd124, %fd427, %fd123;
	ld.const.f64 	%fd126, [const_DofToQuad+184];
	fma.rn.f64 	%fd127, %fd126, %fd426, %fd125;
	st.shared.f64 	[%r17+864], %fd127;
	ld.const.f64 	%fd128, [const_DofToQuad+192];
	fma.rn.f64 	%fd129, %fd128, %fd431, 0d0000000000000000;
	ld.const.f64 	%fd130, [const_DofToQuad+200];
	fma.rn.f64 	%fd131, %fd130, %fd430, %fd129;
	ld.const.f64 	%fd132, [const_DofToQuad+208];
	fma.rn.f64 	%fd133, %fd132, %fd429, %fd131;
	ld.const.f64 	%fd134, [const_DofToQuad+216];
	fma.rn.f64 	%fd135, %fd134, %fd428, %fd133;
	ld.const.f64 	%fd136, [const_DofToQuad+224];
	fma.rn.f64 	%fd137, %fd136, %fd427, %fd135;
	ld.const.f64 	%fd138, [const_DofToQuad+232];
	fma.rn.f64 	%fd139, %fd138, %fd426, %fd137;
	st.shared.f64 	[%r17+1152], %fd139;
	ld.const.f64 	%fd140, [const_DofToQuad+240];
	fma.rn.f64 	%fd141, %fd140, %fd431, 0d0000000000000000;
	ld.const.f64 	%fd142, [const_DofToQuad+248];
	fma.rn.f64 	%fd143, %fd142, %fd430, %fd141;
	ld.const.f64 	%fd144, [const_DofToQuad+256];
	fma.rn.f64 	%fd145, %fd144, %fd429, %fd143;
	ld.const.f64 	%fd146, [const_DofToQuad+264];
	fma.rn.f64 	%fd147, %fd146, %fd428, %fd145;
	ld.const.f64 	%fd148, [const_DofToQuad+272];
	fma.rn.f64 	%fd149, %fd148, %fd427, %fd147;
	ld.const.f64 	%fd150, [const_DofToQuad+280];
	fma.rn.f64 	%fd151, %fd150, %fd426, %fd149;
	st.shared.f64 	[%r17+1440], %fd151;
$L__BB127_4:
	setp.gt.u32 	%p3, %r1, 35;
	bar.sync 	0;
	@%p3 bra 	$L__BB127_6;
	mad.lo.s32 	%r18, %r6, 240, %r7;
	shl.b32 	%r19, %r4, 3;
	add.s32 	%r20, %r18, %r19;
	ld.shared.f64 	%fd152, [%r20];
	ld.shared.f64 	%fd153, [%r20+48];
	ld.shared.f64 	%fd154, [%r20+96];
	ld.shared.f64 	%fd155, [%r20+144];
	ld.shared.f64 	%fd156, [%r20+192];
	ld.shared.f64 	%fd157, [%r20+240];
	fma.rn.f64 	%fd158, %fd13, %fd152, 0d0000000000000000;
	fma.rn.f64 	%fd159, %fd14, %fd153, %fd158;
	fma.rn.f64 	%fd160, %fd15, %fd154, %fd159;
	fma.rn.f64 	%fd161, %fd16, %fd155, %fd160;
	fma.rn.f64 	%fd162, %fd17, %fd156, %fd161;
	fma.rn.f64 	%fd163, %fd18, %fd157, %fd162;
	st.shared.f64 	[%r20], %fd163;
	ld.const.f64 	%fd164, [const_DofToQuad+48];
	fma.rn.f64 	%fd165, %fd164, %fd152, 0d0000000000000000;
	ld.const.f64 	%fd166, [const_DofToQuad+56];
	fma.rn.f64 	%fd167, %fd166, %fd153, %fd165;
	ld.const.f64 	%fd168, [const_DofToQuad+64];
	fma.rn.f64 	%fd169, %fd168, %fd154, %fd167;
	ld.const.f64 	%fd170, [const_DofToQuad+72];
	fma.rn.f64 	%fd171, %fd170, %fd155, %fd169;
	ld.const.f64 	%fd172, [const_DofToQuad+80];
	fma.rn.f64 	%fd173, %fd172, %fd156, %fd171;
	ld.const.f64 	%fd174, [const_DofToQuad+88];
	fma.rn.f64 	%fd175, %fd174, %fd157, %fd173;
	st.shared.f64 	[%r20+48], %fd175;
	ld.const.f64 	%fd176, [const_DofToQuad+96];
	fma.rn.f64 	%fd177, %fd176, %fd152, 0d0000000000000000;
	ld.const.f64 	%fd178, [const_DofToQuad+104];
	fma.rn.f64 	%fd179, %fd178, %fd153, %fd177;
	ld.const.f64 	%fd180, [const_DofToQuad+112];
	fma.rn.f64 	%fd181, %fd180, %fd154, %fd179;
	ld.const.f64 	%fd182, [const_DofToQuad+120];
	fma.rn.f64 	%fd183, %fd182, %fd155, %fd181;
	ld.const.f64 	%fd184, [const_DofToQuad+128];
	fma.rn.f64 	%fd185, %fd184, %fd156, %fd183;
	ld.const.f64 	%fd186, [const_DofToQuad+136];
	fma.rn.f64 	%fd187, %fd186, %fd157, %fd185;
	st.shared.f64 	[%r20+96], %fd187;
	ld.const.f64 	%fd188, [const_DofToQuad+144];
	fma.rn.f64 	%fd189, %fd188, %fd152, 0d0000000000000000;
	ld.const.f64 	%fd190, [const_DofToQuad+152];
	fma.rn.f64 	%fd191, %fd190, %fd153, %fd189;
	ld.const.f64 	%fd192, [const_DofToQuad+160];
	fma.rn.f64 	%fd193, %fd192, %fd154, %fd191;
	ld.const.f64 	%fd194, [const_DofToQuad+168];
	fma.rn.f64 	%fd195, %fd194, %fd155, %fd193;
	ld.const.f64 	%fd196, [const_DofToQuad+176];
	fma.rn.f64 	%fd197, %fd196, %fd156, %fd195;
	ld.const.f64 	%fd198, [const_DofToQuad+184];
	fma.rn.f64 	%fd199, %fd198, %fd157, %fd197;
	st.shared.f64 	[%r20+144], %fd199;
	ld.const.f64 	%fd200, [const_DofToQuad+192];
	fma.rn.f64 	%fd201, %fd200, %fd152, 0d0000000000000000;
	ld.const.f64 	%fd202, [const_DofToQuad+200];
	fma.rn.f64 	%fd203, %fd202, %fd153, %fd201;
	ld.const.f64 	%fd204, [const_DofToQuad+208];
	fma.rn.f64 	%fd205, %fd204, %fd154, %fd203;
	ld.const.f64 	%fd206, [const_DofToQuad+216];
	fma.rn.f64 	%fd207, %fd206, %fd155, %fd205;
	ld.const.f64 	%fd208, [const_DofToQuad+224];
	fma.rn.f64 	%fd209, %fd208, %fd156, %fd207;
	ld.const.f64 	%fd210, [const_DofToQuad+232];
	fma.rn.f64 	%fd211, %fd210, %fd157, %fd209;
	st.shared.f64 	[%r20+192], %fd211;
	ld.const.f64 	%fd212, [const_DofToQuad+240];
	fma.rn.f64 	%fd213, %fd212, %fd152, 0d0000000000000000;
	ld.const.f64 	%fd214, [const_DofToQuad+248];
	fma.rn.f64 	%fd215, %fd214, %fd153, %fd213;
	ld.const.f64 	%fd216, [const_DofToQuad+256];
	fma.rn.f64 	%fd217, %fd216, %fd154, %fd215;
	ld.const.f64 	%fd218, [const_DofToQuad+264];
	fma.rn.f64 	%fd219, %fd218, %fd155, %fd217;
	ld.const.f64 	%fd220, [const_DofToQuad+272];
	fma.rn.f64 	%fd221, %fd220, %fd156, %fd219;
	ld.const.f64 	%fd222, [const_DofToQuad+280];
	fma.rn.f64 	%fd223, %fd222, %fd157, %fd221;
	st.shared.f64 	[%r20+240], %fd223;
$L__BB127_6:
	ld.param.u64 	%rd19, [_Z42massMatrixMultiplyMonolithicConstantKernelILi6ELi6ELi3EEviPKdS1_S1_S1_Pd_param_1];
	setp.ge.s32 	%p4, %r3, %r11;
	bar.sync 	0;
	cvt.u32.u16 	%r8, %rs3;
	mul.wide.u16 	%r21, %rs3, 288;
	add.s32 	%r22, %r5, %r21;
	mad.lo.s32 	%r23, %r4, 48, %r22;
	ld.shared.f64 	%fd19, [%r23];
	ld.shared.f64 	%fd20, [%r23+8];
	ld.shared.f64 	%fd21, [%r23+16];
	ld.shared.f64 	%fd22, [%r23+24];
	ld.shared.f64 	%fd23, [%r23+32];
	ld.shared.f64 	%fd24, [%r23+40];
	mov.b32 	%r24, {%rs3, %rs2};
	mov.b32 	%r25, 0;
	mov.b32 	%r26, 1572;
	dp2a.lo.u32.u32 	%r9, %r24, %r26, %r25;
	mul.lo.s32 	%r10, %r3, 216;
	add.s32 	%r27, %r10, %r9;
	fma.rn.f64 	%fd225, %fd13, %fd19, 0d0000000000000000;
	fma.rn.f64 	%fd226, %fd14, %fd20, %fd225;
	fma.rn.f64 	%fd227, %fd15, %fd21, %fd226;
	fma.rn.f64 	%fd228, %fd16, %fd22, %fd227;
	fma.rn.f64 	%fd229, %fd17, %fd23, %fd228;
	fma.rn.f64 	%fd25, %fd18, %fd24, %fd229;
	cvta.to.global.u64 	%rd8, %rd19;
	mul.wide.s32 	%rd9, %r27, 8;
	add.s64 	%rd1, %rd8, %rd9;
	mov.f64 	%fd432, 0d0000000000000000;
	@%p4 bra 	$L__BB127_8;
	ld.global.nc.f64 	%fd432, [%rd1];
$L__BB127_8:
	setp.ge.s32 	%p5, %r3, %r11;
	mul.f64 	%fd443, %fd25, %fd432;
	ld.const.f64 	%fd231, [const_DofToQuad+48];
	fma.rn.f64 	%fd232, %fd231, %fd19, 0d0000000000000000;
	ld.const.f64 	%fd29, [const_DofToQuad+56];
	fma.rn.f64 	%fd233, %fd29, %fd20, %fd232;
	ld.const.f64 	%fd30, [const_DofToQuad+64];
	fma.rn.f64 	%fd234, %fd30, %fd21, %fd233;
	ld.const.f64 	%fd31, [const_DofToQuad+72];
	fma.rn.f64 	%fd235, %fd31, %fd22, %fd234;
	ld.const.f64 	%fd236, [const_DofToQuad+80];
	fma.rn.f64 	%fd237, %fd236, %fd23, %fd235;
	ld.const.f64 	%fd238, [const_DofToQuad+88];
	fma.rn.f64 	%fd32, %fd238, %fd24, %fd237;
	mov.f64 	%fd433, 0d0000000000000000;
	@%p5 bra 	$L__BB127_10;
	ld.global.nc.f64 	%fd433, [%rd1+8];
$L__BB127_10:
	setp.ge.s32 	%p6, %r3, %r11;
	mul.f64 	%fd442, %fd32, %fd433;
	ld.const.f64 	%fd36, [const_DofToQuad+96];
	fma.rn.f64 	%fd240, %fd36, %fd19, 0d0000000000000000;
	ld.const.f64 	%fd37, [const_DofToQuad+104];
	fma.rn.f64 	%fd241, %fd37, %fd20, %fd240;
	ld.const.f64 	%fd38, [const_DofToQuad+112];
	fma.rn.f64 	%fd242, %fd38, %fd21, %fd241;
	ld.const.f64 	%fd243, [const_DofToQuad+120];
	fma.rn.f64 	%fd244, %fd243, %fd22, %fd242;
	ld.const.f64 	%fd245, [const_DofToQuad+128];
	fma.rn.f64 	%fd246, %fd245, %fd23, %fd244;
	ld.const.f64 	%fd247, [const_DofToQuad+136];
	fma.rn.f64 	%fd39, %fd247, %fd24, %fd246;
	mov.f64 	%fd434, 0d0000000000000000;
	@%p6 bra 	$L__BB127_12;
	ld.global.nc.f64 	%fd434, [%rd1+16];
$L__BB127_12:
	setp.ge.s32 	%p7, %r3, %r11;
	mul.f64 	%fd441, %fd39, %fd434;
	ld.const.f64 	%fd43, [const_DofToQuad+144];
	fma.rn.f64 	%fd249, %fd43, %fd19, 0d0000000000000000;
	ld.const.f64 	%fd44, [const_DofToQuad+152];
	fma.rn.f64 	%fd250, %fd44, %fd20, %fd249;
	ld.const.f64 	%fd45, [const_DofToQuad+160];
	fma.rn.f64 	%fd251, %fd45, %fd21, %fd250;
	ld.const.f64 	%fd46, [const_DofToQuad+168];
	fma.rn.f64 	%fd252, %fd46, %fd22, %fd251;
	ld.const.f64 	%fd47, [const_DofToQuad+176];
	fma.rn.f64 	%fd253, %fd47, %fd23, %fd252;
	ld.const.f64 	%fd48, [const_DofToQuad+184];
	fma.rn.f64 	%fd49, %fd48, %fd24, %fd253;
	mov.f64 	%fd435, 0d0000000000000000;
	@%p7 bra 	$L__BB127_14;
	ld.global.nc.f64 	%fd435, [%rd1+24];
$L__BB127_14:
	mul.f64 	%fd440, %fd49, %fd435;
	ld.const.f64 	%fd53, [const_DofToQuad+192];
	fma.rn.f64 	%fd255, %fd53, %fd19, 0d0000000000000000;
	ld.const.f64 	%fd54, [const_DofToQuad+200];
	fma.rn.f64 	%fd256, %fd54, %fd20, %fd255;
	ld.const.f64 	%fd55, [const_DofToQuad+208];
	fma.rn.f64 	%fd257, %fd55, %fd21, %fd256;
	ld.const.f64 	%fd56, [const_DofToQuad+216];
	fma.rn.f64 	%fd258, %fd56, %fd22, %fd257;
	ld.const.f64 	%fd57, [const_DofToQuad+224];
	fma.rn.f64 	%fd259, %fd57, %fd23, %fd258;
	ld.const.f64 	%fd58, [const_DofToQuad+232];
	fma.rn.f64 	%fd59, %fd58, %fd24, %fd259;
	mov.f64 	%fd436, 0d0000000000000000;
	@%p7 bra 	$L__BB127_16;
	ld.param.u64 	%rd20, [_Z42massMatrixMultiplyMonolithicConstantKernelILi6ELi6ELi3EEviPKdS1_S1_S1_Pd_param_1];
	cvta.to.global.u64 	%rd10, %rd20;
	mul.wide.s32 	%rd11, %r27, 8;
	add.s64 	%rd12, %rd10, %rd11;
	ld.global.nc.f64 	%fd436, [%rd12+32];
$L__BB127_16:
	mul.f64 	%fd439, %fd59, %fd436;
	ld.const.f64 	%fd63, [const_DofToQuad+240];
	fma.rn.f64 	%fd261, %fd63, %fd19, 0d0000000000000000;
	ld.const.f64 	%fd64, [const_DofToQuad+248];
	fma.rn.f64 	%fd262, %fd64, %fd20, %fd261;
	ld.const.f64 	%fd65, [const_DofToQuad+256];
	fma.rn.f64 	%fd263, %fd65, %fd21, %fd262;
	ld.const.f64 	%fd66, [const_DofToQuad+264];
	fma.rn.f64 	%fd264, %fd66, %fd22, %fd263;
	ld.const.f64 	%fd67, [const_DofToQuad+272];
	fma.rn.f64 	%fd265, %fd67, %fd23, %fd264;
	ld.const.f64 	%fd68, [const_DofToQuad+280];
	fma.rn.f64 	%fd69, %fd68, %fd24, %fd265;
	mov.f64 	%fd437, 0d0000000000000000;
	@%p7 bra 	$L__BB127_18;
	ld.param.u64 	%rd21, [_Z42massMatrixMultiplyMonolithicConstantKernelILi6ELi6ELi3EEviPKdS1_S1_S1_Pd_param_1];
	cvta.to.global.u64 	%rd13, %rd21;
	mul.wide.s32 	%rd14, %r27, 8;
	add.s64 	%rd15, %rd13, %rd14;
	ld.global.nc.f64 	%fd437, [%rd15+40];
$L__BB127_18:
	setp.gt.u32 	%p10, %r1, 35;
	mul.f64 	%fd438, %fd69, %fd437;
	ld.const.f64 	%fd266, [const_DofToQuad];
	fma.rn.f64 	%fd267, %fd266, %fd443, 0d0000000000000000;
	ld.const.f64 	%fd268, [const_DofToQuad+48];
	fma.rn.f64 	%fd269, %fd268, %fd442, %fd267;
	fma.rn.f64 	%fd270, %fd36, %fd441, %fd269;
	fma.rn.f64 	%fd271, %fd43, %fd440, %fd270;
	fma.rn.f64 	%fd272, %fd53, %fd439, %fd271;
	fma.rn.f64 	%fd273, %fd63, %fd438, %fd272;
	mov.u32 	%r30, %tid.y;
	mov.u32 	%r31, _ZZ42massMatrixMultiplyMonolithicConstantKernelILi6ELi6ELi3EEviPKdS1_S1_S1_PdE6s_tmp1;
	mad.lo.s32 	%r32, %r30, 1728, %r31;
	mad.lo.s32 	%r33, %r8, 288, %r32;
	mad.lo.s32 	%r34, %r4, 48, %r33;
	st.shared.f64 	[%r34], %fd273;
	ld.const.f64 	%fd274, [const_DofToQuad+8];
	fma.rn.f64 	%fd275, %fd274, %fd443, 0d0000000000000000;
	fma.rn.f64 	%fd276, %fd29, %fd442, %fd275;
	fma.rn.f64 	%fd277, %fd37, %fd441, %fd276;
	fma.rn.f64 	%fd278, %fd44, %fd440, %fd277;
	fma.rn.f64 	%fd279, %fd54, %fd439, %fd278;
	fma.rn.f64 	%fd280, %fd64, %fd438, %fd279;
	st.shared.f64 	[%r34+8], %fd280;
	ld.const.f64 	%fd281, [const_DofToQuad+16];
	fma.rn.f64 	%fd282, %fd281, %fd443, 0d0000000000000000;
	fma.rn.f64 	%fd283, %fd30, %fd442, %fd282;
	fma.rn.f64 	%fd284, %fd38, %fd441, %fd283;
	fma.rn.f64 	%fd285, %fd45, %fd440, %fd284;
	fma.rn.f64 	%fd286, %fd55, %fd439, %fd285;
	fma.rn.f64 	%fd287, %fd65, %fd438, %fd286;
	st.shared.f64 	[%r34+16], %fd287;
	ld.const.f64 	%fd288, [const_DofToQuad+24];
	fma.rn.f64 	%fd289, %fd288, %fd443, 0d0000000000000000;
	fma.rn.f64 	%fd290, %fd31, %fd442, %fd289;
	ld.const.f64 	%fd291, [const_DofToQuad+120];
	fma.rn.f64 	%fd292, %fd291, %fd441, %fd290;
	fma.rn.f64 	%fd293, %fd46, %fd440, %fd292;
	fma.rn.f64 	%fd294, %fd56, %fd439, %fd293;
	fma.rn.f64 	%fd295, %fd66, %fd438, %fd294;
	st.shared.f64 	[%r34+24], %fd295;
	ld.const.f64 	%fd296, [const_DofToQuad+32];
	fma.rn.f64 	%fd297, %fd296, %fd443, 0d0000000000000000;
	ld.const.f64 	%fd298, [const_DofToQuad+80];
	fma.rn.f64 	%fd299, %fd298, %fd442, %fd297;
	ld.const.f64 	%fd300, [const_DofToQuad+128];
	fma.rn.f64 	%fd301, %fd300, %fd441, %fd299;
	fma.rn.f64 	%fd302, %fd47, %fd440, %fd301;
	fma.rn.f64 	%fd303, %fd57, %fd439, %fd302;
	fma.rn.f64 	%fd304, %fd67, %fd438, %fd303;
	st.shared.f64 	[%r34+32], %fd304;
	ld.const.f64 	%fd305, [const_DofToQuad+40];
	fma.rn.f64 	%fd306, %fd305, %fd443, 0d0000000000000000;
	ld.const.f64 	%fd307, [const_DofToQuad+88];
	fma.rn.f64 	%fd308, %fd307, %fd442, %fd306;
	ld.const.f64 	%fd309, [const_DofToQuad+136];
	fma.rn.f64 	%fd310, %fd309, %fd441, %fd308;
	fma.rn.f64 	%fd311, %fd48, %fd440, %fd310;
	fma.rn.f64 	%fd312, %fd58, %fd439, %fd311;
	fma.rn.f64 	%fd313, %fd68, %fd438, %fd312;
	st.shared.f64 	[%r34+40], %fd313;
	bar.sync 	0;
	@%p10 bra 	$L__BB127_20;
	mov.u32 	%r35, %tid.y;
	mov.u32 	%r36, _ZZ42massMatrixMultiplyMonolithicConstantKernelILi6ELi6ELi3EEviPKdS1_S1_S1_PdE6s_tmp1;
	mad.lo.s32 	%r37, %r35, 1728, %r36;
	mad.lo.s32 	%r38, %r8, 288, %r37;
	mad.lo.s32 	%r39, %r4, 48, %r38;
	mad.lo.s32 	%r40, %r4, -40, %r39;
	ld.shared.f64 	%fd314, [%r40];
	ld.shared.f64 	%fd315, [%r40+48];
	ld.shared.f64 	%fd316, [%r40+96];
	ld.shared.f64 	%fd317, [%r40+144];
	ld.shared.f64 	%fd318, [%r40+192];
	ld.shared.f64 	%fd319, [%r40+240];
	ld.const.f64 	%fd320, [const_DofToQuad];
	fma.rn.f64 	%fd321, %fd320, %fd314, 0d0000000000000000;
	ld.const.f64 	%fd322, [const_DofToQuad+48];
	fma.rn.f64 	%fd323, %fd322, %fd315, %fd321;
	fma.rn.f64 	%fd324, %fd36, %fd316, %fd323;
	fma.rn.f64 	%fd325, %fd43, %fd317, %fd324;
	fma.rn.f64 	%fd326, %fd53, %fd318, %fd325;
	fma.rn.f64 	%fd327, %fd63, %fd319, %fd326;
	st.shared.f64 	[%r40], %fd327;
	ld.const.f64 	%fd328, [const_DofToQuad+8];
	fma.rn.f64 	%fd329, %fd328, %fd314, 0d0000000000000000;
	ld.const.f64 	%fd330, [const_DofToQuad+56];
	fma.rn.f64 	%fd331, %fd330, %fd315, %fd329;
	ld.const.f64 	%fd332, [const_DofToQuad+104];
	fma.rn.f64 	%fd333, %fd332, %fd316, %fd331;
	fma.rn.f64 	%fd334, %fd44, %fd317, %fd333;
	fma.rn.f64 	%fd335, %fd54, %fd318, %fd334;
	fma.rn.f64 	%fd336, %fd64, %fd319, %fd335;
	st.shared.f64 	[%r40+48], %fd336;
	ld.const.f64 	%fd337, [const_DofToQuad+16];
	fma.rn.f64 	%fd338, %fd337, %fd314, 0d0000000000000000;
	ld.const.f64 	%fd339, [const_DofToQuad+64];
	fma.rn.f64 	%fd340, %fd339, %fd315, %fd338;
	ld.const.f64 	%fd341, [const_DofToQuad+112];
	fma.rn.f64 	%fd342, %fd341, %fd316, %fd340;
	fma.rn.f64 	%fd343, %fd45, %fd317, %fd342;
	fma.rn.f64 	%fd344, %fd55, %fd318, %fd343;
	fma.rn.f64 	%fd345, %fd65, %fd319, %fd344;
	st.shared.f64 	[%r40+96], %fd345;
	ld.const.f64 	%fd346, [const_DofToQuad+24];
	fma.rn.f64 	%fd347, %fd346, %fd314, 0d0000000000000000;
	ld.const.f64 	%fd348, [const_DofToQuad+72];
	fma.rn.f64 	%fd349, %fd348, %fd315, %fd347;
	ld.const.f64 	%fd350, [const_DofToQuad+120];
	fma.rn.f64 	%fd351, %fd350, %fd316, %fd349;
	fma.rn.f64 	%fd352, %fd46, %fd317, %fd351;
	fma.rn.f64 	%fd353, %fd56, %fd318, %fd352;
	fma.rn.f64 	%fd354, %fd66, %fd319, %fd353;
	st.shared.f64 	[%r40+144], %fd354;
	ld.const.f64 	%fd355, [const_DofToQuad+32];
	fma.rn.f64 	%fd356, %fd355, %fd314, 0d0000000000000000;
	ld.const.f64 	%fd357, [const_DofToQuad+80];
	fma.rn.f64 	%fd358, %fd357, %fd315, %fd356;
	ld.const.f64 	%fd359, [const_DofToQuad+128];
	fma.rn.f64 	%fd360, %fd359, %fd316, %fd358;
	fma.rn.f64 	%fd361, %fd47, %fd317, %fd360;
	fma.rn.f64 	%fd362, %fd57, %fd318, %fd361;
	fma.rn.f64 	%fd363, %fd67, %fd319, %fd362;
	st.shared.f64 	[%r40+192], %fd363;
	ld.const.f64 	%fd364, [const_DofToQuad+40];
	fma.rn.f64 	%fd365, %fd364, %fd314, 0d0000000000000000;
	ld.const.f64 	%fd366, [const_DofToQuad+88];
	fma.rn.f64 	%fd367, %fd366, %fd315, %fd365;
	ld.const.f64 	%fd368, [const_DofToQuad+136];
	fma.rn.f64 	%fd369, %fd368, %fd316, %fd367;
	fma.rn.f64 	%fd370, %fd48, %fd317, %fd369;
	fma.rn.f64 	%fd371, %fd58, %fd318, %fd370;
	fma.rn.f64 	%fd372, %fd68, %fd319, %fd371;
	st.shared.f64 	[%r40+240], %fd372;
$L__BB127_20:
	bar.sync 	0;
	@%p10 bra 	$L__BB127_22;
	mov.u32 	%r41, %tid.y;
	mov.u32 	%r42, _ZZ42massMatrixMultiplyMonolithicConstantKernelILi6ELi6ELi3EEviPKdS1_S1_S1_PdE6s_tmp1;
	mad.lo.s32 	%r43, %r41, 1728, %r42;
	mad.lo.s32 	%r44, %r8, 288, %r43;
	mad.lo.s32 	%r45, %r8, -240, %r44;
	shl.b32 	%r46, %r4, 3;
	add.s32 	%r47, %r45, %r46;
	ld.shared.f64 	%fd373, [%r47];
	ld.shared.f64 	%fd374, [%r47+288];
	ld.shared.f64 	%fd375, [%r47+576];
	ld.shared.f64 	%fd376, [%r47+864];
	ld.shared.f64 	%fd377, [%r47+1152];
	ld.shared.f64 	%fd378, [%r47+1440];
	ld.const.f64 	%fd379, [const_DofToQuad];
	fma.rn.f64 	%fd380, %fd379, %fd373, 0d0000000000000000;
	ld.const.f64 	%fd381, [const_DofToQuad+48];
	fma.rn.f64 	%fd382, %fd381, %fd374, %fd380;
	fma.rn.f64 	%fd383, %fd36, %fd375, %fd382;
	fma.rn.f64 	%fd384, %fd43, %fd376, %fd383;
	fma.rn.f64 	%fd385, %fd53, %fd377, %fd384;
	fma.rn.f64 	%fd443, %fd63, %fd378, %fd385;
	ld.const.f64 	%fd386, [const_DofToQuad+8];
	fma.rn.f64 	%fd387, %fd386, %fd373, 0d0000000000000000;
	ld.const.f64 	%fd388, [const_DofToQuad+56];
	fma.rn.f64 	%fd389, %fd388, %fd374, %fd387;
	ld.const.f64 	%fd390, [const_DofToQuad+104];
	fma.rn.f64 	%fd391, %fd390, %fd375, %fd389;
	fma.rn.f64 	%fd392, %fd44, %fd376, %fd391;
	fma.rn.f64 	%fd393, %fd54, %fd377, %fd392;
	fma.rn.f64 	%fd442, %fd64, %fd378, %fd393;
	ld.const.f64 	%fd394, [const_DofToQuad+16];
	fma.rn.f64 	%fd395, %fd394, %fd373, 0d0000000000000000;
	ld.const.f64 	%fd396, [const_DofToQuad+64];
	fma.rn.f64 	%fd397, %fd396, %fd374, %fd395;
	ld.const.f64 	%fd398, [const_DofToQuad+112];
	fma.rn.f64 	%fd399, %fd398, %fd375, %fd397;
	fma.rn.f64 	%fd400, %fd45, %fd376, %fd399;
	fma.rn.f64 	%fd401, %fd55, %fd377, %fd400;
	fma.rn.f64 	%fd441, %fd65, %fd378, %fd401;
	ld.const.f64 	%fd402, [const_DofToQuad+24];
	fma.rn.f64 	%fd403, %fd402, %fd373, 0d0000000000000000;
	ld.const.f64 	%fd404, [const_DofToQuad+72];
	fma.rn.f64 	%fd405, %fd404, %fd374, %fd403;
	ld.const.f64 	%fd406, [const_DofToQuad+120];
	fma.rn.f64 	%fd407, %fd406, %fd375, %fd405;
	fma.rn.f64 	%fd408, %fd46, %fd376, %fd407;
	fma.rn.f64 	%fd409, %fd56, %fd377, %fd408;
	fma.rn.f64 	%fd440, %fd66, %fd378, %fd409;
	ld.const.f64 	%fd410, [const_DofToQuad+32];
	fma.rn.f64 	%fd411, %fd410, %fd373, 0d0000000000000000;
	ld.const.f64 	%fd412, [const_DofToQuad+80];
	fma.rn.f64 	%fd413, %fd412, %fd374, %fd411;
	ld.const.f64 	%fd414, [const_DofToQuad+128];
	fma.rn.f64 	%fd415, %fd414, %fd375, %fd413;
	fma.rn.f64 	%fd416, %fd47, %fd376, %fd415;
	fma.rn.f64 	%fd417, %fd57, %fd377, %fd416;
	fma.rn.f64 	%fd439, %fd67, %fd378, %fd417;
	ld.const.f64 	%fd418, [const_DofToQuad+40];
	fma.rn.f64 	%fd419, %fd418, %fd373, 0d0000000000000000;
	ld.const.f64 	%fd420, [const_DofToQuad+88];
	fma.rn.f64 	%fd421, %fd420, %fd374, %fd419;
	ld.const.f64 	%fd422, [const_DofToQuad+136];
	fma.rn.f64 	%fd423, %fd422, %fd375, %fd421;
	fma.rn.f64 	%fd424, %fd48, %fd376, %fd423;
	fma.rn.f64 	%fd425, %fd58, %fd377, %fd424;
	fma.rn.f64 	%fd438, %fd68, %fd378, %fd425;
$L__BB127_22:
	setp.gt.u32 	%p12, %r1, 35;
	setp.ge.s32 	%p13, %r3, %r11;
	bar.sync 	0;
	or.pred  	%p14, %p12, %p13;
	@%p14 bra 	$L__BB127_24;
	ld.param.u64 	%rd22, [_Z42massMatrixMultiplyMonolithicConstantKernelILi6ELi6ELi3EEviPKdS1_S1_S1_Pd_param_5];
	add.s32 	%r48, %r10, %r1;
	cvta.to.global.u64 	%rd16, %rd22;
	mul.wide.s32 	%rd17, %r48, 8;
	add.s64 	%rd18, %rd16, %rd17;
	st.global.f64 	[%rd18], %fd443;
	st.global.f64 	[%rd18+288], %fd442;
	st.global.f64 	[%rd18+576], %fd441;
	st.global.f64 	[%rd18+864], %fd440;
	st.global.f64 	[%rd18+1152], %fd439;
	st.global.f64 	[%rd18+1440], %fd438;
$L__BB127_24:
	ret;

}
	// .globl	_Z32massMatrixMultiplyRegisterKernelILi6ELi7ELi2EEviPKdS1_S1_S1_Pd
.visible .entry _Z32massMatrixMultiplyRegisterKernelILi6ELi7ELi2EEviPKdS1_S1_S1_Pd(
	.param .u32 _Z32massMatrixMultiplyRegisterKernelILi6ELi7ELi2EEviPKdS1_S1_S1_Pd_param_0,
	.param .u64 .ptr .align 1 _Z32massMatrixMultiplyRegisterKernelILi6ELi7ELi2EEviPKdS1_S1_S1_Pd_param_1,
	.param .u64 .ptr .align 1 _Z32massMatrixMultiplyRegisterKernelILi6ELi7ELi2EEviPKdS1_S1_S1_Pd_param_2,
	.param .u64 .ptr .align 1 _Z32massMatrixMultiplyRegisterKernelILi6ELi7ELi2EEviPKdS1_S1_S1_Pd_param_3,
	.param .u64 .ptr .align 1 _Z32massMatrixMultiplyRegisterKernelILi6ELi7ELi2EEviPKdS1_S1_S1_Pd_param_4,
	.param .u64 .ptr .align 1 _Z32massMatrixMultiplyRegisterKernelILi6ELi7ELi2EEviPKdS1_S1_S1_Pd_param_5
)
{
	.reg .pred 	%p<13>;
	.reg .b16 	%rs<13>;
	.reg .b32 	%r<47>;
	.reg .b64 	%rd<22>;
	.reg .b64 	%fd<326>;
	// demoted variable
	.shared .align 8 .b8 _ZZ32massMatrixMultiplyRegisterKernelILi6ELi7ELi2EEviPKdS1_S1_S1_PdE6s_tmp1[5488];
	// demoted variable
	.shared .align 8 .b8 _ZZ32massMatrixMultiplyRegisterKernelILi6ELi7ELi2EEviPKdS1_S1_S1_PdE14s_oddDofToQuad[96];
	// demoted variable
	.shared .align 8 .b8 _ZZ32massMatrixMultiplyRegisterKernelILi6ELi7ELi2EEviPKdS1_S1_S1_PdE15s_evenDofToQuad[96];
	ld.param.u32 	%r9, [_Z32massMatrixMultiplyRegisterKernelILi6ELi7ELi2EEviPKdS1_S1_S1_Pd_param_0];
	ld.param.u64 	%rd2, [_Z32massMatrixMultiplyRegisterKernelILi6ELi7ELi2EEviPKdS1_S1_S1_Pd_param_2];
	ld.param.u64 	%rd3, [_Z32massMatrixMultiplyRegisterKernelILi6ELi7ELi2EEviPKdS1_S1_S1_Pd_param_3];
	ld.param.u64 	%rd4, [_Z32massMatrixMultiplyRegisterKernelILi6ELi7ELi2EEviPKdS1_S1_S1_Pd_param_4];
	mov.u32 	%r10, %tid.x;
	mov.u32 	%r2, %tid.y;
	mov.u32 	%r11, %ctaid.x;
	shl.b32 	%r12, %r11, 1;
	add.s32 	%r3, %r12, %r2;
	cvt.u16.u32 	%rs2, %r10;
	mul.hi.u16 	%rs3, %rs2, -21845;
	shr.u16 	%rs4, %rs3, 2;
	mul.lo.s16 	%rs5, %rs4, 6;
	sub.s16 	%rs1, %rs2, %rs5;
	setp.lt.s32 	%p2, %r3, %r9;
	setp.lt.u32 	%p3, %r10, 36;
	and.pred  	%p1, %p2, %p3;
	not.pred 	%p4, %p1;
	@%p4 bra 	$L__BB128_2;
	cvta.to.global.u64 	%rd6, %rd4;
	mad.lo.s32 	%r13, %r3, 216, %r10;
	mul.wide.s32 	%rd7, %r13, 8;
	add.s64 	%rd8, %rd6, %rd7;
	ld.global.nc.f64 	%fd319, [%rd8];
	ld.global.nc.f64 	%fd318, [%rd8+288];
	ld.global.nc.f64 	%fd317, [%rd8+576];
	ld.global.nc.f64 	%fd316, [%rd8+864];
	ld.global.nc.f64 	%fd315, [%rd8+1152];
	ld.global.nc.f64 	%fd314, [%rd8+1440];
$L__BB128_2:
	setp.ne.s32 	%p5, %r2, 0;
	setp.gt.u32 	%p6, %r10, 11;
	or.pred  	%p7, %p5, %p6;
	@%p7 bra 	$L__BB128_4;
	cvta.to.global.u64 	%rd9, %rd2;
	mul.wide.u32 	%rd10, %r10, 8;
	add.s64 	%rd11, %rd9, %rd10;
	ld.global.nc.f64 	%fd56, [%rd11];
	shl.b32 	%r14, %r10, 3;
	mov.u32 	%r15, _ZZ32massMatrixMultiplyRegisterKernelILi6ELi7ELi2EEviPKdS1_S1_S1_PdE14s_oddDofToQuad;
	add.s32 	%r16, %r15, %r14;
	st.shared.f64 	[%r16], %fd56;
	cvta.to.global.u64 	%rd12, %rd3;
	add.s64 	%rd13, %rd12, %rd10;
	ld.global.nc.f64 	%fd57, [%rd13];
	mov.u32 	%r17, _ZZ32massMatrixMultiplyRegisterKernelILi6ELi7ELi2EEviPKdS1_S1_S1_PdE15s_evenDofToQuad;
	add.s32 	%r18, %r17, %r14;
	st.shared.f64 	[%r18], %fd57;
$L__BB128_4:
	setp.gt.u32 	%p8, %r10, 35;
	bar.sync 	0;
	ld.shared.f64 	%fd13, [_ZZ32massMatrixMultiplyRegisterKernelILi6ELi7ELi2EEviPKdS1_S1_S1_PdE14s_oddDofToQuad];
	ld.shared.f64 	%fd14, [_ZZ32massMatrixMultiplyRegisterKernelILi6ELi7ELi2EEviPKdS1_S1_S1_PdE15s_evenDofToQuad];
	ld.shared.f64 	%fd15, [_ZZ32massMatrixMultiplyRegisterKernelILi6ELi7ELi2EEviPKdS1_S1_S1_PdE14s_oddDofToQuad+8];
	ld.shared.f64 	%fd16, [_ZZ32massMatrixMultiplyRegisterKernelILi6ELi7ELi2EEviPKdS1_S1_S1_PdE15s_evenDofToQuad+8];
	ld.shared.f64 	%fd17, [_ZZ32massMatrixMultiplyRegisterKernelILi6ELi7ELi2EEviPKdS1_S1_S1_PdE14s_oddDofToQuad+16];
	ld.shared.f64 	%fd18, [_ZZ32massMatrixMultiplyRegisterKernelILi6ELi7ELi2EEviPKdS1_S1_S1_PdE15s_evenDofToQuad+16];
	ld.shared.f64 	%fd19, [_ZZ32massMatrixMultiplyRegisterKernelILi6ELi7ELi2EEviPKdS1_S1_S1_PdE14s_oddDofToQuad+24];
	ld.shared.f64 	%fd20, [_ZZ32massMatrixMultiplyRegisterKernelILi6ELi7ELi2EEviPKdS1_S1_S1_PdE15s_evenDofToQuad+24];
	ld.shared.f64 	%fd21, [_ZZ32massMatrixMultiplyRegisterKernelILi6ELi7ELi2EEviPKdS1_S1_S1_PdE14s_oddDofToQuad+32];
	ld.shared.f64 	%fd22, [_ZZ32massMatrixMultiplyRegisterKernelILi6ELi7ELi2EEviPKdS1_S1_S1_PdE15s_evenDofToQuad+32];
	ld.shared.f64 	%fd23, [_ZZ32massMatrixMultiplyRegisterKernelILi6ELi7ELi2EEviPKdS1_S1_S1_PdE14s_oddDofToQuad+40];
	ld.shared.f64 	%fd24, [_ZZ32massMatrixMultiplyRegisterKernelILi6ELi7ELi2EEviPKdS1_S1_S1_PdE15s_evenDofToQuad+40];
	ld.shared.f64 	%fd25, [_ZZ32massMatrixMultiplyRegisterKernelILi6ELi7ELi2EEviPKdS1_S1_S1_PdE14s_oddDofToQuad+48];
	ld.shared.f64 	%fd26, [_ZZ32massMatrixMultiplyRegisterKernelILi6ELi7ELi2EEviPKdS1_S1_S1_PdE15s_evenDofToQuad+48];
	ld.shared.f64 	%fd27, [_ZZ32massMatrixMultiplyRegisterKernelILi6ELi7ELi2EEviPKdS1_S1_S1_PdE14s_oddDofToQuad+56];
	ld.shared.f64 	%fd28, [_ZZ32massMatrixMultiplyRegisterKernelILi6ELi7ELi2EEviPKdS1_S1_S1_PdE15s_evenDofToQuad+56];
	ld.shared.f64 	%fd29, [_ZZ32massMatrixMultiplyRegisterKernelILi6ELi7ELi2EEviPKdS1_S1_S1_PdE14s_oddDofToQuad+64];
	ld.shared.f64 	%fd30, [_ZZ32massMatrixMultiplyRegisterKernelILi6ELi7ELi2EEviPKdS1_S1_S1_PdE15s_evenDofToQuad+64];
	ld.shared.f64 	%fd31, [_ZZ32massMatrixMultiplyRegisterKernelILi6ELi7ELi2EEviPKdS1_S1_S1_PdE14s_oddDofToQuad+72];
	ld.shared.f64 	%fd32, [_ZZ32massMatrixMultiplyRegisterKernelILi6ELi7ELi2EEviPKdS1_S1_S1_PdE15s_evenDofToQuad+72];
	ld.shared.f64 	%fd33, [_ZZ32massMatrixMultiplyRegisterKernelILi6ELi7ELi2EEviPKdS1_S1_S1_PdE14s_oddDofToQuad+80];
	ld.shared.f64 	%fd34, [_ZZ32massMatrixMultiplyRegisterKernelILi6ELi7ELi2EEviPKdS1_S1_S1_PdE15s_evenDofToQuad+80];
	ld.shared.f64 	%fd35, [_ZZ32massMatrixMultiplyRegisterKernelILi6ELi7ELi2EEviPKdS1_S1_S1_PdE14s_oddDofToQuad+88];
	ld.shared.f64 	%fd36, [_ZZ32massMatrixMultiplyRegisterKernelILi6ELi7ELi2EEviPKdS1_S1_S1_PdE15s_evenDofToQuad+88];
	mov.u32 	%r19, _ZZ32massMatrixMultiplyRegisterKernelILi6ELi7ELi2EEviPKdS1_S1_S1_PdE6s_tmp1;
	mad.lo.s32 	%r20, %r2, 2744, %r19;
	mul.lo.s16 	%rs7, %rs2, 171;
	shr.u16 	%rs8, %rs7, 10;
	cvt.u32.u16 	%r4, %rs8;
	mul.wide.u16 	%r21, %rs8, 56;
	add.s32 	%r5, %r20, %r21;
	mul.wide.u16 	%r22, %rs1, 8;
	add.s32 	%r6, %r5, %r22;
	@%p8 bra 	$L__BB128_6;
	add.f64 	%fd58, %fd319, %fd314;
	sub.f64 	%fd59, %fd319, %fd314;
	add.f64 	%fd60, %fd318, %fd315;
	sub.f64 	%fd61, %fd318, %fd315;
	add.f64 	%fd62, %fd317, %fd316;
	sub.f64 	%fd63, %fd317, %fd316;
	fma.rn.f64 	%fd64, %fd13, %fd58, 0d0000000000000000;
	fma.rn.f64 	%fd65, %fd14, %fd59, 0d0000000000000000;
	fma.rn.f64 	%fd66, %fd15, %fd60, %fd64;
	fma.rn.f64 	%fd67, %fd16, %fd61, %fd65;
	fma.rn.f64 	%fd68, %fd17, %fd62, %fd66;
	fma.rn.f64 	%fd69, %fd18, %fd63, %fd67;
	sub.f64 	%fd70, %fd68, %fd69;
	st.shared.f64 	[%r6+2352], %fd70;
	add.f64 	%fd71, %fd69, %fd68;
	st.shared.f64 	[%r6], %fd71;
	fma.rn.f64 	%fd72, %fd19, %fd58, 0d0000000000000000;
	fma.rn.f64 	%fd73, %fd20, %fd59, 0d0000000000000000;
	fma.rn.f64 	%fd74, %fd21, %fd60, %fd72;
	fma.rn.f64 	%fd75, %fd22, %fd61, %fd73;
	fma.rn.f64 	%fd76, %fd23, %fd62, %fd74;
	fma.rn.f64 	%fd77, %fd24, %fd63, %fd75;
	sub.f64 	%fd78, %fd76, %fd77;
	st.shared.f64 	[%r6+1960], %fd78;
	add.f64 	%fd79, %fd77, %fd76;
	st.shared.f64 	[%r6+392], %fd79;
	fma.rn.f64 	%fd80, %fd25, %fd58, 0d0000000000000000;
	fma.rn.f64 	%fd81, %fd26, %fd59, 0d0000000000000000;
	fma.rn.f64 	%fd82, %fd27, %fd60, %fd80;
	fma.rn.f64 	%fd83, %fd28, %fd61, %fd81;
	fma.rn.f64 	%fd84, %fd29, %fd62, %fd82;
	fma.rn.f64 	%fd85, %fd30, %fd63, %fd83;
	sub.f64 	%fd86, %fd84, %fd85;
	st.shared.f64 	[%r6+1568], %fd86;
	add.f64 	%fd87, %fd85, %fd84;
	st.shared.f64 	[%r6+784], %fd87;
	fma.rn.f64 	%fd88, %fd31, %fd58, 0d0000000000000000;
	fma.rn.f64 	%fd89, %fd32, %fd59, 0d0000000000000000;
	fma.rn.f64 	%fd90, %fd33, %fd60, %fd88;
	fma.rn.f64 	%fd91, %fd34, %fd61, %fd89;
	fma.rn.f64 	%fd92, %fd35, %fd62, %fd90;
	fma.rn.f64 	%fd93, %fd36, %fd63, %fd91;
	add.f64 	%fd94, %fd93, %fd92;
	st.shared.f64 	[%r6+1176], %fd94;
$L__BB128_6:
	bar.sync 	0;
	setp.gt.u32 	%p9, %r10, 41;
	mad.lo.s32 	%r24, %r4, 336, %r5;
	add.s32 	%r7, %r24, %r22;
	@%p9 bra 	$L__BB128_8;
	ld.shared.f64 	%fd95, [%r7];
	ld.shared.f64 	%fd96, [%r7+280];
	add.f64 	%fd97, %fd95, %fd96;
	sub.f64 	%fd98, %fd95, %fd96;
	ld.shared.f64 	%fd99, [%r7+56];
	ld.shared.f64 	%fd100, [%r7+224];
	add.f64 	%fd101, %fd99, %fd100;
	sub.f64 	%fd102, %fd99, %fd100;
	ld.shared.f64 	%fd103, [%r7+112];
	ld.shared.f64 	%fd104, [%r7+168];
	add.f64 	%fd105, %fd103, %fd104;
	sub.f64 	%fd106, %fd103, %fd104;
	fma.rn.f64 	%fd107, %fd13, %fd97, 0d0000000000000000;
	fma.rn.f64 	%fd108, %fd14, %fd98, 0d0000000000000000;
	fma.rn.f64 	%fd109, %fd15, %fd101, %fd107;
	fma.rn.f64 	%fd110, %fd16, %fd102, %fd108;
	fma.rn.f64 	%fd111, %fd17, %fd105, %fd109;
	fma.rn.f64 	%fd112, %fd18, %fd106, %fd110;
	sub.f64 	%fd113, %fd111, %fd112;
	st.shared.f64 	[%r7+336], %fd113;
	add.f64 	%fd114, %fd112, %fd111;
	st.shared.f64 	[%r7], %fd114;
	fma.rn.f64 	%fd115, %fd19, %fd97, 0d0000000000000000;
	fma.rn.f64 	%fd116, %fd20, %fd98, 0d0000000000000000;
	fma.rn.f64 	%fd117, %fd21, %fd101, %fd115;
	fma.rn.f64 	%fd118, %fd22, %fd102, %fd116;
	fma.rn.f64 	%fd119, %fd23, %fd105, %fd117;
	fma.rn.f64 	%fd120, %fd24, %fd106, %fd118;
	sub.f64 	%fd121, %fd119, %fd120;
	st.shared.f64 	[%r7+280], %fd121;
	add.f64 	%fd122, %fd120, %fd119;
	st.shared.f64 	[%r7+56], %fd122;
	fma.rn.f64 	%fd123, %fd25, %fd97, 0d0000000000000000;
	fma.rn.f64 	%fd124, %fd26, %fd98, 0d0000000000000000;
	fma.rn.f64 	%fd125, %fd27, %fd101, %fd123;
	fma.rn.f64 	%fd126, %fd28, %fd102, %fd124;
	fma.rn.f64 	%fd127, %fd29, %fd105, %fd125;
	fma.rn.f64 	%fd128, %fd30, %fd106, %fd126;
	sub.f64 	%fd129, %fd127, %fd128;
	st.shared.f64 	[%r7+224], %fd129;
	add.f64 	%fd130, %fd128, %fd127;
	st.shared.f64 	[%r7+112], %fd130;
	fma.rn.f64 	%fd131, %fd31, %fd97, 0d0000000000000000;
	fma.rn.f64 	%fd132, %fd32, %fd98, 0d0000000000000000;
	fma.rn.f64 	%fd133, %fd33, %fd101, %fd131;
	fma.rn.f64 	%fd134, %fd34, %fd102, %fd132;
	fma.rn.f64 	%fd135, %fd35, %fd105, %fd133;
	fma.rn.f64 	%fd136, %fd36, %fd106, %fd134;
	add.f64 	%fd137, %fd136, %fd135;
	st.shared.f64 	[%r7+168], %fd137;
$L__BB128_8:
	ld.param.u64 	%rd20, [_Z32massMatrixMultiplyRegisterKernelILi6ELi7ELi2EEviPKdS1_S1_S1_Pd_param_1];
	mov.u32 	%r26, %tid.x;
	setp.gt.u32 	%p10, %r26, 41;
	bar.sync 	0;
	cvt.u16.u32 	%rs9, %r26;
	mul.hi.u16 	%rs10, %rs9, 9363;
	mul.lo.s16 	%rs11, %rs10, 7;
	sub.s16 	%rs12, %rs9, %rs11;
	mov.u32 	%r27, %tid.y;
	mov.u32 	%r28, _ZZ32massMatrixMultiplyRegisterKernelILi6ELi7ELi2EEviPKdS1_S1_S1_PdE6s_tmp1;
	mad.lo.s32 	%r29, %r27, 2744, %r28;
	mul.wide.u16 	%r30, %rs10, 392;
	add.s32 	%r31, %r29, %r30;
	mul.wide.u16 	%r32, %rs12, 56;
	add.s32 	%r33, %r31, %r32;
	ld.shared.f64 	%fd138, [%r33];
	ld.shared.f64 	%fd139, [%r33+40];
	add.f64 	%fd140, %fd138, %fd139;
	sub.f64 	%fd141, %fd138, %fd139;
	ld.shared.f64 	%fd142, [%r33+8];
	ld.shared.f64 	%fd143, [%r33+32];
	add.f64 	%fd144, %fd142, %fd143;
	sub.f64 	%fd145, %fd142, %fd143;
	ld.shared.f64 	%fd146, [%r33+16];
	ld.shared.f64 	%fd147, [%r33+24];
	add.f64 	%fd148, %fd146, %fd147;
	sub.f64 	%fd149, %fd146, %fd147;
	mov.u32 	%r34, %ctaid.x;
	shl.b32 	%r35, %r34, 1;
	add.s32 	%r36, %r35, %r27;
	mov.b32 	%r37, {%rs12, %rs10};
	mov.b32 	%r38, 6;
	mov.b32 	%r39, 12551;
	dp2a.lo.u32.u32 	%r40, %r37, %r39, %r38;
	mad.lo.s32 	%r41, %r36, 343, %r40;
	fma.rn.f64 	%fd150, %fd13, %fd140, 0d0000000000000000;
	fma.rn.f64 	%fd151, %fd14, %fd141, 0d0000000000000000;
	fma.rn.f64 	%fd152, %fd15, %fd144, %fd150;
	fma.rn.f64 	%fd153, %fd16, %fd145, %fd151;
	fma.rn.f64 	%fd154, %fd17, %fd148, %fd152;
	fma.rn.f64 	%fd155, %fd18, %fd149, %fd153;
	cvta.to.global.u64 	%rd14, %rd20;
	mul.wide.s32 	%rd15, %r41, 8;
	add.s64 	%rd16, %rd14, %rd15;
	ld.global.nc.f64 	%fd156, [%rd16];
	ld.global.nc.f64 	%fd157, [%rd16+-48];
	sub.f64 	%fd158, %fd154, %fd155;
	mul.f64 	%fd159, %fd158, %fd156;
	add.f64 	%fd160, %fd154, %fd155;
	mul.f64 	%fd325, %fd160, %fd157;
	fma.rn.f64 	%fd161, %fd19, %fd140, 0d0000000000000000;
	fma.rn.f64 	%fd162, %fd20, %fd141, 0d0000000000000000;
	fma.rn.f64 	%fd163, %fd21, %fd144, %fd161;
	fma.rn.f64 	%fd164, %fd22, %fd145, %fd162;
	fma.rn.f64 	%fd165, %fd23, %fd148, %fd163;
	fma.rn.f64 	%fd166, %fd24, %fd149, %fd164;
	ld.global.nc.f64 	%fd167, [%rd16+-8];
	ld.global.nc.f64 	%fd168, [%rd16+-40];
	sub.f64 	%fd169, %fd165, %fd166;
	mul.f64 	%fd320, %fd169, %fd167;
	add.f64 	%fd170, %fd165, %fd166;
	mul.f64 	%fd324, %fd170, %fd168;
	fma.rn.f64 	%fd171, %fd25, %fd140, 0d0000000000000000;
	fma.rn.f64 	%fd172, %fd26, %fd141, 0d0000000000000000;
	fma.rn.f64 	%fd173, %fd27, %fd144, %fd171;
	fma.rn.f64 	%fd174, %fd28, %fd145, %fd172;
	fma.rn.f64 	%fd175, %fd29, %fd148, %fd173;
	fma.rn.f64 	%fd176, %fd30, %fd149, %fd174;
	ld.global.nc.f64 	%fd177, [%rd16+-16];
	ld.global.nc.f64 	%fd178, [%rd16+-32];
	sub.f64 	%fd179, %fd175, %fd176;
	mul.f64 	%fd321, %fd179, %fd177;
	add.f64 	%fd180, %fd175, %fd176;
	mul.f64 	%fd323, %fd180, %fd178;
	fma.rn.f64 	%fd181, %fd31, %fd140, 0d0000000000000000;
	fma.rn.f64 	%fd182, %fd32, %fd141, 0d0000000000000000;
	fma.rn.f64 	%fd183, %fd33, %fd144, %fd181;
	fma.rn.f64 	%fd184, %fd34, %fd145, %fd182;
	fma.rn.f64 	%fd185, %fd35, %fd148, %fd183;
	fma.rn.f64 	%fd186, %fd36, %fd149, %fd184;
	ld.global.nc.f64 	%fd187, [%rd16+-24];
	add.f64 	%fd188, %fd185, %fd186;
	mul.f64 	%fd322, %fd188, %fd187;
	bar.sync 	0;
	add.f64 	%fd189, %fd325, %fd159;
	sub.f64 	%fd190, %fd325, %fd159;
	add.f64 	%fd191, %fd324, %fd320;
	sub.f64 	%fd192, %fd324, %fd320;
	add.f64 	%fd193, %fd323, %fd321;
	sub.f64 	%fd194, %fd323, %fd321;
	add.f64 	%fd195, %fd322, %fd322;
	sub.f64 	%fd196, %fd322, %fd322;
	mul.f64 	%fd197, %fd195, 0d3FE0000000000000;
	fma.rn.f64 	%fd198, %fd13, %fd189, 0d0000000000000000;
	fma.rn.f64 	%fd199, %fd14, %fd190, 0d0000000000000000;
	fma.rn.f64 	%fd200, %fd19, %fd191, %fd198;
	fma.rn.f64 	%fd201, %fd20, %fd192, %fd199;
	fma.rn.f64 	%fd202, %fd25, %fd193, %fd200;
	fma.rn.f64 	%fd203, %fd26, %fd194, %fd201;
	fma.rn.f64 	%fd204, %fd31, %fd197, %fd202;
	fma.rn.f64 	%fd205, %fd32, %fd196, %fd203;
	sub.f64 	%fd206, %fd204, %fd205;
	st.shared.f64 	[%r33+40], %fd206;
	add.f64 	%fd207, %fd204, %fd205;
	st.shared.f64 	[%r33], %fd207;
	fma.rn.f64 	%fd208, %fd15, %fd189, 0d0000000000000000;
	fma.rn.f64 	%fd209, %fd16, %fd190, 0d0000000000000000;
	fma.rn.f64 	%fd210, %fd21, %fd191, %fd208;
	fma.rn.f64 	%fd211, %fd22, %fd192, %fd209;
	fma.rn.f64 	%fd212, %fd27, %fd193, %fd210;
	fma.rn.f64 	%fd213, %fd28, %fd194, %fd211;
	fma.rn.f64 	%fd214, %fd33, %fd197, %fd212;
	fma.rn.f64 	%fd215, %fd34, %fd196, %fd213;
	sub.f64 	%fd216, %fd214, %fd215;
	st.shared.f64 	[%r33+32], %fd216;
	add.f64 	%fd217, %fd214, %fd215;
	st.shared.f64 	[%r33+8], %fd217;
	fma.rn.f64 	%fd218, %fd17, %fd189, 0d0000000000000000;
	fma.rn.f64 	%fd219, %fd18, %fd190, 0d0000000000000000;
	fma.rn.f64 	%fd220, %fd23, %fd191, %fd218;
	fma.rn.f64 	%fd221, %fd24, %fd192, %fd219;
	fma.rn.f64 	%fd222, %fd29, %fd193, %fd220;
	fma.rn.f64 	%fd223, %fd30, %fd194, %fd221;
	fma.rn.f64 	%fd224, %fd35, %fd197, %fd222;
	fma.rn.f64 	%fd225, %fd36, %fd196, %fd223;
	sub.f64 	%fd226, %fd224, %fd225;
	st.shared.f64 	[%r33+24], %fd226;
	add.f64 	%fd227, %fd224, %fd225;
	st.shared.f64 	[%r33+16], %fd227;
	bar.sync 	0;
	@%p10 bra 	$L__BB128_10;
	ld.shared.f64 	%fd228, [%r7];
	ld.shared.f64 	%fd229, [%r7+336];
	add.f64 	%fd230, %fd228, %fd229;
	sub.f64 	%fd231, %fd228, %fd229;
	ld.shared.f64 	%fd232, [%r7+56];
	ld.shared.f64 	%fd233, [%r7+280];
	add.f64 	%fd234, %fd232, %fd233;
	sub.f64 	%fd235, %fd232, %fd233;
	ld.shared.f64 	%fd236, [%r7+112];
	ld.shared.f64 	%fd237, [%r7+224];
	add.f64 	%fd238, %fd236, %fd237;
	sub.f64 	%fd239, %fd236, %fd237;
	ld.shared.f64 	%fd240, [%r7+168];
	add.f64 	%fd241, %fd240, %fd240;
	sub.f64 	%fd242, %fd240, %fd240;
	mul.f64 	%fd243, %fd241, 0d3FE0000000000000;
	fma.rn.f64 	%fd244, %fd13, %fd230, 0d0000000000000000;
	fma.rn.f64 	%fd245, %fd14, %fd231, 0d0000000000000000;
	fma.rn.f64 	%fd246, %fd19, %fd234, %fd244;
	fma.rn.f64 	%fd247, %fd20, %fd235, %fd245;
	fma.rn.f64 	%fd248, %fd25, %fd238, %fd246;
	fma.rn.f64 	%fd249, %fd26, %fd239, %fd247;
	fma.rn.f64 	%fd250, %fd31, %fd243, %fd248;
	fma.rn.f64 	%fd251, %fd32, %fd242, %fd249;
	sub.f64 	%fd252, %fd250, %fd251;
	st.shared.f64 	[%r7+280], %fd252;
	add.f64 	%fd253, %fd250, %fd251;
	st.shared.f64 	[%r7], %fd253;
	fma.rn.f64 	%fd254, %fd15, %fd230, 0d0000000000000000;
	fma.rn.f64 	%fd255, %fd16, %fd231, 0d0000000000000000;
	fma.rn.f64 	%fd256, %fd21, %fd234, %fd254;
	fma.rn.f64 	%fd257, %fd22, %fd235, %fd255;
	fma.rn.f64 	%fd258, %fd27, %fd238, %fd256;
	fma.rn.f64 	%fd259, %fd28, %fd239, %fd257;
	fma.rn.f64 	%fd260, %fd33, %fd243, %fd258;
	fma.rn.f64 	%fd261, %fd34, %fd242, %fd259;
	sub.f64 	%fd262, %fd260, %fd261;
	st.shared.f64 	[%r7+224], %fd262;
	add.f64 	%fd263, %fd260, %fd261;
	st.shared.f64 	[%r7+56], %fd263;
	fma.rn.f64 	%fd264, %fd17, %fd230, 0d0000000000000000;
	fma.rn.f64 	%fd265, %fd18, %fd231, 0d0000000000000000;
	fma.rn.f64 	%fd266, %fd23, %fd234, %fd264;
	fma.rn.f64 	%fd267, %fd24, %fd235, %fd265;
	fma.rn.f64 	%fd268, %fd29, %fd238, %fd266;
	fma.rn.f64 	%fd269, %fd30, %fd239, %fd267;
	fma.rn.f64 	%fd270, %fd35, %fd243, %fd268;
	fma.rn.f64 	%fd271, %fd36, %fd242, %fd269;
	sub.f64 	%fd272, %fd270, %fd271;
	st.shared.f64 	[%r7+168], %fd272;
	add.f64 	%fd273, %fd270, %fd271;
	st.shared.f64 	[%r7+112], %fd273;
$L__BB128_10:
	mov.u32 	%r8, %tid.x;
	setp.gt.u32 	%p11, %r8, 35;
	bar.sync 	0;
	@%p11 bra 	$L__BB128_12;
	ld.shared.f64 	%fd274, [%r6];
	ld.shared.f64 	%fd275, [%r6+2352];
	add.f64 	%fd276, %fd274, %fd275;
	sub.f64 	%fd277, %fd274, %fd275;
	ld.shared.f64 	%fd278, [%r6+392];
	ld.shared.f64 	%fd279, [%r6+1960];
	add.f64 	%fd280, %fd278, %fd279;
	sub.f64 	%fd281, %fd278, %fd279;
	ld.shared.f64 	%fd282, [%r6+784];
	ld.shared.f64 	%fd283, [%r6+1568];
	add.f64 	%fd284, %fd282, %fd283;
	sub.f64 	%fd285, %fd282, %fd283;
	ld.shared.f64 	%fd286, [%r6+1176];
	add.f64 	%fd287, %fd286, %fd286;
	sub.f64 	%fd288, %fd286, %fd286;
	mul.f64 	%fd289, %fd287, 0d3FE0000000000000;
	fma.rn.f64 	%fd290, %fd13, %fd276, 0d0000000000000000;
	fma.rn.f64 	%fd291, %fd14, %fd277, 0d0000000000000000;
	fma.rn.f64 	%fd292, %fd19, %fd280, %fd290;
	fma.rn.f64 	%fd293, %fd20, %fd281, %fd291;
	fma.rn.f64 	%fd294, %fd25, %fd284, %fd292;
	fma.rn.f64 	%fd295, %fd26, %fd285, %fd293;
	fma.rn.f64 	%fd296, %fd31, %fd289, %fd294;
	fma.rn.f64 	%fd297, %fd32, %fd288, %fd295;
	sub.f64 	%fd320, %fd296, %fd297;
	add.f64 	%fd325, %fd296, %fd297;
	fma.rn.f64 	%fd298, %fd15, %fd276, 0d0000000000000000;
	fma.rn.f64 	%fd299, %fd16, %fd277, 0d0000000000000000;
	fma.rn.f64 	%fd300, %fd21, %fd280, %fd298;
	fma.rn.f64 	%fd301, %fd22, %fd281, %fd299;
	fma.rn.f64 	%fd302, %fd27, %fd284, %fd300;
	fma.rn.f64 	%fd303, %fd28, %fd285, %fd301;
	fma.rn.f64 	%fd304, %fd33, %fd289, %fd302;
	fma.rn.f64 	%fd305, %fd34, %fd288, %fd303;
	sub.f64 	%fd321, %fd304, %fd305;
	add.f64 	%fd324, %fd304, %fd305;
	fma.rn.f64 	%fd306, %fd17, %fd276, 0d0000000000000000;
	fma.rn.f64 	%fd307, %fd18, %fd277, 0d0000000000000000;
	fma.rn.f64 	%fd308, %fd23, %fd280, %fd306;
	fma.rn.f64 	%fd309, %fd24, %fd281, %fd307;
	fma.rn.f64 	%fd310, %fd29, %fd284, %fd308;
	fma.rn.f64 	%fd311, %fd30, %fd285, %fd309;
	fma.rn.f64 	%fd312, %fd35, %fd289, %fd310;
	fma.rn.f64 	%fd313, %fd36, %fd288, %fd311;
	sub.f64 	%fd322, %fd312, %fd313;
	add.f64 	%fd323, %fd312, %fd313;
$L__BB128_12:
	bar.sync 	0;
	@%p4 bra 	$L__BB128_14;
	ld.param.u64 	%rd21, [_Z32massMatrixMultiplyRegisterKernelILi6ELi7ELi2EEviPKdS1_S1_S1_Pd_param_5];
	mov.u32 	%r42, %ctaid.x;
	shl.b32 	%r43, %r42, 1;
	mov.u32 	%r44, %tid.y;
	add.s32 	%r45, %r43, %r44;
	mad.lo.s32 	%r46, %r45, 216, %r8;
	cvta.to.global.u64 	%rd17, %rd21;
	mul.wide.s32 	%rd18, %r46, 8;
	add.s64 	%rd19, %rd17, %rd18;
	st.global.f64 	[%rd19], %fd325;
	st.global.f64 	[%rd19+288], %fd324;
	st.global.f64 	[%rd19+576], %fd323;
	st.global.f64 	[%rd19+864], %fd322;
	st.global.f64 	[%rd19+1152], %fd321;
	st.global.f64 	[%rd19+1440], %fd320;
$L__BB128_14:
	ret;

}
	// .globl	_Z32massMatrixMultiplyConstantKernelILi6ELi7ELi2EEviPKdS1_S1_S1_Pd
.visible .entry _Z32massMatrixMultiplyConstantKernelILi6ELi7ELi2EEviPKdS1_S1_S1_Pd(
	.param .u32 _Z32massMatrixMultiplyConstantKernelILi6ELi7ELi2EEviPKdS1_S1_S1_Pd_param_0,
	.param .u64 .ptr .align 1 _Z32massMatrixMultiplyConstantKernelILi6ELi7ELi2EEviPKdS1_S1_S1_Pd_param_1,
	.param .u64 .ptr .align 1 _Z32massMatrixMultiplyConstantKernelILi6ELi7ELi2EEviPKdS1_S1_S1_Pd_param_2,
	.param .u64 .ptr .align 1 _Z32massMatrixMultiplyConstantKernelILi6ELi7ELi2EEviPKdS1_S1_S1_Pd_param_3,
	.param .u64 .ptr .align 1 _Z32massMatrixMultiplyConstantKernelILi6ELi7ELi2EEviPKdS1_S1_S1_Pd_param_4,
	.param .u64 .ptr .align 1 _Z32massMatrixMultiplyConstantKernelILi6ELi7ELi2EEviPKdS1_S1_S1_Pd_param_5
)
{
	.reg .pred 	%p<10>;
	.reg .b16 	%rs<17>;
	.reg .b32 	%r<29>;
	.reg .b64 	%rd<15>;
	.reg .b64 	%fd<348>;
	// demoted variable
	.shared .align 8 .b8 _ZZ32massMatrixMultiplyConstantKernelILi6ELi7ELi2EEviPKdS1_S1_S1_PdE6s_tmp1[5488];
	ld.param.u32 	%r9, [_Z32massMatrixMultiplyConstantKernelILi6ELi7ELi2EEviPKdS1_S1_S1_Pd_param_0];
	ld.param.u64 	%rd2, [_Z32massMatrixMultiplyConstantKernelILi6ELi7ELi2EEviPKdS1_S1_S1_Pd_param_4];
	mov.u32 	%r10, %tid.x;
	mov.u32 	%r2, %tid.y;
	mov.u32 	%r11, %ctaid.x;
	shl.b32 	%r12, %r11, 1;
	add.s32 	%r3, %r12, %r2;
	cvt.u16.u32 	%rs2, %r10;
	mul.hi.u16 	%rs3, %rs2, -21845;
	shr.u16 	%rs4, %rs3, 2;
	mul.lo.s16 	%rs5, %rs4, 6;
	sub.s16 	%rs1, %rs2, %rs5;
	setp.lt.s32 	%p2, %r3, %r9;
	setp.lt.u32 	%p3, %r10, 36;
	and.pred  	%p1, %p2, %p3;
	not.pred 	%p4, %p1;
	@%p4 bra 	$L__BB129_2;
	cvta.to.global.u64 	%rd4, %rd2;
	mad.lo.s32 	%r13, %r3, 216, %r10;
	mul.wide.s32 	%rd5, %r13, 8;
	add.s64 	%rd6, %rd4, %rd5;
	ld.global.nc.f64 	%fd341, [%rd6];
	ld.global.nc.f64 	%fd340, [%rd6+288];
	ld.global.nc.f64 	%fd339, [%rd6+576];
	ld.global.nc.f64 	%fd338, [%rd6+864];
	ld.global.nc.f64 	%fd337, [%rd6+1152];
	ld.global.nc.f64 	%fd336, [%rd6+1440];
$L__BB129_2:
	setp.gt.u32 	%p5, %r10, 35;
	bar.sync 	0;
	ld.const.f64 	%fd13, [const_oddDofToQuad+8];
	ld.const.f64 	%fd14, [const_evenDofToQuad+8];
	ld.const.f64 	%fd15, [const_oddDofToQuad+16];
	ld.const.f64 	%fd16, [const_evenDofToQuad+16];
	ld.const.f64 	%fd17, [const_oddDofToQuad+24];
	ld.const.f64 	%fd18, [const_evenDofToQuad+24];
	ld.const.f64 	%fd19, [const_oddDofToQuad+32];
	ld.const.f64 	%fd20, [const_evenDofToQuad+32];
	ld.const.f64 	%fd21, [const_oddDofToQuad+40];
	ld.const.f64 	%fd22, [const_evenDofToQuad+40];
	ld.const.f64 	%fd23, [const_oddDofToQuad+48];
	ld.const.f64 	%fd24, [const_evenDofToQuad+48];
	ld.const.f64 	%fd25, [const_oddDofToQuad+56];
	ld.const.f64 	%fd26, [const_evenDofToQuad+56];
	ld.const.f64 	%fd27, [const_oddDofToQuad+64];
	ld.const.f64 	%fd28, [const_evenDofToQuad+64];
	ld.const.f64 	%fd29, [const_oddDofToQuad+72];
	ld.const.f64 	%fd30, [const_evenDofToQuad+72];
	ld.const.f64 	%fd31, [const_oddDofToQuad+80];
	ld.const.f64 	%fd32, [const_evenDofToQuad+80];
	ld.const.f64 	%fd33, [const_oddDofToQuad+88];
	ld.const.f64 	%fd34, [const_evenDofToQuad+88];
	mov.u32 	%r14, _ZZ32massMatrixMultiplyConstantKernelILi6ELi7ELi2EEviPKdS1_S1_S1_PdE6s_tmp1;
	mad.lo.s32 	%r4, %r2, 2744, %r14;
	mul.lo.s16 	%rs7, %rs2, 171;
	shr.u16 	%rs8, %rs7, 10;
	cvt.u32.u16 	%r5, %rs8;
	mul.wide.u16 	%r15, %rs8, 56;
	add.s32 	%r6, %r4, %r15;
	mul.wide.u16 	%r16, %rs1, 8;
	add.s32 	%r7, %r6, %r16;
	@%p5 bra 	$L__BB129_4;
	add.f64 	%fd54, %fd341, %fd336;
	sub.f64 	%fd55, %fd341, %fd336;
	add.f64 	%fd56, %fd340, %fd337;
	sub.f64 	%fd57, %fd340, %fd337;
	add.f64 	%fd58, %fd339, %fd338;
	sub.f64 	%fd59, %fd339, %fd338;
	ld.const.f64 	%fd60, [const_oddDofToQuad];
	fma.rn.f64 	%fd61, %fd60, %fd54, 0d0000000000000000;
	ld.const.f64 	%fd62, [const_evenDofToQuad];
	fma.rn.f64 	%fd63, %fd62, %fd55, 0d0000000000000000;
	fma.rn.f64 	%fd64, %fd13, %fd56, %fd61;
	fma.rn.f64 	%fd65, %fd14, %fd57, %fd63;
	fma.rn.f64 	%fd66, %fd15, %fd58, %fd64;
	fma.rn.f64 	%fd67, %fd16, %fd59, %fd65;
	sub.f64 	%fd68, %fd66, %fd67;
	st.shared.f64 	[%r7+2352], %fd68;
	add.f64 	%fd69, %fd67, %fd66;
	st.shared.f64 	[%r7], %fd69;
	fma.rn.f64 	%fd70, %fd17, %fd54, 0d0000000000000000;
	fma.rn.f64 	%fd71, %fd18, %fd55, 0d0000000000000000;
	fma.rn.f64 	%fd72, %fd19, %fd56, %fd70;
	fma.rn.f64 	%fd73, %fd20, %fd57, %fd71;
	fma.rn.f64 	%fd74, %fd21, %fd58, %fd72;
	fma.rn.f64 	%fd75, %fd22, %fd59, %fd73;
	sub.f64 	%fd76, %fd74, %fd75;
	st.shared.f64 	[%r7+1960], %fd76;
	add.f64 	%fd77, %fd75, %fd74;
	st.shared.f64 	[%r7+392], %fd77;
	fma.rn.f64 	%fd78, %fd23, %fd54, 0d0000000000000000;
	fma.rn.f64 	%fd79, %fd24, %fd55, 0d0000000000000000;
	fma.rn.f64 	%fd80, %fd25, %fd56, %fd78;
	fma.rn.f64 	%fd81, %fd26, %fd57, %fd79;
	fma.rn.f64 	%fd82, %fd27, %fd58, %fd80;
	fma.rn.f64 	%fd83, %fd28, %fd59, %fd81;
	sub.f64 	%fd84, %fd82, %fd83;
	st.shared.f64 	[%r7+1568], %fd84;
	add.f64 	%fd85, %fd83, %fd82;
	st.shared.f64 	[%r7+784], %fd85;
	fma.rn.f64 	%fd86, %fd29, %fd54, 0d0000000000000000;
	fma.rn.f64 	%fd87, %fd30, %fd55, 0d0000000000000000;
	fma.rn.f64 	%fd88, %fd31, %fd56, %fd86;
	fma.rn.f64 	%fd89, %fd32, %fd57, %fd87;
	fma.rn.f64 	%fd90, %fd33, %fd58, %fd88;
	fma.rn.f64 	%fd91, %fd34, %fd59, %fd89;
	add.f64 	%fd92, %fd91, %fd90;
	st.shared.f64 	[%r7+1176], %fd92;
$L__BB129_4:
	bar.sync 	0;
	setp.gt.u32 	%p6, %r10, 41;
	mad.lo.s32 	%r17, %r5, 336, %r6;
	add.s32 	%r8, %r17, %r16;
	@%p6 bra 	$L__BB129_6;
	ld.shared.f64 	%fd93, [%r8];
	ld.shared.f64 	%fd94, [%r8+280];
	add.f64 	%fd95, %fd93, %fd94;
	sub.f64 	%fd96, %fd93, %fd94;
	ld.shared.f64 	%fd97, [%r8+56];
	ld.shared.f64 	%fd98, [%r8+224];
	add.f64 	%fd99, %fd97, %fd98;
	sub.f64 	%fd100, %fd97, %fd98;
	ld.shared.f64 	%fd101, [%r8+112];
	ld.shared.f64 	%fd102, [%r8+168];
	add.f64 	%fd103, %fd101, %fd102;
	sub.f64 	%fd104, %fd101, %fd102;
	ld.const.f64 	%fd105, [const_oddDofToQuad];
	fma.rn.f64 	%fd106, %fd105, %fd95, 0d0000000000000000;
	ld.const.f64 	%fd107, [const_evenDofToQuad];
	fma.rn.f64 	%fd108, %fd107, %fd96, 0d0000000000000000;
	fma.rn.f64 	%fd110, %fd13, %fd99, %fd106;
	fma.rn.f64 	%fd111, %fd14, %fd100, %fd108;
	fma.rn.f64 	%fd112, %fd15, %fd103, %fd110;
	fma.rn.f64 	%fd113, %fd16, %fd104, %fd111;
	sub.f64 	%fd114, %fd112, %fd113;
	st.shared.f64 	[%r8+336], %fd114;
	add.f64 	%fd115, %fd113, %fd112;
	st.shared.f64 	[%r8], %fd115;
	fma.rn.f64 	%fd116, %fd17, %fd95, 0d0000000000000000;
	fma.rn.f64 	%fd117, %fd18, %fd96, 0d0000000000000000;
	fma.rn.f64 	%fd118, %fd19, %fd99, %fd116;
	fma.rn.f64 	%fd119, %fd20, %fd100, %fd117;
	fma.rn.f64 	%fd120, %fd21, %fd103, %fd118;
	fma.rn.f64 	%fd121, %fd22, %fd104, %fd119;
	sub.f64 	%fd122, %fd120, %fd121;
	st.shared.f64 	[%r8+280], %fd122;
	add.f64 	%fd123, %fd121, %fd120;
	st.shared.f64 	[%r8+56], %fd123;
	fma.rn.f64 	%fd124, %fd23, %fd95, 0d0000000000000000;
	fma.rn.f64 	%fd125, %fd24, %fd96, 0d0000000000000000;
	fma.rn.f64 	%fd126, %fd25, %fd99, %fd124;
	fma.rn.f64 	%fd127, %fd26, %fd100, %fd125;
	fma.rn.f64 	%fd128, %fd27, %fd103, %fd126;
	fma.rn.f64 	%fd129, %fd28, %fd104, %fd127;
	sub.f64 	%fd130, %fd128, %fd129;
	st.shared.f64 	[%r8+224], %fd130;
	add.f64 	%fd131, %fd129, %fd128;
	st.shared.f64 	[%r8+112], %fd131;
	fma.rn.f64 	%fd132, %fd29, %fd95, 0d0000000000000000;
	fma.rn.f64 	%fd133, %fd30, %fd96, 0d0000000000000000;
	fma.rn.f64 	%fd134, %fd31, %fd99, %fd132;
	fma.rn.f64 	%fd135, %fd32, %fd100, %fd133;
	fma.rn.f64 	%fd136, %fd33, %fd103, %fd134;
	fma.rn.f64 	%fd137, %fd34, %fd104, %fd135;
	add.f64 	%fd138, %fd137, %fd136;
	st.shared.f64 	[%r8+168], %fd138;
$L__BB129_6:
	ld.param.u64 	%rd13, [_Z32massMatrixMultiplyConstantKernelILi6ELi7ELi2EEviPKdS1_S1_S1_Pd_param_1];
	bar.sync 	0;
	cvt.u16.u32 	%rs9, %r10;
	mul.hi.u16 	%rs10, %rs9, 9363;
	sub.s16 	%rs11, %rs9, %rs10;
	shr.u16 	%rs12, %rs11, 1;
	add.s16 	%rs13, %rs12, %rs10;
	shr.u16 	%rs14, %rs13, 2;
	mul.lo.s16 	%rs15, %rs14, 7;
	sub.s16 	%rs16, %rs9, %rs15;
	mul.wide.u16 	%r19, %rs14, 392;
	add.s32 	%r20, %r4, %r19;
	mul.wide.u16 	%r21, %rs16, 56;
	add.s32 	%r22, %r20, %r21;
	ld.shared.f64 	%fd139, [%r22];
	ld.shared.f64 	%fd140, [%r22+40];
	add.f64 	%fd141, %fd139, %fd140;
	sub.f64 	%fd142, %fd139, %fd140;
	ld.shared.f64 	%fd143, [%r22+8];
	ld.shared.f64 	%fd144, [%r22+32];
	add.f64 	%fd145, %fd143, %fd144;
	sub.f64 	%fd146, %fd143, %fd144;
	ld.shared.f64 	%fd147, [%r22+16];
	ld.shared.f64 	%fd148, [%r22+24];
	add.f64 	%fd149, %fd147, %fd148;
	sub.f64 	%fd150, %fd147, %fd148;
	mov.b32 	%r23, {%rs16, %rs14};
	mov.b32 	%r24, 6;
	mov.b32 	%r25, 12551;
	dp2a.lo.u32.u32 	%r26, %r23, %r25, %r24;
	mad.lo.s32 	%r27, %r3, 343, %r26;
	ld.const.f64 	%fd151, [const_oddDofToQuad];
	fma.rn.f64 	%fd152, %fd151, %fd141, 0d0000000000000000;
	ld.const.f64 	%fd153, [const_evenDofToQuad];
	fma.rn.f64 	%fd154, %fd153, %fd142, 0d0000000000000000;
	ld.const.f64 	%fd155, [const_oddDofToQuad+8];
	fma.rn.f64 	%fd156, %fd155, %fd145, %fd152;
	fma.rn.f64 	%fd157, %fd14, %fd146, %fd154;
	fma.rn.f64 	%fd158, %fd15, %fd149, %fd156;
	fma.rn.f64 	%fd159, %fd16, %fd150, %fd157;
	cvta.to.global.u64 	%rd7, %rd13;
	mul.wide.s32 	%rd8, %r27, 8;
	add.s64 	%rd9, %rd7, %rd8;
	ld.global.nc.f64 	%fd160, [%rd9];
	ld.global.nc.f64 	%fd161, [%rd9+-48];
	sub.f64 	%fd162, %fd158, %fd159;
	mul.f64 	%fd163, %fd162, %fd160;
	add.f64 	%fd164, %fd158, %fd159;
	mul.f64 	%fd347, %fd164, %fd161;
	fma.rn.f64 	%fd165, %fd17, %fd141, 0d0000000000000000;
	fma.rn.f64 	%fd166, %fd18, %fd142, 0d0000000000000000;
	ld.const.f64 	%fd167, [const_oddDofToQuad+32];
	fma.rn.f64 	%fd168, %fd167, %fd145, %fd165;
	ld.const.f64 	%fd169, [const_evenDofToQuad+32];
	fma.rn.f64 	%fd170, %fd169, %fd146, %fd166;
	fma.rn.f64 	%fd171, %fd21, %fd149, %fd168;
	fma.rn.f64 	%fd172, %fd22, %fd150, %fd170;
	ld.global.nc.f64 	%fd173, [%rd9+-8];
	ld.global.nc.f64 	%fd174, [%rd9+-40];
	sub.f64 	%fd175, %fd171, %fd172;
	mul.f64 	%fd342, %fd175, %fd173;
	add.f64 	%fd176, %fd171, %fd172;
	mul.f64 	%fd346, %fd176, %fd174;
	fma.rn.f64 	%fd177, %fd23, %fd141, 0d0000000000000000;
	fma.rn.f64 	%fd178, %fd24, %fd142, 0d0000000000000000;
	fma.rn.f64 	%fd179, %fd25, %fd145, %fd177;
	fma.rn.f64 	%fd180, %fd26, %fd146, %fd178;
	fma.rn.f64 	%fd181, %fd27, %fd149, %fd179;
	fma.rn.f64 	%fd182, %fd28, %fd150, %fd180;
	ld.global.nc.f64 	%fd183, [%rd9+-16];
	ld.global.nc.f64 	%fd184, [%rd9+-32];
	sub.f64 	%fd185, %fd181, %fd182;
	mul.f64 	%fd343, %fd185, %fd183;
	add.f64 	%fd186, %fd181, %fd182;
	mul.f64 	%fd345, %fd186, %fd184;
	fma.rn.f64 	%fd187, %fd29, %fd141, 0d0000000000000000;
	fma.rn.f64 	%fd188, %fd30, %fd142, 0d0000000000000000;
	fma.rn.f64 	%fd189, %fd31, %fd145, %fd187;
	fma.rn.f64 	%fd190, %fd32, %fd146, %fd188;
	ld.const.f64 	%fd191, [const_oddDofToQuad+88];
	fma.rn.f64 	%fd192, %fd191, %fd149, %fd189;
	ld.const.f64 	%fd193, [const_evenDofToQuad+88];
	fma.rn.f64 	%fd194, %fd193, %fd150, %fd190;
	ld.global.nc.f64 	%fd195, [%rd9+-24];
	add.f64 	%fd196, %fd192, %fd194;
	mul.f64 	%fd344, %fd196, %fd195;
	bar.sync 	0;
	add.f64 	%fd197, %fd347, %fd163;
	sub.f64 	%fd198, %fd347, %fd163;
	add.f64 	%fd199, %fd346, %fd342;
	sub.f64 	%fd200, %fd346, %fd342;
	add.f64 	%fd201, %fd345, %fd343;
	sub.f64 	%fd202, %fd345, %fd343;
	add.f64 	%fd203, %fd344, %fd344;
	sub.f64 	%fd204, %fd344, %fd344;
	mul.f64 	%fd205, %fd203, 0d3FE0000000000000;
	fma.rn.f64 	%fd206, %fd151, %fd197, 0d0000000000000000;
	fma.rn.f64 	%fd207, %fd153, %fd198, 0d0000000000000000;
	fma.rn.f64 	%fd208, %fd17, %fd199, %fd206;
	fma.rn.f64 	%fd209, %fd18, %fd200, %fd207;
	fma.rn.f64 	%fd210, %fd23, %fd201, %fd208;
	fma.rn.f64 	%fd211, %fd24, %fd202, %fd209;
	fma.rn.f64 	%fd212, %fd29, %fd205, %fd210;
	fma.rn.f64 	%fd213, %fd30, %fd204, %fd211;
	sub.f64 	%fd214, %fd212, %fd213;
	st.shared.f64 	[%r22+40], %fd214;
	add.f64 	%fd215, %fd212, %fd213;
	st.shared.f64 	[%r22], %fd215;
	fma.rn.f64 	%fd216, %fd155, %fd197, 0d0000000000000000;
	fma.rn.f64 	%fd217, %fd14, %fd198, 0d0000000000000000;
	fma.rn.f64 	%fd218, %fd167, %fd199, %fd216;
	fma.rn.f64 	%fd219, %fd169, %fd200, %fd217;
	fma.rn.f64 	%fd220, %fd25, %fd201, %fd218;
	fma.rn.f64 	%fd221, %fd26, %fd202, %fd219;
	fma.rn.f64 	%fd222, %fd31, %fd205, %fd220;
	fma.rn.f64 	%fd223, %fd32, %fd204, %fd221;
	sub.f64 	%fd224, %fd222, %fd223;
	st.shared.f64 	[%r22+32], %fd224;
	add.f64 	%fd225, %fd222, %fd223;
	st.shared.f64 	[%r22+8], %fd225;
	fma.rn.f64 	%fd226, %fd15, %fd197, 0d0000000000000000;
	fma.rn.f64 	%fd227, %fd16, %fd198, 0d0000000000000000;
	fma.rn.f64 	%fd228, %fd21, %fd199, %fd226;
	fma.rn.f64 	%fd229, %fd22, %fd200, %fd227;
	fma.rn.f64 	%fd230, %fd27, %fd201, %fd228;
	fma.rn.f64 	%fd231, %fd28, %fd202, %fd229;
	fma.rn.f64 	%fd232, %fd191, %fd205, %fd230;
	fma.rn.f64 	%fd233, %fd193, %fd204, %fd231;
	sub.f64 	%fd234, %fd232, %fd233;
	st.shared.f64 	[%r22+24], %fd234;
	add.f64 	%fd235, %fd232, %fd233;
	st.shared.f64 	[%r22+16], %fd235;
	bar.sync 	0;
	@%p6 bra 	$L__BB129_8;
	ld.shared.f64 	%fd236, [%r8];
	ld.shared.f64 	%fd237, [%r8+336];
	add.f64 	%fd238, %fd236, %fd237;
	sub.f64 	%fd239, %fd236, %fd237;
	ld.shared.f64 	%fd240, [%r8+56];
	ld.shared.f64 	%fd241, [%r8+280];
	add.f64 	%fd242, %fd240, %fd241;
	sub.f64 	%fd243, %fd240, %fd241;
	ld.shared.f64 	%fd244, [%r8+112];
	ld.shared.f64 	%fd245, [%r8+224];
	add.f64 	%fd246, %fd244, %fd245;
	sub.f64 	%fd247, %fd244, %fd245;
	ld.shared.f64 	%fd248, [%r8+168];
	add.f64 	%fd249, %fd248, %fd248;
	sub.f64 	%fd250, %fd248, %fd248;
	mul.f64 	%fd251, %fd249, 0d3FE0000000000000;
	fma.rn.f64 	%fd253, %fd151, %fd238, 0d0000000000000000;
	ld.const.f64 	%fd254, [const_evenDofToQuad];
	fma.rn.f64 	%fd255, %fd254, %fd239, 0d0000000000000000;
	fma.rn.f64 	%fd256, %fd17, %fd242, %fd253;
	fma.rn.f64 	%fd257, %fd18, %fd243, %fd255;
	fma.rn.f64 	%fd258, %fd23, %fd246, %fd256;
	fma.rn.f64 	%fd259, %fd24, %fd247, %fd257;
	fma.rn.f64 	%fd260, %fd29, %fd251, %fd258;
	fma.rn.f64 	%fd261, %fd30, %fd250, %fd259;
	sub.f64 	%fd262, %fd260, %fd261;
	st.shared.f64 	[%r8+280], %fd262;
	add.f64 	%fd263, %fd260, %fd261;
	st.shared.f64 	[%r8], %fd263;
	ld.const.f64 	%fd264, [const_oddDofToQuad+8];
	fma.rn.f64 	%fd265, %fd264, %fd238, 0d0000000000000000;
	fma.rn.f64 	%fd266, %fd14, %fd239, 0d0000000000000000;
	ld.const.f64 	%fd267, [const_oddDofToQuad+32];
	fma.rn.f64 	%fd268, %fd267, %fd242, %fd265;
	ld.const.f64 	%fd269, [const_evenDofToQuad+32];
	fma.rn.f64 	%fd270, %fd269, %fd243, %fd266;
	fma.rn.f64 	%fd271, %fd25, %fd246, %fd268;
	fma.rn.f64 	%fd272, %fd26, %fd247, %fd270;
	fma.rn.f64 	%fd273, %fd31, %fd251, %fd271;
	fma.rn.f64 	%fd274, %fd32, %fd250, %fd272;
	sub.f64 	%fd275, %fd273, %fd274;
	st.shared.f64 	[%r8+224], %fd275;
	add.f64 	%fd276, %fd273, %fd274;
	st.shared.f64 	[%r8+56], %fd276;
	fma.rn.f64 	%fd277, %fd15, %fd238, 0d0000000000000000;
	fma.rn.f64 	%fd278, %fd16, %fd239, 0d0000000000000000;
	fma.rn.f64 	%fd279, %fd21, %fd242, %fd277;
	fma.rn.f64 	%fd280, %fd22, %fd243, %fd278;
	fma.rn.f64 	%fd281, %fd27, %fd246, %fd279;
	fma.rn.f64 	%fd282, %fd28, %fd247, %fd280;
	ld.const.f64 	%fd283, [const_oddDofToQuad+88];
	fma.rn.f64 	%fd284, %fd283, %fd251, %fd281;
	ld.const.f64 	%fd285, [const_evenDofToQuad+88];
	fma.rn.f64 	%fd286, %fd285, %fd250, %fd282;
	sub.f64 	%fd287, %fd284, %fd286;
	st.shared.f64 	[%r8+168], %fd287;
	add.f64 	%fd288, %fd284, %fd286;
	st.shared.f64 	[%r8+112], %fd288;
$L__BB129_8:
	setp.gt.u32 	%p8, %r10, 35;
	bar.sync 	0;
	@%p8 bra 	$L__BB129_10;
	ld.shared.f64 	%fd289, [%r7];
	ld.shared.f64 	%fd290, [%r7+2352];
	add.f64 	%fd291, %fd289, %fd290;
	sub.f64 	%fd292, %fd289, %fd290;
	ld.shared.f64 	%fd293, [%r7+392];
	ld.shared.f64 	%fd294, [%r7+1960];
	add.f64 	%fd295, %fd293, %fd294;
	sub.f64 	%fd296, %fd293, %fd294;
	ld.shared.f64 	%fd297, [%r7+784];
	ld.shared.f64 	%fd298, [%r7+1568];
	add.f64 	%fd299, %fd297, %fd298;
	sub.f64 	%fd300, %fd297, %fd298;
	ld.shared.f64 	%fd301, [%r7+1176];
	add.f64 	%fd302, %fd301, %fd301;
	sub.f64 	%fd303, %fd301, %fd301;
	mul.f64 	%fd304, %fd302, 0d3FE0000000000000;
	fma.rn.f64 	%fd306, %fd151, %fd291, 0d0000000000000000;
	fma.rn.f64 	%fd308, %fd153, %fd292, 0d0000000000000000;
	fma.rn.f64 	%fd309, %fd17, %fd295, %fd306;
	fma.rn.f64 	%fd310, %fd18, %fd296, %fd308;
	fma.rn.f64 	%fd311, %fd23, %fd299, %fd309;
	fma.rn.f64 	%fd312, %fd24, %fd300, %fd310;
	fma.rn.f64 	%fd313, %fd29, %fd304, %fd311;
	fma.rn.f64 	%fd314, %fd30, %fd303, %fd312;
	sub.f64 	%fd342, %fd313, %fd314;
	add.f64 	%fd347, %fd313, %fd314;
	fma.rn.f64 	%fd316, %fd155, %fd291, 0d0000000000000000;
	fma.rn.f64 	%fd317, %fd14, %fd292, 0d0000000000000000;
	fma.rn.f64 	%fd319, %fd167, %fd295, %fd316;
	ld.const.f64 	%fd320, [const_evenDofToQuad+32];
	fma.rn.f64 	%fd321, %fd320, %fd296, %fd317;
	fma.rn.f64 	%fd322, %fd25, %fd299, %fd319;
	fma.rn.f64 	%fd323, %fd26, %fd300, %fd321;
	fma.rn.f64 	%fd324, %fd31, %fd304, %fd322;
	fma.rn.f64 	%fd325, %fd32, %fd303, %fd323;
	sub.f64 	%fd343, %fd324, %fd325;
	add.f64 	%fd346, %fd324, %fd325;
	fma.rn.f64 	%fd326, %fd15, %fd291, 0d0000000000000000;
	fma.rn.f64 	%fd327, %fd16, %fd292, 0d0000000000000000;
	fma.rn.f64 	%fd328, %fd21, %fd295, %fd326;
	fma.rn.f64 	%fd329, %fd22, %fd296, %fd327;
	fma.rn.f64 	%fd330, %fd27, %fd299, %fd328;
	fma.rn.f64 	%fd331, %fd28, %fd300, %fd329;
	ld.const.f64 	%fd332, [const_oddDofToQuad+88];
	fma.rn.f64 	%fd333, %fd332, %fd304, %fd330;
	ld.const.f64 	%fd334, [const_evenDofToQuad+88];
	fma.rn.f64 	%fd335, %fd334, %fd303, %fd331;
	sub.f64 	%fd344, %fd333, %fd335;
	add.f64 	%fd345, %fd333, %fd335;
$L__BB129_10:
	bar.sync 	0;
	@%p4 bra 	$L__BB129_12;
	ld.param.u64 	%rd14, [_Z32massMatrixMultiplyConstantKernelILi6ELi7ELi2EEviPKdS1_S1_S1_Pd_param_5];
	mad.lo.s32 	%r28, %r3, 216, %r10;
	cvta.to.global.u64 	%rd10, %rd14;
	mul.wide.s32 	%rd11, %r28, 8;
	add.s64 	%rd12, %rd10, %rd11;
	st.global.f64 	[%rd12], %fd347;
	st.global.f64 	[%rd12+288], %fd346;
	st.global.f64 	[%rd12+576], %fd345;
	st.global.f64 	[%rd12+864], %fd344;
	st.global.f64 	[%rd12+1152], %fd343;
	st.global.f64 	[%rd12+1440], %fd342;
$L__BB129_12:
	ret;

}
	// .globl	_Z30massMatrixMultiplySharedKernelILi6ELi7ELi2EEviPKdS1_S1_S1_Pd
.visible .entry _Z30massMatrixMultiplySharedKernelILi6ELi7ELi2EEviPKdS1_S1_S1_Pd(
	.param .u32 _Z30massMatrixMultiplySharedKernelILi6ELi7ELi2EEviPKdS1_S1_S1_Pd_param_0,
	.param .u64 .ptr .align 1 _Z30massMatrixMultiplySharedKernelILi6ELi7ELi2EEviPKdS1_S1_S1_Pd_param_1,
	.param .u64 .ptr .align 1 _Z30massMatrixMultiplySharedKernelILi6ELi7ELi2EEviPKdS1_S1_S1_Pd_param_2,
	.param .u64 .ptr .align 1 _Z30massMatrixMultiplySharedKernelILi6ELi7ELi2EEviPKdS1_S1_S1_Pd_param_3,
	.param .u64 .ptr .align 1 _Z30massMatrixMultiplySharedKernelILi6ELi7ELi2EEviPKdS1_S1_S1_Pd_param_4,
	.param .u64 .ptr .align 1 _Z30massMatrixMultiplySharedKernelILi6ELi7ELi2EEviPKdS1_S1_S1_Pd_param_5
)
{
	.reg .pred 	%p<13>;
	.reg .b16 	%rs<13>;
	.reg .b32 	%r<47>;
	.reg .b64 	%rd<22>;
	.reg .b64 	%fd<326>;
	// demoted variable
	.shared .align 8 .b8 _ZZ30massMatrixMultiplySharedKernelILi6ELi7ELi2EEviPKdS1_S1_S1_PdE6s_tmp1[5488];
	// demoted variable
	.shared .align 8 .b8 _ZZ30massMatrixMultiplySharedKernelILi6ELi7ELi2EEviPKdS1_S1_S1_PdE14s_oddDofToQuad[96];
	// demoted variable
	.shared .align 8 .b8 _ZZ30massMatrixMultiplySharedKernelILi6ELi7ELi2EEviPKdS1_S1_S1_PdE15s_evenDofToQuad[96];
	ld.param.u32 	%r9, [_Z30massMatrixMultiplySharedKernelILi6ELi7ELi2EEviPKdS1_S1_S1_Pd_param_0];
	ld.param.u64 	%rd2, [_Z30massMatrixMultiplySharedKernelILi6ELi7ELi2EEviPKdS1_S1_S1_Pd_param_2];
	ld.param.u64 	%rd3, [_Z30massMatrixMultiplySharedKernelILi6ELi7ELi2EEviPKdS1_S1_S1_Pd_param_3];
	ld.param.u64 	%rd4, [_Z30massMatrixMultiplySharedKernelILi6ELi7ELi2EEviPKdS1_S1_S1_Pd_param_4];
	mov.u32 	%r10, %tid.x;
	mov.u32 	%r2, %tid.y;
	mov.u32 	%r11, %ctaid.x;
	shl.b32 	%r12, %r11, 1;
	add.s32 	%r3, %r12, %r2;
	cvt.u16.u32 	%rs2, %r10;
	mul.hi.u16 	%rs3, %rs2, -21845;
	shr.u16 	%rs4, %rs3, 2;
	mul.lo.s16 	%rs5, %rs4, 6;
	sub.s16 	%rs1, %rs2, %rs5;
	setp.lt.s32 	%p2, %r3, %r9;
	setp.lt.u32 	%p3, %r10, 36;
	and.pred  	%p1, %p2, %p3;
	not.pred 	%p4, %p1;
	@%p4 bra 	$L__BB130_2;
	cvta.to.global.u64 	%rd6, %rd4;
	mad.lo.s32 	%r13, %r3, 216, %r10;
	mul.wide.s32 	%rd7, %r13, 8;
	add.s64 	%rd8, %rd6, %rd7;
	ld.global.nc.f64 	%fd319, [%rd8];
	ld.global.nc.f64 	%fd318, [%rd8+288];
	ld.global.nc.f64 	%fd317, [%rd8+576];
	ld.global.nc.f64 	%fd316, [%rd8+864];
	ld.global.nc.f64 	%fd315, [%rd8+1152];
	ld.global.nc.f64 	%fd314, [%rd8+1440];
$L__BB130_2:
	setp.ne.s32 	%p5, %r2, 0;
	setp.gt.u32 	%p6, %r10, 11;
	or.pred  	%p7, %p5, %p6;
	@%p7 bra 	$L__BB130_4;
	cvta.to.global.u64 	%rd9, %rd2;
	mul.wide.u32 	%rd10, %r10, 8;
	add.s64 	%rd11, %rd9, %rd10;
	ld.global.nc.f64 	%fd56, [%rd11];
	shl.b32 	%r14, %r10, 3;
	mov.u32 	%r15, _ZZ30massMatrixMultiplySharedKernelILi6ELi7ELi2EEviPKdS1_S1_S1_PdE14s_oddDofToQuad;
	add.s32 	%r16, %r15, %r14;
	st.shared.f64 	[%r16], %fd56;
	cvta.to.global.u64 	%rd12, %rd3;
	add.s64 	%rd13, %rd12, %rd10;
	ld.global.nc.f64 	%fd57, [%rd13];
	mov.u32 	%r17, _ZZ30massMatrixMultiplySharedKernelILi6ELi7ELi2EEviPKdS1_S1_S1_PdE15s_evenDofToQuad;
	add.s32 	%r18, %r17, %r14;
	st.shared.f64 	[%r18], %fd57;
$L__BB130_4:
	setp.gt.u32 	%p8, %r10, 35;
	bar.sync 	0;
	ld.shared.f64 	%fd13, [_ZZ30massMatrixMultiplySharedKernelILi6ELi7ELi2EEviPKdS1_S1_S1_PdE14s_oddDofToQuad];
	ld.shared.f64 	%fd14, [_ZZ30massMatrixMultiplySharedKernelILi6ELi7ELi2EEviPKdS1_S1_S1_PdE15s_evenDofToQuad];
	ld.shared.f64 	%fd15, [_ZZ30massMatrixMultiplySharedKernelILi6ELi7ELi2EEviPKdS1_S1_S1_PdE14s_oddDofToQuad+8];
	ld.shared.f64 	%fd16, [_ZZ30massMatrixMultiplySharedKernelILi6ELi7ELi2EEviPKdS1_S1_S1_PdE15s_evenDofToQuad+8];
	ld.shared.f64 	%fd17, [_ZZ30massMatrixMultiplySharedKernelILi6ELi7ELi2EEviPKdS1_S1_S1_PdE14s_oddDofToQuad+16];
	ld.shared.f64 	%fd18, [_ZZ30massMatrixMultiplySharedKernelILi6ELi7ELi2EEviPKdS1_S1_S1_PdE15s_evenDofToQuad+16];
	ld.shared.f64 	%fd19, [_ZZ30massMatrixMultiplySharedKernelILi6ELi7ELi2EEviPKdS1_S1_S1_PdE14s_oddDofToQuad+24];
	ld.shared.f64 	%fd20, [_ZZ30massMatrixMultiplySharedKernelILi6ELi7ELi2EEviPKdS1_S1_S1_PdE15s_evenDofToQuad+24];
	ld.shared.f64 	%fd21, [_ZZ30massMatrixMultiplySharedKernelILi6ELi7ELi2EEviPKdS1_S1_S1_PdE14s_oddDofToQuad+32];
	ld.shared.f64 	%fd22, [_ZZ30massMatrixMultiplySharedKernelILi6ELi7ELi2EEviPKdS1_S1_S1_PdE15s_evenDofToQuad+32];
	ld.shared.f64 	%fd23, [_ZZ30massMatrixMultiplySharedKernelILi6ELi7ELi2EEviPKdS1_S1_S1_PdE14s_oddDofToQuad+40];
	ld.shared.f64 	%fd24, [_ZZ30massMatrixMultiplySharedKernelILi6ELi7ELi2EEviPKdS1_S1_S1_PdE15s_evenDofToQuad+40];
	ld.shared.f64 	%fd25, [_ZZ30massMatrixMultiplySharedKernelILi6ELi7ELi2EEviPKdS1_S1_S1_PdE14s_oddDofToQuad+48];
	ld.shared.f64 	%fd26, [_ZZ30massMatrixMultiplySharedKernelILi6ELi7ELi2EEviPKdS1_S1_S1_PdE15s_evenDofToQuad+48];
	ld.shared.f64 	%fd27, [_ZZ30massMatrixMultiplySharedKernelILi6ELi7ELi2EEviPKdS1_S1_S1_PdE14s_oddDofToQuad+56];
	ld.shared.f64 	%fd28, [_ZZ30massMatrixMultiplySharedKernelILi6ELi7ELi2EEviPKdS1_S1_S1_PdE15s_evenDofToQuad+56];
	ld.shared.f64 	%fd29, [_ZZ30massMatrixMultiplySharedKernelILi6ELi7ELi2EEviPKdS1_S1_S1_PdE14s_oddDofToQuad+64];
	ld.shared.f64 	%fd30, [_ZZ30massMatrixMultiplySharedKernelILi6ELi7ELi2EEviPKdS1_S1_S1_PdE15s_evenDofToQuad+64];
	ld.shared.f64 	%fd31, [_ZZ30massMatrixMultiplySharedKernelILi6ELi7ELi2EEviPKdS1_S1_S1_PdE14s_oddDofToQuad+72];
	ld.shared.f64 	%fd32, [_ZZ30massMatrixMultiplySharedKernelILi6ELi7ELi2EEviPKdS1_S1_S1_PdE15s_evenDofToQuad+72];
	ld.shared.f64 	%fd33, [_ZZ30massMatrixMultiplySharedKernelILi6ELi7ELi2EEviPKdS1_S1_S1_PdE14s_oddDofToQuad+80];
	ld.shared.f64 	%fd34, [_ZZ30massMatrixMultiplySharedKernelILi6ELi7ELi2EEviPKdS1_S1_S1_PdE15s_evenDofToQuad+80];
	ld.shared.f64 	%fd35, [_ZZ30massMatrixMultiplySharedKernelILi6ELi7ELi2EEviPKdS1_S1_S1_PdE14s_oddDofToQuad+88];
	ld.shared.f64 	%fd36, [_ZZ30massMatrixMultiplySharedKernelILi6ELi7ELi2EEviPKdS1_S1_S1_PdE15s_evenDofToQuad+88];
	mov.u32 	%r19, _ZZ30massMatrixMultiplySharedKernelILi6ELi7ELi2EEviPKdS1_S1_S1_PdE6s_tmp1;
	mad.lo.s32 	%r20, %r2, 2744, %r19;
	mul.lo.s16 	%rs7, %rs2, 171;
	shr.u16 	%rs8, %rs7, 10;
	cvt.u32.u16 	%r4, %rs8;
	mul.wide.u16 	%r21, %rs8, 56;
	add.s32 	%r5, %r20, %r21;
	mul.wide.u16 	%r22, %rs1, 8;
	add.s32 	%r6, %r5, %r22;
	@%p8 bra 	$L__BB130_6;
	add.f64 	%fd58, %fd319, %fd314;
	sub.f64 	%fd59, %fd319, %fd314;
	add.f64 	%fd60, %fd318, %fd315;
	sub.f64 	%fd61, %fd318, %fd315;
	add.f64 	%fd62, %fd317, %fd316;
	sub.f64 	%fd63, %fd317, %fd316;
	fma.rn.f64 	%fd64, %fd13, %fd58, 0d0000000000000000;
	fma.rn.f64 	%fd65, %fd14, %fd59, 0d0000000000000000;
	fma.rn.f64 	%fd66, %fd15, %fd60, %fd64;
	fma.rn.f64 	%fd67, %fd16, %fd61, %fd65;
	fma.rn.f64 	%fd68, %fd17, %fd62, %fd66;
	fma.rn.f64 	%fd69, %fd18, %fd63, %fd67;
	sub.f64 	%fd70, %fd68, %fd69;
	st.shared.f64 	[%r6+2352], %fd70;
	add.f64 	%fd71, %fd69, %fd68;
	st.shared.f64 	[%r6], %fd71;
	fma.rn.f64 	%fd72, %fd19, %fd58, 0d0000000000000000;
	fma.rn.f64 	%fd73, %fd20, %fd59, 0d0000000000000000;
	fma.rn.f64 	%fd74, %fd21, %fd60, %fd72;
	fma.rn.f64 	%fd75, %fd22, %fd61, %fd73;
	fma.rn.f64 	%fd76, %fd23, %fd62, %fd74;
	fma.rn.f64 	%fd77, %fd24, %fd63, %fd75;
	sub.f64 	%fd78, %fd76, %fd77;
	st.shared.f64 	[%r6+1960], %fd78;
	add.f64 	%fd79, %fd77, %fd76;
	st.shared.f64 	[%r6+392], %fd79;
	fma.rn.f64 	%fd80, %fd25, %fd58, 0d0000000000000000;
	fma.rn.f64 	%fd81, %fd26, %fd59, 0d0000000000000000;
	fma.rn.f64 	%fd82, %fd27, %fd60, %fd80;
	fma.rn.f64 	%fd83, %fd28, %fd61, %fd81;
	fma.rn.f64 	%fd84, %fd29, %fd62, %fd82;
	fma.rn.f64 	%fd85, %fd30, %fd63, %fd83;
	sub.f64 	%fd86, %fd84, %fd85;
	st.shared.f64 	[%r6+1568], %fd86;
	add.f64 	%fd87, %fd85, %fd84;
	st.shared.f64 	[%r6+784], %fd87;
	fma.rn.f64 	%fd88, %fd31, %fd58, 0d0000000000000000;
	fma.rn.f64 	%fd89, %fd32, %fd59, 0d0000000000000000;
	fma.rn.f64 	%fd90, %fd33, %fd60, %fd88;
	fma.rn.f64 	%fd91, %fd34, %fd61, %fd89;
	fma.rn.f64 	%fd92, %fd35, %fd62, %fd90;
	fma.rn.f64 	%fd93, %fd36, %fd63, %fd91;
	add.f64 	%fd94, %fd93, %fd92;
	st.shared.f64 	[%r6+1176], %fd94;
$L__BB130_6:
	bar.sync 	0;
	setp.gt.u32 	%p9, %r10, 41;
	mad.lo.s32 	%r24, %r4, 336, %r5;
	add.s32 	%r7, %r24, %r22;
	@%p9 bra 	$L__BB130_8;
	ld.shared.f64 	%fd95, [%r7];
	ld.shared.f64 	%fd96, [%r7+280];
	add.f64 	%fd97, %fd95, %fd96;
	sub.f64 	%fd98, %fd95, %fd96;
	ld.shared.f64 	%fd99, [%r7+56];
	ld.shared.f64 	%fd100, [%r7+224];
	add.f64 	%fd101, %fd99, %fd100;
	sub.f64 	%fd102, %fd99, %fd100;
	ld.shared.f64 	%fd103, [%r7+112];
	ld.shared.f64 	%fd104, [%r7+168];
	add.f64 	%fd105, %fd103, %fd104;
	sub.f64 	%fd106, %fd103, %fd104;
	fma.rn.f64 	%fd107, %fd13, %fd97, 0d0000000000000000;
	fma.rn.f64 	%fd108, %fd14, %fd98, 0d0000000000000000;
	fma.rn.f64 	%fd109, %fd15, %fd101, %fd107;
	fma.rn.f64 	%fd110, %fd16, %fd102, %fd108;
	fma.rn.f64 	%fd111, %fd17, %fd105, %fd109;
	fma.rn.f64 	%fd112, %fd18, %fd106, %fd110;
	sub.f64 	%fd113, %fd111, %fd112;
	st.shared.f64 	[%r7+336], %fd113;
	add.f64 	%fd114, %fd112, %fd111;
	st.shared.f64 	[%r7], %fd114;
	fma.rn.f64 	%fd115, %fd19, %fd97, 0d0000000000000000;
	fma.rn.f64 	%fd116, %fd20, %fd98, 0d0000000000000000;
	fma.rn.f64 	%fd117, %fd21, %fd101, %fd115;
	fma.rn.f64 	%fd118, %fd22, %fd102, %fd116;
	fma.rn.f64 	%fd119, %fd23, %fd105, %fd117;
	fma.rn.f64 	%fd120, %fd24, %fd106, %fd118;
	sub.f64 	%fd121, %fd119, %fd120;
	st.shared.f64 	[%r7+280], %fd121;
	add.f64 	%fd122, %fd120, %fd119;
	st.shared.f64 	[%r7+56], %fd122;
	fma.rn.f64 	%fd123, %fd25, %fd97, 0d0000000000000000;
	fma.rn.f64 	%fd124, %fd26, %fd98, 0d0000000000000000;
	fma.rn.f64 	%fd125, %fd27, %fd101, %fd123;
	fma.rn.f64 	%fd126, %fd28, %fd102, %fd124;
	fma.rn.f64 	%fd127, %fd29, %fd105, %fd125;
	fma.rn.f64 	%fd128, %fd30, %fd106, %fd126;
	sub.f64 	%fd129, %fd127, %fd128;
	st.shared.f64 	[%r7+224], %fd129;
	add.f64 	%fd130, %fd128, %fd127;
	st.shared.f64 	[%r7+112], %fd130;
	fma.rn.f64 	%fd131, %fd31, %fd97, 0d0000000000000000;
	fma.rn.f64 	%fd132, %fd32, %fd98, 0d0000000000000000;
	fma.rn.f64 	%fd133, %fd33, %fd101, %fd131;
	fma.rn.f64 	%fd134, %fd34, %fd102, %fd132;
	fma.rn.f64 	%fd135, %fd35, %fd105, %fd133;
	fma.rn.f64 	%fd136, %fd36, %fd106, %fd134;
	add.f64 	%fd137, %fd136, %fd135;
	st.shared.f64 	[%r7+168], %fd137;
$L__BB130_8:
	ld.param.u64 	%rd20, [_Z30massMatrixMultiplySharedKernelILi6ELi7ELi2EEviPKdS1_S1_S1_Pd_param_1];
	mov.u32 	%r26, %tid.x;
	setp.gt.u32 	%p10, %r26, 41;
	bar.sync 	0;
	cvt.u16.u32 	%rs9, %r26;
	mul.hi.u16 	%rs10, %rs9, 9363;
	mul.lo.s16 	%rs11, %rs10, 7;
	sub.s16 	%rs12, %rs9, %rs11;
	mov.u32 	%r27, %tid.y;
	mov.u32 	%r28, _ZZ30massMatrixMultiplySharedKernelILi6ELi7ELi2EEviPKdS1_S1_S1_PdE6s_tmp1;
	mad.lo.s32 	%r29, %r27, 2744, %r28;
	mul.wide.u16 	%r30, %rs10, 392;
	add.s32 	%r31, %r29, %r30;
	mul.wide.u16 	%r32, %rs12, 56;
	add.s32 	%r33, %r31, %r32;
	ld.shared.f64 	%fd138, [%r33];
	ld.shared.f64 	%fd139, [%r33+40];
	add.f64 	%fd140, %fd138, %fd139;
	sub.f64 	%fd141, %fd138, %fd139;
	ld.shared.f64 	%fd142, [%r33+8];
	ld.shared.f64 	%fd143, [%r33+32];
	add.f64 	%fd144, %fd142, %fd143;
	sub.f64 	%fd145, %fd142, %fd143;
	ld.shared.f64 	%fd146, [%r33+16];
	ld.shared.f64 	%fd147, [%r33+24];
	add.f64 	%fd148, %fd146, %fd147;
	sub.f64 	%fd149, %fd146, %fd147;
	mov.u32 	%r34, %ctaid.x;
	shl.b32 	%r35, %r34, 1;
	add.s32 	%r36, %r35, %r27;
	mov.b32 	%r37, {%rs12, %rs10};
	mov.b32 	%r38, 6;
	mov.b32 	%r39, 12551;
	dp2a.lo.u32.u32 	%r40, %r37, %r39, %r38;
	mad.lo.s32 	%r41, %r36, 343, %r40;
	fma.rn.f64 	%fd150, %fd13, %fd140, 0d0000000000000000;
	fma.rn.f64 	%fd151, %fd14, %fd141, 0d0000000000000000;
	fma.rn.f64 	%fd152, %fd15, %fd144, %fd150;
	fma.rn.f64 	%fd153, %fd16, %fd145, %fd151;
	fma.rn.f64 	%fd154, %fd17, %fd148, %fd152;
	fma.rn.f64 	%fd155, %fd18, %fd149, %fd153;
	cvta.to.global.u64 	%rd14, %rd20;
	mul.wide.s32 	%rd15, %r41, 8;
	add.s64 	%rd16, %rd14, %rd15;
	ld.global.nc.f64 	%fd156, [%rd16];
	ld.global.nc.f64 	%fd157, [%rd16+-48];
	sub.f64 	%fd158, %fd154, %fd155;
	mul.f64 	%fd159, %fd158, %fd156;
	add.f64 	%fd160, %fd154, %fd155;
	mul.f64 	%fd325, %fd160, %fd157;
	fma.rn.f64 	%fd161, %fd19, %fd140, 0d0000000000000000;
	fma.rn.f64 	%fd162, %fd20, %fd141, 0d0000000000000000;
	fma.rn.f64 	%fd163, %fd21, %fd144, %fd161;
	fma.rn.f64 	%fd164, %fd22, %fd145, %fd162;
	fma.rn.f64 	%fd165, %fd23, %fd148, %fd163;
	fma.rn.f64 	%fd166, %fd24, %fd149, %fd164;
	ld.global.nc.f64 	%fd167, [%rd16+-8];
	ld.global.nc.f64 	%fd168, [%rd16+-40];
	sub.f64 	%fd169, %fd165, %fd166;
	mul.f64 	%fd320, %fd169, %fd167;
	add.f64 	%fd170, %fd165, %fd166;
	mul.f64 	%fd324, %fd170, %fd168;
	fma.rn.f64 	%fd171, %fd25, %fd140, 0d0000000000000000;
	fma.rn.f64 	%fd172, %fd26, %fd141, 0d0000000000000000;
	fma.rn.f64 	%fd173, %fd27, %fd144, %fd171;
	fma.rn.f64 	%fd174, %fd28, %fd145, %fd172;
	fma.rn.f64 	%fd175, %fd29, %fd148, %fd173;
	fma.rn.f64 	%fd176, %fd30, %fd149, %fd174;
	ld.global.nc.f64 	%fd177, [%rd16+-16];
	ld.global.nc.f64 	%fd178, [%rd16+-32];
	sub.f64 	%fd179, %fd175, %fd176;
	mul.f64 	%fd321, %fd179, %fd177;
	add.f64 	%fd180, %fd175, %fd176;
	mul.f64 	%fd323, %fd180, %fd178;
	fma.rn.f64 	%fd181, %fd31, %fd140, 0d0000000000000000;
	fma.rn.f64 	%fd182, %fd32, %fd141, 0d0000000000000000;
	fma.rn.f64 	%fd183, %fd33, %fd144, %fd181;
	fma.rn.f64 	%fd184, %fd34, %fd145, %fd182;
	fma.rn.f64 	%fd185, %fd35, %fd148, %fd183;
	fma.rn.f64 	%fd186, %fd36, %fd149, %fd184;
	ld.global.nc.f64 	%fd187, [%rd16+-24];
	add.f64 	%fd188, %fd185, %fd186;
	mul.f64 	%fd322, %fd188, %fd187;
	bar.sync 	0;
	add.f64 	%fd189, %fd325, %fd159;
	sub.f64 	%fd190, %fd325, %fd159;
	add.f64 	%fd191, %fd324, %fd320;
	sub.f64 	%fd192, %fd324, %fd320;
	add.f64 	%fd193, %fd323, %fd321;
	sub.f64 	%fd194, %fd323, %fd321;
	add.f64 	%fd195, %fd322, %fd322;
	sub.f64 	%fd196, %fd322, %fd322;
	mul.f64 	%fd197, %fd195, 0d3FE0000000000000;
	fma.rn.f64 	%fd198, %fd13, %fd189, 0d0000000000000000;
	fma.rn.f64 	%fd199, %fd14, %fd190, 0d0000000000000000;
	fma.rn.f64 	%fd200, %fd19, %fd191, %fd198;
	fma.rn.f64 	%fd201, %fd20, %fd192, %fd199;
	fma.rn.f64 	%fd202, %fd25, %fd193, %fd200;
	fma.rn.f64 	%fd203, %fd26, %fd194, %fd201;
	fma.rn.f64 	%fd204, %fd31, %fd197, %fd202;
	fma.rn.f64 	%fd205, %fd32, %fd196, %fd203;
	sub.f64 	%fd206, %fd204, %fd205;
	st.shared.f64 	[%r33+40], %fd206;
	add.f64 	%fd207, %fd204, %fd205;
	st.shared.f64 	[%r33], %fd207;
	fma.rn.f64 	%fd208, %fd15, %fd189, 0d0000000000000000;
	fma.rn.f64 	%fd209, %fd16, %fd190, 0d0000000000000000;
	fma.rn.f64 	%fd210, %fd21, %fd191, %fd208;
	fma.rn.f64 	%fd211, %fd22, %fd192, %fd209;
	fma.rn.f64 	%fd212, %fd27, %fd193, %fd210;
	fma.rn.f64 	%fd213, %fd28, %fd194, %fd211;
	fma.rn.f64 	%fd214, %fd33, %fd197, %fd212;
	fma.rn.f64 	%fd215, %fd34, %fd196, %fd213;
	sub.f64 	%fd216, %fd214, %fd215;
	st.shared.f64 	[%r33+32], %fd216;
	add.f64 	%fd217, %fd214, %fd215;
	st.shared.f64 	[%r33+8], %fd217;
	fma.rn.f64 	%fd218, %fd17, %fd189, 0d0000000000000000;
	fma.rn.f64 	%fd219, %fd18, %fd190, 0d0000000000000000;
	fma.rn.f64 	%fd220, %fd23, %fd191, %fd218;
	fma.rn.f64 	%fd221, %fd24, %fd192, %fd219;
	fma.rn.f64 	%fd222, %fd29, %fd193, %fd220;
	fma.rn.f64 	%fd223, %fd30, %fd194, %fd221;
	fma.rn.f64 	%fd224, %fd35, %fd197, %fd222;
	fma.rn.f64 	%fd225, %fd36, %fd196, %fd223;
	sub.f64 	%fd226, %fd224, %fd225;
	st.shared.f64 	[%r33+24], %fd226;
	add.f64 	%fd227, %fd224, %fd225;
	st.shared.f64 	[%r33+16], %fd227;
	bar.sync 	0;
	@%p10 bra 	$L__BB130_10;
	ld.shared.f64 	%fd228, [%r7];
	ld.shared.f64 	%fd229, [%r7+336];
	add.f64 	%fd230, %fd228, %fd229;
	sub.f64 	%fd231, %fd228, %fd229;
	ld.shared.f64 	%fd232, [%r7+56];
	ld.shared.f64 	%fd233, [%r7+280];
	add.f64 	%fd234, %fd232, %fd233;
	sub.f64 	%fd235, %fd232, %fd233;
	ld.shared.f64 	%fd236, [%r7+112];
	ld.shared.f64 	%fd237, [%r7+224];
	add.f64 	%fd238, %fd236, %fd237;
	sub.f64 	%fd239, %fd236, %fd237;
	ld.shared.f64 	%fd240, [%r7+168];
	add.f64 	%fd241, %fd240, %fd240;
	sub.f64 	%fd242, %fd240, %fd240;
	mul.f64 	%fd243, %fd241, 0d3FE0000000000000;
	fma.rn.f64 	%fd244, %fd13, %fd230, 0d0000000000000000;
	fma.rn.f64 	%fd245, %fd14, %fd231, 0d0000000000000000;
	fma.rn.f64 	%fd246, %fd19, %fd234, %fd244;
	fma.rn.f64 	%fd247, %fd20, %fd235, %fd245;
	fma.rn.f64 	%fd248, %fd25, %fd238, %fd246;
	fma.rn.f64 	%fd249, %fd26, %fd239, %fd247;
	fma.rn.f64 	%fd250, %fd31, %fd243, %fd248;
	fma.rn.f64 	%fd251, %fd32, %fd242, %fd249;
	sub.f64 	%fd252, %fd250, %fd251;
	st.shared.f64 	[%r7+280], %fd252;
	add.f64 	%fd253, %fd250, %fd251;
	st.shared.f64 	[%r7], %fd253;
	fma.rn.f64 	%fd254, %fd15, %fd230, 0d0000000000000000;
	fma.rn.f64 	%fd255, %fd16, %fd231, 0d0000000000000000;
	fma.rn.f64 	%fd256, %fd21, %fd234, %fd254;
	fma.rn.f64 	%fd257, %fd22, %fd235, %fd255;
	fma.rn.f64 	%fd258, %fd27, %fd238, %fd256;
	fma.rn.f64 	%fd259, %fd28, %fd239, %fd257;
	fma.rn.f64 	%fd260, %fd33, %fd243, %fd258;
	fma.rn.f64 	%fd261, %fd34, %fd242, %fd259;
	sub.f64 	%fd262, %fd260, %fd261;
	st.shared.f64 	[%r7+224], %fd262;
	add.f64 	%fd263, %fd260, %fd261;
	st.shared.f64 	[%r7+56], %fd263;
	fma.rn.f64 	%fd264, %fd17, %fd230, 0d0000000000000000;
	fma.rn.f64 	%fd265, %fd18, %fd231, 0d0000000000000000;
	fma.rn.f64 	%fd266, %fd23, %fd234, %fd264;
	fma.rn.f64 	%fd267, %fd24, %fd235, %fd265;
	fma.rn.f64 	%fd268, %fd29, %fd238, %fd266;
	fma.rn.f64 	%fd269, %fd30, %fd239, %fd267;
	fma.rn.f64 	%fd270, %fd35, %fd243, %fd268;
	fma.rn.f64 	%fd271, %fd36, %fd242, %fd269;
	sub.f64 	%fd272, %fd270, %fd271;
	st.shared.f64 	[%r7+168], %fd272;
	add.f64 	%fd273, %fd270, %fd271;
	st.shared.f64 	[%r7+112], %fd273;
$L__BB130_10:
	mov.u32 	%r8, %tid.x;
	setp.gt.u32 	%p11, %r8, 35;
	bar.sync 	0;
	@%p11 bra 	$L__BB130_12;
	ld.shared.f64 	%fd274, [%r6];
	ld.shared.f64 	%fd275, [%r6+2352];
	add.f64 	%fd276, %fd274, %fd275;
	sub.f64 	%fd277, %fd274, %fd275;
	ld.shared.f64 	%fd278, [%r6+392];
	ld.shared.f64 	%fd279, [%r6+1960];
	add.f64 	%fd280, %fd278, %fd279;
	sub.f64 	%fd281, %fd278, %fd279;
	ld.shared.f64 	%fd282, [%r6+784];
	ld.shared.f64 	%fd283, [%r6+1568];
	add.f64 	%fd284, %fd282, %fd283;
	sub.f64 	%fd285, %fd282, %fd283;
	ld.shared.f64 	%fd286, [%r6+1176];
	add.f64 	%fd287, %fd286, %fd286;
	sub.f64 	%fd288, %fd286, %fd286;
	mul.f64 	%fd289, %fd287, 0d3FE0000000000000;
	fma.rn.f64 	%fd290, %fd13, %fd276, 0d0000000000000000;
	fma.rn.f64 	%fd291, %fd14, %fd277, 0d0000000000000000;
	fma.rn.f64 	%fd292, %fd19, %fd280, %fd290;
	fma.rn.f64 	%fd293, %fd20, %fd281, %fd291;
	fma.rn.f64 	%fd294, %fd25, %fd284, %fd292;
	fma.rn.f64 	%fd295, %fd26, %fd285, %fd293;
	fma.rn.f64 	%fd296, %fd31, %fd289, %fd294;
	fma.rn.f64 	%fd297, %fd32, %fd288, %fd295;
	sub.f64 	%fd320, %fd296, %fd297;
	add.f64 	%fd325, %fd296, %fd297;
	fma.rn.f64 	%fd298, %fd15, %fd276, 0d0000000000000000;
	fma.rn.f64 	%fd299, %fd16, %fd277, 0d0000000000000000;
	fma.rn.f64 	%fd300, %fd21, %fd280, %fd298;
	fma.rn.f64 	%fd301, %fd22, %fd281, %fd299;
	fma.rn.f64 	%fd302, %fd27, %fd284, %fd300;
	fma.rn.f64 	%fd303, %fd28, %fd285, %fd301;
	fma.rn.f64 	%fd304, %fd33, %fd289, %fd302;
	fma.rn.f64 	%fd305, %fd34, %fd288, %fd303;
	sub.f64 	%fd321, %fd304, %fd305;
	add.f64 	%fd324, %fd304, %fd305;
	fma.rn.f64 	%fd306, %fd17, %fd276, 0d0000000000000000;
	fma.rn.f64 	%fd307, %fd18, %fd277, 0d0000000000000000;
	fma.rn.f64 	%fd308, %fd23, %fd280, %fd306;
	fma.rn.f64 	%fd309, %fd24, %fd281, %fd307;
	fma.rn.f64 	%fd310, %fd29, %fd284, %fd308;
	fma.rn.f64 	%fd311, %fd30, %fd285, %fd309;
	fma.rn.f64 	%fd312, %fd35, %fd289, %fd310;
	fma.rn.f64 	%fd313, %fd36, %fd288, %fd311;
	sub.f64 	%fd322, %fd312, %fd313;
	add.f64 	%fd323, %fd312, %fd313;
$L__BB130_12:
	bar.sync 	0;
	@%p4 bra 	$L__BB130_14;
	ld.param.u64 	%rd21, [_Z30massMatrixMultiplySharedKernelILi6ELi7ELi2EEviPKdS1_S1_S1_Pd_param_5];
	mov.u32 	%r42, %ctaid.x;
	shl.b32 	%r43, %r42, 1;
	mov.u32 	%r44, %tid.y;
	add.s32 	%r45, %r43, %r44;
	mad.lo.s32 	%r46, %r45, 216, %r8;
	cvta.to.global.u64 	%rd17, %rd21;
	mul.wide.s32 	%rd18, %r46, 8;
	add.s64 	%rd19, %rd17, %rd18;
	st.global.f64 	[%rd19], %fd325;
	st.global.f64 	[%rd19+288], %fd324;
	st.global.f64 	[%rd19+576], %fd323;
	st.global.f64 	[%rd19+864], %fd322;
	st.global.f64 	[%rd19+1152], %fd321;
	st.global.f64 	[%rd19+1440], %fd320;
$L__BB130_14:
	ret;

}
	// .globl	_Z30massMatrixMultiplyGlobalKernelILi6ELi7ELi2EEviPKdS1_S1_S1_Pd
.visible .entry _Z30massMatrixMultiplyGlobalKernelILi6ELi7ELi2EEviPKdS1_S1_S1_Pd(
	.param .u32 _Z30massMatrixMultiplyGlobalKernelILi6ELi7ELi2EEviPKdS1_S1_S1_Pd_param_0,
	.param .u64 .ptr .align 1 _Z30massMatrixMultiplyGlobalKernelILi6ELi7ELi2EEviPKdS1_S1_S1_Pd_param_1,
	.param .u64 .ptr .align 1 _Z30massMatrixMultiplyGlobalKernelILi6ELi7ELi2EEviPKdS1_S1_S1_Pd_param_2,
	.param .u64 .ptr .align 1 _Z30massMatrixMultiplyGlobalKernelILi6ELi7ELi2EEviPKdS1_S1_S1_Pd_param_3,
	.param .u64 .ptr .align 1 _Z30massMatrixMultiplyGlobalKernelILi6ELi7ELi2EEviPKdS1_S1_S1_Pd_param_4,
	.param .u64 .ptr .align 1 _Z30massMatrixMultiplyGlobalKernelILi6ELi7ELi2EEviPKdS1_S1_S1_Pd_param_5
)
{
	.reg .pred 	%p<10>;
	.reg .b16 	%rs<13>;
	.reg .b32 	%r<41>;
	.reg .b64 	%rd<23>;
	.reg .b64 	%fd<372>;
	// demoted variable
	.shared .align 8 .b8 _ZZ30massMatrixMultiplyGlobalKernelILi6ELi7ELi2EEviPKdS1_S1_S1_PdE6s_tmp1[5488];
	ld.param.u32 	%r9, [_Z30massMatrixMultiplyGlobalKernelILi6ELi7ELi2EEviPKdS1_S1_S1_Pd_param_0];
	ld.param.u64 	%rd4, [_Z30massMatrixMultiplyGlobalKernelILi6ELi7ELi2EEviPKdS1_S1_S1_Pd_param_2];
	ld.param.u64 	%rd5, [_Z30massMatrixMultiplyGlobalKernelILi6ELi7ELi2EEviPKdS1_S1_S1_Pd_param_3];
	ld.param.u64 	%rd6, [_Z30massMatrixMultiplyGlobalKernelILi6ELi7ELi2EEviPKdS1_S1_S1_Pd_param_4];
	cvta.to.global.u64 	%rd1, %rd5;
	cvta.to.global.u64 	%rd2, %rd4;
	mov.u32 	%r10, %tid.x;
	mov.u32 	%r2, %tid.y;
	mov.u32 	%r11, %ctaid.x;
	shl.b32 	%r12, %r11, 1;
	add.s32 	%r3, %r12, %r2;
	cvt.u16.u32 	%rs2, %r10;
	mul.hi.u16 	%rs3, %rs2, -21845;
	shr.u16 	%rs4, %rs3, 2;
	mul.lo.s16 	%rs5, %rs4, 6;
	sub.s16 	%rs1, %rs2, %rs5;
	setp.lt.s32 	%p2, %r3, %r9;
	setp.lt.u32 	%p3, %r10, 36;
	and.pred  	%p1, %p2, %p3;
	not.pred 	%p4, %p1;
	@%p4 bra 	$L__BB131_2;
	cvta.to.global.u64 	%rd8, %rd6;
	mad.lo.s32 	%r13, %r3, 216, %r10;
	mul.wide.s32 	%rd9, %r13, 8;
	add.s64 	%rd10, %rd8, %rd9;
	ld.global.nc.f64 	%fd365, [%rd10];
	ld.global.nc.f64 	%fd364, [%rd10+288];
	ld.global.nc.f64 	%fd363, [%rd10+576];
	ld.global.nc.f64 	%fd362, [%rd10+864];
	ld.global.nc.f64 	%fd361, [%rd10+1152];
	ld.global.nc.f64 	%fd360, [%rd10+1440];
$L__BB131_2:
	setp.gt.u32 	%p5, %r10, 35;
	bar.sync 	0;
	mov.u32 	%r14, _ZZ30massMatrixMultiplyGlobalKernelILi6ELi7ELi2EEviPKdS1_S1_S1_PdE6s_tmp1;
	mad.lo.s32 	%r15, %r2, 2744, %r14;
	mul.lo.s16 	%rs7, %rs2, 171;
	shr.u16 	%rs8, %rs7, 10;
	cvt.u32.u16 	%r4, %rs8;
	mul.wide.u16 	%r16, %rs8, 56;
	add.s32 	%r5, %r15, %r16;
	mul.wide.u16 	%r17, %rs1, 8;
	add.s32 	%r6, %r5, %r17;
	@%p5 bra 	$L__BB131_4;
	add.f64 	%fd56, %fd365, %fd360;
	sub.f64 	%fd57, %fd365, %fd360;
	add.f64 	%fd58, %fd364, %fd361;
	sub.f64 	%fd59, %fd364, %fd361;
	add.f64 	%fd60, %fd363, %fd362;
	sub.f64 	%fd61, %fd363, %fd362;
	ld.global.nc.f64 	%fd62, [%rd2];
	fma.rn.f64 	%fd63, %fd62, %fd56, 0d0000000000000000;
	ld.global.nc.f64 	%fd64, [%rd1];
	fma.rn.f64 	%fd65, %fd64, %fd57, 0d0000000000000000;
	ld.global.nc.f64 	%fd66, [%rd2+8];
	fma.rn.f64 	%fd67, %fd66, %fd58, %fd63;
	ld.global.nc.f64 	%fd68, [%rd1+8];
	fma.rn.f64 	%fd69, %fd68, %fd59, %fd65;
	ld.global.nc.f64 	%fd70, [%rd2+16];
	fma.rn.f64 	%fd71, %fd70, %fd60, %fd67;
	ld.global.nc.f64 	%fd72, [%rd1+16];
	fma.rn.f64 	%fd73, %fd72, %fd61, %fd69;
	sub.f64 	%fd74, %fd71, %fd73;
	st.shared.f64 	[%r6+2352], %fd74;
	add.f64 	%fd75, %fd73, %fd71;
	st.shared.f64 	[%r6], %fd75;
	ld.global.nc.f64 	%fd76, [%rd2+24];
	fma.rn.f64 	%fd77, %fd76, %fd56, 0d0000000000000000;
	ld.global.nc.f64 	%fd78, [%rd1+24];
	fma.rn.f64 	%fd79, %fd78, %fd57, 0d0000000000000000;
	ld.global.nc.f64 	%fd80, [%rd2+32];
	fma.rn.f64 	%fd81, %fd80, %fd58, %fd77;
	ld.global.nc.f64 	%fd82, [%rd1+32];
	fma.rn.f64 	%fd83, %fd82, %fd59, %fd79;
	ld.global.nc.f64 	%fd84, [%rd2+40];
	fma.rn.f64 	%fd85, %fd84, %fd60, %fd81;
	ld.global.nc.f64 	%fd86, [%rd1+40];
	fma.rn.f64 	%fd87, %fd86, %fd61, %fd83;
	sub.f64 	%fd88, %fd85, %fd87;
	st.shared.f64 	[%r6+1960], %fd88;
	add.f64 	%fd89, %fd87, %fd85;
	st.shared.f64 	[%r6+392], %fd89;
	ld.global.nc.f64 	%fd90, [%rd2+48];
	fma.rn.f64 	%fd91, %fd90, %fd56, 0d0000000000000000;
	ld.global.nc.f64 	%fd92, [%rd1+48];
	fma.rn.f64 	%fd93, %fd92, %fd57, 0d0000000000000000;
	ld.global.nc.f64 	%fd94, [%rd2+56];
	fma.rn.f64 	%fd95, %fd94, %fd58, %fd91;
	ld.global.nc.f64 	%fd96, [%rd1+56];
	fma.rn.f64 	%fd97, %fd96, %fd59, %fd93;
	ld.global.nc.f64 	%fd98, [%rd2+64];
	fma.rn.f64 	%fd99, %fd98, %fd60, %fd95;
	ld.global.nc.f64 	%fd100, [%rd1+64];
	fma.rn.f64 	%fd101, %fd100, %fd61, %fd97;
	sub.f64 	%fd102, %fd99, %fd101;
	st.shared.f64 	[%r6+1568], %fd102;
	add.f64 	%fd103, %fd101, %fd99;
	st.shared.f64 	[%r6+784], %fd103;
	ld.global.nc.f64 	%fd104, [%rd2+72];
	fma.rn.f64 	%fd105, %fd104, %fd56, 0d0000000000000000;
	ld.global.nc.f64 	%fd106, [%rd1+72];
	fma.rn.f64 	%fd107, %fd106, %fd57, 0d0000000000000000;
	ld.global.nc.f64 	%fd108, [%rd2+80];
	fma.rn.f64 	%fd109, %fd108, %fd58, %fd105;
	ld.global.nc.f64 	%fd110, [%rd1+80];
	fma.rn.f64 	%fd111, %fd110, %fd59, %fd107;
	ld.global.nc.f64 	%fd112, [%rd2+88];
	fma.rn.f64 	%fd113, %fd112, %fd60, %fd109;
	ld.global.nc.f64 	%fd114, [%rd1+88];
	fma.rn.f64 	%fd115, %fd114, %fd61, %fd111;
	add.f64 	%fd116, %fd115, %fd113;
	st.shared.f64 	[%r6+1176], %fd116;
$L__BB131_4:
	bar.sync 	0;
	setp.gt.u32 	%p6, %r10, 41;
	mad.lo.s32 	%r18, %r4, 336, %r5;
	add.s32 	%r7, %r18, %r17;
	@%p6 bra 	$L__BB131_6;
	ld.shared.f64 	%fd117, [%r7];
	ld.shared.f64 	%fd118, [%r7+280];
	add.f64 	%fd119, %fd117, %fd118;
	sub.f64 	%fd120, %fd117, %fd118;
	ld.shared.f64 	%fd121, [%r7+56];
	ld.shared.f64 	%fd122, [%r7+224];
	add.f64 	%fd123, %fd121, %fd122;
	sub.f64 	%fd124, %fd121, %fd122;
	ld.shared.f64 	%fd125, [%r7+112];
	ld.shared.f64 	%fd126, [%r7+168];
	add.f64 	%fd127, %fd125, %fd126;
	sub.f64 	%fd128, %fd125, %fd126;
	ld.global.nc.f64 	%fd129, [%rd2];
	fma.rn.f64 	%fd130, %fd129, %fd119, 0d0000000000000000;
	ld.global.nc.f64 	%fd131, [%rd1];
	fma.rn.f64 	%fd132, %fd131, %fd120, 0d0000000000000000;
	ld.global.nc.f64 	%fd133, [%rd2+8];
	fma.rn.f64 	%fd134, %fd133, %fd123, %fd130;
	ld.global.nc.f64 	%fd135, [%rd1+8];
	fma.rn.f64 	%fd136, %fd135, %fd124, %fd132;
	ld.global.nc.f64 	%fd137, [%rd2+16];
	fma.rn.f64 	%fd138, %fd137, %fd127, %fd134;
	ld.global.nc.f64 	%fd139, [%rd1+16];
	fma.rn.f64 	%fd140, %fd139, %fd128, %fd136;
	sub.f64 	%fd141, %fd138, %fd140;
	st.shared.f64 	[%r7+336], %fd141;
	add.f64 	%fd142, %fd140, %fd138;
	st.shared.f64 	[%r7], %fd142;
	ld.global.nc.f64 	%fd143, [%rd2+24];
	fma.rn.f64 	%fd144, %fd143, %fd119, 0d0000000000000000;
	ld.global.nc.f64 	%fd145, [%rd1+24];
	fma.rn.f64 	%fd146, %fd145, %fd120, 0d0000000000000000;
	ld.global.nc.f64 	%fd147, [%rd2+32];
	fma.rn.f64 	%fd148, %fd147, %fd123, %fd144;
	ld.global.nc.f64 	%fd149, [%rd1+32];
	fma.rn.f64 	%fd150, %fd149, %fd124, %fd146;
	ld.global.nc.f64 	%fd151, [%rd2+40];
	fma.rn.f64 	%fd152, %fd151, %fd127, %fd148;
	ld.global.nc.f64 	%fd153, [%rd1+40];
	fma.rn.f64 	%fd154, %fd153, %fd128, %fd150;
	sub.f64 	%fd155, %fd152, %fd154;
	st.shared.f64 	[%r7+280], %fd155;
	add.f64 	%fd156, %fd154, %fd152;
	st.shared.f64 	[%r7+56], %fd156;
	ld.global.nc.f64 	%fd157, [%rd2+48];
	fma.rn.f64 	%fd158, %fd157, %fd119, 0d0000000000000000;
	ld.global.nc.f64 	%fd159, [%rd1+48];
	fma.rn.f64 	%fd160, %fd159, %fd120, 0d0000000000000000;
	ld.global.nc.f64 	%fd161, [%rd2+56];
	fma.rn.f64 	%fd162, %fd161, %fd123, %fd158;
	ld.global.nc.f64 	%fd163, [%rd1+56];
	fma.rn.f64 	%fd164, %fd163, %fd124, %fd160;
	ld.global.nc.f64 	%fd165, [%rd2+64];
	fma.rn.f64 	%fd166, %fd165, %fd127, %fd162;
	ld.global.nc.f64 	%fd167, [%rd1+64];
	fma.rn.f64 	%fd168, %fd167, %fd128, %fd164;
	sub.f64 	%fd169, %fd166, %fd168;
	st.shared.f64 	[%r7+224], %fd169;
	add.f64 	%fd170, %fd168, %fd166;
	st.shared.f64 	[%r7+112], %fd170;
	ld.global.nc.f64 	%fd171, [%rd2+72];
	fma.rn.f64 	%fd172, %fd171, %fd119, 0d0000000000000000;
	ld.global.nc.f64 	%fd173, [%rd1+72];
	fma.rn.f64 	%fd174, %fd173, %fd120, 0d0000000000000000;
	ld.global.nc.f64 	%fd175, [%rd2+80];
	fma.rn.f64 	%fd176, %fd175, %fd123, %fd172;
	ld.global.nc.f64 	%fd177, [%rd1+80];
	fma.rn.f64 	%fd178, %fd177, %fd124, %fd174;
	ld.global.nc.f64 	%fd179, [%rd2+88];
	fma.rn.f64 	%fd180, %fd179, %fd127, %fd176;
	ld.global.nc.f64 	%fd181, [%rd1+88];
	fma.rn.f64 	%fd182, %fd181, %fd128, %fd178;
	add.f64 	%fd183, %fd182, %fd180;
	st.shared.f64 	[%r7+168], %fd183;
$L__BB131_6:
	ld.param.u64 	%rd21, [_Z30massMatrixMultiplyGlobalKernelILi6ELi7ELi2EEviPKdS1_S1_S1_Pd_param_3];
	ld.param.u64 	%rd20, [_Z30massMatrixMultiplyGlobalKernelILi6ELi7ELi2EEviPKdS1_S1_S1_Pd_param_2];
	ld.param.u64 	%rd19, [_Z30massMatrixMultiplyGlobalKernelILi6ELi7ELi2EEviPKdS1_S1_S1_Pd_param_1];
	mov.u32 	%r20, %tid.x;
	setp.gt.u32 	%p7, %r20, 41;
	bar.sync 	0;
	cvt.u16.u32 	%rs9, %r20;
	mul.hi.u16 	%rs10, %rs9, 9363;
	mul.lo.s16 	%rs11, %rs10, 7;
	sub.s16 	%rs12, %rs9, %rs11;
	mov.u32 	%r21, %tid.y;
	mov.u32 	%r22, _ZZ30massMatrixMultiplyGlobalKernelILi6ELi7ELi2EEviPKdS1_S1_S1_PdE6s_tmp1;
	mad.lo.s32 	%r23, %r21, 2744, %r22;
	mul.wide.u16 	%r24, %rs10, 392;
	add.s32 	%r25, %r23, %r24;
	mul.wide.u16 	%r26, %rs12, 56;
	add.s32 	%r27, %r25, %r26;
	ld.shared.f64 	%fd184, [%r27];
	ld.shared.f64 	%fd185, [%r27+40];
	add.f64 	%fd186, %fd184, %fd185;
	sub.f64 	%fd187, %fd184, %fd185;
	ld.shared.f64 	%fd188, [%r27+8];
	ld.shared.f64 	%fd189, [%r27+32];
	add.f64 	%fd190, %fd188, %fd189;
	sub.f64 	%fd191, %fd188, %fd189;
	ld.shared.f64 	%fd192, [%r27+16];
	ld.shared.f64 	%fd193, [%r27+24];
	add.f64 	%fd194, %fd192, %fd193;
	sub.f64 	%fd195, %fd192, %fd193;
	mov.u32 	%r28, %ctaid.x;
	shl.b32 	%r29, %r28, 1;
	add.s32 	%r30, %r29, %r21;
	mov.b32 	%r31, {%rs12, %rs10};
	mov.b32 	%r32, 6;
	mov.b32 	%r33, 12551;
	dp2a.lo.u32.u32 	%r34, %r31, %r33, %r32;
	mad.lo.s32 	%r35, %r30, 343, %r34;
	cvta.to.global.u64 	%rd11, %rd20;
	ld.global.nc.f64 	%fd13, [%rd11];
	fma.rn.f64 	%fd196, %fd13, %fd186, 0d0000000000000000;
	cvta.to.global.u64 	%rd12, %rd21;
	ld.global.nc.f64 	%fd14, [%rd12];
	fma.rn.f64 	%fd197, %fd14, %fd187, 0d0000000000000000;
	ld.global.nc.f64 	%fd15, [%rd11+8];
	fma.rn.f64 	%fd198, %fd15, %fd190, %fd196;
	ld.global.nc.f64 	%fd16, [%rd12+8];
	fma.rn.f64 	%fd199, %fd16, %fd191, %fd197;
	ld.global.nc.f64 	%fd17, [%rd11+16];
	fma.rn.f64 	%fd200, %fd17, %fd194, %fd198;
	ld.global.nc.f64 	%fd18, [%rd12+16];
	fma.rn.f64 	%fd201, %fd18, %fd195, %fd199;
	cvta.to.global.u64 	%rd13, %rd19;
	mul.wide.s32 	%rd14, %r35, 8;
	add.s64 	%rd15, %rd13, %rd14;
	ld.global.nc.f64 	%fd202, [%rd15];
	ld.global.nc.f64 	%fd203, [%rd15+-48];
	sub.f64 	%fd204, %fd200, %fd201;
	mul.f64 	%fd205, %fd204, %fd202;
	add.f64 	%fd206, %fd200, %fd201;
	mul.f64 	%fd371, %fd206, %fd203;
	ld.global.nc.f64 	%fd20, [%rd11+24];
	fma.rn.f64 	%fd207, %fd20, %fd186, 0d0000000000000000;
	ld.global.nc.f64 	%fd21, [%rd12+24];
	fma.rn.f64 	%fd208, %fd21, %fd187, 0d0000000000000000;
	ld.global.nc.f64 	%fd22, [%rd11+32];
	fma.rn.f64 	%fd209, %fd22, %fd190, %fd207;
	ld.global.nc.f64 	%fd23, [%rd12+32];
	fma.rn.f64 	%fd210, %fd23, %fd191, %fd208;
	ld.global.nc.f64 	%fd24, [%rd11+40];
	fma.rn.f64 	%fd211, %fd24, %fd194, %fd209;
	ld.global.nc.f64 	%fd25, [%rd12+40];
	fma.rn.f64 	%fd212, %fd25, %fd195, %fd210;
	ld.global.nc.f64 	%fd213, [%rd15+-8];
	ld.global.nc.f64 	%fd214, [%rd15+-40];
	sub.f64 	%fd215, %fd211, %fd212;
	mul.f64 	%fd366, %fd215, %fd213;
	add.f64 	%fd216, %fd211, %fd212;
	mul.f64 	%fd370, %fd216, %fd214;
	ld.global.nc.f64 	%fd28, [%rd11+48];
	fma.rn.f64 	%fd217, %fd28, %fd186, 0d0000000000000000;
	ld.global.nc.f64 	%fd29, [%rd12+48];
	fma.rn.f64 	%fd218, %fd29, %fd187, 0d0000000000000000;
	ld.global.nc.f64 	%fd30, [%rd11+56];
	fma.rn.f64 	%fd219, %fd30, %fd190, %fd217;
	ld.global.nc.f64 	%fd31, [%rd12+56];
	fma.rn.f64 	%fd220, %fd31, %fd191, %fd218;
	ld.global.nc.f64 	%fd32, [%rd11+64];
	fma.rn.f64 	%fd221, %fd32, %fd194, %fd219;
	ld.global.nc.f64 	%fd33, [%rd12+64];
	fma.rn.f64 	%fd222, %fd33, %fd195, %fd220;
	ld.global.nc.f64 	%fd223, [%rd15+-16];
	ld.global.nc.f64 	%fd224, [%rd15+-32];
	sub.f64 	%fd225, %fd221, %fd222;
	mul.f64 	%fd367, %fd225, %fd223;
	add.f64 	%fd226, %fd221, %fd222;
	mul.f64 	%fd369, %fd226, %fd224;
	ld.global.nc.f64 	%fd36, [%rd11+72];
	fma.rn.f64 	%fd227, %fd36, %fd186, 0d0000000000000000;
	ld.global.nc.f64 	%fd37, [%rd12+72];
	fma.rn.f64 	%fd228, %fd37, %fd187, 0d0000000000000000;
	ld.global.nc.f64 	%fd38, [%rd11+80];
	fma.rn.f64 	%fd229, %fd38, %fd190, %fd227;
	ld.global.nc.f64 	%fd39, [%rd12+80];
	fma.rn.f64 	%fd230, %fd39, %fd191, %fd228;
	ld.global.nc.f64 	%fd40, [%rd11+88];
	fma.rn.f64 	%fd231, %fd40, %fd194, %fd229;
	ld.global.nc.f64 	%fd41, [%rd12+88];
	fma.rn.f64 	%fd232, %fd41, %fd195, %fd230;
	ld.global.nc.f64 	%fd233, [%rd15+-24];
	add.f64 	%fd234, %fd231, %fd232;
	mul.f64 	%fd368, %fd234, %fd233;
	bar.sync 	0;
	add.f64 	%fd235, %fd371, %fd205;
	sub.f64 	%fd236, %fd371, %fd205;
	add.f64 	%fd237, %fd370, %fd366;
	sub.f64 	%fd238, %fd370, %fd366;
	add.f64 	%fd239, %fd369, %fd367;
	sub.f64 	%fd240, %fd369, %fd367;
	add.f64 	%fd241, %fd368, %fd368;
	sub.f64 	%fd242, %fd368, %fd368;
	mul.f64 	%fd243, %fd241, 0d3FE0000000000000;
	fma.rn.f64 	%fd244, %fd13, %fd235, 0d0000000000000000;
	fma.rn.f64 	%fd245, %fd14, %fd236, 0d0000000000000000;
	fma.rn.f64 	%fd246, %fd20, %fd237, %fd244;
	fma.rn.f64 	%fd247, %fd21, %fd238, %fd245;
	fma.rn.f64 	%fd248, %fd28, %fd239, %fd246;
	fma.rn.f64 	%fd249, %fd29, %fd240, %fd247;
	fma.rn.f64 	%fd250, %fd36, %fd243, %fd248;
	fma.rn.f64 	%fd251, %fd37, %fd242, %fd249;
	sub.f64 	%fd252, %fd250, %fd251;
	st.shared.f64 	[%r27+40], %fd252;
	add.f64 	%fd253, %fd250, %fd251;
	st.shared.f64 	[%r27], %fd253;
	fma.rn.f64 	%fd254, %fd15, %fd235, 0d0000000000000000;
	fma.rn.f64 	%fd255, %fd16, %fd236, 0d0000000000000000;
	fma.rn.f64 	%fd256, %fd22, %fd237, %fd254;
	fma.rn.f64 	%fd257, %fd23, %fd238, %fd255;
	fma.rn.f64 	%fd258, %fd30, %fd239, %fd256;
	fma.rn.f64 	%fd259, %fd31, %fd240, %fd257;
	fma.rn.f64 	%fd260, %fd38, %fd243, %fd258;
	fma.rn.f64 	%fd261, %fd39, %fd242, %fd259;
	sub.f64 	%fd262, %fd260, %fd261;
	st.shared.f64 	[%r27+32], %fd262;
	add.f64 	%fd263, %fd260, %fd261;
	st.shared.f64 	[%r27+8], %fd263;
	fma.rn.f64 	%fd264, %fd17, %fd235, 0d0000000000000000;
	fma.rn.f64 	%fd265, %fd18, %fd236, 0d0000000000000000;
	fma.rn.f64 	%fd266, %fd24, %fd237, %fd264;
	fma.rn.f64 	%fd267, %fd25, %fd238, %fd265;
	fma.rn.f64 	%fd268, %fd32, %fd239, %fd266;
	fma.rn.f64 	%fd269, %fd33, %fd240, %fd267;
	fma.rn.f64 	%fd270, %fd40, %fd243, %fd268;
	fma.rn.f64 	%fd271, %fd41, %fd242, %fd269;
	sub.f64 	%fd272, %fd270, %fd271;
	st.shared.f64 	[%r27+24], %fd272;
	add.f64 	%fd273, %fd270, %fd271;
	st.shared.f64 	[%r27+16], %fd273;
	bar.sync 	0;
	@%p7 bra 	$L__BB131_8;
	ld.shared.f64 	%fd274, [%r7];
	ld.shared.f64 	%fd275, [%r7+336];
	add.f64 	%fd276, %fd274, %fd275;
	sub.f64 	%fd277, %fd274, %fd275;
	ld.shared.f64 	%fd278, [%r7+56];
	ld.shared.f64 	%fd279, [%r7+280];
	add.f64 	%fd280, %fd278, %fd279;
	sub.f64 	%fd281, %fd278, %fd279;
	ld.shared.f64 	%fd282, [%r7+112];
	ld.shared.f64 	%fd283, [%r7+224];
	add.f64 	%fd284, %fd282, %fd283;
	sub.f64 	%fd285, %fd282, %fd283;
	ld.shared.f64 	%fd286, [%r7+168];
	add.f64 	%fd287, %fd286, %fd286;
	sub.f64 	%fd288, %fd286, %fd286;
	mul.f64 	%fd289, %fd287, 0d3FE0000000000000;
	fma.rn.f64 	%fd290, %fd13, %fd276, 0d0000000000000000;
	fma.rn.f64 	%fd291, %fd14, %fd277, 0d0000000000000000;
	fma.rn.f64 	%fd292, %fd20, %fd280, %fd290;
	fma.rn.f64 	%fd293, %fd21, %fd281, %fd291;
	fma.rn.f64 	%fd294, %fd28, %fd284, %fd292;
	fma.rn.f64 	%fd295, %fd29, %fd285, %fd293;
	fma.rn.f64 	%fd296, %fd36, %fd289, %fd294;
	fma.rn.f64 	%fd297, %fd37, %fd288, %fd295;
	sub.f64 	%fd298, %fd296, %fd297;
	st.shared.f64 	[%r7+280], %fd298;
	add.f64 	%fd299, %fd296, %fd297;
	st.shared.f64 	[%r7], %fd299;
	fma.rn.f64 	%fd300, %fd15, %fd276, 0d0000000000000000;
	fma.rn.f64 	%fd301, %fd16, %fd277, 0d0000000000000000;
	fma.rn.f64 	%fd302, %fd22, %fd280, %fd300;
	fma.rn.f64 	%fd303, %fd23, %fd281, %fd301;
	fma.rn.f64 	%fd304, %fd30, %fd284, %fd302;
	fma.rn.f64 	%fd305, %fd31, %fd285, %fd303;
	fma.rn.f64 	%fd306, %fd38, %fd289, %fd304;
	fma.rn.f64 	%fd307, %fd39, %fd288, %fd305;
	sub.f64 	%fd308, %fd306, %fd307;
	st.shared.f64 	[%r7+224], %fd308;
	add.f64 	%fd309, %fd306, %fd307;
	st.shared.f64 	[%r7+56], %fd309;
	fma.rn.f64 	%fd310, %fd17, %fd276, 0d0000000000000000;
	fma.rn.f64 	%fd311, %fd18, %fd277, 0d0000000000000000;
	fma.rn.f64 	%fd312, %fd24, %fd280, %fd310;
	fma.rn.f64 	%fd313, %fd25, %fd281, %fd311;
	fma.rn.f64 	%fd314, %fd32, %fd284, %fd312;
	fma.rn.f64 	%fd315, %fd33, %fd285, %fd313;
	fma.rn.f64 	%fd316, %fd40, %fd289, %fd314;
	fma.rn.f64 	%fd317, %fd41, %fd288, %fd315;
	sub.f64 	%fd318, %fd316, %fd317;
	st.shared.f64 	[%r7+168], %fd318;
	add.f64 	%fd319, %fd316, %fd317;
	st.shared.f64 	[%r7+112], %fd319;
$L__BB131_8:
	mov.u32 	%r8, %tid.x;
	setp.gt.u32 	%p8, %r8, 35;
	bar.sync 	0;
	@%p8 bra 	$L__BB131_10;
	ld.shared.f64 	%fd320, [%r6];
	ld.shared.f64 	%fd321, [%r6+2352];
	add.f64 	%fd322, %fd320, %fd321;
	sub.f64 	%fd323, %fd320, %fd321;
	ld.shared.f64 	%fd324, [%r6+392];
	ld.shared.f64 	%fd325, [%r6+1960];
	add.f64 	%fd326, %fd324, %fd325;
	sub.f64 	%fd327, %fd324, %fd325;
	ld.shared.f64 	%fd328, [%r6+784];
	ld.shared.f64 	%fd329, [%r6+1568];
	add.f64 	%fd330, %fd328, %fd329;
	sub.f64 	%fd331, %fd328, %fd329;
	ld.shared.f64 	%fd332, [%r6+1176];
	add.f64 	%fd333, %fd332, %fd332;
	sub.f64 	%fd334, %fd332, %fd332;
	mul.f64 	%fd335, %fd333, 0d3FE0000000000000;
	fma.rn.f64 	%fd336, %fd13, %fd322, 0d0000000000000000;
	fma.rn.f64 	%fd337, %fd14, %fd323, 0d0000000000000000;
	fma.rn.f64 	%fd338, %fd20, %fd326, %fd336;
	fma.rn.f64 	%fd339, %fd21, %fd327, %fd337;
	fma.rn.f64 	%fd340, %fd28, %fd330, %fd338;
	fma.rn.f64 	%fd341, %fd29, %fd331, %fd339;
	fma.rn.f64 	%fd342, %fd36, %fd335, %fd340;
	fma.rn.f64 	%fd343, %fd37, %fd334, %fd341;
	sub.f64 	%fd366, %fd342, %fd343;
	add.f64 	%fd371, %fd342, %fd343;
	fma.rn.f64 	%fd344, %fd15, %fd322, 0d0000000000000000;
	fma.rn.f64 	%fd345, %fd16, %fd323, 0d0000000000000000;
	fma.rn.f64 	%fd346, %fd22, %fd326, %fd344;
	fma.rn.f64 	%fd347, %fd23, %fd327, %fd345;
	fma.rn.f64 	%fd348, %fd30, %fd330, %fd346;
	fma.rn.f64 	%fd349, %fd31, %fd331, %fd347;
	fma.rn.f64 	%fd350, %fd38, %fd335, %fd348;
	fma.rn.f64 	%fd351, %fd39, %fd334, %fd349;
	sub.f64 	%fd367, %fd350, %fd351;
	add.f64 	%fd370, %fd350, %fd351;
	fma.rn.f64 	%fd352, %fd17, %fd322, 0d0000000000000000;
	fma.rn.f64 	%fd353, %fd18, %fd323, 0d0000000000000000;
	fma.rn.f64 	%fd354, %fd24, %fd326, %fd352;
	fma.rn.f64 	%fd355, %fd25, %fd327, %fd353;
	fma.rn.f64 	%fd356, %fd32, %fd330, %fd354;
	fma.rn.f64 	%fd357, %fd33, %fd331, %fd355;
	fma.rn.f64 	%fd358, %fd40, %fd335, %fd356;
	fma.rn.f64 	%fd359, %fd41, %fd334, %fd357;
	sub.f64 	%fd368, %fd358, %fd359;
	add.f64 	%fd369, %fd358, %fd359;
$L__BB131_10:
	bar.sync 	0;
	@%p4 bra 	$L__BB131_12;
	ld.param.u64 	%rd22, [_Z30massMatrixMultiplyGlobalKernelILi6ELi7ELi2EEviPKdS1_S1_S1_Pd_param_5];
	mov.u32 	%r36, %ctaid.x;
	shl.b32 	%r37, %r36, 1;
	mov.u32 	%r38, %tid.y;
	add.s32 	%r39, %r37, %r38;
	mad.lo.s32 	%r40, %r39, 216, %r8;
	cvta.to.global.u64 	%rd16, %rd22;
	mul.wide.s32 	%rd17, %r40, 8;
	add.s64 	%rd18, %rd16, %rd17;
	st.global.f64 	[%rd18], %fd371;
	st.global.f64 	[%rd18+288], %fd370;
	st.global.f64 	[%rd18+576], %fd369;
	st.global.f64 	[%rd18+864], %fd368;
	st.global.f64 	[%rd18+1152], %fd367;
	st.global.f64 	[%rd18+1440], %fd366;
$L__BB131_12:
	ret;

}
	// .globl	_Z40massMatrixMultiplyMonolithicGlobalKernelILi6ELi7ELi2EEviPKdS1_S1_S1_Pd
.visible .entry _Z40massMatrixMultiplyMonolithicGlobalKernelILi6ELi7ELi2EEviPKdS1_S1_S1_Pd(
	.param .u32 _Z40massMatrixMultiplyMonolithicGlobalKernelILi6ELi7ELi2EEviPKdS1_S1_S1_Pd_param_0,
	.param .u64 .ptr .align 1 _Z40massMatrixMultiplyMonolithicGlobalKernelILi6ELi7ELi2EEviPKdS1_S1_S1_Pd_param_1,
	.param .u64 .ptr .align 1 _Z40massMatrixMultiplyMonolithicGlobalKernelILi6ELi7ELi2EEviPKdS1_S1_S1_Pd_param_2,
	.param .u64 .ptr .align 1 _Z40massMatrixMultiplyMonolithicGlobalKernelILi6ELi7ELi2EEviPKdS1_S1_S1_Pd_param_3,
	.param .u64 .ptr .align 1 _Z40massMatrixMultiplyMonolithicGlobalKernelILi6ELi7ELi2EEviPKdS1_S1_S1_Pd_param_4,
	.param .u64 .ptr .align 1 _Z40massMatrixMultiplyMonolithicGlobalKernelILi6ELi7ELi2EEviPKdS1_S1_S1_Pd_param_5
)
{
	.reg .pred 	%p<16>;
	.reg .b16 	%rs<11>;
	.reg .b32 	%r<84>;
	.reg .b64 	%rd<41>;
	.reg .b64 	%fd<471>;
	// demoted variable
	.shared .align 8 .b8 _ZZ40massMatrixMultiplyMonolithicGlobalKernelILi6ELi7ELi2EEviPKdS1_S1_S1_PdE6s_tmp1[5488];
	ld.param.u32 	%r12, [_Z40massMatrixMultiplyMonolithicGlobalKernelILi6ELi7ELi2EEviPKdS1_S1_S1_Pd_param_0];
	ld.param.u64 	%rd4, [_Z40massMatrixMultiplyMonolithicGlobalKernelILi6ELi7ELi2EEviPKdS1_S1_S1_Pd_param_2];
	ld.param.u64 	%rd5, [_Z40massMatrixMultiplyMonolithicGlobalKernelILi6ELi7ELi2EEviPKdS1_S1_S1_Pd_param_4];
	cvta.to.global.u64 	%rd1, %rd4;
	mov.u32 	%r1, %tid.x;
	mov.u32 	%r2, %tid.y;
	mov.u32 	%r13, %ctaid.x;
	shl.b32 	%r14, %r13, 1;
	add.s32 	%r3, %r14, %r2;
	cvt.u16.u32 	%rs1, %r1;
	mul.hi.u16 	%rs3, %rs1, 10923;
	mul.lo.s16 	%rs4, %rs3, 6;
	sub.s16 	%rs2, %rs1, %rs4;
	setp.ge.s32 	%p1, %r3, %r12;
	@%p1 bra 	$L__BB132_2;
	cvta.to.global.u64 	%rd7, %rd5;
	mad.lo.s32 	%r15, %r3, 216, %r1;
	mul.wide.s32 	%rd8, %r15, 8;
	add.s64 	%rd9, %rd7, %rd8;
	ld.global.nc.f64 	%fd457, [%rd9];
	ld.global.nc.f64 	%fd456, [%rd9+288];
	ld.global.nc.f64 	%fd455, [%rd9+576];
	ld.global.nc.f64 	%fd454, [%rd9+864];
	ld.global.nc.f64 	%fd453, [%rd9+1152];
	ld.global.nc.f64 	%fd452, [%rd9+1440];
$L__BB132_2:
	bar.sync 	0;
	setp.gt.u32 	%p2, %r1, 35;
	mov.u32 	%r16, _ZZ40massMatrixMultiplyMonolithicGlobalKernelILi6ELi7ELi2EEviPKdS1_S1_S1_PdE6s_tmp1;
	mad.lo.s32 	%r4, %r2, 2744, %r16;
	mul.lo.s16 	%rs6, %rs1, 171;
	shr.u16 	%rs7, %rs6, 10;
	cvt.u32.u16 	%r5, %rs7;
	mul.wide.u16 	%r17, %rs7, 56;
	add.s32 	%r6, %r4, %r17;
	mul.wide.u16 	%r18, %rs2, 8;
	add.s32 	%r7, %r6, %r18;
	@%p2 bra 	$L__BB132_4;
	ld.global.nc.f64 	%fd101, [%rd1];
	fma.rn.f64 	%fd102, %fd101, %fd457, 0d0000000000000000;
	ld.global.nc.f64 	%fd103, [%rd1+8];
	fma.rn.f64 	%fd104, %fd103, %fd456, %fd102;
	ld.global.nc.f64 	%fd105, [%rd1+16];
	fma.rn.f64 	%fd106, %fd105, %fd455, %fd104;
	ld.global.nc.f64 	%fd107, [%rd1+24];
	fma.rn.f64 	%fd108, %fd107, %fd454, %fd106;
	ld.global.nc.f64 	%fd109, [%rd1+32];
	fma.rn.f64 	%fd110, %fd109, %fd453, %fd108;
	ld.global.nc.f64 	%fd111, [%rd1+40];
	fma.rn.f64 	%fd112, %fd111, %fd452, %fd110;
	st.shared.f64 	[%r7], %fd112;
	ld.global.nc.f64 	%fd113, [%rd1+48];
	fma.rn.f64 	%fd114, %fd113, %fd457, 0d0000000000000000;
	ld.global.nc.f64 	%fd115, [%rd1+56];
	fma.rn.f64 	%fd116, %fd115, %fd456, %fd114;
	ld.global.nc.f64 	%fd117, [%rd1+64];
	fma.rn.f64 	%fd118, %fd117, %fd455, %fd116;
	ld.global.nc.f64 	%fd119, [%rd1+72];
	fma.rn.f64 	%fd120, %fd119, %fd454, %fd118;
	ld.global.nc.f64 	%fd121, [%rd1+80];
	fma.rn.f64 	%fd122, %fd121, %fd453, %fd120;
	ld.global.nc.f64 	%fd123, [%rd1+88];
	fma.rn.f64 	%fd124, %fd123, %fd452, %fd122;
	st.shared.f64 	[%r7+392], %fd124;
	ld.global.nc.f64 	%fd125, [%rd1+96];
	fma.rn.f64 	%fd126, %fd125, %fd457, 0d0000000000000000;
	ld.global.nc.f64 	%fd127, [%rd1+104];
	fma.rn.f64 	%fd128, %fd127, %fd456, %fd126;
	ld.global.nc.f64 	%fd129, [%rd1+112];
	fma.rn.f64 	%fd130, %fd129, %fd455, %fd128;
	ld.global.nc.f64 	%fd131, [%rd1+120];
	fma.rn.f64 	%fd132, %fd131, %fd454, %fd130;
	ld.global.nc.f64 	%fd133, [%rd1+128];
	fma.rn.f64 	%fd134, %fd133, %fd453, %fd132;
	ld.global.nc.f64 	%fd135, [%rd1+136];
	fma.rn.f64 	%fd136, %fd135, %fd452, %fd134;
	st.shared.f64 	[%r7+784], %fd136;
	ld.global.nc.f64 	%fd137, [%rd1+144];
	fma.rn.f64 	%fd138, %fd137, %fd457, 0d0000000000000000;
	ld.global.nc.f64 	%fd139, [%rd1+152];
	fma.rn.f64 	%fd140, %fd139, %fd456, %fd138;
	ld.global.nc.f64 	%fd141, [%rd1+160];
	fma.rn.f64 	%fd142, %fd141, %fd455, %fd140;
	ld.global.nc.f64 	%fd143, [%rd1+168];
	fma.rn.f64 	%fd144, %fd143, %fd454, %fd142;
	ld.global.nc.f64 	%fd145, [%rd1+176];
	fma.rn.f64 	%fd146, %fd145, %fd453, %fd144;
	ld.global.nc.f64 	%fd147, [%rd1+184];
	fma.rn.f64 	%fd148, %fd147, %fd452, %fd146;
	st.shared.f64 	[%r7+1176], %fd148;
	ld.global.nc.f64 	%fd149, [%rd1+192];
	fma.rn.f64 	%fd150, %fd149, %fd457, 0d0000000000000000;
	ld.global.nc.f64 	%fd151, [%rd1+200];
	fma.rn.f64 	%fd152, %fd151, %fd456, %fd150;
	ld.global.nc.f64 	%fd153, [%rd1+208];
	fma.rn.f64 	%fd154, %fd153, %fd455, %fd152;
	ld.global.nc.f64 	%fd155, [%rd1+216];
	fma.rn.f64 	%fd156, %fd155, %fd454, %fd154;
	ld.global.nc.f64 	%fd157, [%rd1+224];
	fma.rn.f64 	%fd158, %fd157, %fd453, %fd156;
	ld.global.nc.f64 	%fd159, [%rd1+232];
	fma.rn.f64 	%fd160, %fd159, %fd452, %fd158;
	st.shared.f64 	[%r7+1568], %fd160;
	ld.global.nc.f64 	%fd161, [%rd1+240];
	fma.rn.f64 	%fd162, %fd161, %fd457, 0d0000000000000000;
	ld.global.nc.f64 	%fd163, [%rd1+248];
	fma.rn.f64 	%fd164, %fd163, %fd456, %fd162;
	ld.global.nc.f64 	%fd165, [%rd1+256];
	fma.rn.f64 	%fd166, %fd165, %fd455, %fd164;
	ld.global.nc.f64 	%fd167, [%rd1+264];
	fma.rn.f64 	%fd168, %fd167, %fd454, %fd166;
	ld.global.nc.f64 	%fd169, [%rd1+272];
	fma.rn.f64 	%fd170, %fd169, %fd453, %fd168;
	ld.global.nc.f64 	%fd171, [%rd1+280];
	fma.rn.f64 	%fd172, %fd171, %fd452, %fd170;
	st.shared.f64 	[%r7+1960], %fd172;
	ld.global.nc.f64 	%fd173, [%rd1+288];
	fma.rn.f64 	%fd174, %fd173, %fd457, 0d0000000000000000;
	ld.global.nc.f64 	%fd175, [%rd1+296];
	fma.rn.f64 	%fd176, %fd175, %fd456, %fd174;
	ld.global.nc.f64 	%fd177, [%rd1+304];
	fma.rn.f64 	%fd178, %fd177, %fd455, %fd176;
	ld.global.nc.f64 	%fd179, [%rd1+312];
	fma.rn.f64 	%fd180, %fd179, %fd454, %fd178;
	ld.global.nc.f64 	%fd181, [%rd1+320];
	fma.rn.f64 	%fd182, %fd181, %fd453, %fd180;
	ld.global.nc.f64 	%fd183, [%rd1+328];
	fma.rn.f64 	%fd184, %fd183, %fd452, %fd182;
	st.shared.f64 	[%r7+2352], %fd184;
$L__BB132_4:
	bar.sync 	0;
	setp.gt.u32 	%p3, %r1, 41;
	mad.lo.s32 	%r19, %r5, 336, %r6;
	add.s32 	%r8, %r19, %r18;
	@%p3 bra 	$L__BB132_6;
	ld.shared.f64 	%fd185, [%r8];
	ld.shared.f64 	%fd186, [%r8+56];
	ld.shared.f64 	%fd187, [%r8+112];
	ld.shared.f64 	%fd188, [%r8+168];
	ld.shared.f64 	%fd189, [%r8+224];
	ld.shared.f64 	%fd190, [%r8+280];
	ld.global.nc.f64 	%fd191, [%rd1];
	fma.rn.f64 	%fd192, %fd191, %fd185, 0d0000000000000000;
	ld.global.nc.f64 	%fd193, [%rd1+8];
	fma.rn.f64 	%fd194, %fd193, %fd186, %fd192;
	ld.global.nc.f64 	%fd195, [%rd1+16];
	fma.rn.f64 	%fd196, %fd195, %fd187, %fd194;
	ld.global.nc.f64 	%fd197, [%rd1+24];
	fma.rn.f64 	%fd198, %fd197, %fd188, %fd196;
	ld.global.nc.f64 	%fd199, [%rd1+32];
	fma.rn.f64 	%fd200, %fd199, %fd189, %fd198;
	ld.global.nc.f64 	%fd201, [%rd1+40];
	fma.rn.f64 	%fd202, %fd201, %fd190, %fd200;
	st.shared.f64 	[%r8], %fd202;
	ld.global.nc.f64 	%fd203, [%rd1+48];
	fma.rn.f64 	%fd204, %fd203, %fd185, 0d0000000000000000;
	ld.global.nc.f64 	%fd205, [%rd1+56];
	fma.rn.f64 	%fd206, %fd205, %fd186, %fd204;
	ld.global.nc.f64 	%fd207, [%rd1+64];
	fma.rn.f64 	%fd208, %fd207, %fd187, %fd206;
	ld.global.nc.f64 	%fd209, [%rd1+72];
	fma.rn.f64 	%fd210, %fd209, %fd188, %fd208;
	ld.global.nc.f64 	%fd211, [%rd1+80];
	fma.rn.f64 	%fd212, %fd211, %fd189, %fd210;
	ld.global.nc.f64 	%fd213, [%rd1+88];
	fma.rn.f64 	%fd214, %fd213, %fd190, %fd212;
	st.shared.f64 	[%r8+56], %fd214;
	ld.global.nc.f64 	%fd215, [%rd1+96];
	fma.rn.f64 	%fd216, %fd215, %fd185, 0d0000000000000000;
	ld.global.nc.f64 	%fd217, [%rd1+104];
	fma.rn.f64 	%fd218, %fd217, %fd186, %fd216;
	ld.global.nc.f64 	%fd219, [%rd1+112];
	fma.rn.f64 	%fd220, %fd219, %fd187, %fd218;
	ld.global.nc.f64 	%fd221, [%rd1+120];
	fma.rn.f64 	%fd222, %fd221, %fd188, %fd220;
	ld.global.nc.f64 	%fd223, [%rd1+128];
	fma.rn.f64 	%fd224, %fd223, %fd189, %fd222;
	ld.global.nc.f64 	%fd225, [%rd1+136];
	fma.rn.f64 	%fd226, %fd225, %fd190, %fd224;
	st.shared.f64 	[%r8+112], %fd226;
	ld.global.nc.f64 	%fd227, [%rd1+144];
	fma.rn.f64 	%fd228, %fd227, %fd185, 0d0000000000000000;
	ld.global.nc.f64 	%fd229, [%rd1+152];
	fma.rn.f64 	%fd230, %fd229, %fd186, %fd228;
	ld.global.nc.f64 	%fd231, [%rd1+160];
	fma.rn.f64 	%fd232, %fd231, %fd187, %fd230;
	ld.global.nc.f64 	%fd233, [%rd1+168];
	fma.rn.f64 	%fd234, %fd233, %fd188, %fd232;
	ld.global.nc.f64 	%fd235, [%rd1+176];
	fma.rn.f64 	%fd236, %fd235, %fd189, %fd234;
	ld.global.nc.f64 	%fd237, [%rd1+184];
	fma.rn.f64 	%fd238, %fd237, %fd190, %fd236;
	st.shared.f64 	[%r8+168], %fd238;
	ld.global.nc.f64 	%fd239, [%rd1+192];
	fma.rn.f64 	%fd240, %fd239, %fd185, 0d0000000000000000;
	ld.global.nc.f64 	%fd241, [%rd1+200];
	fma.rn.f64 	%fd242, %fd241, %fd186, %fd240;
	ld.global.nc.f64 	%fd243, [%rd1+208];
	fma.rn.f64 	%fd244, %fd243, %fd187, %fd242;
	ld.global.nc.f64 	%fd245, [%rd1+216];
	fma.rn.f64 	%fd246, %fd245, %fd188, %fd244;
	ld.global.nc.f64 	%fd247, [%rd1+224];
	fma.rn.f64 	%fd248, %fd247, %fd189, %fd246;
	ld.global.nc.f64 	%fd249, [%rd1+232];
	fma.rn.f64 	%fd250, %fd249, %fd190, %fd248;
	st.shared.f64 	[%r8+224], %fd250;
	ld.global.nc.f64 	%fd251, [%rd1+240];
	fma.rn.f64 	%fd252, %fd251, %fd185, 0d0000000000000000;
	ld.global.nc.f64 	%fd253, [%rd1+248];
	fma.rn.f64 	%fd254, %fd253, %fd186, %fd252;
	ld.global.nc.f64 	%fd255, [%rd1+256];
	fma.rn.f64 	%fd256, %fd255, %fd187, %fd254;
	ld.global.nc.f64 	%fd257, [%rd1+264];
	fma.rn.f64 	%fd258, %fd257, %fd188, %fd256;
	ld.global.nc.f64 	%fd259, [%rd1+272];
	fma.rn.f64 	%fd260, %fd259, %fd189, %fd258;
	ld.global.nc.f64 	%fd261, [%rd1+280];
	fma.rn.f64 	%fd262, %fd261, %fd190, %fd260;
	st.shared.f64 	[%r8+280], %fd262;
	ld.global.nc.f64 	%fd263, [%rd1+288];
	fma.rn.f64 	%fd264, %fd263, %fd185, 0d0000000000000000;
	ld.global.nc.f64 	%fd265, [%rd1+296];
	fma.rn.f64 	%fd266, %fd265, %fd186, %fd264;
	ld.global.nc.f64 	%fd267, [%rd1+304];
	fma.rn.f64 	%fd268, %fd267, %fd187, %fd266;
	ld.global.nc.f64 	%fd269, [%rd1+312];
	fma.rn.f64 	%fd270, %fd269, %fd188, %fd268;
	ld.global.nc.f64 	%fd271, [%rd1+320];
	fma.rn.f64 	%fd272, %fd271, %fd189, %fd270;
	ld.global.nc.f64 	%fd273, [%rd1+328];
	fma.rn.f64 	%fd274, %fd273, %fd190, %fd272;
	st.shared.f64 	[%r8+336], %fd274;
$L__BB132_6:
	ld.param.u64 	%rd31, [_Z40massMatrixMultiplyMonolithicGlobalKernelILi6ELi7ELi2EEviPKdS1_S1_S1_Pd_param_1];
	ld.param.u32 	%r76, [_Z40massMatrixMultiplyMonolithicGlobalKernelILi6ELi7ELi2EEviPKdS1_S1_S1_Pd_param_0];
	setp.ge.s32 	%p4, %r3, %r76;
	bar.sync 	0;
	mul.hi.u16 	%rs8, %rs1, 9363;
	mul.lo.s16 	%rs9, %rs8, 7;
	sub.s16 	%rs10, %rs1, %rs9;
	mul.wide.u16 	%r21, %rs8, 392;
	add.s32 	%r22, %r4, %r21;
	mul.wide.u16 	%r23, %rs10, 56;
	add.s32 	%r9, %r22, %r23;
	ld.shared.f64 	%fd13, [%r9];
	ld.shared.f64 	%fd14, [%r9+8];
	ld.shared.f64 	%fd15, [%r9+16];
	ld.shared.f64 	%fd16, [%r9+24];
	ld.shared.f64 	%fd17, [%r9+32];
	ld.shared.f64 	%fd18, [%r9+40];
	mul.lo.s32 	%r24, %r3, 343;
	mad.lo.s32 	%r25, %r1, 7, %r24;
	ld.global.nc.f64 	%fd19, [%rd1];
	fma.rn.f64 	%fd276, %fd19, %fd13, 0d0000000000000000;
	ld.global.nc.f64 	%fd20, [%rd1+8];
	fma.rn.f64 	%fd277, %fd20, %fd14, %fd276;
	ld.global.nc.f64 	%fd21, [%rd1+16];
	fma.rn.f64 	%fd278, %fd21, %fd15, %fd277;
	ld.global.nc.f64 	%fd22, [%rd1+24];
	fma.rn.f64 	%fd279, %fd22, %fd16, %fd278;
	ld.global.nc.f64 	%fd23, [%rd1+32];
	fma.rn.f64 	%fd280, %fd23, %fd17, %fd279;
	ld.global.nc.f64 	%fd24, [%rd1+40];
	fma.rn.f64 	%fd25, %fd24, %fd18, %fd280;
	cvta.to.global.u64 	%rd10, %rd31;
	mul.wide.s32 	%rd11, %r25, 8;
	add.s64 	%rd2, %rd10, %rd11;
	mov.f64 	%fd458, 0d0000000000000000;
	@%p4 bra 	$L__BB132_8;
	ld.global.nc.f64 	%fd458, [%rd2];
$L__BB132_8:
	ld.param.u32 	%r77, [_Z40massMatrixMultiplyMonolithicGlobalKernelILi6ELi7ELi2EEviPKdS1_S1_S1_Pd_param_0];
	setp.ge.s32 	%p5, %r3, %r77;
	mul.f64 	%fd470, %fd25, %fd458;
	ld.global.nc.f64 	%fd29, [%rd1+48];
	fma.rn.f64 	%fd282, %fd29, %fd13, 0d0000000000000000;
	ld.global.nc.f64 	%fd30, [%rd1+56];
	fma.rn.f64 	%fd283, %fd30, %fd14, %fd282;
	ld.global.nc.f64 	%fd31, [%rd1+64];
	fma.rn.f64 	%fd284, %fd31, %fd15, %fd283;
	ld.global.nc.f64 	%fd32, [%rd1+72];
	fma.rn.f64 	%fd285, %fd32, %fd16, %fd284;
	ld.global.nc.f64 	%fd33, [%rd1+80];
	fma.rn.f64 	%fd286, %fd33, %fd17, %fd285;
	ld.global.nc.f64 	%fd34, [%rd1+88];
	fma.rn.f64 	%fd35, %fd34, %fd18, %fd286;
	mov.f64 	%fd459, 0d0000000000000000;
	@%p5 bra 	$L__BB132_10;
	ld.global.nc.f64 	%fd459, [%rd2+8];
$L__BB132_10:
	ld.param.u32 	%r78, [_Z40massMatrixMultiplyMonolithicGlobalKernelILi6ELi7ELi2EEviPKdS1_S1_S1_Pd_param_0];
	setp.ge.s32 	%p6, %r3, %r78;
	mul.f64 	%fd469, %fd35, %fd459;
	ld.global.nc.f64 	%fd39, [%rd1+96];
	fma.rn.f64 	%fd288, %fd39, %fd13, 0d0000000000000000;
	ld.global.nc.f64 	%fd40, [%rd1+104];
	fma.rn.f64 	%fd289, %fd40, %fd14, %fd288;
	ld.global.nc.f64 	%fd41, [%rd1+112];
	fma.rn.f64 	%fd290, %fd41, %fd15, %fd289;
	ld.global.nc.f64 	%fd42, [%rd1+120];
	fma.rn.f64 	%fd291, %fd42, %fd16, %fd290;
	ld.global.nc.f64 	%fd43, [%rd1+128];
	fma.rn.f64 	%fd292, %fd43, %fd17, %fd291;
	ld.global.nc.f64 	%fd44, [%rd1+136];
	fma.rn.f64 	%fd45, %fd44, %fd18, %fd292;
	mov.f64 	%fd460, 0d0000000000000000;
	@%p6 bra 	$L__BB132_12;
	ld.global.nc.f64 	%fd460, [%rd2+16];
$L__BB132_12:
	ld.param.u64 	%rd36, [_Z40massMatrixMultiplyMonolithicGlobalKernelILi6ELi7ELi2EEviPKdS1_S1_S1_Pd_param_2];
	ld.param.u32 	%r79, [_Z40massMatrixMultiplyMonolithicGlobalKernelILi6ELi7ELi2EEviPKdS1_S1_S1_Pd_param_0];
	setp.ge.s32 	%p7, %r3, %r79;
	mul.f64 	%fd468, %fd45, %fd460;
	cvta.to.global.u64 	%rd12, %rd36;
	ld.global.nc.f64 	%fd49, [%rd12+144];
	fma.rn.f64 	%fd294, %fd49, %fd13, 0d0000000000000000;
	ld.global.nc.f64 	%fd50, [%rd12+152];
	fma.rn.f64 	%fd295, %fd50, %fd14, %fd294;
	ld.global.nc.f64 	%fd51, [%rd12+160];
	fma.rn.f64 	%fd296, %fd51, %fd15, %fd295;
	ld.global.nc.f64 	%fd52, [%rd12+168];
	fma.rn.f64 	%fd297, %fd52, %fd16, %fd296;
	ld.global.nc.f64 	%fd53, [%rd12+176];
	fma.rn.f64 	%fd298, %fd53, %fd17, %fd297;
	ld.global.nc.f64 	%fd54, [%rd12+184];
	fma.rn.f64 	%fd55, %fd54, %fd18, %fd298;
	mov.f64 	%fd461, 0d0000000000000000;
	@%p7 bra 	$L__BB132_14;
	ld.param.u64 	%rd32, [_Z40massMatrixMultiplyMonolithicGlobalKernelILi6ELi7ELi2EEviPKdS1_S1_S1_Pd_param_1];
	cvta.to.global.u64 	%rd13, %rd32;
	mul.lo.s32 	%r35, %r3, 343;
	mad.lo.s32 	%r36, %r1, 7, %r35;
	mul.wide.s32 	%rd14, %r36, 8;
	add.s64 	%rd15, %rd13, %rd14;
	ld.global.nc.f64 	%fd461, [%rd15+24];
$L__BB132_14:
	ld.param.u64 	%rd37, [_Z40massMatrixMultiplyMonolithicGlobalKernelILi6ELi7ELi2EEviPKdS1_S1_S1_Pd_param_2];
	ld.param.u32 	%r80, [_Z40massMatrixMultiplyMonolithicGlobalKernelILi6ELi7ELi2EEviPKdS1_S1_S1_Pd_param_0];
	mov.u32 	%r37, %ctaid.x;
	shl.b32 	%r38, %r37, 1;
	mov.u32 	%r39, %tid.y;
	add.s32 	%r40, %r38, %r39;
	setp.ge.s32 	%p8, %r40, %r80;
	mul.f64 	%fd467, %fd55, %fd461;
	cvta.to.global.u64 	%rd16, %rd37;
	ld.global.nc.f64 	%fd59, [%rd16+192];
	fma.rn.f64 	%fd300, %fd59, %fd13, 0d0000000000000000;
	ld.global.nc.f64 	%fd60, [%rd16+200];
	fma.rn.f64 	%fd301, %fd60, %fd14, %fd300;
	ld.global.nc.f64 	%fd61, [%rd16+208];
	fma.rn.f64 	%fd302, %fd61, %fd15, %fd301;
	ld.global.nc.f64 	%fd62, [%rd16+216];
	fma.rn.f64 	%fd303, %fd62, %fd16, %fd302;
	ld.global.nc.f64 	%fd63, [%rd16+224];
	fma.rn.f64 	%fd304, %fd63, %fd17, %fd303;
	ld.global.nc.f64 	%fd64, [%rd16+232];
	fma.rn.f64 	%fd65, %fd64, %fd18, %fd304;
	mov.f64 	%fd462, 0d0000000000000000;
	@%p8 bra 	$L__BB132_16;
	ld.param.u64 	%rd33, [_Z40massMatrixMultiplyMonolithicGlobalKernelILi6ELi7ELi2EEviPKdS1_S1_S1_Pd_param_1];
	cvta.to.global.u64 	%rd17, %rd33;
	mov.u32 	%r41, %tid.x;
	mov.u32 	%r42, %ctaid.x;
	shl.b32 	%r43, %r42, 1;
	mov.u32 	%r44, %tid.y;
	add.s32 	%r45, %r43, %r44;
	mul.lo.s32 	%r46, %r45, 343;
	mad.lo.s32 	%r47, %r41, 7, %r46;
	mul.wide.s32 	%rd18, %r47, 8;
	add.s64 	%rd19, %rd17, %rd18;
	ld.global.nc.f64 	%fd462, [%rd19+32];
$L__BB132_16:
	ld.param.u64 	%rd38, [_Z40massMatrixMultiplyMonolithicGlobalKernelILi6ELi7ELi2EEviPKdS1_S1_S1_Pd_param_2];
	ld.param.u32 	%r81, [_Z40massMatrixMultiplyMonolithicGlobalKernelILi6ELi7ELi2EEviPKdS1_S1_S1_Pd_param_0];
	mov.u32 	%r48, %ctaid.x;
	shl.b32 	%r49, %r48, 1;
	mov.u32 	%r50, %tid.y;
	add.s32 	%r51, %r49, %r50;
	setp.ge.s32 	%p9, %r51, %r81;
	mul.f64 	%fd466, %fd65, %fd462;
	cvta.to.global.u64 	%rd20, %rd38;
	ld.global.nc.f64 	%fd69, [%rd20+240];
	fma.rn.f64 	%fd306, %fd69, %fd13, 0d0000000000000000;
	ld.global.nc.f64 	%fd70, [%rd20+248];
	fma.rn.f64 	%fd307, %fd70, %fd14, %fd306;
	ld.global.nc.f64 	%fd71, [%rd20+256];
	fma.rn.f64 	%fd308, %fd71, %fd15, %fd307;
	ld.global.nc.f64 	%fd72, [%rd20+264];
	fma.rn.f64 	%fd309, %fd72, %fd16, %fd308;
	ld.global.nc.f64 	%fd73, [%rd20+272];
	fma.rn.f64 	%fd310, %fd73, %fd17, %fd309;
	ld.global.nc.f64 	%fd74, [%rd20+280];
	fma.rn.f64 	%fd75, %fd74, %fd18, %fd310;
	mov.f64 	%fd463, 0d0000000000000000;
	@%p9 bra 	$L__BB132_18;
	ld.param.u64 	%rd34, [_Z40massMatrixMultiplyMonolithicGlobalKernelILi6ELi7ELi2EEviPKdS1_S1_S1_Pd_param_1];
	cvta.to.global.u64 	%rd21, %rd34;
	mov.u32 	%r52, %tid.x;
	mov.u32 	%r53, %ctaid.x;
	shl.b32 	%r54, %r53, 1;
	mov.u32 	%r55, %tid.y;
	add.s32 	%r56, %r54, %r55;
	mul.lo.s32 	%r57, %r56, 343;
	mad.lo.s32 	%r58, %r52, 7, %r57;
	mul.wide.s32 	%rd22, %r58, 8;
	add.s64 	%rd23, %rd21, %rd22;
	ld.global.nc.f64 	%fd463, [%rd23+40];
$L__BB132_18:
	ld.param.u64 	%rd39, [_Z40massMatrixMultiplyMonolithicGlobalKernelILi6ELi7ELi2EEviPKdS1_S1_S1_Pd_param_2];
	ld.param.u32 	%r82, [_Z40massMatrixMultiplyMonolithicGlobalKernelILi6ELi7ELi2EEviPKdS1_S1_S1_Pd_param_0];
	mov.u32 	%r59, %ctaid.x;
	shl.b32 	%r60, %r59, 1;
	mov.u32 	%r61, %tid.y;
	add.s32 	%r62, %r60, %r61;
	setp.ge.s32 	%p10, %r62, %r82;
	mul.f64 	%fd465, %fd75, %fd463;
	cvta.to.global.u64 	%rd24, %rd39;
	ld.global.nc.f64 	%fd79, [%rd24+288];
	fma.rn.f64 	%fd312, %fd79, %fd13, 0d0000000000000000;
	ld.global.nc.f64 	%fd80, [%rd24+296];
	fma.rn.f64 	%fd313, %fd80, %fd14, %fd312;
	ld.global.nc.f64 	%fd81, [%rd24+304];
	fma.rn.f64 	%fd314, %fd81, %fd15, %fd313;
	ld.global.nc.f64 	%fd82, [%rd24+312];
	fma.rn.f64 	%fd315, %fd82, %fd16, %fd314;
	ld.global.nc.f64 	%fd83, [%rd24+320];
	fma.rn.f64 	%fd316, %fd83, %fd17, %fd315;
	ld.global.nc.f64 	%fd84, [%rd24+328];
	fma.rn.f64 	%fd85, %fd84, %fd18, %fd316;
	mov.f64 	%fd464, 0d0000000000000000;
	@%p10 bra 	$L__BB132_20;
	ld.param.u64 	%rd35, [_Z40massMatrixMultiplyMonolithicGlobalKernelILi6ELi7ELi2EEviPKdS1_S1_S1_Pd_param_1];
	cvta.to.global.u64 	%rd25, %rd35;
	mov.u32 	%r63, %tid.x;
	mov.u32 	%r64, %ctaid.x;
	shl.b32 	%r65, %r64, 1;
	mov.u32 	%r66, %tid.y;
	add.s32 	%r67, %r65, %r66;
	mul.lo.s32 	%r68, %r67, 343;
	mad.lo.s32 	%r69, %r63, 7, %r68;
	mul.wide.s32 	%rd26, %r69, 8;
	add.s64 	%rd27, %rd25, %rd26;
	ld.global.nc.f64 	%fd464, [%rd27+48];
$L__BB132_20:
	mov.u32 	%r70, %tid.x;
	setp.gt.u32 	%p11, %r70, 41;
	mul.f64 	%fd317, %fd85, %fd464;
	fma.rn.f64 	%fd318, %fd19, %fd470, 0d0000000000000000;
	fma.rn.f64 	%fd319, %fd29, %fd469, %fd318;
	fma.rn.f64 	%fd320, %fd39, %fd468, %fd319;
	fma.rn.f64 	%fd321, %fd49, %fd467, %fd320;
	fma.rn.f64 	%fd322, %fd59, %fd466, %fd321;
	fma.rn.f64 	%fd323, %fd69, %fd465, %fd322;
	fma.rn.f64 	%fd324, %fd79, %fd317, %fd323;
	st.shared.f64 	[%r9], %fd324;
	fma.rn.f64 	%fd325, %fd20, %fd470, 0d0000000000000000;
	fma.rn.f64 	%fd326, %fd30, %fd469, %fd325;
	fma.rn.f64 	%fd327, %fd40, %fd468, %fd326;
	fma.rn.f64 	%fd328, %fd50, %fd467, %fd327;
	fma.rn.f64 	%fd329, %fd60, %fd466, %fd328;
	fma.rn.f64 	%fd330, %fd70, %fd465, %fd329;
	fma.rn.f64 	%fd331, %fd80, %fd317, %fd330;
	st.shared.f64 	[%r9+8], %fd331;
	fma.rn.f64 	%fd332, %fd21, %fd470, 0d0000000000000000;
	fma.rn.f64 	%fd333, %fd31, %fd469, %fd332;
	fma.rn.f64 	%fd334, %fd41, %fd468, %fd333;
	fma.rn.f64 	%fd335, %fd51, %fd467, %fd334;
	fma.rn.f64 	%fd336, %fd61, %fd466, %fd335;
	fma.rn.f64 	%fd337, %fd71, %fd465, %fd336;
	fma.rn.f64 	%fd338, %fd81, %fd317, %fd337;
	st.shared.f64 	[%r9+16], %fd338;
	fma.rn.f64 	%fd339, %fd22, %fd470, 0d0000000000000000;
	fma.rn.f64 	%fd340, %fd32, %fd469, %fd339;
	fma.rn.f64 	%fd341, %fd42, %fd468, %fd340;
	fma.rn.f64 	%fd342, %fd52, %fd467, %fd341;
	fma.rn.f64 	%fd343, %fd62, %fd466, %fd342;
	fma.rn.f64 	%fd344, %fd72, %fd465, %fd343;
	fma.rn.f64 	%fd345, %fd82, %fd317, %fd344;
	st.shared.f64 	[%r9+24], %fd345;
	fma.rn.f64 	%fd346, %fd23, %fd470, 0d0000000000000000;
	fma.rn.f64 	%fd347, %fd33, %fd469, %fd346;
	fma.rn.f64 	%fd348, %fd43, %fd468, %fd347;
	fma.rn.f64 	%fd349, %fd53, %fd467, %fd348;
	fma.rn.f64 	%fd350, %fd63, %fd466, %fd349;
	fma.rn.f64 	%fd351, %fd73, %fd465, %fd350;
	fma.rn.f64 	%fd352, %fd83, %fd317, %fd351;
	st.shared.f64 	[%r9+32], %fd352;
	fma.rn.f64 	%fd353, %fd24, %fd470, 0d0000000000000000;
	fma.rn.f64 	%fd354, %fd34, %fd469, %fd353;
	fma.rn.f64 	%fd355, %fd44, %fd468, %fd354;
	fma.rn.f64 	%fd356, %fd54, %fd467, %fd355;
	fma.rn.f64 	%fd357, %fd64, %fd466, %fd356;
	fma.rn.f64 	%fd358, %fd74, %fd465, %fd357;
	fma.rn.f64 	%fd359, %fd84, %fd317, %fd358;
	st.shared.f64 	[%r9+40], %fd359;
	bar.sync 	0;
	@%p11 bra 	$L__BB132_22;
	ld.shared.f64 	%fd360, [%r8];
	ld.shared.f64 	%fd361, [%r8+56];
	ld.shared.f64 	%fd362, [%r8+112];
	ld.shared.f64 	%fd363, [%r8+168];
	ld.shared.f64 	%fd364, [%r8+224];
	ld.shared.f64 	%fd365, [%r8+280];
	ld.shared.f64 	%fd366, [%r8+336];
	fma.rn.f64 	%fd367, %fd19, %fd360, 0d0000000000000000;
	fma.rn.f64 	%fd368, %fd29, %fd361, %fd367;
	fma.rn.f64 	%fd369, %fd39, %fd362, %fd368;
	fma.rn.f64 	%fd370, %fd49, %fd363, %fd369;
	fma.rn.f64 	%fd371, %fd59, %fd364, %fd370;
	fma.rn.f64 	%fd372, %fd69, %fd365, %fd371;
	fma.rn.f64 	%fd373, %fd79, %fd366, %fd372;
	st.shared.f64 	[%r8], %fd373;
	fma.rn.f64 	%fd374, %fd20, %fd360, 0d0000000000000000;
	fma.rn.f64 	%fd375, %fd30, %fd361, %fd374;
	fma.rn.f64 	%fd376, %fd40, %fd362, %fd375;
	fma.rn.f64 	%fd377, %fd50, %fd363, %fd376;
	fma.rn.f64 	%fd378, %fd60, %fd364, %fd377;
	fma.rn.f64 	%fd379, %fd70, %fd365, %fd378;
	fma.rn.f64 	%fd380, %fd80, %fd366, %fd379;
	st.shared.f64 	[%r8+56], %fd380;
	fma.rn.f64 	%fd381, %fd21, %fd360, 0d0000000000000000;
	fma.rn.f64 	%fd382, %fd31, %fd361, %fd381;
	fma.rn.f64 	%fd383, %fd41, %fd362, %fd382;
	fma.rn.f64 	%fd384, %fd51, %fd363, %fd383;
	fma.rn.f64 	%fd385, %fd61, %fd364, %fd384;
	fma.rn.f64 	%fd386, %fd71, %fd365, %fd385;
	fma.rn.f64 	%fd387, %fd81, %fd366, %fd386;
	st.shared.f64 	[%r8+112], %fd387;
	fma.rn.f64 	%fd388, %fd22, %fd360, 0d0000000000000000;
	fma.rn.f64 	%fd389, %fd32, %fd361, %fd388;
	fma.rn.f64 	%fd390, %fd42, %fd362, %fd389;
	fma.rn.f64 	%fd391, %fd52, %fd363, %fd390;
	fma.rn.f64 	%fd392, %fd62, %fd364, %fd391;
	fma.rn.f64 	%fd393, %fd72, %fd365, %fd392;
	fma.rn.f64 	%fd394, %fd82, %fd366, %fd393;
	st.shared.f64 	[%r8+168], %fd394;
	fma.rn.f64 	%fd395, %fd23, %fd360, 0d0000000000000000;
	fma.rn.f64 	%fd396, %fd33, %fd361, %fd395;
	fma.rn.f64 	%fd397, %fd43, %fd362, %fd396;
	fma.rn.f64 	%fd398, %fd53, %fd363, %fd397;
	fma.rn.f64 	%fd399, %fd63, %fd364, %fd398;
	fma.rn.f64 	%fd400, %fd73, %fd365, %fd399;
	fma.rn.f64 	%fd401, %fd83, %fd366, %fd400;
	st.shared.f64 	[%r8+224], %fd401;
	fma.rn.f64 	%fd402, %fd24, %fd360, 0d0000000000000000;
	fma.rn.f64 	%fd403, %fd34, %fd361, %fd402;
	fma.rn.f64 	%fd404, %fd44, %fd362, %fd403;
	fma.rn.f64 	%fd405, %fd54, %fd363, %fd404;
	fma.rn.f64 	%fd406, %fd64, %fd364, %fd405;
	fma.rn.f64 	%fd407, %fd74, %fd365, %fd406;
	fma.rn.f64 	%fd408, %fd84, %fd366, %fd407;
	st.shared.f64 	[%r8+280], %fd408;
$L__BB132_22:
	mov.u32 	%r71, %tid.x;
	setp.gt.u32 	%p12, %r71, 35;
	bar.sync 	0;
	@%p12 bra 	$L__BB132_24;
	ld.shared.f64 	%fd409, [%r7];
	ld.shared.f64 	%fd410, [%r7+392];
	ld.shared.f64 	%fd411, [%r7+784];
	ld.shared.f64 	%fd412, [%r7+1176];
	ld.shared.f64 	%fd413, [%r7+1568];
	ld.shared.f64 	%fd414, [%r7+1960];
	ld.shared.f64 	%fd415, [%r7+2352];
	fma.rn.f64 	%fd416, %fd19, %fd409, 0d0000000000000000;
	fma.rn.f64 	%fd417, %fd29, %fd410, %fd416;
	fma.rn.f64 	%fd418, %fd39, %fd411, %fd417;
	fma.rn.f64 	%fd419, %fd49, %fd412, %fd418;
	fma.rn.f64 	%fd420, %fd59, %fd413, %fd419;
	fma.rn.f64 	%fd421, %fd69, %fd414, %fd420;
	fma.rn.f64 	%fd470, %fd79, %fd415, %fd421;
	fma.rn.f64 	%fd422, %fd20, %fd409, 0d0000000000000000;
	fma.rn.f64 	%fd423, %fd30, %fd410, %fd422;
	fma.rn.f64 	%fd424, %fd40, %fd411, %fd423;
	fma.rn.f64 	%fd425, %fd50, %fd412, %fd424;
	fma.rn.f64 	%fd426, %fd60, %fd413, %fd425;
	fma.rn.f64 	%fd427, %fd70, %fd414, %fd426;
	fma.rn.f64 	%fd469, %fd80, %fd415, %fd427;
	fma.rn.f64 	%fd428, %fd21, %fd409, 0d0000000000000000;
	fma.rn.f64 	%fd429, %fd31, %fd410, %fd428;
	fma.rn.f64 	%fd430, %fd41, %fd411, %fd429;
	fma.rn.f64 	%fd431, %fd51, %fd412, %fd430;
	fma.rn.f64 	%fd432, %fd61, %fd413, %fd431;
	fma.rn.f64 	%fd433, %fd71, %fd414, %fd432;
	fma.rn.f64 	%fd468, %fd81, %fd415, %fd433;
	fma.rn.f64 	%fd434, %fd22, %fd409, 0d0000000000000000;
	fma.rn.f64 	%fd435, %fd32, %fd410, %fd434;
	fma.rn.f64 	%fd436, %fd42, %fd411, %fd435;
	fma.rn.f64 	%fd437, %fd52, %fd412, %fd436;
	fma.rn.f64 	%fd438, %fd62, %fd413, %fd437;
	fma.rn.f64 	%fd439, %fd72, %fd414, %fd438;
	fma.rn.f64 	%fd467, %fd82, %fd415, %fd439;
	fma.rn.f64 	%fd440, %fd23, %fd409, 0d0000000000000000;
	fma.rn.f64 	%fd441, %fd33, %fd410, %fd440;
	fma.rn.f64 	%fd442, %fd43, %fd411, %fd441;
	fma.rn.f64 	%fd443, %fd53, %fd412, %fd442;
	fma.rn.f64 	%fd444, %fd63, %fd413, %fd443;
	fma.rn.f64 	%fd445, %fd73, %fd414, %fd444;
	fma.rn.f64 	%fd466, %fd83, %fd415, %fd445;
	fma.rn.f64 	%fd446, %fd24, %fd409, 0d0000000000000000;
	fma.rn.f64 	%fd447, %fd34, %fd410, %fd446;
	fma.rn.f64 	%fd448, %fd44, %fd411, %fd447;
	fma.rn.f64 	%fd449, %fd54, %fd412, %fd448;
	fma.rn.f64 	%fd450, %fd64, %fd413, %fd449;
	fma.rn.f64 	%fd451, %fd74, %fd414, %fd450;
	fma.rn.f64 	%fd465, %fd84, %fd415, %fd451;
$L__BB132_24:
	ld.param.u32 	%r83, [_Z40massMatrixMultiplyMonolithicGlobalKernelILi6ELi7ELi2EEviPKdS1_S1_S1_Pd_param_0];
	mov.u32 	%r10, %tid.x;
	setp.gt.u32 	%p13, %r10, 35;
	mov.u32 	%r72, %ctaid.x;
	shl.b32 	%r73, %r72, 1;
	mov.u32 	%r74, %tid.y;
	add.s32 	%r11, %r73, %r74;
	setp.ge.s32 	%p14, %r11, %r83;
	bar.sync 	0;
	or.pred  	%p15, %p13, %p14;
	@%p15 bra 	$L__BB132_26;
	ld.param.u64 	%rd40, [_Z40massMatrixMultiplyMonolithicGlobalKernelILi6ELi7ELi2EEviPKdS1_S1_S1_Pd_param_5];
	mad.lo.s32 	%r75, %r11, 216, %r10;
	cvta.to.global.u64 	%rd28, %rd40;
	mul.wide.s32 	%rd29, %r75, 8;
	add.s64 	%rd30, %rd28, %rd29;
	st.global.f64 	[%rd30], %fd470;
	st.global.f64 	[%rd30+288], %fd469;
	st.global.f64 	[%rd30+576], %fd468;
	st.global.f64 	[%rd30+864], %fd467;
	st.global.f64 	[%rd30+1152], %fd466;
	st.global.f64 	[%rd30+1440], %fd465;
$L__BB132_26:
	ret;

}
	// .globl	_Z42massMatrixMultiplyMonolithicConstantKernelILi6ELi7ELi2EEviPKdS1_S1_S1_Pd
.visible .entry _Z42massMatrixMultiplyMonolithicConstantKernelILi6ELi7ELi2EEviPKdS1_S1_S1_Pd(
	.param .u32 _Z42massMatrixMultiplyMonolithicConstantKernelILi6ELi7ELi2EEviPKdS1_S1_S1_Pd_param_0,
	.param .u64 .ptr .align 1 _Z42massMatrixMultiplyMonolithicConstantKernelILi6ELi7ELi2EEviPKdS1_S1_S1_Pd_param_1,
	.param .u64 .ptr .align 1 _Z42massMatrixMultiplyMonolithicConstantKernelILi6ELi7ELi2EEviPKdS1_S1_S1_Pd_param_2,
	.param .u64 .ptr .align 1 _Z42massMatrixMultiplyMonolithicConstantKernelILi6ELi7ELi2EEviPKdS1_S1_S1_Pd_param_3,
	.param .u64 .ptr .align 1 _Z42massMatrixMultiplyMonolithicConstantKernelILi6ELi7ELi2EEviPKdS1_S1_S1_Pd_param_4,
	.param .u64 .ptr .align 1 _Z42massMatrixMultiplyMonolithicConstantKernelILi6ELi7ELi2EEviPKdS1_S1_S1_Pd_param_5
)
{
	.reg .pred 	%p<16>;
	.reg .b16 	%rs<11>;
	.reg .b32 	%r<31>;
	.reg .b64 	%rd<27>;
	.reg .b64 	%fd<524>;
	// demoted variable
	.shared .align 8 .b8 _ZZ42massMatrixMultiplyMonolithicConstantKernelILi6ELi7ELi2EEviPKdS1_S1_S1_PdE6s_tmp1[5488];
	ld.param.u32 	%r10, [_Z42massMatrixMultiplyMonolithicConstantKernelILi6ELi7ELi2EEviPKdS1_S1_S1_Pd_param_0];
	ld.param.u64 	%rd3, [_Z42massMatrixMultiplyMonolithicConstantKernelILi6ELi7ELi2EEviPKdS1_S1_S1_Pd_param_4];
	mov.u32 	%r1, %tid.x;
	mov.u32 	%r2, %tid.y;
	mov.u32 	%r11, %ctaid.x;
	shl.b32 	%r12, %r11, 1;
	add.s32 	%r3, %r12, %r2;
	cvt.u16.u32 	%rs1, %r1;
	mul.hi.u16 	%rs3, %rs1, 10923;
	mul.lo.s16 	%rs4, %rs3, 6;
	sub.s16 	%rs2, %rs1, %rs4;
	setp.ge.s32 	%p1, %r3, %r10;
	@%p1 bra 	$L__BB133_2;
	cvta.to.global.u64 	%rd5, %rd3;
	mad.lo.s32 	%r13, %r3, 216, %r1;
	mul.wide.s32 	%rd6, %r13, 8;
	add.s64 	%rd7, %rd5, %rd6;
	ld.global.nc.f64 	%fd510, [%rd7];
	ld.global.nc.f64 	%fd509, [%rd7+288];
	ld.global.nc.f64 	%fd508, [%rd7+576];
	ld.global.nc.f64 	%fd507, [%rd7+864];
	ld.global.nc.f64 	%fd506, [%rd7+1152];
	ld.global.nc.f64 	%fd505, [%rd7+1440];
$L__BB133_2:
	bar.sync 	0;
	setp.gt.u32 	%p2, %r1, 35;
	ld.const.f64 	%fd13, [const_DofToQuad];
	ld.const.f64 	%fd14, [const_DofToQuad+8];
	ld.const.f64 	%fd15, [const_DofToQuad+16];
	ld.const.f64 	%fd16, [const_DofToQuad+24];
	ld.const.f64 	%fd17, [const_DofToQuad+32];
	ld.const.f64 	%fd18, [const_DofToQuad+40];
	mov.u32 	%r14, _ZZ42massMatrixMultiplyMonolithicConstantKernelILi6ELi7ELi2EEviPKdS1_S1_S1_PdE6s_tmp1;
	mad.lo.s32 	%r4, %r2, 2744, %r14;
	mul.lo.s16 	%rs6, %rs1, 171;
	shr.u16 	%rs7, %rs6, 10;
	cvt.u32.u16 	%r5, %rs7;
	mul.wide.u16 	%r15, %rs7, 56;
	add.s32 	%r6, %r4, %r15;
	mul.wide.u16 	%r16, %rs2, 8;
	add.s32 	%r7, %r6, %r16;
	@%p2 bra 	$L__BB133_4;
	fma.rn.f64 	%fd88, %fd13, %fd510, 0d0000000000000000;
	fma.rn.f64 	%fd89, %fd14, %fd509, %fd88;
	fma.rn.f64 	%fd90, %fd15, %fd508, %fd89;
	fma.rn.f64 	%fd91, %fd16, %fd507, %fd90;
	fma.rn.f64 	%fd92, %fd17, %fd506, %fd91;
	fma.rn.f64 	%fd93, %fd18, %fd505, %fd92;
	st.shared.f64 	[%r7], %fd93;
	ld.const.f64 	%fd94, [const_DofToQuad+48];
	fma.rn.f64 	%fd95, %fd94, %fd510, 0d0000000000000000;
	ld.const.f64 	%fd96, [const_DofToQuad+56];
	fma.rn.f64 	%fd97, %fd96, %fd509, %fd95;
	ld.const.f64 	%fd98, [const_DofToQuad+64];
	fma.rn.f64 	%fd99, %fd98, %fd508, %fd97;
	ld.const.f64 	%fd100, [const_DofToQuad+72];
	fma.rn.f64 	%fd101, %fd100, %fd507, %fd99;
	ld.const.f64 	%fd102, [const_DofToQuad+80];
	fma.rn.f64 	%fd103, %fd102, %fd506, %fd101;
	ld.const.f64 	%fd104, [const_DofToQuad+88];
	fma.rn.f64 	%fd105, %fd104, %fd505, %fd103;
	st.shared.f64 	[%r7+392], %fd105;
	ld.const.f64 	%fd106, [const_DofToQuad+96];
	fma.rn.f64 	%fd107, %fd106, %fd510, 0d0000000000000000;
	ld.const.f64 	%fd108, [const_DofToQuad+104];
	fma.rn.f64 	%fd109, %fd108, %fd509, %fd107;
	ld.const.f64 	%fd110, [const_DofToQuad+112];
	fma.rn.f64 	%fd111, %fd110, %fd508, %fd109;
	ld.const.f64 	%fd112, [const_DofToQuad+120];
	fma.rn.f64 	%fd113, %fd112, %fd507, %fd111;
	ld.const.f64 	%fd114, [const_DofToQuad+128];
	fma.rn.f64 	%fd115, %fd114, %fd506, %fd113;
	ld.const.f64 	%fd116, [const_DofToQuad+136];
	fma.rn.f64 	%fd117, %fd116, %fd505, %fd115;
	st.shared.f64 	[%r7+784], %fd117;
	ld.const.f64 	%fd118, [const_DofToQuad+144];
	fma.rn.f64 	%fd119, %fd118, %fd510, 0d0000000000000000;
	ld.const.f64 	%fd120, [const_DofToQuad+152];
	fma.rn.f64 	%fd121, %fd120, %fd509, %fd119;
	ld.const.f64 	%fd122, [const_DofToQuad+160];
	fma.rn.f64 	%fd123, %fd122, %fd508, %fd121;
	ld.const.f64 	%fd124, [const_DofToQuad+168];
	fma.rn.f64 	%fd125, %fd124, %fd507, %fd123;
	ld.const.f64 	%fd126, [const_DofToQuad+176];
	fma.rn.f64 	%fd127, %fd126, %fd506, %fd125;
	ld.const.f64 	%fd128, [const_DofToQuad+184];
	fma.rn.f64 	%fd129, %fd128, %fd505, %fd127;
	st.shared.f64 	[%r7+1176], %fd129;
	ld.const.f64 	%fd130, [const_DofToQuad+192];
	fma.rn.f64 	%fd131, %fd130, %fd510, 0d0000000000000000;
	ld.const.f64 	%fd132, [const_DofToQuad+200];
	fma.rn.f64 	%fd133, %fd132, %fd509, %fd131;
	ld.const.f64 	%fd134, [const_DofToQuad+208];
	fma.rn.f64 	%fd135, %fd134, %fd508, %fd133;
	ld.const.f64 	%fd136, [const_DofToQuad+216];
	fma.rn.f64 	%fd137, %fd136, %fd507, %fd135;
	ld.const.f64 	%fd138, [const_DofToQuad+224];
	fma.rn.f64 	%fd139, %fd138, %fd506, %fd137;
	ld.const.f64 	%fd140, [const_DofToQuad+232];
	fma.rn.f64 	%fd141, %fd140, %fd505, %fd139;
	st.shared.f64 	[%r7+1568], %fd141;
	ld.const.f64 	%fd142, [const_DofToQuad+240];
	fma.rn.f64 	%fd143, %fd142, %fd510, 0d0000000000000000;
	ld.const.f64 	%fd144, [const_DofToQuad+248];
	fma.rn.f64 	%fd145, %fd144, %fd509, %fd143;
	ld.const.f64 	%fd146, [const_DofToQuad+256];
	fma.rn.f64 	%fd147, %fd146, %fd508, %fd145;
	ld.const.f64 	%fd148, [const_DofToQuad+264];
	fma.rn.f64 	%fd149, %fd148, %fd507, %fd147;
	ld.const.f64 	%fd150, [const_DofToQuad+272];
	fma.rn.f64 	%fd151, %fd150, %fd506, %fd149;
	ld.const.f64 	%fd152, [const_DofToQuad+280];
	fma.rn.f64 	%fd153, %fd152, %fd505, %fd151;
	st.shared.f64 	[%r7+1960], %fd153;
	ld.const.f64 	%fd154, [const_DofToQuad+288];
	fma.rn.f64 	%fd155, %fd154, %fd510, 0d0000000000000000;
	ld.const.f64 	%fd156, [const_DofToQuad+296];
	fma.rn.f64 	%fd157, %fd156, %fd509, %fd155;
	ld.const.f64 	%fd158, [const_DofToQuad+304];
	fma.rn.f64 	%fd159, %fd158, %fd508, %fd157;
	ld.const.f64 	%fd160, [const_DofToQuad+312];
	fma.rn.f64 	%fd161, %fd160, %fd507, %fd159;
	ld.const.f64 	%fd162, [const_DofToQuad+320];
	fma.rn.f64 	%fd163, %fd162, %fd506, %fd161;
	ld.const.f64 	%fd164, [const_DofToQuad+328];
	fma.rn.f64 	%fd165, %fd164, %fd505, %fd163;
	st.shared.f64 	[%r7+2352], %fd165;
$L__BB133_4:
	bar.sync 	0;
	setp.gt.u32 	%p3, %r1, 41;
	mad.lo.s32 	%r17, %r5, 336, %r6;
	add.s32 	%r8, %r17, %r16;
	@%p3 bra 	$L__BB133_6;
	ld.shared.f64 	%fd166, [%r8];
	ld.shared.f64 	%fd167, [%r8+56];
	ld.shared.f64 	%fd168, [%r8+112];
	ld.shared.f64 	%fd169, [%r8+168];
	ld.shared.f64 	%fd170, [%r8+224];
	ld.shared.f64 	%fd171, [%r8+280];
	fma.rn.f64 	%fd172, %fd13, %fd166, 0d0000000000000000;
	fma.rn.f64 	%fd173, %fd14, %fd167, %fd172;
	fma.rn.f64 	%fd174, %fd15, %fd168, %fd173;
	fma.rn.f64 	%fd175, %fd16, %fd169, %fd174;
	fma.rn.f64 	%fd176, %fd17, %fd170, %fd175;
	fma.rn.f64 	%fd177, %fd18, %fd171, %fd176;
	st.shared.f64 	[%r8], %fd177;
	ld.const.f64 	%fd178, [const_DofToQuad+48];
	fma.rn.f64 	%fd179, %fd178, %fd166, 0d0000000000000000;
	ld.const.f64 	%fd180, [const_DofToQuad+56];
	fma.rn.f64 	%fd181, %fd180, %fd167, %fd179;
	ld.const.f64 	%fd182, [const_DofToQuad+64];
	fma.rn.f64 	%fd183, %fd182, %fd168, %fd181;
	ld.const.f64 	%fd184, [const_DofToQuad+72];
	fma.rn.f64 	%fd185, %fd184, %fd169, %fd183;
	ld.const.f64 	%fd186, [const_DofToQuad+80];
	fma.rn.f64 	%fd187, %fd186, %fd170, %fd185;
	ld.const.f64 	%fd188, [const_DofToQuad+88];
	fma.rn.f64 	%fd189, %fd188, %fd171, %fd187;
	st.shared.f64 	[%r8+56], %fd189;
	ld.const.f64 	%fd190, [const_DofToQuad+96];
	fma.rn.f64 	%fd191, %fd190, %fd166, 0d0000000000000000;
	ld.const.f64 	%fd192, [const_DofToQuad+104];
	fma.rn.f64 	%fd193, %fd192, %fd167, %fd191;
	ld.const.f64 	%fd194, [const_DofToQuad+112];
	fma.rn.f64 	%fd195, %fd194, %fd168, %fd193;
	ld.const.f64 	%fd196, [const_DofToQuad+120];
	fma.rn.f64 	%fd197, %fd196, %fd169, %fd195;
	ld.const.f64 	%fd198, [const_DofToQuad+128];
	fma.rn.f64 	%fd199, %fd198, %fd170, %fd197;
	ld.const.f64 	%fd200, [const_DofToQuad+136];
	fma.rn.f64 	%fd201, %fd200, %fd171, %fd199;
	st.shared.f64 	[%r8+112], %fd201;
	ld.const.f64 	%fd202, [const_DofToQuad+144];
	fma.rn.f64 	%fd203, %fd202, %fd166, 0d0000000000000000;
	ld.const.f64 	%fd204, [const_DofToQuad+152];
	fma.rn.f64 	%fd205, %fd204, %fd167, %fd203;
	ld.const.f64 	%fd206, [const_DofToQuad+160];
	fma.rn.f64 	%fd207, %fd206, %fd168, %fd205;
	ld.const.f64 	%fd208, [const_DofToQuad+168];
	fma.rn.f64 	%fd209, %fd208, %fd169, %fd207;
	ld.const.f64 	%fd210, [const_DofToQuad+176];
	fma.rn.f64 	%fd211, %fd210, %fd170, %fd209;
	ld.const.f64 	%fd212, [const_DofToQuad+184];
	fma.rn.f64 	%fd213, %fd212, %fd171, %fd211;
	st.shared.f64 	[%r8+168], %fd213;
	ld.const.f64 	%fd214, [const_DofToQuad+192];
	fma.rn.f64 	%fd215, %fd214, %fd166, 0d0000000000000000;
	ld.const.f64 	%fd216, [const_DofToQuad+200];
	fma.rn.f64 	%fd217, %fd216, %fd167, %fd215;
	ld.const.f64 	%fd218, [const_DofToQuad+208];
	fma.rn.f64 	%fd219, %fd218, %fd168, %fd217;
	ld.const.f64 	%fd220, [const_DofToQuad+216];
	fma.rn.f64 	%fd221, %fd220, %fd169, %fd219;
	ld.const.f64 	%fd222, [const_DofToQuad+224];
	fma.rn.f64 	%fd223, %fd222, %fd170, %fd221;
	ld.const.f64 	%fd224, [const_DofToQuad+232];
	fma.rn.f64 	%fd225, %fd224, %fd171, %fd223;
	st.shared.f64 	[%r8+224], %fd225;
	ld.const.f64 	%fd226, [const_DofToQuad+240];
	fma.rn.f64 	%fd227, %fd226, %fd166, 0d0000000000000000;
	ld.const.f64 	%fd228, [const_DofToQuad+248];
	fma.rn.f64 	%fd229, %fd228, %fd167, %fd227;
	ld.const.f64 	%fd230, [const_DofToQuad+256];
	fma.rn.f64 	%fd231, %fd230, %fd168, %fd229;
	ld.const.f64 	%fd232, [const_DofToQuad+264];
	fma.rn.f64 	%fd233, %fd232, %fd169, %fd231;
	ld.const.f64 	%fd234, [const_DofToQuad+272];
	fma.rn.f64 	%fd235, %fd234, %fd170, %fd233;
	ld.const.f64 	%fd236, [const_DofToQuad+280];
	fma.rn.f64 	%fd237, %fd236, %fd171, %fd235;
	st.shared.f64 	[%r8+280], %fd237;
	ld.const.f64 	%fd238, [const_DofToQuad+288];
	fma.rn.f64 	%fd239, %fd238, %fd166, 0d0000000000000000;
	ld.const.f64 	%fd240, [const_DofToQuad+296];
	fma.rn.f64 	%fd241, %fd240, %fd167, %fd239;
	ld.const.f64 	%fd242, [const_DofToQuad+304];
	fma.rn.f64 	%fd243, %fd242, %fd168, %fd241;
	ld.const.f64 	%fd244, [const_DofToQuad+312];
	fma.rn.f64 	%fd245, %fd244, %fd169, %fd243;
	ld.const.f64 	%fd246, [const_DofToQuad+320];
	fma.rn.f64 	%fd247, %fd246, %fd170, %fd245;
	ld.const.f64 	%fd248, [const_DofToQuad+328];
	fma.rn.f64 	%fd249, %fd248, %fd171, %fd247;
	st.shared.f64 	[%r8+336], %fd249;
$L__BB133_6:
	ld.param.u64 	%rd22, [_Z42massMatrixMultiplyMonolithicConstantKernelILi6ELi7ELi2EEviPKdS1_S1_S1_Pd_param_1];
	setp.ge.s32 	%p4, %r3, %r10;
	bar.sync 	0;
	mul.hi.u16 	%rs8, %rs1, 9363;
	mul.lo.s16 	%rs9, %rs8, 7;
	sub.s16 	%rs10, %rs1, %rs9;
	mul.wide.u16 	%r19, %rs8, 392;
	add.s32 	%r20, %r4, %r19;
	mul.wide.u16 	%r21, %rs10, 56;
	add.s32 	%r9, %r20, %r21;
	ld.shared.f64 	%fd19, [%r9];
	ld.shared.f64 	%fd20, [%r9+8];
	ld.shared.f64 	%fd21, [%r9+16];
	ld.shared.f64 	%fd22, [%r9+24];
	ld.shared.f64 	%fd23, [%r9+32];
	ld.shared.f64 	%fd24, [%r9+40];
	mul.lo.s32 	%r22, %r3, 343;
	mad.lo.s32 	%r23, %r1, 7, %r22;
	fma.rn.f64 	%fd251, %fd13, %fd19, 0d0000000000000000;
	fma.rn.f64 	%fd252, %fd14, %fd20, %fd251;
	fma.rn.f64 	%fd253, %fd15, %fd21, %fd252;
	fma.rn.f64 	%fd254, %fd16, %fd22, %fd253;
	fma.rn.f64 	%fd255, %fd17, %fd23, %fd254;
	fma.rn.f64 	%fd25, %fd18, %fd24, %fd255;
	cvta.to.global.u64 	%rd8, %rd22;
	mul.wide.s32 	%rd9, %r23, 8;
	add.s64 	%rd1, %rd8, %rd9;
	mov.f64 	%fd511, 0d0000000000000000;
	@%p4 bra 	$L__BB133_8;
	ld.global.nc.f64 	%fd511, [%rd1];
$L__BB133_8:
	setp.ge.s32 	%p5, %r3, %r10;
	mul.f64 	%fd523, %fd25, %fd511;
	ld.const.f64 	%fd257, [const_DofToQuad+48];
	fma.rn.f64 	%fd258, %fd257, %fd19, 0d0000000000000000;
	ld.const.f64 	%fd259, [const_DofToQuad+56];
	fma.rn.f64 	%fd260, %fd259, %fd20, %fd258;
	ld.const.f64 	%fd261, [const_DofToQuad+64];
	fma.rn.f64 	%fd262, %fd261, %fd21, %fd260;
	ld.const.f64 	%fd263, [const_DofToQuad+72];
	fma.rn.f64 	%fd264, %fd263, %fd22, %fd262;
	ld.const.f64 	%fd265, [const_DofToQuad+80];
	fma.rn.f64 	%fd266, %fd265, %fd23, %fd264;
	ld.const.f64 	%fd267, [const_DofToQuad+88];
	fma.rn.f64 	%fd29, %fd267, %fd24, %fd266;
	mov.f64 	%fd512, 0d0000000000000000;
	@%p5 bra 	$L__BB133_10;
	ld.global.nc.f64 	%fd512, [%rd1+8];
$L__BB133_10:
	setp.ge.s32 	%p6, %r3, %r10;
	mul.f64 	%fd522, %fd29, %fd512;
	ld.const.f64 	%fd269, [const_DofToQuad+96];
	fma.rn.f64 	%fd270, %fd269, %fd19, 0d0000000000000000;
	ld.const.f64 	%fd271, [const_DofToQuad+104];
	fma.rn.f64 	%fd272, %fd271, %fd20, %fd270;
	ld.const.f64 	%fd273, [const_DofToQuad+112];
	fma.rn.f64 	%fd274, %fd273, %fd21, %fd272;
	ld.const.f64 	%fd275, [const_DofToQuad+120];
	fma.rn.f64 	%fd276, %fd275, %fd22, %fd274;
	ld.const.f64 	%fd277, [const_DofToQuad+128];
	fma.rn.f64 	%fd278, %fd277, %fd23, %fd276;
	ld.const.f64 	%fd279, [const_DofToQuad+136];
	fma.rn.f64 	%fd33, %fd279, %fd24, %fd278;
	mov.f64 	%fd513, 0d0000000000000000;
	@%p6 bra 	$L__BB133_12;
	ld.global.nc.f64 	%fd513, [%rd1+16];
$L__BB133_12:
	setp.ge.s32 	%p7, %r3, %r10;
	mul.f64 	%fd521, %fd33, %fd513;
	ld.const.f64 	%fd37, [const_DofToQuad+144];
	fma.rn.f64 	%fd281, %fd37, %fd19, 0d0000000000000000;
	ld.const.f64 	%fd38, [const_DofToQuad+152];
	fma.rn.f64 	%fd282, %fd38, %fd20, %fd281;
	ld.const.f64 	%fd39, [const_DofToQuad+160];
	fma.rn.f64 	%fd283, %fd39, %fd21, %fd282;
	ld.const.f64 	%fd40, [const_DofToQuad+168];
	fma.rn.f64 	%fd284, %fd40, %fd22, %fd283;
	ld.const.f64 	%fd41, [const_DofToQuad+176];
	fma.rn.f64 	%fd285, %fd41, %fd23, %fd284;
	ld.const.f64 	%fd286, [const_DofToQuad+184];
	fma.rn.f64 	%fd42, %fd286, %fd24, %fd285;
	mov.f64 	%fd514, 0d0000000000000000;
	@%p7 bra 	$L__BB133_14;
	ld.global.nc.f64 	%fd514, [%rd1+24];
$L__BB133_14:
	setp.ge.s32 	%p8, %r3, %r10;
	mul.f64 	%fd520, %fd42, %fd514;
	ld.const.f64 	%fd46, [const_DofToQuad+192];
	fma.rn.f64 	%fd288, %fd46, %fd19, 0d0000000000000000;
	ld.const.f64 	%fd47, [const_DofToQuad+200];
	fma.rn.f64 	%fd289, %fd47, %fd20, %fd288;
	ld.const.f64 	%fd48, [const_DofToQuad+208];
	fma.rn.f64 	%fd290, %fd48, %fd21, %fd289;
	ld.const.f64 	%fd49, [const_DofToQuad+216];
	fma.rn.f64 	%fd291, %fd49, %fd22, %fd290;
	ld.const.f64 	%fd50, [const_DofToQuad+224];
	fma.rn.f64 	%fd292, %fd50, %fd23, %fd291;
	ld.const.f64 	%fd51, [const_DofToQuad+232];
	fma.rn.f64 	%fd52, %fd51, %fd24, %fd292;
	mov.f64 	%fd515, 0d0000000000000000;
	@%p8 bra 	$L__BB133_16;
	ld.param.u64 	%rd23, [_Z42massMatrixMultiplyMonolithicConstantKernelILi6ELi7ELi2EEviPKdS1_S1_S1_Pd_param_1];
	cvta.to.global.u64 	%rd10, %rd23;
	add.s64 	%rd12, %rd10, %rd9;
	ld.global.nc.f64 	%fd515, [%rd12+32];
$L__BB133_16:
	mul.f64 	%fd519, %fd52, %fd515;
	ld.const.f64 	%fd56, [const_DofToQuad+240];
	fma.rn.f64 	%fd294, %fd56, %fd19, 0d0000000000000000;
	ld.const.f64 	%fd57, [const_DofToQuad+248];
	fma.rn.f64 	%fd295, %fd57, %fd20, %fd294;
	ld.const.f64 	%fd58, [const_DofToQuad+256];
	fma.rn.f64 	%fd296, %fd58, %fd21, %fd295;
	ld.const.f64 	%fd59, [const_DofToQuad+264];
	fma.rn.f64 	%fd297, %fd59, %fd22, %fd296;
	ld.const.f64 	%fd60, [const_DofToQuad+272];
	fma.rn.f64 	%fd298, %fd60, %fd23, %fd297;
	ld.const.f64 	%fd61, [const_DofToQuad+280];
	fma.rn.f64 	%fd62, %fd61, %fd24, %fd298;
	mov.f64 	%fd516, 0d0000000000000000;
	@%p8 bra 	$L__BB133_18;
	ld.param.u64 	%rd24, [_Z42massMatrixMultiplyMonolithicConstantKernelILi6ELi7ELi2EEviPKdS1_S1_S1_Pd_param_1];
	cvta.to.global.u64 	%rd13, %rd24;
	mul.lo.s32 	%r26, %r3, 343;
	mad.lo.s32 	%r27, %r1, 7, %r26;
	mul.wide.s32 	%rd14, %r27, 8;
	add.s64 	%rd15, %rd13, %rd14;
	ld.global.nc.f64 	%fd516, [%rd15+40];
$L__BB133_18:
	mul.f64 	%fd518, %fd62, %fd516;
	ld.const.f64 	%fd66, [const_DofToQuad+288];
	fma.rn.f64 	%fd300, %fd66, %fd19, 0d0000000000000000;
	ld.const.f64 	%fd67, [const_DofToQuad+296];
	fma.rn.f64 	%fd301, %fd67, %fd20, %fd300;
	ld.const.f64 	%fd68, [const_DofToQuad+304];
	fma.rn.f64 	%fd302, %fd68, %fd21, %fd301;
	ld.const.f64 	%fd69, [const_DofToQuad+312];
	fma.rn.f64 	%fd303, %fd69, %fd22, %fd302;
	ld.const.f64 	%fd70, [const_DofToQuad+320];
	fma.rn.f64 	%fd304, %fd70, %fd23, %fd303;
	ld.const.f64 	%fd71, [const_DofToQuad+328];
	fma.rn.f64 	%fd72, %fd71, %fd24, %fd304;
	mov.f64 	%fd517, 0d0000000000000000;
	@%p8 bra 	$L__BB133_20;
	ld.param.u64 	%rd25, [_Z42massMatrixMultiplyMonolithicConstantKernelILi6ELi7ELi2EEviPKdS1_S1_S1_Pd_param_1];
	cvta.to.global.u64 	%rd16, %rd25;
	mul.lo.s32 	%r28, %r3, 343;
	mad.lo.s32 	%r29, %r1, 7, %r28;
	mul.wide.s32 	%rd17, %r29, 8;
	add.s64 	%rd18, %rd16, %rd17;
	ld.global.nc.f64 	%fd517, [%rd18+48];
$L__BB133_20:
	setp.gt.u32 	%p11, %r1, 41;
	mul.f64 	%fd305, %fd72, %fd517;
	ld.const.f64 	%fd306, [const_DofToQuad];
	fma.rn.f64 	%fd307, %fd306, %fd523, 0d0000000000000000;
	ld.const.f64 	%fd308, [const_DofToQuad+48];
	fma.rn.f64 	%fd309, %fd308, %fd522, %fd307;
	ld.const.f64 	%fd310, [const_DofToQuad+96];
	fma.rn.f64 	%fd311, %fd310, %fd521, %fd309;
	fma.rn.f64 	%fd312, %fd37, %fd520, %fd311;
	fma.rn.f64 	%fd313, %fd46, %fd519, %fd312;
	fma.rn.f64 	%fd314, %fd56, %fd518, %fd313;
	fma.rn.f64 	%fd315, %fd66, %fd305, %fd314;
	st.shared.f64 	[%r9], %fd315;
	ld.const.f64 	%fd316, [const_DofToQuad+8];
	fma.rn.f64 	%fd317, %fd316, %fd523, 0d0000000000000000;
	ld.const.f64 	%fd318, [const_DofToQuad+56];
	fma.rn.f64 	%fd319, %fd318, %fd522, %fd317;
	ld.const.f64 	%fd320, [const_DofToQuad+104];
	fma.rn.f64 	%fd321, %fd320, %fd521, %fd319;
	fma.rn.f64 	%fd322, %fd38, %fd520, %fd321;
	fma.rn.f64 	%fd323, %fd47, %fd519, %fd322;
	fma.rn.f64 	%fd324, %fd57, %fd518, %fd323;
	fma.rn.f64 	%fd325, %fd67, %fd305, %fd324;
	st.shared.f64 	[%r9+8], %fd325;
	ld.const.f64 	%fd326, [const_DofToQuad+16];
	fma.rn.f64 	%fd327, %fd326, %fd523, 0d0000000000000000;
	ld.const.f64 	%fd328, [const_DofToQuad+64];
	fma.rn.f64 	%fd329, %fd328, %fd522, %fd327;
	ld.const.f64 	%fd330, [const_DofToQuad+112];
	fma.rn.f64 	%fd331, %fd330, %fd521, %fd329;
	fma.rn.f64 	%fd332, %fd39, %fd520, %fd331;
	fma.rn.f64 	%fd333, %fd48, %fd519, %fd332;
	fma.rn.f64 	%fd334, %fd58, %fd518, %fd333;
	fma.rn.f64 	%fd335, %fd68, %fd305, %fd334;
	st.shared.f64 	[%r9+16], %fd335;
	ld.const.f64 	%fd336, [const_DofToQuad+24];
	fma.rn.f64 	%fd337, %fd336, %fd523, 0d0000000000000000;
	ld.const.f64 	%fd338, [const_DofToQuad+72];
	fma.rn.f64 	%fd339, %fd338, %fd522, %fd337;
	ld.const.f64 	%fd340, [const_DofToQuad+120];
	fma.rn.f64 	%fd341, %fd340, %fd521, %fd339;
	fma.rn.f64 	%fd342, %fd40, %fd520, %fd341;
	fma.rn.f64 	%fd343, %fd49, %fd519, %fd342;
	fma.rn.f64 	%fd344, %fd59, %fd518, %fd343;
	fma.rn.f64 	%fd345, %fd69, %fd305, %fd344;
	st.shared.f64 	[%r9+24], %fd345;
	ld.const.f64 	%fd346, [const_DofToQuad+32];
	fma.rn.f64 	%fd347, %fd346, %fd523, 0d0000000000000000;
	ld.const.f64 	%fd348, [const_DofToQuad+80];
	fma.rn.f64 	%fd349, %fd348, %fd522, %fd347;
	ld.const.f64 	%fd350, [const_DofToQuad+128];
	fma.rn.f64 	%fd351, %fd350, %fd521, %fd349;
	fma.rn.f64 	%fd352, %fd41, %fd520, %fd351;
	fma.rn.f64 	%fd353, %fd50, %fd519, %fd352;
	fma.rn.f64 	%fd354, %fd60, %fd518, %fd353;
	fma.rn.f64 	%fd355, %fd70, %fd305, %fd354;
	st.shared.f64 	[%r9+32], %fd355;
	ld.const.f64 	%fd356, [const_DofToQuad+40];
	fma.rn.f64 	%fd357, %fd356, %fd523, 0d0000000000000000;
	ld.const.f64 	%fd358, [const_DofToQuad+88];
	fma.rn.f64 	%fd359, %fd358, %fd522, %fd357;
	ld.const.f64 	%fd360, [const_DofToQuad+136];
	fma.rn.f64 	%fd361, %fd360, %fd521, %fd359;
	ld.const.f64 	%fd362, [const_DofToQuad+184];
	fma.rn.f64 	%fd363, %fd362, %fd520, %fd361;
	fma.rn.f64 	%fd364, %fd51, %fd519, %fd363;
	fma.rn.f64 	%fd365, %fd61, %fd518, %fd364;
	fma.rn.f64 	%fd366, %fd71, %fd305, %fd365;
	st.shared.f64 	[%r9+40], %fd366;
	bar.sync 	0;
	@%p11 bra 	$L__BB133_22;
	ld.shared.f64 	%fd367, [%r8];
	ld.shared.f64 	%fd368, [%r8+56];
	ld.shared.f64 	%fd369, [%r8+112];
	ld.shared.f64 	%fd370, [%r8+168];
	ld.shared.f64 	%fd371, [%r8+224];
	ld.shared.f64 	%fd372, [%r8+280];
	ld.shared.f64 	%fd373, [%r8+336];
	ld.const.f64 	%fd374, [const_DofToQuad];
	fma.rn.f64 	%fd375, %fd374, %fd367, 0d0000000000000000;
	ld.const.f64 	%fd376, [const_DofToQuad+48];
	fma.rn.f64 	%fd377, %fd376, %fd368, %fd375;
	ld.const.f64 	%fd378, [const_DofToQuad+96];
	fma.rn.f64 	%fd379, %fd378, %fd369, %fd377;
	ld.const.f64 	%fd380, [const_DofToQuad+144];
	fma.rn.f64 	%fd381, %fd380, %fd370, %fd379;
	fma.rn.f64 	%fd382, %fd46, %fd371, %fd381;
	fma.rn.f64 	%fd383, %fd56, %fd372, %fd382;
	fma.rn.f64 	%fd384, %fd66, %fd373, %fd383;
	st.shared.f64 	[%r8], %fd384;
	ld.const.f64 	%fd385, [const_DofToQuad+8];
	fma.rn.f64 	%fd386, %fd385, %fd367, 0d0000000000000000;
	ld.const.f64 	%fd387, [const_DofToQuad+56];
	fma.rn.f64 	%fd388, %fd387, %fd368, %fd386;
	ld.const.f64 	%fd389, [const_DofToQuad+104];
	fma.rn.f64 	%fd390, %fd389, %fd369, %fd388;
	fma.rn.f64 	%fd391, %fd38, %fd370, %fd390;
	fma.rn.f64 	%fd392, %fd47, %fd371, %fd391;
	fma.rn.f64 	%fd393, %fd57, %fd372, %fd392;
	fma.rn.f64 	%fd394, %fd67, %fd373, %fd393;
	st.shared.f64 	[%r8+56], %fd394;
	ld.const.f64 	%fd395, [const_DofToQuad+16];
	fma.rn.f64 	%fd396, %fd395, %fd367, 0d0000000000000000;
	ld.const.f64 	%fd397, [const_DofToQuad+64];
	fma.rn.f64 	%fd398, %fd397, %fd368, %fd396;
	ld.const.f64 	%fd399, [const_DofToQuad+112];
	fma.rn.f64 	%fd400, %fd399, %fd369, %fd398;
	ld.const.f64 	%fd401, [const_DofToQuad+160];
	fma.rn.f64 	%fd402, %fd401, %fd370, %fd400;
	fma.rn.f64 	%fd403, %fd48, %fd371, %fd402;
	fma.rn.f64 	%fd404, %fd58, %fd372, %fd403;
	fma.rn.f64 	%fd405, %fd68, %fd373, %fd404;
	st.shared.f64 	[%r8+112], %fd405;
	ld.const.f64 	%fd406, [const_DofToQuad+24];
	fma.rn.f64 	%fd407, %fd406, %fd367, 0d0000000000000000;
	ld.const.f64 	%fd408, [const_DofToQuad+72];
	fma.rn.f64 	%fd409, %fd408, %fd368, %fd407;
	ld.const.f64 	%fd410, [const_DofToQuad+120];
	fma.rn.f64 	%fd411, %fd410, %fd369, %fd409;
	ld.const.f64 	%fd412, [const_DofToQuad+168];
	fma.rn.f64 	%fd413, %fd412, %fd370, %fd411;
	fma.rn.f64 	%fd414, %fd49, %fd371, %fd413;
	fma.rn.f64 	%fd415, %fd59, %fd372, %fd414;
	fma.rn.f64 	%fd416, %fd69, %fd373, %fd415;
	st.shared.f64 	[%r8+168], %fd416;
	ld.const.f64 	%fd417, [const_DofToQuad+32];
	fma.rn.f64 	%fd418, %fd417, %fd367, 0d0000000000000000;
	ld.const.f64 	%fd419, [const_DofToQuad+80];
	fma.rn.f64 	%fd420, %fd419, %fd368, %fd418;
	ld.const.f64 	%fd421, [const_DofToQuad+128];
	fma.rn.f64 	%fd422, %fd421, %fd369, %fd420;
	ld.const.f64 	%fd423, [const_DofToQuad+176];
	fma.rn.f64 	%fd424, %fd423, %fd370, %fd422;
	fma.rn.f64 	%fd425, %fd50, %fd371, %fd424;
	fma.rn.f64 	%fd426, %fd60, %fd372, %fd425;
	fma.rn.f64 	%fd427, %fd70, %fd373, %fd426;
	st.shared.f64 	[%r8+224], %fd427;
	ld.const.f64 	%fd428, [const_DofToQuad+40];
	fma.rn.f64 	%fd429, %fd428, %fd367, 0d0000000000000000;
	ld.const.f64 	%fd430, [const_DofToQuad+88];
	fma.rn.f64 	%fd431, %fd430, %fd368, %fd429;
	ld.const.f64 	%fd432, [const_DofToQuad+136];
	fma.rn.f64 	%fd433, %fd432, %fd369, %fd431;
	ld.const.f64 	%fd434, [const_DofToQuad+184];
	fma.rn.f64 	%fd435, %fd434, %fd370, %fd433;
	fma.rn.f64 	%fd436, %fd51, %fd371, %fd435;
	fma.rn.f64 	%fd437, %fd61, %fd372, %fd436;
	fma.rn.f64 	%fd438, %fd71, %fd373, %fd437;
	st.shared.f64 	[%r8+280], %fd438;
$L__BB133_22:
	setp.gt.u32 	%p12, %r1, 35;
	bar.sync 	0;
	@%p12 bra 	$L__BB133_24;
	ld.shared.f64 	%fd439, [%r7];
	ld.shared.f64 	%fd440, [%r7+392];
	ld.shared.f64 	%fd441, [%r7+784];
	ld.shared.f64 	%fd442, [%r7+1176];
	ld.shared.f64 	%fd443, [%r7+1568];
	ld.shared.f64 	%fd444, [%r7+1960];
	ld.shared.f64 	%fd445, [%r7+2352];
	ld.const.f64 	%fd446, [const_DofToQuad];
	fma.rn.f64 	%fd447, %fd446, %fd439, 0d0000000000000000;
	ld.const.f64 	%fd448, [const_DofToQuad+48];
	fma.rn.f64 	%fd449, %fd448, %fd440, %fd447;
	ld.const.f64 	%fd450, [const_DofToQuad+96];
	fma.rn.f64 	%fd451, %fd450, %fd441, %fd449;
	ld.const.f64 	%fd452, [const_DofToQuad+144];
	fma.rn.f64 	%fd453, %fd452, %fd442, %fd451;
	fma.rn.f64 	%fd454, %fd46, %fd443, %fd453;
	fma.rn.f64 	%fd455, %fd56, %fd444, %fd454;
	fma.rn.f64 	%fd523, %fd66, %fd445, %fd455;
	ld.const.f64 	%fd456, [const_DofToQuad+8];
	fma.rn.f64 	%fd457, %fd456, %fd439, 0d0000000000000000;
	ld.const.f64 	%fd458, [const_DofToQuad+56];
	fma.rn.f64 	%fd459, %fd458, %fd440, %fd457;
	ld.const.f64 	%fd460, [const_DofToQuad+104];
	fma.rn.f64 	%fd461, %fd460, %fd441, %fd459;
	fma.rn.f64 	%fd462, %fd38, %fd442, %fd461;
	fma.rn.f64 	%fd463, %fd47, %fd443, %fd462;
	fma.rn.f64 	%fd464, %fd57, %fd444, %fd463;
	fma.rn.f64 	%fd522, %fd67, %fd445, %fd464;
	ld.const.f64 	%fd465, [const_DofToQuad+16];
	fma.rn.f64 	%fd466, %fd465, %fd439, 0d0000000000000000;
	ld.const.f64 	%fd467, [const_DofToQuad+64];
	fma.rn.f64 	%fd468, %fd467, %fd440, %fd466;
	ld.const.f64 	%fd469, [const_DofToQuad+112];
	fma.rn.f64 	%fd470, %fd469, %fd441, %fd468;
	ld.const.f64 	%fd471, [const_DofToQuad+160];
	fma.rn.f64 	%fd472, %fd471, %fd442, %fd470;
	fma.rn.f64 	%fd473, %fd48, %fd443, %fd472;
	fma.rn.f64 	%fd474, %fd58, %fd444, %fd473;
	fma.rn.f64 	%fd521, %fd68, %fd445, %fd474;
	ld.const.f64 	%fd475, [const_DofToQuad+24];
	fma.rn.f64 	%fd476, %fd475, %fd439, 0d0000000000000000;
	ld.const.f64 	%fd477, [const_DofToQuad+72];
	fma.rn.f64 	%fd478, %fd477, %fd440, %fd476;
	ld.const.f64 	%fd479, [const_DofToQuad+120];
	fma.rn.f64 	%fd480, %fd479, %fd441, %fd478;
	ld.const.f64 	%fd481, [const_DofToQuad+168];
	fma.rn.f64 	%fd482, %fd481, %fd442, %fd480;
	fma.rn.f64 	%fd483, %fd49, %fd443, %fd482;
	fma.rn.f64 	%fd484, %fd59, %fd444, %fd483;
	fma.rn.f64 	%fd520, %fd69, %fd445, %fd484;
	ld.const.f64 	%fd485, [const_DofToQuad+32];
	fma.rn.f64 	%fd486, %fd485, %fd439, 0d0000000000000000;
	ld.const.f64 	%fd487, [const_DofToQuad+80];
	fma.rn.f64 	%fd488, %fd487, %fd440, %fd486;
	ld.const.f64 	%fd489, [const_DofToQuad+128];
	fma.rn.f64 	%fd490, %fd489, %fd441, %fd488;
	ld.const.f64 	%fd491, [const_DofToQuad+176];
	fma.rn.f64 	%fd492, %fd491, %fd442, %fd490;
	fma.rn.f64 	%fd493, %fd50, %fd443, %fd492;
	fma.rn.f64 	%fd494, %fd60, %fd444, %fd493;
	fma.rn.f64 	%fd519, %fd70, %fd445, %fd494;
	ld.const.f64 	%fd495, [const_DofToQuad+40];
	fma.rn.f64 	%fd496, %fd495, %fd439, 0d0000000000000000;
	ld.const.f64 	%fd497, [const_DofToQuad+88];
	fma.rn.f64 	%fd498, %fd497, %fd440, %fd496;
	ld.const.f64 	%fd499, [const_DofToQuad+136];
	fma.rn.f64 	%fd500, %fd499, %fd441, %fd498;
	ld.const.f64 	%fd501, [const_DofToQuad+184];
	fma.rn.f64 	%fd502, %fd501, %fd442, %fd500;
	fma.rn.f64 	%fd503, %fd51, %fd443, %fd502;
	fma.rn.f64 	%fd504, %fd61, %fd444, %fd503;
	fma.rn.f64 	%fd518, %fd71, %fd445, %fd504;
$L__BB133_24:
	setp.gt.u32 	%p13, %r1, 35;
	setp.ge.s32 	%p14, %r3, %r10;
	bar.sync 	0;
	or.pred  	%p15, %p13, %p14;
	@%p15 bra 	$L__BB133_26;
	ld.param.u64 	%rd26, [_Z42massMatrixMultiplyMonolithicConstantKernelILi6ELi7ELi2EEviPKdS1_S1_S1_Pd_param_5];
	mad.lo.s32 	%r30, %r3, 216, %r1;
	cvta.to.global.u64 	%rd19, %rd26;
	mul.wide.s32 	%rd20, %r30, 8;
	add.s64 	%rd21, %rd19, %rd20;
	st.global.f64 	[%rd21], %fd523;
	st.global.f64 	[%rd21+288], %fd522;
	st.global.f64 	[%rd21+576], %fd521;
	st.global.f64 	[%rd21+864], %fd520;
	st.global.f64 	[%rd21+1152], %fd519;
	st.global.f64 	[%rd21+1440], %fd518;
$L__BB133_26:
	ret;

}
	// .globl	_Z32massMatrixMultiplyRegisterKernelILi6ELi8ELi1EEviPKdS1_S1_S1_Pd
.visible .entry _Z32massMatrixMultiplyRegisterKernelILi6ELi8ELi1EEviPKdS1_S1_S1_Pd(
	.param .u32 _Z32massMatrixMultiplyRegisterKernelILi6ELi8ELi1EEviPKdS1_S1_S1_Pd_param_0,
	.param .u64 .ptr .align 1 _Z32massMatrixMultiplyRegisterKernelILi6ELi8ELi1EEviPKdS1_S1_S1_Pd_param_1,
	.param .u64 .ptr .align 1 _Z32massMatrixMultiplyRegisterKernelILi6ELi8ELi1EEviPKdS1_S1_S1_Pd_param_2,
	.param .u64 .ptr .align 1 _Z32massMatrixMultiplyRegisterKernelILi6ELi8ELi1EEviPKdS1_S1_S1_Pd_param_3,
	.param .u64 .ptr .align 1 _Z32massMatrixMultiplyRegisterKernelILi6ELi8ELi1EEviPKdS1_S1_S1_Pd_param_4,
	.param .u64 .ptr .align 1 _Z32massMatrixMultiplyRegisterKernelILi6ELi8ELi1EEviPKdS1_S1_S1_Pd_param_5
)
{
	.reg .pred 	%p<13>;
	.reg .b16 	%rs<9>;
	.reg .b32 	%r<46>;
	.reg .b64 	%rd<22>;
	.reg .b64 	%fd<330>;
	// demoted variable
	.shared .align 8 .b8 _ZZ32massMatrixMultiplyRegisterKernelILi6ELi8ELi1EEviPKdS1_S1_S1_PdE6s_tmp1[4096];
	// demoted variable
	.shared .align 8 .b8 _ZZ32massMatrixMultiplyRegisterKernelILi6ELi8ELi1EEviPKdS1_S1_S1_PdE14s_oddDofToQuad[96];
	// demoted variable
	.shared .align 8 .b8 _ZZ32massMatrixMultiplyRegisterKernelILi6ELi8ELi1EEviPKdS1_S1_S1_PdE15s_evenDofToQuad[96];
	ld.param.u32 	%r9, [_Z32massMatrixMultiplyRegisterKernelILi6ELi8ELi1EEviPKdS1_S1_S1_Pd_param_0];
	ld.param.u64 	%rd2, [_Z32massMatrixMultiplyRegisterKernelILi6ELi8ELi1EEviPKdS1_S1_S1_Pd_param_2];
	ld.param.u64 	%rd3, [_Z32massMatrixMultiplyRegisterKernelILi6ELi8ELi1EEviPKdS1_S1_S1_Pd_param_3];
	ld.param.u64 	%rd4, [_Z32massMatrixMultiplyRegisterKernelILi6ELi8ELi1EEviPKdS1_S1_S1_Pd_param_4];
	mov.u32 	%r10, %tid.x;
	mov.u32 	%r2, %tid.y;
	mov.u32 	%r11, %ctaid.x;
	add.s32 	%r3, %r11, %r2;
	cvt.u16.u32 	%rs2, %r10;
	mul.hi.u16 	%rs3, %rs2, -21845;
	shr.u16 	%rs4, %rs3, 2;
	mul.lo.s16 	%rs5, %rs4, 6;
	sub.s16 	%rs1, %rs2, %rs5;
	setp.lt.s32 	%p2, %r3, %r9;
	setp.lt.u32 	%p3, %r10, 36;
	and.pred  	%p1, %p2, %p3;
	not.pred 	%p4, %p1;
	@%p4 bra 	$L__BB134_2;
	cvta.to.global.u64 	%rd6, %rd4;
	mad.lo.s32 	%r12, %r3, 216, %r10;
	mul.wide.s32 	%rd7, %r12, 8;
	add.s64 	%rd8, %rd6, %rd7;
	ld.global.nc.f64 	%fd323, [%rd8];
	ld.global.nc.f64 	%fd322, [%rd8+288];
	ld.global.nc.f64 	%fd321, [%rd8+576];
	ld.global.nc.f64 	%fd320, [%rd8+864];
	ld.global.nc.f64 	%fd319, [%rd8+1152];
	ld.global.nc.f64 	%fd318, [%rd8+1440];
$L__BB134_2:
	setp.ne.s32 	%p5, %r2, 0;
	setp.gt.u32 	%p6, %r10, 11;
	or.pred  	%p7, %p5, %p6;
	@%p7 bra 	$L__BB134_4;
	cvta.to.global.u64 	%rd9, %rd2;
	mul.wide.u32 	%rd10, %r10, 8;
	add.s64 	%rd11, %rd9, %rd10;
	ld.global.nc.f64 	%fd56, [%rd11];
	shl.b32 	%r13, %r10, 3;
	mov.u32 	%r14, _ZZ32massMatrixMultiplyRegisterKernelILi6ELi8ELi1EEviPKdS1_S1_S1_PdE14s_oddDofToQuad;
	add.s32 	%r15, %r14, %r13;
	st.shared.f64 	[%r15], %fd56;
	cvta.to.global.u64 	%rd12, %rd3;
	add.s64 	%rd13, %rd12, %rd10;
	ld.global.nc.f64 	%fd57, [%rd13];
	mov.u32 	%r16, _ZZ32massMatrixMultiplyRegisterKernelILi6ELi8ELi1EEviPKdS1_S1_S1_PdE15s_evenDofToQuad;
	add.s32 	%r17, %r16, %r13;
	st.shared.f64 	[%r17], %fd57;
$L__BB134_4:
	setp.gt.u32 	%p8, %r10, 35;
	bar.sync 	0;
	ld.shared.f64 	%fd13, [_ZZ32massMatrixMultiplyRegisterKernelILi6ELi8ELi1EEviPKdS1_S1_S1_PdE14s_oddDofToQuad];
	ld.shared.f64 	%fd14, [_ZZ32massMatrixMultiplyRegisterKernelILi6ELi8ELi1EEviPKdS1_S1_S1_PdE15s_evenDofToQuad];
	ld.shared.f64 	%fd15, [_ZZ32massMatrixMultiplyRegisterKernelILi6ELi8ELi1EEviPKdS1_S1_S1_PdE14s_oddDofToQuad+8];
	ld.shared.f64 	%fd16, [_ZZ32massMatrixMultiplyRegisterKernelILi6ELi8ELi1EEviPKdS1_S1_S1_PdE15s_evenDofToQuad+8];
	ld.shared.f64 	%fd17, [_ZZ32massMatrixMultiplyRegisterKernelILi6ELi8ELi1EEviPKdS1_S1_S1_PdE14s_oddDofToQuad+16];
	ld.shared.f64 	%fd18, [_ZZ32massMatrixMultiplyRegisterKernelILi6ELi8ELi1EEviPKdS1_S1_S1_PdE15s_evenDofToQuad+16];
	ld.shared.f64 	%fd19, [_ZZ32massMatrixMultiplyRegisterKernelILi6ELi8ELi1EEviPKdS1_S1_S1_PdE14s_oddDofToQuad+24];
	ld.shared.f64 	%fd20, [_ZZ32massMatrixMultiplyRegisterKernelILi6ELi8ELi1EEviPKdS1_S1_S1_PdE15s_evenDofToQuad+24];
	ld.shared.f64 	%fd21, [_ZZ32massMatrixMultiplyRegisterKernelILi6ELi8ELi1EEviPKdS1_S1_S1_PdE14s_oddDofToQuad+32];
	ld.shared.f64 	%fd22, [_ZZ32massMatrixMultiplyRegisterKernelILi6ELi8ELi1EEviPKdS1_S1_S1_PdE15s_evenDofToQuad+32];
	ld.shared.f64 	%fd23, [_ZZ32massMatrixMultiplyRegisterKernelILi6ELi8ELi1EEviPKdS1_S1_S1_PdE14s_oddDofToQuad+40];
	ld.shared.f64 	%fd24, [_ZZ32massMatrixMultiplyRegisterKernelILi6ELi8ELi1EEviPKdS1_S1_S1_PdE15s_evenDofToQuad+40];
	ld.shared.f64 	%fd25, [_ZZ32massMatrixMultiplyRegisterKernelILi6ELi8ELi1EEviPKdS1_S1_S1_PdE14s_oddDofToQuad+48];
	ld.shared.f64 	%fd26, [_ZZ32massMatrixMultiplyRegisterKernelILi6ELi8ELi1EEviPKdS1_S1_S1_PdE15s_evenDofToQuad+48];
	ld.shared.f64 	%fd27, [_ZZ32massMatrixMultiplyRegisterKernelILi6ELi8ELi1EEviPKdS1_S1_S1_PdE14s_oddDofToQuad+56];
	ld.shared.f64 	%fd28, [_ZZ32massMatrixMultiplyRegisterKernelILi6ELi8ELi1EEviPKdS1_S1_S1_PdE15s_evenDofToQuad+56];
	ld.shared.f64 	%fd29, [_ZZ32massMatrixMultiplyRegisterKernelILi6ELi8ELi1EEviPKdS1_S1_S1_PdE14s_oddDofToQuad+64];
	ld.shared.f64 	%fd30, [_ZZ32massMatrixMultiplyRegisterKernelILi6ELi8ELi1EEviPKdS1_S1_S1_PdE15s_evenDofToQuad+64];
	ld.shared.f64 	%fd31, [_ZZ32massMatrixMultiplyRegisterKernelILi6ELi8ELi1EEviPKdS1_S1_S1_PdE14s_oddDofToQuad+72];
	ld.shared.f64 	%fd32, [_ZZ32massMatrixMultiplyRegisterKernelILi6ELi8ELi1EEviPKdS1_S1_S1_PdE15s_evenDofToQuad+72];
	ld.shared.f64 	%fd33, [_ZZ32massMatrixMultiplyRegisterKernelILi6ELi8ELi1EEviPKdS1_S1_S1_PdE14s_oddDofToQuad+80];
	ld.shared.f64 	%fd34, [_ZZ32massMatrixMultiplyRegisterKernelILi6ELi8ELi1EEviPKdS1_S1_S1_PdE15s_evenDofToQuad+80];
	ld.shared.f64 	%fd35, [_ZZ32massMatrixMultiplyRegisterKernelILi6ELi8ELi1EEviPKdS1_S1_S1_PdE14s_oddDofToQuad+88];
	ld.shared.f64 	%fd36, [_ZZ32massMatrixMultiplyRegisterKernelILi6ELi8ELi1EEviPKdS1_S1_S1_PdE15s_evenDofToQuad+88];
	shl.b32 	%r18, %r2, 12;
	mov.u32 	%r19, _ZZ32massMatrixMultiplyRegisterKernelILi6ELi8ELi1EEviPKdS1_S1_S1_PdE6s_tmp1;
	add.s32 	%r20, %r19, %r18;
	mul.lo.s16 	%rs7, %rs2, 171;
	shr.u16 	%rs8, %rs7, 10;
	cvt.u32.u16 	%r4, %rs8;
	mul.wide.u16 	%r21, %rs8, 64;
	add.s32 	%r5, %r20, %r21;
	mul.wide.u16 	%r22, %rs1, 8;
	add.s32 	%r6, %r5, %r22;
	@%p8 bra 	$L__BB134_6;
	add.f64 	%fd58, %fd323, %fd318;
	sub.f64 	%fd59, %fd323, %fd318;
	add.f64 	%fd60, %fd322, %fd319;
	sub.f64 	%fd61, %fd322, %fd319;
	add.f64 	%fd62, %fd321, %fd320;
	sub.f64 	%fd63, %fd321, %fd320;
	fma.rn.f64 	%fd64, %fd13, %fd58, 0d0000000000000000;
	fma.rn.f64 	%fd65, %fd14, %fd59, 0d0000000000000000;
	fma.rn.f64 	%fd66, %fd15, %fd60, %fd64;
	fma.rn.f64 	%fd67, %fd16, %fd61, %fd65;
	fma.rn.f64 	%fd68, %fd17, %fd62, %fd66;
	fma.rn.f64 	%fd69, %fd18, %fd63, %fd67;
	sub.f64 	%fd70, %fd68, %fd69;
	st.shared.f64 	[%r6+3584], %fd70;
	add.f64 	%fd71, %fd69, %fd68;
	st.shared.f64 	[%r6], %fd71;
	fma.rn.f64 	%fd72, %fd19, %fd58, 0d0000000000000000;
	fma.rn.f64 	%fd73, %fd20, %fd59, 0d0000000000000000;
	fma.rn.f64 	%fd74, %fd21, %fd60, %fd72;
	fma.rn.f64 	%fd75, %fd22, %fd61, %fd73;
	fma.rn.f64 	%fd76, %fd23, %fd62, %fd74;
	fma.rn.f64 	%fd77, %fd24, %fd63, %fd75;
	sub.f64 	%fd78, %fd76, %fd77;
	st.shared.f64 	[%r6+3072], %fd78;
	add.f64 	%fd79, %fd77, %fd76;
	st.shared.f64 	[%r6+512], %fd79;
	fma.rn.f64 	%fd80, %fd25, %fd58, 0d0000000000000000;
	fma.rn.f64 	%fd81, %fd26, %fd59, 0d0000000000000000;
	fma.rn.f64 	%fd82, %fd27, %fd60, %fd80;
	fma.rn.f64 	%fd83, %fd28, %fd61, %fd81;
	fma.rn.f64 	%fd84, %fd29, %fd62, %fd82;
	fma.rn.f64 	%fd85, %fd30, %fd63, %fd83;
	sub.f64 	%fd86, %fd84, %fd85;
	st.shared.f64 	[%r6+2560], %fd86;
	add.f64 	%fd87, %fd85, %fd84;
	st.shared.f64 	[%r6+1024], %fd87;
	fma.rn.f64 	%fd88, %fd31, %fd58, 0d0000000000000000;
	fma.rn.f64 	%fd89, %fd32, %fd59, 0d0000000000000000;
	fma.rn.f64 	%fd90, %fd33, %fd60, %fd88;
	fma.rn.f64 	%fd91, %fd34, %fd61, %fd89;
	fma.rn.f64 	%fd92, %fd35, %fd62, %fd90;
	fma.rn.f64 	%fd93, %fd36, %fd63, %fd91;
	sub.f64 	%fd94, %fd92, %fd93;
	st.shared.f64 	[%r6+2048], %fd94;
	add.f64 	%fd95, %fd93, %fd92;
	st.shared.f64 	[%r6+1536], %fd95;
$L__BB134_6:
	bar.sync 	0;
	setp.gt.u32 	%p9, %r10, 47;
	mad.lo.s32 	%r24, %r4, 448, %r5;
	add.s32 	%r7, %r24, %r22;
	@%p9 bra 	$L__BB134_8;
	ld.shared.f64 	%fd96, [%r7];
	ld.shared.f64 	%fd97, [%r7+320];
	add.f64 	%fd98, %fd96, %fd97;
	sub.f64 	%fd99, %fd96, %fd97;
	ld.shared.f64 	%fd100, [%r7+64];
	ld.shared.f64 	%fd101, [%r7+256];
	add.f64 	%fd102, %fd100, %fd101;
	sub.f64 	%fd103, %fd100, %fd101;
	ld.shared.f64 	%fd104, [%r7+128];
	ld.shared.f64 	%fd105, [%r7+192];
	add.f64 	%fd106, %fd104, %fd105;
	sub.f64 	%fd107, %fd104, %fd105;
	fma.rn.f64 	%fd108, %fd13, %fd98, 0d0000000000000000;
	fma.rn.f64 	%fd109, %fd14, %fd99, 0d0000000000000000;
	fma.rn.f64 	%fd110, %fd15, %fd102, %fd108;
	fma.rn.f64 	%fd111, %fd16, %fd103, %fd109;
	fma.rn.f64 	%fd112, %fd17, %fd106, %fd110;
	fma.rn.f64 	%fd113, %fd18, %fd107, %fd111;
	sub.f64 	%fd114, %fd112, %fd113;
	st.shared.f64 	[%r7+448], %fd114;
	add.f64 	%fd115, %fd113, %fd112;
	st.shared.f64 	[%r7], %fd115;
	fma.rn.f64 	%fd116, %fd19, %fd98, 0d0000000000000000;
	fma.rn.f64 	%fd117, %fd20, %fd99, 0d0000000000000000;
	fma.rn.f64 	%fd118, %fd21, %fd102, %fd116;
	fma.rn.f64 	%fd119, %fd22, %fd103, %fd117;
	fma.rn.f64 	%fd120, %fd23, %fd106, %fd118;
	fma.rn.f64 	%fd121, %fd24, %fd107, %fd119;
	sub.f64 	%fd122, %fd120, %fd121;
	st.shared.f64 	[%r7+384], %fd122;
	add.f64 	%fd123, %fd121, %fd120;
	st.shared.f64 	[%r7+64], %fd123;
	fma.rn.f64 	%fd124, %fd25, %fd98, 0d0000000000000000;
	fma.rn.f64 	%fd125, %fd26, %fd99, 0d0000000000000000;
	fma.rn.f64 	%fd126, %fd27, %fd102, %fd124;
	fma.rn.f64 	%fd127, %fd28, %fd103, %fd125;
	fma.rn.f64 	%fd128, %fd29, %fd106, %fd126;
	fma.rn.f64 	%fd129, %fd30, %fd107, %fd127;
	sub.f64 	%fd130, %fd128, %fd129;
	st.shared.f64 	[%r7+320], %fd130;
	add.f64 	%fd131, %fd129, %fd128;
	st.shared.f64 	[%r7+128], %fd131;
	fma.rn.f64 	%fd132, %fd31, %fd98, 0d0000000000000000;
	fma.rn.f64 	%fd133, %fd32, %fd99, 0d0000000000000000;
	fma.rn.f64 	%fd134, %fd33, %fd102, %fd132;
	fma.rn.f64 	%fd135, %fd34, %fd103, %fd133;
	fma.rn.f64 	%fd136, %fd35, %fd106, %fd134;
	fma.rn.f64 	%fd137, %fd36, %fd107, %fd135;
	sub.f64 	%fd138, %fd136, %fd137;
	st.shared.f64 	[%r7+256], %fd138;
	add.f64 	%fd139, %fd137, %fd136;
	st.shared.f64 	[%r7+192], %fd139;
$L__BB134_8:
	ld.param.u64 	%rd20, [_Z32massMatrixMultiplyRegisterKernelILi6ELi8ELi1EEviPKdS1_S1_S1_Pd_param_1];
	mov.u32 	%r26, %tid.x;
	setp.gt.u32 	%p10, %r26, 47;
	bar.sync 	0;
	mov.u32 	%r27, %tid.y;
	shl.b32 	%r28, %r27, 12;
	mov.u32 	%r29, _ZZ32massMatrixMultiplyRegisterKernelILi6ELi8ELi1EEviPKdS1_S1_S1_PdE6s_tmp1;
	add.s32 	%r30, %r29, %r28;
	shl.b32 	%r31, %r26, 6;
	and.b32  	%r32, %r31, 65024;
	add.s32 	%r33, %r30, %r32;
	and.b32  	%r34, %r31, 448;
	add.s32 	%r35, %r33, %r34;
	ld.shared.f64 	%fd140, [%r35];
	ld.shared.f64 	%fd141, [%r35+40];
	add.f64 	%fd142, %fd140, %fd141;
	sub.f64 	%fd143, %fd140, %fd141;
	ld.shared.f64 	%fd144, [%r35+8];
	ld.shared.f64 	%fd145, [%r35+32];
	add.f64 	%fd146, %fd144, %fd145;
	sub.f64 	%fd147, %fd144, %fd145;
	ld.shared.f64 	%fd148, [%r35+16];
	ld.shared.f64 	%fd149, [%r35+24];
	add.f64 	%fd150, %fd148, %fd149;
	sub.f64 	%fd151, %fd148, %fd149;
	mov.u32 	%r36, %ctaid.x;
	add.s32 	%r37, %r36, %r27;
	shl.b32 	%r38, %r37, 9;
	shl.b32 	%r39, %r26, 3;
	add.s32 	%r40, %r39, %r38;
	or.b32  	%r41, %r40, 7;
	fma.rn.f64 	%fd152, %fd13, %fd142, 0d0000000000000000;
	fma.rn.f64 	%fd153, %fd14, %fd143, 0d0000000000000000;
	fma.rn.f64 	%fd154, %fd15, %fd146, %fd152;
	fma.rn.f64 	%fd155, %fd16, %fd147, %fd153;
	fma.rn.f64 	%fd156, %fd17, %fd150, %fd154;
	fma.rn.f64 	%fd157, %fd18, %fd151, %fd155;
	cvta.to.global.u64 	%rd14, %rd20;
	mul.wide.s32 	%rd15, %r41, 8;
	add.s64 	%rd16, %rd14, %rd15;
	ld.global.nc.f64 	%fd158, [%rd16];
	ld.global.nc.f64 	%fd159, [%rd16+-56];
	sub.f64 	%fd160, %fd156, %fd157;
	mul.f64 	%fd161, %fd160, %fd158;
	add.f64 	%fd162, %fd156, %fd157;
	mul.f64 	%fd329, %fd162, %fd159;
	fma.rn.f64 	%fd163, %fd19, %fd142, 0d0000000000000000;
	fma.rn.f64 	%fd164, %fd20, %fd143, 0d0000000000000000;
	fma.rn.f64 	%fd165, %fd21, %fd146, %fd163;
	fma.rn.f64 	%fd166, %fd22, %fd147, %fd164;
	fma.rn.f64 	%fd167, %fd23, %fd150, %fd165;
	fma.rn.f64 	%fd168, %fd24, %fd151, %fd166;
	ld.global.nc.f64 	%fd169, [%rd16+-8];
	ld.global.nc.f64 	%fd170, [%rd16+-48];
	sub.f64 	%fd171, %fd167, %fd168;
	mul.f64 	%fd172, %fd171, %fd169;
	add.f64 	%fd173, %fd167, %fd168;
	mul.f64 	%fd328, %fd173, %fd170;
	fma.rn.f64 	%fd174, %fd25, %fd142, 0d0000000000000000;
	fma.rn.f64 	%fd175, %fd26, %fd143, 0d0000000000000000;
	fma.rn.f64 	%fd176, %fd27, %fd146, %fd174;
	fma.rn.f64 	%fd177, %fd28, %fd147, %fd175;
	fma.rn.f64 	%fd178, %fd29, %fd150, %fd176;
	fma.rn.f64 	%fd179, %fd30, %fd151, %fd177;
	ld.global.nc.f64 	%fd180, [%rd16+-16];
	ld.global.nc.f64 	%fd181, [%rd16+-40];
	sub.f64 	%fd182, %fd178, %fd179;
	mul.f64 	%fd324, %fd182, %fd180;
	add.f64 	%fd183, %fd178, %fd179;
	mul.f64 	%fd327, %fd183, %fd181;
	fma.rn.f64 	%fd184, %fd31, %fd142, 0d0000000000000000;
	fma.rn.f64 	%fd185, %fd32, %fd143, 0d0000000000000000;
	fma.rn.f64 	%fd186, %fd33, %fd146, %fd184;
	fma.rn.f64 	%fd187, %fd34, %fd147, %fd185;
	fma.rn.f64 	%fd188, %fd35, %fd150, %fd186;
	fma.rn.f64 	%fd189, %fd36, %fd151, %fd187;
	ld.global.nc.f64 	%fd190, [%rd16+-24];
	ld.global.nc.f64 	%fd191, [%rd16+-32];
	sub.f64 	%fd192, %fd188, %fd189;
	mul.f64 	%fd325, %fd192, %fd190;
	add.f64 	%fd193, %fd188, %fd189;
	mul.f64 	%fd326, %fd193, %fd191;
	bar.sync 	0;
	add.f64 	%fd194, %fd329, %fd161;
	sub.f64 	%fd195, %fd329, %fd161;
	add.f64 	%fd196, %fd328, %fd172;
	sub.f64 	%fd197, %fd328, %fd172;
	add.f64 	%fd198, %fd327, %fd324;
	sub.f64 	%fd199, %fd327, %fd324;
	add.f64 	%fd200, %fd326, %fd325;
	sub.f64 	%fd201, %fd326, %fd325;
	fma.rn.f64 	%fd202, %fd13, %fd194, 0d0000000000000000;
	fma.rn.f64 	%fd203, %fd14, %fd195, 0d0000000000000000;
	fma.rn.f64 	%fd204, %fd19, %fd196, %fd202;
	fma.rn.f64 	%fd205, %fd20, %fd197, %fd203;
	fma.rn.f64 	%fd206, %fd25, %fd198, %fd204;
	fma.rn.f64 	%fd207, %fd26, %fd199, %fd205;
	fma.rn.f64 	%fd208, %fd31, %fd200, %fd206;
	fma.rn.f64 	%fd209, %fd32, %fd201, %fd207;
	sub.f64 	%fd210, %fd208, %fd209;
	st.shared.f64 	[%r35+40], %fd210;
	add.f64 	%fd211, %fd208, %fd209;
	st.shared.f64 	[%r35], %fd211;
	fma.rn.f64 	%fd212, %fd15, %fd194, 0d0000000000000000;
	fma.rn.f64 	%fd213, %fd16, %fd195, 0d0000000000000000;
	fma.rn.f64 	%fd214, %fd21, %fd196, %fd212;
	fma.rn.f64 	%fd215, %fd22, %fd197, %fd213;
	fma.rn.f64 	%fd216, %fd27, %fd198, %fd214;
	fma.rn.f64 	%fd217, %fd28, %fd199, %fd215;
	fma.rn.f64 	%fd218, %fd33, %fd200, %fd216;
	fma.rn.f64 	%fd219, %fd34, %fd201, %fd217;
	sub.f64 	%fd220, %fd218, %fd219;
	st.shared.f64 	[%r35+32], %fd220;
	add.f64 	%fd221, %fd218, %fd219;
	st.shared.f64 	[%r35+8], %fd221;
	fma.rn.f64 	%fd222, %fd17, %fd194, 0d0000000000000000;
	fma.rn.f64 	%fd223, %fd18, %fd195, 0d0000000000000000;
	fma.rn.f64 	%fd224, %fd23, %fd196, %fd222;
	fma.rn.f64 	%fd225, %fd24, %fd197, %fd223;
	fma.rn.f64 	%fd226, %fd29, %fd198, %fd224;
	fma.rn.f64 	%fd227, %fd30, %fd199, %fd225;
	fma.rn.f64 	%fd228, %fd35, %fd200, %fd226;
	fma.rn.f64 	%fd229, %fd36, %fd201, %fd227;
	sub.f64 	%fd230, %fd228, %fd229;
	st.shared.f64 	[%r35+24], %fd230;
	add.f64 	%fd231, %fd228, %fd229;
	st.shared.f64 	[%r35+16], %fd231;
	bar.sync 	0;
	@%p10 bra 	$L__BB134_10;
	ld.shared.f64 	%fd232, [%r7];
	ld.shared.f64 	%fd233, [%r7+448];
	add.f64 	%fd234, %fd232, %fd233;
	sub.f64 	%fd235, %fd232, %fd233;
	ld.shared.f64 	%fd236, [%r7+64];
	ld.shared.f64 	%fd237, [%r7+384];
	add.f64 	%fd238, %fd236, %fd237;
	sub.f64 	%fd239, %fd236, %fd237;
	ld.shared.f64 	%fd240, [%r7+128];
	ld.shared.f64 	%fd241, [%r7+320];
	add.f64 	%fd242, %fd240, %fd241;
	sub.f64 	%fd243, %fd240, %fd241;
	ld.shared.f64 	%fd244, [%r7+192];
	ld.shared.f64 	%fd245, [%r7+256];
	add.f64 	%fd246, %fd244, %fd245;
	sub.f64 	%fd247, %fd244, %fd245;
	fma.rn.f64 	%fd248, %fd13, %fd234, 0d0000000000000000;
	fma.rn.f64 	%fd249, %fd14, %fd235, 0d0000000000000000;
	fma.rn.f64 	%fd250, %fd19, %fd238, %fd248;
	fma.rn.f64 	%fd251, %fd20, %fd239, %fd249;
	fma.rn.f64 	%fd252, %fd25, %fd242, %fd250;
	fma.rn.f64 	%fd253, %fd26, %fd243, %fd251;
	fma.rn.f64 	%fd254, %fd31, %fd246, %fd252;
	fma.rn.f64 	%fd255, %fd32, %fd247, %fd253;
	sub.f64 	%fd256, %fd254, %fd255;
	st.shared.f64 	[%r7+320], %fd256;
	add.f64 	%fd257, %fd254, %fd255;
	st.shared.f64 	[%r7], %fd257;
	fma.rn.f64 	%fd258, %fd15, %fd234, 0d0000000000000000;
	fma.rn.f64 	%fd259, %fd16, %fd235, 0d0000000000000000;
	fma.rn.f64 	%fd260, %fd21, %fd238, %fd258;
	fma.rn.f64 	%fd261, %fd22, %fd239, %fd259;
	fma.rn.f64 	%fd262, %fd27, %fd242, %fd260;
	fma.rn.f64 	%fd263, %fd28, %fd243, %fd261;
	fma.rn.f64 	%fd264, %fd33, %fd246, %fd262;
	fma.rn.f64 	%fd265, %fd34, %fd247, %fd263;
	sub.f64 	%fd266, %fd264, %fd265;
	st.shared.f64 	[%r7+256], %fd266;
	add.f64 	%fd267, %fd264, %fd265;
	st.shared.f64 	[%r7+64], %fd267;
	fma.rn.f64 	%fd268, %fd17, %fd234, 0d0000000000000000;
	fma.rn.f64 	%fd269, %fd18, %fd235, 0d0000000000000000;
	fma.rn.f64 	%fd270, %fd23, %fd238, %fd268;
	fma.rn.f64 	%fd271, %fd24, %fd239, %fd269;
	fma.rn.f64 	%fd272, %fd29, %fd242, %fd270;
	fma.rn.f64 	%fd273, %fd30, %fd243, %fd271;
	fma.rn.f64 	%fd274, %fd35, %fd246, %fd272;
	fma.rn.f64 	%fd275, %fd36, %fd247, %fd273;
	sub.f64 	%fd276, %fd274, %fd275;
	st.shared.f64 	[%r7+192], %fd276;
	add.f64 	%fd277, %fd274, %fd275;
	st.shared.f64 	[%r7+128], %fd277;
$L__BB134_10:
	mov.u32 	%r8, %tid.x;
	setp.gt.u32 	%p11, %r8, 35;
	bar.sync 	0;
	@%p11 bra 	$L__BB134_12;
	ld.shared.f64 	%fd278, [%r6];
	ld.shared.f64 	%fd279, [%r6+3584];
	add.f64 	%fd280, %fd278, %fd279;
	sub.f64 	%fd281, %fd278, %fd279;
	ld.shared.f64 	%fd282, [%r6+512];
	ld.shared.f64 	%fd283, [%r6+3072];
	add.f64 	%fd284, %fd282, %fd283;
	sub.f64 	%fd285, %fd282, %fd283;
	ld.shared.f64 	%fd286, [%r6+1024];
	ld.shared.f64 	%fd287, [%r6+2560];
	add.f64 	%fd288, %fd286, %fd287;
	sub.f64 	%fd289, %fd286, %fd287;
	ld.shared.f64 	%fd290, [%r6+1536];
	ld.shared.f64 	%fd291, [%r6+2048];
	add.f64 	%fd292, %fd290, %fd291;
	sub.f64 	%fd293, %fd290, %fd291;
	fma.rn.f64 	%fd294, %fd13, %fd280, 0d0000000000000000;
	fma.rn.f64 	%fd295, %fd14, %fd281, 0d0000000000000000;
	fma.rn.f64 	%fd296, %fd19, %fd284, %fd294;
	fma.rn.f64 	%fd297, %fd20, %fd285, %fd295;
	fma.rn.f64 	%fd298, %fd25, %fd288, %fd296;
	fma.rn.f64 	%fd299, %fd26, %fd289, %fd297;
	fma.rn.f64 	%fd300, %fd31, %fd292, %fd298;
	fma.rn.f64 	%fd301, %fd32, %fd293, %fd299;
	sub.f64 	%fd324, %fd300, %fd301;
	add.f64 	%fd329, %fd300, %fd301;
	fma.rn.f64 	%fd302, %fd15, %fd280, 0d0000000000000000;
	fma.rn.f64 	%fd303, %fd16, %fd281, 0d0000000000000000;
	fma.rn.f64 	%fd304, %fd21, %fd284, %fd302;
	fma.rn.f64 	%fd305, %fd22, %fd285, %fd303;
	fma.rn.f64 	%fd306, %fd27, %fd288, %fd304;
	fma.rn.f64 	%fd307, %fd28, %fd289, %fd305;
	fma.rn.f64 	%fd308, %fd33, %fd292, %fd306;
	fma.rn.f64 	%fd309, %fd34, %fd293, %fd307;
	sub.f64 	%fd325, %fd308, %fd309;
	add.f64 	%fd328, %fd308, %fd309;
	fma.rn.f64 	%fd310, %fd17, %fd280, 0d0000000000000000;
	fma.rn.f64 	%fd311, %fd18, %fd281, 0d0000000000000000;
	fma.rn.f64 	%fd312, %fd23, %fd284, %fd310;
	fma.rn.f64 	%fd313, %fd24, %fd285, %fd311;
	fma.rn.f64 	%fd314, %fd29, %fd288, %fd312;
	fma.rn.f64 	%fd315, %fd30, %fd289, %fd313;
	fma.rn.f64 	%fd316, %fd35, %fd292, %fd314;
	fma.rn.f64 	%fd317, %fd36, %fd293, %fd315;
	sub.f64 	%fd326, %fd316, %fd317;
	add.f64 	%fd327, %fd316, %fd317;
$L__BB134_12:
	bar.sync 	0;
	@%p4 bra 	$L__BB134_14;
	ld.param.u64 	%rd21, [_Z32massMatrixMultiplyRegisterKernelILi6ELi8ELi1EEviPKdS1_S1_S1_Pd_param_5];
	mov.u32 	%r42, %ctaid.x;
	mov.u32 	%r43, %tid.y;
	add.s32 	%r44, %r42, %r43;
	mad.lo.s32 	%r45, %r44, 216, %r8;
	cvta.to.global.u64 	%rd17, %rd21;
	mul.wide.s32 	%rd18, %r45, 8;
	add.s64 	%rd19, %rd17, %rd18;
	st.global.f64 	[%rd19], %fd329;
	st.global.f64 	[%rd19+288], %fd328;
	st.global.f64 	[%rd19+576], %fd327;
	st.global.f64 	[%rd19+864], %fd326;
	st.global.f64 	[%rd19+1152], %fd325;
	st.global.f64 	[%rd19+1440], %fd324;
$L__BB134_14:
	ret;

}
	// .globl	_Z32massMatrixMultiplyConstantKernelILi6ELi8ELi1EEviPKdS1_S1_S1_Pd
.visible .entry _Z32massMatrixMultiplyConstantKernelILi6ELi8ELi1EEviPKdS1_S1_S1_Pd(
	.param .u32 _Z32massMatrixMultiplyConstantKernelILi6ELi8ELi1EEviPKdS1_S1_S1_Pd_param_0,
	.param .u64 .ptr .align 1 _Z32massMatrixMultiplyConstantKernelILi6ELi8ELi1EEviPKdS1_S1_S1_Pd_param_1,
	.param .u64 .ptr .align 1 _Z32massMatrixMultiplyConstantKernelILi6ELi8ELi1EEviPKdS1_S1_S1_Pd_param_2,
	.param .u64 .ptr .align 1 _Z32massMatrixMultiplyConstantKernelILi6ELi8ELi1EEviPKdS1_S1_S1_Pd_param_3,
	.param .u64 .ptr .align 1 _Z32massMatrixMultiplyConstantKernelILi6ELi8ELi1EEviPKdS1_S1_S1_Pd_param_4,
	.param .u64 .ptr .align 1 _Z32massMatrixMultiplyConstantKernelILi6ELi8ELi1EEviPKdS1_S1_S1_Pd_param_5
)
{
	.reg .pred 	%p<10>;
	.reg .b16 	%rs<9>;
	.reg .b32 	%r<30>;
	.reg .b64 	%rd<15>;
	.reg .b64 	%fd<352>;
	// demoted variable
	.shared .align 8 .b8 _ZZ32massMatrixMultiplyConstantKernelILi6ELi8ELi1EEviPKdS1_S1_S1_PdE6s_tmp1[4096];
	ld.param.u32 	%r9, [_Z32massMatrixMultiplyConstantKernelILi6ELi8ELi1EEviPKdS1_S1_S1_Pd_param_0];
	ld.param.u64 	%rd2, [_Z32massMatrixMultiplyConstantKernelILi6ELi8ELi1EEviPKdS1_S1_S1_Pd_param_4];
	mov.u32 	%r10, %tid.x;
	mov.u32 	%r2, %tid.y;
	mov.u32 	%r11, %ctaid.x;
	add.s32 	%r3, %r11, %r2;
	cvt.u16.u32 	%rs2, %r10;
	mul.hi.u16 	%rs3, %rs2, -21845;
	shr.u16 	%rs4, %rs3, 2;
	mul.lo.s16 	%rs5, %rs4, 6;
	sub.s16 	%rs1, %rs2, %rs5;
	setp.lt.s32 	%p2, %r3, %r9;
	setp.lt.u32 	%p3, %r10, 36;
	and.pred  	%p1, %p2, %p3;
	not.pred 	%p4, %p1;
	@%p4 bra 	$L__BB135_2;
	cvta.to.global.u64 	%rd4, %rd2;
	mad.lo.s32 	%r12, %r3, 216, %r10;
	mul.wide.s32 	%rd5, %r12, 8;
	add.s64 	%rd6, %rd4, %rd5;
	ld.global.nc.f64 	%fd345, [%rd6];
	ld.global.nc.f64 	%fd344, [%rd6+288];
	ld.global.nc.f64 	%fd343, [%rd6+576];
	ld.global.nc.f64 	%fd342, [%rd6+864];
	ld.global.nc.f64 	%fd341, [%rd6+1152];
	ld.global.nc.f64 	%fd340, [%rd6+1440];
$L__BB135_2:
	setp.gt.u32 	%p5, %r10, 35;
	bar.sync 	0;
	ld.const.f64 	%fd13, [const_oddDofToQuad+8];
	ld.const.f64 	%fd14, [const_evenDofToQuad+8];
	ld.const.f64 	%fd15, [const_oddDofToQuad+16];
	ld.const.f64 	%fd16, [const_evenDofToQuad+16];
	ld.const.f64 	%fd17, [const_oddDofToQuad+24];
	ld.const.f64 	%fd18, [const_evenDofToQuad+24];
	ld.const.f64 	%fd19, [const_oddDofToQuad+32];
	ld.const.f64 	%fd20, [const_evenDofToQuad+32];
	ld.const.f64 	%fd21, [const_oddDofToQuad+40];
	ld.const.f64 	%fd22, [const_evenDofToQuad+40];
	ld.const.f64 	%fd23, [const_oddDofToQuad+48];
	ld.const.f64 	%fd24, [const_evenDofToQuad+48];
	ld.const.f64 	%fd25, [const_oddDofToQuad+56];
	ld.const.f64 	%fd26, [const_evenDofToQuad+56];
	ld.const.f64 	%fd27, [const_oddDofToQuad+64];
	ld.const.f64 	%fd28, [const_evenDofToQuad+64];
	ld.const.f64 	%fd29, [const_oddDofToQuad+72];
	ld.const.f64 	%fd30, [const_evenDofToQuad+72];
	ld.const.f64 	%fd31, [const_oddDofToQuad+80];
	ld.const.f64 	%fd32, [const_evenDofToQuad+80];
	ld.const.f64 	%fd33, [const_oddDofToQuad+88];
	ld.const.f64 	%fd34, [const_evenDofToQuad+88];
	shl.b32 	%r13, %r2, 12;
	mov.u32 	%r14, _ZZ32massMatrixMultiplyConstantKernelILi6ELi8ELi1EEviPKdS1_S1_S1_PdE6s_tmp1;
	add.s32 	%r4, %r14, %r13;
	mul.lo.s16 	%rs7, %rs2, 171;
	shr.u16 	%rs8, %rs7, 10;
	cvt.u32.u16 	%r5, %rs8;
	mul.wide.u16 	%r15, %rs8, 64;
	add.s32 	%r6, %r4, %r15;
	mul.wide.u16 	%r16, %rs1, 8;
	add.s32 	%r7, %r6, %r16;
	@%p5 bra 	$L__BB135_4;
	add.f64 	%fd54, %fd345, %fd340;
	sub.f64 	%fd55, %fd345, %fd340;
	add.f64 	%fd56, %fd344, %fd341;
	sub.f64 	%fd57, %fd344, %fd341;
	add.f64 	%fd58, %fd343, %fd342;
	sub.f64 	%fd59, %fd343, %fd342;
	ld.const.f64 	%fd60, [const_oddDofToQuad];
	fma.rn.f64 	%fd61, %fd60, %fd54, 0d0000000000000000;
	ld.const.f64 	%fd62, [const_evenDofToQuad];
	fma.rn.f64 	%fd63, %fd62, %fd55, 0d0000000000000000;
	fma.rn.f64 	%fd64, %fd13, %fd56, %fd61;
	fma.rn.f64 	%fd65, %fd14, %fd57, %fd63;
	fma.rn.f64 	%fd66, %fd15, %fd58, %fd64;
	fma.rn.f64 	%fd67, %fd16, %fd59, %fd65;
	sub.f64 	%fd68, %fd66, %fd67;
	st.shared.f64 	[%r7+3584], %fd68;
	add.f64 	%fd69, %fd67, %fd66;
	st.shared.f64 	[%r7], %fd69;
	fma.rn.f64 	%fd70, %fd17, %fd54, 0d0000000000000000;
	fma.rn.f64 	%fd71, %fd18, %fd55, 0d0000000000000000;
	fma.rn.f64 	%fd72, %fd19, %fd56, %fd70;
	fma.rn.f64 	%fd73, %fd20, %fd57, %fd71;
	fma.rn.f64 	%fd74, %fd21, %fd58, %fd72;
	fma.rn.f64 	%fd75, %fd22, %fd59, %fd73;
	sub.f64 	%fd76, %fd74, %fd75;
	st.shared.f64 	[%r7+3072], %fd76;
	add.f64 	%fd77, %fd75, %fd74;
	st.shared.f64 	[%r7+512], %fd77;
	fma.rn.f64 	%fd78, %fd23, %fd54, 0d0000000000000000;
	fma.rn.f64 	%fd79, %fd24, %fd55, 0d0000000000000000;
	fma.rn.f64 	%fd80, %fd25, %fd56, %fd78;
	fma.rn.f64 	%fd81, %fd26, %fd57, %fd79;
	fma.rn.f64 	%fd82, %fd27, %fd58, %fd80;
	fma.rn.f64 	%fd83, %fd28, %fd59, %fd81;
	sub.f64 	%fd84, %fd82, %fd83;
	st.shared.f64 	[%r7+2560], %fd84;
	add.f64 	%fd85, %fd83, %fd82;
	st.shared.f64 	[%r7+1024], %fd85;
	fma.rn.f64 	%fd86, %fd29, %fd54, 0d0000000000000000;
	fma.rn.f64 	%fd87, %fd30, %fd55, 0d0000000000000000;
	fma.rn.f64 	%fd88, %fd31, %fd56, %fd86;
	fma.rn.f64 	%fd89, %fd32, %fd57, %fd87;
	fma.rn.f64 	%fd90, %fd33, %fd58, %fd88;
	fma.rn.f64 	%fd91, %fd34, %fd59, %fd89;
	sub.f64 	%fd92, %fd90, %fd91;
	st.shared.f64 	[%r7+2048], %fd92;
	add.f64 	%fd93, %fd91, %fd90;
	st.shared.f64 	[%r7+1536], %fd93;
$L__BB135_4:
	bar.sync 	0;
	setp.gt.u32 	%p6, %r10, 47;
	mad.lo.s32 	%r17, %r5, 448, %r6;
	add.s32 	%r8, %r17, %r16;
	@%p6 bra 	$L__BB135_6;
	ld.shared.f64 	%fd94, [%r8];
	ld.shared.f64 	%fd95, [%r8+320];
	add.f64 	%fd96, %fd94, %fd95;
	sub.f64 	%fd97, %fd94, %fd95;
	ld.shared.f64 	%fd98, [%r8+64];
	ld.shared.f64 	%fd99, [%r8+256];
	add.f64 	%fd100, %fd98, %fd99;
	sub.f64 	%fd101, %fd98, %fd99;
	ld.shared.f64 	%fd102, [%r8+128];
	ld.shared.f64 	%fd103, [%r8+192];
	add.f64 	%fd104, %fd102, %fd103;
	sub.f64 	%fd105, %fd102, %fd103;
	ld.const.f64 	%fd106, [const_oddDofToQuad];
	fma.rn.f64 	%fd107, %fd106, %fd96, 0d0000000000000000;
	ld.const.f64 	%fd108, [const_evenDofToQuad];
	fma.rn.f64 	%fd109, %fd108, %fd97, 0d0000000000000000;
	fma.rn.f64 	%fd111, %fd13, %fd100, %fd107;
	fma.rn.f64 	%fd112, %fd14, %fd101, %fd109;
	fma.rn.f64 	%fd113, %fd15, %fd104, %fd111;
	fma.rn.f64 	%fd114, %fd16, %fd105, %fd112;
	sub.f64 	%fd115, %fd113, %fd114;
	st.shared.f64 	[%r8+448], %fd115;
	add.f64 	%fd116, %fd114, %fd113;
	st.shared.f64 	[%r8], %fd116;
	fma.rn.f64 	%fd117, %fd17, %fd96, 0d0000000000000000;
	fma.rn.f64 	%fd118, %fd18, %fd97, 0d0000000000000000;
	fma.rn.f64 	%fd119, %fd19, %fd100, %fd117;
	fma.rn.f64 	%fd120, %fd20, %fd101, %fd118;
	fma.rn.f64 	%fd121, %fd21, %fd104, %fd119;
	fma.rn.f64 	%fd122, %fd22, %fd105, %fd120;
	sub.f64 	%fd123, %fd121, %fd122;
	st.shared.f64 	[%r8+384], %fd123;
	add.f64 	%fd124, %fd122, %fd121;
	st.shared.f64 	[%r8+64], %fd124;
	fma.rn.f64 	%fd125, %fd23, %fd96, 0d0000000000000000;
	fma.rn.f64 	%fd126, %fd24, %fd97, 0d0000000000000000;
	fma.rn.f64 	%fd127, %fd25, %fd100, %fd125;
	fma.rn.f64 	%fd128, %fd26, %fd101, %fd126;
	fma.rn.f64 	%fd129, %fd27, %fd104, %fd127;
	fma.rn.f64 	%fd130, %fd28, %fd105, %fd128;
	sub.f64 	%fd131, %fd129, %fd130;
	st.shared.f64 	[%r8+320], %fd131;
	add.f64 	%fd132, %fd130, %fd129;
	st.shared.f64 	[%r8+128], %fd132;
	fma.rn.f64 	%fd133, %fd29, %fd96, 0d0000000000000000;
	fma.rn.f64 	%fd134, %fd30, %fd97, 0d0000000000000000;
	fma.rn.f64 	%fd135, %fd31, %fd100, %fd133;
	fma.rn.f64 	%fd136, %fd32, %fd101, %fd134;
	fma.rn.f64 	%fd137, %fd33, %fd104, %fd135;
	fma.rn.f64 	%fd138, %fd34, %fd105, %fd136;
	sub.f64 	%fd139, %fd137, %fd138;
	st.shared.f64 	[%r8+256], %fd139;
	add.f64 	%fd140, %fd138, %fd137;
	st.shared.f64 	[%r8+192], %fd140;
$L__BB135_6:
	ld.param.u64 	%rd13, [_Z32massMatrixMultiplyConstantKernelILi6ELi8ELi1EEviPKdS1_S1_S1_Pd_param_1];
	bar.sync 	0;
	shl.b32 	%r19, %r10, 6;
	and.b32  	%r20, %r19, -512;
	add.s32 	%r21, %r4, %r20;
	and.b32  	%r22, %r19, 448;
	add.s32 	%r23, %r21, %r22;
	ld.shared.f64 	%fd141, [%r23];
	ld.shared.f64 	%fd142, [%r23+40];
	add.f64 	%fd143, %fd141, %fd142;
	sub.f64 	%fd144, %fd141, %fd142;
	ld.shared.f64 	%fd145, [%r23+8];
	ld.shared.f64 	%fd146, [%r23+32];
	add.f64 	%fd147, %fd145, %fd146;
	sub.f64 	%fd148, %fd145, %fd146;
	ld.shared.f64 	%fd149, [%r23+16];
	ld.shared.f64 	%fd150, [%r23+24];
	add.f64 	%fd151, %fd149, %fd150;
	sub.f64 	%fd152, %fd149, %fd150;
	shl.b32 	%r24, %r3, 9;
	shl.b32 	%r25, %r10, 3;
	and.b32  	%r26, %r25, 8184;
	add.s32 	%r27, %r26, %r24;
	or.b32  	%r28, %r27, 7;
	ld.const.f64 	%fd153, [const_oddDofToQuad];
	fma.rn.f64 	%fd154, %fd153, %fd143, 0d0000000000000000;
	ld.const.f64 	%fd155, [const_evenDofToQuad];
	fma.rn.f64 	%fd156, %fd155, %fd144, 0d0000000000000000;
	ld.const.f64 	%fd157, [const_oddDofToQuad+8];
	fma.rn.f64 	%fd158, %fd157, %fd147, %fd154;
	fma.rn.f64 	%fd159, %fd14, %fd148, %fd156;
	fma.rn.f64 	%fd160, %fd15, %fd151, %fd158;
	fma.rn.f64 	%fd161, %fd16, %fd152, %fd159;
	cvta.to.global.u64 	%rd7, %rd13;
	mul.wide.s32 	%rd8, %r28, 8;
	add.s64 	%rd9, %rd7, %rd8;
	ld.global.nc.f64 	%fd162, [%rd9];
	ld.global.nc.f64 	%fd163, [%rd9+-56];
	sub.f64 	%fd164, %fd160, %fd161;
	mul.f64 	%fd165, %fd164, %fd162;
	add.f64 	%fd166, %fd160, %fd161;
	mul.f64 	%fd351, %fd166, %fd163;
	fma.rn.f64 	%fd167, %fd17, %fd143, 0d0000000000000000;
	fma.rn.f64 	%fd168, %fd18, %fd144, 0d0000000000000000;
	ld.const.f64 	%fd169, [const_oddDofToQuad+32];
	fma.rn.f64 	%fd170, %fd169, %fd147, %fd167;
	ld.const.f64 	%fd171, [const_evenDofToQuad+32];
	fma.rn.f64 	%fd172, %fd171, %fd148, %fd168;
	fma.rn.f64 	%fd173, %fd21, %fd151, %fd170;
	fma.rn.f64 	%fd174, %fd22, %fd152, %fd172;
	ld.global.nc.f64 	%fd175, [%rd9+-8];
	ld.global.nc.f64 	%fd176, [%rd9+-48];
	sub.f64 	%fd177, %fd173, %fd174;
	mul.f64 	%fd178, %fd177, %fd175;
	add.f64 	%fd179, %fd173, %fd174;
	mul.f64 	%fd350, %fd179, %fd176;
	fma.rn.f64 	%fd180, %fd23, %fd143, 0d0000000000000000;
	fma.rn.f64 	%fd181, %fd24, %fd144, 0d0000000000000000;
	fma.rn.f64 	%fd182, %fd25, %fd147, %fd180;
	fma.rn.f64 	%fd183, %fd26, %fd148, %fd181;
	fma.rn.f64 	%fd184, %fd27, %fd151, %fd182;
	fma.rn.f64 	%fd185, %fd28, %fd152, %fd183;
	ld.global.nc.f64 	%fd186, [%rd9+-16];
	ld.global.nc.f64 	%fd187, [%rd9+-40];
	sub.f64 	%fd188, %fd184, %fd185;
	mul.f64 	%fd346, %fd188, %fd186;
	add.f64 	%fd189, %fd184, %fd185;
	mul.f64 	%fd349, %fd189, %fd187;
	fma.rn.f64 	%fd190, %fd29, %fd143, 0d0000000000000000;
	fma.rn.f64 	%fd191, %fd30, %fd144, 0d0000000000000000;
	fma.rn.f64 	%fd192, %fd31, %fd147, %fd190;
	fma.rn.f64 	%fd193, %fd32, %fd148, %fd191;
	ld.const.f64 	%fd194, [const_oddDofToQuad+88];
	fma.rn.f64 	%fd195, %fd194, %fd151, %fd192;
	ld.const.f64 	%fd196, [const_evenDofToQuad+88];
	fma.rn.f64 	%fd197, %fd196, %fd152, %fd193;
	ld.global.nc.f64 	%fd198, [%rd9+-24];
	ld.global.nc.f64 	%fd199, [%rd9+-32];
	sub.f64 	%fd200, %fd195, %fd197;
	mul.f64 	%fd347, %fd200, %fd198;
	add.f64 	%fd201, %fd195, %fd197;
	mul.f64 	%fd348, %fd201, %fd199;
	bar.sync 	0;
	add.f64 	%fd202, %fd351, %fd165;
	sub.f64 	%fd203, %fd351, %fd165;
	add.f64 	%fd204, %fd350, %fd178;
	sub.f64 	%fd205, %fd350, %fd178;
	add.f64 	%fd206, %fd349, %fd346;
	sub.f64 	%fd207, %fd349, %fd346;
	add.f64 	%fd208, %fd348, %fd347;
	sub.f64 	%fd209, %fd348, %fd347;
	fma.rn.f64 	%fd210, %fd153, %fd202, 0d0000000000000000;
	fma.rn.f64 	%fd211, %fd155, %fd203, 0d0000000000000000;
	fma.rn.f64 	%fd212, %fd17, %fd204, %fd210;
	fma.rn.f64 	%fd213, %fd18, %fd205, %fd211;
	fma.rn.f64 	%fd214, %fd23, %fd206, %fd212;
	fma.rn.f64 	%fd215, %fd24, %fd207, %fd213;
	fma.rn.f64 	%fd216, %fd29, %fd208, %fd214;
	fma.rn.f64 	%fd217, %fd30, %fd209, %fd215;
	sub.f64 	%fd218, %fd216, %fd217;
	st.shared.f64 	[%r23+40], %fd218;
	add.f64 	%fd219, %fd216, %fd217;
	st.shared.f64 	[%r23], %fd219;
	fma.rn.f64 	%fd220, %fd157, %fd202, 0d0000000000000000;
	fma.rn.f64 	%fd221, %fd14, %fd203, 0d0000000000000000;
	fma.rn.f64 	%fd222, %fd169, %fd204, %fd220;
	fma.rn.f64 	%fd223, %fd171, %fd205, %fd221;
	fma.rn.f64 	%fd224, %fd25, %fd206, %fd222;
	fma.rn.f64 	%fd225, %fd26, %fd207, %fd223;
	fma.rn.f64 	%fd226, %fd31, %fd208, %fd224;
	fma.rn.f64 	%fd227, %fd32, %fd209, %fd225;
	sub.f64 	%fd228, %fd226, %fd227;
	st.shared.f64 	[%r23+32], %fd228;
	add.f64 	%fd229, %fd226, %fd227;
	st.shared.f64 	[%r23+8], %fd229;
	fma.rn.f64 	%fd230, %fd15, %fd202, 0d0000000000000000;
	fma.rn.f64 	%fd231, %fd16, %fd203, 0d0000000000000000;
	fma.rn.f64 	%fd232, %fd21, %fd204, %fd230;
	fma.rn.f64 	%fd233, %fd22, %fd205, %fd231;
	fma.rn.f64 	%fd234, %fd27, %fd206, %fd232;
	fma.rn.f64 	%fd235, %fd28, %fd207, %fd233;
	fma.rn.f64 	%fd236, %fd194, %fd208, %fd234;
	fma.rn.f64 	%fd237, %fd196, %fd209, %fd235;
	sub.f64 	%fd238, %fd236, %fd237;
	st.shared.f64 	[%r23+24], %fd238;
	add.f64 	%fd239, %fd236, %fd237;
	st.shared.f64 	[%r23+16], %fd239;
	bar.sync 	0;
	@%p6 bra 	$L__BB135_8;
	ld.shared.f64 	%fd240, [%r8];
	ld.shared.f64 	%fd241, [%r8+448];
	add.f64 	%fd242, %fd240, %fd241;
	sub.f64 	%fd243, %fd240, %fd241;
	ld.shared.f64 	%fd244, [%r8+64];
	ld.shared.f64 	%fd245, [%r8+384];
	add.f64 	%fd246, %fd244, %fd245;
	sub.f64 	%fd247, %fd244, %fd245;
	ld.shared.f64 	%fd248, [%r8+128];
	ld.shared.f64 	%fd249, [%r8+320];
	add.f64 	%fd250, %fd248, %fd249;
	sub.f64 	%fd251, %fd248, %fd249;
	ld.shared.f64 	%fd252, [%r8+192];
	ld.shared.f64 	%fd253, [%r8+256];
	add.f64 	%fd254, %fd252, %fd253;
	sub.f64 	%fd255, %fd252, %fd253;
	fma.rn.f64 	%fd257, %fd153, %fd242, 0d0000000000000000;
	ld.const.f64 	%fd258, [const_evenDofToQuad];
	fma.rn.f64 	%fd259, %fd258, %fd243, 0d0000000000000000;
	fma.rn.f64 	%fd260, %fd17, %fd246, %fd257;
	fma.rn.f64 	%fd261, %fd18, %fd247, %fd259;
	fma.rn.f64 	%fd262, %fd23, %fd250, %fd260;
	fma.rn.f64 	%fd263, %fd24, %fd251, %fd261;
	fma.rn.f64 	%fd264, %fd29, %fd254, %fd262;
	fma.rn.f64 	%fd265, %fd30, %fd255, %fd263;
	sub.f64 	%fd266, %fd264, %fd265;
	st.shared.f64 	[%r8+320], %fd266;
	add.f64 	%fd267, %fd264, %fd265;
	st.shared.f64 	[%r8], %fd267;
	ld.const.f64 	%fd268, [const_oddDofToQuad+8];
	fma.rn.f64 	%fd269, %fd268, %fd242, 0d0000000000000000;
	fma.rn.f64 	%fd270, %fd14, %fd243, 0d0000000000000000;
	ld.const.f64 	%fd271, [const_oddDofToQuad+32];
	fma.rn.f64 	%fd272, %fd271, %fd246, %fd269;
	ld.const.f64 	%fd273, [const_evenDofToQuad+32];
	fma.rn.f64 	%fd274, %fd273, %fd247, %fd270;
	fma.rn.f64 	%fd275, %fd25, %fd250, %fd272;
	fma.rn.f64 	%fd276, %fd26, %fd251, %fd274;
	fma.rn.f64 	%fd277, %fd31, %fd254, %fd275;
	fma.rn.f64 	%fd278, %fd32, %fd255, %fd276;
	sub.f64 	%fd279, %fd277, %fd278;
	st.shared.f64 	[%r8+256], %fd279;
	add.f64 	%fd280, %fd277, %fd278;
	st.shared.f64 	[%r8+64], %fd280;
	fma.rn.f64 	%fd281, %fd15, %fd242, 0d0000000000000000;
	fma.rn.f64 	%fd282, %fd16, %fd243, 0d0000000000000000;
	fma.rn.f64 	%fd283, %fd21, %fd246, %fd281;
	fma.rn.f64 	%fd284, %fd22, %fd247, %fd282;
	fma.rn.f64 	%fd285, %fd27, %fd250, %fd283;
	fma.rn.f64 	%fd286, %fd28, %fd251, %fd284;
	ld.const.f64 	%fd287, [const_oddDofToQuad+88];
	fma.rn.f64 	%fd288, %fd287, %fd254, %fd285;
	ld.const.f64 	%fd289, [const_evenDofToQuad+88];
	fma.rn.f64 	%fd290, %fd289, %fd255, %fd286;
	sub.f64 	%fd291, %fd288, %fd290;
	st.shared.f64 	[%r8+192], %fd291;
	add.f64 	%fd292, %fd288, %fd290;
	st.shared.f64 	[%r8+128], %fd292;
$L__BB135_8:
	setp.gt.u32 	%p8, %r10, 35;
	bar.sync 	0;
	@%p8 bra 	$L__BB135_10;
	ld.shared.f64 	%fd293, [%r7];
	ld.shared.f64 	%fd294, [%r7+3584];
	add.f64 	%fd295, %fd293, %fd294;
	sub.f64 	%fd296, %fd293, %fd294;
	ld.shared.f64 	%fd297, [%r7+512];
	ld.shared.f64 	%fd298, [%r7+3072];
	add.f64 	%fd299, %fd297, %fd298;
	sub.f64 	%fd300, %fd297, %fd298;
	ld.shared.f64 	%fd301, [%r7+1024];
	ld.shared.f64 	%fd302, [%r7+2560];
	add.f64 	%fd303, %fd301, %fd302;
	sub.f64 	%fd304, %fd301, %fd302;
	ld.shared.f64 	%fd305, [%r7+1536];
	ld.shared.f64 	%fd306, [%r7+2048];
	add.f64 	%fd307, %fd305, %fd306;
	sub.f64 	%fd308, %fd305, %fd306;
	fma.rn.f64 	%fd310, %fd153, %fd295, 0d0000000000000000;
	fma.rn.f64 	%fd312, %fd155, %fd296, 0d0000000000000000;
	fma.rn.f64 	%fd313, %fd17, %fd299, %fd310;
	fma.rn.f64 	%fd314, %fd18, %fd300, %fd312;
	fma.rn.f64 	%fd315, %fd23, %fd303, %fd313;
	fma.rn.f64 	%fd316, %fd24, %fd304, %fd314;
	fma.rn.f64 	%fd317, %fd29, %fd307, %fd315;
	fma.rn.f64 	%fd318, %fd30, %fd308, %fd316;
	sub.f64 	%fd346, %fd317, %fd318;
	add.f64 	%fd351, %fd317, %fd318;
	fma.rn.f64 	%fd320, %fd157, %fd295, 0d0000000000000000;
	fma.rn.f64 	%fd321, %fd14, %fd296, 0d0000000000000000;
	ld.const.f64 	%fd322, [const_oddDofToQuad+32];
	fma.rn.f64 	%fd323, %fd322, %fd299, %fd320;
	ld.const.f64 	%fd324, [const_evenDofToQuad+32];
	fma.rn.f64 	%fd325, %fd324, %fd300, %fd321;
	fma.rn.f64 	%fd326, %fd25, %fd303, %fd323;
	fma.rn.f64 	%fd327, %fd26, %fd304, %fd325;
	fma.rn.f64 	%fd328, %fd31, %fd307, %fd326;
	fma.rn.f64 	%fd329, %fd32, %fd308, %fd327;
	sub.f64 	%fd347, %fd328, %fd329;
	add.f64 	%fd350, %fd328, %fd329;
	fma.rn.f64 	%fd330, %fd15, %fd295, 0d0000000000000000;
	fma.rn.f64 	%fd331, %fd16, %fd296, 0d0000000000000000;
	fma.rn.f64 	%fd332, %fd21, %fd299, %fd330;
	fma.rn.f64 	%fd333, %fd22, %fd300, %fd331;
	fma.rn.f64 	%fd334, %fd27, %fd303, %fd332;
	fma.rn.f64 	%fd335, %fd28, %fd304, %fd333;
	ld.const.f64 	%fd336, [const_oddDofToQuad+88];
	fma.rn.f64 	%fd337, %fd336, %fd307, %fd334;
	ld.const.f64 	%fd338, [const_evenDofToQuad+88];
	fma.rn.f64 	%fd339, %fd338, %fd308, %fd335;
	sub.f64 	%fd348, %fd337, %fd339;
	add.f64 	%fd349, %fd337, %fd339;
$L__BB135_10:
	bar.sync 	0;
	@%p4 bra 	$L__BB135_12;
	ld.param.u64 	%rd14, [_Z32massMatrixMultiplyConstantKernelILi6ELi8ELi1EEviPKdS1_S1_S1_Pd_param_5];
	mad.lo.s32 	%r29, %r3, 216, %r10;
	cvta.to.global.u64 	%rd10, %rd14;
	mul.wide.s32 	%rd11, %r29, 8;
	add.s64 	%rd12, %rd10, %rd11;
	st.global.f64 	[%rd12], %fd351;
	st.global.f64 	[%rd12+288], %fd350;
	st.global.f64 	[%rd12+576], %fd349;
	st.global.f64 	[%rd12+864], %fd348;
	st.global.f64 	[%rd12+1152], %fd347;
	st.global.f64 	[%rd12+1440], %fd346;
$L__BB135_12:
	ret;

}
	// .globl	_Z30massMatrixMultiplySharedKernelILi6ELi8ELi1EEviPKdS1_S1_S1_Pd
.visible .entry _Z30massMatrixMultiplySharedKernelILi6ELi8ELi1EEviPKdS1_S1_S1_Pd(
	.param .u32 _Z30massMatrixMultiplySharedKernelILi6ELi8ELi1EEviPKdS1_S1_S1_Pd_param_0,
	.param .u64 .ptr .align 1 _Z30massMatrixMultiplySharedKernelILi6ELi8ELi1EEviPKdS1_S1_S1_Pd_param_1,
	.param .u64 .ptr .align 1 _Z30massMatrixMultiplySharedKernelILi6ELi8ELi1EEviPKdS1_S1_S1_Pd_param_2,
	.param .u64 .ptr .align 1 _Z30massMatrixMultiplySharedKernelILi6ELi8ELi1EEviPKdS1_S1_S1_Pd_param_3,
	.param .u64 .ptr .align 1 _Z30massMatrixMultiplySharedKernelILi6ELi8ELi1EEviPKdS1_S1_S1_Pd_param_4,
	.param .u64 .ptr .align 1 _Z30massMatrixMultiplySharedKernelILi6ELi8ELi1EEviPKdS1_S1_S1_Pd_param_5
)
{
	.reg .pred 	%p<13>;
	.reg .b16 	%rs<9>;
	.reg .b32 	%r<46>;
	.reg .b64 	%rd<22>;
	.reg .b64 	%fd<330>;
	// demoted variable
	.shared .align 8 .b8 _ZZ30massMatrixMultiplySharedKernelILi6ELi8ELi1EEviPKdS1_S1_S1_PdE6s_tmp1[4096];
	// demoted variable
	.shared .align 8 .b8 _ZZ30massMatrixMultiplySharedKernelILi6ELi8ELi1EEviPKdS1_S1_S1_PdE14s_oddDofToQuad[96];
	// demoted variable
	.shared .align 8 .b8 _ZZ30massMatrixMultiplySharedKernelILi6ELi8ELi1EEviPKdS1_S1_S1_PdE15s_evenDofToQuad[96];
	ld.param.u32 	%r9, [_Z30massMatrixMultiplySharedKernelILi6ELi8ELi1EEviPKdS1_S1_S1_Pd_param_0];
	ld.param.u64 	%rd2, [_Z30massMatrixMultiplySharedKernelILi6ELi8ELi1EEviPKdS1_S1_S1_Pd_param_2];
	ld.param.u64 	%rd3, [_Z30massMatrixMultiplySharedKernelILi6ELi8ELi1EEviPKdS1_S1_S1_Pd_param_3];
	ld.param.u64 	%rd4, [_Z30massMatrixMultiplySharedKernelILi6ELi8ELi1EEviPKdS1_S1_S1_Pd_param_4];
	mov.u32 	%r10, %tid.x;
	mov.u32 	%r2, %tid.y;
	mov.u32 	%r11, %ctaid.x;
	add.s32 	%r3, %r11, %r2;
	cvt.u16.u32 	%rs2, %r10;
	mul.hi.u16 	%rs3, %rs2, -21845;
	shr.u16 	%rs4, %rs3, 2;
	mul.lo.s16 	%rs5, %rs4, 6;
	sub.s16 	%rs1, %rs2, %rs5;
	setp.lt.s32 	%p2, %r3, %r9;
	setp.lt.u32 	%p3, %r10, 36;
	and.pred  	%p1, %p2, %p3;
	not.pred 	%p4, %p1;
	@%p4 bra 	$L__BB136_2;
	cvta.to.global.u64 	%rd6, %rd4;
	mad.lo.s32 	%r12, %r3, 216, %r10;
	mul.wide.s32 	%rd7, %r12, 8;
	add.s64 	%rd8, %rd6, %rd7;
	ld.global.nc.f64 	%fd323, [%rd8];
	ld.global.nc.f64 	%fd322, [%rd8+288];
	ld.global.nc.f64 	%fd321, [%rd8+576];
	ld.global.nc.f64 	%fd320, [%rd8+864];
	ld.global.nc.f64 	%fd319, [%rd8+1152];
	ld.global.nc.f64 	%fd318, [%rd8+1440];
$L__BB136_2:
	setp.ne.s32 	%p5, %r2, 0;
	setp.gt.u32 	%p6, %r10, 11;
	or.pred  	%p7, %p5, %p6;
	@%p7 bra 	$L__BB136_4;
	cvta.to.global.u64 	%rd9, %rd2;
	mul.wide.u32 	%rd10, %r10, 8;
	add.s64 	%rd11, %rd9, %rd10;
	ld.global.nc.f64 	%fd56, [%rd11];
	shl.b32 	%r13, %r10, 3;
	mov.u32 	%r14, _ZZ30massMatrixMultiplySharedKernelILi6ELi8ELi1EEviPKdS1_S1_S1_PdE14s_oddDofToQuad;
	add.s32 	%r15, %r14, %r13;
	st.shared.f64 	[%r15], %fd56;
	cvta.to.global.u64 	%rd12, %rd3;
	add.s64 	%rd13, %rd12, %rd10;
	ld.global.nc.f64 	%fd57, [%rd13];
	mov.u32 	%r16, _ZZ30massMatrixMultiplySharedKernelILi6ELi8ELi1EEviPKdS1_S1_S1_PdE15s_evenDofToQuad;
	add.s32 	%r17, %r16, %r13;
	st.shared.f64 	[%r17], %fd57;
$L__BB136_4:
	setp.gt.u32 	%p8, %r10, 35;
	bar.sync 	0;
	ld.shared.f64 	%fd13, [_ZZ30massMatrixMultiplySharedKernelILi6ELi8ELi1EEviPKdS1_S1_S1_PdE14s_oddDofToQuad];
	ld.shared.f64 	%fd14, [_ZZ30massMatrixMultiplySharedKernelILi6ELi8ELi1EEviPKdS1_S1_S1_PdE15s_evenDofToQuad];
	ld.shared.f64 	%fd15, [_ZZ30massMatrixMultiplySharedKernelILi6ELi8ELi1EEviPKdS1_S1_S1_PdE14s_oddDofToQuad+8];
	ld.shared.f64 	%fd16, [_ZZ30massMatrixMultiplySharedKernelILi6ELi8ELi1EEviPKdS1_S1_S1_PdE15s_evenDofToQuad+8];
	ld.shared.f64 	%fd17, [_ZZ30massMatrixMultiplySharedKernelILi6ELi8ELi1EEviPKdS1_S1_S1_PdE14s_oddDofToQuad+16];
	ld.shared.f64 	%fd18, [_ZZ30massMatrixMultiplySharedKernelILi6ELi8ELi1EEviPKdS1_S1_S1_PdE15s_evenDofToQuad+16];
	ld.shared.f64 	%fd19, [_ZZ30massMatrixMultiplySharedKernelILi6ELi8ELi1EEviPKdS1_S1_S1_PdE14s_oddDofToQuad+24];
	ld.shared.f64 	%fd20, [_ZZ30massMatrixMultiplySharedKernelILi6ELi8ELi1EEviPKdS1_S1_S1_PdE15s_evenDofToQuad+24];
	ld.shared.f64 	%fd21, [_ZZ30massMatrixMultiplySharedKernelILi6ELi8ELi1EEviPKdS1_S1_S1_PdE14s_oddDofToQuad+32];
	ld.shared.f64 	%fd22, [_ZZ30massMatrixMultiplySharedKernelILi6ELi8ELi1EEviPKdS1_S1_S1_PdE15s_evenDofToQuad+32];
	ld.shared.f64 	%fd23, [_ZZ30massMatrixMultiplySharedKernelILi6ELi8ELi1EEviPKdS1_S1_S1_PdE14s_oddDofToQuad+40];
	ld.shared.f64 	%fd24, [_ZZ30massMatrixMultiplySharedKernelILi6ELi8ELi1EEviPKdS1_S1_S1_PdE15s_evenDofToQuad+40];
	ld.shared.f64 	%fd25, [_ZZ30massMatrixMultiplySharedKernelILi6ELi8ELi1EEviPKdS1_S1_S1_PdE14s_oddDofToQuad+48];
	ld.shared.f64 	%fd26, [_ZZ30massMatrixMultiplySharedKernelILi6ELi8ELi1EEviPKdS1_S1_S1_PdE15s_evenDofToQuad+48];
	ld.shared.f64 	%fd27, [_ZZ30massMatrixMultiplySharedKernelILi6ELi8ELi1EEviPKdS1_S1_S1_PdE14s_oddDofToQuad+56];
	ld.shared.f64 	%fd28, [_ZZ30massMatrixMultiplySharedKernelILi6ELi8ELi1EEviPKdS1_S1_S1_PdE15s_evenDofToQuad+56];
	ld.shared.f64 	%fd29, [_ZZ30massMatrixMultiplySharedKernelILi6ELi8ELi1EEviPKdS1_S1_S1_PdE14s_oddDofToQuad+64];
	ld.shared.f64 	%fd30, [_ZZ30massMatrixMultiplySharedKernelILi6ELi8ELi1EEviPKdS1_S1_S1_PdE15s_evenDofToQuad+64];
	ld.shared.f64 	%fd31, [_ZZ30massMatrixMultiplySharedKernelILi6ELi8ELi1EEviPKdS1_S1_S1_PdE14s_oddDofToQuad+72];
	ld.shared.f64 	%fd32, [_ZZ30massMatrixMultiplySharedKernelILi6ELi8ELi1EEviPKdS1_S1_S1_PdE15s_evenDofToQuad+72];
	ld.shared.f64 	%fd33, [_ZZ30massMatrixMultiplySharedKernelILi6ELi8ELi1EEviPKdS1_S1_S1_PdE14s_oddDofToQuad+80];
	ld.shared.f64 	%fd34, [_ZZ30massMatrixMultiplySharedKernelILi6ELi8ELi1EEviPKdS1_S1_S1_PdE15s_evenDofToQuad+80];
	ld.shared.f64 	%fd35, [_ZZ30massMatrixMultiplySharedKernelILi6ELi8ELi1EEviPKdS1_S1_S1_PdE14s_oddDofToQuad+88];
	ld.shared.f64 	%fd36, [_ZZ30massMatrixMultiplySharedKernelILi6ELi8ELi1EEviPKdS1_S1_S1_PdE15s_evenDofToQuad+88];
	shl.b32 	%r18, %r2, 12;
	mov.u32 	%r19, _ZZ30massMatrixMultiplySharedKernelILi6ELi8ELi1EEviPKdS1_S1_S1_PdE6s_tmp1;
	add.s32 	%r20, %r19, %r18;
	mul.lo.s16 	%rs7, %rs2, 171;
	shr.u16 	%rs8, %rs7, 10;
	cvt.u32.u16 	%r4, %rs8;
	mul.wide.u16 	%r21, %rs8, 64;
	add.s32 	%r5, %r20, %r21;
	mul.wide.u16 	%r22, %rs1, 8;
	add.s32 	%r6, %r5, %r22;
	@%p8 bra 	$L__BB136_6;
	add.f64 	%fd58, %fd323, %fd318;
	sub.f64 	%fd59, %fd323, %fd318;
	add.f64 	%fd60, %fd322, %fd319;
	sub.f64 	%fd61, %fd322, %fd319;
	add.f64 	%fd62, %fd321, %fd320;
	sub.f64 	%fd63, %fd321, %fd320;
	fma.rn.f64 	%fd64, %fd13, %fd58, 0d0000000000000000;
	fma.rn.f64 	%fd65, %fd14, %fd59, 0d0000000000000000;
	fma.rn.f64 	%fd66, %fd15, %fd60, %fd64;
	fma.rn.f64 	%fd67, %fd16, %fd61, %fd65;
	fma.rn.f64 	%fd68, %fd17, %fd62, %fd66;
	fma.rn.f64 	%fd69, %fd18, %fd63, %fd67;
	sub.f64 	%fd70, %fd68, %fd69;
	st.shared.f64 	[%r6+3584], %fd70;
	add.f64 	%fd71, %fd69, %fd68;
	st.shared.f64 	[%r6], %fd71;
	fma.rn.f64 	%fd72, %fd19, %fd58, 0d0000000000000000;
	fma.rn.f64 	%fd73, %fd20, %fd59, 0d0000000000000000;
	fma.rn.f64 	%fd74, %fd21, %fd60, %fd72;
	fma.rn.f64 	%fd75, %fd22, %fd61, %fd73;
	fma.rn.f64 	%fd76, %fd23, %fd62, %fd74;
	fma.rn.f64 	%fd77, %fd24, %fd63, %fd75;
	sub.f64 	%fd78, %fd76, %fd77;
	st.shared.f64 	[%r6+3072], %fd78;
	add.f64 	%fd79, %fd77, %fd76;
	st.shared.f64 	[%r6+512], %fd79;
	fma.rn.f64 	%fd80, %fd25, %fd58, 0d0000000000000000;
	fma.rn.f64 	%fd81, %fd26, %fd59, 0d0000000000000000;
	fma.rn.f64 	%fd82, %fd27, %fd60, %fd80;
	fma.rn.f64 	%fd83, %fd28, %fd61, %fd81;
	fma.rn.f64 	%fd84, %fd29, %fd62, %fd82;
	fma.rn.f64 	%fd85, %fd30, %fd63, %fd83;
	sub.f64 	%fd86, %fd84, %fd85;
	st.shared.f64 	[%r6+2560], %fd86;
	add.f64 	%fd87, %fd85, %fd84;
	st.shared.f64 	[%r6+1024], %fd87;
	fma.rn.f64 	%fd88, %fd31, %fd58, 0d0000000000000000;
	fma.rn.f64 	%fd89, %fd32, %fd59, 0d0000000000000000;
	fma.rn.f64 	%fd90, %fd33, %fd60, %fd88;
	fma.rn.f64 	%fd91, %fd34, %fd61, %fd89;
	fma.rn.f64 	%fd92, %fd35, %fd62, %fd90;
	fma.rn.f64 	%fd93, %fd36, %fd63, %fd91;
	sub.f64 	%fd94, %fd92, %fd93;
	st.shared.f64 	[%r6+2048], %fd94;
	add.f64 	%fd95, %fd93, %fd92;
	st.shared.f64 	[%r6+1536], %fd95;
$L__BB136_6:
	bar.sync 	0;
	setp.gt.u32 	%p9, %r10, 47;
	mad.lo.s32 	%r24, %r4, 448, %r5;
	add.s32 	%r7, %r24, %r22;
	@%p9 bra 	$L__BB136_8;
	ld.shared.f64 	%fd96, [%r7];
	ld.shared.f64 	%fd97, [%r7+320];
	add.f64 	%fd98, %fd96, %fd97;
	sub.f64 	%fd99, %fd96, %fd97;
	ld.shared.f64 	%fd100, [%r7+64];
	ld.shared.f64 	%fd101, [%r7+256];
	add.f64 	%fd102, %fd100, %fd101;
	sub.f64 	%fd103, %fd100, %fd101;
	ld.shared.f64 	%fd104, [%r7+128];
	ld.shared.f64 	%fd105, [%r7+192];
	add.f64 	%fd106, %fd104, %fd105;
	sub.f64 	%fd107, %fd104, %fd105;
	fma.rn.f64 	%fd108, %fd13, %fd98, 0d0000000000000000;
	fma.rn.f64 	%fd109, %fd14, %fd99, 0d0000000000000000;
	fma.rn.f64 	%fd110, %fd15, %fd102, %fd108;
	fma.rn.f64 	%fd111, %fd16, %fd103, %fd109;
	fma.rn.f64 	%fd112, %fd17, %fd106, %fd110;
	fma.rn.f64 	%fd113, %fd18, %fd107, %fd111;
	sub.f64 	%fd114, %fd112, %fd113;
	st.shared.f64 	[%r7+448], %fd114;
	add.f64 	%fd115, %fd113, %fd112;
	st.shared.f64 	[%r7], %fd115;
	fma.rn.f64 	%fd116, %fd19, %fd98, 0d0000000000000000;
	fma.rn.f64 	%fd117, %fd20, %fd99, 0d0000000000000000;
	fma.rn.f64 	%fd118, %fd21, %fd102, %fd116;
	fma.rn.f64 	%fd119, %fd22, %fd103, %fd117;
	fma.rn.f64 	%fd120, %fd23, %fd106, %fd118;
	fma.rn.f64 	%fd121, %fd24, %fd107, %fd119;
	sub.f64 	%fd122, %fd120, %fd121;
	st.shared.f64 	[%r7+384], %fd122;
	add.f64 	%fd123, %fd121, %fd120;
	st.shared.f64 	[%r7+64], %fd123;
	fma.rn.f64 	%fd124, %fd25, %fd98, 0d0000000000000000;
	fma.rn.f64 	%fd125, %fd26, %fd99, 0d0000000000000000;
	fma.rn.f64 	%fd126, %fd27, %fd102, %fd124;
	fma.rn.f64 	%fd127, %fd28, %fd103, %fd125;
	fma.rn.f64 	%fd128, %fd29, %fd106, %fd126;
	fma.rn.f64 	%fd129, %fd30, %fd107, %fd127;
	sub.f64 	%fd130, %fd128, %fd129;
	st.shared.f64 	[%r7+320], %fd130;
	add.f64 	%fd131, %fd129, %fd128;
	st.shared.f64 	[%r7+128], %fd131;
	fma.rn.f64 	%fd132, %fd31, %fd98, 0d0000000000000000;
	fma.rn.f64 	%fd133, %fd32, %fd99, 0d0000000000000000;
	fma.rn.f64 	%fd134, %fd33, %fd102, %fd132;
	fma.rn.f64 	%fd135, %fd34, %fd103, %fd133;
	fma.rn.f64 	%fd136, %fd35, %fd106, %fd134;
	fma.rn.f64 	%fd137, %fd36, %fd107, %fd135;
	sub.f64 	%fd138, %fd136, %fd137;
	st.shared.f64 	[%r7+256], %fd138;
	add.f64 	%fd139, %fd137, %fd136;
	st.shared.f64 	[%r7+192], %fd139;
$L__BB136_8:
	ld.param.u64 	%rd20, [_Z30massMatrixMultiplySharedKernelILi6ELi8ELi1EEviPKdS1_S1_S1_Pd_param_1];
	mov.u32 	%r26, %tid.x;
	setp.gt.u32 	%p10, %r26, 47;
	bar.sync 	0;
	mov.u32 	%r27, %tid.y;
	shl.b32 	%r28, %r27, 12;
	mov.u32 	%r29, _ZZ30massMatrixMultiplySharedKernelILi6ELi8ELi1EEviPKdS1_S1_S1_PdE6s_tmp1;
	add.s32 	%r30, %r29, %r28;
	shl.b32 	%r31, %r26, 6;
	and.b32  	%r32, %r31, 65024;
	add.s32 	%r33, %r30, %r32;
	and.b32  	%r34, %r31, 448;
	add.s32 	%r35, %r33, %r34;
	ld.shared.f64 	%fd140, [%r35];
	ld.shared.f64 	%fd141, [%r35+40];
	add.f64 	%fd142, %fd140, %fd141;
	sub.f64 	%fd143, %fd140, %fd141;
	ld.shared.f64 	%fd144, [%r35+8];
	ld.shared.f64 	%fd145, [%r35+32];
	add.f64 	%fd146, %fd144, %fd145;
	sub.f64 	%fd147, %fd144, %fd145;
	ld.shared.f64 	%fd148, [%r35+16];
	ld.shared.f64 	%fd149, [%r35+24];
	add.f64 	%fd150, %fd148, %fd149;
	sub.f64 	%fd151, %fd148, %fd149;
	mov.u32 	%r36, %ctaid.x;
	add.s32 	%r37, %r36, %r27;
	shl.b32 	%r38, %r37, 9;
	shl.b32 	%r39, %r26, 3;
	add.s32 	%r40, %r39, %r38;
	or.b32  	%r41, %r40, 7;
	fma.rn.f64 	%fd152, %fd13, %fd142, 0d0000000000000000;
	fma.rn.f64 	%fd153, %fd14, %fd143, 0d0000000000000000;
	fma.rn.f64 	%fd154, %fd15, %fd146, %fd152;
	fma.rn.f64 	%fd155, %fd16, %fd147, %fd153;
	fma.rn.f64 	%fd156, %fd17, %fd150, %fd154;
	fma.rn.f64 	%fd157, %fd18, %fd151, %fd155;
	cvta.to.global.u64 	%rd14, %rd20;
	mul.wide.s32 	%rd15, %r41, 8;
	add.s64 	%rd16, %rd14, %rd15;
	ld.global.nc.f64 	%fd158, [%rd16];
	ld.global.nc.f64 	%fd159, [%rd16+-56];
	sub.f64 	%fd160, %fd156, %fd157;
	mul.f64 	%fd161, %fd160, %fd158;
	add.f64 	%fd162, %fd156, %fd157;
	mul.f64 	%fd329, %fd162, %fd159;
	fma.rn.f64 	%fd163, %fd19, %fd142, 0d0000000000000000;
	fma.rn.f64 	%fd164, %fd20, %fd143, 0d0000000000000000;
	fma.rn.f64 	%fd165, %fd21, %fd146, %fd163;
	fma.rn.f64 	%fd166, %fd22, %fd147, %fd164;
	fma.rn.f64 	%fd167, %fd23, %fd150, %fd165;
	fma.rn.f64 	%fd168, %fd24, %fd151, %fd166;
	ld.global.nc.f64 	%fd169, [%rd16+-8];
	ld.global.nc.f64 	%fd170, [%rd16+-48];
	sub.f64 	%fd171, %fd167, %fd168;
	mul.f64 	%fd172, %fd171, %fd169;
	add.f64 	%fd173, %fd167, %fd168;
	mul.f64 	%fd328, %fd173, %fd170;
	fma.rn.f64 	%fd174, %fd25, %fd142, 0d0000000000000000;
	fma.rn.f64 	%fd175, %fd26, %fd143, 0d0000000000000000;
	fma.rn.f64 	%fd176, %fd27, %fd146, %fd174;
	fma.rn.f64 	%fd177, %fd28, %fd147, %fd175;
	fma.rn.f64 	%fd178, %fd29, %fd150, %fd176;
	fma.rn.f64 	%fd179, %fd30, %fd151, %fd177;
	ld.global.nc.f64 	%fd180, [%rd16+-16];
	ld.global.nc.f64 	%fd181, [%rd16+-40];
	sub.f64 	%fd182, %fd178, %fd179;
	mul.f64 	%fd324, %fd182, %fd180;
	add.f64 	%fd183, %fd178, %fd179;
	mul.f64 	%fd327, %fd183, %fd181;
	fma.rn.f64 	%fd184, %fd31, %fd142, 0d0000000000000000;
	fma.rn.f64 	%fd185, %fd32, %fd143, 0d0000000000000000;
	fma.rn.f64 	%fd186, %fd33, %fd146, %fd184;
	fma.rn.f64 	%fd187, %fd34, %fd147, %fd185;
	fma.rn.f64 	%fd188, %fd35, %fd150, %fd186;
	fma.rn.f64 	%fd189, %fd36, %fd151, %fd187;
	ld.global.nc.f64 	%fd190, [%rd16+-24];
	ld.global.nc.f64 	%fd191, [%rd16+-32];
	sub.f64 	%fd192, %fd188, %fd189;
	mul.f64 	%fd325, %fd192, %fd190;
	add.f64 	%fd193, %fd188, %fd189;
	mul.f64 	%fd326, %fd193, %fd191;
	bar.sync 	0;
	add.f64 	%fd194, %fd329, %fd161;
	sub.f64 	%fd195, %fd329, %fd161;
	add.f64 	%fd196, %fd328, %fd172;
	sub.f64 	%fd197, %fd328, %fd172;
	add.f64 	%fd198, %fd327, %fd324;
	sub.f64 	%fd199, %fd327, %fd324;
	add.f64 	%fd200, %fd326, %fd325;
	sub.f64 	%fd201, %fd326, %fd325;
	fma.rn.f64 	%fd202, %fd13, %fd194, 0d0000000000000000;
	fma.rn.f64 	%fd203, %fd14, %fd195, 0d0000000000000000;
	fma.rn.f64 	%fd204, %fd19, %fd196, %fd202;
	fma.rn.f64 	%fd205, %fd20, %fd197, %fd203;
	fma.rn.f64 	%fd206, %fd25, %fd198, %fd204;
	fma.rn.f64 	%fd207, %fd26, %fd199, %fd205;
	fma.rn.f64 	%fd208, %fd31, %fd200, %fd206;
	fma.rn.f64 	%fd209, %fd32, %fd201, %fd207;
	sub.f64 	%fd210, %fd208, %fd209;
	st.shared.f64 	[%r35+40], %fd210;
	add.f64 	%fd211, %fd208, %fd209;
	st.shared.f64 	[%r35], %fd211;
	fma.rn.f64 	%fd212, %fd15, %fd194, 0d0000000000000000;
	fma.rn.f64 	%fd213, %fd16, %fd195, 0d0000000000000000;
	fma.rn.f64 	%fd214, %fd21, %fd196, %fd212;
	fma.rn.f64 	%fd215, %fd22, %fd197, %fd213;
	fma.rn.f64 	%fd216, %fd27, %fd198, %fd214;
	fma.rn.f64 	%fd217, %fd28, %fd199, %fd215;
	fma.rn.f64 	%fd218, %fd33, %fd200, %fd216;
	fma.rn.f64 	%fd219, %fd34, %fd201, %fd217;
	sub.f64 	%fd220, %fd218, %fd219;
	st.shared.f64 	[%r35+32], %fd220;
	add.f64 	%fd221, %fd218, %fd219;
	st.shared.f64 	[%r35+8], %fd221;
	fma.rn.f64 	%fd222, %fd17, %fd194, 0d0000000000000000;
	fma.rn.f64 	%fd223, %fd18, %fd195, 0d0000000000000000;
	fma.rn.f64 	%fd224, %fd23, %fd196, %fd222;
	fma.rn.f64 	%fd225, %fd24, %fd197, %fd223;
	fma.rn.f64 	%fd226, %fd29, %fd198, %fd224;
	fma.rn.f64 	%fd227, %fd30, %fd199, %fd225;
	fma.rn.f64 	%fd228, %fd35, %fd200, %fd226;
	fma.rn.f64 	%fd229, %fd36, %fd201, %fd227;
	sub.f64 	%fd230, %fd228, %fd229;
	st.shared.f64 	[%r35+24], %fd230;
	add.f64 	%fd231, %fd228, %fd229;
	st.shared.f64 	[%r35+16], %fd231;
	bar.sync 	0;
	@%p10 bra 	$L__BB136_10;
	ld.shared.f64 	%fd232, [%r7];
	ld.shared.f64 	%fd233, [%r7+448];
	add.f64 	%fd234, %fd232, %fd233;
	sub.f64 	%fd235, %fd232, %fd233;
	ld.shared.f64 	%fd236, [%r7+64];
	ld.shared.f64 	%fd237, [%r7+384];
	add.f64 	%fd238, %fd236, %fd237;
	sub.f64 	%fd239, %fd236, %fd237;
	ld.shared.f64 	%fd240, [%r7+128];
	ld.shared.f64 	%fd241, [%r7+320];
	add.f64 	%fd242, %fd240, %fd241;
	sub.f64 	%fd243, %fd240, %fd241;
	ld.shared.f64 	%fd244, [%r7+192];
	ld.shared.f64 	%fd245, [%r7+256];
	add.f64 	%fd246, %fd244, %fd245;
	sub.f64 	%fd247, %fd244, %fd245;
	fma.rn.f64 	%fd248, %fd13, %fd234, 0d0000000000000000;
	fma.rn.f64 	%fd249, %fd14, %fd235, 0d0000000000000000;
	fma.rn.f64 	%fd250, %fd19, %fd238, %fd248;
	fma.rn.f64 	%fd251, %fd20, %fd239, %fd249;
	fma.rn.f64 	%fd252, %fd25, %fd242, %fd250;
	fma.rn.f64 	%fd253, %fd26, %fd243, %fd251;
	fma.rn.f64 	%fd254, %fd31, %fd246, %fd252;
	fma.rn.f64 	%fd255, %fd32, %fd247, %fd253;
	sub.f64 	%fd256, %fd254, %fd255;
	st.shared.f64 	[%r7+320], %fd256;
	add.f64 	%fd257, %fd254, %fd255;
	st.shared.f64 	[%r7], %fd257;
	fma.rn.f64 	%fd258, %fd15, %fd234, 0d0000000000000000;
	fma.rn.f64 	%fd259, %fd16, %fd235, 0d0000000000000000;
	fma.rn.f64 	%fd260, %fd21, %fd238, %fd258;
	fma.rn.f64 	%fd261, %fd22, %fd239, %fd259;
	fma.rn.f64 	%fd262, %fd27, %fd242, %fd260;
	fma.rn.f64 	%fd263, %fd28, %fd243, %fd261;
	fma.rn.f64 	%fd264, %fd33, %fd246, %fd262;
	fma.rn.f64 	%fd265, %fd34, %fd247, %fd263;
	sub.f64 	%fd266, %fd264, %fd265;
	st.shared.f64 	[%r7+256], %fd266;
	add.f64 	%fd267, %fd264, %fd265;
	st.shared.f64 	[%r7+64], %fd267;
	fma.rn.f64 	%fd268, %fd17, %fd234, 0d0000000000000000;
	fma.rn.f64 	%fd269, %fd18, %fd235, 0d0000000000000000;
	fma.rn.f64 	%fd270, %fd23, %fd238, %fd268;
	fma.rn.f64 	%fd271, %fd24, %fd239, %fd269;
	fma.rn.f64 	%fd272, %fd29, %fd242, %fd270;
	fma.rn.f64 	%fd273, %fd30, %fd243, %fd271;
	fma.rn.f64 	%fd274, %fd35, %fd246, %fd272;
	fma.rn.f64 	%fd275, %fd36, %fd247, %fd273;
	sub.f64 	%fd276, %fd274, %fd275;
	st.shared.f64 	[%r7+192], %fd276;
	add.f64 	%fd277, %fd274, %fd275;
	st.shared.f64 	[%r7+128], %fd277;
$L__BB136_10:
	mov.u32 	%r8, %tid.x;
	setp.gt.u32 	%p11, %r8, 35;
	bar.sync 	0;
	@%p11 bra 	$L__BB136_12;
	ld.shared.f64 	%fd278, [%r6];
	ld.shared.f64 	%fd279, [%r6+3584];
	add.f64 	%fd280, %fd278, %fd279;
	sub.f64 	%fd281, %fd278, %fd279;
	ld.shared.f64 	%fd282, [%r6+512];
	ld.shared.f64 	%fd283, [%r6+3072];
	add.f64 	%fd284, %fd282, %fd283;
	sub.f64 	%fd285, %fd282, %fd283;
	ld.shared.f64 	%fd286, [%r6+1024];
	ld.shared.f64 	%fd287, [%r6+2560];
	add.f64 	%fd288, %fd286, %fd287;
	sub.f64 	%fd289, %fd286, %fd287;
	ld.shared.f64 	%fd290, [%r6+1536];
	ld.shared.f64 	%fd291, [%r6+2048];
	add.f64 	%fd292, %fd290, %fd291;
	sub.f64 	%fd293, %fd290, %fd291;
	fma.rn.f64 	%fd294, %fd13, %fd280, 0d0000000000000000;
	fma.rn.f64 	%fd295, %fd14, %fd281, 0d0000000000000000;
	fma.rn.f64 	%fd296, %fd19, %fd284, %fd294;
	fma.rn.f64 	%fd297, %fd20, %fd285, %fd295;
	fma.rn.f64 	%fd298, %fd25, %fd288, %fd296;
	fma.rn.f64 	%fd299, %fd26, %fd289, %fd297;
	fma.rn.f64 	%fd300, %fd31, %fd292, %fd298;
	fma.rn.f64 	%fd301, %fd32, %fd293, %fd299;
	sub.f64 	%fd324, %fd300, %fd301;
	add.f64 	%fd329, %fd300, %fd301;
	fma.rn.f64 	%fd302, %fd15, %fd280, 0d0000000000000000;
	fma.rn.f64 	%fd303, %fd16, %fd281, 0d0000000000000000;
	fma.rn.f64 	%fd304, %fd21, %fd284, %fd302;
	fma.rn.f64 	%fd305, %fd22, %fd285, %fd303;
	fma.rn.f64 	%fd306, %fd27, %fd288, %fd304;
	fma.rn.f64 	%fd307, %fd28, %fd289, %fd305;
	fma.rn.f64 	%fd308, %fd33, %fd292, %fd306;
	fma.rn.f64 	%fd309, %fd34, %fd293, %fd307;
	sub.f64 	%fd325, %fd308, %fd309;
	add.f64 	%fd328, %fd308, %fd309;
	fma.rn.f64 	%fd310, %fd17, %fd280, 0d0000000000000000;
	fma.rn.f64 	%fd311, %fd18, %fd281, 0d0000000000000000;
	fma.rn.f64 	%fd312, %fd23, %fd284, %fd310;
	fma.rn.f64 	%fd313, %fd24, %fd285, %fd311;
	fma.rn.f64 	%fd314, %fd29, %fd288, %fd312;
	fma.rn.f64 	%fd315, %fd30, %fd289, %fd313;
	fma.rn.f64 	%fd316, %fd35, %fd292, %fd314;
	fma.rn.f64 	%fd317, %fd36, %fd293, %fd315;
	sub.f64 	%fd326, %fd316, %fd317;
	add.f64 	%fd327, %fd316, %fd317;
$L__BB136_12:
	bar.sync 	0;
	@%p4 bra 	$L__BB136_14;
	ld.param.u64 	%rd21, [_Z30massMatrixMultiplySharedKernelILi6ELi8ELi1EEviPKdS1_S1_S1_Pd_param_5];
	mov.u32 	%r42, %ctaid.x;
	mov.u32 	%r43, %tid.y;
	add.s32 	%r44, %r42, %r43;
	mad.lo.s32 	%r45, %r44, 216, %r8;
	cvta.to.global.u64 	%rd17, %rd21;
	mul.wide.s32 	%rd18, %r45, 8;
	add.s64 	%rd19, %rd17, %rd18;
	st.global.f64 	[%rd19], %fd329;
	st.global.f64 	[%rd19+288], %fd328;
	st.global.f64 	[%rd19+576], %fd327;
	st.global.f64 	[%rd19+864], %fd326;
	st.global.f64 	[%rd19+1152], %fd325;
	st.global.f64 	[%rd19+1440], %fd324;
$L__BB136_14:
	ret;

}
	// .globl	_Z30massMatrixMultiplyGlobalKernelILi6ELi8ELi1EEviPKdS1_S1_S1_Pd
.visible .entry _Z30massMatrixMultiplyGlobalKernelILi6ELi8ELi1EEviPKdS1_S1_S1_Pd(
	.param .u32 _Z30massMatrixMultiplyGlobalKernelILi6ELi8ELi1EEviPKdS1_S1_S1_Pd_param_0,
	.param .u64 .ptr .align 1 _Z30massMatrixMultiplyGlobalKernelILi6ELi8ELi1EEviPKdS1_S1_S1_Pd_param_1,
	.param .u64 .ptr .align 1 _Z30massMatrixMultiplyGlobalKernelILi6ELi8ELi1EEviPKdS1_S1_S1_Pd_param_2,
	.param .u64 .ptr .align 1 _Z30massMatrixMultiplyGlobalKernelILi6ELi8ELi1EEviPKdS1_S1_S1_Pd_param_3,
	.param .u64 .ptr .align 1 _Z30massMatrixMultiplyGlobalKernelILi6ELi8ELi1EEviPKdS1_S1_S1_Pd_param_4,
	.param .u64 .ptr .align 1 _Z30massMatrixMultiplyGlobalKernelILi6ELi8ELi1EEviPKdS1_S1_S1_Pd_param_5
)
{
	.reg .pred 	%p<10>;
	.reg .b16 	%rs<9>;
	.reg .b32 	%r<40>;
	.reg .b64 	%rd<23>;
	.reg .b64 	%fd<376>;
	// demoted variable
	.shared .align 8 .b8 _ZZ30massMatrixMultiplyGlobalKernelILi6ELi8ELi1EEviPKdS1_S1_S1_PdE6s_tmp1[4096];
	ld.param.u32 	%r9, [_Z30massMatrixMultiplyGlobalKernelILi6ELi8ELi1EEviPKdS1_S1_S1_Pd_param_0];
	ld.param.u64 	%rd4, [_Z30massMatrixMultiplyGlobalKernelILi6ELi8ELi1EEviPKdS1_S1_S1_Pd_param_2];
	ld.param.u64 	%rd5, [_Z30massMatrixMultiplyGlobalKernelILi6ELi8ELi1EEviPKdS1_S1_S1_Pd_param_3];
	ld.param.u64 	%rd6, [_Z30massMatrixMultiplyGlobalKernelILi6ELi8ELi1EEviPKdS1_S1_S1_Pd_param_4];
	cvta.to.global.u64 	%rd1, %rd5;
	cvta.to.global.u64 	%rd2, %rd4;
	mov.u32 	%r10, %tid.x;
	mov.u32 	%r2, %tid.y;
	mov.u32 	%r11, %ctaid.x;
	add.s32 	%r3, %r11, %r2;
	cvt.u16.u32 	%rs2, %r10;
	mul.hi.u16 	%rs3, %rs2, -21845;
	shr.u16 	%rs4, %rs3, 2;
	mul.lo.s16 	%rs5, %rs4, 6;
	sub.s16 	%rs1, %rs2, %rs5;
	setp.lt.s32 	%p2, %r3, %r9;
	setp.lt.u32 	%p3, %r10, 36;
	and.pred  	%p1, %p2, %p3;
	not.pred 	%p4, %p1;
	@%p4 bra 	$L__BB137_2;
	cvta.to.global.u64 	%rd8, %rd6;
	mad.lo.s32 	%r12, %r3, 216, %r10;
	mul.wide.s32 	%rd9, %r12, 8;
	add.s64 	%rd10, %rd8, %rd9;
	ld.global.nc.f64 	%fd369, [%rd10];
	ld.global.nc.f64 	%fd368, [%rd10+288];
	ld.global.nc.f64 	%fd367, [%rd10+576];
	ld.global.nc.f64 	%fd366, [%rd10+864];
	ld.global.nc.f64 	%fd365, [%rd10+1152];
	ld.global.nc.f64 	%fd364, [%rd10+1440];
$L__BB137_2:
	setp.gt.u32 	%p5, %r10, 35;
	bar.sync 	0;
	shl.b32 	%r13, %r2, 12;
	mov.u32 	%r14, _ZZ30massMatrixMultiplyGlobalKernelILi6ELi8ELi1EEviPKdS1_S1_S1_PdE6s_tmp1;
	add.s32 	%r15, %r14, %r13;
	mul.lo.s16 	%rs7, %rs2, 171;
	shr.u16 	%rs8, %rs7, 10;
	cvt.u32.u16 	%r4, %rs8;
	mul.wide.u16 	%r16, %rs8, 64;
	add.s32 	%r5, %r15, %r16;
	mul.wide.u16 	%r17, %rs1, 8;
	add.s32 	%r6, %r5, %r17;
	@%p5 bra 	$L__BB137_4;
	add.f64 	%fd56, %fd369, %fd364;
	sub.f64 	%fd57, %fd369, %fd364;
	add.f64 	%fd58, %fd368, %fd365;
	sub.f64 	%fd59, %fd368, %fd365;
	add.f64 	%fd60, %fd367, %fd366;
	sub.f64 	%fd61, %fd367, %fd366;
	ld.global.nc.f64 	%fd62, [%rd2];
	fma.rn.f64 	%fd63, %fd62, %fd56, 0d0000000000000000;
	ld.global.nc.f64 	%fd64, [%rd1];
	fma.rn.f64 	%fd65, %fd64, %fd57, 0d0000000000000000;
	ld.global.nc.f64 	%fd66, [%rd2+8];
	fma.rn.f64 	%fd67, %fd66, %fd58, %fd63;
	ld.global.nc.f64 	%fd68, [%rd1+8];
	fma.rn.f64 	%fd69, %fd68, %fd59, %fd65;
	ld.global.nc.f64 	%fd70, [%rd2+16];
	fma.rn.f64 	%fd71, %fd70, %fd60, %fd67;
	ld.global.nc.f64 	%fd72, [%rd1+16];
	fma.rn.f64 	%fd73, %fd72, %fd61, %fd69;
	sub.f64 	%fd74, %fd71, %fd73;
	st.shared.f64 	[%r6+3584], %fd74;
	add.f64 	%fd75, %fd73, %fd71;
	st.shared.f64 	[%r6], %fd75;
	ld.global.nc.f64 	%fd76, [%rd2+24];
	fma.rn.f64 	%fd77, %fd76, %fd56, 0d0000000000000000;
	ld.global.nc.f64 	%fd78, [%rd1+24];
	fma.rn.f64 	%fd79, %fd78, %fd57, 0d0000000000000000;
	ld.global.nc.f64 	%fd80, [%rd2+32];
	fma.rn.f64 	%fd81, %fd80, %fd58, %fd77;
	ld.global.nc.f64 	%fd82, [%rd1+32];
	fma.rn.f64 	%fd83, %fd82, %fd59, %fd79;
	ld.global.nc.f64 	%fd84, [%rd2+40];
	fma.rn.f64 	%fd85, %fd84, %fd60, %fd81;
	ld.global.nc.f64 	%fd86, [%rd1+40];
	fma.rn.f64 	%fd87, %fd86, %fd61, %fd83;
	sub.f64 	%fd88, %fd85, %fd87;
	st.shared.f64 	[%r6+3072], %fd88;
	add.f64 	%fd89, %fd87, %fd85;
	st.shared.f64 	[%r6+512], %fd89;
	ld.global.nc.f64 	%fd90, [%rd2+48];
	fma.rn.f64 	%fd91, %fd90, %fd56, 0d0000000000000000;
	ld.global.nc.f64 	%fd92, [%rd1+48];
	fma.rn.f64 	%fd93, %fd92, %fd57, 0d0000000000000000;
	ld.global.nc.f64 	%fd94, [%rd2+56];
	fma.rn.f64 	%fd95, %fd94, %fd58, %fd91;
	ld.global.nc.f64 	%fd96, [%rd1+56];
	fma.rn.f64 	%fd97, %fd96, %fd59, %fd93;
	ld.global.nc.f64 	%fd98, [%rd2+64];
	fma.rn.f64 	%fd99, %fd98, %fd60, %fd95;
	ld.global.nc.f64 	%fd100, [%rd1+64];
	fma.rn.f64 	%fd101, %fd100, %fd61, %fd97;
	sub.f64 	%fd102, %fd99, %fd101;
	st.shared.f64 	[%r6+2560], %fd102;
	add.f64 	%fd103, %fd101, %fd99;
	st.shared.f64 	[%r6+1024], %fd103;
	ld.global.nc.f64 	%fd104, [%rd2+72];
	fma.rn.f64 	%fd105, %fd104, %fd56, 0d0000000000000000;
	ld.global.nc.f64 	%fd106, [%rd1+72];
	fma.rn.f64 	%fd107, %fd106, %fd57, 0d0000000000000000;
	ld.global.nc.f64 	%fd108, [%rd2+80];
	fma.rn.f64 	%fd109, %fd108, %fd58, %fd105;
	ld.global.nc.f64 	%fd110, [%rd1+80];
	fma.rn.f64 	%fd111, %fd110, %fd59, %fd107;
	ld.global.nc.f64 	%fd112, [%rd2+88];
	fma.rn.f64 	%fd113, %fd112, %fd60, %fd109;
	ld.global.nc.f64 	%fd114, [%rd1+88];
	fma.rn.f64 	%fd115, %fd114, %fd61, %fd111;
	sub.f64 	%fd116, %fd113, %fd115;
	st.shared.f64 	[%r6+2048], %fd116;
	add.f64 	%fd117, %fd115, %fd113;
	st.shared.f64 	[%r6+1536], %fd117;
$L__BB137_4:
	bar.sync 	0;
	setp.gt.u32 	%p6, %r10, 47;
	mad.lo.s32 	%r18, %r4, 448, %r5;
	add.s32 	%r7, %r18, %r17;
	@%p6 bra 	$L__BB137_6;
	ld.shared.f64 	%fd118, [%r7];
	ld.shared.f64 	%fd119, [%r7+320];
	add.f64 	%fd120, %fd118, %fd119;
	sub.f64 	%fd121, %fd118, %fd119;
	ld.shared.f64 	%fd122, [%r7+64];
	ld.shared.f64 	%fd123, [%r7+256];
	add.f64 	%fd124, %fd122, %fd123;
	sub.f64 	%fd125, %fd122, %fd123;
	ld.shared.f64 	%fd126, [%r7+128];
	ld.shared.f64 	%fd127, [%r7+192];
	add.f64 	%fd128, %fd126, %fd127;
	sub.f64 	%fd129, %fd126, %fd127;
	ld.global.nc.f64 	%fd130, [%rd2];
	fma.rn.f64 	%fd131, %fd130, %fd120, 0d0000000000000000;
	ld.global.nc.f64 	%fd132, [%rd1];
	fma.rn.f64 	%fd133, %fd132, %fd121, 0d0000000000000000;
	ld.global.nc.f64 	%fd134, [%rd2+8];
	fma.rn.f64 	%fd135, %fd134, %fd124, %fd131;
	ld.global.nc.f64 	%fd136, [%rd1+8];
	fma.rn.f64 	%fd137, %fd136, %fd125, %fd133;
	ld.global.nc.f64 	%fd138, [%rd2+16];
	fma.rn.f64 	%fd139, %fd138, %fd128, %fd135;
	ld.global.nc.f64 	%fd140, [%rd1+16];
	fma.rn.f64 	%fd141, %fd140, %fd129, %fd137;
	sub.f64 	%fd142, %fd139, %fd141;
	st.shared.f64 	[%r7+448], %fd142;
	add.f64 	%fd143, %fd141, %fd139;
	st.shared.f64 	[%r7], %fd143;
	ld.global.nc.f64 	%fd144, [%rd2+24];
	fma.rn.f64 	%fd145, %fd144, %fd120, 0d0000000000000000;
	ld.global.nc.f64 	%fd146, [%rd1+24];
	fma.rn.f64 	%fd147, %fd146, %fd121, 0d0000000000000000;
	ld.global.nc.f64 	%fd148, [%rd2+32];
	fma.rn.f64 	%fd149, %fd148, %fd124, %fd145;
	ld.global.nc.f64 	%fd150, [%rd1+32];
	fma.rn.f64 	%fd151, %fd150, %fd125, %fd147;
	ld.global.nc.f64 	%fd152, [%rd2+40];
	fma.rn.f64 	%fd153, %fd152, %fd128, %fd149;
	ld.global.nc.f64 	%fd154, [%rd1+40];
	fma.rn.f64 	%fd155, %fd154, %fd129, %fd151;
	sub.f64 	%fd156, %fd153, %fd155;
	st.shared.f64 	[%r7+384], %fd156;
	add.f64 	%fd157, %fd155, %fd153;
	st.shared.f64 	[%r7+64], %fd157;
	ld.global.nc.f64 	%fd158, [%rd2+48];
	fma.rn.f64 	%fd159, %fd158, %fd120, 0d0000000000000000;
	ld.global.nc.f64 	%fd160, [%rd1+48];
	fma.rn.f64 	%fd161, %fd160, %fd121, 0d0000000000000000;
	ld.global.nc.f64 	%fd162, [%rd2+56];
	fma.rn.f64 	%fd163, %fd162, %fd124, %fd159;
	ld.global.nc.f64 	%fd164, [%rd1+56];
	fma.rn.f64 	%fd165, %fd164, %fd125, %fd161;
	ld.global.nc.f64 	%fd166, [%rd2+64];
	fma.rn.f64 	%fd167, %fd166, %fd128, %fd163;
	ld.global.nc.f64 	%fd168, [%rd1+64];
	fma.rn.f64 	%fd169, %fd168, %fd129, %fd165;
	sub.f64 	%fd170, %fd167, %fd169;
	st.shared.f64 	[%r7+320], %fd170;
	add.f64 	%fd171, %fd169, %fd167;
	st.shared.f64 	[%r7+128], %fd171;
	ld.global.nc.f64 	%fd172, [%rd2+72];
	fma.rn.f64 	%fd173, %fd172, %fd120, 0d0000000000000000;
	ld.global.nc.f64 	%fd174, [%rd1+72];
	fma.rn.f64 	%fd175, %fd174, %fd121, 0d0000000000000000;
	ld.global.nc.f64 	%fd176, [%rd2+80];
	fma.rn.f64 	%fd177, %fd176, %fd124, %fd173;
	ld.global.nc.f64 	%fd178, [%rd1+80];
	fma.rn.f64 	%fd179, %fd178, %fd125, %fd175;
	ld.global.nc.f64 	%fd180, [%rd2+88];
	fma.rn.f64 	%fd181, %fd180, %fd128, %fd177;
	ld.global.nc.f64 	%fd182, [%rd1+88];
	fma.rn.f64 	%fd183, %fd182, %fd129, %fd179;
	sub.f64 	%fd184, %fd181, %fd183;
	st.shared.f64 	[%r7+256], %fd184;
	add.f64 	%fd185, %fd183, %fd181;
	st.shared.f64 	[%r7+192], %fd185;
$L__BB137_6:
	ld.param.u64 	%rd21, [_Z30massMatrixMultiplyGlobalKernelILi6ELi8ELi1EEviPKdS1_S1_S1_Pd_param_3];
	ld.param.u64 	%rd20, [_Z30massMatrixMultiplyGlobalKernelILi6ELi8ELi1EEviPKdS1_S1_S1_Pd_param_2];
	ld.param.u64 	%rd19, [_Z30massMatrixMultiplyGlobalKernelILi6ELi8ELi1EEviPKdS1_S1_S1_Pd_param_1];
	mov.u32 	%r20, %tid.x;
	setp.gt.u32 	%p7, %r20, 47;
	bar.sync 	0;
	mov.u32 	%r21, %tid.y;
	shl.b32 	%r22, %r21, 12;
	mov.u32 	%r23, _ZZ30massMatrixMultiplyGlobalKernelILi6ELi8ELi1EEviPKdS1_S1_S1_PdE6s_tmp1;
	add.s32 	%r24, %r23, %r22;
	shl.b32 	%r25, %r20, 6;
	and.b32  	%r26, %r25, 65024;
	add.s32 	%r27, %r24, %r26;
	and.b32  	%r28, %r25, 448;
	add.s32 	%r29, %r27, %r28;
	ld.shared.f64 	%fd186, [%r29];
	ld.shared.f64 	%fd187, [%r29+40];
	add.f64 	%fd188, %fd186, %fd187;
	sub.f64 	%fd189, %fd186, %fd187;
	ld.shared.f64 	%fd190, [%r29+8];
	ld.shared.f64 	%fd191, [%r29+32];
	add.f64 	%fd192, %fd190, %fd191;
	sub.f64 	%fd193, %fd190, %fd191;
	ld.shared.f64 	%fd194, [%r29+16];
	ld.shared.f64 	%fd195, [%r29+24];
	add.f64 	%fd196, %fd194, %fd195;
	sub.f64 	%fd197, %fd194, %fd195;
	mov.u32 	%r30, %ctaid.x;
	add.s32 	%r31, %r30, %r21;
	shl.b32 	%r32, %r31, 9;
	shl.b32 	%r33, %r20, 3;
	add.s32 	%r34, %r33, %r32;
	or.b32  	%r35, %r34, 7;
	cvta.to.global.u64 	%rd11, %rd20;
	ld.global.nc.f64 	%fd13, [%rd11];
	fma.rn.f64 	%fd198, %fd13, %fd188, 0d0000000000000000;
	cvta.to.global.u64 	%rd12, %rd21;
	ld.global.nc.f64 	%fd14, [%rd12];
	fma.rn.f64 	%fd199, %fd14, %fd189, 0d0000000000000000;
	ld.global.nc.f64 	%fd15, [%rd11+8];
	fma.rn.f64 	%fd200, %fd15, %fd192, %fd198;
	ld.global.nc.f64 	%fd16, [%rd12+8];
	fma.rn.f64 	%fd201, %fd16, %fd193, %fd199;
	ld.global.nc.f64 	%fd17, [%rd11+16];
	fma.rn.f64 	%fd202, %fd17, %fd196, %fd200;
	ld.global.nc.f64 	%fd18, [%rd12+16];
	fma.rn.f64 	%fd203, %fd18, %fd197, %fd201;
	cvta.to.global.u64 	%rd13, %rd19;
	mul.wide.s32 	%rd14, %r35, 8;
	add.s64 	%rd15, %rd13, %rd14;
	ld.global.nc.f64 	%fd204, [%rd15];
	ld.global.nc.f64 	%fd205, [%rd15+-56];
	sub.f64 	%fd206, %fd202, %fd203;
	mul.f64 	%fd207, %fd206, %fd204;
	add.f64 	%fd208, %fd202, %fd203;
	mul.f64 	%fd375, %fd208, %fd205;
	ld.global.nc.f64 	%fd20, [%rd11+24];
	fma.rn.f64 	%fd209, %fd20, %fd188, 0d0000000000000000;
	ld.global.nc.f64 	%fd21, [%rd12+24];
	fma.rn.f64 	%fd210, %fd21, %fd189, 0d0000000000000000;
	ld.global.nc.f64 	%fd22, [%rd11+32];
	fma.rn.f64 	%fd211, %fd22, %fd192, %fd209;
	ld.global.nc.f64 	%fd23, [%rd12+32];
	fma.rn.f64 	%fd212, %fd23, %fd193, %fd210;
	ld.global.nc.f64 	%fd24, [%rd11+40];
	fma.rn.f64 	%fd213, %fd24, %fd196, %fd211;
	ld.global.nc.f64 	%fd25, [%rd12+40];
	fma.rn.f64 	%fd214, %fd25, %fd197, %fd212;
	ld.global.nc.f64 	%fd215, [%rd15+-8];
	ld.global.nc.f64 	%fd216, [%rd15+-48];
	sub.f64 	%fd217, %fd213, %fd214;
	mul.f64 	%fd218, %fd217, %fd215;
	add.f64 	%fd219, %fd213, %fd214;
	mul.f64 	%fd374, %fd219, %fd216;
	ld.global.nc.f64 	%fd27, [%rd11+48];
	fma.rn.f64 	%fd220, %fd27, %fd188, 0d0000000000000000;
	ld.global.nc.f64 	%fd28, [%rd12+48];
	fma.rn.f64 	%fd221, %fd28, %fd189, 0d0000000000000000;
	ld.global.nc.f64 	%fd29, [%rd11+56];
	fma.rn.f64 	%fd222, %fd29, %fd192, %fd220;
	ld.global.nc.f64 	%fd30, [%rd12+56];
	fma.rn.f64 	%fd223, %fd30, %fd193, %fd221;
	ld.global.nc.f64 	%fd31, [%rd11+64];
	fma.rn.f64 	%fd224, %fd31, %fd196, %fd222;
	ld.global.nc.f64 	%fd32, [%rd12+64];
	fma.rn.f64 	%fd225, %fd32, %fd197, %fd223;
	ld.global.nc.f64 	%fd226, [%rd15+-16];
	ld.global.nc.f64 	%fd227, [%rd15+-40];
	sub.f64 	%fd228, %fd224, %fd225;
	mul.f64 	%fd370, %fd228, %fd226;
	add.f64 	%fd229, %fd224, %fd225;
	mul.f64 	%fd373, %fd229, %fd227;
	ld.global.nc.f64 	%fd35, [%rd11+72];
	fma.rn.f64 	%fd230, %fd35, %fd188, 0d0000000000000000;
	ld.global.nc.f64 	%fd36, [%rd12+72];
	fma.rn.f64 	%fd231, %fd36, %fd189, 0d0000000000000000;
	ld.global.nc.f64 	%fd37, [%rd11+80];
	fma.rn.f64 	%fd232, %fd37, %fd192, %fd230;
	ld.global.nc.f64 	%fd38, [%rd12+80];
	fma.rn.f64 	%fd233, %fd38, %fd193, %fd231;
	ld.global.nc.f64 	%fd39, [%rd11+88];
	fma.rn.f64 	%fd234, %fd39, %fd196, %fd232;
	ld.global.nc.f64 	%fd40, [%rd12+88];
	fma.rn.f64 	%fd235, %fd40, %fd197, %fd233;
	ld.global.nc.f64 	%fd236, [%rd15+-24];
	ld.global.nc.f64 	%fd237, [%rd15+-32];
	sub.f64 	%fd238, %fd234, %fd235;
	mul.f64 	%fd371, %fd238, %fd236;
	add.f64 	%fd239, %fd234, %fd235;
	mul.f64 	%fd372, %fd239, %fd237;
	bar.sync 	0;
	add.f64 	%fd240, %fd375, %fd207;
	sub.f64 	%fd241, %fd375, %fd207;
	add.f64 	%fd242, %fd374, %fd218;
	sub.f64 	%fd243, %fd374, %fd218;
	add.f64 	%fd244, %fd373, %fd370;
	sub.f64 	%fd245, %fd373, %fd370;
	add.f64 	%fd246, %fd372, %fd371;
	sub.f64 	%fd247, %fd372, %fd371;
	fma.rn.f64 	%fd248, %fd13, %fd240, 0d0000000000000000;
	fma.rn.f64 	%fd249, %fd14, %fd241, 0d0000000000000000;
	fma.rn.f64 	%fd250, %fd20, %fd242, %fd248;
	fma.rn.f64 	%fd251, %fd21, %fd243, %fd249;
	fma.rn.f64 	%fd252, %fd27, %fd244, %fd250;
	fma.rn.f64 	%fd253, %fd28, %fd245, %fd251;
	fma.rn.f64 	%fd254, %fd35, %fd246, %fd252;
	fma.rn.f64 	%fd255, %fd36, %fd247, %fd253;
	sub.f64 	%fd256, %fd254, %fd255;
	st.shared.f64 	[%r29+40], %fd256;
	add.f64 	%fd257, %fd254, %fd255;
	st.shared.f64 	[%r29], %fd257;
	fma.rn.f64 	%fd258, %fd15, %fd240, 0d0000000000000000;
	fma.rn.f64 	%fd259, %fd16, %fd241, 0d0000000000000000;
	fma.rn.f64 	%fd260, %fd22, %fd242, %fd258;
	fma.rn.f64 	%fd261, %fd23, %fd243, %fd259;
	fma.rn.f64 	%fd262, %fd29, %fd244, %fd260;
	fma.rn.f64 	%fd263, %fd30, %fd245, %fd261;
	fma.rn.f64 	%fd264, %fd37, %fd246, %fd262;
	fma.rn.f64 	%fd265, %fd38, %fd247, %fd263;
	sub.f64 	%fd266, %fd264, %fd265;
	st.shared.f64 	[%r29+32], %fd266;
	add.f64 	%fd267, %fd264, %fd265;
	st.shared.f64 	[%r29+8], %fd267;
	fma.rn.f64 	%fd268, %fd17, %fd240, 0d0000000000000000;
	fma.rn.f64 	%fd269, %fd18, %fd241, 0d0000000000000000;
	fma.rn.f64 	%fd270, %fd24, %fd242, %fd268;
	fma.rn.f64 	%fd271, %fd25, %fd243, %fd269;
	fma.rn.f64 	%fd272, %fd31, %fd244, %fd270;
	fma.rn.f64 	%fd273, %fd32, %fd245, %fd271;
	fma.rn.f64 	%fd274, %fd39, %fd246, %fd272;
	fma.rn.f64 	%fd275, %fd40, %fd247, %fd273;
	sub.f64 	%fd276, %fd274, %fd275;
	st.shared.f64 	[%r29+24], %fd276;
	add.f64 	%fd277, %fd274, %fd275;
	st.shared.f64 	[%r29+16], %fd277;
	bar.sync 	0;
	@%p7 bra 	$L__BB137_8;
	ld.shared.f64 	%fd278, [%r7];
	ld.shared.f64 	%fd279, [%r7+448];
	add.f64 	%fd280, %fd278, %fd279;
	sub.f64 	%fd281, %fd278, %fd279;
	ld.shared.f64 	%fd282, [%r7+64];
	ld.shared.f64 	%fd283, [%r7+384];
	add.f64 	%fd284, %fd282, %fd283;
	sub.f64 	%fd285, %fd282, %fd283;
	ld.shared.f64 	%fd286, [%r7+128];
	ld.shared.f64 	%fd287, [%r7+320];
	add.f64 	%fd288, %fd286, %fd287;
	sub.f64 	%fd289, %fd286, %fd287;
	ld.shared.f64 	%fd290, [%r7+192];
	ld.shared.f64 	%fd291, [%r7+256];
	add.f64 	%fd292, %fd290, %fd291;
	sub.f64 	%fd293, %fd290, %fd291;
	fma.rn.f64 	%fd294, %fd13, %fd280, 0d0000000000000000;
	fma.rn.f64 	%fd295, %fd14, %fd281, 0d0000000000000000;
	fma.rn.f64 	%fd296, %fd20, %fd284, %fd294;
	fma.rn.f64 	%fd297, %fd21, %fd285, %fd295;
	fma.rn.f64 	%fd298, %fd27, %fd288, %fd296;
	fma.rn.f64 	%fd299, %fd28, %fd289, %fd297;
	fma.rn.f64 	%fd300, %fd35, %fd292, %fd298;
	fma.rn.f64 	%fd301, %fd36, %fd293, %fd299;
	sub.f64 	%fd302, %fd300, %fd301;
	st.shared.f64 	[%r7+320], %fd302;
	add.f64 	%fd303, %fd300, %fd301;
	st.shared.f64 	[%r7], %fd303;
	fma.rn.f64 	%fd304, %fd15, %fd280, 0d0000000000000000;
	fma.rn.f64 	%fd305, %fd16, %fd281, 0d0000000000000000;
	fma.rn.f64 	%fd306, %fd22, %fd284, %fd304;
	fma.rn.f64 	%fd307, %fd23, %fd285, %fd305;
	fma.rn.f64 	%fd308, %fd29, %fd288, %fd306;
	fma.rn.f64 	%fd309, %fd30, %fd289, %fd307;
	fma.rn.f64 	%fd310, %fd37, %fd292, %fd308;
	fma.rn.f64 	%fd311, %fd38, %fd293, %fd309;
	sub.f64 	%fd312, %fd310, %fd311;
	st.shared.f64 	[%r7+256], %fd312;
	add.f64 	%fd313, %fd310, %fd311;
	st.shared.f64 	[%r7+64], %fd313;
	fma.rn.f64 	%fd314, %fd17, %fd280, 0d0000000000000000;
	fma.rn.f64 	%fd315, %fd18, %fd281, 0d0000000000000000;
	fma.rn.f64 	%fd316, %fd24, %fd284, %fd314;
	fma.rn.f64 	%fd317, %fd25, %fd285, %fd315;
	fma.rn.f64 	%fd318, %fd31, %fd288, %fd316;
	fma.rn.f64 	%fd319, %fd32, %fd289, %fd317;
	fma.rn.f64 	%fd320, %fd39, %fd292, %fd318;
	fma.rn.f64 	%fd321, %fd40, %fd293, %fd319;
	sub.f64 	%fd322, %fd320, %fd321;
	st.shared.f64 	[%r7+192], %fd322;
	add.f64 	%fd323, %fd320, %fd321;
	st.shared.f64 	[%r7+128], %fd323;
$L__BB137_8:
	mov.u32 	%r8, %tid.x;
	setp.gt.u32 	%p8, %r8, 35;
	bar.sync 	0;
	@%p8 bra 	$L__BB137_10;
	ld.shared.f64 	%fd324, [%r6];
	ld.shared.f64 	%fd325, [%r6+3584];
	add.f64 	%fd326, %fd324, %fd325;
	sub.f64 	%fd327, %fd324, %fd325;
	ld.shared.f64 	%fd328, [%r6+512];
	ld.shared.f64 	%fd329, [%r6+3072];
	add.f64 	%fd330, %fd328, %fd329;
	sub.f64 	%fd331, %fd328, %fd329;
	ld.shared.f64 	%fd332, [%r6+1024];
	ld.shared.f64 	%fd333, [%r6+2560];
	add.f64 	%fd334, %fd332, %fd333;
	sub.f64 	%fd335, %fd332, %fd333;
	ld.shared.f64 	%fd336, [%r6+1536];
	ld.shared.f64 	%fd337, [%r6+2048];
	add.f64 	%fd338, %fd336, %fd337;
	sub.f64 	%fd339, %fd336, %fd337;
	fma.rn.f64 	%fd340, %fd13, %fd326, 0d0000000000000000;
	fma.rn.f64 	%fd341, %fd14, %fd327, 0d0000000000000000;
	fma.rn.f64 	%fd342, %fd20, %fd330, %fd340;
	fma.rn.f64 	%fd343, %fd21, %fd331, %fd341;
	fma.rn.f64 	%fd344, %fd27, %fd334, %fd342;
	fma.rn.f64 	%fd345, %fd28, %fd335, %fd343;
	fma.rn.f64 	%fd346, %fd35, %fd338, %fd344;
	fma.rn.f64 	%fd347, %fd36, %fd339, %fd345;
	sub.f64 	%fd370, %fd346, %fd347;
	add.f64 	%fd375, %fd346, %fd347;
	fma.rn.f64 	%fd348, %fd15, %fd326, 0d0000000000000000;
	fma.rn.f64 	%fd349, %fd16, %fd327, 0d0000000000000000;
	fma.rn.f64 	%fd350, %fd22, %fd330, %fd348;
	fma.rn.f64 	%fd351, %fd23, %fd331, %fd349;
	fma.rn.f64 	%fd352, %fd29, %fd334, %fd350;
	fma.rn.f64 	%fd353, %fd30, %fd335, %fd351;
	fma.rn.f64 	%fd354, %fd37, %fd338, %fd352;
	fma.rn.f64 	%fd355, %fd38, %fd339, %fd353;
	sub.f64 	%fd371, %fd354, %fd355;
	add.f64 	%fd374, %fd354, %fd355;
	fma.rn.f64 	%fd356, %fd17, %fd326, 0d0000000000000000;
	fma.rn.f64 	%fd357, %fd18, %fd327, 0d0000000000000000;
	fma.rn.f64 	%fd358, %fd24, %fd330, %fd356;
	fma.rn.f64 	%fd359, %fd25, %fd331, %fd357;
	fma.rn.f64 	%fd360, %fd31, %fd334, %fd358;
	fma.rn.f64 	%fd361, %fd32, %fd335, %fd359;
	fma.rn.f64 	%fd362, %fd39, %fd338, %fd360;
	fma.rn.f64 	%fd363, %fd40, %fd339, %fd361;
	sub.f64 	%fd372, %fd362, %fd363;
	add.f64 	%fd373, %fd362, %fd363;
$L__BB137_10:
	bar.sync 	0;
	@%p4 bra 	$L__BB137_12;
	ld.param.u64 	%rd22, [_Z30massMatrixMultiplyGlobalKernelILi6ELi8ELi1EEviPKdS1_S1_S1_Pd_param_5];
	mov.u32 	%r36, %ctaid.x;
	mov.u32 	%r37, %tid.y;
	add.s32 	%r38, %r36, %r37;
	mad.lo.s32 	%r39, %r38, 216, %r8;
	cvta.to.global.u64 	%rd16, %rd22;
	mul.wide.s32 	%rd17, %r39, 8;
	add.s64 	%rd18, %rd16, %rd17;
	st.global.f64 	[%rd18], %fd375;
	st.global.f64 	[%rd18+288], %fd374;
	st.global.f64 	[%rd18+576], %fd373;
	st.global.f64 	[%rd18+864], %fd372;
	st.global.f64 	[%rd18+1152], %fd371;
	st.global.f64 	[%rd18+1440], %fd370;
$L__BB137_12:
	ret;

}
	// .globl	_Z40massMatrixMultiplyMonolithicGlobalKernelILi6ELi8ELi1EEviPKdS1_S1_S1_Pd
.visible .entry _Z40massMatrixMultiplyMonolithicGlobalKernelILi6ELi8ELi1EEviPKdS1_S1_S1_Pd(
	.param .u32 _Z40massMatrixMultiplyMonolithicGlobalKernelILi6ELi8ELi1EEviPKdS1_S1_S1_Pd_param_0,
	.param .u64 .ptr .align 1 _Z40massMatrixMultiplyMonolithicGlobalKernelILi6ELi8ELi1EEviPKdS1_S1_S1_Pd_param_1,
	.param .u64 .ptr .align 1 _Z40massMatrixMultiplyMonolithicGlobalKernelILi6ELi8ELi1EEviPKdS1_S1_S1_Pd_param_2,
	.param .u64 .ptr .align 1 _Z40massMatrixMultiplyMonolithicGlobalKernelILi6ELi8ELi1EEviPKdS1_S1_S1_Pd_param_3,
	.param .u64 .ptr .align 1 _Z40massMatrixMultiplyMonolithicGlobalKernelILi6ELi8ELi1EEviPKdS1_S1_S1_Pd_param_4,
	.param .u64 .ptr .align 1 _Z40massMatrixMultiplyMonolithicGlobalKernelILi6ELi8ELi1EEviPKdS1_S1_S1_Pd_param_5
)
{
	.reg .pred 	%p<17>;
	.reg .b16 	%rs<8>;
	.reg .b32 	%r<48>;
	.reg .b64 	%rd<16>;
	.reg .b64 	%fd<532>;
	// demoted variable
	.shared .align 8 .b8 _ZZ40massMatrixMultiplyMonolithicGlobalKernelILi6ELi8ELi1EEviPKdS1_S1_S1_PdE6s_tmp1[4096];
	ld.param.u32 	%r12, [_Z40massMatrixMultiplyMonolithicGlobalKernelILi6ELi8ELi1EEviPKdS1_S1_S1_Pd_param_0];
	ld.param.u64 	%rd3, [_Z40massMatrixMultiplyMonolithicGlobalKernelILi6ELi8ELi1EEviPKdS1_S1_S1_Pd_param_1];
	ld.param.u64 	%rd6, [_Z40massMatrixMultiplyMonolithicGlobalKernelILi6ELi8ELi1EEviPKdS1_S1_S1_Pd_param_2];
	ld.param.u64 	%rd4, [_Z40massMatrixMultiplyMonolithicGlobalKernelILi6ELi8ELi1EEviPKdS1_S1_S1_Pd_param_4];
	cvta.to.global.u64 	%rd1, %rd6;
	mov.u32 	%r1, %tid.x;
	mov.u32 	%r2, %tid.y;
	mov.u32 	%r13, %ctaid.x;
	add.s32 	%r3, %r13, %r2;
	cvt.u16.u32 	%rs2, %r1;
	mul.hi.u16 	%rs3, %rs2, 10923;
	mul.lo.s16 	%rs4, %rs3, 6;
	sub.s16 	%rs1, %rs2, %rs4;
	setp.ge.s32 	%p1, %r3, %r12;
	@%p1 bra 	$L__BB138_2;
	cvta.to.global.u64 	%rd7, %rd4;
	mad.lo.s32 	%r14, %r3, 216, %r1;
	mul.wide.s32 	%rd8, %r14, 8;
	add.s64 	%rd9, %rd7, %rd8;
	ld.global.nc.f64 	%fd517, [%rd9];
	ld.global.nc.f64 	%fd516, [%rd9+288];
	ld.global.nc.f64 	%fd515, [%rd9+576];
	ld.global.nc.f64 	%fd514, [%rd9+864];
	ld.global.nc.f64 	%fd513, [%rd9+1152];
	ld.global.nc.f64 	%fd512, [%rd9+1440];
$L__BB138_2:
	bar.sync 	0;
	setp.gt.u32 	%p2, %r1, 35;
	shl.b32 	%r15, %r2, 12;
	mov.u32 	%r16, _ZZ40massMatrixMultiplyMonolithicGlobalKernelILi6ELi8ELi1EEviPKdS1_S1_S1_PdE6s_tmp1;
	add.s32 	%r4, %r16, %r15;
	mul.lo.s16 	%rs6, %rs2, 171;
	shr.u16 	%rs7, %rs6, 10;
	cvt.u32.u16 	%r5, %rs7;
	mul.wide.u16 	%r17, %rs7, 64;
	add.s32 	%r6, %r4, %r17;
	mul.wide.u16 	%r18, %rs1, 8;
	add.s32 	%r7, %r6, %r18;
	@%p2 bra 	$L__BB138_4;
	ld.global.nc.f64 	%fd111, [%rd1];
	fma.rn.f64 	%fd112, %fd111, %fd517, 0d0000000000000000;
	ld.global.nc.f64 	%fd113, [%rd1+8];
	fma.rn.f64 	%fd114, %fd113, %fd516, %fd112;
	ld.global.nc.f64 	%fd115, [%rd1+16];
	fma.rn.f64 	%fd116, %fd115, %fd515, %fd114;
	ld.global.nc.f64 	%fd117, [%rd1+24];
	fma.rn.f64 	%fd118, %fd117, %fd514, %fd116;
	ld.global.nc.f64 	%fd119, [%rd1+32];
	fma.rn.f64 	%fd120, %fd119, %fd513, %fd118;
	ld.global.nc.f64 	%fd121, [%rd1+40];
	fma.rn.f64 	%fd122, %fd121, %fd512, %fd120;
	st.shared.f64 	[%r7], %fd122;
	ld.global.nc.f64 	%fd123, [%rd1+48];
	fma.rn.f64 	%fd124, %fd123, %fd517, 0d0000000000000000;
	ld.global.nc.f64 	%fd125, [%rd1+56];
	fma.rn.f64 	%fd126, %fd125, %fd516, %fd124;
	ld.global.nc.f64 	%fd127, [%rd1+64];
	fma.rn.f64 	%fd128, %fd127, %fd515, %fd126;
	ld.global.nc.f64 	%fd129, [%rd1+72];
	fma.rn.f64 	%fd130, %fd129, %fd514, %fd128;
	ld.global.nc.f64 	%fd131, [%rd1+80];
	fma.rn.f64 	%fd132, %fd131, %fd513, %fd130;
	ld.global.nc.f64 	%fd133, [%rd1+88];
	fma.rn.f64 	%fd134, %fd133, %fd512, %fd132;
	st.shared.f64 	[%r7+512], %fd134;
	ld.global.nc.f64 	%fd135, [%rd1+96];
	fma.rn.f64 	%fd136, %fd135, %fd517, 0d0000000000000000;
	ld.global.nc.f64 	%fd137, [%rd1+104];
	fma.rn.f64 	%fd138, %fd137, %fd516, %fd136;
	ld.global.nc.f64 	%fd139, [%rd1+112];
	fma.rn.f64 	%fd140, %fd139, %fd515, %fd138;
	ld.global.nc.f64 	%fd141, [%rd1+120];
	fma.rn.f64 	%fd142, %fd141, %fd514, %fd140;
	ld.global.nc.f64 	%fd143, [%rd1+128];
	fma.rn.f64 	%fd144, %fd143, %fd513, %fd142;
	ld.global.nc.f64 	%fd145, [%rd1+136];
	fma.rn.f64 	%fd146, %fd145, %fd512, %fd144;
	st.shared.f64 	[%r7+1024], %fd146;
	ld.global.nc.f64 	%fd147, [%rd1+144];
	fma.rn.f64 	%fd148, %fd147, %fd517, 0d0000000000000000;
	ld.global.nc.f64 	%fd149, [%rd1+152];
	fma.rn.f64 	%fd150, %fd149, %fd516, %fd148;
	ld.global.nc.f64 	%fd151, [%rd1+160];
	fma.rn.f64 	%fd152, %fd151, %fd515, %fd150;
	ld.global.nc.f64 	%fd153, [%rd1+168];
	fma.rn.f64 	%fd154, %fd153, %fd514, %fd152;
	ld.global.nc.f64 	%fd155, [%rd1+176];
	fma.rn.f64 	%fd156, %fd155, %fd513, %fd154;
	ld.global.nc.f64 	%fd157, [%rd1+184];
	fma.rn.f64 	%fd158, %fd157, %fd512, %fd156;
	st.shared.f64 	[%r7+1536], %fd158;
	ld.global.nc.f64 	%fd159, [%rd1+192];
	fma.rn.f64 	%fd160, %fd159, %fd517, 0d0000000000000000;
	ld.global.nc.f64 	%fd161, [%rd1+200];
	fma.rn.f64 	%fd162, %fd161, %fd516, %fd160;
	ld.global.nc.f64 	%fd163, [%rd1+208];
	fma.rn.f64 	%fd164, %fd163, %fd515, %fd162;
	ld.global.nc.f64 	%fd165, [%rd1+216];
	fma.rn.f64 	%fd166, %fd165, %fd514, %fd164;
	ld.global.nc.f64 	%fd167, [%rd1+224];
	fma.rn.f64 	%fd168, %fd167, %fd513, %fd166;
	ld.global.nc.f64 	%fd169, [%rd1+232];
	fma.rn.f64 	%fd170, %fd169, %fd512, %fd168;
	st.shared.f64 	[%r7+2048], %fd170;
	ld.global.nc.f64 	%fd171, [%rd1+240];
	fma.rn.f64 	%fd172, %fd171, %fd517, 0d0000000000000000;
	ld.global.nc.f64 	%fd173, [%rd1+248];
	fma.rn.f64 	%fd174, %fd173, %fd516, %fd172;
	ld.global.nc.f64 	%fd175, [%rd1+256];
	fma.rn.f64 	%fd176, %fd175, %fd515, %fd174;
	ld.global.nc.f64 	%fd177, [%rd1+264];
	fma.rn.f64 	%fd178, %fd177, %fd514, %fd176;
	ld.global.nc.f64 	%fd179, [%rd1+272];
	fma.rn.f64 	%fd180, %fd179, %fd513, %fd178;
	ld.global.nc.f64 	%fd181, [%rd1+280];
	fma.rn.f64 	%fd182, %fd181, %fd512, %fd180;
	st.shared.f64 	[%r7+2560], %fd182;
	ld.global.nc.f64 	%fd183, [%rd1+288];
	fma.rn.f64 	%fd184, %fd183, %fd517, 0d0000000000000000;
	ld.global.nc.f64 	%fd185, [%rd1+296];
	fma.rn.f64 	%fd186, %fd185, %fd516, %fd184;
	ld.global.nc.f64 	%fd187, [%rd1+304];
	fma.rn.f64 	%fd188, %fd187, %fd515, %fd186;
	ld.global.nc.f64 	%fd189, [%rd1+312];
	fma.rn.f64 	%fd190, %fd189, %fd514, %fd188;
	ld.global.nc.f64 	%fd191, [%rd1+320];
	fma.rn.f64 	%fd192, %fd191, %fd513, %fd190;
	ld.global.nc.f64 	%fd193, [%rd1+328];
	fma.rn.f64 	%fd194, %fd193, %fd512, %fd192;
	st.shared.f64 	[%r7+3072], %fd194;
	ld.global.nc.f64 	%fd195, [%rd1+336];
	fma.rn.f64 	%fd196, %fd195, %fd517, 0d0000000000000000;
	ld.global.nc.f64 	%fd197, [%rd1+344];
	fma.rn.f64 	%fd198, %fd197, %fd516, %fd196;
	ld.global.nc.f64 	%fd199, [%rd1+352];
	fma.rn.f64 	%fd200, %fd199, %fd515, %fd198;
	ld.global.nc.f64 	%fd201, [%rd1+360];
	fma.rn.f64 	%fd202, %fd201, %fd514, %fd200;
	ld.global.nc.f64 	%fd203, [%rd1+368];
	fma.rn.f64 	%fd204, %fd203, %fd513, %fd202;
	ld.global.nc.f64 	%fd205, [%rd1+376];
	fma.rn.f64 	%fd206, %fd205, %fd512, %fd204;
	st.shared.f64 	[%r7+3584], %fd206;
$L__BB138_4:
	bar.sync 	0;
	setp.gt.u32 	%p3, %r1, 47;
	mad.lo.s32 	%r19, %r5, 448, %r6;
	add.s32 	%r8, %r19, %r18;
	@%p3 bra 	$L__BB138_6;
	ld.shared.f64 	%fd207, [%r8];
	ld.shared.f64 	%fd208, [%r8+64];
	ld.shared.f64 	%fd209, [%r8+128];
	ld.shared.f64 	%fd210, [%r8+192];
	ld.shared.f64 	%fd211, [%r8+256];
	ld.shared.f64 	%fd212, [%r8+320];
	ld.global.nc.f64 	%fd213, [%rd1];
	fma.rn.f64 	%fd214, %fd213, %fd207, 0d0000000000000000;
	ld.global.nc.f64 	%fd215, [%rd1+8];
	fma.rn.f64 	%fd216, %fd215, %fd208, %fd214;
	ld.global.nc.f64 	%fd217, [%rd1+16];
	fma.rn.f64 	%fd218, %fd217, %fd209, %fd216;
	ld.global.nc.f64 	%fd219, [%rd1+24];
	fma.rn.f64 	%fd220, %fd219, %fd210, %fd218;
	ld.global.nc.f64 	%fd221, [%rd1+32];
	fma.rn.f64 	%fd222, %fd221, %fd211, %fd220;
	ld.global.nc.f64 	%fd223, [%rd1+40];
	fma.rn.f64 	%fd224, %fd223, %fd212, %fd222;
	st.shared.f64 	[%r8], %fd224;
	ld.global.nc.f64 	%fd225, [%rd1+48];
	fma.rn.f64 	%fd226, %fd225, %fd207, 0d0000000000000000;
	ld.global.nc.f64 	%fd227, [%rd1+56];
	fma.rn.f64 	%fd228, %fd227, %fd208, %fd226;
	ld.global.nc.f64 	%fd229, [%rd1+64];
	fma.rn.f64 	%fd230, %fd229, %fd209, %fd228;
	ld.global.nc.f64 	%fd231, [%rd1+72];
	fma.rn.f64 	%fd232, %fd231, %fd210, %fd230;
	ld.global.nc.f64 	%fd233, [%rd1+80];
	fma.rn.f64 	%fd234, %fd233, %fd211, %fd232;
	ld.global.nc.f64 	%fd235, [%rd1+88];
	fma.rn.f64 	%fd236, %fd235, %fd212, %fd234;
	st.shared.f64 	[%r8+64], %fd236;
	ld.global.nc.f64 	%fd237, [%rd1+96];
	fma.rn.f64 	%fd238, %fd237, %fd207, 0d0000000000000000;
	ld.global.nc.f64 	%fd239, [%rd1+104];
	fma.rn.f64 	%fd240, %fd239, %fd208, %fd238;
	ld.global.nc.f64 	%fd241, [%rd1+112];
	fma.rn.f64 	%fd242, %fd241, %fd209, %fd240;
	ld.global.nc.f64 	%fd243, [%rd1+120];
	fma.rn.f64 	%fd244, %fd243, %fd210, %fd242;
	ld.global.nc.f64 	%fd245, [%rd1+128];
	fma.rn.f64 	%fd246, %fd245, %fd211, %fd244;
	ld.global.nc.f64 	%fd247, [%rd1+136];
	fma.rn.f64 	%fd248, %fd247, %fd212, %fd246;
	st.shared.f64 	[%r8+128], %fd248;
	ld.global.nc.f64 	%fd249, [%rd1+144];
	fma.rn.f64 	%fd250, %fd249, %fd207, 0d0000000000000000;
	ld.global.nc.f64 	%fd251, [%rd1+152];
	fma.rn.f64 	%fd252, %fd251, %fd208, %fd250;
	ld.global.nc.f64 	%fd253, [%rd1+160];
	fma.rn.f64 	%fd254, %fd253, %fd209, %fd252;
	ld.global.nc.f64 	%fd255, [%rd1+168];
	fma.rn.f64 	%fd256, %fd255, %fd210, %fd254;
	ld.global.nc.f64 	%fd257, [%rd1+176];
	fma.rn.f64 	%fd258, %fd257, %fd211, %fd256;
	ld.global.nc.f64 	%fd259, [%rd1+184];
	fma.rn.f64 	%fd260, %fd259, %fd212, %fd258;
	st.shared.f64 	[%r8+192], %fd260;
	ld.global.nc.f64 	%fd261, [%rd1+192];
	fma.rn.f64 	%fd262, %fd261, %fd207, 0d0000000000000000;
	ld.global.nc.f64 	%fd263, [%rd1+200];
	fma.rn.f64 	%fd264, %fd263, %fd208, %fd262;
	ld.global.nc.f64 	%fd265, [%rd1+208];
	fma.rn.f64 	%fd266, %fd265, %fd209, %fd264;
	ld.global.nc.f64 	%fd267, [%rd1+216];
	fma.rn.f64 	%fd268, %fd267, %fd210, %fd266;
	ld.global.nc.f64 	%fd269, [%rd1+224];
	fma.rn.f64 	%fd270, %fd269, %fd211, %fd268;
	ld.global.nc.f64 	%fd271, [%rd1+232];
	fma.rn.f64 	%fd272, %fd271, %fd212, %fd270;
	st.shared.f64 	[%r8+256], %fd272;
	ld.global.nc.f64 	%fd273, [%rd1+240];
	fma.rn.f64 	%fd274, %fd273, %fd207, 0d0000000000000000;
	ld.global.nc.f64 	%fd275, [%rd1+248];
	fma.rn.f64 	%fd276, %fd275, %fd208, %fd274;
	ld.global.nc.f64 	%fd277, [%rd1+256];
	fma.rn.f64 	%fd278, %fd277, %fd209, %fd276;
	ld.global.nc.f64 	%fd279, [%rd1+264];
	fma.rn.f64 	%fd280, %fd279, %fd210, %fd278;
	ld.global.nc.f64 	%fd281, [%rd1+272];
	fma.rn.f64 	%fd282, %fd281, %fd211, %fd280;
	ld.global.nc.f64 	%fd283, [%rd1+280];
	fma.rn.f64 	%fd284, %fd283, %fd212, %fd282;
	st.shared.f64 	[%r8+320], %fd284;
	ld.global.nc.f64 	%fd285, [%rd1+288];
	fma.rn.f64 	%fd286, %fd285, %fd207, 0d0000000000000000;
	ld.global.nc.f64 	%fd287, [%rd1+296];
	fma.rn.f64 	%fd288, %fd287, %fd208, %fd286;
	ld.global.nc.f64 	%fd289, [%rd1+304];
	fma.rn.f64 	%fd290, %fd289, %fd209, %fd288;
	ld.global.nc.f64 	%fd291, [%rd1+312];
	fma.rn.f64 	%fd292, %fd291, %fd210, %fd290;
	ld.global.nc.f64 	%fd293, [%rd1+320];
	fma.rn.f64 	%fd294, %fd293, %fd211, %fd292;
	ld.global.nc.f64 	%fd295, [%rd1+328];
	fma.rn.f64 	%fd296, %fd295, %fd212, %fd294;
	st.shared.f64 	[%r8+384], %fd296;
	ld.global.nc.f64 	%fd297, [%rd1+336];
	fma.rn.f64 	%fd298, %fd297, %fd207, 0d0000000000000000;
	ld.global.nc.f64 	%fd299, [%rd1+344];
	fma.rn.f64 	%fd300, %fd299, %fd208, %fd298;
	ld.global.nc.f64 	%fd301, [%rd1+352];
	fma.rn.f64 	%fd302, %fd301, %fd209, %fd300;
	ld.global.nc.f64 	%fd303, [%rd1+360];
	fma.rn.f64 	%fd304, %fd303, %fd210, %fd302;
	ld.global.nc.f64 	%fd305, [%rd1+368];
	fma.rn.f64 	%fd306, %fd305, %fd211, %fd304;
	ld.global.nc.f64 	%fd307, [%rd1+376];
	fma.rn.f64 	%fd308, %fd307, %fd212, %fd306;
	st.shared.f64 	[%r8+448], %fd308;
$L__BB138_6:
	ld.param.u32 	%r39, [_Z40massMatrixMultiplyMonolithicGlobalKernelILi6ELi8ELi1EEviPKdS1_S1_S1_Pd_param_0];
	setp.ge.s32 	%p4, %r3, %r39;
	bar.sync 	0;
	shl.b32 	%r21, %r1, 6;
	and.b32  	%r22, %r21, 65024;
	add.s32 	%r23, %r4, %r22;
	and.b32  	%r24, %r21, 448;
	add.s32 	%r9, %r23, %r24;
	ld.shared.f64 	%fd13, [%r9];
	ld.shared.f64 	%fd14, [%r9+8];
	ld.shared.f64 	%fd15, [%r9+16];
	ld.shared.f64 	%fd16, [%r9+24];
	ld.shared.f64 	%fd17, [%r9+32];
	ld.shared.f64 	%fd18, [%r9+40];
	shl.b32 	%r25, %r1, 3;
	shl.b32 	%r26, %r3, 9;
	add.s32 	%r27, %r25, %r26;
	ld.global.nc.f64 	%fd19, [%rd1];
	fma.rn.f64 	%fd310, %fd19, %fd13, 0d0000000000000000;
	ld.global.nc.f64 	%fd20, [%rd1+8];
	fma.rn.f64 	%fd311, %fd20, %fd14, %fd310;
	ld.global.nc.f64 	%fd21, [%rd1+16];
	fma.rn.f64 	%fd312, %fd21, %fd15, %fd311;
	ld.global.nc.f64 	%fd22, [%rd1+24];
	fma.rn.f64 	%fd313, %fd22, %fd16, %fd312;
	ld.global.nc.f64 	%fd23, [%rd1+32];
	fma.rn.f64 	%fd314, %fd23, %fd17, %fd313;
	ld.global.nc.f64 	%fd24, [%rd1+40];
	fma.rn.f64 	%fd25, %fd24, %fd18, %fd314;
	cvta.to.global.u64 	%rd10, %rd3;
	mul.wide.s32 	%rd11, %r27, 8;
	add.s64 	%rd2, %rd10, %rd11;
	mov.f64 	%fd518, 0d0000000000000000;
	@%p4 bra 	$L__BB138_8;
	ld.global.nc.f64 	%fd518, [%rd2];
$L__BB138_8:
	ld.param.u32 	%r40, [_Z40massMatrixMultiplyMonolithicGlobalKernelILi6ELi8ELi1EEviPKdS1_S1_S1_Pd_param_0];
	setp.ge.s32 	%p5, %r3, %r40;
	mul.f64 	%fd531, %fd25, %fd518;
	ld.global.nc.f64 	%fd29, [%rd1+48];
	fma.rn.f64 	%fd316, %fd29, %fd13, 0d0000000000000000;
	ld.global.nc.f64 	%fd30, [%rd1+56];
	fma.rn.f64 	%fd317, %fd30, %fd14, %fd316;
	ld.global.nc.f64 	%fd31, [%rd1+64];
	fma.rn.f64 	%fd318, %fd31, %fd15, %fd317;
	ld.global.nc.f64 	%fd32, [%rd1+72];
	fma.rn.f64 	%fd319, %fd32, %fd16, %fd318;
	ld.global.nc.f64 	%fd33, [%rd1+80];
	fma.rn.f64 	%fd320, %fd33, %fd17, %fd319;
	ld.global.nc.f64 	%fd34, [%rd1+88];
	fma.rn.f64 	%fd35, %fd34, %fd18, %fd320;
	mov.f64 	%fd519, 0d0000000000000000;
	@%p5 bra 	$L__BB138_10;
	ld.global.nc.f64 	%fd519, [%rd2+8];
$L__BB138_10:
	ld.param.u32 	%r41, [_Z40massMatrixMultiplyMonolithicGlobalKernelILi6ELi8ELi1EEviPKdS1_S1_S1_Pd_param_0];
	setp.ge.s32 	%p6, %r3, %r41;
	mul.f64 	%fd530, %fd35, %fd519;
	ld.global.nc.f64 	%fd39, [%rd1+96];
	fma.rn.f64 	%fd322, %fd39, %fd13, 0d0000000000000000;
	ld.global.nc.f64 	%fd40, [%rd1+104];
	fma.rn.f64 	%fd323, %fd40, %fd14, %fd322;
	ld.global.nc.f64 	%fd41, [%rd1+112];
	fma.rn.f64 	%fd324, %fd41, %fd15, %fd323;
	ld.global.nc.f64 	%fd42, [%rd1+120];
	fma.rn.f64 	%fd325, %fd42, %fd16, %fd324;
	ld.global.nc.f64 	%fd43, [%rd1+128];
	fma.rn.f64 	%fd326, %fd43, %fd17, %fd325;
	ld.global.nc.f64 	%fd44, [%rd1+136];
	fma.rn.f64 	%fd45, %fd44, %fd18, %fd326;
	mov.f64 	%fd520, 0d0000000000000000;
	@%p6 bra 	$L__BB138_12;
	ld.global.nc.f64 	%fd520, [%rd2+16];
$L__BB138_12:
	ld.param.u32 	%r42, [_Z40massMatrixMultiplyMonolithicGlobalKernelILi6ELi8ELi1EEviPKdS1_S1_S1_Pd_param_0];
	setp.ge.s32 	%p7, %r3, %r42;
	mul.f64 	%fd529, %fd45, %fd520;
	ld.global.nc.f64 	%fd49, [%rd1+144];
	fma.rn.f64 	%fd328, %fd49, %fd13, 0d0000000000000000;
	ld.global.nc.f64 	%fd50, [%rd1+152];
	fma.rn.f64 	%fd329, %fd50, %fd14, %fd328;
	ld.global.nc.f64 	%fd51, [%rd1+160];
	fma.rn.f64 	%fd330, %fd51, %fd15, %fd329;
	ld.global.nc.f64 	%fd52, [%rd1+168];
	fma.rn.f64 	%fd331, %fd52, %fd16, %fd330;
	ld.global.nc.f64 	%fd53, [%rd1+176];
	fma.rn.f64 	%fd332, %fd53, %fd17, %fd331;
	ld.global.nc.f64 	%fd54, [%rd1+184];
	fma.rn.f64 	%fd55, %fd54, %fd18, %fd332;
	mov.f64 	%fd521, 0d0000000000000000;
	@%p7 bra 	$L__BB138_14;
	ld.global.nc.f64 	%fd521, [%rd2+24];
$L__BB138_14:
	ld.param.u32 	%r43, [_Z40massMatrixMultiplyMonolithicGlobalKernelILi6ELi8ELi1EEviPKdS1_S1_S1_Pd_param_0];
	setp.ge.s32 	%p8, %r3, %r43;
	mul.f64 	%fd528, %fd55, %fd521;
	ld.global.nc.f64 	%fd59, [%rd1+192];
	fma.rn.f64 	%fd334, %fd59, %fd13, 0d0000000000000000;
	ld.global.nc.f64 	%fd60, [%rd1+200];
	fma.rn.f64 	%fd335, %fd60, %fd14, %fd334;
	ld.global.nc.f64 	%fd61, [%rd1+208];
	fma.rn.f64 	%fd336, %fd61, %fd15, %fd335;
	ld.global.nc.f64 	%fd62, [%rd1+216];
	fma.rn.f64 	%fd337, %fd62, %fd16, %fd336;
	ld.global.nc.f64 	%fd63, [%rd1+224];
	fma.rn.f64 	%fd338, %fd63, %fd17, %fd337;
	ld.global.nc.f64 	%fd64, [%rd1+232];
	fma.rn.f64 	%fd65, %fd64, %fd18, %fd338;
	mov.f64 	%fd522, 0d0000000000000000;
	@%p8 bra 	$L__BB138_16;
	ld.global.nc.f64 	%fd522, [%rd2+32];
$L__BB138_16:
	ld.param.u32 	%r44, [_Z40massMatrixMultiplyMonolithicGlobalKernelILi6ELi8ELi1EEviPKdS1_S1_S1_Pd_param_0];
	setp.ge.s32 	%p9, %r3, %r44;
	mul.f64 	%fd527, %fd65, %fd522;
	ld.global.nc.f64 	%fd69, [%rd1+240];
	fma.rn.f64 	%fd340, %fd69, %fd13, 0d0000000000000000;
	ld.global.nc.f64 	%fd70, [%rd1+248];
	fma.rn.f64 	%fd341, %fd70, %fd14, %fd340;
	ld.global.nc.f64 	%fd71, [%rd1+256];
	fma.rn.f64 	%fd342, %fd71, %fd15, %fd341;
	ld.global.nc.f64 	%fd72, [%rd1+264];
	fma.rn.f64 	%fd343, %fd72, %fd16, %fd342;
	ld.global.nc.f64 	%fd73, [%rd1+272];
	fma.rn.f64 	%fd344, %fd73, %fd17, %fd343;
	ld.global.nc.f64 	%fd74, [%rd1+280];
	fma.rn.f64 	%fd75, %fd74, %fd18, %fd344;
	mov.f64 	%fd523, 0d0000000000000000;
	@%p9 bra 	$L__BB138_18;
	ld.global.nc.f64 	%fd523, [%rd2+40];
$L__BB138_18:
	ld.param.u32 	%r45, [_Z40massMatrixMultiplyMonolithicGlobalKernelILi6ELi8ELi1EEviPKdS1_S1_S1_Pd_param_0];
	setp.ge.s32 	%p10, %r3, %r45;
	mul.f64 	%fd526, %fd75, %fd523;
	ld.global.nc.f64 	%fd79, [%rd1+288];
	fma.rn.f64 	%fd346, %fd79, %fd13, 0d0000000000000000;
	ld.global.nc.f64 	%fd80, [%rd1+296];
	fma.rn.f64 	%fd347, %fd80, %fd14, %fd346;
	ld.global.nc.f64 	%fd81, [%rd1+304];
	fma.rn.f64 	%fd348, %fd81, %fd15, %fd347;
	ld.global.nc.f64 	%fd82, [%rd1+312];
	fma.rn.f64 	%fd349, %fd82, %fd16, %fd348;
	ld.global.nc.f64 	%fd83, [%rd1+320];
	fma.rn.f64 	%fd350, %fd83, %fd17, %fd349;
	ld.global.nc.f64 	%fd84, [%rd1+328];
	fma.rn.f64 	%fd85, %fd84, %fd18, %fd350;
	mov.f64 	%fd524, 0d0000000000000000;
	@%p10 bra 	$L__BB138_20;
	ld.global.nc.f64 	%fd524, [%rd2+48];
$L__BB138_20:
	ld.param.u32 	%r46, [_Z40massMatrixMultiplyMonolithicGlobalKernelILi6ELi8ELi1EEviPKdS1_S1_S1_Pd_param_0];
	setp.ge.s32 	%p11, %r3, %r46;
	mul.f64 	%fd88, %fd85, %fd524;
	ld.global.nc.f64 	%fd89, [%rd1+336];
	fma.rn.f64 	%fd352, %fd89, %fd13, 0d0000000000000000;
	ld.global.nc.f64 	%fd90, [%rd1+344];
	fma.rn.f64 	%fd353, %fd90, %fd14, %fd352;
	ld.global.nc.f64 	%fd91, [%rd1+352];
	fma.rn.f64 	%fd354, %fd91, %fd15, %fd353;
	ld.global.nc.f64 	%fd92, [%rd1+360];
	fma.rn.f64 	%fd355, %fd92, %fd16, %fd354;
	ld.global.nc.f64 	%fd93, [%rd1+368];
	fma.rn.f64 	%fd356, %fd93, %fd17, %fd355;
	ld.global.nc.f64 	%fd94, [%rd1+376];
	fma.rn.f64 	%fd95, %fd94, %fd18, %fd356;
	mov.f64 	%fd525, 0d0000000000000000;
	@%p11 bra 	$L__BB138_22;
	ld.global.nc.f64 	%fd525, [%rd2+56];
$L__BB138_22:
	setp.gt.u32 	%p12, %r1, 47;
	mul.f64 	%fd357, %fd95, %fd525;
	fma.rn.f64 	%fd358, %fd19, %fd531, 0d0000000000000000;
	fma.rn.f64 	%fd359, %fd29, %fd530, %fd358;
	fma.rn.f64 	%fd360, %fd39, %fd529, %fd359;
	fma.rn.f64 	%fd361, %fd49, %fd528, %fd360;
	fma.rn.f64 	%fd362, %fd59, %fd527, %fd361;
	fma.rn.f64 	%fd363, %fd69, %fd526, %fd362;
	fma.rn.f64 	%fd364, %fd79, %fd88, %fd363;
	fma.rn.f64 	%fd365, %fd89, %fd357, %fd364;
	st.shared.f64 	[%r9], %fd365;
	fma.rn.f64 	%fd366, %fd20, %fd531, 0d0000000000000000;
	fma.rn.f64 	%fd367, %fd30, %fd530, %fd366;
	fma.rn.f64 	%fd368, %fd40, %fd529, %fd367;
	fma.rn.f64 	%fd369, %fd50, %fd528, %fd368;
	fma.rn.f64 	%fd370, %fd60, %fd527, %fd369;
	fma.rn.f64 	%fd371, %fd70, %fd526, %fd370;
	fma.rn.f64 	%fd372, %fd80, %fd88, %fd371;
	fma.rn.f64 	%fd373, %fd90, %fd357, %fd372;
	st.shared.f64 	[%r9+8], %fd373;
	fma.rn.f64 	%fd374, %fd21, %fd531, 0d0000000000000000;
	fma.rn.f64 	%fd375, %fd31, %fd530, %fd374;
	fma.rn.f64 	%fd376, %fd41, %fd529, %fd375;
	fma.rn.f64 	%fd377, %fd51, %fd528, %fd376;
	fma.rn.f64 	%fd378, %fd61, %fd527, %fd377;
	fma.rn.f64 	%fd379, %fd71, %fd526, %fd378;
	fma.rn.f64 	%fd380, %fd81, %fd88, %fd379;
	fma.rn.f64 	%fd381, %fd91, %fd357, %fd380;
	st.shared.f64 	[%r9+16], %fd381;
	fma.rn.f64 	%fd382, %fd22, %fd531, 0d0000000000000000;
	fma.rn.f64 	%fd383, %fd32, %fd530, %fd382;
	fma.rn.f64 	%fd384, %fd42, %fd529, %fd383;
	fma.rn.f64 	%fd385, %fd52, %fd528, %fd384;
	fma.rn.f64 	%fd386, %fd62, %fd527, %fd385;
	fma.rn.f64 	%fd387, %fd72, %fd526, %fd386;
	fma.rn.f64 	%fd388, %fd82, %fd88, %fd387;
	fma.rn.f64 	%fd389, %fd92, %fd357, %fd388;
	st.shared.f64 	[%r9+24], %fd389;
	fma.rn.f64 	%fd390, %fd23, %fd531, 0d0000000000000000;
	fma.rn.f64 	%fd391, %fd33, %fd530, %fd390;
	fma.rn.f64 	%fd392, %fd43, %fd529, %fd391;
	fma.rn.f64 	%fd393, %fd53, %fd528, %fd392;
	fma.rn.f64 	%fd394, %fd63, %fd527, %fd393;
	fma.rn.f64 	%fd395, %fd73, %fd526, %fd394;
	fma.rn.f64 	%fd396, %fd83, %fd88, %fd395;
	fma.rn.f64 	%fd397, %fd93, %fd357, %fd396;
	st.shared.f64 	[%r9+32], %fd397;
	fma.rn.f64 	%fd398, %fd24, %fd531, 0d0000000000000000;
	fma.rn.f64 	%fd399, %fd34, %fd530, %fd398;
	fma.rn.f64 	%fd400, %fd44, %fd529, %fd399;
	fma.rn.f64 	%fd401, %fd54, %fd528, %fd400;
	fma.rn.f64 	%fd402, %fd64, %fd527, %fd401;
	fma.rn.f64 	%fd403, %fd74, %fd526, %fd402;
	fma.rn.f64 	%fd404, %fd84, %fd88, %fd403;
	fma.rn.f64 	%fd405, %fd94, %fd357, %fd404;
	st.shared.f64 	[%r9+40], %fd405;
	bar.sync 	0;
	@%p12 bra 	$L__BB138_24;
	ld.shared.f64 	%fd406, [%r8];
	ld.shared.f64 	%fd407, [%r8+64];
	ld.shared.f64 	%fd408, [%r8+128];
	ld.shared.f64 	%fd409, [%r8+192];
	ld.shared.f64 	%fd410, [%r8+256];
	ld.shared.f64 	%fd411, [%r8+320];
	ld.shared.f64 	%fd412, [%r8+384];
	ld.shared.f64 	%fd413, [%r8+448];
	fma.rn.f64 	%fd414, %fd19, %fd406, 0d0000000000000000;
	fma.rn.f64 	%fd415, %fd29, %fd407, %fd414;
	fma.rn.f64 	%fd416, %fd39, %fd408, %fd415;
	fma.rn.f64 	%fd417, %fd49, %fd409, %fd416;
	fma.rn.f64 	%fd418, %fd59, %fd410, %fd417;
	fma.rn.f64 	%fd419, %fd69, %fd411, %fd418;
	fma.rn.f64 	%fd420, %fd79, %fd412, %fd419;
	fma.rn.f64 	%fd421, %fd89, %fd413, %fd420;
	st.shared.f64 	[%r8], %fd421;
	fma.rn.f64 	%fd422, %fd20, %fd406, 0d0000000000000000;
	fma.rn.f64 	%fd423, %fd30, %fd407, %fd422;
	fma.rn.f64 	%fd424, %fd40, %fd408, %fd423;
	fma.rn.f64 	%fd425, %fd50, %fd409, %fd424;
	fma.rn.f64 	%fd426, %fd60, %fd410, %fd425;
	fma.rn.f64 	%fd427, %fd70, %fd411, %fd426;
	fma.rn.f64 	%fd428, %fd80, %fd412, %fd427;
	fma.rn.f64 	%fd429, %fd90, %fd413, %fd428;
	st.shared.f64 	[%r8+64], %fd429;
	fma.rn.f64 	%fd430, %fd21, %fd406, 0d0000000000000000;
	fma.rn.f64 	%fd431, %fd31, %fd407, %fd430;
	fma.rn.f64 	%fd432, %fd41, %fd408, %fd431;
	fma.rn.f64 	%fd433, %fd51, %fd409, %fd432;
	fma.rn.f64 	%fd434, %fd61, %fd410, %fd433;
	fma.rn.f64 	%fd435, %fd71, %fd411, %fd434;
	fma.rn.f64 	%fd436, %fd81, %fd412, %fd435;
	fma.rn.f64 	%fd437, %fd91, %fd413, %fd436;
	st.shared.f64 	[%r8+128], %fd437;
	fma.rn.f64 	%fd438, %fd22, %fd406, 0d0000000000000000;
	fma.rn.f64 	%fd439, %fd32, %fd407, %fd438;
	fma.rn.f64 	%fd440, %fd42, %fd408, %fd439;
	fma.rn.f64 	%fd441, %fd52, %fd409, %fd440;
	fma.rn.f64 	%fd442, %fd62, %fd410, %fd441;
	fma.rn.f64 	%fd443, %fd72, %fd411, %fd442;
	fma.rn.f64 	%fd444, %fd82, %fd412, %fd443;
	fma.rn.f64 	%fd445, %fd92, %fd413, %fd444;
	st.shared.f64 	[%r8+192], %fd445;
	fma.rn.f64 	%fd446, %fd23, %fd406, 0d0000000000000000;
	fma.rn.f64 	%fd447, %fd33, %fd407, %fd446;
	fma.rn.f64 	%fd448, %fd43, %fd408, %fd447;
	fma.rn.f64 	%fd449, %fd53, %fd409, %fd448;
	fma.rn.f64 	%fd450, %fd63, %fd410, %fd449;
	fma.rn.f64 	%fd451, %fd73, %fd411, %fd450;
	fma.rn.f64 	%fd452, %fd83, %fd412, %fd451;
	fma.rn.f64 	%fd453, %fd93, %fd413, %fd452;
	st.shared.f64 	[%r8+256], %fd453;
	fma.rn.f64 	%fd454, %fd24, %fd406, 0d0000000000000000;
	fma.rn.f64 	%fd455, %fd34, %fd407, %fd454;
	fma.rn.f64 	%fd456, %fd44, %fd408, %fd455;
	fma.rn.f64 	%fd457, %fd54, %fd409, %fd456;
	fma.rn.f64 	%fd458, %fd64, %fd410, %fd457;
	fma.rn.f64 	%fd459, %fd74, %fd411, %fd458;
	fma.rn.f64 	%fd460, %fd84, %fd412, %fd459;
	fma.rn.f64 	%fd461, %fd94, %fd413, %fd460;
	st.shared.f64 	[%r8+320], %fd461;
$L__BB138_24:
	mov.u32 	%r35, %tid.x;
	setp.gt.u32 	%p13, %r35, 35;
	bar.sync 	0;
	@%p13 bra 	$L__BB138_26;
	ld.shared.f64 	%fd462, [%r7];
	ld.shared.f64 	%fd463, [%r7+512];
	ld.shared.f64 	%fd464, [%r7+1024];
	ld.shared.f64 	%fd465, [%r7+1536];
	ld.shared.f64 	%fd466, [%r7+2048];
	ld.shared.f64 	%fd467, [%r7+2560];
	ld.shared.f64 	%fd468, [%r7+3072];
	ld.shared.f64 	%fd469, [%r7+3584];
	fma.rn.f64 	%fd470, %fd19, %fd462, 0d0000000000000000;
	fma.rn.f64 	%fd471, %fd29, %fd463, %fd470;
	fma.rn.f64 	%fd472, %fd39, %fd464, %fd471;
	fma.rn.f64 	%fd473, %fd49, %fd465, %fd472;
	fma.rn.f64 	%fd474, %fd59, %fd466, %fd473;
	fma.rn.f64 	%fd475, %fd69, %fd467, %fd474;
	fma.rn.f64 	%fd476, %fd79, %fd468, %fd475;
	fma.rn.f64 	%fd531, %fd89, %fd469, %fd476;
	fma.rn.f64 	%fd477, %fd20, %fd462, 0d0000000000000000;
	fma.rn.f64 	%fd478, %fd30, %fd463, %fd477;
	fma.rn.f64 	%fd479, %fd40, %fd464, %fd478;
	fma.rn.f64 	%fd480, %fd50, %fd465, %fd479;
	fma.rn.f64 	%fd481, %fd60, %fd466, %fd480;
	fma.rn.f64 	%fd482, %fd70, %fd467, %fd481;
	fma.rn.f64 	%fd483, %fd80, %fd468, %fd482;
	fma.rn.f64 	%fd530, %fd90, %fd469, %fd483;
	fma.rn.f64 	%fd484, %fd21, %fd462, 0d0000000000000000;
	fma.rn.f64 	%fd485, %fd31, %fd463, %fd484;
	fma.rn.f64 	%fd486, %fd41, %fd464, %fd485;
	fma.rn.f64 	%fd487, %fd51, %fd465, %fd486;
	fma.rn.f64 	%fd488, %fd61, %fd466, %fd487;
	fma.rn.f64 	%fd489, %fd71, %fd467, %fd488;
	fma.rn.f64 	%fd490, %fd81, %fd468, %fd489;
	fma.rn.f64 	%fd529, %fd91, %fd469, %fd490;
	fma.rn.f64 	%fd491, %fd22, %fd462, 0d0000000000000000;
	fma.rn.f64 	%fd492, %fd32, %fd463, %fd491;
	fma.rn.f64 	%fd493, %fd42, %fd464, %fd492;
	fma.rn.f64 	%fd494, %fd52, %fd465, %fd493;
	fma.rn.f64 	%fd495, %fd62, %fd466, %fd494;
	fma.rn.f64 	%fd496, %fd72, %fd467, %fd495;
	fma.rn.f64 	%fd497, %fd82, %fd468, %fd496;
	fma.rn.f64 	%fd528, %fd92, %fd469, %fd497;
	fma.rn.f64 	%fd498, %fd23, %fd462, 0d0000000000000000;
	fma.rn.f64 	%fd499, %fd33, %fd463, %fd498;
	fma.rn.f64 	%fd500, %fd43, %fd464, %fd499;
	fma.rn.f64 	%fd501, %fd53, %fd465, %fd500;
	fma.rn.f64 	%fd502, %fd63, %fd466, %fd501;
	fma.rn.f64 	%fd503, %fd73, %fd467, %fd502;
	fma.rn.f64 	%fd504, %fd83, %fd468, %fd503;
	fma.rn.f64 	%fd527, %fd93, %fd469, %fd504;
	fma.rn.f64 	%fd505, %fd24, %fd462, 0d0000000000000000;
	fma.rn.f64 	%fd506, %fd34, %fd463, %fd505;
	fma.rn.f64 	%fd507, %fd44, %fd464, %fd506;
	fma.rn.f64 	%fd508, %fd54, %fd465, %fd507;
	fma.rn.f64 	%fd509, %fd64, %fd466, %fd508;
	fma.rn.f64 	%fd510, %fd74, %fd467, %fd509;
	fma.rn.f64 	%fd511, %fd84, %fd468, %fd510;
	fma.rn.f64 	%fd526, %fd94, %fd469, %fd511;
$L__BB138_26:
	ld.param.u32 	%r47, [_Z40massMatrixMultiplyMonolithicGlobalKernelILi6ELi8ELi1EEviPKdS1_S1_S1_Pd_param_0];
	setp.gt.u32 	%p14, %r35, 35;
	mov.u32 	%r36, %ctaid.x;
	mov.u32 	%r37, %tid.y;
	add.s32 	%r11, %r36, %r37;
	setp.ge.s32 	%p15, %r11, %r47;
	bar.sync 	0;
	or.pred  	%p16, %p14, %p15;
	@%p16 bra 	$L__BB138_28;
	ld.param.u64 	%rd15, [_Z40massMatrixMultiplyMonolithicGlobalKernelILi6ELi8ELi1EEviPKdS1_S1_S1_Pd_param_5];
	mad.lo.s32 	%r38, %r11, 216, %r35;
	cvta.to.global.u64 	%rd12, %rd15;
	mul.wide.s32 	%rd13, %r38, 8;
	add.s64 	%rd14, %rd12, %rd13;
	st.global.f64 	[%rd14], %fd531;
	st.global.f64 	[%rd14+288], %fd530;
	st.global.f64 	[%rd14+576], %fd529;
	st.global.f64 	[%rd14+864], %fd528;
	st.global.f64 	[%rd14+1152], %fd527;
	st.global.f64 	[%rd14+1440], %fd526;
$L__BB138_28:
	ret;

}
	// .globl	_Z42massMatrixMultiplyMonolithicConstantKernelILi6ELi8ELi1EEviPKdS1_S1_S1_Pd
.visible .entry _Z42massMatrixMultiplyMonolithicConstantKernelILi6ELi8ELi1EEviPKdS1_S1_S1_Pd(
	.param .u32 _Z42massMatrixMultiplyMonolithicConstantKernelILi6ELi8ELi1EEviPKdS1_S1_S1_Pd_param_0,
	.param .u64 .ptr .align 1 _Z42massMatrixMultiplyMonolithicConstantKernelILi6ELi8ELi1EEviPKdS1_S1_S1_Pd_param_1,
	.param .u64 .ptr .align 1 _Z42massMatrixMultiplyMonolithicConstantKernelILi6ELi8ELi1EEviPKdS1_S1_S1_Pd_param_2,
	.param .u64 .ptr .align 1 _Z42massMatrixMultiplyMonolithicConstantKernelILi6ELi8ELi1EEviPKdS1_S1_S1_Pd_param_3,
	.param .u64 .ptr .align 1 _Z42massMatrixMultiplyMonolithicConstantKernelILi6ELi8ELi1EEviPKdS1_S1_S1_Pd_param_4,
	.param .u64 .ptr .align 1 _Z42massMatrixMultiplyMonolithicConstantKernelILi6ELi8ELi1EEviPKdS1_S1_S1_Pd_param_5
)
{
	.reg .pred 	%p<17>;
	.reg .b16 	%rs<8>;
	.reg .b32 	%r<27>;
	.reg .b64 	%rd<14>;
	.reg .b64 	%fd<537>;
	// demoted variable
	.shared .align 8 .b8 _ZZ42massMatrixMultiplyMonolithicConstantKernelILi6ELi8ELi1EEviPKdS1_S1_S1_PdE6s_tmp1[4096];
	ld.param.u32 	%r10, [_Z42massMatrixMultiplyMonolithicConstantKernelILi6ELi8ELi1EEviPKdS1_S1_S1_Pd_param_0];
	ld.param.u64 	%rd2, [_Z42massMatrixMultiplyMonolithicConstantKernelILi6ELi8ELi1EEviPKdS1_S1_S1_Pd_param_1];
	ld.param.u64 	%rd3, [_Z42massMatrixMultiplyMonolithicConstantKernelILi6ELi8ELi1EEviPKdS1_S1_S1_Pd_param_4];
	mov.u32 	%r1, %tid.x;
	mov.u32 	%r2, %tid.y;
	mov.u32 	%r11, %ctaid.x;
	add.s32 	%r3, %r11, %r2;
	cvt.u16.u32 	%rs2, %r1;
	mul.hi.u16 	%rs3, %rs2, 10923;
	mul.lo.s16 	%rs4, %rs3, 6;
	sub.s16 	%rs1, %rs2, %rs4;
	setp.ge.s32 	%p1, %r3, %r10;
	@%p1 bra 	$L__BB139_2;
	cvta.to.global.u64 	%rd5, %rd3;
	mad.lo.s32 	%r12, %r3, 216, %r1;
	mul.wide.s32 	%rd6, %r12, 8;
	add.s64 	%rd7, %rd5, %rd6;
	ld.global.nc.f64 	%fd522, [%rd7];
	ld.global.nc.f64 	%fd521, [%rd7+288];
	ld.global.nc.f64 	%fd520, [%rd7+576];
	ld.global.nc.f64 	%fd519, [%rd7+864];
	ld.global.nc.f64 	%fd518, [%rd7+1152];
	ld.global.nc.f64 	%fd517, [%rd7+1440];
$L__BB139_2:
	bar.sync 	0;
	setp.gt.u32 	%p2, %r1, 35;
	ld.const.f64 	%fd13, [const_DofToQuad];
	ld.const.f64 	%fd14, [const_DofToQuad+8];
	ld.const.f64 	%fd15, [const_DofToQuad+16];
	ld.const.f64 	%fd16, [const_DofToQuad+24];
	ld.const.f64 	%fd17, [const_DofToQuad+32];
	ld.const.f64 	%fd18, [const_DofToQuad+40];
	shl.b32 	%r13, %r2, 12;
	mov.u32 	%r14, _ZZ42massMatrixMultiplyMonolithicConstantKernelILi6ELi8ELi1EEviPKdS1_S1_S1_PdE6s_tmp1;
	add.s32 	%r4, %r14, %r13;
	mul.lo.s16 	%rs6, %rs2, 171;
	shr.u16 	%rs7, %rs6, 10;
	cvt.u32.u16 	%r5, %rs7;
	mul.wide.u16 	%r15, %rs7, 64;
	add.s32 	%r6, %r4, %r15;
	mul.wide.u16 	%r16, %rs1, 8;
	add.s32 	%r7, %r6, %r16;
	@%p2 bra 	$L__BB139_4;
	fma.rn.f64 	%fd111, %fd13, %fd522, 0d0000000000000000;
	fma.rn.f64 	%fd112, %fd14, %fd521, %fd111;
	fma.rn.f64 	%fd113, %fd15, %fd520, %fd112;
	fma.rn.f64 	%fd114, %fd16, %fd519, %fd113;
	fma.rn.f64 	%fd115, %fd17, %fd518, %fd114;
	fma.rn.f64 	%fd116, %fd18, %fd517, %fd115;
	st.shared.f64 	[%r7], %fd116;
	ld.const.f64 	%fd117, [const_DofToQuad+48];
	fma.rn.f64 	%fd118, %fd117, %fd522, 0d0000000000000000;
	ld.const.f64 	%fd119, [const_DofToQuad+56];
	fma.rn.f64 	%fd120, %fd119, %fd521, %fd118;
	ld.const.f64 	%fd121, [const_DofToQuad+64];
	fma.rn.f64 	%fd122, %fd121, %fd520, %fd120;
	ld.const.f64 	%fd123, [const_DofToQuad+72];
	fma.rn.f64 	%fd124, %fd123, %fd519, %fd122;
	ld.const.f64 	%fd125, [const_DofToQuad+80];
	fma.rn.f64 	%fd126, %fd125, %fd518, %fd124;
	ld.const.f64 	%fd127, [const_DofToQuad+88];
	fma.rn.f64 	%fd128, %fd127, %fd517, %fd126;
	st.shared.f64 	[%r7+512], %fd128;
	ld.const.f64 	%fd129, [const_DofToQuad+96];
	fma.rn.f64 	%fd130, %fd129, %fd522, 0d0000000000000000;
	ld.const.f64 	%fd131, [const_DofToQuad+104];
	fma.rn.f64 	%fd132, %fd131, %fd521, %fd130;
	ld.const.f64 	%fd133, [const_DofToQuad+112];
	fma.rn.f64 	%fd134, %fd133, %fd520, %fd132;
	ld.const.f64 	%fd135, [const_DofToQuad+120];
	fma.rn.f64 	%fd136, %fd135, %fd519, %fd134;
	ld.const.f64 	%fd137, [const_DofToQuad+128];
	fma.rn.f64 	%fd138, %fd137, %fd518, %fd136;
	ld.const.f64 	%fd139, [const_DofToQuad+136];
	fma.rn.f64 	%fd140, %fd139, %fd517, %fd138;
	st.shared.f64 	[%r7+1024], %fd140;
	ld.const.f64 	%fd141, [const_DofToQuad+144];
	fma.rn.f64 	%fd142, %fd141, %fd522, 0d0000000000000000;
	ld.const.f64 	%fd143, [const_DofToQuad+152];
	fma.rn.f64 	%fd144, %fd143, %fd521, %fd142;
	ld.const.f64 	%fd145, [const_DofToQuad+160];
	fma.rn.f64 	%fd146, %fd145, %fd520, %fd144;
	ld.const.f64 	%fd147, [const_DofToQuad+168];
	fma.rn.f64 	%fd148, %fd147, %fd519, %fd146;
	ld.const.f64 	%fd149, [const_DofToQuad+176];
	fma.rn.f64 	%fd150, %fd149, %fd518, %fd148;
	ld.const.f64 	%fd151, [const_DofToQuad+184];
	fma.rn.f64 	%fd152, %fd151, %fd517, %fd150;
	st.shared.f64 	[%r7+1536], %fd152;
	ld.const.f64 	%fd153, [const_DofToQuad+192];
	fma.rn.f64 	%fd154, %fd153, %fd522, 0d0000000000000000;
	ld.const.f64 	%fd155, [const_DofToQuad+200];
	fma.rn.f64 	%fd156, %fd155, %fd521, %fd154;
	ld.const.f64 	%fd157, [const_DofToQuad+208];
	fma.rn.f64 	%fd158, %fd157, %fd520, %fd156;
	ld.const.f64 	%fd159, [const_DofToQuad+216];
	fma.rn.f64 	%fd160, %fd159, %fd519, %fd158;
	ld.const.f64 	%fd161, [const_DofToQuad+224];
	fma.rn.f64 	%fd162, %fd161, %fd518, %fd160;
	ld.const.f64 	%fd163, [const_DofToQuad+232];
	fma.rn.f64 	%fd164, %fd163, %fd517, %fd162;
	st.shared.f64 	[%r7+2048], %fd164;
	ld.const.f64 	%fd165, [const_DofToQuad+240];
	fma.rn.f64 	%fd166, %fd165, %fd522, 0d0000000000000000;
	ld.const.f64 	%fd167, [const_DofToQuad+248];
	fma.rn.f64 	%fd168, %fd167, %fd521, %fd166;
	ld.const.f64 	%fd169, [const_DofToQuad+256];
	fma.rn.f64 	%fd170, %fd169, %fd520, %fd168;
	ld.const.f64 	%fd171, [const_DofToQuad+264];
	fma.rn.f64 	%fd172, %fd171, %fd519, %fd170;
	ld.const.f64 	%fd173, [const_DofToQuad+272];
	fma.rn.f64 	%fd174, %fd173, %fd518, %fd172;
	ld.const.f64 	%fd175, [const_DofToQuad+280];
	fma.rn.f64 	%fd176, %fd175, %fd517, %fd174;
	st.shared.f64 	[%r7+2560], %fd176;
	ld.const.f64 	%fd177, [const_DofToQuad+288];
	fma.rn.f64 	%fd178, %fd177, %fd522, 0d0000000000000000;
	ld.const.f64 	%fd179, [const_DofToQuad+296];
	fma.rn.f64 	%fd180, %fd179, %fd521, %fd178;
	ld.const.f64 	%fd181, [const_DofToQuad+304];
	fma.rn.f64 	%fd182, %fd181, %fd520, %fd180;
	ld.const.f64 	%fd183, [const_DofToQuad+312];
	fma.rn.f64 	%fd184, %fd183, %fd519, %fd182;
	ld.const.f64 	%fd185, [const_DofToQuad+320];
	fma.rn.f64 	%fd186, %fd185, %fd518, %fd184;
	ld.const.f64 	%fd187, [const_DofToQuad+328];
	fma.rn.f64 	%fd188, %fd187, %fd517, %fd186;
	st.shared.f64 	[%r7+3072], %fd188;
	ld.const.f64 	%fd189, [const_DofToQuad+336];
	fma.rn.f64 	%fd190, %fd189, %fd522, 0d0000000000000000;
	ld.const.f64 	%fd191, [const_DofToQuad+344];
	fma.rn.f64 	%fd192, %fd191, %fd521, %fd190;
	ld.const.f64 	%fd193, [const_DofToQuad+352];
	fma.rn.f64 	%fd194, %fd193, %fd520, %fd192;
	ld.const.f64 	%fd195, [const_DofToQuad+360];
	fma.rn.f64 	%fd196, %fd195, %fd519, %fd194;
	ld.const.f64 	%fd197, [const_DofToQuad+368];
	fma.rn.f64 	%fd198, %fd197, %fd518, %fd196;
	ld.const.f64 	%fd199, [const_DofToQuad+376];
	fma.rn.f64 	%fd200, %fd199, %fd517, %fd198;
	st.shared.f64 	[%r7+3584], %fd200;
$L__BB139_4:
	bar.sync 	0;
	setp.gt.u32 	%p3, %r1, 47;
	mad.lo.s32 	%r17, %r5, 448, %r6;
	add.s32 	%r8, %r17, %r16;
	@%p3 bra 	$L__BB139_6;
	ld.shared.f64 	%fd201, [%r8];
	ld.shared.f64 	%fd202, [%r8+64];
	ld.shared.f64 	%fd203, [%r8+128];
	ld.shared.f64 	%fd204, [%r8+192];
	ld.shared.f64 	%fd205, [%r8+256];
	ld.shared.f64 	%fd206, [%r8+320];
	fma.rn.f64 	%fd207, %fd13, %fd201, 0d0000000000000000;
	fma.rn.f64 	%fd208, %fd14, %fd202, %fd207;
	fma.rn.f64 	%fd209, %fd15, %fd203, %fd208;
	fma.rn.f64 	%fd210, %fd16, %fd204, %fd209;
	fma.rn.f64 	%fd211, %fd17, %fd205, %fd210;
	fma.rn.f64 	%fd212, %fd18, %fd206, %fd211;
	st.shared.f64 	[%r8], %fd212;
	ld.const.f64 	%fd213, [const_DofToQuad+48];
	fma.rn.f64 	%fd214, %fd213, %fd201, 0d0000000000000000;
	ld.const.f64 	%fd215, [const_DofToQuad+56];
	fma.rn.f64 	%fd216, %fd215, %fd202, %fd214;
	ld.const.f64 	%fd217, [const_DofToQuad+64];
	fma.rn.f64 	%fd218, %fd217, %fd203, %fd216;
	ld.const.f64 	%fd219, [const_DofToQuad+72];
	fma.rn.f64 	%fd220, %fd219, %fd204, %fd218;
	ld.const.f64 	%fd221, [const_DofToQuad+80];
	fma.rn.f64 	%fd222, %fd221, %fd205, %fd220;
	ld.const.f64 	%fd223, [const_DofToQuad+88];
	fma.rn.f64 	%fd224, %fd223, %fd206, %fd222;
	st.shared.f64 	[%r8+64], %fd224;
	ld.const.f64 	%fd225, [const_DofToQuad+96];
	fma.rn.f64 	%fd226, %fd225, %fd201, 0d0000000000000000;
	ld.const.f64 	%fd227, [const_DofToQuad+104];
	fma.rn.f64 	%fd228, %fd227, %fd202, %fd226;
	ld.const.f64 	%fd229, [const_DofToQuad+112];
	fma.rn.f64 	%fd230, %fd229, %fd203, %fd228;
	ld.const.f64 	%fd231, [const_DofToQuad+120];
	fma.rn.f64 	%fd232, %fd231, %fd204, %fd230;
	ld.const.f64 	%fd233, [const_DofToQuad+128];
	fma.rn.f64 	%fd234, %fd233, %fd205, %fd232;
	ld.const.f64 	%fd235, [const_DofToQuad+136];
	fma.rn.f64 	%fd236, %fd235, %fd206, %fd234;
	st.shared.f64 	[%r8+128], %fd236;
	ld.const.f64 	%fd237, [const_DofToQuad+144];
	fma.rn.f64 	%fd238, %fd237, %fd201, 0d0000000000000000;
	ld.const.f64 	%fd239, [const_DofToQuad+152];
	fma.rn.f64 	%fd240, %fd239, %fd202, %fd238;
	ld.const.f64 	%fd241, [const_DofToQuad+160];
	fma.rn.f64 	%fd242, %fd241, %fd203, %fd240;
	ld.const.f64 	%fd243, [const_DofToQuad+168];
	fma.rn.f64 	%fd244, %fd243, %fd204, %fd242;
	ld.const.f64 	%fd245, [const_DofToQuad+176];
	fma.rn.f64 	%fd246, %fd245, %fd205, %fd244;
	ld.const.f64 	%fd247, [const_DofToQuad+184];
	fma.rn.f64 	%fd248, %fd247, %fd206, %fd246;
	st.shared.f64 	[%r8+192], %fd248;
	ld.const.f64 	%fd249, [const_DofToQuad+192];
	fma.rn.f64 	%fd250, %fd249, %fd201, 0d0000000000000000;
	ld.const.f64 	%fd251, [const_DofToQuad+200];
	fma.rn.f64 	%fd252, %fd251, %fd202, %fd250;
	ld.const.f64 	%fd253, [const_DofToQuad+208];
	fma.rn.f64 	%fd254, %fd253, %fd203, %fd252;
	ld.const.f64 	%fd255, [const_DofToQuad+216];
	fma.rn.f64 	%fd256, %fd255, %fd204, %fd254;
	ld.const.f64 	%fd257, [const_DofToQuad+224];
	fma.rn.f64 	%fd258, %fd257, %fd205, %fd256;
	ld.const.f64 	%fd259, [const_DofToQuad+232];
	fma.rn.f64 	%fd260, %fd259, %fd206, %fd258;
	st.shared.f64 	[%r8+256], %fd260;
	ld.const.f64 	%fd261, [const_DofToQuad+240];
	fma.rn.f64 	%fd262, %fd261, %fd201, 0d0000000000000000;
	ld.const.f64 	%fd263, [const_DofToQuad+248];
	fma.rn.f64 	%fd264, %fd263, %fd202, %fd262;
	ld.const.f64 	%fd265, [const_DofToQuad+256];
	fma.rn.f64 	%fd266, %fd265, %fd203, %fd264;
	ld.const.f64 	%fd267, [const_DofToQuad+264];
	fma.rn.f64 	%fd268, %fd267, %fd204, %fd266;
	ld.const.f64 	%fd269, [const_DofToQuad+272];
	fma.rn.f64 	%fd270, %fd269, %fd205, %fd268;
	ld.const.f64 	%fd271, [const_DofToQuad+280];
	fma.rn.f64 	%fd272, %fd271, %fd206, %fd270;
	st.shared.f64 	[%r8+320], %fd272;
	ld.const.f64 	%fd273, [const_DofToQuad+288];
	fma.rn.f64 	%fd274, %fd273, %fd201, 0d0000000000000000;
	ld.const.f64 	%fd275, [const_DofToQuad+296];
	fma.rn.f64 	%fd276, %fd275, %fd202, %fd274;
	ld.const.f64 	%fd277, [const_DofToQuad+304];
	fma.rn.f64 	%fd278, %fd277, %fd203, %fd276;
	ld.const.f64 	%fd279, [const_DofToQuad+312];
	fma.rn.f64 	%fd280, %fd279, %fd204, %fd278;
	ld.const.f64 	%fd281, [const_DofToQuad+320];
	fma.rn.f64 	%fd282, %fd281, %fd205, %fd280;
	ld.const.f64 	%fd283, [const_DofToQuad+328];
	fma.rn.f64 	%fd284, %fd283, %fd206, %fd282;
	st.shared.f64 	[%r8+384], %fd284;
	ld.const.f64 	%fd285, [const_DofToQuad+336];
	fma.rn.f64 	%fd286, %fd285, %fd201, 0d0000000000000000;
	ld.const.f64 	%fd287, [const_DofToQuad+344];
	fma.rn.f64 	%fd288, %fd287, %fd202, %fd286;
	ld.const.f64 	%fd289, [const_DofToQuad+352];
	fma.rn.f64 	%fd290, %fd289, %fd203, %fd288;
	ld.const.f64 	%fd291, [const_DofToQuad+360];
	fma.rn.f64 	%fd292, %fd291, %fd204, %fd290;
	ld.const.f64 	%fd293, [const_DofToQuad+368];
	fma.rn.f64 	%fd294, %fd293, %fd205, %fd292;
	ld.const.f64 	%fd295, [const_DofToQuad+376];
	fma.rn.f64 	%fd296, %fd295, %fd206, %fd294;
	st.shared.f64 	[%r8+448], %fd296;
$L__BB139_6:
	setp.ge.s32 	%p4, %r3, %r10;
	bar.sync 	0;
	shl.b32 	%r19, %r1, 6;
	and.b32  	%r20, %r19, 65024;
	add.s32 	%r21, %r4, %r20;
	and.b32  	%r22, %r19, 448;
	add.s32 	%r9, %r21, %r22;
	ld.shared.f64 	%fd19, [%r9];
	ld.shared.f64 	%fd20, [%r9+8];
	ld.shared.f64 	%fd21, [%r9+16];
	ld.shared.f64 	%fd22, [%r9+24];
	ld.shared.f64 	%fd23, [%r9+32];
	ld.shared.f64 	%fd24, [%r9+40];
	shl.b32 	%r23, %r1, 3;
	shl.b32 	%r24, %r3, 9;
	add.s32 	%r25, %r23, %r24;
	fma.rn.f64 	%fd298, %fd13, %fd19, 0d0000000000000000;
	fma.rn.f64 	%fd299, %fd14, %fd20, %fd298;
	fma.rn.f64 	%fd300, %fd15, %fd21, %fd299;
	fma.rn.f64 	%fd301, %fd16, %fd22, %fd300;
	fma.rn.f64 	%fd302, %fd17, %fd23, %fd301;
	fma.rn.f64 	%fd25, %fd18, %fd24, %fd302;
	cvta.to.global.u64 	%rd8, %rd2;
	mul.wide.s32 	%rd9, %r25, 8;
	add.s64 	%rd1, %rd8, %rd9;
	mov.f64 	%fd523, 0d0000000000000000;
	@%p4 bra 	$L__BB139_8;
	ld.global.nc.f64 	%fd523, [%rd1];
$L__BB139_8:
	setp.ge.s32 	%p5, %r3, %r10;
	mul.f64 	%fd536, %fd25, %fd523;
	ld.const.f64 	%fd29, [const_DofToQuad+48];
	fma.rn.f64 	%fd304, %fd29, %fd19, 0d0000000000000000;
	ld.const.f64 	%fd30, [const_DofToQuad+56];
	fma.rn.f64 	%fd305, %fd30, %fd20, %fd304;
	ld.const.f64 	%fd31, [const_DofToQuad+64];
	fma.rn.f64 	%fd306, %fd31, %fd21, %fd305;
	ld.const.f64 	%fd32, [const_DofToQuad+72];
	fma.rn.f64 	%fd307, %fd32, %fd22, %fd306;
	ld.const.f64 	%fd33, [const_DofToQuad+80];
	fma.rn.f64 	%fd308, %fd33, %fd23, %fd307;
	ld.const.f64 	%fd34, [const_DofToQuad+88];
	fma.rn.f64 	%fd35, %fd34, %fd24, %fd308;
	mov.f64 	%fd524, 0d0000000000000000;
	@%p5 bra 	$L__BB139_10;
	ld.global.nc.f64 	%fd524, [%rd1+8];
$L__BB139_10:
	setp.ge.s32 	%p6, %r3, %r10;
	mul.f64 	%fd535, %fd35, %fd524;
	ld.const.f64 	%fd39, [const_DofToQuad+96];
	fma.rn.f64 	%fd310, %fd39, %fd19, 0d0000000000000000;
	ld.const.f64 	%fd40, [const_DofToQuad+104];
	fma.rn.f64 	%fd311, %fd40, %fd20, %fd310;
	ld.const.f64 	%fd41, [const_DofToQuad+112];
	fma.rn.f64 	%fd312, %fd41, %fd21, %fd311;
	ld.const.f64 	%fd42, [const_DofToQuad+120];
	fma.rn.f64 	%fd313, %fd42, %fd22, %fd312;
	ld.const.f64 	%fd43, [const_DofToQuad+128];
	fma.rn.f64 	%fd314, %fd43, %fd23, %fd313;
	ld.const.f64 	%fd44, [const_DofToQuad+136];
	fma.rn.f64 	%fd45, %fd44, %fd24, %fd314;
	mov.f64 	%fd525, 0d0000000000000000;
	@%p6 bra 	$L__BB139_12;
	ld.global.nc.f64 	%fd525, [%rd1+16];
$L__BB139_12:
	setp.ge.s32 	%p7, %r3, %r10;
	mul.f64 	%fd534, %fd45, %fd525;
	ld.const.f64 	%fd49, [const_DofToQuad+144];
	fma.rn.f64 	%fd316, %fd49, %fd19, 0d0000000000000000;
	ld.const.f64 	%fd50, [const_DofToQuad+152];
	fma.rn.f64 	%fd317, %fd50, %fd20, %fd316;
	ld.const.f64 	%fd51, [const_DofToQuad+160];
	fma.rn.f64 	%fd318, %fd51, %fd21, %fd317;
	ld.const.f64 	%fd52, [const_DofToQuad+168];
	fma.rn.f64 	%fd319, %fd52, %fd22, %fd318;
	ld.const.f64 	%fd53, [const_DofToQuad+176];
	fma.rn.f64 	%fd320, %fd53, %fd23, %fd319;
	ld.const.f64 	%fd54, [const_DofToQuad+184];
	fma.rn.f64 	%fd55, %fd54, %fd24, %fd320;
	mov.f64 	%fd526, 0d0000000000000000;
	@%p7 bra 	$L__BB139_14;
	ld.global.nc.f64 	%fd526, [%rd1+24];
$L__BB139_14:
	mul.f64 	%fd533, %fd55, %fd526;
	ld.const.f64 	%fd59, [const_DofToQuad+192];
	fma.rn.f64 	%fd322, %fd59, %fd19, 0d0000000000000000;
	ld.const.f64 	%fd60, [const_DofToQuad+200];
	fma.rn.f64 	%fd323, %fd60, %fd20, %fd322;
	ld.const.f64 	%fd61, [const_DofToQuad+208];
	fma.rn.f64 	%fd324, %fd61, %fd21, %fd323;
	ld.const.f64 	%fd62, [const_DofToQuad+216];
	fma.rn.f64 	%fd325, %fd62, %fd22, %fd324;
	ld.const.f64 	%fd63, [const_DofToQuad+224];
	fma.rn.f64 	%fd326, %fd63, %fd23, %fd325;
	ld.const.f64 	%fd64, [const_DofToQuad+232];
	fma.rn.f64 	%fd65, %fd64, %fd24, %fd326;
	mov.f64 	%fd527, 0d0000000000000000;
	@%p7 bra 	$L__BB139_16;
	ld.global.nc.f64 	%fd527, [%rd1+32];
$L__BB139_16:
	mul.f64 	%fd532, %fd65, %fd527;
	ld.const.f64 	%fd69, [const_DofToQuad+240];
	fma.rn.f64 	%fd328, %fd69, %fd19, 0d0000000000000000;
	ld.const.f64 	%fd70, [const_DofToQuad+248];
	fma.rn.f64 	%fd329, %fd70, %fd20, %fd328;
	ld.const.f64 	%fd71, [const_DofToQuad+256];
	fma.rn.f64 	%fd330, %fd71, %fd21, %fd329;
	ld.const.f64 	%fd72, [const_DofToQuad+264];
	fma.rn.f64 	%fd331, %fd72, %fd22, %fd330;
	ld.const.f64 	%fd73, [const_DofToQuad+272];
	fma.rn.f64 	%fd332, %fd73, %fd23, %fd331;
	ld.const.f64 	%fd74, [const_DofToQuad+280];
	fma.rn.f64 	%fd75, %fd74, %fd24, %fd332;
	mov.f64 	%fd528, 0d0000000000000000;
	@%p7 bra 	$L__BB139_18;
	ld.global.nc.f64 	%fd528, [%rd1+40];
$L__BB139_18:
	mul.f64 	%fd531, %fd75, %fd528;
	ld.const.f64 	%fd79, [const_DofToQuad+288];
	fma.rn.f64 	%fd334, %fd79, %fd19, 0d0000000000000000;
	ld.const.f64 	%fd80, [const_DofToQuad+296];
	fma.rn.f64 	%fd335, %fd80, %fd20, %fd334;
	ld.const.f64 	%fd81, [const_DofToQuad+304];
	fma.rn.f64 	%fd336, %fd81, %fd21, %fd335;
	ld.const.f64 	%fd82, [const_DofToQuad+312];
	fma.rn.f64 	%fd337, %fd82, %fd22, %fd336;
	ld.const.f64 	%fd83, [const_DofToQuad+320];
	fma.rn.f64 	%fd338, %fd83, %fd23, %fd337;
	ld.const.f64 	%fd84, [const_DofToQuad+328];
	fma.rn.f64 	%fd85, %fd84, %fd24, %fd338;
	mov.f64 	%fd529, 0d0000000000000000;
	@%p7 bra 	$L__BB139_20;
	ld.global.nc.f64 	%fd529, [%rd1+48];
$L__BB139_20:
	mul.f64 	%fd88, %fd85, %fd529;
	ld.const.f64 	%fd89, [const_DofToQuad+336];
	fma.rn.f64 	%fd340, %fd89, %fd19, 0d0000000000000000;
	ld.const.f64 	%fd90, [const_DofToQuad+344];
	fma.rn.f64 	%fd341, %fd90, %fd20, %fd340;
	ld.const.f64 	%fd91, [const_DofToQuad+352];
	fma.rn.f64 	%fd342, %fd91, %fd21, %fd341;
	ld.const.f64 	%fd92, [const_DofToQuad+360];
	fma.rn.f64 	%fd343, %fd92, %fd22, %fd342;
	ld.const.f64 	%fd93, [const_DofToQuad+368];
	fma.rn.f64 	%fd344, %fd93, %fd23, %fd343;
	ld.const.f64 	%fd94, [const_DofToQuad+376];
	fma.rn.f64 	%fd95, %fd94, %fd24, %fd344;
	mov.f64 	%fd530, 0d0000000000000000;
	@%p7 bra 	$L__BB139_22;
	ld.global.nc.f64 	%fd530, [%rd1+56];
$L__BB139_22:
	setp.gt.u32 	%p12, %r1, 47;
	mul.f64 	%fd345, %fd95, %fd530;
	ld.const.f64 	%fd346, [const_DofToQuad];
	fma.rn.f64 	%fd347, %fd346, %fd536, 0d0000000000000000;
	fma.rn.f64 	%fd348, %fd29, %fd535, %fd347;
	fma.rn.f64 	%fd349, %fd39, %fd534, %fd348;
	fma.rn.f64 	%fd350, %fd49, %fd533, %fd349;
	fma.rn.f64 	%fd351, %fd59, %fd532, %fd350;
	fma.rn.f64 	%fd352, %fd69, %fd531, %fd351;
	fma.rn.f64 	%fd353, %fd79, %fd88, %fd352;
	fma.rn.f64 	%fd354, %fd89, %fd345, %fd353;
	st.shared.f64 	[%r9], %fd354;
	ld.const.f64 	%fd355, [const_DofToQuad+8];
	fma.rn.f64 	%fd356, %fd355, %fd536, 0d0000000000000000;
	fma.rn.f64 	%fd357, %fd30, %fd535, %fd356;
	fma.rn.f64 	%fd358, %fd40, %fd534, %fd357;
	fma.rn.f64 	%fd359, %fd50, %fd533, %fd358;
	fma.rn.f64 	%fd360, %fd60, %fd532, %fd359;
	fma.rn.f64 	%fd361, %fd70, %fd531, %fd360;
	fma.rn.f64 	%fd362, %fd80, %fd88, %fd361;
	fma.rn.f64 	%fd363, %fd90, %fd345, %fd362;
	st.shared.f64 	[%r9+8], %fd363;
	ld.const.f64 	%fd364, [const_DofToQuad+16];
	fma.rn.f64 	%fd365, %fd364, %fd536, 0d0000000000000000;
	fma.rn.f64 	%fd366, %fd31, %fd535, %fd365;
	fma.rn.f64 	%fd367, %fd41, %fd534, %fd366;
	fma.rn.f64 	%fd368, %fd51, %fd533, %fd367;
	fma.rn.f64 	%fd369, %fd61, %fd532, %fd368;
	fma.rn.f64 	%fd370, %fd71, %fd531, %fd369;
	fma.rn.f64 	%fd371, %fd81, %fd88, %fd370;
	fma.rn.f64 	%fd372, %fd91, %fd345, %fd371;
	st.shared.f64 	[%r9+16], %fd372;
	ld.const.f64 	%fd373, [const_DofToQuad+24];
	fma.rn.f64 	%fd374, %fd373, %fd536, 0d0000000000000000;
	fma.rn.f64 	%fd375, %fd32, %fd535, %fd374;
	fma.rn.f64 	%fd376, %fd42, %fd534, %fd375;
	fma.rn.f64 	%fd377, %fd52, %fd533, %fd376;
	fma.rn.f64 	%fd378, %fd62, %fd532, %fd377;
	fma.rn.f64 	%fd379, %fd72, %fd531, %fd378;
	fma.rn.f64 	%fd380, %fd82, %fd88, %fd379;
	fma.rn.f64 	%fd381, %fd92, %fd345, %fd380;
	st.shared.f64 	[%r9+24], %fd381;
	fma.rn.f64 	%fd382, %fd17, %fd536, 0d0000000000000000;
	fma.rn.f64 	%fd383, %fd33, %fd535, %fd382;
	fma.rn.f64 	%fd384, %fd43, %fd534, %fd383;
	fma.rn.f64 	%fd385, %fd53, %fd533, %fd384;
	fma.rn.f64 	%fd386, %fd63, %fd532, %fd385;
	fma.rn.f64 	%fd387, %fd73, %fd531, %fd386;
	fma.rn.f64 	%fd388, %fd83, %fd88, %fd387;
	fma.rn.f64 	%fd389, %fd93, %fd345, %fd388;
	st.shared.f64 	[%r9+32], %fd389;
	ld.const.f64 	%fd390, [const_DofToQuad+40];
	fma.rn.f64 	%fd391, %fd390, %fd536, 0d0000000000000000;
	fma.rn.f64 	%fd392, %fd34, %fd535, %fd391;
	fma.rn.f64 	%fd393, %fd44, %fd534, %fd392;
	fma.rn.f64 	%fd394, %fd54, %fd533, %fd393;
	fma.rn.f64 	%fd395, %fd64, %fd532, %fd394;
	fma.rn.f64 	%fd396, %fd74, %fd531, %fd395;
	fma.rn.f64 	%fd397, %fd84, %fd88, %fd396;
	fma.rn.f64 	%fd398, %fd94, %fd345, %fd397;
	st.shared.f64 	[%r9+40], %fd398;
	bar.sync 	0;
	@%p12 bra 	$L__BB139_24;
	ld.shared.f64 	%fd399, [%r8];
	ld.shared.f64 	%fd400, [%r8+64];
	ld.shared.f64 	%fd401, [%r8+128];
	ld.shared.f64 	%fd402, [%r8+192];
	ld.shared.f64 	%fd403, [%r8+256];
	ld.shared.f64 	%fd404, [%r8+320];
	ld.shared.f64 	%fd405, [%r8+384];
	ld.shared.f64 	%fd406, [%r8+448];
	ld.const.f64 	%fd407, [const_DofToQuad];
	fma.rn.f64 	%fd408, %fd407, %fd399, 0d0000000000000000;
	fma.rn.f64 	%fd409, %fd29, %fd400, %fd408;
	fma.rn.f64 	%fd410, %fd39, %fd401, %fd409;
	fma.rn.f64 	%fd411, %fd49, %fd402, %fd410;
	fma.rn.f64 	%fd412, %fd59, %fd403, %fd411;
	fma.rn.f64 	%fd413, %fd69, %fd404, %fd412;
	fma.rn.f64 	%fd414, %fd79, %fd405, %fd413;
	fma.rn.f64 	%fd415, %fd89, %fd406, %fd414;
	st.shared.f64 	[%r8], %fd415;
	ld.const.f64 	%fd416, [const_DofToQuad+8];
	fma.rn.f64 	%fd417, %fd416, %fd399, 0d0000000000000000;
	fma.rn.f64 	%fd418, %fd30, %fd400, %fd417;
	fma.rn.f64 	%fd419, %fd40, %fd401, %fd418;
	fma.rn.f64 	%fd420, %fd50, %fd402, %fd419;
	fma.rn.f64 	%fd421, %fd60, %fd403, %fd420;
	fma.rn.f64 	%fd422, %fd70, %fd404, %fd421;
	fma.rn.f64 	%fd423, %fd80, %fd405, %fd422;
	fma.rn.f64 	%fd424, %fd90, %fd406, %fd423;
	st.shared.f64 	[%r8+64], %fd424;
	ld.const.f64 	%fd425, [const_DofToQuad+16];
	fma.rn.f64 	%fd426, %fd425, %fd399, 0d0000000000000000;
	fma.rn.f64 	%fd427, %fd31, %fd400, %fd426;
	fma.rn.f64 	%fd428, %fd41, %fd401, %fd427;
	fma.rn.f64 	%fd429, %fd51, %fd402, %fd428;
	fma.rn.f64 	%fd430, %fd61, %fd403, %fd429;
	fma.rn.f64 	%fd431, %fd71, %fd404, %fd430;
	fma.rn.f64 	%fd432, %fd81, %fd405, %fd431;
	fma.rn.f64 	%fd433, %fd91, %fd406, %fd432;
	st.shared.f64 	[%r8+128], %fd433;
	ld.const.f64 	%fd434, [const_DofToQuad+24];
	fma.rn.f64 	%fd435, %fd434, %fd399, 0d0000000000000000;
	fma.rn.f64 	%fd436, %fd32, %fd400, %fd435;
	fma.rn.f64 	%fd437, %fd42, %fd401, %fd436;
	fma.rn.f64 	%fd438, %fd52, %fd402, %fd437;
	fma.rn.f64 	%fd439, %fd62, %fd403, %fd438;
	fma.rn.f64 	%fd440, %fd72, %fd404, %fd439;
	fma.rn.f64 	%fd441, %fd82, %fd405, %fd440;
	fma.rn.f64 	%fd442, %fd92, %fd406, %fd441;
	st.shared.f64 	[%r8+192], %fd442;
	ld.const.f64 	%fd443, [const_DofToQuad+32];
	fma.rn.f64 	%fd444, %fd443, %fd399, 0d0000000000000000;
	fma.rn.f64 	%fd445, %fd33, %fd400, %fd444;
	fma.rn.f64 	%fd446, %fd43, %fd401, %fd445;
	fma.rn.f64 	%fd447, %fd53, %fd402, %fd446;
	fma.rn.f64 	%fd448, %fd63, %fd403, %fd447;
	fma.rn.f64 	%fd449, %fd73, %fd404, %fd448;
	fma.rn.f64 	%fd450, %fd83, %fd405, %fd449;
	fma.rn.f64 	%fd451, %fd93, %fd406, %fd450;
	st.shared.f64 	[%r8+256], %fd451;
	ld.const.f64 	%fd452, [const_DofToQuad+40];
	fma.rn.f64 	%fd453, %fd452, %fd399, 0d0000000000000000;
	fma.rn.f64 	%fd454, %fd34, %fd400, %fd453;
	fma.rn.f64 	%fd455, %fd44, %fd401, %fd454;
	fma.rn.f64 	%fd456, %fd54, %fd402, %fd455;
	fma.rn.f64 	%fd457, %fd64, %fd403, %fd456;
	fma.rn.f64 	%fd458, %fd74, %fd404, %fd457;
	fma.rn.f64 	%fd459, %fd84, %fd405, %fd458;
	fma.rn.f64 	%fd460, %fd94, %fd406, %fd459;
	st.shared.f64 	[%r8+320], %fd460;
$L__BB139_24:
	setp.gt.u32 	%p13, %r1, 35;
	bar.sync 	0;
	@%p13 bra 	$L__BB139_26;
	ld.shared.f64 	%fd461, [%r7];
	ld.shared.f64 	%fd462, [%r7+512];
	ld.shared.f64 	%fd463, [%r7+1024];
	ld.shared.f64 	%fd464, [%r7+1536];
	ld.shared.f64 	%fd465, [%r7+2048];
	ld.shared.f64 	%fd466, [%r7+2560];
	ld.shared.f64 	%fd467, [%r7+3072];
	ld.shared.f64 	%fd468, [%r7+3584];
	ld.const.f64 	%fd469, [const_DofToQuad];
	fma.rn.f64 	%fd470, %fd469, %fd461, 0d0000000000000000;
	fma.rn.f64 	%fd471, %fd29, %fd462, %fd470;
	fma.rn.f64 	%fd472, %fd39, %fd463, %fd471;
	fma.rn.f64 	%fd473, %fd49, %fd464, %fd472;
	fma.rn.f64 	%fd474, %fd59, %fd465, %fd473;
	fma.rn.f64 	%fd475, %fd69, %fd466, %fd474;
	fma.rn.f64 	%fd476, %fd79, %fd467, %fd475;
	fma.rn.f64 	%fd536, %fd89, %fd468, %fd476;
	ld.const.f64 	%fd477, [const_DofToQuad+8];
	fma.rn.f64 	%fd478, %fd477, %fd461, 0d0000000000000000;
	fma.rn.f64 	%fd479, %fd30, %fd462, %fd478;
	fma.rn.f64 	%fd480, %fd40, %fd463, %fd479;
	fma.rn.f64 	%fd481, %fd50, %fd464, %fd480;
	fma.rn.f64 	%fd482, %fd60, %fd465, %fd481;
	fma.rn.f64 	%fd483, %fd70, %fd466, %fd482;
	fma.rn.f64 	%fd484, %fd80, %fd467, %fd483;
	fma.rn.f64 	%fd535, %fd90, %fd468, %fd484;
	ld.const.f64 	%fd485, [const_DofToQuad+16];
	fma.rn.f64 	%fd486, %fd485, %fd461, 0d0000000000000000;
	fma.rn.f64 	%fd487, %fd31, %fd462, %fd486;
	fma.rn.f64 	%fd488, %fd41, %fd463, %fd487;
	fma.rn.f64 	%fd489, %fd51, %fd464, %fd488;
	fma.rn.f64 	%fd490, %fd61, %fd465, %fd489;
	fma.rn.f64 	%fd491, %fd71, %fd466, %fd490;
	fma.rn.f64 	%fd492, %fd81, %fd467, %fd491;
	fma.rn.f64 	%fd534, %fd91, %fd468, %fd492;
	ld.const.f64 	%fd493, [const_DofToQuad+24];
	fma.rn.f64 	%fd494, %fd493, %fd461, 0d0000000000000000;
	fma.rn.f64 	%fd495, %fd32, %fd462, %fd494;
	fma.rn.f64 	%fd496, %fd42, %fd463, %fd495;
	fma.rn.f64 	%fd497, %fd52, %fd464, %fd496;
	fma.rn.f64 	%fd498, %fd62, %fd465, %fd497;
	fma.rn.f64 	%fd499, %fd72, %fd466, %fd498;
	fma.rn.f64 	%fd500, %fd82, %fd467, %fd499;
	fma.rn.f64 	%fd533, %fd92, %fd468, %fd500;
	ld.const.f64 	%fd501, [const_DofToQuad+32];
	fma.rn.f64 	%fd502, %fd501, %fd461, 0d0000000000000000;
	fma.rn.f64 	%fd503, %fd33, %fd462, %fd502;
	fma.rn.f64 	%fd504, %fd43, %fd463, %fd503;
	fma.rn.f64 	%fd505, %fd53, %fd464, %fd504;
	fma.rn.f64 	%fd506, %fd63, %fd465, %fd505;
	fma.rn.f64 	%fd507, %fd73, %fd466, %fd506;
	fma.rn.f64 	%fd508, %fd83, %fd467, %fd507;
	fma.rn.f64 	%fd532, %fd93, %fd468, %fd508;
	ld.const.f64 	%fd509, [const_DofToQuad+40];
	fma.rn.f64 	%fd510, %fd509, %fd461, 0d0000000000000000;
	fma.rn.f64 	%fd511, %fd34, %fd462, %fd510;
	fma.rn.f64 	%fd512, %fd44, %fd463, %fd511;
	fma.rn.f64 	%fd513, %fd54, %fd464, %fd512;
	fma.rn.f64 	%fd514, %fd64, %fd465, %fd513;
	fma.rn.f64 	%fd515, %fd74, %fd466, %fd514;
	fma.rn.f64 	%fd516, %fd84, %fd467, %fd515;
	fma.rn.f64 	%fd531, %fd94, %fd468, %fd516;
$L__BB139_26:
	setp.gt.u32 	%p14, %r1, 35;
	setp.ge.s32 	%p15, %r3, %r10;
	bar.sync 	0;
	or.pred  	%p16, %p14, %p15;
	@%p16 bra 	$L__BB139_28;
	ld.param.u64 	%rd13, [_Z42massMatrixMultiplyMonolithicConstantKernelILi6ELi8ELi1EEviPKdS1_S1_S1_Pd_param_5];
	mad.lo.s32 	%r26, %r3, 216, %r1;
	cvta.to.global.u64 	%rd10, %rd13;
	mul.wide.s32 	%rd11, %r26, 8;
	add.s64 	%rd12, %rd10, %rd11;
	st.global.f64 	[%rd12], %fd536;
	st.global.f64 	[%rd12+288], %fd535;
	st.global.f64 	[%rd12+576], %fd534;
	st.global.f64 	[%rd12+864], %fd533;
	st.global.f64 	[%rd12+1152], %fd532;
	st.global.f64 	[%rd12+1440], %fd531;
$L__BB139_28:
	ret;

}
	// .globl	_Z32massMatrixMultiplyRegisterKernelILi6ELi9ELi2EEviPKdS1_S1_S1_Pd
.visible .entry _Z32massMatrixMultiplyRegisterKernelILi6ELi9ELi2EEviPKdS1_S1_S1_Pd(
	.param .u32 _Z32massMatrixMultiplyRegisterKernelILi6ELi9ELi2EEviPKdS1_S1_S1_Pd_param_0,
	.param .u64 .ptr .align 1 _Z32massMatrixMultiplyRegisterKernelILi6ELi9ELi2EEviPKdS1_S1_S1_Pd_param_1,
	.param .u64 .ptr .align 1 _Z32massMatrixMultiplyRegisterKernelILi6ELi9ELi2EEviPKdS1_S1_S1_Pd_param_2,
	.param .u64 .ptr .align 1 _Z32massMatrixMultiplyRegisterKernelILi6ELi9ELi2EEviPKdS1_S1_S1_Pd_param_3,
	.param .u64 .ptr .align 1 _Z32massMatrixMultiplyRegisterKernelILi6ELi9ELi2EEviPKdS1_S1_S1_Pd_param_4,
	.param .u64 .ptr .align 1 _Z32massMatrixMultiplyRegisterKernelILi6ELi9ELi2EEviPKdS1_S1_S1_Pd_param_5
)
{
	.reg .pred 	%p<13>;
	.reg .b16 	%rs<13>;
	.reg .b32 	%r<54>;
	.reg .b64 	%rd<22>;
	.reg .b64 	%fd<388>;
	// demoted variable
	.shared .align 8 .b8 _ZZ32massMatrixMultiplyRegisterKernelILi6ELi9ELi2EEviPKdS1_S1_S1_PdE6s_tmp1[11664];
	// demoted variable
	.shared .align 8 .b8 _ZZ32massMatrixMultiplyRegisterKernelILi6ELi9ELi2EEviPKdS1_S1_S1_PdE14s_oddDofToQuad[120];
	// demoted variable
	.shared .align 8 .b8 _ZZ32massMatrixMultiplyRegisterKernelILi6ELi9ELi2EEviPKdS1_S1_S1_PdE15s_evenDofToQuad[120];
	ld.param.u32 	%r7, [_Z32massMatrixMultiplyRegisterKernelILi6ELi9ELi2EEviPKdS1_S1_S1_Pd_param_0];
	ld.param.u64 	%rd2, [_Z32massMatrixMultiplyRegisterKernelILi6ELi9ELi2EEviPKdS1_S1_S1_Pd_param_2];
	ld.param.u64 	%rd3, [_Z32massMatrixMultiplyRegisterKernelILi6ELi9ELi2EEviPKdS1_S1_S1_Pd_param_3];
	ld.param.u64 	%rd4, [_Z32massMatrixMultiplyRegisterKernelILi6ELi9ELi2EEviPKdS1_S1_S1_Pd_param_4];
	mov.u32 	%r8, %tid.x;
	mov.u32 	%r2, %tid.y;
	mov.u32 	%r9, %ctaid.x;
	shl.b32 	%r10, %r9, 1;
	add.s32 	%r3, %r10, %r2;
	cvt.u16.u32 	%rs2, %r8;
	mul.hi.u16 	%rs3, %rs2, -21845;
	shr.u16 	%rs4, %rs3, 2;
	mul.lo.s16 	%rs5, %rs4, 6;
	sub.s16 	%rs1, %rs2, %rs5;
	setp.lt.s32 	%p2, %r3, %r7;
	setp.lt.u32 	%p3, %r8, 36;
	and.pred  	%p1, %p2, %p3;
	not.pred 	%p4, %p1;
	@%p4 bra 	$L__BB140_2;
	cvta.to.global.u64 	%rd6, %rd4;
	mad.lo.s32 	%r11, %r3, 216, %r8;
	mul.wide.s32 	%rd7, %r11, 8;
	add.s64 	%rd8, %rd6, %rd7;
	ld.global.nc.f64 	%fd381, [%rd8];
	ld.global.nc.f64 	%fd380, [%rd8+288];
	ld.global.nc.f64 	%fd379, [%rd8+576];
	ld.global.nc.f64 	%fd378, [%rd8+864];
	ld.global.nc.f64 	%fd377, [%rd8+1152];
	ld.global.nc.f64 	%fd376, [%rd8+1440];
$L__BB140_2:
	setp.ne.s32 	%p5, %r2, 0;
	setp.gt.u32 	%p6, %r8, 14;
	or.pred  	%p7, %p5, %p6;
	@%p7 bra 	$L__BB140_4;
	cvta.to.global.u64 	%rd9, %rd2;
	mul.wide.u32 	%rd10, %r8, 8;
	add.s64 	%rd11, %rd9, %rd10;
	ld.global.nc.f64 	%fd62, [%rd11];
	shl.b32 	%r12, %r8, 3;
	mov.u32 	%r13, _ZZ32massMatrixMultiplyRegisterKernelILi6ELi9ELi2EEviPKdS1_S1_S1_PdE14s_oddDofToQuad;
	add.s32 	%r14, %r13, %r12;
	st.shared.f64 	[%r14], %fd62;
	cvta.to.global.u64 	%rd12, %rd3;
	add.s64 	%rd13, %rd12, %rd10;
	ld.global.nc.f64 	%fd63, [%rd13];
	mov.u32 	%r15, _ZZ32massMatrixMultiplyRegisterKernelILi6ELi9ELi2EEviPKdS1_S1_S1_PdE15s_evenDofToQuad;
	add.s32 	%r16, %r15, %r12;
	st.shared.f64 	[%r16], %fd63;
$L__BB140_4:
	setp.gt.u32 	%p8, %r8, 35;
	bar.sync 	0;
	ld.shared.f64 	%fd13, [_ZZ32massMatrixMultiplyRegisterKernelILi6ELi9ELi2EEviPKdS1_S1_S1_PdE14s_oddDofToQuad];
	ld.shared.f64 	%fd14, [_ZZ32massMatrixMultiplyRegisterKernelILi6ELi9ELi2EEviPKdS1_S1_S1_PdE15s_evenDofToQuad];
	ld.shared.f64 	%fd15, [_ZZ32massMatrixMultiplyRegisterKernelILi6ELi9ELi2EEviPKdS1_S1_S1_PdE14s_oddDofToQuad+8];
	ld.shared.f64 	%fd16, [_ZZ32massMatrixMultiplyRegisterKernelILi6ELi9ELi2EEviPKdS1_S1_S1_PdE15s_evenDofToQuad+8];
	ld.shared.f64 	%fd17, [_ZZ32massMatrixMultiplyRegisterKernelILi6ELi9ELi2EEviPKdS1_S1_S1_PdE14s_oddDofToQuad+16];
	ld.shared.f64 	%fd18, [_ZZ32massMatrixMultiplyRegisterKernelILi6ELi9ELi2EEviPKdS1_S1_S1_PdE15s_evenDofToQuad+16];
	ld.shared.f64 	%fd19, [_ZZ32massMatrixMultiplyRegisterKernelILi6ELi9ELi2EEviPKdS1_S1_S1_PdE14s_oddDofToQuad+24];
	ld.shared.f64 	%fd20, [_ZZ32massMatrixMultiplyRegisterKernelILi6ELi9ELi2EEviPKdS1_S1_S1_PdE15s_evenDofToQuad+24];
	ld.shared.f64 	%fd21, [_ZZ32massMatrixMultiplyRegisterKernelILi6ELi9ELi2EEviPKdS1_S1_S1_PdE14s_oddDofToQuad+32];
	ld.shared.f64 	%fd22, [_ZZ32massMatrixMultiplyRegisterKernelILi6ELi9ELi2EEviPKdS1_S1_S1_PdE15s_evenDofToQuad+32];
	ld.shared.f64 	%fd23, [_ZZ32massMatrixMultiplyRegisterKernelILi6ELi9ELi2EEviPKdS1_S1_S1_PdE14s_oddDofToQuad+40];
	ld.shared.f64 	%fd24, [_ZZ32massMatrixMultiplyRegisterKernelILi6ELi9ELi2EEviPKdS1_S1_S1_PdE15s_evenDofToQuad+40];
	ld.shared.f64 	%fd25, [_ZZ32massMatrixMultiplyRegisterKernelILi6ELi9ELi2EEviPKdS1_S1_S1_PdE14s_oddDofToQuad+48];
	ld.shared.f64 	%fd26, [_ZZ32massMatrixMultiplyRegisterKernelILi6ELi9ELi2EEviPKdS1_S1_S1_PdE15s_evenDofToQuad+48];
	ld.shared.f64 	%fd27, [_ZZ32massMatrixMultiplyRegisterKernelILi6ELi9ELi2EEviPKdS1_S1_S1_PdE14s_oddDofToQuad+56];
	ld.shared.f64 	%fd28, [_ZZ32massMatrixMultiplyRegisterKernelILi6ELi9ELi2EEviPKdS1_S1_S1_PdE15s_evenDofToQuad+56];
	ld.shared.f64 	%fd29, [_ZZ32massMatrixMultiplyRegisterKernelILi6ELi9ELi2EEviPKdS1_S1_S1_PdE14s_oddDofToQuad+64];
	ld.shared.f64 	%fd30, [_ZZ32massMatrixMultiplyRegisterKernelILi6ELi9ELi2EEviPKdS1_S1_S1_PdE15s_evenDofToQuad+64];
	ld.shared.f64 	%fd31, [_ZZ32massMatrixMultiplyRegisterKernelILi6ELi9ELi2EEviPKdS1_S1_S1_PdE14s_oddDofToQuad+72];
	ld.shared.f64 	%fd32, [_ZZ32massMatrixMultiplyRegisterKernelILi6ELi9ELi2EEviPKdS1_S1_S1_PdE15s_evenDofToQuad+72];
	ld.shared.f64 	%fd33, [_ZZ32massMatrixMultiplyRegisterKernelILi6ELi9ELi2EEviPKdS1_S1_S1_PdE14s_oddDofToQuad+80];
	ld.shared.f64 	%fd34, [_ZZ32massMatrixMultiplyRegisterKernelILi6ELi9ELi2EEviPKdS1_S1_S1_PdE15s_evenDofToQuad+80];
	ld.shared.f64 	%fd35, [_ZZ32massMatrixMultiplyRegisterKernelILi6ELi9ELi2EEviPKdS1_S1_S1_PdE14s_oddDofToQuad+88];
	ld.shared.f64 	%fd36, [_ZZ32massMatrixMultiplyRegisterKernelILi6ELi9ELi2EEviPKdS1_S1_S1_PdE15s_evenDofToQuad+88];
	ld.shared.f64 	%fd37, [_ZZ32massMatrixMultiplyRegisterKernelILi6ELi9ELi2EEviPKdS1_S1_S1_PdE14s_oddDofToQuad+96];
	ld.shared.f64 	%fd38, [_ZZ32massMatrixMultiplyRegisterKernelILi6ELi9ELi2EEviPKdS1_S1_S1_PdE15s_evenDofToQuad+96];
	ld.shared.f64 	%fd39, [_ZZ32massMatrixMultiplyRegisterKernelILi6ELi9ELi2EEviPKdS1_S1_S1_PdE14s_oddDofToQuad+104];
	ld.shared.f64 	%fd40, [_ZZ32massMatrixMultiplyRegisterKernelILi6ELi9ELi2EEviPKdS1_S1_S1_PdE15s_evenDofToQuad+104];
	ld.shared.f64 	%fd41, [_ZZ32massMatrixMultiplyRegisterKernelILi6ELi9ELi2EEviPKdS1_S1_S1_PdE14s_oddDofToQuad+112];
	ld.shared.f64 	%fd42, [_ZZ32massMatrixMultiplyRegisterKernelILi6ELi9ELi2EEviPKdS1_S1_S1_PdE15s_evenDofToQuad+112];
	mov.u32 	%r19, _ZZ32massMatrixMultiplyRegisterKernelILi6ELi9ELi2EEviPKdS1_S1_S1_PdE6s_tmp1;
	mad.lo.s32 	%r20, %r2, 5832, %r19;
	mul.lo.s16 	%rs7, %rs2, 171;
	shr.u16 	%rs8, %rs7, 10;
	cvt.u32.u16 	%r4, %rs8;
	mul.wide.u16 	%r21, %rs8, 72;
	add.s32 	%r22, %r20, %r21;
	mul.wide.u16 	%r23, %rs1, 8;
	add.s32 	%r5, %r22, %r23;
	@%p8 bra 	$L__BB140_6;
	add.f64 	%fd64, %fd381, %fd376;
	sub.f64 	%fd65, %fd381, %fd376;
	add.f64 	%fd66, %fd380, %fd377;
	sub.f64 	%fd67, %fd380, %fd377;
	add.f64 	%fd68, %fd379, %fd378;
	sub.f64 	%fd69, %fd379, %fd378;
	fma.rn.f64 	%fd70, %fd13, %fd64, 0d0000000000000000;
	fma.rn.f64 	%fd71, %fd14, %fd65, 0d0000000000000000;
	fma.rn.f64 	%fd72, %fd15, %fd66, %fd70;
	fma.rn.f64 	%fd73, %fd16, %fd67, %fd71;
	fma.rn.f64 	%fd74, %fd17, %fd68, %fd72;
	fma.rn.f64 	%fd75, %fd18, %fd69, %fd73;
	sub.f64 	%fd76, %fd74, %fd75;
	st.shared.f64 	[%r5+5184], %fd76;
	add.f64 	%fd77, %fd75, %fd74;
	st.shared.f64 	[%r5], %fd77;
	fma.rn.f64 	%fd78, %fd19, %fd64, 0d0000000000000000;
	fma.rn.f64 	%fd79, %fd20, %fd65, 0d0000000000000000;
	fma.rn.f64 	%fd80, %fd21, %fd66, %fd78;
	fma.rn.f64 	%fd81, %fd22, %fd67, %fd79;
	fma.rn.f64 	%fd82, %fd23, %fd68, %fd80;
	fma.rn.f64 	%fd83, %fd24, %fd69, %fd81;
	sub.f64 	%fd84, %fd82, %fd83;
	st.shared.f64 	[%r5+4536], %fd84;
	add.f64 	%fd85, %fd83, %fd82;
	st.shared.f64 	[%r5+648], %fd85;
	fma.rn.f64 	%fd86, %fd25, %fd64, 0d0000000000000000;
	fma.rn.f64 	%fd87, %fd26, %fd65, 0d0000000000000000;
	fma.rn.f64 	%fd88, %fd27, %fd66, %fd86;
	fma.rn.f64 	%fd89, %fd28, %fd67, %fd87;
	fma.rn.f64 	%fd90, %fd29, %fd68, %fd88;
	fma.rn.f64 	%fd91, %fd30, %fd69, %fd89;
	sub.f64 	%fd92, %fd90, %fd91;
	st.shared.f64 	[%r5+3888], %fd92;
	add.f64 	%fd93, %fd91, %fd90;
	st.shared.f64 	[%r5+1296], %fd93;
	fma.rn.f64 	%fd94, %fd31, %fd64, 0d0000000000000000;
	fma.rn.f64 	%fd95, %fd32, %fd65, 0d0000000000000000;
	fma.rn.f64 	%fd96, %fd33, %fd66, %fd94;
	fma.rn.f64 	%fd97, %fd34, %fd67, %fd95;
	fma.rn.f64 	%fd98, %fd35, %fd68, %fd96;
	fma.rn.f64 	%fd99, %fd36, %fd69, %fd97;
	sub.f64 	%fd100, %fd98, %fd99;
	st.shared.f64 	[%r5+3240], %fd100;
	add.f64 	%fd101, %fd99, %fd98;
	st.shared.f64 	[%r5+1944], %fd101;
	fma.rn.f64 	%fd102, %fd37, %fd64, 0d0000000000000000;
	fma.rn.f64 	%fd103, %fd38, %fd65, 0d0000000000000000;
	fma.rn.f64 	%fd104, %fd39, %fd66, %fd102;
	fma.rn.f64 	%fd105, %fd40, %fd67, %fd103;
	fma.rn.f64 	%fd106, %fd41, %fd68, %fd104;
	fma.rn.f64 	%fd107, %fd42, %fd69, %fd105;
	add.f64 	%fd108, %fd107, %fd106;
	st.shared.f64 	[%r5+2592], %fd108;
$L__BB140_6:
	bar.sync 	0;
	mov.u32 	%r24, %tid.x;
	setp.gt.u32 	%p9, %r24, 53;
	mov.u32 	%r25, %tid.y;
	mov.u32 	%r26, _ZZ32massMatrixMultiplyRegisterKernelILi6ELi9ELi2EEviPKdS1_S1_S1_PdE6s_tmp1;
	mad.lo.s32 	%r27, %r25, 5832, %r26;
	mad.lo.s32 	%r28, %r4, 72, %r27;
	mad.lo.s32 	%r29, %r4, 576, %r28;
	add.s32 	%r6, %r29, %r23;
	@%p9 bra 	$L__BB140_8;
	ld.shared.f64 	%fd109, [%r6];
	ld.shared.f64 	%fd110, [%r6+360];
	add.f64 	%fd111, %fd109, %fd110;
	sub.f64 	%fd112, %fd109, %fd110;
	ld.shared.f64 	%fd113, [%r6+72];
	ld.shared.f64 	%fd114, [%r6+288];
	add.f64 	%fd115, %fd113, %fd114;
	sub.f64 	%fd116, %fd113, %fd114;
	ld.shared.f64 	%fd117, [%r6+144];
	ld.shared.f64 	%fd118, [%r6+216];
	add.f64 	%fd119, %fd117, %fd118;
	sub.f64 	%fd120, %fd117, %fd118;
	fma.rn.f64 	%fd121, %fd13, %fd111, 0d0000000000000000;
	fma.rn.f64 	%fd122, %fd14, %fd112, 0d0000000000000000;
	fma.rn.f64 	%fd123, %fd15, %fd115, %fd121;
	fma.rn.f64 	%fd124, %fd16, %fd116, %fd122;
	fma.rn.f64 	%fd125, %fd17, %fd119, %fd123;
	fma.rn.f64 	%fd126, %fd18, %fd120, %fd124;
	sub.f64 	%fd127, %fd125, %fd126;
	st.shared.f64 	[%r6+576], %fd127;
	add.f64 	%fd128, %fd126, %fd125;
	st.shared.f64 	[%r6], %fd128;
	fma.rn.f64 	%fd129, %fd19, %fd111, 0d0000000000000000;
	fma.rn.f64 	%fd130, %fd20, %fd112, 0d0000000000000000;
	fma.rn.f64 	%fd131, %fd21, %fd115, %fd129;
	fma.rn.f64 	%fd132, %fd22, %fd116, %fd130;
	fma.rn.f64 	%fd133, %fd23, %fd119, %fd131;
	fma.rn.f64 	%fd134, %fd24, %fd120, %fd132;
	sub.f64 	%fd135, %fd133, %fd134;
	st.shared.f64 	[%r6+504], %fd135;
	add.f64 	%fd136, %fd134, %fd133;
	st.shared.f64 	[%r6+72], %fd136;
	fma.rn.f64 	%fd137, %fd25, %fd111, 0d0000000000000000;
	fma.rn.f64 	%fd138, %fd26, %fd112, 0d0000000000000000;
	fma.rn.f64 	%fd139, %fd27, %fd115, %fd137;
	fma.rn.f64 	%fd140, %fd28, %fd116, %fd138;
	fma.rn.f64 	%fd141, %fd29, %fd119, %fd139;
	fma.rn.f64 	%fd142, %fd30, %fd120, %fd140;
	sub.f64 	%fd143, %fd141, %fd142;
	st.shared.f64 	[%r6+432], %fd143;
	add.f64 	%fd144, %fd142, %fd141;
	st.shared.f64 	[%r6+144], %fd144;
	fma.rn.f64 	%fd145, %fd31, %fd111, 0d0000000000000000;
	fma.rn.f64 	%fd146, %fd32, %fd112, 0d0000000000000000;
	fma.rn.f64 	%fd147, %fd33, %fd115, %fd145;
	fma.rn.f64 	%fd148, %fd34, %fd116, %fd146;
	fma.rn.f64 	%fd149, %fd35, %fd119, %fd147;
	fma.rn.f64 	%fd150, %fd36, %fd120, %fd148;
	sub.f64 	%fd151, %fd149, %fd150;
	st.shared.f64 	[%r6+360], %fd151;
	add.f64 	%fd152, %fd150, %fd149;
	st.shared.f64 	[%r6+216], %fd152;
	fma.rn.f64 	%fd153, %fd37, %fd111, 0d0000000000000000;
	fma.rn.f64 	%fd154, %fd38, %fd112, 0d0000000000000000;
	fma.rn.f64 	%fd155, %fd39, %fd115, %fd153;
	fma.rn.f64 	%fd156, %fd40, %fd116, %fd154;
	fma.rn.f64 	%fd157, %fd41, %fd119, %fd155;
	fma.rn.f64 	%fd158, %fd42, %fd120, %fd156;
	add.f64 	%fd159, %fd158, %fd157;
	st.shared.f64 	[%r6+288], %fd159;
$L__BB140_8:
	ld.param.u64 	%rd20, [_Z32massMatrixMultiplyRegisterKernelILi6ELi9ELi2EEviPKdS1_S1_S1_Pd_param_1];
	mov.u32 	%r31, %tid.x;
	setp.gt.u32 	%p10, %r31, 53;
	bar.sync 	0;
	cvt.u16.u32 	%rs9, %r31;
	mul.hi.u16 	%rs10, %rs9, 7282;
	mul.lo.s16 	%rs11, %rs10, 9;
	sub.s16 	%rs12, %rs9, %rs11;
	mov.u32 	%r32, %tid.y;
	mov.u32 	%r33, _ZZ32massMatrixMultiplyRegisterKernelILi6ELi9ELi2EEviPKdS1_S1_S1_PdE6s_tmp1;
	mad.lo.s32 	%r34, %r32, 5832, %r33;
	mul.wide.u16 	%r35, %rs10, 648;
	add.s32 	%r36, %r34, %r35;
	mul.wide.u16 	%r37, %rs12, 72;
	add.s32 	%r38, %r36, %r37;
	ld.shared.f64 	%fd160, [%r38];
	ld.shared.f64 	%fd161, [%r38+40];
	add.f64 	%fd162, %fd160, %fd161;
	sub.f64 	%fd163, %fd160, %fd161;
	ld.shared.f64 	%fd164, [%r38+8];
	ld.shared.f64 	%fd165, [%r38+32];
	add.f64 	%fd166, %fd164, %fd165;
	sub.f64 	%fd167, %fd164, %fd165;
	ld.shared.f64 	%fd168, [%r38+16];
	ld.shared.f64 	%fd169, [%r38+24];
	add.f64 	%fd170, %fd168, %fd169;
	sub.f64 	%fd171, %fd168, %fd169;
	mov.u32 	%r39, %ctaid.x;
	shl.b32 	%r40, %r39, 1;
	add.s32 	%r41, %r40, %r32;
	mov.b32 	%r42, {%rs12, %rs10};
	mov.b32 	%r43, 8;
	mov.b32 	%r44, 20745;
	dp2a.lo.u32.u32 	%r45, %r42, %r44, %r43;
	mad.lo.s32 	%r46, %r41, 729, %r45;
	fma.rn.f64 	%fd172, %fd13, %fd162, 0d0000000000000000;
	fma.rn.f64 	%fd173, %fd14, %fd163, 0d0000000000000000;
	fma.rn.f64 	%fd174, %fd15, %fd166, %fd172;
	fma.rn.f64 	%fd175, %fd16, %fd167, %fd173;
	fma.rn.f64 	%fd176, %fd17, %fd170, %fd174;
	fma.rn.f64 	%fd177, %fd18, %fd171, %fd175;
	cvta.to.global.u64 	%rd14, %rd20;
	mul.wide.s32 	%rd15, %r46, 8;
	add.s64 	%rd16, %rd14, %rd15;
	ld.global.nc.f64 	%fd178, [%rd16];
	ld.global.nc.f64 	%fd179, [%rd16+-64];
	sub.f64 	%fd180, %fd176, %fd177;
	mul.f64 	%fd181, %fd180, %fd178;
	add.f64 	%fd182, %fd176, %fd177;
	mul.f64 	%fd387, %fd182, %fd179;
	fma.rn.f64 	%fd183, %fd19, %fd162, 0d0000000000000000;
	fma.rn.f64 	%fd184, %fd20, %fd163, 0d0000000000000000;
	fma.rn.f64 	%fd185, %fd21, %fd166, %fd183;
	fma.rn.f64 	%fd186, %fd22, %fd167, %fd184;
	fma.rn.f64 	%fd187, %fd23, %fd170, %fd185;
	fma.rn.f64 	%fd188, %fd24, %fd171, %fd186;
	ld.global.nc.f64 	%fd189, [%rd16+-8];
	ld.global.nc.f64 	%fd190, [%rd16+-56];
	sub.f64 	%fd191, %fd187, %fd188;
	mul.f64 	%fd192, %fd191, %fd189;
	add.f64 	%fd193, %fd187, %fd188;
	mul.f64 	%fd386, %fd193, %fd190;
	fma.rn.f64 	%fd194, %fd25, %fd162, 0d0000000000000000;
	fma.rn.f64 	%fd195, %fd26, %fd163, 0d0000000000000000;
	fma.rn.f64 	%fd196, %fd27, %fd166, %fd194;
	fma.rn.f64 	%fd197, %fd28, %fd167, %fd195;
	fma.rn.f64 	%fd198, %fd29, %fd170, %fd196;
	fma.rn.f64 	%fd199, %fd30, %fd171, %fd197;
	ld.global.nc.f64 	%fd200, [%rd16+-16];
	ld.global.nc.f64 	%fd201, [%rd16+-48];
	sub.f64 	%fd202, %fd198, %fd199;
	mul.f64 	%fd203, %fd202, %fd200;
	add.f64 	%fd204, %fd198, %fd199;
	mul.f64 	%fd385, %fd204, %fd201;
	fma.rn.f64 	%fd205, %fd31, %fd162, 0d0000000000000000;
	fma.rn.f64 	%fd206, %fd32, %fd163, 0d0000000000000000;
	fma.rn.f64 	%fd207, %fd33, %fd166, %fd205;
	fma.rn.f64 	%fd208, %fd34, %fd167, %fd206;
	fma.rn.f64 	%fd209, %fd35, %fd170, %fd207;
	fma.rn.f64 	%fd210, %fd36, %fd171, %fd208;
	ld.global.nc.f64 	%fd211, [%rd16+-24];
	ld.global.nc.f64 	%fd212, [%rd16+-40];
	sub.f64 	%fd213, %fd209, %fd210;
	mul.f64 	%fd382, %fd213, %fd211;
	add.f64 	%fd214, %fd209, %fd210;
	mul.f64 	%fd384, %fd214, %fd212;
	fma.rn.f64 	%fd215, %fd37, %fd162, 0d0000000000000000;
	fma.rn.f64 	%fd216, %fd38, %fd163, 0d0000000000000000;
	fma.rn.f64 	%fd217, %fd39, %fd166, %fd215;
	fma.rn.f64 	%fd218, %fd40, %fd167, %fd216;
	fma.rn.f64 	%fd219, %fd41, %fd170, %fd217;
	fma.rn.f64 	%fd220, %fd42, %fd171, %fd218;
	ld.global.nc.f64 	%fd221, [%rd16+-32];
	add.f64 	%fd222, %fd219, %fd220;
	mul.f64 	%fd383, %fd222, %fd221;
	bar.sync 	0;
	add.f64 	%fd223, %fd387, %fd181;
	sub.f64 	%fd224, %fd387, %fd181;
	add.f64 	%fd225, %fd386, %fd192;
	sub.f64 	%fd226, %fd386, %fd192;
	add.f64 	%fd227, %fd385, %fd203;
	sub.f64 	%fd228, %fd385, %fd203;
	add.f64 	%fd229, %fd384, %fd382;
	sub.f64 	%fd230, %fd384, %fd382;
	add.f64 	%fd231, %fd383, %fd383;
	sub.f64 	%fd232, %fd383, %fd383;
	mul.f64 	%fd233, %fd231, 0d3FE0000000000000;
	fma.rn.f64 	%fd234, %fd13, %fd223, 0d0000000000000000;
	fma.rn.f64 	%fd235, %fd14, %fd224, 0d0000000000000000;
	fma.rn.f64 	%fd236, %fd19, %fd225, %fd234;
	fma.rn.f64 	%fd237, %fd20, %fd226, %fd235;
	fma.rn.f64 	%fd238, %fd25, %fd227, %fd236;
	fma.rn.f64 	%fd239, %fd26, %fd228, %fd237;
	fma.rn.f64 	%fd240, %fd31, %fd229, %fd238;
	fma.rn.f64 	%fd241, %fd32, %fd230, %fd239;
	fma.rn.f64 	%fd242, %fd37, %fd233, %fd240;
	fma.rn.f64 	%fd243, %fd38, %fd232, %fd241;
	sub.f64 	%fd244, %fd242, %fd243;
	st.shared.f64 	[%r38+40], %fd244;
	add.f64 	%fd245, %fd242, %fd243;
	st.shared.f64 	[%r38], %fd245;
	fma.rn.f64 	%fd246, %fd15, %fd223, 0d0000000000000000;
	fma.rn.f64 	%fd247, %fd16, %fd224, 0d0000000000000000;
	fma.rn.f64 	%fd248, %fd21, %fd225, %fd246;
	fma.rn.f64 	%fd249, %fd22, %fd226, %fd247;
	fma.rn.f64 	%fd250, %fd27, %fd227, %fd248;
	fma.rn.f64 	%fd251, %fd28, %fd228, %fd249;
	fma.rn.f64 	%fd252, %fd33, %fd229, %fd250;
	fma.rn.f64 	%fd253, %fd34, %fd230, %fd251;
	fma.rn.f64 	%fd254, %fd39, %fd233, %fd252;
	fma.rn.f64 	%fd255, %fd40, %fd232, %fd253;
	sub.f64 	%fd256, %fd254, %fd255;
	st.shared.f64 	[%r38+32], %fd256;
	add.f64 	%fd257, %fd254, %fd255;
	st.shared.f64 	[%r38+8], %fd257;
	fma.rn.f64 	%fd258, %fd17, %fd223, 0d0000000000000000;
	fma.rn.f64 	%fd259, %fd18, %fd224, 0d0000000000000000;
	fma.rn.f64 	%fd260, %fd23, %fd225, %fd258;
	fma.rn.f64 	%fd261, %fd24, %fd226, %fd259;
	fma.rn.f64 	%fd262, %fd29, %fd227, %fd260;
	fma.rn.f64 	%fd263, %fd30, %fd228, %fd261;
	fma.rn.f64 	%fd264, %fd35, %fd229, %fd262;
	fma.rn.f64 	%fd265, %fd36, %fd230, %fd263;
	fma.rn.f64 	%fd266, %fd41, %fd233, %fd264;
	fma.rn.f64 	%fd267, %fd42, %fd232, %fd265;
	sub.f64 	%fd268, %fd266, %fd267;
	st.shared.f64 	[%r38+24], %fd268;
	add.f64 	%fd269, %fd266, %fd267;
	st.shared.f64 	[%r38+16], %fd269;
	bar.sync 	0;
	@%p10 bra 	$L__BB140_10;
	ld.shared.f64 	%fd270, [%r6];
	ld.shared.f64 	%fd271, [%r6+576];
	add.f64 	%fd272, %fd270, %fd271;
	sub.f64 	%fd273, %fd270, %fd271;
	ld.shared.f64 	%fd274, [%r6+72];
	ld.shared.f64 	%fd275, [%r6+504];
	add.f64 	%fd276, %fd274, %fd275;
	sub.f64 	%fd277, %fd274, %fd275;
	ld.shared.f64 	%fd278, [%r6+144];
	ld.shared.f64 	%fd279, [%r6+432];
	add.f64 	%fd280, %fd278, %fd279;
	sub.f64 	%fd281, %fd278, %fd279;
	ld.shared.f64 	%fd282, [%r6+216];
	ld.shared.f64 	%fd283, [%r6+360];
	add.f64 	%fd284, %fd282, %fd283;
	sub.f64 	%fd285, %fd282, %fd283;
	ld.shared.f64 	%fd286, [%r6+288];
	add.f64 	%fd287, %fd286, %fd286;
	sub.f64 	%fd288, %fd286, %fd286;
	mul.f64 	%fd289, %fd287, 0d3FE0000000000000;
	fma.rn.f64 	%fd290, %fd13, %fd272, 0d0000000000000000;
	fma.rn.f64 	%fd291, %fd14, %fd273, 0d0000000000000000;
	fma.rn.f64 	%fd292, %fd19, %fd276, %fd290;
	fma.rn.f64 	%fd293, %fd20, %fd277, %fd291;
	fma.rn.f64 	%fd294, %fd25, %fd280, %fd292;
	fma.rn.f64 	%fd295, %fd26, %fd281, %fd293;
	fma.rn.f64 	%fd296, %fd31, %fd284, %fd294;
	fma.rn.f64 	%fd297, %fd32, %fd285, %fd295;
	fma.rn.f64 	%fd298, %fd37, %fd289, %fd296;
	fma.rn.f64 	%fd299, %fd38, %fd288, %fd297;
	sub.f64 	%fd300, %fd298, %fd299;
	st.shared.f64 	[%r6+360], %fd300;
	add.f64 	%fd301, %fd298, %fd299;
	st.shared.f64 	[%r6], %fd301;
	fma.rn.f64 	%fd302, %fd15, %fd272, 0d0000000000000000;
	fma.rn.f64 	%fd303, %fd16, %fd273, 0d0000000000000000;
	fma.rn.f64 	%fd304, %fd21, %fd276, %fd302;
	fma.rn.f64 	%fd305, %fd22, %fd277, %fd303;
	fma.rn.f64 	%fd306, %fd27, %fd280, %fd304;
	fma.rn.f64 	%fd307, %fd28, %fd281, %fd305;
	fma.rn.f64 	%fd308, %fd33, %fd284, %fd306;
	fma.rn.f64 	%fd309, %fd34, %fd285, %fd307;
	fma.rn.f64 	%fd310, %fd39, %fd289, %fd308;
	fma.rn.f64 	%fd311, %fd40, %fd288, %fd309;
	sub.f64 	%fd312, %fd310, %fd311;
	st.shared.f64 	[%r6+288], %fd312;
	add.f64 	%fd313, %fd310, %fd311;
	st.shared.f64 	[%r6+72], %fd313;
	fma.rn.f64 	%fd314, %fd17, %fd272, 0d0000000000000000;
	fma.rn.f64 	%fd315, %fd18, %fd273, 0d0000000000000000;
	fma.rn.f64 	%fd316, %fd23, %fd276, %fd314;
	fma.rn.f64 	%fd317, %fd24, %fd277, %fd315;
	fma.rn.f64 	%fd318, %fd29, %fd280, %fd316;
	fma.rn.f64 	%fd319, %fd30, %fd281, %fd317;
	fma.rn.f64 	%fd320, %fd35, %fd284, %fd318;
	fma.rn.f64 	%fd321, %fd36, %fd285, %fd319;
	fma.rn.f64 	%fd322, %fd41, %fd289, %fd320;
	fma.rn.f64 	%fd323, %fd42, %fd288, %fd321;
	sub.f64 	%fd324, %fd322, %fd323;
	st.shared.f64 	[%r6+216], %fd324;
	add.f64 	%fd325, %fd322, %fd323;
	st.shared.f64 	[%r6+144], %fd325;
$L__BB140_10:
	mov.u32 	%r47, %tid.x;
	setp.gt.u32 	%p11, %r47, 35;
	bar.sync 	0;
	@%p11 bra 	$L__BB140_12;
	ld.shared.f64 	%fd326, [%r5];
	ld.shared.f64 	%fd327, [%r5+5184];
	add.f64 	%fd328, %fd326, %fd327;
	sub.f64 	%fd329, %fd326, %fd327;
	ld.shared.f64 	%fd330, [%r5+648];
	ld.shared.f64 	%fd331, [%r5+4536];
	add.f64 	%fd332, %fd330, %fd331;
	sub.f64 	%fd333, %fd330, %fd331;
	ld.shared.f64 	%fd334, [%r5+1296];
	ld.shared.f64 	%fd335, [%r5+3888];
	add.f64 	%fd336, %fd334, %fd335;
	sub.f64 	%fd337, %fd334, %fd335;
	ld.shared.f64 	%fd338, [%r5+1944];
	ld.shared.f64 	%fd339, [%r5+3240];
	add.f64 	%fd340, %fd338, %fd339;
	sub.f64 	%fd341, %fd338, %fd339;
	ld.shared.f64 	%fd342, [%r5+2592];
	add.f64 	%fd343, %fd342, %fd342;
	sub.f64 	%fd344, %fd342, %fd342;
	mul.f64 	%fd345, %fd343, 0d3FE0000000000000;
	fma.rn.f64 	%fd346, %fd13, %fd328, 0d0000000000000000;
	fma.rn.f64 	%fd347, %fd14, %fd329, 0d0000000000000000;
	fma.rn.f64 	%fd348, %fd19, %fd332, %fd346;
	fma.rn.f64 	%fd349, %fd20, %fd333, %fd347;
	fma.rn.f64 	%fd350, %fd25, %fd336, %fd348;
	fma.rn.f64 	%fd351, %fd26, %fd337, %fd349;
	fma.rn.f64 	%fd352, %fd31, %fd340, %fd350;
	fma.rn.f64 	%fd353, %fd32, %fd341, %fd351;
	fma.rn.f64 	%fd354, %fd37, %fd345, %fd352;
	fma.rn.f64 	%fd355, %fd38, %fd344, %fd353;
	sub.f64 	%fd382, %fd354, %fd355;
	add.f64 	%fd387, %fd354, %fd355;
	fma.rn.f64 	%fd356, %fd15, %fd328, 0d0000000000000000;
	fma.rn.f64 	%fd357, %fd16, %fd329, 0d0000000000000000;
	fma.rn.f64 	%fd358, %fd21, %fd332, %fd356;
	fma.rn.f64 	%fd359, %fd22, %fd333, %fd357;
	fma.rn.f64 	%fd360, %fd27, %fd336, %fd358;
	fma.rn.f64 	%fd361, %fd28, %fd337, %fd359;
	fma.rn.f64 	%fd362, %fd33, %fd340, %fd360;
	fma.rn.f64 	%fd363, %fd34, %fd341, %fd361;
	fma.rn.f64 	%fd364, %fd39, %fd345, %fd362;
	fma.rn.f64 	%fd365, %fd40, %fd344, %fd363;
	sub.f64 	%fd383, %fd364, %fd365;
	add.f64 	%fd386, %fd364, %fd365;
	fma.rn.f64 	%fd366, %fd17, %fd328, 0d0000000000000000;
	fma.rn.f64 	%fd367, %fd18, %fd329, 0d0000000000000000;
	fma.rn.f64 	%fd368, %fd23, %fd332, %fd366;
	fma.rn.f64 	%fd369, %fd24, %fd333, %fd367;
	fma.rn.f64 	%fd370, %fd29, %fd336, %fd368;
	fma.rn.f64 	%fd371, %fd30, %fd337, %fd369;
	fma.rn.f64 	%fd372, %fd35, %fd340, %fd370;
	fma.rn.f64 	%fd373, %fd36, %fd341, %fd371;
	fma.rn.f64 	%fd374, %fd41, %fd345, %fd372;
	fma.rn.f64 	%fd375, %fd42, %fd344, %fd373;
	sub.f64 	%fd384, %fd374, %fd375;
	add.f64 	%fd385, %fd374, %fd375;
$L__BB140_12:
	bar.sync 	0;
	@%p4 bra 	$L__BB140_14;
	ld.param.u64 	%rd21, [_Z32massMatrixMultiplyRegisterKernelILi6ELi9ELi2EEviPKdS1_S1_S1_Pd_param_5];
	mov.u32 	%r48, %ctaid.x;
	shl.b32 	%r49, %r48, 1;
	mov.u32 	%r50, %tid.y;
	add.s32 	%r51, %r49, %r50;
	mov.u32 	%r52, %tid.x;
	mad.lo.s32 	%r53, %r51, 216, %r52;
	cvta.to.global.u64 	%rd17, %rd21;
	mul.wide.s32 	%rd18, %r53, 8;
	add.s64 	%rd19, %rd17, %rd18;
	st.global.f64 	[%rd19], %fd387;
	st.global.f64 	[%rd19+288], %fd386;
	st.global.f64 	[%rd19+576], %fd385;
	st.global.f64 	[%rd19+864], %fd384;
	st.global.f64 	[%rd19+1152], %fd383;
	st.global.f64 	[%rd19+1440], %fd382;
$L__BB140_14:
	ret;

}
	// .globl	_Z32massMatrixMultiplyConstantKernelILi6ELi9ELi2EEviPKdS1_S1_S1_Pd
.visible .entry _Z32massMatrixMultiplyConstantKernelILi6ELi9ELi2EEviPKdS1_S1_S1_Pd(
	.param .u32 _Z32massMatrixMultiplyConstantKernelILi6ELi9ELi2EEviPKdS1_S1_S1_Pd_param_0,
	.param .u64 .ptr .align 1 _Z32massMatrixMultiplyConstantKernelILi6ELi9ELi2EEviPKdS1_S1_S1_Pd_param_1,
	.param .u64 .ptr .align 1 _Z32massMatrixMultiplyConstantKernelILi6ELi9ELi2EEviPKdS1_S1_S1_Pd_param_2,
	.param .u64 .ptr .align 1 _Z32massMatrixMultiplyConstantKernelILi6ELi9ELi2EEviPKdS1_S1_S1_Pd_param_3,
	.param .u64 .ptr .align 1 _Z32massMatrixMultiplyConstantKernelILi6ELi9ELi2EEviPKdS1_S1_S1_Pd_param_4,
	.param .u64 .ptr .align 1 _Z32massMatrixMultiplyConstantKernelILi6ELi9ELi2EEviPKdS1_S1_S1_Pd_param_5
)
{
	.reg .pred 	%p<10>;
	.reg .b16 	%rs<14>;
	.reg .b32 	%r<29>;
	.reg .b64 	%rd<15>;
	.reg .b64 	%fd<443>;
	// demoted variable
	.shared .align 8 .b8 _ZZ32massMatrixMultiplyConstantKernelILi6ELi9ELi2EEviPKdS1_S1_S1_PdE6s_tmp1[11664];
	ld.param.u32 	%r9, [_Z32massMatrixMultiplyConstantKernelILi6ELi9ELi2EEviPKdS1_S1_S1_Pd_param_0];
	ld.param.u64 	%rd2, [_Z32massMatrixMultiplyConstantKernelILi6ELi9ELi2EEviPKdS1_S1_S1_Pd_param_4];
	mov.u32 	%r10, %tid.x;
	mov.u32 	%r2, %tid.y;
	mov.u32 	%r11, %ctaid.x;
	shl.b32 	%r12, %r11, 1;
	add.s32 	%r3, %r12, %r2;
	cvt.u16.u32 	%rs2, %r10;
	mul.hi.u16 	%rs3, %rs2, -21845;
	shr.u16 	%rs4, %rs3, 2;
	mul.lo.s16 	%rs5, %rs4, 6;
	sub.s16 	%rs1, %rs2, %rs5;
	setp.lt.s32 	%p2, %r3, %r9;
	setp.lt.u32 	%p3, %r10, 36;
	and.pred  	%p1, %p2, %p3;
	not.pred 	%p4, %p1;
	@%p4 bra 	$L__BB141_2;
	cvta.to.global.u64 	%rd4, %rd2;
	mad.lo.s32 	%r13, %r3, 216, %r10;
	mul.wide.s32 	%rd5, %r13, 8;
	add.s64 	%rd6, %rd4, %rd5;
	ld.global.nc.f64 	%fd435, [%rd6];
	ld.global.nc.f64 	%fd434, [%rd6+288];
	ld.global.nc.f64 	%fd433, [%rd6+576];
	ld.global.nc.f64 	%fd432, [%rd6+864];
	ld.global.nc.f64 	%fd431, [%rd6+1152];
	ld.global.nc.f64 	%fd430, [%rd6+1440];
$L__BB141_2:
	setp.gt.u32 	%p5, %r10, 35;
	bar.sync 	0;
	ld.const.f64 	%fd13, [const_oddDofToQuad+8];
	ld.const.f64 	%fd14, [const_evenDofToQuad+8];
	ld.const.f64 	%fd15, [const_oddDofToQuad+16];
	ld.const.f64 	%fd16, [const_evenDofToQuad+16];
	ld.const.f64 	%fd17, [const_oddDofToQuad+32];
	ld.const.f64 	%fd18, [const_evenDofToQuad+32];
	ld.const.f64 	%fd19, [const_oddDofToQuad+40];
	ld.const.f64 	%fd20, [const_evenDofToQuad+40];
	ld.const.f64 	%fd21, [const_oddDofToQuad+48];
	ld.const.f64 	%fd22, [const_evenDofToQuad+48];
	ld.const.f64 	%fd23, [const_oddDofToQuad+56];
	ld.const.f64 	%fd24, [const_evenDofToQuad+56];
	ld.const.f64 	%fd25, [const_oddDofToQuad+64];
	ld.const.f64 	%fd26, [const_evenDofToQuad+64];
	ld.const.f64 	%fd27, [const_oddDofToQuad+72];
	ld.const.f64 	%fd28, [const_evenDofToQuad+72];
	ld.const.f64 	%fd29, [const_oddDofToQuad+80];
	ld.const.f64 	%fd30, [const_oddDofToQuad+96];
	ld.const.f64 	%fd31, [const_evenDofToQuad+96];
	ld.const.f64 	%fd32, [const_oddDofToQuad+104];
	ld.const.f64 	%fd33, [const_evenDofToQuad+104];
	ld.const.f64 	%fd34, [const_oddDofToQuad+112];
	mov.u32 	%r14, _ZZ32massMatrixMultiplyConstantKernelILi6ELi9ELi2EEviPKdS1_S1_S1_PdE6s_tmp1;
	mad.lo.s32 	%r4, %r2, 5832, %r14;
	mul.lo.s16 	%rs7, %rs2, 171;
	shr.u16 	%rs8, %rs7, 10;
	cvt.u32.u16 	%r5, %rs8;
	mul.wide.u16 	%r15, %rs8, 72;
	add.s32 	%r6, %r4, %r15;
	mul.wide.u16 	%r16, %rs1, 8;
	add.s32 	%r7, %r6, %r16;
	@%p5 bra 	$L__BB141_4;
	add.f64 	%fd57, %fd435, %fd430;
	sub.f64 	%fd58, %fd435, %fd430;
	add.f64 	%fd59, %fd434, %fd431;
	sub.f64 	%fd60, %fd434, %fd431;
	add.f64 	%fd61, %fd433, %fd432;
	sub.f64 	%fd62, %fd433, %fd432;
	ld.const.f64 	%fd63, [const_oddDofToQuad];
	fma.rn.f64 	%fd64, %fd63, %fd57, 0d0000000000000000;
	ld.const.f64 	%fd65, [const_evenDofToQuad];
	fma.rn.f64 	%fd66, %fd65, %fd58, 0d0000000000000000;
	fma.rn.f64 	%fd67, %fd13, %fd59, %fd64;
	fma.rn.f64 	%fd68, %fd14, %fd60, %fd66;
	fma.rn.f64 	%fd69, %fd15, %fd61, %fd67;
	fma.rn.f64 	%fd70, %fd16, %fd62, %fd68;
	sub.f64 	%fd71, %fd69, %fd70;
	st.shared.f64 	[%r7+5184], %fd71;
	add.f64 	%fd72, %fd70, %fd69;
	st.shared.f64 	[%r7], %fd72;
	ld.const.f64 	%fd73, [const_oddDofToQuad+24];
	fma.rn.f64 	%fd74, %fd73, %fd57, 0d0000000000000000;
	ld.const.f64 	%fd75, [const_evenDofToQuad+24];
	fma.rn.f64 	%fd76, %fd75, %fd58, 0d0000000000000000;
	fma.rn.f64 	%fd77, %fd17, %fd59, %fd74;
	fma.rn.f64 	%fd78, %fd18, %fd60, %fd76;
	fma.rn.f64 	%fd79, %fd19, %fd61, %fd77;
	fma.rn.f64 	%fd80, %fd20, %fd62, %fd78;
	sub.f64 	%fd81, %fd79, %fd80;
	st.shared.f64 	[%r7+4536], %fd81;
	add.f64 	%fd82, %fd80, %fd79;
	st.shared.f64 	[%r7+648], %fd82;
	fma.rn.f64 	%fd83, %fd21, %fd57, 0d0000000000000000;
	fma.rn.f64 	%fd84, %fd22, %fd58, 0d0000000000000000;
	fma.rn.f64 	%fd85, %fd23, %fd59, %fd83;
	fma.rn.f64 	%fd86, %fd24, %fd60, %fd84;
	fma.rn.f64 	%fd87, %fd25, %fd61, %fd85;
	fma.rn.f64 	%fd88, %fd26, %fd62, %fd86;
	sub.f64 	%fd89, %fd87, %fd88;
	st.shared.f64 	[%r7+3888], %fd89;
	add.f64 	%fd90, %fd88, %fd87;
	st.shared.f64 	[%r7+1296], %fd90;
	fma.rn.f64 	%fd91, %fd27, %fd57, 0d0000000000000000;
	fma.rn.f64 	%fd92, %fd28, %fd58, 0d0000000000000000;
	fma.rn.f64 	%fd93, %fd29, %fd59, %fd91;
	ld.const.f64 	%fd94, [const_evenDofToQuad+80];
	fma.rn.f64 	%fd95, %fd94, %fd60, %fd92;
	ld.const.f64 	%fd96, [const_oddDofToQuad+88];
	fma.rn.f64 	%fd97, %fd96, %fd61, %fd93;
	ld.const.f64 	%fd98, [const_evenDofToQuad+88];
	fma.rn.f64 	%fd99, %fd98, %fd62, %fd95;
	sub.f64 	%fd100, %fd97, %fd99;
	st.shared.f64 	[%r7+3240], %fd100;
	add.f64 	%fd101, %fd99, %fd97;
	st.shared.f64 	[%r7+1944], %fd101;
	fma.rn.f64 	%fd102, %fd30, %fd57, 0d0000000000000000;
	fma.rn.f64 	%fd103, %fd31, %fd58, 0d0000000000000000;
	fma.rn.f64 	%fd104, %fd32, %fd59, %fd102;
	fma.rn.f64 	%fd105, %fd33, %fd60, %fd103;
	fma.rn.f64 	%fd106, %fd34, %fd61, %fd104;
	ld.const.f64 	%fd107, [const_evenDofToQuad+112];
	fma.rn.f64 	%fd108, %fd107, %fd62, %fd105;
	add.f64 	%fd109, %fd108, %fd106;
	st.shared.f64 	[%r7+2592], %fd109;
$L__BB141_4:
	bar.sync 	0;
	setp.lt.u32 	%p6, %r10, 54;
	mad.lo.s32 	%r17, %r5, 576, %r6;
	add.s32 	%r8, %r17, %r16;
	@%p6 bra 	$L__BB141_6;
	ld.const.f64 	%fd436, [const_evenDofToQuad+112];
	bra.uni 	$L__BB141_7;
$L__BB141_6:
	ld.shared.f64 	%fd110, [%r8];
	ld.shared.f64 	%fd111, [%r8+360];
	add.f64 	%fd112, %fd110, %fd111;
	sub.f64 	%fd113, %fd110, %fd111;
	ld.shared.f64 	%fd114, [%r8+72];
	ld.shared.f64 	%fd115, [%r8+288];
	add.f64 	%fd116, %fd114, %fd115;
	sub.f64 	%fd117, %fd114, %fd115;
	ld.shared.f64 	%fd118, [%r8+144];
	ld.shared.f64 	%fd119, [%r8+216];
	add.f64 	%fd120, %fd118, %fd119;
	sub.f64 	%fd121, %fd118, %fd119;
	ld.const.f64 	%fd122, [const_oddDofToQuad];
	fma.rn.f64 	%fd123, %fd122, %fd112, 0d0000000000000000;
	ld.const.f64 	%fd124, [const_evenDofToQuad];
	fma.rn.f64 	%fd125, %fd124, %fd113, 0d0000000000000000;
	fma.rn.f64 	%fd126, %fd13, %fd116, %fd123;
	fma.rn.f64 	%fd127, %fd14, %fd117, %fd125;
	fma.rn.f64 	%fd128, %fd15, %fd120, %fd126;
	fma.rn.f64 	%fd129, %fd16, %fd121, %fd127;
	sub.f64 	%fd130, %fd128, %fd129;
	st.shared.f64 	[%r8+576], %fd130;
	add.f64 	%fd131, %fd129, %fd128;
	st.shared.f64 	[%r8], %fd131;
	ld.const.f64 	%fd132, [const_oddDofToQuad+24];
	fma.rn.f64 	%fd133, %fd132, %fd112, 0d0000000000000000;
	ld.const.f64 	%fd134, [const_evenDofToQuad+24];
	fma.rn.f64 	%fd135, %fd134, %fd113, 0d0000000000000000;
	fma.rn.f64 	%fd136, %fd17, %fd116, %fd133;
	fma.rn.f64 	%fd137, %fd18, %fd117, %fd135;
	fma.rn.f64 	%fd138, %fd19, %fd120, %fd136;
	fma.rn.f64 	%fd139, %fd20, %fd121, %fd137;
	sub.f64 	%fd140, %fd138, %fd139;
	st.shared.f64 	[%r8+504], %fd140;
	add.f64 	%fd141, %fd139, %fd138;
	st.shared.f64 	[%r8+72], %fd141;
	fma.rn.f64 	%fd142, %fd21, %fd112, 0d0000000000000000;
	fma.rn.f64 	%fd143, %fd22, %fd113, 0d0000000000000000;
	fma.rn.f64 	%fd144, %fd23, %fd116, %fd142;
	fma.rn.f64 	%fd145, %fd24, %fd117, %fd143;
	fma.rn.f64 	%fd146, %fd25, %fd120, %fd144;
	fma.rn.f64 	%fd147, %fd26, %fd121, %fd145;
	sub.f64 	%fd148, %fd146, %fd147;
	st.shared.f64 	[%r8+432], %fd148;
	add.f64 	%fd149, %fd147, %fd146;
	st.shared.f64 	[%r8+144], %fd149;
	fma.rn.f64 	%fd150, %fd27, %fd112, 0d0000000000000000;
	fma.rn.f64 	%fd151, %fd28, %fd113, 0d0000000000000000;
	fma.rn.f64 	%fd153, %fd29, %fd116, %fd150;
	ld.const.f64 	%fd154, [const_evenDofToQuad+80];
	fma.rn.f64 	%fd155, %fd154, %fd117, %fd151;
	ld.const.f64 	%fd156, [const_oddDofToQuad+88];
	fma.rn.f64 	%fd157, %fd156, %fd120, %fd153;
	ld.const.f64 	%fd158, [const_evenDofToQuad+88];
	fma.rn.f64 	%fd159, %fd158, %fd121, %fd155;
	sub.f64 	%fd160, %fd157, %fd159;
	st.shared.f64 	[%r8+360], %fd160;
	add.f64 	%fd161, %fd159, %fd157;
	st.shared.f64 	[%r8+216], %fd161;
	fma.rn.f64 	%fd162, %fd30, %fd112, 0d0000000000000000;
	fma.rn.f64 	%fd163, %fd31, %fd113, 0d0000000000000000;
	fma.rn.f64 	%fd164, %fd32, %fd116, %fd162;
	fma.rn.f64 	%fd165, %fd33, %fd117, %fd163;
	fma.rn.f64 	%fd166, %fd34, %fd120, %fd164;
	ld.const.f64 	%fd436, [const_evenDofToQuad+112];
	fma.rn.f64 	%fd167, %fd436, %fd121, %fd165;
	add.f64 	%fd168, %fd167, %fd166;
	st.shared.f64 	[%r8+288], %fd168;
$L__BB141_7:
	ld.param.u64 	%rd13, [_Z32massMatrixMultiplyConstantKernelILi6ELi9ELi2EEviPKdS1_S1_S1_Pd_param_1];
	setp.gt.u32 	%p7, %r10, 53;
	bar.sync 	0;
	cvt.u16.u32 	%rs9, %r10;
	mul.hi.u16 	%rs10, %rs9, -7281;
	shr.u16 	%rs11, %rs10, 3;
	mul.lo.s16 	%rs12, %rs11, 9;
	sub.s16 	%rs13, %rs9, %rs12;
	mul.wide.u16 	%r19, %rs11, 648;
	add.s32 	%r20, %r4, %r19;
	mul.wide.u16 	%r21, %rs13, 72;
	add.s32 	%r22, %r20, %r21;
	ld.shared.f64 	%fd169, [%r22];
	ld.shared.f64 	%fd170, [%r22+40];
	add.f64 	%fd171, %fd169, %fd170;
	sub.f64 	%fd172, %fd169, %fd170;
	ld.shared.f64 	%fd173, [%r22+8];
	ld.shared.f64 	%fd174, [%r22+32];
	add.f64 	%fd175, %fd173, %fd174;
	sub.f64 	%fd176, %fd173, %fd174;
	ld.shared.f64 	%fd177, [%r22+16];
	ld.shared.f64 	%fd178, [%r22+24];
	add.f64 	%fd179, %fd177, %fd178;
	sub.f64 	%fd180, %fd177, %fd178;
	mov.b32 	%r23, {%rs13, %rs11};
	mov.b32 	%r24, 8;
	mov.b32 	%r25, 20745;
	dp2a.lo.u32.u32 	%r26, %r23, %r25, %r24;
	mad.lo.s32 	%r27, %r3, 729, %r26;
	ld.const.f64 	%fd181, [const_oddDofToQuad];
	fma.rn.f64 	%fd182, %fd181, %fd171, 0d0000000000000000;
	ld.const.f64 	%fd183, [const_evenDofToQuad];
	fma.rn.f64 	%fd184, %fd183, %fd172, 0d0000000000000000;
	fma.rn.f64 	%fd185, %fd13, %fd175, %fd182;
	fma.rn.f64 	%fd186, %fd14, %fd176, %fd184;
	fma.rn.f64 	%fd187, %fd15, %fd179, %fd185;
	ld.const.f64 	%fd188, [const_evenDofToQuad+16];
	fma.rn.f64 	%fd189, %fd188, %fd180, %fd186;
	cvta.to.global.u64 	%rd7, %rd13;
	mul.wide.s32 	%rd8, %r27, 8;
	add.s64 	%rd9, %rd7, %rd8;
	ld.global.nc.f64 	%fd190, [%rd9];
	ld.global.nc.f64 	%fd191, [%rd9+-64];
	sub.f64 	%fd192, %fd187, %fd189;
	mul.f64 	%fd193, %fd192, %fd190;
	add.f64 	%fd194, %fd187, %fd189;
	mul.f64 	%fd442, %fd194, %fd191;
	ld.const.f64 	%fd195, [const_oddDofToQuad+24];
	fma.rn.f64 	%fd196, %fd195, %fd171, 0d0000000000000000;
	ld.const.f64 	%fd197, [const_evenDofToQuad+24];
	fma.rn.f64 	%fd198, %fd197, %fd172, 0d0000000000000000;
	fma.rn.f64 	%fd199, %fd17, %fd175, %fd196;
	fma.rn.f64 	%fd200, %fd18, %fd176, %fd198;
	fma.rn.f64 	%fd201, %fd19, %fd179, %fd199;
	fma.rn.f64 	%fd202, %fd20, %fd180, %fd200;
	ld.global.nc.f64 	%fd203, [%rd9+-8];
	ld.global.nc.f64 	%fd204, [%rd9+-56];
	sub.f64 	%fd205, %fd201, %fd202;
	mul.f64 	%fd206, %fd205, %fd203;
	add.f64 	%fd207, %fd201, %fd202;
	mul.f64 	%fd441, %fd207, %fd204;
	fma.rn.f64 	%fd208, %fd21, %fd171, 0d0000000000000000;
	fma.rn.f64 	%fd209, %fd22, %fd172, 0d0000000000000000;
	fma.rn.f64 	%fd210, %fd23, %fd175, %fd208;
	fma.rn.f64 	%fd211, %fd24, %fd176, %fd209;
	fma.rn.f64 	%fd212, %fd25, %fd179, %fd210;
	fma.rn.f64 	%fd213, %fd26, %fd180, %fd211;
	ld.global.nc.f64 	%fd214, [%rd9+-16];
	ld.global.nc.f64 	%fd215, [%rd9+-48];
	sub.f64 	%fd216, %fd212, %fd213;
	mul.f64 	%fd217, %fd216, %fd214;
	add.f64 	%fd218, %fd212, %fd213;
	mul.f64 	%fd440, %fd218, %fd215;
	ld.const.f64 	%fd219, [const_oddDofToQuad+72];
	fma.rn.f64 	%fd220, %fd219, %fd171, 0d0000000000000000;
	ld.const.f64 	%fd221, [const_evenDofToQuad+72];
	fma.rn.f64 	%fd222, %fd221, %fd172, 0d0000000000000000;
	ld.const.f64 	%fd223, [const_oddDofToQuad+80];
	fma.rn.f64 	%fd224, %fd223, %fd175, %fd220;
	ld.const.f64 	%fd225, [const_evenDofToQuad+80];
	fma.rn.f64 	%fd226, %fd225, %fd176, %fd222;
	ld.const.f64 	%fd227, [const_oddDofToQuad+88];
	fma.rn.f64 	%fd228, %fd227, %fd179, %fd224;
	ld.const.f64 	%fd229, [const_evenDofToQuad+88];
	fma.rn.f64 	%fd230, %fd229, %fd180, %fd226;
	ld.global.nc.f64 	%fd231, [%rd9+-24];
	ld.global.nc.f64 	%fd232, [%rd9+-40];
	sub.f64 	%fd233, %fd228, %fd230;
	mul.f64 	%fd437, %fd233, %fd231;
	add.f64 	%fd234, %fd228, %fd230;
	mul.f64 	%fd439, %fd234, %fd232;
	fma.rn.f64 	%fd235, %fd30, %fd171, 0d0000000000000000;
	ld.const.f64 	%fd236, [const_evenDofToQuad+96];
	fma.rn.f64 	%fd237, %fd236, %fd172, 0d0000000000000000;
	ld.const.f64 	%fd238, [const_oddDofToQuad+104];
	fma.rn.f64 	%fd239, %fd238, %fd175, %fd235;
	ld.const.f64 	%fd240, [const_evenDofToQuad+104];
	fma.rn.f64 	%fd241, %fd240, %fd176, %fd237;
	ld.const.f64 	%fd242, [const_oddDofToQuad+112];
	fma.rn.f64 	%fd243, %fd242, %fd179, %fd239;
	fma.rn.f64 	%fd244, %fd436, %fd180, %fd241;
	ld.global.nc.f64 	%fd245, [%rd9+-32];
	add.f64 	%fd246, %fd243, %fd244;
	mul.f64 	%fd438, %fd246, %fd245;
	bar.sync 	0;
	add.f64 	%fd247, %fd442, %fd193;
	sub.f64 	%fd248, %fd442, %fd193;
	add.f64 	%fd249, %fd441, %fd206;
	sub.f64 	%fd250, %fd441, %fd206;
	add.f64 	%fd251, %fd440, %fd217;
	sub.f64 	%fd252, %fd440, %fd217;
	add.f64 	%fd253, %fd439, %fd437;
	sub.f64 	%fd254, %fd439, %fd437;
	add.f64 	%fd255, %fd438, %fd438;
	sub.f64 	%fd256, %fd438, %fd438;
	mul.f64 	%fd257, %fd255, 0d3FE0000000000000;
	fma.rn.f64 	%fd258, %fd181, %fd247, 0d0000000000000000;
	fma.rn.f64 	%fd259, %fd183, %fd248, 0d0000000000000000;
	fma.rn.f64 	%fd260, %fd195, %fd249, %fd258;
	fma.rn.f64 	%fd261, %fd197, %fd250, %fd259;
	fma.rn.f64 	%fd262, %fd21, %fd251, %fd260;
	fma.rn.f64 	%fd263, %fd22, %fd252, %fd261;
	fma.rn.f64 	%fd264, %fd219, %fd253, %fd262;
	fma.rn.f64 	%fd265, %fd221, %fd254, %fd263;
	fma.rn.f64 	%fd266, %fd30, %fd257, %fd264;
	fma.rn.f64 	%fd267, %fd236, %fd256, %fd265;
	sub.f64 	%fd268, %fd266, %fd267;
	st.shared.f64 	[%r22+40], %fd268;
	add.f64 	%fd269, %fd266, %fd267;
	st.shared.f64 	[%r22], %fd269;
	fma.rn.f64 	%fd270, %fd13, %fd247, 0d0000000000000000;
	fma.rn.f64 	%fd271, %fd14, %fd248, 0d0000000000000000;
	fma.rn.f64 	%fd272, %fd17, %fd249, %fd270;
	fma.rn.f64 	%fd273, %fd18, %fd250, %fd271;
	fma.rn.f64 	%fd274, %fd23, %fd251, %fd272;
	fma.rn.f64 	%fd275, %fd24, %fd252, %fd273;
	fma.rn.f64 	%fd276, %fd223, %fd253, %fd274;
	fma.rn.f64 	%fd277, %fd225, %fd254, %fd275;
	fma.rn.f64 	%fd278, %fd238, %fd257, %fd276;
	fma.rn.f64 	%fd279, %fd240, %fd256, %fd277;
	sub.f64 	%fd280, %fd278, %fd279;
	st.shared.f64 	[%r22+32], %fd280;
	add.f64 	%fd281, %fd278, %fd279;
	st.shared.f64 	[%r22+8], %fd281;
	fma.rn.f64 	%fd282, %fd15, %fd247, 0d0000000000000000;
	fma.rn.f64 	%fd283, %fd188, %fd248, 0d0000000000000000;
	fma.rn.f64 	%fd284, %fd19, %fd249, %fd282;
	fma.rn.f64 	%fd285, %fd20, %fd250, %fd283;
	fma.rn.f64 	%fd286, %fd25, %fd251, %fd284;
	fma.rn.f64 	%fd287, %fd26, %fd252, %fd285;
	fma.rn.f64 	%fd288, %fd227, %fd253, %fd286;
	fma.rn.f64 	%fd289, %fd229, %fd254, %fd287;
	fma.rn.f64 	%fd290, %fd242, %fd257, %fd288;
	fma.rn.f64 	%fd291, %fd436, %fd256, %fd289;
	sub.f64 	%fd292, %fd290, %fd291;
	st.shared.f64 	[%r22+24], %fd292;
	add.f64 	%fd293, %fd290, %fd291;
	st.shared.f64 	[%r22+16], %fd293;
	bar.sync 	0;
	@%p7 bra 	$L__BB141_9;
	ld.shared.f64 	%fd294, [%r8];
	ld.shared.f64 	%fd295, [%r8+576];
	add.f64 	%fd296, %fd294, %fd295;
	sub.f64 	%fd297, %fd294, %fd295;
	ld.shared.f64 	%fd298, [%r8+72];
	ld.shared.f64 	%fd299, [%r8+504];
	add.f64 	%fd300, %fd298, %fd299;
	sub.f64 	%fd301, %fd298, %fd299;
	ld.shared.f64 	%fd302, [%r8+144];
	ld.shared.f64 	%fd303, [%r8+432];
	add.f64 	%fd304, %fd302, %fd303;
	sub.f64 	%fd305, %fd302, %fd303;
	ld.shared.f64 	%fd306, [%r8+216];
	ld.shared.f64 	%fd307, [%r8+360];
	add.f64 	%fd308, %fd306, %fd307;
	sub.f64 	%fd309, %fd306, %fd307;
	ld.shared.f64 	%fd310, [%r8+288];
	add.f64 	%fd311, %fd310, %fd310;
	sub.f64 	%fd312, %fd310, %fd310;
	mul.f64 	%fd313, %fd311, 0d3FE0000000000000;
	fma.rn.f64 	%fd315, %fd181, %fd296, 0d0000000000000000;
	ld.const.f64 	%fd316, [const_evenDofToQuad];
	fma.rn.f64 	%fd317, %fd316, %fd297, 0d0000000000000000;
	ld.const.f64 	%fd318, [const_oddDofToQuad+24];
	fma.rn.f64 	%fd319, %fd318, %fd300, %fd315;
	ld.const.f64 	%fd320, [const_evenDofToQuad+24];
	fma.rn.f64 	%fd321, %fd320, %fd301, %fd317;
	fma.rn.f64 	%fd322, %fd21, %fd304, %fd319;
	fma.rn.f64 	%fd323, %fd22, %fd305, %fd321;
	ld.const.f64 	%fd324, [const_oddDofToQuad+72];
	fma.rn.f64 	%fd325, %fd324, %fd308, %fd322;
	ld.const.f64 	%fd326, [const_evenDofToQuad+72];
	fma.rn.f64 	%fd327, %fd326, %fd309, %fd323;
	fma.rn.f64 	%fd328, %fd30, %fd313, %fd325;
	ld.const.f64 	%fd329, [const_evenDofToQuad+96];
	fma.rn.f64 	%fd330, %fd329, %fd312, %fd327;
	sub.f64 	%fd331, %fd328, %fd330;
	st.shared.f64 	[%r8+360], %fd331;
	add.f64 	%fd332, %fd328, %fd330;
	st.shared.f64 	[%r8], %fd332;
	fma.rn.f64 	%fd333, %fd13, %fd296, 0d0000000000000000;
	fma.rn.f64 	%fd334, %fd14, %fd297, 0d0000000000000000;
	fma.rn.f64 	%fd335, %fd17, %fd300, %fd333;
	fma.rn.f64 	%fd336, %fd18, %fd301, %fd334;
	fma.rn.f64 	%fd337, %fd23, %fd304, %fd335;
	fma.rn.f64 	%fd338, %fd24, %fd305, %fd336;
	ld.const.f64 	%fd339, [const_oddDofToQuad+80];
	fma.rn.f64 	%fd340, %fd339, %fd308, %fd337;
	ld.const.f64 	%fd341, [const_evenDofToQuad+80];
	fma.rn.f64 	%fd342, %fd341, %fd309, %fd338;
	ld.const.f64 	%fd343, [const_oddDofToQuad+104];
	fma.rn.f64 	%fd344, %fd343, %fd313, %fd340;
	ld.const.f64 	%fd345, [const_evenDofToQuad+104];
	fma.rn.f64 	%fd346, %fd345, %fd312, %fd342;
	sub.f64 	%fd347, %fd344, %fd346;
	st.shared.f64 	[%r8+288], %fd347;
	add.f64 	%fd348, %fd344, %fd346;
	st.shared.f64 	[%r8+72], %fd348;
	fma.rn.f64 	%fd349, %fd15, %fd296, 0d0000000000000000;
	ld.const.f64 	%fd350, [const_evenDofToQuad+16];
	fma.rn.f64 	%fd351, %fd350, %fd297, 0d0000000000000000;
	fma.rn.f64 	%fd352, %fd19, %fd300, %fd349;
	fma.rn.f64 	%fd353, %fd20, %fd301, %fd351;
	fma.rn.f64 	%fd354, %fd25, %fd304, %fd352;
	fma.rn.f64 	%fd355, %fd26, %fd305, %fd353;
	ld.const.f64 	%fd356, [const_oddDofToQuad+88];
	fma.rn.f64 	%fd357, %fd356, %fd308, %fd354;
	ld.const.f64 	%fd358, [const_evenDofToQuad+88];
	fma.rn.f64 	%fd359, %fd358, %fd309, %fd355;
	ld.const.f64 	%fd360, [const_oddDofToQuad+112];
	fma.rn.f64 	%fd361, %fd360, %fd313, %fd357;
	fma.rn.f64 	%fd362, %fd436, %fd312, %fd359;
	sub.f64 	%fd363, %fd361, %fd362;
	st.shared.f64 	[%r8+216], %fd363;
	add.f64 	%fd364, %fd361, %fd362;
	st.shared.f64 	[%r8+144], %fd364;
$L__BB141_9:
	setp.gt.u32 	%p8, %r10, 35;
	bar.sync 	0;
	@%p8 bra 	$L__BB141_11;
	ld.shared.f64 	%fd365, [%r7];
	ld.shared.f64 	%fd366, [%r7+5184];
	add.f64 	%fd367, %fd365, %fd366;
	sub.f64 	%fd368, %fd365, %fd366;
	ld.shared.f64 	%fd369, [%r7+648];
	ld.shared.f64 	%fd370, [%r7+4536];
	add.f64 	%fd371, %fd369, %fd370;
	sub.f64 	%fd372, %fd369, %fd370;
	ld.shared.f64 	%fd373, [%r7+1296];
	ld.shared.f64 	%fd374, [%r7+3888];
	add.f64 	%fd375, %fd373, %fd374;
	sub.f64 	%fd376, %fd373, %fd374;
	ld.shared.f64 	%fd377, [%r7+1944];
	ld.shared.f64 	%fd378, [%r7+3240];
	add.f64 	%fd379, %fd377, %fd378;
	sub.f64 	%fd380, %fd377, %fd378;
	ld.shared.f64 	%fd381, [%r7+2592];
	add.f64 	%fd382, %fd381, %fd381;
	sub.f64 	%fd383, %fd381, %fd381;
	mul.f64 	%fd384, %fd382, 0d3FE0000000000000;
	fma.rn.f64 	%fd386, %fd181, %fd367, 0d0000000000000000;
	fma.rn.f64 	%fd388, %fd183, %fd368, 0d0000000000000000;
	fma.rn.f64 	%fd390, %fd195, %fd371, %fd386;
	fma.rn.f64 	%fd392, %fd197, %fd372, %fd388;
	fma.rn.f64 	%fd393, %fd21, %fd375, %fd390;
	fma.rn.f64 	%fd394, %fd22, %fd376, %fd392;
	ld.const.f64 	%fd395, [const_oddDofToQuad+72];
	fma.rn.f64 	%fd396, %fd395, %fd379, %fd393;
	ld.const.f64 	%fd397, [const_evenDofToQuad+72];
	fma.rn.f64 	%fd398, %fd397, %fd380, %fd394;
	fma.rn.f64 	%fd399, %fd30, %fd384, %fd396;
	ld.const.f64 	%fd400, [const_evenDofToQuad+96];
	fma.rn.f64 	%fd401, %fd400, %fd383, %fd398;
	sub.f64 	%fd437, %fd399, %fd401;
	add.f64 	%fd442, %fd399, %fd401;
	fma.rn.f64 	%fd402, %fd13, %fd367, 0d0000000000000000;
	fma.rn.f64 	%fd403, %fd14, %fd368, 0d0000000000000000;
	fma.rn.f64 	%fd404, %fd17, %fd371, %fd402;
	fma.rn.f64 	%fd405, %fd18, %fd372, %fd403;
	fma.rn.f64 	%fd406, %fd23, %fd375, %fd404;
	fma.rn.f64 	%fd407, %fd24, %fd376, %fd405;
	ld.const.f64 	%fd408, [const_oddDofToQuad+80];
	fma.rn.f64 	%fd409, %fd408, %fd379, %fd406;
	ld.const.f64 	%fd410, [const_evenDofToQuad+80];
	fma.rn.f64 	%fd411, %fd410, %fd380, %fd407;
	ld.const.f64 	%fd412, [const_oddDofToQuad+104];
	fma.rn.f64 	%fd413, %fd412, %fd384, %fd409;
	ld.const.f64 	%fd414, [const_evenDofToQuad+104];
	fma.rn.f64 	%fd415, %fd414, %fd383, %fd411;
	sub.f64 	%fd438, %fd413, %fd415;
	add.f64 	%fd441, %fd413, %fd415;
	fma.rn.f64 	%fd416, %fd15, %fd367, 0d0000000000000000;
	ld.const.f64 	%fd417, [const_evenDofToQuad+16];
	fma.rn.f64 	%fd418, %fd417, %fd368, 0d0000000000000000;
	fma.rn.f64 	%fd419, %fd19, %fd371, %fd416;
	fma.rn.f64 	%fd420, %fd20, %fd372, %fd418;
	fma.rn.f64 	%fd421, %fd25, %fd375, %fd419;
	fma.rn.f64 	%fd422, %fd26, %fd376, %fd420;
	ld.const.f64 	%fd423, [const_oddDofToQuad+88];
	fma.rn.f64 	%fd424, %fd423, %fd379, %fd421;
	ld.const.f64 	%fd425, [const_evenDofToQuad+88];
	fma.rn.f64 	%fd426, %fd425, %fd380, %fd422;
	ld.const.f64 	%fd427, [const_oddDofToQuad+112];
	fma.rn.f64 	%fd428, %fd427, %fd384, %fd424;
	fma.rn.f64 	%fd429, %fd436, %fd383, %fd426;
	sub.f64 	%fd439, %fd428, %fd429;
	add.f64 	%fd440, %fd428, %fd429;
$L__BB141_11:
	bar.sync 	0;
	@%p4 bra 	$L__BB141_13;
	ld.param.u64 	%rd14, [_Z32massMatrixMultiplyConstantKernelILi6ELi9ELi2EEviPKdS1_S1_S1_Pd_param_5];
	mad.lo.s32 	%r28, %r3, 216, %r10;
	cvta.to.global.u64 	%rd10, %rd14;
	mul.wide.s32 	%rd11, %r28, 8;
	add.s64 	%rd12, %rd10, %rd11;
	st.global.f64 	[%rd12], %fd442;
	st.global.f64 	[%rd12+288], %fd441;
	st.global.f64 	[%rd12+576], %fd440;
	st.global.f64 	[%rd12+864], %fd439;
	st.global.f64 	[%rd12+1152], %fd438;
	st.global.f64 	[%rd12+1440], %fd437;
$L__BB141_13:
	ret;

}
	// .globl	_Z30massMatrixMultiplySharedKernelILi6ELi9ELi2EEviPKdS1_S1_S1_Pd
.visible .entry _Z30massMatrixMultiplySharedKernelILi6ELi9ELi2EEviPKdS1_S1_S1_Pd(
	.param .u32 _Z30massMatrixMultiplySharedKernelILi6ELi9ELi2EEviPKdS1_S1_S1_Pd_param_0,
	.param .u64 .ptr .align 1 _Z30massMatrixMultiplySharedKernelILi6ELi9ELi2EEviPKdS1_S1_S1_Pd_param_1,
	.param .u64 .ptr .align 1 _Z30massMatrixMultiplySharedKernelILi6ELi9ELi2EEviPKdS1_S1_S1_Pd_param_2,
	.param .u64 .ptr .align 1 _Z30massMatrixMultiplySharedKernelILi6ELi9ELi2EEviPKdS1_S1_S1_Pd_param_3,
	.param .u64 .ptr .align 1 _Z30massMatrixMultiplySharedKernelILi6ELi9ELi2EEviPKdS1_S1_S1_Pd_param_4,
	.param .u64 .ptr .align 1 _Z30massMatrixMultiplySharedKernelILi6ELi9ELi2EEviPKdS1_S1_S1_Pd_param_5
)
{
	.reg .pred 	%p<13>;
	.reg .b16 	%rs<13>;
	.reg .b32 	%r<54>;
	.reg .b64 	%rd<22>;
	.reg .b64 	%fd<392>;
	// demoted variable
	.shared .align 8 .b8 _ZZ30massMatrixMultiplySharedKernelILi6ELi9ELi2EEviPKdS1_S1_S1_PdE6s_tmp1[11664];
	// demoted variable
	.shared .align 8 .b8 _ZZ30massMatrixMultiplySharedKernelILi6ELi9ELi2EEviPKdS1_S1_S1_PdE14s_oddDofToQuad[120];
	// demoted variable
	.shared .align 8 .b8 _ZZ30massMatrixMultiplySharedKernelILi6ELi9ELi2EEviPKdS1_S1_S1_PdE15s_evenDofToQuad[120];
	ld.param.u32 	%r7, [_Z30massMatrixMultiplySharedKernelILi6ELi9ELi2EEviPKdS1_S1_S1_Pd_param_0];
	ld.param.u64 	%rd2, [_Z30massMatrixMultiplySharedKernelILi6ELi9ELi2EEviPKdS1_S1_S1_Pd_param_2];
	ld.param.u64 	%rd3, [_Z30massMatrixMultiplySharedKernelILi6ELi9ELi2EEviPKdS1_S1_S1_Pd_param_3];
	ld.param.u64 	%rd4, [_Z30massMatrixMultiplySharedKernelILi6ELi9ELi2EEviPKdS1_S1_S1_Pd_param_4];
	mov.u32 	%r8, %tid.x;
	mov.u32 	%r2, %tid.y;
	mov.u32 	%r9, %ctaid.x;
	shl.b32 	%r10, %r9, 1;
	add.s32 	%r3, %r10, %r2;
	cvt.u16.u32 	%rs2, %r8;
	mul.hi.u16 	%rs3, %rs2, -21845;
	shr.u16 	%rs4, %rs3, 2;
	mul.lo.s16 	%rs5, %rs4, 6;
	sub.s16 	%rs1, %rs2, %rs5;
	setp.lt.s32 	%p2, %r3, %r7;
	setp.lt.u32 	%p3, %r8, 36;
	and.pred  	%p1, %p2, %p3;
	not.pred 	%p4, %p1;
	@%p4 bra 	$L__BB142_2;
	cvta.to.global.u64 	%rd6, %rd4;
	mad.lo.s32 	%r11, %r3, 216, %r8;
	mul.wide.s32 	%rd7, %r11, 8;
	add.s64 	%rd8, %rd6, %rd7;
	ld.global.nc.f64 	%fd384, [%rd8];
	ld.global.nc.f64 	%fd383, [%rd8+288];
	ld.global.nc.f64 	%fd382, [%rd8+576];
	ld.global.nc.f64 	%fd381, [%rd8+864];
	ld.global.nc.f64 	%fd380, [%rd8+1152];
	ld.global.nc.f64 	%fd379, [%rd8+1440];
$L__BB142_2:
	setp.ne.s32 	%p5, %r2, 0;
	setp.gt.u32 	%p6, %r8, 14;
	or.pred  	%p7, %p5, %p6;
	@%p7 bra 	$L__BB142_4;
	cvta.to.global.u64 	%rd9, %rd2;
	mul.wide.u32 	%rd10, %r8, 8;
	add.s64 	%rd11, %rd9, %rd10;
	ld.global.nc.f64 	%fd64, [%rd11];
	shl.b32 	%r12, %r8, 3;
	mov.u32 	%r13, _ZZ30massMatrixMultiplySharedKernelILi6ELi9ELi2EEviPKdS1_S1_S1_PdE14s_oddDofToQuad;
	add.s32 	%r14, %r13, %r12;
	st.shared.f64 	[%r14], %fd64;
	cvta.to.global.u64 	%rd12, %rd3;
	add.s64 	%rd13, %rd12, %rd10;
	ld.global.nc.f64 	%fd65, [%rd13];
	mov.u32 	%r15, _ZZ30massMatrixMultiplySharedKernelILi6ELi9ELi2EEviPKdS1_S1_S1_PdE15s_evenDofToQuad;
	add.s32 	%r16, %r15, %r12;
	st.shared.f64 	[%r16], %fd65;
$L__BB142_4:
	setp.gt.u32 	%p8, %r8, 35;
	bar.sync 	0;
	ld.shared.f64 	%fd13, [_ZZ30massMatrixMultiplySharedKernelILi6ELi9ELi2EEviPKdS1_S1_S1_PdE14s_oddDofToQuad];
	ld.shared.f64 	%fd14, [_ZZ30massMatrixMultiplySharedKernelILi6ELi9ELi2EEviPKdS1_S1_S1_PdE15s_evenDofToQuad];
	ld.shared.f64 	%fd15, [_ZZ30massMatrixMultiplySharedKernelILi6ELi9ELi2EEviPKdS1_S1_S1_PdE14s_oddDofToQuad+8];
	ld.shared.f64 	%fd16, [_ZZ30massMatrixMultiplySharedKernelILi6ELi9ELi2EEviPKdS1_S1_S1_PdE15s_evenDofToQuad+8];
	ld.shared.f64 	%fd17, [_ZZ30massMatrixMultiplySharedKernelILi6ELi9ELi2EEviPKdS1_S1_S1_PdE14s_oddDofToQuad+16];
	ld.shared.f64 	%fd18, [_ZZ30massMatrixMultiplySharedKernelILi6ELi9ELi2EEviPKdS1_S1_S1_PdE15s_evenDofToQuad+16];
	ld.shared.f64 	%fd19, [_ZZ30massMatrixMultiplySharedKernelILi6ELi9ELi2EEviPKdS1_S1_S1_PdE14s_oddDofToQuad+24];
	ld.shared.f64 	%fd20, [_ZZ30massMatrixMultiplySharedKernelILi6ELi9ELi2EEviPKdS1_S1_S1_PdE15s_evenDofToQuad+24];
	ld.shared.f64 	%fd21, [_ZZ30massMatrixMultiplySharedKernelILi6ELi9ELi2EEviPKdS1_S1_S1_PdE14s_oddDofToQuad+32];
	ld.shared.f64 	%fd22, [_ZZ30massMatrixMultiplySharedKernelILi6ELi9ELi2EEviPKdS1_S1_S1_PdE15s_evenDofToQuad+32];
	ld.shared.f64 	%fd23, [_ZZ30massMatrixMultiplySharedKernelILi6ELi9ELi2EEviPKdS1_S1_S1_PdE14s_oddDofToQuad+40];
	ld.shared.f64 	%fd24, [_ZZ30massMatrixMultiplySharedKernelILi6ELi9ELi2EEviPKdS1_S1_S1_PdE15s_evenDofToQuad+40];
	ld.shared.f64 	%fd25, [_ZZ30massMatrixMultiplySharedKernelILi6ELi9ELi2EEviPKdS1_S1_S1_PdE14s_oddDofToQuad+48];
	ld.shared.f64 	%fd26, [_ZZ30massMatrixMultiplySharedKernelILi6ELi9ELi2EEviPKdS1_S1_S1_PdE15s_evenDofToQuad+48];
	ld.shared.f64 	%fd27, [_ZZ30massMatrixMultiplySharedKernelILi6ELi9ELi2EEviPKdS1_S1_S1_PdE14s_oddDofToQuad+56];
	ld.shared.f64 	%fd28, [_ZZ30massMatrixMultiplySharedKernelILi6ELi9ELi2EEviPKdS1_S1_S1_PdE15s_evenDofToQuad+56];
	ld.shared.f64 	%fd29, [_ZZ30massMatrixMultiplySharedKernelILi6ELi9ELi2EEviPKdS1_S1_S1_PdE14s_oddDofToQuad+64];
	ld.shared.f64 	%fd30, [_ZZ30massMatrixMultiplySharedKernelILi6ELi9ELi2EEviPKdS1_S1_S1_PdE15s_evenDofToQuad+64];
	ld.shared.f64 	%fd31, [_ZZ30massMatrixMultiplySharedKernelILi6ELi9ELi2EEviPKdS1_S1_S1_PdE14s_oddDofToQuad+72];
	ld.shared.f64 	%fd32, [_ZZ30massMatrixMultiplySharedKernelILi6ELi9ELi2EEviPKdS1_S1_S1_PdE15s_evenDofToQuad+72];
	ld.shared.f64 	%fd33, [_ZZ30massMatrixMultiplySharedKernelILi6ELi9ELi2EEviPKdS1_S1_S1_PdE14s_oddDofToQuad+80];
	ld.shared.f64 	%fd34, [_ZZ30massMatrixMultiplySharedKernelILi6ELi9ELi2EEviPKdS1_S1_S1_PdE15s_evenDofToQuad+80];
	ld.shared.f64 	%fd35, [_ZZ30massMatrixMultiplySharedKernelILi6ELi9ELi2EEviPKdS1_S1_S1_PdE14s_oddDofToQuad+88];
	ld.shared.f64 	%fd36, [_ZZ30massMatrixMultiplySharedKernelILi6ELi9ELi2EEviPKdS1_S1_S1_PdE15s_evenDofToQuad+88];
	ld.shared.f64 	%fd37, [_ZZ30massMatrixMultiplySharedKernelILi6ELi9ELi2EEviPKdS1_S1_S1_PdE14s_oddDofToQuad+96];
	ld.shared.f64 	%fd38, [_ZZ30massMatrixMultiplySharedKernelILi6ELi9ELi2EEviPKdS1_S1_S1_PdE15s_evenDofToQuad+96];
	ld.shared.f64 	%fd39, [_ZZ30massMatrixMultiplySharedKernelILi6ELi9ELi2EEviPKdS1_S1_S1_PdE14s_oddDofToQuad+104];
	ld.shared.f64 	%fd40, [_ZZ30massMatrixMultiplySharedKernelILi6ELi9ELi2EEviPKdS1_S1_S1_PdE15s_evenDofToQuad+104];
	ld.shared.f64 	%fd41, [_ZZ30massMatrixMultiplySharedKernelILi6ELi9ELi2EEviPKdS1_S1_S1_PdE14s_oddDofToQuad+112];
	mov.u32 	%r19, _ZZ30massMatrixMultiplySharedKernelILi6ELi9ELi2EEviPKdS1_S1_S1_PdE6s_tmp1;
	mad.lo.s32 	%r20, %r2, 5832, %r19;
	mul.lo.s16 	%rs7, %rs2, 171;
	shr.u16 	%rs8, %rs7, 10;
	cvt.u32.u16 	%r4, %rs8;
	mul.wide.u16 	%r21, %rs8, 72;
	add.s32 	%r22, %r20, %r21;
	mul.wide.u16 	%r23, %rs1, 8;
	add.s32 	%r5, %r22, %r23;
	@%p8 bra 	$L__BB142_6;
	add.f64 	%fd66, %fd384, %fd379;
	sub.f64 	%fd67, %fd384, %fd379;
	add.f64 	%fd68, %fd383, %fd380;
	sub.f64 	%fd69, %fd383, %fd380;
	add.f64 	%fd70, %fd382, %fd381;
	sub.f64 	%fd71, %fd382, %fd381;
	fma.rn.f64 	%fd72, %fd13, %fd66, 0d0000000000000000;
	fma.rn.f64 	%fd73, %fd14, %fd67, 0d0000000000000000;
	fma.rn.f64 	%fd74, %fd15, %fd68, %fd72;
	fma.rn.f64 	%fd75, %fd16, %fd69, %fd73;
	fma.rn.f64 	%fd76, %fd17, %fd70, %fd74;
	fma.rn.f64 	%fd77, %fd18, %fd71, %fd75;
	sub.f64 	%fd78, %fd76, %fd77;
	st.shared.f64 	[%r5+5184], %fd78;
	add.f64 	%fd79, %fd77, %fd76;
	st.shared.f64 	[%r5], %fd79;
	fma.rn.f64 	%fd80, %fd19, %fd66, 0d0000000000000000;
	fma.rn.f64 	%fd81, %fd20, %fd67, 0d0000000000000000;
	fma.rn.f64 	%fd82, %fd21, %fd68, %fd80;
	fma.rn.f64 	%fd83, %fd22, %fd69, %fd81;
	fma.rn.f64 	%fd84, %fd23, %fd70, %fd82;
	fma.rn.f64 	%fd85, %fd24, %fd71, %fd83;
	sub.f64 	%fd86, %fd84, %fd85;
	st.shared.f64 	[%r5+4536], %fd86;
	add.f64 	%fd87, %fd85, %fd84;
	st.shared.f64 	[%r5+648], %fd87;
	fma.rn.f64 	%fd88, %fd25, %fd66, 0d0000000000000000;
	fma.rn.f64 	%fd89, %fd26, %fd67, 0d0000000000000000;
	fma.rn.f64 	%fd90, %fd27, %fd68, %fd88;
	fma.rn.f64 	%fd91, %fd28, %fd69, %fd89;
	fma.rn.f64 	%fd92, %fd29, %fd70, %fd90;
	fma.rn.f64 	%fd93, %fd30, %fd71, %fd91;
	sub.f64 	%fd94, %fd92, %fd93;
	st.shared.f64 	[%r5+3888], %fd94;
	add.f64 	%fd95, %fd93, %fd92;
	st.shared.f64 	[%r5+1296], %fd95;
	fma.rn.f64 	%fd96, %fd31, %fd66, 0d0000000000000000;
	fma.rn.f64 	%fd97, %fd32, %fd67, 0d0000000000000000;
	fma.rn.f64 	%fd98, %fd33, %fd68, %fd96;
	fma.rn.f64 	%fd99, %fd34, %fd69, %fd97;
	fma.rn.f64 	%fd100, %fd35, %fd70, %fd98;
	fma.rn.f64 	%fd101, %fd36, %fd71, %fd99;
	sub.f64 	%fd102, %fd100, %fd101;
	st.shared.f64 	[%r5+3240], %fd102;
	add.f64 	%fd103, %fd101, %fd100;
	st.shared.f64 	[%r5+1944], %fd103;
	fma.rn.f64 	%fd104, %fd37, %fd66, 0d0000000000000000;
	fma.rn.f64 	%fd105, %fd38, %fd67, 0d0000000000000000;
	fma.rn.f64 	%fd106, %fd39, %fd68, %fd104;
	fma.rn.f64 	%fd107, %fd40, %fd69, %fd105;
	fma.rn.f64 	%fd108, %fd41, %fd70, %fd106;
	ld.shared.f64 	%fd109, [_ZZ30massMatrixMultiplySharedKernelILi6ELi9ELi2EEviPKdS1_S1_S1_PdE15s_evenDofToQuad+112];
	fma.rn.f64 	%fd110, %fd109, %fd71, %fd107;
	add.f64 	%fd111, %fd110, %fd108;
	st.shared.f64 	[%r5+2592], %fd111;
$L__BB142_6:
	bar.sync 	0;
	setp.lt.u32 	%p9, %r8, 54;
	mov.u32 	%r25, %tid.y;
	mov.u32 	%r26, _ZZ30massMatrixMultiplySharedKernelILi6ELi9ELi2EEviPKdS1_S1_S1_PdE6s_tmp1;
	mad.lo.s32 	%r27, %r25, 5832, %r26;
	mad.lo.s32 	%r28, %r4, 72, %r27;
	mad.lo.s32 	%r29, %r4, 576, %r28;
	add.s32 	%r6, %r29, %r23;
	@%p9 bra 	$L__BB142_8;
	ld.shared.f64 	%fd385, [_ZZ30massMatrixMultiplySharedKernelILi6ELi9ELi2EEviPKdS1_S1_S1_PdE15s_evenDofToQuad+112];
	bra.uni 	$L__BB142_9;
$L__BB142_8:
	ld.shared.f64 	%fd112, [%r6];
	ld.shared.f64 	%fd113, [%r6+360];
	add.f64 	%fd114, %fd112, %fd113;
	sub.f64 	%fd115, %fd112, %fd113;
	ld.shared.f64 	%fd116, [%r6+72];
	ld.shared.f64 	%fd117, [%r6+288];
	add.f64 	%fd118, %fd116, %fd117;
	sub.f64 	%fd119, %fd116, %fd117;
	ld.shared.f64 	%fd120, [%r6+144];
	ld.shared.f64 	%fd121, [%r6+216];
	add.f64 	%fd122, %fd120, %fd121;
	sub.f64 	%fd123, %fd120, %fd121;
	fma.rn.f64 	%fd124, %fd13, %fd114, 0d0000000000000000;
	fma.rn.f64 	%fd125, %fd14, %fd115, 0d0000000000000000;
	fma.rn.f64 	%fd126, %fd15, %fd118, %fd124;
	fma.rn.f64 	%fd127, %fd16, %fd119, %fd125;
	fma.rn.f64 	%fd128, %fd17, %fd122, %fd126;
	fma.rn.f64 	%fd129, %fd18, %fd123, %fd127;
	sub.f64 	%fd130, %fd128, %fd129;
	st.shared.f64 	[%r6+576], %fd130;
	add.f64 	%fd131, %fd129, %fd128;
	st.shared.f64 	[%r6], %fd131;
	fma.rn.f64 	%fd132, %fd19, %fd114, 0d0000000000000000;
	fma.rn.f64 	%fd133, %fd20, %fd115, 0d0000000000000000;
	fma.rn.f64 	%fd134, %fd21, %fd118, %fd132;
	fma.rn.f64 	%fd135, %fd22, %fd119, %fd133;
	fma.rn.f64 	%fd136, %fd23, %fd122, %fd134;
	fma.rn.f64 	%fd137, %fd24, %fd123, %fd135;
	sub.f64 	%fd138, %fd136, %fd137;
	st.shared.f64 	[%r6+504], %fd138;
	add.f64 	%fd139, %fd137, %fd136;
	st.shared.f64 	[%r6+72], %fd139;
	fma.rn.f64 	%fd140, %fd25, %fd114, 0d0000000000000000;
	fma.rn.f64 	%fd141, %fd26, %fd115, 0d0000000000000000;
	fma.rn.f64 	%fd142, %fd27, %fd118, %fd140;
	fma.rn.f64 	%fd143, %fd28, %fd119, %fd141;
	fma.rn.f64 	%fd144, %fd29, %fd122, %fd142;
	fma.rn.f64 	%fd145, %fd30, %fd123, %fd143;
	sub.f64 	%fd146, %fd144, %fd145;
	st.shared.f64 	[%r6+432], %fd146;
	add.f64 	%fd147, %fd145, %fd144;
	st.shared.f64 	[%r6+144], %fd147;
	fma.rn.f64 	%fd148, %fd31, %fd114, 0d0000000000000000;
	fma.rn.f64 	%fd149, %fd32, %fd115, 0d0000000000000000;
	fma.rn.f64 	%fd150, %fd33, %fd118, %fd148;
	fma.rn.f64 	%fd151, %fd34, %fd119, %fd149;
	fma.rn.f64 	%fd152, %fd35, %fd122, %fd150;
	fma.rn.f64 	%fd153, %fd36, %fd123, %fd151;
	sub.f64 	%fd154, %fd152, %fd153;
	st.shared.f64 	[%r6+360], %fd154;
	add.f64 	%fd155, %fd153, %fd152;
	st.shared.f64 	[%r6+216], %fd155;
	fma.rn.f64 	%fd156, %fd37, %fd114, 0d0000000000000000;
	fma.rn.f64 	%fd157, %fd38, %fd115, 0d0000000000000000;
	fma.rn.f64 	%fd158, %fd39, %fd118, %fd156;
	fma.rn.f64 	%fd159, %fd40, %fd119, %fd157;
	fma.rn.f64 	%fd160, %fd41, %fd122, %fd158;
	ld.shared.f64 	%fd385, [_ZZ30massMatrixMultiplySharedKernelILi6ELi9ELi2EEviPKdS1_S1_S1_PdE15s_evenDofToQuad+112];
	fma.rn.f64 	%fd161, %fd385, %fd123, %fd159;
	add.f64 	%fd162, %fd161, %fd160;
	st.shared.f64 	[%r6+288], %fd162;
$L__BB142_9:
	ld.param.u64 	%rd20, [_Z30massMatrixMultiplySharedKernelILi6ELi9ELi2EEviPKdS1_S1_S1_Pd_param_1];
	mov.u32 	%r31, %tid.x;
	setp.gt.u32 	%p10, %r31, 53;
	bar.sync 	0;
	cvt.u16.u32 	%rs9, %r31;
	mul.hi.u16 	%rs10, %rs9, 7282;
	mul.lo.s16 	%rs11, %rs10, 9;
	sub.s16 	%rs12, %rs9, %rs11;
	mov.u32 	%r32, %tid.y;
	mov.u32 	%r33, _ZZ30massMatrixMultiplySharedKernelILi6ELi9ELi2EEviPKdS1_S1_S1_PdE6s_tmp1;
	mad.lo.s32 	%r34, %r32, 5832, %r33;
	mul.wide.u16 	%r35, %rs10, 648;
	add.s32 	%r36, %r34, %r35;
	mul.wide.u16 	%r37, %rs12, 72;
	add.s32 	%r38, %r36, %r37;
	ld.shared.f64 	%fd163, [%r38];
	ld.shared.f64 	%fd164, [%r38+40];
	add.f64 	%fd165, %fd163, %fd164;
	sub.f64 	%fd166, %fd163, %fd164;
	ld.shared.f64 	%fd167, [%r38+8];
	ld.shared.f64 	%fd168, [%r38+32];
	add.f64 	%fd169, %fd167, %fd168;
	sub.f64 	%fd170, %fd167, %fd168;
	ld.shared.f64 	%fd171, [%r38+16];
	ld.shared.f64 	%fd172, [%r38+24];
	add.f64 	%fd173, %fd171, %fd172;
	sub.f64 	%fd174, %fd171, %fd172;
	mov.u32 	%r39, %ctaid.x;
	shl.b32 	%r40, %r39, 1;
	add.s32 	%r41, %r40, %r32;
	mov.b32 	%r42, {%rs12, %rs10};
	mov.b32 	%r43, 8;
	mov.b32 	%r44, 20745;
	dp2a.lo.u32.u32 	%r45, %r42, %r44, %r43;
	mad.lo.s32 	%r46, %r41, 729, %r45;
	fma.rn.f64 	%fd175, %fd13, %fd165, 0d0000000000000000;
	fma.rn.f64 	%fd176, %fd14, %fd166, 0d0000000000000000;
	fma.rn.f64 	%fd177, %fd15, %fd169, %fd175;
	fma.rn.f64 	%fd178, %fd16, %fd170, %fd176;
	fma.rn.f64 	%fd179, %fd17, %fd173, %fd177;
	fma.rn.f64 	%fd180, %fd18, %fd174, %fd178;
	cvta.to.global.u64 	%rd14, %rd20;
	mul.wide.s32 	%rd15, %r46, 8;
	add.s64 	%rd16, %rd14, %rd15;
	ld.global.nc.f64 	%fd181, [%rd16];
	ld.global.nc.f64 	%fd182, [%rd16+-64];
	sub.f64 	%fd183, %fd179, %fd180;
	mul.f64 	%fd184, %fd183, %fd181;
	add.f64 	%fd185, %fd179, %fd180;
	mul.f64 	%fd391, %fd185, %fd182;
	fma.rn.f64 	%fd186, %fd19, %fd165, 0d0000000000000000;
	fma.rn.f64 	%fd187, %fd20, %fd166, 0d0000000000000000;
	fma.rn.f64 	%fd188, %fd21, %fd169, %fd186;
	fma.rn.f64 	%fd189, %fd22, %fd170, %fd187;
	fma.rn.f64 	%fd190, %fd23, %fd173, %fd188;
	fma.rn.f64 	%fd191, %fd24, %fd174, %fd189;
	ld.global.nc.f64 	%fd192, [%rd16+-8];
	ld.global.nc.f64 	%fd193, [%rd16+-56];
	sub.f64 	%fd194, %fd190, %fd191;
	mul.f64 	%fd195, %fd194, %fd192;
	add.f64 	%fd196, %fd190, %fd191;
	mul.f64 	%fd390, %fd196, %fd193;
	fma.rn.f64 	%fd197, %fd25, %fd165, 0d0000000000000000;
	fma.rn.f64 	%fd198, %fd26, %fd166, 0d0000000000000000;
	fma.rn.f64 	%fd199, %fd27, %fd169, %fd197;
	fma.rn.f64 	%fd200, %fd28, %fd170, %fd198;
	fma.rn.f64 	%fd201, %fd29, %fd173, %fd199;
	fma.rn.f64 	%fd202, %fd30, %fd174, %fd200;
	ld.global.nc.f64 	%fd203, [%rd16+-16];
	ld.global.nc.f64 	%fd204, [%rd16+-48];
	sub.f64 	%fd205, %fd201, %fd202;
	mul.f64 	%fd206, %fd205, %fd203;
	add.f64 	%fd207, %fd201, %fd202;
	mul.f64 	%fd389, %fd207, %fd204;
	fma.rn.f64 	%fd208, %fd31, %fd165, 0d0000000000000000;
	fma.rn.f64 	%fd209, %fd32, %fd166, 0d0000000000000000;
	fma.rn.f64 	%fd210, %fd33, %fd169, %fd208;
	fma.rn.f64 	%fd211, %fd34, %fd170, %fd209;
	fma.rn.f64 	%fd212, %fd35, %fd173, %fd210;
	fma.rn.f64 	%fd213, %fd36, %fd174, %fd211;
	ld.global.nc.f64 	%fd214, [%rd16+-24];
	ld.global.nc.f64 	%fd215, [%rd16+-40];
	sub.f64 	%fd216, %fd212, %fd213;
	mul.f64 	%fd386, %fd216, %fd214;
	add.f64 	%fd217, %fd212, %fd213;
	mul.f64 	%fd388, %fd217, %fd215;
	fma.rn.f64 	%fd218, %fd37, %fd165, 0d0000000000000000;
	fma.rn.f64 	%fd219, %fd38, %fd166, 0d0000000000000000;
	fma.rn.f64 	%fd220, %fd39, %fd169, %fd218;
	fma.rn.f64 	%fd221, %fd40, %fd170, %fd219;
	fma.rn.f64 	%fd222, %fd41, %fd173, %fd220;
	fma.rn.f64 	%fd223, %fd385, %fd174, %fd221;
	ld.global.nc.f64 	%fd224, [%rd16+-32];
	add.f64 	%fd225, %fd222, %fd223;
	mul.f64 	%fd387, %fd225, %fd224;
	bar.sync 	0;
	add.f64 	%fd226, %fd391, %fd184;
	sub.f64 	%fd227, %fd391, %fd184;
	add.f64 	%fd228, %fd390, %fd195;
	sub.f64 	%fd229, %fd390, %fd195;
	add.f64 	%fd230, %fd389, %fd206;
	sub.f64 	%fd231, %fd389, %fd206;
	add.f64 	%fd232, %fd388, %fd386;
	sub.f64 	%fd233, %fd388, %fd386;
	add.f64 	%fd234, %fd387, %fd387;
	sub.f64 	%fd235, %fd387, %fd387;
	mul.f64 	%fd236, %fd234, 0d3FE0000000000000;
	fma.rn.f64 	%fd237, %fd13, %fd226, 0d0000000000000000;
	fma.rn.f64 	%fd238, %fd14, %fd227, 0d0000000000000000;
	fma.rn.f64 	%fd239, %fd19, %fd228, %fd237;
	fma.rn.f64 	%fd240, %fd20, %fd229, %fd238;
	fma.rn.f64 	%fd241, %fd25, %fd230, %fd239;
	fma.rn.f64 	%fd242, %fd26, %fd231, %fd240;
	fma.rn.f64 	%fd243, %fd31, %fd232, %fd241;
	fma.rn.f64 	%fd244, %fd32, %fd233, %fd242;
	fma.rn.f64 	%fd245, %fd37, %fd236, %fd243;
	fma.rn.f64 	%fd246, %fd38, %fd235, %fd244;
	sub.f64 	%fd247, %fd245, %fd246;
	st.shared.f64 	[%r38+40], %fd247;
	add.f64 	%fd248, %fd245, %fd246;
	st.shared.f64 	[%r38], %fd248;
	fma.rn.f64 	%fd249, %fd15, %fd226, 0d0000000000000000;
	fma.rn.f64 	%fd250, %fd16, %fd227, 0d0000000000000000;
	fma.rn.f64 	%fd251, %fd21, %fd228, %fd249;
	fma.rn.f64 	%fd252, %fd22, %fd229, %fd250;
	fma.rn.f64 	%fd253, %fd27, %fd230, %fd251;
	fma.rn.f64 	%fd254, %fd28, %fd231, %fd252;
	fma.rn.f64 	%fd255, %fd33, %fd232, %fd253;
	fma.rn.f64 	%fd256, %fd34, %fd233, %fd254;
	fma.rn.f64 	%fd257, %fd39, %fd236, %fd255;
	fma.rn.f64 	%fd258, %fd40, %fd235, %fd256;
	sub.f64 	%fd259, %fd257, %fd258;
	st.shared.f64 	[%r38+32], %fd259;
	add.f64 	%fd260, %fd257, %fd258;
	st.shared.f64 	[%r38+8], %fd260;
	fma.rn.f64 	%fd261, %fd17, %fd226, 0d0000000000000000;
	fma.rn.f64 	%fd262, %fd18, %fd227, 0d0000000000000000;
	fma.rn.f64 	%fd263, %fd23, %fd228, %fd261;
	fma.rn.f64 	%fd264, %fd24, %fd229, %fd262;
	fma.rn.f64 	%fd265, %fd29, %fd230, %fd263;
	fma.rn.f64 	%fd266, %fd30, %fd231, %fd264;
	fma.rn.f64 	%fd267, %fd35, %fd232, %fd265;
	fma.rn.f64 	%fd268, %fd36, %fd233, %fd266;
	fma.rn.f64 	%fd269, %fd41, %fd236, %fd267;
	fma.rn.f64 	%fd270, %fd385, %fd235, %fd268;
	sub.f64 	%fd271, %fd269, %fd270;
	st.shared.f64 	[%r38+24], %fd271;
	add.f64 	%fd272, %fd269, %fd270;
	st.shared.f64 	[%r38+16], %fd272;
	bar.sync 	0;
	@%p10 bra 	$L__BB142_11;
	ld.shared.f64 	%fd273, [%r6];
	ld.shared.f64 	%fd274, [%r6+576];
	add.f64 	%fd275, %fd273, %fd274;
	sub.f64 	%fd276, %fd273, %fd274;
	ld.shared.f64 	%fd277, [%r6+72];
	ld.shared.f64 	%fd278, [%r6+504];
	add.f64 	%fd279, %fd277, %fd278;
	sub.f64 	%fd280, %fd277, %fd278;
	ld.shared.f64 	%fd281, [%r6+144];
	ld.shared.f64 	%fd282, [%r6+432];
	add.f64 	%fd283, %fd281, %fd282;
	sub.f64 	%fd284, %fd281, %fd282;
	ld.shared.f64 	%fd285, [%r6+216];
	ld.shared.f64 	%fd286, [%r6+360];
	add.f64 	%fd287, %fd285, %fd286;
	sub.f64 	%fd288, %fd285, %fd286;
	ld.shared.f64 	%fd289, [%r6+288];
	add.f64 	%fd290, %fd289, %fd289;
	sub.f64 	%fd291, %fd289, %fd289;
	mul.f64 	%fd292, %fd290, 0d3FE0000000000000;
	fma.rn.f64 	%fd293, %fd13, %fd275, 0d0000000000000000;
	fma.rn.f64 	%fd294, %fd14, %fd276, 0d0000000000000000;
	fma.rn.f64 	%fd295, %fd19, %fd279, %fd293;
	fma.rn.f64 	%fd296, %fd20, %fd280, %fd294;
	fma.rn.f64 	%fd297, %fd25, %fd283, %fd295;
	fma.rn.f64 	%fd298, %fd26, %fd284, %fd296;
	fma.rn.f64 	%fd299, %fd31, %fd287, %fd297;
	fma.rn.f64 	%fd300, %fd32, %fd288, %fd298;
	fma.rn.f64 	%fd301, %fd37, %fd292, %fd299;
	fma.rn.f64 	%fd302, %fd38, %fd291, %fd300;
	sub.f64 	%fd303, %fd301, %fd302;
	st.shared.f64 	[%r6+360], %fd303;
	add.f64 	%fd304, %fd301, %fd302;
	st.shared.f64 	[%r6], %fd304;
	fma.rn.f64 	%fd305, %fd15, %fd275, 0d0000000000000000;
	fma.rn.f64 	%fd306, %fd16, %fd276, 0d0000000000000000;
	fma.rn.f64 	%fd307, %fd21, %fd279, %fd305;
	fma.rn.f64 	%fd308, %fd22, %fd280, %fd306;
	fma.rn.f64 	%fd309, %fd27, %fd283, %fd307;
	fma.rn.f64 	%fd310, %fd28, %fd284, %fd308;
	fma.rn.f64 	%fd311, %fd33, %fd287, %fd309;
	fma.rn.f64 	%fd312, %fd34, %fd288, %fd310;
	fma.rn.f64 	%fd313, %fd39, %fd292, %fd311;
	fma.rn.f64 	%fd314, %fd40, %fd291, %fd312;
	sub.f64 	%fd315, %fd313, %fd314;
	st.shared.f64 	[%r6+288], %fd315;
	add.f64 	%fd316, %fd313, %fd314;
	st.shared.f64 	[%r6+72], %fd316;
	fma.rn.f64 	%fd317, %fd17, %fd275, 0d0000000000000000;
	fma.rn.f64 	%fd318, %fd18, %fd276, 0d0000000000000000;
	fma.rn.f64 	%fd319, %fd23, %fd279, %fd317;
	fma.rn.f64 	%fd320, %fd24, %fd280, %fd318;
	fma.rn.f64 	%fd321, %fd29, %fd283, %fd319;
	fma.rn.f64 	%fd322, %fd30, %fd284, %fd320;
	fma.rn.f64 	%fd323, %fd35, %fd287, %fd321;
	fma.rn.f64 	%fd324, %fd36, %fd288, %fd322;
	fma.rn.f64 	%fd325, %fd41, %fd292, %fd323;
	fma.rn.f64 	%fd326, %fd385, %fd291, %fd324;
	sub.f64 	%fd327, %fd325, %fd326;
	st.shared.f64 	[%r6+216], %fd327;
	add.f64 	%fd328, %fd325, %fd326;
	st.shared.f64 	[%r6+144], %fd328;
$L__BB142_11:
	mov.u32 	%r47, %tid.x;
	setp.gt.u32 	%p11, %r47, 35;
	bar.sync 	0;
	@%p11 bra 	$L__BB142_13;
	ld.shared.f64 	%fd329, [%r5];
	ld.shared.f64 	%fd330, [%r5+5184];
	add.f64 	%fd331, %fd329, %fd330;
	sub.f64 	%fd332, %fd329, %fd330;
	ld.shared.f64 	%fd333, [%r5+648];
	ld.shared.f64 	%fd334, [%r5+4536];
	add.f64 	%fd335, %fd333, %fd334;
	sub.f64 	%fd336, %fd333, %fd334;
	ld.shared.f64 	%fd337, [%r5+1296];
	ld.shared.f64 	%fd338, [%r5+3888];
	add.f64 	%fd339, %fd337, %fd338;
	sub.f64 	%fd340, %fd337, %fd338;
	ld.shared.f64 	%fd341, [%r5+1944];
	ld.shared.f64 	%fd342, [%r5+3240];
	add.f64 	%fd343, %fd341, %fd342;
	sub.f64 	%fd344, %fd341, %fd342;
	ld.shared.f64 	%fd345, [%r5+2592];
	add.f64 	%fd346, %fd345, %fd345;
	sub.f64 	%fd347, %fd345, %fd345;
	mul.f64 	%fd348, %fd346, 0d3FE0000000000000;
	fma.rn.f64 	%fd349, %fd13, %fd331, 0d0000000000000000;
	fma.rn.f64 	%fd350, %fd14, %fd332, 0d0000000000000000;
	fma.rn.f64 	%fd351, %fd19, %fd335, %fd349;
	fma.rn.f64 	%fd352, %fd20, %fd336, %fd350;
	fma.rn.f64 	%fd353, %fd25, %fd339, %fd351;
	fma.rn.f64 	%fd354, %fd26, %fd340, %fd352;
	fma.rn.f64 	%fd355, %fd31, %fd343, %fd353;
	fma.rn.f64 	%fd356, %fd32, %fd344, %fd354;
	fma.rn.f64 	%fd357, %fd37, %fd348, %fd355;
	fma.rn.f64 	%fd358, %fd38, %fd347, %fd356;
	sub.f64 	%fd386, %fd357, %fd358;
	add.f64 	%fd391, %fd357, %fd358;
	fma.rn.f64 	%fd359, %fd15, %fd331, 0d0000000000000000;
	fma.rn.f64 	%fd360, %fd16, %fd332, 0d0000000000000000;
	fma.rn.f64 	%fd361, %fd21, %fd335, %fd359;
	fma.rn.f64 	%fd362, %fd22, %fd336, %fd360;
	fma.rn.f64 	%fd363, %fd27, %fd339, %fd361;
	fma.rn.f64 	%fd364, %fd28, %fd340, %fd362;
	fma.rn.f64 	%fd365, %fd33, %fd343, %fd363;
	fma.rn.f64 	%fd366, %fd34, %fd344, %fd364;
	fma.rn.f64 	%fd367, %fd39, %fd348, %fd365;
	fma.rn.f64 	%fd368, %fd40, %fd347, %fd366;
	sub.f64 	%fd387, %fd367, %fd368;
	add.f64 	%fd390, %fd367, %fd368;
	fma.rn.f64 	%fd369, %fd17, %fd331, 0d0000000000000000;
	fma.rn.f64 	%fd370, %fd18, %fd332, 0d0000000000000000;
	fma.rn.f64 	%fd371, %fd23, %fd335, %fd369;
	fma.rn.f64 	%fd372, %fd24, %fd336, %fd370;
	fma.rn.f64 	%fd373, %fd29, %fd339, %fd371;
	fma.rn.f64 	%fd374, %fd30, %fd340, %fd372;
	fma.rn.f64 	%fd375, %fd35, %fd343, %fd373;
	fma.rn.f64 	%fd376, %fd36, %fd344, %fd374;
	fma.rn.f64 	%fd377, %fd41, %fd348, %fd375;
	fma.rn.f64 	%fd378, %fd385, %fd347, %fd376;
	sub.f64 	%fd388, %fd377, %fd378;
	add.f64 	%fd389, %fd377, %fd378;
$L__BB142_13:
	bar.sync 	0;
	@%p4 bra 	$L__BB142_15;
	ld.param.u64 	%rd21, [_Z30massMatrixMultiplySharedKernelILi6ELi9ELi2EEviPKdS1_S1_S1_Pd_param_5];
	mov.u32 	%r48, %ctaid.x;
	shl.b32 	%r49, %r48, 1;
	mov.u32 	%r50, %tid.y;
	add.s32 	%r51, %r49, %r50;
	mov.u32 	%r52, %tid.x;
	mad.lo.s32 	%r53, %r51, 216, %r52;
	cvta.to.global.u64 	%rd17, %rd21;
	mul.wide.s32 	%rd18, %r53, 8;
	add.s64 	%rd19, %rd17, %rd18;
	st.global.f64 	[%rd19], %fd391;
	st.global.f64 	[%rd19+288], %fd390;
	st.global.f64 	[%rd19+576], %fd389;
	st.global.f64 	[%rd19+864], %fd388;
	st.global.f64 	[%rd19+1152], %fd387;
	st.global.f64 	[%rd19+1440], %fd386;
$L__BB142_15:
	ret;

}
	// .globl	_Z30massMatrixMultiplyGlobalKernelILi6ELi9ELi2EEviPKdS1_S1_S1_Pd
.visible .entry _Z30massMatrixMultiplyGlobalKernelILi6ELi9ELi2EEviPKdS1_S1_S1_Pd(
	.param .u32 _Z30massMatrixMultiplyGlobalKernelILi6ELi9ELi2EEviPKdS1_S1_S1_Pd_param_0,
	.param .u64 .ptr .align 1 _Z30massMatrixMultiplyGlobalKernelILi6ELi9ELi2EEviPKdS1_S1_S1_Pd_param_1,
	.param .u64 .ptr .align 1 _Z30massMatrixMultiplyGlobalKernelILi6ELi9ELi2EEviPKdS1_S1_S1_Pd_param_2,
	.param .u64 .ptr .align 1 _Z30massMatrixMultiplyGlobalKernelILi6ELi9ELi2EEviPKdS1_S1_S1_Pd_param_3,
	.param .u64 .ptr .align 1 _Z30massMatrixMultiplyGlobalKernelILi6ELi9ELi2EEviPKdS1_S1_S1_Pd_param_4,
	.param .u64 .ptr .align 1 _Z30massMatrixMultiplyGlobalKernelILi6ELi9ELi2EEviPKdS1_S1_S1_Pd_param_5
)
{
	.reg .pred 	%p<10>;
	.reg .b16 	%rs<13>;
	.reg .b32 	%r<42>;
	.reg .b64 	%rd<23>;
	.reg .b64 	%fd<446>;
	// demoted variable
	.shared .align 8 .b8 _ZZ30massMatrixMultiplyGlobalKernelILi6ELi9ELi2EEviPKdS1_S1_S1_PdE6s_tmp1[11664];
	ld.param.u32 	%r8, [_Z30massMatrixMultiplyGlobalKernelILi6ELi9ELi2EEviPKdS1_S1_S1_Pd_param_0];
	ld.param.u64 	%rd4, [_Z30massMatrixMultiplyGlobalKernelILi6ELi9ELi2EEviPKdS1_S1_S1_Pd_param_2];
	ld.param.u64 	%rd5, [_Z30massMatrixMultiplyGlobalKernelILi6ELi9ELi2EEviPKdS1_S1_S1_Pd_param_3];
	ld.param.u64 	%rd6, [_Z30massMatrixMultiplyGlobalKernelILi6ELi9ELi2EEviPKdS1_S1_S1_Pd_param_4];
	cvta.to.global.u64 	%rd1, %rd5;
	cvta.to.global.u64 	%rd2, %rd4;
	mov.u32 	%r9, %tid.x;
	mov.u32 	%r2, %tid.y;
	mov.u32 	%r10, %ctaid.x;
	shl.b32 	%r11, %r10, 1;
	add.s32 	%r3, %r11, %r2;
	cvt.u16.u32 	%rs2, %r9;
	mul.hi.u16 	%rs3, %rs2, -21845;
	shr.u16 	%rs4, %rs3, 2;
	mul.lo.s16 	%rs5, %rs4, 6;
	sub.s16 	%rs1, %rs2, %rs5;
	setp.lt.s32 	%p2, %r3, %r8;
	setp.lt.u32 	%p3, %r9, 36;
	and.pred  	%p1, %p2, %p3;
	not.pred 	%p4, %p1;
	@%p4 bra 	$L__BB143_2;
	cvta.to.global.u64 	%rd8, %rd6;
	mad.lo.s32 	%r12, %r3, 216, %r9;
	mul.wide.s32 	%rd9, %r12, 8;
	add.s64 	%rd10, %rd8, %rd9;
	ld.global.nc.f64 	%fd439, [%rd10];
	ld.global.nc.f64 	%fd438, [%rd10+288];
	ld.global.nc.f64 	%fd437, [%rd10+576];
	ld.global.nc.f64 	%fd436, [%rd10+864];
	ld.global.nc.f64 	%fd435, [%rd10+1152];
	ld.global.nc.f64 	%fd434, [%rd10+1440];
$L__BB143_2:
	setp.gt.u32 	%p5, %r9, 35;
	bar.sync 	0;
	mov.u32 	%r13, _ZZ30massMatrixMultiplyGlobalKernelILi6ELi9ELi2EEviPKdS1_S1_S1_PdE6s_tmp1;
	mad.lo.s32 	%r14, %r2, 5832, %r13;
	mul.lo.s16 	%rs7, %rs2, 171;
	shr.u16 	%rs8, %rs7, 10;
	cvt.u32.u16 	%r4, %rs8;
	mul.wide.u16 	%r15, %rs8, 72;
	add.s32 	%r5, %r14, %r15;
	mul.wide.u16 	%r16, %rs1, 8;
	add.s32 	%r6, %r5, %r16;
	@%p5 bra 	$L__BB143_4;
	add.f64 	%fd62, %fd439, %fd434;
	sub.f64 	%fd63, %fd439, %fd434;
	add.f64 	%fd64, %fd438, %fd435;
	sub.f64 	%fd65, %fd438, %fd435;
	add.f64 	%fd66, %fd437, %fd436;
	sub.f64 	%fd67, %fd437, %fd436;
	ld.global.nc.f64 	%fd68, [%rd2];
	fma.rn.f64 	%fd69, %fd68, %fd62, 0d0000000000000000;
	ld.global.nc.f64 	%fd70, [%rd1];
	fma.rn.f64 	%fd71, %fd70, %fd63, 0d0000000000000000;
	ld.global.nc.f64 	%fd72, [%rd2+8];
	fma.rn.f64 	%fd73, %fd72, %fd64, %fd69;
	ld.global.nc.f64 	%fd74, [%rd1+8];
	fma.rn.f64 	%fd75, %fd74, %fd65, %fd71;
	ld.global.nc.f64 	%fd76, [%rd2+16];
	fma.rn.f64 	%fd77, %fd76, %fd66, %fd73;
	ld.global.nc.f64 	%fd78, [%rd1+16];
	fma.rn.f64 	%fd79, %fd78, %fd67, %fd75;
	sub.f64 	%fd80, %fd77, %fd79;
	st.shared.f64 	[%r6+5184], %fd80;
	add.f64 	%fd81, %fd79, %fd77;
	st.shared.f64 	[%r6], %fd81;
	ld.global.nc.f64 	%fd82, [%rd2+24];
	fma.rn.f64 	%fd83, %fd82, %fd62, 0d0000000000000000;
	ld.global.nc.f64 	%fd84, [%rd1+24];
	fma.rn.f64 	%fd85, %fd84, %fd63, 0d0000000000000000;
	ld.global.nc.f64 	%fd86, [%rd2+32];
	fma.rn.f64 	%fd87, %fd86, %fd64, %fd83;
	ld.global.nc.f64 	%fd88, [%rd1+32];
	fma.rn.f64 	%fd89, %fd88, %fd65, %fd85;
	ld.global.nc.f64 	%fd90, [%rd2+40];
	fma.rn.f64 	%fd91, %fd90, %fd66, %fd87;
	ld.global.nc.f64 	%fd92, [%rd1+40];
	fma.rn.f64 	%fd93, %fd92, %fd67, %fd89;
	sub.f64 	%fd94, %fd91, %fd93;
	st.shared.f64 	[%r6+4536], %fd94;
	add.f64 	%fd95, %fd93, %fd91;
	st.shared.f64 	[%r6+648], %fd95;
	ld.global.nc.f64 	%fd96, [%rd2+48];
	fma.rn.f64 	%fd97, %fd96, %fd62, 0d0000000000000000;
	ld.global.nc.f64 	%fd98, [%rd1+48];
	fma.rn.f64 	%fd99, %fd98, %fd63, 0d0000000000000000;
	ld.global.nc.f64 	%fd100, [%rd2+56];
	fma.rn.f64 	%fd101, %fd100, %fd64, %fd97;
	ld.global.nc.f64 	%fd102, [%rd1+56];
	fma.rn.f64 	%fd103, %fd102, %fd65, %fd99;
	ld.global.nc.f64 	%fd104, [%rd2+64];
	fma.rn.f64 	%fd105, %fd104, %fd66, %fd101;
	ld.global.nc.f64 	%fd106, [%rd1+64];
	fma.rn.f64 	%fd107, %fd106, %fd67, %fd103;
	sub.f64 	%fd108, %fd105, %fd107;
	st.shared.f64 	[%r6+3888], %fd108;
	add.f64 	%fd109, %fd107, %fd105;
	st.shared.f64 	[%r6+1296], %fd109;
	ld.global.nc.f64 	%fd110, [%rd2+72];
	fma.rn.f64 	%fd111, %fd110, %fd62, 0d0000000000000000;
	ld.global.nc.f64 	%fd112, [%rd1+72];
	fma.rn.f64 	%fd113, %fd112, %fd63, 0d0000000000000000;
	ld.global.nc.f64 	%fd114, [%rd2+80];
	fma.rn.f64 	%fd115, %fd114, %fd64, %fd111;
	ld.global.nc.f64 	%fd116, [%rd1+80];
	fma.rn.f64 	%fd117, %fd116, %fd65, %fd113;
	ld.global.nc.f64 	%fd118, [%rd2+88];
	fma.rn.f64 	%fd119, %fd118, %fd66, %fd115;
	ld.global.nc.f64 	%fd120, [%rd1+88];
	fma.rn.f64 	%fd121, %fd120, %fd67, %fd117;
	sub.f64 	%fd122, %fd119, %fd121;
	st.shared.f64 	[%r6+3240], %fd122;
	add.f64 	%fd123, %fd121, %fd119;
	st.shared.f64 	[%r6+1944], %fd123;
	ld.global.nc.f64 	%fd124, [%rd2+96];
	fma.rn.f64 	%fd125, %fd124, %fd62, 0d0000000000000000;
	ld.global.nc.f64 	%fd126, [%rd1+96];
	fma.rn.f64 	%fd127, %fd126, %fd63, 0d0000000000000000;
	ld.global.nc.f64 	%fd128, [%rd2+104];
	fma.rn.f64 	%fd129, %fd128, %fd64, %fd125;
	ld.global.nc.f64 	%fd130, [%rd1+104];
	fma.rn.f64 	%fd131, %fd130, %fd65, %fd127;
	ld.global.nc.f64 	%fd132, [%rd2+112];
	fma.rn.f64 	%fd133, %fd132, %fd66, %fd129;
	ld.global.nc.f64 	%fd134, [%rd1+112];
	fma.rn.f64 	%fd135, %fd134, %fd67, %fd131;
	add.f64 	%fd136, %fd135, %fd133;
	st.shared.f64 	[%r6+2592], %fd136;
$L__BB143_4:
	bar.sync 	0;
	setp.gt.u32 	%p6, %r9, 53;
	mad.lo.s32 	%r17, %r4, 576, %r5;
	add.s32 	%r7, %r17, %r16;
	@%p6 bra 	$L__BB143_6;
	ld.shared.f64 	%fd137, [%r7];
	ld.shared.f64 	%fd138, [%r7+360];
	add.f64 	%fd139, %fd137, %fd138;
	sub.f64 	%fd140, %fd137, %fd138;
	ld.shared.f64 	%fd141, [%r7+72];
	ld.shared.f64 	%fd142, [%r7+288];
	add.f64 	%fd143, %fd141, %fd142;
	sub.f64 	%fd144, %fd141, %fd142;
	ld.shared.f64 	%fd145, [%r7+144];
	ld.shared.f64 	%fd146, [%r7+216];
	add.f64 	%fd147, %fd145, %fd146;
	sub.f64 	%fd148, %fd145, %fd146;
	ld.global.nc.f64 	%fd149, [%rd2];
	fma.rn.f64 	%fd150, %fd149, %fd139, 0d0000000000000000;
	ld.global.nc.f64 	%fd151, [%rd1];
	fma.rn.f64 	%fd152, %fd151, %fd140, 0d0000000000000000;
	ld.global.nc.f64 	%fd153, [%rd2+8];
	fma.rn.f64 	%fd154, %fd153, %fd143, %fd150;
	ld.global.nc.f64 	%fd155, [%rd1+8];
	fma.rn.f64 	%fd156, %fd155, %fd144, %fd152;
	ld.global.nc.f64 	%fd157, [%rd2+16];
	fma.rn.f64 	%fd158, %fd157, %fd147, %fd154;
	ld.global.nc.f64 	%fd159, [%rd1+16];
	fma.rn.f64 	%fd160, %fd159, %fd148, %fd156;
	sub.f64 	%fd161, %fd158, %fd160;
	st.shared.f64 	[%r7+576], %fd161;
	add.f64 	%fd162, %fd160, %fd158;
	st.shared.f64 	[%r7], %fd162;
	ld.global.nc.f64 	%fd163, [%rd2+24];
	fma.rn.f64 	%fd164, %fd163, %fd139, 0d0000000000000000;
	ld.global.nc.f64 	%fd165, [%rd1+24];
	fma.rn.f64 	%fd166, %fd165, %fd140, 0d0000000000000000;
	ld.global.nc.f64 	%fd167, [%rd2+32];
	fma.rn.f64 	%fd168, %fd167, %fd143, %fd164;
	ld.global.nc.f64 	%fd169, [%rd1+32];
	fma.rn.f64 	%fd170, %fd169, %fd144, %fd166;
	ld.global.nc.f64 	%fd171, [%rd2+40];
	fma.rn.f64 	%fd172, %fd171, %fd147, %fd168;
	ld.global.nc.f64 	%fd173, [%rd1+40];
	fma.rn.f64 	%fd174, %fd173, %fd148, %fd170;
	sub.f64 	%fd175, %fd172, %fd174;
	st.shared.f64 	[%r7+504], %fd175;
	add.f64 	%fd176, %fd174, %fd172;
	st.shared.f64 	[%r7+72], %fd176;
	ld.global.nc.f64 	%fd177, [%rd2+48];
	fma.rn.f64 	%fd178, %fd177, %fd139, 0d0000000000000000;
	ld.global.nc.f64 	%fd179, [%rd1+48];
	fma.rn.f64 	%fd180, %fd179, %fd140, 0d0000000000000000;
	ld.global.nc.f64 	%fd181, [%rd2+56];
	fma.rn.f64 	%fd182, %fd181, %fd143, %fd178;
	ld.global.nc.f64 	%fd183, [%rd1+56];
	fma.rn.f64 	%fd184, %fd183, %fd144, %fd180;
	ld.global.nc.f64 	%fd185, [%rd2+64];
	fma.rn.f64 	%fd186, %fd185, %fd147, %fd182;
	ld.global.nc.f64 	%fd187, [%rd1+64];
	fma.rn.f64 	%fd188, %fd187, %fd148, %fd184;
	sub.f64 	%fd189, %fd186, %fd188;
	st.shared.f64 	[%r7+432], %fd189;
	add.f64 	%fd190, %fd188, %fd186;
	st.shared.f64 	[%r7+144], %fd190;
	ld.global.nc.f64 	%fd191, [%rd2+72];
	fma.rn.f64 	%fd192, %fd191, %fd139, 0d0000000000000000;
	ld.global.nc.f64 	%fd193, [%rd1+72];
	fma.rn.f64 	%fd194, %fd193, %fd140, 0d0000000000000000;
	ld.global.nc.f64 	%fd195, [%rd2+80];
	fma.rn.f64 	%fd196, %fd195, %fd143, %fd192;
	ld.global.nc.f64 	%fd197, [%rd1+80];
	fma.rn.f64 	%fd198, %fd197, %fd144, %fd194;
	ld.global.nc.f64 	%fd199, [%rd2+88];
	fma.rn.f64 	%fd200, %fd199, %fd147, %fd196;
	ld.global.nc.f64 	%fd201, [%rd1+88];
	fma.rn.f64 	%fd202, %fd201, %fd148, %fd198;
	sub.f64 	%fd203, %fd200, %fd202;
	st.shared.f64 	[%r7+360], %fd203;
	add.f64 	%fd204, %fd202, %fd200;
	st.shared.f64 	[%r7+216], %fd204;
	ld.global.nc.f64 	%fd205, [%rd2+96];
	fma.rn.f64 	%fd206, %fd205, %fd139, 0d0000000000000000;
	ld.global.nc.f64 	%fd207, [%rd1+96];
	fma.rn.f64 	%fd208, %fd207, %fd140, 0d0000000000000000;
	ld.global.nc.f64 	%fd209, [%rd2+104];
	fma.rn.f64 	%fd210, %fd209, %fd143, %fd206;
	ld.global.nc.f64 	%fd211, [%rd1+104];
	fma.rn.f64 	%fd212, %fd211, %fd144, %fd208;
	ld.global.nc.f64 	%fd213, [%rd2+112];
	fma.rn.f64 	%fd214, %fd213, %fd147, %fd210;
	ld.global.nc.f64 	%fd215, [%rd1+112];
	fma.rn.f64 	%fd216, %fd215, %fd148, %fd212;
	add.f64 	%fd217, %fd216, %fd214;
	st.shared.f64 	[%r7+288], %fd217;
$L__BB143_6:
	ld.param.u64 	%rd21, [_Z30massMatrixMultiplyGlobalKernelILi6ELi9ELi2EEviPKdS1_S1_S1_Pd_param_3];
	ld.param.u64 	%rd20, [_Z30massMatrixMultiplyGlobalKernelILi6ELi9ELi2EEviPKdS1_S1_S1_Pd_param_2];
	ld.param.u64 	%rd19, [_Z30massMatrixMultiplyGlobalKernelILi6ELi9ELi2EEviPKdS1_S1_S1_Pd_param_1];
	mov.u32 	%r19, %tid.x;
	setp.gt.u32 	%p7, %r19, 53;
	bar.sync 	0;
	cvt.u16.u32 	%rs9, %r19;
	mul.hi.u16 	%rs10, %rs9, 7282;
	mul.lo.s16 	%rs11, %rs10, 9;
	sub.s16 	%rs12, %rs9, %rs11;
	mov.u32 	%r20, %tid.y;
	mov.u32 	%r21, _ZZ30massMatrixMultiplyGlobalKernelILi6ELi9ELi2EEviPKdS1_S1_S1_PdE6s_tmp1;
	mad.lo.s32 	%r22, %r20, 5832, %r21;
	mul.wide.u16 	%r23, %rs10, 648;
	add.s32 	%r24, %r22, %r23;
	mul.wide.u16 	%r25, %rs12, 72;
	add.s32 	%r26, %r24, %r25;
	ld.shared.f64 	%fd218, [%r26];
	ld.shared.f64 	%fd219, [%r26+40];
	add.f64 	%fd220, %fd218, %fd219;
	sub.f64 	%fd221, %fd218, %fd219;
	ld.shared.f64 	%fd222, [%r26+8];
	ld.shared.f64 	%fd223, [%r26+32];
	add.f64 	%fd224, %fd222, %fd223;
	sub.f64 	%fd225, %fd222, %fd223;
	ld.shared.f64 	%fd226, [%r26+16];
	ld.shared.f64 	%fd227, [%r26+24];
	add.f64 	%fd228, %fd226, %fd227;
	sub.f64 	%fd229, %fd226, %fd227;
	mov.u32 	%r27, %ctaid.x;
	shl.b32 	%r28, %r27, 1;
	add.s32 	%r29, %r28, %r20;
	mov.b32 	%r30, {%rs12, %rs10};
	mov.b32 	%r31, 8;
	mov.b32 	%r32, 20745;
	dp2a.lo.u32.u32 	%r33, %r30, %r32, %r31;
	mad.lo.s32 	%r34, %r29, 729, %r33;
	cvta.to.global.u64 	%rd11, %rd20;
	ld.global.nc.f64 	%fd13, [%rd11];
	fma.rn.f64 	%fd230, %fd13, %fd220, 0d0000000000000000;
	cvta.to.global.u64 	%rd12, %rd21;
	ld.global.nc.f64 	%fd14, [%rd12];
	fma.rn.f64 	%fd231, %fd14, %fd221, 0d0000000000000000;
	ld.global.nc.f64 	%fd15, [%rd11+8];
	fma.rn.f64 	%fd232, %fd15, %fd224, %fd230;
	ld.global.nc.f64 	%fd16, [%rd12+8];
	fma.rn.f64 	%fd233, %fd16, %fd225, %fd231;
	ld.global.nc.f64 	%fd17, [%rd11+16];
	fma.rn.f64 	%fd234, %fd17, %fd228, %fd232;
	ld.global.nc.f64 	%fd18, [%rd12+16];
	fma.rn.f64 	%fd235, %fd18, %fd229, %fd233;
	cvta.to.global.u64 	%rd13, %rd19;
	mul.wide.s32 	%rd14, %r34, 8;
	add.s64 	%rd15, %rd13, %rd14;
	ld.global.nc.f64 	%fd236, [%rd15];
	ld.global.nc.f64 	%fd237, [%rd15+-64];
	sub.f64 	%fd238, %fd234, %fd235;
	mul.f64 	%fd239, %fd238, %fd236;
	add.f64 	%fd240, %fd234, %fd235;
	mul.f64 	%fd445, %fd240, %fd237;
	ld.global.nc.f64 	%fd20, [%rd11+24];
	fma.rn.f64 	%fd241, %fd20, %fd220, 0d0000000000000000;
	ld.global.nc.f64 	%fd21, [%rd12+24];
	fma.rn.f64 	%fd242, %fd21, %fd221, 0d0000000000000000;
	ld.global.nc.f64 	%fd22, [%rd11+32];
	fma.rn.f64 	%fd243, %fd22, %fd224, %fd241;
	ld.global.nc.f64 	%fd23, [%rd12+32];
	fma.rn.f64 	%fd244, %fd23, %fd225, %fd242;
	ld.global.nc.f64 	%fd24, [%rd11+40];
	fma.rn.f64 	%fd245, %fd24, %fd228, %fd243;
	ld.global.nc.f64 	%fd25, [%rd12+40];
	fma.rn.f64 	%fd246, %fd25, %fd229, %fd244;
	ld.global.nc.f64 	%fd247, [%rd15+-8];
	ld.global.nc.f64 	%fd248, [%rd15+-56];
	sub.f64 	%fd249, %fd245, %fd246;
	mul.f64 	%fd250, %fd249, %fd247;
	add.f64 	%fd251, %fd245, %fd246;
	mul.f64 	%fd444, %fd251, %fd248;
	ld.global.nc.f64 	%fd27, [%rd11+48];
	fma.rn.f64 	%fd252, %fd27, %fd220, 0d0000000000000000;
	ld.global.nc.f64 	%fd28, [%rd12+48];
	fma.rn.f64 	%fd253, %fd28, %fd221, 0d0000000000000000;
	ld.global.nc.f64 	%fd29, [%rd11+56];
	fma.rn.f64 	%fd254, %fd29, %fd224, %fd252;
	ld.global.nc.f64 	%fd30, [%rd12+56];
	fma.rn.f64 	%fd255, %fd30, %fd225, %fd253;
	ld.global.nc.f64 	%fd31, [%rd11+64];
	fma.rn.f64 	%fd256, %fd31, %fd228, %fd254;
	ld.global.nc.f64 	%fd32, [%rd12+64];
	fma.rn.f64 	%fd257, %fd32, %fd229, %fd255;
	ld.global.nc.f64 	%fd258, [%rd15+-16];
	ld.global.nc.f64 	%fd259, [%rd15+-48];
	sub.f64 	%fd260, %fd256, %fd257;
	mul.f64 	%fd261, %fd260, %fd258;
	add.f64 	%fd262, %fd256, %fd257;
	mul.f64 	%fd443, %fd262, %fd259;
	ld.global.nc.f64 	%fd34, [%rd11+72];
	fma.rn.f64 	%fd263, %fd34, %fd220, 0d0000000000000000;
	ld.global.nc.f64 	%fd35, [%rd12+72];
	fma.rn.f64 	%fd264, %fd35, %fd221, 0d0000000000000000;
	ld.global.nc.f64 	%fd36, [%rd11+80];
	fma.rn.f64 	%fd265, %fd36, %fd224, %fd263;
	ld.global.nc.f64 	%fd37, [%rd12+80];
	fma.rn.f64 	%fd266, %fd37, %fd225, %fd264;
	ld.global.nc.f64 	%fd38, [%rd11+88];
	fma.rn.f64 	%fd267, %fd38, %fd228, %fd265;
	ld.global.nc.f64 	%fd39, [%rd12+88];
	fma.rn.f64 	%fd268, %fd39, %fd229, %fd266;
	ld.global.nc.f64 	%fd269, [%rd15+-24];
	ld.global.nc.f64 	%fd270, [%rd15+-40];
	sub.f64 	%fd271, %fd267, %fd268;
	mul.f64 	%fd440, %fd271, %fd269;
	add.f64 	%fd272, %fd267, %fd268;
	mul.f64 	%fd442, %fd272, %fd270;
	ld.global.nc.f64 	%fd42, [%rd11+96];
	fma.rn.f64 	%fd273, %fd42, %fd220, 0d0000000000000000;
	ld.global.nc.f64 	%fd43, [%rd12+96];
	fma.rn.f64 	%fd274, %fd43, %fd221, 0d0000000000000000;
	ld.global.nc.f64 	%fd44, [%rd11+104];
	fma.rn.f64 	%fd275, %fd44, %fd224, %fd273;
	ld.global.nc.f64 	%fd45, [%rd12+104];
	fma.rn.f64 	%fd276, %fd45, %fd225, %fd274;
	ld.global.nc.f64 	%fd46, [%rd11+112];
	fma.rn.f64 	%fd277, %fd46, %fd228, %fd275;
	ld.global.nc.f64 	%fd47, [%rd12+112];
	fma.rn.f64 	%fd278, %fd47, %fd229, %fd276;
	ld.global.nc.f64 	%fd279, [%rd15+-32];
	add.f64 	%fd280, %fd277, %fd278;
	mul.f64 	%fd441, %fd280, %fd279;
	bar.sync 	0;
	add.f64 	%fd281, %fd445, %fd239;
	sub.f64 	%fd282, %fd445, %fd239;
	add.f64 	%fd283, %fd444, %fd250;
	sub.f64 	%fd284, %fd444, %fd250;
	add.f64 	%fd285, %fd443, %fd261;
	sub.f64 	%fd286, %fd443, %fd261;
	add.f64 	%fd287, %fd442, %fd440;
	sub.f64 	%fd288, %fd442, %fd440;
	add.f64 	%fd289, %fd441, %fd441;
	sub.f64 	%fd290, %fd441, %fd441;
	mul.f64 	%fd291, %fd289, 0d3FE0000000000000;
	fma.rn.f64 	%fd292, %fd13, %fd281, 0d0000000000000000;
	fma.rn.f64 	%fd293, %fd14, %fd282, 0d0000000000000000;
	fma.rn.f64 	%fd294, %fd20, %fd283, %fd292;
	fma.rn.f64 	%fd295, %fd21, %fd284, %fd293;
	fma.rn.f64 	%fd296, %fd27, %fd285, %fd294;
	fma.rn.f64 	%fd297, %fd28, %fd286, %fd295;
	fma.rn.f64 	%fd298, %fd34, %fd287, %fd296;
	fma.rn.f64 	%fd299, %fd35, %fd288, %fd297;
	fma.rn.f64 	%fd300, %fd42, %fd291, %fd298;
	fma.rn.f64 	%fd301, %fd43, %fd290, %fd299;
	sub.f64 	%fd302, %fd300, %fd301;
	st.shared.f64 	[%r26+40], %fd302;
	add.f64 	%fd303, %fd300, %fd301;
	st.shared.f64 	[%r26], %fd303;
	fma.rn.f64 	%fd304, %fd15, %fd281, 0d0000000000000000;
	fma.rn.f64 	%fd305, %fd16, %fd282, 0d0000000000000000;
	fma.rn.f64 	%fd306, %fd22, %fd283, %fd304;
	fma.rn.f64 	%fd307, %fd23, %fd284, %fd305;
	fma.rn.f64 	%fd308, %fd29, %fd285, %fd306;
	fma.rn.f64 	%fd309, %fd30, %fd286, %fd307;
	fma.rn.f64 	%fd310, %fd36, %fd287, %fd308;
	fma.rn.f64 	%fd311, %fd37, %fd288, %fd309;
	fma.rn.f64 	%fd312, %fd44, %fd291, %fd310;
	fma.rn.f64 	%fd313, %fd45, %fd290, %fd311;
	sub.f64 	%fd314, %fd312, %fd313;
	st.shared.f64 	[%r26+32], %fd314;
	add.f64 	%fd315, %fd312, %fd313;
	st.shared.f64 	[%r26+8], %fd315;
	fma.rn.f64 	%fd316, %fd17, %fd281, 0d0000000000000000;
	fma.rn.f64 	%fd317, %fd18, %fd282, 0d0000000000000000;
	fma.rn.f64 	%fd318, %fd24, %fd283, %fd316;
	fma.rn.f64 	%fd319, %fd25, %fd284, %fd317;
	fma.rn.f64 	%fd320, %fd31, %fd285, %fd318;
	fma.rn.f64 	%fd321, %fd32, %fd286, %fd319;
	fma.rn.f64 	%fd322, %fd38, %fd287, %fd320;
	fma.rn.f64 	%fd323, %fd39, %fd288, %fd321;
	fma.rn.f64 	%fd324, %fd46, %fd291, %fd322;
	fma.rn.f64 	%fd325, %fd47, %fd290, %fd323;
	sub.f64 	%fd326, %fd324, %fd325;
	st.shared.f64 	[%r26+24], %fd326;
	add.f64 	%fd327, %fd324, %fd325;
	st.shared.f64 	[%r26+16], %fd327;
	bar.sync 	0;
	@%p7 bra 	$L__BB143_8;
	ld.shared.f64 	%fd328, [%r7];
	ld.shared.f64 	%fd329, [%r7+576];
	add.f64 	%fd330, %fd328, %fd329;
	sub.f64 	%fd331, %fd328, %fd329;
	ld.shared.f64 	%fd332, [%r7+72];
	ld.shared.f64 	%fd333, [%r7+504];
	add.f64 	%fd334, %fd332, %fd333;
	sub.f64 	%fd335, %fd332, %fd333;
	ld.shared.f64 	%fd336, [%r7+144];
	ld.shared.f64 	%fd337, [%r7+432];
	add.f64 	%fd338, %fd336, %fd337;
	sub.f64 	%fd339, %fd336, %fd337;
	ld.shared.f64 	%fd340, [%r7+216];
	ld.shared.f64 	%fd341, [%r7+360];
	add.f64 	%fd342, %fd340, %fd341;
	sub.f64 	%fd343, %fd340, %fd341;
	ld.shared.f64 	%fd344, [%r7+288];
	add.f64 	%fd345, %fd344, %fd344;
	sub.f64 	%fd346, %fd344, %fd344;
	mul.f64 	%fd347, %fd345, 0d3FE0000000000000;
	fma.rn.f64 	%fd348, %fd13, %fd330, 0d0000000000000000;
	fma.rn.f64 	%fd349, %fd14, %fd331, 0d0000000000000000;
	fma.rn.f64 	%fd350, %fd20, %fd334, %fd348;
	fma.rn.f64 	%fd351, %fd21, %fd335, %fd349;
	fma.rn.f64 	%fd352, %fd27, %fd338, %fd350;
	fma.rn.f64 	%fd353, %fd28, %fd339, %fd351;
	fma.rn.f64 	%fd354, %fd34, %fd342, %fd352;
	fma.rn.f64 	%fd355, %fd35, %fd343, %fd353;
	fma.rn.f64 	%fd356, %fd42, %fd347, %fd354;
	fma.rn.f64 	%fd357, %fd43, %fd346, %fd355;
	sub.f64 	%fd358, %fd356, %fd357;
	st.shared.f64 	[%r7+360], %fd358;
	add.f64 	%fd359, %fd356, %fd357;
	st.shared.f64 	[%r7], %fd359;
	fma.rn.f64 	%fd360, %fd15, %fd330, 0d0000000000000000;
	fma.rn.f64 	%fd361, %fd16, %fd331, 0d0000000000000000;
	fma.rn.f64 	%fd362, %fd22, %fd334, %fd360;
	fma.rn.f64 	%fd363, %fd23, %fd335, %fd361;
	fma.rn.f64 	%fd364, %fd29, %fd338, %fd362;
	fma.rn.f64 	%fd365, %fd30, %fd339, %fd363;
	fma.rn.f64 	%fd366, %fd36, %fd342, %fd364;
	fma.rn.f64 	%fd367, %fd37, %fd343, %fd365;
	fma.rn.f64 	%fd368, %fd44, %fd347, %fd366;
	fma.rn.f64 	%fd369, %fd45, %fd346, %fd367;
	sub.f64 	%fd370, %fd368, %fd369;
	st.shared.f64 	[%r7+288], %fd370;
	add.f64 	%fd371, %fd368, %fd369;
	st.shared.f64 	[%r7+72], %fd371;
	fma.rn.f64 	%fd372, %fd17, %fd330, 0d0000000000000000;
	fma.rn.f64 	%fd373, %fd18, %fd331, 0d0000000000000000;
	fma.rn.f64 	%fd374, %fd24, %fd334, %fd372;
	fma.rn.f64 	%fd375, %fd25, %fd335, %fd373;
	fma.rn.f64 	%fd376, %fd31, %fd338, %fd374;
	fma.rn.f64 	%fd377, %fd32, %fd339, %fd375;
	fma.rn.f64 	%fd378, %fd38, %fd342, %fd376;
	fma.rn.f64 	%fd379, %fd39, %fd343, %fd377;
	fma.rn.f64 	%fd380, %fd46, %fd347, %fd378;
	fma.rn.f64 	%fd381, %fd47, %fd346, %fd379;
	sub.f64 	%fd382, %fd380, %fd381;
	st.shared.f64 	[%r7+216], %fd382;
	add.f64 	%fd383, %fd380, %fd381;
	st.shared.f64 	[%r7+144], %fd383;
$L__BB143_8:
	mov.u32 	%r35, %tid.x;
	setp.gt.u32 	%p8, %r35, 35;
	bar.sync 	0;
	@%p8 bra 	$L__BB143_10;
	ld.shared.f64 	%fd384, [%r6];
	ld.shared.f64 	%fd385, [%r6+5184];
	add.f64 	%fd386, %fd384, %fd385;
	sub.f64 	%fd387, %fd384, %fd385;
	ld.shared.f64 	%fd388, [%r6+648];
	ld.shared.f64 	%fd389, [%r6+4536];
	add.f64 	%fd390, %fd388, %fd389;
	sub.f64 	%fd391, %fd388, %fd389;
	ld.shared.f64 	%fd392, [%r6+1296];
	ld.shared.f64 	%fd393, [%r6+3888];
	add.f64 	%fd394, %fd392, %fd393;
	sub.f64 	%fd395, %fd392, %fd393;
	ld.shared.f64 	%fd396, [%r6+1944];
	ld.shared.f64 	%fd397, [%r6+3240];
	add.f64 	%fd398, %fd396, %fd397;
	sub.f64 	%fd399, %fd396, %fd397;
	ld.shared.f64 	%fd400, [%r6+2592];
	add.f64 	%fd401, %fd400, %fd400;
	sub.f64 	%fd402, %fd400, %fd400;
	mul.f64 	%fd403, %fd401, 0d3FE0000000000000;
	fma.rn.f64 	%fd404, %fd13, %fd386, 0d0000000000000000;
	fma.rn.f64 	%fd405, %fd14, %fd387, 0d0000000000000000;
	fma.rn.f64 	%fd406, %fd20, %fd390, %fd404;
	fma.rn.f64 	%fd407, %fd21, %fd391, %fd405;
	fma.rn.f64 	%fd408, %fd27, %fd394, %fd406;
	fma.rn.f64 	%fd409, %fd28, %fd395, %fd407;
	fma.rn.f64 	%fd410, %fd34, %fd398, %fd408;
	fma.rn.f64 	%fd411, %fd35, %fd399, %fd409;
	fma.rn.f64 	%fd412, %fd42, %fd403, %fd410;
	fma.rn.f64 	%fd413, %fd43, %fd402, %fd411;
	sub.f64 	%fd440, %fd412, %fd413;
	add.f64 	%fd445, %fd412, %fd413;
	fma.rn.f64 	%fd414, %fd15, %fd386, 0d0000000000000000;
	fma.rn.f64 	%fd415, %fd16, %fd387, 0d0000000000000000;
	fma.rn.f64 	%fd416, %fd22, %fd390, %fd414;
	fma.rn.f64 	%fd417, %fd23, %fd391, %fd415;
	fma.rn.f64 	%fd418, %fd29, %fd394, %fd416;
	fma.rn.f64 	%fd419, %fd30, %fd395, %fd417;
	fma.rn.f64 	%fd420, %fd36, %fd398, %fd418;
	fma.rn.f64 	%fd421, %fd37, %fd399, %fd419;
	fma.rn.f64 	%fd422, %fd44, %fd403, %fd420;
	fma.rn.f64 	%fd423, %fd45, %fd402, %fd421;
	sub.f64 	%fd441, %fd422, %fd423;
	add.f64 	%fd444, %fd422, %fd423;
	fma.rn.f64 	%fd424, %fd17, %fd386, 0d0000000000000000;
	fma.rn.f64 	%fd425, %fd18, %fd387, 0d0000000000000000;
	fma.rn.f64 	%fd426, %fd24, %fd390, %fd424;
	fma.rn.f64 	%fd427, %fd25, %fd391, %fd425;
	fma.rn.f64 	%fd428, %fd31, %fd394, %fd426;
	fma.rn.f64 	%fd429, %fd32, %fd395, %fd427;
	fma.rn.f64 	%fd430, %fd38, %fd398, %fd428;
	fma.rn.f64 	%fd431, %fd39, %fd399, %fd429;
	fma.rn.f64 	%fd432, %fd46, %fd403, %fd430;
	fma.rn.f64 	%fd433, %fd47, %fd402, %fd431;
	sub.f64 	%fd442, %fd432, %fd433;
	add.f64 	%fd443, %fd432, %fd433;
$L__BB143_10:
	bar.sync 	0;
	@%p4 bra 	$L__BB143_12;
	ld.param.u64 	%rd22, [_Z30massMatrixMultiplyGlobalKernelILi6ELi9ELi2EEviPKdS1_S1_S1_Pd_param_5];
	mov.u32 	%r36, %ctaid.x;
	shl.b32 	%r37, %r36, 1;
	mov.u32 	%r38, %tid.y;
	add.s32 	%r39, %r37, %r38;
	mov.u32 	%r40, %tid.x;
	mad.lo.s32 	%r41, %r39, 216, %r40;
	cvta.to.global.u64 	%rd16, %rd22;
	mul.wide.s32 	%rd17, %r41, 8;
	add.s64 	%rd18, %rd16, %rd17;
	st.global.f64 	[%rd18], %fd445;
	st.global.f64 	[%rd18+288], %fd444;
	st.global.f64 	[%rd18+576], %fd443;
	st.global.f64 	[%rd18+864], %fd442;
	st.global.f64 	[%rd18+1152], %fd441;
	st.global.f64 	[%rd18+1440], %fd440;
$L__BB143_12:
	ret;

}
	// .globl	_Z40massMatrixMultiplyMonolithicGlobalKernelILi6ELi9ELi2EEviPKdS1_S1_S1_Pd
.visible .entry _Z40massMatrixMultiplyMonolithicGlobalKernelILi6ELi9ELi2EEviPKdS1_S1_S1_Pd(
	.param .u32 _Z40massMatrixMultiplyMonolithicGlobalKernelILi6ELi9ELi2EEviPKdS1_S1_S1_Pd_param_0,
	.param .u64 .ptr .align 1 _Z40massMatrixMultiplyMonolithicGlobalKernelILi6ELi9ELi2EEviPKdS1_S1_S1_Pd_param_1,
	.param .u64 .ptr .align 1 _Z40massMatrixMultiplyMonolithicGlobalKernelILi6ELi9ELi2EEviPKdS1_S1_S1_Pd_param_2,
	.param .u64 .ptr .align 1 _Z40massMatrixMultiplyMonolithicGlobalKernelILi6ELi9ELi2EEviPKdS1_S1_S1_Pd_param_3,
	.param .u64 .ptr .align 1 _Z40massMatrixMultiplyMonolithicGlobalKernelILi6ELi9ELi2EEviPKdS1_S1_S1_Pd_param_4,
	.param .u64 .ptr .align 1 _Z40massMatrixMultiplyMonolithicGlobalKernelILi6ELi9ELi2EEviPKdS1_S1_S1_Pd_param_5
)
{
	.reg .pred 	%p<18>;
	.reg .b16 	%rs<11>;
	.reg .b32 	%r<75>;
	.reg .b64 	%rd<35>;
	.reg .b64 	%fd<593>;
	// demoted variable
	.shared .align 8 .b8 _ZZ40massMatrixMultiplyMonolithicGlobalKernelILi6ELi9ELi2EEviPKdS1_S1_S1_PdE6s_tmp1[11664];
	ld.param.u32 	%r12, [_Z40massMatrixMultiplyMonolithicGlobalKernelILi6ELi9ELi2EEviPKdS1_S1_S1_Pd_param_0];
	ld.param.u64 	%rd4, [_Z40massMatrixMultiplyMonolithicGlobalKernelILi6ELi9ELi2EEviPKdS1_S1_S1_Pd_param_2];
	ld.param.u64 	%rd5, [_Z40massMatrixMultiplyMonolithicGlobalKernelILi6ELi9ELi2EEviPKdS1_S1_S1_Pd_param_4];
	cvta.to.global.u64 	%rd1, %rd4;
	mov.u32 	%r1, %tid.x;
	mov.u32 	%r2, %tid.y;
	mov.u32 	%r13, %ctaid.x;
	shl.b32 	%r14, %r13, 1;
	add.s32 	%r3, %r14, %r2;
	cvt.u16.u32 	%rs1, %r1;
	mul.hi.u16 	%rs3, %rs1, 10923;
	mul.lo.s16 	%rs4, %rs3, 6;
	sub.s16 	%rs2, %rs1, %rs4;
	setp.ge.s32 	%p1, %r3, %r12;
	@%p1 bra 	$L__BB144_2;
	cvta.to.global.u64 	%rd7, %rd5;
	mad.lo.s32 	%r15, %r3, 216, %r1;
	mul.wide.s32 	%rd8, %r15, 8;
	add.s64 	%rd9, %rd7, %rd8;
	ld.global.nc.f64 	%fd577, [%rd9];
	ld.global.nc.f64 	%fd576, [%rd9+288];
	ld.global.nc.f64 	%fd575, [%rd9+576];
	ld.global.nc.f64 	%fd574, [%rd9+864];
	ld.global.nc.f64 	%fd573, [%rd9+1152];
	ld.global.nc.f64 	%fd572, [%rd9+1440];
$L__BB144_2:
	bar.sync 	0;
	setp.gt.u32 	%p2, %r1, 35;
	mov.u32 	%r16, _ZZ40massMatrixMultiplyMonolithicGlobalKernelILi6ELi9ELi2EEviPKdS1_S1_S1_PdE6s_tmp1;
	mad.lo.s32 	%r4, %r2, 5832, %r16;
	mul.lo.s16 	%rs6, %rs1, 171;
	shr.u16 	%rs7, %rs6, 10;
	cvt.u32.u16 	%r5, %rs7;
	mul.wide.u16 	%r17, %rs7, 72;
	add.s32 	%r6, %r4, %r17;
	mul.wide.u16 	%r18, %rs2, 8;
	add.s32 	%r7, %r6, %r18;
	@%p2 bra 	$L__BB144_4;
	ld.global.nc.f64 	%fd121, [%rd1];
	fma.rn.f64 	%fd122, %fd121, %fd577, 0d0000000000000000;
	ld.global.nc.f64 	%fd123, [%rd1+8];
	fma.rn.f64 	%fd124, %fd123, %fd576, %fd122;
	ld.global.nc.f64 	%fd125, [%rd1+16];
	fma.rn.f64 	%fd126, %fd125, %fd575, %fd124;
	ld.global.nc.f64 	%fd127, [%rd1+24];
	fma.rn.f64 	%fd128, %fd127, %fd574, %fd126;
	ld.global.nc.f64 	%fd129, [%rd1+32];
	fma.rn.f64 	%fd130, %fd129, %fd573, %fd128;
	ld.global.nc.f64 	%fd131, [%rd1+40];
	fma.rn.f64 	%fd132, %fd131, %fd572, %fd130;
	st.shared.f64 	[%r7], %fd132;
	ld.global.nc.f64 	%fd133, [%rd1+48];
	fma.rn.f64 	%fd134, %fd133, %fd577, 0d0000000000000000;
	ld.global.nc.f64 	%fd135, [%rd1+56];
	fma.rn.f64 	%fd136, %fd135, %fd576, %fd134;
	ld.global.nc.f64 	%fd137, [%rd1+64];
	fma.rn.f64 	%fd138, %fd137, %fd575, %fd136;
	ld.global.nc.f64 	%fd139, [%rd1+72];
	fma.rn.f64 	%fd140, %fd139, %fd574, %fd138;
	ld.global.nc.f64 	%fd141, [%rd1+80];
	fma.rn.f64 	%fd142, %fd141, %fd573, %fd140;
	ld.global.nc.f64 	%fd143, [%rd1+88];
	fma.rn.f64 	%fd144, %fd143, %fd572, %fd142;
	st.shared.f64 	[%r7+648], %fd144;
	ld.global.nc.f64 	%fd145, [%rd1+96];
	fma.rn.f64 	%fd146, %fd145, %fd577, 0d0000000000000000;
	ld.global.nc.f64 	%fd147, [%rd1+104];
	fma.rn.f64 	%fd148, %fd147, %fd576, %fd146;
	ld.global.nc.f64 	%fd149, [%rd1+112];
	fma.rn.f64 	%fd150, %fd149, %fd575, %fd148;
	ld.global.nc.f64 	%fd151, [%rd1+120];
	fma.rn.f64 	%fd152, %fd151, %fd574, %fd150;
	ld.global.nc.f64 	%fd153, [%rd1+128];
	fma.rn.f64 	%fd154, %fd153, %fd573, %fd152;
	ld.global.nc.f64 	%fd155, [%rd1+136];
	fma.rn.f64 	%fd156, %fd155, %fd572, %fd154;
	st.shared.f64 	[%r7+1296], %fd156;
	ld.global.nc.f64 	%fd157, [%rd1+144];
	fma.rn.f64 	%fd158, %fd157, %fd577, 0d0000000000000000;
	ld.global.nc.f64 	%fd159, [%rd1+152];
	fma.rn.f64 	%fd160, %fd159, %fd576, %fd158;
	ld.global.nc.f64 	%fd161, [%rd1+160];
	fma.rn.f64 	%fd162, %fd161, %fd575, %fd160;
	ld.global.nc.f64 	%fd163, [%rd1+168];
	fma.rn.f64 	%fd164, %fd163, %fd574, %fd162;
	ld.global.nc.f64 	%fd165, [%rd1+176];
	fma.rn.f64 	%fd166, %fd165, %fd573, %fd164;
	ld.global.nc.f64 	%fd167, [%rd1+184];
	fma.rn.f64 	%fd168, %fd167, %fd572, %fd166;
	st.shared.f64 	[%r7+1944], %fd168;
	ld.global.nc.f64 	%fd169, [%rd1+192];
	fma.rn.f64 	%fd170, %fd169, %fd577, 0d0000000000000000;
	ld.global.nc.f64 	%fd171, [%rd1+200];
	fma.rn.f64 	%fd172, %fd171, %fd576, %fd170;
	ld.global.nc.f64 	%fd173, [%rd1+208];
	fma.rn.f64 	%fd174, %fd173, %fd575, %fd172;
	ld.global.nc.f64 	%fd175, [%rd1+216];
	fma.rn.f64 	%fd176, %fd175, %fd574, %fd174;
	ld.global.nc.f64 	%fd177, [%rd1+224];
	fma.rn.f64 	%fd178, %fd177, %fd573, %fd176;
	ld.global.nc.f64 	%fd179, [%rd1+232];
	fma.rn.f64 	%fd180, %fd179, %fd572, %fd178;
	st.shared.f64 	[%r7+2592], %fd180;
	ld.global.nc.f64 	%fd181, [%rd1+240];
	fma.rn.f64 	%fd182, %fd181, %fd577, 0d0000000000000000;
	ld.global.nc.f64 	%fd183, [%rd1+248];
	fma.rn.f64 	%fd184, %fd183, %fd576, %fd182;
	ld.global.nc.f64 	%fd185, [%rd1+256];
	fma.rn.f64 	%fd186, %fd185, %fd575, %fd184;
	ld.global.nc.f64 	%fd187, [%rd1+264];
	fma.rn.f64 	%fd188, %fd187, %fd574, %fd186;
	ld.global.nc.f64 	%fd189, [%rd1+272];
	fma.rn.f64 	%fd190, %fd189, %fd573, %fd188;
	ld.global.nc.f64 	%fd191, [%rd1+280];
	fma.rn.f64 	%fd192, %fd191, %fd572, %fd190;
	st.shared.f64 	[%r7+3240], %fd192;
	ld.global.nc.f64 	%fd193, [%rd1+288];
	fma.rn.f64 	%fd194, %fd193, %fd577, 0d0000000000000000;
	ld.global.nc.f64 	%fd195, [%rd1+296];
	fma.rn.f64 	%fd196, %fd195, %fd576, %fd194;
	ld.global.nc.f64 	%fd197, [%rd1+304];
	fma.rn.f64 	%fd198, %fd197, %fd575, %fd196;
	ld.global.nc.f64 	%fd199, [%rd1+312];
	fma.rn.f64 	%fd200, %fd199, %fd574, %fd198;
	ld.global.nc.f64 	%fd201, [%rd1+320];
	fma.rn.f64 	%fd202, %fd201, %fd573, %fd200;
	ld.global.nc.f64 	%fd203, [%rd1+328];
	fma.rn.f64 	%fd204, %fd203, %fd572, %fd202;
	st.shared.f64 	[%r7+3888], %fd204;
	ld.global.nc.f64 	%fd205, [%rd1+336];
	fma.rn.f64 	%fd206, %fd205, %fd577, 0d0000000000000000;
	ld.global.nc.f64 	%fd207, [%rd1+344];
	fma.rn.f64 	%fd208, %fd207, %fd576, %fd206;
	ld.global.nc.f64 	%fd209, [%rd1+352];
	fma.rn.f64 	%fd210, %fd209, %fd575, %fd208;
	ld.global.nc.f64 	%fd211, [%rd1+360];
	fma.rn.f64 	%fd212, %fd211, %fd574, %fd210;
	ld.global.nc.f64 	%fd213, [%rd1+368];
	fma.rn.f64 	%fd214, %fd213, %fd573, %fd212;
	ld.global.nc.f64 	%fd215, [%rd1+376];
	fma.rn.f64 	%fd216, %fd215, %fd572, %fd214;
	st.shared.f64 	[%r7+4536], %fd216;
	ld.global.nc.f64 	%fd217, [%rd1+384];
	fma.rn.f64 	%fd218, %fd217, %fd577, 0d0000000000000000;
	ld.global.nc.f64 	%fd219, [%rd1+392];
	fma.rn.f64 	%fd220, %fd219, %fd576, %fd218;
	ld.global.nc.f64 	%fd221, [%rd1+400];
	fma.rn.f64 	%fd222, %fd221, %fd575, %fd220;
	ld.global.nc.f64 	%fd223, [%rd1+408];
	fma.rn.f64 	%fd224, %fd223, %fd574, %fd222;
	ld.global.nc.f64 	%fd225, [%rd1+416];
	fma.rn.f64 	%fd226, %fd225, %fd573, %fd224;
	ld.global.nc.f64 	%fd227, [%rd1+424];
	fma.rn.f64 	%fd228, %fd227, %fd572, %fd226;
	st.shared.f64 	[%r7+5184], %fd228;
$L__BB144_4:
	bar.sync 	0;
	setp.gt.u32 	%p3, %r1, 53;
	mad.lo.s32 	%r19, %r5, 576, %r6;
	add.s32 	%r8, %r19, %r18;
	@%p3 bra 	$L__BB144_6;
	ld.shared.f64 	%fd229, [%r8];
	ld.shared.f64 	%fd230, [%r8+72];
	ld.shared.f64 	%fd231, [%r8+144];
	ld.shared.f64 	%fd232, [%r8+216];
	ld.shared.f64 	%fd233, [%r8+288];
	ld.shared.f64 	%fd234, [%r8+360];
	ld.global.nc.f64 	%fd235, [%rd1];
	fma.rn.f64 	%fd236, %fd235, %fd229, 0d0000000000000000;
	ld.global.nc.f64 	%fd237, [%rd1+8];
	fma.rn.f64 	%fd238, %fd237, %fd230, %fd236;
	ld.global.nc.f64 	%fd239, [%rd1+16];
	fma.rn.f64 	%fd240, %fd239, %fd231, %fd238;
	ld.global.nc.f64 	%fd241, [%rd1+24];
	fma.rn.f64 	%fd242, %fd241, %fd232, %fd240;
	ld.global.nc.f64 	%fd243, [%rd1+32];
	fma.rn.f64 	%fd244, %fd243, %fd233, %fd242;
	ld.global.nc.f64 	%fd245, [%rd1+40];
	fma.rn.f64 	%fd246, %fd245, %fd234, %fd244;
	st.shared.f64 	[%r8], %fd246;
	ld.global.nc.f64 	%fd247, [%rd1+48];
	fma.rn.f64 	%fd248, %fd247, %fd229, 0d0000000000000000;
	ld.global.nc.f64 	%fd249, [%rd1+56];
	fma.rn.f64 	%fd250, %fd249, %fd230, %fd248;
	ld.global.nc.f64 	%fd251, [%rd1+64];
	fma.rn.f64 	%fd252, %fd251, %fd231, %fd250;
	ld.global.nc.f64 	%fd253, [%rd1+72];
	fma.rn.f64 	%fd254, %fd253, %fd232, %fd252;
	ld.global.nc.f64 	%fd255, [%rd1+80];
	fma.rn.f64 	%fd256, %fd255, %fd233, %fd254;
	ld.global.nc.f64 	%fd257, [%rd1+88];
	fma.rn.f64 	%fd258, %fd257, %fd234, %fd256;
	st.shared.f64 	[%r8+72], %fd258;
	ld.global.nc.f64 	%fd259, [%rd1+96];
	fma.rn.f64 	%fd260, %fd259, %fd229, 0d0000000000000000;
	ld.global.nc.f64 	%fd261, [%rd1+104];
	fma.rn.f64 	%fd262, %fd261, %fd230, %fd260;
	ld.global.nc.f64 	%fd263, [%rd1+112];
	fma.rn.f64 	%fd264, %fd263, %fd231, %fd262;
	ld.global.nc.f64 	%fd265, [%rd1+120];
	fma.rn.f64 	%fd266, %fd265, %fd232, %fd264;
	ld.global.nc.f64 	%fd267, [%rd1+128];
	fma.rn.f64 	%fd268, %fd267, %fd233, %fd266;
	ld.global.nc.f64 	%fd269, [%rd1+136];
	fma.rn.f64 	%fd270, %fd269, %fd234, %fd268;
	st.shared.f64 	[%r8+144], %fd270;
	ld.global.nc.f64 	%fd271, [%rd1+144];
	fma.rn.f64 	%fd272, %fd271, %fd229, 0d0000000000000000;
	ld.global.nc.f64 	%fd273, [%rd1+152];
	fma.rn.f64 	%fd274, %fd273, %fd230, %fd272;
	ld.global.nc.f64 	%fd275, [%rd1+160];
	fma.rn.f64 	%fd276, %fd275, %fd231, %fd274;
	ld.global.nc.f64 	%fd277, [%rd1+168];
	fma.rn.f64 	%fd278, %fd277, %fd232, %fd276;
	ld.global.nc.f64 	%fd279, [%rd1+176];
	fma.rn.f64 	%fd280, %fd279, %fd233, %fd278;
	ld.global.nc.f64 	%fd281, [%rd1+184];
	fma.rn.f64 	%fd282, %fd281, %fd234, %fd280;
	st.shared.f64 	[%r8+216], %fd282;
	ld.global.nc.f64 	%fd283, [%rd1+192];
	fma.rn.f64 	%fd284, %fd283, %fd229, 0d0000000000000000;
	ld.global.nc.f64 	%fd285, [%rd1+200];
	fma.rn.f64 	%fd286, %fd285, %fd230, %fd284;
	ld.global.nc.f64 	%fd287, [%rd1+208];
	fma.rn.f64 	%fd288, %fd287, %fd231, %fd286;
	ld.global.nc.f64 	%fd289, [%rd1+216];
	fma.rn.f64 	%fd290, %fd289, %fd232, %fd288;
	ld.global.nc.f64 	%fd291, [%rd1+224];
	fma.rn.f64 	%fd292, %fd291, %fd233, %fd290;
	ld.global.nc.f64 	%fd293, [%rd1+232];
	fma.rn.f64 	%fd294, %fd293, %fd234, %fd292;
	st.shared.f64 	[%r8+288], %fd294;
	ld.global.nc.f64 	%fd295, [%rd1+240];
	fma.rn.f64 	%fd296, %fd295, %fd229, 0d0000000000000000;
	ld.global.nc.f64 	%fd297, [%rd1+248];
	fma.rn.f64 	%fd298, %fd297, %fd230, %fd296;
	ld.global.nc.f64 	%fd299, [%rd1+256];
	fma.rn.f64 	%fd300, %fd299, %fd231, %fd298;
	ld.global.nc.f64 	%fd301, [%rd1+264];
	fma.rn.f64 	%fd302, %fd301, %fd232, %fd300;
	ld.global.nc.f64 	%fd303, [%rd1+272];
	fma.rn.f64 	%fd304, %fd303, %fd233, %fd302;
	ld.global.nc.f64 	%fd305, [%rd1+280];
	fma.rn.f64 	%fd306, %fd305, %fd234, %fd304;
	st.shared.f64 	[%r8+360], %fd306;
	ld.global.nc.f64 	%fd307, [%rd1+288];
	fma.rn.f64 	%fd308, %fd307, %fd229, 0d0000000000000000;
	ld.global.nc.f64 	%fd309, [%rd1+296];
	fma.rn.f64 	%fd310, %fd309, %fd230, %fd308;
	ld.global.nc.f64 	%fd311, [%rd1+304];
	fma.rn.f64 	%fd312, %fd311, %fd231, %fd310;
	ld.global.nc.f64 	%fd313, [%rd1+312];
	fma.rn.f64 	%fd314, %fd313, %fd232, %fd312;
	ld.global.nc.f64 	%fd315, [%rd1+320];
	fma.rn.f64 	%fd316, %fd315, %fd233, %fd314;
	ld.global.nc.f64 	%fd317, [%rd1+328];
	fma.rn.f64 	%fd318, %fd317, %fd234, %fd316;
	st.shared.f64 	[%r8+432], %fd318;
	ld.global.nc.f64 	%fd319, [%rd1+336];
	fma.rn.f64 	%fd320, %fd319, %fd229, 0d0000000000000000;
	ld.global.nc.f64 	%fd321, [%rd1+344];
	fma.rn.f64 	%fd322, %fd321, %fd230, %fd320;
	ld.global.nc.f64 	%fd323, [%rd1+352];
	fma.rn.f64 	%fd324, %fd323, %fd231, %fd322;
	ld.global.nc.f64 	%fd325, [%rd1+360];
	fma.rn.f64 	%fd326, %fd325, %fd232, %fd324;
	ld.global.nc.f64 	%fd327, [%rd1+368];
	fma.rn.f64 	%fd328, %fd327, %fd233, %fd326;
	ld.global.nc.f64 	%fd329, [%rd1+376];
	fma.rn.f64 	%fd330, %fd329, %fd234, %fd328;
	st.shared.f64 	[%r8+504], %fd330;
	ld.global.nc.f64 	%fd331, [%rd1+384];
	fma.rn.f64 	%fd332, %fd331, %fd229, 0d0000000000000000;
	ld.global.nc.f64 	%fd333, [%rd1+392];
	fma.rn.f64 	%fd334, %fd333, %fd230, %fd332;
	ld.global.nc.f64 	%fd335, [%rd1+400];
	fma.rn.f64 	%fd336, %fd335, %fd231, %fd334;
	ld.global.nc.f64 	%fd337, [%rd1+408];
	fma.rn.f64 	%fd338, %fd337, %fd232, %fd336;
	ld.global.nc.f64 	%fd339, [%rd1+416];
	fma.rn.f64 	%fd340, %fd339, %fd233, %fd338;
	ld.global.nc.f64 	%fd341, [%rd1+424];
	fma.rn.f64 	%fd342, %fd341, %fd234, %fd340;
	st.shared.f64 	[%r8+576], %fd342;
$L__BB144_6:
	ld.param.u64 	%rd27, [_Z40massMatrixMultiplyMonolithicGlobalKernelILi6ELi9ELi2EEviPKdS1_S1_S1_Pd_param_1];
	ld.param.u32 	%r65, [_Z40massMatrixMultiplyMonolithicGlobalKernelILi6ELi9ELi2EEviPKdS1_S1_S1_Pd_param_0];
	setp.ge.s32 	%p4, %r3, %r65;
	bar.sync 	0;
	mul.hi.u16 	%rs8, %rs1, 7282;
	mul.lo.s16 	%rs9, %rs8, 9;
	sub.s16 	%rs10, %rs1, %rs9;
	mul.wide.u16 	%r21, %rs8, 648;
	add.s32 	%r22, %r4, %r21;
	mul.wide.u16 	%r23, %rs10, 72;
	add.s32 	%r9, %r22, %r23;
	ld.shared.f64 	%fd13, [%r9];
	ld.shared.f64 	%fd14, [%r9+8];
	ld.shared.f64 	%fd15, [%r9+16];
	ld.shared.f64 	%fd16, [%r9+24];
	ld.shared.f64 	%fd17, [%r9+32];
	ld.shared.f64 	%fd18, [%r9+40];
	mul.lo.s32 	%r24, %r3, 729;
	mad.lo.s32 	%r25, %r1, 9, %r24;
	ld.global.nc.f64 	%fd19, [%rd1];
	fma.rn.f64 	%fd344, %fd19, %fd13, 0d0000000000000000;
	ld.global.nc.f64 	%fd20, [%rd1+8];
	fma.rn.f64 	%fd345, %fd20, %fd14, %fd344;
	ld.global.nc.f64 	%fd21, [%rd1+16];
	fma.rn.f64 	%fd346, %fd21, %fd15, %fd345;
	ld.global.nc.f64 	%fd22, [%rd1+24];
	fma.rn.f64 	%fd347, %fd22, %fd16, %fd346;
	ld.global.nc.f64 	%fd23, [%rd1+32];
	fma.rn.f64 	%fd348, %fd23, %fd17, %fd347;
	ld.global.nc.f64 	%fd24, [%rd1+40];
	fma.rn.f64 	%fd25, %fd24, %fd18, %fd348;
	cvta.to.global.u64 	%rd10, %rd27;
	mul.wide.s32 	%rd11, %r25, 8;
	add.s64 	%rd2, %rd10, %rd11;
	mov.f64 	%fd578, 0d0000000000000000;
	@%p4 bra 	$L__BB144_8;
	ld.global.nc.f64 	%fd578, [%rd2];
$L__BB144_8:
	ld.param.u32 	%r66, [_Z40massMatrixMultiplyMonolithicGlobalKernelILi6ELi9ELi2EEviPKdS1_S1_S1_Pd_param_0];
	setp.ge.s32 	%p5, %r3, %r66;
	mul.f64 	%fd592, %fd25, %fd578;
	ld.global.nc.f64 	%fd29, [%rd1+48];
	fma.rn.f64 	%fd350, %fd29, %fd13, 0d0000000000000000;
	ld.global.nc.f64 	%fd30, [%rd1+56];
	fma.rn.f64 	%fd351, %fd30, %fd14, %fd350;
	ld.global.nc.f64 	%fd31, [%rd1+64];
	fma.rn.f64 	%fd352, %fd31, %fd15, %fd351;
	ld.global.nc.f64 	%fd32, [%rd1+72];
	fma.rn.f64 	%fd353, %fd32, %fd16, %fd352;
	ld.global.nc.f64 	%fd33, [%rd1+80];
	fma.rn.f64 	%fd354, %fd33, %fd17, %fd353;
	ld.global.nc.f64 	%fd34, [%rd1+88];
	fma.rn.f64 	%fd35, %fd34, %fd18, %fd354;
	mov.f64 	%fd579, 0d0000000000000000;
	@%p5 bra 	$L__BB144_10;
	ld.global.nc.f64 	%fd579, [%rd2+8];
$L__BB144_10:
	ld.param.u32 	%r67, [_Z40massMatrixMultiplyMonolithicGlobalKernelILi6ELi9ELi2EEviPKdS1_S1_S1_Pd_param_0];
	setp.ge.s32 	%p6, %r3, %r67;
	mul.f64 	%fd591, %fd35, %fd579;
	ld.global.nc.f64 	%fd39, [%rd1+96];
	fma.rn.f64 	%fd356, %fd39, %fd13, 0d0000000000000000;
	ld.global.nc.f64 	%fd40, [%rd1+104];
	fma.rn.f64 	%fd357, %fd40, %fd14, %fd356;
	ld.global.nc.f64 	%fd41, [%rd1+112];
	fma.rn.f64 	%fd358, %fd41, %fd15, %fd357;
	ld.global.nc.f64 	%fd42, [%rd1+120];
	fma.rn.f64 	%fd359, %fd42, %fd16, %fd358;
	ld.global.nc.f64 	%fd43, [%rd1+128];
	fma.rn.f64 	%fd360, %fd43, %fd17, %fd359;
	ld.global.nc.f64 	%fd44, [%rd1+136];
	fma.rn.f64 	%fd45, %fd44, %fd18, %fd360;
	mov.f64 	%fd580, 0d0000000000000000;
	@%p6 bra 	$L__BB144_12;
	ld.global.nc.f64 	%fd580, [%rd2+16];
$L__BB144_12:
	ld.param.u32 	%r68, [_Z40massMatrixMultiplyMonolithicGlobalKernelILi6ELi9ELi2EEviPKdS1_S1_S1_Pd_param_0];
	setp.ge.s32 	%p7, %r3, %r68;
	mul.f64 	%fd590, %fd45, %fd580;
	ld.global.nc.f64 	%fd49, [%rd1+144];
	fma.rn.f64 	%fd362, %fd49, %fd13, 0d0000000000000000;
	ld.global.nc.f64 	%fd50, [%rd1+152];
	fma.rn.f64 	%fd363, %fd50, %fd14, %fd362;
	ld.global.nc.f64 	%fd51, [%rd1+160];
	fma.rn.f64 	%fd364, %fd51, %fd15, %fd363;
	ld.global.nc.f64 	%fd52, [%rd1+168];
	fma.rn.f64 	%fd365, %fd52, %fd16, %fd364;
	ld.global.nc.f64 	%fd53, [%rd1+176];
	fma.rn.f64 	%fd366, %fd53, %fd17, %fd365;
	ld.global.nc.f64 	%fd54, [%rd1+184];
	fma.rn.f64 	%fd55, %fd54, %fd18, %fd366;
	mov.f64 	%fd581, 0d0000000000000000;
	@%p7 bra 	$L__BB144_14;
	ld.global.nc.f64 	%fd581, [%rd2+24];
$L__BB144_14:
	ld.param.u32 	%r69, [_Z40massMatrixMultiplyMonolithicGlobalKernelILi6ELi9ELi2EEviPKdS1_S1_S1_Pd_param_0];
	setp.ge.s32 	%p8, %r3, %r69;
	mul.f64 	%fd589, %fd55, %fd581;
	ld.global.nc.f64 	%fd59, [%rd1+192];
	fma.rn.f64 	%fd368, %fd59, %fd13, 0d0000000000000000;
	ld.global.nc.f64 	%fd60, [%rd1+200];
	fma.rn.f64 	%fd369, %fd60, %fd14, %fd368;
	ld.global.nc.f64 	%fd61, [%rd1+208];
	fma.rn.f64 	%fd370, %fd61, %fd15, %fd369;
	ld.global.nc.f64 	%fd62, [%rd1+216];
	fma.rn.f64 	%fd371, %fd62, %fd16, %fd370;
	ld.global.nc.f64 	%fd63, [%rd1+224];
	fma.rn.f64 	%fd372, %fd63, %fd17, %fd371;
	ld.global.nc.f64 	%fd64, [%rd1+232];
	fma.rn.f64 	%fd65, %fd64, %fd18, %fd372;
	mov.f64 	%fd582, 0d0000000000000000;
	@%p8 bra 	$L__BB144_16;
	ld.global.nc.f64 	%fd582, [%rd2+32];
$L__BB144_16:
	ld.param.u32 	%r70, [_Z40massMatrixMultiplyMonolithicGlobalKernelILi6ELi9ELi2EEviPKdS1_S1_S1_Pd_param_0];
	setp.ge.s32 	%p9, %r3, %r70;
	mul.f64 	%fd588, %fd65, %fd582;
	ld.global.nc.f64 	%fd69, [%rd1+240];
	fma.rn.f64 	%fd374, %fd69, %fd13, 0d0000000000000000;
	ld.global.nc.f64 	%fd70, [%rd1+248];
	fma.rn.f64 	%fd375, %fd70, %fd14, %fd374;
	ld.global.nc.f64 	%fd71, [%rd1+256];
	fma.rn.f64 	%fd376, %fd71, %fd15, %fd375;
	ld.global.nc.f64 	%fd72, [%rd1+264];
	fma.rn.f64 	%fd377, %fd72, %fd16, %fd376;
	ld.global.nc.f64 	%fd73, [%rd1+272];
	fma.rn.f64 	%fd378, %fd73, %fd17, %fd377;
	ld.global.nc.f64 	%fd74, [%rd1+280];
	fma.rn.f64 	%fd75, %fd74, %fd18, %fd378;
	mov.f64 	%fd583, 0d0000000000000000;
	@%p9 bra 	$L__BB144_18;
	ld.global.nc.f64 	%fd583, [%rd2+40];
$L__BB144_18:
	ld.param.u64 	%rd31, [_Z40massMatrixMultiplyMonolithicGlobalKernelILi6ELi9ELi2EEviPKdS1_S1_S1_Pd_param_2];
	ld.param.u32 	%r71, [_Z40massMatrixMultiplyMonolithicGlobalKernelILi6ELi9ELi2EEviPKdS1_S1_S1_Pd_param_0];
	setp.ge.s32 	%p10, %r3, %r71;
	mul.f64 	%fd587, %fd75, %fd583;
	cvta.to.global.u64 	%rd12, %rd31;
	ld.global.nc.f64 	%fd79, [%rd12+288];
	fma.rn.f64 	%fd380, %fd79, %fd13, 0d0000000000000000;
	ld.global.nc.f64 	%fd80, [%rd12+296];
	fma.rn.f64 	%fd381, %fd80, %fd14, %fd380;
	ld.global.nc.f64 	%fd81, [%rd12+304];
	fma.rn.f64 	%fd382, %fd81, %fd15, %fd381;
	ld.global.nc.f64 	%fd82, [%rd12+312];
	fma.rn.f64 	%fd383, %fd82, %fd16, %fd382;
	ld.global.nc.f64 	%fd83, [%rd12+320];
	fma.rn.f64 	%fd384, %fd83, %fd17, %fd383;
	ld.global.nc.f64 	%fd84, [%rd12+328];
	fma.rn.f64 	%fd85, %fd84, %fd18, %fd384;
	mov.f64 	%fd584, 0d0000000000000000;
	@%p10 bra 	$L__BB144_20;
	ld.param.u64 	%rd28, [_Z40massMatrixMultiplyMonolithicGlobalKernelILi6ELi9ELi2EEviPKdS1_S1_S1_Pd_param_1];
	cvta.to.global.u64 	%rd13, %rd28;
	add.s64 	%rd15, %rd13, %rd11;
	ld.global.nc.f64 	%fd584, [%rd15+48];
$L__BB144_20:
	ld.param.u64 	%rd32, [_Z40massMatrixMultiplyMonolithicGlobalKernelILi6ELi9ELi2EEviPKdS1_S1_S1_Pd_param_2];
	ld.param.u32 	%r72, [_Z40massMatrixMultiplyMonolithicGlobalKernelILi6ELi9ELi2EEviPKdS1_S1_S1_Pd_param_0];
	mov.u32 	%r37, %ctaid.x;
	shl.b32 	%r38, %r37, 1;
	mov.u32 	%r39, %tid.y;
	add.s32 	%r40, %r38, %r39;
	setp.ge.s32 	%p11, %r40, %r72;
	mul.f64 	%fd88, %fd85, %fd584;
	cvta.to.global.u64 	%rd16, %rd32;
	ld.global.nc.f64 	%fd89, [%rd16+336];
	fma.rn.f64 	%fd386, %fd89, %fd13, 0d0000000000000000;
	ld.global.nc.f64 	%fd90, [%rd16+344];
	fma.rn.f64 	%fd387, %fd90, %fd14, %fd386;
	ld.global.nc.f64 	%fd91, [%rd16+352];
	fma.rn.f64 	%fd388, %fd91, %fd15, %fd387;
	ld.global.nc.f64 	%fd92, [%rd16+360];
	fma.rn.f64 	%fd389, %fd92, %fd16, %fd388;
	ld.global.nc.f64 	%fd93, [%rd16+368];
	fma.rn.f64 	%fd390, %fd93, %fd17, %fd389;
	ld.global.nc.f64 	%fd94, [%rd16+376];
	fma.rn.f64 	%fd95, %fd94, %fd18, %fd390;
	mov.f64 	%fd585, 0d0000000000000000;
	@%p11 bra 	$L__BB144_22;
	ld.param.u64 	%rd29, [_Z40massMatrixMultiplyMonolithicGlobalKernelILi6ELi9ELi2EEviPKdS1_S1_S1_Pd_param_1];
	cvta.to.global.u64 	%rd17, %rd29;
	mov.u32 	%r41, %tid.x;
	mov.u32 	%r42, %ctaid.x;
	shl.b32 	%r43, %r42, 1;
	mov.u32 	%r44, %tid.y;
	add.s32 	%r45, %r43, %r44;
	mul.lo.s32 	%r46, %r45, 729;
	mad.lo.s32 	%r47, %r41, 9, %r46;
	mul.wide.s32 	%rd18, %r47, 8;
	add.s64 	%rd19, %rd17, %rd18;
	ld.global.nc.f64 	%fd585, [%rd19+56];
$L__BB144_22:
	ld.param.u64 	%rd33, [_Z40massMatrixMultiplyMonolithicGlobalKernelILi6ELi9ELi2EEviPKdS1_S1_S1_Pd_param_2];
	ld.param.u32 	%r73, [_Z40massMatrixMultiplyMonolithicGlobalKernelILi6ELi9ELi2EEviPKdS1_S1_S1_Pd_param_0];
	mov.u32 	%r48, %ctaid.x;
	shl.b32 	%r49, %r48, 1;
	mov.u32 	%r50, %tid.y;
	add.s32 	%r51, %r49, %r50;
	setp.ge.s32 	%p12, %r51, %r73;
	mul.f64 	%fd98, %fd95, %fd585;
	cvta.to.global.u64 	%rd20, %rd33;
	ld.global.nc.f64 	%fd99, [%rd20+384];
	fma.rn.f64 	%fd392, %fd99, %fd13, 0d0000000000000000;
	ld.global.nc.f64 	%fd100, [%rd20+392];
	fma.rn.f64 	%fd393, %fd100, %fd14, %fd392;
	ld.global.nc.f64 	%fd101, [%rd20+400];
	fma.rn.f64 	%fd394, %fd101, %fd15, %fd393;
	ld.global.nc.f64 	%fd102, [%rd20+408];
	fma.rn.f64 	%fd395, %fd102, %fd16, %fd394;
	ld.global.nc.f64 	%fd103, [%rd20+416];
	fma.rn.f64 	%fd396, %fd103, %fd17, %fd395;
	ld.global.nc.f64 	%fd104, [%rd20+424];
	fma.rn.f64 	%fd105, %fd104, %fd18, %fd396;
	mov.f64 	%fd586, 0d0000000000000000;
	@%p12 bra 	$L__BB144_24;
	ld.param.u64 	%rd30, [_Z40massMatrixMultiplyMonolithicGlobalKernelILi6ELi9ELi2EEviPKdS1_S1_S1_Pd_param_1];
	cvta.to.global.u64 	%rd21, %rd30;
	mov.u32 	%r52, %tid.x;
	mov.u32 	%r53, %ctaid.x;
	shl.b32 	%r54, %r53, 1;
	mov.u32 	%r55, %tid.y;
	add.s32 	%r56, %r54, %r55;
	mul.lo.s32 	%r57, %r56, 729;
	mad.lo.s32 	%r58, %r52, 9, %r57;
	mul.wide.s32 	%rd22, %r58, 8;
	add.s64 	%rd23, %rd21, %rd22;
	ld.global.nc.f64 	%fd586, [%rd23+64];
$L__BB144_24:
	mov.u32 	%r59, %tid.x;
	setp.gt.u32 	%p13, %r59, 53;
	mul.f64 	%fd397, %fd105, %fd586;
	fma.rn.f64 	%fd398, %fd19, %fd592, 0d0000000000000000;
	fma.rn.f64 	%fd399, %fd29, %fd591, %fd398;
	fma.rn.f64 	%fd400, %fd39, %fd590, %fd399;
	fma.rn.f64 	%fd401, %fd49, %fd589, %fd400;
	fma.rn.f64 	%fd402, %fd59, %fd588, %fd401;
	fma.rn.f64 	%fd403, %fd69, %fd587, %fd402;
	fma.rn.f64 	%fd404, %fd79, %fd88, %fd403;
	fma.rn.f64 	%fd405, %fd89, %fd98, %fd404;
	fma.rn.f64 	%fd406, %fd99, %fd397, %fd405;
	st.shared.f64 	[%r9], %fd406;
	fma.rn.f64 	%fd407, %fd20, %fd592, 0d0000000000000000;
	fma.rn.f64 	%fd408, %fd30, %fd591, %fd407;
	fma.rn.f64 	%fd409, %fd40, %fd590, %fd408;
	fma.rn.f64 	%fd410, %fd50, %fd589, %fd409;
	fma.rn.f64 	%fd411, %fd60, %fd588, %fd410;
	fma.rn.f64 	%fd412, %fd70, %fd587, %fd411;
	fma.rn.f64 	%fd413, %fd80, %fd88, %fd412;
	fma.rn.f64 	%fd414, %fd90, %fd98, %fd413;
	fma.rn.f64 	%fd415, %fd100, %fd397, %fd414;
	st.shared.f64 	[%r9+8], %fd415;
	fma.rn.f64 	%fd416, %fd21, %fd592, 0d0000000000000000;
	fma.rn.f64 	%fd417, %fd31, %fd591, %fd416;
	fma.rn.f64 	%fd418, %fd41, %fd590, %fd417;
	fma.rn.f64 	%fd419, %fd51, %fd589, %fd418;
	fma.rn.f64 	%fd420, %fd61, %fd588, %fd419;
	fma.rn.f64 	%fd421, %fd71, %fd587, %fd420;
	fma.rn.f64 	%fd422, %fd81, %fd88, %fd421;
	fma.rn.f64 	%fd423, %fd91, %fd98, %fd422;
	fma.rn.f64 	%fd424, %fd101, %fd397, %fd423;
	st.shared.f64 	[%r9+16], %fd424;
	fma.rn.f64 	%fd425, %fd22, %fd592, 0d0000000000000000;
	fma.rn.f64 	%fd426, %fd32, %fd591, %fd425;
	fma.rn.f64 	%fd427, %fd42, %fd590, %fd426;
	fma.rn.f64 	%fd428, %fd52, %fd589, %fd427;
	fma.rn.f64 	%fd429, %fd62, %fd588, %fd428;
	fma.rn.f64 	%fd430, %fd72, %fd587, %fd429;
	fma.rn.f64 	%fd431, %fd82, %fd88, %fd430;
	fma.rn.f64 	%fd432, %fd92, %fd98, %fd431;
	fma.rn.f64 	%fd433, %fd102, %fd397, %fd432;
	st.shared.f64 	[%r9+24], %fd433;
	fma.rn.f64 	%fd434, %fd23, %fd592, 0d0000000000000000;
	fma.rn.f64 	%fd435, %fd33, %fd591, %fd434;
	fma.rn.f64 	%fd436, %fd43, %fd590, %fd435;
	fma.rn.f64 	%fd437, %fd53, %fd589, %fd436;
	fma.rn.f64 	%fd438, %fd63, %fd588, %fd437;
	fma.rn.f64 	%fd439, %fd73, %fd587, %fd438;
	fma.rn.f64 	%fd440, %fd83, %fd88, %fd439;
	fma.rn.f64 	%fd441, %fd93, %fd98, %fd440;
	fma.rn.f64 	%fd442, %fd103, %fd397, %fd441;
	st.shared.f64 	[%r9+32], %fd442;
	fma.rn.f64 	%fd443, %fd24, %fd592, 0d0000000000000000;
	fma.rn.f64 	%fd444, %fd34, %fd591, %fd443;
	fma.rn.f64 	%fd445, %fd44, %fd590, %fd444;
	fma.rn.f64 	%fd446, %fd54, %fd589, %fd445;
	fma.rn.f64 	%fd447, %fd64, %fd588, %fd446;
	fma.rn.f64 	%fd448, %fd74, %fd587, %fd447;
	fma.rn.f64 	%fd449, %fd84, %fd88, %fd448;
	fma.rn.f64 	%fd450, %fd94, %fd98, %fd449;
	fma.rn.f64 	%fd451, %fd104, %fd397, %fd450;
	st.shared.f64 	[%r9+40], %fd451;
	bar.sync 	0;
	@%p13 bra 	$L__BB144_26;
	ld.shared.f64 	%fd452, [%r8];
	ld.shared.f64 	%fd453, [%r8+72];
	ld.shared.f64 	%fd454, [%r8+144];
	ld.shared.f64 	%fd455, [%r8+216];
	ld.shared.f64 	%fd456, [%r8+288];
	ld.shared.f64 	%fd457, [%r8+360];
	ld.shared.f64 	%fd458, [%r8+432];
	ld.shared.f64 	%fd459, [%r8+504];
	ld.shared.f64 	%fd460, [%r8+576];
	fma.rn.f64 	%fd461, %fd19, %fd452, 0d0000000000000000;
	fma.rn.f64 	%fd462, %fd29, %fd453, %fd461;
	fma.rn.f64 	%fd463, %fd39, %fd454, %fd462;
	fma.rn.f64 	%fd464, %fd49, %fd455, %fd463;
	fma.rn.f64 	%fd465, %fd59, %fd456, %fd464;
	fma.rn.f64 	%fd466, %fd69, %fd457, %fd465;
	fma.rn.f64 	%fd467, %fd79, %fd458, %fd466;
	fma.rn.f64 	%fd468, %fd89, %fd459, %fd467;
	fma.rn.f64 	%fd469, %fd99, %fd460, %fd468;
	st.shared.f64 	[%r8], %fd469;
	fma.rn.f64 	%fd470, %fd20, %fd452, 0d0000000000000000;
	fma.rn.f64 	%fd471, %fd30, %fd453, %fd470;
	fma.rn.f64 	%fd472, %fd40, %fd454, %fd471;
	fma.rn.f64 	%fd473, %fd50, %fd455, %fd472;
	fma.rn.f64 	%fd474, %fd60, %fd456, %fd473;
	fma.rn.f64 	%fd475, %fd70, %fd457, %fd474;
	fma.rn.f64 	%fd476, %fd80, %fd458, %fd475;
	fma.rn.f64 	%fd477, %fd90, %fd459, %fd476;
	fma.rn.f64 	%fd478, %fd100, %fd460, %fd477;
	st.shared.f64 	[%r8+72], %fd478;
	fma.rn.f64 	%fd479, %fd21, %fd452, 0d0000000000000000;
	fma.rn.f64 	%fd480, %fd31, %fd453, %fd479;
	fma.rn.f64 	%fd481, %fd41, %fd454, %fd480;
	fma.rn.f64 	%fd482, %fd51, %fd455, %fd481;
	fma.rn.f64 	%fd483, %fd61, %fd456, %fd482;
	fma.rn.f64 	%fd484, %fd71, %fd457, %fd483;
	fma.rn.f64 	%fd485, %fd81, %fd458, %fd484;
	fma.rn.f64 	%fd486, %fd91, %fd459, %fd485;
	fma.rn.f64 	%fd487, %fd101, %fd460, %fd486;
	st.shared.f64 	[%r8+144], %fd487;
	fma.rn.f64 	%fd488, %fd22, %fd452, 0d0000000000000000;
	fma.rn.f64 	%fd489, %fd32, %fd453, %fd488;
	fma.rn.f64 	%fd490, %fd42, %fd454, %fd489;
	fma.rn.f64 	%fd491, %fd52, %fd455, %fd490;
	fma.rn.f64 	%fd492, %fd62, %fd456, %fd491;
	fma.rn.f64 	%fd493, %fd72, %fd457, %fd492;
	fma.rn.f64 	%fd494, %fd82, %fd458, %fd493;
	fma.rn.f64 	%fd495, %fd92, %fd459, %fd494;
	fma.rn.f64 	%fd496, %fd102, %fd460, %fd495;
	st.shared.f64 	[%r8+216], %fd496;
	fma.rn.f64 	%fd497, %fd23, %fd452, 0d0000000000000000;
	fma.rn.f64 	%fd498, %fd33, %fd453, %fd497;
	fma.rn.f64 	%fd499, %fd43, %fd454, %fd498;
	fma.rn.f64 	%fd500, %fd53, %fd455, %fd499;
	fma.rn.f64 	%fd501, %fd63, %fd456, %fd500;
	fma.rn.f64 	%fd502, %fd73, %fd457, %fd501;
	fma.rn.f64 	%fd503, %fd83, %fd458, %fd502;
	fma.rn.f64 	%fd504, %fd93, %fd459, %fd503;
	fma.rn.f64 	%fd505, %fd103, %fd460, %fd504;
	st.shared.f64 	[%r8+288], %fd505;
	fma.rn.f64 	%fd506, %fd24, %fd452, 0d0000000000000000;
	fma.rn.f64 	%fd507, %fd34, %fd453, %fd506;
	fma.rn.f64 	%fd508, %fd44, %fd454, %fd507;
	fma.rn.f64 	%fd509, %fd54, %fd455, %fd508;
	fma.rn.f64 	%fd510, %fd64, %fd456, %fd509;
	fma.rn.f64 	%fd511, %fd74, %fd457, %fd510;
	fma.rn.f64 	%fd512, %fd84, %fd458, %fd511;
	fma.rn.f64 	%fd513, %fd94, %fd459, %fd512;
	fma.rn.f64 	%fd514, %fd104, %fd460, %fd513;
	st.shared.f64 	[%r8+360], %fd514;
$L__BB144_26:
	mov.u32 	%r60, %tid.x;
	setp.gt.u32 	%p14, %r60, 35;
	bar.sync 	0;
	@%p14 bra 	$L__BB144_28;
	ld.shared.f64 	%fd515, [%r7];
	ld.shared.f64 	%fd516, [%r7+648];
	ld.shared.f64 	%fd517, [%r7+1296];
	ld.shared.f64 	%fd518, [%r7+1944];
	ld.shared.f64 	%fd519, [%r7+2592];
	ld.shared.f64 	%fd520, [%r7+3240];
	ld.shared.f64 	%fd521, [%r7+3888];
	ld.shared.f64 	%fd522, [%r7+4536];
	ld.shared.f64 	%fd523, [%r7+5184];
	fma.rn.f64 	%fd524, %fd19, %fd515, 0d0000000000000000;
	fma.rn.f64 	%fd525, %fd29, %fd516, %fd524;
	fma.rn.f64 	%fd526, %fd39, %fd517, %fd525;
	fma.rn.f64 	%fd527, %fd49, %fd518, %fd526;
	fma.rn.f64 	%fd528, %fd59, %fd519, %fd527;
	fma.rn.f64 	%fd529, %fd69, %fd520, %fd528;
	fma.rn.f64 	%fd530, %fd79, %fd521, %fd529;
	fma.rn.f64 	%fd531, %fd89, %fd522, %fd530;
	fma.rn.f64 	%fd592, %fd99, %fd523, %fd531;
	fma.rn.f64 	%fd532, %fd20, %fd515, 0d0000000000000000;
	fma.rn.f64 	%fd533, %fd30, %fd516, %fd532;
	fma.rn.f64 	%fd534, %fd40, %fd517, %fd533;
	fma.rn.f64 	%fd535, %fd50, %fd518, %fd534;
	fma.rn.f64 	%fd536, %fd60, %fd519, %fd535;
	fma.rn.f64 	%fd537, %fd70, %fd520, %fd536;
	fma.rn.f64 	%fd538, %fd80, %fd521, %fd537;
	fma.rn.f64 	%fd539, %fd90, %fd522, %fd538;
	fma.rn.f64 	%fd591, %fd100, %fd523, %fd539;
	fma.rn.f64 	%fd540, %fd21, %fd515, 0d0000000000000000;
	fma.rn.f64 	%fd541, %fd31, %fd516, %fd540;
	fma.rn.f64 	%fd542, %fd41, %fd517, %fd541;
	fma.rn.f64 	%fd543, %fd51, %fd518, %fd542;
	fma.rn.f64 	%fd544, %fd61, %fd519, %fd543;
	fma.rn.f64 	%fd545, %fd71, %fd520, %fd544;
	fma.rn.f64 	%fd546, %fd81, %fd521, %fd545;
	fma.rn.f64 	%fd547, %fd91, %fd522, %fd546;
	fma.rn.f64 	%fd590, %fd101, %fd523, %fd547;
	fma.rn.f64 	%fd548, %fd22, %fd515, 0d0000000000000000;
	fma.rn.f64 	%fd549, %fd32, %fd516, %fd548;
	fma.rn.f64 	%fd550, %fd42, %fd517, %fd549;
	fma.rn.f64 	%fd551, %fd52, %fd518, %fd550;
	fma.rn.f64 	%fd552, %fd62, %fd519, %fd551;
	fma.rn.f64 	%fd553, %fd72, %fd520, %fd552;
	fma.rn.f64 	%fd554, %fd82, %fd521, %fd553;
	fma.rn.f64 	%fd555, %fd92, %fd522, %fd554;
	fma.rn.f64 	%fd589, %fd102, %fd523, %fd555;
	fma.rn.f64 	%fd556, %fd23, %fd515, 0d0000000000000000;
	fma.rn.f64 	%fd557, %fd33, %fd516, %fd556;
	fma.rn.f64 	%fd558, %fd43, %fd517, %fd557;
	fma.rn.f64 	%fd559, %fd53, %fd518, %fd558;
	fma.rn.f64 	%fd560, %fd63, %fd519, %fd559;
	fma.rn.f64 	%fd561, %fd73, %fd520, %fd560;
	fma.rn.f64 	%fd562, %fd83, %fd521, %fd561;
	fma.rn.f64 	%fd563, %fd93, %fd522, %fd562;
	fma.rn.f64 	%fd588, %fd103, %fd523, %fd563;
	fma.rn.f64 	%fd564, %fd24, %fd515, 0d0000000000000000;
	fma.rn.f64 	%fd565, %fd34, %fd516, %fd564;
	fma.rn.f64 	%fd566, %fd44, %fd517, %fd565;
	fma.rn.f64 	%fd567, %fd54, %fd518, %fd566;
	fma.rn.f64 	%fd568, %fd64, %fd519, %fd567;
	fma.rn.f64 	%fd569, %fd74, %fd520, %fd568;
	fma.rn.f64 	%fd570, %fd84, %fd521, %fd569;
	fma.rn.f64 	%fd571, %fd94, %fd522, %fd570;
	fma.rn.f64 	%fd587, %fd104, %fd523, %fd571;
$L__BB144_28:
	ld.param.u32 	%r74, [_Z40massMatrixMultiplyMonolithicGlobalKernelILi6ELi9ELi2EEviPKdS1_S1_S1_Pd_param_0];
	mov.u32 	%r10, %tid.x;
	setp.gt.u32 	%p15, %r10, 35;
	mov.u32 	%r61, %ctaid.x;
	shl.b32 	%r62, %r61, 1;
	mov.u32 	%r63, %tid.y;
	add.s32 	%r11, %r62, %r63;
	setp.ge.s32 	%p16, %r11, %r74;
	bar.sync 	0;
	or.pred  	%p17, %p15, %p16;
	@%p17 bra 	$L__BB144_30;
	ld.param.u64 	%rd34, [_Z40massMatrixMultiplyMonolithicGlobalKernelILi6ELi9ELi2EEviPKdS1_S1_S1_Pd_param_5];
	mad.lo.s32 	%r64, %r11, 216, %r10;
	cvta.to.global.u64 	%rd24, %rd34;
	mul.wide.s32 	%rd25, %r64, 8;
	add.s64 	%rd26, %rd24, %rd25;
	st.global.f64 	[%rd26], %fd592;
	st.global.f64 	[%rd26+288], %fd591;
	st.global.f64 	[%rd26+576], %fd590;
	st.global.f64 	[%rd26+864], %fd589;
	st.global.f64 	[%rd26+1152], %fd588;
	st.global.f64 	[%rd26+1440], %fd587;
$L__BB144_30:
	ret;

}
	// .globl	_Z42massMatrixMultiplyMonolithicConstantKernelILi6ELi9ELi2EEviPKdS1_S1_S1_Pd
.visible .entry _Z42massMatrixMultiplyMonolithicConstantKernelILi6ELi9ELi2EEviPKdS1_S1_S1_Pd(
	.param .u32 _Z42massMatrixMultiplyMonolithicConstantKernelILi6ELi9ELi2EEviPKdS1_S1_S1_Pd_param_0,
	.param .u64 .ptr .align 1 _Z42massMatrixMultiplyMonolithicConstantKernelILi6ELi9ELi2EEviPKdS1_S1_S1_Pd_param_1,
	.param .u64 .ptr .align 1 _Z42massMatrixMultiplyMonolithicConstantKernelILi6ELi9ELi2EEviPKdS1_S1_S1_Pd_param_2,
	.param .u64 .ptr .align 1 _Z42massMatrixMultiplyMonolithicConstantKernelILi6ELi9ELi2EEviPKdS1_S1_S1_Pd_param_3,
	.param .u64 .ptr .align 1 _Z42massMatrixMultiplyMonolithicConstantKernelILi6ELi9ELi2EEviPKdS1_S1_S1_Pd_param_4,
	.param .u64 .ptr .align 1 _Z42massMatrixMultiplyMonolithicConstantKernelILi6ELi9ELi2EEviPKdS1_S1_S1_Pd_param_5
)
{
	.reg .pred 	%p<18>;
	.reg .b16 	%rs<11>;
	.reg .b32 	%r<25>;
	.reg .b64 	%rd<14>;
	.reg .b64 	%fd<619>;
	// demoted variable
	.shared .align 8 .b8 _ZZ42massMatrixMultiplyMonolithicConstantKernelILi6ELi9ELi2EEviPKdS1_S1_S1_PdE6s_tmp1[11664];
	ld.param.u32 	%r10, [_Z42massMatrixMultiplyMonolithicConstantKernelILi6ELi9ELi2EEviPKdS1_S1_S1_Pd_param_0];
	ld.param.u64 	%rd2, [_Z42massMatrixMultiplyMonolithicConstantKernelILi6ELi9ELi2EEviPKdS1_S1_S1_Pd_param_1];
	ld.param.u64 	%rd3, [_Z42massMatrixMultiplyMonolithicConstantKernelILi6ELi9ELi2EEviPKdS1_S1_S1_Pd_param_4];
	mov.u32 	%r1, %tid.x;
	mov.u32 	%r2, %tid.y;
	mov.u32 	%r11, %ctaid.x;
	shl.b32 	%r12, %r11, 1;
	add.s32 	%r3, %r12, %r2;
	cvt.u16.u32 	%rs1, %r1;
	mul.hi.u16 	%rs3, %rs1, 10923;
	mul.lo.s16 	%rs4, %rs3, 6;
	sub.s16 	%rs2, %rs1, %rs4;
	setp.ge.s32 	%p1, %r3, %r10;
	@%p1 bra 	$L__BB145_2;
	cvta.to.global.u64 	%rd5, %rd3;
	mad.lo.s32 	%r13, %r3, 216, %r1;
	mul.wide.s32 	%rd6, %r13, 8;
	add.s64 	%rd7, %rd5, %rd6;
	ld.global.nc.f64 	%fd603, [%rd7];
	ld.global.nc.f64 	%fd602, [%rd7+288];
	ld.global.nc.f64 	%fd601, [%rd7+576];
	ld.global.nc.f64 	%fd600, [%rd7+864];
	ld.global.nc.f64 	%fd599, [%rd7+1152];
	ld.global.nc.f64 	%fd598, [%rd7+1440];
$L__BB145_2:
	bar.sync 	0;
	setp.gt.u32 	%p2, %r1, 35;
	ld.const.f64 	%fd13, [const_DofToQuad];
	ld.const.f64 	%fd14, [const_DofToQuad+8];
	ld.const.f64 	%fd15, [const_DofToQuad+16];
	ld.const.f64 	%fd16, [const_DofToQuad+24];
	ld.const.f64 	%fd17, [const_DofToQuad+32];
	ld.const.f64 	%fd18, [const_DofToQuad+40];
	mov.u32 	%r14, _ZZ42massMatrixMultiplyMonolithicConstantKernelILi6ELi9ELi2EEviPKdS1_S1_S1_PdE6s_tmp1;
	mad.lo.s32 	%r4, %r2, 5832, %r14;
	mul.lo.s16 	%rs6, %rs1, 171;
	shr.u16 	%rs7, %rs6, 10;
	cvt.u32.u16 	%r5, %rs7;
	mul.wide.u16 	%r15, %rs7, 72;
	add.s32 	%r6, %r4, %r15;
	mul.wide.u16 	%r16, %rs2, 8;
	add.s32 	%r7, %r6, %r16;
	@%p2 bra 	$L__BB145_4;
	fma.rn.f64 	%fd115, %fd13, %fd603, 0d0000000000000000;
	fma.rn.f64 	%fd116, %fd14, %fd602, %fd115;
	fma.rn.f64 	%fd117, %fd15, %fd601, %fd116;
	fma.rn.f64 	%fd118, %fd16, %fd600, %fd117;
	fma.rn.f64 	%fd119, %fd17, %fd599, %fd118;
	fma.rn.f64 	%fd120, %fd18, %fd598, %fd119;
	st.shared.f64 	[%r7], %fd120;
	ld.const.f64 	%fd121, [const_DofToQuad+48];
	fma.rn.f64 	%fd122, %fd121, %fd603, 0d0000000000000000;
	ld.const.f64 	%fd123, [const_DofToQuad+56];
	fma.rn.f64 	%fd124, %fd123, %fd602, %fd122;
	ld.const.f64 	%fd125, [const_DofToQuad+64];
	fma.rn.f64 	%fd126, %fd125, %fd601, %fd124;
	ld.const.f64 	%fd127, [const_DofToQuad+72];
	fma.rn.f64 	%fd128, %fd127, %fd600, %fd126;
	ld.const.f64 	%fd129, [const_DofToQuad+80];
	fma.rn.f64 	%fd130, %fd129, %fd599, %fd128;
	ld.const.f64 	%fd131, [const_DofToQuad+88];
	fma.rn.f64 	%fd132, %fd131, %fd598, %fd130;
	st.shared.f64 	[%r7+648], %fd132;
	ld.const.f64 	%fd133, [const_DofToQuad+96];
	fma.rn.f64 	%fd134, %fd133, %fd603, 0d0000000000000000;
	ld.const.f64 	%fd135, [const_DofToQuad+104];
	fma.rn.f64 	%fd136, %fd135, %fd602, %fd134;
	ld.const.f64 	%fd137, [const_DofToQuad+112];
	fma.rn.f64 	%fd138, %fd137, %fd601, %fd136;
	ld.const.f64 	%fd139, [const_DofToQuad+120];
	fma.rn.f64 	%fd140, %fd139, %fd600, %fd138;
	ld.const.f64 	%fd141, [const_DofToQuad+128];
	fma.rn.f64 	%fd142, %fd141, %fd599, %fd140;
	ld.const.f64 	%fd143, [const_DofToQuad+136];
	fma.rn.f64 	%fd144, %fd143, %fd598, %fd142;
	st.shared.f64 	[%r7+1296], %fd144;
	ld.const.f64 	%fd145, [const_DofToQuad+144];
	fma.rn.f64 	%fd146, %fd145, %fd603, 0d0000000000000000;
	ld.const.f64 	%fd147, [const_DofToQuad+152];
	fma.rn.f64 	%fd148, %fd147, %fd602, %fd146;
	ld.const.f64 	%fd149, [const_DofToQuad+160];
	fma.rn.f64 	%fd150, %fd149, %fd601, %fd148;
	ld.const.f64 	%fd151, [const_DofToQuad+168];
	fma.rn.f64 	%fd152, %fd151, %fd600, %fd150;
	ld.const.f64 	%fd153, [const_DofToQuad+176];
	fma.rn.f64 	%fd154, %fd153, %fd599, %fd152;
	ld.const.f64 	%fd155, [const_DofToQuad+184];
	fma.rn.f64 	%fd156, %fd155, %fd598, %fd154;
	st.shared.f64 	[%r7+1944], %fd156;
	ld.const.f64 	%fd157, [const_DofToQuad+192];
	fma.rn.f64 	%fd158, %fd157, %fd603, 0d0000000000000000;
	ld.const.f64 	%fd159, [const_DofToQuad+200];
	fma.rn.f64 	%fd160, %fd159, %fd602, %fd158;
	ld.const.f64 	%fd161, [const_DofToQuad+208];
	fma.rn.f64 	%fd162, %fd161, %fd601, %fd160;
	ld.const.f64 	%fd163, [const_DofToQuad+216];
	fma.rn.f64 	%fd164, %fd163, %fd600, %fd162;
	ld.const.f64 	%fd165, [const_DofToQuad+224];
	fma.rn.f64 	%fd166, %fd165, %fd599, %fd164;
	ld.const.f64 	%fd167, [const_DofToQuad+232];
	fma.rn.f64 	%fd168, %fd167, %fd598, %fd166;
	st.shared.f64 	[%r7+2592], %fd168;
	ld.const.f64 	%fd169, [const_DofToQuad+240];
	fma.rn.f64 	%fd170, %fd169, %fd603, 0d0000000000000000;
	ld.const.f64 	%fd171, [const_DofToQuad+248];
	fma.rn.f64 	%fd172, %fd171, %fd602, %fd170;
	ld.const.f64 	%fd173, [const_DofToQuad+256];
	fma.rn.f64 	%fd174, %fd173, %fd601, %fd172;
	ld.const.f64 	%fd175, [const_DofToQuad+264];
	fma.rn.f64 	%fd176, %fd175, %fd600, %fd174;
	ld.const.f64 	%fd177, [const_DofToQuad+272];
	fma.rn.f64 	%fd178, %fd177, %fd599, %fd176;
	ld.const.f64 	%fd179, [const_DofToQuad+280];
	fma.rn.f64 	%fd180, %fd179, %fd598, %fd178;
	st.shared.f64 	[%r7+3240], %fd180;
	ld.const.f64 	%fd181, [const_DofToQuad+288];
	fma.rn.f64 	%fd182, %fd181, %fd603, 0d0000000000000000;
	ld.const.f64 	%fd183, [const_DofToQuad+296];
	fma.rn.f64 	%fd184, %fd183, %fd602, %fd182;
	ld.const.f64 	%fd185, [const_DofToQuad+304];
	fma.rn.f64 	%fd186, %fd185, %fd601, %fd184;
	ld.const.f64 	%fd187, [const_DofToQuad+312];
	fma.rn.f64 	%fd188, %fd187, %fd600, %fd186;
	ld.const.f64 	%fd189, [const_DofToQuad+320];
	fma.rn.f64 	%fd190, %fd189, %fd599, %fd188;
	ld.const.f64 	%fd191, [const_DofToQuad+328];
	fma.rn.f64 	%fd192, %fd191, %fd598, %fd190;
	st.shared.f64 	[%r7+3888], %fd192;
	ld.const.f64 	%fd193, [const_DofToQuad+336];
	fma.rn.f64 	%fd194, %fd193, %fd603, 0d0000000000000000;
	ld.const.f64 	%fd195, [const_DofToQuad+344];
	fma.rn.f64 	%fd196, %fd195, %fd602, %fd194;
	ld.const.f64 	%fd197, [const_DofToQuad+352];
	fma.rn.f64 	%fd198, %fd197, %fd601, %fd196;
	ld.const.f64 	%fd199, [const_DofToQuad+360];
	fma.rn.f64 	%fd200, %fd199, %fd600, %fd198;
	ld.const.f64 	%fd201, [const_DofToQuad+368];
	fma.rn.f64 	%fd202, %fd201, %fd599, %fd200;
	ld.const.f64 	%fd203, [const_DofToQuad+376];
	fma.rn.f64 	%fd204, %fd203, %fd598, %fd202;
	st.shared.f64 	[%r7+4536], %fd204;
	ld.const.f64 	%fd205, [const_DofToQuad+384];
	fma.rn.f64 	%fd206, %fd205, %fd603, 0d0000000000000000;
	ld.const.f64 	%fd207, [const_DofToQuad+392];
	fma.rn.f64 	%fd208, %fd207, %fd602, %fd206;
	ld.const.f64 	%fd209, [const_DofToQuad+400];
	fma.rn.f64 	%fd210, %fd209, %fd601, %fd208;
	ld.const.f64 	%fd211, [const_DofToQuad+408];
	fma.rn.f64 	%fd212, %fd211, %fd600, %fd210;
	ld.const.f64 	%fd213, [const_DofToQuad+416];
	fma.rn.f64 	%fd214, %fd213, %fd599, %fd212;
	ld.const.f64 	%fd215, [const_DofToQuad+424];
	fma.rn.f64 	%fd216, %fd215, %fd598, %fd214;
	st.shared.f64 	[%r7+5184], %fd216;
$L__BB145_4:
	bar.sync 	0;
	setp.gt.u32 	%p3, %r1, 53;
	mad.lo.s32 	%r17, %r5, 576, %r6;
	add.s32 	%r8, %r17, %r16;
	@%p3 bra 	$L__BB145_6;
	ld.shared.f64 	%fd217, [%r8];
	ld.shared.f64 	%fd218, [%r8+72];
	ld.shared.f64 	%fd219, [%r8+144];
	ld.shared.f64 	%fd220, [%r8+216];
	ld.shared.f64 	%fd221, [%r8+288];
	ld.shared.f64 	%fd222, [%r8+360];
	fma.rn.f64 	%fd223, %fd13, %fd217, 0d0000000000000000;
	fma.rn.f64 	%fd224, %fd14, %fd218, %fd223;
	fma.rn.f64 	%fd225, %fd15, %fd219, %fd224;
	fma.rn.f64 	%fd226, %fd16, %fd220, %fd225;
	fma.rn.f64 	%fd227, %fd17, %fd221, %fd226;
	fma.rn.f64 	%fd228, %fd18, %fd222, %fd227;
	st.shared.f64 	[%r8], %fd228;
	ld.const.f64 	%fd229, [const_DofToQuad+48];
	fma.rn.f64 	%fd230, %fd229, %fd217, 0d0000000000000000;
	ld.const.f64 	%fd231, [const_DofToQuad+56];
	fma.rn.f64 	%fd232, %fd231, %fd218, %fd230;
	ld.const.f64 	%fd233, [const_DofToQuad+64];
	fma.rn.f64 	%fd234, %fd233, %fd219, %fd232;
	ld.const.f64 	%fd235, [const_DofToQuad+72];
	fma.rn.f64 	%fd236, %fd235, %fd220, %fd234;
	ld.const.f64 	%fd237, [const_DofToQuad+80];
	fma.rn.f64 	%fd238, %fd237, %fd221, %fd236;
	ld.const.f64 	%fd239, [const_DofToQuad+88];
	fma.rn.f64 	%fd240, %fd239, %fd222, %fd238;
	st.shared.f64 	[%r8+72], %fd240;
	ld.const.f64 	%fd241, [const_DofToQuad+96];
	fma.rn.f64 	%fd242, %fd241, %fd217, 0d0000000000000000;
	ld.const.f64 	%fd243, [const_DofToQuad+104];
	fma.rn.f64 	%fd244, %fd243, %fd218, %fd242;
	ld.const.f64 	%fd245, [const_DofToQuad+112];
	fma.rn.f64 	%fd246, %fd245, %fd219, %fd244;
	ld.const.f64 	%fd247, [const_DofToQuad+120];
	fma.rn.f64 	%fd248, %fd247, %fd220, %fd246;
	ld.const.f64 	%fd249, [const_DofToQuad+128];
	fma.rn.f64 	%fd250, %fd249, %fd221, %fd248;
	ld.const.f64 	%fd251, [const_DofToQuad+136];
	fma.rn.f64 	%fd252, %fd251, %fd222, %fd250;
	st.shared.f64 	[%r8+144], %fd252;
	ld.const.f64 	%fd253, [const_DofToQuad+144];
	fma.rn.f64 	%fd254, %fd253, %fd217, 0d0000000000000000;
	ld.const.f64 	%fd255, [const_DofToQuad+152];
	fma.rn.f64 	%fd256, %fd255, %fd218, %fd254;
	ld.const.f64 	%fd257, [const_DofToQuad+160];
	fma.rn.f64 	%fd258, %fd257, %fd219, %fd256;
	ld.const.f64 	%fd259, [const_DofToQuad+168];
	fma.rn.f64 	%fd260, %fd259, %fd220, %fd258;
	ld.const.f64 	%fd261, [const_DofToQuad+176];
	fma.rn.f64 	%fd262, %fd261, %fd221, %fd260;
	ld.const.f64 	%fd263, [const_DofToQuad+184];
	fma.rn.f64 	%fd264, %fd263, %fd222, %fd262;
	st.shared.f64 	[%r8+216], %fd264;
	ld.const.f64 	%fd265, [const_DofToQuad+192];
	fma.rn.f64 	%fd266, %fd265, %fd217, 0d0000000000000000;
	ld.const.f64 	%fd267, [const_DofToQuad+200];
	fma.rn.f64 	%fd268, %fd267, %fd218, %fd266;
	ld.const.f64 	%fd269, [const_DofToQuad+208];
	fma.rn.f64 	%fd270, %fd269, %fd219, %fd268;
	ld.const.f64 	%fd271, [const_DofToQuad+216];
	fma.rn.f64 	%fd272, %fd271, %fd220, %fd270;
	ld.const.f64 	%fd273, [const_DofToQuad+224];
	fma.rn.f64 	%fd274, %fd273, %fd221, %fd272;
	ld.const.f64 	%fd275, [const_DofToQuad+232];
	fma.rn.f64 	%fd276, %fd275, %fd222, %fd274;
	st.shared.f64 	[%r8+288], %fd276;
	ld.const.f64 	%fd277, [const_DofToQuad+240];
	fma.rn.f64 	%fd278, %fd277, %fd217, 0d0000000000000000;
	ld.const.f64 	%fd279, [const_DofToQuad+248];
	fma.rn.f64 	%fd280, %fd279, %fd218, %fd278;
	ld.const.f64 	%fd281, [const_DofToQuad+256];
	fma.rn.f64 	%fd282, %fd281, %fd219, %fd280;
	ld.const.f64 	%fd283, [const_DofToQuad+264];
	fma.rn.f64 	%fd284, %fd283, %fd220, %fd282;
	ld.const.f64 	%fd285, [const_DofToQuad+272];
	fma.rn.f64 	%fd286, %fd285, %fd221, %fd284;
	ld.const.f64 	%fd287, [const_DofToQuad+280];
	fma.rn.f64 	%fd288, %fd287, %fd222, %fd286;
	st.shared.f64 	[%r8+360], %fd288;
	ld.const.f64 	%fd289, [const_DofToQuad+288];
	fma.rn.f64 	%fd290, %fd289, %fd217, 0d0000000000000000;
	ld.const.f64 	%fd291, [const_DofToQuad+296];
	fma.rn.f64 	%fd292, %fd291, %fd218, %fd290;
	ld.const.f64 	%fd293, [const_DofToQuad+304];
	fma.rn.f64 	%fd294, %fd293, %fd219, %fd292;
	ld.const.f64 	%fd295, [const_DofToQuad+312];
	fma.rn.f64 	%fd296, %fd295, %fd220, %fd294;
	ld.const.f64 	%fd297, [const_DofToQuad+320];
	fma.rn.f64 	%fd298, %fd297, %fd221, %fd296;
	ld.const.f64 	%fd299, [const_DofToQuad+328];
	fma.rn.f64 	%fd300, %fd299, %fd222, %fd298;
	st.shared.f64 	[%r8+432], %fd300;
	ld.const.f64 	%fd301, [const_DofToQuad+336];
	fma.rn.f64 	%fd302, %fd301, %fd217, 0d0000000000000000;
	ld.const.f64 	%fd303, [const_DofToQuad+344];
	fma.rn.f64 	%fd304, %fd303, %fd218, %fd302;
	ld.const.f64 	%fd305, [const_DofToQuad+352];
	fma.rn.f64 	%fd306, %fd305, %fd219, %fd304;
	ld.const.f64 	%fd307, [const_DofToQuad+360];
	fma.rn.f64 	%fd308, %fd307, %fd220, %fd306;
	ld.const.f64 	%fd309, [const_DofToQuad+368];
	fma.rn.f64 	%fd310, %fd309, %fd221, %fd308;
	ld.const.f64 	%fd311, [const_DofToQuad+376];
	fma.rn.f64 	%fd312, %fd311, %fd222, %fd310;
	st.shared.f64 	[%r8+504], %fd312;
	ld.const.f64 	%fd313, [const_DofToQuad+384];
	fma.rn.f64 	%fd314, %fd313, %fd217, 0d0000000000000000;
	ld.const.f64 	%fd315, [const_DofToQuad+392];
	fma.rn.f64 	%fd316, %fd315, %fd218, %fd314;
	ld.const.f64 	%fd317, [const_DofToQuad+400];
	fma.rn.f64 	%fd318, %fd317, %fd219, %fd316;
	ld.const.f64 	%fd319, [const_DofToQuad+408];
	fma.rn.f64 	%fd320, %fd319, %fd220, %fd318;
	ld.const.f64 	%fd321, [const_DofToQuad+416];
	fma.rn.f64 	%fd322, %fd321, %fd221, %fd320;
	ld.const.f64 	%fd323, [const_DofToQuad+424];
	fma.rn.f64 	%fd324, %fd323, %fd222, %fd322;
	st.shared.f64 	[%r8+576], %fd324;
$L__BB145_6:
	setp.ge.s32 	%p4, %r3, %r10;
	bar.sync 	0;
	mul.hi.u16 	%rs8, %rs1, 7282;
	mul.lo.s16 	%rs9, %rs8, 9;
	sub.s16 	%rs10, %rs1, %rs9;
	mul.wide.u16 	%r19, %rs8, 648;
	add.s32 	%r20, %r4, %r19;
	mul.wide.u16 	%r21, %rs10, 72;
	add.s32 	%r9, %r20, %r21;
	ld.shared.f64 	%fd19, [%r9];
	ld.shared.f64 	%fd20, [%r9+8];
	ld.shared.f64 	%fd21, [%r9+16];
	ld.shared.f64 	%fd22, [%r9+24];
	ld.shared.f64 	%fd23, [%r9+32];
	ld.shared.f64 	%fd24, [%r9+40];
	mul.lo.s32 	%r22, %r3, 729;
	mad.lo.s32 	%r23, %r1, 9, %r22;
	fma.rn.f64 	%fd326, %fd13, %fd19, 0d0000000000000000;
	fma.rn.f64 	%fd327, %fd14, %fd20, %fd326;
	fma.rn.f64 	%fd328, %fd15, %fd21, %fd327;
	fma.rn.f64 	%fd329, %fd16, %fd22, %fd328;
	fma.rn.f64 	%fd330, %fd17, %fd23, %fd329;
	fma.rn.f64 	%fd25, %fd18, %fd24, %fd330;
	cvta.to.global.u64 	%rd8, %rd2;
	mul.wide.s32 	%rd9, %r23, 8;
	add.s64 	%rd1, %rd8, %rd9;
	mov.f64 	%fd604, 0d0000000000000000;
	@%p4 bra 	$L__BB145_8;
	ld.global.nc.f64 	%fd604, [%rd1];
$L__BB145_8:
	setp.ge.s32 	%p5, %r3, %r10;
	mul.f64 	%fd618, %fd25, %fd604;
	ld.const.f64 	%fd29, [const_DofToQuad+48];
	fma.rn.f64 	%fd332, %fd29, %fd19, 0d0000000000000000;
	ld.const.f64 	%fd333, [const_DofToQuad+56];
	fma.rn.f64 	%fd334, %fd333, %fd20, %fd332;
	ld.const.f64 	%fd30, [const_DofToQuad+64];
	fma.rn.f64 	%fd335, %fd30, %fd21, %fd334;
	ld.const.f64 	%fd31, [const_DofToQuad+72];
	fma.rn.f64 	%fd336, %fd31, %fd22, %fd335;
	ld.const.f64 	%fd32, [const_DofToQuad+80];
	fma.rn.f64 	%fd337, %fd32, %fd23, %fd336;
	ld.const.f64 	%fd33, [const_DofToQuad+88];
	fma.rn.f64 	%fd34, %fd33, %fd24, %fd337;
	mov.f64 	%fd605, 0d0000000000000000;
	@%p5 bra 	$L__BB145_10;
	ld.global.nc.f64 	%fd605, [%rd1+8];
$L__BB145_10:
	setp.ge.s32 	%p6, %r3, %r10;
	mul.f64 	%fd617, %fd34, %fd605;
	ld.const.f64 	%fd38, [const_DofToQuad+96];
	fma.rn.f64 	%fd339, %fd38, %fd19, 0d0000000000000000;
	ld.const.f64 	%fd340, [const_DofToQuad+104];
	fma.rn.f64 	%fd341, %fd340, %fd20, %fd339;
	ld.const.f64 	%fd39, [const_DofToQuad+112];
	fma.rn.f64 	%fd342, %fd39, %fd21, %fd341;
	ld.const.f64 	%fd40, [const_DofToQuad+120];
	fma.rn.f64 	%fd343, %fd40, %fd22, %fd342;
	ld.const.f64 	%fd41, [const_DofToQuad+128];
	fma.rn.f64 	%fd344, %fd41, %fd23, %fd343;
	ld.const.f64 	%fd42, [const_DofToQuad+136];
	fma.rn.f64 	%fd43, %fd42, %fd24, %fd344;
	mov.f64 	%fd606, 0d0000000000000000;
	@%p6 bra 	$L__BB145_12;
	ld.global.nc.f64 	%fd606, [%rd1+16];
$L__BB145_12:
	setp.ge.s32 	%p7, %r3, %r10;
	mul.f64 	%fd616, %fd43, %fd606;
	ld.const.f64 	%fd47, [const_DofToQuad+144];
	fma.rn.f64 	%fd346, %fd47, %fd19, 0d0000000000000000;
	ld.const.f64 	%fd347, [const_DofToQuad+152];
	fma.rn.f64 	%fd348, %fd347, %fd20, %fd346;
	ld.const.f64 	%fd48, [const_DofToQuad+160];
	fma.rn.f64 	%fd349, %fd48, %fd21, %fd348;
	ld.const.f64 	%fd49, [const_DofToQuad+168];
	fma.rn.f64 	%fd350, %fd49, %fd22, %fd349;
	ld.const.f64 	%fd50, [const_DofToQuad+176];
	fma.rn.f64 	%fd351, %fd50, %fd23, %fd350;
	ld.const.f64 	%fd51, [const_DofToQuad+184];
	fma.rn.f64 	%fd52, %fd51, %fd24, %fd351;
	mov.f64 	%fd607, 0d0000000000000000;
	@%p7 bra 	$L__BB145_14;
	ld.global.nc.f64 	%fd607, [%rd1+24];
$L__BB145_14:
	setp.ge.s32 	%p8, %r3, %r10;
	mul.f64 	%fd615, %fd52, %fd607;
	ld.const.f64 	%fd56, [const_DofToQuad+192];
	fma.rn.f64 	%fd353, %fd56, %fd19, 0d0000000000000000;
	ld.const.f64 	%fd354, [const_DofToQuad+200];
	fma.rn.f64 	%fd355, %fd354, %fd20, %fd353;
	ld.const.f64 	%fd57, [const_DofToQuad+208];
	fma.rn.f64 	%fd356, %fd57, %fd21, %fd355;
	ld.const.f64 	%fd58, [const_DofToQuad+216];
	fma.rn.f64 	%fd357, %fd58, %fd22, %fd356;
	ld.const.f64 	%fd59, [const_DofToQuad+224];
	fma.rn.f64 	%fd358, %fd59, %fd23, %fd357;
	ld.const.f64 	%fd60, [const_DofToQuad+232];
	fma.rn.f64 	%fd61, %fd60, %fd24, %fd358;
	mov.f64 	%fd608, 0d0000000000000000;
	@%p8 bra 	$L__BB145_16;
	ld.global.nc.f64 	%fd608, [%rd1+32];
$L__BB145_16:
	mul.f64 	%fd614, %fd61, %fd608;
	ld.const.f64 	%fd65, [const_DofToQuad+240];
	fma.rn.f64 	%fd360, %fd65, %fd19, 0d0000000000000000;
	ld.const.f64 	%fd66, [const_DofToQuad+248];
	fma.rn.f64 	%fd361, %fd66, %fd20, %fd360;
	ld.const.f64 	%fd67, [const_DofToQuad+256];
	fma.rn.f64 	%fd362, %fd67, %fd21, %fd361;
	ld.const.f64 	%fd68, [const_DofToQuad+264];
	fma.rn.f64 	%fd363, %fd68, %fd22, %fd362;
	ld.const.f64 	%fd69, [const_DofToQuad+272];
	fma.rn.f64 	%fd364, %fd69, %fd23, %fd363;
	ld.const.f64 	%fd365, [const_DofToQuad+280];
	fma.rn.f64 	%fd70, %fd365, %fd24, %fd364;
	mov.f64 	%fd609, 0d0000000000000000;
	@%p8 bra 	$L__BB145_18;
	ld.global.nc.f64 	%fd609, [%rd1+40];
$L__BB145_18:
	mul.f64 	%fd613, %fd70, %fd609;
	ld.const.f64 	%fd74, [const_DofToQuad+288];
	fma.rn.f64 	%fd367, %fd74, %fd19, 0d0000000000000000;
	ld.const.f64 	%fd75, [const_DofToQuad+296];
	fma.rn.f64 	%fd368, %fd75, %fd20, %fd367;
	ld.const.f64 	%fd76, [const_DofToQuad+304];
	fma.rn.f64 	%fd369, %fd76, %fd21, %fd368;
	ld.const.f64 	%fd77, [const_DofToQuad+312];
	fma.rn.f64 	%fd370, %fd77, %fd22, %fd369;
	ld.const.f64 	%fd78, [const_DofToQuad+320];
	fma.rn.f64 	%fd371, %fd78, %fd23, %fd370;
	ld.const.f64 	%fd372, [const_DofToQuad+328];
	fma.rn.f64 	%fd79, %fd372, %fd24, %fd371;
	mov.f64 	%fd610, 0d0000000000000000;
	@%p8 bra 	$L__BB145_20;
	ld.global.nc.f64 	%fd610, [%rd1+48];
$L__BB145_20:
	mul.f64 	%fd82, %fd79, %fd610;
	ld.const.f64 	%fd83, [const_DofToQuad+336];
	fma.rn.f64 	%fd374, %fd83, %fd19, 0d0000000000000000;
	ld.const.f64 	%fd84, [const_DofToQuad+344];
	fma.rn.f64 	%fd375, %fd84, %fd20, %fd374;
	ld.const.f64 	%fd85, [const_DofToQuad+352];
	fma.rn.f64 	%fd376, %fd85, %fd21, %fd375;
	ld.const.f64 	%fd86, [const_DofToQuad+360];
	fma.rn.f64 	%fd377, %fd86, %fd22, %fd376;
	ld.const.f64 	%fd87, [const_DofToQuad+368];
	fma.rn.f64 	%fd378, %fd87, %fd23, %fd377;
	ld.const.f64 	%fd88, [const_DofToQuad+376];
	fma.rn.f64 	%fd89, %fd88, %fd24, %fd378;
	mov.f64 	%fd611, 0d0000000000000000;
	@%p8 bra 	$L__BB145_22;
	ld.global.nc.f64 	%fd611, [%rd1+56];
$L__BB145_22:
	mul.f64 	%fd92, %fd89, %fd611;
	ld.const.f64 	%fd93, [const_DofToQuad+384];
	fma.rn.f64 	%fd380, %fd93, %fd19, 0d0000000000000000;
	ld.const.f64 	%fd94, [const_DofToQuad+392];
	fma.rn.f64 	%fd381, %fd94, %fd20, %fd380;
	ld.const.f64 	%fd95, [const_DofToQuad+400];
	fma.rn.f64 	%fd382, %fd95, %fd21, %fd381;
	ld.const.f64 	%fd96, [const_DofToQuad+408];
	fma.rn.f64 	%fd383, %fd96, %fd22, %fd382;
	ld.const.f64 	%fd97, [const_DofToQuad+416];
	fma.rn.f64 	%fd384, %fd97, %fd23, %fd383;
	ld.const.f64 	%fd98, [const_DofToQuad+424];
	fma.rn.f64 	%fd99, %fd98, %fd24, %fd384;
	mov.f64 	%fd612, 0d0000000000000000;
	@%p8 bra 	$L__BB145_24;
	ld.global.nc.f64 	%fd612, [%rd1+64];
$L__BB145_24:
	setp.gt.u32 	%p13, %r1, 53;
	mul.f64 	%fd385, %fd99, %fd612;
	ld.const.f64 	%fd386, [const_DofToQuad];
	fma.rn.f64 	%fd387, %fd386, %fd618, 0d0000000000000000;
	fma.rn.f64 	%fd388, %fd29, %fd617, %fd387;
	fma.rn.f64 	%fd389, %fd38, %fd616, %fd388;
	fma.rn.f64 	%fd390, %fd47, %fd615, %fd389;
	fma.rn.f64 	%fd391, %fd56, %fd614, %fd390;
	fma.rn.f64 	%fd392, %fd65, %fd613, %fd391;
	fma.rn.f64 	%fd393, %fd74, %fd82, %fd392;
	fma.rn.f64 	%fd394, %fd83, %fd92, %fd393;
	fma.rn.f64 	%fd395, %fd93, %fd385, %fd394;
	st.shared.f64 	[%r9], %fd395;
	ld.const.f64 	%fd396, [const_DofToQuad+8];
	fma.rn.f64 	%fd397, %fd396, %fd618, 0d0000000000000000;
	ld.const.f64 	%fd398, [const_DofToQuad+56];
	fma.rn.f64 	%fd399, %fd398, %fd617, %fd397;
	ld.const.f64 	%fd400, [const_DofToQuad+104];
	fma.rn.f64 	%fd401, %fd400, %fd616, %fd399;
	ld.const.f64 	%fd402, [const_DofToQuad+152];
	fma.rn.f64 	%fd403, %fd402, %fd615, %fd401;
	ld.const.f64 	%fd404, [const_DofToQuad+200];
	fma.rn.f64 	%fd405, %fd404, %fd614, %fd403;
	fma.rn.f64 	%fd406, %fd66, %fd613, %fd405;
	fma.rn.f64 	%fd407, %fd75, %fd82, %fd406;
	fma.rn.f64 	%fd408, %fd84, %fd92, %fd407;
	fma.rn.f64 	%fd409, %fd94, %fd385, %fd408;
	st.shared.f64 	[%r9+8], %fd409;
	ld.const.f64 	%fd410, [const_DofToQuad+16];
	fma.rn.f64 	%fd411, %fd410, %fd618, 0d0000000000000000;
	fma.rn.f64 	%fd412, %fd30, %fd617, %fd411;
	fma.rn.f64 	%fd413, %fd39, %fd616, %fd412;
	fma.rn.f64 	%fd414, %fd48, %fd615, %fd413;
	fma.rn.f64 	%fd415, %fd57, %fd614, %fd414;
	fma.rn.f64 	%fd416, %fd67, %fd613, %fd415;
	fma.rn.f64 	%fd417, %fd76, %fd82, %fd416;
	fma.rn.f64 	%fd418, %fd85, %fd92, %fd417;
	fma.rn.f64 	%fd419, %fd95, %fd385, %fd418;
	st.shared.f64 	[%r9+16], %fd419;
	ld.const.f64 	%fd420, [const_DofToQuad+24];
	fma.rn.f64 	%fd421, %fd420, %fd618, 0d0000000000000000;
	fma.rn.f64 	%fd422, %fd31, %fd617, %fd421;
	fma.rn.f64 	%fd423, %fd40, %fd616, %fd422;
	fma.rn.f64 	%fd424, %fd49, %fd615, %fd423;
	fma.rn.f64 	%fd425, %fd58, %fd614, %fd424;
	fma.rn.f64 	%fd426, %fd68, %fd613, %fd425;
	fma.rn.f64 	%fd427, %fd77, %fd82, %fd426;
	fma.rn.f64 	%fd428, %fd86, %fd92, %fd427;
	fma.rn.f64 	%fd429, %fd96, %fd385, %fd428;
	st.shared.f64 	[%r9+24], %fd429;
	ld.const.f64 	%fd430, [const_DofToQuad+32];
	fma.rn.f64 	%fd431, %fd430, %fd618, 0d0000000000000000;
	fma.rn.f64 	%fd432, %fd32, %fd617, %fd431;
	fma.rn.f64 	%fd433, %fd41, %fd616, %fd432;
	fma.rn.f64 	%fd434, %fd50, %fd615, %fd433;
	fma.rn.f64 	%fd435, %fd59, %fd614, %fd434;
	fma.rn.f64 	%fd436, %fd69, %fd613, %fd435;
	fma.rn.f64 	%fd437, %fd78, %fd82, %fd436;
	fma.rn.f64 	%fd438, %fd87, %fd92, %fd437;
	fma.rn.f64 	%fd439, %fd97, %fd385, %fd438;
	st.shared.f64 	[%r9+32], %fd439;
	ld.const.f64 	%fd440, [const_DofToQuad+40];
	fma.rn.f64 	%fd441, %fd440, %fd618, 0d0000000000000000;
	fma.rn.f64 	%fd442, %fd33, %fd617, %fd441;
	fma.rn.f64 	%fd443, %fd42, %fd616, %fd442;
	fma.rn.f64 	%fd444, %fd51, %fd615, %fd443;
	fma.rn.f64 	%fd445, %fd60, %fd614, %fd444;
	ld.const.f64 	%fd446, [const_DofToQuad+280];
	fma.rn.f64 	%fd447, %fd446, %fd613, %fd445;
	ld.const.f64 	%fd448, [const_DofToQuad+328];
	fma.rn.f64 	%fd449, %fd448, %fd82, %fd447;
	fma.rn.f64 	%fd450, %fd88, %fd92, %fd449;
	fma.rn.f64 	%fd451, %fd98, %fd385, %fd450;
	st.shared.f64 	[%r9+40], %fd451;
	bar.sync 	0;
	@%p13 bra 	$L__BB145_26;
	ld.shared.f64 	%fd452, [%r8];
	ld.shared.f64 	%fd453, [%r8+72];
	ld.shared.f64 	%fd454, [%r8+144];
	ld.shared.f64 	%fd455, [%r8+216];
	ld.shared.f64 	%fd456, [%r8+288];
	ld.shared.f64 	%fd457, [%r8+360];
	ld.shared.f64 	%fd458, [%r8+432];
	ld.shared.f64 	%fd459, [%r8+504];
	ld.shared.f64 	%fd460, [%r8+576];
	ld.const.f64 	%fd461, [const_DofToQuad];
	fma.rn.f64 	%fd462, %fd461, %fd452, 0d0000000000000000;
	fma.rn.f64 	%fd463, %fd29, %fd453, %fd462;
	fma.rn.f64 	%fd464, %fd38, %fd454, %fd463;
	fma.rn.f64 	%fd465, %fd47, %fd455, %fd464;
	fma.rn.f64 	%fd466, %fd56, %fd456, %fd465;
	fma.rn.f64 	%fd467, %fd65, %fd457, %fd466;
	ld.const.f64 	%fd468, [const_DofToQuad+288];
	fma.rn.f64 	%fd469, %fd468, %fd458, %fd467;
	fma.rn.f64 	%fd470, %fd83, %fd459, %fd469;
	fma.rn.f64 	%fd471, %fd93, %fd460, %fd470;
	st.shared.f64 	[%r8], %fd471;
	ld.const.f64 	%fd472, [const_DofToQuad+8];
	fma.rn.f64 	%fd473, %fd472, %fd452, 0d0000000000000000;
	ld.const.f64 	%fd474, [const_DofToQuad+56];
	fma.rn.f64 	%fd475, %fd474, %fd453, %fd473;
	ld.const.f64 	%fd476, [const_DofToQuad+104];
	fma.rn.f64 	%fd477, %fd476, %fd454, %fd475;
	ld.const.f64 	%fd478, [const_DofToQuad+152];
	fma.rn.f64 	%fd479, %fd478, %fd455, %fd477;
	ld.const.f64 	%fd480, [const_DofToQuad+200];
	fma.rn.f64 	%fd481, %fd480, %fd456, %fd479;
	fma.rn.f64 	%fd482, %fd66, %fd457, %fd481;
	fma.rn.f64 	%fd483, %fd75, %fd458, %fd482;
	fma.rn.f64 	%fd484, %fd84, %fd459, %fd483;
	fma.rn.f64 	%fd485, %fd94, %fd460, %fd484;
	st.shared.f64 	[%r8+72], %fd485;
	ld.const.f64 	%fd486, [const_DofToQuad+16];
	fma.rn.f64 	%fd487, %fd486, %fd452, 0d0000000000000000;
	fma.rn.f64 	%fd488, %fd30, %fd453, %fd487;
	fma.rn.f64 	%fd489, %fd39, %fd454, %fd488;
	fma.rn.f64 	%fd490, %fd48, %fd455, %fd489;
	fma.rn.f64 	%fd491, %fd57, %fd456, %fd490;
	fma.rn.f64 	%fd492, %fd67, %fd457, %fd491;
	fma.rn.f64 	%fd493, %fd76, %fd458, %fd492;
	fma.rn.f64 	%fd494, %fd85, %fd459, %fd493;
	fma.rn.f64 	%fd495, %fd95, %fd460, %fd494;
	st.shared.f64 	[%r8+144], %fd495;
	ld.const.f64 	%fd496, [const_DofToQuad+24];
	fma.rn.f64 	%fd497, %fd496, %fd452, 0d0000000000000000;
	fma.rn.f64 	%fd498, %fd31, %fd453, %fd497;
	fma.rn.f64 	%fd499, %fd40, %fd454, %fd498;
	fma.rn.f64 	%fd500, %fd49, %fd455, %fd499;
	fma.rn.f64 	%fd501, %fd58, %fd456, %fd500;
	fma.rn.f64 	%fd502, %fd68, %fd457, %fd501;
	fma.rn.f64 	%fd503, %fd77, %fd458, %fd502;
	fma.rn.f64 	%fd504, %fd86, %fd459, %fd503;
	fma.rn.f64 	%fd505, %fd96, %fd460, %fd504;
	st.shared.f64 	[%r8+216], %fd505;
	ld.const.f64 	%fd506, [const_DofToQuad+32];
	fma.rn.f64 	%fd507, %fd506, %fd452, 0d0000000000000000;
	fma.rn.f64 	%fd508, %fd32, %fd453, %fd507;
	fma.rn.f64 	%fd509, %fd41, %fd454, %fd508;
	fma.rn.f64 	%fd510, %fd50, %fd455, %fd509;
	fma.rn.f64 	%fd511, %fd59, %fd456, %fd510;
	fma.rn.f64 	%fd512, %fd69, %fd457, %fd511;
	fma.rn.f64 	%fd513, %fd78, %fd458, %fd512;
	fma.rn.f64 	%fd514, %fd87, %fd459, %fd513;
	fma.rn.f64 	%fd515, %fd97, %fd460, %fd514;
	st.shared.f64 	[%r8+288], %fd515;
	ld.const.f64 	%fd516, [const_DofToQuad+40];
	fma.rn.f64 	%fd517, %fd516, %fd452, 0d0000000000000000;
	fma.rn.f64 	%fd518, %fd33, %fd453, %fd517;
	fma.rn.f64 	%fd519, %fd42, %fd454, %fd518;
	fma.rn.f64 	%fd520, %fd51, %fd455, %fd519;
	fma.rn.f64 	%fd521, %fd60, %fd456, %fd520;
	ld.const.f64 	%fd522, [const_DofToQuad+280];
	fma.rn.f64 	%fd523, %fd522, %fd457, %fd521;
	ld.const.f64 	%fd524, [const_DofToQuad+328];
	fma.rn.f64 	%fd525, %fd524, %fd458, %fd523;
	fma.rn.f64 	%fd526, %fd88, %fd459, %fd525;
	fma.rn.f64 	%fd527, %fd98, %fd460, %fd526;
	st.shared.f64 	[%r8+360], %fd527;
$L__BB145_26:
	setp.gt.u32 	%p14, %r1, 35;
	bar.sync 	0;
	@%p14 bra 	$L__BB145_28;
	ld.shared.f64 	%fd528, [%r7];
	ld.shared.f64 	%fd529, [%r7+648];
	ld.shared.f64 	%fd530, [%r7+1296];
	ld.shared.f64 	%fd531, [%r7+1944];
	ld.shared.f64 	%fd532, [%r7+2592];
	ld.shared.f64 	%fd533, [%r7+3240];
	ld.shared.f64 	%fd534, [%r7+3888];
	ld.shared.f64 	%fd535, [%r7+4536];
	ld.shared.f64 	%fd536, [%r7+5184];
	ld.const.f64 	%fd537, [const_DofToQuad];
	fma.rn.f64 	%fd538, %fd537, %fd528, 0d0000000000000000;
	fma.rn.f64 	%fd539, %fd29, %fd529, %fd538;
	fma.rn.f64 	%fd540, %fd38, %fd530, %fd539;
	fma.rn.f64 	%fd541, %fd47, %fd531, %fd540;
	fma.rn.f64 	%fd542, %fd56, %fd532, %fd541;
	fma.rn.f64 	%fd543, %fd65, %fd533, %fd542;
	ld.const.f64 	%fd544, [const_DofToQuad+288];
	fma.rn.f64 	%fd545, %fd544, %fd534, %fd543;
	fma.rn.f64 	%fd546, %fd83, %fd535, %fd545;
	fma.rn.f64 	%fd618, %fd93, %fd536, %fd546;
	ld.const.f64 	%fd547, [const_DofToQuad+8];
	fma.rn.f64 	%fd548, %fd547, %fd528, 0d0000000000000000;
	ld.const.f64 	%fd549, [const_DofToQuad+56];
	fma.rn.f64 	%fd550, %fd549, %fd529, %fd548;
	ld.const.f64 	%fd551, [const_DofToQuad+104];
	fma.rn.f64 	%fd552, %fd551, %fd530, %fd550;
	ld.const.f64 	%fd553, [const_DofToQuad+152];
	fma.rn.f64 	%fd554, %fd553, %fd531, %fd552;
	ld.const.f64 	%fd555, [const_DofToQuad+200];
	fma.rn.f64 	%fd556, %fd555, %fd532, %fd554;
	fma.rn.f64 	%fd557, %fd66, %fd533, %fd556;
	fma.rn.f64 	%fd558, %fd75, %fd534, %fd557;
	fma.rn.f64 	%fd559, %fd84, %fd535, %fd558;
	fma.rn.f64 	%fd617, %fd94, %fd536, %fd559;
	ld.const.f64 	%fd560, [const_DofToQuad+16];
	fma.rn.f64 	%fd561, %fd560, %fd528, 0d0000000000000000;
	fma.rn.f64 	%fd562, %fd30, %fd529, %fd561;
	fma.rn.f64 	%fd563, %fd39, %fd530, %fd562;
	fma.rn.f64 	%fd564, %fd48, %fd531, %fd563;
	fma.rn.f64 	%fd565, %fd57, %fd532, %fd564;
	fma.rn.f64 	%fd566, %fd67, %fd533, %fd565;
	fma.rn.f64 	%fd567, %fd76, %fd534, %fd566;
	fma.rn.f64 	%fd568, %fd85, %fd535, %fd567;
	fma.rn.f64 	%fd616, %fd95, %fd536, %fd568;
	ld.const.f64 	%fd569, [const_DofToQuad+24];
	fma.rn.f64 	%fd570, %fd569, %fd528, 0d0000000000000000;
	fma.rn.f64 	%fd571, %fd31, %fd529, %fd570;
	fma.rn.f64 	%fd572, %fd40, %fd530, %fd571;
	fma.rn.f64 	%fd573, %fd49, %fd531, %fd572;
	fma.rn.f64 	%fd574, %fd58, %fd532, %fd573;
	fma.rn.f64 	%fd575, %fd68, %fd533, %fd574;
	fma.rn.f64 	%fd576, %fd77, %fd534, %fd575;
	fma.rn.f64 	%fd577, %fd86, %fd535, %fd576;
	fma.rn.f64 	%fd615, %fd96, %fd536, %fd577;
	ld.const.f64 	%fd578, [const_DofToQuad+32];
	fma.rn.f64 	%fd579, %fd578, %fd528, 0d0000000000000000;
	fma.rn.f64 	%fd580, %fd32, %fd529, %fd579;
	fma.rn.f64 	%fd581, %fd41, %fd530, %fd580;
	fma.rn.f64 	%fd582, %fd50, %fd531, %fd581;
	fma.rn.f64 	%fd583, %fd59, %fd532, %fd582;
	fma.rn.f64 	%fd584, %fd69, %fd533, %fd583;
	fma.rn.f64 	%fd585, %fd78, %fd534, %fd584;
	fma.rn.f64 	%fd586, %fd87, %fd535, %fd585;
	fma.rn.f64 	%fd614, %fd97, %fd536, %fd586;
	ld.const.f64 	%fd587, [const_DofToQuad+40];
	fma.rn.f64 	%fd588, %fd587, %fd528, 0d0000000000000000;
	fma.rn.f64 	%fd589, %fd33, %fd529, %fd588;
	fma.rn.f64 	%fd590, %fd42, %fd530, %fd589;
	fma.rn.f64 	%fd591, %fd51, %fd531, %fd590;
	fma.rn.f64 	%fd592, %fd60, %fd532, %fd591;
	ld.const.f64 	%fd593, [const_DofToQuad+280];
	fma.rn.f64 	%fd594, %fd593, %fd533, %fd592;
	ld.const.f64 	%fd595, [const_DofToQuad+328];
	fma.rn.f64 	%fd596, %fd595, %fd534, %fd594;
	fma.rn.f64 	%fd597, %fd88, %fd535, %fd596;
	fma.rn.f64 	%fd613, %fd98, %fd536, %fd597;
$L__BB145_28:
	setp.gt.u32 	%p15, %r1, 35;
	setp.ge.s32 	%p16, %r3, %r10;
	bar.sync 	0;
	or.pred  	%p17, %p15, %p16;
	@%p17 bra 	$L__BB145_30;
	ld.param.u64 	%rd13, [_Z42massMatrixMultiplyMonolithicConstantKernelILi6ELi9ELi2EEviPKdS1_S1_S1_Pd_param_5];
	mad.lo.s32 	%r24, %r3, 216, %r1;
	cvta.to.global.u64 	%rd10, %rd13;
	mul.wide.s32 	%rd11, %r24, 8;
	add.s64 	%rd12, %rd10, %rd11;
	st.global.f64 	[%rd12], %fd618;
	st.global.f64 	[%rd12+288], %fd617;
	st.global.f64 	[%rd12+576], %fd616;
	st.global.f64 	[%rd12+864], %fd615;
	st.global.f64 	[%rd12+1152], %fd614;
	st.global.f64 	[%rd12+1440], %fd613;
$L__BB145_30:
	ret;

}
	// .globl	_Z32massMatrixMultiplyRegisterKernelILi6ELi10ELi1EEviPKdS1_S1_S1_Pd
.visible .entry _Z32massMatrixMultiplyRegisterKernelILi6ELi10ELi1EEviPKdS1_S1_S1_Pd(
	.param .u32 _Z32massMatrixMultiplyRegisterKernelILi6ELi10ELi1EEviPKdS1_S1_S1_Pd_param_0,
	.param .u64 .ptr .align 1 _Z32massMatrixMultiplyRegisterKernelILi6ELi10ELi1EEviPKdS1_S1_S1_Pd_param_1,
	.param .u64 .ptr .align 1 _Z32massMatrixMultiplyRegisterKernelILi6ELi10ELi1EEviPKdS1_S1_S1_Pd_param_2,
	.param .u64 .ptr .align 1 _Z32massMatrixMultiplyRegisterKernelILi6ELi10ELi1EEviPKdS1_S1_S1_Pd_param_3,
	.param .u64 .ptr .align 1 _Z32massMatrixMultiplyRegisterKernelILi6ELi10ELi1EEviPKdS1_S1_S1_Pd_param_4,
	.param .u64 .ptr .align 1 _Z32massMatrixMultiplyRegisterKernelILi6ELi10ELi1EEviPKdS1_S1_S1_Pd_param_5
)
{
	.reg .pred 	%p<13>;
	.reg .b16 	%rs<13>;
	.reg .b32 	%r<51>;
	.reg .b64 	%rd<22>;
	.reg .b64 	%fd<392>;
	// demoted variable
	.shared .align 8 .b8 _ZZ32massMatrixMultiplyRegisterKernelILi6ELi10ELi1EEviPKdS1_S1_S1_PdE6s_tmp1[8000];
	// demoted variable
	.shared .align 8 .b8 _ZZ32massMatrixMultiplyRegisterKernelILi6ELi10ELi1EEviPKdS1_S1_S1_PdE14s_oddDofToQuad[120];
	// demoted variable
	.shared .align 8 .b8 _ZZ32massMatrixMultiplyRegisterKernelILi6ELi10ELi1EEviPKdS1_S1_S1_PdE15s_evenDofToQuad[120];
	ld.param.u32 	%r7, [_Z32massMatrixMultiplyRegisterKernelILi6ELi10ELi1EEviPKdS1_S1_S1_Pd_param_0];
	ld.param.u64 	%rd2, [_Z32massMatrixMultiplyRegisterKernelILi6ELi10ELi1EEviPKdS1_S1_S1_Pd_param_2];
	ld.param.u64 	%rd3, [_Z32massMatrixMultiplyRegisterKernelILi6ELi10ELi1EEviPKdS1_S1_S1_Pd_param_3];
	ld.param.u64 	%rd4, [_Z32massMatrixMultiplyRegisterKernelILi6ELi10ELi1EEviPKdS1_S1_S1_Pd_param_4];
	mov.u32 	%r8, %tid.x;
	mov.u32 	%r2, %tid.y;
	mov.u32 	%r9, %ctaid.x;
	add.s32 	%r3, %r9, %r2;
	cvt.u16.u32 	%rs2, %r8;
	mul.hi.u16 	%rs3, %rs2, -21845;
	shr.u16 	%rs4, %rs3, 2;
	mul.lo.s16 	%rs5, %rs4, 6;
	sub.s16 	%rs1, %rs2, %rs5;
	setp.lt.s32 	%p2, %r3, %r7;
	setp.lt.u32 	%p3, %r8, 36;
	and.pred  	%p1, %p2, %p3;
	not.pred 	%p4, %p1;
	@%p4 bra 	$L__BB146_2;
	cvta.to.global.u64 	%rd6, %rd4;
	mad.lo.s32 	%r10, %r3, 216, %r8;
	mul.wide.s32 	%rd7, %r10, 8;
	add.s64 	%rd8, %rd6, %rd7;
	ld.global.nc.f64 	%fd385, [%rd8];
	ld.global.nc.f64 	%fd384, [%rd8+288];
	ld.global.nc.f64 	%fd383, [%rd8+576];
	ld.global.nc.f64 	%fd382, [%rd8+864];
	ld.global.nc.f64 	%fd381, [%rd8+1152];
	ld.global.nc.f64 	%fd380, [%rd8+1440];
$L__BB146_2:
	setp.ne.s32 	%p5, %r2, 0;
	setp.gt.u32 	%p6, %r8, 14;
	or.pred  	%p7, %p5, %p6;
	@%p7 bra 	$L__BB146_4;
	cvta.to.global.u64 	%rd9, %rd2;
	mul.wide.u32 	%rd10, %r8, 8;
	add.s64 	%rd11, %rd9, %rd10;
	ld.global.nc.f64 	%fd62, [%rd11];
	shl.b32 	%r11, %r8, 3;
	mov.u32 	%r12, _ZZ32massMatrixMultiplyRegisterKernelILi6ELi10ELi1EEviPKdS1_S1_S1_PdE14s_oddDofToQuad;
	add.s32 	%r13, %r12, %r11;
	st.shared.f64 	[%r13], %fd62;
	cvta.to.global.u64 	%rd12, %rd3;
	add.s64 	%rd13, %rd12, %rd10;
	ld.global.nc.f64 	%fd63, [%rd13];
	mov.u32 	%r14, _ZZ32massMatrixMultiplyRegisterKernelILi6ELi10ELi1EEviPKdS1_S1_S1_PdE15s_evenDofToQuad;
	add.s32 	%r15, %r14, %r11;
	st.shared.f64 	[%r15], %fd63;
$L__BB146_4:
	setp.gt.u32 	%p8, %r8, 35;
	bar.sync 	0;
	ld.shared.f64 	%fd13, [_ZZ32massMatrixMultiplyRegisterKernelILi6ELi10ELi1EEviPKdS1_S1_S1_PdE14s_oddDofToQuad];
	ld.shared.f64 	%fd14, [_ZZ32massMatrixMultiplyRegisterKernelILi6ELi10ELi1EEviPKdS1_S1_S1_PdE15s_evenDofToQuad];
	ld.shared.f64 	%fd15, [_ZZ32massMatrixMultiplyRegisterKernelILi6ELi10ELi1EEviPKdS1_S1_S1_PdE14s_oddDofToQuad+8];
	ld.shared.f64 	%fd16, [_ZZ32massMatrixMultiplyRegisterKernelILi6ELi10ELi1EEviPKdS1_S1_S1_PdE15s_evenDofToQuad+8];
	ld.shared.f64 	%fd17, [_ZZ32massMatrixMultiplyRegisterKernelILi6ELi10ELi1EEviPKdS1_S1_S1_PdE14s_oddDofToQuad+16];
	ld.shared.f64 	%fd18, [_ZZ32massMatrixMultiplyRegisterKernelILi6ELi10ELi1EEviPKdS1_S1_S1_PdE15s_evenDofToQuad+16];
	ld.shared.f64 	%fd19, [_ZZ32massMatrixMultiplyRegisterKernelILi6ELi10ELi1EEviPKdS1_S1_S1_PdE14s_oddDofToQuad+24];
	ld.shared.f64 	%fd20, [_ZZ32massMatrixMultiplyRegisterKernelILi6ELi10ELi1EEviPKdS1_S1_S1_PdE15s_evenDofToQuad+24];
	ld.shared.f64 	%fd21, [_ZZ32massMatrixMultiplyRegisterKernelILi6ELi10ELi1EEviPKdS1_S1_S1_PdE14s_oddDofToQuad+32];
	ld.shared.f64 	%fd22, [_ZZ32massMatrixMultiplyRegisterKernelILi6ELi10ELi1EEviPKdS1_S1_S1_PdE15s_evenDofToQuad+32];
	ld.shared.f64 	%fd23, [_ZZ32massMatrixMultiplyRegisterKernelILi6ELi10ELi1EEviPKdS1_S1_S1_PdE14s_oddDofToQuad+40];
	ld.shared.f64 	%fd24, [_ZZ32massMatrixMultiplyRegisterKernelILi6ELi10ELi1EEviPKdS1_S1_S1_PdE15s_evenDofToQuad+40];
	ld.shared.f64 	%fd25, [_ZZ32massMatrixMultiplyRegisterKernelILi6ELi10ELi1EEviPKdS1_S1_S1_PdE14s_oddDofToQuad+48];
	ld.shared.f64 	%fd26, [_ZZ32massMatrixMultiplyRegisterKernelILi6ELi10ELi1EEviPKdS1_S1_S1_PdE15s_evenDofToQuad+48];
	ld.shared.f64 	%fd27, [_ZZ32massMatrixMultiplyRegisterKernelILi6ELi10ELi1EEviPKdS1_S1_S1_PdE14s_oddDofToQuad+56];
	ld.shared.f64 	%fd28, [_ZZ32massMatrixMultiplyRegisterKernelILi6ELi10ELi1EEviPKdS1_S1_S1_PdE15s_evenDofToQuad+56];
	ld.shared.f64 	%fd29, [_ZZ32massMatrixMultiplyRegisterKernelILi6ELi10ELi1EEviPKdS1_S1_S1_PdE14s_oddDofToQuad+64];
	ld.shared.f64 	%fd30, [_ZZ32massMatrixMultiplyRegisterKernelILi6ELi10ELi1EEviPKdS1_S1_S1_PdE15s_evenDofToQuad+64];
	ld.shared.f64 	%fd31, [_ZZ32massMatrixMultiplyRegisterKernelILi6ELi10ELi1EEviPKdS1_S1_S1_PdE14s_oddDofToQuad+72];
	ld.shared.f64 	%fd32, [_ZZ32massMatrixMultiplyRegisterKernelILi6ELi10ELi1EEviPKdS1_S1_S1_PdE15s_evenDofToQuad+72];
	ld.shared.f64 	%fd33, [_ZZ32massMatrixMultiplyRegisterKernelILi6ELi10ELi1EEviPKdS1_S1_S1_PdE14s_oddDofToQuad+80];
	ld.shared.f64 	%fd34, [_ZZ32massMatrixMultiplyRegisterKernelILi6ELi10ELi1EEviPKdS1_S1_S1_PdE15s_evenDofToQuad+80];
	ld.shared.f64 	%fd35, [_ZZ32massMatrixMultiplyRegisterKernelILi6ELi10ELi1EEviPKdS1_S1_S1_PdE14s_oddDofToQuad+88];
	ld.shared.f64 	%fd36, [_ZZ32massMatrixMultiplyRegisterKernelILi6ELi10ELi1EEviPKdS1_S1_S1_PdE15s_evenDofToQuad+88];
	ld.shared.f64 	%fd37, [_ZZ32massMatrixMultiplyRegisterKernelILi6ELi10ELi1EEviPKdS1_S1_S1_PdE14s_oddDofToQuad+96];
	ld.shared.f64 	%fd38, [_ZZ32massMatrixMultiplyRegisterKernelILi6ELi10ELi1EEviPKdS1_S1_S1_PdE15s_evenDofToQuad+96];
	ld.shared.f64 	%fd39, [_ZZ32massMatrixMultiplyRegisterKernelILi6ELi10ELi1EEviPKdS1_S1_S1_PdE14s_oddDofToQuad+104];
	ld.shared.f64 	%fd40, [_ZZ32massMatrixMultiplyRegisterKernelILi6ELi10ELi1EEviPKdS1_S1_S1_PdE15s_evenDofToQuad+104];
	ld.shared.f64 	%fd41, [_ZZ32massMatrixMultiplyRegisterKernelILi6ELi10ELi1EEviPKdS1_S1_S1_PdE14s_oddDofToQuad+112];
	ld.shared.f64 	%fd42, [_ZZ32massMatrixMultiplyRegisterKernelILi6ELi10ELi1EEviPKdS1_S1_S1_PdE15s_evenDofToQuad+112];
	mov.u32 	%r18, _ZZ32massMatrixMultiplyRegisterKernelILi6ELi10ELi1EEviPKdS1_S1_S1_PdE6s_tmp1;
	mad.lo.s32 	%r19, %r2, 8000, %r18;
	mul.lo.s16 	%rs7, %rs2, 171;
	shr.u16 	%rs8, %rs7, 10;
	cvt.u32.u16 	%r4, %rs8;
	mul.wide.u16 	%r20, %rs8, 80;
	add.s32 	%r21, %r19, %r20;
	mul.wide.u16 	%r22, %rs1, 8;
	add.s32 	%r5, %r21, %r22;
	@%p8 bra 	$L__BB146_6;
	add.f64 	%fd64, %fd385, %fd380;
	sub.f64 	%fd65, %fd385, %fd380;
	add.f64 	%fd66, %fd384, %fd381;
	sub.f64 	%fd67, %fd384, %fd381;
	add.f64 	%fd68, %fd383, %fd382;
	sub.f64 	%fd69, %fd383, %fd382;
	fma.rn.f64 	%fd70, %fd13, %fd64, 0d0000000000000000;
	fma.rn.f64 	%fd71, %fd14, %fd65, 0d0000000000000000;
	fma.rn.f64 	%fd72, %fd15, %fd66, %fd70;
	fma.rn.f64 	%fd73, %fd16, %fd67, %fd71;
	fma.rn.f64 	%fd74, %fd17, %fd68, %fd72;
	fma.rn.f64 	%fd75, %fd18, %fd69, %fd73;
	sub.f64 	%fd76, %fd74, %fd75;
	st.shared.f64 	[%r5+7200], %fd76;
	add.f64 	%fd77, %fd75, %fd74;
	st.shared.f64 	[%r5], %fd77;
	fma.rn.f64 	%fd78, %fd19, %fd64, 0d0000000000000000;
	fma.rn.f64 	%fd79, %fd20, %fd65, 0d0000000000000000;
	fma.rn.f64 	%fd80, %fd21, %fd66, %fd78;
	fma.rn.f64 	%fd81, %fd22, %fd67, %fd79;
	fma.rn.f64 	%fd82, %fd23, %fd68, %fd80;
	fma.rn.f64 	%fd83, %fd24, %fd69, %fd81;
	sub.f64 	%fd84, %fd82, %fd83;
	st.shared.f64 	[%r5+6400], %fd84;
	add.f64 	%fd85, %fd83, %fd82;
	st.shared.f64 	[%r5+800], %fd85;
	fma.rn.f64 	%fd86, %fd25, %fd64, 0d0000000000000000;
	fma.rn.f64 	%fd87, %fd26, %fd65, 0d0000000000000000;
	fma.rn.f64 	%fd88, %fd27, %fd66, %fd86;
	fma.rn.f64 	%fd89, %fd28, %fd67, %fd87;
	fma.rn.f64 	%fd90, %fd29, %fd68, %fd88;
	fma.rn.f64 	%fd91, %fd30, %fd69, %fd89;
	sub.f64 	%fd92, %fd90, %fd91;
	st.shared.f64 	[%r5+5600], %fd92;
	add.f64 	%fd93, %fd91, %fd90;
	st.shared.f64 	[%r5+1600], %fd93;
	fma.rn.f64 	%fd94, %fd31, %fd64, 0d0000000000000000;
	fma.rn.f64 	%fd95, %fd32, %fd65, 0d0000000000000000;
	fma.rn.f64 	%fd96, %fd33, %fd66, %fd94;
	fma.rn.f64 	%fd97, %fd34, %fd67, %fd95;
	fma.rn.f64 	%fd98, %fd35, %fd68, %fd96;
	fma.rn.f64 	%fd99, %fd36, %fd69, %fd97;
	sub.f64 	%fd100, %fd98, %fd99;
	st.shared.f64 	[%r5+4800], %fd100;
	add.f64 	%fd101, %fd99, %fd98;
	st.shared.f64 	[%r5+2400], %fd101;
	fma.rn.f64 	%fd102, %fd37, %fd64, 0d0000000000000000;
	fma.rn.f64 	%fd103, %fd38, %fd65, 0d0000000000000000;
	fma.rn.f64 	%fd104, %fd39, %fd66, %fd102;
	fma.rn.f64 	%fd105, %fd40, %fd67, %fd103;
	fma.rn.f64 	%fd106, %fd41, %fd68, %fd104;
	fma.rn.f64 	%fd107, %fd42, %fd69, %fd105;
	sub.f64 	%fd108, %fd106, %fd107;
	st.shared.f64 	[%r5+4000], %fd108;
	add.f64 	%fd109, %fd107, %fd106;
	st.shared.f64 	[%r5+3200], %fd109;
$L__BB146_6:
	bar.sync 	0;
	mov.u32 	%r23, %tid.x;
	setp.gt.u32 	%p9, %r23, 59;
	mov.u32 	%r24, %tid.y;
	mov.u32 	%r25, _ZZ32massMatrixMultiplyRegisterKernelILi6ELi10ELi1EEviPKdS1_S1_S1_PdE6s_tmp1;
	mad.lo.s32 	%r26, %r24, 8000, %r25;
	mad.lo.s32 	%r27, %r4, 80, %r26;
	mad.lo.s32 	%r28, %r4, 720, %r27;
	add.s32 	%r6, %r28, %r22;
	@%p9 bra 	$L__BB146_8;
	ld.shared.f64 	%fd110, [%r6];
	ld.shared.f64 	%fd111, [%r6+400];
	add.f64 	%fd112, %fd110, %fd111;
	sub.f64 	%fd113, %fd110, %fd111;
	ld.shared.f64 	%fd114, [%r6+80];
	ld.shared.f64 	%fd115, [%r6+320];
	add.f64 	%fd116, %fd114, %fd115;
	sub.f64 	%fd117, %fd114, %fd115;
	ld.shared.f64 	%fd118, [%r6+160];
	ld.shared.f64 	%fd119, [%r6+240];
	add.f64 	%fd120, %fd118, %fd119;
	sub.f64 	%fd121, %fd118, %fd119;
	fma.rn.f64 	%fd122, %fd13, %fd112, 0d0000000000000000;
	fma.rn.f64 	%fd123, %fd14, %fd113, 0d0000000000000000;
	fma.rn.f64 	%fd124, %fd15, %fd116, %fd122;
	fma.rn.f64 	%fd125, %fd16, %fd117, %fd123;
	fma.rn.f64 	%fd126, %fd17, %fd120, %fd124;
	fma.rn.f64 	%fd127, %fd18, %fd121, %fd125;
	sub.f64 	%fd128, %fd126, %fd127;
	st.shared.f64 	[%r6+720], %fd128;
	add.f64 	%fd129, %fd127, %fd126;
	st.shared.f64 	[%r6], %fd129;
	fma.rn.f64 	%fd130, %fd19, %fd112, 0d0000000000000000;
	fma.rn.f64 	%fd131, %fd20, %fd113, 0d0000000000000000;
	fma.rn.f64 	%fd132, %fd21, %fd116, %fd130;
	fma.rn.f64 	%fd133, %fd22, %fd117, %fd131;
	fma.rn.f64 	%fd134, %fd23, %fd120, %fd132;
	fma.rn.f64 	%fd135, %fd24, %fd121, %fd133;
	sub.f64 	%fd136, %fd134, %fd135;
	st.shared.f64 	[%r6+640], %fd136;
	add.f64 	%fd137, %fd135, %fd134;
	st.shared.f64 	[%r6+80], %fd137;
	fma.rn.f64 	%fd138, %fd25, %fd112, 0d0000000000000000;
	fma.rn.f64 	%fd139, %fd26, %fd113, 0d0000000000000000;
	fma.rn.f64 	%fd140, %fd27, %fd116, %fd138;
	fma.rn.f64 	%fd141, %fd28, %fd117, %fd139;
	fma.rn.f64 	%fd142, %fd29, %fd120, %fd140;
	fma.rn.f64 	%fd143, %fd30, %fd121, %fd141;
	sub.f64 	%fd144, %fd142, %fd143;
	st.shared.f64 	[%r6+560], %fd144;
	add.f64 	%fd145, %fd143, %fd142;
	st.shared.f64 	[%r6+160], %fd145;
	fma.rn.f64 	%fd146, %fd31, %fd112, 0d0000000000000000;
	fma.rn.f64 	%fd147, %fd32, %fd113, 0d0000000000000000;
	fma.rn.f64 	%fd148, %fd33, %fd116, %fd146;
	fma.rn.f64 	%fd149, %fd34, %fd117, %fd147;
	fma.rn.f64 	%fd150, %fd35, %fd120, %fd148;
	fma.rn.f64 	%fd151, %fd36, %fd121, %fd149;
	sub.f64 	%fd152, %fd150, %fd151;
	st.shared.f64 	[%r6+480], %fd152;
	add.f64 	%fd153, %fd151, %fd150;
	st.shared.f64 	[%r6+240], %fd153;
	fma.rn.f64 	%fd154, %fd37, %fd112, 0d0000000000000000;
	fma.rn.f64 	%fd155, %fd38, %fd113, 0d0000000000000000;
	fma.rn.f64 	%fd156, %fd39, %fd116, %fd154;
	fma.rn.f64 	%fd157, %fd40, %fd117, %fd155;
	fma.rn.f64 	%fd158, %fd41, %fd120, %fd156;
	fma.rn.f64 	%fd159, %fd42, %fd121, %fd157;
	sub.f64 	%fd160, %fd158, %fd159;
	st.shared.f64 	[%r6+400], %fd160;
	add.f64 	%fd161, %fd159, %fd158;
	st.shared.f64 	[%r6+320], %fd161;
$L__BB146_8:
	ld.param.u64 	%rd20, [_Z32massMatrixMultiplyRegisterKernelILi6ELi10ELi1EEviPKdS1_S1_S1_Pd_param_1];
	mov.u32 	%r30, %tid.x;
	setp.gt.u32 	%p10, %r30, 59;
	bar.sync 	0;
	cvt.u16.u32 	%rs9, %r30;
	mul.hi.u16 	%rs10, %rs9, 6554;
	mul.lo.s16 	%rs11, %rs10, 10;
	sub.s16 	%rs12, %rs9, %rs11;
	mov.u32 	%r31, %tid.y;
	mov.u32 	%r32, _ZZ32massMatrixMultiplyRegisterKernelILi6ELi10ELi1EEviPKdS1_S1_S1_PdE6s_tmp1;
	mad.lo.s32 	%r33, %r31, 8000, %r32;
	mul.wide.u16 	%r34, %rs10, 800;
	add.s32 	%r35, %r33, %r34;
	mul.wide.u16 	%r36, %rs12, 80;
	add.s32 	%r37, %r35, %r36;
	ld.shared.f64 	%fd162, [%r37];
	ld.shared.f64 	%fd163, [%r37+40];
	add.f64 	%fd164, %fd162, %fd163;
	sub.f64 	%fd165, %fd162, %fd163;
	ld.shared.f64 	%fd166, [%r37+8];
	ld.shared.f64 	%fd167, [%r37+32];
	add.f64 	%fd168, %fd166, %fd167;
	sub.f64 	%fd169, %fd166, %fd167;
	ld.shared.f64 	%fd170, [%r37+16];
	ld.shared.f64 	%fd171, [%r37+24];
	add.f64 	%fd172, %fd170, %fd171;
	sub.f64 	%fd173, %fd170, %fd171;
	mov.u32 	%r38, %ctaid.x;
	add.s32 	%r39, %r38, %r31;
	mov.b32 	%r40, {%rs12, %rs10};
	mov.b32 	%r41, 9;
	mov.b32 	%r42, 25610;
	dp2a.lo.u32.u32 	%r43, %r40, %r42, %r41;
	mad.lo.s32 	%r44, %r39, 1000, %r43;
	fma.rn.f64 	%fd174, %fd13, %fd164, 0d0000000000000000;
	fma.rn.f64 	%fd175, %fd14, %fd165, 0d0000000000000000;
	fma.rn.f64 	%fd176, %fd15, %fd168, %fd174;
	fma.rn.f64 	%fd177, %fd16, %fd169, %fd175;
	fma.rn.f64 	%fd178, %fd17, %fd172, %fd176;
	fma.rn.f64 	%fd179, %fd18, %fd173, %fd177;
	cvta.to.global.u64 	%rd14, %rd20;
	mul.wide.s32 	%rd15, %r44, 8;
	add.s64 	%rd16, %rd14, %rd15;
	ld.global.nc.f64 	%fd180, [%rd16];
	ld.global.nc.f64 	%fd181, [%rd16+-72];
	sub.f64 	%fd182, %fd178, %fd179;
	mul.f64 	%fd183, %fd182, %fd180;
	add.f64 	%fd184, %fd178, %fd179;
	mul.f64 	%fd391, %fd184, %fd181;
	fma.rn.f64 	%fd185, %fd19, %fd164, 0d0000000000000000;
	fma.rn.f64 	%fd186, %fd20, %fd165, 0d0000000000000000;
	fma.rn.f64 	%fd187, %fd21, %fd168, %fd185;
	fma.rn.f64 	%fd188, %fd22, %fd169, %fd186;
	fma.rn.f64 	%fd189, %fd23, %fd172, %fd187;
	fma.rn.f64 	%fd190, %fd24, %fd173, %fd188;
	ld.global.nc.f64 	%fd191, [%rd16+-8];
	ld.global.nc.f64 	%fd192, [%rd16+-64];
	sub.f64 	%fd193, %fd189, %fd190;
	mul.f64 	%fd194, %fd193, %fd191;
	add.f64 	%fd195, %fd189, %fd190;
	mul.f64 	%fd390, %fd195, %fd192;
	fma.rn.f64 	%fd196, %fd25, %fd164, 0d0000000000000000;
	fma.rn.f64 	%fd197, %fd26, %fd165, 0d0000000000000000;
	fma.rn.f64 	%fd198, %fd27, %fd168, %fd196;
	fma.rn.f64 	%fd199, %fd28, %fd169, %fd197;
	fma.rn.f64 	%fd200, %fd29, %fd172, %fd198;
	fma.rn.f64 	%fd201, %fd30, %fd173, %fd199;
	ld.global.nc.f64 	%fd202, [%rd16+-16];
	ld.global.nc.f64 	%fd203, [%rd16+-56];
	sub.f64 	%fd204, %fd200, %fd201;
	mul.f64 	%fd205, %fd204, %fd202;
	add.f64 	%fd206, %fd200, %fd201;
	mul.f64 	%fd389, %fd206, %fd203;
	fma.rn.f64 	%fd207, %fd31, %fd164, 0d0000000000000000;
	fma.rn.f64 	%fd208, %fd32, %fd165, 0d0000000000000000;
	fma.rn.f64 	%fd209, %fd33, %fd168, %fd207;
	fma.rn.f64 	%fd210, %fd34, %fd169, %fd208;
	fma.rn.f64 	%fd211, %fd35, %fd172, %fd209;
	fma.rn.f64 	%fd212, %fd36, %fd173, %fd210;
	ld.global.nc.f64 	%fd213, [%rd16+-24];
	ld.global.nc.f64 	%fd214, [%rd16+-48];
	sub.f64 	%fd215, %fd211, %fd212;
	mul.f64 	%fd216, %fd215, %fd213;
	add.f64 	%fd217, %fd211, %fd212;
	mul.f64 	%fd388, %fd217, %fd214;
	fma.rn.f64 	%fd218, %fd37, %fd164, 0d0000000000000000;
	fma.rn.f64 	%fd219, %fd38, %fd165, 0d0000000000000000;
	fma.rn.f64 	%fd220, %fd39, %fd168, %fd218;
	fma.rn.f64 	%fd221, %fd40, %fd169, %fd219;
	fma.rn.f64 	%fd222, %fd41, %fd172, %fd220;
	fma.rn.f64 	%fd223, %fd42, %fd173, %fd221;
	ld.global.nc.f64 	%fd224, [%rd16+-32];
	ld.global.nc.f64 	%fd225, [%rd16+-40];
	sub.f64 	%fd226, %fd222, %fd223;
	mul.f64 	%fd386, %fd226, %fd224;
	add.f64 	%fd227, %fd222, %fd223;
	mul.f64 	%fd387, %fd227, %fd225;
	bar.sync 	0;
	add.f64 	%fd228, %fd391, %fd183;
	sub.f64 	%fd229, %fd391, %fd183;
	add.f64 	%fd230, %fd390, %fd194;
	sub.f64 	%fd231, %fd390, %fd194;
	add.f64 	%fd232, %fd389, %fd205;
	sub.f64 	%fd233, %fd389, %fd205;
	add.f64 	%fd234, %fd388, %fd216;
	sub.f64 	%fd235, %fd388, %fd216;
	add.f64 	%fd236, %fd387, %fd386;
	sub.f64 	%fd237, %fd387, %fd386;
	fma.rn.f64 	%fd238, %fd13, %fd228, 0d0000000000000000;
	fma.rn.f64 	%fd239, %fd14, %fd229, 0d0000000000000000;
	fma.rn.f64 	%fd240, %fd19, %fd230, %fd238;
	fma.rn.f64 	%fd241, %fd20, %fd231, %fd239;
	fma.rn.f64 	%fd242, %fd25, %fd232, %fd240;
	fma.rn.f64 	%fd243, %fd26, %fd233, %fd241;
	fma.rn.f64 	%fd244, %fd31, %fd234, %fd242;
	fma.rn.f64 	%fd245, %fd32, %fd235, %fd243;
	fma.rn.f64 	%fd246, %fd37, %fd236, %fd244;
	fma.rn.f64 	%fd247, %fd38, %fd237, %fd245;
	sub.f64 	%fd248, %fd246, %fd247;
	st.shared.f64 	[%r37+40], %fd248;
	add.f64 	%fd249, %fd246, %fd247;
	st.shared.f64 	[%r37], %fd249;
	fma.rn.f64 	%fd250, %fd15, %fd228, 0d0000000000000000;
	fma.rn.f64 	%fd251, %fd16, %fd229, 0d0000000000000000;
	fma.rn.f64 	%fd252, %fd21, %fd230, %fd250;
	fma.rn.f64 	%fd253, %fd22, %fd231, %fd251;
	fma.rn.f64 	%fd254, %fd27, %fd232, %fd252;
	fma.rn.f64 	%fd255, %fd28, %fd233, %fd253;
	fma.rn.f64 	%fd256, %fd33, %fd234, %fd254;
	fma.rn.f64 	%fd257, %fd34, %fd235, %fd255;
	fma.rn.f64 	%fd258, %fd39, %fd236, %fd256;
	fma.rn.f64 	%fd259, %fd40, %fd237, %fd257;
	sub.f64 	%fd260, %fd258, %fd259;
	st.shared.f64 	[%r37+32], %fd260;
	add.f64 	%fd261, %fd258, %fd259;
	st.shared.f64 	[%r37+8], %fd261;
	fma.rn.f64 	%fd262, %fd17, %fd228, 0d0000000000000000;
	fma.rn.f64 	%fd263, %fd18, %fd229, 0d0000000000000000;
	fma.rn.f64 	%fd264, %fd23, %fd230, %fd262;
	fma.rn.f64 	%fd265, %fd24, %fd231, %fd263;
	fma.rn.f64 	%fd266, %fd29, %fd232, %fd264;
	fma.rn.f64 	%fd267, %fd30, %fd233, %fd265;
	fma.rn.f64 	%fd268, %fd35, %fd234, %fd266;
	fma.rn.f64 	%fd269, %fd36, %fd235, %fd267;
	fma.rn.f64 	%fd270, %fd41, %fd236, %fd268;
	fma.rn.f64 	%fd271, %fd42, %fd237, %fd269;
	sub.f64 	%fd272, %fd270, %fd271;
	st.shared.f64 	[%r37+24], %fd272;
	add.f64 	%fd273, %fd270, %fd271;
	st.shared.f64 	[%r37+16], %fd273;
	bar.sync 	0;
	@%p10 bra 	$L__BB146_10;
	ld.shared.f64 	%fd274, [%r6];
	ld.shared.f64 	%fd275, [%r6+720];
	add.f64 	%fd276, %fd274, %fd275;
	sub.f64 	%fd277, %fd274, %fd275;
	ld.shared.f64 	%fd278, [%r6+80];
	ld.shared.f64 	%fd279, [%r6+640];
	add.f64 	%fd280, %fd278, %fd279;
	sub.f64 	%fd281, %fd278, %fd279;
	ld.shared.f64 	%fd282, [%r6+160];
	ld.shared.f64 	%fd283, [%r6+560];
	add.f64 	%fd284, %fd282, %fd283;
	sub.f64 	%fd285, %fd282, %fd283;
	ld.shared.f64 	%fd286, [%r6+240];
	ld.shared.f64 	%fd287, [%r6+480];
	add.f64 	%fd288, %fd286, %fd287;
	sub.f64 	%fd289, %fd286, %fd287;
	ld.shared.f64 	%fd290, [%r6+320];
	ld.shared.f64 	%fd291, [%r6+400];
	add.f64 	%fd292, %fd290, %fd291;
	sub.f64 	%fd293, %fd290, %fd291;
	fma.rn.f64 	%fd294, %fd13, %fd276, 0d0000000000000000;
	fma.rn.f64 	%fd295, %fd14, %fd277, 0d0000000000000000;
	fma.rn.f64 	%fd296, %fd19, %fd280, %fd294;
	fma.rn.f64 	%fd297, %fd20, %fd281, %fd295;
	fma.rn.f64 	%fd298, %fd25, %fd284, %fd296;
	fma.rn.f64 	%fd299, %fd26, %fd285, %fd297;
	fma.rn.f64 	%fd300, %fd31, %fd288, %fd298;
	fma.rn.f64 	%fd301, %fd32, %fd289, %fd299;
	fma.rn.f64 	%fd302, %fd37, %fd292, %fd300;
	fma.rn.f64 	%fd303, %fd38, %fd293, %fd301;
	sub.f64 	%fd304, %fd302, %fd303;
	st.shared.f64 	[%r6+400], %fd304;
	add.f64 	%fd305, %fd302, %fd303;
	st.shared.f64 	[%r6], %fd305;
	fma.rn.f64 	%fd306, %fd15, %fd276, 0d0000000000000000;
	fma.rn.f64 	%fd307, %fd16, %fd277, 0d0000000000000000;
	fma.rn.f64 	%fd308, %fd21, %fd280, %fd306;
	fma.rn.f64 	%fd309, %fd22, %fd281, %fd307;
	fma.rn.f64 	%fd310, %fd27, %fd284, %fd308;
	fma.rn.f64 	%fd311, %fd28, %fd285, %fd309;
	fma.rn.f64 	%fd312, %fd33, %fd288, %fd310;
	fma.rn.f64 	%fd313, %fd34, %fd289, %fd311;
	fma.rn.f64 	%fd314, %fd39, %fd292, %fd312;
	fma.rn.f64 	%fd315, %fd40, %fd293, %fd313;
	sub.f64 	%fd316, %fd314, %fd315;
	st.shared.f64 	[%r6+320], %fd316;
	add.f64 	%fd317, %fd314, %fd315;
	st.shared.f64 	[%r6+80], %fd317;
	fma.rn.f64 	%fd318, %fd17, %fd276, 0d0000000000000000;
	fma.rn.f64 	%fd319, %fd18, %fd277, 0d0000000000000000;
	fma.rn.f64 	%fd320, %fd23, %fd280, %fd318;
	fma.rn.f64 	%fd321, %fd24, %fd281, %fd319;
	fma.rn.f64 	%fd322, %fd29, %fd284, %fd320;
	fma.rn.f64 	%fd323, %fd30, %fd285, %fd321;
	fma.rn.f64 	%fd324, %fd35, %fd288, %fd322;
	fma.rn.f64 	%fd325, %fd36, %fd289, %fd323;
	fma.rn.f64 	%fd326, %fd41, %fd292, %fd324;
	fma.rn.f64 	%fd327, %fd42, %fd293, %fd325;
	sub.f64 	%fd328, %fd326, %fd327;
	st.shared.f64 	[%r6+240], %fd328;
	add.f64 	%fd329, %fd326, %fd327;
	st.shared.f64 	[%r6+160], %fd329;
$L__BB146_10:
	mov.u32 	%r45, %tid.x;
	setp.gt.u32 	%p11, %r45, 35;
	bar.sync 	0;
	@%p11 bra 	$L__BB146_12;
	ld.shared.f64 	%fd330, [%r5];
	ld.shared.f64 	%fd331, [%r5+7200];
	add.f64 	%fd332, %fd330, %fd331;
	sub.f64 	%fd333, %fd330, %fd331;
	ld.shared.f64 	%fd334, [%r5+800];
	ld.shared.f64 	%fd335, [%r5+6400];
	add.f64 	%fd336, %fd334, %fd335;
	sub.f64 	%fd337, %fd334, %fd335;
	ld.shared.f64 	%fd338, [%r5+1600];
	ld.shared.f64 	%fd339, [%r5+5600];
	add.f64 	%fd340, %fd338, %fd339;
	sub.f64 	%fd341, %fd338, %fd339;
	ld.shared.f64 	%fd342, [%r5+2400];
	ld.shared.f64 	%fd343, [%r5+4800];
	add.f64 	%fd344, %fd342, %fd343;
	sub.f64 	%fd345, %fd342, %fd343;
	ld.shared.f64 	%fd346, [%r5+3200];
	ld.shared.f64 	%fd347, [%r5+4000];
	add.f64 	%fd348, %fd346, %fd347;
	sub.f64 	%fd349, %fd346, %fd347;
	fma.rn.f64 	%fd350, %fd13, %fd332, 0d0000000000000000;
	fma.rn.f64 	%fd351, %fd14, %fd333, 0d0000000000000000;
	fma.rn.f64 	%fd352, %fd19, %fd336, %fd350;
	fma.rn.f64 	%fd353, %fd20, %fd337, %fd351;
	fma.rn.f64 	%fd354, %fd25, %fd340, %fd352;
	fma.rn.f64 	%fd355, %fd26, %fd341, %fd353;
	fma.rn.f64 	%fd356, %fd31, %fd344, %fd354;
	fma.rn.f64 	%fd357, %fd32, %fd345, %fd355;
	fma.rn.f64 	%fd358, %fd37, %fd348, %fd356;
	fma.rn.f64 	%fd359, %fd38, %fd349, %fd357;
	sub.f64 	%fd386, %fd358, %fd359;
	add.f64 	%fd391, %fd358, %fd359;
	fma.rn.f64 	%fd360, %fd15, %fd332, 0d0000000000000000;
	fma.rn.f64 	%fd361, %fd16, %fd333, 0d0000000000000000;
	fma.rn.f64 	%fd362, %fd21, %fd336, %fd360;
	fma.rn.f64 	%fd363, %fd22, %fd337, %fd361;
	fma.rn.f64 	%fd364, %fd27, %fd340, %fd362;
	fma.rn.f64 	%fd365, %fd28, %fd341, %fd363;
	fma.rn.f64 	%fd366, %fd33, %fd344, %fd364;
	fma.rn.f64 	%fd367, %fd34, %fd345, %fd365;
	fma.rn.f64 	%fd368, %fd39, %fd348, %fd366;
	fma.rn.f64 	%fd369, %fd40, %fd349, %fd367;
	sub.f64 	%fd387, %fd368, %fd369;
	add.f64 	%fd390, %fd368, %fd369;
	fma.rn.f64 	%fd370, %fd17, %fd332, 0d0000000000000000;
	fma.rn.f64 	%fd371, %fd18, %fd333, 0d0000000000000000;
	fma.rn.f64 	%fd372, %fd23, %fd336, %fd370;
	fma.rn.f64 	%fd373, %fd24, %fd337, %fd371;
	fma.rn.f64 	%fd374, %fd29, %fd340, %fd372;
	fma.rn.f64 	%fd375, %fd30, %fd341, %fd373;
	fma.rn.f64 	%fd376, %fd35, %fd344, %fd374;
	fma.rn.f64 	%fd377, %fd36, %fd345, %fd375;
	fma.rn.f64 	%fd378, %fd41, %fd348, %fd376;
	fma.rn.f64 	%fd379, %fd42, %fd349, %fd377;
	sub.f64 	%fd388, %fd378, %fd379;
	add.f64 	%fd389, %fd378, %fd379;
$L__BB146_12:
	bar.sync 	0;
	@%p4 bra 	$L__BB146_14;
	ld.param.u64 	%rd21, [_Z32massMatrixMultiplyRegisterKernelILi6ELi10ELi1EEviPKdS1_S1_S1_Pd_param_5];
	mov.u32 	%r46, %ctaid.x;
	mov.u32 	%r47, %tid.y;
	add.s32 	%r48, %r46, %r47;
	mov.u32 	%r49, %tid.x;
	mad.lo.s32 	%r50, %r48, 216, %r49;
	cvta.to.global.u64 	%rd17, %rd21;
	mul.wide.s32 	%rd18, %r50, 8;
	add.s64 	%rd19, %rd17, %rd18;
	st.global.f64 	[%rd19], %fd391;
	st.global.f64 	[%rd19+288], %fd390;
	st.global.f64 	[%rd19+576], %fd389;
	st.global.f64 	[%rd19+864], %fd388;
	st.global.f64 	[%rd19+1152], %fd387;
	st.global.f64 	[%rd19+1440], %fd386;
$L__BB146_14:
	ret;

}
	// .globl	_Z32massMatrixMultiplyConstantKernelILi6ELi10ELi1EEviPKdS1_S1_S1_Pd
.visible .entry _Z32massMatrixMultiplyConstantKernelILi6ELi10ELi1EEviPKdS1_S1_S1_Pd(
	.param .u32 _Z32massMatrixMultiplyConstantKernelILi6ELi10ELi1EEviPKdS1_S1_S1_Pd_param_0,
	.param .u64 .ptr .align 1 _Z32massMatrixMultiplyConstantKernelILi6ELi10ELi1EEviPKdS1_S1_S1_Pd_param_1,
	.param .u64 .ptr .align 1 _Z32massMatrixMultiplyConstantKernelILi6ELi10ELi1EEviPKdS1_S1_S1_Pd_param_2,
	.param .u64 .ptr .align 1 _Z32massMatrixMultiplyConstantKernelILi6ELi10ELi1EEviPKdS1_S1_S1_Pd_param_3,
	.param .u64 .ptr .align 1 _Z32massMatrixMultiplyConstantKernelILi6ELi10ELi1EEviPKdS1_S1_S1_Pd_param_4,
	.param .u64 .ptr .align 1 _Z32massMatrixMultiplyConstantKernelILi6ELi10ELi1EEviPKdS1_S1_S1_Pd_param_5
)
{
	.reg .pred 	%p<10>;
	.reg .b16 	%rs<14>;
	.reg .b32 	%r<28>;
	.reg .b64 	%rd<15>;
	.reg .b64 	%fd<450>;
	// demoted variable
	.shared .align 8 .b8 _ZZ32massMatrixMultiplyConstantKernelILi6ELi10ELi1EEviPKdS1_S1_S1_PdE6s_tmp1[8000];
	ld.param.u32 	%r9, [_Z32massMatrixMultiplyConstantKernelILi6ELi10ELi1EEviPKdS1_S1_S1_Pd_param_0];
	ld.param.u64 	%rd2, [_Z32massMatrixMultiplyConstantKernelILi6ELi10ELi1EEviPKdS1_S1_S1_Pd_param_4];
	mov.u32 	%r10, %tid.x;
	mov.u32 	%r2, %tid.y;
	mov.u32 	%r11, %ctaid.x;
	add.s32 	%r3, %r11, %r2;
	cvt.u16.u32 	%rs2, %r10;
	mul.hi.u16 	%rs3, %rs2, -21845;
	shr.u16 	%rs4, %rs3, 2;
	mul.lo.s16 	%rs5, %rs4, 6;
	sub.s16 	%rs1, %rs2, %rs5;
	setp.lt.s32 	%p2, %r3, %r9;
	setp.lt.u32 	%p3, %r10, 36;
	and.pred  	%p1, %p2, %p3;
	not.pred 	%p4, %p1;
	@%p4 bra 	$L__BB147_2;
	cvta.to.global.u64 	%rd4, %rd2;
	mad.lo.s32 	%r12, %r3, 216, %r10;
	mul.wide.s32 	%rd5, %r12, 8;
	add.s64 	%rd6, %rd4, %rd5;
	ld.global.nc.f64 	%fd441, [%rd6];
	ld.global.nc.f64 	%fd440, [%rd6+288];
	ld.global.nc.f64 	%fd439, [%rd6+576];
	ld.global.nc.f64 	%fd438, [%rd6+864];
	ld.global.nc.f64 	%fd437, [%rd6+1152];
	ld.global.nc.f64 	%fd436, [%rd6+1440];
$L__BB147_2:
	setp.gt.u32 	%p5, %r10, 35;
	bar.sync 	0;
	ld.const.f64 	%fd13, [const_oddDofToQuad+8];
	ld.const.f64 	%fd14, [const_evenDofToQuad+8];
	ld.const.f64 	%fd15, [const_oddDofToQuad+16];
	ld.const.f64 	%fd16, [const_evenDofToQuad+16];
	ld.const.f64 	%fd17, [const_oddDofToQuad+32];
	ld.const.f64 	%fd18, [const_evenDofToQuad+32];
	ld.const.f64 	%fd19, [const_oddDofToQuad+40];
	ld.const.f64 	%fd20, [const_evenDofToQuad+40];
	ld.const.f64 	%fd21, [const_oddDofToQuad+48];
	ld.const.f64 	%fd22, [const_evenDofToQuad+48];
	ld.const.f64 	%fd23, [const_oddDofToQuad+56];
	ld.const.f64 	%fd24, [const_evenDofToQuad+56];
	ld.const.f64 	%fd25, [const_oddDofToQuad+64];
	ld.const.f64 	%fd26, [const_evenDofToQuad+64];
	ld.const.f64 	%fd27, [const_oddDofToQuad+72];
	ld.const.f64 	%fd28, [const_evenDofToQuad+72];
	ld.const.f64 	%fd29, [const_oddDofToQuad+80];
	ld.const.f64 	%fd30, [const_evenDofToQuad+80];
	ld.const.f64 	%fd31, [const_oddDofToQuad+96];
	ld.const.f64 	%fd32, [const_evenDofToQuad+96];
	ld.const.f64 	%fd33, [const_oddDofToQuad+104];
	ld.const.f64 	%fd34, [const_evenDofToQuad+104];
	mov.u32 	%r13, _ZZ32massMatrixMultiplyConstantKernelILi6ELi10ELi1EEviPKdS1_S1_S1_PdE6s_tmp1;
	mad.lo.s32 	%r4, %r2, 8000, %r13;
	mul.lo.s16 	%rs7, %rs2, 171;
	shr.u16 	%rs8, %rs7, 10;
	cvt.u32.u16 	%r5, %rs8;
	mul.wide.u16 	%r14, %rs8, 80;
	add.s32 	%r6, %r4, %r14;
	mul.wide.u16 	%r15, %rs1, 8;
	add.s32 	%r7, %r6, %r15;
	@%p5 bra 	$L__BB147_4;
	add.f64 	%fd60, %fd441, %fd436;
	sub.f64 	%fd61, %fd441, %fd436;
	add.f64 	%fd62, %fd440, %fd437;
	sub.f64 	%fd63, %fd440, %fd437;
	add.f64 	%fd64, %fd439, %fd438;
	sub.f64 	%fd65, %fd439, %fd438;
	ld.const.f64 	%fd66, [const_oddDofToQuad];
	fma.rn.f64 	%fd67, %fd66, %fd60, 0d0000000000000000;
	ld.const.f64 	%fd68, [const_evenDofToQuad];
	fma.rn.f64 	%fd69, %fd68, %fd61, 0d0000000000000000;
	fma.rn.f64 	%fd70, %fd13, %fd62, %fd67;
	fma.rn.f64 	%fd71, %fd14, %fd63, %fd69;
	fma.rn.f64 	%fd72, %fd15, %fd64, %fd70;
	fma.rn.f64 	%fd73, %fd16, %fd65, %fd71;
	sub.f64 	%fd74, %fd72, %fd73;
	st.shared.f64 	[%r7+7200], %fd74;
	add.f64 	%fd75, %fd73, %fd72;
	st.shared.f64 	[%r7], %fd75;
	ld.const.f64 	%fd76, [const_oddDofToQuad+24];
	fma.rn.f64 	%fd77, %fd76, %fd60, 0d0000000000000000;
	ld.const.f64 	%fd78, [const_evenDofToQuad+24];
	fma.rn.f64 	%fd79, %fd78, %fd61, 0d0000000000000000;
	fma.rn.f64 	%fd80, %fd17, %fd62, %fd77;
	fma.rn.f64 	%fd81, %fd18, %fd63, %fd79;
	fma.rn.f64 	%fd82, %fd19, %fd64, %fd80;
	fma.rn.f64 	%fd83, %fd20, %fd65, %fd81;
	sub.f64 	%fd84, %fd82, %fd83;
	st.shared.f64 	[%r7+6400], %fd84;
	add.f64 	%fd85, %fd83, %fd82;
	st.shared.f64 	[%r7+800], %fd85;
	fma.rn.f64 	%fd86, %fd21, %fd60, 0d0000000000000000;
	fma.rn.f64 	%fd87, %fd22, %fd61, 0d0000000000000000;
	fma.rn.f64 	%fd88, %fd23, %fd62, %fd86;
	fma.rn.f64 	%fd89, %fd24, %fd63, %fd87;
	fma.rn.f64 	%fd90, %fd25, %fd64, %fd88;
	fma.rn.f64 	%fd91, %fd26, %fd65, %fd89;
	sub.f64 	%fd92, %fd90, %fd91;
	st.shared.f64 	[%r7+5600], %fd92;
	add.f64 	%fd93, %fd91, %fd90;
	st.shared.f64 	[%r7+1600], %fd93;
	fma.rn.f64 	%fd94, %fd27, %fd60, 0d0000000000000000;
	fma.rn.f64 	%fd95, %fd28, %fd61, 0d0000000000000000;
	fma.rn.f64 	%fd96, %fd29, %fd62, %fd94;
	fma.rn.f64 	%fd97, %fd30, %fd63, %fd95;
	ld.const.f64 	%fd98, [const_oddDofToQuad+88];
	fma.rn.f64 	%fd99, %fd98, %fd64, %fd96;
	ld.const.f64 	%fd100, [const_evenDofToQuad+88];
	fma.rn.f64 	%fd101, %fd100, %fd65, %fd97;
	sub.f64 	%fd102, %fd99, %fd101;
	st.shared.f64 	[%r7+4800], %fd102;
	add.f64 	%fd103, %fd101, %fd99;
	st.shared.f64 	[%r7+2400], %fd103;
	fma.rn.f64 	%fd104, %fd31, %fd60, 0d0000000000000000;
	fma.rn.f64 	%fd105, %fd32, %fd61, 0d0000000000000000;
	fma.rn.f64 	%fd106, %fd33, %fd62, %fd104;
	fma.rn.f64 	%fd107, %fd34, %fd63, %fd105;
	ld.const.f64 	%fd108, [const_oddDofToQuad+112];
	fma.rn.f64 	%fd109, %fd108, %fd64, %fd106;
	ld.const.f64 	%fd110, [const_evenDofToQuad+112];
	fma.rn.f64 	%fd111, %fd110, %fd65, %fd107;
	sub.f64 	%fd112, %fd109, %fd111;
	st.shared.f64 	[%r7+4000], %fd112;
	add.f64 	%fd113, %fd111, %fd109;
	st.shared.f64 	[%r7+3200], %fd113;
$L__BB147_4:
	bar.sync 	0;
	setp.lt.u32 	%p6, %r10, 60;
	mad.lo.s32 	%r16, %r5, 720, %r6;
	add.s32 	%r8, %r16, %r15;
	@%p6 bra 	$L__BB147_6;
	ld.const.f64 	%fd443, [const_oddDofToQuad+112];
	ld.const.f64 	%fd442, [const_evenDofToQuad+112];
	bra.uni 	$L__BB147_7;
$L__BB147_6:
	ld.shared.f64 	%fd114, [%r8];
	ld.shared.f64 	%fd115, [%r8+400];
	add.f64 	%fd116, %fd114, %fd115;
	sub.f64 	%fd117, %fd114, %fd115;
	ld.shared.f64 	%fd118, [%r8+80];
	ld.shared.f64 	%fd119, [%r8+320];
	add.f64 	%fd120, %fd118, %fd119;
	sub.f64 	%fd121, %fd118, %fd119;
	ld.shared.f64 	%fd122, [%r8+160];
	ld.shared.f64 	%fd123, [%r8+240];
	add.f64 	%fd124, %fd122, %fd123;
	sub.f64 	%fd125, %fd122, %fd123;
	ld.const.f64 	%fd126, [const_oddDofToQuad];
	fma.rn.f64 	%fd127, %fd126, %fd116, 0d0000000000000000;
	ld.const.f64 	%fd128, [const_evenDofToQuad];
	fma.rn.f64 	%fd129, %fd128, %fd117, 0d0000000000000000;
	fma.rn.f64 	%fd130, %fd13, %fd120, %fd127;
	fma.rn.f64 	%fd131, %fd14, %fd121, %fd129;
	fma.rn.f64 	%fd132, %fd15, %fd124, %fd130;
	fma.rn.f64 	%fd133, %fd16, %fd125, %fd131;
	sub.f64 	%fd134, %fd132, %fd133;
	st.shared.f64 	[%r8+720], %fd134;
	add.f64 	%fd135, %fd133, %fd132;
	st.shared.f64 	[%r8], %fd135;
	ld.const.f64 	%fd136, [const_oddDofToQuad+24];
	fma.rn.f64 	%fd137, %fd136, %fd116, 0d0000000000000000;
	ld.const.f64 	%fd138, [const_evenDofToQuad+24];
	fma.rn.f64 	%fd139, %fd138, %fd117, 0d0000000000000000;
	fma.rn.f64 	%fd140, %fd17, %fd120, %fd137;
	fma.rn.f64 	%fd141, %fd18, %fd121, %fd139;
	fma.rn.f64 	%fd142, %fd19, %fd124, %fd140;
	fma.rn.f64 	%fd143, %fd20, %fd125, %fd141;
	sub.f64 	%fd144, %fd142, %fd143;
	st.shared.f64 	[%r8+640], %fd144;
	add.f64 	%fd145, %fd143, %fd142;
	st.shared.f64 	[%r8+80], %fd145;
	fma.rn.f64 	%fd146, %fd21, %fd116, 0d0000000000000000;
	fma.rn.f64 	%fd147, %fd22, %fd117, 0d0000000000000000;
	fma.rn.f64 	%fd148, %fd23, %fd120, %fd146;
	fma.rn.f64 	%fd149, %fd24, %fd121, %fd147;
	fma.rn.f64 	%fd150, %fd25, %fd124, %fd148;
	fma.rn.f64 	%fd151, %fd26, %fd125, %fd149;
	sub.f64 	%fd152, %fd150, %fd151;
	st.shared.f64 	[%r8+560], %fd152;
	add.f64 	%fd153, %fd151, %fd150;
	st.shared.f64 	[%r8+160], %fd153;
	fma.rn.f64 	%fd154, %fd27, %fd116, 0d0000000000000000;
	fma.rn.f64 	%fd155, %fd28, %fd117, 0d0000000000000000;
	fma.rn.f64 	%fd156, %fd29, %fd120, %fd154;
	fma.rn.f64 	%fd158, %fd30, %fd121, %fd155;
	ld.const.f64 	%fd159, [const_oddDofToQuad+88];
	fma.rn.f64 	%fd160, %fd159, %fd124, %fd156;
	ld.const.f64 	%fd161, [const_evenDofToQuad+88];
	fma.rn.f64 	%fd162, %fd161, %fd125, %fd158;
	sub.f64 	%fd163, %fd160, %fd162;
	st.shared.f64 	[%r8+480], %fd163;
	add.f64 	%fd164, %fd162, %fd160;
	st.shared.f64 	[%r8+240], %fd164;
	fma.rn.f64 	%fd165, %fd31, %fd116, 0d0000000000000000;
	fma.rn.f64 	%fd166, %fd32, %fd117, 0d0000000000000000;
	fma.rn.f64 	%fd167, %fd33, %fd120, %fd165;
	fma.rn.f64 	%fd168, %fd34, %fd121, %fd166;
	ld.const.f64 	%fd443, [const_oddDofToQuad+112];
	fma.rn.f64 	%fd169, %fd443, %fd124, %fd167;
	ld.const.f64 	%fd442, [const_evenDofToQuad+112];
	fma.rn.f64 	%fd170, %fd442, %fd125, %fd168;
	sub.f64 	%fd171, %fd169, %fd170;
	st.shared.f64 	[%r8+400], %fd171;
	add.f64 	%fd172, %fd170, %fd169;
	st.shared.f64 	[%r8+320], %fd172;
$L__BB147_7:
	ld.param.u64 	%rd13, [_Z32massMatrixMultiplyConstantKernelILi6ELi10ELi1EEviPKdS1_S1_S1_Pd_param_1];
	setp.gt.u32 	%p7, %r10, 59;
	bar.sync 	0;
	cvt.u16.u32 	%rs9, %r10;
	mul.hi.u16 	%rs10, %rs9, -13107;
	shr.u16 	%rs11, %rs10, 3;
	mul.lo.s16 	%rs12, %rs11, 10;
	sub.s16 	%rs13, %rs9, %rs12;
	mul.wide.u16 	%r18, %rs11, 800;
	add.s32 	%r19, %r4, %r18;
	mul.wide.u16 	%r20, %rs13, 80;
	add.s32 	%r21, %r19, %r20;
	ld.shared.f64 	%fd173, [%r21];
	ld.shared.f64 	%fd174, [%r21+40];
	add.f64 	%fd175, %fd173, %fd174;
	sub.f64 	%fd176, %fd173, %fd174;
	ld.shared.f64 	%fd177, [%r21+8];
	ld.shared.f64 	%fd178, [%r21+32];
	add.f64 	%fd179, %fd177, %fd178;
	sub.f64 	%fd180, %fd177, %fd178;
	ld.shared.f64 	%fd181, [%r21+16];
	ld.shared.f64 	%fd182, [%r21+24];
	add.f64 	%fd183, %fd181, %fd182;
	sub.f64 	%fd184, %fd181, %fd182;
	mov.b32 	%r22, {%rs13, %rs11};
	mov.b32 	%r23, 9;
	mov.b32 	%r24, 25610;
	dp2a.lo.u32.u32 	%r25, %r22, %r24, %r23;
	mad.lo.s32 	%r26, %r3, 1000, %r25;
	ld.const.f64 	%fd185, [const_oddDofToQuad];
	fma.rn.f64 	%fd186, %fd185, %fd175, 0d0000000000000000;
	ld.const.f64 	%fd187, [const_evenDofToQuad];
	fma.rn.f64 	%fd188, %fd187, %fd176, 0d0000000000000000;
	fma.rn.f64 	%fd189, %fd13, %fd179, %fd186;
	fma.rn.f64 	%fd190, %fd14, %fd180, %fd188;
	fma.rn.f64 	%fd191, %fd15, %fd183, %fd189;
	ld.const.f64 	%fd192, [const_evenDofToQuad+16];
	fma.rn.f64 	%fd193, %fd192, %fd184, %fd190;
	cvta.to.global.u64 	%rd7, %rd13;
	mul.wide.s32 	%rd8, %r26, 8;
	add.s64 	%rd9, %rd7, %rd8;
	ld.global.nc.f64 	%fd194, [%rd9];
	ld.global.nc.f64 	%fd195, [%rd9+-72];
	sub.f64 	%fd196, %fd191, %fd193;
	mul.f64 	%fd197, %fd196, %fd194;
	add.f64 	%fd198, %fd191, %fd193;
	mul.f64 	%fd449, %fd198, %fd195;
	ld.const.f64 	%fd199, [const_oddDofToQuad+24];
	fma.rn.f64 	%fd200, %fd199, %fd175, 0d0000000000000000;
	ld.const.f64 	%fd201, [const_evenDofToQuad+24];
	fma.rn.f64 	%fd202, %fd201, %fd176, 0d0000000000000000;
	fma.rn.f64 	%fd203, %fd17, %fd179, %fd200;
	fma.rn.f64 	%fd204, %fd18, %fd180, %fd202;
	fma.rn.f64 	%fd205, %fd19, %fd183, %fd203;
	fma.rn.f64 	%fd206, %fd20, %fd184, %fd204;
	ld.global.nc.f64 	%fd207, [%rd9+-8];
	ld.global.nc.f64 	%fd208, [%rd9+-64];
	sub.f64 	%fd209, %fd205, %fd206;
	mul.f64 	%fd210, %fd209, %fd207;
	add.f64 	%fd211, %fd205, %fd206;
	mul.f64 	%fd448, %fd211, %fd208;
	fma.rn.f64 	%fd212, %fd21, %fd175, 0d0000000000000000;
	fma.rn.f64 	%fd213, %fd22, %fd176, 0d0000000000000000;
	fma.rn.f64 	%fd214, %fd23, %fd179, %fd212;
	fma.rn.f64 	%fd215, %fd24, %fd180, %fd213;
	ld.const.f64 	%fd216, [const_oddDofToQuad+64];
	fma.rn.f64 	%fd217, %fd216, %fd183, %fd214;
	fma.rn.f64 	%fd218, %fd26, %fd184, %fd215;
	ld.global.nc.f64 	%fd219, [%rd9+-16];
	ld.global.nc.f64 	%fd220, [%rd9+-56];
	sub.f64 	%fd221, %fd217, %fd218;
	mul.f64 	%fd222, %fd221, %fd219;
	add.f64 	%fd223, %fd217, %fd218;
	mul.f64 	%fd447, %fd223, %fd220;
	ld.const.f64 	%fd224, [const_oddDofToQuad+72];
	fma.rn.f64 	%fd225, %fd224, %fd175, 0d0000000000000000;
	ld.const.f64 	%fd226, [const_evenDofToQuad+72];
	fma.rn.f64 	%fd227, %fd226, %fd176, 0d0000000000000000;
	ld.const.f64 	%fd228, [const_oddDofToQuad+80];
	fma.rn.f64 	%fd229, %fd228, %fd179, %fd225;
	ld.const.f64 	%fd230, [const_evenDofToQuad+80];
	fma.rn.f64 	%fd231, %fd230, %fd180, %fd227;
	ld.const.f64 	%fd232, [const_oddDofToQuad+88];
	fma.rn.f64 	%fd233, %fd232, %fd183, %fd229;
	ld.const.f64 	%fd234, [const_evenDofToQuad+88];
	fma.rn.f64 	%fd235, %fd234, %fd184, %fd231;
	ld.global.nc.f64 	%fd236, [%rd9+-24];
	ld.global.nc.f64 	%fd237, [%rd9+-48];
	sub.f64 	%fd238, %fd233, %fd235;
	mul.f64 	%fd239, %fd238, %fd236;
	add.f64 	%fd240, %fd233, %fd235;
	mul.f64 	%fd446, %fd240, %fd237;
	fma.rn.f64 	%fd241, %fd31, %fd175, 0d0000000000000000;
	ld.const.f64 	%fd242, [const_evenDofToQuad+96];
	fma.rn.f64 	%fd243, %fd242, %fd176, 0d0000000000000000;
	ld.const.f64 	%fd244, [const_oddDofToQuad+104];
	fma.rn.f64 	%fd245, %fd244, %fd179, %fd241;
	ld.const.f64 	%fd246, [const_evenDofToQuad+104];
	fma.rn.f64 	%fd247, %fd246, %fd180, %fd243;
	fma.rn.f64 	%fd248, %fd443, %fd183, %fd245;
	fma.rn.f64 	%fd249, %fd442, %fd184, %fd247;
	ld.global.nc.f64 	%fd250, [%rd9+-32];
	ld.global.nc.f64 	%fd251, [%rd9+-40];
	sub.f64 	%fd252, %fd248, %fd249;
	mul.f64 	%fd444, %fd252, %fd250;
	add.f64 	%fd253, %fd248, %fd249;
	mul.f64 	%fd445, %fd253, %fd251;
	bar.sync 	0;
	add.f64 	%fd254, %fd449, %fd197;
	sub.f64 	%fd255, %fd449, %fd197;
	add.f64 	%fd256, %fd448, %fd210;
	sub.f64 	%fd257, %fd448, %fd210;
	add.f64 	%fd258, %fd447, %fd222;
	sub.f64 	%fd259, %fd447, %fd222;
	add.f64 	%fd260, %fd446, %fd239;
	sub.f64 	%fd261, %fd446, %fd239;
	add.f64 	%fd262, %fd445, %fd444;
	sub.f64 	%fd263, %fd445, %fd444;
	fma.rn.f64 	%fd264, %fd185, %fd254, 0d0000000000000000;
	fma.rn.f64 	%fd265, %fd187, %fd255, 0d0000000000000000;
	fma.rn.f64 	%fd266, %fd199, %fd256, %fd264;
	fma.rn.f64 	%fd267, %fd201, %fd257, %fd265;
	fma.rn.f64 	%fd268, %fd21, %fd258, %fd266;
	fma.rn.f64 	%fd269, %fd22, %fd259, %fd267;
	fma.rn.f64 	%fd270, %fd224, %fd260, %fd268;
	fma.rn.f64 	%fd271, %fd226, %fd261, %fd269;
	fma.rn.f64 	%fd272, %fd31, %fd262, %fd270;
	fma.rn.f64 	%fd273, %fd242, %fd263, %fd271;
	sub.f64 	%fd274, %fd272, %fd273;
	st.shared.f64 	[%r21+40], %fd274;
	add.f64 	%fd275, %fd272, %fd273;
	st.shared.f64 	[%r21], %fd275;
	fma.rn.f64 	%fd276, %fd13, %fd254, 0d0000000000000000;
	fma.rn.f64 	%fd277, %fd14, %fd255, 0d0000000000000000;
	fma.rn.f64 	%fd278, %fd17, %fd256, %fd276;
	fma.rn.f64 	%fd279, %fd18, %fd257, %fd277;
	fma.rn.f64 	%fd280, %fd23, %fd258, %fd278;
	fma.rn.f64 	%fd281, %fd24, %fd259, %fd279;
	fma.rn.f64 	%fd282, %fd228, %fd260, %fd280;
	fma.rn.f64 	%fd283, %fd230, %fd261, %fd281;
	fma.rn.f64 	%fd284, %fd244, %fd262, %fd282;
	fma.rn.f64 	%fd285, %fd246, %fd263, %fd283;
	sub.f64 	%fd286, %fd284, %fd285;
	st.shared.f64 	[%r21+32], %fd286;
	add.f64 	%fd287, %fd284, %fd285;
	st.shared.f64 	[%r21+8], %fd287;
	fma.rn.f64 	%fd288, %fd15, %fd254, 0d0000000000000000;
	fma.rn.f64 	%fd289, %fd192, %fd255, 0d0000000000000000;
	fma.rn.f64 	%fd290, %fd19, %fd256, %fd288;
	fma.rn.f64 	%fd291, %fd20, %fd257, %fd289;
	fma.rn.f64 	%fd292, %fd216, %fd258, %fd290;
	fma.rn.f64 	%fd293, %fd26, %fd259, %fd291;
	fma.rn.f64 	%fd294, %fd232, %fd260, %fd292;
	fma.rn.f64 	%fd295, %fd234, %fd261, %fd293;
	fma.rn.f64 	%fd296, %fd443, %fd262, %fd294;
	fma.rn.f64 	%fd297, %fd442, %fd263, %fd295;
	sub.f64 	%fd298, %fd296, %fd297;
	st.shared.f64 	[%r21+24], %fd298;
	add.f64 	%fd299, %fd296, %fd297;
	st.shared.f64 	[%r21+16], %fd299;
	bar.sync 	0;
	@%p7 bra 	$L__BB147_9;
	ld.shared.f64 	%fd300, [%r8];
	ld.shared.f64 	%fd301, [%r8+720];
	add.f64 	%fd302, %fd300, %fd301;
	sub.f64 	%fd303, %fd300, %fd301;
	ld.shared.f64 	%fd304, [%r8+80];
	ld.shared.f64 	%fd305, [%r8+640];
	add.f64 	%fd306, %fd304, %fd305;
	sub.f64 	%fd307, %fd304, %fd305;
	ld.shared.f64 	%fd308, [%r8+160];
	ld.shared.f64 	%fd309, [%r8+560];
	add.f64 	%fd310, %fd308, %fd309;
	sub.f64 	%fd311, %fd308, %fd309;
	ld.shared.f64 	%fd312, [%r8+240];
	ld.shared.f64 	%fd313, [%r8+480];
	add.f64 	%fd314, %fd312, %fd313;
	sub.f64 	%fd315, %fd312, %fd313;
	ld.shared.f64 	%fd316, [%r8+320];
	ld.shared.f64 	%fd317, [%r8+400];
	add.f64 	%fd318, %fd316, %fd317;
	sub.f64 	%fd319, %fd316, %fd317;
	fma.rn.f64 	%fd321, %fd185, %fd302, 0d0000000000000000;
	ld.const.f64 	%fd322, [const_evenDofToQuad];
	fma.rn.f64 	%fd323, %fd322, %fd303, 0d0000000000000000;
	ld.const.f64 	%fd324, [const_oddDofToQuad+24];
	fma.rn.f64 	%fd325, %fd324, %fd306, %fd321;
	ld.const.f64 	%fd326, [const_evenDofToQuad+24];
	fma.rn.f64 	%fd327, %fd326, %fd307, %fd323;
	fma.rn.f64 	%fd328, %fd21, %fd310, %fd325;
	fma.rn.f64 	%fd329, %fd22, %fd311, %fd327;
	ld.const.f64 	%fd330, [const_oddDofToQuad+72];
	fma.rn.f64 	%fd331, %fd330, %fd314, %fd328;
	ld.const.f64 	%fd332, [const_evenDofToQuad+72];
	fma.rn.f64 	%fd333, %fd332, %fd315, %fd329;
	fma.rn.f64 	%fd334, %fd31, %fd318, %fd331;
	ld.const.f64 	%fd335, [const_evenDofToQuad+96];
	fma.rn.f64 	%fd336, %fd335, %fd319, %fd333;
	sub.f64 	%fd337, %fd334, %fd336;
	st.shared.f64 	[%r8+400], %fd337;
	add.f64 	%fd338, %fd334, %fd336;
	st.shared.f64 	[%r8], %fd338;
	fma.rn.f64 	%fd339, %fd13, %fd302, 0d0000000000000000;
	fma.rn.f64 	%fd340, %fd14, %fd303, 0d0000000000000000;
	fma.rn.f64 	%fd341, %fd17, %fd306, %fd339;
	fma.rn.f64 	%fd342, %fd18, %fd307, %fd340;
	fma.rn.f64 	%fd343, %fd23, %fd310, %fd341;
	fma.rn.f64 	%fd344, %fd24, %fd311, %fd342;
	ld.const.f64 	%fd345, [const_oddDofToQuad+80];
	fma.rn.f64 	%fd346, %fd345, %fd314, %fd343;
	ld.const.f64 	%fd347, [const_evenDofToQuad+80];
	fma.rn.f64 	%fd348, %fd347, %fd315, %fd344;
	ld.const.f64 	%fd349, [const_oddDofToQuad+104];
	fma.rn.f64 	%fd350, %fd349, %fd318, %fd346;
	ld.const.f64 	%fd351, [const_evenDofToQuad+104];
	fma.rn.f64 	%fd352, %fd351, %fd319, %fd348;
	sub.f64 	%fd353, %fd350, %fd352;
	st.shared.f64 	[%r8+320], %fd353;
	add.f64 	%fd354, %fd350, %fd352;
	st.shared.f64 	[%r8+80], %fd354;
	fma.rn.f64 	%fd355, %fd15, %fd302, 0d0000000000000000;
	ld.const.f64 	%fd356, [const_evenDofToQuad+16];
	fma.rn.f64 	%fd357, %fd356, %fd303, 0d0000000000000000;
	fma.rn.f64 	%fd358, %fd19, %fd306, %fd355;
	fma.rn.f64 	%fd359, %fd20, %fd307, %fd357;
	ld.const.f64 	%fd360, [const_oddDofToQuad+64];
	fma.rn.f64 	%fd361, %fd360, %fd310, %fd358;
	fma.rn.f64 	%fd362, %fd26, %fd311, %fd359;
	ld.const.f64 	%fd363, [const_oddDofToQuad+88];
	fma.rn.f64 	%fd364, %fd363, %fd314, %fd361;
	ld.const.f64 	%fd365, [const_evenDofToQuad+88];
	fma.rn.f64 	%fd366, %fd365, %fd315, %fd362;
	fma.rn.f64 	%fd367, %fd443, %fd318, %fd364;
	fma.rn.f64 	%fd368, %fd442, %fd319, %fd366;
	sub.f64 	%fd369, %fd367, %fd368;
	st.shared.f64 	[%r8+240], %fd369;
	add.f64 	%fd370, %fd367, %fd368;
	st.shared.f64 	[%r8+160], %fd370;
$L__BB147_9:
	setp.gt.u32 	%p8, %r10, 35;
	bar.sync 	0;
	@%p8 bra 	$L__BB147_11;
	ld.shared.f64 	%fd371, [%r7];
	ld.shared.f64 	%fd372, [%r7+7200];
	add.f64 	%fd373, %fd371, %fd372;
	sub.f64 	%fd374, %fd371, %fd372;
	ld.shared.f64 	%fd375, [%r7+800];
	ld.shared.f64 	%fd376, [%r7+6400];
	add.f64 	%fd377, %fd375, %fd376;
	sub.f64 	%fd378, %fd375, %fd376;
	ld.shared.f64 	%fd379, [%r7+1600];
	ld.shared.f64 	%fd380, [%r7+5600];
	add.f64 	%fd381, %fd379, %fd380;
	sub.f64 	%fd382, %fd379, %fd380;
	ld.shared.f64 	%fd383, [%r7+2400];
	ld.shared.f64 	%fd384, [%r7+4800];
	add.f64 	%fd385, %fd383, %fd384;
	sub.f64 	%fd386, %fd383, %fd384;
	ld.shared.f64 	%fd387, [%r7+3200];
	ld.shared.f64 	%fd388, [%r7+4000];
	add.f64 	%fd389, %fd387, %fd388;
	sub.f64 	%fd390, %fd387, %fd388;
	fma.rn.f64 	%fd392, %fd185, %fd373, 0d0000000000000000;
	fma.rn.f64 	%fd394, %fd187, %fd374, 0d0000000000000000;
	fma.rn.f64 	%fd396, %fd199, %fd377, %fd392;
	ld.const.f64 	%fd397, [const_evenDofToQuad+24];
	fma.rn.f64 	%fd398, %fd397, %fd378, %fd394;
	fma.rn.f64 	%fd399, %fd21, %fd381, %fd396;
	fma.rn.f64 	%fd400, %fd22, %fd382, %fd398;
	ld.const.f64 	%fd401, [const_oddDofToQuad+72];
	fma.rn.f64 	%fd402, %fd401, %fd385, %fd399;
	ld.const.f64 	%fd403, [const_evenDofToQuad+72];
	fma.rn.f64 	%fd404, %fd403, %fd386, %fd400;
	fma.rn.f64 	%fd405, %fd31, %fd389, %fd402;
	ld.const.f64 	%fd406, [const_evenDofToQuad+96];
	fma.rn.f64 	%fd407, %fd406, %fd390, %fd404;
	sub.f64 	%fd444, %fd405, %fd407;
	add.f64 	%fd449, %fd405, %fd407;
	fma.rn.f64 	%fd408, %fd13, %fd373, 0d0000000000000000;
	fma.rn.f64 	%fd409, %fd14, %fd374, 0d0000000000000000;
	fma.rn.f64 	%fd410, %fd17, %fd377, %fd408;
	fma.rn.f64 	%fd411, %fd18, %fd378, %fd409;
	fma.rn.f64 	%fd412, %fd23, %fd381, %fd410;
	fma.rn.f64 	%fd413, %fd24, %fd382, %fd411;
	ld.const.f64 	%fd414, [const_oddDofToQuad+80];
	fma.rn.f64 	%fd415, %fd414, %fd385, %fd412;
	ld.const.f64 	%fd416, [const_evenDofToQuad+80];
	fma.rn.f64 	%fd417, %fd416, %fd386, %fd413;
	ld.const.f64 	%fd418, [const_oddDofToQuad+104];
	fma.rn.f64 	%fd419, %fd418, %fd389, %fd415;
	ld.const.f64 	%fd420, [const_evenDofToQuad+104];
	fma.rn.f64 	%fd421, %fd420, %fd390, %fd417;
	sub.f64 	%fd445, %fd419, %fd421;
	add.f64 	%fd448, %fd419, %fd421;
	fma.rn.f64 	%fd422, %fd15, %fd373, 0d0000000000000000;
	ld.const.f64 	%fd423, [const_evenDofToQuad+16];
	fma.rn.f64 	%fd424, %fd423, %fd374, 0d0000000000000000;
	fma.rn.f64 	%fd425, %fd19, %fd377, %fd422;
	fma.rn.f64 	%fd426, %fd20, %fd378, %fd424;
	ld.const.f64 	%fd427, [const_oddDofToQuad+64];
	fma.rn.f64 	%fd428, %fd427, %fd381, %fd425;
	fma.rn.f64 	%fd429, %fd26, %fd382, %fd426;
	ld.const.f64 	%fd430, [const_oddDofToQuad+88];
	fma.rn.f64 	%fd431, %fd430, %fd385, %fd428;
	ld.const.f64 	%fd432, [const_evenDofToQuad+88];
	fma.rn.f64 	%fd433, %fd432, %fd386, %fd429;
	fma.rn.f64 	%fd434, %fd443, %fd389, %fd431;
	fma.rn.f64 	%fd435, %fd442, %fd390, %fd433;
	sub.f64 	%fd446, %fd434, %fd435;
	add.f64 	%fd447, %fd434, %fd435;
$L__BB147_11:
	bar.sync 	0;
	@%p4 bra 	$L__BB147_13;
	ld.param.u64 	%rd14, [_Z32massMatrixMultiplyConstantKernelILi6ELi10ELi1EEviPKdS1_S1_S1_Pd_param_5];
	mad.lo.s32 	%r27, %r3, 216, %r10;
	cvta.to.global.u64 	%rd10, %rd14;
	mul.wide.s32 	%rd11, %r27, 8;
	add.s64 	%rd12, %rd10, %rd11;
	st.global.f64 	[%rd12], %fd449;
	st.global.f64 	[%rd12+288], %fd448;
	st.global.f64 	[%rd12+576], %fd447;
	st.global.f64 	[%rd12+864], %fd446;
	st.global.f64 	[%rd12+1152], %fd445;
	st.global.f64 	[%rd12+1440], %fd444;
$L__BB147_13:
	ret;

}
	// .globl	_Z30massMatrixMultiplySharedKernelILi6ELi10ELi1EEviPKdS1_S1_S1_Pd
.visible .entry _Z30massMatrixMultiplySharedKernelILi6ELi10ELi1EEviPKdS1_S1_S1_Pd(
	.param .u32 _Z30massMatrixMultiplySharedKernelILi6ELi10ELi1EEviPKdS1_S1_S1_Pd_param_0,
	.param .u64 .ptr .align 1 _Z30massMatrixMultiplySharedKernelILi6ELi10ELi1EEviPKdS1_S1_S1_Pd_param_1,
	.param .u64 .ptr .align 1 _Z30massMatrixMultiplySharedKernelILi6ELi10ELi1EEviPKdS1_S1_S1_Pd_param_2,
	.param .u64 .ptr .align 1 _Z30massMatrixMultiplySharedKernelILi6ELi10ELi1EEviPKdS1_S1_S1_Pd_param_3,
	.param .u64 .ptr .align 1 _Z30massMatrixMultiplySharedKernelILi6ELi10ELi1EEviPKdS1_S1_S1_Pd_param_4,
	.param .u64 .ptr .align 1 _Z30massMatrixMultiplySharedKernelILi6ELi10ELi1EEviPKdS1_S1_S1_Pd_param_5
)
{
	.reg .pred 	%p<13>;
	.reg .b16 	%rs<13>;
	.reg .b32 	%r<51>;
	.reg .b64 	%rd<22>;
	.reg .b64 	%fd<400>;
	// demoted variable
	.shared .align 8 .b8 _ZZ30massMatrixMultiplySharedKernelILi6ELi10ELi1EEviPKdS1_S1_S1_PdE6s_tmp1[8000];
	// demoted variable
	.shared .align 8 .b8 _ZZ30massMatrixMultiplySharedKernelILi6ELi10ELi1EEviPKdS1_S1_S1_PdE14s_oddDofToQuad[120];
	// demoted variable
	.shared .align 8 .b8 _ZZ30massMatrixMultiplySharedKernelILi6ELi10ELi1EEviPKdS1_S1_S1_PdE15s_evenDofToQuad[120];
	ld.param.u32 	%r7, [_Z30massMatrixMultiplySharedKernelILi6ELi10ELi1EEviPKdS1_S1_S1_Pd_param_0];
	ld.param.u64 	%rd2, [_Z30massMatrixMultiplySharedKernelILi6ELi10ELi1EEviPKdS1_S1_S1_Pd_param_2];
	ld.param.u64 	%rd3, [_Z30massMatrixMultiplySharedKernelILi6ELi10ELi1EEviPKdS1_S1_S1_Pd_param_3];
	ld.param.u64 	%rd4, [_Z30massMatrixMultiplySharedKernelILi6ELi10ELi1EEviPKdS1_S1_S1_Pd_param_4];
	mov.u32 	%r8, %tid.x;
	mov.u32 	%r2, %tid.y;
	mov.u32 	%r9, %ctaid.x;
	add.s32 	%r3, %r9, %r2;
	cvt.u16.u32 	%rs2, %r8;
	mul.hi.u16 	%rs3, %rs2, -21845;
	shr.u16 	%rs4, %rs3, 2;
	mul.lo.s16 	%rs5, %rs4, 6;
	sub.s16 	%rs1, %rs2, %rs5;
	setp.lt.s32 	%p2, %r3, %r7;
	setp.lt.u32 	%p3, %r8, 36;
	and.pred  	%p1, %p2, %p3;
	not.pred 	%p4, %p1;
	@%p4 bra 	$L__BB148_2;
	cvta.to.global.u64 	%rd6, %rd4;
	mad.lo.s32 	%r10, %r3, 216, %r8;
	mul.wide.s32 	%rd7, %r10, 8;
	add.s64 	%rd8, %rd6, %rd7;
	ld.global.nc.f64 	%fd391, [%rd8];
	ld.global.nc.f64 	%fd390, [%rd8+288];
	ld.global.nc.f64 	%fd389, [%rd8+576];
	ld.global.nc.f64 	%fd388, [%rd8+864];
	ld.global.nc.f64 	%fd387, [%rd8+1152];
	ld.global.nc.f64 	%fd386, [%rd8+1440];
$L__BB148_2:
	setp.ne.s32 	%p5, %r2, 0;
	setp.gt.u32 	%p6, %r8, 14;
	or.pred  	%p7, %p5, %p6;
	@%p7 bra 	$L__BB148_4;
	cvta.to.global.u64 	%rd9, %rd2;
	mul.wide.u32 	%rd10, %r8, 8;
	add.s64 	%rd11, %rd9, %rd10;
	ld.global.nc.f64 	%fd66, [%rd11];
	shl.b32 	%r11, %r8, 3;
	mov.u32 	%r12, _ZZ30massMatrixMultiplySharedKernelILi6ELi10ELi1EEviPKdS1_S1_S1_PdE14s_oddDofToQuad;
	add.s32 	%r13, %r12, %r11;
	st.shared.f64 	[%r13], %fd66;
	cvta.to.global.u64 	%rd12, %rd3;
	add.s64 	%rd13, %rd12, %rd10;
	ld.global.nc.f64 	%fd67, [%rd13];
	mov.u32 	%r14, _ZZ30massMatrixMultiplySharedKernelILi6ELi10ELi1EEviPKdS1_S1_S1_PdE15s_evenDofToQuad;
	add.s32 	%r15, %r14, %r11;
	st.shared.f64 	[%r15], %fd67;
$L__BB148_4:
	setp.gt.u32 	%p8, %r8, 35;
	bar.sync 	0;
	ld.shared.f64 	%fd13, [_ZZ30massMatrixMultiplySharedKernelILi6ELi10ELi1EEviPKdS1_S1_S1_PdE14s_oddDofToQuad];
	ld.shared.f64 	%fd14, [_ZZ30massMatrixMultiplySharedKernelILi6ELi10ELi1EEviPKdS1_S1_S1_PdE15s_evenDofToQuad];
	ld.shared.f64 	%fd15, [_ZZ30massMatrixMultiplySharedKernelILi6ELi10ELi1EEviPKdS1_S1_S1_PdE14s_oddDofToQuad+8];
	ld.shared.f64 	%fd16, [_ZZ30massMatrixMultiplySharedKernelILi6ELi10ELi1EEviPKdS1_S1_S1_PdE15s_evenDofToQuad+8];
	ld.shared.f64 	%fd17, [_ZZ30massMatrixMultiplySharedKernelILi6ELi10ELi1EEviPKdS1_S1_S1_PdE14s_oddDofToQuad+16];
	ld.shared.f64 	%fd18, [_ZZ30massMatrixMultiplySharedKernelILi6ELi10ELi1EEviPKdS1_S1_S1_PdE15s_evenDofToQuad+16];
	ld.shared.f64 	%fd19, [_ZZ30massMatrixMultiplySharedKernelILi6ELi10ELi1EEviPKdS1_S1_S1_PdE14s_oddDofToQuad+24];
	ld.shared.f64 	%fd20, [_ZZ30massMatrixMultiplySharedKernelILi6ELi10ELi1EEviPKdS1_S1_S1_PdE15s_evenDofToQuad+24];
	ld.shared.f64 	%fd21, [_ZZ30massMatrixMultiplySharedKernelILi6ELi10ELi1EEviPKdS1_S1_S1_PdE14s_oddDofToQuad+32];
	ld.shared.f64 	%fd22, [_ZZ30massMatrixMultiplySharedKernelILi6ELi10ELi1EEviPKdS1_S1_S1_PdE15s_evenDofToQuad+32];
	ld.shared.f64 	%fd23, [_ZZ30massMatrixMultiplySharedKernelILi6ELi10ELi1EEviPKdS1_S1_S1_PdE14s_oddDofToQuad+40];
	ld.shared.f64 	%fd24, [_ZZ30massMatrixMultiplySharedKernelILi6ELi10ELi1EEviPKdS1_S1_S1_PdE15s_evenDofToQuad+40];
	ld.shared.f64 	%fd25, [_ZZ30massMatrixMultiplySharedKernelILi6ELi10ELi1EEviPKdS1_S1_S1_PdE14s_oddDofToQuad+48];
	ld.shared.f64 	%fd26, [_ZZ30massMatrixMultiplySharedKernelILi6ELi10ELi1EEviPKdS1_S1_S1_PdE15s_evenDofToQuad+48];
	ld.shared.f64 	%fd27, [_ZZ30massMatrixMultiplySharedKernelILi6ELi10ELi1EEviPKdS1_S1_S1_PdE14s_oddDofToQuad+56];
	ld.shared.f64 	%fd28, [_ZZ30massMatrixMultiplySharedKernelILi6ELi10ELi1EEviPKdS1_S1_S1_PdE15s_evenDofToQuad+56];
	ld.shared.f64 	%fd29, [_ZZ30massMatrixMultiplySharedKernelILi6ELi10ELi1EEviPKdS1_S1_S1_PdE14s_oddDofToQuad+64];
	ld.shared.f64 	%fd30, [_ZZ30massMatrixMultiplySharedKernelILi6ELi10ELi1EEviPKdS1_S1_S1_PdE15s_evenDofToQuad+64];
	ld.shared.f64 	%fd31, [_ZZ30massMatrixMultiplySharedKernelILi6ELi10ELi1EEviPKdS1_S1_S1_PdE14s_oddDofToQuad+72];
	ld.shared.f64 	%fd32, [_ZZ30massMatrixMultiplySharedKernelILi6ELi10ELi1EEviPKdS1_S1_S1_PdE15s_evenDofToQuad+72];
	ld.shared.f64 	%fd33, [_ZZ30massMatrixMultiplySharedKernelILi6ELi10ELi1EEviPKdS1_S1_S1_PdE14s_oddDofToQuad+80];
	ld.shared.f64 	%fd34, [_ZZ30massMatrixMultiplySharedKernelILi6ELi10ELi1EEviPKdS1_S1_S1_PdE15s_evenDofToQuad+80];
	ld.shared.f64 	%fd35, [_ZZ30massMatrixMultiplySharedKernelILi6ELi10ELi1EEviPKdS1_S1_S1_PdE14s_oddDofToQuad+88];
	ld.shared.f64 	%fd36, [_ZZ30massMatrixMultiplySharedKernelILi6ELi10ELi1EEviPKdS1_S1_S1_PdE15s_evenDofToQuad+88];
	ld.shared.f64 	%fd37, [_ZZ30massMatrixMultiplySharedKernelILi6ELi10ELi1EEviPKdS1_S1_S1_PdE14s_oddDofToQuad+96];
	ld.shared.f64 	%fd38, [_ZZ30massMatrixMultiplySharedKernelILi6ELi10ELi1EEviPKdS1_S1_S1_PdE15s_evenDofToQuad+96];
	ld.shared.f64 	%fd39, [_ZZ30massMatrixMultiplySharedKernelILi6ELi10ELi1EEviPKdS1_S1_S1_PdE14s_oddDofToQuad+104];
	ld.shared.f64 	%fd40, [_ZZ30massMatrixMultiplySharedKernelILi6ELi10ELi1EEviPKdS1_S1_S1_PdE15s_evenDofToQuad+104];
	mov.u32 	%r18, _ZZ30massMatrixMultiplySharedKernelILi6ELi10ELi1EEviPKdS1_S1_S1_PdE6s_tmp1;
	mad.lo.s32 	%r19, %r2, 8000, %r18;
	mul.lo.s16 	%rs7, %rs2, 171;
	shr.u16 	%rs8, %rs7, 10;
	cvt.u32.u16 	%r4, %rs8;
	mul.wide.u16 	%r20, %rs8, 80;
	add.s32 	%r21, %r19, %r20;
	mul.wide.u16 	%r22, %rs1, 8;
	add.s32 	%r5, %r21, %r22;
	@%p8 bra 	$L__BB148_6;
	add.f64 	%fd68, %fd391, %fd386;
	sub.f64 	%fd69, %fd391, %fd386;
	add.f64 	%fd70, %fd390, %fd387;
	sub.f64 	%fd71, %fd390, %fd387;
	add.f64 	%fd72, %fd389, %fd388;
	sub.f64 	%fd73, %fd389, %fd388;
	fma.rn.f64 	%fd74, %fd13, %fd68, 0d0000000000000000;
	fma.rn.f64 	%fd75, %fd14, %fd69, 0d0000000000000000;
	fma.rn.f64 	%fd76, %fd15, %fd70, %fd74;
	fma.rn.f64 	%fd77, %fd16, %fd71, %fd75;
	fma.rn.f64 	%fd78, %fd17, %fd72, %fd76;
	fma.rn.f64 	%fd79, %fd18, %fd73, %fd77;
	sub.f64 	%fd80, %fd78, %fd79;
	st.shared.f64 	[%r5+7200], %fd80;
	add.f64 	%fd81, %fd79, %fd78;
	st.shared.f64 	[%r5], %fd81;
	fma.rn.f64 	%fd82, %fd19, %fd68, 0d0000000000000000;
	fma.rn.f64 	%fd83, %fd20, %fd69, 0d0000000000000000;
	fma.rn.f64 	%fd84, %fd21, %fd70, %fd82;
	fma.rn.f64 	%fd85, %fd22, %fd71, %fd83;
	fma.rn.f64 	%fd86, %fd23, %fd72, %fd84;
	fma.rn.f64 	%fd87, %fd24, %fd73, %fd85;
	sub.f64 	%fd88, %fd86, %fd87;
	st.shared.f64 	[%r5+6400], %fd88;
	add.f64 	%fd89, %fd87, %fd86;
	st.shared.f64 	[%r5+800], %fd89;
	fma.rn.f64 	%fd90, %fd25, %fd68, 0d0000000000000000;
	fma.rn.f64 	%fd91, %fd26, %fd69, 0d0000000000000000;
	fma.rn.f64 	%fd92, %fd27, %fd70, %fd90;
	fma.rn.f64 	%fd93, %fd28, %fd71, %fd91;
	fma.rn.f64 	%fd94, %fd29, %fd72, %fd92;
	fma.rn.f64 	%fd95, %fd30, %fd73, %fd93;
	sub.f64 	%fd96, %fd94, %fd95;
	st.shared.f64 	[%r5+5600], %fd96;
	add.f64 	%fd97, %fd95, %fd94;
	st.shared.f64 	[%r5+1600], %fd97;
	fma.rn.f64 	%fd98, %fd31, %fd68, 0d0000000000000000;
	fma.rn.f64 	%fd99, %fd32, %fd69, 0d0000000000000000;
	fma.rn.f64 	%fd100, %fd33, %fd70, %fd98;
	fma.rn.f64 	%fd101, %fd34, %fd71, %fd99;
	fma.rn.f64 	%fd102, %fd35, %fd72, %fd100;
	fma.rn.f64 	%fd103, %fd36, %fd73, %fd101;
	sub.f64 	%fd104, %fd102, %fd103;
	st.shared.f64 	[%r5+4800], %fd104;
	add.f64 	%fd105, %fd103, %fd102;
	st.shared.f64 	[%r5+2400], %fd105;
	fma.rn.f64 	%fd106, %fd37, %fd68, 0d0000000000000000;
	fma.rn.f64 	%fd107, %fd38, %fd69, 0d0000000000000000;
	fma.rn.f64 	%fd108, %fd39, %fd70, %fd106;
	fma.rn.f64 	%fd109, %fd40, %fd71, %fd107;
	ld.shared.f64 	%fd110, [_ZZ30massMatrixMultiplySharedKernelILi6ELi10ELi1EEviPKdS1_S1_S1_PdE14s_oddDofToQuad+112];
	fma.rn.f64 	%fd111, %fd110, %fd72, %fd108;
	ld.shared.f64 	%fd112, [_ZZ30massMatrixMultiplySharedKernelILi6ELi10ELi1EEviPKdS1_S1_S1_PdE15s_evenDofToQuad+112];
	fma.rn.f64 	%fd113, %fd112, %fd73, %fd109;
	sub.f64 	%fd114, %fd111, %fd113;
	st.shared.f64 	[%r5+4000], %fd114;
	add.f64 	%fd115, %fd113, %fd111;
	st.shared.f64 	[%r5+3200], %fd115;
$L__BB148_6:
	bar.sync 	0;
	setp.lt.u32 	%p9, %r8, 60;
	mad.lo.s32 	%r27, %r4, 80, %r19;
	mad.lo.s32 	%r28, %r4, 720, %r27;
	add.s32 	%r6, %r28, %r22;
	@%p9 bra 	$L__BB148_8;
	ld.shared.f64 	%fd393, [_ZZ30massMatrixMultiplySharedKernelILi6ELi10ELi1EEviPKdS1_S1_S1_PdE14s_oddDofToQuad+112];
	ld.shared.f64 	%fd392, [_ZZ30massMatrixMultiplySharedKernelILi6ELi10ELi1EEviPKdS1_S1_S1_PdE15s_evenDofToQuad+112];
	bra.uni 	$L__BB148_9;
$L__BB148_8:
	ld.shared.f64 	%fd116, [%r6];
	ld.shared.f64 	%fd117, [%r6+400];
	add.f64 	%fd118, %fd116, %fd117;
	sub.f64 	%fd119, %fd116, %fd117;
	ld.shared.f64 	%fd120, [%r6+80];
	ld.shared.f64 	%fd121, [%r6+320];
	add.f64 	%fd122, %fd120, %fd121;
	sub.f64 	%fd123, %fd120, %fd121;
	ld.shared.f64 	%fd124, [%r6+160];
	ld.shared.f64 	%fd125, [%r6+240];
	add.f64 	%fd126, %fd124, %fd125;
	sub.f64 	%fd127, %fd124, %fd125;
	fma.rn.f64 	%fd128, %fd13, %fd118, 0d0000000000000000;
	fma.rn.f64 	%fd129, %fd14, %fd119, 0d0000000000000000;
	fma.rn.f64 	%fd130, %fd15, %fd122, %fd128;
	fma.rn.f64 	%fd131, %fd16, %fd123, %fd129;
	fma.rn.f64 	%fd132, %fd17, %fd126, %fd130;
	fma.rn.f64 	%fd133, %fd18, %fd127, %fd131;
	sub.f64 	%fd134, %fd132, %fd133;
	st.shared.f64 	[%r6+720], %fd134;
	add.f64 	%fd135, %fd133, %fd132;
	st.shared.f64 	[%r6], %fd135;
	fma.rn.f64 	%fd136, %fd19, %fd118, 0d0000000000000000;
	fma.rn.f64 	%fd137, %fd20, %fd119, 0d0000000000000000;
	fma.rn.f64 	%fd138, %fd21, %fd122, %fd136;
	fma.rn.f64 	%fd139, %fd22, %fd123, %fd137;
	fma.rn.f64 	%fd140, %fd23, %fd126, %fd138;
	fma.rn.f64 	%fd141, %fd24, %fd127, %fd139;
	sub.f64 	%fd142, %fd140, %fd141;
	st.shared.f64 	[%r6+640], %fd142;
	add.f64 	%fd143, %fd141, %fd140;
	st.shared.f64 	[%r6+80], %fd143;
	fma.rn.f64 	%fd144, %fd25, %fd118, 0d0000000000000000;
	fma.rn.f64 	%fd145, %fd26, %fd119, 0d0000000000000000;
	fma.rn.f64 	%fd146, %fd27, %fd122, %fd144;
	fma.rn.f64 	%fd147, %fd28, %fd123, %fd145;
	fma.rn.f64 	%fd148, %fd29, %fd126, %fd146;
	fma.rn.f64 	%fd149, %fd30, %fd127, %fd147;
	sub.f64 	%fd150, %fd148, %fd149;
	st.shared.f64 	[%r6+560], %fd150;
	add.f64 	%fd151, %fd149, %fd148;
	st.shared.f64 	[%r6+160], %fd151;
	fma.rn.f64 	%fd152, %fd31, %fd118, 0d0000000000000000;
	fma.rn.f64 	%fd153, %fd32, %fd119, 0d0000000000000000;
	fma.rn.f64 	%fd154, %fd33, %fd122, %fd152;
	fma.rn.f64 	%fd155, %fd34, %fd123, %fd153;
	fma.rn.f64 	%fd156, %fd35, %fd126, %fd154;
	fma.rn.f64 	%fd157, %fd36, %fd127, %fd155;
	sub.f64 	%fd158, %fd156, %fd157;
	st.shared.f64 	[%r6+480], %fd158;
	add.f64 	%fd159, %fd157, %fd156;
	st.shared.f64 	[%r6+240], %fd159;
	fma.rn.f64 	%fd160, %fd37, %fd118, 0d0000000000000000;
	fma.rn.f64 	%fd161, %fd38, %fd119, 0d0000000000000000;
	fma.rn.f64 	%fd162, %fd39, %fd122, %fd160;
	fma.rn.f64 	%fd163, %fd40, %fd123, %fd161;
	ld.shared.f64 	%fd393, [_ZZ30massMatrixMultiplySharedKernelILi6ELi10ELi1EEviPKdS1_S1_S1_PdE14s_oddDofToQuad+112];
	fma.rn.f64 	%fd164, %fd393, %fd126, %fd162;
	ld.shared.f64 	%fd392, [_ZZ30massMatrixMultiplySharedKernelILi6ELi10ELi1EEviPKdS1_S1_S1_PdE15s_evenDofToQuad+112];
	fma.rn.f64 	%fd165, %fd392, %fd127, %fd163;
	sub.f64 	%fd166, %fd164, %fd165;
	st.shared.f64 	[%r6+400], %fd166;
	add.f64 	%fd167, %fd165, %fd164;
	st.shared.f64 	[%r6+320], %fd167;
$L__BB148_9:
	ld.param.u64 	%rd20, [_Z30massMatrixMultiplySharedKernelILi6ELi10ELi1EEviPKdS1_S1_S1_Pd_param_1];
	mov.u32 	%r30, %tid.x;
	setp.gt.u32 	%p10, %r30, 59;
	bar.sync 	0;
	cvt.u16.u32 	%rs9, %r30;
	mul.hi.u16 	%rs10, %rs9, 6554;
	mul.lo.s16 	%rs11, %rs10, 10;
	sub.s16 	%rs12, %rs9, %rs11;
	mov.u32 	%r31, %tid.y;
	mov.u32 	%r32, _ZZ30massMatrixMultiplySharedKernelILi6ELi10ELi1EEviPKdS1_S1_S1_PdE6s_tmp1;
	mad.lo.s32 	%r33, %r31, 8000, %r32;
	mul.wide.u16 	%r34, %rs10, 800;
	add.s32 	%r35, %r33, %r34;
	mul.wide.u16 	%r36, %rs12, 80;
	add.s32 	%r37, %r35, %r36;
	ld.shared.f64 	%fd168, [%r37];
	ld.shared.f64 	%fd169, [%r37+40];
	add.f64 	%fd170, %fd168, %fd169;
	sub.f64 	%fd171, %fd168, %fd169;
	ld.shared.f64 	%fd172, [%r37+8];
	ld.shared.f64 	%fd173, [%r37+32];
	add.f64 	%fd174, %fd172, %fd173;
	sub.f64 	%fd175, %fd172, %fd173;
	ld.shared.f64 	%fd176, [%r37+16];
	ld.shared.f64 	%fd177, [%r37+24];
	add.f64 	%fd178, %fd176, %fd177;
	sub.f64 	%fd179, %fd176, %fd177;
	mov.u32 	%r38, %ctaid.x;
	add.s32 	%r39, %r38, %r31;
	mov.b32 	%r40, {%rs12, %rs10};
	mov.b32 	%r41, 9;
	mov.b32 	%r42, 25610;
	dp2a.lo.u32.u32 	%r43, %r40, %r42, %r41;
	mad.lo.s32 	%r44, %r39, 1000, %r43;
	fma.rn.f64 	%fd180, %fd13, %fd170, 0d0000000000000000;
	fma.rn.f64 	%fd181, %fd14, %fd171, 0d0000000000000000;
	fma.rn.f64 	%fd182, %fd15, %fd174, %fd180;
	fma.rn.f64 	%fd183, %fd16, %fd175, %fd181;
	fma.rn.f64 	%fd184, %fd17, %fd178, %fd182;
	fma.rn.f64 	%fd185, %fd18, %fd179, %fd183;
	cvta.to.global.u64 	%rd14, %rd20;
	mul.wide.s32 	%rd15, %r44, 8;
	add.s64 	%rd16, %rd14, %rd15;
	ld.global.nc.f64 	%fd186, [%rd16];
	ld.global.nc.f64 	%fd187, [%rd16+-72];
	sub.f64 	%fd188, %fd184, %fd185;
	mul.f64 	%fd189, %fd188, %fd186;
	add.f64 	%fd190, %fd184, %fd185;
	mul.f64 	%fd399, %fd190, %fd187;
	fma.rn.f64 	%fd191, %fd19, %fd170, 0d0000000000000000;
	fma.rn.f64 	%fd192, %fd20, %fd171, 0d0000000000000000;
	fma.rn.f64 	%fd193, %fd21, %fd174, %fd191;
	fma.rn.f64 	%fd194, %fd22, %fd175, %fd192;
	fma.rn.f64 	%fd195, %fd23, %fd178, %fd193;
	fma.rn.f64 	%fd196, %fd24, %fd179, %fd194;
	ld.global.nc.f64 	%fd197, [%rd16+-8];
	ld.global.nc.f64 	%fd198, [%rd16+-64];
	sub.f64 	%fd199, %fd195, %fd196;
	mul.f64 	%fd200, %fd199, %fd197;
	add.f64 	%fd201, %fd195, %fd196;
	mul.f64 	%fd398, %fd201, %fd198;
	fma.rn.f64 	%fd202, %fd25, %fd170, 0d0000000000000000;
	fma.rn.f64 	%fd203, %fd26, %fd171, 0d0000000000000000;
	fma.rn.f64 	%fd204, %fd27, %fd174, %fd202;
	fma.rn.f64 	%fd205, %fd28, %fd175, %fd203;
	fma.rn.f64 	%fd206, %fd29, %fd178, %fd204;
	fma.rn.f64 	%fd207, %fd30, %fd179, %fd205;
	ld.global.nc.f64 	%fd208, [%rd16+-16];
	ld.global.nc.f64 	%fd209, [%rd16+-56];
	sub.f64 	%fd210, %fd206, %fd207;
	mul.f64 	%fd211, %fd210, %fd208;
	add.f64 	%fd212, %fd206, %fd207;
	mul.f64 	%fd397, %fd212, %fd209;
	fma.rn.f64 	%fd213, %fd31, %fd170, 0d0000000000000000;
	fma.rn.f64 	%fd214, %fd32, %fd171, 0d0000000000000000;
	fma.rn.f64 	%fd215, %fd33, %fd174, %fd213;
	fma.rn.f64 	%fd216, %fd34, %fd175, %fd214;
	fma.rn.f64 	%fd217, %fd35, %fd178, %fd215;
	fma.rn.f64 	%fd218, %fd36, %fd179, %fd216;
	ld.global.nc.f64 	%fd219, [%rd16+-24];
	ld.global.nc.f64 	%fd220, [%rd16+-48];
	sub.f64 	%fd221, %fd217, %fd218;
	mul.f64 	%fd222, %fd221, %fd219;
	add.f64 	%fd223, %fd217, %fd218;
	mul.f64 	%fd396, %fd223, %fd220;
	fma.rn.f64 	%fd224, %fd37, %fd170, 0d0000000000000000;
	fma.rn.f64 	%fd225, %fd38, %fd171, 0d0000000000000000;
	fma.rn.f64 	%fd226, %fd39, %fd174, %fd224;
	fma.rn.f64 	%fd227, %fd40, %fd175, %fd225;
	fma.rn.f64 	%fd228, %fd393, %fd178, %fd226;
	fma.rn.f64 	%fd229, %fd392, %fd179, %fd227;
	ld.global.nc.f64 	%fd230, [%rd16+-32];
	ld.global.nc.f64 	%fd231, [%rd16+-40];
	sub.f64 	%fd232, %fd228, %fd229;
	mul.f64 	%fd394, %fd232, %fd230;
	add.f64 	%fd233, %fd228, %fd229;
	mul.f64 	%fd395, %fd233, %fd231;
	bar.sync 	0;
	add.f64 	%fd234, %fd399, %fd189;
	sub.f64 	%fd235, %fd399, %fd189;
	add.f64 	%fd236, %fd398, %fd200;
	sub.f64 	%fd237, %fd398, %fd200;
	add.f64 	%fd238, %fd397, %fd211;
	sub.f64 	%fd239, %fd397, %fd211;
	add.f64 	%fd240, %fd396, %fd222;
	sub.f64 	%fd241, %fd396, %fd222;
	add.f64 	%fd242, %fd395, %fd394;
	sub.f64 	%fd243, %fd395, %fd394;
	fma.rn.f64 	%fd244, %fd13, %fd234, 0d0000000000000000;
	fma.rn.f64 	%fd245, %fd14, %fd235, 0d0000000000000000;
	fma.rn.f64 	%fd246, %fd19, %fd236, %fd244;
	fma.rn.f64 	%fd247, %fd20, %fd237, %fd245;
	fma.rn.f64 	%fd248, %fd25, %fd238, %fd246;
	fma.rn.f64 	%fd249, %fd26, %fd239, %fd247;
	fma.rn.f64 	%fd250, %fd31, %fd240, %fd248;
	fma.rn.f64 	%fd251, %fd32, %fd241, %fd249;
	fma.rn.f64 	%fd252, %fd37, %fd242, %fd250;
	fma.rn.f64 	%fd253, %fd38, %fd243, %fd251;
	sub.f64 	%fd254, %fd252, %fd253;
	st.shared.f64 	[%r37+40], %fd254;
	add.f64 	%fd255, %fd252, %fd253;
	st.shared.f64 	[%r37], %fd255;
	fma.rn.f64 	%fd256, %fd15, %fd234, 0d0000000000000000;
	fma.rn.f64 	%fd257, %fd16, %fd235, 0d0000000000000000;
	fma.rn.f64 	%fd258, %fd21, %fd236, %fd256;
	fma.rn.f64 	%fd259, %fd22, %fd237, %fd257;
	fma.rn.f64 	%fd260, %fd27, %fd238, %fd258;
	fma.rn.f64 	%fd261, %fd28, %fd239, %fd259;
	fma.rn.f64 	%fd262, %fd33, %fd240, %fd260;
	fma.rn.f64 	%fd263, %fd34, %fd241, %fd261;
	fma.rn.f64 	%fd264, %fd39, %fd242, %fd262;
	fma.rn.f64 	%fd265, %fd40, %fd243, %fd263;
	sub.f64 	%fd266, %fd264, %fd265;
	st.shared.f64 	[%r37+32], %fd266;
	add.f64 	%fd267, %fd264, %fd265;
	st.shared.f64 	[%r37+8], %fd267;
	fma.rn.f64 	%fd268, %fd17, %fd234, 0d0000000000000000;
	fma.rn.f64 	%fd269, %fd18, %fd235, 0d0000000000000000;
	fma.rn.f64 	%fd270, %fd23, %fd236, %fd268;
	fma.rn.f64 	%fd271, %fd24, %fd237, %fd269;
	fma.rn.f64 	%fd272, %fd29, %fd238, %fd270;
	fma.rn.f64 	%fd273, %fd30, %fd239, %fd271;
	fma.rn.f64 	%fd274, %fd35, %fd240, %fd272;
	fma.rn.f64 	%fd275, %fd36, %fd241, %fd273;
	fma.rn.f64 	%fd276, %fd393, %fd242, %fd274;
	fma.rn.f64 	%fd277, %fd392, %fd243, %fd275;
	sub.f64 	%fd278, %fd276, %fd277;
	st.shared.f64 	[%r37+24], %fd278;
	add.f64 	%fd279, %fd276, %fd277;
	st.shared.f64 	[%r37+16], %fd279;
	bar.sync 	0;
	@%p10 bra 	$L__BB148_11;
	ld.shared.f64 	%fd280, [%r6];
	ld.shared.f64 	%fd281, [%r6+720];
	add.f64 	%fd282, %fd280, %fd281;
	sub.f64 	%fd283, %fd280, %fd281;
	ld.shared.f64 	%fd284, [%r6+80];
	ld.shared.f64 	%fd285, [%r6+640];
	add.f64 	%fd286, %fd284, %fd285;
	sub.f64 	%fd287, %fd284, %fd285;
	ld.shared.f64 	%fd288, [%r6+160];
	ld.shared.f64 	%fd289, [%r6+560];
	add.f64 	%fd290, %fd288, %fd289;
	sub.f64 	%fd291, %fd288, %fd289;
	ld.shared.f64 	%fd292, [%r6+240];
	ld.shared.f64 	%fd293, [%r6+480];
	add.f64 	%fd294, %fd292, %fd293;
	sub.f64 	%fd295, %fd292, %fd293;
	ld.shared.f64 	%fd296, [%r6+320];
	ld.shared.f64 	%fd297, [%r6+400];
	add.f64 	%fd298, %fd296, %fd297;
	sub.f64 	%fd299, %fd296, %fd297;
	fma.rn.f64 	%fd300, %fd13, %fd282, 0d0000000000000000;
	fma.rn.f64 	%fd301, %fd14, %fd283, 0d0000000000000000;
	fma.rn.f64 	%fd302, %fd19, %fd286, %fd300;
	fma.rn.f64 	%fd303, %fd20, %fd287, %fd301;
	fma.rn.f64 	%fd304, %fd25, %fd290, %fd302;
	fma.rn.f64 	%fd305, %fd26, %fd291, %fd303;
	fma.rn.f64 	%fd306, %fd31, %fd294, %fd304;
	fma.rn.f64 	%fd307, %fd32, %fd295, %fd305;
	fma.rn.f64 	%fd308, %fd37, %fd298, %fd306;
	fma.rn.f64 	%fd309, %fd38, %fd299, %fd307;
	sub.f64 	%fd310, %fd308, %fd309;
	st.shared.f64 	[%r6+400], %fd310;
	add.f64 	%fd311, %fd308, %fd309;
	st.shared.f64 	[%r6], %fd311;
	fma.rn.f64 	%fd312, %fd15, %fd282, 0d0000000000000000;
	fma.rn.f64 	%fd313, %fd16, %fd283, 0d0000000000000000;
	fma.rn.f64 	%fd314, %fd21, %fd286, %fd312;
	fma.rn.f64 	%fd315, %fd22, %fd287, %fd313;
	fma.rn.f64 	%fd316, %fd27, %fd290, %fd314;
	fma.rn.f64 	%fd317, %fd28, %fd291, %fd315;
	fma.rn.f64 	%fd318, %fd33, %fd294, %fd316;
	fma.rn.f64 	%fd319, %fd34, %fd295, %fd317;
	fma.rn.f64 	%fd320, %fd39, %fd298, %fd318;
	fma.rn.f64 	%fd321, %fd40, %fd299, %fd319;
	sub.f64 	%fd322, %fd320, %fd321;
	st.shared.f64 	[%r6+320], %fd322;
	add.f64 	%fd323, %fd320, %fd321;
	st.shared.f64 	[%r6+80], %fd323;
	fma.rn.f64 	%fd324, %fd17, %fd282, 0d0000000000000000;
	fma.rn.f64 	%fd325, %fd18, %fd283, 0d0000000000000000;
	fma.rn.f64 	%fd326, %fd23, %fd286, %fd324;
	fma.rn.f64 	%fd327, %fd24, %fd287, %fd325;
	fma.rn.f64 	%fd328, %fd29, %fd290, %fd326;
	fma.rn.f64 	%fd329, %fd30, %fd291, %fd327;
	fma.rn.f64 	%fd330, %fd35, %fd294, %fd328;
	fma.rn.f64 	%fd331, %fd36, %fd295, %fd329;
	fma.rn.f64 	%fd332, %fd393, %fd298, %fd330;
	fma.rn.f64 	%fd333, %fd392, %fd299, %fd331;
	sub.f64 	%fd334, %fd332, %fd333;
	st.shared.f64 	[%r6+240], %fd334;
	add.f64 	%fd335, %fd332, %fd333;
	st.shared.f64 	[%r6+160], %fd335;
$L__BB148_11:
	mov.u32 	%r45, %tid.x;
	setp.gt.u32 	%p11, %r45, 35;
	bar.sync 	0;
	@%p11 bra 	$L__BB148_13;
	ld.shared.f64 	%fd336, [%r5];
	ld.shared.f64 	%fd337, [%r5+7200];
	add.f64 	%fd338, %fd336, %fd337;
	sub.f64 	%fd339, %fd336, %fd337;
	ld.shared.f64 	%fd340, [%r5+800];
	ld.shared.f64 	%fd341, [%r5+6400];
	add.f64 	%fd342, %fd340, %fd341;
	sub.f64 	%fd343, %fd340, %fd341;
	ld.shared.f64 	%fd344, [%r5+1600];
	ld.shared.f64 	%fd345, [%r5+5600];
	add.f64 	%fd346, %fd344, %fd345;
	sub.f64 	%fd347, %fd344, %fd345;
	ld.shared.f64 	%fd348, [%r5+2400];
	ld.shared.f64 	%fd349, [%r5+4800];
	add.f64 	%fd350, %fd348, %fd349;
	sub.f64 	%fd351, %fd348, %fd349;
	ld.shared.f64 	%fd352, [%r5+3200];
	ld.shared.f64 	%fd353, [%r5+4000];
	add.f64 	%fd354, %fd352, %fd353;
	sub.f64 	%fd355, %fd352, %fd353;
	fma.rn.f64 	%fd356, %fd13, %fd338, 0d0000000000000000;
	fma.rn.f64 	%fd357, %fd14, %fd339, 0d0000000000000000;
	fma.rn.f64 	%fd358, %fd19, %fd342, %fd356;
	fma.rn.f64 	%fd359, %fd20, %fd343, %fd357;
	fma.rn.f64 	%fd360, %fd25, %fd346, %fd358;
	fma.rn.f64 	%fd361, %fd26, %fd347, %fd359;
	fma.rn.f64 	%fd362, %fd31, %fd350, %fd360;
	fma.rn.f64 	%fd363, %fd32, %fd351, %fd361;
	fma.rn.f64 	%fd364, %fd37, %fd354, %fd362;
	fma.rn.f64 	%fd365, %fd38, %fd355, %fd363;
	sub.f64 	%fd394, %fd364, %fd365;
	add.f64 	%fd399, %fd364, %fd365;
	fma.rn.f64 	%fd366, %fd15, %fd338, 0d0000000000000000;
	fma.rn.f64 	%fd367, %fd16, %fd339, 0d0000000000000000;
	fma.rn.f64 	%fd368, %fd21, %fd342, %fd366;
	fma.rn.f64 	%fd369, %fd22, %fd343, %fd367;
	fma.rn.f64 	%fd370, %fd27, %fd346, %fd368;
	fma.rn.f64 	%fd371, %fd28, %fd347, %fd369;
	fma.rn.f64 	%fd372, %fd33, %fd350, %fd370;
	fma.rn.f64 	%fd373, %fd34, %fd351, %fd371;
	fma.rn.f64 	%fd374, %fd39, %fd354, %fd372;
	fma.rn.f64 	%fd375, %fd40, %fd355, %fd373;
	sub.f64 	%fd395, %fd374, %fd375;
	add.f64 	%fd398, %fd374, %fd375;
	fma.rn.f64 	%fd376, %fd17, %fd338, 0d0000000000000000;
	fma.rn.f64 	%fd377, %fd18, %fd339, 0d0000000000000000;
	fma.rn.f64 	%fd378, %fd23, %fd342, %fd376;
	fma.rn.f64 	%fd379, %fd24, %fd343, %fd377;
	fma.rn.f64 	%fd380, %fd29, %fd346, %fd378;
	fma.rn.f64 	%fd381, %fd30, %fd347, %fd379;
	fma.rn.f64 	%fd382, %fd35, %fd350, %fd380;
	fma.rn.f64 	%fd383, %fd36, %fd351, %fd381;
	fma.rn.f64 	%fd384, %fd393, %fd354, %fd382;
	fma.rn.f64 	%fd385, %fd392, %fd355, %fd383;
	sub.f64 	%fd396, %fd384, %fd385;
	add.f64 	%fd397, %fd384, %fd385;
$L__BB148_13:
	bar.sync 	0;
	@%p4 bra 	$L__BB148_15;
	ld.param.u64 	%rd21, [_Z30massMatrixMultiplySharedKernelILi6ELi10ELi1EEviPKdS1_S1_S1_Pd_param_5];
	mov.u32 	%r46, %ctaid.x;
	mov.u32 	%r47, %tid.y;
	add.s32 	%r48, %r46, %r47;
	mov.u32 	%r49, %tid.x;
	mad.lo.s32 	%r50, %r48, 216, %r49;
	cvta.to.global.u64 	%rd17, %rd21;
	mul.wide.s32 	%rd18, %r50, 8;
	add.s64 	%rd19, %rd17, %rd18;
	st.global.f64 	[%rd19], %fd399;
	st.global.f64 	[%rd19+288], %fd398;
	st.global.f64 	[%rd19+576], %fd397;
	st.global.f64 	[%rd19+864], %fd396;
	st.global.f64 	[%rd19+1152], %fd395;
	st.global.f64 	[%rd19+1440], %fd394;
$L__BB148_15:
	ret;

}
	// .globl	_Z30massMatrixMultiplyGlobalKernelILi6ELi10ELi1EEviPKdS1_S1_S1_Pd
.visible .entry _Z30massMatrixMultiplyGlobalKernelILi6ELi10ELi1EEviPKdS1_S1_S1_Pd(
	.param .u32 _Z30massMatrixMultiplyGlobalKernelILi6ELi10ELi1EEviPKdS1_S1_S1_Pd_param_0,
	.param .u64 .ptr .align 1 _Z30massMatrixMultiplyGlobalKernelILi6ELi10ELi1EEviPKdS1_S1_S1_Pd_param_1,
	.param .u64 .ptr .align 1 _Z30massMatrixMultiplyGlobalKernelILi6ELi10ELi1EEviPKdS1_S1_S1_Pd_param_2,
	.param .u64 .ptr .align 1 _Z30massMatrixMultiplyGlobalKernelILi6ELi10ELi1EEviPKdS1_S1_S1_Pd_param_3,
	.param .u64 .ptr .align 1 _Z30massMatrixMultiplyGlobalKernelILi6ELi10ELi1EEviPKdS1_S1_S1_Pd_param_4,
	.param .u64 .ptr .align 1 _Z30massMatrixMultiplyGlobalKernelILi6ELi10ELi1EEviPKdS1_S1_S1_Pd_param_5
)
{
	.reg .pred 	%p<10>;
	.reg .b16 	%rs<13>;
	.reg .b32 	%r<39>;
	.reg .b64 	%rd<23>;
	.reg .b64 	%fd<450>;
	// demoted variable
	.shared .align 8 .b8 _ZZ30massMatrixMultiplyGlobalKernelILi6ELi10ELi1EEviPKdS1_S1_S1_PdE6s_tmp1[8000];
	ld.param.u32 	%r8, [_Z30massMatrixMultiplyGlobalKernelILi6ELi10ELi1EEviPKdS1_S1_S1_Pd_param_0];
	ld.param.u64 	%rd4, [_Z30massMatrixMultiplyGlobalKernelILi6ELi10ELi1EEviPKdS1_S1_S1_Pd_param_2];
	ld.param.u64 	%rd5, [_Z30massMatrixMultiplyGlobalKernelILi6ELi10ELi1EEviPKdS1_S1_S1_Pd_param_3];
	ld.param.u64 	%rd6, [_Z30massMatrixMultiplyGlobalKernelILi6ELi10ELi1EEviPKdS1_S1_S1_Pd_param_4];
	cvta.to.global.u64 	%rd1, %rd5;
	cvta.to.global.u64 	%rd2, %rd4;
	mov.u32 	%r9, %tid.x;
	mov.u32 	%r2, %tid.y;
	mov.u32 	%r10, %ctaid.x;
	add.s32 	%r3, %r10, %r2;
	cvt.u16.u32 	%rs2, %r9;
	mul.hi.u16 	%rs3, %rs2, -21845;
	shr.u16 	%rs4, %rs3, 2;
	mul.lo.s16 	%rs5, %rs4, 6;
	sub.s16 	%rs1, %rs2, %rs5;
	setp.lt.s32 	%p2, %r3, %r8;
	setp.lt.u32 	%p3, %r9, 36;
	and.pred  	%p1, %p2, %p3;
	not.pred 	%p4, %p1;
	@%p4 bra 	$L__BB149_2;
	cvta.to.global.u64 	%rd8, %rd6;
	mad.lo.s32 	%r11, %r3, 216, %r9;
	mul.wide.s32 	%rd9, %r11, 8;
	add.s64 	%rd10, %rd8, %rd9;
	ld.global.nc.f64 	%fd443, [%rd10];
	ld.global.nc.f64 	%fd442, [%rd10+288];
	ld.global.nc.f64 	%fd441, [%rd10+576];
	ld.global.nc.f64 	%fd440, [%rd10+864];
	ld.global.nc.f64 	%fd439, [%rd10+1152];
	ld.global.nc.f64 	%fd438, [%rd10+1440];
$L__BB149_2:
	setp.gt.u32 	%p5, %r9, 35;
	bar.sync 	0;
	mov.u32 	%r12, _ZZ30massMatrixMultiplyGlobalKernelILi6ELi10ELi1EEviPKdS1_S1_S1_PdE6s_tmp1;
	mad.lo.s32 	%r13, %r2, 8000, %r12;
	mul.lo.s16 	%rs7, %rs2, 171;
	shr.u16 	%rs8, %rs7, 10;
	cvt.u32.u16 	%r4, %rs8;
	mul.wide.u16 	%r14, %rs8, 80;
	add.s32 	%r5, %r13, %r14;
	mul.wide.u16 	%r15, %rs1, 8;
	add.s32 	%r6, %r5, %r15;
	@%p5 bra 	$L__BB149_4;
	add.f64 	%fd62, %fd443, %fd438;
	sub.f64 	%fd63, %fd443, %fd438;
	add.f64 	%fd64, %fd442, %fd439;
	sub.f64 	%fd65, %fd442, %fd439;
	add.f64 	%fd66, %fd441, %fd440;
	sub.f64 	%fd67, %fd441, %fd440;
	ld.global.nc.f64 	%fd68, [%rd2];
	fma.rn.f64 	%fd69, %fd68, %fd62, 0d0000000000000000;
	ld.global.nc.f64 	%fd70, [%rd1];
	fma.rn.f64 	%fd71, %fd70, %fd63, 0d0000000000000000;
	ld.global.nc.f64 	%fd72, [%rd2+8];
	fma.rn.f64 	%fd73, %fd72, %fd64, %fd69;
	ld.global.nc.f64 	%fd74, [%rd1+8];
	fma.rn.f64 	%fd75, %fd74, %fd65, %fd71;
	ld.global.nc.f64 	%fd76, [%rd2+16];
	fma.rn.f64 	%fd77, %fd76, %fd66, %fd73;
	ld.global.nc.f64 	%fd78, [%rd1+16];
	fma.rn.f64 	%fd79, %fd78, %fd67, %fd75;
	sub.f64 	%fd80, %fd77, %fd79;
	st.shared.f64 	[%r6+7200], %fd80;
	add.f64 	%fd81, %fd79, %fd77;
	st.shared.f64 	[%r6], %fd81;
	ld.global.nc.f64 	%fd82, [%rd2+24];
	fma.rn.f64 	%fd83, %fd82, %fd62, 0d0000000000000000;
	ld.global.nc.f64 	%fd84, [%rd1+24];
	fma.rn.f64 	%fd85, %fd84, %fd63, 0d0000000000000000;
	ld.global.nc.f64 	%fd86, [%rd2+32];
	fma.rn.f64 	%fd87, %fd86, %fd64, %fd83;
	ld.global.nc.f64 	%fd88, [%rd1+32];
	fma.rn.f64 	%fd89, %fd88, %fd65, %fd85;
	ld.global.nc.f64 	%fd90, [%rd2+40];
	fma.rn.f64 	%fd91, %fd90, %fd66, %fd87;
	ld.global.nc.f64 	%fd92, [%rd1+40];
	fma.rn.f64 	%fd93, %fd92, %fd67, %fd89;
	sub.f64 	%fd94, %fd91, %fd93;
	st.shared.f64 	[%r6+6400], %fd94;
	add.f64 	%fd95, %fd93, %fd91;
	st.shared.f64 	[%r6+800], %fd95;
	ld.global.nc.f64 	%fd96, [%rd2+48];
	fma.rn.f64 	%fd97, %fd96, %fd62, 0d0000000000000000;
	ld.global.nc.f64 	%fd98, [%rd1+48];
	fma.rn.f64 	%fd99, %fd98, %fd63, 0d0000000000000000;
	ld.global.nc.f64 	%fd100, [%rd2+56];
	fma.rn.f64 	%fd101, %fd100, %fd64, %fd97;
	ld.global.nc.f64 	%fd102, [%rd1+56];
	fma.rn.f64 	%fd103, %fd102, %fd65, %fd99;
	ld.global.nc.f64 	%fd104, [%rd2+64];
	fma.rn.f64 	%fd105, %fd104, %fd66, %fd101;
	ld.global.nc.f64 	%fd106, [%rd1+64];
	fma.rn.f64 	%fd107, %fd106, %fd67, %fd103;
	sub.f64 	%fd108, %fd105, %fd107;
	st.shared.f64 	[%r6+5600], %fd108;
	add.f64 	%fd109, %fd107, %fd105;
	st.shared.f64 	[%r6+1600], %fd109;
	ld.global.nc.f64 	%fd110, [%rd2+72];
	fma.rn.f64 	%fd111, %fd110, %fd62, 0d0000000000000000;
	ld.global.nc.f64 	%fd112, [%rd1+72];
	fma.rn.f64 	%fd113, %fd112, %fd63, 0d0000000000000000;
	ld.global.nc.f64 	%fd114, [%rd2+80];
	fma.rn.f64 	%fd115, %fd114, %fd64, %fd111;
	ld.global.nc.f64 	%fd116, [%rd1+80];
	fma.rn.f64 	%fd117, %fd116, %fd65, %fd113;
	ld.global.nc.f64 	%fd118, [%rd2+88];
	fma.rn.f64 	%fd119, %fd118, %fd66, %fd115;
	ld.global.nc.f64 	%fd120, [%rd1+88];
	fma.rn.f64 	%fd121, %fd120, %fd67, %fd117;
	sub.f64 	%fd122, %fd119, %fd121;
	st.shared.f64 	[%r6+4800], %fd122;
	add.f64 	%fd123, %fd121, %fd119;
	st.shared.f64 	[%r6+2400], %fd123;
	ld.global.nc.f64 	%fd124, [%rd2+96];
	fma.rn.f64 	%fd125, %fd124, %fd62, 0d0000000000000000;
	ld.global.nc.f64 	%fd126, [%rd1+96];
	fma.rn.f64 	%fd127, %fd126, %fd63, 0d0000000000000000;
	ld.global.nc.f64 	%fd128, [%rd2+104];
	fma.rn.f64 	%fd129, %fd128, %fd64, %fd125;
	ld.global.nc.f64 	%fd130, [%rd1+104];
	fma.rn.f64 	%fd131, %fd130, %fd65, %fd127;
	ld.global.nc.f64 	%fd132, [%rd2+112];
	fma.rn.f64 	%fd133, %fd132, %fd66, %fd129;
	ld.global.nc.f64 	%fd134, [%rd1+112];
	fma.rn.f64 	%fd135, %fd134, %fd67, %fd131;
	sub.f64 	%fd136, %fd133, %fd135;
	st.shared.f64 	[%r6+4000], %fd136;
	add.f64 	%fd137, %fd135, %fd133;
	st.shared.f64 	[%r6+3200], %fd137;
$L__BB149_4:
	bar.sync 	0;
	setp.gt.u32 	%p6, %r9, 59;
	mad.lo.s32 	%r16, %r4, 720, %r5;
	add.s32 	%r7, %r16, %r15;
	@%p6 bra 	$L__BB149_6;
	ld.shared.f64 	%fd138, [%r7];
	ld.shared.f64 	%fd139, [%r7+400];
	add.f64 	%fd140, %fd138, %fd139;
	sub.f64 	%fd141, %fd138, %fd139;
	ld.shared.f64 	%fd142, [%r7+80];
	ld.shared.f64 	%fd143, [%r7+320];
	add.f64 	%fd144, %fd142, %fd143;
	sub.f64 	%fd145, %fd142, %fd143;
	ld.shared.f64 	%fd146, [%r7+160];
	ld.shared.f64 	%fd147, [%r7+240];
	add.f64 	%fd148, %fd146, %fd147;
	sub.f64 	%fd149, %fd146, %fd147;
	ld.global.nc.f64 	%fd150, [%rd2];
	fma.rn.f64 	%fd151, %fd150, %fd140, 0d0000000000000000;
	ld.global.nc.f64 	%fd152, [%rd1];
	fma.rn.f64 	%fd153, %fd152, %fd141, 0d0000000000000000;
	ld.global.nc.f64 	%fd154, [%rd2+8];
	fma.rn.f64 	%fd155, %fd154, %fd144, %fd151;
	ld.global.nc.f64 	%fd156, [%rd1+8];
	fma.rn.f64 	%fd157, %fd156, %fd145, %fd153;
	ld.global.nc.f64 	%fd158, [%rd2+16];
	fma.rn.f64 	%fd159, %fd158, %fd148, %fd155;
	ld.global.nc.f64 	%fd160, [%rd1+16];
	fma.rn.f64 	%fd161, %fd160, %fd149, %fd157;
	sub.f64 	%fd162, %fd159, %fd161;
	st.shared.f64 	[%r7+720], %fd162;
	add.f64 	%fd163, %fd161, %fd159;
	st.shared.f64 	[%r7], %fd163;
	ld.global.nc.f64 	%fd164, [%rd2+24];
	fma.rn.f64 	%fd165, %fd164, %fd140, 0d0000000000000000;
	ld.global.nc.f64 	%fd166, [%rd1+24];
	fma.rn.f64 	%fd167, %fd166, %fd141, 0d0000000000000000;
	ld.global.nc.f64 	%fd168, [%rd2+32];
	fma.rn.f64 	%fd169, %fd168, %fd144, %fd165;
	ld.global.nc.f64 	%fd170, [%rd1+32];
	fma.rn.f64 	%fd171, %fd170, %fd145, %fd167;
	ld.global.nc.f64 	%fd172, [%rd2+40];
	fma.rn.f64 	%fd173, %fd172, %fd148, %fd169;
	ld.global.nc.f64 	%fd174, [%rd1+40];
	fma.rn.f64 	%fd175, %fd174, %fd149, %fd171;
	sub.f64 	%fd176, %fd173, %fd175;
	st.shared.f64 	[%r7+640], %fd176;
	add.f64 	%fd177, %fd175, %fd173;
	st.shared.f64 	[%r7+80], %fd177;
	ld.global.nc.f64 	%fd178, [%rd2+48];
	fma.rn.f64 	%fd179, %fd178, %fd140, 0d0000000000000000;
	ld.global.nc.f64 	%fd180, [%rd1+48];
	fma.rn.f64 	%fd181, %fd180, %fd141, 0d0000000000000000;
	ld.global.nc.f64 	%fd182, [%rd2+56];
	fma.rn.f64 	%fd183, %fd182, %fd144, %fd179;
	ld.global.nc.f64 	%fd184, [%rd1+56];
	fma.rn.f64 	%fd185, %fd184, %fd145, %fd181;
	ld.global.nc.f64 	%fd186, [%rd2+64];
	fma.rn.f64 	%fd187, %fd186, %fd148, %fd183;
	ld.global.nc.f64 	%fd188, [%rd1+64];
	fma.rn.f64 	%fd189, %fd188, %fd149, %fd185;
	sub.f64 	%fd190, %fd187, %fd189;
	st.shared.f64 	[%r7+560], %fd190;
	add.f64 	%fd191, %fd189, %fd187;
	st.shared.f64 	[%r7+160], %fd191;
	ld.global.nc.f64 	%fd192, [%rd2+72];
	fma.rn.f64 	%fd193, %fd192, %fd140, 0d0000000000000000;
	ld.global.nc.f64 	%fd194, [%rd1+72];
	fma.rn.f64 	%fd195, %fd194, %fd141, 0d0000000000000000;
	ld.global.nc.f64 	%fd196, [%rd2+80];
	fma.rn.f64 	%fd197, %fd196, %fd144, %fd193;
	ld.global.nc.f64 	%fd198, [%rd1+80];
	fma.rn.f64 	%fd199, %fd198, %fd145, %fd195;
	ld.global.nc.f64 	%fd200, [%rd2+88];
	fma.rn.f64 	%fd201, %fd200, %fd148, %fd197;
	ld.global.nc.f64 	%fd202, [%rd1+88];
	fma.rn.f64 	%fd203, %fd202, %fd149, %fd199;
	sub.f64 	%fd204, %fd201, %fd203;
	st.shared.f64 	[%r7+480], %fd204;
	add.f64 	%fd205, %fd203, %fd201;
	st.shared.f64 	[%r7+240], %fd205;
	ld.global.nc.f64 	%fd206, [%rd2+96];
	fma.rn.f64 	%fd207, %fd206, %fd140, 0d0000000000000000;
	ld.global.nc.f64 	%fd208, [%rd1+96];
	fma.rn.f64 	%fd209, %fd208, %fd141, 0d0000000000000000;
	ld.global.nc.f64 	%fd210, [%rd2+104];
	fma.rn.f64 	%fd211, %fd210, %fd144, %fd207;
	ld.global.nc.f64 	%fd212, [%rd1+104];
	fma.rn.f64 	%fd213, %fd212, %fd145, %fd209;
	ld.global.nc.f64 	%fd214, [%rd2+112];
	fma.rn.f64 	%fd215, %fd214, %fd148, %fd211;
	ld.global.nc.f64 	%fd216, [%rd1+112];
	fma.rn.f64 	%fd217, %fd216, %fd149, %fd213;
	sub.f64 	%fd218, %fd215, %fd217;
	st.shared.f64 	[%r7+400], %fd218;
	add.f64 	%fd219, %fd217, %fd215;
	st.shared.f64 	[%r7+320], %fd219;
$L__BB149_6:
	ld.param.u64 	%rd21, [_Z30massMatrixMultiplyGlobalKernelILi6ELi10ELi1EEviPKdS1_S1_S1_Pd_param_3];
	ld.param.u64 	%rd20, [_Z30massMatrixMultiplyGlobalKernelILi6ELi10ELi1EEviPKdS1_S1_S1_Pd_param_2];
	ld.param.u64 	%rd19, [_Z30massMatrixMultiplyGlobalKernelILi6ELi10ELi1EEviPKdS1_S1_S1_Pd_param_1];
	mov.u32 	%r18, %tid.x;
	setp.gt.u32 	%p7, %r18, 59;
	bar.sync 	0;
	cvt.u16.u32 	%rs9, %r18;
	mul.hi.u16 	%rs10, %rs9, 6554;
	mul.lo.s16 	%rs11, %rs10, 10;
	sub.s16 	%rs12, %rs9, %rs11;
	mov.u32 	%r19, %tid.y;
	mov.u32 	%r20, _ZZ30massMatrixMultiplyGlobalKernelILi6ELi10ELi1EEviPKdS1_S1_S1_PdE6s_tmp1;
	mad.lo.s32 	%r21, %r19, 8000, %r20;
	mul.wide.u16 	%r22, %rs10, 800;
	add.s32 	%r23, %r21, %r22;
	mul.wide.u16 	%r24, %rs12, 80;
	add.s32 	%r25, %r23, %r24;
	ld.shared.f64 	%fd220, [%r25];
	ld.shared.f64 	%fd221, [%r25+40];
	add.f64 	%fd222, %fd220, %fd221;
	sub.f64 	%fd223, %fd220, %fd221;
	ld.shared.f64 	%fd224, [%r25+8];
	ld.shared.f64 	%fd225, [%r25+32];
	add.f64 	%fd226, %fd224, %fd225;
	sub.f64 	%fd227, %fd224, %fd225;
	ld.shared.f64 	%fd228, [%r25+16];
	ld.shared.f64 	%fd229, [%r25+24];
	add.f64 	%fd230, %fd228, %fd229;
	sub.f64 	%fd231, %fd228, %fd229;
	mov.u32 	%r26, %ctaid.x;
	add.s32 	%r27, %r26, %r19;
	mov.b32 	%r28, {%rs12, %rs10};
	mov.b32 	%r29, 9;
	mov.b32 	%r30, 25610;
	dp2a.lo.u32.u32 	%r31, %r28, %r30, %r29;
	mad.lo.s32 	%r32, %r27, 1000, %r31;
	cvta.to.global.u64 	%rd11, %rd20;
	ld.global.nc.f64 	%fd13, [%rd11];
	fma.rn.f64 	%fd232, %fd13, %fd222, 0d0000000000000000;
	cvta.to.global.u64 	%rd12, %rd21;
	ld.global.nc.f64 	%fd14, [%rd12];
	fma.rn.f64 	%fd233, %fd14, %fd223, 0d0000000000000000;
	ld.global.nc.f64 	%fd15, [%rd11+8];
	fma.rn.f64 	%fd234, %fd15, %fd226, %fd232;
	ld.global.nc.f64 	%fd16, [%rd12+8];
	fma.rn.f64 	%fd235, %fd16, %fd227, %fd233;
	ld.global.nc.f64 	%fd17, [%rd11+16];
	fma.rn.f64 	%fd236, %fd17, %fd230, %fd234;
	ld.global.nc.f64 	%fd18, [%rd12+16];
	fma.rn.f64 	%fd237, %fd18, %fd231, %fd235;
	cvta.to.global.u64 	%rd13, %rd19;
	mul.wide.s32 	%rd14, %r32, 8;
	add.s64 	%rd15, %rd13, %rd14;
	ld.global.nc.f64 	%fd238, [%rd15];
	ld.global.nc.f64 	%fd239, [%rd15+-72];
	sub.f64 	%fd240, %fd236, %fd237;
	mul.f64 	%fd241, %fd240, %fd238;
	add.f64 	%fd242, %fd236, %fd237;
	mul.f64 	%fd449, %fd242, %fd239;
	ld.global.nc.f64 	%fd20, [%rd11+24];
	fma.rn.f64 	%fd243, %fd20, %fd222, 0d0000000000000000;
	ld.global.nc.f64 	%fd21, [%rd12+24];
	fma.rn.f64 	%fd244, %fd21, %fd223, 0d0000000000000000;
	ld.global.nc.f64 	%fd22, [%rd11+32];
	fma.rn.f64 	%fd245, %fd22, %fd226, %fd243;
	ld.global.nc.f64 	%fd23, [%rd12+32];
	fma.rn.f64 	%fd246, %fd23, %fd227, %fd244;
	ld.global.nc.f64 	%fd24, [%rd11+40];
	fma.rn.f64 	%fd247, %fd24, %fd230, %fd245;
	ld.global.nc.f64 	%fd25, [%rd12+40];
	fma.rn.f64 	%fd248, %fd25, %fd231, %fd246;
	ld.global.nc.f64 	%fd249, [%rd15+-8];
	ld.global.nc.f64 	%fd250, [%rd15+-64];
	sub.f64 	%fd251, %fd247, %fd248;
	mul.f64 	%fd252, %fd251, %fd249;
	add.f64 	%fd253, %fd247, %fd248;
	mul.f64 	%fd448, %fd253, %fd250;
	ld.global.nc.f64 	%fd27, [%rd11+48];
	fma.rn.f64 	%fd254, %fd27, %fd222, 0d0000000000000000;
	ld.global.nc.f64 	%fd28, [%rd12+48];
	fma.rn.f64 	%fd255, %fd28, %fd223, 0d0000000000000000;
	ld.global.nc.f64 	%fd29, [%rd11+56];
	fma.rn.f64 	%fd256, %fd29, %fd226, %fd254;
	ld.global.nc.f64 	%fd30, [%rd12+56];
	fma.rn.f64 	%fd257, %fd30, %fd227, %fd255;
	ld.global.nc.f64 	%fd31, [%rd11+64];
	fma.rn.f64 	%fd258, %fd31, %fd230, %fd256;
	ld.global.nc.f64 	%fd32, [%rd12+64];
	fma.rn.f64 	%fd259, %fd32, %fd231, %fd257;
	ld.global.nc.f64 	%fd260, [%rd15+-16];
	ld.global.nc.f64 	%fd261, [%rd15+-56];
	sub.f64 	%fd262, %fd258, %fd259;
	mul.f64 	%fd263, %fd262, %fd260;
	add.f64 	%fd264, %fd258, %fd259;
	mul.f64 	%fd447, %fd264, %fd261;
	ld.global.nc.f64 	%fd34, [%rd11+72];
	fma.rn.f64 	%fd265, %fd34, %fd222, 0d0000000000000000;
	ld.global.nc.f64 	%fd35, [%rd12+72];
	fma.rn.f64 	%fd266, %fd35, %fd223, 0d0000000000000000;
	ld.global.nc.f64 	%fd36, [%rd11+80];
	fma.rn.f64 	%fd267, %fd36, %fd226, %fd265;
	ld.global.nc.f64 	%fd37, [%rd12+80];
	fma.rn.f64 	%fd268, %fd37, %fd227, %fd266;
	ld.global.nc.f64 	%fd38, [%rd11+88];
	fma.rn.f64 	%fd269, %fd38, %fd230, %fd267;
	ld.global.nc.f64 	%fd39, [%rd12+88];
	fma.rn.f64 	%fd270, %fd39, %fd231, %fd268;
	ld.global.nc.f64 	%fd271, [%rd15+-24];
	ld.global.nc.f64 	%fd272, [%rd15+-48];
	sub.f64 	%fd273, %fd269, %fd270;
	mul.f64 	%fd274, %fd273, %fd271;
	add.f64 	%fd275, %fd269, %fd270;
	mul.f64 	%fd446, %fd275, %fd272;
	ld.global.nc.f64 	%fd41, [%rd11+96];
	fma.rn.f64 	%fd276, %fd41, %fd222, 0d0000000000000000;
	ld.global.nc.f64 	%fd42, [%rd12+96];
	fma.rn.f64 	%fd277, %fd42, %fd223, 0d0000000000000000;
	ld.global.nc.f64 	%fd43, [%rd11+104];
	fma.rn.f64 	%fd278, %fd43, %fd226, %fd276;
	ld.global.nc.f64 	%fd44, [%rd12+104];
	fma.rn.f64 	%fd279, %fd44, %fd227, %fd277;
	ld.global.nc.f64 	%fd45, [%rd11+112];
	fma.rn.f64 	%fd280, %fd45, %fd230, %fd278;
	ld.global.nc.f64 	%fd46, [%rd12+112];
	fma.rn.f64 	%fd281, %fd46, %fd231, %fd279;
	ld.global.nc.f64 	%fd282, [%rd15+-32];
	ld.global.nc.f64 	%fd283, [%rd15+-40];
	sub.f64 	%fd284, %fd280, %fd281;
	mul.f64 	%fd444, %fd284, %fd282;
	add.f64 	%fd285, %fd280, %fd281;
	mul.f64 	%fd445, %fd285, %fd283;
	bar.sync 	0;
	add.f64 	%fd286, %fd449, %fd241;
	sub.f64 	%fd287, %fd449, %fd241;
	add.f64 	%fd288, %fd448, %fd252;
	sub.f64 	%fd289, %fd448, %fd252;
	add.f64 	%fd290, %fd447, %fd263;
	sub.f64 	%fd291, %fd447, %fd263;
	add.f64 	%fd292, %fd446, %fd274;
	sub.f64 	%fd293, %fd446, %fd274;
	add.f64 	%fd294, %fd445, %fd444;
	sub.f64 	%fd295, %fd445, %fd444;
	fma.rn.f64 	%fd296, %fd13, %fd286, 0d0000000000000000;
	fma.rn.f64 	%fd297, %fd14, %fd287, 0d0000000000000000;
	fma.rn.f64 	%fd298, %fd20, %fd288, %fd296;
	fma.rn.f64 	%fd299, %fd21, %fd289, %fd297;
	fma.rn.f64 	%fd300, %fd27, %fd290, %fd298;
	fma.rn.f64 	%fd301, %fd28, %fd291, %fd299;
	fma.rn.f64 	%fd302, %fd34, %fd292, %fd300;
	fma.rn.f64 	%fd303, %fd35, %fd293, %fd301;
	fma.rn.f64 	%fd304, %fd41, %fd294, %fd302;
	fma.rn.f64 	%fd305, %fd42, %fd295, %fd303;
	sub.f64 	%fd306, %fd304, %fd305;
	st.shared.f64 	[%r25+40], %fd306;
	add.f64 	%fd307, %fd304, %fd305;
	st.shared.f64 	[%r25], %fd307;
	fma.rn.f64 	%fd308, %fd15, %fd286, 0d0000000000000000;
	fma.rn.f64 	%fd309, %fd16, %fd287, 0d0000000000000000;
	fma.rn.f64 	%fd310, %fd22, %fd288, %fd308;
	fma.rn.f64 	%fd311, %fd23, %fd289, %fd309;
	fma.rn.f64 	%fd312, %fd29, %fd290, %fd310;
	fma.rn.f64 	%fd313, %fd30, %fd291, %fd311;
	fma.rn.f64 	%fd314, %fd36, %fd292, %fd312;
	fma.rn.f64 	%fd315, %fd37, %fd293, %fd313;
	fma.rn.f64 	%fd316, %fd43, %fd294, %fd314;
	fma.rn.f64 	%fd317, %fd44, %fd295, %fd315;
	sub.f64 	%fd318, %fd316, %fd317;
	st.shared.f64 	[%r25+32], %fd318;
	add.f64 	%fd319, %fd316, %fd317;
	st.shared.f64 	[%r25+8], %fd319;
	fma.rn.f64 	%fd320, %fd17, %fd286, 0d0000000000000000;
	fma.rn.f64 	%fd321, %fd18, %fd287, 0d0000000000000000;
	fma.rn.f64 	%fd322, %fd24, %fd288, %fd320;
	fma.rn.f64 	%fd323, %fd25, %fd289, %fd321;
	fma.rn.f64 	%fd324, %fd31, %fd290, %fd322;
	fma.rn.f64 	%fd325, %fd32, %fd291, %fd323;
	fma.rn.f64 	%fd326, %fd38, %fd292, %fd324;
	fma.rn.f64 	%fd327, %fd39, %fd293, %fd325;
	fma.rn.f64 	%fd328, %fd45, %fd294, %fd326;
	fma.rn.f64 	%fd329, %fd46, %fd295, %fd327;
	sub.f64 	%fd330, %fd328, %fd329;
	st.shared.f64 	[%r25+24], %fd330;
	add.f64 	%fd331, %fd328, %fd329;
	st.shared.f64 	[%r25+16], %fd331;
	bar.sync 	0;
	@%p7 bra 	$L__BB149_8;
	ld.shared.f64 	%fd332, [%r7];
	ld.shared.f64 	%fd333, [%r7+720];
	add.f64 	%fd334, %fd332, %fd333;
	sub.f64 	%fd335, %fd332, %fd333;
	ld.shared.f64 	%fd336, [%r7+80];
	ld.shared.f64 	%fd337, [%r7+640];
	add.f64 	%fd338, %fd336, %fd337;
	sub.f64 	%fd339, %fd336, %fd337;
	ld.shared.f64 	%fd340, [%r7+160];
	ld.shared.f64 	%fd341, [%r7+560];
	add.f64 	%fd342, %fd340, %fd341;
	sub.f64 	%fd343, %fd340, %fd341;
	ld.shared.f64 	%fd344, [%r7+240];
	ld.shared.f64 	%fd345, [%r7+480];
	add.f64 	%fd346, %fd344, %fd345;
	sub.f64 	%fd347, %fd344, %fd345;
	ld.shared.f64 	%fd348, [%r7+320];
	ld.shared.f64 	%fd349, [%r7+400];
	add.f64 	%fd350, %fd348, %fd349;
	sub.f64 	%fd351, %fd348, %fd349;
	fma.rn.f64 	%fd352, %fd13, %fd334, 0d0000000000000000;
	fma.rn.f64 	%fd353, %fd14, %fd335, 0d0000000000000000;
	fma.rn.f64 	%fd354, %fd20, %fd338, %fd352;
	fma.rn.f64 	%fd355, %fd21, %fd339, %fd353;
	fma.rn.f64 	%fd356, %fd27, %fd342, %fd354;
	fma.rn.f64 	%fd357, %fd28, %fd343, %fd355;
	fma.rn.f64 	%fd358, %fd34, %fd346, %fd356;
	fma.rn.f64 	%fd359, %fd35, %fd347, %fd357;
	fma.rn.f64 	%fd360, %fd41, %fd350, %fd358;
	fma.rn.f64 	%fd361, %fd42, %fd351, %fd359;
	sub.f64 	%fd362, %fd360, %fd361;
	st.shared.f64 	[%r7+400], %fd362;
	add.f64 	%fd363, %fd360, %fd361;
	st.shared.f64 	[%r7], %fd363;
	fma.rn.f64 	%fd364, %fd15, %fd334, 0d0000000000000000;
	fma.rn.f64 	%fd365, %fd16, %fd335, 0d0000000000000000;
	fma.rn.f64 	%fd366, %fd22, %fd338, %fd364;
	fma.rn.f64 	%fd367, %fd23, %fd339, %fd365;
	fma.rn.f64 	%fd368, %fd29, %fd342, %fd366;
	fma.rn.f64 	%fd369, %fd30, %fd343, %fd367;
	fma.rn.f64 	%fd370, %fd36, %fd346, %fd368;
	fma.rn.f64 	%fd371, %fd37, %fd347, %fd369;
	fma.rn.f64 	%fd372, %fd43, %fd350, %fd370;
	fma.rn.f64 	%fd373, %fd44, %fd351, %fd371;
	sub.f64 	%fd374, %fd372, %fd373;
	st.shared.f64 	[%r7+320], %fd374;
	add.f64 	%fd375, %fd372, %fd373;
	st.shared.f64 	[%r7+80], %fd375;
	fma.rn.f64 	%fd376, %fd17, %fd334, 0d0000000000000000;
	fma.rn.f64 	%fd377, %fd18, %fd335, 0d0000000000000000;
	fma.rn.f64 	%fd378, %fd24, %fd338, %fd376;
	fma.rn.f64 	%fd379, %fd25, %fd339, %fd377;
	fma.rn.f64 	%fd380, %fd31, %fd342, %fd378;
	fma.rn.f64 	%fd381, %fd32, %fd343, %fd379;
	fma.rn.f64 	%fd382, %fd38, %fd346, %fd380;
	fma.rn.f64 	%fd383, %fd39, %fd347, %fd381;
	fma.rn.f64 	%fd384, %fd45, %fd350, %fd382;
	fma.rn.f64 	%fd385, %fd46, %fd351, %fd383;
	sub.f64 	%fd386, %fd384, %fd385;
	st.shared.f64 	[%r7+240], %fd386;
	add.f64 	%fd387, %fd384, %fd385;
	st.shared.f64 	[%r7+160], %fd387;
$L__BB149_8:
	mov.u32 	%r33, %tid.x;
	setp.gt.u32 	%p8, %r33, 35;
	bar.sync 	0;
	@%p8 bra 	$L__BB149_10;
	ld.shared.f64 	%fd388, [%r6];
	ld.shared.f64 	%fd389, [%r6+7200];
	add.f64 	%fd390, %fd388, %fd389;
	sub.f64 	%fd391, %fd388, %fd389;
	ld.shared.f64 	%fd392, [%r6+800];
	ld.shared.f64 	%fd393, [%r6+6400];
	add.f64 	%fd394, %fd392, %fd393;
	sub.f64 	%fd395, %fd392, %fd393;
	ld.shared.f64 	%fd396, [%r6+1600];
	ld.shared.f64 	%fd397, [%r6+5600];
	add.f64 	%fd398, %fd396, %fd397;
	sub.f64 	%fd399, %fd396, %fd397;
	ld.shared.f64 	%fd400, [%r6+2400];
	ld.shared.f64 	%fd401, [%r6+4800];
	add.f64 	%fd402, %fd400, %fd401;
	sub.f64 	%fd403, %fd400, %fd401;
	ld.shared.f64 	%fd404, [%r6+3200];
	ld.shared.f64 	%fd405, [%r6+4000];
	add.f64 	%fd406, %fd404, %fd405;
	sub.f64 	%fd407, %fd404, %fd405;
	fma.rn.f64 	%fd408, %fd13, %fd390, 0d0000000000000000;
	fma.rn.f64 	%fd409, %fd14, %fd391, 0d0000000000000000;
	fma.rn.f64 	%fd410, %fd20, %fd394, %fd408;
	fma.rn.f64 	%fd411, %fd21, %fd395, %fd409;
	fma.rn.f64 	%fd412, %fd27, %fd398, %fd410;
	fma.rn.f64 	%fd413, %fd28, %fd399, %fd411;
	fma.rn.f64 	%fd414, %fd34, %fd402, %fd412;
	fma.rn.f64 	%fd415, %fd35, %fd403, %fd413;
	fma.rn.f64 	%fd416, %fd41, %fd406, %fd414;
	fma.rn.f64 	%fd417, %fd42, %fd407, %fd415;
	sub.f64 	%fd444, %fd416, %fd417;
	add.f64 	%fd449, %fd416, %fd417;
	fma.rn.f64 	%fd418, %fd15, %fd390, 0d0000000000000000;
	fma.rn.f64 	%fd419, %fd16, %fd391, 0d0000000000000000;
	fma.rn.f64 	%fd420, %fd22, %fd394, %fd418;
	fma.rn.f64 	%fd421, %fd23, %fd395, %fd419;
	fma.rn.f64 	%fd422, %fd29, %fd398, %fd420;
	fma.rn.f64 	%fd423, %fd30, %fd399, %fd421;
	fma.rn.f64 	%fd424, %fd36, %fd402, %fd422;
	fma.rn.f64 	%fd425, %fd37, %fd403, %fd423;
	fma.rn.f64 	%fd426, %fd43, %fd406, %fd424;
	fma.rn.f64 	%fd427, %fd44, %fd407, %fd425;
	sub.f64 	%fd445, %fd426, %fd427;
	add.f64 	%fd448, %fd426, %fd427;
	fma.rn.f64 	%fd428, %fd17, %fd390, 0d0000000000000000;
	fma.rn.f64 	%fd429, %fd18, %fd391, 0d0000000000000000;
	fma.rn.f64 	%fd430, %fd24, %fd394, %fd428;
	fma.rn.f64 	%fd431, %fd25, %fd395, %fd429;
	fma.rn.f64 	%fd432, %fd31, %fd398, %fd430;
	fma.rn.f64 	%fd433, %fd32, %fd399, %fd431;
	fma.rn.f64 	%fd434, %fd38, %fd402, %fd432;
	fma.rn.f64 	%fd435, %fd39, %fd403, %fd433;
	fma.rn.f64 	%fd436, %fd45, %fd406, %fd434;
	fma.rn.f64 	%fd437, %fd46, %fd407, %fd435;
	sub.f64 	%fd446, %fd436, %fd437;
	add.f64 	%fd447, %fd436, %fd437;
$L__BB149_10:
	bar.sync 	0;
	@%p4 bra 	$L__BB149_12;
	ld.param.u64 	%rd22, [_Z30massMatrixMultiplyGlobalKernelILi6ELi10ELi1EEviPKdS1_S1_S1_Pd_param_5];
	mov.u32 	%r34, %ctaid.x;
	mov.u32 	%r35, %tid.y;
	add.s32 	%r36, %r34, %r35;
	mov.u32 	%r37, %tid.x;
	mad.lo.s32 	%r38, %r36, 216, %r37;
	cvta.to.global.u64 	%rd16, %rd22;
	mul.wide.s32 	%rd17, %r38, 8;
	add.s64 	%rd18, %rd16, %rd17;
	st.global.f64 	[%rd18], %fd449;
	st.global.f64 	[%rd18+288], %fd448;
	st.global.f64 	[%rd18+576], %fd447;
	st.global.f64 	[%rd18+864], %fd446;
	st.global.f64 	[%rd18+1152], %fd445;
	st.global.f64 	[%rd18+1440], %fd444;
$L__BB149_12:
	ret;

}
	// .globl	_Z40massMatrixMultiplyMonolithicGlobalKernelILi6ELi10ELi1EEviPKdS1_S1_S1_Pd
.visible .entry _Z40massMatrixMultiplyMonolithicGlobalKernelILi6ELi10ELi1EEviPKdS1_S1_S1_Pd(
	.param .u32 _Z40massMatrixMultiplyMonolithicGlobalKernelILi6ELi10ELi1EEviPKdS1_S1_S1_Pd_param_0,
	.param .u64 .ptr .align 1 _Z40massMatrixMultiplyMonolithicGlobalKernelILi6ELi10ELi1EEviPKdS1_S1_S1_Pd_param_1,
	.param .u64 .ptr .align 1 _Z40massMatrixMultiplyMonolithicGlobalKernelILi6ELi10ELi1EEviPKdS1_S1_S1_Pd_param_2,
	.param .u64 .ptr .align 1 _Z40massMatrixMultiplyMonolithicGlobalKernelILi6ELi10ELi1EEviPKdS1_S1_S1_Pd_param_3,
	.param .u64 .ptr .align 1 _Z40massMatrixMultiplyMonolithicGlobalKernelILi6ELi10ELi1EEviPKdS1_S1_S1_Pd_param_4,
	.param .u64 .ptr .align 1 _Z40massMatrixMultiplyMonolithicGlobalKernelILi6ELi10ELi1EEviPKdS1_S1_S1_Pd_param_5
)
{
	.reg .pred 	%p<19>;
	.reg .b16 	%rs<11>;
	.reg .b32 	%r<77>;
	.reg .b64 	%rd<41>;
	.reg .b64 	%fd<654>;
	// demoted variable
	.shared .align 8 .b8 _ZZ40massMatrixMultiplyMonolithicGlobalKernelILi6ELi10ELi1EEviPKdS1_S1_S1_PdE6s_tmp1[8000];
	ld.param.u32 	%r12, [_Z40massMatrixMultiplyMonolithicGlobalKernelILi6ELi10ELi1EEviPKdS1_S1_S1_Pd_param_0];
	ld.param.u64 	%rd4, [_Z40massMatrixMultiplyMonolithicGlobalKernelILi6ELi10ELi1EEviPKdS1_S1_S1_Pd_param_2];
	ld.param.u64 	%rd5, [_Z40massMatrixMultiplyMonolithicGlobalKernelILi6ELi10ELi1EEviPKdS1_S1_S1_Pd_param_4];
	cvta.to.global.u64 	%rd1, %rd4;
	mov.u32 	%r1, %tid.x;
	mov.u32 	%r2, %tid.y;
	mov.u32 	%r13, %ctaid.x;
	add.s32 	%r3, %r13, %r2;
	cvt.u16.u32 	%rs1, %r1;
	mul.hi.u16 	%rs3, %rs1, 10923;
	mul.lo.s16 	%rs4, %rs3, 6;
	sub.s16 	%rs2, %rs1, %rs4;
	setp.ge.s32 	%p1, %r3, %r12;
	@%p1 bra 	$L__BB150_2;
	cvta.to.global.u64 	%rd7, %rd5;
	mad.lo.s32 	%r14, %r3, 216, %r1;
	mul.wide.s32 	%rd8, %r14, 8;
	add.s64 	%rd9, %rd7, %rd8;
	ld.global.nc.f64 	%fd637, [%rd9];
	ld.global.nc.f64 	%fd636, [%rd9+288];
	ld.global.nc.f64 	%fd635, [%rd9+576];
	ld.global.nc.f64 	%fd634, [%rd9+864];
	ld.global.nc.f64 	%fd633, [%rd9+1152];
	ld.global.nc.f64 	%fd632, [%rd9+1440];
$L__BB150_2:
	bar.sync 	0;
	setp.gt.u32 	%p2, %r1, 35;
	mov.u32 	%r15, _ZZ40massMatrixMultiplyMonolithicGlobalKernelILi6ELi10ELi1EEviPKdS1_S1_S1_PdE6s_tmp1;
	mad.lo.s32 	%r4, %r2, 8000, %r15;
	mul.lo.s16 	%rs6, %rs1, 171;
	shr.u16 	%rs7, %rs6, 10;
	cvt.u32.u16 	%r5, %rs7;
	mul.wide.u16 	%r16, %rs7, 80;
	add.s32 	%r6, %r4, %r16;
	mul.wide.u16 	%r17, %rs2, 8;
	add.s32 	%r7, %r6, %r17;
	@%p2 bra 	$L__BB150_4;
	ld.global.nc.f64 	%fd131, [%rd1];
	fma.rn.f64 	%fd132, %fd131, %fd637, 0d0000000000000000;
	ld.global.nc.f64 	%fd133, [%rd1+8];
	fma.rn.f64 	%fd134, %fd133, %fd636, %fd132;
	ld.global.nc.f64 	%fd135, [%rd1+16];
	fma.rn.f64 	%fd136, %fd135, %fd635, %fd134;
	ld.global.nc.f64 	%fd137, [%rd1+24];
	fma.rn.f64 	%fd138, %fd137, %fd634, %fd136;
	ld.global.nc.f64 	%fd139, [%rd1+32];
	fma.rn.f64 	%fd140, %fd139, %fd633, %fd138;
	ld.global.nc.f64 	%fd141, [%rd1+40];
	fma.rn.f64 	%fd142, %fd141, %fd632, %fd140;
	st.shared.f64 	[%r7], %fd142;
	ld.global.nc.f64 	%fd143, [%rd1+48];
	fma.rn.f64 	%fd144, %fd143, %fd637, 0d0000000000000000;
	ld.global.nc.f64 	%fd145, [%rd1+56];
	fma.rn.f64 	%fd146, %fd145, %fd636, %fd144;
	ld.global.nc.f64 	%fd147, [%rd1+64];
	fma.rn.f64 	%fd148, %fd147, %fd635, %fd146;
	ld.global.nc.f64 	%fd149, [%rd1+72];
	fma.rn.f64 	%fd150, %fd149, %fd634, %fd148;
	ld.global.nc.f64 	%fd151, [%rd1+80];
	fma.rn.f64 	%fd152, %fd151, %fd633, %fd150;
	ld.global.nc.f64 	%fd153, [%rd1+88];
	fma.rn.f64 	%fd154, %fd153, %fd632, %fd152;
	st.shared.f64 	[%r7+800], %fd154;
	ld.global.nc.f64 	%fd155, [%rd1+96];
	fma.rn.f64 	%fd156, %fd155, %fd637, 0d0000000000000000;
	ld.global.nc.f64 	%fd157, [%rd1+104];
	fma.rn.f64 	%fd158, %fd157, %fd636, %fd156;
	ld.global.nc.f64 	%fd159, [%rd1+112];
	fma.rn.f64 	%fd160, %fd159, %fd635, %fd158;
	ld.global.nc.f64 	%fd161, [%rd1+120];
	fma.rn.f64 	%fd162, %fd161, %fd634, %fd160;
	ld.global.nc.f64 	%fd163, [%rd1+128];
	fma.rn.f64 	%fd164, %fd163, %fd633, %fd162;
	ld.global.nc.f64 	%fd165, [%rd1+136];
	fma.rn.f64 	%fd166, %fd165, %fd632, %fd164;
	st.shared.f64 	[%r7+1600], %fd166;
	ld.global.nc.f64 	%fd167, [%rd1+144];
	fma.rn.f64 	%fd168, %fd167, %fd637, 0d0000000000000000;
	ld.global.nc.f64 	%fd169, [%rd1+152];
	fma.rn.f64 	%fd170, %fd169, %fd636, %fd168;
	ld.global.nc.f64 	%fd171, [%rd1+160];
	fma.rn.f64 	%fd172, %fd171, %fd635, %fd170;
	ld.global.nc.f64 	%fd173, [%rd1+168];
	fma.rn.f64 	%fd174, %fd173, %fd634, %fd172;
	ld.global.nc.f64 	%fd175, [%rd1+176];
	fma.rn.f64 	%fd176, %fd175, %fd633, %fd174;
	ld.global.nc.f64 	%fd177, [%rd1+184];
	fma.rn.f64 	%fd178, %fd177, %fd632, %fd176;
	st.shared.f64 	[%r7+2400], %fd178;
	ld.global.nc.f64 	%fd179, [%rd1+192];
	fma.rn.f64 	%fd180, %fd179, %fd637, 0d0000000000000000;
	ld.global.nc.f64 	%fd181, [%rd1+200];
	fma.rn.f64 	%fd182, %fd181, %fd636, %fd180;
	ld.global.nc.f64 	%fd183, [%rd1+208];
	fma.rn.f64 	%fd184, %fd183, %fd635, %fd182;
	ld.global.nc.f64 	%fd185, [%rd1+216];
	fma.rn.f64 	%fd186, %fd185, %fd634, %fd184;
	ld.global.nc.f64 	%fd187, [%rd1+224];
	fma.rn.f64 	%fd188, %fd187, %fd633, %fd186;
	ld.global.nc.f64 	%fd189, [%rd1+232];
	fma.rn.f64 	%fd190, %fd189, %fd632, %fd188;
	st.shared.f64 	[%r7+3200], %fd190;
	ld.global.nc.f64 	%fd191, [%rd1+240];
	fma.rn.f64 	%fd192, %fd191, %fd637, 0d0000000000000000;
	ld.global.nc.f64 	%fd193, [%rd1+248];
	fma.rn.f64 	%fd194, %fd193, %fd636, %fd192;
	ld.global.nc.f64 	%fd195, [%rd1+256];
	fma.rn.f64 	%fd196, %fd195, %fd635, %fd194;
	ld.global.nc.f64 	%fd197, [%rd1+264];
	fma.rn.f64 	%fd198, %fd197, %fd634, %fd196;
	ld.global.nc.f64 	%fd199, [%rd1+272];
	fma.rn.f64 	%fd200, %fd199, %fd633, %fd198;
	ld.global.nc.f64 	%fd201, [%rd1+280];
	fma.rn.f64 	%fd202, %fd201, %fd632, %fd200;
	st.shared.f64 	[%r7+4000], %fd202;
	ld.global.nc.f64 	%fd203, [%rd1+288];
	fma.rn.f64 	%fd204, %fd203, %fd637, 0d0000000000000000;
	ld.global.nc.f64 	%fd205, [%rd1+296];
	fma.rn.f64 	%fd206, %fd205, %fd636, %fd204;
	ld.global.nc.f64 	%fd207, [%rd1+304];
	fma.rn.f64 	%fd208, %fd207, %fd635, %fd206;
	ld.global.nc.f64 	%fd209, [%rd1+312];
	fma.rn.f64 	%fd210, %fd209, %fd634, %fd208;
	ld.global.nc.f64 	%fd211, [%rd1+320];
	fma.rn.f64 	%fd212, %fd211, %fd633, %fd210;
	ld.global.nc.f64 	%fd213, [%rd1+328];
	fma.rn.f64 	%fd214, %fd213, %fd632, %fd212;
	st.shared.f64 	[%r7+4800], %fd214;
	ld.global.nc.f64 	%fd215, [%rd1+336];
	fma.rn.f64 	%fd216, %fd215, %fd637, 0d0000000000000000;
	ld.global.nc.f64 	%fd217, [%rd1+344];
	fma.rn.f64 	%fd218, %fd217, %fd636, %fd216;
	ld.global.nc.f64 	%fd219, [%rd1+352];
	fma.rn.f64 	%fd220, %fd219, %fd635, %fd218;
	ld.global.nc.f64 	%fd221, [%rd1+360];
	fma.rn.f64 	%fd222, %fd221, %fd634, %fd220;
	ld.global.nc.f64 	%fd223, [%rd1+368];
	fma.rn.f64 	%fd224, %fd223, %fd633, %fd222;
	ld.global.nc.f64 	%fd225, [%rd1+376];
	fma.rn.f64 	%fd226, %fd225, %fd632, %fd224;
	st.shared.f64 	[%r7+5600], %fd226;
	ld.global.nc.f64 	%fd227, [%rd1+384];
	fma.rn.f64 	%fd228, %fd227, %fd637, 0d0000000000000000;
	ld.global.nc.f64 	%fd229, [%rd1+392];
	fma.rn.f64 	%fd230, %fd229, %fd636, %fd228;
	ld.global.nc.f64 	%fd231, [%rd1+400];
	fma.rn.f64 	%fd232, %fd231, %fd635, %fd230;
	ld.global.nc.f64 	%fd233, [%rd1+408];
	fma.rn.f64 	%fd234, %fd233, %fd634, %fd232;
	ld.global.nc.f64 	%fd235, [%rd1+416];
	fma.rn.f64 	%fd236, %fd235, %fd633, %fd234;
	ld.global.nc.f64 	%fd237, [%rd1+424];
	fma.rn.f64 	%fd238, %fd237, %fd632, %fd236;
	st.shared.f64 	[%r7+6400], %fd238;
	ld.global.nc.f64 	%fd239, [%rd1+432];
	fma.rn.f64 	%fd240, %fd239, %fd637, 0d0000000000000000;
	ld.global.nc.f64 	%fd241, [%rd1+440];
	fma.rn.f64 	%fd242, %fd241, %fd636, %fd240;
	ld.global.nc.f64 	%fd243, [%rd1+448];
	fma.rn.f64 	%fd244, %fd243, %fd635, %fd242;
	ld.global.nc.f64 	%fd245, [%rd1+456];
	fma.rn.f64 	%fd246, %fd245, %fd634, %fd244;
	ld.global.nc.f64 	%fd247, [%rd1+464];
	fma.rn.f64 	%fd248, %fd247, %fd633, %fd246;
	ld.global.nc.f64 	%fd249, [%rd1+472];
	fma.rn.f64 	%fd250, %fd249, %fd632, %fd248;
	st.shared.f64 	[%r7+7200], %fd250;
$L__BB150_4:
	bar.sync 	0;
	setp.gt.u32 	%p3, %r1, 59;
	mad.lo.s32 	%r18, %r5, 720, %r6;
	add.s32 	%r8, %r18, %r17;
	@%p3 bra 	$L__BB150_6;
	ld.shared.f64 	%fd251, [%r8];
	ld.shared.f64 	%fd252, [%r8+80];
	ld.shared.f64 	%fd253, [%r8+160];
	ld.shared.f64 	%fd254, [%r8+240];
	ld.shared.f64 	%fd255, [%r8+320];
	ld.shared.f64 	%fd256, [%r8+400];
	ld.global.nc.f64 	%fd257, [%rd1];
	fma.rn.f64 	%fd258, %fd257, %fd251, 0d0000000000000000;
	ld.global.nc.f64 	%fd259, [%rd1+8];
	fma.rn.f64 	%fd260, %fd259, %fd252, %fd258;
	ld.global.nc.f64 	%fd261, [%rd1+16];
	fma.rn.f64 	%fd262, %fd261, %fd253, %fd260;
	ld.global.nc.f64 	%fd263, [%rd1+24];
	fma.rn.f64 	%fd264, %fd263, %fd254, %fd262;
	ld.global.nc.f64 	%fd265, [%rd1+32];
	fma.rn.f64 	%fd266, %fd265, %fd255, %fd264;
	ld.global.nc.f64 	%fd267, [%rd1+40];
	fma.rn.f64 	%fd268, %fd267, %fd256, %fd266;
	st.shared.f64 	[%r8], %fd268;
	ld.global.nc.f64 	%fd269, [%rd1+48];
	fma.rn.f64 	%fd270, %fd269, %fd251, 0d0000000000000000;
	ld.global.nc.f64 	%fd271, [%rd1+56];
	fma.rn.f64 	%fd272, %fd271, %fd252, %fd270;
	ld.global.nc.f64 	%fd273, [%rd1+64];
	fma.rn.f64 	%fd274, %fd273, %fd253, %fd272;
	ld.global.nc.f64 	%fd275, [%rd1+72];
	fma.rn.f64 	%fd276, %fd275, %fd254, %fd274;
	ld.global.nc.f64 	%fd277, [%rd1+80];
	fma.rn.f64 	%fd278, %fd277, %fd255, %fd276;
	ld.global.nc.f64 	%fd279, [%rd1+88];
	fma.rn.f64 	%fd280, %fd279, %fd256, %fd278;
	st.shared.f64 	[%r8+80], %fd280;
	ld.global.nc.f64 	%fd281, [%rd1+96];
	fma.rn.f64 	%fd282, %fd281, %fd251, 0d0000000000000000;
	ld.global.nc.f64 	%fd283, [%rd1+104];
	fma.rn.f64 	%fd284, %fd283, %fd252, %fd282;
	ld.global.nc.f64 	%fd285, [%rd1+112];
	fma.rn.f64 	%fd286, %fd285, %fd253, %fd284;
	ld.global.nc.f64 	%fd287, [%rd1+120];
	fma.rn.f64 	%fd288, %fd287, %fd254, %fd286;
	ld.global.nc.f64 	%fd289, [%rd1+128];
	fma.rn.f64 	%fd290, %fd289, %fd255, %fd288;
	ld.global.nc.f64 	%fd291, [%rd1+136];
	fma.rn.f64 	%fd292, %fd291, %fd256, %fd290;
	st.shared.f64 	[%r8+160], %fd292;
	ld.global.nc.f64 	%fd293, [%rd1+144];
	fma.rn.f64 	%fd294, %fd293, %fd251, 0d0000000000000000;
	ld.global.nc.f64 	%fd295, [%rd1+152];
	fma.rn.f64 	%fd296, %fd295, %fd252, %fd294;
	ld.global.nc.f64 	%fd297, [%rd1+160];
	fma.rn.f64 	%fd298, %fd297, %fd253, %fd296;
	ld.global.nc.f64 	%fd299, [%rd1+168];
	fma.rn.f64 	%fd300, %fd299, %fd254, %fd298;
	ld.global.nc.f64 	%fd301, [%rd1+176];
	fma.rn.f64 	%fd302, %fd301, %fd255, %fd300;
	ld.global.nc.f64 	%fd303, [%rd1+184];
	fma.rn.f64 	%fd304, %fd303, %fd256, %fd302;
	st.shared.f64 	[%r8+240], %fd304;
	ld.global.nc.f64 	%fd305, [%rd1+192];
	fma.rn.f64 	%fd306, %fd305, %fd251, 0d0000000000000000;
	ld.global.nc.f64 	%fd307, [%rd1+200];
	fma.rn.f64 	%fd308, %fd307, %fd252, %fd306;
	ld.global.nc.f64 	%fd309, [%rd1+208];
	fma.rn.f64 	%fd310, %fd309, %fd253, %fd308;
	ld.global.nc.f64 	%fd311, [%rd1+216];
	fma.rn.f64 	%fd312, %fd311, %fd254, %fd310;
	ld.global.nc.f64 	%fd313, [%rd1+224];
	fma.rn.f64 	%fd314, %fd313, %fd255, %fd312;
	ld.global.nc.f64 	%fd315, [%rd1+232];
	fma.rn.f64 	%fd316, %fd315, %fd256, %fd314;
	st.shared.f64 	[%r8+320], %fd316;
	ld.global.nc.f64 	%fd317, [%rd1+240];
	fma.rn.f64 	%fd318, %fd317, %fd251, 0d0000000000000000;
	ld.global.nc.f64 	%fd319, [%rd1+248];
	fma.rn.f64 	%fd320, %fd319, %fd252, %fd318;
	ld.global.nc.f64 	%fd321, [%rd1+256];
	fma.rn.f64 	%fd322, %fd321, %fd253, %fd320;
	ld.global.nc.f64 	%fd323, [%rd1+264];
	fma.rn.f64 	%fd324, %fd323, %fd254, %fd322;
	ld.global.nc.f64 	%fd325, [%rd1+272];
	fma.rn.f64 	%fd326, %fd325, %fd255, %fd324;
	ld.global.nc.f64 	%fd327, [%rd1+280];
	fma.rn.f64 	%fd328, %fd327, %fd256, %fd326;
	st.shared.f64 	[%r8+400], %fd328;
	ld.global.nc.f64 	%fd329, [%rd1+288];
	fma.rn.f64 	%fd330, %fd329, %fd251, 0d0000000000000000;
	ld.global.nc.f64 	%fd331, [%rd1+296];
	fma.rn.f64 	%fd332, %fd331, %fd252, %fd330;
	ld.global.nc.f64 	%fd333, [%rd1+304];
	fma.rn.f64 	%fd334, %fd333, %fd253, %fd332;
	ld.global.nc.f64 	%fd335, [%rd1+312];
	fma.rn.f64 	%fd336, %fd335, %fd254, %fd334;
	ld.global.nc.f64 	%fd337, [%rd1+320];
	fma.rn.f64 	%fd338, %fd337, %fd255, %fd336;
	ld.global.nc.f64 	%fd339, [%rd1+328];
	fma.rn.f64 	%fd340, %fd339, %fd256, %fd338;
	st.shared.f64 	[%r8+480], %fd340;
	ld.global.nc.f64 	%fd341, [%rd1+336];
	fma.rn.f64 	%fd342, %fd341, %fd251, 0d0000000000000000;
	ld.global.nc.f64 	%fd343, [%rd1+344];
	fma.rn.f64 	%fd344, %fd343, %fd252, %fd342;
	ld.global.nc.f64 	%fd345, [%rd1+352];
	fma.rn.f64 	%fd346, %fd345, %fd253, %fd344;
	ld.global.nc.f64 	%fd347, [%rd1+360];
	fma.rn.f64 	%fd348, %fd347, %fd254, %fd346;
	ld.global.nc.f64 	%fd349, [%rd1+368];
	fma.rn.f64 	%fd350, %fd349, %fd255, %fd348;
	ld.global.nc.f64 	%fd351, [%rd1+376];
	fma.rn.f64 	%fd352, %fd351, %fd256, %fd350;
	st.shared.f64 	[%r8+560], %fd352;
	ld.global.nc.f64 	%fd353, [%rd1+384];
	fma.rn.f64 	%fd354, %fd353, %fd251, 0d0000000000000000;
	ld.global.nc.f64 	%fd355, [%rd1+392];
	fma.rn.f64 	%fd356, %fd355, %fd252, %fd354;
	ld.global.nc.f64 	%fd357, [%rd1+400];
	fma.rn.f64 	%fd358, %fd357, %fd253, %fd356;
	ld.global.nc.f64 	%fd359, [%rd1+408];
	fma.rn.f64 	%fd360, %fd359, %fd254, %fd358;
	ld.global.nc.f64 	%fd361, [%rd1+416];
	fma.rn.f64 	%fd362, %fd361, %fd255, %fd360;
	ld.global.nc.f64 	%fd363, [%rd1+424];
	fma.rn.f64 	%fd364, %fd363, %fd256, %fd362;
	st.shared.f64 	[%r8+640], %fd364;
	ld.global.nc.f64 	%fd365, [%rd1+432];
	fma.rn.f64 	%fd366, %fd365, %fd251, 0d0000000000000000;
	ld.global.nc.f64 	%fd367, [%rd1+440];
	fma.rn.f64 	%fd368, %fd367, %fd252, %fd366;
	ld.global.nc.f64 	%fd369, [%rd1+448];
	fma.rn.f64 	%fd370, %fd369, %fd253, %fd368;
	ld.global.nc.f64 	%fd371, [%rd1+456];
	fma.rn.f64 	%fd372, %fd371, %fd254, %fd370;
	ld.global.nc.f64 	%fd373, [%rd1+464];
	fma.rn.f64 	%fd374, %fd373, %fd255, %fd372;
	ld.global.nc.f64 	%fd375, [%rd1+472];
	fma.rn.f64 	%fd376, %fd375, %fd256, %fd374;
	st.shared.f64 	[%r8+720], %fd376;
$L__BB150_6:
	ld.param.u64 	%rd31, [_Z40massMatrixMultiplyMonolithicGlobalKernelILi6ELi10ELi1EEviPKdS1_S1_S1_Pd_param_1];
	ld.param.u32 	%r66, [_Z40massMatrixMultiplyMonolithicGlobalKernelILi6ELi10ELi1EEviPKdS1_S1_S1_Pd_param_0];
	setp.ge.s32 	%p4, %r3, %r66;
	bar.sync 	0;
	mul.hi.u16 	%rs8, %rs1, 6554;
	mul.lo.s16 	%rs9, %rs8, 10;
	sub.s16 	%rs10, %rs1, %rs9;
	mul.wide.u16 	%r20, %rs8, 800;
	add.s32 	%r21, %r4, %r20;
	mul.wide.u16 	%r22, %rs10, 80;
	add.s32 	%r9, %r21, %r22;
	ld.shared.f64 	%fd13, [%r9];
	ld.shared.f64 	%fd14, [%r9+8];
	ld.shared.f64 	%fd15, [%r9+16];
	ld.shared.f64 	%fd16, [%r9+24];
	ld.shared.f64 	%fd17, [%r9+32];
	ld.shared.f64 	%fd18, [%r9+40];
	mul.lo.s32 	%r23, %r3, 1000;
	mad.lo.s32 	%r24, %r1, 10, %r23;
	ld.global.nc.f64 	%fd19, [%rd1];
	fma.rn.f64 	%fd378, %fd19, %fd13, 0d0000000000000000;
	ld.global.nc.f64 	%fd20, [%rd1+8];
	fma.rn.f64 	%fd379, %fd20, %fd14, %fd378;
	ld.global.nc.f64 	%fd21, [%rd1+16];
	fma.rn.f64 	%fd380, %fd21, %fd15, %fd379;
	ld.global.nc.f64 	%fd22, [%rd1+24];
	fma.rn.f64 	%fd381, %fd22, %fd16, %fd380;
	ld.global.nc.f64 	%fd23, [%rd1+32];
	fma.rn.f64 	%fd382, %fd23, %fd17, %fd381;
	ld.global.nc.f64 	%fd24, [%rd1+40];
	fma.rn.f64 	%fd25, %fd24, %fd18, %fd382;
	cvta.to.global.u64 	%rd10, %rd31;
	mul.wide.s32 	%rd11, %r24, 8;
	add.s64 	%rd2, %rd10, %rd11;
	mov.f64 	%fd638, 0d0000000000000000;
	@%p4 bra 	$L__BB150_8;
	ld.global.nc.f64 	%fd638, [%rd2];
$L__BB150_8:
	ld.param.u32 	%r67, [_Z40massMatrixMultiplyMonolithicGlobalKernelILi6ELi10ELi1EEviPKdS1_S1_S1_Pd_param_0];
	setp.ge.s32 	%p5, %r3, %r67;
	mul.f64 	%fd653, %fd25, %fd638;
	ld.global.nc.f64 	%fd29, [%rd1+48];
	fma.rn.f64 	%fd384, %fd29, %fd13, 0d0000000000000000;
	ld.global.nc.f64 	%fd30, [%rd1+56];
	fma.rn.f64 	%fd385, %fd30, %fd14, %fd384;
	ld.global.nc.f64 	%fd31, [%rd1+64];
	fma.rn.f64 	%fd386, %fd31, %fd15, %fd385;
	ld.global.nc.f64 	%fd32, [%rd1+72];
	fma.rn.f64 	%fd387, %fd32, %fd16, %fd386;
	ld.global.nc.f64 	%fd33, [%rd1+80];
	fma.rn.f64 	%fd388, %fd33, %fd17, %fd387;
	ld.global.nc.f64 	%fd34, [%rd1+88];
	fma.rn.f64 	%fd35, %fd34, %fd18, %fd388;
	mov.f64 	%fd639, 0d0000000000000000;
	@%p5 bra 	$L__BB150_10;
	ld.global.nc.f64 	%fd639, [%rd2+8];
$L__BB150_10:
	ld.param.u32 	%r68, [_Z40massMatrixMultiplyMonolithicGlobalKernelILi6ELi10ELi1EEviPKdS1_S1_S1_Pd_param_0];
	setp.ge.s32 	%p6, %r3, %r68;
	mul.f64 	%fd652, %fd35, %fd639;
	ld.global.nc.f64 	%fd39, [%rd1+96];
	fma.rn.f64 	%fd390, %fd39, %fd13, 0d0000000000000000;
	ld.global.nc.f64 	%fd40, [%rd1+104];
	fma.rn.f64 	%fd391, %fd40, %fd14, %fd390;
	ld.global.nc.f64 	%fd41, [%rd1+112];
	fma.rn.f64 	%fd392, %fd41, %fd15, %fd391;
	ld.global.nc.f64 	%fd42, [%rd1+120];
	fma.rn.f64 	%fd393, %fd42, %fd16, %fd392;
	ld.global.nc.f64 	%fd43, [%rd1+128];
	fma.rn.f64 	%fd394, %fd43, %fd17, %fd393;
	ld.global.nc.f64 	%fd44, [%rd1+136];
	fma.rn.f64 	%fd45, %fd44, %fd18, %fd394;
	mov.f64 	%fd640, 0d0000000000000000;
	@%p6 bra 	$L__BB150_12;
	ld.global.nc.f64 	%fd640, [%rd2+16];
$L__BB150_12:
	ld.param.u32 	%r69, [_Z40massMatrixMultiplyMonolithicGlobalKernelILi6ELi10ELi1EEviPKdS1_S1_S1_Pd_param_0];
	setp.ge.s32 	%p7, %r3, %r69;
	mul.f64 	%fd651, %fd45, %fd640;
	ld.global.nc.f64 	%fd49, [%rd1+144];
	fma.rn.f64 	%fd396, %fd49, %fd13, 0d0000000000000000;
	ld.global.nc.f64 	%fd50, [%rd1+152];
	fma.rn.f64 	%fd397, %fd50, %fd14, %fd396;
	ld.global.nc.f64 	%fd51, [%rd1+160];
	fma.rn.f64 	%fd398, %fd51, %fd15, %fd397;
	ld.global.nc.f64 	%fd52, [%rd1+168];
	fma.rn.f64 	%fd399, %fd52, %fd16, %fd398;
	ld.global.nc.f64 	%fd53, [%rd1+176];
	fma.rn.f64 	%fd400, %fd53, %fd17, %fd399;
	ld.global.nc.f64 	%fd54, [%rd1+184];
	fma.rn.f64 	%fd55, %fd54, %fd18, %fd400;
	mov.f64 	%fd641, 0d0000000000000000;
	@%p7 bra 	$L__BB150_14;
	ld.global.nc.f64 	%fd641, [%rd2+24];
$L__BB150_14:
	ld.param.u32 	%r70, [_Z40massMatrixMultiplyMonolithicGlobalKernelILi6ELi10ELi1EEviPKdS1_S1_S1_Pd_param_0];
	setp.ge.s32 	%p8, %r3, %r70;
	mul.f64 	%fd650, %fd55, %fd641;
	ld.global.nc.f64 	%fd59, [%rd1+192];
	fma.rn.f64 	%fd402, %fd59, %fd13, 0d0000000000000000;
	ld.global.nc.f64 	%fd60, [%rd1+200];
	fma.rn.f64 	%fd403, %fd60, %fd14, %fd402;
	ld.global.nc.f64 	%fd61, [%rd1+208];
	fma.rn.f64 	%fd404, %fd61, %fd15, %fd403;
	ld.global.nc.f64 	%fd62, [%rd1+216];
	fma.rn.f64 	%fd405, %fd62, %fd16, %fd404;
	ld.global.nc.f64 	%fd63, [%rd1+224];
	fma.rn.f64 	%fd406, %fd63, %fd17, %fd405;
	ld.global.nc.f64 	%fd64, [%rd1+232];
	fma.rn.f64 	%fd65, %fd64, %fd18, %fd406;
	mov.f64 	%fd642, 0d0000000000000000;
	@%p8 bra 	$L__BB150_16;
	ld.global.nc.f64 	%fd642, [%rd2+32];
$L__BB150_16:
	ld.param.u32 	%r71, [_Z40massMatrixMultiplyMonolithicGlobalKernelILi6ELi10ELi1EEviPKdS1_S1_S1_Pd_param_0];
	setp.ge.s32 	%p9, %r3, %r71;
	mul.f64 	%fd649, %fd65, %fd642;
	ld.global.nc.f64 	%fd69, [%rd1+240];
	fma.rn.f64 	%fd408, %fd69, %fd13, 0d0000000000000000;
	ld.global.nc.f64 	%fd70, [%rd1+248];
	fma.rn.f64 	%fd409, %fd70, %fd14, %fd408;
	ld.global.nc.f64 	%fd71, [%rd1+256];
	fma.rn.f64 	%fd410, %fd71, %fd15, %fd409;
	ld.global.nc.f64 	%fd72, [%rd1+264];
	fma.rn.f64 	%fd411, %fd72, %fd16, %fd410;
	ld.global.nc.f64 	%fd73, [%rd1+272];
	fma.rn.f64 	%fd412, %fd73, %fd17, %fd411;
	ld.global.nc.f64 	%fd74, [%rd1+280];
	fma.rn.f64 	%fd75, %fd74, %fd18, %fd412;
	mov.f64 	%fd643, 0d0000000000000000;
	@%p9 bra 	$L__BB150_18;
	ld.global.nc.f64 	%fd643, [%rd2+40];
$L__BB150_18:
	ld.param.u64 	%rd36, [_Z40massMatrixMultiplyMonolithicGlobalKernelILi6ELi10ELi1EEviPKdS1_S1_S1_Pd_param_2];
	ld.param.u32 	%r72, [_Z40massMatrixMultiplyMonolithicGlobalKernelILi6ELi10ELi1EEviPKdS1_S1_S1_Pd_param_0];
	setp.ge.s32 	%p10, %r3, %r72;
	mul.f64 	%fd648, %fd75, %fd643;
	cvta.to.global.u64 	%rd12, %rd36;
	ld.global.nc.f64 	%fd79, [%rd12+288];
	fma.rn.f64 	%fd414, %fd79, %fd13, 0d0000000000000000;
	ld.global.nc.f64 	%fd80, [%rd12+296];
	fma.rn.f64 	%fd415, %fd80, %fd14, %fd414;
	ld.global.nc.f64 	%fd81, [%rd12+304];
	fma.rn.f64 	%fd416, %fd81, %fd15, %fd415;
	ld.global.nc.f64 	%fd82, [%rd12+312];
	fma.rn.f64 	%fd417, %fd82, %fd16, %fd416;
	ld.global.nc.f64 	%fd83, [%rd12+320];
	fma.rn.f64 	%fd418, %fd83, %fd17, %fd417;
	ld.global.nc.f64 	%fd84, [%rd12+328];
	fma.rn.f64 	%fd85, %fd84, %fd18, %fd418;
	mov.f64 	%fd644, 0d0000000000000000;
	@%p10 bra 	$L__BB150_20;
	ld.param.u64 	%rd32, [_Z40massMatrixMultiplyMonolithicGlobalKernelILi6ELi10ELi1EEviPKdS1_S1_S1_Pd_param_1];
	cvta.to.global.u64 	%rd13, %rd32;
	add.s64 	%rd15, %rd13, %rd11;
	ld.global.nc.f64 	%fd644, [%rd15+48];
$L__BB150_20:
	ld.param.u64 	%rd37, [_Z40massMatrixMultiplyMonolithicGlobalKernelILi6ELi10ELi1EEviPKdS1_S1_S1_Pd_param_2];
	ld.param.u32 	%r73, [_Z40massMatrixMultiplyMonolithicGlobalKernelILi6ELi10ELi1EEviPKdS1_S1_S1_Pd_param_0];
	mov.u32 	%r34, %ctaid.x;
	mov.u32 	%r35, %tid.y;
	add.s32 	%r36, %r34, %r35;
	setp.ge.s32 	%p11, %r36, %r73;
	mul.f64 	%fd88, %fd85, %fd644;
	cvta.to.global.u64 	%rd16, %rd37;
	ld.global.nc.f64 	%fd89, [%rd16+336];
	fma.rn.f64 	%fd420, %fd89, %fd13, 0d0000000000000000;
	ld.global.nc.f64 	%fd90, [%rd16+344];
	fma.rn.f64 	%fd421, %fd90, %fd14, %fd420;
	ld.global.nc.f64 	%fd91, [%rd16+352];
	fma.rn.f64 	%fd422, %fd91, %fd15, %fd421;
	ld.global.nc.f64 	%fd92, [%rd16+360];
	fma.rn.f64 	%fd423, %fd92, %fd16, %fd422;
	ld.global.nc.f64 	%fd93, [%rd16+368];
	fma.rn.f64 	%fd424, %fd93, %fd17, %fd423;
	ld.global.nc.f64 	%fd94, [%rd16+376];
	fma.rn.f64 	%fd95, %fd94, %fd18, %fd424;
	mov.f64 	%fd645, 0d0000000000000000;
	@%p11 bra 	$L__BB150_22;
	ld.param.u64 	%rd33, [_Z40massMatrixMultiplyMonolithicGlobalKernelILi6ELi10ELi1EEviPKdS1_S1_S1_Pd_param_1];
	cvta.to.global.u64 	%rd17, %rd33;
	mov.u32 	%r37, %tid.x;
	mov.u32 	%r38, %ctaid.x;
	mov.u32 	%r39, %tid.y;
	add.s32 	%r40, %r38, %r39;
	mul.lo.s32 	%r41, %r40, 1000;
	mad.lo.s32 	%r42, %r37, 10, %r41;
	mul.wide.s32 	%rd18, %r42, 8;
	add.s64 	%rd19, %rd17, %rd18;
	ld.global.nc.f64 	%fd645, [%rd19+56];
$L__BB150_22:
	ld.param.u64 	%rd38, [_Z40massMatrixMultiplyMonolithicGlobalKernelILi6ELi10ELi1EEviPKdS1_S1_S1_Pd_param_2];
	ld.param.u32 	%r74, [_Z40massMatrixMultiplyMonolithicGlobalKernelILi6ELi10ELi1EEviPKdS1_S1_S1_Pd_param_0];
	mov.u32 	%r43, %ctaid.x;
	mov.u32 	%r44, %tid.y;
	add.s32 	%r45, %r43, %r44;
	setp.ge.s32 	%p12, %r45, %r74;
	mul.f64 	%fd98, %fd95, %fd645;
	cvta.to.global.u64 	%rd20, %rd38;
	ld.global.nc.f64 	%fd99, [%rd20+384];
	fma.rn.f64 	%fd426, %fd99, %fd13, 0d0000000000000000;
	ld.global.nc.f64 	%fd100, [%rd20+392];
	fma.rn.f64 	%fd427, %fd100, %fd14, %fd426;
	ld.global.nc.f64 	%fd101, [%rd20+400];
	fma.rn.f64 	%fd428, %fd101, %fd15, %fd427;
	ld.global.nc.f64 	%fd102, [%rd20+408];
	fma.rn.f64 	%fd429, %fd102, %fd16, %fd428;
	ld.global.nc.f64 	%fd103, [%rd20+416];
	fma.rn.f64 	%fd430, %fd103, %fd17, %fd429;
	ld.global.nc.f64 	%fd104, [%rd20+424];
	fma.rn.f64 	%fd105, %fd104, %fd18, %fd430;
	mov.f64 	%fd646, 0d0000000000000000;
	@%p12 bra 	$L__BB150_24;
	ld.param.u64 	%rd34, [_Z40massMatrixMultiplyMonolithicGlobalKernelILi6ELi10ELi1EEviPKdS1_S1_S1_Pd_param_1];
	cvta.to.global.u64 	%rd21, %rd34;
	mov.u32 	%r46, %tid.x;
	mov.u32 	%r47, %ctaid.x;
	mov.u32 	%r48, %tid.y;
	add.s32 	%r49, %r47, %r48;
	mul.lo.s32 	%r50, %r49, 1000;
	mad.lo.s32 	%r51, %r46, 10, %r50;
	mul.wide.s32 	%rd22, %r51, 8;
	add.s64 	%rd23, %rd21, %rd22;
	ld.global.nc.f64 	%fd646, [%rd23+64];
$L__BB150_24:
	ld.param.u64 	%rd39, [_Z40massMatrixMultiplyMonolithicGlobalKernelILi6ELi10ELi1EEviPKdS1_S1_S1_Pd_param_2];
	ld.param.u32 	%r75, [_Z40massMatrixMultiplyMonolithicGlobalKernelILi6ELi10ELi1EEviPKdS1_S1_S1_Pd_param_0];
	mov.u32 	%r52, %ctaid.x;
	mov.u32 	%r53, %tid.y;
	add.s32 	%r54, %r52, %r53;
	setp.ge.s32 	%p13, %r54, %r75;
	mul.f64 	%fd108, %fd105, %fd646;
	cvta.to.global.u64 	%rd24, %rd39;
	ld.global.nc.f64 	%fd109, [%rd24+432];
	fma.rn.f64 	%fd432, %fd109, %fd13, 0d0000000000000000;
	ld.global.nc.f64 	%fd110, [%rd24+440];
	fma.rn.f64 	%fd433, %fd110, %fd14, %fd432;
	ld.global.nc.f64 	%fd111, [%rd24+448];
	fma.rn.f64 	%fd434, %fd111, %fd15, %fd433;
	ld.global.nc.f64 	%fd112, [%rd24+456];
	fma.rn.f64 	%fd435, %fd112, %fd16, %fd434;
	ld.global.nc.f64 	%fd113, [%rd24+464];
	fma.rn.f64 	%fd436, %fd113, %fd17, %fd435;
	ld.global.nc.f64 	%fd114, [%rd24+472];
	fma.rn.f64 	%fd115, %fd114, %fd18, %fd436;
	mov.f64 	%fd647, 0d0000000000000000;
	@%p13 bra 	$L__BB150_26;
	ld.param.u64 	%rd35, [_Z40massMatrixMultiplyMonolithicGlobalKernelILi6ELi10ELi1EEviPKdS1_S1_S1_Pd_param_1];
	cvta.to.global.u64 	%rd25, %rd35;
	mov.u32 	%r55, %tid.x;
	mov.u32 	%r56, %ctaid.x;
	mov.u32 	%r57, %tid.y;
	add.s32 	%r58, %r56, %r57;
	mul.lo.s32 	%r59, %r58, 1000;
	mad.lo.s32 	%r60, %r55, 10, %r59;
	mul.wide.s32 	%rd26, %r60, 8;
	add.s64 	%rd27, %rd25, %rd26;
	ld.global.nc.f64 	%fd647, [%rd27+72];
$L__BB150_26:
	mov.u32 	%r61, %tid.x;
	setp.gt.u32 	%p14, %r61, 59;
	mul.f64 	%fd437, %fd115, %fd647;
	fma.rn.f64 	%fd438, %fd19, %fd653, 0d0000000000000000;
	fma.rn.f64 	%fd439, %fd29, %fd652, %fd438;
	fma.rn.f64 	%fd440, %fd39, %fd651, %fd439;
	fma.rn.f64 	%fd441, %fd49, %fd650, %fd440;
	fma.rn.f64 	%fd442, %fd59, %fd649, %fd441;
	fma.rn.f64 	%fd443, %fd69, %fd648, %fd442;
	fma.rn.f64 	%fd444, %fd79, %fd88, %fd443;
	fma.rn.f64 	%fd445, %fd89, %fd98, %fd444;
	fma.rn.f64 	%fd446, %fd99, %fd108, %fd445;
	fma.rn.f64 	%fd447, %fd109, %fd437, %fd446;
	st.shared.f64 	[%r9], %fd447;
	fma.rn.f64 	%fd448, %fd20, %fd653, 0d0000000000000000;
	fma.rn.f64 	%fd449, %fd30, %fd652, %fd448;
	fma.rn.f64 	%fd450, %fd40, %fd651, %fd449;
	fma.rn.f64 	%fd451, %fd50, %fd650, %fd450;
	fma.rn.f64 	%fd452, %fd60, %fd649, %fd451;
	fma.rn.f64 	%fd453, %fd70, %fd648, %fd452;
	fma.rn.f64 	%fd454, %fd80, %fd88, %fd453;
	fma.rn.f64 	%fd455, %fd90, %fd98, %fd454;
	fma.rn.f64 	%fd456, %fd100, %fd108, %fd455;
	fma.rn.f64 	%fd457, %fd110, %fd437, %fd456;
	st.shared.f64 	[%r9+8], %fd457;
	fma.rn.f64 	%fd458, %fd21, %fd653, 0d0000000000000000;
	fma.rn.f64 	%fd459, %fd31, %fd652, %fd458;
	fma.rn.f64 	%fd460, %fd41, %fd651, %fd459;
	fma.rn.f64 	%fd461, %fd51, %fd650, %fd460;
	fma.rn.f64 	%fd462, %fd61, %fd649, %fd461;
	fma.rn.f64 	%fd463, %fd71, %fd648, %fd462;
	fma.rn.f64 	%fd464, %fd81, %fd88, %fd463;
	fma.rn.f64 	%fd465, %fd91, %fd98, %fd464;
	fma.rn.f64 	%fd466, %fd101, %fd108, %fd465;
	fma.rn.f64 	%fd467, %fd111, %fd437, %fd466;
	st.shared.f64 	[%r9+16], %fd467;
	fma.rn.f64 	%fd468, %fd22, %fd653, 0d0000000000000000;
	fma.rn.f64 	%fd469, %fd32, %fd652, %fd468;
	fma.rn.f64 	%fd470, %fd42, %fd651, %fd469;
	fma.rn.f64 	%fd471, %fd52, %fd650, %fd470;
	fma.rn.f64 	%fd472, %fd62, %fd649, %fd471;
	fma.rn.f64 	%fd473, %fd72, %fd648, %fd472;
	fma.rn.f64 	%fd474, %fd82, %fd88, %fd473;
	fma.rn.f64 	%fd475, %fd92, %fd98, %fd474;
	fma.rn.f64 	%fd476, %fd102, %fd108, %fd475;
	fma.rn.f64 	%fd477, %fd112, %fd437, %fd476;
	st.shared.f64 	[%r9+24], %fd477;
	fma.rn.f64 	%fd478, %fd23, %fd653, 0d0000000000000000;
	fma.rn.f64 	%fd479, %fd33, %fd652, %fd478;
	fma.rn.f64 	%fd480, %fd43, %fd651, %fd479;
	fma.rn.f64 	%fd481, %fd53, %fd650, %fd480;
	fma.rn.f64 	%fd482, %fd63, %fd649, %fd481;
	fma.rn.f64 	%fd483, %fd73, %fd648, %fd482;
	fma.rn.f64 	%fd484, %fd83, %fd88, %fd483;
	fma.rn.f64 	%fd485, %fd93, %fd98, %fd484;
	fma.rn.f64 	%fd486, %fd103, %fd108, %fd485;
	fma.rn.f64 	%fd487, %fd113, %fd437, %fd486;
	st.shared.f64 	[%r9+32], %fd487;
	fma.rn.f64 	%fd488, %fd24, %fd653, 0d0000000000000000;
	fma.rn.f64 	%fd489, %fd34, %fd652, %fd488;
	fma.rn.f64 	%fd490, %fd44, %fd651, %fd489;
	fma.rn.f64 	%fd491, %fd54, %fd650, %fd490;
	fma.rn.f64 	%fd492, %fd64, %fd649, %fd491;
	fma.rn.f64 	%fd493, %fd74, %fd648, %fd492;
	fma.rn.f64 	%fd494, %fd84, %fd88, %fd493;
	fma.rn.f64 	%fd495, %fd94, %fd98, %fd494;
	fma.rn.f64 	%fd496, %fd104, %fd108, %fd495;
	fma.rn.f64 	%fd497, %fd114, %fd437, %fd496;
	st.shared.f64 	[%r9+40], %fd497;
	bar.sync 	0;
	@%p14 bra 	$L__BB150_28;
	ld.shared.f64 	%fd498, [%r8];
	ld.shared.f64 	%fd499, [%r8+80];
	ld.shared.f64 	%fd500, [%r8+160];
	ld.shared.f64 	%fd501, [%r8+240];
	ld.shared.f64 	%fd502, [%r8+320];
	ld.shared.f64 	%fd503, [%r8+400];
	ld.shared.f64 	%fd504, [%r8+480];
	ld.shared.f64 	%fd505, [%r8+560];
	ld.shared.f64 	%fd506, [%r8+640];
	ld.shared.f64 	%fd507, [%r8+720];
	fma.rn.f64 	%fd508, %fd19, %fd498, 0d0000000000000000;
	fma.rn.f64 	%fd509, %fd29, %fd499, %fd508;
	fma.rn.f64 	%fd510, %fd39, %fd500, %fd509;
	fma.rn.f64 	%fd511, %fd49, %fd501, %fd510;
	fma.rn.f64 	%fd512, %fd59, %fd502, %fd511;
	fma.rn.f64 	%fd513, %fd69, %fd503, %fd512;
	fma.rn.f64 	%fd514, %fd79, %fd504, %fd513;
	fma.rn.f64 	%fd515, %fd89, %fd505, %fd514;
	fma.rn.f64 	%fd516, %fd99, %fd506, %fd515;
	fma.rn.f64 	%fd517, %fd109, %fd507, %fd516;
	st.shared.f64 	[%r8], %fd517;
	fma.rn.f64 	%fd518, %fd20, %fd498, 0d0000000000000000;
	fma.rn.f64 	%fd519, %fd30, %fd499, %fd518;
	fma.rn.f64 	%fd520, %fd40, %fd500, %fd519;
	fma.rn.f64 	%fd521, %fd50, %fd501, %fd520;
	fma.rn.f64 	%fd522, %fd60, %fd502, %fd521;
	fma.rn.f64 	%fd523, %fd70, %fd503, %fd522;
	fma.rn.f64 	%fd524, %fd80, %fd504, %fd523;
	fma.rn.f64 	%fd525, %fd90, %fd505, %fd524;
	fma.rn.f64 	%fd526, %fd100, %fd506, %fd525;
	fma.rn.f64 	%fd527, %fd110, %fd507, %fd526;
	st.shared.f64 	[%r8+80], %fd527;
	fma.rn.f64 	%fd528, %fd21, %fd498, 0d0000000000000000;
	fma.rn.f64 	%fd529, %fd31, %fd499, %fd528;
	fma.rn.f64 	%fd530, %fd41, %fd500, %fd529;
	fma.rn.f64 	%fd531, %fd51, %fd501, %fd530;
	fma.rn.f64 	%fd532, %fd61, %fd502, %fd531;
	fma.rn.f64 	%fd533, %fd71, %fd503, %fd532;
	fma.rn.f64 	%fd534, %fd81, %fd504, %fd533;
	fma.rn.f64 	%fd535, %fd91, %fd505, %fd534;
	fma.rn.f64 	%fd536, %fd101, %fd506, %fd535;
	fma.rn.f64 	%fd537, %fd111, %fd507, %fd536;
	st.shared.f64 	[%r8+160], %fd537;
	fma.rn.f64 	%fd538, %fd22, %fd498, 0d0000000000000000;
	fma.rn.f64 	%fd539, %fd32, %fd499, %fd538;
	fma.rn.f64 	%fd540, %fd42, %fd500, %fd539;
	fma.rn.f64 	%fd541, %fd52, %fd501, %fd540;
	fma.rn.f64 	%fd542, %fd62, %fd502, %fd541;
	fma.rn.f64 	%fd543, %fd72, %fd503, %fd542;
	fma.rn.f64 	%fd544, %fd82, %fd504, %fd543;
	fma.rn.f64 	%fd545, %fd92, %fd505, %fd544;
	fma.rn.f64 	%fd546, %fd102, %fd506, %fd545;
	fma.rn.f64 	%fd547, %fd112, %fd507, %fd546;
	st.shared.f64 	[%r8+240], %fd547;
	fma.rn.f64 	%fd548, %fd23, %fd498, 0d0000000000000000;
	fma.rn.f64 	%fd549, %fd33, %fd499, %fd548;
	fma.rn.f64 	%fd550, %fd43, %fd500, %fd549;
	fma.rn.f64 	%fd551, %fd53, %fd501, %fd550;
	fma.rn.f64 	%fd552, %fd63, %fd502, %fd551;
	fma.rn.f64 	%fd553, %fd73, %fd503, %fd552;
	fma.rn.f64 	%fd554, %fd83, %fd504, %fd553;
	fma.rn.f64 	%fd555, %fd93, %fd505, %fd554;
	fma.rn.f64 	%fd556, %fd103, %fd506, %fd555;
	fma.rn.f64 	%fd557, %fd113, %fd507, %fd556;
	st.shared.f64 	[%r8+320], %fd557;
	fma.rn.f64 	%fd558, %fd24, %fd498, 0d0000000000000000;
	fma.rn.f64 	%fd559, %fd34, %fd499, %fd558;
	fma.rn.f64 	%fd560, %fd44, %fd500, %fd559;
	fma.rn.f64 	%fd561, %fd54, %fd501, %fd560;
	fma.rn.f64 	%fd562, %fd64, %fd502, %fd561;
	fma.rn.f64 	%fd563, %fd74, %fd503, %fd562;
	fma.rn.f64 	%fd564, %fd84, %fd504, %fd563;
	fma.rn.f64 	%fd565, %fd94, %fd505, %fd564;
	fma.rn.f64 	%fd566, %fd104, %fd506, %fd565;
	fma.rn.f64 	%fd567, %fd114, %fd507, %fd566;
	st.shared.f64 	[%r8+400], %fd567;
$L__BB150_28:
	mov.u32 	%r62, %tid.x;
	setp.gt.u32 	%p15, %r62, 35;
	bar.sync 	0;
	@%p15 bra 	$L__BB150_30;
	ld.shared.f64 	%fd568, [%r7];
	ld.shared.f64 	%fd569, [%r7+800];
	ld.shared.f64 	%fd570, [%r7+1600];
	ld.shared.f64 	%fd571, [%r7+2400];
	ld.shared.f64 	%fd572, [%r7+3200];
	ld.shared.f64 	%fd573, [%r7+4000];
	ld.shared.f64 	%fd574, [%r7+4800];
	ld.shared.f64 	%fd575, [%r7+5600];
	ld.shared.f64 	%fd576, [%r7+6400];
	ld.shared.f64 	%fd577, [%r7+7200];
	fma.rn.f64 	%fd578, %fd19, %fd568, 0d0000000000000000;
	fma.rn.f64 	%fd579, %fd29, %fd569, %fd578;
	fma.rn.f64 	%fd580, %fd39, %fd570, %fd579;
	fma.rn.f64 	%fd581, %fd49, %fd571, %fd580;
	fma.rn.f64 	%fd582, %fd59, %fd572, %fd581;
	fma.rn.f64 	%fd583, %fd69, %fd573, %fd582;
	fma.rn.f64 	%fd584, %fd79, %fd574, %fd583;
	fma.rn.f64 	%fd585, %fd89, %fd575, %fd584;
	fma.rn.f64 	%fd586, %fd99, %fd576, %fd585;
	fma.rn.f64 	%fd653, %fd109, %fd577, %fd586;
	fma.rn.f64 	%fd587, %fd20, %fd568, 0d0000000000000000;
	fma.rn.f64 	%fd588, %fd30, %fd569, %fd587;
	fma.rn.f64 	%fd589, %fd40, %fd570, %fd588;
	fma.rn.f64 	%fd590, %fd50, %fd571, %fd589;
	fma.rn.f64 	%fd591, %fd60, %fd572, %fd590;
	fma.rn.f64 	%fd592, %fd70, %fd573, %fd591;
	fma.rn.f64 	%fd593, %fd80, %fd574, %fd592;
	fma.rn.f64 	%fd594, %fd90, %fd575, %fd593;
	fma.rn.f64 	%fd595, %fd100, %fd576, %fd594;
	fma.rn.f64 	%fd652, %fd110, %fd577, %fd595;
	fma.rn.f64 	%fd596, %fd21, %fd568, 0d0000000000000000;
	fma.rn.f64 	%fd597, %fd31, %fd569, %fd596;
	fma.rn.f64 	%fd598, %fd41, %fd570, %fd597;
	fma.rn.f64 	%fd599, %fd51, %fd571, %fd598;
	fma.rn.f64 	%fd600, %fd61, %fd572, %fd599;
	fma.rn.f64 	%fd601, %fd71, %fd573, %fd600;
	fma.rn.f64 	%fd602, %fd81, %fd574, %fd601;
	fma.rn.f64 	%fd603, %fd91, %fd575, %fd602;
	fma.rn.f64 	%fd604, %fd101, %fd576, %fd603;
	fma.rn.f64 	%fd651, %fd111, %fd577, %fd604;
	fma.rn.f64 	%fd605, %fd22, %fd568, 0d0000000000000000;
	fma.rn.f64 	%fd606, %fd32, %fd569, %fd605;
	fma.rn.f64 	%fd607, %fd42, %fd570, %fd606;
	fma.rn.f64 	%fd608, %fd52, %fd571, %fd607;
	fma.rn.f64 	%fd609, %fd62, %fd572, %fd608;
	fma.rn.f64 	%fd610, %fd72, %fd573, %fd609;
	fma.rn.f64 	%fd611, %fd82, %fd574, %fd610;
	fma.rn.f64 	%fd612, %fd92, %fd575, %fd611;
	fma.rn.f64 	%fd613, %fd102, %fd576, %fd612;
	fma.rn.f64 	%fd650, %fd112, %fd577, %fd613;
	fma.rn.f64 	%fd614, %fd23, %fd568, 0d0000000000000000;
	fma.rn.f64 	%fd615, %fd33, %fd569, %fd614;
	fma.rn.f64 	%fd616, %fd43, %fd570, %fd615;
	fma.rn.f64 	%fd617, %fd53, %fd571, %fd616;
	fma.rn.f64 	%fd618, %fd63, %fd572, %fd617;
	fma.rn.f64 	%fd619, %fd73, %fd573, %fd618;
	fma.rn.f64 	%fd620, %fd83, %fd574, %fd619;
	fma.rn.f64 	%fd621, %fd93, %fd575, %fd620;
	fma.rn.f64 	%fd622, %fd103, %fd576, %fd621;
	fma.rn.f64 	%fd649, %fd113, %fd577, %fd622;
	fma.rn.f64 	%fd623, %fd24, %fd568, 0d0000000000000000;
	fma.rn.f64 	%fd624, %fd34, %fd569, %fd623;
	fma.rn.f64 	%fd625, %fd44, %fd570, %fd624;
	fma.rn.f64 	%fd626, %fd54, %fd571, %fd625;
	fma.rn.f64 	%fd627, %fd64, %fd572, %fd626;
	fma.rn.f64 	%fd628, %fd74, %fd573, %fd627;
	fma.rn.f64 	%fd629, %fd84, %fd574, %fd628;
	fma.rn.f64 	%fd630, %fd94, %fd575, %fd629;
	fma.rn.f64 	%fd631, %fd104, %fd576, %fd630;
	fma.rn.f64 	%fd648, %fd114, %fd577, %fd631;
$L__BB150_30:
	ld.param.u32 	%r76, [_Z40massMatrixMultiplyMonolithicGlobalKernelILi6ELi10ELi1EEviPKdS1_S1_S1_Pd_param_0];
	mov.u32 	%r10, %tid.x;
	setp.gt.u32 	%p16, %r10, 35;
	mov.u32 	%r63, %ctaid.x;
	mov.u32 	%r64, %tid.y;
	add.s32 	%r11, %r63, %r64;
	setp.ge.s32 	%p17, %r11, %r76;
	bar.sync 	0;
	or.pred  	%p18, %p16, %p17;
	@%p18 bra 	$L__BB150_32;
	ld.param.u64 	%rd40, [_Z40massMatrixMultiplyMonolithicGlobalKernelILi6ELi10ELi1EEviPKdS1_S1_S1_Pd_param_5];
	mad.lo.s32 	%r65, %r11, 216, %r10;
	cvta.to.global.u64 	%rd28, %rd40;
	mul.wide.s32 	%rd29, %r65, 8;
	add.s64 	%rd30, %rd28, %rd29;
	st.global.f64 	[%rd30], %fd653;
	st.global.f64 	[%rd30+288], %fd652;
	st.global.f64 	[%rd30+576], %fd651;
	st.global.f64 	[%rd30+864], %fd650;
	st.global.f64 	[%rd30+1152], %fd649;
	st.global.f64 	[%rd30+1440], %fd648;
$L__BB150_32:
	ret;

}
	// .globl	_Z42massMatrixMultiplyMonolithicConstantKernelILi6ELi10ELi1EEviPKdS1_S1_S1_Pd
.visible .entry _Z42massMatrixMultiplyMonolithicConstantKernelILi6ELi10ELi1EEviPKdS1_S1_S1_Pd(
	.param .u32 _Z42massMatrixMultiplyMonolithicConstantKernelILi6ELi10ELi1EEviPKdS1_S1_S1_Pd_param_0,
	.param .u64 .ptr .align 1 _Z42massMatrixMultiplyMonolithicConstantKernelILi6ELi10ELi1EEviPKdS1_S1_S1_Pd_param_1,
	.param .u64 .ptr .align 1 _Z42massMatrixMultiplyMonolithicConstantKernelILi6ELi10ELi1EEviPKdS1_S1_S1_Pd_param_2,
	.param .u64 .ptr .align 1 _Z42massMatrixMultiplyMonolithicConstantKernelILi6ELi10ELi1EEviPKdS1_S1_S1_Pd_param_3,
	.param .u64 .ptr .align 1 _Z42massMatrixMultiplyMonolithicConstantKernelILi6ELi10ELi1EEviPKdS1_S1_S1_Pd_param_4,
	.param .u64 .ptr .align 1 _Z42massMatrixMultiplyMonolithicConstantKernelILi6ELi10ELi1EEviPKdS1_S1_S1_Pd_param_5
)
{
	.reg .pred 	%p<19>;
	.reg .b16 	%rs<11>;
	.reg .b32 	%r<24>;
	.reg .b64 	%rd<14>;
	.reg .b64 	%fd<701>;
	// demoted variable
	.shared .align 8 .b8 _ZZ42massMatrixMultiplyMonolithicConstantKernelILi6ELi10ELi1EEviPKdS1_S1_S1_PdE6s_tmp1[8000];
	ld.param.u32 	%r10, [_Z42massMatrixMultiplyMonolithicConstantKernelILi6ELi10ELi1EEviPKdS1_S1_S1_Pd_param_0];
	ld.param.u64 	%rd2, [_Z42massMatrixMultiplyMonolithicConstantKernelILi6ELi10ELi1EEviPKdS1_S1_S1_Pd_param_1];
	ld.param.u64 	%rd3, [_Z42massMatrixMultiplyMonolithicConstantKernelILi6ELi10ELi1EEviPKdS1_S1_S1_Pd_param_4];
	mov.u32 	%r1, %tid.x;
	mov.u32 	%r2, %tid.y;
	mov.u32 	%r11, %ctaid.x;
	add.s32 	%r3, %r11, %r2;
	cvt.u16.u32 	%rs1, %r1;
	mul.hi.u16 	%rs3, %rs1, 10923;
	mul.lo.s16 	%rs4, %rs3, 6;
	sub.s16 	%rs2, %rs1, %rs4;
	setp.ge.s32 	%p1, %r3, %r10;
	@%p1 bra 	$L__BB151_2;
	cvta.to.global.u64 	%rd5, %rd3;
	mad.lo.s32 	%r12, %r3, 216, %r1;
	mul.wide.s32 	%rd6, %r12, 8;
	add.s64 	%rd7, %rd5, %rd6;
	ld.global.nc.f64 	%fd684, [%rd7];
	ld.global.nc.f64 	%fd683, [%rd7+288];
	ld.global.nc.f64 	%fd682, [%rd7+576];
	ld.global.nc.f64 	%fd681, [%rd7+864];
	ld.global.nc.f64 	%fd680, [%rd7+1152];
	ld.global.nc.f64 	%fd679, [%rd7+1440];
$L__BB151_2:
	bar.sync 	0;
	setp.gt.u32 	%p2, %r1, 35;
	ld.const.f64 	%fd13, [const_DofToQuad];
	ld.const.f64 	%fd14, [const_DofToQuad+8];
	ld.const.f64 	%fd15, [const_DofToQuad+16];
	ld.const.f64 	%fd16, [const_DofToQuad+24];
	ld.const.f64 	%fd17, [const_DofToQuad+32];
	ld.const.f64 	%fd18, [const_DofToQuad+40];
	mov.u32 	%r13, _ZZ42massMatrixMultiplyMonolithicConstantKernelILi6ELi10ELi1EEviPKdS1_S1_S1_PdE6s_tmp1;
	mad.lo.s32 	%r4, %r2, 8000, %r13;
	mul.lo.s16 	%rs6, %rs1, 171;
	shr.u16 	%rs7, %rs6, 10;
	cvt.u32.u16 	%r5, %rs7;
	mul.wide.u16 	%r14, %rs7, 80;
	add.s32 	%r6, %r4, %r14;
	mul.wide.u16 	%r15, %rs2, 8;
	add.s32 	%r7, %r6, %r15;
	@%p2 bra 	$L__BB151_4;
	fma.rn.f64 	%fd118, %fd13, %fd684, 0d0000000000000000;
	fma.rn.f64 	%fd119, %fd14, %fd683, %fd118;
	fma.rn.f64 	%fd120, %fd15, %fd682, %fd119;
	fma.rn.f64 	%fd121, %fd16, %fd681, %fd120;
	fma.rn.f64 	%fd122, %fd17, %fd680, %fd121;
	fma.rn.f64 	%fd123, %fd18, %fd679, %fd122;
	st.shared.f64 	[%r7], %fd123;
	ld.const.f64 	%fd124, [const_DofToQuad+48];
	fma.rn.f64 	%fd125, %fd124, %fd684, 0d0000000000000000;
	ld.const.f64 	%fd126, [const_DofToQuad+56];
	fma.rn.f64 	%fd127, %fd126, %fd683, %fd125;
	ld.const.f64 	%fd128, [const_DofToQuad+64];
	fma.rn.f64 	%fd129, %fd128, %fd682, %fd127;
	ld.const.f64 	%fd130, [const_DofToQuad+72];
	fma.rn.f64 	%fd131, %fd130, %fd681, %fd129;
	ld.const.f64 	%fd132, [const_DofToQuad+80];
	fma.rn.f64 	%fd133, %fd132, %fd680, %fd131;
	ld.const.f64 	%fd134, [const_DofToQuad+88];
	fma.rn.f64 	%fd135, %fd134, %fd679, %fd133;
	st.shared.f64 	[%r7+800], %fd135;
	ld.const.f64 	%fd136, [const_DofToQuad+96];
	fma.rn.f64 	%fd137, %fd136, %fd684, 0d0000000000000000;
	ld.const.f64 	%fd138, [const_DofToQuad+104];
	fma.rn.f64 	%fd139, %fd138, %fd683, %fd137;
	ld.const.f64 	%fd140, [const_DofToQuad+112];
	fma.rn.f64 	%fd141, %fd140, %fd682, %fd139;
	ld.const.f64 	%fd142, [const_DofToQuad+120];
	fma.rn.f64 	%fd143, %fd142, %fd681, %fd141;
	ld.const.f64 	%fd144, [const_DofToQuad+128];
	fma.rn.f64 	%fd145, %fd144, %fd680, %fd143;
	ld.const.f64 	%fd146, [const_DofToQuad+136];
	fma.rn.f64 	%fd147, %fd146, %fd679, %fd145;
	st.shared.f64 	[%r7+1600], %fd147;
	ld.const.f64 	%fd148, [const_DofToQuad+144];
	fma.rn.f64 	%fd149, %fd148, %fd684, 0d0000000000000000;
	ld.const.f64 	%fd150, [const_DofToQuad+152];
	fma.rn.f64 	%fd151, %fd150, %fd683, %fd149;
	ld.const.f64 	%fd152, [const_DofToQuad+160];
	fma.rn.f64 	%fd153, %fd152, %fd682, %fd151;
	ld.const.f64 	%fd154, [const_DofToQuad+168];
	fma.rn.f64 	%fd155, %fd154, %fd681, %fd153;
	ld.const.f64 	%fd156, [const_DofToQuad+176];
	fma.rn.f64 	%fd157, %fd156, %fd680, %fd155;
	ld.const.f64 	%fd158, [const_DofToQuad+184];
	fma.rn.f64 	%fd159, %fd158, %fd679, %fd157;
	st.shared.f64 	[%r7+2400], %fd159;
	ld.const.f64 	%fd160, [const_DofToQuad+192];
	fma.rn.f64 	%fd161, %fd160, %fd684, 0d0000000000000000;
	ld.const.f64 	%fd162, [const_DofToQuad+200];
	fma.rn.f64 	%fd163, %fd162, %fd683, %fd161;
	ld.const.f64 	%fd164, [const_DofToQuad+208];
	fma.rn.f64 	%fd165, %fd164, %fd682, %fd163;
	ld.const.f64 	%fd166, [const_DofToQuad+216];
	fma.rn.f64 	%fd167, %fd166, %fd681, %fd165;
	ld.const.f64 	%fd168, [const_DofToQuad+224];
	fma.rn.f64 	%fd169, %fd168, %fd680, %fd167;
	ld.const.f64 	%fd170, [const_DofToQuad+232];
	fma.rn.f64 	%fd171, %fd170, %fd679, %fd169;
	st.shared.f64 	[%r7+3200], %fd171;
	ld.const.f64 	%fd172, [const_DofToQuad+240];
	fma.rn.f64 	%fd173, %fd172, %fd684, 0d0000000000000000;
	ld.const.f64 	%fd174, [const_DofToQuad+248];
	fma.rn.f64 	%fd175, %fd174, %fd683, %fd173;
	ld.const.f64 	%fd176, [const_DofToQuad+256];
	fma.rn.f64 	%fd177, %fd176, %fd682, %fd175;
	ld.const.f64 	%fd178, [const_DofToQuad+264];
	fma.rn.f64 	%fd179, %fd178, %fd681, %fd177;
	ld.const.f64 	%fd180, [const_DofToQuad+272];
	fma.rn.f64 	%fd181, %fd180, %fd680, %fd179;
	ld.const.f64 	%fd182, [const_DofToQuad+280];
	fma.rn.f64 	%fd183, %fd182, %fd679, %fd181;
	st.shared.f64 	[%r7+4000], %fd183;
	ld.const.f64 	%fd184, [const_DofToQuad+288];
	fma.rn.f64 	%fd185, %fd184, %fd684, 0d0000000000000000;
	ld.const.f64 	%fd186, [const_DofToQuad+296];
	fma.rn.f64 	%fd187, %fd186, %fd683, %fd185;
	ld.const.f64 	%fd188, [const_DofToQuad+304];
	fma.rn.f64 	%fd189, %fd188, %fd682, %fd187;
	ld.const.f64 	%fd190, [const_DofToQuad+312];
	fma.rn.f64 	%fd191, %fd190, %fd681, %fd189;
	ld.const.f64 	%fd192, [const_DofToQuad+320];
	fma.rn.f64 	%fd193, %fd192, %fd680, %fd191;
	ld.const.f64 	%fd194, [const_DofToQuad+328];
	fma.rn.f64 	%fd195, %fd194, %fd679, %fd193;
	st.shared.f64 	[%r7+4800], %fd195;
	ld.const.f64 	%fd196, [const_DofToQuad+336];
	fma.rn.f64 	%fd197, %fd196, %fd684, 0d0000000000000000;
	ld.const.f64 	%fd198, [const_DofToQuad+344];
	fma.rn.f64 	%fd199, %fd198, %fd683, %fd197;
	ld.const.f64 	%fd200, [const_DofToQuad+352];
	fma.rn.f64 	%fd201, %fd200, %fd682, %fd199;
	ld.const.f64 	%fd202, [const_DofToQuad+360];
	fma.rn.f64 	%fd203, %fd202, %fd681, %fd201;
	ld.const.f64 	%fd204, [const_DofToQuad+368];
	fma.rn.f64 	%fd205, %fd204, %fd680, %fd203;
	ld.const.f64 	%fd206, [const_DofToQuad+376];
	fma.rn.f64 	%fd207, %fd206, %fd679, %fd205;
	st.shared.f64 	[%r7+5600], %fd207;
	ld.const.f64 	%fd208, [const_DofToQuad+384];
	fma.rn.f64 	%fd209, %fd208, %fd684, 0d0000000000000000;
	ld.const.f64 	%fd210, [const_DofToQuad+392];
	fma.rn.f64 	%fd211, %fd210, %fd683, %fd209;
	ld.const.f64 	%fd212, [const_DofToQuad+400];
	fma.rn.f64 	%fd213, %fd212, %fd682, %fd211;
	ld.const.f64 	%fd214, [const_DofToQuad+408];
	fma.rn.f64 	%fd215, %fd214, %fd681, %fd213;
	ld.const.f64 	%fd216, [const_DofToQuad+416];
	fma.rn.f64 	%fd217, %fd216, %fd680, %fd215;
	ld.const.f64 	%fd218, [const_DofToQuad+424];
	fma.rn.f64 	%fd219, %fd218, %fd679, %fd217;
	st.shared.f64 	[%r7+6400], %fd219;
	ld.const.f64 	%fd220, [const_DofToQuad+432];
	fma.rn.f64 	%fd221, %fd220, %fd684, 0d0000000000000000;
	ld.const.f64 	%fd222, [const_DofToQuad+440];
	fma.rn.f64 	%fd223, %fd222, %fd683, %fd221;
	ld.const.f64 	%fd224, [const_DofToQuad+448];
	fma.rn.f64 	%fd225, %fd224, %fd682, %fd223;
	ld.const.f64 	%fd226, [const_DofToQuad+456];
	fma.rn.f64 	%fd227, %fd226, %fd681, %fd225;
	ld.const.f64 	%fd228, [const_DofToQuad+464];
	fma.rn.f64 	%fd229, %fd228, %fd680, %fd227;
	ld.const.f64 	%fd230, [const_DofToQuad+472];
	fma.rn.f64 	%fd231, %fd230, %fd679, %fd229;
	st.shared.f64 	[%r7+7200], %fd231;
$L__BB151_4:
	bar.sync 	0;
	setp.gt.u32 	%p3, %r1, 59;
	mad.lo.s32 	%r16, %r5, 720, %r6;
	add.s32 	%r8, %r16, %r15;
	@%p3 bra 	$L__BB151_6;
	ld.shared.f64 	%fd232, [%r8];
	ld.shared.f64 	%fd233, [%r8+80];
	ld.shared.f64 	%fd234, [%r8+160];
	ld.shared.f64 	%fd235, [%r8+240];
	ld.shared.f64 	%fd236, [%r8+320];
	ld.shared.f64 	%fd237, [%r8+400];
	fma.rn.f64 	%fd238, %fd13, %fd232, 0d0000000000000000;
	fma.rn.f64 	%fd239, %fd14, %fd233, %fd238;
	fma.rn.f64 	%fd240, %fd15, %fd234, %fd239;
	fma.rn.f64 	%fd241, %fd16, %fd235, %fd240;
	fma.rn.f64 	%fd242, %fd17, %fd236, %fd241;
	fma.rn.f64 	%fd243, %fd18, %fd237, %fd242;
	st.shared.f64 	[%r8], %fd243;
	ld.const.f64 	%fd244, [const_DofToQuad+48];
	fma.rn.f64 	%fd245, %fd244, %fd232, 0d0000000000000000;
	ld.const.f64 	%fd246, [const_DofToQuad+56];
	fma.rn.f64 	%fd247, %fd246, %fd233, %fd245;
	ld.const.f64 	%fd248, [const_DofToQuad+64];
	fma.rn.f64 	%fd249, %fd248, %fd234, %fd247;
	ld.const.f64 	%fd250, [const_DofToQuad+72];
	fma.rn.f64 	%fd251, %fd250, %fd235, %fd249;
	ld.const.f64 	%fd252, [const_DofToQuad+80];
	fma.rn.f64 	%fd253, %fd252, %fd236, %fd251;
	ld.const.f64 	%fd254, [const_DofToQuad+88];
	fma.rn.f64 	%fd255, %fd254, %fd237, %fd253;
	st.shared.f64 	[%r8+80], %fd255;
	ld.const.f64 	%fd256, [const_DofToQuad+96];
	fma.rn.f64 	%fd257, %fd256, %fd232, 0d0000000000000000;
	ld.const.f64 	%fd258, [const_DofToQuad+104];
	fma.rn.f64 	%fd259, %fd258, %fd233, %fd257;
	ld.const.f64 	%fd260, [const_DofToQuad+112];
	fma.rn.f64 	%fd261, %fd260, %fd234, %fd259;
	ld.const.f64 	%fd262, [const_DofToQuad+120];
	fma.rn.f64 	%fd263, %fd262, %fd235, %fd261;
	ld.const.f64 	%fd264, [const_DofToQuad+128];
	fma.rn.f64 	%fd265, %fd264, %fd236, %fd263;
	ld.const.f64 	%fd266, [const_DofToQuad+136];
	fma.rn.f64 	%fd267, %fd266, %fd237, %fd265;
	st.shared.f64 	[%r8+160], %fd267;
	ld.const.f64 	%fd268, [const_DofToQuad+144];
	fma.rn.f64 	%fd269, %fd268, %fd232, 0d0000000000000000;
	ld.const.f64 	%fd270, [const_DofToQuad+152];
	fma.rn.f64 	%fd271, %fd270, %fd233, %fd269;
	ld.const.f64 	%fd272, [const_DofToQuad+160];
	fma.rn.f64 	%fd273, %fd272, %fd234, %fd271;
	ld.const.f64 	%fd274, [const_DofToQuad+168];
	fma.rn.f64 	%fd275, %fd274, %fd235, %fd273;
	ld.const.f64 	%fd276, [const_DofToQuad+176];
	fma.rn.f64 	%fd277, %fd276, %fd236, %fd275;
	ld.const.f64 	%fd278, [const_DofToQuad+184];
	fma.rn.f64 	%fd279, %fd278, %fd237, %fd277;
	st.shared.f64 	[%r8+240], %fd279;
	ld.const.f64 	%fd280, [const_DofToQuad+192];
	fma.rn.f64 	%fd281, %fd280, %fd232, 0d0000000000000000;
	ld.const.f64 	%fd282, [const_DofToQuad+200];
	fma.rn.f64 	%fd283, %fd282, %fd233, %fd281;
	ld.const.f64 	%fd284, [const_DofToQuad+208];
	fma.rn.f64 	%fd285, %fd284, %fd234, %fd283;
	ld.const.f64 	%fd286, [const_DofToQuad+216];
	fma.rn.f64 	%fd287, %fd286, %fd235, %fd285;
	ld.const.f64 	%fd288, [const_DofToQuad+224];
	fma.rn.f64 	%fd289, %fd288, %fd236, %fd287;
	ld.const.f64 	%fd290, [const_DofToQuad+232];
	fma.rn.f64 	%fd291, %fd290, %fd237, %fd289;
	st.shared.f64 	[%r8+320], %fd291;
	ld.const.f64 	%fd292, [const_DofToQuad+240];
	fma.rn.f64 	%fd293, %fd292, %fd232, 0d0000000000000000;
	ld.const.f64 	%fd294, [const_DofToQuad+248];
	fma.rn.f64 	%fd295, %fd294, %fd233, %fd293;
	ld.const.f64 	%fd296, [const_DofToQuad+256];
	fma.rn.f64 	%fd297, %fd296, %fd234, %fd295;
	ld.const.f64 	%fd298, [const_DofToQuad+264];
	fma.rn.f64 	%fd299, %fd298, %fd235, %fd297;
	ld.const.f64 	%fd300, [const_DofToQuad+272];
	fma.rn.f64 	%fd301, %fd300, %fd236, %fd299;
	ld.const.f64 	%fd302, [const_DofToQuad+280];
	fma.rn.f64 	%fd303, %fd302, %fd237, %fd301;
	st.shared.f64 	[%r8+400], %fd303;
	ld.const.f64 	%fd304, [const_DofToQuad+288];
	fma.rn.f64 	%fd305, %fd304, %fd232, 0d0000000000000000;
	ld.const.f64 	%fd306, [const_DofToQuad+296];
	fma.rn.f64 	%fd307, %fd306, %fd233, %fd305;
	ld.const.f64 	%fd308, [const_DofToQuad+304];
	fma.rn.f64 	%fd309, %fd308, %fd234, %fd307;
	ld.const.f64 	%fd310, [const_DofToQuad+312];
	fma.rn.f64 	%fd311, %fd310, %fd235, %fd309;
	ld.const.f64 	%fd312, [const_DofToQuad+320];
	fma.rn.f64 	%fd313, %fd312, %fd236, %fd311;
	ld.const.f64 	%fd314, [const_DofToQuad+328];
	fma.rn.f64 	%fd315, %fd314, %fd237, %fd313;
	st.shared.f64 	[%r8+480], %fd315;
	ld.const.f64 	%fd316, [const_DofToQuad+336];
	fma.rn.f64 	%fd317, %fd316, %fd232, 0d0000000000000000;
	ld.const.f64 	%fd318, [const_DofToQuad+344];
	fma.rn.f64 	%fd319, %fd318, %fd233, %fd317;
	ld.const.f64 	%fd320, [const_DofToQuad+352];
	fma.rn.f64 	%fd321, %fd320, %fd234, %fd319;
	ld.const.f64 	%fd322, [const_DofToQuad+360];
	fma.rn.f64 	%fd323, %fd322, %fd235, %fd321;
	ld.const.f64 	%fd324, [const_DofToQuad+368];
	fma.rn.f64 	%fd325, %fd324, %fd236, %fd323;
	ld.const.f64 	%fd326, [const_DofToQuad+376];
	fma.rn.f64 	%fd327, %fd326, %fd237, %fd325;
	st.shared.f64 	[%r8+560], %fd327;
	ld.const.f64 	%fd328, [const_DofToQuad+384];
	fma.rn.f64 	%fd329, %fd328, %fd232, 0d0000000000000000;
	ld.const.f64 	%fd330, [const_DofToQuad+392];
	fma.rn.f64 	%fd331, %fd330, %fd233, %fd329;
	ld.const.f64 	%fd332, [const_DofToQuad+400];
	fma.rn.f64 	%fd333, %fd332, %fd234, %fd331;
	ld.const.f64 	%fd334, [const_DofToQuad+408];
	fma.rn.f64 	%fd335, %fd334, %fd235, %fd333;
	ld.const.f64 	%fd336, [const_DofToQuad+416];
	fma.rn.f64 	%fd337, %fd336, %fd236, %fd335;
	ld.const.f64 	%fd338, [const_DofToQuad+424];
	fma.rn.f64 	%fd339, %fd338, %fd237, %fd337;
	st.shared.f64 	[%r8+640], %fd339;
	ld.const.f64 	%fd340, [const_DofToQuad+432];
	fma.rn.f64 	%fd341, %fd340, %fd232, 0d0000000000000000;
	ld.const.f64 	%fd342, [const_DofToQuad+440];
	fma.rn.f64 	%fd343, %fd342, %fd233, %fd341;
	ld.const.f64 	%fd344, [const_DofToQuad+448];
	fma.rn.f64 	%fd345, %fd344, %fd234, %fd343;
	ld.const.f64 	%fd346, [const_DofToQuad+456];
	fma.rn.f64 	%fd347, %fd346, %fd235, %fd345;
	ld.const.f64 	%fd348, [const_DofToQuad+464];
	fma.rn.f64 	%fd349, %fd348, %fd236, %fd347;
	ld.const.f64 	%fd350, [const_DofToQuad+472];
	fma.rn.f64 	%fd351, %fd350, %fd237, %fd349;
	st.shared.f64 	[%r8+720], %fd351;
$L__BB151_6:
	setp.ge.s32 	%p4, %r3, %r10;
	bar.sync 	0;
	mul.hi.u16 	%rs8, %rs1, 6554;
	mul.lo.s16 	%rs9, %rs8, 10;
	sub.s16 	%rs10, %rs1, %rs9;
	mul.wide.u16 	%r18, %rs8, 800;
	add.s32 	%r19, %r4, %r18;
	mul.wide.u16 	%r20, %rs10, 80;
	add.s32 	%r9, %r19, %r20;
	ld.shared.f64 	%fd19, [%r9];
	ld.shared.f64 	%fd20, [%r9+8];
	ld.shared.f64 	%fd21, [%r9+16];
	ld.shared.f64 	%fd22, [%r9+24];
	ld.shared.f64 	%fd23, [%r9+32];
	ld.shared.f64 	%fd24, [%r9+40];
	mul.lo.s32 	%r21, %r3, 1000;
	mad.lo.s32 	%r22, %r1, 10, %r21;
	fma.rn.f64 	%fd353, %fd13, %fd19, 0d0000000000000000;
	fma.rn.f64 	%fd354, %fd14, %fd20, %fd353;
	fma.rn.f64 	%fd355, %fd15, %fd21, %fd354;
	fma.rn.f64 	%fd356, %fd16, %fd22, %fd355;
	fma.rn.f64 	%fd357, %fd17, %fd23, %fd356;
	fma.rn.f64 	%fd25, %fd18, %fd24, %fd357;
	cvta.to.global.u64 	%rd8, %rd2;
	mul.wide.s32 	%rd9, %r22, 8;
	add.s64 	%rd1, %rd8, %rd9;
	mov.f64 	%fd685, 0d0000000000000000;
	@%p4 bra 	$L__BB151_8;
	ld.global.nc.f64 	%fd685, [%rd1];
$L__BB151_8:
	setp.ge.s32 	%p5, %r3, %r10;
	mul.f64 	%fd700, %fd25, %fd685;
	ld.const.f64 	%fd29, [const_DofToQuad+48];
	fma.rn.f64 	%fd359, %fd29, %fd19, 0d0000000000000000;
	ld.const.f64 	%fd360, [const_DofToQuad+56];
	fma.rn.f64 	%fd361, %fd360, %fd20, %fd359;
	ld.const.f64 	%fd30, [const_DofToQuad+64];
	fma.rn.f64 	%fd362, %fd30, %fd21, %fd361;
	ld.const.f64 	%fd31, [const_DofToQuad+72];
	fma.rn.f64 	%fd363, %fd31, %fd22, %fd362;
	ld.const.f64 	%fd32, [const_DofToQuad+80];
	fma.rn.f64 	%fd364, %fd32, %fd23, %fd363;
	ld.const.f64 	%fd365, [const_DofToQuad+88];
	fma.rn.f64 	%fd33, %fd365, %fd24, %fd364;
	mov.f64 	%fd686, 0d0000000000000000;
	@%p5 bra 	$L__BB151_10;
	ld.global.nc.f64 	%fd686, [%rd1+8];
$L__BB151_10:
	setp.ge.s32 	%p6, %r3, %r10;
	mul.f64 	%fd699, %fd33, %fd686;
	ld.const.f64 	%fd37, [const_DofToQuad+96];
	fma.rn.f64 	%fd367, %fd37, %fd19, 0d0000000000000000;
	ld.const.f64 	%fd368, [const_DofToQuad+104];
	fma.rn.f64 	%fd369, %fd368, %fd20, %fd367;
	ld.const.f64 	%fd38, [const_DofToQuad+112];
	fma.rn.f64 	%fd370, %fd38, %fd21, %fd369;
	ld.const.f64 	%fd39, [const_DofToQuad+120];
	fma.rn.f64 	%fd371, %fd39, %fd22, %fd370;
	ld.const.f64 	%fd40, [const_DofToQuad+128];
	fma.rn.f64 	%fd372, %fd40, %fd23, %fd371;
	ld.const.f64 	%fd373, [const_DofToQuad+136];
	fma.rn.f64 	%fd41, %fd373, %fd24, %fd372;
	mov.f64 	%fd687, 0d0000000000000000;
	@%p6 bra 	$L__BB151_12;
	ld.global.nc.f64 	%fd687, [%rd1+16];
$L__BB151_12:
	setp.ge.s32 	%p7, %r3, %r10;
	mul.f64 	%fd698, %fd41, %fd687;
	ld.const.f64 	%fd45, [const_DofToQuad+144];
	fma.rn.f64 	%fd375, %fd45, %fd19, 0d0000000000000000;
	ld.const.f64 	%fd376, [const_DofToQuad+152];
	fma.rn.f64 	%fd377, %fd376, %fd20, %fd375;
	ld.const.f64 	%fd46, [const_DofToQuad+160];
	fma.rn.f64 	%fd378, %fd46, %fd21, %fd377;
	ld.const.f64 	%fd47, [const_DofToQuad+168];
	fma.rn.f64 	%fd379, %fd47, %fd22, %fd378;
	ld.const.f64 	%fd48, [const_DofToQuad+176];
	fma.rn.f64 	%fd380, %fd48, %fd23, %fd379;
	ld.const.f64 	%fd381, [const_DofToQuad+184];
	fma.rn.f64 	%fd49, %fd381, %fd24, %fd380;
	mov.f64 	%fd688, 0d0000000000000000;
	@%p7 bra 	$L__BB151_14;
	ld.global.nc.f64 	%fd688, [%rd1+24];
$L__BB151_14:
	setp.ge.s32 	%p8, %r3, %r10;
	mul.f64 	%fd697, %fd49, %fd688;
	ld.const.f64 	%fd53, [const_DofToQuad+192];
	fma.rn.f64 	%fd383, %fd53, %fd19, 0d0000000000000000;
	ld.const.f64 	%fd384, [const_DofToQuad+200];
	fma.rn.f64 	%fd385, %fd384, %fd20, %fd383;
	ld.const.f64 	%fd54, [const_DofToQuad+208];
	fma.rn.f64 	%fd386, %fd54, %fd21, %fd385;
	ld.const.f64 	%fd55, [const_DofToQuad+216];
	fma.rn.f64 	%fd387, %fd55, %fd22, %fd386;
	ld.const.f64 	%fd56, [const_DofToQuad+224];
	fma.rn.f64 	%fd388, %fd56, %fd23, %fd387;
	ld.const.f64 	%fd389, [const_DofToQuad+232];
	fma.rn.f64 	%fd57, %fd389, %fd24, %fd388;
	mov.f64 	%fd689, 0d0000000000000000;
	@%p8 bra 	$L__BB151_16;
	ld.global.nc.f64 	%fd689, [%rd1+32];
$L__BB151_16:
	mul.f64 	%fd696, %fd57, %fd689;
	ld.const.f64 	%fd391, [const_DofToQuad+240];
	fma.rn.f64 	%fd392, %fd391, %fd19, 0d0000000000000000;
	ld.const.f64 	%fd61, [const_DofToQuad+248];
	fma.rn.f64 	%fd393, %fd61, %fd20, %fd392;
	ld.const.f64 	%fd62, [const_DofToQuad+256];
	fma.rn.f64 	%fd394, %fd62, %fd21, %fd393;
	ld.const.f64 	%fd63, [const_DofToQuad+264];
	fma.rn.f64 	%fd395, %fd63, %fd22, %fd394;
	ld.const.f64 	%fd64, [const_DofToQuad+272];
	fma.rn.f64 	%fd396, %fd64, %fd23, %fd395;
	ld.const.f64 	%fd397, [const_DofToQuad+280];
	fma.rn.f64 	%fd65, %fd397, %fd24, %fd396;
	mov.f64 	%fd690, 0d0000000000000000;
	@%p8 bra 	$L__BB151_18;
	ld.global.nc.f64 	%fd690, [%rd1+40];
$L__BB151_18:
	mul.f64 	%fd695, %fd65, %fd690;
	ld.const.f64 	%fd399, [const_DofToQuad+288];
	fma.rn.f64 	%fd400, %fd399, %fd19, 0d0000000000000000;
	ld.const.f64 	%fd401, [const_DofToQuad+296];
	fma.rn.f64 	%fd402, %fd401, %fd20, %fd400;
	ld.const.f64 	%fd69, [const_DofToQuad+304];
	fma.rn.f64 	%fd403, %fd69, %fd21, %fd402;
	ld.const.f64 	%fd70, [const_DofToQuad+312];
	fma.rn.f64 	%fd404, %fd70, %fd22, %fd403;
	ld.const.f64 	%fd71, [const_DofToQuad+320];
	fma.rn.f64 	%fd405, %fd71, %fd23, %fd404;
	ld.const.f64 	%fd406, [const_DofToQuad+328];
	fma.rn.f64 	%fd72, %fd406, %fd24, %fd405;
	mov.f64 	%fd691, 0d0000000000000000;
	@%p8 bra 	$L__BB151_20;
	ld.global.nc.f64 	%fd691, [%rd1+48];
$L__BB151_20:
	mul.f64 	%fd75, %fd72, %fd691;
	ld.const.f64 	%fd76, [const_DofToQuad+336];
	fma.rn.f64 	%fd408, %fd76, %fd19, 0d0000000000000000;
	ld.const.f64 	%fd77, [const_DofToQuad+344];
	fma.rn.f64 	%fd409, %fd77, %fd20, %fd408;
	ld.const.f64 	%fd78, [const_DofToQuad+352];
	fma.rn.f64 	%fd410, %fd78, %fd21, %fd409;
	ld.const.f64 	%fd79, [const_DofToQuad+360];
	fma.rn.f64 	%fd411, %fd79, %fd22, %fd410;
	ld.const.f64 	%fd80, [const_DofToQuad+368];
	fma.rn.f64 	%fd412, %fd80, %fd23, %fd411;
	ld.const.f64 	%fd81, [const_DofToQuad+376];
	fma.rn.f64 	%fd82, %fd81, %fd24, %fd412;
	mov.f64 	%fd692, 0d0000000000000000;
	@%p8 bra 	$L__BB151_22;
	ld.global.nc.f64 	%fd692, [%rd1+56];
$L__BB151_22:
	mul.f64 	%fd85, %fd82, %fd692;
	ld.const.f64 	%fd86, [const_DofToQuad+384];
	fma.rn.f64 	%fd414, %fd86, %fd19, 0d0000000000000000;
	ld.const.f64 	%fd87, [const_DofToQuad+392];
	fma.rn.f64 	%fd415, %fd87, %fd20, %fd414;
	ld.const.f64 	%fd88, [const_DofToQuad+400];
	fma.rn.f64 	%fd416, %fd88, %fd21, %fd415;
	ld.const.f64 	%fd89, [const_DofToQuad+408];
	fma.rn.f64 	%fd417, %fd89, %fd22, %fd416;
	ld.const.f64 	%fd90, [const_DofToQuad+416];
	fma.rn.f64 	%fd418, %fd90, %fd23, %fd417;
	ld.const.f64 	%fd91, [const_DofToQuad+424];
	fma.rn.f64 	%fd92, %fd91, %fd24, %fd418;
	mov.f64 	%fd693, 0d0000000000000000;
	@%p8 bra 	$L__BB151_24;
	ld.global.nc.f64 	%fd693, [%rd1+64];
$L__BB151_24:
	mul.f64 	%fd95, %fd92, %fd693;
	ld.const.f64 	%fd96, [const_DofToQuad+432];
	fma.rn.f64 	%fd420, %fd96, %fd19, 0d0000000000000000;
	ld.const.f64 	%fd97, [const_DofToQuad+440];
	fma.rn.f64 	%fd421, %fd97, %fd20, %fd420;
	ld.const.f64 	%fd98, [const_DofToQuad+448];
	fma.rn.f64 	%fd422, %fd98, %fd21, %fd421;
	ld.const.f64 	%fd99, [const_DofToQuad+456];
	fma.rn.f64 	%fd423, %fd99, %fd22, %fd422;
	ld.const.f64 	%fd100, [const_DofToQuad+464];
	fma.rn.f64 	%fd424, %fd100, %fd23, %fd423;
	ld.const.f64 	%fd101, [const_DofToQuad+472];
	fma.rn.f64 	%fd102, %fd101, %fd24, %fd424;
	mov.f64 	%fd694, 0d0000000000000000;
	@%p8 bra 	$L__BB151_26;
	ld.global.nc.f64 	%fd694, [%rd1+72];
$L__BB151_26:
	setp.gt.u32 	%p14, %r1, 59;
	mul.f64 	%fd425, %fd102, %fd694;
	ld.const.f64 	%fd426, [const_DofToQuad];
	fma.rn.f64 	%fd427, %fd426, %fd700, 0d0000000000000000;
	fma.rn.f64 	%fd428, %fd29, %fd699, %fd427;
	fma.rn.f64 	%fd429, %fd37, %fd698, %fd428;
	fma.rn.f64 	%fd430, %fd45, %fd697, %fd429;
	fma.rn.f64 	%fd431, %fd53, %fd696, %fd430;
	ld.const.f64 	%fd432, [const_DofToQuad+240];
	fma.rn.f64 	%fd433, %fd432, %fd695, %fd431;
	ld.const.f64 	%fd434, [const_DofToQuad+288];
	fma.rn.f64 	%fd435, %fd434, %fd75, %fd433;
	fma.rn.f64 	%fd436, %fd76, %fd85, %fd435;
	fma.rn.f64 	%fd437, %fd86, %fd95, %fd436;
	fma.rn.f64 	%fd438, %fd96, %fd425, %fd437;
	st.shared.f64 	[%r9], %fd438;
	ld.const.f64 	%fd439, [const_DofToQuad+8];
	fma.rn.f64 	%fd440, %fd439, %fd700, 0d0000000000000000;
	ld.const.f64 	%fd441, [const_DofToQuad+56];
	fma.rn.f64 	%fd442, %fd441, %fd699, %fd440;
	ld.const.f64 	%fd443, [const_DofToQuad+104];
	fma.rn.f64 	%fd444, %fd443, %fd698, %fd442;
	ld.const.f64 	%fd445, [const_DofToQuad+152];
	fma.rn.f64 	%fd446, %fd445, %fd697, %fd444;
	ld.const.f64 	%fd447, [const_DofToQuad+200];
	fma.rn.f64 	%fd448, %fd447, %fd696, %fd446;
	fma.rn.f64 	%fd449, %fd61, %fd695, %fd448;
	ld.const.f64 	%fd450, [const_DofToQuad+296];
	fma.rn.f64 	%fd451, %fd450, %fd75, %fd449;
	fma.rn.f64 	%fd452, %fd77, %fd85, %fd451;
	fma.rn.f64 	%fd453, %fd87, %fd95, %fd452;
	fma.rn.f64 	%fd454, %fd97, %fd425, %fd453;
	st.shared.f64 	[%r9+8], %fd454;
	ld.const.f64 	%fd455, [const_DofToQuad+16];
	fma.rn.f64 	%fd456, %fd455, %fd700, 0d0000000000000000;
	fma.rn.f64 	%fd457, %fd30, %fd699, %fd456;
	fma.rn.f64 	%fd458, %fd38, %fd698, %fd457;
	fma.rn.f64 	%fd459, %fd46, %fd697, %fd458;
	fma.rn.f64 	%fd460, %fd54, %fd696, %fd459;
	fma.rn.f64 	%fd461, %fd62, %fd695, %fd460;
	fma.rn.f64 	%fd462, %fd69, %fd75, %fd461;
	fma.rn.f64 	%fd463, %fd78, %fd85, %fd462;
	fma.rn.f64 	%fd464, %fd88, %fd95, %fd463;
	fma.rn.f64 	%fd465, %fd98, %fd425, %fd464;
	st.shared.f64 	[%r9+16], %fd465;
	ld.const.f64 	%fd466, [const_DofToQuad+24];
	fma.rn.f64 	%fd467, %fd466, %fd700, 0d0000000000000000;
	fma.rn.f64 	%fd468, %fd31, %fd699, %fd467;
	fma.rn.f64 	%fd469, %fd39, %fd698, %fd468;
	fma.rn.f64 	%fd470, %fd47, %fd697, %fd469;
	fma.rn.f64 	%fd471, %fd55, %fd696, %fd470;
	fma.rn.f64 	%fd472, %fd63, %fd695, %fd471;
	fma.rn.f64 	%fd473, %fd70, %fd75, %fd472;
	fma.rn.f64 	%fd474, %fd79, %fd85, %fd473;
	fma.rn.f64 	%fd475, %fd89, %fd95, %fd474;
	fma.rn.f64 	%fd476, %fd99, %fd425, %fd475;
	st.shared.f64 	[%r9+24], %fd476;
	ld.const.f64 	%fd477, [const_DofToQuad+32];
	fma.rn.f64 	%fd478, %fd477, %fd700, 0d0000000000000000;
	fma.rn.f64 	%fd479, %fd32, %fd699, %fd478;
	fma.rn.f64 	%fd480, %fd40, %fd698, %fd479;
	fma.rn.f64 	%fd481, %fd48, %fd697, %fd480;
	fma.rn.f64 	%fd482, %fd56, %fd696, %fd481;
	fma.rn.f64 	%fd483, %fd64, %fd695, %fd482;
	fma.rn.f64 	%fd484, %fd71, %fd75, %fd483;
	fma.rn.f64 	%fd485, %fd80, %fd85, %fd484;
	fma.rn.f64 	%fd486, %fd90, %fd95, %fd485;
	fma.rn.f64 	%fd487, %fd100, %fd425, %fd486;
	st.shared.f64 	[%r9+32], %fd487;
	ld.const.f64 	%fd488, [const_DofToQuad+40];
	fma.rn.f64 	%fd489, %fd488, %fd700, 0d0000000000000000;
	ld.const.f64 	%fd490, [const_DofToQuad+88];
	fma.rn.f64 	%fd491, %fd490, %fd699, %fd489;
	ld.const.f64 	%fd492, [const_DofToQuad+136];
	fma.rn.f64 	%fd493, %fd492, %fd698, %fd491;
	ld.const.f64 	%fd494, [const_DofToQuad+184];
	fma.rn.f64 	%fd495, %fd494, %fd697, %fd493;
	ld.const.f64 	%fd496, [const_DofToQuad+232];
	fma.rn.f64 	%fd497, %fd496, %fd696, %fd495;
	ld.const.f64 	%fd498, [const_DofToQuad+280];
	fma.rn.f64 	%fd499, %fd498, %fd695, %fd497;
	ld.const.f64 	%fd500, [const_DofToQuad+328];
	fma.rn.f64 	%fd501, %fd500, %fd75, %fd499;
	fma.rn.f64 	%fd502, %fd81, %fd85, %fd501;
	fma.rn.f64 	%fd503, %fd91, %fd95, %fd502;
	fma.rn.f64 	%fd504, %fd101, %fd425, %fd503;
	st.shared.f64 	[%r9+40], %fd504;
	bar.sync 	0;
	@%p14 bra 	$L__BB151_28;
	ld.shared.f64 	%fd505, [%r8];
	ld.shared.f64 	%fd506, [%r8+80];
	ld.shared.f64 	%fd507, [%r8+160];
	ld.shared.f64 	%fd508, [%r8+240];
	ld.shared.f64 	%fd509, [%r8+320];
	ld.shared.f64 	%fd510, [%r8+400];
	ld.shared.f64 	%fd511, [%r8+480];
	ld.shared.f64 	%fd512, [%r8+560];
	ld.shared.f64 	%fd513, [%r8+640];
	ld.shared.f64 	%fd514, [%r8+720];
	ld.const.f64 	%fd515, [const_DofToQuad];
	fma.rn.f64 	%fd516, %fd515, %fd505, 0d0000000000000000;
	fma.rn.f64 	%fd517, %fd29, %fd506, %fd516;
	fma.rn.f64 	%fd518, %fd37, %fd507, %fd517;
	fma.rn.f64 	%fd519, %fd45, %fd508, %fd518;
	fma.rn.f64 	%fd520, %fd53, %fd509, %fd519;
	ld.const.f64 	%fd521, [const_DofToQuad+240];
	fma.rn.f64 	%fd522, %fd521, %fd510, %fd520;
	ld.const.f64 	%fd523, [const_DofToQuad+288];
	fma.rn.f64 	%fd524, %fd523, %fd511, %fd522;
	fma.rn.f64 	%fd525, %fd76, %fd512, %fd524;
	fma.rn.f64 	%fd526, %fd86, %fd513, %fd525;
	fma.rn.f64 	%fd527, %fd96, %fd514, %fd526;
	st.shared.f64 	[%r8], %fd527;
	ld.const.f64 	%fd528, [const_DofToQuad+8];
	fma.rn.f64 	%fd529, %fd528, %fd505, 0d0000000000000000;
	ld.const.f64 	%fd530, [const_DofToQuad+56];
	fma.rn.f64 	%fd531, %fd530, %fd506, %fd529;
	ld.const.f64 	%fd532, [const_DofToQuad+104];
	fma.rn.f64 	%fd533, %fd532, %fd507, %fd531;
	ld.const.f64 	%fd534, [const_DofToQuad+152];
	fma.rn.f64 	%fd535, %fd534, %fd508, %fd533;
	ld.const.f64 	%fd536, [const_DofToQuad+200];
	fma.rn.f64 	%fd537, %fd536, %fd509, %fd535;
	fma.rn.f64 	%fd538, %fd61, %fd510, %fd537;
	ld.const.f64 	%fd539, [const_DofToQuad+296];
	fma.rn.f64 	%fd540, %fd539, %fd511, %fd538;
	fma.rn.f64 	%fd541, %fd77, %fd512, %fd540;
	fma.rn.f64 	%fd542, %fd87, %fd513, %fd541;
	fma.rn.f64 	%fd543, %fd97, %fd514, %fd542;
	st.shared.f64 	[%r8+80], %fd543;
	ld.const.f64 	%fd544, [const_DofToQuad+16];
	fma.rn.f64 	%fd545, %fd544, %fd505, 0d0000000000000000;
	fma.rn.f64 	%fd546, %fd30, %fd506, %fd545;
	fma.rn.f64 	%fd547, %fd38, %fd507, %fd546;
	fma.rn.f64 	%fd548, %fd46, %fd508, %fd547;
	fma.rn.f64 	%fd549, %fd54, %fd509, %fd548;
	fma.rn.f64 	%fd550, %fd62, %fd510, %fd549;
	fma.rn.f64 	%fd551, %fd69, %fd511, %fd550;
	fma.rn.f64 	%fd552, %fd78, %fd512, %fd551;
	fma.rn.f64 	%fd553, %fd88, %fd513, %fd552;
	fma.rn.f64 	%fd554, %fd98, %fd514, %fd553;
	st.shared.f64 	[%r8+160], %fd554;
	ld.const.f64 	%fd555, [const_DofToQuad+24];
	fma.rn.f64 	%fd556, %fd555, %fd505, 0d0000000000000000;
	fma.rn.f64 	%fd557, %fd31, %fd506, %fd556;
	fma.rn.f64 	%fd558, %fd39, %fd507, %fd557;
	fma.rn.f64 	%fd559, %fd47, %fd508, %fd558;
	fma.rn.f64 	%fd560, %fd55, %fd509, %fd559;
	fma.rn.f64 	%fd561, %fd63, %fd510, %fd560;
	fma.rn.f64 	%fd562, %fd70, %fd511, %fd561;
	fma.rn.f64 	%fd563, %fd79, %fd512, %fd562;
	fma.rn.f64 	%fd564, %fd89, %fd513, %fd563;
	fma.rn.f64 	%fd565, %fd99, %fd514, %fd564;
	st.shared.f64 	[%r8+240], %fd565;
	ld.const.f64 	%fd566, [const_DofToQuad+32];
	fma.rn.f64 	%fd567, %fd566, %fd505, 0d0000000000000000;
	fma.rn.f64 	%fd568, %fd32, %fd506, %fd567;
	fma.rn.f64 	%fd569, %fd40, %fd507, %fd568;
	fma.rn.f64 	%fd570, %fd48, %fd508, %fd569;
	fma.rn.f64 	%fd571, %fd56, %fd509, %fd570;
	ld.const.f64 	%fd572, [const_DofToQuad+272];
	fma.rn.f64 	%fd573, %fd572, %fd510, %fd571;
	fma.rn.f64 	%fd574, %fd71, %fd511, %fd573;
	fma.rn.f64 	%fd575, %fd80, %fd512, %fd574;
	fma.rn.f64 	%fd576, %fd90, %fd513, %fd575;
	fma.rn.f64 	%fd577, %fd100, %fd514, %fd576;
	st.shared.f64 	[%r8+320], %fd577;
	ld.const.f64 	%fd578, [const_DofToQuad+40];
	fma.rn.f64 	%fd579, %fd578, %fd505, 0d0000000000000000;
	ld.const.f64 	%fd580, [const_DofToQuad+88];
	fma.rn.f64 	%fd581, %fd580, %fd506, %fd579;
	ld.const.f64 	%fd582, [const_DofToQuad+136];
	fma.rn.f64 	%fd583, %fd582, %fd507, %fd581;
	ld.const.f64 	%fd584, [const_DofToQuad+184];
	fma.rn.f64 	%fd585, %fd584, %fd508, %fd583;
	ld.const.f64 	%fd586, [const_DofToQuad+232];
	fma.rn.f64 	%fd587, %fd586, %fd509, %fd585;
	ld.const.f64 	%fd588, [const_DofToQuad+280];
	fma.rn.f64 	%fd589, %fd588, %fd510, %fd587;
	ld.const.f64 	%fd590, [const_DofToQuad+328];
	fma.rn.f64 	%fd591, %fd590, %fd511, %fd589;
	fma.rn.f64 	%fd592, %fd81, %fd512, %fd591;
	fma.rn.f64 	%fd593, %fd91, %fd513, %fd592;
	fma.rn.f64 	%fd594, %fd101, %fd514, %fd593;
	st.shared.f64 	[%r8+400], %fd594;
$L__BB151_28:
	setp.gt.u32 	%p15, %r1, 35;
	bar.sync 	0;
	@%p15 bra 	$L__BB151_30;
	ld.shared.f64 	%fd595, [%r7];
	ld.shared.f64 	%fd596, [%r7+800];
	ld.shared.f64 	%fd597, [%r7+1600];
	ld.shared.f64 	%fd598, [%r7+2400];
	ld.shared.f64 	%fd599, [%r7+3200];
	ld.shared.f64 	%fd600, [%r7+4000];
	ld.shared.f64 	%fd601, [%r7+4800];
	ld.shared.f64 	%fd602, [%r7+5600];
	ld.shared.f64 	%fd603, [%r7+6400];
	ld.shared.f64 	%fd604, [%r7+7200];
	ld.const.f64 	%fd605, [const_DofToQuad];
	fma.rn.f64 	%fd606, %fd605, %fd595, 0d0000000000000000;
	fma.rn.f64 	%fd607, %fd29, %fd596, %fd606;
	fma.rn.f64 	%fd608, %fd37, %fd597, %fd607;
	fma.rn.f64 	%fd609, %fd45, %fd598, %fd608;
	fma.rn.f64 	%fd610, %fd53, %fd599, %fd609;
	ld.const.f64 	%fd611, [const_DofToQuad+240];
	fma.rn.f64 	%fd612, %fd611, %fd600, %fd610;
	ld.const.f64 	%fd613, [const_DofToQuad+288];
	fma.rn.f64 	%fd614, %fd613, %fd601, %fd612;
	fma.rn.f64 	%fd615, %fd76, %fd602, %fd614;
	fma.rn.f64 	%fd616, %fd86, %fd603, %fd615;
	fma.rn.f64 	%fd700, %fd96, %fd604, %fd616;
	ld.const.f64 	%fd617, [const_DofToQuad+8];
	fma.rn.f64 	%fd618, %fd617, %fd595, 0d0000000000000000;
	ld.const.f64 	%fd619, [const_DofToQuad+56];
	fma.rn.f64 	%fd620, %fd619, %fd596, %fd618;
	ld.const.f64 	%fd621, [const_DofToQuad+104];
	fma.rn.f64 	%fd622, %fd621, %fd597, %fd620;
	ld.const.f64 	%fd623, [const_DofToQuad+152];
	fma.rn.f64 	%fd624, %fd623, %fd598, %fd622;
	ld.const.f64 	%fd625, [const_DofToQuad+200];
	fma.rn.f64 	%fd626, %fd625, %fd599, %fd624;
	fma.rn.f64 	%fd627, %fd61, %fd600, %fd626;
	ld.const.f64 	%fd628, [const_DofToQuad+296];
	fma.rn.f64 	%fd629, %fd628, %fd601, %fd627;
	fma.rn.f64 	%fd630, %fd77, %fd602, %fd629;
	fma.rn.f64 	%fd631, %fd87, %fd603, %fd630;
	fma.rn.f64 	%fd699, %fd97, %fd604, %fd631;
	ld.const.f64 	%fd632, [const_DofToQuad+16];
	fma.rn.f64 	%fd633, %fd632, %fd595, 0d0000000000000000;
	fma.rn.f64 	%fd634, %fd30, %fd596, %fd633;
	fma.rn.f64 	%fd635, %fd38, %fd597, %fd634;
	fma.rn.f64 	%fd636, %fd46, %fd598, %fd635;
	fma.rn.f64 	%fd637, %fd54, %fd599, %fd636;
	fma.rn.f64 	%fd638, %fd62, %fd600, %fd637;
	fma.rn.f64 	%fd639, %fd69, %fd601, %fd638;
	fma.rn.f64 	%fd640, %fd78, %fd602, %fd639;
	fma.rn.f64 	%fd641, %fd88, %fd603, %fd640;
	fma.rn.f64 	%fd698, %fd98, %fd604, %fd641;
	ld.const.f64 	%fd642, [const_DofToQuad+24];
	fma.rn.f64 	%fd643, %fd642, %fd595, 0d0000000000000000;
	fma.rn.f64 	%fd644, %fd31, %fd596, %fd643;
	fma.rn.f64 	%fd645, %fd39, %fd597, %fd644;
	fma.rn.f64 	%fd646, %fd47, %fd598, %fd645;
	fma.rn.f64 	%fd647, %fd55, %fd599, %fd646;
	fma.rn.f64 	%fd648, %fd63, %fd600, %fd647;
	fma.rn.f64 	%fd649, %fd70, %fd601, %fd648;
	fma.rn.f64 	%fd650, %fd79, %fd602, %fd649;
	fma.rn.f64 	%fd651, %fd89, %fd603, %fd650;
	fma.rn.f64 	%fd697, %fd99, %fd604, %fd651;
	ld.const.f64 	%fd652, [const_DofToQuad+32];
	fma.rn.f64 	%fd653, %fd652, %fd595, 0d0000000000000000;
	fma.rn.f64 	%fd654, %fd32, %fd596, %fd653;
	fma.rn.f64 	%fd655, %fd40, %fd597, %fd654;
	fma.rn.f64 	%fd656, %fd48, %fd598, %fd655;
	fma.rn.f64 	%fd657, %fd56, %fd599, %fd656;
	ld.const.f64 	%fd658, [const_DofToQuad+272];
	fma.rn.f64 	%fd659, %fd658, %fd600, %fd657;
	fma.rn.f64 	%fd660, %fd71, %fd601, %fd659;
	fma.rn.f64 	%fd661, %fd80, %fd602, %fd660;
	fma.rn.f64 	%fd662, %fd90, %fd603, %fd661;
	fma.rn.f64 	%fd696, %fd100, %fd604, %fd662;
	ld.const.f64 	%fd663, [const_DofToQuad+40];
	fma.rn.f64 	%fd664, %fd663, %fd595, 0d0000000000000000;
	ld.const.f64 	%fd665, [const_DofToQuad+88];
	fma.rn.f64 	%fd666, %fd665, %fd596, %fd664;
	ld.const.f64 	%fd667, [const_DofToQuad+136];
	fma.rn.f64 	%fd668, %fd667, %fd597, %fd666;
	ld.const.f64 	%fd669, [const_DofToQuad+184];
	fma.rn.f64 	%fd670, %fd669, %fd598, %fd668;
	ld.const.f64 	%fd671, [const_DofToQuad+232];
	fma.rn.f64 	%fd672, %fd671, %fd599, %fd670;
	ld.const.f64 	%fd673, [const_DofToQuad+280];
	fma.rn.f64 	%fd674, %fd673, %fd600, %fd672;
	ld.const.f64 	%fd675, [const_DofToQuad+328];
	fma.rn.f64 	%fd676, %fd675, %fd601, %fd674;
	fma.rn.f64 	%fd677, %fd81, %fd602, %fd676;
	fma.rn.f64 	%fd678, %fd91, %fd603, %fd677;
	fma.rn.f64 	%fd695, %fd101, %fd604, %fd678;
$L__BB151_30:
	setp.gt.u32 	%p16, %r1, 35;
	setp.ge.s32 	%p17, %r3, %r10;
	bar.sync 	0;
	or.pred  	%p18, %p16, %p17;
	@%p18 bra 	$L__BB151_32;
	ld.param.u64 	%rd13, [_Z42massMatrixMultiplyMonolithicConstantKernelILi6ELi10ELi1EEviPKdS1_S1_S1_Pd_param_5];
	mad.lo.s32 	%r23, %r3, 216, %r1;
	cvta.to.global.u64 	%rd10, %rd13;
	mul.wide.s32 	%rd11, %r23, 8;
	add.s64 	%rd12, %rd10, %rd11;
	st.global.f64 	[%rd12], %fd700;
	st.global.f64 	[%rd12+288], %fd699;
	st.global.f64 	[%rd12+576], %fd698;
	st.global.f64 	[%rd12+864], %fd697;
	st.global.f64 	[%rd12+1152], %fd696;
	st.global.f64 	[%rd12+1440], %fd695;
$L__BB151_32:
	ret;

}
	// .globl	_Z32massMatrixMultiplyRegisterKernelILi7ELi7ELi2EEviPKdS1_S1_S1_Pd
.visible .entry _Z32massMatrixMultiplyRegisterKernelILi7ELi7ELi2EEviPKdS1_S1_S1_Pd(
	.param .u32 _Z32massMatrixMultiplyRegisterKernelILi7ELi7ELi2EEviPKdS1_S1_S1_Pd_param_0,
	.param .u64 .ptr .align 1 _Z32massMatrixMultiplyRegisterKernelILi7ELi7ELi2EEviPKdS1_S1_S1_Pd_param_1,
	.param .u64 .ptr .align 1 _Z32massMatrixMultiplyRegisterKernelILi7ELi7ELi2EEviPKdS1_S1_S1_Pd_param_2,
	.param .u64 .ptr .align 1 _Z32massMatrixMultiplyRegisterKernelILi7ELi7ELi2EEviPKdS1_S1_S1_Pd_param_3,
	.param .u64 .ptr .align 1 _Z32massMatrixMultiplyRegisterKernelILi7ELi7ELi2EEviPKdS1_S1_S1_Pd_param_4,
	.param .u64 .ptr .align 1 _Z32massMatrixMultiplyRegisterKernelILi7ELi7ELi2EEviPKdS1_S1_S1_Pd_param_5
)
{
	.reg .pred 	%p<13>;
	.reg .b16 	%rs<20>;
	.reg .b32 	%r<67>;
	.reg .b64 	%rd<22>;
	.reg .b64 	%fd<401>;
	// demoted variable
	.shared .align 8 .b8 _ZZ32massMatrixMultiplyRegisterKernelILi7ELi7ELi2EEviPKdS1_S1_S1_PdE6s_tmp1[5488];
	// demoted variable
	.shared .align 8 .b8 _ZZ32massMatrixMultiplyRegisterKernelILi7ELi7ELi2EEviPKdS1_S1_S1_PdE14s_oddDofToQuad[128];
	// demoted variable
	.shared .align 8 .b8 _ZZ32massMatrixMultiplyRegisterKernelILi7ELi7ELi2EEviPKdS1_S1_S1_PdE15s_evenDofToQuad[128];
	ld.param.u32 	%r7, [_Z32massMatrixMultiplyRegisterKernelILi7ELi7ELi2EEviPKdS1_S1_S1_Pd_param_0];
	ld.param.u64 	%rd2, [_Z32massMatrixMultiplyRegisterKernelILi7ELi7ELi2EEviPKdS1_S1_S1_Pd_param_2];
	ld.param.u64 	%rd3, [_Z32massMatrixMultiplyRegisterKernelILi7ELi7ELi2EEviPKdS1_S1_S1_Pd_param_3];
	ld.param.u64 	%rd4, [_Z32massMatrixMultiplyRegisterKernelILi7ELi7ELi2EEviPKdS1_S1_S1_Pd_param_4];
	mov.u32 	%r8, %tid.x;
	mov.u32 	%r2, %tid.y;
	mov.u32 	%r9, %ctaid.x;
	shl.b32 	%r10, %r9, 1;
	add.s32 	%r3, %r10, %r2;
	cvt.u16.u32 	%rs2, %r8;
	mul.hi.u16 	%rs3, %rs2, 9363;
	sub.s16 	%rs4, %rs2, %rs3;
	shr.u16 	%rs5, %rs4, 1;
	add.s16 	%rs6, %rs5, %rs3;
	shr.u16 	%rs7, %rs6, 2;
	mul.lo.s16 	%rs8, %rs7, 7;
	sub.s16 	%rs1, %rs2, %rs8;
	cvt.u32.u16 	%r4, %rs1;
	setp.lt.s32 	%p2, %r3, %r7;
	setp.lt.u32 	%p3, %r8, 49;
	and.pred  	%p1, %p2, %p3;
	not.pred 	%p4, %p1;
	@%p4 bra 	$L__BB152_2;
	cvta.to.global.u64 	%rd6, %rd4;
	mad.lo.s32 	%r11, %r3, 343, %r8;
	mul.wide.s32 	%rd7, %r11, 8;
	add.s64 	%rd8, %rd6, %rd7;
	ld.global.nc.f64 	%fd393, [%rd8];
	ld.global.nc.f64 	%fd392, [%rd8+392];
	ld.global.nc.f64 	%fd391, [%rd8+784];
	ld.global.nc.f64 	%fd390, [%rd8+1176];
	ld.global.nc.f64 	%fd389, [%rd8+1568];
	ld.global.nc.f64 	%fd388, [%rd8+1960];
	ld.global.nc.f64 	%fd387, [%rd8+2352];
$L__BB152_2:
	setp.ne.s32 	%p5, %r2, 0;
	setp.gt.u32 	%p6, %r8, 15;
	or.pred  	%p7, %p5, %p6;
	@%p7 bra 	$L__BB152_4;
	cvta.to.global.u64 	%rd9, %rd2;
	mul.wide.u32 	%rd10, %r8, 8;
	add.s64 	%rd11, %rd9, %rd10;
	ld.global.nc.f64 	%fd69, [%rd11];
	shl.b32 	%r12, %r8, 3;
	mov.u32 	%r13, _ZZ32massMatrixMultiplyRegisterKernelILi7ELi7ELi2EEviPKdS1_S1_S1_PdE14s_oddDofToQuad;
	add.s32 	%r14, %r13, %r12;
	st.shared.f64 	[%r14], %fd69;
	cvta.to.global.u64 	%rd12, %rd3;
	add.s64 	%rd13, %rd12, %rd10;
	ld.global.nc.f64 	%fd70, [%rd13];
	mov.u32 	%r15, _ZZ32massMatrixMultiplyRegisterKernelILi7ELi7ELi2EEviPKdS1_S1_S1_PdE15s_evenDofToQuad;
	add.s32 	%r16, %r15, %r12;
	st.shared.f64 	[%r16], %fd70;
$L__BB152_4:
	mov.u32 	%r17, %tid.x;
	setp.gt.u32 	%p8, %r17, 48;
	bar.sync 	0;
	ld.shared.f64 	%fd15, [_ZZ32massMatrixMultiplyRegisterKernelILi7ELi7ELi2EEviPKdS1_S1_S1_PdE14s_oddDofToQuad];
	ld.shared.f64 	%fd16, [_ZZ32massMatrixMultiplyRegisterKernelILi7ELi7ELi2EEviPKdS1_S1_S1_PdE15s_evenDofToQuad];
	ld.shared.f64 	%fd17, [_ZZ32massMatrixMultiplyRegisterKernelILi7ELi7ELi2EEviPKdS1_S1_S1_PdE14s_oddDofToQuad+8];
	ld.shared.f64 	%fd18, [_ZZ32massMatrixMultiplyRegisterKernelILi7ELi7ELi2EEviPKdS1_S1_S1_PdE15s_evenDofToQuad+8];
	ld.shared.f64 	%fd19, [_ZZ32massMatrixMultiplyRegisterKernelILi7ELi7ELi2EEviPKdS1_S1_S1_PdE14s_oddDofToQuad+16];
	ld.shared.f64 	%fd20, [_ZZ32massMatrixMultiplyRegisterKernelILi7ELi7ELi2EEviPKdS1_S1_S1_PdE15s_evenDofToQuad+16];
	ld.shared.f64 	%fd21, [_ZZ32massMatrixMultiplyRegisterKernelILi7ELi7ELi2EEviPKdS1_S1_S1_PdE14s_oddDofToQuad+24];
	ld.shared.f64 	%fd22, [_ZZ32massMatrixMultiplyRegisterKernelILi7ELi7ELi2EEviPKdS1_S1_S1_PdE15s_evenDofToQuad+24];
	ld.shared.f64 	%fd23, [_ZZ32massMatrixMultiplyRegisterKernelILi7ELi7ELi2EEviPKdS1_S1_S1_PdE14s_oddDofToQuad+32];
	ld.shared.f64 	%fd24, [_ZZ32massMatrixMultiplyRegisterKernelILi7ELi7ELi2EEviPKdS1_S1_S1_PdE15s_evenDofToQuad+32];
	ld.shared.f64 	%fd25, [_ZZ32massMatrixMultiplyRegisterKernelILi7ELi7ELi2EEviPKdS1_S1_S1_PdE14s_oddDofToQuad+40];
	ld.shared.f64 	%fd26, [_ZZ32massMatrixMultiplyRegisterKernelILi7ELi7ELi2EEviPKdS1_S1_S1_PdE15s_evenDofToQuad+40];
	ld.shared.f64 	%fd27, [_ZZ32massMatrixMultiplyRegisterKernelILi7ELi7ELi2EEviPKdS1_S1_S1_PdE14s_oddDofToQuad+48];
	ld.shared.f64 	%fd28, [_ZZ32massMatrixMultiplyRegisterKernelILi7ELi7ELi2EEviPKdS1_S1_S1_PdE15s_evenDofToQuad+48];
	ld.shared.f64 	%fd29, [_ZZ32massMatrixMultiplyRegisterKernelILi7ELi7ELi2EEviPKdS1_S1_S1_PdE14s_oddDofToQuad+56];
	ld.shared.f64 	%fd30, [_ZZ32massMatrixMultiplyRegisterKernelILi7ELi7ELi2EEviPKdS1_S1_S1_PdE15s_evenDofToQuad+56];
	ld.shared.f64 	%fd31, [_ZZ32massMatrixMultiplyRegisterKernelILi7ELi7ELi2EEviPKdS1_S1_S1_PdE14s_oddDofToQuad+64];
	ld.shared.f64 	%fd32, [_ZZ32massMatrixMultiplyRegisterKernelILi7ELi7ELi2EEviPKdS1_S1_S1_PdE15s_evenDofToQuad+64];
	ld.shared.f64 	%fd33, [_ZZ32massMatrixMultiplyRegisterKernelILi7ELi7ELi2EEviPKdS1_S1_S1_PdE14s_oddDofToQuad+72];
	ld.shared.f64 	%fd34, [_ZZ32massMatrixMultiplyRegisterKernelILi7ELi7ELi2EEviPKdS1_S1_S1_PdE15s_evenDofToQuad+72];
	ld.shared.f64 	%fd35, [_ZZ32massMatrixMultiplyRegisterKernelILi7ELi7ELi2EEviPKdS1_S1_S1_PdE14s_oddDofToQuad+80];
	ld.shared.f64 	%fd36, [_ZZ32massMatrixMultiplyRegisterKernelILi7ELi7ELi2EEviPKdS1_S1_S1_PdE15s_evenDofToQuad+80];
	ld.shared.f64 	%fd37, [_ZZ32massMatrixMultiplyRegisterKernelILi7ELi7ELi2EEviPKdS1_S1_S1_PdE14s_oddDofToQuad+88];
	ld.shared.f64 	%fd38, [_ZZ32massMatrixMultiplyRegisterKernelILi7ELi7ELi2EEviPKdS1_S1_S1_PdE15s_evenDofToQuad+88];
	ld.shared.f64 	%fd39, [_ZZ32massMatrixMultiplyRegisterKernelILi7ELi7ELi2EEviPKdS1_S1_S1_PdE14s_oddDofToQuad+96];
	ld.shared.f64 	%fd40, [_ZZ32massMatrixMultiplyRegisterKernelILi7ELi7ELi2EEviPKdS1_S1_S1_PdE15s_evenDofToQuad+96];
	ld.shared.f64 	%fd41, [_ZZ32massMatrixMultiplyRegisterKernelILi7ELi7ELi2EEviPKdS1_S1_S1_PdE14s_oddDofToQuad+104];
	ld.shared.f64 	%fd42, [_ZZ32massMatrixMultiplyRegisterKernelILi7ELi7ELi2EEviPKdS1_S1_S1_PdE15s_evenDofToQuad+104];
	ld.shared.f64 	%fd43, [_ZZ32massMatrixMultiplyRegisterKernelILi7ELi7ELi2EEviPKdS1_S1_S1_PdE14s_oddDofToQuad+112];
	ld.shared.f64 	%fd44, [_ZZ32massMatrixMultiplyRegisterKernelILi7ELi7ELi2EEviPKdS1_S1_S1_PdE15s_evenDofToQuad+112];
	ld.shared.f64 	%fd45, [_ZZ32massMatrixMultiplyRegisterKernelILi7ELi7ELi2EEviPKdS1_S1_S1_PdE14s_oddDofToQuad+120];
	ld.shared.f64 	%fd46, [_ZZ32massMatrixMultiplyRegisterKernelILi7ELi7ELi2EEviPKdS1_S1_S1_PdE15s_evenDofToQuad+120];
	cvt.u16.u32 	%rs9, %r17;
	mul.lo.s16 	%rs10, %rs9, 37;
	shr.u16 	%rs11, %rs10, 8;
	sub.s16 	%rs12, %rs9, %rs11;
	and.b16  	%rs13, %rs12, 254;
	shr.u16 	%rs14, %rs13, 1;
	add.s16 	%rs15, %rs14, %rs11;
	and.b16  	%rs16, %rs15, 252;
	shr.u16 	%rs17, %rs16, 2;
	cvt.u32.u16 	%r5, %rs17;
	@%p8 bra 	$L__BB152_6;
	add.f64 	%fd71, %fd393, %fd387;
	sub.f64 	%fd72, %fd393, %fd387;
	add.f64 	%fd73, %fd392, %fd388;
	sub.f64 	%fd74, %fd392, %fd388;
	add.f64 	%fd75, %fd391, %fd389;
	sub.f64 	%fd76, %fd391, %fd389;
	add.f64 	%fd77, %fd390, %fd390;
	sub.f64 	%fd78, %fd390, %fd390;
	mul.f64 	%fd79, %fd77, 0d3FE0000000000000;
	mov.u32 	%r18, %tid.y;
	mov.u32 	%r19, _ZZ32massMatrixMultiplyRegisterKernelILi7ELi7ELi2EEviPKdS1_S1_S1_PdE6s_tmp1;
	mad.lo.s32 	%r20, %r18, 2744, %r19;
	mad.lo.s32 	%r21, %r5, 56, %r20;
	shl.b32 	%r22, %r4, 3;
	add.s32 	%r23, %r21, %r22;
	fma.rn.f64 	%fd80, %fd15, %fd71, 0d0000000000000000;
	fma.rn.f64 	%fd81, %fd16, %fd72, 0d0000000000000000;
	fma.rn.f64 	%fd82, %fd17, %fd73, %fd80;
	fma.rn.f64 	%fd83, %fd18, %fd74, %fd81;
	fma.rn.f64 	%fd84, %fd19, %fd75, %fd82;
	fma.rn.f64 	%fd85, %fd20, %fd76, %fd83;
	fma.rn.f64 	%fd86, %fd21, %fd79, %fd84;
	fma.rn.f64 	%fd87, %fd22, %fd78, %fd85;
	sub.f64 	%fd88, %fd86, %fd87;
	st.shared.f64 	[%r23+2352], %fd88;
	add.f64 	%fd89, %fd87, %fd86;
	st.shared.f64 	[%r23], %fd89;
	fma.rn.f64 	%fd90, %fd23, %fd71, 0d0000000000000000;
	fma.rn.f64 	%fd91, %fd24, %fd72, 0d0000000000000000;
	fma.rn.f64 	%fd92, %fd25, %fd73, %fd90;
	fma.rn.f64 	%fd93, %fd26, %fd74, %fd91;
	fma.rn.f64 	%fd94, %fd27, %fd75, %fd92;
	fma.rn.f64 	%fd95, %fd28, %fd76, %fd93;
	fma.rn.f64 	%fd96, %fd29, %fd79, %fd94;
	fma.rn.f64 	%fd97, %fd30, %fd78, %fd95;
	sub.f64 	%fd98, %fd96, %fd97;
	st.shared.f64 	[%r23+1960], %fd98;
	add.f64 	%fd99, %fd97, %fd96;
	st.shared.f64 	[%r23+392], %fd99;
	fma.rn.f64 	%fd100, %fd31, %fd71, 0d0000000000000000;
	fma.rn.f64 	%fd101, %fd32, %fd72, 0d0000000000000000;
	fma.rn.f64 	%fd102, %fd33, %fd73, %fd100;
	fma.rn.f64 	%fd103, %fd34, %fd74, %fd101;
	fma.rn.f64 	%fd104, %fd35, %fd75, %fd102;
	fma.rn.f64 	%fd105, %fd36, %fd76, %fd103;
	fma.rn.f64 	%fd106, %fd37, %fd79, %fd104;
	fma.rn.f64 	%fd107, %fd38, %fd78, %fd105;
	sub.f64 	%fd108, %fd106, %fd107;
	st.shared.f64 	[%r23+1568], %fd108;
	add.f64 	%fd109, %fd107, %fd106;
	st.shared.f64 	[%r23+784], %fd109;
	fma.rn.f64 	%fd110, %fd39, %fd71, 0d0000000000000000;
	fma.rn.f64 	%fd111, %fd40, %fd72, 0d0000000000000000;
	fma.rn.f64 	%fd112, %fd41, %fd73, %fd110;
	fma.rn.f64 	%fd113, %fd42, %fd74, %fd111;
	fma.rn.f64 	%fd114, %fd43, %fd75, %fd112;
	fma.rn.f64 	%fd115, %fd44, %fd76, %fd113;
	fma.rn.f64 	%fd116, %fd45, %fd79, %fd114;
	fma.rn.f64 	%fd117, %fd46, %fd78, %fd115;
	add.f64 	%fd118, %fd117, %fd116;
	st.shared.f64 	[%r23+1176], %fd118;
$L__BB152_6:
	mov.u32 	%r24, %tid.x;
	setp.gt.u32 	%p9, %r24, 48;
	bar.sync 	0;
	@%p9 bra 	$L__BB152_8;
	mov.u32 	%r25, %tid.y;
	mov.u32 	%r26, _ZZ32massMatrixMultiplyRegisterKernelILi7ELi7ELi2EEviPKdS1_S1_S1_PdE6s_tmp1;
	mad.lo.s32 	%r27, %r25, 2744, %r26;
	mad.lo.s32 	%r28, %r5, 56, %r27;
	mad.lo.s32 	%r29, %r5, 336, %r28;
	shl.b32 	%r30, %r4, 3;
	add.s32 	%r31, %r29, %r30;
	ld.shared.f64 	%fd119, [%r31];
	ld.shared.f64 	%fd120, [%r31+336];
	add.f64 	%fd121, %fd119, %fd120;
	sub.f64 	%fd122, %fd119, %fd120;
	ld.shared.f64 	%fd123, [%r31+56];
	ld.shared.f64 	%fd124, [%r31+280];
	add.f64 	%fd125, %fd123, %fd124;
	sub.f64 	%fd126, %fd123, %fd124;
	ld.shared.f64 	%fd127, [%r31+112];
	ld.shared.f64 	%fd128, [%r31+224];
	add.f64 	%fd129, %fd127, %fd128;
	sub.f64 	%fd130, %fd127, %fd128;
	ld.shared.f64 	%fd131, [%r31+168];
	add.f64 	%fd132, %fd131, %fd131;
	sub.f64 	%fd133, %fd131, %fd131;
	mul.f64 	%fd134, %fd132, 0d3FE0000000000000;
	fma.rn.f64 	%fd135, %fd15, %fd121, 0d0000000000000000;
	fma.rn.f64 	%fd136, %fd16, %fd122, 0d0000000000000000;
	fma.rn.f64 	%fd137, %fd17, %fd125, %fd135;
	fma.rn.f64 	%fd138, %fd18, %fd126, %fd136;
	fma.rn.f64 	%fd139, %fd19, %fd129, %fd137;
	fma.rn.f64 	%fd140, %fd20, %fd130, %fd138;
	fma.rn.f64 	%fd141, %fd21, %fd134, %fd139;
	fma.rn.f64 	%fd142, %fd22, %fd133, %fd140;
	sub.f64 	%fd143, %fd141, %fd142;
	st.shared.f64 	[%r31+336], %fd143;
	add.f64 	%fd144, %fd142, %fd141;
	st.shared.f64 	[%r31], %fd144;
	fma.rn.f64 	%fd145, %fd23, %fd121, 0d0000000000000000;
	fma.rn.f64 	%fd146, %fd24, %fd122, 0d0000000000000000;
	fma.rn.f64 	%fd147, %fd25, %fd125, %fd145;
	fma.rn.f64 	%fd148, %fd26, %fd126, %fd146;
	fma.rn.f64 	%fd149, %fd27, %fd129, %fd147;
	fma.rn.f64 	%fd150, %fd28, %fd130, %fd148;
	fma.rn.f64 	%fd151, %fd29, %fd134, %fd149;
	fma.rn.f64 	%fd152, %fd30, %fd133, %fd150;
	sub.f64 	%fd153, %fd151, %fd152;
	st.shared.f64 	[%r31+280], %fd153;
	add.f64 	%fd154, %fd152, %fd151;
	st.shared.f64 	[%r31+56], %fd154;
	fma.rn.f64 	%fd155, %fd31, %fd121, 0d0000000000000000;
	fma.rn.f64 	%fd156, %fd32, %fd122, 0d0000000000000000;
	fma.rn.f64 	%fd157, %fd33, %fd125, %fd155;
	fma.rn.f64 	%fd158, %fd34, %fd126, %fd156;
	fma.rn.f64 	%fd159, %fd35, %fd129, %fd157;
	fma.rn.f64 	%fd160, %fd36, %fd130, %fd158;
	fma.rn.f64 	%fd161, %fd37, %fd134, %fd159;
	fma.rn.f64 	%fd162, %fd38, %fd133, %fd160;
	sub.f64 	%fd163, %fd161, %fd162;
	st.shared.f64 	[%r31+224], %fd163;
	add.f64 	%fd164, %fd162, %fd161;
	st.shared.f64 	[%r31+112], %fd164;
	fma.rn.f64 	%fd165, %fd39, %fd121, 0d0000000000000000;
	fma.rn.f64 	%fd166, %fd40, %fd122, 0d0000000000000000;
	fma.rn.f64 	%fd167, %fd41, %fd125, %fd165;
	fma.rn.f64 	%fd168, %fd42, %fd126, %fd166;
	fma.rn.f64 	%fd169, %fd43, %fd129, %fd167;
	fma.rn.f64 	%fd170, %fd44, %fd130, %fd168;
	fma.rn.f64 	%fd171, %fd45, %fd134, %fd169;
	fma.rn.f64 	%fd172, %fd46, %fd133, %fd170;
	add.f64 	%fd173, %fd172, %fd171;
	st.shared.f64 	[%r31+168], %fd173;
$L__BB152_8:
	ld.param.u64 	%rd20, [_Z32massMatrixMultiplyRegisterKernelILi7ELi7ELi2EEviPKdS1_S1_S1_Pd_param_1];
	mov.u32 	%r32, %tid.x;
	setp.gt.u32 	%p10, %r32, 48;
	bar.sync 	0;
	cvt.u16.u32 	%rs18, %r32;
	mul.hi.u16 	%rs19, %rs18, 9363;
	cvt.u32.u16 	%r6, %rs19;
	mov.u32 	%r33, %tid.y;
	mov.u32 	%r34, _ZZ32massMatrixMultiplyRegisterKernelILi7ELi7ELi2EEviPKdS1_S1_S1_PdE6s_tmp1;
	mad.lo.s32 	%r35, %r33, 2744, %r34;
	mul.wide.u16 	%r36, %rs19, 392;
	add.s32 	%r37, %r35, %r36;
	mad.lo.s32 	%r38, %r4, 56, %r37;
	ld.shared.f64 	%fd174, [%r38];
	ld.shared.f64 	%fd175, [%r38+48];
	add.f64 	%fd176, %fd174, %fd175;
	sub.f64 	%fd177, %fd174, %fd175;
	ld.shared.f64 	%fd178, [%r38+8];
	ld.shared.f64 	%fd179, [%r38+40];
	add.f64 	%fd180, %fd178, %fd179;
	sub.f64 	%fd181, %fd178, %fd179;
	ld.shared.f64 	%fd182, [%r38+16];
	ld.shared.f64 	%fd183, [%r38+32];
	add.f64 	%fd184, %fd182, %fd183;
	sub.f64 	%fd185, %fd182, %fd183;
	ld.shared.f64 	%fd186, [%r38+24];
	add.f64 	%fd187, %fd186, %fd186;
	sub.f64 	%fd188, %fd186, %fd186;
	mul.f64 	%fd189, %fd187, 0d3FE0000000000000;
	mov.u32 	%r39, %ctaid.x;
	shl.b32 	%r40, %r39, 1;
	add.s32 	%r41, %r40, %r33;
	mov.b32 	%r42, {%rs19, %rs1};
	mov.b32 	%r43, 6;
	mov.b32 	%r44, 1841;
	dp2a.lo.u32.u32 	%r45, %r42, %r44, %r43;
	mad.lo.s32 	%r46, %r41, 343, %r45;
	fma.rn.f64 	%fd190, %fd15, %fd176, 0d0000000000000000;
	fma.rn.f64 	%fd191, %fd16, %fd177, 0d0000000000000000;
	fma.rn.f64 	%fd192, %fd17, %fd180, %fd190;
	fma.rn.f64 	%fd193, %fd18, %fd181, %fd191;
	fma.rn.f64 	%fd194, %fd19, %fd184, %fd192;
	fma.rn.f64 	%fd195, %fd20, %fd185, %fd193;
	fma.rn.f64 	%fd196, %fd21, %fd189, %fd194;
	fma.rn.f64 	%fd197, %fd22, %fd188, %fd195;
	cvta.to.global.u64 	%rd14, %rd20;
	mul.wide.s32 	%rd15, %r46, 8;
	add.s64 	%rd16, %rd14, %rd15;
	ld.global.nc.f64 	%fd198, [%rd16];
	ld.global.nc.f64 	%fd199, [%rd16+-48];
	sub.f64 	%fd200, %fd196, %fd197;
	mul.f64 	%fd394, %fd200, %fd198;
	add.f64 	%fd201, %fd196, %fd197;
	mul.f64 	%fd400, %fd201, %fd199;
	fma.rn.f64 	%fd202, %fd23, %fd176, 0d0000000000000000;
	fma.rn.f64 	%fd203, %fd24, %fd177, 0d0000000000000000;
	fma.rn.f64 	%fd204, %fd25, %fd180, %fd202;
	fma.rn.f64 	%fd205, %fd26, %fd181, %fd203;
	fma.rn.f64 	%fd206, %fd27, %fd184, %fd204;
	fma.rn.f64 	%fd207, %fd28, %fd185, %fd205;
	fma.rn.f64 	%fd208, %fd29, %fd189, %fd206;
	fma.rn.f64 	%fd209, %fd30, %fd188, %fd207;
	ld.global.nc.f64 	%fd210, [%rd16+-8];
	ld.global.nc.f64 	%fd211, [%rd16+-40];
	sub.f64 	%fd212, %fd208, %fd209;
	mul.f64 	%fd395, %fd212, %fd210;
	add.f64 	%fd213, %fd208, %fd209;
	mul.f64 	%fd399, %fd213, %fd211;
	fma.rn.f64 	%fd214, %fd31, %fd176, 0d0000000000000000;
	fma.rn.f64 	%fd215, %fd32, %fd177, 0d0000000000000000;
	fma.rn.f64 	%fd216, %fd33, %fd180, %fd214;
	fma.rn.f64 	%fd217, %fd34, %fd181, %fd215;
	fma.rn.f64 	%fd218, %fd35, %fd184, %fd216;
	fma.rn.f64 	%fd219, %fd36, %fd185, %fd217;
	fma.rn.f64 	%fd220, %fd37, %fd189, %fd218;
	fma.rn.f64 	%fd221, %fd38, %fd188, %fd219;
	ld.global.nc.f64 	%fd222, [%rd16+-16];
	ld.global.nc.f64 	%fd223, [%rd16+-32];
	sub.f64 	%fd224, %fd220, %fd221;
	mul.f64 	%fd396, %fd224, %fd222;
	add.f64 	%fd225, %fd220, %fd221;
	mul.f64 	%fd398, %fd225, %fd223;
	fma.rn.f64 	%fd226, %fd39, %fd176, 0d0000000000000000;
	fma.rn.f64 	%fd227, %fd40, %fd177, 0d0000000000000000;
	fma.rn.f64 	%fd228, %fd41, %fd180, %fd226;
	fma.rn.f64 	%fd229, %fd42, %fd181, %fd227;
	fma.rn.f64 	%fd230, %fd43, %fd184, %fd228;
	fma.rn.f64 	%fd231, %fd44, %fd185, %fd229;
	fma.rn.f64 	%fd232, %fd45, %fd189, %fd230;
	fma.rn.f64 	%fd233, %fd46, %fd188, %fd231;
	ld.global.nc.f64 	%fd234, [%rd16+-24];
	add.f64 	%fd235, %fd232, %fd233;
	mul.f64 	%fd397, %fd235, %fd234;
	bar.sync 	0;
	add.f64 	%fd236, %fd400, %fd394;
	sub.f64 	%fd237, %fd400, %fd394;
	add.f64 	%fd238, %fd399, %fd395;
	sub.f64 	%fd239, %fd399, %fd395;
	add.f64 	%fd240, %fd398, %fd396;
	sub.f64 	%fd241, %fd398, %fd396;
	add.f64 	%fd242, %fd397, %fd397;
	sub.f64 	%fd243, %fd397, %fd397;
	mul.f64 	%fd244, %fd242, 0d3FE0000000000000;
	fma.rn.f64 	%fd245, %fd15, %fd236, 0d0000000000000000;
	fma.rn.f64 	%fd246, %fd16, %fd237, 0d0000000000000000;
	fma.rn.f64 	%fd247, %fd23, %fd238, %fd245;
	fma.rn.f64 	%fd248, %fd24, %fd239, %fd246;
	fma.rn.f64 	%fd249, %fd31, %fd240, %fd247;
	fma.rn.f64 	%fd250, %fd32, %fd241, %fd248;
	fma.rn.f64 	%fd251, %fd39, %fd244, %fd249;
	fma.rn.f64 	%fd252, %fd40, %fd243, %fd250;
	sub.f64 	%fd253, %fd251, %fd252;
	st.shared.f64 	[%r38+48], %fd253;
	add.f64 	%fd254, %fd251, %fd252;
	st.shared.f64 	[%r38], %fd254;
	fma.rn.f64 	%fd255, %fd17, %fd236, 0d0000000000000000;
	fma.rn.f64 	%fd256, %fd18, %fd237, 0d0000000000000000;
	fma.rn.f64 	%fd257, %fd25, %fd238, %fd255;
	fma.rn.f64 	%fd258, %fd26, %fd239, %fd256;
	fma.rn.f64 	%fd259, %fd33, %fd240, %fd257;
	fma.rn.f64 	%fd260, %fd34, %fd241, %fd258;
	fma.rn.f64 	%fd261, %fd41, %fd244, %fd259;
	fma.rn.f64 	%fd262, %fd42, %fd243, %fd260;
	sub.f64 	%fd263, %fd261, %fd262;
	st.shared.f64 	[%r38+40], %fd263;
	add.f64 	%fd264, %fd261, %fd262;
	st.shared.f64 	[%r38+8], %fd264;
	fma.rn.f64 	%fd265, %fd19, %fd236, 0d0000000000000000;
	fma.rn.f64 	%fd266, %fd20, %fd237, 0d0000000000000000;
	fma.rn.f64 	%fd267, %fd27, %fd238, %fd265;
	fma.rn.f64 	%fd268, %fd28, %fd239, %fd266;
	fma.rn.f64 	%fd269, %fd35, %fd240, %fd267;
	fma.rn.f64 	%fd270, %fd36, %fd241, %fd268;
	fma.rn.f64 	%fd271, %fd43, %fd244, %fd269;
	fma.rn.f64 	%fd272, %fd44, %fd243, %fd270;
	sub.f64 	%fd273, %fd271, %fd272;
	st.shared.f64 	[%r38+32], %fd273;
	add.f64 	%fd274, %fd271, %fd272;
	st.shared.f64 	[%r38+16], %fd274;
	fma.rn.f64 	%fd275, %fd21, %fd236, 0d0000000000000000;
	fma.rn.f64 	%fd276, %fd22, %fd237, 0d0000000000000000;
	fma.rn.f64 	%fd277, %fd29, %fd238, %fd275;
	fma.rn.f64 	%fd278, %fd30, %fd239, %fd276;
	fma.rn.f64 	%fd279, %fd37, %fd240, %fd277;
	fma.rn.f64 	%fd280, %fd38, %fd241, %fd278;
	fma.rn.f64 	%fd281, %fd45, %fd244, %fd279;
	fma.rn.f64 	%fd282, %fd46, %fd243, %fd280;
	add.f64 	%fd283, %fd281, %fd282;
	st.shared.f64 	[%r38+24], %fd283;
	bar.sync 	0;
	@%p10 bra 	$L__BB152_10;
	mov.u32 	%r47, %tid.y;
	mov.u32 	%r48, _ZZ32massMatrixMultiplyRegisterKernelILi7ELi7ELi2EEviPKdS1_S1_S1_PdE6s_tmp1;
	mad.lo.s32 	%r49, %r47, 2744, %r48;
	mad.lo.s32 	%r50, %r6, 392, %r49;
	mad.lo.s32 	%r51, %r4, 56, %r50;
	mad.lo.s32 	%r52, %r4, -48, %r51;
	ld.shared.f64 	%fd284, [%r52];
	ld.shared.f64 	%fd285, [%r52+336];
	add.f64 	%fd286, %fd284, %fd285;
	sub.f64 	%fd287, %fd284, %fd285;
	ld.shared.f64 	%fd288, [%r52+56];
	ld.shared.f64 	%fd289, [%r52+280];
	add.f64 	%fd290, %fd288, %fd289;
	sub.f64 	%fd291, %fd288, %fd289;
	ld.shared.f64 	%fd292, [%r52+112];
	ld.shared.f64 	%fd293, [%r52+224];
	add.f64 	%fd294, %fd292, %fd293;
	sub.f64 	%fd295, %fd292, %fd293;
	ld.shared.f64 	%fd296, [%r52+168];
	add.f64 	%fd297, %fd296, %fd296;
	sub.f64 	%fd298, %fd296, %fd296;
	mul.f64 	%fd299, %fd297, 0d3FE0000000000000;
	fma.rn.f64 	%fd300, %fd15, %fd286, 0d0000000000000000;
	fma.rn.f64 	%fd301, %fd16, %fd287, 0d0000000000000000;
	fma.rn.f64 	%fd302, %fd23, %fd290, %fd300;
	fma.rn.f64 	%fd303, %fd24, %fd291, %fd301;
	fma.rn.f64 	%fd304, %fd31, %fd294, %fd302;
	fma.rn.f64 	%fd305, %fd32, %fd295, %fd303;
	fma.rn.f64 	%fd306, %fd39, %fd299, %fd304;
	fma.rn.f64 	%fd307, %fd40, %fd298, %fd305;
	sub.f64 	%fd308, %fd306, %fd307;
	st.shared.f64 	[%r52+336], %fd308;
	add.f64 	%fd309, %fd306, %fd307;
	st.shared.f64 	[%r52], %fd309;
	fma.rn.f64 	%fd310, %fd17, %fd286, 0d0000000000000000;
	fma.rn.f64 	%fd311, %fd18, %fd287, 0d0000000000000000;
	fma.rn.f64 	%fd312, %fd25, %fd290, %fd310;
	fma.rn.f64 	%fd313, %fd26, %fd291, %fd311;
	fma.rn.f64 	%fd314, %fd33, %fd294, %fd312;
	fma.rn.f64 	%fd315, %fd34, %fd295, %fd313;
	fma.rn.f64 	%fd316, %fd41, %fd299, %fd314;
	fma.rn.f64 	%fd317, %fd42, %fd298, %fd315;
	sub.f64 	%fd318, %fd316, %fd317;
	st.shared.f64 	[%r52+280], %fd318;
	add.f64 	%fd319, %fd316, %fd317;
	st.shared.f64 	[%r52+56], %fd319;
	fma.rn.f64 	%fd320, %fd19, %fd286, 0d0000000000000000;
	fma.rn.f64 	%fd321, %fd20, %fd287, 0d0000000000000000;
	fma.rn.f64 	%fd322, %fd27, %fd290, %fd320;
	fma.rn.f64 	%fd323, %fd28, %fd291, %fd321;
	fma.rn.f64 	%fd324, %fd35, %fd294, %fd322;
	fma.rn.f64 	%fd325, %fd36, %fd295, %fd323;
	fma.rn.f64 	%fd326, %fd43, %fd299, %fd324;
	fma.rn.f64 	%fd327, %fd44, %fd298, %fd325;
	sub.f64 	%fd328, %fd326, %fd327;
	st.shared.f64 	[%r52+224], %fd328;
	add.f64 	%fd329, %fd326, %fd327;
	st.shared.f64 	[%r52+112], %fd329;
	fma.rn.f64 	%fd330, %fd21, %fd286, 0d0000000000000000;
	fma.rn.f64 	%fd331, %fd22, %fd287, 0d0000000000000000;
	fma.rn.f64 	%fd332, %fd29, %fd290, %fd330;
	fma.rn.f64 	%fd333, %fd30, %fd291, %fd331;
	fma.rn.f64 	%fd334, %fd37, %fd294, %fd332;
	fma.rn.f64 	%fd335, %fd38, %fd295, %fd333;
	fma.rn.f64 	%fd336, %fd45, %fd299, %fd334;
	fma.rn.f64 	%fd337, %fd46, %fd298, %fd335;
	add.f64 	%fd338, %fd336, %fd337;
	st.shared.f64 	[%r52+168], %fd338;
$L__BB152_10:
	mov.u32 	%r53, %tid.x;
	setp.gt.u32 	%p11, %r53, 48;
	bar.sync 	0;
	@%p11 bra 	$L__BB152_12;
	mov.u32 	%r54, %tid.y;
	mov.u32 	%r55, _ZZ32massMatrixMultiplyRegisterKernelILi7ELi7ELi2EEviPKdS1_S1_S1_PdE6s_tmp1;
	mad.lo.s32 	%r56, %r54, 2744, %r55;
	mad.lo.s32 	%r57, %r6, 392, %r56;
	mad.lo.s32 	%r58, %r6, -336, %r57;
	shl.b32 	%r59, %r4, 3;
	add.s32 	%r60, %r58, %r59;
	ld.shared.f64 	%fd339, [%r60];
	ld.shared.f64 	%fd340, [%r60+2352];
	add.f64 	%fd341, %fd339, %fd340;
	sub.f64 	%fd342, %fd339, %fd340;
	ld.shared.f64 	%fd343, [%r60+392];
	ld.shared.f64 	%fd344, [%r60+1960];
	add.f64 	%fd345, %fd343, %fd344;
	sub.f64 	%fd346, %fd343, %fd344;
	ld.shared.f64 	%fd347, [%r60+784];
	ld.shared.f64 	%fd348, [%r60+1568];
	add.f64 	%fd349, %fd347, %fd348;
	sub.f64 	%fd350, %fd347, %fd348;
	ld.shared.f64 	%fd351, [%r60+1176];
	add.f64 	%fd352, %fd351, %fd351;
	sub.f64 	%fd353, %fd351, %fd351;
	mul.f64 	%fd354, %fd352, 0d3FE0000000000000;
	fma.rn.f64 	%fd355, %fd15, %fd341, 0d0000000000000000;
	fma.rn.f64 	%fd356, %fd16, %fd342, 0d0000000000000000;
	fma.rn.f64 	%fd357, %fd23, %fd345, %fd355;
	fma.rn.f64 	%fd358, %fd24, %fd346, %fd356;
	fma.rn.f64 	%fd359, %fd31, %fd349, %fd357;
	fma.rn.f64 	%fd360, %fd32, %fd350, %fd358;
	fma.rn.f64 	%fd361, %fd39, %fd354, %fd359;
	fma.rn.f64 	%fd362, %fd40, %fd353, %fd360;
	sub.f64 	%fd394, %fd361, %fd362;
	add.f64 	%fd400, %fd361, %fd362;
	fma.rn.f64 	%fd363, %fd17, %fd341, 0d0000000000000000;
	fma.rn.f64 	%fd364, %fd18, %fd342, 0d0000000000000000;
	fma.rn.f64 	%fd365, %fd25, %fd345, %fd363;
	fma.rn.f64 	%fd366, %fd26, %fd346, %fd364;
	fma.rn.f64 	%fd367, %fd33, %fd349, %fd365;
	fma.rn.f64 	%fd368, %fd34, %fd350, %fd366;
	fma.rn.f64 	%fd369, %fd41, %fd354, %fd367;
	fma.rn.f64 	%fd370, %fd42, %fd353, %fd368;
	sub.f64 	%fd395, %fd369, %fd370;
	add.f64 	%fd399, %fd369, %fd370;
	fma.rn.f64 	%fd371, %fd19, %fd341, 0d0000000000000000;
	fma.rn.f64 	%fd372, %fd20, %fd342, 0d0000000000000000;
	fma.rn.f64 	%fd373, %fd27, %fd345, %fd371;
	fma.rn.f64 	%fd374, %fd28, %fd346, %fd372;
	fma.rn.f64 	%fd375, %fd35, %fd349, %fd373;
	fma.rn.f64 	%fd376, %fd36, %fd350, %fd374;
	fma.rn.f64 	%fd377, %fd43, %fd354, %fd375;
	fma.rn.f64 	%fd378, %fd44, %fd353, %fd376;
	sub.f64 	%fd396, %fd377, %fd378;
	add.f64 	%fd398, %fd377, %fd378;
	fma.rn.f64 	%fd379, %fd21, %fd341, 0d0000000000000000;
	fma.rn.f64 	%fd380, %fd22, %fd342, 0d0000000000000000;
	fma.rn.f64 	%fd381, %fd29, %fd345, %fd379;
	fma.rn.f64 	%fd382, %fd30, %fd346, %fd380;
	fma.rn.f64 	%fd383, %fd37, %fd349, %fd381;
	fma.rn.f64 	%fd384, %fd38, %fd350, %fd382;
	fma.rn.f64 	%fd385, %fd45, %fd354, %fd383;
	fma.rn.f64 	%fd386, %fd46, %fd353, %fd384;
	add.f64 	%fd397, %fd385, %fd386;
$L__BB152_12:
	bar.sync 	0;
	@%p4 bra 	$L__BB152_14;
	ld.param.u64 	%rd21, [_Z32massMatrixMultiplyRegisterKernelILi7ELi7ELi2EEviPKdS1_S1_S1_Pd_param_5];
	mov.u32 	%r61, %ctaid.x;
	shl.b32 	%r62, %r61, 1;
	mov.u32 	%r63, %tid.y;
	add.s32 	%r64, %r62, %r63;
	mov.u32 	%r65, %tid.x;
	mad.lo.s32 	%r66, %r64, 343, %r65;
	cvta.to.global.u64 	%rd17, %rd21;
	mul.wide.s32 	%rd18, %r66, 8;
	add.s64 	%rd19, %rd17, %rd18;
	st.global.f64 	[%rd19], %fd400;
	st.global.f64 	[%rd19+392], %fd399;
	st.global.f64 	[%rd19+784], %fd398;
	st.global.f64 	[%rd19+1176], %fd397;
	st.global.f64 	[%rd19+1568], %fd396;
	st.global.f64 	[%rd19+1960], %fd395;
	st.global.f64 	[%rd19+2352], %fd394;
$L__BB152_14:
	ret;

}
	// .globl	_Z32massMatrixMultiplyConstantKernelILi7ELi7ELi2EEviPKdS1_S1_S1_Pd
.visible .entry _Z32massMatrixMultiplyConstantKernelILi7ELi7ELi2EEviPKdS1_S1_S1_Pd(
	.param .u32 _Z32massMatrixMultiplyConstantKernelILi7ELi7ELi2EEviPKdS1_S1_S1_Pd_param_0,
	.param .u64 .ptr .align 1 _Z32massMatrixMultiplyConstantKernelILi7ELi7ELi2EEviPKdS1_S1_S1_Pd_param_1,
	.param .u64 .ptr .align 1 _Z32massMatrixMultiplyConstantKernelILi7ELi7ELi2EEviPKdS1_S1_S1_Pd_param_2,
	.param .u64 .ptr .align 1 _Z32massMatrixMultiplyConstantKernelILi7ELi7ELi2EEviPKdS1_S1_S1_Pd_param_3,
	.param .u64 .ptr .align 1 _Z32massMatrixMultiplyConstantKernelILi7ELi7ELi2EEviPKdS1_S1_S1_Pd_param_4,
	.param .u64 .ptr .align 1 _Z32massMatrixMultiplyConstantKernelILi7ELi7ELi2EEviPKdS1_S1_S1_Pd_param_5
)
{
	.reg .pred 	%p<10>;
	.reg .b16 	%rs<24>;
	.reg .b32 	%r<36>;
	.reg .b64 	%rd<15>;
	.reg .b64 	%fd<478>;
	// demoted variable
	.shared .align 8 .b8 _ZZ32massMatrixMultiplyConstantKernelILi7ELi7ELi2EEviPKdS1_S1_S1_PdE6s_tmp1[5488];
	ld.param.u32 	%r10, [_Z32massMatrixMultiplyConstantKernelILi7ELi7ELi2EEviPKdS1_S1_S1_Pd_param_0];
	ld.param.u64 	%rd2, [_Z32massMatrixMultiplyConstantKernelILi7ELi7ELi2EEviPKdS1_S1_S1_Pd_param_4];
	mov.u32 	%r11, %tid.x;
	mov.u32 	%r12, %tid.y;
	mov.u32 	%r13, %ctaid.x;
	shl.b32 	%r14, %r13, 1;
	add.s32 	%r2, %r14, %r12;
	cvt.u16.u32 	%rs2, %r11;
	mul.hi.u16 	%rs3, %rs2, 9363;
	sub.s16 	%rs4, %rs2, %rs3;
	shr.u16 	%rs5, %rs4, 1;
	add.s16 	%rs6, %rs5, %rs3;
	shr.u16 	%rs7, %rs6, 2;
	mul.lo.s16 	%rs8, %rs7, 7;
	sub.s16 	%rs1, %rs2, %rs8;
	cvt.u32.u16 	%r3, %rs1;
	setp.lt.s32 	%p2, %r2, %r10;
	setp.lt.u32 	%p3, %r11, 49;
	and.pred  	%p1, %p2, %p3;
	not.pred 	%p4, %p1;
	@%p4 bra 	$L__BB153_2;
	cvta.to.global.u64 	%rd4, %rd2;
	mad.lo.s32 	%r15, %r2, 343, %r11;
	mul.wide.s32 	%rd5, %r15, 8;
	add.s64 	%rd6, %rd4, %rd5;
	ld.global.nc.f64 	%fd468, [%rd6];
	ld.global.nc.f64 	%fd467, [%rd6+392];
	ld.global.nc.f64 	%fd466, [%rd6+784];
	ld.global.nc.f64 	%fd465, [%rd6+1176];
	ld.global.nc.f64 	%fd464, [%rd6+1568];
	ld.global.nc.f64 	%fd463, [%rd6+1960];
	ld.global.nc.f64 	%fd462, [%rd6+2352];
$L__BB153_2:
	setp.gt.u32 	%p5, %r11, 48;
	bar.sync 	0;
	ld.const.f64 	%fd15, [const_oddDofToQuad+8];
	ld.const.f64 	%fd16, [const_oddDofToQuad+16];
	ld.const.f64 	%fd17, [const_evenDofToQuad+24];
	ld.const.f64 	%fd18, [const_oddDofToQuad+32];
	ld.const.f64 	%fd19, [const_evenDofToQuad+32];
	ld.const.f64 	%fd20, [const_oddDofToQuad+40];
	ld.const.f64 	%fd21, [const_evenDofToQuad+40];
	ld.const.f64 	%fd22, [const_oddDofToQuad+48];
	ld.const.f64 	%fd23, [const_evenDofToQuad+48];
	ld.const.f64 	%fd24, [const_oddDofToQuad+56];
	ld.const.f64 	%fd25, [const_evenDofToQuad+56];
	ld.const.f64 	%fd26, [const_oddDofToQuad+64];
	ld.const.f64 	%fd27, [const_evenDofToQuad+64];
	ld.const.f64 	%fd28, [const_oddDofToQuad+72];
	ld.const.f64 	%fd29, [const_evenDofToQuad+88];
	ld.const.f64 	%fd30, [const_oddDofToQuad+96];
	ld.const.f64 	%fd31, [const_evenDofToQuad+96];
	ld.const.f64 	%fd32, [const_oddDofToQuad+104];
	ld.const.f64 	%fd33, [const_evenDofToQuad+104];
	ld.const.f64 	%fd34, [const_oddDofToQuad+112];
	ld.const.f64 	%fd35, [const_evenDofToQuad+112];
	mov.u32 	%r17, _ZZ32massMatrixMultiplyConstantKernelILi7ELi7ELi2EEviPKdS1_S1_S1_PdE6s_tmp1;
	mad.lo.s32 	%r4, %r12, 2744, %r17;
	mul.lo.s16 	%rs10, %rs2, 37;
	shr.u16 	%rs11, %rs10, 8;
	sub.s16 	%rs12, %rs2, %rs11;
	and.b16  	%rs13, %rs12, 254;
	shr.u16 	%rs14, %rs13, 1;
	add.s16 	%rs15, %rs14, %rs11;
	and.b16  	%rs16, %rs15, 252;
	shr.u16 	%rs17, %rs16, 2;
	cvt.u32.u16 	%r5, %rs17;
	@%p5 bra 	$L__BB153_4;
	add.f64 	%fd64, %fd468, %fd462;
	sub.f64 	%fd65, %fd468, %fd462;
	add.f64 	%fd66, %fd467, %fd463;
	sub.f64 	%fd67, %fd467, %fd463;
	add.f64 	%fd68, %fd466, %fd464;
	sub.f64 	%fd69, %fd466, %fd464;
	add.f64 	%fd70, %fd465, %fd465;
	sub.f64 	%fd71, %fd465, %fd465;
	mul.f64 	%fd72, %fd70, 0d3FE0000000000000;
	mad.lo.s32 	%r18, %r5, 56, %r4;
	shl.b32 	%r19, %r3, 3;
	add.s32 	%r20, %r18, %r19;
	ld.const.f64 	%fd73, [const_oddDofToQuad];
	fma.rn.f64 	%fd74, %fd73, %fd64, 0d0000000000000000;
	ld.const.f64 	%fd75, [const_evenDofToQuad];
	fma.rn.f64 	%fd76, %fd75, %fd65, 0d0000000000000000;
	fma.rn.f64 	%fd77, %fd15, %fd66, %fd74;
	ld.const.f64 	%fd78, [const_evenDofToQuad+8];
	fma.rn.f64 	%fd79, %fd78, %fd67, %fd76;
	fma.rn.f64 	%fd80, %fd16, %fd68, %fd77;
	ld.const.f64 	%fd81, [const_evenDofToQuad+16];
	fma.rn.f64 	%fd82, %fd81, %fd69, %fd79;
	ld.const.f64 	%fd83, [const_oddDofToQuad+24];
	fma.rn.f64 	%fd84, %fd83, %fd72, %fd80;
	fma.rn.f64 	%fd85, %fd17, %fd71, %fd82;
	sub.f64 	%fd86, %fd84, %fd85;
	st.shared.f64 	[%r20+2352], %fd86;
	add.f64 	%fd87, %fd85, %fd84;
	st.shared.f64 	[%r20], %fd87;
	fma.rn.f64 	%fd88, %fd18, %fd64, 0d0000000000000000;
	fma.rn.f64 	%fd89, %fd19, %fd65, 0d0000000000000000;
	fma.rn.f64 	%fd90, %fd20, %fd66, %fd88;
	fma.rn.f64 	%fd91, %fd21, %fd67, %fd89;
	fma.rn.f64 	%fd92, %fd22, %fd68, %fd90;
	fma.rn.f64 	%fd93, %fd23, %fd69, %fd91;
	fma.rn.f64 	%fd94, %fd24, %fd72, %fd92;
	fma.rn.f64 	%fd95, %fd25, %fd71, %fd93;
	sub.f64 	%fd96, %fd94, %fd95;
	st.shared.f64 	[%r20+1960], %fd96;
	add.f64 	%fd97, %fd95, %fd94;
	st.shared.f64 	[%r20+392], %fd97;
	fma.rn.f64 	%fd98, %fd26, %fd64, 0d0000000000000000;
	fma.rn.f64 	%fd99, %fd27, %fd65, 0d0000000000000000;
	fma.rn.f64 	%fd100, %fd28, %fd66, %fd98;
	ld.const.f64 	%fd101, [const_evenDofToQuad+72];
	fma.rn.f64 	%fd102, %fd101, %fd67, %fd99;
	ld.const.f64 	%fd103, [const_oddDofToQuad+80];
	fma.rn.f64 	%fd104, %fd103, %fd68, %fd100;
	ld.const.f64 	%fd105, [const_evenDofToQuad+80];
	fma.rn.f64 	%fd106, %fd105, %fd69, %fd102;
	ld.const.f64 	%fd107, [const_oddDofToQuad+88];
	fma.rn.f64 	%fd108, %fd107, %fd72, %fd104;
	fma.rn.f64 	%fd109, %fd29, %fd71, %fd106;
	sub.f64 	%fd110, %fd108, %fd109;
	st.shared.f64 	[%r20+1568], %fd110;
	add.f64 	%fd111, %fd109, %fd108;
	st.shared.f64 	[%r20+784], %fd111;
	fma.rn.f64 	%fd112, %fd30, %fd64, 0d0000000000000000;
	fma.rn.f64 	%fd113, %fd31, %fd65, 0d0000000000000000;
	fma.rn.f64 	%fd114, %fd32, %fd66, %fd112;
	fma.rn.f64 	%fd115, %fd33, %fd67, %fd113;
	fma.rn.f64 	%fd116, %fd34, %fd68, %fd114;
	fma.rn.f64 	%fd117, %fd35, %fd69, %fd115;
	ld.const.f64 	%fd118, [const_oddDofToQuad+120];
	fma.rn.f64 	%fd119, %fd118, %fd72, %fd116;
	ld.const.f64 	%fd120, [const_evenDofToQuad+120];
	fma.rn.f64 	%fd121, %fd120, %fd71, %fd117;
	add.f64 	%fd122, %fd121, %fd119;
	st.shared.f64 	[%r20+1176], %fd122;
$L__BB153_4:
	setp.lt.u32 	%p6, %r11, 49;
	bar.sync 	0;
	@%p6 bra 	$L__BB153_6;
	ld.const.f64 	%fd470, [const_oddDofToQuad+120];
	ld.const.f64 	%fd469, [const_evenDofToQuad+120];
	bra.uni 	$L__BB153_7;
$L__BB153_6:
	mad.lo.s32 	%r21, %r5, 56, %r4;
	mad.lo.s32 	%r22, %r5, 336, %r21;
	shl.b32 	%r23, %r3, 3;
	add.s32 	%r24, %r22, %r23;
	ld.shared.f64 	%fd123, [%r24];
	ld.shared.f64 	%fd124, [%r24+336];
	add.f64 	%fd125, %fd123, %fd124;
	sub.f64 	%fd126, %fd123, %fd124;
	ld.shared.f64 	%fd127, [%r24+56];
	ld.shared.f64 	%fd128, [%r24+280];
	add.f64 	%fd129, %fd127, %fd128;
	sub.f64 	%fd130, %fd127, %fd128;
	ld.shared.f64 	%fd131, [%r24+112];
	ld.shared.f64 	%fd132, [%r24+224];
	add.f64 	%fd133, %fd131, %fd132;
	sub.f64 	%fd134, %fd131, %fd132;
	ld.shared.f64 	%fd135, [%r24+168];
	add.f64 	%fd136, %fd135, %fd135;
	sub.f64 	%fd137, %fd135, %fd135;
	mul.f64 	%fd138, %fd136, 0d3FE0000000000000;
	ld.const.f64 	%fd139, [const_oddDofToQuad];
	fma.rn.f64 	%fd140, %fd139, %fd125, 0d0000000000000000;
	ld.const.f64 	%fd141, [const_evenDofToQuad];
	fma.rn.f64 	%fd142, %fd141, %fd126, 0d0000000000000000;
	fma.rn.f64 	%fd143, %fd15, %fd129, %fd140;
	ld.const.f64 	%fd144, [const_evenDofToQuad+8];
	fma.rn.f64 	%fd145, %fd144, %fd130, %fd142;
	fma.rn.f64 	%fd147, %fd16, %fd133, %fd143;
	ld.const.f64 	%fd148, [const_evenDofToQuad+16];
	fma.rn.f64 	%fd149, %fd148, %fd134, %fd145;
	ld.const.f64 	%fd150, [const_oddDofToQuad+24];
	fma.rn.f64 	%fd151, %fd150, %fd138, %fd147;
	fma.rn.f64 	%fd152, %fd17, %fd137, %fd149;
	sub.f64 	%fd153, %fd151, %fd152;
	st.shared.f64 	[%r24+336], %fd153;
	add.f64 	%fd154, %fd152, %fd151;
	st.shared.f64 	[%r24], %fd154;
	fma.rn.f64 	%fd155, %fd18, %fd125, 0d0000000000000000;
	fma.rn.f64 	%fd156, %fd19, %fd126, 0d0000000000000000;
	fma.rn.f64 	%fd157, %fd20, %fd129, %fd155;
	fma.rn.f64 	%fd158, %fd21, %fd130, %fd156;
	fma.rn.f64 	%fd159, %fd22, %fd133, %fd157;
	fma.rn.f64 	%fd160, %fd23, %fd134, %fd158;
	fma.rn.f64 	%fd161, %fd24, %fd138, %fd159;
	fma.rn.f64 	%fd162, %fd25, %fd137, %fd160;
	sub.f64 	%fd163, %fd161, %fd162;
	st.shared.f64 	[%r24+280], %fd163;
	add.f64 	%fd164, %fd162, %fd161;
	st.shared.f64 	[%r24+56], %fd164;
	fma.rn.f64 	%fd165, %fd26, %fd125, 0d0000000000000000;
	fma.rn.f64 	%fd166, %fd27, %fd126, 0d0000000000000000;
	fma.rn.f64 	%fd168, %fd28, %fd129, %fd165;
	ld.const.f64 	%fd169, [const_evenDofToQuad+72];
	fma.rn.f64 	%fd170, %fd169, %fd130, %fd166;
	ld.const.f64 	%fd171, [const_oddDofToQuad+80];
	fma.rn.f64 	%fd172, %fd171, %fd133, %fd168;
	ld.const.f64 	%fd173, [const_evenDofToQuad+80];
	fma.rn.f64 	%fd174, %fd173, %fd134, %fd170;
	ld.const.f64 	%fd175, [const_oddDofToQuad+88];
	fma.rn.f64 	%fd176, %fd175, %fd138, %fd172;
	fma.rn.f64 	%fd177, %fd29, %fd137, %fd174;
	sub.f64 	%fd178, %fd176, %fd177;
	st.shared.f64 	[%r24+224], %fd178;
	add.f64 	%fd179, %fd177, %fd176;
	st.shared.f64 	[%r24+112], %fd179;
	fma.rn.f64 	%fd180, %fd30, %fd125, 0d0000000000000000;
	fma.rn.f64 	%fd181, %fd31, %fd126, 0d0000000000000000;
	fma.rn.f64 	%fd182, %fd32, %fd129, %fd180;
	fma.rn.f64 	%fd183, %fd33, %fd130, %fd181;
	fma.rn.f64 	%fd184, %fd34, %fd133, %fd182;
	fma.rn.f64 	%fd185, %fd35, %fd134, %fd183;
	ld.const.f64 	%fd470, [const_oddDofToQuad+120];
	fma.rn.f64 	%fd186, %fd470, %fd138, %fd184;
	ld.const.f64 	%fd469, [const_evenDofToQuad+120];
	fma.rn.f64 	%fd187, %fd469, %fd137, %fd185;
	add.f64 	%fd188, %fd187, %fd186;
	st.shared.f64 	[%r24+168], %fd188;
$L__BB153_7:
	ld.param.u64 	%rd13, [_Z32massMatrixMultiplyConstantKernelILi7ELi7ELi2EEviPKdS1_S1_S1_Pd_param_1];
	setp.gt.u32 	%p7, %r11, 48;
	bar.sync 	0;
	cvt.u16.u32 	%rs18, %r11;
	mul.hi.u16 	%rs19, %rs18, 9363;
	sub.s16 	%rs20, %rs18, %rs19;
	shr.u16 	%rs21, %rs20, 1;
	add.s16 	%rs22, %rs21, %rs19;
	shr.u16 	%rs23, %rs22, 2;
	cvt.u32.u16 	%r6, %rs23;
	mul.wide.u16 	%r25, %rs23, 392;
	add.s32 	%r7, %r4, %r25;
	mad.lo.s32 	%r8, %r3, 56, %r7;
	ld.shared.f64 	%fd189, [%r8];
	ld.shared.f64 	%fd190, [%r8+48];
	add.f64 	%fd191, %fd189, %fd190;
	sub.f64 	%fd192, %fd189, %fd190;
	ld.shared.f64 	%fd193, [%r8+8];
	ld.shared.f64 	%fd194, [%r8+40];
	add.f64 	%fd195, %fd193, %fd194;
	sub.f64 	%fd196, %fd193, %fd194;
	ld.shared.f64 	%fd197, [%r8+16];
	ld.shared.f64 	%fd198, [%r8+32];
	add.f64 	%fd199, %fd197, %fd198;
	sub.f64 	%fd200, %fd197, %fd198;
	ld.shared.f64 	%fd201, [%r8+24];
	add.f64 	%fd202, %fd201, %fd201;
	sub.f64 	%fd203, %fd201, %fd201;
	mul.f64 	%fd204, %fd202, 0d3FE0000000000000;
	mul.lo.s32 	%r9, %r2, 343;
	mov.b32 	%r26, {%rs23, %rs1};
	mov.b32 	%r27, 6;
	mov.b32 	%r28, 1841;
	dp2a.lo.u32.u32 	%r29, %r26, %r28, %r27;
	add.s32 	%r30, %r9, %r29;
	ld.const.f64 	%fd205, [const_oddDofToQuad];
	fma.rn.f64 	%fd206, %fd205, %fd191, 0d0000000000000000;
	ld.const.f64 	%fd207, [const_evenDofToQuad];
	fma.rn.f64 	%fd208, %fd207, %fd192, 0d0000000000000000;
	ld.const.f64 	%fd209, [const_oddDofToQuad+8];
	fma.rn.f64 	%fd210, %fd209, %fd195, %fd206;
	ld.const.f64 	%fd211, [const_evenDofToQuad+8];
	fma.rn.f64 	%fd212, %fd211, %fd196, %fd208;
	ld.const.f64 	%fd213, [const_oddDofToQuad+16];
	fma.rn.f64 	%fd214, %fd213, %fd199, %fd210;
	ld.const.f64 	%fd215, [const_evenDofToQuad+16];
	fma.rn.f64 	%fd216, %fd215, %fd200, %fd212;
	ld.const.f64 	%fd217, [const_oddDofToQuad+24];
	fma.rn.f64 	%fd218, %fd217, %fd204, %fd214;
	fma.rn.f64 	%fd219, %fd17, %fd203, %fd216;
	cvta.to.global.u64 	%rd7, %rd13;
	mul.wide.s32 	%rd8, %r30, 8;
	add.s64 	%rd9, %rd7, %rd8;
	ld.global.nc.f64 	%fd220, [%rd9];
	ld.global.nc.f64 	%fd221, [%rd9+-48];
	sub.f64 	%fd222, %fd218, %fd219;
	mul.f64 	%fd471, %fd222, %fd220;
	add.f64 	%fd223, %fd218, %fd219;
	mul.f64 	%fd477, %fd223, %fd221;
	fma.rn.f64 	%fd224, %fd18, %fd191, 0d0000000000000000;
	fma.rn.f64 	%fd225, %fd19, %fd192, 0d0000000000000000;
	fma.rn.f64 	%fd226, %fd20, %fd195, %fd224;
	fma.rn.f64 	%fd227, %fd21, %fd196, %fd225;
	fma.rn.f64 	%fd228, %fd22, %fd199, %fd226;
	fma.rn.f64 	%fd229, %fd23, %fd200, %fd227;
	fma.rn.f64 	%fd230, %fd24, %fd204, %fd228;
	ld.const.f64 	%fd231, [const_evenDofToQuad+56];
	fma.rn.f64 	%fd232, %fd231, %fd203, %fd229;
	ld.global.nc.f64 	%fd233, [%rd9+-8];
	ld.global.nc.f64 	%fd234, [%rd9+-40];
	sub.f64 	%fd235, %fd230, %fd232;
	mul.f64 	%fd472, %fd235, %fd233;
	add.f64 	%fd236, %fd230, %fd232;
	mul.f64 	%fd476, %fd236, %fd234;
	ld.const.f64 	%fd237, [const_oddDofToQuad+64];
	fma.rn.f64 	%fd238, %fd237, %fd191, 0d0000000000000000;
	ld.const.f64 	%fd239, [const_evenDofToQuad+64];
	fma.rn.f64 	%fd240, %fd239, %fd192, 0d0000000000000000;
	ld.const.f64 	%fd241, [const_oddDofToQuad+72];
	fma.rn.f64 	%fd242, %fd241, %fd195, %fd238;
	ld.const.f64 	%fd243, [const_evenDofToQuad+72];
	fma.rn.f64 	%fd244, %fd243, %fd196, %fd240;
	ld.const.f64 	%fd245, [const_oddDofToQuad+80];
	fma.rn.f64 	%fd246, %fd245, %fd199, %fd242;
	ld.const.f64 	%fd247, [const_evenDofToQuad+80];
	fma.rn.f64 	%fd248, %fd247, %fd200, %fd244;
	ld.const.f64 	%fd249, [const_oddDofToQuad+88];
	fma.rn.f64 	%fd250, %fd249, %fd204, %fd246;
	fma.rn.f64 	%fd251, %fd29, %fd203, %fd248;
	ld.global.nc.f64 	%fd252, [%rd9+-16];
	ld.global.nc.f64 	%fd253, [%rd9+-32];
	sub.f64 	%fd254, %fd250, %fd251;
	mul.f64 	%fd473, %fd254, %fd252;
	add.f64 	%fd255, %fd250, %fd251;
	mul.f64 	%fd475, %fd255, %fd253;
	ld.const.f64 	%fd256, [const_oddDofToQuad+96];
	fma.rn.f64 	%fd257, %fd256, %fd191, 0d0000000000000000;
	ld.const.f64 	%fd258, [const_evenDofToQuad+96];
	fma.rn.f64 	%fd259, %fd258, %fd192, 0d0000000000000000;
	ld.const.f64 	%fd260, [const_oddDofToQuad+104];
	fma.rn.f64 	%fd261, %fd260, %fd195, %fd257;
	ld.const.f64 	%fd262, [const_evenDofToQuad+104];
	fma.rn.f64 	%fd263, %fd262, %fd196, %fd259;
	ld.const.f64 	%fd264, [const_oddDofToQuad+112];
	fma.rn.f64 	%fd265, %fd264, %fd199, %fd261;
	fma.rn.f64 	%fd266, %fd35, %fd200, %fd263;
	fma.rn.f64 	%fd267, %fd470, %fd204, %fd265;
	fma.rn.f64 	%fd268, %fd469, %fd203, %fd266;
	ld.global.nc.f64 	%fd269, [%rd9+-24];
	add.f64 	%fd270, %fd267, %fd268;
	mul.f64 	%fd474, %fd270, %fd269;
	bar.sync 	0;
	add.f64 	%fd271, %fd477, %fd471;
	sub.f64 	%fd272, %fd477, %fd471;
	add.f64 	%fd273, %fd476, %fd472;
	sub.f64 	%fd274, %fd476, %fd472;
	add.f64 	%fd275, %fd475, %fd473;
	sub.f64 	%fd276, %fd475, %fd473;
	add.f64 	%fd277, %fd474, %fd474;
	sub.f64 	%fd278, %fd474, %fd474;
	mul.f64 	%fd279, %fd277, 0d3FE0000000000000;
	fma.rn.f64 	%fd280, %fd205, %fd271, 0d0000000000000000;
	fma.rn.f64 	%fd281, %fd207, %fd272, 0d0000000000000000;
	fma.rn.f64 	%fd282, %fd18, %fd273, %fd280;
	fma.rn.f64 	%fd283, %fd19, %fd274, %fd281;
	fma.rn.f64 	%fd284, %fd237, %fd275, %fd282;
	fma.rn.f64 	%fd285, %fd239, %fd276, %fd283;
	fma.rn.f64 	%fd286, %fd256, %fd279, %fd284;
	fma.rn.f64 	%fd287, %fd258, %fd278, %fd285;
	sub.f64 	%fd288, %fd286, %fd287;
	st.shared.f64 	[%r8+48], %fd288;
	add.f64 	%fd289, %fd286, %fd287;
	st.shared.f64 	[%r8], %fd289;
	fma.rn.f64 	%fd290, %fd209, %fd271, 0d0000000000000000;
	fma.rn.f64 	%fd291, %fd211, %fd272, 0d0000000000000000;
	fma.rn.f64 	%fd292, %fd20, %fd273, %fd290;
	fma.rn.f64 	%fd293, %fd21, %fd274, %fd291;
	fma.rn.f64 	%fd294, %fd241, %fd275, %fd292;
	fma.rn.f64 	%fd295, %fd243, %fd276, %fd293;
	fma.rn.f64 	%fd296, %fd260, %fd279, %fd294;
	fma.rn.f64 	%fd297, %fd262, %fd278, %fd295;
	sub.f64 	%fd298, %fd296, %fd297;
	st.shared.f64 	[%r8+40], %fd298;
	add.f64 	%fd299, %fd296, %fd297;
	st.shared.f64 	[%r8+8], %fd299;
	fma.rn.f64 	%fd300, %fd213, %fd271, 0d0000000000000000;
	fma.rn.f64 	%fd301, %fd215, %fd272, 0d0000000000000000;
	fma.rn.f64 	%fd302, %fd22, %fd273, %fd300;
	fma.rn.f64 	%fd303, %fd23, %fd274, %fd301;
	fma.rn.f64 	%fd304, %fd245, %fd275, %fd302;
	fma.rn.f64 	%fd305, %fd247, %fd276, %fd303;
	fma.rn.f64 	%fd306, %fd264, %fd279, %fd304;
	fma.rn.f64 	%fd307, %fd35, %fd278, %fd305;
	sub.f64 	%fd308, %fd306, %fd307;
	st.shared.f64 	[%r8+32], %fd308;
	add.f64 	%fd309, %fd306, %fd307;
	st.shared.f64 	[%r8+16], %fd309;
	fma.rn.f64 	%fd310, %fd217, %fd271, 0d0000000000000000;
	fma.rn.f64 	%fd311, %fd17, %fd272, 0d0000000000000000;
	fma.rn.f64 	%fd312, %fd24, %fd273, %fd310;
	fma.rn.f64 	%fd313, %fd231, %fd274, %fd311;
	fma.rn.f64 	%fd314, %fd249, %fd275, %fd312;
	fma.rn.f64 	%fd315, %fd29, %fd276, %fd313;
	fma.rn.f64 	%fd316, %fd470, %fd279, %fd314;
	fma.rn.f64 	%fd317, %fd469, %fd278, %fd315;
	add.f64 	%fd318, %fd316, %fd317;
	st.shared.f64 	[%r8+24], %fd318;
	bar.sync 	0;
	@%p7 bra 	$L__BB153_9;
	mad.lo.s32 	%r31, %r3, -48, %r8;
	ld.shared.f64 	%fd319, [%r31];
	ld.shared.f64 	%fd320, [%r31+336];
	add.f64 	%fd321, %fd319, %fd320;
	sub.f64 	%fd322, %fd319, %fd320;
	ld.shared.f64 	%fd323, [%r31+56];
	ld.shared.f64 	%fd324, [%r31+280];
	add.f64 	%fd325, %fd323, %fd324;
	sub.f64 	%fd326, %fd323, %fd324;
	ld.shared.f64 	%fd327, [%r31+112];
	ld.shared.f64 	%fd328, [%r31+224];
	add.f64 	%fd329, %fd327, %fd328;
	sub.f64 	%fd330, %fd327, %fd328;
	ld.shared.f64 	%fd331, [%r31+168];
	add.f64 	%fd332, %fd331, %fd331;
	sub.f64 	%fd333, %fd331, %fd331;
	mul.f64 	%fd334, %fd332, 0d3FE0000000000000;
	fma.rn.f64 	%fd336, %fd205, %fd321, 0d0000000000000000;
	ld.const.f64 	%fd337, [const_evenDofToQuad];
	fma.rn.f64 	%fd338, %fd337, %fd322, 0d0000000000000000;
	fma.rn.f64 	%fd339, %fd18, %fd325, %fd336;
	fma.rn.f64 	%fd340, %fd19, %fd326, %fd338;
	ld.const.f64 	%fd341, [const_oddDofToQuad+64];
	fma.rn.f64 	%fd342, %fd341, %fd329, %fd339;
	ld.const.f64 	%fd343, [const_evenDofToQuad+64];
	fma.rn.f64 	%fd344, %fd343, %fd330, %fd340;
	ld.const.f64 	%fd345, [const_oddDofToQuad+96];
	fma.rn.f64 	%fd346, %fd345, %fd334, %fd342;
	ld.const.f64 	%fd347, [const_evenDofToQuad+96];
	fma.rn.f64 	%fd348, %fd347, %fd333, %fd344;
	sub.f64 	%fd349, %fd346, %fd348;
	st.shared.f64 	[%r31+336], %fd349;
	add.f64 	%fd350, %fd346, %fd348;
	st.shared.f64 	[%r31], %fd350;
	ld.const.f64 	%fd351, [const_oddDofToQuad+8];
	fma.rn.f64 	%fd352, %fd351, %fd321, 0d0000000000000000;
	ld.const.f64 	%fd353, [const_evenDofToQuad+8];
	fma.rn.f64 	%fd354, %fd353, %fd322, 0d0000000000000000;
	fma.rn.f64 	%fd355, %fd20, %fd325, %fd352;
	fma.rn.f64 	%fd356, %fd21, %fd326, %fd354;
	ld.const.f64 	%fd357, [const_oddDofToQuad+72];
	fma.rn.f64 	%fd358, %fd357, %fd329, %fd355;
	ld.const.f64 	%fd359, [const_evenDofToQuad+72];
	fma.rn.f64 	%fd360, %fd359, %fd330, %fd356;
	ld.const.f64 	%fd361, [const_oddDofToQuad+104];
	fma.rn.f64 	%fd362, %fd361, %fd334, %fd358;
	ld.const.f64 	%fd363, [const_evenDofToQuad+104];
	fma.rn.f64 	%fd364, %fd363, %fd333, %fd360;
	sub.f64 	%fd365, %fd362, %fd364;
	st.shared.f64 	[%r31+280], %fd365;
	add.f64 	%fd366, %fd362, %fd364;
	st.shared.f64 	[%r31+56], %fd366;
	ld.const.f64 	%fd367, [const_oddDofToQuad+16];
	fma.rn.f64 	%fd368, %fd367, %fd321, 0d0000000000000000;
	ld.const.f64 	%fd369, [const_evenDofToQuad+16];
	fma.rn.f64 	%fd370, %fd369, %fd322, 0d0000000000000000;
	fma.rn.f64 	%fd371, %fd22, %fd325, %fd368;
	fma.rn.f64 	%fd372, %fd23, %fd326, %fd370;
	ld.const.f64 	%fd373, [const_oddDofToQuad+80];
	fma.rn.f64 	%fd374, %fd373, %fd329, %fd371;
	ld.const.f64 	%fd375, [const_evenDofToQuad+80];
	fma.rn.f64 	%fd376, %fd375, %fd330, %fd372;
	ld.const.f64 	%fd377, [const_oddDofToQuad+112];
	fma.rn.f64 	%fd378, %fd377, %fd334, %fd374;
	fma.rn.f64 	%fd379, %fd35, %fd333, %fd376;
	sub.f64 	%fd380, %fd378, %fd379;
	st.shared.f64 	[%r31+224], %fd380;
	add.f64 	%fd381, %fd378, %fd379;
	st.shared.f64 	[%r31+112], %fd381;
	ld.const.f64 	%fd382, [const_oddDofToQuad+24];
	fma.rn.f64 	%fd383, %fd382, %fd321, 0d0000000000000000;
	fma.rn.f64 	%fd384, %fd17, %fd322, 0d0000000000000000;
	fma.rn.f64 	%fd385, %fd24, %fd325, %fd383;
	ld.const.f64 	%fd386, [const_evenDofToQuad+56];
	fma.rn.f64 	%fd387, %fd386, %fd326, %fd384;
	ld.const.f64 	%fd388, [const_oddDofToQuad+88];
	fma.rn.f64 	%fd389, %fd388, %fd329, %fd385;
	fma.rn.f64 	%fd390, %fd29, %fd330, %fd387;
	fma.rn.f64 	%fd391, %fd470, %fd334, %fd389;
	fma.rn.f64 	%fd392, %fd469, %fd333, %fd390;
	add.f64 	%fd393, %fd391, %fd392;
	st.shared.f64 	[%r31+168], %fd393;
$L__BB153_9:
	setp.gt.u32 	%p8, %r11, 48;
	bar.sync 	0;
	@%p8 bra 	$L__BB153_11;
	mad.lo.s32 	%r32, %r6, -336, %r7;
	shl.b32 	%r33, %r3, 3;
	add.s32 	%r34, %r32, %r33;
	ld.shared.f64 	%fd394, [%r34];
	ld.shared.f64 	%fd395, [%r34+2352];
	add.f64 	%fd396, %fd394, %fd395;
	sub.f64 	%fd397, %fd394, %fd395;
	ld.shared.f64 	%fd398, [%r34+392];
	ld.shared.f64 	%fd399, [%r34+1960];
	add.f64 	%fd400, %fd398, %fd399;
	sub.f64 	%fd401, %fd398, %fd399;
	ld.shared.f64 	%fd402, [%r34+784];
	ld.shared.f64 	%fd403, [%r34+1568];
	add.f64 	%fd404, %fd402, %fd403;
	sub.f64 	%fd405, %fd402, %fd403;
	ld.shared.f64 	%fd406, [%r34+1176];
	add.f64 	%fd407, %fd406, %fd406;
	sub.f64 	%fd408, %fd406, %fd406;
	mul.f64 	%fd409, %fd407, 0d3FE0000000000000;
	fma.rn.f64 	%fd411, %fd205, %fd396, 0d0000000000000000;
	fma.rn.f64 	%fd413, %fd207, %fd397, 0d0000000000000000;
	fma.rn.f64 	%fd414, %fd18, %fd400, %fd411;
	fma.rn.f64 	%fd415, %fd19, %fd401, %fd413;
	fma.rn.f64 	%fd417, %fd237, %fd404, %fd414;
	fma.rn.f64 	%fd419, %fd239, %fd405, %fd415;
	fma.rn.f64 	%fd421, %fd256, %fd409, %fd417;
	fma.rn.f64 	%fd423, %fd258, %fd408, %fd419;
	sub.f64 	%fd471, %fd421, %fd423;
	add.f64 	%fd477, %fd421, %fd423;
	fma.rn.f64 	%fd425, %fd209, %fd396, 0d0000000000000000;
	ld.const.f64 	%fd426, [const_evenDofToQuad+8];
	fma.rn.f64 	%fd427, %fd426, %fd397, 0d0000000000000000;
	fma.rn.f64 	%fd428, %fd20, %fd400, %fd425;
	fma.rn.f64 	%fd429, %fd21, %fd401, %fd427;
	ld.const.f64 	%fd430, [const_oddDofToQuad+72];
	fma.rn.f64 	%fd431, %fd430, %fd404, %fd428;
	ld.const.f64 	%fd432, [const_evenDofToQuad+72];
	fma.rn.f64 	%fd433, %fd432, %fd405, %fd429;
	ld.const.f64 	%fd434, [const_oddDofToQuad+104];
	fma.rn.f64 	%fd435, %fd434, %fd409, %fd431;
	ld.const.f64 	%fd436, [const_evenDofToQuad+104];
	fma.rn.f64 	%fd437, %fd436, %fd408, %fd433;
	sub.f64 	%fd472, %fd435, %fd437;
	add.f64 	%fd476, %fd435, %fd437;
	ld.const.f64 	%fd438, [const_oddDofToQuad+16];
	fma.rn.f64 	%fd439, %fd438, %fd396, 0d0000000000000000;
	ld.const.f64 	%fd440, [const_evenDofToQuad+16];
	fma.rn.f64 	%fd441, %fd440, %fd397, 0d0000000000000000;
	fma.rn.f64 	%fd442, %fd22, %fd400, %fd439;
	fma.rn.f64 	%fd443, %fd23, %fd401, %fd441;
	ld.const.f64 	%fd444, [const_oddDofToQuad+80];
	fma.rn.f64 	%fd445, %fd444, %fd404, %fd442;
	ld.const.f64 	%fd446, [const_evenDofToQuad+80];
	fma.rn.f64 	%fd447, %fd446, %fd405, %fd443;
	ld.const.f64 	%fd448, [const_oddDofToQuad+112];
	fma.rn.f64 	%fd449, %fd448, %fd409, %fd445;
	fma.rn.f64 	%fd450, %fd35, %fd408, %fd447;
	sub.f64 	%fd473, %fd449, %fd450;
	add.f64 	%fd475, %fd449, %fd450;
	ld.const.f64 	%fd451, [const_oddDofToQuad+24];
	fma.rn.f64 	%fd452, %fd451, %fd396, 0d0000000000000000;
	fma.rn.f64 	%fd453, %fd17, %fd397, 0d0000000000000000;
	fma.rn.f64 	%fd454, %fd24, %fd400, %fd452;
	ld.const.f64 	%fd455, [const_evenDofToQuad+56];
	fma.rn.f64 	%fd456, %fd455, %fd401, %fd453;
	ld.const.f64 	%fd457, [const_oddDofToQuad+88];
	fma.rn.f64 	%fd458, %fd457, %fd404, %fd454;
	fma.rn.f64 	%fd459, %fd29, %fd405, %fd456;
	fma.rn.f64 	%fd460, %fd470, %fd409, %fd458;
	fma.rn.f64 	%fd461, %fd469, %fd408, %fd459;
	add.f64 	%fd474, %fd460, %fd461;
$L__BB153_11:
	bar.sync 	0;
	@%p4 bra 	$L__BB153_13;
	ld.param.u64 	%rd14, [_Z32massMatrixMultiplyConstantKernelILi7ELi7ELi2EEviPKdS1_S1_S1_Pd_param_5];
	add.s32 	%r35, %r9, %r11;
	cvta.to.global.u64 	%rd10, %rd14;
	mul.wide.s32 	%rd11, %r35, 8;
	add.s64 	%rd12, %rd10, %rd11;
	st.global.f64 	[%rd12], %fd477;
	st.global.f64 	[%rd12+392], %fd476;
	st.global.f64 	[%rd12+784], %fd475;
	st.global.f64 	[%rd12+1176], %fd474;
	st.global.f64 	[%rd12+1568], %fd473;
	st.global.f64 	[%rd12+1960], %fd472;
	st.global.f64 	[%rd12+2352], %fd471;
$L__BB153_13:
	ret;

}
	// .globl	_Z30massMatrixMultiplySharedKernelILi7ELi7ELi2EEviPKdS1_S1_S1_Pd
.visible .entry _Z30massMatrixMultiplySharedKernelILi7ELi7ELi2EEviPKdS1_S1_S1_Pd(
	.param .u32 _Z30massMatrixMultiplySharedKernelILi7ELi7ELi2EEviPKdS1_S1_S1_Pd_param_0,
	.param .u64 .ptr .align 1 _Z30massMatrixMultiplySharedKernelILi7ELi7ELi2EEviPKdS1_S1_S1_Pd_param_1,
	.param .u64 .ptr .align 1 _Z30massMatrixMultiplySharedKernelILi7ELi7ELi2EEviPKdS1_S1_S1_Pd_param_2,
	.param .u64 .ptr .align 1 _Z30massMatrixMultiplySharedKernelILi7ELi7ELi2EEviPKdS1_S1_S1_Pd_param_3,
	.param .u64 .ptr .align 1 _Z30massMatrixMultiplySharedKernelILi7ELi7ELi2EEviPKdS1_S1_S1_Pd_param_4,
	.param .u64 .ptr .align 1 _Z30massMatrixMultiplySharedKernelILi7ELi7ELi2EEviPKdS1_S1_S1_Pd_param_5
)
{
	.reg .pred 	%p<13>;
	.reg .b16 	%rs<20>;
	.reg .b32 	%r<67>;
	.reg .b64 	%rd<22>;
	.reg .b64 	%fd<409>;
	// demoted variable
	.shared .align 8 .b8 _ZZ30massMatrixMultiplySharedKernelILi7ELi7ELi2EEviPKdS1_S1_S1_PdE6s_tmp1[5488];
	// demoted variable
	.shared .align 8 .b8 _ZZ30massMatrixMultiplySharedKernelILi7ELi7ELi2EEviPKdS1_S1_S1_PdE14s_oddDofToQuad[128];
	// demoted variable
	.shared .align 8 .b8 _ZZ30massMatrixMultiplySharedKernelILi7ELi7ELi2EEviPKdS1_S1_S1_PdE15s_evenDofToQuad[128];
	ld.param.u32 	%r7, [_Z30massMatrixMultiplySharedKernelILi7ELi7ELi2EEviPKdS1_S1_S1_Pd_param_0];
	ld.param.u64 	%rd2, [_Z30massMatrixMultiplySharedKernelILi7ELi7ELi2EEviPKdS1_S1_S1_Pd_param_2];
	ld.param.u64 	%rd3, [_Z30massMatrixMultiplySharedKernelILi7ELi7ELi2EEviPKdS1_S1_S1_Pd_param_3];
	ld.param.u64 	%rd4, [_Z30massMatrixMultiplySharedKernelILi7ELi7ELi2EEviPKdS1_S1_S1_Pd_param_4];
	mov.u32 	%r8, %tid.x;
	mov.u32 	%r2, %tid.y;
	mov.u32 	%r9, %ctaid.x;
	shl.b32 	%r10, %r9, 1;
	add.s32 	%r3, %r10, %r2;
	cvt.u16.u32 	%rs2, %r8;
	mul.hi.u16 	%rs3, %rs2, 9363;
	sub.s16 	%rs4, %rs2, %rs3;
	shr.u16 	%rs5, %rs4, 1;
	add.s16 	%rs6, %rs5, %rs3;
	shr.u16 	%rs7, %rs6, 2;
	mul.lo.s16 	%rs8, %rs7, 7;
	sub.s16 	%rs1, %rs2, %rs8;
	cvt.u32.u16 	%r4, %rs1;
	setp.lt.s32 	%p2, %r3, %r7;
	setp.lt.u32 	%p3, %r8, 49;
	and.pred  	%p1, %p2, %p3;
	not.pred 	%p4, %p1;
	@%p4 bra 	$L__BB154_2;
	cvta.to.global.u64 	%rd6, %rd4;
	mad.lo.s32 	%r11, %r3, 343, %r8;
	mul.wide.s32 	%rd7, %r11, 8;
	add.s64 	%rd8, %rd6, %rd7;
	ld.global.nc.f64 	%fd399, [%rd8];
	ld.global.nc.f64 	%fd398, [%rd8+392];
	ld.global.nc.f64 	%fd397, [%rd8+784];
	ld.global.nc.f64 	%fd396, [%rd8+1176];
	ld.global.nc.f64 	%fd395, [%rd8+1568];
	ld.global.nc.f64 	%fd394, [%rd8+1960];
	ld.global.nc.f64 	%fd393, [%rd8+2352];
$L__BB154_2:
	setp.ne.s32 	%p5, %r2, 0;
	setp.gt.u32 	%p6, %r8, 15;
	or.pred  	%p7, %p5, %p6;
	@%p7 bra 	$L__BB154_4;
	cvta.to.global.u64 	%rd9, %rd2;
	mul.wide.u32 	%rd10, %r8, 8;
	add.s64 	%rd11, %rd9, %rd10;
	ld.global.nc.f64 	%fd73, [%rd11];
	shl.b32 	%r12, %r8, 3;
	mov.u32 	%r13, _ZZ30massMatrixMultiplySharedKernelILi7ELi7ELi2EEviPKdS1_S1_S1_PdE14s_oddDofToQuad;
	add.s32 	%r14, %r13, %r12;
	st.shared.f64 	[%r14], %fd73;
	cvta.to.global.u64 	%rd12, %rd3;
	add.s64 	%rd13, %rd12, %rd10;
	ld.global.nc.f64 	%fd74, [%rd13];
	mov.u32 	%r15, _ZZ30massMatrixMultiplySharedKernelILi7ELi7ELi2EEviPKdS1_S1_S1_PdE15s_evenDofToQuad;
	add.s32 	%r16, %r15, %r12;
	st.shared.f64 	[%r16], %fd74;
$L__BB154_4:
	setp.gt.u32 	%p8, %r8, 48;
	bar.sync 	0;
	ld.shared.f64 	%fd15, [_ZZ30massMatrixMultiplySharedKernelILi7ELi7ELi2EEviPKdS1_S1_S1_PdE14s_oddDofToQuad];
	ld.shared.f64 	%fd16, [_ZZ30massMatrixMultiplySharedKernelILi7ELi7ELi2EEviPKdS1_S1_S1_PdE15s_evenDofToQuad];
	ld.shared.f64 	%fd17, [_ZZ30massMatrixMultiplySharedKernelILi7ELi7ELi2EEviPKdS1_S1_S1_PdE14s_oddDofToQuad+8];
	ld.shared.f64 	%fd18, [_ZZ30massMatrixMultiplySharedKernelILi7ELi7ELi2EEviPKdS1_S1_S1_PdE15s_evenDofToQuad+8];
	ld.shared.f64 	%fd19, [_ZZ30massMatrixMultiplySharedKernelILi7ELi7ELi2EEviPKdS1_S1_S1_PdE14s_oddDofToQuad+16];
	ld.shared.f64 	%fd20, [_ZZ30massMatrixMultiplySharedKernelILi7ELi7ELi2EEviPKdS1_S1_S1_PdE15s_evenDofToQuad+16];
	ld.shared.f64 	%fd21, [_ZZ30massMatrixMultiplySharedKernelILi7ELi7ELi2EEviPKdS1_S1_S1_PdE14s_oddDofToQuad+24];
	ld.shared.f64 	%fd22, [_ZZ30massMatrixMultiplySharedKernelILi7ELi7ELi2EEviPKdS1_S1_S1_PdE15s_evenDofToQuad+24];
	ld.shared.f64 	%fd23, [_ZZ30massMatrixMultiplySharedKernelILi7ELi7ELi2EEviPKdS1_S1_S1_PdE14s_oddDofToQuad+32];
	ld.shared.f64 	%fd24, [_ZZ30massMatrixMultiplySharedKernelILi7ELi7ELi2EEviPKdS1_S1_S1_PdE15s_evenDofToQuad+32];
	ld.shared.f64 	%fd25, [_ZZ30massMatrixMultiplySharedKernelILi7ELi7ELi2EEviPKdS1_S1_S1_PdE14s_oddDofToQuad+40];
	ld.shared.f64 	%fd26, [_ZZ30massMatrixMultiplySharedKernelILi7ELi7ELi2EEviPKdS1_S1_S1_PdE15s_evenDofToQuad+40];
	ld.shared.f64 	%fd27, [_ZZ30massMatrixMultiplySharedKernelILi7ELi7ELi2EEviPKdS1_S1_S1_PdE14s_oddDofToQuad+48];
	ld.shared.f64 	%fd28, [_ZZ30massMatrixMultiplySharedKernelILi7ELi7ELi2EEviPKdS1_S1_S1_PdE15s_evenDofToQuad+48];
	ld.shared.f64 	%fd29, [_ZZ30massMatrixMultiplySharedKernelILi7ELi7ELi2EEviPKdS1_S1_S1_PdE14s_oddDofToQuad+56];
	ld.shared.f64 	%fd30, [_ZZ30massMatrixMultiplySharedKernelILi7ELi7ELi2EEviPKdS1_S1_S1_PdE15s_evenDofToQuad+56];
	ld.shared.f64 	%fd31, [_ZZ30massMatrixMultiplySharedKernelILi7ELi7ELi2EEviPKdS1_S1_S1_PdE14s_oddDofToQuad+64];
	ld.shared.f64 	%fd32, [_ZZ30massMatrixMultiplySharedKernelILi7ELi7ELi2EEviPKdS1_S1_S1_PdE15s_evenDofToQuad+64];
	ld.shared.f64 	%fd33, [_ZZ30massMatrixMultiplySharedKernelILi7ELi7ELi2EEviPKdS1_S1_S1_PdE14s_oddDofToQuad+72];
	ld.shared.f64 	%fd34, [_ZZ30massMatrixMultiplySharedKernelILi7ELi7ELi2EEviPKdS1_S1_S1_PdE15s_evenDofToQuad+72];
	ld.shared.f64 	%fd35, [_ZZ30massMatrixMultiplySharedKernelILi7ELi7ELi2EEviPKdS1_S1_S1_PdE14s_oddDofToQuad+80];
	ld.shared.f64 	%fd36, [_ZZ30massMatrixMultiplySharedKernelILi7ELi7ELi2EEviPKdS1_S1_S1_PdE15s_evenDofToQuad+80];
	ld.shared.f64 	%fd37, [_ZZ30massMatrixMultiplySharedKernelILi7ELi7ELi2EEviPKdS1_S1_S1_PdE14s_oddDofToQuad+88];
	ld.shared.f64 	%fd38, [_ZZ30massMatrixMultiplySharedKernelILi7ELi7ELi2EEviPKdS1_S1_S1_PdE15s_evenDofToQuad+88];
	ld.shared.f64 	%fd39, [_ZZ30massMatrixMultiplySharedKernelILi7ELi7ELi2EEviPKdS1_S1_S1_PdE14s_oddDofToQuad+96];
	ld.shared.f64 	%fd40, [_ZZ30massMatrixMultiplySharedKernelILi7ELi7ELi2EEviPKdS1_S1_S1_PdE15s_evenDofToQuad+96];
	ld.shared.f64 	%fd41, [_ZZ30massMatrixMultiplySharedKernelILi7ELi7ELi2EEviPKdS1_S1_S1_PdE14s_oddDofToQuad+104];
	ld.shared.f64 	%fd42, [_ZZ30massMatrixMultiplySharedKernelILi7ELi7ELi2EEviPKdS1_S1_S1_PdE15s_evenDofToQuad+104];
	ld.shared.f64 	%fd43, [_ZZ30massMatrixMultiplySharedKernelILi7ELi7ELi2EEviPKdS1_S1_S1_PdE14s_oddDofToQuad+112];
	ld.shared.f64 	%fd44, [_ZZ30massMatrixMultiplySharedKernelILi7ELi7ELi2EEviPKdS1_S1_S1_PdE15s_evenDofToQuad+112];
	cvt.u16.u32 	%rs9, %r8;
	mul.lo.s16 	%rs10, %rs9, 37;
	shr.u16 	%rs11, %rs10, 8;
	sub.s16 	%rs12, %rs9, %rs11;
	and.b16  	%rs13, %rs12, 254;
	shr.u16 	%rs14, %rs13, 1;
	add.s16 	%rs15, %rs14, %rs11;
	and.b16  	%rs16, %rs15, 252;
	shr.u16 	%rs17, %rs16, 2;
	cvt.u32.u16 	%r5, %rs17;
	@%p8 bra 	$L__BB154_6;
	add.f64 	%fd75, %fd399, %fd393;
	sub.f64 	%fd76, %fd399, %fd393;
	add.f64 	%fd77, %fd398, %fd394;
	sub.f64 	%fd78, %fd398, %fd394;
	add.f64 	%fd79, %fd397, %fd395;
	sub.f64 	%fd80, %fd397, %fd395;
	add.f64 	%fd81, %fd396, %fd396;
	sub.f64 	%fd82, %fd396, %fd396;
	mul.f64 	%fd83, %fd81, 0d3FE0000000000000;
	mov.u32 	%r18, %tid.y;
	mov.u32 	%r19, _ZZ30massMatrixMultiplySharedKernelILi7ELi7ELi2EEviPKdS1_S1_S1_PdE6s_tmp1;
	mad.lo.s32 	%r20, %r18, 2744, %r19;
	mad.lo.s32 	%r21, %r5, 56, %r20;
	shl.b32 	%r22, %r4, 3;
	add.s32 	%r23, %r21, %r22;
	fma.rn.f64 	%fd84, %fd15, %fd75, 0d0000000000000000;
	fma.rn.f64 	%fd85, %fd16, %fd76, 0d0000000000000000;
	fma.rn.f64 	%fd86, %fd17, %fd77, %fd84;
	fma.rn.f64 	%fd87, %fd18, %fd78, %fd85;
	fma.rn.f64 	%fd88, %fd19, %fd79, %fd86;
	fma.rn.f64 	%fd89, %fd20, %fd80, %fd87;
	fma.rn.f64 	%fd90, %fd21, %fd83, %fd88;
	fma.rn.f64 	%fd91, %fd22, %fd82, %fd89;
	sub.f64 	%fd92, %fd90, %fd91;
	st.shared.f64 	[%r23+2352], %fd92;
	add.f64 	%fd93, %fd91, %fd90;
	st.shared.f64 	[%r23], %fd93;
	fma.rn.f64 	%fd94, %fd23, %fd75, 0d0000000000000000;
	fma.rn.f64 	%fd95, %fd24, %fd76, 0d0000000000000000;
	fma.rn.f64 	%fd96, %fd25, %fd77, %fd94;
	fma.rn.f64 	%fd97, %fd26, %fd78, %fd95;
	fma.rn.f64 	%fd98, %fd27, %fd79, %fd96;
	fma.rn.f64 	%fd99, %fd28, %fd80, %fd97;
	fma.rn.f64 	%fd100, %fd29, %fd83, %fd98;
	fma.rn.f64 	%fd101, %fd30, %fd82, %fd99;
	sub.f64 	%fd102, %fd100, %fd101;
	st.shared.f64 	[%r23+1960], %fd102;
	add.f64 	%fd103, %fd101, %fd100;
	st.shared.f64 	[%r23+392], %fd103;
	fma.rn.f64 	%fd104, %fd31, %fd75, 0d0000000000000000;
	fma.rn.f64 	%fd105, %fd32, %fd76, 0d0000000000000000;
	fma.rn.f64 	%fd106, %fd33, %fd77, %fd104;
	fma.rn.f64 	%fd107, %fd34, %fd78, %fd105;
	fma.rn.f64 	%fd108, %fd35, %fd79, %fd106;
	fma.rn.f64 	%fd109, %fd36, %fd80, %fd107;
	fma.rn.f64 	%fd110, %fd37, %fd83, %fd108;
	fma.rn.f64 	%fd111, %fd38, %fd82, %fd109;
	sub.f64 	%fd112, %fd110, %fd111;
	st.shared.f64 	[%r23+1568], %fd112;
	add.f64 	%fd113, %fd111, %fd110;
	st.shared.f64 	[%r23+784], %fd113;
	fma.rn.f64 	%fd114, %fd39, %fd75, 0d0000000000000000;
	fma.rn.f64 	%fd115, %fd40, %fd76, 0d0000000000000000;
	fma.rn.f64 	%fd116, %fd41, %fd77, %fd114;
	fma.rn.f64 	%fd117, %fd42, %fd78, %fd115;
	fma.rn.f64 	%fd118, %fd43, %fd79, %fd116;
	fma.rn.f64 	%fd119, %fd44, %fd80, %fd117;
	ld.shared.f64 	%fd120, [_ZZ30massMatrixMultiplySharedKernelILi7ELi7ELi2EEviPKdS1_S1_S1_PdE14s_oddDofToQuad+120];
	fma.rn.f64 	%fd121, %fd120, %fd83, %fd118;
	ld.shared.f64 	%fd122, [_ZZ30massMatrixMultiplySharedKernelILi7ELi7ELi2EEviPKdS1_S1_S1_PdE15s_evenDofToQuad+120];
	fma.rn.f64 	%fd123, %fd122, %fd82, %fd119;
	add.f64 	%fd124, %fd123, %fd121;
	st.shared.f64 	[%r23+1176], %fd124;
$L__BB154_6:
	mov.u32 	%r24, %tid.x;
	setp.lt.u32 	%p9, %r24, 49;
	bar.sync 	0;
	@%p9 bra 	$L__BB154_8;
	ld.shared.f64 	%fd401, [_ZZ30massMatrixMultiplySharedKernelILi7ELi7ELi2EEviPKdS1_S1_S1_PdE14s_oddDofToQuad+120];
	ld.shared.f64 	%fd400, [_ZZ30massMatrixMultiplySharedKernelILi7ELi7ELi2EEviPKdS1_S1_S1_PdE15s_evenDofToQuad+120];
	bra.uni 	$L__BB154_9;
$L__BB154_8:
	mov.u32 	%r25, %tid.y;
	mov.u32 	%r26, _ZZ30massMatrixMultiplySharedKernelILi7ELi7ELi2EEviPKdS1_S1_S1_PdE6s_tmp1;
	mad.lo.s32 	%r27, %r25, 2744, %r26;
	mad.lo.s32 	%r28, %r5, 56, %r27;
	mad.lo.s32 	%r29, %r5, 336, %r28;
	shl.b32 	%r30, %r4, 3;
	add.s32 	%r31, %r29, %r30;
	ld.shared.f64 	%fd125, [%r31];
	ld.shared.f64 	%fd126, [%r31+336];
	add.f64 	%fd127, %fd125, %fd126;
	sub.f64 	%fd128, %fd125, %fd126;
	ld.shared.f64 	%fd129, [%r31+56];
	ld.shared.f64 	%fd130, [%r31+280];
	add.f64 	%fd131, %fd129, %fd130;
	sub.f64 	%fd132, %fd129, %fd130;
	ld.shared.f64 	%fd133, [%r31+112];
	ld.shared.f64 	%fd134, [%r31+224];
	add.f64 	%fd135, %fd133, %fd134;
	sub.f64 	%fd136, %fd133, %fd134;
	ld.shared.f64 	%fd137, [%r31+168];
	add.f64 	%fd138, %fd137, %fd137;
	sub.f64 	%fd139, %fd137, %fd137;
	mul.f64 	%fd140, %fd138, 0d3FE0000000000000;
	fma.rn.f64 	%fd141, %fd15, %fd127, 0d0000000000000000;
	fma.rn.f64 	%fd142, %fd16, %fd128, 0d0000000000000000;
	fma.rn.f64 	%fd143, %fd17, %fd131, %fd141;
	fma.rn.f64 	%fd144, %fd18, %fd132, %fd142;
	fma.rn.f64 	%fd145, %fd19, %fd135, %fd143;
	fma.rn.f64 	%fd146, %fd20, %fd136, %fd144;
	fma.rn.f64 	%fd147, %fd21, %fd140, %fd145;
	fma.rn.f64 	%fd148, %fd22, %fd139, %fd146;
	sub.f64 	%fd149, %fd147, %fd148;
	st.shared.f64 	[%r31+336], %fd149;
	add.f64 	%fd150, %fd148, %fd147;
	st.shared.f64 	[%r31], %fd150;
	fma.rn.f64 	%fd151, %fd23, %fd127, 0d0000000000000000;
	fma.rn.f64 	%fd152, %fd24, %fd128, 0d0000000000000000;
	fma.rn.f64 	%fd153, %fd25, %fd131, %fd151;
	fma.rn.f64 	%fd154, %fd26, %fd132, %fd152;
	fma.rn.f64 	%fd155, %fd27, %fd135, %fd153;
	fma.rn.f64 	%fd156, %fd28, %fd136, %fd154;
	fma.rn.f64 	%fd157, %fd29, %fd140, %fd155;
	fma.rn.f64 	%fd158, %fd30, %fd139, %fd156;
	sub.f64 	%fd159, %fd157, %fd158;
	st.shared.f64 	[%r31+280], %fd159;
	add.f64 	%fd160, %fd158, %fd157;
	st.shared.f64 	[%r31+56], %fd160;
	fma.rn.f64 	%fd161, %fd31, %fd127, 0d0000000000000000;
	fma.rn.f64 	%fd162, %fd32, %fd128, 0d0000000000000000;
	fma.rn.f64 	%fd163, %fd33, %fd131, %fd161;
	fma.rn.f64 	%fd164, %fd34, %fd132, %fd162;
	fma.rn.f64 	%fd165, %fd35, %fd135, %fd163;
	fma.rn.f64 	%fd166, %fd36, %fd136, %fd164;
	fma.rn.f64 	%fd167, %fd37, %fd140, %fd165;
	fma.rn.f64 	%fd168, %fd38, %fd139, %fd166;
	sub.f64 	%fd169, %fd167, %fd168;
	st.shared.f64 	[%r31+224], %fd169;
	add.f64 	%fd170, %fd168, %fd167;
	st.shared.f64 	[%r31+112], %fd170;
	fma.rn.f64 	%fd171, %fd39, %fd127, 0d0000000000000000;
	fma.rn.f64 	%fd172, %fd40, %fd128, 0d0000000000000000;
	fma.rn.f64 	%fd173, %fd41, %fd131, %fd171;
	fma.rn.f64 	%fd174, %fd42, %fd132, %fd172;
	fma.rn.f64 	%fd175, %fd43, %fd135, %fd173;
	fma.rn.f64 	%fd176, %fd44, %fd136, %fd174;
	ld.shared.f64 	%fd401, [_ZZ30massMatrixMultiplySharedKernelILi7ELi7ELi2EEviPKdS1_S1_S1_PdE14s_oddDofToQuad+120];
	fma.rn.f64 	%fd177, %fd401, %fd140, %fd175;
	ld.shared.f64 	%fd400, [_ZZ30massMatrixMultiplySharedKernelILi7ELi7ELi2EEviPKdS1_S1_S1_PdE15s_evenDofToQuad+120];
	fma.rn.f64 	%fd178, %fd400, %fd139, %fd176;
	add.f64 	%fd179, %fd178, %fd177;
	st.shared.f64 	[%r31+168], %fd179;
$L__BB154_9:
	ld.param.u64 	%rd20, [_Z30massMatrixMultiplySharedKernelILi7ELi7ELi2EEviPKdS1_S1_S1_Pd_param_1];
	mov.u32 	%r32, %tid.x;
	setp.gt.u32 	%p10, %r32, 48;
	bar.sync 	0;
	cvt.u16.u32 	%rs18, %r32;
	mul.hi.u16 	%rs19, %rs18, 9363;
	cvt.u32.u16 	%r6, %rs19;
	mov.u32 	%r33, %tid.y;
	mov.u32 	%r34, _ZZ30massMatrixMultiplySharedKernelILi7ELi7ELi2EEviPKdS1_S1_S1_PdE6s_tmp1;
	mad.lo.s32 	%r35, %r33, 2744, %r34;
	mul.wide.u16 	%r36, %rs19, 392;
	add.s32 	%r37, %r35, %r36;
	mad.lo.s32 	%r38, %r4, 56, %r37;
	ld.shared.f64 	%fd180, [%r38];
	ld.shared.f64 	%fd181, [%r38+48];
	add.f64 	%fd182, %fd180, %fd181;
	sub.f64 	%fd183, %fd180, %fd181;
	ld.shared.f64 	%fd184, [%r38+8];
	ld.shared.f64 	%fd185, [%r38+40];
	add.f64 	%fd186, %fd184, %fd185;
	sub.f64 	%fd187, %fd184, %fd185;
	ld.shared.f64 	%fd188, [%r38+16];
	ld.shared.f64 	%fd189, [%r38+32];
	add.f64 	%fd190, %fd188, %fd189;
	sub.f64 	%fd191, %fd188, %fd189;
	ld.shared.f64 	%fd192, [%r38+24];
	add.f64 	%fd193, %fd192, %fd192;
	sub.f64 	%fd194, %fd192, %fd192;
	mul.f64 	%fd195, %fd193, 0d3FE0000000000000;
	mov.u32 	%r39, %ctaid.x;
	shl.b32 	%r40, %r39, 1;
	add.s32 	%r41, %r40, %r33;
	mov.b32 	%r42, {%rs19, %rs1};
	mov.b32 	%r43, 6;
	mov.b32 	%r44, 1841;
	dp2a.lo.u32.u32 	%r45, %r42, %r44, %r43;
	mad.lo.s32 	%r46, %r41, 343, %r45;
	fma.rn.f64 	%fd196, %fd15, %fd182, 0d0000000000000000;
	fma.rn.f64 	%fd197, %fd16, %fd183, 0d0000000000000000;
	fma.rn.f64 	%fd198, %fd17, %fd186, %fd196;
	fma.rn.f64 	%fd199, %fd18, %fd187, %fd197;
	fma.rn.f64 	%fd200, %fd19, %fd190, %fd198;
	fma.rn.f64 	%fd201, %fd20, %fd191, %fd199;
	fma.rn.f64 	%fd202, %fd21, %fd195, %fd200;
	fma.rn.f64 	%fd203, %fd22, %fd194, %fd201;
	cvta.to.global.u64 	%rd14, %rd20;
	mul.wide.s32 	%rd15, %r46, 8;
	add.s64 	%rd16, %rd14, %rd15;
	ld.global.nc.f64 	%fd204, [%rd16];
	ld.global.nc.f64 	%fd205, [%rd16+-48];
	sub.f64 	%fd206, %fd202, %fd203;
	mul.f64 	%fd402, %fd206, %fd204;
	add.f64 	%fd207, %fd202, %fd203;
	mul.f64 	%fd408, %fd207, %fd205;
	fma.rn.f64 	%fd208, %fd23, %fd182, 0d0000000000000000;
	fma.rn.f64 	%fd209, %fd24, %fd183, 0d0000000000000000;
	fma.rn.f64 	%fd210, %fd25, %fd186, %fd208;
	fma.rn.f64 	%fd211, %fd26, %fd187, %fd209;
	fma.rn.f64 	%fd212, %fd27, %fd190, %fd210;
	fma.rn.f64 	%fd213, %fd28, %fd191, %fd211;
	fma.rn.f64 	%fd214, %fd29, %fd195, %fd212;
	fma.rn.f64 	%fd215, %fd30, %fd194, %fd213;
	ld.global.nc.f64 	%fd216, [%rd16+-8];
	ld.global.nc.f64 	%fd217, [%rd16+-40];
	sub.f64 	%fd218, %fd214, %fd215;
	mul.f64 	%fd403, %fd218, %fd216;
	add.f64 	%fd219, %fd214, %fd215;
	mul.f64 	%fd407, %fd219, %fd217;
	fma.rn.f64 	%fd220, %fd31, %fd182, 0d0000000000000000;
	fma.rn.f64 	%fd221, %fd32, %fd183, 0d0000000000000000;
	fma.rn.f64 	%fd222, %fd33, %fd186, %fd220;
	fma.rn.f64 	%fd223, %fd34, %fd187, %fd221;
	fma.rn.f64 	%fd224, %fd35, %fd190, %fd222;
	fma.rn.f64 	%fd225, %fd36, %fd191, %fd223;
	fma.rn.f64 	%fd226, %fd37, %fd195, %fd224;
	fma.rn.f64 	%fd227, %fd38, %fd194, %fd225;
	ld.global.nc.f64 	%fd228, [%rd16+-16];
	ld.global.nc.f64 	%fd229, [%rd16+-32];
	sub.f64 	%fd230, %fd226, %fd227;
	mul.f64 	%fd404, %fd230, %fd228;
	add.f64 	%fd231, %fd226, %fd227;
	mul.f64 	%fd406, %fd231, %fd229;
	fma.rn.f64 	%fd232, %fd39, %fd182, 0d0000000000000000;
	fma.rn.f64 	%fd233, %fd40, %fd183, 0d0000000000000000;
	fma.rn.f64 	%fd234, %fd41, %fd186, %fd232;
	fma.rn.f64 	%fd235, %fd42, %fd187, %fd233;
	fma.rn.f64 	%fd236, %fd43, %fd190, %fd234;
	fma.rn.f64 	%fd237, %fd44, %fd191, %fd235;
	fma.rn.f64 	%fd238, %fd401, %fd195, %fd236;
	fma.rn.f64 	%fd239, %fd400, %fd194, %fd237;
	ld.global.nc.f64 	%fd240, [%rd16+-24];
	add.f64 	%fd241, %fd238, %fd239;
	mul.f64 	%fd405, %fd241, %fd240;
	bar.sync 	0;
	add.f64 	%fd242, %fd408, %fd402;
	sub.f64 	%fd243, %fd408, %fd402;
	add.f64 	%fd244, %fd407, %fd403;
	sub.f64 	%fd245, %fd407, %fd403;
	add.f64 	%fd246, %fd406, %fd404;
	sub.f64 	%fd247, %fd406, %fd404;
	add.f64 	%fd248, %fd405, %fd405;
	sub.f64 	%fd249, %fd405, %fd405;
	mul.f64 	%fd250, %fd248, 0d3FE0000000000000;
	fma.rn.f64 	%fd251, %fd15, %fd242, 0d0000000000000000;
	fma.rn.f64 	%fd252, %fd16, %fd243, 0d0000000000000000;
	fma.rn.f64 	%fd253, %fd23, %fd244, %fd251;
	fma.rn.f64 	%fd254, %fd24, %fd245, %fd252;
	fma.rn.f64 	%fd255, %fd31, %fd246, %fd253;
	fma.rn.f64 	%fd256, %fd32, %fd247, %fd254;
	fma.rn.f64 	%fd257, %fd39, %fd250, %fd255;
	fma.rn.f64 	%fd258, %fd40, %fd249, %fd256;
	sub.f64 	%fd259, %fd257, %fd258;
	st.shared.f64 	[%r38+48], %fd259;
	add.f64 	%fd260, %fd257, %fd258;
	st.shared.f64 	[%r38], %fd260;
	fma.rn.f64 	%fd261, %fd17, %fd242, 0d0000000000000000;
	fma.rn.f64 	%fd262, %fd18, %fd243, 0d0000000000000000;
	fma.rn.f64 	%fd263, %fd25, %fd244, %fd261;
	fma.rn.f64 	%fd264, %fd26, %fd245, %fd262;
	fma.rn.f64 	%fd265, %fd33, %fd246, %fd263;
	fma.rn.f64 	%fd266, %fd34, %fd247, %fd264;
	fma.rn.f64 	%fd267, %fd41, %fd250, %fd265;
	fma.rn.f64 	%fd268, %fd42, %fd249, %fd266;
	sub.f64 	%fd269, %fd267, %fd268;
	st.shared.f64 	[%r38+40], %fd269;
	add.f64 	%fd270, %fd267, %fd268;
	st.shared.f64 	[%r38+8], %fd270;
	fma.rn.f64 	%fd271, %fd19, %fd242, 0d0000000000000000;
	fma.rn.f64 	%fd272, %fd20, %fd243, 0d0000000000000000;
	fma.rn.f64 	%fd273, %fd27, %fd244, %fd271;
	fma.rn.f64 	%fd274, %fd28, %fd245, %fd272;
	fma.rn.f64 	%fd275, %fd35, %fd246, %fd273;
	fma.rn.f64 	%fd276, %fd36, %fd247, %fd274;
	fma.rn.f64 	%fd277, %fd43, %fd250, %fd275;
	fma.rn.f64 	%fd278, %fd44, %fd249, %fd276;
	sub.f64 	%fd279, %fd277, %fd278;
	st.shared.f64 	[%r38+32], %fd279;
	add.f64 	%fd280, %fd277, %fd278;
	st.shared.f64 	[%r38+16], %fd280;
	fma.rn.f64 	%fd281, %fd21, %fd242, 0d0000000000000000;
	fma.rn.f64 	%fd282, %fd22, %fd243, 0d0000000000000000;
	fma.rn.f64 	%fd283, %fd29, %fd244, %fd281;
	fma.rn.f64 	%fd284, %fd30, %fd245, %fd282;
	fma.rn.f64 	%fd285, %fd37, %fd246, %fd283;
	fma.rn.f64 	%fd286, %fd38, %fd247, %fd284;
	fma.rn.f64 	%fd287, %fd401, %fd250, %fd285;
	fma.rn.f64 	%fd288, %fd400, %fd249, %fd286;
	add.f64 	%fd289, %fd287, %fd288;
	st.shared.f64 	[%r38+24], %fd289;
	bar.sync 	0;
	@%p10 bra 	$L__BB154_11;
	mov.u32 	%r47, %tid.y;
	mov.u32 	%r48, _ZZ30massMatrixMultiplySharedKernelILi7ELi7ELi2EEviPKdS1_S1_S1_PdE6s_tmp1;
	mad.lo.s32 	%r49, %r47, 2744, %r48;
	mad.lo.s32 	%r50, %r6, 392, %r49;
	mad.lo.s32 	%r51, %r4, 56, %r50;
	mad.lo.s32 	%r52, %r4, -48, %r51;
	ld.shared.f64 	%fd290, [%r52];
	ld.shared.f64 	%fd291, [%r52+336];
	add.f64 	%fd292, %fd290, %fd291;
	sub.f64 	%fd293, %fd290, %fd291;
	ld.shared.f64 	%fd294, [%r52+56];
	ld.shared.f64 	%fd295, [%r52+280];
	add.f64 	%fd296, %fd294, %fd295;
	sub.f64 	%fd297, %fd294, %fd295;
	ld.shared.f64 	%fd298, [%r52+112];
	ld.shared.f64 	%fd299, [%r52+224];
	add.f64 	%fd300, %fd298, %fd299;
	sub.f64 	%fd301, %fd298, %fd299;
	ld.shared.f64 	%fd302, [%r52+168];
	add.f64 	%fd303, %fd302, %fd302;
	sub.f64 	%fd304, %fd302, %fd302;
	mul.f64 	%fd305, %fd303, 0d3FE0000000000000;
	fma.rn.f64 	%fd306, %fd15, %fd292, 0d0000000000000000;
	fma.rn.f64 	%fd307, %fd16, %fd293, 0d0000000000000000;
	fma.rn.f64 	%fd308, %fd23, %fd296, %fd306;
	fma.rn.f64 	%fd309, %fd24, %fd297, %fd307;
	fma.rn.f64 	%fd310, %fd31, %fd300, %fd308;
	fma.rn.f64 	%fd311, %fd32, %fd301, %fd309;
	fma.rn.f64 	%fd312, %fd39, %fd305, %fd310;
	fma.rn.f64 	%fd313, %fd40, %fd304, %fd311;
	sub.f64 	%fd314, %fd312, %fd313;
	st.shared.f64 	[%r52+336], %fd314;
	add.f64 	%fd315, %fd312, %fd313;
	st.shared.f64 	[%r52], %fd315;
	fma.rn.f64 	%fd316, %fd17, %fd292, 0d0000000000000000;
	fma.rn.f64 	%fd317, %fd18, %fd293, 0d0000000000000000;
	fma.rn.f64 	%fd318, %fd25, %fd296, %fd316;
	fma.rn.f64 	%fd319, %fd26, %fd297, %fd317;
	fma.rn.f64 	%fd320, %fd33, %fd300, %fd318;
	fma.rn.f64 	%fd321, %fd34, %fd301, %fd319;
	fma.rn.f64 	%fd322, %fd41, %fd305, %fd320;
	fma.rn.f64 	%fd323, %fd42, %fd304, %fd321;
	sub.f64 	%fd324, %fd322, %fd323;
	st.shared.f64 	[%r52+280], %fd324;
	add.f64 	%fd325, %fd322, %fd323;
	st.shared.f64 	[%r52+56], %fd325;
	fma.rn.f64 	%fd326, %fd19, %fd292, 0d0000000000000000;
	fma.rn.f64 	%fd327, %fd20, %fd293, 0d0000000000000000;
	fma.rn.f64 	%fd328, %fd27, %fd296, %fd326;
	fma.rn.f64 	%fd329, %fd28, %fd297, %fd327;
	fma.rn.f64 	%fd330, %fd35, %fd300, %fd328;
	fma.rn.f64 	%fd331, %fd36, %fd301, %fd329;
	fma.rn.f64 	%fd332, %fd43, %fd305, %fd330;
	fma.rn.f64 	%fd333, %fd44, %fd304, %fd331;
	sub.f64 	%fd334, %fd332, %fd333;
	st.shared.f64 	[%r52+224], %fd334;
	add.f64 	%fd335, %fd332, %fd333;
	st.shared.f64 	[%r52+112], %fd335;
	fma.rn.f64 	%fd336, %fd21, %fd292, 0d0000000000000000;
	fma.rn.f64 	%fd337, %fd22, %fd293, 0d0000000000000000;
	fma.rn.f64 	%fd338, %fd29, %fd296, %fd336;
	fma.rn.f64 	%fd339, %fd30, %fd297, %fd337;
	fma.rn.f64 	%fd340, %fd37, %fd300, %fd338;
	fma.rn.f64 	%fd341, %fd38, %fd301, %fd339;
	fma.rn.f64 	%fd342, %fd401, %fd305, %fd340;
	fma.rn.f64 	%fd343, %fd400, %fd304, %fd341;
	add.f64 	%fd344, %fd342, %fd343;
	st.shared.f64 	[%r52+168], %fd344;
$L__BB154_11:
	mov.u32 	%r53, %tid.x;
	setp.gt.u32 	%p11, %r53, 48;
	bar.sync 	0;
	@%p11 bra 	$L__BB154_13;
	mov.u32 	%r54, %tid.y;
	mov.u32 	%r55, _ZZ30massMatrixMultiplySharedKernelILi7ELi7ELi2EEviPKdS1_S1_S1_PdE6s_tmp1;
	mad.lo.s32 	%r56, %r54, 2744, %r55;
	mad.lo.s32 	%r57, %r6, 392, %r56;
	mad.lo.s32 	%r58, %r6, -336, %r57;
	shl.b32 	%r59, %r4, 3;
	add.s32 	%r60, %r58, %r59;
	ld.shared.f64 	%fd345, [%r60];
	ld.shared.f64 	%fd346, [%r60+2352];
	add.f64 	%fd347, %fd345, %fd346;
	sub.f64 	%fd348, %fd345, %fd346;
	ld.shared.f64 	%fd349, [%r60+392];
	ld.shared.f64 	%fd350, [%r60+1960];
	add.f64 	%fd351, %fd349, %fd350;
	sub.f64 	%fd352, %fd349, %fd350;
	ld.shared.f64 	%fd353, [%r60+784];
	ld.shared.f64 	%fd354, [%r60+1568];
	add.f64 	%fd355, %fd353, %fd354;
	sub.f64 	%fd356, %fd353, %fd354;
	ld.shared.f64 	%fd357, [%r60+1176];
	add.f64 	%fd358, %fd357, %fd357;
	sub.f64 	%fd359, %fd357, %fd357;
	mul.f64 	%fd360, %fd358, 0d3FE0000000000000;
	fma.rn.f64 	%fd361, %fd15, %fd347, 0d0000000000000000;
	fma.rn.f64 	%fd362, %fd16, %fd348, 0d0000000000000000;
	fma.rn.f64 	%fd363, %fd23, %fd351, %fd361;
	fma.rn.f64 	%fd364, %fd24, %fd352, %fd362;
	fma.rn.f64 	%fd365, %fd31, %fd355, %fd363;
	fma.rn.f64 	%fd366, %fd32, %fd356, %fd364;
	fma.rn.f64 	%fd367, %fd39, %fd360, %fd365;
	fma.rn.f64 	%fd368, %fd40, %fd359, %fd366;
	sub.f64 	%fd402, %fd367, %fd368;
	add.f64 	%fd408, %fd367, %fd368;
	fma.rn.f64 	%fd369, %fd17, %fd347, 0d0000000000000000;
	fma.rn.f64 	%fd370, %fd18, %fd348, 0d0000000000000000;
	fma.rn.f64 	%fd371, %fd25, %fd351, %fd369;
	fma.rn.f64 	%fd372, %fd26, %fd352, %fd370;
	fma.rn.f64 	%fd373, %fd33, %fd355, %fd371;
	fma.rn.f64 	%fd374, %fd34, %fd356, %fd372;
	fma.rn.f64 	%fd375, %fd41, %fd360, %fd373;
	fma.rn.f64 	%fd376, %fd42, %fd359, %fd374;
	sub.f64 	%fd403, %fd375, %fd376;
	add.f64 	%fd407, %fd375, %fd376;
	fma.rn.f64 	%fd377, %fd19, %fd347, 0d0000000000000000;
	fma.rn.f64 	%fd378, %fd20, %fd348, 0d0000000000000000;
	fma.rn.f64 	%fd379, %fd27, %fd351, %fd377;
	fma.rn.f64 	%fd380, %fd28, %fd352, %fd378;
	fma.rn.f64 	%fd381, %fd35, %fd355, %fd379;
	fma.rn.f64 	%fd382, %fd36, %fd356, %fd380;
	fma.rn.f64 	%fd383, %fd43, %fd360, %fd381;
	fma.rn.f64 	%fd384, %fd44, %fd359, %fd382;
	sub.f64 	%fd404, %fd383, %fd384;
	add.f64 	%fd406, %fd383, %fd384;
	fma.rn.f64 	%fd385, %fd21, %fd347, 0d0000000000000000;
	fma.rn.f64 	%fd386, %fd22, %fd348, 0d0000000000000000;
	fma.rn.f64 	%fd387, %fd29, %fd351, %fd385;
	fma.rn.f64 	%fd388, %fd30, %fd352, %fd386;
	fma.rn.f64 	%fd389, %fd37, %fd355, %fd387;
	fma.rn.f64 	%fd390, %fd38, %fd356, %fd388;
	fma.rn.f64 	%fd391, %fd401, %fd360, %fd389;
	fma.rn.f64 	%fd392, %fd400, %fd359, %fd390;
	add.f64 	%fd405, %fd391, %fd392;
$L__BB154_13:
	bar.sync 	0;
	@%p4 bra 	$L__BB154_15;
	ld.param.u64 	%rd21, [_Z30massMatrixMultiplySharedKernelILi7ELi7ELi2EEviPKdS1_S1_S1_Pd_param_5];
	mov.u32 	%r61, %ctaid.x;
	shl.b32 	%r62, %r61, 1;
	mov.u32 	%r63, %tid.y;
	add.s32 	%r64, %r62, %r63;
	mov.u32 	%r65, %tid.x;
	mad.lo.s32 	%r66, %r64, 343, %r65;
	cvta.to.global.u64 	%rd17, %rd21;
	mul.wide.s32 	%rd18, %r66, 8;
	add.s64 	%rd19, %rd17, %rd18;
	st.global.f64 	[%rd19], %fd408;
	st.global.f64 	[%rd19+392], %fd407;
	st.global.f64 	[%rd19+784], %fd406;
	st.global.f64 	[%rd19+1176], %fd405;
	st.global.f64 	[%rd19+1568], %fd404;
	st.global.f64 	[%rd19+1960], %fd403;
	st.global.f64 	[%rd19+2352], %fd402;
$L__BB154_15:
	ret;

}
	// .globl	_Z30massMatrixMultiplyGlobalKernelILi7ELi7ELi2EEviPKdS1_S1_S1_Pd
.visible .entry _Z30massMatrixMultiplyGlobalKernelILi7ELi7ELi2EEviPKdS1_S1_S1_Pd(
	.param .u32 _Z30massMatrixMultiplyGlobalKernelILi7ELi7ELi2EEviPKdS1_S1_S1_Pd_param_0,
	.param .u64 .ptr .align 1 _Z30massMatrixMultiplyGlobalKernelILi7ELi7ELi2EEviPKdS1_S1_S1_Pd_param_1,
	.param .u64 .ptr .align 1 _Z30massMatrixMultiplyGlobalKernelILi7ELi7ELi2EEviPKdS1_S1_S1_Pd_param_2,
	.param .u64 .ptr .align 1 _Z30massMatrixMultiplyGlobalKernelILi7ELi7ELi2EEviPKdS1_S1_S1_Pd_param_3,
	.param .u64 .ptr .align 1 _Z30massMatrixMultiplyGlobalKernelILi7ELi7ELi2EEviPKdS1_S1_S1_Pd_param_4,
	.param .u64 .ptr .align 1 _Z30massMatrixMultiplyGlobalKernelILi7ELi7ELi2EEviPKdS1_S1_S1_Pd_param_5
)
{
	.reg .pred 	%p<10>;
	.reg .b16 	%rs<20>;
	.reg .b32 	%r<56>;
	.reg .b64 	%rd<23>;
	.reg .b64 	%fd<463>;
	// demoted variable
	.shared .align 8 .b8 _ZZ30massMatrixMultiplyGlobalKernelILi7ELi7ELi2EEviPKdS1_S1_S1_PdE6s_tmp1[5488];
	ld.param.u32 	%r8, [_Z30massMatrixMultiplyGlobalKernelILi7ELi7ELi2EEviPKdS1_S1_S1_Pd_param_0];
	ld.param.u64 	%rd4, [_Z30massMatrixMultiplyGlobalKernelILi7ELi7ELi2EEviPKdS1_S1_S1_Pd_param_2];
	ld.param.u64 	%rd5, [_Z30massMatrixMultiplyGlobalKernelILi7ELi7ELi2EEviPKdS1_S1_S1_Pd_param_3];
	ld.param.u64 	%rd6, [_Z30massMatrixMultiplyGlobalKernelILi7ELi7ELi2EEviPKdS1_S1_S1_Pd_param_4];
	cvta.to.global.u64 	%rd1, %rd5;
	cvta.to.global.u64 	%rd2, %rd4;
	mov.u32 	%r9, %tid.x;
	mov.u32 	%r2, %tid.y;
	mov.u32 	%r10, %ctaid.x;
	shl.b32 	%r11, %r10, 1;
	add.s32 	%r3, %r11, %r2;
	cvt.u16.u32 	%rs2, %r9;
	mul.hi.u16 	%rs3, %rs2, 9363;
	sub.s16 	%rs4, %rs2, %rs3;
	shr.u16 	%rs5, %rs4, 1;
	add.s16 	%rs6, %rs5, %rs3;
	shr.u16 	%rs7, %rs6, 2;
	mul.lo.s16 	%rs8, %rs7, 7;
	sub.s16 	%rs1, %rs2, %rs8;
	cvt.u32.u16 	%r4, %rs1;
	setp.lt.s32 	%p2, %r3, %r8;
	setp.lt.u32 	%p3, %r9, 49;
	and.pred  	%p1, %p2, %p3;
	not.pred 	%p4, %p1;
	@%p4 bra 	$L__BB155_2;
	cvta.to.global.u64 	%rd8, %rd6;
	mad.lo.s32 	%r12, %r3, 343, %r9;
	mul.wide.s32 	%rd9, %r12, 8;
	add.s64 	%rd10, %rd8, %rd9;
	ld.global.nc.f64 	%fd455, [%rd10];
	ld.global.nc.f64 	%fd454, [%rd10+392];
	ld.global.nc.f64 	%fd453, [%rd10+784];
	ld.global.nc.f64 	%fd452, [%rd10+1176];
	ld.global.nc.f64 	%fd451, [%rd10+1568];
	ld.global.nc.f64 	%fd450, [%rd10+1960];
	ld.global.nc.f64 	%fd449, [%rd10+2352];
$L__BB155_2:
	setp.gt.u32 	%p5, %r9, 48;
	bar.sync 	0;
	mov.u32 	%r13, _ZZ30massMatrixMultiplyGlobalKernelILi7ELi7ELi2EEviPKdS1_S1_S1_PdE6s_tmp1;
	mad.lo.s32 	%r14, %r2, 2744, %r13;
	mul.lo.s16 	%rs10, %rs2, 37;
	shr.u16 	%rs11, %rs10, 8;
	sub.s16 	%rs12, %rs2, %rs11;
	and.b16  	%rs13, %rs12, 254;
	shr.u16 	%rs14, %rs13, 1;
	add.s16 	%rs15, %rs14, %rs11;
	and.b16  	%rs16, %rs15, 252;
	shr.u16 	%rs17, %rs16, 2;
	cvt.u32.u16 	%r5, %rs17;
	mul.wide.u16 	%r15, %rs17, 56;
	add.s32 	%r6, %r14, %r15;
	@%p5 bra 	$L__BB155_4;
	add.f64 	%fd69, %fd455, %fd449;
	sub.f64 	%fd70, %fd455, %fd449;
	add.f64 	%fd71, %fd454, %fd450;
	sub.f64 	%fd72, %fd454, %fd450;
	add.f64 	%fd73, %fd453, %fd451;
	sub.f64 	%fd74, %fd453, %fd451;
	add.f64 	%fd75, %fd452, %fd452;
	sub.f64 	%fd76, %fd452, %fd452;
	mul.f64 	%fd77, %fd75, 0d3FE0000000000000;
	shl.b32 	%r16, %r4, 3;
	add.s32 	%r17, %r6, %r16;
	ld.global.nc.f64 	%fd78, [%rd2];
	fma.rn.f64 	%fd79, %fd78, %fd69, 0d0000000000000000;
	ld.global.nc.f64 	%fd80, [%rd1];
	fma.rn.f64 	%fd81, %fd80, %fd70, 0d0000000000000000;
	ld.global.nc.f64 	%fd82, [%rd2+8];
	fma.rn.f64 	%fd83, %fd82, %fd71, %fd79;
	ld.global.nc.f64 	%fd84, [%rd1+8];
	fma.rn.f64 	%fd85, %fd84, %fd72, %fd81;
	ld.global.nc.f64 	%fd86, [%rd2+16];
	fma.rn.f64 	%fd87, %fd86, %fd73, %fd83;
	ld.global.nc.f64 	%fd88, [%rd1+16];
	fma.rn.f64 	%fd89, %fd88, %fd74, %fd85;
	ld.global.nc.f64 	%fd90, [%rd2+24];
	fma.rn.f64 	%fd91, %fd90, %fd77, %fd87;
	ld.global.nc.f64 	%fd92, [%rd1+24];
	fma.rn.f64 	%fd93, %fd92, %fd76, %fd89;
	sub.f64 	%fd94, %fd91, %fd93;
	st.shared.f64 	[%r17+2352], %fd94;
	add.f64 	%fd95, %fd93, %fd91;
	st.shared.f64 	[%r17], %fd95;
	ld.global.nc.f64 	%fd96, [%rd2+32];
	fma.rn.f64 	%fd97, %fd96, %fd69, 0d0000000000000000;
	ld.global.nc.f64 	%fd98, [%rd1+32];
	fma.rn.f64 	%fd99, %fd98, %fd70, 0d0000000000000000;
	ld.global.nc.f64 	%fd100, [%rd2+40];
	fma.rn.f64 	%fd101, %fd100, %fd71, %fd97;
	ld.global.nc.f64 	%fd102, [%rd1+40];
	fma.rn.f64 	%fd103, %fd102, %fd72, %fd99;
	ld.global.nc.f64 	%fd104, [%rd2+48];
	fma.rn.f64 	%fd105, %fd104, %fd73, %fd101;
	ld.global.nc.f64 	%fd106, [%rd1+48];
	fma.rn.f64 	%fd107, %fd106, %fd74, %fd103;
	ld.global.nc.f64 	%fd108, [%rd2+56];
	fma.rn.f64 	%fd109, %fd108, %fd77, %fd105;
	ld.global.nc.f64 	%fd110, [%rd1+56];
	fma.rn.f64 	%fd111, %fd110, %fd76, %fd107;
	sub.f64 	%fd112, %fd109, %fd111;
	st.shared.f64 	[%r17+1960], %fd112;
	add.f64 	%fd113, %fd111, %fd109;
	st.shared.f64 	[%r17+392], %fd113;
	ld.global.nc.f64 	%fd114, [%rd2+64];
	fma.rn.f64 	%fd115, %fd114, %fd69, 0d0000000000000000;
	ld.global.nc.f64 	%fd116, [%rd1+64];
	fma.rn.f64 	%fd117, %fd116, %fd70, 0d0000000000000000;
	ld.global.nc.f64 	%fd118, [%rd2+72];
	fma.rn.f64 	%fd119, %fd118, %fd71, %fd115;
	ld.global.nc.f64 	%fd120, [%rd1+72];
	fma.rn.f64 	%fd121, %fd120, %fd72, %fd117;
	ld.global.nc.f64 	%fd122, [%rd2+80];
	fma.rn.f64 	%fd123, %fd122, %fd73, %fd119;
	ld.global.nc.f64 	%fd124, [%rd1+80];
	fma.rn.f64 	%fd125, %fd124, %fd74, %fd121;
	ld.global.nc.f64 	%fd126, [%rd2+88];
	fma.rn.f64 	%fd127, %fd126, %fd77, %fd123;
	ld.global.nc.f64 	%fd128, [%rd1+88];
	fma.rn.f64 	%fd129, %fd128, %fd76, %fd125;
	sub.f64 	%fd130, %fd127, %fd129;
	st.shared.f64 	[%r17+1568], %fd130;
	add.f64 	%fd131, %fd129, %fd127;
	st.shared.f64 	[%r17+784], %fd131;
	ld.global.nc.f64 	%fd132, [%rd2+96];
	fma.rn.f64 	%fd133, %fd132, %fd69, 0d0000000000000000;
	ld.global.nc.f64 	%fd134, [%rd1+96];
	fma.rn.f64 	%fd135, %fd134, %fd70, 0d0000000000000000;
	ld.global.nc.f64 	%fd136, [%rd2+104];
	fma.rn.f64 	%fd137, %fd136, %fd71, %fd133;
	ld.global.nc.f64 	%fd138, [%rd1+104];
	fma.rn.f64 	%fd139, %fd138, %fd72, %fd135;
	ld.global.nc.f64 	%fd140, [%rd2+112];
	fma.rn.f64 	%fd141, %fd140, %fd73, %fd137;
	ld.global.nc.f64 	%fd142, [%rd1+112];
	fma.rn.f64 	%fd143, %fd142, %fd74, %fd139;
	ld.global.nc.f64 	%fd144, [%rd2+120];
	fma.rn.f64 	%fd145, %fd144, %fd77, %fd141;
	ld.global.nc.f64 	%fd146, [%rd1+120];
	fma.rn.f64 	%fd147, %fd146, %fd76, %fd143;
	add.f64 	%fd148, %fd147, %fd145;
	st.shared.f64 	[%r17+1176], %fd148;
$L__BB155_4:
	setp.gt.u32 	%p6, %r9, 48;
	bar.sync 	0;
	@%p6 bra 	$L__BB155_6;
	mad.lo.s32 	%r18, %r5, 336, %r6;
	shl.b32 	%r19, %r4, 3;
	add.s32 	%r20, %r18, %r19;
	ld.shared.f64 	%fd149, [%r20];
	ld.shared.f64 	%fd150, [%r20+336];
	add.f64 	%fd151, %fd149, %fd150;
	sub.f64 	%fd152, %fd149, %fd150;
	ld.shared.f64 	%fd153, [%r20+56];
	ld.shared.f64 	%fd154, [%r20+280];
	add.f64 	%fd155, %fd153, %fd154;
	sub.f64 	%fd156, %fd153, %fd154;
	ld.shared.f64 	%fd157, [%r20+112];
	ld.shared.f64 	%fd158, [%r20+224];
	add.f64 	%fd159, %fd157, %fd158;
	sub.f64 	%fd160, %fd157, %fd158;
	ld.shared.f64 	%fd161, [%r20+168];
	add.f64 	%fd162, %fd161, %fd161;
	sub.f64 	%fd163, %fd161, %fd161;
	mul.f64 	%fd164, %fd162, 0d3FE0000000000000;
	ld.global.nc.f64 	%fd165, [%rd2];
	fma.rn.f64 	%fd166, %fd165, %fd151, 0d0000000000000000;
	ld.global.nc.f64 	%fd167, [%rd1];
	fma.rn.f64 	%fd168, %fd167, %fd152, 0d0000000000000000;
	ld.global.nc.f64 	%fd169, [%rd2+8];
	fma.rn.f64 	%fd170, %fd169, %fd155, %fd166;
	ld.global.nc.f64 	%fd171, [%rd1+8];
	fma.rn.f64 	%fd172, %fd171, %fd156, %fd168;
	ld.global.nc.f64 	%fd173, [%rd2+16];
	fma.rn.f64 	%fd174, %fd173, %fd159, %fd170;
	ld.global.nc.f64 	%fd175, [%rd1+16];
	fma.rn.f64 	%fd176, %fd175, %fd160, %fd172;
	ld.global.nc.f64 	%fd177, [%rd2+24];
	fma.rn.f64 	%fd178, %fd177, %fd164, %fd174;
	ld.global.nc.f64 	%fd179, [%rd1+24];
	fma.rn.f64 	%fd180, %fd179, %fd163, %fd176;
	sub.f64 	%fd181, %fd178, %fd180;
	st.shared.f64 	[%r20+336], %fd181;
	add.f64 	%fd182, %fd180, %fd178;
	st.shared.f64 	[%r20], %fd182;
	ld.global.nc.f64 	%fd183, [%rd2+32];
	fma.rn.f64 	%fd184, %fd183, %fd151, 0d0000000000000000;
	ld.global.nc.f64 	%fd185, [%rd1+32];
	fma.rn.f64 	%fd186, %fd185, %fd152, 0d0000000000000000;
	ld.global.nc.f64 	%fd187, [%rd2+40];
	fma.rn.f64 	%fd188, %fd187, %fd155, %fd184;
	ld.global.nc.f64 	%fd189, [%rd1+40];
	fma.rn.f64 	%fd190, %fd189, %fd156, %fd186;
	ld.global.nc.f64 	%fd191, [%rd2+48];
	fma.rn.f64 	%fd192, %fd191, %fd159, %fd188;
	ld.global.nc.f64 	%fd193, [%rd1+48];
	fma.rn.f64 	%fd194, %fd193, %fd160, %fd190;
	ld.global.nc.f64 	%fd195, [%rd2+56];
	fma.rn.f64 	%fd196, %fd195, %fd164, %fd192;
	ld.global.nc.f64 	%fd197, [%rd1+56];
	fma.rn.f64 	%fd198, %fd197, %fd163, %fd194;
	sub.f64 	%fd199, %fd196, %fd198;
	st.shared.f64 	[%r20+280], %fd199;
	add.f64 	%fd200, %fd198, %fd196;
	st.shared.f64 	[%r20+56], %fd200;
	ld.global.nc.f64 	%fd201, [%rd2+64];
	fma.rn.f64 	%fd202, %fd201, %fd151, 0d0000000000000000;
	ld.global.nc.f64 	%fd203, [%rd1+64];
	fma.rn.f64 	%fd204, %fd203, %fd152, 0d0000000000000000;
	ld.global.nc.f64 	%fd205, [%rd2+72];
	fma.rn.f64 	%fd206, %fd205, %fd155, %fd202;
	ld.global.nc.f64 	%fd207, [%rd1+72];
	fma.rn.f64 	%fd208, %fd207, %fd156, %fd204;
	ld.global.nc.f64 	%fd209, [%rd2+80];
	fma.rn.f64 	%fd210, %fd209, %fd159, %fd206;
	ld.global.nc.f64 	%fd211, [%rd1+80];
	fma.rn.f64 	%fd212, %fd211, %fd160, %fd208;
	ld.global.nc.f64 	%fd213, [%rd2+88];
	fma.rn.f64 	%fd214, %fd213, %fd164, %fd210;
	ld.global.nc.f64 	%fd215, [%rd1+88];
	fma.rn.f64 	%fd216, %fd215, %fd163, %fd212;
	sub.f64 	%fd217, %fd214, %fd216;
	st.shared.f64 	[%r20+224], %fd217;
	add.f64 	%fd218, %fd216, %fd214;
	st.shared.f64 	[%r20+112], %fd218;
	ld.global.nc.f64 	%fd219, [%rd2+96];
	fma.rn.f64 	%fd220, %fd219, %fd151, 0d0000000000000000;
	ld.global.nc.f64 	%fd221, [%rd1+96];
	fma.rn.f64 	%fd222, %fd221, %fd152, 0d0000000000000000;
	ld.global.nc.f64 	%fd223, [%rd2+104];
	fma.rn.f64 	%fd224, %fd223, %fd155, %fd220;
	ld.global.nc.f64 	%fd225, [%rd1+104];
	fma.rn.f64 	%fd226, %fd225, %fd156, %fd222;
	ld.global.nc.f64 	%fd227, [%rd2+112];
	fma.rn.f64 	%fd228, %fd227, %fd159, %fd224;
	ld.global.nc.f64 	%fd229, [%rd1+112];
	fma.rn.f64 	%fd230, %fd229, %fd160, %fd226;
	ld.global.nc.f64 	%fd231, [%rd2+120];
	fma.rn.f64 	%fd232, %fd231, %fd164, %fd228;
	ld.global.nc.f64 	%fd233, [%rd1+120];
	fma.rn.f64 	%fd234, %fd233, %fd163, %fd230;
	add.f64 	%fd235, %fd234, %fd232;
	st.shared.f64 	[%r20+168], %fd235;
$L__BB155_6:
	ld.param.u64 	%rd21, [_Z30massMatrixMultiplyGlobalKernelILi7ELi7ELi2EEviPKdS1_S1_S1_Pd_param_3];
	ld.param.u64 	%rd20, [_Z30massMatrixMultiplyGlobalKernelILi7ELi7ELi2EEviPKdS1_S1_S1_Pd_param_2];
	ld.param.u64 	%rd19, [_Z30massMatrixMultiplyGlobalKernelILi7ELi7ELi2EEviPKdS1_S1_S1_Pd_param_1];
	mov.u32 	%r21, %tid.x;
	setp.gt.u32 	%p7, %r21, 48;
	bar.sync 	0;
	cvt.u16.u32 	%rs18, %r21;
	mul.hi.u16 	%rs19, %rs18, 9363;
	cvt.u32.u16 	%r7, %rs19;
	mov.u32 	%r22, %tid.y;
	mov.u32 	%r23, _ZZ30massMatrixMultiplyGlobalKernelILi7ELi7ELi2EEviPKdS1_S1_S1_PdE6s_tmp1;
	mad.lo.s32 	%r24, %r22, 2744, %r23;
	mul.wide.u16 	%r25, %rs19, 392;
	add.s32 	%r26, %r24, %r25;
	mad.lo.s32 	%r27, %r4, 56, %r26;
	ld.shared.f64 	%fd236, [%r27];
	ld.shared.f64 	%fd237, [%r27+48];
	add.f64 	%fd238, %fd236, %fd237;
	sub.f64 	%fd239, %fd236, %fd237;
	ld.shared.f64 	%fd240, [%r27+8];
	ld.shared.f64 	%fd241, [%r27+40];
	add.f64 	%fd242, %fd240, %fd241;
	sub.f64 	%fd243, %fd240, %fd241;
	ld.shared.f64 	%fd244, [%r27+16];
	ld.shared.f64 	%fd245, [%r27+32];
	add.f64 	%fd246, %fd244, %fd245;
	sub.f64 	%fd247, %fd244, %fd245;
	ld.shared.f64 	%fd248, [%r27+24];
	add.f64 	%fd249, %fd248, %fd248;
	sub.f64 	%fd250, %fd248, %fd248;
	mul.f64 	%fd251, %fd249, 0d3FE0000000000000;
	mov.u32 	%r28, %ctaid.x;
	shl.b32 	%r29, %r28, 1;
	add.s32 	%r30, %r29, %r22;
	mov.b32 	%r31, {%rs19, %rs1};
	mov.b32 	%r32, 6;
	mov.b32 	%r33, 1841;
	dp2a.lo.u32.u32 	%r34, %r31, %r33, %r32;
	mad.lo.s32 	%r35, %r30, 343, %r34;
	cvta.to.global.u64 	%rd11, %rd20;
	ld.global.nc.f64 	%fd15, [%rd11];
	fma.rn.f64 	%fd252, %fd15, %fd238, 0d0000000000000000;
	cvta.to.global.u64 	%rd12, %rd21;
	ld.global.nc.f64 	%fd16, [%rd12];
	fma.rn.f64 	%fd253, %fd16, %fd239, 0d0000000000000000;
	ld.global.nc.f64 	%fd17, [%rd11+8];
	fma.rn.f64 	%fd254, %fd17, %fd242, %fd252;
	ld.global.nc.f64 	%fd18, [%rd12+8];
	fma.rn.f64 	%fd255, %fd18, %fd243, %fd253;
	ld.global.nc.f64 	%fd19, [%rd11+16];
	fma.rn.f64 	%fd256, %fd19, %fd246, %fd254;
	ld.global.nc.f64 	%fd20, [%rd12+16];
	fma.rn.f64 	%fd257, %fd20, %fd247, %fd255;
	ld.global.nc.f64 	%fd21, [%rd11+24];
	fma.rn.f64 	%fd258, %fd21, %fd251, %fd256;
	ld.global.nc.f64 	%fd22, [%rd12+24];
	fma.rn.f64 	%fd259, %fd22, %fd250, %fd257;
	cvta.to.global.u64 	%rd13, %rd19;
	mul.wide.s32 	%rd14, %r35, 8;
	add.s64 	%rd15, %rd13, %rd14;
	ld.global.nc.f64 	%fd260, [%rd15];
	ld.global.nc.f64 	%fd261, [%rd15+-48];
	sub.f64 	%fd262, %fd258, %fd259;
	mul.f64 	%fd456, %fd262, %fd260;
	add.f64 	%fd263, %fd258, %fd259;
	mul.f64 	%fd462, %fd263, %fd261;
	ld.global.nc.f64 	%fd25, [%rd11+32];
	fma.rn.f64 	%fd264, %fd25, %fd238, 0d0000000000000000;
	ld.global.nc.f64 	%fd26, [%rd12+32];
	fma.rn.f64 	%fd265, %fd26, %fd239, 0d0000000000000000;
	ld.global.nc.f64 	%fd27, [%rd11+40];
	fma.rn.f64 	%fd266, %fd27, %fd242, %fd264;
	ld.global.nc.f64 	%fd28, [%rd12+40];
	fma.rn.f64 	%fd267, %fd28, %fd243, %fd265;
	ld.global.nc.f64 	%fd29, [%rd11+48];
	fma.rn.f64 	%fd268, %fd29, %fd246, %fd266;
	ld.global.nc.f64 	%fd30, [%rd12+48];
	fma.rn.f64 	%fd269, %fd30, %fd247, %fd267;
	ld.global.nc.f64 	%fd31, [%rd11+56];
	fma.rn.f64 	%fd270, %fd31, %fd251, %fd268;
	ld.global.nc.f64 	%fd32, [%rd12+56];
	fma.rn.f64 	%fd271, %fd32, %fd250, %fd269;
	ld.global.nc.f64 	%fd272, [%rd15+-8];
	ld.global.nc.f64 	%fd273, [%rd15+-40];
	sub.f64 	%fd274, %fd270, %fd271;
	mul.f64 	%fd457, %fd274, %fd272;
	add.f64 	%fd275, %fd270, %fd271;
	mul.f64 	%fd461, %fd275, %fd273;
	ld.global.nc.f64 	%fd35, [%rd11+64];
	fma.rn.f64 	%fd276, %fd35, %fd238, 0d0000000000000000;
	ld.global.nc.f64 	%fd36, [%rd12+64];
	fma.rn.f64 	%fd277, %fd36, %fd239, 0d0000000000000000;
	ld.global.nc.f64 	%fd37, [%rd11+72];
	fma.rn.f64 	%fd278, %fd37, %fd242, %fd276;
	ld.global.nc.f64 	%fd38, [%rd12+72];
	fma.rn.f64 	%fd279, %fd38, %fd243, %fd277;
	ld.global.nc.f64 	%fd39, [%rd11+80];
	fma.rn.f64 	%fd280, %fd39, %fd246, %fd278;
	ld.global.nc.f64 	%fd40, [%rd12+80];
	fma.rn.f64 	%fd281, %fd40, %fd247, %fd279;
	ld.global.nc.f64 	%fd41, [%rd11+88];
	fma.rn.f64 	%fd282, %fd41, %fd251, %fd280;
	ld.global.nc.f64 	%fd42, [%rd12+88];
	fma.rn.f64 	%fd283, %fd42, %fd250, %fd281;
	ld.global.nc.f64 	%fd284, [%rd15+-16];
	ld.global.nc.f64 	%fd285, [%rd15+-32];
	sub.f64 	%fd286, %fd282, %fd283;
	mul.f64 	%fd458, %fd286, %fd284;
	add.f64 	%fd287, %fd282, %fd283;
	mul.f64 	%fd460, %fd287, %fd285;
	ld.global.nc.f64 	%fd45, [%rd11+96];
	fma.rn.f64 	%fd288, %fd45, %fd238, 0d0000000000000000;
	ld.global.nc.f64 	%fd46, [%rd12+96];
	fma.rn.f64 	%fd289, %fd46, %fd239, 0d0000000000000000;
	ld.global.nc.f64 	%fd47, [%rd11+104];
	fma.rn.f64 	%fd290, %fd47, %fd242, %fd288;
	ld.global.nc.f64 	%fd48, [%rd12+104];
	fma.rn.f64 	%fd291, %fd48, %fd243, %fd289;
	ld.global.nc.f64 	%fd49, [%rd11+112];
	fma.rn.f64 	%fd292, %fd49, %fd246, %fd290;
	ld.global.nc.f64 	%fd50, [%rd12+112];
	fma.rn.f64 	%fd293, %fd50, %fd247, %fd291;
	ld.global.nc.f64 	%fd51, [%rd11+120];
	fma.rn.f64 	%fd294, %fd51, %fd251, %fd292;
	ld.global.nc.f64 	%fd52, [%rd12+120];
	fma.rn.f64 	%fd295, %fd52, %fd250, %fd293;
	ld.global.nc.f64 	%fd296, [%rd15+-24];
	add.f64 	%fd297, %fd294, %fd295;
	mul.f64 	%fd459, %fd297, %fd296;
	bar.sync 	0;
	add.f64 	%fd298, %fd462, %fd456;
	sub.f64 	%fd299, %fd462, %fd456;
	add.f64 	%fd300, %fd461, %fd457;
	sub.f64 	%fd301, %fd461, %fd457;
	add.f64 	%fd302, %fd460, %fd458;
	sub.f64 	%fd303, %fd460, %fd458;
	add.f64 	%fd304, %fd459, %fd459;
	sub.f64 	%fd305, %fd459, %fd459;
	mul.f64 	%fd306, %fd304, 0d3FE0000000000000;
	fma.rn.f64 	%fd307, %fd15, %fd298, 0d0000000000000000;
	fma.rn.f64 	%fd308, %fd16, %fd299, 0d0000000000000000;
	fma.rn.f64 	%fd309, %fd25, %fd300, %fd307;
	fma.rn.f64 	%fd310, %fd26, %fd301, %fd308;
	fma.rn.f64 	%fd311, %fd35, %fd302, %fd309;
	fma.rn.f64 	%fd312, %fd36, %fd303, %fd310;
	fma.rn.f64 	%fd313, %fd45, %fd306, %fd311;
	fma.rn.f64 	%fd314, %fd46, %fd305, %fd312;
	sub.f64 	%fd315, %fd313, %fd314;
	st.shared.f64 	[%r27+48], %fd315;
	add.f64 	%fd316, %fd313, %fd314;
	st.shared.f64 	[%r27], %fd316;
	fma.rn.f64 	%fd317, %fd17, %fd298, 0d0000000000000000;
	fma.rn.f64 	%fd318, %fd18, %fd299, 0d0000000000000000;
	fma.rn.f64 	%fd319, %fd27, %fd300, %fd317;
	fma.rn.f64 	%fd320, %fd28, %fd301, %fd318;
	fma.rn.f64 	%fd321, %fd37, %fd302, %fd319;
	fma.rn.f64 	%fd322, %fd38, %fd303, %fd320;
	fma.rn.f64 	%fd323, %fd47, %fd306, %fd321;
	fma.rn.f64 	%fd324, %fd48, %fd305, %fd322;
	sub.f64 	%fd325, %fd323, %fd324;
	st.shared.f64 	[%r27+40], %fd325;
	add.f64 	%fd326, %fd323, %fd324;
	st.shared.f64 	[%r27+8], %fd326;
	fma.rn.f64 	%fd327, %fd19, %fd298, 0d0000000000000000;
	fma.rn.f64 	%fd328, %fd20, %fd299, 0d0000000000000000;
	fma.rn.f64 	%fd329, %fd29, %fd300, %fd327;
	fma.rn.f64 	%fd330, %fd30, %fd301, %fd328;
	fma.rn.f64 	%fd331, %fd39, %fd302, %fd329;
	fma.rn.f64 	%fd332, %fd40, %fd303, %fd330;
	fma.rn.f64 	%fd333, %fd49, %fd306, %fd331;
	fma.rn.f64 	%fd334, %fd50, %fd305, %fd332;
	sub.f64 	%fd335, %fd333, %fd334;
	st.shared.f64 	[%r27+32], %fd335;
	add.f64 	%fd336, %fd333, %fd334;
	st.shared.f64 	[%r27+16], %fd336;
	fma.rn.f64 	%fd337, %fd21, %fd298, 0d0000000000000000;
	fma.rn.f64 	%fd338, %fd22, %fd299, 0d0000000000000000;
	fma.rn.f64 	%fd339, %fd31, %fd300, %fd337;
	fma.rn.f64 	%fd340, %fd32, %fd301, %fd338;
	fma.rn.f64 	%fd341, %fd41, %fd302, %fd339;
	fma.rn.f64 	%fd342, %fd42, %fd303, %fd340;
	fma.rn.f64 	%fd343, %fd51, %fd306, %fd341;
	fma.rn.f64 	%fd344, %fd52, %fd305, %fd342;
	add.f64 	%fd345, %fd343, %fd344;
	st.shared.f64 	[%r27+24], %fd345;
	bar.sync 	0;
	@%p7 bra 	$L__BB155_8;
	mov.u32 	%r36, %tid.y;
	mov.u32 	%r37, _ZZ30massMatrixMultiplyGlobalKernelILi7ELi7ELi2EEviPKdS1_S1_S1_PdE6s_tmp1;
	mad.lo.s32 	%r38, %r36, 2744, %r37;
	mad.lo.s32 	%r39, %r7, 392, %r38;
	mad.lo.s32 	%r40, %r4, 56, %r39;
	mad.lo.s32 	%r41, %r4, -48, %r40;
	ld.shared.f64 	%fd346, [%r41];
	ld.shared.f64 	%fd347, [%r41+336];
	add.f64 	%fd348, %fd346, %fd347;
	sub.f64 	%fd349, %fd346, %fd347;
	ld.shared.f64 	%fd350, [%r41+56];
	ld.shared.f64 	%fd351, [%r41+280];
	add.f64 	%fd352, %fd350, %fd351;
	sub.f64 	%fd353, %fd350, %fd351;
	ld.shared.f64 	%fd354, [%r41+112];
	ld.shared.f64 	%fd355, [%r41+224];
	add.f64 	%fd356, %fd354, %fd355;
	sub.f64 	%fd357, %fd354, %fd355;
	ld.shared.f64 	%fd358, [%r41+168];
	add.f64 	%fd359, %fd358, %fd358;
	sub.f64 	%fd360, %fd358, %fd358;
	mul.f64 	%fd361, %fd359, 0d3FE0000000000000;
	fma.rn.f64 	%fd362, %fd15, %fd348, 0d0000000000000000;
	fma.rn.f64 	%fd363, %fd16, %fd349, 0d0000000000000000;
	fma.rn.f64 	%fd364, %fd25, %fd352, %fd362;
	fma.rn.f64 	%fd365, %fd26, %fd353, %fd363;
	fma.rn.f64 	%fd366, %fd35, %fd356, %fd364;
	fma.rn.f64 	%fd367, %fd36, %fd357, %fd365;
	fma.rn.f64 	%fd368, %fd45, %fd361, %fd366;
	fma.rn.f64 	%fd369, %fd46, %fd360, %fd367;
	sub.f64 	%fd370, %fd368, %fd369;
	st.shared.f64 	[%r41+336], %fd370;
	add.f64 	%fd371, %fd368, %fd369;
	st.shared.f64 	[%r41], %fd371;
	fma.rn.f64 	%fd372, %fd17, %fd348, 0d0000000000000000;
	fma.rn.f64 	%fd373, %fd18, %fd349, 0d0000000000000000;
	fma.rn.f64 	%fd374, %fd27, %fd352, %fd372;
	fma.rn.f64 	%fd375, %fd28, %fd353, %fd373;
	fma.rn.f64 	%fd376, %fd37, %fd356, %fd374;
	fma.rn.f64 	%fd377, %fd38, %fd357, %fd375;
	fma.rn.f64 	%fd378, %fd47, %fd361, %fd376;
	fma.rn.f64 	%fd379, %fd48, %fd360, %fd377;
	sub.f64 	%fd380, %fd378, %fd379;
	st.shared.f64 	[%r41+280], %fd380;
	add.f64 	%fd381, %fd378, %fd379;
	st.shared.f64 	[%r41+56], %fd381;
	fma.rn.f64 	%fd382, %fd19, %fd348, 0d0000000000000000;
	fma.rn.f64 	%fd383, %fd20, %fd349, 0d0000000000000000;
	fma.rn.f64 	%fd384, %fd29, %fd352, %fd382;
	fma.rn.f64 	%fd385, %fd30, %fd353, %fd383;
	fma.rn.f64 	%fd386, %fd39, %fd356, %fd384;
	fma.rn.f64 	%fd387, %fd40, %fd357, %fd385;
	fma.rn.f64 	%fd388, %fd49, %fd361, %fd386;
	fma.rn.f64 	%fd389, %fd50, %fd360, %fd387;
	sub.f64 	%fd390, %fd388, %fd389;
	st.shared.f64 	[%r41+224], %fd390;
	add.f64 	%fd391, %fd388, %fd389;
	st.shared.f64 	[%r41+112], %fd391;
	fma.rn.f64 	%fd392, %fd21, %fd348, 0d0000000000000000;
	fma.rn.f64 	%fd393, %fd22, %fd349, 0d0000000000000000;
	fma.rn.f64 	%fd394, %fd31, %fd352, %fd392;
	fma.rn.f64 	%fd395, %fd32, %fd353, %fd393;
	fma.rn.f64 	%fd396, %fd41, %fd356, %fd394;
	fma.rn.f64 	%fd397, %fd42, %fd357, %fd395;
	fma.rn.f64 	%fd398, %fd51, %fd361, %fd396;
	fma.rn.f64 	%fd399, %fd52, %fd360, %fd397;
	add.f64 	%fd400, %fd398, %fd399;
	st.shared.f64 	[%r41+168], %fd400;
$L__BB155_8:
	mov.u32 	%r42, %tid.x;
	setp.gt.u32 	%p8, %r42, 48;
	bar.sync 	0;
	@%p8 bra 	$L__BB155_10;
	mov.u32 	%r43, %tid.y;
	mov.u32 	%r44, _ZZ30massMatrixMultiplyGlobalKernelILi7ELi7ELi2EEviPKdS1_S1_S1_PdE6s_tmp1;
	mad.lo.s32 	%r45, %r43, 2744, %r44;
	mad.lo.s32 	%r46, %r7, 392, %r45;
	mad.lo.s32 	%r47, %r7, -336, %r46;
	shl.b32 	%r48, %r4, 3;
	add.s32 	%r49, %r47, %r48;
	ld.shared.f64 	%fd401, [%r49];
	ld.shared.f64 	%fd402, [%r49+2352];
	add.f64 	%fd403, %fd401, %fd402;
	sub.f64 	%fd404, %fd401, %fd402;
	ld.shared.f64 	%fd405, [%r49+392];
	ld.shared.f64 	%fd406, [%r49+1960];
	add.f64 	%fd407, %fd405, %fd406;
	sub.f64 	%fd408, %fd405, %fd406;
	ld.shared.f64 	%fd409, [%r49+784];
	ld.shared.f64 	%fd410, [%r49+1568];
	add.f64 	%fd411, %fd409, %fd410;
	sub.f64 	%fd412, %fd409, %fd410;
	ld.shared.f64 	%fd413, [%r49+1176];
	add.f64 	%fd414, %fd413, %fd413;
	sub.f64 	%fd415, %fd413, %fd413;
	mul.f64 	%fd416, %fd414, 0d3FE0000000000000;
	fma.rn.f64 	%fd417, %fd15, %fd403, 0d0000000000000000;
	fma.rn.f64 	%fd418, %fd16, %fd404, 0d0000000000000000;
	fma.rn.f64 	%fd419, %fd25, %fd407, %fd417;
	fma.rn.f64 	%fd420, %fd26, %fd408, %fd418;
	fma.rn.f64 	%fd421, %fd35, %fd411, %fd419;
	fma.rn.f64 	%fd422, %fd36, %fd412, %fd420;
	fma.rn.f64 	%fd423, %fd45, %fd416, %fd421;
	fma.rn.f64 	%fd424, %fd46, %fd415, %fd422;
	sub.f64 	%fd456, %fd423, %fd424;
	add.f64 	%fd462, %fd423, %fd424;
	fma.rn.f64 	%fd425, %fd17, %fd403, 0d0000000000000000;
	fma.rn.f64 	%fd426, %fd18, %fd404, 0d0000000000000000;
	fma.rn.f64 	%fd427, %fd27, %fd407, %fd425;
	fma.rn.f64 	%fd428, %fd28, %fd408, %fd426;
	fma.rn.f64 	%fd429, %fd37, %fd411, %fd427;
	fma.rn.f64 	%fd430, %fd38, %fd412, %fd428;
	fma.rn.f64 	%fd431, %fd47, %fd416, %fd429;
	fma.rn.f64 	%fd432, %fd48, %fd415, %fd430;
	sub.f64 	%fd457, %fd431, %fd432;
	add.f64 	%fd461, %fd431, %fd432;
	fma.rn.f64 	%fd433, %fd19, %fd403, 0d0000000000000000;
	fma.rn.f64 	%fd434, %fd20, %fd404, 0d0000000000000000;
	fma.rn.f64 	%fd435, %fd29, %fd407, %fd433;
	fma.rn.f64 	%fd436, %fd30, %fd408, %fd434;
	fma.rn.f64 	%fd437, %fd39, %fd411, %fd435;
	fma.rn.f64 	%fd438, %fd40, %fd412, %fd436;
	fma.rn.f64 	%fd439, %fd49, %fd416, %fd437;
	fma.rn.f64 	%fd440, %fd50, %fd415, %fd438;
	sub.f64 	%fd458, %fd439, %fd440;
	add.f64 	%fd460, %fd439, %fd440;
	fma.rn.f64 	%fd441, %fd21, %fd403, 0d0000000000000000;
	fma.rn.f64 	%fd442, %fd22, %fd404, 0d0000000000000000;
	fma.rn.f64 	%fd443, %fd31, %fd407, %fd441;
	fma.rn.f64 	%fd444, %fd32, %fd408, %fd442;
	fma.rn.f64 	%fd445, %fd41, %fd411, %fd443;
	fma.rn.f64 	%fd446, %fd42, %fd412, %fd444;
	fma.rn.f64 	%fd447, %fd51, %fd416, %fd445;
	fma.rn.f64 	%fd448, %fd52, %fd415, %fd446;
	add.f64 	%fd459, %fd447, %fd448;
$L__BB155_10:
	bar.sync 	0;
	@%p4 bra 	$L__BB155_12;
	ld.param.u64 	%rd22, [_Z30massMatrixMultiplyGlobalKernelILi7ELi7ELi2EEviPKdS1_S1_S1_Pd_param_5];
	mov.u32 	%r50, %ctaid.x;
	shl.b32 	%r51, %r50, 1;
	mov.u32 	%r52, %tid.y;
	add.s32 	%r53, %r51, %r52;
	mov.u32 	%r54, %tid.x;
	mad.lo.s32 	%r55, %r53, 343, %r54;
	cvta.to.global.u64 	%rd16, %rd22;
	mul.wide.s32 	%rd17, %r55, 8;
	add.s64 	%rd18, %rd16, %rd17;
	st.global.f64 	[%rd18], %fd462;
	st.global.f64 	[%rd18+392], %fd461;
	st.global.f64 	[%rd18+784], %fd460;
	st.global.f64 	[%rd18+1176], %fd459;
	st.global.f64 	[%rd18+1568], %fd458;
	st.global.f64 	[%rd18+1960], %fd457;
	st.global.f64 	[%rd18+2352], %fd456;
$L__BB155_12:
	ret;

}
	// .globl	_Z40massMatrixMultiplyMonolithicGlobalKernelILi7ELi7ELi2EEviPKdS1_S1_S1_Pd
.visible .entry _Z40massMatrixMultiplyMonolithicGlobalKernelILi7ELi7ELi2EEviPKdS1_S1_S1_Pd(
	.param .u32 _Z40massMatrixMultiplyMonolithicGlobalKernelILi7ELi7ELi2EEviPKdS1_S1_S1_Pd_param_0,
	.param .u64 .ptr .align 1 _Z40massMatrixMultiplyMonolithicGlobalKernelILi7ELi7ELi2EEviPKdS1_S1_S1_Pd_param_1,
	.param .u64 .ptr .align 1 _Z40massMatrixMultiplyMonolithicGlobalKernelILi7ELi7ELi2EEviPKdS1_S1_S1_Pd_param_2,
	.param .u64 .ptr .align 1 _Z40massMatrixMultiplyMonolithicGlobalKernelILi7ELi7ELi2EEviPKdS1_S1_S1_Pd_param_3,
	.param .u64 .ptr .align 1 _Z40massMatrixMultiplyMonolithicGlobalKernelILi7ELi7ELi2EEviPKdS1_S1_S1_Pd_param_4,
	.param .u64 .ptr .align 1 _Z40massMatrixMultiplyMonolithicGlobalKernelILi7ELi7ELi2EEviPKdS1_S1_S1_Pd_param_5
)
{
	.reg .pred 	%p<16>;
	.reg .b16 	%rs<15>;
	.reg .b32 	%r<84>;
	.reg .b64 	%rd<29>;
	.reg .b64 	%fd<541>;
	// demoted variable
	.shared .align 8 .b8 _ZZ40massMatrixMultiplyMonolithicGlobalKernelILi7ELi7ELi2EEviPKdS1_S1_S1_PdE6s_tmp1[5488];
	ld.param.u32 	%r11, [_Z40massMatrixMultiplyMonolithicGlobalKernelILi7ELi7ELi2EEviPKdS1_S1_S1_Pd_param_0];
	ld.param.u64 	%rd4, [_Z40massMatrixMultiplyMonolithicGlobalKernelILi7ELi7ELi2EEviPKdS1_S1_S1_Pd_param_2];
	ld.param.u64 	%rd5, [_Z40massMatrixMultiplyMonolithicGlobalKernelILi7ELi7ELi2EEviPKdS1_S1_S1_Pd_param_4];
	cvta.to.global.u64 	%rd1, %rd4;
	mov.u32 	%r1, %tid.x;
	mov.u32 	%r2, %tid.y;
	mov.u32 	%r12, %ctaid.x;
	shl.b32 	%r13, %r12, 1;
	add.s32 	%r3, %r13, %r2;
	cvt.u16.u32 	%rs1, %r1;
	mul.hi.u16 	%rs3, %rs1, 9363;
	mul.lo.s16 	%rs4, %rs3, 7;
	sub.s16 	%rs2, %rs1, %rs4;
	cvt.u32.u16 	%r4, %rs2;
	setp.ge.s32 	%p1, %r3, %r11;
	@%p1 bra 	$L__BB156_2;
	cvta.to.global.u64 	%rd7, %rd5;
	mad.lo.s32 	%r14, %r3, 343, %r1;
	mul.wide.s32 	%rd8, %r14, 8;
	add.s64 	%rd9, %rd7, %rd8;
	ld.global.nc.f64 	%fd526, [%rd9];
	ld.global.nc.f64 	%fd525, [%rd9+392];
	ld.global.nc.f64 	%fd524, [%rd9+784];
	ld.global.nc.f64 	%fd523, [%rd9+1176];
	ld.global.nc.f64 	%fd522, [%rd9+1568];
	ld.global.nc.f64 	%fd521, [%rd9+1960];
	ld.global.nc.f64 	%fd520, [%rd9+2352];
$L__BB156_2:
	bar.sync 	0;
	setp.gt.u32 	%p2, %r1, 48;
	mov.u32 	%r15, _ZZ40massMatrixMultiplyMonolithicGlobalKernelILi7ELi7ELi2EEviPKdS1_S1_S1_PdE6s_tmp1;
	mad.lo.s32 	%r5, %r2, 2744, %r15;
	mul.lo.s16 	%rs6, %rs1, 37;
	shr.u16 	%rs7, %rs6, 8;
	sub.s16 	%rs8, %rs1, %rs7;
	and.b16  	%rs9, %rs8, 254;
	shr.u16 	%rs10, %rs9, 1;
	add.s16 	%rs11, %rs10, %rs7;
	and.b16  	%rs12, %rs11, 252;
	shr.u16 	%rs13, %rs12, 2;
	cvt.u32.u16 	%r6, %rs13;
	mul.wide.u16 	%r16, %rs13, 56;
	add.s32 	%r7, %r5, %r16;
	@%p2 bra 	$L__BB156_4;
	shl.b32 	%r17, %r4, 3;
	add.s32 	%r18, %r7, %r17;
	ld.global.nc.f64 	%fd114, [%rd1];
	fma.rn.f64 	%fd115, %fd114, %fd526, 0d0000000000000000;
	ld.global.nc.f64 	%fd116, [%rd1+8];
	fma.rn.f64 	%fd117, %fd116, %fd525, %fd115;
	ld.global.nc.f64 	%fd118, [%rd1+16];
	fma.rn.f64 	%fd119, %fd118, %fd524, %fd117;
	ld.global.nc.f64 	%fd120, [%rd1+24];
	fma.rn.f64 	%fd121, %fd120, %fd523, %fd119;
	ld.global.nc.f64 	%fd122, [%rd1+32];
	fma.rn.f64 	%fd123, %fd122, %fd522, %fd121;
	ld.global.nc.f64 	%fd124, [%rd1+40];
	fma.rn.f64 	%fd125, %fd124, %fd521, %fd123;
	ld.global.nc.f64 	%fd126, [%rd1+48];
	fma.rn.f64 	%fd127, %fd126, %fd520, %fd125;
	st.shared.f64 	[%r18], %fd127;
	ld.global.nc.f64 	%fd128, [%rd1+56];
	fma.rn.f64 	%fd129, %fd128, %fd526, 0d0000000000000000;
	ld.global.nc.f64 	%fd130, [%rd1+64];
	fma.rn.f64 	%fd131, %fd130, %fd525, %fd129;
	ld.global.nc.f64 	%fd132, [%rd1+72];
	fma.rn.f64 	%fd133, %fd132, %fd524, %fd131;
	ld.global.nc.f64 	%fd134, [%rd1+80];
	fma.rn.f64 	%fd135, %fd134, %fd523, %fd133;
	ld.global.nc.f64 	%fd136, [%rd1+88];
	fma.rn.f64 	%fd137, %fd136, %fd522, %fd135;
	ld.global.nc.f64 	%fd138, [%rd1+96];
	fma.rn.f64 	%fd139, %fd138, %fd521, %fd137;
	ld.global.nc.f64 	%fd140, [%rd1+104];
	fma.rn.f64 	%fd141, %fd140, %fd520, %fd139;
	st.shared.f64 	[%r18+392], %fd141;
	ld.global.nc.f64 	%fd142, [%rd1+112];
	fma.rn.f64 	%fd143, %fd142, %fd526, 0d0000000000000000;
	ld.global.nc.f64 	%fd144, [%rd1+120];
	fma.rn.f64 	%fd145, %fd144, %fd525, %fd143;
	ld.global.nc.f64 	%fd146, [%rd1+128];
	fma.rn.f64 	%fd147, %fd146, %fd524, %fd145;
	ld.global.nc.f64 	%fd148, [%rd1+136];
	fma.rn.f64 	%fd149, %fd148, %fd523, %fd147;
	ld.global.nc.f64 	%fd150, [%rd1+144];
	fma.rn.f64 	%fd151, %fd150, %fd522, %fd149;
	ld.global.nc.f64 	%fd152, [%rd1+152];
	fma.rn.f64 	%fd153, %fd152, %fd521, %fd151;
	ld.global.nc.f64 	%fd154, [%rd1+160];
	fma.rn.f64 	%fd155, %fd154, %fd520, %fd153;
	st.shared.f64 	[%r18+784], %fd155;
	ld.global.nc.f64 	%fd156, [%rd1+168];
	fma.rn.f64 	%fd157, %fd156, %fd526, 0d0000000000000000;
	ld.global.nc.f64 	%fd158, [%rd1+176];
	fma.rn.f64 	%fd159, %fd158, %fd525, %fd157;
	ld.global.nc.f64 	%fd160, [%rd1+184];
	fma.rn.f64 	%fd161, %fd160, %fd524, %fd159;
	ld.global.nc.f64 	%fd162, [%rd1+192];
	fma.rn.f64 	%fd163, %fd162, %fd523, %fd161;
	ld.global.nc.f64 	%fd164, [%rd1+200];
	fma.rn.f64 	%fd165, %fd164, %fd522, %fd163;
	ld.global.nc.f64 	%fd166, [%rd1+208];
	fma.rn.f64 	%fd167, %fd166, %fd521, %fd165;
	ld.global.nc.f64 	%fd168, [%rd1+216];
	fma.rn.f64 	%fd169, %fd168, %fd520, %fd167;
	st.shared.f64 	[%r18+1176], %fd169;
	ld.global.nc.f64 	%fd170, [%rd1+224];
	fma.rn.f64 	%fd171, %fd170, %fd526, 0d0000000000000000;
	ld.global.nc.f64 	%fd172, [%rd1+232];
	fma.rn.f64 	%fd173, %fd172, %fd525, %fd171;
	ld.global.nc.f64 	%fd174, [%rd1+240];
	fma.rn.f64 	%fd175, %fd174, %fd524, %fd173;
	ld.global.nc.f64 	%fd176, [%rd1+248];
	fma.rn.f64 	%fd177, %fd176, %fd523, %fd175;
	ld.global.nc.f64 	%fd178, [%rd1+256];
	fma.rn.f64 	%fd179, %fd178, %fd522, %fd177;
	ld.global.nc.f64 	%fd180, [%rd1+264];
	fma.rn.f64 	%fd181, %fd180, %fd521, %fd179;
	ld.global.nc.f64 	%fd182, [%rd1+272];
	fma.rn.f64 	%fd183, %fd182, %fd520, %fd181;
	st.shared.f64 	[%r18+1568], %fd183;
	ld.global.nc.f64 	%fd184, [%rd1+280];
	fma.rn.f64 	%fd185, %fd184, %fd526, 0d0000000000000000;
	ld.global.nc.f64 	%fd186, [%rd1+288];
	fma.rn.f64 	%fd187, %fd186, %fd525, %fd185;
	ld.global.nc.f64 	%fd188, [%rd1+296];
	fma.rn.f64 	%fd189, %fd188, %fd524, %fd187;
	ld.global.nc.f64 	%fd190, [%rd1+304];
	fma.rn.f64 	%fd191, %fd190, %fd523, %fd189;
	ld.global.nc.f64 	%fd192, [%rd1+312];
	fma.rn.f64 	%fd193, %fd192, %fd522, %fd191;
	ld.global.nc.f64 	%fd194, [%rd1+320];
	fma.rn.f64 	%fd195, %fd194, %fd521, %fd193;
	ld.global.nc.f64 	%fd196, [%rd1+328];
	fma.rn.f64 	%fd197, %fd196, %fd520, %fd195;
	st.shared.f64 	[%r18+1960], %fd197;
	ld.global.nc.f64 	%fd198, [%rd1+336];
	fma.rn.f64 	%fd199, %fd198, %fd526, 0d0000000000000000;
	ld.global.nc.f64 	%fd200, [%rd1+344];
	fma.rn.f64 	%fd201, %fd200, %fd525, %fd199;
	ld.global.nc.f64 	%fd202, [%rd1+352];
	fma.rn.f64 	%fd203, %fd202, %fd524, %fd201;
	ld.global.nc.f64 	%fd204, [%rd1+360];
	fma.rn.f64 	%fd205, %fd204, %fd523, %fd203;
	ld.global.nc.f64 	%fd206, [%rd1+368];
	fma.rn.f64 	%fd207, %fd206, %fd522, %fd205;
	ld.global.nc.f64 	%fd208, [%rd1+376];
	fma.rn.f64 	%fd209, %fd208, %fd521, %fd207;
	ld.global.nc.f64 	%fd210, [%rd1+384];
	fma.rn.f64 	%fd211, %fd210, %fd520, %fd209;
	st.shared.f64 	[%r18+2352], %fd211;
$L__BB156_4:
	setp.gt.u32 	%p3, %r1, 48;
	bar.sync 	0;
	@%p3 bra 	$L__BB156_6;
	mad.lo.s32 	%r19, %r6, 336, %r7;
	shl.b32 	%r20, %r4, 3;
	add.s32 	%r21, %r19, %r20;
	ld.shared.f64 	%fd212, [%r21];
	ld.shared.f64 	%fd213, [%r21+56];
	ld.shared.f64 	%fd214, [%r21+112];
	ld.shared.f64 	%fd215, [%r21+168];
	ld.shared.f64 	%fd216, [%r21+224];
	ld.shared.f64 	%fd217, [%r21+280];
	ld.shared.f64 	%fd218, [%r21+336];
	ld.global.nc.f64 	%fd219, [%rd1];
	fma.rn.f64 	%fd220, %fd219, %fd212, 0d0000000000000000;
	ld.global.nc.f64 	%fd221, [%rd1+8];
	fma.rn.f64 	%fd222, %fd221, %fd213, %fd220;
	ld.global.nc.f64 	%fd223, [%rd1+16];
	fma.rn.f64 	%fd224, %fd223, %fd214, %fd222;
	ld.global.nc.f64 	%fd225, [%rd1+24];
	fma.rn.f64 	%fd226, %fd225, %fd215, %fd224;
	ld.global.nc.f64 	%fd227, [%rd1+32];
	fma.rn.f64 	%fd228, %fd227, %fd216, %fd226;
	ld.global.nc.f64 	%fd229, [%rd1+40];
	fma.rn.f64 	%fd230, %fd229, %fd217, %fd228;
	ld.global.nc.f64 	%fd231, [%rd1+48];
	fma.rn.f64 	%fd232, %fd231, %fd218, %fd230;
	st.shared.f64 	[%r21], %fd232;
	ld.global.nc.f64 	%fd233, [%rd1+56];
	fma.rn.f64 	%fd234, %fd233, %fd212, 0d0000000000000000;
	ld.global.nc.f64 	%fd235, [%rd1+64];
	fma.rn.f64 	%fd236, %fd235, %fd213, %fd234;
	ld.global.nc.f64 	%fd237, [%rd1+72];
	fma.rn.f64 	%fd238, %fd237, %fd214, %fd236;
	ld.global.nc.f64 	%fd239, [%rd1+80];
	fma.rn.f64 	%fd240, %fd239, %fd215, %fd238;
	ld.global.nc.f64 	%fd241, [%rd1+88];
	fma.rn.f64 	%fd242, %fd241, %fd216, %fd240;
	ld.global.nc.f64 	%fd243, [%rd1+96];
	fma.rn.f64 	%fd244, %fd243, %fd217, %fd242;
	ld.global.nc.f64 	%fd245, [%rd1+104];
	fma.rn.f64 	%fd246, %fd245, %fd218, %fd244;
	st.shared.f64 	[%r21+56], %fd246;
	ld.global.nc.f64 	%fd247, [%rd1+112];
	fma.rn.f64 	%fd248, %fd247, %fd212, 0d0000000000000000;
	ld.global.nc.f64 	%fd249, [%rd1+120];
	fma.rn.f64 	%fd250, %fd249, %fd213, %fd248;
	ld.global.nc.f64 	%fd251, [%rd1+128];
	fma.rn.f64 	%fd252, %fd251, %fd214, %fd250;
	ld.global.nc.f64 	%fd253, [%rd1+136];
	fma.rn.f64 	%fd254, %fd253, %fd215, %fd252;
	ld.global.nc.f64 	%fd255, [%rd1+144];
	fma.rn.f64 	%fd256, %fd255, %fd216, %fd254;
	ld.global.nc.f64 	%fd257, [%rd1+152];
	fma.rn.f64 	%fd258, %fd257, %fd217, %fd256;
	ld.global.nc.f64 	%fd259, [%rd1+160];
	fma.rn.f64 	%fd260, %fd259, %fd218, %fd258;
	st.shared.f64 	[%r21+112], %fd260;
	ld.global.nc.f64 	%fd261, [%rd1+168];
	fma.rn.f64 	%fd262, %fd261, %fd212, 0d0000000000000000;
	ld.global.nc.f64 	%fd263, [%rd1+176];
	fma.rn.f64 	%fd264, %fd263, %fd213, %fd262;
	ld.global.nc.f64 	%fd265, [%rd1+184];
	fma.rn.f64 	%fd266, %fd265, %fd214, %fd264;
	ld.global.nc.f64 	%fd267, [%rd1+192];
	fma.rn.f64 	%fd268, %fd267, %fd215, %fd266;
	ld.global.nc.f64 	%fd269, [%rd1+200];
	fma.rn.f64 	%fd270, %fd269, %fd216, %fd268;
	ld.global.nc.f64 	%fd271, [%rd1+208];
	fma.rn.f64 	%fd272, %fd271, %fd217, %fd270;
	ld.global.nc.f64 	%fd273, [%rd1+216];
	fma.rn.f64 	%fd274, %fd273, %fd218, %fd272;
	st.shared.f64 	[%r21+168], %fd274;
	ld.global.nc.f64 	%fd275, [%rd1+224];
	fma.rn.f64 	%fd276, %fd275, %fd212, 0d0000000000000000;
	ld.global.nc.f64 	%fd277, [%rd1+232];
	fma.rn.f64 	%fd278, %fd277, %fd213, %fd276;
	ld.global.nc.f64 	%fd279, [%rd1+240];
	fma.rn.f64 	%fd280, %fd279, %fd214, %fd278;
	ld.global.nc.f64 	%fd281, [%rd1+248];
	fma.rn.f64 	%fd282, %fd281, %fd215, %fd280;
	ld.global.nc.f64 	%fd283, [%rd1+256];
	fma.rn.f64 	%fd284, %fd283, %fd216, %fd282;
	ld.global.nc.f64 	%fd285, [%rd1+264];
	fma.rn.f64 	%fd286, %fd285, %fd217, %fd284;
	ld.global.nc.f64 	%fd287, [%rd1+272];
	fma.rn.f64 	%fd288, %fd287, %fd218, %fd286;
	st.shared.f64 	[%r21+224], %fd288;
	ld.global.nc.f64 	%fd289, [%rd1+280];
	fma.rn.f64 	%fd290, %fd289, %fd212, 0d0000000000000000;
	ld.global.nc.f64 	%fd291, [%rd1+288];
	fma.rn.f64 	%fd292, %fd291, %fd213, %fd290;
	ld.global.nc.f64 	%fd293, [%rd1+296];
	fma.rn.f64 	%fd294, %fd293, %fd214, %fd292;
	ld.global.nc.f64 	%fd295, [%rd1+304];
	fma.rn.f64 	%fd296, %fd295, %fd215, %fd294;
	ld.global.nc.f64 	%fd297, [%rd1+312];
	fma.rn.f64 	%fd298, %fd297, %fd216, %fd296;
	ld.global.nc.f64 	%fd299, [%rd1+320];
	fma.rn.f64 	%fd300, %fd299, %fd217, %fd298;
	ld.global.nc.f64 	%fd301, [%rd1+328];
	fma.rn.f64 	%fd302, %fd301, %fd218, %fd300;
	st.shared.f64 	[%r21+280], %fd302;
	ld.global.nc.f64 	%fd303, [%rd1+336];
	fma.rn.f64 	%fd304, %fd303, %fd212, 0d0000000000000000;
	ld.global.nc.f64 	%fd305, [%rd1+344];
	fma.rn.f64 	%fd306, %fd305, %fd213, %fd304;
	ld.global.nc.f64 	%fd307, [%rd1+352];
	fma.rn.f64 	%fd308, %fd307, %fd214, %fd306;
	ld.global.nc.f64 	%fd309, [%rd1+360];
	fma.rn.f64 	%fd310, %fd309, %fd215, %fd308;
	ld.global.nc.f64 	%fd311, [%rd1+368];
	fma.rn.f64 	%fd312, %fd311, %fd216, %fd310;
	ld.global.nc.f64 	%fd313, [%rd1+376];
	fma.rn.f64 	%fd314, %fd313, %fd217, %fd312;
	ld.global.nc.f64 	%fd315, [%rd1+384];
	fma.rn.f64 	%fd316, %fd315, %fd218, %fd314;
	st.shared.f64 	[%r21+336], %fd316;
$L__BB156_6:
	ld.param.u64 	%rd23, [_Z40massMatrixMultiplyMonolithicGlobalKernelILi7ELi7ELi2EEviPKdS1_S1_S1_Pd_param_1];
	ld.param.u32 	%r76, [_Z40massMatrixMultiplyMonolithicGlobalKernelILi7ELi7ELi2EEviPKdS1_S1_S1_Pd_param_0];
	setp.ge.s32 	%p4, %r3, %r76;
	bar.sync 	0;
	cvt.u32.u16 	%r8, %rs3;
	mul.wide.u16 	%r22, %rs3, 392;
	add.s32 	%r23, %r5, %r22;
	mad.lo.s32 	%r24, %r4, 56, %r23;
	ld.shared.f64 	%fd15, [%r24];
	ld.shared.f64 	%fd16, [%r24+8];
	ld.shared.f64 	%fd17, [%r24+16];
	ld.shared.f64 	%fd18, [%r24+24];
	ld.shared.f64 	%fd19, [%r24+32];
	ld.shared.f64 	%fd20, [%r24+40];
	ld.shared.f64 	%fd21, [%r24+48];
	mov.b32 	%r25, {%rs3, %rs2};
	mov.b32 	%r26, 0;
	mov.b32 	%r27, 1841;
	dp2a.lo.u32.u32 	%r9, %r25, %r27, %r26;
	mad.lo.s32 	%r28, %r3, 343, %r9;
	ld.global.nc.f64 	%fd22, [%rd1];
	fma.rn.f64 	%fd318, %fd22, %fd15, 0d0000000000000000;
	ld.global.nc.f64 	%fd23, [%rd1+8];
	fma.rn.f64 	%fd319, %fd23, %fd16, %fd318;
	ld.global.nc.f64 	%fd24, [%rd1+16];
	fma.rn.f64 	%fd320, %fd24, %fd17, %fd319;
	ld.global.nc.f64 	%fd25, [%rd1+24];
	fma.rn.f64 	%fd321, %fd25, %fd18, %fd320;
	ld.global.nc.f64 	%fd26, [%rd1+32];
	fma.rn.f64 	%fd322, %fd26, %fd19, %fd321;
	ld.global.nc.f64 	%fd27, [%rd1+40];
	fma.rn.f64 	%fd323, %fd27, %fd20, %fd322;
	ld.global.nc.f64 	%fd28, [%rd1+48];
	fma.rn.f64 	%fd29, %fd28, %fd21, %fd323;
	cvta.to.global.u64 	%rd10, %rd23;
	mul.wide.s32 	%rd11, %r28, 8;
	add.s64 	%rd2, %rd10, %rd11;
	mov.f64 	%fd527, 0d0000000000000000;
	@%p4 bra 	$L__BB156_8;
	ld.global.nc.f64 	%fd527, [%rd2];
$L__BB156_8:
	ld.param.u32 	%r77, [_Z40massMatrixMultiplyMonolithicGlobalKernelILi7ELi7ELi2EEviPKdS1_S1_S1_Pd_param_0];
	setp.ge.s32 	%p5, %r3, %r77;
	mul.f64 	%fd540, %fd29, %fd527;
	ld.global.nc.f64 	%fd33, [%rd1+56];
	fma.rn.f64 	%fd325, %fd33, %fd15, 0d0000000000000000;
	ld.global.nc.f64 	%fd34, [%rd1+64];
	fma.rn.f64 	%fd326, %fd34, %fd16, %fd325;
	ld.global.nc.f64 	%fd35, [%rd1+72];
	fma.rn.f64 	%fd327, %fd35, %fd17, %fd326;
	ld.global.nc.f64 	%fd36, [%rd1+80];
	fma.rn.f64 	%fd328, %fd36, %fd18, %fd327;
	ld.global.nc.f64 	%fd37, [%rd1+88];
	fma.rn.f64 	%fd329, %fd37, %fd19, %fd328;
	ld.global.nc.f64 	%fd38, [%rd1+96];
	fma.rn.f64 	%fd330, %fd38, %fd20, %fd329;
	ld.global.nc.f64 	%fd39, [%rd1+104];
	fma.rn.f64 	%fd40, %fd39, %fd21, %fd330;
	mov.f64 	%fd528, 0d0000000000000000;
	@%p5 bra 	$L__BB156_10;
	ld.global.nc.f64 	%fd528, [%rd2+8];
$L__BB156_10:
	ld.param.u32 	%r78, [_Z40massMatrixMultiplyMonolithicGlobalKernelILi7ELi7ELi2EEviPKdS1_S1_S1_Pd_param_0];
	setp.ge.s32 	%p6, %r3, %r78;
	mul.f64 	%fd539, %fd40, %fd528;
	ld.global.nc.f64 	%fd44, [%rd1+112];
	fma.rn.f64 	%fd332, %fd44, %fd15, 0d0000000000000000;
	ld.global.nc.f64 	%fd45, [%rd1+120];
	fma.rn.f64 	%fd333, %fd45, %fd16, %fd332;
	ld.global.nc.f64 	%fd46, [%rd1+128];
	fma.rn.f64 	%fd334, %fd46, %fd17, %fd333;
	ld.global.nc.f64 	%fd47, [%rd1+136];
	fma.rn.f64 	%fd335, %fd47, %fd18, %fd334;
	ld.global.nc.f64 	%fd48, [%rd1+144];
	fma.rn.f64 	%fd336, %fd48, %fd19, %fd335;
	ld.global.nc.f64 	%fd49, [%rd1+152];
	fma.rn.f64 	%fd337, %fd49, %fd20, %fd336;
	ld.global.nc.f64 	%fd50, [%rd1+160];
	fma.rn.f64 	%fd51, %fd50, %fd21, %fd337;
	mov.f64 	%fd529, 0d0000000000000000;
	@%p6 bra 	$L__BB156_12;
	ld.global.nc.f64 	%fd529, [%rd2+16];
$L__BB156_12:
	ld.param.u32 	%r79, [_Z40massMatrixMultiplyMonolithicGlobalKernelILi7ELi7ELi2EEviPKdS1_S1_S1_Pd_param_0];
	setp.ge.s32 	%p7, %r3, %r79;
	mul.f64 	%fd538, %fd51, %fd529;
	ld.global.nc.f64 	%fd55, [%rd1+168];
	fma.rn.f64 	%fd339, %fd55, %fd15, 0d0000000000000000;
	ld.global.nc.f64 	%fd56, [%rd1+176];
	fma.rn.f64 	%fd340, %fd56, %fd16, %fd339;
	ld.global.nc.f64 	%fd57, [%rd1+184];
	fma.rn.f64 	%fd341, %fd57, %fd17, %fd340;
	ld.global.nc.f64 	%fd58, [%rd1+192];
	fma.rn.f64 	%fd342, %fd58, %fd18, %fd341;
	ld.global.nc.f64 	%fd59, [%rd1+200];
	fma.rn.f64 	%fd343, %fd59, %fd19, %fd342;
	ld.global.nc.f64 	%fd60, [%rd1+208];
	fma.rn.f64 	%fd344, %fd60, %fd20, %fd343;
	ld.global.nc.f64 	%fd61, [%rd1+216];
	fma.rn.f64 	%fd62, %fd61, %fd21, %fd344;
	mov.f64 	%fd530, 0d0000000000000000;
	@%p7 bra 	$L__BB156_14;
	ld.global.nc.f64 	%fd530, [%rd2+24];
$L__BB156_14:
	ld.param.u32 	%r80, [_Z40massMatrixMultiplyMonolithicGlobalKernelILi7ELi7ELi2EEviPKdS1_S1_S1_Pd_param_0];
	setp.ge.s32 	%p8, %r3, %r80;
	mul.f64 	%fd537, %fd62, %fd530;
	ld.global.nc.f64 	%fd66, [%rd1+224];
	fma.rn.f64 	%fd346, %fd66, %fd15, 0d0000000000000000;
	ld.global.nc.f64 	%fd67, [%rd1+232];
	fma.rn.f64 	%fd347, %fd67, %fd16, %fd346;
	ld.global.nc.f64 	%fd68, [%rd1+240];
	fma.rn.f64 	%fd348, %fd68, %fd17, %fd347;
	ld.global.nc.f64 	%fd69, [%rd1+248];
	fma.rn.f64 	%fd349, %fd69, %fd18, %fd348;
	ld.global.nc.f64 	%fd70, [%rd1+256];
	fma.rn.f64 	%fd350, %fd70, %fd19, %fd349;
	ld.global.nc.f64 	%fd71, [%rd1+264];
	fma.rn.f64 	%fd351, %fd71, %fd20, %fd350;
	ld.global.nc.f64 	%fd72, [%rd1+272];
	fma.rn.f64 	%fd73, %fd72, %fd21, %fd351;
	mov.f64 	%fd531, 0d0000000000000000;
	@%p8 bra 	$L__BB156_16;
	ld.global.nc.f64 	%fd531, [%rd2+32];
$L__BB156_16:
	ld.param.u64 	%rd26, [_Z40massMatrixMultiplyMonolithicGlobalKernelILi7ELi7ELi2EEviPKdS1_S1_S1_Pd_param_2];
	ld.param.u32 	%r81, [_Z40massMatrixMultiplyMonolithicGlobalKernelILi7ELi7ELi2EEviPKdS1_S1_S1_Pd_param_0];
	setp.ge.s32 	%p9, %r3, %r81;
	mul.f64 	%fd536, %fd73, %fd531;
	cvta.to.global.u64 	%rd12, %rd26;
	ld.global.nc.f64 	%fd77, [%rd12+280];
	fma.rn.f64 	%fd353, %fd77, %fd15, 0d0000000000000000;
	ld.global.nc.f64 	%fd78, [%rd12+288];
	fma.rn.f64 	%fd354, %fd78, %fd16, %fd353;
	ld.global.nc.f64 	%fd79, [%rd12+296];
	fma.rn.f64 	%fd355, %fd79, %fd17, %fd354;
	ld.global.nc.f64 	%fd80, [%rd12+304];
	fma.rn.f64 	%fd356, %fd80, %fd18, %fd355;
	ld.global.nc.f64 	%fd81, [%rd12+312];
	fma.rn.f64 	%fd357, %fd81, %fd19, %fd356;
	ld.global.nc.f64 	%fd82, [%rd12+320];
	fma.rn.f64 	%fd358, %fd82, %fd20, %fd357;
	ld.global.nc.f64 	%fd83, [%rd12+328];
	fma.rn.f64 	%fd84, %fd83, %fd21, %fd358;
	mov.f64 	%fd532, 0d0000000000000000;
	@%p9 bra 	$L__BB156_18;
	ld.param.u64 	%rd24, [_Z40massMatrixMultiplyMonolithicGlobalKernelILi7ELi7ELi2EEviPKdS1_S1_S1_Pd_param_1];
	cvta.to.global.u64 	%rd13, %rd24;
	add.s64 	%rd15, %rd13, %rd11;
	ld.global.nc.f64 	%fd532, [%rd15+40];
$L__BB156_18:
	ld.param.u64 	%rd27, [_Z40massMatrixMultiplyMonolithicGlobalKernelILi7ELi7ELi2EEviPKdS1_S1_S1_Pd_param_2];
	ld.param.u32 	%r82, [_Z40massMatrixMultiplyMonolithicGlobalKernelILi7ELi7ELi2EEviPKdS1_S1_S1_Pd_param_0];
	setp.ge.s32 	%p10, %r3, %r82;
	mul.f64 	%fd535, %fd84, %fd532;
	cvta.to.global.u64 	%rd16, %rd27;
	ld.global.nc.f64 	%fd88, [%rd16+336];
	fma.rn.f64 	%fd360, %fd88, %fd15, 0d0000000000000000;
	ld.global.nc.f64 	%fd89, [%rd16+344];
	fma.rn.f64 	%fd361, %fd89, %fd16, %fd360;
	ld.global.nc.f64 	%fd90, [%rd16+352];
	fma.rn.f64 	%fd362, %fd90, %fd17, %fd361;
	ld.global.nc.f64 	%fd91, [%rd16+360];
	fma.rn.f64 	%fd363, %fd91, %fd18, %fd362;
	ld.global.nc.f64 	%fd92, [%rd16+368];
	fma.rn.f64 	%fd364, %fd92, %fd19, %fd363;
	ld.global.nc.f64 	%fd93, [%rd16+376];
	fma.rn.f64 	%fd365, %fd93, %fd20, %fd364;
	ld.global.nc.f64 	%fd94, [%rd16+384];
	fma.rn.f64 	%fd95, %fd94, %fd21, %fd365;
	mov.f64 	%fd533, 0d0000000000000000;
	@%p10 bra 	$L__BB156_20;
	ld.param.u64 	%rd25, [_Z40massMatrixMultiplyMonolithicGlobalKernelILi7ELi7ELi2EEviPKdS1_S1_S1_Pd_param_1];
	cvta.to.global.u64 	%rd17, %rd25;
	mul.wide.s32 	%rd18, %r28, 8;
	add.s64 	%rd19, %rd17, %rd18;
	ld.global.nc.f64 	%fd533, [%rd19+48];
$L__BB156_20:
	setp.gt.u32 	%p11, %r1, 48;
	mul.f64 	%fd534, %fd95, %fd533;
	fma.rn.f64 	%fd366, %fd22, %fd540, 0d0000000000000000;
	fma.rn.f64 	%fd367, %fd33, %fd539, %fd366;
	fma.rn.f64 	%fd368, %fd44, %fd538, %fd367;
	fma.rn.f64 	%fd369, %fd55, %fd537, %fd368;
	fma.rn.f64 	%fd370, %fd66, %fd536, %fd369;
	fma.rn.f64 	%fd371, %fd77, %fd535, %fd370;
	fma.rn.f64 	%fd372, %fd88, %fd534, %fd371;
	mad.lo.s32 	%r51, %r8, 392, %r5;
	mad.lo.s32 	%r52, %r4, 56, %r51;
	st.shared.f64 	[%r52], %fd372;
	fma.rn.f64 	%fd373, %fd23, %fd540, 0d0000000000000000;
	fma.rn.f64 	%fd374, %fd34, %fd539, %fd373;
	fma.rn.f64 	%fd375, %fd45, %fd538, %fd374;
	fma.rn.f64 	%fd376, %fd56, %fd537, %fd375;
	fma.rn.f64 	%fd377, %fd67, %fd536, %fd376;
	fma.rn.f64 	%fd378, %fd78, %fd535, %fd377;
	fma.rn.f64 	%fd379, %fd89, %fd534, %fd378;
	st.shared.f64 	[%r52+8], %fd379;
	fma.rn.f64 	%fd380, %fd24, %fd540, 0d0000000000000000;
	fma.rn.f64 	%fd381, %fd35, %fd539, %fd380;
	fma.rn.f64 	%fd382, %fd46, %fd538, %fd381;
	fma.rn.f64 	%fd383, %fd57, %fd537, %fd382;
	fma.rn.f64 	%fd384, %fd68, %fd536, %fd383;
	fma.rn.f64 	%fd385, %fd79, %fd535, %fd384;
	fma.rn.f64 	%fd386, %fd90, %fd534, %fd385;
	st.shared.f64 	[%r52+16], %fd386;
	fma.rn.f64 	%fd387, %fd25, %fd540, 0d0000000000000000;
	fma.rn.f64 	%fd388, %fd36, %fd539, %fd387;
	fma.rn.f64 	%fd389, %fd47, %fd538, %fd388;
	fma.rn.f64 	%fd390, %fd58, %fd537, %fd389;
	fma.rn.f64 	%fd391, %fd69, %fd536, %fd390;
	fma.rn.f64 	%fd392, %fd80, %fd535, %fd391;
	fma.rn.f64 	%fd393, %fd91, %fd534, %fd392;
	st.shared.f64 	[%r52+24], %fd393;
	fma.rn.f64 	%fd394, %fd26, %fd540, 0d0000000000000000;
	fma.rn.f64 	%fd395, %fd37, %fd539, %fd394;
	fma.rn.f64 	%fd396, %fd48, %fd538, %fd395;
	fma.rn.f64 	%fd397, %fd59, %fd537, %fd396;
	fma.rn.f64 	%fd398, %fd70, %fd536, %fd397;
	fma.rn.f64 	%fd399, %fd81, %fd535, %fd398;
	fma.rn.f64 	%fd400, %fd92, %fd534, %fd399;
	st.shared.f64 	[%r52+32], %fd400;
	fma.rn.f64 	%fd401, %fd27, %fd540, 0d0000000000000000;
	fma.rn.f64 	%fd402, %fd38, %fd539, %fd401;
	fma.rn.f64 	%fd403, %fd49, %fd538, %fd402;
	fma.rn.f64 	%fd404, %fd60, %fd537, %fd403;
	fma.rn.f64 	%fd405, %fd71, %fd536, %fd404;
	fma.rn.f64 	%fd406, %fd82, %fd535, %fd405;
	fma.rn.f64 	%fd407, %fd93, %fd534, %fd406;
	st.shared.f64 	[%r52+40], %fd407;
	fma.rn.f64 	%fd408, %fd28, %fd540, 0d0000000000000000;
	fma.rn.f64 	%fd409, %fd39, %fd539, %fd408;
	fma.rn.f64 	%fd410, %fd50, %fd538, %fd409;
	fma.rn.f64 	%fd411, %fd61, %fd537, %fd410;
	fma.rn.f64 	%fd412, %fd72, %fd536, %fd411;
	fma.rn.f64 	%fd413, %fd83, %fd535, %fd412;
	fma.rn.f64 	%fd414, %fd94, %fd534, %fd413;
	st.shared.f64 	[%r52+48], %fd414;
	bar.sync 	0;
	@%p11 bra 	$L__BB156_22;
	mov.u32 	%r53, %tid.y;
	mov.u32 	%r54, _ZZ40massMatrixMultiplyMonolithicGlobalKernelILi7ELi7ELi2EEviPKdS1_S1_S1_PdE6s_tmp1;
	mad.lo.s32 	%r55, %r53, 2744, %r54;
	mad.lo.s32 	%r56, %r8, 392, %r55;
	mad.lo.s32 	%r57, %r4, 56, %r56;
	mad.lo.s32 	%r58, %r4, -48, %r57;
	ld.shared.f64 	%fd415, [%r58];
	ld.shared.f64 	%fd416, [%r58+56];
	ld.shared.f64 	%fd417, [%r58+112];
	ld.shared.f64 	%fd418, [%r58+168];
	ld.shared.f64 	%fd419, [%r58+224];
	ld.shared.f64 	%fd420, [%r58+280];
	ld.shared.f64 	%fd421, [%r58+336];
	fma.rn.f64 	%fd422, %fd22, %fd415, 0d0000000000000000;
	fma.rn.f64 	%fd423, %fd33, %fd416, %fd422;
	fma.rn.f64 	%fd424, %fd44, %fd417, %fd423;
	fma.rn.f64 	%fd425, %fd55, %fd418, %fd424;
	fma.rn.f64 	%fd426, %fd66, %fd419, %fd425;
	fma.rn.f64 	%fd427, %fd77, %fd420, %fd426;
	fma.rn.f64 	%fd428, %fd88, %fd421, %fd427;
	st.shared.f64 	[%r58], %fd428;
	fma.rn.f64 	%fd429, %fd23, %fd415, 0d0000000000000000;
	fma.rn.f64 	%fd430, %fd34, %fd416, %fd429;
	fma.rn.f64 	%fd431, %fd45, %fd417, %fd430;
	fma.rn.f64 	%fd432, %fd56, %fd418, %fd431;
	fma.rn.f64 	%fd433, %fd67, %fd419, %fd432;
	fma.rn.f64 	%fd434, %fd78, %fd420, %fd433;
	fma.rn.f64 	%fd435, %fd89, %fd421, %fd434;
	st.shared.f64 	[%r58+56], %fd435;
	fma.rn.f64 	%fd436, %fd24, %fd415, 0d0000000000000000;
	fma.rn.f64 	%fd437, %fd35, %fd416, %fd436;
	fma.rn.f64 	%fd438, %fd46, %fd417, %fd437;
	fma.rn.f64 	%fd439, %fd57, %fd418, %fd438;
	fma.rn.f64 	%fd440, %fd68, %fd419, %fd439;
	fma.rn.f64 	%fd441, %fd79, %fd420, %fd440;
	fma.rn.f64 	%fd442, %fd90, %fd421, %fd441;
	st.shared.f64 	[%r58+112], %fd442;
	fma.rn.f64 	%fd443, %fd25, %fd415, 0d0000000000000000;
	fma.rn.f64 	%fd444, %fd36, %fd416, %fd443;
	fma.rn.f64 	%fd445, %fd47, %fd417, %fd444;
	fma.rn.f64 	%fd446, %fd58, %fd418, %fd445;
	fma.rn.f64 	%fd447, %fd69, %fd419, %fd446;
	fma.rn.f64 	%fd448, %fd80, %fd420, %fd447;
	fma.rn.f64 	%fd449, %fd91, %fd421, %fd448;
	st.shared.f64 	[%r58+168], %fd449;
	fma.rn.f64 	%fd450, %fd26, %fd415, 0d0000000000000000;
	fma.rn.f64 	%fd451, %fd37, %fd416, %fd450;
	fma.rn.f64 	%fd452, %fd48, %fd417, %fd451;
	fma.rn.f64 	%fd453, %fd59, %fd418, %fd452;
	fma.rn.f64 	%fd454, %fd70, %fd419, %fd453;
	fma.rn.f64 	%fd455, %fd81, %fd420, %fd454;
	fma.rn.f64 	%fd456, %fd92, %fd421, %fd455;
	st.shared.f64 	[%r58+224], %fd456;
	fma.rn.f64 	%fd457, %fd27, %fd415, 0d0000000000000000;
	fma.rn.f64 	%fd458, %fd38, %fd416, %fd457;
	fma.rn.f64 	%fd459, %fd49, %fd417, %fd458;
	fma.rn.f64 	%fd460, %fd60, %fd418, %fd459;
	fma.rn.f64 	%fd461, %fd71, %fd419, %fd460;
	fma.rn.f64 	%fd462, %fd82, %fd420, %fd461;
	fma.rn.f64 	%fd463, %fd93, %fd421, %fd462;
	st.shared.f64 	[%r58+280], %fd463;
	fma.rn.f64 	%fd464, %fd28, %fd415, 0d0000000000000000;
	fma.rn.f64 	%fd465, %fd39, %fd416, %fd464;
	fma.rn.f64 	%fd466, %fd50, %fd417, %fd465;
	fma.rn.f64 	%fd467, %fd61, %fd418, %fd466;
	fma.rn.f64 	%fd468, %fd72, %fd419, %fd467;
	fma.rn.f64 	%fd469, %fd83, %fd420, %fd468;
	fma.rn.f64 	%fd470, %fd94, %fd421, %fd469;
	st.shared.f64 	[%r58+336], %fd470;
$L__BB156_22:
	mov.u32 	%r59, %tid.x;
	setp.gt.u32 	%p12, %r59, 48;
	bar.sync 	0;
	@%p12 bra 	$L__BB156_24;
	mov.u32 	%r60, %tid.y;
	mov.u32 	%r61, _ZZ40massMatrixMultiplyMonolithicGlobalKernelILi7ELi7ELi2EEviPKdS1_S1_S1_PdE6s_tmp1;
	mad.lo.s32 	%r62, %r60, 2744, %r61;
	mad.lo.s32 	%r63, %r8, 392, %r62;
	mad.lo.s32 	%r64, %r8, -336, %r63;
	shl.b32 	%r65, %r4, 3;
	add.s32 	%r66, %r64, %r65;
	ld.shared.f64 	%fd471, [%r66];
	ld.shared.f64 	%fd472, [%r66+392];
	ld.shared.f64 	%fd473, [%r66+784];
	ld.shared.f64 	%fd474, [%r66+1176];
	ld.shared.f64 	%fd475, [%r66+1568];
	ld.shared.f64 	%fd476, [%r66+1960];
	ld.shared.f64 	%fd477, [%r66+2352];
	fma.rn.f64 	%fd478, %fd22, %fd471, 0d0000000000000000;
	fma.rn.f64 	%fd479, %fd33, %fd472, %fd478;
	fma.rn.f64 	%fd480, %fd44, %fd473, %fd479;
	fma.rn.f64 	%fd481, %fd55, %fd474, %fd480;
	fma.rn.f64 	%fd482, %fd66, %fd475, %fd481;
	fma.rn.f64 	%fd483, %fd77, %fd476, %fd482;
	fma.rn.f64 	%fd540, %fd88, %fd477, %fd483;
	fma.rn.f64 	%fd484, %fd23, %fd471, 0d0000000000000000;
	fma.rn.f64 	%fd485, %fd34, %fd472, %fd484;
	fma.rn.f64 	%fd486, %fd45, %fd473, %fd485;
	fma.rn.f64 	%fd487, %fd56, %fd474, %fd486;
	fma.rn.f64 	%fd488, %fd67, %fd475, %fd487;
	fma.rn.f64 	%fd489, %fd78, %fd476, %fd488;
	fma.rn.f64 	%fd539, %fd89, %fd477, %fd489;
	fma.rn.f64 	%fd490, %fd24, %fd471, 0d0000000000000000;
	fma.rn.f64 	%fd491, %fd35, %fd472, %fd490;
	fma.rn.f64 	%fd492, %fd46, %fd473, %fd491;
	fma.rn.f64 	%fd493, %fd57, %fd474, %fd492;
	fma.rn.f64 	%fd494, %fd68, %fd475, %fd493;
	fma.rn.f64 	%fd495, %fd79, %fd476, %fd494;
	fma.rn.f64 	%fd538, %fd90, %fd477, %fd495;
	fma.rn.f64 	%fd496, %fd25, %fd471, 0d0000000000000000;
	fma.rn.f64 	%fd497, %fd36, %fd472, %fd496;
	fma.rn.f64 	%fd498, %fd47, %fd473, %fd497;
	fma.rn.f64 	%fd499, %fd58, %fd474, %fd498;
	fma.rn.f64 	%fd500, %fd69, %fd475, %fd499;
	fma.rn.f64 	%fd501, %fd80, %fd476, %fd500;
	fma.rn.f64 	%fd537, %fd91, %fd477, %fd501;
	fma.rn.f64 	%fd502, %fd26, %fd471, 0d0000000000000000;
	fma.rn.f64 	%fd503, %fd37, %fd472, %fd502;
	fma.rn.f64 	%fd504, %fd48, %fd473, %fd503;
	fma.rn.f64 	%fd505, %fd59, %fd474, %fd504;
	fma.rn.f64 	%fd506, %fd70, %fd475, %fd505;
	fma.rn.f64 	%fd507, %fd81, %fd476, %fd506;
	fma.rn.f64 	%fd536, %fd92, %fd477, %fd507;
	fma.rn.f64 	%fd508, %fd27, %fd471, 0d0000000000000000;
	fma.rn.f64 	%fd509, %fd38, %fd472, %fd508;
	fma.rn.f64 	%fd510, %fd49, %fd473, %fd509;
	fma.rn.f64 	%fd511, %fd60, %fd474, %fd510;
	fma.rn.f64 	%fd512, %fd71, %fd475, %fd511;
	fma.rn.f64 	%fd513, %fd82, %fd476, %fd512;
	fma.rn.f64 	%fd535, %fd93, %fd477, %fd513;
	fma.rn.f64 	%fd514, %fd28, %fd471, 0d0000000000000000;
	fma.rn.f64 	%fd515, %fd39, %fd472, %fd514;
	fma.rn.f64 	%fd516, %fd50, %fd473, %fd515;
	fma.rn.f64 	%fd517, %fd61, %fd474, %fd516;
	fma.rn.f64 	%fd518, %fd72, %fd475, %fd517;
	fma.rn.f64 	%fd519, %fd83, %fd476, %fd518;
	fma.rn.f64 	%fd534, %fd94, %fd477, %fd519;
$L__BB156_24:
	ld.param.u32 	%r83, [_Z40massMatrixMultiplyMonolithicGlobalKernelILi7ELi7ELi2EEviPKdS1_S1_S1_Pd_param_0];
	setp.gt.u32 	%p13, %r59, 48;
	mov.u32 	%r67, %ctaid.x;
	shl.b32 	%r68, %r67, 1;
	mov.u32 	%r69, %tid.y;
	add.s32 	%r70, %r68, %r69;
	setp.ge.s32 	%p14, %r70, %r83;
	bar.sync 	0;
	or.pred  	%p15, %p13, %p14;
	@%p15 bra 	$L__BB156_26;
	ld.param.u64 	%rd28, [_Z40massMatrixMultiplyMonolithicGlobalKernelILi7ELi7ELi2EEviPKdS1_S1_S1_Pd_param_5];
	mad.lo.s32 	%r75, %r70, 343, %r59;
	cvta.to.global.u64 	%rd20, %rd28;
	mul.wide.s32 	%rd21, %r75, 8;
	add.s64 	%rd22, %rd20, %rd21;
	st.global.f64 	[%rd22], %fd540;
	st.global.f64 	[%rd22+392], %fd539;
	st.global.f64 	[%rd22+784], %fd538;
	st.global.f64 	[%rd22+1176], %fd537;
	st.global.f64 	[%rd22+1568], %fd536;
	st.global.f64 	[%rd22+1960], %fd535;
	st.global.f64 	[%rd22+2352], %fd534;
$L__BB156_26:
	ret;

}
	// .globl	_Z42massMatrixMultiplyMonolithicConstantKernelILi7ELi7ELi2EEviPKdS1_S1_S1_Pd
.visible .entry _Z42massMatrixMultiplyMonolithicConstantKernelILi7ELi7ELi2EEviPKdS1_S1_S1_Pd(
	.param .u32 _Z42massMatrixMultiplyMonolithicConstantKernelILi7ELi7ELi2EEviPKdS1_S1_S1_Pd_param_0,
	.param .u64 .ptr .align 1 _Z42massMatrixMultiplyMonolithicConstantKernelILi7ELi7ELi2EEviPKdS1_S1_S1_Pd_param_1,
	.param .u64 .ptr .align 1 _Z42massMatrixMultiplyMonolithicConstantKernelILi7ELi7ELi2EEviPKdS1_S1_S1_Pd_param_2,
	.param .u64 .ptr .align 1 _Z42massMatrixMultiplyMonolithicConstantKernelILi7ELi7ELi2EEviPKdS1_S1_S1_Pd_param_3,
	.param .u64 .ptr .align 1 _Z42massMatrixMultiplyMonolithicConstantKernelILi7ELi7ELi2EEviPKdS1_S1_S1_Pd_param_4,
	.param .u64 .ptr .align 1 _Z42massMatrixMultiplyMonolithicConstantKernelILi7ELi7ELi2EEviPKdS1_S1_S1_Pd_param_5
)
{
	.reg .pred 	%p<16>;
	.reg .b16 	%rs<15>;
	.reg .b32 	%r<43>;
	.reg .b64 	%rd<14>;
	.reg .b64 	%fd<549>;
	// demoted variable
	.shared .align 8 .b8 _ZZ42massMatrixMultiplyMonolithicConstantKernelILi7ELi7ELi2EEviPKdS1_S1_S1_PdE6s_tmp1[5488];
	ld.param.u32 	%r11, [_Z42massMatrixMultiplyMonolithicConstantKernelILi7ELi7ELi2EEviPKdS1_S1_S1_Pd_param_0];
	ld.param.u64 	%rd2, [_Z42massMatrixMultiplyMonolithicConstantKernelILi7ELi7ELi2EEviPKdS1_S1_S1_Pd_param_1];
	ld.param.u64 	%rd3, [_Z42massMatrixMultiplyMonolithicConstantKernelILi7ELi7ELi2EEviPKdS1_S1_S1_Pd_param_4];
	mov.u32 	%r1, %tid.x;
	mov.u32 	%r2, %tid.y;
	mov.u32 	%r12, %ctaid.x;
	shl.b32 	%r13, %r12, 1;
	add.s32 	%r3, %r13, %r2;
	cvt.u16.u32 	%rs1, %r1;
	mul.hi.u16 	%rs3, %rs1, 9363;
	mul.lo.s16 	%rs4, %rs3, 7;
	sub.s16 	%rs2, %rs1, %rs4;
	cvt.u32.u16 	%r4, %rs2;
	setp.ge.s32 	%p1, %r3, %r11;
	@%p1 bra 	$L__BB157_2;
	cvta.to.global.u64 	%rd5, %rd3;
	mad.lo.s32 	%r14, %r3, 343, %r1;
	mul.wide.s32 	%rd6, %r14, 8;
	add.s64 	%rd7, %rd5, %rd6;
	ld.global.nc.f64 	%fd534, [%rd7];
	ld.global.nc.f64 	%fd533, [%rd7+392];
	ld.global.nc.f64 	%fd532, [%rd7+784];
	ld.global.nc.f64 	%fd531, [%rd7+1176];
	ld.global.nc.f64 	%fd530, [%rd7+1568];
	ld.global.nc.f64 	%fd529, [%rd7+1960];
	ld.global.nc.f64 	%fd528, [%rd7+2352];
$L__BB157_2:
	bar.sync 	0;
	setp.gt.u32 	%p2, %r1, 48;
	ld.const.f64 	%fd15, [const_DofToQuad];
	ld.const.f64 	%fd16, [const_DofToQuad+8];
	ld.const.f64 	%fd17, [const_DofToQuad+16];
	ld.const.f64 	%fd18, [const_DofToQuad+24];
	ld.const.f64 	%fd19, [const_DofToQuad+32];
	ld.const.f64 	%fd20, [const_DofToQuad+40];
	ld.const.f64 	%fd21, [const_DofToQuad+48];
	mov.u32 	%r15, _ZZ42massMatrixMultiplyMonolithicConstantKernelILi7ELi7ELi2EEviPKdS1_S1_S1_PdE6s_tmp1;
	mad.lo.s32 	%r5, %r2, 2744, %r15;
	mul.lo.s16 	%rs6, %rs1, 37;
	shr.u16 	%rs7, %rs6, 8;
	sub.s16 	%rs8, %rs1, %rs7;
	and.b16  	%rs9, %rs8, 254;
	shr.u16 	%rs10, %rs9, 1;
	add.s16 	%rs11, %rs10, %rs7;
	and.b16  	%rs12, %rs11, 252;
	shr.u16 	%rs13, %rs12, 2;
	cvt.u32.u16 	%r6, %rs13;
	mul.wide.u16 	%r16, %rs13, 56;
	add.s32 	%r7, %r5, %r16;
	@%p2 bra 	$L__BB157_4;
	shl.b32 	%r17, %r4, 3;
	add.s32 	%r18, %r7, %r17;
	fma.rn.f64 	%fd114, %fd15, %fd534, 0d0000000000000000;
	fma.rn.f64 	%fd115, %fd16, %fd533, %fd114;
	fma.rn.f64 	%fd116, %fd17, %fd532, %fd115;
	fma.rn.f64 	%fd117, %fd18, %fd531, %fd116;
	fma.rn.f64 	%fd118, %fd19, %fd530, %fd117;
	fma.rn.f64 	%fd119, %fd20, %fd529, %fd118;
	fma.rn.f64 	%fd120, %fd21, %fd528, %fd119;
	st.shared.f64 	[%r18], %fd120;
	ld.const.f64 	%fd121, [const_DofToQuad+56];
	fma.rn.f64 	%fd122, %fd121, %fd534, 0d0000000000000000;
	ld.const.f64 	%fd123, [const_DofToQuad+64];
	fma.rn.f64 	%fd124, %fd123, %fd533, %fd122;
	ld.const.f64 	%fd125, [const_DofToQuad+72];
	fma.rn.f64 	%fd126, %fd125, %fd532, %fd124;
	ld.const.f64 	%fd127, [const_DofToQuad+80];
	fma.rn.f64 	%fd128, %fd127, %fd531, %fd126;
	ld.const.f64 	%fd129, [const_DofToQuad+88];
	fma.rn.f64 	%fd130, %fd129, %fd530, %fd128;
	ld.const.f64 	%fd131, [const_DofToQuad+96];
	fma.rn.f64 	%fd132, %fd131, %fd529, %fd130;
	ld.const.f64 	%fd133, [const_DofToQuad+104];
	fma.rn.f64 	%fd134, %fd133, %fd528, %fd132;
	st.shared.f64 	[%r18+392], %fd134;
	ld.const.f64 	%fd135, [const_DofToQuad+112];
	fma.rn.f64 	%fd136, %fd135, %fd534, 0d0000000000000000;
	ld.const.f64 	%fd137, [const_DofToQuad+120];
	fma.rn.f64 	%fd138, %fd137, %fd533, %fd136;
	ld.const.f64 	%fd139, [const_DofToQuad+128];
	fma.rn.f64 	%fd140, %fd139, %fd532, %fd138;
	ld.const.f64 	%fd141, [const_DofToQuad+136];
	fma.rn.f64 	%fd142, %fd141, %fd531, %fd140;
	ld.const.f64 	%fd143, [const_DofToQuad+144];
	fma.rn.f64 	%fd144, %fd143, %fd530, %fd142;
	ld.const.f64 	%fd145, [const_DofToQuad+152];
	fma.rn.f64 	%fd146, %fd145, %fd529, %fd144;
	ld.const.f64 	%fd147, [const_DofToQuad+160];
	fma.rn.f64 	%fd148, %fd147, %fd528, %fd146;
	st.shared.f64 	[%r18+784], %fd148;
	ld.const.f64 	%fd149, [const_DofToQuad+168];
	fma.rn.f64 	%fd150, %fd149, %fd534, 0d0000000000000000;
	ld.const.f64 	%fd151, [const_DofToQuad+176];
	fma.rn.f64 	%fd152, %fd151, %fd533, %fd150;
	ld.const.f64 	%fd153, [const_DofToQuad+184];
	fma.rn.f64 	%fd154, %fd153, %fd532, %fd152;
	ld.const.f64 	%fd155, [const_DofToQuad+192];
	fma.rn.f64 	%fd156, %fd155, %fd531, %fd154;
	ld.const.f64 	%fd157, [const_DofToQuad+200];
	fma.rn.f64 	%fd158, %fd157, %fd530, %fd156;
	ld.const.f64 	%fd159, [const_DofToQuad+208];
	fma.rn.f64 	%fd160, %fd159, %fd529, %fd158;
	ld.const.f64 	%fd161, [const_DofToQuad+216];
	fma.rn.f64 	%fd162, %fd161, %fd528, %fd160;
	st.shared.f64 	[%r18+1176], %fd162;
	ld.const.f64 	%fd163, [const_DofToQuad+224];
	fma.rn.f64 	%fd164, %fd163, %fd534, 0d0000000000000000;
	ld.const.f64 	%fd165, [const_DofToQuad+232];
	fma.rn.f64 	%fd166, %fd165, %fd533, %fd164;
	ld.const.f64 	%fd167, [const_DofToQuad+240];
	fma.rn.f64 	%fd168, %fd167, %fd532, %fd166;
	ld.const.f64 	%fd169, [const_DofToQuad+248];
	fma.rn.f64 	%fd170, %fd169, %fd531, %fd168;
	ld.const.f64 	%fd171, [const_DofToQuad+256];
	fma.rn.f64 	%fd172, %fd171, %fd530, %fd170;
	ld.const.f64 	%fd173, [const_DofToQuad+264];
	fma.rn.f64 	%fd174, %fd173, %fd529, %fd172;
	ld.const.f64 	%fd175, [const_DofToQuad+272];
	fma.rn.f64 	%fd176, %fd175, %fd528, %fd174;
	st.shared.f64 	[%r18+1568], %fd176;
	ld.const.f64 	%fd177, [const_DofToQuad+280];
	fma.rn.f64 	%fd178, %fd177, %fd534, 0d0000000000000000;
	ld.const.f64 	%fd179, [const_DofToQuad+288];
	fma.rn.f64 	%fd180, %fd179, %fd533, %fd178;
	ld.const.f64 	%fd181, [const_DofToQuad+296];
	fma.rn.f64 	%fd182, %fd181, %fd532, %fd180;
	ld.const.f64 	%fd183, [const_DofToQuad+304];
	fma.rn.f64 	%fd184, %fd183, %fd531, %fd182;
	ld.const.f64 	%fd185, [const_DofToQuad+312];
	fma.rn.f64 	%fd186, %fd185, %fd530, %fd184;
	ld.const.f64 	%fd187, [const_DofToQuad+320];
	fma.rn.f64 	%fd188, %fd187, %fd529, %fd186;
	ld.const.f64 	%fd189, [const_DofToQuad+328];
	fma.rn.f64 	%fd190, %fd189, %fd528, %fd188;
	st.shared.f64 	[%r18+1960], %fd190;
	ld.const.f64 	%fd191, [const_DofToQuad+336];
	fma.rn.f64 	%fd192, %fd191, %fd534, 0d0000000000000000;
	ld.const.f64 	%fd193, [const_DofToQuad+344];
	fma.rn.f64 	%fd194, %fd193, %fd533, %fd192;
	ld.const.f64 	%fd195, [const_DofToQuad+352];
	fma.rn.f64 	%fd196, %fd195, %fd532, %fd194;
	ld.const.f64 	%fd197, [const_DofToQuad+360];
	fma.rn.f64 	%fd198, %fd197, %fd531, %fd196;
	ld.const.f64 	%fd199, [const_DofToQuad+368];
	fma.rn.f64 	%fd200, %fd199, %fd530, %fd198;
	ld.const.f64 	%fd201, [const_DofToQuad+376];
	fma.rn.f64 	%fd202, %fd201, %fd529, %fd200;
	ld.const.f64 	%fd203, [const_DofToQuad+384];
	fma.rn.f64 	%fd204, %fd203, %fd528, %fd202;
	st.shared.f64 	[%r18+2352], %fd204;
$L__BB157_4:
	setp.gt.u32 	%p3, %r1, 48;
	bar.sync 	0;
	@%p3 bra 	$L__BB157_6;
	mad.lo.s32 	%r19, %r6, 336, %r7;
	shl.b32 	%r20, %r4, 3;
	add.s32 	%r21, %r19, %r20;
	ld.shared.f64 	%fd205, [%r21];
	ld.shared.f64 	%fd206, [%r21+56];
	ld.shared.f64 	%fd207, [%r21+112];
	ld.shared.f64 	%fd208, [%r21+168];
	ld.shared.f64 	%fd209, [%r21+224];
	ld.shared.f64 	%fd210, [%r21+280];
	ld.shared.f64 	%fd211, [%r21+336];
	fma.rn.f64 	%fd212, %fd15, %fd205, 0d0000000000000000;
	fma.rn.f64 	%fd213, %fd16, %fd206, %fd212;
	fma.rn.f64 	%fd214, %fd17, %fd207, %fd213;
	fma.rn.f64 	%fd215, %fd18, %fd208, %fd214;
	fma.rn.f64 	%fd216, %fd19, %fd209, %fd215;
	fma.rn.f64 	%fd217, %fd20, %fd210, %fd216;
	fma.rn.f64 	%fd218, %fd21, %fd211, %fd217;
	st.shared.f64 	[%r21], %fd218;
	ld.const.f64 	%fd219, [const_DofToQuad+56];
	fma.rn.f64 	%fd220, %fd219, %fd205, 0d0000000000000000;
	ld.const.f64 	%fd221, [const_DofToQuad+64];
	fma.rn.f64 	%fd222, %fd221, %fd206, %fd220;
	ld.const.f64 	%fd223, [const_DofToQuad+72];
	fma.rn.f64 	%fd224, %fd223, %fd207, %fd222;
	ld.const.f64 	%fd225, [const_DofToQuad+80];
	fma.rn.f64 	%fd226, %fd225, %fd208, %fd224;
	ld.const.f64 	%fd227, [const_DofToQuad+88];
	fma.rn.f64 	%fd228, %fd227, %fd209, %fd226;
	ld.const.f64 	%fd229, [const_DofToQuad+96];
	fma.rn.f64 	%fd230, %fd229, %fd210, %fd228;
	ld.const.f64 	%fd231, [const_DofToQuad+104];
	fma.rn.f64 	%fd232, %fd231, %fd211, %fd230;
	st.shared.f64 	[%r21+56], %fd232;
	ld.const.f64 	%fd233, [const_DofToQuad+112];
	fma.rn.f64 	%fd234, %fd233, %fd205, 0d0000000000000000;
	ld.const.f64 	%fd235, [const_DofToQuad+120];
	fma.rn.f64 	%fd236, %fd235, %fd206, %fd234;
	ld.const.f64 	%fd237, [const_DofToQuad+128];
	fma.rn.f64 	%fd238, %fd237, %fd207, %fd236;
	ld.const.f64 	%fd239, [const_DofToQuad+136];
	fma.rn.f64 	%fd240, %fd239, %fd208, %fd238;
	ld.const.f64 	%fd241, [const_DofToQuad+144];
	fma.rn.f64 	%fd242, %fd241, %fd209, %fd240;
	ld.const.f64 	%fd243, [const_DofToQuad+152];
	fma.rn.f64 	%fd244, %fd243, %fd210, %fd242;
	ld.const.f64 	%fd245, [const_DofToQuad+160];
	fma.rn.f64 	%fd246, %fd245, %fd211, %fd244;
	st.shared.f64 	[%r21+112], %fd246;
	ld.const.f64 	%fd247, [const_DofToQuad+168];
	fma.rn.f64 	%fd248, %fd247, %fd205, 0d0000000000000000;
	ld.const.f64 	%fd249, [const_DofToQuad+176];
	fma.rn.f64 	%fd250, %fd249, %fd206, %fd248;
	ld.const.f64 	%fd251, [const_DofToQuad+184];
	fma.rn.f64 	%fd252, %fd251, %fd207, %fd250;
	ld.const.f64 	%fd253, [const_DofToQuad+192];
	fma.rn.f64 	%fd254, %fd253, %fd208, %fd252;
	ld.const.f64 	%fd255, [const_DofToQuad+200];
	fma.rn.f64 	%fd256, %fd255, %fd209, %fd254;
	ld.const.f64 	%fd257, [const_DofToQuad+208];
	fma.rn.f64 	%fd258, %fd257, %fd210, %fd256;
	ld.const.f64 	%fd259, [const_DofToQuad+216];
	fma.rn.f64 	%fd260, %fd259, %fd211, %fd258;
	st.shared.f64 	[%r21+168], %fd260;
	ld.const.f64 	%fd261, [const_DofToQuad+224];
	fma.rn.f64 	%fd262, %fd261, %fd205, 0d0000000000000000;
	ld.const.f64 	%fd263, [const_DofToQuad+232];
	fma.rn.f64 	%fd264, %fd263, %fd206, %fd262;
	ld.const.f64 	%fd265, [const_DofToQuad+240];
	fma.rn.f64 	%fd266, %fd265, %fd207, %fd264;
	ld.const.f64 	%fd267, [const_DofToQuad+248];
	fma.rn.f64 	%fd268, %fd267, %fd208, %fd266;
	ld.const.f64 	%fd269, [const_DofToQuad+256];
	fma.rn.f64 	%fd270, %fd269, %fd209, %fd268;
	ld.const.f64 	%fd271, [const_DofToQuad+264];
	fma.rn.f64 	%fd272, %fd271, %fd210, %fd270;
	ld.const.f64 	%fd273, [const_DofToQuad+272];
	fma.rn.f64 	%fd274, %fd273, %fd211, %fd272;
	st.shared.f64 	[%r21+224], %fd274;
	ld.const.f64 	%fd275, [const_DofToQuad+280];
	fma.rn.f64 	%fd276, %fd275, %fd205, 0d0000000000000000;
	ld.const.f64 	%fd277, [const_DofToQuad+288];
	fma.rn.f64 	%fd278, %fd277, %fd206, %fd276;
	ld.const.f64 	%fd279, [const_DofToQuad+296];
	fma.rn.f64 	%fd280, %fd279, %fd207, %fd278;
	ld.const.f64 	%fd281, [const_DofToQuad+304];
	fma.rn.f64 	%fd282, %fd281, %fd208, %fd280;
	ld.const.f64 	%fd283, [const_DofToQuad+312];
	fma.rn.f64 	%fd284, %fd283, %fd209, %fd282;
	ld.const.f64 	%fd285, [const_DofToQuad+320];
	fma.rn.f64 	%fd286, %fd285, %fd210, %fd284;
	ld.const.f64 	%fd287, [const_DofToQuad+328];
	fma.rn.f64 	%fd288, %fd287, %fd211, %fd286;
	st.shared.f64 	[%r21+280], %fd288;
	ld.const.f64 	%fd289, [const_DofToQuad+336];
	fma.rn.f64 	%fd290, %fd289, %fd205, 0d0000000000000000;
	ld.const.f64 	%fd291, [const_DofToQuad+344];
	fma.rn.f64 	%fd292, %fd291, %fd206, %fd290;
	ld.const.f64 	%fd293, [const_DofToQuad+352];
	fma.rn.f64 	%fd294, %fd293, %fd207, %fd292;
	ld.const.f64 	%fd295, [const_DofToQuad+360];
	fma.rn.f64 	%fd296, %fd295, %fd208, %fd294;
	ld.const.f64 	%fd297, [const_DofToQuad+368];
	fma.rn.f64 	%fd298, %fd297, %fd209, %fd296;
	ld.const.f64 	%fd299, [const_DofToQuad+376];
	fma.rn.f64 	%fd300, %fd299, %fd210, %fd298;
	ld.const.f64 	%fd301, [const_DofToQuad+384];
	fma.rn.f64 	%fd302, %fd301, %fd211, %fd300;
	st.shared.f64 	[%r21+336], %fd302;
$L__BB157_6:
	setp.ge.s32 	%p4, %r3, %r11;
	bar.sync 	0;
	cvt.u32.u16 	%r8, %rs3;
	mul.wide.u16 	%r22, %rs3, 392;
	add.s32 	%r23, %r5, %r22;
	mad.lo.s32 	%r9, %r4, 56, %r23;
	ld.shared.f64 	%fd22, [%r9];
	ld.shared.f64 	%fd23, [%r9+8];
	ld.shared.f64 	%fd24, [%r9+16];
	ld.shared.f64 	%fd25, [%r9+24];
	ld.shared.f64 	%fd26, [%r9+32];
	ld.shared.f64 	%fd27, [%r9+40];
	ld.shared.f64 	%fd28, [%r9+48];
	mov.b32 	%r24, {%rs3, %rs2};
	mov.b32 	%r25, 0;
	mov.b32 	%r26, 1841;
	dp2a.lo.u32.u32 	%r27, %r24, %r26, %r25;
	mul.lo.s32 	%r10, %r3, 343;
	add.s32 	%r28, %r10, %r27;
	fma.rn.f64 	%fd304, %fd15, %fd22, 0d0000000000000000;
	fma.rn.f64 	%fd305, %fd16, %fd23, %fd304;
	fma.rn.f64 	%fd306, %fd17, %fd24, %fd305;
	fma.rn.f64 	%fd307, %fd18, %fd25, %fd306;
	fma.rn.f64 	%fd308, %fd19, %fd26, %fd307;
	fma.rn.f64 	%fd309, %fd20, %fd27, %fd308;
	fma.rn.f64 	%fd29, %fd21, %fd28, %fd309;
	cvta.to.global.u64 	%rd8, %rd2;
	mul.wide.s32 	%rd9, %r28, 8;
	add.s64 	%rd1, %rd8, %rd9;
	mov.f64 	%fd535, 0d0000000000000000;
	@%p4 bra 	$L__BB157_8;
	ld.global.nc.f64 	%fd535, [%rd1];
$L__BB157_8:
	setp.ge.s32 	%p5, %r3, %r11;
	mul.f64 	%fd548, %fd29, %fd535;
	ld.const.f64 	%fd33, [const_DofToQuad+56];
	fma.rn.f64 	%fd311, %fd33, %fd22, 0d0000000000000000;
	ld.const.f64 	%fd34, [const_DofToQuad+64];
	fma.rn.f64 	%fd312, %fd34, %fd23, %fd311;
	ld.const.f64 	%fd35, [const_DofToQuad+72];
	fma.rn.f64 	%fd313, %fd35, %fd24, %fd312;
	ld.const.f64 	%fd36, [const_DofToQuad+80];
	fma.rn.f64 	%fd314, %fd36, %fd25, %fd313;
	ld.const.f64 	%fd37, [const_DofToQuad+88];
	fma.rn.f64 	%fd315, %fd37, %fd26, %fd314;
	ld.const.f64 	%fd38, [const_DofToQuad+96];
	fma.rn.f64 	%fd316, %fd38, %fd27, %fd315;
	ld.const.f64 	%fd39, [const_DofToQuad+104];
	fma.rn.f64 	%fd40, %fd39, %fd28, %fd316;
	mov.f64 	%fd536, 0d0000000000000000;
	@%p5 bra 	$L__BB157_10;
	ld.global.nc.f64 	%fd536, [%rd1+8];
$L__BB157_10:
	setp.ge.s32 	%p6, %r3, %r11;
	mul.f64 	%fd547, %fd40, %fd536;
	ld.const.f64 	%fd44, [const_DofToQuad+112];
	fma.rn.f64 	%fd318, %fd44, %fd22, 0d0000000000000000;
	ld.const.f64 	%fd45, [const_DofToQuad+120];
	fma.rn.f64 	%fd319, %fd45, %fd23, %fd318;
	ld.const.f64 	%fd46, [const_DofToQuad+128];
	fma.rn.f64 	%fd320, %fd46, %fd24, %fd319;
	ld.const.f64 	%fd47, [const_DofToQuad+136];
	fma.rn.f64 	%fd321, %fd47, %fd25, %fd320;
	ld.const.f64 	%fd48, [const_DofToQuad+144];
	fma.rn.f64 	%fd322, %fd48, %fd26, %fd321;
	ld.const.f64 	%fd49, [const_DofToQuad+152];
	fma.rn.f64 	%fd323, %fd49, %fd27, %fd322;
	ld.const.f64 	%fd50, [const_DofToQuad+160];
	fma.rn.f64 	%fd51, %fd50, %fd28, %fd323;
	mov.f64 	%fd537, 0d0000000000000000;
	@%p6 bra 	$L__BB157_12;
	ld.global.nc.f64 	%fd537, [%rd1+16];
$L__BB157_12:
	setp.ge.s32 	%p7, %r3, %r11;
	mul.f64 	%fd546, %fd51, %fd537;
	ld.const.f64 	%fd55, [const_DofToQuad+168];
	fma.rn.f64 	%fd325, %fd55, %fd22, 0d0000000000000000;
	ld.const.f64 	%fd56, [const_DofToQuad+176];
	fma.rn.f64 	%fd326, %fd56, %fd23, %fd325;
	ld.const.f64 	%fd57, [const_DofToQuad+184];
	fma.rn.f64 	%fd327, %fd57, %fd24, %fd326;
	ld.const.f64 	%fd58, [const_DofToQuad+192];
	fma.rn.f64 	%fd328, %fd58, %fd25, %fd327;
	ld.const.f64 	%fd59, [const_DofToQuad+200];
	fma.rn.f64 	%fd329, %fd59, %fd26, %fd328;
	ld.const.f64 	%fd60, [const_DofToQuad+208];
	fma.rn.f64 	%fd330, %fd60, %fd27, %fd329;
	ld.const.f64 	%fd61, [const_DofToQuad+216];
	fma.rn.f64 	%fd62, %fd61, %fd28, %fd330;
	mov.f64 	%fd538, 0d0000000000000000;
	@%p7 bra 	$L__BB157_14;
	ld.global.nc.f64 	%fd538, [%rd1+24];
$L__BB157_14:
	mul.f64 	%fd545, %fd62, %fd538;
	ld.const.f64 	%fd66, [const_DofToQuad+224];
	fma.rn.f64 	%fd332, %fd66, %fd22, 0d0000000000000000;
	ld.const.f64 	%fd67, [const_DofToQuad+232];
	fma.rn.f64 	%fd333, %fd67, %fd23, %fd332;
	ld.const.f64 	%fd68, [const_DofToQuad+240];
	fma.rn.f64 	%fd334, %fd68, %fd24, %fd333;
	ld.const.f64 	%fd69, [const_DofToQuad+248];
	fma.rn.f64 	%fd335, %fd69, %fd25, %fd334;
	ld.const.f64 	%fd70, [const_DofToQuad+256];
	fma.rn.f64 	%fd336, %fd70, %fd26, %fd335;
	ld.const.f64 	%fd71, [const_DofToQuad+264];
	fma.rn.f64 	%fd337, %fd71, %fd27, %fd336;
	ld.const.f64 	%fd72, [const_DofToQuad+272];
	fma.rn.f64 	%fd73, %fd72, %fd28, %fd337;
	mov.f64 	%fd539, 0d0000000000000000;
	@%p7 bra 	$L__BB157_16;
	ld.global.nc.f64 	%fd539, [%rd1+32];
$L__BB157_16:
	mul.f64 	%fd544, %fd73, %fd539;
	ld.const.f64 	%fd77, [const_DofToQuad+280];
	fma.rn.f64 	%fd339, %fd77, %fd22, 0d0000000000000000;
	ld.const.f64 	%fd78, [const_DofToQuad+288];
	fma.rn.f64 	%fd340, %fd78, %fd23, %fd339;
	ld.const.f64 	%fd79, [const_DofToQuad+296];
	fma.rn.f64 	%fd341, %fd79, %fd24, %fd340;
	ld.const.f64 	%fd80, [const_DofToQuad+304];
	fma.rn.f64 	%fd342, %fd80, %fd25, %fd341;
	ld.const.f64 	%fd81, [const_DofToQuad+312];
	fma.rn.f64 	%fd343, %fd81, %fd26, %fd342;
	ld.const.f64 	%fd82, [const_DofToQuad+320];
	fma.rn.f64 	%fd344, %fd82, %fd27, %fd343;
	ld.const.f64 	%fd83, [const_DofToQuad+328];
	fma.rn.f64 	%fd84, %fd83, %fd28, %fd344;
	mov.f64 	%fd540, 0d0000000000000000;
	@%p7 bra 	$L__BB157_18;
	ld.global.nc.f64 	%fd540, [%rd1+40];
$L__BB157_18:
	mul.f64 	%fd543, %fd84, %fd540;
	ld.const.f64 	%fd88, [const_DofToQuad+336];
	fma.rn.f64 	%fd346, %fd88, %fd22, 0d0000000000000000;
	ld.const.f64 	%fd89, [const_DofToQuad+344];
	fma.rn.f64 	%fd347, %fd89, %fd23, %fd346;
	ld.const.f64 	%fd90, [const_DofToQuad+352];
	fma.rn.f64 	%fd348, %fd90, %fd24, %fd347;
	ld.const.f64 	%fd91, [const_DofToQuad+360];
	fma.rn.f64 	%fd349, %fd91, %fd25, %fd348;
	ld.const.f64 	%fd92, [const_DofToQuad+368];
	fma.rn.f64 	%fd350, %fd92, %fd26, %fd349;
	ld.const.f64 	%fd93, [const_DofToQuad+376];
	fma.rn.f64 	%fd351, %fd93, %fd27, %fd350;
	ld.const.f64 	%fd94, [const_DofToQuad+384];
	fma.rn.f64 	%fd95, %fd94, %fd28, %fd351;
	mov.f64 	%fd541, 0d0000000000000000;
	@%p7 bra 	$L__BB157_20;
	ld.global.nc.f64 	%fd541, [%rd1+48];
$L__BB157_20:
	setp.gt.u32 	%p11, %r1, 48;
	mul.f64 	%fd542, %fd95, %fd541;
	ld.const.f64 	%fd352, [const_DofToQuad];
	fma.rn.f64 	%fd353, %fd352, %fd548, 0d0000000000000000;
	fma.rn.f64 	%fd354, %fd33, %fd547, %fd353;
	fma.rn.f64 	%fd355, %fd44, %fd546, %fd354;
	fma.rn.f64 	%fd356, %fd55, %fd545, %fd355;
	fma.rn.f64 	%fd357, %fd66, %fd544, %fd356;
	fma.rn.f64 	%fd358, %fd77, %fd543, %fd357;
	fma.rn.f64 	%fd359, %fd88, %fd542, %fd358;
	st.shared.f64 	[%r9], %fd359;
	ld.const.f64 	%fd360, [const_DofToQuad+8];
	fma.rn.f64 	%fd361, %fd360, %fd548, 0d0000000000000000;
	fma.rn.f64 	%fd362, %fd34, %fd547, %fd361;
	fma.rn.f64 	%fd363, %fd45, %fd546, %fd362;
	fma.rn.f64 	%fd364, %fd56, %fd545, %fd363;
	fma.rn.f64 	%fd365, %fd67, %fd544, %fd364;
	fma.rn.f64 	%fd366, %fd78, %fd543, %fd365;
	fma.rn.f64 	%fd367, %fd89, %fd542, %fd366;
	st.shared.f64 	[%r9+8], %fd367;
	ld.const.f64 	%fd368, [const_DofToQuad+16];
	fma.rn.f64 	%fd369, %fd368, %fd548, 0d0000000000000000;
	fma.rn.f64 	%fd370, %fd35, %fd547, %fd369;
	fma.rn.f64 	%fd371, %fd46, %fd546, %fd370;
	fma.rn.f64 	%fd372, %fd57, %fd545, %fd371;
	fma.rn.f64 	%fd373, %fd68, %fd544, %fd372;
	fma.rn.f64 	%fd374, %fd79, %fd543, %fd373;
	fma.rn.f64 	%fd375, %fd90, %fd542, %fd374;
	st.shared.f64 	[%r9+16], %fd375;
	fma.rn.f64 	%fd376, %fd18, %fd548, 0d0000000000000000;
	fma.rn.f64 	%fd377, %fd36, %fd547, %fd376;
	fma.rn.f64 	%fd378, %fd47, %fd546, %fd377;
	fma.rn.f64 	%fd379, %fd58, %fd545, %fd378;
	fma.rn.f64 	%fd380, %fd69, %fd544, %fd379;
	fma.rn.f64 	%fd381, %fd80, %fd543, %fd380;
	fma.rn.f64 	%fd382, %fd91, %fd542, %fd381;
	st.shared.f64 	[%r9+24], %fd382;
	ld.const.f64 	%fd383, [const_DofToQuad+32];
	fma.rn.f64 	%fd384, %fd383, %fd548, 0d0000000000000000;
	fma.rn.f64 	%fd385, %fd37, %fd547, %fd384;
	fma.rn.f64 	%fd386, %fd48, %fd546, %fd385;
	fma.rn.f64 	%fd387, %fd59, %fd545, %fd386;
	fma.rn.f64 	%fd388, %fd70, %fd544, %fd387;
	fma.rn.f64 	%fd389, %fd81, %fd543, %fd388;
	fma.rn.f64 	%fd390, %fd92, %fd542, %fd389;
	st.shared.f64 	[%r9+32], %fd390;
	ld.const.f64 	%fd391, [const_DofToQuad+40];
	fma.rn.f64 	%fd392, %fd391, %fd548, 0d0000000000000000;
	fma.rn.f64 	%fd393, %fd38, %fd547, %fd392;
	fma.rn.f64 	%fd394, %fd49, %fd546, %fd393;
	fma.rn.f64 	%fd395, %fd60, %fd545, %fd394;
	fma.rn.f64 	%fd396, %fd71, %fd544, %fd395;
	fma.rn.f64 	%fd397, %fd82, %fd543, %fd396;
	fma.rn.f64 	%fd398, %fd93, %fd542, %fd397;
	st.shared.f64 	[%r9+40], %fd398;
	ld.const.f64 	%fd399, [const_DofToQuad+48];
	fma.rn.f64 	%fd400, %fd399, %fd548, 0d0000000000000000;
	fma.rn.f64 	%fd401, %fd39, %fd547, %fd400;
	fma.rn.f64 	%fd402, %fd50, %fd546, %fd401;
	fma.rn.f64 	%fd403, %fd61, %fd545, %fd402;
	fma.rn.f64 	%fd404, %fd72, %fd544, %fd403;
	fma.rn.f64 	%fd405, %fd83, %fd543, %fd404;
	fma.rn.f64 	%fd406, %fd94, %fd542, %fd405;
	st.shared.f64 	[%r9+48], %fd406;
	bar.sync 	0;
	@%p11 bra 	$L__BB157_22;
	mov.u32 	%r29, %tid.y;
	mov.u32 	%r30, _ZZ42massMatrixMultiplyMonolithicConstantKernelILi7ELi7ELi2EEviPKdS1_S1_S1_PdE6s_tmp1;
	mad.lo.s32 	%r31, %r29, 2744, %r30;
	mad.lo.s32 	%r32, %r8, 392, %r31;
	mad.lo.s32 	%r33, %r4, 56, %r32;
	mad.lo.s32 	%r34, %r4, -48, %r33;
	ld.shared.f64 	%fd407, [%r34];
	ld.shared.f64 	%fd408, [%r34+56];
	ld.shared.f64 	%fd409, [%r34+112];
	ld.shared.f64 	%fd410, [%r34+168];
	ld.shared.f64 	%fd411, [%r34+224];
	ld.shared.f64 	%fd412, [%r34+280];
	ld.shared.f64 	%fd413, [%r34+336];
	ld.const.f64 	%fd414, [const_DofToQuad];
	fma.rn.f64 	%fd415, %fd414, %fd407, 0d0000000000000000;
	fma.rn.f64 	%fd416, %fd33, %fd408, %fd415;
	fma.rn.f64 	%fd417, %fd44, %fd409, %fd416;
	fma.rn.f64 	%fd418, %fd55, %fd410, %fd417;
	fma.rn.f64 	%fd419, %fd66, %fd411, %fd418;
	fma.rn.f64 	%fd420, %fd77, %fd412, %fd419;
	fma.rn.f64 	%fd421, %fd88, %fd413, %fd420;
	st.shared.f64 	[%r34], %fd421;
	ld.const.f64 	%fd422, [const_DofToQuad+8];
	fma.rn.f64 	%fd423, %fd422, %fd407, 0d0000000000000000;
	fma.rn.f64 	%fd424, %fd34, %fd408, %fd423;
	fma.rn.f64 	%fd425, %fd45, %fd409, %fd424;
	fma.rn.f64 	%fd426, %fd56, %fd410, %fd425;
	fma.rn.f64 	%fd427, %fd67, %fd411, %fd426;
	ld.const.f64 	%fd428, [const_DofToQuad+288];
	fma.rn.f64 	%fd429, %fd428, %fd412, %fd427;
	fma.rn.f64 	%fd430, %fd89, %fd413, %fd429;
	st.shared.f64 	[%r34+56], %fd430;
	ld.const.f64 	%fd431, [const_DofToQuad+16];
	fma.rn.f64 	%fd432, %fd431, %fd407, 0d0000000000000000;
	fma.rn.f64 	%fd433, %fd35, %fd408, %fd432;
	fma.rn.f64 	%fd434, %fd46, %fd409, %fd433;
	fma.rn.f64 	%fd435, %fd57, %fd410, %fd434;
	fma.rn.f64 	%fd436, %fd68, %fd411, %fd435;
	fma.rn.f64 	%fd437, %fd79, %fd412, %fd436;
	fma.rn.f64 	%fd438, %fd90, %fd413, %fd437;
	st.shared.f64 	[%r34+112], %fd438;
	ld.const.f64 	%fd439, [const_DofToQuad+24];
	fma.rn.f64 	%fd440, %fd439, %fd407, 0d0000000000000000;
	fma.rn.f64 	%fd441, %fd36, %fd408, %fd440;
	fma.rn.f64 	%fd442, %fd47, %fd409, %fd441;
	fma.rn.f64 	%fd443, %fd58, %fd410, %fd442;
	fma.rn.f64 	%fd444, %fd69, %fd411, %fd443;
	fma.rn.f64 	%fd445, %fd80, %fd412, %fd444;
	fma.rn.f64 	%fd446, %fd91, %fd413, %fd445;
	st.shared.f64 	[%r34+168], %fd446;
	ld.const.f64 	%fd447, [const_DofToQuad+32];
	fma.rn.f64 	%fd448, %fd447, %fd407, 0d0000000000000000;
	fma.rn.f64 	%fd449, %fd37, %fd408, %fd448;
	fma.rn.f64 	%fd450, %fd48, %fd409, %fd449;
	fma.rn.f64 	%fd451, %fd59, %fd410, %fd450;
	fma.rn.f64 	%fd452, %fd70, %fd411, %fd451;
	fma.rn.f64 	%fd453, %fd81, %fd412, %fd452;
	fma.rn.f64 	%fd454, %fd92, %fd413, %fd453;
	st.shared.f64 	[%r34+224], %fd454;
	ld.const.f64 	%fd455, [const_DofToQuad+40];
	fma.rn.f64 	%fd456, %fd455, %fd407, 0d0000000000000000;
	fma.rn.f64 	%fd457, %fd38, %fd408, %fd456;
	fma.rn.f64 	%fd458, %fd49, %fd409, %fd457;
	fma.rn.f64 	%fd459, %fd60, %fd410, %fd458;
	fma.rn.f64 	%fd460, %fd71, %fd411, %fd459;
	fma.rn.f64 	%fd461, %fd82, %fd412, %fd460;
	fma.rn.f64 	%fd462, %fd93, %fd413, %fd461;
	st.shared.f64 	[%r34+280], %fd462;
	ld.const.f64 	%fd463, [const_DofToQuad+48];
	fma.rn.f64 	%fd464, %fd463, %fd407, 0d0000000000000000;
	fma.rn.f64 	%fd465, %fd39, %fd408, %fd464;
	fma.rn.f64 	%fd466, %fd50, %fd409, %fd465;
	fma.rn.f64 	%fd467, %fd61, %fd410, %fd466;
	fma.rn.f64 	%fd468, %fd72, %fd411, %fd467;
	fma.rn.f64 	%fd469, %fd83, %fd412, %fd468;
	fma.rn.f64 	%fd470, %fd94, %fd413, %fd469;
	st.shared.f64 	[%r34+336], %fd470;
$L__BB157_22:
	bar.sync 	0;
	@%p11 bra 	$L__BB157_24;
	mov.u32 	%r35, %tid.y;
	mov.u32 	%r36, _ZZ42massMatrixMultiplyMonolithicConstantKernelILi7ELi7ELi2EEviPKdS1_S1_S1_PdE6s_tmp1;
	mad.lo.s32 	%r37, %r35, 2744, %r36;
	mad.lo.s32 	%r38, %r8, 392, %r37;
	mad.lo.s32 	%r39, %r8, -336, %r38;
	shl.b32 	%r40, %r4, 3;
	add.s32 	%r41, %r39, %r40;
	ld.shared.f64 	%fd471, [%r41];
	ld.shared.f64 	%fd472, [%r41+392];
	ld.shared.f64 	%fd473, [%r41+784];
	ld.shared.f64 	%fd474, [%r41+1176];
	ld.shared.f64 	%fd475, [%r41+1568];
	ld.shared.f64 	%fd476, [%r41+1960];
	ld.shared.f64 	%fd477, [%r41+2352];
	ld.const.f64 	%fd478, [const_DofToQuad];
	fma.rn.f64 	%fd479, %fd478, %fd471, 0d0000000000000000;
	fma.rn.f64 	%fd480, %fd33, %fd472, %fd479;
	fma.rn.f64 	%fd481, %fd44, %fd473, %fd480;
	fma.rn.f64 	%fd482, %fd55, %fd474, %fd481;
	fma.rn.f64 	%fd483, %fd66, %fd475, %fd482;
	fma.rn.f64 	%fd484, %fd77, %fd476, %fd483;
	fma.rn.f64 	%fd548, %fd88, %fd477, %fd484;
	ld.const.f64 	%fd485, [const_DofToQuad+8];
	fma.rn.f64 	%fd486, %fd485, %fd471, 0d0000000000000000;
	fma.rn.f64 	%fd487, %fd34, %fd472, %fd486;
	fma.rn.f64 	%fd488, %fd45, %fd473, %fd487;
	fma.rn.f64 	%fd489, %fd56, %fd474, %fd488;
	fma.rn.f64 	%fd490, %fd67, %fd475, %fd489;
	ld.const.f64 	%fd491, [const_DofToQuad+288];
	fma.rn.f64 	%fd492, %fd491, %fd476, %fd490;
	fma.rn.f64 	%fd547, %fd89, %fd477, %fd492;
	ld.const.f64 	%fd493, [const_DofToQuad+16];
	fma.rn.f64 	%fd494, %fd493, %fd471, 0d0000000000000000;
	fma.rn.f64 	%fd495, %fd35, %fd472, %fd494;
	fma.rn.f64 	%fd496, %fd46, %fd473, %fd495;
	fma.rn.f64 	%fd497, %fd57, %fd474, %fd496;
	fma.rn.f64 	%fd498, %fd68, %fd475, %fd497;
	fma.rn.f64 	%fd499, %fd79, %fd476, %fd498;
	fma.rn.f64 	%fd546, %fd90, %fd477, %fd499;
	ld.const.f64 	%fd500, [const_DofToQuad+24];
	fma.rn.f64 	%fd501, %fd500, %fd471, 0d0000000000000000;
	fma.rn.f64 	%fd502, %fd36, %fd472, %fd501;
	fma.rn.f64 	%fd503, %fd47, %fd473, %fd502;
	fma.rn.f64 	%fd504, %fd58, %fd474, %fd503;
	fma.rn.f64 	%fd505, %fd69, %fd475, %fd504;
	fma.rn.f64 	%fd506, %fd80, %fd476, %fd505;
	fma.rn.f64 	%fd545, %fd91, %fd477, %fd506;
	ld.const.f64 	%fd507, [const_DofToQuad+32];
	fma.rn.f64 	%fd508, %fd507, %fd471, 0d0000000000000000;
	fma.rn.f64 	%fd509, %fd37, %fd472, %fd508;
	fma.rn.f64 	%fd510, %fd48, %fd473, %fd509;
	fma.rn.f64 	%fd511, %fd59, %fd474, %fd510;
	fma.rn.f64 	%fd512, %fd70, %fd475, %fd511;
	fma.rn.f64 	%fd513, %fd81, %fd476, %fd512;
	fma.rn.f64 	%fd544, %fd92, %fd477, %fd513;
	ld.const.f64 	%fd514, [const_DofToQuad+40];
	fma.rn.f64 	%fd515, %fd514, %fd471, 0d0000000000000000;
	fma.rn.f64 	%fd516, %fd38, %fd472, %fd515;
	fma.rn.f64 	%fd517, %fd49, %fd473, %fd516;
	fma.rn.f64 	%fd518, %fd60, %fd474, %fd517;
	fma.rn.f64 	%fd519, %fd71, %fd475, %fd518;
	fma.rn.f64 	%fd520, %fd82, %fd476, %fd519;
	fma.rn.f64 	%fd543, %fd93, %fd477, %fd520;
	ld.const.f64 	%fd521, [const_DofToQuad+48];
	fma.rn.f64 	%fd522, %fd521, %fd471, 0d0000000000000000;
	fma.rn.f64 	%fd523, %fd39, %fd472, %fd522;
	fma.rn.f64 	%fd524, %fd50, %fd473, %fd523;
	fma.rn.f64 	%fd525, %fd61, %fd474, %fd524;
	fma.rn.f64 	%fd526, %fd72, %fd475, %fd525;
	fma.rn.f64 	%fd527, %fd83, %fd476, %fd526;
	fma.rn.f64 	%fd542, %fd94, %fd477, %fd527;
$L__BB157_24:
	setp.gt.u32 	%p13, %r1, 48;
	setp.ge.s32 	%p14, %r3, %r11;
	bar.sync 	0;
	or.pred  	%p15, %p13, %p14;
	@%p15 bra 	$L__BB157_26;
	ld.param.u64 	%rd13, [_Z42massMatrixMultiplyMonolithicConstantKernelILi7ELi7ELi2EEviPKdS1_S1_S1_Pd_param_5];
	add.s32 	%r42, %r10, %r1;
	cvta.to.global.u64 	%rd10, %rd13;
	mul.wide.s32 	%rd11, %r42, 8;
	add.s64 	%rd12, %rd10, %rd11;
	st.global.f64 	[%rd12], %fd548;
	st.global.f64 	[%rd12+392], %fd547;
	st.global.f64 	[%rd12+784], %fd546;
	st.global.f64 	[%rd12+1176], %fd545;
	st.global.f64 	[%rd12+1568], %fd544;
	st.global.f64 	[%rd12+1960], %fd543;
	st.global.f64 	[%rd12+2352], %fd542;
$L__BB157_26:
	ret;

}
	// .globl	_Z32massMatrixMultiplyRegisterKernelILi7ELi8ELi1EEviPKdS1_S1_S1_Pd
.visible .entry _Z32massMatrixMultiplyRegisterKernelILi7ELi8ELi1EEviPKdS1_S1_S1_Pd(
	.param .u32 _Z32massMatrixMultiplyRegisterKernelILi7ELi8ELi1EEviPKdS1_S1_S1_Pd_param_0,
	.param .u64 .ptr .align 1 _Z32massMatrixMultiplyRegisterKernelILi7ELi8ELi1EEviPKdS1_S1_S1_Pd_param_1,
	.param .u64 .ptr .align 1 _Z32massMatrixMultiplyRegisterKernelILi7ELi8ELi1EEviPKdS1_S1_S1_Pd_param_2,
	.param .u64 .ptr .align 1 _Z32massMatrixMultiplyRegisterKernelILi7ELi8ELi1EEviPKdS1_S1_S1_Pd_param_3,
	.param .u64 .ptr .align 1 _Z32massMatrixMultiplyRegisterKernelILi7ELi8ELi1EEviPKdS1_S1_S1_Pd_param_4,
	.param .u64 .ptr .align 1 _Z32massMatrixMultiplyRegisterKernelILi7ELi8ELi1EEviPKdS1_S1_S1_Pd_param_5
)
{
	.reg .pred 	%p<13>;
	.reg .b16 	%rs<18>;
	.reg .b32 	%r<55>;
	.reg .b64 	%rd<22>;
	.reg .b64 	%fd<405>;
	// demoted variable
	.shared .align 8 .b8 _ZZ32massMatrixMultiplyRegisterKernelILi7ELi8ELi1EEviPKdS1_S1_S1_PdE6s_tmp1[4096];
	// demoted variable
	.shared .align 8 .b8 _ZZ32massMatrixMultiplyRegisterKernelILi7ELi8ELi1EEviPKdS1_S1_S1_PdE14s_oddDofToQuad[128];
	// demoted variable
	.shared .align 8 .b8 _ZZ32massMatrixMultiplyRegisterKernelILi7ELi8ELi1EEviPKdS1_S1_S1_PdE15s_evenDofToQuad[128];
	ld.param.u32 	%r7, [_Z32massMatrixMultiplyRegisterKernelILi7ELi8ELi1EEviPKdS1_S1_S1_Pd_param_0];
	ld.param.u64 	%rd2, [_Z32massMatrixMultiplyRegisterKernelILi7ELi8ELi1EEviPKdS1_S1_S1_Pd_param_2];
	ld.param.u64 	%rd3, [_Z32massMatrixMultiplyRegisterKernelILi7ELi8ELi1EEviPKdS1_S1_S1_Pd_param_3];
	ld.param.u64 	%rd4, [_Z32massMatrixMultiplyRegisterKernelILi7ELi8ELi1EEviPKdS1_S1_S1_Pd_param_4];
	mov.u32 	%r8, %tid.x;
	mov.u32 	%r2, %tid.y;
	mov.u32 	%r9, %ctaid.x;
	add.s32 	%r3, %r9, %r2;
	cvt.u16.u32 	%rs2, %r8;
	mul.hi.u16 	%rs3, %rs2, 9363;
	sub.s16 	%rs4, %rs2, %rs3;
	shr.u16 	%rs5, %rs4, 1;
	add.s16 	%rs6, %rs5, %rs3;
	shr.u16 	%rs7, %rs6, 2;
	mul.lo.s16 	%rs8, %rs7, 7;
	sub.s16 	%rs1, %rs2, %rs8;
	setp.lt.s32 	%p2, %r3, %r7;
	setp.lt.u32 	%p3, %r8, 49;
	and.pred  	%p1, %p2, %p3;
	not.pred 	%p4, %p1;
	@%p4 bra 	$L__BB158_2;
	cvta.to.global.u64 	%rd6, %rd4;
	mad.lo.s32 	%r10, %r3, 343, %r8;
	mul.wide.s32 	%rd7, %r10, 8;
	add.s64 	%rd8, %rd6, %rd7;
	ld.global.nc.f64 	%fd397, [%rd8];
	ld.global.nc.f64 	%fd396, [%rd8+392];
	ld.global.nc.f64 	%fd395, [%rd8+784];
	ld.global.nc.f64 	%fd394, [%rd8+1176];
	ld.global.nc.f64 	%fd393, [%rd8+1568];
	ld.global.nc.f64 	%fd392, [%rd8+1960];
	ld.global.nc.f64 	%fd391, [%rd8+2352];
$L__BB158_2:
	setp.ne.s32 	%p5, %r2, 0;
	setp.gt.u32 	%p6, %r8, 15;
	or.pred  	%p7, %p5, %p6;
	@%p7 bra 	$L__BB158_4;
	cvta.to.global.u64 	%rd9, %rd2;
	mul.wide.u32 	%rd10, %r8, 8;
	add.s64 	%rd11, %rd9, %rd10;
	ld.global.nc.f64 	%fd69, [%rd11];
	shl.b32 	%r11, %r8, 3;
	mov.u32 	%r12, _ZZ32massMatrixMultiplyRegisterKernelILi7ELi8ELi1EEviPKdS1_S1_S1_PdE14s_oddDofToQuad;
	add.s32 	%r13, %r12, %r11;
	st.shared.f64 	[%r13], %fd69;
	cvta.to.global.u64 	%rd12, %rd3;
	add.s64 	%rd13, %rd12, %rd10;
	ld.global.nc.f64 	%fd70, [%rd13];
	mov.u32 	%r14, _ZZ32massMatrixMultiplyRegisterKernelILi7ELi8ELi1EEviPKdS1_S1_S1_PdE15s_evenDofToQuad;
	add.s32 	%r15, %r14, %r11;
	st.shared.f64 	[%r15], %fd70;
$L__BB158_4:
	mov.u32 	%r16, %tid.x;
	setp.gt.u32 	%p8, %r16, 48;
	bar.sync 	0;
	ld.shared.f64 	%fd15, [_ZZ32massMatrixMultiplyRegisterKernelILi7ELi8ELi1EEviPKdS1_S1_S1_PdE14s_oddDofToQuad];
	ld.shared.f64 	%fd16, [_ZZ32massMatrixMultiplyRegisterKernelILi7ELi8ELi1EEviPKdS1_S1_S1_PdE15s_evenDofToQuad];
	ld.shared.f64 	%fd17, [_ZZ32massMatrixMultiplyRegisterKernelILi7ELi8ELi1EEviPKdS1_S1_S1_PdE14s_oddDofToQuad+8];
	ld.shared.f64 	%fd18, [_ZZ32massMatrixMultiplyRegisterKernelILi7ELi8ELi1EEviPKdS1_S1_S1_PdE15s_evenDofToQuad+8];
	ld.shared.f64 	%fd19, [_ZZ32massMatrixMultiplyRegisterKernelILi7ELi8ELi1EEviPKdS1_S1_S1_PdE14s_oddDofToQuad+16];
	ld.shared.f64 	%fd20, [_ZZ32massMatrixMultiplyRegisterKernelILi7ELi8ELi1EEviPKdS1_S1_S1_PdE15s_evenDofToQuad+16];
	ld.shared.f64 	%fd21, [_ZZ32massMatrixMultiplyRegisterKernelILi7ELi8ELi1EEviPKdS1_S1_S1_PdE14s_oddDofToQuad+24];
	ld.shared.f64 	%fd22, [_ZZ32massMatrixMultiplyRegisterKernelILi7ELi8ELi1EEviPKdS1_S1_S1_PdE15s_evenDofToQuad+24];
	ld.shared.f64 	%fd23, [_ZZ32massMatrixMultiplyRegisterKernelILi7ELi8ELi1EEviPKdS1_S1_S1_PdE14s_oddDofToQuad+32];
	ld.shared.f64 	%fd24, [_ZZ32massMatrixMultiplyRegisterKernelILi7ELi8ELi1EEviPKdS1_S1_S1_PdE15s_evenDofToQuad+32];
	ld.shared.f64 	%fd25, [_ZZ32massMatrixMultiplyRegisterKernelILi7ELi8ELi1EEviPKdS1_S1_S1_PdE14s_oddDofToQuad+40];
	ld.shared.f64 	%fd26, [_ZZ32massMatrixMultiplyRegisterKernelILi7ELi8ELi1EEviPKdS1_S1_S1_PdE15s_evenDofToQuad+40];
	ld.shared.f64 	%fd27, [_ZZ32massMatrixMultiplyRegisterKernelILi7ELi8ELi1EEviPKdS1_S1_S1_PdE14s_oddDofToQuad+48];
	ld.shared.f64 	%fd28, [_ZZ32massMatrixMultiplyRegisterKernelILi7ELi8ELi1EEviPKdS1_S1_S1_PdE15s_evenDofToQuad+48];
	ld.shared.f64 	%fd29, [_ZZ32massMatrixMultiplyRegisterKernelILi7ELi8ELi1EEviPKdS1_S1_S1_PdE14s_oddDofToQuad+56];
	ld.shared.f64 	%fd30, [_ZZ32massMatrixMultiplyRegisterKernelILi7ELi8ELi1EEviPKdS1_S1_S1_PdE15s_evenDofToQuad+56];
	ld.shared.f64 	%fd31, [_ZZ32massMatrixMultiplyRegisterKernelILi7ELi8ELi1EEviPKdS1_S1_S1_PdE14s_oddDofToQuad+64];
	ld.shared.f64 	%fd32, [_ZZ32massMatrixMultiplyRegisterKernelILi7ELi8ELi1EEviPKdS1_S1_S1_PdE15s_evenDofToQuad+64];
	ld.shared.f64 	%fd33, [_ZZ32massMatrixMultiplyRegisterKernelILi7ELi8ELi1EEviPKdS1_S1_S1_PdE14s_oddDofToQuad+72];
	ld.shared.f64 	%fd34, [_ZZ32massMatrixMultiplyRegisterKernelILi7ELi8ELi1EEviPKdS1_S1_S1_PdE15s_evenDofToQuad+72];
	ld.shared.f64 	%fd35, [_ZZ32massMatrixMultiplyRegisterKernelILi7ELi8ELi1EEviPKdS1_S1_S1_PdE14s_oddDofToQuad+80];
	ld.shared.f64 	%fd36, [_ZZ32massMatrixMultiplyRegisterKernelILi7ELi8ELi1EEviPKdS1_S1_S1_PdE15s_evenDofToQuad+80];
	ld.shared.f64 	%fd37, [_ZZ32massMatrixMultiplyRegisterKernelILi7ELi8ELi1EEviPKdS1_S1_S1_PdE14s_oddDofToQuad+88];
	ld.shared.f64 	%fd38, [_ZZ32massMatrixMultiplyRegisterKernelILi7ELi8ELi1EEviPKdS1_S1_S1_PdE15s_evenDofToQuad+88];
	ld.shared.f64 	%fd39, [_ZZ32massMatrixMultiplyRegisterKernelILi7ELi8ELi1EEviPKdS1_S1_S1_PdE14s_oddDofToQuad+96];
	ld.shared.f64 	%fd40, [_ZZ32massMatrixMultiplyRegisterKernelILi7ELi8ELi1EEviPKdS1_S1_S1_PdE15s_evenDofToQuad+96];
	ld.shared.f64 	%fd41, [_ZZ32massMatrixMultiplyRegisterKernelILi7ELi8ELi1EEviPKdS1_S1_S1_PdE14s_oddDofToQuad+104];
	ld.shared.f64 	%fd42, [_ZZ32massMatrixMultiplyRegisterKernelILi7ELi8ELi1EEviPKdS1_S1_S1_PdE15s_evenDofToQuad+104];
	ld.shared.f64 	%fd43, [_ZZ32massMatrixMultiplyRegisterKernelILi7ELi8ELi1EEviPKdS1_S1_S1_PdE14s_oddDofToQuad+112];
	ld.shared.f64 	%fd44, [_ZZ32massMatrixMultiplyRegisterKernelILi7ELi8ELi1EEviPKdS1_S1_S1_PdE15s_evenDofToQuad+112];
	ld.shared.f64 	%fd45, [_ZZ32massMatrixMultiplyRegisterKernelILi7ELi8ELi1EEviPKdS1_S1_S1_PdE14s_oddDofToQuad+120];
	ld.shared.f64 	%fd46, [_ZZ32massMatrixMultiplyRegisterKernelILi7ELi8ELi1EEviPKdS1_S1_S1_PdE15s_evenDofToQuad+120];
	mov.u32 	%r17, %tid.y;
	shl.b32 	%r18, %r17, 12;
	mov.u32 	%r19, _ZZ32massMatrixMultiplyRegisterKernelILi7ELi8ELi1EEviPKdS1_S1_S1_PdE6s_tmp1;
	add.s32 	%r20, %r19, %r18;
	cvt.u16.u32 	%rs9, %r16;
	mul.lo.s16 	%rs10, %rs9, 37;
	shr.u16 	%rs11, %rs10, 8;
	sub.s16 	%rs12, %rs9, %rs11;
	and.b16  	%rs13, %rs12, 254;
	shr.u16 	%rs14, %rs13, 1;
	add.s16 	%rs15, %rs14, %rs11;
	and.b16  	%rs16, %rs15, 252;
	shr.u16 	%rs17, %rs16, 2;
	cvt.u32.u16 	%r4, %rs17;
	mul.wide.u16 	%r21, %rs17, 64;
	add.s32 	%r22, %r20, %r21;
	mul.wide.u16 	%r23, %rs1, 8;
	add.s32 	%r5, %r22, %r23;
	@%p8 bra 	$L__BB158_6;
	add.f64 	%fd71, %fd397, %fd391;
	sub.f64 	%fd72, %fd397, %fd391;
	add.f64 	%fd73, %fd396, %fd392;
	sub.f64 	%fd74, %fd396, %fd392;
	add.f64 	%fd75, %fd395, %fd393;
	sub.f64 	%fd76, %fd395, %fd393;
	add.f64 	%fd77, %fd394, %fd394;
	sub.f64 	%fd78, %fd394, %fd394;
	mul.f64 	%fd79, %fd77, 0d3FE0000000000000;
	fma.rn.f64 	%fd80, %fd15, %fd71, 0d0000000000000000;
	fma.rn.f64 	%fd81, %fd16, %fd72, 0d0000000000000000;
	fma.rn.f64 	%fd82, %fd17, %fd73, %fd80;
	fma.rn.f64 	%fd83, %fd18, %fd74, %fd81;
	fma.rn.f64 	%fd84, %fd19, %fd75, %fd82;
	fma.rn.f64 	%fd85, %fd20, %fd76, %fd83;
	fma.rn.f64 	%fd86, %fd21, %fd79, %fd84;
	fma.rn.f64 	%fd87, %fd22, %fd78, %fd85;
	sub.f64 	%fd88, %fd86, %fd87;
	st.shared.f64 	[%r5+3584], %fd88;
	add.f64 	%fd89, %fd87, %fd86;
	st.shared.f64 	[%r5], %fd89;
	fma.rn.f64 	%fd90, %fd23, %fd71, 0d0000000000000000;
	fma.rn.f64 	%fd91, %fd24, %fd72, 0d0000000000000000;
	fma.rn.f64 	%fd92, %fd25, %fd73, %fd90;
	fma.rn.f64 	%fd93, %fd26, %fd74, %fd91;
	fma.rn.f64 	%fd94, %fd27, %fd75, %fd92;
	fma.rn.f64 	%fd95, %fd28, %fd76, %fd93;
	fma.rn.f64 	%fd96, %fd29, %fd79, %fd94;
	fma.rn.f64 	%fd97, %fd30, %fd78, %fd95;
	sub.f64 	%fd98, %fd96, %fd97;
	st.shared.f64 	[%r5+3072], %fd98;
	add.f64 	%fd99, %fd97, %fd96;
	st.shared.f64 	[%r5+512], %fd99;
	fma.rn.f64 	%fd100, %fd31, %fd71, 0d0000000000000000;
	fma.rn.f64 	%fd101, %fd32, %fd72, 0d0000000000000000;
	fma.rn.f64 	%fd102, %fd33, %fd73, %fd100;
	fma.rn.f64 	%fd103, %fd34, %fd74, %fd101;
	fma.rn.f64 	%fd104, %fd35, %fd75, %fd102;
	fma.rn.f64 	%fd105, %fd36, %fd76, %fd103;
	fma.rn.f64 	%fd106, %fd37, %fd79, %fd104;
	fma.rn.f64 	%fd107, %fd38, %fd78, %fd105;
	sub.f64 	%fd108, %fd106, %fd107;
	st.shared.f64 	[%r5+2560], %fd108;
	add.f64 	%fd109, %fd107, %fd106;
	st.shared.f64 	[%r5+1024], %fd109;
	fma.rn.f64 	%fd110, %fd39, %fd71, 0d0000000000000000;
	fma.rn.f64 	%fd111, %fd40, %fd72, 0d0000000000000000;
	fma.rn.f64 	%fd112, %fd41, %fd73, %fd110;
	fma.rn.f64 	%fd113, %fd42, %fd74, %fd111;
	fma.rn.f64 	%fd114, %fd43, %fd75, %fd112;
	fma.rn.f64 	%fd115, %fd44, %fd76, %fd113;
	fma.rn.f64 	%fd116, %fd45, %fd79, %fd114;
	fma.rn.f64 	%fd117, %fd46, %fd78, %fd115;
	sub.f64 	%fd118, %fd116, %fd117;
	st.shared.f64 	[%r5+2048], %fd118;
	add.f64 	%fd119, %fd117, %fd116;
	st.shared.f64 	[%r5+1536], %fd119;
$L__BB158_6:
	bar.sync 	0;
	mov.u32 	%r24, %tid.x;
	setp.gt.u32 	%p9, %r24, 55;
	mov.u32 	%r25, %tid.y;
	shl.b32 	%r26, %r25, 12;
	mov.u32 	%r27, _ZZ32massMatrixMultiplyRegisterKernelILi7ELi8ELi1EEviPKdS1_S1_S1_PdE6s_tmp1;
	add.s32 	%r28, %r27, %r26;
	shl.b32 	%r29, %r4, 6;
	add.s32 	%r30, %r28, %r29;
	mad.lo.s32 	%r31, %r4, 448, %r30;
	add.s32 	%r6, %r31, %r23;
	@%p9 bra 	$L__BB158_8;
	ld.shared.f64 	%fd120, [%r6];
	ld.shared.f64 	%fd121, [%r6+384];
	add.f64 	%fd122, %fd120, %fd121;
	sub.f64 	%fd123, %fd120, %fd121;
	ld.shared.f64 	%fd124, [%r6+64];
	ld.shared.f64 	%fd125, [%r6+320];
	add.f64 	%fd126, %fd124, %fd125;
	sub.f64 	%fd127, %fd124, %fd125;
	ld.shared.f64 	%fd128, [%r6+128];
	ld.shared.f64 	%fd129, [%r6+256];
	add.f64 	%fd130, %fd128, %fd129;
	sub.f64 	%fd131, %fd128, %fd129;
	ld.shared.f64 	%fd132, [%r6+192];
	add.f64 	%fd133, %fd132, %fd132;
	sub.f64 	%fd134, %fd132, %fd132;
	mul.f64 	%fd135, %fd133, 0d3FE0000000000000;
	fma.rn.f64 	%fd136, %fd15, %fd122, 0d0000000000000000;
	fma.rn.f64 	%fd137, %fd16, %fd123, 0d0000000000000000;
	fma.rn.f64 	%fd138, %fd17, %fd126, %fd136;
	fma.rn.f64 	%fd139, %fd18, %fd127, %fd137;
	fma.rn.f64 	%fd140, %fd19, %fd130, %fd138;
	fma.rn.f64 	%fd141, %fd20, %fd131, %fd139;
	fma.rn.f64 	%fd142, %fd21, %fd135, %fd140;
	fma.rn.f64 	%fd143, %fd22, %fd134, %fd141;
	sub.f64 	%fd144, %fd142, %fd143;
	st.shared.f64 	[%r6+448], %fd144;
	add.f64 	%fd145, %fd143, %fd142;
	st.shared.f64 	[%r6], %fd145;
	fma.rn.f64 	%fd146, %fd23, %fd122, 0d0000000000000000;
	fma.rn.f64 	%fd147, %fd24, %fd123, 0d0000000000000000;
	fma.rn.f64 	%fd148, %fd25, %fd126, %fd146;
	fma.rn.f64 	%fd149, %fd26, %fd127, %fd147;
	fma.rn.f64 	%fd150, %fd27, %fd130, %fd148;
	fma.rn.f64 	%fd151, %fd28, %fd131, %fd149;
	fma.rn.f64 	%fd152, %fd29, %fd135, %fd150;
	fma.rn.f64 	%fd153, %fd30, %fd134, %fd151;
	sub.f64 	%fd154, %fd152, %fd153;
	st.shared.f64 	[%r6+384], %fd154;
	add.f64 	%fd155, %fd153, %fd152;
	st.shared.f64 	[%r6+64], %fd155;
	fma.rn.f64 	%fd156, %fd31, %fd122, 0d0000000000000000;
	fma.rn.f64 	%fd157, %fd32, %fd123, 0d0000000000000000;
	fma.rn.f64 	%fd158, %fd33, %fd126, %fd156;
	fma.rn.f64 	%fd159, %fd34, %fd127, %fd157;
	fma.rn.f64 	%fd160, %fd35, %fd130, %fd158;
	fma.rn.f64 	%fd161, %fd36, %fd131, %fd159;
	fma.rn.f64 	%fd162, %fd37, %fd135, %fd160;
	fma.rn.f64 	%fd163, %fd38, %fd134, %fd161;
	sub.f64 	%fd164, %fd162, %fd163;
	st.shared.f64 	[%r6+320], %fd164;
	add.f64 	%fd165, %fd163, %fd162;
	st.shared.f64 	[%r6+128], %fd165;
	fma.rn.f64 	%fd166, %fd39, %fd122, 0d0000000000000000;
	fma.rn.f64 	%fd167, %fd40, %fd123, 0d0000000000000000;
	fma.rn.f64 	%fd168, %fd41, %fd126, %fd166;
	fma.rn.f64 	%fd169, %fd42, %fd127, %fd167;
	fma.rn.f64 	%fd170, %fd43, %fd130, %fd168;
	fma.rn.f64 	%fd171, %fd44, %fd131, %fd169;
	fma.rn.f64 	%fd172, %fd45, %fd135, %fd170;
	fma.rn.f64 	%fd173, %fd46, %fd134, %fd171;
	sub.f64 	%fd174, %fd172, %fd173;
	st.shared.f64 	[%r6+256], %fd174;
	add.f64 	%fd175, %fd173, %fd172;
	st.shared.f64 	[%r6+192], %fd175;
$L__BB158_8:
	ld.param.u64 	%rd20, [_Z32massMatrixMultiplyRegisterKernelILi7ELi8ELi1EEviPKdS1_S1_S1_Pd_param_1];
	mov.u32 	%r33, %tid.x;
	setp.gt.u32 	%p10, %r33, 55;
	bar.sync 	0;
	mov.u32 	%r34, %tid.y;
	shl.b32 	%r35, %r34, 12;
	mov.u32 	%r36, _ZZ32massMatrixMultiplyRegisterKernelILi7ELi8ELi1EEviPKdS1_S1_S1_PdE6s_tmp1;
	add.s32 	%r37, %r36, %r35;
	shl.b32 	%r38, %r33, 6;
	and.b32  	%r39, %r38, 65024;
	add.s32 	%r40, %r37, %r39;
	and.b32  	%r41, %r38, 448;
	add.s32 	%r42, %r40, %r41;
	ld.shared.f64 	%fd176, [%r42];
	ld.shared.f64 	%fd177, [%r42+48];
	add.f64 	%fd178, %fd176, %fd177;
	sub.f64 	%fd179, %fd176, %fd177;
	ld.shared.f64 	%fd180, [%r42+8];
	ld.shared.f64 	%fd181, [%r42+40];
	add.f64 	%fd182, %fd180, %fd181;
	sub.f64 	%fd183, %fd180, %fd181;
	ld.shared.f64 	%fd184, [%r42+16];
	ld.shared.f64 	%fd185, [%r42+32];
	add.f64 	%fd186, %fd184, %fd185;
	sub.f64 	%fd187, %fd184, %fd185;
	ld.shared.f64 	%fd188, [%r42+24];
	add.f64 	%fd189, %fd188, %fd188;
	sub.f64 	%fd190, %fd188, %fd188;
	mul.f64 	%fd191, %fd189, 0d3FE0000000000000;
	mov.u32 	%r43, %ctaid.x;
	add.s32 	%r44, %r43, %r34;
	shl.b32 	%r45, %r44, 9;
	shl.b32 	%r46, %r33, 3;
	add.s32 	%r47, %r46, %r45;
	or.b32  	%r48, %r47, 7;
	fma.rn.f64 	%fd192, %fd15, %fd178, 0d0000000000000000;
	fma.rn.f64 	%fd193, %fd16, %fd179, 0d0000000000000000;
	fma.rn.f64 	%fd194, %fd17, %fd182, %fd192;
	fma.rn.f64 	%fd195, %fd18, %fd183, %fd193;
	fma.rn.f64 	%fd196, %fd19, %fd186, %fd194;
	fma.rn.f64 	%fd197, %fd20, %fd187, %fd195;
	fma.rn.f64 	%fd198, %fd21, %fd191, %fd196;
	fma.rn.f64 	%fd199, %fd22, %fd190, %fd197;
	cvta.to.global.u64 	%rd14, %rd20;
	mul.wide.s32 	%rd15, %r48, 8;
	add.s64 	%rd16, %rd14, %rd15;
	ld.global.nc.f64 	%fd200, [%rd16];
	ld.global.nc.f64 	%fd201, [%rd16+-56];
	sub.f64 	%fd202, %fd198, %fd199;
	mul.f64 	%fd203, %fd202, %fd200;
	add.f64 	%fd204, %fd198, %fd199;
	mul.f64 	%fd404, %fd204, %fd201;
	fma.rn.f64 	%fd205, %fd23, %fd178, 0d0000000000000000;
	fma.rn.f64 	%fd206, %fd24, %fd179, 0d0000000000000000;
	fma.rn.f64 	%fd207, %fd25, %fd182, %fd205;
	fma.rn.f64 	%fd208, %fd26, %fd183, %fd206;
	fma.rn.f64 	%fd209, %fd27, %fd186, %fd207;
	fma.rn.f64 	%fd210, %fd28, %fd187, %fd208;
	fma.rn.f64 	%fd211, %fd29, %fd191, %fd209;
	fma.rn.f64 	%fd212, %fd30, %fd190, %fd210;
	ld.global.nc.f64 	%fd213, [%rd16+-8];
	ld.global.nc.f64 	%fd214, [%rd16+-48];
	sub.f64 	%fd215, %fd211, %fd212;
	mul.f64 	%fd398, %fd215, %fd213;
	add.f64 	%fd216, %fd211, %fd212;
	mul.f64 	%fd403, %fd216, %fd214;
	fma.rn.f64 	%fd217, %fd31, %fd178, 0d0000000000000000;
	fma.rn.f64 	%fd218, %fd32, %fd179, 0d0000000000000000;
	fma.rn.f64 	%fd219, %fd33, %fd182, %fd217;
	fma.rn.f64 	%fd220, %fd34, %fd183, %fd218;
	fma.rn.f64 	%fd221, %fd35, %fd186, %fd219;
	fma.rn.f64 	%fd222, %fd36, %fd187, %fd220;
	fma.rn.f64 	%fd223, %fd37, %fd191, %fd221;
	fma.rn.f64 	%fd224, %fd38, %fd190, %fd222;
	ld.global.nc.f64 	%fd225, [%rd16+-16];
	ld.global.nc.f64 	%fd226, [%rd16+-40];
	sub.f64 	%fd227, %fd223, %fd224;
	mul.f64 	%fd399, %fd227, %fd225;
	add.f64 	%fd228, %fd223, %fd224;
	mul.f64 	%fd402, %fd228, %fd226;
	fma.rn.f64 	%fd229, %fd39, %fd178, 0d0000000000000000;
	fma.rn.f64 	%fd230, %fd40, %fd179, 0d0000000000000000;
	fma.rn.f64 	%fd231, %fd41, %fd182, %fd229;
	fma.rn.f64 	%fd232, %fd42, %fd183, %fd230;
	fma.rn.f64 	%fd233, %fd43, %fd186, %fd231;
	fma.rn.f64 	%fd234, %fd44, %fd187, %fd232;
	fma.rn.f64 	%fd235, %fd45, %fd191, %fd233;
	fma.rn.f64 	%fd236, %fd46, %fd190, %fd234;
	ld.global.nc.f64 	%fd237, [%rd16+-24];
	ld.global.nc.f64 	%fd238, [%rd16+-32];
	sub.f64 	%fd239, %fd235, %fd236;
	mul.f64 	%fd400, %fd239, %fd237;
	add.f64 	%fd240, %fd235, %fd236;
	mul.f64 	%fd401, %fd240, %fd238;
	bar.sync 	0;
	add.f64 	%fd241, %fd404, %fd203;
	sub.f64 	%fd242, %fd404, %fd203;
	add.f64 	%fd243, %fd403, %fd398;
	sub.f64 	%fd244, %fd403, %fd398;
	add.f64 	%fd245, %fd402, %fd399;
	sub.f64 	%fd246, %fd402, %fd399;
	add.f64 	%fd247, %fd401, %fd400;
	sub.f64 	%fd248, %fd401, %fd400;
	fma.rn.f64 	%fd249, %fd15, %fd241, 0d0000000000000000;
	fma.rn.f64 	%fd250, %fd16, %fd242, 0d0000000000000000;
	fma.rn.f64 	%fd251, %fd23, %fd243, %fd249;
	fma.rn.f64 	%fd252, %fd24, %fd244, %fd250;
	fma.rn.f64 	%fd253, %fd31, %fd245, %fd251;
	fma.rn.f64 	%fd254, %fd32, %fd246, %fd252;
	fma.rn.f64 	%fd255, %fd39, %fd247, %fd253;
	fma.rn.f64 	%fd256, %fd40, %fd248, %fd254;
	sub.f64 	%fd257, %fd255, %fd256;
	st.shared.f64 	[%r42+48], %fd257;
	add.f64 	%fd258, %fd255, %fd256;
	st.shared.f64 	[%r42], %fd258;
	fma.rn.f64 	%fd259, %fd17, %fd241, 0d0000000000000000;
	fma.rn.f64 	%fd260, %fd18, %fd242, 0d0000000000000000;
	fma.rn.f64 	%fd261, %fd25, %fd243, %fd259;
	fma.rn.f64 	%fd262, %fd26, %fd244, %fd260;
	fma.rn.f64 	%fd263, %fd33, %fd245, %fd261;
	fma.rn.f64 	%fd264, %fd34, %fd246, %fd262;
	fma.rn.f64 	%fd265, %fd41, %fd247, %fd263;
	fma.rn.f64 	%fd266, %fd42, %fd248, %fd264;
	sub.f64 	%fd267, %fd265, %fd266;
	st.shared.f64 	[%r42+40], %fd267;
	add.f64 	%fd268, %fd265, %fd266;
	st.shared.f64 	[%r42+8], %fd268;
	fma.rn.f64 	%fd269, %fd19, %fd241, 0d0000000000000000;
	fma.rn.f64 	%fd270, %fd20, %fd242, 0d0000000000000000;
	fma.rn.f64 	%fd271, %fd27, %fd243, %fd269;
	fma.rn.f64 	%fd272, %fd28, %fd244, %fd270;
	fma.rn.f64 	%fd273, %fd35, %fd245, %fd271;
	fma.rn.f64 	%fd274, %fd36, %fd246, %fd272;
	fma.rn.f64 	%fd275, %fd43, %fd247, %fd273;
	fma.rn.f64 	%fd276, %fd44, %fd248, %fd274;
	sub.f64 	%fd277, %fd275, %fd276;
	st.shared.f64 	[%r42+32], %fd277;
	add.f64 	%fd278, %fd275, %fd276;
	st.shared.f64 	[%r42+16], %fd278;
	fma.rn.f64 	%fd279, %fd21, %fd241, 0d0000000000000000;
	fma.rn.f64 	%fd280, %fd22, %fd242, 0d0000000000000000;
	fma.rn.f64 	%fd281, %fd29, %fd243, %fd279;
	fma.rn.f64 	%fd282, %fd30, %fd244, %fd280;
	fma.rn.f64 	%fd283, %fd37, %fd245, %fd281;
	fma.rn.f64 	%fd284, %fd38, %fd246, %fd282;
	fma.rn.f64 	%fd285, %fd45, %fd247, %fd283;
	fma.rn.f64 	%fd286, %fd46, %fd248, %fd284;
	add.f64 	%fd287, %fd285, %fd286;
	st.shared.f64 	[%r42+24], %fd287;
	bar.sync 	0;
	@%p10 bra 	$L__BB158_10;
	ld.shared.f64 	%fd288, [%r6];
	ld.shared.f64 	%fd289, [%r6+448];
	add.f64 	%fd290, %fd288, %fd289;
	sub.f64 	%fd291, %fd288, %fd289;
	ld.shared.f64 	%fd292, [%r6+64];
	ld.shared.f64 	%fd293, [%r6+384];
	add.f64 	%fd294, %fd292, %fd293;
	sub.f64 	%fd295, %fd292, %fd293;
	ld.shared.f64 	%fd296, [%r6+128];
	ld.shared.f64 	%fd297, [%r6+320];
	add.f64 	%fd298, %fd296, %fd297;
	sub.f64 	%fd299, %fd296, %fd297;
	ld.shared.f64 	%fd300, [%r6+192];
	ld.shared.f64 	%fd301, [%r6+256];
	add.f64 	%fd302, %fd300, %fd301;
	sub.f64 	%fd303, %fd300, %fd301;
	fma.rn.f64 	%fd304, %fd15, %fd290, 0d0000000000000000;
	fma.rn.f64 	%fd305, %fd16, %fd291, 0d0000000000000000;
	fma.rn.f64 	%fd306, %fd23, %fd294, %fd304;
	fma.rn.f64 	%fd307, %fd24, %fd295, %fd305;
	fma.rn.f64 	%fd308, %fd31, %fd298, %fd306;
	fma.rn.f64 	%fd309, %fd32, %fd299, %fd307;
	fma.rn.f64 	%fd310, %fd39, %fd302, %fd308;
	fma.rn.f64 	%fd311, %fd40, %fd303, %fd309;
	sub.f64 	%fd312, %fd310, %fd311;
	st.shared.f64 	[%r6+384], %fd312;
	add.f64 	%fd313, %fd310, %fd311;
	st.shared.f64 	[%r6], %fd313;
	fma.rn.f64 	%fd314, %fd17, %fd290, 0d0000000000000000;
	fma.rn.f64 	%fd315, %fd18, %fd291, 0d0000000000000000;
	fma.rn.f64 	%fd316, %fd25, %fd294, %fd314;
	fma.rn.f64 	%fd317, %fd26, %fd295, %fd315;
	fma.rn.f64 	%fd318, %fd33, %fd298, %fd316;
	fma.rn.f64 	%fd319, %fd34, %fd299, %fd317;
	fma.rn.f64 	%fd320, %fd41, %fd302, %fd318;
	fma.rn.f64 	%fd321, %fd42, %fd303, %fd319;
	sub.f64 	%fd322, %fd320, %fd321;
	st.shared.f64 	[%r6+320], %fd322;
	add.f64 	%fd323, %fd320, %fd321;
	st.shared.f64 	[%r6+64], %fd323;
	fma.rn.f64 	%fd324, %fd19, %fd290, 0d0000000000000000;
	fma.rn.f64 	%fd325, %fd20, %fd291, 0d0000000000000000;
	fma.rn.f64 	%fd326, %fd27, %fd294, %fd324;
	fma.rn.f64 	%fd327, %fd28, %fd295, %fd325;
	fma.rn.f64 	%fd328, %fd35, %fd298, %fd326;
	fma.rn.f64 	%fd329, %fd36, %fd299, %fd327;
	fma.rn.f64 	%fd330, %fd43, %fd302, %fd328;
	fma.rn.f64 	%fd331, %fd44, %fd303, %fd329;
	sub.f64 	%fd332, %fd330, %fd331;
	st.shared.f64 	[%r6+256], %fd332;
	add.f64 	%fd333, %fd330, %fd331;
	st.shared.f64 	[%r6+128], %fd333;
	fma.rn.f64 	%fd334, %fd21, %fd290, 0d0000000000000000;
	fma.rn.f64 	%fd335, %fd22, %fd291, 0d0000000000000000;
	fma.rn.f64 	%fd336, %fd29, %fd294, %fd334;
	fma.rn.f64 	%fd337, %fd30, %fd295, %fd335;
	fma.rn.f64 	%fd338, %fd37, %fd298, %fd336;
	fma.rn.f64 	%fd339, %fd38, %fd299, %fd337;
	fma.rn.f64 	%fd340, %fd45, %fd302, %fd338;
	fma.rn.f64 	%fd341, %fd46, %fd303, %fd339;
	add.f64 	%fd342, %fd340, %fd341;
	st.shared.f64 	[%r6+192], %fd342;
$L__BB158_10:
	mov.u32 	%r49, %tid.x;
	setp.gt.u32 	%p11, %r49, 48;
	bar.sync 	0;
	@%p11 bra 	$L__BB158_12;
	ld.shared.f64 	%fd343, [%r5];
	ld.shared.f64 	%fd344, [%r5+3584];
	add.f64 	%fd345, %fd343, %fd344;
	sub.f64 	%fd346, %fd343, %fd344;
	ld.shared.f64 	%fd347, [%r5+512];
	ld.shared.f64 	%fd348, [%r5+3072];
	add.f64 	%fd349, %fd347, %fd348;
	sub.f64 	%fd350, %fd347, %fd348;
	ld.shared.f64 	%fd351, [%r5+1024];
	ld.shared.f64 	%fd352, [%r5+2560];
	add.f64 	%fd353, %fd351, %fd352;
	sub.f64 	%fd354, %fd351, %fd352;
	ld.shared.f64 	%fd355, [%r5+1536];
	ld.shared.f64 	%fd356, [%r5+2048];
	add.f64 	%fd357, %fd355, %fd356;
	sub.f64 	%fd358, %fd355, %fd356;
	fma.rn.f64 	%fd359, %fd15, %fd345, 0d0000000000000000;
	fma.rn.f64 	%fd360, %fd16, %fd346, 0d0000000000000000;
	fma.rn.f64 	%fd361, %fd23, %fd349, %fd359;
	fma.rn.f64 	%fd362, %fd24, %fd350, %fd360;
	fma.rn.f64 	%fd363, %fd31, %fd353, %fd361;
	fma.rn.f64 	%fd364, %fd32, %fd354, %fd362;
	fma.rn.f64 	%fd365, %fd39, %fd357, %fd363;
	fma.rn.f64 	%fd366, %fd40, %fd358, %fd364;
	sub.f64 	%fd398, %fd365, %fd366;
	add.f64 	%fd404, %fd365, %fd366;
	fma.rn.f64 	%fd367, %fd17, %fd345, 0d0000000000000000;
	fma.rn.f64 	%fd368, %fd18, %fd346, 0d0000000000000000;
	fma.rn.f64 	%fd369, %fd25, %fd349, %fd367;
	fma.rn.f64 	%fd370, %fd26, %fd350, %fd368;
	fma.rn.f64 	%fd371, %fd33, %fd353, %fd369;
	fma.rn.f64 	%fd372, %fd34, %fd354, %fd370;
	fma.rn.f64 	%fd373, %fd41, %fd357, %fd371;
	fma.rn.f64 	%fd374, %fd42, %fd358, %fd372;
	sub.f64 	%fd399, %fd373, %fd374;
	add.f64 	%fd403, %fd373, %fd374;
	fma.rn.f64 	%fd375, %fd19, %fd345, 0d0000000000000000;
	fma.rn.f64 	%fd376, %fd20, %fd346, 0d0000000000000000;
	fma.rn.f64 	%fd377, %fd27, %fd349, %fd375;
	fma.rn.f64 	%fd378, %fd28, %fd350, %fd376;
	fma.rn.f64 	%fd379, %fd35, %fd353, %fd377;
	fma.rn.f64 	%fd380, %fd36, %fd354, %fd378;
	fma.rn.f64 	%fd381, %fd43, %fd357, %fd379;
	fma.rn.f64 	%fd382, %fd44, %fd358, %fd380;
	sub.f64 	%fd400, %fd381, %fd382;
	add.f64 	%fd402, %fd381, %fd382;
	fma.rn.f64 	%fd383, %fd21, %fd345, 0d0000000000000000;
	fma.rn.f64 	%fd384, %fd22, %fd346, 0d0000000000000000;
	fma.rn.f64 	%fd385, %fd29, %fd349, %fd383;
	fma.rn.f64 	%fd386, %fd30, %fd350, %fd384;
	fma.rn.f64 	%fd387, %fd37, %fd353, %fd385;
	fma.rn.f64 	%fd388, %fd38, %fd354, %fd386;
	fma.rn.f64 	%fd389, %fd45, %fd357, %fd387;
	fma.rn.f64 	%fd390, %fd46, %fd358, %fd388;
	add.f64 	%fd401, %fd389, %fd390;
$L__BB158_12:
	bar.sync 	0;
	@%p4 bra 	$L__BB158_14;
	ld.param.u64 	%rd21, [_Z32massMatrixMultiplyRegisterKernelILi7ELi8ELi1EEviPKdS1_S1_S1_Pd_param_5];
	mov.u32 	%r50, %ctaid.x;
	mov.u32 	%r51, %tid.y;
	add.s32 	%r52, %r50, %r51;
	mov.u32 	%r53, %tid.x;
	mad.lo.s32 	%r54, %r52, 343, %r53;
	cvta.to.global.u64 	%rd17, %rd21;
	mul.wide.s32 	%rd18, %r54, 8;
	add.s64 	%rd19, %rd17, %rd18;
	st.global.f64 	[%rd19], %fd404;
	st.global.f64 	[%rd19+392], %fd403;
	st.global.f64 	[%rd19+784], %fd402;
	st.global.f64 	[%rd19+1176], %fd401;
	st.global.f64 	[%rd19+1568], %fd400;
	st.global.f64 	[%rd19+1960], %fd399;
	st.global.f64 	[%rd19+2352], %fd398;
$L__BB158_14:
	ret;

}
	// .globl	_Z32massMatrixMultiplyConstantKernelILi7ELi8ELi1EEviPKdS1_S1_S1_Pd
.visible .entry _Z32massMatrixMultiplyConstantKernelILi7ELi8ELi1EEviPKdS1_S1_S1_Pd(
	.param .u32 _Z32massMatrixMultiplyConstantKernelILi7ELi8ELi1EEviPKdS1_S1_S1_Pd_param_0,
	.param .u64 .ptr .align 1 _Z32massMatrixMultiplyConstantKernelILi7ELi8ELi1EEviPKdS1_S1_S1_Pd_param_1,
	.param .u64 .ptr .align 1 _Z32massMatrixMultiplyConstantKernelILi7ELi8ELi1EEviPKdS1_S1_S1_Pd_param_2,
	.param .u64 .ptr .align 1 _Z32massMatrixMultiplyConstantKernelILi7ELi8ELi1EEviPKdS1_S1_S1_Pd_param_3,
	.param .u64 .ptr .align 1 _Z32massMatrixMultiplyConstantKernelILi7ELi8ELi1EEviPKdS1_S1_S1_Pd_param_4,
	.param .u64 .ptr .align 1 _Z32massMatrixMultiplyConstantKernelILi7ELi8ELi1EEviPKdS1_S1_S1_Pd_param_5
)
{
	.reg .pred 	%p<10>;
	.reg .b16 	%rs<18>;
	.reg .b32 	%r<30>;
	.reg .b64 	%rd<15>;
	.reg .b64 	%fd<473>;
	// demoted variable
	.shared .align 8 .b8 _ZZ32massMatrixMultiplyConstantKernelILi7ELi8ELi1EEviPKdS1_S1_S1_PdE6s_tmp1[4096];
	ld.param.u32 	%r9, [_Z32massMatrixMultiplyConstantKernelILi7ELi8ELi1EEviPKdS1_S1_S1_Pd_param_0];
	ld.param.u64 	%rd2, [_Z32massMatrixMultiplyConstantKernelILi7ELi8ELi1EEviPKdS1_S1_S1_Pd_param_4];
	mov.u32 	%r10, %tid.x;
	mov.u32 	%r2, %tid.y;
	mov.u32 	%r11, %ctaid.x;
	add.s32 	%r3, %r11, %r2;
	cvt.u16.u32 	%rs2, %r10;
	mul.hi.u16 	%rs3, %rs2, 9363;
	sub.s16 	%rs4, %rs2, %rs3;
	shr.u16 	%rs5, %rs4, 1;
	add.s16 	%rs6, %rs5, %rs3;
	shr.u16 	%rs7, %rs6, 2;
	mul.lo.s16 	%rs8, %rs7, 7;
	sub.s16 	%rs1, %rs2, %rs8;
	setp.lt.s32 	%p2, %r3, %r9;
	setp.lt.u32 	%p3, %r10, 49;
	and.pred  	%p1, %p2, %p3;
	not.pred 	%p4, %p1;
	@%p4 bra 	$L__BB159_2;
	cvta.to.global.u64 	%rd4, %rd2;
	mad.lo.s32 	%r12, %r3, 343, %r10;
	mul.wide.s32 	%rd5, %r12, 8;
	add.s64 	%rd6, %rd4, %rd5;
	ld.global.nc.f64 	%fd462, [%rd6];
	ld.global.nc.f64 	%fd461, [%rd6+392];
	ld.global.nc.f64 	%fd460, [%rd6+784];
	ld.global.nc.f64 	%fd459, [%rd6+1176];
	ld.global.nc.f64 	%fd458, [%rd6+1568];
	ld.global.nc.f64 	%fd457, [%rd6+1960];
	ld.global.nc.f64 	%fd456, [%rd6+2352];
$L__BB159_2:
	setp.gt.u32 	%p5, %r10, 48;
	bar.sync 	0;
	ld.const.f64 	%fd15, [const_oddDofToQuad+8];
	ld.const.f64 	%fd16, [const_evenDofToQuad+8];
	ld.const.f64 	%fd17, [const_oddDofToQuad+16];
	ld.const.f64 	%fd18, [const_evenDofToQuad+16];
	ld.const.f64 	%fd19, [const_evenDofToQuad+24];
	ld.const.f64 	%fd20, [const_evenDofToQuad+32];
	ld.const.f64 	%fd21, [const_oddDofToQuad+40];
	ld.const.f64 	%fd22, [const_evenDofToQuad+40];
	ld.const.f64 	%fd23, [const_oddDofToQuad+48];
	ld.const.f64 	%fd24, [const_evenDofToQuad+48];
	ld.const.f64 	%fd25, [const_oddDofToQuad+56];
	ld.const.f64 	%fd26, [const_evenDofToQuad+56];
	ld.const.f64 	%fd27, [const_oddDofToQuad+64];
	ld.const.f64 	%fd28, [const_evenDofToQuad+64];
	ld.const.f64 	%fd29, [const_oddDofToQuad+72];
	ld.const.f64 	%fd30, [const_evenDofToQuad+72];
	ld.const.f64 	%fd31, [const_oddDofToQuad+80];
	ld.const.f64 	%fd32, [const_evenDofToQuad+96];
	ld.const.f64 	%fd33, [const_oddDofToQuad+104];
	ld.const.f64 	%fd34, [const_evenDofToQuad+104];
	ld.const.f64 	%fd35, [const_oddDofToQuad+112];
	shl.b32 	%r13, %r2, 12;
	mov.u32 	%r14, _ZZ32massMatrixMultiplyConstantKernelILi7ELi8ELi1EEviPKdS1_S1_S1_PdE6s_tmp1;
	add.s32 	%r4, %r14, %r13;
	mul.lo.s16 	%rs10, %rs2, 37;
	shr.u16 	%rs11, %rs10, 8;
	sub.s16 	%rs12, %rs2, %rs11;
	and.b16  	%rs13, %rs12, 254;
	shr.u16 	%rs14, %rs13, 1;
	add.s16 	%rs15, %rs14, %rs11;
	and.b16  	%rs16, %rs15, 252;
	shr.u16 	%rs17, %rs16, 2;
	cvt.u32.u16 	%r5, %rs17;
	mul.wide.u16 	%r15, %rs17, 64;
	add.s32 	%r6, %r4, %r15;
	mul.wide.u16 	%r16, %rs1, 8;
	add.s32 	%r7, %r6, %r16;
	@%p5 bra 	$L__BB159_4;
	add.f64 	%fd67, %fd462, %fd456;
	sub.f64 	%fd68, %fd462, %fd456;
	add.f64 	%fd69, %fd461, %fd457;
	sub.f64 	%fd70, %fd461, %fd457;
	add.f64 	%fd71, %fd460, %fd458;
	sub.f64 	%fd72, %fd460, %fd458;
	add.f64 	%fd73, %fd459, %fd459;
	sub.f64 	%fd74, %fd459, %fd459;
	mul.f64 	%fd75, %fd73, 0d3FE0000000000000;
	ld.const.f64 	%fd76, [const_oddDofToQuad];
	fma.rn.f64 	%fd77, %fd76, %fd67, 0d0000000000000000;
	ld.const.f64 	%fd78, [const_evenDofToQuad];
	fma.rn.f64 	%fd79, %fd78, %fd68, 0d0000000000000000;
	fma.rn.f64 	%fd80, %fd15, %fd69, %fd77;
	fma.rn.f64 	%fd81, %fd16, %fd70, %fd79;
	fma.rn.f64 	%fd82, %fd17, %fd71, %fd80;
	fma.rn.f64 	%fd83, %fd18, %fd72, %fd81;
	ld.const.f64 	%fd84, [const_oddDofToQuad+24];
	fma.rn.f64 	%fd85, %fd84, %fd75, %fd82;
	fma.rn.f64 	%fd86, %fd19, %fd74, %fd83;
	sub.f64 	%fd87, %fd85, %fd86;
	st.shared.f64 	[%r7+3584], %fd87;
	add.f64 	%fd88, %fd86, %fd85;
	st.shared.f64 	[%r7], %fd88;
	ld.const.f64 	%fd89, [const_oddDofToQuad+32];
	fma.rn.f64 	%fd90, %fd89, %fd67, 0d0000000000000000;
	fma.rn.f64 	%fd91, %fd20, %fd68, 0d0000000000000000;
	fma.rn.f64 	%fd92, %fd21, %fd69, %fd90;
	fma.rn.f64 	%fd93, %fd22, %fd70, %fd91;
	fma.rn.f64 	%fd94, %fd23, %fd71, %fd92;
	fma.rn.f64 	%fd95, %fd24, %fd72, %fd93;
	fma.rn.f64 	%fd96, %fd25, %fd75, %fd94;
	fma.rn.f64 	%fd97, %fd26, %fd74, %fd95;
	sub.f64 	%fd98, %fd96, %fd97;
	st.shared.f64 	[%r7+3072], %fd98;
	add.f64 	%fd99, %fd97, %fd96;
	st.shared.f64 	[%r7+512], %fd99;
	fma.rn.f64 	%fd100, %fd27, %fd67, 0d0000000000000000;
	fma.rn.f64 	%fd101, %fd28, %fd68, 0d0000000000000000;
	fma.rn.f64 	%fd102, %fd29, %fd69, %fd100;
	fma.rn.f64 	%fd103, %fd30, %fd70, %fd101;
	fma.rn.f64 	%fd104, %fd31, %fd71, %fd102;
	ld.const.f64 	%fd105, [const_evenDofToQuad+80];
	fma.rn.f64 	%fd106, %fd105, %fd72, %fd103;
	ld.const.f64 	%fd107, [const_oddDofToQuad+88];
	fma.rn.f64 	%fd108, %fd107, %fd75, %fd104;
	ld.const.f64 	%fd109, [const_evenDofToQuad+88];
	fma.rn.f64 	%fd110, %fd109, %fd74, %fd106;
	sub.f64 	%fd111, %fd108, %fd110;
	st.shared.f64 	[%r7+2560], %fd111;
	add.f64 	%fd112, %fd110, %fd108;
	st.shared.f64 	[%r7+1024], %fd112;
	ld.const.f64 	%fd113, [const_oddDofToQuad+96];
	fma.rn.f64 	%fd114, %fd113, %fd67, 0d0000000000000000;
	fma.rn.f64 	%fd115, %fd32, %fd68, 0d0000000000000000;
	fma.rn.f64 	%fd116, %fd33, %fd69, %fd114;
	fma.rn.f64 	%fd117, %fd34, %fd70, %fd115;
	fma.rn.f64 	%fd118, %fd35, %fd71, %fd116;
	ld.const.f64 	%fd119, [const_evenDofToQuad+112];
	fma.rn.f64 	%fd120, %fd119, %fd72, %fd117;
	ld.const.f64 	%fd121, [const_oddDofToQuad+120];
	fma.rn.f64 	%fd122, %fd121, %fd75, %fd118;
	ld.const.f64 	%fd123, [const_evenDofToQuad+120];
	fma.rn.f64 	%fd124, %fd123, %fd74, %fd120;
	sub.f64 	%fd125, %fd122, %fd124;
	st.shared.f64 	[%r7+2048], %fd125;
	add.f64 	%fd126, %fd124, %fd122;
	st.shared.f64 	[%r7+1536], %fd126;
$L__BB159_4:
	bar.sync 	0;
	setp.lt.u32 	%p6, %r10, 56;
	mad.lo.s32 	%r17, %r5, 448, %r6;
	add.s32 	%r8, %r17, %r16;
	@%p6 bra 	$L__BB159_6;
	ld.const.f64 	%fd465, [const_evenDofToQuad+112];
	ld.const.f64 	%fd464, [const_oddDofToQuad+120];
	ld.const.f64 	%fd463, [const_evenDofToQuad+120];
	bra.uni 	$L__BB159_7;
$L__BB159_6:
	ld.shared.f64 	%fd127, [%r8];
	ld.shared.f64 	%fd128, [%r8+384];
	add.f64 	%fd129, %fd127, %fd128;
	sub.f64 	%fd130, %fd127, %fd128;
	ld.shared.f64 	%fd131, [%r8+64];
	ld.shared.f64 	%fd132, [%r8+320];
	add.f64 	%fd133, %fd131, %fd132;
	sub.f64 	%fd134, %fd131, %fd132;
	ld.shared.f64 	%fd135, [%r8+128];
	ld.shared.f64 	%fd136, [%r8+256];
	add.f64 	%fd137, %fd135, %fd136;
	sub.f64 	%fd138, %fd135, %fd136;
	ld.shared.f64 	%fd139, [%r8+192];
	add.f64 	%fd140, %fd139, %fd139;
	sub.f64 	%fd141, %fd139, %fd139;
	mul.f64 	%fd142, %fd140, 0d3FE0000000000000;
	ld.const.f64 	%fd143, [const_oddDofToQuad];
	fma.rn.f64 	%fd144, %fd143, %fd129, 0d0000000000000000;
	ld.const.f64 	%fd145, [const_evenDofToQuad];
	fma.rn.f64 	%fd146, %fd145, %fd130, 0d0000000000000000;
	fma.rn.f64 	%fd147, %fd15, %fd133, %fd144;
	fma.rn.f64 	%fd148, %fd16, %fd134, %fd146;
	fma.rn.f64 	%fd149, %fd17, %fd137, %fd147;
	fma.rn.f64 	%fd150, %fd18, %fd138, %fd148;
	ld.const.f64 	%fd151, [const_oddDofToQuad+24];
	fma.rn.f64 	%fd152, %fd151, %fd142, %fd149;
	fma.rn.f64 	%fd154, %fd19, %fd141, %fd150;
	sub.f64 	%fd155, %fd152, %fd154;
	st.shared.f64 	[%r8+448], %fd155;
	add.f64 	%fd156, %fd154, %fd152;
	st.shared.f64 	[%r8], %fd156;
	ld.const.f64 	%fd157, [const_oddDofToQuad+32];
	fma.rn.f64 	%fd158, %fd157, %fd129, 0d0000000000000000;
	fma.rn.f64 	%fd159, %fd20, %fd130, 0d0000000000000000;
	fma.rn.f64 	%fd160, %fd21, %fd133, %fd158;
	fma.rn.f64 	%fd161, %fd22, %fd134, %fd159;
	fma.rn.f64 	%fd162, %fd23, %fd137, %fd160;
	fma.rn.f64 	%fd163, %fd24, %fd138, %fd161;
	fma.rn.f64 	%fd164, %fd25, %fd142, %fd162;
	fma.rn.f64 	%fd165, %fd26, %fd141, %fd163;
	sub.f64 	%fd166, %fd164, %fd165;
	st.shared.f64 	[%r8+384], %fd166;
	add.f64 	%fd167, %fd165, %fd164;
	st.shared.f64 	[%r8+64], %fd167;
	fma.rn.f64 	%fd168, %fd27, %fd129, 0d0000000000000000;
	fma.rn.f64 	%fd169, %fd28, %fd130, 0d0000000000000000;
	fma.rn.f64 	%fd170, %fd29, %fd133, %fd168;
	fma.rn.f64 	%fd171, %fd30, %fd134, %fd169;
	fma.rn.f64 	%fd173, %fd31, %fd137, %fd170;
	ld.const.f64 	%fd174, [const_evenDofToQuad+80];
	fma.rn.f64 	%fd175, %fd174, %fd138, %fd171;
	ld.const.f64 	%fd176, [const_oddDofToQuad+88];
	fma.rn.f64 	%fd177, %fd176, %fd142, %fd173;
	ld.const.f64 	%fd178, [const_evenDofToQuad+88];
	fma.rn.f64 	%fd179, %fd178, %fd141, %fd175;
	sub.f64 	%fd180, %fd177, %fd179;
	st.shared.f64 	[%r8+320], %fd180;
	add.f64 	%fd181, %fd179, %fd177;
	st.shared.f64 	[%r8+128], %fd181;
	ld.const.f64 	%fd182, [const_oddDofToQuad+96];
	fma.rn.f64 	%fd183, %fd182, %fd129, 0d0000000000000000;
	fma.rn.f64 	%fd184, %fd32, %fd130, 0d0000000000000000;
	fma.rn.f64 	%fd185, %fd33, %fd133, %fd183;
	fma.rn.f64 	%fd186, %fd34, %fd134, %fd184;
	fma.rn.f64 	%fd187, %fd35, %fd137, %fd185;
	ld.const.f64 	%fd465, [const_evenDofToQuad+112];
	fma.rn.f64 	%fd188, %fd465, %fd138, %fd186;
	ld.const.f64 	%fd464, [const_oddDofToQuad+120];
	fma.rn.f64 	%fd189, %fd464, %fd142, %fd187;
	ld.const.f64 	%fd463, [const_evenDofToQuad+120];
	fma.rn.f64 	%fd190, %fd463, %fd141, %fd188;
	sub.f64 	%fd191, %fd189, %fd190;
	st.shared.f64 	[%r8+256], %fd191;
	add.f64 	%fd192, %fd190, %fd189;
	st.shared.f64 	[%r8+192], %fd192;
$L__BB159_7:
	ld.param.u64 	%rd13, [_Z32massMatrixMultiplyConstantKernelILi7ELi8ELi1EEviPKdS1_S1_S1_Pd_param_1];
	setp.gt.u32 	%p7, %r10, 55;
	bar.sync 	0;
	shl.b32 	%r19, %r10, 6;
	and.b32  	%r20, %r19, -512;
	add.s32 	%r21, %r4, %r20;
	and.b32  	%r22, %r19, 448;
	add.s32 	%r23, %r21, %r22;
	ld.shared.f64 	%fd193, [%r23];
	ld.shared.f64 	%fd194, [%r23+48];
	add.f64 	%fd195, %fd193, %fd194;
	sub.f64 	%fd196, %fd193, %fd194;
	ld.shared.f64 	%fd197, [%r23+8];
	ld.shared.f64 	%fd198, [%r23+40];
	add.f64 	%fd199, %fd197, %fd198;
	sub.f64 	%fd200, %fd197, %fd198;
	ld.shared.f64 	%fd201, [%r23+16];
	ld.shared.f64 	%fd202, [%r23+32];
	add.f64 	%fd203, %fd201, %fd202;
	sub.f64 	%fd204, %fd201, %fd202;
	ld.shared.f64 	%fd205, [%r23+24];
	add.f64 	%fd206, %fd205, %fd205;
	sub.f64 	%fd207, %fd205, %fd205;
	mul.f64 	%fd208, %fd206, 0d3FE0000000000000;
	shl.b32 	%r24, %r3, 9;
	shl.b32 	%r25, %r10, 3;
	and.b32  	%r26, %r25, 8184;
	add.s32 	%r27, %r26, %r24;
	or.b32  	%r28, %r27, 7;
	ld.const.f64 	%fd209, [const_oddDofToQuad];
	fma.rn.f64 	%fd210, %fd209, %fd195, 0d0000000000000000;
	ld.const.f64 	%fd211, [const_evenDofToQuad];
	fma.rn.f64 	%fd212, %fd211, %fd196, 0d0000000000000000;
	fma.rn.f64 	%fd213, %fd15, %fd199, %fd210;
	fma.rn.f64 	%fd214, %fd16, %fd200, %fd212;
	fma.rn.f64 	%fd215, %fd17, %fd203, %fd213;
	fma.rn.f64 	%fd216, %fd18, %fd204, %fd214;
	ld.const.f64 	%fd217, [const_oddDofToQuad+24];
	fma.rn.f64 	%fd218, %fd217, %fd208, %fd215;
	ld.const.f64 	%fd219, [const_evenDofToQuad+24];
	fma.rn.f64 	%fd220, %fd219, %fd207, %fd216;
	cvta.to.global.u64 	%rd7, %rd13;
	mul.wide.s32 	%rd8, %r28, 8;
	add.s64 	%rd9, %rd7, %rd8;
	ld.global.nc.f64 	%fd221, [%rd9];
	ld.global.nc.f64 	%fd222, [%rd9+-56];
	sub.f64 	%fd223, %fd218, %fd220;
	mul.f64 	%fd224, %fd223, %fd221;
	add.f64 	%fd225, %fd218, %fd220;
	mul.f64 	%fd472, %fd225, %fd222;
	ld.const.f64 	%fd226, [const_oddDofToQuad+32];
	fma.rn.f64 	%fd227, %fd226, %fd195, 0d0000000000000000;
	fma.rn.f64 	%fd228, %fd20, %fd196, 0d0000000000000000;
	fma.rn.f64 	%fd229, %fd21, %fd199, %fd227;
	fma.rn.f64 	%fd230, %fd22, %fd200, %fd228;
	fma.rn.f64 	%fd231, %fd23, %fd203, %fd229;
	fma.rn.f64 	%fd232, %fd24, %fd204, %fd230;
	fma.rn.f64 	%fd233, %fd25, %fd208, %fd231;
	fma.rn.f64 	%fd234, %fd26, %fd207, %fd232;
	ld.global.nc.f64 	%fd235, [%rd9+-8];
	ld.global.nc.f64 	%fd236, [%rd9+-48];
	sub.f64 	%fd237, %fd233, %fd234;
	mul.f64 	%fd466, %fd237, %fd235;
	add.f64 	%fd238, %fd233, %fd234;
	mul.f64 	%fd471, %fd238, %fd236;
	fma.rn.f64 	%fd239, %fd27, %fd195, 0d0000000000000000;
	ld.const.f64 	%fd240, [const_evenDofToQuad+64];
	fma.rn.f64 	%fd241, %fd240, %fd196, 0d0000000000000000;
	ld.const.f64 	%fd242, [const_oddDofToQuad+72];
	fma.rn.f64 	%fd243, %fd242, %fd199, %fd239;
	ld.const.f64 	%fd244, [const_evenDofToQuad+72];
	fma.rn.f64 	%fd245, %fd244, %fd200, %fd241;
	ld.const.f64 	%fd246, [const_oddDofToQuad+80];
	fma.rn.f64 	%fd247, %fd246, %fd203, %fd243;
	ld.const.f64 	%fd248, [const_evenDofToQuad+80];
	fma.rn.f64 	%fd249, %fd248, %fd204, %fd245;
	ld.const.f64 	%fd250, [const_oddDofToQuad+88];
	fma.rn.f64 	%fd251, %fd250, %fd208, %fd247;
	ld.const.f64 	%fd252, [const_evenDofToQuad+88];
	fma.rn.f64 	%fd253, %fd252, %fd207, %fd249;
	ld.global.nc.f64 	%fd254, [%rd9+-16];
	ld.global.nc.f64 	%fd255, [%rd9+-40];
	sub.f64 	%fd256, %fd251, %fd253;
	mul.f64 	%fd467, %fd256, %fd254;
	add.f64 	%fd257, %fd251, %fd253;
	mul.f64 	%fd470, %fd257, %fd255;
	ld.const.f64 	%fd258, [const_oddDofToQuad+96];
	fma.rn.f64 	%fd259, %fd258, %fd195, 0d0000000000000000;
	fma.rn.f64 	%fd260, %fd32, %fd196, 0d0000000000000000;
	ld.const.f64 	%fd261, [const_oddDofToQuad+104];
	fma.rn.f64 	%fd262, %fd261, %fd199, %fd259;
	ld.const.f64 	%fd263, [const_evenDofToQuad+104];
	fma.rn.f64 	%fd264, %fd263, %fd200, %fd260;
	ld.const.f64 	%fd265, [const_oddDofToQuad+112];
	fma.rn.f64 	%fd266, %fd265, %fd203, %fd262;
	fma.rn.f64 	%fd267, %fd465, %fd204, %fd264;
	fma.rn.f64 	%fd268, %fd464, %fd208, %fd266;
	fma.rn.f64 	%fd269, %fd463, %fd207, %fd267;
	ld.global.nc.f64 	%fd270, [%rd9+-24];
	ld.global.nc.f64 	%fd271, [%rd9+-32];
	sub.f64 	%fd272, %fd268, %fd269;
	mul.f64 	%fd468, %fd272, %fd270;
	add.f64 	%fd273, %fd268, %fd269;
	mul.f64 	%fd469, %fd273, %fd271;
	bar.sync 	0;
	add.f64 	%fd274, %fd472, %fd224;
	sub.f64 	%fd275, %fd472, %fd224;
	add.f64 	%fd276, %fd471, %fd466;
	sub.f64 	%fd277, %fd471, %fd466;
	add.f64 	%fd278, %fd470, %fd467;
	sub.f64 	%fd279, %fd470, %fd467;
	add.f64 	%fd280, %fd469, %fd468;
	sub.f64 	%fd281, %fd469, %fd468;
	fma.rn.f64 	%fd282, %fd209, %fd274, 0d0000000000000000;
	fma.rn.f64 	%fd283, %fd211, %fd275, 0d0000000000000000;
	fma.rn.f64 	%fd284, %fd226, %fd276, %fd282;
	fma.rn.f64 	%fd285, %fd20, %fd277, %fd283;
	fma.rn.f64 	%fd286, %fd27, %fd278, %fd284;
	fma.rn.f64 	%fd287, %fd240, %fd279, %fd285;
	fma.rn.f64 	%fd288, %fd258, %fd280, %fd286;
	fma.rn.f64 	%fd289, %fd32, %fd281, %fd287;
	sub.f64 	%fd290, %fd288, %fd289;
	st.shared.f64 	[%r23+48], %fd290;
	add.f64 	%fd291, %fd288, %fd289;
	st.shared.f64 	[%r23], %fd291;
	fma.rn.f64 	%fd292, %fd15, %fd274, 0d0000000000000000;
	fma.rn.f64 	%fd293, %fd16, %fd275, 0d0000000000000000;
	fma.rn.f64 	%fd294, %fd21, %fd276, %fd292;
	fma.rn.f64 	%fd295, %fd22, %fd277, %fd293;
	fma.rn.f64 	%fd296, %fd242, %fd278, %fd294;
	fma.rn.f64 	%fd297, %fd244, %fd279, %fd295;
	fma.rn.f64 	%fd298, %fd261, %fd280, %fd296;
	fma.rn.f64 	%fd299, %fd263, %fd281, %fd297;
	sub.f64 	%fd300, %fd298, %fd299;
	st.shared.f64 	[%r23+40], %fd300;
	add.f64 	%fd301, %fd298, %fd299;
	st.shared.f64 	[%r23+8], %fd301;
	fma.rn.f64 	%fd302, %fd17, %fd274, 0d0000000000000000;
	fma.rn.f64 	%fd303, %fd18, %fd275, 0d0000000000000000;
	fma.rn.f64 	%fd304, %fd23, %fd276, %fd302;
	fma.rn.f64 	%fd305, %fd24, %fd277, %fd303;
	fma.rn.f64 	%fd306, %fd246, %fd278, %fd304;
	fma.rn.f64 	%fd307, %fd248, %fd279, %fd305;
	fma.rn.f64 	%fd308, %fd265, %fd280, %fd306;
	fma.rn.f64 	%fd309, %fd465, %fd281, %fd307;
	sub.f64 	%fd310, %fd308, %fd309;
	st.shared.f64 	[%r23+32], %fd310;
	add.f64 	%fd311, %fd308, %fd309;
	st.shared.f64 	[%r23+16], %fd311;
	fma.rn.f64 	%fd312, %fd217, %fd274, 0d0000000000000000;
	fma.rn.f64 	%fd313, %fd219, %fd275, 0d0000000000000000;
	fma.rn.f64 	%fd314, %fd25, %fd276, %fd312;
	fma.rn.f64 	%fd315, %fd26, %fd277, %fd313;
	fma.rn.f64 	%fd316, %fd250, %fd278, %fd314;
	fma.rn.f64 	%fd317, %fd252, %fd279, %fd315;
	fma.rn.f64 	%fd318, %fd464, %fd280, %fd316;
	fma.rn.f64 	%fd319, %fd463, %fd281, %fd317;
	add.f64 	%fd320, %fd318, %fd319;
	st.shared.f64 	[%r23+24], %fd320;
	bar.sync 	0;
	@%p7 bra 	$L__BB159_9;
	ld.shared.f64 	%fd321, [%r8];
	ld.shared.f64 	%fd322, [%r8+448];
	add.f64 	%fd323, %fd321, %fd322;
	sub.f64 	%fd324, %fd321, %fd322;
	ld.shared.f64 	%fd325, [%r8+64];
	ld.shared.f64 	%fd326, [%r8+384];
	add.f64 	%fd327, %fd325, %fd326;
	sub.f64 	%fd328, %fd325, %fd326;
	ld.shared.f64 	%fd329, [%r8+128];
	ld.shared.f64 	%fd330, [%r8+320];
	add.f64 	%fd331, %fd329, %fd330;
	sub.f64 	%fd332, %fd329, %fd330;
	ld.shared.f64 	%fd333, [%r8+192];
	ld.shared.f64 	%fd334, [%r8+256];
	add.f64 	%fd335, %fd333, %fd334;
	sub.f64 	%fd336, %fd333, %fd334;
	fma.rn.f64 	%fd338, %fd209, %fd323, 0d0000000000000000;
	ld.const.f64 	%fd339, [const_evenDofToQuad];
	fma.rn.f64 	%fd340, %fd339, %fd324, 0d0000000000000000;
	ld.const.f64 	%fd341, [const_oddDofToQuad+32];
	fma.rn.f64 	%fd342, %fd341, %fd327, %fd338;
	fma.rn.f64 	%fd343, %fd20, %fd328, %fd340;
	fma.rn.f64 	%fd344, %fd27, %fd331, %fd342;
	ld.const.f64 	%fd345, [const_evenDofToQuad+64];
	fma.rn.f64 	%fd346, %fd345, %fd332, %fd343;
	ld.const.f64 	%fd347, [const_oddDofToQuad+96];
	fma.rn.f64 	%fd348, %fd347, %fd335, %fd344;
	fma.rn.f64 	%fd349, %fd32, %fd336, %fd346;
	sub.f64 	%fd350, %fd348, %fd349;
	st.shared.f64 	[%r8+384], %fd350;
	add.f64 	%fd351, %fd348, %fd349;
	st.shared.f64 	[%r8], %fd351;
	fma.rn.f64 	%fd352, %fd15, %fd323, 0d0000000000000000;
	fma.rn.f64 	%fd353, %fd16, %fd324, 0d0000000000000000;
	fma.rn.f64 	%fd354, %fd21, %fd327, %fd352;
	fma.rn.f64 	%fd355, %fd22, %fd328, %fd353;
	ld.const.f64 	%fd356, [const_oddDofToQuad+72];
	fma.rn.f64 	%fd357, %fd356, %fd331, %fd354;
	ld.const.f64 	%fd358, [const_evenDofToQuad+72];
	fma.rn.f64 	%fd359, %fd358, %fd332, %fd355;
	ld.const.f64 	%fd360, [const_oddDofToQuad+104];
	fma.rn.f64 	%fd361, %fd360, %fd335, %fd357;
	ld.const.f64 	%fd362, [const_evenDofToQuad+104];
	fma.rn.f64 	%fd363, %fd362, %fd336, %fd359;
	sub.f64 	%fd364, %fd361, %fd363;
	st.shared.f64 	[%r8+320], %fd364;
	add.f64 	%fd365, %fd361, %fd363;
	st.shared.f64 	[%r8+64], %fd365;
	fma.rn.f64 	%fd366, %fd17, %fd323, 0d0000000000000000;
	fma.rn.f64 	%fd367, %fd18, %fd324, 0d0000000000000000;
	fma.rn.f64 	%fd368, %fd23, %fd327, %fd366;
	fma.rn.f64 	%fd369, %fd24, %fd328, %fd367;
	ld.const.f64 	%fd370, [const_oddDofToQuad+80];
	fma.rn.f64 	%fd371, %fd370, %fd331, %fd368;
	ld.const.f64 	%fd372, [const_evenDofToQuad+80];
	fma.rn.f64 	%fd373, %fd372, %fd332, %fd369;
	ld.const.f64 	%fd374, [const_oddDofToQuad+112];
	fma.rn.f64 	%fd375, %fd374, %fd335, %fd371;
	fma.rn.f64 	%fd376, %fd465, %fd336, %fd373;
	sub.f64 	%fd377, %fd375, %fd376;
	st.shared.f64 	[%r8+256], %fd377;
	add.f64 	%fd378, %fd375, %fd376;
	st.shared.f64 	[%r8+128], %fd378;
	ld.const.f64 	%fd379, [const_oddDofToQuad+24];
	fma.rn.f64 	%fd380, %fd379, %fd323, 0d0000000000000000;
	ld.const.f64 	%fd381, [const_evenDofToQuad+24];
	fma.rn.f64 	%fd382, %fd381, %fd324, 0d0000000000000000;
	fma.rn.f64 	%fd383, %fd25, %fd327, %fd380;
	fma.rn.f64 	%fd384, %fd26, %fd328, %fd382;
	ld.const.f64 	%fd385, [const_oddDofToQuad+88];
	fma.rn.f64 	%fd386, %fd385, %fd331, %fd383;
	ld.const.f64 	%fd387, [const_evenDofToQuad+88];
	fma.rn.f64 	%fd388, %fd387, %fd332, %fd384;
	fma.rn.f64 	%fd389, %fd464, %fd335, %fd386;
	fma.rn.f64 	%fd390, %fd463, %fd336, %fd388;
	add.f64 	%fd391, %fd389, %fd390;
	st.shared.f64 	[%r8+192], %fd391;
$L__BB159_9:
	setp.gt.u32 	%p8, %r10, 48;
	bar.sync 	0;
	@%p8 bra 	$L__BB159_11;
	ld.shared.f64 	%fd392, [%r7];
	ld.shared.f64 	%fd393, [%r7+3584];
	add.f64 	%fd394, %fd392, %fd393;
	sub.f64 	%fd395, %fd392, %fd393;
	ld.shared.f64 	%fd396, [%r7+512];
	ld.shared.f64 	%fd397, [%r7+3072];
	add.f64 	%fd398, %fd396, %fd397;
	sub.f64 	%fd399, %fd396, %fd397;
	ld.shared.f64 	%fd400, [%r7+1024];
	ld.shared.f64 	%fd401, [%r7+2560];
	add.f64 	%fd402, %fd400, %fd401;
	sub.f64 	%fd403, %fd400, %fd401;
	ld.shared.f64 	%fd404, [%r7+1536];
	ld.shared.f64 	%fd405, [%r7+2048];
	add.f64 	%fd406, %fd404, %fd405;
	sub.f64 	%fd407, %fd404, %fd405;
	fma.rn.f64 	%fd409, %fd209, %fd394, 0d0000000000000000;
	fma.rn.f64 	%fd411, %fd211, %fd395, 0d0000000000000000;
	fma.rn.f64 	%fd413, %fd226, %fd398, %fd409;
	fma.rn.f64 	%fd414, %fd20, %fd399, %fd411;
	fma.rn.f64 	%fd415, %fd27, %fd402, %fd413;
	ld.const.f64 	%fd416, [const_evenDofToQuad+64];
	fma.rn.f64 	%fd417, %fd416, %fd403, %fd414;
	ld.const.f64 	%fd418, [const_oddDofToQuad+96];
	fma.rn.f64 	%fd419, %fd418, %fd406, %fd415;
	fma.rn.f64 	%fd420, %fd32, %fd407, %fd417;
	sub.f64 	%fd466, %fd419, %fd420;
	add.f64 	%fd472, %fd419, %fd420;
	fma.rn.f64 	%fd421, %fd15, %fd394, 0d0000000000000000;
	fma.rn.f64 	%fd422, %fd16, %fd395, 0d0000000000000000;
	fma.rn.f64 	%fd423, %fd21, %fd398, %fd421;
	fma.rn.f64 	%fd424, %fd22, %fd399, %fd422;
	ld.const.f64 	%fd425, [const_oddDofToQuad+72];
	fma.rn.f64 	%fd426, %fd425, %fd402, %fd423;
	ld.const.f64 	%fd427, [const_evenDofToQuad+72];
	fma.rn.f64 	%fd428, %fd427, %fd403, %fd424;
	ld.const.f64 	%fd429, [const_oddDofToQuad+104];
	fma.rn.f64 	%fd430, %fd429, %fd406, %fd426;
	ld.const.f64 	%fd431, [const_evenDofToQuad+104];
	fma.rn.f64 	%fd432, %fd431, %fd407, %fd428;
	sub.f64 	%fd467, %fd430, %fd432;
	add.f64 	%fd471, %fd430, %fd432;
	fma.rn.f64 	%fd433, %fd17, %fd394, 0d0000000000000000;
	fma.rn.f64 	%fd434, %fd18, %fd395, 0d0000000000000000;
	fma.rn.f64 	%fd435, %fd23, %fd398, %fd433;
	fma.rn.f64 	%fd436, %fd24, %fd399, %fd434;
	ld.const.f64 	%fd437, [const_oddDofToQuad+80];
	fma.rn.f64 	%fd438, %fd437, %fd402, %fd435;
	ld.const.f64 	%fd439, [const_evenDofToQuad+80];
	fma.rn.f64 	%fd440, %fd439, %fd403, %fd436;
	ld.const.f64 	%fd441, [const_oddDofToQuad+112];
	fma.rn.f64 	%fd442, %fd441, %fd406, %fd438;
	fma.rn.f64 	%fd443, %fd465, %fd407, %fd440;
	sub.f64 	%fd468, %fd442, %fd443;
	add.f64 	%fd470, %fd442, %fd443;
	ld.const.f64 	%fd444, [const_oddDofToQuad+24];
	fma.rn.f64 	%fd445, %fd444, %fd394, 0d0000000000000000;
	ld.const.f64 	%fd446, [const_evenDofToQuad+24];
	fma.rn.f64 	%fd447, %fd446, %fd395, 0d0000000000000000;
	fma.rn.f64 	%fd448, %fd25, %fd398, %fd445;
	fma.rn.f64 	%fd449, %fd26, %fd399, %fd447;
	ld.const.f64 	%fd450, [const_oddDofToQuad+88];
	fma.rn.f64 	%fd451, %fd450, %fd402, %fd448;
	ld.const.f64 	%fd452, [const_evenDofToQuad+88];
	fma.rn.f64 	%fd453, %fd452, %fd403, %fd449;
	fma.rn.f64 	%fd454, %fd464, %fd406, %fd451;
	fma.rn.f64 	%fd455, %fd463, %fd407, %fd453;
	add.f64 	%fd469, %fd454, %fd455;
$L__BB159_11:
	bar.sync 	0;
	@%p4 bra 	$L__BB159_13;
	ld.param.u64 	%rd14, [_Z32massMatrixMultiplyConstantKernelILi7ELi8ELi1EEviPKdS1_S1_S1_Pd_param_5];
	mad.lo.s32 	%r29, %r3, 343, %r10;
	cvta.to.global.u64 	%rd10, %rd14;
	mul.wide.s32 	%rd11, %r29, 8;
	add.s64 	%rd12, %rd10, %rd11;
	st.global.f64 	[%rd12], %fd472;
	st.global.f64 	[%rd12+392], %fd471;
	st.global.f64 	[%rd12+784], %fd470;
	st.global.f64 	[%rd12+1176], %fd469;
	st.global.f64 	[%rd12+1568], %fd468;
	st.global.f64 	[%rd12+1960], %fd467;
	st.global.f64 	[%rd12+2352], %fd466;
$L__BB159_13:
	ret;

}
	// .globl	_Z30massMatrixMultiplySharedKernelILi7ELi8ELi1EEviPKdS1_S1_S1_Pd
.visible .entry _Z30massMatrixMultiplySharedKernelILi7ELi8ELi1EEviPKdS1_S1_S1_Pd(
	.param .u32 _Z30massMatrixMultiplySharedKernelILi7ELi8ELi1EEviPKdS1_S1_S1_Pd_param_0,
	.param .u64 .ptr .align 1 _Z30massMatrixMultiplySharedKernelILi7ELi8ELi1EEviPKdS1_S1_S1_Pd_param_1,
	.param .u64 .ptr .align 1 _Z30massMatrixMultiplySharedKernelILi7ELi8ELi1EEviPKdS1_S1_S1_Pd_param_2,
	.param .u64 .ptr .align 1 _Z30massMatrixMultiplySharedKernelILi7ELi8ELi1EEviPKdS1_S1_S1_Pd_param_3,
	.param .u64 .ptr .align 1 _Z30massMatrixMultiplySharedKernelILi7ELi8ELi1EEviPKdS1_S1_S1_Pd_param_4,
	.param .u64 .ptr .align 1 _Z30massMatrixMultiplySharedKernelILi7ELi8ELi1EEviPKdS1_S1_S1_Pd_param_5
)
{
	.reg .pred 	%p<13>;
	.reg .b16 	%rs<18>;
	.reg .b32 	%r<55>;
	.reg .b64 	%rd<22>;
	.reg .b64 	%fd<417>;
	// demoted variable
	.shared .align 8 .b8 _ZZ30massMatrixMultiplySharedKernelILi7ELi8ELi1EEviPKdS1_S1_S1_PdE6s_tmp1[4096];
	// demoted variable
	.shared .align 8 .b8 _ZZ30massMatrixMultiplySharedKernelILi7ELi8ELi1EEviPKdS1_S1_S1_PdE14s_oddDofToQuad[128];
	// demoted variable
	.shared .align 8 .b8 _ZZ30massMatrixMultiplySharedKernelILi7ELi8ELi1EEviPKdS1_S1_S1_PdE15s_evenDofToQuad[128];
	ld.param.u32 	%r7, [_Z30massMatrixMultiplySharedKernelILi7ELi8ELi1EEviPKdS1_S1_S1_Pd_param_0];
	ld.param.u64 	%rd2, [_Z30massMatrixMultiplySharedKernelILi7ELi8ELi1EEviPKdS1_S1_S1_Pd_param_2];
	ld.param.u64 	%rd3, [_Z30massMatrixMultiplySharedKernelILi7ELi8ELi1EEviPKdS1_S1_S1_Pd_param_3];
	ld.param.u64 	%rd4, [_Z30massMatrixMultiplySharedKernelILi7ELi8ELi1EEviPKdS1_S1_S1_Pd_param_4];
	mov.u32 	%r8, %tid.x;
	mov.u32 	%r2, %tid.y;
	mov.u32 	%r9, %ctaid.x;
	add.s32 	%r3, %r9, %r2;
	cvt.u16.u32 	%rs2, %r8;
	mul.hi.u16 	%rs3, %rs2, 9363;
	sub.s16 	%rs4, %rs2, %rs3;
	shr.u16 	%rs5, %rs4, 1;
	add.s16 	%rs6, %rs5, %rs3;
	shr.u16 	%rs7, %rs6, 2;
	mul.lo.s16 	%rs8, %rs7, 7;
	sub.s16 	%rs1, %rs2, %rs8;
	setp.lt.s32 	%p2, %r3, %r7;
	setp.lt.u32 	%p3, %r8, 49;
	and.pred  	%p1, %p2, %p3;
	not.pred 	%p4, %p1;
	@%p4 bra 	$L__BB160_2;
	cvta.to.global.u64 	%rd6, %rd4;
	mad.lo.s32 	%r10, %r3, 343, %r8;
	mul.wide.s32 	%rd7, %r10, 8;
	add.s64 	%rd8, %rd6, %rd7;
	ld.global.nc.f64 	%fd406, [%rd8];
	ld.global.nc.f64 	%fd405, [%rd8+392];
	ld.global.nc.f64 	%fd404, [%rd8+784];
	ld.global.nc.f64 	%fd403, [%rd8+1176];
	ld.global.nc.f64 	%fd402, [%rd8+1568];
	ld.global.nc.f64 	%fd401, [%rd8+1960];
	ld.global.nc.f64 	%fd400, [%rd8+2352];
$L__BB160_2:
	setp.ne.s32 	%p5, %r2, 0;
	setp.gt.u32 	%p6, %r8, 15;
	or.pred  	%p7, %p5, %p6;
	@%p7 bra 	$L__BB160_4;
	cvta.to.global.u64 	%rd9, %rd2;
	mul.wide.u32 	%rd10, %r8, 8;
	add.s64 	%rd11, %rd9, %rd10;
	ld.global.nc.f64 	%fd75, [%rd11];
	shl.b32 	%r11, %r8, 3;
	mov.u32 	%r12, _ZZ30massMatrixMultiplySharedKernelILi7ELi8ELi1EEviPKdS1_S1_S1_PdE14s_oddDofToQuad;
	add.s32 	%r13, %r12, %r11;
	st.shared.f64 	[%r13], %fd75;
	cvta.to.global.u64 	%rd12, %rd3;
	add.s64 	%rd13, %rd12, %rd10;
	ld.global.nc.f64 	%fd76, [%rd13];
	mov.u32 	%r14, _ZZ30massMatrixMultiplySharedKernelILi7ELi8ELi1EEviPKdS1_S1_S1_PdE15s_evenDofToQuad;
	add.s32 	%r15, %r14, %r11;
	st.shared.f64 	[%r15], %fd76;
$L__BB160_4:
	setp.gt.u32 	%p8, %r8, 48;
	bar.sync 	0;
	ld.shared.f64 	%fd15, [_ZZ30massMatrixMultiplySharedKernelILi7ELi8ELi1EEviPKdS1_S1_S1_PdE14s_oddDofToQuad];
	ld.shared.f64 	%fd16, [_ZZ30massMatrixMultiplySharedKernelILi7ELi8ELi1EEviPKdS1_S1_S1_PdE15s_evenDofToQuad];
	ld.shared.f64 	%fd17, [_ZZ30massMatrixMultiplySharedKernelILi7ELi8ELi1EEviPKdS1_S1_S1_PdE14s_oddDofToQuad+8];
	ld.shared.f64 	%fd18, [_ZZ30massMatrixMultiplySharedKernelILi7ELi8ELi1EEviPKdS1_S1_S1_PdE15s_evenDofToQuad+8];
	ld.shared.f64 	%fd19, [_ZZ30massMatrixMultiplySharedKernelILi7ELi8ELi1EEviPKdS1_S1_S1_PdE14s_oddDofToQuad+16];
	ld.shared.f64 	%fd20, [_ZZ30massMatrixMultiplySharedKernelILi7ELi8ELi1EEviPKdS1_S1_S1_PdE15s_evenDofToQuad+16];
	ld.shared.f64 	%fd21, [_ZZ30massMatrixMultiplySharedKernelILi7ELi8ELi1EEviPKdS1_S1_S1_PdE14s_oddDofToQuad+24];
	ld.shared.f64 	%fd22, [_ZZ30massMatrixMultiplySharedKernelILi7ELi8ELi1EEviPKdS1_S1_S1_PdE15s_evenDofToQuad+24];
	ld.shared.f64 	%fd23, [_ZZ30massMatrixMultiplySharedKernelILi7ELi8ELi1EEviPKdS1_S1_S1_PdE14s_oddDofToQuad+32];
	ld.shared.f64 	%fd24, [_ZZ30massMatrixMultiplySharedKernelILi7ELi8ELi1EEviPKdS1_S1_S1_PdE15s_evenDofToQuad+32];
	ld.shared.f64 	%fd25, [_ZZ30massMatrixMultiplySharedKernelILi7ELi8ELi1EEviPKdS1_S1_S1_PdE14s_oddDofToQuad+40];
	ld.shared.f64 	%fd26, [_ZZ30massMatrixMultiplySharedKernelILi7ELi8ELi1EEviPKdS1_S1_S1_PdE15s_evenDofToQuad+40];
	ld.shared.f64 	%fd27, [_ZZ30massMatrixMultiplySharedKernelILi7ELi8ELi1EEviPKdS1_S1_S1_PdE14s_oddDofToQuad+48];
	ld.shared.f64 	%fd28, [_ZZ30massMatrixMultiplySharedKernelILi7ELi8ELi1EEviPKdS1_S1_S1_PdE15s_evenDofToQuad+48];
	ld.shared.f64 	%fd29, [_ZZ30massMatrixMultiplySharedKernelILi7ELi8ELi1EEviPKdS1_S1_S1_PdE14s_oddDofToQuad+56];
	ld.shared.f64 	%fd30, [_ZZ30massMatrixMultiplySharedKernelILi7ELi8ELi1EEviPKdS1_S1_S1_PdE15s_evenDofToQuad+56];
	ld.shared.f64 	%fd31, [_ZZ30massMatrixMultiplySharedKernelILi7ELi8ELi1EEviPKdS1_S1_S1_PdE14s_oddDofToQuad+64];
	ld.shared.f64 	%fd32, [_ZZ30massMatrixMultiplySharedKernelILi7ELi8ELi1EEviPKdS1_S1_S1_PdE15s_evenDofToQuad+64];
	ld.shared.f64 	%fd33, [_ZZ30massMatrixMultiplySharedKernelILi7ELi8ELi1EEviPKdS1_S1_S1_PdE14s_oddDofToQuad+72];
	ld.shared.f64 	%fd34, [_ZZ30massMatrixMultiplySharedKernelILi7ELi8ELi1EEviPKdS1_S1_S1_PdE15s_evenDofToQuad+72];
	ld.shared.f64 	%fd35, [_ZZ30massMatrixMultiplySharedKernelILi7ELi8ELi1EEviPKdS1_S1_S1_PdE14s_oddDofToQuad+80];
	ld.shared.f64 	%fd36, [_ZZ30massMatrixMultiplySharedKernelILi7ELi8ELi1EEviPKdS1_S1_S1_PdE15s_evenDofToQuad+80];
	ld.shared.f64 	%fd37, [_ZZ30massMatrixMultiplySharedKernelILi7ELi8ELi1EEviPKdS1_S1_S1_PdE14s_oddDofToQuad+88];
	ld.shared.f64 	%fd38, [_ZZ30massMatrixMultiplySharedKernelILi7ELi8ELi1EEviPKdS1_S1_S1_PdE15s_evenDofToQuad+88];
	ld.shared.f64 	%fd39, [_ZZ30massMatrixMultiplySharedKernelILi7ELi8ELi1EEviPKdS1_S1_S1_PdE14s_oddDofToQuad+96];
	ld.shared.f64 	%fd40, [_ZZ30massMatrixMultiplySharedKernelILi7ELi8ELi1EEviPKdS1_S1_S1_PdE15s_evenDofToQuad+96];
	ld.shared.f64 	%fd41, [_ZZ30massMatrixMultiplySharedKernelILi7ELi8ELi1EEviPKdS1_S1_S1_PdE14s_oddDofToQuad+104];
	ld.shared.f64 	%fd42, [_ZZ30massMatrixMultiplySharedKernelILi7ELi8ELi1EEviPKdS1_S1_S1_PdE15s_evenDofToQuad+104];
	ld.shared.f64 	%fd43, [_ZZ30massMatrixMultiplySharedKernelILi7ELi8ELi1EEviPKdS1_S1_S1_PdE14s_oddDofToQuad+112];
	shl.b32 	%r18, %r2, 12;
	mov.u32 	%r19, _ZZ30massMatrixMultiplySharedKernelILi7ELi8ELi1EEviPKdS1_S1_S1_PdE6s_tmp1;
	add.s32 	%r20, %r19, %r18;
	mul.lo.s16 	%rs10, %rs2, 37;
	shr.u16 	%rs11, %rs10, 8;
	sub.s16 	%rs12, %rs2, %rs11;
	and.b16  	%rs13, %rs12, 254;
	shr.u16 	%rs14, %rs13, 1;
	add.s16 	%rs15, %rs14, %rs11;
	and.b16  	%rs16, %rs15, 252;
	shr.u16 	%rs17, %rs16, 2;
	cvt.u32.u16 	%r4, %rs17;
	mul.wide.u16 	%r21, %rs17, 64;
	add.s32 	%r22, %r20, %r21;
	mul.wide.u16 	%r23, %rs1, 8;
	add.s32 	%r5, %r22, %r23;
	@%p8 bra 	$L__BB160_6;
	add.f64 	%fd77, %fd406, %fd400;
	sub.f64 	%fd78, %fd406, %fd400;
	add.f64 	%fd79, %fd405, %fd401;
	sub.f64 	%fd80, %fd405, %fd401;
	add.f64 	%fd81, %fd404, %fd402;
	sub.f64 	%fd82, %fd404, %fd402;
	add.f64 	%fd83, %fd403, %fd403;
	sub.f64 	%fd84, %fd403, %fd403;
	mul.f64 	%fd85, %fd83, 0d3FE0000000000000;
	fma.rn.f64 	%fd86, %fd15, %fd77, 0d0000000000000000;
	fma.rn.f64 	%fd87, %fd16, %fd78, 0d0000000000000000;
	fma.rn.f64 	%fd88, %fd17, %fd79, %fd86;
	fma.rn.f64 	%fd89, %fd18, %fd80, %fd87;
	fma.rn.f64 	%fd90, %fd19, %fd81, %fd88;
	fma.rn.f64 	%fd91, %fd20, %fd82, %fd89;
	fma.rn.f64 	%fd92, %fd21, %fd85, %fd90;
	fma.rn.f64 	%fd93, %fd22, %fd84, %fd91;
	sub.f64 	%fd94, %fd92, %fd93;
	st.shared.f64 	[%r5+3584], %fd94;
	add.f64 	%fd95, %fd93, %fd92;
	st.shared.f64 	[%r5], %fd95;
	fma.rn.f64 	%fd96, %fd23, %fd77, 0d0000000000000000;
	fma.rn.f64 	%fd97, %fd24, %fd78, 0d0000000000000000;
	fma.rn.f64 	%fd98, %fd25, %fd79, %fd96;
	fma.rn.f64 	%fd99, %fd26, %fd80, %fd97;
	fma.rn.f64 	%fd100, %fd27, %fd81, %fd98;
	fma.rn.f64 	%fd101, %fd28, %fd82, %fd99;
	fma.rn.f64 	%fd102, %fd29, %fd85, %fd100;
	fma.rn.f64 	%fd103, %fd30, %fd84, %fd101;
	sub.f64 	%fd104, %fd102, %fd103;
	st.shared.f64 	[%r5+3072], %fd104;
	add.f64 	%fd105, %fd103, %fd102;
	st.shared.f64 	[%r5+512], %fd105;
	fma.rn.f64 	%fd106, %fd31, %fd77, 0d0000000000000000;
	fma.rn.f64 	%fd107, %fd32, %fd78, 0d0000000000000000;
	fma.rn.f64 	%fd108, %fd33, %fd79, %fd106;
	fma.rn.f64 	%fd109, %fd34, %fd80, %fd107;
	fma.rn.f64 	%fd110, %fd35, %fd81, %fd108;
	fma.rn.f64 	%fd111, %fd36, %fd82, %fd109;
	fma.rn.f64 	%fd112, %fd37, %fd85, %fd110;
	fma.rn.f64 	%fd113, %fd38, %fd84, %fd111;
	sub.f64 	%fd114, %fd112, %fd113;
	st.shared.f64 	[%r5+2560], %fd114;
	add.f64 	%fd115, %fd113, %fd112;
	st.shared.f64 	[%r5+1024], %fd115;
	fma.rn.f64 	%fd116, %fd39, %fd77, 0d0000000000000000;
	fma.rn.f64 	%fd117, %fd40, %fd78, 0d0000000000000000;
	fma.rn.f64 	%fd118, %fd41, %fd79, %fd116;
	fma.rn.f64 	%fd119, %fd42, %fd80, %fd117;
	fma.rn.f64 	%fd120, %fd43, %fd81, %fd118;
	ld.shared.f64 	%fd121, [_ZZ30massMatrixMultiplySharedKernelILi7ELi8ELi1EEviPKdS1_S1_S1_PdE15s_evenDofToQuad+112];
	fma.rn.f64 	%fd122, %fd121, %fd82, %fd119;
	ld.shared.f64 	%fd123, [_ZZ30massMatrixMultiplySharedKernelILi7ELi8ELi1EEviPKdS1_S1_S1_PdE14s_oddDofToQuad+120];
	fma.rn.f64 	%fd124, %fd123, %fd85, %fd120;
	ld.shared.f64 	%fd125, [_ZZ30massMatrixMultiplySharedKernelILi7ELi8ELi1EEviPKdS1_S1_S1_PdE15s_evenDofToQuad+120];
	fma.rn.f64 	%fd126, %fd125, %fd84, %fd122;
	sub.f64 	%fd127, %fd124, %fd126;
	st.shared.f64 	[%r5+2048], %fd127;
	add.f64 	%fd128, %fd126, %fd124;
	st.shared.f64 	[%r5+1536], %fd128;
$L__BB160_6:
	bar.sync 	0;
	mov.u32 	%r24, %tid.x;
	setp.lt.u32 	%p9, %r24, 56;
	mov.u32 	%r25, %tid.y;
	shl.b32 	%r26, %r25, 12;
	mov.u32 	%r27, _ZZ30massMatrixMultiplySharedKernelILi7ELi8ELi1EEviPKdS1_S1_S1_PdE6s_tmp1;
	add.s32 	%r28, %r27, %r26;
	shl.b32 	%r29, %r4, 6;
	add.s32 	%r30, %r28, %r29;
	mad.lo.s32 	%r31, %r4, 448, %r30;
	add.s32 	%r6, %r31, %r23;
	@%p9 bra 	$L__BB160_8;
	ld.shared.f64 	%fd409, [_ZZ30massMatrixMultiplySharedKernelILi7ELi8ELi1EEviPKdS1_S1_S1_PdE15s_evenDofToQuad+112];
	ld.shared.f64 	%fd408, [_ZZ30massMatrixMultiplySharedKernelILi7ELi8ELi1EEviPKdS1_S1_S1_PdE14s_oddDofToQuad+120];
	ld.shared.f64 	%fd407, [_ZZ30massMatrixMultiplySharedKernelILi7ELi8ELi1EEviPKdS1_S1_S1_PdE15s_evenDofToQuad+120];
	bra.uni 	$L__BB160_9;
$L__BB160_8:
	ld.shared.f64 	%fd129, [%r6];
	ld.shared.f64 	%fd130, [%r6+384];
	add.f64 	%fd131, %fd129, %fd130;
	sub.f64 	%fd132, %fd129, %fd130;
	ld.shared.f64 	%fd133, [%r6+64];
	ld.shared.f64 	%fd134, [%r6+320];
	add.f64 	%fd135, %fd133, %fd134;
	sub.f64 	%fd136, %fd133, %fd134;
	ld.shared.f64 	%fd137, [%r6+128];
	ld.shared.f64 	%fd138, [%r6+256];
	add.f64 	%fd139, %fd137, %fd138;
	sub.f64 	%fd140, %fd137, %fd138;
	ld.shared.f64 	%fd141, [%r6+192];
	add.f64 	%fd142, %fd141, %fd141;
	sub.f64 	%fd143, %fd141, %fd141;
	mul.f64 	%fd144, %fd142, 0d3FE0000000000000;
	fma.rn.f64 	%fd145, %fd15, %fd131, 0d0000000000000000;
	fma.rn.f64 	%fd146, %fd16, %fd132, 0d0000000000000000;
	fma.rn.f64 	%fd147, %fd17, %fd135, %fd145;
	fma.rn.f64 	%fd148, %fd18, %fd136, %fd146;
	fma.rn.f64 	%fd149, %fd19, %fd139, %fd147;
	fma.rn.f64 	%fd150, %fd20, %fd140, %fd148;
	fma.rn.f64 	%fd151, %fd21, %fd144, %fd149;
	fma.rn.f64 	%fd152, %fd22, %fd143, %fd150;
	sub.f64 	%fd153, %fd151, %fd152;
	st.shared.f64 	[%r6+448], %fd153;
	add.f64 	%fd154, %fd152, %fd151;
	st.shared.f64 	[%r6], %fd154;
	fma.rn.f64 	%fd155, %fd23, %fd131, 0d0000000000000000;
	fma.rn.f64 	%fd156, %fd24, %fd132, 0d0000000000000000;
	fma.rn.f64 	%fd157, %fd25, %fd135, %fd155;
	fma.rn.f64 	%fd158, %fd26, %fd136, %fd156;
	fma.rn.f64 	%fd159, %fd27, %fd139, %fd157;
	fma.rn.f64 	%fd160, %fd28, %fd140, %fd158;
	fma.rn.f64 	%fd161, %fd29, %fd144, %fd159;
	fma.rn.f64 	%fd162, %fd30, %fd143, %fd160;
	sub.f64 	%fd163, %fd161, %fd162;
	st.shared.f64 	[%r6+384], %fd163;
	add.f64 	%fd164, %fd162, %fd161;
	st.shared.f64 	[%r6+64], %fd164;
	fma.rn.f64 	%fd165, %fd31, %fd131, 0d0000000000000000;
	fma.rn.f64 	%fd166, %fd32, %fd132, 0d0000000000000000;
	fma.rn.f64 	%fd167, %fd33, %fd135, %fd165;
	fma.rn.f64 	%fd168, %fd34, %fd136, %fd166;
	fma.rn.f64 	%fd169, %fd35, %fd139, %fd167;
	fma.rn.f64 	%fd170, %fd36, %fd140, %fd168;
	fma.rn.f64 	%fd171, %fd37, %fd144, %fd169;
	fma.rn.f64 	%fd172, %fd38, %fd143, %fd170;
	sub.f64 	%fd173, %fd171, %fd172;
	st.shared.f64 	[%r6+320], %fd173;
	add.f64 	%fd174, %fd172, %fd171;
	st.shared.f64 	[%r6+128], %fd174;
	fma.rn.f64 	%fd175, %fd39, %fd131, 0d0000000000000000;
	fma.rn.f64 	%fd176, %fd40, %fd132, 0d0000000000000000;
	fma.rn.f64 	%fd177, %fd41, %fd135, %fd175;
	fma.rn.f64 	%fd178, %fd42, %fd136, %fd176;
	fma.rn.f64 	%fd179, %fd43, %fd139, %fd177;
	ld.shared.f64 	%fd409, [_ZZ30massMatrixMultiplySharedKernelILi7ELi8ELi1EEviPKdS1_S1_S1_PdE15s_evenDofToQuad+112];
	fma.rn.f64 	%fd180, %fd409, %fd140, %fd178;
	ld.shared.f64 	%fd408, [_ZZ30massMatrixMultiplySharedKernelILi7ELi8ELi1EEviPKdS1_S1_S1_PdE14s_oddDofToQuad+120];
	fma.rn.f64 	%fd181, %fd408, %fd144, %fd179;
	ld.shared.f64 	%fd407, [_ZZ30massMatrixMultiplySharedKernelILi7ELi8ELi1EEviPKdS1_S1_S1_PdE15s_evenDofToQuad+120];
	fma.rn.f64 	%fd182, %fd407, %fd143, %fd180;
	sub.f64 	%fd183, %fd181, %fd182;
	st.shared.f64 	[%r6+256], %fd183;
	add.f64 	%fd184, %fd182, %fd181;
	st.shared.f64 	[%r6+192], %fd184;
$L__BB160_9:
	ld.param.u64 	%rd20, [_Z30massMatrixMultiplySharedKernelILi7ELi8ELi1EEviPKdS1_S1_S1_Pd_param_1];
	mov.u32 	%r33, %tid.x;
	setp.gt.u32 	%p10, %r33, 55;
	bar.sync 	0;
	mov.u32 	%r34, %tid.y;
	shl.b32 	%r35, %r34, 12;
	mov.u32 	%r36, _ZZ30massMatrixMultiplySharedKernelILi7ELi8ELi1EEviPKdS1_S1_S1_PdE6s_tmp1;
	add.s32 	%r37, %r36, %r35;
	shl.b32 	%r38, %r33, 6;
	and.b32  	%r39, %r38, 65024;
	add.s32 	%r40, %r37, %r39;
	and.b32  	%r41, %r38, 448;
	add.s32 	%r42, %r40, %r41;
	ld.shared.f64 	%fd185, [%r42];
	ld.shared.f64 	%fd186, [%r42+48];
	add.f64 	%fd187, %fd185, %fd186;
	sub.f64 	%fd188, %fd185, %fd186;
	ld.shared.f64 	%fd189, [%r42+8];
	ld.shared.f64 	%fd190, [%r42+40];
	add.f64 	%fd191, %fd189, %fd190;
	sub.f64 	%fd192, %fd189, %fd190;
	ld.shared.f64 	%fd193, [%r42+16];
	ld.shared.f64 	%fd194, [%r42+32];
	add.f64 	%fd195, %fd193, %fd194;
	sub.f64 	%fd196, %fd193, %fd194;
	ld.shared.f64 	%fd197, [%r42+24];
	add.f64 	%fd198, %fd197, %fd197;
	sub.f64 	%fd199, %fd197, %fd197;
	mul.f64 	%fd200, %fd198, 0d3FE0000000000000;
	mov.u32 	%r43, %ctaid.x;
	add.s32 	%r44, %r43, %r34;
	shl.b32 	%r45, %r44, 9;
	shl.b32 	%r46, %r33, 3;
	add.s32 	%r47, %r46, %r45;
	or.b32  	%r48, %r47, 7;
	fma.rn.f64 	%fd201, %fd15, %fd187, 0d0000000000000000;
	fma.rn.f64 	%fd202, %fd16, %fd188, 0d0000000000000000;
	fma.rn.f64 	%fd203, %fd17, %fd191, %fd201;
	fma.rn.f64 	%fd204, %fd18, %fd192, %fd202;
	fma.rn.f64 	%fd205, %fd19, %fd195, %fd203;
	fma.rn.f64 	%fd206, %fd20, %fd196, %fd204;
	fma.rn.f64 	%fd207, %fd21, %fd200, %fd205;
	fma.rn.f64 	%fd208, %fd22, %fd199, %fd206;
	cvta.to.global.u64 	%rd14, %rd20;
	mul.wide.s32 	%rd15, %r48, 8;
	add.s64 	%rd16, %rd14, %rd15;
	ld.global.nc.f64 	%fd209, [%rd16];
	ld.global.nc.f64 	%fd210, [%rd16+-56];
	sub.f64 	%fd211, %fd207, %fd208;
	mul.f64 	%fd212, %fd211, %fd209;
	add.f64 	%fd213, %fd207, %fd208;
	mul.f64 	%fd416, %fd213, %fd210;
	fma.rn.f64 	%fd214, %fd23, %fd187, 0d0000000000000000;
	fma.rn.f64 	%fd215, %fd24, %fd188, 0d0000000000000000;
	fma.rn.f64 	%fd216, %fd25, %fd191, %fd214;
	fma.rn.f64 	%fd217, %fd26, %fd192, %fd215;
	fma.rn.f64 	%fd218, %fd27, %fd195, %fd216;
	fma.rn.f64 	%fd219, %fd28, %fd196, %fd217;
	fma.rn.f64 	%fd220, %fd29, %fd200, %fd218;
	fma.rn.f64 	%fd221, %fd30, %fd199, %fd219;
	ld.global.nc.f64 	%fd222, [%rd16+-8];
	ld.global.nc.f64 	%fd223, [%rd16+-48];
	sub.f64 	%fd224, %fd220, %fd221;
	mul.f64 	%fd410, %fd224, %fd222;
	add.f64 	%fd225, %fd220, %fd221;
	mul.f64 	%fd415, %fd225, %fd223;
	fma.rn.f64 	%fd226, %fd31, %fd187, 0d0000000000000000;
	fma.rn.f64 	%fd227, %fd32, %fd188, 0d0000000000000000;
	fma.rn.f64 	%fd228, %fd33, %fd191, %fd226;
	fma.rn.f64 	%fd229, %fd34, %fd192, %fd227;
	fma.rn.f64 	%fd230, %fd35, %fd195, %fd228;
	fma.rn.f64 	%fd231, %fd36, %fd196, %fd229;
	fma.rn.f64 	%fd232, %fd37, %fd200, %fd230;
	fma.rn.f64 	%fd233, %fd38, %fd199, %fd231;
	ld.global.nc.f64 	%fd234, [%rd16+-16];
	ld.global.nc.f64 	%fd235, [%rd16+-40];
	sub.f64 	%fd236, %fd232, %fd233;
	mul.f64 	%fd411, %fd236, %fd234;
	add.f64 	%fd237, %fd232, %fd233;
	mul.f64 	%fd414, %fd237, %fd235;
	fma.rn.f64 	%fd238, %fd39, %fd187, 0d0000000000000000;
	fma.rn.f64 	%fd239, %fd40, %fd188, 0d0000000000000000;
	fma.rn.f64 	%fd240, %fd41, %fd191, %fd238;
	fma.rn.f64 	%fd241, %fd42, %fd192, %fd239;
	fma.rn.f64 	%fd242, %fd43, %fd195, %fd240;
	fma.rn.f64 	%fd243, %fd409, %fd196, %fd241;
	fma.rn.f64 	%fd244, %fd408, %fd200, %fd242;
	fma.rn.f64 	%fd245, %fd407, %fd199, %fd243;
	ld.global.nc.f64 	%fd246, [%rd16+-24];
	ld.global.nc.f64 	%fd247, [%rd16+-32];
	sub.f64 	%fd248, %fd244, %fd245;
	mul.f64 	%fd412, %fd248, %fd246;
	add.f64 	%fd249, %fd244, %fd245;
	mul.f64 	%fd413, %fd249, %fd247;
	bar.sync 	0;
	add.f64 	%fd250, %fd416, %fd212;
	sub.f64 	%fd251, %fd416, %fd212;
	add.f64 	%fd252, %fd415, %fd410;
	sub.f64 	%fd253, %fd415, %fd410;
	add.f64 	%fd254, %fd414, %fd411;
	sub.f64 	%fd255, %fd414, %fd411;
	add.f64 	%fd256, %fd413, %fd412;
	sub.f64 	%fd257, %fd413, %fd412;
	fma.rn.f64 	%fd258, %fd15, %fd250, 0d0000000000000000;
	fma.rn.f64 	%fd259, %fd16, %fd251, 0d0000000000000000;
	fma.rn.f64 	%fd260, %fd23, %fd252, %fd258;
	fma.rn.f64 	%fd261, %fd24, %fd253, %fd259;
	fma.rn.f64 	%fd262, %fd31, %fd254, %fd260;
	fma.rn.f64 	%fd263, %fd32, %fd255, %fd261;
	fma.rn.f64 	%fd264, %fd39, %fd256, %fd262;
	fma.rn.f64 	%fd265, %fd40, %fd257, %fd263;
	sub.f64 	%fd266, %fd264, %fd265;
	st.shared.f64 	[%r42+48], %fd266;
	add.f64 	%fd267, %fd264, %fd265;
	st.shared.f64 	[%r42], %fd267;
	fma.rn.f64 	%fd268, %fd17, %fd250, 0d0000000000000000;
	fma.rn.f64 	%fd269, %fd18, %fd251, 0d0000000000000000;
	fma.rn.f64 	%fd270, %fd25, %fd252, %fd268;
	fma.rn.f64 	%fd271, %fd26, %fd253, %fd269;
	fma.rn.f64 	%fd272, %fd33, %fd254, %fd270;
	fma.rn.f64 	%fd273, %fd34, %fd255, %fd271;
	fma.rn.f64 	%fd274, %fd41, %fd256, %fd272;
	fma.rn.f64 	%fd275, %fd42, %fd257, %fd273;
	sub.f64 	%fd276, %fd274, %fd275;
	st.shared.f64 	[%r42+40], %fd276;
	add.f64 	%fd277, %fd274, %fd275;
	st.shared.f64 	[%r42+8], %fd277;
	fma.rn.f64 	%fd278, %fd19, %fd250, 0d0000000000000000;
	fma.rn.f64 	%fd279, %fd20, %fd251, 0d0000000000000000;
	fma.rn.f64 	%fd280, %fd27, %fd252, %fd278;
	fma.rn.f64 	%fd281, %fd28, %fd253, %fd279;
	fma.rn.f64 	%fd282, %fd35, %fd254, %fd280;
	fma.rn.f64 	%fd283, %fd36, %fd255, %fd281;
	fma.rn.f64 	%fd284, %fd43, %fd256, %fd282;
	fma.rn.f64 	%fd285, %fd409, %fd257, %fd283;
	sub.f64 	%fd286, %fd284, %fd285;
	st.shared.f64 	[%r42+32], %fd286;
	add.f64 	%fd287, %fd284, %fd285;
	st.shared.f64 	[%r42+16], %fd287;
	fma.rn.f64 	%fd288, %fd21, %fd250, 0d0000000000000000;
	fma.rn.f64 	%fd289, %fd22, %fd251, 0d0000000000000000;
	fma.rn.f64 	%fd290, %fd29, %fd252, %fd288;
	fma.rn.f64 	%fd291, %fd30, %fd253, %fd289;
	fma.rn.f64 	%fd292, %fd37, %fd254, %fd290;
	fma.rn.f64 	%fd293, %fd38, %fd255, %fd291;
	fma.rn.f64 	%fd294, %fd408, %fd256, %fd292;
	fma.rn.f64 	%fd295, %fd407, %fd257, %fd293;
	add.f64 	%fd296, %fd294, %fd295;
	st.shared.f64 	[%r42+24], %fd296;
	bar.sync 	0;
	@%p10 bra 	$L__BB160_11;
	ld.shared.f64 	%fd297, [%r6];
	ld.shared.f64 	%fd298, [%r6+448];
	add.f64 	%fd299, %fd297, %fd298;
	sub.f64 	%fd300, %fd297, %fd298;
	ld.shared.f64 	%fd301, [%r6+64];
	ld.shared.f64 	%fd302, [%r6+384];
	add.f64 	%fd303, %fd301, %fd302;
	sub.f64 	%fd304, %fd301, %fd302;
	ld.shared.f64 	%fd305, [%r6+128];
	ld.shared.f64 	%fd306, [%r6+320];
	add.f64 	%fd307, %fd305, %fd306;
	sub.f64 	%fd308, %fd305, %fd306;
	ld.shared.f64 	%fd309, [%r6+192];
	ld.shared.f64 	%fd310, [%r6+256];
	add.f64 	%fd311, %fd309, %fd310;
	sub.f64 	%fd312, %fd309, %fd310;
	fma.rn.f64 	%fd313, %fd15, %fd299, 0d0000000000000000;
	fma.rn.f64 	%fd314, %fd16, %fd300, 0d0000000000000000;
	fma.rn.f64 	%fd315, %fd23, %fd303, %fd313;
	fma.rn.f64 	%fd316, %fd24, %fd304, %fd314;
	fma.rn.f64 	%fd317, %fd31, %fd307, %fd315;
	fma.rn.f64 	%fd318, %fd32, %fd308, %fd316;
	fma.rn.f64 	%fd319, %fd39, %fd311, %fd317;
	fma.rn.f64 	%fd320, %fd40, %fd312, %fd318;
	sub.f64 	%fd321, %fd319, %fd320;
	st.shared.f64 	[%r6+384], %fd321;
	add.f64 	%fd322, %fd319, %fd320;
	st.shared.f64 	[%r6], %fd322;
	fma.rn.f64 	%fd323, %fd17, %fd299, 0d0000000000000000;
	fma.rn.f64 	%fd324, %fd18, %fd300, 0d0000000000000000;
	fma.rn.f64 	%fd325, %fd25, %fd303, %fd323;
	fma.rn.f64 	%fd326, %fd26, %fd304, %fd324;
	fma.rn.f64 	%fd327, %fd33, %fd307, %fd325;
	fma.rn.f64 	%fd328, %fd34, %fd308, %fd326;
	fma.rn.f64 	%fd329, %fd41, %fd311, %fd327;
	fma.rn.f64 	%fd330, %fd42, %fd312, %fd328;
	sub.f64 	%fd331, %fd329, %fd330;
	st.shared.f64 	[%r6+320], %fd331;
	add.f64 	%fd332, %fd329, %fd330;
	st.shared.f64 	[%r6+64], %fd332;
	fma.rn.f64 	%fd333, %fd19, %fd299, 0d0000000000000000;
	fma.rn.f64 	%fd334, %fd20, %fd300, 0d0000000000000000;
	fma.rn.f64 	%fd335, %fd27, %fd303, %fd333;
	fma.rn.f64 	%fd336, %fd28, %fd304, %fd334;
	fma.rn.f64 	%fd337, %fd35, %fd307, %fd335;
	fma.rn.f64 	%fd338, %fd36, %fd308, %fd336;
	fma.rn.f64 	%fd339, %fd43, %fd311, %fd337;
	fma.rn.f64 	%fd340, %fd409, %fd312, %fd338;
	sub.f64 	%fd341, %fd339, %fd340;
	st.shared.f64 	[%r6+256], %fd341;
	add.f64 	%fd342, %fd339, %fd340;
	st.shared.f64 	[%r6+128], %fd342;
	fma.rn.f64 	%fd343, %fd21, %fd299, 0d0000000000000000;
	fma.rn.f64 	%fd344, %fd22, %fd300, 0d0000000000000000;
	fma.rn.f64 	%fd345, %fd29, %fd303, %fd343;
	fma.rn.f64 	%fd346, %fd30, %fd304, %fd344;
	fma.rn.f64 	%fd347, %fd37, %fd307, %fd345;
	fma.rn.f64 	%fd348, %fd38, %fd308, %fd346;
	fma.rn.f64 	%fd349, %fd408, %fd311, %fd347;
	fma.rn.f64 	%fd350, %fd407, %fd312, %fd348;
	add.f64 	%fd351, %fd349, %fd350;
	st.shared.f64 	[%r6+192], %fd351;
$L__BB160_11:
	mov.u32 	%r49, %tid.x;
	setp.gt.u32 	%p11, %r49, 48;
	bar.sync 	0;
	@%p11 bra 	$L__BB160_13;
	ld.shared.f64 	%fd352, [%r5];
	ld.shared.f64 	%fd353, [%r5+3584];
	add.f64 	%fd354, %fd352, %fd353;
	sub.f64 	%fd355, %fd352, %fd353;
	ld.shared.f64 	%fd356, [%r5+512];
	ld.shared.f64 	%fd357, [%r5+3072];
	add.f64 	%fd358, %fd356, %fd357;
	sub.f64 	%fd359, %fd356, %fd357;
	ld.shared.f64 	%fd360, [%r5+1024];
	ld.shared.f64 	%fd361, [%r5+2560];
	add.f64 	%fd362, %fd360, %fd361;
	sub.f64 	%fd363, %fd360, %fd361;
	ld.shared.f64 	%fd364, [%r5+1536];
	ld.shared.f64 	%fd365, [%r5+2048];
	add.f64 	%fd366, %fd364, %fd365;
	sub.f64 	%fd367, %fd364, %fd365;
	fma.rn.f64 	%fd368, %fd15, %fd354, 0d0000000000000000;
	fma.rn.f64 	%fd369, %fd16, %fd355, 0d0000000000000000;
	fma.rn.f64 	%fd370, %fd23, %fd358, %fd368;
	fma.rn.f64 	%fd371, %fd24, %fd359, %fd369;
	fma.rn.f64 	%fd372, %fd31, %fd362, %fd370;
	fma.rn.f64 	%fd373, %fd32, %fd363, %fd371;
	fma.rn.f64 	%fd374, %fd39, %fd366, %fd372;
	fma.rn.f64 	%fd375, %fd40, %fd367, %fd373;
	sub.f64 	%fd410, %fd374, %fd375;
	add.f64 	%fd416, %fd374, %fd375;
	fma.rn.f64 	%fd376, %fd17, %fd354, 0d0000000000000000;
	fma.rn.f64 	%fd377, %fd18, %fd355, 0d0000000000000000;
	fma.rn.f64 	%fd378, %fd25, %fd358, %fd376;
	fma.rn.f64 	%fd379, %fd26, %fd359, %fd377;
	fma.rn.f64 	%fd380, %fd33, %fd362, %fd378;
	fma.rn.f64 	%fd381, %fd34, %fd363, %fd379;
	fma.rn.f64 	%fd382, %fd41, %fd366, %fd380;
	fma.rn.f64 	%fd383, %fd42, %fd367, %fd381;
	sub.f64 	%fd411, %fd382, %fd383;
	add.f64 	%fd415, %fd382, %fd383;
	fma.rn.f64 	%fd384, %fd19, %fd354, 0d0000000000000000;
	fma.rn.f64 	%fd385, %fd20, %fd355, 0d0000000000000000;
	fma.rn.f64 	%fd386, %fd27, %fd358, %fd384;
	fma.rn.f64 	%fd387, %fd28, %fd359, %fd385;
	fma.rn.f64 	%fd388, %fd35, %fd362, %fd386;
	fma.rn.f64 	%fd389, %fd36, %fd363, %fd387;
	fma.rn.f64 	%fd390, %fd43, %fd366, %fd388;
	fma.rn.f64 	%fd391, %fd409, %fd367, %fd389;
	sub.f64 	%fd412, %fd390, %fd391;
	add.f64 	%fd414, %fd390, %fd391;
	fma.rn.f64 	%fd392, %fd21, %fd354, 0d0000000000000000;
	fma.rn.f64 	%fd393, %fd22, %fd355, 0d0000000000000000;
	fma.rn.f64 	%fd394, %fd29, %fd358, %fd392;
	fma.rn.f64 	%fd395, %fd30, %fd359, %fd393;
	fma.rn.f64 	%fd396, %fd37, %fd362, %fd394;
	fma.rn.f64 	%fd397, %fd38, %fd363, %fd395;
	fma.rn.f64 	%fd398, %fd408, %fd366, %fd396;
	fma.rn.f64 	%fd399, %fd407, %fd367, %fd397;
	add.f64 	%fd413, %fd398, %fd399;
$L__BB160_13:
	bar.sync 	0;
	@%p4 bra 	$L__BB160_15;
	ld.param.u64 	%rd21, [_Z30massMatrixMultiplySharedKernelILi7ELi8ELi1EEviPKdS1_S1_S1_Pd_param_5];
	mov.u32 	%r50, %ctaid.x;
	mov.u32 	%r51, %tid.y;
	add.s32 	%r52, %r50, %r51;
	mov.u32 	%r53, %tid.x;
	mad.lo.s32 	%r54, %r52, 343, %r53;
	cvta.to.global.u64 	%rd17, %rd21;
	mul.wide.s32 	%rd18, %r54, 8;
	add.s64 	%rd19, %rd17, %rd18;
	st.global.f64 	[%rd19], %fd416;
	st.global.f64 	[%rd19+392], %fd415;
	st.global.f64 	[%rd19+784], %fd414;
	st.global.f64 	[%rd19+1176], %fd413;
	st.global.f64 	[%rd19+1568], %fd412;
	st.global.f64 	[%rd19+1960], %fd411;
	st.global.f64 	[%rd19+2352], %fd410;
$L__BB160_15:
	ret;

}
	// .globl	_Z30massMatrixMultiplyGlobalKernelILi7ELi8ELi1EEviPKdS1_S1_S1_Pd
.visible .entry _Z30massMatrixMultiplyGlobalKernelILi7ELi8ELi1EEviPKdS1_S1_S1_Pd(
	.param .u32 _Z30massMatrixMultiplyGlobalKernelILi7ELi8ELi1EEviPKdS1_S1_S1_Pd_param_0,
	.param .u64 .ptr .align 1 _Z30massMatrixMultiplyGlobalKernelILi7ELi8ELi1EEviPKdS1_S1_S1_Pd_param_1,
	.param .u64 .ptr .align 1 _Z30massMatrixMultiplyGlobalKernelILi7ELi8ELi1EEviPKdS1_S1_S1_Pd_param_2,
	.param .u64 .ptr .align 1 _Z30massMatrixMultiplyGlobalKernelILi7ELi8ELi1EEviPKdS1_S1_S1_Pd_param_3,
	.param .u64 .ptr .align 1 _Z30massMatrixMultiplyGlobalKernelILi7ELi8ELi1EEviPKdS1_S1_S1_Pd_param_4,
	.param .u64 .ptr .align 1 _Z30massMatrixMultiplyGlobalKernelILi7ELi8ELi1EEviPKdS1_S1_S1_Pd_param_5
)
{
	.reg .pred 	%p<10>;
	.reg .b16 	%rs<18>;
	.reg .b32 	%r<41>;
	.reg .b64 	%rd<23>;
	.reg .b64 	%fd<467>;
	// demoted variable
	.shared .align 8 .b8 _ZZ30massMatrixMultiplyGlobalKernelILi7ELi8ELi1EEviPKdS1_S1_S1_PdE6s_tmp1[4096];
	ld.param.u32 	%r8, [_Z30massMatrixMultiplyGlobalKernelILi7ELi8ELi1EEviPKdS1_S1_S1_Pd_param_0];
	ld.param.u64 	%rd4, [_Z30massMatrixMultiplyGlobalKernelILi7ELi8ELi1EEviPKdS1_S1_S1_Pd_param_2];
	ld.param.u64 	%rd5, [_Z30massMatrixMultiplyGlobalKernelILi7ELi8ELi1EEviPKdS1_S1_S1_Pd_param_3];
	ld.param.u64 	%rd6, [_Z30massMatrixMultiplyGlobalKernelILi7ELi8ELi1EEviPKdS1_S1_S1_Pd_param_4];
	cvta.to.global.u64 	%rd1, %rd5;
	cvta.to.global.u64 	%rd2, %rd4;
	mov.u32 	%r9, %tid.x;
	mov.u32 	%r2, %tid.y;
	mov.u32 	%r10, %ctaid.x;
	add.s32 	%r3, %r10, %r2;
	cvt.u16.u32 	%rs2, %r9;
	mul.hi.u16 	%rs3, %rs2, 9363;
	sub.s16 	%rs4, %rs2, %rs3;
	shr.u16 	%rs5, %rs4, 1;
	add.s16 	%rs6, %rs5, %rs3;
	shr.u16 	%rs7, %rs6, 2;
	mul.lo.s16 	%rs8, %rs7, 7;
	sub.s16 	%rs1, %rs2, %rs8;
	setp.lt.s32 	%p2, %r3, %r8;
	setp.lt.u32 	%p3, %r9, 49;
	and.pred  	%p1, %p2, %p3;
	not.pred 	%p4, %p1;
	@%p4 bra 	$L__BB161_2;
	cvta.to.global.u64 	%rd8, %rd6;
	mad.lo.s32 	%r11, %r3, 343, %r9;
	mul.wide.s32 	%rd9, %r11, 8;
	add.s64 	%rd10, %rd8, %rd9;
	ld.global.nc.f64 	%fd459, [%rd10];
	ld.global.nc.f64 	%fd458, [%rd10+392];
	ld.global.nc.f64 	%fd457, [%rd10+784];
	ld.global.nc.f64 	%fd456, [%rd10+1176];
	ld.global.nc.f64 	%fd455, [%rd10+1568];
	ld.global.nc.f64 	%fd454, [%rd10+1960];
	ld.global.nc.f64 	%fd453, [%rd10+2352];
$L__BB161_2:
	setp.gt.u32 	%p5, %r9, 48;
	bar.sync 	0;
	shl.b32 	%r12, %r2, 12;
	mov.u32 	%r13, _ZZ30massMatrixMultiplyGlobalKernelILi7ELi8ELi1EEviPKdS1_S1_S1_PdE6s_tmp1;
	add.s32 	%r14, %r13, %r12;
	mul.lo.s16 	%rs10, %rs2, 37;
	shr.u16 	%rs11, %rs10, 8;
	sub.s16 	%rs12, %rs2, %rs11;
	and.b16  	%rs13, %rs12, 254;
	shr.u16 	%rs14, %rs13, 1;
	add.s16 	%rs15, %rs14, %rs11;
	and.b16  	%rs16, %rs15, 252;
	shr.u16 	%rs17, %rs16, 2;
	cvt.u32.u16 	%r4, %rs17;
	mul.wide.u16 	%r15, %rs17, 64;
	add.s32 	%r5, %r14, %r15;
	mul.wide.u16 	%r16, %rs1, 8;
	add.s32 	%r6, %r5, %r16;
	@%p5 bra 	$L__BB161_4;
	add.f64 	%fd69, %fd459, %fd453;
	sub.f64 	%fd70, %fd459, %fd453;
	add.f64 	%fd71, %fd458, %fd454;
	sub.f64 	%fd72, %fd458, %fd454;
	add.f64 	%fd73, %fd457, %fd455;
	sub.f64 	%fd74, %fd457, %fd455;
	add.f64 	%fd75, %fd456, %fd456;
	sub.f64 	%fd76, %fd456, %fd456;
	mul.f64 	%fd77, %fd75, 0d3FE0000000000000;
	ld.global.nc.f64 	%fd78, [%rd2];
	fma.rn.f64 	%fd79, %fd78, %fd69, 0d0000000000000000;
	ld.global.nc.f64 	%fd80, [%rd1];
	fma.rn.f64 	%fd81, %fd80, %fd70, 0d0000000000000000;
	ld.global.nc.f64 	%fd82, [%rd2+8];
	fma.rn.f64 	%fd83, %fd82, %fd71, %fd79;
	ld.global.nc.f64 	%fd84, [%rd1+8];
	fma.rn.f64 	%fd85, %fd84, %fd72, %fd81;
	ld.global.nc.f64 	%fd86, [%rd2+16];
	fma.rn.f64 	%fd87, %fd86, %fd73, %fd83;
	ld.global.nc.f64 	%fd88, [%rd1+16];
	fma.rn.f64 	%fd89, %fd88, %fd74, %fd85;
	ld.global.nc.f64 	%fd90, [%rd2+24];
	fma.rn.f64 	%fd91, %fd90, %fd77, %fd87;
	ld.global.nc.f64 	%fd92, [%rd1+24];
	fma.rn.f64 	%fd93, %fd92, %fd76, %fd89;
	sub.f64 	%fd94, %fd91, %fd93;
	st.shared.f64 	[%r6+3584], %fd94;
	add.f64 	%fd95, %fd93, %fd91;
	st.shared.f64 	[%r6], %fd95;
	ld.global.nc.f64 	%fd96, [%rd2+32];
	fma.rn.f64 	%fd97, %fd96, %fd69, 0d0000000000000000;
	ld.global.nc.f64 	%fd98, [%rd1+32];
	fma.rn.f64 	%fd99, %fd98, %fd70, 0d0000000000000000;
	ld.global.nc.f64 	%fd100, [%rd2+40];
	fma.rn.f64 	%fd101, %fd100, %fd71, %fd97;
	ld.global.nc.f64 	%fd102, [%rd1+40];
	fma.rn.f64 	%fd103, %fd102, %fd72, %fd99;
	ld.global.nc.f64 	%fd104, [%rd2+48];
	fma.rn.f64 	%fd105, %fd104, %fd73, %fd101;
	ld.global.nc.f64 	%fd106, [%rd1+48];
	fma.rn.f64 	%fd107, %fd106, %fd74, %fd103;
	ld.global.nc.f64 	%fd108, [%rd2+56];
	fma.rn.f64 	%fd109, %fd108, %fd77, %fd105;
	ld.global.nc.f64 	%fd110, [%rd1+56];
	fma.rn.f64 	%fd111, %fd110, %fd76, %fd107;
	sub.f64 	%fd112, %fd109, %fd111;
	st.shared.f64 	[%r6+3072], %fd112;
	add.f64 	%fd113, %fd111, %fd109;
	st.shared.f64 	[%r6+512], %fd113;
	ld.global.nc.f64 	%fd114, [%rd2+64];
	fma.rn.f64 	%fd115, %fd114, %fd69, 0d0000000000000000;
	ld.global.nc.f64 	%fd116, [%rd1+64];
	fma.rn.f64 	%fd117, %fd116, %fd70, 0d0000000000000000;
	ld.global.nc.f64 	%fd118, [%rd2+72];
	fma.rn.f64 	%fd119, %fd118, %fd71, %fd115;
	ld.global.nc.f64 	%fd120, [%rd1+72];
	fma.rn.f64 	%fd121, %fd120, %fd72, %fd117;
	ld.global.nc.f64 	%fd122, [%rd2+80];
	fma.rn.f64 	%fd123, %fd122, %fd73, %fd119;
	ld.global.nc.f64 	%fd124, [%rd1+80];
	fma.rn.f64 	%fd125, %fd124, %fd74, %fd121;
	ld.global.nc.f64 	%fd126, [%rd2+88];
	fma.rn.f64 	%fd127, %fd126, %fd77, %fd123;
	ld.global.nc.f64 	%fd128, [%rd1+88];
	fma.rn.f64 	%fd129, %fd128, %fd76, %fd125;
	sub.f64 	%fd130, %fd127, %fd129;
	st.shared.f64 	[%r6+2560], %fd130;
	add.f64 	%fd131, %fd129, %fd127;
	st.shared.f64 	[%r6+1024], %fd131;
	ld.global.nc.f64 	%fd132, [%rd2+96];
	fma.rn.f64 	%fd133, %fd132, %fd69, 0d0000000000000000;
	ld.global.nc.f64 	%fd134, [%rd1+96];
	fma.rn.f64 	%fd135, %fd134, %fd70, 0d0000000000000000;
	ld.global.nc.f64 	%fd136, [%rd2+104];
	fma.rn.f64 	%fd137, %fd136, %fd71, %fd133;
	ld.global.nc.f64 	%fd138, [%rd1+104];
	fma.rn.f64 	%fd139, %fd138, %fd72, %fd135;
	ld.global.nc.f64 	%fd140, [%rd2+112];
	fma.rn.f64 	%fd141, %fd140, %fd73, %fd137;
	ld.global.nc.f64 	%fd142, [%rd1+112];
	fma.rn.f64 	%fd143, %fd142, %fd74, %fd139;
	ld.global.nc.f64 	%fd144, [%rd2+120];
	fma.rn.f64 	%fd145, %fd144, %fd77, %fd141;
	ld.global.nc.f64 	%fd146, [%rd1+120];
	fma.rn.f64 	%fd147, %fd146, %fd76, %fd143;
	sub.f64 	%fd148, %fd145, %fd147;
	st.shared.f64 	[%r6+2048], %fd148;
	add.f64 	%fd149, %fd147, %fd145;
	st.shared.f64 	[%r6+1536], %fd149;
$L__BB161_4:
	bar.sync 	0;
	setp.gt.u32 	%p6, %r9, 55;
	mad.lo.s32 	%r17, %r4, 448, %r5;
	add.s32 	%r7, %r17, %r16;
	@%p6 bra 	$L__BB161_6;
	ld.shared.f64 	%fd150, [%r7];
	ld.shared.f64 	%fd151, [%r7+384];
	add.f64 	%fd152, %fd150, %fd151;
	sub.f64 	%fd153, %fd150, %fd151;
	ld.shared.f64 	%fd154, [%r7+64];
	ld.shared.f64 	%fd155, [%r7+320];
	add.f64 	%fd156, %fd154, %fd155;
	sub.f64 	%fd157, %fd154, %fd155;
	ld.shared.f64 	%fd158, [%r7+128];
	ld.shared.f64 	%fd159, [%r7+256];
	add.f64 	%fd160, %fd158, %fd159;
	sub.f64 	%fd161, %fd158, %fd159;
	ld.shared.f64 	%fd162, [%r7+192];
	add.f64 	%fd163, %fd162, %fd162;
	sub.f64 	%fd164, %fd162, %fd162;
	mul.f64 	%fd165, %fd163, 0d3FE0000000000000;
	ld.global.nc.f64 	%fd166, [%rd2];
	fma.rn.f64 	%fd167, %fd166, %fd152, 0d0000000000000000;
	ld.global.nc.f64 	%fd168, [%rd1];
	fma.rn.f64 	%fd169, %fd168, %fd153, 0d0000000000000000;
	ld.global.nc.f64 	%fd170, [%rd2+8];
	fma.rn.f64 	%fd171, %fd170, %fd156, %fd167;
	ld.global.nc.f64 	%fd172, [%rd1+8];
	fma.rn.f64 	%fd173, %fd172, %fd157, %fd169;
	ld.global.nc.f64 	%fd174, [%rd2+16];
	fma.rn.f64 	%fd175, %fd174, %fd160, %fd171;
	ld.global.nc.f64 	%fd176, [%rd1+16];
	fma.rn.f64 	%fd177, %fd176, %fd161, %fd173;
	ld.global.nc.f64 	%fd178, [%rd2+24];
	fma.rn.f64 	%fd179, %fd178, %fd165, %fd175;
	ld.global.nc.f64 	%fd180, [%rd1+24];
	fma.rn.f64 	%fd181, %fd180, %fd164, %fd177;
	sub.f64 	%fd182, %fd179, %fd181;
	st.shared.f64 	[%r7+448], %fd182;
	add.f64 	%fd183, %fd181, %fd179;
	st.shared.f64 	[%r7], %fd183;
	ld.global.nc.f64 	%fd184, [%rd2+32];
	fma.rn.f64 	%fd185, %fd184, %fd152, 0d0000000000000000;
	ld.global.nc.f64 	%fd186, [%rd1+32];
	fma.rn.f64 	%fd187, %fd186, %fd153, 0d0000000000000000;
	ld.global.nc.f64 	%fd188, [%rd2+40];
	fma.rn.f64 	%fd189, %fd188, %fd156, %fd185;
	ld.global.nc.f64 	%fd190, [%rd1+40];
	fma.rn.f64 	%fd191, %fd190, %fd157, %fd187;
	ld.global.nc.f64 	%fd192, [%rd2+48];
	fma.rn.f64 	%fd193, %fd192, %fd160, %fd189;
	ld.global.nc.f64 	%fd194, [%rd1+48];
	fma.rn.f64 	%fd195, %fd194, %fd161, %fd191;
	ld.global.nc.f64 	%fd196, [%rd2+56];
	fma.rn.f64 	%fd197, %fd196, %fd165, %fd193;
	ld.global.nc.f64 	%fd198, [%rd1+56];
	fma.rn.f64 	%fd199, %fd198, %fd164, %fd195;
	sub.f64 	%fd200, %fd197, %fd199;
	st.shared.f64 	[%r7+384], %fd200;
	add.f64 	%fd201, %fd199, %fd197;
	st.shared.f64 	[%r7+64], %fd201;
	ld.global.nc.f64 	%fd202, [%rd2+64];
	fma.rn.f64 	%fd203, %fd202, %fd152, 0d0000000000000000;
	ld.global.nc.f64 	%fd204, [%rd1+64];
	fma.rn.f64 	%fd205, %fd204, %fd153, 0d0000000000000000;
	ld.global.nc.f64 	%fd206, [%rd2+72];
	fma.rn.f64 	%fd207, %fd206, %fd156, %fd203;
	ld.global.nc.f64 	%fd208, [%rd1+72];
	fma.rn.f64 	%fd209, %fd208, %fd157, %fd205;
	ld.global.nc.f64 	%fd210, [%rd2+80];
	fma.rn.f64 	%fd211, %fd210, %fd160, %fd207;
	ld.global.nc.f64 	%fd212, [%rd1+80];
	fma.rn.f64 	%fd213, %fd212, %fd161, %fd209;
	ld.global.nc.f64 	%fd214, [%rd2+88];
	fma.rn.f64 	%fd215, %fd214, %fd165, %fd211;
	ld.global.nc.f64 	%fd216, [%rd1+88];
	fma.rn.f64 	%fd217, %fd216, %fd164, %fd213;
	sub.f64 	%fd218, %fd215, %fd217;
	st.shared.f64 	[%r7+320], %fd218;
	add.f64 	%fd219, %fd217, %fd215;
	st.shared.f64 	[%r7+128], %fd219;
	ld.global.nc.f64 	%fd220, [%rd2+96];
	fma.rn.f64 	%fd221, %fd220, %fd152, 0d0000000000000000;
	ld.global.nc.f64 	%fd222, [%rd1+96];
	fma.rn.f64 	%fd223, %fd222, %fd153, 0d0000000000000000;
	ld.global.nc.f64 	%fd224, [%rd2+104];
	fma.rn.f64 	%fd225, %fd224, %fd156, %fd221;
	ld.global.nc.f64 	%fd226, [%rd1+104];
	fma.rn.f64 	%fd227, %fd226, %fd157, %fd223;
	ld.global.nc.f64 	%fd228, [%rd2+112];
	fma.rn.f64 	%fd229, %fd228, %fd160, %fd225;
	ld.global.nc.f64 	%fd230, [%rd1+112];
	fma.rn.f64 	%fd231, %fd230, %fd161, %fd227;
	ld.global.nc.f64 	%fd232, [%rd2+120];
	fma.rn.f64 	%fd233, %fd232, %fd165, %fd229;
	ld.global.nc.f64 	%fd234, [%rd1+120];
	fma.rn.f64 	%fd235, %fd234, %fd164, %fd231;
	sub.f64 	%fd236, %fd233, %fd235;
	st.shared.f64 	[%r7+256], %fd236;
	add.f64 	%fd237, %fd235, %fd233;
	st.shared.f64 	[%r7+192], %fd237;
$L__BB161_6:
	ld.param.u64 	%rd21, [_Z30massMatrixMultiplyGlobalKernelILi7ELi8ELi1EEviPKdS1_S1_S1_Pd_param_3];
	ld.param.u64 	%rd20, [_Z30massMatrixMultiplyGlobalKernelILi7ELi8ELi1EEviPKdS1_S1_S1_Pd_param_2];
	ld.param.u64 	%rd19, [_Z30massMatrixMultiplyGlobalKernelILi7ELi8ELi1EEviPKdS1_S1_S1_Pd_param_1];
	mov.u32 	%r19, %tid.x;
	setp.gt.u32 	%p7, %r19, 55;
	bar.sync 	0;
	mov.u32 	%r20, %tid.y;
	shl.b32 	%r21, %r20, 12;
	mov.u32 	%r22, _ZZ30massMatrixMultiplyGlobalKernelILi7ELi8ELi1EEviPKdS1_S1_S1_PdE6s_tmp1;
	add.s32 	%r23, %r22, %r21;
	shl.b32 	%r24, %r19, 6;
	and.b32  	%r25, %r24, 65024;
	add.s32 	%r26, %r23, %r25;
	and.b32  	%r27, %r24, 448;
	add.s32 	%r28, %r26, %r27;
	ld.shared.f64 	%fd238, [%r28];
	ld.shared.f64 	%fd239, [%r28+48];
	add.f64 	%fd240, %fd238, %fd239;
	sub.f64 	%fd241, %fd238, %fd239;
	ld.shared.f64 	%fd242, [%r28+8];
	ld.shared.f64 	%fd243, [%r28+40];
	add.f64 	%fd244, %fd242, %fd243;
	sub.f64 	%fd245, %fd242, %fd243;
	ld.shared.f64 	%fd246, [%r28+16];
	ld.shared.f64 	%fd247, [%r28+32];
	add.f64 	%fd248, %fd246, %fd247;
	sub.f64 	%fd249, %fd246, %fd247;
	ld.shared.f64 	%fd250, [%r28+24];
	add.f64 	%fd251, %fd250, %fd250;
	sub.f64 	%fd252, %fd250, %fd250;
	mul.f64 	%fd253, %fd251, 0d3FE0000000000000;
	mov.u32 	%r29, %ctaid.x;
	add.s32 	%r30, %r29, %r20;
	shl.b32 	%r31, %r30, 9;
	shl.b32 	%r32, %r19, 3;
	add.s32 	%r33, %r32, %r31;
	or.b32  	%r34, %r33, 7;
	cvta.to.global.u64 	%rd11, %rd20;
	ld.global.nc.f64 	%fd15, [%rd11];
	fma.rn.f64 	%fd254, %fd15, %fd240, 0d0000000000000000;
	cvta.to.global.u64 	%rd12, %rd21;
	ld.global.nc.f64 	%fd16, [%rd12];
	fma.rn.f64 	%fd255, %fd16, %fd241, 0d0000000000000000;
	ld.global.nc.f64 	%fd17, [%rd11+8];
	fma.rn.f64 	%fd256, %fd17, %fd244, %fd254;
	ld.global.nc.f64 	%fd18, [%rd12+8];
	fma.rn.f64 	%fd257, %fd18, %fd245, %fd255;
	ld.global.nc.f64 	%fd19, [%rd11+16];
	fma.rn.f64 	%fd258, %fd19, %fd248, %fd256;
	ld.global.nc.f64 	%fd20, [%rd12+16];
	fma.rn.f64 	%fd259, %fd20, %fd249, %fd257;
	ld.global.nc.f64 	%fd21, [%rd11+24];
	fma.rn.f64 	%fd260, %fd21, %fd253, %fd258;
	ld.global.nc.f64 	%fd22, [%rd12+24];
	fma.rn.f64 	%fd261, %fd22, %fd252, %fd259;
	cvta.to.global.u64 	%rd13, %rd19;
	mul.wide.s32 	%rd14, %r34, 8;
	add.s64 	%rd15, %rd13, %rd14;
	ld.global.nc.f64 	%fd262, [%rd15];
	ld.global.nc.f64 	%fd263, [%rd15+-56];
	sub.f64 	%fd264, %fd260, %fd261;
	mul.f64 	%fd265, %fd264, %fd262;
	add.f64 	%fd266, %fd260, %fd261;
	mul.f64 	%fd466, %fd266, %fd263;
	ld.global.nc.f64 	%fd24, [%rd11+32];
	fma.rn.f64 	%fd267, %fd24, %fd240, 0d0000000000000000;
	ld.global.nc.f64 	%fd25, [%rd12+32];
	fma.rn.f64 	%fd268, %fd25, %fd241, 0d0000000000000000;
	ld.global.nc.f64 	%fd26, [%rd11+40];
	fma.rn.f64 	%fd269, %fd26, %fd244, %fd267;
	ld.global.nc.f64 	%fd27, [%rd12+40];
	fma.rn.f64 	%fd270, %fd27, %fd245, %fd268;
	ld.global.nc.f64 	%fd28, [%rd11+48];
	fma.rn.f64 	%fd271, %fd28, %fd248, %fd269;
	ld.global.nc.f64 	%fd29, [%rd12+48];
	fma.rn.f64 	%fd272, %fd29, %fd249, %fd270;
	ld.global.nc.f64 	%fd30, [%rd11+56];
	fma.rn.f64 	%fd273, %fd30, %fd253, %fd271;
	ld.global.nc.f64 	%fd31, [%rd12+56];
	fma.rn.f64 	%fd274, %fd31, %fd252, %fd272;
	ld.global.nc.f64 	%fd275, [%rd15+-8];
	ld.global.nc.f64 	%fd276, [%rd15+-48];
	sub.f64 	%fd277, %fd273, %fd274;
	mul.f64 	%fd460, %fd277, %fd275;
	add.f64 	%fd278, %fd273, %fd274;
	mul.f64 	%fd465, %fd278, %fd276;
	ld.global.nc.f64 	%fd34, [%rd11+64];
	fma.rn.f64 	%fd279, %fd34, %fd240, 0d0000000000000000;
	ld.global.nc.f64 	%fd35, [%rd12+64];
	fma.rn.f64 	%fd280, %fd35, %fd241, 0d0000000000000000;
	ld.global.nc.f64 	%fd36, [%rd11+72];
	fma.rn.f64 	%fd281, %fd36, %fd244, %fd279;
	ld.global.nc.f64 	%fd37, [%rd12+72];
	fma.rn.f64 	%fd282, %fd37, %fd245, %fd280;
	ld.global.nc.f64 	%fd38, [%rd11+80];
	fma.rn.f64 	%fd283, %fd38, %fd248, %fd281;
	ld.global.nc.f64 	%fd39, [%rd12+80];
	fma.rn.f64 	%fd284, %fd39, %fd249, %fd282;
	ld.global.nc.f64 	%fd40, [%rd11+88];
	fma.rn.f64 	%fd285, %fd40, %fd253, %fd283;
	ld.global.nc.f64 	%fd41, [%rd12+88];
	fma.rn.f64 	%fd286, %fd41, %fd252, %fd284;
	ld.global.nc.f64 	%fd287, [%rd15+-16];
	ld.global.nc.f64 	%fd288, [%rd15+-40];
	sub.f64 	%fd289, %fd285, %fd286;
	mul.f64 	%fd461, %fd289, %fd287;
	add.f64 	%fd290, %fd285, %fd286;
	mul.f64 	%fd464, %fd290, %fd288;
	ld.global.nc.f64 	%fd44, [%rd11+96];
	fma.rn.f64 	%fd291, %fd44, %fd240, 0d0000000000000000;
	ld.global.nc.f64 	%fd45, [%rd12+96];
	fma.rn.f64 	%fd292, %fd45, %fd241, 0d0000000000000000;
	ld.global.nc.f64 	%fd46, [%rd11+104];
	fma.rn.f64 	%fd293, %fd46, %fd244, %fd291;
	ld.global.nc.f64 	%fd47, [%rd12+104];
	fma.rn.f64 	%fd294, %fd47, %fd245, %fd292;
	ld.global.nc.f64 	%fd48, [%rd11+112];
	fma.rn.f64 	%fd295, %fd48, %fd248, %fd293;
	ld.global.nc.f64 	%fd49, [%rd12+112];
	fma.rn.f64 	%fd296, %fd49, %fd249, %fd294;
	ld.global.nc.f64 	%fd50, [%rd11+120];
	fma.rn.f64 	%fd297, %fd50, %fd253, %fd295;
	ld.global.nc.f64 	%fd51, [%rd12+120];
	fma.rn.f64 	%fd298, %fd51, %fd252, %fd296;
	ld.global.nc.f64 	%fd299, [%rd15+-24];
	ld.global.nc.f64 	%fd300, [%rd15+-32];
	sub.f64 	%fd301, %fd297, %fd298;
	mul.f64 	%fd462, %fd301, %fd299;
	add.f64 	%fd302, %fd297, %fd298;
	mul.f64 	%fd463, %fd302, %fd300;
	bar.sync 	0;
	add.f64 	%fd303, %fd466, %fd265;
	sub.f64 	%fd304, %fd466, %fd265;
	add.f64 	%fd305, %fd465, %fd460;
	sub.f64 	%fd306, %fd465, %fd460;
	add.f64 	%fd307, %fd464, %fd461;
	sub.f64 	%fd308, %fd464, %fd461;
	add.f64 	%fd309, %fd463, %fd462;
	sub.f64 	%fd310, %fd463, %fd462;
	fma.rn.f64 	%fd311, %fd15, %fd303, 0d0000000000000000;
	fma.rn.f64 	%fd312, %fd16, %fd304, 0d0000000000000000;
	fma.rn.f64 	%fd313, %fd24, %fd305, %fd311;
	fma.rn.f64 	%fd314, %fd25, %fd306, %fd312;
	fma.rn.f64 	%fd315, %fd34, %fd307, %fd313;
	fma.rn.f64 	%fd316, %fd35, %fd308, %fd314;
	fma.rn.f64 	%fd317, %fd44, %fd309, %fd315;
	fma.rn.f64 	%fd318, %fd45, %fd310, %fd316;
	sub.f64 	%fd319, %fd317, %fd318;
	st.shared.f64 	[%r28+48], %fd319;
	add.f64 	%fd320, %fd317, %fd318;
	st.shared.f64 	[%r28], %fd320;
	fma.rn.f64 	%fd321, %fd17, %fd303, 0d0000000000000000;
	fma.rn.f64 	%fd322, %fd18, %fd304, 0d0000000000000000;
	fma.rn.f64 	%fd323, %fd26, %fd305, %fd321;
	fma.rn.f64 	%fd324, %fd27, %fd306, %fd322;
	fma.rn.f64 	%fd325, %fd36, %fd307, %fd323;
	fma.rn.f64 	%fd326, %fd37, %fd308, %fd324;
	fma.rn.f64 	%fd327, %fd46, %fd309, %fd325;
	fma.rn.f64 	%fd328, %fd47, %fd310, %fd326;
	sub.f64 	%fd329, %fd327, %fd328;
	st.shared.f64 	[%r28+40], %fd329;
	add.f64 	%fd330, %fd327, %fd328;
	st.shared.f64 	[%r28+8], %fd330;
	fma.rn.f64 	%fd331, %fd19, %fd303, 0d0000000000000000;
	fma.rn.f64 	%fd332, %fd20, %fd304, 0d0000000000000000;
	fma.rn.f64 	%fd333, %fd28, %fd305, %fd331;
	fma.rn.f64 	%fd334, %fd29, %fd306, %fd332;
	fma.rn.f64 	%fd335, %fd38, %fd307, %fd333;
	fma.rn.f64 	%fd336, %fd39, %fd308, %fd334;
	fma.rn.f64 	%fd337, %fd48, %fd309, %fd335;
	fma.rn.f64 	%fd338, %fd49, %fd310, %fd336;
	sub.f64 	%fd339, %fd337, %fd338;
	st.shared.f64 	[%r28+32], %fd339;
	add.f64 	%fd340, %fd337, %fd338;
	st.shared.f64 	[%r28+16], %fd340;
	fma.rn.f64 	%fd341, %fd21, %fd303, 0d0000000000000000;
	fma.rn.f64 	%fd342, %fd22, %fd304, 0d0000000000000000;
	fma.rn.f64 	%fd343, %fd30, %fd305, %fd341;
	fma.rn.f64 	%fd344, %fd31, %fd306, %fd342;
	fma.rn.f64 	%fd345, %fd40, %fd307, %fd343;
	fma.rn.f64 	%fd346, %fd41, %fd308, %fd344;
	fma.rn.f64 	%fd347, %fd50, %fd309, %fd345;
	fma.rn.f64 	%fd348, %fd51, %fd310, %fd346;
	add.f64 	%fd349, %fd347, %fd348;
	st.shared.f64 	[%r28+24], %fd349;
	bar.sync 	0;
	@%p7 bra 	$L__BB161_8;
	ld.shared.f64 	%fd350, [%r7];
	ld.shared.f64 	%fd351, [%r7+448];
	add.f64 	%fd352, %fd350, %fd351;
	sub.f64 	%fd353, %fd350, %fd351;
	ld.shared.f64 	%fd354, [%r7+64];
	ld.shared.f64 	%fd355, [%r7+384];
	add.f64 	%fd356, %fd354, %fd355;
	sub.f64 	%fd357, %fd354, %fd355;
	ld.shared.f64 	%fd358, [%r7+128];
	ld.shared.f64 	%fd359, [%r7+320];
	add.f64 	%fd360, %fd358, %fd359;
	sub.f64 	%fd361, %fd358, %fd359;
	ld.shared.f64 	%fd362, [%r7+192];
	ld.shared.f64 	%fd363, [%r7+256];
	add.f64 	%fd364, %fd362, %fd363;
	sub.f64 	%fd365, %fd362, %fd363;
	fma.rn.f64 	%fd366, %fd15, %fd352, 0d0000000000000000;
	fma.rn.f64 	%fd367, %fd16, %fd353, 0d0000000000000000;
	fma.rn.f64 	%fd368, %fd24, %fd356, %fd366;
	fma.rn.f64 	%fd369, %fd25, %fd357, %fd367;
	fma.rn.f64 	%fd370, %fd34, %fd360, %fd368;
	fma.rn.f64 	%fd371, %fd35, %fd361, %fd369;
	fma.rn.f64 	%fd372, %fd44, %fd364, %fd370;
	fma.rn.f64 	%fd373, %fd45, %fd365, %fd371;
	sub.f64 	%fd374, %fd372, %fd373;
	st.shared.f64 	[%r7+384], %fd374;
	add.f64 	%fd375, %fd372, %fd373;
	st.shared.f64 	[%r7], %fd375;
	fma.rn.f64 	%fd376, %fd17, %fd352, 0d0000000000000000;
	fma.rn.f64 	%fd377, %fd18, %fd353, 0d0000000000000000;
	fma.rn.f64 	%fd378, %fd26, %fd356, %fd376;
	fma.rn.f64 	%fd379, %fd27, %fd357, %fd377;
	fma.rn.f64 	%fd380, %fd36, %fd360, %fd378;
	fma.rn.f64 	%fd381, %fd37, %fd361, %fd379;
	fma.rn.f64 	%fd382, %fd46, %fd364, %fd380;
	fma.rn.f64 	%fd383, %fd47, %fd365, %fd381;
	sub.f64 	%fd384, %fd382, %fd383;
	st.shared.f64 	[%r7+320], %fd384;
	add.f64 	%fd385, %fd382, %fd383;
	st.shared.f64 	[%r7+64], %fd385;
	fma.rn.f64 	%fd386, %fd19, %fd352, 0d0000000000000000;
	fma.rn.f64 	%fd387, %fd20, %fd353, 0d0000000000000000;
	fma.rn.f64 	%fd388, %fd28, %fd356, %fd386;
	fma.rn.f64 	%fd389, %fd29, %fd357, %fd387;
	fma.rn.f64 	%fd390, %fd38, %fd360, %fd388;
	fma.rn.f64 	%fd391, %fd39, %fd361, %fd389;
	fma.rn.f64 	%fd392, %fd48, %fd364, %fd390;
	fma.rn.f64 	%fd393, %fd49, %fd365, %fd391;
	sub.f64 	%fd394, %fd392, %fd393;
	st.shared.f64 	[%r7+256], %fd394;
	add.f64 	%fd395, %fd392, %fd393;
	st.shared.f64 	[%r7+128], %fd395;
	fma.rn.f64 	%fd396, %fd21, %fd352, 0d0000000000000000;
	fma.rn.f64 	%fd397, %fd22, %fd353, 0d0000000000000000;
	fma.rn.f64 	%fd398, %fd30, %fd356, %fd396;
	fma.rn.f64 	%fd399, %fd31, %fd357, %fd397;
	fma.rn.f64 	%fd400, %fd40, %fd360, %fd398;
	fma.rn.f64 	%fd401, %fd41, %fd361, %fd399;
	fma.rn.f64 	%fd402, %fd50, %fd364, %fd400;
	fma.rn.f64 	%fd403, %fd51, %fd365, %fd401;
	add.f64 	%fd404, %fd402, %fd403;
	st.shared.f64 	[%r7+192], %fd404;
$L__BB161_8:
	mov.u32 	%r35, %tid.x;
	setp.gt.u32 	%p8, %r35, 48;
	bar.sync 	0;
	@%p8 bra 	$L__BB161_10;
	ld.shared.f64 	%fd405, [%r6];
	ld.shared.f64 	%fd406, [%r6+3584];
	add.f64 	%fd407, %fd405, %fd406;
	sub.f64 	%fd408, %fd405, %fd406;
	ld.shared.f64 	%fd409, [%r6+512];
	ld.shared.f64 	%fd410, [%r6+3072];
	add.f64 	%fd411, %fd409, %fd410;
	sub.f64 	%fd412, %fd409, %fd410;
	ld.shared.f64 	%fd413, [%r6+1024];
	ld.shared.f64 	%fd414, [%r6+2560];
	add.f64 	%fd415, %fd413, %fd414;
	sub.f64 	%fd416, %fd413, %fd414;
	ld.shared.f64 	%fd417, [%r6+1536];
	ld.shared.f64 	%fd418, [%r6+2048];
	add.f64 	%fd419, %fd417, %fd418;
	sub.f64 	%fd420, %fd417, %fd418;
	fma.rn.f64 	%fd421, %fd15, %fd407, 0d0000000000000000;
	fma.rn.f64 	%fd422, %fd16, %fd408, 0d0000000000000000;
	fma.rn.f64 	%fd423, %fd24, %fd411, %fd421;
	fma.rn.f64 	%fd424, %fd25, %fd412, %fd422;
	fma.rn.f64 	%fd425, %fd34, %fd415, %fd423;
	fma.rn.f64 	%fd426, %fd35, %fd416, %fd424;
	fma.rn.f64 	%fd427, %fd44, %fd419, %fd425;
	fma.rn.f64 	%fd428, %fd45, %fd420, %fd426;
	sub.f64 	%fd460, %fd427, %fd428;
	add.f64 	%fd466, %fd427, %fd428;
	fma.rn.f64 	%fd429, %fd17, %fd407, 0d0000000000000000;
	fma.rn.f64 	%fd430, %fd18, %fd408, 0d0000000000000000;
	fma.rn.f64 	%fd431, %fd26, %fd411, %fd429;
	fma.rn.f64 	%fd432, %fd27, %fd412, %fd430;
	fma.rn.f64 	%fd433, %fd36, %fd415, %fd431;
	fma.rn.f64 	%fd434, %fd37, %fd416, %fd432;
	fma.rn.f64 	%fd435, %fd46, %fd419, %fd433;
	fma.rn.f64 	%fd436, %fd47, %fd420, %fd434;
	sub.f64 	%fd461, %fd435, %fd436;
	add.f64 	%fd465, %fd435, %fd436;
	fma.rn.f64 	%fd437, %fd19, %fd407, 0d0000000000000000;
	fma.rn.f64 	%fd438, %fd20, %fd408, 0d0000000000000000;
	fma.rn.f64 	%fd439, %fd28, %fd411, %fd437;
	fma.rn.f64 	%fd440, %fd29, %fd412, %fd438;
	fma.rn.f64 	%fd441, %fd38, %fd415, %fd439;
	fma.rn.f64 	%fd442, %fd39, %fd416, %fd440;
	fma.rn.f64 	%fd443, %fd48, %fd419, %fd441;
	fma.rn.f64 	%fd444, %fd49, %fd420, %fd442;
	sub.f64 	%fd462, %fd443, %fd444;
	add.f64 	%fd464, %fd443, %fd444;
	fma.rn.f64 	%fd445, %fd21, %fd407, 0d0000000000000000;
	fma.rn.f64 	%fd446, %fd22, %fd408, 0d0000000000000000;
	fma.rn.f64 	%fd447, %fd30, %fd411, %fd445;
	fma.rn.f64 	%fd448, %fd31, %fd412, %fd446;
	fma.rn.f64 	%fd449, %fd40, %fd415, %fd447;
	fma.rn.f64 	%fd450, %fd41, %fd416, %fd448;
	fma.rn.f64 	%fd451, %fd50, %fd419, %fd449;
	fma.rn.f64 	%fd452, %fd51, %fd420, %fd450;
	add.f64 	%fd463, %fd451, %fd452;
$L__BB161_10:
	bar.sync 	0;
	@%p4 bra 	$L__BB161_12;
	ld.param.u64 	%rd22, [_Z30massMatrixMultiplyGlobalKernelILi7ELi8ELi1EEviPKdS1_S1_S1_Pd_param_5];
	mov.u32 	%r36, %ctaid.x;
	mov.u32 	%r37, %tid.y;
	add.s32 	%r38, %r36, %r37;
	mov.u32 	%r39, %tid.x;
	mad.lo.s32 	%r40, %r38, 343, %r39;
	cvta.to.global.u64 	%rd16, %rd22;
	mul.wide.s32 	%rd17, %r40, 8;
	add.s64 	%rd18, %rd16, %rd17;
	st.global.f64 	[%rd18], %fd466;
	st.global.f64 	[%rd18+392], %fd465;
	st.global.f64 	[%rd18+784], %fd464;
	st.global.f64 	[%rd18+1176], %fd463;
	st.global.f64 	[%rd18+1568], %fd462;
	st.global.f64 	[%rd18+1960], %fd461;
	st.global.f64 	[%rd18+2352], %fd460;
$L__BB161_12:
	ret;

}
	// .globl	_Z40massMatrixMultiplyMonolithicGlobalKernelILi7ELi8ELi1EEviPKdS1_S1_S1_Pd
.visible .entry _Z40massMatrixMultiplyMonolithicGlobalKernelILi7ELi8ELi1EEviPKdS1_S1_S1_Pd(
	.param .u32 _Z40massMatrixMultiplyMonolithicGlobalKernelILi7ELi8ELi1EEviPKdS1_S1_S1_Pd_param_0,
	.param .u64 .ptr .align 1 _Z40massMatrixMultiplyMonolithicGlobalKernelILi7ELi8ELi1EEviPKdS1_S1_S1_Pd_param_1,
	.param .u64 .ptr .align 1 _Z40massMatrixMultiplyMonolithicGlobalKernelILi7ELi8ELi1EEviPKdS1_S1_S1_Pd_param_2,
	.param .u64 .ptr .align 1 _Z40massMatrixMultiplyMonolithicGlobalKernelILi7ELi8ELi1EEviPKdS1_S1_S1_Pd_param_3,
	.param .u64 .ptr .align 1 _Z40massMatrixMultiplyMonolithicGlobalKernelILi7ELi8ELi1EEviPKdS1_S1_S1_Pd_param_4,
	.param .u64 .ptr .align 1 _Z40massMatrixMultiplyMonolithicGlobalKernelILi7ELi8ELi1EEviPKdS1_S1_S1_Pd_param_5
)
{
	.reg .pred 	%p<17>;
	.reg .b16 	%rs<14>;
	.reg .b32 	%r<81>;
	.reg .b64 	%rd<35>;
	.reg .b64 	%fd<611>;
	// demoted variable
	.shared .align 8 .b8 _ZZ40massMatrixMultiplyMonolithicGlobalKernelILi7ELi8ELi1EEviPKdS1_S1_S1_PdE6s_tmp1[4096];
	ld.param.u32 	%r11, [_Z40massMatrixMultiplyMonolithicGlobalKernelILi7ELi8ELi1EEviPKdS1_S1_S1_Pd_param_0];
	ld.param.u64 	%rd4, [_Z40massMatrixMultiplyMonolithicGlobalKernelILi7ELi8ELi1EEviPKdS1_S1_S1_Pd_param_2];
	ld.param.u64 	%rd5, [_Z40massMatrixMultiplyMonolithicGlobalKernelILi7ELi8ELi1EEviPKdS1_S1_S1_Pd_param_4];
	cvta.to.global.u64 	%rd1, %rd4;
	mov.u32 	%r1, %tid.x;
	mov.u32 	%r2, %tid.y;
	mov.u32 	%r12, %ctaid.x;
	add.s32 	%r3, %r12, %r2;
	cvt.u16.u32 	%rs2, %r1;
	mul.hi.u16 	%rs3, %rs2, 9363;
	mul.lo.s16 	%rs4, %rs3, 7;
	sub.s16 	%rs1, %rs2, %rs4;
	setp.ge.s32 	%p1, %r3, %r11;
	@%p1 bra 	$L__BB162_2;
	cvta.to.global.u64 	%rd7, %rd5;
	mad.lo.s32 	%r13, %r3, 343, %r1;
	mul.wide.s32 	%rd8, %r13, 8;
	add.s64 	%rd9, %rd7, %rd8;
	ld.global.nc.f64 	%fd595, [%rd9];
	ld.global.nc.f64 	%fd594, [%rd9+392];
	ld.global.nc.f64 	%fd593, [%rd9+784];
	ld.global.nc.f64 	%fd592, [%rd9+1176];
	ld.global.nc.f64 	%fd591, [%rd9+1568];
	ld.global.nc.f64 	%fd590, [%rd9+1960];
	ld.global.nc.f64 	%fd589, [%rd9+2352];
$L__BB162_2:
	bar.sync 	0;
	setp.gt.u32 	%p2, %r1, 48;
	shl.b32 	%r14, %r2, 12;
	mov.u32 	%r15, _ZZ40massMatrixMultiplyMonolithicGlobalKernelILi7ELi8ELi1EEviPKdS1_S1_S1_PdE6s_tmp1;
	add.s32 	%r4, %r15, %r14;
	mul.lo.s16 	%rs6, %rs2, 37;
	shr.u16 	%rs7, %rs6, 8;
	sub.s16 	%rs8, %rs2, %rs7;
	and.b16  	%rs9, %rs8, 254;
	shr.u16 	%rs10, %rs9, 1;
	add.s16 	%rs11, %rs10, %rs7;
	and.b16  	%rs12, %rs11, 252;
	shr.u16 	%rs13, %rs12, 2;
	cvt.u32.u16 	%r5, %rs13;
	mul.wide.u16 	%r16, %rs13, 64;
	add.s32 	%r6, %r4, %r16;
	mul.wide.u16 	%r17, %rs1, 8;
	add.s32 	%r7, %r6, %r17;
	@%p2 bra 	$L__BB162_4;
	ld.global.nc.f64 	%fd124, [%rd1];
	fma.rn.f64 	%fd125, %fd124, %fd595, 0d0000000000000000;
	ld.global.nc.f64 	%fd126, [%rd1+8];
	fma.rn.f64 	%fd127, %fd126, %fd594, %fd125;
	ld.global.nc.f64 	%fd128, [%rd1+16];
	fma.rn.f64 	%fd129, %fd128, %fd593, %fd127;
	ld.global.nc.f64 	%fd130, [%rd1+24];
	fma.rn.f64 	%fd131, %fd130, %fd592, %fd129;
	ld.global.nc.f64 	%fd132, [%rd1+32];
	fma.rn.f64 	%fd133, %fd132, %fd591, %fd131;
	ld.global.nc.f64 	%fd134, [%rd1+40];
	fma.rn.f64 	%fd135, %fd134, %fd590, %fd133;
	ld.global.nc.f64 	%fd136, [%rd1+48];
	fma.rn.f64 	%fd137, %fd136, %fd589, %fd135;
	st.shared.f64 	[%r7], %fd137;
	ld.global.nc.f64 	%fd138, [%rd1+56];
	fma.rn.f64 	%fd139, %fd138, %fd595, 0d0000000000000000;
	ld.global.nc.f64 	%fd140, [%rd1+64];
	fma.rn.f64 	%fd141, %fd140, %fd594, %fd139;
	ld.global.nc.f64 	%fd142, [%rd1+72];
	fma.rn.f64 	%fd143, %fd142, %fd593, %fd141;
	ld.global.nc.f64 	%fd144, [%rd1+80];
	fma.rn.f64 	%fd145, %fd144, %fd592, %fd143;
	ld.global.nc.f64 	%fd146, [%rd1+88];
	fma.rn.f64 	%fd147, %fd146, %fd591, %fd145;
	ld.global.nc.f64 	%fd148, [%rd1+96];
	fma.rn.f64 	%fd149, %fd148, %fd590, %fd147;
	ld.global.nc.f64 	%fd150, [%rd1+104];
	fma.rn.f64 	%fd151, %fd150, %fd589, %fd149;
	st.shared.f64 	[%r7+512], %fd151;
	ld.global.nc.f64 	%fd152, [%rd1+112];
	fma.rn.f64 	%fd153, %fd152, %fd595, 0d0000000000000000;
	ld.global.nc.f64 	%fd154, [%rd1+120];
	fma.rn.f64 	%fd155, %fd154, %fd594, %fd153;
	ld.global.nc.f64 	%fd156, [%rd1+128];
	fma.rn.f64 	%fd157, %fd156, %fd593, %fd155;
	ld.global.nc.f64 	%fd158, [%rd1+136];
	fma.rn.f64 	%fd159, %fd158, %fd592, %fd157;
	ld.global.nc.f64 	%fd160, [%rd1+144];
	fma.rn.f64 	%fd161, %fd160, %fd591, %fd159;
	ld.global.nc.f64 	%fd162, [%rd1+152];
	fma.rn.f64 	%fd163, %fd162, %fd590, %fd161;
	ld.global.nc.f64 	%fd164, [%rd1+160];
	fma.rn.f64 	%fd165, %fd164, %fd589, %fd163;
	st.shared.f64 	[%r7+1024], %fd165;
	ld.global.nc.f64 	%fd166, [%rd1+168];
	fma.rn.f64 	%fd167, %fd166, %fd595, 0d0000000000000000;
	ld.global.nc.f64 	%fd168, [%rd1+176];
	fma.rn.f64 	%fd169, %fd168, %fd594, %fd167;
	ld.global.nc.f64 	%fd170, [%rd1+184];
	fma.rn.f64 	%fd171, %fd170, %fd593, %fd169;
	ld.global.nc.f64 	%fd172, [%rd1+192];
	fma.rn.f64 	%fd173, %fd172, %fd592, %fd171;
	ld.global.nc.f64 	%fd174, [%rd1+200];
	fma.rn.f64 	%fd175, %fd174, %fd591, %fd173;
	ld.global.nc.f64 	%fd176, [%rd1+208];
	fma.rn.f64 	%fd177, %fd176, %fd590, %fd175;
	ld.global.nc.f64 	%fd178, [%rd1+216];
	fma.rn.f64 	%fd179, %fd178, %fd589, %fd177;
	st.shared.f64 	[%r7+1536], %fd179;
	ld.global.nc.f64 	%fd180, [%rd1+224];
	fma.rn.f64 	%fd181, %fd180, %fd595, 0d0000000000000000;
	ld.global.nc.f64 	%fd182, [%rd1+232];
	fma.rn.f64 	%fd183, %fd182, %fd594, %fd181;
	ld.global.nc.f64 	%fd184, [%rd1+240];
	fma.rn.f64 	%fd185, %fd184, %fd593, %fd183;
	ld.global.nc.f64 	%fd186, [%rd1+248];
	fma.rn.f64 	%fd187, %fd186, %fd592, %fd185;
	ld.global.nc.f64 	%fd188, [%rd1+256];
	fma.rn.f64 	%fd189, %fd188, %fd591, %fd187;
	ld.global.nc.f64 	%fd190, [%rd1+264];
	fma.rn.f64 	%fd191, %fd190, %fd590, %fd189;
	ld.global.nc.f64 	%fd192, [%rd1+272];
	fma.rn.f64 	%fd193, %fd192, %fd589, %fd191;
	st.shared.f64 	[%r7+2048], %fd193;
	ld.global.nc.f64 	%fd194, [%rd1+280];
	fma.rn.f64 	%fd195, %fd194, %fd595, 0d0000000000000000;
	ld.global.nc.f64 	%fd196, [%rd1+288];
	fma.rn.f64 	%fd197, %fd196, %fd594, %fd195;
	ld.global.nc.f64 	%fd198, [%rd1+296];
	fma.rn.f64 	%fd199, %fd198, %fd593, %fd197;
	ld.global.nc.f64 	%fd200, [%rd1+304];
	fma.rn.f64 	%fd201, %fd200, %fd592, %fd199;
	ld.global.nc.f64 	%fd202, [%rd1+312];
	fma.rn.f64 	%fd203, %fd202, %fd591, %fd201;
	ld.global.nc.f64 	%fd204, [%rd1+320];
	fma.rn.f64 	%fd205, %fd204, %fd590, %fd203;
	ld.global.nc.f64 	%fd206, [%rd1+328];
	fma.rn.f64 	%fd207, %fd206, %fd589, %fd205;
	st.shared.f64 	[%r7+2560], %fd207;
	ld.global.nc.f64 	%fd208, [%rd1+336];
	fma.rn.f64 	%fd209, %fd208, %fd595, 0d0000000000000000;
	ld.global.nc.f64 	%fd210, [%rd1+344];
	fma.rn.f64 	%fd211, %fd210, %fd594, %fd209;
	ld.global.nc.f64 	%fd212, [%rd1+352];
	fma.rn.f64 	%fd213, %fd212, %fd593, %fd211;
	ld.global.nc.f64 	%fd214, [%rd1+360];
	fma.rn.f64 	%fd215, %fd214, %fd592, %fd213;
	ld.global.nc.f64 	%fd216, [%rd1+368];
	fma.rn.f64 	%fd217, %fd216, %fd591, %fd215;
	ld.global.nc.f64 	%fd218, [%rd1+376];
	fma.rn.f64 	%fd219, %fd218, %fd590, %fd217;
	ld.global.nc.f64 	%fd220, [%rd1+384];
	fma.rn.f64 	%fd221, %fd220, %fd589, %fd219;
	st.shared.f64 	[%r7+3072], %fd221;
	ld.global.nc.f64 	%fd222, [%rd1+392];
	fma.rn.f64 	%fd223, %fd222, %fd595, 0d0000000000000000;
	ld.global.nc.f64 	%fd224, [%rd1+400];
	fma.rn.f64 	%fd225, %fd224, %fd594, %fd223;
	ld.global.nc.f64 	%fd226, [%rd1+408];
	fma.rn.f64 	%fd227, %fd226, %fd593, %fd225;
	ld.global.nc.f64 	%fd228, [%rd1+416];
	fma.rn.f64 	%fd229, %fd228, %fd592, %fd227;
	ld.global.nc.f64 	%fd230, [%rd1+424];
	fma.rn.f64 	%fd231, %fd230, %fd591, %fd229;
	ld.global.nc.f64 	%fd232, [%rd1+432];
	fma.rn.f64 	%fd233, %fd232, %fd590, %fd231;
	ld.global.nc.f64 	%fd234, [%rd1+440];
	fma.rn.f64 	%fd235, %fd234, %fd589, %fd233;
	st.shared.f64 	[%r7+3584], %fd235;
$L__BB162_4:
	bar.sync 	0;
	setp.gt.u32 	%p3, %r1, 55;
	mad.lo.s32 	%r18, %r5, 448, %r6;
	add.s32 	%r8, %r18, %r17;
	@%p3 bra 	$L__BB162_6;
	ld.shared.f64 	%fd236, [%r8];
	ld.shared.f64 	%fd237, [%r8+64];
	ld.shared.f64 	%fd238, [%r8+128];
	ld.shared.f64 	%fd239, [%r8+192];
	ld.shared.f64 	%fd240, [%r8+256];
	ld.shared.f64 	%fd241, [%r8+320];
	ld.shared.f64 	%fd242, [%r8+384];
	ld.global.nc.f64 	%fd243, [%rd1];
	fma.rn.f64 	%fd244, %fd243, %fd236, 0d0000000000000000;
	ld.global.nc.f64 	%fd245, [%rd1+8];
	fma.rn.f64 	%fd246, %fd245, %fd237, %fd244;
	ld.global.nc.f64 	%fd247, [%rd1+16];
	fma.rn.f64 	%fd248, %fd247, %fd238, %fd246;
	ld.global.nc.f64 	%fd249, [%rd1+24];
	fma.rn.f64 	%fd250, %fd249, %fd239, %fd248;
	ld.global.nc.f64 	%fd251, [%rd1+32];
	fma.rn.f64 	%fd252, %fd251, %fd240, %fd250;
	ld.global.nc.f64 	%fd253, [%rd1+40];
	fma.rn.f64 	%fd254, %fd253, %fd241, %fd252;
	ld.global.nc.f64 	%fd255, [%rd1+48];
	fma.rn.f64 	%fd256, %fd255, %fd242, %fd254;
	st.shared.f64 	[%r8], %fd256;
	ld.global.nc.f64 	%fd257, [%rd1+56];
	fma.rn.f64 	%fd258, %fd257, %fd236, 0d0000000000000000;
	ld.global.nc.f64 	%fd259, [%rd1+64];
	fma.rn.f64 	%fd260, %fd259, %fd237, %fd258;
	ld.global.nc.f64 	%fd261, [%rd1+72];
	fma.rn.f64 	%fd262, %fd261, %fd238, %fd260;
	ld.global.nc.f64 	%fd263, [%rd1+80];
	fma.rn.f64 	%fd264, %fd263, %fd239, %fd262;
	ld.global.nc.f64 	%fd265, [%rd1+88];
	fma.rn.f64 	%fd266, %fd265, %fd240, %fd264;
	ld.global.nc.f64 	%fd267, [%rd1+96];
	fma.rn.f64 	%fd268, %fd267, %fd241, %fd266;
	ld.global.nc.f64 	%fd269, [%rd1+104];
	fma.rn.f64 	%fd270, %fd269, %fd242, %fd268;
	st.shared.f64 	[%r8+64], %fd270;
	ld.global.nc.f64 	%fd271, [%rd1+112];
	fma.rn.f64 	%fd272, %fd271, %fd236, 0d0000000000000000;
	ld.global.nc.f64 	%fd273, [%rd1+120];
	fma.rn.f64 	%fd274, %fd273, %fd237, %fd272;
	ld.global.nc.f64 	%fd275, [%rd1+128];
	fma.rn.f64 	%fd276, %fd275, %fd238, %fd274;
	ld.global.nc.f64 	%fd277, [%rd1+136];
	fma.rn.f64 	%fd278, %fd277, %fd239, %fd276;
	ld.global.nc.f64 	%fd279, [%rd1+144];
	fma.rn.f64 	%fd280, %fd279, %fd240, %fd278;
	ld.global.nc.f64 	%fd281, [%rd1+152];
	fma.rn.f64 	%fd282, %fd281, %fd241, %fd280;
	ld.global.nc.f64 	%fd283, [%rd1+160];
	fma.rn.f64 	%fd284, %fd283, %fd242, %fd282;
	st.shared.f64 	[%r8+128], %fd284;
	ld.global.nc.f64 	%fd285, [%rd1+168];
	fma.rn.f64 	%fd286, %fd285, %fd236, 0d0000000000000000;
	ld.global.nc.f64 	%fd287, [%rd1+176];
	fma.rn.f64 	%fd288, %fd287, %fd237, %fd286;
	ld.global.nc.f64 	%fd289, [%rd1+184];
	fma.rn.f64 	%fd290, %fd289, %fd238, %fd288;
	ld.global.nc.f64 	%fd291, [%rd1+192];
	fma.rn.f64 	%fd292, %fd291, %fd239, %fd290;
	ld.global.nc.f64 	%fd293, [%rd1+200];
	fma.rn.f64 	%fd294, %fd293, %fd240, %fd292;
	ld.global.nc.f64 	%fd295, [%rd1+208];
	fma.rn.f64 	%fd296, %fd295, %fd241, %fd294;
	ld.global.nc.f64 	%fd297, [%rd1+216];
	fma.rn.f64 	%fd298, %fd297, %fd242, %fd296;
	st.shared.f64 	[%r8+192], %fd298;
	ld.global.nc.f64 	%fd299, [%rd1+224];
	fma.rn.f64 	%fd300, %fd299, %fd236, 0d0000000000000000;
	ld.global.nc.f64 	%fd301, [%rd1+232];
	fma.rn.f64 	%fd302, %fd301, %fd237, %fd300;
	ld.global.nc.f64 	%fd303, [%rd1+240];
	fma.rn.f64 	%fd304, %fd303, %fd238, %fd302;
	ld.global.nc.f64 	%fd305, [%rd1+248];
	fma.rn.f64 	%fd306, %fd305, %fd239, %fd304;
	ld.global.nc.f64 	%fd307, [%rd1+256];
	fma.rn.f64 	%fd308, %fd307, %fd240, %fd306;
	ld.global.nc.f64 	%fd309, [%rd1+264];
	fma.rn.f64 	%fd310, %fd309, %fd241, %fd308;
	ld.global.nc.f64 	%fd311, [%rd1+272];
	fma.rn.f64 	%fd312, %fd311, %fd242, %fd310;
	st.shared.f64 	[%r8+256], %fd312;
	ld.global.nc.f64 	%fd313, [%rd1+280];
	fma.rn.f64 	%fd314, %fd313, %fd236, 0d0000000000000000;
	ld.global.nc.f64 	%fd315, [%rd1+288];
	fma.rn.f64 	%fd316, %fd315, %fd237, %fd314;
	ld.global.nc.f64 	%fd317, [%rd1+296];
	fma.rn.f64 	%fd318, %fd317, %fd238, %fd316;
	ld.global.nc.f64 	%fd319, [%rd1+304];
	fma.rn.f64 	%fd320, %fd319, %fd239, %fd318;
	ld.global.nc.f64 	%fd321, [%rd1+312];
	fma.rn.f64 	%fd322, %fd321, %fd240, %fd320;
	ld.global.nc.f64 	%fd323, [%rd1+320];
	fma.rn.f64 	%fd324, %fd323, %fd241, %fd322;
	ld.global.nc.f64 	%fd325, [%rd1+328];
	fma.rn.f64 	%fd326, %fd325, %fd242, %fd324;
	st.shared.f64 	[%r8+320], %fd326;
	ld.global.nc.f64 	%fd327, [%rd1+336];
	fma.rn.f64 	%fd328, %fd327, %fd236, 0d0000000000000000;
	ld.global.nc.f64 	%fd329, [%rd1+344];
	fma.rn.f64 	%fd330, %fd329, %fd237, %fd328;
	ld.global.nc.f64 	%fd331, [%rd1+352];
	fma.rn.f64 	%fd332, %fd331, %fd238, %fd330;
	ld.global.nc.f64 	%fd333, [%rd1+360];
	fma.rn.f64 	%fd334, %fd333, %fd239, %fd332;
	ld.global.nc.f64 	%fd335, [%rd1+368];
	fma.rn.f64 	%fd336, %fd335, %fd240, %fd334;
	ld.global.nc.f64 	%fd337, [%rd1+376];
	fma.rn.f64 	%fd338, %fd337, %fd241, %fd336;
	ld.global.nc.f64 	%fd339, [%rd1+384];
	fma.rn.f64 	%fd340, %fd339, %fd242, %fd338;
	st.shared.f64 	[%r8+384], %fd340;
	ld.global.nc.f64 	%fd341, [%rd1+392];
	fma.rn.f64 	%fd342, %fd341, %fd236, 0d0000000000000000;
	ld.global.nc.f64 	%fd343, [%rd1+400];
	fma.rn.f64 	%fd344, %fd343, %fd237, %fd342;
	ld.global.nc.f64 	%fd345, [%rd1+408];
	fma.rn.f64 	%fd346, %fd345, %fd238, %fd344;
	ld.global.nc.f64 	%fd347, [%rd1+416];
	fma.rn.f64 	%fd348, %fd347, %fd239, %fd346;
	ld.global.nc.f64 	%fd349, [%rd1+424];
	fma.rn.f64 	%fd350, %fd349, %fd240, %fd348;
	ld.global.nc.f64 	%fd351, [%rd1+432];
	fma.rn.f64 	%fd352, %fd351, %fd241, %fd350;
	ld.global.nc.f64 	%fd353, [%rd1+440];
	fma.rn.f64 	%fd354, %fd353, %fd242, %fd352;
	st.shared.f64 	[%r8+448], %fd354;
$L__BB162_6:
	ld.param.u64 	%rd27, [_Z40massMatrixMultiplyMonolithicGlobalKernelILi7ELi8ELi1EEviPKdS1_S1_S1_Pd_param_1];
	ld.param.u32 	%r72, [_Z40massMatrixMultiplyMonolithicGlobalKernelILi7ELi8ELi1EEviPKdS1_S1_S1_Pd_param_0];
	setp.ge.s32 	%p4, %r3, %r72;
	bar.sync 	0;
	shl.b32 	%r20, %r1, 6;
	and.b32  	%r21, %r20, 65024;
	add.s32 	%r22, %r4, %r21;
	and.b32  	%r23, %r20, 448;
	add.s32 	%r24, %r22, %r23;
	ld.shared.f64 	%fd15, [%r24];
	ld.shared.f64 	%fd16, [%r24+8];
	ld.shared.f64 	%fd17, [%r24+16];
	ld.shared.f64 	%fd18, [%r24+24];
	ld.shared.f64 	%fd19, [%r24+32];
	ld.shared.f64 	%fd20, [%r24+40];
	ld.shared.f64 	%fd21, [%r24+48];
	shl.b32 	%r25, %r1, 3;
	shl.b32 	%r26, %r3, 9;
	add.s32 	%r27, %r25, %r26;
	ld.global.nc.f64 	%fd22, [%rd1];
	fma.rn.f64 	%fd356, %fd22, %fd15, 0d0000000000000000;
	ld.global.nc.f64 	%fd23, [%rd1+8];
	fma.rn.f64 	%fd357, %fd23, %fd16, %fd356;
	ld.global.nc.f64 	%fd24, [%rd1+16];
	fma.rn.f64 	%fd358, %fd24, %fd17, %fd357;
	ld.global.nc.f64 	%fd25, [%rd1+24];
	fma.rn.f64 	%fd359, %fd25, %fd18, %fd358;
	ld.global.nc.f64 	%fd26, [%rd1+32];
	fma.rn.f64 	%fd360, %fd26, %fd19, %fd359;
	ld.global.nc.f64 	%fd27, [%rd1+40];
	fma.rn.f64 	%fd361, %fd27, %fd20, %fd360;
	ld.global.nc.f64 	%fd28, [%rd1+48];
	fma.rn.f64 	%fd29, %fd28, %fd21, %fd361;
	cvta.to.global.u64 	%rd10, %rd27;
	mul.wide.s32 	%rd11, %r27, 8;
	add.s64 	%rd2, %rd10, %rd11;
	mov.f64 	%fd596, 0d0000000000000000;
	@%p4 bra 	$L__BB162_8;
	ld.global.nc.f64 	%fd596, [%rd2];
$L__BB162_8:
	ld.param.u32 	%r73, [_Z40massMatrixMultiplyMonolithicGlobalKernelILi7ELi8ELi1EEviPKdS1_S1_S1_Pd_param_0];
	setp.ge.s32 	%p5, %r3, %r73;
	mul.f64 	%fd610, %fd29, %fd596;
	ld.global.nc.f64 	%fd33, [%rd1+56];
	fma.rn.f64 	%fd363, %fd33, %fd15, 0d0000000000000000;
	ld.global.nc.f64 	%fd34, [%rd1+64];
	fma.rn.f64 	%fd364, %fd34, %fd16, %fd363;
	ld.global.nc.f64 	%fd35, [%rd1+72];
	fma.rn.f64 	%fd365, %fd35, %fd17, %fd364;
	ld.global.nc.f64 	%fd36, [%rd1+80];
	fma.rn.f64 	%fd366, %fd36, %fd18, %fd365;
	ld.global.nc.f64 	%fd37, [%rd1+88];
	fma.rn.f64 	%fd367, %fd37, %fd19, %fd366;
	ld.global.nc.f64 	%fd38, [%rd1+96];
	fma.rn.f64 	%fd368, %fd38, %fd20, %fd367;
	ld.global.nc.f64 	%fd39, [%rd1+104];
	fma.rn.f64 	%fd40, %fd39, %fd21, %fd368;
	mov.f64 	%fd597, 0d0000000000000000;
	@%p5 bra 	$L__BB162_10;
	ld.global.nc.f64 	%fd597, [%rd2+8];
$L__BB162_10:
	ld.param.u32 	%r74, [_Z40massMatrixMultiplyMonolithicGlobalKernelILi7ELi8ELi1EEviPKdS1_S1_S1_Pd_param_0];
	setp.ge.s32 	%p6, %r3, %r74;
	mul.f64 	%fd609, %fd40, %fd597;
	ld.global.nc.f64 	%fd44, [%rd1+112];
	fma.rn.f64 	%fd370, %fd44, %fd15, 0d0000000000000000;
	ld.global.nc.f64 	%fd45, [%rd1+120];
	fma.rn.f64 	%fd371, %fd45, %fd16, %fd370;
	ld.global.nc.f64 	%fd46, [%rd1+128];
	fma.rn.f64 	%fd372, %fd46, %fd17, %fd371;
	ld.global.nc.f64 	%fd47, [%rd1+136];
	fma.rn.f64 	%fd373, %fd47, %fd18, %fd372;
	ld.global.nc.f64 	%fd48, [%rd1+144];
	fma.rn.f64 	%fd374, %fd48, %fd19, %fd373;
	ld.global.nc.f64 	%fd49, [%rd1+152];
	fma.rn.f64 	%fd375, %fd49, %fd20, %fd374;
	ld.global.nc.f64 	%fd50, [%rd1+160];
	fma.rn.f64 	%fd51, %fd50, %fd21, %fd375;
	mov.f64 	%fd598, 0d0000000000000000;
	@%p6 bra 	$L__BB162_12;
	ld.global.nc.f64 	%fd598, [%rd2+16];
$L__BB162_12:
	ld.param.u32 	%r75, [_Z40massMatrixMultiplyMonolithicGlobalKernelILi7ELi8ELi1EEviPKdS1_S1_S1_Pd_param_0];
	setp.ge.s32 	%p7, %r3, %r75;
	mul.f64 	%fd608, %fd51, %fd598;
	ld.global.nc.f64 	%fd55, [%rd1+168];
	fma.rn.f64 	%fd377, %fd55, %fd15, 0d0000000000000000;
	ld.global.nc.f64 	%fd56, [%rd1+176];
	fma.rn.f64 	%fd378, %fd56, %fd16, %fd377;
	ld.global.nc.f64 	%fd57, [%rd1+184];
	fma.rn.f64 	%fd379, %fd57, %fd17, %fd378;
	ld.global.nc.f64 	%fd58, [%rd1+192];
	fma.rn.f64 	%fd380, %fd58, %fd18, %fd379;
	ld.global.nc.f64 	%fd59, [%rd1+200];
	fma.rn.f64 	%fd381, %fd59, %fd19, %fd380;
	ld.global.nc.f64 	%fd60, [%rd1+208];
	fma.rn.f64 	%fd382, %fd60, %fd20, %fd381;
	ld.global.nc.f64 	%fd61, [%rd1+216];
	fma.rn.f64 	%fd62, %fd61, %fd21, %fd382;
	mov.f64 	%fd599, 0d0000000000000000;
	@%p7 bra 	$L__BB162_14;
	ld.global.nc.f64 	%fd599, [%rd2+24];
$L__BB162_14:
	ld.param.u32 	%r76, [_Z40massMatrixMultiplyMonolithicGlobalKernelILi7ELi8ELi1EEviPKdS1_S1_S1_Pd_param_0];
	setp.ge.s32 	%p8, %r3, %r76;
	mul.f64 	%fd607, %fd62, %fd599;
	ld.global.nc.f64 	%fd66, [%rd1+224];
	fma.rn.f64 	%fd384, %fd66, %fd15, 0d0000000000000000;
	ld.global.nc.f64 	%fd67, [%rd1+232];
	fma.rn.f64 	%fd385, %fd67, %fd16, %fd384;
	ld.global.nc.f64 	%fd68, [%rd1+240];
	fma.rn.f64 	%fd386, %fd68, %fd17, %fd385;
	ld.global.nc.f64 	%fd69, [%rd1+248];
	fma.rn.f64 	%fd387, %fd69, %fd18, %fd386;
	ld.global.nc.f64 	%fd70, [%rd1+256];
	fma.rn.f64 	%fd388, %fd70, %fd19, %fd387;
	ld.global.nc.f64 	%fd71, [%rd1+264];
	fma.rn.f64 	%fd389, %fd71, %fd20, %fd388;
	ld.global.nc.f64 	%fd72, [%rd1+272];
	fma.rn.f64 	%fd73, %fd72, %fd21, %fd389;
	mov.f64 	%fd600, 0d0000000000000000;
	@%p8 bra 	$L__BB162_16;
	ld.global.nc.f64 	%fd600, [%rd2+32];
$L__BB162_16:
	ld.param.u64 	%rd31, [_Z40massMatrixMultiplyMonolithicGlobalKernelILi7ELi8ELi1EEviPKdS1_S1_S1_Pd_param_2];
	ld.param.u32 	%r77, [_Z40massMatrixMultiplyMonolithicGlobalKernelILi7ELi8ELi1EEviPKdS1_S1_S1_Pd_param_0];
	setp.ge.s32 	%p9, %r3, %r77;
	mul.f64 	%fd606, %fd73, %fd600;
	cvta.to.global.u64 	%rd12, %rd31;
	ld.global.nc.f64 	%fd77, [%rd12+280];
	fma.rn.f64 	%fd391, %fd77, %fd15, 0d0000000000000000;
	ld.global.nc.f64 	%fd78, [%rd12+288];
	fma.rn.f64 	%fd392, %fd78, %fd16, %fd391;
	ld.global.nc.f64 	%fd79, [%rd12+296];
	fma.rn.f64 	%fd393, %fd79, %fd17, %fd392;
	ld.global.nc.f64 	%fd80, [%rd12+304];
	fma.rn.f64 	%fd394, %fd80, %fd18, %fd393;
	ld.global.nc.f64 	%fd81, [%rd12+312];
	fma.rn.f64 	%fd395, %fd81, %fd19, %fd394;
	ld.global.nc.f64 	%fd82, [%rd12+320];
	fma.rn.f64 	%fd396, %fd82, %fd20, %fd395;
	ld.global.nc.f64 	%fd83, [%rd12+328];
	fma.rn.f64 	%fd84, %fd83, %fd21, %fd396;
	mov.f64 	%fd601, 0d0000000000000000;
	@%p9 bra 	$L__BB162_18;
	ld.param.u64 	%rd28, [_Z40massMatrixMultiplyMonolithicGlobalKernelILi7ELi8ELi1EEviPKdS1_S1_S1_Pd_param_1];
	cvta.to.global.u64 	%rd13, %rd28;
	add.s64 	%rd15, %rd13, %rd11;
	ld.global.nc.f64 	%fd601, [%rd15+40];
$L__BB162_18:
	ld.param.u64 	%rd32, [_Z40massMatrixMultiplyMonolithicGlobalKernelILi7ELi8ELi1EEviPKdS1_S1_S1_Pd_param_2];
	ld.param.u32 	%r78, [_Z40massMatrixMultiplyMonolithicGlobalKernelILi7ELi8ELi1EEviPKdS1_S1_S1_Pd_param_0];
	mov.u32 	%r38, %ctaid.x;
	mov.u32 	%r39, %tid.y;
	add.s32 	%r40, %r38, %r39;
	setp.ge.s32 	%p10, %r40, %r78;
	mul.f64 	%fd605, %fd84, %fd601;
	cvta.to.global.u64 	%rd16, %rd32;
	ld.global.nc.f64 	%fd88, [%rd16+336];
	fma.rn.f64 	%fd398, %fd88, %fd15, 0d0000000000000000;
	ld.global.nc.f64 	%fd89, [%rd16+344];
	fma.rn.f64 	%fd399, %fd89, %fd16, %fd398;
	ld.global.nc.f64 	%fd90, [%rd16+352];
	fma.rn.f64 	%fd400, %fd90, %fd17, %fd399;
	ld.global.nc.f64 	%fd91, [%rd16+360];
	fma.rn.f64 	%fd401, %fd91, %fd18, %fd400;
	ld.global.nc.f64 	%fd92, [%rd16+368];
	fma.rn.f64 	%fd402, %fd92, %fd19, %fd401;
	ld.global.nc.f64 	%fd93, [%rd16+376];
	fma.rn.f64 	%fd403, %fd93, %fd20, %fd402;
	ld.global.nc.f64 	%fd94, [%rd16+384];
	fma.rn.f64 	%fd95, %fd94, %fd21, %fd403;
	mov.f64 	%fd602, 0d0000000000000000;
	@%p10 bra 	$L__BB162_20;
	ld.param.u64 	%rd29, [_Z40massMatrixMultiplyMonolithicGlobalKernelILi7ELi8ELi1EEviPKdS1_S1_S1_Pd_param_1];
	cvta.to.global.u64 	%rd17, %rd29;
	mov.u32 	%r41, %tid.x;
	shl.b32 	%r42, %r41, 3;
	mov.u32 	%r43, %ctaid.x;
	mov.u32 	%r44, %tid.y;
	add.s32 	%r45, %r43, %r44;
	shl.b32 	%r46, %r45, 9;
	add.s32 	%r47, %r42, %r46;
	mul.wide.s32 	%rd18, %r47, 8;
	add.s64 	%rd19, %rd17, %rd18;
	ld.global.nc.f64 	%fd602, [%rd19+48];
$L__BB162_20:
	ld.param.u64 	%rd33, [_Z40massMatrixMultiplyMonolithicGlobalKernelILi7ELi8ELi1EEviPKdS1_S1_S1_Pd_param_2];
	ld.param.u32 	%r79, [_Z40massMatrixMultiplyMonolithicGlobalKernelILi7ELi8ELi1EEviPKdS1_S1_S1_Pd_param_0];
	mov.u32 	%r48, %ctaid.x;
	mov.u32 	%r49, %tid.y;
	add.s32 	%r50, %r48, %r49;
	setp.ge.s32 	%p11, %r50, %r79;
	mul.f64 	%fd604, %fd95, %fd602;
	cvta.to.global.u64 	%rd20, %rd33;
	ld.global.nc.f64 	%fd99, [%rd20+392];
	fma.rn.f64 	%fd405, %fd99, %fd15, 0d0000000000000000;
	ld.global.nc.f64 	%fd100, [%rd20+400];
	fma.rn.f64 	%fd406, %fd100, %fd16, %fd405;
	ld.global.nc.f64 	%fd101, [%rd20+408];
	fma.rn.f64 	%fd407, %fd101, %fd17, %fd406;
	ld.global.nc.f64 	%fd102, [%rd20+416];
	fma.rn.f64 	%fd408, %fd102, %fd18, %fd407;
	ld.global.nc.f64 	%fd103, [%rd20+424];
	fma.rn.f64 	%fd409, %fd103, %fd19, %fd408;
	ld.global.nc.f64 	%fd104, [%rd20+432];
	fma.rn.f64 	%fd410, %fd104, %fd20, %fd409;
	ld.global.nc.f64 	%fd105, [%rd20+440];
	fma.rn.f64 	%fd106, %fd105, %fd21, %fd410;
	mov.f64 	%fd603, 0d0000000000000000;
	@%p11 bra 	$L__BB162_22;
	ld.param.u64 	%rd30, [_Z40massMatrixMultiplyMonolithicGlobalKernelILi7ELi8ELi1EEviPKdS1_S1_S1_Pd_param_1];
	cvta.to.global.u64 	%rd21, %rd30;
	mov.u32 	%r51, %tid.x;
	shl.b32 	%r52, %r51, 3;
	mov.u32 	%r53, %ctaid.x;
	mov.u32 	%r54, %tid.y;
	add.s32 	%r55, %r53, %r54;
	shl.b32 	%r56, %r55, 9;
	add.s32 	%r57, %r52, %r56;
	mul.wide.s32 	%rd22, %r57, 8;
	add.s64 	%rd23, %rd21, %rd22;
	ld.global.nc.f64 	%fd603, [%rd23+56];
$L__BB162_22:
	mov.u32 	%r58, %tid.x;
	setp.gt.u32 	%p12, %r58, 55;
	mul.f64 	%fd411, %fd106, %fd603;
	fma.rn.f64 	%fd412, %fd22, %fd610, 0d0000000000000000;
	fma.rn.f64 	%fd413, %fd33, %fd609, %fd412;
	fma.rn.f64 	%fd414, %fd44, %fd608, %fd413;
	fma.rn.f64 	%fd415, %fd55, %fd607, %fd414;
	fma.rn.f64 	%fd416, %fd66, %fd606, %fd415;
	fma.rn.f64 	%fd417, %fd77, %fd605, %fd416;
	fma.rn.f64 	%fd418, %fd88, %fd604, %fd417;
	fma.rn.f64 	%fd419, %fd99, %fd411, %fd418;
	mov.u32 	%r59, %tid.y;
	shl.b32 	%r60, %r59, 12;
	mov.u32 	%r61, _ZZ40massMatrixMultiplyMonolithicGlobalKernelILi7ELi8ELi1EEviPKdS1_S1_S1_PdE6s_tmp1;
	add.s32 	%r62, %r61, %r60;
	shl.b32 	%r63, %r58, 6;
	and.b32  	%r64, %r63, 65024;
	add.s32 	%r65, %r62, %r64;
	and.b32  	%r66, %r63, 448;
	add.s32 	%r67, %r65, %r66;
	st.shared.f64 	[%r67], %fd419;
	fma.rn.f64 	%fd420, %fd23, %fd610, 0d0000000000000000;
	fma.rn.f64 	%fd421, %fd34, %fd609, %fd420;
	fma.rn.f64 	%fd422, %fd45, %fd608, %fd421;
	fma.rn.f64 	%fd423, %fd56, %fd607, %fd422;
	fma.rn.f64 	%fd424, %fd67, %fd606, %fd423;
	fma.rn.f64 	%fd425, %fd78, %fd605, %fd424;
	fma.rn.f64 	%fd426, %fd89, %fd604, %fd425;
	fma.rn.f64 	%fd427, %fd100, %fd411, %fd426;
	st.shared.f64 	[%r67+8], %fd427;
	fma.rn.f64 	%fd428, %fd24, %fd610, 0d0000000000000000;
	fma.rn.f64 	%fd429, %fd35, %fd609, %fd428;
	fma.rn.f64 	%fd430, %fd46, %fd608, %fd429;
	fma.rn.f64 	%fd431, %fd57, %fd607, %fd430;
	fma.rn.f64 	%fd432, %fd68, %fd606, %fd431;
	fma.rn.f64 	%fd433, %fd79, %fd605, %fd432;
	fma.rn.f64 	%fd434, %fd90, %fd604, %fd433;
	fma.rn.f64 	%fd435, %fd101, %fd411, %fd434;
	st.shared.f64 	[%r67+16], %fd435;
	fma.rn.f64 	%fd436, %fd25, %fd610, 0d0000000000000000;
	fma.rn.f64 	%fd437, %fd36, %fd609, %fd436;
	fma.rn.f64 	%fd438, %fd47, %fd608, %fd437;
	fma.rn.f64 	%fd439, %fd58, %fd607, %fd438;
	fma.rn.f64 	%fd440, %fd69, %fd606, %fd439;
	fma.rn.f64 	%fd441, %fd80, %fd605, %fd440;
	fma.rn.f64 	%fd442, %fd91, %fd604, %fd441;
	fma.rn.f64 	%fd443, %fd102, %fd411, %fd442;
	st.shared.f64 	[%r67+24], %fd443;
	fma.rn.f64 	%fd444, %fd26, %fd610, 0d0000000000000000;
	fma.rn.f64 	%fd445, %fd37, %fd609, %fd444;
	fma.rn.f64 	%fd446, %fd48, %fd608, %fd445;
	fma.rn.f64 	%fd447, %fd59, %fd607, %fd446;
	fma.rn.f64 	%fd448, %fd70, %fd606, %fd447;
	fma.rn.f64 	%fd449, %fd81, %fd605, %fd448;
	fma.rn.f64 	%fd450, %fd92, %fd604, %fd449;
	fma.rn.f64 	%fd451, %fd103, %fd411, %fd450;
	st.shared.f64 	[%r67+32], %fd451;
	fma.rn.f64 	%fd452, %fd27, %fd610, 0d0000000000000000;
	fma.rn.f64 	%fd453, %fd38, %fd609, %fd452;
	fma.rn.f64 	%fd454, %fd49, %fd608, %fd453;
	fma.rn.f64 	%fd455, %fd60, %fd607, %fd454;
	fma.rn.f64 	%fd456, %fd71, %fd606, %fd455;
	fma.rn.f64 	%fd457, %fd82, %fd605, %fd456;
	fma.rn.f64 	%fd458, %fd93, %fd604, %fd457;
	fma.rn.f64 	%fd459, %fd104, %fd411, %fd458;
	st.shared.f64 	[%r67+40], %fd459;
	fma.rn.f64 	%fd460, %fd28, %fd610, 0d0000000000000000;
	fma.rn.f64 	%fd461, %fd39, %fd609, %fd460;
	fma.rn.f64 	%fd462, %fd50, %fd608, %fd461;
	fma.rn.f64 	%fd463, %fd61, %fd607, %fd462;
	fma.rn.f64 	%fd464, %fd72, %fd606, %fd463;
	fma.rn.f64 	%fd465, %fd83, %fd605, %fd464;
	fma.rn.f64 	%fd466, %fd94, %fd604, %fd465;
	fma.rn.f64 	%fd467, %fd105, %fd411, %fd466;
	st.shared.f64 	[%r67+48], %fd467;
	bar.sync 	0;
	@%p12 bra 	$L__BB162_24;
	ld.shared.f64 	%fd468, [%r8];
	ld.shared.f64 	%fd469, [%r8+64];
	ld.shared.f64 	%fd470, [%r8+128];
	ld.shared.f64 	%fd471, [%r8+192];
	ld.shared.f64 	%fd472, [%r8+256];
	ld.shared.f64 	%fd473, [%r8+320];
	ld.shared.f64 	%fd474, [%r8+384];
	ld.shared.f64 	%fd475, [%r8+448];
	fma.rn.f64 	%fd476, %fd22, %fd468, 0d0000000000000000;
	fma.rn.f64 	%fd477, %fd33, %fd469, %fd476;
	fma.rn.f64 	%fd478, %fd44, %fd470, %fd477;
	fma.rn.f64 	%fd479, %fd55, %fd471, %fd478;
	fma.rn.f64 	%fd480, %fd66, %fd472, %fd479;
	fma.rn.f64 	%fd481, %fd77, %fd473, %fd480;
	fma.rn.f64 	%fd482, %fd88, %fd474, %fd481;
	fma.rn.f64 	%fd483, %fd99, %fd475, %fd482;
	st.shared.f64 	[%r8], %fd483;
	fma.rn.f64 	%fd484, %fd23, %fd468, 0d0000000000000000;
	fma.rn.f64 	%fd485, %fd34, %fd469, %fd484;
	fma.rn.f64 	%fd486, %fd45, %fd470, %fd485;
	fma.rn.f64 	%fd487, %fd56, %fd471, %fd486;
	fma.rn.f64 	%fd488, %fd67, %fd472, %fd487;
	fma.rn.f64 	%fd489, %fd78, %fd473, %fd488;
	fma.rn.f64 	%fd490, %fd89, %fd474, %fd489;
	fma.rn.f64 	%fd491, %fd100, %fd475, %fd490;
	st.shared.f64 	[%r8+64], %fd491;
	fma.rn.f64 	%fd492, %fd24, %fd468, 0d0000000000000000;
	fma.rn.f64 	%fd493, %fd35, %fd469, %fd492;
	fma.rn.f64 	%fd494, %fd46, %fd470, %fd493;
	fma.rn.f64 	%fd495, %fd57, %fd471, %fd494;
	fma.rn.f64 	%fd496, %fd68, %fd472, %fd495;
	fma.rn.f64 	%fd497, %fd79, %fd473, %fd496;
	fma.rn.f64 	%fd498, %fd90, %fd474, %fd497;
	fma.rn.f64 	%fd499, %fd101, %fd475, %fd498;
	st.shared.f64 	[%r8+128], %fd499;
	fma.rn.f64 	%fd500, %fd25, %fd468, 0d0000000000000000;
	fma.rn.f64 	%fd501, %fd36, %fd469, %fd500;
	fma.rn.f64 	%fd502, %fd47, %fd470, %fd501;
	fma.rn.f64 	%fd503, %fd58, %fd471, %fd502;
	fma.rn.f64 	%fd504, %fd69, %fd472, %fd503;
	fma.rn.f64 	%fd505, %fd80, %fd473, %fd504;
	fma.rn.f64 	%fd506, %fd91, %fd474, %fd505;
	fma.rn.f64 	%fd507, %fd102, %fd475, %fd506;
	st.shared.f64 	[%r8+192], %fd507;
	fma.rn.f64 	%fd508, %fd26, %fd468, 0d0000000000000000;
	fma.rn.f64 	%fd509, %fd37, %fd469, %fd508;
	fma.rn.f64 	%fd510, %fd48, %fd470, %fd509;
	fma.rn.f64 	%fd511, %fd59, %fd471, %fd510;
	fma.rn.f64 	%fd512, %fd70, %fd472, %fd511;
	fma.rn.f64 	%fd513, %fd81, %fd473, %fd512;
	fma.rn.f64 	%fd514, %fd92, %fd474, %fd513;
	fma.rn.f64 	%fd515, %fd103, %fd475, %fd514;
	st.shared.f64 	[%r8+256], %fd515;
	fma.rn.f64 	%fd516, %fd27, %fd468, 0d0000000000000000;
	fma.rn.f64 	%fd517, %fd38, %fd469, %fd516;
	fma.rn.f64 	%fd518, %fd49, %fd470, %fd517;
	fma.rn.f64 	%fd519, %fd60, %fd471, %fd518;
	fma.rn.f64 	%fd520, %fd71, %fd472, %fd519;
	fma.rn.f64 	%fd521, %fd82, %fd473, %fd520;
	fma.rn.f64 	%fd522, %fd93, %fd474, %fd521;
	fma.rn.f64 	%fd523, %fd104, %fd475, %fd522;
	st.shared.f64 	[%r8+320], %fd523;
	fma.rn.f64 	%fd524, %fd28, %fd468, 0d0000000000000000;
	fma.rn.f64 	%fd525, %fd39, %fd469, %fd524;
	fma.rn.f64 	%fd526, %fd50, %fd470, %fd525;
	fma.rn.f64 	%fd527, %fd61, %fd471, %fd526;
	fma.rn.f64 	%fd528, %fd72, %fd472, %fd527;
	fma.rn.f64 	%fd529, %fd83, %fd473, %fd528;
	fma.rn.f64 	%fd530, %fd94, %fd474, %fd529;
	fma.rn.f64 	%fd531, %fd105, %fd475, %fd530;
	st.shared.f64 	[%r8+384], %fd531;
$L__BB162_24:
	mov.u32 	%r68, %tid.x;
	setp.gt.u32 	%p13, %r68, 48;
	bar.sync 	0;
	@%p13 bra 	$L__BB162_26;
	ld.shared.f64 	%fd532, [%r7];
	ld.shared.f64 	%fd533, [%r7+512];
	ld.shared.f64 	%fd534, [%r7+1024];
	ld.shared.f64 	%fd535, [%r7+1536];
	ld.shared.f64 	%fd536, [%r7+2048];
	ld.shared.f64 	%fd537, [%r7+2560];
	ld.shared.f64 	%fd538, [%r7+3072];
	ld.shared.f64 	%fd539, [%r7+3584];
	fma.rn.f64 	%fd540, %fd22, %fd532, 0d0000000000000000;
	fma.rn.f64 	%fd541, %fd33, %fd533, %fd540;
	fma.rn.f64 	%fd542, %fd44, %fd534, %fd541;
	fma.rn.f64 	%fd543, %fd55, %fd535, %fd542;
	fma.rn.f64 	%fd544, %fd66, %fd536, %fd543;
	fma.rn.f64 	%fd545, %fd77, %fd537, %fd544;
	fma.rn.f64 	%fd546, %fd88, %fd538, %fd545;
	fma.rn.f64 	%fd610, %fd99, %fd539, %fd546;
	fma.rn.f64 	%fd547, %fd23, %fd532, 0d0000000000000000;
	fma.rn.f64 	%fd548, %fd34, %fd533, %fd547;
	fma.rn.f64 	%fd549, %fd45, %fd534, %fd548;
	fma.rn.f64 	%fd550, %fd56, %fd535, %fd549;
	fma.rn.f64 	%fd551, %fd67, %fd536, %fd550;
	fma.rn.f64 	%fd552, %fd78, %fd537, %fd551;
	fma.rn.f64 	%fd553, %fd89, %fd538, %fd552;
	fma.rn.f64 	%fd609, %fd100, %fd539, %fd553;
	fma.rn.f64 	%fd554, %fd24, %fd532, 0d0000000000000000;
	fma.rn.f64 	%fd555, %fd35, %fd533, %fd554;
	fma.rn.f64 	%fd556, %fd46, %fd534, %fd555;
	fma.rn.f64 	%fd557, %fd57, %fd535, %fd556;
	fma.rn.f64 	%fd558, %fd68, %fd536, %fd557;
	fma.rn.f64 	%fd559, %fd79, %fd537, %fd558;
	fma.rn.f64 	%fd560, %fd90, %fd538, %fd559;
	fma.rn.f64 	%fd608, %fd101, %fd539, %fd560;
	fma.rn.f64 	%fd561, %fd25, %fd532, 0d0000000000000000;
	fma.rn.f64 	%fd562, %fd36, %fd533, %fd561;
	fma.rn.f64 	%fd563, %fd47, %fd534, %fd562;
	fma.rn.f64 	%fd564, %fd58, %fd535, %fd563;
	fma.rn.f64 	%fd565, %fd69, %fd536, %fd564;
	fma.rn.f64 	%fd566, %fd80, %fd537, %fd565;
	fma.rn.f64 	%fd567, %fd91, %fd538, %fd566;
	fma.rn.f64 	%fd607, %fd102, %fd539, %fd567;
	fma.rn.f64 	%fd568, %fd26, %fd532, 0d0000000000000000;
	fma.rn.f64 	%fd569, %fd37, %fd533, %fd568;
	fma.rn.f64 	%fd570, %fd48, %fd534, %fd569;
	fma.rn.f64 	%fd571, %fd59, %fd535, %fd570;
	fma.rn.f64 	%fd572, %fd70, %fd536, %fd571;
	fma.rn.f64 	%fd573, %fd81, %fd537, %fd572;
	fma.rn.f64 	%fd574, %fd92, %fd538, %fd573;
	fma.rn.f64 	%fd606, %fd103, %fd539, %fd574;
	fma.rn.f64 	%fd575, %fd27, %fd532, 0d0000000000000000;
	fma.rn.f64 	%fd576, %fd38, %fd533, %fd575;
	fma.rn.f64 	%fd577, %fd49, %fd534, %fd576;
	fma.rn.f64 	%fd578, %fd60, %fd535, %fd577;
	fma.rn.f64 	%fd579, %fd71, %fd536, %fd578;
	fma.rn.f64 	%fd580, %fd82, %fd537, %fd579;
	fma.rn.f64 	%fd581, %fd93, %fd538, %fd580;
	fma.rn.f64 	%fd605, %fd104, %fd539, %fd581;
	fma.rn.f64 	%fd582, %fd28, %fd532, 0d0000000000000000;
	fma.rn.f64 	%fd583, %fd39, %fd533, %fd582;
	fma.rn.f64 	%fd584, %fd50, %fd534, %fd583;
	fma.rn.f64 	%fd585, %fd61, %fd535, %fd584;
	fma.rn.f64 	%fd586, %fd72, %fd536, %fd585;
	fma.rn.f64 	%fd587, %fd83, %fd537, %fd586;
	fma.rn.f64 	%fd588, %fd94, %fd538, %fd587;
	fma.rn.f64 	%fd604, %fd105, %fd539, %fd588;
$L__BB162_26:
	ld.param.u32 	%r80, [_Z40massMatrixMultiplyMonolithicGlobalKernelILi7ELi8ELi1EEviPKdS1_S1_S1_Pd_param_0];
	mov.u32 	%r9, %tid.x;
	setp.gt.u32 	%p14, %r9, 48;
	mov.u32 	%r69, %ctaid.x;
	mov.u32 	%r70, %tid.y;
	add.s32 	%r10, %r69, %r70;
	setp.ge.s32 	%p15, %r10, %r80;
	bar.sync 	0;
	or.pred  	%p16, %p14, %p15;
	@%p16 bra 	$L__BB162_28;
	ld.param.u64 	%rd34, [_Z40massMatrixMultiplyMonolithicGlobalKernelILi7ELi8ELi1EEviPKdS1_S1_S1_Pd_param_5];
	mad.lo.s32 	%r71, %r10, 343, %r9;
	cvta.to.global.u64 	%rd24, %rd34;
	mul.wide.s32 	%rd25, %r71, 8;
	add.s64 	%rd26, %rd24, %rd25;
	st.global.f64 	[%rd26], %fd610;
	st.global.f64 	[%rd26+392], %fd609;
	st.global.f64 	[%rd26+784], %fd608;
	st.global.f64 	[%rd26+1176], %fd607;
	st.global.f64 	[%rd26+1568], %fd606;
	st.global.f64 	[%rd26+1960], %fd605;
	st.global.f64 	[%rd26+2352], %fd604;
$L__BB162_28:
	ret;

}
	// .globl	_Z42massMatrixMultiplyMonolithicConstantKernelILi7ELi8ELi1EEviPKdS1_S1_S1_Pd
.visible .entry _Z42massMatrixMultiplyMonolithicConstantKernelILi7ELi8ELi1EEviPKdS1_S1_S1_Pd(
	.param .u32 _Z42massMatrixMultiplyMonolithicConstantKernelILi7ELi8ELi1EEviPKdS1_S1_S1_Pd_param_0,
	.param .u64 .ptr .align 1 _Z42massMatrixMultiplyMonolithicConstantKernelILi7ELi8ELi1EEviPKdS1_S1_S1_Pd_param_1,
	.param .u64 .ptr .align 1 _Z42massMatrixMultiplyMonolithicConstantKernelILi7ELi8ELi1EEviPKdS1_S1_S1_Pd_param_2,
	.param .u64 .ptr .align 1 _Z42massMatrixMultiplyMonolithicConstantKernelILi7ELi8ELi1EEviPKdS1_S1_S1_Pd_param_3,
	.param .u64 .ptr .align 1 _Z42massMatrixMultiplyMonolithicConstantKernelILi7ELi8ELi1EEviPKdS1_S1_S1_Pd_param_4,
	.param .u64 .ptr .align 1 _Z42massMatrixMultiplyMonolithicConstantKernelILi7ELi8ELi1EEviPKdS1_S1_S1_Pd_param_5
)
{
	.reg .pred 	%p<17>;
	.reg .b16 	%rs<14>;
	.reg .b32 	%r<27>;
	.reg .b64 	%rd<14>;
	.reg .b64 	%fd<642>;
	// demoted variable
	.shared .align 8 .b8 _ZZ42massMatrixMultiplyMonolithicConstantKernelILi7ELi8ELi1EEviPKdS1_S1_S1_PdE6s_tmp1[4096];
	ld.param.u32 	%r10, [_Z42massMatrixMultiplyMonolithicConstantKernelILi7ELi8ELi1EEviPKdS1_S1_S1_Pd_param_0];
	ld.param.u64 	%rd2, [_Z42massMatrixMultiplyMonolithicConstantKernelILi7ELi8ELi1EEviPKdS1_S1_S1_Pd_param_1];
	ld.param.u64 	%rd3, [_Z42massMatrixMultiplyMonolithicConstantKernelILi7ELi8ELi1EEviPKdS1_S1_S1_Pd_param_4];
	mov.u32 	%r1, %tid.x;
	mov.u32 	%r2, %tid.y;
	mov.u32 	%r11, %ctaid.x;
	add.s32 	%r3, %r11, %r2;
	cvt.u16.u32 	%rs2, %r1;
	mul.hi.u16 	%rs3, %rs2, 9363;
	mul.lo.s16 	%rs4, %rs3, 7;
	sub.s16 	%rs1, %rs2, %rs4;
	setp.ge.s32 	%p1, %r3, %r10;
	@%p1 bra 	$L__BB163_2;
	cvta.to.global.u64 	%rd5, %rd3;
	mad.lo.s32 	%r12, %r3, 343, %r1;
	mul.wide.s32 	%rd6, %r12, 8;
	add.s64 	%rd7, %rd5, %rd6;
	ld.global.nc.f64 	%fd626, [%rd7];
	ld.global.nc.f64 	%fd625, [%rd7+392];
	ld.global.nc.f64 	%fd624, [%rd7+784];
	ld.global.nc.f64 	%fd623, [%rd7+1176];
	ld.global.nc.f64 	%fd622, [%rd7+1568];
	ld.global.nc.f64 	%fd621, [%rd7+1960];
	ld.global.nc.f64 	%fd620, [%rd7+2352];
$L__BB163_2:
	bar.sync 	0;
	setp.gt.u32 	%p2, %r1, 48;
	ld.const.f64 	%fd15, [const_DofToQuad];
	ld.const.f64 	%fd16, [const_DofToQuad+8];
	ld.const.f64 	%fd17, [const_DofToQuad+16];
	ld.const.f64 	%fd18, [const_DofToQuad+24];
	ld.const.f64 	%fd19, [const_DofToQuad+32];
	ld.const.f64 	%fd20, [const_DofToQuad+40];
	ld.const.f64 	%fd21, [const_DofToQuad+48];
	shl.b32 	%r13, %r2, 12;
	mov.u32 	%r14, _ZZ42massMatrixMultiplyMonolithicConstantKernelILi7ELi8ELi1EEviPKdS1_S1_S1_PdE6s_tmp1;
	add.s32 	%r4, %r14, %r13;
	mul.lo.s16 	%rs6, %rs2, 37;
	shr.u16 	%rs7, %rs6, 8;
	sub.s16 	%rs8, %rs2, %rs7;
	and.b16  	%rs9, %rs8, 254;
	shr.u16 	%rs10, %rs9, 1;
	add.s16 	%rs11, %rs10, %rs7;
	and.b16  	%rs12, %rs11, 252;
	shr.u16 	%rs13, %rs12, 2;
	cvt.u32.u16 	%r5, %rs13;
	mul.wide.u16 	%r15, %rs13, 64;
	add.s32 	%r6, %r4, %r15;
	mul.wide.u16 	%r16, %rs1, 8;
	add.s32 	%r7, %r6, %r16;
	@%p2 bra 	$L__BB163_4;
	fma.rn.f64 	%fd118, %fd15, %fd626, 0d0000000000000000;
	fma.rn.f64 	%fd119, %fd16, %fd625, %fd118;
	fma.rn.f64 	%fd120, %fd17, %fd624, %fd119;
	fma.rn.f64 	%fd121, %fd18, %fd623, %fd120;
	fma.rn.f64 	%fd122, %fd19, %fd622, %fd121;
	fma.rn.f64 	%fd123, %fd20, %fd621, %fd122;
	fma.rn.f64 	%fd124, %fd21, %fd620, %fd123;
	st.shared.f64 	[%r7], %fd124;
	ld.const.f64 	%fd125, [const_DofToQuad+56];
	fma.rn.f64 	%fd126, %fd125, %fd626, 0d0000000000000000;
	ld.const.f64 	%fd127, [const_DofToQuad+64];
	fma.rn.f64 	%fd128, %fd127, %fd625, %fd126;
	ld.const.f64 	%fd129, [const_DofToQuad+72];
	fma.rn.f64 	%fd130, %fd129, %fd624, %fd128;
	ld.const.f64 	%fd131, [const_DofToQuad+80];
	fma.rn.f64 	%fd132, %fd131, %fd623, %fd130;
	ld.const.f64 	%fd133, [const_DofToQuad+88];
	fma.rn.f64 	%fd134, %fd133, %fd622, %fd132;
	ld.const.f64 	%fd135, [const_DofToQuad+96];
	fma.rn.f64 	%fd136, %fd135, %fd621, %fd134;
	ld.const.f64 	%fd137, [const_DofToQuad+104];
	fma.rn.f64 	%fd138, %fd137, %fd620, %fd136;
	st.shared.f64 	[%r7+512], %fd138;
	ld.const.f64 	%fd139, [const_DofToQuad+112];
	fma.rn.f64 	%fd140, %fd139, %fd626, 0d0000000000000000;
	ld.const.f64 	%fd141, [const_DofToQuad+120];
	fma.rn.f64 	%fd142, %fd141, %fd625, %fd140;
	ld.const.f64 	%fd143, [const_DofToQuad+128];
	fma.rn.f64 	%fd144, %fd143, %fd624, %fd142;
	ld.const.f64 	%fd145, [const_DofToQuad+136];
	fma.rn.f64 	%fd146, %fd145, %fd623, %fd144;
	ld.const.f64 	%fd147, [const_DofToQuad+144];
	fma.rn.f64 	%fd148, %fd147, %fd622, %fd146;
	ld.const.f64 	%fd149, [const_DofToQuad+152];
	fma.rn.f64 	%fd150, %fd149, %fd621, %fd148;
	ld.const.f64 	%fd151, [const_DofToQuad+160];
	fma.rn.f64 	%fd152, %fd151, %fd620, %fd150;
	st.shared.f64 	[%r7+1024], %fd152;
	ld.const.f64 	%fd153, [const_DofToQuad+168];
	fma.rn.f64 	%fd154, %fd153, %fd626, 0d0000000000000000;
	ld.const.f64 	%fd155, [const_DofToQuad+176];
	fma.rn.f64 	%fd156, %fd155, %fd625, %fd154;
	ld.const.f64 	%fd157, [const_DofToQuad+184];
	fma.rn.f64 	%fd158, %fd157, %fd624, %fd156;
	ld.const.f64 	%fd159, [const_DofToQuad+192];
	fma.rn.f64 	%fd160, %fd159, %fd623, %fd158;
	ld.const.f64 	%fd161, [const_DofToQuad+200];
	fma.rn.f64 	%fd162, %fd161, %fd622, %fd160;
	ld.const.f64 	%fd163, [const_DofToQuad+208];
	fma.rn.f64 	%fd164, %fd163, %fd621, %fd162;
	ld.const.f64 	%fd165, [const_DofToQuad+216];
	fma.rn.f64 	%fd166, %fd165, %fd620, %fd164;
	st.shared.f64 	[%r7+1536], %fd166;
	ld.const.f64 	%fd167, [const_DofToQuad+224];
	fma.rn.f64 	%fd168, %fd167, %fd626, 0d0000000000000000;
	ld.const.f64 	%fd169, [const_DofToQuad+232];
	fma.rn.f64 	%fd170, %fd169, %fd625, %fd168;
	ld.const.f64 	%fd171, [const_DofToQuad+240];
	fma.rn.f64 	%fd172, %fd171, %fd624, %fd170;
	ld.const.f64 	%fd173, [const_DofToQuad+248];
	fma.rn.f64 	%fd174, %fd173, %fd623, %fd172;
	ld.const.f64 	%fd175, [const_DofToQuad+256];
	fma.rn.f64 	%fd176, %fd175, %fd622, %fd174;
	ld.const.f64 	%fd177, [const_DofToQuad+264];
	fma.rn.f64 	%fd178, %fd177, %fd621, %fd176;
	ld.const.f64 	%fd179, [const_DofToQuad+272];
	fma.rn.f64 	%fd180, %fd179, %fd620, %fd178;
	st.shared.f64 	[%r7+2048], %fd180;
	ld.const.f64 	%fd181, [const_DofToQuad+280];
	fma.rn.f64 	%fd182, %fd181, %fd626, 0d0000000000000000;
	ld.const.f64 	%fd183, [const_DofToQuad+288];
	fma.rn.f64 	%fd184, %fd183, %fd625, %fd182;
	ld.const.f64 	%fd185, [const_DofToQuad+296];
	fma.rn.f64 	%fd186, %fd185, %fd624, %fd184;
	ld.const.f64 	%fd187, [const_DofToQuad+304];
	fma.rn.f64 	%fd188, %fd187, %fd623, %fd186;
	ld.const.f64 	%fd189, [const_DofToQuad+312];
	fma.rn.f64 	%fd190, %fd189, %fd622, %fd188;
	ld.const.f64 	%fd191, [const_DofToQuad+320];
	fma.rn.f64 	%fd192, %fd191, %fd621, %fd190;
	ld.const.f64 	%fd193, [const_DofToQuad+328];
	fma.rn.f64 	%fd194, %fd193, %fd620, %fd192;
	st.shared.f64 	[%r7+2560], %fd194;
	ld.const.f64 	%fd195, [const_DofToQuad+336];
	fma.rn.f64 	%fd196, %fd195, %fd626, 0d0000000000000000;
	ld.const.f64 	%fd197, [const_DofToQuad+344];
	fma.rn.f64 	%fd198, %fd197, %fd625, %fd196;
	ld.const.f64 	%fd199, [const_DofToQuad+352];
	fma.rn.f64 	%fd200, %fd199, %fd624, %fd198;
	ld.const.f64 	%fd201, [const_DofToQuad+360];
	fma.rn.f64 	%fd202, %fd201, %fd623, %fd200;
	ld.const.f64 	%fd203, [const_DofToQuad+368];
	fma.rn.f64 	%fd204, %fd203, %fd622, %fd202;
	ld.const.f64 	%fd205, [const_DofToQuad+376];
	fma.rn.f64 	%fd206, %fd205, %fd621, %fd204;
	ld.const.f64 	%fd207, [const_DofToQuad+384];
	fma.rn.f64 	%fd208, %fd207, %fd620, %fd206;
	st.shared.f64 	[%r7+3072], %fd208;
	ld.const.f64 	%fd209, [const_DofToQuad+392];
	fma.rn.f64 	%fd210, %fd209, %fd626, 0d0000000000000000;
	ld.const.f64 	%fd211, [const_DofToQuad+400];
	fma.rn.f64 	%fd212, %fd211, %fd625, %fd210;
	ld.const.f64 	%fd213, [const_DofToQuad+408];
	fma.rn.f64 	%fd214, %fd213, %fd624, %fd212;
	ld.const.f64 	%fd215, [const_DofToQuad+416];
	fma.rn.f64 	%fd216, %fd215, %fd623, %fd214;
	ld.const.f64 	%fd217, [const_DofToQuad+424];
	fma.rn.f64 	%fd218, %fd217, %fd622, %fd216;
	ld.const.f64 	%fd219, [const_DofToQuad+432];
	fma.rn.f64 	%fd220, %fd219, %fd621, %fd218;
	ld.const.f64 	%fd221, [const_DofToQuad+440];
	fma.rn.f64 	%fd222, %fd221, %fd620, %fd220;
	st.shared.f64 	[%r7+3584], %fd222;
$L__BB163_4:
	bar.sync 	0;
	setp.gt.u32 	%p3, %r1, 55;
	mad.lo.s32 	%r17, %r5, 448, %r6;
	add.s32 	%r8, %r17, %r16;
	@%p3 bra 	$L__BB163_6;
	ld.shared.f64 	%fd223, [%r8];
	ld.shared.f64 	%fd224, [%r8+64];
	ld.shared.f64 	%fd225, [%r8+128];
	ld.shared.f64 	%fd226, [%r8+192];
	ld.shared.f64 	%fd227, [%r8+256];
	ld.shared.f64 	%fd228, [%r8+320];
	ld.shared.f64 	%fd229, [%r8+384];
	fma.rn.f64 	%fd230, %fd15, %fd223, 0d0000000000000000;
	fma.rn.f64 	%fd231, %fd16, %fd224, %fd230;
	fma.rn.f64 	%fd232, %fd17, %fd225, %fd231;
	fma.rn.f64 	%fd233, %fd18, %fd226, %fd232;
	fma.rn.f64 	%fd234, %fd19, %fd227, %fd233;
	fma.rn.f64 	%fd235, %fd20, %fd228, %fd234;
	fma.rn.f64 	%fd236, %fd21, %fd229, %fd235;
	st.shared.f64 	[%r8], %fd236;
	ld.const.f64 	%fd237, [const_DofToQuad+56];
	fma.rn.f64 	%fd238, %fd237, %fd223, 0d0000000000000000;
	ld.const.f64 	%fd239, [const_DofToQuad+64];
	fma.rn.f64 	%fd240, %fd239, %fd224, %fd238;
	ld.const.f64 	%fd241, [const_DofToQuad+72];
	fma.rn.f64 	%fd242, %fd241, %fd225, %fd240;
	ld.const.f64 	%fd243, [const_DofToQuad+80];
	fma.rn.f64 	%fd244, %fd243, %fd226, %fd242;
	ld.const.f64 	%fd245, [const_DofToQuad+88];
	fma.rn.f64 	%fd246, %fd245, %fd227, %fd244;
	ld.const.f64 	%fd247, [const_DofToQuad+96];
	fma.rn.f64 	%fd248, %fd247, %fd228, %fd246;
	ld.const.f64 	%fd249, [const_DofToQuad+104];
	fma.rn.f64 	%fd250, %fd249, %fd229, %fd248;
	st.shared.f64 	[%r8+64], %fd250;
	ld.const.f64 	%fd251, [const_DofToQuad+112];
	fma.rn.f64 	%fd252, %fd251, %fd223, 0d0000000000000000;
	ld.const.f64 	%fd253, [const_DofToQuad+120];
	fma.rn.f64 	%fd254, %fd253, %fd224, %fd252;
	ld.const.f64 	%fd255, [const_DofToQuad+128];
	fma.rn.f64 	%fd256, %fd255, %fd225, %fd254;
	ld.const.f64 	%fd257, [const_DofToQuad+136];
	fma.rn.f64 	%fd258, %fd257, %fd226, %fd256;
	ld.const.f64 	%fd259, [const_DofToQuad+144];
	fma.rn.f64 	%fd260, %fd259, %fd227, %fd258;
	ld.const.f64 	%fd261, [const_DofToQuad+152];
	fma.rn.f64 	%fd262, %fd261, %fd228, %fd260;
	ld.const.f64 	%fd263, [const_DofToQuad+160];
	fma.rn.f64 	%fd264, %fd263, %fd229, %fd262;
	st.shared.f64 	[%r8+128], %fd264;
	ld.const.f64 	%fd265, [const_DofToQuad+168];
	fma.rn.f64 	%fd266, %fd265, %fd223, 0d0000000000000000;
	ld.const.f64 	%fd267, [const_DofToQuad+176];
	fma.rn.f64 	%fd268, %fd267, %fd224, %fd266;
	ld.const.f64 	%fd269, [const_DofToQuad+184];
	fma.rn.f64 	%fd270, %fd269, %fd225, %fd268;
	ld.const.f64 	%fd271, [const_DofToQuad+192];
	fma.rn.f64 	%fd272, %fd271, %fd226, %fd270;
	ld.const.f64 	%fd273, [const_DofToQuad+200];
	fma.rn.f64 	%fd274, %fd273, %fd227, %fd272;
	ld.const.f64 	%fd275, [const_DofToQuad+208];
	fma.rn.f64 	%fd276, %fd275, %fd228, %fd274;
	ld.const.f64 	%fd277, [const_DofToQuad+216];
	fma.rn.f64 	%fd278, %fd277, %fd229, %fd276;
	st.shared.f64 	[%r8+192], %fd278;
	ld.const.f64 	%fd279, [const_DofToQuad+224];
	fma.rn.f64 	%fd280, %fd279, %fd223, 0d0000000000000000;
	ld.const.f64 	%fd281, [const_DofToQuad+232];
	fma.rn.f64 	%fd282, %fd281, %fd224, %fd280;
	ld.const.f64 	%fd283, [const_DofToQuad+240];
	fma.rn.f64 	%fd284, %fd283, %fd225, %fd282;
	ld.const.f64 	%fd285, [const_DofToQuad+248];
	fma.rn.f64 	%fd286, %fd285, %fd226, %fd284;
	ld.const.f64 	%fd287, [const_DofToQuad+256];
	fma.rn.f64 	%fd288, %fd287, %fd227, %fd286;
	ld.const.f64 	%fd289, [const_DofToQuad+264];
	fma.rn.f64 	%fd290, %fd289, %fd228, %fd288;
	ld.const.f64 	%fd291, [const_DofToQuad+272];
	fma.rn.f64 	%fd292, %fd291, %fd229, %fd290;
	st.shared.f64 	[%r8+256], %fd292;
	ld.const.f64 	%fd293, [const_DofToQuad+280];
	fma.rn.f64 	%fd294, %fd293, %fd223, 0d0000000000000000;
	ld.const.f64 	%fd295, [const_DofToQuad+288];
	fma.rn.f64 	%fd296, %fd295, %fd224, %fd294;
	ld.const.f64 	%fd297, [const_DofToQuad+296];
	fma.rn.f64 	%fd298, %fd297, %fd225, %fd296;
	ld.const.f64 	%fd299, [const_DofToQuad+304];
	fma.rn.f64 	%fd300, %fd299, %fd226, %fd298;
	ld.const.f64 	%fd301, [const_DofToQuad+312];
	fma.rn.f64 	%fd302, %fd301, %fd227, %fd300;
	ld.const.f64 	%fd303, [const_DofToQuad+320];
	fma.rn.f64 	%fd304, %fd303, %fd228, %fd302;
	ld.const.f64 	%fd305, [const_DofToQuad+328];
	fma.rn.f64 	%fd306, %fd305, %fd229, %fd304;
	st.shared.f64 	[%r8+320], %fd306;
	ld.const.f64 	%fd307, [const_DofToQuad+336];
	fma.rn.f64 	%fd308, %fd307, %fd223, 0d0000000000000000;
	ld.const.f64 	%fd309, [const_DofToQuad+344];
	fma.rn.f64 	%fd310, %fd309, %fd224, %fd308;
	ld.const.f64 	%fd311, [const_DofToQuad+352];
	fma.rn.f64 	%fd312, %fd311, %fd225, %fd310;
	ld.const.f64 	%fd313, [const_DofToQuad+360];
	fma.rn.f64 	%fd314, %fd313, %fd226, %fd312;
	ld.const.f64 	%fd315, [const_DofToQuad+368];
	fma.rn.f64 	%fd316, %fd315, %fd227, %fd314;
	ld.const.f64 	%fd317, [const_DofToQuad+376];
	fma.rn.f64 	%fd318, %fd317, %fd228, %fd316;
	ld.const.f64 	%fd319, [const_DofToQuad+384];
	fma.rn.f64 	%fd320, %fd319, %fd229, %fd318;
	st.shared.f64 	[%r8+384], %fd320;
	ld.const.f64 	%fd321, [const_DofToQuad+392];
	fma.rn.f64 	%fd322, %fd321, %fd223, 0d0000000000000000;
	ld.const.f64 	%fd323, [const_DofToQuad+400];
	fma.rn.f64 	%fd324, %fd323, %fd224, %fd322;
	ld.const.f64 	%fd325, [const_DofToQuad+408];
	fma.rn.f64 	%fd326, %fd325, %fd225, %fd324;
	ld.const.f64 	%fd327, [const_DofToQuad+416];
	fma.rn.f64 	%fd328, %fd327, %fd226, %fd326;
	ld.const.f64 	%fd329, [const_DofToQuad+424];
	fma.rn.f64 	%fd330, %fd329, %fd227, %fd328;
	ld.const.f64 	%fd331, [const_DofToQuad+432];
	fma.rn.f64 	%fd332, %fd331, %fd228, %fd330;
	ld.const.f64 	%fd333, [const_DofToQuad+440];
	fma.rn.f64 	%fd334, %fd333, %fd229, %fd332;
	st.shared.f64 	[%r8+448], %fd334;
$L__BB163_6:
	setp.ge.s32 	%p4, %r3, %r10;
	bar.sync 	0;
	shl.b32 	%r19, %r1, 6;
	and.b32  	%r20, %r19, 65024;
	add.s32 	%r21, %r4, %r20;
	and.b32  	%r22, %r19, 448;
	add.s32 	%r9, %r21, %r22;
	ld.shared.f64 	%fd22, [%r9];
	ld.shared.f64 	%fd23, [%r9+8];
	ld.shared.f64 	%fd24, [%r9+16];
	ld.shared.f64 	%fd25, [%r9+24];
	ld.shared.f64 	%fd26, [%r9+32];
	ld.shared.f64 	%fd27, [%r9+40];
	ld.shared.f64 	%fd28, [%r9+48];
	shl.b32 	%r23, %r1, 3;
	shl.b32 	%r24, %r3, 9;
	add.s32 	%r25, %r23, %r24;
	fma.rn.f64 	%fd336, %fd15, %fd22, 0d0000000000000000;
	fma.rn.f64 	%fd337, %fd16, %fd23, %fd336;
	fma.rn.f64 	%fd338, %fd17, %fd24, %fd337;
	fma.rn.f64 	%fd339, %fd18, %fd25, %fd338;
	fma.rn.f64 	%fd340, %fd19, %fd26, %fd339;
	fma.rn.f64 	%fd341, %fd20, %fd27, %fd340;
	fma.rn.f64 	%fd29, %fd21, %fd28, %fd341;
	cvta.to.global.u64 	%rd8, %rd2;
	mul.wide.s32 	%rd9, %r25, 8;
	add.s64 	%rd1, %rd8, %rd9;
	mov.f64 	%fd627, 0d0000000000000000;
	@%p4 bra 	$L__BB163_8;
	ld.global.nc.f64 	%fd627, [%rd1];
$L__BB163_8:
	setp.ge.s32 	%p5, %r3, %r10;
	mul.f64 	%fd641, %fd29, %fd627;
	ld.const.f64 	%fd33, [const_DofToQuad+56];
	fma.rn.f64 	%fd343, %fd33, %fd22, 0d0000000000000000;
	ld.const.f64 	%fd344, [const_DofToQuad+64];
	fma.rn.f64 	%fd345, %fd344, %fd23, %fd343;
	ld.const.f64 	%fd34, [const_DofToQuad+72];
	fma.rn.f64 	%fd346, %fd34, %fd24, %fd345;
	ld.const.f64 	%fd35, [const_DofToQuad+80];
	fma.rn.f64 	%fd347, %fd35, %fd25, %fd346;
	ld.const.f64 	%fd36, [const_DofToQuad+88];
	fma.rn.f64 	%fd348, %fd36, %fd26, %fd347;
	ld.const.f64 	%fd37, [const_DofToQuad+96];
	fma.rn.f64 	%fd349, %fd37, %fd27, %fd348;
	ld.const.f64 	%fd38, [const_DofToQuad+104];
	fma.rn.f64 	%fd39, %fd38, %fd28, %fd349;
	mov.f64 	%fd628, 0d0000000000000000;
	@%p5 bra 	$L__BB163_10;
	ld.global.nc.f64 	%fd628, [%rd1+8];
$L__BB163_10:
	setp.ge.s32 	%p6, %r3, %r10;
	mul.f64 	%fd640, %fd39, %fd628;
	ld.const.f64 	%fd43, [const_DofToQuad+112];
	fma.rn.f64 	%fd351, %fd43, %fd22, 0d0000000000000000;
	ld.const.f64 	%fd352, [const_DofToQuad+120];
	fma.rn.f64 	%fd353, %fd352, %fd23, %fd351;
	ld.const.f64 	%fd44, [const_DofToQuad+128];
	fma.rn.f64 	%fd354, %fd44, %fd24, %fd353;
	ld.const.f64 	%fd45, [const_DofToQuad+136];
	fma.rn.f64 	%fd355, %fd45, %fd25, %fd354;
	ld.const.f64 	%fd46, [const_DofToQuad+144];
	fma.rn.f64 	%fd356, %fd46, %fd26, %fd355;
	ld.const.f64 	%fd47, [const_DofToQuad+152];
	fma.rn.f64 	%fd357, %fd47, %fd27, %fd356;
	ld.const.f64 	%fd48, [const_DofToQuad+160];
	fma.rn.f64 	%fd49, %fd48, %fd28, %fd357;
	mov.f64 	%fd629, 0d0000000000000000;
	@%p6 bra 	$L__BB163_12;
	ld.global.nc.f64 	%fd629, [%rd1+16];
$L__BB163_12:
	setp.ge.s32 	%p7, %r3, %r10;
	mul.f64 	%fd639, %fd49, %fd629;
	ld.const.f64 	%fd53, [const_DofToQuad+168];
	fma.rn.f64 	%fd359, %fd53, %fd22, 0d0000000000000000;
	ld.const.f64 	%fd360, [const_DofToQuad+176];
	fma.rn.f64 	%fd361, %fd360, %fd23, %fd359;
	ld.const.f64 	%fd54, [const_DofToQuad+184];
	fma.rn.f64 	%fd362, %fd54, %fd24, %fd361;
	ld.const.f64 	%fd55, [const_DofToQuad+192];
	fma.rn.f64 	%fd363, %fd55, %fd25, %fd362;
	ld.const.f64 	%fd56, [const_DofToQuad+200];
	fma.rn.f64 	%fd364, %fd56, %fd26, %fd363;
	ld.const.f64 	%fd57, [const_DofToQuad+208];
	fma.rn.f64 	%fd365, %fd57, %fd27, %fd364;
	ld.const.f64 	%fd58, [const_DofToQuad+216];
	fma.rn.f64 	%fd59, %fd58, %fd28, %fd365;
	mov.f64 	%fd630, 0d0000000000000000;
	@%p7 bra 	$L__BB163_14;
	ld.global.nc.f64 	%fd630, [%rd1+24];
$L__BB163_14:
	mul.f64 	%fd638, %fd59, %fd630;
	ld.const.f64 	%fd63, [const_DofToQuad+224];
	fma.rn.f64 	%fd367, %fd63, %fd22, 0d0000000000000000;
	ld.const.f64 	%fd368, [const_DofToQuad+232];
	fma.rn.f64 	%fd369, %fd368, %fd23, %fd367;
	ld.const.f64 	%fd64, [const_DofToQuad+240];
	fma.rn.f64 	%fd370, %fd64, %fd24, %fd369;
	ld.const.f64 	%fd65, [const_DofToQuad+248];
	fma.rn.f64 	%fd371, %fd65, %fd25, %fd370;
	ld.const.f64 	%fd66, [const_DofToQuad+256];
	fma.rn.f64 	%fd372, %fd66, %fd26, %fd371;
	ld.const.f64 	%fd67, [const_DofToQuad+264];
	fma.rn.f64 	%fd373, %fd67, %fd27, %fd372;
	ld.const.f64 	%fd68, [const_DofToQuad+272];
	fma.rn.f64 	%fd69, %fd68, %fd28, %fd373;
	mov.f64 	%fd631, 0d0000000000000000;
	@%p7 bra 	$L__BB163_16;
	ld.global.nc.f64 	%fd631, [%rd1+32];
$L__BB163_16:
	mul.f64 	%fd637, %fd69, %fd631;
	ld.const.f64 	%fd73, [const_DofToQuad+280];
	fma.rn.f64 	%fd375, %fd73, %fd22, 0d0000000000000000;
	ld.const.f64 	%fd376, [const_DofToQuad+288];
	fma.rn.f64 	%fd377, %fd376, %fd23, %fd375;
	ld.const.f64 	%fd74, [const_DofToQuad+296];
	fma.rn.f64 	%fd378, %fd74, %fd24, %fd377;
	ld.const.f64 	%fd75, [const_DofToQuad+304];
	fma.rn.f64 	%fd379, %fd75, %fd25, %fd378;
	ld.const.f64 	%fd76, [const_DofToQuad+312];
	fma.rn.f64 	%fd380, %fd76, %fd26, %fd379;
	ld.const.f64 	%fd77, [const_DofToQuad+320];
	fma.rn.f64 	%fd381, %fd77, %fd27, %fd380;
	ld.const.f64 	%fd382, [const_DofToQuad+328];
	fma.rn.f64 	%fd78, %fd382, %fd28, %fd381;
	mov.f64 	%fd632, 0d0000000000000000;
	@%p7 bra 	$L__BB163_18;
	ld.global.nc.f64 	%fd632, [%rd1+40];
$L__BB163_18:
	mul.f64 	%fd636, %fd78, %fd632;
	ld.const.f64 	%fd82, [const_DofToQuad+336];
	fma.rn.f64 	%fd384, %fd82, %fd22, 0d0000000000000000;
	ld.const.f64 	%fd83, [const_DofToQuad+344];
	fma.rn.f64 	%fd385, %fd83, %fd23, %fd384;
	ld.const.f64 	%fd84, [const_DofToQuad+352];
	fma.rn.f64 	%fd386, %fd84, %fd24, %fd385;
	ld.const.f64 	%fd85, [const_DofToQuad+360];
	fma.rn.f64 	%fd387, %fd85, %fd25, %fd386;
	ld.const.f64 	%fd86, [const_DofToQuad+368];
	fma.rn.f64 	%fd388, %fd86, %fd26, %fd387;
	ld.const.f64 	%fd87, [const_DofToQuad+376];
	fma.rn.f64 	%fd389, %fd87, %fd27, %fd388;
	ld.const.f64 	%fd88, [const_DofToQuad+384];
	fma.rn.f64 	%fd89, %fd88, %fd28, %fd389;
	mov.f64 	%fd633, 0d0000000000000000;
	@%p7 bra 	$L__BB163_20;
	ld.global.nc.f64 	%fd633, [%rd1+48];
$L__BB163_20:
	mul.f64 	%fd635, %fd89, %fd633;
	ld.const.f64 	%fd93, [const_DofToQuad+392];
	fma.rn.f64 	%fd391, %fd93, %fd22, 0d0000000000000000;
	ld.const.f64 	%fd94, [const_DofToQuad+400];
	fma.rn.f64 	%fd392, %fd94, %fd23, %fd391;
	ld.const.f64 	%fd95, [const_DofToQuad+408];
	fma.rn.f64 	%fd393, %fd95, %fd24, %fd392;
	ld.const.f64 	%fd96, [const_DofToQuad+416];
	fma.rn.f64 	%fd394, %fd96, %fd25, %fd393;
	ld.const.f64 	%fd97, [const_DofToQuad+424];
	fma.rn.f64 	%fd395, %fd97, %fd26, %fd394;
	ld.const.f64 	%fd98, [const_DofToQuad+432];
	fma.rn.f64 	%fd396, %fd98, %fd27, %fd395;
	ld.const.f64 	%fd99, [const_DofToQuad+440];
	fma.rn.f64 	%fd100, %fd99, %fd28, %fd396;
	mov.f64 	%fd634, 0d0000000000000000;
	@%p7 bra 	$L__BB163_22;
	ld.global.nc.f64 	%fd634, [%rd1+56];
$L__BB163_22:
	setp.gt.u32 	%p12, %r1, 55;
	mul.f64 	%fd397, %fd100, %fd634;
	ld.const.f64 	%fd398, [const_DofToQuad];
	fma.rn.f64 	%fd399, %fd398, %fd641, 0d0000000000000000;
	fma.rn.f64 	%fd400, %fd33, %fd640, %fd399;
	fma.rn.f64 	%fd401, %fd43, %fd639, %fd400;
	fma.rn.f64 	%fd402, %fd53, %fd638, %fd401;
	fma.rn.f64 	%fd403, %fd63, %fd637, %fd402;
	fma.rn.f64 	%fd404, %fd73, %fd636, %fd403;
	fma.rn.f64 	%fd405, %fd82, %fd635, %fd404;
	fma.rn.f64 	%fd406, %fd93, %fd397, %fd405;
	st.shared.f64 	[%r9], %fd406;
	ld.const.f64 	%fd407, [const_DofToQuad+8];
	fma.rn.f64 	%fd408, %fd407, %fd641, 0d0000000000000000;
	ld.const.f64 	%fd409, [const_DofToQuad+64];
	fma.rn.f64 	%fd410, %fd409, %fd640, %fd408;
	ld.const.f64 	%fd411, [const_DofToQuad+120];
	fma.rn.f64 	%fd412, %fd411, %fd639, %fd410;
	ld.const.f64 	%fd413, [const_DofToQuad+176];
	fma.rn.f64 	%fd414, %fd413, %fd638, %fd412;
	ld.const.f64 	%fd415, [const_DofToQuad+232];
	fma.rn.f64 	%fd416, %fd415, %fd637, %fd414;
	ld.const.f64 	%fd417, [const_DofToQuad+288];
	fma.rn.f64 	%fd418, %fd417, %fd636, %fd416;
	fma.rn.f64 	%fd419, %fd83, %fd635, %fd418;
	fma.rn.f64 	%fd420, %fd94, %fd397, %fd419;
	st.shared.f64 	[%r9+8], %fd420;
	ld.const.f64 	%fd421, [const_DofToQuad+16];
	fma.rn.f64 	%fd422, %fd421, %fd641, 0d0000000000000000;
	fma.rn.f64 	%fd423, %fd34, %fd640, %fd422;
	fma.rn.f64 	%fd424, %fd44, %fd639, %fd423;
	fma.rn.f64 	%fd425, %fd54, %fd638, %fd424;
	fma.rn.f64 	%fd426, %fd64, %fd637, %fd425;
	fma.rn.f64 	%fd427, %fd74, %fd636, %fd426;
	fma.rn.f64 	%fd428, %fd84, %fd635, %fd427;
	fma.rn.f64 	%fd429, %fd95, %fd397, %fd428;
	st.shared.f64 	[%r9+16], %fd429;
	ld.const.f64 	%fd430, [const_DofToQuad+24];
	fma.rn.f64 	%fd431, %fd430, %fd641, 0d0000000000000000;
	fma.rn.f64 	%fd432, %fd35, %fd640, %fd431;
	fma.rn.f64 	%fd433, %fd45, %fd639, %fd432;
	fma.rn.f64 	%fd434, %fd55, %fd638, %fd433;
	fma.rn.f64 	%fd435, %fd65, %fd637, %fd434;
	fma.rn.f64 	%fd436, %fd75, %fd636, %fd435;
	fma.rn.f64 	%fd437, %fd85, %fd635, %fd436;
	fma.rn.f64 	%fd438, %fd96, %fd397, %fd437;
	st.shared.f64 	[%r9+24], %fd438;
	ld.const.f64 	%fd439, [const_DofToQuad+32];
	fma.rn.f64 	%fd440, %fd439, %fd641, 0d0000000000000000;
	fma.rn.f64 	%fd441, %fd36, %fd640, %fd440;
	fma.rn.f64 	%fd442, %fd46, %fd639, %fd441;
	fma.rn.f64 	%fd443, %fd56, %fd638, %fd442;
	fma.rn.f64 	%fd444, %fd66, %fd637, %fd443;
	fma.rn.f64 	%fd445, %fd76, %fd636, %fd444;
	fma.rn.f64 	%fd446, %fd86, %fd635, %fd445;
	fma.rn.f64 	%fd447, %fd97, %fd397, %fd446;
	st.shared.f64 	[%r9+32], %fd447;
	ld.const.f64 	%fd448, [const_DofToQuad+40];
	fma.rn.f64 	%fd449, %fd448, %fd641, 0d0000000000000000;
	fma.rn.f64 	%fd450, %fd37, %fd640, %fd449;
	fma.rn.f64 	%fd451, %fd47, %fd639, %fd450;
	fma.rn.f64 	%fd452, %fd57, %fd638, %fd451;
	fma.rn.f64 	%fd453, %fd67, %fd637, %fd452;
	fma.rn.f64 	%fd454, %fd77, %fd636, %fd453;
	fma.rn.f64 	%fd455, %fd87, %fd635, %fd454;
	fma.rn.f64 	%fd456, %fd98, %fd397, %fd455;
	st.shared.f64 	[%r9+40], %fd456;
	ld.const.f64 	%fd457, [const_DofToQuad+48];
	fma.rn.f64 	%fd458, %fd457, %fd641, 0d0000000000000000;
	fma.rn.f64 	%fd459, %fd38, %fd640, %fd458;
	fma.rn.f64 	%fd460, %fd48, %fd639, %fd459;
	fma.rn.f64 	%fd461, %fd58, %fd638, %fd460;
	fma.rn.f64 	%fd462, %fd68, %fd637, %fd461;
	ld.const.f64 	%fd463, [const_DofToQuad+328];
	fma.rn.f64 	%fd464, %fd463, %fd636, %fd462;
	fma.rn.f64 	%fd465, %fd88, %fd635, %fd464;
	fma.rn.f64 	%fd466, %fd99, %fd397, %fd465;
	st.shared.f64 	[%r9+48], %fd466;
	bar.sync 	0;
	@%p12 bra 	$L__BB163_24;
	ld.shared.f64 	%fd467, [%r8];
	ld.shared.f64 	%fd468, [%r8+64];
	ld.shared.f64 	%fd469, [%r8+128];
	ld.shared.f64 	%fd470, [%r8+192];
	ld.shared.f64 	%fd471, [%r8+256];
	ld.shared.f64 	%fd472, [%r8+320];
	ld.shared.f64 	%fd473, [%r8+384];
	ld.shared.f64 	%fd474, [%r8+448];
	ld.const.f64 	%fd475, [const_DofToQuad];
	fma.rn.f64 	%fd476, %fd475, %fd467, 0d0000000000000000;
	fma.rn.f64 	%fd477, %fd33, %fd468, %fd476;
	fma.rn.f64 	%fd478, %fd43, %fd469, %fd477;
	fma.rn.f64 	%fd479, %fd53, %fd470, %fd478;
	fma.rn.f64 	%fd480, %fd63, %fd471, %fd479;
	fma.rn.f64 	%fd481, %fd73, %fd472, %fd480;
	fma.rn.f64 	%fd482, %fd82, %fd473, %fd481;
	fma.rn.f64 	%fd483, %fd93, %fd474, %fd482;
	st.shared.f64 	[%r8], %fd483;
	ld.const.f64 	%fd484, [const_DofToQuad+8];
	fma.rn.f64 	%fd485, %fd484, %fd467, 0d0000000000000000;
	ld.const.f64 	%fd486, [const_DofToQuad+64];
	fma.rn.f64 	%fd487, %fd486, %fd468, %fd485;
	ld.const.f64 	%fd488, [const_DofToQuad+120];
	fma.rn.f64 	%fd489, %fd488, %fd469, %fd487;
	ld.const.f64 	%fd490, [const_DofToQuad+176];
	fma.rn.f64 	%fd491, %fd490, %fd470, %fd489;
	ld.const.f64 	%fd492, [const_DofToQuad+232];
	fma.rn.f64 	%fd493, %fd492, %fd471, %fd491;
	ld.const.f64 	%fd494, [const_DofToQuad+288];
	fma.rn.f64 	%fd495, %fd494, %fd472, %fd493;
	fma.rn.f64 	%fd496, %fd83, %fd473, %fd495;
	fma.rn.f64 	%fd497, %fd94, %fd474, %fd496;
	st.shared.f64 	[%r8+64], %fd497;
	ld.const.f64 	%fd498, [const_DofToQuad+16];
	fma.rn.f64 	%fd499, %fd498, %fd467, 0d0000000000000000;
	fma.rn.f64 	%fd500, %fd34, %fd468, %fd499;
	fma.rn.f64 	%fd501, %fd44, %fd469, %fd500;
	fma.rn.f64 	%fd502, %fd54, %fd470, %fd501;
	fma.rn.f64 	%fd503, %fd64, %fd471, %fd502;
	fma.rn.f64 	%fd504, %fd74, %fd472, %fd503;
	fma.rn.f64 	%fd505, %fd84, %fd473, %fd504;
	fma.rn.f64 	%fd506, %fd95, %fd474, %fd505;
	st.shared.f64 	[%r8+128], %fd506;
	ld.const.f64 	%fd507, [const_DofToQuad+24];
	fma.rn.f64 	%fd508, %fd507, %fd467, 0d0000000000000000;
	fma.rn.f64 	%fd509, %fd35, %fd468, %fd508;
	fma.rn.f64 	%fd510, %fd45, %fd469, %fd509;
	fma.rn.f64 	%fd511, %fd55, %fd470, %fd510;
	fma.rn.f64 	%fd512, %fd65, %fd471, %fd511;
	fma.rn.f64 	%fd513, %fd75, %fd472, %fd512;
	fma.rn.f64 	%fd514, %fd85, %fd473, %fd513;
	fma.rn.f64 	%fd515, %fd96, %fd474, %fd514;
	st.shared.f64 	[%r8+192], %fd515;
	ld.const.f64 	%fd516, [const_DofToQuad+32];
	fma.rn.f64 	%fd517, %fd516, %fd467, 0d0000000000000000;
	fma.rn.f64 	%fd518, %fd36, %fd468, %fd517;
	fma.rn.f64 	%fd519, %fd46, %fd469, %fd518;
	fma.rn.f64 	%fd520, %fd56, %fd470, %fd519;
	fma.rn.f64 	%fd521, %fd66, %fd471, %fd520;
	fma.rn.f64 	%fd522, %fd76, %fd472, %fd521;
	fma.rn.f64 	%fd523, %fd86, %fd473, %fd522;
	fma.rn.f64 	%fd524, %fd97, %fd474, %fd523;
	st.shared.f64 	[%r8+256], %fd524;
	ld.const.f64 	%fd525, [const_DofToQuad+40];
	fma.rn.f64 	%fd526, %fd525, %fd467, 0d0000000000000000;
	fma.rn.f64 	%fd527, %fd37, %fd468, %fd526;
	fma.rn.f64 	%fd528, %fd47, %fd469, %fd527;
	fma.rn.f64 	%fd529, %fd57, %fd470, %fd528;
	fma.rn.f64 	%fd530, %fd67, %fd471, %fd529;
	fma.rn.f64 	%fd531, %fd77, %fd472, %fd530;
	fma.rn.f64 	%fd532, %fd87, %fd473, %fd531;
	fma.rn.f64 	%fd533, %fd98, %fd474, %fd532;
	st.shared.f64 	[%r8+320], %fd533;
	ld.const.f64 	%fd534, [const_DofToQuad+48];
	fma.rn.f64 	%fd535, %fd534, %fd467, 0d0000000000000000;
	ld.const.f64 	%fd536, [const_DofToQuad+104];
	fma.rn.f64 	%fd537, %fd536, %fd468, %fd535;
	fma.rn.f64 	%fd538, %fd48, %fd469, %fd537;
	ld.const.f64 	%fd539, [const_DofToQuad+216];
	fma.rn.f64 	%fd540, %fd539, %fd470, %fd538;
	ld.const.f64 	%fd541, [const_DofToQuad+272];
	fma.rn.f64 	%fd542, %fd541, %fd471, %fd540;
	ld.const.f64 	%fd543, [const_DofToQuad+328];
	fma.rn.f64 	%fd544, %fd543, %fd472, %fd542;
	fma.rn.f64 	%fd545, %fd88, %fd473, %fd544;
	fma.rn.f64 	%fd546, %fd99, %fd474, %fd545;
	st.shared.f64 	[%r8+384], %fd546;
$L__BB163_24:
	setp.gt.u32 	%p13, %r1, 48;
	bar.sync 	0;
	@%p13 bra 	$L__BB163_26;
	ld.shared.f64 	%fd547, [%r7];
	ld.shared.f64 	%fd548, [%r7+512];
	ld.shared.f64 	%fd549, [%r7+1024];
	ld.shared.f64 	%fd550, [%r7+1536];
	ld.shared.f64 	%fd551, [%r7+2048];
	ld.shared.f64 	%fd552, [%r7+2560];
	ld.shared.f64 	%fd553, [%r7+3072];
	ld.shared.f64 	%fd554, [%r7+3584];
	ld.const.f64 	%fd555, [const_DofToQuad];
	fma.rn.f64 	%fd556, %fd555, %fd547, 0d0000000000000000;
	fma.rn.f64 	%fd557, %fd33, %fd548, %fd556;
	fma.rn.f64 	%fd558, %fd43, %fd549, %fd557;
	fma.rn.f64 	%fd559, %fd53, %fd550, %fd558;
	fma.rn.f64 	%fd560, %fd63, %fd551, %fd559;
	fma.rn.f64 	%fd561, %fd73, %fd552, %fd560;
	fma.rn.f64 	%fd562, %fd82, %fd553, %fd561;
	fma.rn.f64 	%fd641, %fd93, %fd554, %fd562;
	ld.const.f64 	%fd563, [const_DofToQuad+8];
	fma.rn.f64 	%fd564, %fd563, %fd547, 0d0000000000000000;
	ld.const.f64 	%fd565, [const_DofToQuad+64];
	fma.rn.f64 	%fd566, %fd565, %fd548, %fd564;
	ld.const.f64 	%fd567, [const_DofToQuad+120];
	fma.rn.f64 	%fd568, %fd567, %fd549, %fd566;
	ld.const.f64 	%fd569, [const_DofToQuad+176];
	fma.rn.f64 	%fd570, %fd569, %fd550, %fd568;
	ld.const.f64 	%fd571, [const_DofToQuad+232];
	fma.rn.f64 	%fd572, %fd571, %fd551, %fd570;
	ld.const.f64 	%fd573, [const_DofToQuad+288];
	fma.rn.f64 	%fd574, %fd573, %fd552, %fd572;
	fma.rn.f64 	%fd575, %fd83, %fd553, %fd574;
	fma.rn.f64 	%fd640, %fd94, %fd554, %fd575;
	ld.const.f64 	%fd576, [const_DofToQuad+16];
	fma.rn.f64 	%fd577, %fd576, %fd547, 0d0000000000000000;
	fma.rn.f64 	%fd578, %fd34, %fd548, %fd577;
	fma.rn.f64 	%fd579, %fd44, %fd549, %fd578;
	fma.rn.f64 	%fd580, %fd54, %fd550, %fd579;
	fma.rn.f64 	%fd581, %fd64, %fd551, %fd580;
	fma.rn.f64 	%fd582, %fd74, %fd552, %fd581;
	fma.rn.f64 	%fd583, %fd84, %fd553, %fd582;
	fma.rn.f64 	%fd639, %fd95, %fd554, %fd583;
	ld.const.f64 	%fd584, [const_DofToQuad+24];
	fma.rn.f64 	%fd585, %fd584, %fd547, 0d0000000000000000;
	fma.rn.f64 	%fd586, %fd35, %fd548, %fd585;
	fma.rn.f64 	%fd587, %fd45, %fd549, %fd586;
	fma.rn.f64 	%fd588, %fd55, %fd550, %fd587;
	fma.rn.f64 	%fd589, %fd65, %fd551, %fd588;
	fma.rn.f64 	%fd590, %fd75, %fd552, %fd589;
	fma.rn.f64 	%fd591, %fd85, %fd553, %fd590;
	fma.rn.f64 	%fd638, %fd96, %fd554, %fd591;
	ld.const.f64 	%fd592, [const_DofToQuad+32];
	fma.rn.f64 	%fd593, %fd592, %fd547, 0d0000000000000000;
	fma.rn.f64 	%fd594, %fd36, %fd548, %fd593;
	fma.rn.f64 	%fd595, %fd46, %fd549, %fd594;
	fma.rn.f64 	%fd596, %fd56, %fd550, %fd595;
	fma.rn.f64 	%fd597, %fd66, %fd551, %fd596;
	fma.rn.f64 	%fd598, %fd76, %fd552, %fd597;
	fma.rn.f64 	%fd599, %fd86, %fd553, %fd598;
	fma.rn.f64 	%fd637, %fd97, %fd554, %fd599;
	ld.const.f64 	%fd600, [const_DofToQuad+40];
	fma.rn.f64 	%fd601, %fd600, %fd547, 0d0000000000000000;
	fma.rn.f64 	%fd602, %fd37, %fd548, %fd601;
	fma.rn.f64 	%fd603, %fd47, %fd549, %fd602;
	fma.rn.f64 	%fd604, %fd57, %fd550, %fd603;
	fma.rn.f64 	%fd605, %fd67, %fd551, %fd604;
	fma.rn.f64 	%fd606, %fd77, %fd552, %fd605;
	fma.rn.f64 	%fd607, %fd87, %fd553, %fd606;
	fma.rn.f64 	%fd636, %fd98, %fd554, %fd607;
	ld.const.f64 	%fd608, [const_DofToQuad+48];
	fma.rn.f64 	%fd609, %fd608, %fd547, 0d0000000000000000;
	ld.const.f64 	%fd610, [const_DofToQuad+104];
	fma.rn.f64 	%fd611, %fd610, %fd548, %fd609;
	fma.rn.f64 	%fd612, %fd48, %fd549, %fd611;
	ld.const.f64 	%fd613, [const_DofToQuad+216];
	fma.rn.f64 	%fd614, %fd613, %fd550, %fd612;
	ld.const.f64 	%fd615, [const_DofToQuad+272];
	fma.rn.f64 	%fd616, %fd615, %fd551, %fd614;
	ld.const.f64 	%fd617, [const_DofToQuad+328];
	fma.rn.f64 	%fd618, %fd617, %fd552, %fd616;
	fma.rn.f64 	%fd619, %fd88, %fd553, %fd618;
	fma.rn.f64 	%fd635, %fd99, %fd554, %fd619;
$L__BB163_26:
	setp.gt.u32 	%p14, %r1, 48;
	setp.ge.s32 	%p15, %r3, %r10;
	bar.sync 	0;
	or.pred  	%p16, %p14, %p15;
	@%p16 bra 	$L__BB163_28;
	ld.param.u64 	%rd13, [_Z42massMatrixMultiplyMonolithicConstantKernelILi7ELi8ELi1EEviPKdS1_S1_S1_Pd_param_5];
	mad.lo.s32 	%r26, %r3, 343, %r1;
	cvta.to.global.u64 	%rd10, %rd13;
	mul.wide.s32 	%rd11, %r26, 8;
	add.s64 	%rd12, %rd10, %rd11;
	st.global.f64 	[%rd12], %fd641;
	st.global.f64 	[%rd12+392], %fd640;
	st.global.f64 	[%rd12+784], %fd639;
	st.global.f64 	[%rd12+1176], %fd638;
	st.global.f64 	[%rd12+1568], %fd637;
	st.global.f64 	[%rd12+1960], %fd636;
	st.global.f64 	[%rd12+2352], %fd635;
$L__BB163_28:
	ret;

}
	// .globl	_Z32massMatrixMultiplyRegisterKernelILi7ELi9ELi2EEviPKdS1_S1_S1_Pd
.visible .entry _Z32massMatrixMultiplyRegisterKernelILi7ELi9ELi2EEviPKdS1_S1_S1_Pd(
	.param .u32 _Z32massMatrixMultiplyRegisterKernelILi7ELi9ELi2EEviPKdS1_S1_S1_Pd_param_0,
	.param .u64 .ptr .align 1 _Z32massMatrixMultiplyRegisterKernelILi7ELi9ELi2EEviPKdS1_S1_S1_Pd_param_1,
	.param .u64 .ptr .align 1 _Z32massMatrixMultiplyRegisterKernelILi7ELi9ELi2EEviPKdS1_S1_S1_Pd_param_2,
	.param .u64 .ptr .align 1 _Z32massMatrixMultiplyRegisterKernelILi7ELi9ELi2EEviPKdS1_S1_S1_Pd_param_3,
	.param .u64 .ptr .align 1 _Z32massMatrixMultiplyRegisterKernelILi7ELi9ELi2EEviPKdS1_S1_S1_Pd_param_4,
	.param .u64 .ptr .align 1 _Z32massMatrixMultiplyRegisterKernelILi7ELi9ELi2EEviPKdS1_S1_S1_Pd_param_5
)
{
	.reg .pred 	%p<13>;
	.reg .b16 	%rs<22>;
	.reg .b32 	%r<46>;
	.reg .b64 	%rd<22>;
	.reg .b64 	%fd<477>;
	// demoted variable
	.shared .align 8 .b8 _ZZ32massMatrixMultiplyRegisterKernelILi7ELi9ELi2EEviPKdS1_S1_S1_PdE6s_tmp1[11664];
	// demoted variable
	.shared .align 8 .b8 _ZZ32massMatrixMultiplyRegisterKernelILi7ELi9ELi2EEviPKdS1_S1_S1_PdE14s_oddDofToQuad[160];
	// demoted variable
	.shared .align 8 .b8 _ZZ32massMatrixMultiplyRegisterKernelILi7ELi9ELi2EEviPKdS1_S1_S1_PdE15s_evenDofToQuad[160];
	ld.param.u32 	%r9, [_Z32massMatrixMultiplyRegisterKernelILi7ELi9ELi2EEviPKdS1_S1_S1_Pd_param_0];
	ld.param.u64 	%rd2, [_Z32massMatrixMultiplyRegisterKernelILi7ELi9ELi2EEviPKdS1_S1_S1_Pd_param_2];
	ld.param.u64 	%rd3, [_Z32massMatrixMultiplyRegisterKernelILi7ELi9ELi2EEviPKdS1_S1_S1_Pd_param_3];
	ld.param.u64 	%rd4, [_Z32massMatrixMultiplyRegisterKernelILi7ELi9ELi2EEviPKdS1_S1_S1_Pd_param_4];
	mov.u32 	%r10, %tid.x;
	mov.u32 	%r2, %tid.y;
	mov.u32 	%r11, %ctaid.x;
	shl.b32 	%r12, %r11, 1;
	add.s32 	%r3, %r12, %r2;
	cvt.u16.u32 	%rs2, %r10;
	mul.hi.u16 	%rs3, %rs2, 9363;
	sub.s16 	%rs4, %rs2, %rs3;
	shr.u16 	%rs5, %rs4, 1;
	add.s16 	%rs6, %rs5, %rs3;
	shr.u16 	%rs7, %rs6, 2;
	mul.lo.s16 	%rs8, %rs7, 7;
	sub.s16 	%rs1, %rs2, %rs8;
	setp.lt.s32 	%p2, %r3, %r9;
	setp.lt.u32 	%p3, %r10, 49;
	and.pred  	%p1, %p2, %p3;
	not.pred 	%p4, %p1;
	@%p4 bra 	$L__BB164_2;
	cvta.to.global.u64 	%rd6, %rd4;
	mad.lo.s32 	%r13, %r3, 343, %r10;
	mul.wide.s32 	%rd7, %r13, 8;
	add.s64 	%rd8, %rd6, %rd7;
	ld.global.nc.f64 	%fd469, [%rd8];
	ld.global.nc.f64 	%fd468, [%rd8+392];
	ld.global.nc.f64 	%fd467, [%rd8+784];
	ld.global.nc.f64 	%fd466, [%rd8+1176];
	ld.global.nc.f64 	%fd465, [%rd8+1568];
	ld.global.nc.f64 	%fd464, [%rd8+1960];
	ld.global.nc.f64 	%fd463, [%rd8+2352];
$L__BB164_2:
	setp.ne.s32 	%p5, %r2, 0;
	setp.gt.u32 	%p6, %r10, 19;
	or.pred  	%p7, %p5, %p6;
	@%p7 bra 	$L__BB164_4;
	cvta.to.global.u64 	%rd9, %rd2;
	mul.wide.u32 	%rd10, %r10, 8;
	add.s64 	%rd11, %rd9, %rd10;
	ld.global.nc.f64 	%fd77, [%rd11];
	shl.b32 	%r14, %r10, 3;
	mov.u32 	%r15, _ZZ32massMatrixMultiplyRegisterKernelILi7ELi9ELi2EEviPKdS1_S1_S1_PdE14s_oddDofToQuad;
	add.s32 	%r16, %r15, %r14;
	st.shared.f64 	[%r16], %fd77;
	cvta.to.global.u64 	%rd12, %rd3;
	add.s64 	%rd13, %rd12, %rd10;
	ld.global.nc.f64 	%fd78, [%rd13];
	mov.u32 	%r17, _ZZ32massMatrixMultiplyRegisterKernelILi7ELi9ELi2EEviPKdS1_S1_S1_PdE15s_evenDofToQuad;
	add.s32 	%r18, %r17, %r14;
	st.shared.f64 	[%r18], %fd78;
$L__BB164_4:
	setp.gt.u32 	%p8, %r10, 48;
	bar.sync 	0;
	ld.shared.f64 	%fd15, [_ZZ32massMatrixMultiplyRegisterKernelILi7ELi9ELi2EEviPKdS1_S1_S1_PdE14s_oddDofToQuad];
	ld.shared.f64 	%fd16, [_ZZ32massMatrixMultiplyRegisterKernelILi7ELi9ELi2EEviPKdS1_S1_S1_PdE15s_evenDofToQuad];
	ld.shared.f64 	%fd17, [_ZZ32massMatrixMultiplyRegisterKernelILi7ELi9ELi2EEviPKdS1_S1_S1_PdE14s_oddDofToQuad+8];
	ld.shared.f64 	%fd18, [_ZZ32massMatrixMultiplyRegisterKernelILi7ELi9ELi2EEviPKdS1_S1_S1_PdE15s_evenDofToQuad+8];
	ld.shared.f64 	%fd19, [_ZZ32massMatrixMultiplyRegisterKernelILi7ELi9ELi2EEviPKdS1_S1_S1_PdE14s_oddDofToQuad+16];
	ld.shared.f64 	%fd20, [_ZZ32massMatrixMultiplyRegisterKernelILi7ELi9ELi2EEviPKdS1_S1_S1_PdE15s_evenDofToQuad+16];
	ld.shared.f64 	%fd21, [_ZZ32massMatrixMultiplyRegisterKernelILi7ELi9ELi2EEviPKdS1_S1_S1_PdE14s_oddDofToQuad+24];
	ld.shared.f64 	%fd22, [_ZZ32massMatrixMultiplyRegisterKernelILi7ELi9ELi2EEviPKdS1_S1_S1_PdE15s_evenDofToQuad+24];
	ld.shared.f64 	%fd23, [_ZZ32massMatrixMultiplyRegisterKernelILi7ELi9ELi2EEviPKdS1_S1_S1_PdE14s_oddDofToQuad+32];
	ld.shared.f64 	%fd24, [_ZZ32massMatrixMultiplyRegisterKernelILi7ELi9ELi2EEviPKdS1_S1_S1_PdE15s_evenDofToQuad+32];
	ld.shared.f64 	%fd25, [_ZZ32massMatrixMultiplyRegisterKernelILi7ELi9ELi2EEviPKdS1_S1_S1_PdE14s_oddDofToQuad+40];
	ld.shared.f64 	%fd26, [_ZZ32massMatrixMultiplyRegisterKernelILi7ELi9ELi2EEviPKdS1_S1_S1_PdE15s_evenDofToQuad+40];
	ld.shared.f64 	%fd27, [_ZZ32massMatrixMultiplyRegisterKernelILi7ELi9ELi2EEviPKdS1_S1_S1_PdE14s_oddDofToQuad+48];
	ld.shared.f64 	%fd28, [_ZZ32massMatrixMultiplyRegisterKernelILi7ELi9ELi2EEviPKdS1_S1_S1_PdE15s_evenDofToQuad+48];
	ld.shared.f64 	%fd29, [_ZZ32massMatrixMultiplyRegisterKernelILi7ELi9ELi2EEviPKdS1_S1_S1_PdE14s_oddDofToQuad+56];
	ld.shared.f64 	%fd30, [_ZZ32massMatrixMultiplyRegisterKernelILi7ELi9ELi2EEviPKdS1_S1_S1_PdE15s_evenDofToQuad+56];
	ld.shared.f64 	%fd31, [_ZZ32massMatrixMultiplyRegisterKernelILi7ELi9ELi2EEviPKdS1_S1_S1_PdE14s_oddDofToQuad+64];
	ld.shared.f64 	%fd32, [_ZZ32massMatrixMultiplyRegisterKernelILi7ELi9ELi2EEviPKdS1_S1_S1_PdE15s_evenDofToQuad+64];
	ld.shared.f64 	%fd33, [_ZZ32massMatrixMultiplyRegisterKernelILi7ELi9ELi2EEviPKdS1_S1_S1_PdE14s_oddDofToQuad+72];
	ld.shared.f64 	%fd34, [_ZZ32massMatrixMultiplyRegisterKernelILi7ELi9ELi2EEviPKdS1_S1_S1_PdE15s_evenDofToQuad+72];
	ld.shared.f64 	%fd35, [_ZZ32massMatrixMultiplyRegisterKernelILi7ELi9ELi2EEviPKdS1_S1_S1_PdE14s_oddDofToQuad+80];
	ld.shared.f64 	%fd36, [_ZZ32massMatrixMultiplyRegisterKernelILi7ELi9ELi2EEviPKdS1_S1_S1_PdE15s_evenDofToQuad+80];
	ld.shared.f64 	%fd37, [_ZZ32massMatrixMultiplyRegisterKernelILi7ELi9ELi2EEviPKdS1_S1_S1_PdE14s_oddDofToQuad+88];
	ld.shared.f64 	%fd38, [_ZZ32massMatrixMultiplyRegisterKernelILi7ELi9ELi2EEviPKdS1_S1_S1_PdE15s_evenDofToQuad+88];
	ld.shared.f64 	%fd39, [_ZZ32massMatrixMultiplyRegisterKernelILi7ELi9ELi2EEviPKdS1_S1_S1_PdE14s_oddDofToQuad+96];
	ld.shared.f64 	%fd40, [_ZZ32massMatrixMultiplyRegisterKernelILi7ELi9ELi2EEviPKdS1_S1_S1_PdE15s_evenDofToQuad+96];
	ld.shared.f64 	%fd41, [_ZZ32massMatrixMultiplyRegisterKernelILi7ELi9ELi2EEviPKdS1_S1_S1_PdE14s_oddDofToQuad+104];
	ld.shared.f64 	%fd42, [_ZZ32massMatrixMultiplyRegisterKernelILi7ELi9ELi2EEviPKdS1_S1_S1_PdE15s_evenDofToQuad+104];
	ld.shared.f64 	%fd43, [_ZZ32massMatrixMultiplyRegisterKernelILi7ELi9ELi2EEviPKdS1_S1_S1_PdE14s_oddDofToQuad+112];
	ld.shared.f64 	%fd44, [_ZZ32massMatrixMultiplyRegisterKernelILi7ELi9ELi2EEviPKdS1_S1_S1_PdE15s_evenDofToQuad+112];
	ld.shared.f64 	%fd45, [_ZZ32massMatrixMultiplyRegisterKernelILi7ELi9ELi2EEviPKdS1_S1_S1_PdE14s_oddDofToQuad+120];
	ld.shared.f64 	%fd46, [_ZZ32massMatrixMultiplyRegisterKernelILi7ELi9ELi2EEviPKdS1_S1_S1_PdE15s_evenDofToQuad+120];
	ld.shared.f64 	%fd47, [_ZZ32massMatrixMultiplyRegisterKernelILi7ELi9ELi2EEviPKdS1_S1_S1_PdE14s_oddDofToQuad+128];
	ld.shared.f64 	%fd48, [_ZZ32massMatrixMultiplyRegisterKernelILi7ELi9ELi2EEviPKdS1_S1_S1_PdE15s_evenDofToQuad+128];
	ld.shared.f64 	%fd49, [_ZZ32massMatrixMultiplyRegisterKernelILi7ELi9ELi2EEviPKdS1_S1_S1_PdE14s_oddDofToQuad+136];
	ld.shared.f64 	%fd50, [_ZZ32massMatrixMultiplyRegisterKernelILi7ELi9ELi2EEviPKdS1_S1_S1_PdE15s_evenDofToQuad+136];
	ld.shared.f64 	%fd51, [_ZZ32massMatrixMultiplyRegisterKernelILi7ELi9ELi2EEviPKdS1_S1_S1_PdE14s_oddDofToQuad+144];
	ld.shared.f64 	%fd52, [_ZZ32massMatrixMultiplyRegisterKernelILi7ELi9ELi2EEviPKdS1_S1_S1_PdE15s_evenDofToQuad+144];
	ld.shared.f64 	%fd53, [_ZZ32massMatrixMultiplyRegisterKernelILi7ELi9ELi2EEviPKdS1_S1_S1_PdE14s_oddDofToQuad+152];
	ld.shared.f64 	%fd54, [_ZZ32massMatrixMultiplyRegisterKernelILi7ELi9ELi2EEviPKdS1_S1_S1_PdE15s_evenDofToQuad+152];
	mov.u32 	%r19, _ZZ32massMatrixMultiplyRegisterKernelILi7ELi9ELi2EEviPKdS1_S1_S1_PdE6s_tmp1;
	mad.lo.s32 	%r20, %r2, 5832, %r19;
	cvt.u16.u32 	%rs9, %r10;
	mul.lo.s16 	%rs10, %rs9, 37;
	shr.u16 	%rs11, %rs10, 8;
	sub.s16 	%rs12, %rs9, %rs11;
	and.b16  	%rs13, %rs12, 254;
	shr.u16 	%rs14, %rs13, 1;
	add.s16 	%rs15, %rs14, %rs11;
	and.b16  	%rs16, %rs15, 252;
	shr.u16 	%rs17, %rs16, 2;
	cvt.u32.u16 	%r4, %rs17;
	mul.wide.u16 	%r21, %rs17, 72;
	add.s32 	%r5, %r20, %r21;
	mul.wide.u16 	%r22, %rs1, 8;
	add.s32 	%r6, %r5, %r22;
	@%p8 bra 	$L__BB164_6;
	add.f64 	%fd79, %fd469, %fd463;
	sub.f64 	%fd80, %fd469, %fd463;
	add.f64 	%fd81, %fd468, %fd464;
	sub.f64 	%fd82, %fd468, %fd464;
	add.f64 	%fd83, %fd467, %fd465;
	sub.f64 	%fd84, %fd467, %fd465;
	add.f64 	%fd85, %fd466, %fd466;
	sub.f64 	%fd86, %fd466, %fd466;
	mul.f64 	%fd87, %fd85, 0d3FE0000000000000;
	fma.rn.f64 	%fd88, %fd15, %fd79, 0d0000000000000000;
	fma.rn.f64 	%fd89, %fd16, %fd80, 0d0000000000000000;
	fma.rn.f64 	%fd90, %fd17, %fd81, %fd88;
	fma.rn.f64 	%fd91, %fd18, %fd82, %fd89;
	fma.rn.f64 	%fd92, %fd19, %fd83, %fd90;
	fma.rn.f64 	%fd93, %fd20, %fd84, %fd91;
	fma.rn.f64 	%fd94, %fd21, %fd87, %fd92;
	fma.rn.f64 	%fd95, %fd22, %fd86, %fd93;
	sub.f64 	%fd96, %fd94, %fd95;
	st.shared.f64 	[%r6+5184], %fd96;
	add.f64 	%fd97, %fd95, %fd94;
	st.shared.f64 	[%r6], %fd97;
	fma.rn.f64 	%fd98, %fd23, %fd79, 0d0000000000000000;
	fma.rn.f64 	%fd99, %fd24, %fd80, 0d0000000000000000;
	fma.rn.f64 	%fd100, %fd25, %fd81, %fd98;
	fma.rn.f64 	%fd101, %fd26, %fd82, %fd99;
	fma.rn.f64 	%fd102, %fd27, %fd83, %fd100;
	fma.rn.f64 	%fd103, %fd28, %fd84, %fd101;
	fma.rn.f64 	%fd104, %fd29, %fd87, %fd102;
	fma.rn.f64 	%fd105, %fd30, %fd86, %fd103;
	sub.f64 	%fd106, %fd104, %fd105;
	st.shared.f64 	[%r6+4536], %fd106;
	add.f64 	%fd107, %fd105, %fd104;
	st.shared.f64 	[%r6+648], %fd107;
	fma.rn.f64 	%fd108, %fd31, %fd79, 0d0000000000000000;
	fma.rn.f64 	%fd109, %fd32, %fd80, 0d0000000000000000;
	fma.rn.f64 	%fd110, %fd33, %fd81, %fd108;
	fma.rn.f64 	%fd111, %fd34, %fd82, %fd109;
	fma.rn.f64 	%fd112, %fd35, %fd83, %fd110;
	fma.rn.f64 	%fd113, %fd36, %fd84, %fd111;
	fma.rn.f64 	%fd114, %fd37, %fd87, %fd112;
	fma.rn.f64 	%fd115, %fd38, %fd86, %fd113;
	sub.f64 	%fd116, %fd114, %fd115;
	st.shared.f64 	[%r6+3888], %fd116;
	add.f64 	%fd117, %fd115, %fd114;
	st.shared.f64 	[%r6+1296], %fd117;
	fma.rn.f64 	%fd118, %fd39, %fd79, 0d0000000000000000;
	fma.rn.f64 	%fd119, %fd40, %fd80, 0d0000000000000000;
	fma.rn.f64 	%fd120, %fd41, %fd81, %fd118;
	fma.rn.f64 	%fd121, %fd42, %fd82, %fd119;
	fma.rn.f64 	%fd122, %fd43, %fd83, %fd120;
	fma.rn.f64 	%fd123, %fd44, %fd84, %fd121;
	fma.rn.f64 	%fd124, %fd45, %fd87, %fd122;
	fma.rn.f64 	%fd125, %fd46, %fd86, %fd123;
	sub.f64 	%fd126, %fd124, %fd125;
	st.shared.f64 	[%r6+3240], %fd126;
	add.f64 	%fd127, %fd125, %fd124;
	st.shared.f64 	[%r6+1944], %fd127;
	fma.rn.f64 	%fd128, %fd47, %fd79, 0d0000000000000000;
	fma.rn.f64 	%fd129, %fd48, %fd80, 0d0000000000000000;
	fma.rn.f64 	%fd130, %fd49, %fd81, %fd128;
	fma.rn.f64 	%fd131, %fd50, %fd82, %fd129;
	fma.rn.f64 	%fd132, %fd51, %fd83, %fd130;
	fma.rn.f64 	%fd133, %fd52, %fd84, %fd131;
	fma.rn.f64 	%fd134, %fd53, %fd87, %fd132;
	fma.rn.f64 	%fd135, %fd54, %fd86, %fd133;
	add.f64 	%fd136, %fd135, %fd134;
	st.shared.f64 	[%r6+2592], %fd136;
$L__BB164_6:
	bar.sync 	0;
	setp.gt.u32 	%p9, %r10, 62;
	mad.lo.s32 	%r23, %r4, 576, %r5;
	add.s32 	%r7, %r23, %r22;
	@%p9 bra 	$L__BB164_8;
	ld.shared.f64 	%fd137, [%r7];
	ld.shared.f64 	%fd138, [%r7+432];
	add.f64 	%fd139, %fd137, %fd138;
	sub.f64 	%fd140, %fd137, %fd138;
	ld.shared.f64 	%fd141, [%r7+72];
	ld.shared.f64 	%fd142, [%r7+360];
	add.f64 	%fd143, %fd141, %fd142;
	sub.f64 	%fd144, %fd141, %fd142;
	ld.shared.f64 	%fd145, [%r7+144];
	ld.shared.f64 	%fd146, [%r7+288];
	add.f64 	%fd147, %fd145, %fd146;
	sub.f64 	%fd148, %fd145, %fd146;
	ld.shared.f64 	%fd149, [%r7+216];
	add.f64 	%fd150, %fd149, %fd149;
	sub.f64 	%fd151, %fd149, %fd149;
	mul.f64 	%fd152, %fd150, 0d3FE0000000000000;
	fma.rn.f64 	%fd153, %fd15, %fd139, 0d0000000000000000;
	fma.rn.f64 	%fd154, %fd16, %fd140, 0d0000000000000000;
	fma.rn.f64 	%fd155, %fd17, %fd143, %fd153;
	fma.rn.f64 	%fd156, %fd18, %fd144, %fd154;
	fma.rn.f64 	%fd157, %fd19, %fd147, %fd155;
	fma.rn.f64 	%fd158, %fd20, %fd148, %fd156;
	fma.rn.f64 	%fd159, %fd21, %fd152, %fd157;
	fma.rn.f64 	%fd160, %fd22, %fd151, %fd158;
	sub.f64 	%fd161, %fd159, %fd160;
	st.shared.f64 	[%r7+576], %fd161;
	add.f64 	%fd162, %fd160, %fd159;
	st.shared.f64 	[%r7], %fd162;
	fma.rn.f64 	%fd163, %fd23, %fd139, 0d0000000000000000;
	fma.rn.f64 	%fd164, %fd24, %fd140, 0d0000000000000000;
	fma.rn.f64 	%fd165, %fd25, %fd143, %fd163;
	fma.rn.f64 	%fd166, %fd26, %fd144, %fd164;
	fma.rn.f64 	%fd167, %fd27, %fd147, %fd165;
	fma.rn.f64 	%fd168, %fd28, %fd148, %fd166;
	fma.rn.f64 	%fd169, %fd29, %fd152, %fd167;
	fma.rn.f64 	%fd170, %fd30, %fd151, %fd168;
	sub.f64 	%fd171, %fd169, %fd170;
	st.shared.f64 	[%r7+504], %fd171;
	add.f64 	%fd172, %fd170, %fd169;
	st.shared.f64 	[%r7+72], %fd172;
	fma.rn.f64 	%fd173, %fd31, %fd139, 0d0000000000000000;
	fma.rn.f64 	%fd174, %fd32, %fd140, 0d0000000000000000;
	fma.rn.f64 	%fd175, %fd33, %fd143, %fd173;
	fma.rn.f64 	%fd176, %fd34, %fd144, %fd174;
	fma.rn.f64 	%fd177, %fd35, %fd147, %fd175;
	fma.rn.f64 	%fd178, %fd36, %fd148, %fd176;
	fma.rn.f64 	%fd179, %fd37, %fd152, %fd177;
	fma.rn.f64 	%fd180, %fd38, %fd151, %fd178;
	sub.f64 	%fd181, %fd179, %fd180;
	st.shared.f64 	[%r7+432], %fd181;
	add.f64 	%fd182, %fd180, %fd179;
	st.shared.f64 	[%r7+144], %fd182;
	fma.rn.f64 	%fd183, %fd39, %fd139, 0d0000000000000000;
	fma.rn.f64 	%fd184, %fd40, %fd140, 0d0000000000000000;
	fma.rn.f64 	%fd185, %fd41, %fd143, %fd183;
	fma.rn.f64 	%fd186, %fd42, %fd144, %fd184;
	fma.rn.f64 	%fd187, %fd43, %fd147, %fd185;
	fma.rn.f64 	%fd188, %fd44, %fd148, %fd186;
	fma.rn.f64 	%fd189, %fd45, %fd152, %fd187;
	fma.rn.f64 	%fd190, %fd46, %fd151, %fd188;
	sub.f64 	%fd191, %fd189, %fd190;
	st.shared.f64 	[%r7+360], %fd191;
	add.f64 	%fd192, %fd190, %fd189;
	st.shared.f64 	[%r7+216], %fd192;
	fma.rn.f64 	%fd193, %fd47, %fd139, 0d0000000000000000;
	fma.rn.f64 	%fd194, %fd48, %fd140, 0d0000000000000000;
	fma.rn.f64 	%fd195, %fd49, %fd143, %fd193;
	fma.rn.f64 	%fd196, %fd50, %fd144, %fd194;
	fma.rn.f64 	%fd197, %fd51, %fd147, %fd195;
	fma.rn.f64 	%fd198, %fd52, %fd148, %fd196;
	fma.rn.f64 	%fd199, %fd53, %fd152, %fd197;
	fma.rn.f64 	%fd200, %fd54, %fd151, %fd198;
	add.f64 	%fd201, %fd200, %fd199;
	st.shared.f64 	[%r7+288], %fd201;
$L__BB164_8:
	ld.param.u64 	%rd20, [_Z32massMatrixMultiplyRegisterKernelILi7ELi9ELi2EEviPKdS1_S1_S1_Pd_param_1];
	mov.u32 	%r25, %tid.x;
	setp.gt.u32 	%p10, %r25, 62;
	bar.sync 	0;
	cvt.u16.u32 	%rs18, %r25;
	mul.hi.u16 	%rs19, %rs18, 7282;
	mul.lo.s16 	%rs20, %rs19, 9;
	sub.s16 	%rs21, %rs18, %rs20;
	mov.u32 	%r26, %tid.y;
	mov.u32 	%r27, _ZZ32massMatrixMultiplyRegisterKernelILi7ELi9ELi2EEviPKdS1_S1_S1_PdE6s_tmp1;
	mad.lo.s32 	%r28, %r26, 5832, %r27;
	mul.wide.u16 	%r29, %rs19, 648;
	add.s32 	%r30, %r28, %r29;
	mul.wide.u16 	%r31, %rs21, 72;
	add.s32 	%r32, %r30, %r31;
	ld.shared.f64 	%fd202, [%r32];
	ld.shared.f64 	%fd203, [%r32+48];
	add.f64 	%fd204, %fd202, %fd203;
	sub.f64 	%fd205, %fd202, %fd203;
	ld.shared.f64 	%fd206, [%r32+8];
	ld.shared.f64 	%fd207, [%r32+40];
	add.f64 	%fd208, %fd206, %fd207;
	sub.f64 	%fd209, %fd206, %fd207;
	ld.shared.f64 	%fd210, [%r32+16];
	ld.shared.f64 	%fd211, [%r32+32];
	add.f64 	%fd212, %fd210, %fd211;
	sub.f64 	%fd213, %fd210, %fd211;
	ld.shared.f64 	%fd214, [%r32+24];
	add.f64 	%fd215, %fd214, %fd214;
	sub.f64 	%fd216, %fd214, %fd214;
	mul.f64 	%fd217, %fd215, 0d3FE0000000000000;
	mov.u32 	%r33, %ctaid.x;
	shl.b32 	%r34, %r33, 1;
	add.s32 	%r35, %r34, %r26;
	mov.b32 	%r36, {%rs21, %rs19};
	mov.b32 	%r37, 8;
	mov.b32 	%r38, 20745;
	dp2a.lo.u32.u32 	%r39, %r36, %r38, %r37;
	mad.lo.s32 	%r40, %r35, 729, %r39;
	fma.rn.f64 	%fd218, %fd15, %fd204, 0d0000000000000000;
	fma.rn.f64 	%fd219, %fd16, %fd205, 0d0000000000000000;
	fma.rn.f64 	%fd220, %fd17, %fd208, %fd218;
	fma.rn.f64 	%fd221, %fd18, %fd209, %fd219;
	fma.rn.f64 	%fd222, %fd19, %fd212, %fd220;
	fma.rn.f64 	%fd223, %fd20, %fd213, %fd221;
	fma.rn.f64 	%fd224, %fd21, %fd217, %fd222;
	fma.rn.f64 	%fd225, %fd22, %fd216, %fd223;
	cvta.to.global.u64 	%rd14, %rd20;
	mul.wide.s32 	%rd15, %r40, 8;
	add.s64 	%rd16, %rd14, %rd15;
	ld.global.nc.f64 	%fd226, [%rd16];
	ld.global.nc.f64 	%fd227, [%rd16+-64];
	sub.f64 	%fd228, %fd224, %fd225;
	mul.f64 	%fd229, %fd228, %fd226;
	add.f64 	%fd230, %fd224, %fd225;
	mul.f64 	%fd476, %fd230, %fd227;
	fma.rn.f64 	%fd231, %fd23, %fd204, 0d0000000000000000;
	fma.rn.f64 	%fd232, %fd24, %fd205, 0d0000000000000000;
	fma.rn.f64 	%fd233, %fd25, %fd208, %fd231;
	fma.rn.f64 	%fd234, %fd26, %fd209, %fd232;
	fma.rn.f64 	%fd235, %fd27, %fd212, %fd233;
	fma.rn.f64 	%fd236, %fd28, %fd213, %fd234;
	fma.rn.f64 	%fd237, %fd29, %fd217, %fd235;
	fma.rn.f64 	%fd238, %fd30, %fd216, %fd236;
	ld.global.nc.f64 	%fd239, [%rd16+-8];
	ld.global.nc.f64 	%fd240, [%rd16+-56];
	sub.f64 	%fd241, %fd237, %fd238;
	mul.f64 	%fd242, %fd241, %fd239;
	add.f64 	%fd243, %fd237, %fd238;
	mul.f64 	%fd475, %fd243, %fd240;
	fma.rn.f64 	%fd244, %fd31, %fd204, 0d0000000000000000;
	fma.rn.f64 	%fd245, %fd32, %fd205, 0d0000000000000000;
	fma.rn.f64 	%fd246, %fd33, %fd208, %fd244;
	fma.rn.f64 	%fd247, %fd34, %fd209, %fd245;
	fma.rn.f64 	%fd248, %fd35, %fd212, %fd246;
	fma.rn.f64 	%fd249, %fd36, %fd213, %fd247;
	fma.rn.f64 	%fd250, %fd37, %fd217, %fd248;
	fma.rn.f64 	%fd251, %fd38, %fd216, %fd249;
	ld.global.nc.f64 	%fd252, [%rd16+-16];
	ld.global.nc.f64 	%fd253, [%rd16+-48];
	sub.f64 	%fd254, %fd250, %fd251;
	mul.f64 	%fd470, %fd254, %fd252;
	add.f64 	%fd255, %fd250, %fd251;
	mul.f64 	%fd474, %fd255, %fd253;
	fma.rn.f64 	%fd256, %fd39, %fd204, 0d0000000000000000;
	fma.rn.f64 	%fd257, %fd40, %fd205, 0d0000000000000000;
	fma.rn.f64 	%fd258, %fd41, %fd208, %fd256;
	fma.rn.f64 	%fd259, %fd42, %fd209, %fd257;
	fma.rn.f64 	%fd260, %fd43, %fd212, %fd258;
	fma.rn.f64 	%fd261, %fd44, %fd213, %fd259;
	fma.rn.f64 	%fd262, %fd45, %fd217, %fd260;
	fma.rn.f64 	%fd263, %fd46, %fd216, %fd261;
	ld.global.nc.f64 	%fd264, [%rd16+-24];
	ld.global.nc.f64 	%fd265, [%rd16+-40];
	sub.f64 	%fd266, %fd262, %fd263;
	mul.f64 	%fd471, %fd266, %fd264;
	add.f64 	%fd267, %fd262, %fd263;
	mul.f64 	%fd473, %fd267, %fd265;
	fma.rn.f64 	%fd268, %fd47, %fd204, 0d0000000000000000;
	fma.rn.f64 	%fd269, %fd48, %fd205, 0d0000000000000000;
	fma.rn.f64 	%fd270, %fd49, %fd208, %fd268;
	fma.rn.f64 	%fd271, %fd50, %fd209, %fd269;
	fma.rn.f64 	%fd272, %fd51, %fd212, %fd270;
	fma.rn.f64 	%fd273, %fd52, %fd213, %fd271;
	fma.rn.f64 	%fd274, %fd53, %fd217, %fd272;
	fma.rn.f64 	%fd275, %fd54, %fd216, %fd273;
	ld.global.nc.f64 	%fd276, [%rd16+-32];
	add.f64 	%fd277, %fd274, %fd275;
	mul.f64 	%fd472, %fd277, %fd276;
	bar.sync 	0;
	add.f64 	%fd278, %fd476, %fd229;
	sub.f64 	%fd279, %fd476, %fd229;
	add.f64 	%fd280, %fd475, %fd242;
	sub.f64 	%fd281, %fd475, %fd242;
	add.f64 	%fd282, %fd474, %fd470;
	sub.f64 	%fd283, %fd474, %fd470;
	add.f64 	%fd284, %fd473, %fd471;
	sub.f64 	%fd285, %fd473, %fd471;
	add.f64 	%fd286, %fd472, %fd472;
	sub.f64 	%fd287, %fd472, %fd472;
	mul.f64 	%fd288, %fd286, 0d3FE0000000000000;
	fma.rn.f64 	%fd289, %fd15, %fd278, 0d0000000000000000;
	fma.rn.f64 	%fd290, %fd16, %fd279, 0d0000000000000000;
	fma.rn.f64 	%fd291, %fd23, %fd280, %fd289;
	fma.rn.f64 	%fd292, %fd24, %fd281, %fd290;
	fma.rn.f64 	%fd293, %fd31, %fd282, %fd291;
	fma.rn.f64 	%fd294, %fd32, %fd283, %fd292;
	fma.rn.f64 	%fd295, %fd39, %fd284, %fd293;
	fma.rn.f64 	%fd296, %fd40, %fd285, %fd294;
	fma.rn.f64 	%fd297, %fd47, %fd288, %fd295;
	fma.rn.f64 	%fd298, %fd48, %fd287, %fd296;
	sub.f64 	%fd299, %fd297, %fd298;
	st.shared.f64 	[%r32+48], %fd299;
	add.f64 	%fd300, %fd297, %fd298;
	st.shared.f64 	[%r32], %fd300;
	fma.rn.f64 	%fd301, %fd17, %fd278, 0d0000000000000000;
	fma.rn.f64 	%fd302, %fd18, %fd279, 0d0000000000000000;
	fma.rn.f64 	%fd303, %fd25, %fd280, %fd301;
	fma.rn.f64 	%fd304, %fd26, %fd281, %fd302;
	fma.rn.f64 	%fd305, %fd33, %fd282, %fd303;
	fma.rn.f64 	%fd306, %fd34, %fd283, %fd304;
	fma.rn.f64 	%fd307, %fd41, %fd284, %fd305;
	fma.rn.f64 	%fd308, %fd42, %fd285, %fd306;
	fma.rn.f64 	%fd309, %fd49, %fd288, %fd307;
	fma.rn.f64 	%fd310, %fd50, %fd287, %fd308;
	sub.f64 	%fd311, %fd309, %fd310;
	st.shared.f64 	[%r32+40], %fd311;
	add.f64 	%fd312, %fd309, %fd310;
	st.shared.f64 	[%r32+8], %fd312;
	fma.rn.f64 	%fd313, %fd19, %fd278, 0d0000000000000000;
	fma.rn.f64 	%fd314, %fd20, %fd279, 0d0000000000000000;
	fma.rn.f64 	%fd315, %fd27, %fd280, %fd313;
	fma.rn.f64 	%fd316, %fd28, %fd281, %fd314;
	fma.rn.f64 	%fd317, %fd35, %fd282, %fd315;
	fma.rn.f64 	%fd318, %fd36, %fd283, %fd316;
	fma.rn.f64 	%fd319, %fd43, %fd284, %fd317;
	fma.rn.f64 	%fd320, %fd44, %fd285, %fd318;
	fma.rn.f64 	%fd321, %fd51, %fd288, %fd319;
	fma.rn.f64 	%fd322, %fd52, %fd287, %fd320;
	sub.f64 	%fd323, %fd321, %fd322;
	st.shared.f64 	[%r32+32], %fd323;
	add.f64 	%fd324, %fd321, %fd322;
	st.shared.f64 	[%r32+16], %fd324;
	fma.rn.f64 	%fd325, %fd21, %fd278, 0d0000000000000000;
	fma.rn.f64 	%fd326, %fd22, %fd279, 0d0000000000000000;
	fma.rn.f64 	%fd327, %fd29, %fd280, %fd325;
	fma.rn.f64 	%fd328, %fd30, %fd281, %fd326;
	fma.rn.f64 	%fd329, %fd37, %fd282, %fd327;
	fma.rn.f64 	%fd330, %fd38, %fd283, %fd328;
	fma.rn.f64 	%fd331, %fd45, %fd284, %fd329;
	fma.rn.f64 	%fd332, %fd46, %fd285, %fd330;
	fma.rn.f64 	%fd333, %fd53, %fd288, %fd331;
	fma.rn.f64 	%fd334, %fd54, %fd287, %fd332;
	add.f64 	%fd335, %fd333, %fd334;
	st.shared.f64 	[%r32+24], %fd335;
	bar.sync 	0;
	@%p10 bra 	$L__BB164_10;
	ld.shared.f64 	%fd336, [%r7];
	ld.shared.f64 	%fd337, [%r7+576];
	add.f64 	%fd338, %fd336, %fd337;
	sub.f64 	%fd339, %fd336, %fd337;
	ld.shared.f64 	%fd340, [%r7+72];
	ld.shared.f64 	%fd341, [%r7+504];
	add.f64 	%fd342, %fd340, %fd341;
	sub.f64 	%fd343, %fd340, %fd341;
	ld.shared.f64 	%fd344, [%r7+144];
	ld.shared.f64 	%fd345, [%r7+432];
	add.f64 	%fd346, %fd344, %fd345;
	sub.f64 	%fd347, %fd344, %fd345;
	ld.shared.f64 	%fd348, [%r7+216];
	ld.shared.f64 	%fd349, [%r7+360];
	add.f64 	%fd350, %fd348, %fd349;
	sub.f64 	%fd351, %fd348, %fd349;
	ld.shared.f64 	%fd352, [%r7+288];
	add.f64 	%fd353, %fd352, %fd352;
	sub.f64 	%fd354, %fd352, %fd352;
	mul.f64 	%fd355, %fd353, 0d3FE0000000000000;
	fma.rn.f64 	%fd356, %fd15, %fd338, 0d0000000000000000;
	fma.rn.f64 	%fd357, %fd16, %fd339, 0d0000000000000000;
	fma.rn.f64 	%fd358, %fd23, %fd342, %fd356;
	fma.rn.f64 	%fd359, %fd24, %fd343, %fd357;
	fma.rn.f64 	%fd360, %fd31, %fd346, %fd358;
	fma.rn.f64 	%fd361, %fd32, %fd347, %fd359;
	fma.rn.f64 	%fd362, %fd39, %fd350, %fd360;
	fma.rn.f64 	%fd363, %fd40, %fd351, %fd361;
	fma.rn.f64 	%fd364, %fd47, %fd355, %fd362;
	fma.rn.f64 	%fd365, %fd48, %fd354, %fd363;
	sub.f64 	%fd366, %fd364, %fd365;
	st.shared.f64 	[%r7+432], %fd366;
	add.f64 	%fd367, %fd364, %fd365;
	st.shared.f64 	[%r7], %fd367;
	fma.rn.f64 	%fd368, %fd17, %fd338, 0d0000000000000000;
	fma.rn.f64 	%fd369, %fd18, %fd339, 0d0000000000000000;
	fma.rn.f64 	%fd370, %fd25, %fd342, %fd368;
	fma.rn.f64 	%fd371, %fd26, %fd343, %fd369;
	fma.rn.f64 	%fd372, %fd33, %fd346, %fd370;
	fma.rn.f64 	%fd373, %fd34, %fd347, %fd371;
	fma.rn.f64 	%fd374, %fd41, %fd350, %fd372;
	fma.rn.f64 	%fd375, %fd42, %fd351, %fd373;
	fma.rn.f64 	%fd376, %fd49, %fd355, %fd374;
	fma.rn.f64 	%fd377, %fd50, %fd354, %fd375;
	sub.f64 	%fd378, %fd376, %fd377;
	st.shared.f64 	[%r7+360], %fd378;
	add.f64 	%fd379, %fd376, %fd377;
	st.shared.f64 	[%r7+72], %fd379;
	fma.rn.f64 	%fd380, %fd19, %fd338, 0d0000000000000000;
	fma.rn.f64 	%fd381, %fd20, %fd339, 0d0000000000000000;
	fma.rn.f64 	%fd382, %fd27, %fd342, %fd380;
	fma.rn.f64 	%fd383, %fd28, %fd343, %fd381;
	fma.rn.f64 	%fd384, %fd35, %fd346, %fd382;
	fma.rn.f64 	%fd385, %fd36, %fd347, %fd383;
	fma.rn.f64 	%fd386, %fd43, %fd350, %fd384;
	fma.rn.f64 	%fd387, %fd44, %fd351, %fd385;
	fma.rn.f64 	%fd388, %fd51, %fd355, %fd386;
	fma.rn.f64 	%fd389, %fd52, %fd354, %fd387;
	sub.f64 	%fd390, %fd388, %fd389;
	st.shared.f64 	[%r7+288], %fd390;
	add.f64 	%fd391, %fd388, %fd389;
	st.shared.f64 	[%r7+144], %fd391;
	fma.rn.f64 	%fd392, %fd21, %fd338, 0d0000000000000000;
	fma.rn.f64 	%fd393, %fd22, %fd339, 0d0000000000000000;
	fma.rn.f64 	%fd394, %fd29, %fd342, %fd392;
	fma.rn.f64 	%fd395, %fd30, %fd343, %fd393;
	fma.rn.f64 	%fd396, %fd37, %fd346, %fd394;
	fma.rn.f64 	%fd397, %fd38, %fd347, %fd395;
	fma.rn.f64 	%fd398, %fd45, %fd350, %fd396;
	fma.rn.f64 	%fd399, %fd46, %fd351, %fd397;
	fma.rn.f64 	%fd400, %fd53, %fd355, %fd398;
	fma.rn.f64 	%fd401, %fd54, %fd354, %fd399;
	add.f64 	%fd402, %fd400, %fd401;
	st.shared.f64 	[%r7+216], %fd402;
$L__BB164_10:
	mov.u32 	%r8, %tid.x;
	setp.gt.u32 	%p11, %r8, 48;
	bar.sync 	0;
	@%p11 bra 	$L__BB164_12;
	ld.shared.f64 	%fd403, [%r6];
	ld.shared.f64 	%fd404, [%r6+5184];
	add.f64 	%fd405, %fd403, %fd404;
	sub.f64 	%fd406, %fd403, %fd404;
	ld.shared.f64 	%fd407, [%r6+648];
	ld.shared.f64 	%fd408, [%r6+4536];
	add.f64 	%fd409, %fd407, %fd408;
	sub.f64 	%fd410, %fd407, %fd408;
	ld.shared.f64 	%fd411, [%r6+1296];
	ld.shared.f64 	%fd412, [%r6+3888];
	add.f64 	%fd413, %fd411, %fd412;
	sub.f64 	%fd414, %fd411, %fd412;
	ld.shared.f64 	%fd415, [%r6+1944];
	ld.shared.f64 	%fd416, [%r6+3240];
	add.f64 	%fd417, %fd415, %fd416;
	sub.f64 	%fd418, %fd415, %fd416;
	ld.shared.f64 	%fd419, [%r6+2592];
	add.f64 	%fd420, %fd419, %fd419;
	sub.f64 	%fd421, %fd419, %fd419;
	mul.f64 	%fd422, %fd420, 0d3FE0000000000000;
	fma.rn.f64 	%fd423, %fd15, %fd405, 0d0000000000000000;
	fma.rn.f64 	%fd424, %fd16, %fd406, 0d0000000000000000;
	fma.rn.f64 	%fd425, %fd23, %fd409, %fd423;
	fma.rn.f64 	%fd426, %fd24, %fd410, %fd424;
	fma.rn.f64 	%fd427, %fd31, %fd413, %fd425;
	fma.rn.f64 	%fd428, %fd32, %fd414, %fd426;
	fma.rn.f64 	%fd429, %fd39, %fd417, %fd427;
	fma.rn.f64 	%fd430, %fd40, %fd418, %fd428;
	fma.rn.f64 	%fd431, %fd47, %fd422, %fd429;
	fma.rn.f64 	%fd432, %fd48, %fd421, %fd430;
	sub.f64 	%fd470, %fd431, %fd432;
	add.f64 	%fd476, %fd431, %fd432;
	fma.rn.f64 	%fd433, %fd17, %fd405, 0d0000000000000000;
	fma.rn.f64 	%fd434, %fd18, %fd406, 0d0000000000000000;
	fma.rn.f64 	%fd435, %fd25, %fd409, %fd433;
	fma.rn.f64 	%fd436, %fd26, %fd410, %fd434;
	fma.rn.f64 	%fd437, %fd33, %fd413, %fd435;
	fma.rn.f64 	%fd438, %fd34, %fd414, %fd436;
	fma.rn.f64 	%fd439, %fd41, %fd417, %fd437;
	fma.rn.f64 	%fd440, %fd42, %fd418, %fd438;
	fma.rn.f64 	%fd441, %fd49, %fd422, %fd439;
	fma.rn.f64 	%fd442, %fd50, %fd421, %fd440;
	sub.f64 	%fd471, %fd441, %fd442;
	add.f64 	%fd475, %fd441, %fd442;
	fma.rn.f64 	%fd443, %fd19, %fd405, 0d0000000000000000;
	fma.rn.f64 	%fd444, %fd20, %fd406, 0d0000000000000000;
	fma.rn.f64 	%fd445, %fd27, %fd409, %fd443;
	fma.rn.f64 	%fd446, %fd28, %fd410, %fd444;
	fma.rn.f64 	%fd447, %fd35, %fd413, %fd445;
	fma.rn.f64 	%fd448, %fd36, %fd414, %fd446;
	fma.rn.f64 	%fd449, %fd43, %fd417, %fd447;
	fma.rn.f64 	%fd450, %fd44, %fd418, %fd448;
	fma.rn.f64 	%fd451, %fd51, %fd422, %fd449;
	fma.rn.f64 	%fd452, %fd52, %fd421, %fd450;
	sub.f64 	%fd472, %fd451, %fd452;
	add.f64 	%fd474, %fd451, %fd452;
	fma.rn.f64 	%fd453, %fd21, %fd405, 0d0000000000000000;
	fma.rn.f64 	%fd454, %fd22, %fd406, 0d0000000000000000;
	fma.rn.f64 	%fd455, %fd29, %fd409, %fd453;
	fma.rn.f64 	%fd456, %fd30, %fd410, %fd454;
	fma.rn.f64 	%fd457, %fd37, %fd413, %fd455;
	fma.rn.f64 	%fd458, %fd38, %fd414, %fd456;
	fma.rn.f64 	%fd459, %fd45, %fd417, %fd457;
	fma.rn.f64 	%fd460, %fd46, %fd418, %fd458;
	fma.rn.f64 	%fd461, %fd53, %fd422, %fd459;
	fma.rn.f64 	%fd462, %fd54, %fd421, %fd460;
	add.f64 	%fd473, %fd461, %fd462;
$L__BB164_12:
	bar.sync 	0;
	@%p4 bra 	$L__BB164_14;
	ld.param.u64 	%rd21, [_Z32massMatrixMultiplyRegisterKernelILi7ELi9ELi2EEviPKdS1_S1_S1_Pd_param_5];
	mov.u32 	%r41, %ctaid.x;
	shl.b32 	%r42, %r41, 1;
	mov.u32 	%r43, %tid.y;
	add.s32 	%r44, %r42, %r43;
	mad.lo.s32 	%r45, %r44, 343, %r8;
	cvta.to.global.u64 	%rd17, %rd21;
	mul.wide.s32 	%rd18, %r45, 8;
	add.s64 	%rd19, %rd17, %rd18;
	st.global.f64 	[%rd19], %fd476;
	st.global.f64 	[%rd19+392], %fd475;
	st.global.f64 	[%rd19+784], %fd474;
	st.global.f64 	[%rd19+1176], %fd473;
	st.global.f64 	[%rd19+1568], %fd472;
	st.global.f64 	[%rd19+1960], %fd471;
	st.global.f64 	[%rd19+2352], %fd470;
$L__BB164_14:
	ret;

}
	// .globl	_Z32massMatrixMultiplyConstantKernelILi7ELi9ELi2EEviPKdS1_S1_S1_Pd
.visible .entry _Z32massMatrixMultiplyConstantKernelILi7ELi9ELi2EEviPKdS1_S1_S1_Pd(
	.param .u32 _Z32massMatrixMultiplyConstantKernelILi7ELi9ELi2EEviPKdS1_S1_S1_Pd_param_0,
	.param .u64 .ptr .align 1 _Z32massMatrixMultiplyConstantKernelILi7ELi9ELi2EEviPKdS1_S1_S1_Pd_param_1,
	.param .u64 .ptr .align 1 _Z32massMatrixMultiplyConstantKernelILi7ELi9ELi2EEviPKdS1_S1_S1_Pd_param_2,
	.param .u64 .ptr .align 1 _Z32massMatrixMultiplyConstantKernelILi7ELi9ELi2EEviPKdS1_S1_S1_Pd_param_3,
	.param .u64 .ptr .align 1 _Z32massMatrixMultiplyConstantKernelILi7ELi9ELi2EEviPKdS1_S1_S1_Pd_param_4,
	.param .u64 .ptr .align 1 _Z32massMatrixMultiplyConstantKernelILi7ELi9ELi2EEviPKdS1_S1_S1_Pd_param_5
)
{
	.reg .pred 	%p<10>;
	.reg .b16 	%rs<22>;
	.reg .b32 	%r<29>;
	.reg .b64 	%rd<15>;
	.reg .b64 	%fd<525>;
	// demoted variable
	.shared .align 8 .b8 _ZZ32massMatrixMultiplyConstantKernelILi7ELi9ELi2EEviPKdS1_S1_S1_PdE6s_tmp1[11664];
	ld.param.u32 	%r9, [_Z32massMatrixMultiplyConstantKernelILi7ELi9ELi2EEviPKdS1_S1_S1_Pd_param_0];
	ld.param.u64 	%rd2, [_Z32massMatrixMultiplyConstantKernelILi7ELi9ELi2EEviPKdS1_S1_S1_Pd_param_4];
	mov.u32 	%r10, %tid.x;
	mov.u32 	%r2, %tid.y;
	mov.u32 	%r11, %ctaid.x;
	shl.b32 	%r12, %r11, 1;
	add.s32 	%r3, %r12, %r2;
	cvt.u16.u32 	%rs1, %r10;
	mul.hi.u16 	%rs3, %rs1, 9363;
	sub.s16 	%rs4, %rs1, %rs3;
	shr.u16 	%rs5, %rs4, 1;
	add.s16 	%rs6, %rs5, %rs3;
	shr.u16 	%rs7, %rs6, 2;
	mul.lo.s16 	%rs8, %rs7, 7;
	sub.s16 	%rs2, %rs1, %rs8;
	setp.lt.s32 	%p2, %r3, %r9;
	setp.lt.u32 	%p3, %r10, 49;
	and.pred  	%p1, %p2, %p3;
	not.pred 	%p4, %p1;
	@%p4 bra 	$L__BB165_2;
	cvta.to.global.u64 	%rd4, %rd2;
	mad.lo.s32 	%r13, %r3, 343, %r10;
	mul.wide.s32 	%rd5, %r13, 8;
	add.s64 	%rd6, %rd4, %rd5;
	ld.global.nc.f64 	%fd506, [%rd6];
	ld.global.nc.f64 	%fd505, [%rd6+392];
	ld.global.nc.f64 	%fd504, [%rd6+784];
	ld.global.nc.f64 	%fd503, [%rd6+1176];
	ld.global.nc.f64 	%fd502, [%rd6+1568];
	ld.global.nc.f64 	%fd501, [%rd6+1960];
	ld.global.nc.f64 	%fd500, [%rd6+2352];
$L__BB165_2:
	setp.gt.u32 	%p5, %r10, 48;
	bar.sync 	0;
	ld.const.f64 	%fd15, [const_oddDofToQuad];
	ld.const.f64 	%fd16, [const_evenDofToQuad];
	ld.const.f64 	%fd17, [const_oddDofToQuad+8];
	ld.const.f64 	%fd18, [const_evenDofToQuad+8];
	ld.const.f64 	%fd19, [const_oddDofToQuad+16];
	ld.const.f64 	%fd20, [const_evenDofToQuad+16];
	ld.const.f64 	%fd21, [const_oddDofToQuad+24];
	ld.const.f64 	%fd22, [const_evenDofToQuad+24];
	ld.const.f64 	%fd23, [const_oddDofToQuad+32];
	ld.const.f64 	%fd24, [const_evenDofToQuad+32];
	ld.const.f64 	%fd25, [const_oddDofToQuad+40];
	ld.const.f64 	%fd26, [const_evenDofToQuad+40];
	ld.const.f64 	%fd27, [const_oddDofToQuad+48];
	ld.const.f64 	%fd28, [const_evenDofToQuad+48];
	ld.const.f64 	%fd29, [const_oddDofToQuad+56];
	ld.const.f64 	%fd30, [const_evenDofToQuad+56];
	ld.const.f64 	%fd31, [const_oddDofToQuad+64];
	ld.const.f64 	%fd32, [const_evenDofToQuad+64];
	ld.const.f64 	%fd33, [const_oddDofToQuad+72];
	ld.const.f64 	%fd34, [const_evenDofToQuad+72];
	ld.const.f64 	%fd35, [const_oddDofToQuad+80];
	ld.const.f64 	%fd36, [const_evenDofToQuad+80];
	ld.const.f64 	%fd37, [const_oddDofToQuad+88];
	ld.const.f64 	%fd38, [const_evenDofToQuad+88];
	ld.const.f64 	%fd39, [const_oddDofToQuad+96];
	ld.const.f64 	%fd40, [const_evenDofToQuad+96];
	ld.const.f64 	%fd41, [const_oddDofToQuad+104];
	ld.const.f64 	%fd42, [const_evenDofToQuad+104];
	ld.const.f64 	%fd43, [const_oddDofToQuad+112];
	mov.u32 	%r14, _ZZ32massMatrixMultiplyConstantKernelILi7ELi9ELi2EEviPKdS1_S1_S1_PdE6s_tmp1;
	mad.lo.s32 	%r4, %r2, 5832, %r14;
	cvt.u16.u32 	%rs9, %r10;
	mul.lo.s16 	%rs10, %rs9, 37;
	shr.u16 	%rs11, %rs10, 8;
	sub.s16 	%rs12, %rs9, %rs11;
	and.b16  	%rs13, %rs12, 254;
	shr.u16 	%rs14, %rs13, 1;
	add.s16 	%rs15, %rs14, %rs11;
	and.b16  	%rs16, %rs15, 252;
	shr.u16 	%rs17, %rs16, 2;
	cvt.u32.u16 	%r5, %rs17;
	mul.wide.u16 	%r15, %rs17, 72;
	add.s32 	%r6, %r4, %r15;
	mul.wide.u16 	%r16, %rs2, 8;
	add.s32 	%r7, %r6, %r16;
	@%p5 bra 	$L__BB165_4;
	add.f64 	%fd99, %fd506, %fd500;
	sub.f64 	%fd100, %fd506, %fd500;
	add.f64 	%fd101, %fd505, %fd501;
	sub.f64 	%fd102, %fd505, %fd501;
	add.f64 	%fd103, %fd504, %fd502;
	sub.f64 	%fd104, %fd504, %fd502;
	add.f64 	%fd105, %fd503, %fd503;
	sub.f64 	%fd106, %fd503, %fd503;
	mul.f64 	%fd107, %fd105, 0d3FE0000000000000;
	fma.rn.f64 	%fd108, %fd15, %fd99, 0d0000000000000000;
	fma.rn.f64 	%fd109, %fd16, %fd100, 0d0000000000000000;
	fma.rn.f64 	%fd110, %fd17, %fd101, %fd108;
	fma.rn.f64 	%fd111, %fd18, %fd102, %fd109;
	fma.rn.f64 	%fd112, %fd19, %fd103, %fd110;
	fma.rn.f64 	%fd113, %fd20, %fd104, %fd111;
	fma.rn.f64 	%fd114, %fd21, %fd107, %fd112;
	fma.rn.f64 	%fd115, %fd22, %fd106, %fd113;
	sub.f64 	%fd116, %fd114, %fd115;
	st.shared.f64 	[%r7+5184], %fd116;
	add.f64 	%fd117, %fd115, %fd114;
	st.shared.f64 	[%r7], %fd117;
	fma.rn.f64 	%fd118, %fd23, %fd99, 0d0000000000000000;
	fma.rn.f64 	%fd119, %fd24, %fd100, 0d0000000000000000;
	fma.rn.f64 	%fd120, %fd25, %fd101, %fd118;
	fma.rn.f64 	%fd121, %fd26, %fd102, %fd119;
	fma.rn.f64 	%fd122, %fd27, %fd103, %fd120;
	fma.rn.f64 	%fd123, %fd28, %fd104, %fd121;
	fma.rn.f64 	%fd124, %fd29, %fd107, %fd122;
	fma.rn.f64 	%fd125, %fd30, %fd106, %fd123;
	sub.f64 	%fd126, %fd124, %fd125;
	st.shared.f64 	[%r7+4536], %fd126;
	add.f64 	%fd127, %fd125, %fd124;
	st.shared.f64 	[%r7+648], %fd127;
	fma.rn.f64 	%fd128, %fd31, %fd99, 0d0000000000000000;
	fma.rn.f64 	%fd129, %fd32, %fd100, 0d0000000000000000;
	fma.rn.f64 	%fd130, %fd33, %fd101, %fd128;
	fma.rn.f64 	%fd131, %fd34, %fd102, %fd129;
	fma.rn.f64 	%fd132, %fd35, %fd103, %fd130;
	fma.rn.f64 	%fd133, %fd36, %fd104, %fd131;
	fma.rn.f64 	%fd134, %fd37, %fd107, %fd132;
	fma.rn.f64 	%fd135, %fd38, %fd106, %fd133;
	sub.f64 	%fd136, %fd134, %fd135;
	st.shared.f64 	[%r7+3888], %fd136;
	add.f64 	%fd137, %fd135, %fd134;
	st.shared.f64 	[%r7+1296], %fd137;
	fma.rn.f64 	%fd138, %fd39, %fd99, 0d0000000000000000;
	fma.rn.f64 	%fd139, %fd40, %fd100, 0d0000000000000000;
	fma.rn.f64 	%fd140, %fd41, %fd101, %fd138;
	fma.rn.f64 	%fd141, %fd42, %fd102, %fd139;
	fma.rn.f64 	%fd142, %fd43, %fd103, %fd140;
	ld.const.f64 	%fd143, [const_evenDofToQuad+112];
	fma.rn.f64 	%fd144, %fd143, %fd104, %fd141;
	ld.const.f64 	%fd145, [const_oddDofToQuad+120];
	fma.rn.f64 	%fd146, %fd145, %fd107, %fd142;
	ld.const.f64 	%fd147, [const_evenDofToQuad+120];
	fma.rn.f64 	%fd148, %fd147, %fd106, %fd144;
	sub.f64 	%fd149, %fd146, %fd148;
	st.shared.f64 	[%r7+3240], %fd149;
	add.f64 	%fd150, %fd148, %fd146;
	st.shared.f64 	[%r7+1944], %fd150;
	ld.const.f64 	%fd151, [const_oddDofToQuad+128];
	fma.rn.f64 	%fd152, %fd151, %fd99, 0d0000000000000000;
	ld.const.f64 	%fd153, [const_evenDofToQuad+128];
	fma.rn.f64 	%fd154, %fd153, %fd100, 0d0000000000000000;
	ld.const.f64 	%fd155, [const_oddDofToQuad+136];
	fma.rn.f64 	%fd156, %fd155, %fd101, %fd152;
	ld.const.f64 	%fd157, [const_evenDofToQuad+136];
	fma.rn.f64 	%fd158, %fd157, %fd102, %fd154;
	ld.const.f64 	%fd159, [const_oddDofToQuad+144];
	fma.rn.f64 	%fd160, %fd159, %fd103, %fd156;
	ld.const.f64 	%fd161, [const_evenDofToQuad+144];
	fma.rn.f64 	%fd162, %fd161, %fd104, %fd158;
	ld.const.f64 	%fd163, [const_oddDofToQuad+152];
	fma.rn.f64 	%fd164, %fd163, %fd107, %fd160;
	ld.const.f64 	%fd165, [const_evenDofToQuad+152];
	fma.rn.f64 	%fd166, %fd165, %fd106, %fd162;
	add.f64 	%fd167, %fd166, %fd164;
	st.shared.f64 	[%r7+2592], %fd167;
$L__BB165_4:
	bar.sync 	0;
	setp.lt.u32 	%p6, %r10, 63;
	mad.lo.s32 	%r17, %r5, 576, %r6;
	add.s32 	%r8, %r17, %r16;
	@%p6 bra 	$L__BB165_6;
	ld.const.f64 	%fd517, [const_evenDofToQuad+112];
	ld.const.f64 	%fd516, [const_oddDofToQuad+120];
	ld.const.f64 	%fd515, [const_evenDofToQuad+120];
	ld.const.f64 	%fd514, [const_oddDofToQuad+128];
	ld.const.f64 	%fd513, [const_evenDofToQuad+128];
	ld.const.f64 	%fd512, [const_oddDofToQuad+136];
	ld.const.f64 	%fd511, [const_evenDofToQuad+136];
	ld.const.f64 	%fd510, [const_oddDofToQuad+144];
	ld.const.f64 	%fd509, [const_evenDofToQuad+144];
	ld.const.f64 	%fd508, [const_oddDofToQuad+152];
	ld.const.f64 	%fd507, [const_evenDofToQuad+152];
	bra.uni 	$L__BB165_7;
$L__BB165_6:
	ld.shared.f64 	%fd168, [%r8];
	ld.shared.f64 	%fd169, [%r8+432];
	add.f64 	%fd170, %fd168, %fd169;
	sub.f64 	%fd171, %fd168, %fd169;
	ld.shared.f64 	%fd172, [%r8+72];
	ld.shared.f64 	%fd173, [%r8+360];
	add.f64 	%fd174, %fd172, %fd173;
	sub.f64 	%fd175, %fd172, %fd173;
	ld.shared.f64 	%fd176, [%r8+144];
	ld.shared.f64 	%fd177, [%r8+288];
	add.f64 	%fd178, %fd176, %fd177;
	sub.f64 	%fd179, %fd176, %fd177;
	ld.shared.f64 	%fd180, [%r8+216];
	add.f64 	%fd181, %fd180, %fd180;
	sub.f64 	%fd182, %fd180, %fd180;
	mul.f64 	%fd183, %fd181, 0d3FE0000000000000;
	fma.rn.f64 	%fd184, %fd15, %fd170, 0d0000000000000000;
	fma.rn.f64 	%fd185, %fd16, %fd171, 0d0000000000000000;
	fma.rn.f64 	%fd186, %fd17, %fd174, %fd184;
	fma.rn.f64 	%fd187, %fd18, %fd175, %fd185;
	fma.rn.f64 	%fd188, %fd19, %fd178, %fd186;
	fma.rn.f64 	%fd189, %fd20, %fd179, %fd187;
	fma.rn.f64 	%fd190, %fd21, %fd183, %fd188;
	fma.rn.f64 	%fd191, %fd22, %fd182, %fd189;
	sub.f64 	%fd192, %fd190, %fd191;
	st.shared.f64 	[%r8+576], %fd192;
	add.f64 	%fd193, %fd191, %fd190;
	st.shared.f64 	[%r8], %fd193;
	fma.rn.f64 	%fd194, %fd23, %fd170, 0d0000000000000000;
	fma.rn.f64 	%fd195, %fd24, %fd171, 0d0000000000000000;
	fma.rn.f64 	%fd196, %fd25, %fd174, %fd194;
	fma.rn.f64 	%fd197, %fd26, %fd175, %fd195;
	fma.rn.f64 	%fd198, %fd27, %fd178, %fd196;
	fma.rn.f64 	%fd199, %fd28, %fd179, %fd197;
	fma.rn.f64 	%fd200, %fd29, %fd183, %fd198;
	fma.rn.f64 	%fd201, %fd30, %fd182, %fd199;
	sub.f64 	%fd202, %fd200, %fd201;
	st.shared.f64 	[%r8+504], %fd202;
	add.f64 	%fd203, %fd201, %fd200;
	st.shared.f64 	[%r8+72], %fd203;
	fma.rn.f64 	%fd204, %fd31, %fd170, 0d0000000000000000;
	fma.rn.f64 	%fd205, %fd32, %fd171, 0d0000000000000000;
	fma.rn.f64 	%fd206, %fd33, %fd174, %fd204;
	fma.rn.f64 	%fd207, %fd34, %fd175, %fd205;
	fma.rn.f64 	%fd208, %fd35, %fd178, %fd206;
	fma.rn.f64 	%fd209, %fd36, %fd179, %fd207;
	fma.rn.f64 	%fd210, %fd37, %fd183, %fd208;
	fma.rn.f64 	%fd211, %fd38, %fd182, %fd209;
	sub.f64 	%fd212, %fd210, %fd211;
	st.shared.f64 	[%r8+432], %fd212;
	add.f64 	%fd213, %fd211, %fd210;
	st.shared.f64 	[%r8+144], %fd213;
	fma.rn.f64 	%fd214, %fd39, %fd170, 0d0000000000000000;
	fma.rn.f64 	%fd215, %fd40, %fd171, 0d0000000000000000;
	fma.rn.f64 	%fd216, %fd41, %fd174, %fd214;
	fma.rn.f64 	%fd217, %fd42, %fd175, %fd215;
	fma.rn.f64 	%fd218, %fd43, %fd178, %fd216;
	ld.const.f64 	%fd517, [const_evenDofToQuad+112];
	fma.rn.f64 	%fd219, %fd517, %fd179, %fd217;
	ld.const.f64 	%fd516, [const_oddDofToQuad+120];
	fma.rn.f64 	%fd220, %fd516, %fd183, %fd218;
	ld.const.f64 	%fd515, [const_evenDofToQuad+120];
	fma.rn.f64 	%fd221, %fd515, %fd182, %fd219;
	sub.f64 	%fd222, %fd220, %fd221;
	st.shared.f64 	[%r8+360], %fd222;
	add.f64 	%fd223, %fd221, %fd220;
	st.shared.f64 	[%r8+216], %fd223;
	ld.const.f64 	%fd514, [const_oddDofToQuad+128];
	fma.rn.f64 	%fd224, %fd514, %fd170, 0d0000000000000000;
	ld.const.f64 	%fd513, [const_evenDofToQuad+128];
	fma.rn.f64 	%fd225, %fd513, %fd171, 0d0000000000000000;
	ld.const.f64 	%fd512, [const_oddDofToQuad+136];
	fma.rn.f64 	%fd226, %fd512, %fd174, %fd224;
	ld.const.f64 	%fd511, [const_evenDofToQuad+136];
	fma.rn.f64 	%fd227, %fd511, %fd175, %fd225;
	ld.const.f64 	%fd510, [const_oddDofToQuad+144];
	fma.rn.f64 	%fd228, %fd510, %fd178, %fd226;
	ld.const.f64 	%fd509, [const_evenDofToQuad+144];
	fma.rn.f64 	%fd229, %fd509, %fd179, %fd227;
	ld.const.f64 	%fd508, [const_oddDofToQuad+152];
	fma.rn.f64 	%fd230, %fd508, %fd183, %fd228;
	ld.const.f64 	%fd507, [const_evenDofToQuad+152];
	fma.rn.f64 	%fd231, %fd507, %fd182, %fd229;
	add.f64 	%fd232, %fd231, %fd230;
	st.shared.f64 	[%r8+288], %fd232;
$L__BB165_7:
	ld.param.u64 	%rd13, [_Z32massMatrixMultiplyConstantKernelILi7ELi9ELi2EEviPKdS1_S1_S1_Pd_param_1];
	setp.gt.u32 	%p7, %r10, 62;
	bar.sync 	0;
	mul.hi.u16 	%rs18, %rs1, -7281;
	shr.u16 	%rs19, %rs18, 3;
	mul.lo.s16 	%rs20, %rs19, 9;
	sub.s16 	%rs21, %rs1, %rs20;
	mul.wide.u16 	%r19, %rs19, 648;
	add.s32 	%r20, %r4, %r19;
	mul.wide.u16 	%r21, %rs21, 72;
	add.s32 	%r22, %r20, %r21;
	ld.shared.f64 	%fd233, [%r22];
	ld.shared.f64 	%fd234, [%r22+48];
	add.f64 	%fd235, %fd233, %fd234;
	sub.f64 	%fd236, %fd233, %fd234;
	ld.shared.f64 	%fd237, [%r22+8];
	ld.shared.f64 	%fd238, [%r22+40];
	add.f64 	%fd239, %fd237, %fd238;
	sub.f64 	%fd240, %fd237, %fd238;
	ld.shared.f64 	%fd241, [%r22+16];
	ld.shared.f64 	%fd242, [%r22+32];
	add.f64 	%fd243, %fd241, %fd242;
	sub.f64 	%fd244, %fd241, %fd242;
	ld.shared.f64 	%fd245, [%r22+24];
	add.f64 	%fd246, %fd245, %fd245;
	sub.f64 	%fd247, %fd245, %fd245;
	mul.f64 	%fd248, %fd246, 0d3FE0000000000000;
	mov.b32 	%r23, {%rs21, %rs19};
	mov.b32 	%r24, 8;
	mov.b32 	%r25, 20745;
	dp2a.lo.u32.u32 	%r26, %r23, %r25, %r24;
	mad.lo.s32 	%r27, %r3, 729, %r26;
	ld.const.f64 	%fd249, [const_oddDofToQuad];
	fma.rn.f64 	%fd250, %fd249, %fd235, 0d0000000000000000;
	ld.const.f64 	%fd251, [const_evenDofToQuad];
	fma.rn.f64 	%fd252, %fd251, %fd236, 0d0000000000000000;
	fma.rn.f64 	%fd253, %fd17, %fd239, %fd250;
	fma.rn.f64 	%fd254, %fd18, %fd240, %fd252;
	fma.rn.f64 	%fd255, %fd19, %fd243, %fd253;
	fma.rn.f64 	%fd256, %fd20, %fd244, %fd254;
	fma.rn.f64 	%fd257, %fd21, %fd248, %fd255;
	fma.rn.f64 	%fd258, %fd22, %fd247, %fd256;
	cvta.to.global.u64 	%rd7, %rd13;
	mul.wide.s32 	%rd8, %r27, 8;
	add.s64 	%rd9, %rd7, %rd8;
	ld.global.nc.f64 	%fd259, [%rd9];
	ld.global.nc.f64 	%fd260, [%rd9+-64];
	sub.f64 	%fd261, %fd257, %fd258;
	mul.f64 	%fd262, %fd261, %fd259;
	add.f64 	%fd263, %fd257, %fd258;
	mul.f64 	%fd524, %fd263, %fd260;
	fma.rn.f64 	%fd264, %fd23, %fd235, 0d0000000000000000;
	fma.rn.f64 	%fd265, %fd24, %fd236, 0d0000000000000000;
	fma.rn.f64 	%fd266, %fd25, %fd239, %fd264;
	fma.rn.f64 	%fd267, %fd26, %fd240, %fd265;
	fma.rn.f64 	%fd268, %fd27, %fd243, %fd266;
	fma.rn.f64 	%fd269, %fd28, %fd244, %fd267;
	fma.rn.f64 	%fd270, %fd29, %fd248, %fd268;
	fma.rn.f64 	%fd271, %fd30, %fd247, %fd269;
	ld.global.nc.f64 	%fd272, [%rd9+-8];
	ld.global.nc.f64 	%fd273, [%rd9+-56];
	sub.f64 	%fd274, %fd270, %fd271;
	mul.f64 	%fd275, %fd274, %fd272;
	add.f64 	%fd276, %fd270, %fd271;
	mul.f64 	%fd523, %fd276, %fd273;
	fma.rn.f64 	%fd277, %fd31, %fd235, 0d0000000000000000;
	fma.rn.f64 	%fd278, %fd32, %fd236, 0d0000000000000000;
	fma.rn.f64 	%fd279, %fd33, %fd239, %fd277;
	fma.rn.f64 	%fd280, %fd34, %fd240, %fd278;
	fma.rn.f64 	%fd281, %fd35, %fd243, %fd279;
	fma.rn.f64 	%fd282, %fd36, %fd244, %fd280;
	fma.rn.f64 	%fd283, %fd37, %fd248, %fd281;
	fma.rn.f64 	%fd284, %fd38, %fd247, %fd282;
	ld.global.nc.f64 	%fd285, [%rd9+-16];
	ld.global.nc.f64 	%fd286, [%rd9+-48];
	sub.f64 	%fd287, %fd283, %fd284;
	mul.f64 	%fd518, %fd287, %fd285;
	add.f64 	%fd288, %fd283, %fd284;
	mul.f64 	%fd522, %fd288, %fd286;
	fma.rn.f64 	%fd289, %fd39, %fd235, 0d0000000000000000;
	fma.rn.f64 	%fd290, %fd40, %fd236, 0d0000000000000000;
	fma.rn.f64 	%fd291, %fd41, %fd239, %fd289;
	fma.rn.f64 	%fd292, %fd42, %fd240, %fd290;
	fma.rn.f64 	%fd293, %fd43, %fd243, %fd291;
	fma.rn.f64 	%fd294, %fd517, %fd244, %fd292;
	fma.rn.f64 	%fd295, %fd516, %fd248, %fd293;
	fma.rn.f64 	%fd296, %fd515, %fd247, %fd294;
	ld.global.nc.f64 	%fd297, [%rd9+-24];
	ld.global.nc.f64 	%fd298, [%rd9+-40];
	sub.f64 	%fd299, %fd295, %fd296;
	mul.f64 	%fd519, %fd299, %fd297;
	add.f64 	%fd300, %fd295, %fd296;
	mul.f64 	%fd521, %fd300, %fd298;
	fma.rn.f64 	%fd301, %fd514, %fd235, 0d0000000000000000;
	fma.rn.f64 	%fd302, %fd513, %fd236, 0d0000000000000000;
	fma.rn.f64 	%fd303, %fd512, %fd239, %fd301;
	fma.rn.f64 	%fd304, %fd511, %fd240, %fd302;
	fma.rn.f64 	%fd305, %fd510, %fd243, %fd303;
	fma.rn.f64 	%fd306, %fd509, %fd244, %fd304;
	fma.rn.f64 	%fd307, %fd508, %fd248, %fd305;
	fma.rn.f64 	%fd308, %fd507, %fd247, %fd306;
	ld.global.nc.f64 	%fd309, [%rd9+-32];
	add.f64 	%fd310, %fd307, %fd308;
	mul.f64 	%fd520, %fd310, %fd309;
	bar.sync 	0;
	add.f64 	%fd311, %fd524, %fd262;
	sub.f64 	%fd312, %fd524, %fd262;
	add.f64 	%fd313, %fd523, %fd275;
	sub.f64 	%fd314, %fd523, %fd275;
	add.f64 	%fd315, %fd522, %fd518;
	sub.f64 	%fd316, %fd522, %fd518;
	add.f64 	%fd317, %fd521, %fd519;
	sub.f64 	%fd318, %fd521, %fd519;
	add.f64 	%fd319, %fd520, %fd520;
	sub.f64 	%fd320, %fd520, %fd520;
	mul.f64 	%fd321, %fd319, 0d3FE0000000000000;
	fma.rn.f64 	%fd322, %fd249, %fd311, 0d0000000000000000;
	fma.rn.f64 	%fd323, %fd251, %fd312, 0d0000000000000000;
	fma.rn.f64 	%fd324, %fd23, %fd313, %fd322;
	fma.rn.f64 	%fd325, %fd24, %fd314, %fd323;
	fma.rn.f64 	%fd326, %fd31, %fd315, %fd324;
	fma.rn.f64 	%fd327, %fd32, %fd316, %fd325;
	fma.rn.f64 	%fd328, %fd39, %fd317, %fd326;
	fma.rn.f64 	%fd329, %fd40, %fd318, %fd327;
	fma.rn.f64 	%fd330, %fd514, %fd321, %fd328;
	fma.rn.f64 	%fd331, %fd513, %fd320, %fd329;
	sub.f64 	%fd332, %fd330, %fd331;
	st.shared.f64 	[%r22+48], %fd332;
	add.f64 	%fd333, %fd330, %fd331;
	st.shared.f64 	[%r22], %fd333;
	fma.rn.f64 	%fd334, %fd17, %fd311, 0d0000000000000000;
	fma.rn.f64 	%fd335, %fd18, %fd312, 0d0000000000000000;
	fma.rn.f64 	%fd336, %fd25, %fd313, %fd334;
	fma.rn.f64 	%fd337, %fd26, %fd314, %fd335;
	fma.rn.f64 	%fd338, %fd33, %fd315, %fd336;
	fma.rn.f64 	%fd339, %fd34, %fd316, %fd337;
	fma.rn.f64 	%fd340, %fd41, %fd317, %fd338;
	fma.rn.f64 	%fd341, %fd42, %fd318, %fd339;
	fma.rn.f64 	%fd342, %fd512, %fd321, %fd340;
	fma.rn.f64 	%fd343, %fd511, %fd320, %fd341;
	sub.f64 	%fd344, %fd342, %fd343;
	st.shared.f64 	[%r22+40], %fd344;
	add.f64 	%fd345, %fd342, %fd343;
	st.shared.f64 	[%r22+8], %fd345;
	fma.rn.f64 	%fd346, %fd19, %fd311, 0d0000000000000000;
	fma.rn.f64 	%fd347, %fd20, %fd312, 0d0000000000000000;
	fma.rn.f64 	%fd348, %fd27, %fd313, %fd346;
	fma.rn.f64 	%fd349, %fd28, %fd314, %fd347;
	fma.rn.f64 	%fd350, %fd35, %fd315, %fd348;
	fma.rn.f64 	%fd351, %fd36, %fd316, %fd349;
	fma.rn.f64 	%fd352, %fd43, %fd317, %fd350;
	fma.rn.f64 	%fd353, %fd517, %fd318, %fd351;
	fma.rn.f64 	%fd354, %fd510, %fd321, %fd352;
	fma.rn.f64 	%fd355, %fd509, %fd320, %fd353;
	sub.f64 	%fd356, %fd354, %fd355;
	st.shared.f64 	[%r22+32], %fd356;
	add.f64 	%fd357, %fd354, %fd355;
	st.shared.f64 	[%r22+16], %fd357;
	fma.rn.f64 	%fd358, %fd21, %fd311, 0d0000000000000000;
	fma.rn.f64 	%fd359, %fd22, %fd312, 0d0000000000000000;
	fma.rn.f64 	%fd360, %fd29, %fd313, %fd358;
	fma.rn.f64 	%fd361, %fd30, %fd314, %fd359;
	fma.rn.f64 	%fd362, %fd37, %fd315, %fd360;
	fma.rn.f64 	%fd363, %fd38, %fd316, %fd361;
	fma.rn.f64 	%fd364, %fd516, %fd317, %fd362;
	fma.rn.f64 	%fd365, %fd515, %fd318, %fd363;
	fma.rn.f64 	%fd366, %fd508, %fd321, %fd364;
	fma.rn.f64 	%fd367, %fd507, %fd320, %fd365;
	add.f64 	%fd368, %fd366, %fd367;
	st.shared.f64 	[%r22+24], %fd368;
	bar.sync 	0;
	@%p7 bra 	$L__BB165_9;
	ld.shared.f64 	%fd369, [%r8];
	ld.shared.f64 	%fd370, [%r8+576];
	add.f64 	%fd371, %fd369, %fd370;
	sub.f64 	%fd372, %fd369, %fd370;
	ld.shared.f64 	%fd373, [%r8+72];
	ld.shared.f64 	%fd374, [%r8+504];
	add.f64 	%fd375, %fd373, %fd374;
	sub.f64 	%fd376, %fd373, %fd374;
	ld.shared.f64 	%fd377, [%r8+144];
	ld.shared.f64 	%fd378, [%r8+432];
	add.f64 	%fd379, %fd377, %fd378;
	sub.f64 	%fd380, %fd377, %fd378;
	ld.shared.f64 	%fd381, [%r8+216];
	ld.shared.f64 	%fd382, [%r8+360];
	add.f64 	%fd383, %fd381, %fd382;
	sub.f64 	%fd384, %fd381, %fd382;
	ld.shared.f64 	%fd385, [%r8+288];
	add.f64 	%fd386, %fd385, %fd385;
	sub.f64 	%fd387, %fd385, %fd385;
	mul.f64 	%fd388, %fd386, 0d3FE0000000000000;
	ld.const.f64 	%fd389, [const_oddDofToQuad];
	fma.rn.f64 	%fd390, %fd389, %fd371, 0d0000000000000000;
	ld.const.f64 	%fd391, [const_evenDofToQuad];
	fma.rn.f64 	%fd392, %fd391, %fd372, 0d0000000000000000;
	fma.rn.f64 	%fd393, %fd23, %fd375, %fd390;
	fma.rn.f64 	%fd394, %fd24, %fd376, %fd392;
	fma.rn.f64 	%fd395, %fd31, %fd379, %fd393;
	fma.rn.f64 	%fd396, %fd32, %fd380, %fd394;
	fma.rn.f64 	%fd397, %fd39, %fd383, %fd395;
	fma.rn.f64 	%fd398, %fd40, %fd384, %fd396;
	fma.rn.f64 	%fd399, %fd514, %fd388, %fd397;
	fma.rn.f64 	%fd400, %fd513, %fd387, %fd398;
	sub.f64 	%fd401, %fd399, %fd400;
	st.shared.f64 	[%r8+432], %fd401;
	add.f64 	%fd402, %fd399, %fd400;
	st.shared.f64 	[%r8], %fd402;
	fma.rn.f64 	%fd403, %fd17, %fd371, 0d0000000000000000;
	fma.rn.f64 	%fd404, %fd18, %fd372, 0d0000000000000000;
	fma.rn.f64 	%fd405, %fd25, %fd375, %fd403;
	fma.rn.f64 	%fd406, %fd26, %fd376, %fd404;
	fma.rn.f64 	%fd407, %fd33, %fd379, %fd405;
	fma.rn.f64 	%fd408, %fd34, %fd380, %fd406;
	fma.rn.f64 	%fd409, %fd41, %fd383, %fd407;
	fma.rn.f64 	%fd410, %fd42, %fd384, %fd408;
	fma.rn.f64 	%fd411, %fd512, %fd388, %fd409;
	fma.rn.f64 	%fd412, %fd511, %fd387, %fd410;
	sub.f64 	%fd413, %fd411, %fd412;
	st.shared.f64 	[%r8+360], %fd413;
	add.f64 	%fd414, %fd411, %fd412;
	st.shared.f64 	[%r8+72], %fd414;
	fma.rn.f64 	%fd415, %fd19, %fd371, 0d0000000000000000;
	fma.rn.f64 	%fd416, %fd20, %fd372, 0d0000000000000000;
	fma.rn.f64 	%fd417, %fd27, %fd375, %fd415;
	fma.rn.f64 	%fd418, %fd28, %fd376, %fd416;
	fma.rn.f64 	%fd419, %fd35, %fd379, %fd417;
	fma.rn.f64 	%fd420, %fd36, %fd380, %fd418;
	fma.rn.f64 	%fd421, %fd43, %fd383, %fd419;
	fma.rn.f64 	%fd422, %fd517, %fd384, %fd420;
	fma.rn.f64 	%fd423, %fd510, %fd388, %fd421;
	fma.rn.f64 	%fd424, %fd509, %fd387, %fd422;
	sub.f64 	%fd425, %fd423, %fd424;
	st.shared.f64 	[%r8+288], %fd425;
	add.f64 	%fd426, %fd423, %fd424;
	st.shared.f64 	[%r8+144], %fd426;
	fma.rn.f64 	%fd427, %fd21, %fd371, 0d0000000000000000;
	fma.rn.f64 	%fd428, %fd22, %fd372, 0d0000000000000000;
	fma.rn.f64 	%fd429, %fd29, %fd375, %fd427;
	fma.rn.f64 	%fd430, %fd30, %fd376, %fd428;
	fma.rn.f64 	%fd431, %fd37, %fd379, %fd429;
	fma.rn.f64 	%fd432, %fd38, %fd380, %fd430;
	fma.rn.f64 	%fd433, %fd516, %fd383, %fd431;
	fma.rn.f64 	%fd434, %fd515, %fd384, %fd432;
	fma.rn.f64 	%fd435, %fd508, %fd388, %fd433;
	fma.rn.f64 	%fd436, %fd507, %fd387, %fd434;
	add.f64 	%fd437, %fd435, %fd436;
	st.shared.f64 	[%r8+216], %fd437;
$L__BB165_9:
	bar.sync 	0;
	@%p5 bra 	$L__BB165_11;
	ld.shared.f64 	%fd438, [%r7];
	ld.shared.f64 	%fd439, [%r7+5184];
	add.f64 	%fd440, %fd438, %fd439;
	sub.f64 	%fd441, %fd438, %fd439;
	ld.shared.f64 	%fd442, [%r7+648];
	ld.shared.f64 	%fd443, [%r7+4536];
	add.f64 	%fd444, %fd442, %fd443;
	sub.f64 	%fd445, %fd442, %fd443;
	ld.shared.f64 	%fd446, [%r7+1296];
	ld.shared.f64 	%fd447, [%r7+3888];
	add.f64 	%fd448, %fd446, %fd447;
	sub.f64 	%fd449, %fd446, %fd447;
	ld.shared.f64 	%fd450, [%r7+1944];
	ld.shared.f64 	%fd451, [%r7+3240];
	add.f64 	%fd452, %fd450, %fd451;
	sub.f64 	%fd453, %fd450, %fd451;
	ld.shared.f64 	%fd454, [%r7+2592];
	add.f64 	%fd455, %fd454, %fd454;
	sub.f64 	%fd456, %fd454, %fd454;
	mul.f64 	%fd457, %fd455, 0d3FE0000000000000;
	ld.const.f64 	%fd458, [const_oddDofToQuad];
	fma.rn.f64 	%fd459, %fd458, %fd440, 0d0000000000000000;
	ld.const.f64 	%fd460, [const_evenDofToQuad];
	fma.rn.f64 	%fd461, %fd460, %fd441, 0d0000000000000000;
	fma.rn.f64 	%fd462, %fd23, %fd444, %fd459;
	fma.rn.f64 	%fd463, %fd24, %fd445, %fd461;
	fma.rn.f64 	%fd464, %fd31, %fd448, %fd462;
	fma.rn.f64 	%fd465, %fd32, %fd449, %fd463;
	fma.rn.f64 	%fd466, %fd39, %fd452, %fd464;
	fma.rn.f64 	%fd467, %fd40, %fd453, %fd465;
	fma.rn.f64 	%fd468, %fd514, %fd457, %fd466;
	fma.rn.f64 	%fd469, %fd513, %fd456, %fd467;
	sub.f64 	%fd518, %fd468, %fd469;
	add.f64 	%fd524, %fd468, %fd469;
	fma.rn.f64 	%fd470, %fd17, %fd440, 0d0000000000000000;
	fma.rn.f64 	%fd471, %fd18, %fd441, 0d0000000000000000;
	fma.rn.f64 	%fd472, %fd25, %fd444, %fd470;
	fma.rn.f64 	%fd473, %fd26, %fd445, %fd471;
	fma.rn.f64 	%fd474, %fd33, %fd448, %fd472;
	fma.rn.f64 	%fd475, %fd34, %fd449, %fd473;
	fma.rn.f64 	%fd476, %fd41, %fd452, %fd474;
	fma.rn.f64 	%fd477, %fd42, %fd453, %fd475;
	fma.rn.f64 	%fd478, %fd512, %fd457, %fd476;
	fma.rn.f64 	%fd479, %fd511, %fd456, %fd477;
	sub.f64 	%fd519, %fd478, %fd479;
	add.f64 	%fd523, %fd478, %fd479;
	fma.rn.f64 	%fd480, %fd19, %fd440, 0d0000000000000000;
	fma.rn.f64 	%fd481, %fd20, %fd441, 0d0000000000000000;
	fma.rn.f64 	%fd482, %fd27, %fd444, %fd480;
	fma.rn.f64 	%fd483, %fd28, %fd445, %fd481;
	fma.rn.f64 	%fd484, %fd35, %fd448, %fd482;
	fma.rn.f64 	%fd485, %fd36, %fd449, %fd483;
	fma.rn.f64 	%fd486, %fd43, %fd452, %fd484;
	fma.rn.f64 	%fd487, %fd517, %fd453, %fd485;
	fma.rn.f64 	%fd488, %fd510, %fd457, %fd486;
	fma.rn.f64 	%fd489, %fd509, %fd456, %fd487;
	sub.f64 	%fd520, %fd488, %fd489;
	add.f64 	%fd522, %fd488, %fd489;
	fma.rn.f64 	%fd490, %fd21, %fd440, 0d0000000000000000;
	fma.rn.f64 	%fd491, %fd22, %fd441, 0d0000000000000000;
	fma.rn.f64 	%fd492, %fd29, %fd444, %fd490;
	fma.rn.f64 	%fd493, %fd30, %fd445, %fd491;
	fma.rn.f64 	%fd494, %fd37, %fd448, %fd492;
	fma.rn.f64 	%fd495, %fd38, %fd449, %fd493;
	fma.rn.f64 	%fd496, %fd516, %fd452, %fd494;
	fma.rn.f64 	%fd497, %fd515, %fd453, %fd495;
	fma.rn.f64 	%fd498, %fd508, %fd457, %fd496;
	fma.rn.f64 	%fd499, %fd507, %fd456, %fd497;
	add.f64 	%fd521, %fd498, %fd499;
$L__BB165_11:
	bar.sync 	0;
	@%p4 bra 	$L__BB165_13;
	ld.param.u64 	%rd14, [_Z32massMatrixMultiplyConstantKernelILi7ELi9ELi2EEviPKdS1_S1_S1_Pd_param_5];
	mad.lo.s32 	%r28, %r3, 343, %r10;
	cvta.to.global.u64 	%rd10, %rd14;
	mul.wide.s32 	%rd11, %r28, 8;
	add.s64 	%rd12, %rd10, %rd11;
	st.global.f64 	[%rd12], %fd524;
	st.global.f64 	[%rd12+392], %fd523;
	st.global.f64 	[%rd12+784], %fd522;
	st.global.f64 	[%rd12+1176], %fd521;
	st.global.f64 	[%rd12+1568], %fd520;
	st.global.f64 	[%rd12+1960], %fd519;
	st.global.f64 	[%rd12+2352], %fd518;
$L__BB165_13:
	ret;

}
	// .globl	_Z30massMatrixMultiplySharedKernelILi7ELi9ELi2EEviPKdS1_S1_S1_Pd
.visible .entry _Z30massMatrixMultiplySharedKernelILi7ELi9ELi2EEviPKdS1_S1_S1_Pd(
	.param .u32 _Z30massMatrixMultiplySharedKernelILi7ELi9ELi2EEviPKdS1_S1_S1_Pd_param_0,
	.param .u64 .ptr .align 1 _Z30massMatrixMultiplySharedKernelILi7ELi9ELi2EEviPKdS1_S1_S1_Pd_param_1,
	.param .u64 .ptr .align 1 _Z30massMatrixMultiplySharedKernelILi7ELi9ELi2EEviPKdS1_S1_S1_Pd_param_2,
	.param .u64 .ptr .align 1 _Z30massMatrixMultiplySharedKernelILi7ELi9ELi2EEviPKdS1_S1_S1_Pd_param_3,
	.param .u64 .ptr .align 1 _Z30massMatrixMultiplySharedKernelILi7ELi9ELi2EEviPKdS1_S1_S1_Pd_param_4,
	.param .u64 .ptr .align 1 _Z30massMatrixMultiplySharedKernelILi7ELi9ELi2EEviPKdS1_S1_S1_Pd_param_5
)
{
	.reg .pred 	%p<13>;
	.reg .b16 	%rs<22>;
	.reg .b32 	%r<46>;
	.reg .b64 	%rd<22>;
	.reg .b64 	%fd<521>;
	// demoted variable
	.shared .align 8 .b8 _ZZ30massMatrixMultiplySharedKernelILi7ELi9ELi2EEviPKdS1_S1_S1_PdE6s_tmp1[11664];
	// demoted variable
	.shared .align 8 .b8 _ZZ30massMatrixMultiplySharedKernelILi7ELi9ELi2EEviPKdS1_S1_S1_PdE14s_oddDofToQuad[160];
	// demoted variable
	.shared .align 8 .b8 _ZZ30massMatrixMultiplySharedKernelILi7ELi9ELi2EEviPKdS1_S1_S1_PdE15s_evenDofToQuad[160];
	ld.param.u32 	%r9, [_Z30massMatrixMultiplySharedKernelILi7ELi9ELi2EEviPKdS1_S1_S1_Pd_param_0];
	ld.param.u64 	%rd2, [_Z30massMatrixMultiplySharedKernelILi7ELi9ELi2EEviPKdS1_S1_S1_Pd_param_2];
	ld.param.u64 	%rd3, [_Z30massMatrixMultiplySharedKernelILi7ELi9ELi2EEviPKdS1_S1_S1_Pd_param_3];
	ld.param.u64 	%rd4, [_Z30massMatrixMultiplySharedKernelILi7ELi9ELi2EEviPKdS1_S1_S1_Pd_param_4];
	mov.u32 	%r10, %tid.x;
	mov.u32 	%r2, %tid.y;
	mov.u32 	%r11, %ctaid.x;
	shl.b32 	%r12, %r11, 1;
	add.s32 	%r3, %r12, %r2;
	cvt.u16.u32 	%rs2, %r10;
	mul.hi.u16 	%rs3, %rs2, 9363;
	sub.s16 	%rs4, %rs2, %rs3;
	shr.u16 	%rs5, %rs4, 1;
	add.s16 	%rs6, %rs5, %rs3;
	shr.u16 	%rs7, %rs6, 2;
	mul.lo.s16 	%rs8, %rs7, 7;
	sub.s16 	%rs1, %rs2, %rs8;
	setp.lt.s32 	%p2, %r3, %r9;
	setp.lt.u32 	%p3, %r10, 49;
	and.pred  	%p1, %p2, %p3;
	not.pred 	%p4, %p1;
	@%p4 bra 	$L__BB166_2;
	cvta.to.global.u64 	%rd6, %rd4;
	mad.lo.s32 	%r13, %r3, 343, %r10;
	mul.wide.s32 	%rd7, %r13, 8;
	add.s64 	%rd8, %rd6, %rd7;
	ld.global.nc.f64 	%fd502, [%rd8];
	ld.global.nc.f64 	%fd501, [%rd8+392];
	ld.global.nc.f64 	%fd500, [%rd8+784];
	ld.global.nc.f64 	%fd499, [%rd8+1176];
	ld.global.nc.f64 	%fd498, [%rd8+1568];
	ld.global.nc.f64 	%fd497, [%rd8+1960];
	ld.global.nc.f64 	%fd496, [%rd8+2352];
$L__BB166_2:
	setp.ne.s32 	%p5, %r2, 0;
	setp.gt.u32 	%p6, %r10, 19;
	or.pred  	%p7, %p5, %p6;
	@%p7 bra 	$L__BB166_4;
	cvta.to.global.u64 	%rd9, %rd2;
	mul.wide.u32 	%rd10, %r10, 8;
	add.s64 	%rd11, %rd9, %rd10;
	ld.global.nc.f64 	%fd99, [%rd11];
	shl.b32 	%r14, %r10, 3;
	mov.u32 	%r15, _ZZ30massMatrixMultiplySharedKernelILi7ELi9ELi2EEviPKdS1_S1_S1_PdE14s_oddDofToQuad;
	add.s32 	%r16, %r15, %r14;
	st.shared.f64 	[%r16], %fd99;
	cvta.to.global.u64 	%rd12, %rd3;
	add.s64 	%rd13, %rd12, %rd10;
	ld.global.nc.f64 	%fd100, [%rd13];
	mov.u32 	%r17, _ZZ30massMatrixMultiplySharedKernelILi7ELi9ELi2EEviPKdS1_S1_S1_PdE15s_evenDofToQuad;
	add.s32 	%r18, %r17, %r14;
	st.shared.f64 	[%r18], %fd100;
$L__BB166_4:
	setp.gt.u32 	%p8, %r10, 48;
	bar.sync 	0;
	ld.shared.f64 	%fd15, [_ZZ30massMatrixMultiplySharedKernelILi7ELi9ELi2EEviPKdS1_S1_S1_PdE14s_oddDofToQuad];
	ld.shared.f64 	%fd16, [_ZZ30massMatrixMultiplySharedKernelILi7ELi9ELi2EEviPKdS1_S1_S1_PdE15s_evenDofToQuad];
	ld.shared.f64 	%fd17, [_ZZ30massMatrixMultiplySharedKernelILi7ELi9ELi2EEviPKdS1_S1_S1_PdE14s_oddDofToQuad+8];
	ld.shared.f64 	%fd18, [_ZZ30massMatrixMultiplySharedKernelILi7ELi9ELi2EEviPKdS1_S1_S1_PdE15s_evenDofToQuad+8];
	ld.shared.f64 	%fd19, [_ZZ30massMatrixMultiplySharedKernelILi7ELi9ELi2EEviPKdS1_S1_S1_PdE14s_oddDofToQuad+16];
	ld.shared.f64 	%fd20, [_ZZ30massMatrixMultiplySharedKernelILi7ELi9ELi2EEviPKdS1_S1_S1_PdE15s_evenDofToQuad+16];
	ld.shared.f64 	%fd21, [_ZZ30massMatrixMultiplySharedKernelILi7ELi9ELi2EEviPKdS1_S1_S1_PdE14s_oddDofToQuad+24];
	ld.shared.f64 	%fd22, [_ZZ30massMatrixMultiplySharedKernelILi7ELi9ELi2EEviPKdS1_S1_S1_PdE15s_evenDofToQuad+24];
	ld.shared.f64 	%fd23, [_ZZ30massMatrixMultiplySharedKernelILi7ELi9ELi2EEviPKdS1_S1_S1_PdE14s_oddDofToQuad+32];
	ld.shared.f64 	%fd24, [_ZZ30massMatrixMultiplySharedKernelILi7ELi9ELi2EEviPKdS1_S1_S1_PdE15s_evenDofToQuad+32];
	ld.shared.f64 	%fd25, [_ZZ30massMatrixMultiplySharedKernelILi7ELi9ELi2EEviPKdS1_S1_S1_PdE14s_oddDofToQuad+40];
	ld.shared.f64 	%fd26, [_ZZ30massMatrixMultiplySharedKernelILi7ELi9ELi2EEviPKdS1_S1_S1_PdE15s_evenDofToQuad+40];
	ld.shared.f64 	%fd27, [_ZZ30massMatrixMultiplySharedKernelILi7ELi9ELi2EEviPKdS1_S1_S1_PdE14s_oddDofToQuad+48];
	ld.shared.f64 	%fd28, [_ZZ30massMatrixMultiplySharedKernelILi7ELi9ELi2EEviPKdS1_S1_S1_PdE15s_evenDofToQuad+48];
	ld.shared.f64 	%fd29, [_ZZ30massMatrixMultiplySharedKernelILi7ELi9ELi2EEviPKdS1_S1_S1_PdE14s_oddDofToQuad+56];
	ld.shared.f64 	%fd30, [_ZZ30massMatrixMultiplySharedKernelILi7ELi9ELi2EEviPKdS1_S1_S1_PdE15s_evenDofToQuad+56];
	ld.shared.f64 	%fd31, [_ZZ30massMatrixMultiplySharedKernelILi7ELi9ELi2EEviPKdS1_S1_S1_PdE14s_oddDofToQuad+64];
	ld.shared.f64 	%fd32, [_ZZ30massMatrixMultiplySharedKernelILi7ELi9ELi2EEviPKdS1_S1_S1_PdE15s_evenDofToQuad+64];
	ld.shared.f64 	%fd33, [_ZZ30massMatrixMultiplySharedKernelILi7ELi9ELi2EEviPKdS1_S1_S1_PdE14s_oddDofToQuad+72];
	ld.shared.f64 	%fd34, [_ZZ30massMatrixMultiplySharedKernelILi7ELi9ELi2EEviPKdS1_S1_S1_PdE15s_evenDofToQuad+72];
	ld.shared.f64 	%fd35, [_ZZ30massMatrixMultiplySharedKernelILi7ELi9ELi2EEviPKdS1_S1_S1_PdE14s_oddDofToQuad+80];
	ld.shared.f64 	%fd36, [_ZZ30massMatrixMultiplySharedKernelILi7ELi9ELi2EEviPKdS1_S1_S1_PdE15s_evenDofToQuad+80];
	ld.shared.f64 	%fd37, [_ZZ30massMatrixMultiplySharedKernelILi7ELi9ELi2EEviPKdS1_S1_S1_PdE14s_oddDofToQuad+88];
	ld.shared.f64 	%fd38, [_ZZ30massMatrixMultiplySharedKernelILi7ELi9ELi2EEviPKdS1_S1_S1_PdE15s_evenDofToQuad+88];
	ld.shared.f64 	%fd39, [_ZZ30massMatrixMultiplySharedKernelILi7ELi9ELi2EEviPKdS1_S1_S1_PdE14s_oddDofToQuad+96];
	ld.shared.f64 	%fd40, [_ZZ30massMatrixMultiplySharedKernelILi7ELi9ELi2EEviPKdS1_S1_S1_PdE15s_evenDofToQuad+96];
	ld.shared.f64 	%fd41, [_ZZ30massMatrixMultiplySharedKernelILi7ELi9ELi2EEviPKdS1_S1_S1_PdE14s_oddDofToQuad+104];
	ld.shared.f64 	%fd42, [_ZZ30massMatrixMultiplySharedKernelILi7ELi9ELi2EEviPKdS1_S1_S1_PdE15s_evenDofToQuad+104];
	ld.shared.f64 	%fd43, [_ZZ30massMatrixMultiplySharedKernelILi7ELi9ELi2EEviPKdS1_S1_S1_PdE14s_oddDofToQuad+112];
	mov.u32 	%r19, _ZZ30massMatrixMultiplySharedKernelILi7ELi9ELi2EEviPKdS1_S1_S1_PdE6s_tmp1;
	mad.lo.s32 	%r20, %r2, 5832, %r19;
	mul.lo.s16 	%rs10, %rs2, 37;
	shr.u16 	%rs11, %rs10, 8;
	sub.s16 	%rs12, %rs2, %rs11;
	and.b16  	%rs13, %rs12, 254;
	shr.u16 	%rs14, %rs13, 1;
	add.s16 	%rs15, %rs14, %rs11;
	and.b16  	%rs16, %rs15, 252;
	shr.u16 	%rs17, %rs16, 2;
	cvt.u32.u16 	%r4, %rs17;
	mul.wide.u16 	%r21, %rs17, 72;
	add.s32 	%r5, %r20, %r21;
	mul.wide.u16 	%r22, %rs1, 8;
	add.s32 	%r6, %r5, %r22;
	@%p8 bra 	$L__BB166_6;
	add.f64 	%fd101, %fd502, %fd496;
	sub.f64 	%fd102, %fd502, %fd496;
	add.f64 	%fd103, %fd501, %fd497;
	sub.f64 	%fd104, %fd501, %fd497;
	add.f64 	%fd105, %fd500, %fd498;
	sub.f64 	%fd106, %fd500, %fd498;
	add.f64 	%fd107, %fd499, %fd499;
	sub.f64 	%fd108, %fd499, %fd499;
	mul.f64 	%fd109, %fd107, 0d3FE0000000000000;
	fma.rn.f64 	%fd110, %fd15, %fd101, 0d0000000000000000;
	fma.rn.f64 	%fd111, %fd16, %fd102, 0d0000000000000000;
	fma.rn.f64 	%fd112, %fd17, %fd103, %fd110;
	fma.rn.f64 	%fd113, %fd18, %fd104, %fd111;
	fma.rn.f64 	%fd114, %fd19, %fd105, %fd112;
	fma.rn.f64 	%fd115, %fd20, %fd106, %fd113;
	fma.rn.f64 	%fd116, %fd21, %fd109, %fd114;
	fma.rn.f64 	%fd117, %fd22, %fd108, %fd115;
	sub.f64 	%fd118, %fd116, %fd117;
	st.shared.f64 	[%r6+5184], %fd118;
	add.f64 	%fd119, %fd117, %fd116;
	st.shared.f64 	[%r6], %fd119;
	fma.rn.f64 	%fd120, %fd23, %fd101, 0d0000000000000000;
	fma.rn.f64 	%fd121, %fd24, %fd102, 0d0000000000000000;
	fma.rn.f64 	%fd122, %fd25, %fd103, %fd120;
	fma.rn.f64 	%fd123, %fd26, %fd104, %fd121;
	fma.rn.f64 	%fd124, %fd27, %fd105, %fd122;
	fma.rn.f64 	%fd125, %fd28, %fd106, %fd123;
	fma.rn.f64 	%fd126, %fd29, %fd109, %fd124;
	fma.rn.f64 	%fd127, %fd30, %fd108, %fd125;
	sub.f64 	%fd128, %fd126, %fd127;
	st.shared.f64 	[%r6+4536], %fd128;
	add.f64 	%fd129, %fd127, %fd126;
	st.shared.f64 	[%r6+648], %fd129;
	fma.rn.f64 	%fd130, %fd31, %fd101, 0d0000000000000000;
	fma.rn.f64 	%fd131, %fd32, %fd102, 0d0000000000000000;
	fma.rn.f64 	%fd132, %fd33, %fd103, %fd130;
	fma.rn.f64 	%fd133, %fd34, %fd104, %fd131;
	fma.rn.f64 	%fd134, %fd35, %fd105, %fd132;
	fma.rn.f64 	%fd135, %fd36, %fd106, %fd133;
	fma.rn.f64 	%fd136, %fd37, %fd109, %fd134;
	fma.rn.f64 	%fd137, %fd38, %fd108, %fd135;
	sub.f64 	%fd138, %fd136, %fd137;
	st.shared.f64 	[%r6+3888], %fd138;
	add.f64 	%fd139, %fd137, %fd136;
	st.shared.f64 	[%r6+1296], %fd139;
	fma.rn.f64 	%fd140, %fd39, %fd101, 0d0000000000000000;
	fma.rn.f64 	%fd141, %fd40, %fd102, 0d0000000000000000;
	fma.rn.f64 	%fd142, %fd41, %fd103, %fd140;
	fma.rn.f64 	%fd143, %fd42, %fd104, %fd141;
	fma.rn.f64 	%fd144, %fd43, %fd105, %fd142;
	ld.shared.f64 	%fd145, [_ZZ30massMatrixMultiplySharedKernelILi7ELi9ELi2EEviPKdS1_S1_S1_PdE15s_evenDofToQuad+112];
	fma.rn.f64 	%fd146, %fd145, %fd106, %fd143;
	ld.shared.f64 	%fd147, [_ZZ30massMatrixMultiplySharedKernelILi7ELi9ELi2EEviPKdS1_S1_S1_PdE14s_oddDofToQuad+120];
	fma.rn.f64 	%fd148, %fd147, %fd109, %fd144;
	ld.shared.f64 	%fd149, [_ZZ30massMatrixMultiplySharedKernelILi7ELi9ELi2EEviPKdS1_S1_S1_PdE15s_evenDofToQuad+120];
	fma.rn.f64 	%fd150, %fd149, %fd108, %fd146;
	sub.f64 	%fd151, %fd148, %fd150;
	st.shared.f64 	[%r6+3240], %fd151;
	add.f64 	%fd152, %fd150, %fd148;
	st.shared.f64 	[%r6+1944], %fd152;
	ld.shared.f64 	%fd153, [_ZZ30massMatrixMultiplySharedKernelILi7ELi9ELi2EEviPKdS1_S1_S1_PdE14s_oddDofToQuad+128];
	fma.rn.f64 	%fd154, %fd153, %fd101, 0d0000000000000000;
	ld.shared.f64 	%fd155, [_ZZ30massMatrixMultiplySharedKernelILi7ELi9ELi2EEviPKdS1_S1_S1_PdE15s_evenDofToQuad+128];
	fma.rn.f64 	%fd156, %fd155, %fd102, 0d0000000000000000;
	ld.shared.f64 	%fd157, [_ZZ30massMatrixMultiplySharedKernelILi7ELi9ELi2EEviPKdS1_S1_S1_PdE14s_oddDofToQuad+136];
	fma.rn.f64 	%fd158, %fd157, %fd103, %fd154;
	ld.shared.f64 	%fd159, [_ZZ30massMatrixMultiplySharedKernelILi7ELi9ELi2EEviPKdS1_S1_S1_PdE15s_evenDofToQuad+136];
	fma.rn.f64 	%fd160, %fd159, %fd104, %fd156;
	ld.shared.f64 	%fd161, [_ZZ30massMatrixMultiplySharedKernelILi7ELi9ELi2EEviPKdS1_S1_S1_PdE14s_oddDofToQuad+144];
	fma.rn.f64 	%fd162, %fd161, %fd105, %fd158;
	ld.shared.f64 	%fd163, [_ZZ30massMatrixMultiplySharedKernelILi7ELi9ELi2EEviPKdS1_S1_S1_PdE15s_evenDofToQuad+144];
	fma.rn.f64 	%fd164, %fd163, %fd106, %fd160;
	ld.shared.f64 	%fd165, [_ZZ30massMatrixMultiplySharedKernelILi7ELi9ELi2EEviPKdS1_S1_S1_PdE14s_oddDofToQuad+152];
	fma.rn.f64 	%fd166, %fd165, %fd109, %fd162;
	ld.shared.f64 	%fd167, [_ZZ30massMatrixMultiplySharedKernelILi7ELi9ELi2EEviPKdS1_S1_S1_PdE15s_evenDofToQuad+152];
	fma.rn.f64 	%fd168, %fd167, %fd108, %fd164;
	add.f64 	%fd169, %fd168, %fd166;
	st.shared.f64 	[%r6+2592], %fd169;
$L__BB166_6:
	bar.sync 	0;
	setp.lt.u32 	%p9, %r10, 63;
	mad.lo.s32 	%r23, %r4, 576, %r5;
	add.s32 	%r7, %r23, %r22;
	@%p9 bra 	$L__BB166_8;
	ld.shared.f64 	%fd513, [_ZZ30massMatrixMultiplySharedKernelILi7ELi9ELi2EEviPKdS1_S1_S1_PdE15s_evenDofToQuad+112];
	ld.shared.f64 	%fd512, [_ZZ30massMatrixMultiplySharedKernelILi7ELi9ELi2EEviPKdS1_S1_S1_PdE14s_oddDofToQuad+120];
	ld.shared.f64 	%fd511, [_ZZ30massMatrixMultiplySharedKernelILi7ELi9ELi2EEviPKdS1_S1_S1_PdE15s_evenDofToQuad+120];
	ld.shared.f64 	%fd510, [_ZZ30massMatrixMultiplySharedKernelILi7ELi9ELi2EEviPKdS1_S1_S1_PdE14s_oddDofToQuad+128];
	ld.shared.f64 	%fd509, [_ZZ30massMatrixMultiplySharedKernelILi7ELi9ELi2EEviPKdS1_S1_S1_PdE15s_evenDofToQuad+128];
	ld.shared.f64 	%fd508, [_ZZ30massMatrixMultiplySharedKernelILi7ELi9ELi2EEviPKdS1_S1_S1_PdE14s_oddDofToQuad+136];
	ld.shared.f64 	%fd507, [_ZZ30massMatrixMultiplySharedKernelILi7ELi9ELi2EEviPKdS1_S1_S1_PdE15s_evenDofToQuad+136];
	ld.shared.f64 	%fd506, [_ZZ30massMatrixMultiplySharedKernelILi7ELi9ELi2EEviPKdS1_S1_S1_PdE14s_oddDofToQuad+144];
	ld.shared.f64 	%fd505, [_ZZ30massMatrixMultiplySharedKernelILi7ELi9ELi2EEviPKdS1_S1_S1_PdE15s_evenDofToQuad+144];
	ld.shared.f64 	%fd504, [_ZZ30massMatrixMultiplySharedKernelILi7ELi9ELi2EEviPKdS1_S1_S1_PdE14s_oddDofToQuad+152];
	ld.shared.f64 	%fd503, [_ZZ30massMatrixMultiplySharedKernelILi7ELi9ELi2EEviPKdS1_S1_S1_PdE15s_evenDofToQuad+152];
	bra.uni 	$L__BB166_9;
$L__BB166_8:
	ld.shared.f64 	%fd170, [%r7];
	ld.shared.f64 	%fd171, [%r7+432];
	add.f64 	%fd172, %fd170, %fd171;
	sub.f64 	%fd173, %fd170, %fd171;
	ld.shared.f64 	%fd174, [%r7+72];
	ld.shared.f64 	%fd175, [%r7+360];
	add.f64 	%fd176, %fd174, %fd175;
	sub.f64 	%fd177, %fd174, %fd175;
	ld.shared.f64 	%fd178, [%r7+144];
	ld.shared.f64 	%fd179, [%r7+288];
	add.f64 	%fd180, %fd178, %fd179;
	sub.f64 	%fd181, %fd178, %fd179;
	ld.shared.f64 	%fd182, [%r7+216];
	add.f64 	%fd183, %fd182, %fd182;
	sub.f64 	%fd184, %fd182, %fd182;
	mul.f64 	%fd185, %fd183, 0d3FE0000000000000;
	fma.rn.f64 	%fd186, %fd15, %fd172, 0d0000000000000000;
	fma.rn.f64 	%fd187, %fd16, %fd173, 0d0000000000000000;
	fma.rn.f64 	%fd188, %fd17, %fd176, %fd186;
	fma.rn.f64 	%fd189, %fd18, %fd177, %fd187;
	fma.rn.f64 	%fd190, %fd19, %fd180, %fd188;
	fma.rn.f64 	%fd191, %fd20, %fd181, %fd189;
	fma.rn.f64 	%fd192, %fd21, %fd185, %fd190;
	fma.rn.f64 	%fd193, %fd22, %fd184, %fd191;
	sub.f64 	%fd194, %fd192, %fd193;
	st.shared.f64 	[%r7+576], %fd194;
	add.f64 	%fd195, %fd193, %fd192;
	st.shared.f64 	[%r7], %fd195;
	fma.rn.f64 	%fd196, %fd23, %fd172, 0d0000000000000000;
	fma.rn.f64 	%fd197, %fd24, %fd173, 0d0000000000000000;
	fma.rn.f64 	%fd198, %fd25, %fd176, %fd196;
	fma.rn.f64 	%fd199, %fd26, %fd177, %fd197;
	fma.rn.f64 	%fd200, %fd27, %fd180, %fd198;
	fma.rn.f64 	%fd201, %fd28, %fd181, %fd199;
	fma.rn.f64 	%fd202, %fd29, %fd185, %fd200;
	fma.rn.f64 	%fd203, %fd30, %fd184, %fd201;
	sub.f64 	%fd204, %fd202, %fd203;
	st.shared.f64 	[%r7+504], %fd204;
	add.f64 	%fd205, %fd203, %fd202;
	st.shared.f64 	[%r7+72], %fd205;
	fma.rn.f64 	%fd206, %fd31, %fd172, 0d0000000000000000;
	fma.rn.f64 	%fd207, %fd32, %fd173, 0d0000000000000000;
	fma.rn.f64 	%fd208, %fd33, %fd176, %fd206;
	fma.rn.f64 	%fd209, %fd34, %fd177, %fd207;
	fma.rn.f64 	%fd210, %fd35, %fd180, %fd208;
	fma.rn.f64 	%fd211, %fd36, %fd181, %fd209;
	fma.rn.f64 	%fd212, %fd37, %fd185, %fd210;
	fma.rn.f64 	%fd213, %fd38, %fd184, %fd211;
	sub.f64 	%fd214, %fd212, %fd213;
	st.shared.f64 	[%r7+432], %fd214;
	add.f64 	%fd215, %fd213, %fd212;
	st.shared.f64 	[%r7+144], %fd215;
	fma.rn.f64 	%fd216, %fd39, %fd172, 0d0000000000000000;
	fma.rn.f64 	%fd217, %fd40, %fd173, 0d0000000000000000;
	fma.rn.f64 	%fd218, %fd41, %fd176, %fd216;
	fma.rn.f64 	%fd219, %fd42, %fd177, %fd217;
	fma.rn.f64 	%fd220, %fd43, %fd180, %fd218;
	ld.shared.f64 	%fd513, [_ZZ30massMatrixMultiplySharedKernelILi7ELi9ELi2EEviPKdS1_S1_S1_PdE15s_evenDofToQuad+112];
	fma.rn.f64 	%fd221, %fd513, %fd181, %fd219;
	ld.shared.f64 	%fd512, [_ZZ30massMatrixMultiplySharedKernelILi7ELi9ELi2EEviPKdS1_S1_S1_PdE14s_oddDofToQuad+120];
	fma.rn.f64 	%fd222, %fd512, %fd185, %fd220;
	ld.shared.f64 	%fd511, [_ZZ30massMatrixMultiplySharedKernelILi7ELi9ELi2EEviPKdS1_S1_S1_PdE15s_evenDofToQuad+120];
	fma.rn.f64 	%fd223, %fd511, %fd184, %fd221;
	sub.f64 	%fd224, %fd222, %fd223;
	st.shared.f64 	[%r7+360], %fd224;
	add.f64 	%fd225, %fd223, %fd222;
	st.shared.f64 	[%r7+216], %fd225;
	ld.shared.f64 	%fd510, [_ZZ30massMatrixMultiplySharedKernelILi7ELi9ELi2EEviPKdS1_S1_S1_PdE14s_oddDofToQuad+128];
	fma.rn.f64 	%fd226, %fd510, %fd172, 0d0000000000000000;
	ld.shared.f64 	%fd509, [_ZZ30massMatrixMultiplySharedKernelILi7ELi9ELi2EEviPKdS1_S1_S1_PdE15s_evenDofToQuad+128];
	fma.rn.f64 	%fd227, %fd509, %fd173, 0d0000000000000000;
	ld.shared.f64 	%fd508, [_ZZ30massMatrixMultiplySharedKernelILi7ELi9ELi2EEviPKdS1_S1_S1_PdE14s_oddDofToQuad+136];
	fma.rn.f64 	%fd228, %fd508, %fd176, %fd226;
	ld.shared.f64 	%fd507, [_ZZ30massMatrixMultiplySharedKernelILi7ELi9ELi2EEviPKdS1_S1_S1_PdE15s_evenDofToQuad+136];
	fma.rn.f64 	%fd229, %fd507, %fd177, %fd227;
	ld.shared.f64 	%fd506, [_ZZ30massMatrixMultiplySharedKernelILi7ELi9ELi2EEviPKdS1_S1_S1_PdE14s_oddDofToQuad+144];
	fma.rn.f64 	%fd230, %fd506, %fd180, %fd228;
	ld.shared.f64 	%fd505, [_ZZ30massMatrixMultiplySharedKernelILi7ELi9ELi2EEviPKdS1_S1_S1_PdE15s_evenDofToQuad+144];
	fma.rn.f64 	%fd231, %fd505, %fd181, %fd229;
	ld.shared.f64 	%fd504, [_ZZ30massMatrixMultiplySharedKernelILi7ELi9ELi2EEviPKdS1_S1_S1_PdE14s_oddDofToQuad+152];
	fma.rn.f64 	%fd232, %fd504, %fd185, %fd230;
	ld.shared.f64 	%fd503, [_ZZ30massMatrixMultiplySharedKernelILi7ELi9ELi2EEviPKdS1_S1_S1_PdE15s_evenDofToQuad+152];
	fma.rn.f64 	%fd233, %fd503, %fd184, %fd231;
	add.f64 	%fd234, %fd233, %fd232;
	st.shared.f64 	[%r7+288], %fd234;
$L__BB166_9:
	ld.param.u64 	%rd20, [_Z30massMatrixMultiplySharedKernelILi7ELi9ELi2EEviPKdS1_S1_S1_Pd_param_1];
	mov.u32 	%r25, %tid.x;
	setp.gt.u32 	%p10, %r25, 62;
	bar.sync 	0;
	cvt.u16.u32 	%rs18, %r25;
	mul.hi.u16 	%rs19, %rs18, 7282;
	mul.lo.s16 	%rs20, %rs19, 9;
	sub.s16 	%rs21, %rs18, %rs20;
	mov.u32 	%r26, %tid.y;
	mov.u32 	%r27, _ZZ30massMatrixMultiplySharedKernelILi7ELi9ELi2EEviPKdS1_S1_S1_PdE6s_tmp1;
	mad.lo.s32 	%r28, %r26, 5832, %r27;
	mul.wide.u16 	%r29, %rs19, 648;
	add.s32 	%r30, %r28, %r29;
	mul.wide.u16 	%r31, %rs21, 72;
	add.s32 	%r32, %r30, %r31;
	ld.shared.f64 	%fd235, [%r32];
	ld.shared.f64 	%fd236, [%r32+48];
	add.f64 	%fd237, %fd235, %fd236;
	sub.f64 	%fd238, %fd235, %fd236;
	ld.shared.f64 	%fd239, [%r32+8];
	ld.shared.f64 	%fd240, [%r32+40];
	add.f64 	%fd241, %fd239, %fd240;
	sub.f64 	%fd242, %fd239, %fd240;
	ld.shared.f64 	%fd243, [%r32+16];
	ld.shared.f64 	%fd244, [%r32+32];
	add.f64 	%fd245, %fd243, %fd244;
	sub.f64 	%fd246, %fd243, %fd244;
	ld.shared.f64 	%fd247, [%r32+24];
	add.f64 	%fd248, %fd247, %fd247;
	sub.f64 	%fd249, %fd247, %fd247;
	mul.f64 	%fd250, %fd248, 0d3FE0000000000000;
	mov.u32 	%r33, %ctaid.x;
	shl.b32 	%r34, %r33, 1;
	add.s32 	%r35, %r34, %r26;
	mov.b32 	%r36, {%rs21, %rs19};
	mov.b32 	%r37, 8;
	mov.b32 	%r38, 20745;
	dp2a.lo.u32.u32 	%r39, %r36, %r38, %r37;
	mad.lo.s32 	%r40, %r35, 729, %r39;
	fma.rn.f64 	%fd251, %fd15, %fd237, 0d0000000000000000;
	fma.rn.f64 	%fd252, %fd16, %fd238, 0d0000000000000000;
	fma.rn.f64 	%fd253, %fd17, %fd241, %fd251;
	fma.rn.f64 	%fd254, %fd18, %fd242, %fd252;
	fma.rn.f64 	%fd255, %fd19, %fd245, %fd253;
	fma.rn.f64 	%fd256, %fd20, %fd246, %fd254;
	fma.rn.f64 	%fd257, %fd21, %fd250, %fd255;
	fma.rn.f64 	%fd258, %fd22, %fd249, %fd256;
	cvta.to.global.u64 	%rd14, %rd20;
	mul.wide.s32 	%rd15, %r40, 8;
	add.s64 	%rd16, %rd14, %rd15;
	ld.global.nc.f64 	%fd259, [%rd16];
	ld.global.nc.f64 	%fd260, [%rd16+-64];
	sub.f64 	%fd261, %fd257, %fd258;
	mul.f64 	%fd262, %fd261, %fd259;
	add.f64 	%fd263, %fd257, %fd258;
	mul.f64 	%fd520, %fd263, %fd260;
	fma.rn.f64 	%fd264, %fd23, %fd237, 0d0000000000000000;
	fma.rn.f64 	%fd265, %fd24, %fd238, 0d0000000000000000;
	fma.rn.f64 	%fd266, %fd25, %fd241, %fd264;
	fma.rn.f64 	%fd267, %fd26, %fd242, %fd265;
	fma.rn.f64 	%fd268, %fd27, %fd245, %fd266;
	fma.rn.f64 	%fd269, %fd28, %fd246, %fd267;
	fma.rn.f64 	%fd270, %fd29, %fd250, %fd268;
	fma.rn.f64 	%fd271, %fd30, %fd249, %fd269;
	ld.global.nc.f64 	%fd272, [%rd16+-8];
	ld.global.nc.f64 	%fd273, [%rd16+-56];
	sub.f64 	%fd274, %fd270, %fd271;
	mul.f64 	%fd275, %fd274, %fd272;
	add.f64 	%fd276, %fd270, %fd271;
	mul.f64 	%fd519, %fd276, %fd273;
	fma.rn.f64 	%fd277, %fd31, %fd237, 0d0000000000000000;
	fma.rn.f64 	%fd278, %fd32, %fd238, 0d0000000000000000;
	fma.rn.f64 	%fd279, %fd33, %fd241, %fd277;
	fma.rn.f64 	%fd280, %fd34, %fd242, %fd278;
	fma.rn.f64 	%fd281, %fd35, %fd245, %fd279;
	fma.rn.f64 	%fd282, %fd36, %fd246, %fd280;
	fma.rn.f64 	%fd283, %fd37, %fd250, %fd281;
	fma.rn.f64 	%fd284, %fd38, %fd249, %fd282;
	ld.global.nc.f64 	%fd285, [%rd16+-16];
	ld.global.nc.f64 	%fd286, [%rd16+-48];
	sub.f64 	%fd287, %fd283, %fd284;
	mul.f64 	%fd514, %fd287, %fd285;
	add.f64 	%fd288, %fd283, %fd284;
	mul.f64 	%fd518, %fd288, %fd286;
	fma.rn.f64 	%fd289, %fd39, %fd237, 0d0000000000000000;
	fma.rn.f64 	%fd290, %fd40, %fd238, 0d0000000000000000;
	fma.rn.f64 	%fd291, %fd41, %fd241, %fd289;
	fma.rn.f64 	%fd292, %fd42, %fd242, %fd290;
	fma.rn.f64 	%fd293, %fd43, %fd245, %fd291;
	fma.rn.f64 	%fd294, %fd513, %fd246, %fd292;
	fma.rn.f64 	%fd295, %fd512, %fd250, %fd293;
	fma.rn.f64 	%fd296, %fd511, %fd249, %fd294;
	ld.global.nc.f64 	%fd297, [%rd16+-24];
	ld.global.nc.f64 	%fd298, [%rd16+-40];
	sub.f64 	%fd299, %fd295, %fd296;
	mul.f64 	%fd515, %fd299, %fd297;
	add.f64 	%fd300, %fd295, %fd296;
	mul.f64 	%fd517, %fd300, %fd298;
	fma.rn.f64 	%fd301, %fd510, %fd237, 0d0000000000000000;
	fma.rn.f64 	%fd302, %fd509, %fd238, 0d0000000000000000;
	fma.rn.f64 	%fd303, %fd508, %fd241, %fd301;
	fma.rn.f64 	%fd304, %fd507, %fd242, %fd302;
	fma.rn.f64 	%fd305, %fd506, %fd245, %fd303;
	fma.rn.f64 	%fd306, %fd505, %fd246, %fd304;
	fma.rn.f64 	%fd307, %fd504, %fd250, %fd305;
	fma.rn.f64 	%fd308, %fd503, %fd249, %fd306;
	ld.global.nc.f64 	%fd309, [%rd16+-32];
	add.f64 	%fd310, %fd307, %fd308;
	mul.f64 	%fd516, %fd310, %fd309;
	bar.sync 	0;
	add.f64 	%fd311, %fd520, %fd262;
	sub.f64 	%fd312, %fd520, %fd262;
	add.f64 	%fd313, %fd519, %fd275;
	sub.f64 	%fd314, %fd519, %fd275;
	add.f64 	%fd315, %fd518, %fd514;
	sub.f64 	%fd316, %fd518, %fd514;
	add.f64 	%fd317, %fd517, %fd515;
	sub.f64 	%fd318, %fd517, %fd515;
	add.f64 	%fd319, %fd516, %fd516;
	sub.f64 	%fd320, %fd516, %fd516;
	mul.f64 	%fd321, %fd319, 0d3FE0000000000000;
	fma.rn.f64 	%fd322, %fd15, %fd311, 0d0000000000000000;
	fma.rn.f64 	%fd323, %fd16, %fd312, 0d0000000000000000;
	fma.rn.f64 	%fd324, %fd23, %fd313, %fd322;
	fma.rn.f64 	%fd325, %fd24, %fd314, %fd323;
	fma.rn.f64 	%fd326, %fd31, %fd315, %fd324;
	fma.rn.f64 	%fd327, %fd32, %fd316, %fd325;
	fma.rn.f64 	%fd328, %fd39, %fd317, %fd326;
	fma.rn.f64 	%fd329, %fd40, %fd318, %fd327;
	fma.rn.f64 	%fd330, %fd510, %fd321, %fd328;
	fma.rn.f64 	%fd331, %fd509, %fd320, %fd329;
	sub.f64 	%fd332, %fd330, %fd331;
	st.shared.f64 	[%r32+48], %fd332;
	add.f64 	%fd333, %fd330, %fd331;
	st.shared.f64 	[%r32], %fd333;
	fma.rn.f64 	%fd334, %fd17, %fd311, 0d0000000000000000;
	fma.rn.f64 	%fd335, %fd18, %fd312, 0d0000000000000000;
	fma.rn.f64 	%fd336, %fd25, %fd313, %fd334;
	fma.rn.f64 	%fd337, %fd26, %fd314, %fd335;
	fma.rn.f64 	%fd338, %fd33, %fd315, %fd336;
	fma.rn.f64 	%fd339, %fd34, %fd316, %fd337;
	fma.rn.f64 	%fd340, %fd41, %fd317, %fd338;
	fma.rn.f64 	%fd341, %fd42, %fd318, %fd339;
	fma.rn.f64 	%fd342, %fd508, %fd321, %fd340;
	fma.rn.f64 	%fd343, %fd507, %fd320, %fd341;
	sub.f64 	%fd344, %fd342, %fd343;
	st.shared.f64 	[%r32+40], %fd344;
	add.f64 	%fd345, %fd342, %fd343;
	st.shared.f64 	[%r32+8], %fd345;
	fma.rn.f64 	%fd346, %fd19, %fd311, 0d0000000000000000;
	fma.rn.f64 	%fd347, %fd20, %fd312, 0d0000000000000000;
	fma.rn.f64 	%fd348, %fd27, %fd313, %fd346;
	fma.rn.f64 	%fd349, %fd28, %fd314, %fd347;
	fma.rn.f64 	%fd350, %fd35, %fd315, %fd348;
	fma.rn.f64 	%fd351, %fd36, %fd316, %fd349;
	fma.rn.f64 	%fd352, %fd43, %fd317, %fd350;
	fma.rn.f64 	%fd353, %fd513, %fd318, %fd351;
	fma.rn.f64 	%fd354, %fd506, %fd321, %fd352;
	fma.rn.f64 	%fd355, %fd505, %fd320, %fd353;
	sub.f64 	%fd356, %fd354, %fd355;
	st.shared.f64 	[%r32+32], %fd356;
	add.f64 	%fd357, %fd354, %fd355;
	st.shared.f64 	[%r32+16], %fd357;
	fma.rn.f64 	%fd358, %fd21, %fd311, 0d0000000000000000;
	fma.rn.f64 	%fd359, %fd22, %fd312, 0d0000000000000000;
	fma.rn.f64 	%fd360, %fd29, %fd313, %fd358;
	fma.rn.f64 	%fd361, %fd30, %fd314, %fd359;
	fma.rn.f64 	%fd362, %fd37, %fd315, %fd360;
	fma.rn.f64 	%fd363, %fd38, %fd316, %fd361;
	fma.rn.f64 	%fd364, %fd512, %fd317, %fd362;
	fma.rn.f64 	%fd365, %fd511, %fd318, %fd363;
	fma.rn.f64 	%fd366, %fd504, %fd321, %fd364;
	fma.rn.f64 	%fd367, %fd503, %fd320, %fd365;
	add.f64 	%fd368, %fd366, %fd367;
	st.shared.f64 	[%r32+24], %fd368;
	bar.sync 	0;
	@%p10 bra 	$L__BB166_11;
	ld.shared.f64 	%fd369, [%r7];
	ld.shared.f64 	%fd370, [%r7+576];
	add.f64 	%fd371, %fd369, %fd370;
	sub.f64 	%fd372, %fd369, %fd370;
	ld.shared.f64 	%fd373, [%r7+72];
	ld.shared.f64 	%fd374, [%r7+504];
	add.f64 	%fd375, %fd373, %fd374;
	sub.f64 	%fd376, %fd373, %fd374;
	ld.shared.f64 	%fd377, [%r7+144];
	ld.shared.f64 	%fd378, [%r7+432];
	add.f64 	%fd379, %fd377, %fd378;
	sub.f64 	%fd380, %fd377, %fd378;
	ld.shared.f64 	%fd381, [%r7+216];
	ld.shared.f64 	%fd382, [%r7+360];
	add.f64 	%fd383, %fd381, %fd382;
	sub.f64 	%fd384, %fd381, %fd382;
	ld.shared.f64 	%fd385, [%r7+288];
	add.f64 	%fd386, %fd385, %fd385;
	sub.f64 	%fd387, %fd385, %fd385;
	mul.f64 	%fd388, %fd386, 0d3FE0000000000000;
	fma.rn.f64 	%fd389, %fd15, %fd371, 0d0000000000000000;
	fma.rn.f64 	%fd390, %fd16, %fd372, 0d0000000000000000;
	fma.rn.f64 	%fd391, %fd23, %fd375, %fd389;
	fma.rn.f64 	%fd392, %fd24, %fd376, %fd390;
	fma.rn.f64 	%fd393, %fd31, %fd379, %fd391;
	fma.rn.f64 	%fd394, %fd32, %fd380, %fd392;
	fma.rn.f64 	%fd395, %fd39, %fd383, %fd393;
	fma.rn.f64 	%fd396, %fd40, %fd384, %fd394;
	fma.rn.f64 	%fd397, %fd510, %fd388, %fd395;
	fma.rn.f64 	%fd398, %fd509, %fd387, %fd396;
	sub.f64 	%fd399, %fd397, %fd398;
	st.shared.f64 	[%r7+432], %fd399;
	add.f64 	%fd400, %fd397, %fd398;
	st.shared.f64 	[%r7], %fd400;
	fma.rn.f64 	%fd401, %fd17, %fd371, 0d0000000000000000;
	fma.rn.f64 	%fd402, %fd18, %fd372, 0d0000000000000000;
	fma.rn.f64 	%fd403, %fd25, %fd375, %fd401;
	fma.rn.f64 	%fd404, %fd26, %fd376, %fd402;
	fma.rn.f64 	%fd405, %fd33, %fd379, %fd403;
	fma.rn.f64 	%fd406, %fd34, %fd380, %fd404;
	fma.rn.f64 	%fd407, %fd41, %fd383, %fd405;
	fma.rn.f64 	%fd408, %fd42, %fd384, %fd406;
	fma.rn.f64 	%fd409, %fd508, %fd388, %fd407;
	fma.rn.f64 	%fd410, %fd507, %fd387, %fd408;
	sub.f64 	%fd411, %fd409, %fd410;
	st.shared.f64 	[%r7+360], %fd411;
	add.f64 	%fd412, %fd409, %fd410;
	st.shared.f64 	[%r7+72], %fd412;
	fma.rn.f64 	%fd413, %fd19, %fd371, 0d0000000000000000;
	fma.rn.f64 	%fd414, %fd20, %fd372, 0d0000000000000000;
	fma.rn.f64 	%fd415, %fd27, %fd375, %fd413;
	fma.rn.f64 	%fd416, %fd28, %fd376, %fd414;
	fma.rn.f64 	%fd417, %fd35, %fd379, %fd415;
	fma.rn.f64 	%fd418, %fd36, %fd380, %fd416;
	fma.rn.f64 	%fd419, %fd43, %fd383, %fd417;
	fma.rn.f64 	%fd420, %fd513, %fd384, %fd418;
	fma.rn.f64 	%fd421, %fd506, %fd388, %fd419;
	fma.rn.f64 	%fd422, %fd505, %fd387, %fd420;
	sub.f64 	%fd423, %fd421, %fd422;
	st.shared.f64 	[%r7+288], %fd423;
	add.f64 	%fd424, %fd421, %fd422;
	st.shared.f64 	[%r7+144], %fd424;
	fma.rn.f64 	%fd425, %fd21, %fd371, 0d0000000000000000;
	fma.rn.f64 	%fd426, %fd22, %fd372, 0d0000000000000000;
	fma.rn.f64 	%fd427, %fd29, %fd375, %fd425;
	fma.rn.f64 	%fd428, %fd30, %fd376, %fd426;
	fma.rn.f64 	%fd429, %fd37, %fd379, %fd427;
	fma.rn.f64 	%fd430, %fd38, %fd380, %fd428;
	fma.rn.f64 	%fd431, %fd512, %fd383, %fd429;
	fma.rn.f64 	%fd432, %fd511, %fd384, %fd430;
	fma.rn.f64 	%fd433, %fd504, %fd388, %fd431;
	fma.rn.f64 	%fd434, %fd503, %fd387, %fd432;
	add.f64 	%fd435, %fd433, %fd434;
	st.shared.f64 	[%r7+216], %fd435;
$L__BB166_11:
	mov.u32 	%r8, %tid.x;
	setp.gt.u32 	%p11, %r8, 48;
	bar.sync 	0;
	@%p11 bra 	$L__BB166_13;
	ld.shared.f64 	%fd436, [%r6];
	ld.shared.f64 	%fd437, [%r6+5184];
	add.f64 	%fd438, %fd436, %fd437;
	sub.f64 	%fd439, %fd436, %fd437;
	ld.shared.f64 	%fd440, [%r6+648];
	ld.shared.f64 	%fd441, [%r6+4536];
	add.f64 	%fd442, %fd440, %fd441;
	sub.f64 	%fd443, %fd440, %fd441;
	ld.shared.f64 	%fd444, [%r6+1296];
	ld.shared.f64 	%fd445, [%r6+3888];
	add.f64 	%fd446, %fd444, %fd445;
	sub.f64 	%fd447, %fd444, %fd445;
	ld.shared.f64 	%fd448, [%r6+1944];
	ld.shared.f64 	%fd449, [%r6+3240];
	add.f64 	%fd450, %fd448, %fd449;
	sub.f64 	%fd451, %fd448, %fd449;
	ld.shared.f64 	%fd452, [%r6+2592];
	add.f64 	%fd453, %fd452, %fd452;
	sub.f64 	%fd454, %fd452, %fd452;
	mul.f64 	%fd455, %fd453, 0d3FE0000000000000;
	fma.rn.f64 	%fd456, %fd15, %fd438, 0d0000000000000000;
	fma.rn.f64 	%fd457, %fd16, %fd439, 0d0000000000000000;
	fma.rn.f64 	%fd458, %fd23, %fd442, %fd456;
	fma.rn.f64 	%fd459, %fd24, %fd443, %fd457;
	fma.rn.f64 	%fd460, %fd31, %fd446, %fd458;
	fma.rn.f64 	%fd461, %fd32, %fd447, %fd459;
	fma.rn.f64 	%fd462, %fd39, %fd450, %fd460;
	fma.rn.f64 	%fd463, %fd40, %fd451, %fd461;
	fma.rn.f64 	%fd464, %fd510, %fd455, %fd462;
	fma.rn.f64 	%fd465, %fd509, %fd454, %fd463;
	sub.f64 	%fd514, %fd464, %fd465;
	add.f64 	%fd520, %fd464, %fd465;
	fma.rn.f64 	%fd466, %fd17, %fd438, 0d0000000000000000;
	fma.rn.f64 	%fd467, %fd18, %fd439, 0d0000000000000000;
	fma.rn.f64 	%fd468, %fd25, %fd442, %fd466;
	fma.rn.f64 	%fd469, %fd26, %fd443, %fd467;
	fma.rn.f64 	%fd470, %fd33, %fd446, %fd468;
	fma.rn.f64 	%fd471, %fd34, %fd447, %fd469;
	fma.rn.f64 	%fd472, %fd41, %fd450, %fd470;
	fma.rn.f64 	%fd473, %fd42, %fd451, %fd471;
	fma.rn.f64 	%fd474, %fd508, %fd455, %fd472;
	fma.rn.f64 	%fd475, %fd507, %fd454, %fd473;
	sub.f64 	%fd515, %fd474, %fd475;
	add.f64 	%fd519, %fd474, %fd475;
	fma.rn.f64 	%fd476, %fd19, %fd438, 0d0000000000000000;
	fma.rn.f64 	%fd477, %fd20, %fd439, 0d0000000000000000;
	fma.rn.f64 	%fd478, %fd27, %fd442, %fd476;
	fma.rn.f64 	%fd479, %fd28, %fd443, %fd477;
	fma.rn.f64 	%fd480, %fd35, %fd446, %fd478;
	fma.rn.f64 	%fd481, %fd36, %fd447, %fd479;
	fma.rn.f64 	%fd482, %fd43, %fd450, %fd480;
	fma.rn.f64 	%fd483, %fd513, %fd451, %fd481;
	fma.rn.f64 	%fd484, %fd506, %fd455, %fd482;
	fma.rn.f64 	%fd485, %fd505, %fd454, %fd483;
	sub.f64 	%fd516, %fd484, %fd485;
	add.f64 	%fd518, %fd484, %fd485;
	fma.rn.f64 	%fd486, %fd21, %fd438, 0d0000000000000000;
	fma.rn.f64 	%fd487, %fd22, %fd439, 0d0000000000000000;
	fma.rn.f64 	%fd488, %fd29, %fd442, %fd486;
	fma.rn.f64 	%fd489, %fd30, %fd443, %fd487;
	fma.rn.f64 	%fd490, %fd37, %fd446, %fd488;
	fma.rn.f64 	%fd491, %fd38, %fd447, %fd489;
	fma.rn.f64 	%fd492, %fd512, %fd450, %fd490;
	fma.rn.f64 	%fd493, %fd511, %fd451, %fd491;
	fma.rn.f64 	%fd494, %fd504, %fd455, %fd492;
	fma.rn.f64 	%fd495, %fd503, %fd454, %fd493;
	add.f64 	%fd517, %fd494, %fd495;
$L__BB166_13:
	bar.sync 	0;
	@%p4 bra 	$L__BB166_15;
	ld.param.u64 	%rd21, [_Z30massMatrixMultiplySharedKernelILi7ELi9ELi2EEviPKdS1_S1_S1_Pd_param_5];
	mov.u32 	%r41, %ctaid.x;
	shl.b32 	%r42, %r41, 1;
	mov.u32 	%r43, %tid.y;
	add.s32 	%r44, %r42, %r43;
	mad.lo.s32 	%r45, %r44, 343, %r8;
	cvta.to.global.u64 	%rd17, %rd21;
	mul.wide.s32 	%rd18, %r45, 8;
	add.s64 	%rd19, %rd17, %rd18;
	st.global.f64 	[%rd19], %fd520;
	st.global.f64 	[%rd19+392], %fd519;
	st.global.f64 	[%rd19+784], %fd518;
	st.global.f64 	[%rd19+1176], %fd517;
	st.global.f64 	[%rd19+1568], %fd516;
	st.global.f64 	[%rd19+1960], %fd515;
	st.global.f64 	[%rd19+2352], %fd514;
$L__BB166_15:
	ret;

}
	// .globl	_Z30massMatrixMultiplyGlobalKernelILi7ELi9ELi2EEviPKdS1_S1_S1_Pd
.visible .entry _Z30massMatrixMultiplyGlobalKernelILi7ELi9ELi2EEviPKdS1_S1_S1_Pd(
	.param .u32 _Z30massMatrixMultiplyGlobalKernelILi7ELi9ELi2EEviPKdS1_S1_S1_Pd_param_0,
	.param .u64 .ptr .align 1 _Z30massMatrixMultiplyGlobalKernelILi7ELi9ELi2EEviPKdS1_S1_S1_Pd_param_1,
	.param .u64 .ptr .align 1 _Z30massMatrixMultiplyGlobalKernelILi7ELi9ELi2EEviPKdS1_S1_S1_Pd_param_2,
	.param .u64 .ptr .align 1 _Z30massMatrixMultiplyGlobalKernelILi7ELi9ELi2EEviPKdS1_S1_S1_Pd_param_3,
	.param .u64 .ptr .align 1 _Z30massMatrixMultiplyGlobalKernelILi7ELi9ELi2EEviPKdS1_S1_S1_Pd_param_4,
	.param .u64 .ptr .align 1 _Z30massMatrixMultiplyGlobalKernelILi7ELi9ELi2EEviPKdS1_S1_S1_Pd_param_5
)
{
	.reg .pred 	%p<10>;
	.reg .b16 	%rs<22>;
	.reg .b32 	%r<41>;
	.reg .b64 	%rd<23>;
	.reg .b64 	%fd<555>;
	// demoted variable
	.shared .align 8 .b8 _ZZ30massMatrixMultiplyGlobalKernelILi7ELi9ELi2EEviPKdS1_S1_S1_PdE6s_tmp1[11664];
	ld.param.u32 	%r9, [_Z30massMatrixMultiplyGlobalKernelILi7ELi9ELi2EEviPKdS1_S1_S1_Pd_param_0];
	ld.param.u64 	%rd4, [_Z30massMatrixMultiplyGlobalKernelILi7ELi9ELi2EEviPKdS1_S1_S1_Pd_param_2];
	ld.param.u64 	%rd5, [_Z30massMatrixMultiplyGlobalKernelILi7ELi9ELi2EEviPKdS1_S1_S1_Pd_param_3];
	ld.param.u64 	%rd6, [_Z30massMatrixMultiplyGlobalKernelILi7ELi9ELi2EEviPKdS1_S1_S1_Pd_param_4];
	cvta.to.global.u64 	%rd1, %rd5;
	cvta.to.global.u64 	%rd2, %rd4;
	mov.u32 	%r10, %tid.x;
	mov.u32 	%r2, %tid.y;
	mov.u32 	%r11, %ctaid.x;
	shl.b32 	%r12, %r11, 1;
	add.s32 	%r3, %r12, %r2;
	cvt.u16.u32 	%rs2, %r10;
	mul.hi.u16 	%rs3, %rs2, 9363;
	sub.s16 	%rs4, %rs2, %rs3;
	shr.u16 	%rs5, %rs4, 1;
	add.s16 	%rs6, %rs5, %rs3;
	shr.u16 	%rs7, %rs6, 2;
	mul.lo.s16 	%rs8, %rs7, 7;
	sub.s16 	%rs1, %rs2, %rs8;
	setp.lt.s32 	%p2, %r3, %r9;
	setp.lt.u32 	%p3, %r10, 49;
	and.pred  	%p1, %p2, %p3;
	not.pred 	%p4, %p1;
	@%p4 bra 	$L__BB167_2;
	cvta.to.global.u64 	%rd8, %rd6;
	mad.lo.s32 	%r13, %r3, 343, %r10;
	mul.wide.s32 	%rd9, %r13, 8;
	add.s64 	%rd10, %rd8, %rd9;
	ld.global.nc.f64 	%fd547, [%rd10];
	ld.global.nc.f64 	%fd546, [%rd10+392];
	ld.global.nc.f64 	%fd545, [%rd10+784];
	ld.global.nc.f64 	%fd544, [%rd10+1176];
	ld.global.nc.f64 	%fd543, [%rd10+1568];
	ld.global.nc.f64 	%fd542, [%rd10+1960];
	ld.global.nc.f64 	%fd541, [%rd10+2352];
$L__BB167_2:
	setp.gt.u32 	%p5, %r10, 48;
	bar.sync 	0;
	mov.u32 	%r14, _ZZ30massMatrixMultiplyGlobalKernelILi7ELi9ELi2EEviPKdS1_S1_S1_PdE6s_tmp1;
	mad.lo.s32 	%r15, %r2, 5832, %r14;
	mul.lo.s16 	%rs10, %rs2, 37;
	shr.u16 	%rs11, %rs10, 8;
	sub.s16 	%rs12, %rs2, %rs11;
	and.b16  	%rs13, %rs12, 254;
	shr.u16 	%rs14, %rs13, 1;
	add.s16 	%rs15, %rs14, %rs11;
	and.b16  	%rs16, %rs15, 252;
	shr.u16 	%rs17, %rs16, 2;
	cvt.u32.u16 	%r4, %rs17;
	mul.wide.u16 	%r16, %rs17, 72;
	add.s32 	%r5, %r15, %r16;
	mul.wide.u16 	%r17, %rs1, 8;
	add.s32 	%r6, %r5, %r17;
	@%p5 bra 	$L__BB167_4;
	add.f64 	%fd77, %fd547, %fd541;
	sub.f64 	%fd78, %fd547, %fd541;
	add.f64 	%fd79, %fd546, %fd542;
	sub.f64 	%fd80, %fd546, %fd542;
	add.f64 	%fd81, %fd545, %fd543;
	sub.f64 	%fd82, %fd545, %fd543;
	add.f64 	%fd83, %fd544, %fd544;
	sub.f64 	%fd84, %fd544, %fd544;
	mul.f64 	%fd85, %fd83, 0d3FE0000000000000;
	ld.global.nc.f64 	%fd86, [%rd2];
	fma.rn.f64 	%fd87, %fd86, %fd77, 0d0000000000000000;
	ld.global.nc.f64 	%fd88, [%rd1];
	fma.rn.f64 	%fd89, %fd88, %fd78, 0d0000000000000000;
	ld.global.nc.f64 	%fd90, [%rd2+8];
	fma.rn.f64 	%fd91, %fd90, %fd79, %fd87;
	ld.global.nc.f64 	%fd92, [%rd1+8];
	fma.rn.f64 	%fd93, %fd92, %fd80, %fd89;
	ld.global.nc.f64 	%fd94, [%rd2+16];
	fma.rn.f64 	%fd95, %fd94, %fd81, %fd91;
	ld.global.nc.f64 	%fd96, [%rd1+16];
	fma.rn.f64 	%fd97, %fd96, %fd82, %fd93;
	ld.global.nc.f64 	%fd98, [%rd2+24];
	fma.rn.f64 	%fd99, %fd98, %fd85, %fd95;
	ld.global.nc.f64 	%fd100, [%rd1+24];
	fma.rn.f64 	%fd101, %fd100, %fd84, %fd97;
	sub.f64 	%fd102, %fd99, %fd101;
	st.shared.f64 	[%r6+5184], %fd102;
	add.f64 	%fd103, %fd101, %fd99;
	st.shared.f64 	[%r6], %fd103;
	ld.global.nc.f64 	%fd104, [%rd2+32];
	fma.rn.f64 	%fd105, %fd104, %fd77, 0d0000000000000000;
	ld.global.nc.f64 	%fd106, [%rd1+32];
	fma.rn.f64 	%fd107, %fd106, %fd78, 0d0000000000000000;
	ld.global.nc.f64 	%fd108, [%rd2+40];
	fma.rn.f64 	%fd109, %fd108, %fd79, %fd105;
	ld.global.nc.f64 	%fd110, [%rd1+40];
	fma.rn.f64 	%fd111, %fd110, %fd80, %fd107;
	ld.global.nc.f64 	%fd112, [%rd2+48];
	fma.rn.f64 	%fd113, %fd112, %fd81, %fd109;
	ld.global.nc.f64 	%fd114, [%rd1+48];
	fma.rn.f64 	%fd115, %fd114, %fd82, %fd111;
	ld.global.nc.f64 	%fd116, [%rd2+56];
	fma.rn.f64 	%fd117, %fd116, %fd85, %fd113;
	ld.global.nc.f64 	%fd118, [%rd1+56];
	fma.rn.f64 	%fd119, %fd118, %fd84, %fd115;
	sub.f64 	%fd120, %fd117, %fd119;
	st.shared.f64 	[%r6+4536], %fd120;
	add.f64 	%fd121, %fd119, %fd117;
	st.shared.f64 	[%r6+648], %fd121;
	ld.global.nc.f64 	%fd122, [%rd2+64];
	fma.rn.f64 	%fd123, %fd122, %fd77, 0d0000000000000000;
	ld.global.nc.f64 	%fd124, [%rd1+64];
	fma.rn.f64 	%fd125, %fd124, %fd78, 0d0000000000000000;
	ld.global.nc.f64 	%fd126, [%rd2+72];
	fma.rn.f64 	%fd127, %fd126, %fd79, %fd123;
	ld.global.nc.f64 	%fd128, [%rd1+72];
	fma.rn.f64 	%fd129, %fd128, %fd80, %fd125;
	ld.global.nc.f64 	%fd130, [%rd2+80];
	fma.rn.f64 	%fd131, %fd130, %fd81, %fd127;
	ld.global.nc.f64 	%fd132, [%rd1+80];
	fma.rn.f64 	%fd133, %fd132, %fd82, %fd129;
	ld.global.nc.f64 	%fd134, [%rd2+88];
	fma.rn.f64 	%fd135, %fd134, %fd85, %fd131;
	ld.global.nc.f64 	%fd136, [%rd1+88];
	fma.rn.f64 	%fd137, %fd136, %fd84, %fd133;
	sub.f64 	%fd138, %fd135, %fd137;
	st.shared.f64 	[%r6+3888], %fd138;
	add.f64 	%fd139, %fd137, %fd135;
	st.shared.f64 	[%r6+1296], %fd139;
	ld.global.nc.f64 	%fd140, [%rd2+96];
	fma.rn.f64 	%fd141, %fd140, %fd77, 0d0000000000000000;
	ld.global.nc.f64 	%fd142, [%rd1+96];
	fma.rn.f64 	%fd143, %fd142, %fd78, 0d0000000000000000;
	ld.global.nc.f64 	%fd144, [%rd2+104];
	fma.rn.f64 	%fd145, %fd144, %fd79, %fd141;
	ld.global.nc.f64 	%fd146, [%rd1+104];
	fma.rn.f64 	%fd147, %fd146, %fd80, %fd143;
	ld.global.nc.f64 	%fd148, [%rd2+112];
	fma.rn.f64 	%fd149, %fd148, %fd81, %fd145;
	ld.global.nc.f64 	%fd150, [%rd1+112];
	fma.rn.f64 	%fd151, %fd150, %fd82, %fd147;
	ld.global.nc.f64 	%fd152, [%rd2+120];
	fma.rn.f64 	%fd153, %fd152, %fd85, %fd149;
	ld.global.nc.f64 	%fd154, [%rd1+120];
	fma.rn.f64 	%fd155, %fd154, %fd84, %fd151;
	sub.f64 	%fd156, %fd153, %fd155;
	st.shared.f64 	[%r6+3240], %fd156;
	add.f64 	%fd157, %fd155, %fd153;
	st.shared.f64 	[%r6+1944], %fd157;
	ld.global.nc.f64 	%fd158, [%rd2+128];
	fma.rn.f64 	%fd159, %fd158, %fd77, 0d0000000000000000;
	ld.global.nc.f64 	%fd160, [%rd1+128];
	fma.rn.f64 	%fd161, %fd160, %fd78, 0d0000000000000000;
	ld.global.nc.f64 	%fd162, [%rd2+136];
	fma.rn.f64 	%fd163, %fd162, %fd79, %fd159;
	ld.global.nc.f64 	%fd164, [%rd1+136];
	fma.rn.f64 	%fd165, %fd164, %fd80, %fd161;
	ld.global.nc.f64 	%fd166, [%rd2+144];
	fma.rn.f64 	%fd167, %fd166, %fd81, %fd163;
	ld.global.nc.f64 	%fd168, [%rd1+144];
	fma.rn.f64 	%fd169, %fd168, %fd82, %fd165;
	ld.global.nc.f64 	%fd170, [%rd2+152];
	fma.rn.f64 	%fd171, %fd170, %fd85, %fd167;
	ld.global.nc.f64 	%fd172, [%rd1+152];
	fma.rn.f64 	%fd173, %fd172, %fd84, %fd169;
	add.f64 	%fd174, %fd173, %fd171;
	st.shared.f64 	[%r6+2592], %fd174;
$L__BB167_4:
	bar.sync 	0;
	setp.gt.u32 	%p6, %r10, 62;
	mad.lo.s32 	%r18, %r4, 576, %r5;
	add.s32 	%r7, %r18, %r17;
	@%p6 bra 	$L__BB167_6;
	ld.shared.f64 	%fd175, [%r7];
	ld.shared.f64 	%fd176, [%r7+432];
	add.f64 	%fd177, %fd175, %fd176;
	sub.f64 	%fd178, %fd175, %fd176;
	ld.shared.f64 	%fd179, [%r7+72];
	ld.shared.f64 	%fd180, [%r7+360];
	add.f64 	%fd181, %fd179, %fd180;
	sub.f64 	%fd182, %fd179, %fd180;
	ld.shared.f64 	%fd183, [%r7+144];
	ld.shared.f64 	%fd184, [%r7+288];
	add.f64 	%fd185, %fd183, %fd184;
	sub.f64 	%fd186, %fd183, %fd184;
	ld.shared.f64 	%fd187, [%r7+216];
	add.f64 	%fd188, %fd187, %fd187;
	sub.f64 	%fd189, %fd187, %fd187;
	mul.f64 	%fd190, %fd188, 0d3FE0000000000000;
	ld.global.nc.f64 	%fd191, [%rd2];
	fma.rn.f64 	%fd192, %fd191, %fd177, 0d0000000000000000;
	ld.global.nc.f64 	%fd193, [%rd1];
	fma.rn.f64 	%fd194, %fd193, %fd178, 0d0000000000000000;
	ld.global.nc.f64 	%fd195, [%rd2+8];
	fma.rn.f64 	%fd196, %fd195, %fd181, %fd192;
	ld.global.nc.f64 	%fd197, [%rd1+8];
	fma.rn.f64 	%fd198, %fd197, %fd182, %fd194;
	ld.global.nc.f64 	%fd199, [%rd2+16];
	fma.rn.f64 	%fd200, %fd199, %fd185, %fd196;
	ld.global.nc.f64 	%fd201, [%rd1+16];
	fma.rn.f64 	%fd202, %fd201, %fd186, %fd198;
	ld.global.nc.f64 	%fd203, [%rd2+24];
	fma.rn.f64 	%fd204, %fd203, %fd190, %fd200;
	ld.global.nc.f64 	%fd205, [%rd1+24];
	fma.rn.f64 	%fd206, %fd205, %fd189, %fd202;
	sub.f64 	%fd207, %fd204, %fd206;
	st.shared.f64 	[%r7+576], %fd207;
	add.f64 	%fd208, %fd206, %fd204;
	st.shared.f64 	[%r7], %fd208;
	ld.global.nc.f64 	%fd209, [%rd2+32];
	fma.rn.f64 	%fd210, %fd209, %fd177, 0d0000000000000000;
	ld.global.nc.f64 	%fd211, [%rd1+32];
	fma.rn.f64 	%fd212, %fd211, %fd178, 0d0000000000000000;
	ld.global.nc.f64 	%fd213, [%rd2+40];
	fma.rn.f64 	%fd214, %fd213, %fd181, %fd210;
	ld.global.nc.f64 	%fd215, [%rd1+40];
	fma.rn.f64 	%fd216, %fd215, %fd182, %fd212;
	ld.global.nc.f64 	%fd217, [%rd2+48];
	fma.rn.f64 	%fd218, %fd217, %fd185, %fd214;
	ld.global.nc.f64 	%fd219, [%rd1+48];
	fma.rn.f64 	%fd220, %fd219, %fd186, %fd216;
	ld.global.nc.f64 	%fd221, [%rd2+56];
	fma.rn.f64 	%fd222, %fd221, %fd190, %fd218;
	ld.global.nc.f64 	%fd223, [%rd1+56];
	fma.rn.f64 	%fd224, %fd223, %fd189, %fd220;
	sub.f64 	%fd225, %fd222, %fd224;
	st.shared.f64 	[%r7+504], %fd225;
	add.f64 	%fd226, %fd224, %fd222;
	st.shared.f64 	[%r7+72], %fd226;
	ld.global.nc.f64 	%fd227, [%rd2+64];
	fma.rn.f64 	%fd228, %fd227, %fd177, 0d0000000000000000;
	ld.global.nc.f64 	%fd229, [%rd1+64];
	fma.rn.f64 	%fd230, %fd229, %fd178, 0d0000000000000000;
	ld.global.nc.f64 	%fd231, [%rd2+72];
	fma.rn.f64 	%fd232, %fd231, %fd181, %fd228;
	ld.global.nc.f64 	%fd233, [%rd1+72];
	fma.rn.f64 	%fd234, %fd233, %fd182, %fd230;
	ld.global.nc.f64 	%fd235, [%rd2+80];
	fma.rn.f64 	%fd236, %fd235, %fd185, %fd232;
	ld.global.nc.f64 	%fd237, [%rd1+80];
	fma.rn.f64 	%fd238, %fd237, %fd186, %fd234;
	ld.global.nc.f64 	%fd239, [%rd2+88];
	fma.rn.f64 	%fd240, %fd239, %fd190, %fd236;
	ld.global.nc.f64 	%fd241, [%rd1+88];
	fma.rn.f64 	%fd242, %fd241, %fd189, %fd238;
	sub.f64 	%fd243, %fd240, %fd242;
	st.shared.f64 	[%r7+432], %fd243;
	add.f64 	%fd244, %fd242, %fd240;
	st.shared.f64 	[%r7+144], %fd244;
	ld.global.nc.f64 	%fd245, [%rd2+96];
	fma.rn.f64 	%fd246, %fd245, %fd177, 0d0000000000000000;
	ld.global.nc.f64 	%fd247, [%rd1+96];
	fma.rn.f64 	%fd248, %fd247, %fd178, 0d0000000000000000;
	ld.global.nc.f64 	%fd249, [%rd2+104];
	fma.rn.f64 	%fd250, %fd249, %fd181, %fd246;
	ld.global.nc.f64 	%fd251, [%rd1+104];
	fma.rn.f64 	%fd252, %fd251, %fd182, %fd248;
	ld.global.nc.f64 	%fd253, [%rd2+112];
	fma.rn.f64 	%fd254, %fd253, %fd185, %fd250;
	ld.global.nc.f64 	%fd255, [%rd1+112];
	fma.rn.f64 	%fd256, %fd255, %fd186, %fd252;
	ld.global.nc.f64 	%fd257, [%rd2+120];
	fma.rn.f64 	%fd258, %fd257, %fd190, %fd254;
	ld.global.nc.f64 	%fd259, [%rd1+120];
	fma.rn.f64 	%fd260, %fd259, %fd189, %fd256;
	sub.f64 	%fd261, %fd258, %fd260;
	st.shared.f64 	[%r7+360], %fd261;
	add.f64 	%fd262, %fd260, %fd258;
	st.shared.f64 	[%r7+216], %fd262;
	ld.global.nc.f64 	%fd263, [%rd2+128];
	fma.rn.f64 	%fd264, %fd263, %fd177, 0d0000000000000000;
	ld.global.nc.f64 	%fd265, [%rd1+128];
	fma.rn.f64 	%fd266, %fd265, %fd178, 0d0000000000000000;
	ld.global.nc.f64 	%fd267, [%rd2+136];
	fma.rn.f64 	%fd268, %fd267, %fd181, %fd264;
	ld.global.nc.f64 	%fd269, [%rd1+136];
	fma.rn.f64 	%fd270, %fd269, %fd182, %fd266;
	ld.global.nc.f64 	%fd271, [%rd2+144];
	fma.rn.f64 	%fd272, %fd271, %fd185, %fd268;
	ld.global.nc.f64 	%fd273, [%rd1+144];
	fma.rn.f64 	%fd274, %fd273, %fd186, %fd270;
	ld.global.nc.f64 	%fd275, [%rd2+152];
	fma.rn.f64 	%fd276, %fd275, %fd190, %fd272;
	ld.global.nc.f64 	%fd277, [%rd1+152];
	fma.rn.f64 	%fd278, %fd277, %fd189, %fd274;
	add.f64 	%fd279, %fd278, %fd276;
	st.shared.f64 	[%r7+288], %fd279;
$L__BB167_6:
	ld.param.u64 	%rd21, [_Z30massMatrixMultiplyGlobalKernelILi7ELi9ELi2EEviPKdS1_S1_S1_Pd_param_3];
	ld.param.u64 	%rd20, [_Z30massMatrixMultiplyGlobalKernelILi7ELi9ELi2EEviPKdS1_S1_S1_Pd_param_2];
	ld.param.u64 	%rd19, [_Z30massMatrixMultiplyGlobalKernelILi7ELi9ELi2EEviPKdS1_S1_S1_Pd_param_1];
	mov.u32 	%r20, %tid.x;
	setp.gt.u32 	%p7, %r20, 62;
	bar.sync 	0;
	cvt.u16.u32 	%rs18, %r20;
	mul.hi.u16 	%rs19, %rs18, 7282;
	mul.lo.s16 	%rs20, %rs19, 9;
	sub.s16 	%rs21, %rs18, %rs20;
	mov.u32 	%r21, %tid.y;
	mov.u32 	%r22, _ZZ30massMatrixMultiplyGlobalKernelILi7ELi9ELi2EEviPKdS1_S1_S1_PdE6s_tmp1;
	mad.lo.s32 	%r23, %r21, 5832, %r22;
	mul.wide.u16 	%r24, %rs19, 648;
	add.s32 	%r25, %r23, %r24;
	mul.wide.u16 	%r26, %rs21, 72;
	add.s32 	%r27, %r25, %r26;
	ld.shared.f64 	%fd280, [%r27];
	ld.shared.f64 	%fd281, [%r27+48];
	add.f64 	%fd282, %fd280, %fd281;
	sub.f64 	%fd283, %fd280, %fd281;
	ld.shared.f64 	%fd284, [%r27+8];
	ld.shared.f64 	%fd285, [%r27+40];
	add.f64 	%fd286, %fd284, %fd285;
	sub.f64 	%fd287, %fd284, %fd285;
	ld.shared.f64 	%fd288, [%r27+16];
	ld.shared.f64 	%fd289, [%r27+32];
	add.f64 	%fd290, %fd288, %fd289;
	sub.f64 	%fd291, %fd288, %fd289;
	ld.shared.f64 	%fd292, [%r27+24];
	add.f64 	%fd293, %fd292, %fd292;
	sub.f64 	%fd294, %fd292, %fd292;
	mul.f64 	%fd295, %fd293, 0d3FE0000000000000;
	mov.u32 	%r28, %ctaid.x;
	shl.b32 	%r29, %r28, 1;
	add.s32 	%r30, %r29, %r21;
	mov.b32 	%r31, {%rs21, %rs19};
	mov.b32 	%r32, 8;
	mov.b32 	%r33, 20745;
	dp2a.lo.u32.u32 	%r34, %r31, %r33, %r32;
	mad.lo.s32 	%r35, %r30, 729, %r34;
	cvta.to.global.u64 	%rd11, %rd20;
	ld.global.nc.f64 	%fd15, [%rd11];
	fma.rn.f64 	%fd296, %fd15, %fd282, 0d0000000000000000;
	cvta.to.global.u64 	%rd12, %rd21;
	ld.global.nc.f64 	%fd16, [%rd12];
	fma.rn.f64 	%fd297, %fd16, %fd283, 0d0000000000000000;
	ld.global.nc.f64 	%fd17, [%rd11+8];
	fma.rn.f64 	%fd298, %fd17, %fd286, %fd296;
	ld.global.nc.f64 	%fd18, [%rd12+8];
	fma.rn.f64 	%fd299, %fd18, %fd287, %fd297;
	ld.global.nc.f64 	%fd19, [%rd11+16];
	fma.rn.f64 	%fd300, %fd19, %fd290, %fd298;
	ld.global.nc.f64 	%fd20, [%rd12+16];
	fma.rn.f64 	%fd301, %fd20, %fd291, %fd299;
	ld.global.nc.f64 	%fd21, [%rd11+24];
	fma.rn.f64 	%fd302, %fd21, %fd295, %fd300;
	ld.global.nc.f64 	%fd22, [%rd12+24];
	fma.rn.f64 	%fd303, %fd22, %fd294, %fd301;
	cvta.to.global.u64 	%rd13, %rd19;
	mul.wide.s32 	%rd14, %r35, 8;
	add.s64 	%rd15, %rd13, %rd14;
	ld.global.nc.f64 	%fd304, [%rd15];
	ld.global.nc.f64 	%fd305, [%rd15+-64];
	sub.f64 	%fd306, %fd302, %fd303;
	mul.f64 	%fd307, %fd306, %fd304;
	add.f64 	%fd308, %fd302, %fd303;
	mul.f64 	%fd554, %fd308, %fd305;
	ld.global.nc.f64 	%fd24, [%rd11+32];
	fma.rn.f64 	%fd309, %fd24, %fd282, 0d0000000000000000;
	ld.global.nc.f64 	%fd25, [%rd12+32];
	fma.rn.f64 	%fd310, %fd25, %fd283, 0d0000000000000000;
	ld.global.nc.f64 	%fd26, [%rd11+40];
	fma.rn.f64 	%fd311, %fd26, %fd286, %fd309;
	ld.global.nc.f64 	%fd27, [%rd12+40];
	fma.rn.f64 	%fd312, %fd27, %fd287, %fd310;
	ld.global.nc.f64 	%fd28, [%rd11+48];
	fma.rn.f64 	%fd313, %fd28, %fd290, %fd311;
	ld.global.nc.f64 	%fd29, [%rd12+48];
	fma.rn.f64 	%fd314, %fd29, %fd291, %fd312;
	ld.global.nc.f64 	%fd30, [%rd11+56];
	fma.rn.f64 	%fd315, %fd30, %fd295, %fd313;
	ld.global.nc.f64 	%fd31, [%rd12+56];
	fma.rn.f64 	%fd316, %fd31, %fd294, %fd314;
	ld.global.nc.f64 	%fd317, [%rd15+-8];
	ld.global.nc.f64 	%fd318, [%rd15+-56];
	sub.f64 	%fd319, %fd315, %fd316;
	mul.f64 	%fd320, %fd319, %fd317;
	add.f64 	%fd321, %fd315, %fd316;
	mul.f64 	%fd553, %fd321, %fd318;
	ld.global.nc.f64 	%fd33, [%rd11+64];
	fma.rn.f64 	%fd322, %fd33, %fd282, 0d0000000000000000;
	ld.global.nc.f64 	%fd34, [%rd12+64];
	fma.rn.f64 	%fd323, %fd34, %fd283, 0d0000000000000000;
	ld.global.nc.f64 	%fd35, [%rd11+72];
	fma.rn.f64 	%fd324, %fd35, %fd286, %fd322;
	ld.global.nc.f64 	%fd36, [%rd12+72];
	fma.rn.f64 	%fd325, %fd36, %fd287, %fd323;
	ld.global.nc.f64 	%fd37, [%rd11+80];
	fma.rn.f64 	%fd326, %fd37, %fd290, %fd324;
	ld.global.nc.f64 	%fd38, [%rd12+80];
	fma.rn.f64 	%fd327, %fd38, %fd291, %fd325;
	ld.global.nc.f64 	%fd39, [%rd11+88];
	fma.rn.f64 	%fd328, %fd39, %fd295, %fd326;
	ld.global.nc.f64 	%fd40, [%rd12+88];
	fma.rn.f64 	%fd329, %fd40, %fd294, %fd327;
	ld.global.nc.f64 	%fd330, [%rd15+-16];
	ld.global.nc.f64 	%fd331, [%rd15+-48];
	sub.f64 	%fd332, %fd328, %fd329;
	mul.f64 	%fd548, %fd332, %fd330;
	add.f64 	%fd333, %fd328, %fd329;
	mul.f64 	%fd552, %fd333, %fd331;
	ld.global.nc.f64 	%fd43, [%rd11+96];
	fma.rn.f64 	%fd334, %fd43, %fd282, 0d0000000000000000;
	ld.global.nc.f64 	%fd44, [%rd12+96];
	fma.rn.f64 	%fd335, %fd44, %fd283, 0d0000000000000000;
	ld.global.nc.f64 	%fd45, [%rd11+104];
	fma.rn.f64 	%fd336, %fd45, %fd286, %fd334;
	ld.global.nc.f64 	%fd46, [%rd12+104];
	fma.rn.f64 	%fd337, %fd46, %fd287, %fd335;
	ld.global.nc.f64 	%fd47, [%rd11+112];
	fma.rn.f64 	%fd338, %fd47, %fd290, %fd336;
	ld.global.nc.f64 	%fd48, [%rd12+112];
	fma.rn.f64 	%fd339, %fd48, %fd291, %fd337;
	ld.global.nc.f64 	%fd49, [%rd11+120];
	fma.rn.f64 	%fd340, %fd49, %fd295, %fd338;
	ld.global.nc.f64 	%fd50, [%rd12+120];
	fma.rn.f64 	%fd341, %fd50, %fd294, %fd339;
	ld.global.nc.f64 	%fd342, [%rd15+-24];
	ld.global.nc.f64 	%fd343, [%rd15+-40];
	sub.f64 	%fd344, %fd340, %fd341;
	mul.f64 	%fd549, %fd344, %fd342;
	add.f64 	%fd345, %fd340, %fd341;
	mul.f64 	%fd551, %fd345, %fd343;
	ld.global.nc.f64 	%fd53, [%rd11+128];
	fma.rn.f64 	%fd346, %fd53, %fd282, 0d0000000000000000;
	ld.global.nc.f64 	%fd54, [%rd12+128];
	fma.rn.f64 	%fd347, %fd54, %fd283, 0d0000000000000000;
	ld.global.nc.f64 	%fd55, [%rd11+136];
	fma.rn.f64 	%fd348, %fd55, %fd286, %fd346;
	ld.global.nc.f64 	%fd56, [%rd12+136];
	fma.rn.f64 	%fd349, %fd56, %fd287, %fd347;
	ld.global.nc.f64 	%fd57, [%rd11+144];
	fma.rn.f64 	%fd350, %fd57, %fd290, %fd348;
	ld.global.nc.f64 	%fd58, [%rd12+144];
	fma.rn.f64 	%fd351, %fd58, %fd291, %fd349;
	ld.global.nc.f64 	%fd59, [%rd11+152];
	fma.rn.f64 	%fd352, %fd59, %fd295, %fd350;
	ld.global.nc.f64 	%fd60, [%rd12+152];
	fma.rn.f64 	%fd353, %fd60, %fd294, %fd351;
	ld.global.nc.f64 	%fd354, [%rd15+-32];
	add.f64 	%fd355, %fd352, %fd353;
	mul.f64 	%fd550, %fd355, %fd354;
	bar.sync 	0;
	add.f64 	%fd356, %fd554, %fd307;
	sub.f64 	%fd357, %fd554, %fd307;
	add.f64 	%fd358, %fd553, %fd320;
	sub.f64 	%fd359, %fd553, %fd320;
	add.f64 	%fd360, %fd552, %fd548;
	sub.f64 	%fd361, %fd552, %fd548;
	add.f64 	%fd362, %fd551, %fd549;
	sub.f64 	%fd363, %fd551, %fd549;
	add.f64 	%fd364, %fd550, %fd550;
	sub.f64 	%fd365, %fd550, %fd550;
	mul.f64 	%fd366, %fd364, 0d3FE0000000000000;
	fma.rn.f64 	%fd367, %fd15, %fd356, 0d0000000000000000;
	fma.rn.f64 	%fd368, %fd16, %fd357, 0d0000000000000000;
	fma.rn.f64 	%fd369, %fd24, %fd358, %fd367;
	fma.rn.f64 	%fd370, %fd25, %fd359, %fd368;
	fma.rn.f64 	%fd371, %fd33, %fd360, %fd369;
	fma.rn.f64 	%fd372, %fd34, %fd361, %fd370;
	fma.rn.f64 	%fd373, %fd43, %fd362, %fd371;
	fma.rn.f64 	%fd374, %fd44, %fd363, %fd372;
	fma.rn.f64 	%fd375, %fd53, %fd366, %fd373;
	fma.rn.f64 	%fd376, %fd54, %fd365, %fd374;
	sub.f64 	%fd377, %fd375, %fd376;
	st.shared.f64 	[%r27+48], %fd377;
	add.f64 	%fd378, %fd375, %fd376;
	st.shared.f64 	[%r27], %fd378;
	fma.rn.f64 	%fd379, %fd17, %fd356, 0d0000000000000000;
	fma.rn.f64 	%fd380, %fd18, %fd357, 0d0000000000000000;
	fma.rn.f64 	%fd381, %fd26, %fd358, %fd379;
	fma.rn.f64 	%fd382, %fd27, %fd359, %fd380;
	fma.rn.f64 	%fd383, %fd35, %fd360, %fd381;
	fma.rn.f64 	%fd384, %fd36, %fd361, %fd382;
	fma.rn.f64 	%fd385, %fd45, %fd362, %fd383;
	fma.rn.f64 	%fd386, %fd46, %fd363, %fd384;
	fma.rn.f64 	%fd387, %fd55, %fd366, %fd385;
	fma.rn.f64 	%fd388, %fd56, %fd365, %fd386;
	sub.f64 	%fd389, %fd387, %fd388;
	st.shared.f64 	[%r27+40], %fd389;
	add.f64 	%fd390, %fd387, %fd388;
	st.shared.f64 	[%r27+8], %fd390;
	fma.rn.f64 	%fd391, %fd19, %fd356, 0d0000000000000000;
	fma.rn.f64 	%fd392, %fd20, %fd357, 0d0000000000000000;
	fma.rn.f64 	%fd393, %fd28, %fd358, %fd391;
	fma.rn.f64 	%fd394, %fd29, %fd359, %fd392;
	fma.rn.f64 	%fd395, %fd37, %fd360, %fd393;
	fma.rn.f64 	%fd396, %fd38, %fd361, %fd394;
	fma.rn.f64 	%fd397, %fd47, %fd362, %fd395;
	fma.rn.f64 	%fd398, %fd48, %fd363, %fd396;
	fma.rn.f64 	%fd399, %fd57, %fd366, %fd397;
	fma.rn.f64 	%fd400, %fd58, %fd365, %fd398;
	sub.f64 	%fd401, %fd399, %fd400;
	st.shared.f64 	[%r27+32], %fd401;
	add.f64 	%fd402, %fd399, %fd400;
	st.shared.f64 	[%r27+16], %fd402;
	fma.rn.f64 	%fd403, %fd21, %fd356, 0d0000000000000000;
	fma.rn.f64 	%fd404, %fd22, %fd357, 0d0000000000000000;
	fma.rn.f64 	%fd405, %fd30, %fd358, %fd403;
	fma.rn.f64 	%fd406, %fd31, %fd359, %fd404;
	fma.rn.f64 	%fd407, %fd39, %fd360, %fd405;
	fma.rn.f64 	%fd408, %fd40, %fd361, %fd406;
	fma.rn.f64 	%fd409, %fd49, %fd362, %fd407;
	fma.rn.f64 	%fd410, %fd50, %fd363, %fd408;
	fma.rn.f64 	%fd411, %fd59, %fd366, %fd409;
	fma.rn.f64 	%fd412, %fd60, %fd365, %fd410;
	add.f64 	%fd413, %fd411, %fd412;
	st.shared.f64 	[%r27+24], %fd413;
	bar.sync 	0;
	@%p7 bra 	$L__BB167_8;
	ld.shared.f64 	%fd414, [%r7];
	ld.shared.f64 	%fd415, [%r7+576];
	add.f64 	%fd416, %fd414, %fd415;
	sub.f64 	%fd417, %fd414, %fd415;
	ld.shared.f64 	%fd418, [%r7+72];
	ld.shared.f64 	%fd419, [%r7+504];
	add.f64 	%fd420, %fd418, %fd419;
	sub.f64 	%fd421, %fd418, %fd419;
	ld.shared.f64 	%fd422, [%r7+144];
	ld.shared.f64 	%fd423, [%r7+432];
	add.f64 	%fd424, %fd422, %fd423;
	sub.f64 	%fd425, %fd422, %fd423;
	ld.shared.f64 	%fd426, [%r7+216];
	ld.shared.f64 	%fd427, [%r7+360];
	add.f64 	%fd428, %fd426, %fd427;
	sub.f64 	%fd429, %fd426, %fd427;
	ld.shared.f64 	%fd430, [%r7+288];
	add.f64 	%fd431, %fd430, %fd430;
	sub.f64 	%fd432, %fd430, %fd430;
	mul.f64 	%fd433, %fd431, 0d3FE0000000000000;
	fma.rn.f64 	%fd434, %fd15, %fd416, 0d0000000000000000;
	fma.rn.f64 	%fd435, %fd16, %fd417, 0d0000000000000000;
	fma.rn.f64 	%fd436, %fd24, %fd420, %fd434;
	fma.rn.f64 	%fd437, %fd25, %fd421, %fd435;
	fma.rn.f64 	%fd438, %fd33, %fd424, %fd436;
	fma.rn.f64 	%fd439, %fd34, %fd425, %fd437;
	fma.rn.f64 	%fd440, %fd43, %fd428, %fd438;
	fma.rn.f64 	%fd441, %fd44, %fd429, %fd439;
	fma.rn.f64 	%fd442, %fd53, %fd433, %fd440;
	fma.rn.f64 	%fd443, %fd54, %fd432, %fd441;
	sub.f64 	%fd444, %fd442, %fd443;
	st.shared.f64 	[%r7+432], %fd444;
	add.f64 	%fd445, %fd442, %fd443;
	st.shared.f64 	[%r7], %fd445;
	fma.rn.f64 	%fd446, %fd17, %fd416, 0d0000000000000000;
	fma.rn.f64 	%fd447, %fd18, %fd417, 0d0000000000000000;
	fma.rn.f64 	%fd448, %fd26, %fd420, %fd446;
	fma.rn.f64 	%fd449, %fd27, %fd421, %fd447;
	fma.rn.f64 	%fd450, %fd35, %fd424, %fd448;
	fma.rn.f64 	%fd451, %fd36, %fd425, %fd449;
	fma.rn.f64 	%fd452, %fd45, %fd428, %fd450;
	fma.rn.f64 	%fd453, %fd46, %fd429, %fd451;
	fma.rn.f64 	%fd454, %fd55, %fd433, %fd452;
	fma.rn.f64 	%fd455, %fd56, %fd432, %fd453;
	sub.f64 	%fd456, %fd454, %fd455;
	st.shared.f64 	[%r7+360], %fd456;
	add.f64 	%fd457, %fd454, %fd455;
	st.shared.f64 	[%r7+72], %fd457;
	fma.rn.f64 	%fd458, %fd19, %fd416, 0d0000000000000000;
	fma.rn.f64 	%fd459, %fd20, %fd417, 0d0000000000000000;
	fma.rn.f64 	%fd460, %fd28, %fd420, %fd458;
	fma.rn.f64 	%fd461, %fd29, %fd421, %fd459;
	fma.rn.f64 	%fd462, %fd37, %fd424, %fd460;
	fma.rn.f64 	%fd463, %fd38, %fd425, %fd461;
	fma.rn.f64 	%fd464, %fd47, %fd428, %fd462;
	fma.rn.f64 	%fd465, %fd48, %fd429, %fd463;
	fma.rn.f64 	%fd466, %fd57, %fd433, %fd464;
	fma.rn.f64 	%fd467, %fd58, %fd432, %fd465;
	sub.f64 	%fd468, %fd466, %fd467;
	st.shared.f64 	[%r7+288], %fd468;
	add.f64 	%fd469, %fd466, %fd467;
	st.shared.f64 	[%r7+144], %fd469;
	fma.rn.f64 	%fd470, %fd21, %fd416, 0d0000000000000000;
	fma.rn.f64 	%fd471, %fd22, %fd417, 0d0000000000000000;
	fma.rn.f64 	%fd472, %fd30, %fd420, %fd470;
	fma.rn.f64 	%fd473, %fd31, %fd421, %fd471;
	fma.rn.f64 	%fd474, %fd39, %fd424, %fd472;
	fma.rn.f64 	%fd475, %fd40, %fd425, %fd473;
	fma.rn.f64 	%fd476, %fd49, %fd428, %fd474;
	fma.rn.f64 	%fd477, %fd50, %fd429, %fd475;
	fma.rn.f64 	%fd478, %fd59, %fd433, %fd476;
	fma.rn.f64 	%fd479, %fd60, %fd432, %fd477;
	add.f64 	%fd480, %fd478, %fd479;
	st.shared.f64 	[%r7+216], %fd480;
$L__BB167_8:
	mov.u32 	%r8, %tid.x;
	setp.gt.u32 	%p8, %r8, 48;
	bar.sync 	0;
	@%p8 bra 	$L__BB167_10;
	ld.shared.f64 	%fd481, [%r6];
	ld.shared.f64 	%fd482, [%r6+5184];
	add.f64 	%fd483, %fd481, %fd482;
	sub.f64 	%fd484, %fd481, %fd482;
	ld.shared.f64 	%fd485, [%r6+648];
	ld.shared.f64 	%fd486, [%r6+4536];
	add.f64 	%fd487, %fd485, %fd486;
	sub.f64 	%fd488, %fd485, %fd486;
	ld.shared.f64 	%fd489, [%r6+1296];
	ld.shared.f64 	%fd490, [%r6+3888];
	add.f64 	%fd491, %fd489, %fd490;
	sub.f64 	%fd492, %fd489, %fd490;
	ld.shared.f64 	%fd493, [%r6+1944];
	ld.shared.f64 	%fd494, [%r6+3240];
	add.f64 	%fd495, %fd493, %fd494;
	sub.f64 	%fd496, %fd493, %fd494;
	ld.shared.f64 	%fd497, [%r6+2592];
	add.f64 	%fd498, %fd497, %fd497;
	sub.f64 	%fd499, %fd497, %fd497;
	mul.f64 	%fd500, %fd498, 0d3FE0000000000000;
	fma.rn.f64 	%fd501, %fd15, %fd483, 0d0000000000000000;
	fma.rn.f64 	%fd502, %fd16, %fd484, 0d0000000000000000;
	fma.rn.f64 	%fd503, %fd24, %fd487, %fd501;
	fma.rn.f64 	%fd504, %fd25, %fd488, %fd502;
	fma.rn.f64 	%fd505, %fd33, %fd491, %fd503;
	fma.rn.f64 	%fd506, %fd34, %fd492, %fd504;
	fma.rn.f64 	%fd507, %fd43, %fd495, %fd505;
	fma.rn.f64 	%fd508, %fd44, %fd496, %fd506;
	fma.rn.f64 	%fd509, %fd53, %fd500, %fd507;
	fma.rn.f64 	%fd510, %fd54, %fd499, %fd508;
	sub.f64 	%fd548, %fd509, %fd510;
	add.f64 	%fd554, %fd509, %fd510;
	fma.rn.f64 	%fd511, %fd17, %fd483, 0d0000000000000000;
	fma.rn.f64 	%fd512, %fd18, %fd484, 0d0000000000000000;
	fma.rn.f64 	%fd513, %fd26, %fd487, %fd511;
	fma.rn.f64 	%fd514, %fd27, %fd488, %fd512;
	fma.rn.f64 	%fd515, %fd35, %fd491, %fd513;
	fma.rn.f64 	%fd516, %fd36, %fd492, %fd514;
	fma.rn.f64 	%fd517, %fd45, %fd495, %fd515;
	fma.rn.f64 	%fd518, %fd46, %fd496, %fd516;
	fma.rn.f64 	%fd519, %fd55, %fd500, %fd517;
	fma.rn.f64 	%fd520, %fd56, %fd499, %fd518;
	sub.f64 	%fd549, %fd519, %fd520;
	add.f64 	%fd553, %fd519, %fd520;
	fma.rn.f64 	%fd521, %fd19, %fd483, 0d0000000000000000;
	fma.rn.f64 	%fd522, %fd20, %fd484, 0d0000000000000000;
	fma.rn.f64 	%fd523, %fd28, %fd487, %fd521;
	fma.rn.f64 	%fd524, %fd29, %fd488, %fd522;
	fma.rn.f64 	%fd525, %fd37, %fd491, %fd523;
	fma.rn.f64 	%fd526, %fd38, %fd492, %fd524;
	fma.rn.f64 	%fd527, %fd47, %fd495, %fd525;
	fma.rn.f64 	%fd528, %fd48, %fd496, %fd526;
	fma.rn.f64 	%fd529, %fd57, %fd500, %fd527;
	fma.rn.f64 	%fd530, %fd58, %fd499, %fd528;
	sub.f64 	%fd550, %fd529, %fd530;
	add.f64 	%fd552, %fd529, %fd530;
	fma.rn.f64 	%fd531, %fd21, %fd483, 0d0000000000000000;
	fma.rn.f64 	%fd532, %fd22, %fd484, 0d0000000000000000;
	fma.rn.f64 	%fd533, %fd30, %fd487, %fd531;
	fma.rn.f64 	%fd534, %fd31, %fd488, %fd532;
	fma.rn.f64 	%fd535, %fd39, %fd491, %fd533;
	fma.rn.f64 	%fd536, %fd40, %fd492, %fd534;
	fma.rn.f64 	%fd537, %fd49, %fd495, %fd535;
	fma.rn.f64 	%fd538, %fd50, %fd496, %fd536;
	fma.rn.f64 	%fd539, %fd59, %fd500, %fd537;
	fma.rn.f64 	%fd540, %fd60, %fd499, %fd538;
	add.f64 	%fd551, %fd539, %fd540;
$L__BB167_10:
	bar.sync 	0;
	@%p4 bra 	$L__BB167_12;
	ld.param.u64 	%rd22, [_Z30massMatrixMultiplyGlobalKernelILi7ELi9ELi2EEviPKdS1_S1_S1_Pd_param_5];
	mov.u32 	%r36, %ctaid.x;
	shl.b32 	%r37, %r36, 1;
	mov.u32 	%r38, %tid.y;
	add.s32 	%r39, %r37, %r38;
	mad.lo.s32 	%r40, %r39, 343, %r8;
	cvta.to.global.u64 	%rd16, %rd22;
	mul.wide.s32 	%rd17, %r40, 8;
	add.s64 	%rd18, %rd16, %rd17;
	st.global.f64 	[%rd18], %fd554;
	st.global.f64 	[%rd18+392], %fd553;
	st.global.f64 	[%rd18+784], %fd552;
	st.global.f64 	[%rd18+1176], %fd551;
	st.global.f64 	[%rd18+1568], %fd550;
	st.global.f64 	[%rd18+1960], %fd549;
	st.global.f64 	[%rd18+2352], %fd548;
$L__BB167_12:
	ret;

}
	// .globl	_Z40massMatrixMultiplyMonolithicGlobalKernelILi7ELi9ELi2EEviPKdS1_S1_S1_Pd
.visible .entry _Z40massMatrixMultiplyMonolithicGlobalKernelILi7ELi9ELi2EEviPKdS1_S1_S1_Pd(
	.param .u32 _Z40massMatrixMultiplyMonolithicGlobalKernelILi7ELi9ELi2EEviPKdS1_S1_S1_Pd_param_0,
	.param .u64 .ptr .align 1 _Z40massMatrixMultiplyMonolithicGlobalKernelILi7ELi9ELi2EEviPKdS1_S1_S1_Pd_param_1,
	.param .u64 .ptr .align 1 _Z40massMatrixMultiplyMonolithicGlobalKernelILi7ELi9ELi2EEviPKdS1_S1_S1_Pd_param_2,
	.param .u64 .ptr .align 1 _Z40massMatrixMultiplyMonolithicGlobalKernelILi7ELi9ELi2EEviPKdS1_S1_S1_Pd_param_3,
	.param .u64 .ptr .align 1 _Z40massMatrixMultiplyMonolithicGlobalKernelILi7ELi9ELi2EEviPKdS1_S1_S1_Pd_param_4,
	.param .u64 .ptr .align 1 _Z40massMatrixMultiplyMonolithicGlobalKernelILi7ELi9ELi2EEviPKdS1_S1_S1_Pd_param_5
)
{
	.reg .pred 	%p<18>;
	.reg .b16 	%rs<17>;
	.reg .b32 	%r<86>;
	.reg .b64 	%rd<41>;
	.reg .b64 	%fd<681>;
	// demoted variable
	.shared .align 8 .b8 _ZZ40massMatrixMultiplyMonolithicGlobalKernelILi7ELi9ELi2EEviPKdS1_S1_S1_PdE6s_tmp1[11664];
	ld.param.u32 	%r12, [_Z40massMatrixMultiplyMonolithicGlobalKernelILi7ELi9ELi2EEviPKdS1_S1_S1_Pd_param_0];
	ld.param.u64 	%rd4, [_Z40massMatrixMultiplyMonolithicGlobalKernelILi7ELi9ELi2EEviPKdS1_S1_S1_Pd_param_2];
	ld.param.u64 	%rd5, [_Z40massMatrixMultiplyMonolithicGlobalKernelILi7ELi9ELi2EEviPKdS1_S1_S1_Pd_param_4];
	cvta.to.global.u64 	%rd1, %rd4;
	mov.u32 	%r1, %tid.x;
	mov.u32 	%r2, %tid.y;
	mov.u32 	%r13, %ctaid.x;
	shl.b32 	%r14, %r13, 1;
	add.s32 	%r3, %r14, %r2;
	cvt.u16.u32 	%rs1, %r1;
	mul.hi.u16 	%rs3, %rs1, 9363;
	mul.lo.s16 	%rs4, %rs3, 7;
	sub.s16 	%rs2, %rs1, %rs4;
	setp.ge.s32 	%p1, %r3, %r12;
	@%p1 bra 	$L__BB168_2;
	cvta.to.global.u64 	%rd7, %rd5;
	mad.lo.s32 	%r15, %r3, 343, %r1;
	mul.wide.s32 	%rd8, %r15, 8;
	add.s64 	%rd9, %rd7, %rd8;
	ld.global.nc.f64 	%fd664, [%rd9];
	ld.global.nc.f64 	%fd663, [%rd9+392];
	ld.global.nc.f64 	%fd662, [%rd9+784];
	ld.global.nc.f64 	%fd661, [%rd9+1176];
	ld.global.nc.f64 	%fd660, [%rd9+1568];
	ld.global.nc.f64 	%fd659, [%rd9+1960];
	ld.global.nc.f64 	%fd658, [%rd9+2352];
$L__BB168_2:
	bar.sync 	0;
	setp.gt.u32 	%p2, %r1, 48;
	mov.u32 	%r16, _ZZ40massMatrixMultiplyMonolithicGlobalKernelILi7ELi9ELi2EEviPKdS1_S1_S1_PdE6s_tmp1;
	mad.lo.s32 	%r4, %r2, 5832, %r16;
	mul.lo.s16 	%rs6, %rs1, 37;
	shr.u16 	%rs7, %rs6, 8;
	sub.s16 	%rs8, %rs1, %rs7;
	and.b16  	%rs9, %rs8, 254;
	shr.u16 	%rs10, %rs9, 1;
	add.s16 	%rs11, %rs10, %rs7;
	and.b16  	%rs12, %rs11, 252;
	shr.u16 	%rs13, %rs12, 2;
	cvt.u32.u16 	%r5, %rs13;
	mul.wide.u16 	%r17, %rs13, 72;
	add.s32 	%r6, %r4, %r17;
	mul.wide.u16 	%r18, %rs2, 8;
	add.s32 	%r7, %r6, %r18;
	@%p2 bra 	$L__BB168_4;
	ld.global.nc.f64 	%fd135, [%rd1];
	fma.rn.f64 	%fd136, %fd135, %fd664, 0d0000000000000000;
	ld.global.nc.f64 	%fd137, [%rd1+8];
	fma.rn.f64 	%fd138, %fd137, %fd663, %fd136;
	ld.global.nc.f64 	%fd139, [%rd1+16];
	fma.rn.f64 	%fd140, %fd139, %fd662, %fd138;
	ld.global.nc.f64 	%fd141, [%rd1+24];
	fma.rn.f64 	%fd142, %fd141, %fd661, %fd140;
	ld.global.nc.f64 	%fd143, [%rd1+32];
	fma.rn.f64 	%fd144, %fd143, %fd660, %fd142;
	ld.global.nc.f64 	%fd145, [%rd1+40];
	fma.rn.f64 	%fd146, %fd145, %fd659, %fd144;
	ld.global.nc.f64 	%fd147, [%rd1+48];
	fma.rn.f64 	%fd148, %fd147, %fd658, %fd146;
	st.shared.f64 	[%r7], %fd148;
	ld.global.nc.f64 	%fd149, [%rd1+56];
	fma.rn.f64 	%fd150, %fd149, %fd664, 0d0000000000000000;
	ld.global.nc.f64 	%fd151, [%rd1+64];
	fma.rn.f64 	%fd152, %fd151, %fd663, %fd150;
	ld.global.nc.f64 	%fd153, [%rd1+72];
	fma.rn.f64 	%fd154, %fd153, %fd662, %fd152;
	ld.global.nc.f64 	%fd155, [%rd1+80];
	fma.rn.f64 	%fd156, %fd155, %fd661, %fd154;
	ld.global.nc.f64 	%fd157, [%rd1+88];
	fma.rn.f64 	%fd158, %fd157, %fd660, %fd156;
	ld.global.nc.f64 	%fd159, [%rd1+96];
	fma.rn.f64 	%fd160, %fd159, %fd659, %fd158;
	ld.global.nc.f64 	%fd161, [%rd1+104];
	fma.rn.f64 	%fd162, %fd161, %fd658, %fd160;
	st.shared.f64 	[%r7+648], %fd162;
	ld.global.nc.f64 	%fd163, [%rd1+112];
	fma.rn.f64 	%fd164, %fd163, %fd664, 0d0000000000000000;
	ld.global.nc.f64 	%fd165, [%rd1+120];
	fma.rn.f64 	%fd166, %fd165, %fd663, %fd164;
	ld.global.nc.f64 	%fd167, [%rd1+128];
	fma.rn.f64 	%fd168, %fd167, %fd662, %fd166;
	ld.global.nc.f64 	%fd169, [%rd1+136];
	fma.rn.f64 	%fd170, %fd169, %fd661, %fd168;
	ld.global.nc.f64 	%fd171, [%rd1+144];
	fma.rn.f64 	%fd172, %fd171, %fd660, %fd170;
	ld.global.nc.f64 	%fd173, [%rd1+152];
	fma.rn.f64 	%fd174, %fd173, %fd659, %fd172;
	ld.global.nc.f64 	%fd175, [%rd1+160];
	fma.rn.f64 	%fd176, %fd175, %fd658, %fd174;
	st.shared.f64 	[%r7+1296], %fd176;
	ld.global.nc.f64 	%fd177, [%rd1+168];
	fma.rn.f64 	%fd178, %fd177, %fd664, 0d0000000000000000;
	ld.global.nc.f64 	%fd179, [%rd1+176];
	fma.rn.f64 	%fd180, %fd179, %fd663, %fd178;
	ld.global.nc.f64 	%fd181, [%rd1+184];
	fma.rn.f64 	%fd182, %fd181, %fd662, %fd180;
	ld.global.nc.f64 	%fd183, [%rd1+192];
	fma.rn.f64 	%fd184, %fd183, %fd661, %fd182;
	ld.global.nc.f64 	%fd185, [%rd1+200];
	fma.rn.f64 	%fd186, %fd185, %fd660, %fd184;
	ld.global.nc.f64 	%fd187, [%rd1+208];
	fma.rn.f64 	%fd188, %fd187, %fd659, %fd186;
	ld.global.nc.f64 	%fd189, [%rd1+216];
	fma.rn.f64 	%fd190, %fd189, %fd658, %fd188;
	st.shared.f64 	[%r7+1944], %fd190;
	ld.global.nc.f64 	%fd191, [%rd1+224];
	fma.rn.f64 	%fd192, %fd191, %fd664, 0d0000000000000000;
	ld.global.nc.f64 	%fd193, [%rd1+232];
	fma.rn.f64 	%fd194, %fd193, %fd663, %fd192;
	ld.global.nc.f64 	%fd195, [%rd1+240];
	fma.rn.f64 	%fd196, %fd195, %fd662, %fd194;
	ld.global.nc.f64 	%fd197, [%rd1+248];
	fma.rn.f64 	%fd198, %fd197, %fd661, %fd196;
	ld.global.nc.f64 	%fd199, [%rd1+256];
	fma.rn.f64 	%fd200, %fd199, %fd660, %fd198;
	ld.global.nc.f64 	%fd201, [%rd1+264];
	fma.rn.f64 	%fd202, %fd201, %fd659, %fd200;
	ld.global.nc.f64 	%fd203, [%rd1+272];
	fma.rn.f64 	%fd204, %fd203, %fd658, %fd202;
	st.shared.f64 	[%r7+2592], %fd204;
	ld.global.nc.f64 	%fd205, [%rd1+280];
	fma.rn.f64 	%fd206, %fd205, %fd664, 0d0000000000000000;
	ld.global.nc.f64 	%fd207, [%rd1+288];
	fma.rn.f64 	%fd208, %fd207, %fd663, %fd206;
	ld.global.nc.f64 	%fd209, [%rd1+296];
	fma.rn.f64 	%fd210, %fd209, %fd662, %fd208;
	ld.global.nc.f64 	%fd211, [%rd1+304];
	fma.rn.f64 	%fd212, %fd211, %fd661, %fd210;
	ld.global.nc.f64 	%fd213, [%rd1+312];
	fma.rn.f64 	%fd214, %fd213, %fd660, %fd212;
	ld.global.nc.f64 	%fd215, [%rd1+320];
	fma.rn.f64 	%fd216, %fd215, %fd659, %fd214;
	ld.global.nc.f64 	%fd217, [%rd1+328];
	fma.rn.f64 	%fd218, %fd217, %fd658, %fd216;
	st.shared.f64 	[%r7+3240], %fd218;
	ld.global.nc.f64 	%fd219, [%rd1+336];
	fma.rn.f64 	%fd220, %fd219, %fd664, 0d0000000000000000;
	ld.global.nc.f64 	%fd221, [%rd1+344];
	fma.rn.f64 	%fd222, %fd221, %fd663, %fd220;
	ld.global.nc.f64 	%fd223, [%rd1+352];
	fma.rn.f64 	%fd224, %fd223, %fd662, %fd222;
	ld.global.nc.f64 	%fd225, [%rd1+360];
	fma.rn.f64 	%fd226, %fd225, %fd661, %fd224;
	ld.global.nc.f64 	%fd227, [%rd1+368];
	fma.rn.f64 	%fd228, %fd227, %fd660, %fd226;
	ld.global.nc.f64 	%fd229, [%rd1+376];
	fma.rn.f64 	%fd230, %fd229, %fd659, %fd228;
	ld.global.nc.f64 	%fd231, [%rd1+384];
	fma.rn.f64 	%fd232, %fd231, %fd658, %fd230;
	st.shared.f64 	[%r7+3888], %fd232;
	ld.global.nc.f64 	%fd233, [%rd1+392];
	fma.rn.f64 	%fd234, %fd233, %fd664, 0d0000000000000000;
	ld.global.nc.f64 	%fd235, [%rd1+400];
	fma.rn.f64 	%fd236, %fd235, %fd663, %fd234;
	ld.global.nc.f64 	%fd237, [%rd1+408];
	fma.rn.f64 	%fd238, %fd237, %fd662, %fd236;
	ld.global.nc.f64 	%fd239, [%rd1+416];
	fma.rn.f64 	%fd240, %fd239, %fd661, %fd238;
	ld.global.nc.f64 	%fd241, [%rd1+424];
	fma.rn.f64 	%fd242, %fd241, %fd660, %fd240;
	ld.global.nc.f64 	%fd243, [%rd1+432];
	fma.rn.f64 	%fd244, %fd243, %fd659, %fd242;
	ld.global.nc.f64 	%fd245, [%rd1+440];
	fma.rn.f64 	%fd246, %fd245, %fd658, %fd244;
	st.shared.f64 	[%r7+4536], %fd246;
	ld.global.nc.f64 	%fd247, [%rd1+448];
	fma.rn.f64 	%fd248, %fd247, %fd664, 0d0000000000000000;
	ld.global.nc.f64 	%fd249, [%rd1+456];
	fma.rn.f64 	%fd250, %fd249, %fd663, %fd248;
	ld.global.nc.f64 	%fd251, [%rd1+464];
	fma.rn.f64 	%fd252, %fd251, %fd662, %fd250;
	ld.global.nc.f64 	%fd253, [%rd1+472];
	fma.rn.f64 	%fd254, %fd253, %fd661, %fd252;
	ld.global.nc.f64 	%fd255, [%rd1+480];
	fma.rn.f64 	%fd256, %fd255, %fd660, %fd254;
	ld.global.nc.f64 	%fd257, [%rd1+488];
	fma.rn.f64 	%fd258, %fd257, %fd659, %fd256;
	ld.global.nc.f64 	%fd259, [%rd1+496];
	fma.rn.f64 	%fd260, %fd259, %fd658, %fd258;
	st.shared.f64 	[%r7+5184], %fd260;
$L__BB168_4:
	bar.sync 	0;
	setp.gt.u32 	%p3, %r1, 62;
	mad.lo.s32 	%r19, %r5, 576, %r6;
	add.s32 	%r8, %r19, %r18;
	@%p3 bra 	$L__BB168_6;
	ld.shared.f64 	%fd261, [%r8];
	ld.shared.f64 	%fd262, [%r8+72];
	ld.shared.f64 	%fd263, [%r8+144];
	ld.shared.f64 	%fd264, [%r8+216];
	ld.shared.f64 	%fd265, [%r8+288];
	ld.shared.f64 	%fd266, [%r8+360];
	ld.shared.f64 	%fd267, [%r8+432];
	ld.global.nc.f64 	%fd268, [%rd1];
	fma.rn.f64 	%fd269, %fd268, %fd261, 0d0000000000000000;
	ld.global.nc.f64 	%fd270, [%rd1+8];
	fma.rn.f64 	%fd271, %fd270, %fd262, %fd269;
	ld.global.nc.f64 	%fd272, [%rd1+16];
	fma.rn.f64 	%fd273, %fd272, %fd263, %fd271;
	ld.global.nc.f64 	%fd274, [%rd1+24];
	fma.rn.f64 	%fd275, %fd274, %fd264, %fd273;
	ld.global.nc.f64 	%fd276, [%rd1+32];
	fma.rn.f64 	%fd277, %fd276, %fd265, %fd275;
	ld.global.nc.f64 	%fd278, [%rd1+40];
	fma.rn.f64 	%fd279, %fd278, %fd266, %fd277;
	ld.global.nc.f64 	%fd280, [%rd1+48];
	fma.rn.f64 	%fd281, %fd280, %fd267, %fd279;
	st.shared.f64 	[%r8], %fd281;
	ld.global.nc.f64 	%fd282, [%rd1+56];
	fma.rn.f64 	%fd283, %fd282, %fd261, 0d0000000000000000;
	ld.global.nc.f64 	%fd284, [%rd1+64];
	fma.rn.f64 	%fd285, %fd284, %fd262, %fd283;
	ld.global.nc.f64 	%fd286, [%rd1+72];
	fma.rn.f64 	%fd287, %fd286, %fd263, %fd285;
	ld.global.nc.f64 	%fd288, [%rd1+80];
	fma.rn.f64 	%fd289, %fd288, %fd264, %fd287;
	ld.global.nc.f64 	%fd290, [%rd1+88];
	fma.rn.f64 	%fd291, %fd290, %fd265, %fd289;
	ld.global.nc.f64 	%fd292, [%rd1+96];
	fma.rn.f64 	%fd293, %fd292, %fd266, %fd291;
	ld.global.nc.f64 	%fd294, [%rd1+104];
	fma.rn.f64 	%fd295, %fd294, %fd267, %fd293;
	st.shared.f64 	[%r8+72], %fd295;
	ld.global.nc.f64 	%fd296, [%rd1+112];
	fma.rn.f64 	%fd297, %fd296, %fd261, 0d0000000000000000;
	ld.global.nc.f64 	%fd298, [%rd1+120];
	fma.rn.f64 	%fd299, %fd298, %fd262, %fd297;
	ld.global.nc.f64 	%fd300, [%rd1+128];
	fma.rn.f64 	%fd301, %fd300, %fd263, %fd299;
	ld.global.nc.f64 	%fd302, [%rd1+136];
	fma.rn.f64 	%fd303, %fd302, %fd264, %fd301;
	ld.global.nc.f64 	%fd304, [%rd1+144];
	fma.rn.f64 	%fd305, %fd304, %fd265, %fd303;
	ld.global.nc.f64 	%fd306, [%rd1+152];
	fma.rn.f64 	%fd307, %fd306, %fd266, %fd305;
	ld.global.nc.f64 	%fd308, [%rd1+160];
	fma.rn.f64 	%fd309, %fd308, %fd267, %fd307;
	st.shared.f64 	[%r8+144], %fd309;
	ld.global.nc.f64 	%fd310, [%rd1+168];
	fma.rn.f64 	%fd311, %fd310, %fd261, 0d0000000000000000;
	ld.global.nc.f64 	%fd312, [%rd1+176];
	fma.rn.f64 	%fd313, %fd312, %fd262, %fd311;
	ld.global.nc.f64 	%fd314, [%rd1+184];
	fma.rn.f64 	%fd315, %fd314, %fd263, %fd313;
	ld.global.nc.f64 	%fd316, [%rd1+192];
	fma.rn.f64 	%fd317, %fd316, %fd264, %fd315;
	ld.global.nc.f64 	%fd318, [%rd1+200];
	fma.rn.f64 	%fd319, %fd318, %fd265, %fd317;
	ld.global.nc.f64 	%fd320, [%rd1+208];
	fma.rn.f64 	%fd321, %fd320, %fd266, %fd319;
	ld.global.nc.f64 	%fd322, [%rd1+216];
	fma.rn.f64 	%fd323, %fd322, %fd267, %fd321;
	st.shared.f64 	[%r8+216], %fd323;
	ld.global.nc.f64 	%fd324, [%rd1+224];
	fma.rn.f64 	%fd325, %fd324, %fd261, 0d0000000000000000;
	ld.global.nc.f64 	%fd326, [%rd1+232];
	fma.rn.f64 	%fd327, %fd326, %fd262, %fd325;
	ld.global.nc.f64 	%fd328, [%rd1+240];
	fma.rn.f64 	%fd329, %fd328, %fd263, %fd327;
	ld.global.nc.f64 	%fd330, [%rd1+248];
	fma.rn.f64 	%fd331, %fd330, %fd264, %fd329;
	ld.global.nc.f64 	%fd332, [%rd1+256];
	fma.rn.f64 	%fd333, %fd332, %fd265, %fd331;
	ld.global.nc.f64 	%fd334, [%rd1+264];
	fma.rn.f64 	%fd335, %fd334, %fd266, %fd333;
	ld.global.nc.f64 	%fd336, [%rd1+272];
	fma.rn.f64 	%fd337, %fd336, %fd267, %fd335;
	st.shared.f64 	[%r8+288], %fd337;
	ld.global.nc.f64 	%fd338, [%rd1+280];
	fma.rn.f64 	%fd339, %fd338, %fd261, 0d0000000000000000;
	ld.global.nc.f64 	%fd340, [%rd1+288];
	fma.rn.f64 	%fd341, %fd340, %fd262, %fd339;
	ld.global.nc.f64 	%fd342, [%rd1+296];
	fma.rn.f64 	%fd343, %fd342, %fd263, %fd341;
	ld.global.nc.f64 	%fd344, [%rd1+304];
	fma.rn.f64 	%fd345, %fd344, %fd264, %fd343;
	ld.global.nc.f64 	%fd346, [%rd1+312];
	fma.rn.f64 	%fd347, %fd346, %fd265, %fd345;
	ld.global.nc.f64 	%fd348, [%rd1+320];
	fma.rn.f64 	%fd349, %fd348, %fd266, %fd347;
	ld.global.nc.f64 	%fd350, [%rd1+328];
	fma.rn.f64 	%fd351, %fd350, %fd267, %fd349;
	st.shared.f64 	[%r8+360], %fd351;
	ld.global.nc.f64 	%fd352, [%rd1+336];
	fma.rn.f64 	%fd353, %fd352, %fd261, 0d0000000000000000;
	ld.global.nc.f64 	%fd354, [%rd1+344];
	fma.rn.f64 	%fd355, %fd354, %fd262, %fd353;
	ld.global.nc.f64 	%fd356, [%rd1+352];
	fma.rn.f64 	%fd357, %fd356, %fd263, %fd355;
	ld.global.nc.f64 	%fd358, [%rd1+360];
	fma.rn.f64 	%fd359, %fd358, %fd264, %fd357;
	ld.global.nc.f64 	%fd360, [%rd1+368];
	fma.rn.f64 	%fd361, %fd360, %fd265, %fd359;
	ld.global.nc.f64 	%fd362, [%rd1+376];
	fma.rn.f64 	%fd363, %fd362, %fd266, %fd361;
	ld.global.nc.f64 	%fd364, [%rd1+384];
	fma.rn.f64 	%fd365, %fd364, %fd267, %fd363;
	st.shared.f64 	[%r8+432], %fd365;
	ld.global.nc.f64 	%fd366, [%rd1+392];
	fma.rn.f64 	%fd367, %fd366, %fd261, 0d0000000000000000;
	ld.global.nc.f64 	%fd368, [%rd1+400];
	fma.rn.f64 	%fd369, %fd368, %fd262, %fd367;
	ld.global.nc.f64 	%fd370, [%rd1+408];
	fma.rn.f64 	%fd371, %fd370, %fd263, %fd369;
	ld.global.nc.f64 	%fd372, [%rd1+416];
	fma.rn.f64 	%fd373, %fd372, %fd264, %fd371;
	ld.global.nc.f64 	%fd374, [%rd1+424];
	fma.rn.f64 	%fd375, %fd374, %fd265, %fd373;
	ld.global.nc.f64 	%fd376, [%rd1+432];
	fma.rn.f64 	%fd377, %fd376, %fd266, %fd375;
	ld.global.nc.f64 	%fd378, [%rd1+440];
	fma.rn.f64 	%fd379, %fd378, %fd267, %fd377;
	st.shared.f64 	[%r8+504], %fd379;
	ld.global.nc.f64 	%fd380, [%rd1+448];
	fma.rn.f64 	%fd381, %fd380, %fd261, 0d0000000000000000;
	ld.global.nc.f64 	%fd382, [%rd1+456];
	fma.rn.f64 	%fd383, %fd382, %fd262, %fd381;
	ld.global.nc.f64 	%fd384, [%rd1+464];
	fma.rn.f64 	%fd385, %fd384, %fd263, %fd383;
	ld.global.nc.f64 	%fd386, [%rd1+472];
	fma.rn.f64 	%fd387, %fd386, %fd264, %fd385;
	ld.global.nc.f64 	%fd388, [%rd1+480];
	fma.rn.f64 	%fd389, %fd388, %fd265, %fd387;
	ld.global.nc.f64 	%fd390, [%rd1+488];
	fma.rn.f64 	%fd391, %fd390, %fd266, %fd389;
	ld.global.nc.f64 	%fd392, [%rd1+496];
	fma.rn.f64 	%fd393, %fd392, %fd267, %fd391;
	st.shared.f64 	[%r8+576], %fd393;
$L__BB168_6:
	ld.param.u64 	%rd31, [_Z40massMatrixMultiplyMonolithicGlobalKernelILi7ELi9ELi2EEviPKdS1_S1_S1_Pd_param_1];
	ld.param.u32 	%r76, [_Z40massMatrixMultiplyMonolithicGlobalKernelILi7ELi9ELi2EEviPKdS1_S1_S1_Pd_param_0];
	setp.ge.s32 	%p4, %r3, %r76;
	bar.sync 	0;
	mul.hi.u16 	%rs14, %rs1, 7282;
	mul.lo.s16 	%rs15, %rs14, 9;
	sub.s16 	%rs16, %rs1, %rs15;
	mul.wide.u16 	%r21, %rs14, 648;
	add.s32 	%r22, %r4, %r21;
	mul.wide.u16 	%r23, %rs16, 72;
	add.s32 	%r9, %r22, %r23;
	ld.shared.f64 	%fd15, [%r9];
	ld.shared.f64 	%fd16, [%r9+8];
	ld.shared.f64 	%fd17, [%r9+16];
	ld.shared.f64 	%fd18, [%r9+24];
	ld.shared.f64 	%fd19, [%r9+32];
	ld.shared.f64 	%fd20, [%r9+40];
	ld.shared.f64 	%fd21, [%r9+48];
	mul.lo.s32 	%r24, %r3, 729;
	mad.lo.s32 	%r25, %r1, 9, %r24;
	ld.global.nc.f64 	%fd22, [%rd1];
	fma.rn.f64 	%fd395, %fd22, %fd15, 0d0000000000000000;
	ld.global.nc.f64 	%fd23, [%rd1+8];
	fma.rn.f64 	%fd396, %fd23, %fd16, %fd395;
	ld.global.nc.f64 	%fd24, [%rd1+16];
	fma.rn.f64 	%fd397, %fd24, %fd17, %fd396;
	ld.global.nc.f64 	%fd25, [%rd1+24];
	fma.rn.f64 	%fd398, %fd25, %fd18, %fd397;
	ld.global.nc.f64 	%fd26, [%rd1+32];
	fma.rn.f64 	%fd399, %fd26, %fd19, %fd398;
	ld.global.nc.f64 	%fd27, [%rd1+40];
	fma.rn.f64 	%fd400, %fd27, %fd20, %fd399;
	ld.global.nc.f64 	%fd28, [%rd1+48];
	fma.rn.f64 	%fd29, %fd28, %fd21, %fd400;
	cvta.to.global.u64 	%rd10, %rd31;
	mul.wide.s32 	%rd11, %r25, 8;
	add.s64 	%rd2, %rd10, %rd11;
	mov.f64 	%fd665, 0d0000000000000000;
	@%p4 bra 	$L__BB168_8;
	ld.global.nc.f64 	%fd665, [%rd2];
$L__BB168_8:
	ld.param.u32 	%r77, [_Z40massMatrixMultiplyMonolithicGlobalKernelILi7ELi9ELi2EEviPKdS1_S1_S1_Pd_param_0];
	setp.ge.s32 	%p5, %r3, %r77;
	mul.f64 	%fd680, %fd29, %fd665;
	ld.global.nc.f64 	%fd33, [%rd1+56];
	fma.rn.f64 	%fd402, %fd33, %fd15, 0d0000000000000000;
	ld.global.nc.f64 	%fd34, [%rd1+64];
	fma.rn.f64 	%fd403, %fd34, %fd16, %fd402;
	ld.global.nc.f64 	%fd35, [%rd1+72];
	fma.rn.f64 	%fd404, %fd35, %fd17, %fd403;
	ld.global.nc.f64 	%fd36, [%rd1+80];
	fma.rn.f64 	%fd405, %fd36, %fd18, %fd404;
	ld.global.nc.f64 	%fd37, [%rd1+88];
	fma.rn.f64 	%fd406, %fd37, %fd19, %fd405;
	ld.global.nc.f64 	%fd38, [%rd1+96];
	fma.rn.f64 	%fd407, %fd38, %fd20, %fd406;
	ld.global.nc.f64 	%fd39, [%rd1+104];
	fma.rn.f64 	%fd40, %fd39, %fd21, %fd407;
	mov.f64 	%fd666, 0d0000000000000000;
	@%p5 bra 	$L__BB168_10;
	ld.global.nc.f64 	%fd666, [%rd2+8];
$L__BB168_10:
	ld.param.u32 	%r78, [_Z40massMatrixMultiplyMonolithicGlobalKernelILi7ELi9ELi2EEviPKdS1_S1_S1_Pd_param_0];
	setp.ge.s32 	%p6, %r3, %r78;
	mul.f64 	%fd679, %fd40, %fd666;
	ld.global.nc.f64 	%fd44, [%rd1+112];
	fma.rn.f64 	%fd409, %fd44, %fd15, 0d0000000000000000;
	ld.global.nc.f64 	%fd45, [%rd1+120];
	fma.rn.f64 	%fd410, %fd45, %fd16, %fd409;
	ld.global.nc.f64 	%fd46, [%rd1+128];
	fma.rn.f64 	%fd411, %fd46, %fd17, %fd410;
	ld.global.nc.f64 	%fd47, [%rd1+136];
	fma.rn.f64 	%fd412, %fd47, %fd18, %fd411;
	ld.global.nc.f64 	%fd48, [%rd1+144];
	fma.rn.f64 	%fd413, %fd48, %fd19, %fd412;
	ld.global.nc.f64 	%fd49, [%rd1+152];
	fma.rn.f64 	%fd414, %fd49, %fd20, %fd413;
	ld.global.nc.f64 	%fd50, [%rd1+160];
	fma.rn.f64 	%fd51, %fd50, %fd21, %fd414;
	mov.f64 	%fd667, 0d0000000000000000;
	@%p6 bra 	$L__BB168_12;
	ld.global.nc.f64 	%fd667, [%rd2+16];
$L__BB168_12:
	ld.param.u32 	%r79, [_Z40massMatrixMultiplyMonolithicGlobalKernelILi7ELi9ELi2EEviPKdS1_S1_S1_Pd_param_0];
	setp.ge.s32 	%p7, %r3, %r79;
	mul.f64 	%fd678, %fd51, %fd667;
	ld.global.nc.f64 	%fd55, [%rd1+168];
	fma.rn.f64 	%fd416, %fd55, %fd15, 0d0000000000000000;
	ld.global.nc.f64 	%fd56, [%rd1+176];
	fma.rn.f64 	%fd417, %fd56, %fd16, %fd416;
	ld.global.nc.f64 	%fd57, [%rd1+184];
	fma.rn.f64 	%fd418, %fd57, %fd17, %fd417;
	ld.global.nc.f64 	%fd58, [%rd1+192];
	fma.rn.f64 	%fd419, %fd58, %fd18, %fd418;
	ld.global.nc.f64 	%fd59, [%rd1+200];
	fma.rn.f64 	%fd420, %fd59, %fd19, %fd419;
	ld.global.nc.f64 	%fd60, [%rd1+208];
	fma.rn.f64 	%fd421, %fd60, %fd20, %fd420;
	ld.global.nc.f64 	%fd61, [%rd1+216];
	fma.rn.f64 	%fd62, %fd61, %fd21, %fd421;
	mov.f64 	%fd668, 0d0000000000000000;
	@%p7 bra 	$L__BB168_14;
	ld.global.nc.f64 	%fd668, [%rd2+24];
$L__BB168_14:
	ld.param.u32 	%r80, [_Z40massMatrixMultiplyMonolithicGlobalKernelILi7ELi9ELi2EEviPKdS1_S1_S1_Pd_param_0];
	setp.ge.s32 	%p8, %r3, %r80;
	mul.f64 	%fd677, %fd62, %fd668;
	ld.global.nc.f64 	%fd66, [%rd1+224];
	fma.rn.f64 	%fd423, %fd66, %fd15, 0d0000000000000000;
	ld.global.nc.f64 	%fd67, [%rd1+232];
	fma.rn.f64 	%fd424, %fd67, %fd16, %fd423;
	ld.global.nc.f64 	%fd68, [%rd1+240];
	fma.rn.f64 	%fd425, %fd68, %fd17, %fd424;
	ld.global.nc.f64 	%fd69, [%rd1+248];
	fma.rn.f64 	%fd426, %fd69, %fd18, %fd425;
	ld.global.nc.f64 	%fd70, [%rd1+256];
	fma.rn.f64 	%fd427, %fd70, %fd19, %fd426;
	ld.global.nc.f64 	%fd71, [%rd1+264];
	fma.rn.f64 	%fd428, %fd71, %fd20, %fd427;
	ld.global.nc.f64 	%fd72, [%rd1+272];
	fma.rn.f64 	%fd73, %fd72, %fd21, %fd428;
	mov.f64 	%fd669, 0d0000000000000000;
	@%p8 bra 	$L__BB168_16;
	ld.global.nc.f64 	%fd669, [%rd2+32];
$L__BB168_16:
	ld.param.u64 	%rd36, [_Z40massMatrixMultiplyMonolithicGlobalKernelILi7ELi9ELi2EEviPKdS1_S1_S1_Pd_param_2];
	ld.param.u32 	%r81, [_Z40massMatrixMultiplyMonolithicGlobalKernelILi7ELi9ELi2EEviPKdS1_S1_S1_Pd_param_0];
	setp.ge.s32 	%p9, %r3, %r81;
	mul.f64 	%fd676, %fd73, %fd669;
	cvta.to.global.u64 	%rd12, %rd36;
	ld.global.nc.f64 	%fd77, [%rd12+280];
	fma.rn.f64 	%fd430, %fd77, %fd15, 0d0000000000000000;
	ld.global.nc.f64 	%fd78, [%rd12+288];
	fma.rn.f64 	%fd431, %fd78, %fd16, %fd430;
	ld.global.nc.f64 	%fd79, [%rd12+296];
	fma.rn.f64 	%fd432, %fd79, %fd17, %fd431;
	ld.global.nc.f64 	%fd80, [%rd12+304];
	fma.rn.f64 	%fd433, %fd80, %fd18, %fd432;
	ld.global.nc.f64 	%fd81, [%rd12+312];
	fma.rn.f64 	%fd434, %fd81, %fd19, %fd433;
	ld.global.nc.f64 	%fd82, [%rd12+320];
	fma.rn.f64 	%fd435, %fd82, %fd20, %fd434;
	ld.global.nc.f64 	%fd83, [%rd12+328];
	fma.rn.f64 	%fd84, %fd83, %fd21, %fd435;
	mov.f64 	%fd670, 0d0000000000000000;
	@%p9 bra 	$L__BB168_18;
	ld.param.u64 	%rd32, [_Z40massMatrixMultiplyMonolithicGlobalKernelILi7ELi9ELi2EEviPKdS1_S1_S1_Pd_param_1];
	cvta.to.global.u64 	%rd13, %rd32;
	add.s64 	%rd15, %rd13, %rd11;
	ld.global.nc.f64 	%fd670, [%rd15+40];
$L__BB168_18:
	ld.param.u64 	%rd37, [_Z40massMatrixMultiplyMonolithicGlobalKernelILi7ELi9ELi2EEviPKdS1_S1_S1_Pd_param_2];
	ld.param.u32 	%r82, [_Z40massMatrixMultiplyMonolithicGlobalKernelILi7ELi9ELi2EEviPKdS1_S1_S1_Pd_param_0];
	mov.u32 	%r37, %ctaid.x;
	shl.b32 	%r38, %r37, 1;
	mov.u32 	%r39, %tid.y;
	add.s32 	%r40, %r38, %r39;
	setp.ge.s32 	%p10, %r40, %r82;
	mul.f64 	%fd675, %fd84, %fd670;
	cvta.to.global.u64 	%rd16, %rd37;
	ld.global.nc.f64 	%fd88, [%rd16+336];
	fma.rn.f64 	%fd437, %fd88, %fd15, 0d0000000000000000;
	ld.global.nc.f64 	%fd89, [%rd16+344];
	fma.rn.f64 	%fd438, %fd89, %fd16, %fd437;
	ld.global.nc.f64 	%fd90, [%rd16+352];
	fma.rn.f64 	%fd439, %fd90, %fd17, %fd438;
	ld.global.nc.f64 	%fd91, [%rd16+360];
	fma.rn.f64 	%fd440, %fd91, %fd18, %fd439;
	ld.global.nc.f64 	%fd92, [%rd16+368];
	fma.rn.f64 	%fd441, %fd92, %fd19, %fd440;
	ld.global.nc.f64 	%fd93, [%rd16+376];
	fma.rn.f64 	%fd442, %fd93, %fd20, %fd441;
	ld.global.nc.f64 	%fd94, [%rd16+384];
	fma.rn.f64 	%fd95, %fd94, %fd21, %fd442;
	mov.f64 	%fd671, 0d0000000000000000;
	@%p10 bra 	$L__BB168_20;
	ld.param.u64 	%rd33, [_Z40massMatrixMultiplyMonolithicGlobalKernelILi7ELi9ELi2EEviPKdS1_S1_S1_Pd_param_1];
	cvta.to.global.u64 	%rd17, %rd33;
	mov.u32 	%r41, %tid.x;
	mov.u32 	%r42, %ctaid.x;
	shl.b32 	%r43, %r42, 1;
	mov.u32 	%r44, %tid.y;
	add.s32 	%r45, %r43, %r44;
	mul.lo.s32 	%r46, %r45, 729;
	mad.lo.s32 	%r47, %r41, 9, %r46;
	mul.wide.s32 	%rd18, %r47, 8;
	add.s64 	%rd19, %rd17, %rd18;
	ld.global.nc.f64 	%fd671, [%rd19+48];
$L__BB168_20:
	ld.param.u64 	%rd38, [_Z40massMatrixMultiplyMonolithicGlobalKernelILi7ELi9ELi2EEviPKdS1_S1_S1_Pd_param_2];
	ld.param.u32 	%r83, [_Z40massMatrixMultiplyMonolithicGlobalKernelILi7ELi9ELi2EEviPKdS1_S1_S1_Pd_param_0];
	mov.u32 	%r48, %ctaid.x;
	shl.b32 	%r49, %r48, 1;
	mov.u32 	%r50, %tid.y;
	add.s32 	%r51, %r49, %r50;
	setp.ge.s32 	%p11, %r51, %r83;
	mul.f64 	%fd674, %fd95, %fd671;
	cvta.to.global.u64 	%rd20, %rd38;
	ld.global.nc.f64 	%fd99, [%rd20+392];
	fma.rn.f64 	%fd444, %fd99, %fd15, 0d0000000000000000;
	ld.global.nc.f64 	%fd100, [%rd20+400];
	fma.rn.f64 	%fd445, %fd100, %fd16, %fd444;
	ld.global.nc.f64 	%fd101, [%rd20+408];
	fma.rn.f64 	%fd446, %fd101, %fd17, %fd445;
	ld.global.nc.f64 	%fd102, [%rd20+416];
	fma.rn.f64 	%fd447, %fd102, %fd18, %fd446;
	ld.global.nc.f64 	%fd103, [%rd20+424];
	fma.rn.f64 	%fd448, %fd103, %fd19, %fd447;
	ld.global.nc.f64 	%fd104, [%rd20+432];
	fma.rn.f64 	%fd449, %fd104, %fd20, %fd448;
	ld.global.nc.f64 	%fd105, [%rd20+440];
	fma.rn.f64 	%fd106, %fd105, %fd21, %fd449;
	mov.f64 	%fd672, 0d0000000000000000;
	@%p11 bra 	$L__BB168_22;
	ld.param.u64 	%rd34, [_Z40massMatrixMultiplyMonolithicGlobalKernelILi7ELi9ELi2EEviPKdS1_S1_S1_Pd_param_1];
	cvta.to.global.u64 	%rd21, %rd34;
	mov.u32 	%r52, %tid.x;
	mov.u32 	%r53, %ctaid.x;
	shl.b32 	%r54, %r53, 1;
	mov.u32 	%r55, %tid.y;
	add.s32 	%r56, %r54, %r55;
	mul.lo.s32 	%r57, %r56, 729;
	mad.lo.s32 	%r58, %r52, 9, %r57;
	mul.wide.s32 	%rd22, %r58, 8;
	add.s64 	%rd23, %rd21, %rd22;
	ld.global.nc.f64 	%fd672, [%rd23+56];
$L__BB168_22:
	ld.param.u64 	%rd39, [_Z40massMatrixMultiplyMonolithicGlobalKernelILi7ELi9ELi2EEviPKdS1_S1_S1_Pd_param_2];
	ld.param.u32 	%r84, [_Z40massMatrixMultiplyMonolithicGlobalKernelILi7ELi9ELi2EEviPKdS1_S1_S1_Pd_param_0];
	mov.u32 	%r59, %ctaid.x;
	shl.b32 	%r60, %r59, 1;
	mov.u32 	%r61, %tid.y;
	add.s32 	%r62, %r60, %r61;
	setp.ge.s32 	%p12, %r62, %r84;
	mul.f64 	%fd109, %fd106, %fd672;
	cvta.to.global.u64 	%rd24, %rd39;
	ld.global.nc.f64 	%fd110, [%rd24+448];
	fma.rn.f64 	%fd451, %fd110, %fd15, 0d0000000000000000;
	ld.global.nc.f64 	%fd111, [%rd24+456];
	fma.rn.f64 	%fd452, %fd111, %fd16, %fd451;
	ld.global.nc.f64 	%fd112, [%rd24+464];
	fma.rn.f64 	%fd453, %fd112, %fd17, %fd452;
	ld.global.nc.f64 	%fd113, [%rd24+472];
	fma.rn.f64 	%fd454, %fd113, %fd18, %fd453;
	ld.global.nc.f64 	%fd114, [%rd24+480];
	fma.rn.f64 	%fd455, %fd114, %fd19, %fd454;
	ld.global.nc.f64 	%fd115, [%rd24+488];
	fma.rn.f64 	%fd456, %fd115, %fd20, %fd455;
	ld.global.nc.f64 	%fd116, [%rd24+496];
	fma.rn.f64 	%fd117, %fd116, %fd21, %fd456;
	mov.f64 	%fd673, 0d0000000000000000;
	@%p12 bra 	$L__BB168_24;
	ld.param.u64 	%rd35, [_Z40massMatrixMultiplyMonolithicGlobalKernelILi7ELi9ELi2EEviPKdS1_S1_S1_Pd_param_1];
	cvta.to.global.u64 	%rd25, %rd35;
	mov.u32 	%r63, %tid.x;
	mov.u32 	%r64, %ctaid.x;
	shl.b32 	%r65, %r64, 1;
	mov.u32 	%r66, %tid.y;
	add.s32 	%r67, %r65, %r66;
	mul.lo.s32 	%r68, %r67, 729;
	mad.lo.s32 	%r69, %r63, 9, %r68;
	mul.wide.s32 	%rd26, %r69, 8;
	add.s64 	%rd27, %rd25, %rd26;
	ld.global.nc.f64 	%fd673, [%rd27+64];
$L__BB168_24:
	mov.u32 	%r70, %tid.x;
	setp.gt.u32 	%p13, %r70, 62;
	mul.f64 	%fd457, %fd117, %fd673;
	fma.rn.f64 	%fd458, %fd22, %fd680, 0d0000000000000000;
	fma.rn.f64 	%fd459, %fd33, %fd679, %fd458;
	fma.rn.f64 	%fd460, %fd44, %fd678, %fd459;
	fma.rn.f64 	%fd461, %fd55, %fd677, %fd460;
	fma.rn.f64 	%fd462, %fd66, %fd676, %fd461;
	fma.rn.f64 	%fd463, %fd77, %fd675, %fd462;
	fma.rn.f64 	%fd464, %fd88, %fd674, %fd463;
	fma.rn.f64 	%fd465, %fd99, %fd109, %fd464;
	fma.rn.f64 	%fd466, %fd110, %fd457, %fd465;
	st.shared.f64 	[%r9], %fd466;
	fma.rn.f64 	%fd467, %fd23, %fd680, 0d0000000000000000;
	fma.rn.f64 	%fd468, %fd34, %fd679, %fd467;
	fma.rn.f64 	%fd469, %fd45, %fd678, %fd468;
	fma.rn.f64 	%fd470, %fd56, %fd677, %fd469;
	fma.rn.f64 	%fd471, %fd67, %fd676, %fd470;
	fma.rn.f64 	%fd472, %fd78, %fd675, %fd471;
	fma.rn.f64 	%fd473, %fd89, %fd674, %fd472;
	fma.rn.f64 	%fd474, %fd100, %fd109, %fd473;
	fma.rn.f64 	%fd475, %fd111, %fd457, %fd474;
	st.shared.f64 	[%r9+8], %fd475;
	fma.rn.f64 	%fd476, %fd24, %fd680, 0d0000000000000000;
	fma.rn.f64 	%fd477, %fd35, %fd679, %fd476;
	fma.rn.f64 	%fd478, %fd46, %fd678, %fd477;
	fma.rn.f64 	%fd479, %fd57, %fd677, %fd478;
	fma.rn.f64 	%fd480, %fd68, %fd676, %fd479;
	fma.rn.f64 	%fd481, %fd79, %fd675, %fd480;
	fma.rn.f64 	%fd482, %fd90, %fd674, %fd481;
	fma.rn.f64 	%fd483, %fd101, %fd109, %fd482;
	fma.rn.f64 	%fd484, %fd112, %fd457, %fd483;
	st.shared.f64 	[%r9+16], %fd484;
	fma.rn.f64 	%fd485, %fd25, %fd680, 0d0000000000000000;
	fma.rn.f64 	%fd486, %fd36, %fd679, %fd485;
	fma.rn.f64 	%fd487, %fd47, %fd678, %fd486;
	fma.rn.f64 	%fd488, %fd58, %fd677, %fd487;
	fma.rn.f64 	%fd489, %fd69, %fd676, %fd488;
	fma.rn.f64 	%fd490, %fd80, %fd675, %fd489;
	fma.rn.f64 	%fd491, %fd91, %fd674, %fd490;
	fma.rn.f64 	%fd492, %fd102, %fd109, %fd491;
	fma.rn.f64 	%fd493, %fd113, %fd457, %fd492;
	st.shared.f64 	[%r9+24], %fd493;
	fma.rn.f64 	%fd494, %fd26, %fd680, 0d0000000000000000;
	fma.rn.f64 	%fd495, %fd37, %fd679, %fd494;
	fma.rn.f64 	%fd496, %fd48, %fd678, %fd495;
	fma.rn.f64 	%fd497, %fd59, %fd677, %fd496;
	fma.rn.f64 	%fd498, %fd70, %fd676, %fd497;
	fma.rn.f64 	%fd499, %fd81, %fd675, %fd498;
	fma.rn.f64 	%fd500, %fd92, %fd674, %fd499;
	fma.rn.f64 	%fd501, %fd103, %fd109, %fd500;
	fma.rn.f64 	%fd502, %fd114, %fd457, %fd501;
	st.shared.f64 	[%r9+32], %fd502;
	fma.rn.f64 	%fd503, %fd27, %fd680, 0d0000000000000000;
	fma.rn.f64 	%fd504, %fd38, %fd679, %fd503;
	fma.rn.f64 	%fd505, %fd49, %fd678, %fd504;
	fma.rn.f64 	%fd506, %fd60, %fd677, %fd505;
	fma.rn.f64 	%fd507, %fd71, %fd676, %fd506;
	fma.rn.f64 	%fd508, %fd82, %fd675, %fd507;
	fma.rn.f64 	%fd509, %fd93, %fd674, %fd508;
	fma.rn.f64 	%fd510, %fd104, %fd109, %fd509;
	fma.rn.f64 	%fd511, %fd115, %fd457, %fd510;
	st.shared.f64 	[%r9+40], %fd511;
	fma.rn.f64 	%fd512, %fd28, %fd680, 0d0000000000000000;
	fma.rn.f64 	%fd513, %fd39, %fd679, %fd512;
	fma.rn.f64 	%fd514, %fd50, %fd678, %fd513;
	fma.rn.f64 	%fd515, %fd61, %fd677, %fd514;
	fma.rn.f64 	%fd516, %fd72, %fd676, %fd515;
	fma.rn.f64 	%fd517, %fd83, %fd675, %fd516;
	fma.rn.f64 	%fd518, %fd94, %fd674, %fd517;
	fma.rn.f64 	%fd519, %fd105, %fd109, %fd518;
	fma.rn.f64 	%fd520, %fd116, %fd457, %fd519;
	st.shared.f64 	[%r9+48], %fd520;
	bar.sync 	0;
	@%p13 bra 	$L__BB168_26;
	ld.shared.f64 	%fd521, [%r8];
	ld.shared.f64 	%fd522, [%r8+72];
	ld.shared.f64 	%fd523, [%r8+144];
	ld.shared.f64 	%fd524, [%r8+216];
	ld.shared.f64 	%fd525, [%r8+288];
	ld.shared.f64 	%fd526, [%r8+360];
	ld.shared.f64 	%fd527, [%r8+432];
	ld.shared.f64 	%fd528, [%r8+504];
	ld.shared.f64 	%fd529, [%r8+576];
	fma.rn.f64 	%fd530, %fd22, %fd521, 0d0000000000000000;
	fma.rn.f64 	%fd531, %fd33, %fd522, %fd530;
	fma.rn.f64 	%fd532, %fd44, %fd523, %fd531;
	fma.rn.f64 	%fd533, %fd55, %fd524, %fd532;
	fma.rn.f64 	%fd534, %fd66, %fd525, %fd533;
	fma.rn.f64 	%fd535, %fd77, %fd526, %fd534;
	fma.rn.f64 	%fd536, %fd88, %fd527, %fd535;
	fma.rn.f64 	%fd537, %fd99, %fd528, %fd536;
	fma.rn.f64 	%fd538, %fd110, %fd529, %fd537;
	st.shared.f64 	[%r8], %fd538;
	fma.rn.f64 	%fd539, %fd23, %fd521, 0d0000000000000000;
	fma.rn.f64 	%fd540, %fd34, %fd522, %fd539;
	fma.rn.f64 	%fd541, %fd45, %fd523, %fd540;
	fma.rn.f64 	%fd542, %fd56, %fd524, %fd541;
	fma.rn.f64 	%fd543, %fd67, %fd525, %fd542;
	fma.rn.f64 	%fd544, %fd78, %fd526, %fd543;
	fma.rn.f64 	%fd545, %fd89, %fd527, %fd544;
	fma.rn.f64 	%fd546, %fd100, %fd528, %fd545;
	fma.rn.f64 	%fd547, %fd111, %fd529, %fd546;
	st.shared.f64 	[%r8+72], %fd547;
	fma.rn.f64 	%fd548, %fd24, %fd521, 0d0000000000000000;
	fma.rn.f64 	%fd549, %fd35, %fd522, %fd548;
	fma.rn.f64 	%fd550, %fd46, %fd523, %fd549;
	fma.rn.f64 	%fd551, %fd57, %fd524, %fd550;
	fma.rn.f64 	%fd552, %fd68, %fd525, %fd551;
	fma.rn.f64 	%fd553, %fd79, %fd526, %fd552;
	fma.rn.f64 	%fd554, %fd90, %fd527, %fd553;
	fma.rn.f64 	%fd555, %fd101, %fd528, %fd554;
	fma.rn.f64 	%fd556, %fd112, %fd529, %fd555;
	st.shared.f64 	[%r8+144], %fd556;
	fma.rn.f64 	%fd557, %fd25, %fd521, 0d0000000000000000;
	fma.rn.f64 	%fd558, %fd36, %fd522, %fd557;
	fma.rn.f64 	%fd559, %fd47, %fd523, %fd558;
	fma.rn.f64 	%fd560, %fd58, %fd524, %fd559;
	fma.rn.f64 	%fd561, %fd69, %fd525, %fd560;
	fma.rn.f64 	%fd562, %fd80, %fd526, %fd561;
	fma.rn.f64 	%fd563, %fd91, %fd527, %fd562;
	fma.rn.f64 	%fd564, %fd102, %fd528, %fd563;
	fma.rn.f64 	%fd565, %fd113, %fd529, %fd564;
	st.shared.f64 	[%r8+216], %fd565;
	fma.rn.f64 	%fd566, %fd26, %fd521, 0d0000000000000000;
	fma.rn.f64 	%fd567, %fd37, %fd522, %fd566;
	fma.rn.f64 	%fd568, %fd48, %fd523, %fd567;
	fma.rn.f64 	%fd569, %fd59, %fd524, %fd568;
	fma.rn.f64 	%fd570, %fd70, %fd525, %fd569;
	fma.rn.f64 	%fd571, %fd81, %fd526, %fd570;
	fma.rn.f64 	%fd572, %fd92, %fd527, %fd571;
	fma.rn.f64 	%fd573, %fd103, %fd528, %fd572;
	fma.rn.f64 	%fd574, %fd114, %fd529, %fd573;
	st.shared.f64 	[%r8+288], %fd574;
	fma.rn.f64 	%fd575, %fd27, %fd521, 0d0000000000000000;
	fma.rn.f64 	%fd576, %fd38, %fd522, %fd575;
	fma.rn.f64 	%fd577, %fd49, %fd523, %fd576;
	fma.rn.f64 	%fd578, %fd60, %fd524, %fd577;
	fma.rn.f64 	%fd579, %fd71, %fd525, %fd578;
	fma.rn.f64 	%fd580, %fd82, %fd526, %fd579;
	fma.rn.f64 	%fd581, %fd93, %fd527, %fd580;
	fma.rn.f64 	%fd582, %fd104, %fd528, %fd581;
	fma.rn.f64 	%fd583, %fd115, %fd529, %fd582;
	st.shared.f64 	[%r8+360], %fd583;
	fma.rn.f64 	%fd584, %fd28, %fd521, 0d0000000000000000;
	fma.rn.f64 	%fd585, %fd39, %fd522, %fd584;
	fma.rn.f64 	%fd586, %fd50, %fd523, %fd585;
	fma.rn.f64 	%fd587, %fd61, %fd524, %fd586;
	fma.rn.f64 	%fd588, %fd72, %fd525, %fd587;
	fma.rn.f64 	%fd589, %fd83, %fd526, %fd588;
	fma.rn.f64 	%fd590, %fd94, %fd527, %fd589;
	fma.rn.f64 	%fd591, %fd105, %fd528, %fd590;
	fma.rn.f64 	%fd592, %fd116, %fd529, %fd591;
	st.shared.f64 	[%r8+432], %fd592;
$L__BB168_26:
	mov.u32 	%r71, %tid.x;
	setp.gt.u32 	%p14, %r71, 48;
	bar.sync 	0;
	@%p14 bra 	$L__BB168_28;
	ld.shared.f64 	%fd593, [%r7];
	ld.shared.f64 	%fd594, [%r7+648];
	ld.shared.f64 	%fd595, [%r7+1296];
	ld.shared.f64 	%fd596, [%r7+1944];
	ld.shared.f64 	%fd597, [%r7+2592];
	ld.shared.f64 	%fd598, [%r7+3240];
	ld.shared.f64 	%fd599, [%r7+3888];
	ld.shared.f64 	%fd600, [%r7+4536];
	ld.shared.f64 	%fd601, [%r7+5184];
	fma.rn.f64 	%fd602, %fd22, %fd593, 0d0000000000000000;
	fma.rn.f64 	%fd603, %fd33, %fd594, %fd602;
	fma.rn.f64 	%fd604, %fd44, %fd595, %fd603;
	fma.rn.f64 	%fd605, %fd55, %fd596, %fd604;
	fma.rn.f64 	%fd606, %fd66, %fd597, %fd605;
	fma.rn.f64 	%fd607, %fd77, %fd598, %fd606;
	fma.rn.f64 	%fd608, %fd88, %fd599, %fd607;
	fma.rn.f64 	%fd609, %fd99, %fd600, %fd608;
	fma.rn.f64 	%fd680, %fd110, %fd601, %fd609;
	fma.rn.f64 	%fd610, %fd23, %fd593, 0d0000000000000000;
	fma.rn.f64 	%fd611, %fd34, %fd594, %fd610;
	fma.rn.f64 	%fd612, %fd45, %fd595, %fd611;
	fma.rn.f64 	%fd613, %fd56, %fd596, %fd612;
	fma.rn.f64 	%fd614, %fd67, %fd597, %fd613;
	fma.rn.f64 	%fd615, %fd78, %fd598, %fd614;
	fma.rn.f64 	%fd616, %fd89, %fd599, %fd615;
	fma.rn.f64 	%fd617, %fd100, %fd600, %fd616;
	fma.rn.f64 	%fd679, %fd111, %fd601, %fd617;
	fma.rn.f64 	%fd618, %fd24, %fd593, 0d0000000000000000;
	fma.rn.f64 	%fd619, %fd35, %fd594, %fd618;
	fma.rn.f64 	%fd620, %fd46, %fd595, %fd619;
	fma.rn.f64 	%fd621, %fd57, %fd596, %fd620;
	fma.rn.f64 	%fd622, %fd68, %fd597, %fd621;
	fma.rn.f64 	%fd623, %fd79, %fd598, %fd622;
	fma.rn.f64 	%fd624, %fd90, %fd599, %fd623;
	fma.rn.f64 	%fd625, %fd101, %fd600, %fd624;
	fma.rn.f64 	%fd678, %fd112, %fd601, %fd625;
	fma.rn.f64 	%fd626, %fd25, %fd593, 0d0000000000000000;
	fma.rn.f64 	%fd627, %fd36, %fd594, %fd626;
	fma.rn.f64 	%fd628, %fd47, %fd595, %fd627;
	fma.rn.f64 	%fd629, %fd58, %fd596, %fd628;
	fma.rn.f64 	%fd630, %fd69, %fd597, %fd629;
	fma.rn.f64 	%fd631, %fd80, %fd598, %fd630;
	fma.rn.f64 	%fd632, %fd91, %fd599, %fd631;
	fma.rn.f64 	%fd633, %fd102, %fd600, %fd632;
	fma.rn.f64 	%fd677, %fd113, %fd601, %fd633;
	fma.rn.f64 	%fd634, %fd26, %fd593, 0d0000000000000000;
	fma.rn.f64 	%fd635, %fd37, %fd594, %fd634;
	fma.rn.f64 	%fd636, %fd48, %fd595, %fd635;
	fma.rn.f64 	%fd637, %fd59, %fd596, %fd636;
	fma.rn.f64 	%fd638, %fd70, %fd597, %fd637;
	fma.rn.f64 	%fd639, %fd81, %fd598, %fd638;
	fma.rn.f64 	%fd640, %fd92, %fd599, %fd639;
	fma.rn.f64 	%fd641, %fd103, %fd600, %fd640;
	fma.rn.f64 	%fd676, %fd114, %fd601, %fd641;
	fma.rn.f64 	%fd642, %fd27, %fd593, 0d0000000000000000;
	fma.rn.f64 	%fd643, %fd38, %fd594, %fd642;
	fma.rn.f64 	%fd644, %fd49, %fd595, %fd643;
	fma.rn.f64 	%fd645, %fd60, %fd596, %fd644;
	fma.rn.f64 	%fd646, %fd71, %fd597, %fd645;
	fma.rn.f64 	%fd647, %fd82, %fd598, %fd646;
	fma.rn.f64 	%fd648, %fd93, %fd599, %fd647;
	fma.rn.f64 	%fd649, %fd104, %fd600, %fd648;
	fma.rn.f64 	%fd675, %fd115, %fd601, %fd649;
	fma.rn.f64 	%fd650, %fd28, %fd593, 0d0000000000000000;
	fma.rn.f64 	%fd651, %fd39, %fd594, %fd650;
	fma.rn.f64 	%fd652, %fd50, %fd595, %fd651;
	fma.rn.f64 	%fd653, %fd61, %fd596, %fd652;
	fma.rn.f64 	%fd654, %fd72, %fd597, %fd653;
	fma.rn.f64 	%fd655, %fd83, %fd598, %fd654;
	fma.rn.f64 	%fd656, %fd94, %fd599, %fd655;
	fma.rn.f64 	%fd657, %fd105, %fd600, %fd656;
	fma.rn.f64 	%fd674, %fd116, %fd601, %fd657;
$L__BB168_28:
	ld.param.u32 	%r85, [_Z40massMatrixMultiplyMonolithicGlobalKernelILi7ELi9ELi2EEviPKdS1_S1_S1_Pd_param_0];
	mov.u32 	%r10, %tid.x;
	setp.gt.u32 	%p15, %r10, 48;
	mov.u32 	%r72, %ctaid.x;
	shl.b32 	%r73, %r72, 1;
	mov.u32 	%r74, %tid.y;
	add.s32 	%r11, %r73, %r74;
	setp.ge.s32 	%p16, %r11, %r85;
	bar.sync 	0;
	or.pred  	%p17, %p15, %p16;
	@%p17 bra 	$L__BB168_30;
	ld.param.u64 	%rd40, [_Z40massMatrixMultiplyMonolithicGlobalKernelILi7ELi9ELi2EEviPKdS1_S1_S1_Pd_param_5];
	mad.lo.s32 	%r75, %r11, 343, %r10;
	cvta.to.global.u64 	%rd28, %rd40;
	mul.wide.s32 	%rd29, %r75, 8;
	add.s64 	%rd30, %rd28, %rd29;
	st.global.f64 	[%rd30], %fd680;
	st.global.f64 	[%rd30+392], %fd679;
	st.global.f64 	[%rd30+784], %fd678;
	st.global.f64 	[%rd30+1176], %fd677;
	st.global.f64 	[%rd30+1568], %fd676;
	st.global.f64 	[%rd30+1960], %fd675;
	st.global.f64 	[%rd30+2352], %fd674;
$L__BB168_30:
	ret;

}
	// .globl	_Z42massMatrixMultiplyMonolithicConstantKernelILi7ELi9ELi2EEviPKdS1_S1_S1_Pd
.visible .entry _Z42massMatrixMultiplyMonolithicConstantKernelILi7ELi9ELi2EEviPKdS1_S1_S1_Pd(
	.param .u32 _Z42massMatrixMultiplyMonolithicConstantKernelILi7ELi9ELi2EEviPKdS1_S1_S1_Pd_param_0,
	.param .u64 .ptr .align 1 _Z42massMatrixMultiplyMonolithicConstantKernelILi7ELi9ELi2EEviPKdS1_S1_S1_Pd_param_1,
	.param .u64 .ptr .align 1 _Z42massMatrixMultiplyMonolithicConstantKernelILi7ELi9ELi2EEviPKdS1_S1_S1_Pd_param_2,
	.param .u64 .ptr .align 1 _Z42massMatrixMultiplyMonolithicConstantKernelILi7ELi9ELi2EEviPKdS1_S1_S1_Pd_param_3,
	.param .u64 .ptr .align 1 _Z42massMatrixMultiplyMonolithicConstantKernelILi7ELi9ELi2EEviPKdS1_S1_S1_Pd_param_4,
	.param .u64 .ptr .align 1 _Z42massMatrixMultiplyMonolithicConstantKernelILi7ELi9ELi2EEviPKdS1_S1_S1_Pd_param_5
)
{
	.reg .pred 	%p<18>;
	.reg .b16 	%rs<17>;
	.reg .b32 	%r<25>;
	.reg .b64 	%rd<14>;
	.reg .b64 	%fd<736>;
	// demoted variable
	.shared .align 8 .b8 _ZZ42massMatrixMultiplyMonolithicConstantKernelILi7ELi9ELi2EEviPKdS1_S1_S1_PdE6s_tmp1[11664];
	ld.param.u32 	%r10, [_Z42massMatrixMultiplyMonolithicConstantKernelILi7ELi9ELi2EEviPKdS1_S1_S1_Pd_param_0];
	ld.param.u64 	%rd2, [_Z42massMatrixMultiplyMonolithicConstantKernelILi7ELi9ELi2EEviPKdS1_S1_S1_Pd_param_1];
	ld.param.u64 	%rd3, [_Z42massMatrixMultiplyMonolithicConstantKernelILi7ELi9ELi2EEviPKdS1_S1_S1_Pd_param_4];
	mov.u32 	%r1, %tid.x;
	mov.u32 	%r2, %tid.y;
	mov.u32 	%r11, %ctaid.x;
	shl.b32 	%r12, %r11, 1;
	add.s32 	%r3, %r12, %r2;
	cvt.u16.u32 	%rs1, %r1;
	mul.hi.u16 	%rs3, %rs1, 9363;
	mul.lo.s16 	%rs4, %rs3, 7;
	sub.s16 	%rs2, %rs1, %rs4;
	setp.ge.s32 	%p1, %r3, %r10;
	@%p1 bra 	$L__BB169_2;
	cvta.to.global.u64 	%rd5, %rd3;
	mad.lo.s32 	%r13, %r3, 343, %r1;
	mul.wide.s32 	%rd6, %r13, 8;
	add.s64 	%rd7, %rd5, %rd6;
	ld.global.nc.f64 	%fd719, [%rd7];
	ld.global.nc.f64 	%fd718, [%rd7+392];
	ld.global.nc.f64 	%fd717, [%rd7+784];
	ld.global.nc.f64 	%fd716, [%rd7+1176];
	ld.global.nc.f64 	%fd715, [%rd7+1568];
	ld.global.nc.f64 	%fd714, [%rd7+1960];
	ld.global.nc.f64 	%fd713, [%rd7+2352];
$L__BB169_2:
	bar.sync 	0;
	setp.gt.u32 	%p2, %r1, 48;
	ld.const.f64 	%fd15, [const_DofToQuad];
	ld.const.f64 	%fd16, [const_DofToQuad+8];
	ld.const.f64 	%fd17, [const_DofToQuad+16];
	ld.const.f64 	%fd18, [const_DofToQuad+24];
	ld.const.f64 	%fd19, [const_DofToQuad+32];
	ld.const.f64 	%fd20, [const_DofToQuad+40];
	ld.const.f64 	%fd21, [const_DofToQuad+48];
	mov.u32 	%r14, _ZZ42massMatrixMultiplyMonolithicConstantKernelILi7ELi9ELi2EEviPKdS1_S1_S1_PdE6s_tmp1;
	mad.lo.s32 	%r4, %r2, 5832, %r14;
	mul.lo.s16 	%rs6, %rs1, 37;
	shr.u16 	%rs7, %rs6, 8;
	sub.s16 	%rs8, %rs1, %rs7;
	and.b16  	%rs9, %rs8, 254;
	shr.u16 	%rs10, %rs9, 1;
	add.s16 	%rs11, %rs10, %rs7;
	and.b16  	%rs12, %rs11, 252;
	shr.u16 	%rs13, %rs12, 2;
	cvt.u32.u16 	%r5, %rs13;
	mul.wide.u16 	%r15, %rs13, 72;
	add.s32 	%r6, %r4, %r15;
	mul.wide.u16 	%r16, %rs2, 8;
	add.s32 	%r7, %r6, %r16;
	@%p2 bra 	$L__BB169_4;
	fma.rn.f64 	%fd121, %fd15, %fd719, 0d0000000000000000;
	fma.rn.f64 	%fd122, %fd16, %fd718, %fd121;
	fma.rn.f64 	%fd123, %fd17, %fd717, %fd122;
	fma.rn.f64 	%fd124, %fd18, %fd716, %fd123;
	fma.rn.f64 	%fd125, %fd19, %fd715, %fd124;
	fma.rn.f64 	%fd126, %fd20, %fd714, %fd125;
	fma.rn.f64 	%fd127, %fd21, %fd713, %fd126;
	st.shared.f64 	[%r7], %fd127;
	ld.const.f64 	%fd128, [const_DofToQuad+56];
	fma.rn.f64 	%fd129, %fd128, %fd719, 0d0000000000000000;
	ld.const.f64 	%fd130, [const_DofToQuad+64];
	fma.rn.f64 	%fd131, %fd130, %fd718, %fd129;
	ld.const.f64 	%fd132, [const_DofToQuad+72];
	fma.rn.f64 	%fd133, %fd132, %fd717, %fd131;
	ld.const.f64 	%fd134, [const_DofToQuad+80];
	fma.rn.f64 	%fd135, %fd134, %fd716, %fd133;
	ld.const.f64 	%fd136, [const_DofToQuad+88];
	fma.rn.f64 	%fd137, %fd136, %fd715, %fd135;
	ld.const.f64 	%fd138, [const_DofToQuad+96];
	fma.rn.f64 	%fd139, %fd138, %fd714, %fd137;
	ld.const.f64 	%fd140, [const_DofToQuad+104];
	fma.rn.f64 	%fd141, %fd140, %fd713, %fd139;
	st.shared.f64 	[%r7+648], %fd141;
	ld.const.f64 	%fd142, [const_DofToQuad+112];
	fma.rn.f64 	%fd143, %fd142, %fd719, 0d0000000000000000;
	ld.const.f64 	%fd144, [const_DofToQuad+120];
	fma.rn.f64 	%fd145, %fd144, %fd718, %fd143;
	ld.const.f64 	%fd146, [const_DofToQuad+128];
	fma.rn.f64 	%fd147, %fd146, %fd717, %fd145;
	ld.const.f64 	%fd148, [const_DofToQuad+136];
	fma.rn.f64 	%fd149, %fd148, %fd716, %fd147;
	ld.const.f64 	%fd150, [const_DofToQuad+144];
	fma.rn.f64 	%fd151, %fd150, %fd715, %fd149;
	ld.const.f64 	%fd152, [const_DofToQuad+152];
	fma.rn.f64 	%fd153, %fd152, %fd714, %fd151;
	ld.const.f64 	%fd154, [const_DofToQuad+160];
	fma.rn.f64 	%fd155, %fd154, %fd713, %fd153;
	st.shared.f64 	[%r7+1296], %fd155;
	ld.const.f64 	%fd156, [const_DofToQuad+168];
	fma.rn.f64 	%fd157, %fd156, %fd719, 0d0000000000000000;
	ld.const.f64 	%fd158, [const_DofToQuad+176];
	fma.rn.f64 	%fd159, %fd158, %fd718, %fd157;
	ld.const.f64 	%fd160, [const_DofToQuad+184];
	fma.rn.f64 	%fd161, %fd160, %fd717, %fd159;
	ld.const.f64 	%fd162, [const_DofToQuad+192];
	fma.rn.f64 	%fd163, %fd162, %fd716, %fd161;
	ld.const.f64 	%fd164, [const_DofToQuad+200];
	fma.rn.f64 	%fd165, %fd164, %fd715, %fd163;
	ld.const.f64 	%fd166, [const_DofToQuad+208];
	fma.rn.f64 	%fd167, %fd166, %fd714, %fd165;
	ld.const.f64 	%fd168, [const_DofToQuad+216];
	fma.rn.f64 	%fd169, %fd168, %fd713, %fd167;
	st.shared.f64 	[%r7+1944], %fd169;
	ld.const.f64 	%fd170, [const_DofToQuad+224];
	fma.rn.f64 	%fd171, %fd170, %fd719, 0d0000000000000000;
	ld.const.f64 	%fd172, [const_DofToQuad+232];
	fma.rn.f64 	%fd173, %fd172, %fd718, %fd171;
	ld.const.f64 	%fd174, [const_DofToQuad+240];
	fma.rn.f64 	%fd175, %fd174, %fd717, %fd173;
	ld.const.f64 	%fd176, [const_DofToQuad+248];
	fma.rn.f64 	%fd177, %fd176, %fd716, %fd175;
	ld.const.f64 	%fd178, [const_DofToQuad+256];
	fma.rn.f64 	%fd179, %fd178, %fd715, %fd177;
	ld.const.f64 	%fd180, [const_DofToQuad+264];
	fma.rn.f64 	%fd181, %fd180, %fd714, %fd179;
	ld.const.f64 	%fd182, [const_DofToQuad+272];
	fma.rn.f64 	%fd183, %fd182, %fd713, %fd181;
	st.shared.f64 	[%r7+2592], %fd183;
	ld.const.f64 	%fd184, [const_DofToQuad+280];
	fma.rn.f64 	%fd185, %fd184, %fd719, 0d0000000000000000;
	ld.const.f64 	%fd186, [const_DofToQuad+288];
	fma.rn.f64 	%fd187, %fd186, %fd718, %fd185;
	ld.const.f64 	%fd188, [const_DofToQuad+296];
	fma.rn.f64 	%fd189, %fd188, %fd717, %fd187;
	ld.const.f64 	%fd190, [const_DofToQuad+304];
	fma.rn.f64 	%fd191, %fd190, %fd716, %fd189;
	ld.const.f64 	%fd192, [const_DofToQuad+312];
	fma.rn.f64 	%fd193, %fd192, %fd715, %fd191;
	ld.const.f64 	%fd194, [const_DofToQuad+320];
	fma.rn.f64 	%fd195, %fd194, %fd714, %fd193;
	ld.const.f64 	%fd196, [const_DofToQuad+328];
	fma.rn.f64 	%fd197, %fd196, %fd713, %fd195;
	st.shared.f64 	[%r7+3240], %fd197;
	ld.const.f64 	%fd198, [const_DofToQuad+336];
	fma.rn.f64 	%fd199, %fd198, %fd719, 0d0000000000000000;
	ld.const.f64 	%fd200, [const_DofToQuad+344];
	fma.rn.f64 	%fd201, %fd200, %fd718, %fd199;
	ld.const.f64 	%fd202, [const_DofToQuad+352];
	fma.rn.f64 	%fd203, %fd202, %fd717, %fd201;
	ld.const.f64 	%fd204, [const_DofToQuad+360];
	fma.rn.f64 	%fd205, %fd204, %fd716, %fd203;
	ld.const.f64 	%fd206, [const_DofToQuad+368];
	fma.rn.f64 	%fd207, %fd206, %fd715, %fd205;
	ld.const.f64 	%fd208, [const_DofToQuad+376];
	fma.rn.f64 	%fd209, %fd208, %fd714, %fd207;
	ld.const.f64 	%fd210, [const_DofToQuad+384];
	fma.rn.f64 	%fd211, %fd210, %fd713, %fd209;
	st.shared.f64 	[%r7+3888], %fd211;
	ld.const.f64 	%fd212, [const_DofToQuad+392];
	fma.rn.f64 	%fd213, %fd212, %fd719, 0d0000000000000000;
	ld.const.f64 	%fd214, [const_DofToQuad+400];
	fma.rn.f64 	%fd215, %fd214, %fd718, %fd213;
	ld.const.f64 	%fd216, [const_DofToQuad+408];
	fma.rn.f64 	%fd217, %fd216, %fd717, %fd215;
	ld.const.f64 	%fd218, [const_DofToQuad+416];
	fma.rn.f64 	%fd219, %fd218, %fd716, %fd217;
	ld.const.f64 	%fd220, [const_DofToQuad+424];
	fma.rn.f64 	%fd221, %fd220, %fd715, %fd219;
	ld.const.f64 	%fd222, [const_DofToQuad+432];
	fma.rn.f64 	%fd223, %fd222, %fd714, %fd221;
	ld.const.f64 	%fd224, [const_DofToQuad+440];
	fma.rn.f64 	%fd225, %fd224, %fd713, %fd223;
	st.shared.f64 	[%r7+4536], %fd225;
	ld.const.f64 	%fd226, [const_DofToQuad+448];
	fma.rn.f64 	%fd227, %fd226, %fd719, 0d0000000000000000;
	ld.const.f64 	%fd228, [const_DofToQuad+456];
	fma.rn.f64 	%fd229, %fd228, %fd718, %fd227;
	ld.const.f64 	%fd230, [const_DofToQuad+464];
	fma.rn.f64 	%fd231, %fd230, %fd717, %fd229;
	ld.const.f64 	%fd232, [const_DofToQuad+472];
	fma.rn.f64 	%fd233, %fd232, %fd716, %fd231;
	ld.const.f64 	%fd234, [const_DofToQuad+480];
	fma.rn.f64 	%fd235, %fd234, %fd715, %fd233;
	ld.const.f64 	%fd236, [const_DofToQuad+488];
	fma.rn.f64 	%fd237, %fd236, %fd714, %fd235;
	ld.const.f64 	%fd238, [const_DofToQuad+496];
	fma.rn.f64 	%fd239, %fd238, %fd713, %fd237;
	st.shared.f64 	[%r7+5184], %fd239;
$L__BB169_4:
	bar.sync 	0;
	setp.gt.u32 	%p3, %r1, 62;
	mad.lo.s32 	%r17, %r5, 576, %r6;
	add.s32 	%r8, %r17, %r16;
	@%p3 bra 	$L__BB169_6;
	ld.shared.f64 	%fd240, [%r8];
	ld.shared.f64 	%fd241, [%r8+72];
	ld.shared.f64 	%fd242, [%r8+144];
	ld.shared.f64 	%fd243, [%r8+216];
	ld.shared.f64 	%fd244, [%r8+288];
	ld.shared.f64 	%fd245, [%r8+360];
	ld.shared.f64 	%fd246, [%r8+432];
	fma.rn.f64 	%fd247, %fd15, %fd240, 0d0000000000000000;
	fma.rn.f64 	%fd248, %fd16, %fd241, %fd247;
	fma.rn.f64 	%fd249, %fd17, %fd242, %fd248;
	fma.rn.f64 	%fd250, %fd18, %fd243, %fd249;
	fma.rn.f64 	%fd251, %fd19, %fd244, %fd250;
	fma.rn.f64 	%fd252, %fd20, %fd245, %fd251;
	fma.rn.f64 	%fd253, %fd21, %fd246, %fd252;
	st.shared.f64 	[%r8], %fd253;
	ld.const.f64 	%fd254, [const_DofToQuad+56];
	fma.rn.f64 	%fd255, %fd254, %fd240, 0d0000000000000000;
	ld.const.f64 	%fd256, [const_DofToQuad+64];
	fma.rn.f64 	%fd257, %fd256, %fd241, %fd255;
	ld.const.f64 	%fd258, [const_DofToQuad+72];
	fma.rn.f64 	%fd259, %fd258, %fd242, %fd257;
	ld.const.f64 	%fd260, [const_DofToQuad+80];
	fma.rn.f64 	%fd261, %fd260, %fd243, %fd259;
	ld.const.f64 	%fd262, [const_DofToQuad+88];
	fma.rn.f64 	%fd263, %fd262, %fd244, %fd261;
	ld.const.f64 	%fd264, [const_DofToQuad+96];
	fma.rn.f64 	%fd265, %fd264, %fd245, %fd263;
	ld.const.f64 	%fd266, [const_DofToQuad+104];
	fma.rn.f64 	%fd267, %fd266, %fd246, %fd265;
	st.shared.f64 	[%r8+72], %fd267;
	ld.const.f64 	%fd268, [const_DofToQuad+112];
	fma.rn.f64 	%fd269, %fd268, %fd240, 0d0000000000000000;
	ld.const.f64 	%fd270, [const_DofToQuad+120];
	fma.rn.f64 	%fd271, %fd270, %fd241, %fd269;
	ld.const.f64 	%fd272, [const_DofToQuad+128];
	fma.rn.f64 	%fd273, %fd272, %fd242, %fd271;
	ld.const.f64 	%fd274, [const_DofToQuad+136];
	fma.rn.f64 	%fd275, %fd274, %fd243, %fd273;
	ld.const.f64 	%fd276, [const_DofToQuad+144];
	fma.rn.f64 	%fd277, %fd276, %fd244, %fd275;
	ld.const.f64 	%fd278, [const_DofToQuad+152];
	fma.rn.f64 	%fd279, %fd278, %fd245, %fd277;
	ld.const.f64 	%fd280, [const_DofToQuad+160];
	fma.rn.f64 	%fd281, %fd280, %fd246, %fd279;
	st.shared.f64 	[%r8+144], %fd281;
	ld.const.f64 	%fd282, [const_DofToQuad+168];
	fma.rn.f64 	%fd283, %fd282, %fd240, 0d0000000000000000;
	ld.const.f64 	%fd284, [const_DofToQuad+176];
	fma.rn.f64 	%fd285, %fd284, %fd241, %fd283;
	ld.const.f64 	%fd286, [const_DofToQuad+184];
	fma.rn.f64 	%fd287, %fd286, %fd242, %fd285;
	ld.const.f64 	%fd288, [const_DofToQuad+192];
	fma.rn.f64 	%fd289, %fd288, %fd243, %fd287;
	ld.const.f64 	%fd290, [const_DofToQuad+200];
	fma.rn.f64 	%fd291, %fd290, %fd244, %fd289;
	ld.const.f64 	%fd292, [const_DofToQuad+208];
	fma.rn.f64 	%fd293, %fd292, %fd245, %fd291;
	ld.const.f64 	%fd294, [const_DofToQuad+216];
	fma.rn.f64 	%fd295, %fd294, %fd246, %fd293;
	st.shared.f64 	[%r8+216], %fd295;
	ld.const.f64 	%fd296, [const_DofToQuad+224];
	fma.rn.f64 	%fd297, %fd296, %fd240, 0d0000000000000000;
	ld.const.f64 	%fd298, [const_DofToQuad+232];
	fma.rn.f64 	%fd299, %fd298, %fd241, %fd297;
	ld.const.f64 	%fd300, [const_DofToQuad+240];
	fma.rn.f64 	%fd301, %fd300, %fd242, %fd299;
	ld.const.f64 	%fd302, [const_DofToQuad+248];
	fma.rn.f64 	%fd303, %fd302, %fd243, %fd301;
	ld.const.f64 	%fd304, [const_DofToQuad+256];
	fma.rn.f64 	%fd305, %fd304, %fd244, %fd303;
	ld.const.f64 	%fd306, [const_DofToQuad+264];
	fma.rn.f64 	%fd307, %fd306, %fd245, %fd305;
	ld.const.f64 	%fd308, [const_DofToQuad+272];
	fma.rn.f64 	%fd309, %fd308, %fd246, %fd307;
	st.shared.f64 	[%r8+288], %fd309;
	ld.const.f64 	%fd310, [const_DofToQuad+280];
	fma.rn.f64 	%fd311, %fd310, %fd240, 0d0000000000000000;
	ld.const.f64 	%fd312, [const_DofToQuad+288];
	fma.rn.f64 	%fd313, %fd312, %fd241, %fd311;
	ld.const.f64 	%fd314, [const_DofToQuad+296];
	fma.rn.f64 	%fd315, %fd314, %fd242, %fd313;
	ld.const.f64 	%fd316, [const_DofToQuad+304];
	fma.rn.f64 	%fd317, %fd316, %fd243, %fd315;
	ld.const.f64 	%fd318, [const_DofToQuad+312];
	fma.rn.f64 	%fd319, %fd318, %fd244, %fd317;
	ld.const.f64 	%fd320, [const_DofToQuad+320];
	fma.rn.f64 	%fd321, %fd320, %fd245, %fd319;
	ld.const.f64 	%fd322, [const_DofToQuad+328];
	fma.rn.f64 	%fd323, %fd322, %fd246, %fd321;
	st.shared.f64 	[%r8+360], %fd323;
	ld.const.f64 	%fd324, [const_DofToQuad+336];
	fma.rn.f64 	%fd325, %fd324, %fd240, 0d0000000000000000;
	ld.const.f64 	%fd326, [const_DofToQuad+344];
	fma.rn.f64 	%fd327, %fd326, %fd241, %fd325;
	ld.const.f64 	%fd328, [const_DofToQuad+352];
	fma.rn.f64 	%fd329, %fd328, %fd242, %fd327;
	ld.const.f64 	%fd330, [const_DofToQuad+360];
	fma.rn.f64 	%fd331, %fd330, %fd243, %fd329;
	ld.const.f64 	%fd332, [const_DofToQuad+368];
	fma.rn.f64 	%fd333, %fd332, %fd244, %fd331;
	ld.const.f64 	%fd334, [const_DofToQuad+376];
	fma.rn.f64 	%fd335, %fd334, %fd245, %fd333;
	ld.const.f64 	%fd336, [const_DofToQuad+384];
	fma.rn.f64 	%fd337, %fd336, %fd246, %fd335;
	st.shared.f64 	[%r8+432], %fd337;
	ld.const.f64 	%fd338, [const_DofToQuad+392];
	fma.rn.f64 	%fd339, %fd338, %fd240, 0d0000000000000000;
	ld.const.f64 	%fd340, [const_DofToQuad+400];
	fma.rn.f64 	%fd341, %fd340, %fd241, %fd339;
	ld.const.f64 	%fd342, [const_DofToQuad+408];
	fma.rn.f64 	%fd343, %fd342, %fd242, %fd341;
	ld.const.f64 	%fd344, [const_DofToQuad+416];
	fma.rn.f64 	%fd345, %fd344, %fd243, %fd343;
	ld.const.f64 	%fd346, [const_DofToQuad+424];
	fma.rn.f64 	%fd347, %fd346, %fd244, %fd345;
	ld.const.f64 	%fd348, [const_DofToQuad+432];
	fma.rn.f64 	%fd349, %fd348, %fd245, %fd347;
	ld.const.f64 	%fd350, [const_DofToQuad+440];
	fma.rn.f64 	%fd351, %fd350, %fd246, %fd349;
	st.shared.f64 	[%r8+504], %fd351;
	ld.const.f64 	%fd352, [const_DofToQuad+448];
	fma.rn.f64 	%fd353, %fd352, %fd240, 0d0000000000000000;
	ld.const.f64 	%fd354, [const_DofToQuad+456];
	fma.rn.f64 	%fd355, %fd354, %fd241, %fd353;
	ld.const.f64 	%fd356, [const_DofToQuad+464];
	fma.rn.f64 	%fd357, %fd356, %fd242, %fd355;
	ld.const.f64 	%fd358, [const_DofToQuad+472];
	fma.rn.f64 	%fd359, %fd358, %fd243, %fd357;
	ld.const.f64 	%fd360, [const_DofToQuad+480];
	fma.rn.f64 	%fd361, %fd360, %fd244, %fd359;
	ld.const.f64 	%fd362, [const_DofToQuad+488];
	fma.rn.f64 	%fd363, %fd362, %fd245, %fd361;
	ld.const.f64 	%fd364, [const_DofToQuad+496];
	fma.rn.f64 	%fd365, %fd364, %fd246, %fd363;
	st.shared.f64 	[%r8+576], %fd365;
$L__BB169_6:
	setp.ge.s32 	%p4, %r3, %r10;
	bar.sync 	0;
	mul.hi.u16 	%rs14, %rs1, 7282;
	mul.lo.s16 	%rs15, %rs14, 9;
	sub.s16 	%rs16, %rs1, %rs15;
	mul.wide.u16 	%r19, %rs14, 648;
	add.s32 	%r20, %r4, %r19;
	mul.wide.u16 	%r21, %rs16, 72;
	add.s32 	%r9, %r20, %r21;
	ld.shared.f64 	%fd22, [%r9];
	ld.shared.f64 	%fd23, [%r9+8];
	ld.shared.f64 	%fd24, [%r9+16];
	ld.shared.f64 	%fd25, [%r9+24];
	ld.shared.f64 	%fd26, [%r9+32];
	ld.shared.f64 	%fd27, [%r9+40];
	ld.shared.f64 	%fd28, [%r9+48];
	mul.lo.s32 	%r22, %r3, 729;
	mad.lo.s32 	%r23, %r1, 9, %r22;
	fma.rn.f64 	%fd367, %fd15, %fd22, 0d0000000000000000;
	fma.rn.f64 	%fd368, %fd16, %fd23, %fd367;
	fma.rn.f64 	%fd369, %fd17, %fd24, %fd368;
	fma.rn.f64 	%fd370, %fd18, %fd25, %fd369;
	fma.rn.f64 	%fd371, %fd19, %fd26, %fd370;
	fma.rn.f64 	%fd372, %fd20, %fd27, %fd371;
	fma.rn.f64 	%fd29, %fd21, %fd28, %fd372;
	cvta.to.global.u64 	%rd8, %rd2;
	mul.wide.s32 	%rd9, %r23, 8;
	add.s64 	%rd1, %rd8, %rd9;
	mov.f64 	%fd720, 0d0000000000000000;
	@%p4 bra 	$L__BB169_8;
	ld.global.nc.f64 	%fd720, [%rd1];
$L__BB169_8:
	setp.ge.s32 	%p5, %r3, %r10;
	mul.f64 	%fd735, %fd29, %fd720;
	ld.const.f64 	%fd33, [const_DofToQuad+56];
	fma.rn.f64 	%fd374, %fd33, %fd22, 0d0000000000000000;
	ld.const.f64 	%fd375, [const_DofToQuad+64];
	fma.rn.f64 	%fd376, %fd375, %fd23, %fd374;
	ld.const.f64 	%fd34, [const_DofToQuad+72];
	fma.rn.f64 	%fd377, %fd34, %fd24, %fd376;
	ld.const.f64 	%fd35, [const_DofToQuad+80];
	fma.rn.f64 	%fd378, %fd35, %fd25, %fd377;
	ld.const.f64 	%fd36, [const_DofToQuad+88];
	fma.rn.f64 	%fd379, %fd36, %fd26, %fd378;
	ld.const.f64 	%fd37, [const_DofToQuad+96];
	fma.rn.f64 	%fd380, %fd37, %fd27, %fd379;
	ld.const.f64 	%fd381, [const_DofToQuad+104];
	fma.rn.f64 	%fd38, %fd381, %fd28, %fd380;
	mov.f64 	%fd721, 0d0000000000000000;
	@%p5 bra 	$L__BB169_10;
	ld.global.nc.f64 	%fd721, [%rd1+8];
$L__BB169_10:
	setp.ge.s32 	%p6, %r3, %r10;
	mul.f64 	%fd734, %fd38, %fd721;
	ld.const.f64 	%fd42, [const_DofToQuad+112];
	fma.rn.f64 	%fd383, %fd42, %fd22, 0d0000000000000000;
	ld.const.f64 	%fd384, [const_DofToQuad+120];
	fma.rn.f64 	%fd385, %fd384, %fd23, %fd383;
	ld.const.f64 	%fd386, [const_DofToQuad+128];
	fma.rn.f64 	%fd387, %fd386, %fd24, %fd385;
	ld.const.f64 	%fd43, [const_DofToQuad+136];
	fma.rn.f64 	%fd388, %fd43, %fd25, %fd387;
	ld.const.f64 	%fd44, [const_DofToQuad+144];
	fma.rn.f64 	%fd389, %fd44, %fd26, %fd388;
	ld.const.f64 	%fd45, [const_DofToQuad+152];
	fma.rn.f64 	%fd390, %fd45, %fd27, %fd389;
	ld.const.f64 	%fd391, [const_DofToQuad+160];
	fma.rn.f64 	%fd46, %fd391, %fd28, %fd390;
	mov.f64 	%fd722, 0d0000000000000000;
	@%p6 bra 	$L__BB169_12;
	ld.global.nc.f64 	%fd722, [%rd1+16];
$L__BB169_12:
	setp.ge.s32 	%p7, %r3, %r10;
	mul.f64 	%fd733, %fd46, %fd722;
	ld.const.f64 	%fd50, [const_DofToQuad+168];
	fma.rn.f64 	%fd393, %fd50, %fd22, 0d0000000000000000;
	ld.const.f64 	%fd394, [const_DofToQuad+176];
	fma.rn.f64 	%fd395, %fd394, %fd23, %fd393;
	ld.const.f64 	%fd51, [const_DofToQuad+184];
	fma.rn.f64 	%fd396, %fd51, %fd24, %fd395;
	ld.const.f64 	%fd52, [const_DofToQuad+192];
	fma.rn.f64 	%fd397, %fd52, %fd25, %fd396;
	ld.const.f64 	%fd53, [const_DofToQuad+200];
	fma.rn.f64 	%fd398, %fd53, %fd26, %fd397;
	ld.const.f64 	%fd54, [const_DofToQuad+208];
	fma.rn.f64 	%fd399, %fd54, %fd27, %fd398;
	ld.const.f64 	%fd400, [const_DofToQuad+216];
	fma.rn.f64 	%fd55, %fd400, %fd28, %fd399;
	mov.f64 	%fd723, 0d0000000000000000;
	@%p7 bra 	$L__BB169_14;
	ld.global.nc.f64 	%fd723, [%rd1+24];
$L__BB169_14:
	setp.ge.s32 	%p8, %r3, %r10;
	mul.f64 	%fd732, %fd55, %fd723;
	ld.const.f64 	%fd59, [const_DofToQuad+224];
	fma.rn.f64 	%fd402, %fd59, %fd22, 0d0000000000000000;
	ld.const.f64 	%fd403, [const_DofToQuad+232];
	fma.rn.f64 	%fd404, %fd403, %fd23, %fd402;
	ld.const.f64 	%fd60, [const_DofToQuad+240];
	fma.rn.f64 	%fd405, %fd60, %fd24, %fd404;
	ld.const.f64 	%fd61, [const_DofToQuad+248];
	fma.rn.f64 	%fd406, %fd61, %fd25, %fd405;
	ld.const.f64 	%fd62, [const_DofToQuad+256];
	fma.rn.f64 	%fd407, %fd62, %fd26, %fd406;
	ld.const.f64 	%fd408, [const_DofToQuad+264];
	fma.rn.f64 	%fd409, %fd408, %fd27, %fd407;
	ld.const.f64 	%fd410, [const_DofToQuad+272];
	fma.rn.f64 	%fd63, %fd410, %fd28, %fd409;
	mov.f64 	%fd724, 0d0000000000000000;
	@%p8 bra 	$L__BB169_16;
	ld.global.nc.f64 	%fd724, [%rd1+32];
$L__BB169_16:
	mul.f64 	%fd731, %fd63, %fd724;
	ld.const.f64 	%fd412, [const_DofToQuad+280];
	fma.rn.f64 	%fd413, %fd412, %fd22, 0d0000000000000000;
	ld.const.f64 	%fd414, [const_DofToQuad+288];
	fma.rn.f64 	%fd415, %fd414, %fd23, %fd413;
	ld.const.f64 	%fd67, [const_DofToQuad+296];
	fma.rn.f64 	%fd416, %fd67, %fd24, %fd415;
	ld.const.f64 	%fd68, [const_DofToQuad+304];
	fma.rn.f64 	%fd417, %fd68, %fd25, %fd416;
	ld.const.f64 	%fd69, [const_DofToQuad+312];
	fma.rn.f64 	%fd418, %fd69, %fd26, %fd417;
	ld.const.f64 	%fd419, [const_DofToQuad+320];
	fma.rn.f64 	%fd420, %fd419, %fd27, %fd418;
	ld.const.f64 	%fd421, [const_DofToQuad+328];
	fma.rn.f64 	%fd70, %fd421, %fd28, %fd420;
	mov.f64 	%fd725, 0d0000000000000000;
	@%p8 bra 	$L__BB169_18;
	ld.global.nc.f64 	%fd725, [%rd1+40];
$L__BB169_18:
	mul.f64 	%fd730, %fd70, %fd725;
	ld.const.f64 	%fd74, [const_DofToQuad+336];
	fma.rn.f64 	%fd423, %fd74, %fd22, 0d0000000000000000;
	ld.const.f64 	%fd75, [const_DofToQuad+344];
	fma.rn.f64 	%fd424, %fd75, %fd23, %fd423;
	ld.const.f64 	%fd76, [const_DofToQuad+352];
	fma.rn.f64 	%fd425, %fd76, %fd24, %fd424;
	ld.const.f64 	%fd77, [const_DofToQuad+360];
	fma.rn.f64 	%fd426, %fd77, %fd25, %fd425;
	ld.const.f64 	%fd78, [const_DofToQuad+368];
	fma.rn.f64 	%fd427, %fd78, %fd26, %fd426;
	ld.const.f64 	%fd79, [const_DofToQuad+376];
	fma.rn.f64 	%fd428, %fd79, %fd27, %fd427;
	ld.const.f64 	%fd80, [const_DofToQuad+384];
	fma.rn.f64 	%fd81, %fd80, %fd28, %fd428;
	mov.f64 	%fd726, 0d0000000000000000;
	@%p8 bra 	$L__BB169_20;
	ld.global.nc.f64 	%fd726, [%rd1+48];
$L__BB169_20:
	mul.f64 	%fd729, %fd81, %fd726;
	ld.const.f64 	%fd85, [const_DofToQuad+392];
	fma.rn.f64 	%fd430, %fd85, %fd22, 0d0000000000000000;
	ld.const.f64 	%fd86, [const_DofToQuad+400];
	fma.rn.f64 	%fd431, %fd86, %fd23, %fd430;
	ld.const.f64 	%fd87, [const_DofToQuad+408];
	fma.rn.f64 	%fd432, %fd87, %fd24, %fd431;
	ld.const.f64 	%fd88, [const_DofToQuad+416];
	fma.rn.f64 	%fd433, %fd88, %fd25, %fd432;
	ld.const.f64 	%fd89, [const_DofToQuad+424];
	fma.rn.f64 	%fd434, %fd89, %fd26, %fd433;
	ld.const.f64 	%fd90, [const_DofToQuad+432];
	fma.rn.f64 	%fd435, %fd90, %fd27, %fd434;
	ld.const.f64 	%fd91, [const_DofToQuad+440];
	fma.rn.f64 	%fd92, %fd91, %fd28, %fd435;
	mov.f64 	%fd727, 0d0000000000000000;
	@%p8 bra 	$L__BB169_22;
	ld.global.nc.f64 	%fd727, [%rd1+56];
$L__BB169_22:
	mul.f64 	%fd95, %fd92, %fd727;
	ld.const.f64 	%fd96, [const_DofToQuad+448];
	fma.rn.f64 	%fd437, %fd96, %fd22, 0d0000000000000000;
	ld.const.f64 	%fd97, [const_DofToQuad+456];
	fma.rn.f64 	%fd438, %fd97, %fd23, %fd437;
	ld.const.f64 	%fd98, [const_DofToQuad+464];
	fma.rn.f64 	%fd439, %fd98, %fd24, %fd438;
	ld.const.f64 	%fd99, [const_DofToQuad+472];
	fma.rn.f64 	%fd440, %fd99, %fd25, %fd439;
	ld.const.f64 	%fd100, [const_DofToQuad+480];
	fma.rn.f64 	%fd441, %fd100, %fd26, %fd440;
	ld.const.f64 	%fd101, [const_DofToQuad+488];
	fma.rn.f64 	%fd442, %fd101, %fd27, %fd441;
	ld.const.f64 	%fd102, [const_DofToQuad+496];
	fma.rn.f64 	%fd103, %fd102, %fd28, %fd442;
	mov.f64 	%fd728, 0d0000000000000000;
	@%p8 bra 	$L__BB169_24;
	ld.global.nc.f64 	%fd728, [%rd1+64];
$L__BB169_24:
	setp.gt.u32 	%p13, %r1, 62;
	mul.f64 	%fd443, %fd103, %fd728;
	ld.const.f64 	%fd444, [const_DofToQuad];
	fma.rn.f64 	%fd445, %fd444, %fd735, 0d0000000000000000;
	fma.rn.f64 	%fd446, %fd33, %fd734, %fd445;
	fma.rn.f64 	%fd447, %fd42, %fd733, %fd446;
	fma.rn.f64 	%fd448, %fd50, %fd732, %fd447;
	fma.rn.f64 	%fd449, %fd59, %fd731, %fd448;
	ld.const.f64 	%fd450, [const_DofToQuad+280];
	fma.rn.f64 	%fd451, %fd450, %fd730, %fd449;
	fma.rn.f64 	%fd452, %fd74, %fd729, %fd451;
	fma.rn.f64 	%fd453, %fd85, %fd95, %fd452;
	fma.rn.f64 	%fd454, %fd96, %fd443, %fd453;
	st.shared.f64 	[%r9], %fd454;
	ld.const.f64 	%fd455, [const_DofToQuad+8];
	fma.rn.f64 	%fd456, %fd455, %fd735, 0d0000000000000000;
	ld.const.f64 	%fd457, [const_DofToQuad+64];
	fma.rn.f64 	%fd458, %fd457, %fd734, %fd456;
	ld.const.f64 	%fd459, [const_DofToQuad+120];
	fma.rn.f64 	%fd460, %fd459, %fd733, %fd458;
	ld.const.f64 	%fd461, [const_DofToQuad+176];
	fma.rn.f64 	%fd462, %fd461, %fd732, %fd460;
	ld.const.f64 	%fd463, [const_DofToQuad+232];
	fma.rn.f64 	%fd464, %fd463, %fd731, %fd462;
	ld.const.f64 	%fd465, [const_DofToQuad+288];
	fma.rn.f64 	%fd466, %fd465, %fd730, %fd464;
	fma.rn.f64 	%fd467, %fd75, %fd729, %fd466;
	fma.rn.f64 	%fd468, %fd86, %fd95, %fd467;
	fma.rn.f64 	%fd469, %fd97, %fd443, %fd468;
	st.shared.f64 	[%r9+8], %fd469;
	ld.const.f64 	%fd470, [const_DofToQuad+16];
	fma.rn.f64 	%fd471, %fd470, %fd735, 0d0000000000000000;
	fma.rn.f64 	%fd472, %fd34, %fd734, %fd471;
	ld.const.f64 	%fd473, [const_DofToQuad+128];
	fma.rn.f64 	%fd474, %fd473, %fd733, %fd472;
	fma.rn.f64 	%fd475, %fd51, %fd732, %fd474;
	fma.rn.f64 	%fd476, %fd60, %fd731, %fd475;
	fma.rn.f64 	%fd477, %fd67, %fd730, %fd476;
	fma.rn.f64 	%fd478, %fd76, %fd729, %fd477;
	fma.rn.f64 	%fd479, %fd87, %fd95, %fd478;
	fma.rn.f64 	%fd480, %fd98, %fd443, %fd479;
	st.shared.f64 	[%r9+16], %fd480;
	ld.const.f64 	%fd481, [const_DofToQuad+24];
	fma.rn.f64 	%fd482, %fd481, %fd735, 0d0000000000000000;
	fma.rn.f64 	%fd483, %fd35, %fd734, %fd482;
	fma.rn.f64 	%fd484, %fd43, %fd733, %fd483;
	fma.rn.f64 	%fd485, %fd52, %fd732, %fd484;
	fma.rn.f64 	%fd486, %fd61, %fd731, %fd485;
	fma.rn.f64 	%fd487, %fd68, %fd730, %fd486;
	fma.rn.f64 	%fd488, %fd77, %fd729, %fd487;
	fma.rn.f64 	%fd489, %fd88, %fd95, %fd488;
	fma.rn.f64 	%fd490, %fd99, %fd443, %fd489;
	st.shared.f64 	[%r9+24], %fd490;
	ld.const.f64 	%fd491, [const_DofToQuad+32];
	fma.rn.f64 	%fd492, %fd491, %fd735, 0d0000000000000000;
	fma.rn.f64 	%fd493, %fd36, %fd734, %fd492;
	fma.rn.f64 	%fd494, %fd44, %fd733, %fd493;
	fma.rn.f64 	%fd495, %fd53, %fd732, %fd494;
	fma.rn.f64 	%fd496, %fd62, %fd731, %fd495;
	fma.rn.f64 	%fd497, %fd69, %fd730, %fd496;
	fma.rn.f64 	%fd498, %fd78, %fd729, %fd497;
	fma.rn.f64 	%fd499, %fd89, %fd95, %fd498;
	fma.rn.f64 	%fd500, %fd100, %fd443, %fd499;
	st.shared.f64 	[%r9+32], %fd500;
	ld.const.f64 	%fd501, [const_DofToQuad+40];
	fma.rn.f64 	%fd502, %fd501, %fd735, 0d0000000000000000;
	fma.rn.f64 	%fd503, %fd37, %fd734, %fd502;
	fma.rn.f64 	%fd504, %fd45, %fd733, %fd503;
	fma.rn.f64 	%fd505, %fd54, %fd732, %fd504;
	ld.const.f64 	%fd506, [const_DofToQuad+264];
	fma.rn.f64 	%fd507, %fd506, %fd731, %fd505;
	ld.const.f64 	%fd508, [const_DofToQuad+320];
	fma.rn.f64 	%fd509, %fd508, %fd730, %fd507;
	fma.rn.f64 	%fd510, %fd79, %fd729, %fd509;
	fma.rn.f64 	%fd511, %fd90, %fd95, %fd510;
	fma.rn.f64 	%fd512, %fd101, %fd443, %fd511;
	st.shared.f64 	[%r9+40], %fd512;
	ld.const.f64 	%fd513, [const_DofToQuad+48];
	fma.rn.f64 	%fd514, %fd513, %fd735, 0d0000000000000000;
	ld.const.f64 	%fd515, [const_DofToQuad+104];
	fma.rn.f64 	%fd516, %fd515, %fd734, %fd514;
	ld.const.f64 	%fd517, [const_DofToQuad+160];
	fma.rn.f64 	%fd518, %fd517, %fd733, %fd516;
	ld.const.f64 	%fd519, [const_DofToQuad+216];
	fma.rn.f64 	%fd520, %fd519, %fd732, %fd518;
	ld.const.f64 	%fd521, [const_DofToQuad+272];
	fma.rn.f64 	%fd522, %fd521, %fd731, %fd520;
	ld.const.f64 	%fd523, [const_DofToQuad+328];
	fma.rn.f64 	%fd524, %fd523, %fd730, %fd522;
	fma.rn.f64 	%fd525, %fd80, %fd729, %fd524;
	fma.rn.f64 	%fd526, %fd91, %fd95, %fd525;
	fma.rn.f64 	%fd527, %fd102, %fd443, %fd526;
	st.shared.f64 	[%r9+48], %fd527;
	bar.sync 	0;
	@%p13 bra 	$L__BB169_26;
	ld.shared.f64 	%fd528, [%r8];
	ld.shared.f64 	%fd529, [%r8+72];
	ld.shared.f64 	%fd530, [%r8+144];
	ld.shared.f64 	%fd531, [%r8+216];
	ld.shared.f64 	%fd532, [%r8+288];
	ld.shared.f64 	%fd533, [%r8+360];
	ld.shared.f64 	%fd534, [%r8+432];
	ld.shared.f64 	%fd535, [%r8+504];
	ld.shared.f64 	%fd536, [%r8+576];
	ld.const.f64 	%fd537, [const_DofToQuad];
	fma.rn.f64 	%fd538, %fd537, %fd528, 0d0000000000000000;
	fma.rn.f64 	%fd539, %fd33, %fd529, %fd538;
	fma.rn.f64 	%fd540, %fd42, %fd530, %fd539;
	fma.rn.f64 	%fd541, %fd50, %fd531, %fd540;
	ld.const.f64 	%fd542, [const_DofToQuad+224];
	fma.rn.f64 	%fd543, %fd542, %fd532, %fd541;
	ld.const.f64 	%fd544, [const_DofToQuad+280];
	fma.rn.f64 	%fd545, %fd544, %fd533, %fd543;
	fma.rn.f64 	%fd546, %fd74, %fd534, %fd545;
	fma.rn.f64 	%fd547, %fd85, %fd535, %fd546;
	fma.rn.f64 	%fd548, %fd96, %fd536, %fd547;
	st.shared.f64 	[%r8], %fd548;
	ld.const.f64 	%fd549, [const_DofToQuad+8];
	fma.rn.f64 	%fd550, %fd549, %fd528, 0d0000000000000000;
	ld.const.f64 	%fd551, [const_DofToQuad+64];
	fma.rn.f64 	%fd552, %fd551, %fd529, %fd550;
	ld.const.f64 	%fd553, [const_DofToQuad+120];
	fma.rn.f64 	%fd554, %fd553, %fd530, %fd552;
	ld.const.f64 	%fd555, [const_DofToQuad+176];
	fma.rn.f64 	%fd556, %fd555, %fd531, %fd554;
	ld.const.f64 	%fd557, [const_DofToQuad+232];
	fma.rn.f64 	%fd558, %fd557, %fd532, %fd556;
	ld.const.f64 	%fd559, [const_DofToQuad+288];
	fma.rn.f64 	%fd560, %fd559, %fd533, %fd558;
	fma.rn.f64 	%fd561, %fd75, %fd534, %fd560;
	fma.rn.f64 	%fd562, %fd86, %fd535, %fd561;
	fma.rn.f64 	%fd563, %fd97, %fd536, %fd562;
	st.shared.f64 	[%r8+72], %fd563;
	ld.const.f64 	%fd564, [const_DofToQuad+16];
	fma.rn.f64 	%fd565, %fd564, %fd528, 0d0000000000000000;
	fma.rn.f64 	%fd566, %fd34, %fd529, %fd565;
	ld.const.f64 	%fd567, [const_DofToQuad+128];
	fma.rn.f64 	%fd568, %fd567, %fd530, %fd566;
	fma.rn.f64 	%fd569, %fd51, %fd531, %fd568;
	fma.rn.f64 	%fd570, %fd60, %fd532, %fd569;
	fma.rn.f64 	%fd571, %fd67, %fd533, %fd570;
	fma.rn.f64 	%fd572, %fd76, %fd534, %fd571;
	fma.rn.f64 	%fd573, %fd87, %fd535, %fd572;
	fma.rn.f64 	%fd574, %fd98, %fd536, %fd573;
	st.shared.f64 	[%r8+144], %fd574;
	ld.const.f64 	%fd575, [const_DofToQuad+24];
	fma.rn.f64 	%fd576, %fd575, %fd528, 0d0000000000000000;
	fma.rn.f64 	%fd577, %fd35, %fd529, %fd576;
	fma.rn.f64 	%fd578, %fd43, %fd530, %fd577;
	fma.rn.f64 	%fd579, %fd52, %fd531, %fd578;
	fma.rn.f64 	%fd580, %fd61, %fd532, %fd579;
	fma.rn.f64 	%fd581, %fd68, %fd533, %fd580;
	fma.rn.f64 	%fd582, %fd77, %fd534, %fd581;
	fma.rn.f64 	%fd583, %fd88, %fd535, %fd582;
	fma.rn.f64 	%fd584, %fd99, %fd536, %fd583;
	st.shared.f64 	[%r8+216], %fd584;
	ld.const.f64 	%fd585, [const_DofToQuad+32];
	fma.rn.f64 	%fd586, %fd585, %fd528, 0d0000000000000000;
	fma.rn.f64 	%fd587, %fd36, %fd529, %fd586;
	fma.rn.f64 	%fd588, %fd44, %fd530, %fd587;
	fma.rn.f64 	%fd589, %fd53, %fd531, %fd588;
	fma.rn.f64 	%fd590, %fd62, %fd532, %fd589;
	fma.rn.f64 	%fd591, %fd69, %fd533, %fd590;
	fma.rn.f64 	%fd592, %fd78, %fd534, %fd591;
	fma.rn.f64 	%fd593, %fd89, %fd535, %fd592;
	fma.rn.f64 	%fd594, %fd100, %fd536, %fd593;
	st.shared.f64 	[%r8+288], %fd594;
	ld.const.f64 	%fd595, [const_DofToQuad+40];
	fma.rn.f64 	%fd596, %fd595, %fd528, 0d0000000000000000;
	fma.rn.f64 	%fd597, %fd37, %fd529, %fd596;
	ld.const.f64 	%fd598, [const_DofToQuad+152];
	fma.rn.f64 	%fd599, %fd598, %fd530, %fd597;
	ld.const.f64 	%fd600, [const_DofToQuad+208];
	fma.rn.f64 	%fd601, %fd600, %fd531, %fd599;
	ld.const.f64 	%fd602, [const_DofToQuad+264];
	fma.rn.f64 	%fd603, %fd602, %fd532, %fd601;
	ld.const.f64 	%fd604, [const_DofToQuad+320];
	fma.rn.f64 	%fd605, %fd604, %fd533, %fd603;
	fma.rn.f64 	%fd606, %fd79, %fd534, %fd605;
	fma.rn.f64 	%fd607, %fd90, %fd535, %fd606;
	fma.rn.f64 	%fd608, %fd101, %fd536, %fd607;
	st.shared.f64 	[%r8+360], %fd608;
	ld.const.f64 	%fd609, [const_DofToQuad+48];
	fma.rn.f64 	%fd610, %fd609, %fd528, 0d0000000000000000;
	ld.const.f64 	%fd611, [const_DofToQuad+104];
	fma.rn.f64 	%fd612, %fd611, %fd529, %fd610;
	ld.const.f64 	%fd613, [const_DofToQuad+160];
	fma.rn.f64 	%fd614, %fd613, %fd530, %fd612;
	ld.const.f64 	%fd615, [const_DofToQuad+216];
	fma.rn.f64 	%fd616, %fd615, %fd531, %fd614;
	ld.const.f64 	%fd617, [const_DofToQuad+272];
	fma.rn.f64 	%fd618, %fd617, %fd532, %fd616;
	ld.const.f64 	%fd619, [const_DofToQuad+328];
	fma.rn.f64 	%fd620, %fd619, %fd533, %fd618;
	fma.rn.f64 	%fd621, %fd80, %fd534, %fd620;
	fma.rn.f64 	%fd622, %fd91, %fd535, %fd621;
	fma.rn.f64 	%fd623, %fd102, %fd536, %fd622;
	st.shared.f64 	[%r8+432], %fd623;
$L__BB169_26:
	setp.gt.u32 	%p14, %r1, 48;
	bar.sync 	0;
	@%p14 bra 	$L__BB169_28;
	ld.shared.f64 	%fd624, [%r7];
	ld.shared.f64 	%fd625, [%r7+648];
	ld.shared.f64 	%fd626, [%r7+1296];
	ld.shared.f64 	%fd627, [%r7+1944];
	ld.shared.f64 	%fd628, [%r7+2592];
	ld.shared.f64 	%fd629, [%r7+3240];
	ld.shared.f64 	%fd630, [%r7+3888];
	ld.shared.f64 	%fd631, [%r7+4536];
	ld.shared.f64 	%fd632, [%r7+5184];
	ld.const.f64 	%fd633, [const_DofToQuad];
	fma.rn.f64 	%fd634, %fd633, %fd624, 0d0000000000000000;
	fma.rn.f64 	%fd635, %fd33, %fd625, %fd634;
	fma.rn.f64 	%fd636, %fd42, %fd626, %fd635;
	fma.rn.f64 	%fd637, %fd50, %fd627, %fd636;
	ld.const.f64 	%fd638, [const_DofToQuad+224];
	fma.rn.f64 	%fd639, %fd638, %fd628, %fd637;
	ld.const.f64 	%fd640, [const_DofToQuad+280];
	fma.rn.f64 	%fd641, %fd640, %fd629, %fd639;
	fma.rn.f64 	%fd642, %fd74, %fd630, %fd641;
	fma.rn.f64 	%fd643, %fd85, %fd631, %fd642;
	fma.rn.f64 	%fd735, %fd96, %fd632, %fd643;
	ld.const.f64 	%fd644, [const_DofToQuad+8];
	fma.rn.f64 	%fd645, %fd644, %fd624, 0d0000000000000000;
	ld.const.f64 	%fd646, [const_DofToQuad+64];
	fma.rn.f64 	%fd647, %fd646, %fd625, %fd645;
	ld.const.f64 	%fd648, [const_DofToQuad+120];
	fma.rn.f64 	%fd649, %fd648, %fd626, %fd647;
	ld.const.f64 	%fd650, [const_DofToQuad+176];
	fma.rn.f64 	%fd651, %fd650, %fd627, %fd649;
	ld.const.f64 	%fd652, [const_DofToQuad+232];
	fma.rn.f64 	%fd653, %fd652, %fd628, %fd651;
	ld.const.f64 	%fd654, [const_DofToQuad+288];
	fma.rn.f64 	%fd655, %fd654, %fd629, %fd653;
	fma.rn.f64 	%fd656, %fd75, %fd630, %fd655;
	fma.rn.f64 	%fd657, %fd86, %fd631, %fd656;
	fma.rn.f64 	%fd734, %fd97, %fd632, %fd657;
	ld.const.f64 	%fd658, [const_DofToQuad+16];
	fma.rn.f64 	%fd659, %fd658, %fd624, 0d0000000000000000;
	fma.rn.f64 	%fd660, %fd34, %fd625, %fd659;
	ld.const.f64 	%fd661, [const_DofToQuad+128];
	fma.rn.f64 	%fd662, %fd661, %fd626, %fd660;
	fma.rn.f64 	%fd663, %fd51, %fd627, %fd662;
	fma.rn.f64 	%fd664, %fd60, %fd628, %fd663;
	fma.rn.f64 	%fd665, %fd67, %fd629, %fd664;
	fma.rn.f64 	%fd666, %fd76, %fd630, %fd665;
	fma.rn.f64 	%fd667, %fd87, %fd631, %fd666;
	fma.rn.f64 	%fd733, %fd98, %fd632, %fd667;
	ld.const.f64 	%fd668, [const_DofToQuad+24];
	fma.rn.f64 	%fd669, %fd668, %fd624, 0d0000000000000000;
	fma.rn.f64 	%fd670, %fd35, %fd625, %fd669;
	fma.rn.f64 	%fd671, %fd43, %fd626, %fd670;
	fma.rn.f64 	%fd672, %fd52, %fd627, %fd671;
	fma.rn.f64 	%fd673, %fd61, %fd628, %fd672;
	fma.rn.f64 	%fd674, %fd68, %fd629, %fd673;
	fma.rn.f64 	%fd675, %fd77, %fd630, %fd674;
	fma.rn.f64 	%fd676, %fd88, %fd631, %fd675;
	fma.rn.f64 	%fd732, %fd99, %fd632, %fd676;
	ld.const.f64 	%fd677, [const_DofToQuad+32];
	fma.rn.f64 	%fd678, %fd677, %fd624, 0d0000000000000000;
	fma.rn.f64 	%fd679, %fd36, %fd625, %fd678;
	fma.rn.f64 	%fd680, %fd44, %fd626, %fd679;
	fma.rn.f64 	%fd681, %fd53, %fd627, %fd680;
	fma.rn.f64 	%fd682, %fd62, %fd628, %fd681;
	fma.rn.f64 	%fd683, %fd69, %fd629, %fd682;
	fma.rn.f64 	%fd684, %fd78, %fd630, %fd683;
	fma.rn.f64 	%fd685, %fd89, %fd631, %fd684;
	fma.rn.f64 	%fd731, %fd100, %fd632, %fd685;
	ld.const.f64 	%fd686, [const_DofToQuad+40];
	fma.rn.f64 	%fd687, %fd686, %fd624, 0d0000000000000000;
	fma.rn.f64 	%fd688, %fd37, %fd625, %fd687;
	ld.const.f64 	%fd689, [const_DofToQuad+152];
	fma.rn.f64 	%fd690, %fd689, %fd626, %fd688;
	ld.const.f64 	%fd691, [const_DofToQuad+208];
	fma.rn.f64 	%fd692, %fd691, %fd627, %fd690;
	ld.const.f64 	%fd693, [const_DofToQuad+264];
	fma.rn.f64 	%fd694, %fd693, %fd628, %fd692;
	ld.const.f64 	%fd695, [const_DofToQuad+320];
	fma.rn.f64 	%fd696, %fd695, %fd629, %fd694;
	fma.rn.f64 	%fd697, %fd79, %fd630, %fd696;
	fma.rn.f64 	%fd698, %fd90, %fd631, %fd697;
	fma.rn.f64 	%fd730, %fd101, %fd632, %fd698;
	ld.const.f64 	%fd699, [const_DofToQuad+48];
	fma.rn.f64 	%fd700, %fd699, %fd624, 0d0000000000000000;
	ld.const.f64 	%fd701, [const_DofToQuad+104];
	fma.rn.f64 	%fd702, %fd701, %fd625, %fd700;
	ld.const.f64 	%fd703, [const_DofToQuad+160];
	fma.rn.f64 	%fd704, %fd703, %fd626, %fd702;
	ld.const.f64 	%fd705, [const_DofToQuad+216];
	fma.rn.f64 	%fd706, %fd705, %fd627, %fd704;
	ld.const.f64 	%fd707, [const_DofToQuad+272];
	fma.rn.f64 	%fd708, %fd707, %fd628, %fd706;
	ld.const.f64 	%fd709, [const_DofToQuad+328];
	fma.rn.f64 	%fd710, %fd709, %fd629, %fd708;
	fma.rn.f64 	%fd711, %fd80, %fd630, %fd710;
	fma.rn.f64 	%fd712, %fd91, %fd631, %fd711;
	fma.rn.f64 	%fd729, %fd102, %fd632, %fd712;
$L__BB169_28:
	setp.gt.u32 	%p15, %r1, 48;
	setp.ge.s32 	%p16, %r3, %r10;
	bar.sync 	0;
	or.pred  	%p17, %p15, %p16;
	@%p17 bra 	$L__BB169_30;
	ld.param.u64 	%rd13, [_Z42massMatrixMultiplyMonolithicConstantKernelILi7ELi9ELi2EEviPKdS1_S1_S1_Pd_param_5];
	mad.lo.s32 	%r24, %r3, 343, %r1;
	cvta.to.global.u64 	%rd10, %rd13;
	mul.wide.s32 	%rd11, %r24, 8;
	add.s64 	%rd12, %rd10, %rd11;
	st.global.f64 	[%rd12], %fd735;
	st.global.f64 	[%rd12+392], %fd734;
	st.global.f64 	[%rd12+784], %fd733;
	st.global.f64 	[%rd12+1176], %fd732;
	st.global.f64 	[%rd12+1568], %fd731;
	st.global.f64 	[%rd12+1960], %fd730;
	st.global.f64 	[%rd12+2352], %fd729;
$L__BB169_30:
	ret;

}
	// .globl	_Z32massMatrixMultiplyRegisterKernelILi7ELi10ELi1EEviPKdS1_S1_S1_Pd
.visible .entry _Z32massMatrixMultiplyRegisterKernelILi7ELi10ELi1EEviPKdS1_S1_S1_Pd(
	.param .u32 _Z32massMatrixMultiplyRegisterKernelILi7ELi10ELi1EEviPKdS1_S1_S1_Pd_param_0,
	.param .u64 .ptr .align 1 _Z32massMatrixMultiplyRegisterKernelILi7ELi10ELi1EEviPKdS1_S1_S1_Pd_param_1,
	.param .u64 .ptr .align 1 _Z32massMatrixMultiplyRegisterKernelILi7ELi10ELi1EEviPKdS1_S1_S1_Pd_param_2,
	.param .u64 .ptr .align 1 _Z32massMatrixMultiplyRegisterKernelILi7ELi10ELi1EEviPKdS1_S1_S1_Pd_param_3,
	.param .u64 .ptr .align 1 _Z32massMatrixMultiplyRegisterKernelILi7ELi10ELi1EEviPKdS1_S1_S1_Pd_param_4,
	.param .u64 .ptr .align 1 _Z32massMatrixMultiplyRegisterKernelILi7ELi10ELi1EEviPKdS1_S1_S1_Pd_param_5
)
{
	.reg .pred 	%p<13>;
	.reg .b16 	%rs<22>;
	.reg .b32 	%r<43>;
	.reg .b64 	%rd<22>;
	.reg .b64 	%fd<481>;
	// demoted variable
	.shared .align 8 .b8 _ZZ32massMatrixMultiplyRegisterKernelILi7ELi10ELi1EEviPKdS1_S1_S1_PdE6s_tmp1[8000];
	// demoted variable
	.shared .align 8 .b8 _ZZ32massMatrixMultiplyRegisterKernelILi7ELi10ELi1EEviPKdS1_S1_S1_PdE14s_oddDofToQuad[160];
	// demoted variable
	.shared .align 8 .b8 _ZZ32massMatrixMultiplyRegisterKernelILi7ELi10ELi1EEviPKdS1_S1_S1_PdE15s_evenDofToQuad[160];
	ld.param.u32 	%r9, [_Z32massMatrixMultiplyRegisterKernelILi7ELi10ELi1EEviPKdS1_S1_S1_Pd_param_0];
	ld.param.u64 	%rd2, [_Z32massMatrixMultiplyRegisterKernelILi7ELi10ELi1EEviPKdS1_S1_S1_Pd_param_2];
	ld.param.u64 	%rd3, [_Z32massMatrixMultiplyRegisterKernelILi7ELi10ELi1EEviPKdS1_S1_S1_Pd_param_3];
	ld.param.u64 	%rd4, [_Z32massMatrixMultiplyRegisterKernelILi7ELi10ELi1EEviPKdS1_S1_S1_Pd_param_4];
	mov.u32 	%r10, %tid.x;
	mov.u32 	%r2, %tid.y;
	mov.u32 	%r11, %ctaid.x;
	add.s32 	%r3, %r11, %r2;
	cvt.u16.u32 	%rs2, %r10;
	mul.hi.u16 	%rs3, %rs2, 9363;
	sub.s16 	%rs4, %rs2, %rs3;
	shr.u16 	%rs5, %rs4, 1;
	add.s16 	%rs6, %rs5, %rs3;
	shr.u16 	%rs7, %rs6, 2;
	mul.lo.s16 	%rs8, %rs7, 7;
	sub.s16 	%rs1, %rs2, %rs8;
	setp.lt.s32 	%p2, %r3, %r9;
	setp.lt.u32 	%p3, %r10, 49;
	and.pred  	%p1, %p2, %p3;
	not.pred 	%p4, %p1;
	@%p4 bra 	$L__BB170_2;
	cvta.to.global.u64 	%rd6, %rd4;
	mad.lo.s32 	%r12, %r3, 343, %r10;
	mul.wide.s32 	%rd7, %r12, 8;
	add.s64 	%rd8, %rd6, %rd7;
	ld.global.nc.f64 	%fd473, [%rd8];
	ld.global.nc.f64 	%fd472, [%rd8+392];
	ld.global.nc.f64 	%fd471, [%rd8+784];
	ld.global.nc.f64 	%fd470, [%rd8+1176];
	ld.global.nc.f64 	%fd469, [%rd8+1568];
	ld.global.nc.f64 	%fd468, [%rd8+1960];
	ld.global.nc.f64 	%fd467, [%rd8+2352];
$L__BB170_2:
	setp.ne.s32 	%p5, %r2, 0;
	setp.gt.u32 	%p6, %r10, 19;
	or.pred  	%p7, %p5, %p6;
	@%p7 bra 	$L__BB170_4;
	cvta.to.global.u64 	%rd9, %rd2;
	mul.wide.u32 	%rd10, %r10, 8;
	add.s64 	%rd11, %rd9, %rd10;
	ld.global.nc.f64 	%fd77, [%rd11];
	shl.b32 	%r13, %r10, 3;
	mov.u32 	%r14, _ZZ32massMatrixMultiplyRegisterKernelILi7ELi10ELi1EEviPKdS1_S1_S1_PdE14s_oddDofToQuad;
	add.s32 	%r15, %r14, %r13;
	st.shared.f64 	[%r15], %fd77;
	cvta.to.global.u64 	%rd12, %rd3;
	add.s64 	%rd13, %rd12, %rd10;
	ld.global.nc.f64 	%fd78, [%rd13];
	mov.u32 	%r16, _ZZ32massMatrixMultiplyRegisterKernelILi7ELi10ELi1EEviPKdS1_S1_S1_PdE15s_evenDofToQuad;
	add.s32 	%r17, %r16, %r13;
	st.shared.f64 	[%r17], %fd78;
$L__BB170_4:
	setp.gt.u32 	%p8, %r10, 48;
	bar.sync 	0;
	ld.shared.f64 	%fd15, [_ZZ32massMatrixMultiplyRegisterKernelILi7ELi10ELi1EEviPKdS1_S1_S1_PdE14s_oddDofToQuad];
	ld.shared.f64 	%fd16, [_ZZ32massMatrixMultiplyRegisterKernelILi7ELi10ELi1EEviPKdS1_S1_S1_PdE15s_evenDofToQuad];
	ld.shared.f64 	%fd17, [_ZZ32massMatrixMultiplyRegisterKernelILi7ELi10ELi1EEviPKdS1_S1_S1_PdE14s_oddDofToQuad+8];
	ld.shared.f64 	%fd18, [_ZZ32massMatrixMultiplyRegisterKernelILi7ELi10ELi1EEviPKdS1_S1_S1_PdE15s_evenDofToQuad+8];
	ld.shared.f64 	%fd19, [_ZZ32massMatrixMultiplyRegisterKernelILi7ELi10ELi1EEviPKdS1_S1_S1_PdE14s_oddDofToQuad+16];
	ld.shared.f64 	%fd20, [_ZZ32massMatrixMultiplyRegisterKernelILi7ELi10ELi1EEviPKdS1_S1_S1_PdE15s_evenDofToQuad+16];
	ld.shared.f64 	%fd21, [_ZZ32massMatrixMultiplyRegisterKernelILi7ELi10ELi1EEviPKdS1_S1_S1_PdE14s_oddDofToQuad+24];
	ld.shared.f64 	%fd22, [_ZZ32massMatrixMultiplyRegisterKernelILi7ELi10ELi1EEviPKdS1_S1_S1_PdE15s_evenDofToQuad+24];
	ld.shared.f64 	%fd23, [_ZZ32massMatrixMultiplyRegisterKernelILi7ELi10ELi1EEviPKdS1_S1_S1_PdE14s_oddDofToQuad+32];
	ld.shared.f64 	%fd24, [_ZZ32massMatrixMultiplyRegisterKernelILi7ELi10ELi1EEviPKdS1_S1_S1_PdE15s_evenDofToQuad+32];
	ld.shared.f64 	%fd25, [_ZZ32massMatrixMultiplyRegisterKernelILi7ELi10ELi1EEviPKdS1_S1_S1_PdE14s_oddDofToQuad+40];
	ld.shared.f64 	%fd26, [_ZZ32massMatrixMultiplyRegisterKernelILi7ELi10ELi1EEviPKdS1_S1_S1_PdE15s_evenDofToQuad+40];
	ld.shared.f64 	%fd27, [_ZZ32massMatrixMultiplyRegisterKernelILi7ELi10ELi1EEviPKdS1_S1_S1_PdE14s_oddDofToQuad+48];
	ld.shared.f64 	%fd28, [_ZZ32massMatrixMultiplyRegisterKernelILi7ELi10ELi1EEviPKdS1_S1_S1_PdE15s_evenDofToQuad+48];
	ld.shared.f64 	%fd29, [_ZZ32massMatrixMultiplyRegisterKernelILi7ELi10ELi1EEviPKdS1_S1_S1_PdE14s_oddDofToQuad+56];
	ld.shared.f64 	%fd30, [_ZZ32massMatrixMultiplyRegisterKernelILi7ELi10ELi1EEviPKdS1_S1_S1_PdE15s_evenDofToQuad+56];
	ld.shared.f64 	%fd31, [_ZZ32massMatrixMultiplyRegisterKernelILi7ELi10ELi1EEviPKdS1_S1_S1_PdE14s_oddDofToQuad+64];
	ld.shared.f64 	%fd32, [_ZZ32massMatrixMultiplyRegisterKernelILi7ELi10ELi1EEviPKdS1_S1_S1_PdE15s_evenDofToQuad+64];
	ld.shared.f64 	%fd33, [_ZZ32massMatrixMultiplyRegisterKernelILi7ELi10ELi1EEviPKdS1_S1_S1_PdE14s_oddDofToQuad+72];
	ld.shared.f64 	%fd34, [_ZZ32massMatrixMultiplyRegisterKernelILi7ELi10ELi1EEviPKdS1_S1_S1_PdE15s_evenDofToQuad+72];
	ld.shared.f64 	%fd35, [_ZZ32massMatrixMultiplyRegisterKernelILi7ELi10ELi1EEviPKdS1_S1_S1_PdE14s_oddDofToQuad+80];
	ld.shared.f64 	%fd36, [_ZZ32massMatrixMultiplyRegisterKernelILi7ELi10ELi1EEviPKdS1_S1_S1_PdE15s_evenDofToQuad+80];
	ld.shared.f64 	%fd37, [_ZZ32massMatrixMultiplyRegisterKernelILi7ELi10ELi1EEviPKdS1_S1_S1_PdE14s_oddDofToQuad+88];
	ld.shared.f64 	%fd38, [_ZZ32massMatrixMultiplyRegisterKernelILi7ELi10ELi1EEviPKdS1_S1_S1_PdE15s_evenDofToQuad+88];
	ld.shared.f64 	%fd39, [_ZZ32massMatrixMultiplyRegisterKernelILi7ELi10ELi1EEviPKdS1_S1_S1_PdE14s_oddDofToQuad+96];
	ld.shared.f64 	%fd40, [_ZZ32massMatrixMultiplyRegisterKernelILi7ELi10ELi1EEviPKdS1_S1_S1_PdE15s_evenDofToQuad+96];
	ld.shared.f64 	%fd41, [_ZZ32massMatrixMultiplyRegisterKernelILi7ELi10ELi1EEviPKdS1_S1_S1_PdE14s_oddDofToQuad+104];
	ld.shared.f64 	%fd42, [_ZZ32massMatrixMultiplyRegisterKernelILi7ELi10ELi1EEviPKdS1_S1_S1_PdE15s_evenDofToQuad+104];
	ld.shared.f64 	%fd43, [_ZZ32massMatrixMultiplyRegisterKernelILi7ELi10ELi1EEviPKdS1_S1_S1_PdE14s_oddDofToQuad+112];
	ld.shared.f64 	%fd44, [_ZZ32massMatrixMultiplyRegisterKernelILi7ELi10ELi1EEviPKdS1_S1_S1_PdE15s_evenDofToQuad+112];
	ld.shared.f64 	%fd45, [_ZZ32massMatrixMultiplyRegisterKernelILi7ELi10ELi1EEviPKdS1_S1_S1_PdE14s_oddDofToQuad+120];
	ld.shared.f64 	%fd46, [_ZZ32massMatrixMultiplyRegisterKernelILi7ELi10ELi1EEviPKdS1_S1_S1_PdE15s_evenDofToQuad+120];
	ld.shared.f64 	%fd47, [_ZZ32massMatrixMultiplyRegisterKernelILi7ELi10ELi1EEviPKdS1_S1_S1_PdE14s_oddDofToQuad+128];
	ld.shared.f64 	%fd48, [_ZZ32massMatrixMultiplyRegisterKernelILi7ELi10ELi1EEviPKdS1_S1_S1_PdE15s_evenDofToQuad+128];
	ld.shared.f64 	%fd49, [_ZZ32massMatrixMultiplyRegisterKernelILi7ELi10ELi1EEviPKdS1_S1_S1_PdE14s_oddDofToQuad+136];
	ld.shared.f64 	%fd50, [_ZZ32massMatrixMultiplyRegisterKernelILi7ELi10ELi1EEviPKdS1_S1_S1_PdE15s_evenDofToQuad+136];
	ld.shared.f64 	%fd51, [_ZZ32massMatrixMultiplyRegisterKernelILi7ELi10ELi1EEviPKdS1_S1_S1_PdE14s_oddDofToQuad+144];
	ld.shared.f64 	%fd52, [_ZZ32massMatrixMultiplyRegisterKernelILi7ELi10ELi1EEviPKdS1_S1_S1_PdE15s_evenDofToQuad+144];
	ld.shared.f64 	%fd53, [_ZZ32massMatrixMultiplyRegisterKernelILi7ELi10ELi1EEviPKdS1_S1_S1_PdE14s_oddDofToQuad+152];
	ld.shared.f64 	%fd54, [_ZZ32massMatrixMultiplyRegisterKernelILi7ELi10ELi1EEviPKdS1_S1_S1_PdE15s_evenDofToQuad+152];
	mov.u32 	%r18, _ZZ32massMatrixMultiplyRegisterKernelILi7ELi10ELi1EEviPKdS1_S1_S1_PdE6s_tmp1;
	mad.lo.s32 	%r19, %r2, 8000, %r18;
	cvt.u16.u32 	%rs9, %r10;
	mul.lo.s16 	%rs10, %rs9, 37;
	shr.u16 	%rs11, %rs10, 8;
	sub.s16 	%rs12, %rs9, %rs11;
	and.b16  	%rs13, %rs12, 254;
	shr.u16 	%rs14, %rs13, 1;
	add.s16 	%rs15, %rs14, %rs11;
	and.b16  	%rs16, %rs15, 252;
	shr.u16 	%rs17, %rs16, 2;
	cvt.u32.u16 	%r4, %rs17;
	mul.wide.u16 	%r20, %rs17, 80;
	add.s32 	%r5, %r19, %r20;
	mul.wide.u16 	%r21, %rs1, 8;
	add.s32 	%r6, %r5, %r21;
	@%p8 bra 	$L__BB170_6;
	add.f64 	%fd79, %fd473, %fd467;
	sub.f64 	%fd80, %fd473, %fd467;
	add.f64 	%fd81, %fd472, %fd468;
	sub.f64 	%fd82, %fd472, %fd468;
	add.f64 	%fd83, %fd471, %fd469;
	sub.f64 	%fd84, %fd471, %fd469;
	add.f64 	%fd85, %fd470, %fd470;
	sub.f64 	%fd86, %fd470, %fd470;
	mul.f64 	%fd87, %fd85, 0d3FE0000000000000;
	fma.rn.f64 	%fd88, %fd15, %fd79, 0d0000000000000000;
	fma.rn.f64 	%fd89, %fd16, %fd80, 0d0000000000000000;
	fma.rn.f64 	%fd90, %fd17, %fd81, %fd88;
	fma.rn.f64 	%fd91, %fd18, %fd82, %fd89;
	fma.rn.f64 	%fd92, %fd19, %fd83, %fd90;
	fma.rn.f64 	%fd93, %fd20, %fd84, %fd91;
	fma.rn.f64 	%fd94, %fd21, %fd87, %fd92;
	fma.rn.f64 	%fd95, %fd22, %fd86, %fd93;
	sub.f64 	%fd96, %fd94, %fd95;
	st.shared.f64 	[%r6+7200], %fd96;
	add.f64 	%fd97, %fd95, %fd94;
	st.shared.f64 	[%r6], %fd97;
	fma.rn.f64 	%fd98, %fd23, %fd79, 0d0000000000000000;
	fma.rn.f64 	%fd99, %fd24, %fd80, 0d0000000000000000;
	fma.rn.f64 	%fd100, %fd25, %fd81, %fd98;
	fma.rn.f64 	%fd101, %fd26, %fd82, %fd99;
	fma.rn.f64 	%fd102, %fd27, %fd83, %fd100;
	fma.rn.f64 	%fd103, %fd28, %fd84, %fd101;
	fma.rn.f64 	%fd104, %fd29, %fd87, %fd102;
	fma.rn.f64 	%fd105, %fd30, %fd86, %fd103;
	sub.f64 	%fd106, %fd104, %fd105;
	st.shared.f64 	[%r6+6400], %fd106;
	add.f64 	%fd107, %fd105, %fd104;
	st.shared.f64 	[%r6+800], %fd107;
	fma.rn.f64 	%fd108, %fd31, %fd79, 0d0000000000000000;
	fma.rn.f64 	%fd109, %fd32, %fd80, 0d0000000000000000;
	fma.rn.f64 	%fd110, %fd33, %fd81, %fd108;
	fma.rn.f64 	%fd111, %fd34, %fd82, %fd109;
	fma.rn.f64 	%fd112, %fd35, %fd83, %fd110;
	fma.rn.f64 	%fd113, %fd36, %fd84, %fd111;
	fma.rn.f64 	%fd114, %fd37, %fd87, %fd112;
	fma.rn.f64 	%fd115, %fd38, %fd86, %fd113;
	sub.f64 	%fd116, %fd114, %fd115;
	st.shared.f64 	[%r6+5600], %fd116;
	add.f64 	%fd117, %fd115, %fd114;
	st.shared.f64 	[%r6+1600], %fd117;
	fma.rn.f64 	%fd118, %fd39, %fd79, 0d0000000000000000;
	fma.rn.f64 	%fd119, %fd40, %fd80, 0d0000000000000000;
	fma.rn.f64 	%fd120, %fd41, %fd81, %fd118;
	fma.rn.f64 	%fd121, %fd42, %fd82, %fd119;
	fma.rn.f64 	%fd122, %fd43, %fd83, %fd120;
	fma.rn.f64 	%fd123, %fd44, %fd84, %fd121;
	fma.rn.f64 	%fd124, %fd45, %fd87, %fd122;
	fma.rn.f64 	%fd125, %fd46, %fd86, %fd123;
	sub.f64 	%fd126, %fd124, %fd125;
	st.shared.f64 	[%r6+4800], %fd126;
	add.f64 	%fd127, %fd125, %fd124;
	st.shared.f64 	[%r6+2400], %fd127;
	fma.rn.f64 	%fd128, %fd47, %fd79, 0d0000000000000000;
	fma.rn.f64 	%fd129, %fd48, %fd80, 0d0000000000000000;
	fma.rn.f64 	%fd130, %fd49, %fd81, %fd128;
	fma.rn.f64 	%fd131, %fd50, %fd82, %fd129;
	fma.rn.f64 	%fd132, %fd51, %fd83, %fd130;
	fma.rn.f64 	%fd133, %fd52, %fd84, %fd131;
	fma.rn.f64 	%fd134, %fd53, %fd87, %fd132;
	fma.rn.f64 	%fd135, %fd54, %fd86, %fd133;
	sub.f64 	%fd136, %fd134, %fd135;
	st.shared.f64 	[%r6+4000], %fd136;
	add.f64 	%fd137, %fd135, %fd134;
	st.shared.f64 	[%r6+3200], %fd137;
$L__BB170_6:
	bar.sync 	0;
	setp.gt.u32 	%p9, %r10, 69;
	mad.lo.s32 	%r22, %r4, 720, %r5;
	add.s32 	%r7, %r22, %r21;
	@%p9 bra 	$L__BB170_8;
	ld.shared.f64 	%fd138, [%r7];
	ld.shared.f64 	%fd139, [%r7+480];
	add.f64 	%fd140, %fd138, %fd139;
	sub.f64 	%fd141, %fd138, %fd139;
	ld.shared.f64 	%fd142, [%r7+80];
	ld.shared.f64 	%fd143, [%r7+400];
	add.f64 	%fd144, %fd142, %fd143;
	sub.f64 	%fd145, %fd142, %fd143;
	ld.shared.f64 	%fd146, [%r7+160];
	ld.shared.f64 	%fd147, [%r7+320];
	add.f64 	%fd148, %fd146, %fd147;
	sub.f64 	%fd149, %fd146, %fd147;
	ld.shared.f64 	%fd150, [%r7+240];
	add.f64 	%fd151, %fd150, %fd150;
	sub.f64 	%fd152, %fd150, %fd150;
	mul.f64 	%fd153, %fd151, 0d3FE0000000000000;
	fma.rn.f64 	%fd154, %fd15, %fd140, 0d0000000000000000;
	fma.rn.f64 	%fd155, %fd16, %fd141, 0d0000000000000000;
	fma.rn.f64 	%fd156, %fd17, %fd144, %fd154;
	fma.rn.f64 	%fd157, %fd18, %fd145, %fd155;
	fma.rn.f64 	%fd158, %fd19, %fd148, %fd156;
	fma.rn.f64 	%fd159, %fd20, %fd149, %fd157;
	fma.rn.f64 	%fd160, %fd21, %fd153, %fd158;
	fma.rn.f64 	%fd161, %fd22, %fd152, %fd159;
	sub.f64 	%fd162, %fd160, %fd161;
	st.shared.f64 	[%r7+720], %fd162;
	add.f64 	%fd163, %fd161, %fd160;
	st.shared.f64 	[%r7], %fd163;
	fma.rn.f64 	%fd164, %fd23, %fd140, 0d0000000000000000;
	fma.rn.f64 	%fd165, %fd24, %fd141, 0d0000000000000000;
	fma.rn.f64 	%fd166, %fd25, %fd144, %fd164;
	fma.rn.f64 	%fd167, %fd26, %fd145, %fd165;
	fma.rn.f64 	%fd168, %fd27, %fd148, %fd166;
	fma.rn.f64 	%fd169, %fd28, %fd149, %fd167;
	fma.rn.f64 	%fd170, %fd29, %fd153, %fd168;
	fma.rn.f64 	%fd171, %fd30, %fd152, %fd169;
	sub.f64 	%fd172, %fd170, %fd171;
	st.shared.f64 	[%r7+640], %fd172;
	add.f64 	%fd173, %fd171, %fd170;
	st.shared.f64 	[%r7+80], %fd173;
	fma.rn.f64 	%fd174, %fd31, %fd140, 0d0000000000000000;
	fma.rn.f64 	%fd175, %fd32, %fd141, 0d0000000000000000;
	fma.rn.f64 	%fd176, %fd33, %fd144, %fd174;
	fma.rn.f64 	%fd177, %fd34, %fd145, %fd175;
	fma.rn.f64 	%fd178, %fd35, %fd148, %fd176;
	fma.rn.f64 	%fd179, %fd36, %fd149, %fd177;
	fma.rn.f64 	%fd180, %fd37, %fd153, %fd178;
	fma.rn.f64 	%fd181, %fd38, %fd152, %fd179;
	sub.f64 	%fd182, %fd180, %fd181;
	st.shared.f64 	[%r7+560], %fd182;
	add.f64 	%fd183, %fd181, %fd180;
	st.shared.f64 	[%r7+160], %fd183;
	fma.rn.f64 	%fd184, %fd39, %fd140, 0d0000000000000000;
	fma.rn.f64 	%fd185, %fd40, %fd141, 0d0000000000000000;
	fma.rn.f64 	%fd186, %fd41, %fd144, %fd184;
	fma.rn.f64 	%fd187, %fd42, %fd145, %fd185;
	fma.rn.f64 	%fd188, %fd43, %fd148, %fd186;
	fma.rn.f64 	%fd189, %fd44, %fd149, %fd187;
	fma.rn.f64 	%fd190, %fd45, %fd153, %fd188;
	fma.rn.f64 	%fd191, %fd46, %fd152, %fd189;
	sub.f64 	%fd192, %fd190, %fd191;
	st.shared.f64 	[%r7+480], %fd192;
	add.f64 	%fd193, %fd191, %fd190;
	st.shared.f64 	[%r7+240], %fd193;
	fma.rn.f64 	%fd194, %fd47, %fd140, 0d0000000000000000;
	fma.rn.f64 	%fd195, %fd48, %fd141, 0d0000000000000000;
	fma.rn.f64 	%fd196, %fd49, %fd144, %fd194;
	fma.rn.f64 	%fd197, %fd50, %fd145, %fd195;
	fma.rn.f64 	%fd198, %fd51, %fd148, %fd196;
	fma.rn.f64 	%fd199, %fd52, %fd149, %fd197;
	fma.rn.f64 	%fd200, %fd53, %fd153, %fd198;
	fma.rn.f64 	%fd201, %fd54, %fd152, %fd199;
	sub.f64 	%fd202, %fd200, %fd201;
	st.shared.f64 	[%r7+400], %fd202;
	add.f64 	%fd203, %fd201, %fd200;
	st.shared.f64 	[%r7+320], %fd203;
$L__BB170_8:
	ld.param.u64 	%rd20, [_Z32massMatrixMultiplyRegisterKernelILi7ELi10ELi1EEviPKdS1_S1_S1_Pd_param_1];
	mov.u32 	%r24, %tid.x;
	setp.gt.u32 	%p10, %r24, 69;
	bar.sync 	0;
	cvt.u16.u32 	%rs18, %r24;
	mul.hi.u16 	%rs19, %rs18, 6554;
	mul.lo.s16 	%rs20, %rs19, 10;
	sub.s16 	%rs21, %rs18, %rs20;
	mov.u32 	%r25, %tid.y;
	mov.u32 	%r26, _ZZ32massMatrixMultiplyRegisterKernelILi7ELi10ELi1EEviPKdS1_S1_S1_PdE6s_tmp1;
	mad.lo.s32 	%r27, %r25, 8000, %r26;
	mul.wide.u16 	%r28, %rs19, 800;
	add.s32 	%r29, %r27, %r28;
	mul.wide.u16 	%r30, %rs21, 80;
	add.s32 	%r31, %r29, %r30;
	ld.shared.f64 	%fd204, [%r31];
	ld.shared.f64 	%fd205, [%r31+48];
	add.f64 	%fd206, %fd204, %fd205;
	sub.f64 	%fd207, %fd204, %fd205;
	ld.shared.f64 	%fd208, [%r31+8];
	ld.shared.f64 	%fd209, [%r31+40];
	add.f64 	%fd210, %fd208, %fd209;
	sub.f64 	%fd211, %fd208, %fd209;
	ld.shared.f64 	%fd212, [%r31+16];
	ld.shared.f64 	%fd213, [%r31+32];
	add.f64 	%fd214, %fd212, %fd213;
	sub.f64 	%fd215, %fd212, %fd213;
	ld.shared.f64 	%fd216, [%r31+24];
	add.f64 	%fd217, %fd216, %fd216;
	sub.f64 	%fd218, %fd216, %fd216;
	mul.f64 	%fd219, %fd217, 0d3FE0000000000000;
	mov.u32 	%r32, %ctaid.x;
	add.s32 	%r33, %r32, %r25;
	mov.b32 	%r34, {%rs21, %rs19};
	mov.b32 	%r35, 9;
	mov.b32 	%r36, 25610;
	dp2a.lo.u32.u32 	%r37, %r34, %r36, %r35;
	mad.lo.s32 	%r38, %r33, 1000, %r37;
	fma.rn.f64 	%fd220, %fd15, %fd206, 0d0000000000000000;
	fma.rn.f64 	%fd221, %fd16, %fd207, 0d0000000000000000;
	fma.rn.f64 	%fd222, %fd17, %fd210, %fd220;
	fma.rn.f64 	%fd223, %fd18, %fd211, %fd221;
	fma.rn.f64 	%fd224, %fd19, %fd214, %fd222;
	fma.rn.f64 	%fd225, %fd20, %fd215, %fd223;
	fma.rn.f64 	%fd226, %fd21, %fd219, %fd224;
	fma.rn.f64 	%fd227, %fd22, %fd218, %fd225;
	cvta.to.global.u64 	%rd14, %rd20;
	mul.wide.s32 	%rd15, %r38, 8;
	add.s64 	%rd16, %rd14, %rd15;
	ld.global.nc.f64 	%fd228, [%rd16];
	ld.global.nc.f64 	%fd229, [%rd16+-72];
	sub.f64 	%fd230, %fd226, %fd227;
	mul.f64 	%fd231, %fd230, %fd228;
	add.f64 	%fd232, %fd226, %fd227;
	mul.f64 	%fd480, %fd232, %fd229;
	fma.rn.f64 	%fd233, %fd23, %fd206, 0d0000000000000000;
	fma.rn.f64 	%fd234, %fd24, %fd207, 0d0000000000000000;
	fma.rn.f64 	%fd235, %fd25, %fd210, %fd233;
	fma.rn.f64 	%fd236, %fd26, %fd211, %fd234;
	fma.rn.f64 	%fd237, %fd27, %fd214, %fd235;
	fma.rn.f64 	%fd238, %fd28, %fd215, %fd236;
	fma.rn.f64 	%fd239, %fd29, %fd219, %fd237;
	fma.rn.f64 	%fd240, %fd30, %fd218, %fd238;
	ld.global.nc.f64 	%fd241, [%rd16+-8];
	ld.global.nc.f64 	%fd242, [%rd16+-64];
	sub.f64 	%fd243, %fd239, %fd240;
	mul.f64 	%fd244, %fd243, %fd241;
	add.f64 	%fd245, %fd239, %fd240;
	mul.f64 	%fd479, %fd245, %fd242;
	fma.rn.f64 	%fd246, %fd31, %fd206, 0d0000000000000000;
	fma.rn.f64 	%fd247, %fd32, %fd207, 0d0000000000000000;
	fma.rn.f64 	%fd248, %fd33, %fd210, %fd246;
	fma.rn.f64 	%fd249, %fd34, %fd211, %fd247;
	fma.rn.f64 	%fd250, %fd35, %fd214, %fd248;
	fma.rn.f64 	%fd251, %fd36, %fd215, %fd249;
	fma.rn.f64 	%fd252, %fd37, %fd219, %fd250;
	fma.rn.f64 	%fd253, %fd38, %fd218, %fd251;
	ld.global.nc.f64 	%fd254, [%rd16+-16];
	ld.global.nc.f64 	%fd255, [%rd16+-56];
	sub.f64 	%fd256, %fd252, %fd253;
	mul.f64 	%fd257, %fd256, %fd254;
	add.f64 	%fd258, %fd252, %fd253;
	mul.f64 	%fd478, %fd258, %fd255;
	fma.rn.f64 	%fd259, %fd39, %fd206, 0d0000000000000000;
	fma.rn.f64 	%fd260, %fd40, %fd207, 0d0000000000000000;
	fma.rn.f64 	%fd261, %fd41, %fd210, %fd259;
	fma.rn.f64 	%fd262, %fd42, %fd211, %fd260;
	fma.rn.f64 	%fd263, %fd43, %fd214, %fd261;
	fma.rn.f64 	%fd264, %fd44, %fd215, %fd262;
	fma.rn.f64 	%fd265, %fd45, %fd219, %fd263;
	fma.rn.f64 	%fd266, %fd46, %fd218, %fd264;
	ld.global.nc.f64 	%fd267, [%rd16+-24];
	ld.global.nc.f64 	%fd268, [%rd16+-48];
	sub.f64 	%fd269, %fd265, %fd266;
	mul.f64 	%fd474, %fd269, %fd267;
	add.f64 	%fd270, %fd265, %fd266;
	mul.f64 	%fd477, %fd270, %fd268;
	fma.rn.f64 	%fd271, %fd47, %fd206, 0d0000000000000000;
	fma.rn.f64 	%fd272, %fd48, %fd207, 0d0000000000000000;
	fma.rn.f64 	%fd273, %fd49, %fd210, %fd271;
	fma.rn.f64 	%fd274, %fd50, %fd211, %fd272;
	fma.rn.f64 	%fd275, %fd51, %fd214, %fd273;
	fma.rn.f64 	%fd276, %fd52, %fd215, %fd274;
	fma.rn.f64 	%fd277, %fd53, %fd219, %fd275;
	fma.rn.f64 	%fd278, %fd54, %fd218, %fd276;
	ld.global.nc.f64 	%fd279, [%rd16+-32];
	ld.global.nc.f64 	%fd280, [%rd16+-40];
	sub.f64 	%fd281, %fd277, %fd278;
	mul.f64 	%fd475, %fd281, %fd279;
	add.f64 	%fd282, %fd277, %fd278;
	mul.f64 	%fd476, %fd282, %fd280;
	bar.sync 	0;
	add.f64 	%fd283, %fd480, %fd231;
	sub.f64 	%fd284, %fd480, %fd231;
	add.f64 	%fd285, %fd479, %fd244;
	sub.f64 	%fd286, %fd479, %fd244;
	add.f64 	%fd287, %fd478, %fd257;
	sub.f64 	%fd288, %fd478, %fd257;
	add.f64 	%fd289, %fd477, %fd474;
	sub.f64 	%fd290, %fd477, %fd474;
	add.f64 	%fd291, %fd476, %fd475;
	sub.f64 	%fd292, %fd476, %fd475;
	fma.rn.f64 	%fd293, %fd15, %fd283, 0d0000000000000000;
	fma.rn.f64 	%fd294, %fd16, %fd284, 0d0000000000000000;
	fma.rn.f64 	%fd295, %fd23, %fd285, %fd293;
	fma.rn.f64 	%fd296, %fd24, %fd286, %fd294;
	fma.rn.f64 	%fd297, %fd31, %fd287, %fd295;
	fma.rn.f64 	%fd298, %fd32, %fd288, %fd296;
	fma.rn.f64 	%fd299, %fd39, %fd289, %fd297;
	fma.rn.f64 	%fd300, %fd40, %fd290, %fd298;
	fma.rn.f64 	%fd301, %fd47, %fd291, %fd299;
	fma.rn.f64 	%fd302, %fd48, %fd292, %fd300;
	sub.f64 	%fd303, %fd301, %fd302;
	st.shared.f64 	[%r31+48], %fd303;
	add.f64 	%fd304, %fd301, %fd302;
	st.shared.f64 	[%r31], %fd304;
	fma.rn.f64 	%fd305, %fd17, %fd283, 0d0000000000000000;
	fma.rn.f64 	%fd306, %fd18, %fd284, 0d0000000000000000;
	fma.rn.f64 	%fd307, %fd25, %fd285, %fd305;
	fma.rn.f64 	%fd308, %fd26, %fd286, %fd306;
	fma.rn.f64 	%fd309, %fd33, %fd287, %fd307;
	fma.rn.f64 	%fd310, %fd34, %fd288, %fd308;
	fma.rn.f64 	%fd311, %fd41, %fd289, %fd309;
	fma.rn.f64 	%fd312, %fd42, %fd290, %fd310;
	fma.rn.f64 	%fd313, %fd49, %fd291, %fd311;
	fma.rn.f64 	%fd314, %fd50, %fd292, %fd312;
	sub.f64 	%fd315, %fd313, %fd314;
	st.shared.f64 	[%r31+40], %fd315;
	add.f64 	%fd316, %fd313, %fd314;
	st.shared.f64 	[%r31+8], %fd316;
	fma.rn.f64 	%fd317, %fd19, %fd283, 0d0000000000000000;
	fma.rn.f64 	%fd318, %fd20, %fd284, 0d0000000000000000;
	fma.rn.f64 	%fd319, %fd27, %fd285, %fd317;
	fma.rn.f64 	%fd320, %fd28, %fd286, %fd318;
	fma.rn.f64 	%fd321, %fd35, %fd287, %fd319;
	fma.rn.f64 	%fd322, %fd36, %fd288, %fd320;
	fma.rn.f64 	%fd323, %fd43, %fd289, %fd321;
	fma.rn.f64 	%fd324, %fd44, %fd290, %fd322;
	fma.rn.f64 	%fd325, %fd51, %fd291, %fd323;
	fma.rn.f64 	%fd326, %fd52, %fd292, %fd324;
	sub.f64 	%fd327, %fd325, %fd326;
	st.shared.f64 	[%r31+32], %fd327;
	add.f64 	%fd328, %fd325, %fd326;
	st.shared.f64 	[%r31+16], %fd328;
	fma.rn.f64 	%fd329, %fd21, %fd283, 0d0000000000000000;
	fma.rn.f64 	%fd330, %fd22, %fd284, 0d0000000000000000;
	fma.rn.f64 	%fd331, %fd29, %fd285, %fd329;
	fma.rn.f64 	%fd332, %fd30, %fd286, %fd330;
	fma.rn.f64 	%fd333, %fd37, %fd287, %fd331;
	fma.rn.f64 	%fd334, %fd38, %fd288, %fd332;
	fma.rn.f64 	%fd335, %fd45, %fd289, %fd333;
	fma.rn.f64 	%fd336, %fd46, %fd290, %fd334;
	fma.rn.f64 	%fd337, %fd53, %fd291, %fd335;
	fma.rn.f64 	%fd338, %fd54, %fd292, %fd336;
	add.f64 	%fd339, %fd337, %fd338;
	st.shared.f64 	[%r31+24], %fd339;
	bar.sync 	0;
	@%p10 bra 	$L__BB170_10;
	ld.shared.f64 	%fd340, [%r7];
	ld.shared.f64 	%fd341, [%r7+720];
	add.f64 	%fd342, %fd340, %fd341;
	sub.f64 	%fd343, %fd340, %fd341;
	ld.shared.f64 	%fd344, [%r7+80];
	ld.shared.f64 	%fd345, [%r7+640];
	add.f64 	%fd346, %fd344, %fd345;
	sub.f64 	%fd347, %fd344, %fd345;
	ld.shared.f64 	%fd348, [%r7+160];
	ld.shared.f64 	%fd349, [%r7+560];
	add.f64 	%fd350, %fd348, %fd349;
	sub.f64 	%fd351, %fd348, %fd349;
	ld.shared.f64 	%fd352, [%r7+240];
	ld.shared.f64 	%fd353, [%r7+480];
	add.f64 	%fd354, %fd352, %fd353;
	sub.f64 	%fd355, %fd352, %fd353;
	ld.shared.f64 	%fd356, [%r7+320];
	ld.shared.f64 	%fd357, [%r7+400];
	add.f64 	%fd358, %fd356, %fd357;
	sub.f64 	%fd359, %fd356, %fd357;
	fma.rn.f64 	%fd360, %fd15, %fd342, 0d0000000000000000;
	fma.rn.f64 	%fd361, %fd16, %fd343, 0d0000000000000000;
	fma.rn.f64 	%fd362, %fd23, %fd346, %fd360;
	fma.rn.f64 	%fd363, %fd24, %fd347, %fd361;
	fma.rn.f64 	%fd364, %fd31, %fd350, %fd362;
	fma.rn.f64 	%fd365, %fd32, %fd351, %fd363;
	fma.rn.f64 	%fd366, %fd39, %fd354, %fd364;
	fma.rn.f64 	%fd367, %fd40, %fd355, %fd365;
	fma.rn.f64 	%fd368, %fd47, %fd358, %fd366;
	fma.rn.f64 	%fd369, %fd48, %fd359, %fd367;
	sub.f64 	%fd370, %fd368, %fd369;
	st.shared.f64 	[%r7+480], %fd370;
	add.f64 	%fd371, %fd368, %fd369;
	st.shared.f64 	[%r7], %fd371;
	fma.rn.f64 	%fd372, %fd17, %fd342, 0d0000000000000000;
	fma.rn.f64 	%fd373, %fd18, %fd343, 0d0000000000000000;
	fma.rn.f64 	%fd374, %fd25, %fd346, %fd372;
	fma.rn.f64 	%fd375, %fd26, %fd347, %fd373;
	fma.rn.f64 	%fd376, %fd33, %fd350, %fd374;
	fma.rn.f64 	%fd377, %fd34, %fd351, %fd375;
	fma.rn.f64 	%fd378, %fd41, %fd354, %fd376;
	fma.rn.f64 	%fd379, %fd42, %fd355, %fd377;
	fma.rn.f64 	%fd380, %fd49, %fd358, %fd378;
	fma.rn.f64 	%fd381, %fd50, %fd359, %fd379;
	sub.f64 	%fd382, %fd380, %fd381;
	st.shared.f64 	[%r7+400], %fd382;
	add.f64 	%fd383, %fd380, %fd381;
	st.shared.f64 	[%r7+80], %fd383;
	fma.rn.f64 	%fd384, %fd19, %fd342, 0d0000000000000000;
	fma.rn.f64 	%fd385, %fd20, %fd343, 0d0000000000000000;
	fma.rn.f64 	%fd386, %fd27, %fd346, %fd384;
	fma.rn.f64 	%fd387, %fd28, %fd347, %fd385;
	fma.rn.f64 	%fd388, %fd35, %fd350, %fd386;
	fma.rn.f64 	%fd389, %fd36, %fd351, %fd387;
	fma.rn.f64 	%fd390, %fd43, %fd354, %fd388;
	fma.rn.f64 	%fd391, %fd44, %fd355, %fd389;
	fma.rn.f64 	%fd392, %fd51, %fd358, %fd390;
	fma.rn.f64 	%fd393, %fd52, %fd359, %fd391;
	sub.f64 	%fd394, %fd392, %fd393;
	st.shared.f64 	[%r7+320], %fd394;
	add.f64 	%fd395, %fd392, %fd393;
	st.shared.f64 	[%r7+160], %fd395;
	fma.rn.f64 	%fd396, %fd21, %fd342, 0d0000000000000000;
	fma.rn.f64 	%fd397, %fd22, %fd343, 0d0000000000000000;
	fma.rn.f64 	%fd398, %fd29, %fd346, %fd396;
	fma.rn.f64 	%fd399, %fd30, %fd347, %fd397;
	fma.rn.f64 	%fd400, %fd37, %fd350, %fd398;
	fma.rn.f64 	%fd401, %fd38, %fd351, %fd399;
	fma.rn.f64 	%fd402, %fd45, %fd354, %fd400;
	fma.rn.f64 	%fd403, %fd46, %fd355, %fd401;
	fma.rn.f64 	%fd404, %fd53, %fd358, %fd402;
	fma.rn.f64 	%fd405, %fd54, %fd359, %fd403;
	add.f64 	%fd406, %fd404, %fd405;
	st.shared.f64 	[%r7+240], %fd406;
$L__BB170_10:
	mov.u32 	%r8, %tid.x;
	setp.gt.u32 	%p11, %r8, 48;
	bar.sync 	0;
	@%p11 bra 	$L__BB170_12;
	ld.shared.f64 	%fd407, [%r6];
	ld.shared.f64 	%fd408, [%r6+7200];
	add.f64 	%fd409, %fd407, %fd408;
	sub.f64 	%fd410, %fd407, %fd408;
	ld.shared.f64 	%fd411, [%r6+800];
	ld.shared.f64 	%fd412, [%r6+6400];
	add.f64 	%fd413, %fd411, %fd412;
	sub.f64 	%fd414, %fd411, %fd412;
	ld.shared.f64 	%fd415, [%r6+1600];
	ld.shared.f64 	%fd416, [%r6+5600];
	add.f64 	%fd417, %fd415, %fd416;
	sub.f64 	%fd418, %fd415, %fd416;
	ld.shared.f64 	%fd419, [%r6+2400];
	ld.shared.f64 	%fd420, [%r6+4800];
	add.f64 	%fd421, %fd419, %fd420;
	sub.f64 	%fd422, %fd419, %fd420;
	ld.shared.f64 	%fd423, [%r6+3200];
	ld.shared.f64 	%fd424, [%r6+4000];
	add.f64 	%fd425, %fd423, %fd424;
	sub.f64 	%fd426, %fd423, %fd424;
	fma.rn.f64 	%fd427, %fd15, %fd409, 0d0000000000000000;
	fma.rn.f64 	%fd428, %fd16, %fd410, 0d0000000000000000;
	fma.rn.f64 	%fd429, %fd23, %fd413, %fd427;
	fma.rn.f64 	%fd430, %fd24, %fd414, %fd428;
	fma.rn.f64 	%fd431, %fd31, %fd417, %fd429;
	fma.rn.f64 	%fd432, %fd32, %fd418, %fd430;
	fma.rn.f64 	%fd433, %fd39, %fd421, %fd431;
	fma.rn.f64 	%fd434, %fd40, %fd422, %fd432;
	fma.rn.f64 	%fd435, %fd47, %fd425, %fd433;
	fma.rn.f64 	%fd436, %fd48, %fd426, %fd434;
	sub.f64 	%fd474, %fd435, %fd436;
	add.f64 	%fd480, %fd435, %fd436;
	fma.rn.f64 	%fd437, %fd17, %fd409, 0d0000000000000000;
	fma.rn.f64 	%fd438, %fd18, %fd410, 0d0000000000000000;
	fma.rn.f64 	%fd439, %fd25, %fd413, %fd437;
	fma.rn.f64 	%fd440, %fd26, %fd414, %fd438;
	fma.rn.f64 	%fd441, %fd33, %fd417, %fd439;
	fma.rn.f64 	%fd442, %fd34, %fd418, %fd440;
	fma.rn.f64 	%fd443, %fd41, %fd421, %fd441;
	fma.rn.f64 	%fd444, %fd42, %fd422, %fd442;
	fma.rn.f64 	%fd445, %fd49, %fd425, %fd443;
	fma.rn.f64 	%fd446, %fd50, %fd426, %fd444;
	sub.f64 	%fd475, %fd445, %fd446;
	add.f64 	%fd479, %fd445, %fd446;
	fma.rn.f64 	%fd447, %fd19, %fd409, 0d0000000000000000;
	fma.rn.f64 	%fd448, %fd20, %fd410, 0d0000000000000000;
	fma.rn.f64 	%fd449, %fd27, %fd413, %fd447;
	fma.rn.f64 	%fd450, %fd28, %fd414, %fd448;
	fma.rn.f64 	%fd451, %fd35, %fd417, %fd449;
	fma.rn.f64 	%fd452, %fd36, %fd418, %fd450;
	fma.rn.f64 	%fd453, %fd43, %fd421, %fd451;
	fma.rn.f64 	%fd454, %fd44, %fd422, %fd452;
	fma.rn.f64 	%fd455, %fd51, %fd425, %fd453;
	fma.rn.f64 	%fd456, %fd52, %fd426, %fd454;
	sub.f64 	%fd476, %fd455, %fd456;
	add.f64 	%fd478, %fd455, %fd456;
	fma.rn.f64 	%fd457, %fd21, %fd409, 0d0000000000000000;
	fma.rn.f64 	%fd458, %fd22, %fd410, 0d0000000000000000;
	fma.rn.f64 	%fd459, %fd29, %fd413, %fd457;
	fma.rn.f64 	%fd460, %fd30, %fd414, %fd458;
	fma.rn.f64 	%fd461, %fd37, %fd417, %fd459;
	fma.rn.f64 	%fd462, %fd38, %fd418, %fd460;
	fma.rn.f64 	%fd463, %fd45, %fd421, %fd461;
	fma.rn.f64 	%fd464, %fd46, %fd422, %fd462;
	fma.rn.f64 	%fd465, %fd53, %fd425, %fd463;
	fma.rn.f64 	%fd466, %fd54, %fd426, %fd464;
	add.f64 	%fd477, %fd465, %fd466;
$L__BB170_12:
	bar.sync 	0;
	@%p4 bra 	$L__BB170_14;
	ld.param.u64 	%rd21, [_Z32massMatrixMultiplyRegisterKernelILi7ELi10ELi1EEviPKdS1_S1_S1_Pd_param_5];
	mov.u32 	%r39, %ctaid.x;
	mov.u32 	%r40, %tid.y;
	add.s32 	%r41, %r39, %r40;
	mad.lo.s32 	%r42, %r41, 343, %r8;
	cvta.to.global.u64 	%rd17, %rd21;
	mul.wide.s32 	%rd18, %r42, 8;
	add.s64 	%rd19, %rd17, %rd18;
	st.global.f64 	[%rd19], %fd480;
	st.global.f64 	[%rd19+392], %fd479;
	st.global.f64 	[%rd19+784], %fd478;
	st.global.f64 	[%rd19+1176], %fd477;
	st.global.f64 	[%rd19+1568], %fd476;
	st.global.f64 	[%rd19+1960], %fd475;
	st.global.f64 	[%rd19+2352], %fd474;
$L__BB170_14:
	ret;

}
	// .globl	_Z32massMatrixMultiplyConstantKernelILi7ELi10ELi1EEviPKdS1_S1_S1_Pd
.visible .entry _Z32massMatrixMultiplyConstantKernelILi7ELi10ELi1EEviPKdS1_S1_S1_Pd(
	.param .u32 _Z32massMatrixMultiplyConstantKernelILi7ELi10ELi1EEviPKdS1_S1_S1_Pd_param_0,
	.param .u64 .ptr .align 1 _Z32massMatrixMultiplyConstantKernelILi7ELi10ELi1EEviPKdS1_S1_S1_Pd_param_1,
	.param .u64 .ptr .align 1 _Z32massMatrixMultiplyConstantKernelILi7ELi10ELi1EEviPKdS1_S1_S1_Pd_param_2,
	.param .u64 .ptr .align 1 _Z32massMatrixMultiplyConstantKernelILi7ELi10ELi1EEviPKdS1_S1_S1_Pd_param_3,
	.param .u64 .ptr .align 1 _Z32massMatrixMultiplyConstantKernelILi7ELi10ELi1EEviPKdS1_S1_S1_Pd_param_4,
	.param .u64 .ptr .align 1 _Z32massMatrixMultiplyConstantKernelILi7ELi10ELi1EEviPKdS1_S1_S1_Pd_param_5
)
{
	.reg .pred 	%p<10>;
	.reg .b16 	%rs<22>;
	.reg .b32 	%r<28>;
	.reg .b64 	%rd<15>;
	.reg .b64 	%fd<533>;
	// demoted variable
	.shared .align 8 .b8 _ZZ32massMatrixMultiplyConstantKernelILi7ELi10ELi1EEviPKdS1_S1_S1_PdE6s_tmp1[8000];
	ld.param.u32 	%r9, [_Z32massMatrixMultiplyConstantKernelILi7ELi10ELi1EEviPKdS1_S1_S1_Pd_param_0];
	ld.param.u64 	%rd2, [_Z32massMatrixMultiplyConstantKernelILi7ELi10ELi1EEviPKdS1_S1_S1_Pd_param_4];
	mov.u32 	%r10, %tid.x;
	mov.u32 	%r2, %tid.y;
	mov.u32 	%r11, %ctaid.x;
	add.s32 	%r3, %r11, %r2;
	cvt.u16.u32 	%rs1, %r10;
	mul.hi.u16 	%rs3, %rs1, 9363;
	sub.s16 	%rs4, %rs1, %rs3;
	shr.u16 	%rs5, %rs4, 1;
	add.s16 	%rs6, %rs5, %rs3;
	shr.u16 	%rs7, %rs6, 2;
	mul.lo.s16 	%rs8, %rs7, 7;
	sub.s16 	%rs2, %rs1, %rs8;
	setp.lt.s32 	%p2, %r3, %r9;
	setp.lt.u32 	%p3, %r10, 49;
	and.pred  	%p1, %p2, %p3;
	not.pred 	%p4, %p1;
	@%p4 bra 	$L__BB171_2;
	cvta.to.global.u64 	%rd4, %rd2;
	mad.lo.s32 	%r12, %r3, 343, %r10;
	mul.wide.s32 	%rd5, %r12, 8;
	add.s64 	%rd6, %rd4, %rd5;
	ld.global.nc.f64 	%fd513, [%rd6];
	ld.global.nc.f64 	%fd512, [%rd6+392];
	ld.global.nc.f64 	%fd511, [%rd6+784];
	ld.global.nc.f64 	%fd510, [%rd6+1176];
	ld.global.nc.f64 	%fd509, [%rd6+1568];
	ld.global.nc.f64 	%fd508, [%rd6+1960];
	ld.global.nc.f64 	%fd507, [%rd6+2352];
$L__BB171_2:
	setp.gt.u32 	%p5, %r10, 48;
	bar.sync 	0;
	ld.const.f64 	%fd15, [const_oddDofToQuad];
	ld.const.f64 	%fd16, [const_evenDofToQuad];
	ld.const.f64 	%fd17, [const_oddDofToQuad+8];
	ld.const.f64 	%fd18, [const_evenDofToQuad+8];
	ld.const.f64 	%fd19, [const_oddDofToQuad+16];
	ld.const.f64 	%fd20, [const_evenDofToQuad+16];
	ld.const.f64 	%fd21, [const_oddDofToQuad+24];
	ld.const.f64 	%fd22, [const_evenDofToQuad+24];
	ld.const.f64 	%fd23, [const_oddDofToQuad+32];
	ld.const.f64 	%fd24, [const_evenDofToQuad+32];
	ld.const.f64 	%fd25, [const_oddDofToQuad+40];
	ld.const.f64 	%fd26, [const_evenDofToQuad+40];
	ld.const.f64 	%fd27, [const_oddDofToQuad+48];
	ld.const.f64 	%fd28, [const_evenDofToQuad+48];
	ld.const.f64 	%fd29, [const_oddDofToQuad+56];
	ld.const.f64 	%fd30, [const_evenDofToQuad+56];
	ld.const.f64 	%fd31, [const_oddDofToQuad+64];
	ld.const.f64 	%fd32, [const_evenDofToQuad+64];
	ld.const.f64 	%fd33, [const_oddDofToQuad+72];
	ld.const.f64 	%fd34, [const_evenDofToQuad+72];
	ld.const.f64 	%fd35, [const_oddDofToQuad+80];
	ld.const.f64 	%fd36, [const_evenDofToQuad+80];
	ld.const.f64 	%fd37, [const_oddDofToQuad+88];
	ld.const.f64 	%fd38, [const_evenDofToQuad+88];
	ld.const.f64 	%fd39, [const_oddDofToQuad+96];
	ld.const.f64 	%fd40, [const_evenDofToQuad+96];
	ld.const.f64 	%fd41, [const_oddDofToQuad+104];
	ld.const.f64 	%fd42, [const_evenDofToQuad+104];
	mov.u32 	%r13, _ZZ32massMatrixMultiplyConstantKernelILi7ELi10ELi1EEviPKdS1_S1_S1_PdE6s_tmp1;
	mad.lo.s32 	%r4, %r2, 8000, %r13;
	mul.lo.s16 	%rs10, %rs1, 37;
	shr.u16 	%rs11, %rs10, 8;
	sub.s16 	%rs12, %rs1, %rs11;
	and.b16  	%rs13, %rs12, 254;
	shr.u16 	%rs14, %rs13, 1;
	add.s16 	%rs15, %rs14, %rs11;
	and.b16  	%rs16, %rs15, 252;
	shr.u16 	%rs17, %rs16, 2;
	cvt.u32.u16 	%r5, %rs17;
	mul.wide.u16 	%r14, %rs17, 80;
	add.s32 	%r6, %r4, %r14;
	mul.wide.u16 	%r15, %rs2, 8;
	add.s32 	%r7, %r6, %r15;
	@%p5 bra 	$L__BB171_4;
	add.f64 	%fd101, %fd513, %fd507;
	sub.f64 	%fd102, %fd513, %fd507;
	add.f64 	%fd103, %fd512, %fd508;
	sub.f64 	%fd104, %fd512, %fd508;
	add.f64 	%fd105, %fd511, %fd509;
	sub.f64 	%fd106, %fd511, %fd509;
	add.f64 	%fd107, %fd510, %fd510;
	sub.f64 	%fd108, %fd510, %fd510;
	mul.f64 	%fd109, %fd107, 0d3FE0000000000000;
	fma.rn.f64 	%fd110, %fd15, %fd101, 0d0000000000000000;
	fma.rn.f64 	%fd111, %fd16, %fd102, 0d0000000000000000;
	fma.rn.f64 	%fd112, %fd17, %fd103, %fd110;
	fma.rn.f64 	%fd113, %fd18, %fd104, %fd111;
	fma.rn.f64 	%fd114, %fd19, %fd105, %fd112;
	fma.rn.f64 	%fd115, %fd20, %fd106, %fd113;
	fma.rn.f64 	%fd116, %fd21, %fd109, %fd114;
	fma.rn.f64 	%fd117, %fd22, %fd108, %fd115;
	sub.f64 	%fd118, %fd116, %fd117;
	st.shared.f64 	[%r7+7200], %fd118;
	add.f64 	%fd119, %fd117, %fd116;
	st.shared.f64 	[%r7], %fd119;
	fma.rn.f64 	%fd120, %fd23, %fd101, 0d0000000000000000;
	fma.rn.f64 	%fd121, %fd24, %fd102, 0d0000000000000000;
	fma.rn.f64 	%fd122, %fd25, %fd103, %fd120;
	fma.rn.f64 	%fd123, %fd26, %fd104, %fd121;
	fma.rn.f64 	%fd124, %fd27, %fd105, %fd122;
	fma.rn.f64 	%fd125, %fd28, %fd106, %fd123;
	fma.rn.f64 	%fd126, %fd29, %fd109, %fd124;
	fma.rn.f64 	%fd127, %fd30, %fd108, %fd125;
	sub.f64 	%fd128, %fd126, %fd127;
	st.shared.f64 	[%r7+6400], %fd128;
	add.f64 	%fd129, %fd127, %fd126;
	st.shared.f64 	[%r7+800], %fd129;
	fma.rn.f64 	%fd130, %fd31, %fd101, 0d0000000000000000;
	fma.rn.f64 	%fd131, %fd32, %fd102, 0d0000000000000000;
	fma.rn.f64 	%fd132, %fd33, %fd103, %fd130;
	fma.rn.f64 	%fd133, %fd34, %fd104, %fd131;
	fma.rn.f64 	%fd134, %fd35, %fd105, %fd132;
	fma.rn.f64 	%fd135, %fd36, %fd106, %fd133;
	fma.rn.f64 	%fd136, %fd37, %fd109, %fd134;
	fma.rn.f64 	%fd137, %fd38, %fd108, %fd135;
	sub.f64 	%fd138, %fd136, %fd137;
	st.shared.f64 	[%r7+5600], %fd138;
	add.f64 	%fd139, %fd137, %fd136;
	st.shared.f64 	[%r7+1600], %fd139;
	fma.rn.f64 	%fd140, %fd39, %fd101, 0d0000000000000000;
	fma.rn.f64 	%fd141, %fd40, %fd102, 0d0000000000000000;
	fma.rn.f64 	%fd142, %fd41, %fd103, %fd140;
	fma.rn.f64 	%fd143, %fd42, %fd104, %fd141;
	ld.const.f64 	%fd144, [const_oddDofToQuad+112];
	fma.rn.f64 	%fd145, %fd144, %fd105, %fd142;
	ld.const.f64 	%fd146, [const_evenDofToQuad+112];
	fma.rn.f64 	%fd147, %fd146, %fd106, %fd143;
	ld.const.f64 	%fd148, [const_oddDofToQuad+120];
	fma.rn.f64 	%fd149, %fd148, %fd109, %fd145;
	ld.const.f64 	%fd150, [const_evenDofToQuad+120];
	fma.rn.f64 	%fd151, %fd150, %fd108, %fd147;
	sub.f64 	%fd152, %fd149, %fd151;
	st.shared.f64 	[%r7+4800], %fd152;
	add.f64 	%fd153, %fd151, %fd149;
	st.shared.f64 	[%r7+2400], %fd153;
	ld.const.f64 	%fd154, [const_oddDofToQuad+128];
	fma.rn.f64 	%fd155, %fd154, %fd101, 0d0000000000000000;
	ld.const.f64 	%fd156, [const_evenDofToQuad+128];
	fma.rn.f64 	%fd157, %fd156, %fd102, 0d0000000000000000;
	ld.const.f64 	%fd158, [const_oddDofToQuad+136];
	fma.rn.f64 	%fd159, %fd158, %fd103, %fd155;
	ld.const.f64 	%fd160, [const_evenDofToQuad+136];
	fma.rn.f64 	%fd161, %fd160, %fd104, %fd157;
	ld.const.f64 	%fd162, [const_oddDofToQuad+144];
	fma.rn.f64 	%fd163, %fd162, %fd105, %fd159;
	ld.const.f64 	%fd164, [const_evenDofToQuad+144];
	fma.rn.f64 	%fd165, %fd164, %fd106, %fd161;
	ld.const.f64 	%fd166, [const_oddDofToQuad+152];
	fma.rn.f64 	%fd167, %fd166, %fd109, %fd163;
	ld.const.f64 	%fd168, [const_evenDofToQuad+152];
	fma.rn.f64 	%fd169, %fd168, %fd108, %fd165;
	sub.f64 	%fd170, %fd167, %fd169;
	st.shared.f64 	[%r7+4000], %fd170;
	add.f64 	%fd171, %fd169, %fd167;
	st.shared.f64 	[%r7+3200], %fd171;
$L__BB171_4:
	bar.sync 	0;
	setp.lt.u32 	%p6, %r10, 70;
	mad.lo.s32 	%r16, %r5, 720, %r6;
	add.s32 	%r8, %r16, %r15;
	@%p6 bra 	$L__BB171_6;
	ld.const.f64 	%fd525, [const_oddDofToQuad+112];
	ld.const.f64 	%fd524, [const_evenDofToQuad+112];
	ld.const.f64 	%fd523, [const_oddDofToQuad+120];
	ld.const.f64 	%fd522, [const_evenDofToQuad+120];
	ld.const.f64 	%fd521, [const_oddDofToQuad+128];
	ld.const.f64 	%fd520, [const_evenDofToQuad+128];
	ld.const.f64 	%fd519, [const_oddDofToQuad+136];
	ld.const.f64 	%fd518, [const_evenDofToQuad+136];
	ld.const.f64 	%fd517, [const_oddDofToQuad+144];
	ld.const.f64 	%fd516, [const_evenDofToQuad+144];
	ld.const.f64 	%fd515, [const_oddDofToQuad+152];
	ld.const.f64 	%fd514, [const_evenDofToQuad+152];
	bra.uni 	$L__BB171_7;
$L__BB171_6:
	ld.shared.f64 	%fd172, [%r8];
	ld.shared.f64 	%fd173, [%r8+480];
	add.f64 	%fd174, %fd172, %fd173;
	sub.f64 	%fd175, %fd172, %fd173;
	ld.shared.f64 	%fd176, [%r8+80];
	ld.shared.f64 	%fd177, [%r8+400];
	add.f64 	%fd178, %fd176, %fd177;
	sub.f64 	%fd179, %fd176, %fd177;
	ld.shared.f64 	%fd180, [%r8+160];
	ld.shared.f64 	%fd181, [%r8+320];
	add.f64 	%fd182, %fd180, %fd181;
	sub.f64 	%fd183, %fd180, %fd181;
	ld.shared.f64 	%fd184, [%r8+240];
	add.f64 	%fd185, %fd184, %fd184;
	sub.f64 	%fd186, %fd184, %fd184;
	mul.f64 	%fd187, %fd185, 0d3FE0000000000000;
	fma.rn.f64 	%fd188, %fd15, %fd174, 0d0000000000000000;
	fma.rn.f64 	%fd189, %fd16, %fd175, 0d0000000000000000;
	fma.rn.f64 	%fd190, %fd17, %fd178, %fd188;
	fma.rn.f64 	%fd191, %fd18, %fd179, %fd189;
	fma.rn.f64 	%fd192, %fd19, %fd182, %fd190;
	fma.rn.f64 	%fd193, %fd20, %fd183, %fd191;
	fma.rn.f64 	%fd194, %fd21, %fd187, %fd192;
	fma.rn.f64 	%fd195, %fd22, %fd186, %fd193;
	sub.f64 	%fd196, %fd194, %fd195;
	st.shared.f64 	[%r8+720], %fd196;
	add.f64 	%fd197, %fd195, %fd194;
	st.shared.f64 	[%r8], %fd197;
	fma.rn.f64 	%fd198, %fd23, %fd174, 0d0000000000000000;
	fma.rn.f64 	%fd199, %fd24, %fd175, 0d0000000000000000;
	fma.rn.f64 	%fd200, %fd25, %fd178, %fd198;
	fma.rn.f64 	%fd201, %fd26, %fd179, %fd199;
	fma.rn.f64 	%fd202, %fd27, %fd182, %fd200;
	fma.rn.f64 	%fd203, %fd28, %fd183, %fd201;
	fma.rn.f64 	%fd204, %fd29, %fd187, %fd202;
	fma.rn.f64 	%fd205, %fd30, %fd186, %fd203;
	sub.f64 	%fd206, %fd204, %fd205;
	st.shared.f64 	[%r8+640], %fd206;
	add.f64 	%fd207, %fd205, %fd204;
	st.shared.f64 	[%r8+80], %fd207;
	fma.rn.f64 	%fd208, %fd31, %fd174, 0d0000000000000000;
	fma.rn.f64 	%fd209, %fd32, %fd175, 0d0000000000000000;
	fma.rn.f64 	%fd210, %fd33, %fd178, %fd208;
	fma.rn.f64 	%fd211, %fd34, %fd179, %fd209;
	fma.rn.f64 	%fd212, %fd35, %fd182, %fd210;
	fma.rn.f64 	%fd213, %fd36, %fd183, %fd211;
	fma.rn.f64 	%fd214, %fd37, %fd187, %fd212;
	fma.rn.f64 	%fd215, %fd38, %fd186, %fd213;
	sub.f64 	%fd216, %fd214, %fd215;
	st.shared.f64 	[%r8+560], %fd216;
	add.f64 	%fd217, %fd215, %fd214;
	st.shared.f64 	[%r8+160], %fd217;
	fma.rn.f64 	%fd218, %fd39, %fd174, 0d0000000000000000;
	fma.rn.f64 	%fd219, %fd40, %fd175, 0d0000000000000000;
	fma.rn.f64 	%fd220, %fd41, %fd178, %fd218;
	fma.rn.f64 	%fd221, %fd42, %fd179, %fd219;
	ld.const.f64 	%fd525, [const_oddDofToQuad+112];
	fma.rn.f64 	%fd222, %fd525, %fd182, %fd220;
	ld.const.f64 	%fd524, [const_evenDofToQuad+112];
	fma.rn.f64 	%fd223, %fd524, %fd183, %fd221;
	ld.const.f64 	%fd523, [const_oddDofToQuad+120];
	fma.rn.f64 	%fd224, %fd523, %fd187, %fd222;
	ld.const.f64 	%fd522, [const_evenDofToQuad+120];
	fma.rn.f64 	%fd225, %fd522, %fd186, %fd223;
	sub.f64 	%fd226, %fd224, %fd225;
	st.shared.f64 	[%r8+480], %fd226;
	add.f64 	%fd227, %fd225, %fd224;
	st.shared.f64 	[%r8+240], %fd227;
	ld.const.f64 	%fd521, [const_oddDofToQuad+128];
	fma.rn.f64 	%fd228, %fd521, %fd174, 0d0000000000000000;
	ld.const.f64 	%fd520, [const_evenDofToQuad+128];
	fma.rn.f64 	%fd229, %fd520, %fd175, 0d0000000000000000;
	ld.const.f64 	%fd519, [const_oddDofToQuad+136];
	fma.rn.f64 	%fd230, %fd519, %fd178, %fd228;
	ld.const.f64 	%fd518, [const_evenDofToQuad+136];
	fma.rn.f64 	%fd231, %fd518, %fd179, %fd229;
	ld.const.f64 	%fd517, [const_oddDofToQuad+144];
	fma.rn.f64 	%fd232, %fd517, %fd182, %fd230;
	ld.const.f64 	%fd516, [const_evenDofToQuad+144];
	fma.rn.f64 	%fd233, %fd516, %fd183, %fd231;
	ld.const.f64 	%fd515, [const_oddDofToQuad+152];
	fma.rn.f64 	%fd234, %fd515, %fd187, %fd232;
	ld.const.f64 	%fd514, [const_evenDofToQuad+152];
	fma.rn.f64 	%fd235, %fd514, %fd186, %fd233;
	sub.f64 	%fd236, %fd234, %fd235;
	st.shared.f64 	[%r8+400], %fd236;
	add.f64 	%fd237, %fd235, %fd234;
	st.shared.f64 	[%r8+320], %fd237;
$L__BB171_7:
	ld.param.u64 	%rd13, [_Z32massMatrixMultiplyConstantKernelILi7ELi10ELi1EEviPKdS1_S1_S1_Pd_param_1];
	setp.gt.u32 	%p7, %r10, 69;
	bar.sync 	0;
	mul.hi.u16 	%rs18, %rs1, -13107;
	shr.u16 	%rs19, %rs18, 3;
	mul.lo.s16 	%rs20, %rs19, 10;
	sub.s16 	%rs21, %rs1, %rs20;
	mul.wide.u16 	%r18, %rs19, 800;
	add.s32 	%r19, %r4, %r18;
	mul.wide.u16 	%r20, %rs21, 80;
	add.s32 	%r21, %r19, %r20;
	ld.shared.f64 	%fd238, [%r21];
	ld.shared.f64 	%fd239, [%r21+48];
	add.f64 	%fd240, %fd238, %fd239;
	sub.f64 	%fd241, %fd238, %fd239;
	ld.shared.f64 	%fd242, [%r21+8];
	ld.shared.f64 	%fd243, [%r21+40];
	add.f64 	%fd244, %fd242, %fd243;
	sub.f64 	%fd245, %fd242, %fd243;
	ld.shared.f64 	%fd246, [%r21+16];
	ld.shared.f64 	%fd247, [%r21+32];
	add.f64 	%fd248, %fd246, %fd247;
	sub.f64 	%fd249, %fd246, %fd247;
	ld.shared.f64 	%fd250, [%r21+24];
	add.f64 	%fd251, %fd250, %fd250;
	sub.f64 	%fd252, %fd250, %fd250;
	mul.f64 	%fd253, %fd251, 0d3FE0000000000000;
	mov.b32 	%r22, {%rs21, %rs19};
	mov.b32 	%r23, 9;
	mov.b32 	%r24, 25610;
	dp2a.lo.u32.u32 	%r25, %r22, %r24, %r23;
	mad.lo.s32 	%r26, %r3, 1000, %r25;
	ld.const.f64 	%fd254, [const_oddDofToQuad];
	fma.rn.f64 	%fd255, %fd254, %fd240, 0d0000000000000000;
	ld.const.f64 	%fd256, [const_evenDofToQuad];
	fma.rn.f64 	%fd257, %fd256, %fd241, 0d0000000000000000;
	fma.rn.f64 	%fd258, %fd17, %fd244, %fd255;
	fma.rn.f64 	%fd259, %fd18, %fd245, %fd257;
	fma.rn.f64 	%fd260, %fd19, %fd248, %fd258;
	fma.rn.f64 	%fd261, %fd20, %fd249, %fd259;
	fma.rn.f64 	%fd262, %fd21, %fd253, %fd260;
	fma.rn.f64 	%fd263, %fd22, %fd252, %fd261;
	cvta.to.global.u64 	%rd7, %rd13;
	mul.wide.s32 	%rd8, %r26, 8;
	add.s64 	%rd9, %rd7, %rd8;
	ld.global.nc.f64 	%fd264, [%rd9];
	ld.global.nc.f64 	%fd265, [%rd9+-72];
	sub.f64 	%fd266, %fd262, %fd263;
	mul.f64 	%fd267, %fd266, %fd264;
	add.f64 	%fd268, %fd262, %fd263;
	mul.f64 	%fd532, %fd268, %fd265;
	fma.rn.f64 	%fd269, %fd23, %fd240, 0d0000000000000000;
	fma.rn.f64 	%fd270, %fd24, %fd241, 0d0000000000000000;
	fma.rn.f64 	%fd271, %fd25, %fd244, %fd269;
	fma.rn.f64 	%fd272, %fd26, %fd245, %fd270;
	fma.rn.f64 	%fd273, %fd27, %fd248, %fd271;
	fma.rn.f64 	%fd274, %fd28, %fd249, %fd272;
	fma.rn.f64 	%fd275, %fd29, %fd253, %fd273;
	fma.rn.f64 	%fd276, %fd30, %fd252, %fd274;
	ld.global.nc.f64 	%fd277, [%rd9+-8];
	ld.global.nc.f64 	%fd278, [%rd9+-64];
	sub.f64 	%fd279, %fd275, %fd276;
	mul.f64 	%fd280, %fd279, %fd277;
	add.f64 	%fd281, %fd275, %fd276;
	mul.f64 	%fd531, %fd281, %fd278;
	fma.rn.f64 	%fd282, %fd31, %fd240, 0d0000000000000000;
	fma.rn.f64 	%fd283, %fd32, %fd241, 0d0000000000000000;
	fma.rn.f64 	%fd284, %fd33, %fd244, %fd282;
	fma.rn.f64 	%fd285, %fd34, %fd245, %fd283;
	fma.rn.f64 	%fd286, %fd35, %fd248, %fd284;
	fma.rn.f64 	%fd287, %fd36, %fd249, %fd285;
	fma.rn.f64 	%fd288, %fd37, %fd253, %fd286;
	fma.rn.f64 	%fd289, %fd38, %fd252, %fd287;
	ld.global.nc.f64 	%fd290, [%rd9+-16];
	ld.global.nc.f64 	%fd291, [%rd9+-56];
	sub.f64 	%fd292, %fd288, %fd289;
	mul.f64 	%fd293, %fd292, %fd290;
	add.f64 	%fd294, %fd288, %fd289;
	mul.f64 	%fd530, %fd294, %fd291;
	fma.rn.f64 	%fd295, %fd39, %fd240, 0d0000000000000000;
	fma.rn.f64 	%fd296, %fd40, %fd241, 0d0000000000000000;
	fma.rn.f64 	%fd297, %fd41, %fd244, %fd295;
	fma.rn.f64 	%fd298, %fd42, %fd245, %fd296;
	fma.rn.f64 	%fd299, %fd525, %fd248, %fd297;
	fma.rn.f64 	%fd300, %fd524, %fd249, %fd298;
	fma.rn.f64 	%fd301, %fd523, %fd253, %fd299;
	fma.rn.f64 	%fd302, %fd522, %fd252, %fd300;
	ld.global.nc.f64 	%fd303, [%rd9+-24];
	ld.global.nc.f64 	%fd304, [%rd9+-48];
	sub.f64 	%fd305, %fd301, %fd302;
	mul.f64 	%fd526, %fd305, %fd303;
	add.f64 	%fd306, %fd301, %fd302;
	mul.f64 	%fd529, %fd306, %fd304;
	fma.rn.f64 	%fd307, %fd521, %fd240, 0d0000000000000000;
	fma.rn.f64 	%fd308, %fd520, %fd241, 0d0000000000000000;
	fma.rn.f64 	%fd309, %fd519, %fd244, %fd307;
	fma.rn.f64 	%fd310, %fd518, %fd245, %fd308;
	fma.rn.f64 	%fd311, %fd517, %fd248, %fd309;
	fma.rn.f64 	%fd312, %fd516, %fd249, %fd310;
	fma.rn.f64 	%fd313, %fd515, %fd253, %fd311;
	fma.rn.f64 	%fd314, %fd514, %fd252, %fd312;
	ld.global.nc.f64 	%fd315, [%rd9+-32];
	ld.global.nc.f64 	%fd316, [%rd9+-40];
	sub.f64 	%fd317, %fd313, %fd314;
	mul.f64 	%fd527, %fd317, %fd315;
	add.f64 	%fd318, %fd313, %fd314;
	mul.f64 	%fd528, %fd318, %fd316;
	bar.sync 	0;
	add.f64 	%fd319, %fd532, %fd267;
	sub.f64 	%fd320, %fd532, %fd267;
	add.f64 	%fd321, %fd531, %fd280;
	sub.f64 	%fd322, %fd531, %fd280;
	add.f64 	%fd323, %fd530, %fd293;
	sub.f64 	%fd324, %fd530, %fd293;
	add.f64 	%fd325, %fd529, %fd526;
	sub.f64 	%fd326, %fd529, %fd526;
	add.f64 	%fd327, %fd528, %fd527;
	sub.f64 	%fd328, %fd528, %fd527;
	fma.rn.f64 	%fd329, %fd254, %fd319, 0d0000000000000000;
	fma.rn.f64 	%fd330, %fd256, %fd320, 0d0000000000000000;
	fma.rn.f64 	%fd331, %fd23, %fd321, %fd329;
	fma.rn.f64 	%fd332, %fd24, %fd322, %fd330;
	fma.rn.f64 	%fd333, %fd31, %fd323, %fd331;
	fma.rn.f64 	%fd334, %fd32, %fd324, %fd332;
	fma.rn.f64 	%fd335, %fd39, %fd325, %fd333;
	fma.rn.f64 	%fd336, %fd40, %fd326, %fd334;
	fma.rn.f64 	%fd337, %fd521, %fd327, %fd335;
	fma.rn.f64 	%fd338, %fd520, %fd328, %fd336;
	sub.f64 	%fd339, %fd337, %fd338;
	st.shared.f64 	[%r21+48], %fd339;
	add.f64 	%fd340, %fd337, %fd338;
	st.shared.f64 	[%r21], %fd340;
	fma.rn.f64 	%fd341, %fd17, %fd319, 0d0000000000000000;
	fma.rn.f64 	%fd342, %fd18, %fd320, 0d0000000000000000;
	fma.rn.f64 	%fd343, %fd25, %fd321, %fd341;
	fma.rn.f64 	%fd344, %fd26, %fd322, %fd342;
	fma.rn.f64 	%fd345, %fd33, %fd323, %fd343;
	fma.rn.f64 	%fd346, %fd34, %fd324, %fd344;
	fma.rn.f64 	%fd347, %fd41, %fd325, %fd345;
	fma.rn.f64 	%fd348, %fd42, %fd326, %fd346;
	fma.rn.f64 	%fd349, %fd519, %fd327, %fd347;
	fma.rn.f64 	%fd350, %fd518, %fd328, %fd348;
	sub.f64 	%fd351, %fd349, %fd350;
	st.shared.f64 	[%r21+40], %fd351;
	add.f64 	%fd352, %fd349, %fd350;
	st.shared.f64 	[%r21+8], %fd352;
	fma.rn.f64 	%fd353, %fd19, %fd319, 0d0000000000000000;
	fma.rn.f64 	%fd354, %fd20, %fd320, 0d0000000000000000;
	fma.rn.f64 	%fd355, %fd27, %fd321, %fd353;
	fma.rn.f64 	%fd356, %fd28, %fd322, %fd354;
	fma.rn.f64 	%fd357, %fd35, %fd323, %fd355;
	fma.rn.f64 	%fd358, %fd36, %fd324, %fd356;
	fma.rn.f64 	%fd359, %fd525, %fd325, %fd357;
	fma.rn.f64 	%fd360, %fd524, %fd326, %fd358;
	fma.rn.f64 	%fd361, %fd517, %fd327, %fd359;
	fma.rn.f64 	%fd362, %fd516, %fd328, %fd360;
	sub.f64 	%fd363, %fd361, %fd362;
	st.shared.f64 	[%r21+32], %fd363;
	add.f64 	%fd364, %fd361, %fd362;
	st.shared.f64 	[%r21+16], %fd364;
	fma.rn.f64 	%fd365, %fd21, %fd319, 0d0000000000000000;
	fma.rn.f64 	%fd366, %fd22, %fd320, 0d0000000000000000;
	fma.rn.f64 	%fd367, %fd29, %fd321, %fd365;
	fma.rn.f64 	%fd368, %fd30, %fd322, %fd366;
	fma.rn.f64 	%fd369, %fd37, %fd323, %fd367;
	fma.rn.f64 	%fd370, %fd38, %fd324, %fd368;
	fma.rn.f64 	%fd371, %fd523, %fd325, %fd369;
	fma.rn.f64 	%fd372, %fd522, %fd326, %fd370;
	fma.rn.f64 	%fd373, %fd515, %fd327, %fd371;
	fma.rn.f64 	%fd374, %fd514, %fd328, %fd372;
	add.f64 	%fd375, %fd373, %fd374;
	st.shared.f64 	[%r21+24], %fd375;
	bar.sync 	0;
	@%p7 bra 	$L__BB171_9;
	ld.shared.f64 	%fd376, [%r8];
	ld.shared.f64 	%fd377, [%r8+720];
	add.f64 	%fd378, %fd376, %fd377;
	sub.f64 	%fd379, %fd376, %fd377;
	ld.shared.f64 	%fd380, [%r8+80];
	ld.shared.f64 	%fd381, [%r8+640];
	add.f64 	%fd382, %fd380, %fd381;
	sub.f64 	%fd383, %fd380, %fd381;
	ld.shared.f64 	%fd384, [%r8+160];
	ld.shared.f64 	%fd385, [%r8+560];
	add.f64 	%fd386, %fd384, %fd385;
	sub.f64 	%fd387, %fd384, %fd385;
	ld.shared.f64 	%fd388, [%r8+240];
	ld.shared.f64 	%fd389, [%r8+480];
	add.f64 	%fd390, %fd388, %fd389;
	sub.f64 	%fd391, %fd388, %fd389;
	ld.shared.f64 	%fd392, [%r8+320];
	ld.shared.f64 	%fd393, [%r8+400];
	add.f64 	%fd394, %fd392, %fd393;
	sub.f64 	%fd395, %fd392, %fd393;
	ld.const.f64 	%fd396, [const_oddDofToQuad];
	fma.rn.f64 	%fd397, %fd396, %fd378, 0d0000000000000000;
	ld.const.f64 	%fd398, [const_evenDofToQuad];
	fma.rn.f64 	%fd399, %fd398, %fd379, 0d0000000000000000;
	fma.rn.f64 	%fd400, %fd23, %fd382, %fd397;
	fma.rn.f64 	%fd401, %fd24, %fd383, %fd399;
	fma.rn.f64 	%fd402, %fd31, %fd386, %fd400;
	fma.rn.f64 	%fd403, %fd32, %fd387, %fd401;
	fma.rn.f64 	%fd404, %fd39, %fd390, %fd402;
	fma.rn.f64 	%fd405, %fd40, %fd391, %fd403;
	fma.rn.f64 	%fd406, %fd521, %fd394, %fd404;
	fma.rn.f64 	%fd407, %fd520, %fd395, %fd405;
	sub.f64 	%fd408, %fd406, %fd407;
	st.shared.f64 	[%r8+480], %fd408;
	add.f64 	%fd409, %fd406, %fd407;
	st.shared.f64 	[%r8], %fd409;
	fma.rn.f64 	%fd410, %fd17, %fd378, 0d0000000000000000;
	fma.rn.f64 	%fd411, %fd18, %fd379, 0d0000000000000000;
	fma.rn.f64 	%fd412, %fd25, %fd382, %fd410;
	fma.rn.f64 	%fd413, %fd26, %fd383, %fd411;
	fma.rn.f64 	%fd414, %fd33, %fd386, %fd412;
	fma.rn.f64 	%fd415, %fd34, %fd387, %fd413;
	fma.rn.f64 	%fd416, %fd41, %fd390, %fd414;
	fma.rn.f64 	%fd417, %fd42, %fd391, %fd415;
	fma.rn.f64 	%fd418, %fd519, %fd394, %fd416;
	fma.rn.f64 	%fd419, %fd518, %fd395, %fd417;
	sub.f64 	%fd420, %fd418, %fd419;
	st.shared.f64 	[%r8+400], %fd420;
	add.f64 	%fd421, %fd418, %fd419;
	st.shared.f64 	[%r8+80], %fd421;
	fma.rn.f64 	%fd422, %fd19, %fd378, 0d0000000000000000;
	fma.rn.f64 	%fd423, %fd20, %fd379, 0d0000000000000000;
	fma.rn.f64 	%fd424, %fd27, %fd382, %fd422;
	fma.rn.f64 	%fd425, %fd28, %fd383, %fd423;
	fma.rn.f64 	%fd426, %fd35, %fd386, %fd424;
	fma.rn.f64 	%fd427, %fd36, %fd387, %fd425;
	fma.rn.f64 	%fd428, %fd525, %fd390, %fd426;
	fma.rn.f64 	%fd429, %fd524, %fd391, %fd427;
	fma.rn.f64 	%fd430, %fd517, %fd394, %fd428;
	fma.rn.f64 	%fd431, %fd516, %fd395, %fd429;
	sub.f64 	%fd432, %fd430, %fd431;
	st.shared.f64 	[%r8+320], %fd432;
	add.f64 	%fd433, %fd430, %fd431;
	st.shared.f64 	[%r8+160], %fd433;
	fma.rn.f64 	%fd434, %fd21, %fd378, 0d0000000000000000;
	fma.rn.f64 	%fd435, %fd22, %fd379, 0d0000000000000000;
	fma.rn.f64 	%fd436, %fd29, %fd382, %fd434;
	fma.rn.f64 	%fd437, %fd30, %fd383, %fd435;
	fma.rn.f64 	%fd438, %fd37, %fd386, %fd436;
	fma.rn.f64 	%fd439, %fd38, %fd387, %fd437;
	fma.rn.f64 	%fd440, %fd523, %fd390, %fd438;
	fma.rn.f64 	%fd441, %fd522, %fd391, %fd439;
	fma.rn.f64 	%fd442, %fd515, %fd394, %fd440;
	fma.rn.f64 	%fd443, %fd514, %fd395, %fd441;
	add.f64 	%fd444, %fd442, %fd443;
	st.shared.f64 	[%r8+240], %fd444;
$L__BB171_9:
	bar.sync 	0;
	@%p5 bra 	$L__BB171_11;
	ld.shared.f64 	%fd445, [%r7];
	ld.shared.f64 	%fd446, [%r7+7200];
	add.f64 	%fd447, %fd445, %fd446;
	sub.f64 	%fd448, %fd445, %fd446;
	ld.shared.f64 	%fd449, [%r7+800];
	ld.shared.f64 	%fd450, [%r7+6400];
	add.f64 	%fd451, %fd449, %fd450;
	sub.f64 	%fd452, %fd449, %fd450;
	ld.shared.f64 	%fd453, [%r7+1600];
	ld.shared.f64 	%fd454, [%r7+5600];
	add.f64 	%fd455, %fd453, %fd454;
	sub.f64 	%fd456, %fd453, %fd454;
	ld.shared.f64 	%fd457, [%r7+2400];
	ld.shared.f64 	%fd458, [%r7+4800];
	add.f64 	%fd459, %fd457, %fd458;
	sub.f64 	%fd460, %fd457, %fd458;
	ld.shared.f64 	%fd461, [%r7+3200];
	ld.shared.f64 	%fd462, [%r7+4000];
	add.f64 	%fd463, %fd461, %fd462;
	sub.f64 	%fd464, %fd461, %fd462;
	ld.const.f64 	%fd465, [const_oddDofToQuad];
	fma.rn.f64 	%fd466, %fd465, %fd447, 0d0000000000000000;
	ld.const.f64 	%fd467, [const_evenDofToQuad];
	fma.rn.f64 	%fd468, %fd467, %fd448, 0d0000000000000000;
	fma.rn.f64 	%fd469, %fd23, %fd451, %fd466;
	fma.rn.f64 	%fd470, %fd24, %fd452, %fd468;
	fma.rn.f64 	%fd471, %fd31, %fd455, %fd469;
	fma.rn.f64 	%fd472, %fd32, %fd456, %fd470;
	fma.rn.f64 	%fd473, %fd39, %fd459, %fd471;
	fma.rn.f64 	%fd474, %fd40, %fd460, %fd472;
	fma.rn.f64 	%fd475, %fd521, %fd463, %fd473;
	fma.rn.f64 	%fd476, %fd520, %fd464, %fd474;
	sub.f64 	%fd526, %fd475, %fd476;
	add.f64 	%fd532, %fd475, %fd476;
	fma.rn.f64 	%fd477, %fd17, %fd447, 0d0000000000000000;
	fma.rn.f64 	%fd478, %fd18, %fd448, 0d0000000000000000;
	fma.rn.f64 	%fd479, %fd25, %fd451, %fd477;
	fma.rn.f64 	%fd480, %fd26, %fd452, %fd478;
	fma.rn.f64 	%fd481, %fd33, %fd455, %fd479;
	fma.rn.f64 	%fd482, %fd34, %fd456, %fd480;
	fma.rn.f64 	%fd483, %fd41, %fd459, %fd481;
	fma.rn.f64 	%fd484, %fd42, %fd460, %fd482;
	fma.rn.f64 	%fd485, %fd519, %fd463, %fd483;
	fma.rn.f64 	%fd486, %fd518, %fd464, %fd484;
	sub.f64 	%fd527, %fd485, %fd486;
	add.f64 	%fd531, %fd485, %fd486;
	fma.rn.f64 	%fd487, %fd19, %fd447, 0d0000000000000000;
	fma.rn.f64 	%fd488, %fd20, %fd448, 0d0000000000000000;
	fma.rn.f64 	%fd489, %fd27, %fd451, %fd487;
	fma.rn.f64 	%fd490, %fd28, %fd452, %fd488;
	fma.rn.f64 	%fd491, %fd35, %fd455, %fd489;
	fma.rn.f64 	%fd492, %fd36, %fd456, %fd490;
	fma.rn.f64 	%fd493, %fd525, %fd459, %fd491;
	fma.rn.f64 	%fd494, %fd524, %fd460, %fd492;
	fma.rn.f64 	%fd495, %fd517, %fd463, %fd493;
	fma.rn.f64 	%fd496, %fd516, %fd464, %fd494;
	sub.f64 	%fd528, %fd495, %fd496;
	add.f64 	%fd530, %fd495, %fd496;
	fma.rn.f64 	%fd497, %fd21, %fd447, 0d0000000000000000;
	fma.rn.f64 	%fd498, %fd22, %fd448, 0d0000000000000000;
	fma.rn.f64 	%fd499, %fd29, %fd451, %fd497;
	fma.rn.f64 	%fd500, %fd30, %fd452, %fd498;
	fma.rn.f64 	%fd501, %fd37, %fd455, %fd499;
	fma.rn.f64 	%fd502, %fd38, %fd456, %fd500;
	fma.rn.f64 	%fd503, %fd523, %fd459, %fd501;
	fma.rn.f64 	%fd504, %fd522, %fd460, %fd502;
	fma.rn.f64 	%fd505, %fd515, %fd463, %fd503;
	fma.rn.f64 	%fd506, %fd514, %fd464, %fd504;
	add.f64 	%fd529, %fd505, %fd506;
$L__BB171_11:
	bar.sync 	0;
	@%p4 bra 	$L__BB171_13;
	ld.param.u64 	%rd14, [_Z32massMatrixMultiplyConstantKernelILi7ELi10ELi1EEviPKdS1_S1_S1_Pd_param_5];
	mad.lo.s32 	%r27, %r3, 343, %r10;
	cvta.to.global.u64 	%rd10, %rd14;
	mul.wide.s32 	%rd11, %r27, 8;
	add.s64 	%rd12, %rd10, %rd11;
	st.global.f64 	[%rd12], %fd532;
	st.global.f64 	[%rd12+392], %fd531;
	st.global.f64 	[%rd12+784], %fd530;
	st.global.f64 	[%rd12+1176], %fd529;
	st.global.f64 	[%rd12+1568], %fd528;
	st.global.f64 	[%rd12+1960], %fd527;
	st.global.f64 	[%rd12+2352], %fd526;
$L__BB171_13:
	ret;

}
	// .globl	_Z30massMatrixMultiplySharedKernelILi7ELi10ELi1EEviPKdS1_S1_S1_Pd
.visible .entry _Z30massMatrixMultiplySharedKernelILi7ELi10ELi1EEviPKdS1_S1_S1_Pd(
	.param .u32 _Z30massMatrixMultiplySharedKernelILi7ELi10ELi1EEviPKdS1_S1_S1_Pd_param_0,
	.param .u64 .ptr .align 1 _Z30massMatrixMultiplySharedKernelILi7ELi10ELi1EEviPKdS1_S1_S1_Pd_param_1,
	.param .u64 .ptr .align 1 _Z30massMatrixMultiplySharedKernelILi7ELi10ELi1EEviPKdS1_S1_S1_Pd_param_2,
	.param .u64 .ptr .align 1 _Z30massMatrixMultiplySharedKernelILi7ELi10ELi1EEviPKdS1_S1_S1_Pd_param_3,
	.param .u64 .ptr .align 1 _Z30massMatrixMultiplySharedKernelILi7ELi10ELi1EEviPKdS1_S1_S1_Pd_param_4,
	.param .u64 .ptr .align 1 _Z30massMatrixMultiplySharedKernelILi7ELi10ELi1EEviPKdS1_S1_S1_Pd_param_5
)
{
	.reg .pred 	%p<13>;
	.reg .b16 	%rs<22>;
	.reg .b32 	%r<43>;
	.reg .b64 	%rd<22>;
	.reg .b64 	%fd<529>;
	// demoted variable
	.shared .align 8 .b8 _ZZ30massMatrixMultiplySharedKernelILi7ELi10ELi1EEviPKdS1_S1_S1_PdE6s_tmp1[8000];
	// demoted variable
	.shared .align 8 .b8 _ZZ30massMatrixMultiplySharedKernelILi7ELi10ELi1EEviPKdS1_S1_S1_PdE14s_oddDofToQuad[160];
	// demoted variable
	.shared .align 8 .b8 _ZZ30massMatrixMultiplySharedKernelILi7ELi10ELi1EEviPKdS1_S1_S1_PdE15s_evenDofToQuad[160];
	ld.param.u32 	%r9, [_Z30massMatrixMultiplySharedKernelILi7ELi10ELi1EEviPKdS1_S1_S1_Pd_param_0];
	ld.param.u64 	%rd2, [_Z30massMatrixMultiplySharedKernelILi7ELi10ELi1EEviPKdS1_S1_S1_Pd_param_2];
	ld.param.u64 	%rd3, [_Z30massMatrixMultiplySharedKernelILi7ELi10ELi1EEviPKdS1_S1_S1_Pd_param_3];
	ld.param.u64 	%rd4, [_Z30massMatrixMultiplySharedKernelILi7ELi10ELi1EEviPKdS1_S1_S1_Pd_param_4];
	mov.u32 	%r10, %tid.x;
	mov.u32 	%r2, %tid.y;
	mov.u32 	%r11, %ctaid.x;
	add.s32 	%r3, %r11, %r2;
	cvt.u16.u32 	%rs2, %r10;
	mul.hi.u16 	%rs3, %rs2, 9363;
	sub.s16 	%rs4, %rs2, %rs3;
	shr.u16 	%rs5, %rs4, 1;
	add.s16 	%rs6, %rs5, %rs3;
	shr.u16 	%rs7, %rs6, 2;
	mul.lo.s16 	%rs8, %rs7, 7;
	sub.s16 	%rs1, %rs2, %rs8;
	setp.lt.s32 	%p2, %r3, %r9;
	setp.lt.u32 	%p3, %r10, 49;
	and.pred  	%p1, %p2, %p3;
	not.pred 	%p4, %p1;
	@%p4 bra 	$L__BB172_2;
	cvta.to.global.u64 	%rd6, %rd4;
	mad.lo.s32 	%r12, %r3, 343, %r10;
	mul.wide.s32 	%rd7, %r12, 8;
	add.s64 	%rd8, %rd6, %rd7;
	ld.global.nc.f64 	%fd509, [%rd8];
	ld.global.nc.f64 	%fd508, [%rd8+392];
	ld.global.nc.f64 	%fd507, [%rd8+784];
	ld.global.nc.f64 	%fd506, [%rd8+1176];
	ld.global.nc.f64 	%fd505, [%rd8+1568];
	ld.global.nc.f64 	%fd504, [%rd8+1960];
	ld.global.nc.f64 	%fd503, [%rd8+2352];
$L__BB172_2:
	setp.ne.s32 	%p5, %r2, 0;
	setp.gt.u32 	%p6, %r10, 19;
	or.pred  	%p7, %p5, %p6;
	@%p7 bra 	$L__BB172_4;
	cvta.to.global.u64 	%rd9, %rd2;
	mul.wide.u32 	%rd10, %r10, 8;
	add.s64 	%rd11, %rd9, %rd10;
	ld.global.nc.f64 	%fd101, [%rd11];
	shl.b32 	%r13, %r10, 3;
	mov.u32 	%r14, _ZZ30massMatrixMultiplySharedKernelILi7ELi10ELi1EEviPKdS1_S1_S1_PdE14s_oddDofToQuad;
	add.s32 	%r15, %r14, %r13;
	st.shared.f64 	[%r15], %fd101;
	cvta.to.global.u64 	%rd12, %rd3;
	add.s64 	%rd13, %rd12, %rd10;
	ld.global.nc.f64 	%fd102, [%rd13];
	mov.u32 	%r16, _ZZ30massMatrixMultiplySharedKernelILi7ELi10ELi1EEviPKdS1_S1_S1_PdE15s_evenDofToQuad;
	add.s32 	%r17, %r16, %r13;
	st.shared.f64 	[%r17], %fd102;
$L__BB172_4:
	setp.gt.u32 	%p8, %r10, 48;
	bar.sync 	0;
	ld.shared.f64 	%fd15, [_ZZ30massMatrixMultiplySharedKernelILi7ELi10ELi1EEviPKdS1_S1_S1_PdE14s_oddDofToQuad];
	ld.shared.f64 	%fd16, [_ZZ30massMatrixMultiplySharedKernelILi7ELi10ELi1EEviPKdS1_S1_S1_PdE15s_evenDofToQuad];
	ld.shared.f64 	%fd17, [_ZZ30massMatrixMultiplySharedKernelILi7ELi10ELi1EEviPKdS1_S1_S1_PdE14s_oddDofToQuad+8];
	ld.shared.f64 	%fd18, [_ZZ30massMatrixMultiplySharedKernelILi7ELi10ELi1EEviPKdS1_S1_S1_PdE15s_evenDofToQuad+8];
	ld.shared.f64 	%fd19, [_ZZ30massMatrixMultiplySharedKernelILi7ELi10ELi1EEviPKdS1_S1_S1_PdE14s_oddDofToQuad+16];
	ld.shared.f64 	%fd20, [_ZZ30massMatrixMultiplySharedKernelILi7ELi10ELi1EEviPKdS1_S1_S1_PdE15s_evenDofToQuad+16];
	ld.shared.f64 	%fd21, [_ZZ30massMatrixMultiplySharedKernelILi7ELi10ELi1EEviPKdS1_S1_S1_PdE14s_oddDofToQuad+24];
	ld.shared.f64 	%fd22, [_ZZ30massMatrixMultiplySharedKernelILi7ELi10ELi1EEviPKdS1_S1_S1_PdE15s_evenDofToQuad+24];
	ld.shared.f64 	%fd23, [_ZZ30massMatrixMultiplySharedKernelILi7ELi10ELi1EEviPKdS1_S1_S1_PdE14s_oddDofToQuad+32];
	ld.shared.f64 	%fd24, [_ZZ30massMatrixMultiplySharedKernelILi7ELi10ELi1EEviPKdS1_S1_S1_PdE15s_evenDofToQuad+32];
	ld.shared.f64 	%fd25, [_ZZ30massMatrixMultiplySharedKernelILi7ELi10ELi1EEviPKdS1_S1_S1_PdE14s_oddDofToQuad+40];
	ld.shared.f64 	%fd26, [_ZZ30massMatrixMultiplySharedKernelILi7ELi10ELi1EEviPKdS1_S1_S1_PdE15s_evenDofToQuad+40];
	ld.shared.f64 	%fd27, [_ZZ30massMatrixMultiplySharedKernelILi7ELi10ELi1EEviPKdS1_S1_S1_PdE14s_oddDofToQuad+48];
	ld.shared.f64 	%fd28, [_ZZ30massMatrixMultiplySharedKernelILi7ELi10ELi1EEviPKdS1_S1_S1_PdE15s_evenDofToQuad+48];
	ld.shared.f64 	%fd29, [_ZZ30massMatrixMultiplySharedKernelILi7ELi10ELi1EEviPKdS1_S1_S1_PdE14s_oddDofToQuad+56];
	ld.shared.f64 	%fd30, [_ZZ30massMatrixMultiplySharedKernelILi7ELi10ELi1EEviPKdS1_S1_S1_PdE15s_evenDofToQuad+56];
	ld.shared.f64 	%fd31, [_ZZ30massMatrixMultiplySharedKernelILi7ELi10ELi1EEviPKdS1_S1_S1_PdE14s_oddDofToQuad+64];
	ld.shared.f64 	%fd32, [_ZZ30massMatrixMultiplySharedKernelILi7ELi10ELi1EEviPKdS1_S1_S1_PdE15s_evenDofToQuad+64];
	ld.shared.f64 	%fd33, [_ZZ30massMatrixMultiplySharedKernelILi7ELi10ELi1EEviPKdS1_S1_S1_PdE14s_oddDofToQuad+72];
	ld.shared.f64 	%fd34, [_ZZ30massMatrixMultiplySharedKernelILi7ELi10ELi1EEviPKdS1_S1_S1_PdE15s_evenDofToQuad+72];
	ld.shared.f64 	%fd35, [_ZZ30massMatrixMultiplySharedKernelILi7ELi10ELi1EEviPKdS1_S1_S1_PdE14s_oddDofToQuad+80];
	ld.shared.f64 	%fd36, [_ZZ30massMatrixMultiplySharedKernelILi7ELi10ELi1EEviPKdS1_S1_S1_PdE15s_evenDofToQuad+80];
	ld.shared.f64 	%fd37, [_ZZ30massMatrixMultiplySharedKernelILi7ELi10ELi1EEviPKdS1_S1_S1_PdE14s_oddDofToQuad+88];
	ld.shared.f64 	%fd38, [_ZZ30massMatrixMultiplySharedKernelILi7ELi10ELi1EEviPKdS1_S1_S1_PdE15s_evenDofToQuad+88];
	ld.shared.f64 	%fd39, [_ZZ30massMatrixMultiplySharedKernelILi7ELi10ELi1EEviPKdS1_S1_S1_PdE14s_oddDofToQuad+96];
	ld.shared.f64 	%fd40, [_ZZ30massMatrixMultiplySharedKernelILi7ELi10ELi1EEviPKdS1_S1_S1_PdE15s_evenDofToQuad+96];
	ld.shared.f64 	%fd41, [_ZZ30massMatrixMultiplySharedKernelILi7ELi10ELi1EEviPKdS1_S1_S1_PdE14s_oddDofToQuad+104];
	ld.shared.f64 	%fd42, [_ZZ30massMatrixMultiplySharedKernelILi7ELi10ELi1EEviPKdS1_S1_S1_PdE15s_evenDofToQuad+104];
	mov.u32 	%r18, _ZZ30massMatrixMultiplySharedKernelILi7ELi10ELi1EEviPKdS1_S1_S1_PdE6s_tmp1;
	mad.lo.s32 	%r19, %r2, 8000, %r18;
	mul.lo.s16 	%rs10, %rs2, 37;
	shr.u16 	%rs11, %rs10, 8;
	sub.s16 	%rs12, %rs2, %rs11;
	and.b16  	%rs13, %rs12, 254;
	shr.u16 	%rs14, %rs13, 1;
	add.s16 	%rs15, %rs14, %rs11;
	and.b16  	%rs16, %rs15, 252;
	shr.u16 	%rs17, %rs16, 2;
	cvt.u32.u16 	%r4, %rs17;
	mul.wide.u16 	%r20, %rs17, 80;
	add.s32 	%r5, %r19, %r20;
	mul.wide.u16 	%r21, %rs1, 8;
	add.s32 	%r6, %r5, %r21;
	@%p8 bra 	$L__BB172_6;
	add.f64 	%fd103, %fd509, %fd503;
	sub.f64 	%fd104, %fd509, %fd503;
	add.f64 	%fd105, %fd508, %fd504;
	sub.f64 	%fd106, %fd508, %fd504;
	add.f64 	%fd107, %fd507, %fd505;
	sub.f64 	%fd108, %fd507, %fd505;
	add.f64 	%fd109, %fd506, %fd506;
	sub.f64 	%fd110, %fd506, %fd506;
	mul.f64 	%fd111, %fd109, 0d3FE0000000000000;
	fma.rn.f64 	%fd112, %fd15, %fd103, 0d0000000000000000;
	fma.rn.f64 	%fd113, %fd16, %fd104, 0d0000000000000000;
	fma.rn.f64 	%fd114, %fd17, %fd105, %fd112;
	fma.rn.f64 	%fd115, %fd18, %fd106, %fd113;
	fma.rn.f64 	%fd116, %fd19, %fd107, %fd114;
	fma.rn.f64 	%fd117, %fd20, %fd108, %fd115;
	fma.rn.f64 	%fd118, %fd21, %fd111, %fd116;
	fma.rn.f64 	%fd119, %fd22, %fd110, %fd117;
	sub.f64 	%fd120, %fd118, %fd119;
	st.shared.f64 	[%r6+7200], %fd120;
	add.f64 	%fd121, %fd119, %fd118;
	st.shared.f64 	[%r6], %fd121;
	fma.rn.f64 	%fd122, %fd23, %fd103, 0d0000000000000000;
	fma.rn.f64 	%fd123, %fd24, %fd104, 0d0000000000000000;
	fma.rn.f64 	%fd124, %fd25, %fd105, %fd122;
	fma.rn.f64 	%fd125, %fd26, %fd106, %fd123;
	fma.rn.f64 	%fd126, %fd27, %fd107, %fd124;
	fma.rn.f64 	%fd127, %fd28, %fd108, %fd125;
	fma.rn.f64 	%fd128, %fd29, %fd111, %fd126;
	fma.rn.f64 	%fd129, %fd30, %fd110, %fd127;
	sub.f64 	%fd130, %fd128, %fd129;
	st.shared.f64 	[%r6+6400], %fd130;
	add.f64 	%fd131, %fd129, %fd128;
	st.shared.f64 	[%r6+800], %fd131;
	fma.rn.f64 	%fd132, %fd31, %fd103, 0d0000000000000000;
	fma.rn.f64 	%fd133, %fd32, %fd104, 0d0000000000000000;
	fma.rn.f64 	%fd134, %fd33, %fd105, %fd132;
	fma.rn.f64 	%fd135, %fd34, %fd106, %fd133;
	fma.rn.f64 	%fd136, %fd35, %fd107, %fd134;
	fma.rn.f64 	%fd137, %fd36, %fd108, %fd135;
	fma.rn.f64 	%fd138, %fd37, %fd111, %fd136;
	fma.rn.f64 	%fd139, %fd38, %fd110, %fd137;
	sub.f64 	%fd140, %fd138, %fd139;
	st.shared.f64 	[%r6+5600], %fd140;
	add.f64 	%fd141, %fd139, %fd138;
	st.shared.f64 	[%r6+1600], %fd141;
	fma.rn.f64 	%fd142, %fd39, %fd103, 0d0000000000000000;
	fma.rn.f64 	%fd143, %fd40, %fd104, 0d0000000000000000;
	fma.rn.f64 	%fd144, %fd41, %fd105, %fd142;
	fma.rn.f64 	%fd145, %fd42, %fd106, %fd143;
	ld.shared.f64 	%fd146, [_ZZ30massMatrixMultiplySharedKernelILi7ELi10ELi1EEviPKdS1_S1_S1_PdE14s_oddDofToQuad+112];
	fma.rn.f64 	%fd147, %fd146, %fd107, %fd144;
	ld.shared.f64 	%fd148, [_ZZ30massMatrixMultiplySharedKernelILi7ELi10ELi1EEviPKdS1_S1_S1_PdE15s_evenDofToQuad+112];
	fma.rn.f64 	%fd149, %fd148, %fd108, %fd145;
	ld.shared.f64 	%fd150, [_ZZ30massMatrixMultiplySharedKernelILi7ELi10ELi1EEviPKdS1_S1_S1_PdE14s_oddDofToQuad+120];
	fma.rn.f64 	%fd151, %fd150, %fd111, %fd147;
	ld.shared.f64 	%fd152, [_ZZ30massMatrixMultiplySharedKernelILi7ELi10ELi1EEviPKdS1_S1_S1_PdE15s_evenDofToQuad+120];
	fma.rn.f64 	%fd153, %fd152, %fd110, %fd149;
	sub.f64 	%fd154, %fd151, %fd153;
	st.shared.f64 	[%r6+4800], %fd154;
	add.f64 	%fd155, %fd153, %fd151;
	st.shared.f64 	[%r6+2400], %fd155;
	ld.shared.f64 	%fd156, [_ZZ30massMatrixMultiplySharedKernelILi7ELi10ELi1EEviPKdS1_S1_S1_PdE14s_oddDofToQuad+128];
	fma.rn.f64 	%fd157, %fd156, %fd103, 0d0000000000000000;
	ld.shared.f64 	%fd158, [_ZZ30massMatrixMultiplySharedKernelILi7ELi10ELi1EEviPKdS1_S1_S1_PdE15s_evenDofToQuad+128];
	fma.rn.f64 	%fd159, %fd158, %fd104, 0d0000000000000000;
	ld.shared.f64 	%fd160, [_ZZ30massMatrixMultiplySharedKernelILi7ELi10ELi1EEviPKdS1_S1_S1_PdE14s_oddDofToQuad+136];
	fma.rn.f64 	%fd161, %fd160, %fd105, %fd157;
	ld.shared.f64 	%fd162, [_ZZ30massMatrixMultiplySharedKernelILi7ELi10ELi1EEviPKdS1_S1_S1_PdE15s_evenDofToQuad+136];
	fma.rn.f64 	%fd163, %fd162, %fd106, %fd159;
	ld.shared.f64 	%fd164, [_ZZ30massMatrixMultiplySharedKernelILi7ELi10ELi1EEviPKdS1_S1_S1_PdE14s_oddDofToQuad+144];
	fma.rn.f64 	%fd165, %fd164, %fd107, %fd161;
	ld.shared.f64 	%fd166, [_ZZ30massMatrixMultiplySharedKernelILi7ELi10ELi1EEviPKdS1_S1_S1_PdE15s_evenDofToQuad+144];
	fma.rn.f64 	%fd167, %fd166, %fd108, %fd163;
	ld.shared.f64 	%fd168, [_ZZ30massMatrixMultiplySharedKernelILi7ELi10ELi1EEviPKdS1_S1_S1_PdE14s_oddDofToQuad+152];
	fma.rn.f64 	%fd169, %fd168, %fd111, %fd165;
	ld.shared.f64 	%fd170, [_ZZ30massMatrixMultiplySharedKernelILi7ELi10ELi1EEviPKdS1_S1_S1_PdE15s_evenDofToQuad+152];
	fma.rn.f64 	%fd171, %fd170, %fd110, %fd167;
	sub.f64 	%fd172, %fd169, %fd171;
	st.shared.f64 	[%r6+4000], %fd172;
	add.f64 	%fd173, %fd171, %fd169;
	st.shared.f64 	[%r6+3200], %fd173;
$L__BB172_6:
	bar.sync 	0;
	setp.lt.u32 	%p9, %r10, 70;
	mad.lo.s32 	%r22, %r4, 720, %r5;
	add.s32 	%r7, %r22, %r21;
	@%p9 bra 	$L__BB172_8;
	ld.shared.f64 	%fd521, [_ZZ30massMatrixMultiplySharedKernelILi7ELi10ELi1EEviPKdS1_S1_S1_PdE14s_oddDofToQuad+112];
	ld.shared.f64 	%fd520, [_ZZ30massMatrixMultiplySharedKernelILi7ELi10ELi1EEviPKdS1_S1_S1_PdE15s_evenDofToQuad+112];
	ld.shared.f64 	%fd519, [_ZZ30massMatrixMultiplySharedKernelILi7ELi10ELi1EEviPKdS1_S1_S1_PdE14s_oddDofToQuad+120];
	ld.shared.f64 	%fd518, [_ZZ30massMatrixMultiplySharedKernelILi7ELi10ELi1EEviPKdS1_S1_S1_PdE15s_evenDofToQuad+120];
	ld.shared.f64 	%fd517, [_ZZ30massMatrixMultiplySharedKernelILi7ELi10ELi1EEviPKdS1_S1_S1_PdE14s_oddDofToQuad+128];
	ld.shared.f64 	%fd516, [_ZZ30massMatrixMultiplySharedKernelILi7ELi10ELi1EEviPKdS1_S1_S1_PdE15s_evenDofToQuad+128];
	ld.shared.f64 	%fd515, [_ZZ30massMatrixMultiplySharedKernelILi7ELi10ELi1EEviPKdS1_S1_S1_PdE14s_oddDofToQuad+136];
	ld.shared.f64 	%fd514, [_ZZ30massMatrixMultiplySharedKernelILi7ELi10ELi1EEviPKdS1_S1_S1_PdE15s_evenDofToQuad+136];
	ld.shared.f64 	%fd513, [_ZZ30massMatrixMultiplySharedKernelILi7ELi10ELi1EEviPKdS1_S1_S1_PdE14s_oddDofToQuad+144];
	ld.shared.f64 	%fd512, [_ZZ30massMatrixMultiplySharedKernelILi7ELi10ELi1EEviPKdS1_S1_S1_PdE15s_evenDofToQuad+144];
	ld.shared.f64 	%fd511, [_ZZ30massMatrixMultiplySharedKernelILi7ELi10ELi1EEviPKdS1_S1_S1_PdE14s_oddDofToQuad+152];
	ld.shared.f64 	%fd510, [_ZZ30massMatrixMultiplySharedKernelILi7ELi10ELi1EEviPKdS1_S1_S1_PdE15s_evenDofToQuad+152];
	bra.uni 	$L__BB172_9;
$L__BB172_8:
	ld.shared.f64 	%fd174, [%r7];
	ld.shared.f64 	%fd175, [%r7+480];
	add.f64 	%fd176, %fd174, %fd175;
	sub.f64 	%fd177, %fd174, %fd175;
	ld.shared.f64 	%fd178, [%r7+80];
	ld.shared.f64 	%fd179, [%r7+400];
	add.f64 	%fd180, %fd178, %fd179;
	sub.f64 	%fd181, %fd178, %fd179;
	ld.shared.f64 	%fd182, [%r7+160];
	ld.shared.f64 	%fd183, [%r7+320];
	add.f64 	%fd184, %fd182, %fd183;
	sub.f64 	%fd185, %fd182, %fd183;
	ld.shared.f64 	%fd186, [%r7+240];
	add.f64 	%fd187, %fd186, %fd186;
	sub.f64 	%fd188, %fd186, %fd186;
	mul.f64 	%fd189, %fd187, 0d3FE0000000000000;
	fma.rn.f64 	%fd190, %fd15, %fd176, 0d0000000000000000;
	fma.rn.f64 	%fd191, %fd16, %fd177, 0d0000000000000000;
	fma.rn.f64 	%fd192, %fd17, %fd180, %fd190;
	fma.rn.f64 	%fd193, %fd18, %fd181, %fd191;
	fma.rn.f64 	%fd194, %fd19, %fd184, %fd192;
	fma.rn.f64 	%fd195, %fd20, %fd185, %fd193;
	fma.rn.f64 	%fd196, %fd21, %fd189, %fd194;
	fma.rn.f64 	%fd197, %fd22, %fd188, %fd195;
	sub.f64 	%fd198, %fd196, %fd197;
	st.shared.f64 	[%r7+720], %fd198;
	add.f64 	%fd199, %fd197, %fd196;
	st.shared.f64 	[%r7], %fd199;
	fma.rn.f64 	%fd200, %fd23, %fd176, 0d0000000000000000;
	fma.rn.f64 	%fd201, %fd24, %fd177, 0d0000000000000000;
	fma.rn.f64 	%fd202, %fd25, %fd180, %fd200;
	fma.rn.f64 	%fd203, %fd26, %fd181, %fd201;
	fma.rn.f64 	%fd204, %fd27, %fd184, %fd202;
	fma.rn.f64 	%fd205, %fd28, %fd185, %fd203;
	fma.rn.f64 	%fd206, %fd29, %fd189, %fd204;
	fma.rn.f64 	%fd207, %fd30, %fd188, %fd205;
	sub.f64 	%fd208, %fd206, %fd207;
	st.shared.f64 	[%r7+640], %fd208;
	add.f64 	%fd209, %fd207, %fd206;
	st.shared.f64 	[%r7+80], %fd209;
	fma.rn.f64 	%fd210, %fd31, %fd176, 0d0000000000000000;
	fma.rn.f64 	%fd211, %fd32, %fd177, 0d0000000000000000;
	fma.rn.f64 	%fd212, %fd33, %fd180, %fd210;
	fma.rn.f64 	%fd213, %fd34, %fd181, %fd211;
	fma.rn.f64 	%fd214, %fd35, %fd184, %fd212;
	fma.rn.f64 	%fd215, %fd36, %fd185, %fd213;
	fma.rn.f64 	%fd216, %fd37, %fd189, %fd214;
	fma.rn.f64 	%fd217, %fd38, %fd188, %fd215;
	sub.f64 	%fd218, %fd216, %fd217;
	st.shared.f64 	[%r7+560], %fd218;
	add.f64 	%fd219, %fd217, %fd216;
	st.shared.f64 	[%r7+160], %fd219;
	fma.rn.f64 	%fd220, %fd39, %fd176, 0d0000000000000000;
	fma.rn.f64 	%fd221, %fd40, %fd177, 0d0000000000000000;
	fma.rn.f64 	%fd222, %fd41, %fd180, %fd220;
	fma.rn.f64 	%fd223, %fd42, %fd181, %fd221;
	ld.shared.f64 	%fd521, [_ZZ30massMatrixMultiplySharedKernelILi7ELi10ELi1EEviPKdS1_S1_S1_PdE14s_oddDofToQuad+112];
	fma.rn.f64 	%fd224, %fd521, %fd184, %fd222;
	ld.shared.f64 	%fd520, [_ZZ30massMatrixMultiplySharedKernelILi7ELi10ELi1EEviPKdS1_S1_S1_PdE15s_evenDofToQuad+112];
	fma.rn.f64 	%fd225, %fd520, %fd185, %fd223;
	ld.shared.f64 	%fd519, [_ZZ30massMatrixMultiplySharedKernelILi7ELi10ELi1EEviPKdS1_S1_S1_PdE14s_oddDofToQuad+120];
	fma.rn.f64 	%fd226, %fd519, %fd189, %fd224;
	ld.shared.f64 	%fd518, [_ZZ30massMatrixMultiplySharedKernelILi7ELi10ELi1EEviPKdS1_S1_S1_PdE15s_evenDofToQuad+120];
	fma.rn.f64 	%fd227, %fd518, %fd188, %fd225;
	sub.f64 	%fd228, %fd226, %fd227;
	st.shared.f64 	[%r7+480], %fd228;
	add.f64 	%fd229, %fd227, %fd226;
	st.shared.f64 	[%r7+240], %fd229;
	ld.shared.f64 	%fd517, [_ZZ30massMatrixMultiplySharedKernelILi7ELi10ELi1EEviPKdS1_S1_S1_PdE14s_oddDofToQuad+128];
	fma.rn.f64 	%fd230, %fd517, %fd176, 0d0000000000000000;
	ld.shared.f64 	%fd516, [_ZZ30massMatrixMultiplySharedKernelILi7ELi10ELi1EEviPKdS1_S1_S1_PdE15s_evenDofToQuad+128];
	fma.rn.f64 	%fd231, %fd516, %fd177, 0d0000000000000000;
	ld.shared.f64 	%fd515, [_ZZ30massMatrixMultiplySharedKernelILi7ELi10ELi1EEviPKdS1_S1_S1_PdE14s_oddDofToQuad+136];
	fma.rn.f64 	%fd232, %fd515, %fd180, %fd230;
	ld.shared.f64 	%fd514, [_ZZ30massMatrixMultiplySharedKernelILi7ELi10ELi1EEviPKdS1_S1_S1_PdE15s_evenDofToQuad+136];
	fma.rn.f64 	%fd233, %fd514, %fd181, %fd231;
	ld.shared.f64 	%fd513, [_ZZ30massMatrixMultiplySharedKernelILi7ELi10ELi1EEviPKdS1_S1_S1_PdE14s_oddDofToQuad+144];
	fma.rn.f64 	%fd234, %fd513, %fd184, %fd232;
	ld.shared.f64 	%fd512, [_ZZ30massMatrixMultiplySharedKernelILi7ELi10ELi1EEviPKdS1_S1_S1_PdE15s_evenDofToQuad+144];
	fma.rn.f64 	%fd235, %fd512, %fd185, %fd233;
	ld.shared.f64 	%fd511, [_ZZ30massMatrixMultiplySharedKernelILi7ELi10ELi1EEviPKdS1_S1_S1_PdE14s_oddDofToQuad+152];
	fma.rn.f64 	%fd236, %fd511, %fd189, %fd234;
	ld.shared.f64 	%fd510, [_ZZ30massMatrixMultiplySharedKernelILi7ELi10ELi1EEviPKdS1_S1_S1_PdE15s_evenDofToQuad+152];
	fma.rn.f64 	%fd237, %fd510, %fd188, %fd235;
	sub.f64 	%fd238, %fd236, %fd237;
	st.shared.f64 	[%r7+400], %fd238;
	add.f64 	%fd239, %fd237, %fd236;
	st.shared.f64 	[%r7+320], %fd239;
$L__BB172_9:
	ld.param.u64 	%rd20, [_Z30massMatrixMultiplySharedKernelILi7ELi10ELi1EEviPKdS1_S1_S1_Pd_param_1];
	mov.u32 	%r24, %tid.x;
	setp.gt.u32 	%p10, %r24, 69;
	bar.sync 	0;
	cvt.u16.u32 	%rs18, %r24;
	mul.hi.u16 	%rs19, %rs18, 6554;
	mul.lo.s16 	%rs20, %rs19, 10;
	sub.s16 	%rs21, %rs18, %rs20;
	mov.u32 	%r25, %tid.y;
	mov.u32 	%r26, _ZZ30massMatrixMultiplySharedKernelILi7ELi10ELi1EEviPKdS1_S1_S1_PdE6s_tmp1;
	mad.lo.s32 	%r27, %r25, 8000, %r26;
	mul.wide.u16 	%r28, %rs19, 800;
	add.s32 	%r29, %r27, %r28;
	mul.wide.u16 	%r30, %rs21, 80;
	add.s32 	%r31, %r29, %r30;
	ld.shared.f64 	%fd240, [%r31];
	ld.shared.f64 	%fd241, [%r31+48];
	add.f64 	%fd242, %fd240, %fd241;
	sub.f64 	%fd243, %fd240, %fd241;
	ld.shared.f64 	%fd244, [%r31+8];
	ld.shared.f64 	%fd245, [%r31+40];
	add.f64 	%fd246, %fd244, %fd245;
	sub.f64 	%fd247, %fd244, %fd245;
	ld.shared.f64 	%fd248, [%r31+16];
	ld.shared.f64 	%fd249, [%r31+32];
	add.f64 	%fd250, %fd248, %fd249;
	sub.f64 	%fd251, %fd248, %fd249;
	ld.shared.f64 	%fd252, [%r31+24];
	add.f64 	%fd253, %fd252, %fd252;
	sub.f64 	%fd254, %fd252, %fd252;
	mul.f64 	%fd255, %fd253, 0d3FE0000000000000;
	mov.u32 	%r32, %ctaid.x;
	add.s32 	%r33, %r32, %r25;
	mov.b32 	%r34, {%rs21, %rs19};
	mov.b32 	%r35, 9;
	mov.b32 	%r36, 25610;
	dp2a.lo.u32.u32 	%r37, %r34, %r36, %r35;
	mad.lo.s32 	%r38, %r33, 1000, %r37;
	fma.rn.f64 	%fd256, %fd15, %fd242, 0d0000000000000000;
	fma.rn.f64 	%fd257, %fd16, %fd243, 0d0000000000000000;
	fma.rn.f64 	%fd258, %fd17, %fd246, %fd256;
	fma.rn.f64 	%fd259, %fd18, %fd247, %fd257;
	fma.rn.f64 	%fd260, %fd19, %fd250, %fd258;
	fma.rn.f64 	%fd261, %fd20, %fd251, %fd259;
	fma.rn.f64 	%fd262, %fd21, %fd255, %fd260;
	fma.rn.f64 	%fd263, %fd22, %fd254, %fd261;
	cvta.to.global.u64 	%rd14, %rd20;
	mul.wide.s32 	%rd15, %r38, 8;
	add.s64 	%rd16, %rd14, %rd15;
	ld.global.nc.f64 	%fd264, [%rd16];
	ld.global.nc.f64 	%fd265, [%rd16+-72];
	sub.f64 	%fd266, %fd262, %fd263;
	mul.f64 	%fd267, %fd266, %fd264;
	add.f64 	%fd268, %fd262, %fd263;
	mul.f64 	%fd528, %fd268, %fd265;
	fma.rn.f64 	%fd269, %fd23, %fd242, 0d0000000000000000;
	fma.rn.f64 	%fd270, %fd24, %fd243, 0d0000000000000000;
	fma.rn.f64 	%fd271, %fd25, %fd246, %fd269;
	fma.rn.f64 	%fd272, %fd26, %fd247, %fd270;
	fma.rn.f64 	%fd273, %fd27, %fd250, %fd271;
	fma.rn.f64 	%fd274, %fd28, %fd251, %fd272;
	fma.rn.f64 	%fd275, %fd29, %fd255, %fd273;
	fma.rn.f64 	%fd276, %fd30, %fd254, %fd274;
	ld.global.nc.f64 	%fd277, [%rd16+-8];
	ld.global.nc.f64 	%fd278, [%rd16+-64];
	sub.f64 	%fd279, %fd275, %fd276;
	mul.f64 	%fd280, %fd279, %fd277;
	add.f64 	%fd281, %fd275, %fd276;
	mul.f64 	%fd527, %fd281, %fd278;
	fma.rn.f64 	%fd282, %fd31, %fd242, 0d0000000000000000;
	fma.rn.f64 	%fd283, %fd32, %fd243, 0d0000000000000000;
	fma.rn.f64 	%fd284, %fd33, %fd246, %fd282;
	fma.rn.f64 	%fd285, %fd34, %fd247, %fd283;
	fma.rn.f64 	%fd286, %fd35, %fd250, %fd284;
	fma.rn.f64 	%fd287, %fd36, %fd251, %fd285;
	fma.rn.f64 	%fd288, %fd37, %fd255, %fd286;
	fma.rn.f64 	%fd289, %fd38, %fd254, %fd287;
	ld.global.nc.f64 	%fd290, [%rd16+-16];
	ld.global.nc.f64 	%fd291, [%rd16+-56];
	sub.f64 	%fd292, %fd288, %fd289;
	mul.f64 	%fd293, %fd292, %fd290;
	add.f64 	%fd294, %fd288, %fd289;
	mul.f64 	%fd526, %fd294, %fd291;
	fma.rn.f64 	%fd295, %fd39, %fd242, 0d0000000000000000;
	fma.rn.f64 	%fd296, %fd40, %fd243, 0d0000000000000000;
	fma.rn.f64 	%fd297, %fd41, %fd246, %fd295;
	fma.rn.f64 	%fd298, %fd42, %fd247, %fd296;
	fma.rn.f64 	%fd299, %fd521, %fd250, %fd297;
	fma.rn.f64 	%fd300, %fd520, %fd251, %fd298;
	fma.rn.f64 	%fd301, %fd519, %fd255, %fd299;
	fma.rn.f64 	%fd302, %fd518, %fd254, %fd300;
	ld.global.nc.f64 	%fd303, [%rd16+-24];
	ld.global.nc.f64 	%fd304, [%rd16+-48];
	sub.f64 	%fd305, %fd301, %fd302;
	mul.f64 	%fd522, %fd305, %fd303;
	add.f64 	%fd306, %fd301, %fd302;
	mul.f64 	%fd525, %fd306, %fd304;
	fma.rn.f64 	%fd307, %fd517, %fd242, 0d0000000000000000;
	fma.rn.f64 	%fd308, %fd516, %fd243, 0d0000000000000000;
	fma.rn.f64 	%fd309, %fd515, %fd246, %fd307;
	fma.rn.f64 	%fd310, %fd514, %fd247, %fd308;
	fma.rn.f64 	%fd311, %fd513, %fd250, %fd309;
	fma.rn.f64 	%fd312, %fd512, %fd251, %fd310;
	fma.rn.f64 	%fd313, %fd511, %fd255, %fd311;
	fma.rn.f64 	%fd314, %fd510, %fd254, %fd312;
	ld.global.nc.f64 	%fd315, [%rd16+-32];
	ld.global.nc.f64 	%fd316, [%rd16+-40];
	sub.f64 	%fd317, %fd313, %fd314;
	mul.f64 	%fd523, %fd317, %fd315;
	add.f64 	%fd318, %fd313, %fd314;
	mul.f64 	%fd524, %fd318, %fd316;
	bar.sync 	0;
	add.f64 	%fd319, %fd528, %fd267;
	sub.f64 	%fd320, %fd528, %fd267;
	add.f64 	%fd321, %fd527, %fd280;
	sub.f64 	%fd322, %fd527, %fd280;
	add.f64 	%fd323, %fd526, %fd293;
	sub.f64 	%fd324, %fd526, %fd293;
	add.f64 	%fd325, %fd525, %fd522;
	sub.f64 	%fd326, %fd525, %fd522;
	add.f64 	%fd327, %fd524, %fd523;
	sub.f64 	%fd328, %fd524, %fd523;
	fma.rn.f64 	%fd329, %fd15, %fd319, 0d0000000000000000;
	fma.rn.f64 	%fd330, %fd16, %fd320, 0d0000000000000000;
	fma.rn.f64 	%fd331, %fd23, %fd321, %fd329;
	fma.rn.f64 	%fd332, %fd24, %fd322, %fd330;
	fma.rn.f64 	%fd333, %fd31, %fd323, %fd331;
	fma.rn.f64 	%fd334, %fd32, %fd324, %fd332;
	fma.rn.f64 	%fd335, %fd39, %fd325, %fd333;
	fma.rn.f64 	%fd336, %fd40, %fd326, %fd334;
	fma.rn.f64 	%fd337, %fd517, %fd327, %fd335;
	fma.rn.f64 	%fd338, %fd516, %fd328, %fd336;
	sub.f64 	%fd339, %fd337, %fd338;
	st.shared.f64 	[%r31+48], %fd339;
	add.f64 	%fd340, %fd337, %fd338;
	st.shared.f64 	[%r31], %fd340;
	fma.rn.f64 	%fd341, %fd17, %fd319, 0d0000000000000000;
	fma.rn.f64 	%fd342, %fd18, %fd320, 0d0000000000000000;
	fma.rn.f64 	%fd343, %fd25, %fd321, %fd341;
	fma.rn.f64 	%fd344, %fd26, %fd322, %fd342;
	fma.rn.f64 	%fd345, %fd33, %fd323, %fd343;
	fma.rn.f64 	%fd346, %fd34, %fd324, %fd344;
	fma.rn.f64 	%fd347, %fd41, %fd325, %fd345;
	fma.rn.f64 	%fd348, %fd42, %fd326, %fd346;
	fma.rn.f64 	%fd349, %fd515, %fd327, %fd347;
	fma.rn.f64 	%fd350, %fd514, %fd328, %fd348;
	sub.f64 	%fd351, %fd349, %fd350;
	st.shared.f64 	[%r31+40], %fd351;
	add.f64 	%fd352, %fd349, %fd350;
	st.shared.f64 	[%r31+8], %fd352;
	fma.rn.f64 	%fd353, %fd19, %fd319, 0d0000000000000000;
	fma.rn.f64 	%fd354, %fd20, %fd320, 0d0000000000000000;
	fma.rn.f64 	%fd355, %fd27, %fd321, %fd353;
	fma.rn.f64 	%fd356, %fd28, %fd322, %fd354;
	fma.rn.f64 	%fd357, %fd35, %fd323, %fd355;
	fma.rn.f64 	%fd358, %fd36, %fd324, %fd356;
	fma.rn.f64 	%fd359, %fd521, %fd325, %fd357;
	fma.rn.f64 	%fd360, %fd520, %fd326, %fd358;
	fma.rn.f64 	%fd361, %fd513, %fd327, %fd359;
	fma.rn.f64 	%fd362, %fd512, %fd328, %fd360;
	sub.f64 	%fd363, %fd361, %fd362;
	st.shared.f64 	[%r31+32], %fd363;
	add.f64 	%fd364, %fd361, %fd362;
	st.shared.f64 	[%r31+16], %fd364;
	fma.rn.f64 	%fd365, %fd21, %fd319, 0d0000000000000000;
	fma.rn.f64 	%fd366, %fd22, %fd320, 0d0000000000000000;
	fma.rn.f64 	%fd367, %fd29, %fd321, %fd365;
	fma.rn.f64 	%fd368, %fd30, %fd322, %fd366;
	fma.rn.f64 	%fd369, %fd37, %fd323, %fd367;
	fma.rn.f64 	%fd370, %fd38, %fd324, %fd368;
	fma.rn.f64 	%fd371, %fd519, %fd325, %fd369;
	fma.rn.f64 	%fd372, %fd518, %fd326, %fd370;
	fma.rn.f64 	%fd373, %fd511, %fd327, %fd371;
	fma.rn.f64 	%fd374, %fd510, %fd328, %fd372;
	add.f64 	%fd375, %fd373, %fd374;
	st.shared.f64 	[%r31+24], %fd375;
	bar.sync 	0;
	@%p10 bra 	$L__BB172_11;
	ld.shared.f64 	%fd376, [%r7];
	ld.shared.f64 	%fd377, [%r7+720];
	add.f64 	%fd378, %fd376, %fd377;
	sub.f64 	%fd379, %fd376, %fd377;
	ld.shared.f64 	%fd380, [%r7+80];
	ld.shared.f64 	%fd381, [%r7+640];
	add.f64 	%fd382, %fd380, %fd381;
	sub.f64 	%fd383, %fd380, %fd381;
	ld.shared.f64 	%fd384, [%r7+160];
	ld.shared.f64 	%fd385, [%r7+560];
	add.f64 	%fd386, %fd384, %fd385;
	sub.f64 	%fd387, %fd384, %fd385;
	ld.shared.f64 	%fd388, [%r7+240];
	ld.shared.f64 	%fd389, [%r7+480];
	add.f64 	%fd390, %fd388, %fd389;
	sub.f64 	%fd391, %fd388, %fd389;
	ld.shared.f64 	%fd392, [%r7+320];
	ld.shared.f64 	%fd393, [%r7+400];
	add.f64 	%fd394, %fd392, %fd393;
	sub.f64 	%fd395, %fd392, %fd393;
	fma.rn.f64 	%fd396, %fd15, %fd378, 0d0000000000000000;
	fma.rn.f64 	%fd397, %fd16, %fd379, 0d0000000000000000;
	fma.rn.f64 	%fd398, %fd23, %fd382, %fd396;
	fma.rn.f64 	%fd399, %fd24, %fd383, %fd397;
	fma.rn.f64 	%fd400, %fd31, %fd386, %fd398;
	fma.rn.f64 	%fd401, %fd32, %fd387, %fd399;
	fma.rn.f64 	%fd402, %fd39, %fd390, %fd400;
	fma.rn.f64 	%fd403, %fd40, %fd391, %fd401;
	fma.rn.f64 	%fd404, %fd517, %fd394, %fd402;
	fma.rn.f64 	%fd405, %fd516, %fd395, %fd403;
	sub.f64 	%fd406, %fd404, %fd405;
	st.shared.f64 	[%r7+480], %fd406;
	add.f64 	%fd407, %fd404, %fd405;
	st.shared.f64 	[%r7], %fd407;
	fma.rn.f64 	%fd408, %fd17, %fd378, 0d0000000000000000;
	fma.rn.f64 	%fd409, %fd18, %fd379, 0d0000000000000000;
	fma.rn.f64 	%fd410, %fd25, %fd382, %fd408;
	fma.rn.f64 	%fd411, %fd26, %fd383, %fd409;
	fma.rn.f64 	%fd412, %fd33, %fd386, %fd410;
	fma.rn.f64 	%fd413, %fd34, %fd387, %fd411;
	fma.rn.f64 	%fd414, %fd41, %fd390, %fd412;
	fma.rn.f64 	%fd415, %fd42, %fd391, %fd413;
	fma.rn.f64 	%fd416, %fd515, %fd394, %fd414;
	fma.rn.f64 	%fd417, %fd514, %fd395, %fd415;
	sub.f64 	%fd418, %fd416, %fd417;
	st.shared.f64 	[%r7+400], %fd418;
	add.f64 	%fd419, %fd416, %fd417;
	st.shared.f64 	[%r7+80], %fd419;
	fma.rn.f64 	%fd420, %fd19, %fd378, 0d0000000000000000;
	fma.rn.f64 	%fd421, %fd20, %fd379, 0d0000000000000000;
	fma.rn.f64 	%fd422, %fd27, %fd382, %fd420;
	fma.rn.f64 	%fd423, %fd28, %fd383, %fd421;
	fma.rn.f64 	%fd424, %fd35, %fd386, %fd422;
	fma.rn.f64 	%fd425, %fd36, %fd387, %fd423;
	fma.rn.f64 	%fd426, %fd521, %fd390, %fd424;
	fma.rn.f64 	%fd427, %fd520, %fd391, %fd425;
	fma.rn.f64 	%fd428, %fd513, %fd394, %fd426;
	fma.rn.f64 	%fd429, %fd512, %fd395, %fd427;
	sub.f64 	%fd430, %fd428, %fd429;
	st.shared.f64 	[%r7+320], %fd430;
	add.f64 	%fd431, %fd428, %fd429;
	st.shared.f64 	[%r7+160], %fd431;
	fma.rn.f64 	%fd432, %fd21, %fd378, 0d0000000000000000;
	fma.rn.f64 	%fd433, %fd22, %fd379, 0d0000000000000000;
	fma.rn.f64 	%fd434, %fd29, %fd382, %fd432;
	fma.rn.f64 	%fd435, %fd30, %fd383, %fd433;
	fma.rn.f64 	%fd436, %fd37, %fd386, %fd434;
	fma.rn.f64 	%fd437, %fd38, %fd387, %fd435;
	fma.rn.f64 	%fd438, %fd519, %fd390, %fd436;
	fma.rn.f64 	%fd439, %fd518, %fd391, %fd437;
	fma.rn.f64 	%fd440, %fd511, %fd394, %fd438;
	fma.rn.f64 	%fd441, %fd510, %fd395, %fd439;
	add.f64 	%fd442, %fd440, %fd441;
	st.shared.f64 	[%r7+240], %fd442;
$L__BB172_11:
	mov.u32 	%r8, %tid.x;
	setp.gt.u32 	%p11, %r8, 48;
	bar.sync 	0;
	@%p11 bra 	$L__BB172_13;
	ld.shared.f64 	%fd443, [%r6];
	ld.shared.f64 	%fd444, [%r6+7200];
	add.f64 	%fd445, %fd443, %fd444;
	sub.f64 	%fd446, %fd443, %fd444;
	ld.shared.f64 	%fd447, [%r6+800];
	ld.shared.f64 	%fd448, [%r6+6400];
	add.f64 	%fd449, %fd447, %fd448;
	sub.f64 	%fd450, %fd447, %fd448;
	ld.shared.f64 	%fd451, [%r6+1600];
	ld.shared.f64 	%fd452, [%r6+5600];
	add.f64 	%fd453, %fd451, %fd452;
	sub.f64 	%fd454, %fd451, %fd452;
	ld.shared.f64 	%fd455, [%r6+2400];
	ld.shared.f64 	%fd456, [%r6+4800];
	add.f64 	%fd457, %fd455, %fd456;
	sub.f64 	%fd458, %fd455, %fd456;
	ld.shared.f64 	%fd459, [%r6+3200];
	ld.shared.f64 	%fd460, [%r6+4000];
	add.f64 	%fd461, %fd459, %fd460;
	sub.f64 	%fd462, %fd459, %fd460;
	fma.rn.f64 	%fd463, %fd15, %fd445, 0d0000000000000000;
	fma.rn.f64 	%fd464, %fd16, %fd446, 0d0000000000000000;
	fma.rn.f64 	%fd465, %fd23, %fd449, %fd463;
	fma.rn.f64 	%fd466, %fd24, %fd450, %fd464;
	fma.rn.f64 	%fd467, %fd31, %fd453, %fd465;
	fma.rn.f64 	%fd468, %fd32, %fd454, %fd466;
	fma.rn.f64 	%fd469, %fd39, %fd457, %fd467;
	fma.rn.f64 	%fd470, %fd40, %fd458, %fd468;
	fma.rn.f64 	%fd471, %fd517, %fd461, %fd469;
	fma.rn.f64 	%fd472, %fd516, %fd462, %fd470;
	sub.f64 	%fd522, %fd471, %fd472;
	add.f64 	%fd528, %fd471, %fd472;
	fma.rn.f64 	%fd473, %fd17, %fd445, 0d0000000000000000;
	fma.rn.f64 	%fd474, %fd18, %fd446, 0d0000000000000000;
	fma.rn.f64 	%fd475, %fd25, %fd449, %fd473;
	fma.rn.f64 	%fd476, %fd26, %fd450, %fd474;
	fma.rn.f64 	%fd477, %fd33, %fd453, %fd475;
	fma.rn.f64 	%fd478, %fd34, %fd454, %fd476;
	fma.rn.f64 	%fd479, %fd41, %fd457, %fd477;
	fma.rn.f64 	%fd480, %fd42, %fd458, %fd478;
	fma.rn.f64 	%fd481, %fd515, %fd461, %fd479;
	fma.rn.f64 	%fd482, %fd514, %fd462, %fd480;
	sub.f64 	%fd523, %fd481, %fd482;
	add.f64 	%fd527, %fd481, %fd482;
	fma.rn.f64 	%fd483, %fd19, %fd445, 0d0000000000000000;
	fma.rn.f64 	%fd484, %fd20, %fd446, 0d0000000000000000;
	fma.rn.f64 	%fd485, %fd27, %fd449, %fd483;
	fma.rn.f64 	%fd486, %fd28, %fd450, %fd484;
	fma.rn.f64 	%fd487, %fd35, %fd453, %fd485;
	fma.rn.f64 	%fd488, %fd36, %fd454, %fd486;
	fma.rn.f64 	%fd489, %fd521, %fd457, %fd487;
	fma.rn.f64 	%fd490, %fd520, %fd458, %fd488;
	fma.rn.f64 	%fd491, %fd513, %fd461, %fd489;
	fma.rn.f64 	%fd492, %fd512, %fd462, %fd490;
	sub.f64 	%fd524, %fd491, %fd492;
	add.f64 	%fd526, %fd491, %fd492;
	fma.rn.f64 	%fd493, %fd21, %fd445, 0d0000000000000000;
	fma.rn.f64 	%fd494, %fd22, %fd446, 0d0000000000000000;
	fma.rn.f64 	%fd495, %fd29, %fd449, %fd493;
	fma.rn.f64 	%fd496, %fd30, %fd450, %fd494;
	fma.rn.f64 	%fd497, %fd37, %fd453, %fd495;
	fma.rn.f64 	%fd498, %fd38, %fd454, %fd496;
	fma.rn.f64 	%fd499, %fd519, %fd457, %fd497;
	fma.rn.f64 	%fd500, %fd518, %fd458, %fd498;
	fma.rn.f64 	%fd501, %fd511, %fd461, %fd499;
	fma.rn.f64 	%fd502, %fd510, %fd462, %fd500;
	add.f64 	%fd525, %fd501, %fd502;
$L__BB172_13:
	bar.sync 	0;
	@%p4 bra 	$L__BB172_15;
	ld.param.u64 	%rd21, [_Z30massMatrixMultiplySharedKernelILi7ELi10ELi1EEviPKdS1_S1_S1_Pd_param_5];
	mov.u32 	%r39, %ctaid.x;
	mov.u32 	%r40, %tid.y;
	add.s32 	%r41, %r39, %r40;
	mad.lo.s32 	%r42, %r41, 343, %r8;
	cvta.to.global.u64 	%rd17, %rd21;
	mul.wide.s32 	%rd18, %r42, 8;
	add.s64 	%rd19, %rd17, %rd18;
	st.global.f64 	[%rd19], %fd528;
	st.global.f64 	[%rd19+392], %fd527;
	st.global.f64 	[%rd19+784], %fd526;
	st.global.f64 	[%rd19+1176], %fd525;
	st.global.f64 	[%rd19+1568], %fd524;
	st.global.f64 	[%rd19+1960], %fd523;
	st.global.f64 	[%rd19+2352], %fd522;
$L__BB172_15:
	ret;

}
	// .globl	_Z30massMatrixMultiplyGlobalKernelILi7ELi10ELi1EEviPKdS1_S1_S1_Pd
.visible .entry _Z30massMatrixMultiplyGlobalKernelILi7ELi10ELi1EEviPKdS1_S1_S1_Pd(
	.param .u32 _Z30massMatrixMultiplyGlobalKernelILi7ELi10ELi1EEviPKdS1_S1_S1_Pd_param_0,
	.param .u64 .ptr .align 1 _Z30massMatrixMultiplyGlobalKernelILi7ELi10ELi1EEviPKdS1_S1_S1_Pd_param_1,
	.param .u64 .ptr .align 1 _Z30massMatrixMultiplyGlobalKernelILi7ELi10ELi1EEviPKdS1_S1_S1_Pd_param_2,
	.param .u64 .ptr .align 1 _Z30massMatrixMultiplyGlobalKernelILi7ELi10ELi1EEviPKdS1_S1_S1_Pd_param_3,
	.param .u64 .ptr .align 1 _Z30massMatrixMultiplyGlobalKernelILi7ELi10ELi1EEviPKdS1_S1_S1_Pd_param_4,
	.param .u64 .ptr .align 1 _Z30massMatrixMultiplyGlobalKernelILi7ELi10ELi1EEviPKdS1_S1_S1_Pd_param_5
)
{
	.reg .pred 	%p<10>;
	.reg .b16 	%rs<22>;
	.reg .b32 	%r<38>;
	.reg .b64 	%rd<23>;
	.reg .b64 	%fd<559>;
	// demoted variable
	.shared .align 8 .b8 _ZZ30massMatrixMultiplyGlobalKernelILi7ELi10ELi1EEviPKdS1_S1_S1_PdE6s_tmp1[8000];
	ld.param.u32 	%r9, [_Z30massMatrixMultiplyGlobalKernelILi7ELi10ELi1EEviPKdS1_S1_S1_Pd_param_0];
	ld.param.u64 	%rd4, [_Z30massMatrixMultiplyGlobalKernelILi7ELi10ELi1EEviPKdS1_S1_S1_Pd_param_2];
	ld.param.u64 	%rd5, [_Z30massMatrixMultiplyGlobalKernelILi7ELi10ELi1EEviPKdS1_S1_S1_Pd_param_3];
	ld.param.u64 	%rd6, [_Z30massMatrixMultiplyGlobalKernelILi7ELi10ELi1EEviPKdS1_S1_S1_Pd_param_4];
	cvta.to.global.u64 	%rd1, %rd5;
	cvta.to.global.u64 	%rd2, %rd4;
	mov.u32 	%r10, %tid.x;
	mov.u32 	%r2, %tid.y;
	mov.u32 	%r11, %ctaid.x;
	add.s32 	%r3, %r11, %r2;
	cvt.u16.u32 	%rs2, %r10;
	mul.hi.u16 	%rs3, %rs2, 9363;
	sub.s16 	%rs4, %rs2, %rs3;
	shr.u16 	%rs5, %rs4, 1;
	add.s16 	%rs6, %rs5, %rs3;
	shr.u16 	%rs7, %rs6, 2;
	mul.lo.s16 	%rs8, %rs7, 7;
	sub.s16 	%rs1, %rs2, %rs8;
	setp.lt.s32 	%p2, %r3, %r9;
	setp.lt.u32 	%p3, %r10, 49;
	and.pred  	%p1, %p2, %p3;
	not.pred 	%p4, %p1;
	@%p4 bra 	$L__BB173_2;
	cvta.to.global.u64 	%rd8, %rd6;
	mad.lo.s32 	%r12, %r3, 343, %r10;
	mul.wide.s32 	%rd9, %r12, 8;
	add.s64 	%rd10, %rd8, %rd9;
	ld.global.nc.f64 	%fd551, [%rd10];
	ld.global.nc.f64 	%fd550, [%rd10+392];
	ld.global.nc.f64 	%fd549, [%rd10+784];
	ld.global.nc.f64 	%fd548, [%rd10+1176];
	ld.global.nc.f64 	%fd547, [%rd10+1568];
	ld.global.nc.f64 	%fd546, [%rd10+1960];
	ld.global.nc.f64 	%fd545, [%rd10+2352];
$L__BB173_2:
	setp.gt.u32 	%p5, %r10, 48;
	bar.sync 	0;
	mov.u32 	%r13, _ZZ30massMatrixMultiplyGlobalKernelILi7ELi10ELi1EEviPKdS1_S1_S1_PdE6s_tmp1;
	mad.lo.s32 	%r14, %r2, 8000, %r13;
	mul.lo.s16 	%rs10, %rs2, 37;
	shr.u16 	%rs11, %rs10, 8;
	sub.s16 	%rs12, %rs2, %rs11;
	and.b16  	%rs13, %rs12, 254;
	shr.u16 	%rs14, %rs13, 1;
	add.s16 	%rs15, %rs14, %rs11;
	and.b16  	%rs16, %rs15, 252;
	shr.u16 	%rs17, %rs16, 2;
	cvt.u32.u16 	%r4, %rs17;
	mul.wide.u16 	%r15, %rs17, 80;
	add.s32 	%r5, %r14, %r15;
	mul.wide.u16 	%r16, %rs1, 8;
	add.s32 	%r6, %r5, %r16;
	@%p5 bra 	$L__BB173_4;
	add.f64 	%fd77, %fd551, %fd545;
	sub.f64 	%fd78, %fd551, %fd545;
	add.f64 	%fd79, %fd550, %fd546;
	sub.f64 	%fd80, %fd550, %fd546;
	add.f64 	%fd81, %fd549, %fd547;
	sub.f64 	%fd82, %fd549, %fd547;
	add.f64 	%fd83, %fd548, %fd548;
	sub.f64 	%fd84, %fd548, %fd548;
	mul.f64 	%fd85, %fd83, 0d3FE0000000000000;
	ld.global.nc.f64 	%fd86, [%rd2];
	fma.rn.f64 	%fd87, %fd86, %fd77, 0d0000000000000000;
	ld.global.nc.f64 	%fd88, [%rd1];
	fma.rn.f64 	%fd89, %fd88, %fd78, 0d0000000000000000;
	ld.global.nc.f64 	%fd90, [%rd2+8];
	fma.rn.f64 	%fd91, %fd90, %fd79, %fd87;
	ld.global.nc.f64 	%fd92, [%rd1+8];
	fma.rn.f64 	%fd93, %fd92, %fd80, %fd89;
	ld.global.nc.f64 	%fd94, [%rd2+16];
	fma.rn.f64 	%fd95, %fd94, %fd81, %fd91;
	ld.global.nc.f64 	%fd96, [%rd1+16];
	fma.rn.f64 	%fd97, %fd96, %fd82, %fd93;
	ld.global.nc.f64 	%fd98, [%rd2+24];
	fma.rn.f64 	%fd99, %fd98, %fd85, %fd95;
	ld.global.nc.f64 	%fd100, [%rd1+24];
	fma.rn.f64 	%fd101, %fd100, %fd84, %fd97;
	sub.f64 	%fd102, %fd99, %fd101;
	st.shared.f64 	[%r6+7200], %fd102;
	add.f64 	%fd103, %fd101, %fd99;
	st.shared.f64 	[%r6], %fd103;
	ld.global.nc.f64 	%fd104, [%rd2+32];
	fma.rn.f64 	%fd105, %fd104, %fd77, 0d0000000000000000;
	ld.global.nc.f64 	%fd106, [%rd1+32];
	fma.rn.f64 	%fd107, %fd106, %fd78, 0d0000000000000000;
	ld.global.nc.f64 	%fd108, [%rd2+40];
	fma.rn.f64 	%fd109, %fd108, %fd79, %fd105;
	ld.global.nc.f64 	%fd110, [%rd1+40];
	fma.rn.f64 	%fd111, %fd110, %fd80, %fd107;
	ld.global.nc.f64 	%fd112, [%rd2+48];
	fma.rn.f64 	%fd113, %fd112, %fd81, %fd109;
	ld.global.nc.f64 	%fd114, [%rd1+48];
	fma.rn.f64 	%fd115, %fd114, %fd82, %fd111;
	ld.global.nc.f64 	%fd116, [%rd2+56];
	fma.rn.f64 	%fd117, %fd116, %fd85, %fd113;
	ld.global.nc.f64 	%fd118, [%rd1+56];
	fma.rn.f64 	%fd119, %fd118, %fd84, %fd115;
	sub.f64 	%fd120, %fd117, %fd119;
	st.shared.f64 	[%r6+6400], %fd120;
	add.f64 	%fd121, %fd119, %fd117;
	st.shared.f64 	[%r6+800], %fd121;
	ld.global.nc.f64 	%fd122, [%rd2+64];
	fma.rn.f64 	%fd123, %fd122, %fd77, 0d0000000000000000;
	ld.global.nc.f64 	%fd124, [%rd1+64];
	fma.rn.f64 	%fd125, %fd124, %fd78, 0d0000000000000000;
	ld.global.nc.f64 	%fd126, [%rd2+72];
	fma.rn.f64 	%fd127, %fd126, %fd79, %fd123;
	ld.global.nc.f64 	%fd128, [%rd1+72];
	fma.rn.f64 	%fd129, %fd128, %fd80, %fd125;
	ld.global.nc.f64 	%fd130, [%rd2+80];
	fma.rn.f64 	%fd131, %fd130, %fd81, %fd127;
	ld.global.nc.f64 	%fd132, [%rd1+80];
	fma.rn.f64 	%fd133, %fd132, %fd82, %fd129;
	ld.global.nc.f64 	%fd134, [%rd2+88];
	fma.rn.f64 	%fd135, %fd134, %fd85, %fd131;
	ld.global.nc.f64 	%fd136, [%rd1+88];
	fma.rn.f64 	%fd137, %fd136, %fd84, %fd133;
	sub.f64 	%fd138, %fd135, %fd137;
	st.shared.f64 	[%r6+5600], %fd138;
	add.f64 	%fd139, %fd137, %fd135;
	st.shared.f64 	[%r6+1600], %fd139;
	ld.global.nc.f64 	%fd140, [%rd2+96];
	fma.rn.f64 	%fd141, %fd140, %fd77, 0d0000000000000000;
	ld.global.nc.f64 	%fd142, [%rd1+96];
	fma.rn.f64 	%fd143, %fd142, %fd78, 0d0000000000000000;
	ld.global.nc.f64 	%fd144, [%rd2+104];
	fma.rn.f64 	%fd145, %fd144, %fd79, %fd141;
	ld.global.nc.f64 	%fd146, [%rd1+104];
	fma.rn.f64 	%fd147, %fd146, %fd80, %fd143;
	ld.global.nc.f64 	%fd148, [%rd2+112];
	fma.rn.f64 	%fd149, %fd148, %fd81, %fd145;
	ld.global.nc.f64 	%fd150, [%rd1+112];
	fma.rn.f64 	%fd151, %fd150, %fd82, %fd147;
	ld.global.nc.f64 	%fd152, [%rd2+120];
	fma.rn.f64 	%fd153, %fd152, %fd85, %fd149;
	ld.global.nc.f64 	%fd154, [%rd1+120];
	fma.rn.f64 	%fd155, %fd154, %fd84, %fd151;
	sub.f64 	%fd156, %fd153, %fd155;
	st.shared.f64 	[%r6+4800], %fd156;
	add.f64 	%fd157, %fd155, %fd153;
	st.shared.f64 	[%r6+2400], %fd157;
	ld.global.nc.f64 	%fd158, [%rd2+128];
	fma.rn.f64 	%fd159, %fd158, %fd77, 0d0000000000000000;
	ld.global.nc.f64 	%fd160, [%rd1+128];
	fma.rn.f64 	%fd161, %fd160, %fd78, 0d0000000000000000;
	ld.global.nc.f64 	%fd162, [%rd2+136];
	fma.rn.f64 	%fd163, %fd162, %fd79, %fd159;
	ld.global.nc.f64 	%fd164, [%rd1+136];
	fma.rn.f64 	%fd165, %fd164, %fd80, %fd161;
	ld.global.nc.f64 	%fd166, [%rd2+144];
	fma.rn.f64 	%fd167, %fd166, %fd81, %fd163;
	ld.global.nc.f64 	%fd168, [%rd1+144];
	fma.rn.f64 	%fd169, %fd168, %fd82, %fd165;
	ld.global.nc.f64 	%fd170, [%rd2+152];
	fma.rn.f64 	%fd171, %fd170, %fd85, %fd167;
	ld.global.nc.f64 	%fd172, [%rd1+152];
	fma.rn.f64 	%fd173, %fd172, %fd84, %fd169;
	sub.f64 	%fd174, %fd171, %fd173;
	st.shared.f64 	[%r6+4000], %fd174;
	add.f64 	%fd175, %fd173, %fd171;
	st.shared.f64 	[%r6+3200], %fd175;
$L__BB173_4:
	bar.sync 	0;
	setp.gt.u32 	%p6, %r10, 69;
	mad.lo.s32 	%r17, %r4, 720, %r5;
	add.s32 	%r7, %r17, %r16;
	@%p6 bra 	$L__BB173_6;
	ld.shared.f64 	%fd176, [%r7];
	ld.shared.f64 	%fd177, [%r7+480];
	add.f64 	%fd178, %fd176, %fd177;
	sub.f64 	%fd179, %fd176, %fd177;
	ld.shared.f64 	%fd180, [%r7+80];
	ld.shared.f64 	%fd181, [%r7+400];
	add.f64 	%fd182, %fd180, %fd181;
	sub.f64 	%fd183, %fd180, %fd181;
	ld.shared.f64 	%fd184, [%r7+160];
	ld.shared.f64 	%fd185, [%r7+320];
	add.f64 	%fd186, %fd184, %fd185;
	sub.f64 	%fd187, %fd184, %fd185;
	ld.shared.f64 	%fd188, [%r7+240];
	add.f64 	%fd189, %fd188, %fd188;
	sub.f64 	%fd190, %fd188, %fd188;
	mul.f64 	%fd191, %fd189, 0d3FE0000000000000;
	ld.global.nc.f64 	%fd192, [%rd2];
	fma.rn.f64 	%fd193, %fd192, %fd178, 0d0000000000000000;
	ld.global.nc.f64 	%fd194, [%rd1];
	fma.rn.f64 	%fd195, %fd194, %fd179, 0d0000000000000000;
	ld.global.nc.f64 	%fd196, [%rd2+8];
	fma.rn.f64 	%fd197, %fd196, %fd182, %fd193;
	ld.global.nc.f64 	%fd198, [%rd1+8];
	fma.rn.f64 	%fd199, %fd198, %fd183, %fd195;
	ld.global.nc.f64 	%fd200, [%rd2+16];
	fma.rn.f64 	%fd201, %fd200, %fd186, %fd197;
	ld.global.nc.f64 	%fd202, [%rd1+16];
	fma.rn.f64 	%fd203, %fd202, %fd187, %fd199;
	ld.global.nc.f64 	%fd204, [%rd2+24];
	fma.rn.f64 	%fd205, %fd204, %fd191, %fd201;
	ld.global.nc.f64 	%fd206, [%rd1+24];
	fma.rn.f64 	%fd207, %fd206, %fd190, %fd203;
	sub.f64 	%fd208, %fd205, %fd207;
	st.shared.f64 	[%r7+720], %fd208;
	add.f64 	%fd209, %fd207, %fd205;
	st.shared.f64 	[%r7], %fd209;
	ld.global.nc.f64 	%fd210, [%rd2+32];
	fma.rn.f64 	%fd211, %fd210, %fd178, 0d0000000000000000;
	ld.global.nc.f64 	%fd212, [%rd1+32];
	fma.rn.f64 	%fd213, %fd212, %fd179, 0d0000000000000000;
	ld.global.nc.f64 	%fd214, [%rd2+40];
	fma.rn.f64 	%fd215, %fd214, %fd182, %fd211;
	ld.global.nc.f64 	%fd216, [%rd1+40];
	fma.rn.f64 	%fd217, %fd216, %fd183, %fd213;
	ld.global.nc.f64 	%fd218, [%rd2+48];
	fma.rn.f64 	%fd219, %fd218, %fd186, %fd215;
	ld.global.nc.f64 	%fd220, [%rd1+48];
	fma.rn.f64 	%fd221, %fd220, %fd187, %fd217;
	ld.global.nc.f64 	%fd222, [%rd2+56];
	fma.rn.f64 	%fd223, %fd222, %fd191, %fd219;
	ld.global.nc.f64 	%fd224, [%rd1+56];
	fma.rn.f64 	%fd225, %fd224, %fd190, %fd221;
	sub.f64 	%fd226, %fd223, %fd225;
	st.shared.f64 	[%r7+640], %fd226;
	add.f64 	%fd227, %fd225, %fd223;
	st.shared.f64 	[%r7+80], %fd227;
	ld.global.nc.f64 	%fd228, [%rd2+64];
	fma.rn.f64 	%fd229, %fd228, %fd178, 0d0000000000000000;
	ld.global.nc.f64 	%fd230, [%rd1+64];
	fma.rn.f64 	%fd231, %fd230, %fd179, 0d0000000000000000;
	ld.global.nc.f64 	%fd232, [%rd2+72];
	fma.rn.f64 	%fd233, %fd232, %fd182, %fd229;
	ld.global.nc.f64 	%fd234, [%rd1+72];
	fma.rn.f64 	%fd235, %fd234, %fd183, %fd231;
	ld.global.nc.f64 	%fd236, [%rd2+80];
	fma.rn.f64 	%fd237, %fd236, %fd186, %fd233;
	ld.global.nc.f64 	%fd238, [%rd1+80];
	fma.rn.f64 	%fd239, %fd238, %fd187, %fd235;
	ld.global.nc.f64 	%fd240, [%rd2+88];
	fma.rn.f64 	%fd241, %fd240, %fd191, %fd237;
	ld.global.nc.f64 	%fd242, [%rd1+88];
	fma.rn.f64 	%fd243, %fd242, %fd190, %fd239;
	sub.f64 	%fd244, %fd241, %fd243;
	st.shared.f64 	[%r7+560], %fd244;
	add.f64 	%fd245, %fd243, %fd241;
	st.shared.f64 	[%r7+160], %fd245;
	ld.global.nc.f64 	%fd246, [%rd2+96];
	fma.rn.f64 	%fd247, %fd246, %fd178, 0d0000000000000000;
	ld.global.nc.f64 	%fd248, [%rd1+96];
	fma.rn.f64 	%fd249, %fd248, %fd179, 0d0000000000000000;
	ld.global.nc.f64 	%fd250, [%rd2+104];
	fma.rn.f64 	%fd251, %fd250, %fd182, %fd247;
	ld.global.nc.f64 	%fd252, [%rd1+104];
	fma.rn.f64 	%fd253, %fd252, %fd183, %fd249;
	ld.global.nc.f64 	%fd254, [%rd2+112];
	fma.rn.f64 	%fd255, %fd254, %fd186, %fd251;
	ld.global.nc.f64 	%fd256, [%rd1+112];
	fma.rn.f64 	%fd257, %fd256, %fd187, %fd253;
	ld.global.nc.f64 	%fd258, [%rd2+120];
	fma.rn.f64 	%fd259, %fd258, %fd191, %fd255;
	ld.global.nc.f64 	%fd260, [%rd1+120];
	fma.rn.f64 	%fd261, %fd260, %fd190, %fd257;
	sub.f64 	%fd262, %fd259, %fd261;
	st.shared.f64 	[%r7+480], %fd262;
	add.f64 	%fd263, %fd261, %fd259;
	st.shared.f64 	[%r7+240], %fd263;
	ld.global.nc.f64 	%fd264, [%rd2+128];
	fma.rn.f64 	%fd265, %fd264, %fd178, 0d0000000000000000;
	ld.global.nc.f64 	%fd266, [%rd1+128];
	fma.rn.f64 	%fd267, %fd266, %fd179, 0d0000000000000000;
	ld.global.nc.f64 	%fd268, [%rd2+136];
	fma.rn.f64 	%fd269, %fd268, %fd182, %fd265;
	ld.global.nc.f64 	%fd270, [%rd1+136];
	fma.rn.f64 	%fd271, %fd270, %fd183, %fd267;
	ld.global.nc.f64 	%fd272, [%rd2+144];
	fma.rn.f64 	%fd273, %fd272, %fd186, %fd269;
	ld.global.nc.f64 	%fd274, [%rd1+144];
	fma.rn.f64 	%fd275, %fd274, %fd187, %fd271;
	ld.global.nc.f64 	%fd276, [%rd2+152];
	fma.rn.f64 	%fd277, %fd276, %fd191, %fd273;
	ld.global.nc.f64 	%fd278, [%rd1+152];
	fma.rn.f64 	%fd279, %fd278, %fd190, %fd275;
	sub.f64 	%fd280, %fd277, %fd279;
	st.shared.f64 	[%r7+400], %fd280;
	add.f64 	%fd281, %fd279, %fd277;
	st.shared.f64 	[%r7+320], %fd281;
$L__BB173_6:
	ld.param.u64 	%rd21, [_Z30massMatrixMultiplyGlobalKernelILi7ELi10ELi1EEviPKdS1_S1_S1_Pd_param_3];
	ld.param.u64 	%rd20, [_Z30massMatrixMultiplyGlobalKernelILi7ELi10ELi1EEviPKdS1_S1_S1_Pd_param_2];
	ld.param.u64 	%rd19, [_Z30massMatrixMultiplyGlobalKernelILi7ELi10ELi1EEviPKdS1_S1_S1_Pd_param_1];
	mov.u32 	%r19, %tid.x;
	setp.gt.u32 	%p7, %r19, 69;
	bar.sync 	0;
	cvt.u16.u32 	%rs18, %r19;
	mul.hi.u16 	%rs19, %rs18, 6554;
	mul.lo.s16 	%rs20, %rs19, 10;
	sub.s16 	%rs21, %rs18, %rs20;
	mov.u32 	%r20, %tid.y;
	mov.u32 	%r21, _ZZ30massMatrixMultiplyGlobalKernelILi7ELi10ELi1EEviPKdS1_S1_S1_PdE6s_tmp1;
	mad.lo.s32 	%r22, %r20, 8000, %r21;
	mul.wide.u16 	%r23, %rs19, 800;
	add.s32 	%r24, %r22, %r23;
	mul.wide.u16 	%r25, %rs21, 80;
	add.s32 	%r26, %r24, %r25;
	ld.shared.f64 	%fd282, [%r26];
	ld.shared.f64 	%fd283, [%r26+48];
	add.f64 	%fd284, %fd282, %fd283;
	sub.f64 	%fd285, %fd282, %fd283;
	ld.shared.f64 	%fd286, [%r26+8];
	ld.shared.f64 	%fd287, [%r26+40];
	add.f64 	%fd288, %fd286, %fd287;
	sub.f64 	%fd289, %fd286, %fd287;
	ld.shared.f64 	%fd290, [%r26+16];
	ld.shared.f64 	%fd291, [%r26+32];
	add.f64 	%fd292, %fd290, %fd291;
	sub.f64 	%fd293, %fd290, %fd291;
	ld.shared.f64 	%fd294, [%r26+24];
	add.f64 	%fd295, %fd294, %fd294;
	sub.f64 	%fd296, %fd294, %fd294;
	mul.f64 	%fd297, %fd295, 0d3FE0000000000000;
	mov.u32 	%r27, %ctaid.x;
	add.s32 	%r28, %r27, %r20;
	mov.b32 	%r29, {%rs21, %rs19};
	mov.b32 	%r30, 9;
	mov.b32 	%r31, 25610;
	dp2a.lo.u32.u32 	%r32, %r29, %r31, %r30;
	mad.lo.s32 	%r33, %r28, 1000, %r32;
	cvta.to.global.u64 	%rd11, %rd20;
	ld.global.nc.f64 	%fd15, [%rd11];
	fma.rn.f64 	%fd298, %fd15, %fd284, 0d0000000000000000;
	cvta.to.global.u64 	%rd12, %rd21;
	ld.global.nc.f64 	%fd16, [%rd12];
	fma.rn.f64 	%fd299, %fd16, %fd285, 0d0000000000000000;
	ld.global.nc.f64 	%fd17, [%rd11+8];
	fma.rn.f64 	%fd300, %fd17, %fd288, %fd298;
	ld.global.nc.f64 	%fd18, [%rd12+8];
	fma.rn.f64 	%fd301, %fd18, %fd289, %fd299;
	ld.global.nc.f64 	%fd19, [%rd11+16];
	fma.rn.f64 	%fd302, %fd19, %fd292, %fd300;
	ld.global.nc.f64 	%fd20, [%rd12+16];
	fma.rn.f64 	%fd303, %fd20, %fd293, %fd301;
	ld.global.nc.f64 	%fd21, [%rd11+24];
	fma.rn.f64 	%fd304, %fd21, %fd297, %fd302;
	ld.global.nc.f64 	%fd22, [%rd12+24];
	fma.rn.f64 	%fd305, %fd22, %fd296, %fd303;
	cvta.to.global.u64 	%rd13, %rd19;
	mul.wide.s32 	%rd14, %r33, 8;
	add.s64 	%rd15, %rd13, %rd14;
	ld.global.nc.f64 	%fd306, [%rd15];
	ld.global.nc.f64 	%fd307, [%rd15+-72];
	sub.f64 	%fd308, %fd304, %fd305;
	mul.f64 	%fd309, %fd308, %fd306;
	add.f64 	%fd310, %fd304, %fd305;
	mul.f64 	%fd558, %fd310, %fd307;
	ld.global.nc.f64 	%fd24, [%rd11+32];
	fma.rn.f64 	%fd311, %fd24, %fd284, 0d0000000000000000;
	ld.global.nc.f64 	%fd25, [%rd12+32];
	fma.rn.f64 	%fd312, %fd25, %fd285, 0d0000000000000000;
	ld.global.nc.f64 	%fd26, [%rd11+40];
	fma.rn.f64 	%fd313, %fd26, %fd288, %fd311;
	ld.global.nc.f64 	%fd27, [%rd12+40];
	fma.rn.f64 	%fd314, %fd27, %fd289, %fd312;
	ld.global.nc.f64 	%fd28, [%rd11+48];
	fma.rn.f64 	%fd315, %fd28, %fd292, %fd313;
	ld.global.nc.f64 	%fd29, [%rd12+48];
	fma.rn.f64 	%fd316, %fd29, %fd293, %fd314;
	ld.global.nc.f64 	%fd30, [%rd11+56];
	fma.rn.f64 	%fd317, %fd30, %fd297, %fd315;
	ld.global.nc.f64 	%fd31, [%rd12+56];
	fma.rn.f64 	%fd318, %fd31, %fd296, %fd316;
	ld.global.nc.f64 	%fd319, [%rd15+-8];
	ld.global.nc.f64 	%fd320, [%rd15+-64];
	sub.f64 	%fd321, %fd317, %fd318;
	mul.f64 	%fd322, %fd321, %fd319;
	add.f64 	%fd323, %fd317, %fd318;
	mul.f64 	%fd557, %fd323, %fd320;
	ld.global.nc.f64 	%fd33, [%rd11+64];
	fma.rn.f64 	%fd324, %fd33, %fd284, 0d0000000000000000;
	ld.global.nc.f64 	%fd34, [%rd12+64];
	fma.rn.f64 	%fd325, %fd34, %fd285, 0d0000000000000000;
	ld.global.nc.f64 	%fd35, [%rd11+72];
	fma.rn.f64 	%fd326, %fd35, %fd288, %fd324;
	ld.global.nc.f64 	%fd36, [%rd12+72];
	fma.rn.f64 	%fd327, %fd36, %fd289, %fd325;
	ld.global.nc.f64 	%fd37, [%rd11+80];
	fma.rn.f64 	%fd328, %fd37, %fd292, %fd326;
	ld.global.nc.f64 	%fd38, [%rd12+80];
	fma.rn.f64 	%fd329, %fd38, %fd293, %fd327;
	ld.global.nc.f64 	%fd39, [%rd11+88];
	fma.rn.f64 	%fd330, %fd39, %fd297, %fd328;
	ld.global.nc.f64 	%fd40, [%rd12+88];
	fma.rn.f64 	%fd331, %fd40, %fd296, %fd329;
	ld.global.nc.f64 	%fd332, [%rd15+-16];
	ld.global.nc.f64 	%fd333, [%rd15+-56];
	sub.f64 	%fd334, %fd330, %fd331;
	mul.f64 	%fd335, %fd334, %fd332;
	add.f64 	%fd336, %fd330, %fd331;
	mul.f64 	%fd556, %fd336, %fd333;
	ld.global.nc.f64 	%fd42, [%rd11+96];
	fma.rn.f64 	%fd337, %fd42, %fd284, 0d0000000000000000;
	ld.global.nc.f64 	%fd43, [%rd12+96];
	fma.rn.f64 	%fd338, %fd43, %fd285, 0d0000000000000000;
	ld.global.nc.f64 	%fd44, [%rd11+104];
	fma.rn.f64 	%fd339, %fd44, %fd288, %fd337;
	ld.global.nc.f64 	%fd45, [%rd12+104];
	fma.rn.f64 	%fd340, %fd45, %fd289, %fd338;
	ld.global.nc.f64 	%fd46, [%rd11+112];
	fma.rn.f64 	%fd341, %fd46, %fd292, %fd339;
	ld.global.nc.f64 	%fd47, [%rd12+112];
	fma.rn.f64 	%fd342, %fd47, %fd293, %fd340;
	ld.global.nc.f64 	%fd48, [%rd11+120];
	fma.rn.f64 	%fd343, %fd48, %fd297, %fd341;
	ld.global.nc.f64 	%fd49, [%rd12+120];
	fma.rn.f64 	%fd344, %fd49, %fd296, %fd342;
	ld.global.nc.f64 	%fd345, [%rd15+-24];
	ld.global.nc.f64 	%fd346, [%rd15+-48];
	sub.f64 	%fd347, %fd343, %fd344;
	mul.f64 	%fd552, %fd347, %fd345;
	add.f64 	%fd348, %fd343, %fd344;
	mul.f64 	%fd555, %fd348, %fd346;
	ld.global.nc.f64 	%fd52, [%rd11+128];
	fma.rn.f64 	%fd349, %fd52, %fd284, 0d0000000000000000;
	ld.global.nc.f64 	%fd53, [%rd12+128];
	fma.rn.f64 	%fd350, %fd53, %fd285, 0d0000000000000000;
	ld.global.nc.f64 	%fd54, [%rd11+136];
	fma.rn.f64 	%fd351, %fd54, %fd288, %fd349;
	ld.global.nc.f64 	%fd55, [%rd12+136];
	fma.rn.f64 	%fd352, %fd55, %fd289, %fd350;
	ld.global.nc.f64 	%fd56, [%rd11+144];
	fma.rn.f64 	%fd353, %fd56, %fd292, %fd351;
	ld.global.nc.f64 	%fd57, [%rd12+144];
	fma.rn.f64 	%fd354, %fd57, %fd293, %fd352;
	ld.global.nc.f64 	%fd58, [%rd11+152];
	fma.rn.f64 	%fd355, %fd58, %fd297, %fd353;
	ld.global.nc.f64 	%fd59, [%rd12+152];
	fma.rn.f64 	%fd356, %fd59, %fd296, %fd354;
	ld.global.nc.f64 	%fd357, [%rd15+-32];
	ld.global.nc.f64 	%fd358, [%rd15+-40];
	sub.f64 	%fd359, %fd355, %fd356;
	mul.f64 	%fd553, %fd359, %fd357;
	add.f64 	%fd360, %fd355, %fd356;
	mul.f64 	%fd554, %fd360, %fd358;
	bar.sync 	0;
	add.f64 	%fd361, %fd558, %fd309;
	sub.f64 	%fd362, %fd558, %fd309;
	add.f64 	%fd363, %fd557, %fd322;
	sub.f64 	%fd364, %fd557, %fd322;
	add.f64 	%fd365, %fd556, %fd335;
	sub.f64 	%fd366, %fd556, %fd335;
	add.f64 	%fd367, %fd555, %fd552;
	sub.f64 	%fd368, %fd555, %fd552;
	add.f64 	%fd369, %fd554, %fd553;
	sub.f64 	%fd370, %fd554, %fd553;
	fma.rn.f64 	%fd371, %fd15, %fd361, 0d0000000000000000;
	fma.rn.f64 	%fd372, %fd16, %fd362, 0d0000000000000000;
	fma.rn.f64 	%fd373, %fd24, %fd363, %fd371;
	fma.rn.f64 	%fd374, %fd25, %fd364, %fd372;
	fma.rn.f64 	%fd375, %fd33, %fd365, %fd373;
	fma.rn.f64 	%fd376, %fd34, %fd366, %fd374;
	fma.rn.f64 	%fd377, %fd42, %fd367, %fd375;
	fma.rn.f64 	%fd378, %fd43, %fd368, %fd376;
	fma.rn.f64 	%fd379, %fd52, %fd369, %fd377;
	fma.rn.f64 	%fd380, %fd53, %fd370, %fd378;
	sub.f64 	%fd381, %fd379, %fd380;
	st.shared.f64 	[%r26+48], %fd381;
	add.f64 	%fd382, %fd379, %fd380;
	st.shared.f64 	[%r26], %fd382;
	fma.rn.f64 	%fd383, %fd17, %fd361, 0d0000000000000000;
	fma.rn.f64 	%fd384, %fd18, %fd362, 0d0000000000000000;
	fma.rn.f64 	%fd385, %fd26, %fd363, %fd383;
	fma.rn.f64 	%fd386, %fd27, %fd364, %fd384;
	fma.rn.f64 	%fd387, %fd35, %fd365, %fd385;
	fma.rn.f64 	%fd388, %fd36, %fd366, %fd386;
	fma.rn.f64 	%fd389, %fd44, %fd367, %fd387;
	fma.rn.f64 	%fd390, %fd45, %fd368, %fd388;
	fma.rn.f64 	%fd391, %fd54, %fd369, %fd389;
	fma.rn.f64 	%fd392, %fd55, %fd370, %fd390;
	sub.f64 	%fd393, %fd391, %fd392;
	st.shared.f64 	[%r26+40], %fd393;
	add.f64 	%fd394, %fd391, %fd392;
	st.shared.f64 	[%r26+8], %fd394;
	fma.rn.f64 	%fd395, %fd19, %fd361, 0d0000000000000000;
	fma.rn.f64 	%fd396, %fd20, %fd362, 0d0000000000000000;
	fma.rn.f64 	%fd397, %fd28, %fd363, %fd395;
	fma.rn.f64 	%fd398, %fd29, %fd364, %fd396;
	fma.rn.f64 	%fd399, %fd37, %fd365, %fd397;
	fma.rn.f64 	%fd400, %fd38, %fd366, %fd398;
	fma.rn.f64 	%fd401, %fd46, %fd367, %fd399;
	fma.rn.f64 	%fd402, %fd47, %fd368, %fd400;
	fma.rn.f64 	%fd403, %fd56, %fd369, %fd401;
	fma.rn.f64 	%fd404, %fd57, %fd370, %fd402;
	sub.f64 	%fd405, %fd403, %fd404;
	st.shared.f64 	[%r26+32], %fd405;
	add.f64 	%fd406, %fd403, %fd404;
	st.shared.f64 	[%r26+16], %fd406;
	fma.rn.f64 	%fd407, %fd21, %fd361, 0d0000000000000000;
	fma.rn.f64 	%fd408, %fd22, %fd362, 0d0000000000000000;
	fma.rn.f64 	%fd409, %fd30, %fd363, %fd407;
	fma.rn.f64 	%fd410, %fd31, %fd364, %fd408;
	fma.rn.f64 	%fd411, %fd39, %fd365, %fd409;
	fma.rn.f64 	%fd412, %fd40, %fd366, %fd410;
	fma.rn.f64 	%fd413, %fd48, %fd367, %fd411;
	fma.rn.f64 	%fd414, %fd49, %fd368, %fd412;
	fma.rn.f64 	%fd415, %fd58, %fd369, %fd413;
	fma.rn.f64 	%fd416, %fd59, %fd370, %fd414;
	add.f64 	%fd417, %fd415, %fd416;
	st.shared.f64 	[%r26+24], %fd417;
	bar.sync 	0;
	@%p7 bra 	$L__BB173_8;
	ld.shared.f64 	%fd418, [%r7];
	ld.shared.f64 	%fd419, [%r7+720];
	add.f64 	%fd420, %fd418, %fd419;
	sub.f64 	%fd421, %fd418, %fd419;
	ld.shared.f64 	%fd422, [%r7+80];
	ld.shared.f64 	%fd423, [%r7+640];
	add.f64 	%fd424, %fd422, %fd423;
	sub.f64 	%fd425, %fd422, %fd423;
	ld.shared.f64 	%fd426, [%r7+160];
	ld.shared.f64 	%fd427, [%r7+560];
	add.f64 	%fd428, %fd426, %fd427;
	sub.f64 	%fd429, %fd426, %fd427;
	ld.shared.f64 	%fd430, [%r7+240];
	ld.shared.f64 	%fd431, [%r7+480];
	add.f64 	%fd432, %fd430, %fd431;
	sub.f64 	%fd433, %fd430, %fd431;
	ld.shared.f64 	%fd434, [%r7+320];
	ld.shared.f64 	%fd435, [%r7+400];
	add.f64 	%fd436, %fd434, %fd435;
	sub.f64 	%fd437, %fd434, %fd435;
	fma.rn.f64 	%fd438, %fd15, %fd420, 0d0000000000000000;
	fma.rn.f64 	%fd439, %fd16, %fd421, 0d0000000000000000;
	fma.rn.f64 	%fd440, %fd24, %fd424, %fd438;
	fma.rn.f64 	%fd441, %fd25, %fd425, %fd439;
	fma.rn.f64 	%fd442, %fd33, %fd428, %fd440;
	fma.rn.f64 	%fd443, %fd34, %fd429, %fd441;
	fma.rn.f64 	%fd444, %fd42, %fd432, %fd442;
	fma.rn.f64 	%fd445, %fd43, %fd433, %fd443;
	fma.rn.f64 	%fd446, %fd52, %fd436, %fd444;
	fma.rn.f64 	%fd447, %fd53, %fd437, %fd445;
	sub.f64 	%fd448, %fd446, %fd447;
	st.shared.f64 	[%r7+480], %fd448;
	add.f64 	%fd449, %fd446, %fd447;
	st.shared.f64 	[%r7], %fd449;
	fma.rn.f64 	%fd450, %fd17, %fd420, 0d0000000000000000;
	fma.rn.f64 	%fd451, %fd18, %fd421, 0d0000000000000000;
	fma.rn.f64 	%fd452, %fd26, %fd424, %fd450;
	fma.rn.f64 	%fd453, %fd27, %fd425, %fd451;
	fma.rn.f64 	%fd454, %fd35, %fd428, %fd452;
	fma.rn.f64 	%fd455, %fd36, %fd429, %fd453;
	fma.rn.f64 	%fd456, %fd44, %fd432, %fd454;
	fma.rn.f64 	%fd457, %fd45, %fd433, %fd455;
	fma.rn.f64 	%fd458, %fd54, %fd436, %fd456;
	fma.rn.f64 	%fd459, %fd55, %fd437, %fd457;
	sub.f64 	%fd460, %fd458, %fd459;
	st.shared.f64 	[%r7+400], %fd460;
	add.f64 	%fd461, %fd458, %fd459;
	st.shared.f64 	[%r7+80], %fd461;
	fma.rn.f64 	%fd462, %fd19, %fd420, 0d0000000000000000;
	fma.rn.f64 	%fd463, %fd20, %fd421, 0d0000000000000000;
	fma.rn.f64 	%fd464, %fd28, %fd424, %fd462;
	fma.rn.f64 	%fd465, %fd29, %fd425, %fd463;
	fma.rn.f64 	%fd466, %fd37, %fd428, %fd464;
	fma.rn.f64 	%fd467, %fd38, %fd429, %fd465;
	fma.rn.f64 	%fd468, %fd46, %fd432, %fd466;
	fma.rn.f64 	%fd469, %fd47, %fd433, %fd467;
	fma.rn.f64 	%fd470, %fd56, %fd436, %fd468;
	fma.rn.f64 	%fd471, %fd57, %fd437, %fd469;
	sub.f64 	%fd472, %fd470, %fd471;
	st.shared.f64 	[%r7+320], %fd472;
	add.f64 	%fd473, %fd470, %fd471;
	st.shared.f64 	[%r7+160], %fd473;
	fma.rn.f64 	%fd474, %fd21, %fd420, 0d0000000000000000;
	fma.rn.f64 	%fd475, %fd22, %fd421, 0d0000000000000000;
	fma.rn.f64 	%fd476, %fd30, %fd424, %fd474;
	fma.rn.f64 	%fd477, %fd31, %fd425, %fd475;
	fma.rn.f64 	%fd478, %fd39, %fd428, %fd476;
	fma.rn.f64 	%fd479, %fd40, %fd429, %fd477;
	fma.rn.f64 	%fd480, %fd48, %fd432, %fd478;
	fma.rn.f64 	%fd481, %fd49, %fd433, %fd479;
	fma.rn.f64 	%fd482, %fd58, %fd436, %fd480;
	fma.rn.f64 	%fd483, %fd59, %fd437, %fd481;
	add.f64 	%fd484, %fd482, %fd483;
	st.shared.f64 	[%r7+240], %fd484;
$L__BB173_8:
	mov.u32 	%r8, %tid.x;
	setp.gt.u32 	%p8, %r8, 48;
	bar.sync 	0;
	@%p8 bra 	$L__BB173_10;
	ld.shared.f64 	%fd485, [%r6];
	ld.shared.f64 	%fd486, [%r6+7200];
	add.f64 	%fd487, %fd485, %fd486;
	sub.f64 	%fd488, %fd485, %fd486;
	ld.shared.f64 	%fd489, [%r6+800];
	ld.shared.f64 	%fd490, [%r6+6400];
	add.f64 	%fd491, %fd489, %fd490;
	sub.f64 	%fd492, %fd489, %fd490;
	ld.shared.f64 	%fd493, [%r6+1600];
	ld.shared.f64 	%fd494, [%r6+5600];
	add.f64 	%fd495, %fd493, %fd494;
	sub.f64 	%fd496, %fd493, %fd494;
	ld.shared.f64 	%fd497, [%r6+2400];
	ld.shared.f64 	%fd498, [%r6+4800];
	add.f64 	%fd499, %fd497, %fd498;
	sub.f64 	%fd500, %fd497, %fd498;
	ld.shared.f64 	%fd501, [%r6+3200];
	ld.shared.f64 	%fd502, [%r6+4000];
	add.f64 	%fd503, %fd501, %fd502;
	sub.f64 	%fd504, %fd501, %fd502;
	fma.rn.f64 	%fd505, %fd15, %fd487, 0d0000000000000000;
	fma.rn.f64 	%fd506, %fd16, %fd488, 0d0000000000000000;
	fma.rn.f64 	%fd507, %fd24, %fd491, %fd505;
	fma.rn.f64 	%fd508, %fd25, %fd492, %fd506;
	fma.rn.f64 	%fd509, %fd33, %fd495, %fd507;
	fma.rn.f64 	%fd510, %fd34, %fd496, %fd508;
	fma.rn.f64 	%fd511, %fd42, %fd499, %fd509;
	fma.rn.f64 	%fd512, %fd43, %fd500, %fd510;
	fma.rn.f64 	%fd513, %fd52, %fd503, %fd511;
	fma.rn.f64 	%fd514, %fd53, %fd504, %fd512;
	sub.f64 	%fd552, %fd513, %fd514;
	add.f64 	%fd558, %fd513, %fd514;
	fma.rn.f64 	%fd515, %fd17, %fd487, 0d0000000000000000;
	fma.rn.f64 	%fd516, %fd18, %fd488, 0d0000000000000000;
	fma.rn.f64 	%fd517, %fd26, %fd491, %fd515;
	fma.rn.f64 	%fd518, %fd27, %fd492, %fd516;
	fma.rn.f64 	%fd519, %fd35, %fd495, %fd517;
	fma.rn.f64 	%fd520, %fd36, %fd496, %fd518;
	fma.rn.f64 	%fd521, %fd44, %fd499, %fd519;
	fma.rn.f64 	%fd522, %fd45, %fd500, %fd520;
	fma.rn.f64 	%fd523, %fd54, %fd503, %fd521;
	fma.rn.f64 	%fd524, %fd55, %fd504, %fd522;
	sub.f64 	%fd553, %fd523, %fd524;
	add.f64 	%fd557, %fd523, %fd524;
	fma.rn.f64 	%fd525, %fd19, %fd487, 0d0000000000000000;
	fma.rn.f64 	%fd526, %fd20, %fd488, 0d0000000000000000;
	fma.rn.f64 	%fd527, %fd28, %fd491, %fd525;
	fma.rn.f64 	%fd528, %fd29, %fd492, %fd526;
	fma.rn.f64 	%fd529, %fd37, %fd495, %fd527;
	fma.rn.f64 	%fd530, %fd38, %fd496, %fd528;
	fma.rn.f64 	%fd531, %fd46, %fd499, %fd529;
	fma.rn.f64 	%fd532, %fd47, %fd500, %fd530;
	fma.rn.f64 	%fd533, %fd56, %fd503, %fd531;
	fma.rn.f64 	%fd534, %fd57, %fd504, %fd532;
	sub.f64 	%fd554, %fd533, %fd534;
	add.f64 	%fd556, %fd533, %fd534;
	fma.rn.f64 	%fd535, %fd21, %fd487, 0d0000000000000000;
	fma.rn.f64 	%fd536, %fd22, %fd488, 0d0000000000000000;
	fma.rn.f64 	%fd537, %fd30, %fd491, %fd535;
	fma.rn.f64 	%fd538, %fd31, %fd492, %fd536;
	fma.rn.f64 	%fd539, %fd39, %fd495, %fd537;
	fma.rn.f64 	%fd540, %fd40, %fd496, %fd538;
	fma.rn.f64 	%fd541, %fd48, %fd499, %fd539;
	fma.rn.f64 	%fd542, %fd49, %fd500, %fd540;
	fma.rn.f64 	%fd543, %fd58, %fd503, %fd541;
	fma.rn.f64 	%fd544, %fd59, %fd504, %fd542;
	add.f64 	%fd555, %fd543, %fd544;
$L__BB173_10:
	bar.sync 	0;
	@%p4 bra 	$L__BB173_12;
	ld.param.u64 	%rd22, [_Z30massMatrixMultiplyGlobalKernelILi7ELi10ELi1EEviPKdS1_S1_S1_Pd_param_5];
	mov.u32 	%r34, %ctaid.x;
	mov.u32 	%r35, %tid.y;
	add.s32 	%r36, %r34, %r35;
	mad.lo.s32 	%r37, %r36, 343, %r8;
	cvta.to.global.u64 	%rd16, %rd22;
	mul.wide.s32 	%rd17, %r37, 8;
	add.s64 	%rd18, %rd16, %rd17;
	st.global.f64 	[%rd18], %fd558;
	st.global.f64 	[%rd18+392], %fd557;
	st.global.f64 	[%rd18+784], %fd556;
	st.global.f64 	[%rd18+1176], %fd555;
	st.global.f64 	[%rd18+1568], %fd554;
	st.global.f64 	[%rd18+1960], %fd553;
	st.global.f64 	[%rd18+2352], %fd552;
$L__BB173_12:
	ret;

}
	// .globl	_Z40massMatrixMultiplyMonolithicGlobalKernelILi7ELi10ELi1EEviPKdS1_S1_S1_Pd
.visible .entry _Z40massMatrixMultiplyMonolithicGlobalKernelILi7ELi10ELi1EEviPKdS1_S1_S1_Pd(
	.param .u32 _Z40massMatrixMultiplyMonolithicGlobalKernelILi7ELi10ELi1EEviPKdS1_S1_S1_Pd_param_0,
	.param .u64 .ptr .align 1 _Z40massMatrixMultiplyMonolithicGlobalKernelILi7ELi10ELi1EEviPKdS1_S1_S1_Pd_param_1,
	.param .u64 .ptr .align 1 _Z40massMatrixMultiplyMonolithicGlobalKernelILi7ELi10ELi1EEviPKdS1_S1_S1_Pd_param_2,
	.param .u64 .ptr .align 1 _Z40massMatrixMultiplyMonolithicGlobalKernelILi7ELi10ELi1EEviPKdS1_S1_S1_Pd_param_3,
	.param .u64 .ptr .align 1 _Z40massMatrixMultiplyMonolithicGlobalKernelILi7ELi10ELi1EEviPKdS1_S1_S1_Pd_param_4,
	.param .u64 .ptr .align 1 _Z40massMatrixMultiplyMonolithicGlobalKernelILi7ELi10ELi1EEviPKdS1_S1_S1_Pd_param_5
)
{
	.reg .pred 	%p<19>;
	.reg .b16 	%rs<17>;
	.reg .b32 	%r<86>;
	.reg .b64 	%rd<47>;
	.reg .b64 	%fd<751>;
	// demoted variable
	.shared .align 8 .b8 _ZZ40massMatrixMultiplyMonolithicGlobalKernelILi7ELi10ELi1EEviPKdS1_S1_S1_PdE6s_tmp1[8000];
	ld.param.u32 	%r12, [_Z40massMatrixMultiplyMonolithicGlobalKernelILi7ELi10ELi1EEviPKdS1_S1_S1_Pd_param_0];
	ld.param.u64 	%rd4, [_Z40massMatrixMultiplyMonolithicGlobalKernelILi7ELi10ELi1EEviPKdS1_S1_S1_Pd_param_2];
	ld.param.u64 	%rd5, [_Z40massMatrixMultiplyMonolithicGlobalKernelILi7ELi10ELi1EEviPKdS1_S1_S1_Pd_param_4];
	cvta.to.global.u64 	%rd1, %rd4;
	mov.u32 	%r1, %tid.x;
	mov.u32 	%r2, %tid.y;
	mov.u32 	%r13, %ctaid.x;
	add.s32 	%r3, %r13, %r2;
	cvt.u16.u32 	%rs1, %r1;
	mul.hi.u16 	%rs3, %rs1, 9363;
	mul.lo.s16 	%rs4, %rs3, 7;
	sub.s16 	%rs2, %rs1, %rs4;
	setp.ge.s32 	%p1, %r3, %r12;
	@%p1 bra 	$L__BB174_2;
	cvta.to.global.u64 	%rd7, %rd5;
	mad.lo.s32 	%r14, %r3, 343, %r1;
	mul.wide.s32 	%rd8, %r14, 8;
	add.s64 	%rd9, %rd7, %rd8;
	ld.global.nc.f64 	%fd733, [%rd9];
	ld.global.nc.f64 	%fd732, [%rd9+392];
	ld.global.nc.f64 	%fd731, [%rd9+784];
	ld.global.nc.f64 	%fd730, [%rd9+1176];
	ld.global.nc.f64 	%fd729, [%rd9+1568];
	ld.global.nc.f64 	%fd728, [%rd9+1960];
	ld.global.nc.f64 	%fd727, [%rd9+2352];
$L__BB174_2:
	bar.sync 	0;
	setp.gt.u32 	%p2, %r1, 48;
	mov.u32 	%r15, _ZZ40massMatrixMultiplyMonolithicGlobalKernelILi7ELi10ELi1EEviPKdS1_S1_S1_PdE6s_tmp1;
	mad.lo.s32 	%r4, %r2, 8000, %r15;
	mul.lo.s16 	%rs6, %rs1, 37;
	shr.u16 	%rs7, %rs6, 8;
	sub.s16 	%rs8, %rs1, %rs7;
	and.b16  	%rs9, %rs8, 254;
	shr.u16 	%rs10, %rs9, 1;
	add.s16 	%rs11, %rs10, %rs7;
	and.b16  	%rs12, %rs11, 252;
	shr.u16 	%rs13, %rs12, 2;
	cvt.u32.u16 	%r5, %rs13;
	mul.wide.u16 	%r16, %rs13, 80;
	add.s32 	%r6, %r4, %r16;
	mul.wide.u16 	%r17, %rs2, 8;
	add.s32 	%r7, %r6, %r17;
	@%p2 bra 	$L__BB174_4;
	ld.global.nc.f64 	%fd146, [%rd1];
	fma.rn.f64 	%fd147, %fd146, %fd733, 0d0000000000000000;
	ld.global.nc.f64 	%fd148, [%rd1+8];
	fma.rn.f64 	%fd149, %fd148, %fd732, %fd147;
	ld.global.nc.f64 	%fd150, [%rd1+16];
	fma.rn.f64 	%fd151, %fd150, %fd731, %fd149;
	ld.global.nc.f64 	%fd152, [%rd1+24];
	fma.rn.f64 	%fd153, %fd152, %fd730, %fd151;
	ld.global.nc.f64 	%fd154, [%rd1+32];
	fma.rn.f64 	%fd155, %fd154, %fd729, %fd153;
	ld.global.nc.f64 	%fd156, [%rd1+40];
	fma.rn.f64 	%fd157, %fd156, %fd728, %fd155;
	ld.global.nc.f64 	%fd158, [%rd1+48];
	fma.rn.f64 	%fd159, %fd158, %fd727, %fd157;
	st.shared.f64 	[%r7], %fd159;
	ld.global.nc.f64 	%fd160, [%rd1+56];
	fma.rn.f64 	%fd161, %fd160, %fd733, 0d0000000000000000;
	ld.global.nc.f64 	%fd162, [%rd1+64];
	fma.rn.f64 	%fd163, %fd162, %fd732, %fd161;
	ld.global.nc.f64 	%fd164, [%rd1+72];
	fma.rn.f64 	%fd165, %fd164, %fd731, %fd163;
	ld.global.nc.f64 	%fd166, [%rd1+80];
	fma.rn.f64 	%fd167, %fd166, %fd730, %fd165;
	ld.global.nc.f64 	%fd168, [%rd1+88];
	fma.rn.f64 	%fd169, %fd168, %fd729, %fd167;
	ld.global.nc.f64 	%fd170, [%rd1+96];
	fma.rn.f64 	%fd171, %fd170, %fd728, %fd169;
	ld.global.nc.f64 	%fd172, [%rd1+104];
	fma.rn.f64 	%fd173, %fd172, %fd727, %fd171;
	st.shared.f64 	[%r7+800], %fd173;
	ld.global.nc.f64 	%fd174, [%rd1+112];
	fma.rn.f64 	%fd175, %fd174, %fd733, 0d0000000000000000;
	ld.global.nc.f64 	%fd176, [%rd1+120];
	fma.rn.f64 	%fd177, %fd176, %fd732, %fd175;
	ld.global.nc.f64 	%fd178, [%rd1+128];
	fma.rn.f64 	%fd179, %fd178, %fd731, %fd177;
	ld.global.nc.f64 	%fd180, [%rd1+136];
	fma.rn.f64 	%fd181, %fd180, %fd730, %fd179;
	ld.global.nc.f64 	%fd182, [%rd1+144];
	fma.rn.f64 	%fd183, %fd182, %fd729, %fd181;
	ld.global.nc.f64 	%fd184, [%rd1+152];
	fma.rn.f64 	%fd185, %fd184, %fd728, %fd183;
	ld.global.nc.f64 	%fd186, [%rd1+160];
	fma.rn.f64 	%fd187, %fd186, %fd727, %fd185;
	st.shared.f64 	[%r7+1600], %fd187;
	ld.global.nc.f64 	%fd188, [%rd1+168];
	fma.rn.f64 	%fd189, %fd188, %fd733, 0d0000000000000000;
	ld.global.nc.f64 	%fd190, [%rd1+176];
	fma.rn.f64 	%fd191, %fd190, %fd732, %fd189;
	ld.global.nc.f64 	%fd192, [%rd1+184];
	fma.rn.f64 	%fd193, %fd192, %fd731, %fd191;
	ld.global.nc.f64 	%fd194, [%rd1+192];
	fma.rn.f64 	%fd195, %fd194, %fd730, %fd193;
	ld.global.nc.f64 	%fd196, [%rd1+200];
	fma.rn.f64 	%fd197, %fd196, %fd729, %fd195;
	ld.global.nc.f64 	%fd198, [%rd1+208];
	fma.rn.f64 	%fd199, %fd198, %fd728, %fd197;
	ld.global.nc.f64 	%fd200, [%rd1+216];
	fma.rn.f64 	%fd201, %fd200, %fd727, %fd199;
	st.shared.f64 	[%r7+2400], %fd201;
	ld.global.nc.f64 	%fd202, [%rd1+224];
	fma.rn.f64 	%fd203, %fd202, %fd733, 0d0000000000000000;
	ld.global.nc.f64 	%fd204, [%rd1+232];
	fma.rn.f64 	%fd205, %fd204, %fd732, %fd203;
	ld.global.nc.f64 	%fd206, [%rd1+240];
	fma.rn.f64 	%fd207, %fd206, %fd731, %fd205;
	ld.global.nc.f64 	%fd208, [%rd1+248];
	fma.rn.f64 	%fd209, %fd208, %fd730, %fd207;
	ld.global.nc.f64 	%fd210, [%rd1+256];
	fma.rn.f64 	%fd211, %fd210, %fd729, %fd209;
	ld.global.nc.f64 	%fd212, [%rd1+264];
	fma.rn.f64 	%fd213, %fd212, %fd728, %fd211;
	ld.global.nc.f64 	%fd214, [%rd1+272];
	fma.rn.f64 	%fd215, %fd214, %fd727, %fd213;
	st.shared.f64 	[%r7+3200], %fd215;
	ld.global.nc.f64 	%fd216, [%rd1+280];
	fma.rn.f64 	%fd217, %fd216, %fd733, 0d0000000000000000;
	ld.global.nc.f64 	%fd218, [%rd1+288];
	fma.rn.f64 	%fd219, %fd218, %fd732, %fd217;
	ld.global.nc.f64 	%fd220, [%rd1+296];
	fma.rn.f64 	%fd221, %fd220, %fd731, %fd219;
	ld.global.nc.f64 	%fd222, [%rd1+304];
	fma.rn.f64 	%fd223, %fd222, %fd730, %fd221;
	ld.global.nc.f64 	%fd224, [%rd1+312];
	fma.rn.f64 	%fd225, %fd224, %fd729, %fd223;
	ld.global.nc.f64 	%fd226, [%rd1+320];
	fma.rn.f64 	%fd227, %fd226, %fd728, %fd225;
	ld.global.nc.f64 	%fd228, [%rd1+328];
	fma.rn.f64 	%fd229, %fd228, %fd727, %fd227;
	st.shared.f64 	[%r7+4000], %fd229;
	ld.global.nc.f64 	%fd230, [%rd1+336];
	fma.rn.f64 	%fd231, %fd230, %fd733, 0d0000000000000000;
	ld.global.nc.f64 	%fd232, [%rd1+344];
	fma.rn.f64 	%fd233, %fd232, %fd732, %fd231;
	ld.global.nc.f64 	%fd234, [%rd1+352];
	fma.rn.f64 	%fd235, %fd234, %fd731, %fd233;
	ld.global.nc.f64 	%fd236, [%rd1+360];
	fma.rn.f64 	%fd237, %fd236, %fd730, %fd235;
	ld.global.nc.f64 	%fd238, [%rd1+368];
	fma.rn.f64 	%fd239, %fd238, %fd729, %fd237;
	ld.global.nc.f64 	%fd240, [%rd1+376];
	fma.rn.f64 	%fd241, %fd240, %fd728, %fd239;
	ld.global.nc.f64 	%fd242, [%rd1+384];
	fma.rn.f64 	%fd243, %fd242, %fd727, %fd241;
	st.shared.f64 	[%r7+4800], %fd243;
	ld.global.nc.f64 	%fd244, [%rd1+392];
	fma.rn.f64 	%fd245, %fd244, %fd733, 0d0000000000000000;
	ld.global.nc.f64 	%fd246, [%rd1+400];
	fma.rn.f64 	%fd247, %fd246, %fd732, %fd245;
	ld.global.nc.f64 	%fd248, [%rd1+408];
	fma.rn.f64 	%fd249, %fd248, %fd731, %fd247;
	ld.global.nc.f64 	%fd250, [%rd1+416];
	fma.rn.f64 	%fd251, %fd250, %fd730, %fd249;
	ld.global.nc.f64 	%fd252, [%rd1+424];
	fma.rn.f64 	%fd253, %fd252, %fd729, %fd251;
	ld.global.nc.f64 	%fd254, [%rd1+432];
	fma.rn.f64 	%fd255, %fd254, %fd728, %fd253;
	ld.global.nc.f64 	%fd256, [%rd1+440];
	fma.rn.f64 	%fd257, %fd256, %fd727, %fd255;
	st.shared.f64 	[%r7+5600], %fd257;
	ld.global.nc.f64 	%fd258, [%rd1+448];
	fma.rn.f64 	%fd259, %fd258, %fd733, 0d0000000000000000;
	ld.global.nc.f64 	%fd260, [%rd1+456];
	fma.rn.f64 	%fd261, %fd260, %fd732, %fd259;
	ld.global.nc.f64 	%fd262, [%rd1+464];
	fma.rn.f64 	%fd263, %fd262, %fd731, %fd261;
	ld.global.nc.f64 	%fd264, [%rd1+472];
	fma.rn.f64 	%fd265, %fd264, %fd730, %fd263;
	ld.global.nc.f64 	%fd266, [%rd1+480];
	fma.rn.f64 	%fd267, %fd266, %fd729, %fd265;
	ld.global.nc.f64 	%fd268, [%rd1+488];
	fma.rn.f64 	%fd269, %fd268, %fd728, %fd267;
	ld.global.nc.f64 	%fd270, [%rd1+496];
	fma.rn.f64 	%fd271, %fd270, %fd727, %fd269;
	st.shared.f64 	[%r7+6400], %fd271;
	ld.global.nc.f64 	%fd272, [%rd1+504];
	fma.rn.f64 	%fd273, %fd272, %fd733, 0d0000000000000000;
	ld.global.nc.f64 	%fd274, [%rd1+512];
	fma.rn.f64 	%fd275, %fd274, %fd732, %fd273;
	ld.global.nc.f64 	%fd276, [%rd1+520];
	fma.rn.f64 	%fd277, %fd276, %fd731, %fd275;
	ld.global.nc.f64 	%fd278, [%rd1+528];
	fma.rn.f64 	%fd279, %fd278, %fd730, %fd277;
	ld.global.nc.f64 	%fd280, [%rd1+536];
	fma.rn.f64 	%fd281, %fd280, %fd729, %fd279;
	ld.global.nc.f64 	%fd282, [%rd1+544];
	fma.rn.f64 	%fd283, %fd282, %fd728, %fd281;
	ld.global.nc.f64 	%fd284, [%rd1+552];
	fma.rn.f64 	%fd285, %fd284, %fd727, %fd283;
	st.shared.f64 	[%r7+7200], %fd285;
$L__BB174_4:
	bar.sync 	0;
	setp.gt.u32 	%p3, %r1, 69;
	mad.lo.s32 	%r18, %r5, 720, %r6;
	add.s32 	%r8, %r18, %r17;
	@%p3 bra 	$L__BB174_6;
	ld.shared.f64 	%fd286, [%r8];
	ld.shared.f64 	%fd287, [%r8+80];
	ld.shared.f64 	%fd288, [%r8+160];
	ld.shared.f64 	%fd289, [%r8+240];
	ld.shared.f64 	%fd290, [%r8+320];
	ld.shared.f64 	%fd291, [%r8+400];
	ld.shared.f64 	%fd292, [%r8+480];
	ld.global.nc.f64 	%fd293, [%rd1];
	fma.rn.f64 	%fd294, %fd293, %fd286, 0d0000000000000000;
	ld.global.nc.f64 	%fd295, [%rd1+8];
	fma.rn.f64 	%fd296, %fd295, %fd287, %fd294;
	ld.global.nc.f64 	%fd297, [%rd1+16];
	fma.rn.f64 	%fd298, %fd297, %fd288, %fd296;
	ld.global.nc.f64 	%fd299, [%rd1+24];
	fma.rn.f64 	%fd300, %fd299, %fd289, %fd298;
	ld.global.nc.f64 	%fd301, [%rd1+32];
	fma.rn.f64 	%fd302, %fd301, %fd290, %fd300;
	ld.global.nc.f64 	%fd303, [%rd1+40];
	fma.rn.f64 	%fd304, %fd303, %fd291, %fd302;
	ld.global.nc.f64 	%fd305, [%rd1+48];
	fma.rn.f64 	%fd306, %fd305, %fd292, %fd304;
	st.shared.f64 	[%r8], %fd306;
	ld.global.nc.f64 	%fd307, [%rd1+56];
	fma.rn.f64 	%fd308, %fd307, %fd286, 0d0000000000000000;
	ld.global.nc.f64 	%fd309, [%rd1+64];
	fma.rn.f64 	%fd310, %fd309, %fd287, %fd308;
	ld.global.nc.f64 	%fd311, [%rd1+72];
	fma.rn.f64 	%fd312, %fd311, %fd288, %fd310;
	ld.global.nc.f64 	%fd313, [%rd1+80];
	fma.rn.f64 	%fd314, %fd313, %fd289, %fd312;
	ld.global.nc.f64 	%fd315, [%rd1+88];
	fma.rn.f64 	%fd316, %fd315, %fd290, %fd314;
	ld.global.nc.f64 	%fd317, [%rd1+96];
	fma.rn.f64 	%fd318, %fd317, %fd291, %fd316;
	ld.global.nc.f64 	%fd319, [%rd1+104];
	fma.rn.f64 	%fd320, %fd319, %fd292, %fd318;
	st.shared.f64 	[%r8+80], %fd320;
	ld.global.nc.f64 	%fd321, [%rd1+112];
	fma.rn.f64 	%fd322, %fd321, %fd286, 0d0000000000000000;
	ld.global.nc.f64 	%fd323, [%rd1+120];
	fma.rn.f64 	%fd324, %fd323, %fd287, %fd322;
	ld.global.nc.f64 	%fd325, [%rd1+128];
	fma.rn.f64 	%fd326, %fd325, %fd288, %fd324;
	ld.global.nc.f64 	%fd327, [%rd1+136];
	fma.rn.f64 	%fd328, %fd327, %fd289, %fd326;
	ld.global.nc.f64 	%fd329, [%rd1+144];
	fma.rn.f64 	%fd330, %fd329, %fd290, %fd328;
	ld.global.nc.f64 	%fd331, [%rd1+152];
	fma.rn.f64 	%fd332, %fd331, %fd291, %fd330;
	ld.global.nc.f64 	%fd333, [%rd1+160];
	fma.rn.f64 	%fd334, %fd333, %fd292, %fd332;
	st.shared.f64 	[%r8+160], %fd334;
	ld.global.nc.f64 	%fd335, [%rd1+168];
	fma.rn.f64 	%fd336, %fd335, %fd286, 0d0000000000000000;
	ld.global.nc.f64 	%fd337, [%rd1+176];
	fma.rn.f64 	%fd338, %fd337, %fd287, %fd336;
	ld.global.nc.f64 	%fd339, [%rd1+184];
	fma.rn.f64 	%fd340, %fd339, %fd288, %fd338;
	ld.global.nc.f64 	%fd341, [%rd1+192];
	fma.rn.f64 	%fd342, %fd341, %fd289, %fd340;
	ld.global.nc.f64 	%fd343, [%rd1+200];
	fma.rn.f64 	%fd344, %fd343, %fd290, %fd342;
	ld.global.nc.f64 	%fd345, [%rd1+208];
	fma.rn.f64 	%fd346, %fd345, %fd291, %fd344;
	ld.global.nc.f64 	%fd347, [%rd1+216];
	fma.rn.f64 	%fd348, %fd347, %fd292, %fd346;
	st.shared.f64 	[%r8+240], %fd348;
	ld.global.nc.f64 	%fd349, [%rd1+224];
	fma.rn.f64 	%fd350, %fd349, %fd286, 0d0000000000000000;
	ld.global.nc.f64 	%fd351, [%rd1+232];
	fma.rn.f64 	%fd352, %fd351, %fd287, %fd350;
	ld.global.nc.f64 	%fd353, [%rd1+240];
	fma.rn.f64 	%fd354, %fd353, %fd288, %fd352;
	ld.global.nc.f64 	%fd355, [%rd1+248];
	fma.rn.f64 	%fd356, %fd355, %fd289, %fd354;
	ld.global.nc.f64 	%fd357, [%rd1+256];
	fma.rn.f64 	%fd358, %fd357, %fd290, %fd356;
	ld.global.nc.f64 	%fd359, [%rd1+264];
	fma.rn.f64 	%fd360, %fd359, %fd291, %fd358;
	ld.global.nc.f64 	%fd361, [%rd1+272];
	fma.rn.f64 	%fd362, %fd361, %fd292, %fd360;
	st.shared.f64 	[%r8+320], %fd362;
	ld.global.nc.f64 	%fd363, [%rd1+280];
	fma.rn.f64 	%fd364, %fd363, %fd286, 0d0000000000000000;
	ld.global.nc.f64 	%fd365, [%rd1+288];
	fma.rn.f64 	%fd366, %fd365, %fd287, %fd364;
	ld.global.nc.f64 	%fd367, [%rd1+296];
	fma.rn.f64 	%fd368, %fd367, %fd288, %fd366;
	ld.global.nc.f64 	%fd369, [%rd1+304];
	fma.rn.f64 	%fd370, %fd369, %fd289, %fd368;
	ld.global.nc.f64 	%fd371, [%rd1+312];
	fma.rn.f64 	%fd372, %fd371, %fd290, %fd370;
	ld.global.nc.f64 	%fd373, [%rd1+320];
	fma.rn.f64 	%fd374, %fd373, %fd291, %fd372;
	ld.global.nc.f64 	%fd375, [%rd1+328];
	fma.rn.f64 	%fd376, %fd375, %fd292, %fd374;
	st.shared.f64 	[%r8+400], %fd376;
	ld.global.nc.f64 	%fd377, [%rd1+336];
	fma.rn.f64 	%fd378, %fd377, %fd286, 0d0000000000000000;
	ld.global.nc.f64 	%fd379, [%rd1+344];
	fma.rn.f64 	%fd380, %fd379, %fd287, %fd378;
	ld.global.nc.f64 	%fd381, [%rd1+352];
	fma.rn.f64 	%fd382, %fd381, %fd288, %fd380;
	ld.global.nc.f64 	%fd383, [%rd1+360];
	fma.rn.f64 	%fd384, %fd383, %fd289, %fd382;
	ld.global.nc.f64 	%fd385, [%rd1+368];
	fma.rn.f64 	%fd386, %fd385, %fd290, %fd384;
	ld.global.nc.f64 	%fd387, [%rd1+376];
	fma.rn.f64 	%fd388, %fd387, %fd291, %fd386;
	ld.global.nc.f64 	%fd389, [%rd1+384];
	fma.rn.f64 	%fd390, %fd389, %fd292, %fd388;
	st.shared.f64 	[%r8+480], %fd390;
	ld.global.nc.f64 	%fd391, [%rd1+392];
	fma.rn.f64 	%fd392, %fd391, %fd286, 0d0000000000000000;
	ld.global.nc.f64 	%fd393, [%rd1+400];
	fma.rn.f64 	%fd394, %fd393, %fd287, %fd392;
	ld.global.nc.f64 	%fd395, [%rd1+408];
	fma.rn.f64 	%fd396, %fd395, %fd288, %fd394;
	ld.global.nc.f64 	%fd397, [%rd1+416];
	fma.rn.f64 	%fd398, %fd397, %fd289, %fd396;
	ld.global.nc.f64 	%fd399, [%rd1+424];
	fma.rn.f64 	%fd400, %fd399, %fd290, %fd398;
	ld.global.nc.f64 	%fd401, [%rd1+432];
	fma.rn.f64 	%fd402, %fd401, %fd291, %fd400;
	ld.global.nc.f64 	%fd403, [%rd1+440];
	fma.rn.f64 	%fd404, %fd403, %fd292, %fd402;
	st.shared.f64 	[%r8+560], %fd404;
	ld.global.nc.f64 	%fd405, [%rd1+448];
	fma.rn.f64 	%fd406, %fd405, %fd286, 0d0000000000000000;
	ld.global.nc.f64 	%fd407, [%rd1+456];
	fma.rn.f64 	%fd408, %fd407, %fd287, %fd406;
	ld.global.nc.f64 	%fd409, [%rd1+464];
	fma.rn.f64 	%fd410, %fd409, %fd288, %fd408;
	ld.global.nc.f64 	%fd411, [%rd1+472];
	fma.rn.f64 	%fd412, %fd411, %fd289, %fd410;
	ld.global.nc.f64 	%fd413, [%rd1+480];
	fma.rn.f64 	%fd414, %fd413, %fd290, %fd412;
	ld.global.nc.f64 	%fd415, [%rd1+488];
	fma.rn.f64 	%fd416, %fd415, %fd291, %fd414;
	ld.global.nc.f64 	%fd417, [%rd1+496];
	fma.rn.f64 	%fd418, %fd417, %fd292, %fd416;
	st.shared.f64 	[%r8+640], %fd418;
	ld.global.nc.f64 	%fd419, [%rd1+504];
	fma.rn.f64 	%fd420, %fd419, %fd286, 0d0000000000000000;
	ld.global.nc.f64 	%fd421, [%rd1+512];
	fma.rn.f64 	%fd422, %fd421, %fd287, %fd420;
	ld.global.nc.f64 	%fd423, [%rd1+520];
	fma.rn.f64 	%fd424, %fd423, %fd288, %fd422;
	ld.global.nc.f64 	%fd425, [%rd1+528];
	fma.rn.f64 	%fd426, %fd425, %fd289, %fd424;
	ld.global.nc.f64 	%fd427, [%rd1+536];
	fma.rn.f64 	%fd428, %fd427, %fd290, %fd426;
	ld.global.nc.f64 	%fd429, [%rd1+544];
	fma.rn.f64 	%fd430, %fd429, %fd291, %fd428;
	ld.global.nc.f64 	%fd431, [%rd1+552];
	fma.rn.f64 	%fd432, %fd431, %fd292, %fd430;
	st.shared.f64 	[%r8+720], %fd432;
$L__BB174_6:
	ld.param.u64 	%rd35, [_Z40massMatrixMultiplyMonolithicGlobalKernelILi7ELi10ELi1EEviPKdS1_S1_S1_Pd_param_1];
	ld.param.u32 	%r75, [_Z40massMatrixMultiplyMonolithicGlobalKernelILi7ELi10ELi1EEviPKdS1_S1_S1_Pd_param_0];
	setp.ge.s32 	%p4, %r3, %r75;
	bar.sync 	0;
	mul.hi.u16 	%rs14, %rs1, 6554;
	mul.lo.s16 	%rs15, %rs14, 10;
	sub.s16 	%rs16, %rs1, %rs15;
	mul.wide.u16 	%r20, %rs14, 800;
	add.s32 	%r21, %r4, %r20;
	mul.wide.u16 	%r22, %rs16, 80;
	add.s32 	%r9, %r21, %r22;
	ld.shared.f64 	%fd15, [%r9];
	ld.shared.f64 	%fd16, [%r9+8];
	ld.shared.f64 	%fd17, [%r9+16];
	ld.shared.f64 	%fd18, [%r9+24];
	ld.shared.f64 	%fd19, [%r9+32];
	ld.shared.f64 	%fd20, [%r9+40];
	ld.shared.f64 	%fd21, [%r9+48];
	mul.lo.s32 	%r23, %r3, 1000;
	mad.lo.s32 	%r24, %r1, 10, %r23;
	ld.global.nc.f64 	%fd22, [%rd1];
	fma.rn.f64 	%fd434, %fd22, %fd15, 0d0000000000000000;
	ld.global.nc.f64 	%fd23, [%rd1+8];
	fma.rn.f64 	%fd435, %fd23, %fd16, %fd434;
	ld.global.nc.f64 	%fd24, [%rd1+16];
	fma.rn.f64 	%fd436, %fd24, %fd17, %fd435;
	ld.global.nc.f64 	%fd25, [%rd1+24];
	fma.rn.f64 	%fd437, %fd25, %fd18, %fd436;
	ld.global.nc.f64 	%fd26, [%rd1+32];
	fma.rn.f64 	%fd438, %fd26, %fd19, %fd437;
	ld.global.nc.f64 	%fd27, [%rd1+40];
	fma.rn.f64 	%fd439, %fd27, %fd20, %fd438;
	ld.global.nc.f64 	%fd28, [%rd1+48];
	fma.rn.f64 	%fd29, %fd28, %fd21, %fd439;
	cvta.to.global.u64 	%rd10, %rd35;
	mul.wide.s32 	%rd11, %r24, 8;
	add.s64 	%rd2, %rd10, %rd11;
	mov.f64 	%fd734, 0d0000000000000000;
	@%p4 bra 	$L__BB174_8;
	ld.global.nc.f64 	%fd734, [%rd2];
$L__BB174_8:
	ld.param.u32 	%r76, [_Z40massMatrixMultiplyMonolithicGlobalKernelILi7ELi10ELi1EEviPKdS1_S1_S1_Pd_param_0];
	setp.ge.s32 	%p5, %r3, %r76;
	mul.f64 	%fd750, %fd29, %fd734;
	ld.global.nc.f64 	%fd33, [%rd1+56];
	fma.rn.f64 	%fd441, %fd33, %fd15, 0d0000000000000000;
	ld.global.nc.f64 	%fd34, [%rd1+64];
	fma.rn.f64 	%fd442, %fd34, %fd16, %fd441;
	ld.global.nc.f64 	%fd35, [%rd1+72];
	fma.rn.f64 	%fd443, %fd35, %fd17, %fd442;
	ld.global.nc.f64 	%fd36, [%rd1+80];
	fma.rn.f64 	%fd444, %fd36, %fd18, %fd443;
	ld.global.nc.f64 	%fd37, [%rd1+88];
	fma.rn.f64 	%fd445, %fd37, %fd19, %fd444;
	ld.global.nc.f64 	%fd38, [%rd1+96];
	fma.rn.f64 	%fd446, %fd38, %fd20, %fd445;
	ld.global.nc.f64 	%fd39, [%rd1+104];
	fma.rn.f64 	%fd40, %fd39, %fd21, %fd446;
	mov.f64 	%fd735, 0d0000000000000000;
	@%p5 bra 	$L__BB174_10;
	ld.global.nc.f64 	%fd735, [%rd2+8];
$L__BB174_10:
	ld.param.u32 	%r77, [_Z40massMatrixMultiplyMonolithicGlobalKernelILi7ELi10ELi1EEviPKdS1_S1_S1_Pd_param_0];
	setp.ge.s32 	%p6, %r3, %r77;
	mul.f64 	%fd749, %fd40, %fd735;
	ld.global.nc.f64 	%fd44, [%rd1+112];
	fma.rn.f64 	%fd448, %fd44, %fd15, 0d0000000000000000;
	ld.global.nc.f64 	%fd45, [%rd1+120];
	fma.rn.f64 	%fd449, %fd45, %fd16, %fd448;
	ld.global.nc.f64 	%fd46, [%rd1+128];
	fma.rn.f64 	%fd450, %fd46, %fd17, %fd449;
	ld.global.nc.f64 	%fd47, [%rd1+136];
	fma.rn.f64 	%fd451, %fd47, %fd18, %fd450;
	ld.global.nc.f64 	%fd48, [%rd1+144];
	fma.rn.f64 	%fd452, %fd48, %fd19, %fd451;
	ld.global.nc.f64 	%fd49, [%rd1+152];
	fma.rn.f64 	%fd453, %fd49, %fd20, %fd452;
	ld.global.nc.f64 	%fd50, [%rd1+160];
	fma.rn.f64 	%fd51, %fd50, %fd21, %fd453;
	mov.f64 	%fd736, 0d0000000000000000;
	@%p6 bra 	$L__BB174_12;
	ld.global.nc.f64 	%fd736, [%rd2+16];
$L__BB174_12:
	ld.param.u32 	%r78, [_Z40massMatrixMultiplyMonolithicGlobalKernelILi7ELi10ELi1EEviPKdS1_S1_S1_Pd_param_0];
	setp.ge.s32 	%p7, %r3, %r78;
	mul.f64 	%fd748, %fd51, %fd736;
	ld.global.nc.f64 	%fd55, [%rd1+168];
	fma.rn.f64 	%fd455, %fd55, %fd15, 0d0000000000000000;
	ld.global.nc.f64 	%fd56, [%rd1+176];
	fma.rn.f64 	%fd456, %fd56, %fd16, %fd455;
	ld.global.nc.f64 	%fd57, [%rd1+184];
	fma.rn.f64 	%fd457, %fd57, %fd17, %fd456;
	ld.global.nc.f64 	%fd58, [%rd1+192];
	fma.rn.f64 	%fd458, %fd58, %fd18, %fd457;
	ld.global.nc.f64 	%fd59, [%rd1+200];
	fma.rn.f64 	%fd459, %fd59, %fd19, %fd458;
	ld.global.nc.f64 	%fd60, [%rd1+208];
	fma.rn.f64 	%fd460, %fd60, %fd20, %fd459;
	ld.global.nc.f64 	%fd61, [%rd1+216];
	fma.rn.f64 	%fd62, %fd61, %fd21, %fd460;
	mov.f64 	%fd737, 0d0000000000000000;
	@%p7 bra 	$L__BB174_14;
	ld.global.nc.f64 	%fd737, [%rd2+24];
$L__BB174_14:
	ld.param.u32 	%r79, [_Z40massMatrixMultiplyMonolithicGlobalKernelILi7ELi10ELi1EEviPKdS1_S1_S1_Pd_param_0];
	setp.ge.s32 	%p8, %r3, %r79;
	mul.f64 	%fd747, %fd62, %fd737;
	ld.global.nc.f64 	%fd66, [%rd1+224];
	fma.rn.f64 	%fd462, %fd66, %fd15, 0d0000000000000000;
	ld.global.nc.f64 	%fd67, [%rd1+232];
	fma.rn.f64 	%fd463, %fd67, %fd16, %fd462;
	ld.global.nc.f64 	%fd68, [%rd1+240];
	fma.rn.f64 	%fd464, %fd68, %fd17, %fd463;
	ld.global.nc.f64 	%fd69, [%rd1+248];
	fma.rn.f64 	%fd465, %fd69, %fd18, %fd464;
	ld.global.nc.f64 	%fd70, [%rd1+256];
	fma.rn.f64 	%fd466, %fd70, %fd19, %fd465;
	ld.global.nc.f64 	%fd71, [%rd1+264];
	fma.rn.f64 	%fd467, %fd71, %fd20, %fd466;
	ld.global.nc.f64 	%fd72, [%rd1+272];
	fma.rn.f64 	%fd73, %fd72, %fd21, %fd467;
	mov.f64 	%fd738, 0d0000000000000000;
	@%p8 bra 	$L__BB174_16;
	ld.global.nc.f64 	%fd738, [%rd2+32];
$L__BB174_16:
	ld.param.u64 	%rd41, [_Z40massMatrixMultiplyMonolithicGlobalKernelILi7ELi10ELi1EEviPKdS1_S1_S1_Pd_param_2];
	ld.param.u32 	%r80, [_Z40massMatrixMultiplyMonolithicGlobalKernelILi7ELi10ELi1EEviPKdS1_S1_S1_Pd_param_0];
	setp.ge.s32 	%p9, %r3, %r80;
	mul.f64 	%fd746, %fd73, %fd738;
	cvta.to.global.u64 	%rd12, %rd41;
	ld.global.nc.f64 	%fd77, [%rd12+280];
	fma.rn.f64 	%fd469, %fd77, %fd15, 0d0000000000000000;
	ld.global.nc.f64 	%fd78, [%rd12+288];
	fma.rn.f64 	%fd470, %fd78, %fd16, %fd469;
	ld.global.nc.f64 	%fd79, [%rd12+296];
	fma.rn.f64 	%fd471, %fd79, %fd17, %fd470;
	ld.global.nc.f64 	%fd80, [%rd12+304];
	fma.rn.f64 	%fd472, %fd80, %fd18, %fd471;
	ld.global.nc.f64 	%fd81, [%rd12+312];
	fma.rn.f64 	%fd473, %fd81, %fd19, %fd472;
	ld.global.nc.f64 	%fd82, [%rd12+320];
	fma.rn.f64 	%fd474, %fd82, %fd20, %fd473;
	ld.global.nc.f64 	%fd83, [%rd12+328];
	fma.rn.f64 	%fd84, %fd83, %fd21, %fd474;
	mov.f64 	%fd739, 0d0000000000000000;
	@%p9 bra 	$L__BB174_18;
	ld.param.u64 	%rd36, [_Z40massMatrixMultiplyMonolithicGlobalKernelILi7ELi10ELi1EEviPKdS1_S1_S1_Pd_param_1];
	cvta.to.global.u64 	%rd13, %rd36;
	add.s64 	%rd15, %rd13, %rd11;
	ld.global.nc.f64 	%fd739, [%rd15+40];
$L__BB174_18:
	ld.param.u64 	%rd42, [_Z40massMatrixMultiplyMonolithicGlobalKernelILi7ELi10ELi1EEviPKdS1_S1_S1_Pd_param_2];
	ld.param.u32 	%r81, [_Z40massMatrixMultiplyMonolithicGlobalKernelILi7ELi10ELi1EEviPKdS1_S1_S1_Pd_param_0];
	mov.u32 	%r34, %ctaid.x;
	mov.u32 	%r35, %tid.y;
	add.s32 	%r36, %r34, %r35;
	setp.ge.s32 	%p10, %r36, %r81;
	mul.f64 	%fd745, %fd84, %fd739;
	cvta.to.global.u64 	%rd16, %rd42;
	ld.global.nc.f64 	%fd88, [%rd16+336];
	fma.rn.f64 	%fd476, %fd88, %fd15, 0d0000000000000000;
	ld.global.nc.f64 	%fd89, [%rd16+344];
	fma.rn.f64 	%fd477, %fd89, %fd16, %fd476;
	ld.global.nc.f64 	%fd90, [%rd16+352];
	fma.rn.f64 	%fd478, %fd90, %fd17, %fd477;
	ld.global.nc.f64 	%fd91, [%rd16+360];
	fma.rn.f64 	%fd479, %fd91, %fd18, %fd478;
	ld.global.nc.f64 	%fd92, [%rd16+368];
	fma.rn.f64 	%fd480, %fd92, %fd19, %fd479;
	ld.global.nc.f64 	%fd93, [%rd16+376];
	fma.rn.f64 	%fd481, %fd93, %fd20, %fd480;
	ld.global.nc.f64 	%fd94, [%rd16+384];
	fma.rn.f64 	%fd95, %fd94, %fd21, %fd481;
	mov.f64 	%fd740, 0d0000000000000000;
	@%p10 bra 	$L__BB174_20;
	ld.param.u64 	%rd37, [_Z40massMatrixMultiplyMonolithicGlobalKernelILi7ELi10ELi1EEviPKdS1_S1_S1_Pd_param_1];
	cvta.to.global.u64 	%rd17, %rd37;
	mov.u32 	%r37, %tid.x;
	mov.u32 	%r38, %ctaid.x;
	mov.u32 	%r39, %tid.y;
	add.s32 	%r40, %r38, %r39;
	mul.lo.s32 	%r41, %r40, 1000;
	mad.lo.s32 	%r42, %r37, 10, %r41;
	mul.wide.s32 	%rd18, %r42, 8;
	add.s64 	%rd19, %rd17, %rd18;
	ld.global.nc.f64 	%fd740, [%rd19+48];
$L__BB174_20:
	ld.param.u64 	%rd43, [_Z40massMatrixMultiplyMonolithicGlobalKernelILi7ELi10ELi1EEviPKdS1_S1_S1_Pd_param_2];
	ld.param.u32 	%r82, [_Z40massMatrixMultiplyMonolithicGlobalKernelILi7ELi10ELi1EEviPKdS1_S1_S1_Pd_param_0];
	mov.u32 	%r43, %ctaid.x;
	mov.u32 	%r44, %tid.y;
	add.s32 	%r45, %r43, %r44;
	setp.ge.s32 	%p11, %r45, %r82;
	mul.f64 	%fd744, %fd95, %fd740;
	cvta.to.global.u64 	%rd20, %rd43;
	ld.global.nc.f64 	%fd99, [%rd20+392];
	fma.rn.f64 	%fd483, %fd99, %fd15, 0d0000000000000000;
	ld.global.nc.f64 	%fd100, [%rd20+400];
	fma.rn.f64 	%fd484, %fd100, %fd16, %fd483;
	ld.global.nc.f64 	%fd101, [%rd20+408];
	fma.rn.f64 	%fd485, %fd101, %fd17, %fd484;
	ld.global.nc.f64 	%fd102, [%rd20+416];
	fma.rn.f64 	%fd486, %fd102, %fd18, %fd485;
	ld.global.nc.f64 	%fd103, [%rd20+424];
	fma.rn.f64 	%fd487, %fd103, %fd19, %fd486;
	ld.global.nc.f64 	%fd104, [%rd20+432];
	fma.rn.f64 	%fd488, %fd104, %fd20, %fd487;
	ld.global.nc.f64 	%fd105, [%rd20+440];
	fma.rn.f64 	%fd106, %fd105, %fd21, %fd488;
	mov.f64 	%fd741, 0d0000000000000000;
	@%p11 bra 	$L__BB174_22;
	ld.param.u64 	%rd38, [_Z40massMatrixMultiplyMonolithicGlobalKernelILi7ELi10ELi1EEviPKdS1_S1_S1_Pd_param_1];
	cvta.to.global.u64 	%rd21, %rd38;
	mov.u32 	%r46, %tid.x;
	mov.u32 	%r47, %ctaid.x;
	mov.u32 	%r48, %tid.y;
	add.s32 	%r49, %r47, %r48;
	mul.lo.s32 	%r50, %r49, 1000;
	mad.lo.s32 	%r51, %r46, 10, %r50;
	mul.wide.s32 	%rd22, %r51, 8;
	add.s64 	%rd23, %rd21, %rd22;
	ld.global.nc.f64 	%fd741, [%rd23+56];
$L__BB174_22:
	ld.param.u64 	%rd44, [_Z40massMatrixMultiplyMonolithicGlobalKernelILi7ELi10ELi1EEviPKdS1_S1_S1_Pd_param_2];
	ld.param.u32 	%r83, [_Z40massMatrixMultiplyMonolithicGlobalKernelILi7ELi10ELi1EEviPKdS1_S1_S1_Pd_param_0];
	mov.u32 	%r52, %ctaid.x;
	mov.u32 	%r53, %tid.y;
	add.s32 	%r54, %r52, %r53;
	setp.ge.s32 	%p12, %r54, %r83;
	mul.f64 	%fd109, %fd106, %fd741;
	cvta.to.global.u64 	%rd24, %rd44;
	ld.global.nc.f64 	%fd110, [%rd24+448];
	fma.rn.f64 	%fd490, %fd110, %fd15, 0d0000000000000000;
	ld.global.nc.f64 	%fd111, [%rd24+456];
	fma.rn.f64 	%fd491, %fd111, %fd16, %fd490;
	ld.global.nc.f64 	%fd112, [%rd24+464];
	fma.rn.f64 	%fd492, %fd112, %fd17, %fd491;
	ld.global.nc.f64 	%fd113, [%rd24+472];
	fma.rn.f64 	%fd493, %fd113, %fd18, %fd492;
	ld.global.nc.f64 	%fd114, [%rd24+480];
	fma.rn.f64 	%fd494, %fd114, %fd19, %fd493;
	ld.global.nc.f64 	%fd115, [%rd24+488];
	fma.rn.f64 	%fd495, %fd115, %fd20, %fd494;
	ld.global.nc.f64 	%fd116, [%rd24+496];
	fma.rn.f64 	%fd117, %fd116, %fd21, %fd495;
	mov.f64 	%fd742, 0d0000000000000000;
	@%p12 bra 	$L__BB174_24;
	ld.param.u64 	%rd39, [_Z40massMatrixMultiplyMonolithicGlobalKernelILi7ELi10ELi1EEviPKdS1_S1_S1_Pd_param_1];
	cvta.to.global.u64 	%rd25, %rd39;
	mov.u32 	%r55, %tid.x;
	mov.u32 	%r56, %ctaid.x;
	mov.u32 	%r57, %tid.y;
	add.s32 	%r58, %r56, %r57;
	mul.lo.s32 	%r59, %r58, 1000;
	mad.lo.s32 	%r60, %r55, 10, %r59;
	mul.wide.s32 	%rd26, %r60, 8;
	add.s64 	%rd27, %rd25, %rd26;
	ld.global.nc.f64 	%fd742, [%rd27+64];
$L__BB174_24:
	ld.param.u64 	%rd45, [_Z40massMatrixMultiplyMonolithicGlobalKernelILi7ELi10ELi1EEviPKdS1_S1_S1_Pd_param_2];
	ld.param.u32 	%r84, [_Z40massMatrixMultiplyMonolithicGlobalKernelILi7ELi10ELi1EEviPKdS1_S1_S1_Pd_param_0];
	mov.u32 	%r61, %ctaid.x;
	mov.u32 	%r62, %tid.y;
	add.s32 	%r63, %r61, %r62;
	setp.ge.s32 	%p13, %r63, %r84;
	mul.f64 	%fd120, %fd117, %fd742;
	cvta.to.global.u64 	%rd28, %rd45;
	ld.global.nc.f64 	%fd121, [%rd28+504];
	fma.rn.f64 	%fd497, %fd121, %fd15, 0d0000000000000000;
	ld.global.nc.f64 	%fd122, [%rd28+512];
	fma.rn.f64 	%fd498, %fd122, %fd16, %fd497;
	ld.global.nc.f64 	%fd123, [%rd28+520];
	fma.rn.f64 	%fd499, %fd123, %fd17, %fd498;
	ld.global.nc.f64 	%fd124, [%rd28+528];
	fma.rn.f64 	%fd500, %fd124, %fd18, %fd499;
	ld.global.nc.f64 	%fd125, [%rd28+536];
	fma.rn.f64 	%fd501, %fd125, %fd19, %fd500;
	ld.global.nc.f64 	%fd126, [%rd28+544];
	fma.rn.f64 	%fd502, %fd126, %fd20, %fd501;
	ld.global.nc.f64 	%fd127, [%rd28+552];
	fma.rn.f64 	%fd128, %fd127, %fd21, %fd502;
	mov.f64 	%fd743, 0d0000000000000000;
	@%p13 bra 	$L__BB174_26;
	ld.param.u64 	%rd40, [_Z40massMatrixMultiplyMonolithicGlobalKernelILi7ELi10ELi1EEviPKdS1_S1_S1_Pd_param_1];
	cvta.to.global.u64 	%rd29, %rd40;
	mov.u32 	%r64, %tid.x;
	mov.u32 	%r65, %ctaid.x;
	mov.u32 	%r66, %tid.y;
	add.s32 	%r67, %r65, %r66;
	mul.lo.s32 	%r68, %r67, 1000;
	mad.lo.s32 	%r69, %r64, 10, %r68;
	mul.wide.s32 	%rd30, %r69, 8;
	add.s64 	%rd31, %rd29, %rd30;
	ld.global.nc.f64 	%fd743, [%rd31+72];
$L__BB174_26:
	mov.u32 	%r70, %tid.x;
	setp.gt.u32 	%p14, %r70, 69;
	mul.f64 	%fd503, %fd128, %fd743;
	fma.rn.f64 	%fd504, %fd22, %fd750, 0d0000000000000000;
	fma.rn.f64 	%fd505, %fd33, %fd749, %fd504;
	fma.rn.f64 	%fd506, %fd44, %fd748, %fd505;
	fma.rn.f64 	%fd507, %fd55, %fd747, %fd506;
	fma.rn.f64 	%fd508, %fd66, %fd746, %fd507;
	fma.rn.f64 	%fd509, %fd77, %fd745, %fd508;
	fma.rn.f64 	%fd510, %fd88, %fd744, %fd509;
	fma.rn.f64 	%fd511, %fd99, %fd109, %fd510;
	fma.rn.f64 	%fd512, %fd110, %fd120, %fd511;
	fma.rn.f64 	%fd513, %fd121, %fd503, %fd512;
	st.shared.f64 	[%r9], %fd513;
	fma.rn.f64 	%fd514, %fd23, %fd750, 0d0000000000000000;
	fma.rn.f64 	%fd515, %fd34, %fd749, %fd514;
	fma.rn.f64 	%fd516, %fd45, %fd748, %fd515;
	fma.rn.f64 	%fd517, %fd56, %fd747, %fd516;
	fma.rn.f64 	%fd518, %fd67, %fd746, %fd517;
	fma.rn.f64 	%fd519, %fd78, %fd745, %fd518;
	fma.rn.f64 	%fd520, %fd89, %fd744, %fd519;
	fma.rn.f64 	%fd521, %fd100, %fd109, %fd520;
	fma.rn.f64 	%fd522, %fd111, %fd120, %fd521;
	fma.rn.f64 	%fd523, %fd122, %fd503, %fd522;
	st.shared.f64 	[%r9+8], %fd523;
	fma.rn.f64 	%fd524, %fd24, %fd750, 0d0000000000000000;
	fma.rn.f64 	%fd525, %fd35, %fd749, %fd524;
	fma.rn.f64 	%fd526, %fd46, %fd748, %fd525;
	fma.rn.f64 	%fd527, %fd57, %fd747, %fd526;
	fma.rn.f64 	%fd528, %fd68, %fd746, %fd527;
	fma.rn.f64 	%fd529, %fd79, %fd745, %fd528;
	fma.rn.f64 	%fd530, %fd90, %fd744, %fd529;
	fma.rn.f64 	%fd531, %fd101, %fd109, %fd530;
	fma.rn.f64 	%fd532, %fd112, %fd120, %fd531;
	fma.rn.f64 	%fd533, %fd123, %fd503, %fd532;
	st.shared.f64 	[%r9+16], %fd533;
	fma.rn.f64 	%fd534, %fd25, %fd750, 0d0000000000000000;
	fma.rn.f64 	%fd535, %fd36, %fd749, %fd534;
	fma.rn.f64 	%fd536, %fd47, %fd748, %fd535;
	fma.rn.f64 	%fd537, %fd58, %fd747, %fd536;
	fma.rn.f64 	%fd538, %fd69, %fd746, %fd537;
	fma.rn.f64 	%fd539, %fd80, %fd745, %fd538;
	fma.rn.f64 	%fd540, %fd91, %fd744, %fd539;
	fma.rn.f64 	%fd541, %fd102, %fd109, %fd540;
	fma.rn.f64 	%fd542, %fd113, %fd120, %fd541;
	fma.rn.f64 	%fd543, %fd124, %fd503, %fd542;
	st.shared.f64 	[%r9+24], %fd543;
	fma.rn.f64 	%fd544, %fd26, %fd750, 0d0000000000000000;
	fma.rn.f64 	%fd545, %fd37, %fd749, %fd544;
	fma.rn.f64 	%fd546, %fd48, %fd748, %fd545;
	fma.rn.f64 	%fd547, %fd59, %fd747, %fd546;
	fma.rn.f64 	%fd548, %fd70, %fd746, %fd547;
	fma.rn.f64 	%fd549, %fd81, %fd745, %fd548;
	fma.rn.f64 	%fd550, %fd92, %fd744, %fd549;
	fma.rn.f64 	%fd551, %fd103, %fd109, %fd550;
	fma.rn.f64 	%fd552, %fd114, %fd120, %fd551;
	fma.rn.f64 	%fd553, %fd125, %fd503, %fd552;
	st.shared.f64 	[%r9+32], %fd553;
	fma.rn.f64 	%fd554, %fd27, %fd750, 0d0000000000000000;
	fma.rn.f64 	%fd555, %fd38, %fd749, %fd554;
	fma.rn.f64 	%fd556, %fd49, %fd748, %fd555;
	fma.rn.f64 	%fd557, %fd60, %fd747, %fd556;
	fma.rn.f64 	%fd558, %fd71, %fd746, %fd557;
	fma.rn.f64 	%fd559, %fd82, %fd745, %fd558;
	fma.rn.f64 	%fd560, %fd93, %fd744, %fd559;
	fma.rn.f64 	%fd561, %fd104, %fd109, %fd560;
	fma.rn.f64 	%fd562, %fd115, %fd120, %fd561;
	fma.rn.f64 	%fd563, %fd126, %fd503, %fd562;
	st.shared.f64 	[%r9+40], %fd563;
	fma.rn.f64 	%fd564, %fd28, %fd750, 0d0000000000000000;
	fma.rn.f64 	%fd565, %fd39, %fd749, %fd564;
	fma.rn.f64 	%fd566, %fd50, %fd748, %fd565;
	fma.rn.f64 	%fd567, %fd61, %fd747, %fd566;
	fma.rn.f64 	%fd568, %fd72, %fd746, %fd567;
	fma.rn.f64 	%fd569, %fd83, %fd745, %fd568;
	fma.rn.f64 	%fd570, %fd94, %fd744, %fd569;
	fma.rn.f64 	%fd571, %fd105, %fd109, %fd570;
	fma.rn.f64 	%fd572, %fd116, %fd120, %fd571;
	fma.rn.f64 	%fd573, %fd127, %fd503, %fd572;
	st.shared.f64 	[%r9+48], %fd573;
	bar.sync 	0;
	@%p14 bra 	$L__BB174_28;
	ld.shared.f64 	%fd574, [%r8];
	ld.shared.f64 	%fd575, [%r8+80];
	ld.shared.f64 	%fd576, [%r8+160];
	ld.shared.f64 	%fd577, [%r8+240];
	ld.shared.f64 	%fd578, [%r8+320];
	ld.shared.f64 	%fd579, [%r8+400];
	ld.shared.f64 	%fd580, [%r8+480];
	ld.shared.f64 	%fd581, [%r8+560];
	ld.shared.f64 	%fd582, [%r8+640];
	ld.shared.f64 	%fd583, [%r8+720];
	fma.rn.f64 	%fd584, %fd22, %fd574, 0d0000000000000000;
	fma.rn.f64 	%fd585, %fd33, %fd575, %fd584;
	fma.rn.f64 	%fd586, %fd44, %fd576, %fd585;
	fma.rn.f64 	%fd587, %fd55, %fd577, %fd586;
	fma.rn.f64 	%fd588, %fd66, %fd578, %fd587;
	fma.rn.f64 	%fd589, %fd77, %fd579, %fd588;
	fma.rn.f64 	%fd590, %fd88, %fd580, %fd589;
	fma.rn.f64 	%fd591, %fd99, %fd581, %fd590;
	fma.rn.f64 	%fd592, %fd110, %fd582, %fd591;
	fma.rn.f64 	%fd593, %fd121, %fd583, %fd592;
	st.shared.f64 	[%r8], %fd593;
	fma.rn.f64 	%fd594, %fd23, %fd574, 0d0000000000000000;
	fma.rn.f64 	%fd595, %fd34, %fd575, %fd594;
	fma.rn.f64 	%fd596, %fd45, %fd576, %fd595;
	fma.rn.f64 	%fd597, %fd56, %fd577, %fd596;
	fma.rn.f64 	%fd598, %fd67, %fd578, %fd597;
	fma.rn.f64 	%fd599, %fd78, %fd579, %fd598;
	fma.rn.f64 	%fd600, %fd89, %fd580, %fd599;
	fma.rn.f64 	%fd601, %fd100, %fd581, %fd600;
	fma.rn.f64 	%fd602, %fd111, %fd582, %fd601;
	fma.rn.f64 	%fd603, %fd122, %fd583, %fd602;
	st.shared.f64 	[%r8+80], %fd603;
	fma.rn.f64 	%fd604, %fd24, %fd574, 0d0000000000000000;
	fma.rn.f64 	%fd605, %fd35, %fd575, %fd604;
	fma.rn.f64 	%fd606, %fd46, %fd576, %fd605;
	fma.rn.f64 	%fd607, %fd57, %fd577, %fd606;
	fma.rn.f64 	%fd608, %fd68, %fd578, %fd607;
	fma.rn.f64 	%fd609, %fd79, %fd579, %fd608;
	fma.rn.f64 	%fd610, %fd90, %fd580, %fd609;
	fma.rn.f64 	%fd611, %fd101, %fd581, %fd610;
	fma.rn.f64 	%fd612, %fd112, %fd582, %fd611;
	fma.rn.f64 	%fd613, %fd123, %fd583, %fd612;
	st.shared.f64 	[%r8+160], %fd613;
	fma.rn.f64 	%fd614, %fd25, %fd574, 0d0000000000000000;
	fma.rn.f64 	%fd615, %fd36, %fd575, %fd614;
	fma.rn.f64 	%fd616, %fd47, %fd576, %fd615;
	fma.rn.f64 	%fd617, %fd58, %fd577, %fd616;
	fma.rn.f64 	%fd618, %fd69, %fd578, %fd617;
	fma.rn.f64 	%fd619, %fd80, %fd579, %fd618;
	fma.rn.f64 	%fd620, %fd91, %fd580, %fd619;
	fma.rn.f64 	%fd621, %fd102, %fd581, %fd620;
	fma.rn.f64 	%fd622, %fd113, %fd582, %fd621;
	fma.rn.f64 	%fd623, %fd124, %fd583, %fd622;
	st.shared.f64 	[%r8+240], %fd623;
	fma.rn.f64 	%fd624, %fd26, %fd574, 0d0000000000000000;
	fma.rn.f64 	%fd625, %fd37, %fd575, %fd624;
	fma.rn.f64 	%fd626, %fd48, %fd576, %fd625;
	fma.rn.f64 	%fd627, %fd59, %fd577, %fd626;
	fma.rn.f64 	%fd628, %fd70, %fd578, %fd627;
	fma.rn.f64 	%fd629, %fd81, %fd579, %fd628;
	fma.rn.f64 	%fd630, %fd92, %fd580, %fd629;
	fma.rn.f64 	%fd631, %fd103, %fd581, %fd630;
	fma.rn.f64 	%fd632, %fd114, %fd582, %fd631;
	fma.rn.f64 	%fd633, %fd125, %fd583, %fd632;
	st.shared.f64 	[%r8+320], %fd633;
	fma.rn.f64 	%fd634, %fd27, %fd574, 0d0000000000000000;
	fma.rn.f64 	%fd635, %fd38, %fd575, %fd634;
	fma.rn.f64 	%fd636, %fd49, %fd576, %fd635;
	fma.rn.f64 	%fd637, %fd60, %fd577, %fd636;
	fma.rn.f64 	%fd638, %fd71, %fd578, %fd637;
	fma.rn.f64 	%fd639, %fd82, %fd579, %fd638;
	fma.rn.f64 	%fd640, %fd93, %fd580, %fd639;
	fma.rn.f64 	%fd641, %fd104, %fd581, %fd640;
	fma.rn.f64 	%fd642, %fd115, %fd582, %fd641;
	fma.rn.f64 	%fd643, %fd126, %fd583, %fd642;
	st.shared.f64 	[%r8+400], %fd643;
	fma.rn.f64 	%fd644, %fd28, %fd574, 0d0000000000000000;
	fma.rn.f64 	%fd645, %fd39, %fd575, %fd644;
	fma.rn.f64 	%fd646, %fd50, %fd576, %fd645;
	fma.rn.f64 	%fd647, %fd61, %fd577, %fd646;
	fma.rn.f64 	%fd648, %fd72, %fd578, %fd647;
	fma.rn.f64 	%fd649, %fd83, %fd579, %fd648;
	fma.rn.f64 	%fd650, %fd94, %fd580, %fd649;
	fma.rn.f64 	%fd651, %fd105, %fd581, %fd650;
	fma.rn.f64 	%fd652, %fd116, %fd582, %fd651;
	fma.rn.f64 	%fd653, %fd127, %fd583, %fd652;
	st.shared.f64 	[%r8+480], %fd653;
$L__BB174_28:
	mov.u32 	%r71, %tid.x;
	setp.gt.u32 	%p15, %r71, 48;
	bar.sync 	0;
	@%p15 bra 	$L__BB174_30;
	ld.shared.f64 	%fd654, [%r7];
	ld.shared.f64 	%fd655, [%r7+800];
	ld.shared.f64 	%fd656, [%r7+1600];
	ld.shared.f64 	%fd657, [%r7+2400];
	ld.shared.f64 	%fd658, [%r7+3200];
	ld.shared.f64 	%fd659, [%r7+4000];
	ld.shared.f64 	%fd660, [%r7+4800];
	ld.shared.f64 	%fd661, [%r7+5600];
	ld.shared.f64 	%fd662, [%r7+6400];
	ld.shared.f64 	%fd663, [%r7+7200];
	fma.rn.f64 	%fd664, %fd22, %fd654, 0d0000000000000000;
	fma.rn.f64 	%fd665, %fd33, %fd655, %fd664;
	fma.rn.f64 	%fd666, %fd44, %fd656, %fd665;
	fma.rn.f64 	%fd667, %fd55, %fd657, %fd666;
	fma.rn.f64 	%fd668, %fd66, %fd658, %fd667;
	fma.rn.f64 	%fd669, %fd77, %fd659, %fd668;
	fma.rn.f64 	%fd670, %fd88, %fd660, %fd669;
	fma.rn.f64 	%fd671, %fd99, %fd661, %fd670;
	fma.rn.f64 	%fd672, %fd110, %fd662, %fd671;
	fma.rn.f64 	%fd750, %fd121, %fd663, %fd672;
	fma.rn.f64 	%fd673, %fd23, %fd654, 0d0000000000000000;
	fma.rn.f64 	%fd674, %fd34, %fd655, %fd673;
	fma.rn.f64 	%fd675, %fd45, %fd656, %fd674;
	fma.rn.f64 	%fd676, %fd56, %fd657, %fd675;
	fma.rn.f64 	%fd677, %fd67, %fd658, %fd676;
	fma.rn.f64 	%fd678, %fd78, %fd659, %fd677;
	fma.rn.f64 	%fd679, %fd89, %fd660, %fd678;
	fma.rn.f64 	%fd680, %fd100, %fd661, %fd679;
	fma.rn.f64 	%fd681, %fd111, %fd662, %fd680;
	fma.rn.f64 	%fd749, %fd122, %fd663, %fd681;
	fma.rn.f64 	%fd682, %fd24, %fd654, 0d0000000000000000;
	fma.rn.f64 	%fd683, %fd35, %fd655, %fd682;
	fma.rn.f64 	%fd684, %fd46, %fd656, %fd683;
	fma.rn.f64 	%fd685, %fd57, %fd657, %fd684;
	fma.rn.f64 	%fd686, %fd68, %fd658, %fd685;
	fma.rn.f64 	%fd687, %fd79, %fd659, %fd686;
	fma.rn.f64 	%fd688, %fd90, %fd660, %fd687;
	fma.rn.f64 	%fd689, %fd101, %fd661, %fd688;
	fma.rn.f64 	%fd690, %fd112, %fd662, %fd689;
	fma.rn.f64 	%fd748, %fd123, %fd663, %fd690;
	fma.rn.f64 	%fd691, %fd25, %fd654, 0d0000000000000000;
	fma.rn.f64 	%fd692, %fd36, %fd655, %fd691;
	fma.rn.f64 	%fd693, %fd47, %fd656, %fd692;
	fma.rn.f64 	%fd694, %fd58, %fd657, %fd693;
	fma.rn.f64 	%fd695, %fd69, %fd658, %fd694;
	fma.rn.f64 	%fd696, %fd80, %fd659, %fd695;
	fma.rn.f64 	%fd697, %fd91, %fd660, %fd696;
	fma.rn.f64 	%fd698, %fd102, %fd661, %fd697;
	fma.rn.f64 	%fd699, %fd113, %fd662, %fd698;
	fma.rn.f64 	%fd747, %fd124, %fd663, %fd699;
	fma.rn.f64 	%fd700, %fd26, %fd654, 0d0000000000000000;
	fma.rn.f64 	%fd701, %fd37, %fd655, %fd700;
	fma.rn.f64 	%fd702, %fd48, %fd656, %fd701;
	fma.rn.f64 	%fd703, %fd59, %fd657, %fd702;
	fma.rn.f64 	%fd704, %fd70, %fd658, %fd703;
	fma.rn.f64 	%fd705, %fd81, %fd659, %fd704;
	fma.rn.f64 	%fd706, %fd92, %fd660, %fd705;
	fma.rn.f64 	%fd707, %fd103, %fd661, %fd706;
	fma.rn.f64 	%fd708, %fd114, %fd662, %fd707;
	fma.rn.f64 	%fd746, %fd125, %fd663, %fd708;
	fma.rn.f64 	%fd709, %fd27, %fd654, 0d0000000000000000;
	fma.rn.f64 	%fd710, %fd38, %fd655, %fd709;
	fma.rn.f64 	%fd711, %fd49, %fd656, %fd710;
	fma.rn.f64 	%fd712, %fd60, %fd657, %fd711;
	fma.rn.f64 	%fd713, %fd71, %fd658, %fd712;
	fma.rn.f64 	%fd714, %fd82, %fd659, %fd713;
	fma.rn.f64 	%fd715, %fd93, %fd660, %fd714;
	fma.rn.f64 	%fd716, %fd104, %fd661, %fd715;
	fma.rn.f64 	%fd717, %fd115, %fd662, %fd716;
	fma.rn.f64 	%fd745, %fd126, %fd663, %fd717;
	fma.rn.f64 	%fd718, %fd28, %fd654, 0d0000000000000000;
	fma.rn.f64 	%fd719, %fd39, %fd655, %fd718;
	fma.rn.f64 	%fd720, %fd50, %fd656, %fd719;
	fma.rn.f64 	%fd721, %fd61, %fd657, %fd720;
	fma.rn.f64 	%fd722, %fd72, %fd658, %fd721;
	fma.rn.f64 	%fd723, %fd83, %fd659, %fd722;
	fma.rn.f64 	%fd724, %fd94, %fd660, %fd723;
	fma.rn.f64 	%fd725, %fd105, %fd661, %fd724;
	fma.rn.f64 	%fd726, %fd116, %fd662, %fd725;
	fma.rn.f64 	%fd744, %fd127, %fd663, %fd726;
$L__BB174_30:
	ld.param.u32 	%r85, [_Z40massMatrixMultiplyMonolithicGlobalKernelILi7ELi10ELi1EEviPKdS1_S1_S1_Pd_param_0];
	mov.u32 	%r10, %tid.x;
	setp.gt.u32 	%p16, %r10, 48;
	mov.u32 	%r72, %ctaid.x;
	mov.u32 	%r73, %tid.y;
	add.s32 	%r11, %r72, %r73;
	setp.ge.s32 	%p17, %r11, %r85;
	bar.sync 	0;
	or.pred  	%p18, %p16, %p17;
	@%p18 bra 	$L__BB174_32;
	ld.param.u64 	%rd46, [_Z40massMatrixMultiplyMonolithicGlobalKernelILi7ELi10ELi1EEviPKdS1_S1_S1_Pd_param_5];
	mad.lo.s32 	%r74, %r11, 343, %r10;
	cvta.to.global.u64 	%rd32, %rd46;
	mul.wide.s32 	%rd33, %r74, 8;
	add.s64 	%rd34, %rd32, %rd33;
	st.global.f64 	[%rd34], %fd750;
	st.global.f64 	[%rd34+392], %fd749;
	st.global.f64 	[%rd34+784], %fd748;
	st.global.f64 	[%rd34+1176], %fd747;
	st.global.f64 	[%rd34+1568], %fd746;
	st.global.f64 	[%rd34+1960], %fd745;
	st.global.f64 	[%rd34+2352], %fd744;
$L__BB174_32:
	ret;

}
	// .globl	_Z42massMatrixMultiplyMonolithicConstantKernelILi7ELi10ELi1EEviPKdS1_S1_S1_Pd
.visible .entry _Z42massMatrixMultiplyMonolithicConstantKernelILi7ELi10ELi1EEviPKdS1_S1_S1_Pd(
	.param .u32 _Z42massMatrixMultiplyMonolithicConstantKernelILi7ELi10ELi1EEviPKdS1_S1_S1_Pd_param_0,
	.param .u64 .ptr .align 1 _Z42massMatrixMultiplyMonolithicConstantKernelILi7ELi10ELi1EEviPKdS1_S1_S1_Pd_param_1,
	.param .u64 .ptr .align 1 _Z42massMatrixMultiplyMonolithicConstantKernelILi7ELi10ELi1EEviPKdS1_S1_S1_Pd_param_2,
	.param .u64 .ptr .align 1 _Z42massMatrixMultiplyMonolithicConstantKernelILi7ELi10ELi1EEviPKdS1_S1_S1_Pd_param_3,
	.param .u64 .ptr .align 1 _Z42massMatrixMultiplyMonolithicConstantKernelILi7ELi10ELi1EEviPKdS1_S1_S1_Pd_param_4,
	.param .u64 .ptr .align 1 _Z42massMatrixMultiplyMonolithicConstantKernelILi7ELi10ELi1EEviPKdS1_S1_S1_Pd_param_5
)
{
	.reg .pred 	%p<19>;
	.reg .b16 	%rs<17>;
	.reg .b32 	%r<24>;
	.reg .b64 	%rd<14>;
	.reg .b64 	%fd<830>;
	// demoted variable
	.shared .align 8 .b8 _ZZ42massMatrixMultiplyMonolithicConstantKernelILi7ELi10ELi1EEviPKdS1_S1_S1_PdE6s_tmp1[8000];
	ld.param.u32 	%r10, [_Z42massMatrixMultiplyMonolithicConstantKernelILi7ELi10ELi1EEviPKdS1_S1_S1_Pd_param_0];
	ld.param.u64 	%rd2, [_Z42massMatrixMultiplyMonolithicConstantKernelILi7ELi10ELi1EEviPKdS1_S1_S1_Pd_param_1];
	ld.param.u64 	%rd3, [_Z42massMatrixMultiplyMonolithicConstantKernelILi7ELi10ELi1EEviPKdS1_S1_S1_Pd_param_4];
	mov.u32 	%r1, %tid.x;
	mov.u32 	%r2, %tid.y;
	mov.u32 	%r11, %ctaid.x;
	add.s32 	%r3, %r11, %r2;
	cvt.u16.u32 	%rs1, %r1;
	mul.hi.u16 	%rs3, %rs1, 9363;
	mul.lo.s16 	%rs4, %rs3, 7;
	sub.s16 	%rs2, %rs1, %rs4;
	setp.ge.s32 	%p1, %r3, %r10;
	@%p1 bra 	$L__BB175_2;
	cvta.to.global.u64 	%rd5, %rd3;
	mad.lo.s32 	%r12, %r3, 343, %r1;
	mul.wide.s32 	%rd6, %r12, 8;
	add.s64 	%rd7, %rd5, %rd6;
	ld.global.nc.f64 	%fd812, [%rd7];
	ld.global.nc.f64 	%fd811, [%rd7+392];
	ld.global.nc.f64 	%fd810, [%rd7+784];
	ld.global.nc.f64 	%fd809, [%rd7+1176];
	ld.global.nc.f64 	%fd808, [%rd7+1568];
	ld.global.nc.f64 	%fd807, [%rd7+1960];
	ld.global.nc.f64 	%fd806, [%rd7+2352];
$L__BB175_2:
	bar.sync 	0;
	setp.gt.u32 	%p2, %r1, 48;
	ld.const.f64 	%fd15, [const_DofToQuad];
	ld.const.f64 	%fd16, [const_DofToQuad+8];
	ld.const.f64 	%fd17, [const_DofToQuad+16];
	ld.const.f64 	%fd18, [const_DofToQuad+24];
	ld.const.f64 	%fd19, [const_DofToQuad+32];
	ld.const.f64 	%fd20, [const_DofToQuad+40];
	ld.const.f64 	%fd21, [const_DofToQuad+48];
	mov.u32 	%r13, _ZZ42massMatrixMultiplyMonolithicConstantKernelILi7ELi10ELi1EEviPKdS1_S1_S1_PdE6s_tmp1;
	mad.lo.s32 	%r4, %r2, 8000, %r13;
	mul.lo.s16 	%rs6, %rs1, 37;
	shr.u16 	%rs7, %rs6, 8;
	sub.s16 	%rs8, %rs1, %rs7;
	and.b16  	%rs9, %rs8, 254;
	shr.u16 	%rs10, %rs9, 1;
	add.s16 	%rs11, %rs10, %rs7;
	and.b16  	%rs12, %rs11, 252;
	shr.u16 	%rs13, %rs12, 2;
	cvt.u32.u16 	%r5, %rs13;
	mul.wide.u16 	%r14, %rs13, 80;
	add.s32 	%r6, %r4, %r14;
	mul.wide.u16 	%r15, %rs2, 8;
	add.s32 	%r7, %r6, %r15;
	@%p2 bra 	$L__BB175_4;
	fma.rn.f64 	%fd124, %fd15, %fd812, 0d0000000000000000;
	fma.rn.f64 	%fd125, %fd16, %fd811, %fd124;
	fma.rn.f64 	%fd126, %fd17, %fd810, %fd125;
	fma.rn.f64 	%fd127, %fd18, %fd809, %fd126;
	fma.rn.f64 	%fd128, %fd19, %fd808, %fd127;
	fma.rn.f64 	%fd129, %fd20, %fd807, %fd128;
	fma.rn.f64 	%fd130, %fd21, %fd806, %fd129;
	st.shared.f64 	[%r7], %fd130;
	ld.const.f64 	%fd131, [const_DofToQuad+56];
	fma.rn.f64 	%fd132, %fd131, %fd812, 0d0000000000000000;
	ld.const.f64 	%fd133, [const_DofToQuad+64];
	fma.rn.f64 	%fd134, %fd133, %fd811, %fd132;
	ld.const.f64 	%fd135, [const_DofToQuad+72];
	fma.rn.f64 	%fd136, %fd135, %fd810, %fd134;
	ld.const.f64 	%fd137, [const_DofToQuad+80];
	fma.rn.f64 	%fd138, %fd137, %fd809, %fd136;
	ld.const.f64 	%fd139, [const_DofToQuad+88];
	fma.rn.f64 	%fd140, %fd139, %fd808, %fd138;
	ld.const.f64 	%fd141, [const_DofToQuad+96];
	fma.rn.f64 	%fd142, %fd141, %fd807, %fd140;
	ld.const.f64 	%fd143, [const_DofToQuad+104];
	fma.rn.f64 	%fd144, %fd143, %fd806, %fd142;
	st.shared.f64 	[%r7+800], %fd144;
	ld.const.f64 	%fd145, [const_DofToQuad+112];
	fma.rn.f64 	%fd146, %fd145, %fd812, 0d0000000000000000;
	ld.const.f64 	%fd147, [const_DofToQuad+120];
	fma.rn.f64 	%fd148, %fd147, %fd811, %fd146;
	ld.const.f64 	%fd149, [const_DofToQuad+128];
	fma.rn.f64 	%fd150, %fd149, %fd810, %fd148;
	ld.const.f64 	%fd151, [const_DofToQuad+136];
	fma.rn.f64 	%fd152, %fd151, %fd809, %fd150;
	ld.const.f64 	%fd153, [const_DofToQuad+144];
	fma.rn.f64 	%fd154, %fd153, %fd808, %fd152;
	ld.const.f64 	%fd155, [const_DofToQuad+152];
	fma.rn.f64 	%fd156, %fd155, %fd807, %fd154;
	ld.const.f64 	%fd157, [const_DofToQuad+160];
	fma.rn.f64 	%fd158, %fd157, %fd806, %fd156;
	st.shared.f64 	[%r7+1600], %fd158;
	ld.const.f64 	%fd159, [const_DofToQuad+168];
	fma.rn.f64 	%fd160, %fd159, %fd812, 0d0000000000000000;
	ld.const.f64 	%fd161, [const_DofToQuad+176];
	fma.rn.f64 	%fd162, %fd161, %fd811, %fd160;
	ld.const.f64 	%fd163, [const_DofToQuad+184];
	fma.rn.f64 	%fd164, %fd163, %fd810, %fd162;
	ld.const.f64 	%fd165, [const_DofToQuad+192];
	fma.rn.f64 	%fd166, %fd165, %fd809, %fd164;
	ld.const.f64 	%fd167, [const_DofToQuad+200];
	fma.rn.f64 	%fd168, %fd167, %fd808, %fd166;
	ld.const.f64 	%fd169, [const_DofToQuad+208];
	fma.rn.f64 	%fd170, %fd169, %fd807, %fd168;
	ld.const.f64 	%fd171, [const_DofToQuad+216];
	fma.rn.f64 	%fd172, %fd171, %fd806, %fd170;
	st.shared.f64 	[%r7+2400], %fd172;
	ld.const.f64 	%fd173, [const_DofToQuad+224];
	fma.rn.f64 	%fd174, %fd173, %fd812, 0d0000000000000000;
	ld.const.f64 	%fd175, [const_DofToQuad+232];
	fma.rn.f64 	%fd176, %fd175, %fd811, %fd174;
	ld.const.f64 	%fd177, [const_DofToQuad+240];
	fma.rn.f64 	%fd178, %fd177, %fd810, %fd176;
	ld.const.f64 	%fd179, [const_DofToQuad+248];
	fma.rn.f64 	%fd180, %fd179, %fd809, %fd178;
	ld.const.f64 	%fd181, [const_DofToQuad+256];
	fma.rn.f64 	%fd182, %fd181, %fd808, %fd180;
	ld.const.f64 	%fd183, [const_DofToQuad+264];
	fma.rn.f64 	%fd184, %fd183, %fd807, %fd182;
	ld.const.f64 	%fd185, [const_DofToQuad+272];
	fma.rn.f64 	%fd186, %fd185, %fd806, %fd184;
	st.shared.f64 	[%r7+3200], %fd186;
	ld.const.f64 	%fd187, [const_DofToQuad+280];
	fma.rn.f64 	%fd188, %fd187, %fd812, 0d0000000000000000;
	ld.const.f64 	%fd189, [const_DofToQuad+288];
	fma.rn.f64 	%fd190, %fd189, %fd811, %fd188;
	ld.const.f64 	%fd191, [const_DofToQuad+296];
	fma.rn.f64 	%fd192, %fd191, %fd810, %fd190;
	ld.const.f64 	%fd193, [const_DofToQuad+304];
	fma.rn.f64 	%fd194, %fd193, %fd809, %fd192;
	ld.const.f64 	%fd195, [const_DofToQuad+312];
	fma.rn.f64 	%fd196, %fd195, %fd808, %fd194;
	ld.const.f64 	%fd197, [const_DofToQuad+320];
	fma.rn.f64 	%fd198, %fd197, %fd807, %fd196;
	ld.const.f64 	%fd199, [const_DofToQuad+328];
	fma.rn.f64 	%fd200, %fd199, %fd806, %fd198;
	st.shared.f64 	[%r7+4000], %fd200;
	ld.const.f64 	%fd201, [const_DofToQuad+336];
	fma.rn.f64 	%fd202, %fd201, %fd812, 0d0000000000000000;
	ld.const.f64 	%fd203, [const_DofToQuad+344];
	fma.rn.f64 	%fd204, %fd203, %fd811, %fd202;
	ld.const.f64 	%fd205, [const_DofToQuad+352];
	fma.rn.f64 	%fd206, %fd205, %fd810, %fd204;
	ld.const.f64 	%fd207, [const_DofToQuad+360];
	fma.rn.f64 	%fd208, %fd207, %fd809, %fd206;
	ld.const.f64 	%fd209, [const_DofToQuad+368];
	fma.rn.f64 	%fd210, %fd209, %fd808, %fd208;
	ld.const.f64 	%fd211, [const_DofToQuad+376];
	fma.rn.f64 	%fd212, %fd211, %fd807, %fd210;
	ld.const.f64 	%fd213, [const_DofToQuad+384];
	fma.rn.f64 	%fd214, %fd213, %fd806, %fd212;
	st.shared.f64 	[%r7+4800], %fd214;
	ld.const.f64 	%fd215, [const_DofToQuad+392];
	fma.rn.f64 	%fd216, %fd215, %fd812, 0d0000000000000000;
	ld.const.f64 	%fd217, [const_DofToQuad+400];
	fma.rn.f64 	%fd218, %fd217, %fd811, %fd216;
	ld.const.f64 	%fd219, [const_DofToQuad+408];
	fma.rn.f64 	%fd220, %fd219, %fd810, %fd218;
	ld.const.f64 	%fd221, [const_DofToQuad+416];
	fma.rn.f64 	%fd222, %fd221, %fd809, %fd220;
	ld.const.f64 	%fd223, [const_DofToQuad+424];
	fma.rn.f64 	%fd224, %fd223, %fd808, %fd222;
	ld.const.f64 	%fd225, [const_DofToQuad+432];
	fma.rn.f64 	%fd226, %fd225, %fd807, %fd224;
	ld.const.f64 	%fd227, [const_DofToQuad+440];
	fma.rn.f64 	%fd228, %fd227, %fd806, %fd226;
	st.shared.f64 	[%r7+5600], %fd228;
	ld.const.f64 	%fd229, [const_DofToQuad+448];
	fma.rn.f64 	%fd230, %fd229, %fd812, 0d0000000000000000;
	ld.const.f64 	%fd231, [const_DofToQuad+456];
	fma.rn.f64 	%fd232, %fd231, %fd811, %fd230;
	ld.const.f64 	%fd233, [const_DofToQuad+464];
	fma.rn.f64 	%fd234, %fd233, %fd810, %fd232;
	ld.const.f64 	%fd235, [const_DofToQuad+472];
	fma.rn.f64 	%fd236, %fd235, %fd809, %fd234;
	ld.const.f64 	%fd237, [const_DofToQuad+480];
	fma.rn.f64 	%fd238, %fd237, %fd808, %fd236;
	ld.const.f64 	%fd239, [const_DofToQuad+488];
	fma.rn.f64 	%fd240, %fd239, %fd807, %fd238;
	ld.const.f64 	%fd241, [const_DofToQuad+496];
	fma.rn.f64 	%fd242, %fd241, %fd806, %fd240;
	st.shared.f64 	[%r7+6400], %fd242;
	ld.const.f64 	%fd243, [const_DofToQuad+504];
	fma.rn.f64 	%fd244, %fd243, %fd812, 0d0000000000000000;
	ld.const.f64 	%fd245, [const_DofToQuad+512];
	fma.rn.f64 	%fd246, %fd245, %fd811, %fd244;
	ld.const.f64 	%fd247, [const_DofToQuad+520];
	fma.rn.f64 	%fd248, %fd247, %fd810, %fd246;
	ld.const.f64 	%fd249, [const_DofToQuad+528];
	fma.rn.f64 	%fd250, %fd249, %fd809, %fd248;
	ld.const.f64 	%fd251, [const_DofToQuad+536];
	fma.rn.f64 	%fd252, %fd251, %fd808, %fd250;
	ld.const.f64 	%fd253, [const_DofToQuad+544];
	fma.rn.f64 	%fd254, %fd253, %fd807, %fd252;
	ld.const.f64 	%fd255, [const_DofToQuad+552];
	fma.rn.f64 	%fd256, %fd255, %fd806, %fd254;
	st.shared.f64 	[%r7+7200], %fd256;
$L__BB175_4:
	bar.sync 	0;
	setp.gt.u32 	%p3, %r1, 69;
	mad.lo.s32 	%r16, %r5, 720, %r6;
	add.s32 	%r8, %r16, %r15;
	@%p3 bra 	$L__BB175_6;
	ld.shared.f64 	%fd257, [%r8];
	ld.shared.f64 	%fd258, [%r8+80];
	ld.shared.f64 	%fd259, [%r8+160];
	ld.shared.f64 	%fd260, [%r8+240];
	ld.shared.f64 	%fd261, [%r8+320];
	ld.shared.f64 	%fd262, [%r8+400];
	ld.shared.f64 	%fd263, [%r8+480];
	fma.rn.f64 	%fd264, %fd15, %fd257, 0d0000000000000000;
	fma.rn.f64 	%fd265, %fd16, %fd258, %fd264;
	fma.rn.f64 	%fd266, %fd17, %fd259, %fd265;
	fma.rn.f64 	%fd267, %fd18, %fd260, %fd266;
	fma.rn.f64 	%fd268, %fd19, %fd261, %fd267;
	fma.rn.f64 	%fd269, %fd20, %fd262, %fd268;
	fma.rn.f64 	%fd270, %fd21, %fd263, %fd269;
	st.shared.f64 	[%r8], %fd270;
	ld.const.f64 	%fd271, [const_DofToQuad+56];
	fma.rn.f64 	%fd272, %fd271, %fd257, 0d0000000000000000;
	ld.const.f64 	%fd273, [const_DofToQuad+64];
	fma.rn.f64 	%fd274, %fd273, %fd258, %fd272;
	ld.const.f64 	%fd275, [const_DofToQuad+72];
	fma.rn.f64 	%fd276, %fd275, %fd259, %fd274;
	ld.const.f64 	%fd277, [const_DofToQuad+80];
	fma.rn.f64 	%fd278, %fd277, %fd260, %fd276;
	ld.const.f64 	%fd279, [const_DofToQuad+88];
	fma.rn.f64 	%fd280, %fd279, %fd261, %fd278;
	ld.const.f64 	%fd281, [const_DofToQuad+96];
	fma.rn.f64 	%fd282, %fd281, %fd262, %fd280;
	ld.const.f64 	%fd283, [const_DofToQuad+104];
	fma.rn.f64 	%fd284, %fd283, %fd263, %fd282;
	st.shared.f64 	[%r8+80], %fd284;
	ld.const.f64 	%fd285, [const_DofToQuad+112];
	fma.rn.f64 	%fd286, %fd285, %fd257, 0d0000000000000000;
	ld.const.f64 	%fd287, [const_DofToQuad+120];
	fma.rn.f64 	%fd288, %fd287, %fd258, %fd286;
	ld.const.f64 	%fd289, [const_DofToQuad+128];
	fma.rn.f64 	%fd290, %fd289, %fd259, %fd288;
	ld.const.f64 	%fd291, [const_DofToQuad+136];
	fma.rn.f64 	%fd292, %fd291, %fd260, %fd290;
	ld.const.f64 	%fd293, [const_DofToQuad+144];
	fma.rn.f64 	%fd294, %fd293, %fd261, %fd292;
	ld.const.f64 	%fd295, [const_DofToQuad+152];
	fma.rn.f64 	%fd296, %fd295, %fd262, %fd294;
	ld.const.f64 	%fd297, [const_DofToQuad+160];
	fma.rn.f64 	%fd298, %fd297, %fd263, %fd296;
	st.shared.f64 	[%r8+160], %fd298;
	ld.const.f64 	%fd299, [const_DofToQuad+168];
	fma.rn.f64 	%fd300, %fd299, %fd257, 0d0000000000000000;
	ld.const.f64 	%fd301, [const_DofToQuad+176];
	fma.rn.f64 	%fd302, %fd301, %fd258, %fd300;
	ld.const.f64 	%fd303, [const_DofToQuad+184];
	fma.rn.f64 	%fd304, %fd303, %fd259, %fd302;
	ld.const.f64 	%fd305, [const_DofToQuad+192];
	fma.rn.f64 	%fd306, %fd305, %fd260, %fd304;
	ld.const.f64 	%fd307, [const_DofToQuad+200];
	fma.rn.f64 	%fd308, %fd307, %fd261, %fd306;
	ld.const.f64 	%fd309, [const_DofToQuad+208];
	fma.rn.f64 	%fd310, %fd309, %fd262, %fd308;
	ld.const.f64 	%fd311, [const_DofToQuad+216];
	fma.rn.f64 	%fd312, %fd311, %fd263, %fd310;
	st.shared.f64 	[%r8+240], %fd312;
	ld.const.f64 	%fd313, [const_DofToQuad+224];
	fma.rn.f64 	%fd314, %fd313, %fd257, 0d0000000000000000;
	ld.const.f64 	%fd315, [const_DofToQuad+232];
	fma.rn.f64 	%fd316, %fd315, %fd258, %fd314;
	ld.const.f64 	%fd317, [const_DofToQuad+240];
	fma.rn.f64 	%fd318, %fd317, %fd259, %fd316;
	ld.const.f64 	%fd319, [const_DofToQuad+248];
	fma.rn.f64 	%fd320, %fd319, %fd260, %fd318;
	ld.const.f64 	%fd321, [const_DofToQuad+256];
	fma.rn.f64 	%fd322, %fd321, %fd261, %fd320;
	ld.const.f64 	%fd323, [const_DofToQuad+264];
	fma.rn.f64 	%fd324, %fd323, %fd262, %fd322;
	ld.const.f64 	%fd325, [const_DofToQuad+272];
	fma.rn.f64 	%fd326, %fd325, %fd263, %fd324;
	st.shared.f64 	[%r8+320], %fd326;
	ld.const.f64 	%fd327, [const_DofToQuad+280];
	fma.rn.f64 	%fd328, %fd327, %fd257, 0d0000000000000000;
	ld.const.f64 	%fd329, [const_DofToQuad+288];
	fma.rn.f64 	%fd330, %fd329, %fd258, %fd328;
	ld.const.f64 	%fd331, [const_DofToQuad+296];
	fma.rn.f64 	%fd332, %fd331, %fd259, %fd330;
	ld.const.f64 	%fd333, [const_DofToQuad+304];
	fma.rn.f64 	%fd334, %fd333, %fd260, %fd332;
	ld.const.f64 	%fd335, [const_DofToQuad+312];
	fma.rn.f64 	%fd336, %fd335, %fd261, %fd334;
	ld.const.f64 	%fd337, [const_DofToQuad+320];
	fma.rn.f64 	%fd338, %fd337, %fd262, %fd336;
	ld.const.f64 	%fd339, [const_DofToQuad+328];
	fma.rn.f64 	%fd340, %fd339, %fd263, %fd338;
	st.shared.f64 	[%r8+400], %fd340;
	ld.const.f64 	%fd341, [const_DofToQuad+336];
	fma.rn.f64 	%fd342, %fd341, %fd257, 0d0000000000000000;
	ld.const.f64 	%fd343, [const_DofToQuad+344];
	fma.rn.f64 	%fd344, %fd343, %fd258, %fd342;
	ld.const.f64 	%fd345, [const_DofToQuad+352];
	fma.rn.f64 	%fd346, %fd345, %fd259, %fd344;
	ld.const.f64 	%fd347, [const_DofToQuad+360];
	fma.rn.f64 	%fd348, %fd347, %fd260, %fd346;
	ld.const.f64 	%fd349, [const_DofToQuad+368];
	fma.rn.f64 	%fd350, %fd349, %fd261, %fd348;
	ld.const.f64 	%fd351, [const_DofToQuad+376];
	fma.rn.f64 	%fd352, %fd351, %fd262, %fd350;
	ld.const.f64 	%fd353, [const_DofToQuad+384];
	fma.rn.f64 	%fd354, %fd353, %fd263, %fd352;
	st.shared.f64 	[%r8+480], %fd354;
	ld.const.f64 	%fd355, [const_DofToQuad+392];
	fma.rn.f64 	%fd356, %fd355, %fd257, 0d0000000000000000;
	ld.const.f64 	%fd357, [const_DofToQuad+400];
	fma.rn.f64 	%fd358, %fd357, %fd258, %fd356;
	ld.const.f64 	%fd359, [const_DofToQuad+408];
	fma.rn.f64 	%fd360, %fd359, %fd259, %fd358;
	ld.const.f64 	%fd361, [const_DofToQuad+416];
	fma.rn.f64 	%fd362, %fd361, %fd260, %fd360;
	ld.const.f64 	%fd363, [const_DofToQuad+424];
	fma.rn.f64 	%fd364, %fd363, %fd261, %fd362;
	ld.const.f64 	%fd365, [const_DofToQuad+432];
	fma.rn.f64 	%fd366, %fd365, %fd262, %fd364;
	ld.const.f64 	%fd367, [const_DofToQuad+440];
	fma.rn.f64 	%fd368, %fd367, %fd263, %fd366;
	st.shared.f64 	[%r8+560], %fd368;
	ld.const.f64 	%fd369, [const_DofToQuad+448];
	fma.rn.f64 	%fd370, %fd369, %fd257, 0d0000000000000000;
	ld.const.f64 	%fd371, [const_DofToQuad+456];
	fma.rn.f64 	%fd372, %fd371, %fd258, %fd370;
	ld.const.f64 	%fd373, [const_DofToQuad+464];
	fma.rn.f64 	%fd374, %fd373, %fd259, %fd372;
	ld.const.f64 	%fd375, [const_DofToQuad+472];
	fma.rn.f64 	%fd376, %fd375, %fd260, %fd374;
	ld.const.f64 	%fd377, [const_DofToQuad+480];
	fma.rn.f64 	%fd378, %fd377, %fd261, %fd376;
	ld.const.f64 	%fd379, [const_DofToQuad+488];
	fma.rn.f64 	%fd380, %fd379, %fd262, %fd378;
	ld.const.f64 	%fd381, [const_DofToQuad+496];
	fma.rn.f64 	%fd382, %fd381, %fd263, %fd380;
	st.shared.f64 	[%r8+640], %fd382;
	ld.const.f64 	%fd383, [const_DofToQuad+504];
	fma.rn.f64 	%fd384, %fd383, %fd257, 0d0000000000000000;
	ld.const.f64 	%fd385, [const_DofToQuad+512];
	fma.rn.f64 	%fd386, %fd385, %fd258, %fd384;
	ld.const.f64 	%fd387, [const_DofToQuad+520];
	fma.rn.f64 	%fd388, %fd387, %fd259, %fd386;
	ld.const.f64 	%fd389, [const_DofToQuad+528];
	fma.rn.f64 	%fd390, %fd389, %fd260, %fd388;
	ld.const.f64 	%fd391, [const_DofToQuad+536];
	fma.rn.f64 	%fd392, %fd391, %fd261, %fd390;
	ld.const.f64 	%fd393, [const_DofToQuad+544];
	fma.rn.f64 	%fd394, %fd393, %fd262, %fd392;
	ld.const.f64 	%fd395, [const_DofToQuad+552];
	fma.rn.f64 	%fd396, %fd395, %fd263, %fd394;
	st.shared.f64 	[%r8+720], %fd396;
$L__BB175_6:
	setp.ge.s32 	%p4, %r3, %r10;
	bar.sync 	0;
	mul.hi.u16 	%rs14, %rs1, 6554;
	mul.lo.s16 	%rs15, %rs14, 10;
	sub.s16 	%rs16, %rs1, %rs15;
	mul.wide.u16 	%r18, %rs14, 800;
	add.s32 	%r19, %r4, %r18;
	mul.wide.u16 	%r20, %rs16, 80;
	add.s32 	%r9, %r19, %r20;
	ld.shared.f64 	%fd22, [%r9];
	ld.shared.f64 	%fd23, [%r9+8];
	ld.shared.f64 	%fd24, [%r9+16];
	ld.shared.f64 	%fd25, [%r9+24];
	ld.shared.f64 	%fd26, [%r9+32];
	ld.shared.f64 	%fd27, [%r9+40];
	ld.shared.f64 	%fd28, [%r9+48];
	mul.lo.s32 	%r21, %r3, 1000;
	mad.lo.s32 	%r22, %r1, 10, %r21;
	fma.rn.f64 	%fd398, %fd15, %fd22, 0d0000000000000000;
	fma.rn.f64 	%fd399, %fd16, %fd23, %fd398;
	fma.rn.f64 	%fd400, %fd17, %fd24, %fd399;
	fma.rn.f64 	%fd401, %fd18, %fd25, %fd400;
	fma.rn.f64 	%fd402, %fd19, %fd26, %fd401;
	fma.rn.f64 	%fd403, %fd20, %fd27, %fd402;
	fma.rn.f64 	%fd29, %fd21, %fd28, %fd403;
	cvta.to.global.u64 	%rd8, %rd2;
	mul.wide.s32 	%rd9, %r22, 8;
	add.s64 	%rd1, %rd8, %rd9;
	mov.f64 	%fd813, 0d0000000000000000;
	@%p4 bra 	$L__BB175_8;
	ld.global.nc.f64 	%fd813, [%rd1];
$L__BB175_8:
	setp.ge.s32 	%p5, %r3, %r10;
	mul.f64 	%fd829, %fd29, %fd813;
	ld.const.f64 	%fd33, [const_DofToQuad+56];
	fma.rn.f64 	%fd405, %fd33, %fd22, 0d0000000000000000;
	ld.const.f64 	%fd406, [const_DofToQuad+64];
	fma.rn.f64 	%fd407, %fd406, %fd23, %fd405;
	ld.const.f64 	%fd34, [const_DofToQuad+72];
	fma.rn.f64 	%fd408, %fd34, %fd24, %fd407;
	ld.const.f64 	%fd35, [const_DofToQuad+80];
	fma.rn.f64 	%fd409, %fd35, %fd25, %fd408;
	ld.const.f64 	%fd36, [const_DofToQuad+88];
	fma.rn.f64 	%fd410, %fd36, %fd26, %fd409;
	ld.const.f64 	%fd411, [const_DofToQuad+96];
	fma.rn.f64 	%fd412, %fd411, %fd27, %fd410;
	ld.const.f64 	%fd413, [const_DofToQuad+104];
	fma.rn.f64 	%fd37, %fd413, %fd28, %fd412;
	mov.f64 	%fd814, 0d0000000000000000;
	@%p5 bra 	$L__BB175_10;
	ld.global.nc.f64 	%fd814, [%rd1+8];
$L__BB175_10:
	setp.ge.s32 	%p6, %r3, %r10;
	mul.f64 	%fd828, %fd37, %fd814;
	ld.const.f64 	%fd41, [const_DofToQuad+112];
	fma.rn.f64 	%fd415, %fd41, %fd22, 0d0000000000000000;
	ld.const.f64 	%fd416, [const_DofToQuad+120];
	fma.rn.f64 	%fd417, %fd416, %fd23, %fd415;
	ld.const.f64 	%fd418, [const_DofToQuad+128];
	fma.rn.f64 	%fd419, %fd418, %fd24, %fd417;
	ld.const.f64 	%fd42, [const_DofToQuad+136];
	fma.rn.f64 	%fd420, %fd42, %fd25, %fd419;
	ld.const.f64 	%fd421, [const_DofToQuad+144];
	fma.rn.f64 	%fd422, %fd421, %fd26, %fd420;
	ld.const.f64 	%fd423, [const_DofToQuad+152];
	fma.rn.f64 	%fd424, %fd423, %fd27, %fd422;
	ld.const.f64 	%fd425, [const_DofToQuad+160];
	fma.rn.f64 	%fd43, %fd425, %fd28, %fd424;
	mov.f64 	%fd815, 0d0000000000000000;
	@%p6 bra 	$L__BB175_12;
	ld.global.nc.f64 	%fd815, [%rd1+16];
$L__BB175_12:
	setp.ge.s32 	%p7, %r3, %r10;
	mul.f64 	%fd827, %fd43, %fd815;
	ld.const.f64 	%fd47, [const_DofToQuad+168];
	fma.rn.f64 	%fd427, %fd47, %fd22, 0d0000000000000000;
	ld.const.f64 	%fd428, [const_DofToQuad+176];
	fma.rn.f64 	%fd429, %fd428, %fd23, %fd427;
	ld.const.f64 	%fd48, [const_DofToQuad+184];
	fma.rn.f64 	%fd430, %fd48, %fd24, %fd429;
	ld.const.f64 	%fd49, [const_DofToQuad+192];
	fma.rn.f64 	%fd431, %fd49, %fd25, %fd430;
	ld.const.f64 	%fd432, [const_DofToQuad+200];
	fma.rn.f64 	%fd433, %fd432, %fd26, %fd431;
	ld.const.f64 	%fd434, [const_DofToQuad+208];
	fma.rn.f64 	%fd435, %fd434, %fd27, %fd433;
	ld.const.f64 	%fd436, [const_DofToQuad+216];
	fma.rn.f64 	%fd50, %fd436, %fd28, %fd435;
	mov.f64 	%fd816, 0d0000000000000000;
	@%p7 bra 	$L__BB175_14;
	ld.global.nc.f64 	%fd816, [%rd1+24];
$L__BB175_14:
	setp.ge.s32 	%p8, %r3, %r10;
	mul.f64 	%fd826, %fd50, %fd816;
	ld.const.f64 	%fd438, [const_DofToQuad+224];
	fma.rn.f64 	%fd439, %fd438, %fd22, 0d0000000000000000;
	ld.const.f64 	%fd440, [const_DofToQuad+232];
	fma.rn.f64 	%fd441, %fd440, %fd23, %fd439;
	ld.const.f64 	%fd54, [const_DofToQuad+240];
	fma.rn.f64 	%fd442, %fd54, %fd24, %fd441;
	ld.const.f64 	%fd55, [const_DofToQuad+248];
	fma.rn.f64 	%fd443, %fd55, %fd25, %fd442;
	ld.const.f64 	%fd444, [const_DofToQuad+256];
	fma.rn.f64 	%fd445, %fd444, %fd26, %fd443;
	ld.const.f64 	%fd446, [const_DofToQuad+264];
	fma.rn.f64 	%fd447, %fd446, %fd27, %fd445;
	ld.const.f64 	%fd448, [const_DofToQuad+272];
	fma.rn.f64 	%fd56, %fd448, %fd28, %fd447;
	mov.f64 	%fd817, 0d0000000000000000;
	@%p8 bra 	$L__BB175_16;
	ld.global.nc.f64 	%fd817, [%rd1+32];
$L__BB175_16:
	setp.ge.s32 	%p9, %r3, %r10;
	mul.f64 	%fd825, %fd56, %fd817;
	ld.const.f64 	%fd450, [const_DofToQuad+280];
	fma.rn.f64 	%fd451, %fd450, %fd22, 0d0000000000000000;
	ld.const.f64 	%fd452, [const_DofToQuad+288];
	fma.rn.f64 	%fd453, %fd452, %fd23, %fd451;
	ld.const.f64 	%fd60, [const_DofToQuad+296];
	fma.rn.f64 	%fd454, %fd60, %fd24, %fd453;
	ld.const.f64 	%fd61, [const_DofToQuad+304];
	fma.rn.f64 	%fd455, %fd61, %fd25, %fd454;
	ld.const.f64 	%fd456, [const_DofToQuad+312];
	fma.rn.f64 	%fd457, %fd456, %fd26, %fd455;
	ld.const.f64 	%fd458, [const_DofToQuad+320];
	fma.rn.f64 	%fd459, %fd458, %fd27, %fd457;
	ld.const.f64 	%fd460, [const_DofToQuad+328];
	fma.rn.f64 	%fd62, %fd460, %fd28, %fd459;
	mov.f64 	%fd818, 0d0000000000000000;
	@%p9 bra 	$L__BB175_18;
	ld.global.nc.f64 	%fd818, [%rd1+40];
$L__BB175_18:
	setp.ge.s32 	%p10, %r3, %r10;
	mul.f64 	%fd824, %fd62, %fd818;
	ld.const.f64 	%fd66, [const_DofToQuad+336];
	fma.rn.f64 	%fd462, %fd66, %fd22, 0d0000000000000000;
	ld.const.f64 	%fd67, [const_DofToQuad+344];
	fma.rn.f64 	%fd463, %fd67, %fd23, %fd462;
	ld.const.f64 	%fd68, [const_DofToQuad+352];
	fma.rn.f64 	%fd464, %fd68, %fd24, %fd463;
	ld.const.f64 	%fd69, [const_DofToQuad+360];
	fma.rn.f64 	%fd465, %fd69, %fd25, %fd464;
	ld.const.f64 	%fd70, [const_DofToQuad+368];
	fma.rn.f64 	%fd466, %fd70, %fd26, %fd465;
	ld.const.f64 	%fd71, [const_DofToQuad+376];
	fma.rn.f64 	%fd467, %fd71, %fd27, %fd466;
	ld.const.f64 	%fd72, [const_DofToQuad+384];
	fma.rn.f64 	%fd73, %fd72, %fd28, %fd467;
	mov.f64 	%fd819, 0d0000000000000000;
	@%p10 bra 	$L__BB175_20;
	ld.global.nc.f64 	%fd819, [%rd1+48];
$L__BB175_20:
	mul.f64 	%fd823, %fd73, %fd819;
	ld.const.f64 	%fd77, [const_DofToQuad+392];
	fma.rn.f64 	%fd469, %fd77, %fd22, 0d0000000000000000;
	ld.const.f64 	%fd78, [const_DofToQuad+400];
	fma.rn.f64 	%fd470, %fd78, %fd23, %fd469;
	ld.const.f64 	%fd79, [const_DofToQuad+408];
	fma.rn.f64 	%fd471, %fd79, %fd24, %fd470;
	ld.const.f64 	%fd80, [const_DofToQuad+416];
	fma.rn.f64 	%fd472, %fd80, %fd25, %fd471;
	ld.const.f64 	%fd81, [const_DofToQuad+424];
	fma.rn.f64 	%fd473, %fd81, %fd26, %fd472;
	ld.const.f64 	%fd82, [const_DofToQuad+432];
	fma.rn.f64 	%fd474, %fd82, %fd27, %fd473;
	ld.const.f64 	%fd83, [const_DofToQuad+440];
	fma.rn.f64 	%fd84, %fd83, %fd28, %fd474;
	mov.f64 	%fd820, 0d0000000000000000;
	@%p10 bra 	$L__BB175_22;
	ld.global.nc.f64 	%fd820, [%rd1+56];
$L__BB175_22:
	mul.f64 	%fd87, %fd84, %fd820;
	ld.const.f64 	%fd88, [const_DofToQuad+448];
	fma.rn.f64 	%fd476, %fd88, %fd22, 0d0000000000000000;
	ld.const.f64 	%fd89, [const_DofToQuad+456];
	fma.rn.f64 	%fd477, %fd89, %fd23, %fd476;
	ld.const.f64 	%fd90, [const_DofToQuad+464];
	fma.rn.f64 	%fd478, %fd90, %fd24, %fd477;
	ld.const.f64 	%fd91, [const_DofToQuad+472];
	fma.rn.f64 	%fd479, %fd91, %fd25, %fd478;
	ld.const.f64 	%fd92, [const_DofToQuad+480];
	fma.rn.f64 	%fd480, %fd92, %fd26, %fd479;
	ld.const.f64 	%fd93, [const_DofToQuad+488];
	fma.rn.f64 	%fd481, %fd93, %fd27, %fd480;
	ld.const.f64 	%fd94, [const_DofToQuad+496];
	fma.rn.f64 	%fd95, %fd94, %fd28, %fd481;
	mov.f64 	%fd821, 0d0000000000000000;
	@%p10 bra 	$L__BB175_24;
	ld.global.nc.f64 	%fd821, [%rd1+64];
$L__BB175_24:
	mul.f64 	%fd98, %fd95, %fd821;
	ld.const.f64 	%fd99, [const_DofToQuad+504];
	fma.rn.f64 	%fd483, %fd99, %fd22, 0d0000000000000000;
	ld.const.f64 	%fd100, [const_DofToQuad+512];
	fma.rn.f64 	%fd484, %fd100, %fd23, %fd483;
	ld.const.f64 	%fd101, [const_DofToQuad+520];
	fma.rn.f64 	%fd485, %fd101, %fd24, %fd484;
	ld.const.f64 	%fd102, [const_DofToQuad+528];
	fma.rn.f64 	%fd486, %fd102, %fd25, %fd485;
	ld.const.f64 	%fd103, [const_DofToQuad+536];
	fma.rn.f64 	%fd487, %fd103, %fd26, %fd486;
	ld.const.f64 	%fd104, [const_DofToQuad+544];
	fma.rn.f64 	%fd488, %fd104, %fd27, %fd487;
	ld.const.f64 	%fd105, [const_DofToQuad+552];
	fma.rn.f64 	%fd106, %fd105, %fd28, %fd488;
	mov.f64 	%fd822, 0d0000000000000000;
	@%p10 bra 	$L__BB175_26;
	ld.global.nc.f64 	%fd822, [%rd1+72];
$L__BB175_26:
	setp.gt.u32 	%p14, %r1, 69;
	mul.f64 	%fd489, %fd106, %fd822;
	ld.const.f64 	%fd490, [const_DofToQuad];
	fma.rn.f64 	%fd491, %fd490, %fd829, 0d0000000000000000;
	fma.rn.f64 	%fd492, %fd33, %fd828, %fd491;
	fma.rn.f64 	%fd493, %fd41, %fd827, %fd492;
	fma.rn.f64 	%fd494, %fd47, %fd826, %fd493;
	ld.const.f64 	%fd495, [const_DofToQuad+224];
	fma.rn.f64 	%fd496, %fd495, %fd825, %fd494;
	ld.const.f64 	%fd497, [const_DofToQuad+280];
	fma.rn.f64 	%fd498, %fd497, %fd824, %fd496;
	fma.rn.f64 	%fd499, %fd66, %fd823, %fd498;
	fma.rn.f64 	%fd500, %fd77, %fd87, %fd499;
	fma.rn.f64 	%fd501, %fd88, %fd98, %fd500;
	fma.rn.f64 	%fd502, %fd99, %fd489, %fd501;
	st.shared.f64 	[%r9], %fd502;
	ld.const.f64 	%fd503, [const_DofToQuad+8];
	fma.rn.f64 	%fd504, %fd503, %fd829, 0d0000000000000000;
	ld.const.f64 	%fd505, [const_DofToQuad+64];
	fma.rn.f64 	%fd506, %fd505, %fd828, %fd504;
	ld.const.f64 	%fd507, [const_DofToQuad+120];
	fma.rn.f64 	%fd508, %fd507, %fd827, %fd506;
	ld.const.f64 	%fd509, [const_DofToQuad+176];
	fma.rn.f64 	%fd510, %fd509, %fd826, %fd508;
	ld.const.f64 	%fd511, [const_DofToQuad+232];
	fma.rn.f64 	%fd512, %fd511, %fd825, %fd510;
	ld.const.f64 	%fd513, [const_DofToQuad+288];
	fma.rn.f64 	%fd514, %fd513, %fd824, %fd512;
	fma.rn.f64 	%fd515, %fd67, %fd823, %fd514;
	fma.rn.f64 	%fd516, %fd78, %fd87, %fd515;
	fma.rn.f64 	%fd517, %fd89, %fd98, %fd516;
	fma.rn.f64 	%fd518, %fd100, %fd489, %fd517;
	st.shared.f64 	[%r9+8], %fd518;
	ld.const.f64 	%fd519, [const_DofToQuad+16];
	fma.rn.f64 	%fd520, %fd519, %fd829, 0d0000000000000000;
	fma.rn.f64 	%fd521, %fd34, %fd828, %fd520;
	ld.const.f64 	%fd522, [const_DofToQuad+128];
	fma.rn.f64 	%fd523, %fd522, %fd827, %fd521;
	fma.rn.f64 	%fd524, %fd48, %fd826, %fd523;
	fma.rn.f64 	%fd525, %fd54, %fd825, %fd524;
	fma.rn.f64 	%fd526, %fd60, %fd824, %fd525;
	fma.rn.f64 	%fd527, %fd68, %fd823, %fd526;
	fma.rn.f64 	%fd528, %fd79, %fd87, %fd527;
	fma.rn.f64 	%fd529, %fd90, %fd98, %fd528;
	fma.rn.f64 	%fd530, %fd101, %fd489, %fd529;
	st.shared.f64 	[%r9+16], %fd530;
	ld.const.f64 	%fd531, [const_DofToQuad+24];
	fma.rn.f64 	%fd532, %fd531, %fd829, 0d0000000000000000;
	fma.rn.f64 	%fd533, %fd35, %fd828, %fd532;
	fma.rn.f64 	%fd534, %fd42, %fd827, %fd533;
	fma.rn.f64 	%fd535, %fd49, %fd826, %fd534;
	fma.rn.f64 	%fd536, %fd55, %fd825, %fd535;
	fma.rn.f64 	%fd537, %fd61, %fd824, %fd536;
	fma.rn.f64 	%fd538, %fd69, %fd823, %fd537;
	fma.rn.f64 	%fd539, %fd80, %fd87, %fd538;
	fma.rn.f64 	%fd540, %fd91, %fd98, %fd539;
	fma.rn.f64 	%fd541, %fd102, %fd489, %fd540;
	st.shared.f64 	[%r9+24], %fd541;
	ld.const.f64 	%fd542, [const_DofToQuad+32];
	fma.rn.f64 	%fd543, %fd542, %fd829, 0d0000000000000000;
	fma.rn.f64 	%fd544, %fd36, %fd828, %fd543;
	ld.const.f64 	%fd545, [const_DofToQuad+144];
	fma.rn.f64 	%fd546, %fd545, %fd827, %fd544;
	ld.const.f64 	%fd547, [const_DofToQuad+200];
	fma.rn.f64 	%fd548, %fd547, %fd826, %fd546;
	ld.const.f64 	%fd549, [const_DofToQuad+256];
	fma.rn.f64 	%fd550, %fd549, %fd825, %fd548;
	ld.const.f64 	%fd551, [const_DofToQuad+312];
	fma.rn.f64 	%fd552, %fd551, %fd824, %fd550;
	fma.rn.f64 	%fd553, %fd70, %fd823, %fd552;
	fma.rn.f64 	%fd554, %fd81, %fd87, %fd553;
	fma.rn.f64 	%fd555, %fd92, %fd98, %fd554;
	fma.rn.f64 	%fd556, %fd103, %fd489, %fd555;
	st.shared.f64 	[%r9+32], %fd556;
	ld.const.f64 	%fd557, [const_DofToQuad+40];
	fma.rn.f64 	%fd558, %fd557, %fd829, 0d0000000000000000;
	ld.const.f64 	%fd559, [const_DofToQuad+96];
	fma.rn.f64 	%fd560, %fd559, %fd828, %fd558;
	ld.const.f64 	%fd561, [const_DofToQuad+152];
	fma.rn.f64 	%fd562, %fd561, %fd827, %fd560;
	ld.const.f64 	%fd563, [const_DofToQuad+208];
	fma.rn.f64 	%fd564, %fd563, %fd826, %fd562;
	ld.const.f64 	%fd565, [const_DofToQuad+264];
	fma.rn.f64 	%fd566, %fd565, %fd825, %fd564;
	ld.const.f64 	%fd567, [const_DofToQuad+320];
	fma.rn.f64 	%fd568, %fd567, %fd824, %fd566;
	fma.rn.f64 	%fd569, %fd71, %fd823, %fd568;
	fma.rn.f64 	%fd570, %fd82, %fd87, %fd569;
	fma.rn.f64 	%fd571, %fd93, %fd98, %fd570;
	fma.rn.f64 	%fd572, %fd104, %fd489, %fd571;
	st.shared.f64 	[%r9+40], %fd572;
	ld.const.f64 	%fd573, [const_DofToQuad+48];
	fma.rn.f64 	%fd574, %fd573, %fd829, 0d0000000000000000;
	ld.const.f64 	%fd575, [const_DofToQuad+104];
	fma.rn.f64 	%fd576, %fd575, %fd828, %fd574;
	ld.const.f64 	%fd577, [const_DofToQuad+160];
	fma.rn.f64 	%fd578, %fd577, %fd827, %fd576;
	ld.const.f64 	%fd579, [const_DofToQuad+216];
	fma.rn.f64 	%fd580, %fd579, %fd826, %fd578;
	ld.const.f64 	%fd581, [const_DofToQuad+272];
	fma.rn.f64 	%fd582, %fd581, %fd825, %fd580;
	ld.const.f64 	%fd583, [const_DofToQuad+328];
	fma.rn.f64 	%fd584, %fd583, %fd824, %fd582;
	fma.rn.f64 	%fd585, %fd72, %fd823, %fd584;
	fma.rn.f64 	%fd586, %fd83, %fd87, %fd585;
	fma.rn.f64 	%fd587, %fd94, %fd98, %fd586;
	fma.rn.f64 	%fd588, %fd105, %fd489, %fd587;
	st.shared.f64 	[%r9+48], %fd588;
	bar.sync 	0;
	@%p14 bra 	$L__BB175_28;
	ld.shared.f64 	%fd589, [%r8];
	ld.shared.f64 	%fd590, [%r8+80];
	ld.shared.f64 	%fd591, [%r8+160];
	ld.shared.f64 	%fd592, [%r8+240];
	ld.shared.f64 	%fd593, [%r8+320];
	ld.shared.f64 	%fd594, [%r8+400];
	ld.shared.f64 	%fd595, [%r8+480];
	ld.shared.f64 	%fd596, [%r8+560];
	ld.shared.f64 	%fd597, [%r8+640];
	ld.shared.f64 	%fd598, [%r8+720];
	ld.const.f64 	%fd599, [const_DofToQuad];
	fma.rn.f64 	%fd600, %fd599, %fd589, 0d0000000000000000;
	fma.rn.f64 	%fd601, %fd33, %fd590, %fd600;
	fma.rn.f64 	%fd602, %fd41, %fd591, %fd601;
	ld.const.f64 	%fd603, [const_DofToQuad+168];
	fma.rn.f64 	%fd604, %fd603, %fd592, %fd602;
	ld.const.f64 	%fd605, [const_DofToQuad+224];
	fma.rn.f64 	%fd606, %fd605, %fd593, %fd604;
	ld.const.f64 	%fd607, [const_DofToQuad+280];
	fma.rn.f64 	%fd608, %fd607, %fd594, %fd606;
	fma.rn.f64 	%fd609, %fd66, %fd595, %fd608;
	fma.rn.f64 	%fd610, %fd77, %fd596, %fd609;
	fma.rn.f64 	%fd611, %fd88, %fd597, %fd610;
	fma.rn.f64 	%fd612, %fd99, %fd598, %fd611;
	st.shared.f64 	[%r8], %fd612;
	ld.const.f64 	%fd613, [const_DofToQuad+8];
	fma.rn.f64 	%fd614, %fd613, %fd589, 0d0000000000000000;
	ld.const.f64 	%fd615, [const_DofToQuad+64];
	fma.rn.f64 	%fd616, %fd615, %fd590, %fd614;
	ld.const.f64 	%fd617, [const_DofToQuad+120];
	fma.rn.f64 	%fd618, %fd617, %fd591, %fd616;
	ld.const.f64 	%fd619, [const_DofToQuad+176];
	fma.rn.f64 	%fd620, %fd619, %fd592, %fd618;
	ld.const.f64 	%fd621, [const_DofToQuad+232];
	fma.rn.f64 	%fd622, %fd621, %fd593, %fd620;
	ld.const.f64 	%fd623, [const_DofToQuad+288];
	fma.rn.f64 	%fd624, %fd623, %fd594, %fd622;
	fma.rn.f64 	%fd625, %fd67, %fd595, %fd624;
	fma.rn.f64 	%fd626, %fd78, %fd596, %fd625;
	fma.rn.f64 	%fd627, %fd89, %fd597, %fd626;
	fma.rn.f64 	%fd628, %fd100, %fd598, %fd627;
	st.shared.f64 	[%r8+80], %fd628;
	ld.const.f64 	%fd629, [const_DofToQuad+16];
	fma.rn.f64 	%fd630, %fd629, %fd589, 0d0000000000000000;
	fma.rn.f64 	%fd631, %fd34, %fd590, %fd630;
	ld.const.f64 	%fd632, [const_DofToQuad+128];
	fma.rn.f64 	%fd633, %fd632, %fd591, %fd631;
	fma.rn.f64 	%fd634, %fd48, %fd592, %fd633;
	fma.rn.f64 	%fd635, %fd54, %fd593, %fd634;
	fma.rn.f64 	%fd636, %fd60, %fd594, %fd635;
	fma.rn.f64 	%fd637, %fd68, %fd595, %fd636;
	fma.rn.f64 	%fd638, %fd79, %fd596, %fd637;
	fma.rn.f64 	%fd639, %fd90, %fd597, %fd638;
	fma.rn.f64 	%fd640, %fd101, %fd598, %fd639;
	st.shared.f64 	[%r8+160], %fd640;
	ld.const.f64 	%fd641, [const_DofToQuad+24];
	fma.rn.f64 	%fd642, %fd641, %fd589, 0d0000000000000000;
	fma.rn.f64 	%fd643, %fd35, %fd590, %fd642;
	fma.rn.f64 	%fd644, %fd42, %fd591, %fd643;
	fma.rn.f64 	%fd645, %fd49, %fd592, %fd644;
	ld.const.f64 	%fd646, [const_DofToQuad+248];
	fma.rn.f64 	%fd647, %fd646, %fd593, %fd645;
	ld.const.f64 	%fd648, [const_DofToQuad+304];
	fma.rn.f64 	%fd649, %fd648, %fd594, %fd647;
	fma.rn.f64 	%fd650, %fd69, %fd595, %fd649;
	fma.rn.f64 	%fd651, %fd80, %fd596, %fd650;
	fma.rn.f64 	%fd652, %fd91, %fd597, %fd651;
	fma.rn.f64 	%fd653, %fd102, %fd598, %fd652;
	st.shared.f64 	[%r8+240], %fd653;
	ld.const.f64 	%fd654, [const_DofToQuad+32];
	fma.rn.f64 	%fd655, %fd654, %fd589, 0d0000000000000000;
	fma.rn.f64 	%fd656, %fd36, %fd590, %fd655;
	ld.const.f64 	%fd657, [const_DofToQuad+144];
	fma.rn.f64 	%fd658, %fd657, %fd591, %fd656;
	ld.const.f64 	%fd659, [const_DofToQuad+200];
	fma.rn.f64 	%fd660, %fd659, %fd592, %fd658;
	ld.const.f64 	%fd661, [const_DofToQuad+256];
	fma.rn.f64 	%fd662, %fd661, %fd593, %fd660;
	ld.const.f64 	%fd663, [const_DofToQuad+312];
	fma.rn.f64 	%fd664, %fd663, %fd594, %fd662;
	fma.rn.f64 	%fd665, %fd70, %fd595, %fd664;
	fma.rn.f64 	%fd666, %fd81, %fd596, %fd665;
	fma.rn.f64 	%fd667, %fd92, %fd597, %fd666;
	fma.rn.f64 	%fd668, %fd103, %fd598, %fd667;
	st.shared.f64 	[%r8+320], %fd668;
	ld.const.f64 	%fd669, [const_DofToQuad+40];
	fma.rn.f64 	%fd670, %fd669, %fd589, 0d0000000000000000;
	ld.const.f64 	%fd671, [const_DofToQuad+96];
	fma.rn.f64 	%fd672, %fd671, %fd590, %fd670;
	ld.const.f64 	%fd673, [const_DofToQuad+152];
	fma.rn.f64 	%fd674, %fd673, %fd591, %fd672;
	ld.const.f64 	%fd675, [const_DofToQuad+208];
	fma.rn.f64 	%fd676, %fd675, %fd592, %fd674;
	ld.const.f64 	%fd677, [const_DofToQuad+264];
	fma.rn.f64 	%fd678, %fd677, %fd593, %fd676;
	ld.const.f64 	%fd679, [const_DofToQuad+320];
	fma.rn.f64 	%fd680, %fd679, %fd594, %fd678;
	fma.rn.f64 	%fd681, %fd71, %fd595, %fd680;
	fma.rn.f64 	%fd682, %fd82, %fd596, %fd681;
	fma.rn.f64 	%fd683, %fd93, %fd597, %fd682;
	fma.rn.f64 	%fd684, %fd104, %fd598, %fd683;
	st.shared.f64 	[%r8+400], %fd684;
	ld.const.f64 	%fd685, [const_DofToQuad+48];
	fma.rn.f64 	%fd686, %fd685, %fd589, 0d0000000000000000;
	ld.const.f64 	%fd687, [const_DofToQuad+104];
	fma.rn.f64 	%fd688, %fd687, %fd590, %fd686;
	ld.const.f64 	%fd689, [const_DofToQuad+160];
	fma.rn.f64 	%fd690, %fd689, %fd591, %fd688;
	ld.const.f64 	%fd691, [const_DofToQuad+216];
	fma.rn.f64 	%fd692, %fd691, %fd592, %fd690;
	ld.const.f64 	%fd693, [const_DofToQuad+272];
	fma.rn.f64 	%fd694, %fd693, %fd593, %fd692;
	ld.const.f64 	%fd695, [const_DofToQuad+328];
	fma.rn.f64 	%fd696, %fd695, %fd594, %fd694;
	fma.rn.f64 	%fd697, %fd72, %fd595, %fd696;
	fma.rn.f64 	%fd698, %fd83, %fd596, %fd697;
	fma.rn.f64 	%fd699, %fd94, %fd597, %fd698;
	fma.rn.f64 	%fd700, %fd105, %fd598, %fd699;
	st.shared.f64 	[%r8+480], %fd700;
$L__BB175_28:
	setp.gt.u32 	%p15, %r1, 48;
	bar.sync 	0;
	@%p15 bra 	$L__BB175_30;
	ld.shared.f64 	%fd701, [%r7];
	ld.shared.f64 	%fd702, [%r7+800];
	ld.shared.f64 	%fd703, [%r7+1600];
	ld.shared.f64 	%fd704, [%r7+2400];
	ld.shared.f64 	%fd705, [%r7+3200];
	ld.shared.f64 	%fd706, [%r7+4000];
	ld.shared.f64 	%fd707, [%r7+4800];
	ld.shared.f64 	%fd708, [%r7+5600];
	ld.shared.f64 	%fd709, [%r7+6400];
	ld.shared.f64 	%fd710, [%r7+7200];
	ld.const.f64 	%fd711, [const_DofToQuad];
	fma.rn.f64 	%fd712, %fd711, %fd701, 0d0000000000000000;
	fma.rn.f64 	%fd713, %fd33, %fd702, %fd712;
	fma.rn.f64 	%fd714, %fd41, %fd703, %fd713;
	ld.const.f64 	%fd715, [const_DofToQuad+168];
	fma.rn.f64 	%fd716, %fd715, %fd704, %fd714;
	ld.const.f64 	%fd717, [const_DofToQuad+224];
	fma.rn.f64 	%fd718, %fd717, %fd705, %fd716;
	ld.const.f64 	%fd719, [const_DofToQuad+280];
	fma.rn.f64 	%fd720, %fd719, %fd706, %fd718;
	fma.rn.f64 	%fd721, %fd66, %fd707, %fd720;
	fma.rn.f64 	%fd722, %fd77, %fd708, %fd721;
	fma.rn.f64 	%fd723, %fd88, %fd709, %fd722;
	fma.rn.f64 	%fd829, %fd99, %fd710, %fd723;
	ld.const.f64 	%fd724, [const_DofToQuad+8];
	fma.rn.f64 	%fd725, %fd724, %fd701, 0d0000000000000000;
	ld.const.f64 	%fd726, [const_DofToQuad+64];
	fma.rn.f64 	%fd727, %fd726, %fd702, %fd725;
	ld.const.f64 	%fd728, [const_DofToQuad+120];
	fma.rn.f64 	%fd729, %fd728, %fd703, %fd727;
	ld.const.f64 	%fd730, [const_DofToQuad+176];
	fma.rn.f64 	%fd731, %fd730, %fd704, %fd729;
	ld.const.f64 	%fd732, [const_DofToQuad+232];
	fma.rn.f64 	%fd733, %fd732, %fd705, %fd731;
	ld.const.f64 	%fd734, [const_DofToQuad+288];
	fma.rn.f64 	%fd735, %fd734, %fd706, %fd733;
	fma.rn.f64 	%fd736, %fd67, %fd707, %fd735;
	fma.rn.f64 	%fd737, %fd78, %fd708, %fd736;
	fma.rn.f64 	%fd738, %fd89, %fd709, %fd737;
	fma.rn.f64 	%fd828, %fd100, %fd710, %fd738;
	ld.const.f64 	%fd739, [const_DofToQuad+16];
	fma.rn.f64 	%fd740, %fd739, %fd701, 0d0000000000000000;
	fma.rn.f64 	%fd741, %fd34, %fd702, %fd740;
	ld.const.f64 	%fd742, [const_DofToQuad+128];
	fma.rn.f64 	%fd743, %fd742, %fd703, %fd741;
	fma.rn.f64 	%fd744, %fd48, %fd704, %fd743;
	fma.rn.f64 	%fd745, %fd54, %fd705, %fd744;
	fma.rn.f64 	%fd746, %fd60, %fd706, %fd745;
	fma.rn.f64 	%fd747, %fd68, %fd707, %fd746;
	fma.rn.f64 	%fd748, %fd79, %fd708, %fd747;
	fma.rn.f64 	%fd749, %fd90, %fd709, %fd748;
	fma.rn.f64 	%fd827, %fd101, %fd710, %fd749;
	ld.const.f64 	%fd750, [const_DofToQuad+24];
	fma.rn.f64 	%fd751, %fd750, %fd701, 0d0000000000000000;
	fma.rn.f64 	%fd752, %fd35, %fd702, %fd751;
	fma.rn.f64 	%fd753, %fd42, %fd703, %fd752;
	fma.rn.f64 	%fd754, %fd49, %fd704, %fd753;
	ld.const.f64 	%fd755, [const_DofToQuad+248];
	fma.rn.f64 	%fd756, %fd755, %fd705, %fd754;
	ld.const.f64 	%fd757, [const_DofToQuad+304];
	fma.rn.f64 	%fd758, %fd757, %fd706, %fd756;
	fma.rn.f64 	%fd759, %fd69, %fd707, %fd758;
	fma.rn.f64 	%fd760, %fd80, %fd708, %fd759;
	fma.rn.f64 	%fd761, %fd91, %fd709, %fd760;
	fma.rn.f64 	%fd826, %fd102, %fd710, %fd761;
	ld.const.f64 	%fd762, [const_DofToQuad+32];
	fma.rn.f64 	%fd763, %fd762, %fd701, 0d0000000000000000;
	fma.rn.f64 	%fd764, %fd36, %fd702, %fd763;
	ld.const.f64 	%fd765, [const_DofToQuad+144];
	fma.rn.f64 	%fd766, %fd765, %fd703, %fd764;
	ld.const.f64 	%fd767, [const_DofToQuad+200];
	fma.rn.f64 	%fd768, %fd767, %fd704, %fd766;
	ld.const.f64 	%fd769, [const_DofToQuad+256];
	fma.rn.f64 	%fd770, %fd769, %fd705, %fd768;
	ld.const.f64 	%fd771, [const_DofToQuad+312];
	fma.rn.f64 	%fd772, %fd771, %fd706, %fd770;
	fma.rn.f64 	%fd773, %fd70, %fd707, %fd772;
	fma.rn.f64 	%fd774, %fd81, %fd708, %fd773;
	fma.rn.f64 	%fd775, %fd92, %fd709, %fd774;
	fma.rn.f64 	%fd825, %fd103, %fd710, %fd775;
	ld.const.f64 	%fd776, [const_DofToQuad+40];
	fma.rn.f64 	%fd777, %fd776, %fd701, 0d0000000000000000;
	ld.const.f64 	%fd778, [const_DofToQuad+96];
	fma.rn.f64 	%fd779, %fd778, %fd702, %fd777;
	ld.const.f64 	%fd780, [const_DofToQuad+152];
	fma.rn.f64 	%fd781, %fd780, %fd703, %fd779;
	ld.const.f64 	%fd782, [const_DofToQuad+208];
	fma.rn.f64 	%fd783, %fd782, %fd704, %fd781;
	ld.const.f64 	%fd784, [const_DofToQuad+264];
	fma.rn.f64 	%fd785, %fd784, %fd705, %fd783;
	ld.const.f64 	%fd786, [const_DofToQuad+320];
	fma.rn.f64 	%fd787, %fd786, %fd706, %fd785;
	fma.rn.f64 	%fd788, %fd71, %fd707, %fd787;
	fma.rn.f64 	%fd789, %fd82, %fd708, %fd788;
	fma.rn.f64 	%fd790, %fd93, %fd709, %fd789;
	fma.rn.f64 	%fd824, %fd104, %fd710, %fd790;
	ld.const.f64 	%fd791, [const_DofToQuad+48];
	fma.rn.f64 	%fd792, %fd791, %fd701, 0d0000000000000000;
	ld.const.f64 	%fd793, [const_DofToQuad+104];
	fma.rn.f64 	%fd794, %fd793, %fd702, %fd792;
	ld.const.f64 	%fd795, [const_DofToQuad+160];
	fma.rn.f64 	%fd796, %fd795, %fd703, %fd794;
	ld.const.f64 	%fd797, [const_DofToQuad+216];
	fma.rn.f64 	%fd798, %fd797, %fd704, %fd796;
	ld.const.f64 	%fd799, [const_DofToQuad+272];
	fma.rn.f64 	%fd800, %fd799, %fd705, %fd798;
	ld.const.f64 	%fd801, [const_DofToQuad+328];
	fma.rn.f64 	%fd802, %fd801, %fd706, %fd800;
	fma.rn.f64 	%fd803, %fd72, %fd707, %fd802;
	fma.rn.f64 	%fd804, %fd83, %fd708, %fd803;
	fma.rn.f64 	%fd805, %fd94, %fd709, %fd804;
	fma.rn.f64 	%fd823, %fd105, %fd710, %fd805;
$L__BB175_30:
	setp.gt.u32 	%p16, %r1, 48;
	setp.ge.s32 	%p17, %r3, %r10;
	bar.sync 	0;
	or.pred  	%p18, %p16, %p17;
	@%p18 bra 	$L__BB175_32;
	ld.param.u64 	%rd13, [_Z42massMatrixMultiplyMonolithicConstantKernelILi7ELi10ELi1EEviPKdS1_S1_S1_Pd_param_5];
	mad.lo.s32 	%r23, %r3, 343, %r1;
	cvta.to.global.u64 	%rd10, %rd13;
	mul.wide.s32 	%rd11, %r23, 8;
	add.s64 	%rd12, %rd10, %rd11;
	st.global.f64 	[%rd12], %fd829;
	st.global.f64 	[%rd12+392], %fd828;
	st.global.f64 	[%rd12+784], %fd827;
	st.global.f64 	[%rd12+1176], %fd826;
	st.global.f64 	[%rd12+1568], %fd825;
	st.global.f64 	[%rd12+1960], %fd824;
	st.global.f64 	[%rd12+2352], %fd823;
$L__BB175_32:
	ret;

}
	// .globl	_Z32massMatrixMultiplyRegisterKernelILi7ELi11ELi1EEviPKdS1_S1_S1_Pd
.visible .entry _Z32massMatrixMultiplyRegisterKernelILi7ELi11ELi1EEviPKdS1_S1_S1_Pd(
	.param .u32 _Z32massMatrixMultiplyRegisterKernelILi7ELi11ELi1EEviPKdS1_S1_S1_Pd_param_0,
	.param .u64 .ptr .align 1 _Z32massMatrixMultiplyRegisterKernelILi7ELi11ELi1EEviPKdS1_S1_S1_Pd_param_1,
	.param .u64 .ptr .align 1 _Z32massMatrixMultiplyRegisterKernelILi7ELi11ELi1EEviPKdS1_S1_S1_Pd_param_2,
	.param .u64 .ptr .align 1 _Z32massMatrixMultiplyRegisterKernelILi7ELi11ELi1EEviPKdS1_S1_S1_Pd_param_3,
	.param .u64 .ptr .align 1 _Z32massMatrixMultiplyRegisterKernelILi7ELi11ELi1EEviPKdS1_S1_S1_Pd_param_4,
	.param .u64 .ptr .align 1 _Z32massMatrixMultiplyRegisterKernelILi7ELi11ELi1EEviPKdS1_S1_S1_Pd_param_5
)
{
	.reg .pred 	%p<13>;
	.reg .b16 	%rs<22>;
	.reg .b32 	%r<50>;
	.reg .b64 	%rd<22>;
	.reg .b64 	%fd<553>;
	// demoted variable
	.shared .align 8 .b8 _ZZ32massMatrixMultiplyRegisterKernelILi7ELi11ELi1EEviPKdS1_S1_S1_PdE6s_tmp1[10648];
	// demoted variable
	.shared .align 8 .b8 _ZZ32massMatrixMultiplyRegisterKernelILi7ELi11ELi1EEviPKdS1_S1_S1_PdE14s_oddDofToQuad[192];
	// demoted variable
	.shared .align 8 .b8 _ZZ32massMatrixMultiplyRegisterKernelILi7ELi11ELi1EEviPKdS1_S1_S1_PdE15s_evenDofToQuad[192];
	ld.param.u32 	%r7, [_Z32massMatrixMultiplyRegisterKernelILi7ELi11ELi1EEviPKdS1_S1_S1_Pd_param_0];
	ld.param.u64 	%rd2, [_Z32massMatrixMultiplyRegisterKernelILi7ELi11ELi1EEviPKdS1_S1_S1_Pd_param_2];
	ld.param.u64 	%rd3, [_Z32massMatrixMultiplyRegisterKernelILi7ELi11ELi1EEviPKdS1_S1_S1_Pd_param_3];
	ld.param.u64 	%rd4, [_Z32massMatrixMultiplyRegisterKernelILi7ELi11ELi1EEviPKdS1_S1_S1_Pd_param_4];
	mov.u32 	%r8, %tid.x;
	mov.u32 	%r2, %tid.y;
	mov.u32 	%r9, %ctaid.x;
	add.s32 	%r3, %r9, %r2;
	cvt.u16.u32 	%rs2, %r8;
	mul.hi.u16 	%rs3, %rs2, 9363;
	sub.s16 	%rs4, %rs2, %rs3;
	shr.u16 	%rs5, %rs4, 1;
	add.s16 	%rs6, %rs5, %rs3;
	shr.u16 	%rs7, %rs6, 2;
	mul.lo.s16 	%rs8, %rs7, 7;
	sub.s16 	%rs1, %rs2, %rs8;
	setp.lt.s32 	%p2, %r3, %r7;
	setp.lt.u32 	%p3, %r8, 49;
	and.pred  	%p1, %p2, %p3;
	not.pred 	%p4, %p1;
	@%p4 bra 	$L__BB176_2;
	cvta.to.global.u64 	%rd6, %rd4;
	mad.lo.s32 	%r10, %r3, 343, %r8;
	mul.wide.s32 	%rd7, %r10, 8;
	add.s64 	%rd8, %rd6, %rd7;
	ld.global.nc.f64 	%fd545, [%rd8];
	ld.global.nc.f64 	%fd544, [%rd8+392];
	ld.global.nc.f64 	%fd543, [%rd8+784];
	ld.global.nc.f64 	%fd542, [%rd8+1176];
	ld.global.nc.f64 	%fd541, [%rd8+1568];
	ld.global.nc.f64 	%fd540, [%rd8+1960];
	ld.global.nc.f64 	%fd539, [%rd8+2352];
$L__BB176_2:
	setp.ne.s32 	%p5, %r2, 0;
	setp.gt.u32 	%p6, %r8, 23;
	or.pred  	%p7, %p5, %p6;
	@%p7 bra 	$L__BB176_4;
	cvta.to.global.u64 	%rd9, %rd2;
	mul.wide.u32 	%rd10, %r8, 8;
	add.s64 	%rd11, %rd9, %rd10;
	ld.global.nc.f64 	%fd85, [%rd11];
	shl.b32 	%r11, %r8, 3;
	mov.u32 	%r12, _ZZ32massMatrixMultiplyRegisterKernelILi7ELi11ELi1EEviPKdS1_S1_S1_PdE14s_oddDofToQuad;
	add.s32 	%r13, %r12, %r11;
	st.shared.f64 	[%r13], %fd85;
	cvta.to.global.u64 	%rd12, %rd3;
	add.s64 	%rd13, %rd12, %rd10;
	ld.global.nc.f64 	%fd86, [%rd13];
	mov.u32 	%r14, _ZZ32massMatrixMultiplyRegisterKernelILi7ELi11ELi1EEviPKdS1_S1_S1_PdE15s_evenDofToQuad;
	add.s32 	%r15, %r14, %r11;
	st.shared.f64 	[%r15], %fd86;
$L__BB176_4:
	setp.gt.u32 	%p8, %r8, 48;
	bar.sync 	0;
	ld.shared.f64 	%fd15, [_ZZ32massMatrixMultiplyRegisterKernelILi7ELi11ELi1EEviPKdS1_S1_S1_PdE14s_oddDofToQuad];
	ld.shared.f64 	%fd16, [_ZZ32massMatrixMultiplyRegisterKernelILi7ELi11ELi1EEviPKdS1_S1_S1_PdE15s_evenDofToQuad];
	ld.shared.f64 	%fd17, [_ZZ32massMatrixMultiplyRegisterKernelILi7ELi11ELi1EEviPKdS1_S1_S1_PdE14s_oddDofToQuad+8];
	ld.shared.f64 	%fd18, [_ZZ32massMatrixMultiplyRegisterKernelILi7ELi11ELi1EEviPKdS1_S1_S1_PdE15s_evenDofToQuad+8];
	ld.shared.f64 	%fd19, [_ZZ32massMatrixMultiplyRegisterKernelILi7ELi11ELi1EEviPKdS1_S1_S1_PdE14s_oddDofToQuad+16];
	ld.shared.f64 	%fd20, [_ZZ32massMatrixMultiplyRegisterKernelILi7ELi11ELi1EEviPKdS1_S1_S1_PdE15s_evenDofToQuad+16];
	ld.shared.f64 	%fd21, [_ZZ32massMatrixMultiplyRegisterKernelILi7ELi11ELi1EEviPKdS1_S1_S1_PdE14s_oddDofToQuad+24];
	ld.shared.f64 	%fd22, [_ZZ32massMatrixMultiplyRegisterKernelILi7ELi11ELi1EEviPKdS1_S1_S1_PdE15s_evenDofToQuad+24];
	ld.shared.f64 	%fd23, [_ZZ32massMatrixMultiplyRegisterKernelILi7ELi11ELi1EEviPKdS1_S1_S1_PdE14s_oddDofToQuad+32];
	ld.shared.f64 	%fd24, [_ZZ32massMatrixMultiplyRegisterKernelILi7ELi11ELi1EEviPKdS1_S1_S1_PdE15s_evenDofToQuad+32];
	ld.shared.f64 	%fd25, [_ZZ32massMatrixMultiplyRegisterKernelILi7ELi11ELi1EEviPKdS1_S1_S1_PdE14s_oddDofToQuad+40];
	ld.shared.f64 	%fd26, [_ZZ32massMatrixMultiplyRegisterKernelILi7ELi11ELi1EEviPKdS1_S1_S1_PdE15s_evenDofToQuad+40];
	ld.shared.f64 	%fd27, [_ZZ32massMatrixMultiplyRegisterKernelILi7ELi11ELi1EEviPKdS1_S1_S1_PdE14s_oddDofToQuad+48];
	ld.shared.f64 	%fd28, [_ZZ32massMatrixMultiplyRegisterKernelILi7ELi11ELi1EEviPKdS1_S1_S1_PdE15s_evenDofToQuad+48];
	ld.shared.f64 	%fd29, [_ZZ32massMatrixMultiplyRegisterKernelILi7ELi11ELi1EEviPKdS1_S1_S1_PdE14s_oddDofToQuad+56];
	ld.shared.f64 	%fd30, [_ZZ32massMatrixMultiplyRegisterKernelILi7ELi11ELi1EEviPKdS1_S1_S1_PdE15s_evenDofToQuad+56];
	ld.shared.f64 	%fd31, [_ZZ32massMatrixMultiplyRegisterKernelILi7ELi11ELi1EEviPKdS1_S1_S1_PdE14s_oddDofToQuad+64];
	ld.shared.f64 	%fd32, [_ZZ32massMatrixMultiplyRegisterKernelILi7ELi11ELi1EEviPKdS1_S1_S1_PdE15s_evenDofToQuad+64];
	ld.shared.f64 	%fd33, [_ZZ32massMatrixMultiplyRegisterKernelILi7ELi11ELi1EEviPKdS1_S1_S1_PdE14s_oddDofToQuad+72];
	ld.shared.f64 	%fd34, [_ZZ32massMatrixMultiplyRegisterKernelILi7ELi11ELi1EEviPKdS1_S1_S1_PdE15s_evenDofToQuad+72];
	ld.shared.f64 	%fd35, [_ZZ32massMatrixMultiplyRegisterKernelILi7ELi11ELi1EEviPKdS1_S1_S1_PdE14s_oddDofToQuad+80];
	ld.shared.f64 	%fd36, [_ZZ32massMatrixMultiplyRegisterKernelILi7ELi11ELi1EEviPKdS1_S1_S1_PdE15s_evenDofToQuad+80];
	ld.shared.f64 	%fd37, [_ZZ32massMatrixMultiplyRegisterKernelILi7ELi11ELi1EEviPKdS1_S1_S1_PdE14s_oddDofToQuad+88];
	ld.shared.f64 	%fd38, [_ZZ32massMatrixMultiplyRegisterKernelILi7ELi11ELi1EEviPKdS1_S1_S1_PdE15s_evenDofToQuad+88];
	ld.shared.f64 	%fd39, [_ZZ32massMatrixMultiplyRegisterKernelILi7ELi11ELi1EEviPKdS1_S1_S1_PdE14s_oddDofToQuad+96];
	ld.shared.f64 	%fd40, [_ZZ32massMatrixMultiplyRegisterKernelILi7ELi11ELi1EEviPKdS1_S1_S1_PdE15s_evenDofToQuad+96];
	ld.shared.f64 	%fd41, [_ZZ32massMatrixMultiplyRegisterKernelILi7ELi11ELi1EEviPKdS1_S1_S1_PdE14s_oddDofToQuad+104];
	ld.shared.f64 	%fd42, [_ZZ32massMatrixMultiplyRegisterKernelILi7ELi11ELi1EEviPKdS1_S1_S1_PdE15s_evenDofToQuad+104];
	ld.shared.f64 	%fd43, [_ZZ32massMatrixMultiplyRegisterKernelILi7ELi11ELi1EEviPKdS1_S1_S1_PdE14s_oddDofToQuad+112];
	ld.shared.f64 	%fd44, [_ZZ32massMatrixMultiplyRegisterKernelILi7ELi11ELi1EEviPKdS1_S1_S1_PdE15s_evenDofToQuad+112];
	ld.shared.f64 	%fd45, [_ZZ32massMatrixMultiplyRegisterKernelILi7ELi11ELi1EEviPKdS1_S1_S1_PdE14s_oddDofToQuad+120];
	ld.shared.f64 	%fd46, [_ZZ32massMatrixMultiplyRegisterKernelILi7ELi11ELi1EEviPKdS1_S1_S1_PdE15s_evenDofToQuad+120];
	ld.shared.f64 	%fd47, [_ZZ32massMatrixMultiplyRegisterKernelILi7ELi11ELi1EEviPKdS1_S1_S1_PdE14s_oddDofToQuad+128];
	ld.shared.f64 	%fd48, [_ZZ32massMatrixMultiplyRegisterKernelILi7ELi11ELi1EEviPKdS1_S1_S1_PdE15s_evenDofToQuad+128];
	ld.shared.f64 	%fd49, [_ZZ32massMatrixMultiplyRegisterKernelILi7ELi11ELi1EEviPKdS1_S1_S1_PdE14s_oddDofToQuad+136];
	ld.shared.f64 	%fd50, [_ZZ32massMatrixMultiplyRegisterKernelILi7ELi11ELi1EEviPKdS1_S1_S1_PdE15s_evenDofToQuad+136];
	ld.shared.f64 	%fd51, [_ZZ32massMatrixMultiplyRegisterKernelILi7ELi11ELi1EEviPKdS1_S1_S1_PdE14s_oddDofToQuad+144];
	ld.shared.f64 	%fd52, [_ZZ32massMatrixMultiplyRegisterKernelILi7ELi11ELi1EEviPKdS1_S1_S1_PdE15s_evenDofToQuad+144];
	ld.shared.f64 	%fd53, [_ZZ32massMatrixMultiplyRegisterKernelILi7ELi11ELi1EEviPKdS1_S1_S1_PdE14s_oddDofToQuad+152];
	ld.shared.f64 	%fd54, [_ZZ32massMatrixMultiplyRegisterKernelILi7ELi11ELi1EEviPKdS1_S1_S1_PdE15s_evenDofToQuad+152];
	ld.shared.f64 	%fd55, [_ZZ32massMatrixMultiplyRegisterKernelILi7ELi11ELi1EEviPKdS1_S1_S1_PdE14s_oddDofToQuad+160];
	ld.shared.f64 	%fd56, [_ZZ32massMatrixMultiplyRegisterKernelILi7ELi11ELi1EEviPKdS1_S1_S1_PdE15s_evenDofToQuad+160];
	ld.shared.f64 	%fd57, [_ZZ32massMatrixMultiplyRegisterKernelILi7ELi11ELi1EEviPKdS1_S1_S1_PdE14s_oddDofToQuad+168];
	ld.shared.f64 	%fd58, [_ZZ32massMatrixMultiplyRegisterKernelILi7ELi11ELi1EEviPKdS1_S1_S1_PdE15s_evenDofToQuad+168];
	ld.shared.f64 	%fd59, [_ZZ32massMatrixMultiplyRegisterKernelILi7ELi11ELi1EEviPKdS1_S1_S1_PdE14s_oddDofToQuad+176];
	ld.shared.f64 	%fd60, [_ZZ32massMatrixMultiplyRegisterKernelILi7ELi11ELi1EEviPKdS1_S1_S1_PdE15s_evenDofToQuad+176];
	ld.shared.f64 	%fd61, [_ZZ32massMatrixMultiplyRegisterKernelILi7ELi11ELi1EEviPKdS1_S1_S1_PdE14s_oddDofToQuad+184];
	ld.shared.f64 	%fd62, [_ZZ32massMatrixMultiplyRegisterKernelILi7ELi11ELi1EEviPKdS1_S1_S1_PdE15s_evenDofToQuad+184];
	mov.u32 	%r17, _ZZ32massMatrixMultiplyRegisterKernelILi7ELi11ELi1EEviPKdS1_S1_S1_PdE6s_tmp1;
	mad.lo.s32 	%r18, %r2, 10648, %r17;
	mul.lo.s16 	%rs10, %rs2, 37;
	shr.u16 	%rs11, %rs10, 8;
	sub.s16 	%rs12, %rs2, %rs11;
	and.b16  	%rs13, %rs12, 254;
	shr.u16 	%rs14, %rs13, 1;
	add.s16 	%rs15, %rs14, %rs11;
	and.b16  	%rs16, %rs15, 252;
	shr.u16 	%rs17, %rs16, 2;
	cvt.u32.u16 	%r4, %rs17;
	mul.wide.u16 	%r19, %rs17, 88;
	add.s32 	%r20, %r18, %r19;
	mul.wide.u16 	%r21, %rs1, 8;
	add.s32 	%r5, %r20, %r21;
	@%p8 bra 	$L__BB176_6;
	add.f64 	%fd87, %fd545, %fd539;
	sub.f64 	%fd88, %fd545, %fd539;
	add.f64 	%fd89, %fd544, %fd540;
	sub.f64 	%fd90, %fd544, %fd540;
	add.f64 	%fd91, %fd543, %fd541;
	sub.f64 	%fd92, %fd543, %fd541;
	add.f64 	%fd93, %fd542, %fd542;
	sub.f64 	%fd94, %fd542, %fd542;
	mul.f64 	%fd95, %fd93, 0d3FE0000000000000;
	fma.rn.f64 	%fd96, %fd15, %fd87, 0d0000000000000000;
	fma.rn.f64 	%fd97, %fd16, %fd88, 0d0000000000000000;
	fma.rn.f64 	%fd98, %fd17, %fd89, %fd96;
	fma.rn.f64 	%fd99, %fd18, %fd90, %fd97;
	fma.rn.f64 	%fd100, %fd19, %fd91, %fd98;
	fma.rn.f64 	%fd101, %fd20, %fd92, %fd99;
	fma.rn.f64 	%fd102, %fd21, %fd95, %fd100;
	fma.rn.f64 	%fd103, %fd22, %fd94, %fd101;
	sub.f64 	%fd104, %fd102, %fd103;
	st.shared.f64 	[%r5+9680], %fd104;
	add.f64 	%fd105, %fd103, %fd102;
	st.shared.f64 	[%r5], %fd105;
	fma.rn.f64 	%fd106, %fd23, %fd87, 0d0000000000000000;
	fma.rn.f64 	%fd107, %fd24, %fd88, 0d0000000000000000;
	fma.rn.f64 	%fd108, %fd25, %fd89, %fd106;
	fma.rn.f64 	%fd109, %fd26, %fd90, %fd107;
	fma.rn.f64 	%fd110, %fd27, %fd91, %fd108;
	fma.rn.f64 	%fd111, %fd28, %fd92, %fd109;
	fma.rn.f64 	%fd112, %fd29, %fd95, %fd110;
	fma.rn.f64 	%fd113, %fd30, %fd94, %fd111;
	sub.f64 	%fd114, %fd112, %fd113;
	st.shared.f64 	[%r5+8712], %fd114;
	add.f64 	%fd115, %fd113, %fd112;
	st.shared.f64 	[%r5+968], %fd115;
	fma.rn.f64 	%fd116, %fd31, %fd87, 0d0000000000000000;
	fma.rn.f64 	%fd117, %fd32, %fd88, 0d0000000000000000;
	fma.rn.f64 	%fd118, %fd33, %fd89, %fd116;
	fma.rn.f64 	%fd119, %fd34, %fd90, %fd117;
	fma.rn.f64 	%fd120, %fd35, %fd91, %fd118;
	fma.rn.f64 	%fd121, %fd36, %fd92, %fd119;
	fma.rn.f64 	%fd122, %fd37, %fd95, %fd120;
	fma.rn.f64 	%fd123, %fd38, %fd94, %fd121;
	sub.f64 	%fd124, %fd122, %fd123;
	st.shared.f64 	[%r5+7744], %fd124;
	add.f64 	%fd125, %fd123, %fd122;
	st.shared.f64 	[%r5+1936], %fd125;
	fma.rn.f64 	%fd126, %fd39, %fd87, 0d0000000000000000;
	fma.rn.f64 	%fd127, %fd40, %fd88, 0d0000000000000000;
	fma.rn.f64 	%fd128, %fd41, %fd89, %fd126;
	fma.rn.f64 	%fd129, %fd42, %fd90, %fd127;
	fma.rn.f64 	%fd130, %fd43, %fd91, %fd128;
	fma.rn.f64 	%fd131, %fd44, %fd92, %fd129;
	fma.rn.f64 	%fd132, %fd45, %fd95, %fd130;
	fma.rn.f64 	%fd133, %fd46, %fd94, %fd131;
	sub.f64 	%fd134, %fd132, %fd133;
	st.shared.f64 	[%r5+6776], %fd134;
	add.f64 	%fd135, %fd133, %fd132;
	st.shared.f64 	[%r5+2904], %fd135;
	fma.rn.f64 	%fd136, %fd47, %fd87, 0d0000000000000000;
	fma.rn.f64 	%fd137, %fd48, %fd88, 0d0000000000000000;
	fma.rn.f64 	%fd138, %fd49, %fd89, %fd136;
	fma.rn.f64 	%fd139, %fd50, %fd90, %fd137;
	fma.rn.f64 	%fd140, %fd51, %fd91, %fd138;
	fma.rn.f64 	%fd141, %fd52, %fd92, %fd139;
	fma.rn.f64 	%fd142, %fd53, %fd95, %fd140;
	fma.rn.f64 	%fd143, %fd54, %fd94, %fd141;
	sub.f64 	%fd144, %fd142, %fd143;
	st.shared.f64 	[%r5+5808], %fd144;
	add.f64 	%fd145, %fd143, %fd142;
	st.shared.f64 	[%r5+3872], %fd145;
	fma.rn.f64 	%fd146, %fd55, %fd87, 0d0000000000000000;
	fma.rn.f64 	%fd147, %fd56, %fd88, 0d0000000000000000;
	fma.rn.f64 	%fd148, %fd57, %fd89, %fd146;
	fma.rn.f64 	%fd149, %fd58, %fd90, %fd147;
	fma.rn.f64 	%fd150, %fd59, %fd91, %fd148;
	fma.rn.f64 	%fd151, %fd60, %fd92, %fd149;
	fma.rn.f64 	%fd152, %fd61, %fd95, %fd150;
	fma.rn.f64 	%fd153, %fd62, %fd94, %fd151;
	add.f64 	%fd154, %fd153, %fd152;
	st.shared.f64 	[%r5+4840], %fd154;
$L__BB176_6:
	bar.sync 	0;
	setp.gt.u32 	%p9, %r8, 76;
	mad.lo.s32 	%r26, %r4, 88, %r18;
	mad.lo.s32 	%r27, %r4, 880, %r26;
	add.s32 	%r6, %r27, %r21;
	@%p9 bra 	$L__BB176_8;
	ld.shared.f64 	%fd155, [%r6];
	ld.shared.f64 	%fd156, [%r6+528];
	add.f64 	%fd157, %fd155, %fd156;
	sub.f64 	%fd158, %fd155, %fd156;
	ld.shared.f64 	%fd159, [%r6+88];
	ld.shared.f64 	%fd160, [%r6+440];
	add.f64 	%fd161, %fd159, %fd160;
	sub.f64 	%fd162, %fd159, %fd160;
	ld.shared.f64 	%fd163, [%r6+176];
	ld.shared.f64 	%fd164, [%r6+352];
	add.f64 	%fd165, %fd163, %fd164;
	sub.f64 	%fd166, %fd163, %fd164;
	ld.shared.f64 	%fd167, [%r6+264];
	add.f64 	%fd168, %fd167, %fd167;
	sub.f64 	%fd169, %fd167, %fd167;
	mul.f64 	%fd170, %fd168, 0d3FE0000000000000;
	fma.rn.f64 	%fd171, %fd15, %fd157, 0d0000000000000000;
	fma.rn.f64 	%fd172, %fd16, %fd158, 0d0000000000000000;
	fma.rn.f64 	%fd173, %fd17, %fd161, %fd171;
	fma.rn.f64 	%fd174, %fd18, %fd162, %fd172;
	fma.rn.f64 	%fd175, %fd19, %fd165, %fd173;
	fma.rn.f64 	%fd176, %fd20, %fd166, %fd174;
	fma.rn.f64 	%fd177, %fd21, %fd170, %fd175;
	fma.rn.f64 	%fd178, %fd22, %fd169, %fd176;
	sub.f64 	%fd179, %fd177, %fd178;
	st.shared.f64 	[%r6+880], %fd179;
	add.f64 	%fd180, %fd178, %fd177;
	st.shared.f64 	[%r6], %fd180;
	fma.rn.f64 	%fd181, %fd23, %fd157, 0d0000000000000000;
	fma.rn.f64 	%fd182, %fd24, %fd158, 0d0000000000000000;
	fma.rn.f64 	%fd183, %fd25, %fd161, %fd181;
	fma.rn.f64 	%fd184, %fd26, %fd162, %fd182;
	fma.rn.f64 	%fd185, %fd27, %fd165, %fd183;
	fma.rn.f64 	%fd186, %fd28, %fd166, %fd184;
	fma.rn.f64 	%fd187, %fd29, %fd170, %fd185;
	fma.rn.f64 	%fd188, %fd30, %fd169, %fd186;
	sub.f64 	%fd189, %fd187, %fd188;
	st.shared.f64 	[%r6+792], %fd189;
	add.f64 	%fd190, %fd188, %fd187;
	st.shared.f64 	[%r6+88], %fd190;
	fma.rn.f64 	%fd191, %fd31, %fd157, 0d0000000000000000;
	fma.rn.f64 	%fd192, %fd32, %fd158, 0d0000000000000000;
	fma.rn.f64 	%fd193, %fd33, %fd161, %fd191;
	fma.rn.f64 	%fd194, %fd34, %fd162, %fd192;
	fma.rn.f64 	%fd195, %fd35, %fd165, %fd193;
	fma.rn.f64 	%fd196, %fd36, %fd166, %fd194;
	fma.rn.f64 	%fd197, %fd37, %fd170, %fd195;
	fma.rn.f64 	%fd198, %fd38, %fd169, %fd196;
	sub.f64 	%fd199, %fd197, %fd198;
	st.shared.f64 	[%r6+704], %fd199;
	add.f64 	%fd200, %fd198, %fd197;
	st.shared.f64 	[%r6+176], %fd200;
	fma.rn.f64 	%fd201, %fd39, %fd157, 0d0000000000000000;
	fma.rn.f64 	%fd202, %fd40, %fd158, 0d0000000000000000;
	fma.rn.f64 	%fd203, %fd41, %fd161, %fd201;
	fma.rn.f64 	%fd204, %fd42, %fd162, %fd202;
	fma.rn.f64 	%fd205, %fd43, %fd165, %fd203;
	fma.rn.f64 	%fd206, %fd44, %fd166, %fd204;
	fma.rn.f64 	%fd207, %fd45, %fd170, %fd205;
	fma.rn.f64 	%fd208, %fd46, %fd169, %fd206;
	sub.f64 	%fd209, %fd207, %fd208;
	st.shared.f64 	[%r6+616], %fd209;
	add.f64 	%fd210, %fd208, %fd207;
	st.shared.f64 	[%r6+264], %fd210;
	fma.rn.f64 	%fd211, %fd47, %fd157, 0d0000000000000000;
	fma.rn.f64 	%fd212, %fd48, %fd158, 0d0000000000000000;
	fma.rn.f64 	%fd213, %fd49, %fd161, %fd211;
	fma.rn.f64 	%fd214, %fd50, %fd162, %fd212;
	fma.rn.f64 	%fd215, %fd51, %fd165, %fd213;
	fma.rn.f64 	%fd216, %fd52, %fd166, %fd214;
	fma.rn.f64 	%fd217, %fd53, %fd170, %fd215;
	fma.rn.f64 	%fd218, %fd54, %fd169, %fd216;
	sub.f64 	%fd219, %fd217, %fd218;
	st.shared.f64 	[%r6+528], %fd219;
	add.f64 	%fd220, %fd218, %fd217;
	st.shared.f64 	[%r6+352], %fd220;
	fma.rn.f64 	%fd221, %fd55, %fd157, 0d0000000000000000;
	fma.rn.f64 	%fd222, %fd56, %fd158, 0d0000000000000000;
	fma.rn.f64 	%fd223, %fd57, %fd161, %fd221;
	fma.rn.f64 	%fd224, %fd58, %fd162, %fd222;
	fma.rn.f64 	%fd225, %fd59, %fd165, %fd223;
	fma.rn.f64 	%fd226, %fd60, %fd166, %fd224;
	fma.rn.f64 	%fd227, %fd61, %fd170, %fd225;
	fma.rn.f64 	%fd228, %fd62, %fd169, %fd226;
	add.f64 	%fd229, %fd228, %fd227;
	st.shared.f64 	[%r6+440], %fd229;
$L__BB176_8:
	ld.param.u64 	%rd20, [_Z32massMatrixMultiplyRegisterKernelILi7ELi11ELi1EEviPKdS1_S1_S1_Pd_param_1];
	mov.u32 	%r29, %tid.x;
	setp.gt.u32 	%p10, %r29, 76;
	bar.sync 	0;
	cvt.u16.u32 	%rs18, %r29;
	mul.hi.u16 	%rs19, %rs18, 5958;
	mul.lo.s16 	%rs20, %rs19, 11;
	sub.s16 	%rs21, %rs18, %rs20;
	mov.u32 	%r30, %tid.y;
	mov.u32 	%r31, _ZZ32massMatrixMultiplyRegisterKernelILi7ELi11ELi1EEviPKdS1_S1_S1_PdE6s_tmp1;
	mad.lo.s32 	%r32, %r30, 10648, %r31;
	mul.wide.u16 	%r33, %rs19, 968;
	add.s32 	%r34, %r32, %r33;
	mul.wide.u16 	%r35, %rs21, 88;
	add.s32 	%r36, %r34, %r35;
	ld.shared.f64 	%fd230, [%r36];
	ld.shared.f64 	%fd231, [%r36+48];
	add.f64 	%fd232, %fd230, %fd231;
	sub.f64 	%fd233, %fd230, %fd231;
	ld.shared.f64 	%fd234, [%r36+8];
	ld.shared.f64 	%fd235, [%r36+40];
	add.f64 	%fd236, %fd234, %fd235;
	sub.f64 	%fd237, %fd234, %fd235;
	ld.shared.f64 	%fd238, [%r36+16];
	ld.shared.f64 	%fd239, [%r36+32];
	add.f64 	%fd240, %fd238, %fd239;
	sub.f64 	%fd241, %fd238, %fd239;
	ld.shared.f64 	%fd242, [%r36+24];
	add.f64 	%fd243, %fd242, %fd242;
	sub.f64 	%fd244, %fd242, %fd242;
	mul.f64 	%fd245, %fd243, 0d3FE0000000000000;
	mov.u32 	%r37, %ctaid.x;
	add.s32 	%r38, %r37, %r30;
	mov.b32 	%r39, {%rs21, %rs19};
	mov.b32 	%r40, 10;
	mov.b32 	%r41, 30987;
	dp2a.lo.u32.u32 	%r42, %r39, %r41, %r40;
	mad.lo.s32 	%r43, %r38, 1331, %r42;
	fma.rn.f64 	%fd246, %fd15, %fd232, 0d0000000000000000;
	fma.rn.f64 	%fd247, %fd16, %fd233, 0d0000000000000000;
	fma.rn.f64 	%fd248, %fd17, %fd236, %fd246;
	fma.rn.f64 	%fd249, %fd18, %fd237, %fd247;
	fma.rn.f64 	%fd250, %fd19, %fd240, %fd248;
	fma.rn.f64 	%fd251, %fd20, %fd241, %fd249;
	fma.rn.f64 	%fd252, %fd21, %fd245, %fd250;
	fma.rn.f64 	%fd253, %fd22, %fd244, %fd251;
	cvta.to.global.u64 	%rd14, %rd20;
	mul.wide.s32 	%rd15, %r43, 8;
	add.s64 	%rd16, %rd14, %rd15;
	ld.global.nc.f64 	%fd254, [%rd16];
	ld.global.nc.f64 	%fd255, [%rd16+-80];
	sub.f64 	%fd256, %fd252, %fd253;
	mul.f64 	%fd257, %fd256, %fd254;
	add.f64 	%fd258, %fd252, %fd253;
	mul.f64 	%fd552, %fd258, %fd255;
	fma.rn.f64 	%fd259, %fd23, %fd232, 0d0000000000000000;
	fma.rn.f64 	%fd260, %fd24, %fd233, 0d0000000000000000;
	fma.rn.f64 	%fd261, %fd25, %fd236, %fd259;
	fma.rn.f64 	%fd262, %fd26, %fd237, %fd260;
	fma.rn.f64 	%fd263, %fd27, %fd240, %fd261;
	fma.rn.f64 	%fd264, %fd28, %fd241, %fd262;
	fma.rn.f64 	%fd265, %fd29, %fd245, %fd263;
	fma.rn.f64 	%fd266, %fd30, %fd244, %fd264;
	ld.global.nc.f64 	%fd267, [%rd16+-8];
	ld.global.nc.f64 	%fd268, [%rd16+-72];
	sub.f64 	%fd269, %fd265, %fd266;
	mul.f64 	%fd270, %fd269, %fd267;
	add.f64 	%fd271, %fd265, %fd266;
	mul.f64 	%fd551, %fd271, %fd268;
	fma.rn.f64 	%fd272, %fd31, %fd232, 0d0000000000000000;
	fma.rn.f64 	%fd273, %fd32, %fd233, 0d0000000000000000;
	fma.rn.f64 	%fd274, %fd33, %fd236, %fd272;
	fma.rn.f64 	%fd275, %fd34, %fd237, %fd273;
	fma.rn.f64 	%fd276, %fd35, %fd240, %fd274;
	fma.rn.f64 	%fd277, %fd36, %fd241, %fd275;
	fma.rn.f64 	%fd278, %fd37, %fd245, %fd276;
	fma.rn.f64 	%fd279, %fd38, %fd244, %fd277;
	ld.global.nc.f64 	%fd280, [%rd16+-16];
	ld.global.nc.f64 	%fd281, [%rd16+-64];
	sub.f64 	%fd282, %fd278, %fd279;
	mul.f64 	%fd283, %fd282, %fd280;
	add.f64 	%fd284, %fd278, %fd279;
	mul.f64 	%fd550, %fd284, %fd281;
	fma.rn.f64 	%fd285, %fd39, %fd232, 0d0000000000000000;
	fma.rn.f64 	%fd286, %fd40, %fd233, 0d0000000000000000;
	fma.rn.f64 	%fd287, %fd41, %fd236, %fd285;
	fma.rn.f64 	%fd288, %fd42, %fd237, %fd286;
	fma.rn.f64 	%fd289, %fd43, %fd240, %fd287;
	fma.rn.f64 	%fd290, %fd44, %fd241, %fd288;
	fma.rn.f64 	%fd291, %fd45, %fd245, %fd289;
	fma.rn.f64 	%fd292, %fd46, %fd244, %fd290;
	ld.global.nc.f64 	%fd293, [%rd16+-24];
	ld.global.nc.f64 	%fd294, [%rd16+-56];
	sub.f64 	%fd295, %fd291, %fd292;
	mul.f64 	%fd296, %fd295, %fd293;
	add.f64 	%fd297, %fd291, %fd292;
	mul.f64 	%fd549, %fd297, %fd294;
	fma.rn.f64 	%fd298, %fd47, %fd232, 0d0000000000000000;
	fma.rn.f64 	%fd299, %fd48, %fd233, 0d0000000000000000;
	fma.rn.f64 	%fd300, %fd49, %fd236, %fd298;
	fma.rn.f64 	%fd301, %fd50, %fd237, %fd299;
	fma.rn.f64 	%fd302, %fd51, %fd240, %fd300;
	fma.rn.f64 	%fd303, %fd52, %fd241, %fd301;
	fma.rn.f64 	%fd304, %fd53, %fd245, %fd302;
	fma.rn.f64 	%fd305, %fd54, %fd244, %fd303;
	ld.global.nc.f64 	%fd306, [%rd16+-32];
	ld.global.nc.f64 	%fd307, [%rd16+-48];
	sub.f64 	%fd308, %fd304, %fd305;
	mul.f64 	%fd546, %fd308, %fd306;
	add.f64 	%fd309, %fd304, %fd305;
	mul.f64 	%fd548, %fd309, %fd307;
	fma.rn.f64 	%fd310, %fd55, %fd232, 0d0000000000000000;
	fma.rn.f64 	%fd311, %fd56, %fd233, 0d0000000000000000;
	fma.rn.f64 	%fd312, %fd57, %fd236, %fd310;
	fma.rn.f64 	%fd313, %fd58, %fd237, %fd311;
	fma.rn.f64 	%fd314, %fd59, %fd240, %fd312;
	fma.rn.f64 	%fd315, %fd60, %fd241, %fd313;
	fma.rn.f64 	%fd316, %fd61, %fd245, %fd314;
	fma.rn.f64 	%fd317, %fd62, %fd244, %fd315;
	ld.global.nc.f64 	%fd318, [%rd16+-40];
	add.f64 	%fd319, %fd316, %fd317;
	mul.f64 	%fd547, %fd319, %fd318;
	bar.sync 	0;
	add.f64 	%fd320, %fd552, %fd257;
	sub.f64 	%fd321, %fd552, %fd257;
	add.f64 	%fd322, %fd551, %fd270;
	sub.f64 	%fd323, %fd551, %fd270;
	add.f64 	%fd324, %fd550, %fd283;
	sub.f64 	%fd325, %fd550, %fd283;
	add.f64 	%fd326, %fd549, %fd296;
	sub.f64 	%fd327, %fd549, %fd296;
	add.f64 	%fd328, %fd548, %fd546;
	sub.f64 	%fd329, %fd548, %fd546;
	add.f64 	%fd330, %fd547, %fd547;
	sub.f64 	%fd331, %fd547, %fd547;
	mul.f64 	%fd332, %fd330, 0d3FE0000000000000;
	fma.rn.f64 	%fd333, %fd15, %fd320, 0d0000000000000000;
	fma.rn.f64 	%fd334, %fd16, %fd321, 0d0000000000000000;
	fma.rn.f64 	%fd335, %fd23, %fd322, %fd333;
	fma.rn.f64 	%fd336, %fd24, %fd323, %fd334;
	fma.rn.f64 	%fd337, %fd31, %fd324, %fd335;
	fma.rn.f64 	%fd338, %fd32, %fd325, %fd336;
	fma.rn.f64 	%fd339, %fd39, %fd326, %fd337;
	fma.rn.f64 	%fd340, %fd40, %fd327, %fd338;
	fma.rn.f64 	%fd341, %fd47, %fd328, %fd339;
	fma.rn.f64 	%fd342, %fd48, %fd329, %fd340;
	fma.rn.f64 	%fd343, %fd55, %fd332, %fd341;
	fma.rn.f64 	%fd344, %fd56, %fd331, %fd342;
	sub.f64 	%fd345, %fd343, %fd344;
	st.shared.f64 	[%r36+48], %fd345;
	add.f64 	%fd346, %fd343, %fd344;
	st.shared.f64 	[%r36], %fd346;
	fma.rn.f64 	%fd347, %fd17, %fd320, 0d0000000000000000;
	fma.rn.f64 	%fd348, %fd18, %fd321, 0d0000000000000000;
	fma.rn.f64 	%fd349, %fd25, %fd322, %fd347;
	fma.rn.f64 	%fd350, %fd26, %fd323, %fd348;
	fma.rn.f64 	%fd351, %fd33, %fd324, %fd349;
	fma.rn.f64 	%fd352, %fd34, %fd325, %fd350;
	fma.rn.f64 	%fd353, %fd41, %fd326, %fd351;
	fma.rn.f64 	%fd354, %fd42, %fd327, %fd352;
	fma.rn.f64 	%fd355, %fd49, %fd328, %fd353;
	fma.rn.f64 	%fd356, %fd50, %fd329, %fd354;
	fma.rn.f64 	%fd357, %fd57, %fd332, %fd355;
	fma.rn.f64 	%fd358, %fd58, %fd331, %fd356;
	sub.f64 	%fd359, %fd357, %fd358;
	st.shared.f64 	[%r36+40], %fd359;
	add.f64 	%fd360, %fd357, %fd358;
	st.shared.f64 	[%r36+8], %fd360;
	fma.rn.f64 	%fd361, %fd19, %fd320, 0d0000000000000000;
	fma.rn.f64 	%fd362, %fd20, %fd321, 0d0000000000000000;
	fma.rn.f64 	%fd363, %fd27, %fd322, %fd361;
	fma.rn.f64 	%fd364, %fd28, %fd323, %fd362;
	fma.rn.f64 	%fd365, %fd35, %fd324, %fd363;
	fma.rn.f64 	%fd366, %fd36, %fd325, %fd364;
	fma.rn.f64 	%fd367, %fd43, %fd326, %fd365;
	fma.rn.f64 	%fd368, %fd44, %fd327, %fd366;
	fma.rn.f64 	%fd369, %fd51, %fd328, %fd367;
	fma.rn.f64 	%fd370, %fd52, %fd329, %fd368;
	fma.rn.f64 	%fd371, %fd59, %fd332, %fd369;
	fma.rn.f64 	%fd372, %fd60, %fd331, %fd370;
	sub.f64 	%fd373, %fd371, %fd372;
	st.shared.f64 	[%r36+32], %fd373;
	add.f64 	%fd374, %fd371, %fd372;
	st.shared.f64 	[%r36+16], %fd374;
	fma.rn.f64 	%fd375, %fd21, %fd320, 0d0000000000000000;
	fma.rn.f64 	%fd376, %fd22, %fd321, 0d0000000000000000;
	fma.rn.f64 	%fd377, %fd29, %fd322, %fd375;
	fma.rn.f64 	%fd378, %fd30, %fd323, %fd376;
	fma.rn.f64 	%fd379, %fd37, %fd324, %fd377;
	fma.rn.f64 	%fd380, %fd38, %fd325, %fd378;
	fma.rn.f64 	%fd381, %fd45, %fd326, %fd379;
	fma.rn.f64 	%fd382, %fd46, %fd327, %fd380;
	fma.rn.f64 	%fd383, %fd53, %fd328, %fd381;
	fma.rn.f64 	%fd384, %fd54, %fd329, %fd382;
	fma.rn.f64 	%fd385, %fd61, %fd332, %fd383;
	fma.rn.f64 	%fd386, %fd62, %fd331, %fd384;
	add.f64 	%fd387, %fd385, %fd386;
	st.shared.f64 	[%r36+24], %fd387;
	bar.sync 	0;
	@%p10 bra 	$L__BB176_10;
	ld.shared.f64 	%fd388, [%r6];
	ld.shared.f64 	%fd389, [%r6+880];
	add.f64 	%fd390, %fd388, %fd389;
	sub.f64 	%fd391, %fd388, %fd389;
	ld.shared.f64 	%fd392, [%r6+88];
	ld.shared.f64 	%fd393, [%r6+792];
	add.f64 	%fd394, %fd392, %fd393;
	sub.f64 	%fd395, %fd392, %fd393;
	ld.shared.f64 	%fd396, [%r6+176];
	ld.shared.f64 	%fd397, [%r6+704];
	add.f64 	%fd398, %fd396, %fd397;
	sub.f64 	%fd399, %fd396, %fd397;
	ld.shared.f64 	%fd400, [%r6+264];
	ld.shared.f64 	%fd401, [%r6+616];
	add.f64 	%fd402, %fd400, %fd401;
	sub.f64 	%fd403, %fd400, %fd401;
	ld.shared.f64 	%fd404, [%r6+352];
	ld.shared.f64 	%fd405, [%r6+528];
	add.f64 	%fd406, %fd404, %fd405;
	sub.f64 	%fd407, %fd404, %fd405;
	ld.shared.f64 	%fd408, [%r6+440];
	add.f64 	%fd409, %fd408, %fd408;
	sub.f64 	%fd410, %fd408, %fd408;
	mul.f64 	%fd411, %fd409, 0d3FE0000000000000;
	fma.rn.f64 	%fd412, %fd15, %fd390, 0d0000000000000000;
	fma.rn.f64 	%fd413, %fd16, %fd391, 0d0000000000000000;
	fma.rn.f64 	%fd414, %fd23, %fd394, %fd412;
	fma.rn.f64 	%fd415, %fd24, %fd395, %fd413;
	fma.rn.f64 	%fd416, %fd31, %fd398, %fd414;
	fma.rn.f64 	%fd417, %fd32, %fd399, %fd415;
	fma.rn.f64 	%fd418, %fd39, %fd402, %fd416;
	fma.rn.f64 	%fd419, %fd40, %fd403, %fd417;
	fma.rn.f64 	%fd420, %fd47, %fd406, %fd418;
	fma.rn.f64 	%fd421, %fd48, %fd407, %fd419;
	fma.rn.f64 	%fd422, %fd55, %fd411, %fd420;
	fma.rn.f64 	%fd423, %fd56, %fd410, %fd421;
	sub.f64 	%fd424, %fd422, %fd423;
	st.shared.f64 	[%r6+528], %fd424;
	add.f64 	%fd425, %fd422, %fd423;
	st.shared.f64 	[%r6], %fd425;
	fma.rn.f64 	%fd426, %fd17, %fd390, 0d0000000000000000;
	fma.rn.f64 	%fd427, %fd18, %fd391, 0d0000000000000000;
	fma.rn.f64 	%fd428, %fd25, %fd394, %fd426;
	fma.rn.f64 	%fd429, %fd26, %fd395, %fd427;
	fma.rn.f64 	%fd430, %fd33, %fd398, %fd428;
	fma.rn.f64 	%fd431, %fd34, %fd399, %fd429;
	fma.rn.f64 	%fd432, %fd41, %fd402, %fd430;
	fma.rn.f64 	%fd433, %fd42, %fd403, %fd431;
	fma.rn.f64 	%fd434, %fd49, %fd406, %fd432;
	fma.rn.f64 	%fd435, %fd50, %fd407, %fd433;
	fma.rn.f64 	%fd436, %fd57, %fd411, %fd434;
	fma.rn.f64 	%fd437, %fd58, %fd410, %fd435;
	sub.f64 	%fd438, %fd436, %fd437;
	st.shared.f64 	[%r6+440], %fd438;
	add.f64 	%fd439, %fd436, %fd437;
	st.shared.f64 	[%r6+88], %fd439;
	fma.rn.f64 	%fd440, %fd19, %fd390, 0d0000000000000000;
	fma.rn.f64 	%fd441, %fd20, %fd391, 0d0000000000000000;
	fma.rn.f64 	%fd442, %fd27, %fd394, %fd440;
	fma.rn.f64 	%fd443, %fd28, %fd395, %fd441;
	fma.rn.f64 	%fd444, %fd35, %fd398, %fd442;
	fma.rn.f64 	%fd445, %fd36, %fd399, %fd443;
	fma.rn.f64 	%fd446, %fd43, %fd402, %fd444;
	fma.rn.f64 	%fd447, %fd44, %fd403, %fd445;
	fma.rn.f64 	%fd448, %fd51, %fd406, %fd446;
	fma.rn.f64 	%fd449, %fd52, %fd407, %fd447;
	fma.rn.f64 	%fd450, %fd59, %fd411, %fd448;
	fma.rn.f64 	%fd451, %fd60, %fd410, %fd449;
	sub.f64 	%fd452, %fd450, %fd451;
	st.shared.f64 	[%r6+352], %fd452;
	add.f64 	%fd453, %fd450, %fd451;
	st.shared.f64 	[%r6+176], %fd453;
	fma.rn.f64 	%fd454, %fd21, %fd390, 0d0000000000000000;
	fma.rn.f64 	%fd455, %fd22, %fd391, 0d0000000000000000;
	fma.rn.f64 	%fd456, %fd29, %fd394, %fd454;
	fma.rn.f64 	%fd457, %fd30, %fd395, %fd455;
	fma.rn.f64 	%fd458, %fd37, %fd398, %fd456;
	fma.rn.f64 	%fd459, %fd38, %fd399, %fd457;
	fma.rn.f64 	%fd460, %fd45, %fd402, %fd458;
	fma.rn.f64 	%fd461, %fd46, %fd403, %fd459;
	fma.rn.f64 	%fd462, %fd53, %fd406, %fd460;
	fma.rn.f64 	%fd463, %fd54, %fd407, %fd461;
	fma.rn.f64 	%fd464, %fd61, %fd411, %fd462;
	fma.rn.f64 	%fd465, %fd62, %fd410, %fd463;
	add.f64 	%fd466, %fd464, %fd465;
	st.shared.f64 	[%r6+264], %fd466;
$L__BB176_10:
	mov.u32 	%r44, %tid.x;
	setp.gt.u32 	%p11, %r44, 48;
	bar.sync 	0;
	@%p11 bra 	$L__BB176_12;
	ld.shared.f64 	%fd467, [%r5];
	ld.shared.f64 	%fd468, [%r5+9680];
	add.f64 	%fd469, %fd467, %fd468;
	sub.f64 	%fd470, %fd467, %fd468;
	ld.shared.f64 	%fd471, [%r5+968];
	ld.shared.f64 	%fd472, [%r5+8712];
	add.f64 	%fd473, %fd471, %fd472;
	sub.f64 	%fd474, %fd471, %fd472;
	ld.shared.f64 	%fd475, [%r5+1936];
	ld.shared.f64 	%fd476, [%r5+7744];
	add.f64 	%fd477, %fd475, %fd476;
	sub.f64 	%fd478, %fd475, %fd476;
	ld.shared.f64 	%fd479, [%r5+2904];
	ld.shared.f64 	%fd480, [%r5+6776];
	add.f64 	%fd481, %fd479, %fd480;
	sub.f64 	%fd482, %fd479, %fd480;
	ld.shared.f64 	%fd483, [%r5+3872];
	ld.shared.f64 	%fd484, [%r5+5808];
	add.f64 	%fd485, %fd483, %fd484;
	sub.f64 	%fd486, %fd483, %fd484;
	ld.shared.f64 	%fd487, [%r5+4840];
	add.f64 	%fd488, %fd487, %fd487;
	sub.f64 	%fd489, %fd487, %fd487;
	mul.f64 	%fd490, %fd488, 0d3FE0000000000000;
	fma.rn.f64 	%fd491, %fd15, %fd469, 0d0000000000000000;
	fma.rn.f64 	%fd492, %fd16, %fd470, 0d0000000000000000;
	fma.rn.f64 	%fd493, %fd23, %fd473, %fd491;
	fma.rn.f64 	%fd494, %fd24, %fd474, %fd492;
	fma.rn.f64 	%fd495, %fd31, %fd477, %fd493;
	fma.rn.f64 	%fd496, %fd32, %fd478, %fd494;
	fma.rn.f64 	%fd497, %fd39, %fd481, %fd495;
	fma.rn.f64 	%fd498, %fd40, %fd482, %fd496;
	fma.rn.f64 	%fd499, %fd47, %fd485, %fd497;
	fma.rn.f64 	%fd500, %fd48, %fd486, %fd498;
	fma.rn.f64 	%fd501, %fd55, %fd490, %fd499;
	fma.rn.f64 	%fd502, %fd56, %fd489, %fd500;
	sub.f64 	%fd546, %fd501, %fd502;
	add.f64 	%fd552, %fd501, %fd502;
	fma.rn.f64 	%fd503, %fd17, %fd469, 0d0000000000000000;
	fma.rn.f64 	%fd504, %fd18, %fd470, 0d0000000000000000;
	fma.rn.f64 	%fd505, %fd25, %fd473, %fd503;
	fma.rn.f64 	%fd506, %fd26, %fd474, %fd504;
	fma.rn.f64 	%fd507, %fd33, %fd477, %fd505;
	fma.rn.f64 	%fd508, %fd34, %fd478, %fd506;
	fma.rn.f64 	%fd509, %fd41, %fd481, %fd507;
	fma.rn.f64 	%fd510, %fd42, %fd482, %fd508;
	fma.rn.f64 	%fd511, %fd49, %fd485, %fd509;
	fma.rn.f64 	%fd512, %fd50, %fd486, %fd510;
	fma.rn.f64 	%fd513, %fd57, %fd490, %fd511;
	fma.rn.f64 	%fd514, %fd58, %fd489, %fd512;
	sub.f64 	%fd547, %fd513, %fd514;
	add.f64 	%fd551, %fd513, %fd514;
	fma.rn.f64 	%fd515, %fd19, %fd469, 0d0000000000000000;
	fma.rn.f64 	%fd516, %fd20, %fd470, 0d0000000000000000;
	fma.rn.f64 	%fd517, %fd27, %fd473, %fd515;
	fma.rn.f64 	%fd518, %fd28, %fd474, %fd516;
	fma.rn.f64 	%fd519, %fd35, %fd477, %fd517;
	fma.rn.f64 	%fd520, %fd36, %fd478, %fd518;
	fma.rn.f64 	%fd521, %fd43, %fd481, %fd519;
	fma.rn.f64 	%fd522, %fd44, %fd482, %fd520;
	fma.rn.f64 	%fd523, %fd51, %fd485, %fd521;
	fma.rn.f64 	%fd524, %fd52, %fd486, %fd522;
	fma.rn.f64 	%fd525, %fd59, %fd490, %fd523;
	fma.rn.f64 	%fd526, %fd60, %fd489, %fd524;
	sub.f64 	%fd548, %fd525, %fd526;
	add.f64 	%fd550, %fd525, %fd526;
	fma.rn.f64 	%fd527, %fd21, %fd469, 0d0000000000000000;
	fma.rn.f64 	%fd528, %fd22, %fd470, 0d0000000000000000;
	fma.rn.f64 	%fd529, %fd29, %fd473, %fd527;
	fma.rn.f64 	%fd530, %fd30, %fd474, %fd528;
	fma.rn.f64 	%fd531, %fd37, %fd477, %fd529;
	fma.rn.f64 	%fd532, %fd38, %fd478, %fd530;
	fma.rn.f64 	%fd533, %fd45, %fd481, %fd531;
	fma.rn.f64 	%fd534, %fd46, %fd482, %fd532;
	fma.rn.f64 	%fd535, %fd53, %fd485, %fd533;
	fma.rn.f64 	%fd536, %fd54, %fd486, %fd534;
	fma.rn.f64 	%fd537, %fd61, %fd490, %fd535;
	fma.rn.f64 	%fd538, %fd62, %fd489, %fd536;
	add.f64 	%fd549, %fd537, %fd538;
$L__BB176_12:
	bar.sync 	0;
	@%p4 bra 	$L__BB176_14;
	ld.param.u64 	%rd21, [_Z32massMatrixMultiplyRegisterKernelILi7ELi11ELi1EEviPKdS1_S1_S1_Pd_param_5];
	mov.u32 	%r45, %ctaid.x;
	mov.u32 	%r46, %tid.y;
	add.s32 	%r47, %r45, %r46;
	mad.lo.s32 	%r49, %r47, 343, %r44;
	cvta.to.global.u64 	%rd17, %rd21;
	mul.wide.s32 	%rd18, %r49, 8;
	add.s64 	%rd19, %rd17, %rd18;
	st.global.f64 	[%rd19], %fd552;
	st.global.f64 	[%rd19+392], %fd551;
	st.global.f64 	[%rd19+784], %fd550;
	st.global.f64 	[%rd19+1176], %fd549;
	st.global.f64 	[%rd19+1568], %fd548;
	st.global.f64 	[%rd19+1960], %fd547;
	st.global.f64 	[%rd19+2352], %fd546;
$L__BB176_14:
	ret;

}
	// .globl	_Z32massMatrixMultiplyConstantKernelILi7ELi11ELi1EEviPKdS1_S1_S1_Pd
.visible .entry _Z32massMatrixMultiplyConstantKernelILi7ELi11ELi1EEviPKdS1_S1_S1_Pd(
	.param .u32 _Z32massMatrixMultiplyConstantKernelILi7ELi11ELi1EEviPKdS1_S1_S1_Pd_param_0,
	.param .u64 .ptr .align 1 _Z32massMatrixMultiplyConstantKernelILi7ELi11ELi1EEviPKdS1_S1_S1_Pd_param_1,
	.param .u64 .ptr .align 1 _Z32massMatrixMultiplyConstantKernelILi7ELi11ELi1EEviPKdS1_S1_S1_Pd_param_2,
	.param .u64 .ptr .align 1 _Z32massMatrixMultiplyConstantKernelILi7ELi11ELi1EEviPKdS1_S1_S1_Pd_param_3,
	.param .u64 .ptr .align 1 _Z32massMatrixMultiplyConstantKernelILi7ELi11ELi1EEviPKdS1_S1_S1_Pd_param_4,
	.param .u64 .ptr .align 1 _Z32massMatrixMultiplyConstantKernelILi7ELi11ELi1EEviPKdS1_S1_S1_Pd_param_5
)
{
	.reg .pred 	%p<10>;
	.reg .b16 	%rs<22>;
	.reg .b32 	%r<28>;
	.reg .b64 	%rd<15>;
	.reg .b64 	%fd<667>;
	// demoted variable
	.shared .align 8 .b8 _ZZ32massMatrixMultiplyConstantKernelILi7ELi11ELi1EEviPKdS1_S1_S1_PdE6s_tmp1[10648];
	ld.param.u32 	%r9, [_Z32massMatrixMultiplyConstantKernelILi7ELi11ELi1EEviPKdS1_S1_S1_Pd_param_0];
	ld.param.u64 	%rd2, [_Z32massMatrixMultiplyConstantKernelILi7ELi11ELi1EEviPKdS1_S1_S1_Pd_param_4];
	mov.u32 	%r10, %tid.x;
	mov.u32 	%r2, %tid.y;
	mov.u32 	%r11, %ctaid.x;
	add.s32 	%r3, %r11, %r2;
	cvt.u16.u32 	%rs1, %r10;
	mul.hi.u16 	%rs3, %rs1, 9363;
	sub.s16 	%rs4, %rs1, %rs3;
	shr.u16 	%rs5, %rs4, 1;
	add.s16 	%rs6, %rs5, %rs3;
	shr.u16 	%rs7, %rs6, 2;
	mul.lo.s16 	%rs8, %rs7, 7;
	sub.s16 	%rs2, %rs1, %rs8;
	setp.lt.s32 	%p2, %r3, %r9;
	setp.lt.u32 	%p3, %r10, 49;
	and.pred  	%p1, %p2, %p3;
	not.pred 	%p4, %p1;
	@%p4 bra 	$L__BB177_2;
	cvta.to.global.u64 	%rd4, %rd2;
	mad.lo.s32 	%r12, %r3, 343, %r10;
	mul.wide.s32 	%rd5, %r12, 8;
	add.s64 	%rd6, %rd4, %rd5;
	ld.global.nc.f64 	%fd639, [%rd6];
	ld.global.nc.f64 	%fd638, [%rd6+392];
	ld.global.nc.f64 	%fd637, [%rd6+784];
	ld.global.nc.f64 	%fd636, [%rd6+1176];
	ld.global.nc.f64 	%fd635, [%rd6+1568];
	ld.global.nc.f64 	%fd634, [%rd6+1960];
	ld.global.nc.f64 	%fd633, [%rd6+2352];
$L__BB177_2:
	setp.gt.u32 	%p5, %r10, 48;
	bar.sync 	0;
	ld.const.f64 	%fd15, [const_oddDofToQuad];
	ld.const.f64 	%fd16, [const_evenDofToQuad];
	ld.const.f64 	%fd17, [const_oddDofToQuad+8];
	ld.const.f64 	%fd18, [const_evenDofToQuad+8];
	ld.const.f64 	%fd19, [const_oddDofToQuad+16];
	ld.const.f64 	%fd20, [const_evenDofToQuad+16];
	ld.const.f64 	%fd21, [const_oddDofToQuad+24];
	ld.const.f64 	%fd22, [const_evenDofToQuad+24];
	ld.const.f64 	%fd23, [const_oddDofToQuad+32];
	ld.const.f64 	%fd24, [const_evenDofToQuad+32];
	ld.const.f64 	%fd25, [const_oddDofToQuad+40];
	ld.const.f64 	%fd26, [const_evenDofToQuad+40];
	ld.const.f64 	%fd27, [const_oddDofToQuad+48];
	ld.const.f64 	%fd28, [const_evenDofToQuad+48];
	ld.const.f64 	%fd29, [const_oddDofToQuad+56];
	ld.const.f64 	%fd30, [const_evenDofToQuad+56];
	ld.const.f64 	%fd31, [const_oddDofToQuad+64];
	ld.const.f64 	%fd32, [const_evenDofToQuad+64];
	ld.const.f64 	%fd33, [const_oddDofToQuad+72];
	ld.const.f64 	%fd34, [const_evenDofToQuad+72];
	ld.const.f64 	%fd35, [const_oddDofToQuad+80];
	ld.const.f64 	%fd36, [const_evenDofToQuad+80];
	ld.const.f64 	%fd37, [const_oddDofToQuad+88];
	ld.const.f64 	%fd38, [const_evenDofToQuad+88];
	ld.const.f64 	%fd39, [const_oddDofToQuad+96];
	ld.const.f64 	%fd40, [const_evenDofToQuad+96];
	ld.const.f64 	%fd41, [const_oddDofToQuad+104];
	ld.const.f64 	%fd42, [const_evenDofToQuad+104];
	mov.u32 	%r13, _ZZ32massMatrixMultiplyConstantKernelILi7ELi11ELi1EEviPKdS1_S1_S1_PdE6s_tmp1;
	mad.lo.s32 	%r4, %r2, 10648, %r13;
	mul.lo.s16 	%rs10, %rs1, 37;
	shr.u16 	%rs11, %rs10, 8;
	sub.s16 	%rs12, %rs1, %rs11;
	and.b16  	%rs13, %rs12, 254;
	shr.u16 	%rs14, %rs13, 1;
	add.s16 	%rs15, %rs14, %rs11;
	and.b16  	%rs16, %rs15, 252;
	shr.u16 	%rs17, %rs16, 2;
	cvt.u32.u16 	%r5, %rs17;
	mul.wide.u16 	%r14, %rs17, 88;
	add.s32 	%r6, %r4, %r14;
	mul.wide.u16 	%r15, %rs2, 8;
	add.s32 	%r7, %r6, %r15;
	@%p5 bra 	$L__BB177_4;
	add.f64 	%fd125, %fd639, %fd633;
	sub.f64 	%fd126, %fd639, %fd633;
	add.f64 	%fd127, %fd638, %fd634;
	sub.f64 	%fd128, %fd638, %fd634;
	add.f64 	%fd129, %fd637, %fd635;
	sub.f64 	%fd130, %fd637, %fd635;
	add.f64 	%fd131, %fd636, %fd636;
	sub.f64 	%fd132, %fd636, %fd636;
	mul.f64 	%fd133, %fd131, 0d3FE0000000000000;
	fma.rn.f64 	%fd134, %fd15, %fd125, 0d0000000000000000;
	fma.rn.f64 	%fd135, %fd16, %fd126, 0d0000000000000000;
	fma.rn.f64 	%fd136, %fd17, %fd127, %fd134;
	fma.rn.f64 	%fd137, %fd18, %fd128, %fd135;
	fma.rn.f64 	%fd138, %fd19, %fd129, %fd136;
	fma.rn.f64 	%fd139, %fd20, %fd130, %fd137;
	fma.rn.f64 	%fd140, %fd21, %fd133, %fd138;
	fma.rn.f64 	%fd141, %fd22, %fd132, %fd139;
	sub.f64 	%fd142, %fd140, %fd141;
	st.shared.f64 	[%r7+9680], %fd142;
	add.f64 	%fd143, %fd141, %fd140;
	st.shared.f64 	[%r7], %fd143;
	fma.rn.f64 	%fd144, %fd23, %fd125, 0d0000000000000000;
	fma.rn.f64 	%fd145, %fd24, %fd126, 0d0000000000000000;
	fma.rn.f64 	%fd146, %fd25, %fd127, %fd144;
	fma.rn.f64 	%fd147, %fd26, %fd128, %fd145;
	fma.rn.f64 	%fd148, %fd27, %fd129, %fd146;
	fma.rn.f64 	%fd149, %fd28, %fd130, %fd147;
	fma.rn.f64 	%fd150, %fd29, %fd133, %fd148;
	fma.rn.f64 	%fd151, %fd30, %fd132, %fd149;
	sub.f64 	%fd152, %fd150, %fd151;
	st.shared.f64 	[%r7+8712], %fd152;
	add.f64 	%fd153, %fd151, %fd150;
	st.shared.f64 	[%r7+968], %fd153;
	fma.rn.f64 	%fd154, %fd31, %fd125, 0d0000000000000000;
	fma.rn.f64 	%fd155, %fd32, %fd126, 0d0000000000000000;
	fma.rn.f64 	%fd156, %fd33, %fd127, %fd154;
	fma.rn.f64 	%fd157, %fd34, %fd128, %fd155;
	fma.rn.f64 	%fd158, %fd35, %fd129, %fd156;
	fma.rn.f64 	%fd159, %fd36, %fd130, %fd157;
	fma.rn.f64 	%fd160, %fd37, %fd133, %fd158;
	fma.rn.f64 	%fd161, %fd38, %fd132, %fd159;
	sub.f64 	%fd162, %fd160, %fd161;
	st.shared.f64 	[%r7+7744], %fd162;
	add.f64 	%fd163, %fd161, %fd160;
	st.shared.f64 	[%r7+1936], %fd163;
	fma.rn.f64 	%fd164, %fd39, %fd125, 0d0000000000000000;
	fma.rn.f64 	%fd165, %fd40, %fd126, 0d0000000000000000;
	fma.rn.f64 	%fd166, %fd41, %fd127, %fd164;
	fma.rn.f64 	%fd167, %fd42, %fd128, %fd165;
	ld.const.f64 	%fd168, [const_oddDofToQuad+112];
	fma.rn.f64 	%fd169, %fd168, %fd129, %fd166;
	ld.const.f64 	%fd170, [const_evenDofToQuad+112];
	fma.rn.f64 	%fd171, %fd170, %fd130, %fd167;
	ld.const.f64 	%fd172, [const_oddDofToQuad+120];
	fma.rn.f64 	%fd173, %fd172, %fd133, %fd169;
	ld.const.f64 	%fd174, [const_evenDofToQuad+120];
	fma.rn.f64 	%fd175, %fd174, %fd132, %fd171;
	sub.f64 	%fd176, %fd173, %fd175;
	st.shared.f64 	[%r7+6776], %fd176;
	add.f64 	%fd177, %fd175, %fd173;
	st.shared.f64 	[%r7+2904], %fd177;
	ld.const.f64 	%fd178, [const_oddDofToQuad+128];
	fma.rn.f64 	%fd179, %fd178, %fd125, 0d0000000000000000;
	ld.const.f64 	%fd180, [const_evenDofToQuad+128];
	fma.rn.f64 	%fd181, %fd180, %fd126, 0d0000000000000000;
	ld.const.f64 	%fd182, [const_oddDofToQuad+136];
	fma.rn.f64 	%fd183, %fd182, %fd127, %fd179;
	ld.const.f64 	%fd184, [const_evenDofToQuad+136];
	fma.rn.f64 	%fd185, %fd184, %fd128, %fd181;
	ld.const.f64 	%fd186, [const_oddDofToQuad+144];
	fma.rn.f64 	%fd187, %fd186, %fd129, %fd183;
	ld.const.f64 	%fd188, [const_evenDofToQuad+144];
	fma.rn.f64 	%fd189, %fd188, %fd130, %fd185;
	ld.const.f64 	%fd190, [const_oddDofToQuad+152];
	fma.rn.f64 	%fd191, %fd190, %fd133, %fd187;
	ld.const.f64 	%fd192, [const_evenDofToQuad+152];
	fma.rn.f64 	%fd193, %fd192, %fd132, %fd189;
	sub.f64 	%fd194, %fd191, %fd193;
	st.shared.f64 	[%r7+5808], %fd194;
	add.f64 	%fd195, %fd193, %fd191;
	st.shared.f64 	[%r7+3872], %fd195;
	ld.const.f64 	%fd196, [const_oddDofToQuad+160];
	fma.rn.f64 	%fd197, %fd196, %fd125, 0d0000000000000000;
	ld.const.f64 	%fd198, [const_evenDofToQuad+160];
	fma.rn.f64 	%fd199, %fd198, %fd126, 0d0000000000000000;
	ld.const.f64 	%fd200, [const_oddDofToQuad+168];
	fma.rn.f64 	%fd201, %fd200, %fd127, %fd197;
	ld.const.f64 	%fd202, [const_evenDofToQuad+168];
	fma.rn.f64 	%fd203, %fd202, %fd128, %fd199;
	ld.const.f64 	%fd204, [const_oddDofToQuad+176];
	fma.rn.f64 	%fd205, %fd204, %fd129, %fd201;
	ld.const.f64 	%fd206, [const_evenDofToQuad+176];
	fma.rn.f64 	%fd207, %fd206, %fd130, %fd203;
	ld.const.f64 	%fd208, [const_oddDofToQuad+184];
	fma.rn.f64 	%fd209, %fd208, %fd133, %fd205;
	ld.const.f64 	%fd210, [const_evenDofToQuad+184];
	fma.rn.f64 	%fd211, %fd210, %fd132, %fd207;
	add.f64 	%fd212, %fd211, %fd209;
	st.shared.f64 	[%r7+4840], %fd212;
$L__BB177_4:
	bar.sync 	0;
	setp.lt.u32 	%p6, %r10, 77;
	mad.lo.s32 	%r16, %r5, 880, %r6;
	add.s32 	%r8, %r16, %r15;
	@%p6 bra 	$L__BB177_6;
	ld.const.f64 	%fd659, [const_oddDofToQuad+112];
	ld.const.f64 	%fd658, [const_evenDofToQuad+112];
	ld.const.f64 	%fd657, [const_oddDofToQuad+120];
	ld.const.f64 	%fd656, [const_evenDofToQuad+120];
	ld.const.f64 	%fd655, [const_oddDofToQuad+128];
	ld.const.f64 	%fd654, [const_evenDofToQuad+128];
	ld.const.f64 	%fd653, [const_oddDofToQuad+136];
	ld.const.f64 	%fd652, [const_evenDofToQuad+136];
	ld.const.f64 	%fd651, [const_oddDofToQuad+144];
	ld.const.f64 	%fd650, [const_evenDofToQuad+144];
	ld.const.f64 	%fd649, [const_oddDofToQuad+152];
	ld.const.f64 	%fd648, [const_evenDofToQuad+152];
	ld.const.f64 	%fd647, [const_oddDofToQuad+160];
	ld.const.f64 	%fd646, [const_evenDofToQuad+160];
	ld.const.f64 	%fd645, [const_oddDofToQuad+168];
	ld.const.f64 	%fd644, [const_evenDofToQuad+168];
	ld.const.f64 	%fd643, [const_oddDofToQuad+176];
	ld.const.f64 	%fd642, [const_evenDofToQuad+176];
	ld.const.f64 	%fd641, [const_oddDofToQuad+184];
	ld.const.f64 	%fd640, [const_evenDofToQuad+184];
	bra.uni 	$L__BB177_7;
$L__BB177_6:
	ld.shared.f64 	%fd213, [%r8];
	ld.shared.f64 	%fd214, [%r8+528];
	add.f64 	%fd215, %fd213, %fd214;
	sub.f64 	%fd216, %fd213, %fd214;
	ld.shared.f64 	%fd217, [%r8+88];
	ld.shared.f64 	%fd218, [%r8+440];
	add.f64 	%fd219, %fd217, %fd218;
	sub.f64 	%fd220, %fd217, %fd218;
	ld.shared.f64 	%fd221, [%r8+176];
	ld.shared.f64 	%fd222, [%r8+352];
	add.f64 	%fd223, %fd221, %fd222;
	sub.f64 	%fd224, %fd221, %fd222;
	ld.shared.f64 	%fd225, [%r8+264];
	add.f64 	%fd226, %fd225, %fd225;
	sub.f64 	%fd227, %fd225, %fd225;
	mul.f64 	%fd228, %fd226, 0d3FE0000000000000;
	fma.rn.f64 	%fd229, %fd15, %fd215, 0d0000000000000000;
	fma.rn.f64 	%fd230, %fd16, %fd216, 0d0000000000000000;
	fma.rn.f64 	%fd231, %fd17, %fd219, %fd229;
	fma.rn.f64 	%fd232, %fd18, %fd220, %fd230;
	fma.rn.f64 	%fd233, %fd19, %fd223, %fd231;
	fma.rn.f64 	%fd234, %fd20, %fd224, %fd232;
	fma.rn.f64 	%fd235, %fd21, %fd228, %fd233;
	fma.rn.f64 	%fd236, %fd22, %fd227, %fd234;
	sub.f64 	%fd237, %fd235, %fd236;
	st.shared.f64 	[%r8+880], %fd237;
	add.f64 	%fd238, %fd236, %fd235;
	st.shared.f64 	[%r8], %fd238;
	fma.rn.f64 	%fd239, %fd23, %fd215, 0d0000000000000000;
	fma.rn.f64 	%fd240, %fd24, %fd216, 0d0000000000000000;
	fma.rn.f64 	%fd241, %fd25, %fd219, %fd239;
	fma.rn.f64 	%fd242, %fd26, %fd220, %fd240;
	fma.rn.f64 	%fd243, %fd27, %fd223, %fd241;
	fma.rn.f64 	%fd244, %fd28, %fd224, %fd242;
	fma.rn.f64 	%fd245, %fd29, %fd228, %fd243;
	fma.rn.f64 	%fd246, %fd30, %fd227, %fd244;
	sub.f64 	%fd247, %fd245, %fd246;
	st.shared.f64 	[%r8+792], %fd247;
	add.f64 	%fd248, %fd246, %fd245;
	st.shared.f64 	[%r8+88], %fd248;
	fma.rn.f64 	%fd249, %fd31, %fd215, 0d0000000000000000;
	fma.rn.f64 	%fd250, %fd32, %fd216, 0d0000000000000000;
	fma.rn.f64 	%fd251, %fd33, %fd219, %fd249;
	fma.rn.f64 	%fd252, %fd34, %fd220, %fd250;
	fma.rn.f64 	%fd253, %fd35, %fd223, %fd251;
	fma.rn.f64 	%fd254, %fd36, %fd224, %fd252;
	fma.rn.f64 	%fd255, %fd37, %fd228, %fd253;
	fma.rn.f64 	%fd256, %fd38, %fd227, %fd254;
	sub.f64 	%fd257, %fd255, %fd256;
	st.shared.f64 	[%r8+704], %fd257;
	add.f64 	%fd258, %fd256, %fd255;
	st.shared.f64 	[%r8+176], %fd258;
	fma.rn.f64 	%fd259, %fd39, %fd215, 0d0000000000000000;
	fma.rn.f64 	%fd260, %fd40, %fd216, 0d0000000000000000;
	fma.rn.f64 	%fd261, %fd41, %fd219, %fd259;
	fma.rn.f64 	%fd262, %fd42, %fd220, %fd260;
	ld.const.f64 	%fd659, [const_oddDofToQuad+112];
	fma.rn.f64 	%fd263, %fd659, %fd223, %fd261;
	ld.const.f64 	%fd658, [const_evenDofToQuad+112];
	fma.rn.f64 	%fd264, %fd658, %fd224, %fd262;
	ld.const.f64 	%fd657, [const_oddDofToQuad+120];
	fma.rn.f64 	%fd265, %fd657, %fd228, %fd263;
	ld.const.f64 	%fd656, [const_evenDofToQuad+120];
	fma.rn.f64 	%fd266, %fd656, %fd227, %fd264;
	sub.f64 	%fd267, %fd265, %fd266;
	st.shared.f64 	[%r8+616], %fd267;
	add.f64 	%fd268, %fd266, %fd265;
	st.shared.f64 	[%r8+264], %fd268;
	ld.const.f64 	%fd655, [const_oddDofToQuad+128];
	fma.rn.f64 	%fd269, %fd655, %fd215, 0d0000000000000000;
	ld.const.f64 	%fd654, [const_evenDofToQuad+128];
	fma.rn.f64 	%fd270, %fd654, %fd216, 0d0000000000000000;
	ld.const.f64 	%fd653, [const_oddDofToQuad+136];
	fma.rn.f64 	%fd271, %fd653, %fd219, %fd269;
	ld.const.f64 	%fd652, [const_evenDofToQuad+136];
	fma.rn.f64 	%fd272, %fd652, %fd220, %fd270;
	ld.const.f64 	%fd651, [const_oddDofToQuad+144];
	fma.rn.f64 	%fd273, %fd651, %fd223, %fd271;
	ld.const.f64 	%fd650, [const_evenDofToQuad+144];
	fma.rn.f64 	%fd274, %fd650, %fd224, %fd272;
	ld.const.f64 	%fd649, [const_oddDofToQuad+152];
	fma.rn.f64 	%fd275, %fd649, %fd228, %fd273;
	ld.const.f64 	%fd648, [const_evenDofToQuad+152];
	fma.rn.f64 	%fd276, %fd648, %fd227, %fd274;
	sub.f64 	%fd277, %fd275, %fd276;
	st.shared.f64 	[%r8+528], %fd277;
	add.f64 	%fd278, %fd276, %fd275;
	st.shared.f64 	[%r8+352], %fd278;
	ld.const.f64 	%fd647, [const_oddDofToQuad+160];
	fma.rn.f64 	%fd279, %fd647, %fd215, 0d0000000000000000;
	ld.const.f64 	%fd646, [const_evenDofToQuad+160];
	fma.rn.f64 	%fd280, %fd646, %fd216, 0d0000000000000000;
	ld.const.f64 	%fd645, [const_oddDofToQuad+168];
	fma.rn.f64 	%fd281, %fd645, %fd219, %fd279;
	ld.const.f64 	%fd644, [const_evenDofToQuad+168];
	fma.rn.f64 	%fd282, %fd644, %fd220, %fd280;
	ld.const.f64 	%fd643, [const_oddDofToQuad+176];
	fma.rn.f64 	%fd283, %fd643, %fd223, %fd281;
	ld.const.f64 	%fd642, [const_evenDofToQuad+176];
	fma.rn.f64 	%fd284, %fd642, %fd224, %fd282;
	ld.const.f64 	%fd641, [const_oddDofToQuad+184];
	fma.rn.f64 	%fd285, %fd641, %fd228, %fd283;
	ld.const.f64 	%fd640, [const_evenDofToQuad+184];
	fma.rn.f64 	%fd286, %fd640, %fd227, %fd284;
	add.f64 	%fd287, %fd286, %fd285;
	st.shared.f64 	[%r8+440], %fd287;
$L__BB177_7:
	ld.param.u64 	%rd13, [_Z32massMatrixMultiplyConstantKernelILi7ELi11ELi1EEviPKdS1_S1_S1_Pd_param_1];
	setp.gt.u32 	%p7, %r10, 76;
	bar.sync 	0;
	mul.hi.u16 	%rs18, %rs1, -17873;
	shr.u16 	%rs19, %rs18, 3;
	mul.lo.s16 	%rs20, %rs19, 11;
	sub.s16 	%rs21, %rs1, %rs20;
	mul.wide.u16 	%r18, %rs19, 968;
	add.s32 	%r19, %r4, %r18;
	mul.wide.u16 	%r20, %rs21, 88;
	add.s32 	%r21, %r19, %r20;
	ld.shared.f64 	%fd288, [%r21];
	ld.shared.f64 	%fd289, [%r21+48];
	add.f64 	%fd290, %fd288, %fd289;
	sub.f64 	%fd291, %fd288, %fd289;
	ld.shared.f64 	%fd292, [%r21+8];
	ld.shared.f64 	%fd293, [%r21+40];
	add.f64 	%fd294, %fd292, %fd293;
	sub.f64 	%fd295, %fd292, %fd293;
	ld.shared.f64 	%fd296, [%r21+16];
	ld.shared.f64 	%fd297, [%r21+32];
	add.f64 	%fd298, %fd296, %fd297;
	sub.f64 	%fd299, %fd296, %fd297;
	ld.shared.f64 	%fd300, [%r21+24];
	add.f64 	%fd301, %fd300, %fd300;
	sub.f64 	%fd302, %fd300, %fd300;
	mul.f64 	%fd303, %fd301, 0d3FE0000000000000;
	mov.b32 	%r22, {%rs21, %rs19};
	mov.b32 	%r23, 10;
	mov.b32 	%r24, 30987;
	dp2a.lo.u32.u32 	%r25, %r22, %r24, %r23;
	mad.lo.s32 	%r26, %r3, 1331, %r25;
	ld.const.f64 	%fd304, [const_oddDofToQuad];
	fma.rn.f64 	%fd305, %fd304, %fd290, 0d0000000000000000;
	ld.const.f64 	%fd306, [const_evenDofToQuad];
	fma.rn.f64 	%fd307, %fd306, %fd291, 0d0000000000000000;
	ld.const.f64 	%fd308, [const_oddDofToQuad+8];
	fma.rn.f64 	%fd309, %fd308, %fd294, %fd305;
	fma.rn.f64 	%fd310, %fd18, %fd295, %fd307;
	fma.rn.f64 	%fd311, %fd19, %fd298, %fd309;
	fma.rn.f64 	%fd312, %fd20, %fd299, %fd310;
	fma.rn.f64 	%fd313, %fd21, %fd303, %fd311;
	ld.const.f64 	%fd314, [const_evenDofToQuad+24];
	fma.rn.f64 	%fd315, %fd314, %fd302, %fd312;
	cvta.to.global.u64 	%rd7, %rd13;
	mul.wide.s32 	%rd8, %r26, 8;
	add.s64 	%rd9, %rd7, %rd8;
	ld.global.nc.f64 	%fd316, [%rd9];
	ld.global.nc.f64 	%fd317, [%rd9+-80];
	sub.f64 	%fd318, %fd313, %fd315;
	mul.f64 	%fd319, %fd318, %fd316;
	add.f64 	%fd320, %fd313, %fd315;
	mul.f64 	%fd666, %fd320, %fd317;
	ld.const.f64 	%fd321, [const_oddDofToQuad+32];
	fma.rn.f64 	%fd322, %fd321, %fd290, 0d0000000000000000;
	ld.const.f64 	%fd323, [const_evenDofToQuad+32];
	fma.rn.f64 	%fd324, %fd323, %fd291, 0d0000000000000000;
	fma.rn.f64 	%fd325, %fd25, %fd294, %fd322;
	ld.const.f64 	%fd326, [const_evenDofToQuad+40];
	fma.rn.f64 	%fd327, %fd326, %fd295, %fd324;
	fma.rn.f64 	%fd328, %fd27, %fd298, %fd325;
	fma.rn.f64 	%fd329, %fd28, %fd299, %fd327;
	fma.rn.f64 	%fd330, %fd29, %fd303, %fd328;
	fma.rn.f64 	%fd331, %fd30, %fd302, %fd329;
	ld.global.nc.f64 	%fd332, [%rd9+-8];
	ld.global.nc.f64 	%fd333, [%rd9+-72];
	sub.f64 	%fd334, %fd330, %fd331;
	mul.f64 	%fd335, %fd334, %fd332;
	add.f64 	%fd336, %fd330, %fd331;
	mul.f64 	%fd665, %fd336, %fd333;
	fma.rn.f64 	%fd337, %fd31, %fd290, 0d0000000000000000;
	fma.rn.f64 	%fd338, %fd32, %fd291, 0d0000000000000000;
	fma.rn.f64 	%fd339, %fd33, %fd294, %fd337;
	fma.rn.f64 	%fd340, %fd34, %fd295, %fd338;
	fma.rn.f64 	%fd341, %fd35, %fd298, %fd339;
	fma.rn.f64 	%fd342, %fd36, %fd299, %fd340;
	ld.const.f64 	%fd343, [const_oddDofToQuad+88];
	fma.rn.f64 	%fd344, %fd343, %fd303, %fd341;
	ld.const.f64 	%fd345, [const_evenDofToQuad+88];
	fma.rn.f64 	%fd346, %fd345, %fd302, %fd342;
	ld.global.nc.f64 	%fd347, [%rd9+-16];
	ld.global.nc.f64 	%fd348, [%rd9+-64];
	sub.f64 	%fd349, %fd344, %fd346;
	mul.f64 	%fd350, %fd349, %fd347;
	add.f64 	%fd351, %fd344, %fd346;
	mul.f64 	%fd664, %fd351, %fd348;
	ld.const.f64 	%fd352, [const_oddDofToQuad+96];
	fma.rn.f64 	%fd353, %fd352, %fd290, 0d0000000000000000;
	ld.const.f64 	%fd354, [const_evenDofToQuad+96];
	fma.rn.f64 	%fd355, %fd354, %fd291, 0d0000000000000000;
	fma.rn.f64 	%fd356, %fd41, %fd294, %fd353;
	ld.const.f64 	%fd357, [const_evenDofToQuad+104];
	fma.rn.f64 	%fd358, %fd357, %fd295, %fd355;
	fma.rn.f64 	%fd359, %fd659, %fd298, %fd356;
	fma.rn.f64 	%fd360, %fd658, %fd299, %fd358;
	fma.rn.f64 	%fd361, %fd657, %fd303, %fd359;
	fma.rn.f64 	%fd362, %fd656, %fd302, %fd360;
	ld.global.nc.f64 	%fd363, [%rd9+-24];
	ld.global.nc.f64 	%fd364, [%rd9+-56];
	sub.f64 	%fd365, %fd361, %fd362;
	mul.f64 	%fd366, %fd365, %fd363;
	add.f64 	%fd367, %fd361, %fd362;
	mul.f64 	%fd663, %fd367, %fd364;
	fma.rn.f64 	%fd368, %fd655, %fd290, 0d0000000000000000;
	fma.rn.f64 	%fd369, %fd654, %fd291, 0d0000000000000000;
	fma.rn.f64 	%fd370, %fd653, %fd294, %fd368;
	fma.rn.f64 	%fd371, %fd652, %fd295, %fd369;
	fma.rn.f64 	%fd372, %fd651, %fd298, %fd370;
	fma.rn.f64 	%fd373, %fd650, %fd299, %fd371;
	fma.rn.f64 	%fd374, %fd649, %fd303, %fd372;
	fma.rn.f64 	%fd375, %fd648, %fd302, %fd373;
	ld.global.nc.f64 	%fd376, [%rd9+-32];
	ld.global.nc.f64 	%fd377, [%rd9+-48];
	sub.f64 	%fd378, %fd374, %fd375;
	mul.f64 	%fd660, %fd378, %fd376;
	add.f64 	%fd379, %fd374, %fd375;
	mul.f64 	%fd662, %fd379, %fd377;
	fma.rn.f64 	%fd380, %fd647, %fd290, 0d0000000000000000;
	fma.rn.f64 	%fd381, %fd646, %fd291, 0d0000000000000000;
	fma.rn.f64 	%fd382, %fd645, %fd294, %fd380;
	fma.rn.f64 	%fd383, %fd644, %fd295, %fd381;
	fma.rn.f64 	%fd384, %fd643, %fd298, %fd382;
	fma.rn.f64 	%fd385, %fd642, %fd299, %fd383;
	fma.rn.f64 	%fd386, %fd641, %fd303, %fd384;
	fma.rn.f64 	%fd387, %fd640, %fd302, %fd385;
	ld.global.nc.f64 	%fd388, [%rd9+-40];
	add.f64 	%fd389, %fd386, %fd387;
	mul.f64 	%fd661, %fd389, %fd388;
	bar.sync 	0;
	add.f64 	%fd390, %fd666, %fd319;
	sub.f64 	%fd391, %fd666, %fd319;
	add.f64 	%fd392, %fd665, %fd335;
	sub.f64 	%fd393, %fd665, %fd335;
	add.f64 	%fd394, %fd664, %fd350;
	sub.f64 	%fd395, %fd664, %fd350;
	add.f64 	%fd396, %fd663, %fd366;
	sub.f64 	%fd397, %fd663, %fd366;
	add.f64 	%fd398, %fd662, %fd660;
	sub.f64 	%fd399, %fd662, %fd660;
	add.f64 	%fd400, %fd661, %fd661;
	sub.f64 	%fd401, %fd661, %fd661;
	mul.f64 	%fd402, %fd400, 0d3FE0000000000000;
	fma.rn.f64 	%fd403, %fd304, %fd390, 0d0000000000000000;
	fma.rn.f64 	%fd404, %fd306, %fd391, 0d0000000000000000;
	fma.rn.f64 	%fd405, %fd321, %fd392, %fd403;
	fma.rn.f64 	%fd406, %fd323, %fd393, %fd404;
	fma.rn.f64 	%fd407, %fd31, %fd394, %fd405;
	fma.rn.f64 	%fd408, %fd32, %fd395, %fd406;
	fma.rn.f64 	%fd409, %fd352, %fd396, %fd407;
	fma.rn.f64 	%fd410, %fd354, %fd397, %fd408;
	fma.rn.f64 	%fd411, %fd655, %fd398, %fd409;
	fma.rn.f64 	%fd412, %fd654, %fd399, %fd410;
	fma.rn.f64 	%fd413, %fd647, %fd402, %fd411;
	fma.rn.f64 	%fd414, %fd646, %fd401, %fd412;
	sub.f64 	%fd415, %fd413, %fd414;
	st.shared.f64 	[%r21+48], %fd415;
	add.f64 	%fd416, %fd413, %fd414;
	st.shared.f64 	[%r21], %fd416;
	fma.rn.f64 	%fd417, %fd308, %fd390, 0d0000000000000000;
	fma.rn.f64 	%fd418, %fd18, %fd391, 0d0000000000000000;
	fma.rn.f64 	%fd419, %fd25, %fd392, %fd417;
	fma.rn.f64 	%fd420, %fd326, %fd393, %fd418;
	fma.rn.f64 	%fd421, %fd33, %fd394, %fd419;
	fma.rn.f64 	%fd422, %fd34, %fd395, %fd420;
	fma.rn.f64 	%fd423, %fd41, %fd396, %fd421;
	fma.rn.f64 	%fd424, %fd357, %fd397, %fd422;
	fma.rn.f64 	%fd425, %fd653, %fd398, %fd423;
	fma.rn.f64 	%fd426, %fd652, %fd399, %fd424;
	fma.rn.f64 	%fd427, %fd645, %fd402, %fd425;
	fma.rn.f64 	%fd428, %fd644, %fd401, %fd426;
	sub.f64 	%fd429, %fd427, %fd428;
	st.shared.f64 	[%r21+40], %fd429;
	add.f64 	%fd430, %fd427, %fd428;
	st.shared.f64 	[%r21+8], %fd430;
	fma.rn.f64 	%fd431, %fd19, %fd390, 0d0000000000000000;
	fma.rn.f64 	%fd432, %fd20, %fd391, 0d0000000000000000;
	fma.rn.f64 	%fd433, %fd27, %fd392, %fd431;
	fma.rn.f64 	%fd434, %fd28, %fd393, %fd432;
	fma.rn.f64 	%fd435, %fd35, %fd394, %fd433;
	fma.rn.f64 	%fd436, %fd36, %fd395, %fd434;
	fma.rn.f64 	%fd437, %fd659, %fd396, %fd435;
	fma.rn.f64 	%fd438, %fd658, %fd397, %fd436;
	fma.rn.f64 	%fd439, %fd651, %fd398, %fd437;
	fma.rn.f64 	%fd440, %fd650, %fd399, %fd438;
	fma.rn.f64 	%fd441, %fd643, %fd402, %fd439;
	fma.rn.f64 	%fd442, %fd642, %fd401, %fd440;
	sub.f64 	%fd443, %fd441, %fd442;
	st.shared.f64 	[%r21+32], %fd443;
	add.f64 	%fd444, %fd441, %fd442;
	st.shared.f64 	[%r21+16], %fd444;
	fma.rn.f64 	%fd445, %fd21, %fd390, 0d0000000000000000;
	fma.rn.f64 	%fd446, %fd314, %fd391, 0d0000000000000000;
	fma.rn.f64 	%fd447, %fd29, %fd392, %fd445;
	fma.rn.f64 	%fd448, %fd30, %fd393, %fd446;
	fma.rn.f64 	%fd449, %fd343, %fd394, %fd447;
	fma.rn.f64 	%fd450, %fd345, %fd395, %fd448;
	fma.rn.f64 	%fd451, %fd657, %fd396, %fd449;
	fma.rn.f64 	%fd452, %fd656, %fd397, %fd450;
	fma.rn.f64 	%fd453, %fd649, %fd398, %fd451;
	fma.rn.f64 	%fd454, %fd648, %fd399, %fd452;
	fma.rn.f64 	%fd455, %fd641, %fd402, %fd453;
	fma.rn.f64 	%fd456, %fd640, %fd401, %fd454;
	add.f64 	%fd457, %fd455, %fd456;
	st.shared.f64 	[%r21+24], %fd457;
	bar.sync 	0;
	@%p7 bra 	$L__BB177_9;
	ld.shared.f64 	%fd458, [%r8];
	ld.shared.f64 	%fd459, [%r8+880];
	add.f64 	%fd460, %fd458, %fd459;
	sub.f64 	%fd461, %fd458, %fd459;
	ld.shared.f64 	%fd462, [%r8+88];
	ld.shared.f64 	%fd463, [%r8+792];
	add.f64 	%fd464, %fd462, %fd463;
	sub.f64 	%fd465, %fd462, %fd463;
	ld.shared.f64 	%fd466, [%r8+176];
	ld.shared.f64 	%fd467, [%r8+704];
	add.f64 	%fd468, %fd466, %fd467;
	sub.f64 	%fd469, %fd466, %fd467;
	ld.shared.f64 	%fd470, [%r8+264];
	ld.shared.f64 	%fd471, [%r8+616];
	add.f64 	%fd472, %fd470, %fd471;
	sub.f64 	%fd473, %fd470, %fd471;
	ld.shared.f64 	%fd474, [%r8+352];
	ld.shared.f64 	%fd475, [%r8+528];
	add.f64 	%fd476, %fd474, %fd475;
	sub.f64 	%fd477, %fd474, %fd475;
	ld.shared.f64 	%fd478, [%r8+440];
	add.f64 	%fd479, %fd478, %fd478;
	sub.f64 	%fd480, %fd478, %fd478;
	mul.f64 	%fd481, %fd479, 0d3FE0000000000000;
	fma.rn.f64 	%fd483, %fd304, %fd460, 0d0000000000000000;
	ld.const.f64 	%fd484, [const_evenDofToQuad];
	fma.rn.f64 	%fd485, %fd484, %fd461, 0d0000000000000000;
	ld.const.f64 	%fd486, [const_oddDofToQuad+32];
	fma.rn.f64 	%fd487, %fd486, %fd464, %fd483;
	ld.const.f64 	%fd488, [const_evenDofToQuad+32];
	fma.rn.f64 	%fd489, %fd488, %fd465, %fd485;
	fma.rn.f64 	%fd490, %fd31, %fd468, %fd487;
	fma.rn.f64 	%fd491, %fd32, %fd469, %fd489;
	ld.const.f64 	%fd492, [const_oddDofToQuad+96];
	fma.rn.f64 	%fd493, %fd492, %fd472, %fd490;
	ld.const.f64 	%fd494, [const_evenDofToQuad+96];
	fma.rn.f64 	%fd495, %fd494, %fd473, %fd491;
	fma.rn.f64 	%fd496, %fd655, %fd476, %fd493;
	fma.rn.f64 	%fd497, %fd654, %fd477, %fd495;
	fma.rn.f64 	%fd498, %fd647, %fd481, %fd496;
	fma.rn.f64 	%fd499, %fd646, %fd480, %fd497;
	sub.f64 	%fd500, %fd498, %fd499;
	st.shared.f64 	[%r8+528], %fd500;
	add.f64 	%fd501, %fd498, %fd499;
	st.shared.f64 	[%r8], %fd501;
	ld.const.f64 	%fd502, [const_oddDofToQuad+8];
	fma.rn.f64 	%fd503, %fd502, %fd460, 0d0000000000000000;
	fma.rn.f64 	%fd504, %fd18, %fd461, 0d0000000000000000;
	fma.rn.f64 	%fd505, %fd25, %fd464, %fd503;
	ld.const.f64 	%fd506, [const_evenDofToQuad+40];
	fma.rn.f64 	%fd507, %fd506, %fd465, %fd504;
	fma.rn.f64 	%fd508, %fd33, %fd468, %fd505;
	fma.rn.f64 	%fd509, %fd34, %fd469, %fd507;
	fma.rn.f64 	%fd510, %fd41, %fd472, %fd508;
	ld.const.f64 	%fd511, [const_evenDofToQuad+104];
	fma.rn.f64 	%fd512, %fd511, %fd473, %fd509;
	fma.rn.f64 	%fd513, %fd653, %fd476, %fd510;
	fma.rn.f64 	%fd514, %fd652, %fd477, %fd512;
	fma.rn.f64 	%fd515, %fd645, %fd481, %fd513;
	fma.rn.f64 	%fd516, %fd644, %fd480, %fd514;
	sub.f64 	%fd517, %fd515, %fd516;
	st.shared.f64 	[%r8+440], %fd517;
	add.f64 	%fd518, %fd515, %fd516;
	st.shared.f64 	[%r8+88], %fd518;
	fma.rn.f64 	%fd519, %fd19, %fd460, 0d0000000000000000;
	fma.rn.f64 	%fd520, %fd20, %fd461, 0d0000000000000000;
	fma.rn.f64 	%fd521, %fd27, %fd464, %fd519;
	fma.rn.f64 	%fd522, %fd28, %fd465, %fd520;
	fma.rn.f64 	%fd523, %fd35, %fd468, %fd521;
	fma.rn.f64 	%fd524, %fd36, %fd469, %fd522;
	fma.rn.f64 	%fd525, %fd659, %fd472, %fd523;
	fma.rn.f64 	%fd526, %fd658, %fd473, %fd524;
	fma.rn.f64 	%fd527, %fd651, %fd476, %fd525;
	fma.rn.f64 	%fd528, %fd650, %fd477, %fd526;
	fma.rn.f64 	%fd529, %fd643, %fd481, %fd527;
	fma.rn.f64 	%fd530, %fd642, %fd480, %fd528;
	sub.f64 	%fd531, %fd529, %fd530;
	st.shared.f64 	[%r8+352], %fd531;
	add.f64 	%fd532, %fd529, %fd530;
	st.shared.f64 	[%r8+176], %fd532;
	fma.rn.f64 	%fd533, %fd21, %fd460, 0d0000000000000000;
	ld.const.f64 	%fd534, [const_evenDofToQuad+24];
	fma.rn.f64 	%fd535, %fd534, %fd461, 0d0000000000000000;
	fma.rn.f64 	%fd536, %fd29, %fd464, %fd533;
	fma.rn.f64 	%fd537, %fd30, %fd465, %fd535;
	ld.const.f64 	%fd538, [const_oddDofToQuad+88];
	fma.rn.f64 	%fd539, %fd538, %fd468, %fd536;
	ld.const.f64 	%fd540, [const_evenDofToQuad+88];
	fma.rn.f64 	%fd541, %fd540, %fd469, %fd537;
	fma.rn.f64 	%fd542, %fd657, %fd472, %fd539;
	fma.rn.f64 	%fd543, %fd656, %fd473, %fd541;
	fma.rn.f64 	%fd544, %fd649, %fd476, %fd542;
	fma.rn.f64 	%fd545, %fd648, %fd477, %fd543;
	fma.rn.f64 	%fd546, %fd641, %fd481, %fd544;
	fma.rn.f64 	%fd547, %fd640, %fd480, %fd545;
	add.f64 	%fd548, %fd546, %fd547;
	st.shared.f64 	[%r8+264], %fd548;
$L__BB177_9:
	setp.gt.u32 	%p8, %r10, 48;
	bar.sync 	0;
	@%p8 bra 	$L__BB177_11;
	ld.shared.f64 	%fd549, [%r7];
	ld.shared.f64 	%fd550, [%r7+9680];
	add.f64 	%fd551, %fd549, %fd550;
	sub.f64 	%fd552, %fd549, %fd550;
	ld.shared.f64 	%fd553, [%r7+968];
	ld.shared.f64 	%fd554, [%r7+8712];
	add.f64 	%fd555, %fd553, %fd554;
	sub.f64 	%fd556, %fd553, %fd554;
	ld.shared.f64 	%fd557, [%r7+1936];
	ld.shared.f64 	%fd558, [%r7+7744];
	add.f64 	%fd559, %fd557, %fd558;
	sub.f64 	%fd560, %fd557, %fd558;
	ld.shared.f64 	%fd561, [%r7+2904];
	ld.shared.f64 	%fd562, [%r7+6776];
	add.f64 	%fd563, %fd561, %fd562;
	sub.f64 	%fd564, %fd561, %fd562;
	ld.shared.f64 	%fd565, [%r7+3872];
	ld.shared.f64 	%fd566, [%r7+5808];
	add.f64 	%fd567, %fd565, %fd566;
	sub.f64 	%fd568, %fd565, %fd566;
	ld.shared.f64 	%fd569, [%r7+4840];
	add.f64 	%fd570, %fd569, %fd569;
	sub.f64 	%fd571, %fd569, %fd569;
	mul.f64 	%fd572, %fd570, 0d3FE0000000000000;
	fma.rn.f64 	%fd574, %fd304, %fd551, 0d0000000000000000;
	fma.rn.f64 	%fd576, %fd306, %fd552, 0d0000000000000000;
	fma.rn.f64 	%fd578, %fd321, %fd555, %fd574;
	fma.rn.f64 	%fd580, %fd323, %fd556, %fd576;
	fma.rn.f64 	%fd581, %fd31, %fd559, %fd578;
	fma.rn.f64 	%fd582, %fd32, %fd560, %fd580;
	ld.const.f64 	%fd583, [const_oddDofToQuad+96];
	fma.rn.f64 	%fd584, %fd583, %fd563, %fd581;
	ld.const.f64 	%fd585, [const_evenDofToQuad+96];
	fma.rn.f64 	%fd586, %fd585, %fd564, %fd582;
	fma.rn.f64 	%fd587, %fd655, %fd567, %fd584;
	fma.rn.f64 	%fd588, %fd654, %fd568, %fd586;
	fma.rn.f64 	%fd589, %fd647, %fd572, %fd587;
	fma.rn.f64 	%fd590, %fd646, %fd571, %fd588;
	sub.f64 	%fd660, %fd589, %fd590;
	add.f64 	%fd666, %fd589, %fd590;
	ld.const.f64 	%fd591, [const_oddDofToQuad+8];
	fma.rn.f64 	%fd592, %fd591, %fd551, 0d0000000000000000;
	fma.rn.f64 	%fd593, %fd18, %fd552, 0d0000000000000000;
	fma.rn.f64 	%fd594, %fd25, %fd555, %fd592;
	ld.const.f64 	%fd595, [const_evenDofToQuad+40];
	fma.rn.f64 	%fd596, %fd595, %fd556, %fd593;
	fma.rn.f64 	%fd597, %fd33, %fd559, %fd594;
	fma.rn.f64 	%fd598, %fd34, %fd560, %fd596;
	fma.rn.f64 	%fd599, %fd41, %fd563, %fd597;
	ld.const.f64 	%fd600, [const_evenDofToQuad+104];
	fma.rn.f64 	%fd601, %fd600, %fd564, %fd598;
	fma.rn.f64 	%fd602, %fd653, %fd567, %fd599;
	fma.rn.f64 	%fd603, %fd652, %fd568, %fd601;
	fma.rn.f64 	%fd604, %fd645, %fd572, %fd602;
	fma.rn.f64 	%fd605, %fd644, %fd571, %fd603;
	sub.f64 	%fd661, %fd604, %fd605;
	add.f64 	%fd665, %fd604, %fd605;
	fma.rn.f64 	%fd606, %fd19, %fd551, 0d0000000000000000;
	fma.rn.f64 	%fd607, %fd20, %fd552, 0d0000000000000000;
	fma.rn.f64 	%fd608, %fd27, %fd555, %fd606;
	fma.rn.f64 	%fd609, %fd28, %fd556, %fd607;
	fma.rn.f64 	%fd610, %fd35, %fd559, %fd608;
	fma.rn.f64 	%fd611, %fd36, %fd560, %fd609;
	fma.rn.f64 	%fd612, %fd659, %fd563, %fd610;
	fma.rn.f64 	%fd613, %fd658, %fd564, %fd611;
	fma.rn.f64 	%fd614, %fd651, %fd567, %fd612;
	fma.rn.f64 	%fd615, %fd650, %fd568, %fd613;
	fma.rn.f64 	%fd616, %fd643, %fd572, %fd614;
	fma.rn.f64 	%fd617, %fd642, %fd571, %fd615;
	sub.f64 	%fd662, %fd616, %fd617;
	add.f64 	%fd664, %fd616, %fd617;
	fma.rn.f64 	%fd618, %fd21, %fd551, 0d0000000000000000;
	ld.const.f64 	%fd619, [const_evenDofToQuad+24];
	fma.rn.f64 	%fd620, %fd619, %fd552, 0d0000000000000000;
	fma.rn.f64 	%fd621, %fd29, %fd555, %fd618;
	fma.rn.f64 	%fd622, %fd30, %fd556, %fd620;
	ld.const.f64 	%fd623, [const_oddDofToQuad+88];
	fma.rn.f64 	%fd624, %fd623, %fd559, %fd621;
	ld.const.f64 	%fd625, [const_evenDofToQuad+88];
	fma.rn.f64 	%fd626, %fd625, %fd560, %fd622;
	fma.rn.f64 	%fd627, %fd657, %fd563, %fd624;
	fma.rn.f64 	%fd628, %fd656, %fd564, %fd626;
	fma.rn.f64 	%fd629, %fd649, %fd567, %fd627;
	fma.rn.f64 	%fd630, %fd648, %fd568, %fd628;
	fma.rn.f64 	%fd631, %fd641, %fd572, %fd629;
	fma.rn.f64 	%fd632, %fd640, %fd571, %fd630;
	add.f64 	%fd663, %fd631, %fd632;
$L__BB177_11:
	bar.sync 	0;
	@%p4 bra 	$L__BB177_13;
	ld.param.u64 	%rd14, [_Z32massMatrixMultiplyConstantKernelILi7ELi11ELi1EEviPKdS1_S1_S1_Pd_param_5];
	mad.lo.s32 	%r27, %r3, 343, %r10;
	cvta.to.global.u64 	%rd10, %rd14;
	mul.wide.s32 	%rd11, %r27, 8;
	add.s64 	%rd12, %rd10, %rd11;
	st.global.f64 	[%rd12], %fd666;
	st.global.f64 	[%rd12+392], %fd665;
	st.global.f64 	[%rd12+784], %fd664;
	st.global.f64 	[%rd12+1176], %fd663;
	st.global.f64 	[%rd12+1568], %fd662;
	st.global.f64 	[%rd12+1960], %fd661;
	st.global.f64 	[%rd12+2352], %fd660;
$L__BB177_13:
	ret;

}
	// .globl	_Z30massMatrixMultiplySharedKernelILi7ELi11ELi1EEviPKdS1_S1_S1_Pd
.visible .entry _Z30massMatrixMultiplySharedKernelILi7ELi11ELi1EEviPKdS1_S1_S1_Pd(
	.param .u32 _Z30massMatrixMultiplySharedKernelILi7ELi11ELi1EEviPKdS1_S1_S1_Pd_param_0,
	.param .u64 .ptr .align 1 _Z30massMatrixMultiplySharedKernelILi7ELi11ELi1EEviPKdS1_S1_S1_Pd_param_1,
	.param .u64 .ptr .align 1 _Z30massMatrixMultiplySharedKernelILi7ELi11ELi1EEviPKdS1_S1_S1_Pd_param_2,
	.param .u64 .ptr .align 1 _Z30massMatrixMultiplySharedKernelILi7ELi11ELi1EEviPKdS1_S1_S1_Pd_param_3,
	.param .u64 .ptr .align 1 _Z30massMatrixMultiplySharedKernelILi7ELi11ELi1EEviPKdS1_S1_S1_Pd_param_4,
	.param .u64 .ptr .align 1 _Z30massMatrixMultiplySharedKernelILi7ELi11ELi1EEviPKdS1_S1_S1_Pd_param_5
)
{
	.reg .pred 	%p<13>;
	.reg .b16 	%rs<22>;
	.reg .b32 	%r<44>;
	.reg .b64 	%rd<22>;
	.reg .b64 	%fd<633>;
	// demoted variable
	.shared .align 8 .b8 _ZZ30massMatrixMultiplySharedKernelILi7ELi11ELi1EEviPKdS1_S1_S1_PdE6s_tmp1[10648];
	// demoted variable
	.shared .align 8 .b8 _ZZ30massMatrixMultiplySharedKernelILi7ELi11ELi1EEviPKdS1_S1_S1_PdE14s_oddDofToQuad[192];
	// demoted variable
	.shared .align 8 .b8 _ZZ30massMatrixMultiplySharedKernelILi7ELi11ELi1EEviPKdS1_S1_S1_PdE15s_evenDofToQuad[192];
	ld.param.u32 	%r8, [_Z30massMatrixMultiplySharedKernelILi7ELi11ELi1EEviPKdS1_S1_S1_Pd_param_0];
	ld.param.u64 	%rd2, [_Z30massMatrixMultiplySharedKernelILi7ELi11ELi1EEviPKdS1_S1_S1_Pd_param_2];
	ld.param.u64 	%rd3, [_Z30massMatrixMultiplySharedKernelILi7ELi11ELi1EEviPKdS1_S1_S1_Pd_param_3];
	ld.param.u64 	%rd4, [_Z30massMatrixMultiplySharedKernelILi7ELi11ELi1EEviPKdS1_S1_S1_Pd_param_4];
	mov.u32 	%r9, %tid.x;
	mov.u32 	%r2, %tid.y;
	mov.u32 	%r10, %ctaid.x;
	add.s32 	%r3, %r10, %r2;
	cvt.u16.u32 	%rs2, %r9;
	mul.hi.u16 	%rs3, %rs2, 9363;
	sub.s16 	%rs4, %rs2, %rs3;
	shr.u16 	%rs5, %rs4, 1;
	add.s16 	%rs6, %rs5, %rs3;
	shr.u16 	%rs7, %rs6, 2;
	mul.lo.s16 	%rs8, %rs7, 7;
	sub.s16 	%rs1, %rs2, %rs8;
	setp.lt.s32 	%p2, %r3, %r8;
	setp.lt.u32 	%p3, %r9, 49;
	and.pred  	%p1, %p2, %p3;
	not.pred 	%p4, %p1;
	@%p4 bra 	$L__BB178_2;
	cvta.to.global.u64 	%rd6, %rd4;
	mad.lo.s32 	%r11, %r3, 343, %r9;
	mul.wide.s32 	%rd7, %r11, 8;
	add.s64 	%rd8, %rd6, %rd7;
	ld.global.nc.f64 	%fd605, [%rd8];
	ld.global.nc.f64 	%fd604, [%rd8+392];
	ld.global.nc.f64 	%fd603, [%rd8+784];
	ld.global.nc.f64 	%fd602, [%rd8+1176];
	ld.global.nc.f64 	%fd601, [%rd8+1568];
	ld.global.nc.f64 	%fd600, [%rd8+1960];
	ld.global.nc.f64 	%fd599, [%rd8+2352];
$L__BB178_2:
	setp.ne.s32 	%p5, %r2, 0;
	setp.gt.u32 	%p6, %r9, 23;
	or.pred  	%p7, %p5, %p6;
	@%p7 bra 	$L__BB178_4;
	cvta.to.global.u64 	%rd9, %rd2;
	mul.wide.u32 	%rd10, %r9, 8;
	add.s64 	%rd11, %rd9, %rd10;
	ld.global.nc.f64 	%fd125, [%rd11];
	shl.b32 	%r12, %r9, 3;
	mov.u32 	%r13, _ZZ30massMatrixMultiplySharedKernelILi7ELi11ELi1EEviPKdS1_S1_S1_PdE14s_oddDofToQuad;
	add.s32 	%r14, %r13, %r12;
	st.shared.f64 	[%r14], %fd125;
	cvta.to.global.u64 	%rd12, %rd3;
	add.s64 	%rd13, %rd12, %rd10;
	ld.global.nc.f64 	%fd126, [%rd13];
	mov.u32 	%r15, _ZZ30massMatrixMultiplySharedKernelILi7ELi11ELi1EEviPKdS1_S1_S1_PdE15s_evenDofToQuad;
	add.s32 	%r16, %r15, %r12;
	st.shared.f64 	[%r16], %fd126;
$L__BB178_4:
	setp.gt.u32 	%p8, %r9, 48;
	bar.sync 	0;
	ld.shared.f64 	%fd15, [_ZZ30massMatrixMultiplySharedKernelILi7ELi11ELi1EEviPKdS1_S1_S1_PdE14s_oddDofToQuad];
	ld.shared.f64 	%fd16, [_ZZ30massMatrixMultiplySharedKernelILi7ELi11ELi1EEviPKdS1_S1_S1_PdE15s_evenDofToQuad];
	ld.shared.f64 	%fd17, [_ZZ30massMatrixMultiplySharedKernelILi7ELi11ELi1EEviPKdS1_S1_S1_PdE14s_oddDofToQuad+8];
	ld.shared.f64 	%fd18, [_ZZ30massMatrixMultiplySharedKernelILi7ELi11ELi1EEviPKdS1_S1_S1_PdE15s_evenDofToQuad+8];
	ld.shared.f64 	%fd19, [_ZZ30massMatrixMultiplySharedKernelILi7ELi11ELi1EEviPKdS1_S1_S1_PdE14s_oddDofToQuad+16];
	ld.shared.f64 	%fd20, [_ZZ30massMatrixMultiplySharedKernelILi7ELi11ELi1EEviPKdS1_S1_S1_PdE15s_evenDofToQuad+16];
	ld.shared.f64 	%fd21, [_ZZ30massMatrixMultiplySharedKernelILi7ELi11ELi1EEviPKdS1_S1_S1_PdE14s_oddDofToQuad+24];
	ld.shared.f64 	%fd22, [_ZZ30massMatrixMultiplySharedKernelILi7ELi11ELi1EEviPKdS1_S1_S1_PdE15s_evenDofToQuad+24];
	ld.shared.f64 	%fd23, [_ZZ30massMatrixMultiplySharedKernelILi7ELi11ELi1EEviPKdS1_S1_S1_PdE14s_oddDofToQuad+32];
	ld.shared.f64 	%fd24, [_ZZ30massMatrixMultiplySharedKernelILi7ELi11ELi1EEviPKdS1_S1_S1_PdE15s_evenDofToQuad+32];
	ld.shared.f64 	%fd25, [_ZZ30massMatrixMultiplySharedKernelILi7ELi11ELi1EEviPKdS1_S1_S1_PdE14s_oddDofToQuad+40];
	ld.shared.f64 	%fd26, [_ZZ30massMatrixMultiplySharedKernelILi7ELi11ELi1EEviPKdS1_S1_S1_PdE15s_evenDofToQuad+40];
	ld.shared.f64 	%fd27, [_ZZ30massMatrixMultiplySharedKernelILi7ELi11ELi1EEviPKdS1_S1_S1_PdE14s_oddDofToQuad+48];
	ld.shared.f64 	%fd28, [_ZZ30massMatrixMultiplySharedKernelILi7ELi11ELi1EEviPKdS1_S1_S1_PdE15s_evenDofToQuad+48];
	ld.shared.f64 	%fd29, [_ZZ30massMatrixMultiplySharedKernelILi7ELi11ELi1EEviPKdS1_S1_S1_PdE14s_oddDofToQuad+56];
	ld.shared.f64 	%fd30, [_ZZ30massMatrixMultiplySharedKernelILi7ELi11ELi1EEviPKdS1_S1_S1_PdE15s_evenDofToQuad+56];
	ld.shared.f64 	%fd31, [_ZZ30massMatrixMultiplySharedKernelILi7ELi11ELi1EEviPKdS1_S1_S1_PdE14s_oddDofToQuad+64];
	ld.shared.f64 	%fd32, [_ZZ30massMatrixMultiplySharedKernelILi7ELi11ELi1EEviPKdS1_S1_S1_PdE15s_evenDofToQuad+64];
	ld.shared.f64 	%fd33, [_ZZ30massMatrixMultiplySharedKernelILi7ELi11ELi1EEviPKdS1_S1_S1_PdE14s_oddDofToQuad+72];
	ld.shared.f64 	%fd34, [_ZZ30massMatrixMultiplySharedKernelILi7ELi11ELi1EEviPKdS1_S1_S1_PdE15s_evenDofToQuad+72];
	ld.shared.f64 	%fd35, [_ZZ30massMatrixMultiplySharedKernelILi7ELi11ELi1EEviPKdS1_S1_S1_PdE14s_oddDofToQuad+80];
	ld.shared.f64 	%fd36, [_ZZ30massMatrixMultiplySharedKernelILi7ELi11ELi1EEviPKdS1_S1_S1_PdE15s_evenDofToQuad+80];
	ld.shared.f64 	%fd37, [_ZZ30massMatrixMultiplySharedKernelILi7ELi11ELi1EEviPKdS1_S1_S1_PdE14s_oddDofToQuad+88];
	ld.shared.f64 	%fd38, [_ZZ30massMatrixMultiplySharedKernelILi7ELi11ELi1EEviPKdS1_S1_S1_PdE15s_evenDofToQuad+88];
	ld.shared.f64 	%fd39, [_ZZ30massMatrixMultiplySharedKernelILi7ELi11ELi1EEviPKdS1_S1_S1_PdE14s_oddDofToQuad+96];
	ld.shared.f64 	%fd40, [_ZZ30massMatrixMultiplySharedKernelILi7ELi11ELi1EEviPKdS1_S1_S1_PdE15s_evenDofToQuad+96];
	ld.shared.f64 	%fd41, [_ZZ30massMatrixMultiplySharedKernelILi7ELi11ELi1EEviPKdS1_S1_S1_PdE14s_oddDofToQuad+104];
	ld.shared.f64 	%fd42, [_ZZ30massMatrixMultiplySharedKernelILi7ELi11ELi1EEviPKdS1_S1_S1_PdE15s_evenDofToQuad+104];
	mov.u32 	%r17, _ZZ30massMatrixMultiplySharedKernelILi7ELi11ELi1EEviPKdS1_S1_S1_PdE6s_tmp1;
	mad.lo.s32 	%r18, %r2, 10648, %r17;
	mul.lo.s16 	%rs10, %rs2, 37;
	shr.u16 	%rs11, %rs10, 8;
	sub.s16 	%rs12, %rs2, %rs11;
	and.b16  	%rs13, %rs12, 254;
	shr.u16 	%rs14, %rs13, 1;
	add.s16 	%rs15, %rs14, %rs11;
	and.b16  	%rs16, %rs15, 252;
	shr.u16 	%rs17, %rs16, 2;
	cvt.u32.u16 	%r4, %rs17;
	mul.wide.u16 	%r19, %rs17, 88;
	add.s32 	%r5, %r18, %r19;
	mul.wide.u16 	%r20, %rs1, 8;
	add.s32 	%r6, %r5, %r20;
	@%p8 bra 	$L__BB178_6;
	add.f64 	%fd127, %fd605, %fd599;
	sub.f64 	%fd128, %fd605, %fd599;
	add.f64 	%fd129, %fd604, %fd600;
	sub.f64 	%fd130, %fd604, %fd600;
	add.f64 	%fd131, %fd603, %fd601;
	sub.f64 	%fd132, %fd603, %fd601;
	add.f64 	%fd133, %fd602, %fd602;
	sub.f64 	%fd134, %fd602, %fd602;
	mul.f64 	%fd135, %fd133, 0d3FE0000000000000;
	fma.rn.f64 	%fd136, %fd15, %fd127, 0d0000000000000000;
	fma.rn.f64 	%fd137, %fd16, %fd128, 0d0000000000000000;
	fma.rn.f64 	%fd138, %fd17, %fd129, %fd136;
	fma.rn.f64 	%fd139, %fd18, %fd130, %fd137;
	fma.rn.f64 	%fd140, %fd19, %fd131, %fd138;
	fma.rn.f64 	%fd141, %fd20, %fd132, %fd139;
	fma.rn.f64 	%fd142, %fd21, %fd135, %fd140;
	fma.rn.f64 	%fd143, %fd22, %fd134, %fd141;
	sub.f64 	%fd144, %fd142, %fd143;
	st.shared.f64 	[%r6+9680], %fd144;
	add.f64 	%fd145, %fd143, %fd142;
	st.shared.f64 	[%r6], %fd145;
	fma.rn.f64 	%fd146, %fd23, %fd127, 0d0000000000000000;
	fma.rn.f64 	%fd147, %fd24, %fd128, 0d0000000000000000;
	fma.rn.f64 	%fd148, %fd25, %fd129, %fd146;
	fma.rn.f64 	%fd149, %fd26, %fd130, %fd147;
	fma.rn.f64 	%fd150, %fd27, %fd131, %fd148;
	fma.rn.f64 	%fd151, %fd28, %fd132, %fd149;
	fma.rn.f64 	%fd152, %fd29, %fd135, %fd150;
	fma.rn.f64 	%fd153, %fd30, %fd134, %fd151;
	sub.f64 	%fd154, %fd152, %fd153;
	st.shared.f64 	[%r6+8712], %fd154;
	add.f64 	%fd155, %fd153, %fd152;
	st.shared.f64 	[%r6+968], %fd155;
	fma.rn.f64 	%fd156, %fd31, %fd127, 0d0000000000000000;
	fma.rn.f64 	%fd157, %fd32, %fd128, 0d0000000000000000;
	fma.rn.f64 	%fd158, %fd33, %fd129, %fd156;
	fma.rn.f64 	%fd159, %fd34, %fd130, %fd157;
	fma.rn.f64 	%fd160, %fd35, %fd131, %fd158;
	fma.rn.f64 	%fd161, %fd36, %fd132, %fd159;
	fma.rn.f64 	%fd162, %fd37, %fd135, %fd160;
	fma.rn.f64 	%fd163, %fd38, %fd134, %fd161;
	sub.f64 	%fd164, %fd162, %fd163;
	st.shared.f64 	[%r6+7744], %fd164;
	add.f64 	%fd165, %fd163, %fd162;
	st.shared.f64 	[%r6+1936], %fd165;
	fma.rn.f64 	%fd166, %fd39, %fd127, 0d0000000000000000;
	fma.rn.f64 	%fd167, %fd40, %fd128, 0d0000000000000000;
	fma.rn.f64 	%fd168, %fd41, %fd129, %fd166;
	fma.rn.f64 	%fd169, %fd42, %fd130, %fd167;
	ld.shared.f64 	%fd170, [_ZZ30massMatrixMultiplySharedKernelILi7ELi11ELi1EEviPKdS1_S1_S1_PdE14s_oddDofToQuad+112];
	fma.rn.f64 	%fd171, %fd170, %fd131, %fd168;
	ld.shared.f64 	%fd172, [_ZZ30massMatrixMultiplySharedKernelILi7ELi11ELi1EEviPKdS1_S1_S1_PdE15s_evenDofToQuad+112];
	fma.rn.f64 	%fd173, %fd172, %fd132, %fd169;
	ld.shared.f64 	%fd174, [_ZZ30massMatrixMultiplySharedKernelILi7ELi11ELi1EEviPKdS1_S1_S1_PdE14s_oddDofToQuad+120];
	fma.rn.f64 	%fd175, %fd174, %fd135, %fd171;
	ld.shared.f64 	%fd176, [_ZZ30massMatrixMultiplySharedKernelILi7ELi11ELi1EEviPKdS1_S1_S1_PdE15s_evenDofToQuad+120];
	fma.rn.f64 	%fd177, %fd176, %fd134, %fd173;
	sub.f64 	%fd178, %fd175, %fd177;
	st.shared.f64 	[%r6+6776], %fd178;
	add.f64 	%fd179, %fd177, %fd175;
	st.shared.f64 	[%r6+2904], %fd179;
	ld.shared.f64 	%fd180, [_ZZ30massMatrixMultiplySharedKernelILi7ELi11ELi1EEviPKdS1_S1_S1_PdE14s_oddDofToQuad+128];
	fma.rn.f64 	%fd181, %fd180, %fd127, 0d0000000000000000;
	ld.shared.f64 	%fd182, [_ZZ30massMatrixMultiplySharedKernelILi7ELi11ELi1EEviPKdS1_S1_S1_PdE15s_evenDofToQuad+128];
	fma.rn.f64 	%fd183, %fd182, %fd128, 0d0000000000000000;
	ld.shared.f64 	%fd184, [_ZZ30massMatrixMultiplySharedKernelILi7ELi11ELi1EEviPKdS1_S1_S1_PdE14s_oddDofToQuad+136];
	fma.rn.f64 	%fd185, %fd184, %fd129, %fd181;
	ld.shared.f64 	%fd186, [_ZZ30massMatrixMultiplySharedKernelILi7ELi11ELi1EEviPKdS1_S1_S1_PdE15s_evenDofToQuad+136];
	fma.rn.f64 	%fd187, %fd186, %fd130, %fd183;
	ld.shared.f64 	%fd188, [_ZZ30massMatrixMultiplySharedKernelILi7ELi11ELi1EEviPKdS1_S1_S1_PdE14s_oddDofToQuad+144];
	fma.rn.f64 	%fd189, %fd188, %fd131, %fd185;
	ld.shared.f64 	%fd190, [_ZZ30massMatrixMultiplySharedKernelILi7ELi11ELi1EEviPKdS1_S1_S1_PdE15s_evenDofToQuad+144];
	fma.rn.f64 	%fd191, %fd190, %fd132, %fd187;
	ld.shared.f64 	%fd192, [_ZZ30massMatrixMultiplySharedKernelILi7ELi11ELi1EEviPKdS1_S1_S1_PdE14s_oddDofToQuad+152];
	fma.rn.f64 	%fd193, %fd192, %fd135, %fd189;
	ld.shared.f64 	%fd194, [_ZZ30massMatrixMultiplySharedKernelILi7ELi11ELi1EEviPKdS1_S1_S1_PdE15s_evenDofToQuad+152];
	fma.rn.f64 	%fd195, %fd194, %fd134, %fd191;
	sub.f64 	%fd196, %fd193, %fd195;
	st.shared.f64 	[%r6+5808], %fd196;
	add.f64 	%fd197, %fd195, %fd193;
	st.shared.f64 	[%r6+3872], %fd197;
	ld.shared.f64 	%fd198, [_ZZ30massMatrixMultiplySharedKernelILi7ELi11ELi1EEviPKdS1_S1_S1_PdE14s_oddDofToQuad+160];
	fma.rn.f64 	%fd199, %fd198, %fd127, 0d0000000000000000;
	ld.shared.f64 	%fd200, [_ZZ30massMatrixMultiplySharedKernelILi7ELi11ELi1EEviPKdS1_S1_S1_PdE15s_evenDofToQuad+160];
	fma.rn.f64 	%fd201, %fd200, %fd128, 0d0000000000000000;
	ld.shared.f64 	%fd202, [_ZZ30massMatrixMultiplySharedKernelILi7ELi11ELi1EEviPKdS1_S1_S1_PdE14s_oddDofToQuad+168];
	fma.rn.f64 	%fd203, %fd202, %fd129, %fd199;
	ld.shared.f64 	%fd204, [_ZZ30massMatrixMultiplySharedKernelILi7ELi11ELi1EEviPKdS1_S1_S1_PdE15s_evenDofToQuad+168];
	fma.rn.f64 	%fd205, %fd204, %fd130, %fd201;
	ld.shared.f64 	%fd206, [_ZZ30massMatrixMultiplySharedKernelILi7ELi11ELi1EEviPKdS1_S1_S1_PdE14s_oddDofToQuad+176];
	fma.rn.f64 	%fd207, %fd206, %fd131, %fd203;
	ld.shared.f64 	%fd208, [_ZZ30massMatrixMultiplySharedKernelILi7ELi11ELi1EEviPKdS1_S1_S1_PdE15s_evenDofToQuad+176];
	fma.rn.f64 	%fd209, %fd208, %fd132, %fd205;
	ld.shared.f64 	%fd210, [_ZZ30massMatrixMultiplySharedKernelILi7ELi11ELi1EEviPKdS1_S1_S1_PdE14s_oddDofToQuad+184];
	fma.rn.f64 	%fd211, %fd210, %fd135, %fd207;
	ld.shared.f64 	%fd212, [_ZZ30massMatrixMultiplySharedKernelILi7ELi11ELi1EEviPKdS1_S1_S1_PdE15s_evenDofToQuad+184];
	fma.rn.f64 	%fd213, %fd212, %fd134, %fd209;
	add.f64 	%fd214, %fd213, %fd211;
	st.shared.f64 	[%r6+4840], %fd214;
$L__BB178_6:
	bar.sync 	0;
	setp.lt.u32 	%p9, %r9, 77;
	mad.lo.s32 	%r21, %r4, 880, %r5;
	add.s32 	%r7, %r21, %r20;
	@%p9 bra 	$L__BB178_8;
	ld.shared.f64 	%fd625, [_ZZ30massMatrixMultiplySharedKernelILi7ELi11ELi1EEviPKdS1_S1_S1_PdE14s_oddDofToQuad+112];
	ld.shared.f64 	%fd624, [_ZZ30massMatrixMultiplySharedKernelILi7ELi11ELi1EEviPKdS1_S1_S1_PdE15s_evenDofToQuad+112];
	ld.shared.f64 	%fd623, [_ZZ30massMatrixMultiplySharedKernelILi7ELi11ELi1EEviPKdS1_S1_S1_PdE14s_oddDofToQuad+120];
	ld.shared.f64 	%fd622, [_ZZ30massMatrixMultiplySharedKernelILi7ELi11ELi1EEviPKdS1_S1_S1_PdE15s_evenDofToQuad+120];
	ld.shared.f64 	%fd621, [_ZZ30massMatrixMultiplySharedKernelILi7ELi11ELi1EEviPKdS1_S1_S1_PdE14s_oddDofToQuad+128];
	ld.shared.f64 	%fd620, [_ZZ30massMatrixMultiplySharedKernelILi7ELi11ELi1EEviPKdS1_S1_S1_PdE15s_evenDofToQuad+128];
	ld.shared.f64 	%fd619, [_ZZ30massMatrixMultiplySharedKernelILi7ELi11ELi1EEviPKdS1_S1_S1_PdE14s_oddDofToQuad+136];
	ld.shared.f64 	%fd618, [_ZZ30massMatrixMultiplySharedKernelILi7ELi11ELi1EEviPKdS1_S1_S1_PdE15s_evenDofToQuad+136];
	ld.shared.f64 	%fd617, [_ZZ30massMatrixMultiplySharedKernelILi7ELi11ELi1EEviPKdS1_S1_S1_PdE14s_oddDofToQuad+144];
	ld.shared.f64 	%fd616, [_ZZ30massMatrixMultiplySharedKernelILi7ELi11ELi1EEviPKdS1_S1_S1_PdE15s_evenDofToQuad+144];
	ld.shared.f64 	%fd615, [_ZZ30massMatrixMultiplySharedKernelILi7ELi11ELi1EEviPKdS1_S1_S1_PdE14s_oddDofToQuad+152];
	ld.shared.f64 	%fd614, [_ZZ30massMatrixMultiplySharedKernelILi7ELi11ELi1EEviPKdS1_S1_S1_PdE15s_evenDofToQuad+152];
	ld.shared.f64 	%fd613, [_ZZ30massMatrixMultiplySharedKernelILi7ELi11ELi1EEviPKdS1_S1_S1_PdE14s_oddDofToQuad+160];
	ld.shared.f64 	%fd612, [_ZZ30massMatrixMultiplySharedKernelILi7ELi11ELi1EEviPKdS1_S1_S1_PdE15s_evenDofToQuad+160];
	ld.shared.f64 	%fd611, [_ZZ30massMatrixMultiplySharedKernelILi7ELi11ELi1EEviPKdS1_S1_S1_PdE14s_oddDofToQuad+168];
	ld.shared.f64 	%fd610, [_ZZ30massMatrixMultiplySharedKernelILi7ELi11ELi1EEviPKdS1_S1_S1_PdE15s_evenDofToQuad+168];
	ld.shared.f64 	%fd609, [_ZZ30massMatrixMultiplySharedKernelILi7ELi11ELi1EEviPKdS1_S1_S1_PdE14s_oddDofToQuad+176];
	ld.shared.f64 	%fd608, [_ZZ30massMatrixMultiplySharedKernelILi7ELi11ELi1EEviPKdS1_S1_S1_PdE15s_evenDofToQuad+176];
	ld.shared.f64 	%fd607, [_ZZ30massMatrixMultiplySharedKernelILi7ELi11ELi1EEviPKdS1_S1_S1_PdE14s_oddDofToQuad+184];
	ld.shared.f64 	%fd606, [_ZZ30massMatrixMultiplySharedKernelILi7ELi11ELi1EEviPKdS1_S1_S1_PdE15s_evenDofToQuad+184];
	bra.uni 	$L__BB178_9;
$L__BB178_8:
	ld.shared.f64 	%fd215, [%r7];
	ld.shared.f64 	%fd216, [%r7+528];
	add.f64 	%fd217, %fd215, %fd216;
	sub.f64 	%fd218, %fd215, %fd216;
	ld.shared.f64 	%fd219, [%r7+88];
	ld.shared.f64 	%fd220, [%r7+440];
	add.f64 	%fd221, %fd219, %fd220;
	sub.f64 	%fd222, %fd219, %fd220;
	ld.shared.f64 	%fd223, [%r7+176];
	ld.shared.f64 	%fd224, [%r7+352];
	add.f64 	%fd225, %fd223, %fd224;
	sub.f64 	%fd226, %fd223, %fd224;
	ld.shared.f64 	%fd227, [%r7+264];
	add.f64 	%fd228, %fd227, %fd227;
	sub.f64 	%fd229, %fd227, %fd227;
	mul.f64 	%fd230, %fd228, 0d3FE0000000000000;
	fma.rn.f64 	%fd231, %fd15, %fd217, 0d0000000000000000;
	fma.rn.f64 	%fd232, %fd16, %fd218, 0d0000000000000000;
	fma.rn.f64 	%fd233, %fd17, %fd221, %fd231;
	fma.rn.f64 	%fd234, %fd18, %fd222, %fd232;
	fma.rn.f64 	%fd235, %fd19, %fd225, %fd233;
	fma.rn.f64 	%fd236, %fd20, %fd226, %fd234;
	fma.rn.f64 	%fd237, %fd21, %fd230, %fd235;
	fma.rn.f64 	%fd238, %fd22, %fd229, %fd236;
	sub.f64 	%fd239, %fd237, %fd238;
	st.shared.f64 	[%r7+880], %fd239;
	add.f64 	%fd240, %fd238, %fd237;
	st.shared.f64 	[%r7], %fd240;
	fma.rn.f64 	%fd241, %fd23, %fd217, 0d0000000000000000;
	fma.rn.f64 	%fd242, %fd24, %fd218, 0d0000000000000000;
	fma.rn.f64 	%fd243, %fd25, %fd221, %fd241;
	fma.rn.f64 	%fd244, %fd26, %fd222, %fd242;
	fma.rn.f64 	%fd245, %fd27, %fd225, %fd243;
	fma.rn.f64 	%fd246, %fd28, %fd226, %fd244;
	fma.rn.f64 	%fd247, %fd29, %fd230, %fd245;
	fma.rn.f64 	%fd248, %fd30, %fd229, %fd246;
	sub.f64 	%fd249, %fd247, %fd248;
	st.shared.f64 	[%r7+792], %fd249;
	add.f64 	%fd250, %fd248, %fd247;
	st.shared.f64 	[%r7+88], %fd250;
	fma.rn.f64 	%fd251, %fd31, %fd217, 0d0000000000000000;
	fma.rn.f64 	%fd252, %fd32, %fd218, 0d0000000000000000;
	fma.rn.f64 	%fd253, %fd33, %fd221, %fd251;
	fma.rn.f64 	%fd254, %fd34, %fd222, %fd252;
	fma.rn.f64 	%fd255, %fd35, %fd225, %fd253;
	fma.rn.f64 	%fd256, %fd36, %fd226, %fd254;
	fma.rn.f64 	%fd257, %fd37, %fd230, %fd255;
	fma.rn.f64 	%fd258, %fd38, %fd229, %fd256;
	sub.f64 	%fd259, %fd257, %fd258;
	st.shared.f64 	[%r7+704], %fd259;
	add.f64 	%fd260, %fd258, %fd257;
	st.shared.f64 	[%r7+176], %fd260;
	fma.rn.f64 	%fd261, %fd39, %fd217, 0d0000000000000000;
	fma.rn.f64 	%fd262, %fd40, %fd218, 0d0000000000000000;
	fma.rn.f64 	%fd263, %fd41, %fd221, %fd261;
	fma.rn.f64 	%fd264, %fd42, %fd222, %fd262;
	ld.shared.f64 	%fd625, [_ZZ30massMatrixMultiplySharedKernelILi7ELi11ELi1EEviPKdS1_S1_S1_PdE14s_oddDofToQuad+112];
	fma.rn.f64 	%fd265, %fd625, %fd225, %fd263;
	ld.shared.f64 	%fd624, [_ZZ30massMatrixMultiplySharedKernelILi7ELi11ELi1EEviPKdS1_S1_S1_PdE15s_evenDofToQuad+112];
	fma.rn.f64 	%fd266, %fd624, %fd226, %fd264;
	ld.shared.f64 	%fd623, [_ZZ30massMatrixMultiplySharedKernelILi7ELi11ELi1EEviPKdS1_S1_S1_PdE14s_oddDofToQuad+120];
	fma.rn.f64 	%fd267, %fd623, %fd230, %fd265;
	ld.shared.f64 	%fd622, [_ZZ30massMatrixMultiplySharedKernelILi7ELi11ELi1EEviPKdS1_S1_S1_PdE15s_evenDofToQuad+120];
	fma.rn.f64 	%fd268, %fd622, %fd229, %fd266;
	sub.f64 	%fd269, %fd267, %fd268;
	st.shared.f64 	[%r7+616], %fd269;
	add.f64 	%fd270, %fd268, %fd267;
	st.shared.f64 	[%r7+264], %fd270;
	ld.shared.f64 	%fd621, [_ZZ30massMatrixMultiplySharedKernelILi7ELi11ELi1EEviPKdS1_S1_S1_PdE14s_oddDofToQuad+128];
	fma.rn.f64 	%fd271, %fd621, %fd217, 0d0000000000000000;
	ld.shared.f64 	%fd620, [_ZZ30massMatrixMultiplySharedKernelILi7ELi11ELi1EEviPKdS1_S1_S1_PdE15s_evenDofToQuad+128];
	fma.rn.f64 	%fd272, %fd620, %fd218, 0d0000000000000000;
	ld.shared.f64 	%fd619, [_ZZ30massMatrixMultiplySharedKernelILi7ELi11ELi1EEviPKdS1_S1_S1_PdE14s_oddDofToQuad+136];
	fma.rn.f64 	%fd273, %fd619, %fd221, %fd271;
	ld.shared.f64 	%fd618, [_ZZ30massMatrixMultiplySharedKernelILi7ELi11ELi1EEviPKdS1_S1_S1_PdE15s_evenDofToQuad+136];
	fma.rn.f64 	%fd274, %fd618, %fd222, %fd272;
	ld.shared.f64 	%fd617, [_ZZ30massMatrixMultiplySharedKernelILi7ELi11ELi1EEviPKdS1_S1_S1_PdE14s_oddDofToQuad+144];
	fma.rn.f64 	%fd275, %fd617, %fd225, %fd273;
	ld.shared.f64 	%fd616, [_ZZ30massMatrixMultiplySharedKernelILi7ELi11ELi1EEviPKdS1_S1_S1_PdE15s_evenDofToQuad+144];
	fma.rn.f64 	%fd276, %fd616, %fd226, %fd274;
	ld.shared.f64 	%fd615, [_ZZ30massMatrixMultiplySharedKernelILi7ELi11ELi1EEviPKdS1_S1_S1_PdE14s_oddDofToQuad+152];
	fma.rn.f64 	%fd277, %fd615, %fd230, %fd275;
	ld.shared.f64 	%fd614, [_ZZ30massMatrixMultiplySharedKernelILi7ELi11ELi1EEviPKdS1_S1_S1_PdE15s_evenDofToQuad+152];
	fma.rn.f64 	%fd278, %fd614, %fd229, %fd276;
	sub.f64 	%fd279, %fd277, %fd278;
	st.shared.f64 	[%r7+528], %fd279;
	add.f64 	%fd280, %fd278, %fd277;
	st.shared.f64 	[%r7+352], %fd280;
	ld.shared.f64 	%fd613, [_ZZ30massMatrixMultiplySharedKernelILi7ELi11ELi1EEviPKdS1_S1_S1_PdE14s_oddDofToQuad+160];
	fma.rn.f64 	%fd281, %fd613, %fd217, 0d0000000000000000;
	ld.shared.f64 	%fd612, [_ZZ30massMatrixMultiplySharedKernelILi7ELi11ELi1EEviPKdS1_S1_S1_PdE15s_evenDofToQuad+160];
	fma.rn.f64 	%fd282, %fd612, %fd218, 0d0000000000000000;
	ld.shared.f64 	%fd611, [_ZZ30massMatrixMultiplySharedKernelILi7ELi11ELi1EEviPKdS1_S1_S1_PdE14s_oddDofToQuad+168];
	fma.rn.f64 	%fd283, %fd611, %fd221, %fd281;
	ld.shared.f64 	%fd610, [_ZZ30massMatrixMultiplySharedKernelILi7ELi11ELi1EEviPKdS1_S1_S1_PdE15s_evenDofToQuad+168];
	fma.rn.f64 	%fd284, %fd610, %fd222, %fd282;
	ld.shared.f64 	%fd609, [_ZZ30massMatrixMultiplySharedKernelILi7ELi11ELi1EEviPKdS1_S1_S1_PdE14s_oddDofToQuad+176];
	fma.rn.f64 	%fd285, %fd609, %fd225, %fd283;
	ld.shared.f64 	%fd608, [_ZZ30massMatrixMultiplySharedKernelILi7ELi11ELi1EEviPKdS1_S1_S1_PdE15s_evenDofToQuad+176];
	fma.rn.f64 	%fd286, %fd608, %fd226, %fd284;
	ld.shared.f64 	%fd607, [_ZZ30massMatrixMultiplySharedKernelILi7ELi11ELi1EEviPKdS1_S1_S1_PdE14s_oddDofToQuad+184];
	fma.rn.f64 	%fd287, %fd607, %fd230, %fd285;
	ld.shared.f64 	%fd606, [_ZZ30massMatrixMultiplySharedKernelILi7ELi11ELi1EEviPKdS1_S1_S1_PdE15s_evenDofToQuad+184];
	fma.rn.f64 	%fd288, %fd606, %fd229, %fd286;
	add.f64 	%fd289, %fd288, %fd287;
	st.shared.f64 	[%r7+440], %fd289;
$L__BB178_9:
	ld.param.u64 	%rd20, [_Z30massMatrixMultiplySharedKernelILi7ELi11ELi1EEviPKdS1_S1_S1_Pd_param_1];
	mov.u32 	%r23, %tid.x;
	setp.gt.u32 	%p10, %r23, 76;
	bar.sync 	0;
	cvt.u16.u32 	%rs18, %r23;
	mul.hi.u16 	%rs19, %rs18, 5958;
	mul.lo.s16 	%rs20, %rs19, 11;
	sub.s16 	%rs21, %rs18, %rs20;
	mov.u32 	%r24, %tid.y;
	mov.u32 	%r25, _ZZ30massMatrixMultiplySharedKernelILi7ELi11ELi1EEviPKdS1_S1_S1_PdE6s_tmp1;
	mad.lo.s32 	%r26, %r24, 10648, %r25;
	mul.wide.u16 	%r27, %rs19, 968;
	add.s32 	%r28, %r26, %r27;
	mul.wide.u16 	%r29, %rs21, 88;
	add.s32 	%r30, %r28, %r29;
	ld.shared.f64 	%fd290, [%r30];
	ld.shared.f64 	%fd291, [%r30+48];
	add.f64 	%fd292, %fd290, %fd291;
	sub.f64 	%fd293, %fd290, %fd291;
	ld.shared.f64 	%fd294, [%r30+8];
	ld.shared.f64 	%fd295, [%r30+40];
	add.f64 	%fd296, %fd294, %fd295;
	sub.f64 	%fd297, %fd294, %fd295;
	ld.shared.f64 	%fd298, [%r30+16];
	ld.shared.f64 	%fd299, [%r30+32];
	add.f64 	%fd300, %fd298, %fd299;
	sub.f64 	%fd301, %fd298, %fd299;
	ld.shared.f64 	%fd302, [%r30+24];
	add.f64 	%fd303, %fd302, %fd302;
	sub.f64 	%fd304, %fd302, %fd302;
	mul.f64 	%fd305, %fd303, 0d3FE0000000000000;
	mov.u32 	%r31, %ctaid.x;
	add.s32 	%r32, %r31, %r24;
	mov.b32 	%r33, {%rs21, %rs19};
	mov.b32 	%r34, 10;
	mov.b32 	%r35, 30987;
	dp2a.lo.u32.u32 	%r36, %r33, %r35, %r34;
	mad.lo.s32 	%r37, %r32, 1331, %r36;
	fma.rn.f64 	%fd306, %fd15, %fd292, 0d0000000000000000;
	fma.rn.f64 	%fd307, %fd16, %fd293, 0d0000000000000000;
	fma.rn.f64 	%fd308, %fd17, %fd296, %fd306;
	fma.rn.f64 	%fd309, %fd18, %fd297, %fd307;
	fma.rn.f64 	%fd310, %fd19, %fd300, %fd308;
	fma.rn.f64 	%fd311, %fd20, %fd301, %fd309;
	fma.rn.f64 	%fd312, %fd21, %fd305, %fd310;
	fma.rn.f64 	%fd313, %fd22, %fd304, %fd311;
	cvta.to.global.u64 	%rd14, %rd20;
	mul.wide.s32 	%rd15, %r37, 8;
	add.s64 	%rd16, %rd14, %rd15;
	ld.global.nc.f64 	%fd314, [%rd16];
	ld.global.nc.f64 	%fd315, [%rd16+-80];
	sub.f64 	%fd316, %fd312, %fd313;
	mul.f64 	%fd317, %fd316, %fd314;
	add.f64 	%fd318, %fd312, %fd313;
	mul.f64 	%fd632, %fd318, %fd315;
	fma.rn.f64 	%fd319, %fd23, %fd292, 0d0000000000000000;
	fma.rn.f64 	%fd320, %fd24, %fd293, 0d0000000000000000;
	fma.rn.f64 	%fd321, %fd25, %fd296, %fd319;
	fma.rn.f64 	%fd322, %fd26, %fd297, %fd320;
	fma.rn.f64 	%fd323, %fd27, %fd300, %fd321;
	fma.rn.f64 	%fd324, %fd28, %fd301, %fd322;
	fma.rn.f64 	%fd325, %fd29, %fd305, %fd323;
	fma.rn.f64 	%fd326, %fd30, %fd304, %fd324;
	ld.global.nc.f64 	%fd327, [%rd16+-8];
	ld.global.nc.f64 	%fd328, [%rd16+-72];
	sub.f64 	%fd329, %fd325, %fd326;
	mul.f64 	%fd330, %fd329, %fd327;
	add.f64 	%fd331, %fd325, %fd326;
	mul.f64 	%fd631, %fd331, %fd328;
	fma.rn.f64 	%fd332, %fd31, %fd292, 0d0000000000000000;
	fma.rn.f64 	%fd333, %fd32, %fd293, 0d0000000000000000;
	fma.rn.f64 	%fd334, %fd33, %fd296, %fd332;
	fma.rn.f64 	%fd335, %fd34, %fd297, %fd333;
	fma.rn.f64 	%fd336, %fd35, %fd300, %fd334;
	fma.rn.f64 	%fd337, %fd36, %fd301, %fd335;
	fma.rn.f64 	%fd338, %fd37, %fd305, %fd336;
	fma.rn.f64 	%fd339, %fd38, %fd304, %fd337;
	ld.global.nc.f64 	%fd340, [%rd16+-16];
	ld.global.nc.f64 	%fd341, [%rd16+-64];
	sub.f64 	%fd342, %fd338, %fd339;
	mul.f64 	%fd343, %fd342, %fd340;
	add.f64 	%fd344, %fd338, %fd339;
	mul.f64 	%fd630, %fd344, %fd341;
	fma.rn.f64 	%fd345, %fd39, %fd292, 0d0000000000000000;
	fma.rn.f64 	%fd346, %fd40, %fd293, 0d0000000000000000;
	fma.rn.f64 	%fd347, %fd41, %fd296, %fd345;
	fma.rn.f64 	%fd348, %fd42, %fd297, %fd346;
	fma.rn.f64 	%fd349, %fd625, %fd300, %fd347;
	fma.rn.f64 	%fd350, %fd624, %fd301, %fd348;
	fma.rn.f64 	%fd351, %fd623, %fd305, %fd349;
	fma.rn.f64 	%fd352, %fd622, %fd304, %fd350;
	ld.global.nc.f64 	%fd353, [%rd16+-24];
	ld.global.nc.f64 	%fd354, [%rd16+-56];
	sub.f64 	%fd355, %fd351, %fd352;
	mul.f64 	%fd356, %fd355, %fd353;
	add.f64 	%fd357, %fd351, %fd352;
	mul.f64 	%fd629, %fd357, %fd354;
	fma.rn.f64 	%fd358, %fd621, %fd292, 0d0000000000000000;
	fma.rn.f64 	%fd359, %fd620, %fd293, 0d0000000000000000;
	fma.rn.f64 	%fd360, %fd619, %fd296, %fd358;
	fma.rn.f64 	%fd361, %fd618, %fd297, %fd359;
	fma.rn.f64 	%fd362, %fd617, %fd300, %fd360;
	fma.rn.f64 	%fd363, %fd616, %fd301, %fd361;
	fma.rn.f64 	%fd364, %fd615, %fd305, %fd362;
	fma.rn.f64 	%fd365, %fd614, %fd304, %fd363;
	ld.global.nc.f64 	%fd366, [%rd16+-32];
	ld.global.nc.f64 	%fd367, [%rd16+-48];
	sub.f64 	%fd368, %fd364, %fd365;
	mul.f64 	%fd626, %fd368, %fd366;
	add.f64 	%fd369, %fd364, %fd365;
	mul.f64 	%fd628, %fd369, %fd367;
	fma.rn.f64 	%fd370, %fd613, %fd292, 0d0000000000000000;
	fma.rn.f64 	%fd371, %fd612, %fd293, 0d0000000000000000;
	fma.rn.f64 	%fd372, %fd611, %fd296, %fd370;
	fma.rn.f64 	%fd373, %fd610, %fd297, %fd371;
	fma.rn.f64 	%fd374, %fd609, %fd300, %fd372;
	fma.rn.f64 	%fd375, %fd608, %fd301, %fd373;
	fma.rn.f64 	%fd376, %fd607, %fd305, %fd374;
	fma.rn.f64 	%fd377, %fd606, %fd304, %fd375;
	ld.global.nc.f64 	%fd378, [%rd16+-40];
	add.f64 	%fd379, %fd376, %fd377;
	mul.f64 	%fd627, %fd379, %fd378;
	bar.sync 	0;
	add.f64 	%fd380, %fd632, %fd317;
	sub.f64 	%fd381, %fd632, %fd317;
	add.f64 	%fd382, %fd631, %fd330;
	sub.f64 	%fd383, %fd631, %fd330;
	add.f64 	%fd384, %fd630, %fd343;
	sub.f64 	%fd385, %fd630, %fd343;
	add.f64 	%fd386, %fd629, %fd356;
	sub.f64 	%fd387, %fd629, %fd356;
	add.f64 	%fd388, %fd628, %fd626;
	sub.f64 	%fd389, %fd628, %fd626;
	add.f64 	%fd390, %fd627, %fd627;
	sub.f64 	%fd391, %fd627, %fd627;
	mul.f64 	%fd392, %fd390, 0d3FE0000000000000;
	fma.rn.f64 	%fd393, %fd15, %fd380, 0d0000000000000000;
	fma.rn.f64 	%fd394, %fd16, %fd381, 0d0000000000000000;
	fma.rn.f64 	%fd395, %fd23, %fd382, %fd393;
	fma.rn.f64 	%fd396, %fd24, %fd383, %fd394;
	fma.rn.f64 	%fd397, %fd31, %fd384, %fd395;
	fma.rn.f64 	%fd398, %fd32, %fd385, %fd396;
	fma.rn.f64 	%fd399, %fd39, %fd386, %fd397;
	fma.rn.f64 	%fd400, %fd40, %fd387, %fd398;
	fma.rn.f64 	%fd401, %fd621, %fd388, %fd399;
	fma.rn.f64 	%fd402, %fd620, %fd389, %fd400;
	fma.rn.f64 	%fd403, %fd613, %fd392, %fd401;
	fma.rn.f64 	%fd404, %fd612, %fd391, %fd402;
	sub.f64 	%fd405, %fd403, %fd404;
	st.shared.f64 	[%r30+48], %fd405;
	add.f64 	%fd406, %fd403, %fd404;
	st.shared.f64 	[%r30], %fd406;
	fma.rn.f64 	%fd407, %fd17, %fd380, 0d0000000000000000;
	fma.rn.f64 	%fd408, %fd18, %fd381, 0d0000000000000000;
	fma.rn.f64 	%fd409, %fd25, %fd382, %fd407;
	fma.rn.f64 	%fd410, %fd26, %fd383, %fd408;
	fma.rn.f64 	%fd411, %fd33, %fd384, %fd409;
	fma.rn.f64 	%fd412, %fd34, %fd385, %fd410;
	fma.rn.f64 	%fd413, %fd41, %fd386, %fd411;
	fma.rn.f64 	%fd414, %fd42, %fd387, %fd412;
	fma.rn.f64 	%fd415, %fd619, %fd388, %fd413;
	fma.rn.f64 	%fd416, %fd618, %fd389, %fd414;
	fma.rn.f64 	%fd417, %fd611, %fd392, %fd415;
	fma.rn.f64 	%fd418, %fd610, %fd391, %fd416;
	sub.f64 	%fd419, %fd417, %fd418;
	st.shared.f64 	[%r30+40], %fd419;
	add.f64 	%fd420, %fd417, %fd418;
	st.shared.f64 	[%r30+8], %fd420;
	fma.rn.f64 	%fd421, %fd19, %fd380, 0d0000000000000000;
	fma.rn.f64 	%fd422, %fd20, %fd381, 0d0000000000000000;
	fma.rn.f64 	%fd423, %fd27, %fd382, %fd421;
	fma.rn.f64 	%fd424, %fd28, %fd383, %fd422;
	fma.rn.f64 	%fd425, %fd35, %fd384, %fd423;
	fma.rn.f64 	%fd426, %fd36, %fd385, %fd424;
	fma.rn.f64 	%fd427, %fd625, %fd386, %fd425;
	fma.rn.f64 	%fd428, %fd624, %fd387, %fd426;
	fma.rn.f64 	%fd429, %fd617, %fd388, %fd427;
	fma.rn.f64 	%fd430, %fd616, %fd389, %fd428;
	fma.rn.f64 	%fd431, %fd609, %fd392, %fd429;
	fma.rn.f64 	%fd432, %fd608, %fd391, %fd430;
	sub.f64 	%fd433, %fd431, %fd432;
	st.shared.f64 	[%r30+32], %fd433;
	add.f64 	%fd434, %fd431, %fd432;
	st.shared.f64 	[%r30+16], %fd434;
	fma.rn.f64 	%fd435, %fd21, %fd380, 0d0000000000000000;
	fma.rn.f64 	%fd436, %fd22, %fd381, 0d0000000000000000;
	fma.rn.f64 	%fd437, %fd29, %fd382, %fd435;
	fma.rn.f64 	%fd438, %fd30, %fd383, %fd436;
	fma.rn.f64 	%fd439, %fd37, %fd384, %fd437;
	fma.rn.f64 	%fd440, %fd38, %fd385, %fd438;
	fma.rn.f64 	%fd441, %fd623, %fd386, %fd439;
	fma.rn.f64 	%fd442, %fd622, %fd387, %fd440;
	fma.rn.f64 	%fd443, %fd615, %fd388, %fd441;
	fma.rn.f64 	%fd444, %fd614, %fd389, %fd442;
	fma.rn.f64 	%fd445, %fd607, %fd392, %fd443;
	fma.rn.f64 	%fd446, %fd606, %fd391, %fd444;
	add.f64 	%fd447, %fd445, %fd446;
	st.shared.f64 	[%r30+24], %fd447;
	bar.sync 	0;
	@%p10 bra 	$L__BB178_11;
	ld.shared.f64 	%fd448, [%r7];
	ld.shared.f64 	%fd449, [%r7+880];
	add.f64 	%fd450, %fd448, %fd449;
	sub.f64 	%fd451, %fd448, %fd449;
	ld.shared.f64 	%fd452, [%r7+88];
	ld.shared.f64 	%fd453, [%r7+792];
	add.f64 	%fd454, %fd452, %fd453;
	sub.f64 	%fd455, %fd452, %fd453;
	ld.shared.f64 	%fd456, [%r7+176];
	ld.shared.f64 	%fd457, [%r7+704];
	add.f64 	%fd458, %fd456, %fd457;
	sub.f64 	%fd459, %fd456, %fd457;
	ld.shared.f64 	%fd460, [%r7+264];
	ld.shared.f64 	%fd461, [%r7+616];
	add.f64 	%fd462, %fd460, %fd461;
	sub.f64 	%fd463, %fd460, %fd461;
	ld.shared.f64 	%fd464, [%r7+352];
	ld.shared.f64 	%fd465, [%r7+528];
	add.f64 	%fd466, %fd464, %fd465;
	sub.f64 	%fd467, %fd464, %fd465;
	ld.shared.f64 	%fd468, [%r7+440];
	add.f64 	%fd469, %fd468, %fd468;
	sub.f64 	%fd470, %fd468, %fd468;
	mul.f64 	%fd471, %fd469, 0d3FE0000000000000;
	fma.rn.f64 	%fd472, %fd15, %fd450, 0d0000000000000000;
	fma.rn.f64 	%fd473, %fd16, %fd451, 0d0000000000000000;
	fma.rn.f64 	%fd474, %fd23, %fd454, %fd472;
	fma.rn.f64 	%fd475, %fd24, %fd455, %fd473;
	fma.rn.f64 	%fd476, %fd31, %fd458, %fd474;
	fma.rn.f64 	%fd477, %fd32, %fd459, %fd475;
	fma.rn.f64 	%fd478, %fd39, %fd462, %fd476;
	fma.rn.f64 	%fd479, %fd40, %fd463, %fd477;
	fma.rn.f64 	%fd480, %fd621, %fd466, %fd478;
	fma.rn.f64 	%fd481, %fd620, %fd467, %fd479;
	fma.rn.f64 	%fd482, %fd613, %fd471, %fd480;
	fma.rn.f64 	%fd483, %fd612, %fd470, %fd481;
	sub.f64 	%fd484, %fd482, %fd483;
	st.shared.f64 	[%r7+528], %fd484;
	add.f64 	%fd485, %fd482, %fd483;
	st.shared.f64 	[%r7], %fd485;
	fma.rn.f64 	%fd486, %fd17, %fd450, 0d0000000000000000;
	fma.rn.f64 	%fd487, %fd18, %fd451, 0d0000000000000000;
	fma.rn.f64 	%fd488, %fd25, %fd454, %fd486;
	fma.rn.f64 	%fd489, %fd26, %fd455, %fd487;
	fma.rn.f64 	%fd490, %fd33, %fd458, %fd488;
	fma.rn.f64 	%fd491, %fd34, %fd459, %fd489;
	fma.rn.f64 	%fd492, %fd41, %fd462, %fd490;
	fma.rn.f64 	%fd493, %fd42, %fd463, %fd491;
	fma.rn.f64 	%fd494, %fd619, %fd466, %fd492;
	fma.rn.f64 	%fd495, %fd618, %fd467, %fd493;
	fma.rn.f64 	%fd496, %fd611, %fd471, %fd494;
	fma.rn.f64 	%fd497, %fd610, %fd470, %fd495;
	sub.f64 	%fd498, %fd496, %fd497;
	st.shared.f64 	[%r7+440], %fd498;
	add.f64 	%fd499, %fd496, %fd497;
	st.shared.f64 	[%r7+88], %fd499;
	fma.rn.f64 	%fd500, %fd19, %fd450, 0d0000000000000000;
	fma.rn.f64 	%fd501, %fd20, %fd451, 0d0000000000000000;
	fma.rn.f64 	%fd502, %fd27, %fd454, %fd500;
	fma.rn.f64 	%fd503, %fd28, %fd455, %fd501;
	fma.rn.f64 	%fd504, %fd35, %fd458, %fd502;
	fma.rn.f64 	%fd505, %fd36, %fd459, %fd503;
	fma.rn.f64 	%fd506, %fd625, %fd462, %fd504;
	fma.rn.f64 	%fd507, %fd624, %fd463, %fd505;
	fma.rn.f64 	%fd508, %fd617, %fd466, %fd506;
	fma.rn.f64 	%fd509, %fd616, %fd467, %fd507;
	fma.rn.f64 	%fd510, %fd609, %fd471, %fd508;
	fma.rn.f64 	%fd511, %fd608, %fd470, %fd509;
	sub.f64 	%fd512, %fd510, %fd511;
	st.shared.f64 	[%r7+352], %fd512;
	add.f64 	%fd513, %fd510, %fd511;
	st.shared.f64 	[%r7+176], %fd513;
	fma.rn.f64 	%fd514, %fd21, %fd450, 0d0000000000000000;
	fma.rn.f64 	%fd515, %fd22, %fd451, 0d0000000000000000;
	fma.rn.f64 	%fd516, %fd29, %fd454, %fd514;
	fma.rn.f64 	%fd517, %fd30, %fd455, %fd515;
	fma.rn.f64 	%fd518, %fd37, %fd458, %fd516;
	fma.rn.f64 	%fd519, %fd38, %fd459, %fd517;
	fma.rn.f64 	%fd520, %fd623, %fd462, %fd518;
	fma.rn.f64 	%fd521, %fd622, %fd463, %fd519;
	fma.rn.f64 	%fd522, %fd615, %fd466, %fd520;
	fma.rn.f64 	%fd523, %fd614, %fd467, %fd521;
	fma.rn.f64 	%fd524, %fd607, %fd471, %fd522;
	fma.rn.f64 	%fd525, %fd606, %fd470, %fd523;
	add.f64 	%fd526, %fd524, %fd525;
	st.shared.f64 	[%r7+264], %fd526;
$L__BB178_11:
	mov.u32 	%r38, %tid.x;
	setp.gt.u32 	%p11, %r38, 48;
	bar.sync 	0;
	@%p11 bra 	$L__BB178_13;
	ld.shared.f64 	%fd527, [%r6];
	ld.shared.f64 	%fd528, [%r6+9680];
	add.f64 	%fd529, %fd527, %fd528;
	sub.f64 	%fd530, %fd527, %fd528;
	ld.shared.f64 	%fd531, [%r6+968];
	ld.shared.f64 	%fd532, [%r6+8712];
	add.f64 	%fd533, %fd531, %fd532;
	sub.f64 	%fd534, %fd531, %fd532;
	ld.shared.f64 	%fd535, [%r6+1936];
	ld.shared.f64 	%fd536, [%r6+7744];
	add.f64 	%fd537, %fd535, %fd536;
	sub.f64 	%fd538, %fd535, %fd536;
	ld.shared.f64 	%fd539, [%r6+2904];
	ld.shared.f64 	%fd540, [%r6+6776];
	add.f64 	%fd541, %fd539, %fd540;
	sub.f64 	%fd542, %fd539, %fd540;
	ld.shared.f64 	%fd543, [%r6+3872];
	ld.shared.f64 	%fd544, [%r6+5808];
	add.f64 	%fd545, %fd543, %fd544;
	sub.f64 	%fd546, %fd543, %fd544;
	ld.shared.f64 	%fd547, [%r6+4840];
	add.f64 	%fd548, %fd547, %fd547;
	sub.f64 	%fd549, %fd547, %fd547;
	mul.f64 	%fd550, %fd548, 0d3FE0000000000000;
	fma.rn.f64 	%fd551, %fd15, %fd529, 0d0000000000000000;
	fma.rn.f64 	%fd552, %fd16, %fd530, 0d0000000000000000;
	fma.rn.f64 	%fd553, %fd23, %fd533, %fd551;
	fma.rn.f64 	%fd554, %fd24, %fd534, %fd552;
	fma.rn.f64 	%fd555, %fd31, %fd537, %fd553;
	fma.rn.f64 	%fd556, %fd32, %fd538, %fd554;
	fma.rn.f64 	%fd557, %fd39, %fd541, %fd555;
	fma.rn.f64 	%fd558, %fd40, %fd542, %fd556;
	fma.rn.f64 	%fd559, %fd621, %fd545, %fd557;
	fma.rn.f64 	%fd560, %fd620, %fd546, %fd558;
	fma.rn.f64 	%fd561, %fd613, %fd550, %fd559;
	fma.rn.f64 	%fd562, %fd612, %fd549, %fd560;
	sub.f64 	%fd626, %fd561, %fd562;
	add.f64 	%fd632, %fd561, %fd562;
	fma.rn.f64 	%fd563, %fd17, %fd529, 0d0000000000000000;
	fma.rn.f64 	%fd564, %fd18, %fd530, 0d0000000000000000;
	fma.rn.f64 	%fd565, %fd25, %fd533, %fd563;
	fma.rn.f64 	%fd566, %fd26, %fd534, %fd564;
	fma.rn.f64 	%fd567, %fd33, %fd537, %fd565;
	fma.rn.f64 	%fd568, %fd34, %fd538, %fd566;
	fma.rn.f64 	%fd569, %fd41, %fd541, %fd567;
	fma.rn.f64 	%fd570, %fd42, %fd542, %fd568;
	fma.rn.f64 	%fd571, %fd619, %fd545, %fd569;
	fma.rn.f64 	%fd572, %fd618, %fd546, %fd570;
	fma.rn.f64 	%fd573, %fd611, %fd550, %fd571;
	fma.rn.f64 	%fd574, %fd610, %fd549, %fd572;
	sub.f64 	%fd627, %fd573, %fd574;
	add.f64 	%fd631, %fd573, %fd574;
	fma.rn.f64 	%fd575, %fd19, %fd529, 0d0000000000000000;
	fma.rn.f64 	%fd576, %fd20, %fd530, 0d0000000000000000;
	fma.rn.f64 	%fd577, %fd27, %fd533, %fd575;
	fma.rn.f64 	%fd578, %fd28, %fd534, %fd576;
	fma.rn.f64 	%fd579, %fd35, %fd537, %fd577;
	fma.rn.f64 	%fd580, %fd36, %fd538, %fd578;
	fma.rn.f64 	%fd581, %fd625, %fd541, %fd579;
	fma.rn.f64 	%fd582, %fd624, %fd542, %fd580;
	fma.rn.f64 	%fd583, %fd617, %fd545, %fd581;
	fma.rn.f64 	%fd584, %fd616, %fd546, %fd582;
	fma.rn.f64 	%fd585, %fd609, %fd550, %fd583;
	fma.rn.f64 	%fd586, %fd608, %fd549, %fd584;
	sub.f64 	%fd628, %fd585, %fd586;
	add.f64 	%fd630, %fd585, %fd586;
	fma.rn.f64 	%fd587, %fd21, %fd529, 0d0000000000000000;
	fma.rn.f64 	%fd588, %fd22, %fd530, 0d0000000000000000;
	fma.rn.f64 	%fd589, %fd29, %fd533, %fd587;
	fma.rn.f64 	%fd590, %fd30, %fd534, %fd588;
	fma.rn.f64 	%fd591, %fd37, %fd537, %fd589;
	fma.rn.f64 	%fd592, %fd38, %fd538, %fd590;
	fma.rn.f64 	%fd593, %fd623, %fd541, %fd591;
	fma.rn.f64 	%fd594, %fd622, %fd542, %fd592;
	fma.rn.f64 	%fd595, %fd615, %fd545, %fd593;
	fma.rn.f64 	%fd596, %fd614, %fd546, %fd594;
	fma.rn.f64 	%fd597, %fd607, %fd550, %fd595;
	fma.rn.f64 	%fd598, %fd606, %fd549, %fd596;
	add.f64 	%fd629, %fd597, %fd598;
$L__BB178_13:
	bar.sync 	0;
	@%p4 bra 	$L__BB178_15;
	ld.param.u64 	%rd21, [_Z30massMatrixMultiplySharedKernelILi7ELi11ELi1EEviPKdS1_S1_S1_Pd_param_5];
	mov.u32 	%r39, %ctaid.x;
	mov.u32 	%r40, %tid.y;
	add.s32 	%r41, %r39, %r40;
	mad.lo.s32 	%r43, %r41, 343, %r38;
	cvta.to.global.u64 	%rd17, %rd21;
	mul.wide.s32 	%rd18, %r43, 8;
	add.s64 	%rd19, %rd17, %rd18;
	st.global.f64 	[%rd19], %fd632;
	st.global.f64 	[%rd19+392], %fd631;
	st.global.f64 	[%rd19+784], %fd630;
	st.global.f64 	[%rd19+1176], %fd629;
	st.global.f64 	[%rd19+1568], %fd628;
	st.global.f64 	[%rd19+1960], %fd627;
	st.global.f64 	[%rd19+2352], %fd626;
$L__BB178_15:
	ret;

}
	// .globl	_Z30massMatrixMultiplyGlobalKernelILi7ELi11ELi1EEviPKdS1_S1_S1_Pd
.visible .entry _Z30massMatrixMultiplyGlobalKernelILi7ELi11ELi1EEviPKdS1_S1_S1_Pd(
	.param .u32 _Z30massMatrixMultiplyGlobalKernelILi7ELi11ELi1EEviPKdS1_S1_S1_Pd_param_0,
	.param .u64 .ptr .align 1 _Z30massMatrixMultiplyGlobalKernelILi7ELi11ELi1EEviPKdS1_S1_S1_Pd_param_1,
	.param .u64 .ptr .align 1 _Z30massMatrixMultiplyGlobalKernelILi7ELi11ELi1EEviPKdS1_S1_S1_Pd_param_2,
	.param .u64 .ptr .align 1 _Z30massMatrixMultiplyGlobalKernelILi7ELi11ELi1EEviPKdS1_S1_S1_Pd_param_3,
	.param .u64 .ptr .align 1 _Z30massMatrixMultiplyGlobalKernelILi7ELi11ELi1EEviPKdS1_S1_S1_Pd_param_4,
	.param .u64 .ptr .align 1 _Z30massMatrixMultiplyGlobalKernelILi7ELi11ELi1EEviPKdS1_S1_S1_Pd_param_5
)
{
	.reg .pred 	%p<10>;
	.reg .b16 	%rs<22>;
	.reg .b32 	%r<39>;
	.reg .b64 	%rd<23>;
	.reg .b64 	%fd<647>;
	// demoted variable
	.shared .align 8 .b8 _ZZ30massMatrixMultiplyGlobalKernelILi7ELi11ELi1EEviPKdS1_S1_S1_PdE6s_tmp1[10648];
	ld.param.u32 	%r8, [_Z30massMatrixMultiplyGlobalKernelILi7ELi11ELi1EEviPKdS1_S1_S1_Pd_param_0];
	ld.param.u64 	%rd4, [_Z30massMatrixMultiplyGlobalKernelILi7ELi11ELi1EEviPKdS1_S1_S1_Pd_param_2];
	ld.param.u64 	%rd5, [_Z30massMatrixMultiplyGlobalKernelILi7ELi11ELi1EEviPKdS1_S1_S1_Pd_param_3];
	ld.param.u64 	%rd6, [_Z30massMatrixMultiplyGlobalKernelILi7ELi11ELi1EEviPKdS1_S1_S1_Pd_param_4];
	cvta.to.global.u64 	%rd1, %rd5;
	cvta.to.global.u64 	%rd2, %rd4;
	mov.u32 	%r9, %tid.x;
	mov.u32 	%r2, %tid.y;
	mov.u32 	%r10, %ctaid.x;
	add.s32 	%r3, %r10, %r2;
	cvt.u16.u32 	%rs2, %r9;
	mul.hi.u16 	%rs3, %rs2, 9363;
	sub.s16 	%rs4, %rs2, %rs3;
	shr.u16 	%rs5, %rs4, 1;
	add.s16 	%rs6, %rs5, %rs3;
	shr.u16 	%rs7, %rs6, 2;
	mul.lo.s16 	%rs8, %rs7, 7;
	sub.s16 	%rs1, %rs2, %rs8;
	setp.lt.s32 	%p2, %r3, %r8;
	setp.lt.u32 	%p3, %r9, 49;
	and.pred  	%p1, %p2, %p3;
	not.pred 	%p4, %p1;
	@%p4 bra 	$L__BB179_2;
	cvta.to.global.u64 	%rd8, %rd6;
	mad.lo.s32 	%r11, %r3, 343, %r9;
	mul.wide.s32 	%rd9, %r11, 8;
	add.s64 	%rd10, %rd8, %rd9;
	ld.global.nc.f64 	%fd639, [%rd10];
	ld.global.nc.f64 	%fd638, [%rd10+392];
	ld.global.nc.f64 	%fd637, [%rd10+784];
	ld.global.nc.f64 	%fd636, [%rd10+1176];
	ld.global.nc.f64 	%fd635, [%rd10+1568];
	ld.global.nc.f64 	%fd634, [%rd10+1960];
	ld.global.nc.f64 	%fd633, [%rd10+2352];
$L__BB179_2:
	setp.gt.u32 	%p5, %r9, 48;
	bar.sync 	0;
	mov.u32 	%r12, _ZZ30massMatrixMultiplyGlobalKernelILi7ELi11ELi1EEviPKdS1_S1_S1_PdE6s_tmp1;
	mad.lo.s32 	%r13, %r2, 10648, %r12;
	mul.lo.s16 	%rs10, %rs2, 37;
	shr.u16 	%rs11, %rs10, 8;
	sub.s16 	%rs12, %rs2, %rs11;
	and.b16  	%rs13, %rs12, 254;
	shr.u16 	%rs14, %rs13, 1;
	add.s16 	%rs15, %rs14, %rs11;
	and.b16  	%rs16, %rs15, 252;
	shr.u16 	%rs17, %rs16, 2;
	cvt.u32.u16 	%r4, %rs17;
	mul.wide.u16 	%r14, %rs17, 88;
	add.s32 	%r5, %r13, %r14;
	mul.wide.u16 	%r15, %rs1, 8;
	add.s32 	%r6, %r5, %r15;
	@%p5 bra 	$L__BB179_4;
	add.f64 	%fd85, %fd639, %fd633;
	sub.f64 	%fd86, %fd639, %fd633;
	add.f64 	%fd87, %fd638, %fd634;
	sub.f64 	%fd88, %fd638, %fd634;
	add.f64 	%fd89, %fd637, %fd635;
	sub.f64 	%fd90, %fd637, %fd635;
	add.f64 	%fd91, %fd636, %fd636;
	sub.f64 	%fd92, %fd636, %fd636;
	mul.f64 	%fd93, %fd91, 0d3FE0000000000000;
	ld.global.nc.f64 	%fd94, [%rd2];
	fma.rn.f64 	%fd95, %fd94, %fd85, 0d0000000000000000;
	ld.global.nc.f64 	%fd96, [%rd1];
	fma.rn.f64 	%fd97, %fd96, %fd86, 0d0000000000000000;
	ld.global.nc.f64 	%fd98, [%rd2+8];
	fma.rn.f64 	%fd99, %fd98, %fd87, %fd95;
	ld.global.nc.f64 	%fd100, [%rd1+8];
	fma.rn.f64 	%fd101, %fd100, %fd88, %fd97;
	ld.global.nc.f64 	%fd102, [%rd2+16];
	fma.rn.f64 	%fd103, %fd102, %fd89, %fd99;
	ld.global.nc.f64 	%fd104, [%rd1+16];
	fma.rn.f64 	%fd105, %fd104, %fd90, %fd101;
	ld.global.nc.f64 	%fd106, [%rd2+24];
	fma.rn.f64 	%fd107, %fd106, %fd93, %fd103;
	ld.global.nc.f64 	%fd108, [%rd1+24];
	fma.rn.f64 	%fd109, %fd108, %fd92, %fd105;
	sub.f64 	%fd110, %fd107, %fd109;
	st.shared.f64 	[%r6+9680], %fd110;
	add.f64 	%fd111, %fd109, %fd107;
	st.shared.f64 	[%r6], %fd111;
	ld.global.nc.f64 	%fd112, [%rd2+32];
	fma.rn.f64 	%fd113, %fd112, %fd85, 0d0000000000000000;
	ld.global.nc.f64 	%fd114, [%rd1+32];
	fma.rn.f64 	%fd115, %fd114, %fd86, 0d0000000000000000;
	ld.global.nc.f64 	%fd116, [%rd2+40];
	fma.rn.f64 	%fd117, %fd116, %fd87, %fd113;
	ld.global.nc.f64 	%fd118, [%rd1+40];
	fma.rn.f64 	%fd119, %fd118, %fd88, %fd115;
	ld.global.nc.f64 	%fd120, [%rd2+48];
	fma.rn.f64 	%fd121, %fd120, %fd89, %fd117;
	ld.global.nc.f64 	%fd122, [%rd1+48];
	fma.rn.f64 	%fd123, %fd122, %fd90, %fd119;
	ld.global.nc.f64 	%fd124, [%rd2+56];
	fma.rn.f64 	%fd125, %fd124, %fd93, %fd121;
	ld.global.nc.f64 	%fd126, [%rd1+56];
	fma.rn.f64 	%fd127, %fd126, %fd92, %fd123;
	sub.f64 	%fd128, %fd125, %fd127;
	st.shared.f64 	[%r6+8712], %fd128;
	add.f64 	%fd129, %fd127, %fd125;
	st.shared.f64 	[%r6+968], %fd129;
	ld.global.nc.f64 	%fd130, [%rd2+64];
	fma.rn.f64 	%fd131, %fd130, %fd85, 0d0000000000000000;
	ld.global.nc.f64 	%fd132, [%rd1+64];
	fma.rn.f64 	%fd133, %fd132, %fd86, 0d0000000000000000;
	ld.global.nc.f64 	%fd134, [%rd2+72];
	fma.rn.f64 	%fd135, %fd134, %fd87, %fd131;
	ld.global.nc.f64 	%fd136, [%rd1+72];
	fma.rn.f64 	%fd137, %fd136, %fd88, %fd133;
	ld.global.nc.f64 	%fd138, [%rd2+80];
	fma.rn.f64 	%fd139, %fd138, %fd89, %fd135;
	ld.global.nc.f64 	%fd140, [%rd1+80];
	fma.rn.f64 	%fd141, %fd140, %fd90, %fd137;
	ld.global.nc.f64 	%fd142, [%rd2+88];
	fma.rn.f64 	%fd143, %fd142, %fd93, %fd139;
	ld.global.nc.f64 	%fd144, [%rd1+88];
	fma.rn.f64 	%fd145, %fd144, %fd92, %fd141;
	sub.f64 	%fd146, %fd143, %fd145;
	st.shared.f64 	[%r6+7744], %fd146;
	add.f64 	%fd147, %fd145, %fd143;
	st.shared.f64 	[%r6+1936], %fd147;
	ld.global.nc.f64 	%fd148, [%rd2+96];
	fma.rn.f64 	%fd149, %fd148, %fd85, 0d0000000000000000;
	ld.global.nc.f64 	%fd150, [%rd1+96];
	fma.rn.f64 	%fd151, %fd150, %fd86, 0d0000000000000000;
	ld.global.nc.f64 	%fd152, [%rd2+104];
	fma.rn.f64 	%fd153, %fd152, %fd87, %fd149;
	ld.global.nc.f64 	%fd154, [%rd1+104];
	fma.rn.f64 	%fd155, %fd154, %fd88, %fd151;
	ld.global.nc.f64 	%fd156, [%rd2+112];
	fma.rn.f64 	%fd157, %fd156, %fd89, %fd153;
	ld.global.nc.f64 	%fd158, [%rd1+112];
	fma.rn.f64 	%fd159, %fd158, %fd90, %fd155;
	ld.global.nc.f64 	%fd160, [%rd2+120];
	fma.rn.f64 	%fd161, %fd160, %fd93, %fd157;
	ld.global.nc.f64 	%fd162, [%rd1+120];
	fma.rn.f64 	%fd163, %fd162, %fd92, %fd159;
	sub.f64 	%fd164, %fd161, %fd163;
	st.shared.f64 	[%r6+6776], %fd164;
	add.f64 	%fd165, %fd163, %fd161;
	st.shared.f64 	[%r6+2904], %fd165;
	ld.global.nc.f64 	%fd166, [%rd2+128];
	fma.rn.f64 	%fd167, %fd166, %fd85, 0d0000000000000000;
	ld.global.nc.f64 	%fd168, [%rd1+128];
	fma.rn.f64 	%fd169, %fd168, %fd86, 0d0000000000000000;
	ld.global.nc.f64 	%fd170, [%rd2+136];
	fma.rn.f64 	%fd171, %fd170, %fd87, %fd167;
	ld.global.nc.f64 	%fd172, [%rd1+136];
	fma.rn.f64 	%fd173, %fd172, %fd88, %fd169;
	ld.global.nc.f64 	%fd174, [%rd2+144];
	fma.rn.f64 	%fd175, %fd174, %fd89, %fd171;
	ld.global.nc.f64 	%fd176, [%rd1+144];
	fma.rn.f64 	%fd177, %fd176, %fd90, %fd173;
	ld.global.nc.f64 	%fd178, [%rd2+152];
	fma.rn.f64 	%fd179, %fd178, %fd93, %fd175;
	ld.global.nc.f64 	%fd180, [%rd1+152];
	fma.rn.f64 	%fd181, %fd180, %fd92, %fd177;
	sub.f64 	%fd182, %fd179, %fd181;
	st.shared.f64 	[%r6+5808], %fd182;
	add.f64 	%fd183, %fd181, %fd179;
	st.shared.f64 	[%r6+3872], %fd183;
	ld.global.nc.f64 	%fd184, [%rd2+160];
	fma.rn.f64 	%fd185, %fd184, %fd85, 0d0000000000000000;
	ld.global.nc.f64 	%fd186, [%rd1+160];
	fma.rn.f64 	%fd187, %fd186, %fd86, 0d0000000000000000;
	ld.global.nc.f64 	%fd188, [%rd2+168];
	fma.rn.f64 	%fd189, %fd188, %fd87, %fd185;
	ld.global.nc.f64 	%fd190, [%rd1+168];
	fma.rn.f64 	%fd191, %fd190, %fd88, %fd187;
	ld.global.nc.f64 	%fd192, [%rd2+176];
	fma.rn.f64 	%fd193, %fd192, %fd89, %fd189;
	ld.global.nc.f64 	%fd194, [%rd1+176];
	fma.rn.f64 	%fd195, %fd194, %fd90, %fd191;
	ld.global.nc.f64 	%fd196, [%rd2+184];
	fma.rn.f64 	%fd197, %fd196, %fd93, %fd193;
	ld.global.nc.f64 	%fd198, [%rd1+184];
	fma.rn.f64 	%fd199, %fd198, %fd92, %fd195;
	add.f64 	%fd200, %fd199, %fd197;
	st.shared.f64 	[%r6+4840], %fd200;
$L__BB179_4:
	bar.sync 	0;
	setp.gt.u32 	%p6, %r9, 76;
	mad.lo.s32 	%r16, %r4, 880, %r5;
	add.s32 	%r7, %r16, %r15;
	@%p6 bra 	$L__BB179_6;
	ld.shared.f64 	%fd201, [%r7];
	ld.shared.f64 	%fd202, [%r7+528];
	add.f64 	%fd203, %fd201, %fd202;
	sub.f64 	%fd204, %fd201, %fd202;
	ld.shared.f64 	%fd205, [%r7+88];
	ld.shared.f64 	%fd206, [%r7+440];
	add.f64 	%fd207, %fd205, %fd206;
	sub.f64 	%fd208, %fd205, %fd206;
	ld.shared.f64 	%fd209, [%r7+176];
	ld.shared.f64 	%fd210, [%r7+352];
	add.f64 	%fd211, %fd209, %fd210;
	sub.f64 	%fd212, %fd209, %fd210;
	ld.shared.f64 	%fd213, [%r7+264];
	add.f64 	%fd214, %fd213, %fd213;
	sub.f64 	%fd215, %fd213, %fd213;
	mul.f64 	%fd216, %fd214, 0d3FE0000000000000;
	ld.global.nc.f64 	%fd217, [%rd2];
	fma.rn.f64 	%fd218, %fd217, %fd203, 0d0000000000000000;
	ld.global.nc.f64 	%fd219, [%rd1];
	fma.rn.f64 	%fd220, %fd219, %fd204, 0d0000000000000000;
	ld.global.nc.f64 	%fd221, [%rd2+8];
	fma.rn.f64 	%fd222, %fd221, %fd207, %fd218;
	ld.global.nc.f64 	%fd223, [%rd1+8];
	fma.rn.f64 	%fd224, %fd223, %fd208, %fd220;
	ld.global.nc.f64 	%fd225, [%rd2+16];
	fma.rn.f64 	%fd226, %fd225, %fd211, %fd222;
	ld.global.nc.f64 	%fd227, [%rd1+16];
	fma.rn.f64 	%fd228, %fd227, %fd212, %fd224;
	ld.global.nc.f64 	%fd229, [%rd2+24];
	fma.rn.f64 	%fd230, %fd229, %fd216, %fd226;
	ld.global.nc.f64 	%fd231, [%rd1+24];
	fma.rn.f64 	%fd232, %fd231, %fd215, %fd228;
	sub.f64 	%fd233, %fd230, %fd232;
	st.shared.f64 	[%r7+880], %fd233;
	add.f64 	%fd234, %fd232, %fd230;
	st.shared.f64 	[%r7], %fd234;
	ld.global.nc.f64 	%fd235, [%rd2+32];
	fma.rn.f64 	%fd236, %fd235, %fd203, 0d0000000000000000;
	ld.global.nc.f64 	%fd237, [%rd1+32];
	fma.rn.f64 	%fd238, %fd237, %fd204, 0d0000000000000000;
	ld.global.nc.f64 	%fd239, [%rd2+40];
	fma.rn.f64 	%fd240, %fd239, %fd207, %fd236;
	ld.global.nc.f64 	%fd241, [%rd1+40];
	fma.rn.f64 	%fd242, %fd241, %fd208, %fd238;
	ld.global.nc.f64 	%fd243, [%rd2+48];
	fma.rn.f64 	%fd244, %fd243, %fd211, %fd240;
	ld.global.nc.f64 	%fd245, [%rd1+48];
	fma.rn.f64 	%fd246, %fd245, %fd212, %fd242;
	ld.global.nc.f64 	%fd247, [%rd2+56];
	fma.rn.f64 	%fd248, %fd247, %fd216, %fd244;
	ld.global.nc.f64 	%fd249, [%rd1+56];
	fma.rn.f64 	%fd250, %fd249, %fd215, %fd246;
	sub.f64 	%fd251, %fd248, %fd250;
	st.shared.f64 	[%r7+792], %fd251;
	add.f64 	%fd252, %fd250, %fd248;
	st.shared.f64 	[%r7+88], %fd252;
	ld.global.nc.f64 	%fd253, [%rd2+64];
	fma.rn.f64 	%fd254, %fd253, %fd203, 0d0000000000000000;
	ld.global.nc.f64 	%fd255, [%rd1+64];
	fma.rn.f64 	%fd256, %fd255, %fd204, 0d0000000000000000;
	ld.global.nc.f64 	%fd257, [%rd2+72];
	fma.rn.f64 	%fd258, %fd257, %fd207, %fd254;
	ld.global.nc.f64 	%fd259, [%rd1+72];
	fma.rn.f64 	%fd260, %fd259, %fd208, %fd256;
	ld.global.nc.f64 	%fd261, [%rd2+80];
	fma.rn.f64 	%fd262, %fd261, %fd211, %fd258;
	ld.global.nc.f64 	%fd263, [%rd1+80];
	fma.rn.f64 	%fd264, %fd263, %fd212, %fd260;
	ld.global.nc.f64 	%fd265, [%rd2+88];
	fma.rn.f64 	%fd266, %fd265, %fd216, %fd262;
	ld.global.nc.f64 	%fd267, [%rd1+88];
	fma.rn.f64 	%fd268, %fd267, %fd215, %fd264;
	sub.f64 	%fd269, %fd266, %fd268;
	st.shared.f64 	[%r7+704], %fd269;
	add.f64 	%fd270, %fd268, %fd266;
	st.shared.f64 	[%r7+176], %fd270;
	ld.global.nc.f64 	%fd271, [%rd2+96];
	fma.rn.f64 	%fd272, %fd271, %fd203, 0d0000000000000000;
	ld.global.nc.f64 	%fd273, [%rd1+96];
	fma.rn.f64 	%fd274, %fd273, %fd204, 0d0000000000000000;
	ld.global.nc.f64 	%fd275, [%rd2+104];
	fma.rn.f64 	%fd276, %fd275, %fd207, %fd272;
	ld.global.nc.f64 	%fd277, [%rd1+104];
	fma.rn.f64 	%fd278, %fd277, %fd208, %fd274;
	ld.global.nc.f64 	%fd279, [%rd2+112];
	fma.rn.f64 	%fd280, %fd279, %fd211, %fd276;
	ld.global.nc.f64 	%fd281, [%rd1+112];
	fma.rn.f64 	%fd282, %fd281, %fd212, %fd278;
	ld.global.nc.f64 	%fd283, [%rd2+120];
	fma.rn.f64 	%fd284, %fd283, %fd216, %fd280;
	ld.global.nc.f64 	%fd285, [%rd1+120];
	fma.rn.f64 	%fd286, %fd285, %fd215, %fd282;
	sub.f64 	%fd287, %fd284, %fd286;
	st.shared.f64 	[%r7+616], %fd287;
	add.f64 	%fd288, %fd286, %fd284;
	st.shared.f64 	[%r7+264], %fd288;
	ld.global.nc.f64 	%fd289, [%rd2+128];
	fma.rn.f64 	%fd290, %fd289, %fd203, 0d0000000000000000;
	ld.global.nc.f64 	%fd291, [%rd1+128];
	fma.rn.f64 	%fd292, %fd291, %fd204, 0d0000000000000000;
	ld.global.nc.f64 	%fd293, [%rd2+136];
	fma.rn.f64 	%fd294, %fd293, %fd207, %fd290;
	ld.global.nc.f64 	%fd295, [%rd1+136];
	fma.rn.f64 	%fd296, %fd295, %fd208, %fd292;
	ld.global.nc.f64 	%fd297, [%rd2+144];
	fma.rn.f64 	%fd298, %fd297, %fd211, %fd294;
	ld.global.nc.f64 	%fd299, [%rd1+144];
	fma.rn.f64 	%fd300, %fd299, %fd212, %fd296;
	ld.global.nc.f64 	%fd301, [%rd2+152];
	fma.rn.f64 	%fd302, %fd301, %fd216, %fd298;
	ld.global.nc.f64 	%fd303, [%rd1+152];
	fma.rn.f64 	%fd304, %fd303, %fd215, %fd300;
	sub.f64 	%fd305, %fd302, %fd304;
	st.shared.f64 	[%r7+528], %fd305;
	add.f64 	%fd306, %fd304, %fd302;
	st.shared.f64 	[%r7+352], %fd306;
	ld.global.nc.f64 	%fd307, [%rd2+160];
	fma.rn.f64 	%fd308, %fd307, %fd203, 0d0000000000000000;
	ld.global.nc.f64 	%fd309, [%rd1+160];
	fma.rn.f64 	%fd310, %fd309, %fd204, 0d0000000000000000;
	ld.global.nc.f64 	%fd311, [%rd2+168];
	fma.rn.f64 	%fd312, %fd311, %fd207, %fd308;
	ld.global.nc.f64 	%fd313, [%rd1+168];
	fma.rn.f64 	%fd314, %fd313, %fd208, %fd310;
	ld.global.nc.f64 	%fd315, [%rd2+176];
	fma.rn.f64 	%fd316, %fd315, %fd211, %fd312;
	ld.global.nc.f64 	%fd317, [%rd1+176];
	fma.rn.f64 	%fd318, %fd317, %fd212, %fd314;
	ld.global.nc.f64 	%fd319, [%rd2+184];
	fma.rn.f64 	%fd320, %fd319, %fd216, %fd316;
	ld.global.nc.f64 	%fd321, [%rd1+184];
	fma.rn.f64 	%fd322, %fd321, %fd215, %fd318;
	add.f64 	%fd323, %fd322, %fd320;
	st.shared.f64 	[%r7+440], %fd323;
$L__BB179_6:
	ld.param.u64 	%rd21, [_Z30massMatrixMultiplyGlobalKernelILi7ELi11ELi1EEviPKdS1_S1_S1_Pd_param_3];
	ld.param.u64 	%rd20, [_Z30massMatrixMultiplyGlobalKernelILi7ELi11ELi1EEviPKdS1_S1_S1_Pd_param_2];
	ld.param.u64 	%rd19, [_Z30massMatrixMultiplyGlobalKernelILi7ELi11ELi1EEviPKdS1_S1_S1_Pd_param_1];
	mov.u32 	%r18, %tid.x;
	setp.gt.u32 	%p7, %r18, 76;
	bar.sync 	0;
	cvt.u16.u32 	%rs18, %r18;
	mul.hi.u16 	%rs19, %rs18, 5958;
	mul.lo.s16 	%rs20, %rs19, 11;
	sub.s16 	%rs21, %rs18, %rs20;
	mov.u32 	%r19, %tid.y;
	mov.u32 	%r20, _ZZ30massMatrixMultiplyGlobalKernelILi7ELi11ELi1EEviPKdS1_S1_S1_PdE6s_tmp1;
	mad.lo.s32 	%r21, %r19, 10648, %r20;
	mul.wide.u16 	%r22, %rs19, 968;
	add.s32 	%r23, %r21, %r22;
	mul.wide.u16 	%r24, %rs21, 88;
	add.s32 	%r25, %r23, %r24;
	ld.shared.f64 	%fd324, [%r25];
	ld.shared.f64 	%fd325, [%r25+48];
	add.f64 	%fd326, %fd324, %fd325;
	sub.f64 	%fd327, %fd324, %fd325;
	ld.shared.f64 	%fd328, [%r25+8];
	ld.shared.f64 	%fd329, [%r25+40];
	add.f64 	%fd330, %fd328, %fd329;
	sub.f64 	%fd331, %fd328, %fd329;
	ld.shared.f64 	%fd332, [%r25+16];
	ld.shared.f64 	%fd333, [%r25+32];
	add.f64 	%fd334, %fd332, %fd333;
	sub.f64 	%fd335, %fd332, %fd333;
	ld.shared.f64 	%fd336, [%r25+24];
	add.f64 	%fd337, %fd336, %fd336;
	sub.f64 	%fd338, %fd336, %fd336;
	mul.f64 	%fd339, %fd337, 0d3FE0000000000000;
	mov.u32 	%r26, %ctaid.x;
	add.s32 	%r27, %r26, %r19;
	mov.b32 	%r28, {%rs21, %rs19};
	mov.b32 	%r29, 10;
	mov.b32 	%r30, 30987;
	dp2a.lo.u32.u32 	%r31, %r28, %r30, %r29;
	mad.lo.s32 	%r32, %r27, 1331, %r31;
	cvta.to.global.u64 	%rd11, %rd20;
	ld.global.nc.f64 	%fd15, [%rd11];
	fma.rn.f64 	%fd340, %fd15, %fd326, 0d0000000000000000;
	cvta.to.global.u64 	%rd12, %rd21;
	ld.global.nc.f64 	%fd16, [%rd12];
	fma.rn.f64 	%fd341, %fd16, %fd327, 0d0000000000000000;
	ld.global.nc.f64 	%fd17, [%rd11+8];
	fma.rn.f64 	%fd342, %fd17, %fd330, %fd340;
	ld.global.nc.f64 	%fd18, [%rd12+8];
	fma.rn.f64 	%fd343, %fd18, %fd331, %fd341;
	ld.global.nc.f64 	%fd19, [%rd11+16];
	fma.rn.f64 	%fd344, %fd19, %fd334, %fd342;
	ld.global.nc.f64 	%fd20, [%rd12+16];
	fma.rn.f64 	%fd345, %fd20, %fd335, %fd343;
	ld.global.nc.f64 	%fd21, [%rd11+24];
	fma.rn.f64 	%fd346, %fd21, %fd339, %fd344;
	ld.global.nc.f64 	%fd22, [%rd12+24];
	fma.rn.f64 	%fd347, %fd22, %fd338, %fd345;
	cvta.to.global.u64 	%rd13, %rd19;
	mul.wide.s32 	%rd14, %r32, 8;
	add.s64 	%rd15, %rd13, %rd14;
	ld.global.nc.f64 	%fd348, [%rd15];
	ld.global.nc.f64 	%fd349, [%rd15+-80];
	sub.f64 	%fd350, %fd346, %fd347;
	mul.f64 	%fd351, %fd350, %fd348;
	add.f64 	%fd352, %fd346, %fd347;
	mul.f64 	%fd646, %fd352, %fd349;
	ld.global.nc.f64 	%fd24, [%rd11+32];
	fma.rn.f64 	%fd353, %fd24, %fd326, 0d0000000000000000;
	ld.global.nc.f64 	%fd25, [%rd12+32];
	fma.rn.f64 	%fd354, %fd25, %fd327, 0d0000000000000000;
	ld.global.nc.f64 	%fd26, [%rd11+40];
	fma.rn.f64 	%fd355, %fd26, %fd330, %fd353;
	ld.global.nc.f64 	%fd27, [%rd12+40];
	fma.rn.f64 	%fd356, %fd27, %fd331, %fd354;
	ld.global.nc.f64 	%fd28, [%rd11+48];
	fma.rn.f64 	%fd357, %fd28, %fd334, %fd355;
	ld.global.nc.f64 	%fd29, [%rd12+48];
	fma.rn.f64 	%fd358, %fd29, %fd335, %fd356;
	ld.global.nc.f64 	%fd30, [%rd11+56];
	fma.rn.f64 	%fd359, %fd30, %fd339, %fd357;
	ld.global.nc.f64 	%fd31, [%rd12+56];
	fma.rn.f64 	%fd360, %fd31, %fd338, %fd358;
	ld.global.nc.f64 	%fd361, [%rd15+-8];
	ld.global.nc.f64 	%fd362, [%rd15+-72];
	sub.f64 	%fd363, %fd359, %fd360;
	mul.f64 	%fd364, %fd363, %fd361;
	add.f64 	%fd365, %fd359, %fd360;
	mul.f64 	%fd645, %fd365, %fd362;
	ld.global.nc.f64 	%fd33, [%rd11+64];
	fma.rn.f64 	%fd366, %fd33, %fd326, 0d0000000000000000;
	ld.global.nc.f64 	%fd34, [%rd12+64];
	fma.rn.f64 	%fd367, %fd34, %fd327, 0d0000000000000000;
	ld.global.nc.f64 	%fd35, [%rd11+72];
	fma.rn.f64 	%fd368, %fd35, %fd330, %fd366;
	ld.global.nc.f64 	%fd36, [%rd12+72];
	fma.rn.f64 	%fd369, %fd36, %fd331, %fd367;
	ld.global.nc.f64 	%fd37, [%rd11+80];
	fma.rn.f64 	%fd370, %fd37, %fd334, %fd368;
	ld.global.nc.f64 	%fd38, [%rd12+80];
	fma.rn.f64 	%fd371, %fd38, %fd335, %fd369;
	ld.global.nc.f64 	%fd39, [%rd11+88];
	fma.rn.f64 	%fd372, %fd39, %fd339, %fd370;
	ld.global.nc.f64 	%fd40, [%rd12+88];
	fma.rn.f64 	%fd373, %fd40, %fd338, %fd371;
	ld.global.nc.f64 	%fd374, [%rd15+-16];
	ld.global.nc.f64 	%fd375, [%rd15+-64];
	sub.f64 	%fd376, %fd372, %fd373;
	mul.f64 	%fd377, %fd376, %fd374;
	add.f64 	%fd378, %fd372, %fd373;
	mul.f64 	%fd644, %fd378, %fd375;
	ld.global.nc.f64 	%fd42, [%rd11+96];
	fma.rn.f64 	%fd379, %fd42, %fd326, 0d0000000000000000;
	ld.global.nc.f64 	%fd43, [%rd12+96];
	fma.rn.f64 	%fd380, %fd43, %fd327, 0d0000000000000000;
	ld.global.nc.f64 	%fd44, [%rd11+104];
	fma.rn.f64 	%fd381, %fd44, %fd330, %fd379;
	ld.global.nc.f64 	%fd45, [%rd12+104];
	fma.rn.f64 	%fd382, %fd45, %fd331, %fd380;
	ld.global.nc.f64 	%fd46, [%rd11+112];
	fma.rn.f64 	%fd383, %fd46, %fd334, %fd381;
	ld.global.nc.f64 	%fd47, [%rd12+112];
	fma.rn.f64 	%fd384, %fd47, %fd335, %fd382;
	ld.global.nc.f64 	%fd48, [%rd11+120];
	fma.rn.f64 	%fd385, %fd48, %fd339, %fd383;
	ld.global.nc.f64 	%fd49, [%rd12+120];
	fma.rn.f64 	%fd386, %fd49, %fd338, %fd384;
	ld.global.nc.f64 	%fd387, [%rd15+-24];
	ld.global.nc.f64 	%fd388, [%rd15+-56];
	sub.f64 	%fd389, %fd385, %fd386;
	mul.f64 	%fd390, %fd389, %fd387;
	add.f64 	%fd391, %fd385, %fd386;
	mul.f64 	%fd643, %fd391, %fd388;
	ld.global.nc.f64 	%fd51, [%rd11+128];
	fma.rn.f64 	%fd392, %fd51, %fd326, 0d0000000000000000;
	ld.global.nc.f64 	%fd52, [%rd12+128];
	fma.rn.f64 	%fd393, %fd52, %fd327, 0d0000000000000000;
	ld.global.nc.f64 	%fd53, [%rd11+136];
	fma.rn.f64 	%fd394, %fd53, %fd330, %fd392;
	ld.global.nc.f64 	%fd54, [%rd12+136];
	fma.rn.f64 	%fd395, %fd54, %fd331, %fd393;
	ld.global.nc.f64 	%fd55, [%rd11+144];
	fma.rn.f64 	%fd396, %fd55, %fd334, %fd394;
	ld.global.nc.f64 	%fd56, [%rd12+144];
	fma.rn.f64 	%fd397, %fd56, %fd335, %fd395;
	ld.global.nc.f64 	%fd57, [%rd11+152];
	fma.rn.f64 	%fd398, %fd57, %fd339, %fd396;
	ld.global.nc.f64 	%fd58, [%rd12+152];
	fma.rn.f64 	%fd399, %fd58, %fd338, %fd397;
	ld.global.nc.f64 	%fd400, [%rd15+-32];
	ld.global.nc.f64 	%fd401, [%rd15+-48];
	sub.f64 	%fd402, %fd398, %fd399;
	mul.f64 	%fd640, %fd402, %fd400;
	add.f64 	%fd403, %fd398, %fd399;
	mul.f64 	%fd642, %fd403, %fd401;
	ld.global.nc.f64 	%fd61, [%rd11+160];
	fma.rn.f64 	%fd404, %fd61, %fd326, 0d0000000000000000;
	ld.global.nc.f64 	%fd62, [%rd12+160];
	fma.rn.f64 	%fd405, %fd62, %fd327, 0d0000000000000000;
	ld.global.nc.f64 	%fd63, [%rd11+168];
	fma.rn.f64 	%fd406, %fd63, %fd330, %fd404;
	ld.global.nc.f64 	%fd64, [%rd12+168];
	fma.rn.f64 	%fd407, %fd64, %fd331, %fd405;
	ld.global.nc.f64 	%fd65, [%rd11+176];
	fma.rn.f64 	%fd408, %fd65, %fd334, %fd406;
	ld.global.nc.f64 	%fd66, [%rd12+176];
	fma.rn.f64 	%fd409, %fd66, %fd335, %fd407;
	ld.global.nc.f64 	%fd67, [%rd11+184];
	fma.rn.f64 	%fd410, %fd67, %fd339, %fd408;
	ld.global.nc.f64 	%fd68, [%rd12+184];
	fma.rn.f64 	%fd411, %fd68, %fd338, %fd409;
	ld.global.nc.f64 	%fd412, [%rd15+-40];
	add.f64 	%fd413, %fd410, %fd411;
	mul.f64 	%fd641, %fd413, %fd412;
	bar.sync 	0;
	add.f64 	%fd414, %fd646, %fd351;
	sub.f64 	%fd415, %fd646, %fd351;
	add.f64 	%fd416, %fd645, %fd364;
	sub.f64 	%fd417, %fd645, %fd364;
	add.f64 	%fd418, %fd644, %fd377;
	sub.f64 	%fd419, %fd644, %fd377;
	add.f64 	%fd420, %fd643, %fd390;
	sub.f64 	%fd421, %fd643, %fd390;
	add.f64 	%fd422, %fd642, %fd640;
	sub.f64 	%fd423, %fd642, %fd640;
	add.f64 	%fd424, %fd641, %fd641;
	sub.f64 	%fd425, %fd641, %fd641;
	mul.f64 	%fd426, %fd424, 0d3FE0000000000000;
	fma.rn.f64 	%fd427, %fd15, %fd414, 0d0000000000000000;
	fma.rn.f64 	%fd428, %fd16, %fd415, 0d0000000000000000;
	fma.rn.f64 	%fd429, %fd24, %fd416, %fd427;
	fma.rn.f64 	%fd430, %fd25, %fd417, %fd428;
	fma.rn.f64 	%fd431, %fd33, %fd418, %fd429;
	fma.rn.f64 	%fd432, %fd34, %fd419, %fd430;
	fma.rn.f64 	%fd433, %fd42, %fd420, %fd431;
	fma.rn.f64 	%fd434, %fd43, %fd421, %fd432;
	fma.rn.f64 	%fd435, %fd51, %fd422, %fd433;
	fma.rn.f64 	%fd436, %fd52, %fd423, %fd434;
	fma.rn.f64 	%fd437, %fd61, %fd426, %fd435;
	fma.rn.f64 	%fd438, %fd62, %fd425, %fd436;
	sub.f64 	%fd439, %fd437, %fd438;
	st.shared.f64 	[%r25+48], %fd439;
	add.f64 	%fd440, %fd437, %fd438;
	st.shared.f64 	[%r25], %fd440;
	fma.rn.f64 	%fd441, %fd17, %fd414, 0d0000000000000000;
	fma.rn.f64 	%fd442, %fd18, %fd415, 0d0000000000000000;
	fma.rn.f64 	%fd443, %fd26, %fd416, %fd441;
	fma.rn.f64 	%fd444, %fd27, %fd417, %fd442;
	fma.rn.f64 	%fd445, %fd35, %fd418, %fd443;
	fma.rn.f64 	%fd446, %fd36, %fd419, %fd444;
	fma.rn.f64 	%fd447, %fd44, %fd420, %fd445;
	fma.rn.f64 	%fd448, %fd45, %fd421, %fd446;
	fma.rn.f64 	%fd449, %fd53, %fd422, %fd447;
	fma.rn.f64 	%fd450, %fd54, %fd423, %fd448;
	fma.rn.f64 	%fd451, %fd63, %fd426, %fd449;
	fma.rn.f64 	%fd452, %fd64, %fd425, %fd450;
	sub.f64 	%fd453, %fd451, %fd452;
	st.shared.f64 	[%r25+40], %fd453;
	add.f64 	%fd454, %fd451, %fd452;
	st.shared.f64 	[%r25+8], %fd454;
	fma.rn.f64 	%fd455, %fd19, %fd414, 0d0000000000000000;
	fma.rn.f64 	%fd456, %fd20, %fd415, 0d0000000000000000;
	fma.rn.f64 	%fd457, %fd28, %fd416, %fd455;
	fma.rn.f64 	%fd458, %fd29, %fd417, %fd456;
	fma.rn.f64 	%fd459, %fd37, %fd418, %fd457;
	fma.rn.f64 	%fd460, %fd38, %fd419, %fd458;
	fma.rn.f64 	%fd461, %fd46, %fd420, %fd459;
	fma.rn.f64 	%fd462, %fd47, %fd421, %fd460;
	fma.rn.f64 	%fd463, %fd55, %fd422, %fd461;
	fma.rn.f64 	%fd464, %fd56, %fd423, %fd462;
	fma.rn.f64 	%fd465, %fd65, %fd426, %fd463;
	fma.rn.f64 	%fd466, %fd66, %fd425, %fd464;
	sub.f64 	%fd467, %fd465, %fd466;
	st.shared.f64 	[%r25+32], %fd467;
	add.f64 	%fd468, %fd465, %fd466;
	st.shared.f64 	[%r25+16], %fd468;
	fma.rn.f64 	%fd469, %fd21, %fd414, 0d0000000000000000;
	fma.rn.f64 	%fd470, %fd22, %fd415, 0d0000000000000000;
	fma.rn.f64 	%fd471, %fd30, %fd416, %fd469;
	fma.rn.f64 	%fd472, %fd31, %fd417, %fd470;
	fma.rn.f64 	%fd473, %fd39, %fd418, %fd471;
	fma.rn.f64 	%fd474, %fd40, %fd419, %fd472;
	fma.rn.f64 	%fd475, %fd48, %fd420, %fd473;
	fma.rn.f64 	%fd476, %fd49, %fd421, %fd474;
	fma.rn.f64 	%fd477, %fd57, %fd422, %fd475;
	fma.rn.f64 	%fd478, %fd58, %fd423, %fd476;
	fma.rn.f64 	%fd479, %fd67, %fd426, %fd477;
	fma.rn.f64 	%fd480, %fd68, %fd425, %fd478;
	add.f64 	%fd481, %fd479, %fd480;
	st.shared.f64 	[%r25+24], %fd481;
	bar.sync 	0;
	@%p7 bra 	$L__BB179_8;
	ld.shared.f64 	%fd482, [%r7];
	ld.shared.f64 	%fd483, [%r7+880];
	add.f64 	%fd484, %fd482, %fd483;
	sub.f64 	%fd485, %fd482, %fd483;
	ld.shared.f64 	%fd486, [%r7+88];
	ld.shared.f64 	%fd487, [%r7+792];
	add.f64 	%fd488, %fd486, %fd487;
	sub.f64 	%fd489, %fd486, %fd487;
	ld.shared.f64 	%fd490, [%r7+176];
	ld.shared.f64 	%fd491, [%r7+704];
	add.f64 	%fd492, %fd490, %fd491;
	sub.f64 	%fd493, %fd490, %fd491;
	ld.shared.f64 	%fd494, [%r7+264];
	ld.shared.f64 	%fd495, [%r7+616];
	add.f64 	%fd496, %fd494, %fd495;
	sub.f64 	%fd497, %fd494, %fd495;
	ld.shared.f64 	%fd498, [%r7+352];
	ld.shared.f64 	%fd499, [%r7+528];
	add.f64 	%fd500, %fd498, %fd499;
	sub.f64 	%fd501, %fd498, %fd499;
	ld.shared.f64 	%fd502, [%r7+440];
	add.f64 	%fd503, %fd502, %fd502;
	sub.f64 	%fd504, %fd502, %fd502;
	mul.f64 	%fd505, %fd503, 0d3FE0000000000000;
	fma.rn.f64 	%fd506, %fd15, %fd484, 0d0000000000000000;
	fma.rn.f64 	%fd507, %fd16, %fd485, 0d0000000000000000;
	fma.rn.f64 	%fd508, %fd24, %fd488, %fd506;
	fma.rn.f64 	%fd509, %fd25, %fd489, %fd507;
	fma.rn.f64 	%fd510, %fd33, %fd492, %fd508;
	fma.rn.f64 	%fd511, %fd34, %fd493, %fd509;
	fma.rn.f64 	%fd512, %fd42, %fd496, %fd510;
	fma.rn.f64 	%fd513, %fd43, %fd497, %fd511;
	fma.rn.f64 	%fd514, %fd51, %fd500, %fd512;
	fma.rn.f64 	%fd515, %fd52, %fd501, %fd513;
	fma.rn.f64 	%fd516, %fd61, %fd505, %fd514;
	fma.rn.f64 	%fd517, %fd62, %fd504, %fd515;
	sub.f64 	%fd518, %fd516, %fd517;
	st.shared.f64 	[%r7+528], %fd518;
	add.f64 	%fd519, %fd516, %fd517;
	st.shared.f64 	[%r7], %fd519;
	fma.rn.f64 	%fd520, %fd17, %fd484, 0d0000000000000000;
	fma.rn.f64 	%fd521, %fd18, %fd485, 0d0000000000000000;
	fma.rn.f64 	%fd522, %fd26, %fd488, %fd520;
	fma.rn.f64 	%fd523, %fd27, %fd489, %fd521;
	fma.rn.f64 	%fd524, %fd35, %fd492, %fd522;
	fma.rn.f64 	%fd525, %fd36, %fd493, %fd523;
	fma.rn.f64 	%fd526, %fd44, %fd496, %fd524;
	fma.rn.f64 	%fd527, %fd45, %fd497, %fd525;
	fma.rn.f64 	%fd528, %fd53, %fd500, %fd526;
	fma.rn.f64 	%fd529, %fd54, %fd501, %fd527;
	fma.rn.f64 	%fd530, %fd63, %fd505, %fd528;
	fma.rn.f64 	%fd531, %fd64, %fd504, %fd529;
	sub.f64 	%fd532, %fd530, %fd531;
	st.shared.f64 	[%r7+440], %fd532;
	add.f64 	%fd533, %fd530, %fd531;
	st.shared.f64 	[%r7+88], %fd533;
	fma.rn.f64 	%fd534, %fd19, %fd484, 0d0000000000000000;
	fma.rn.f64 	%fd535, %fd20, %fd485, 0d0000000000000000;
	fma.rn.f64 	%fd536, %fd28, %fd488, %fd534;
	fma.rn.f64 	%fd537, %fd29, %fd489, %fd535;
	fma.rn.f64 	%fd538, %fd37, %fd492, %fd536;
	fma.rn.f64 	%fd539, %fd38, %fd493, %fd537;
	fma.rn.f64 	%fd540, %fd46, %fd496, %fd538;
	fma.rn.f64 	%fd541, %fd47, %fd497, %fd539;
	fma.rn.f64 	%fd542, %fd55, %fd500, %fd540;
	fma.rn.f64 	%fd543, %fd56, %fd501, %fd541;
	fma.rn.f64 	%fd544, %fd65, %fd505, %fd542;
	fma.rn.f64 	%fd545, %fd66, %fd504, %fd543;
	sub.f64 	%fd546, %fd544, %fd545;
	st.shared.f64 	[%r7+352], %fd546;
	add.f64 	%fd547, %fd544, %fd545;
	st.shared.f64 	[%r7+176], %fd547;
	fma.rn.f64 	%fd548, %fd21, %fd484, 0d0000000000000000;
	fma.rn.f64 	%fd549, %fd22, %fd485, 0d0000000000000000;
	fma.rn.f64 	%fd550, %fd30, %fd488, %fd548;
	fma.rn.f64 	%fd551, %fd31, %fd489, %fd549;
	fma.rn.f64 	%fd552, %fd39, %fd492, %fd550;
	fma.rn.f64 	%fd553, %fd40, %fd493, %fd551;
	fma.rn.f64 	%fd554, %fd48, %fd496, %fd552;
	fma.rn.f64 	%fd555, %fd49, %fd497, %fd553;
	fma.rn.f64 	%fd556, %fd57, %fd500, %fd554;
	fma.rn.f64 	%fd557, %fd58, %fd501, %fd555;
	fma.rn.f64 	%fd558, %fd67, %fd505, %fd556;
	fma.rn.f64 	%fd559, %fd68, %fd504, %fd557;
	add.f64 	%fd560, %fd558, %fd559;
	st.shared.f64 	[%r7+264], %fd560;
$L__BB179_8:
	mov.u32 	%r33, %tid.x;
	setp.gt.u32 	%p8, %r33, 48;
	bar.sync 	0;
	@%p8 bra 	$L__BB179_10;
	ld.shared.f64 	%fd561, [%r6];
	ld.shared.f64 	%fd562, [%r6+9680];
	add.f64 	%fd563, %fd561, %fd562;
	sub.f64 	%fd564, %fd561, %fd562;
	ld.shared.f64 	%fd565, [%r6+968];
	ld.shared.f64 	%fd566, [%r6+8712];
	add.f64 	%fd567, %fd565, %fd566;
	sub.f64 	%fd568, %fd565, %fd566;
	ld.shared.f64 	%fd569, [%r6+1936];
	ld.shared.f64 	%fd570, [%r6+7744];
	add.f64 	%fd571, %fd569, %fd570;
	sub.f64 	%fd572, %fd569, %fd570;
	ld.shared.f64 	%fd573, [%r6+2904];
	ld.shared.f64 	%fd574, [%r6+6776];
	add.f64 	%fd575, %fd573, %fd574;
	sub.f64 	%fd576, %fd573, %fd574;
	ld.shared.f64 	%fd577, [%r6+3872];
	ld.shared.f64 	%fd578, [%r6+5808];
	add.f64 	%fd579, %fd577, %fd578;
	sub.f64 	%fd580, %fd577, %fd578;
	ld.shared.f64 	%fd581, [%r6+4840];
	add.f64 	%fd582, %fd581, %fd581;
	sub.f64 	%fd583, %fd581, %fd581;
	mul.f64 	%fd584, %fd582, 0d3FE0000000000000;
	fma.rn.f64 	%fd585, %fd15, %fd563, 0d0000000000000000;
	fma.rn.f64 	%fd586, %fd16, %fd564, 0d0000000000000000;
	fma.rn.f64 	%fd587, %fd24, %fd567, %fd585;
	fma.rn.f64 	%fd588, %fd25, %fd568, %fd586;
	fma.rn.f64 	%fd589, %fd33, %fd571, %fd587;
	fma.rn.f64 	%fd590, %fd34, %fd572, %fd588;
	fma.rn.f64 	%fd591, %fd42, %fd575, %fd589;
	fma.rn.f64 	%fd592, %fd43, %fd576, %fd590;
	fma.rn.f64 	%fd593, %fd51, %fd579, %fd591;
	fma.rn.f64 	%fd594, %fd52, %fd580, %fd592;
	fma.rn.f64 	%fd595, %fd61, %fd584, %fd593;
	fma.rn.f64 	%fd596, %fd62, %fd583, %fd594;
	sub.f64 	%fd640, %fd595, %fd596;
	add.f64 	%fd646, %fd595, %fd596;
	fma.rn.f64 	%fd597, %fd17, %fd563, 0d0000000000000000;
	fma.rn.f64 	%fd598, %fd18, %fd564, 0d0000000000000000;
	fma.rn.f64 	%fd599, %fd26, %fd567, %fd597;
	fma.rn.f64 	%fd600, %fd27, %fd568, %fd598;
	fma.rn.f64 	%fd601, %fd35, %fd571, %fd599;
	fma.rn.f64 	%fd602, %fd36, %fd572, %fd600;
	fma.rn.f64 	%fd603, %fd44, %fd575, %fd601;
	fma.rn.f64 	%fd604, %fd45, %fd576, %fd602;
	fma.rn.f64 	%fd605, %fd53, %fd579, %fd603;
	fma.rn.f64 	%fd606, %fd54, %fd580, %fd604;
	fma.rn.f64 	%fd607, %fd63, %fd584, %fd605;
	fma.rn.f64 	%fd608, %fd64, %fd583, %fd606;
	sub.f64 	%fd641, %fd607, %fd608;
	add.f64 	%fd645, %fd607, %fd608;
	fma.rn.f64 	%fd609, %fd19, %fd563, 0d0000000000000000;
	fma.rn.f64 	%fd610, %fd20, %fd564, 0d0000000000000000;
	fma.rn.f64 	%fd611, %fd28, %fd567, %fd609;
	fma.rn.f64 	%fd612, %fd29, %fd568, %fd610;
	fma.rn.f64 	%fd613, %fd37, %fd571, %fd611;
	fma.rn.f64 	%fd614, %fd38, %fd572, %fd612;
	fma.rn.f64 	%fd615, %fd46, %fd575, %fd613;
	fma.rn.f64 	%fd616, %fd47, %fd576, %fd614;
	fma.rn.f64 	%fd617, %fd55, %fd579, %fd615;
	fma.rn.f64 	%fd618, %fd56, %fd580, %fd616;
	fma.rn.f64 	%fd619, %fd65, %fd584, %fd617;
	fma.rn.f64 	%fd620, %fd66, %fd583, %fd618;
	sub.f64 	%fd642, %fd619, %fd620;
	add.f64 	%fd644, %fd619, %fd620;
	fma.rn.f64 	%fd621, %fd21, %fd563, 0d0000000000000000;
	fma.rn.f64 	%fd622, %fd22, %fd564, 0d0000000000000000;
	fma.rn.f64 	%fd623, %fd30, %fd567, %fd621;
	fma.rn.f64 	%fd624, %fd31, %fd568, %fd622;
	fma.rn.f64 	%fd625, %fd39, %fd571, %fd623;
	fma.rn.f64 	%fd626, %fd40, %fd572, %fd624;
	fma.rn.f64 	%fd627, %fd48, %fd575, %fd625;
	fma.rn.f64 	%fd628, %fd49, %fd576, %fd626;
	fma.rn.f64 	%fd629, %fd57, %fd579, %fd627;
	fma.rn.f64 	%fd630, %fd58, %fd580, %fd628;
	fma.rn.f64 	%fd631, %fd67, %fd584, %fd629;
	fma.rn.f64 	%fd632, %fd68, %fd583, %fd630;
	add.f64 	%fd643, %fd631, %fd632;
$L__BB179_10:
	bar.sync 	0;
	@%p4 bra 	$L__BB179_12;
	ld.param.u64 	%rd22, [_Z30massMatrixMultiplyGlobalKernelILi7ELi11ELi1EEviPKdS1_S1_S1_Pd_param_5];
	mov.u32 	%r34, %ctaid.x;
	mov.u32 	%r35, %tid.y;
	add.s32 	%r36, %r34, %r35;
	mad.lo.s32 	%r38, %r36, 343, %r33;
	cvta.to.global.u64 	%rd16, %rd22;
	mul.wide.s32 	%rd17, %r38, 8;
	add.s64 	%rd18, %rd16, %rd17;
	st.global.f64 	[%rd18], %fd646;
	st.global.f64 	[%rd18+392], %fd645;
	st.global.f64 	[%rd18+784], %fd644;
	st.global.f64 	[%rd18+1176], %fd643;
	st.global.f64 	[%rd18+1568], %fd642;
	st.global.f64 	[%rd18+1960], %fd641;
	st.global.f64 	[%rd18+2352], %fd640;
$L__BB179_12:
	ret;

}
	// .globl	_Z40massMatrixMultiplyMonolithicGlobalKernelILi7ELi11ELi1EEviPKdS1_S1_S1_Pd
.visible .entry _Z40massMatrixMultiplyMonolithicGlobalKernelILi7ELi11ELi1EEviPKdS1_S1_S1_Pd(
	.param .u32 _Z40massMatrixMultiplyMonolithicGlobalKernelILi7ELi11ELi1EEviPKdS1_S1_S1_Pd_param_0,
	.param .u64 .ptr .align 1 _Z40massMatrixMultiplyMonolithicGlobalKernelILi7ELi11ELi1EEviPKdS1_S1_S1_Pd_param_1,
	.param .u64 .ptr .align 1 _Z40massMatrixMultiplyMonolithicGlobalKernelILi7ELi11ELi1EEviPKdS1_S1_S1_Pd_param_2,
	.param .u64 .ptr .align 1 _Z40massMatrixMultiplyMonolithicGlobalKernelILi7ELi11ELi1EEviPKdS1_S1_S1_Pd_param_3,
	.param .u64 .ptr .align 1 _Z40massMatrixMultiplyMonolithicGlobalKernelILi7ELi11ELi1EEviPKdS1_S1_S1_Pd_param_4,
	.param .u64 .ptr .align 1 _Z40massMatrixMultiplyMonolithicGlobalKernelILi7ELi11ELi1EEviPKdS1_S1_S1_Pd_param_5
)
{
	.reg .pred 	%p<20>;
	.reg .b16 	%rs<17>;
	.reg .b32 	%r<96>;
	.reg .b64 	%rd<53>;
	.reg .b64 	%fd<821>;
	// demoted variable
	.shared .align 8 .b8 _ZZ40massMatrixMultiplyMonolithicGlobalKernelILi7ELi11ELi1EEviPKdS1_S1_S1_PdE6s_tmp1[10648];
	ld.param.u32 	%r12, [_Z40massMatrixMultiplyMonolithicGlobalKernelILi7ELi11ELi1EEviPKdS1_S1_S1_Pd_param_0];
	ld.param.u64 	%rd4, [_Z40massMatrixMultiplyMonolithicGlobalKernelILi7ELi11ELi1EEviPKdS1_S1_S1_Pd_param_2];
	ld.param.u64 	%rd5, [_Z40massMatrixMultiplyMonolithicGlobalKernelILi7ELi11ELi1EEviPKdS1_S1_S1_Pd_param_4];
	cvta.to.global.u64 	%rd1, %rd4;
	mov.u32 	%r1, %tid.x;
	mov.u32 	%r2, %tid.y;
	mov.u32 	%r13, %ctaid.x;
	add.s32 	%r3, %r13, %r2;
	cvt.u16.u32 	%rs1, %r1;
	mul.hi.u16 	%rs3, %rs1, 9363;
	mul.lo.s16 	%rs4, %rs3, 7;
	sub.s16 	%rs2, %rs1, %rs4;
	setp.ge.s32 	%p1, %r3, %r12;
	@%p1 bra 	$L__BB180_2;
	cvta.to.global.u64 	%rd7, %rd5;
	mad.lo.s32 	%r14, %r3, 343, %r1;
	mul.wide.s32 	%rd8, %r14, 8;
	add.s64 	%rd9, %rd7, %rd8;
	ld.global.nc.f64 	%fd802, [%rd9];
	ld.global.nc.f64 	%fd801, [%rd9+392];
	ld.global.nc.f64 	%fd800, [%rd9+784];
	ld.global.nc.f64 	%fd799, [%rd9+1176];
	ld.global.nc.f64 	%fd798, [%rd9+1568];
	ld.global.nc.f64 	%fd797, [%rd9+1960];
	ld.global.nc.f64 	%fd796, [%rd9+2352];
$L__BB180_2:
	bar.sync 	0;
	setp.gt.u32 	%p2, %r1, 48;
	mov.u32 	%r15, _ZZ40massMatrixMultiplyMonolithicGlobalKernelILi7ELi11ELi1EEviPKdS1_S1_S1_PdE6s_tmp1;
	mad.lo.s32 	%r4, %r2, 10648, %r15;
	mul.lo.s16 	%rs6, %rs1, 37;
	shr.u16 	%rs7, %rs6, 8;
	sub.s16 	%rs8, %rs1, %rs7;
	and.b16  	%rs9, %rs8, 254;
	shr.u16 	%rs10, %rs9, 1;
	add.s16 	%rs11, %rs10, %rs7;
	and.b16  	%rs12, %rs11, 252;
	shr.u16 	%rs13, %rs12, 2;
	cvt.u32.u16 	%r5, %rs13;
	mul.wide.u16 	%r16, %rs13, 88;
	add.s32 	%r6, %r4, %r16;
	mul.wide.u16 	%r17, %rs2, 8;
	add.s32 	%r7, %r6, %r17;
	@%p2 bra 	$L__BB180_4;
	ld.global.nc.f64 	%fd157, [%rd1];
	fma.rn.f64 	%fd158, %fd157, %fd802, 0d0000000000000000;
	ld.global.nc.f64 	%fd159, [%rd1+8];
	fma.rn.f64 	%fd160, %fd159, %fd801, %fd158;
	ld.global.nc.f64 	%fd161, [%rd1+16];
	fma.rn.f64 	%fd162, %fd161, %fd800, %fd160;
	ld.global.nc.f64 	%fd163, [%rd1+24];
	fma.rn.f64 	%fd164, %fd163, %fd799, %fd162;
	ld.global.nc.f64 	%fd165, [%rd1+32];
	fma.rn.f64 	%fd166, %fd165, %fd798, %fd164;
	ld.global.nc.f64 	%fd167, [%rd1+40];
	fma.rn.f64 	%fd168, %fd167, %fd797, %fd166;
	ld.global.nc.f64 	%fd169, [%rd1+48];
	fma.rn.f64 	%fd170, %fd169, %fd796, %fd168;
	st.shared.f64 	[%r7], %fd170;
	ld.global.nc.f64 	%fd171, [%rd1+56];
	fma.rn.f64 	%fd172, %fd171, %fd802, 0d0000000000000000;
	ld.global.nc.f64 	%fd173, [%rd1+64];
	fma.rn.f64 	%fd174, %fd173, %fd801, %fd172;
	ld.global.nc.f64 	%fd175, [%rd1+72];
	fma.rn.f64 	%fd176, %fd175, %fd800, %fd174;
	ld.global.nc.f64 	%fd177, [%rd1+80];
	fma.rn.f64 	%fd178, %fd177, %fd799, %fd176;
	ld.global.nc.f64 	%fd179, [%rd1+88];
	fma.rn.f64 	%fd180, %fd179, %fd798, %fd178;
	ld.global.nc.f64 	%fd181, [%rd1+96];
	fma.rn.f64 	%fd182, %fd181, %fd797, %fd180;
	ld.global.nc.f64 	%fd183, [%rd1+104];
	fma.rn.f64 	%fd184, %fd183, %fd796, %fd182;
	st.shared.f64 	[%r7+968], %fd184;
	ld.global.nc.f64 	%fd185, [%rd1+112];
	fma.rn.f64 	%fd186, %fd185, %fd802, 0d0000000000000000;
	ld.global.nc.f64 	%fd187, [%rd1+120];
	fma.rn.f64 	%fd188, %fd187, %fd801, %fd186;
	ld.global.nc.f64 	%fd189, [%rd1+128];
	fma.rn.f64 	%fd190, %fd189, %fd800, %fd188;
	ld.global.nc.f64 	%fd191, [%rd1+136];
	fma.rn.f64 	%fd192, %fd191, %fd799, %fd190;
	ld.global.nc.f64 	%fd193, [%rd1+144];
	fma.rn.f64 	%fd194, %fd193, %fd798, %fd192;
	ld.global.nc.f64 	%fd195, [%rd1+152];
	fma.rn.f64 	%fd196, %fd195, %fd797, %fd194;
	ld.global.nc.f64 	%fd197, [%rd1+160];
	fma.rn.f64 	%fd198, %fd197, %fd796, %fd196;
	st.shared.f64 	[%r7+1936], %fd198;
	ld.global.nc.f64 	%fd199, [%rd1+168];
	fma.rn.f64 	%fd200, %fd199, %fd802, 0d0000000000000000;
	ld.global.nc.f64 	%fd201, [%rd1+176];
	fma.rn.f64 	%fd202, %fd201, %fd801, %fd200;
	ld.global.nc.f64 	%fd203, [%rd1+184];
	fma.rn.f64 	%fd204, %fd203, %fd800, %fd202;
	ld.global.nc.f64 	%fd205, [%rd1+192];
	fma.rn.f64 	%fd206, %fd205, %fd799, %fd204;
	ld.global.nc.f64 	%fd207, [%rd1+200];
	fma.rn.f64 	%fd208, %fd207, %fd798, %fd206;
	ld.global.nc.f64 	%fd209, [%rd1+208];
	fma.rn.f64 	%fd210, %fd209, %fd797, %fd208;
	ld.global.nc.f64 	%fd211, [%rd1+216];
	fma.rn.f64 	%fd212, %fd211, %fd796, %fd210;
	st.shared.f64 	[%r7+2904], %fd212;
	ld.global.nc.f64 	%fd213, [%rd1+224];
	fma.rn.f64 	%fd214, %fd213, %fd802, 0d0000000000000000;
	ld.global.nc.f64 	%fd215, [%rd1+232];
	fma.rn.f64 	%fd216, %fd215, %fd801, %fd214;
	ld.global.nc.f64 	%fd217, [%rd1+240];
	fma.rn.f64 	%fd218, %fd217, %fd800, %fd216;
	ld.global.nc.f64 	%fd219, [%rd1+248];
	fma.rn.f64 	%fd220, %fd219, %fd799, %fd218;
	ld.global.nc.f64 	%fd221, [%rd1+256];
	fma.rn.f64 	%fd222, %fd221, %fd798, %fd220;
	ld.global.nc.f64 	%fd223, [%rd1+264];
	fma.rn.f64 	%fd224, %fd223, %fd797, %fd222;
	ld.global.nc.f64 	%fd225, [%rd1+272];
	fma.rn.f64 	%fd226, %fd225, %fd796, %fd224;
	st.shared.f64 	[%r7+3872], %fd226;
	ld.global.nc.f64 	%fd227, [%rd1+280];
	fma.rn.f64 	%fd228, %fd227, %fd802, 0d0000000000000000;
	ld.global.nc.f64 	%fd229, [%rd1+288];
	fma.rn.f64 	%fd230, %fd229, %fd801, %fd228;
	ld.global.nc.f64 	%fd231, [%rd1+296];
	fma.rn.f64 	%fd232, %fd231, %fd800, %fd230;
	ld.global.nc.f64 	%fd233, [%rd1+304];
	fma.rn.f64 	%fd234, %fd233, %fd799, %fd232;
	ld.global.nc.f64 	%fd235, [%rd1+312];
	fma.rn.f64 	%fd236, %fd235, %fd798, %fd234;
	ld.global.nc.f64 	%fd237, [%rd1+320];
	fma.rn.f64 	%fd238, %fd237, %fd797, %fd236;
	ld.global.nc.f64 	%fd239, [%rd1+328];
	fma.rn.f64 	%fd240, %fd239, %fd796, %fd238;
	st.shared.f64 	[%r7+4840], %fd240;
	ld.global.nc.f64 	%fd241, [%rd1+336];
	fma.rn.f64 	%fd242, %fd241, %fd802, 0d0000000000000000;
	ld.global.nc.f64 	%fd243, [%rd1+344];
	fma.rn.f64 	%fd244, %fd243, %fd801, %fd242;
	ld.global.nc.f64 	%fd245, [%rd1+352];
	fma.rn.f64 	%fd246, %fd245, %fd800, %fd244;
	ld.global.nc.f64 	%fd247, [%rd1+360];
	fma.rn.f64 	%fd248, %fd247, %fd799, %fd246;
	ld.global.nc.f64 	%fd249, [%rd1+368];
	fma.rn.f64 	%fd250, %fd249, %fd798, %fd248;
	ld.global.nc.f64 	%fd251, [%rd1+376];
	fma.rn.f64 	%fd252, %fd251, %fd797, %fd250;
	ld.global.nc.f64 	%fd253, [%rd1+384];
	fma.rn.f64 	%fd254, %fd253, %fd796, %fd252;
	st.shared.f64 	[%r7+5808], %fd254;
	ld.global.nc.f64 	%fd255, [%rd1+392];
	fma.rn.f64 	%fd256, %fd255, %fd802, 0d0000000000000000;
	ld.global.nc.f64 	%fd257, [%rd1+400];
	fma.rn.f64 	%fd258, %fd257, %fd801, %fd256;
	ld.global.nc.f64 	%fd259, [%rd1+408];
	fma.rn.f64 	%fd260, %fd259, %fd800, %fd258;
	ld.global.nc.f64 	%fd261, [%rd1+416];
	fma.rn.f64 	%fd262, %fd261, %fd799, %fd260;
	ld.global.nc.f64 	%fd263, [%rd1+424];
	fma.rn.f64 	%fd264, %fd263, %fd798, %fd262;
	ld.global.nc.f64 	%fd265, [%rd1+432];
	fma.rn.f64 	%fd266, %fd265, %fd797, %fd264;
	ld.global.nc.f64 	%fd267, [%rd1+440];
	fma.rn.f64 	%fd268, %fd267, %fd796, %fd266;
	st.shared.f64 	[%r7+6776], %fd268;
	ld.global.nc.f64 	%fd269, [%rd1+448];
	fma.rn.f64 	%fd270, %fd269, %fd802, 0d0000000000000000;
	ld.global.nc.f64 	%fd271, [%rd1+456];
	fma.rn.f64 	%fd272, %fd271, %fd801, %fd270;
	ld.global.nc.f64 	%fd273, [%rd1+464];
	fma.rn.f64 	%fd274, %fd273, %fd800, %fd272;
	ld.global.nc.f64 	%fd275, [%rd1+472];
	fma.rn.f64 	%fd276, %fd275, %fd799, %fd274;
	ld.global.nc.f64 	%fd277, [%rd1+480];
	fma.rn.f64 	%fd278, %fd277, %fd798, %fd276;
	ld.global.nc.f64 	%fd279, [%rd1+488];
	fma.rn.f64 	%fd280, %fd279, %fd797, %fd278;
	ld.global.nc.f64 	%fd281, [%rd1+496];
	fma.rn.f64 	%fd282, %fd281, %fd796, %fd280;
	st.shared.f64 	[%r7+7744], %fd282;
	ld.global.nc.f64 	%fd283, [%rd1+504];
	fma.rn.f64 	%fd284, %fd283, %fd802, 0d0000000000000000;
	ld.global.nc.f64 	%fd285, [%rd1+512];
	fma.rn.f64 	%fd286, %fd285, %fd801, %fd284;
	ld.global.nc.f64 	%fd287, [%rd1+520];
	fma.rn.f64 	%fd288, %fd287, %fd800, %fd286;
	ld.global.nc.f64 	%fd289, [%rd1+528];
	fma.rn.f64 	%fd290, %fd289, %fd799, %fd288;
	ld.global.nc.f64 	%fd291, [%rd1+536];
	fma.rn.f64 	%fd292, %fd291, %fd798, %fd290;
	ld.global.nc.f64 	%fd293, [%rd1+544];
	fma.rn.f64 	%fd294, %fd293, %fd797, %fd292;
	ld.global.nc.f64 	%fd295, [%rd1+552];
	fma.rn.f64 	%fd296, %fd295, %fd796, %fd294;
	st.shared.f64 	[%r7+8712], %fd296;
	ld.global.nc.f64 	%fd297, [%rd1+560];
	fma.rn.f64 	%fd298, %fd297, %fd802, 0d0000000000000000;
	ld.global.nc.f64 	%fd299, [%rd1+568];
	fma.rn.f64 	%fd300, %fd299, %fd801, %fd298;
	ld.global.nc.f64 	%fd301, [%rd1+576];
	fma.rn.f64 	%fd302, %fd301, %fd800, %fd300;
	ld.global.nc.f64 	%fd303, [%rd1+584];
	fma.rn.f64 	%fd304, %fd303, %fd799, %fd302;
	ld.global.nc.f64 	%fd305, [%rd1+592];
	fma.rn.f64 	%fd306, %fd305, %fd798, %fd304;
	ld.global.nc.f64 	%fd307, [%rd1+600];
	fma.rn.f64 	%fd308, %fd307, %fd797, %fd306;
	ld.global.nc.f64 	%fd309, [%rd1+608];
	fma.rn.f64 	%fd310, %fd309, %fd796, %fd308;
	st.shared.f64 	[%r7+9680], %fd310;
$L__BB180_4:
	bar.sync 	0;
	setp.gt.u32 	%p3, %r1, 76;
	mad.lo.s32 	%r18, %r5, 880, %r6;
	add.s32 	%r8, %r18, %r17;
	@%p3 bra 	$L__BB180_6;
	ld.shared.f64 	%fd311, [%r8];
	ld.shared.f64 	%fd312, [%r8+88];
	ld.shared.f64 	%fd313, [%r8+176];
	ld.shared.f64 	%fd314, [%r8+264];
	ld.shared.f64 	%fd315, [%r8+352];
	ld.shared.f64 	%fd316, [%r8+440];
	ld.shared.f64 	%fd317, [%r8+528];
	ld.global.nc.f64 	%fd318, [%rd1];
	fma.rn.f64 	%fd319, %fd318, %fd311, 0d0000000000000000;
	ld.global.nc.f64 	%fd320, [%rd1+8];
	fma.rn.f64 	%fd321, %fd320, %fd312, %fd319;
	ld.global.nc.f64 	%fd322, [%rd1+16];
	fma.rn.f64 	%fd323, %fd322, %fd313, %fd321;
	ld.global.nc.f64 	%fd324, [%rd1+24];
	fma.rn.f64 	%fd325, %fd324, %fd314, %fd323;
	ld.global.nc.f64 	%fd326, [%rd1+32];
	fma.rn.f64 	%fd327, %fd326, %fd315, %fd325;
	ld.global.nc.f64 	%fd328, [%rd1+40];
	fma.rn.f64 	%fd329, %fd328, %fd316, %fd327;
	ld.global.nc.f64 	%fd330, [%rd1+48];
	fma.rn.f64 	%fd331, %fd330, %fd317, %fd329;
	st.shared.f64 	[%r8], %fd331;
	ld.global.nc.f64 	%fd332, [%rd1+56];
	fma.rn.f64 	%fd333, %fd332, %fd311, 0d0000000000000000;
	ld.global.nc.f64 	%fd334, [%rd1+64];
	fma.rn.f64 	%fd335, %fd334, %fd312, %fd333;
	ld.global.nc.f64 	%fd336, [%rd1+72];
	fma.rn.f64 	%fd337, %fd336, %fd313, %fd335;
	ld.global.nc.f64 	%fd338, [%rd1+80];
	fma.rn.f64 	%fd339, %fd338, %fd314, %fd337;
	ld.global.nc.f64 	%fd340, [%rd1+88];
	fma.rn.f64 	%fd341, %fd340, %fd315, %fd339;
	ld.global.nc.f64 	%fd342, [%rd1+96];
	fma.rn.f64 	%fd343, %fd342, %fd316, %fd341;
	ld.global.nc.f64 	%fd344, [%rd1+104];
	fma.rn.f64 	%fd345, %fd344, %fd317, %fd343;
	st.shared.f64 	[%r8+88], %fd345;
	ld.global.nc.f64 	%fd346, [%rd1+112];
	fma.rn.f64 	%fd347, %fd346, %fd311, 0d0000000000000000;
	ld.global.nc.f64 	%fd348, [%rd1+120];
	fma.rn.f64 	%fd349, %fd348, %fd312, %fd347;
	ld.global.nc.f64 	%fd350, [%rd1+128];
	fma.rn.f64 	%fd351, %fd350, %fd313, %fd349;
	ld.global.nc.f64 	%fd352, [%rd1+136];
	fma.rn.f64 	%fd353, %fd352, %fd314, %fd351;
	ld.global.nc.f64 	%fd354, [%rd1+144];
	fma.rn.f64 	%fd355, %fd354, %fd315, %fd353;
	ld.global.nc.f64 	%fd356, [%rd1+152];
	fma.rn.f64 	%fd357, %fd356, %fd316, %fd355;
	ld.global.nc.f64 	%fd358, [%rd1+160];
	fma.rn.f64 	%fd359, %fd358, %fd317, %fd357;
	st.shared.f64 	[%r8+176], %fd359;
	ld.global.nc.f64 	%fd360, [%rd1+168];
	fma.rn.f64 	%fd361, %fd360, %fd311, 0d0000000000000000;
	ld.global.nc.f64 	%fd362, [%rd1+176];
	fma.rn.f64 	%fd363, %fd362, %fd312, %fd361;
	ld.global.nc.f64 	%fd364, [%rd1+184];
	fma.rn.f64 	%fd365, %fd364, %fd313, %fd363;
	ld.global.nc.f64 	%fd366, [%rd1+192];
	fma.rn.f64 	%fd367, %fd366, %fd314, %fd365;
	ld.global.nc.f64 	%fd368, [%rd1+200];
	fma.rn.f64 	%fd369, %fd368, %fd315, %fd367;
	ld.global.nc.f64 	%fd370, [%rd1+208];
	fma.rn.f64 	%fd371, %fd370, %fd316, %fd369;
	ld.global.nc.f64 	%fd372, [%rd1+216];
	fma.rn.f64 	%fd373, %fd372, %fd317, %fd371;
	st.shared.f64 	[%r8+264], %fd373;
	ld.global.nc.f64 	%fd374, [%rd1+224];
	fma.rn.f64 	%fd375, %fd374, %fd311, 0d0000000000000000;
	ld.global.nc.f64 	%fd376, [%rd1+232];
	fma.rn.f64 	%fd377, %fd376, %fd312, %fd375;
	ld.global.nc.f64 	%fd378, [%rd1+240];
	fma.rn.f64 	%fd379, %fd378, %fd313, %fd377;
	ld.global.nc.f64 	%fd380, [%rd1+248];
	fma.rn.f64 	%fd381, %fd380, %fd314, %fd379;
	ld.global.nc.f64 	%fd382, [%rd1+256];
	fma.rn.f64 	%fd383, %fd382, %fd315, %fd381;
	ld.global.nc.f64 	%fd384, [%rd1+264];
	fma.rn.f64 	%fd385, %fd384, %fd316, %fd383;
	ld.global.nc.f64 	%fd386, [%rd1+272];
	fma.rn.f64 	%fd387, %fd386, %fd317, %fd385;
	st.shared.f64 	[%r8+352], %fd387;
	ld.global.nc.f64 	%fd388, [%rd1+280];
	fma.rn.f64 	%fd389, %fd388, %fd311, 0d0000000000000000;
	ld.global.nc.f64 	%fd390, [%rd1+288];
	fma.rn.f64 	%fd391, %fd390, %fd312, %fd389;
	ld.global.nc.f64 	%fd392, [%rd1+296];
	fma.rn.f64 	%fd393, %fd392, %fd313, %fd391;
	ld.global.nc.f64 	%fd394, [%rd1+304];
	fma.rn.f64 	%fd395, %fd394, %fd314, %fd393;
	ld.global.nc.f64 	%fd396, [%rd1+312];
	fma.rn.f64 	%fd397, %fd396, %fd315, %fd395;
	ld.global.nc.f64 	%fd398, [%rd1+320];
	fma.rn.f64 	%fd399, %fd398, %fd316, %fd397;
	ld.global.nc.f64 	%fd400, [%rd1+328];
	fma.rn.f64 	%fd401, %fd400, %fd317, %fd399;
	st.shared.f64 	[%r8+440], %fd401;
	ld.global.nc.f64 	%fd402, [%rd1+336];
	fma.rn.f64 	%fd403, %fd402, %fd311, 0d0000000000000000;
	ld.global.nc.f64 	%fd404, [%rd1+344];
	fma.rn.f64 	%fd405, %fd404, %fd312, %fd403;
	ld.global.nc.f64 	%fd406, [%rd1+352];
	fma.rn.f64 	%fd407, %fd406, %fd313, %fd405;
	ld.global.nc.f64 	%fd408, [%rd1+360];
	fma.rn.f64 	%fd409, %fd408, %fd314, %fd407;
	ld.global.nc.f64 	%fd410, [%rd1+368];
	fma.rn.f64 	%fd411, %fd410, %fd315, %fd409;
	ld.global.nc.f64 	%fd412, [%rd1+376];
	fma.rn.f64 	%fd413, %fd412, %fd316, %fd411;
	ld.global.nc.f64 	%fd414, [%rd1+384];
	fma.rn.f64 	%fd415, %fd414, %fd317, %fd413;
	st.shared.f64 	[%r8+528], %fd415;
	ld.global.nc.f64 	%fd416, [%rd1+392];
	fma.rn.f64 	%fd417, %fd416, %fd311, 0d0000000000000000;
	ld.global.nc.f64 	%fd418, [%rd1+400];
	fma.rn.f64 	%fd419, %fd418, %fd312, %fd417;
	ld.global.nc.f64 	%fd420, [%rd1+408];
	fma.rn.f64 	%fd421, %fd420, %fd313, %fd419;
	ld.global.nc.f64 	%fd422, [%rd1+416];
	fma.rn.f64 	%fd423, %fd422, %fd314, %fd421;
	ld.global.nc.f64 	%fd424, [%rd1+424];
	fma.rn.f64 	%fd425, %fd424, %fd315, %fd423;
	ld.global.nc.f64 	%fd426, [%rd1+432];
	fma.rn.f64 	%fd427, %fd426, %fd316, %fd425;
	ld.global.nc.f64 	%fd428, [%rd1+440];
	fma.rn.f64 	%fd429, %fd428, %fd317, %fd427;
	st.shared.f64 	[%r8+616], %fd429;
	ld.global.nc.f64 	%fd430, [%rd1+448];
	fma.rn.f64 	%fd431, %fd430, %fd311, 0d0000000000000000;
	ld.global.nc.f64 	%fd432, [%rd1+456];
	fma.rn.f64 	%fd433, %fd432, %fd312, %fd431;
	ld.global.nc.f64 	%fd434, [%rd1+464];
	fma.rn.f64 	%fd435, %fd434, %fd313, %fd433;
	ld.global.nc.f64 	%fd436, [%rd1+472];
	fma.rn.f64 	%fd437, %fd436, %fd314, %fd435;
	ld.global.nc.f64 	%fd438, [%rd1+480];
	fma.rn.f64 	%fd439, %fd438, %fd315, %fd437;
	ld.global.nc.f64 	%fd440, [%rd1+488];
	fma.rn.f64 	%fd441, %fd440, %fd316, %fd439;
	ld.global.nc.f64 	%fd442, [%rd1+496];
	fma.rn.f64 	%fd443, %fd442, %fd317, %fd441;
	st.shared.f64 	[%r8+704], %fd443;
	ld.global.nc.f64 	%fd444, [%rd1+504];
	fma.rn.f64 	%fd445, %fd444, %fd311, 0d0000000000000000;
	ld.global.nc.f64 	%fd446, [%rd1+512];
	fma.rn.f64 	%fd447, %fd446, %fd312, %fd445;
	ld.global.nc.f64 	%fd448, [%rd1+520];
	fma.rn.f64 	%fd449, %fd448, %fd313, %fd447;
	ld.global.nc.f64 	%fd450, [%rd1+528];
	fma.rn.f64 	%fd451, %fd450, %fd314, %fd449;
	ld.global.nc.f64 	%fd452, [%rd1+536];
	fma.rn.f64 	%fd453, %fd452, %fd315, %fd451;
	ld.global.nc.f64 	%fd454, [%rd1+544];
	fma.rn.f64 	%fd455, %fd454, %fd316, %fd453;
	ld.global.nc.f64 	%fd456, [%rd1+552];
	fma.rn.f64 	%fd457, %fd456, %fd317, %fd455;
	st.shared.f64 	[%r8+792], %fd457;
	ld.global.nc.f64 	%fd458, [%rd1+560];
	fma.rn.f64 	%fd459, %fd458, %fd311, 0d0000000000000000;
	ld.global.nc.f64 	%fd460, [%rd1+568];
	fma.rn.f64 	%fd461, %fd460, %fd312, %fd459;
	ld.global.nc.f64 	%fd462, [%rd1+576];
	fma.rn.f64 	%fd463, %fd462, %fd313, %fd461;
	ld.global.nc.f64 	%fd464, [%rd1+584];
	fma.rn.f64 	%fd465, %fd464, %fd314, %fd463;
	ld.global.nc.f64 	%fd466, [%rd1+592];
	fma.rn.f64 	%fd467, %fd466, %fd315, %fd465;
	ld.global.nc.f64 	%fd468, [%rd1+600];
	fma.rn.f64 	%fd469, %fd468, %fd316, %fd467;
	ld.global.nc.f64 	%fd470, [%rd1+608];
	fma.rn.f64 	%fd471, %fd470, %fd317, %fd469;
	st.shared.f64 	[%r8+880], %fd471;
$L__BB180_6:
	ld.param.u64 	%rd39, [_Z40massMatrixMultiplyMonolithicGlobalKernelILi7ELi11ELi1EEviPKdS1_S1_S1_Pd_param_1];
	ld.param.u32 	%r84, [_Z40massMatrixMultiplyMonolithicGlobalKernelILi7ELi11ELi1EEviPKdS1_S1_S1_Pd_param_0];
	setp.ge.s32 	%p4, %r3, %r84;
	bar.sync 	0;
	mul.hi.u16 	%rs14, %rs1, 5958;
	mul.lo.s16 	%rs15, %rs14, 11;
	sub.s16 	%rs16, %rs1, %rs15;
	mul.wide.u16 	%r20, %rs14, 968;
	add.s32 	%r21, %r4, %r20;
	mul.wide.u16 	%r22, %rs16, 88;
	add.s32 	%r9, %r21, %r22;
	ld.shared.f64 	%fd15, [%r9];
	ld.shared.f64 	%fd16, [%r9+8];
	ld.shared.f64 	%fd17, [%r9+16];
	ld.shared.f64 	%fd18, [%r9+24];
	ld.shared.f64 	%fd19, [%r9+32];
	ld.shared.f64 	%fd20, [%r9+40];
	ld.shared.f64 	%fd21, [%r9+48];
	mul.lo.s32 	%r23, %r3, 1331;
	mad.lo.s32 	%r24, %r1, 11, %r23;
	ld.global.nc.f64 	%fd22, [%rd1];
	fma.rn.f64 	%fd473, %fd22, %fd15, 0d0000000000000000;
	ld.global.nc.f64 	%fd23, [%rd1+8];
	fma.rn.f64 	%fd474, %fd23, %fd16, %fd473;
	ld.global.nc.f64 	%fd24, [%rd1+16];
	fma.rn.f64 	%fd475, %fd24, %fd17, %fd474;
	ld.global.nc.f64 	%fd25, [%rd1+24];
	fma.rn.f64 	%fd476, %fd25, %fd18, %fd475;
	ld.global.nc.f64 	%fd26, [%rd1+32];
	fma.rn.f64 	%fd477, %fd26, %fd19, %fd476;
	ld.global.nc.f64 	%fd27, [%rd1+40];
	fma.rn.f64 	%fd478, %fd27, %fd20, %fd477;
	ld.global.nc.f64 	%fd28, [%rd1+48];
	fma.rn.f64 	%fd29, %fd28, %fd21, %fd478;
	cvta.to.global.u64 	%rd10, %rd39;
	mul.wide.s32 	%rd11, %r24, 8;
	add.s64 	%rd2, %rd10, %rd11;
	mov.f64 	%fd803, 0d0000000000000000;
	@%p4 bra 	$L__BB180_8;
	ld.global.nc.f64 	%fd803, [%rd2];
$L__BB180_8:
	ld.param.u32 	%r85, [_Z40massMatrixMultiplyMonolithicGlobalKernelILi7ELi11ELi1EEviPKdS1_S1_S1_Pd_param_0];
	setp.ge.s32 	%p5, %r3, %r85;
	mul.f64 	%fd820, %fd29, %fd803;
	ld.global.nc.f64 	%fd33, [%rd1+56];
	fma.rn.f64 	%fd480, %fd33, %fd15, 0d0000000000000000;
	ld.global.nc.f64 	%fd34, [%rd1+64];
	fma.rn.f64 	%fd481, %fd34, %fd16, %fd480;
	ld.global.nc.f64 	%fd35, [%rd1+72];
	fma.rn.f64 	%fd482, %fd35, %fd17, %fd481;
	ld.global.nc.f64 	%fd36, [%rd1+80];
	fma.rn.f64 	%fd483, %fd36, %fd18, %fd482;
	ld.global.nc.f64 	%fd37, [%rd1+88];
	fma.rn.f64 	%fd484, %fd37, %fd19, %fd483;
	ld.global.nc.f64 	%fd38, [%rd1+96];
	fma.rn.f64 	%fd485, %fd38, %fd20, %fd484;
	ld.global.nc.f64 	%fd39, [%rd1+104];
	fma.rn.f64 	%fd40, %fd39, %fd21, %fd485;
	mov.f64 	%fd804, 0d0000000000000000;
	@%p5 bra 	$L__BB180_10;
	ld.global.nc.f64 	%fd804, [%rd2+8];
$L__BB180_10:
	ld.param.u32 	%r86, [_Z40massMatrixMultiplyMonolithicGlobalKernelILi7ELi11ELi1EEviPKdS1_S1_S1_Pd_param_0];
	setp.ge.s32 	%p6, %r3, %r86;
	mul.f64 	%fd819, %fd40, %fd804;
	ld.global.nc.f64 	%fd44, [%rd1+112];
	fma.rn.f64 	%fd487, %fd44, %fd15, 0d0000000000000000;
	ld.global.nc.f64 	%fd45, [%rd1+120];
	fma.rn.f64 	%fd488, %fd45, %fd16, %fd487;
	ld.global.nc.f64 	%fd46, [%rd1+128];
	fma.rn.f64 	%fd489, %fd46, %fd17, %fd488;
	ld.global.nc.f64 	%fd47, [%rd1+136];
	fma.rn.f64 	%fd490, %fd47, %fd18, %fd489;
	ld.global.nc.f64 	%fd48, [%rd1+144];
	fma.rn.f64 	%fd491, %fd48, %fd19, %fd490;
	ld.global.nc.f64 	%fd49, [%rd1+152];
	fma.rn.f64 	%fd492, %fd49, %fd20, %fd491;
	ld.global.nc.f64 	%fd50, [%rd1+160];
	fma.rn.f64 	%fd51, %fd50, %fd21, %fd492;
	mov.f64 	%fd805, 0d0000000000000000;
	@%p6 bra 	$L__BB180_12;
	ld.global.nc.f64 	%fd805, [%rd2+16];
$L__BB180_12:
	ld.param.u32 	%r87, [_Z40massMatrixMultiplyMonolithicGlobalKernelILi7ELi11ELi1EEviPKdS1_S1_S1_Pd_param_0];
	setp.ge.s32 	%p7, %r3, %r87;
	mul.f64 	%fd818, %fd51, %fd805;
	ld.global.nc.f64 	%fd55, [%rd1+168];
	fma.rn.f64 	%fd494, %fd55, %fd15, 0d0000000000000000;
	ld.global.nc.f64 	%fd56, [%rd1+176];
	fma.rn.f64 	%fd495, %fd56, %fd16, %fd494;
	ld.global.nc.f64 	%fd57, [%rd1+184];
	fma.rn.f64 	%fd496, %fd57, %fd17, %fd495;
	ld.global.nc.f64 	%fd58, [%rd1+192];
	fma.rn.f64 	%fd497, %fd58, %fd18, %fd496;
	ld.global.nc.f64 	%fd59, [%rd1+200];
	fma.rn.f64 	%fd498, %fd59, %fd19, %fd497;
	ld.global.nc.f64 	%fd60, [%rd1+208];
	fma.rn.f64 	%fd499, %fd60, %fd20, %fd498;
	ld.global.nc.f64 	%fd61, [%rd1+216];
	fma.rn.f64 	%fd62, %fd61, %fd21, %fd499;
	mov.f64 	%fd806, 0d0000000000000000;
	@%p7 bra 	$L__BB180_14;
	ld.global.nc.f64 	%fd806, [%rd2+24];
$L__BB180_14:
	ld.param.u32 	%r88, [_Z40massMatrixMultiplyMonolithicGlobalKernelILi7ELi11ELi1EEviPKdS1_S1_S1_Pd_param_0];
	setp.ge.s32 	%p8, %r3, %r88;
	mul.f64 	%fd817, %fd62, %fd806;
	ld.global.nc.f64 	%fd66, [%rd1+224];
	fma.rn.f64 	%fd501, %fd66, %fd15, 0d0000000000000000;
	ld.global.nc.f64 	%fd67, [%rd1+232];
	fma.rn.f64 	%fd502, %fd67, %fd16, %fd501;
	ld.global.nc.f64 	%fd68, [%rd1+240];
	fma.rn.f64 	%fd503, %fd68, %fd17, %fd502;
	ld.global.nc.f64 	%fd69, [%rd1+248];
	fma.rn.f64 	%fd504, %fd69, %fd18, %fd503;
	ld.global.nc.f64 	%fd70, [%rd1+256];
	fma.rn.f64 	%fd505, %fd70, %fd19, %fd504;
	ld.global.nc.f64 	%fd71, [%rd1+264];
	fma.rn.f64 	%fd506, %fd71, %fd20, %fd505;
	ld.global.nc.f64 	%fd72, [%rd1+272];
	fma.rn.f64 	%fd73, %fd72, %fd21, %fd506;
	mov.f64 	%fd807, 0d0000000000000000;
	@%p8 bra 	$L__BB180_16;
	ld.global.nc.f64 	%fd807, [%rd2+32];
$L__BB180_16:
	ld.param.u64 	%rd46, [_Z40massMatrixMultiplyMonolithicGlobalKernelILi7ELi11ELi1EEviPKdS1_S1_S1_Pd_param_2];
	ld.param.u32 	%r89, [_Z40massMatrixMultiplyMonolithicGlobalKernelILi7ELi11ELi1EEviPKdS1_S1_S1_Pd_param_0];
	setp.ge.s32 	%p9, %r3, %r89;
	mul.f64 	%fd816, %fd73, %fd807;
	cvta.to.global.u64 	%rd12, %rd46;
	ld.global.nc.f64 	%fd77, [%rd12+280];
	fma.rn.f64 	%fd508, %fd77, %fd15, 0d0000000000000000;
	ld.global.nc.f64 	%fd78, [%rd12+288];
	fma.rn.f64 	%fd509, %fd78, %fd16, %fd508;
	ld.global.nc.f64 	%fd79, [%rd12+296];
	fma.rn.f64 	%fd510, %fd79, %fd17, %fd509;
	ld.global.nc.f64 	%fd80, [%rd12+304];
	fma.rn.f64 	%fd511, %fd80, %fd18, %fd510;
	ld.global.nc.f64 	%fd81, [%rd12+312];
	fma.rn.f64 	%fd512, %fd81, %fd19, %fd511;
	ld.global.nc.f64 	%fd82, [%rd12+320];
	fma.rn.f64 	%fd513, %fd82, %fd20, %fd512;
	ld.global.nc.f64 	%fd83, [%rd12+328];
	fma.rn.f64 	%fd84, %fd83, %fd21, %fd513;
	mov.f64 	%fd808, 0d0000000000000000;
	@%p9 bra 	$L__BB180_18;
	ld.param.u64 	%rd40, [_Z40massMatrixMultiplyMonolithicGlobalKernelILi7ELi11ELi1EEviPKdS1_S1_S1_Pd_param_1];
	cvta.to.global.u64 	%rd13, %rd40;
	add.s64 	%rd15, %rd13, %rd11;
	ld.global.nc.f64 	%fd808, [%rd15+40];
$L__BB180_18:
	ld.param.u64 	%rd47, [_Z40massMatrixMultiplyMonolithicGlobalKernelILi7ELi11ELi1EEviPKdS1_S1_S1_Pd_param_2];
	ld.param.u32 	%r90, [_Z40massMatrixMultiplyMonolithicGlobalKernelILi7ELi11ELi1EEviPKdS1_S1_S1_Pd_param_0];
	mov.u32 	%r34, %ctaid.x;
	mov.u32 	%r35, %tid.y;
	add.s32 	%r36, %r34, %r35;
	setp.ge.s32 	%p10, %r36, %r90;
	mul.f64 	%fd815, %fd84, %fd808;
	cvta.to.global.u64 	%rd16, %rd47;
	ld.global.nc.f64 	%fd88, [%rd16+336];
	fma.rn.f64 	%fd515, %fd88, %fd15, 0d0000000000000000;
	ld.global.nc.f64 	%fd89, [%rd16+344];
	fma.rn.f64 	%fd516, %fd89, %fd16, %fd515;
	ld.global.nc.f64 	%fd90, [%rd16+352];
	fma.rn.f64 	%fd517, %fd90, %fd17, %fd516;
	ld.global.nc.f64 	%fd91, [%rd16+360];
	fma.rn.f64 	%fd518, %fd91, %fd18, %fd517;
	ld.global.nc.f64 	%fd92, [%rd16+368];
	fma.rn.f64 	%fd519, %fd92, %fd19, %fd518;
	ld.global.nc.f64 	%fd93, [%rd16+376];
	fma.rn.f64 	%fd520, %fd93, %fd20, %fd519;
	ld.global.nc.f64 	%fd94, [%rd16+384];
	fma.rn.f64 	%fd95, %fd94, %fd21, %fd520;
	mov.f64 	%fd809, 0d0000000000000000;
	@%p10 bra 	$L__BB180_20;
	ld.param.u64 	%rd41, [_Z40massMatrixMultiplyMonolithicGlobalKernelILi7ELi11ELi1EEviPKdS1_S1_S1_Pd_param_1];
	cvta.to.global.u64 	%rd17, %rd41;
	mov.u32 	%r37, %tid.x;
	mov.u32 	%r38, %ctaid.x;
	mov.u32 	%r39, %tid.y;
	add.s32 	%r40, %r38, %r39;
	mul.lo.s32 	%r41, %r40, 1331;
	mad.lo.s32 	%r42, %r37, 11, %r41;
	mul.wide.s32 	%rd18, %r42, 8;
	add.s64 	%rd19, %rd17, %rd18;
	ld.global.nc.f64 	%fd809, [%rd19+48];
$L__BB180_20:
	ld.param.u64 	%rd48, [_Z40massMatrixMultiplyMonolithicGlobalKernelILi7ELi11ELi1EEviPKdS1_S1_S1_Pd_param_2];
	ld.param.u32 	%r91, [_Z40massMatrixMultiplyMonolithicGlobalKernelILi7ELi11ELi1EEviPKdS1_S1_S1_Pd_param_0];
	mov.u32 	%r43, %ctaid.x;
	mov.u32 	%r44, %tid.y;
	add.s32 	%r45, %r43, %r44;
	setp.ge.s32 	%p11, %r45, %r91;
	mul.f64 	%fd814, %fd95, %fd809;
	cvta.to.global.u64 	%rd20, %rd48;
	ld.global.nc.f64 	%fd99, [%rd20+392];
	fma.rn.f64 	%fd522, %fd99, %fd15, 0d0000000000000000;
	ld.global.nc.f64 	%fd100, [%rd20+400];
	fma.rn.f64 	%fd523, %fd100, %fd16, %fd522;
	ld.global.nc.f64 	%fd101, [%rd20+408];
	fma.rn.f64 	%fd524, %fd101, %fd17, %fd523;
	ld.global.nc.f64 	%fd102, [%rd20+416];
	fma.rn.f64 	%fd525, %fd102, %fd18, %fd524;
	ld.global.nc.f64 	%fd103, [%rd20+424];
	fma.rn.f64 	%fd526, %fd103, %fd19, %fd525;
	ld.global.nc.f64 	%fd104, [%rd20+432];
	fma.rn.f64 	%fd527, %fd104, %fd20, %fd526;
	ld.global.nc.f64 	%fd105, [%rd20+440];
	fma.rn.f64 	%fd106, %fd105, %fd21, %fd527;
	mov.f64 	%fd810, 0d0000000000000000;
	@%p11 bra 	$L__BB180_22;
	ld.param.u64 	%rd42, [_Z40massMatrixMultiplyMonolithicGlobalKernelILi7ELi11ELi1EEviPKdS1_S1_S1_Pd_param_1];
	cvta.to.global.u64 	%rd21, %rd42;
	mov.u32 	%r46, %tid.x;
	mov.u32 	%r47, %ctaid.x;
	mov.u32 	%r48, %tid.y;
	add.s32 	%r49, %r47, %r48;
	mul.lo.s32 	%r50, %r49, 1331;
	mad.lo.s32 	%r51, %r46, 11, %r50;
	mul.wide.s32 	%rd22, %r51, 8;
	add.s64 	%rd23, %rd21, %rd22;
	ld.global.nc.f64 	%fd810, [%rd23+56];
$L__BB180_22:
	ld.param.u64 	%rd49, [_Z40massMatrixMultiplyMonolithicGlobalKernelILi7ELi11ELi1EEviPKdS1_S1_S1_Pd_param_2];
	ld.param.u32 	%r92, [_Z40massMatrixMultiplyMonolithicGlobalKernelILi7ELi11ELi1EEviPKdS1_S1_S1_Pd_param_0];
	mov.u32 	%r52, %ctaid.x;
	mov.u32 	%r53, %tid.y;
	add.s32 	%r54, %r52, %r53;
	setp.ge.s32 	%p12, %r54, %r92;
	mul.f64 	%fd109, %fd106, %fd810;
	cvta.to.global.u64 	%rd24, %rd49;
	ld.global.nc.f64 	%fd110, [%rd24+448];
	fma.rn.f64 	%fd529, %fd110, %fd15, 0d0000000000000000;
	ld.global.nc.f64 	%fd111, [%rd24+456];
	fma.rn.f64 	%fd530, %fd111, %fd16, %fd529;
	ld.global.nc.f64 	%fd112, [%rd24+464];
	fma.rn.f64 	%fd531, %fd112, %fd17, %fd530;
	ld.global.nc.f64 	%fd113, [%rd24+472];
	fma.rn.f64 	%fd532, %fd113, %fd18, %fd531;
	ld.global.nc.f64 	%fd114, [%rd24+480];
	fma.rn.f64 	%fd533, %fd114, %fd19, %fd532;
	ld.global.nc.f64 	%fd115, [%rd24+488];
	fma.rn.f64 	%fd534, %fd115, %fd20, %fd533;
	ld.global.nc.f64 	%fd116, [%rd24+496];
	fma.rn.f64 	%fd117, %fd116, %fd21, %fd534;
	mov.f64 	%fd811, 0d0000000000000000;
	@%p12 bra 	$L__BB180_24;
	ld.param.u64 	%rd43, [_Z40massMatrixMultiplyMonolithicGlobalKernelILi7ELi11ELi1EEviPKdS1_S1_S1_Pd_param_1];
	cvta.to.global.u64 	%rd25, %rd43;
	mov.u32 	%r55, %tid.x;
	mov.u32 	%r56, %ctaid.x;
	mov.u32 	%r57, %tid.y;
	add.s32 	%r58, %r56, %r57;
	mul.lo.s32 	%r59, %r58, 1331;
	mad.lo.s32 	%r60, %r55, 11, %r59;
	mul.wide.s32 	%rd26, %r60, 8;
	add.s64 	%rd27, %rd25, %rd26;
	ld.global.nc.f64 	%fd811, [%rd27+64];
$L__BB180_24:
	ld.param.u64 	%rd50, [_Z40massMatrixMultiplyMonolithicGlobalKernelILi7ELi11ELi1EEviPKdS1_S1_S1_Pd_param_2];
	ld.param.u32 	%r93, [_Z40massMatrixMultiplyMonolithicGlobalKernelILi7ELi11ELi1EEviPKdS1_S1_S1_Pd_param_0];
	mov.u32 	%r61, %ctaid.x;
	mov.u32 	%r62, %tid.y;
	add.s32 	%r63, %r61, %r62;
	setp.ge.s32 	%p13, %r63, %r93;
	mul.f64 	%fd120, %fd117, %fd811;
	cvta.to.global.u64 	%rd28, %rd50;
	ld.global.nc.f64 	%fd121, [%rd28+504];
	fma.rn.f64 	%fd536, %fd121, %fd15, 0d0000000000000000;
	ld.global.nc.f64 	%fd122, [%rd28+512];
	fma.rn.f64 	%fd537, %fd122, %fd16, %fd536;
	ld.global.nc.f64 	%fd123, [%rd28+520];
	fma.rn.f64 	%fd538, %fd123, %fd17, %fd537;
	ld.global.nc.f64 	%fd124, [%rd28+528];
	fma.rn.f64 	%fd539, %fd124, %fd18, %fd538;
	ld.global.nc.f64 	%fd125, [%rd28+536];
	fma.rn.f64 	%fd540, %fd125, %fd19, %fd539;
	ld.global.nc.f64 	%fd126, [%rd28+544];
	fma.rn.f64 	%fd541, %fd126, %fd20, %fd540;
	ld.global.nc.f64 	%fd127, [%rd28+552];
	fma.rn.f64 	%fd128, %fd127, %fd21, %fd541;
	mov.f64 	%fd812, 0d0000000000000000;
	@%p13 bra 	$L__BB180_26;
	ld.param.u64 	%rd44, [_Z40massMatrixMultiplyMonolithicGlobalKernelILi7ELi11ELi1EEviPKdS1_S1_S1_Pd_param_1];
	cvta.to.global.u64 	%rd29, %rd44;
	mov.u32 	%r64, %tid.x;
	mov.u32 	%r65, %ctaid.x;
	mov.u32 	%r66, %tid.y;
	add.s32 	%r67, %r65, %r66;
	mul.lo.s32 	%r68, %r67, 1331;
	mad.lo.s32 	%r69, %r64, 11, %r68;
	mul.wide.s32 	%rd30, %r69, 8;
	add.s64 	%rd31, %rd29, %rd30;
	ld.global.nc.f64 	%fd812, [%rd31+72];
$L__BB180_26:
	ld.param.u64 	%rd51, [_Z40massMatrixMultiplyMonolithicGlobalKernelILi7ELi11ELi1EEviPKdS1_S1_S1_Pd_param_2];
	ld.param.u32 	%r94, [_Z40massMatrixMultiplyMonolithicGlobalKernelILi7ELi11ELi1EEviPKdS1_S1_S1_Pd_param_0];
	mov.u32 	%r70, %ctaid.x;
	mov.u32 	%r71, %tid.y;
	add.s32 	%r72, %r70, %r71;
	setp.ge.s32 	%p14, %r72, %r94;
	mul.f64 	%fd131, %fd128, %fd812;
	cvta.to.global.u64 	%rd32, %rd51;
	ld.global.nc.f64 	%fd132, [%rd32+560];
	fma.rn.f64 	%fd543, %fd132, %fd15, 0d0000000000000000;
	ld.global.nc.f64 	%fd133, [%rd32+568];
	fma.rn.f64 	%fd544, %fd133, %fd16, %fd543;
	ld.global.nc.f64 	%fd134, [%rd32+576];
	fma.rn.f64 	%fd545, %fd134, %fd17, %fd544;
	ld.global.nc.f64 	%fd135, [%rd32+584];
	fma.rn.f64 	%fd546, %fd135, %fd18, %fd545;
	ld.global.nc.f64 	%fd136, [%rd32+592];
	fma.rn.f64 	%fd547, %fd136, %fd19, %fd546;
	ld.global.nc.f64 	%fd137, [%rd32+600];
	fma.rn.f64 	%fd548, %fd137, %fd20, %fd547;
	ld.global.nc.f64 	%fd138, [%rd32+608];
	fma.rn.f64 	%fd139, %fd138, %fd21, %fd548;
	mov.f64 	%fd813, 0d0000000000000000;
	@%p14 bra 	$L__BB180_28;
	ld.param.u64 	%rd45, [_Z40massMatrixMultiplyMonolithicGlobalKernelILi7ELi11ELi1EEviPKdS1_S1_S1_Pd_param_1];
	cvta.to.global.u64 	%rd33, %rd45;
	mov.u32 	%r73, %tid.x;
	mov.u32 	%r74, %ctaid.x;
	mov.u32 	%r75, %tid.y;
	add.s32 	%r76, %r74, %r75;
	mul.lo.s32 	%r77, %r76, 1331;
	mad.lo.s32 	%r78, %r73, 11, %r77;
	mul.wide.s32 	%rd34, %r78, 8;
	add.s64 	%rd35, %rd33, %rd34;
	ld.global.nc.f64 	%fd813, [%rd35+80];
$L__BB180_28:
	mov.u32 	%r79, %tid.x;
	setp.gt.u32 	%p15, %r79, 76;
	mul.f64 	%fd549, %fd139, %fd813;
	fma.rn.f64 	%fd550, %fd22, %fd820, 0d0000000000000000;
	fma.rn.f64 	%fd551, %fd33, %fd819, %fd550;
	fma.rn.f64 	%fd552, %fd44, %fd818, %fd551;
	fma.rn.f64 	%fd553, %fd55, %fd817, %fd552;
	fma.rn.f64 	%fd554, %fd66, %fd816, %fd553;
	fma.rn.f64 	%fd555, %fd77, %fd815, %fd554;
	fma.rn.f64 	%fd556, %fd88, %fd814, %fd555;
	fma.rn.f64 	%fd557, %fd99, %fd109, %fd556;
	fma.rn.f64 	%fd558, %fd110, %fd120, %fd557;
	fma.rn.f64 	%fd559, %fd121, %fd131, %fd558;
	fma.rn.f64 	%fd560, %fd132, %fd549, %fd559;
	st.shared.f64 	[%r9], %fd560;
	fma.rn.f64 	%fd561, %fd23, %fd820, 0d0000000000000000;
	fma.rn.f64 	%fd562, %fd34, %fd819, %fd561;
	fma.rn.f64 	%fd563, %fd45, %fd818, %fd562;
	fma.rn.f64 	%fd564, %fd56, %fd817, %fd563;
	fma.rn.f64 	%fd565, %fd67, %fd816, %fd564;
	fma.rn.f64 	%fd566, %fd78, %fd815, %fd565;
	fma.rn.f64 	%fd567, %fd89, %fd814, %fd566;
	fma.rn.f64 	%fd568, %fd100, %fd109, %fd567;
	fma.rn.f64 	%fd569, %fd111, %fd120, %fd568;
	fma.rn.f64 	%fd570, %fd122, %fd131, %fd569;
	fma.rn.f64 	%fd571, %fd133, %fd549, %fd570;
	st.shared.f64 	[%r9+8], %fd571;
	fma.rn.f64 	%fd572, %fd24, %fd820, 0d0000000000000000;
	fma.rn.f64 	%fd573, %fd35, %fd819, %fd572;
	fma.rn.f64 	%fd574, %fd46, %fd818, %fd573;
	fma.rn.f64 	%fd575, %fd57, %fd817, %fd574;
	fma.rn.f64 	%fd576, %fd68, %fd816, %fd575;
	fma.rn.f64 	%fd577, %fd79, %fd815, %fd576;
	fma.rn.f64 	%fd578, %fd90, %fd814, %fd577;
	fma.rn.f64 	%fd579, %fd101, %fd109, %fd578;
	fma.rn.f64 	%fd580, %fd112, %fd120, %fd579;
	fma.rn.f64 	%fd581, %fd123, %fd131, %fd580;
	fma.rn.f64 	%fd582, %fd134, %fd549, %fd581;
	st.shared.f64 	[%r9+16], %fd582;
	fma.rn.f64 	%fd583, %fd25, %fd820, 0d0000000000000000;
	fma.rn.f64 	%fd584, %fd36, %fd819, %fd583;
	fma.rn.f64 	%fd585, %fd47, %fd818, %fd584;
	fma.rn.f64 	%fd586, %fd58, %fd817, %fd585;
	fma.rn.f64 	%fd587, %fd69, %fd816, %fd586;
	fma.rn.f64 	%fd588, %fd80, %fd815, %fd587;
	fma.rn.f64 	%fd589, %fd91, %fd814, %fd588;
	fma.rn.f64 	%fd590, %fd102, %fd109, %fd589;
	fma.rn.f64 	%fd591, %fd113, %fd120, %fd590;
	fma.rn.f64 	%fd592, %fd124, %fd131, %fd591;
	fma.rn.f64 	%fd593, %fd135, %fd549, %fd592;
	st.shared.f64 	[%r9+24], %fd593;
	fma.rn.f64 	%fd594, %fd26, %fd820, 0d0000000000000000;
	fma.rn.f64 	%fd595, %fd37, %fd819, %fd594;
	fma.rn.f64 	%fd596, %fd48, %fd818, %fd595;
	fma.rn.f64 	%fd597, %fd59, %fd817, %fd596;
	fma.rn.f64 	%fd598, %fd70, %fd816, %fd597;
	fma.rn.f64 	%fd599, %fd81, %fd815, %fd598;
	fma.rn.f64 	%fd600, %fd92, %fd814, %fd599;
	fma.rn.f64 	%fd601, %fd103, %fd109, %fd600;
	fma.rn.f64 	%fd602, %fd114, %fd120, %fd601;
	fma.rn.f64 	%fd603, %fd125, %fd131, %fd602;
	fma.rn.f64 	%fd604, %fd136, %fd549, %fd603;
	st.shared.f64 	[%r9+32], %fd604;
	fma.rn.f64 	%fd605, %fd27, %fd820, 0d0000000000000000;
	fma.rn.f64 	%fd606, %fd38, %fd819, %fd605;
	fma.rn.f64 	%fd607, %fd49, %fd818, %fd606;
	fma.rn.f64 	%fd608, %fd60, %fd817, %fd607;
	fma.rn.f64 	%fd609, %fd71, %fd816, %fd608;
	fma.rn.f64 	%fd610, %fd82, %fd815, %fd609;
	fma.rn.f64 	%fd611, %fd93, %fd814, %fd610;
	fma.rn.f64 	%fd612, %fd104, %fd109, %fd611;
	fma.rn.f64 	%fd613, %fd115, %fd120, %fd612;
	fma.rn.f64 	%fd614, %fd126, %fd131, %fd613;
	fma.rn.f64 	%fd615, %fd137, %fd549, %fd614;
	st.shared.f64 	[%r9+40], %fd615;
	fma.rn.f64 	%fd616, %fd28, %fd820, 0d0000000000000000;
	fma.rn.f64 	%fd617, %fd39, %fd819, %fd616;
	fma.rn.f64 	%fd618, %fd50, %fd818, %fd617;
	fma.rn.f64 	%fd619, %fd61, %fd817, %fd618;
	fma.rn.f64 	%fd620, %fd72, %fd816, %fd619;
	fma.rn.f64 	%fd621, %fd83, %fd815, %fd620;
	fma.rn.f64 	%fd622, %fd94, %fd814, %fd621;
	fma.rn.f64 	%fd623, %fd105, %fd109, %fd622;
	fma.rn.f64 	%fd624, %fd116, %fd120, %fd623;
	fma.rn.f64 	%fd625, %fd127, %fd131, %fd624;
	fma.rn.f64 	%fd626, %fd138, %fd549, %fd625;
	st.shared.f64 	[%r9+48], %fd626;
	bar.sync 	0;
	@%p15 bra 	$L__BB180_30;
	ld.shared.f64 	%fd627, [%r8];
	ld.shared.f64 	%fd628, [%r8+88];
	ld.shared.f64 	%fd629, [%r8+176];
	ld.shared.f64 	%fd630, [%r8+264];
	ld.shared.f64 	%fd631, [%r8+352];
	ld.shared.f64 	%fd632, [%r8+440];
	ld.shared.f64 	%fd633, [%r8+528];
	ld.shared.f64 	%fd634, [%r8+616];
	ld.shared.f64 	%fd635, [%r8+704];
	ld.shared.f64 	%fd636, [%r8+792];
	ld.shared.f64 	%fd637, [%r8+880];
	fma.rn.f64 	%fd638, %fd22, %fd627, 0d0000000000000000;
	fma.rn.f64 	%fd639, %fd33, %fd628, %fd638;
	fma.rn.f64 	%fd640, %fd44, %fd629, %fd639;
	fma.rn.f64 	%fd641, %fd55, %fd630, %fd640;
	fma.rn.f64 	%fd642, %fd66, %fd631, %fd641;
	fma.rn.f64 	%fd643, %fd77, %fd632, %fd642;
	fma.rn.f64 	%fd644, %fd88, %fd633, %fd643;
	fma.rn.f64 	%fd645, %fd99, %fd634, %fd644;
	fma.rn.f64 	%fd646, %fd110, %fd635, %fd645;
	fma.rn.f64 	%fd647, %fd121, %fd636, %fd646;
	fma.rn.f64 	%fd648, %fd132, %fd637, %fd647;
	st.shared.f64 	[%r8], %fd648;
	fma.rn.f64 	%fd649, %fd23, %fd627, 0d0000000000000000;
	fma.rn.f64 	%fd650, %fd34, %fd628, %fd649;
	fma.rn.f64 	%fd651, %fd45, %fd629, %fd650;
	fma.rn.f64 	%fd652, %fd56, %fd630, %fd651;
	fma.rn.f64 	%fd653, %fd67, %fd631, %fd652;
	fma.rn.f64 	%fd654, %fd78, %fd632, %fd653;
	fma.rn.f64 	%fd655, %fd89, %fd633, %fd654;
	fma.rn.f64 	%fd656, %fd100, %fd634, %fd655;
	fma.rn.f64 	%fd657, %fd111, %fd635, %fd656;
	fma.rn.f64 	%fd658, %fd122, %fd636, %fd657;
	fma.rn.f64 	%fd659, %fd133, %fd637, %fd658;
	st.shared.f64 	[%r8+88], %fd659;
	fma.rn.f64 	%fd660, %fd24, %fd627, 0d0000000000000000;
	fma.rn.f64 	%fd661, %fd35, %fd628, %fd660;
	fma.rn.f64 	%fd662, %fd46, %fd629, %fd661;
	fma.rn.f64 	%fd663, %fd57, %fd630, %fd662;
	fma.rn.f64 	%fd664, %fd68, %fd631, %fd663;
	fma.rn.f64 	%fd665, %fd79, %fd632, %fd664;
	fma.rn.f64 	%fd666, %fd90, %fd633, %fd665;
	fma.rn.f64 	%fd667, %fd101, %fd634, %fd666;
	fma.rn.f64 	%fd668, %fd112, %fd635, %fd667;
	fma.rn.f64 	%fd669, %fd123, %fd636, %fd668;
	fma.rn.f64 	%fd670, %fd134, %fd637, %fd669;
	st.shared.f64 	[%r8+176], %fd670;
	fma.rn.f64 	%fd671, %fd25, %fd627, 0d0000000000000000;
	fma.rn.f64 	%fd672, %fd36, %fd628, %fd671;
	fma.rn.f64 	%fd673, %fd47, %fd629, %fd672;
	fma.rn.f64 	%fd674, %fd58, %fd630, %fd673;
	fma.rn.f64 	%fd675, %fd69, %fd631, %fd674;
	fma.rn.f64 	%fd676, %fd80, %fd632, %fd675;
	fma.rn.f64 	%fd677, %fd91, %fd633, %fd676;
	fma.rn.f64 	%fd678, %fd102, %fd634, %fd677;
	fma.rn.f64 	%fd679, %fd113, %fd635, %fd678;
	fma.rn.f64 	%fd680, %fd124, %fd636, %fd679;
	fma.rn.f64 	%fd681, %fd135, %fd637, %fd680;
	st.shared.f64 	[%r8+264], %fd681;
	fma.rn.f64 	%fd682, %fd26, %fd627, 0d0000000000000000;
	fma.rn.f64 	%fd683, %fd37, %fd628, %fd682;
	fma.rn.f64 	%fd684, %fd48, %fd629, %fd683;
	fma.rn.f64 	%fd685, %fd59, %fd630, %fd684;
	fma.rn.f64 	%fd686, %fd70, %fd631, %fd685;
	fma.rn.f64 	%fd687, %fd81, %fd632, %fd686;
	fma.rn.f64 	%fd688, %fd92, %fd633, %fd687;
	fma.rn.f64 	%fd689, %fd103, %fd634, %fd688;
	fma.rn.f64 	%fd690, %fd114, %fd635, %fd689;
	fma.rn.f64 	%fd691, %fd125, %fd636, %fd690;
	fma.rn.f64 	%fd692, %fd136, %fd637, %fd691;
	st.shared.f64 	[%r8+352], %fd692;
	fma.rn.f64 	%fd693, %fd27, %fd627, 0d0000000000000000;
	fma.rn.f64 	%fd694, %fd38, %fd628, %fd693;
	fma.rn.f64 	%fd695, %fd49, %fd629, %fd694;
	fma.rn.f64 	%fd696, %fd60, %fd630, %fd695;
	fma.rn.f64 	%fd697, %fd71, %fd631, %fd696;
	fma.rn.f64 	%fd698, %fd82, %fd632, %fd697;
	fma.rn.f64 	%fd699, %fd93, %fd633, %fd698;
	fma.rn.f64 	%fd700, %fd104, %fd634, %fd699;
	fma.rn.f64 	%fd701, %fd115, %fd635, %fd700;
	fma.rn.f64 	%fd702, %fd126, %fd636, %fd701;
	fma.rn.f64 	%fd703, %fd137, %fd637, %fd702;
	st.shared.f64 	[%r8+440], %fd703;
	fma.rn.f64 	%fd704, %fd28, %fd627, 0d0000000000000000;
	fma.rn.f64 	%fd705, %fd39, %fd628, %fd704;
	fma.rn.f64 	%fd706, %fd50, %fd629, %fd705;
	fma.rn.f64 	%fd707, %fd61, %fd630, %fd706;
	fma.rn.f64 	%fd708, %fd72, %fd631, %fd707;
	fma.rn.f64 	%fd709, %fd83, %fd632, %fd708;
	fma.rn.f64 	%fd710, %fd94, %fd633, %fd709;
	fma.rn.f64 	%fd711, %fd105, %fd634, %fd710;
	fma.rn.f64 	%fd712, %fd116, %fd635, %fd711;
	fma.rn.f64 	%fd713, %fd127, %fd636, %fd712;
	fma.rn.f64 	%fd714, %fd138, %fd637, %fd713;
	st.shared.f64 	[%r8+528], %fd714;
$L__BB180_30:
	mov.u32 	%r80, %tid.x;
	setp.gt.u32 	%p16, %r80, 48;
	bar.sync 	0;
	@%p16 bra 	$L__BB180_32;
	ld.shared.f64 	%fd715, [%r7];
	ld.shared.f64 	%fd716, [%r7+968];
	ld.shared.f64 	%fd717, [%r7+1936];
	ld.shared.f64 	%fd718, [%r7+2904];
	ld.shared.f64 	%fd719, [%r7+3872];
	ld.shared.f64 	%fd720, [%r7+4840];
	ld.shared.f64 	%fd721, [%r7+5808];
	ld.shared.f64 	%fd722, [%r7+6776];
	ld.shared.f64 	%fd723, [%r7+7744];
	ld.shared.f64 	%fd724, [%r7+8712];
	ld.shared.f64 	%fd725, [%r7+9680];
	fma.rn.f64 	%fd726, %fd22, %fd715, 0d0000000000000000;
	fma.rn.f64 	%fd727, %fd33, %fd716, %fd726;
	fma.rn.f64 	%fd728, %fd44, %fd717, %fd727;
	fma.rn.f64 	%fd729, %fd55, %fd718, %fd728;
	fma.rn.f64 	%fd730, %fd66, %fd719, %fd729;
	fma.rn.f64 	%fd731, %fd77, %fd720, %fd730;
	fma.rn.f64 	%fd732, %fd88, %fd721, %fd731;
	fma.rn.f64 	%fd733, %fd99, %fd722, %fd732;
	fma.rn.f64 	%fd734, %fd110, %fd723, %fd733;
	fma.rn.f64 	%fd735, %fd121, %fd724, %fd734;
	fma.rn.f64 	%fd820, %fd132, %fd725, %fd735;
	fma.rn.f64 	%fd736, %fd23, %fd715, 0d0000000000000000;
	fma.rn.f64 	%fd737, %fd34, %fd716, %fd736;
	fma.rn.f64 	%fd738, %fd45, %fd717, %fd737;
	fma.rn.f64 	%fd739, %fd56, %fd718, %fd738;
	fma.rn.f64 	%fd740, %fd67, %fd719, %fd739;
	fma.rn.f64 	%fd741, %fd78, %fd720, %fd740;
	fma.rn.f64 	%fd742, %fd89, %fd721, %fd741;
	fma.rn.f64 	%fd743, %fd100, %fd722, %fd742;
	fma.rn.f64 	%fd744, %fd111, %fd723, %fd743;
	fma.rn.f64 	%fd745, %fd122, %fd724, %fd744;
	fma.rn.f64 	%fd819, %fd133, %fd725, %fd745;
	fma.rn.f64 	%fd746, %fd24, %fd715, 0d0000000000000000;
	fma.rn.f64 	%fd747, %fd35, %fd716, %fd746;
	fma.rn.f64 	%fd748, %fd46, %fd717, %fd747;
	fma.rn.f64 	%fd749, %fd57, %fd718, %fd748;
	fma.rn.f64 	%fd750, %fd68, %fd719, %fd749;
	fma.rn.f64 	%fd751, %fd79, %fd720, %fd750;
	fma.rn.f64 	%fd752, %fd90, %fd721, %fd751;
	fma.rn.f64 	%fd753, %fd101, %fd722, %fd752;
	fma.rn.f64 	%fd754, %fd112, %fd723, %fd753;
	fma.rn.f64 	%fd755, %fd123, %fd724, %fd754;
	fma.rn.f64 	%fd818, %fd134, %fd725, %fd755;
	fma.rn.f64 	%fd756, %fd25, %fd715, 0d0000000000000000;
	fma.rn.f64 	%fd757, %fd36, %fd716, %fd756;
	fma.rn.f64 	%fd758, %fd47, %fd717, %fd757;
	fma.rn.f64 	%fd759, %fd58, %fd718, %fd758;
	fma.rn.f64 	%fd760, %fd69, %fd719, %fd759;
	fma.rn.f64 	%fd761, %fd80, %fd720, %fd760;
	fma.rn.f64 	%fd762, %fd91, %fd721, %fd761;
	fma.rn.f64 	%fd763, %fd102, %fd722, %fd762;
	fma.rn.f64 	%fd764, %fd113, %fd723, %fd763;
	fma.rn.f64 	%fd765, %fd124, %fd724, %fd764;
	fma.rn.f64 	%fd817, %fd135, %fd725, %fd765;
	fma.rn.f64 	%fd766, %fd26, %fd715, 0d0000000000000000;
	fma.rn.f64 	%fd767, %fd37, %fd716, %fd766;
	fma.rn.f64 	%fd768, %fd48, %fd717, %fd767;
	fma.rn.f64 	%fd769, %fd59, %fd718, %fd768;
	fma.rn.f64 	%fd770, %fd70, %fd719, %fd769;
	fma.rn.f64 	%fd771, %fd81, %fd720, %fd770;
	fma.rn.f64 	%fd772, %fd92, %fd721, %fd771;
	fma.rn.f64 	%fd773, %fd103, %fd722, %fd772;
	fma.rn.f64 	%fd774, %fd114, %fd723, %fd773;
	fma.rn.f64 	%fd775, %fd125, %fd724, %fd774;
	fma.rn.f64 	%fd816, %fd136, %fd725, %fd775;
	fma.rn.f64 	%fd776, %fd27, %fd715, 0d0000000000000000;
	fma.rn.f64 	%fd777, %fd38, %fd716, %fd776;
	fma.rn.f64 	%fd778, %fd49, %fd717, %fd777;
	fma.rn.f64 	%fd779, %fd60, %fd718, %fd778;
	fma.rn.f64 	%fd780, %fd71, %fd719, %fd779;
	fma.rn.f64 	%fd781, %fd82, %fd720, %fd780;
	fma.rn.f64 	%fd782, %fd93, %fd721, %fd781;
	fma.rn.f64 	%fd783, %fd104, %fd722, %fd782;
	fma.rn.f64 	%fd784, %fd115, %fd723, %fd783;
	fma.rn.f64 	%fd785, %fd126, %fd724, %fd784;
	fma.rn.f64 	%fd815, %fd137, %fd725, %fd785;
	fma.rn.f64 	%fd786, %fd28, %fd715, 0d0000000000000000;
	fma.rn.f64 	%fd787, %fd39, %fd716, %fd786;
	fma.rn.f64 	%fd788, %fd50, %fd717, %fd787;
	fma.rn.f64 	%fd789, %fd61, %fd718, %fd788;
	fma.rn.f64 	%fd790, %fd72, %fd719, %fd789;
	fma.rn.f64 	%fd791, %fd83, %fd720, %fd790;
	fma.rn.f64 	%fd792, %fd94, %fd721, %fd791;
	fma.rn.f64 	%fd793, %fd105, %fd722, %fd792;
	fma.rn.f64 	%fd794, %fd116, %fd723, %fd793;
	fma.rn.f64 	%fd795, %fd127, %fd724, %fd794;
	fma.rn.f64 	%fd814, %fd138, %fd725, %fd795;
$L__BB180_32:
	ld.param.u32 	%r95, [_Z40massMatrixMultiplyMonolithicGlobalKernelILi7ELi11ELi1EEviPKdS1_S1_S1_Pd_param_0];
	mov.u32 	%r10, %tid.x;
	setp.gt.u32 	%p17, %r10, 48;
	mov.u32 	%r81, %ctaid.x;
	mov.u32 	%r82, %tid.y;
	add.s32 	%r11, %r81, %r82;
	setp.ge.s32 	%p18, %r11, %r95;
	bar.sync 	0;
	or.pred  	%p19, %p17, %p18;
	@%p19 bra 	$L__BB180_34;
	ld.param.u64 	%rd52, [_Z40massMatrixMultiplyMonolithicGlobalKernelILi7ELi11ELi1EEviPKdS1_S1_S1_Pd_param_5];
	mad.lo.s32 	%r83, %r11, 343, %r10;
	cvta.to.global.u64 	%rd36, %rd52;
	mul.wide.s32 	%rd37, %r83, 8;
	add.s64 	%rd38, %rd36, %rd37;
	st.global.f64 	[%rd38], %fd820;
	st.global.f64 	[%rd38+392], %fd819;
	st.global.f64 	[%rd38+784], %fd818;
	st.global.f64 	[%rd38+1176], %fd817;
	st.global.f64 	[%rd38+1568], %fd816;
	st.global.f64 	[%rd38+1960], %fd815;
	st.global.f64 	[%rd38+2352], %fd814;
$L__BB180_34:
	ret;

}
	// .globl	_Z42massMatrixMultiplyMonolithicConstantKernelILi7ELi11ELi1EEviPKdS1_S1_S1_Pd
.visible .entry _Z42massMatrixMultiplyMonolithicConstantKernelILi7ELi11ELi1EEviPKdS1_S1_S1_Pd(
	.param .u32 _Z42massMatrixMultiplyMonolithicConstantKernelILi7ELi11ELi1EEviPKdS1_S1_S1_Pd_param_0,
	.param .u64 .ptr .align 1 _Z42massMatrixMultiplyMonolithicConstantKernelILi7ELi11ELi1EEviPKdS1_S1_S1_Pd_param_1,
	.param .u64 .ptr .align 1 _Z42massMatrixMultiplyMonolithicConstantKernelILi7ELi11ELi1EEviPKdS1_S1_S1_Pd_param_2,
	.param .u64 .ptr .align 1 _Z42massMatrixMultiplyMonolithicConstantKernelILi7ELi11ELi1EEviPKdS1_S1_S1_Pd_param_3,
	.param .u64 .ptr .align 1 _Z42massMatrixMultiplyMonolithicConstantKernelILi7ELi11ELi1EEviPKdS1_S1_S1_Pd_param_4,
	.param .u64 .ptr .align 1 _Z42massMatrixMultiplyMonolithicConstantKernelILi7ELi11ELi1EEviPKdS1_S1_S1_Pd_param_5
)
{
	.reg .pred 	%p<20>;
	.reg .b16 	%rs<17>;
	.reg .b32 	%r<24>;
	.reg .b64 	%rd<14>;
	.reg .b64 	%fd<924>;
	// demoted variable
	.shared .align 8 .b8 _ZZ42massMatrixMultiplyMonolithicConstantKernelILi7ELi11ELi1EEviPKdS1_S1_S1_PdE6s_tmp1[10648];
	ld.param.u32 	%r10, [_Z42massMatrixMultiplyMonolithicConstantKernelILi7ELi11ELi1EEviPKdS1_S1_S1_Pd_param_0];
	ld.param.u64 	%rd2, [_Z42massMatrixMultiplyMonolithicConstantKernelILi7ELi11ELi1EEviPKdS1_S1_S1_Pd_param_1];
	ld.param.u64 	%rd3, [_Z42massMatrixMultiplyMonolithicConstantKernelILi7ELi11ELi1EEviPKdS1_S1_S1_Pd_param_4];
	mov.u32 	%r1, %tid.x;
	mov.u32 	%r2, %tid.y;
	mov.u32 	%r11, %ctaid.x;
	add.s32 	%r3, %r11, %r2;
	cvt.u16.u32 	%rs1, %r1;
	mul.hi.u16 	%rs3, %rs1, 9363;
	mul.lo.s16 	%rs4, %rs3, 7;
	sub.s16 	%rs2, %rs1, %rs4;
	setp.ge.s32 	%p1, %r3, %r10;
	@%p1 bra 	$L__BB181_2;
	cvta.to.global.u64 	%rd5, %rd3;
	mad.lo.s32 	%r12, %r3, 343, %r1;
	mul.wide.s32 	%rd6, %r12, 8;
	add.s64 	%rd7, %rd5, %rd6;
	ld.global.nc.f64 	%fd905, [%rd7];
	ld.global.nc.f64 	%fd904, [%rd7+392];
	ld.global.nc.f64 	%fd903, [%rd7+784];
	ld.global.nc.f64 	%fd902, [%rd7+1176];
	ld.global.nc.f64 	%fd901, [%rd7+1568];
	ld.global.nc.f64 	%fd900, [%rd7+1960];
	ld.global.nc.f64 	%fd899, [%rd7+2352];
$L__BB181_2:
	bar.sync 	0;
	setp.gt.u32 	%p2, %r1, 48;
	ld.const.f64 	%fd15, [const_DofToQuad];
	ld.const.f64 	%fd16, [const_DofToQuad+8];
	ld.const.f64 	%fd17, [const_DofToQuad+16];
	ld.const.f64 	%fd18, [const_DofToQuad+24];
	ld.const.f64 	%fd19, [const_DofToQuad+32];
	ld.const.f64 	%fd20, [const_DofToQuad+40];
	ld.const.f64 	%fd21, [const_DofToQuad+48];
	mov.u32 	%r13, _ZZ42massMatrixMultiplyMonolithicConstantKernelILi7ELi11ELi1EEviPKdS1_S1_S1_PdE6s_tmp1;
	mad.lo.s32 	%r4, %r2, 10648, %r13;
	mul.lo.s16 	%rs6, %rs1, 37;
	shr.u16 	%rs7, %rs6, 8;
	sub.s16 	%rs8, %rs1, %rs7;
	and.b16  	%rs9, %rs8, 254;
	shr.u16 	%rs10, %rs9, 1;
	add.s16 	%rs11, %rs10, %rs7;
	and.b16  	%rs12, %rs11, 252;
	shr.u16 	%rs13, %rs12, 2;
	cvt.u32.u16 	%r5, %rs13;
	mul.wide.u16 	%r14, %rs13, 88;
	add.s32 	%r6, %r4, %r14;
	mul.wide.u16 	%r15, %rs2, 8;
	add.s32 	%r7, %r6, %r15;
	@%p2 bra 	$L__BB181_4;
	fma.rn.f64 	%fd127, %fd15, %fd905, 0d0000000000000000;
	fma.rn.f64 	%fd128, %fd16, %fd904, %fd127;
	fma.rn.f64 	%fd129, %fd17, %fd903, %fd128;
	fma.rn.f64 	%fd130, %fd18, %fd902, %fd129;
	fma.rn.f64 	%fd131, %fd19, %fd901, %fd130;
	fma.rn.f64 	%fd132, %fd20, %fd900, %fd131;
	fma.rn.f64 	%fd133, %fd21, %fd899, %fd132;
	st.shared.f64 	[%r7], %fd133;
	ld.const.f64 	%fd134, [const_DofToQuad+56];
	fma.rn.f64 	%fd135, %fd134, %fd905, 0d0000000000000000;
	ld.const.f64 	%fd136, [const_DofToQuad+64];
	fma.rn.f64 	%fd137, %fd136, %fd904, %fd135;
	ld.const.f64 	%fd138, [const_DofToQuad+72];
	fma.rn.f64 	%fd139, %fd138, %fd903, %fd137;
	ld.const.f64 	%fd140, [const_DofToQuad+80];
	fma.rn.f64 	%fd141, %fd140, %fd902, %fd139;
	ld.const.f64 	%fd142, [const_DofToQuad+88];
	fma.rn.f64 	%fd143, %fd142, %fd901, %fd141;
	ld.const.f64 	%fd144, [const_DofToQuad+96];
	fma.rn.f64 	%fd145, %fd144, %fd900, %fd143;
	ld.const.f64 	%fd146, [const_DofToQuad+104];
	fma.rn.f64 	%fd147, %fd146, %fd899, %fd145;
	st.shared.f64 	[%r7+968], %fd147;
	ld.const.f64 	%fd148, [const_DofToQuad+112];
	fma.rn.f64 	%fd149, %fd148, %fd905, 0d0000000000000000;
	ld.const.f64 	%fd150, [const_DofToQuad+120];
	fma.rn.f64 	%fd151, %fd150, %fd904, %fd149;
	ld.const.f64 	%fd152, [const_DofToQuad+128];
	fma.rn.f64 	%fd153, %fd152, %fd903, %fd151;
	ld.const.f64 	%fd154, [const_DofToQuad+136];
	fma.rn.f64 	%fd155, %fd154, %fd902, %fd153;
	ld.const.f64 	%fd156, [const_DofToQuad+144];
	fma.rn.f64 	%fd157, %fd156, %fd901, %fd155;
	ld.const.f64 	%fd158, [const_DofToQuad+152];
	fma.rn.f64 	%fd159, %fd158, %fd900, %fd157;
	ld.const.f64 	%fd160, [const_DofToQuad+160];
	fma.rn.f64 	%fd161, %fd160, %fd899, %fd159;
	st.shared.f64 	[%r7+1936], %fd161;
	ld.const.f64 	%fd162, [const_DofToQuad+168];
	fma.rn.f64 	%fd163, %fd162, %fd905, 0d0000000000000000;
	ld.const.f64 	%fd164, [const_DofToQuad+176];
	fma.rn.f64 	%fd165, %fd164, %fd904, %fd163;
	ld.const.f64 	%fd166, [const_DofToQuad+184];
	fma.rn.f64 	%fd167, %fd166, %fd903, %fd165;
	ld.const.f64 	%fd168, [const_DofToQuad+192];
	fma.rn.f64 	%fd169, %fd168, %fd902, %fd167;
	ld.const.f64 	%fd170, [const_DofToQuad+200];
	fma.rn.f64 	%fd171, %fd170, %fd901, %fd169;
	ld.const.f64 	%fd172, [const_DofToQuad+208];
	fma.rn.f64 	%fd173, %fd172, %fd900, %fd171;
	ld.const.f64 	%fd174, [const_DofToQuad+216];
	fma.rn.f64 	%fd175, %fd174, %fd899, %fd173;
	st.shared.f64 	[%r7+2904], %fd175;
	ld.const.f64 	%fd176, [const_DofToQuad+224];
	fma.rn.f64 	%fd177, %fd176, %fd905, 0d0000000000000000;
	ld.const.f64 	%fd178, [const_DofToQuad+232];
	fma.rn.f64 	%fd179, %fd178, %fd904, %fd177;
	ld.const.f64 	%fd180, [const_DofToQuad+240];
	fma.rn.f64 	%fd181, %fd180, %fd903, %fd179;
	ld.const.f64 	%fd182, [const_DofToQuad+248];
	fma.rn.f64 	%fd183, %fd182, %fd902, %fd181;
	ld.const.f64 	%fd184, [const_DofToQuad+256];
	fma.rn.f64 	%fd185, %fd184, %fd901, %fd183;
	ld.const.f64 	%fd186, [const_DofToQuad+264];
	fma.rn.f64 	%fd187, %fd186, %fd900, %fd185;
	ld.const.f64 	%fd188, [const_DofToQuad+272];
	fma.rn.f64 	%fd189, %fd188, %fd899, %fd187;
	st.shared.f64 	[%r7+3872], %fd189;
	ld.const.f64 	%fd190, [const_DofToQuad+280];
	fma.rn.f64 	%fd191, %fd190, %fd905, 0d0000000000000000;
	ld.const.f64 	%fd192, [const_DofToQuad+288];
	fma.rn.f64 	%fd193, %fd192, %fd904, %fd191;
	ld.const.f64 	%fd194, [const_DofToQuad+296];
	fma.rn.f64 	%fd195, %fd194, %fd903, %fd193;
	ld.const.f64 	%fd196, [const_DofToQuad+304];
	fma.rn.f64 	%fd197, %fd196, %fd902, %fd195;
	ld.const.f64 	%fd198, [const_DofToQuad+312];
	fma.rn.f64 	%fd199, %fd198, %fd901, %fd197;
	ld.const.f64 	%fd200, [const_DofToQuad+320];
	fma.rn.f64 	%fd201, %fd200, %fd900, %fd199;
	ld.const.f64 	%fd202, [const_DofToQuad+328];
	fma.rn.f64 	%fd203, %fd202, %fd899, %fd201;
	st.shared.f64 	[%r7+4840], %fd203;
	ld.const.f64 	%fd204, [const_DofToQuad+336];
	fma.rn.f64 	%fd205, %fd204, %fd905, 0d0000000000000000;
	ld.const.f64 	%fd206, [const_DofToQuad+344];
	fma.rn.f64 	%fd207, %fd206, %fd904, %fd205;
	ld.const.f64 	%fd208, [const_DofToQuad+352];
	fma.rn.f64 	%fd209, %fd208, %fd903, %fd207;
	ld.const.f64 	%fd210, [const_DofToQuad+360];
	fma.rn.f64 	%fd211, %fd210, %fd902, %fd209;
	ld.const.f64 	%fd212, [const_DofToQuad+368];
	fma.rn.f64 	%fd213, %fd212, %fd901, %fd211;
	ld.const.f64 	%fd214, [const_DofToQuad+376];
	fma.rn.f64 	%fd215, %fd214, %fd900, %fd213;
	ld.const.f64 	%fd216, [const_DofToQuad+384];
	fma.rn.f64 	%fd217, %fd216, %fd899, %fd215;
	st.shared.f64 	[%r7+5808], %fd217;
	ld.const.f64 	%fd218, [const_DofToQuad+392];
	fma.rn.f64 	%fd219, %fd218, %fd905, 0d0000000000000000;
	ld.const.f64 	%fd220, [const_DofToQuad+400];
	fma.rn.f64 	%fd221, %fd220, %fd904, %fd219;
	ld.const.f64 	%fd222, [const_DofToQuad+408];
	fma.rn.f64 	%fd223, %fd222, %fd903, %fd221;
	ld.const.f64 	%fd224, [const_DofToQuad+416];
	fma.rn.f64 	%fd225, %fd224, %fd902, %fd223;
	ld.const.f64 	%fd226, [const_DofToQuad+424];
	fma.rn.f64 	%fd227, %fd226, %fd901, %fd225;
	ld.const.f64 	%fd228, [const_DofToQuad+432];
	fma.rn.f64 	%fd229, %fd228, %fd900, %fd227;
	ld.const.f64 	%fd230, [const_DofToQuad+440];
	fma.rn.f64 	%fd231, %fd230, %fd899, %fd229;
	st.shared.f64 	[%r7+6776], %fd231;
	ld.const.f64 	%fd232, [const_DofToQuad+448];
	fma.rn.f64 	%fd233, %fd232, %fd905, 0d0000000000000000;
	ld.const.f64 	%fd234, [const_DofToQuad+456];
	fma.rn.f64 	%fd235, %fd234, %fd904, %fd233;
	ld.const.f64 	%fd236, [const_DofToQuad+464];
	fma.rn.f64 	%fd237, %fd236, %fd903, %fd235;
	ld.const.f64 	%fd238, [const_DofToQuad+472];
	fma.rn.f64 	%fd239, %fd238, %fd902, %fd237;
	ld.const.f64 	%fd240, [const_DofToQuad+480];
	fma.rn.f64 	%fd241, %fd240, %fd901, %fd239;
	ld.const.f64 	%fd242, [const_DofToQuad+488];
	fma.rn.f64 	%fd243, %fd242, %fd900, %fd241;
	ld.const.f64 	%fd244, [const_DofToQuad+496];
	fma.rn.f64 	%fd245, %fd244, %fd899, %fd243;
	st.shared.f64 	[%r7+7744], %fd245;
	ld.const.f64 	%fd246, [const_DofToQuad+504];
	fma.rn.f64 	%fd247, %fd246, %fd905, 0d0000000000000000;
	ld.const.f64 	%fd248, [const_DofToQuad+512];
	fma.rn.f64 	%fd249, %fd248, %fd904, %fd247;
	ld.const.f64 	%fd250, [const_DofToQuad+520];
	fma.rn.f64 	%fd251, %fd250, %fd903, %fd249;
	ld.const.f64 	%fd252, [const_DofToQuad+528];
	fma.rn.f64 	%fd253, %fd252, %fd902, %fd251;
	ld.const.f64 	%fd254, [const_DofToQuad+536];
	fma.rn.f64 	%fd255, %fd254, %fd901, %fd253;
	ld.const.f64 	%fd256, [const_DofToQuad+544];
	fma.rn.f64 	%fd257, %fd256, %fd900, %fd255;
	ld.const.f64 	%fd258, [const_DofToQuad+552];
	fma.rn.f64 	%fd259, %fd258, %fd899, %fd257;
	st.shared.f64 	[%r7+8712], %fd259;
	ld.const.f64 	%fd260, [const_DofToQuad+560];
	fma.rn.f64 	%fd261, %fd260, %fd905, 0d0000000000000000;
	ld.const.f64 	%fd262, [const_DofToQuad+568];
	fma.rn.f64 	%fd263, %fd262, %fd904, %fd261;
	ld.const.f64 	%fd264, [const_DofToQuad+576];
	fma.rn.f64 	%fd265, %fd264, %fd903, %fd263;
	ld.const.f64 	%fd266, [const_DofToQuad+584];
	fma.rn.f64 	%fd267, %fd266, %fd902, %fd265;
	ld.const.f64 	%fd268, [const_DofToQuad+592];
	fma.rn.f64 	%fd269, %fd268, %fd901, %fd267;
	ld.const.f64 	%fd270, [const_DofToQuad+600];
	fma.rn.f64 	%fd271, %fd270, %fd900, %fd269;
	ld.const.f64 	%fd272, [const_DofToQuad+608];
	fma.rn.f64 	%fd273, %fd272, %fd899, %fd271;
	st.shared.f64 	[%r7+9680], %fd273;
$L__BB181_4:
	bar.sync 	0;
	setp.gt.u32 	%p3, %r1, 76;
	mad.lo.s32 	%r16, %r5, 880, %r6;
	add.s32 	%r8, %r16, %r15;
	@%p3 bra 	$L__BB181_6;
	ld.shared.f64 	%fd274, [%r8];
	ld.shared.f64 	%fd275, [%r8+88];
	ld.shared.f64 	%fd276, [%r8+176];
	ld.shared.f64 	%fd277, [%r8+264];
	ld.shared.f64 	%fd278, [%r8+352];
	ld.shared.f64 	%fd279, [%r8+440];
	ld.shared.f64 	%fd280, [%r8+528];
	fma.rn.f64 	%fd281, %fd15, %fd274, 0d0000000000000000;
	fma.rn.f64 	%fd282, %fd16, %fd275, %fd281;
	fma.rn.f64 	%fd283, %fd17, %fd276, %fd282;
	fma.rn.f64 	%fd284, %fd18, %fd277, %fd283;
	fma.rn.f64 	%fd285, %fd19, %fd278, %fd284;
	fma.rn.f64 	%fd286, %fd20, %fd279, %fd285;
	fma.rn.f64 	%fd287, %fd21, %fd280, %fd286;
	st.shared.f64 	[%r8], %fd287;
	ld.const.f64 	%fd288, [const_DofToQuad+56];
	fma.rn.f64 	%fd289, %fd288, %fd274, 0d0000000000000000;
	ld.const.f64 	%fd290, [const_DofToQuad+64];
	fma.rn.f64 	%fd291, %fd290, %fd275, %fd289;
	ld.const.f64 	%fd292, [const_DofToQuad+72];
	fma.rn.f64 	%fd293, %fd292, %fd276, %fd291;
	ld.const.f64 	%fd294, [const_DofToQuad+80];
	fma.rn.f64 	%fd295, %fd294, %fd277, %fd293;
	ld.const.f64 	%fd296, [const_DofToQuad+88];
	fma.rn.f64 	%fd297, %fd296, %fd278, %fd295;
	ld.const.f64 	%fd298, [const_DofToQuad+96];
	fma.rn.f64 	%fd299, %fd298, %fd279, %fd297;
	ld.const.f64 	%fd300, [const_DofToQuad+104];
	fma.rn.f64 	%fd301, %fd300, %fd280, %fd299;
	st.shared.f64 	[%r8+88], %fd301;
	ld.const.f64 	%fd302, [const_DofToQuad+112];
	fma.rn.f64 	%fd303, %fd302, %fd274, 0d0000000000000000;
	ld.const.f64 	%fd304, [const_DofToQuad+120];
	fma.rn.f64 	%fd305, %fd304, %fd275, %fd303;
	ld.const.f64 	%fd306, [const_DofToQuad+128];
	fma.rn.f64 	%fd307, %fd306, %fd276, %fd305;
	ld.const.f64 	%fd308, [const_DofToQuad+136];
	fma.rn.f64 	%fd309, %fd308, %fd277, %fd307;
	ld.const.f64 	%fd310, [const_DofToQuad+144];
	fma.rn.f64 	%fd311, %fd310, %fd278, %fd309;
	ld.const.f64 	%fd312, [const_DofToQuad+152];
	fma.rn.f64 	%fd313, %fd312, %fd279, %fd311;
	ld.const.f64 	%fd314, [const_DofToQuad+160];
	fma.rn.f64 	%fd315, %fd314, %fd280, %fd313;
	st.shared.f64 	[%r8+176], %fd315;
	ld.const.f64 	%fd316, [const_DofToQuad+168];
	fma.rn.f64 	%fd317, %fd316, %fd274, 0d0000000000000000;
	ld.const.f64 	%fd318, [const_DofToQuad+176];
	fma.rn.f64 	%fd319, %fd318, %fd275, %fd317;
	ld.const.f64 	%fd320, [const_DofToQuad+184];
	fma.rn.f64 	%fd321, %fd320, %fd276, %fd319;
	ld.const.f64 	%fd322, [const_DofToQuad+192];
	fma.rn.f64 	%fd323, %fd322, %fd277, %fd321;
	ld.const.f64 	%fd324, [const_DofToQuad+200];
	fma.rn.f64 	%fd325, %fd324, %fd278, %fd323;
	ld.const.f64 	%fd326, [const_DofToQuad+208];
	fma.rn.f64 	%fd327, %fd326, %fd279, %fd325;
	ld.const.f64 	%fd328, [const_DofToQuad+216];
	fma.rn.f64 	%fd329, %fd328, %fd280, %fd327;
	st.shared.f64 	[%r8+264], %fd329;
	ld.const.f64 	%fd330, [const_DofToQuad+224];
	fma.rn.f64 	%fd331, %fd330, %fd274, 0d0000000000000000;
	ld.const.f64 	%fd332, [const_DofToQuad+232];
	fma.rn.f64 	%fd333, %fd332, %fd275, %fd331;
	ld.const.f64 	%fd334, [const_DofToQuad+240];
	fma.rn.f64 	%fd335, %fd334, %fd276, %fd333;
	ld.const.f64 	%fd336, [const_DofToQuad+248];
	fma.rn.f64 	%fd337, %fd336, %fd277, %fd335;
	ld.const.f64 	%fd338, [const_DofToQuad+256];
	fma.rn.f64 	%fd339, %fd338, %fd278, %fd337;
	ld.const.f64 	%fd340, [const_DofToQuad+264];
	fma.rn.f64 	%fd341, %fd340, %fd279, %fd339;
	ld.const.f64 	%fd342, [const_DofToQuad+272];
	fma.rn.f64 	%fd343, %fd342, %fd280, %fd341;
	st.shared.f64 	[%r8+352], %fd343;
	ld.const.f64 	%fd344, [const_DofToQuad+280];
	fma.rn.f64 	%fd345, %fd344, %fd274, 0d0000000000000000;
	ld.const.f64 	%fd346, [const_DofToQuad+288];
	fma.rn.f64 	%fd347, %fd346, %fd275, %fd345;
	ld.const.f64 	%fd348, [const_DofToQuad+296];
	fma.rn.f64 	%fd349, %fd348, %fd276, %fd347;
	ld.const.f64 	%fd350, [const_DofToQuad+304];
	fma.rn.f64 	%fd351, %fd350, %fd277, %fd349;
	ld.const.f64 	%fd352, [const_DofToQuad+312];
	fma.rn.f64 	%fd353, %fd352, %fd278, %fd351;
	ld.const.f64 	%fd354, [const_DofToQuad+320];
	fma.rn.f64 	%fd355, %fd354, %fd279, %fd353;
	ld.const.f64 	%fd356, [const_DofToQuad+328];
	fma.rn.f64 	%fd357, %fd356, %fd280, %fd355;
	st.shared.f64 	[%r8+440], %fd357;
	ld.const.f64 	%fd358, [const_DofToQuad+336];
	fma.rn.f64 	%fd359, %fd358, %fd274, 0d0000000000000000;
	ld.const.f64 	%fd360, [const_DofToQuad+344];
	fma.rn.f64 	%fd361, %fd360, %fd275, %fd359;
	ld.const.f64 	%fd362, [const_DofToQuad+352];
	fma.rn.f64 	%fd363, %fd362, %fd276, %fd361;
	ld.const.f64 	%fd364, [const_DofToQuad+360];
	fma.rn.f64 	%fd365, %fd364, %fd277, %fd363;
	ld.const.f64 	%fd366, [const_DofToQuad+368];
	fma.rn.f64 	%fd367, %fd366, %fd278, %fd365;
	ld.const.f64 	%fd368, [const_DofToQuad+376];
	fma.rn.f64 	%fd369, %fd368, %fd279, %fd367;
	ld.const.f64 	%fd370, [const_DofToQuad+384];
	fma.rn.f64 	%fd371, %fd370, %fd280, %fd369;
	st.shared.f64 	[%r8+528], %fd371;
	ld.const.f64 	%fd372, [const_DofToQuad+392];
	fma.rn.f64 	%fd373, %fd372, %fd274, 0d0000000000000000;
	ld.const.f64 	%fd374, [const_DofToQuad+400];
	fma.rn.f64 	%fd375, %fd374, %fd275, %fd373;
	ld.const.f64 	%fd376, [const_DofToQuad+408];
	fma.rn.f64 	%fd377, %fd376, %fd276, %fd375;
	ld.const.f64 	%fd378, [const_DofToQuad+416];
	fma.rn.f64 	%fd379, %fd378, %fd277, %fd377;
	ld.const.f64 	%fd380, [const_DofToQuad+424];
	fma.rn.f64 	%fd381, %fd380, %fd278, %fd379;
	ld.const.f64 	%fd382, [const_DofToQuad+432];
	fma.rn.f64 	%fd383, %fd382, %fd279, %fd381;
	ld.const.f64 	%fd384, [const_DofToQuad+440];
	fma.rn.f64 	%fd385, %fd384, %fd280, %fd383;
	st.shared.f64 	[%r8+616], %fd385;
	ld.const.f64 	%fd386, [const_DofToQuad+448];
	fma.rn.f64 	%fd387, %fd386, %fd274, 0d0000000000000000;
	ld.const.f64 	%fd388, [const_DofToQuad+456];
	fma.rn.f64 	%fd389, %fd388, %fd275, %fd387;
	ld.const.f64 	%fd390, [const_DofToQuad+464];
	fma.rn.f64 	%fd391, %fd390, %fd276, %fd389;
	ld.const.f64 	%fd392, [const_DofToQuad+472];
	fma.rn.f64 	%fd393, %fd392, %fd277, %fd391;
	ld.const.f64 	%fd394, [const_DofToQuad+480];
	fma.rn.f64 	%fd395, %fd394, %fd278, %fd393;
	ld.const.f64 	%fd396, [const_DofToQuad+488];
	fma.rn.f64 	%fd397, %fd396, %fd279, %fd395;
	ld.const.f64 	%fd398, [const_DofToQuad+496];
	fma.rn.f64 	%fd399, %fd398, %fd280, %fd397;
	st.shared.f64 	[%r8+704], %fd399;
	ld.const.f64 	%fd400, [const_DofToQuad+504];
	fma.rn.f64 	%fd401, %fd400, %fd274, 0d0000000000000000;
	ld.const.f64 	%fd402, [const_DofToQuad+512];
	fma.rn.f64 	%fd403, %fd402, %fd275, %fd401;
	ld.const.f64 	%fd404, [const_DofToQuad+520];
	fma.rn.f64 	%fd405, %fd404, %fd276, %fd403;
	ld.const.f64 	%fd406, [const_DofToQuad+528];
	fma.rn.f64 	%fd407, %fd406, %fd277, %fd405;
	ld.const.f64 	%fd408, [const_DofToQuad+536];
	fma.rn.f64 	%fd409, %fd408, %fd278, %fd407;
	ld.const.f64 	%fd410, [const_DofToQuad+544];
	fma.rn.f64 	%fd411, %fd410, %fd279, %fd409;
	ld.const.f64 	%fd412, [const_DofToQuad+552];
	fma.rn.f64 	%fd413, %fd412, %fd280, %fd411;
	st.shared.f64 	[%r8+792], %fd413;
	ld.const.f64 	%fd414, [const_DofToQuad+560];
	fma.rn.f64 	%fd415, %fd414, %fd274, 0d0000000000000000;
	ld.const.f64 	%fd416, [const_DofToQuad+568];
	fma.rn.f64 	%fd417, %fd416, %fd275, %fd415;
	ld.const.f64 	%fd418, [const_DofToQuad+576];
	fma.rn.f64 	%fd419, %fd418, %fd276, %fd417;
	ld.const.f64 	%fd420, [const_DofToQuad+584];
	fma.rn.f64 	%fd421, %fd420, %fd277, %fd419;
	ld.const.f64 	%fd422, [const_DofToQuad+592];
	fma.rn.f64 	%fd423, %fd422, %fd278, %fd421;
	ld.const.f64 	%fd424, [const_DofToQuad+600];
	fma.rn.f64 	%fd425, %fd424, %fd279, %fd423;
	ld.const.f64 	%fd426, [const_DofToQuad+608];
	fma.rn.f64 	%fd427, %fd426, %fd280, %fd425;
	st.shared.f64 	[%r8+880], %fd427;
$L__BB181_6:
	setp.ge.s32 	%p4, %r3, %r10;
	bar.sync 	0;
	mul.hi.u16 	%rs14, %rs1, 5958;
	mul.lo.s16 	%rs15, %rs14, 11;
	sub.s16 	%rs16, %rs1, %rs15;
	mul.wide.u16 	%r18, %rs14, 968;
	add.s32 	%r19, %r4, %r18;
	mul.wide.u16 	%r20, %rs16, 88;
	add.s32 	%r9, %r19, %r20;
	ld.shared.f64 	%fd22, [%r9];
	ld.shared.f64 	%fd23, [%r9+8];
	ld.shared.f64 	%fd24, [%r9+16];
	ld.shared.f64 	%fd25, [%r9+24];
	ld.shared.f64 	%fd26, [%r9+32];
	ld.shared.f64 	%fd27, [%r9+40];
	ld.shared.f64 	%fd28, [%r9+48];
	mul.lo.s32 	%r21, %r3, 1331;
	mad.lo.s32 	%r22, %r1, 11, %r21;
	fma.rn.f64 	%fd429, %fd15, %fd22, 0d0000000000000000;
	fma.rn.f64 	%fd430, %fd16, %fd23, %fd429;
	fma.rn.f64 	%fd431, %fd17, %fd24, %fd430;
	fma.rn.f64 	%fd432, %fd18, %fd25, %fd431;
	fma.rn.f64 	%fd433, %fd19, %fd26, %fd432;
	fma.rn.f64 	%fd434, %fd20, %fd27, %fd433;
	fma.rn.f64 	%fd29, %fd21, %fd28, %fd434;
	cvta.to.global.u64 	%rd8, %rd2;
	mul.wide.s32 	%rd9, %r22, 8;
	add.s64 	%rd1, %rd8, %rd9;
	mov.f64 	%fd906, 0d0000000000000000;
	@%p4 bra 	$L__BB181_8;
	ld.global.nc.f64 	%fd906, [%rd1];
$L__BB181_8:
	setp.ge.s32 	%p5, %r3, %r10;
	mul.f64 	%fd923, %fd29, %fd906;
	ld.const.f64 	%fd33, [const_DofToQuad+56];
	fma.rn.f64 	%fd436, %fd33, %fd22, 0d0000000000000000;
	ld.const.f64 	%fd437, [const_DofToQuad+64];
	fma.rn.f64 	%fd438, %fd437, %fd23, %fd436;
	ld.const.f64 	%fd34, [const_DofToQuad+72];
	fma.rn.f64 	%fd439, %fd34, %fd24, %fd438;
	ld.const.f64 	%fd35, [const_DofToQuad+80];
	fma.rn.f64 	%fd440, %fd35, %fd25, %fd439;
	ld.const.f64 	%fd441, [const_DofToQuad+88];
	fma.rn.f64 	%fd442, %fd441, %fd26, %fd440;
	ld.const.f64 	%fd443, [const_DofToQuad+96];
	fma.rn.f64 	%fd444, %fd443, %fd27, %fd442;
	ld.const.f64 	%fd445, [const_DofToQuad+104];
	fma.rn.f64 	%fd36, %fd445, %fd28, %fd444;
	mov.f64 	%fd907, 0d0000000000000000;
	@%p5 bra 	$L__BB181_10;
	ld.global.nc.f64 	%fd907, [%rd1+8];
$L__BB181_10:
	setp.ge.s32 	%p6, %r3, %r10;
	mul.f64 	%fd922, %fd36, %fd907;
	ld.const.f64 	%fd447, [const_DofToQuad+112];
	fma.rn.f64 	%fd448, %fd447, %fd22, 0d0000000000000000;
	ld.const.f64 	%fd449, [const_DofToQuad+120];
	fma.rn.f64 	%fd450, %fd449, %fd23, %fd448;
	ld.const.f64 	%fd451, [const_DofToQuad+128];
	fma.rn.f64 	%fd452, %fd451, %fd24, %fd450;
	ld.const.f64 	%fd453, [const_DofToQuad+136];
	fma.rn.f64 	%fd454, %fd453, %fd25, %fd452;
	ld.const.f64 	%fd455, [const_DofToQuad+144];
	fma.rn.f64 	%fd456, %fd455, %fd26, %fd454;
	ld.const.f64 	%fd457, [const_DofToQuad+152];
	fma.rn.f64 	%fd458, %fd457, %fd27, %fd456;
	ld.const.f64 	%fd459, [const_DofToQuad+160];
	fma.rn.f64 	%fd40, %fd459, %fd28, %fd458;
	mov.f64 	%fd908, 0d0000000000000000;
	@%p6 bra 	$L__BB181_12;
	ld.global.nc.f64 	%fd908, [%rd1+16];
$L__BB181_12:
	setp.ge.s32 	%p7, %r3, %r10;
	mul.f64 	%fd921, %fd40, %fd908;
	ld.const.f64 	%fd461, [const_DofToQuad+168];
	fma.rn.f64 	%fd462, %fd461, %fd22, 0d0000000000000000;
	ld.const.f64 	%fd463, [const_DofToQuad+176];
	fma.rn.f64 	%fd464, %fd463, %fd23, %fd462;
	ld.const.f64 	%fd44, [const_DofToQuad+184];
	fma.rn.f64 	%fd465, %fd44, %fd24, %fd464;
	ld.const.f64 	%fd466, [const_DofToQuad+192];
	fma.rn.f64 	%fd467, %fd466, %fd25, %fd465;
	ld.const.f64 	%fd468, [const_DofToQuad+200];
	fma.rn.f64 	%fd469, %fd468, %fd26, %fd467;
	ld.const.f64 	%fd470, [const_DofToQuad+208];
	fma.rn.f64 	%fd471, %fd470, %fd27, %fd469;
	ld.const.f64 	%fd472, [const_DofToQuad+216];
	fma.rn.f64 	%fd45, %fd472, %fd28, %fd471;
	mov.f64 	%fd909, 0d0000000000000000;
	@%p7 bra 	$L__BB181_14;
	ld.global.nc.f64 	%fd909, [%rd1+24];
$L__BB181_14:
	setp.ge.s32 	%p8, %r3, %r10;
	mul.f64 	%fd920, %fd45, %fd909;
	ld.const.f64 	%fd474, [const_DofToQuad+224];
	fma.rn.f64 	%fd475, %fd474, %fd22, 0d0000000000000000;
	ld.const.f64 	%fd476, [const_DofToQuad+232];
	fma.rn.f64 	%fd477, %fd476, %fd23, %fd475;
	ld.const.f64 	%fd49, [const_DofToQuad+240];
	fma.rn.f64 	%fd478, %fd49, %fd24, %fd477;
	ld.const.f64 	%fd479, [const_DofToQuad+248];
	fma.rn.f64 	%fd480, %fd479, %fd25, %fd478;
	ld.const.f64 	%fd481, [const_DofToQuad+256];
	fma.rn.f64 	%fd482, %fd481, %fd26, %fd480;
	ld.const.f64 	%fd483, [const_DofToQuad+264];
	fma.rn.f64 	%fd484, %fd483, %fd27, %fd482;
	ld.const.f64 	%fd485, [const_DofToQuad+272];
	fma.rn.f64 	%fd50, %fd485, %fd28, %fd484;
	mov.f64 	%fd910, 0d0000000000000000;
	@%p8 bra 	$L__BB181_16;
	ld.global.nc.f64 	%fd910, [%rd1+32];
$L__BB181_16:
	setp.ge.s32 	%p9, %r3, %r10;
	mul.f64 	%fd919, %fd50, %fd910;
	ld.const.f64 	%fd487, [const_DofToQuad+280];
	fma.rn.f64 	%fd488, %fd487, %fd22, 0d0000000000000000;
	ld.const.f64 	%fd489, [const_DofToQuad+288];
	fma.rn.f64 	%fd490, %fd489, %fd23, %fd488;
	ld.const.f64 	%fd491, [const_DofToQuad+296];
	fma.rn.f64 	%fd492, %fd491, %fd24, %fd490;
	ld.const.f64 	%fd493, [const_DofToQuad+304];
	fma.rn.f64 	%fd494, %fd493, %fd25, %fd492;
	ld.const.f64 	%fd495, [const_DofToQuad+312];
	fma.rn.f64 	%fd496, %fd495, %fd26, %fd494;
	ld.const.f64 	%fd497, [const_DofToQuad+320];
	fma.rn.f64 	%fd498, %fd497, %fd27, %fd496;
	ld.const.f64 	%fd499, [const_DofToQuad+328];
	fma.rn.f64 	%fd54, %fd499, %fd28, %fd498;
	mov.f64 	%fd911, 0d0000000000000000;
	@%p9 bra 	$L__BB181_18;
	ld.global.nc.f64 	%fd911, [%rd1+40];
$L__BB181_18:
	setp.ge.s32 	%p10, %r3, %r10;
	mul.f64 	%fd918, %fd54, %fd911;
	ld.const.f64 	%fd58, [const_DofToQuad+336];
	fma.rn.f64 	%fd501, %fd58, %fd22, 0d0000000000000000;
	ld.const.f64 	%fd59, [const_DofToQuad+344];
	fma.rn.f64 	%fd502, %fd59, %fd23, %fd501;
	ld.const.f64 	%fd60, [const_DofToQuad+352];
	fma.rn.f64 	%fd503, %fd60, %fd24, %fd502;
	ld.const.f64 	%fd61, [const_DofToQuad+360];
	fma.rn.f64 	%fd504, %fd61, %fd25, %fd503;
	ld.const.f64 	%fd62, [const_DofToQuad+368];
	fma.rn.f64 	%fd505, %fd62, %fd26, %fd504;
	ld.const.f64 	%fd63, [const_DofToQuad+376];
	fma.rn.f64 	%fd506, %fd63, %fd27, %fd505;
	ld.const.f64 	%fd64, [const_DofToQuad+384];
	fma.rn.f64 	%fd65, %fd64, %fd28, %fd506;
	mov.f64 	%fd912, 0d0000000000000000;
	@%p10 bra 	$L__BB181_20;
	ld.global.nc.f64 	%fd912, [%rd1+48];
$L__BB181_20:
	setp.ge.s32 	%p11, %r3, %r10;
	mul.f64 	%fd917, %fd65, %fd912;
	ld.const.f64 	%fd69, [const_DofToQuad+392];
	fma.rn.f64 	%fd508, %fd69, %fd22, 0d0000000000000000;
	ld.const.f64 	%fd70, [const_DofToQuad+400];
	fma.rn.f64 	%fd509, %fd70, %fd23, %fd508;
	ld.const.f64 	%fd71, [const_DofToQuad+408];
	fma.rn.f64 	%fd510, %fd71, %fd24, %fd509;
	ld.const.f64 	%fd72, [const_DofToQuad+416];
	fma.rn.f64 	%fd511, %fd72, %fd25, %fd510;
	ld.const.f64 	%fd73, [const_DofToQuad+424];
	fma.rn.f64 	%fd512, %fd73, %fd26, %fd511;
	ld.const.f64 	%fd74, [const_DofToQuad+432];
	fma.rn.f64 	%fd513, %fd74, %fd27, %fd512;
	ld.const.f64 	%fd75, [const_DofToQuad+440];
	fma.rn.f64 	%fd76, %fd75, %fd28, %fd513;
	mov.f64 	%fd913, 0d0000000000000000;
	@%p11 bra 	$L__BB181_22;
	ld.global.nc.f64 	%fd913, [%rd1+56];
$L__BB181_22:
	mul.f64 	%fd79, %fd76, %fd913;
	ld.const.f64 	%fd80, [const_DofToQuad+448];
	fma.rn.f64 	%fd515, %fd80, %fd22, 0d0000000000000000;
	ld.const.f64 	%fd81, [const_DofToQuad+456];
	fma.rn.f64 	%fd516, %fd81, %fd23, %fd515;
	ld.const.f64 	%fd82, [const_DofToQuad+464];
	fma.rn.f64 	%fd517, %fd82, %fd24, %fd516;
	ld.const.f64 	%fd83, [const_DofToQuad+472];
	fma.rn.f64 	%fd518, %fd83, %fd25, %fd517;
	ld.const.f64 	%fd84, [const_DofToQuad+480];
	fma.rn.f64 	%fd519, %fd84, %fd26, %fd518;
	ld.const.f64 	%fd85, [const_DofToQuad+488];
	fma.rn.f64 	%fd520, %fd85, %fd27, %fd519;
	ld.const.f64 	%fd86, [const_DofToQuad+496];
	fma.rn.f64 	%fd87, %fd86, %fd28, %fd520;
	mov.f64 	%fd914, 0d0000000000000000;
	@%p11 bra 	$L__BB181_24;
	ld.global.nc.f64 	%fd914, [%rd1+64];
$L__BB181_24:
	mul.f64 	%fd90, %fd87, %fd914;
	ld.const.f64 	%fd91, [const_DofToQuad+504];
	fma.rn.f64 	%fd522, %fd91, %fd22, 0d0000000000000000;
	ld.const.f64 	%fd92, [const_DofToQuad+512];
	fma.rn.f64 	%fd523, %fd92, %fd23, %fd522;
	ld.const.f64 	%fd93, [const_DofToQuad+520];
	fma.rn.f64 	%fd524, %fd93, %fd24, %fd523;
	ld.const.f64 	%fd94, [const_DofToQuad+528];
	fma.rn.f64 	%fd525, %fd94, %fd25, %fd524;
	ld.const.f64 	%fd95, [const_DofToQuad+536];
	fma.rn.f64 	%fd526, %fd95, %fd26, %fd525;
	ld.const.f64 	%fd96, [const_DofToQuad+544];
	fma.rn.f64 	%fd527, %fd96, %fd27, %fd526;
	ld.const.f64 	%fd97, [const_DofToQuad+552];
	fma.rn.f64 	%fd98, %fd97, %fd28, %fd527;
	mov.f64 	%fd915, 0d0000000000000000;
	@%p11 bra 	$L__BB181_26;
	ld.global.nc.f64 	%fd915, [%rd1+72];
$L__BB181_26:
	mul.f64 	%fd101, %fd98, %fd915;
	ld.const.f64 	%fd102, [const_DofToQuad+560];
	fma.rn.f64 	%fd529, %fd102, %fd22, 0d0000000000000000;
	ld.const.f64 	%fd103, [const_DofToQuad+568];
	fma.rn.f64 	%fd530, %fd103, %fd23, %fd529;
	ld.const.f64 	%fd104, [const_DofToQuad+576];
	fma.rn.f64 	%fd531, %fd104, %fd24, %fd530;
	ld.const.f64 	%fd105, [const_DofToQuad+584];
	fma.rn.f64 	%fd532, %fd105, %fd25, %fd531;
	ld.const.f64 	%fd106, [const_DofToQuad+592];
	fma.rn.f64 	%fd533, %fd106, %fd26, %fd532;
	ld.const.f64 	%fd107, [const_DofToQuad+600];
	fma.rn.f64 	%fd534, %fd107, %fd27, %fd533;
	ld.const.f64 	%fd108, [const_DofToQuad+608];
	fma.rn.f64 	%fd109, %fd108, %fd28, %fd534;
	mov.f64 	%fd916, 0d0000000000000000;
	@%p11 bra 	$L__BB181_28;
	ld.global.nc.f64 	%fd916, [%rd1+80];
$L__BB181_28:
	setp.gt.u32 	%p15, %r1, 76;
	mul.f64 	%fd535, %fd109, %fd916;
	ld.const.f64 	%fd536, [const_DofToQuad];
	fma.rn.f64 	%fd537, %fd536, %fd923, 0d0000000000000000;
	fma.rn.f64 	%fd538, %fd33, %fd922, %fd537;
	ld.const.f64 	%fd539, [const_DofToQuad+112];
	fma.rn.f64 	%fd540, %fd539, %fd921, %fd538;
	ld.const.f64 	%fd541, [const_DofToQuad+168];
	fma.rn.f64 	%fd542, %fd541, %fd920, %fd540;
	ld.const.f64 	%fd543, [const_DofToQuad+224];
	fma.rn.f64 	%fd544, %fd543, %fd919, %fd542;
	ld.const.f64 	%fd545, [const_DofToQuad+280];
	fma.rn.f64 	%fd546, %fd545, %fd918, %fd544;
	fma.rn.f64 	%fd547, %fd58, %fd917, %fd546;
	fma.rn.f64 	%fd548, %fd69, %fd79, %fd547;
	fma.rn.f64 	%fd549, %fd80, %fd90, %fd548;
	fma.rn.f64 	%fd550, %fd91, %fd101, %fd549;
	fma.rn.f64 	%fd551, %fd102, %fd535, %fd550;
	st.shared.f64 	[%r9], %fd551;
	ld.const.f64 	%fd552, [const_DofToQuad+8];
	fma.rn.f64 	%fd553, %fd552, %fd923, 0d0000000000000000;
	ld.const.f64 	%fd554, [const_DofToQuad+64];
	fma.rn.f64 	%fd555, %fd554, %fd922, %fd553;
	ld.const.f64 	%fd556, [const_DofToQuad+120];
	fma.rn.f64 	%fd557, %fd556, %fd921, %fd555;
	ld.const.f64 	%fd558, [const_DofToQuad+176];
	fma.rn.f64 	%fd559, %fd558, %fd920, %fd557;
	ld.const.f64 	%fd560, [const_DofToQuad+232];
	fma.rn.f64 	%fd561, %fd560, %fd919, %fd559;
	ld.const.f64 	%fd562, [const_DofToQuad+288];
	fma.rn.f64 	%fd563, %fd562, %fd918, %fd561;
	fma.rn.f64 	%fd564, %fd59, %fd917, %fd563;
	fma.rn.f64 	%fd565, %fd70, %fd79, %fd564;
	fma.rn.f64 	%fd566, %fd81, %fd90, %fd565;
	fma.rn.f64 	%fd567, %fd92, %fd101, %fd566;
	fma.rn.f64 	%fd568, %fd103, %fd535, %fd567;
	st.shared.f64 	[%r9+8], %fd568;
	ld.const.f64 	%fd569, [const_DofToQuad+16];
	fma.rn.f64 	%fd570, %fd569, %fd923, 0d0000000000000000;
	fma.rn.f64 	%fd571, %fd34, %fd922, %fd570;
	ld.const.f64 	%fd572, [const_DofToQuad+128];
	fma.rn.f64 	%fd573, %fd572, %fd921, %fd571;
	fma.rn.f64 	%fd574, %fd44, %fd920, %fd573;
	fma.rn.f64 	%fd575, %fd49, %fd919, %fd574;
	ld.const.f64 	%fd576, [const_DofToQuad+296];
	fma.rn.f64 	%fd577, %fd576, %fd918, %fd575;
	fma.rn.f64 	%fd578, %fd60, %fd917, %fd577;
	fma.rn.f64 	%fd579, %fd71, %fd79, %fd578;
	fma.rn.f64 	%fd580, %fd82, %fd90, %fd579;
	fma.rn.f64 	%fd581, %fd93, %fd101, %fd580;
	fma.rn.f64 	%fd582, %fd104, %fd535, %fd581;
	st.shared.f64 	[%r9+16], %fd582;
	ld.const.f64 	%fd583, [const_DofToQuad+24];
	fma.rn.f64 	%fd584, %fd583, %fd923, 0d0000000000000000;
	fma.rn.f64 	%fd585, %fd35, %fd922, %fd584;
	ld.const.f64 	%fd586, [const_DofToQuad+136];
	fma.rn.f64 	%fd587, %fd586, %fd921, %fd585;
	ld.const.f64 	%fd588, [const_DofToQuad+192];
	fma.rn.f64 	%fd589, %fd588, %fd920, %fd587;
	ld.const.f64 	%fd590, [const_DofToQuad+248];
	fma.rn.f64 	%fd591, %fd590, %fd919, %fd589;
	ld.const.f64 	%fd592, [const_DofToQuad+304];
	fma.rn.f64 	%fd593, %fd592, %fd918, %fd591;
	fma.rn.f64 	%fd594, %fd61, %fd917, %fd593;
	fma.rn.f64 	%fd595, %fd72, %fd79, %fd594;
	fma.rn.f64 	%fd596, %fd83, %fd90, %fd595;
	fma.rn.f64 	%fd597, %fd94, %fd101, %fd596;
	fma.rn.f64 	%fd598, %fd105, %fd535, %fd597;
	st.shared.f64 	[%r9+24], %fd598;
	ld.const.f64 	%fd599, [const_DofToQuad+32];
	fma.rn.f64 	%fd600, %fd599, %fd923, 0d0000000000000000;
	ld.const.f64 	%fd601, [const_DofToQuad+88];
	fma.rn.f64 	%fd602, %fd601, %fd922, %fd600;
	ld.const.f64 	%fd603, [const_DofToQuad+144];
	fma.rn.f64 	%fd604, %fd603, %fd921, %fd602;
	ld.const.f64 	%fd605, [const_DofToQuad+200];
	fma.rn.f64 	%fd606, %fd605, %fd920, %fd604;
	ld.const.f64 	%fd607, [const_DofToQuad+256];
	fma.rn.f64 	%fd608, %fd607, %fd919, %fd606;
	ld.const.f64 	%fd609, [const_DofToQuad+312];
	fma.rn.f64 	%fd610, %fd609, %fd918, %fd608;
	fma.rn.f64 	%fd611, %fd62, %fd917, %fd610;
	fma.rn.f64 	%fd612, %fd73, %fd79, %fd611;
	fma.rn.f64 	%fd613, %fd84, %fd90, %fd612;
	fma.rn.f64 	%fd614, %fd95, %fd101, %fd613;
	fma.rn.f64 	%fd615, %fd106, %fd535, %fd614;
	st.shared.f64 	[%r9+32], %fd615;
	ld.const.f64 	%fd616, [const_DofToQuad+40];
	fma.rn.f64 	%fd617, %fd616, %fd923, 0d0000000000000000;
	ld.const.f64 	%fd618, [const_DofToQuad+96];
	fma.rn.f64 	%fd619, %fd618, %fd922, %fd617;
	ld.const.f64 	%fd620, [const_DofToQuad+152];
	fma.rn.f64 	%fd621, %fd620, %fd921, %fd619;
	ld.const.f64 	%fd622, [const_DofToQuad+208];
	fma.rn.f64 	%fd623, %fd622, %fd920, %fd621;
	ld.const.f64 	%fd624, [const_DofToQuad+264];
	fma.rn.f64 	%fd625, %fd624, %fd919, %fd623;
	ld.const.f64 	%fd626, [const_DofToQuad+320];
	fma.rn.f64 	%fd627, %fd626, %fd918, %fd625;
	fma.rn.f64 	%fd628, %fd63, %fd917, %fd627;
	fma.rn.f64 	%fd629, %fd74, %fd79, %fd628;
	fma.rn.f64 	%fd630, %fd85, %fd90, %fd629;
	fma.rn.f64 	%fd631, %fd96, %fd101, %fd630;
	fma.rn.f64 	%fd632, %fd107, %fd535, %fd631;
	st.shared.f64 	[%r9+40], %fd632;
	ld.const.f64 	%fd633, [const_DofToQuad+48];
	fma.rn.f64 	%fd634, %fd633, %fd923, 0d0000000000000000;
	ld.const.f64 	%fd635, [const_DofToQuad+104];
	fma.rn.f64 	%fd636, %fd635, %fd922, %fd634;
	ld.const.f64 	%fd637, [const_DofToQuad+160];
	fma.rn.f64 	%fd638, %fd637, %fd921, %fd636;
	ld.const.f64 	%fd639, [const_DofToQuad+216];
	fma.rn.f64 	%fd640, %fd639, %fd920, %fd638;
	ld.const.f64 	%fd641, [const_DofToQuad+272];
	fma.rn.f64 	%fd642, %fd641, %fd919, %fd640;
	ld.const.f64 	%fd643, [const_DofToQuad+328];
	fma.rn.f64 	%fd644, %fd643, %fd918, %fd642;
	fma.rn.f64 	%fd645, %fd64, %fd917, %fd644;
	fma.rn.f64 	%fd646, %fd75, %fd79, %fd645;
	fma.rn.f64 	%fd647, %fd86, %fd90, %fd646;
	fma.rn.f64 	%fd648, %fd97, %fd101, %fd647;
	fma.rn.f64 	%fd649, %fd108, %fd535, %fd648;
	st.shared.f64 	[%r9+48], %fd649;
	bar.sync 	0;
	@%p15 bra 	$L__BB181_30;
	ld.shared.f64 	%fd650, [%r8];
	ld.shared.f64 	%fd651, [%r8+88];
	ld.shared.f64 	%fd652, [%r8+176];
	ld.shared.f64 	%fd653, [%r8+264];
	ld.shared.f64 	%fd654, [%r8+352];
	ld.shared.f64 	%fd655, [%r8+440];
	ld.shared.f64 	%fd656, [%r8+528];
	ld.shared.f64 	%fd657, [%r8+616];
	ld.shared.f64 	%fd658, [%r8+704];
	ld.shared.f64 	%fd659, [%r8+792];
	ld.shared.f64 	%fd660, [%r8+880];
	ld.const.f64 	%fd661, [const_DofToQuad];
	fma.rn.f64 	%fd662, %fd661, %fd650, 0d0000000000000000;
	fma.rn.f64 	%fd663, %fd33, %fd651, %fd662;
	ld.const.f64 	%fd664, [const_DofToQuad+112];
	fma.rn.f64 	%fd665, %fd664, %fd652, %fd663;
	ld.const.f64 	%fd666, [const_DofToQuad+168];
	fma.rn.f64 	%fd667, %fd666, %fd653, %fd665;
	ld.const.f64 	%fd668, [const_DofToQuad+224];
	fma.rn.f64 	%fd669, %fd668, %fd654, %fd667;
	ld.const.f64 	%fd670, [const_DofToQuad+280];
	fma.rn.f64 	%fd671, %fd670, %fd655, %fd669;
	fma.rn.f64 	%fd672, %fd58, %fd656, %fd671;
	fma.rn.f64 	%fd673, %fd69, %fd657, %fd672;
	fma.rn.f64 	%fd674, %fd80, %fd658, %fd673;
	fma.rn.f64 	%fd675, %fd91, %fd659, %fd674;
	fma.rn.f64 	%fd676, %fd102, %fd660, %fd675;
	st.shared.f64 	[%r8], %fd676;
	ld.const.f64 	%fd677, [const_DofToQuad+8];
	fma.rn.f64 	%fd678, %fd677, %fd650, 0d0000000000000000;
	ld.const.f64 	%fd679, [const_DofToQuad+64];
	fma.rn.f64 	%fd680, %fd679, %fd651, %fd678;
	ld.const.f64 	%fd681, [const_DofToQuad+120];
	fma.rn.f64 	%fd682, %fd681, %fd652, %fd680;
	ld.const.f64 	%fd683, [const_DofToQuad+176];
	fma.rn.f64 	%fd684, %fd683, %fd653, %fd682;
	ld.const.f64 	%fd685, [const_DofToQuad+232];
	fma.rn.f64 	%fd686, %fd685, %fd654, %fd684;
	ld.const.f64 	%fd687, [const_DofToQuad+288];
	fma.rn.f64 	%fd688, %fd687, %fd655, %fd686;
	fma.rn.f64 	%fd689, %fd59, %fd656, %fd688;
	fma.rn.f64 	%fd690, %fd70, %fd657, %fd689;
	fma.rn.f64 	%fd691, %fd81, %fd658, %fd690;
	fma.rn.f64 	%fd692, %fd92, %fd659, %fd691;
	fma.rn.f64 	%fd693, %fd103, %fd660, %fd692;
	st.shared.f64 	[%r8+88], %fd693;
	ld.const.f64 	%fd694, [const_DofToQuad+16];
	fma.rn.f64 	%fd695, %fd694, %fd650, 0d0000000000000000;
	fma.rn.f64 	%fd696, %fd34, %fd651, %fd695;
	ld.const.f64 	%fd697, [const_DofToQuad+128];
	fma.rn.f64 	%fd698, %fd697, %fd652, %fd696;
	ld.const.f64 	%fd699, [const_DofToQuad+184];
	fma.rn.f64 	%fd700, %fd699, %fd653, %fd698;
	ld.const.f64 	%fd701, [const_DofToQuad+240];
	fma.rn.f64 	%fd702, %fd701, %fd654, %fd700;
	ld.const.f64 	%fd703, [const_DofToQuad+296];
	fma.rn.f64 	%fd704, %fd703, %fd655, %fd702;
	fma.rn.f64 	%fd705, %fd60, %fd656, %fd704;
	fma.rn.f64 	%fd706, %fd71, %fd657, %fd705;
	fma.rn.f64 	%fd707, %fd82, %fd658, %fd706;
	fma.rn.f64 	%fd708, %fd93, %fd659, %fd707;
	fma.rn.f64 	%fd709, %fd104, %fd660, %fd708;
	st.shared.f64 	[%r8+176], %fd709;
	ld.const.f64 	%fd710, [const_DofToQuad+24];
	fma.rn.f64 	%fd711, %fd710, %fd650, 0d0000000000000000;
	ld.const.f64 	%fd712, [const_DofToQuad+80];
	fma.rn.f64 	%fd713, %fd712, %fd651, %fd711;
	ld.const.f64 	%fd714, [const_DofToQuad+136];
	fma.rn.f64 	%fd715, %fd714, %fd652, %fd713;
	ld.const.f64 	%fd716, [const_DofToQuad+192];
	fma.rn.f64 	%fd717, %fd716, %fd653, %fd715;
	ld.const.f64 	%fd718, [const_DofToQuad+248];
	fma.rn.f64 	%fd719, %fd718, %fd654, %fd717;
	ld.const.f64 	%fd720, [const_DofToQuad+304];
	fma.rn.f64 	%fd721, %fd720, %fd655, %fd719;
	fma.rn.f64 	%fd722, %fd61, %fd656, %fd721;
	fma.rn.f64 	%fd723, %fd72, %fd657, %fd722;
	fma.rn.f64 	%fd724, %fd83, %fd658, %fd723;
	fma.rn.f64 	%fd725, %fd94, %fd659, %fd724;
	fma.rn.f64 	%fd726, %fd105, %fd660, %fd725;
	st.shared.f64 	[%r8+264], %fd726;
	ld.const.f64 	%fd727, [const_DofToQuad+32];
	fma.rn.f64 	%fd728, %fd727, %fd650, 0d0000000000000000;
	ld.const.f64 	%fd729, [const_DofToQuad+88];
	fma.rn.f64 	%fd730, %fd729, %fd651, %fd728;
	ld.const.f64 	%fd731, [const_DofToQuad+144];
	fma.rn.f64 	%fd732, %fd731, %fd652, %fd730;
	ld.const.f64 	%fd733, [const_DofToQuad+200];
	fma.rn.f64 	%fd734, %fd733, %fd653, %fd732;
	ld.const.f64 	%fd735, [const_DofToQuad+256];
	fma.rn.f64 	%fd736, %fd735, %fd654, %fd734;
	ld.const.f64 	%fd737, [const_DofToQuad+312];
	fma.rn.f64 	%fd738, %fd737, %fd655, %fd736;
	fma.rn.f64 	%fd739, %fd62, %fd656, %fd738;
	fma.rn.f64 	%fd740, %fd73, %fd657, %fd739;
	fma.rn.f64 	%fd741, %fd84, %fd658, %fd740;
	fma.rn.f64 	%fd742, %fd95, %fd659, %fd741;
	fma.rn.f64 	%fd743, %fd106, %fd660, %fd742;
	st.shared.f64 	[%r8+352], %fd743;
	ld.const.f64 	%fd744, [const_DofToQuad+40];
	fma.rn.f64 	%fd745, %fd744, %fd650, 0d0000000000000000;
	ld.const.f64 	%fd746, [const_DofToQuad+96];
	fma.rn.f64 	%fd747, %fd746, %fd651, %fd745;
	ld.const.f64 	%fd748, [const_DofToQuad+152];
	fma.rn.f64 	%fd749, %fd748, %fd652, %fd747;
	ld.const.f64 	%fd750, [const_DofToQuad+208];
	fma.rn.f64 	%fd751, %fd750, %fd653, %fd749;
	ld.const.f64 	%fd752, [const_DofToQuad+264];
	fma.rn.f64 	%fd753, %fd752, %fd654, %fd751;
	ld.const.f64 	%fd754, [const_DofToQuad+320];
	fma.rn.f64 	%fd755, %fd754, %fd655, %fd753;
	fma.rn.f64 	%fd756, %fd63, %fd656, %fd755;
	fma.rn.f64 	%fd757, %fd74, %fd657, %fd756;
	fma.rn.f64 	%fd758, %fd85, %fd658, %fd757;
	fma.rn.f64 	%fd759, %fd96, %fd659, %fd758;
	fma.rn.f64 	%fd760, %fd107, %fd660, %fd759;
	st.shared.f64 	[%r8+440], %fd760;
	ld.const.f64 	%fd761, [const_DofToQuad+48];
	fma.rn.f64 	%fd762, %fd761, %fd650, 0d0000000000000000;
	ld.const.f64 	%fd763, [const_DofToQuad+104];
	fma.rn.f64 	%fd764, %fd763, %fd651, %fd762;
	ld.const.f64 	%fd765, [const_DofToQuad+160];
	fma.rn.f64 	%fd766, %fd765, %fd652, %fd764;
	ld.const.f64 	%fd767, [const_DofToQuad+216];
	fma.rn.f64 	%fd768, %fd767, %fd653, %fd766;
	ld.const.f64 	%fd769, [const_DofToQuad+272];
	fma.rn.f64 	%fd770, %fd769, %fd654, %fd768;
	ld.const.f64 	%fd771, [const_DofToQuad+328];
	fma.rn.f64 	%fd772, %fd771, %fd655, %fd770;
	fma.rn.f64 	%fd773, %fd64, %fd656, %fd772;
	fma.rn.f64 	%fd774, %fd75, %fd657, %fd773;
	fma.rn.f64 	%fd775, %fd86, %fd658, %fd774;
	fma.rn.f64 	%fd776, %fd97, %fd659, %fd775;
	fma.rn.f64 	%fd777, %fd108, %fd660, %fd776;
	st.shared.f64 	[%r8+528], %fd777;
$L__BB181_30:
	setp.gt.u32 	%p16, %r1, 48;
	bar.sync 	0;
	@%p16 bra 	$L__BB181_32;
	ld.shared.f64 	%fd778, [%r7];
	ld.shared.f64 	%fd779, [%r7+968];
	ld.shared.f64 	%fd780, [%r7+1936];
	ld.shared.f64 	%fd781, [%r7+2904];
	ld.shared.f64 	%fd782, [%r7+3872];
	ld.shared.f64 	%fd783, [%r7+4840];
	ld.shared.f64 	%fd784, [%r7+5808];
	ld.shared.f64 	%fd785, [%r7+6776];
	ld.shared.f64 	%fd786, [%r7+7744];
	ld.shared.f64 	%fd787, [%r7+8712];
	ld.shared.f64 	%fd788, [%r7+9680];
	ld.const.f64 	%fd789, [const_DofToQuad];
	fma.rn.f64 	%fd790, %fd789, %fd778, 0d0000000000000000;
	fma.rn.f64 	%fd791, %fd33, %fd779, %fd790;
	ld.const.f64 	%fd792, [const_DofToQuad+112];
	fma.rn.f64 	%fd793, %fd792, %fd780, %fd791;
	ld.const.f64 	%fd794, [const_DofToQuad+168];
	fma.rn.f64 	%fd795, %fd794, %fd781, %fd793;
	ld.const.f64 	%fd796, [const_DofToQuad+224];
	fma.rn.f64 	%fd797, %fd796, %fd782, %fd795;
	ld.const.f64 	%fd798, [const_DofToQuad+280];
	fma.rn.f64 	%fd799, %fd798, %fd783, %fd797;
	fma.rn.f64 	%fd800, %fd58, %fd784, %fd799;
	fma.rn.f64 	%fd801, %fd69, %fd785, %fd800;
	fma.rn.f64 	%fd802, %fd80, %fd786, %fd801;
	fma.rn.f64 	%fd803, %fd91, %fd787, %fd802;
	fma.rn.f64 	%fd923, %fd102, %fd788, %fd803;
	ld.const.f64 	%fd804, [const_DofToQuad+8];
	fma.rn.f64 	%fd805, %fd804, %fd778, 0d0000000000000000;
	ld.const.f64 	%fd806, [const_DofToQuad+64];
	fma.rn.f64 	%fd807, %fd806, %fd779, %fd805;
	ld.const.f64 	%fd808, [const_DofToQuad+120];
	fma.rn.f64 	%fd809, %fd808, %fd780, %fd807;
	ld.const.f64 	%fd810, [const_DofToQuad+176];
	fma.rn.f64 	%fd811, %fd810, %fd781, %fd809;
	ld.const.f64 	%fd812, [const_DofToQuad+232];
	fma.rn.f64 	%fd813, %fd812, %fd782, %fd811;
	ld.const.f64 	%fd814, [const_DofToQuad+288];
	fma.rn.f64 	%fd815, %fd814, %fd783, %fd813;
	fma.rn.f64 	%fd816, %fd59, %fd784, %fd815;
	fma.rn.f64 	%fd817, %fd70, %fd785, %fd816;
	fma.rn.f64 	%fd818, %fd81, %fd786, %fd817;
	fma.rn.f64 	%fd819, %fd92, %fd787, %fd818;
	fma.rn.f64 	%fd922, %fd103, %fd788, %fd819;
	ld.const.f64 	%fd820, [const_DofToQuad+16];
	fma.rn.f64 	%fd821, %fd820, %fd778, 0d0000000000000000;
	fma.rn.f64 	%fd822, %fd34, %fd779, %fd821;
	ld.const.f64 	%fd823, [const_DofToQuad+128];
	fma.rn.f64 	%fd824, %fd823, %fd780, %fd822;
	ld.const.f64 	%fd825, [const_DofToQuad+184];
	fma.rn.f64 	%fd826, %fd825, %fd781, %fd824;
	ld.const.f64 	%fd827, [const_DofToQuad+240];
	fma.rn.f64 	%fd828, %fd827, %fd782, %fd826;
	ld.const.f64 	%fd829, [const_DofToQuad+296];
	fma.rn.f64 	%fd830, %fd829, %fd783, %fd828;
	fma.rn.f64 	%fd831, %fd60, %fd784, %fd830;
	fma.rn.f64 	%fd832, %fd71, %fd785, %fd831;
	fma.rn.f64 	%fd833, %fd82, %fd786, %fd832;
	fma.rn.f64 	%fd834, %fd93, %fd787, %fd833;
	fma.rn.f64 	%fd921, %fd104, %fd788, %fd834;
	ld.const.f64 	%fd835, [const_DofToQuad+24];
	fma.rn.f64 	%fd836, %fd835, %fd778, 0d0000000000000000;
	ld.const.f64 	%fd837, [const_DofToQuad+80];
	fma.rn.f64 	%fd838, %fd837, %fd779, %fd836;
	ld.const.f64 	%fd839, [const_DofToQuad+136];
	fma.rn.f64 	%fd840, %fd839, %fd780, %fd838;
	ld.const.f64 	%fd841, [const_DofToQuad+192];
	fma.rn.f64 	%fd842, %fd841, %fd781, %fd840;
	ld.const.f64 	%fd843, [const_DofToQuad+248];
	fma.rn.f64 	%fd844, %fd843, %fd782, %fd842;
	ld.const.f64 	%fd845, [const_DofToQuad+304];
	fma.rn.f64 	%fd846, %fd845, %fd783, %fd844;
	fma.rn.f64 	%fd847, %fd61, %fd784, %fd846;
	fma.rn.f64 	%fd848, %fd72, %fd785, %fd847;
	fma.rn.f64 	%fd849, %fd83, %fd786, %fd848;
	fma.rn.f64 	%fd850, %fd94, %fd787, %fd849;
	fma.rn.f64 	%fd920, %fd105, %fd788, %fd850;
	ld.const.f64 	%fd851, [const_DofToQuad+32];
	fma.rn.f64 	%fd852, %fd851, %fd778, 0d0000000000000000;
	ld.const.f64 	%fd853, [const_DofToQuad+88];
	fma.rn.f64 	%fd854, %fd853, %fd779, %fd852;
	ld.const.f64 	%fd855, [const_DofToQuad+144];
	fma.rn.f64 	%fd856, %fd855, %fd780, %fd854;
	ld.const.f64 	%fd857, [const_DofToQuad+200];
	fma.rn.f64 	%fd858, %fd857, %fd781, %fd856;
	ld.const.f64 	%fd859, [const_DofToQuad+256];
	fma.rn.f64 	%fd860, %fd859, %fd782, %fd858;
	ld.const.f64 	%fd861, [const_DofToQuad+312];
	fma.rn.f64 	%fd862, %fd861, %fd783, %fd860;
	fma.rn.f64 	%fd863, %fd62, %fd784, %fd862;
	fma.rn.f64 	%fd864, %fd73, %fd785, %fd863;
	fma.rn.f64 	%fd865, %fd84, %fd786, %fd864;
	fma.rn.f64 	%fd866, %fd95, %fd787, %fd865;
	fma.rn.f64 	%fd919, %fd106, %fd788, %fd866;
	ld.const.f64 	%fd867, [const_DofToQuad+40];
	fma.rn.f64 	%fd868, %fd867, %fd778, 0d0000000000000000;
	ld.const.f64 	%fd869, [const_DofToQuad+96];
	fma.rn.f64 	%fd870, %fd869, %fd779, %fd868;
	ld.const.f64 	%fd871, [const_DofToQuad+152];
	fma.rn.f64 	%fd872, %fd871, %fd780, %fd870;
	ld.const.f64 	%fd873, [const_DofToQuad+208];
	fma.rn.f64 	%fd874, %fd873, %fd781, %fd872;
	ld.const.f64 	%fd875, [const_DofToQuad+264];
	fma.rn.f64 	%fd876, %fd875, %fd782, %fd874;
	ld.const.f64 	%fd877, [const_DofToQuad+320];
	fma.rn.f64 	%fd878, %fd877, %fd783, %fd876;
	fma.rn.f64 	%fd879, %fd63, %fd784, %fd878;
	fma.rn.f64 	%fd880, %fd74, %fd785, %fd879;
	fma.rn.f64 	%fd881, %fd85, %fd786, %fd880;
	fma.rn.f64 	%fd882, %fd96, %fd787, %fd881;
	fma.rn.f64 	%fd918, %fd107, %fd788, %fd882;
	ld.const.f64 	%fd883, [const_DofToQuad+48];
	fma.rn.f64 	%fd884, %fd883, %fd778, 0d0000000000000000;
	ld.const.f64 	%fd885, [const_DofToQuad+104];
	fma.rn.f64 	%fd886, %fd885, %fd779, %fd884;
	ld.const.f64 	%fd887, [const_DofToQuad+160];
	fma.rn.f64 	%fd888, %fd887, %fd780, %fd886;
	ld.const.f64 	%fd889, [const_DofToQuad+216];
	fma.rn.f64 	%fd890, %fd889, %fd781, %fd888;
	ld.const.f64 	%fd891, [const_DofToQuad+272];
	fma.rn.f64 	%fd892, %fd891, %fd782, %fd890;
	ld.const.f64 	%fd893, [const_DofToQuad+328];
	fma.rn.f64 	%fd894, %fd893, %fd783, %fd892;
	fma.rn.f64 	%fd895, %fd64, %fd784, %fd894;
	fma.rn.f64 	%fd896, %fd75, %fd785, %fd895;
	fma.rn.f64 	%fd897, %fd86, %fd786, %fd896;
	fma.rn.f64 	%fd898, %fd97, %fd787, %fd897;
	fma.rn.f64 	%fd917, %fd108, %fd788, %fd898;
$L__BB181_32:
	setp.gt.u32 	%p17, %r1, 48;
	setp.ge.s32 	%p18, %r3, %r10;
	bar.sync 	0;
	or.pred  	%p19, %p17, %p18;
	@%p19 bra 	$L__BB181_34;
	ld.param.u64 	%rd13, [_Z42massMatrixMultiplyMonolithicConstantKernelILi7ELi11ELi1EEviPKdS1_S1_S1_Pd_param_5];
	mad.lo.s32 	%r23, %r3, 343, %r1;
	cvta.to.global.u64 	%rd10, %rd13;
	mul.wide.s32 	%rd11, %r23, 8;
	add.s64 	%rd12, %rd10, %rd11;
	st.global.f64 	[%rd12], %fd923;
	st.global.f64 	[%rd12+392], %fd922;
	st.global.f64 	[%rd12+784], %fd921;
	st.global.f64 	[%rd12+1176], %fd920;
	st.global.f64 	[%rd12+1568], %fd919;
	st.global.f64 	[%rd12+1960], %fd918;
	st.global.f64 	[%rd12+2352], %fd917;
$L__BB181_34:
	ret;

}
	// .globl	_Z32massMatrixMultiplyRegisterKernelILi8ELi8ELi1EEviPKdS1_S1_S1_Pd
.visible .entry _Z32massMatrixMultiplyRegisterKernelILi8ELi8ELi1EEviPKdS1_S1_S1_Pd(
	.param .u32 _Z32massMatrixMultiplyRegisterKernelILi8ELi8ELi1EEviPKdS1_S1_S1_Pd_param_0,
	.param .u64 .ptr .align 1 _Z32massMatrixMultiplyRegisterKernelILi8ELi8ELi1EEviPKdS1_S1_S1_Pd_param_1,
	.param .u64 .ptr .align 1 _Z32massMatrixMultiplyRegisterKernelILi8ELi8ELi1EEviPKdS1_S1_S1_Pd_param_2,
	.param .u64 .ptr .align 1 _Z32massMatrixMultiplyRegisterKernelILi8ELi8ELi1EEviPKdS1_S1_S1_Pd_param_3,
	.param .u64 .ptr .align 1 _Z32massMatrixMultiplyRegisterKernelILi8ELi8ELi1EEviPKdS1_S1_S1_Pd_param_4,
	.param .u64 .ptr .align 1 _Z32massMatrixMultiplyRegisterKernelILi8ELi8ELi1EEviPKdS1_S1_S1_Pd_param_5
)
{
	.reg .pred 	%p<13>;
	.reg .b32 	%r<90>;
	.reg .b64 	%rd<22>;
	.reg .b64 	%fd<412>;
	// demoted variable
	.shared .align 8 .b8 _ZZ32massMatrixMultiplyRegisterKernelILi8ELi8ELi1EEviPKdS1_S1_S1_PdE6s_tmp1[4096];
	// demoted variable
	.shared .align 8 .b8 _ZZ32massMatrixMultiplyRegisterKernelILi8ELi8ELi1EEviPKdS1_S1_S1_PdE14s_oddDofToQuad[128];
	// demoted variable
	.shared .align 8 .b8 _ZZ32massMatrixMultiplyRegisterKernelILi8ELi8ELi1EEviPKdS1_S1_S1_PdE15s_evenDofToQuad[128];
	ld.param.u32 	%r6, [_Z32massMatrixMultiplyRegisterKernelILi8ELi8ELi1EEviPKdS1_S1_S1_Pd_param_0];
	ld.param.u64 	%rd2, [_Z32massMatrixMultiplyRegisterKernelILi8ELi8ELi1EEviPKdS1_S1_S1_Pd_param_2];
	ld.param.u64 	%rd3, [_Z32massMatrixMultiplyRegisterKernelILi8ELi8ELi1EEviPKdS1_S1_S1_Pd_param_3];
	ld.param.u64 	%rd4, [_Z32massMatrixMultiplyRegisterKernelILi8ELi8ELi1EEviPKdS1_S1_S1_Pd_param_4];
	mov.u32 	%r7, %tid.x;
	mov.u32 	%r2, %tid.y;
	mov.u32 	%r8, %ctaid.x;
	add.s32 	%r3, %r8, %r2;
	and.b32  	%r4, %r7, 7;
	and.b32  	%r5, %r7, 1016;
	setp.lt.s32 	%p2, %r3, %r6;
	setp.lt.u32 	%p3, %r7, 64;
	and.pred  	%p1, %p2, %p3;
	not.pred 	%p4, %p1;
	@%p4 bra 	$L__BB182_2;
	cvta.to.global.u64 	%rd6, %rd4;
	add.s32 	%r9, %r4, %r5;
	shl.b32 	%r10, %r3, 9;
	add.s32 	%r11, %r9, %r10;
	mul.wide.s32 	%rd7, %r11, 8;
	add.s64 	%rd8, %rd6, %rd7;
	ld.global.nc.f64 	%fd403, [%rd8];
	ld.global.nc.f64 	%fd402, [%rd8+512];
	ld.global.nc.f64 	%fd401, [%rd8+1024];
	ld.global.nc.f64 	%fd400, [%rd8+1536];
	ld.global.nc.f64 	%fd399, [%rd8+2048];
	ld.global.nc.f64 	%fd398, [%rd8+2560];
	ld.global.nc.f64 	%fd397, [%rd8+3072];
	ld.global.nc.f64 	%fd396, [%rd8+3584];
$L__BB182_2:
	setp.ne.s32 	%p5, %r2, 0;
	setp.gt.u32 	%p6, %r7, 15;
	or.pred  	%p7, %p5, %p6;
	@%p7 bra 	$L__BB182_4;
	cvta.to.global.u64 	%rd9, %rd2;
	mul.wide.u32 	%rd10, %r7, 8;
	add.s64 	%rd11, %rd9, %rd10;
	ld.global.nc.f64 	%fd74, [%rd11];
	shl.b32 	%r12, %r7, 3;
	mov.u32 	%r13, _ZZ32massMatrixMultiplyRegisterKernelILi8ELi8ELi1EEviPKdS1_S1_S1_PdE14s_oddDofToQuad;
	add.s32 	%r14, %r13, %r12;
	st.shared.f64 	[%r14], %fd74;
	cvta.to.global.u64 	%rd12, %rd3;
	add.s64 	%rd13, %rd12, %rd10;
	ld.global.nc.f64 	%fd75, [%rd13];
	mov.u32 	%r15, _ZZ32massMatrixMultiplyRegisterKernelILi8ELi8ELi1EEviPKdS1_S1_S1_PdE15s_evenDofToQuad;
	add.s32 	%r16, %r15, %r12;
	st.shared.f64 	[%r16], %fd75;
$L__BB182_4:
	mov.u32 	%r17, %tid.x;
	setp.gt.u32 	%p8, %r17, 63;
	bar.sync 	0;
	ld.shared.f64 	%fd17, [_ZZ32massMatrixMultiplyRegisterKernelILi8ELi8ELi1EEviPKdS1_S1_S1_PdE14s_oddDofToQuad];
	ld.shared.f64 	%fd18, [_ZZ32massMatrixMultiplyRegisterKernelILi8ELi8ELi1EEviPKdS1_S1_S1_PdE15s_evenDofToQuad];
	ld.shared.f64 	%fd19, [_ZZ32massMatrixMultiplyRegisterKernelILi8ELi8ELi1EEviPKdS1_S1_S1_PdE14s_oddDofToQuad+8];
	ld.shared.f64 	%fd20, [_ZZ32massMatrixMultiplyRegisterKernelILi8ELi8ELi1EEviPKdS1_S1_S1_PdE15s_evenDofToQuad+8];
	ld.shared.f64 	%fd21, [_ZZ32massMatrixMultiplyRegisterKernelILi8ELi8ELi1EEviPKdS1_S1_S1_PdE14s_oddDofToQuad+16];
	ld.shared.f64 	%fd22, [_ZZ32massMatrixMultiplyRegisterKernelILi8ELi8ELi1EEviPKdS1_S1_S1_PdE15s_evenDofToQuad+16];
	ld.shared.f64 	%fd23, [_ZZ32massMatrixMultiplyRegisterKernelILi8ELi8ELi1EEviPKdS1_S1_S1_PdE14s_oddDofToQuad+24];
	ld.shared.f64 	%fd24, [_ZZ32massMatrixMultiplyRegisterKernelILi8ELi8ELi1EEviPKdS1_S1_S1_PdE15s_evenDofToQuad+24];
	ld.shared.f64 	%fd25, [_ZZ32massMatrixMultiplyRegisterKernelILi8ELi8ELi1EEviPKdS1_S1_S1_PdE14s_oddDofToQuad+32];
	ld.shared.f64 	%fd26, [_ZZ32massMatrixMultiplyRegisterKernelILi8ELi8ELi1EEviPKdS1_S1_S1_PdE15s_evenDofToQuad+32];
	ld.shared.f64 	%fd27, [_ZZ32massMatrixMultiplyRegisterKernelILi8ELi8ELi1EEviPKdS1_S1_S1_PdE14s_oddDofToQuad+40];
	ld.shared.f64 	%fd28, [_ZZ32massMatrixMultiplyRegisterKernelILi8ELi8ELi1EEviPKdS1_S1_S1_PdE15s_evenDofToQuad+40];
	ld.shared.f64 	%fd29, [_ZZ32massMatrixMultiplyRegisterKernelILi8ELi8ELi1EEviPKdS1_S1_S1_PdE14s_oddDofToQuad+48];
	ld.shared.f64 	%fd30, [_ZZ32massMatrixMultiplyRegisterKernelILi8ELi8ELi1EEviPKdS1_S1_S1_PdE15s_evenDofToQuad+48];
	ld.shared.f64 	%fd31, [_ZZ32massMatrixMultiplyRegisterKernelILi8ELi8ELi1EEviPKdS1_S1_S1_PdE14s_oddDofToQuad+56];
	ld.shared.f64 	%fd32, [_ZZ32massMatrixMultiplyRegisterKernelILi8ELi8ELi1EEviPKdS1_S1_S1_PdE15s_evenDofToQuad+56];
	ld.shared.f64 	%fd33, [_ZZ32massMatrixMultiplyRegisterKernelILi8ELi8ELi1EEviPKdS1_S1_S1_PdE14s_oddDofToQuad+64];
	ld.shared.f64 	%fd34, [_ZZ32massMatrixMultiplyRegisterKernelILi8ELi8ELi1EEviPKdS1_S1_S1_PdE15s_evenDofToQuad+64];
	ld.shared.f64 	%fd35, [_ZZ32massMatrixMultiplyRegisterKernelILi8ELi8ELi1EEviPKdS1_S1_S1_PdE14s_oddDofToQuad+72];
	ld.shared.f64 	%fd36, [_ZZ32massMatrixMultiplyRegisterKernelILi8ELi8ELi1EEviPKdS1_S1_S1_PdE15s_evenDofToQuad+72];
	ld.shared.f64 	%fd37, [_ZZ32massMatrixMultiplyRegisterKernelILi8ELi8ELi1EEviPKdS1_S1_S1_PdE14s_oddDofToQuad+80];
	ld.shared.f64 	%fd38, [_ZZ32massMatrixMultiplyRegisterKernelILi8ELi8ELi1EEviPKdS1_S1_S1_PdE15s_evenDofToQuad+80];
	ld.shared.f64 	%fd39, [_ZZ32massMatrixMultiplyRegisterKernelILi8ELi8ELi1EEviPKdS1_S1_S1_PdE14s_oddDofToQuad+88];
	ld.shared.f64 	%fd40, [_ZZ32massMatrixMultiplyRegisterKernelILi8ELi8ELi1EEviPKdS1_S1_S1_PdE15s_evenDofToQuad+88];
	ld.shared.f64 	%fd41, [_ZZ32massMatrixMultiplyRegisterKernelILi8ELi8ELi1EEviPKdS1_S1_S1_PdE14s_oddDofToQuad+96];
	ld.shared.f64 	%fd42, [_ZZ32massMatrixMultiplyRegisterKernelILi8ELi8ELi1EEviPKdS1_S1_S1_PdE15s_evenDofToQuad+96];
	ld.shared.f64 	%fd43, [_ZZ32massMatrixMultiplyRegisterKernelILi8ELi8ELi1EEviPKdS1_S1_S1_PdE14s_oddDofToQuad+104];
	ld.shared.f64 	%fd44, [_ZZ32massMatrixMultiplyRegisterKernelILi8ELi8ELi1EEviPKdS1_S1_S1_PdE15s_evenDofToQuad+104];
	ld.shared.f64 	%fd45, [_ZZ32massMatrixMultiplyRegisterKernelILi8ELi8ELi1EEviPKdS1_S1_S1_PdE14s_oddDofToQuad+112];
	ld.shared.f64 	%fd46, [_ZZ32massMatrixMultiplyRegisterKernelILi8ELi8ELi1EEviPKdS1_S1_S1_PdE15s_evenDofToQuad+112];
	ld.shared.f64 	%fd47, [_ZZ32massMatrixMultiplyRegisterKernelILi8ELi8ELi1EEviPKdS1_S1_S1_PdE14s_oddDofToQuad+120];
	ld.shared.f64 	%fd48, [_ZZ32massMatrixMultiplyRegisterKernelILi8ELi8ELi1EEviPKdS1_S1_S1_PdE15s_evenDofToQuad+120];
	@%p8 bra 	$L__BB182_6;
	add.f64 	%fd76, %fd403, %fd396;
	sub.f64 	%fd77, %fd403, %fd396;
	add.f64 	%fd78, %fd402, %fd397;
	sub.f64 	%fd79, %fd402, %fd397;
	add.f64 	%fd80, %fd401, %fd398;
	sub.f64 	%fd81, %fd401, %fd398;
	add.f64 	%fd82, %fd400, %fd399;
	sub.f64 	%fd83, %fd400, %fd399;
	fma.rn.f64 	%fd84, %fd17, %fd76, 0d0000000000000000;
	fma.rn.f64 	%fd85, %fd18, %fd77, 0d0000000000000000;
	fma.rn.f64 	%fd86, %fd19, %fd78, %fd84;
	fma.rn.f64 	%fd87, %fd20, %fd79, %fd85;
	fma.rn.f64 	%fd88, %fd21, %fd80, %fd86;
	fma.rn.f64 	%fd89, %fd22, %fd81, %fd87;
	fma.rn.f64 	%fd90, %fd23, %fd82, %fd88;
	fma.rn.f64 	%fd91, %fd24, %fd83, %fd89;
	sub.f64 	%fd92, %fd90, %fd91;
	mov.u32 	%r18, %tid.x;
	mov.u32 	%r19, %tid.y;
	shl.b32 	%r20, %r19, 12;
	mov.u32 	%r21, _ZZ32massMatrixMultiplyRegisterKernelILi8ELi8ELi1EEviPKdS1_S1_S1_PdE6s_tmp1;
	add.s32 	%r22, %r21, %r20;
	shl.b32 	%r23, %r18, 3;
	and.b32  	%r24, %r23, 8128;
	add.s32 	%r25, %r22, %r24;
	and.b32  	%r26, %r23, 56;
	add.s32 	%r27, %r25, %r26;
	st.shared.f64 	[%r27+3584], %fd92;
	add.f64 	%fd93, %fd91, %fd90;
	st.shared.f64 	[%r27], %fd93;
	fma.rn.f64 	%fd94, %fd25, %fd76, 0d0000000000000000;
	fma.rn.f64 	%fd95, %fd26, %fd77, 0d0000000000000000;
	fma.rn.f64 	%fd96, %fd27, %fd78, %fd94;
	fma.rn.f64 	%fd97, %fd28, %fd79, %fd95;
	fma.rn.f64 	%fd98, %fd29, %fd80, %fd96;
	fma.rn.f64 	%fd99, %fd30, %fd81, %fd97;
	fma.rn.f64 	%fd100, %fd31, %fd82, %fd98;
	fma.rn.f64 	%fd101, %fd32, %fd83, %fd99;
	sub.f64 	%fd102, %fd100, %fd101;
	st.shared.f64 	[%r27+3072], %fd102;
	add.f64 	%fd103, %fd101, %fd100;
	st.shared.f64 	[%r27+512], %fd103;
	fma.rn.f64 	%fd104, %fd33, %fd76, 0d0000000000000000;
	fma.rn.f64 	%fd105, %fd34, %fd77, 0d0000000000000000;
	fma.rn.f64 	%fd106, %fd35, %fd78, %fd104;
	fma.rn.f64 	%fd107, %fd36, %fd79, %fd105;
	fma.rn.f64 	%fd108, %fd37, %fd80, %fd106;
	fma.rn.f64 	%fd109, %fd38, %fd81, %fd107;
	fma.rn.f64 	%fd110, %fd39, %fd82, %fd108;
	fma.rn.f64 	%fd111, %fd40, %fd83, %fd109;
	sub.f64 	%fd112, %fd110, %fd111;
	st.shared.f64 	[%r27+2560], %fd112;
	add.f64 	%fd113, %fd111, %fd110;
	st.shared.f64 	[%r27+1024], %fd113;
	fma.rn.f64 	%fd114, %fd41, %fd76, 0d0000000000000000;
	fma.rn.f64 	%fd115, %fd42, %fd77, 0d0000000000000000;
	fma.rn.f64 	%fd116, %fd43, %fd78, %fd114;
	fma.rn.f64 	%fd117, %fd44, %fd79, %fd115;
	fma.rn.f64 	%fd118, %fd45, %fd80, %fd116;
	fma.rn.f64 	%fd119, %fd46, %fd81, %fd117;
	fma.rn.f64 	%fd120, %fd47, %fd82, %fd118;
	fma.rn.f64 	%fd121, %fd48, %fd83, %fd119;
	sub.f64 	%fd122, %fd120, %fd121;
	st.shared.f64 	[%r27+2048], %fd122;
	add.f64 	%fd123, %fd121, %fd120;
	st.shared.f64 	[%r27+1536], %fd123;
$L__BB182_6:
	mov.u32 	%r28, %tid.x;
	setp.gt.u32 	%p9, %r28, 63;
	bar.sync 	0;
	@%p9 bra 	$L__BB182_8;
	mov.u32 	%r29, %tid.y;
	shl.b32 	%r30, %r29, 12;
	mov.u32 	%r31, _ZZ32massMatrixMultiplyRegisterKernelILi8ELi8ELi1EEviPKdS1_S1_S1_PdE6s_tmp1;
	add.s32 	%r32, %r31, %r30;
	mov.u32 	%r33, %tid.x;
	shr.u32 	%r34, %r33, 3;
	shl.b32 	%r35, %r34, 6;
	add.s32 	%r36, %r32, %r35;
	mad.lo.s32 	%r37, %r34, 448, %r36;
	shl.b32 	%r38, %r33, 3;
	and.b32  	%r39, %r38, 56;
	add.s32 	%r40, %r37, %r39;
	ld.shared.f64 	%fd124, [%r40];
	ld.shared.f64 	%fd125, [%r40+448];
	add.f64 	%fd126, %fd124, %fd125;
	sub.f64 	%fd127, %fd124, %fd125;
	ld.shared.f64 	%fd128, [%r40+64];
	ld.shared.f64 	%fd129, [%r40+384];
	add.f64 	%fd130, %fd128, %fd129;
	sub.f64 	%fd131, %fd128, %fd129;
	ld.shared.f64 	%fd132, [%r40+128];
	ld.shared.f64 	%fd133, [%r40+320];
	add.f64 	%fd134, %fd132, %fd133;
	sub.f64 	%fd135, %fd132, %fd133;
	ld.shared.f64 	%fd136, [%r40+192];
	ld.shared.f64 	%fd137, [%r40+256];
	add.f64 	%fd138, %fd136, %fd137;
	sub.f64 	%fd139, %fd136, %fd137;
	fma.rn.f64 	%fd140, %fd17, %fd126, 0d0000000000000000;
	fma.rn.f64 	%fd141, %fd18, %fd127, 0d0000000000000000;
	fma.rn.f64 	%fd142, %fd19, %fd130, %fd140;
	fma.rn.f64 	%fd143, %fd20, %fd131, %fd141;
	fma.rn.f64 	%fd144, %fd21, %fd134, %fd142;
	fma.rn.f64 	%fd145, %fd22, %fd135, %fd143;
	fma.rn.f64 	%fd146, %fd23, %fd138, %fd144;
	fma.rn.f64 	%fd147, %fd24, %fd139, %fd145;
	sub.f64 	%fd148, %fd146, %fd147;
	st.shared.f64 	[%r40+448], %fd148;
	add.f64 	%fd149, %fd147, %fd146;
	st.shared.f64 	[%r40], %fd149;
	fma.rn.f64 	%fd150, %fd25, %fd126, 0d0000000000000000;
	fma.rn.f64 	%fd151, %fd26, %fd127, 0d0000000000000000;
	fma.rn.f64 	%fd152, %fd27, %fd130, %fd150;
	fma.rn.f64 	%fd153, %fd28, %fd131, %fd151;
	fma.rn.f64 	%fd154, %fd29, %fd134, %fd152;
	fma.rn.f64 	%fd155, %fd30, %fd135, %fd153;
	fma.rn.f64 	%fd156, %fd31, %fd138, %fd154;
	fma.rn.f64 	%fd157, %fd32, %fd139, %fd155;
	sub.f64 	%fd158, %fd156, %fd157;
	st.shared.f64 	[%r40+384], %fd158;
	add.f64 	%fd159, %fd157, %fd156;
	st.shared.f64 	[%r40+64], %fd159;
	fma.rn.f64 	%fd160, %fd33, %fd126, 0d0000000000000000;
	fma.rn.f64 	%fd161, %fd34, %fd127, 0d0000000000000000;
	fma.rn.f64 	%fd162, %fd35, %fd130, %fd160;
	fma.rn.f64 	%fd163, %fd36, %fd131, %fd161;
	fma.rn.f64 	%fd164, %fd37, %fd134, %fd162;
	fma.rn.f64 	%fd165, %fd38, %fd135, %fd163;
	fma.rn.f64 	%fd166, %fd39, %fd138, %fd164;
	fma.rn.f64 	%fd167, %fd40, %fd139, %fd165;
	sub.f64 	%fd168, %fd166, %fd167;
	st.shared.f64 	[%r40+320], %fd168;
	add.f64 	%fd169, %fd167, %fd166;
	st.shared.f64 	[%r40+128], %fd169;
	fma.rn.f64 	%fd170, %fd41, %fd126, 0d0000000000000000;
	fma.rn.f64 	%fd171, %fd42, %fd127, 0d0000000000000000;
	fma.rn.f64 	%fd172, %fd43, %fd130, %fd170;
	fma.rn.f64 	%fd173, %fd44, %fd131, %fd171;
	fma.rn.f64 	%fd174, %fd45, %fd134, %fd172;
	fma.rn.f64 	%fd175, %fd46, %fd135, %fd173;
	fma.rn.f64 	%fd176, %fd47, %fd138, %fd174;
	fma.rn.f64 	%fd177, %fd48, %fd139, %fd175;
	sub.f64 	%fd178, %fd176, %fd177;
	st.shared.f64 	[%r40+256], %fd178;
	add.f64 	%fd179, %fd177, %fd176;
	st.shared.f64 	[%r40+192], %fd179;
$L__BB182_8:
	ld.param.u64 	%rd20, [_Z32massMatrixMultiplyRegisterKernelILi8ELi8ELi1EEviPKdS1_S1_S1_Pd_param_1];
	mov.u32 	%r41, %tid.x;
	setp.gt.u32 	%p10, %r41, 63;
	bar.sync 	0;
	and.b32  	%r42, %r41, 7;
	mov.u32 	%r43, %tid.y;
	shl.b32 	%r44, %r43, 12;
	mov.u32 	%r45, _ZZ32massMatrixMultiplyRegisterKernelILi8ELi8ELi1EEviPKdS1_S1_S1_PdE6s_tmp1;
	add.s32 	%r46, %r45, %r44;
	shr.u32 	%r47, %r41, 3;
	shl.b32 	%r48, %r47, 6;
	add.s32 	%r49, %r46, %r48;
	mad.lo.s32 	%r50, %r47, 448, %r49;
	shl.b32 	%r51, %r41, 3;
	and.b32  	%r52, %r51, 56;
	add.s32 	%r53, %r50, %r52;
	mad.lo.s32 	%r54, %r42, 56, %r53;
	ld.shared.f64 	%fd180, [%r54];
	ld.shared.f64 	%fd181, [%r54+56];
	add.f64 	%fd182, %fd180, %fd181;
	sub.f64 	%fd183, %fd180, %fd181;
	ld.shared.f64 	%fd184, [%r54+8];
	ld.shared.f64 	%fd185, [%r54+48];
	add.f64 	%fd186, %fd184, %fd185;
	sub.f64 	%fd187, %fd184, %fd185;
	ld.shared.f64 	%fd188, [%r54+16];
	ld.shared.f64 	%fd189, [%r54+40];
	add.f64 	%fd190, %fd188, %fd189;
	sub.f64 	%fd191, %fd188, %fd189;
	ld.shared.f64 	%fd192, [%r54+24];
	ld.shared.f64 	%fd193, [%r54+32];
	add.f64 	%fd194, %fd192, %fd193;
	sub.f64 	%fd195, %fd192, %fd193;
	mov.u32 	%r55, %ctaid.x;
	add.s32 	%r56, %r55, %r43;
	shl.b32 	%r57, %r56, 9;
	add.s32 	%r58, %r51, %r57;
	or.b32  	%r59, %r58, 7;
	fma.rn.f64 	%fd196, %fd17, %fd182, 0d0000000000000000;
	fma.rn.f64 	%fd197, %fd18, %fd183, 0d0000000000000000;
	fma.rn.f64 	%fd198, %fd19, %fd186, %fd196;
	fma.rn.f64 	%fd199, %fd20, %fd187, %fd197;
	fma.rn.f64 	%fd200, %fd21, %fd190, %fd198;
	fma.rn.f64 	%fd201, %fd22, %fd191, %fd199;
	fma.rn.f64 	%fd202, %fd23, %fd194, %fd200;
	fma.rn.f64 	%fd203, %fd24, %fd195, %fd201;
	cvta.to.global.u64 	%rd14, %rd20;
	mul.wide.s32 	%rd15, %r59, 8;
	add.s64 	%rd16, %rd14, %rd15;
	ld.global.nc.f64 	%fd204, [%rd16];
	ld.global.nc.f64 	%fd205, [%rd16+-56];
	sub.f64 	%fd206, %fd202, %fd203;
	mul.f64 	%fd404, %fd206, %fd204;
	add.f64 	%fd207, %fd202, %fd203;
	mul.f64 	%fd411, %fd207, %fd205;
	fma.rn.f64 	%fd208, %fd25, %fd182, 0d0000000000000000;
	fma.rn.f64 	%fd209, %fd26, %fd183, 0d0000000000000000;
	fma.rn.f64 	%fd210, %fd27, %fd186, %fd208;
	fma.rn.f64 	%fd211, %fd28, %fd187, %fd209;
	fma.rn.f64 	%fd212, %fd29, %fd190, %fd210;
	fma.rn.f64 	%fd213, %fd30, %fd191, %fd211;
	fma.rn.f64 	%fd214, %fd31, %fd194, %fd212;
	fma.rn.f64 	%fd215, %fd32, %fd195, %fd213;
	ld.global.nc.f64 	%fd216, [%rd16+-8];
	ld.global.nc.f64 	%fd217, [%rd16+-48];
	sub.f64 	%fd218, %fd214, %fd215;
	mul.f64 	%fd405, %fd218, %fd216;
	add.f64 	%fd219, %fd214, %fd215;
	mul.f64 	%fd410, %fd219, %fd217;
	fma.rn.f64 	%fd220, %fd33, %fd182, 0d0000000000000000;
	fma.rn.f64 	%fd221, %fd34, %fd183, 0d0000000000000000;
	fma.rn.f64 	%fd222, %fd35, %fd186, %fd220;
	fma.rn.f64 	%fd223, %fd36, %fd187, %fd221;
	fma.rn.f64 	%fd224, %fd37, %fd190, %fd222;
	fma.rn.f64 	%fd225, %fd38, %fd191, %fd223;
	fma.rn.f64 	%fd226, %fd39, %fd194, %fd224;
	fma.rn.f64 	%fd227, %fd40, %fd195, %fd225;
	ld.global.nc.f64 	%fd228, [%rd16+-16];
	ld.global.nc.f64 	%fd229, [%rd16+-40];
	sub.f64 	%fd230, %fd226, %fd227;
	mul.f64 	%fd406, %fd230, %fd228;
	add.f64 	%fd231, %fd226, %fd227;
	mul.f64 	%fd409, %fd231, %fd229;
	fma.rn.f64 	%fd232, %fd41, %fd182, 0d0000000000000000;
	fma.rn.f64 	%fd233, %fd42, %fd183, 0d0000000000000000;
	fma.rn.f64 	%fd234, %fd43, %fd186, %fd232;
	fma.rn.f64 	%fd235, %fd44, %fd187, %fd233;
	fma.rn.f64 	%fd236, %fd45, %fd190, %fd234;
	fma.rn.f64 	%fd237, %fd46, %fd191, %fd235;
	fma.rn.f64 	%fd238, %fd47, %fd194, %fd236;
	fma.rn.f64 	%fd239, %fd48, %fd195, %fd237;
	ld.global.nc.f64 	%fd240, [%rd16+-24];
	ld.global.nc.f64 	%fd241, [%rd16+-32];
	sub.f64 	%fd242, %fd238, %fd239;
	mul.f64 	%fd407, %fd242, %fd240;
	add.f64 	%fd243, %fd238, %fd239;
	mul.f64 	%fd408, %fd243, %fd241;
	bar.sync 	0;
	add.f64 	%fd244, %fd411, %fd404;
	sub.f64 	%fd245, %fd411, %fd404;
	add.f64 	%fd246, %fd410, %fd405;
	sub.f64 	%fd247, %fd410, %fd405;
	add.f64 	%fd248, %fd409, %fd406;
	sub.f64 	%fd249, %fd409, %fd406;
	add.f64 	%fd250, %fd408, %fd407;
	sub.f64 	%fd251, %fd408, %fd407;
	fma.rn.f64 	%fd252, %fd17, %fd244, 0d0000000000000000;
	fma.rn.f64 	%fd253, %fd18, %fd245, 0d0000000000000000;
	fma.rn.f64 	%fd254, %fd25, %fd246, %fd252;
	fma.rn.f64 	%fd255, %fd26, %fd247, %fd253;
	fma.rn.f64 	%fd256, %fd33, %fd248, %fd254;
	fma.rn.f64 	%fd257, %fd34, %fd249, %fd255;
	fma.rn.f64 	%fd258, %fd41, %fd250, %fd256;
	fma.rn.f64 	%fd259, %fd42, %fd251, %fd257;
	sub.f64 	%fd260, %fd258, %fd259;
	st.shared.f64 	[%r54+56], %fd260;
	add.f64 	%fd261, %fd258, %fd259;
	st.shared.f64 	[%r54], %fd261;
	fma.rn.f64 	%fd262, %fd19, %fd244, 0d0000000000000000;
	fma.rn.f64 	%fd263, %fd20, %fd245, 0d0000000000000000;
	fma.rn.f64 	%fd264, %fd27, %fd246, %fd262;
	fma.rn.f64 	%fd265, %fd28, %fd247, %fd263;
	fma.rn.f64 	%fd266, %fd35, %fd248, %fd264;
	fma.rn.f64 	%fd267, %fd36, %fd249, %fd265;
	fma.rn.f64 	%fd268, %fd43, %fd250, %fd266;
	fma.rn.f64 	%fd269, %fd44, %fd251, %fd267;
	sub.f64 	%fd270, %fd268, %fd269;
	st.shared.f64 	[%r54+48], %fd270;
	add.f64 	%fd271, %fd268, %fd269;
	st.shared.f64 	[%r54+8], %fd271;
	fma.rn.f64 	%fd272, %fd21, %fd244, 0d0000000000000000;
	fma.rn.f64 	%fd273, %fd22, %fd245, 0d0000000000000000;
	fma.rn.f64 	%fd274, %fd29, %fd246, %fd272;
	fma.rn.f64 	%fd275, %fd30, %fd247, %fd273;
	fma.rn.f64 	%fd276, %fd37, %fd248, %fd274;
	fma.rn.f64 	%fd277, %fd38, %fd249, %fd275;
	fma.rn.f64 	%fd278, %fd45, %fd250, %fd276;
	fma.rn.f64 	%fd279, %fd46, %fd251, %fd277;
	sub.f64 	%fd280, %fd278, %fd279;
	st.shared.f64 	[%r54+40], %fd280;
	add.f64 	%fd281, %fd278, %fd279;
	st.shared.f64 	[%r54+16], %fd281;
	fma.rn.f64 	%fd282, %fd23, %fd244, 0d0000000000000000;
	fma.rn.f64 	%fd283, %fd24, %fd245, 0d0000000000000000;
	fma.rn.f64 	%fd284, %fd31, %fd246, %fd282;
	fma.rn.f64 	%fd285, %fd32, %fd247, %fd283;
	fma.rn.f64 	%fd286, %fd39, %fd248, %fd284;
	fma.rn.f64 	%fd287, %fd40, %fd249, %fd285;
	fma.rn.f64 	%fd288, %fd47, %fd250, %fd286;
	fma.rn.f64 	%fd289, %fd48, %fd251, %fd287;
	sub.f64 	%fd290, %fd288, %fd289;
	st.shared.f64 	[%r54+32], %fd290;
	add.f64 	%fd291, %fd288, %fd289;
	st.shared.f64 	[%r54+24], %fd291;
	bar.sync 	0;
	@%p10 bra 	$L__BB182_10;
	mov.u32 	%r60, %tid.y;
	shl.b32 	%r61, %r60, 12;
	mov.u32 	%r62, _ZZ32massMatrixMultiplyRegisterKernelILi8ELi8ELi1EEviPKdS1_S1_S1_PdE6s_tmp1;
	add.s32 	%r63, %r62, %r61;
	mov.u32 	%r64, %tid.x;
	shr.u32 	%r65, %r64, 3;
	shl.b32 	%r66, %r65, 6;
	add.s32 	%r67, %r63, %r66;
	mad.lo.s32 	%r68, %r65, 448, %r67;
	shl.b32 	%r69, %r64, 3;
	and.b32  	%r70, %r69, 56;
	add.s32 	%r71, %r68, %r70;
	ld.shared.f64 	%fd292, [%r71];
	ld.shared.f64 	%fd293, [%r71+448];
	add.f64 	%fd294, %fd292, %fd293;
	sub.f64 	%fd295, %fd292, %fd293;
	ld.shared.f64 	%fd296, [%r71+64];
	ld.shared.f64 	%fd297, [%r71+384];
	add.f64 	%fd298, %fd296, %fd297;
	sub.f64 	%fd299, %fd296, %fd297;
	ld.shared.f64 	%fd300, [%r71+128];
	ld.shared.f64 	%fd301, [%r71+320];
	add.f64 	%fd302, %fd300, %fd301;
	sub.f64 	%fd303, %fd300, %fd301;
	ld.shared.f64 	%fd304, [%r71+192];
	ld.shared.f64 	%fd305, [%r71+256];
	add.f64 	%fd306, %fd304, %fd305;
	sub.f64 	%fd307, %fd304, %fd305;
	fma.rn.f64 	%fd308, %fd17, %fd294, 0d0000000000000000;
	fma.rn.f64 	%fd309, %fd18, %fd295, 0d0000000000000000;
	fma.rn.f64 	%fd310, %fd25, %fd298, %fd308;
	fma.rn.f64 	%fd311, %fd26, %fd299, %fd309;
	fma.rn.f64 	%fd312, %fd33, %fd302, %fd310;
	fma.rn.f64 	%fd313, %fd34, %fd303, %fd311;
	fma.rn.f64 	%fd314, %fd41, %fd306, %fd312;
	fma.rn.f64 	%fd315, %fd42, %fd307, %fd313;
	sub.f64 	%fd316, %fd314, %fd315;
	st.shared.f64 	[%r71+448], %fd316;
	add.f64 	%fd317, %fd314, %fd315;
	st.shared.f64 	[%r71], %fd317;
	fma.rn.f64 	%fd318, %fd19, %fd294, 0d0000000000000000;
	fma.rn.f64 	%fd319, %fd20, %fd295, 0d0000000000000000;
	fma.rn.f64 	%fd320, %fd27, %fd298, %fd318;
	fma.rn.f64 	%fd321, %fd28, %fd299, %fd319;
	fma.rn.f64 	%fd322, %fd35, %fd302, %fd320;
	fma.rn.f64 	%fd323, %fd36, %fd303, %fd321;
	fma.rn.f64 	%fd324, %fd43, %fd306, %fd322;
	fma.rn.f64 	%fd325, %fd44, %fd307, %fd323;
	sub.f64 	%fd326, %fd324, %fd325;
	st.shared.f64 	[%r71+384], %fd326;
	add.f64 	%fd327, %fd324, %fd325;
	st.shared.f64 	[%r71+64], %fd327;
	fma.rn.f64 	%fd328, %fd21, %fd294, 0d0000000000000000;
	fma.rn.f64 	%fd329, %fd22, %fd295, 0d0000000000000000;
	fma.rn.f64 	%fd330, %fd29, %fd298, %fd328;
	fma.rn.f64 	%fd331, %fd30, %fd299, %fd329;
	fma.rn.f64 	%fd332, %fd37, %fd302, %fd330;
	fma.rn.f64 	%fd333, %fd38, %fd303, %fd331;
	fma.rn.f64 	%fd334, %fd45, %fd306, %fd332;
	fma.rn.f64 	%fd335, %fd46, %fd307, %fd333;
	sub.f64 	%fd336, %fd334, %fd335;
	st.shared.f64 	[%r71+320], %fd336;
	add.f64 	%fd337, %fd334, %fd335;
	st.shared.f64 	[%r71+128], %fd337;
	fma.rn.f64 	%fd338, %fd23, %fd294, 0d0000000000000000;
	fma.rn.f64 	%fd339, %fd24, %fd295, 0d0000000000000000;
	fma.rn.f64 	%fd340, %fd31, %fd298, %fd338;
	fma.rn.f64 	%fd341, %fd32, %fd299, %fd339;
	fma.rn.f64 	%fd342, %fd39, %fd302, %fd340;
	fma.rn.f64 	%fd343, %fd40, %fd303, %fd341;
	fma.rn.f64 	%fd344, %fd47, %fd306, %fd342;
	fma.rn.f64 	%fd345, %fd48, %fd307, %fd343;
	sub.f64 	%fd346, %fd344, %fd345;
	st.shared.f64 	[%r71+256], %fd346;
	add.f64 	%fd347, %fd344, %fd345;
	st.shared.f64 	[%r71+192], %fd347;
$L__BB182_10:
	mov.u32 	%r72, %tid.x;
	setp.gt.u32 	%p11, %r72, 63;
	bar.sync 	0;
	@%p11 bra 	$L__BB182_12;
	mov.u32 	%r73, %tid.y;
	shl.b32 	%r74, %r73, 12;
	mov.u32 	%r75, _ZZ32massMatrixMultiplyRegisterKernelILi8ELi8ELi1EEviPKdS1_S1_S1_PdE6s_tmp1;
	add.s32 	%r76, %r75, %r74;
	mov.u32 	%r77, %tid.x;
	shl.b32 	%r78, %r77, 3;
	and.b32  	%r79, %r78, 8128;
	add.s32 	%r80, %r76, %r79;
	and.b32  	%r81, %r78, 56;
	add.s32 	%r82, %r80, %r81;
	ld.shared.f64 	%fd348, [%r82];
	ld.shared.f64 	%fd349, [%r82+3584];
	add.f64 	%fd350, %fd348, %fd349;
	sub.f64 	%fd351, %fd348, %fd349;
	ld.shared.f64 	%fd352, [%r82+512];
	ld.shared.f64 	%fd353, [%r82+3072];
	add.f64 	%fd354, %fd352, %fd353;
	sub.f64 	%fd355, %fd352, %fd353;
	ld.shared.f64 	%fd356, [%r82+1024];
	ld.shared.f64 	%fd357, [%r82+2560];
	add.f64 	%fd358, %fd356, %fd357;
	sub.f64 	%fd359, %fd356, %fd357;
	ld.shared.f64 	%fd360, [%r82+1536];
	ld.shared.f64 	%fd361, [%r82+2048];
	add.f64 	%fd362, %fd360, %fd361;
	sub.f64 	%fd363, %fd360, %fd361;
	fma.rn.f64 	%fd364, %fd17, %fd350, 0d0000000000000000;
	fma.rn.f64 	%fd365, %fd18, %fd351, 0d0000000000000000;
	fma.rn.f64 	%fd366, %fd25, %fd354, %fd364;
	fma.rn.f64 	%fd367, %fd26, %fd355, %fd365;
	fma.rn.f64 	%fd368, %fd33, %fd358, %fd366;
	fma.rn.f64 	%fd369, %fd34, %fd359, %fd367;
	fma.rn.f64 	%fd370, %fd41, %fd362, %fd368;
	fma.rn.f64 	%fd371, %fd42, %fd363, %fd369;
	sub.f64 	%fd404, %fd370, %fd371;
	add.f64 	%fd411, %fd370, %fd371;
	fma.rn.f64 	%fd372, %fd19, %fd350, 0d0000000000000000;
	fma.rn.f64 	%fd373, %fd20, %fd351, 0d0000000000000000;
	fma.rn.f64 	%fd374, %fd27, %fd354, %fd372;
	fma.rn.f64 	%fd375, %fd28, %fd355, %fd373;
	fma.rn.f64 	%fd376, %fd35, %fd358, %fd374;
	fma.rn.f64 	%fd377, %fd36, %fd359, %fd375;
	fma.rn.f64 	%fd378, %fd43, %fd362, %fd376;
	fma.rn.f64 	%fd379, %fd44, %fd363, %fd377;
	sub.f64 	%fd405, %fd378, %fd379;
	add.f64 	%fd410, %fd378, %fd379;
	fma.rn.f64 	%fd380, %fd21, %fd350, 0d0000000000000000;
	fma.rn.f64 	%fd381, %fd22, %fd351, 0d0000000000000000;
	fma.rn.f64 	%fd382, %fd29, %fd354, %fd380;
	fma.rn.f64 	%fd383, %fd30, %fd355, %fd381;
	fma.rn.f64 	%fd384, %fd37, %fd358, %fd382;
	fma.rn.f64 	%fd385, %fd38, %fd359, %fd383;
	fma.rn.f64 	%fd386, %fd45, %fd362, %fd384;
	fma.rn.f64 	%fd387, %fd46, %fd363, %fd385;
	sub.f64 	%fd406, %fd386, %fd387;
	add.f64 	%fd409, %fd386, %fd387;
	fma.rn.f64 	%fd388, %fd23, %fd350, 0d0000000000000000;
	fma.rn.f64 	%fd389, %fd24, %fd351, 0d0000000000000000;
	fma.rn.f64 	%fd390, %fd31, %fd354, %fd388;
	fma.rn.f64 	%fd391, %fd32, %fd355, %fd389;
	fma.rn.f64 	%fd392, %fd39, %fd358, %fd390;
	fma.rn.f64 	%fd393, %fd40, %fd359, %fd391;
	fma.rn.f64 	%fd394, %fd47, %fd362, %fd392;
	fma.rn.f64 	%fd395, %fd48, %fd363, %fd393;
	sub.f64 	%fd407, %fd394, %fd395;
	add.f64 	%fd408, %fd394, %fd395;
$L__BB182_12:
	bar.sync 	0;
	@%p4 bra 	$L__BB182_14;
	ld.param.u64 	%rd21, [_Z32massMatrixMultiplyRegisterKernelILi8ELi8ELi1EEviPKdS1_S1_S1_Pd_param_5];
	mov.u32 	%r83, %tid.x;
	and.b32  	%r84, %r83, 63;
	mov.u32 	%r85, %ctaid.x;
	mov.u32 	%r86, %tid.y;
	add.s32 	%r87, %r85, %r86;
	shl.b32 	%r88, %r87, 9;
	or.b32  	%r89, %r84, %r88;
	cvta.to.global.u64 	%rd17, %rd21;
	mul.wide.s32 	%rd18, %r89, 8;
	add.s64 	%rd19, %rd17, %rd18;
	st.global.f64 	[%rd19], %fd411;
	st.global.f64 	[%rd19+512], %fd410;
	st.global.f64 	[%rd19+1024], %fd409;
	st.global.f64 	[%rd19+1536], %fd408;
	st.global.f64 	[%rd19+2048], %fd407;
	st.global.f64 	[%rd19+2560], %fd406;
	st.global.f64 	[%rd19+3072], %fd405;
	st.global.f64 	[%rd19+3584], %fd404;
$L__BB182_14:
	ret;

}
	// .globl	_Z32massMatrixMultiplyConstantKernelILi8ELi8ELi1EEviPKdS1_S1_S1_Pd
.visible .entry _Z32massMatrixMultiplyConstantKernelILi8ELi8ELi1EEviPKdS1_S1_S1_Pd(
	.param .u32 _Z32massMatrixMultiplyConstantKernelILi8ELi8ELi1EEviPKdS1_S1_S1_Pd_param_0,
	.param .u64 .ptr .align 1 _Z32massMatrixMultiplyConstantKernelILi8ELi8ELi1EEviPKdS1_S1_S1_Pd_param_1,
	.param .u64 .ptr .align 1 _Z32massMatrixMultiplyConstantKernelILi8ELi8ELi1EEviPKdS1_S1_S1_Pd_param_2,
	.param .u64 .ptr .align 1 _Z32massMatrixMultiplyConstantKernelILi8ELi8ELi1EEviPKdS1_S1_S1_Pd_param_3,
	.param .u64 .ptr .align 1 _Z32massMatrixMultiplyConstantKernelILi8ELi8ELi1EEviPKdS1_S1_S1_Pd_param_4,
	.param .u64 .ptr .align 1 _Z32massMatrixMultiplyConstantKernelILi8ELi8ELi1EEviPKdS1_S1_S1_Pd_param_5
)
{
	.reg .pred 	%p<10>;
	.reg .b32 	%r<44>;
	.reg .b64 	%rd<15>;
	.reg .b64 	%fd<492>;
	// demoted variable
	.shared .align 8 .b8 _ZZ32massMatrixMultiplyConstantKernelILi8ELi8ELi1EEviPKdS1_S1_S1_PdE6s_tmp1[4096];
	ld.param.u32 	%r9, [_Z32massMatrixMultiplyConstantKernelILi8ELi8ELi1EEviPKdS1_S1_S1_Pd_param_0];
	ld.param.u64 	%rd2, [_Z32massMatrixMultiplyConstantKernelILi8ELi8ELi1EEviPKdS1_S1_S1_Pd_param_4];
	mov.u32 	%r10, %tid.x;
	mov.u32 	%r11, %tid.y;
	mov.u32 	%r12, %ctaid.x;
	add.s32 	%r2, %r12, %r11;
	and.b32  	%r3, %r10, 7;
	and.b32  	%r4, %r10, 1016;
	setp.lt.s32 	%p2, %r2, %r9;
	setp.lt.u32 	%p3, %r10, 64;
	and.pred  	%p1, %p2, %p3;
	not.pred 	%p4, %p1;
	@%p4 bra 	$L__BB183_2;
	cvta.to.global.u64 	%rd4, %rd2;
	add.s32 	%r13, %r3, %r4;
	shl.b32 	%r14, %r2, 9;
	add.s32 	%r15, %r13, %r14;
	mul.wide.s32 	%rd5, %r15, 8;
	add.s64 	%rd6, %rd4, %rd5;
	ld.global.nc.f64 	%fd481, [%rd6];
	ld.global.nc.f64 	%fd480, [%rd6+512];
	ld.global.nc.f64 	%fd479, [%rd6+1024];
	ld.global.nc.f64 	%fd478, [%rd6+1536];
	ld.global.nc.f64 	%fd477, [%rd6+2048];
	ld.global.nc.f64 	%fd476, [%rd6+2560];
	ld.global.nc.f64 	%fd475, [%rd6+3072];
	ld.global.nc.f64 	%fd474, [%rd6+3584];
$L__BB183_2:
	setp.gt.u32 	%p5, %r10, 63;
	bar.sync 	0;
	ld.const.f64 	%fd17, [const_oddDofToQuad+8];
	ld.const.f64 	%fd18, [const_evenDofToQuad+8];
	ld.const.f64 	%fd19, [const_oddDofToQuad+16];
	ld.const.f64 	%fd20, [const_evenDofToQuad+16];
	ld.const.f64 	%fd21, [const_oddDofToQuad+32];
	ld.const.f64 	%fd22, [const_evenDofToQuad+32];
	ld.const.f64 	%fd23, [const_oddDofToQuad+40];
	ld.const.f64 	%fd24, [const_evenDofToQuad+40];
	ld.const.f64 	%fd25, [const_oddDofToQuad+48];
	ld.const.f64 	%fd26, [const_evenDofToQuad+48];
	ld.const.f64 	%fd27, [const_oddDofToQuad+56];
	ld.const.f64 	%fd28, [const_evenDofToQuad+56];
	ld.const.f64 	%fd29, [const_oddDofToQuad+64];
	ld.const.f64 	%fd30, [const_evenDofToQuad+64];
	ld.const.f64 	%fd31, [const_oddDofToQuad+72];
	ld.const.f64 	%fd32, [const_evenDofToQuad+88];
	ld.const.f64 	%fd33, [const_oddDofToQuad+96];
	ld.const.f64 	%fd34, [const_evenDofToQuad+96];
	ld.const.f64 	%fd35, [const_oddDofToQuad+104];
	ld.const.f64 	%fd36, [const_evenDofToQuad+104];
	ld.const.f64 	%fd37, [const_oddDofToQuad+112];
	ld.const.f64 	%fd38, [const_evenDofToQuad+112];
	shl.b32 	%r17, %r11, 12;
	mov.u32 	%r18, _ZZ32massMatrixMultiplyConstantKernelILi8ELi8ELi1EEviPKdS1_S1_S1_PdE6s_tmp1;
	add.s32 	%r19, %r18, %r17;
	shr.u32 	%r5, %r10, 3;
	shl.b32 	%r20, %r5, 6;
	add.s32 	%r6, %r19, %r20;
	@%p5 bra 	$L__BB183_4;
	add.f64 	%fd70, %fd481, %fd474;
	sub.f64 	%fd71, %fd481, %fd474;
	add.f64 	%fd72, %fd480, %fd475;
	sub.f64 	%fd73, %fd480, %fd475;
	add.f64 	%fd74, %fd479, %fd476;
	sub.f64 	%fd75, %fd479, %fd476;
	add.f64 	%fd76, %fd478, %fd477;
	sub.f64 	%fd77, %fd478, %fd477;
	ld.const.f64 	%fd78, [const_oddDofToQuad];
	fma.rn.f64 	%fd79, %fd78, %fd70, 0d0000000000000000;
	ld.const.f64 	%fd80, [const_evenDofToQuad];
	fma.rn.f64 	%fd81, %fd80, %fd71, 0d0000000000000000;
	fma.rn.f64 	%fd82, %fd17, %fd72, %fd79;
	fma.rn.f64 	%fd83, %fd18, %fd73, %fd81;
	fma.rn.f64 	%fd84, %fd19, %fd74, %fd82;
	fma.rn.f64 	%fd85, %fd20, %fd75, %fd83;
	ld.const.f64 	%fd86, [const_oddDofToQuad+24];
	fma.rn.f64 	%fd87, %fd86, %fd76, %fd84;
	ld.const.f64 	%fd88, [const_evenDofToQuad+24];
	fma.rn.f64 	%fd89, %fd88, %fd77, %fd85;
	sub.f64 	%fd90, %fd87, %fd89;
	shl.b32 	%r21, %r10, 3;
	and.b32  	%r22, %r21, 56;
	add.s32 	%r23, %r6, %r22;
	st.shared.f64 	[%r23+3584], %fd90;
	add.f64 	%fd91, %fd89, %fd87;
	st.shared.f64 	[%r23], %fd91;
	fma.rn.f64 	%fd92, %fd21, %fd70, 0d0000000000000000;
	fma.rn.f64 	%fd93, %fd22, %fd71, 0d0000000000000000;
	fma.rn.f64 	%fd94, %fd23, %fd72, %fd92;
	fma.rn.f64 	%fd95, %fd24, %fd73, %fd93;
	fma.rn.f64 	%fd96, %fd25, %fd74, %fd94;
	fma.rn.f64 	%fd97, %fd26, %fd75, %fd95;
	fma.rn.f64 	%fd98, %fd27, %fd76, %fd96;
	fma.rn.f64 	%fd99, %fd28, %fd77, %fd97;
	sub.f64 	%fd100, %fd98, %fd99;
	st.shared.f64 	[%r23+3072], %fd100;
	add.f64 	%fd101, %fd99, %fd98;
	st.shared.f64 	[%r23+512], %fd101;
	fma.rn.f64 	%fd102, %fd29, %fd70, 0d0000000000000000;
	fma.rn.f64 	%fd103, %fd30, %fd71, 0d0000000000000000;
	fma.rn.f64 	%fd104, %fd31, %fd72, %fd102;
	ld.const.f64 	%fd105, [const_evenDofToQuad+72];
	fma.rn.f64 	%fd106, %fd105, %fd73, %fd103;
	ld.const.f64 	%fd107, [const_oddDofToQuad+80];
	fma.rn.f64 	%fd108, %fd107, %fd74, %fd104;
	ld.const.f64 	%fd109, [const_evenDofToQuad+80];
	fma.rn.f64 	%fd110, %fd109, %fd75, %fd106;
	ld.const.f64 	%fd111, [const_oddDofToQuad+88];
	fma.rn.f64 	%fd112, %fd111, %fd76, %fd108;
	fma.rn.f64 	%fd113, %fd32, %fd77, %fd110;
	sub.f64 	%fd114, %fd112, %fd113;
	st.shared.f64 	[%r23+2560], %fd114;
	add.f64 	%fd115, %fd113, %fd112;
	st.shared.f64 	[%r23+1024], %fd115;
	fma.rn.f64 	%fd116, %fd33, %fd70, 0d0000000000000000;
	fma.rn.f64 	%fd117, %fd34, %fd71, 0d0000000000000000;
	fma.rn.f64 	%fd118, %fd35, %fd72, %fd116;
	fma.rn.f64 	%fd119, %fd36, %fd73, %fd117;
	fma.rn.f64 	%fd120, %fd37, %fd74, %fd118;
	fma.rn.f64 	%fd121, %fd38, %fd75, %fd119;
	ld.const.f64 	%fd122, [const_oddDofToQuad+120];
	fma.rn.f64 	%fd123, %fd122, %fd76, %fd120;
	ld.const.f64 	%fd124, [const_evenDofToQuad+120];
	fma.rn.f64 	%fd125, %fd124, %fd77, %fd121;
	sub.f64 	%fd126, %fd123, %fd125;
	st.shared.f64 	[%r23+2048], %fd126;
	add.f64 	%fd127, %fd125, %fd123;
	st.shared.f64 	[%r23+1536], %fd127;
$L__BB183_4:
	setp.lt.u32 	%p6, %r10, 64;
	bar.sync 	0;
	mad.lo.s32 	%r24, %r5, 448, %r6;
	shl.b32 	%r25, %r10, 3;
	and.b32  	%r26, %r25, 56;
	add.s32 	%r7, %r24, %r26;
	@%p6 bra 	$L__BB183_6;
	ld.const.f64 	%fd483, [const_oddDofToQuad+120];
	ld.const.f64 	%fd482, [const_evenDofToQuad+120];
	bra.uni 	$L__BB183_7;
$L__BB183_6:
	ld.shared.f64 	%fd128, [%r7];
	ld.shared.f64 	%fd129, [%r7+448];
	add.f64 	%fd130, %fd128, %fd129;
	sub.f64 	%fd131, %fd128, %fd129;
	ld.shared.f64 	%fd132, [%r7+64];
	ld.shared.f64 	%fd133, [%r7+384];
	add.f64 	%fd134, %fd132, %fd133;
	sub.f64 	%fd135, %fd132, %fd133;
	ld.shared.f64 	%fd136, [%r7+128];
	ld.shared.f64 	%fd137, [%r7+320];
	add.f64 	%fd138, %fd136, %fd137;
	sub.f64 	%fd139, %fd136, %fd137;
	ld.shared.f64 	%fd140, [%r7+192];
	ld.shared.f64 	%fd141, [%r7+256];
	add.f64 	%fd142, %fd140, %fd141;
	sub.f64 	%fd143, %fd140, %fd141;
	ld.const.f64 	%fd144, [const_oddDofToQuad];
	fma.rn.f64 	%fd145, %fd144, %fd130, 0d0000000000000000;
	ld.const.f64 	%fd146, [const_evenDofToQuad];
	fma.rn.f64 	%fd147, %fd146, %fd131, 0d0000000000000000;
	fma.rn.f64 	%fd148, %fd17, %fd134, %fd145;
	fma.rn.f64 	%fd149, %fd18, %fd135, %fd147;
	fma.rn.f64 	%fd151, %fd19, %fd138, %fd148;
	fma.rn.f64 	%fd153, %fd20, %fd139, %fd149;
	ld.const.f64 	%fd154, [const_oddDofToQuad+24];
	fma.rn.f64 	%fd155, %fd154, %fd142, %fd151;
	ld.const.f64 	%fd156, [const_evenDofToQuad+24];
	fma.rn.f64 	%fd157, %fd156, %fd143, %fd153;
	sub.f64 	%fd158, %fd155, %fd157;
	st.shared.f64 	[%r7+448], %fd158;
	add.f64 	%fd159, %fd157, %fd155;
	st.shared.f64 	[%r7], %fd159;
	fma.rn.f64 	%fd160, %fd21, %fd130, 0d0000000000000000;
	fma.rn.f64 	%fd161, %fd22, %fd131, 0d0000000000000000;
	fma.rn.f64 	%fd162, %fd23, %fd134, %fd160;
	fma.rn.f64 	%fd163, %fd24, %fd135, %fd161;
	fma.rn.f64 	%fd164, %fd25, %fd138, %fd162;
	fma.rn.f64 	%fd165, %fd26, %fd139, %fd163;
	fma.rn.f64 	%fd166, %fd27, %fd142, %fd164;
	fma.rn.f64 	%fd167, %fd28, %fd143, %fd165;
	sub.f64 	%fd168, %fd166, %fd167;
	st.shared.f64 	[%r7+384], %fd168;
	add.f64 	%fd169, %fd167, %fd166;
	st.shared.f64 	[%r7+64], %fd169;
	fma.rn.f64 	%fd170, %fd29, %fd130, 0d0000000000000000;
	fma.rn.f64 	%fd171, %fd30, %fd131, 0d0000000000000000;
	fma.rn.f64 	%fd173, %fd31, %fd134, %fd170;
	ld.const.f64 	%fd174, [const_evenDofToQuad+72];
	fma.rn.f64 	%fd175, %fd174, %fd135, %fd171;
	ld.const.f64 	%fd176, [const_oddDofToQuad+80];
	fma.rn.f64 	%fd177, %fd176, %fd138, %fd173;
	ld.const.f64 	%fd178, [const_evenDofToQuad+80];
	fma.rn.f64 	%fd179, %fd178, %fd139, %fd175;
	ld.const.f64 	%fd180, [const_oddDofToQuad+88];
	fma.rn.f64 	%fd181, %fd180, %fd142, %fd177;
	fma.rn.f64 	%fd182, %fd32, %fd143, %fd179;
	sub.f64 	%fd183, %fd181, %fd182;
	st.shared.f64 	[%r7+320], %fd183;
	add.f64 	%fd184, %fd182, %fd181;
	st.shared.f64 	[%r7+128], %fd184;
	fma.rn.f64 	%fd185, %fd33, %fd130, 0d0000000000000000;
	fma.rn.f64 	%fd186, %fd34, %fd131, 0d0000000000000000;
	fma.rn.f64 	%fd187, %fd35, %fd134, %fd185;
	fma.rn.f64 	%fd188, %fd36, %fd135, %fd186;
	fma.rn.f64 	%fd189, %fd37, %fd138, %fd187;
	fma.rn.f64 	%fd190, %fd38, %fd139, %fd188;
	ld.const.f64 	%fd483, [const_oddDofToQuad+120];
	fma.rn.f64 	%fd191, %fd483, %fd142, %fd189;
	ld.const.f64 	%fd482, [const_evenDofToQuad+120];
	fma.rn.f64 	%fd192, %fd482, %fd143, %fd190;
	sub.f64 	%fd193, %fd191, %fd192;
	st.shared.f64 	[%r7+256], %fd193;
	add.f64 	%fd194, %fd192, %fd191;
	st.shared.f64 	[%r7+192], %fd194;
$L__BB183_7:
	ld.param.u64 	%rd13, [_Z32massMatrixMultiplyConstantKernelILi8ELi8ELi1EEviPKdS1_S1_S1_Pd_param_1];
	setp.gt.u32 	%p7, %r10, 63;
	bar.sync 	0;
	and.b32  	%r27, %r10, 7;
	mad.lo.s32 	%r28, %r27, 56, %r7;
	ld.shared.f64 	%fd195, [%r28];
	ld.shared.f64 	%fd196, [%r28+56];
	add.f64 	%fd197, %fd195, %fd196;
	sub.f64 	%fd198, %fd195, %fd196;
	ld.shared.f64 	%fd199, [%r28+8];
	ld.shared.f64 	%fd200, [%r28+48];
	add.f64 	%fd201, %fd199, %fd200;
	sub.f64 	%fd202, %fd199, %fd200;
	ld.shared.f64 	%fd203, [%r28+16];
	ld.shared.f64 	%fd204, [%r28+40];
	add.f64 	%fd205, %fd203, %fd204;
	sub.f64 	%fd206, %fd203, %fd204;
	ld.shared.f64 	%fd207, [%r28+24];
	ld.shared.f64 	%fd208, [%r28+32];
	add.f64 	%fd209, %fd207, %fd208;
	sub.f64 	%fd210, %fd207, %fd208;
	shl.b32 	%r8, %r2, 9;
	shl.b32 	%r29, %r10, 3;
	and.b32  	%r30, %r29, 8184;
	add.s32 	%r31, %r30, %r8;
	or.b32  	%r32, %r31, 7;
	ld.const.f64 	%fd211, [const_oddDofToQuad];
	fma.rn.f64 	%fd212, %fd211, %fd197, 0d0000000000000000;
	ld.const.f64 	%fd213, [const_evenDofToQuad];
	fma.rn.f64 	%fd214, %fd213, %fd198, 0d0000000000000000;
	ld.const.f64 	%fd215, [const_oddDofToQuad+8];
	fma.rn.f64 	%fd216, %fd215, %fd201, %fd212;
	ld.const.f64 	%fd217, [const_evenDofToQuad+8];
	fma.rn.f64 	%fd218, %fd217, %fd202, %fd214;
	ld.const.f64 	%fd219, [const_oddDofToQuad+16];
	fma.rn.f64 	%fd220, %fd219, %fd205, %fd216;
	ld.const.f64 	%fd221, [const_evenDofToQuad+16];
	fma.rn.f64 	%fd222, %fd221, %fd206, %fd218;
	ld.const.f64 	%fd223, [const_oddDofToQuad+24];
	fma.rn.f64 	%fd224, %fd223, %fd209, %fd220;
	ld.const.f64 	%fd225, [const_evenDofToQuad+24];
	fma.rn.f64 	%fd226, %fd225, %fd210, %fd222;
	cvta.to.global.u64 	%rd7, %rd13;
	mul.wide.s32 	%rd8, %r32, 8;
	add.s64 	%rd9, %rd7, %rd8;
	ld.global.nc.f64 	%fd227, [%rd9];
	ld.global.nc.f64 	%fd228, [%rd9+-56];
	sub.f64 	%fd229, %fd224, %fd226;
	mul.f64 	%fd484, %fd229, %fd227;
	add.f64 	%fd230, %fd224, %fd226;
	mul.f64 	%fd491, %fd230, %fd228;
	fma.rn.f64 	%fd231, %fd21, %fd197, 0d0000000000000000;
	fma.rn.f64 	%fd232, %fd22, %fd198, 0d0000000000000000;
	fma.rn.f64 	%fd233, %fd23, %fd201, %fd231;
	fma.rn.f64 	%fd234, %fd24, %fd202, %fd232;
	fma.rn.f64 	%fd235, %fd25, %fd205, %fd233;
	fma.rn.f64 	%fd236, %fd26, %fd206, %fd234;
	ld.const.f64 	%fd237, [const_oddDofToQuad+56];
	fma.rn.f64 	%fd238, %fd237, %fd209, %fd235;
	ld.const.f64 	%fd239, [const_evenDofToQuad+56];
	fma.rn.f64 	%fd240, %fd239, %fd210, %fd236;
	ld.global.nc.f64 	%fd241, [%rd9+-8];
	ld.global.nc.f64 	%fd242, [%rd9+-48];
	sub.f64 	%fd243, %fd238, %fd240;
	mul.f64 	%fd485, %fd243, %fd241;
	add.f64 	%fd244, %fd238, %fd240;
	mul.f64 	%fd490, %fd244, %fd242;
	ld.const.f64 	%fd245, [const_oddDofToQuad+64];
	fma.rn.f64 	%fd246, %fd245, %fd197, 0d0000000000000000;
	ld.const.f64 	%fd247, [const_evenDofToQuad+64];
	fma.rn.f64 	%fd248, %fd247, %fd198, 0d0000000000000000;
	ld.const.f64 	%fd249, [const_oddDofToQuad+72];
	fma.rn.f64 	%fd250, %fd249, %fd201, %fd246;
	ld.const.f64 	%fd251, [const_evenDofToQuad+72];
	fma.rn.f64 	%fd252, %fd251, %fd202, %fd248;
	ld.const.f64 	%fd253, [const_oddDofToQuad+80];
	fma.rn.f64 	%fd254, %fd253, %fd205, %fd250;
	ld.const.f64 	%fd255, [const_evenDofToQuad+80];
	fma.rn.f64 	%fd256, %fd255, %fd206, %fd252;
	ld.const.f64 	%fd257, [const_oddDofToQuad+88];
	fma.rn.f64 	%fd258, %fd257, %fd209, %fd254;
	ld.const.f64 	%fd259, [const_evenDofToQuad+88];
	fma.rn.f64 	%fd260, %fd259, %fd210, %fd256;
	ld.global.nc.f64 	%fd261, [%rd9+-16];
	ld.global.nc.f64 	%fd262, [%rd9+-40];
	sub.f64 	%fd263, %fd258, %fd260;
	mul.f64 	%fd486, %fd263, %fd261;
	add.f64 	%fd264, %fd258, %fd260;
	mul.f64 	%fd489, %fd264, %fd262;
	fma.rn.f64 	%fd265, %fd33, %fd197, 0d0000000000000000;
	ld.const.f64 	%fd266, [const_evenDofToQuad+96];
	fma.rn.f64 	%fd267, %fd266, %fd198, 0d0000000000000000;
	fma.rn.f64 	%fd268, %fd35, %fd201, %fd265;
	ld.const.f64 	%fd269, [const_evenDofToQuad+104];
	fma.rn.f64 	%fd270, %fd269, %fd202, %fd267;
	ld.const.f64 	%fd271, [const_oddDofToQuad+112];
	fma.rn.f64 	%fd272, %fd271, %fd205, %fd268;
	fma.rn.f64 	%fd273, %fd38, %fd206, %fd270;
	fma.rn.f64 	%fd274, %fd483, %fd209, %fd272;
	fma.rn.f64 	%fd275, %fd482, %fd210, %fd273;
	ld.global.nc.f64 	%fd276, [%rd9+-24];
	ld.global.nc.f64 	%fd277, [%rd9+-32];
	sub.f64 	%fd278, %fd274, %fd275;
	mul.f64 	%fd487, %fd278, %fd276;
	add.f64 	%fd279, %fd274, %fd275;
	mul.f64 	%fd488, %fd279, %fd277;
	bar.sync 	0;
	add.f64 	%fd280, %fd491, %fd484;
	sub.f64 	%fd281, %fd491, %fd484;
	add.f64 	%fd282, %fd490, %fd485;
	sub.f64 	%fd283, %fd490, %fd485;
	add.f64 	%fd284, %fd489, %fd486;
	sub.f64 	%fd285, %fd489, %fd486;
	add.f64 	%fd286, %fd488, %fd487;
	sub.f64 	%fd287, %fd488, %fd487;
	fma.rn.f64 	%fd288, %fd211, %fd280, 0d0000000000000000;
	fma.rn.f64 	%fd289, %fd213, %fd281, 0d0000000000000000;
	fma.rn.f64 	%fd290, %fd21, %fd282, %fd288;
	fma.rn.f64 	%fd291, %fd22, %fd283, %fd289;
	fma.rn.f64 	%fd292, %fd245, %fd284, %fd290;
	fma.rn.f64 	%fd293, %fd247, %fd285, %fd291;
	fma.rn.f64 	%fd294, %fd33, %fd286, %fd292;
	fma.rn.f64 	%fd295, %fd266, %fd287, %fd293;
	sub.f64 	%fd296, %fd294, %fd295;
	st.shared.f64 	[%r28+56], %fd296;
	add.f64 	%fd297, %fd294, %fd295;
	st.shared.f64 	[%r28], %fd297;
	fma.rn.f64 	%fd298, %fd215, %fd280, 0d0000000000000000;
	fma.rn.f64 	%fd299, %fd217, %fd281, 0d0000000000000000;
	fma.rn.f64 	%fd300, %fd23, %fd282, %fd298;
	fma.rn.f64 	%fd301, %fd24, %fd283, %fd299;
	fma.rn.f64 	%fd302, %fd249, %fd284, %fd300;
	fma.rn.f64 	%fd303, %fd251, %fd285, %fd301;
	fma.rn.f64 	%fd304, %fd35, %fd286, %fd302;
	fma.rn.f64 	%fd305, %fd269, %fd287, %fd303;
	sub.f64 	%fd306, %fd304, %fd305;
	st.shared.f64 	[%r28+48], %fd306;
	add.f64 	%fd307, %fd304, %fd305;
	st.shared.f64 	[%r28+8], %fd307;
	fma.rn.f64 	%fd308, %fd219, %fd280, 0d0000000000000000;
	fma.rn.f64 	%fd309, %fd221, %fd281, 0d0000000000000000;
	fma.rn.f64 	%fd310, %fd25, %fd282, %fd308;
	fma.rn.f64 	%fd311, %fd26, %fd283, %fd309;
	fma.rn.f64 	%fd312, %fd253, %fd284, %fd310;
	fma.rn.f64 	%fd313, %fd255, %fd285, %fd311;
	fma.rn.f64 	%fd314, %fd271, %fd286, %fd312;
	fma.rn.f64 	%fd315, %fd38, %fd287, %fd313;
	sub.f64 	%fd316, %fd314, %fd315;
	st.shared.f64 	[%r28+40], %fd316;
	add.f64 	%fd317, %fd314, %fd315;
	st.shared.f64 	[%r28+16], %fd317;
	fma.rn.f64 	%fd318, %fd223, %fd280, 0d0000000000000000;
	fma.rn.f64 	%fd319, %fd225, %fd281, 0d0000000000000000;
	fma.rn.f64 	%fd320, %fd237, %fd282, %fd318;
	fma.rn.f64 	%fd321, %fd239, %fd283, %fd319;
	fma.rn.f64 	%fd322, %fd257, %fd284, %fd320;
	fma.rn.f64 	%fd323, %fd259, %fd285, %fd321;
	fma.rn.f64 	%fd324, %fd483, %fd286, %fd322;
	fma.rn.f64 	%fd325, %fd482, %fd287, %fd323;
	sub.f64 	%fd326, %fd324, %fd325;
	st.shared.f64 	[%r28+32], %fd326;
	add.f64 	%fd327, %fd324, %fd325;
	st.shared.f64 	[%r28+24], %fd327;
	bar.sync 	0;
	@%p7 bra 	$L__BB183_9;
	ld.shared.f64 	%fd328, [%r7];
	ld.shared.f64 	%fd329, [%r7+448];
	add.f64 	%fd330, %fd328, %fd329;
	sub.f64 	%fd331, %fd328, %fd329;
	ld.shared.f64 	%fd332, [%r7+64];
	ld.shared.f64 	%fd333, [%r7+384];
	add.f64 	%fd334, %fd332, %fd333;
	sub.f64 	%fd335, %fd332, %fd333;
	ld.shared.f64 	%fd336, [%r7+128];
	ld.shared.f64 	%fd337, [%r7+320];
	add.f64 	%fd338, %fd336, %fd337;
	sub.f64 	%fd339, %fd336, %fd337;
	ld.shared.f64 	%fd340, [%r7+192];
	ld.shared.f64 	%fd341, [%r7+256];
	add.f64 	%fd342, %fd340, %fd341;
	sub.f64 	%fd343, %fd340, %fd341;
	fma.rn.f64 	%fd345, %fd211, %fd330, 0d0000000000000000;
	ld.const.f64 	%fd346, [const_evenDofToQuad];
	fma.rn.f64 	%fd347, %fd346, %fd331, 0d0000000000000000;
	fma.rn.f64 	%fd348, %fd21, %fd334, %fd345;
	fma.rn.f64 	%fd349, %fd22, %fd335, %fd347;
	ld.const.f64 	%fd350, [const_oddDofToQuad+64];
	fma.rn.f64 	%fd351, %fd350, %fd338, %fd348;
	ld.const.f64 	%fd352, [const_evenDofToQuad+64];
	fma.rn.f64 	%fd353, %fd352, %fd339, %fd349;
	fma.rn.f64 	%fd354, %fd33, %fd342, %fd351;
	ld.const.f64 	%fd355, [const_evenDofToQuad+96];
	fma.rn.f64 	%fd356, %fd355, %fd343, %fd353;
	sub.f64 	%fd357, %fd354, %fd356;
	st.shared.f64 	[%r7+448], %fd357;
	add.f64 	%fd358, %fd354, %fd356;
	st.shared.f64 	[%r7], %fd358;
	ld.const.f64 	%fd359, [const_oddDofToQuad+8];
	fma.rn.f64 	%fd360, %fd359, %fd330, 0d0000000000000000;
	ld.const.f64 	%fd361, [const_evenDofToQuad+8];
	fma.rn.f64 	%fd362, %fd361, %fd331, 0d0000000000000000;
	fma.rn.f64 	%fd363, %fd23, %fd334, %fd360;
	fma.rn.f64 	%fd364, %fd24, %fd335, %fd362;
	ld.const.f64 	%fd365, [const_oddDofToQuad+72];
	fma.rn.f64 	%fd366, %fd365, %fd338, %fd363;
	ld.const.f64 	%fd367, [const_evenDofToQuad+72];
	fma.rn.f64 	%fd368, %fd367, %fd339, %fd364;
	fma.rn.f64 	%fd369, %fd35, %fd342, %fd366;
	ld.const.f64 	%fd370, [const_evenDofToQuad+104];
	fma.rn.f64 	%fd371, %fd370, %fd343, %fd368;
	sub.f64 	%fd372, %fd369, %fd371;
	st.shared.f64 	[%r7+384], %fd372;
	add.f64 	%fd373, %fd369, %fd371;
	st.shared.f64 	[%r7+64], %fd373;
	ld.const.f64 	%fd374, [const_oddDofToQuad+16];
	fma.rn.f64 	%fd375, %fd374, %fd330, 0d0000000000000000;
	ld.const.f64 	%fd376, [const_evenDofToQuad+16];
	fma.rn.f64 	%fd377, %fd376, %fd331, 0d0000000000000000;
	fma.rn.f64 	%fd378, %fd25, %fd334, %fd375;
	fma.rn.f64 	%fd379, %fd26, %fd335, %fd377;
	ld.const.f64 	%fd380, [const_oddDofToQuad+80];
	fma.rn.f64 	%fd381, %fd380, %fd338, %fd378;
	ld.const.f64 	%fd382, [const_evenDofToQuad+80];
	fma.rn.f64 	%fd383, %fd382, %fd339, %fd379;
	ld.const.f64 	%fd384, [const_oddDofToQuad+112];
	fma.rn.f64 	%fd385, %fd384, %fd342, %fd381;
	fma.rn.f64 	%fd386, %fd38, %fd343, %fd383;
	sub.f64 	%fd387, %fd385, %fd386;
	st.shared.f64 	[%r7+320], %fd387;
	add.f64 	%fd388, %fd385, %fd386;
	st.shared.f64 	[%r7+128], %fd388;
	ld.const.f64 	%fd389, [const_oddDofToQuad+24];
	fma.rn.f64 	%fd390, %fd389, %fd330, 0d0000000000000000;
	ld.const.f64 	%fd391, [const_evenDofToQuad+24];
	fma.rn.f64 	%fd392, %fd391, %fd331, 0d0000000000000000;
	ld.const.f64 	%fd393, [const_oddDofToQuad+56];
	fma.rn.f64 	%fd394, %fd393, %fd334, %fd390;
	ld.const.f64 	%fd395, [const_evenDofToQuad+56];
	fma.rn.f64 	%fd396, %fd395, %fd335, %fd392;
	ld.const.f64 	%fd397, [const_oddDofToQuad+88];
	fma.rn.f64 	%fd398, %fd397, %fd338, %fd394;
	ld.const.f64 	%fd399, [const_evenDofToQuad+88];
	fma.rn.f64 	%fd400, %fd399, %fd339, %fd396;
	fma.rn.f64 	%fd401, %fd483, %fd342, %fd398;
	fma.rn.f64 	%fd402, %fd482, %fd343, %fd400;
	sub.f64 	%fd403, %fd401, %fd402;
	st.shared.f64 	[%r7+256], %fd403;
	add.f64 	%fd404, %fd401, %fd402;
	st.shared.f64 	[%r7+192], %fd404;
$L__BB183_9:
	setp.gt.u32 	%p8, %r10, 63;
	bar.sync 	0;
	@%p8 bra 	$L__BB183_11;
	mov.u32 	%r33, %tid.y;
	shl.b32 	%r34, %r33, 12;
	mov.u32 	%r35, _ZZ32massMatrixMultiplyConstantKernelILi8ELi8ELi1EEviPKdS1_S1_S1_PdE6s_tmp1;
	add.s32 	%r36, %r35, %r34;
	and.b32  	%r38, %r29, -64;
	add.s32 	%r39, %r36, %r38;
	and.b32  	%r40, %r29, 56;
	add.s32 	%r41, %r39, %r40;
	ld.shared.f64 	%fd405, [%r41];
	ld.shared.f64 	%fd406, [%r41+3584];
	add.f64 	%fd407, %fd405, %fd406;
	sub.f64 	%fd408, %fd405, %fd406;
	ld.shared.f64 	%fd409, [%r41+512];
	ld.shared.f64 	%fd410, [%r41+3072];
	add.f64 	%fd411, %fd409, %fd410;
	sub.f64 	%fd412, %fd409, %fd410;
	ld.shared.f64 	%fd413, [%r41+1024];
	ld.shared.f64 	%fd414, [%r41+2560];
	add.f64 	%fd415, %fd413, %fd414;
	sub.f64 	%fd416, %fd413, %fd414;
	ld.shared.f64 	%fd417, [%r41+1536];
	ld.shared.f64 	%fd418, [%r41+2048];
	add.f64 	%fd419, %fd417, %fd418;
	sub.f64 	%fd420, %fd417, %fd418;
	fma.rn.f64 	%fd422, %fd211, %fd407, 0d0000000000000000;
	fma.rn.f64 	%fd424, %fd213, %fd408, 0d0000000000000000;
	fma.rn.f64 	%fd425, %fd21, %fd411, %fd422;
	fma.rn.f64 	%fd426, %fd22, %fd412, %fd424;
	fma.rn.f64 	%fd428, %fd245, %fd415, %fd425;
	fma.rn.f64 	%fd430, %fd247, %fd416, %fd426;
	fma.rn.f64 	%fd431, %fd33, %fd419, %fd428;
	fma.rn.f64 	%fd433, %fd266, %fd420, %fd430;
	sub.f64 	%fd484, %fd431, %fd433;
	add.f64 	%fd491, %fd431, %fd433;
	fma.rn.f64 	%fd435, %fd215, %fd407, 0d0000000000000000;
	fma.rn.f64 	%fd437, %fd217, %fd408, 0d0000000000000000;
	fma.rn.f64 	%fd438, %fd23, %fd411, %fd435;
	fma.rn.f64 	%fd439, %fd24, %fd412, %fd437;
	ld.const.f64 	%fd440, [const_oddDofToQuad+72];
	fma.rn.f64 	%fd441, %fd440, %fd415, %fd438;
	ld.const.f64 	%fd442, [const_evenDofToQuad+72];
	fma.rn.f64 	%fd443, %fd442, %fd416, %fd439;
	fma.rn.f64 	%fd444, %fd35, %fd419, %fd441;
	ld.const.f64 	%fd445, [const_evenDofToQuad+104];
	fma.rn.f64 	%fd446, %fd445, %fd420, %fd443;
	sub.f64 	%fd485, %fd444, %fd446;
	add.f64 	%fd490, %fd444, %fd446;
	ld.const.f64 	%fd447, [const_oddDofToQuad+16];
	fma.rn.f64 	%fd448, %fd447, %fd407, 0d0000000000000000;
	ld.const.f64 	%fd449, [const_evenDofToQuad+16];
	fma.rn.f64 	%fd450, %fd449, %fd408, 0d0000000000000000;
	fma.rn.f64 	%fd451, %fd25, %fd411, %fd448;
	fma.rn.f64 	%fd452, %fd26, %fd412, %fd450;
	ld.const.f64 	%fd453, [const_oddDofToQuad+80];
	fma.rn.f64 	%fd454, %fd453, %fd415, %fd451;
	ld.const.f64 	%fd455, [const_evenDofToQuad+80];
	fma.rn.f64 	%fd456, %fd455, %fd416, %fd452;
	ld.const.f64 	%fd457, [const_oddDofToQuad+112];
	fma.rn.f64 	%fd458, %fd457, %fd419, %fd454;
	fma.rn.f64 	%fd459, %fd38, %fd420, %fd456;
	sub.f64 	%fd486, %fd458, %fd459;
	add.f64 	%fd489, %fd458, %fd459;
	ld.const.f64 	%fd460, [const_oddDofToQuad+24];
	fma.rn.f64 	%fd461, %fd460, %fd407, 0d0000000000000000;
	ld.const.f64 	%fd462, [const_evenDofToQuad+24];
	fma.rn.f64 	%fd463, %fd462, %fd408, 0d0000000000000000;
	ld.const.f64 	%fd464, [const_oddDofToQuad+56];
	fma.rn.f64 	%fd465, %fd464, %fd411, %fd461;
	ld.const.f64 	%fd466, [const_evenDofToQuad+56];
	fma.rn.f64 	%fd467, %fd466, %fd412, %fd463;
	ld.const.f64 	%fd468, [const_oddDofToQuad+88];
	fma.rn.f64 	%fd469, %fd468, %fd415, %fd465;
	ld.const.f64 	%fd470, [const_evenDofToQuad+88];
	fma.rn.f64 	%fd471, %fd470, %fd416, %fd467;
	fma.rn.f64 	%fd472, %fd483, %fd419, %fd469;
	fma.rn.f64 	%fd473, %fd482, %fd420, %fd471;
	sub.f64 	%fd487, %fd472, %fd473;
	add.f64 	%fd488, %fd472, %fd473;
$L__BB183_11:
	bar.sync 	0;
	@%p4 bra 	$L__BB183_13;
	ld.param.u64 	%rd14, [_Z32massMatrixMultiplyConstantKernelILi8ELi8ELi1EEviPKdS1_S1_S1_Pd_param_5];
	and.b32  	%r42, %r10, 63;
	add.s32 	%r43, %r42, %r8;
	cvta.to.global.u64 	%rd10, %rd14;
	mul.wide.s32 	%rd11, %r43, 8;
	add.s64 	%rd12, %rd10, %rd11;
	st.global.f64 	[%rd12], %fd491;
	st.global.f64 	[%rd12+512], %fd490;
	st.global.f64 	[%rd12+1024], %fd489;
	st.global.f64 	[%rd12+1536], %fd488;
	st.global.f64 	[%rd12+2048], %fd487;
	st.global.f64 	[%rd12+2560], %fd486;
	st.global.f64 	[%rd12+3072], %fd485;
	st.global.f64 	[%rd12+3584], %fd484;
$L__BB183_13:
	ret;

}
	// .globl	_Z30massMatrixMultiplySharedKernelILi8ELi8ELi1EEviPKdS1_S1_S1_Pd
.visible .entry _Z30massMatrixMultiplySharedKernelILi8ELi8ELi1EEviPKdS1_S1_S1_Pd(
	.param .u32 _Z30massMatrixMultiplySharedKernelILi8ELi8ELi1EEviPKdS1_S1_S1_Pd_param_0,
	.param .u64 .ptr .align 1 _Z30massMatrixMultiplySharedKernelILi8ELi8ELi1EEviPKdS1_S1_S1_Pd_param_1,
	.param .u64 .ptr .align 1 _Z30massMatrixMultiplySharedKernelILi8ELi8ELi1EEviPKdS1_S1_S1_Pd_param_2,
	.param .u64 .ptr .align 1 _Z30massMatrixMultiplySharedKernelILi8ELi8ELi1EEviPKdS1_S1_S1_Pd_param_3,
	.param .u64 .ptr .align 1 _Z30massMatrixMultiplySharedKernelILi8ELi8ELi1EEviPKdS1_S1_S1_Pd_param_4,
	.param .u64 .ptr .align 1 _Z30massMatrixMultiplySharedKernelILi8ELi8ELi1EEviPKdS1_S1_S1_Pd_param_5
)
{
	.reg .pred 	%p<13>;
	.reg .b32 	%r<90>;
	.reg .b64 	%rd<22>;
	.reg .b64 	%fd<420>;
	// demoted variable
	.shared .align 8 .b8 _ZZ30massMatrixMultiplySharedKernelILi8ELi8ELi1EEviPKdS1_S1_S1_PdE6s_tmp1[4096];
	// demoted variable
	.shared .align 8 .b8 _ZZ30massMatrixMultiplySharedKernelILi8ELi8ELi1EEviPKdS1_S1_S1_PdE14s_oddDofToQuad[128];
	// demoted variable
	.shared .align 8 .b8 _ZZ30massMatrixMultiplySharedKernelILi8ELi8ELi1EEviPKdS1_S1_S1_PdE15s_evenDofToQuad[128];
	ld.param.u32 	%r6, [_Z30massMatrixMultiplySharedKernelILi8ELi8ELi1EEviPKdS1_S1_S1_Pd_param_0];
	ld.param.u64 	%rd2, [_Z30massMatrixMultiplySharedKernelILi8ELi8ELi1EEviPKdS1_S1_S1_Pd_param_2];
	ld.param.u64 	%rd3, [_Z30massMatrixMultiplySharedKernelILi8ELi8ELi1EEviPKdS1_S1_S1_Pd_param_3];
	ld.param.u64 	%rd4, [_Z30massMatrixMultiplySharedKernelILi8ELi8ELi1EEviPKdS1_S1_S1_Pd_param_4];
	mov.u32 	%r7, %tid.x;
	mov.u32 	%r2, %tid.y;
	mov.u32 	%r8, %ctaid.x;
	add.s32 	%r3, %r8, %r2;
	and.b32  	%r4, %r7, 7;
	and.b32  	%r5, %r7, 1016;
	setp.lt.s32 	%p2, %r3, %r6;
	setp.lt.u32 	%p3, %r7, 64;
	and.pred  	%p1, %p2, %p3;
	not.pred 	%p4, %p1;
	@%p4 bra 	$L__BB184_2;
	cvta.to.global.u64 	%rd6, %rd4;
	add.s32 	%r9, %r4, %r5;
	shl.b32 	%r10, %r3, 9;
	add.s32 	%r11, %r9, %r10;
	mul.wide.s32 	%rd7, %r11, 8;
	add.s64 	%rd8, %rd6, %rd7;
	ld.global.nc.f64 	%fd409, [%rd8];
	ld.global.nc.f64 	%fd408, [%rd8+512];
	ld.global.nc.f64 	%fd407, [%rd8+1024];
	ld.global.nc.f64 	%fd406, [%rd8+1536];
	ld.global.nc.f64 	%fd405, [%rd8+2048];
	ld.global.nc.f64 	%fd404, [%rd8+2560];
	ld.global.nc.f64 	%fd403, [%rd8+3072];
	ld.global.nc.f64 	%fd402, [%rd8+3584];
$L__BB184_2:
	setp.ne.s32 	%p5, %r2, 0;
	setp.gt.u32 	%p6, %r7, 15;
	or.pred  	%p7, %p5, %p6;
	@%p7 bra 	$L__BB184_4;
	cvta.to.global.u64 	%rd9, %rd2;
	mul.wide.u32 	%rd10, %r7, 8;
	add.s64 	%rd11, %rd9, %rd10;
	ld.global.nc.f64 	%fd78, [%rd11];
	shl.b32 	%r12, %r7, 3;
	mov.u32 	%r13, _ZZ30massMatrixMultiplySharedKernelILi8ELi8ELi1EEviPKdS1_S1_S1_PdE14s_oddDofToQuad;
	add.s32 	%r14, %r13, %r12;
	st.shared.f64 	[%r14], %fd78;
	cvta.to.global.u64 	%rd12, %rd3;
	add.s64 	%rd13, %rd12, %rd10;
	ld.global.nc.f64 	%fd79, [%rd13];
	mov.u32 	%r15, _ZZ30massMatrixMultiplySharedKernelILi8ELi8ELi1EEviPKdS1_S1_S1_PdE15s_evenDofToQuad;
	add.s32 	%r16, %r15, %r12;
	st.shared.f64 	[%r16], %fd79;
$L__BB184_4:
	setp.gt.u32 	%p8, %r7, 63;
	bar.sync 	0;
	ld.shared.f64 	%fd17, [_ZZ30massMatrixMultiplySharedKernelILi8ELi8ELi1EEviPKdS1_S1_S1_PdE14s_oddDofToQuad];
	ld.shared.f64 	%fd18, [_ZZ30massMatrixMultiplySharedKernelILi8ELi8ELi1EEviPKdS1_S1_S1_PdE15s_evenDofToQuad];
	ld.shared.f64 	%fd19, [_ZZ30massMatrixMultiplySharedKernelILi8ELi8ELi1EEviPKdS1_S1_S1_PdE14s_oddDofToQuad+8];
	ld.shared.f64 	%fd20, [_ZZ30massMatrixMultiplySharedKernelILi8ELi8ELi1EEviPKdS1_S1_S1_PdE15s_evenDofToQuad+8];
	ld.shared.f64 	%fd21, [_ZZ30massMatrixMultiplySharedKernelILi8ELi8ELi1EEviPKdS1_S1_S1_PdE14s_oddDofToQuad+16];
	ld.shared.f64 	%fd22, [_ZZ30massMatrixMultiplySharedKernelILi8ELi8ELi1EEviPKdS1_S1_S1_PdE15s_evenDofToQuad+16];
	ld.shared.f64 	%fd23, [_ZZ30massMatrixMultiplySharedKernelILi8ELi8ELi1EEviPKdS1_S1_S1_PdE14s_oddDofToQuad+24];
	ld.shared.f64 	%fd24, [_ZZ30massMatrixMultiplySharedKernelILi8ELi8ELi1EEviPKdS1_S1_S1_PdE15s_evenDofToQuad+24];
	ld.shared.f64 	%fd25, [_ZZ30massMatrixMultiplySharedKernelILi8ELi8ELi1EEviPKdS1_S1_S1_PdE14s_oddDofToQuad+32];
	ld.shared.f64 	%fd26, [_ZZ30massMatrixMultiplySharedKernelILi8ELi8ELi1EEviPKdS1_S1_S1_PdE15s_evenDofToQuad+32];
	ld.shared.f64 	%fd27, [_ZZ30massMatrixMultiplySharedKernelILi8ELi8ELi1EEviPKdS1_S1_S1_PdE14s_oddDofToQuad+40];
	ld.shared.f64 	%fd28, [_ZZ30massMatrixMultiplySharedKernelILi8ELi8ELi1EEviPKdS1_S1_S1_PdE15s_evenDofToQuad+40];
	ld.shared.f64 	%fd29, [_ZZ30massMatrixMultiplySharedKernelILi8ELi8ELi1EEviPKdS1_S1_S1_PdE14s_oddDofToQuad+48];
	ld.shared.f64 	%fd30, [_ZZ30massMatrixMultiplySharedKernelILi8ELi8ELi1EEviPKdS1_S1_S1_PdE15s_evenDofToQuad+48];
	ld.shared.f64 	%fd31, [_ZZ30massMatrixMultiplySharedKernelILi8ELi8ELi1EEviPKdS1_S1_S1_PdE14s_oddDofToQuad+56];
	ld.shared.f64 	%fd32, [_ZZ30massMatrixMultiplySharedKernelILi8ELi8ELi1EEviPKdS1_S1_S1_PdE15s_evenDofToQuad+56];
	ld.shared.f64 	%fd33, [_ZZ30massMatrixMultiplySharedKernelILi8ELi8ELi1EEviPKdS1_S1_S1_PdE14s_oddDofToQuad+64];
	ld.shared.f64 	%fd34, [_ZZ30massMatrixMultiplySharedKernelILi8ELi8ELi1EEviPKdS1_S1_S1_PdE15s_evenDofToQuad+64];
	ld.shared.f64 	%fd35, [_ZZ30massMatrixMultiplySharedKernelILi8ELi8ELi1EEviPKdS1_S1_S1_PdE14s_oddDofToQuad+72];
	ld.shared.f64 	%fd36, [_ZZ30massMatrixMultiplySharedKernelILi8ELi8ELi1EEviPKdS1_S1_S1_PdE15s_evenDofToQuad+72];
	ld.shared.f64 	%fd37, [_ZZ30massMatrixMultiplySharedKernelILi8ELi8ELi1EEviPKdS1_S1_S1_PdE14s_oddDofToQuad+80];
	ld.shared.f64 	%fd38, [_ZZ30massMatrixMultiplySharedKernelILi8ELi8ELi1EEviPKdS1_S1_S1_PdE15s_evenDofToQuad+80];
	ld.shared.f64 	%fd39, [_ZZ30massMatrixMultiplySharedKernelILi8ELi8ELi1EEviPKdS1_S1_S1_PdE14s_oddDofToQuad+88];
	ld.shared.f64 	%fd40, [_ZZ30massMatrixMultiplySharedKernelILi8ELi8ELi1EEviPKdS1_S1_S1_PdE15s_evenDofToQuad+88];
	ld.shared.f64 	%fd41, [_ZZ30massMatrixMultiplySharedKernelILi8ELi8ELi1EEviPKdS1_S1_S1_PdE14s_oddDofToQuad+96];
	ld.shared.f64 	%fd42, [_ZZ30massMatrixMultiplySharedKernelILi8ELi8ELi1EEviPKdS1_S1_S1_PdE15s_evenDofToQuad+96];
	ld.shared.f64 	%fd43, [_ZZ30massMatrixMultiplySharedKernelILi8ELi8ELi1EEviPKdS1_S1_S1_PdE14s_oddDofToQuad+104];
	ld.shared.f64 	%fd44, [_ZZ30massMatrixMultiplySharedKernelILi8ELi8ELi1EEviPKdS1_S1_S1_PdE15s_evenDofToQuad+104];
	ld.shared.f64 	%fd45, [_ZZ30massMatrixMultiplySharedKernelILi8ELi8ELi1EEviPKdS1_S1_S1_PdE14s_oddDofToQuad+112];
	ld.shared.f64 	%fd46, [_ZZ30massMatrixMultiplySharedKernelILi8ELi8ELi1EEviPKdS1_S1_S1_PdE15s_evenDofToQuad+112];
	@%p8 bra 	$L__BB184_6;
	add.f64 	%fd80, %fd409, %fd402;
	sub.f64 	%fd81, %fd409, %fd402;
	add.f64 	%fd82, %fd408, %fd403;
	sub.f64 	%fd83, %fd408, %fd403;
	add.f64 	%fd84, %fd407, %fd404;
	sub.f64 	%fd85, %fd407, %fd404;
	add.f64 	%fd86, %fd406, %fd405;
	sub.f64 	%fd87, %fd406, %fd405;
	fma.rn.f64 	%fd88, %fd17, %fd80, 0d0000000000000000;
	fma.rn.f64 	%fd89, %fd18, %fd81, 0d0000000000000000;
	fma.rn.f64 	%fd90, %fd19, %fd82, %fd88;
	fma.rn.f64 	%fd91, %fd20, %fd83, %fd89;
	fma.rn.f64 	%fd92, %fd21, %fd84, %fd90;
	fma.rn.f64 	%fd93, %fd22, %fd85, %fd91;
	fma.rn.f64 	%fd94, %fd23, %fd86, %fd92;
	fma.rn.f64 	%fd95, %fd24, %fd87, %fd93;
	sub.f64 	%fd96, %fd94, %fd95;
	mov.u32 	%r18, %tid.x;
	mov.u32 	%r19, %tid.y;
	shl.b32 	%r20, %r19, 12;
	mov.u32 	%r21, _ZZ30massMatrixMultiplySharedKernelILi8ELi8ELi1EEviPKdS1_S1_S1_PdE6s_tmp1;
	add.s32 	%r22, %r21, %r20;
	shl.b32 	%r23, %r18, 3;
	and.b32  	%r24, %r23, 8128;
	add.s32 	%r25, %r22, %r24;
	and.b32  	%r26, %r23, 56;
	add.s32 	%r27, %r25, %r26;
	st.shared.f64 	[%r27+3584], %fd96;
	add.f64 	%fd97, %fd95, %fd94;
	st.shared.f64 	[%r27], %fd97;
	fma.rn.f64 	%fd98, %fd25, %fd80, 0d0000000000000000;
	fma.rn.f64 	%fd99, %fd26, %fd81, 0d0000000000000000;
	fma.rn.f64 	%fd100, %fd27, %fd82, %fd98;
	fma.rn.f64 	%fd101, %fd28, %fd83, %fd99;
	fma.rn.f64 	%fd102, %fd29, %fd84, %fd100;
	fma.rn.f64 	%fd103, %fd30, %fd85, %fd101;
	fma.rn.f64 	%fd104, %fd31, %fd86, %fd102;
	fma.rn.f64 	%fd105, %fd32, %fd87, %fd103;
	sub.f64 	%fd106, %fd104, %fd105;
	st.shared.f64 	[%r27+3072], %fd106;
	add.f64 	%fd107, %fd105, %fd104;
	st.shared.f64 	[%r27+512], %fd107;
	fma.rn.f64 	%fd108, %fd33, %fd80, 0d0000000000000000;
	fma.rn.f64 	%fd109, %fd34, %fd81, 0d0000000000000000;
	fma.rn.f64 	%fd110, %fd35, %fd82, %fd108;
	fma.rn.f64 	%fd111, %fd36, %fd83, %fd109;
	fma.rn.f64 	%fd112, %fd37, %fd84, %fd110;
	fma.rn.f64 	%fd113, %fd38, %fd85, %fd111;
	fma.rn.f64 	%fd114, %fd39, %fd86, %fd112;
	fma.rn.f64 	%fd115, %fd40, %fd87, %fd113;
	sub.f64 	%fd116, %fd114, %fd115;
	st.shared.f64 	[%r27+2560], %fd116;
	add.f64 	%fd117, %fd115, %fd114;
	st.shared.f64 	[%r27+1024], %fd117;
	fma.rn.f64 	%fd118, %fd41, %fd80, 0d0000000000000000;
	fma.rn.f64 	%fd119, %fd42, %fd81, 0d0000000000000000;
	fma.rn.f64 	%fd120, %fd43, %fd82, %fd118;
	fma.rn.f64 	%fd121, %fd44, %fd83, %fd119;
	fma.rn.f64 	%fd122, %fd45, %fd84, %fd120;
	fma.rn.f64 	%fd123, %fd46, %fd85, %fd121;
	ld.shared.f64 	%fd124, [_ZZ30massMatrixMultiplySharedKernelILi8ELi8ELi1EEviPKdS1_S1_S1_PdE14s_oddDofToQuad+120];
	fma.rn.f64 	%fd125, %fd124, %fd86, %fd122;
	ld.shared.f64 	%fd126, [_ZZ30massMatrixMultiplySharedKernelILi8ELi8ELi1EEviPKdS1_S1_S1_PdE15s_evenDofToQuad+120];
	fma.rn.f64 	%fd127, %fd126, %fd87, %fd123;
	sub.f64 	%fd128, %fd125, %fd127;
	st.shared.f64 	[%r27+2048], %fd128;
	add.f64 	%fd129, %fd127, %fd125;
	st.shared.f64 	[%r27+1536], %fd129;
$L__BB184_6:
	mov.u32 	%r28, %tid.x;
	setp.lt.u32 	%p9, %r28, 64;
	bar.sync 	0;
	@%p9 bra 	$L__BB184_8;
	ld.shared.f64 	%fd411, [_ZZ30massMatrixMultiplySharedKernelILi8ELi8ELi1EEviPKdS1_S1_S1_PdE14s_oddDofToQuad+120];
	ld.shared.f64 	%fd410, [_ZZ30massMatrixMultiplySharedKernelILi8ELi8ELi1EEviPKdS1_S1_S1_PdE15s_evenDofToQuad+120];
	bra.uni 	$L__BB184_9;
$L__BB184_8:
	mov.u32 	%r29, %tid.y;
	shl.b32 	%r30, %r29, 12;
	mov.u32 	%r31, _ZZ30massMatrixMultiplySharedKernelILi8ELi8ELi1EEviPKdS1_S1_S1_PdE6s_tmp1;
	add.s32 	%r32, %r31, %r30;
	mov.u32 	%r33, %tid.x;
	shr.u32 	%r34, %r33, 3;
	shl.b32 	%r35, %r34, 6;
	add.s32 	%r36, %r32, %r35;
	mad.lo.s32 	%r37, %r34, 448, %r36;
	shl.b32 	%r38, %r33, 3;
	and.b32  	%r39, %r38, 56;
	add.s32 	%r40, %r37, %r39;
	ld.shared.f64 	%fd130, [%r40];
	ld.shared.f64 	%fd131, [%r40+448];
	add.f64 	%fd132, %fd130, %fd131;
	sub.f64 	%fd133, %fd130, %fd131;
	ld.shared.f64 	%fd134, [%r40+64];
	ld.shared.f64 	%fd135, [%r40+384];
	add.f64 	%fd136, %fd134, %fd135;
	sub.f64 	%fd137, %fd134, %fd135;
	ld.shared.f64 	%fd138, [%r40+128];
	ld.shared.f64 	%fd139, [%r40+320];
	add.f64 	%fd140, %fd138, %fd139;
	sub.f64 	%fd141, %fd138, %fd139;
	ld.shared.f64 	%fd142, [%r40+192];
	ld.shared.f64 	%fd143, [%r40+256];
	add.f64 	%fd144, %fd142, %fd143;
	sub.f64 	%fd145, %fd142, %fd143;
	fma.rn.f64 	%fd146, %fd17, %fd132, 0d0000000000000000;
	fma.rn.f64 	%fd147, %fd18, %fd133, 0d0000000000000000;
	fma.rn.f64 	%fd148, %fd19, %fd136, %fd146;
	fma.rn.f64 	%fd149, %fd20, %fd137, %fd147;
	fma.rn.f64 	%fd150, %fd21, %fd140, %fd148;
	fma.rn.f64 	%fd151, %fd22, %fd141, %fd149;
	fma.rn.f64 	%fd152, %fd23, %fd144, %fd150;
	fma.rn.f64 	%fd153, %fd24, %fd145, %fd151;
	sub.f64 	%fd154, %fd152, %fd153;
	st.shared.f64 	[%r40+448], %fd154;
	add.f64 	%fd155, %fd153, %fd152;
	st.shared.f64 	[%r40], %fd155;
	fma.rn.f64 	%fd156, %fd25, %fd132, 0d0000000000000000;
	fma.rn.f64 	%fd157, %fd26, %fd133, 0d0000000000000000;
	fma.rn.f64 	%fd158, %fd27, %fd136, %fd156;
	fma.rn.f64 	%fd159, %fd28, %fd137, %fd157;
	fma.rn.f64 	%fd160, %fd29, %fd140, %fd158;
	fma.rn.f64 	%fd161, %fd30, %fd141, %fd159;
	fma.rn.f64 	%fd162, %fd31, %fd144, %fd160;
	fma.rn.f64 	%fd163, %fd32, %fd145, %fd161;
	sub.f64 	%fd164, %fd162, %fd163;
	st.shared.f64 	[%r40+384], %fd164;
	add.f64 	%fd165, %fd163, %fd162;
	st.shared.f64 	[%r40+64], %fd165;
	fma.rn.f64 	%fd166, %fd33, %fd132, 0d0000000000000000;
	fma.rn.f64 	%fd167, %fd34, %fd133, 0d0000000000000000;
	fma.rn.f64 	%fd168, %fd35, %fd136, %fd166;
	fma.rn.f64 	%fd169, %fd36, %fd137, %fd167;
	fma.rn.f64 	%fd170, %fd37, %fd140, %fd168;
	fma.rn.f64 	%fd171, %fd38, %fd141, %fd169;
	fma.rn.f64 	%fd172, %fd39, %fd144, %fd170;
	fma.rn.f64 	%fd173, %fd40, %fd145, %fd171;
	sub.f64 	%fd174, %fd172, %fd173;
	st.shared.f64 	[%r40+320], %fd174;
	add.f64 	%fd175, %fd173, %fd172;
	st.shared.f64 	[%r40+128], %fd175;
	fma.rn.f64 	%fd176, %fd41, %fd132, 0d0000000000000000;
	fma.rn.f64 	%fd177, %fd42, %fd133, 0d0000000000000000;
	fma.rn.f64 	%fd178, %fd43, %fd136, %fd176;
	fma.rn.f64 	%fd179, %fd44, %fd137, %fd177;
	fma.rn.f64 	%fd180, %fd45, %fd140, %fd178;
	fma.rn.f64 	%fd181, %fd46, %fd141, %fd179;
	ld.shared.f64 	%fd411, [_ZZ30massMatrixMultiplySharedKernelILi8ELi8ELi1EEviPKdS1_S1_S1_PdE14s_oddDofToQuad+120];
	fma.rn.f64 	%fd182, %fd411, %fd144, %fd180;
	ld.shared.f64 	%fd410, [_ZZ30massMatrixMultiplySharedKernelILi8ELi8ELi1EEviPKdS1_S1_S1_PdE15s_evenDofToQuad+120];
	fma.rn.f64 	%fd183, %fd410, %fd145, %fd181;
	sub.f64 	%fd184, %fd182, %fd183;
	st.shared.f64 	[%r40+256], %fd184;
	add.f64 	%fd185, %fd183, %fd182;
	st.shared.f64 	[%r40+192], %fd185;
$L__BB184_9:
	ld.param.u64 	%rd20, [_Z30massMatrixMultiplySharedKernelILi8ELi8ELi1EEviPKdS1_S1_S1_Pd_param_1];
	mov.u32 	%r41, %tid.x;
	setp.gt.u32 	%p10, %r41, 63;
	bar.sync 	0;
	and.b32  	%r42, %r41, 7;
	mov.u32 	%r43, %tid.y;
	shl.b32 	%r44, %r43, 12;
	mov.u32 	%r45, _ZZ30massMatrixMultiplySharedKernelILi8ELi8ELi1EEviPKdS1_S1_S1_PdE6s_tmp1;
	add.s32 	%r46, %r45, %r44;
	shr.u32 	%r47, %r41, 3;
	shl.b32 	%r48, %r47, 6;
	add.s32 	%r49, %r46, %r48;
	mad.lo.s32 	%r50, %r47, 448, %r49;
	shl.b32 	%r51, %r41, 3;
	and.b32  	%r52, %r51, 56;
	add.s32 	%r53, %r50, %r52;
	mad.lo.s32 	%r54, %r42, 56, %r53;
	ld.shared.f64 	%fd186, [%r54];
	ld.shared.f64 	%fd187, [%r54+56];
	add.f64 	%fd188, %fd186, %fd187;
	sub.f64 	%fd189, %fd186, %fd187;
	ld.shared.f64 	%fd190, [%r54+8];
	ld.shared.f64 	%fd191, [%r54+48];
	add.f64 	%fd192, %fd190, %fd191;
	sub.f64 	%fd193, %fd190, %fd191;
	ld.shared.f64 	%fd194, [%r54+16];
	ld.shared.f64 	%fd195, [%r54+40];
	add.f64 	%fd196, %fd194, %fd195;
	sub.f64 	%fd197, %fd194, %fd195;
	ld.shared.f64 	%fd198, [%r54+24];
	ld.shared.f64 	%fd199, [%r54+32];
	add.f64 	%fd200, %fd198, %fd199;
	sub.f64 	%fd201, %fd198, %fd199;
	mov.u32 	%r55, %ctaid.x;
	add.s32 	%r56, %r55, %r43;
	shl.b32 	%r57, %r56, 9;
	add.s32 	%r58, %r51, %r57;
	or.b32  	%r59, %r58, 7;
	fma.rn.f64 	%fd202, %fd17, %fd188, 0d0000000000000000;
	fma.rn.f64 	%fd203, %fd18, %fd189, 0d0000000000000000;
	fma.rn.f64 	%fd204, %fd19, %fd192, %fd202;
	fma.rn.f64 	%fd205, %fd20, %fd193, %fd203;
	fma.rn.f64 	%fd206, %fd21, %fd196, %fd204;
	fma.rn.f64 	%fd207, %fd22, %fd197, %fd205;
	fma.rn.f64 	%fd208, %fd23, %fd200, %fd206;
	fma.rn.f64 	%fd209, %fd24, %fd201, %fd207;
	cvta.to.global.u64 	%rd14, %rd20;
	mul.wide.s32 	%rd15, %r59, 8;
	add.s64 	%rd16, %rd14, %rd15;
	ld.global.nc.f64 	%fd210, [%rd16];
	ld.global.nc.f64 	%fd211, [%rd16+-56];
	sub.f64 	%fd212, %fd208, %fd209;
	mul.f64 	%fd412, %fd212, %fd210;
	add.f64 	%fd213, %fd208, %fd209;
	mul.f64 	%fd419, %fd213, %fd211;
	fma.rn.f64 	%fd214, %fd25, %fd188, 0d0000000000000000;
	fma.rn.f64 	%fd215, %fd26, %fd189, 0d0000000000000000;
	fma.rn.f64 	%fd216, %fd27, %fd192, %fd214;
	fma.rn.f64 	%fd217, %fd28, %fd193, %fd215;
	fma.rn.f64 	%fd218, %fd29, %fd196, %fd216;
	fma.rn.f64 	%fd219, %fd30, %fd197, %fd217;
	fma.rn.f64 	%fd220, %fd31, %fd200, %fd218;
	fma.rn.f64 	%fd221, %fd32, %fd201, %fd219;
	ld.global.nc.f64 	%fd222, [%rd16+-8];
	ld.global.nc.f64 	%fd223, [%rd16+-48];
	sub.f64 	%fd224, %fd220, %fd221;
	mul.f64 	%fd413, %fd224, %fd222;
	add.f64 	%fd225, %fd220, %fd221;
	mul.f64 	%fd418, %fd225, %fd223;
	fma.rn.f64 	%fd226, %fd33, %fd188, 0d0000000000000000;
	fma.rn.f64 	%fd227, %fd34, %fd189, 0d0000000000000000;
	fma.rn.f64 	%fd228, %fd35, %fd192, %fd226;
	fma.rn.f64 	%fd229, %fd36, %fd193, %fd227;
	fma.rn.f64 	%fd230, %fd37, %fd196, %fd228;
	fma.rn.f64 	%fd231, %fd38, %fd197, %fd229;
	fma.rn.f64 	%fd232, %fd39, %fd200, %fd230;
	fma.rn.f64 	%fd233, %fd40, %fd201, %fd231;
	ld.global.nc.f64 	%fd234, [%rd16+-16];
	ld.global.nc.f64 	%fd235, [%rd16+-40];
	sub.f64 	%fd236, %fd232, %fd233;
	mul.f64 	%fd414, %fd236, %fd234;
	add.f64 	%fd237, %fd232, %fd233;
	mul.f64 	%fd417, %fd237, %fd235;
	fma.rn.f64 	%fd238, %fd41, %fd188, 0d0000000000000000;
	fma.rn.f64 	%fd239, %fd42, %fd189, 0d0000000000000000;
	fma.rn.f64 	%fd240, %fd43, %fd192, %fd238;
	fma.rn.f64 	%fd241, %fd44, %fd193, %fd239;
	fma.rn.f64 	%fd242, %fd45, %fd196, %fd240;
	fma.rn.f64 	%fd243, %fd46, %fd197, %fd241;
	fma.rn.f64 	%fd244, %fd411, %fd200, %fd242;
	fma.rn.f64 	%fd245, %fd410, %fd201, %fd243;
	ld.global.nc.f64 	%fd246, [%rd16+-24];
	ld.global.nc.f64 	%fd247, [%rd16+-32];
	sub.f64 	%fd248, %fd244, %fd245;
	mul.f64 	%fd415, %fd248, %fd246;
	add.f64 	%fd249, %fd244, %fd245;
	mul.f64 	%fd416, %fd249, %fd247;
	bar.sync 	0;
	add.f64 	%fd250, %fd419, %fd412;
	sub.f64 	%fd251, %fd419, %fd412;
	add.f64 	%fd252, %fd418, %fd413;
	sub.f64 	%fd253, %fd418, %fd413;
	add.f64 	%fd254, %fd417, %fd414;
	sub.f64 	%fd255, %fd417, %fd414;
	add.f64 	%fd256, %fd416, %fd415;
	sub.f64 	%fd257, %fd416, %fd415;
	fma.rn.f64 	%fd258, %fd17, %fd250, 0d0000000000000000;
	fma.rn.f64 	%fd259, %fd18, %fd251, 0d0000000000000000;
	fma.rn.f64 	%fd260, %fd25, %fd252, %fd258;
	fma.rn.f64 	%fd261, %fd26, %fd253, %fd259;
	fma.rn.f64 	%fd262, %fd33, %fd254, %fd260;
	fma.rn.f64 	%fd263, %fd34, %fd255, %fd261;
	fma.rn.f64 	%fd264, %fd41, %fd256, %fd262;
	fma.rn.f64 	%fd265, %fd42, %fd257, %fd263;
	sub.f64 	%fd266, %fd264, %fd265;
	st.shared.f64 	[%r54+56], %fd266;
	add.f64 	%fd267, %fd264, %fd265;
	st.shared.f64 	[%r54], %fd267;
	fma.rn.f64 	%fd268, %fd19, %fd250, 0d0000000000000000;
	fma.rn.f64 	%fd269, %fd20, %fd251, 0d0000000000000000;
	fma.rn.f64 	%fd270, %fd27, %fd252, %fd268;
	fma.rn.f64 	%fd271, %fd28, %fd253, %fd269;
	fma.rn.f64 	%fd272, %fd35, %fd254, %fd270;
	fma.rn.f64 	%fd273, %fd36, %fd255, %fd271;
	fma.rn.f64 	%fd274, %fd43, %fd256, %fd272;
	fma.rn.f64 	%fd275, %fd44, %fd257, %fd273;
	sub.f64 	%fd276, %fd274, %fd275;
	st.shared.f64 	[%r54+48], %fd276;
	add.f64 	%fd277, %fd274, %fd275;
	st.shared.f64 	[%r54+8], %fd277;
	fma.rn.f64 	%fd278, %fd21, %fd250, 0d0000000000000000;
	fma.rn.f64 	%fd279, %fd22, %fd251, 0d0000000000000000;
	fma.rn.f64 	%fd280, %fd29, %fd252, %fd278;
	fma.rn.f64 	%fd281, %fd30, %fd253, %fd279;
	fma.rn.f64 	%fd282, %fd37, %fd254, %fd280;
	fma.rn.f64 	%fd283, %fd38, %fd255, %fd281;
	fma.rn.f64 	%fd284, %fd45, %fd256, %fd282;
	fma.rn.f64 	%fd285, %fd46, %fd257, %fd283;
	sub.f64 	%fd286, %fd284, %fd285;
	st.shared.f64 	[%r54+40], %fd286;
	add.f64 	%fd287, %fd284, %fd285;
	st.shared.f64 	[%r54+16], %fd287;
	fma.rn.f64 	%fd288, %fd23, %fd250, 0d0000000000000000;
	fma.rn.f64 	%fd289, %fd24, %fd251, 0d0000000000000000;
	fma.rn.f64 	%fd290, %fd31, %fd252, %fd288;
	fma.rn.f64 	%fd291, %fd32, %fd253, %fd289;
	fma.rn.f64 	%fd292, %fd39, %fd254, %fd290;
	fma.rn.f64 	%fd293, %fd40, %fd255, %fd291;
	fma.rn.f64 	%fd294, %fd411, %fd256, %fd292;
	fma.rn.f64 	%fd295, %fd410, %fd257, %fd293;
	sub.f64 	%fd296, %fd294, %fd295;
	st.shared.f64 	[%r54+32], %fd296;
	add.f64 	%fd297, %fd294, %fd295;
	st.shared.f64 	[%r54+24], %fd297;
	bar.sync 	0;
	@%p10 bra 	$L__BB184_11;
	mov.u32 	%r60, %tid.y;
	shl.b32 	%r61, %r60, 12;
	mov.u32 	%r62, _ZZ30massMatrixMultiplySharedKernelILi8ELi8ELi1EEviPKdS1_S1_S1_PdE6s_tmp1;
	add.s32 	%r63, %r62, %r61;
	mov.u32 	%r64, %tid.x;
	shr.u32 	%r65, %r64, 3;
	shl.b32 	%r66, %r65, 6;
	add.s32 	%r67, %r63, %r66;
	mad.lo.s32 	%r68, %r65, 448, %r67;
	shl.b32 	%r69, %r64, 3;
	and.b32  	%r70, %r69, 56;
	add.s32 	%r71, %r68, %r70;
	ld.shared.f64 	%fd298, [%r71];
	ld.shared.f64 	%fd299, [%r71+448];
	add.f64 	%fd300, %fd298, %fd299;
	sub.f64 	%fd301, %fd298, %fd299;
	ld.shared.f64 	%fd302, [%r71+64];
	ld.shared.f64 	%fd303, [%r71+384];
	add.f64 	%fd304, %fd302, %fd303;
	sub.f64 	%fd305, %fd302, %fd303;
	ld.shared.f64 	%fd306, [%r71+128];
	ld.shared.f64 	%fd307, [%r71+320];
	add.f64 	%fd308, %fd306, %fd307;
	sub.f64 	%fd309, %fd306, %fd307;
	ld.shared.f64 	%fd310, [%r71+192];
	ld.shared.f64 	%fd311, [%r71+256];
	add.f64 	%fd312, %fd310, %fd311;
	sub.f64 	%fd313, %fd310, %fd311;
	fma.rn.f64 	%fd314, %fd17, %fd300, 0d0000000000000000;
	fma.rn.f64 	%fd315, %fd18, %fd301, 0d0000000000000000;
	fma.rn.f64 	%fd316, %fd25, %fd304, %fd314;
	fma.rn.f64 	%fd317, %fd26, %fd305, %fd315;
	fma.rn.f64 	%fd318, %fd33, %fd308, %fd316;
	fma.rn.f64 	%fd319, %fd34, %fd309, %fd317;
	fma.rn.f64 	%fd320, %fd41, %fd312, %fd318;
	fma.rn.f64 	%fd321, %fd42, %fd313, %fd319;
	sub.f64 	%fd322, %fd320, %fd321;
	st.shared.f64 	[%r71+448], %fd322;
	add.f64 	%fd323, %fd320, %fd321;
	st.shared.f64 	[%r71], %fd323;
	fma.rn.f64 	%fd324, %fd19, %fd300, 0d0000000000000000;
	fma.rn.f64 	%fd325, %fd20, %fd301, 0d0000000000000000;
	fma.rn.f64 	%fd326, %fd27, %fd304, %fd324;
	fma.rn.f64 	%fd327, %fd28, %fd305, %fd325;
	fma.rn.f64 	%fd328, %fd35, %fd308, %fd326;
	fma.rn.f64 	%fd329, %fd36, %fd309, %fd327;
	fma.rn.f64 	%fd330, %fd43, %fd312, %fd328;
	fma.rn.f64 	%fd331, %fd44, %fd313, %fd329;
	sub.f64 	%fd332, %fd330, %fd331;
	st.shared.f64 	[%r71+384], %fd332;
	add.f64 	%fd333, %fd330, %fd331;
	st.shared.f64 	[%r71+64], %fd333;
	fma.rn.f64 	%fd334, %fd21, %fd300, 0d0000000000000000;
	fma.rn.f64 	%fd335, %fd22, %fd301, 0d0000000000000000;
	fma.rn.f64 	%fd336, %fd29, %fd304, %fd334;
	fma.rn.f64 	%fd337, %fd30, %fd305, %fd335;
	fma.rn.f64 	%fd338, %fd37, %fd308, %fd336;
	fma.rn.f64 	%fd339, %fd38, %fd309, %fd337;
	fma.rn.f64 	%fd340, %fd45, %fd312, %fd338;
	fma.rn.f64 	%fd341, %fd46, %fd313, %fd339;
	sub.f64 	%fd342, %fd340, %fd341;
	st.shared.f64 	[%r71+320], %fd342;
	add.f64 	%fd343, %fd340, %fd341;
	st.shared.f64 	[%r71+128], %fd343;
	fma.rn.f64 	%fd344, %fd23, %fd300, 0d0000000000000000;
	fma.rn.f64 	%fd345, %fd24, %fd301, 0d0000000000000000;
	fma.rn.f64 	%fd346, %fd31, %fd304, %fd344;
	fma.rn.f64 	%fd347, %fd32, %fd305, %fd345;
	fma.rn.f64 	%fd348, %fd39, %fd308, %fd346;
	fma.rn.f64 	%fd349, %fd40, %fd309, %fd347;
	fma.rn.f64 	%fd350, %fd411, %fd312, %fd348;
	fma.rn.f64 	%fd351, %fd410, %fd313, %fd349;
	sub.f64 	%fd352, %fd350, %fd351;
	st.shared.f64 	[%r71+256], %fd352;
	add.f64 	%fd353, %fd350, %fd351;
	st.shared.f64 	[%r71+192], %fd353;
$L__BB184_11:
	mov.u32 	%r72, %tid.x;
	setp.gt.u32 	%p11, %r72, 63;
	bar.sync 	0;
	@%p11 bra 	$L__BB184_13;
	mov.u32 	%r73, %tid.y;
	shl.b32 	%r74, %r73, 12;
	mov.u32 	%r75, _ZZ30massMatrixMultiplySharedKernelILi8ELi8ELi1EEviPKdS1_S1_S1_PdE6s_tmp1;
	add.s32 	%r76, %r75, %r74;
	mov.u32 	%r77, %tid.x;
	shl.b32 	%r78, %r77, 3;
	and.b32  	%r79, %r78, 8128;
	add.s32 	%r80, %r76, %r79;
	and.b32  	%r81, %r78, 56;
	add.s32 	%r82, %r80, %r81;
	ld.shared.f64 	%fd354, [%r82];
	ld.shared.f64 	%fd355, [%r82+3584];
	add.f64 	%fd356, %fd354, %fd355;
	sub.f64 	%fd357, %fd354, %fd355;
	ld.shared.f64 	%fd358, [%r82+512];
	ld.shared.f64 	%fd359, [%r82+3072];
	add.f64 	%fd360, %fd358, %fd359;
	sub.f64 	%fd361, %fd358, %fd359;
	ld.shared.f64 	%fd362, [%r82+1024];
	ld.shared.f64 	%fd363, [%r82+2560];
	add.f64 	%fd364, %fd362, %fd363;
	sub.f64 	%fd365, %fd362, %fd363;
	ld.shared.f64 	%fd366, [%r82+1536];
	ld.shared.f64 	%fd367, [%r82+2048];
	add.f64 	%fd368, %fd366, %fd367;
	sub.f64 	%fd369, %fd366, %fd367;
	fma.rn.f64 	%fd370, %fd17, %fd356, 0d0000000000000000;
	fma.rn.f64 	%fd371, %fd18, %fd357, 0d0000000000000000;
	fma.rn.f64 	%fd372, %fd25, %fd360, %fd370;
	fma.rn.f64 	%fd373, %fd26, %fd361, %fd371;
	fma.rn.f64 	%fd374, %fd33, %fd364, %fd372;
	fma.rn.f64 	%fd375, %fd34, %fd365, %fd373;
	fma.rn.f64 	%fd376, %fd41, %fd368, %fd374;
	fma.rn.f64 	%fd377, %fd42, %fd369, %fd375;
	sub.f64 	%fd412, %fd376, %fd377;
	add.f64 	%fd419, %fd376, %fd377;
	fma.rn.f64 	%fd378, %fd19, %fd356, 0d0000000000000000;
	fma.rn.f64 	%fd379, %fd20, %fd357, 0d0000000000000000;
	fma.rn.f64 	%fd380, %fd27, %fd360, %fd378;
	fma.rn.f64 	%fd381, %fd28, %fd361, %fd379;
	fma.rn.f64 	%fd382, %fd35, %fd364, %fd380;
	fma.rn.f64 	%fd383, %fd36, %fd365, %fd381;
	fma.rn.f64 	%fd384, %fd43, %fd368, %fd382;
	fma.rn.f64 	%fd385, %fd44, %fd369, %fd383;
	sub.f64 	%fd413, %fd384, %fd385;
	add.f64 	%fd418, %fd384, %fd385;
	fma.rn.f64 	%fd386, %fd21, %fd356, 0d0000000000000000;
	fma.rn.f64 	%fd387, %fd22, %fd357, 0d0000000000000000;
	fma.rn.f64 	%fd388, %fd29, %fd360, %fd386;
	fma.rn.f64 	%fd389, %fd30, %fd361, %fd387;
	fma.rn.f64 	%fd390, %fd37, %fd364, %fd388;
	fma.rn.f64 	%fd391, %fd38, %fd365, %fd389;
	fma.rn.f64 	%fd392, %fd45, %fd368, %fd390;
	fma.rn.f64 	%fd393, %fd46, %fd369, %fd391;
	sub.f64 	%fd414, %fd392, %fd393;
	add.f64 	%fd417, %fd392, %fd393;
	fma.rn.f64 	%fd394, %fd23, %fd356, 0d0000000000000000;
	fma.rn.f64 	%fd395, %fd24, %fd357, 0d0000000000000000;
	fma.rn.f64 	%fd396, %fd31, %fd360, %fd394;
	fma.rn.f64 	%fd397, %fd32, %fd361, %fd395;
	fma.rn.f64 	%fd398, %fd39, %fd364, %fd396;
	fma.rn.f64 	%fd399, %fd40, %fd365, %fd397;
	fma.rn.f64 	%fd400, %fd411, %fd368, %fd398;
	fma.rn.f64 	%fd401, %fd410, %fd369, %fd399;
	sub.f64 	%fd415, %fd400, %fd401;
	add.f64 	%fd416, %fd400, %fd401;
$L__BB184_13:
	bar.sync 	0;
	@%p4 bra 	$L__BB184_15;
	ld.param.u64 	%rd21, [_Z30massMatrixMultiplySharedKernelILi8ELi8ELi1EEviPKdS1_S1_S1_Pd_param_5];
	mov.u32 	%r83, %tid.x;
	and.b32  	%r84, %r83, 63;
	mov.u32 	%r85, %ctaid.x;
	mov.u32 	%r86, %tid.y;
	add.s32 	%r87, %r85, %r86;
	shl.b32 	%r88, %r87, 9;
	or.b32  	%r89, %r84, %r88;
	cvta.to.global.u64 	%rd17, %rd21;
	mul.wide.s32 	%rd18, %r89, 8;
	add.s64 	%rd19, %rd17, %rd18;
	st.global.f64 	[%rd19], %fd419;
	st.global.f64 	[%rd19+512], %fd418;
	st.global.f64 	[%rd19+1024], %fd417;
	st.global.f64 	[%rd19+1536], %fd416;
	st.global.f64 	[%rd19+2048], %fd415;
	st.global.f64 	[%rd19+2560], %fd414;
	st.global.f64 	[%rd19+3072], %fd413;
	st.global.f64 	[%rd19+3584], %fd412;
$L__BB184_15:
	ret;

}
	// .globl	_Z30massMatrixMultiplyGlobalKernelILi8ELi8ELi1EEviPKdS1_S1_S1_Pd
.visible .entry _Z30massMatrixMultiplyGlobalKernelILi8ELi8ELi1EEviPKdS1_S1_S1_Pd(
	.param .u32 _Z30massMatrixMultiplyGlobalKernelILi8ELi8ELi1EEviPKdS1_S1_S1_Pd_param_0,
	.param .u64 .ptr .align 1 _Z30massMatrixMultiplyGlobalKernelILi8ELi8ELi1EEviPKdS1_S1_S1_Pd_param_1,
	.param .u64 .ptr .align 1 _Z30massMatrixMultiplyGlobalKernelILi8ELi8ELi1EEviPKdS1_S1_S1_Pd_param_2,
	.param .u64 .ptr .align 1 _Z30massMatrixMultiplyGlobalKernelILi8ELi8ELi1EEviPKdS1_S1_S1_Pd_param_3,
	.param .u64 .ptr .align 1 _Z30massMatrixMultiplyGlobalKernelILi8ELi8ELi1EEviPKdS1_S1_S1_Pd_param_4,
	.param .u64 .ptr .align 1 _Z30massMatrixMultiplyGlobalKernelILi8ELi8ELi1EEviPKdS1_S1_S1_Pd_param_5
)
{
	.reg .pred 	%p<10>;
	.reg .b32 	%r<72>;
	.reg .b64 	%rd<23>;
	.reg .b64 	%fd<474>;
	// demoted variable
	.shared .align 8 .b8 _ZZ30massMatrixMultiplyGlobalKernelILi8ELi8ELi1EEviPKdS1_S1_S1_PdE6s_tmp1[4096];
	ld.param.u32 	%r10, [_Z30massMatrixMultiplyGlobalKernelILi8ELi8ELi1EEviPKdS1_S1_S1_Pd_param_0];
	ld.param.u64 	%rd4, [_Z30massMatrixMultiplyGlobalKernelILi8ELi8ELi1EEviPKdS1_S1_S1_Pd_param_2];
	ld.param.u64 	%rd5, [_Z30massMatrixMultiplyGlobalKernelILi8ELi8ELi1EEviPKdS1_S1_S1_Pd_param_3];
	ld.param.u64 	%rd6, [_Z30massMatrixMultiplyGlobalKernelILi8ELi8ELi1EEviPKdS1_S1_S1_Pd_param_4];
	cvta.to.global.u64 	%rd1, %rd5;
	cvta.to.global.u64 	%rd2, %rd4;
	mov.u32 	%r11, %tid.x;
	mov.u32 	%r2, %tid.y;
	mov.u32 	%r12, %ctaid.x;
	add.s32 	%r3, %r12, %r2;
	and.b32  	%r4, %r11, 7;
	and.b32  	%r5, %r11, 1016;
	setp.lt.s32 	%p2, %r3, %r10;
	setp.lt.u32 	%p3, %r11, 64;
	and.pred  	%p1, %p2, %p3;
	not.pred 	%p4, %p1;
	@%p4 bra 	$L__BB185_2;
	cvta.to.global.u64 	%rd8, %rd6;
	add.s32 	%r13, %r4, %r5;
	shl.b32 	%r14, %r3, 9;
	add.s32 	%r15, %r13, %r14;
	mul.wide.s32 	%rd9, %r15, 8;
	add.s64 	%rd10, %rd8, %rd9;
	ld.global.nc.f64 	%fd465, [%rd10];
	ld.global.nc.f64 	%fd464, [%rd10+512];
	ld.global.nc.f64 	%fd463, [%rd10+1024];
	ld.global.nc.f64 	%fd462, [%rd10+1536];
	ld.global.nc.f64 	%fd461, [%rd10+2048];
	ld.global.nc.f64 	%fd460, [%rd10+2560];
	ld.global.nc.f64 	%fd459, [%rd10+3072];
	ld.global.nc.f64 	%fd458, [%rd10+3584];
$L__BB185_2:
	setp.gt.u32 	%p5, %r11, 63;
	bar.sync 	0;
	shl.b32 	%r16, %r2, 12;
	mov.u32 	%r17, _ZZ30massMatrixMultiplyGlobalKernelILi8ELi8ELi1EEviPKdS1_S1_S1_PdE6s_tmp1;
	add.s32 	%r18, %r17, %r16;
	shr.u32 	%r6, %r11, 3;
	shl.b32 	%r19, %r6, 6;
	add.s32 	%r7, %r18, %r19;
	shl.b32 	%r20, %r4, 3;
	add.s32 	%r8, %r7, %r20;
	@%p5 bra 	$L__BB185_4;
	add.f64 	%fd74, %fd465, %fd458;
	sub.f64 	%fd75, %fd465, %fd458;
	add.f64 	%fd76, %fd464, %fd459;
	sub.f64 	%fd77, %fd464, %fd459;
	add.f64 	%fd78, %fd463, %fd460;
	sub.f64 	%fd79, %fd463, %fd460;
	add.f64 	%fd80, %fd462, %fd461;
	sub.f64 	%fd81, %fd462, %fd461;
	ld.global.nc.f64 	%fd82, [%rd2];
	fma.rn.f64 	%fd83, %fd82, %fd74, 0d0000000000000000;
	ld.global.nc.f64 	%fd84, [%rd1];
	fma.rn.f64 	%fd85, %fd84, %fd75, 0d0000000000000000;
	ld.global.nc.f64 	%fd86, [%rd2+8];
	fma.rn.f64 	%fd87, %fd86, %fd76, %fd83;
	ld.global.nc.f64 	%fd88, [%rd1+8];
	fma.rn.f64 	%fd89, %fd88, %fd77, %fd85;
	ld.global.nc.f64 	%fd90, [%rd2+16];
	fma.rn.f64 	%fd91, %fd90, %fd78, %fd87;
	ld.global.nc.f64 	%fd92, [%rd1+16];
	fma.rn.f64 	%fd93, %fd92, %fd79, %fd89;
	ld.global.nc.f64 	%fd94, [%rd2+24];
	fma.rn.f64 	%fd95, %fd94, %fd80, %fd91;
	ld.global.nc.f64 	%fd96, [%rd1+24];
	fma.rn.f64 	%fd97, %fd96, %fd81, %fd93;
	sub.f64 	%fd98, %fd95, %fd97;
	st.shared.f64 	[%r8+3584], %fd98;
	add.f64 	%fd99, %fd97, %fd95;
	st.shared.f64 	[%r8], %fd99;
	ld.global.nc.f64 	%fd100, [%rd2+32];
	fma.rn.f64 	%fd101, %fd100, %fd74, 0d0000000000000000;
	ld.global.nc.f64 	%fd102, [%rd1+32];
	fma.rn.f64 	%fd103, %fd102, %fd75, 0d0000000000000000;
	ld.global.nc.f64 	%fd104, [%rd2+40];
	fma.rn.f64 	%fd105, %fd104, %fd76, %fd101;
	ld.global.nc.f64 	%fd106, [%rd1+40];
	fma.rn.f64 	%fd107, %fd106, %fd77, %fd103;
	ld.global.nc.f64 	%fd108, [%rd2+48];
	fma.rn.f64 	%fd109, %fd108, %fd78, %fd105;
	ld.global.nc.f64 	%fd110, [%rd1+48];
	fma.rn.f64 	%fd111, %fd110, %fd79, %fd107;
	ld.global.nc.f64 	%fd112, [%rd2+56];
	fma.rn.f64 	%fd113, %fd112, %fd80, %fd109;
	ld.global.nc.f64 	%fd114, [%rd1+56];
	fma.rn.f64 	%fd115, %fd114, %fd81, %fd111;
	sub.f64 	%fd116, %fd113, %fd115;
	st.shared.f64 	[%r8+3072], %fd116;
	add.f64 	%fd117, %fd115, %fd113;
	st.shared.f64 	[%r8+512], %fd117;
	ld.global.nc.f64 	%fd118, [%rd2+64];
	fma.rn.f64 	%fd119, %fd118, %fd74, 0d0000000000000000;
	ld.global.nc.f64 	%fd120, [%rd1+64];
	fma.rn.f64 	%fd121, %fd120, %fd75, 0d0000000000000000;
	ld.global.nc.f64 	%fd122, [%rd2+72];
	fma.rn.f64 	%fd123, %fd122, %fd76, %fd119;
	ld.global.nc.f64 	%fd124, [%rd1+72];
	fma.rn.f64 	%fd125, %fd124, %fd77, %fd121;
	ld.global.nc.f64 	%fd126, [%rd2+80];
	fma.rn.f64 	%fd127, %fd126, %fd78, %fd123;
	ld.global.nc.f64 	%fd128, [%rd1+80];
	fma.rn.f64 	%fd129, %fd128, %fd79, %fd125;
	ld.global.nc.f64 	%fd130, [%rd2+88];
	fma.rn.f64 	%fd131, %fd130, %fd80, %fd127;
	ld.global.nc.f64 	%fd132, [%rd1+88];
	fma.rn.f64 	%fd133, %fd132, %fd81, %fd129;
	sub.f64 	%fd134, %fd131, %fd133;
	st.shared.f64 	[%r8+2560], %fd134;
	add.f64 	%fd135, %fd133, %fd131;
	st.shared.f64 	[%r8+1024], %fd135;
	ld.global.nc.f64 	%fd136, [%rd2+96];
	fma.rn.f64 	%fd137, %fd136, %fd74, 0d0000000000000000;
	ld.global.nc.f64 	%fd138, [%rd1+96];
	fma.rn.f64 	%fd139, %fd138, %fd75, 0d0000000000000000;
	ld.global.nc.f64 	%fd140, [%rd2+104];
	fma.rn.f64 	%fd141, %fd140, %fd76, %fd137;
	ld.global.nc.f64 	%fd142, [%rd1+104];
	fma.rn.f64 	%fd143, %fd142, %fd77, %fd139;
	ld.global.nc.f64 	%fd144, [%rd2+112];
	fma.rn.f64 	%fd145, %fd144, %fd78, %fd141;
	ld.global.nc.f64 	%fd146, [%rd1+112];
	fma.rn.f64 	%fd147, %fd146, %fd79, %fd143;
	ld.global.nc.f64 	%fd148, [%rd2+120];
	fma.rn.f64 	%fd149, %fd148, %fd80, %fd145;
	ld.global.nc.f64 	%fd150, [%rd1+120];
	fma.rn.f64 	%fd151, %fd150, %fd81, %fd147;
	sub.f64 	%fd152, %fd149, %fd151;
	st.shared.f64 	[%r8+2048], %fd152;
	add.f64 	%fd153, %fd151, %fd149;
	st.shared.f64 	[%r8+1536], %fd153;
$L__BB185_4:
	setp.gt.u32 	%p6, %r11, 63;
	bar.sync 	0;
	mad.lo.s32 	%r21, %r6, 448, %r7;
	add.s32 	%r9, %r21, %r20;
	@%p6 bra 	$L__BB185_6;
	ld.shared.f64 	%fd154, [%r9];
	ld.shared.f64 	%fd155, [%r9+448];
	add.f64 	%fd156, %fd154, %fd155;
	sub.f64 	%fd157, %fd154, %fd155;
	ld.shared.f64 	%fd158, [%r9+64];
	ld.shared.f64 	%fd159, [%r9+384];
	add.f64 	%fd160, %fd158, %fd159;
	sub.f64 	%fd161, %fd158, %fd159;
	ld.shared.f64 	%fd162, [%r9+128];
	ld.shared.f64 	%fd163, [%r9+320];
	add.f64 	%fd164, %fd162, %fd163;
	sub.f64 	%fd165, %fd162, %fd163;
	ld.shared.f64 	%fd166, [%r9+192];
	ld.shared.f64 	%fd167, [%r9+256];
	add.f64 	%fd168, %fd166, %fd167;
	sub.f64 	%fd169, %fd166, %fd167;
	ld.global.nc.f64 	%fd170, [%rd2];
	fma.rn.f64 	%fd171, %fd170, %fd156, 0d0000000000000000;
	ld.global.nc.f64 	%fd172, [%rd1];
	fma.rn.f64 	%fd173, %fd172, %fd157, 0d0000000000000000;
	ld.global.nc.f64 	%fd174, [%rd2+8];
	fma.rn.f64 	%fd175, %fd174, %fd160, %fd171;
	ld.global.nc.f64 	%fd176, [%rd1+8];
	fma.rn.f64 	%fd177, %fd176, %fd161, %fd173;
	ld.global.nc.f64 	%fd178, [%rd2+16];
	fma.rn.f64 	%fd179, %fd178, %fd164, %fd175;
	ld.global.nc.f64 	%fd180, [%rd1+16];
	fma.rn.f64 	%fd181, %fd180, %fd165, %fd177;
	ld.global.nc.f64 	%fd182, [%rd2+24];
	fma.rn.f64 	%fd183, %fd182, %fd168, %fd179;
	ld.global.nc.f64 	%fd184, [%rd1+24];
	fma.rn.f64 	%fd185, %fd184, %fd169, %fd181;
	sub.f64 	%fd186, %fd183, %fd185;
	st.shared.f64 	[%r9+448], %fd186;
	add.f64 	%fd187, %fd185, %fd183;
	st.shared.f64 	[%r9], %fd187;
	ld.global.nc.f64 	%fd188, [%rd2+32];
	fma.rn.f64 	%fd189, %fd188, %fd156, 0d0000000000000000;
	ld.global.nc.f64 	%fd190, [%rd1+32];
	fma.rn.f64 	%fd191, %fd190, %fd157, 0d0000000000000000;
	ld.global.nc.f64 	%fd192, [%rd2+40];
	fma.rn.f64 	%fd193, %fd192, %fd160, %fd189;
	ld.global.nc.f64 	%fd194, [%rd1+40];
	fma.rn.f64 	%fd195, %fd194, %fd161, %fd191;
	ld.global.nc.f64 	%fd196, [%rd2+48];
	fma.rn.f64 	%fd197, %fd196, %fd164, %fd193;
	ld.global.nc.f64 	%fd198, [%rd1+48];
	fma.rn.f64 	%fd199, %fd198, %fd165, %fd195;
	ld.global.nc.f64 	%fd200, [%rd2+56];
	fma.rn.f64 	%fd201, %fd200, %fd168, %fd197;
	ld.global.nc.f64 	%fd202, [%rd1+56];
	fma.rn.f64 	%fd203, %fd202, %fd169, %fd199;
	sub.f64 	%fd204, %fd201, %fd203;
	st.shared.f64 	[%r9+384], %fd204;
	add.f64 	%fd205, %fd203, %fd201;
	st.shared.f64 	[%r9+64], %fd205;
	ld.global.nc.f64 	%fd206, [%rd2+64];
	fma.rn.f64 	%fd207, %fd206, %fd156, 0d0000000000000000;
	ld.global.nc.f64 	%fd208, [%rd1+64];
	fma.rn.f64 	%fd209, %fd208, %fd157, 0d0000000000000000;
	ld.global.nc.f64 	%fd210, [%rd2+72];
	fma.rn.f64 	%fd211, %fd210, %fd160, %fd207;
	ld.global.nc.f64 	%fd212, [%rd1+72];
	fma.rn.f64 	%fd213, %fd212, %fd161, %fd209;
	ld.global.nc.f64 	%fd214, [%rd2+80];
	fma.rn.f64 	%fd215, %fd214, %fd164, %fd211;
	ld.global.nc.f64 	%fd216, [%rd1+80];
	fma.rn.f64 	%fd217, %fd216, %fd165, %fd213;
	ld.global.nc.f64 	%fd218, [%rd2+88];
	fma.rn.f64 	%fd219, %fd218, %fd168, %fd215;
	ld.global.nc.f64 	%fd220, [%rd1+88];
	fma.rn.f64 	%fd221, %fd220, %fd169, %fd217;
	sub.f64 	%fd222, %fd219, %fd221;
	st.shared.f64 	[%r9+320], %fd222;
	add.f64 	%fd223, %fd221, %fd219;
	st.shared.f64 	[%r9+128], %fd223;
	ld.global.nc.f64 	%fd224, [%rd2+96];
	fma.rn.f64 	%fd225, %fd224, %fd156, 0d0000000000000000;
	ld.global.nc.f64 	%fd226, [%rd1+96];
	fma.rn.f64 	%fd227, %fd226, %fd157, 0d0000000000000000;
	ld.global.nc.f64 	%fd228, [%rd2+104];
	fma.rn.f64 	%fd229, %fd228, %fd160, %fd225;
	ld.global.nc.f64 	%fd230, [%rd1+104];
	fma.rn.f64 	%fd231, %fd230, %fd161, %fd227;
	ld.global.nc.f64 	%fd232, [%rd2+112];
	fma.rn.f64 	%fd233, %fd232, %fd164, %fd229;
	ld.global.nc.f64 	%fd234, [%rd1+112];
	fma.rn.f64 	%fd235, %fd234, %fd165, %fd231;
	ld.global.nc.f64 	%fd236, [%rd2+120];
	fma.rn.f64 	%fd237, %fd236, %fd168, %fd233;
	ld.global.nc.f64 	%fd238, [%rd1+120];
	fma.rn.f64 	%fd239, %fd238, %fd169, %fd235;
	sub.f64 	%fd240, %fd237, %fd239;
	st.shared.f64 	[%r9+256], %fd240;
	add.f64 	%fd241, %fd239, %fd237;
	st.shared.f64 	[%r9+192], %fd241;
$L__BB185_6:
	ld.param.u64 	%rd21, [_Z30massMatrixMultiplyGlobalKernelILi8ELi8ELi1EEviPKdS1_S1_S1_Pd_param_3];
	ld.param.u64 	%rd20, [_Z30massMatrixMultiplyGlobalKernelILi8ELi8ELi1EEviPKdS1_S1_S1_Pd_param_2];
	ld.param.u64 	%rd19, [_Z30massMatrixMultiplyGlobalKernelILi8ELi8ELi1EEviPKdS1_S1_S1_Pd_param_1];
	mov.u32 	%r23, %tid.x;
	setp.gt.u32 	%p7, %r23, 63;
	bar.sync 	0;
	and.b32  	%r24, %r23, 7;
	mov.u32 	%r25, %tid.y;
	shl.b32 	%r26, %r25, 12;
	mov.u32 	%r27, _ZZ30massMatrixMultiplyGlobalKernelILi8ELi8ELi1EEviPKdS1_S1_S1_PdE6s_tmp1;
	add.s32 	%r28, %r27, %r26;
	shr.u32 	%r29, %r23, 3;
	shl.b32 	%r30, %r29, 6;
	add.s32 	%r31, %r28, %r30;
	mad.lo.s32 	%r32, %r29, 448, %r31;
	shl.b32 	%r33, %r23, 3;
	and.b32  	%r34, %r33, 56;
	add.s32 	%r35, %r32, %r34;
	mad.lo.s32 	%r36, %r24, 56, %r35;
	ld.shared.f64 	%fd242, [%r36];
	ld.shared.f64 	%fd243, [%r36+56];
	add.f64 	%fd244, %fd242, %fd243;
	sub.f64 	%fd245, %fd242, %fd243;
	ld.shared.f64 	%fd246, [%r36+8];
	ld.shared.f64 	%fd247, [%r36+48];
	add.f64 	%fd248, %fd246, %fd247;
	sub.f64 	%fd249, %fd246, %fd247;
	ld.shared.f64 	%fd250, [%r36+16];
	ld.shared.f64 	%fd251, [%r36+40];
	add.f64 	%fd252, %fd250, %fd251;
	sub.f64 	%fd253, %fd250, %fd251;
	ld.shared.f64 	%fd254, [%r36+24];
	ld.shared.f64 	%fd255, [%r36+32];
	add.f64 	%fd256, %fd254, %fd255;
	sub.f64 	%fd257, %fd254, %fd255;
	mov.u32 	%r37, %ctaid.x;
	add.s32 	%r38, %r37, %r25;
	shl.b32 	%r39, %r38, 9;
	add.s32 	%r40, %r33, %r39;
	or.b32  	%r41, %r40, 7;
	cvta.to.global.u64 	%rd11, %rd20;
	ld.global.nc.f64 	%fd17, [%rd11];
	fma.rn.f64 	%fd258, %fd17, %fd244, 0d0000000000000000;
	cvta.to.global.u64 	%rd12, %rd21;
	ld.global.nc.f64 	%fd18, [%rd12];
	fma.rn.f64 	%fd259, %fd18, %fd245, 0d0000000000000000;
	ld.global.nc.f64 	%fd19, [%rd11+8];
	fma.rn.f64 	%fd260, %fd19, %fd248, %fd258;
	ld.global.nc.f64 	%fd20, [%rd12+8];
	fma.rn.f64 	%fd261, %fd20, %fd249, %fd259;
	ld.global.nc.f64 	%fd21, [%rd11+16];
	fma.rn.f64 	%fd262, %fd21, %fd252, %fd260;
	ld.global.nc.f64 	%fd22, [%rd12+16];
	fma.rn.f64 	%fd263, %fd22, %fd253, %fd261;
	ld.global.nc.f64 	%fd23, [%rd11+24];
	fma.rn.f64 	%fd264, %fd23, %fd256, %fd262;
	ld.global.nc.f64 	%fd24, [%rd12+24];
	fma.rn.f64 	%fd265, %fd24, %fd257, %fd263;
	cvta.to.global.u64 	%rd13, %rd19;
	mul.wide.s32 	%rd14, %r41, 8;
	add.s64 	%rd15, %rd13, %rd14;
	ld.global.nc.f64 	%fd266, [%rd15];
	ld.global.nc.f64 	%fd267, [%rd15+-56];
	sub.f64 	%fd268, %fd264, %fd265;
	mul.f64 	%fd466, %fd268, %fd266;
	add.f64 	%fd269, %fd264, %fd265;
	mul.f64 	%fd473, %fd269, %fd267;
	ld.global.nc.f64 	%fd27, [%rd11+32];
	fma.rn.f64 	%fd270, %fd27, %fd244, 0d0000000000000000;
	ld.global.nc.f64 	%fd28, [%rd12+32];
	fma.rn.f64 	%fd271, %fd28, %fd245, 0d0000000000000000;
	ld.global.nc.f64 	%fd29, [%rd11+40];
	fma.rn.f64 	%fd272, %fd29, %fd248, %fd270;
	ld.global.nc.f64 	%fd30, [%rd12+40];
	fma.rn.f64 	%fd273, %fd30, %fd249, %fd271;
	ld.global.nc.f64 	%fd31, [%rd11+48];
	fma.rn.f64 	%fd274, %fd31, %fd252, %fd272;
	ld.global.nc.f64 	%fd32, [%rd12+48];
	fma.rn.f64 	%fd275, %fd32, %fd253, %fd273;
	ld.global.nc.f64 	%fd33, [%rd11+56];
	fma.rn.f64 	%fd276, %fd33, %fd256, %fd274;
	ld.global.nc.f64 	%fd34, [%rd12+56];
	fma.rn.f64 	%fd277, %fd34, %fd257, %fd275;
	ld.global.nc.f64 	%fd278, [%rd15+-8];
	ld.global.nc.f64 	%fd279, [%rd15+-48];
	sub.f64 	%fd280, %fd276, %fd277;
	mul.f64 	%fd467, %fd280, %fd278;
	add.f64 	%fd281, %fd276, %fd277;
	mul.f64 	%fd472, %fd281, %fd279;
	ld.global.nc.f64 	%fd37, [%rd11+64];
	fma.rn.f64 	%fd282, %fd37, %fd244, 0d0000000000000000;
	ld.global.nc.f64 	%fd38, [%rd12+64];
	fma.rn.f64 	%fd283, %fd38, %fd245, 0d0000000000000000;
	ld.global.nc.f64 	%fd39, [%rd11+72];
	fma.rn.f64 	%fd284, %fd39, %fd248, %fd282;
	ld.global.nc.f64 	%fd40, [%rd12+72];
	fma.rn.f64 	%fd285, %fd40, %fd249, %fd283;
	ld.global.nc.f64 	%fd41, [%rd11+80];
	fma.rn.f64 	%fd286, %fd41, %fd252, %fd284;
	ld.global.nc.f64 	%fd42, [%rd12+80];
	fma.rn.f64 	%fd287, %fd42, %fd253, %fd285;
	ld.global.nc.f64 	%fd43, [%rd11+88];
	fma.rn.f64 	%fd288, %fd43, %fd256, %fd286;
	ld.global.nc.f64 	%fd44, [%rd12+88];
	fma.rn.f64 	%fd289, %fd44, %fd257, %fd287;
	ld.global.nc.f64 	%fd290, [%rd15+-16];
	ld.global.nc.f64 	%fd291, [%rd15+-40];
	sub.f64 	%fd292, %fd288, %fd289;
	mul.f64 	%fd468, %fd292, %fd290;
	add.f64 	%fd293, %fd288, %fd289;
	mul.f64 	%fd471, %fd293, %fd291;
	ld.global.nc.f64 	%fd47, [%rd11+96];
	fma.rn.f64 	%fd294, %fd47, %fd244, 0d0000000000000000;
	ld.global.nc.f64 	%fd48, [%rd12+96];
	fma.rn.f64 	%fd295, %fd48, %fd245, 0d0000000000000000;
	ld.global.nc.f64 	%fd49, [%rd11+104];
	fma.rn.f64 	%fd296, %fd49, %fd248, %fd294;
	ld.global.nc.f64 	%fd50, [%rd12+104];
	fma.rn.f64 	%fd297, %fd50, %fd249, %fd295;
	ld.global.nc.f64 	%fd51, [%rd11+112];
	fma.rn.f64 	%fd298, %fd51, %fd252, %fd296;
	ld.global.nc.f64 	%fd52, [%rd12+112];
	fma.rn.f64 	%fd299, %fd52, %fd253, %fd297;
	ld.global.nc.f64 	%fd53, [%rd11+120];
	fma.rn.f64 	%fd300, %fd53, %fd256, %fd298;
	ld.global.nc.f64 	%fd54, [%rd12+120];
	fma.rn.f64 	%fd301, %fd54, %fd257, %fd299;
	ld.global.nc.f64 	%fd302, [%rd15+-24];
	ld.global.nc.f64 	%fd303, [%rd15+-32];
	sub.f64 	%fd304, %fd300, %fd301;
	mul.f64 	%fd469, %fd304, %fd302;
	add.f64 	%fd305, %fd300, %fd301;
	mul.f64 	%fd470, %fd305, %fd303;
	bar.sync 	0;
	add.f64 	%fd306, %fd473, %fd466;
	sub.f64 	%fd307, %fd473, %fd466;
	add.f64 	%fd308, %fd472, %fd467;
	sub.f64 	%fd309, %fd472, %fd467;
	add.f64 	%fd310, %fd471, %fd468;
	sub.f64 	%fd311, %fd471, %fd468;
	add.f64 	%fd312, %fd470, %fd469;
	sub.f64 	%fd313, %fd470, %fd469;
	fma.rn.f64 	%fd314, %fd17, %fd306, 0d0000000000000000;
	fma.rn.f64 	%fd315, %fd18, %fd307, 0d0000000000000000;
	fma.rn.f64 	%fd316, %fd27, %fd308, %fd314;
	fma.rn.f64 	%fd317, %fd28, %fd309, %fd315;
	fma.rn.f64 	%fd318, %fd37, %fd310, %fd316;
	fma.rn.f64 	%fd319, %fd38, %fd311, %fd317;
	fma.rn.f64 	%fd320, %fd47, %fd312, %fd318;
	fma.rn.f64 	%fd321, %fd48, %fd313, %fd319;
	sub.f64 	%fd322, %fd320, %fd321;
	st.shared.f64 	[%r36+56], %fd322;
	add.f64 	%fd323, %fd320, %fd321;
	st.shared.f64 	[%r36], %fd323;
	fma.rn.f64 	%fd324, %fd19, %fd306, 0d0000000000000000;
	fma.rn.f64 	%fd325, %fd20, %fd307, 0d0000000000000000;
	fma.rn.f64 	%fd326, %fd29, %fd308, %fd324;
	fma.rn.f64 	%fd327, %fd30, %fd309, %fd325;
	fma.rn.f64 	%fd328, %fd39, %fd310, %fd326;
	fma.rn.f64 	%fd329, %fd40, %fd311, %fd327;
	fma.rn.f64 	%fd330, %fd49, %fd312, %fd328;
	fma.rn.f64 	%fd331, %fd50, %fd313, %fd329;
	sub.f64 	%fd332, %fd330, %fd331;
	st.shared.f64 	[%r36+48], %fd332;
	add.f64 	%fd333, %fd330, %fd331;
	st.shared.f64 	[%r36+8], %fd333;
	fma.rn.f64 	%fd334, %fd21, %fd306, 0d0000000000000000;
	fma.rn.f64 	%fd335, %fd22, %fd307, 0d0000000000000000;
	fma.rn.f64 	%fd336, %fd31, %fd308, %fd334;
	fma.rn.f64 	%fd337, %fd32, %fd309, %fd335;
	fma.rn.f64 	%fd338, %fd41, %fd310, %fd336;
	fma.rn.f64 	%fd339, %fd42, %fd311, %fd337;
	fma.rn.f64 	%fd340, %fd51, %fd312, %fd338;
	fma.rn.f64 	%fd341, %fd52, %fd313, %fd339;
	sub.f64 	%fd342, %fd340, %fd341;
	st.shared.f64 	[%r36+40], %fd342;
	add.f64 	%fd343, %fd340, %fd341;
	st.shared.f64 	[%r36+16], %fd343;
	fma.rn.f64 	%fd344, %fd23, %fd306, 0d0000000000000000;
	fma.rn.f64 	%fd345, %fd24, %fd307, 0d0000000000000000;
	fma.rn.f64 	%fd346, %fd33, %fd308, %fd344;
	fma.rn.f64 	%fd347, %fd34, %fd309, %fd345;
	fma.rn.f64 	%fd348, %fd43, %fd310, %fd346;
	fma.rn.f64 	%fd349, %fd44, %fd311, %fd347;
	fma.rn.f64 	%fd350, %fd53, %fd312, %fd348;
	fma.rn.f64 	%fd351, %fd54, %fd313, %fd349;
	sub.f64 	%fd352, %fd350, %fd351;
	st.shared.f64 	[%r36+32], %fd352;
	add.f64 	%fd353, %fd350, %fd351;
	st.shared.f64 	[%r36+24], %fd353;
	bar.sync 	0;
	@%p7 bra 	$L__BB185_8;
	mov.u32 	%r42, %tid.y;
	shl.b32 	%r43, %r42, 12;
	mov.u32 	%r44, _ZZ30massMatrixMultiplyGlobalKernelILi8ELi8ELi1EEviPKdS1_S1_S1_PdE6s_tmp1;
	add.s32 	%r45, %r44, %r43;
	mov.u32 	%r46, %tid.x;
	shr.u32 	%r47, %r46, 3;
	shl.b32 	%r48, %r47, 6;
	add.s32 	%r49, %r45, %r48;
	mad.lo.s32 	%r50, %r47, 448, %r49;
	shl.b32 	%r51, %r46, 3;
	and.b32  	%r52, %r51, 56;
	add.s32 	%r53, %r50, %r52;
	ld.shared.f64 	%fd354, [%r53];
	ld.shared.f64 	%fd355, [%r53+448];
	add.f64 	%fd356, %fd354, %fd355;
	sub.f64 	%fd357, %fd354, %fd355;
	ld.shared.f64 	%fd358, [%r53+64];
	ld.shared.f64 	%fd359, [%r53+384];
	add.f64 	%fd360, %fd358, %fd359;
	sub.f64 	%fd361, %fd358, %fd359;
	ld.shared.f64 	%fd362, [%r53+128];
	ld.shared.f64 	%fd363, [%r53+320];
	add.f64 	%fd364, %fd362, %fd363;
	sub.f64 	%fd365, %fd362, %fd363;
	ld.shared.f64 	%fd366, [%r53+192];
	ld.shared.f64 	%fd367, [%r53+256];
	add.f64 	%fd368, %fd366, %fd367;
	sub.f64 	%fd369, %fd366, %fd367;
	fma.rn.f64 	%fd370, %fd17, %fd356, 0d0000000000000000;
	fma.rn.f64 	%fd371, %fd18, %fd357, 0d0000000000000000;
	fma.rn.f64 	%fd372, %fd27, %fd360, %fd370;
	fma.rn.f64 	%fd373, %fd28, %fd361, %fd371;
	fma.rn.f64 	%fd374, %fd37, %fd364, %fd372;
	fma.rn.f64 	%fd375, %fd38, %fd365, %fd373;
	fma.rn.f64 	%fd376, %fd47, %fd368, %fd374;
	fma.rn.f64 	%fd377, %fd48, %fd369, %fd375;
	sub.f64 	%fd378, %fd376, %fd377;
	st.shared.f64 	[%r53+448], %fd378;
	add.f64 	%fd379, %fd376, %fd377;
	st.shared.f64 	[%r53], %fd379;
	fma.rn.f64 	%fd380, %fd19, %fd356, 0d0000000000000000;
	fma.rn.f64 	%fd381, %fd20, %fd357, 0d0000000000000000;
	fma.rn.f64 	%fd382, %fd29, %fd360, %fd380;
	fma.rn.f64 	%fd383, %fd30, %fd361, %fd381;
	fma.rn.f64 	%fd384, %fd39, %fd364, %fd382;
	fma.rn.f64 	%fd385, %fd40, %fd365, %fd383;
	fma.rn.f64 	%fd386, %fd49, %fd368, %fd384;
	fma.rn.f64 	%fd387, %fd50, %fd369, %fd385;
	sub.f64 	%fd388, %fd386, %fd387;
	st.shared.f64 	[%r53+384], %fd388;
	add.f64 	%fd389, %fd386, %fd387;
	st.shared.f64 	[%r53+64], %fd389;
	fma.rn.f64 	%fd390, %fd21, %fd356, 0d0000000000000000;
	fma.rn.f64 	%fd391, %fd22, %fd357, 0d0000000000000000;
	fma.rn.f64 	%fd392, %fd31, %fd360, %fd390;
	fma.rn.f64 	%fd393, %fd32, %fd361, %fd391;
	fma.rn.f64 	%fd394, %fd41, %fd364, %fd392;
	fma.rn.f64 	%fd395, %fd42, %fd365, %fd393;
	fma.rn.f64 	%fd396, %fd51, %fd368, %fd394;
	fma.rn.f64 	%fd397, %fd52, %fd369, %fd395;
	sub.f64 	%fd398, %fd396, %fd397;
	st.shared.f64 	[%r53+320], %fd398;
	add.f64 	%fd399, %fd396, %fd397;
	st.shared.f64 	[%r53+128], %fd399;
	fma.rn.f64 	%fd400, %fd23, %fd356, 0d0000000000000000;
	fma.rn.f64 	%fd401, %fd24, %fd357, 0d0000000000000000;
	fma.rn.f64 	%fd402, %fd33, %fd360, %fd400;
	fma.rn.f64 	%fd403, %fd34, %fd361, %fd401;
	fma.rn.f64 	%fd404, %fd43, %fd364, %fd402;
	fma.rn.f64 	%fd405, %fd44, %fd365, %fd403;
	fma.rn.f64 	%fd406, %fd53, %fd368, %fd404;
	fma.rn.f64 	%fd407, %fd54, %fd369, %fd405;
	sub.f64 	%fd408, %fd406, %fd407;
	st.shared.f64 	[%r53+256], %fd408;
	add.f64 	%fd409, %fd406, %fd407;
	st.shared.f64 	[%r53+192], %fd409;
$L__BB185_8:
	mov.u32 	%r54, %tid.x;
	setp.gt.u32 	%p8, %r54, 63;
	bar.sync 	0;
	@%p8 bra 	$L__BB185_10;
	mov.u32 	%r55, %tid.y;
	shl.b32 	%r56, %r55, 12;
	mov.u32 	%r57, _ZZ30massMatrixMultiplyGlobalKernelILi8ELi8ELi1EEviPKdS1_S1_S1_PdE6s_tmp1;
	add.s32 	%r58, %r57, %r56;
	mov.u32 	%r59, %tid.x;
	shl.b32 	%r60, %r59, 3;
	and.b32  	%r61, %r60, 8128;
	add.s32 	%r62, %r58, %r61;
	and.b32  	%r63, %r60, 56;
	add.s32 	%r64, %r62, %r63;
	ld.shared.f64 	%fd410, [%r64];
	ld.shared.f64 	%fd411, [%r64+3584];
	add.f64 	%fd412, %fd410, %fd411;
	sub.f64 	%fd413, %fd410, %fd411;
	ld.shared.f64 	%fd414, [%r64+512];
	ld.shared.f64 	%fd415, [%r64+3072];
	add.f64 	%fd416, %fd414, %fd415;
	sub.f64 	%fd417, %fd414, %fd415;
	ld.shared.f64 	%fd418, [%r64+1024];
	ld.shared.f64 	%fd419, [%r64+2560];
	add.f64 	%fd420, %fd418, %fd419;
	sub.f64 	%fd421, %fd418, %fd419;
	ld.shared.f64 	%fd422, [%r64+1536];
	ld.shared.f64 	%fd423, [%r64+2048];
	add.f64 	%fd424, %fd422, %fd423;
	sub.f64 	%fd425, %fd422, %fd423;
	fma.rn.f64 	%fd426, %fd17, %fd412, 0d0000000000000000;
	fma.rn.f64 	%fd427, %fd18, %fd413, 0d0000000000000000;
	fma.rn.f64 	%fd428, %fd27, %fd416, %fd426;
	fma.rn.f64 	%fd429, %fd28, %fd417, %fd427;
	fma.rn.f64 	%fd430, %fd37, %fd420, %fd428;
	fma.rn.f64 	%fd431, %fd38, %fd421, %fd429;
	fma.rn.f64 	%fd432, %fd47, %fd424, %fd430;
	fma.rn.f64 	%fd433, %fd48, %fd425, %fd431;
	sub.f64 	%fd466, %fd432, %fd433;
	add.f64 	%fd473, %fd432, %fd433;
	fma.rn.f64 	%fd434, %fd19, %fd412, 0d0000000000000000;
	fma.rn.f64 	%fd435, %fd20, %fd413, 0d0000000000000000;
	fma.rn.f64 	%fd436, %fd29, %fd416, %fd434;
	fma.rn.f64 	%fd437, %fd30, %fd417, %fd435;
	fma.rn.f64 	%fd438, %fd39, %fd420, %fd436;
	fma.rn.f64 	%fd439, %fd40, %fd421, %fd437;
	fma.rn.f64 	%fd440, %fd49, %fd424, %fd438;
	fma.rn.f64 	%fd441, %fd50, %fd425, %fd439;
	sub.f64 	%fd467, %fd440, %fd441;
	add.f64 	%fd472, %fd440, %fd441;
	fma.rn.f64 	%fd442, %fd21, %fd412, 0d0000000000000000;
	fma.rn.f64 	%fd443, %fd22, %fd413, 0d0000000000000000;
	fma.rn.f64 	%fd444, %fd31, %fd416, %fd442;
	fma.rn.f64 	%fd445, %fd32, %fd417, %fd443;
	fma.rn.f64 	%fd446, %fd41, %fd420, %fd444;
	fma.rn.f64 	%fd447, %fd42, %fd421, %fd445;
	fma.rn.f64 	%fd448, %fd51, %fd424, %fd446;
	fma.rn.f64 	%fd449, %fd52, %fd425, %fd447;
	sub.f64 	%fd468, %fd448, %fd449;
	add.f64 	%fd471, %fd448, %fd449;
	fma.rn.f64 	%fd450, %fd23, %fd412, 0d0000000000000000;
	fma.rn.f64 	%fd451, %fd24, %fd413, 0d0000000000000000;
	fma.rn.f64 	%fd452, %fd33, %fd416, %fd450;
	fma.rn.f64 	%fd453, %fd34, %fd417, %fd451;
	fma.rn.f64 	%fd454, %fd43, %fd420, %fd452;
	fma.rn.f64 	%fd455, %fd44, %fd421, %fd453;
	fma.rn.f64 	%fd456, %fd53, %fd424, %fd454;
	fma.rn.f64 	%fd457, %fd54, %fd425, %fd455;
	sub.f64 	%fd469, %fd456, %fd457;
	add.f64 	%fd470, %fd456, %fd457;
$L__BB185_10:
	bar.sync 	0;
	@%p4 bra 	$L__BB185_12;
	ld.param.u64 	%rd22, [_Z30massMatrixMultiplyGlobalKernelILi8ELi8ELi1EEviPKdS1_S1_S1_Pd_param_5];
	mov.u32 	%r65, %tid.x;
	and.b32  	%r66, %r65, 63;
	mov.u32 	%r67, %ctaid.x;
	mov.u32 	%r68, %tid.y;
	add.s32 	%r69, %r67, %r68;
	shl.b32 	%r70, %r69, 9;
	or.b32  	%r71, %r66, %r70;
	cvta.to.global.u64 	%rd16, %rd22;
	mul.wide.s32 	%rd17, %r71, 8;
	add.s64 	%rd18, %rd16, %rd17;
	st.global.f64 	[%rd18], %fd473;
	st.global.f64 	[%rd18+512], %fd472;
	st.global.f64 	[%rd18+1024], %fd471;
	st.global.f64 	[%rd18+1536], %fd470;
	st.global.f64 	[%rd18+2048], %fd469;
	st.global.f64 	[%rd18+2560], %fd468;
	st.global.f64 	[%rd18+3072], %fd467;
	st.global.f64 	[%rd18+3584], %fd466;
$L__BB185_12:
	ret;

}
	// .globl	_Z40massMatrixMultiplyMonolithicGlobalKernelILi8ELi8ELi1EEviPKdS1_S1_S1_Pd
.visible .entry _Z40massMatrixMultiplyMonolithicGlobalKernelILi8ELi8ELi1EEviPKdS1_S1_S1_Pd(
	.param .u32 _Z40massMatrixMultiplyMonolithicGlobalKernelILi8ELi8ELi1EEviPKdS1_S1_S1_Pd_param_0,
	.param .u64 .ptr .align 1 _Z40massMatrixMultiplyMonolithicGlobalKernelILi8ELi8ELi1EEviPKdS1_S1_S1_Pd_param_1,
	.param .u64 .ptr .align 1 _Z40massMatrixMultiplyMonolithicGlobalKernelILi8ELi8ELi1EEviPKdS1_S1_S1_Pd_param_2,
	.param .u64 .ptr .align 1 _Z40massMatrixMultiplyMonolithicGlobalKernelILi8ELi8ELi1EEviPKdS1_S1_S1_Pd_param_3,
	.param .u64 .ptr .align 1 _Z40massMatrixMultiplyMonolithicGlobalKernelILi8ELi8ELi1EEviPKdS1_S1_S1_Pd_param_4,
	.param .u64 .ptr .align 1 _Z40massMatrixMultiplyMonolithicGlobalKernelILi8ELi8ELi1EEviPKdS1_S1_S1_Pd_param_5
)
{
	.reg .pred 	%p<17>;
	.reg .b32 	%r<113>;
	.reg .b64 	%rd<37>;
	.reg .b64 	%fd<690>;
	// demoted variable
	.shared .align 8 .b8 _ZZ40massMatrixMultiplyMonolithicGlobalKernelILi8ELi8ELi1EEviPKdS1_S1_S1_PdE6s_tmp1[4096];
	ld.param.u32 	%r11, [_Z40massMatrixMultiplyMonolithicGlobalKernelILi8ELi8ELi1EEviPKdS1_S1_S1_Pd_param_0];
	ld.param.u64 	%rd4, [_Z40massMatrixMultiplyMonolithicGlobalKernelILi8ELi8ELi1EEviPKdS1_S1_S1_Pd_param_2];
	ld.param.u64 	%rd5, [_Z40massMatrixMultiplyMonolithicGlobalKernelILi8ELi8ELi1EEviPKdS1_S1_S1_Pd_param_4];
	cvta.to.global.u64 	%rd1, %rd4;
	mov.u32 	%r1, %tid.x;
	mov.u32 	%r2, %tid.y;
	mov.u32 	%r12, %ctaid.x;
	add.s32 	%r3, %r12, %r2;
	and.b32  	%r4, %r1, 7;
	and.b32  	%r5, %r1, 1016;
	setp.ge.s32 	%p1, %r3, %r11;
	@%p1 bra 	$L__BB186_2;
	cvta.to.global.u64 	%rd7, %rd5;
	add.s32 	%r13, %r4, %r5;
	shl.b32 	%r14, %r3, 9;
	add.s32 	%r15, %r13, %r14;
	mul.wide.s32 	%rd8, %r15, 8;
	add.s64 	%rd9, %rd7, %rd8;
	ld.global.nc.f64 	%fd673, [%rd9];
	ld.global.nc.f64 	%fd672, [%rd9+512];
	ld.global.nc.f64 	%fd671, [%rd9+1024];
	ld.global.nc.f64 	%fd670, [%rd9+1536];
	ld.global.nc.f64 	%fd669, [%rd9+2048];
	ld.global.nc.f64 	%fd668, [%rd9+2560];
	ld.global.nc.f64 	%fd667, [%rd9+3072];
	ld.global.nc.f64 	%fd666, [%rd9+3584];
$L__BB186_2:
	bar.sync 	0;
	setp.gt.u32 	%p2, %r1, 63;
	shl.b32 	%r16, %r2, 12;
	mov.u32 	%r17, _ZZ40massMatrixMultiplyMonolithicGlobalKernelILi8ELi8ELi1EEviPKdS1_S1_S1_PdE6s_tmp1;
	add.s32 	%r18, %r17, %r16;
	shr.u32 	%r6, %r1, 3;
	shl.b32 	%r19, %r6, 6;
	add.s32 	%r7, %r18, %r19;
	shl.b32 	%r20, %r4, 3;
	add.s32 	%r8, %r7, %r20;
	@%p2 bra 	$L__BB186_4;
	ld.global.nc.f64 	%fd138, [%rd1];
	fma.rn.f64 	%fd139, %fd138, %fd673, 0d0000000000000000;
	ld.global.nc.f64 	%fd140, [%rd1+8];
	fma.rn.f64 	%fd141, %fd140, %fd672, %fd139;
	ld.global.nc.f64 	%fd142, [%rd1+16];
	fma.rn.f64 	%fd143, %fd142, %fd671, %fd141;
	ld.global.nc.f64 	%fd144, [%rd1+24];
	fma.rn.f64 	%fd145, %fd144, %fd670, %fd143;
	ld.global.nc.f64 	%fd146, [%rd1+32];
	fma.rn.f64 	%fd147, %fd146, %fd669, %fd145;
	ld.global.nc.f64 	%fd148, [%rd1+40];
	fma.rn.f64 	%fd149, %fd148, %fd668, %fd147;
	ld.global.nc.f64 	%fd150, [%rd1+48];
	fma.rn.f64 	%fd151, %fd150, %fd667, %fd149;
	ld.global.nc.f64 	%fd152, [%rd1+56];
	fma.rn.f64 	%fd153, %fd152, %fd666, %fd151;
	st.shared.f64 	[%r8], %fd153;
	ld.global.nc.f64 	%fd154, [%rd1+64];
	fma.rn.f64 	%fd155, %fd154, %fd673, 0d0000000000000000;
	ld.global.nc.f64 	%fd156, [%rd1+72];
	fma.rn.f64 	%fd157, %fd156, %fd672, %fd155;
	ld.global.nc.f64 	%fd158, [%rd1+80];
	fma.rn.f64 	%fd159, %fd158, %fd671, %fd157;
	ld.global.nc.f64 	%fd160, [%rd1+88];
	fma.rn.f64 	%fd161, %fd160, %fd670, %fd159;
	ld.global.nc.f64 	%fd162, [%rd1+96];
	fma.rn.f64 	%fd163, %fd162, %fd669, %fd161;
	ld.global.nc.f64 	%fd164, [%rd1+104];
	fma.rn.f64 	%fd165, %fd164, %fd668, %fd163;
	ld.global.nc.f64 	%fd166, [%rd1+112];
	fma.rn.f64 	%fd167, %fd166, %fd667, %fd165;
	ld.global.nc.f64 	%fd168, [%rd1+120];
	fma.rn.f64 	%fd169, %fd168, %fd666, %fd167;
	st.shared.f64 	[%r8+512], %fd169;
	ld.global.nc.f64 	%fd170, [%rd1+128];
	fma.rn.f64 	%fd171, %fd170, %fd673, 0d0000000000000000;
	ld.global.nc.f64 	%fd172, [%rd1+136];
	fma.rn.f64 	%fd173, %fd172, %fd672, %fd171;
	ld.global.nc.f64 	%fd174, [%rd1+144];
	fma.rn.f64 	%fd175, %fd174, %fd671, %fd173;
	ld.global.nc.f64 	%fd176, [%rd1+152];
	fma.rn.f64 	%fd177, %fd176, %fd670, %fd175;
	ld.global.nc.f64 	%fd178, [%rd1+160];
	fma.rn.f64 	%fd179, %fd178, %fd669, %fd177;
	ld.global.nc.f64 	%fd180, [%rd1+168];
	fma.rn.f64 	%fd181, %fd180, %fd668, %fd179;
	ld.global.nc.f64 	%fd182, [%rd1+176];
	fma.rn.f64 	%fd183, %fd182, %fd667, %fd181;
	ld.global.nc.f64 	%fd184, [%rd1+184];
	fma.rn.f64 	%fd185, %fd184, %fd666, %fd183;
	st.shared.f64 	[%r8+1024], %fd185;
	ld.global.nc.f64 	%fd186, [%rd1+192];
	fma.rn.f64 	%fd187, %fd186, %fd673, 0d0000000000000000;
	ld.global.nc.f64 	%fd188, [%rd1+200];
	fma.rn.f64 	%fd189, %fd188, %fd672, %fd187;
	ld.global.nc.f64 	%fd190, [%rd1+208];
	fma.rn.f64 	%fd191, %fd190, %fd671, %fd189;
	ld.global.nc.f64 	%fd192, [%rd1+216];
	fma.rn.f64 	%fd193, %fd192, %fd670, %fd191;
	ld.global.nc.f64 	%fd194, [%rd1+224];
	fma.rn.f64 	%fd195, %fd194, %fd669, %fd193;
	ld.global.nc.f64 	%fd196, [%rd1+232];
	fma.rn.f64 	%fd197, %fd196, %fd668, %fd195;
	ld.global.nc.f64 	%fd198, [%rd1+240];
	fma.rn.f64 	%fd199, %fd198, %fd667, %fd197;
	ld.global.nc.f64 	%fd200, [%rd1+248];
	fma.rn.f64 	%fd201, %fd200, %fd666, %fd199;
	st.shared.f64 	[%r8+1536], %fd201;
	ld.global.nc.f64 	%fd202, [%rd1+256];
	fma.rn.f64 	%fd203, %fd202, %fd673, 0d0000000000000000;
	ld.global.nc.f64 	%fd204, [%rd1+264];
	fma.rn.f64 	%fd205, %fd204, %fd672, %fd203;
	ld.global.nc.f64 	%fd206, [%rd1+272];
	fma.rn.f64 	%fd207, %fd206, %fd671, %fd205;
	ld.global.nc.f64 	%fd208, [%rd1+280];
	fma.rn.f64 	%fd209, %fd208, %fd670, %fd207;
	ld.global.nc.f64 	%fd210, [%rd1+288];
	fma.rn.f64 	%fd211, %fd210, %fd669, %fd209;
	ld.global.nc.f64 	%fd212, [%rd1+296];
	fma.rn.f64 	%fd213, %fd212, %fd668, %fd211;
	ld.global.nc.f64 	%fd214, [%rd1+304];
	fma.rn.f64 	%fd215, %fd214, %fd667, %fd213;
	ld.global.nc.f64 	%fd216, [%rd1+312];
	fma.rn.f64 	%fd217, %fd216, %fd666, %fd215;
	st.shared.f64 	[%r8+2048], %fd217;
	ld.global.nc.f64 	%fd218, [%rd1+320];
	fma.rn.f64 	%fd219, %fd218, %fd673, 0d0000000000000000;
	ld.global.nc.f64 	%fd220, [%rd1+328];
	fma.rn.f64 	%fd221, %fd220, %fd672, %fd219;
	ld.global.nc.f64 	%fd222, [%rd1+336];
	fma.rn.f64 	%fd223, %fd222, %fd671, %fd221;
	ld.global.nc.f64 	%fd224, [%rd1+344];
	fma.rn.f64 	%fd225, %fd224, %fd670, %fd223;
	ld.global.nc.f64 	%fd226, [%rd1+352];
	fma.rn.f64 	%fd227, %fd226, %fd669, %fd225;
	ld.global.nc.f64 	%fd228, [%rd1+360];
	fma.rn.f64 	%fd229, %fd228, %fd668, %fd227;
	ld.global.nc.f64 	%fd230, [%rd1+368];
	fma.rn.f64 	%fd231, %fd230, %fd667, %fd229;
	ld.global.nc.f64 	%fd232, [%rd1+376];
	fma.rn.f64 	%fd233, %fd232, %fd666, %fd231;
	st.shared.f64 	[%r8+2560], %fd233;
	ld.global.nc.f64 	%fd234, [%rd1+384];
	fma.rn.f64 	%fd235, %fd234, %fd673, 0d0000000000000000;
	ld.global.nc.f64 	%fd236, [%rd1+392];
	fma.rn.f64 	%fd237, %fd236, %fd672, %fd235;
	ld.global.nc.f64 	%fd238, [%rd1+400];
	fma.rn.f64 	%fd239, %fd238, %fd671, %fd237;
	ld.global.nc.f64 	%fd240, [%rd1+408];
	fma.rn.f64 	%fd241, %fd240, %fd670, %fd239;
	ld.global.nc.f64 	%fd242, [%rd1+416];
	fma.rn.f64 	%fd243, %fd242, %fd669, %fd241;
	ld.global.nc.f64 	%fd244, [%rd1+424];
	fma.rn.f64 	%fd245, %fd244, %fd668, %fd243;
	ld.global.nc.f64 	%fd246, [%rd1+432];
	fma.rn.f64 	%fd247, %fd246, %fd667, %fd245;
	ld.global.nc.f64 	%fd248, [%rd1+440];
	fma.rn.f64 	%fd249, %fd248, %fd666, %fd247;
	st.shared.f64 	[%r8+3072], %fd249;
	ld.global.nc.f64 	%fd250, [%rd1+448];
	fma.rn.f64 	%fd251, %fd250, %fd673, 0d0000000000000000;
	ld.global.nc.f64 	%fd252, [%rd1+456];
	fma.rn.f64 	%fd253, %fd252, %fd672, %fd251;
	ld.global.nc.f64 	%fd254, [%rd1+464];
	fma.rn.f64 	%fd255, %fd254, %fd671, %fd253;
	ld.global.nc.f64 	%fd256, [%rd1+472];
	fma.rn.f64 	%fd257, %fd256, %fd670, %fd255;
	ld.global.nc.f64 	%fd258, [%rd1+480];
	fma.rn.f64 	%fd259, %fd258, %fd669, %fd257;
	ld.global.nc.f64 	%fd260, [%rd1+488];
	fma.rn.f64 	%fd261, %fd260, %fd668, %fd259;
	ld.global.nc.f64 	%fd262, [%rd1+496];
	fma.rn.f64 	%fd263, %fd262, %fd667, %fd261;
	ld.global.nc.f64 	%fd264, [%rd1+504];
	fma.rn.f64 	%fd265, %fd264, %fd666, %fd263;
	st.shared.f64 	[%r8+3584], %fd265;
$L__BB186_4:
	setp.gt.u32 	%p3, %r1, 63;
	bar.sync 	0;
	mad.lo.s32 	%r21, %r6, 448, %r7;
	add.s32 	%r9, %r21, %r20;
	@%p3 bra 	$L__BB186_6;
	ld.shared.f64 	%fd266, [%r9];
	ld.shared.f64 	%fd267, [%r9+64];
	ld.shared.f64 	%fd268, [%r9+128];
	ld.shared.f64 	%fd269, [%r9+192];
	ld.shared.f64 	%fd270, [%r9+256];
	ld.shared.f64 	%fd271, [%r9+320];
	ld.shared.f64 	%fd272, [%r9+384];
	ld.shared.f64 	%fd273, [%r9+448];
	ld.global.nc.f64 	%fd274, [%rd1];
	fma.rn.f64 	%fd275, %fd274, %fd266, 0d0000000000000000;
	ld.global.nc.f64 	%fd276, [%rd1+8];
	fma.rn.f64 	%fd277, %fd276, %fd267, %fd275;
	ld.global.nc.f64 	%fd278, [%rd1+16];
	fma.rn.f64 	%fd279, %fd278, %fd268, %fd277;
	ld.global.nc.f64 	%fd280, [%rd1+24];
	fma.rn.f64 	%fd281, %fd280, %fd269, %fd279;
	ld.global.nc.f64 	%fd282, [%rd1+32];
	fma.rn.f64 	%fd283, %fd282, %fd270, %fd281;
	ld.global.nc.f64 	%fd284, [%rd1+40];
	fma.rn.f64 	%fd285, %fd284, %fd271, %fd283;
	ld.global.nc.f64 	%fd286, [%rd1+48];
	fma.rn.f64 	%fd287, %fd286, %fd272, %fd285;
	ld.global.nc.f64 	%fd288, [%rd1+56];
	fma.rn.f64 	%fd289, %fd288, %fd273, %fd287;
	st.shared.f64 	[%r9], %fd289;
	ld.global.nc.f64 	%fd290, [%rd1+64];
	fma.rn.f64 	%fd291, %fd290, %fd266, 0d0000000000000000;
	ld.global.nc.f64 	%fd292, [%rd1+72];
	fma.rn.f64 	%fd293, %fd292, %fd267, %fd291;
	ld.global.nc.f64 	%fd294, [%rd1+80];
	fma.rn.f64 	%fd295, %fd294, %fd268, %fd293;
	ld.global.nc.f64 	%fd296, [%rd1+88];
	fma.rn.f64 	%fd297, %fd296, %fd269, %fd295;
	ld.global.nc.f64 	%fd298, [%rd1+96];
	fma.rn.f64 	%fd299, %fd298, %fd270, %fd297;
	ld.global.nc.f64 	%fd300, [%rd1+104];
	fma.rn.f64 	%fd301, %fd300, %fd271, %fd299;
	ld.global.nc.f64 	%fd302, [%rd1+112];
	fma.rn.f64 	%fd303, %fd302, %fd272, %fd301;
	ld.global.nc.f64 	%fd304, [%rd1+120];
	fma.rn.f64 	%fd305, %fd304, %fd273, %fd303;
	st.shared.f64 	[%r9+64], %fd305;
	ld.global.nc.f64 	%fd306, [%rd1+128];
	fma.rn.f64 	%fd307, %fd306, %fd266, 0d0000000000000000;
	ld.global.nc.f64 	%fd308, [%rd1+136];
	fma.rn.f64 	%fd309, %fd308, %fd267, %fd307;
	ld.global.nc.f64 	%fd310, [%rd1+144];
	fma.rn.f64 	%fd311, %fd310, %fd268, %fd309;
	ld.global.nc.f64 	%fd312, [%rd1+152];
	fma.rn.f64 	%fd313, %fd312, %fd269, %fd311;
	ld.global.nc.f64 	%fd314, [%rd1+160];
	fma.rn.f64 	%fd315, %fd314, %fd270, %fd313;
	ld.global.nc.f64 	%fd316, [%rd1+168];
	fma.rn.f64 	%fd317, %fd316, %fd271, %fd315;
	ld.global.nc.f64 	%fd318, [%rd1+176];
	fma.rn.f64 	%fd319, %fd318, %fd272, %fd317;
	ld.global.nc.f64 	%fd320, [%rd1+184];
	fma.rn.f64 	%fd321, %fd320, %fd273, %fd319;
	st.shared.f64 	[%r9+128], %fd321;
	ld.global.nc.f64 	%fd322, [%rd1+192];
	fma.rn.f64 	%fd323, %fd322, %fd266, 0d0000000000000000;
	ld.global.nc.f64 	%fd324, [%rd1+200];
	fma.rn.f64 	%fd325, %fd324, %fd267, %fd323;
	ld.global.nc.f64 	%fd326, [%rd1+208];
	fma.rn.f64 	%fd327, %fd326, %fd268, %fd325;
	ld.global.nc.f64 	%fd328, [%rd1+216];
	fma.rn.f64 	%fd329, %fd328, %fd269, %fd327;
	ld.global.nc.f64 	%fd330, [%rd1+224];
	fma.rn.f64 	%fd331, %fd330, %fd270, %fd329;
	ld.global.nc.f64 	%fd332, [%rd1+232];
	fma.rn.f64 	%fd333, %fd332, %fd271, %fd331;
	ld.global.nc.f64 	%fd334, [%rd1+240];
	fma.rn.f64 	%fd335, %fd334, %fd272, %fd333;
	ld.global.nc.f64 	%fd336, [%rd1+248];
	fma.rn.f64 	%fd337, %fd336, %fd273, %fd335;
	st.shared.f64 	[%r9+192], %fd337;
	ld.global.nc.f64 	%fd338, [%rd1+256];
	fma.rn.f64 	%fd339, %fd338, %fd266, 0d0000000000000000;
	ld.global.nc.f64 	%fd340, [%rd1+264];
	fma.rn.f64 	%fd341, %fd340, %fd267, %fd339;
	ld.global.nc.f64 	%fd342, [%rd1+272];
	fma.rn.f64 	%fd343, %fd342, %fd268, %fd341;
	ld.global.nc.f64 	%fd344, [%rd1+280];
	fma.rn.f64 	%fd345, %fd344, %fd269, %fd343;
	ld.global.nc.f64 	%fd346, [%rd1+288];
	fma.rn.f64 	%fd347, %fd346, %fd270, %fd345;
	ld.global.nc.f64 	%fd348, [%rd1+296];
	fma.rn.f64 	%fd349, %fd348, %fd271, %fd347;
	ld.global.nc.f64 	%fd350, [%rd1+304];
	fma.rn.f64 	%fd351, %fd350, %fd272, %fd349;
	ld.global.nc.f64 	%fd352, [%rd1+312];
	fma.rn.f64 	%fd353, %fd352, %fd273, %fd351;
	st.shared.f64 	[%r9+256], %fd353;
	ld.global.nc.f64 	%fd354, [%rd1+320];
	fma.rn.f64 	%fd355, %fd354, %fd266, 0d0000000000000000;
	ld.global.nc.f64 	%fd356, [%rd1+328];
	fma.rn.f64 	%fd357, %fd356, %fd267, %fd355;
	ld.global.nc.f64 	%fd358, [%rd1+336];
	fma.rn.f64 	%fd359, %fd358, %fd268, %fd357;
	ld.global.nc.f64 	%fd360, [%rd1+344];
	fma.rn.f64 	%fd361, %fd360, %fd269, %fd359;
	ld.global.nc.f64 	%fd362, [%rd1+352];
	fma.rn.f64 	%fd363, %fd362, %fd270, %fd361;
	ld.global.nc.f64 	%fd364, [%rd1+360];
	fma.rn.f64 	%fd365, %fd364, %fd271, %fd363;
	ld.global.nc.f64 	%fd366, [%rd1+368];
	fma.rn.f64 	%fd367, %fd366, %fd272, %fd365;
	ld.global.nc.f64 	%fd368, [%rd1+376];
	fma.rn.f64 	%fd369, %fd368, %fd273, %fd367;
	st.shared.f64 	[%r9+320], %fd369;
	ld.global.nc.f64 	%fd370, [%rd1+384];
	fma.rn.f64 	%fd371, %fd370, %fd266, 0d0000000000000000;
	ld.global.nc.f64 	%fd372, [%rd1+392];
	fma.rn.f64 	%fd373, %fd372, %fd267, %fd371;
	ld.global.nc.f64 	%fd374, [%rd1+400];
	fma.rn.f64 	%fd375, %fd374, %fd268, %fd373;
	ld.global.nc.f64 	%fd376, [%rd1+408];
	fma.rn.f64 	%fd377, %fd376, %fd269, %fd375;
	ld.global.nc.f64 	%fd378, [%rd1+416];
	fma.rn.f64 	%fd379, %fd378, %fd270, %fd377;
	ld.global.nc.f64 	%fd380, [%rd1+424];
	fma.rn.f64 	%fd381, %fd380, %fd271, %fd379;
	ld.global.nc.f64 	%fd382, [%rd1+432];
	fma.rn.f64 	%fd383, %fd382, %fd272, %fd381;
	ld.global.nc.f64 	%fd384, [%rd1+440];
	fma.rn.f64 	%fd385, %fd384, %fd273, %fd383;
	st.shared.f64 	[%r9+384], %fd385;
	ld.global.nc.f64 	%fd386, [%rd1+448];
	fma.rn.f64 	%fd387, %fd386, %fd266, 0d0000000000000000;
	ld.global.nc.f64 	%fd388, [%rd1+456];
	fma.rn.f64 	%fd389, %fd388, %fd267, %fd387;
	ld.global.nc.f64 	%fd390, [%rd1+464];
	fma.rn.f64 	%fd391, %fd390, %fd268, %fd389;
	ld.global.nc.f64 	%fd392, [%rd1+472];
	fma.rn.f64 	%fd393, %fd392, %fd269, %fd391;
	ld.global.nc.f64 	%fd394, [%rd1+480];
	fma.rn.f64 	%fd395, %fd394, %fd270, %fd393;
	ld.global.nc.f64 	%fd396, [%rd1+488];
	fma.rn.f64 	%fd397, %fd396, %fd271, %fd395;
	ld.global.nc.f64 	%fd398, [%rd1+496];
	fma.rn.f64 	%fd399, %fd398, %fd272, %fd397;
	ld.global.nc.f64 	%fd400, [%rd1+504];
	fma.rn.f64 	%fd401, %fd400, %fd273, %fd399;
	st.shared.f64 	[%r9+448], %fd401;
$L__BB186_6:
	ld.param.u64 	%rd28, [_Z40massMatrixMultiplyMonolithicGlobalKernelILi8ELi8ELi1EEviPKdS1_S1_S1_Pd_param_1];
	ld.param.u32 	%r104, [_Z40massMatrixMultiplyMonolithicGlobalKernelILi8ELi8ELi1EEviPKdS1_S1_S1_Pd_param_0];
	setp.ge.s32 	%p4, %r3, %r104;
	bar.sync 	0;
	mad.lo.s32 	%r23, %r4, 56, %r9;
	ld.shared.f64 	%fd17, [%r23];
	ld.shared.f64 	%fd18, [%r23+8];
	ld.shared.f64 	%fd19, [%r23+16];
	ld.shared.f64 	%fd20, [%r23+24];
	ld.shared.f64 	%fd21, [%r23+32];
	ld.shared.f64 	%fd22, [%r23+40];
	ld.shared.f64 	%fd23, [%r23+48];
	ld.shared.f64 	%fd24, [%r23+56];
	add.s32 	%r24, %r4, %r5;
	shl.b32 	%r25, %r24, 3;
	shl.b32 	%r26, %r3, 9;
	add.s32 	%r27, %r25, %r26;
	ld.global.nc.f64 	%fd25, [%rd1];
	fma.rn.f64 	%fd403, %fd25, %fd17, 0d0000000000000000;
	ld.global.nc.f64 	%fd26, [%rd1+8];
	fma.rn.f64 	%fd404, %fd26, %fd18, %fd403;
	ld.global.nc.f64 	%fd27, [%rd1+16];
	fma.rn.f64 	%fd405, %fd27, %fd19, %fd404;
	ld.global.nc.f64 	%fd28, [%rd1+24];
	fma.rn.f64 	%fd406, %fd28, %fd20, %fd405;
	ld.global.nc.f64 	%fd29, [%rd1+32];
	fma.rn.f64 	%fd407, %fd29, %fd21, %fd406;
	ld.global.nc.f64 	%fd30, [%rd1+40];
	fma.rn.f64 	%fd408, %fd30, %fd22, %fd407;
	ld.global.nc.f64 	%fd31, [%rd1+48];
	fma.rn.f64 	%fd409, %fd31, %fd23, %fd408;
	ld.global.nc.f64 	%fd32, [%rd1+56];
	fma.rn.f64 	%fd33, %fd32, %fd24, %fd409;
	cvta.to.global.u64 	%rd10, %rd28;
	mul.wide.s32 	%rd11, %r27, 8;
	add.s64 	%rd2, %rd10, %rd11;
	mov.f64 	%fd674, 0d0000000000000000;
	@%p4 bra 	$L__BB186_8;
	ld.global.nc.f64 	%fd674, [%rd2];
$L__BB186_8:
	ld.param.u32 	%r105, [_Z40massMatrixMultiplyMonolithicGlobalKernelILi8ELi8ELi1EEviPKdS1_S1_S1_Pd_param_0];
	setp.ge.s32 	%p5, %r3, %r105;
	mul.f64 	%fd689, %fd33, %fd674;
	ld.global.nc.f64 	%fd37, [%rd1+64];
	fma.rn.f64 	%fd411, %fd37, %fd17, 0d0000000000000000;
	ld.global.nc.f64 	%fd38, [%rd1+72];
	fma.rn.f64 	%fd412, %fd38, %fd18, %fd411;
	ld.global.nc.f64 	%fd39, [%rd1+80];
	fma.rn.f64 	%fd413, %fd39, %fd19, %fd412;
	ld.global.nc.f64 	%fd40, [%rd1+88];
	fma.rn.f64 	%fd414, %fd40, %fd20, %fd413;
	ld.global.nc.f64 	%fd41, [%rd1+96];
	fma.rn.f64 	%fd415, %fd41, %fd21, %fd414;
	ld.global.nc.f64 	%fd42, [%rd1+104];
	fma.rn.f64 	%fd416, %fd42, %fd22, %fd415;
	ld.global.nc.f64 	%fd43, [%rd1+112];
	fma.rn.f64 	%fd417, %fd43, %fd23, %fd416;
	ld.global.nc.f64 	%fd44, [%rd1+120];
	fma.rn.f64 	%fd45, %fd44, %fd24, %fd417;
	mov.f64 	%fd675, 0d0000000000000000;
	@%p5 bra 	$L__BB186_10;
	ld.global.nc.f64 	%fd675, [%rd2+8];
$L__BB186_10:
	ld.param.u32 	%r106, [_Z40massMatrixMultiplyMonolithicGlobalKernelILi8ELi8ELi1EEviPKdS1_S1_S1_Pd_param_0];
	setp.ge.s32 	%p6, %r3, %r106;
	mul.f64 	%fd688, %fd45, %fd675;
	ld.global.nc.f64 	%fd49, [%rd1+128];
	fma.rn.f64 	%fd419, %fd49, %fd17, 0d0000000000000000;
	ld.global.nc.f64 	%fd50, [%rd1+136];
	fma.rn.f64 	%fd420, %fd50, %fd18, %fd419;
	ld.global.nc.f64 	%fd51, [%rd1+144];
	fma.rn.f64 	%fd421, %fd51, %fd19, %fd420;
	ld.global.nc.f64 	%fd52, [%rd1+152];
	fma.rn.f64 	%fd422, %fd52, %fd20, %fd421;
	ld.global.nc.f64 	%fd53, [%rd1+160];
	fma.rn.f64 	%fd423, %fd53, %fd21, %fd422;
	ld.global.nc.f64 	%fd54, [%rd1+168];
	fma.rn.f64 	%fd424, %fd54, %fd22, %fd423;
	ld.global.nc.f64 	%fd55, [%rd1+176];
	fma.rn.f64 	%fd425, %fd55, %fd23, %fd424;
	ld.global.nc.f64 	%fd56, [%rd1+184];
	fma.rn.f64 	%fd57, %fd56, %fd24, %fd425;
	mov.f64 	%fd676, 0d0000000000000000;
	@%p6 bra 	$L__BB186_12;
	ld.global.nc.f64 	%fd676, [%rd2+16];
$L__BB186_12:
	ld.param.u32 	%r107, [_Z40massMatrixMultiplyMonolithicGlobalKernelILi8ELi8ELi1EEviPKdS1_S1_S1_Pd_param_0];
	setp.ge.s32 	%p7, %r3, %r107;
	mul.f64 	%fd687, %fd57, %fd676;
	ld.global.nc.f64 	%fd61, [%rd1+192];
	fma.rn.f64 	%fd427, %fd61, %fd17, 0d0000000000000000;
	ld.global.nc.f64 	%fd62, [%rd1+200];
	fma.rn.f64 	%fd428, %fd62, %fd18, %fd427;
	ld.global.nc.f64 	%fd63, [%rd1+208];
	fma.rn.f64 	%fd429, %fd63, %fd19, %fd428;
	ld.global.nc.f64 	%fd64, [%rd1+216];
	fma.rn.f64 	%fd430, %fd64, %fd20, %fd429;
	ld.global.nc.f64 	%fd65, [%rd1+224];
	fma.rn.f64 	%fd431, %fd65, %fd21, %fd430;
	ld.global.nc.f64 	%fd66, [%rd1+232];
	fma.rn.f64 	%fd432, %fd66, %fd22, %fd431;
	ld.global.nc.f64 	%fd67, [%rd1+240];
	fma.rn.f64 	%fd433, %fd67, %fd23, %fd432;
	ld.global.nc.f64 	%fd68, [%rd1+248];
	fma.rn.f64 	%fd69, %fd68, %fd24, %fd433;
	mov.f64 	%fd677, 0d0000000000000000;
	@%p7 bra 	$L__BB186_14;
	ld.global.nc.f64 	%fd677, [%rd2+24];
$L__BB186_14:
	ld.param.u64 	%rd32, [_Z40massMatrixMultiplyMonolithicGlobalKernelILi8ELi8ELi1EEviPKdS1_S1_S1_Pd_param_2];
	ld.param.u32 	%r108, [_Z40massMatrixMultiplyMonolithicGlobalKernelILi8ELi8ELi1EEviPKdS1_S1_S1_Pd_param_0];
	setp.ge.s32 	%p8, %r3, %r108;
	mul.f64 	%fd686, %fd69, %fd677;
	cvta.to.global.u64 	%rd12, %rd32;
	ld.global.nc.f64 	%fd73, [%rd12+256];
	fma.rn.f64 	%fd435, %fd73, %fd17, 0d0000000000000000;
	ld.global.nc.f64 	%fd74, [%rd12+264];
	fma.rn.f64 	%fd436, %fd74, %fd18, %fd435;
	ld.global.nc.f64 	%fd75, [%rd12+272];
	fma.rn.f64 	%fd437, %fd75, %fd19, %fd436;
	ld.global.nc.f64 	%fd76, [%rd12+280];
	fma.rn.f64 	%fd438, %fd76, %fd20, %fd437;
	ld.global.nc.f64 	%fd77, [%rd12+288];
	fma.rn.f64 	%fd439, %fd77, %fd21, %fd438;
	ld.global.nc.f64 	%fd78, [%rd12+296];
	fma.rn.f64 	%fd440, %fd78, %fd22, %fd439;
	ld.global.nc.f64 	%fd79, [%rd12+304];
	fma.rn.f64 	%fd441, %fd79, %fd23, %fd440;
	ld.global.nc.f64 	%fd80, [%rd12+312];
	fma.rn.f64 	%fd81, %fd80, %fd24, %fd441;
	mov.f64 	%fd678, 0d0000000000000000;
	@%p8 bra 	$L__BB186_16;
	ld.global.nc.f64 	%fd678, [%rd2+32];
$L__BB186_16:
	ld.param.u64 	%rd33, [_Z40massMatrixMultiplyMonolithicGlobalKernelILi8ELi8ELi1EEviPKdS1_S1_S1_Pd_param_2];
	ld.param.u32 	%r109, [_Z40massMatrixMultiplyMonolithicGlobalKernelILi8ELi8ELi1EEviPKdS1_S1_S1_Pd_param_0];
	setp.ge.s32 	%p9, %r3, %r109;
	mul.f64 	%fd685, %fd81, %fd678;
	cvta.to.global.u64 	%rd13, %rd33;
	ld.global.nc.f64 	%fd85, [%rd13+320];
	fma.rn.f64 	%fd443, %fd85, %fd17, 0d0000000000000000;
	ld.global.nc.f64 	%fd86, [%rd13+328];
	fma.rn.f64 	%fd444, %fd86, %fd18, %fd443;
	ld.global.nc.f64 	%fd87, [%rd13+336];
	fma.rn.f64 	%fd445, %fd87, %fd19, %fd444;
	ld.global.nc.f64 	%fd88, [%rd13+344];
	fma.rn.f64 	%fd446, %fd88, %fd20, %fd445;
	ld.global.nc.f64 	%fd89, [%rd13+352];
	fma.rn.f64 	%fd447, %fd89, %fd21, %fd446;
	ld.global.nc.f64 	%fd90, [%rd13+360];
	fma.rn.f64 	%fd448, %fd90, %fd22, %fd447;
	ld.global.nc.f64 	%fd91, [%rd13+368];
	fma.rn.f64 	%fd449, %fd91, %fd23, %fd448;
	ld.global.nc.f64 	%fd92, [%rd13+376];
	fma.rn.f64 	%fd93, %fd92, %fd24, %fd449;
	mov.f64 	%fd679, 0d0000000000000000;
	@%p9 bra 	$L__BB186_18;
	ld.param.u64 	%rd29, [_Z40massMatrixMultiplyMonolithicGlobalKernelILi8ELi8ELi1EEviPKdS1_S1_S1_Pd_param_1];
	cvta.to.global.u64 	%rd14, %rd29;
	mov.u32 	%r31, %tid.x;
	shl.b32 	%r32, %r31, 3;
	mov.u32 	%r33, %ctaid.x;
	mov.u32 	%r34, %tid.y;
	add.s32 	%r35, %r33, %r34;
	shl.b32 	%r36, %r35, 9;
	add.s32 	%r37, %r32, %r36;
	mul.wide.s32 	%rd15, %r37, 8;
	add.s64 	%rd16, %rd14, %rd15;
	ld.global.nc.f64 	%fd679, [%rd16+40];
$L__BB186_18:
	ld.param.u64 	%rd34, [_Z40massMatrixMultiplyMonolithicGlobalKernelILi8ELi8ELi1EEviPKdS1_S1_S1_Pd_param_2];
	ld.param.u32 	%r110, [_Z40massMatrixMultiplyMonolithicGlobalKernelILi8ELi8ELi1EEviPKdS1_S1_S1_Pd_param_0];
	mov.u32 	%r38, %ctaid.x;
	mov.u32 	%r39, %tid.y;
	add.s32 	%r40, %r38, %r39;
	setp.ge.s32 	%p10, %r40, %r110;
	mul.f64 	%fd684, %fd93, %fd679;
	cvta.to.global.u64 	%rd17, %rd34;
	ld.global.nc.f64 	%fd97, [%rd17+384];
	fma.rn.f64 	%fd451, %fd97, %fd17, 0d0000000000000000;
	ld.global.nc.f64 	%fd98, [%rd17+392];
	fma.rn.f64 	%fd452, %fd98, %fd18, %fd451;
	ld.global.nc.f64 	%fd99, [%rd17+400];
	fma.rn.f64 	%fd453, %fd99, %fd19, %fd452;
	ld.global.nc.f64 	%fd100, [%rd17+408];
	fma.rn.f64 	%fd454, %fd100, %fd20, %fd453;
	ld.global.nc.f64 	%fd101, [%rd17+416];
	fma.rn.f64 	%fd455, %fd101, %fd21, %fd454;
	ld.global.nc.f64 	%fd102, [%rd17+424];
	fma.rn.f64 	%fd456, %fd102, %fd22, %fd455;
	ld.global.nc.f64 	%fd103, [%rd17+432];
	fma.rn.f64 	%fd457, %fd103, %fd23, %fd456;
	ld.global.nc.f64 	%fd104, [%rd17+440];
	fma.rn.f64 	%fd105, %fd104, %fd24, %fd457;
	mov.f64 	%fd680, 0d0000000000000000;
	@%p10 bra 	$L__BB186_20;
	ld.param.u64 	%rd30, [_Z40massMatrixMultiplyMonolithicGlobalKernelILi8ELi8ELi1EEviPKdS1_S1_S1_Pd_param_1];
	cvta.to.global.u64 	%rd18, %rd30;
	mov.u32 	%r41, %tid.x;
	shl.b32 	%r42, %r41, 3;
	mov.u32 	%r43, %ctaid.x;
	mov.u32 	%r44, %tid.y;
	add.s32 	%r45, %r43, %r44;
	shl.b32 	%r46, %r45, 9;
	add.s32 	%r47, %r42, %r46;
	mul.wide.s32 	%rd19, %r47, 8;
	add.s64 	%rd20, %rd18, %rd19;
	ld.global.nc.f64 	%fd680, [%rd20+48];
$L__BB186_20:
	ld.param.u64 	%rd35, [_Z40massMatrixMultiplyMonolithicGlobalKernelILi8ELi8ELi1EEviPKdS1_S1_S1_Pd_param_2];
	ld.param.u32 	%r111, [_Z40massMatrixMultiplyMonolithicGlobalKernelILi8ELi8ELi1EEviPKdS1_S1_S1_Pd_param_0];
	mov.u32 	%r48, %ctaid.x;
	mov.u32 	%r49, %tid.y;
	add.s32 	%r50, %r48, %r49;
	setp.ge.s32 	%p11, %r50, %r111;
	mul.f64 	%fd683, %fd105, %fd680;
	cvta.to.global.u64 	%rd21, %rd35;
	ld.global.nc.f64 	%fd109, [%rd21+448];
	fma.rn.f64 	%fd459, %fd109, %fd17, 0d0000000000000000;
	ld.global.nc.f64 	%fd110, [%rd21+456];
	fma.rn.f64 	%fd460, %fd110, %fd18, %fd459;
	ld.global.nc.f64 	%fd111, [%rd21+464];
	fma.rn.f64 	%fd461, %fd111, %fd19, %fd460;
	ld.global.nc.f64 	%fd112, [%rd21+472];
	fma.rn.f64 	%fd462, %fd112, %fd20, %fd461;
	ld.global.nc.f64 	%fd113, [%rd21+480];
	fma.rn.f64 	%fd463, %fd113, %fd21, %fd462;
	ld.global.nc.f64 	%fd114, [%rd21+488];
	fma.rn.f64 	%fd464, %fd114, %fd22, %fd463;
	ld.global.nc.f64 	%fd115, [%rd21+496];
	fma.rn.f64 	%fd465, %fd115, %fd23, %fd464;
	ld.global.nc.f64 	%fd116, [%rd21+504];
	fma.rn.f64 	%fd117, %fd116, %fd24, %fd465;
	mov.f64 	%fd681, 0d0000000000000000;
	@%p11 bra 	$L__BB186_22;
	ld.param.u64 	%rd31, [_Z40massMatrixMultiplyMonolithicGlobalKernelILi8ELi8ELi1EEviPKdS1_S1_S1_Pd_param_1];
	cvta.to.global.u64 	%rd22, %rd31;
	mov.u32 	%r51, %tid.x;
	shl.b32 	%r52, %r51, 3;
	mov.u32 	%r53, %ctaid.x;
	mov.u32 	%r54, %tid.y;
	add.s32 	%r55, %r53, %r54;
	shl.b32 	%r56, %r55, 9;
	add.s32 	%r57, %r52, %r56;
	mul.wide.s32 	%rd23, %r57, 8;
	add.s64 	%rd24, %rd22, %rd23;
	ld.global.nc.f64 	%fd681, [%rd24+56];
$L__BB186_22:
	mov.u32 	%r58, %tid.x;
	setp.gt.u32 	%p12, %r58, 63;
	mul.f64 	%fd682, %fd117, %fd681;
	fma.rn.f64 	%fd466, %fd25, %fd689, 0d0000000000000000;
	fma.rn.f64 	%fd467, %fd37, %fd688, %fd466;
	fma.rn.f64 	%fd468, %fd49, %fd687, %fd467;
	fma.rn.f64 	%fd469, %fd61, %fd686, %fd468;
	fma.rn.f64 	%fd470, %fd73, %fd685, %fd469;
	fma.rn.f64 	%fd471, %fd85, %fd684, %fd470;
	fma.rn.f64 	%fd472, %fd97, %fd683, %fd471;
	fma.rn.f64 	%fd473, %fd109, %fd682, %fd472;
	and.b32  	%r59, %r58, 7;
	mov.u32 	%r60, %tid.y;
	shl.b32 	%r61, %r60, 12;
	mov.u32 	%r62, _ZZ40massMatrixMultiplyMonolithicGlobalKernelILi8ELi8ELi1EEviPKdS1_S1_S1_PdE6s_tmp1;
	add.s32 	%r63, %r62, %r61;
	shr.u32 	%r64, %r58, 3;
	shl.b32 	%r65, %r64, 6;
	add.s32 	%r66, %r63, %r65;
	mad.lo.s32 	%r67, %r64, 448, %r66;
	shl.b32 	%r68, %r58, 3;
	and.b32  	%r69, %r68, 56;
	add.s32 	%r70, %r67, %r69;
	mad.lo.s32 	%r71, %r59, 56, %r70;
	st.shared.f64 	[%r71], %fd473;
	fma.rn.f64 	%fd474, %fd26, %fd689, 0d0000000000000000;
	fma.rn.f64 	%fd475, %fd38, %fd688, %fd474;
	fma.rn.f64 	%fd476, %fd50, %fd687, %fd475;
	fma.rn.f64 	%fd477, %fd62, %fd686, %fd476;
	fma.rn.f64 	%fd478, %fd74, %fd685, %fd477;
	fma.rn.f64 	%fd479, %fd86, %fd684, %fd478;
	fma.rn.f64 	%fd480, %fd98, %fd683, %fd479;
	fma.rn.f64 	%fd481, %fd110, %fd682, %fd480;
	st.shared.f64 	[%r71+8], %fd481;
	fma.rn.f64 	%fd482, %fd27, %fd689, 0d0000000000000000;
	fma.rn.f64 	%fd483, %fd39, %fd688, %fd482;
	fma.rn.f64 	%fd484, %fd51, %fd687, %fd483;
	fma.rn.f64 	%fd485, %fd63, %fd686, %fd484;
	fma.rn.f64 	%fd486, %fd75, %fd685, %fd485;
	fma.rn.f64 	%fd487, %fd87, %fd684, %fd486;
	fma.rn.f64 	%fd488, %fd99, %fd683, %fd487;
	fma.rn.f64 	%fd489, %fd111, %fd682, %fd488;
	st.shared.f64 	[%r71+16], %fd489;
	fma.rn.f64 	%fd490, %fd28, %fd689, 0d0000000000000000;
	fma.rn.f64 	%fd491, %fd40, %fd688, %fd490;
	fma.rn.f64 	%fd492, %fd52, %fd687, %fd491;
	fma.rn.f64 	%fd493, %fd64, %fd686, %fd492;
	fma.rn.f64 	%fd494, %fd76, %fd685, %fd493;
	fma.rn.f64 	%fd495, %fd88, %fd684, %fd494;
	fma.rn.f64 	%fd496, %fd100, %fd683, %fd495;
	fma.rn.f64 	%fd497, %fd112, %fd682, %fd496;
	st.shared.f64 	[%r71+24], %fd497;
	fma.rn.f64 	%fd498, %fd29, %fd689, 0d0000000000000000;
	fma.rn.f64 	%fd499, %fd41, %fd688, %fd498;
	fma.rn.f64 	%fd500, %fd53, %fd687, %fd499;
	fma.rn.f64 	%fd501, %fd65, %fd686, %fd500;
	fma.rn.f64 	%fd502, %fd77, %fd685, %fd501;
	fma.rn.f64 	%fd503, %fd89, %fd684, %fd502;
	fma.rn.f64 	%fd504, %fd101, %fd683, %fd503;
	fma.rn.f64 	%fd505, %fd113, %fd682, %fd504;
	st.shared.f64 	[%r71+32], %fd505;
	fma.rn.f64 	%fd506, %fd30, %fd689, 0d0000000000000000;
	fma.rn.f64 	%fd507, %fd42, %fd688, %fd506;
	fma.rn.f64 	%fd508, %fd54, %fd687, %fd507;
	fma.rn.f64 	%fd509, %fd66, %fd686, %fd508;
	fma.rn.f64 	%fd510, %fd78, %fd685, %fd509;
	fma.rn.f64 	%fd511, %fd90, %fd684, %fd510;
	fma.rn.f64 	%fd512, %fd102, %fd683, %fd511;
	fma.rn.f64 	%fd513, %fd114, %fd682, %fd512;
	st.shared.f64 	[%r71+40], %fd513;
	fma.rn.f64 	%fd514, %fd31, %fd689, 0d0000000000000000;
	fma.rn.f64 	%fd515, %fd43, %fd688, %fd514;
	fma.rn.f64 	%fd516, %fd55, %fd687, %fd515;
	fma.rn.f64 	%fd517, %fd67, %fd686, %fd516;
	fma.rn.f64 	%fd518, %fd79, %fd685, %fd517;
	fma.rn.f64 	%fd519, %fd91, %fd684, %fd518;
	fma.rn.f64 	%fd520, %fd103, %fd683, %fd519;
	fma.rn.f64 	%fd521, %fd115, %fd682, %fd520;
	st.shared.f64 	[%r71+48], %fd521;
	fma.rn.f64 	%fd522, %fd32, %fd689, 0d0000000000000000;
	fma.rn.f64 	%fd523, %fd44, %fd688, %fd522;
	fma.rn.f64 	%fd524, %fd56, %fd687, %fd523;
	fma.rn.f64 	%fd525, %fd68, %fd686, %fd524;
	fma.rn.f64 	%fd526, %fd80, %fd685, %fd525;
	fma.rn.f64 	%fd527, %fd92, %fd684, %fd526;
	fma.rn.f64 	%fd528, %fd104, %fd683, %fd527;
	fma.rn.f64 	%fd529, %fd116, %fd682, %fd528;
	st.shared.f64 	[%r71+56], %fd529;
	bar.sync 	0;
	@%p12 bra 	$L__BB186_24;
	mov.u32 	%r72, %tid.y;
	shl.b32 	%r73, %r72, 12;
	mov.u32 	%r74, _ZZ40massMatrixMultiplyMonolithicGlobalKernelILi8ELi8ELi1EEviPKdS1_S1_S1_PdE6s_tmp1;
	add.s32 	%r75, %r74, %r73;
	mov.u32 	%r76, %tid.x;
	shr.u32 	%r77, %r76, 3;
	shl.b32 	%r78, %r77, 6;
	add.s32 	%r79, %r75, %r78;
	mad.lo.s32 	%r80, %r77, 448, %r79;
	shl.b32 	%r81, %r76, 3;
	and.b32  	%r82, %r81, 56;
	add.s32 	%r83, %r80, %r82;
	ld.shared.f64 	%fd530, [%r83];
	ld.shared.f64 	%fd531, [%r83+64];
	ld.shared.f64 	%fd532, [%r83+128];
	ld.shared.f64 	%fd533, [%r83+192];
	ld.shared.f64 	%fd534, [%r83+256];
	ld.shared.f64 	%fd535, [%r83+320];
	ld.shared.f64 	%fd536, [%r83+384];
	ld.shared.f64 	%fd537, [%r83+448];
	fma.rn.f64 	%fd538, %fd25, %fd530, 0d0000000000000000;
	fma.rn.f64 	%fd539, %fd37, %fd531, %fd538;
	fma.rn.f64 	%fd540, %fd49, %fd532, %fd539;
	fma.rn.f64 	%fd541, %fd61, %fd533, %fd540;
	fma.rn.f64 	%fd542, %fd73, %fd534, %fd541;
	fma.rn.f64 	%fd543, %fd85, %fd535, %fd542;
	fma.rn.f64 	%fd544, %fd97, %fd536, %fd543;
	fma.rn.f64 	%fd545, %fd109, %fd537, %fd544;
	st.shared.f64 	[%r83], %fd545;
	fma.rn.f64 	%fd546, %fd26, %fd530, 0d0000000000000000;
	fma.rn.f64 	%fd547, %fd38, %fd531, %fd546;
	fma.rn.f64 	%fd548, %fd50, %fd532, %fd547;
	fma.rn.f64 	%fd549, %fd62, %fd533, %fd548;
	fma.rn.f64 	%fd550, %fd74, %fd534, %fd549;
	fma.rn.f64 	%fd551, %fd86, %fd535, %fd550;
	fma.rn.f64 	%fd552, %fd98, %fd536, %fd551;
	fma.rn.f64 	%fd553, %fd110, %fd537, %fd552;
	st.shared.f64 	[%r83+64], %fd553;
	fma.rn.f64 	%fd554, %fd27, %fd530, 0d0000000000000000;
	fma.rn.f64 	%fd555, %fd39, %fd531, %fd554;
	fma.rn.f64 	%fd556, %fd51, %fd532, %fd555;
	fma.rn.f64 	%fd557, %fd63, %fd533, %fd556;
	fma.rn.f64 	%fd558, %fd75, %fd534, %fd557;
	fma.rn.f64 	%fd559, %fd87, %fd535, %fd558;
	fma.rn.f64 	%fd560, %fd99, %fd536, %fd559;
	fma.rn.f64 	%fd561, %fd111, %fd537, %fd560;
	st.shared.f64 	[%r83+128], %fd561;
	fma.rn.f64 	%fd562, %fd28, %fd530, 0d0000000000000000;
	fma.rn.f64 	%fd563, %fd40, %fd531, %fd562;
	fma.rn.f64 	%fd564, %fd52, %fd532, %fd563;
	fma.rn.f64 	%fd565, %fd64, %fd533, %fd564;
	fma.rn.f64 	%fd566, %fd76, %fd534, %fd565;
	fma.rn.f64 	%fd567, %fd88, %fd535, %fd566;
	fma.rn.f64 	%fd568, %fd100, %fd536, %fd567;
	fma.rn.f64 	%fd569, %fd112, %fd537, %fd568;
	st.shared.f64 	[%r83+192], %fd569;
	fma.rn.f64 	%fd570, %fd29, %fd530, 0d0000000000000000;
	fma.rn.f64 	%fd571, %fd41, %fd531, %fd570;
	fma.rn.f64 	%fd572, %fd53, %fd532, %fd571;
	fma.rn.f64 	%fd573, %fd65, %fd533, %fd572;
	fma.rn.f64 	%fd574, %fd77, %fd534, %fd573;
	fma.rn.f64 	%fd575, %fd89, %fd535, %fd574;
	fma.rn.f64 	%fd576, %fd101, %fd536, %fd575;
	fma.rn.f64 	%fd577, %fd113, %fd537, %fd576;
	st.shared.f64 	[%r83+256], %fd577;
	fma.rn.f64 	%fd578, %fd30, %fd530, 0d0000000000000000;
	fma.rn.f64 	%fd579, %fd42, %fd531, %fd578;
	fma.rn.f64 	%fd580, %fd54, %fd532, %fd579;
	fma.rn.f64 	%fd581, %fd66, %fd533, %fd580;
	fma.rn.f64 	%fd582, %fd78, %fd534, %fd581;
	fma.rn.f64 	%fd583, %fd90, %fd535, %fd582;
	fma.rn.f64 	%fd584, %fd102, %fd536, %fd583;
	fma.rn.f64 	%fd585, %fd114, %fd537, %fd584;
	st.shared.f64 	[%r83+320], %fd585;
	fma.rn.f64 	%fd586, %fd31, %fd530, 0d0000000000000000;
	fma.rn.f64 	%fd587, %fd43, %fd531, %fd586;
	fma.rn.f64 	%fd588, %fd55, %fd532, %fd587;
	fma.rn.f64 	%fd589, %fd67, %fd533, %fd588;
	fma.rn.f64 	%fd590, %fd79, %fd534, %fd589;
	fma.rn.f64 	%fd591, %fd91, %fd535, %fd590;
	fma.rn.f64 	%fd592, %fd103, %fd536, %fd591;
	fma.rn.f64 	%fd593, %fd115, %fd537, %fd592;
	st.shared.f64 	[%r83+384], %fd593;
	fma.rn.f64 	%fd594, %fd32, %fd530, 0d0000000000000000;
	fma.rn.f64 	%fd595, %fd44, %fd531, %fd594;
	fma.rn.f64 	%fd596, %fd56, %fd532, %fd595;
	fma.rn.f64 	%fd597, %fd68, %fd533, %fd596;
	fma.rn.f64 	%fd598, %fd80, %fd534, %fd597;
	fma.rn.f64 	%fd599, %fd92, %fd535, %fd598;
	fma.rn.f64 	%fd600, %fd104, %fd536, %fd599;
	fma.rn.f64 	%fd601, %fd116, %fd537, %fd600;
	st.shared.f64 	[%r83+448], %fd601;
$L__BB186_24:
	mov.u32 	%r84, %tid.x;
	setp.gt.u32 	%p13, %r84, 63;
	bar.sync 	0;
	@%p13 bra 	$L__BB186_26;
	mov.u32 	%r85, %tid.y;
	shl.b32 	%r86, %r85, 12;
	mov.u32 	%r87, _ZZ40massMatrixMultiplyMonolithicGlobalKernelILi8ELi8ELi1EEviPKdS1_S1_S1_PdE6s_tmp1;
	add.s32 	%r88, %r87, %r86;
	mov.u32 	%r89, %tid.x;
	shl.b32 	%r90, %r89, 3;
	and.b32  	%r91, %r90, 8128;
	add.s32 	%r92, %r88, %r91;
	and.b32  	%r93, %r90, 56;
	add.s32 	%r94, %r92, %r93;
	ld.shared.f64 	%fd602, [%r94];
	ld.shared.f64 	%fd603, [%r94+512];
	ld.shared.f64 	%fd604, [%r94+1024];
	ld.shared.f64 	%fd605, [%r94+1536];
	ld.shared.f64 	%fd606, [%r94+2048];
	ld.shared.f64 	%fd607, [%r94+2560];
	ld.shared.f64 	%fd608, [%r94+3072];
	ld.shared.f64 	%fd609, [%r94+3584];
	fma.rn.f64 	%fd610, %fd25, %fd602, 0d0000000000000000;
	fma.rn.f64 	%fd611, %fd37, %fd603, %fd610;
	fma.rn.f64 	%fd612, %fd49, %fd604, %fd611;
	fma.rn.f64 	%fd613, %fd61, %fd605, %fd612;
	fma.rn.f64 	%fd614, %fd73, %fd606, %fd613;
	fma.rn.f64 	%fd615, %fd85, %fd607, %fd614;
	fma.rn.f64 	%fd616, %fd97, %fd608, %fd615;
	fma.rn.f64 	%fd689, %fd109, %fd609, %fd616;
	fma.rn.f64 	%fd617, %fd26, %fd602, 0d0000000000000000;
	fma.rn.f64 	%fd618, %fd38, %fd603, %fd617;
	fma.rn.f64 	%fd619, %fd50, %fd604, %fd618;
	fma.rn.f64 	%fd620, %fd62, %fd605, %fd619;
	fma.rn.f64 	%fd621, %fd74, %fd606, %fd620;
	fma.rn.f64 	%fd622, %fd86, %fd607, %fd621;
	fma.rn.f64 	%fd623, %fd98, %fd608, %fd622;
	fma.rn.f64 	%fd688, %fd110, %fd609, %fd623;
	fma.rn.f64 	%fd624, %fd27, %fd602, 0d0000000000000000;
	fma.rn.f64 	%fd625, %fd39, %fd603, %fd624;
	fma.rn.f64 	%fd626, %fd51, %fd604, %fd625;
	fma.rn.f64 	%fd627, %fd63, %fd605, %fd626;
	fma.rn.f64 	%fd628, %fd75, %fd606, %fd627;
	fma.rn.f64 	%fd629, %fd87, %fd607, %fd628;
	fma.rn.f64 	%fd630, %fd99, %fd608, %fd629;
	fma.rn.f64 	%fd687, %fd111, %fd609, %fd630;
	fma.rn.f64 	%fd631, %fd28, %fd602, 0d0000000000000000;
	fma.rn.f64 	%fd632, %fd40, %fd603, %fd631;
	fma.rn.f64 	%fd633, %fd52, %fd604, %fd632;
	fma.rn.f64 	%fd634, %fd64, %fd605, %fd633;
	fma.rn.f64 	%fd635, %fd76, %fd606, %fd634;
	fma.rn.f64 	%fd636, %fd88, %fd607, %fd635;
	fma.rn.f64 	%fd637, %fd100, %fd608, %fd636;
	fma.rn.f64 	%fd686, %fd112, %fd609, %fd637;
	fma.rn.f64 	%fd638, %fd29, %fd602, 0d0000000000000000;
	fma.rn.f64 	%fd639, %fd41, %fd603, %fd638;
	fma.rn.f64 	%fd640, %fd53, %fd604, %fd639;
	fma.rn.f64 	%fd641, %fd65, %fd605, %fd640;
	fma.rn.f64 	%fd642, %fd77, %fd606, %fd641;
	fma.rn.f64 	%fd643, %fd89, %fd607, %fd642;
	fma.rn.f64 	%fd644, %fd101, %fd608, %fd643;
	fma.rn.f64 	%fd685, %fd113, %fd609, %fd644;
	fma.rn.f64 	%fd645, %fd30, %fd602, 0d0000000000000000;
	fma.rn.f64 	%fd646, %fd42, %fd603, %fd645;
	fma.rn.f64 	%fd647, %fd54, %fd604, %fd646;
	fma.rn.f64 	%fd648, %fd66, %fd605, %fd647;
	fma.rn.f64 	%fd649, %fd78, %fd606, %fd648;
	fma.rn.f64 	%fd650, %fd90, %fd607, %fd649;
	fma.rn.f64 	%fd651, %fd102, %fd608, %fd650;
	fma.rn.f64 	%fd684, %fd114, %fd609, %fd651;
	fma.rn.f64 	%fd652, %fd31, %fd602, 0d0000000000000000;
	fma.rn.f64 	%fd653, %fd43, %fd603, %fd652;
	fma.rn.f64 	%fd654, %fd55, %fd604, %fd653;
	fma.rn.f64 	%fd655, %fd67, %fd605, %fd654;
	fma.rn.f64 	%fd656, %fd79, %fd606, %fd655;
	fma.rn.f64 	%fd657, %fd91, %fd607, %fd656;
	fma.rn.f64 	%fd658, %fd103, %fd608, %fd657;
	fma.rn.f64 	%fd683, %fd115, %fd609, %fd658;
	fma.rn.f64 	%fd659, %fd32, %fd602, 0d0000000000000000;
	fma.rn.f64 	%fd660, %fd44, %fd603, %fd659;
	fma.rn.f64 	%fd661, %fd56, %fd604, %fd660;
	fma.rn.f64 	%fd662, %fd68, %fd605, %fd661;
	fma.rn.f64 	%fd663, %fd80, %fd606, %fd662;
	fma.rn.f64 	%fd664, %fd92, %fd607, %fd663;
	fma.rn.f64 	%fd665, %fd104, %fd608, %fd664;
	fma.rn.f64 	%fd682, %fd116, %fd609, %fd665;
$L__BB186_26:
	ld.param.u32 	%r112, [_Z40massMatrixMultiplyMonolithicGlobalKernelILi8ELi8ELi1EEviPKdS1_S1_S1_Pd_param_0];
	mov.u32 	%r10, %tid.x;
	setp.gt.u32 	%p14, %r10, 63;
	mov.u32 	%r95, %ctaid.x;
	mov.u32 	%r96, %tid.y;
	add.s32 	%r97, %r95, %r96;
	setp.ge.s32 	%p15, %r97, %r112;
	bar.sync 	0;
	or.pred  	%p16, %p14, %p15;
	@%p16 bra 	$L__BB186_28;
	ld.param.u64 	%rd36, [_Z40massMatrixMultiplyMonolithicGlobalKernelILi8ELi8ELi1EEviPKdS1_S1_S1_Pd_param_5];
	and.b32  	%r98, %r10, 63;
	shl.b32 	%r102, %r97, 9;
	or.b32  	%r103, %r98, %r102;
	cvta.to.global.u64 	%rd25, %rd36;
	mul.wide.s32 	%rd26, %r103, 8;
	add.s64 	%rd27, %rd25, %rd26;
	st.global.f64 	[%rd27], %fd689;
	st.global.f64 	[%rd27+512], %fd688;
	st.global.f64 	[%rd27+1024], %fd687;
	st.global.f64 	[%rd27+1536], %fd686;
	st.global.f64 	[%rd27+2048], %fd685;
	st.global.f64 	[%rd27+2560], %fd684;
	st.global.f64 	[%rd27+3072], %fd683;
	st.global.f64 	[%rd27+3584], %fd682;
$L__BB186_28:
	ret;

}
	// .globl	_Z42massMatrixMultiplyMonolithicConstantKernelILi8ELi8ELi1EEviPKdS1_S1_S1_Pd
.visible .entry _Z42massMatrixMultiplyMonolithicConstantKernelILi8ELi8ELi1EEviPKdS1_S1_S1_Pd(
	.param .u32 _Z42massMatrixMultiplyMonolithicConstantKernelILi8ELi8ELi1EEviPKdS1_S1_S1_Pd_param_0,
	.param .u64 .ptr .align 1 _Z42massMatrixMultiplyMonolithicConstantKernelILi8ELi8ELi1EEviPKdS1_S1_S1_Pd_param_1,
	.param .u64 .ptr .align 1 _Z42massMatrixMultiplyMonolithicConstantKernelILi8ELi8ELi1EEviPKdS1_S1_S1_Pd_param_2,
	.param .u64 .ptr .align 1 _Z42massMatrixMultiplyMonolithicConstantKernelILi8ELi8ELi1EEviPKdS1_S1_S1_Pd_param_3,
	.param .u64 .ptr .align 1 _Z42massMatrixMultiplyMonolithicConstantKernelILi8ELi8ELi1EEviPKdS1_S1_S1_Pd_param_4,
	.param .u64 .ptr .align 1 _Z42massMatrixMultiplyMonolithicConstantKernelILi8ELi8ELi1EEviPKdS1_S1_S1_Pd_param_5
)
{
	.reg .pred 	%p<17>;
	.reg .b32 	%r<66>;
	.reg .b64 	%rd<14>;
	.reg .b64 	%fd<741>;
	// demoted variable
	.shared .align 8 .b8 _ZZ42massMatrixMultiplyMonolithicConstantKernelILi8ELi8ELi1EEviPKdS1_S1_S1_PdE6s_tmp1[4096];
	ld.param.u32 	%r10, [_Z42massMatrixMultiplyMonolithicConstantKernelILi8ELi8ELi1EEviPKdS1_S1_S1_Pd_param_0];
	ld.param.u64 	%rd2, [_Z42massMatrixMultiplyMonolithicConstantKernelILi8ELi8ELi1EEviPKdS1_S1_S1_Pd_param_1];
	ld.param.u64 	%rd3, [_Z42massMatrixMultiplyMonolithicConstantKernelILi8ELi8ELi1EEviPKdS1_S1_S1_Pd_param_4];
	mov.u32 	%r1, %tid.x;
	mov.u32 	%r2, %tid.y;
	mov.u32 	%r11, %ctaid.x;
	add.s32 	%r3, %r11, %r2;
	and.b32  	%r4, %r1, 7;
	and.b32  	%r5, %r1, 1016;
	setp.ge.s32 	%p1, %r3, %r10;
	@%p1 bra 	$L__BB187_2;
	cvta.to.global.u64 	%rd5, %rd3;
	add.s32 	%r12, %r4, %r5;
	shl.b32 	%r13, %r3, 9;
	add.s32 	%r14, %r12, %r13;
	mul.wide.s32 	%rd6, %r14, 8;
	add.s64 	%rd7, %rd5, %rd6;
	ld.global.nc.f64 	%fd724, [%rd7];
	ld.global.nc.f64 	%fd723, [%rd7+512];
	ld.global.nc.f64 	%fd722, [%rd7+1024];
	ld.global.nc.f64 	%fd721, [%rd7+1536];
	ld.global.nc.f64 	%fd720, [%rd7+2048];
	ld.global.nc.f64 	%fd719, [%rd7+2560];
	ld.global.nc.f64 	%fd718, [%rd7+3072];
	ld.global.nc.f64 	%fd717, [%rd7+3584];
$L__BB187_2:
	bar.sync 	0;
	setp.gt.u32 	%p2, %r1, 63;
	ld.const.f64 	%fd17, [const_DofToQuad];
	ld.const.f64 	%fd18, [const_DofToQuad+8];
	ld.const.f64 	%fd19, [const_DofToQuad+16];
	ld.const.f64 	%fd20, [const_DofToQuad+24];
	ld.const.f64 	%fd21, [const_DofToQuad+32];
	ld.const.f64 	%fd22, [const_DofToQuad+40];
	ld.const.f64 	%fd23, [const_DofToQuad+48];
	ld.const.f64 	%fd24, [const_DofToQuad+56];
	shl.b32 	%r15, %r2, 12;
	mov.u32 	%r16, _ZZ42massMatrixMultiplyMonolithicConstantKernelILi8ELi8ELi1EEviPKdS1_S1_S1_PdE6s_tmp1;
	add.s32 	%r17, %r16, %r15;
	shr.u32 	%r6, %r1, 3;
	shl.b32 	%r18, %r6, 6;
	add.s32 	%r7, %r17, %r18;
	shl.b32 	%r19, %r4, 3;
	add.s32 	%r8, %r7, %r19;
	@%p2 bra 	$L__BB187_4;
	fma.rn.f64 	%fd127, %fd17, %fd724, 0d0000000000000000;
	fma.rn.f64 	%fd128, %fd18, %fd723, %fd127;
	fma.rn.f64 	%fd129, %fd19, %fd722, %fd128;
	fma.rn.f64 	%fd130, %fd20, %fd721, %fd129;
	fma.rn.f64 	%fd131, %fd21, %fd720, %fd130;
	fma.rn.f64 	%fd132, %fd22, %fd719, %fd131;
	fma.rn.f64 	%fd133, %fd23, %fd718, %fd132;
	fma.rn.f64 	%fd134, %fd24, %fd717, %fd133;
	st.shared.f64 	[%r8], %fd134;
	ld.const.f64 	%fd135, [const_DofToQuad+64];
	fma.rn.f64 	%fd136, %fd135, %fd724, 0d0000000000000000;
	ld.const.f64 	%fd137, [const_DofToQuad+72];
	fma.rn.f64 	%fd138, %fd137, %fd723, %fd136;
	ld.const.f64 	%fd139, [const_DofToQuad+80];
	fma.rn.f64 	%fd140, %fd139, %fd722, %fd138;
	ld.const.f64 	%fd141, [const_DofToQuad+88];
	fma.rn.f64 	%fd142, %fd141, %fd721, %fd140;
	ld.const.f64 	%fd143, [const_DofToQuad+96];
	fma.rn.f64 	%fd144, %fd143, %fd720, %fd142;
	ld.const.f64 	%fd145, [const_DofToQuad+104];
	fma.rn.f64 	%fd146, %fd145, %fd719, %fd144;
	ld.const.f64 	%fd147, [const_DofToQuad+112];
	fma.rn.f64 	%fd148, %fd147, %fd718, %fd146;
	ld.const.f64 	%fd149, [const_DofToQuad+120];
	fma.rn.f64 	%fd150, %fd149, %fd717, %fd148;
	st.shared.f64 	[%r8+512], %fd150;
	ld.const.f64 	%fd151, [const_DofToQuad+128];
	fma.rn.f64 	%fd152, %fd151, %fd724, 0d0000000000000000;
	ld.const.f64 	%fd153, [const_DofToQuad+136];
	fma.rn.f64 	%fd154, %fd153, %fd723, %fd152;
	ld.const.f64 	%fd155, [const_DofToQuad+144];
	fma.rn.f64 	%fd156, %fd155, %fd722, %fd154;
	ld.const.f64 	%fd157, [const_DofToQuad+152];
	fma.rn.f64 	%fd158, %fd157, %fd721, %fd156;
	ld.const.f64 	%fd159, [const_DofToQuad+160];
	fma.rn.f64 	%fd160, %fd159, %fd720, %fd158;
	ld.const.f64 	%fd161, [const_DofToQuad+168];
	fma.rn.f64 	%fd162, %fd161, %fd719, %fd160;
	ld.const.f64 	%fd163, [const_DofToQuad+176];
	fma.rn.f64 	%fd164, %fd163, %fd718, %fd162;
	ld.const.f64 	%fd165, [const_DofToQuad+184];
	fma.rn.f64 	%fd166, %fd165, %fd717, %fd164;
	st.shared.f64 	[%r8+1024], %fd166;
	ld.const.f64 	%fd167, [const_DofToQuad+192];
	fma.rn.f64 	%fd168, %fd167, %fd724, 0d0000000000000000;
	ld.const.f64 	%fd169, [const_DofToQuad+200];
	fma.rn.f64 	%fd170, %fd169, %fd723, %fd168;
	ld.const.f64 	%fd171, [const_DofToQuad+208];
	fma.rn.f64 	%fd172, %fd171, %fd722, %fd170;
	ld.const.f64 	%fd173, [const_DofToQuad+216];
	fma.rn.f64 	%fd174, %fd173, %fd721, %fd172;
	ld.const.f64 	%fd175, [const_DofToQuad+224];
	fma.rn.f64 	%fd176, %fd175, %fd720, %fd174;
	ld.const.f64 	%fd177, [const_DofToQuad+232];
	fma.rn.f64 	%fd178, %fd177, %fd719, %fd176;
	ld.const.f64 	%fd179, [const_DofToQuad+240];
	fma.rn.f64 	%fd180, %fd179, %fd718, %fd178;
	ld.const.f64 	%fd181, [const_DofToQuad+248];
	fma.rn.f64 	%fd182, %fd181, %fd717, %fd180;
	st.shared.f64 	[%r8+1536], %fd182;
	ld.const.f64 	%fd183, [const_DofToQuad+256];
	fma.rn.f64 	%fd184, %fd183, %fd724, 0d0000000000000000;
	ld.const.f64 	%fd185, [const_DofToQuad+264];
	fma.rn.f64 	%fd186, %fd185, %fd723, %fd184;
	ld.const.f64 	%fd187, [const_DofToQuad+272];
	fma.rn.f64 	%fd188, %fd187, %fd722, %fd186;
	ld.const.f64 	%fd189, [const_DofToQuad+280];
	fma.rn.f64 	%fd190, %fd189, %fd721, %fd188;
	ld.const.f64 	%fd191, [const_DofToQuad+288];
	fma.rn.f64 	%fd192, %fd191, %fd720, %fd190;
	ld.const.f64 	%fd193, [const_DofToQuad+296];
	fma.rn.f64 	%fd194, %fd193, %fd719, %fd192;
	ld.const.f64 	%fd195, [const_DofToQuad+304];
	fma.rn.f64 	%fd196, %fd195, %fd718, %fd194;
	ld.const.f64 	%fd197, [const_DofToQuad+312];
	fma.rn.f64 	%fd198, %fd197, %fd717, %fd196;
	st.shared.f64 	[%r8+2048], %fd198;
	ld.const.f64 	%fd199, [const_DofToQuad+320];
	fma.rn.f64 	%fd200, %fd199, %fd724, 0d0000000000000000;
	ld.const.f64 	%fd201, [const_DofToQuad+328];
	fma.rn.f64 	%fd202, %fd201, %fd723, %fd200;
	ld.const.f64 	%fd203, [const_DofToQuad+336];
	fma.rn.f64 	%fd204, %fd203, %fd722, %fd202;
	ld.const.f64 	%fd205, [const_DofToQuad+344];
	fma.rn.f64 	%fd206, %fd205, %fd721, %fd204;
	ld.const.f64 	%fd207, [const_DofToQuad+352];
	fma.rn.f64 	%fd208, %fd207, %fd720, %fd206;
	ld.const.f64 	%fd209, [const_DofToQuad+360];
	fma.rn.f64 	%fd210, %fd209, %fd719, %fd208;
	ld.const.f64 	%fd211, [const_DofToQuad+368];
	fma.rn.f64 	%fd212, %fd211, %fd718, %fd210;
	ld.const.f64 	%fd213, [const_DofToQuad+376];
	fma.rn.f64 	%fd214, %fd213, %fd717, %fd212;
	st.shared.f64 	[%r8+2560], %fd214;
	ld.const.f64 	%fd215, [const_DofToQuad+384];
	fma.rn.f64 	%fd216, %fd215, %fd724, 0d0000000000000000;
	ld.const.f64 	%fd217, [const_DofToQuad+392];
	fma.rn.f64 	%fd218, %fd217, %fd723, %fd216;
	ld.const.f64 	%fd219, [const_DofToQuad+400];
	fma.rn.f64 	%fd220, %fd219, %fd722, %fd218;
	ld.const.f64 	%fd221, [const_DofToQuad+408];
	fma.rn.f64 	%fd222, %fd221, %fd721, %fd220;
	ld.const.f64 	%fd223, [const_DofToQuad+416];
	fma.rn.f64 	%fd224, %fd223, %fd720, %fd222;
	ld.const.f64 	%fd225, [const_DofToQuad+424];
	fma.rn.f64 	%fd226, %fd225, %fd719, %fd224;
	ld.const.f64 	%fd227, [const_DofToQuad+432];
	fma.rn.f64 	%fd228, %fd227, %fd718, %fd226;
	ld.const.f64 	%fd229, [const_DofToQuad+440];
	fma.rn.f64 	%fd230, %fd229, %fd717, %fd228;
	st.shared.f64 	[%r8+3072], %fd230;
	ld.const.f64 	%fd231, [const_DofToQuad+448];
	fma.rn.f64 	%fd232, %fd231, %fd724, 0d0000000000000000;
	ld.const.f64 	%fd233, [const_DofToQuad+456];
	fma.rn.f64 	%fd234, %fd233, %fd723, %fd232;
	ld.const.f64 	%fd235, [const_DofToQuad+464];
	fma.rn.f64 	%fd236, %fd235, %fd722, %fd234;
	ld.const.f64 	%fd237, [const_DofToQuad+472];
	fma.rn.f64 	%fd238, %fd237, %fd721, %fd236;
	ld.const.f64 	%fd239, [const_DofToQuad+480];
	fma.rn.f64 	%fd240, %fd239, %fd720, %fd238;
	ld.const.f64 	%fd241, [const_DofToQuad+488];
	fma.rn.f64 	%fd242, %fd241, %fd719, %fd240;
	ld.const.f64 	%fd243, [const_DofToQuad+496];
	fma.rn.f64 	%fd244, %fd243, %fd718, %fd242;
	ld.const.f64 	%fd245, [const_DofToQuad+504];
	fma.rn.f64 	%fd246, %fd245, %fd717, %fd244;
	st.shared.f64 	[%r8+3584], %fd246;
$L__BB187_4:
	setp.gt.u32 	%p3, %r1, 63;
	bar.sync 	0;
	mad.lo.s32 	%r20, %r6, 448, %r7;
	add.s32 	%r9, %r20, %r19;
	@%p3 bra 	$L__BB187_6;
	ld.shared.f64 	%fd247, [%r9];
	ld.shared.f64 	%fd248, [%r9+64];
	ld.shared.f64 	%fd249, [%r9+128];
	ld.shared.f64 	%fd250, [%r9+192];
	ld.shared.f64 	%fd251, [%r9+256];
	ld.shared.f64 	%fd252, [%r9+320];
	ld.shared.f64 	%fd253, [%r9+384];
	ld.shared.f64 	%fd254, [%r9+448];
	fma.rn.f64 	%fd255, %fd17, %fd247, 0d0000000000000000;
	fma.rn.f64 	%fd256, %fd18, %fd248, %fd255;
	fma.rn.f64 	%fd257, %fd19, %fd249, %fd256;
	fma.rn.f64 	%fd258, %fd20, %fd250, %fd257;
	fma.rn.f64 	%fd259, %fd21, %fd251, %fd258;
	fma.rn.f64 	%fd260, %fd22, %fd252, %fd259;
	fma.rn.f64 	%fd261, %fd23, %fd253, %fd260;
	fma.rn.f64 	%fd262, %fd24, %fd254, %fd261;
	st.shared.f64 	[%r9], %fd262;
	ld.const.f64 	%fd263, [const_DofToQuad+64];
	fma.rn.f64 	%fd264, %fd263, %fd247, 0d0000000000000000;
	ld.const.f64 	%fd265, [const_DofToQuad+72];
	fma.rn.f64 	%fd266, %fd265, %fd248, %fd264;
	ld.const.f64 	%fd267, [const_DofToQuad+80];
	fma.rn.f64 	%fd268, %fd267, %fd249, %fd266;
	ld.const.f64 	%fd269, [const_DofToQuad+88];
	fma.rn.f64 	%fd270, %fd269, %fd250, %fd268;
	ld.const.f64 	%fd271, [const_DofToQuad+96];
	fma.rn.f64 	%fd272, %fd271, %fd251, %fd270;
	ld.const.f64 	%fd273, [const_DofToQuad+104];
	fma.rn.f64 	%fd274, %fd273, %fd252, %fd272;
	ld.const.f64 	%fd275, [const_DofToQuad+112];
	fma.rn.f64 	%fd276, %fd275, %fd253, %fd274;
	ld.const.f64 	%fd277, [const_DofToQuad+120];
	fma.rn.f64 	%fd278, %fd277, %fd254, %fd276;
	st.shared.f64 	[%r9+64], %fd278;
	ld.const.f64 	%fd279, [const_DofToQuad+128];
	fma.rn.f64 	%fd280, %fd279, %fd247, 0d0000000000000000;
	ld.const.f64 	%fd281, [const_DofToQuad+136];
	fma.rn.f64 	%fd282, %fd281, %fd248, %fd280;
	ld.const.f64 	%fd283, [const_DofToQuad+144];
	fma.rn.f64 	%fd284, %fd283, %fd249, %fd282;
	ld.const.f64 	%fd285, [const_DofToQuad+152];
	fma.rn.f64 	%fd286, %fd285, %fd250, %fd284;
	ld.const.f64 	%fd287, [const_DofToQuad+160];
	fma.rn.f64 	%fd288, %fd287, %fd251, %fd286;
	ld.const.f64 	%fd289, [const_DofToQuad+168];
	fma.rn.f64 	%fd290, %fd289, %fd252, %fd288;
	ld.const.f64 	%fd291, [const_DofToQuad+176];
	fma.rn.f64 	%fd292, %fd291, %fd253, %fd290;
	ld.const.f64 	%fd293, [const_DofToQuad+184];
	fma.rn.f64 	%fd294, %fd293, %fd254, %fd292;
	st.shared.f64 	[%r9+128], %fd294;
	ld.const.f64 	%fd295, [const_DofToQuad+192];
	fma.rn.f64 	%fd296, %fd295, %fd247, 0d0000000000000000;
	ld.const.f64 	%fd297, [const_DofToQuad+200];
	fma.rn.f64 	%fd298, %fd297, %fd248, %fd296;
	ld.const.f64 	%fd299, [const_DofToQuad+208];
	fma.rn.f64 	%fd300, %fd299, %fd249, %fd298;
	ld.const.f64 	%fd301, [const_DofToQuad+216];
	fma.rn.f64 	%fd302, %fd301, %fd250, %fd300;
	ld.const.f64 	%fd303, [const_DofToQuad+224];
	fma.rn.f64 	%fd304, %fd303, %fd251, %fd302;
	ld.const.f64 	%fd305, [const_DofToQuad+232];
	fma.rn.f64 	%fd306, %fd305, %fd252, %fd304;
	ld.const.f64 	%fd307, [const_DofToQuad+240];
	fma.rn.f64 	%fd308, %fd307, %fd253, %fd306;
	ld.const.f64 	%fd309, [const_DofToQuad+248];
	fma.rn.f64 	%fd310, %fd309, %fd254, %fd308;
	st.shared.f64 	[%r9+192], %fd310;
	ld.const.f64 	%fd311, [const_DofToQuad+256];
	fma.rn.f64 	%fd312, %fd311, %fd247, 0d0000000000000000;
	ld.const.f64 	%fd313, [const_DofToQuad+264];
	fma.rn.f64 	%fd314, %fd313, %fd248, %fd312;
	ld.const.f64 	%fd315, [const_DofToQuad+272];
	fma.rn.f64 	%fd316, %fd315, %fd249, %fd314;
	ld.const.f64 	%fd317, [const_DofToQuad+280];
	fma.rn.f64 	%fd318, %fd317, %fd250, %fd316;
	ld.const.f64 	%fd319, [const_DofToQuad+288];
	fma.rn.f64 	%fd320, %fd319, %fd251, %fd318;
	ld.const.f64 	%fd321, [const_DofToQuad+296];
	fma.rn.f64 	%fd322, %fd321, %fd252, %fd320;
	ld.const.f64 	%fd323, [const_DofToQuad+304];
	fma.rn.f64 	%fd324, %fd323, %fd253, %fd322;
	ld.const.f64 	%fd325, [const_DofToQuad+312];
	fma.rn.f64 	%fd326, %fd325, %fd254, %fd324;
	st.shared.f64 	[%r9+256], %fd326;
	ld.const.f64 	%fd327, [const_DofToQuad+320];
	fma.rn.f64 	%fd328, %fd327, %fd247, 0d0000000000000000;
	ld.const.f64 	%fd329, [const_DofToQuad+328];
	fma.rn.f64 	%fd330, %fd329, %fd248, %fd328;
	ld.const.f64 	%fd331, [const_DofToQuad+336];
	fma.rn.f64 	%fd332, %fd331, %fd249, %fd330;
	ld.const.f64 	%fd333, [const_DofToQuad+344];
	fma.rn.f64 	%fd334, %fd333, %fd250, %fd332;
	ld.const.f64 	%fd335, [const_DofToQuad+352];
	fma.rn.f64 	%fd336, %fd335, %fd251, %fd334;
	ld.const.f64 	%fd337, [const_DofToQuad+360];
	fma.rn.f64 	%fd338, %fd337, %fd252, %fd336;
	ld.const.f64 	%fd339, [const_DofToQuad+368];
	fma.rn.f64 	%fd340, %fd339, %fd253, %fd338;
	ld.const.f64 	%fd341, [const_DofToQuad+376];
	fma.rn.f64 	%fd342, %fd341, %fd254, %fd340;
	st.shared.f64 	[%r9+320], %fd342;
	ld.const.f64 	%fd343, [const_DofToQuad+384];
	fma.rn.f64 	%fd344, %fd343, %fd247, 0d0000000000000000;
	ld.const.f64 	%fd345, [const_DofToQuad+392];
	fma.rn.f64 	%fd346, %fd345, %fd248, %fd344;
	ld.const.f64 	%fd347, [const_DofToQuad+400];
	fma.rn.f64 	%fd348, %fd347, %fd249, %fd346;
	ld.const.f64 	%fd349, [const_DofToQuad+408];
	fma.rn.f64 	%fd350, %fd349, %fd250, %fd348;
	ld.const.f64 	%fd351, [const_DofToQuad+416];
	fma.rn.f64 	%fd352, %fd351, %fd251, %fd350;
	ld.const.f64 	%fd353, [const_DofToQuad+424];
	fma.rn.f64 	%fd354, %fd353, %fd252, %fd352;
	ld.const.f64 	%fd355, [const_DofToQuad+432];
	fma.rn.f64 	%fd356, %fd355, %fd253, %fd354;
	ld.const.f64 	%fd357, [const_DofToQuad+440];
	fma.rn.f64 	%fd358, %fd357, %fd254, %fd356;
	st.shared.f64 	[%r9+384], %fd358;
	ld.const.f64 	%fd359, [const_DofToQuad+448];
	fma.rn.f64 	%fd360, %fd359, %fd247, 0d0000000000000000;
	ld.const.f64 	%fd361, [const_DofToQuad+456];
	fma.rn.f64 	%fd362, %fd361, %fd248, %fd360;
	ld.const.f64 	%fd363, [const_DofToQuad+464];
	fma.rn.f64 	%fd364, %fd363, %fd249, %fd362;
	ld.const.f64 	%fd365, [const_DofToQuad+472];
	fma.rn.f64 	%fd366, %fd365, %fd250, %fd364;
	ld.const.f64 	%fd367, [const_DofToQuad+480];
	fma.rn.f64 	%fd368, %fd367, %fd251, %fd366;
	ld.const.f64 	%fd369, [const_DofToQuad+488];
	fma.rn.f64 	%fd370, %fd369, %fd252, %fd368;
	ld.const.f64 	%fd371, [const_DofToQuad+496];
	fma.rn.f64 	%fd372, %fd371, %fd253, %fd370;
	ld.const.f64 	%fd373, [const_DofToQuad+504];
	fma.rn.f64 	%fd374, %fd373, %fd254, %fd372;
	st.shared.f64 	[%r9+448], %fd374;
$L__BB187_6:
	setp.ge.s32 	%p4, %r3, %r10;
	bar.sync 	0;
	mad.lo.s32 	%r22, %r4, 56, %r9;
	ld.shared.f64 	%fd25, [%r22];
	ld.shared.f64 	%fd26, [%r22+8];
	ld.shared.f64 	%fd27, [%r22+16];
	ld.shared.f64 	%fd28, [%r22+24];
	ld.shared.f64 	%fd29, [%r22+32];
	ld.shared.f64 	%fd30, [%r22+40];
	ld.shared.f64 	%fd31, [%r22+48];
	ld.shared.f64 	%fd32, [%r22+56];
	add.s32 	%r23, %r4, %r5;
	shl.b32 	%r24, %r23, 3;
	shl.b32 	%r25, %r3, 9;
	add.s32 	%r26, %r24, %r25;
	fma.rn.f64 	%fd376, %fd17, %fd25, 0d0000000000000000;
	fma.rn.f64 	%fd377, %fd18, %fd26, %fd376;
	fma.rn.f64 	%fd378, %fd19, %fd27, %fd377;
	fma.rn.f64 	%fd379, %fd20, %fd28, %fd378;
	fma.rn.f64 	%fd380, %fd21, %fd29, %fd379;
	fma.rn.f64 	%fd381, %fd22, %fd30, %fd380;
	fma.rn.f64 	%fd382, %fd23, %fd31, %fd381;
	fma.rn.f64 	%fd33, %fd24, %fd32, %fd382;
	cvta.to.global.u64 	%rd8, %rd2;
	mul.wide.s32 	%rd9, %r26, 8;
	add.s64 	%rd1, %rd8, %rd9;
	mov.f64 	%fd725, 0d0000000000000000;
	@%p4 bra 	$L__BB187_8;
	ld.global.nc.f64 	%fd725, [%rd1];
$L__BB187_8:
	setp.ge.s32 	%p5, %r3, %r10;
	mul.f64 	%fd740, %fd33, %fd725;
	ld.const.f64 	%fd37, [const_DofToQuad+64];
	fma.rn.f64 	%fd384, %fd37, %fd25, 0d0000000000000000;
	ld.const.f64 	%fd385, [const_DofToQuad+72];
	fma.rn.f64 	%fd386, %fd385, %fd26, %fd384;
	ld.const.f64 	%fd387, [const_DofToQuad+80];
	fma.rn.f64 	%fd388, %fd387, %fd27, %fd386;
	ld.const.f64 	%fd38, [const_DofToQuad+88];
	fma.rn.f64 	%fd389, %fd38, %fd28, %fd388;
	ld.const.f64 	%fd39, [const_DofToQuad+96];
	fma.rn.f64 	%fd390, %fd39, %fd29, %fd389;
	ld.const.f64 	%fd40, [const_DofToQuad+104];
	fma.rn.f64 	%fd391, %fd40, %fd30, %fd390;
	ld.const.f64 	%fd41, [const_DofToQuad+112];
	fma.rn.f64 	%fd392, %fd41, %fd31, %fd391;
	ld.const.f64 	%fd393, [const_DofToQuad+120];
	fma.rn.f64 	%fd42, %fd393, %fd32, %fd392;
	mov.f64 	%fd726, 0d0000000000000000;
	@%p5 bra 	$L__BB187_10;
	ld.global.nc.f64 	%fd726, [%rd1+8];
$L__BB187_10:
	setp.ge.s32 	%p6, %r3, %r10;
	mul.f64 	%fd739, %fd42, %fd726;
	ld.const.f64 	%fd46, [const_DofToQuad+128];
	fma.rn.f64 	%fd395, %fd46, %fd25, 0d0000000000000000;
	ld.const.f64 	%fd396, [const_DofToQuad+136];
	fma.rn.f64 	%fd397, %fd396, %fd26, %fd395;
	ld.const.f64 	%fd47, [const_DofToQuad+144];
	fma.rn.f64 	%fd398, %fd47, %fd27, %fd397;
	ld.const.f64 	%fd48, [const_DofToQuad+152];
	fma.rn.f64 	%fd399, %fd48, %fd28, %fd398;
	ld.const.f64 	%fd49, [const_DofToQuad+160];
	fma.rn.f64 	%fd400, %fd49, %fd29, %fd399;
	ld.const.f64 	%fd50, [const_DofToQuad+168];
	fma.rn.f64 	%fd401, %fd50, %fd30, %fd400;
	ld.const.f64 	%fd51, [const_DofToQuad+176];
	fma.rn.f64 	%fd402, %fd51, %fd31, %fd401;
	ld.const.f64 	%fd403, [const_DofToQuad+184];
	fma.rn.f64 	%fd52, %fd403, %fd32, %fd402;
	mov.f64 	%fd727, 0d0000000000000000;
	@%p6 bra 	$L__BB187_12;
	ld.global.nc.f64 	%fd727, [%rd1+16];
$L__BB187_12:
	setp.ge.s32 	%p7, %r3, %r10;
	mul.f64 	%fd738, %fd52, %fd727;
	ld.const.f64 	%fd56, [const_DofToQuad+192];
	fma.rn.f64 	%fd405, %fd56, %fd25, 0d0000000000000000;
	ld.const.f64 	%fd406, [const_DofToQuad+200];
	fma.rn.f64 	%fd407, %fd406, %fd26, %fd405;
	ld.const.f64 	%fd57, [const_DofToQuad+208];
	fma.rn.f64 	%fd408, %fd57, %fd27, %fd407;
	ld.const.f64 	%fd58, [const_DofToQuad+216];
	fma.rn.f64 	%fd409, %fd58, %fd28, %fd408;
	ld.const.f64 	%fd59, [const_DofToQuad+224];
	fma.rn.f64 	%fd410, %fd59, %fd29, %fd409;
	ld.const.f64 	%fd60, [const_DofToQuad+232];
	fma.rn.f64 	%fd411, %fd60, %fd30, %fd410;
	ld.const.f64 	%fd61, [const_DofToQuad+240];
	fma.rn.f64 	%fd412, %fd61, %fd31, %fd411;
	ld.const.f64 	%fd413, [const_DofToQuad+248];
	fma.rn.f64 	%fd62, %fd413, %fd32, %fd412;
	mov.f64 	%fd728, 0d0000000000000000;
	@%p7 bra 	$L__BB187_14;
	ld.global.nc.f64 	%fd728, [%rd1+24];
$L__BB187_14:
	mul.f64 	%fd737, %fd62, %fd728;
	ld.const.f64 	%fd415, [const_DofToQuad+256];
	fma.rn.f64 	%fd416, %fd415, %fd25, 0d0000000000000000;
	ld.const.f64 	%fd417, [const_DofToQuad+264];
	fma.rn.f64 	%fd418, %fd417, %fd26, %fd416;
	ld.const.f64 	%fd66, [const_DofToQuad+272];
	fma.rn.f64 	%fd419, %fd66, %fd27, %fd418;
	ld.const.f64 	%fd67, [const_DofToQuad+280];
	fma.rn.f64 	%fd420, %fd67, %fd28, %fd419;
	ld.const.f64 	%fd68, [const_DofToQuad+288];
	fma.rn.f64 	%fd421, %fd68, %fd29, %fd420;
	ld.const.f64 	%fd69, [const_DofToQuad+296];
	fma.rn.f64 	%fd422, %fd69, %fd30, %fd421;
	ld.const.f64 	%fd423, [const_DofToQuad+304];
	fma.rn.f64 	%fd424, %fd423, %fd31, %fd422;
	ld.const.f64 	%fd425, [const_DofToQuad+312];
	fma.rn.f64 	%fd70, %fd425, %fd32, %fd424;
	mov.f64 	%fd729, 0d0000000000000000;
	@%p7 bra 	$L__BB187_16;
	ld.global.nc.f64 	%fd729, [%rd1+32];
$L__BB187_16:
	mul.f64 	%fd736, %fd70, %fd729;
	ld.const.f64 	%fd74, [const_DofToQuad+320];
	fma.rn.f64 	%fd427, %fd74, %fd25, 0d0000000000000000;
	ld.const.f64 	%fd75, [const_DofToQuad+328];
	fma.rn.f64 	%fd428, %fd75, %fd26, %fd427;
	ld.const.f64 	%fd76, [const_DofToQuad+336];
	fma.rn.f64 	%fd429, %fd76, %fd27, %fd428;
	ld.const.f64 	%fd77, [const_DofToQuad+344];
	fma.rn.f64 	%fd430, %fd77, %fd28, %fd429;
	ld.const.f64 	%fd78, [const_DofToQuad+352];
	fma.rn.f64 	%fd431, %fd78, %fd29, %fd430;
	ld.const.f64 	%fd79, [const_DofToQuad+360];
	fma.rn.f64 	%fd432, %fd79, %fd30, %fd431;
	ld.const.f64 	%fd80, [const_DofToQuad+368];
	fma.rn.f64 	%fd433, %fd80, %fd31, %fd432;
	ld.const.f64 	%fd81, [const_DofToQuad+376];
	fma.rn.f64 	%fd82, %fd81, %fd32, %fd433;
	mov.f64 	%fd730, 0d0000000000000000;
	@%p7 bra 	$L__BB187_18;
	ld.global.nc.f64 	%fd730, [%rd1+40];
$L__BB187_18:
	mul.f64 	%fd735, %fd82, %fd730;
	ld.const.f64 	%fd86, [const_DofToQuad+384];
	fma.rn.f64 	%fd435, %fd86, %fd25, 0d0000000000000000;
	ld.const.f64 	%fd87, [const_DofToQuad+392];
	fma.rn.f64 	%fd436, %fd87, %fd26, %fd435;
	ld.const.f64 	%fd88, [const_DofToQuad+400];
	fma.rn.f64 	%fd437, %fd88, %fd27, %fd436;
	ld.const.f64 	%fd89, [const_DofToQuad+408];
	fma.rn.f64 	%fd438, %fd89, %fd28, %fd437;
	ld.const.f64 	%fd90, [const_DofToQuad+416];
	fma.rn.f64 	%fd439, %fd90, %fd29, %fd438;
	ld.const.f64 	%fd91, [const_DofToQuad+424];
	fma.rn.f64 	%fd440, %fd91, %fd30, %fd439;
	ld.const.f64 	%fd92, [const_DofToQuad+432];
	fma.rn.f64 	%fd441, %fd92, %fd31, %fd440;
	ld.const.f64 	%fd93, [const_DofToQuad+440];
	fma.rn.f64 	%fd94, %fd93, %fd32, %fd441;
	mov.f64 	%fd731, 0d0000000000000000;
	@%p7 bra 	$L__BB187_20;
	ld.global.nc.f64 	%fd731, [%rd1+48];
$L__BB187_20:
	mul.f64 	%fd734, %fd94, %fd731;
	ld.const.f64 	%fd98, [const_DofToQuad+448];
	fma.rn.f64 	%fd443, %fd98, %fd25, 0d0000000000000000;
	ld.const.f64 	%fd99, [const_DofToQuad+456];
	fma.rn.f64 	%fd444, %fd99, %fd26, %fd443;
	ld.const.f64 	%fd100, [const_DofToQuad+464];
	fma.rn.f64 	%fd445, %fd100, %fd27, %fd444;
	ld.const.f64 	%fd101, [const_DofToQuad+472];
	fma.rn.f64 	%fd446, %fd101, %fd28, %fd445;
	ld.const.f64 	%fd102, [const_DofToQuad+480];
	fma.rn.f64 	%fd447, %fd102, %fd29, %fd446;
	ld.const.f64 	%fd103, [const_DofToQuad+488];
	fma.rn.f64 	%fd448, %fd103, %fd30, %fd447;
	ld.const.f64 	%fd104, [const_DofToQuad+496];
	fma.rn.f64 	%fd449, %fd104, %fd31, %fd448;
	ld.const.f64 	%fd105, [const_DofToQuad+504];
	fma.rn.f64 	%fd106, %fd105, %fd32, %fd449;
	mov.f64 	%fd732, 0d0000000000000000;
	@%p7 bra 	$L__BB187_22;
	ld.global.nc.f64 	%fd732, [%rd1+56];
$L__BB187_22:
	setp.gt.u32 	%p12, %r1, 63;
	mul.f64 	%fd733, %fd106, %fd732;
	ld.const.f64 	%fd450, [const_DofToQuad];
	fma.rn.f64 	%fd451, %fd450, %fd740, 0d0000000000000000;
	fma.rn.f64 	%fd452, %fd37, %fd739, %fd451;
	fma.rn.f64 	%fd453, %fd46, %fd738, %fd452;
	fma.rn.f64 	%fd454, %fd56, %fd737, %fd453;
	ld.const.f64 	%fd455, [const_DofToQuad+256];
	fma.rn.f64 	%fd456, %fd455, %fd736, %fd454;
	fma.rn.f64 	%fd457, %fd74, %fd735, %fd456;
	fma.rn.f64 	%fd458, %fd86, %fd734, %fd457;
	fma.rn.f64 	%fd459, %fd98, %fd733, %fd458;
	and.b32  	%r27, %r1, 7;
	mov.u32 	%r28, %tid.y;
	shl.b32 	%r29, %r28, 12;
	mov.u32 	%r30, _ZZ42massMatrixMultiplyMonolithicConstantKernelILi8ELi8ELi1EEviPKdS1_S1_S1_PdE6s_tmp1;
	add.s32 	%r31, %r30, %r29;
	shr.u32 	%r32, %r1, 3;
	shl.b32 	%r33, %r32, 6;
	add.s32 	%r34, %r31, %r33;
	mad.lo.s32 	%r35, %r32, 448, %r34;
	shl.b32 	%r36, %r1, 3;
	and.b32  	%r37, %r36, 56;
	add.s32 	%r38, %r35, %r37;
	mad.lo.s32 	%r39, %r27, 56, %r38;
	st.shared.f64 	[%r39], %fd459;
	ld.const.f64 	%fd460, [const_DofToQuad+8];
	fma.rn.f64 	%fd461, %fd460, %fd740, 0d0000000000000000;
	ld.const.f64 	%fd462, [const_DofToQuad+72];
	fma.rn.f64 	%fd463, %fd462, %fd739, %fd461;
	ld.const.f64 	%fd464, [const_DofToQuad+136];
	fma.rn.f64 	%fd465, %fd464, %fd738, %fd463;
	ld.const.f64 	%fd466, [const_DofToQuad+200];
	fma.rn.f64 	%fd467, %fd466, %fd737, %fd465;
	ld.const.f64 	%fd468, [const_DofToQuad+264];
	fma.rn.f64 	%fd469, %fd468, %fd736, %fd467;
	fma.rn.f64 	%fd470, %fd75, %fd735, %fd469;
	fma.rn.f64 	%fd471, %fd87, %fd734, %fd470;
	fma.rn.f64 	%fd472, %fd99, %fd733, %fd471;
	st.shared.f64 	[%r39+8], %fd472;
	ld.const.f64 	%fd473, [const_DofToQuad+16];
	fma.rn.f64 	%fd474, %fd473, %fd740, 0d0000000000000000;
	ld.const.f64 	%fd475, [const_DofToQuad+80];
	fma.rn.f64 	%fd476, %fd475, %fd739, %fd474;
	fma.rn.f64 	%fd477, %fd47, %fd738, %fd476;
	fma.rn.f64 	%fd478, %fd57, %fd737, %fd477;
	fma.rn.f64 	%fd479, %fd66, %fd736, %fd478;
	fma.rn.f64 	%fd480, %fd76, %fd735, %fd479;
	fma.rn.f64 	%fd481, %fd88, %fd734, %fd480;
	fma.rn.f64 	%fd482, %fd100, %fd733, %fd481;
	st.shared.f64 	[%r39+16], %fd482;
	ld.const.f64 	%fd483, [const_DofToQuad+24];
	fma.rn.f64 	%fd484, %fd483, %fd740, 0d0000000000000000;
	fma.rn.f64 	%fd485, %fd38, %fd739, %fd484;
	fma.rn.f64 	%fd486, %fd48, %fd738, %fd485;
	fma.rn.f64 	%fd487, %fd58, %fd737, %fd486;
	fma.rn.f64 	%fd488, %fd67, %fd736, %fd487;
	fma.rn.f64 	%fd489, %fd77, %fd735, %fd488;
	fma.rn.f64 	%fd490, %fd89, %fd734, %fd489;
	fma.rn.f64 	%fd491, %fd101, %fd733, %fd490;
	st.shared.f64 	[%r39+24], %fd491;
	ld.const.f64 	%fd492, [const_DofToQuad+32];
	fma.rn.f64 	%fd493, %fd492, %fd740, 0d0000000000000000;
	fma.rn.f64 	%fd494, %fd39, %fd739, %fd493;
	fma.rn.f64 	%fd495, %fd49, %fd738, %fd494;
	fma.rn.f64 	%fd496, %fd59, %fd737, %fd495;
	fma.rn.f64 	%fd497, %fd68, %fd736, %fd496;
	fma.rn.f64 	%fd498, %fd78, %fd735, %fd497;
	fma.rn.f64 	%fd499, %fd90, %fd734, %fd498;
	fma.rn.f64 	%fd500, %fd102, %fd733, %fd499;
	st.shared.f64 	[%r39+32], %fd500;
	ld.const.f64 	%fd501, [const_DofToQuad+40];
	fma.rn.f64 	%fd502, %fd501, %fd740, 0d0000000000000000;
	fma.rn.f64 	%fd503, %fd40, %fd739, %fd502;
	fma.rn.f64 	%fd504, %fd50, %fd738, %fd503;
	fma.rn.f64 	%fd505, %fd60, %fd737, %fd504;
	fma.rn.f64 	%fd506, %fd69, %fd736, %fd505;
	fma.rn.f64 	%fd507, %fd79, %fd735, %fd506;
	fma.rn.f64 	%fd508, %fd91, %fd734, %fd507;
	fma.rn.f64 	%fd509, %fd103, %fd733, %fd508;
	st.shared.f64 	[%r39+40], %fd509;
	ld.const.f64 	%fd510, [const_DofToQuad+48];
	fma.rn.f64 	%fd511, %fd510, %fd740, 0d0000000000000000;
	fma.rn.f64 	%fd512, %fd41, %fd739, %fd511;
	fma.rn.f64 	%fd513, %fd51, %fd738, %fd512;
	fma.rn.f64 	%fd514, %fd61, %fd737, %fd513;
	ld.const.f64 	%fd515, [const_DofToQuad+304];
	fma.rn.f64 	%fd516, %fd515, %fd736, %fd514;
	fma.rn.f64 	%fd517, %fd80, %fd735, %fd516;
	fma.rn.f64 	%fd518, %fd92, %fd734, %fd517;
	fma.rn.f64 	%fd519, %fd104, %fd733, %fd518;
	st.shared.f64 	[%r39+48], %fd519;
	ld.const.f64 	%fd520, [const_DofToQuad+56];
	fma.rn.f64 	%fd521, %fd520, %fd740, 0d0000000000000000;
	ld.const.f64 	%fd522, [const_DofToQuad+120];
	fma.rn.f64 	%fd523, %fd522, %fd739, %fd521;
	ld.const.f64 	%fd524, [const_DofToQuad+184];
	fma.rn.f64 	%fd525, %fd524, %fd738, %fd523;
	ld.const.f64 	%fd526, [const_DofToQuad+248];
	fma.rn.f64 	%fd527, %fd526, %fd737, %fd525;
	ld.const.f64 	%fd528, [const_DofToQuad+312];
	fma.rn.f64 	%fd529, %fd528, %fd736, %fd527;
	fma.rn.f64 	%fd530, %fd81, %fd735, %fd529;
	fma.rn.f64 	%fd531, %fd93, %fd734, %fd530;
	fma.rn.f64 	%fd532, %fd105, %fd733, %fd531;
	st.shared.f64 	[%r39+56], %fd532;
	bar.sync 	0;
	@%p12 bra 	$L__BB187_24;
	mov.u32 	%r40, %tid.y;
	shl.b32 	%r41, %r40, 12;
	mov.u32 	%r42, _ZZ42massMatrixMultiplyMonolithicConstantKernelILi8ELi8ELi1EEviPKdS1_S1_S1_PdE6s_tmp1;
	add.s32 	%r43, %r42, %r41;
	shr.u32 	%r44, %r1, 3;
	shl.b32 	%r45, %r44, 6;
	add.s32 	%r46, %r43, %r45;
	mad.lo.s32 	%r47, %r44, 448, %r46;
	shl.b32 	%r48, %r1, 3;
	and.b32  	%r49, %r48, 56;
	add.s32 	%r50, %r47, %r49;
	ld.shared.f64 	%fd533, [%r50];
	ld.shared.f64 	%fd534, [%r50+64];
	ld.shared.f64 	%fd535, [%r50+128];
	ld.shared.f64 	%fd536, [%r50+192];
	ld.shared.f64 	%fd537, [%r50+256];
	ld.shared.f64 	%fd538, [%r50+320];
	ld.shared.f64 	%fd539, [%r50+384];
	ld.shared.f64 	%fd540, [%r50+448];
	ld.const.f64 	%fd541, [const_DofToQuad];
	fma.rn.f64 	%fd542, %fd541, %fd533, 0d0000000000000000;
	fma.rn.f64 	%fd543, %fd37, %fd534, %fd542;
	fma.rn.f64 	%fd544, %fd46, %fd535, %fd543;
	ld.const.f64 	%fd545, [const_DofToQuad+192];
	fma.rn.f64 	%fd546, %fd545, %fd536, %fd544;
	ld.const.f64 	%fd547, [const_DofToQuad+256];
	fma.rn.f64 	%fd548, %fd547, %fd537, %fd546;
	fma.rn.f64 	%fd549, %fd74, %fd538, %fd548;
	fma.rn.f64 	%fd550, %fd86, %fd539, %fd549;
	fma.rn.f64 	%fd551, %fd98, %fd540, %fd550;
	st.shared.f64 	[%r50], %fd551;
	ld.const.f64 	%fd552, [const_DofToQuad+8];
	fma.rn.f64 	%fd553, %fd552, %fd533, 0d0000000000000000;
	ld.const.f64 	%fd554, [const_DofToQuad+72];
	fma.rn.f64 	%fd555, %fd554, %fd534, %fd553;
	ld.const.f64 	%fd556, [const_DofToQuad+136];
	fma.rn.f64 	%fd557, %fd556, %fd535, %fd555;
	ld.const.f64 	%fd558, [const_DofToQuad+200];
	fma.rn.f64 	%fd559, %fd558, %fd536, %fd557;
	ld.const.f64 	%fd560, [const_DofToQuad+264];
	fma.rn.f64 	%fd561, %fd560, %fd537, %fd559;
	fma.rn.f64 	%fd562, %fd75, %fd538, %fd561;
	fma.rn.f64 	%fd563, %fd87, %fd539, %fd562;
	fma.rn.f64 	%fd564, %fd99, %fd540, %fd563;
	st.shared.f64 	[%r50+64], %fd564;
	ld.const.f64 	%fd565, [const_DofToQuad+16];
	fma.rn.f64 	%fd566, %fd565, %fd533, 0d0000000000000000;
	ld.const.f64 	%fd567, [const_DofToQuad+80];
	fma.rn.f64 	%fd568, %fd567, %fd534, %fd566;
	fma.rn.f64 	%fd569, %fd47, %fd535, %fd568;
	fma.rn.f64 	%fd570, %fd57, %fd536, %fd569;
	fma.rn.f64 	%fd571, %fd66, %fd537, %fd570;
	fma.rn.f64 	%fd572, %fd76, %fd538, %fd571;
	fma.rn.f64 	%fd573, %fd88, %fd539, %fd572;
	fma.rn.f64 	%fd574, %fd100, %fd540, %fd573;
	st.shared.f64 	[%r50+128], %fd574;
	ld.const.f64 	%fd575, [const_DofToQuad+24];
	fma.rn.f64 	%fd576, %fd575, %fd533, 0d0000000000000000;
	fma.rn.f64 	%fd577, %fd38, %fd534, %fd576;
	fma.rn.f64 	%fd578, %fd48, %fd535, %fd577;
	fma.rn.f64 	%fd579, %fd58, %fd536, %fd578;
	fma.rn.f64 	%fd580, %fd67, %fd537, %fd579;
	fma.rn.f64 	%fd581, %fd77, %fd538, %fd580;
	fma.rn.f64 	%fd582, %fd89, %fd539, %fd581;
	fma.rn.f64 	%fd583, %fd101, %fd540, %fd582;
	st.shared.f64 	[%r50+192], %fd583;
	ld.const.f64 	%fd584, [const_DofToQuad+32];
	fma.rn.f64 	%fd585, %fd584, %fd533, 0d0000000000000000;
	fma.rn.f64 	%fd586, %fd39, %fd534, %fd585;
	fma.rn.f64 	%fd587, %fd49, %fd535, %fd586;
	fma.rn.f64 	%fd588, %fd59, %fd536, %fd587;
	fma.rn.f64 	%fd589, %fd68, %fd537, %fd588;
	fma.rn.f64 	%fd590, %fd78, %fd538, %fd589;
	fma.rn.f64 	%fd591, %fd90, %fd539, %fd590;
	fma.rn.f64 	%fd592, %fd102, %fd540, %fd591;
	st.shared.f64 	[%r50+256], %fd592;
	ld.const.f64 	%fd593, [const_DofToQuad+40];
	fma.rn.f64 	%fd594, %fd593, %fd533, 0d0000000000000000;
	fma.rn.f64 	%fd595, %fd40, %fd534, %fd594;
	fma.rn.f64 	%fd596, %fd50, %fd535, %fd595;
	fma.rn.f64 	%fd597, %fd60, %fd536, %fd596;
	ld.const.f64 	%fd598, [const_DofToQuad+296];
	fma.rn.f64 	%fd599, %fd598, %fd537, %fd597;
	fma.rn.f64 	%fd600, %fd79, %fd538, %fd599;
	fma.rn.f64 	%fd601, %fd91, %fd539, %fd600;
	fma.rn.f64 	%fd602, %fd103, %fd540, %fd601;
	st.shared.f64 	[%r50+320], %fd602;
	ld.const.f64 	%fd603, [const_DofToQuad+48];
	fma.rn.f64 	%fd604, %fd603, %fd533, 0d0000000000000000;
	ld.const.f64 	%fd605, [const_DofToQuad+112];
	fma.rn.f64 	%fd606, %fd605, %fd534, %fd604;
	ld.const.f64 	%fd607, [const_DofToQuad+176];
	fma.rn.f64 	%fd608, %fd607, %fd535, %fd606;
	ld.const.f64 	%fd609, [const_DofToQuad+240];
	fma.rn.f64 	%fd610, %fd609, %fd536, %fd608;
	ld.const.f64 	%fd611, [const_DofToQuad+304];
	fma.rn.f64 	%fd612, %fd611, %fd537, %fd610;
	fma.rn.f64 	%fd613, %fd80, %fd538, %fd612;
	fma.rn.f64 	%fd614, %fd92, %fd539, %fd613;
	fma.rn.f64 	%fd615, %fd104, %fd540, %fd614;
	st.shared.f64 	[%r50+384], %fd615;
	ld.const.f64 	%fd616, [const_DofToQuad+56];
	fma.rn.f64 	%fd617, %fd616, %fd533, 0d0000000000000000;
	ld.const.f64 	%fd618, [const_DofToQuad+120];
	fma.rn.f64 	%fd619, %fd618, %fd534, %fd617;
	ld.const.f64 	%fd620, [const_DofToQuad+184];
	fma.rn.f64 	%fd621, %fd620, %fd535, %fd619;
	ld.const.f64 	%fd622, [const_DofToQuad+248];
	fma.rn.f64 	%fd623, %fd622, %fd536, %fd621;
	ld.const.f64 	%fd624, [const_DofToQuad+312];
	fma.rn.f64 	%fd625, %fd624, %fd537, %fd623;
	fma.rn.f64 	%fd626, %fd81, %fd538, %fd625;
	fma.rn.f64 	%fd627, %fd93, %fd539, %fd626;
	fma.rn.f64 	%fd628, %fd105, %fd540, %fd627;
	st.shared.f64 	[%r50+448], %fd628;
$L__BB187_24:
	bar.sync 	0;
	@%p12 bra 	$L__BB187_26;
	mov.u32 	%r51, %tid.y;
	shl.b32 	%r52, %r51, 12;
	mov.u32 	%r53, _ZZ42massMatrixMultiplyMonolithicConstantKernelILi8ELi8ELi1EEviPKdS1_S1_S1_PdE6s_tmp1;
	add.s32 	%r54, %r53, %r52;
	shl.b32 	%r55, %r1, 3;
	and.b32  	%r56, %r55, 8128;
	add.s32 	%r57, %r54, %r56;
	and.b32  	%r58, %r55, 56;
	add.s32 	%r59, %r57, %r58;
	ld.shared.f64 	%fd629, [%r59];
	ld.shared.f64 	%fd630, [%r59+512];
	ld.shared.f64 	%fd631, [%r59+1024];
	ld.shared.f64 	%fd632, [%r59+1536];
	ld.shared.f64 	%fd633, [%r59+2048];
	ld.shared.f64 	%fd634, [%r59+2560];
	ld.shared.f64 	%fd635, [%r59+3072];
	ld.shared.f64 	%fd636, [%r59+3584];
	ld.const.f64 	%fd637, [const_DofToQuad];
	fma.rn.f64 	%fd638, %fd637, %fd629, 0d0000000000000000;
	fma.rn.f64 	%fd639, %fd37, %fd630, %fd638;
	fma.rn.f64 	%fd640, %fd46, %fd631, %fd639;
	ld.const.f64 	%fd641, [const_DofToQuad+192];
	fma.rn.f64 	%fd642, %fd641, %fd632, %fd640;
	ld.const.f64 	%fd643, [const_DofToQuad+256];
	fma.rn.f64 	%fd644, %fd643, %fd633, %fd642;
	fma.rn.f64 	%fd645, %fd74, %fd634, %fd644;
	fma.rn.f64 	%fd646, %fd86, %fd635, %fd645;
	fma.rn.f64 	%fd740, %fd98, %fd636, %fd646;
	ld.const.f64 	%fd647, [const_DofToQuad+8];
	fma.rn.f64 	%fd648, %fd647, %fd629, 0d0000000000000000;
	ld.const.f64 	%fd649, [const_DofToQuad+72];
	fma.rn.f64 	%fd650, %fd649, %fd630, %fd648;
	ld.const.f64 	%fd651, [const_DofToQuad+136];
	fma.rn.f64 	%fd652, %fd651, %fd631, %fd650;
	ld.const.f64 	%fd653, [const_DofToQuad+200];
	fma.rn.f64 	%fd654, %fd653, %fd632, %fd652;
	ld.const.f64 	%fd655, [const_DofToQuad+264];
	fma.rn.f64 	%fd656, %fd655, %fd633, %fd654;
	fma.rn.f64 	%fd657, %fd75, %fd634, %fd656;
	fma.rn.f64 	%fd658, %fd87, %fd635, %fd657;
	fma.rn.f64 	%fd739, %fd99, %fd636, %fd658;
	ld.const.f64 	%fd659, [const_DofToQuad+16];
	fma.rn.f64 	%fd660, %fd659, %fd629, 0d0000000000000000;
	ld.const.f64 	%fd661, [const_DofToQuad+80];
	fma.rn.f64 	%fd662, %fd661, %fd630, %fd660;
	fma.rn.f64 	%fd663, %fd47, %fd631, %fd662;
	fma.rn.f64 	%fd664, %fd57, %fd632, %fd663;
	fma.rn.f64 	%fd665, %fd66, %fd633, %fd664;
	fma.rn.f64 	%fd666, %fd76, %fd634, %fd665;
	fma.rn.f64 	%fd667, %fd88, %fd635, %fd666;
	fma.rn.f64 	%fd738, %fd100, %fd636, %fd667;
	ld.const.f64 	%fd668, [const_DofToQuad+24];
	fma.rn.f64 	%fd669, %fd668, %fd629, 0d0000000000000000;
	fma.rn.f64 	%fd670, %fd38, %fd630, %fd669;
	fma.rn.f64 	%fd671, %fd48, %fd631, %fd670;
	fma.rn.f64 	%fd672, %fd58, %fd632, %fd671;
	fma.rn.f64 	%fd673, %fd67, %fd633, %fd672;
	fma.rn.f64 	%fd674, %fd77, %fd634, %fd673;
	fma.rn.f64 	%fd675, %fd89, %fd635, %fd674;
	fma.rn.f64 	%fd737, %fd101, %fd636, %fd675;
	ld.const.f64 	%fd676, [const_DofToQuad+32];
	fma.rn.f64 	%fd677, %fd676, %fd629, 0d0000000000000000;
	fma.rn.f64 	%fd678, %fd39, %fd630, %fd677;
	fma.rn.f64 	%fd679, %fd49, %fd631, %fd678;
	fma.rn.f64 	%fd680, %fd59, %fd632, %fd679;
	fma.rn.f64 	%fd681, %fd68, %fd633, %fd680;
	fma.rn.f64 	%fd682, %fd78, %fd634, %fd681;
	fma.rn.f64 	%fd683, %fd90, %fd635, %fd682;
	fma.rn.f64 	%fd736, %fd102, %fd636, %fd683;
	ld.const.f64 	%fd684, [const_DofToQuad+40];
	fma.rn.f64 	%fd685, %fd684, %fd629, 0d0000000000000000;
	fma.rn.f64 	%fd686, %fd40, %fd630, %fd685;
	fma.rn.f64 	%fd687, %fd50, %fd631, %fd686;
	fma.rn.f64 	%fd688, %fd60, %fd632, %fd687;
	ld.const.f64 	%fd689, [const_DofToQuad+296];
	fma.rn.f64 	%fd690, %fd689, %fd633, %fd688;
	fma.rn.f64 	%fd691, %fd79, %fd634, %fd690;
	fma.rn.f64 	%fd692, %fd91, %fd635, %fd691;
	fma.rn.f64 	%fd735, %fd103, %fd636, %fd692;
	ld.const.f64 	%fd693, [const_DofToQuad+48];
	fma.rn.f64 	%fd694, %fd693, %fd629, 0d0000000000000000;
	ld.const.f64 	%fd695, [const_DofToQuad+112];
	fma.rn.f64 	%fd696, %fd695, %fd630, %fd694;
	ld.const.f64 	%fd697, [const_DofToQuad+176];
	fma.rn.f64 	%fd698, %fd697, %fd631, %fd696;
	ld.const.f64 	%fd699, [const_DofToQuad+240];
	fma.rn.f64 	%fd700, %fd699, %fd632, %fd698;
	ld.const.f64 	%fd701, [const_DofToQuad+304];
	fma.rn.f64 	%fd702, %fd701, %fd633, %fd700;
	fma.rn.f64 	%fd703, %fd80, %fd634, %fd702;
	fma.rn.f64 	%fd704, %fd92, %fd635, %fd703;
	fma.rn.f64 	%fd734, %fd104, %fd636, %fd704;
	ld.const.f64 	%fd705, [const_DofToQuad+56];
	fma.rn.f64 	%fd706, %fd705, %fd629, 0d0000000000000000;
	ld.const.f64 	%fd707, [const_DofToQuad+120];
	fma.rn.f64 	%fd708, %fd707, %fd630, %fd706;
	ld.const.f64 	%fd709, [const_DofToQuad+184];
	fma.rn.f64 	%fd710, %fd709, %fd631, %fd708;
	ld.const.f64 	%fd711, [const_DofToQuad+248];
	fma.rn.f64 	%fd712, %fd711, %fd632, %fd710;
	ld.const.f64 	%fd713, [const_DofToQuad+312];
	fma.rn.f64 	%fd714, %fd713, %fd633, %fd712;
	fma.rn.f64 	%fd715, %fd81, %fd634, %fd714;
	fma.rn.f64 	%fd716, %fd93, %fd635, %fd715;
	fma.rn.f64 	%fd733, %fd105, %fd636, %fd716;
$L__BB187_26:
	setp.gt.u32 	%p14, %r1, 63;
	setp.ge.s32 	%p15, %r3, %r10;
	bar.sync 	0;
	or.pred  	%p16, %p14, %p15;
	@%p16 bra 	$L__BB187_28;
	ld.param.u64 	%rd13, [_Z42massMatrixMultiplyMonolithicConstantKernelILi8ELi8ELi1EEviPKdS1_S1_S1_Pd_param_5];
	and.b32  	%r60, %r1, 63;
	mov.u32 	%r61, %ctaid.x;
	mov.u32 	%r62, %tid.y;
	add.s32 	%r63, %r61, %r62;
	shl.b32 	%r64, %r63, 9;
	or.b32  	%r65, %r60, %r64;
	cvta.to.global.u64 	%rd10, %rd13;
	mul.wide.s32 	%rd11, %r65, 8;
	add.s64 	%rd12, %rd10, %rd11;
	st.global.f64 	[%rd12], %fd740;
	st.global.f64 	[%rd12+512], %fd739;
	st.global.f64 	[%rd12+1024], %fd738;
	st.global.f64 	[%rd12+1536], %fd737;
	st.global.f64 	[%rd12+2048], %fd736;
	st.global.f64 	[%rd12+2560], %fd735;
	st.global.f64 	[%rd12+3072], %fd734;
	st.global.f64 	[%rd12+3584], %fd733;
$L__BB187_28:
	ret;

}
	// .globl	_Z32massMatrixMultiplyRegisterKernelILi8ELi9ELi2EEviPKdS1_S1_S1_Pd
.visible .entry _Z32massMatrixMultiplyRegisterKernelILi8ELi9ELi2EEviPKdS1_S1_S1_Pd(
	.param .u32 _Z32massMatrixMultiplyRegisterKernelILi8ELi9ELi2EEviPKdS1_S1_S1_Pd_param_0,
	.param .u64 .ptr .align 1 _Z32massMatrixMultiplyRegisterKernelILi8ELi9ELi2EEviPKdS1_S1_S1_Pd_param_1,
	.param .u64 .ptr .align 1 _Z32massMatrixMultiplyRegisterKernelILi8ELi9ELi2EEviPKdS1_S1_S1_Pd_param_2,
	.param .u64 .ptr .align 1 _Z32massMatrixMultiplyRegisterKernelILi8ELi9ELi2EEviPKdS1_S1_S1_Pd_param_3,
	.param .u64 .ptr .align 1 _Z32massMatrixMultiplyRegisterKernelILi8ELi9ELi2EEviPKdS1_S1_S1_Pd_param_4,
	.param .u64 .ptr .align 1 _Z32massMatrixMultiplyRegisterKernelILi8ELi9ELi2EEviPKdS1_S1_S1_Pd_param_5
)
{
	.reg .pred 	%p<13>;
	.reg .b16 	%rs<5>;
	.reg .b32 	%r<69>;
	.reg .b64 	%rd<22>;
	.reg .b64 	%fd<484>;
	// demoted variable
	.shared .align 8 .b8 _ZZ32massMatrixMultiplyRegisterKernelILi8ELi9ELi2EEviPKdS1_S1_S1_PdE6s_tmp1[11664];
	// demoted variable
	.shared .align 8 .b8 _ZZ32massMatrixMultiplyRegisterKernelILi8ELi9ELi2EEviPKdS1_S1_S1_PdE14s_oddDofToQuad[160];
	// demoted variable
	.shared .align 8 .b8 _ZZ32massMatrixMultiplyRegisterKernelILi8ELi9ELi2EEviPKdS1_S1_S1_PdE15s_evenDofToQuad[160];
	ld.param.u32 	%r10, [_Z32massMatrixMultiplyRegisterKernelILi8ELi9ELi2EEviPKdS1_S1_S1_Pd_param_0];
	ld.param.u64 	%rd2, [_Z32massMatrixMultiplyRegisterKernelILi8ELi9ELi2EEviPKdS1_S1_S1_Pd_param_2];
	ld.param.u64 	%rd3, [_Z32massMatrixMultiplyRegisterKernelILi8ELi9ELi2EEviPKdS1_S1_S1_Pd_param_3];
	ld.param.u64 	%rd4, [_Z32massMatrixMultiplyRegisterKernelILi8ELi9ELi2EEviPKdS1_S1_S1_Pd_param_4];
	mov.u32 	%r11, %tid.x;
	mov.u32 	%r2, %tid.y;
	mov.u32 	%r12, %ctaid.x;
	shl.b32 	%r13, %r12, 1;
	add.s32 	%r3, %r13, %r2;
	and.b32  	%r4, %r11, 7;
	setp.lt.s32 	%p2, %r3, %r10;
	setp.lt.u32 	%p3, %r11, 64;
	and.pred  	%p1, %p2, %p3;
	not.pred 	%p4, %p1;
	@%p4 bra 	$L__BB188_2;
	cvta.to.global.u64 	%rd6, %rd4;
	and.b32  	%r14, %r11, 56;
	or.b32  	%r15, %r4, %r14;
	shl.b32 	%r16, %r3, 9;
	or.b32  	%r17, %r15, %r16;
	mul.wide.s32 	%rd7, %r17, 8;
	add.s64 	%rd8, %rd6, %rd7;
	ld.global.nc.f64 	%fd475, [%rd8];
	ld.global.nc.f64 	%fd474, [%rd8+512];
	ld.global.nc.f64 	%fd473, [%rd8+1024];
	ld.global.nc.f64 	%fd472, [%rd8+1536];
	ld.global.nc.f64 	%fd471, [%rd8+2048];
	ld.global.nc.f64 	%fd470, [%rd8+2560];
	ld.global.nc.f64 	%fd469, [%rd8+3072];
	ld.global.nc.f64 	%fd468, [%rd8+3584];
$L__BB188_2:
	setp.ne.s32 	%p5, %r2, 0;
	setp.gt.u32 	%p6, %r11, 19;
	or.pred  	%p7, %p5, %p6;
	@%p7 bra 	$L__BB188_4;
	cvta.to.global.u64 	%rd9, %rd2;
	mul.wide.u32 	%rd10, %r11, 8;
	add.s64 	%rd11, %rd9, %rd10;
	ld.global.nc.f64 	%fd82, [%rd11];
	shl.b32 	%r18, %r11, 3;
	mov.u32 	%r19, _ZZ32massMatrixMultiplyRegisterKernelILi8ELi9ELi2EEviPKdS1_S1_S1_PdE14s_oddDofToQuad;
	add.s32 	%r20, %r19, %r18;
	st.shared.f64 	[%r20], %fd82;
	cvta.to.global.u64 	%rd12, %rd3;
	add.s64 	%rd13, %rd12, %rd10;
	ld.global.nc.f64 	%fd83, [%rd13];
	mov.u32 	%r21, _ZZ32massMatrixMultiplyRegisterKernelILi8ELi9ELi2EEviPKdS1_S1_S1_PdE15s_evenDofToQuad;
	add.s32 	%r22, %r21, %r18;
	st.shared.f64 	[%r22], %fd83;
$L__BB188_4:
	setp.gt.u32 	%p8, %r11, 63;
	bar.sync 	0;
	ld.shared.f64 	%fd17, [_ZZ32massMatrixMultiplyRegisterKernelILi8ELi9ELi2EEviPKdS1_S1_S1_PdE14s_oddDofToQuad];
	ld.shared.f64 	%fd18, [_ZZ32massMatrixMultiplyRegisterKernelILi8ELi9ELi2EEviPKdS1_S1_S1_PdE15s_evenDofToQuad];
	ld.shared.f64 	%fd19, [_ZZ32massMatrixMultiplyRegisterKernelILi8ELi9ELi2EEviPKdS1_S1_S1_PdE14s_oddDofToQuad+8];
	ld.shared.f64 	%fd20, [_ZZ32massMatrixMultiplyRegisterKernelILi8ELi9ELi2EEviPKdS1_S1_S1_PdE15s_evenDofToQuad+8];
	ld.shared.f64 	%fd21, [_ZZ32massMatrixMultiplyRegisterKernelILi8ELi9ELi2EEviPKdS1_S1_S1_PdE14s_oddDofToQuad+16];
	ld.shared.f64 	%fd22, [_ZZ32massMatrixMultiplyRegisterKernelILi8ELi9ELi2EEviPKdS1_S1_S1_PdE15s_evenDofToQuad+16];
	ld.shared.f64 	%fd23, [_ZZ32massMatrixMultiplyRegisterKernelILi8ELi9ELi2EEviPKdS1_S1_S1_PdE14s_oddDofToQuad+24];
	ld.shared.f64 	%fd24, [_ZZ32massMatrixMultiplyRegisterKernelILi8ELi9ELi2EEviPKdS1_S1_S1_PdE15s_evenDofToQuad+24];
	ld.shared.f64 	%fd25, [_ZZ32massMatrixMultiplyRegisterKernelILi8ELi9ELi2EEviPKdS1_S1_S1_PdE14s_oddDofToQuad+32];
	ld.shared.f64 	%fd26, [_ZZ32massMatrixMultiplyRegisterKernelILi8ELi9ELi2EEviPKdS1_S1_S1_PdE15s_evenDofToQuad+32];
	ld.shared.f64 	%fd27, [_ZZ32massMatrixMultiplyRegisterKernelILi8ELi9ELi2EEviPKdS1_S1_S1_PdE14s_oddDofToQuad+40];
	ld.shared.f64 	%fd28, [_ZZ32massMatrixMultiplyRegisterKernelILi8ELi9ELi2EEviPKdS1_S1_S1_PdE15s_evenDofToQuad+40];
	ld.shared.f64 	%fd29, [_ZZ32massMatrixMultiplyRegisterKernelILi8ELi9ELi2EEviPKdS1_S1_S1_PdE14s_oddDofToQuad+48];
	ld.shared.f64 	%fd30, [_ZZ32massMatrixMultiplyRegisterKernelILi8ELi9ELi2EEviPKdS1_S1_S1_PdE15s_evenDofToQuad+48];
	ld.shared.f64 	%fd31, [_ZZ32massMatrixMultiplyRegisterKernelILi8ELi9ELi2EEviPKdS1_S1_S1_PdE14s_oddDofToQuad+56];
	ld.shared.f64 	%fd32, [_ZZ32massMatrixMultiplyRegisterKernelILi8ELi9ELi2EEviPKdS1_S1_S1_PdE15s_evenDofToQuad+56];
	ld.shared.f64 	%fd33, [_ZZ32massMatrixMultiplyRegisterKernelILi8ELi9ELi2EEviPKdS1_S1_S1_PdE14s_oddDofToQuad+64];
	ld.shared.f64 	%fd34, [_ZZ32massMatrixMultiplyRegisterKernelILi8ELi9ELi2EEviPKdS1_S1_S1_PdE15s_evenDofToQuad+64];
	ld.shared.f64 	%fd35, [_ZZ32massMatrixMultiplyRegisterKernelILi8ELi9ELi2EEviPKdS1_S1_S1_PdE14s_oddDofToQuad+72];
	ld.shared.f64 	%fd36, [_ZZ32massMatrixMultiplyRegisterKernelILi8ELi9ELi2EEviPKdS1_S1_S1_PdE15s_evenDofToQuad+72];
	ld.shared.f64 	%fd37, [_ZZ32massMatrixMultiplyRegisterKernelILi8ELi9ELi2EEviPKdS1_S1_S1_PdE14s_oddDofToQuad+80];
	ld.shared.f64 	%fd38, [_ZZ32massMatrixMultiplyRegisterKernelILi8ELi9ELi2EEviPKdS1_S1_S1_PdE15s_evenDofToQuad+80];
	ld.shared.f64 	%fd39, [_ZZ32massMatrixMultiplyRegisterKernelILi8ELi9ELi2EEviPKdS1_S1_S1_PdE14s_oddDofToQuad+88];
	ld.shared.f64 	%fd40, [_ZZ32massMatrixMultiplyRegisterKernelILi8ELi9ELi2EEviPKdS1_S1_S1_PdE15s_evenDofToQuad+88];
	ld.shared.f64 	%fd41, [_ZZ32massMatrixMultiplyRegisterKernelILi8ELi9ELi2EEviPKdS1_S1_S1_PdE14s_oddDofToQuad+96];
	ld.shared.f64 	%fd42, [_ZZ32massMatrixMultiplyRegisterKernelILi8ELi9ELi2EEviPKdS1_S1_S1_PdE15s_evenDofToQuad+96];
	ld.shared.f64 	%fd43, [_ZZ32massMatrixMultiplyRegisterKernelILi8ELi9ELi2EEviPKdS1_S1_S1_PdE14s_oddDofToQuad+104];
	ld.shared.f64 	%fd44, [_ZZ32massMatrixMultiplyRegisterKernelILi8ELi9ELi2EEviPKdS1_S1_S1_PdE15s_evenDofToQuad+104];
	ld.shared.f64 	%fd45, [_ZZ32massMatrixMultiplyRegisterKernelILi8ELi9ELi2EEviPKdS1_S1_S1_PdE14s_oddDofToQuad+112];
	ld.shared.f64 	%fd46, [_ZZ32massMatrixMultiplyRegisterKernelILi8ELi9ELi2EEviPKdS1_S1_S1_PdE15s_evenDofToQuad+112];
	ld.shared.f64 	%fd47, [_ZZ32massMatrixMultiplyRegisterKernelILi8ELi9ELi2EEviPKdS1_S1_S1_PdE14s_oddDofToQuad+120];
	ld.shared.f64 	%fd48, [_ZZ32massMatrixMultiplyRegisterKernelILi8ELi9ELi2EEviPKdS1_S1_S1_PdE15s_evenDofToQuad+120];
	ld.shared.f64 	%fd49, [_ZZ32massMatrixMultiplyRegisterKernelILi8ELi9ELi2EEviPKdS1_S1_S1_PdE14s_oddDofToQuad+128];
	ld.shared.f64 	%fd50, [_ZZ32massMatrixMultiplyRegisterKernelILi8ELi9ELi2EEviPKdS1_S1_S1_PdE15s_evenDofToQuad+128];
	ld.shared.f64 	%fd51, [_ZZ32massMatrixMultiplyRegisterKernelILi8ELi9ELi2EEviPKdS1_S1_S1_PdE14s_oddDofToQuad+136];
	ld.shared.f64 	%fd52, [_ZZ32massMatrixMultiplyRegisterKernelILi8ELi9ELi2EEviPKdS1_S1_S1_PdE15s_evenDofToQuad+136];
	ld.shared.f64 	%fd53, [_ZZ32massMatrixMultiplyRegisterKernelILi8ELi9ELi2EEviPKdS1_S1_S1_PdE14s_oddDofToQuad+144];
	ld.shared.f64 	%fd54, [_ZZ32massMatrixMultiplyRegisterKernelILi8ELi9ELi2EEviPKdS1_S1_S1_PdE15s_evenDofToQuad+144];
	ld.shared.f64 	%fd55, [_ZZ32massMatrixMultiplyRegisterKernelILi8ELi9ELi2EEviPKdS1_S1_S1_PdE14s_oddDofToQuad+152];
	ld.shared.f64 	%fd56, [_ZZ32massMatrixMultiplyRegisterKernelILi8ELi9ELi2EEviPKdS1_S1_S1_PdE15s_evenDofToQuad+152];
	mov.u32 	%r23, _ZZ32massMatrixMultiplyRegisterKernelILi8ELi9ELi2EEviPKdS1_S1_S1_PdE6s_tmp1;
	mad.lo.s32 	%r24, %r2, 5832, %r23;
	shr.u32 	%r5, %r11, 3;
	mad.lo.s32 	%r6, %r5, 72, %r24;
	shl.b32 	%r25, %r4, 3;
	add.s32 	%r7, %r6, %r25;
	@%p8 bra 	$L__BB188_6;
	add.f64 	%fd84, %fd475, %fd468;
	sub.f64 	%fd85, %fd475, %fd468;
	add.f64 	%fd86, %fd474, %fd469;
	sub.f64 	%fd87, %fd474, %fd469;
	add.f64 	%fd88, %fd473, %fd470;
	sub.f64 	%fd89, %fd473, %fd470;
	add.f64 	%fd90, %fd472, %fd471;
	sub.f64 	%fd91, %fd472, %fd471;
	fma.rn.f64 	%fd92, %fd17, %fd84, 0d0000000000000000;
	fma.rn.f64 	%fd93, %fd18, %fd85, 0d0000000000000000;
	fma.rn.f64 	%fd94, %fd19, %fd86, %fd92;
	fma.rn.f64 	%fd95, %fd20, %fd87, %fd93;
	fma.rn.f64 	%fd96, %fd21, %fd88, %fd94;
	fma.rn.f64 	%fd97, %fd22, %fd89, %fd95;
	fma.rn.f64 	%fd98, %fd23, %fd90, %fd96;
	fma.rn.f64 	%fd99, %fd24, %fd91, %fd97;
	sub.f64 	%fd100, %fd98, %fd99;
	st.shared.f64 	[%r7+5184], %fd100;
	add.f64 	%fd101, %fd99, %fd98;
	st.shared.f64 	[%r7], %fd101;
	fma.rn.f64 	%fd102, %fd25, %fd84, 0d0000000000000000;
	fma.rn.f64 	%fd103, %fd26, %fd85, 0d0000000000000000;
	fma.rn.f64 	%fd104, %fd27, %fd86, %fd102;
	fma.rn.f64 	%fd105, %fd28, %fd87, %fd103;
	fma.rn.f64 	%fd106, %fd29, %fd88, %fd104;
	fma.rn.f64 	%fd107, %fd30, %fd89, %fd105;
	fma.rn.f64 	%fd108, %fd31, %fd90, %fd106;
	fma.rn.f64 	%fd109, %fd32, %fd91, %fd107;
	sub.f64 	%fd110, %fd108, %fd109;
	st.shared.f64 	[%r7+4536], %fd110;
	add.f64 	%fd111, %fd109, %fd108;
	st.shared.f64 	[%r7+648], %fd111;
	fma.rn.f64 	%fd112, %fd33, %fd84, 0d0000000000000000;
	fma.rn.f64 	%fd113, %fd34, %fd85, 0d0000000000000000;
	fma.rn.f64 	%fd114, %fd35, %fd86, %fd112;
	fma.rn.f64 	%fd115, %fd36, %fd87, %fd113;
	fma.rn.f64 	%fd116, %fd37, %fd88, %fd114;
	fma.rn.f64 	%fd117, %fd38, %fd89, %fd115;
	fma.rn.f64 	%fd118, %fd39, %fd90, %fd116;
	fma.rn.f64 	%fd119, %fd40, %fd91, %fd117;
	sub.f64 	%fd120, %fd118, %fd119;
	st.shared.f64 	[%r7+3888], %fd120;
	add.f64 	%fd121, %fd119, %fd118;
	st.shared.f64 	[%r7+1296], %fd121;
	fma.rn.f64 	%fd122, %fd41, %fd84, 0d0000000000000000;
	fma.rn.f64 	%fd123, %fd42, %fd85, 0d0000000000000000;
	fma.rn.f64 	%fd124, %fd43, %fd86, %fd122;
	fma.rn.f64 	%fd125, %fd44, %fd87, %fd123;
	fma.rn.f64 	%fd126, %fd45, %fd88, %fd124;
	fma.rn.f64 	%fd127, %fd46, %fd89, %fd125;
	fma.rn.f64 	%fd128, %fd47, %fd90, %fd126;
	fma.rn.f64 	%fd129, %fd48, %fd91, %fd127;
	sub.f64 	%fd130, %fd128, %fd129;
	st.shared.f64 	[%r7+3240], %fd130;
	add.f64 	%fd131, %fd129, %fd128;
	st.shared.f64 	[%r7+1944], %fd131;
	fma.rn.f64 	%fd132, %fd49, %fd84, 0d0000000000000000;
	fma.rn.f64 	%fd133, %fd50, %fd85, 0d0000000000000000;
	fma.rn.f64 	%fd134, %fd51, %fd86, %fd132;
	fma.rn.f64 	%fd135, %fd52, %fd87, %fd133;
	fma.rn.f64 	%fd136, %fd53, %fd88, %fd134;
	fma.rn.f64 	%fd137, %fd54, %fd89, %fd135;
	fma.rn.f64 	%fd138, %fd55, %fd90, %fd136;
	fma.rn.f64 	%fd139, %fd56, %fd91, %fd137;
	add.f64 	%fd140, %fd139, %fd138;
	st.shared.f64 	[%r7+2592], %fd140;
$L__BB188_6:
	bar.sync 	0;
	setp.gt.u32 	%p9, %r11, 71;
	mad.lo.s32 	%r26, %r5, 576, %r6;
	shl.b32 	%r27, %r4, 3;
	add.s32 	%r8, %r26, %r27;
	@%p9 bra 	$L__BB188_8;
	ld.shared.f64 	%fd141, [%r8];
	ld.shared.f64 	%fd142, [%r8+504];
	add.f64 	%fd143, %fd141, %fd142;
	sub.f64 	%fd144, %fd141, %fd142;
	ld.shared.f64 	%fd145, [%r8+72];
	ld.shared.f64 	%fd146, [%r8+432];
	add.f64 	%fd147, %fd145, %fd146;
	sub.f64 	%fd148, %fd145, %fd146;
	ld.shared.f64 	%fd149, [%r8+144];
	ld.shared.f64 	%fd150, [%r8+360];
	add.f64 	%fd151, %fd149, %fd150;
	sub.f64 	%fd152, %fd149, %fd150;
	ld.shared.f64 	%fd153, [%r8+216];
	ld.shared.f64 	%fd154, [%r8+288];
	add.f64 	%fd155, %fd153, %fd154;
	sub.f64 	%fd156, %fd153, %fd154;
	fma.rn.f64 	%fd157, %fd17, %fd143, 0d0000000000000000;
	fma.rn.f64 	%fd158, %fd18, %fd144, 0d0000000000000000;
	fma.rn.f64 	%fd159, %fd19, %fd147, %fd157;
	fma.rn.f64 	%fd160, %fd20, %fd148, %fd158;
	fma.rn.f64 	%fd161, %fd21, %fd151, %fd159;
	fma.rn.f64 	%fd162, %fd22, %fd152, %fd160;
	fma.rn.f64 	%fd163, %fd23, %fd155, %fd161;
	fma.rn.f64 	%fd164, %fd24, %fd156, %fd162;
	sub.f64 	%fd165, %fd163, %fd164;
	st.shared.f64 	[%r8+576], %fd165;
	add.f64 	%fd166, %fd164, %fd163;
	st.shared.f64 	[%r8], %fd166;
	fma.rn.f64 	%fd167, %fd25, %fd143, 0d0000000000000000;
	fma.rn.f64 	%fd168, %fd26, %fd144, 0d0000000000000000;
	fma.rn.f64 	%fd169, %fd27, %fd147, %fd167;
	fma.rn.f64 	%fd170, %fd28, %fd148, %fd168;
	fma.rn.f64 	%fd171, %fd29, %fd151, %fd169;
	fma.rn.f64 	%fd172, %fd30, %fd152, %fd170;
	fma.rn.f64 	%fd173, %fd31, %fd155, %fd171;
	fma.rn.f64 	%fd174, %fd32, %fd156, %fd172;
	sub.f64 	%fd175, %fd173, %fd174;
	st.shared.f64 	[%r8+504], %fd175;
	add.f64 	%fd176, %fd174, %fd173;
	st.shared.f64 	[%r8+72], %fd176;
	fma.rn.f64 	%fd177, %fd33, %fd143, 0d0000000000000000;
	fma.rn.f64 	%fd178, %fd34, %fd144, 0d0000000000000000;
	fma.rn.f64 	%fd179, %fd35, %fd147, %fd177;
	fma.rn.f64 	%fd180, %fd36, %fd148, %fd178;
	fma.rn.f64 	%fd181, %fd37, %fd151, %fd179;
	fma.rn.f64 	%fd182, %fd38, %fd152, %fd180;
	fma.rn.f64 	%fd183, %fd39, %fd155, %fd181;
	fma.rn.f64 	%fd184, %fd40, %fd156, %fd182;
	sub.f64 	%fd185, %fd183, %fd184;
	st.shared.f64 	[%r8+432], %fd185;
	add.f64 	%fd186, %fd184, %fd183;
	st.shared.f64 	[%r8+144], %fd186;
	fma.rn.f64 	%fd187, %fd41, %fd143, 0d0000000000000000;
	fma.rn.f64 	%fd188, %fd42, %fd144, 0d0000000000000000;
	fma.rn.f64 	%fd189, %fd43, %fd147, %fd187;
	fma.rn.f64 	%fd190, %fd44, %fd148, %fd188;
	fma.rn.f64 	%fd191, %fd45, %fd151, %fd189;
	fma.rn.f64 	%fd192, %fd46, %fd152, %fd190;
	fma.rn.f64 	%fd193, %fd47, %fd155, %fd191;
	fma.rn.f64 	%fd194, %fd48, %fd156, %fd192;
	sub.f64 	%fd195, %fd193, %fd194;
	st.shared.f64 	[%r8+360], %fd195;
	add.f64 	%fd196, %fd194, %fd193;
	st.shared.f64 	[%r8+216], %fd196;
	fma.rn.f64 	%fd197, %fd49, %fd143, 0d0000000000000000;
	fma.rn.f64 	%fd198, %fd50, %fd144, 0d0000000000000000;
	fma.rn.f64 	%fd199, %fd51, %fd147, %fd197;
	fma.rn.f64 	%fd200, %fd52, %fd148, %fd198;
	fma.rn.f64 	%fd201, %fd53, %fd151, %fd199;
	fma.rn.f64 	%fd202, %fd54, %fd152, %fd200;
	fma.rn.f64 	%fd203, %fd55, %fd155, %fd201;
	fma.rn.f64 	%fd204, %fd56, %fd156, %fd202;
	add.f64 	%fd205, %fd204, %fd203;
	st.shared.f64 	[%r8+288], %fd205;
$L__BB188_8:
	ld.param.u64 	%rd20, [_Z32massMatrixMultiplyRegisterKernelILi8ELi9ELi2EEviPKdS1_S1_S1_Pd_param_1];
	mov.u32 	%r28, %tid.x;
	setp.gt.u32 	%p10, %r28, 71;
	bar.sync 	0;
	cvt.u16.u32 	%rs1, %r28;
	mul.hi.u16 	%rs2, %rs1, 7282;
	mul.lo.s16 	%rs3, %rs2, 9;
	sub.s16 	%rs4, %rs1, %rs3;
	mov.u32 	%r29, %tid.y;
	mov.u32 	%r30, _ZZ32massMatrixMultiplyRegisterKernelILi8ELi9ELi2EEviPKdS1_S1_S1_PdE6s_tmp1;
	mad.lo.s32 	%r31, %r29, 5832, %r30;
	mul.wide.u16 	%r32, %rs2, 648;
	add.s32 	%r33, %r31, %r32;
	mul.wide.u16 	%r34, %rs4, 72;
	add.s32 	%r35, %r33, %r34;
	ld.shared.f64 	%fd206, [%r35];
	ld.shared.f64 	%fd207, [%r35+56];
	add.f64 	%fd208, %fd206, %fd207;
	sub.f64 	%fd209, %fd206, %fd207;
	ld.shared.f64 	%fd210, [%r35+8];
	ld.shared.f64 	%fd211, [%r35+48];
	add.f64 	%fd212, %fd210, %fd211;
	sub.f64 	%fd213, %fd210, %fd211;
	ld.shared.f64 	%fd214, [%r35+16];
	ld.shared.f64 	%fd215, [%r35+40];
	add.f64 	%fd216, %fd214, %fd215;
	sub.f64 	%fd217, %fd214, %fd215;
	ld.shared.f64 	%fd218, [%r35+24];
	ld.shared.f64 	%fd219, [%r35+32];
	add.f64 	%fd220, %fd218, %fd219;
	sub.f64 	%fd221, %fd218, %fd219;
	mov.u32 	%r36, %ctaid.x;
	shl.b32 	%r37, %r36, 1;
	add.s32 	%r38, %r37, %r29;
	mov.b32 	%r39, {%rs4, %rs2};
	mov.b32 	%r40, 8;
	mov.b32 	%r41, 20745;
	dp2a.lo.u32.u32 	%r42, %r39, %r41, %r40;
	mad.lo.s32 	%r43, %r38, 729, %r42;
	fma.rn.f64 	%fd222, %fd17, %fd208, 0d0000000000000000;
	fma.rn.f64 	%fd223, %fd18, %fd209, 0d0000000000000000;
	fma.rn.f64 	%fd224, %fd19, %fd212, %fd222;
	fma.rn.f64 	%fd225, %fd20, %fd213, %fd223;
	fma.rn.f64 	%fd226, %fd21, %fd216, %fd224;
	fma.rn.f64 	%fd227, %fd22, %fd217, %fd225;
	fma.rn.f64 	%fd228, %fd23, %fd220, %fd226;
	fma.rn.f64 	%fd229, %fd24, %fd221, %fd227;
	cvta.to.global.u64 	%rd14, %rd20;
	mul.wide.s32 	%rd15, %r43, 8;
	add.s64 	%rd16, %rd14, %rd15;
	ld.global.nc.f64 	%fd230, [%rd16];
	ld.global.nc.f64 	%fd231, [%rd16+-64];
	sub.f64 	%fd232, %fd228, %fd229;
	mul.f64 	%fd233, %fd232, %fd230;
	add.f64 	%fd234, %fd228, %fd229;
	mul.f64 	%fd483, %fd234, %fd231;
	fma.rn.f64 	%fd235, %fd25, %fd208, 0d0000000000000000;
	fma.rn.f64 	%fd236, %fd26, %fd209, 0d0000000000000000;
	fma.rn.f64 	%fd237, %fd27, %fd212, %fd235;
	fma.rn.f64 	%fd238, %fd28, %fd213, %fd236;
	fma.rn.f64 	%fd239, %fd29, %fd216, %fd237;
	fma.rn.f64 	%fd240, %fd30, %fd217, %fd238;
	fma.rn.f64 	%fd241, %fd31, %fd220, %fd239;
	fma.rn.f64 	%fd242, %fd32, %fd221, %fd240;
	ld.global.nc.f64 	%fd243, [%rd16+-8];
	ld.global.nc.f64 	%fd244, [%rd16+-56];
	sub.f64 	%fd245, %fd241, %fd242;
	mul.f64 	%fd476, %fd245, %fd243;
	add.f64 	%fd246, %fd241, %fd242;
	mul.f64 	%fd482, %fd246, %fd244;
	fma.rn.f64 	%fd247, %fd33, %fd208, 0d0000000000000000;
	fma.rn.f64 	%fd248, %fd34, %fd209, 0d0000000000000000;
	fma.rn.f64 	%fd249, %fd35, %fd212, %fd247;
	fma.rn.f64 	%fd250, %fd36, %fd213, %fd248;
	fma.rn.f64 	%fd251, %fd37, %fd216, %fd249;
	fma.rn.f64 	%fd252, %fd38, %fd217, %fd250;
	fma.rn.f64 	%fd253, %fd39, %fd220, %fd251;
	fma.rn.f64 	%fd254, %fd40, %fd221, %fd252;
	ld.global.nc.f64 	%fd255, [%rd16+-16];
	ld.global.nc.f64 	%fd256, [%rd16+-48];
	sub.f64 	%fd257, %fd253, %fd254;
	mul.f64 	%fd477, %fd257, %fd255;
	add.f64 	%fd258, %fd253, %fd254;
	mul.f64 	%fd481, %fd258, %fd256;
	fma.rn.f64 	%fd259, %fd41, %fd208, 0d0000000000000000;
	fma.rn.f64 	%fd260, %fd42, %fd209, 0d0000000000000000;
	fma.rn.f64 	%fd261, %fd43, %fd212, %fd259;
	fma.rn.f64 	%fd262, %fd44, %fd213, %fd260;
	fma.rn.f64 	%fd263, %fd45, %fd216, %fd261;
	fma.rn.f64 	%fd264, %fd46, %fd217, %fd262;
	fma.rn.f64 	%fd265, %fd47, %fd220, %fd263;
	fma.rn.f64 	%fd266, %fd48, %fd221, %fd264;
	ld.global.nc.f64 	%fd267, [%rd16+-24];
	ld.global.nc.f64 	%fd268, [%rd16+-40];
	sub.f64 	%fd269, %fd265, %fd266;
	mul.f64 	%fd478, %fd269, %fd267;
	add.f64 	%fd270, %fd265, %fd266;
	mul.f64 	%fd480, %fd270, %fd268;
	fma.rn.f64 	%fd271, %fd49, %fd208, 0d0000000000000000;
	fma.rn.f64 	%fd272, %fd50, %fd209, 0d0000000000000000;
	fma.rn.f64 	%fd273, %fd51, %fd212, %fd271;
	fma.rn.f64 	%fd274, %fd52, %fd213, %fd272;
	fma.rn.f64 	%fd275, %fd53, %fd216, %fd273;
	fma.rn.f64 	%fd276, %fd54, %fd217, %fd274;
	fma.rn.f64 	%fd277, %fd55, %fd220, %fd275;
	fma.rn.f64 	%fd278, %fd56, %fd221, %fd276;
	ld.global.nc.f64 	%fd279, [%rd16+-32];
	add.f64 	%fd280, %fd277, %fd278;
	mul.f64 	%fd479, %fd280, %fd279;
	bar.sync 	0;
	add.f64 	%fd281, %fd483, %fd233;
	sub.f64 	%fd282, %fd483, %fd233;
	add.f64 	%fd283, %fd482, %fd476;
	sub.f64 	%fd284, %fd482, %fd476;
	add.f64 	%fd285, %fd481, %fd477;
	sub.f64 	%fd286, %fd481, %fd477;
	add.f64 	%fd287, %fd480, %fd478;
	sub.f64 	%fd288, %fd480, %fd478;
	add.f64 	%fd289, %fd479, %fd479;
	sub.f64 	%fd290, %fd479, %fd479;
	mul.f64 	%fd291, %fd289, 0d3FE0000000000000;
	fma.rn.f64 	%fd292, %fd17, %fd281, 0d0000000000000000;
	fma.rn.f64 	%fd293, %fd18, %fd282, 0d0000000000000000;
	fma.rn.f64 	%fd294, %fd25, %fd283, %fd292;
	fma.rn.f64 	%fd295, %fd26, %fd284, %fd293;
	fma.rn.f64 	%fd296, %fd33, %fd285, %fd294;
	fma.rn.f64 	%fd297, %fd34, %fd286, %fd295;
	fma.rn.f64 	%fd298, %fd41, %fd287, %fd296;
	fma.rn.f64 	%fd299, %fd42, %fd288, %fd297;
	fma.rn.f64 	%fd300, %fd49, %fd291, %fd298;
	fma.rn.f64 	%fd301, %fd50, %fd290, %fd299;
	sub.f64 	%fd302, %fd300, %fd301;
	st.shared.f64 	[%r35+56], %fd302;
	add.f64 	%fd303, %fd300, %fd301;
	st.shared.f64 	[%r35], %fd303;
	fma.rn.f64 	%fd304, %fd19, %fd281, 0d0000000000000000;
	fma.rn.f64 	%fd305, %fd20, %fd282, 0d0000000000000000;
	fma.rn.f64 	%fd306, %fd27, %fd283, %fd304;
	fma.rn.f64 	%fd307, %fd28, %fd284, %fd305;
	fma.rn.f64 	%fd308, %fd35, %fd285, %fd306;
	fma.rn.f64 	%fd309, %fd36, %fd286, %fd307;
	fma.rn.f64 	%fd310, %fd43, %fd287, %fd308;
	fma.rn.f64 	%fd311, %fd44, %fd288, %fd309;
	fma.rn.f64 	%fd312, %fd51, %fd291, %fd310;
	fma.rn.f64 	%fd313, %fd52, %fd290, %fd311;
	sub.f64 	%fd314, %fd312, %fd313;
	st.shared.f64 	[%r35+48], %fd314;
	add.f64 	%fd315, %fd312, %fd313;
	st.shared.f64 	[%r35+8], %fd315;
	fma.rn.f64 	%fd316, %fd21, %fd281, 0d0000000000000000;
	fma.rn.f64 	%fd317, %fd22, %fd282, 0d0000000000000000;
	fma.rn.f64 	%fd318, %fd29, %fd283, %fd316;
	fma.rn.f64 	%fd319, %fd30, %fd284, %fd317;
	fma.rn.f64 	%fd320, %fd37, %fd285, %fd318;
	fma.rn.f64 	%fd321, %fd38, %fd286, %fd319;
	fma.rn.f64 	%fd322, %fd45, %fd287, %fd320;
	fma.rn.f64 	%fd323, %fd46, %fd288, %fd321;
	fma.rn.f64 	%fd324, %fd53, %fd291, %fd322;
	fma.rn.f64 	%fd325, %fd54, %fd290, %fd323;
	sub.f64 	%fd326, %fd324, %fd325;
	st.shared.f64 	[%r35+40], %fd326;
	add.f64 	%fd327, %fd324, %fd325;
	st.shared.f64 	[%r35+16], %fd327;
	fma.rn.f64 	%fd328, %fd23, %fd281, 0d0000000000000000;
	fma.rn.f64 	%fd329, %fd24, %fd282, 0d0000000000000000;
	fma.rn.f64 	%fd330, %fd31, %fd283, %fd328;
	fma.rn.f64 	%fd331, %fd32, %fd284, %fd329;
	fma.rn.f64 	%fd332, %fd39, %fd285, %fd330;
	fma.rn.f64 	%fd333, %fd40, %fd286, %fd331;
	fma.rn.f64 	%fd334, %fd47, %fd287, %fd332;
	fma.rn.f64 	%fd335, %fd48, %fd288, %fd333;
	fma.rn.f64 	%fd336, %fd55, %fd291, %fd334;
	fma.rn.f64 	%fd337, %fd56, %fd290, %fd335;
	sub.f64 	%fd338, %fd336, %fd337;
	st.shared.f64 	[%r35+32], %fd338;
	add.f64 	%fd339, %fd336, %fd337;
	st.shared.f64 	[%r35+24], %fd339;
	bar.sync 	0;
	@%p10 bra 	$L__BB188_10;
	mov.u32 	%r44, %tid.y;
	mov.u32 	%r45, _ZZ32massMatrixMultiplyRegisterKernelILi8ELi9ELi2EEviPKdS1_S1_S1_PdE6s_tmp1;
	mad.lo.s32 	%r46, %r44, 5832, %r45;
	mov.u32 	%r47, %tid.x;
	shr.u32 	%r48, %r47, 3;
	mad.lo.s32 	%r49, %r48, 72, %r46;
	mad.lo.s32 	%r50, %r48, 576, %r49;
	shl.b32 	%r51, %r47, 3;
	and.b32  	%r52, %r51, 56;
	add.s32 	%r53, %r50, %r52;
	ld.shared.f64 	%fd340, [%r53];
	ld.shared.f64 	%fd341, [%r53+576];
	add.f64 	%fd342, %fd340, %fd341;
	sub.f64 	%fd343, %fd340, %fd341;
	ld.shared.f64 	%fd344, [%r53+72];
	ld.shared.f64 	%fd345, [%r53+504];
	add.f64 	%fd346, %fd344, %fd345;
	sub.f64 	%fd347, %fd344, %fd345;
	ld.shared.f64 	%fd348, [%r53+144];
	ld.shared.f64 	%fd349, [%r53+432];
	add.f64 	%fd350, %fd348, %fd349;
	sub.f64 	%fd351, %fd348, %fd349;
	ld.shared.f64 	%fd352, [%r53+216];
	ld.shared.f64 	%fd353, [%r53+360];
	add.f64 	%fd354, %fd352, %fd353;
	sub.f64 	%fd355, %fd352, %fd353;
	ld.shared.f64 	%fd356, [%r53+288];
	add.f64 	%fd357, %fd356, %fd356;
	sub.f64 	%fd358, %fd356, %fd356;
	mul.f64 	%fd359, %fd357, 0d3FE0000000000000;
	fma.rn.f64 	%fd360, %fd17, %fd342, 0d0000000000000000;
	fma.rn.f64 	%fd361, %fd18, %fd343, 0d0000000000000000;
	fma.rn.f64 	%fd362, %fd25, %fd346, %fd360;
	fma.rn.f64 	%fd363, %fd26, %fd347, %fd361;
	fma.rn.f64 	%fd364, %fd33, %fd350, %fd362;
	fma.rn.f64 	%fd365, %fd34, %fd351, %fd363;
	fma.rn.f64 	%fd366, %fd41, %fd354, %fd364;
	fma.rn.f64 	%fd367, %fd42, %fd355, %fd365;
	fma.rn.f64 	%fd368, %fd49, %fd359, %fd366;
	fma.rn.f64 	%fd369, %fd50, %fd358, %fd367;
	sub.f64 	%fd370, %fd368, %fd369;
	st.shared.f64 	[%r53+504], %fd370;
	add.f64 	%fd371, %fd368, %fd369;
	st.shared.f64 	[%r53], %fd371;
	fma.rn.f64 	%fd372, %fd19, %fd342, 0d0000000000000000;
	fma.rn.f64 	%fd373, %fd20, %fd343, 0d0000000000000000;
	fma.rn.f64 	%fd374, %fd27, %fd346, %fd372;
	fma.rn.f64 	%fd375, %fd28, %fd347, %fd373;
	fma.rn.f64 	%fd376, %fd35, %fd350, %fd374;
	fma.rn.f64 	%fd377, %fd36, %fd351, %fd375;
	fma.rn.f64 	%fd378, %fd43, %fd354, %fd376;
	fma.rn.f64 	%fd379, %fd44, %fd355, %fd377;
	fma.rn.f64 	%fd380, %fd51, %fd359, %fd378;
	fma.rn.f64 	%fd381, %fd52, %fd358, %fd379;
	sub.f64 	%fd382, %fd380, %fd381;
	st.shared.f64 	[%r53+432], %fd382;
	add.f64 	%fd383, %fd380, %fd381;
	st.shared.f64 	[%r53+72], %fd383;
	fma.rn.f64 	%fd384, %fd21, %fd342, 0d0000000000000000;
	fma.rn.f64 	%fd385, %fd22, %fd343, 0d0000000000000000;
	fma.rn.f64 	%fd386, %fd29, %fd346, %fd384;
	fma.rn.f64 	%fd387, %fd30, %fd347, %fd385;
	fma.rn.f64 	%fd388, %fd37, %fd350, %fd386;
	fma.rn.f64 	%fd389, %fd38, %fd351, %fd387;
	fma.rn.f64 	%fd390, %fd45, %fd354, %fd388;
	fma.rn.f64 	%fd391, %fd46, %fd355, %fd389;
	fma.rn.f64 	%fd392, %fd53, %fd359, %fd390;
	fma.rn.f64 	%fd393, %fd54, %fd358, %fd391;
	sub.f64 	%fd394, %fd392, %fd393;
	st.shared.f64 	[%r53+360], %fd394;
	add.f64 	%fd395, %fd392, %fd393;
	st.shared.f64 	[%r53+144], %fd395;
	fma.rn.f64 	%fd396, %fd23, %fd342, 0d0000000000000000;
	fma.rn.f64 	%fd397, %fd24, %fd343, 0d0000000000000000;
	fma.rn.f64 	%fd398, %fd31, %fd346, %fd396;
	fma.rn.f64 	%fd399, %fd32, %fd347, %fd397;
	fma.rn.f64 	%fd400, %fd39, %fd350, %fd398;
	fma.rn.f64 	%fd401, %fd40, %fd351, %fd399;
	fma.rn.f64 	%fd402, %fd47, %fd354, %fd400;
	fma.rn.f64 	%fd403, %fd48, %fd355, %fd401;
	fma.rn.f64 	%fd404, %fd55, %fd359, %fd402;
	fma.rn.f64 	%fd405, %fd56, %fd358, %fd403;
	sub.f64 	%fd406, %fd404, %fd405;
	st.shared.f64 	[%r53+288], %fd406;
	add.f64 	%fd407, %fd404, %fd405;
	st.shared.f64 	[%r53+216], %fd407;
$L__BB188_10:
	mov.u32 	%r9, %tid.x;
	setp.gt.u32 	%p11, %r9, 63;
	bar.sync 	0;
	@%p11 bra 	$L__BB188_12;
	mov.u32 	%r54, %tid.y;
	mov.u32 	%r55, _ZZ32massMatrixMultiplyRegisterKernelILi8ELi9ELi2EEviPKdS1_S1_S1_PdE6s_tmp1;
	mad.lo.s32 	%r56, %r54, 5832, %r55;
	shr.u32 	%r57, %r9, 3;
	mad.lo.s32 	%r58, %r57, 72, %r56;
	shl.b32 	%r59, %r9, 3;
	and.b32  	%r60, %r59, 56;
	add.s32 	%r61, %r58, %r60;
	ld.shared.f64 	%fd408, [%r61];
	ld.shared.f64 	%fd409, [%r61+5184];
	add.f64 	%fd410, %fd408, %fd409;
	sub.f64 	%fd411, %fd408, %fd409;
	ld.shared.f64 	%fd412, [%r61+648];
	ld.shared.f64 	%fd413, [%r61+4536];
	add.f64 	%fd414, %fd412, %fd413;
	sub.f64 	%fd415, %fd412, %fd413;
	ld.shared.f64 	%fd416, [%r61+1296];
	ld.shared.f64 	%fd417, [%r61+3888];
	add.f64 	%fd418, %fd416, %fd417;
	sub.f64 	%fd419, %fd416, %fd417;
	ld.shared.f64 	%fd420, [%r61+1944];
	ld.shared.f64 	%fd421, [%r61+3240];
	add.f64 	%fd422, %fd420, %fd421;
	sub.f64 	%fd423, %fd420, %fd421;
	ld.shared.f64 	%fd424, [%r61+2592];
	add.f64 	%fd425, %fd424, %fd424;
	sub.f64 	%fd426, %fd424, %fd424;
	mul.f64 	%fd427, %fd425, 0d3FE0000000000000;
	fma.rn.f64 	%fd428, %fd17, %fd410, 0d0000000000000000;
	fma.rn.f64 	%fd429, %fd18, %fd411, 0d0000000000000000;
	fma.rn.f64 	%fd430, %fd25, %fd414, %fd428;
	fma.rn.f64 	%fd431, %fd26, %fd415, %fd429;
	fma.rn.f64 	%fd432, %fd33, %fd418, %fd430;
	fma.rn.f64 	%fd433, %fd34, %fd419, %fd431;
	fma.rn.f64 	%fd434, %fd41, %fd422, %fd432;
	fma.rn.f64 	%fd435, %fd42, %fd423, %fd433;
	fma.rn.f64 	%fd436, %fd49, %fd427, %fd434;
	fma.rn.f64 	%fd437, %fd50, %fd426, %fd435;
	sub.f64 	%fd476, %fd436, %fd437;
	add.f64 	%fd483, %fd436, %fd437;
	fma.rn.f64 	%fd438, %fd19, %fd410, 0d0000000000000000;
	fma.rn.f64 	%fd439, %fd20, %fd411, 0d0000000000000000;
	fma.rn.f64 	%fd440, %fd27, %fd414, %fd438;
	fma.rn.f64 	%fd441, %fd28, %fd415, %fd439;
	fma.rn.f64 	%fd442, %fd35, %fd418, %fd440;
	fma.rn.f64 	%fd443, %fd36, %fd419, %fd441;
	fma.rn.f64 	%fd444, %fd43, %fd422, %fd442;
	fma.rn.f64 	%fd445, %fd44, %fd423, %fd443;
	fma.rn.f64 	%fd446, %fd51, %fd427, %fd444;
	fma.rn.f64 	%fd447, %fd52, %fd426, %fd445;
	sub.f64 	%fd477, %fd446, %fd447;
	add.f64 	%fd482, %fd446, %fd447;
	fma.rn.f64 	%fd448, %fd21, %fd410, 0d0000000000000000;
	fma.rn.f64 	%fd449, %fd22, %fd411, 0d0000000000000000;
	fma.rn.f64 	%fd450, %fd29, %fd414, %fd448;
	fma.rn.f64 	%fd451, %fd30, %fd415, %fd449;
	fma.rn.f64 	%fd452, %fd37, %fd418, %fd450;
	fma.rn.f64 	%fd453, %fd38, %fd419, %fd451;
	fma.rn.f64 	%fd454, %fd45, %fd422, %fd452;
	fma.rn.f64 	%fd455, %fd46, %fd423, %fd453;
	fma.rn.f64 	%fd456, %fd53, %fd427, %fd454;
	fma.rn.f64 	%fd457, %fd54, %fd426, %fd455;
	sub.f64 	%fd478, %fd456, %fd457;
	add.f64 	%fd481, %fd456, %fd457;
	fma.rn.f64 	%fd458, %fd23, %fd410, 0d0000000000000000;
	fma.rn.f64 	%fd459, %fd24, %fd411, 0d0000000000000000;
	fma.rn.f64 	%fd460, %fd31, %fd414, %fd458;
	fma.rn.f64 	%fd461, %fd32, %fd415, %fd459;
	fma.rn.f64 	%fd462, %fd39, %fd418, %fd460;
	fma.rn.f64 	%fd463, %fd40, %fd419, %fd461;
	fma.rn.f64 	%fd464, %fd47, %fd422, %fd462;
	fma.rn.f64 	%fd465, %fd48, %fd423, %fd463;
	fma.rn.f64 	%fd466, %fd55, %fd427, %fd464;
	fma.rn.f64 	%fd467, %fd56, %fd426, %fd465;
	sub.f64 	%fd479, %fd466, %fd467;
	add.f64 	%fd480, %fd466, %fd467;
$L__BB188_12:
	bar.sync 	0;
	@%p4 bra 	$L__BB188_14;
	ld.param.u64 	%rd21, [_Z32massMatrixMultiplyRegisterKernelILi8ELi9ELi2EEviPKdS1_S1_S1_Pd_param_5];
	and.b32  	%r62, %r9, 63;
	mov.u32 	%r63, %ctaid.x;
	shl.b32 	%r64, %r63, 1;
	mov.u32 	%r65, %tid.y;
	add.s32 	%r66, %r64, %r65;
	shl.b32 	%r67, %r66, 9;
	or.b32  	%r68, %r62, %r67;
	cvta.to.global.u64 	%rd17, %rd21;
	mul.wide.s32 	%rd18, %r68, 8;
	add.s64 	%rd19, %rd17, %rd18;
	st.global.f64 	[%rd19], %fd483;
	st.global.f64 	[%rd19+512], %fd482;
	st.global.f64 	[%rd19+1024], %fd481;
	st.global.f64 	[%rd19+1536], %fd480;
	st.global.f64 	[%rd19+2048], %fd479;
	st.global.f64 	[%rd19+2560], %fd478;
	st.global.f64 	[%rd19+3072], %fd477;
	st.global.f64 	[%rd19+3584], %fd476;
$L__BB188_14:
	ret;

}
	// .globl	_Z32massMatrixMultiplyConstantKernelILi8ELi9ELi2EEviPKdS1_S1_S1_Pd
.visible .entry _Z32massMatrixMultiplyConstantKernelILi8ELi9ELi2EEviPKdS1_S1_S1_Pd(
	.param .u32 _Z32massMatrixMultiplyConstantKernelILi8ELi9ELi2EEviPKdS1_S1_S1_Pd_param_0,
	.param .u64 .ptr .align 1 _Z32massMatrixMultiplyConstantKernelILi8ELi9ELi2EEviPKdS1_S1_S1_Pd_param_1,
	.param .u64 .ptr .align 1 _Z32massMatrixMultiplyConstantKernelILi8ELi9ELi2EEviPKdS1_S1_S1_Pd_param_2,
	.param .u64 .ptr .align 1 _Z32massMatrixMultiplyConstantKernelILi8ELi9ELi2EEviPKdS1_S1_S1_Pd_param_3,
	.param .u64 .ptr .align 1 _Z32massMatrixMultiplyConstantKernelILi8ELi9ELi2EEviPKdS1_S1_S1_Pd_param_4,
	.param .u64 .ptr .align 1 _Z32massMatrixMultiplyConstantKernelILi8ELi9ELi2EEviPKdS1_S1_S1_Pd_param_5
)
{
	.reg .pred 	%p<10>;
	.reg .b16 	%rs<6>;
	.reg .b32 	%r<51>;
	.reg .b64 	%rd<15>;
	.reg .b64 	%fd<531>;
	// demoted variable
	.shared .align 8 .b8 _ZZ32massMatrixMultiplyConstantKernelILi8ELi9ELi2EEviPKdS1_S1_S1_PdE6s_tmp1[11664];
	ld.param.u32 	%r10, [_Z32massMatrixMultiplyConstantKernelILi8ELi9ELi2EEviPKdS1_S1_S1_Pd_param_0];
	ld.param.u64 	%rd2, [_Z32massMatrixMultiplyConstantKernelILi8ELi9ELi2EEviPKdS1_S1_S1_Pd_param_4];
	mov.u32 	%r11, %tid.x;
	mov.u32 	%r2, %tid.y;
	mov.u32 	%r12, %ctaid.x;
	shl.b32 	%r13, %r12, 1;
	add.s32 	%r3, %r13, %r2;
	and.b32  	%r4, %r11, 7;
	setp.lt.s32 	%p2, %r3, %r10;
	setp.lt.u32 	%p3, %r11, 64;
	and.pred  	%p1, %p2, %p3;
	not.pred 	%p4, %p1;
	@%p4 bra 	$L__BB189_2;
	cvta.to.global.u64 	%rd4, %rd2;
	and.b32  	%r14, %r11, 56;
	or.b32  	%r15, %r4, %r14;
	shl.b32 	%r16, %r3, 9;
	or.b32  	%r17, %r15, %r16;
	mul.wide.s32 	%rd5, %r17, 8;
	add.s64 	%rd6, %rd4, %rd5;
	ld.global.nc.f64 	%fd512, [%rd6];
	ld.global.nc.f64 	%fd511, [%rd6+512];
	ld.global.nc.f64 	%fd510, [%rd6+1024];
	ld.global.nc.f64 	%fd509, [%rd6+1536];
	ld.global.nc.f64 	%fd508, [%rd6+2048];
	ld.global.nc.f64 	%fd507, [%rd6+2560];
	ld.global.nc.f64 	%fd506, [%rd6+3072];
	ld.global.nc.f64 	%fd505, [%rd6+3584];
$L__BB189_2:
	setp.gt.u32 	%p5, %r11, 63;
	bar.sync 	0;
	ld.const.f64 	%fd17, [const_oddDofToQuad];
	ld.const.f64 	%fd18, [const_evenDofToQuad];
	ld.const.f64 	%fd19, [const_oddDofToQuad+8];
	ld.const.f64 	%fd20, [const_evenDofToQuad+8];
	ld.const.f64 	%fd21, [const_oddDofToQuad+16];
	ld.const.f64 	%fd22, [const_evenDofToQuad+16];
	ld.const.f64 	%fd23, [const_oddDofToQuad+24];
	ld.const.f64 	%fd24, [const_evenDofToQuad+24];
	ld.const.f64 	%fd25, [const_oddDofToQuad+32];
	ld.const.f64 	%fd26, [const_evenDofToQuad+32];
	ld.const.f64 	%fd27, [const_oddDofToQuad+40];
	ld.const.f64 	%fd28, [const_evenDofToQuad+40];
	ld.const.f64 	%fd29, [const_oddDofToQuad+48];
	ld.const.f64 	%fd30, [const_evenDofToQuad+48];
	ld.const.f64 	%fd31, [const_oddDofToQuad+56];
	ld.const.f64 	%fd32, [const_evenDofToQuad+56];
	ld.const.f64 	%fd33, [const_oddDofToQuad+64];
	ld.const.f64 	%fd34, [const_evenDofToQuad+64];
	ld.const.f64 	%fd35, [const_oddDofToQuad+72];
	ld.const.f64 	%fd36, [const_evenDofToQuad+72];
	ld.const.f64 	%fd37, [const_oddDofToQuad+80];
	ld.const.f64 	%fd38, [const_evenDofToQuad+80];
	ld.const.f64 	%fd39, [const_oddDofToQuad+88];
	ld.const.f64 	%fd40, [const_evenDofToQuad+88];
	ld.const.f64 	%fd41, [const_oddDofToQuad+96];
	ld.const.f64 	%fd42, [const_evenDofToQuad+96];
	ld.const.f64 	%fd43, [const_oddDofToQuad+104];
	ld.const.f64 	%fd44, [const_evenDofToQuad+104];
	ld.const.f64 	%fd45, [const_oddDofToQuad+112];
	ld.const.f64 	%fd46, [const_evenDofToQuad+112];
	mov.u32 	%r18, _ZZ32massMatrixMultiplyConstantKernelILi8ELi9ELi2EEviPKdS1_S1_S1_PdE6s_tmp1;
	mad.lo.s32 	%r5, %r2, 5832, %r18;
	shr.u32 	%r6, %r11, 3;
	mad.lo.s32 	%r7, %r6, 72, %r5;
	shl.b32 	%r19, %r4, 3;
	add.s32 	%r8, %r7, %r19;
	@%p5 bra 	$L__BB189_4;
	add.f64 	%fd102, %fd512, %fd505;
	sub.f64 	%fd103, %fd512, %fd505;
	add.f64 	%fd104, %fd511, %fd506;
	sub.f64 	%fd105, %fd511, %fd506;
	add.f64 	%fd106, %fd510, %fd507;
	sub.f64 	%fd107, %fd510, %fd507;
	add.f64 	%fd108, %fd509, %fd508;
	sub.f64 	%fd109, %fd509, %fd508;
	fma.rn.f64 	%fd110, %fd17, %fd102, 0d0000000000000000;
	fma.rn.f64 	%fd111, %fd18, %fd103, 0d0000000000000000;
	fma.rn.f64 	%fd112, %fd19, %fd104, %fd110;
	fma.rn.f64 	%fd113, %fd20, %fd105, %fd111;
	fma.rn.f64 	%fd114, %fd21, %fd106, %fd112;
	fma.rn.f64 	%fd115, %fd22, %fd107, %fd113;
	fma.rn.f64 	%fd116, %fd23, %fd108, %fd114;
	fma.rn.f64 	%fd117, %fd24, %fd109, %fd115;
	sub.f64 	%fd118, %fd116, %fd117;
	st.shared.f64 	[%r8+5184], %fd118;
	add.f64 	%fd119, %fd117, %fd116;
	st.shared.f64 	[%r8], %fd119;
	fma.rn.f64 	%fd120, %fd25, %fd102, 0d0000000000000000;
	fma.rn.f64 	%fd121, %fd26, %fd103, 0d0000000000000000;
	fma.rn.f64 	%fd122, %fd27, %fd104, %fd120;
	fma.rn.f64 	%fd123, %fd28, %fd105, %fd121;
	fma.rn.f64 	%fd124, %fd29, %fd106, %fd122;
	fma.rn.f64 	%fd125, %fd30, %fd107, %fd123;
	fma.rn.f64 	%fd126, %fd31, %fd108, %fd124;
	fma.rn.f64 	%fd127, %fd32, %fd109, %fd125;
	sub.f64 	%fd128, %fd126, %fd127;
	st.shared.f64 	[%r8+4536], %fd128;
	add.f64 	%fd129, %fd127, %fd126;
	st.shared.f64 	[%r8+648], %fd129;
	fma.rn.f64 	%fd130, %fd33, %fd102, 0d0000000000000000;
	fma.rn.f64 	%fd131, %fd34, %fd103, 0d0000000000000000;
	fma.rn.f64 	%fd132, %fd35, %fd104, %fd130;
	fma.rn.f64 	%fd133, %fd36, %fd105, %fd131;
	fma.rn.f64 	%fd134, %fd37, %fd106, %fd132;
	fma.rn.f64 	%fd135, %fd38, %fd107, %fd133;
	fma.rn.f64 	%fd136, %fd39, %fd108, %fd134;
	fma.rn.f64 	%fd137, %fd40, %fd109, %fd135;
	sub.f64 	%fd138, %fd136, %fd137;
	st.shared.f64 	[%r8+3888], %fd138;
	add.f64 	%fd139, %fd137, %fd136;
	st.shared.f64 	[%r8+1296], %fd139;
	fma.rn.f64 	%fd140, %fd41, %fd102, 0d0000000000000000;
	fma.rn.f64 	%fd141, %fd42, %fd103, 0d0000000000000000;
	fma.rn.f64 	%fd142, %fd43, %fd104, %fd140;
	fma.rn.f64 	%fd143, %fd44, %fd105, %fd141;
	fma.rn.f64 	%fd144, %fd45, %fd106, %fd142;
	fma.rn.f64 	%fd145, %fd46, %fd107, %fd143;
	ld.const.f64 	%fd146, [const_oddDofToQuad+120];
	fma.rn.f64 	%fd147, %fd146, %fd108, %fd144;
	ld.const.f64 	%fd148, [const_evenDofToQuad+120];
	fma.rn.f64 	%fd149, %fd148, %fd109, %fd145;
	sub.f64 	%fd150, %fd147, %fd149;
	st.shared.f64 	[%r8+3240], %fd150;
	add.f64 	%fd151, %fd149, %fd147;
	st.shared.f64 	[%r8+1944], %fd151;
	ld.const.f64 	%fd152, [const_oddDofToQuad+128];
	fma.rn.f64 	%fd153, %fd152, %fd102, 0d0000000000000000;
	ld.const.f64 	%fd154, [const_evenDofToQuad+128];
	fma.rn.f64 	%fd155, %fd154, %fd103, 0d0000000000000000;
	ld.const.f64 	%fd156, [const_oddDofToQuad+136];
	fma.rn.f64 	%fd157, %fd156, %fd104, %fd153;
	ld.const.f64 	%fd158, [const_evenDofToQuad+136];
	fma.rn.f64 	%fd159, %fd158, %fd105, %fd155;
	ld.const.f64 	%fd160, [const_oddDofToQuad+144];
	fma.rn.f64 	%fd161, %fd160, %fd106, %fd157;
	ld.const.f64 	%fd162, [const_evenDofToQuad+144];
	fma.rn.f64 	%fd163, %fd162, %fd107, %fd159;
	ld.const.f64 	%fd164, [const_oddDofToQuad+152];
	fma.rn.f64 	%fd165, %fd164, %fd108, %fd161;
	ld.const.f64 	%fd166, [const_evenDofToQuad+152];
	fma.rn.f64 	%fd167, %fd166, %fd109, %fd163;
	add.f64 	%fd168, %fd167, %fd165;
	st.shared.f64 	[%r8+2592], %fd168;
$L__BB189_4:
	bar.sync 	0;
	setp.lt.u32 	%p6, %r11, 72;
	mad.lo.s32 	%r20, %r6, 576, %r7;
	shl.b32 	%r21, %r4, 3;
	add.s32 	%r9, %r20, %r21;
	@%p6 bra 	$L__BB189_6;
	ld.const.f64 	%fd522, [const_oddDofToQuad+120];
	ld.const.f64 	%fd521, [const_evenDofToQuad+120];
	ld.const.f64 	%fd520, [const_oddDofToQuad+128];
	ld.const.f64 	%fd519, [const_evenDofToQuad+128];
	ld.const.f64 	%fd518, [const_oddDofToQuad+136];
	ld.const.f64 	%fd517, [const_evenDofToQuad+136];
	ld.const.f64 	%fd516, [const_oddDofToQuad+144];
	ld.const.f64 	%fd515, [const_evenDofToQuad+144];
	ld.const.f64 	%fd514, [const_oddDofToQuad+152];
	ld.const.f64 	%fd513, [const_evenDofToQuad+152];
	bra.uni 	$L__BB189_7;
$L__BB189_6:
	ld.shared.f64 	%fd169, [%r9];
	ld.shared.f64 	%fd170, [%r9+504];
	add.f64 	%fd171, %fd169, %fd170;
	sub.f64 	%fd172, %fd169, %fd170;
	ld.shared.f64 	%fd173, [%r9+72];
	ld.shared.f64 	%fd174, [%r9+432];
	add.f64 	%fd175, %fd173, %fd174;
	sub.f64 	%fd176, %fd173, %fd174;
	ld.shared.f64 	%fd177, [%r9+144];
	ld.shared.f64 	%fd178, [%r9+360];
	add.f64 	%fd179, %fd177, %fd178;
	sub.f64 	%fd180, %fd177, %fd178;
	ld.shared.f64 	%fd181, [%r9+216];
	ld.shared.f64 	%fd182, [%r9+288];
	add.f64 	%fd183, %fd181, %fd182;
	sub.f64 	%fd184, %fd181, %fd182;
	fma.rn.f64 	%fd185, %fd17, %fd171, 0d0000000000000000;
	fma.rn.f64 	%fd186, %fd18, %fd172, 0d0000000000000000;
	fma.rn.f64 	%fd187, %fd19, %fd175, %fd185;
	fma.rn.f64 	%fd188, %fd20, %fd176, %fd186;
	fma.rn.f64 	%fd189, %fd21, %fd179, %fd187;
	fma.rn.f64 	%fd190, %fd22, %fd180, %fd188;
	fma.rn.f64 	%fd191, %fd23, %fd183, %fd189;
	fma.rn.f64 	%fd192, %fd24, %fd184, %fd190;
	sub.f64 	%fd193, %fd191, %fd192;
	st.shared.f64 	[%r9+576], %fd193;
	add.f64 	%fd194, %fd192, %fd191;
	st.shared.f64 	[%r9], %fd194;
	fma.rn.f64 	%fd195, %fd25, %fd171, 0d0000000000000000;
	fma.rn.f64 	%fd196, %fd26, %fd172, 0d0000000000000000;
	fma.rn.f64 	%fd197, %fd27, %fd175, %fd195;
	fma.rn.f64 	%fd198, %fd28, %fd176, %fd196;
	fma.rn.f64 	%fd199, %fd29, %fd179, %fd197;
	fma.rn.f64 	%fd200, %fd30, %fd180, %fd198;
	fma.rn.f64 	%fd201, %fd31, %fd183, %fd199;
	fma.rn.f64 	%fd202, %fd32, %fd184, %fd200;
	sub.f64 	%fd203, %fd201, %fd202;
	st.shared.f64 	[%r9+504], %fd203;
	add.f64 	%fd204, %fd202, %fd201;
	st.shared.f64 	[%r9+72], %fd204;
	fma.rn.f64 	%fd205, %fd33, %fd171, 0d0000000000000000;
	fma.rn.f64 	%fd206, %fd34, %fd172, 0d0000000000000000;
	fma.rn.f64 	%fd207, %fd35, %fd175, %fd205;
	fma.rn.f64 	%fd208, %fd36, %fd176, %fd206;
	fma.rn.f64 	%fd209, %fd37, %fd179, %fd207;
	fma.rn.f64 	%fd210, %fd38, %fd180, %fd208;
	fma.rn.f64 	%fd211, %fd39, %fd183, %fd209;
	fma.rn.f64 	%fd212, %fd40, %fd184, %fd210;
	sub.f64 	%fd213, %fd211, %fd212;
	st.shared.f64 	[%r9+432], %fd213;
	add.f64 	%fd214, %fd212, %fd211;
	st.shared.f64 	[%r9+144], %fd214;
	fma.rn.f64 	%fd215, %fd41, %fd171, 0d0000000000000000;
	fma.rn.f64 	%fd216, %fd42, %fd172, 0d0000000000000000;
	fma.rn.f64 	%fd217, %fd43, %fd175, %fd215;
	fma.rn.f64 	%fd218, %fd44, %fd176, %fd216;
	fma.rn.f64 	%fd219, %fd45, %fd179, %fd217;
	fma.rn.f64 	%fd220, %fd46, %fd180, %fd218;
	ld.const.f64 	%fd522, [const_oddDofToQuad+120];
	fma.rn.f64 	%fd221, %fd522, %fd183, %fd219;
	ld.const.f64 	%fd521, [const_evenDofToQuad+120];
	fma.rn.f64 	%fd222, %fd521, %fd184, %fd220;
	sub.f64 	%fd223, %fd221, %fd222;
	st.shared.f64 	[%r9+360], %fd223;
	add.f64 	%fd224, %fd222, %fd221;
	st.shared.f64 	[%r9+216], %fd224;
	ld.const.f64 	%fd520, [const_oddDofToQuad+128];
	fma.rn.f64 	%fd225, %fd520, %fd171, 0d0000000000000000;
	ld.const.f64 	%fd519, [const_evenDofToQuad+128];
	fma.rn.f64 	%fd226, %fd519, %fd172, 0d0000000000000000;
	ld.const.f64 	%fd518, [const_oddDofToQuad+136];
	fma.rn.f64 	%fd227, %fd518, %fd175, %fd225;
	ld.const.f64 	%fd517, [const_evenDofToQuad+136];
	fma.rn.f64 	%fd228, %fd517, %fd176, %fd226;
	ld.const.f64 	%fd516, [const_oddDofToQuad+144];
	fma.rn.f64 	%fd229, %fd516, %fd179, %fd227;
	ld.const.f64 	%fd515, [const_evenDofToQuad+144];
	fma.rn.f64 	%fd230, %fd515, %fd180, %fd228;
	ld.const.f64 	%fd514, [const_oddDofToQuad+152];
	fma.rn.f64 	%fd231, %fd514, %fd183, %fd229;
	ld.const.f64 	%fd513, [const_evenDofToQuad+152];
	fma.rn.f64 	%fd232, %fd513, %fd184, %fd230;
	add.f64 	%fd233, %fd232, %fd231;
	st.shared.f64 	[%r9+288], %fd233;
$L__BB189_7:
	ld.param.u64 	%rd13, [_Z32massMatrixMultiplyConstantKernelILi8ELi9ELi2EEviPKdS1_S1_S1_Pd_param_1];
	setp.gt.u32 	%p7, %r11, 71;
	bar.sync 	0;
	cvt.u16.u32 	%rs1, %r11;
	mul.hi.u16 	%rs2, %rs1, -7281;
	shr.u16 	%rs3, %rs2, 3;
	mul.lo.s16 	%rs4, %rs3, 9;
	sub.s16 	%rs5, %rs1, %rs4;
	mul.wide.u16 	%r22, %rs3, 648;
	add.s32 	%r23, %r5, %r22;
	mul.wide.u16 	%r24, %rs5, 72;
	add.s32 	%r25, %r23, %r24;
	ld.shared.f64 	%fd234, [%r25];
	ld.shared.f64 	%fd235, [%r25+56];
	add.f64 	%fd236, %fd234, %fd235;
	sub.f64 	%fd237, %fd234, %fd235;
	ld.shared.f64 	%fd238, [%r25+8];
	ld.shared.f64 	%fd239, [%r25+48];
	add.f64 	%fd240, %fd238, %fd239;
	sub.f64 	%fd241, %fd238, %fd239;
	ld.shared.f64 	%fd242, [%r25+16];
	ld.shared.f64 	%fd243, [%r25+40];
	add.f64 	%fd244, %fd242, %fd243;
	sub.f64 	%fd245, %fd242, %fd243;
	ld.shared.f64 	%fd246, [%r25+24];
	ld.shared.f64 	%fd247, [%r25+32];
	add.f64 	%fd248, %fd246, %fd247;
	sub.f64 	%fd249, %fd246, %fd247;
	mov.b32 	%r26, {%rs5, %rs3};
	mov.b32 	%r27, 8;
	mov.b32 	%r28, 20745;
	dp2a.lo.u32.u32 	%r29, %r26, %r28, %r27;
	mad.lo.s32 	%r30, %r3, 729, %r29;
	ld.const.f64 	%fd250, [const_oddDofToQuad];
	fma.rn.f64 	%fd251, %fd250, %fd236, 0d0000000000000000;
	ld.const.f64 	%fd252, [const_evenDofToQuad];
	fma.rn.f64 	%fd253, %fd252, %fd237, 0d0000000000000000;
	fma.rn.f64 	%fd254, %fd19, %fd240, %fd251;
	fma.rn.f64 	%fd255, %fd20, %fd241, %fd253;
	fma.rn.f64 	%fd256, %fd21, %fd244, %fd254;
	fma.rn.f64 	%fd257, %fd22, %fd245, %fd255;
	fma.rn.f64 	%fd258, %fd23, %fd248, %fd256;
	fma.rn.f64 	%fd259, %fd24, %fd249, %fd257;
	cvta.to.global.u64 	%rd7, %rd13;
	mul.wide.s32 	%rd8, %r30, 8;
	add.s64 	%rd9, %rd7, %rd8;
	ld.global.nc.f64 	%fd260, [%rd9];
	ld.global.nc.f64 	%fd261, [%rd9+-64];
	sub.f64 	%fd262, %fd258, %fd259;
	mul.f64 	%fd263, %fd262, %fd260;
	add.f64 	%fd264, %fd258, %fd259;
	mul.f64 	%fd530, %fd264, %fd261;
	ld.const.f64 	%fd265, [const_oddDofToQuad+32];
	fma.rn.f64 	%fd266, %fd265, %fd236, 0d0000000000000000;
	fma.rn.f64 	%fd267, %fd26, %fd237, 0d0000000000000000;
	fma.rn.f64 	%fd268, %fd27, %fd240, %fd266;
	fma.rn.f64 	%fd269, %fd28, %fd241, %fd267;
	fma.rn.f64 	%fd270, %fd29, %fd244, %fd268;
	fma.rn.f64 	%fd271, %fd30, %fd245, %fd269;
	fma.rn.f64 	%fd272, %fd31, %fd248, %fd270;
	fma.rn.f64 	%fd273, %fd32, %fd249, %fd271;
	ld.global.nc.f64 	%fd274, [%rd9+-8];
	ld.global.nc.f64 	%fd275, [%rd9+-56];
	sub.f64 	%fd276, %fd272, %fd273;
	mul.f64 	%fd523, %fd276, %fd274;
	add.f64 	%fd277, %fd272, %fd273;
	mul.f64 	%fd529, %fd277, %fd275;
	fma.rn.f64 	%fd278, %fd33, %fd236, 0d0000000000000000;
	fma.rn.f64 	%fd279, %fd34, %fd237, 0d0000000000000000;
	fma.rn.f64 	%fd280, %fd35, %fd240, %fd278;
	fma.rn.f64 	%fd281, %fd36, %fd241, %fd279;
	fma.rn.f64 	%fd282, %fd37, %fd244, %fd280;
	fma.rn.f64 	%fd283, %fd38, %fd245, %fd281;
	fma.rn.f64 	%fd284, %fd39, %fd248, %fd282;
	fma.rn.f64 	%fd285, %fd40, %fd249, %fd283;
	ld.global.nc.f64 	%fd286, [%rd9+-16];
	ld.global.nc.f64 	%fd287, [%rd9+-48];
	sub.f64 	%fd288, %fd284, %fd285;
	mul.f64 	%fd524, %fd288, %fd286;
	add.f64 	%fd289, %fd284, %fd285;
	mul.f64 	%fd528, %fd289, %fd287;
	fma.rn.f64 	%fd290, %fd41, %fd236, 0d0000000000000000;
	fma.rn.f64 	%fd291, %fd42, %fd237, 0d0000000000000000;
	fma.rn.f64 	%fd292, %fd43, %fd240, %fd290;
	fma.rn.f64 	%fd293, %fd44, %fd241, %fd291;
	fma.rn.f64 	%fd294, %fd45, %fd244, %fd292;
	fma.rn.f64 	%fd295, %fd46, %fd245, %fd293;
	fma.rn.f64 	%fd296, %fd522, %fd248, %fd294;
	fma.rn.f64 	%fd297, %fd521, %fd249, %fd295;
	ld.global.nc.f64 	%fd298, [%rd9+-24];
	ld.global.nc.f64 	%fd299, [%rd9+-40];
	sub.f64 	%fd300, %fd296, %fd297;
	mul.f64 	%fd525, %fd300, %fd298;
	add.f64 	%fd301, %fd296, %fd297;
	mul.f64 	%fd527, %fd301, %fd299;
	fma.rn.f64 	%fd302, %fd520, %fd236, 0d0000000000000000;
	fma.rn.f64 	%fd303, %fd519, %fd237, 0d0000000000000000;
	fma.rn.f64 	%fd304, %fd518, %fd240, %fd302;
	fma.rn.f64 	%fd305, %fd517, %fd241, %fd303;
	fma.rn.f64 	%fd306, %fd516, %fd244, %fd304;
	fma.rn.f64 	%fd307, %fd515, %fd245, %fd305;
	fma.rn.f64 	%fd308, %fd514, %fd248, %fd306;
	fma.rn.f64 	%fd309, %fd513, %fd249, %fd307;
	ld.global.nc.f64 	%fd310, [%rd9+-32];
	add.f64 	%fd311, %fd308, %fd309;
	mul.f64 	%fd526, %fd311, %fd310;
	bar.sync 	0;
	add.f64 	%fd312, %fd530, %fd263;
	sub.f64 	%fd313, %fd530, %fd263;
	add.f64 	%fd314, %fd529, %fd523;
	sub.f64 	%fd315, %fd529, %fd523;
	add.f64 	%fd316, %fd528, %fd524;
	sub.f64 	%fd317, %fd528, %fd524;
	add.f64 	%fd318, %fd527, %fd525;
	sub.f64 	%fd319, %fd527, %fd525;
	add.f64 	%fd320, %fd526, %fd526;
	sub.f64 	%fd321, %fd526, %fd526;
	mul.f64 	%fd322, %fd320, 0d3FE0000000000000;
	fma.rn.f64 	%fd323, %fd250, %fd312, 0d0000000000000000;
	fma.rn.f64 	%fd324, %fd252, %fd313, 0d0000000000000000;
	fma.rn.f64 	%fd325, %fd265, %fd314, %fd323;
	fma.rn.f64 	%fd326, %fd26, %fd315, %fd324;
	fma.rn.f64 	%fd327, %fd33, %fd316, %fd325;
	fma.rn.f64 	%fd328, %fd34, %fd317, %fd326;
	fma.rn.f64 	%fd329, %fd41, %fd318, %fd327;
	fma.rn.f64 	%fd330, %fd42, %fd319, %fd328;
	fma.rn.f64 	%fd331, %fd520, %fd322, %fd329;
	fma.rn.f64 	%fd332, %fd519, %fd321, %fd330;
	sub.f64 	%fd333, %fd331, %fd332;
	st.shared.f64 	[%r25+56], %fd333;
	add.f64 	%fd334, %fd331, %fd332;
	st.shared.f64 	[%r25], %fd334;
	fma.rn.f64 	%fd335, %fd19, %fd312, 0d0000000000000000;
	fma.rn.f64 	%fd336, %fd20, %fd313, 0d0000000000000000;
	fma.rn.f64 	%fd337, %fd27, %fd314, %fd335;
	fma.rn.f64 	%fd338, %fd28, %fd315, %fd336;
	fma.rn.f64 	%fd339, %fd35, %fd316, %fd337;
	fma.rn.f64 	%fd340, %fd36, %fd317, %fd338;
	fma.rn.f64 	%fd341, %fd43, %fd318, %fd339;
	fma.rn.f64 	%fd342, %fd44, %fd319, %fd340;
	fma.rn.f64 	%fd343, %fd518, %fd322, %fd341;
	fma.rn.f64 	%fd344, %fd517, %fd321, %fd342;
	sub.f64 	%fd345, %fd343, %fd344;
	st.shared.f64 	[%r25+48], %fd345;
	add.f64 	%fd346, %fd343, %fd344;
	st.shared.f64 	[%r25+8], %fd346;
	fma.rn.f64 	%fd347, %fd21, %fd312, 0d0000000000000000;
	fma.rn.f64 	%fd348, %fd22, %fd313, 0d0000000000000000;
	fma.rn.f64 	%fd349, %fd29, %fd314, %fd347;
	fma.rn.f64 	%fd350, %fd30, %fd315, %fd348;
	fma.rn.f64 	%fd351, %fd37, %fd316, %fd349;
	fma.rn.f64 	%fd352, %fd38, %fd317, %fd350;
	fma.rn.f64 	%fd353, %fd45, %fd318, %fd351;
	fma.rn.f64 	%fd354, %fd46, %fd319, %fd352;
	fma.rn.f64 	%fd355, %fd516, %fd322, %fd353;
	fma.rn.f64 	%fd356, %fd515, %fd321, %fd354;
	sub.f64 	%fd357, %fd355, %fd356;
	st.shared.f64 	[%r25+40], %fd357;
	add.f64 	%fd358, %fd355, %fd356;
	st.shared.f64 	[%r25+16], %fd358;
	fma.rn.f64 	%fd359, %fd23, %fd312, 0d0000000000000000;
	fma.rn.f64 	%fd360, %fd24, %fd313, 0d0000000000000000;
	fma.rn.f64 	%fd361, %fd31, %fd314, %fd359;
	fma.rn.f64 	%fd362, %fd32, %fd315, %fd360;
	fma.rn.f64 	%fd363, %fd39, %fd316, %fd361;
	fma.rn.f64 	%fd364, %fd40, %fd317, %fd362;
	fma.rn.f64 	%fd365, %fd522, %fd318, %fd363;
	fma.rn.f64 	%fd366, %fd521, %fd319, %fd364;
	fma.rn.f64 	%fd367, %fd514, %fd322, %fd365;
	fma.rn.f64 	%fd368, %fd513, %fd321, %fd366;
	sub.f64 	%fd369, %fd367, %fd368;
	st.shared.f64 	[%r25+32], %fd369;
	add.f64 	%fd370, %fd367, %fd368;
	st.shared.f64 	[%r25+24], %fd370;
	bar.sync 	0;
	@%p7 bra 	$L__BB189_9;
	mov.u32 	%r31, %tid.y;
	mov.u32 	%r32, _ZZ32massMatrixMultiplyConstantKernelILi8ELi9ELi2EEviPKdS1_S1_S1_PdE6s_tmp1;
	mad.lo.s32 	%r33, %r31, 5832, %r32;
	shr.u32 	%r34, %r11, 3;
	mad.lo.s32 	%r35, %r34, 72, %r33;
	mad.lo.s32 	%r36, %r34, 576, %r35;
	shl.b32 	%r37, %r11, 3;
	and.b32  	%r38, %r37, 56;
	add.s32 	%r39, %r36, %r38;
	ld.shared.f64 	%fd371, [%r39];
	ld.shared.f64 	%fd372, [%r39+576];
	add.f64 	%fd373, %fd371, %fd372;
	sub.f64 	%fd374, %fd371, %fd372;
	ld.shared.f64 	%fd375, [%r39+72];
	ld.shared.f64 	%fd376, [%r39+504];
	add.f64 	%fd377, %fd375, %fd376;
	sub.f64 	%fd378, %fd375, %fd376;
	ld.shared.f64 	%fd379, [%r39+144];
	ld.shared.f64 	%fd380, [%r39+432];
	add.f64 	%fd381, %fd379, %fd380;
	sub.f64 	%fd382, %fd379, %fd380;
	ld.shared.f64 	%fd383, [%r39+216];
	ld.shared.f64 	%fd384, [%r39+360];
	add.f64 	%fd385, %fd383, %fd384;
	sub.f64 	%fd386, %fd383, %fd384;
	ld.shared.f64 	%fd387, [%r39+288];
	add.f64 	%fd388, %fd387, %fd387;
	sub.f64 	%fd389, %fd387, %fd387;
	mul.f64 	%fd390, %fd388, 0d3FE0000000000000;
	ld.const.f64 	%fd391, [const_oddDofToQuad];
	fma.rn.f64 	%fd392, %fd391, %fd373, 0d0000000000000000;
	ld.const.f64 	%fd393, [const_evenDofToQuad];
	fma.rn.f64 	%fd394, %fd393, %fd374, 0d0000000000000000;
	ld.const.f64 	%fd395, [const_oddDofToQuad+32];
	fma.rn.f64 	%fd396, %fd395, %fd377, %fd392;
	fma.rn.f64 	%fd397, %fd26, %fd378, %fd394;
	fma.rn.f64 	%fd398, %fd33, %fd381, %fd396;
	fma.rn.f64 	%fd399, %fd34, %fd382, %fd397;
	fma.rn.f64 	%fd400, %fd41, %fd385, %fd398;
	fma.rn.f64 	%fd401, %fd42, %fd386, %fd399;
	fma.rn.f64 	%fd402, %fd520, %fd390, %fd400;
	fma.rn.f64 	%fd403, %fd519, %fd389, %fd401;
	sub.f64 	%fd404, %fd402, %fd403;
	st.shared.f64 	[%r39+504], %fd404;
	add.f64 	%fd405, %fd402, %fd403;
	st.shared.f64 	[%r39], %fd405;
	fma.rn.f64 	%fd406, %fd19, %fd373, 0d0000000000000000;
	fma.rn.f64 	%fd407, %fd20, %fd374, 0d0000000000000000;
	fma.rn.f64 	%fd408, %fd27, %fd377, %fd406;
	fma.rn.f64 	%fd409, %fd28, %fd378, %fd407;
	fma.rn.f64 	%fd410, %fd35, %fd381, %fd408;
	fma.rn.f64 	%fd411, %fd36, %fd382, %fd409;
	fma.rn.f64 	%fd412, %fd43, %fd385, %fd410;
	fma.rn.f64 	%fd413, %fd44, %fd386, %fd411;
	fma.rn.f64 	%fd414, %fd518, %fd390, %fd412;
	fma.rn.f64 	%fd415, %fd517, %fd389, %fd413;
	sub.f64 	%fd416, %fd414, %fd415;
	st.shared.f64 	[%r39+432], %fd416;
	add.f64 	%fd417, %fd414, %fd415;
	st.shared.f64 	[%r39+72], %fd417;
	fma.rn.f64 	%fd418, %fd21, %fd373, 0d0000000000000000;
	fma.rn.f64 	%fd419, %fd22, %fd374, 0d0000000000000000;
	fma.rn.f64 	%fd420, %fd29, %fd377, %fd418;
	fma.rn.f64 	%fd421, %fd30, %fd378, %fd419;
	fma.rn.f64 	%fd422, %fd37, %fd381, %fd420;
	fma.rn.f64 	%fd423, %fd38, %fd382, %fd421;
	fma.rn.f64 	%fd424, %fd45, %fd385, %fd422;
	fma.rn.f64 	%fd425, %fd46, %fd386, %fd423;
	fma.rn.f64 	%fd426, %fd516, %fd390, %fd424;
	fma.rn.f64 	%fd427, %fd515, %fd389, %fd425;
	sub.f64 	%fd428, %fd426, %fd427;
	st.shared.f64 	[%r39+360], %fd428;
	add.f64 	%fd429, %fd426, %fd427;
	st.shared.f64 	[%r39+144], %fd429;
	fma.rn.f64 	%fd430, %fd23, %fd373, 0d0000000000000000;
	fma.rn.f64 	%fd431, %fd24, %fd374, 0d0000000000000000;
	fma.rn.f64 	%fd432, %fd31, %fd377, %fd430;
	fma.rn.f64 	%fd433, %fd32, %fd378, %fd431;
	fma.rn.f64 	%fd434, %fd39, %fd381, %fd432;
	fma.rn.f64 	%fd435, %fd40, %fd382, %fd433;
	fma.rn.f64 	%fd436, %fd522, %fd385, %fd434;
	fma.rn.f64 	%fd437, %fd521, %fd386, %fd435;
	fma.rn.f64 	%fd438, %fd514, %fd390, %fd436;
	fma.rn.f64 	%fd439, %fd513, %fd389, %fd437;
	sub.f64 	%fd440, %fd438, %fd439;
	st.shared.f64 	[%r39+288], %fd440;
	add.f64 	%fd441, %fd438, %fd439;
	st.shared.f64 	[%r39+216], %fd441;
$L__BB189_9:
	bar.sync 	0;
	@%p5 bra 	$L__BB189_11;
	mov.u32 	%r40, %tid.y;
	mov.u32 	%r41, _ZZ32massMatrixMultiplyConstantKernelILi8ELi9ELi2EEviPKdS1_S1_S1_PdE6s_tmp1;
	mad.lo.s32 	%r42, %r40, 5832, %r41;
	shr.u32 	%r43, %r11, 3;
	mad.lo.s32 	%r44, %r43, 72, %r42;
	shl.b32 	%r45, %r11, 3;
	and.b32  	%r46, %r45, 56;
	add.s32 	%r47, %r44, %r46;
	ld.shared.f64 	%fd442, [%r47];
	ld.shared.f64 	%fd443, [%r47+5184];
	add.f64 	%fd444, %fd442, %fd443;
	sub.f64 	%fd445, %fd442, %fd443;
	ld.shared.f64 	%fd446, [%r47+648];
	ld.shared.f64 	%fd447, [%r47+4536];
	add.f64 	%fd448, %fd446, %fd447;
	sub.f64 	%fd449, %fd446, %fd447;
	ld.shared.f64 	%fd450, [%r47+1296];
	ld.shared.f64 	%fd451, [%r47+3888];
	add.f64 	%fd452, %fd450, %fd451;
	sub.f64 	%fd453, %fd450, %fd451;
	ld.shared.f64 	%fd454, [%r47+1944];
	ld.shared.f64 	%fd455, [%r47+3240];
	add.f64 	%fd456, %fd454, %fd455;
	sub.f64 	%fd457, %fd454, %fd455;
	ld.shared.f64 	%fd458, [%r47+2592];
	add.f64 	%fd459, %fd458, %fd458;
	sub.f64 	%fd460, %fd458, %fd458;
	mul.f64 	%fd461, %fd459, 0d3FE0000000000000;
	ld.const.f64 	%fd462, [const_oddDofToQuad];
	fma.rn.f64 	%fd463, %fd462, %fd444, 0d0000000000000000;
	ld.const.f64 	%fd464, [const_evenDofToQuad];
	fma.rn.f64 	%fd465, %fd464, %fd445, 0d0000000000000000;
	ld.const.f64 	%fd466, [const_oddDofToQuad+32];
	fma.rn.f64 	%fd467, %fd466, %fd448, %fd463;
	fma.rn.f64 	%fd468, %fd26, %fd449, %fd465;
	fma.rn.f64 	%fd469, %fd33, %fd452, %fd467;
	fma.rn.f64 	%fd470, %fd34, %fd453, %fd468;
	fma.rn.f64 	%fd471, %fd41, %fd456, %fd469;
	fma.rn.f64 	%fd472, %fd42, %fd457, %fd470;
	fma.rn.f64 	%fd473, %fd520, %fd461, %fd471;
	fma.rn.f64 	%fd474, %fd519, %fd460, %fd472;
	sub.f64 	%fd523, %fd473, %fd474;
	add.f64 	%fd530, %fd473, %fd474;
	fma.rn.f64 	%fd475, %fd19, %fd444, 0d0000000000000000;
	fma.rn.f64 	%fd476, %fd20, %fd445, 0d0000000000000000;
	fma.rn.f64 	%fd477, %fd27, %fd448, %fd475;
	fma.rn.f64 	%fd478, %fd28, %fd449, %fd476;
	fma.rn.f64 	%fd479, %fd35, %fd452, %fd477;
	fma.rn.f64 	%fd480, %fd36, %fd453, %fd478;
	fma.rn.f64 	%fd481, %fd43, %fd456, %fd479;
	fma.rn.f64 	%fd482, %fd44, %fd457, %fd480;
	fma.rn.f64 	%fd483, %fd518, %fd461, %fd481;
	fma.rn.f64 	%fd484, %fd517, %fd460, %fd482;
	sub.f64 	%fd524, %fd483, %fd484;
	add.f64 	%fd529, %fd483, %fd484;
	fma.rn.f64 	%fd485, %fd21, %fd444, 0d0000000000000000;
	fma.rn.f64 	%fd486, %fd22, %fd445, 0d0000000000000000;
	fma.rn.f64 	%fd487, %fd29, %fd448, %fd485;
	fma.rn.f64 	%fd488, %fd30, %fd449, %fd486;
	fma.rn.f64 	%fd489, %fd37, %fd452, %fd487;
	fma.rn.f64 	%fd490, %fd38, %fd453, %fd488;
	fma.rn.f64 	%fd491, %fd45, %fd456, %fd489;
	fma.rn.f64 	%fd492, %fd46, %fd457, %fd490;
	fma.rn.f64 	%fd493, %fd516, %fd461, %fd491;
	fma.rn.f64 	%fd494, %fd515, %fd460, %fd492;
	sub.f64 	%fd525, %fd493, %fd494;
	add.f64 	%fd528, %fd493, %fd494;
	fma.rn.f64 	%fd495, %fd23, %fd444, 0d0000000000000000;
	fma.rn.f64 	%fd496, %fd24, %fd445, 0d0000000000000000;
	fma.rn.f64 	%fd497, %fd31, %fd448, %fd495;
	fma.rn.f64 	%fd498, %fd32, %fd449, %fd496;
	fma.rn.f64 	%fd499, %fd39, %fd452, %fd497;
	fma.rn.f64 	%fd500, %fd40, %fd453, %fd498;
	fma.rn.f64 	%fd501, %fd522, %fd456, %fd499;
	fma.rn.f64 	%fd502, %fd521, %fd457, %fd500;
	fma.rn.f64 	%fd503, %fd514, %fd461, %fd501;
	fma.rn.f64 	%fd504, %fd513, %fd460, %fd502;
	sub.f64 	%fd526, %fd503, %fd504;
	add.f64 	%fd527, %fd503, %fd504;
$L__BB189_11:
	bar.sync 	0;
	@%p4 bra 	$L__BB189_13;
	ld.param.u64 	%rd14, [_Z32massMatrixMultiplyConstantKernelILi8ELi9ELi2EEviPKdS1_S1_S1_Pd_param_5];
	and.b32  	%r48, %r11, 63;
	shl.b32 	%r49, %r3, 9;
	or.b32  	%r50, %r48, %r49;
	cvta.to.global.u64 	%rd10, %rd14;
	mul.wide.s32 	%rd11, %r50, 8;
	add.s64 	%rd12, %rd10, %rd11;
	st.global.f64 	[%rd12], %fd530;
	st.global.f64 	[%rd12+512], %fd529;
	st.global.f64 	[%rd12+1024], %fd528;
	st.global.f64 	[%rd12+1536], %fd527;
	st.global.f64 	[%rd12+2048], %fd526;
	st.global.f64 	[%rd12+2560], %fd525;
	st.global.f64 	[%rd12+3072], %fd524;
	st.global.f64 	[%rd12+3584], %fd523;
$L__BB189_13:
	ret;

}
	// .globl	_Z30massMatrixMultiplySharedKernelILi8ELi9ELi2EEviPKdS1_S1_S1_Pd
.visible .entry _Z30massMatrixMultiplySharedKernelILi8ELi9ELi2EEviPKdS1_S1_S1_Pd(
	.param .u32 _Z30massMatrixMultiplySharedKernelILi8ELi9ELi2EEviPKdS1_S1_S1_Pd_param_0,
	.param .u64 .ptr .align 1 _Z30massMatrixMultiplySharedKernelILi8ELi9ELi2EEviPKdS1_S1_S1_Pd_param_1,
	.param .u64 .ptr .align 1 _Z30massMatrixMultiplySharedKernelILi8ELi9ELi2EEviPKdS1_S1_S1_Pd_param_2,
	.param .u64 .ptr .align 1 _Z30massMatrixMultiplySharedKernelILi8ELi9ELi2EEviPKdS1_S1_S1_Pd_param_3,
	.param .u64 .ptr .align 1 _Z30massMatrixMultiplySharedKernelILi8ELi9ELi2EEviPKdS1_S1_S1_Pd_param_4,
	.param .u64 .ptr .align 1 _Z30massMatrixMultiplySharedKernelILi8ELi9ELi2EEviPKdS1_S1_S1_Pd_param_5
)
{
	.reg .pred 	%p<13>;
	.reg .b16 	%rs<5>;
	.reg .b32 	%r<69>;
	.reg .b64 	%rd<22>;
	.reg .b64 	%fd<524>;
	// demoted variable
	.shared .align 8 .b8 _ZZ30massMatrixMultiplySharedKernelILi8ELi9ELi2EEviPKdS1_S1_S1_PdE6s_tmp1[11664];
	// demoted variable
	.shared .align 8 .b8 _ZZ30massMatrixMultiplySharedKernelILi8ELi9ELi2EEviPKdS1_S1_S1_PdE14s_oddDofToQuad[160];
	// demoted variable
	.shared .align 8 .b8 _ZZ30massMatrixMultiplySharedKernelILi8ELi9ELi2EEviPKdS1_S1_S1_PdE15s_evenDofToQuad[160];
	ld.param.u32 	%r10, [_Z30massMatrixMultiplySharedKernelILi8ELi9ELi2EEviPKdS1_S1_S1_Pd_param_0];
	ld.param.u64 	%rd2, [_Z30massMatrixMultiplySharedKernelILi8ELi9ELi2EEviPKdS1_S1_S1_Pd_param_2];
	ld.param.u64 	%rd3, [_Z30massMatrixMultiplySharedKernelILi8ELi9ELi2EEviPKdS1_S1_S1_Pd_param_3];
	ld.param.u64 	%rd4, [_Z30massMatrixMultiplySharedKernelILi8ELi9ELi2EEviPKdS1_S1_S1_Pd_param_4];
	mov.u32 	%r11, %tid.x;
	mov.u32 	%r2, %tid.y;
	mov.u32 	%r12, %ctaid.x;
	shl.b32 	%r13, %r12, 1;
	add.s32 	%r3, %r13, %r2;
	and.b32  	%r4, %r11, 7;
	setp.lt.s32 	%p2, %r3, %r10;
	setp.lt.u32 	%p3, %r11, 64;
	and.pred  	%p1, %p2, %p3;
	not.pred 	%p4, %p1;
	@%p4 bra 	$L__BB190_2;
	cvta.to.global.u64 	%rd6, %rd4;
	and.b32  	%r14, %r11, 56;
	or.b32  	%r15, %r4, %r14;
	shl.b32 	%r16, %r3, 9;
	or.b32  	%r17, %r15, %r16;
	mul.wide.s32 	%rd7, %r17, 8;
	add.s64 	%rd8, %rd6, %rd7;
	ld.global.nc.f64 	%fd505, [%rd8];
	ld.global.nc.f64 	%fd504, [%rd8+512];
	ld.global.nc.f64 	%fd503, [%rd8+1024];
	ld.global.nc.f64 	%fd502, [%rd8+1536];
	ld.global.nc.f64 	%fd501, [%rd8+2048];
	ld.global.nc.f64 	%fd500, [%rd8+2560];
	ld.global.nc.f64 	%fd499, [%rd8+3072];
	ld.global.nc.f64 	%fd498, [%rd8+3584];
$L__BB190_2:
	setp.ne.s32 	%p5, %r2, 0;
	setp.gt.u32 	%p6, %r11, 19;
	or.pred  	%p7, %p5, %p6;
	@%p7 bra 	$L__BB190_4;
	cvta.to.global.u64 	%rd9, %rd2;
	mul.wide.u32 	%rd10, %r11, 8;
	add.s64 	%rd11, %rd9, %rd10;
	ld.global.nc.f64 	%fd102, [%rd11];
	shl.b32 	%r18, %r11, 3;
	mov.u32 	%r19, _ZZ30massMatrixMultiplySharedKernelILi8ELi9ELi2EEviPKdS1_S1_S1_PdE14s_oddDofToQuad;
	add.s32 	%r20, %r19, %r18;
	st.shared.f64 	[%r20], %fd102;
	cvta.to.global.u64 	%rd12, %rd3;
	add.s64 	%rd13, %rd12, %rd10;
	ld.global.nc.f64 	%fd103, [%rd13];
	mov.u32 	%r21, _ZZ30massMatrixMultiplySharedKernelILi8ELi9ELi2EEviPKdS1_S1_S1_PdE15s_evenDofToQuad;
	add.s32 	%r22, %r21, %r18;
	st.shared.f64 	[%r22], %fd103;
$L__BB190_4:
	setp.gt.u32 	%p8, %r11, 63;
	bar.sync 	0;
	ld.shared.f64 	%fd17, [_ZZ30massMatrixMultiplySharedKernelILi8ELi9ELi2EEviPKdS1_S1_S1_PdE14s_oddDofToQuad];
	ld.shared.f64 	%fd18, [_ZZ30massMatrixMultiplySharedKernelILi8ELi9ELi2EEviPKdS1_S1_S1_PdE15s_evenDofToQuad];
	ld.shared.f64 	%fd19, [_ZZ30massMatrixMultiplySharedKernelILi8ELi9ELi2EEviPKdS1_S1_S1_PdE14s_oddDofToQuad+8];
	ld.shared.f64 	%fd20, [_ZZ30massMatrixMultiplySharedKernelILi8ELi9ELi2EEviPKdS1_S1_S1_PdE15s_evenDofToQuad+8];
	ld.shared.f64 	%fd21, [_ZZ30massMatrixMultiplySharedKernelILi8ELi9ELi2EEviPKdS1_S1_S1_PdE14s_oddDofToQuad+16];
	ld.shared.f64 	%fd22, [_ZZ30massMatrixMultiplySharedKernelILi8ELi9ELi2EEviPKdS1_S1_S1_PdE15s_evenDofToQuad+16];
	ld.shared.f64 	%fd23, [_ZZ30massMatrixMultiplySharedKernelILi8ELi9ELi2EEviPKdS1_S1_S1_PdE14s_oddDofToQuad+24];
	ld.shared.f64 	%fd24, [_ZZ30massMatrixMultiplySharedKernelILi8ELi9ELi2EEviPKdS1_S1_S1_PdE15s_evenDofToQuad+24];
	ld.shared.f64 	%fd25, [_ZZ30massMatrixMultiplySharedKernelILi8ELi9ELi2EEviPKdS1_S1_S1_PdE14s_oddDofToQuad+32];
	ld.shared.f64 	%fd26, [_ZZ30massMatrixMultiplySharedKernelILi8ELi9ELi2EEviPKdS1_S1_S1_PdE15s_evenDofToQuad+32];
	ld.shared.f64 	%fd27, [_ZZ30massMatrixMultiplySharedKernelILi8ELi9ELi2EEviPKdS1_S1_S1_PdE14s_oddDofToQuad+40];
	ld.shared.f64 	%fd28, [_ZZ30massMatrixMultiplySharedKernelILi8ELi9ELi2EEviPKdS1_S1_S1_PdE15s_evenDofToQuad+40];
	ld.shared.f64 	%fd29, [_ZZ30massMatrixMultiplySharedKernelILi8ELi9ELi2EEviPKdS1_S1_S1_PdE14s_oddDofToQuad+48];
	ld.shared.f64 	%fd30, [_ZZ30massMatrixMultiplySharedKernelILi8ELi9ELi2EEviPKdS1_S1_S1_PdE15s_evenDofToQuad+48];
	ld.shared.f64 	%fd31, [_ZZ30massMatrixMultiplySharedKernelILi8ELi9ELi2EEviPKdS1_S1_S1_PdE14s_oddDofToQuad+56];
	ld.shared.f64 	%fd32, [_ZZ30massMatrixMultiplySharedKernelILi8ELi9ELi2EEviPKdS1_S1_S1_PdE15s_evenDofToQuad+56];
	ld.shared.f64 	%fd33, [_ZZ30massMatrixMultiplySharedKernelILi8ELi9ELi2EEviPKdS1_S1_S1_PdE14s_oddDofToQuad+64];
	ld.shared.f64 	%fd34, [_ZZ30massMatrixMultiplySharedKernelILi8ELi9ELi2EEviPKdS1_S1_S1_PdE15s_evenDofToQuad+64];
	ld.shared.f64 	%fd35, [_ZZ30massMatrixMultiplySharedKernelILi8ELi9ELi2EEviPKdS1_S1_S1_PdE14s_oddDofToQuad+72];
	ld.shared.f64 	%fd36, [_ZZ30massMatrixMultiplySharedKernelILi8ELi9ELi2EEviPKdS1_S1_S1_PdE15s_evenDofToQuad+72];
	ld.shared.f64 	%fd37, [_ZZ30massMatrixMultiplySharedKernelILi8ELi9ELi2EEviPKdS1_S1_S1_PdE14s_oddDofToQuad+80];
	ld.shared.f64 	%fd38, [_ZZ30massMatrixMultiplySharedKernelILi8ELi9ELi2EEviPKdS1_S1_S1_PdE15s_evenDofToQuad+80];
	ld.shared.f64 	%fd39, [_ZZ30massMatrixMultiplySharedKernelILi8ELi9ELi2EEviPKdS1_S1_S1_PdE14s_oddDofToQuad+88];
	ld.shared.f64 	%fd40, [_ZZ30massMatrixMultiplySharedKernelILi8ELi9ELi2EEviPKdS1_S1_S1_PdE15s_evenDofToQuad+88];
	ld.shared.f64 	%fd41, [_ZZ30massMatrixMultiplySharedKernelILi8ELi9ELi2EEviPKdS1_S1_S1_PdE14s_oddDofToQuad+96];
	ld.shared.f64 	%fd42, [_ZZ30massMatrixMultiplySharedKernelILi8ELi9ELi2EEviPKdS1_S1_S1_PdE15s_evenDofToQuad+96];
	ld.shared.f64 	%fd43, [_ZZ30massMatrixMultiplySharedKernelILi8ELi9ELi2EEviPKdS1_S1_S1_PdE14s_oddDofToQuad+104];
	ld.shared.f64 	%fd44, [_ZZ30massMatrixMultiplySharedKernelILi8ELi9ELi2EEviPKdS1_S1_S1_PdE15s_evenDofToQuad+104];
	ld.shared.f64 	%fd45, [_ZZ30massMatrixMultiplySharedKernelILi8ELi9ELi2EEviPKdS1_S1_S1_PdE14s_oddDofToQuad+112];
	ld.shared.f64 	%fd46, [_ZZ30massMatrixMultiplySharedKernelILi8ELi9ELi2EEviPKdS1_S1_S1_PdE15s_evenDofToQuad+112];
	mov.u32 	%r23, _ZZ30massMatrixMultiplySharedKernelILi8ELi9ELi2EEviPKdS1_S1_S1_PdE6s_tmp1;
	mad.lo.s32 	%r24, %r2, 5832, %r23;
	shr.u32 	%r5, %r11, 3;
	mad.lo.s32 	%r6, %r5, 72, %r24;
	shl.b32 	%r25, %r4, 3;
	add.s32 	%r7, %r6, %r25;
	@%p8 bra 	$L__BB190_6;
	add.f64 	%fd104, %fd505, %fd498;
	sub.f64 	%fd105, %fd505, %fd498;
	add.f64 	%fd106, %fd504, %fd499;
	sub.f64 	%fd107, %fd504, %fd499;
	add.f64 	%fd108, %fd503, %fd500;
	sub.f64 	%fd109, %fd503, %fd500;
	add.f64 	%fd110, %fd502, %fd501;
	sub.f64 	%fd111, %fd502, %fd501;
	fma.rn.f64 	%fd112, %fd17, %fd104, 0d0000000000000000;
	fma.rn.f64 	%fd113, %fd18, %fd105, 0d0000000000000000;
	fma.rn.f64 	%fd114, %fd19, %fd106, %fd112;
	fma.rn.f64 	%fd115, %fd20, %fd107, %fd113;
	fma.rn.f64 	%fd116, %fd21, %fd108, %fd114;
	fma.rn.f64 	%fd117, %fd22, %fd109, %fd115;
	fma.rn.f64 	%fd118, %fd23, %fd110, %fd116;
	fma.rn.f64 	%fd119, %fd24, %fd111, %fd117;
	sub.f64 	%fd120, %fd118, %fd119;
	st.shared.f64 	[%r7+5184], %fd120;
	add.f64 	%fd121, %fd119, %fd118;
	st.shared.f64 	[%r7], %fd121;
	fma.rn.f64 	%fd122, %fd25, %fd104, 0d0000000000000000;
	fma.rn.f64 	%fd123, %fd26, %fd105, 0d0000000000000000;
	fma.rn.f64 	%fd124, %fd27, %fd106, %fd122;
	fma.rn.f64 	%fd125, %fd28, %fd107, %fd123;
	fma.rn.f64 	%fd126, %fd29, %fd108, %fd124;
	fma.rn.f64 	%fd127, %fd30, %fd109, %fd125;
	fma.rn.f64 	%fd128, %fd31, %fd110, %fd126;
	fma.rn.f64 	%fd129, %fd32, %fd111, %fd127;
	sub.f64 	%fd130, %fd128, %fd129;
	st.shared.f64 	[%r7+4536], %fd130;
	add.f64 	%fd131, %fd129, %fd128;
	st.shared.f64 	[%r7+648], %fd131;
	fma.rn.f64 	%fd132, %fd33, %fd104, 0d0000000000000000;
	fma.rn.f64 	%fd133, %fd34, %fd105, 0d0000000000000000;
	fma.rn.f64 	%fd134, %fd35, %fd106, %fd132;
	fma.rn.f64 	%fd135, %fd36, %fd107, %fd133;
	fma.rn.f64 	%fd136, %fd37, %fd108, %fd134;
	fma.rn.f64 	%fd137, %fd38, %fd109, %fd135;
	fma.rn.f64 	%fd138, %fd39, %fd110, %fd136;
	fma.rn.f64 	%fd139, %fd40, %fd111, %fd137;
	sub.f64 	%fd140, %fd138, %fd139;
	st.shared.f64 	[%r7+3888], %fd140;
	add.f64 	%fd141, %fd139, %fd138;
	st.shared.f64 	[%r7+1296], %fd141;
	fma.rn.f64 	%fd142, %fd41, %fd104, 0d0000000000000000;
	fma.rn.f64 	%fd143, %fd42, %fd105, 0d0000000000000000;
	fma.rn.f64 	%fd144, %fd43, %fd106, %fd142;
	fma.rn.f64 	%fd145, %fd44, %fd107, %fd143;
	fma.rn.f64 	%fd146, %fd45, %fd108, %fd144;
	fma.rn.f64 	%fd147, %fd46, %fd109, %fd145;
	ld.shared.f64 	%fd148, [_ZZ30massMatrixMultiplySharedKernelILi8ELi9ELi2EEviPKdS1_S1_S1_PdE14s_oddDofToQuad+120];
	fma.rn.f64 	%fd149, %fd148, %fd110, %fd146;
	ld.shared.f64 	%fd150, [_ZZ30massMatrixMultiplySharedKernelILi8ELi9ELi2EEviPKdS1_S1_S1_PdE15s_evenDofToQuad+120];
	fma.rn.f64 	%fd151, %fd150, %fd111, %fd147;
	sub.f64 	%fd152, %fd149, %fd151;
	st.shared.f64 	[%r7+3240], %fd152;
	add.f64 	%fd153, %fd151, %fd149;
	st.shared.f64 	[%r7+1944], %fd153;
	ld.shared.f64 	%fd154, [_ZZ30massMatrixMultiplySharedKernelILi8ELi9ELi2EEviPKdS1_S1_S1_PdE14s_oddDofToQuad+128];
	fma.rn.f64 	%fd155, %fd154, %fd104, 0d0000000000000000;
	ld.shared.f64 	%fd156, [_ZZ30massMatrixMultiplySharedKernelILi8ELi9ELi2EEviPKdS1_S1_S1_PdE15s_evenDofToQuad+128];
	fma.rn.f64 	%fd157, %fd156, %fd105, 0d0000000000000000;
	ld.shared.f64 	%fd158, [_ZZ30massMatrixMultiplySharedKernelILi8ELi9ELi2EEviPKdS1_S1_S1_PdE14s_oddDofToQuad+136];
	fma.rn.f64 	%fd159, %fd158, %fd106, %fd155;
	ld.shared.f64 	%fd160, [_ZZ30massMatrixMultiplySharedKernelILi8ELi9ELi2EEviPKdS1_S1_S1_PdE15s_evenDofToQuad+136];
	fma.rn.f64 	%fd161, %fd160, %fd107, %fd157;
	ld.shared.f64 	%fd162, [_ZZ30massMatrixMultiplySharedKernelILi8ELi9ELi2EEviPKdS1_S1_S1_PdE14s_oddDofToQuad+144];
	fma.rn.f64 	%fd163, %fd162, %fd108, %fd159;
	ld.shared.f64 	%fd164, [_ZZ30massMatrixMultiplySharedKernelILi8ELi9ELi2EEviPKdS1_S1_S1_PdE15s_evenDofToQuad+144];
	fma.rn.f64 	%fd165, %fd164, %fd109, %fd161;
	ld.shared.f64 	%fd166, [_ZZ30massMatrixMultiplySharedKernelILi8ELi9ELi2EEviPKdS1_S1_S1_PdE14s_oddDofToQuad+152];
	fma.rn.f64 	%fd167, %fd166, %fd110, %fd163;
	ld.shared.f64 	%fd168, [_ZZ30massMatrixMultiplySharedKernelILi8ELi9ELi2EEviPKdS1_S1_S1_PdE15s_evenDofToQuad+152];
	fma.rn.f64 	%fd169, %fd168, %fd111, %fd165;
	add.f64 	%fd170, %fd169, %fd167;
	st.shared.f64 	[%r7+2592], %fd170;
$L__BB190_6:
	bar.sync 	0;
	setp.lt.u32 	%p9, %r11, 72;
	mad.lo.s32 	%r26, %r5, 576, %r6;
	shl.b32 	%r27, %r4, 3;
	add.s32 	%r8, %r26, %r27;
	@%p9 bra 	$L__BB190_8;
	ld.shared.f64 	%fd515, [_ZZ30massMatrixMultiplySharedKernelILi8ELi9ELi2EEviPKdS1_S1_S1_PdE14s_oddDofToQuad+120];
	ld.shared.f64 	%fd514, [_ZZ30massMatrixMultiplySharedKernelILi8ELi9ELi2EEviPKdS1_S1_S1_PdE15s_evenDofToQuad+120];
	ld.shared.f64 	%fd513, [_ZZ30massMatrixMultiplySharedKernelILi8ELi9ELi2EEviPKdS1_S1_S1_PdE14s_oddDofToQuad+128];
	ld.shared.f64 	%fd512, [_ZZ30massMatrixMultiplySharedKernelILi8ELi9ELi2EEviPKdS1_S1_S1_PdE15s_evenDofToQuad+128];
	ld.shared.f64 	%fd511, [_ZZ30massMatrixMultiplySharedKernelILi8ELi9ELi2EEviPKdS1_S1_S1_PdE14s_oddDofToQuad+136];
	ld.shared.f64 	%fd510, [_ZZ30massMatrixMultiplySharedKernelILi8ELi9ELi2EEviPKdS1_S1_S1_PdE15s_evenDofToQuad+136];
	ld.shared.f64 	%fd509, [_ZZ30massMatrixMultiplySharedKernelILi8ELi9ELi2EEviPKdS1_S1_S1_PdE14s_oddDofToQuad+144];
	ld.shared.f64 	%fd508, [_ZZ30massMatrixMultiplySharedKernelILi8ELi9ELi2EEviPKdS1_S1_S1_PdE15s_evenDofToQuad+144];
	ld.shared.f64 	%fd507, [_ZZ30massMatrixMultiplySharedKernelILi8ELi9ELi2EEviPKdS1_S1_S1_PdE14s_oddDofToQuad+152];
	ld.shared.f64 	%fd506, [_ZZ30massMatrixMultiplySharedKernelILi8ELi9ELi2EEviPKdS1_S1_S1_PdE15s_evenDofToQuad+152];
	bra.uni 	$L__BB190_9;
$L__BB190_8:
	ld.shared.f64 	%fd171, [%r8];
	ld.shared.f64 	%fd172, [%r8+504];
	add.f64 	%fd173, %fd171, %fd172;
	sub.f64 	%fd174, %fd171, %fd172;
	ld.shared.f64 	%fd175, [%r8+72];
	ld.shared.f64 	%fd176, [%r8+432];
	add.f64 	%fd177, %fd175, %fd176;
	sub.f64 	%fd178, %fd175, %fd176;
	ld.shared.f64 	%fd179, [%r8+144];
	ld.shared.f64 	%fd180, [%r8+360];
	add.f64 	%fd181, %fd179, %fd180;
	sub.f64 	%fd182, %fd179, %fd180;
	ld.shared.f64 	%fd183, [%r8+216];
	ld.shared.f64 	%fd184, [%r8+288];
	add.f64 	%fd185, %fd183, %fd184;
	sub.f64 	%fd186, %fd183, %fd184;
	fma.rn.f64 	%fd187, %fd17, %fd173, 0d0000000000000000;
	fma.rn.f64 	%fd188, %fd18, %fd174, 0d0000000000000000;
	fma.rn.f64 	%fd189, %fd19, %fd177, %fd187;
	fma.rn.f64 	%fd190, %fd20, %fd178, %fd188;
	fma.rn.f64 	%fd191, %fd21, %fd181, %fd189;
	fma.rn.f64 	%fd192, %fd22, %fd182, %fd190;
	fma.rn.f64 	%fd193, %fd23, %fd185, %fd191;
	fma.rn.f64 	%fd194, %fd24, %fd186, %fd192;
	sub.f64 	%fd195, %fd193, %fd194;
	st.shared.f64 	[%r8+576], %fd195;
	add.f64 	%fd196, %fd194, %fd193;
	st.shared.f64 	[%r8], %fd196;
	fma.rn.f64 	%fd197, %fd25, %fd173, 0d0000000000000000;
	fma.rn.f64 	%fd198, %fd26, %fd174, 0d0000000000000000;
	fma.rn.f64 	%fd199, %fd27, %fd177, %fd197;
	fma.rn.f64 	%fd200, %fd28, %fd178, %fd198;
	fma.rn.f64 	%fd201, %fd29, %fd181, %fd199;
	fma.rn.f64 	%fd202, %fd30, %fd182, %fd200;
	fma.rn.f64 	%fd203, %fd31, %fd185, %fd201;
	fma.rn.f64 	%fd204, %fd32, %fd186, %fd202;
	sub.f64 	%fd205, %fd203, %fd204;
	st.shared.f64 	[%r8+504], %fd205;
	add.f64 	%fd206, %fd204, %fd203;
	st.shared.f64 	[%r8+72], %fd206;
	fma.rn.f64 	%fd207, %fd33, %fd173, 0d0000000000000000;
	fma.rn.f64 	%fd208, %fd34, %fd174, 0d0000000000000000;
	fma.rn.f64 	%fd209, %fd35, %fd177, %fd207;
	fma.rn.f64 	%fd210, %fd36, %fd178, %fd208;
	fma.rn.f64 	%fd211, %fd37, %fd181, %fd209;
	fma.rn.f64 	%fd212, %fd38, %fd182, %fd210;
	fma.rn.f64 	%fd213, %fd39, %fd185, %fd211;
	fma.rn.f64 	%fd214, %fd40, %fd186, %fd212;
	sub.f64 	%fd215, %fd213, %fd214;
	st.shared.f64 	[%r8+432], %fd215;
	add.f64 	%fd216, %fd214, %fd213;
	st.shared.f64 	[%r8+144], %fd216;
	fma.rn.f64 	%fd217, %fd41, %fd173, 0d0000000000000000;
	fma.rn.f64 	%fd218, %fd42, %fd174, 0d0000000000000000;
	fma.rn.f64 	%fd219, %fd43, %fd177, %fd217;
	fma.rn.f64 	%fd220, %fd44, %fd178, %fd218;
	fma.rn.f64 	%fd221, %fd45, %fd181, %fd219;
	fma.rn.f64 	%fd222, %fd46, %fd182, %fd220;
	ld.shared.f64 	%fd515, [_ZZ30massMatrixMultiplySharedKernelILi8ELi9ELi2EEviPKdS1_S1_S1_PdE14s_oddDofToQuad+120];
	fma.rn.f64 	%fd223, %fd515, %fd185, %fd221;
	ld.shared.f64 	%fd514, [_ZZ30massMatrixMultiplySharedKernelILi8ELi9ELi2EEviPKdS1_S1_S1_PdE15s_evenDofToQuad+120];
	fma.rn.f64 	%fd224, %fd514, %fd186, %fd222;
	sub.f64 	%fd225, %fd223, %fd224;
	st.shared.f64 	[%r8+360], %fd225;
	add.f64 	%fd226, %fd224, %fd223;
	st.shared.f64 	[%r8+216], %fd226;
	ld.shared.f64 	%fd513, [_ZZ30massMatrixMultiplySharedKernelILi8ELi9ELi2EEviPKdS1_S1_S1_PdE14s_oddDofToQuad+128];
	fma.rn.f64 	%fd227, %fd513, %fd173, 0d0000000000000000;
	ld.shared.f64 	%fd512, [_ZZ30massMatrixMultiplySharedKernelILi8ELi9ELi2EEviPKdS1_S1_S1_PdE15s_evenDofToQuad+128];
	fma.rn.f64 	%fd228, %fd512, %fd174, 0d0000000000000000;
	ld.shared.f64 	%fd511, [_ZZ30massMatrixMultiplySharedKernelILi8ELi9ELi2EEviPKdS1_S1_S1_PdE14s_oddDofToQuad+136];
	fma.rn.f64 	%fd229, %fd511, %fd177, %fd227;
	ld.shared.f64 	%fd510, [_ZZ30massMatrixMultiplySharedKernelILi8ELi9ELi2EEviPKdS1_S1_S1_PdE15s_evenDofToQuad+136];
	fma.rn.f64 	%fd230, %fd510, %fd178, %fd228;
	ld.shared.f64 	%fd509, [_ZZ30massMatrixMultiplySharedKernelILi8ELi9ELi2EEviPKdS1_S1_S1_PdE14s_oddDofToQuad+144];
	fma.rn.f64 	%fd231, %fd509, %fd181, %fd229;
	ld.shared.f64 	%fd508, [_ZZ30massMatrixMultiplySharedKernelILi8ELi9ELi2EEviPKdS1_S1_S1_PdE15s_evenDofToQuad+144];
	fma.rn.f64 	%fd232, %fd508, %fd182, %fd230;
	ld.shared.f64 	%fd507, [_ZZ30massMatrixMultiplySharedKernelILi8ELi9ELi2EEviPKdS1_S1_S1_PdE14s_oddDofToQuad+152];
	fma.rn.f64 	%fd233, %fd507, %fd185, %fd231;
	ld.shared.f64 	%fd506, [_ZZ30massMatrixMultiplySharedKernelILi8ELi9ELi2EEviPKdS1_S1_S1_PdE15s_evenDofToQuad+152];
	fma.rn.f64 	%fd234, %fd506, %fd186, %fd232;
	add.f64 	%fd235, %fd234, %fd233;
	st.shared.f64 	[%r8+288], %fd235;
$L__BB190_9:
	ld.param.u64 	%rd20, [_Z30massMatrixMultiplySharedKernelILi8ELi9ELi2EEviPKdS1_S1_S1_Pd_param_1];
	mov.u32 	%r28, %tid.x;
	setp.gt.u32 	%p10, %r28, 71;
	bar.sync 	0;
	cvt.u16.u32 	%rs1, %r28;
	mul.hi.u16 	%rs2, %rs1, 7282;
	mul.lo.s16 	%rs3, %rs2, 9;
	sub.s16 	%rs4, %rs1, %rs3;
	mov.u32 	%r29, %tid.y;
	mov.u32 	%r30, _ZZ30massMatrixMultiplySharedKernelILi8ELi9ELi2EEviPKdS1_S1_S1_PdE6s_tmp1;
	mad.lo.s32 	%r31, %r29, 5832, %r30;
	mul.wide.u16 	%r32, %rs2, 648;
	add.s32 	%r33, %r31, %r32;
	mul.wide.u16 	%r34, %rs4, 72;
	add.s32 	%r35, %r33, %r34;
	ld.shared.f64 	%fd236, [%r35];
	ld.shared.f64 	%fd237, [%r35+56];
	add.f64 	%fd238, %fd236, %fd237;
	sub.f64 	%fd239, %fd236, %fd237;
	ld.shared.f64 	%fd240, [%r35+8];
	ld.shared.f64 	%fd241, [%r35+48];
	add.f64 	%fd242, %fd240, %fd241;
	sub.f64 	%fd243, %fd240, %fd241;
	ld.shared.f64 	%fd244, [%r35+16];
	ld.shared.f64 	%fd245, [%r35+40];
	add.f64 	%fd246, %fd244, %fd245;
	sub.f64 	%fd247, %fd244, %fd245;
	ld.shared.f64 	%fd248, [%r35+24];
	ld.shared.f64 	%fd249, [%r35+32];
	add.f64 	%fd250, %fd248, %fd249;
	sub.f64 	%fd251, %fd248, %fd249;
	mov.u32 	%r36, %ctaid.x;
	shl.b32 	%r37, %r36, 1;
	add.s32 	%r38, %r37, %r29;
	mov.b32 	%r39, {%rs4, %rs2};
	mov.b32 	%r40, 8;
	mov.b32 	%r41, 20745;
	dp2a.lo.u32.u32 	%r42, %r39, %r41, %r40;
	mad.lo.s32 	%r43, %r38, 729, %r42;
	fma.rn.f64 	%fd252, %fd17, %fd238, 0d0000000000000000;
	fma.rn.f64 	%fd253, %fd18, %fd239, 0d0000000000000000;
	fma.rn.f64 	%fd254, %fd19, %fd242, %fd252;
	fma.rn.f64 	%fd255, %fd20, %fd243, %fd253;
	fma.rn.f64 	%fd256, %fd21, %fd246, %fd254;
	fma.rn.f64 	%fd257, %fd22, %fd247, %fd255;
	fma.rn.f64 	%fd258, %fd23, %fd250, %fd256;
	fma.rn.f64 	%fd259, %fd24, %fd251, %fd257;
	cvta.to.global.u64 	%rd14, %rd20;
	mul.wide.s32 	%rd15, %r43, 8;
	add.s64 	%rd16, %rd14, %rd15;
	ld.global.nc.f64 	%fd260, [%rd16];
	ld.global.nc.f64 	%fd261, [%rd16+-64];
	sub.f64 	%fd262, %fd258, %fd259;
	mul.f64 	%fd263, %fd262, %fd260;
	add.f64 	%fd264, %fd258, %fd259;
	mul.f64 	%fd523, %fd264, %fd261;
	fma.rn.f64 	%fd265, %fd25, %fd238, 0d0000000000000000;
	fma.rn.f64 	%fd266, %fd26, %fd239, 0d0000000000000000;
	fma.rn.f64 	%fd267, %fd27, %fd242, %fd265;
	fma.rn.f64 	%fd268, %fd28, %fd243, %fd266;
	fma.rn.f64 	%fd269, %fd29, %fd246, %fd267;
	fma.rn.f64 	%fd270, %fd30, %fd247, %fd268;
	fma.rn.f64 	%fd271, %fd31, %fd250, %fd269;
	fma.rn.f64 	%fd272, %fd32, %fd251, %fd270;
	ld.global.nc.f64 	%fd273, [%rd16+-8];
	ld.global.nc.f64 	%fd274, [%rd16+-56];
	sub.f64 	%fd275, %fd271, %fd272;
	mul.f64 	%fd516, %fd275, %fd273;
	add.f64 	%fd276, %fd271, %fd272;
	mul.f64 	%fd522, %fd276, %fd274;
	fma.rn.f64 	%fd277, %fd33, %fd238, 0d0000000000000000;
	fma.rn.f64 	%fd278, %fd34, %fd239, 0d0000000000000000;
	fma.rn.f64 	%fd279, %fd35, %fd242, %fd277;
	fma.rn.f64 	%fd280, %fd36, %fd243, %fd278;
	fma.rn.f64 	%fd281, %fd37, %fd246, %fd279;
	fma.rn.f64 	%fd282, %fd38, %fd247, %fd280;
	fma.rn.f64 	%fd283, %fd39, %fd250, %fd281;
	fma.rn.f64 	%fd284, %fd40, %fd251, %fd282;
	ld.global.nc.f64 	%fd285, [%rd16+-16];
	ld.global.nc.f64 	%fd286, [%rd16+-48];
	sub.f64 	%fd287, %fd283, %fd284;
	mul.f64 	%fd517, %fd287, %fd285;
	add.f64 	%fd288, %fd283, %fd284;
	mul.f64 	%fd521, %fd288, %fd286;
	fma.rn.f64 	%fd289, %fd41, %fd238, 0d0000000000000000;
	fma.rn.f64 	%fd290, %fd42, %fd239, 0d0000000000000000;
	fma.rn.f64 	%fd291, %fd43, %fd242, %fd289;
	fma.rn.f64 	%fd292, %fd44, %fd243, %fd290;
	fma.rn.f64 	%fd293, %fd45, %fd246, %fd291;
	fma.rn.f64 	%fd294, %fd46, %fd247, %fd292;
	fma.rn.f64 	%fd295, %fd515, %fd250, %fd293;
	fma.rn.f64 	%fd296, %fd514, %fd251, %fd294;
	ld.global.nc.f64 	%fd297, [%rd16+-24];
	ld.global.nc.f64 	%fd298, [%rd16+-40];
	sub.f64 	%fd299, %fd295, %fd296;
	mul.f64 	%fd518, %fd299, %fd297;
	add.f64 	%fd300, %fd295, %fd296;
	mul.f64 	%fd520, %fd300, %fd298;
	fma.rn.f64 	%fd301, %fd513, %fd238, 0d0000000000000000;
	fma.rn.f64 	%fd302, %fd512, %fd239, 0d0000000000000000;
	fma.rn.f64 	%fd303, %fd511, %fd242, %fd301;
	fma.rn.f64 	%fd304, %fd510, %fd243, %fd302;
	fma.rn.f64 	%fd305, %fd509, %fd246, %fd303;
	fma.rn.f64 	%fd306, %fd508, %fd247, %fd304;
	fma.rn.f64 	%fd307, %fd507, %fd250, %fd305;
	fma.rn.f64 	%fd308, %fd506, %fd251, %fd306;
	ld.global.nc.f64 	%fd309, [%rd16+-32];
	add.f64 	%fd310, %fd307, %fd308;
	mul.f64 	%fd519, %fd310, %fd309;
	bar.sync 	0;
	add.f64 	%fd311, %fd523, %fd263;
	sub.f64 	%fd312, %fd523, %fd263;
	add.f64 	%fd313, %fd522, %fd516;
	sub.f64 	%fd314, %fd522, %fd516;
	add.f64 	%fd315, %fd521, %fd517;
	sub.f64 	%fd316, %fd521, %fd517;
	add.f64 	%fd317, %fd520, %fd518;
	sub.f64 	%fd318, %fd520, %fd518;
	add.f64 	%fd319, %fd519, %fd519;
	sub.f64 	%fd320, %fd519, %fd519;
	mul.f64 	%fd321, %fd319, 0d3FE0000000000000;
	fma.rn.f64 	%fd322, %fd17, %fd311, 0d0000000000000000;
	fma.rn.f64 	%fd323, %fd18, %fd312, 0d0000000000000000;
	fma.rn.f64 	%fd324, %fd25, %fd313, %fd322;
	fma.rn.f64 	%fd325, %fd26, %fd314, %fd323;
	fma.rn.f64 	%fd326, %fd33, %fd315, %fd324;
	fma.rn.f64 	%fd327, %fd34, %fd316, %fd325;
	fma.rn.f64 	%fd328, %fd41, %fd317, %fd326;
	fma.rn.f64 	%fd329, %fd42, %fd318, %fd327;
	fma.rn.f64 	%fd330, %fd513, %fd321, %fd328;
	fma.rn.f64 	%fd331, %fd512, %fd320, %fd329;
	sub.f64 	%fd332, %fd330, %fd331;
	st.shared.f64 	[%r35+56], %fd332;
	add.f64 	%fd333, %fd330, %fd331;
	st.shared.f64 	[%r35], %fd333;
	fma.rn.f64 	%fd334, %fd19, %fd311, 0d0000000000000000;
	fma.rn.f64 	%fd335, %fd20, %fd312, 0d0000000000000000;
	fma.rn.f64 	%fd336, %fd27, %fd313, %fd334;
	fma.rn.f64 	%fd337, %fd28, %fd314, %fd335;
	fma.rn.f64 	%fd338, %fd35, %fd315, %fd336;
	fma.rn.f64 	%fd339, %fd36, %fd316, %fd337;
	fma.rn.f64 	%fd340, %fd43, %fd317, %fd338;
	fma.rn.f64 	%fd341, %fd44, %fd318, %fd339;
	fma.rn.f64 	%fd342, %fd511, %fd321, %fd340;
	fma.rn.f64 	%fd343, %fd510, %fd320, %fd341;
	sub.f64 	%fd344, %fd342, %fd343;
	st.shared.f64 	[%r35+48], %fd344;
	add.f64 	%fd345, %fd342, %fd343;
	st.shared.f64 	[%r35+8], %fd345;
	fma.rn.f64 	%fd346, %fd21, %fd311, 0d0000000000000000;
	fma.rn.f64 	%fd347, %fd22, %fd312, 0d0000000000000000;
	fma.rn.f64 	%fd348, %fd29, %fd313, %fd346;
	fma.rn.f64 	%fd349, %fd30, %fd314, %fd347;
	fma.rn.f64 	%fd350, %fd37, %fd315, %fd348;
	fma.rn.f64 	%fd351, %fd38, %fd316, %fd349;
	fma.rn.f64 	%fd352, %fd45, %fd317, %fd350;
	fma.rn.f64 	%fd353, %fd46, %fd318, %fd351;
	fma.rn.f64 	%fd354, %fd509, %fd321, %fd352;
	fma.rn.f64 	%fd355, %fd508, %fd320, %fd353;
	sub.f64 	%fd356, %fd354, %fd355;
	st.shared.f64 	[%r35+40], %fd356;
	add.f64 	%fd357, %fd354, %fd355;
	st.shared.f64 	[%r35+16], %fd357;
	fma.rn.f64 	%fd358, %fd23, %fd311, 0d0000000000000000;
	fma.rn.f64 	%fd359, %fd24, %fd312, 0d0000000000000000;
	fma.rn.f64 	%fd360, %fd31, %fd313, %fd358;
	fma.rn.f64 	%fd361, %fd32, %fd314, %fd359;
	fma.rn.f64 	%fd362, %fd39, %fd315, %fd360;
	fma.rn.f64 	%fd363, %fd40, %fd316, %fd361;
	fma.rn.f64 	%fd364, %fd515, %fd317, %fd362;
	fma.rn.f64 	%fd365, %fd514, %fd318, %fd363;
	fma.rn.f64 	%fd366, %fd507, %fd321, %fd364;
	fma.rn.f64 	%fd367, %fd506, %fd320, %fd365;
	sub.f64 	%fd368, %fd366, %fd367;
	st.shared.f64 	[%r35+32], %fd368;
	add.f64 	%fd369, %fd366, %fd367;
	st.shared.f64 	[%r35+24], %fd369;
	bar.sync 	0;
	@%p10 bra 	$L__BB190_11;
	mov.u32 	%r44, %tid.y;
	mov.u32 	%r45, _ZZ30massMatrixMultiplySharedKernelILi8ELi9ELi2EEviPKdS1_S1_S1_PdE6s_tmp1;
	mad.lo.s32 	%r46, %r44, 5832, %r45;
	mov.u32 	%r47, %tid.x;
	shr.u32 	%r48, %r47, 3;
	mad.lo.s32 	%r49, %r48, 72, %r46;
	mad.lo.s32 	%r50, %r48, 576, %r49;
	shl.b32 	%r51, %r47, 3;
	and.b32  	%r52, %r51, 56;
	add.s32 	%r53, %r50, %r52;
	ld.shared.f64 	%fd370, [%r53];
	ld.shared.f64 	%fd371, [%r53+576];
	add.f64 	%fd372, %fd370, %fd371;
	sub.f64 	%fd373, %fd370, %fd371;
	ld.shared.f64 	%fd374, [%r53+72];
	ld.shared.f64 	%fd375, [%r53+504];
	add.f64 	%fd376, %fd374, %fd375;
	sub.f64 	%fd377, %fd374, %fd375;
	ld.shared.f64 	%fd378, [%r53+144];
	ld.shared.f64 	%fd379, [%r53+432];
	add.f64 	%fd380, %fd378, %fd379;
	sub.f64 	%fd381, %fd378, %fd379;
	ld.shared.f64 	%fd382, [%r53+216];
	ld.shared.f64 	%fd383, [%r53+360];
	add.f64 	%fd384, %fd382, %fd383;
	sub.f64 	%fd385, %fd382, %fd383;
	ld.shared.f64 	%fd386, [%r53+288];
	add.f64 	%fd387, %fd386, %fd386;
	sub.f64 	%fd388, %fd386, %fd386;
	mul.f64 	%fd389, %fd387, 0d3FE0000000000000;
	fma.rn.f64 	%fd390, %fd17, %fd372, 0d0000000000000000;
	fma.rn.f64 	%fd391, %fd18, %fd373, 0d0000000000000000;
	fma.rn.f64 	%fd392, %fd25, %fd376, %fd390;
	fma.rn.f64 	%fd393, %fd26, %fd377, %fd391;
	fma.rn.f64 	%fd394, %fd33, %fd380, %fd392;
	fma.rn.f64 	%fd395, %fd34, %fd381, %fd393;
	fma.rn.f64 	%fd396, %fd41, %fd384, %fd394;
	fma.rn.f64 	%fd397, %fd42, %fd385, %fd395;
	fma.rn.f64 	%fd398, %fd513, %fd389, %fd396;
	fma.rn.f64 	%fd399, %fd512, %fd388, %fd397;
	sub.f64 	%fd400, %fd398, %fd399;
	st.shared.f64 	[%r53+504], %fd400;
	add.f64 	%fd401, %fd398, %fd399;
	st.shared.f64 	[%r53], %fd401;
	fma.rn.f64 	%fd402, %fd19, %fd372, 0d0000000000000000;
	fma.rn.f64 	%fd403, %fd20, %fd373, 0d0000000000000000;
	fma.rn.f64 	%fd404, %fd27, %fd376, %fd402;
	fma.rn.f64 	%fd405, %fd28, %fd377, %fd403;
	fma.rn.f64 	%fd406, %fd35, %fd380, %fd404;
	fma.rn.f64 	%fd407, %fd36, %fd381, %fd405;
	fma.rn.f64 	%fd408, %fd43, %fd384, %fd406;
	fma.rn.f64 	%fd409, %fd44, %fd385, %fd407;
	fma.rn.f64 	%fd410, %fd511, %fd389, %fd408;
	fma.rn.f64 	%fd411, %fd510, %fd388, %fd409;
	sub.f64 	%fd412, %fd410, %fd411;
	st.shared.f64 	[%r53+432], %fd412;
	add.f64 	%fd413, %fd410, %fd411;
	st.shared.f64 	[%r53+72], %fd413;
	fma.rn.f64 	%fd414, %fd21, %fd372, 0d0000000000000000;
	fma.rn.f64 	%fd415, %fd22, %fd373, 0d0000000000000000;
	fma.rn.f64 	%fd416, %fd29, %fd376, %fd414;
	fma.rn.f64 	%fd417, %fd30, %fd377, %fd415;
	fma.rn.f64 	%fd418, %fd37, %fd380, %fd416;
	fma.rn.f64 	%fd419, %fd38, %fd381, %fd417;
	fma.rn.f64 	%fd420, %fd45, %fd384, %fd418;
	fma.rn.f64 	%fd421, %fd46, %fd385, %fd419;
	fma.rn.f64 	%fd422, %fd509, %fd389, %fd420;
	fma.rn.f64 	%fd423, %fd508, %fd388, %fd421;
	sub.f64 	%fd424, %fd422, %fd423;
	st.shared.f64 	[%r53+360], %fd424;
	add.f64 	%fd425, %fd422, %fd423;
	st.shared.f64 	[%r53+144], %fd425;
	fma.rn.f64 	%fd426, %fd23, %fd372, 0d0000000000000000;
	fma.rn.f64 	%fd427, %fd24, %fd373, 0d0000000000000000;
	fma.rn.f64 	%fd428, %fd31, %fd376, %fd426;
	fma.rn.f64 	%fd429, %fd32, %fd377, %fd427;
	fma.rn.f64 	%fd430, %fd39, %fd380, %fd428;
	fma.rn.f64 	%fd431, %fd40, %fd381, %fd429;
	fma.rn.f64 	%fd432, %fd515, %fd384, %fd430;
	fma.rn.f64 	%fd433, %fd514, %fd385, %fd431;
	fma.rn.f64 	%fd434, %fd507, %fd389, %fd432;
	fma.rn.f64 	%fd435, %fd506, %fd388, %fd433;
	sub.f64 	%fd436, %fd434, %fd435;
	st.shared.f64 	[%r53+288], %fd436;
	add.f64 	%fd437, %fd434, %fd435;
	st.shared.f64 	[%r53+216], %fd437;
$L__BB190_11:
	mov.u32 	%r9, %tid.x;
	setp.gt.u32 	%p11, %r9, 63;
	bar.sync 	0;
	@%p11 bra 	$L__BB190_13;
	mov.u32 	%r54, %tid.y;
	mov.u32 	%r55, _ZZ30massMatrixMultiplySharedKernelILi8ELi9ELi2EEviPKdS1_S1_S1_PdE6s_tmp1;
	mad.lo.s32 	%r56, %r54, 5832, %r55;
	shr.u32 	%r57, %r9, 3;
	mad.lo.s32 	%r58, %r57, 72, %r56;
	shl.b32 	%r59, %r9, 3;
	and.b32  	%r60, %r59, 56;
	add.s32 	%r61, %r58, %r60;
	ld.shared.f64 	%fd438, [%r61];
	ld.shared.f64 	%fd439, [%r61+5184];
	add.f64 	%fd440, %fd438, %fd439;
	sub.f64 	%fd441, %fd438, %fd439;
	ld.shared.f64 	%fd442, [%r61+648];
	ld.shared.f64 	%fd443, [%r61+4536];
	add.f64 	%fd444, %fd442, %fd443;
	sub.f64 	%fd445, %fd442, %fd443;
	ld.shared.f64 	%fd446, [%r61+1296];
	ld.shared.f64 	%fd447, [%r61+3888];
	add.f64 	%fd448, %fd446, %fd447;
	sub.f64 	%fd449, %fd446, %fd447;
	ld.shared.f64 	%fd450, [%r61+1944];
	ld.shared.f64 	%fd451, [%r61+3240];
	add.f64 	%fd452, %fd450, %fd451;
	sub.f64 	%fd453, %fd450, %fd451;
	ld.shared.f64 	%fd454, [%r61+2592];
	add.f64 	%fd455, %fd454, %fd454;
	sub.f64 	%fd456, %fd454, %fd454;
	mul.f64 	%fd457, %fd455, 0d3FE0000000000000;
	fma.rn.f64 	%fd458, %fd17, %fd440, 0d0000000000000000;
	fma.rn.f64 	%fd459, %fd18, %fd441, 0d0000000000000000;
	fma.rn.f64 	%fd460, %fd25, %fd444, %fd458;
	fma.rn.f64 	%fd461, %fd26, %fd445, %fd459;
	fma.rn.f64 	%fd462, %fd33, %fd448, %fd460;
	fma.rn.f64 	%fd463, %fd34, %fd449, %fd461;
	fma.rn.f64 	%fd464, %fd41, %fd452, %fd462;
	fma.rn.f64 	%fd465, %fd42, %fd453, %fd463;
	fma.rn.f64 	%fd466, %fd513, %fd457, %fd464;
	fma.rn.f64 	%fd467, %fd512, %fd456, %fd465;
	sub.f64 	%fd516, %fd466, %fd467;
	add.f64 	%fd523, %fd466, %fd467;
	fma.rn.f64 	%fd468, %fd19, %fd440, 0d0000000000000000;
	fma.rn.f64 	%fd469, %fd20, %fd441, 0d0000000000000000;
	fma.rn.f64 	%fd470, %fd27, %fd444, %fd468;
	fma.rn.f64 	%fd471, %fd28, %fd445, %fd469;
	fma.rn.f64 	%fd472, %fd35, %fd448, %fd470;
	fma.rn.f64 	%fd473, %fd36, %fd449, %fd471;
	fma.rn.f64 	%fd474, %fd43, %fd452, %fd472;
	fma.rn.f64 	%fd475, %fd44, %fd453, %fd473;
	fma.rn.f64 	%fd476, %fd511, %fd457, %fd474;
	fma.rn.f64 	%fd477, %fd510, %fd456, %fd475;
	sub.f64 	%fd517, %fd476, %fd477;
	add.f64 	%fd522, %fd476, %fd477;
	fma.rn.f64 	%fd478, %fd21, %fd440, 0d0000000000000000;
	fma.rn.f64 	%fd479, %fd22, %fd441, 0d0000000000000000;
	fma.rn.f64 	%fd480, %fd29, %fd444, %fd478;
	fma.rn.f64 	%fd481, %fd30, %fd445, %fd479;
	fma.rn.f64 	%fd482, %fd37, %fd448, %fd480;
	fma.rn.f64 	%fd483, %fd38, %fd449, %fd481;
	fma.rn.f64 	%fd484, %fd45, %fd452, %fd482;
	fma.rn.f64 	%fd485, %fd46, %fd453, %fd483;
	fma.rn.f64 	%fd486, %fd509, %fd457, %fd484;
	fma.rn.f64 	%fd487, %fd508, %fd456, %fd485;
	sub.f64 	%fd518, %fd486, %fd487;
	add.f64 	%fd521, %fd486, %fd487;
	fma.rn.f64 	%fd488, %fd23, %fd440, 0d0000000000000000;
	fma.rn.f64 	%fd489, %fd24, %fd441, 0d0000000000000000;
	fma.rn.f64 	%fd490, %fd31, %fd444, %fd488;
	fma.rn.f64 	%fd491, %fd32, %fd445, %fd489;
	fma.rn.f64 	%fd492, %fd39, %fd448, %fd490;
	fma.rn.f64 	%fd493, %fd40, %fd449, %fd491;
	fma.rn.f64 	%fd494, %fd515, %fd452, %fd492;
	fma.rn.f64 	%fd495, %fd514, %fd453, %fd493;
	fma.rn.f64 	%fd496, %fd507, %fd457, %fd494;
	fma.rn.f64 	%fd497, %fd506, %fd456, %fd495;
	sub.f64 	%fd519, %fd496, %fd497;
	add.f64 	%fd520, %fd496, %fd497;
$L__BB190_13:
	bar.sync 	0;
	@%p4 bra 	$L__BB190_15;
	ld.param.u64 	%rd21, [_Z30massMatrixMultiplySharedKernelILi8ELi9ELi2EEviPKdS1_S1_S1_Pd_param_5];
	and.b32  	%r62, %r9, 63;
	mov.u32 	%r63, %ctaid.x;
	shl.b32 	%r64, %r63, 1;
	mov.u32 	%r65, %tid.y;
	add.s32 	%r66, %r64, %r65;
	shl.b32 	%r67, %r66, 9;
	or.b32  	%r68, %r62, %r67;
	cvta.to.global.u64 	%rd17, %rd21;
	mul.wide.s32 	%rd18, %r68, 8;
	add.s64 	%rd19, %rd17, %rd18;
	st.global.f64 	[%rd19], %fd523;
	st.global.f64 	[%rd19+512], %fd522;
	st.global.f64 	[%rd19+1024], %fd521;
	st.global.f64 	[%rd19+1536], %fd520;
	st.global.f64 	[%rd19+2048], %fd519;
	st.global.f64 	[%rd19+2560], %fd518;
	st.global.f64 	[%rd19+3072], %fd517;
	st.global.f64 	[%rd19+3584], %fd516;
$L__BB190_15:
	ret;

}
	// .globl	_Z30massMatrixMultiplyGlobalKernelILi8ELi9ELi2EEviPKdS1_S1_S1_Pd
.visible .entry _Z30massMatrixMultiplyGlobalKernelILi8ELi9ELi2EEviPKdS1_S1_S1_Pd(
	.param .u32 _Z30massMatrixMultiplyGlobalKernelILi8ELi9ELi2EEviPKdS1_S1_S1_Pd_param_0,
	.param .u64 .ptr .align 1 _Z30massMatrixMultiplyGlobalKernelILi8ELi9ELi2EEviPKdS1_S1_S1_Pd_param_1,
	.param .u64 .ptr .align 1 _Z30massMatrixMultiplyGlobalKernelILi8ELi9ELi2EEviPKdS1_S1_S1_Pd_param_2,
	.param .u64 .ptr .align 1 _Z30massMatrixMultiplyGlobalKernelILi8ELi9ELi2EEviPKdS1_S1_S1_Pd_param_3,
	.param .u64 .ptr .align 1 _Z30massMatrixMultiplyGlobalKernelILi8ELi9ELi2EEviPKdS1_S1_S1_Pd_param_4,
	.param .u64 .ptr .align 1 _Z30massMatrixMultiplyGlobalKernelILi8ELi9ELi2EEviPKdS1_S1_S1_Pd_param_5
)
{
	.reg .pred 	%p<10>;
	.reg .b16 	%rs<5>;
	.reg .b32 	%r<64>;
	.reg .b64 	%rd<23>;
	.reg .b64 	%fd<562>;
	// demoted variable
	.shared .align 8 .b8 _ZZ30massMatrixMultiplyGlobalKernelILi8ELi9ELi2EEviPKdS1_S1_S1_PdE6s_tmp1[11664];
	ld.param.u32 	%r10, [_Z30massMatrixMultiplyGlobalKernelILi8ELi9ELi2EEviPKdS1_S1_S1_Pd_param_0];
	ld.param.u64 	%rd4, [_Z30massMatrixMultiplyGlobalKernelILi8ELi9ELi2EEviPKdS1_S1_S1_Pd_param_2];
	ld.param.u64 	%rd5, [_Z30massMatrixMultiplyGlobalKernelILi8ELi9ELi2EEviPKdS1_S1_S1_Pd_param_3];
	ld.param.u64 	%rd6, [_Z30massMatrixMultiplyGlobalKernelILi8ELi9ELi2EEviPKdS1_S1_S1_Pd_param_4];
	cvta.to.global.u64 	%rd1, %rd5;
	cvta.to.global.u64 	%rd2, %rd4;
	mov.u32 	%r11, %tid.x;
	mov.u32 	%r2, %tid.y;
	mov.u32 	%r12, %ctaid.x;
	shl.b32 	%r13, %r12, 1;
	add.s32 	%r3, %r13, %r2;
	and.b32  	%r4, %r11, 7;
	setp.lt.s32 	%p2, %r3, %r10;
	setp.lt.u32 	%p3, %r11, 64;
	and.pred  	%p1, %p2, %p3;
	not.pred 	%p4, %p1;
	@%p4 bra 	$L__BB191_2;
	cvta.to.global.u64 	%rd8, %rd6;
	and.b32  	%r14, %r11, 56;
	or.b32  	%r15, %r4, %r14;
	shl.b32 	%r16, %r3, 9;
	or.b32  	%r17, %r15, %r16;
	mul.wide.s32 	%rd9, %r17, 8;
	add.s64 	%rd10, %rd8, %rd9;
	ld.global.nc.f64 	%fd553, [%rd10];
	ld.global.nc.f64 	%fd552, [%rd10+512];
	ld.global.nc.f64 	%fd551, [%rd10+1024];
	ld.global.nc.f64 	%fd550, [%rd10+1536];
	ld.global.nc.f64 	%fd549, [%rd10+2048];
	ld.global.nc.f64 	%fd548, [%rd10+2560];
	ld.global.nc.f64 	%fd547, [%rd10+3072];
	ld.global.nc.f64 	%fd546, [%rd10+3584];
$L__BB191_2:
	setp.gt.u32 	%p5, %r11, 63;
	bar.sync 	0;
	mov.u32 	%r18, _ZZ30massMatrixMultiplyGlobalKernelILi8ELi9ELi2EEviPKdS1_S1_S1_PdE6s_tmp1;
	mad.lo.s32 	%r19, %r2, 5832, %r18;
	shr.u32 	%r5, %r11, 3;
	mad.lo.s32 	%r6, %r5, 72, %r19;
	shl.b32 	%r20, %r4, 3;
	add.s32 	%r7, %r6, %r20;
	@%p5 bra 	$L__BB191_4;
	add.f64 	%fd82, %fd553, %fd546;
	sub.f64 	%fd83, %fd553, %fd546;
	add.f64 	%fd84, %fd552, %fd547;
	sub.f64 	%fd85, %fd552, %fd547;
	add.f64 	%fd86, %fd551, %fd548;
	sub.f64 	%fd87, %fd551, %fd548;
	add.f64 	%fd88, %fd550, %fd549;
	sub.f64 	%fd89, %fd550, %fd549;
	ld.global.nc.f64 	%fd90, [%rd2];
	fma.rn.f64 	%fd91, %fd90, %fd82, 0d0000000000000000;
	ld.global.nc.f64 	%fd92, [%rd1];
	fma.rn.f64 	%fd93, %fd92, %fd83, 0d0000000000000000;
	ld.global.nc.f64 	%fd94, [%rd2+8];
	fma.rn.f64 	%fd95, %fd94, %fd84, %fd91;
	ld.global.nc.f64 	%fd96, [%rd1+8];
	fma.rn.f64 	%fd97, %fd96, %fd85, %fd93;
	ld.global.nc.f64 	%fd98, [%rd2+16];
	fma.rn.f64 	%fd99, %fd98, %fd86, %fd95;
	ld.global.nc.f64 	%fd100, [%rd1+16];
	fma.rn.f64 	%fd101, %fd100, %fd87, %fd97;
	ld.global.nc.f64 	%fd102, [%rd2+24];
	fma.rn.f64 	%fd103, %fd102, %fd88, %fd99;
	ld.global.nc.f64 	%fd104, [%rd1+24];
	fma.rn.f64 	%fd105, %fd104, %fd89, %fd101;
	sub.f64 	%fd106, %fd103, %fd105;
	st.shared.f64 	[%r7+5184], %fd106;
	add.f64 	%fd107, %fd105, %fd103;
	st.shared.f64 	[%r7], %fd107;
	ld.global.nc.f64 	%fd108, [%rd2+32];
	fma.rn.f64 	%fd109, %fd108, %fd82, 0d0000000000000000;
	ld.global.nc.f64 	%fd110, [%rd1+32];
	fma.rn.f64 	%fd111, %fd110, %fd83, 0d0000000000000000;
	ld.global.nc.f64 	%fd112, [%rd2+40];
	fma.rn.f64 	%fd113, %fd112, %fd84, %fd109;
	ld.global.nc.f64 	%fd114, [%rd1+40];
	fma.rn.f64 	%fd115, %fd114, %fd85, %fd111;
	ld.global.nc.f64 	%fd116, [%rd2+48];
	fma.rn.f64 	%fd117, %fd116, %fd86, %fd113;
	ld.global.nc.f64 	%fd118, [%rd1+48];
	fma.rn.f64 	%fd119, %fd118, %fd87, %fd115;
	ld.global.nc.f64 	%fd120, [%rd2+56];
	fma.rn.f64 	%fd121, %fd120, %fd88, %fd117;
	ld.global.nc.f64 	%fd122, [%rd1+56];
	fma.rn.f64 	%fd123, %fd122, %fd89, %fd119;
	sub.f64 	%fd124, %fd121, %fd123;
	st.shared.f64 	[%r7+4536], %fd124;
	add.f64 	%fd125, %fd123, %fd121;
	st.shared.f64 	[%r7+648], %fd125;
	ld.global.nc.f64 	%fd126, [%rd2+64];
	fma.rn.f64 	%fd127, %fd126, %fd82, 0d0000000000000000;
	ld.global.nc.f64 	%fd128, [%rd1+64];
	fma.rn.f64 	%fd129, %fd128, %fd83, 0d0000000000000000;
	ld.global.nc.f64 	%fd130, [%rd2+72];
	fma.rn.f64 	%fd131, %fd130, %fd84, %fd127;
	ld.global.nc.f64 	%fd132, [%rd1+72];
	fma.rn.f64 	%fd133, %fd132, %fd85, %fd129;
	ld.global.nc.f64 	%fd134, [%rd2+80];
	fma.rn.f64 	%fd135, %fd134, %fd86, %fd131;
	ld.global.nc.f64 	%fd136, [%rd1+80];
	fma.rn.f64 	%fd137, %fd136, %fd87, %fd133;
	ld.global.nc.f64 	%fd138, [%rd2+88];
	fma.rn.f64 	%fd139, %fd138, %fd88, %fd135;
	ld.global.nc.f64 	%fd140, [%rd1+88];
	fma.rn.f64 	%fd141, %fd140, %fd89, %fd137;
	sub.f64 	%fd142, %fd139, %fd141;
	st.shared.f64 	[%r7+3888], %fd142;
	add.f64 	%fd143, %fd141, %fd139;
	st.shared.f64 	[%r7+1296], %fd143;
	ld.global.nc.f64 	%fd144, [%rd2+96];
	fma.rn.f64 	%fd145, %fd144, %fd82, 0d0000000000000000;
	ld.global.nc.f64 	%fd146, [%rd1+96];
	fma.rn.f64 	%fd147, %fd146, %fd83, 0d0000000000000000;
	ld.global.nc.f64 	%fd148, [%rd2+104];
	fma.rn.f64 	%fd149, %fd148, %fd84, %fd145;
	ld.global.nc.f64 	%fd150, [%rd1+104];
	fma.rn.f64 	%fd151, %fd150, %fd85, %fd147;
	ld.global.nc.f64 	%fd152, [%rd2+112];
	fma.rn.f64 	%fd153, %fd152, %fd86, %fd149;
	ld.global.nc.f64 	%fd154, [%rd1+112];
	fma.rn.f64 	%fd155, %fd154, %fd87, %fd151;
	ld.global.nc.f64 	%fd156, [%rd2+120];
	fma.rn.f64 	%fd157, %fd156, %fd88, %fd153;
	ld.global.nc.f64 	%fd158, [%rd1+120];
	fma.rn.f64 	%fd159, %fd158, %fd89, %fd155;
	sub.f64 	%fd160, %fd157, %fd159;
	st.shared.f64 	[%r7+3240], %fd160;
	add.f64 	%fd161, %fd159, %fd157;
	st.shared.f64 	[%r7+1944], %fd161;
	ld.global.nc.f64 	%fd162, [%rd2+128];
	fma.rn.f64 	%fd163, %fd162, %fd82, 0d0000000000000000;
	ld.global.nc.f64 	%fd164, [%rd1+128];
	fma.rn.f64 	%fd165, %fd164, %fd83, 0d0000000000000000;
	ld.global.nc.f64 	%fd166, [%rd2+136];
	fma.rn.f64 	%fd167, %fd166, %fd84, %fd163;
	ld.global.nc.f64 	%fd168, [%rd1+136];
	fma.rn.f64 	%fd169, %fd168, %fd85, %fd165;
	ld.global.nc.f64 	%fd170, [%rd2+144];
	fma.rn.f64 	%fd171, %fd170, %fd86, %fd167;
	ld.global.nc.f64 	%fd172, [%rd1+144];
	fma.rn.f64 	%fd173, %fd172, %fd87, %fd169;
	ld.global.nc.f64 	%fd174, [%rd2+152];
	fma.rn.f64 	%fd175, %fd174, %fd88, %fd171;
	ld.global.nc.f64 	%fd176, [%rd1+152];
	fma.rn.f64 	%fd177, %fd176, %fd89, %fd173;
	add.f64 	%fd178, %fd177, %fd175;
	st.shared.f64 	[%r7+2592], %fd178;
$L__BB191_4:
	bar.sync 	0;
	setp.gt.u32 	%p6, %r11, 71;
	mad.lo.s32 	%r21, %r5, 576, %r6;
	add.s32 	%r8, %r21, %r20;
	@%p6 bra 	$L__BB191_6;
	ld.shared.f64 	%fd179, [%r8];
	ld.shared.f64 	%fd180, [%r8+504];
	add.f64 	%fd181, %fd179, %fd180;
	sub.f64 	%fd182, %fd179, %fd180;
	ld.shared.f64 	%fd183, [%r8+72];
	ld.shared.f64 	%fd184, [%r8+432];
	add.f64 	%fd185, %fd183, %fd184;
	sub.f64 	%fd186, %fd183, %fd184;
	ld.shared.f64 	%fd187, [%r8+144];
	ld.shared.f64 	%fd188, [%r8+360];
	add.f64 	%fd189, %fd187, %fd188;
	sub.f64 	%fd190, %fd187, %fd188;
	ld.shared.f64 	%fd191, [%r8+216];
	ld.shared.f64 	%fd192, [%r8+288];
	add.f64 	%fd193, %fd191, %fd192;
	sub.f64 	%fd194, %fd191, %fd192;
	ld.global.nc.f64 	%fd195, [%rd2];
	fma.rn.f64 	%fd196, %fd195, %fd181, 0d0000000000000000;
	ld.global.nc.f64 	%fd197, [%rd1];
	fma.rn.f64 	%fd198, %fd197, %fd182, 0d0000000000000000;
	ld.global.nc.f64 	%fd199, [%rd2+8];
	fma.rn.f64 	%fd200, %fd199, %fd185, %fd196;
	ld.global.nc.f64 	%fd201, [%rd1+8];
	fma.rn.f64 	%fd202, %fd201, %fd186, %fd198;
	ld.global.nc.f64 	%fd203, [%rd2+16];
	fma.rn.f64 	%fd204, %fd203, %fd189, %fd200;
	ld.global.nc.f64 	%fd205, [%rd1+16];
	fma.rn.f64 	%fd206, %fd205, %fd190, %fd202;
	ld.global.nc.f64 	%fd207, [%rd2+24];
	fma.rn.f64 	%fd208, %fd207, %fd193, %fd204;
	ld.global.nc.f64 	%fd209, [%rd1+24];
	fma.rn.f64 	%fd210, %fd209, %fd194, %fd206;
	sub.f64 	%fd211, %fd208, %fd210;
	st.shared.f64 	[%r8+576], %fd211;
	add.f64 	%fd212, %fd210, %fd208;
	st.shared.f64 	[%r8], %fd212;
	ld.global.nc.f64 	%fd213, [%rd2+32];
	fma.rn.f64 	%fd214, %fd213, %fd181, 0d0000000000000000;
	ld.global.nc.f64 	%fd215, [%rd1+32];
	fma.rn.f64 	%fd216, %fd215, %fd182, 0d0000000000000000;
	ld.global.nc.f64 	%fd217, [%rd2+40];
	fma.rn.f64 	%fd218, %fd217, %fd185, %fd214;
	ld.global.nc.f64 	%fd219, [%rd1+40];
	fma.rn.f64 	%fd220, %fd219, %fd186, %fd216;
	ld.global.nc.f64 	%fd221, [%rd2+48];
	fma.rn.f64 	%fd222, %fd221, %fd189, %fd218;
	ld.global.nc.f64 	%fd223, [%rd1+48];
	fma.rn.f64 	%fd224, %fd223, %fd190, %fd220;
	ld.global.nc.f64 	%fd225, [%rd2+56];
	fma.rn.f64 	%fd226, %fd225, %fd193, %fd222;
	ld.global.nc.f64 	%fd227, [%rd1+56];
	fma.rn.f64 	%fd228, %fd227, %fd194, %fd224;
	sub.f64 	%fd229, %fd226, %fd228;
	st.shared.f64 	[%r8+504], %fd229;
	add.f64 	%fd230, %fd228, %fd226;
	st.shared.f64 	[%r8+72], %fd230;
	ld.global.nc.f64 	%fd231, [%rd2+64];
	fma.rn.f64 	%fd232, %fd231, %fd181, 0d0000000000000000;
	ld.global.nc.f64 	%fd233, [%rd1+64];
	fma.rn.f64 	%fd234, %fd233, %fd182, 0d0000000000000000;
	ld.global.nc.f64 	%fd235, [%rd2+72];
	fma.rn.f64 	%fd236, %fd235, %fd185, %fd232;
	ld.global.nc.f64 	%fd237, [%rd1+72];
	fma.rn.f64 	%fd238, %fd237, %fd186, %fd234;
	ld.global.nc.f64 	%fd239, [%rd2+80];
	fma.rn.f64 	%fd240, %fd239, %fd189, %fd236;
	ld.global.nc.f64 	%fd241, [%rd1+80];
	fma.rn.f64 	%fd242, %fd241, %fd190, %fd238;
	ld.global.nc.f64 	%fd243, [%rd2+88];
	fma.rn.f64 	%fd244, %fd243, %fd193, %fd240;
	ld.global.nc.f64 	%fd245, [%rd1+88];
	fma.rn.f64 	%fd246, %fd245, %fd194, %fd242;
	sub.f64 	%fd247, %fd244, %fd246;
	st.shared.f64 	[%r8+432], %fd247;
	add.f64 	%fd248, %fd246, %fd244;
	st.shared.f64 	[%r8+144], %fd248;
	ld.global.nc.f64 	%fd249, [%rd2+96];
	fma.rn.f64 	%fd250, %fd249, %fd181, 0d0000000000000000;
	ld.global.nc.f64 	%fd251, [%rd1+96];
	fma.rn.f64 	%fd252, %fd251, %fd182, 0d0000000000000000;
	ld.global.nc.f64 	%fd253, [%rd2+104];
	fma.rn.f64 	%fd254, %fd253, %fd185, %fd250;
	ld.global.nc.f64 	%fd255, [%rd1+104];
	fma.rn.f64 	%fd256, %fd255, %fd186, %fd252;
	ld.global.nc.f64 	%fd257, [%rd2+112];
	fma.rn.f64 	%fd258, %fd257, %fd189, %fd254;
	ld.global.nc.f64 	%fd259, [%rd1+112];
	fma.rn.f64 	%fd260, %fd259, %fd190, %fd256;
	ld.global.nc.f64 	%fd261, [%rd2+120];
	fma.rn.f64 	%fd262, %fd261, %fd193, %fd258;
	ld.global.nc.f64 	%fd263, [%rd1+120];
	fma.rn.f64 	%fd264, %fd263, %fd194, %fd260;
	sub.f64 	%fd265, %fd262, %fd264;
	st.shared.f64 	[%r8+360], %fd265;
	add.f64 	%fd266, %fd264, %fd262;
	st.shared.f64 	[%r8+216], %fd266;
	ld.global.nc.f64 	%fd267, [%rd2+128];
	fma.rn.f64 	%fd268, %fd267, %fd181, 0d0000000000000000;
	ld.global.nc.f64 	%fd269, [%rd1+128];
	fma.rn.f64 	%fd270, %fd269, %fd182, 0d0000000000000000;
	ld.global.nc.f64 	%fd271, [%rd2+136];
	fma.rn.f64 	%fd272, %fd271, %fd185, %fd268;
	ld.global.nc.f64 	%fd273, [%rd1+136];
	fma.rn.f64 	%fd274, %fd273, %fd186, %fd270;
	ld.global.nc.f64 	%fd275, [%rd2+144];
	fma.rn.f64 	%fd276, %fd275, %fd189, %fd272;
	ld.global.nc.f64 	%fd277, [%rd1+144];
	fma.rn.f64 	%fd278, %fd277, %fd190, %fd274;
	ld.global.nc.f64 	%fd279, [%rd2+152];
	fma.rn.f64 	%fd280, %fd279, %fd193, %fd276;
	ld.global.nc.f64 	%fd281, [%rd1+152];
	fma.rn.f64 	%fd282, %fd281, %fd194, %fd278;
	add.f64 	%fd283, %fd282, %fd280;
	st.shared.f64 	[%r8+288], %fd283;
$L__BB191_6:
	ld.param.u64 	%rd21, [_Z30massMatrixMultiplyGlobalKernelILi8ELi9ELi2EEviPKdS1_S1_S1_Pd_param_3];
	ld.param.u64 	%rd20, [_Z30massMatrixMultiplyGlobalKernelILi8ELi9ELi2EEviPKdS1_S1_S1_Pd_param_2];
	ld.param.u64 	%rd19, [_Z30massMatrixMultiplyGlobalKernelILi8ELi9ELi2EEviPKdS1_S1_S1_Pd_param_1];
	mov.u32 	%r23, %tid.x;
	setp.gt.u32 	%p7, %r23, 71;
	bar.sync 	0;
	cvt.u16.u32 	%rs1, %r23;
	mul.hi.u16 	%rs2, %rs1, 7282;
	mul.lo.s16 	%rs3, %rs2, 9;
	sub.s16 	%rs4, %rs1, %rs3;
	mov.u32 	%r24, %tid.y;
	mov.u32 	%r25, _ZZ30massMatrixMultiplyGlobalKernelILi8ELi9ELi2EEviPKdS1_S1_S1_PdE6s_tmp1;
	mad.lo.s32 	%r26, %r24, 5832, %r25;
	mul.wide.u16 	%r27, %rs2, 648;
	add.s32 	%r28, %r26, %r27;
	mul.wide.u16 	%r29, %rs4, 72;
	add.s32 	%r30, %r28, %r29;
	ld.shared.f64 	%fd284, [%r30];
	ld.shared.f64 	%fd285, [%r30+56];
	add.f64 	%fd286, %fd284, %fd285;
	sub.f64 	%fd287, %fd284, %fd285;
	ld.shared.f64 	%fd288, [%r30+8];
	ld.shared.f64 	%fd289, [%r30+48];
	add.f64 	%fd290, %fd288, %fd289;
	sub.f64 	%fd291, %fd288, %fd289;
	ld.shared.f64 	%fd292, [%r30+16];
	ld.shared.f64 	%fd293, [%r30+40];
	add.f64 	%fd294, %fd292, %fd293;
	sub.f64 	%fd295, %fd292, %fd293;
	ld.shared.f64 	%fd296, [%r30+24];
	ld.shared.f64 	%fd297, [%r30+32];
	add.f64 	%fd298, %fd296, %fd297;
	sub.f64 	%fd299, %fd296, %fd297;
	mov.u32 	%r31, %ctaid.x;
	shl.b32 	%r32, %r31, 1;
	add.s32 	%r33, %r32, %r24;
	mov.b32 	%r34, {%rs4, %rs2};
	mov.b32 	%r35, 8;
	mov.b32 	%r36, 20745;
	dp2a.lo.u32.u32 	%r37, %r34, %r36, %r35;
	mad.lo.s32 	%r38, %r33, 729, %r37;
	cvta.to.global.u64 	%rd11, %rd20;
	ld.global.nc.f64 	%fd17, [%rd11];
	fma.rn.f64 	%fd300, %fd17, %fd286, 0d0000000000000000;
	cvta.to.global.u64 	%rd12, %rd21;
	ld.global.nc.f64 	%fd18, [%rd12];
	fma.rn.f64 	%fd301, %fd18, %fd287, 0d0000000000000000;
	ld.global.nc.f64 	%fd19, [%rd11+8];
	fma.rn.f64 	%fd302, %fd19, %fd290, %fd300;
	ld.global.nc.f64 	%fd20, [%rd12+8];
	fma.rn.f64 	%fd303, %fd20, %fd291, %fd301;
	ld.global.nc.f64 	%fd21, [%rd11+16];
	fma.rn.f64 	%fd304, %fd21, %fd294, %fd302;
	ld.global.nc.f64 	%fd22, [%rd12+16];
	fma.rn.f64 	%fd305, %fd22, %fd295, %fd303;
	ld.global.nc.f64 	%fd23, [%rd11+24];
	fma.rn.f64 	%fd306, %fd23, %fd298, %fd304;
	ld.global.nc.f64 	%fd24, [%rd12+24];
	fma.rn.f64 	%fd307, %fd24, %fd299, %fd305;
	cvta.to.global.u64 	%rd13, %rd19;
	mul.wide.s32 	%rd14, %r38, 8;
	add.s64 	%rd15, %rd13, %rd14;
	ld.global.nc.f64 	%fd308, [%rd15];
	ld.global.nc.f64 	%fd309, [%rd15+-64];
	sub.f64 	%fd310, %fd306, %fd307;
	mul.f64 	%fd311, %fd310, %fd308;
	add.f64 	%fd312, %fd306, %fd307;
	mul.f64 	%fd561, %fd312, %fd309;
	ld.global.nc.f64 	%fd26, [%rd11+32];
	fma.rn.f64 	%fd313, %fd26, %fd286, 0d0000000000000000;
	ld.global.nc.f64 	%fd27, [%rd12+32];
	fma.rn.f64 	%fd314, %fd27, %fd287, 0d0000000000000000;
	ld.global.nc.f64 	%fd28, [%rd11+40];
	fma.rn.f64 	%fd315, %fd28, %fd290, %fd313;
	ld.global.nc.f64 	%fd29, [%rd12+40];
	fma.rn.f64 	%fd316, %fd29, %fd291, %fd314;
	ld.global.nc.f64 	%fd30, [%rd11+48];
	fma.rn.f64 	%fd317, %fd30, %fd294, %fd315;
	ld.global.nc.f64 	%fd31, [%rd12+48];
	fma.rn.f64 	%fd318, %fd31, %fd295, %fd316;
	ld.global.nc.f64 	%fd32, [%rd11+56];
	fma.rn.f64 	%fd319, %fd32, %fd298, %fd317;
	ld.global.nc.f64 	%fd33, [%rd12+56];
	fma.rn.f64 	%fd320, %fd33, %fd299, %fd318;
	ld.global.nc.f64 	%fd321, [%rd15+-8];
	ld.global.nc.f64 	%fd322, [%rd15+-56];
	sub.f64 	%fd323, %fd319, %fd320;
	mul.f64 	%fd554, %fd323, %fd321;
	add.f64 	%fd324, %fd319, %fd320;
	mul.f64 	%fd560, %fd324, %fd322;
	ld.global.nc.f64 	%fd36, [%rd11+64];
	fma.rn.f64 	%fd325, %fd36, %fd286, 0d0000000000000000;
	ld.global.nc.f64 	%fd37, [%rd12+64];
	fma.rn.f64 	%fd326, %fd37, %fd287, 0d0000000000000000;
	ld.global.nc.f64 	%fd38, [%rd11+72];
	fma.rn.f64 	%fd327, %fd38, %fd290, %fd325;
	ld.global.nc.f64 	%fd39, [%rd12+72];
	fma.rn.f64 	%fd328, %fd39, %fd291, %fd326;
	ld.global.nc.f64 	%fd40, [%rd11+80];
	fma.rn.f64 	%fd329, %fd40, %fd294, %fd327;
	ld.global.nc.f64 	%fd41, [%rd12+80];
	fma.rn.f64 	%fd330, %fd41, %fd295, %fd328;
	ld.global.nc.f64 	%fd42, [%rd11+88];
	fma.rn.f64 	%fd331, %fd42, %fd298, %fd329;
	ld.global.nc.f64 	%fd43, [%rd12+88];
	fma.rn.f64 	%fd332, %fd43, %fd299, %fd330;
	ld.global.nc.f64 	%fd333, [%rd15+-16];
	ld.global.nc.f64 	%fd334, [%rd15+-48];
	sub.f64 	%fd335, %fd331, %fd332;
	mul.f64 	%fd555, %fd335, %fd333;
	add.f64 	%fd336, %fd331, %fd332;
	mul.f64 	%fd559, %fd336, %fd334;
	ld.global.nc.f64 	%fd46, [%rd11+96];
	fma.rn.f64 	%fd337, %fd46, %fd286, 0d0000000000000000;
	ld.global.nc.f64 	%fd47, [%rd12+96];
	fma.rn.f64 	%fd338, %fd47, %fd287, 0d0000000000000000;
	ld.global.nc.f64 	%fd48, [%rd11+104];
	fma.rn.f64 	%fd339, %fd48, %fd290, %fd337;
	ld.global.nc.f64 	%fd49, [%rd12+104];
	fma.rn.f64 	%fd340, %fd49, %fd291, %fd338;
	ld.global.nc.f64 	%fd50, [%rd11+112];
	fma.rn.f64 	%fd341, %fd50, %fd294, %fd339;
	ld.global.nc.f64 	%fd51, [%rd12+112];
	fma.rn.f64 	%fd342, %fd51, %fd295, %fd340;
	ld.global.nc.f64 	%fd52, [%rd11+120];
	fma.rn.f64 	%fd343, %fd52, %fd298, %fd341;
	ld.global.nc.f64 	%fd53, [%rd12+120];
	fma.rn.f64 	%fd344, %fd53, %fd299, %fd342;
	ld.global.nc.f64 	%fd345, [%rd15+-24];
	ld.global.nc.f64 	%fd346, [%rd15+-40];
	sub.f64 	%fd347, %fd343, %fd344;
	mul.f64 	%fd556, %fd347, %fd345;
	add.f64 	%fd348, %fd343, %fd344;
	mul.f64 	%fd558, %fd348, %fd346;
	ld.global.nc.f64 	%fd56, [%rd11+128];
	fma.rn.f64 	%fd349, %fd56, %fd286, 0d0000000000000000;
	ld.global.nc.f64 	%fd57, [%rd12+128];
	fma.rn.f64 	%fd350, %fd57, %fd287, 0d0000000000000000;
	ld.global.nc.f64 	%fd58, [%rd11+136];
	fma.rn.f64 	%fd351, %fd58, %fd290, %fd349;
	ld.global.nc.f64 	%fd59, [%rd12+136];
	fma.rn.f64 	%fd352, %fd59, %fd291, %fd350;
	ld.global.nc.f64 	%fd60, [%rd11+144];
	fma.rn.f64 	%fd353, %fd60, %fd294, %fd351;
	ld.global.nc.f64 	%fd61, [%rd12+144];
	fma.rn.f64 	%fd354, %fd61, %fd295, %fd352;
	ld.global.nc.f64 	%fd62, [%rd11+152];
	fma.rn.f64 	%fd355, %fd62, %fd298, %fd353;
	ld.global.nc.f64 	%fd63, [%rd12+152];
	fma.rn.f64 	%fd356, %fd63, %fd299, %fd354;
	ld.global.nc.f64 	%fd357, [%rd15+-32];
	add.f64 	%fd358, %fd355, %fd356;
	mul.f64 	%fd557, %fd358, %fd357;
	bar.sync 	0;
	add.f64 	%fd359, %fd561, %fd311;
	sub.f64 	%fd360, %fd561, %fd311;
	add.f64 	%fd361, %fd560, %fd554;
	sub.f64 	%fd362, %fd560, %fd554;
	add.f64 	%fd363, %fd559, %fd555;
	sub.f64 	%fd364, %fd559, %fd555;
	add.f64 	%fd365, %fd558, %fd556;
	sub.f64 	%fd366, %fd558, %fd556;
	add.f64 	%fd367, %fd557, %fd557;
	sub.f64 	%fd368, %fd557, %fd557;
	mul.f64 	%fd369, %fd367, 0d3FE0000000000000;
	fma.rn.f64 	%fd370, %fd17, %fd359, 0d0000000000000000;
	fma.rn.f64 	%fd371, %fd18, %fd360, 0d0000000000000000;
	fma.rn.f64 	%fd372, %fd26, %fd361, %fd370;
	fma.rn.f64 	%fd373, %fd27, %fd362, %fd371;
	fma.rn.f64 	%fd374, %fd36, %fd363, %fd372;
	fma.rn.f64 	%fd375, %fd37, %fd364, %fd373;
	fma.rn.f64 	%fd376, %fd46, %fd365, %fd374;
	fma.rn.f64 	%fd377, %fd47, %fd366, %fd375;
	fma.rn.f64 	%fd378, %fd56, %fd369, %fd376;
	fma.rn.f64 	%fd379, %fd57, %fd368, %fd377;
	sub.f64 	%fd380, %fd378, %fd379;
	st.shared.f64 	[%r30+56], %fd380;
	add.f64 	%fd381, %fd378, %fd379;
	st.shared.f64 	[%r30], %fd381;
	fma.rn.f64 	%fd382, %fd19, %fd359, 0d0000000000000000;
	fma.rn.f64 	%fd383, %fd20, %fd360, 0d0000000000000000;
	fma.rn.f64 	%fd384, %fd28, %fd361, %fd382;
	fma.rn.f64 	%fd385, %fd29, %fd362, %fd383;
	fma.rn.f64 	%fd386, %fd38, %fd363, %fd384;
	fma.rn.f64 	%fd387, %fd39, %fd364, %fd385;
	fma.rn.f64 	%fd388, %fd48, %fd365, %fd386;
	fma.rn.f64 	%fd389, %fd49, %fd366, %fd387;
	fma.rn.f64 	%fd390, %fd58, %fd369, %fd388;
	fma.rn.f64 	%fd391, %fd59, %fd368, %fd389;
	sub.f64 	%fd392, %fd390, %fd391;
	st.shared.f64 	[%r30+48], %fd392;
	add.f64 	%fd393, %fd390, %fd391;
	st.shared.f64 	[%r30+8], %fd393;
	fma.rn.f64 	%fd394, %fd21, %fd359, 0d0000000000000000;
	fma.rn.f64 	%fd395, %fd22, %fd360, 0d0000000000000000;
	fma.rn.f64 	%fd396, %fd30, %fd361, %fd394;
	fma.rn.f64 	%fd397, %fd31, %fd362, %fd395;
	fma.rn.f64 	%fd398, %fd40, %fd363, %fd396;
	fma.rn.f64 	%fd399, %fd41, %fd364, %fd397;
	fma.rn.f64 	%fd400, %fd50, %fd365, %fd398;
	fma.rn.f64 	%fd401, %fd51, %fd366, %fd399;
	fma.rn.f64 	%fd402, %fd60, %fd369, %fd400;
	fma.rn.f64 	%fd403, %fd61, %fd368, %fd401;
	sub.f64 	%fd404, %fd402, %fd403;
	st.shared.f64 	[%r30+40], %fd404;
	add.f64 	%fd405, %fd402, %fd403;
	st.shared.f64 	[%r30+16], %fd405;
	fma.rn.f64 	%fd406, %fd23, %fd359, 0d0000000000000000;
	fma.rn.f64 	%fd407, %fd24, %fd360, 0d0000000000000000;
	fma.rn.f64 	%fd408, %fd32, %fd361, %fd406;
	fma.rn.f64 	%fd409, %fd33, %fd362, %fd407;
	fma.rn.f64 	%fd410, %fd42, %fd363, %fd408;
	fma.rn.f64 	%fd411, %fd43, %fd364, %fd409;
	fma.rn.f64 	%fd412, %fd52, %fd365, %fd410;
	fma.rn.f64 	%fd413, %fd53, %fd366, %fd411;
	fma.rn.f64 	%fd414, %fd62, %fd369, %fd412;
	fma.rn.f64 	%fd415, %fd63, %fd368, %fd413;
	sub.f64 	%fd416, %fd414, %fd415;
	st.shared.f64 	[%r30+32], %fd416;
	add.f64 	%fd417, %fd414, %fd415;
	st.shared.f64 	[%r30+24], %fd417;
	bar.sync 	0;
	@%p7 bra 	$L__BB191_8;
	mov.u32 	%r39, %tid.y;
	mov.u32 	%r40, _ZZ30massMatrixMultiplyGlobalKernelILi8ELi9ELi2EEviPKdS1_S1_S1_PdE6s_tmp1;
	mad.lo.s32 	%r41, %r39, 5832, %r40;
	mov.u32 	%r42, %tid.x;
	shr.u32 	%r43, %r42, 3;
	mad.lo.s32 	%r44, %r43, 72, %r41;
	mad.lo.s32 	%r45, %r43, 576, %r44;
	shl.b32 	%r46, %r42, 3;
	and.b32  	%r47, %r46, 56;
	add.s32 	%r48, %r45, %r47;
	ld.shared.f64 	%fd418, [%r48];
	ld.shared.f64 	%fd419, [%r48+576];
	add.f64 	%fd420, %fd418, %fd419;
	sub.f64 	%fd421, %fd418, %fd419;
	ld.shared.f64 	%fd422, [%r48+72];
	ld.shared.f64 	%fd423, [%r48+504];
	add.f64 	%fd424, %fd422, %fd423;
	sub.f64 	%fd425, %fd422, %fd423;
	ld.shared.f64 	%fd426, [%r48+144];
	ld.shared.f64 	%fd427, [%r48+432];
	add.f64 	%fd428, %fd426, %fd427;
	sub.f64 	%fd429, %fd426, %fd427;
	ld.shared.f64 	%fd430, [%r48+216];
	ld.shared.f64 	%fd431, [%r48+360];
	add.f64 	%fd432, %fd430, %fd431;
	sub.f64 	%fd433, %fd430, %fd431;
	ld.shared.f64 	%fd434, [%r48+288];
	add.f64 	%fd435, %fd434, %fd434;
	sub.f64 	%fd436, %fd434, %fd434;
	mul.f64 	%fd437, %fd435, 0d3FE0000000000000;
	fma.rn.f64 	%fd438, %fd17, %fd420, 0d0000000000000000;
	fma.rn.f64 	%fd439, %fd18, %fd421, 0d0000000000000000;
	fma.rn.f64 	%fd440, %fd26, %fd424, %fd438;
	fma.rn.f64 	%fd441, %fd27, %fd425, %fd439;
	fma.rn.f64 	%fd442, %fd36, %fd428, %fd440;
	fma.rn.f64 	%fd443, %fd37, %fd429, %fd441;
	fma.rn.f64 	%fd444, %fd46, %fd432, %fd442;
	fma.rn.f64 	%fd445, %fd47, %fd433, %fd443;
	fma.rn.f64 	%fd446, %fd56, %fd437, %fd444;
	fma.rn.f64 	%fd447, %fd57, %fd436, %fd445;
	sub.f64 	%fd448, %fd446, %fd447;
	st.shared.f64 	[%r48+504], %fd448;
	add.f64 	%fd449, %fd446, %fd447;
	st.shared.f64 	[%r48], %fd449;
	fma.rn.f64 	%fd450, %fd19, %fd420, 0d0000000000000000;
	fma.rn.f64 	%fd451, %fd20, %fd421, 0d0000000000000000;
	fma.rn.f64 	%fd452, %fd28, %fd424, %fd450;
	fma.rn.f64 	%fd453, %fd29, %fd425, %fd451;
	fma.rn.f64 	%fd454, %fd38, %fd428, %fd452;
	fma.rn.f64 	%fd455, %fd39, %fd429, %fd453;
	fma.rn.f64 	%fd456, %fd48, %fd432, %fd454;
	fma.rn.f64 	%fd457, %fd49, %fd433, %fd455;
	fma.rn.f64 	%fd458, %fd58, %fd437, %fd456;
	fma.rn.f64 	%fd459, %fd59, %fd436, %fd457;
	sub.f64 	%fd460, %fd458, %fd459;
	st.shared.f64 	[%r48+432], %fd460;
	add.f64 	%fd461, %fd458, %fd459;
	st.shared.f64 	[%r48+72], %fd461;
	fma.rn.f64 	%fd462, %fd21, %fd420, 0d0000000000000000;
	fma.rn.f64 	%fd463, %fd22, %fd421, 0d0000000000000000;
	fma.rn.f64 	%fd464, %fd30, %fd424, %fd462;
	fma.rn.f64 	%fd465, %fd31, %fd425, %fd463;
	fma.rn.f64 	%fd466, %fd40, %fd428, %fd464;
	fma.rn.f64 	%fd467, %fd41, %fd429, %fd465;
	fma.rn.f64 	%fd468, %fd50, %fd432, %fd466;
	fma.rn.f64 	%fd469, %fd51, %fd433, %fd467;
	fma.rn.f64 	%fd470, %fd60, %fd437, %fd468;
	fma.rn.f64 	%fd471, %fd61, %fd436, %fd469;
	sub.f64 	%fd472, %fd470, %fd471;
	st.shared.f64 	[%r48+360], %fd472;
	add.f64 	%fd473, %fd470, %fd471;
	st.shared.f64 	[%r48+144], %fd473;
	fma.rn.f64 	%fd474, %fd23, %fd420, 0d0000000000000000;
	fma.rn.f64 	%fd475, %fd24, %fd421, 0d0000000000000000;
	fma.rn.f64 	%fd476, %fd32, %fd424, %fd474;
	fma.rn.f64 	%fd477, %fd33, %fd425, %fd475;
	fma.rn.f64 	%fd478, %fd42, %fd428, %fd476;
	fma.rn.f64 	%fd479, %fd43, %fd429, %fd477;
	fma.rn.f64 	%fd480, %fd52, %fd432, %fd478;
	fma.rn.f64 	%fd481, %fd53, %fd433, %fd479;
	fma.rn.f64 	%fd482, %fd62, %fd437, %fd480;
	fma.rn.f64 	%fd483, %fd63, %fd436, %fd481;
	sub.f64 	%fd484, %fd482, %fd483;
	st.shared.f64 	[%r48+288], %fd484;
	add.f64 	%fd485, %fd482, %fd483;
	st.shared.f64 	[%r48+216], %fd485;
$L__BB191_8:
	mov.u32 	%r9, %tid.x;
	setp.gt.u32 	%p8, %r9, 63;
	bar.sync 	0;
	@%p8 bra 	$L__BB191_10;
	mov.u32 	%r49, %tid.y;
	mov.u32 	%r50, _ZZ30massMatrixMultiplyGlobalKernelILi8ELi9ELi2EEviPKdS1_S1_S1_PdE6s_tmp1;
	mad.lo.s32 	%r51, %r49, 5832, %r50;
	shr.u32 	%r52, %r9, 3;
	mad.lo.s32 	%r53, %r52, 72, %r51;
	shl.b32 	%r54, %r9, 3;
	and.b32  	%r55, %r54, 56;
	add.s32 	%r56, %r53, %r55;
	ld.shared.f64 	%fd486, [%r56];
	ld.shared.f64 	%fd487, [%r56+5184];
	add.f64 	%fd488, %fd486, %fd487;
	sub.f64 	%fd489, %fd486, %fd487;
	ld.shared.f64 	%fd490, [%r56+648];
	ld.shared.f64 	%fd491, [%r56+4536];
	add.f64 	%fd492, %fd490, %fd491;
	sub.f64 	%fd493, %fd490, %fd491;
	ld.shared.f64 	%fd494, [%r56+1296];
	ld.shared.f64 	%fd495, [%r56+3888];
	add.f64 	%fd496, %fd494, %fd495;
	sub.f64 	%fd497, %fd494, %fd495;
	ld.shared.f64 	%fd498, [%r56+1944];
	ld.shared.f64 	%fd499, [%r56+3240];
	add.f64 	%fd500, %fd498, %fd499;
	sub.f64 	%fd501, %fd498, %fd499;
	ld.shared.f64 	%fd502, [%r56+2592];
	add.f64 	%fd503, %fd502, %fd502;
	sub.f64 	%fd504, %fd502, %fd502;
	mul.f64 	%fd505, %fd503, 0d3FE0000000000000;
	fma.rn.f64 	%fd506, %fd17, %fd488, 0d0000000000000000;
	fma.rn.f64 	%fd507, %fd18, %fd489, 0d0000000000000000;
	fma.rn.f64 	%fd508, %fd26, %fd492, %fd506;
	fma.rn.f64 	%fd509, %fd27, %fd493, %fd507;
	fma.rn.f64 	%fd510, %fd36, %fd496, %fd508;
	fma.rn.f64 	%fd511, %fd37, %fd497, %fd509;
	fma.rn.f64 	%fd512, %fd46, %fd500, %fd510;
	fma.rn.f64 	%fd513, %fd47, %fd501, %fd511;
	fma.rn.f64 	%fd514, %fd56, %fd505, %fd512;
	fma.rn.f64 	%fd515, %fd57, %fd504, %fd513;
	sub.f64 	%fd554, %fd514, %fd515;
	add.f64 	%fd561, %fd514, %fd515;
	fma.rn.f64 	%fd516, %fd19, %fd488, 0d0000000000000000;
	fma.rn.f64 	%fd517, %fd20, %fd489, 0d0000000000000000;
	fma.rn.f64 	%fd518, %fd28, %fd492, %fd516;
	fma.rn.f64 	%fd519, %fd29, %fd493, %fd517;
	fma.rn.f64 	%fd520, %fd38, %fd496, %fd518;
	fma.rn.f64 	%fd521, %fd39, %fd497, %fd519;
	fma.rn.f64 	%fd522, %fd48, %fd500, %fd520;
	fma.rn.f64 	%fd523, %fd49, %fd501, %fd521;
	fma.rn.f64 	%fd524, %fd58, %fd505, %fd522;
	fma.rn.f64 	%fd525, %fd59, %fd504, %fd523;
	sub.f64 	%fd555, %fd524, %fd525;
	add.f64 	%fd560, %fd524, %fd525;
	fma.rn.f64 	%fd526, %fd21, %fd488, 0d0000000000000000;
	fma.rn.f64 	%fd527, %fd22, %fd489, 0d0000000000000000;
	fma.rn.f64 	%fd528, %fd30, %fd492, %fd526;
	fma.rn.f64 	%fd529, %fd31, %fd493, %fd527;
	fma.rn.f64 	%fd530, %fd40, %fd496, %fd528;
	fma.rn.f64 	%fd531, %fd41, %fd497, %fd529;
	fma.rn.f64 	%fd532, %fd50, %fd500, %fd530;
	fma.rn.f64 	%fd533, %fd51, %fd501, %fd531;
	fma.rn.f64 	%fd534, %fd60, %fd505, %fd532;
	fma.rn.f64 	%fd535, %fd61, %fd504, %fd533;
	sub.f64 	%fd556, %fd534, %fd535;
	add.f64 	%fd559, %fd534, %fd535;
	fma.rn.f64 	%fd536, %fd23, %fd488, 0d0000000000000000;
	fma.rn.f64 	%fd537, %fd24, %fd489, 0d0000000000000000;
	fma.rn.f64 	%fd538, %fd32, %fd492, %fd536;
	fma.rn.f64 	%fd539, %fd33, %fd493, %fd537;
	fma.rn.f64 	%fd540, %fd42, %fd496, %fd538;
	fma.rn.f64 	%fd541, %fd43, %fd497, %fd539;
	fma.rn.f64 	%fd542, %fd52, %fd500, %fd540;
	fma.rn.f64 	%fd543, %fd53, %fd501, %fd541;
	fma.rn.f64 	%fd544, %fd62, %fd505, %fd542;
	fma.rn.f64 	%fd545, %fd63, %fd504, %fd543;
	sub.f64 	%fd557, %fd544, %fd545;
	add.f64 	%fd558, %fd544, %fd545;
$L__BB191_10:
	bar.sync 	0;
	@%p4 bra 	$L__BB191_12;
	ld.param.u64 	%rd22, [_Z30massMatrixMultiplyGlobalKernelILi8ELi9ELi2EEviPKdS1_S1_S1_Pd_param_5];
	and.b32  	%r57, %r9, 63;
	mov.u32 	%r58, %ctaid.x;
	shl.b32 	%r59, %r58, 1;
	mov.u32 	%r60, %tid.y;
	add.s32 	%r61, %r59, %r60;
	shl.b32 	%r62, %r61, 9;
	or.b32  	%r63, %r57, %r62;
	cvta.to.global.u64 	%rd16, %rd22;
	mul.wide.s32 	%rd17, %r63, 8;
	add.s64 	%rd18, %rd16, %rd17;
	st.global.f64 	[%rd18], %fd561;
	st.global.f64 	[%rd18+512], %fd560;
	st.global.f64 	[%rd18+1024], %fd559;
	st.global.f64 	[%rd18+1536], %fd558;
	st.global.f64 	[%rd18+2048], %fd557;
	st.global.f64 	[%rd18+2560], %fd556;
	st.global.f64 	[%rd18+3072], %fd555;
	st.global.f64 	[%rd18+3584], %fd554;
$L__BB191_12:
	ret;

}
	// .globl	_Z40massMatrixMultiplyMonolithicGlobalKernelILi8ELi9ELi2EEviPKdS1_S1_S1_Pd
.visible .entry _Z40massMatrixMultiplyMonolithicGlobalKernelILi8ELi9ELi2EEviPKdS1_S1_S1_Pd(
	.param .u32 _Z40massMatrixMultiplyMonolithicGlobalKernelILi8ELi9ELi2EEviPKdS1_S1_S1_Pd_param_0,
	.param .u64 .ptr .align 1 _Z40massMatrixMultiplyMonolithicGlobalKernelILi8ELi9ELi2EEviPKdS1_S1_S1_Pd_param_1,
	.param .u64 .ptr .align 1 _Z40massMatrixMultiplyMonolithicGlobalKernelILi8ELi9ELi2EEviPKdS1_S1_S1_Pd_param_2,
	.param .u64 .ptr .align 1 _Z40massMatrixMultiplyMonolithicGlobalKernelILi8ELi9ELi2EEviPKdS1_S1_S1_Pd_param_3,
	.param .u64 .ptr .align 1 _Z40massMatrixMultiplyMonolithicGlobalKernelILi8ELi9ELi2EEviPKdS1_S1_S1_Pd_param_4,
	.param .u64 .ptr .align 1 _Z40massMatrixMultiplyMonolithicGlobalKernelILi8ELi9ELi2EEviPKdS1_S1_S1_Pd_param_5
)
{
	.reg .pred 	%p<18>;
	.reg .b16 	%rs<5>;
	.reg .b32 	%r<112>;
	.reg .b64 	%rd<47>;
	.reg .b64 	%fd<769>;
	// demoted variable
	.shared .align 8 .b8 _ZZ40massMatrixMultiplyMonolithicGlobalKernelILi8ELi9ELi2EEviPKdS1_S1_S1_PdE6s_tmp1[11664];
	ld.param.u32 	%r13, [_Z40massMatrixMultiplyMonolithicGlobalKernelILi8ELi9ELi2EEviPKdS1_S1_S1_Pd_param_0];
	ld.param.u64 	%rd4, [_Z40massMatrixMultiplyMonolithicGlobalKernelILi8ELi9ELi2EEviPKdS1_S1_S1_Pd_param_2];
	ld.param.u64 	%rd5, [_Z40massMatrixMultiplyMonolithicGlobalKernelILi8ELi9ELi2EEviPKdS1_S1_S1_Pd_param_4];
	cvta.to.global.u64 	%rd1, %rd4;
	mov.u32 	%r1, %tid.x;
	mov.u32 	%r2, %tid.y;
	mov.u32 	%r14, %ctaid.x;
	shl.b32 	%r15, %r14, 1;
	add.s32 	%r3, %r15, %r2;
	and.b32  	%r4, %r1, 7;
	setp.ge.s32 	%p1, %r3, %r13;
	@%p1 bra 	$L__BB192_2;
	cvta.to.global.u64 	%rd7, %rd5;
	and.b32  	%r16, %r1, 1016;
	or.b32  	%r17, %r4, %r16;
	shl.b32 	%r18, %r3, 9;
	add.s32 	%r19, %r17, %r18;
	mul.wide.s32 	%rd8, %r19, 8;
	add.s64 	%rd9, %rd7, %rd8;
	ld.global.nc.f64 	%fd751, [%rd9];
	ld.global.nc.f64 	%fd750, [%rd9+512];
	ld.global.nc.f64 	%fd749, [%rd9+1024];
	ld.global.nc.f64 	%fd748, [%rd9+1536];
	ld.global.nc.f64 	%fd747, [%rd9+2048];
	ld.global.nc.f64 	%fd746, [%rd9+2560];
	ld.global.nc.f64 	%fd745, [%rd9+3072];
	ld.global.nc.f64 	%fd744, [%rd9+3584];
$L__BB192_2:
	bar.sync 	0;
	setp.gt.u32 	%p2, %r1, 63;
	mov.u32 	%r20, _ZZ40massMatrixMultiplyMonolithicGlobalKernelILi8ELi9ELi2EEviPKdS1_S1_S1_PdE6s_tmp1;
	mad.lo.s32 	%r5, %r2, 5832, %r20;
	shr.u32 	%r6, %r1, 3;
	mad.lo.s32 	%r7, %r6, 72, %r5;
	shl.b32 	%r21, %r4, 3;
	add.s32 	%r8, %r7, %r21;
	@%p2 bra 	$L__BB192_4;
	ld.global.nc.f64 	%fd149, [%rd1];
	fma.rn.f64 	%fd150, %fd149, %fd751, 0d0000000000000000;
	ld.global.nc.f64 	%fd151, [%rd1+8];
	fma.rn.f64 	%fd152, %fd151, %fd750, %fd150;
	ld.global.nc.f64 	%fd153, [%rd1+16];
	fma.rn.f64 	%fd154, %fd153, %fd749, %fd152;
	ld.global.nc.f64 	%fd155, [%rd1+24];
	fma.rn.f64 	%fd156, %fd155, %fd748, %fd154;
	ld.global.nc.f64 	%fd157, [%rd1+32];
	fma.rn.f64 	%fd158, %fd157, %fd747, %fd156;
	ld.global.nc.f64 	%fd159, [%rd1+40];
	fma.rn.f64 	%fd160, %fd159, %fd746, %fd158;
	ld.global.nc.f64 	%fd161, [%rd1+48];
	fma.rn.f64 	%fd162, %fd161, %fd745, %fd160;
	ld.global.nc.f64 	%fd163, [%rd1+56];
	fma.rn.f64 	%fd164, %fd163, %fd744, %fd162;
	st.shared.f64 	[%r8], %fd164;
	ld.global.nc.f64 	%fd165, [%rd1+64];
	fma.rn.f64 	%fd166, %fd165, %fd751, 0d0000000000000000;
	ld.global.nc.f64 	%fd167, [%rd1+72];
	fma.rn.f64 	%fd168, %fd167, %fd750, %fd166;
	ld.global.nc.f64 	%fd169, [%rd1+80];
	fma.rn.f64 	%fd170, %fd169, %fd749, %fd168;
	ld.global.nc.f64 	%fd171, [%rd1+88];
	fma.rn.f64 	%fd172, %fd171, %fd748, %fd170;
	ld.global.nc.f64 	%fd173, [%rd1+96];
	fma.rn.f64 	%fd174, %fd173, %fd747, %fd172;
	ld.global.nc.f64 	%fd175, [%rd1+104];
	fma.rn.f64 	%fd176, %fd175, %fd746, %fd174;
	ld.global.nc.f64 	%fd177, [%rd1+112];
	fma.rn.f64 	%fd178, %fd177, %fd745, %fd176;
	ld.global.nc.f64 	%fd179, [%rd1+120];
	fma.rn.f64 	%fd180, %fd179, %fd744, %fd178;
	st.shared.f64 	[%r8+648], %fd180;
	ld.global.nc.f64 	%fd181, [%rd1+128];
	fma.rn.f64 	%fd182, %fd181, %fd751, 0d0000000000000000;
	ld.global.nc.f64 	%fd183, [%rd1+136];
	fma.rn.f64 	%fd184, %fd183, %fd750, %fd182;
	ld.global.nc.f64 	%fd185, [%rd1+144];
	fma.rn.f64 	%fd186, %fd185, %fd749, %fd184;
	ld.global.nc.f64 	%fd187, [%rd1+152];
	fma.rn.f64 	%fd188, %fd187, %fd748, %fd186;
	ld.global.nc.f64 	%fd189, [%rd1+160];
	fma.rn.f64 	%fd190, %fd189, %fd747, %fd188;
	ld.global.nc.f64 	%fd191, [%rd1+168];
	fma.rn.f64 	%fd192, %fd191, %fd746, %fd190;
	ld.global.nc.f64 	%fd193, [%rd1+176];
	fma.rn.f64 	%fd194, %fd193, %fd745, %fd192;
	ld.global.nc.f64 	%fd195, [%rd1+184];
	fma.rn.f64 	%fd196, %fd195, %fd744, %fd194;
	st.shared.f64 	[%r8+1296], %fd196;
	ld.global.nc.f64 	%fd197, [%rd1+192];
	fma.rn.f64 	%fd198, %fd197, %fd751, 0d0000000000000000;
	ld.global.nc.f64 	%fd199, [%rd1+200];
	fma.rn.f64 	%fd200, %fd199, %fd750, %fd198;
	ld.global.nc.f64 	%fd201, [%rd1+208];
	fma.rn.f64 	%fd202, %fd201, %fd749, %fd200;
	ld.global.nc.f64 	%fd203, [%rd1+216];
	fma.rn.f64 	%fd204, %fd203, %fd748, %fd202;
	ld.global.nc.f64 	%fd205, [%rd1+224];
	fma.rn.f64 	%fd206, %fd205, %fd747, %fd204;
	ld.global.nc.f64 	%fd207, [%rd1+232];
	fma.rn.f64 	%fd208, %fd207, %fd746, %fd206;
	ld.global.nc.f64 	%fd209, [%rd1+240];
	fma.rn.f64 	%fd210, %fd209, %fd745, %fd208;
	ld.global.nc.f64 	%fd211, [%rd1+248];
	fma.rn.f64 	%fd212, %fd211, %fd744, %fd210;
	st.shared.f64 	[%r8+1944], %fd212;
	ld.global.nc.f64 	%fd213, [%rd1+256];
	fma.rn.f64 	%fd214, %fd213, %fd751, 0d0000000000000000;
	ld.global.nc.f64 	%fd215, [%rd1+264];
	fma.rn.f64 	%fd216, %fd215, %fd750, %fd214;
	ld.global.nc.f64 	%fd217, [%rd1+272];
	fma.rn.f64 	%fd218, %fd217, %fd749, %fd216;
	ld.global.nc.f64 	%fd219, [%rd1+280];
	fma.rn.f64 	%fd220, %fd219, %fd748, %fd218;
	ld.global.nc.f64 	%fd221, [%rd1+288];
	fma.rn.f64 	%fd222, %fd221, %fd747, %fd220;
	ld.global.nc.f64 	%fd223, [%rd1+296];
	fma.rn.f64 	%fd224, %fd223, %fd746, %fd222;
	ld.global.nc.f64 	%fd225, [%rd1+304];
	fma.rn.f64 	%fd226, %fd225, %fd745, %fd224;
	ld.global.nc.f64 	%fd227, [%rd1+312];
	fma.rn.f64 	%fd228, %fd227, %fd744, %fd226;
	st.shared.f64 	[%r8+2592], %fd228;
	ld.global.nc.f64 	%fd229, [%rd1+320];
	fma.rn.f64 	%fd230, %fd229, %fd751, 0d0000000000000000;
	ld.global.nc.f64 	%fd231, [%rd1+328];
	fma.rn.f64 	%fd232, %fd231, %fd750, %fd230;
	ld.global.nc.f64 	%fd233, [%rd1+336];
	fma.rn.f64 	%fd234, %fd233, %fd749, %fd232;
	ld.global.nc.f64 	%fd235, [%rd1+344];
	fma.rn.f64 	%fd236, %fd235, %fd748, %fd234;
	ld.global.nc.f64 	%fd237, [%rd1+352];
	fma.rn.f64 	%fd238, %fd237, %fd747, %fd236;
	ld.global.nc.f64 	%fd239, [%rd1+360];
	fma.rn.f64 	%fd240, %fd239, %fd746, %fd238;
	ld.global.nc.f64 	%fd241, [%rd1+368];
	fma.rn.f64 	%fd242, %fd241, %fd745, %fd240;
	ld.global.nc.f64 	%fd243, [%rd1+376];
	fma.rn.f64 	%fd244, %fd243, %fd744, %fd242;
	st.shared.f64 	[%r8+3240], %fd244;
	ld.global.nc.f64 	%fd245, [%rd1+384];
	fma.rn.f64 	%fd246, %fd245, %fd751, 0d0000000000000000;
	ld.global.nc.f64 	%fd247, [%rd1+392];
	fma.rn.f64 	%fd248, %fd247, %fd750, %fd246;
	ld.global.nc.f64 	%fd249, [%rd1+400];
	fma.rn.f64 	%fd250, %fd249, %fd749, %fd248;
	ld.global.nc.f64 	%fd251, [%rd1+408];
	fma.rn.f64 	%fd252, %fd251, %fd748, %fd250;
	ld.global.nc.f64 	%fd253, [%rd1+416];
	fma.rn.f64 	%fd254, %fd253, %fd747, %fd252;
	ld.global.nc.f64 	%fd255, [%rd1+424];
	fma.rn.f64 	%fd256, %fd255, %fd746, %fd254;
	ld.global.nc.f64 	%fd257, [%rd1+432];
	fma.rn.f64 	%fd258, %fd257, %fd745, %fd256;
	ld.global.nc.f64 	%fd259, [%rd1+440];
	fma.rn.f64 	%fd260, %fd259, %fd744, %fd258;
	st.shared.f64 	[%r8+3888], %fd260;
	ld.global.nc.f64 	%fd261, [%rd1+448];
	fma.rn.f64 	%fd262, %fd261, %fd751, 0d0000000000000000;
	ld.global.nc.f64 	%fd263, [%rd1+456];
	fma.rn.f64 	%fd264, %fd263, %fd750, %fd262;
	ld.global.nc.f64 	%fd265, [%rd1+464];
	fma.rn.f64 	%fd266, %fd265, %fd749, %fd264;
	ld.global.nc.f64 	%fd267, [%rd1+472];
	fma.rn.f64 	%fd268, %fd267, %fd748, %fd266;
	ld.global.nc.f64 	%fd269, [%rd1+480];
	fma.rn.f64 	%fd270, %fd269, %fd747, %fd268;
	ld.global.nc.f64 	%fd271, [%rd1+488];
	fma.rn.f64 	%fd272, %fd271, %fd746, %fd270;
	ld.global.nc.f64 	%fd273, [%rd1+496];
	fma.rn.f64 	%fd274, %fd273, %fd745, %fd272;
	ld.global.nc.f64 	%fd275, [%rd1+504];
	fma.rn.f64 	%fd276, %fd275, %fd744, %fd274;
	st.shared.f64 	[%r8+4536], %fd276;
	ld.global.nc.f64 	%fd277, [%rd1+512];
	fma.rn.f64 	%fd278, %fd277, %fd751, 0d0000000000000000;
	ld.global.nc.f64 	%fd279, [%rd1+520];
	fma.rn.f64 	%fd280, %fd279, %fd750, %fd278;
	ld.global.nc.f64 	%fd281, [%rd1+528];
	fma.rn.f64 	%fd282, %fd281, %fd749, %fd280;
	ld.global.nc.f64 	%fd283, [%rd1+536];
	fma.rn.f64 	%fd284, %fd283, %fd748, %fd282;
	ld.global.nc.f64 	%fd285, [%rd1+544];
	fma.rn.f64 	%fd286, %fd285, %fd747, %fd284;
	ld.global.nc.f64 	%fd287, [%rd1+552];
	fma.rn.f64 	%fd288, %fd287, %fd746, %fd286;
	ld.global.nc.f64 	%fd289, [%rd1+560];
	fma.rn.f64 	%fd290, %fd289, %fd745, %fd288;
	ld.global.nc.f64 	%fd291, [%rd1+568];
	fma.rn.f64 	%fd292, %fd291, %fd744, %fd290;
	st.shared.f64 	[%r8+5184], %fd292;
$L__BB192_4:
	bar.sync 	0;
	setp.gt.u32 	%p3, %r1, 71;
	mad.lo.s32 	%r22, %r6, 576, %r7;
	add.s32 	%r9, %r22, %r21;
	@%p3 bra 	$L__BB192_6;
	ld.shared.f64 	%fd293, [%r9];
	ld.shared.f64 	%fd294, [%r9+72];
	ld.shared.f64 	%fd295, [%r9+144];
	ld.shared.f64 	%fd296, [%r9+216];
	ld.shared.f64 	%fd297, [%r9+288];
	ld.shared.f64 	%fd298, [%r9+360];
	ld.shared.f64 	%fd299, [%r9+432];
	ld.shared.f64 	%fd300, [%r9+504];
	ld.global.nc.f64 	%fd301, [%rd1];
	fma.rn.f64 	%fd302, %fd301, %fd293, 0d0000000000000000;
	ld.global.nc.f64 	%fd303, [%rd1+8];
	fma.rn.f64 	%fd304, %fd303, %fd294, %fd302;
	ld.global.nc.f64 	%fd305, [%rd1+16];
	fma.rn.f64 	%fd306, %fd305, %fd295, %fd304;
	ld.global.nc.f64 	%fd307, [%rd1+24];
	fma.rn.f64 	%fd308, %fd307, %fd296, %fd306;
	ld.global.nc.f64 	%fd309, [%rd1+32];
	fma.rn.f64 	%fd310, %fd309, %fd297, %fd308;
	ld.global.nc.f64 	%fd311, [%rd1+40];
	fma.rn.f64 	%fd312, %fd311, %fd298, %fd310;
	ld.global.nc.f64 	%fd313, [%rd1+48];
	fma.rn.f64 	%fd314, %fd313, %fd299, %fd312;
	ld.global.nc.f64 	%fd315, [%rd1+56];
	fma.rn.f64 	%fd316, %fd315, %fd300, %fd314;
	st.shared.f64 	[%r9], %fd316;
	ld.global.nc.f64 	%fd317, [%rd1+64];
	fma.rn.f64 	%fd318, %fd317, %fd293, 0d0000000000000000;
	ld.global.nc.f64 	%fd319, [%rd1+72];
	fma.rn.f64 	%fd320, %fd319, %fd294, %fd318;
	ld.global.nc.f64 	%fd321, [%rd1+80];
	fma.rn.f64 	%fd322, %fd321, %fd295, %fd320;
	ld.global.nc.f64 	%fd323, [%rd1+88];
	fma.rn.f64 	%fd324, %fd323, %fd296, %fd322;
	ld.global.nc.f64 	%fd325, [%rd1+96];
	fma.rn.f64 	%fd326, %fd325, %fd297, %fd324;
	ld.global.nc.f64 	%fd327, [%rd1+104];
	fma.rn.f64 	%fd328, %fd327, %fd298, %fd326;
	ld.global.nc.f64 	%fd329, [%rd1+112];
	fma.rn.f64 	%fd330, %fd329, %fd299, %fd328;
	ld.global.nc.f64 	%fd331, [%rd1+120];
	fma.rn.f64 	%fd332, %fd331, %fd300, %fd330;
	st.shared.f64 	[%r9+72], %fd332;
	ld.global.nc.f64 	%fd333, [%rd1+128];
	fma.rn.f64 	%fd334, %fd333, %fd293, 0d0000000000000000;
	ld.global.nc.f64 	%fd335, [%rd1+136];
	fma.rn.f64 	%fd336, %fd335, %fd294, %fd334;
	ld.global.nc.f64 	%fd337, [%rd1+144];
	fma.rn.f64 	%fd338, %fd337, %fd295, %fd336;
	ld.global.nc.f64 	%fd339, [%rd1+152];
	fma.rn.f64 	%fd340, %fd339, %fd296, %fd338;
	ld.global.nc.f64 	%fd341, [%rd1+160];
	fma.rn.f64 	%fd342, %fd341, %fd297, %fd340;
	ld.global.nc.f64 	%fd343, [%rd1+168];
	fma.rn.f64 	%fd344, %fd343, %fd298, %fd342;
	ld.global.nc.f64 	%fd345, [%rd1+176];
	fma.rn.f64 	%fd346, %fd345, %fd299, %fd344;
	ld.global.nc.f64 	%fd347, [%rd1+184];
	fma.rn.f64 	%fd348, %fd347, %fd300, %fd346;
	st.shared.f64 	[%r9+144], %fd348;
	ld.global.nc.f64 	%fd349, [%rd1+192];
	fma.rn.f64 	%fd350, %fd349, %fd293, 0d0000000000000000;
	ld.global.nc.f64 	%fd351, [%rd1+200];
	fma.rn.f64 	%fd352, %fd351, %fd294, %fd350;
	ld.global.nc.f64 	%fd353, [%rd1+208];
	fma.rn.f64 	%fd354, %fd353, %fd295, %fd352;
	ld.global.nc.f64 	%fd355, [%rd1+216];
	fma.rn.f64 	%fd356, %fd355, %fd296, %fd354;
	ld.global.nc.f64 	%fd357, [%rd1+224];
	fma.rn.f64 	%fd358, %fd357, %fd297, %fd356;
	ld.global.nc.f64 	%fd359, [%rd1+232];
	fma.rn.f64 	%fd360, %fd359, %fd298, %fd358;
	ld.global.nc.f64 	%fd361, [%rd1+240];
	fma.rn.f64 	%fd362, %fd361, %fd299, %fd360;
	ld.global.nc.f64 	%fd363, [%rd1+248];
	fma.rn.f64 	%fd364, %fd363, %fd300, %fd362;
	st.shared.f64 	[%r9+216], %fd364;
	ld.global.nc.f64 	%fd365, [%rd1+256];
	fma.rn.f64 	%fd366, %fd365, %fd293, 0d0000000000000000;
	ld.global.nc.f64 	%fd367, [%rd1+264];
	fma.rn.f64 	%fd368, %fd367, %fd294, %fd366;
	ld.global.nc.f64 	%fd369, [%rd1+272];
	fma.rn.f64 	%fd370, %fd369, %fd295, %fd368;
	ld.global.nc.f64 	%fd371, [%rd1+280];
	fma.rn.f64 	%fd372, %fd371, %fd296, %fd370;
	ld.global.nc.f64 	%fd373, [%rd1+288];
	fma.rn.f64 	%fd374, %fd373, %fd297, %fd372;
	ld.global.nc.f64 	%fd375, [%rd1+296];
	fma.rn.f64 	%fd376, %fd375, %fd298, %fd374;
	ld.global.nc.f64 	%fd377, [%rd1+304];
	fma.rn.f64 	%fd378, %fd377, %fd299, %fd376;
	ld.global.nc.f64 	%fd379, [%rd1+312];
	fma.rn.f64 	%fd380, %fd379, %fd300, %fd378;
	st.shared.f64 	[%r9+288], %fd380;
	ld.global.nc.f64 	%fd381, [%rd1+320];
	fma.rn.f64 	%fd382, %fd381, %fd293, 0d0000000000000000;
	ld.global.nc.f64 	%fd383, [%rd1+328];
	fma.rn.f64 	%fd384, %fd383, %fd294, %fd382;
	ld.global.nc.f64 	%fd385, [%rd1+336];
	fma.rn.f64 	%fd386, %fd385, %fd295, %fd384;
	ld.global.nc.f64 	%fd387, [%rd1+344];
	fma.rn.f64 	%fd388, %fd387, %fd296, %fd386;
	ld.global.nc.f64 	%fd389, [%rd1+352];
	fma.rn.f64 	%fd390, %fd389, %fd297, %fd388;
	ld.global.nc.f64 	%fd391, [%rd1+360];
	fma.rn.f64 	%fd392, %fd391, %fd298, %fd390;
	ld.global.nc.f64 	%fd393, [%rd1+368];
	fma.rn.f64 	%fd394, %fd393, %fd299, %fd392;
	ld.global.nc.f64 	%fd395, [%rd1+376];
	fma.rn.f64 	%fd396, %fd395, %fd300, %fd394;
	st.shared.f64 	[%r9+360], %fd396;
	ld.global.nc.f64 	%fd397, [%rd1+384];
	fma.rn.f64 	%fd398, %fd397, %fd293, 0d0000000000000000;
	ld.global.nc.f64 	%fd399, [%rd1+392];
	fma.rn.f64 	%fd400, %fd399, %fd294, %fd398;
	ld.global.nc.f64 	%fd401, [%rd1+400];
	fma.rn.f64 	%fd402, %fd401, %fd295, %fd400;
	ld.global.nc.f64 	%fd403, [%rd1+408];
	fma.rn.f64 	%fd404, %fd403, %fd296, %fd402;
	ld.global.nc.f64 	%fd405, [%rd1+416];
	fma.rn.f64 	%fd406, %fd405, %fd297, %fd404;
	ld.global.nc.f64 	%fd407, [%rd1+424];
	fma.rn.f64 	%fd408, %fd407, %fd298, %fd406;
	ld.global.nc.f64 	%fd409, [%rd1+432];
	fma.rn.f64 	%fd410, %fd409, %fd299, %fd408;
	ld.global.nc.f64 	%fd411, [%rd1+440];
	fma.rn.f64 	%fd412, %fd411, %fd300, %fd410;
	st.shared.f64 	[%r9+432], %fd412;
	ld.global.nc.f64 	%fd413, [%rd1+448];
	fma.rn.f64 	%fd414, %fd413, %fd293, 0d0000000000000000;
	ld.global.nc.f64 	%fd415, [%rd1+456];
	fma.rn.f64 	%fd416, %fd415, %fd294, %fd414;
	ld.global.nc.f64 	%fd417, [%rd1+464];
	fma.rn.f64 	%fd418, %fd417, %fd295, %fd416;
	ld.global.nc.f64 	%fd419, [%rd1+472];
	fma.rn.f64 	%fd420, %fd419, %fd296, %fd418;
	ld.global.nc.f64 	%fd421, [%rd1+480];
	fma.rn.f64 	%fd422, %fd421, %fd297, %fd420;
	ld.global.nc.f64 	%fd423, [%rd1+488];
	fma.rn.f64 	%fd424, %fd423, %fd298, %fd422;
	ld.global.nc.f64 	%fd425, [%rd1+496];
	fma.rn.f64 	%fd426, %fd425, %fd299, %fd424;
	ld.global.nc.f64 	%fd427, [%rd1+504];
	fma.rn.f64 	%fd428, %fd427, %fd300, %fd426;
	st.shared.f64 	[%r9+504], %fd428;
	ld.global.nc.f64 	%fd429, [%rd1+512];
	fma.rn.f64 	%fd430, %fd429, %fd293, 0d0000000000000000;
	ld.global.nc.f64 	%fd431, [%rd1+520];
	fma.rn.f64 	%fd432, %fd431, %fd294, %fd430;
	ld.global.nc.f64 	%fd433, [%rd1+528];
	fma.rn.f64 	%fd434, %fd433, %fd295, %fd432;
	ld.global.nc.f64 	%fd435, [%rd1+536];
	fma.rn.f64 	%fd436, %fd435, %fd296, %fd434;
	ld.global.nc.f64 	%fd437, [%rd1+544];
	fma.rn.f64 	%fd438, %fd437, %fd297, %fd436;
	ld.global.nc.f64 	%fd439, [%rd1+552];
	fma.rn.f64 	%fd440, %fd439, %fd298, %fd438;
	ld.global.nc.f64 	%fd441, [%rd1+560];
	fma.rn.f64 	%fd442, %fd441, %fd299, %fd440;
	ld.global.nc.f64 	%fd443, [%rd1+568];
	fma.rn.f64 	%fd444, %fd443, %fd300, %fd442;
	st.shared.f64 	[%r9+576], %fd444;
$L__BB192_6:
	ld.param.u64 	%rd35, [_Z40massMatrixMultiplyMonolithicGlobalKernelILi8ELi9ELi2EEviPKdS1_S1_S1_Pd_param_1];
	ld.param.u32 	%r102, [_Z40massMatrixMultiplyMonolithicGlobalKernelILi8ELi9ELi2EEviPKdS1_S1_S1_Pd_param_0];
	setp.ge.s32 	%p4, %r3, %r102;
	bar.sync 	0;
	cvt.u16.u32 	%rs1, %r1;
	mul.hi.u16 	%rs2, %rs1, 7282;
	mul.lo.s16 	%rs3, %rs2, 9;
	sub.s16 	%rs4, %rs1, %rs3;
	mul.wide.u16 	%r24, %rs2, 648;
	add.s32 	%r25, %r5, %r24;
	mul.wide.u16 	%r26, %rs4, 72;
	add.s32 	%r10, %r25, %r26;
	ld.shared.f64 	%fd17, [%r10];
	ld.shared.f64 	%fd18, [%r10+8];
	ld.shared.f64 	%fd19, [%r10+16];
	ld.shared.f64 	%fd20, [%r10+24];
	ld.shared.f64 	%fd21, [%r10+32];
	ld.shared.f64 	%fd22, [%r10+40];
	ld.shared.f64 	%fd23, [%r10+48];
	ld.shared.f64 	%fd24, [%r10+56];
	mul.lo.s32 	%r27, %r3, 729;
	mad.lo.s32 	%r28, %r1, 9, %r27;
	ld.global.nc.f64 	%fd25, [%rd1];
	fma.rn.f64 	%fd446, %fd25, %fd17, 0d0000000000000000;
	ld.global.nc.f64 	%fd26, [%rd1+8];
	fma.rn.f64 	%fd447, %fd26, %fd18, %fd446;
	ld.global.nc.f64 	%fd27, [%rd1+16];
	fma.rn.f64 	%fd448, %fd27, %fd19, %fd447;
	ld.global.nc.f64 	%fd28, [%rd1+24];
	fma.rn.f64 	%fd449, %fd28, %fd20, %fd448;
	ld.global.nc.f64 	%fd29, [%rd1+32];
	fma.rn.f64 	%fd450, %fd29, %fd21, %fd449;
	ld.global.nc.f64 	%fd30, [%rd1+40];
	fma.rn.f64 	%fd451, %fd30, %fd22, %fd450;
	ld.global.nc.f64 	%fd31, [%rd1+48];
	fma.rn.f64 	%fd452, %fd31, %fd23, %fd451;
	ld.global.nc.f64 	%fd32, [%rd1+56];
	fma.rn.f64 	%fd33, %fd32, %fd24, %fd452;
	cvta.to.global.u64 	%rd10, %rd35;
	mul.wide.s32 	%rd11, %r28, 8;
	add.s64 	%rd2, %rd10, %rd11;
	mov.f64 	%fd752, 0d0000000000000000;
	@%p4 bra 	$L__BB192_8;
	ld.global.nc.f64 	%fd752, [%rd2];
$L__BB192_8:
	ld.param.u32 	%r103, [_Z40massMatrixMultiplyMonolithicGlobalKernelILi8ELi9ELi2EEviPKdS1_S1_S1_Pd_param_0];
	setp.ge.s32 	%p5, %r3, %r103;
	mul.f64 	%fd768, %fd33, %fd752;
	ld.global.nc.f64 	%fd37, [%rd1+64];
	fma.rn.f64 	%fd454, %fd37, %fd17, 0d0000000000000000;
	ld.global.nc.f64 	%fd38, [%rd1+72];
	fma.rn.f64 	%fd455, %fd38, %fd18, %fd454;
	ld.global.nc.f64 	%fd39, [%rd1+80];
	fma.rn.f64 	%fd456, %fd39, %fd19, %fd455;
	ld.global.nc.f64 	%fd40, [%rd1+88];
	fma.rn.f64 	%fd457, %fd40, %fd20, %fd456;
	ld.global.nc.f64 	%fd41, [%rd1+96];
	fma.rn.f64 	%fd458, %fd41, %fd21, %fd457;
	ld.global.nc.f64 	%fd42, [%rd1+104];
	fma.rn.f64 	%fd459, %fd42, %fd22, %fd458;
	ld.global.nc.f64 	%fd43, [%rd1+112];
	fma.rn.f64 	%fd460, %fd43, %fd23, %fd459;
	ld.global.nc.f64 	%fd44, [%rd1+120];
	fma.rn.f64 	%fd45, %fd44, %fd24, %fd460;
	mov.f64 	%fd753, 0d0000000000000000;
	@%p5 bra 	$L__BB192_10;
	ld.global.nc.f64 	%fd753, [%rd2+8];
$L__BB192_10:
	ld.param.u32 	%r104, [_Z40massMatrixMultiplyMonolithicGlobalKernelILi8ELi9ELi2EEviPKdS1_S1_S1_Pd_param_0];
	setp.ge.s32 	%p6, %r3, %r104;
	mul.f64 	%fd767, %fd45, %fd753;
	ld.global.nc.f64 	%fd49, [%rd1+128];
	fma.rn.f64 	%fd462, %fd49, %fd17, 0d0000000000000000;
	ld.global.nc.f64 	%fd50, [%rd1+136];
	fma.rn.f64 	%fd463, %fd50, %fd18, %fd462;
	ld.global.nc.f64 	%fd51, [%rd1+144];
	fma.rn.f64 	%fd464, %fd51, %fd19, %fd463;
	ld.global.nc.f64 	%fd52, [%rd1+152];
	fma.rn.f64 	%fd465, %fd52, %fd20, %fd464;
	ld.global.nc.f64 	%fd53, [%rd1+160];
	fma.rn.f64 	%fd466, %fd53, %fd21, %fd465;
	ld.global.nc.f64 	%fd54, [%rd1+168];
	fma.rn.f64 	%fd467, %fd54, %fd22, %fd466;
	ld.global.nc.f64 	%fd55, [%rd1+176];
	fma.rn.f64 	%fd468, %fd55, %fd23, %fd467;
	ld.global.nc.f64 	%fd56, [%rd1+184];
	fma.rn.f64 	%fd57, %fd56, %fd24, %fd468;
	mov.f64 	%fd754, 0d0000000000000000;
	@%p6 bra 	$L__BB192_12;
	ld.global.nc.f64 	%fd754, [%rd2+16];
$L__BB192_12:
	ld.param.u32 	%r105, [_Z40massMatrixMultiplyMonolithicGlobalKernelILi8ELi9ELi2EEviPKdS1_S1_S1_Pd_param_0];
	setp.ge.s32 	%p7, %r3, %r105;
	mul.f64 	%fd766, %fd57, %fd754;
	ld.global.nc.f64 	%fd61, [%rd1+192];
	fma.rn.f64 	%fd470, %fd61, %fd17, 0d0000000000000000;
	ld.global.nc.f64 	%fd62, [%rd1+200];
	fma.rn.f64 	%fd471, %fd62, %fd18, %fd470;
	ld.global.nc.f64 	%fd63, [%rd1+208];
	fma.rn.f64 	%fd472, %fd63, %fd19, %fd471;
	ld.global.nc.f64 	%fd64, [%rd1+216];
	fma.rn.f64 	%fd473, %fd64, %fd20, %fd472;
	ld.global.nc.f64 	%fd65, [%rd1+224];
	fma.rn.f64 	%fd474, %fd65, %fd21, %fd473;
	ld.global.nc.f64 	%fd66, [%rd1+232];
	fma.rn.f64 	%fd475, %fd66, %fd22, %fd474;
	ld.global.nc.f64 	%fd67, [%rd1+240];
	fma.rn.f64 	%fd476, %fd67, %fd23, %fd475;
	ld.global.nc.f64 	%fd68, [%rd1+248];
	fma.rn.f64 	%fd69, %fd68, %fd24, %fd476;
	mov.f64 	%fd755, 0d0000000000000000;
	@%p7 bra 	$L__BB192_14;
	ld.global.nc.f64 	%fd755, [%rd2+24];
$L__BB192_14:
	ld.param.u64 	%rd41, [_Z40massMatrixMultiplyMonolithicGlobalKernelILi8ELi9ELi2EEviPKdS1_S1_S1_Pd_param_2];
	ld.param.u32 	%r106, [_Z40massMatrixMultiplyMonolithicGlobalKernelILi8ELi9ELi2EEviPKdS1_S1_S1_Pd_param_0];
	setp.ge.s32 	%p8, %r3, %r106;
	mul.f64 	%fd765, %fd69, %fd755;
	cvta.to.global.u64 	%rd12, %rd41;
	ld.global.nc.f64 	%fd73, [%rd12+256];
	fma.rn.f64 	%fd478, %fd73, %fd17, 0d0000000000000000;
	ld.global.nc.f64 	%fd74, [%rd12+264];
	fma.rn.f64 	%fd479, %fd74, %fd18, %fd478;
	ld.global.nc.f64 	%fd75, [%rd12+272];
	fma.rn.f64 	%fd480, %fd75, %fd19, %fd479;
	ld.global.nc.f64 	%fd76, [%rd12+280];
	fma.rn.f64 	%fd481, %fd76, %fd20, %fd480;
	ld.global.nc.f64 	%fd77, [%rd12+288];
	fma.rn.f64 	%fd482, %fd77, %fd21, %fd481;
	ld.global.nc.f64 	%fd78, [%rd12+296];
	fma.rn.f64 	%fd483, %fd78, %fd22, %fd482;
	ld.global.nc.f64 	%fd79, [%rd12+304];
	fma.rn.f64 	%fd484, %fd79, %fd23, %fd483;
	ld.global.nc.f64 	%fd80, [%rd12+312];
	fma.rn.f64 	%fd81, %fd80, %fd24, %fd484;
	mov.f64 	%fd756, 0d0000000000000000;
	@%p8 bra 	$L__BB192_16;
	ld.param.u64 	%rd36, [_Z40massMatrixMultiplyMonolithicGlobalKernelILi8ELi9ELi2EEviPKdS1_S1_S1_Pd_param_1];
	cvta.to.global.u64 	%rd13, %rd36;
	add.s64 	%rd15, %rd13, %rd11;
	ld.global.nc.f64 	%fd756, [%rd15+32];
$L__BB192_16:
	ld.param.u64 	%rd42, [_Z40massMatrixMultiplyMonolithicGlobalKernelILi8ELi9ELi2EEviPKdS1_S1_S1_Pd_param_2];
	ld.param.u32 	%r107, [_Z40massMatrixMultiplyMonolithicGlobalKernelILi8ELi9ELi2EEviPKdS1_S1_S1_Pd_param_0];
	mov.u32 	%r33, %tid.y;
	add.s32 	%r34, %r15, %r33;
	setp.ge.s32 	%p9, %r34, %r107;
	mul.f64 	%fd764, %fd81, %fd756;
	cvta.to.global.u64 	%rd16, %rd42;
	ld.global.nc.f64 	%fd85, [%rd16+320];
	fma.rn.f64 	%fd486, %fd85, %fd17, 0d0000000000000000;
	ld.global.nc.f64 	%fd86, [%rd16+328];
	fma.rn.f64 	%fd487, %fd86, %fd18, %fd486;
	ld.global.nc.f64 	%fd87, [%rd16+336];
	fma.rn.f64 	%fd488, %fd87, %fd19, %fd487;
	ld.global.nc.f64 	%fd88, [%rd16+344];
	fma.rn.f64 	%fd489, %fd88, %fd20, %fd488;
	ld.global.nc.f64 	%fd89, [%rd16+352];
	fma.rn.f64 	%fd490, %fd89, %fd21, %fd489;
	ld.global.nc.f64 	%fd90, [%rd16+360];
	fma.rn.f64 	%fd491, %fd90, %fd22, %fd490;
	ld.global.nc.f64 	%fd91, [%rd16+368];
	fma.rn.f64 	%fd492, %fd91, %fd23, %fd491;
	ld.global.nc.f64 	%fd92, [%rd16+376];
	fma.rn.f64 	%fd93, %fd92, %fd24, %fd492;
	mov.f64 	%fd757, 0d0000000000000000;
	@%p9 bra 	$L__BB192_18;
	ld.param.u64 	%rd37, [_Z40massMatrixMultiplyMonolithicGlobalKernelILi8ELi9ELi2EEviPKdS1_S1_S1_Pd_param_1];
	cvta.to.global.u64 	%rd17, %rd37;
	mov.u32 	%r35, %tid.x;
	mov.u32 	%r36, %ctaid.x;
	shl.b32 	%r37, %r36, 1;
	mov.u32 	%r38, %tid.y;
	add.s32 	%r39, %r37, %r38;
	mul.lo.s32 	%r40, %r39, 729;
	mad.lo.s32 	%r41, %r35, 9, %r40;
	mul.wide.s32 	%rd18, %r41, 8;
	add.s64 	%rd19, %rd17, %rd18;
	ld.global.nc.f64 	%fd757, [%rd19+40];
$L__BB192_18:
	ld.param.u64 	%rd43, [_Z40massMatrixMultiplyMonolithicGlobalKernelILi8ELi9ELi2EEviPKdS1_S1_S1_Pd_param_2];
	ld.param.u32 	%r108, [_Z40massMatrixMultiplyMonolithicGlobalKernelILi8ELi9ELi2EEviPKdS1_S1_S1_Pd_param_0];
	mov.u32 	%r42, %ctaid.x;
	shl.b32 	%r43, %r42, 1;
	mov.u32 	%r44, %tid.y;
	add.s32 	%r45, %r43, %r44;
	setp.ge.s32 	%p10, %r45, %r108;
	mul.f64 	%fd763, %fd93, %fd757;
	cvta.to.global.u64 	%rd20, %rd43;
	ld.global.nc.f64 	%fd97, [%rd20+384];
	fma.rn.f64 	%fd494, %fd97, %fd17, 0d0000000000000000;
	ld.global.nc.f64 	%fd98, [%rd20+392];
	fma.rn.f64 	%fd495, %fd98, %fd18, %fd494;
	ld.global.nc.f64 	%fd99, [%rd20+400];
	fma.rn.f64 	%fd496, %fd99, %fd19, %fd495;
	ld.global.nc.f64 	%fd100, [%rd20+408];
	fma.rn.f64 	%fd497, %fd100, %fd20, %fd496;
	ld.global.nc.f64 	%fd101, [%rd20+416];
	fma.rn.f64 	%fd498, %fd101, %fd21, %fd497;
	ld.global.nc.f64 	%fd102, [%rd20+424];
	fma.rn.f64 	%fd499, %fd102, %fd22, %fd498;
	ld.global.nc.f64 	%fd103, [%rd20+432];
	fma.rn.f64 	%fd500, %fd103, %fd23, %fd499;
	ld.global.nc.f64 	%fd104, [%rd20+440];
	fma.rn.f64 	%fd105, %fd104, %fd24, %fd500;
	mov.f64 	%fd758, 0d0000000000000000;
	@%p10 bra 	$L__BB192_20;
	ld.param.u64 	%rd38, [_Z40massMatrixMultiplyMonolithicGlobalKernelILi8ELi9ELi2EEviPKdS1_S1_S1_Pd_param_1];
	cvta.to.global.u64 	%rd21, %rd38;
	mov.u32 	%r46, %tid.x;
	mov.u32 	%r47, %ctaid.x;
	shl.b32 	%r48, %r47, 1;
	mov.u32 	%r49, %tid.y;
	add.s32 	%r50, %r48, %r49;
	mul.lo.s32 	%r51, %r50, 729;
	mad.lo.s32 	%r52, %r46, 9, %r51;
	mul.wide.s32 	%rd22, %r52, 8;
	add.s64 	%rd23, %rd21, %rd22;
	ld.global.nc.f64 	%fd758, [%rd23+48];
$L__BB192_20:
	ld.param.u64 	%rd44, [_Z40massMatrixMultiplyMonolithicGlobalKernelILi8ELi9ELi2EEviPKdS1_S1_S1_Pd_param_2];
	ld.param.u32 	%r109, [_Z40massMatrixMultiplyMonolithicGlobalKernelILi8ELi9ELi2EEviPKdS1_S1_S1_Pd_param_0];
	mov.u32 	%r53, %ctaid.x;
	shl.b32 	%r54, %r53, 1;
	mov.u32 	%r55, %tid.y;
	add.s32 	%r56, %r54, %r55;
	setp.ge.s32 	%p11, %r56, %r109;
	mul.f64 	%fd762, %fd105, %fd758;
	cvta.to.global.u64 	%rd24, %rd44;
	ld.global.nc.f64 	%fd109, [%rd24+448];
	fma.rn.f64 	%fd502, %fd109, %fd17, 0d0000000000000000;
	ld.global.nc.f64 	%fd110, [%rd24+456];
	fma.rn.f64 	%fd503, %fd110, %fd18, %fd502;
	ld.global.nc.f64 	%fd111, [%rd24+464];
	fma.rn.f64 	%fd504, %fd111, %fd19, %fd503;
	ld.global.nc.f64 	%fd112, [%rd24+472];
	fma.rn.f64 	%fd505, %fd112, %fd20, %fd504;
	ld.global.nc.f64 	%fd113, [%rd24+480];
	fma.rn.f64 	%fd506, %fd113, %fd21, %fd505;
	ld.global.nc.f64 	%fd114, [%rd24+488];
	fma.rn.f64 	%fd507, %fd114, %fd22, %fd506;
	ld.global.nc.f64 	%fd115, [%rd24+496];
	fma.rn.f64 	%fd508, %fd115, %fd23, %fd507;
	ld.global.nc.f64 	%fd116, [%rd24+504];
	fma.rn.f64 	%fd117, %fd116, %fd24, %fd508;
	mov.f64 	%fd759, 0d0000000000000000;
	@%p11 bra 	$L__BB192_22;
	ld.param.u64 	%rd39, [_Z40massMatrixMultiplyMonolithicGlobalKernelILi8ELi9ELi2EEviPKdS1_S1_S1_Pd_param_1];
	cvta.to.global.u64 	%rd25, %rd39;
	mov.u32 	%r57, %tid.x;
	mov.u32 	%r58, %ctaid.x;
	shl.b32 	%r59, %r58, 1;
	mov.u32 	%r60, %tid.y;
	add.s32 	%r61, %r59, %r60;
	mul.lo.s32 	%r62, %r61, 729;
	mad.lo.s32 	%r63, %r57, 9, %r62;
	mul.wide.s32 	%rd26, %r63, 8;
	add.s64 	%rd27, %rd25, %rd26;
	ld.global.nc.f64 	%fd759, [%rd27+56];
$L__BB192_22:
	ld.param.u64 	%rd45, [_Z40massMatrixMultiplyMonolithicGlobalKernelILi8ELi9ELi2EEviPKdS1_S1_S1_Pd_param_2];
	ld.param.u32 	%r110, [_Z40massMatrixMultiplyMonolithicGlobalKernelILi8ELi9ELi2EEviPKdS1_S1_S1_Pd_param_0];
	mov.u32 	%r64, %ctaid.x;
	shl.b32 	%r65, %r64, 1;
	mov.u32 	%r66, %tid.y;
	add.s32 	%r67, %r65, %r66;
	setp.ge.s32 	%p12, %r67, %r110;
	mul.f64 	%fd761, %fd117, %fd759;
	cvta.to.global.u64 	%rd28, %rd45;
	ld.global.nc.f64 	%fd121, [%rd28+512];
	fma.rn.f64 	%fd510, %fd121, %fd17, 0d0000000000000000;
	ld.global.nc.f64 	%fd122, [%rd28+520];
	fma.rn.f64 	%fd511, %fd122, %fd18, %fd510;
	ld.global.nc.f64 	%fd123, [%rd28+528];
	fma.rn.f64 	%fd512, %fd123, %fd19, %fd511;
	ld.global.nc.f64 	%fd124, [%rd28+536];
	fma.rn.f64 	%fd513, %fd124, %fd20, %fd512;
	ld.global.nc.f64 	%fd125, [%rd28+544];
	fma.rn.f64 	%fd514, %fd125, %fd21, %fd513;
	ld.global.nc.f64 	%fd126, [%rd28+552];
	fma.rn.f64 	%fd515, %fd126, %fd22, %fd514;
	ld.global.nc.f64 	%fd127, [%rd28+560];
	fma.rn.f64 	%fd516, %fd127, %fd23, %fd515;
	ld.global.nc.f64 	%fd128, [%rd28+568];
	fma.rn.f64 	%fd129, %fd128, %fd24, %fd516;
	mov.f64 	%fd760, 0d0000000000000000;
	@%p12 bra 	$L__BB192_24;
	ld.param.u64 	%rd40, [_Z40massMatrixMultiplyMonolithicGlobalKernelILi8ELi9ELi2EEviPKdS1_S1_S1_Pd_param_1];
	cvta.to.global.u64 	%rd29, %rd40;
	mov.u32 	%r68, %tid.x;
	mov.u32 	%r69, %ctaid.x;
	shl.b32 	%r70, %r69, 1;
	mov.u32 	%r71, %tid.y;
	add.s32 	%r72, %r70, %r71;
	mul.lo.s32 	%r73, %r72, 729;
	mad.lo.s32 	%r74, %r68, 9, %r73;
	mul.wide.s32 	%rd30, %r74, 8;
	add.s64 	%rd31, %rd29, %rd30;
	ld.global.nc.f64 	%fd760, [%rd31+64];
$L__BB192_24:
	mov.u32 	%r75, %tid.x;
	setp.gt.u32 	%p13, %r75, 71;
	mul.f64 	%fd517, %fd129, %fd760;
	fma.rn.f64 	%fd518, %fd25, %fd768, 0d0000000000000000;
	fma.rn.f64 	%fd519, %fd37, %fd767, %fd518;
	fma.rn.f64 	%fd520, %fd49, %fd766, %fd519;
	fma.rn.f64 	%fd521, %fd61, %fd765, %fd520;
	fma.rn.f64 	%fd522, %fd73, %fd764, %fd521;
	fma.rn.f64 	%fd523, %fd85, %fd763, %fd522;
	fma.rn.f64 	%fd524, %fd97, %fd762, %fd523;
	fma.rn.f64 	%fd525, %fd109, %fd761, %fd524;
	fma.rn.f64 	%fd526, %fd121, %fd517, %fd525;
	st.shared.f64 	[%r10], %fd526;
	fma.rn.f64 	%fd527, %fd26, %fd768, 0d0000000000000000;
	fma.rn.f64 	%fd528, %fd38, %fd767, %fd527;
	fma.rn.f64 	%fd529, %fd50, %fd766, %fd528;
	fma.rn.f64 	%fd530, %fd62, %fd765, %fd529;
	fma.rn.f64 	%fd531, %fd74, %fd764, %fd530;
	fma.rn.f64 	%fd532, %fd86, %fd763, %fd531;
	fma.rn.f64 	%fd533, %fd98, %fd762, %fd532;
	fma.rn.f64 	%fd534, %fd110, %fd761, %fd533;
	fma.rn.f64 	%fd535, %fd122, %fd517, %fd534;
	st.shared.f64 	[%r10+8], %fd535;
	fma.rn.f64 	%fd536, %fd27, %fd768, 0d0000000000000000;
	fma.rn.f64 	%fd537, %fd39, %fd767, %fd536;
	fma.rn.f64 	%fd538, %fd51, %fd766, %fd537;
	fma.rn.f64 	%fd539, %fd63, %fd765, %fd538;
	fma.rn.f64 	%fd540, %fd75, %fd764, %fd539;
	fma.rn.f64 	%fd541, %fd87, %fd763, %fd540;
	fma.rn.f64 	%fd542, %fd99, %fd762, %fd541;
	fma.rn.f64 	%fd543, %fd111, %fd761, %fd542;
	fma.rn.f64 	%fd544, %fd123, %fd517, %fd543;
	st.shared.f64 	[%r10+16], %fd544;
	fma.rn.f64 	%fd545, %fd28, %fd768, 0d0000000000000000;
	fma.rn.f64 	%fd546, %fd40, %fd767, %fd545;
	fma.rn.f64 	%fd547, %fd52, %fd766, %fd546;
	fma.rn.f64 	%fd548, %fd64, %fd765, %fd547;
	fma.rn.f64 	%fd549, %fd76, %fd764, %fd548;
	fma.rn.f64 	%fd550, %fd88, %fd763, %fd549;
	fma.rn.f64 	%fd551, %fd100, %fd762, %fd550;
	fma.rn.f64 	%fd552, %fd112, %fd761, %fd551;
	fma.rn.f64 	%fd553, %fd124, %fd517, %fd552;
	st.shared.f64 	[%r10+24], %fd553;
	fma.rn.f64 	%fd554, %fd29, %fd768, 0d0000000000000000;
	fma.rn.f64 	%fd555, %fd41, %fd767, %fd554;
	fma.rn.f64 	%fd556, %fd53, %fd766, %fd555;
	fma.rn.f64 	%fd557, %fd65, %fd765, %fd556;
	fma.rn.f64 	%fd558, %fd77, %fd764, %fd557;
	fma.rn.f64 	%fd559, %fd89, %fd763, %fd558;
	fma.rn.f64 	%fd560, %fd101, %fd762, %fd559;
	fma.rn.f64 	%fd561, %fd113, %fd761, %fd560;
	fma.rn.f64 	%fd562, %fd125, %fd517, %fd561;
	st.shared.f64 	[%r10+32], %fd562;
	fma.rn.f64 	%fd563, %fd30, %fd768, 0d0000000000000000;
	fma.rn.f64 	%fd564, %fd42, %fd767, %fd563;
	fma.rn.f64 	%fd565, %fd54, %fd766, %fd564;
	fma.rn.f64 	%fd566, %fd66, %fd765, %fd565;
	fma.rn.f64 	%fd567, %fd78, %fd764, %fd566;
	fma.rn.f64 	%fd568, %fd90, %fd763, %fd567;
	fma.rn.f64 	%fd569, %fd102, %fd762, %fd568;
	fma.rn.f64 	%fd570, %fd114, %fd761, %fd569;
	fma.rn.f64 	%fd571, %fd126, %fd517, %fd570;
	st.shared.f64 	[%r10+40], %fd571;
	fma.rn.f64 	%fd572, %fd31, %fd768, 0d0000000000000000;
	fma.rn.f64 	%fd573, %fd43, %fd767, %fd572;
	fma.rn.f64 	%fd574, %fd55, %fd766, %fd573;
	fma.rn.f64 	%fd575, %fd67, %fd765, %fd574;
	fma.rn.f64 	%fd576, %fd79, %fd764, %fd575;
	fma.rn.f64 	%fd577, %fd91, %fd763, %fd576;
	fma.rn.f64 	%fd578, %fd103, %fd762, %fd577;
	fma.rn.f64 	%fd579, %fd115, %fd761, %fd578;
	fma.rn.f64 	%fd580, %fd127, %fd517, %fd579;
	st.shared.f64 	[%r10+48], %fd580;
	fma.rn.f64 	%fd581, %fd32, %fd768, 0d0000000000000000;
	fma.rn.f64 	%fd582, %fd44, %fd767, %fd581;
	fma.rn.f64 	%fd583, %fd56, %fd766, %fd582;
	fma.rn.f64 	%fd584, %fd68, %fd765, %fd583;
	fma.rn.f64 	%fd585, %fd80, %fd764, %fd584;
	fma.rn.f64 	%fd586, %fd92, %fd763, %fd585;
	fma.rn.f64 	%fd587, %fd104, %fd762, %fd586;
	fma.rn.f64 	%fd588, %fd116, %fd761, %fd587;
	fma.rn.f64 	%fd589, %fd128, %fd517, %fd588;
	st.shared.f64 	[%r10+56], %fd589;
	bar.sync 	0;
	@%p13 bra 	$L__BB192_26;
	mov.u32 	%r76, %tid.y;
	mov.u32 	%r77, _ZZ40massMatrixMultiplyMonolithicGlobalKernelILi8ELi9ELi2EEviPKdS1_S1_S1_PdE6s_tmp1;
	mad.lo.s32 	%r78, %r76, 5832, %r77;
	mov.u32 	%r79, %tid.x;
	shr.u32 	%r80, %r79, 3;
	mad.lo.s32 	%r81, %r80, 72, %r78;
	mad.lo.s32 	%r82, %r80, 576, %r81;
	shl.b32 	%r83, %r79, 3;
	and.b32  	%r84, %r83, 56;
	add.s32 	%r85, %r82, %r84;
	ld.shared.f64 	%fd590, [%r85];
	ld.shared.f64 	%fd591, [%r85+72];
	ld.shared.f64 	%fd592, [%r85+144];
	ld.shared.f64 	%fd593, [%r85+216];
	ld.shared.f64 	%fd594, [%r85+288];
	ld.shared.f64 	%fd595, [%r85+360];
	ld.shared.f64 	%fd596, [%r85+432];
	ld.shared.f64 	%fd597, [%r85+504];
	ld.shared.f64 	%fd598, [%r85+576];
	fma.rn.f64 	%fd599, %fd25, %fd590, 0d0000000000000000;
	fma.rn.f64 	%fd600, %fd37, %fd591, %fd599;
	fma.rn.f64 	%fd601, %fd49, %fd592, %fd600;
	fma.rn.f64 	%fd602, %fd61, %fd593, %fd601;
	fma.rn.f64 	%fd603, %fd73, %fd594, %fd602;
	fma.rn.f64 	%fd604, %fd85, %fd595, %fd603;
	fma.rn.f64 	%fd605, %fd97, %fd596, %fd604;
	fma.rn.f64 	%fd606, %fd109, %fd597, %fd605;
	fma.rn.f64 	%fd607, %fd121, %fd598, %fd606;
	st.shared.f64 	[%r85], %fd607;
	fma.rn.f64 	%fd608, %fd26, %fd590, 0d0000000000000000;
	fma.rn.f64 	%fd609, %fd38, %fd591, %fd608;
	fma.rn.f64 	%fd610, %fd50, %fd592, %fd609;
	fma.rn.f64 	%fd611, %fd62, %fd593, %fd610;
	fma.rn.f64 	%fd612, %fd74, %fd594, %fd611;
	fma.rn.f64 	%fd613, %fd86, %fd595, %fd612;
	fma.rn.f64 	%fd614, %fd98, %fd596, %fd613;
	fma.rn.f64 	%fd615, %fd110, %fd597, %fd614;
	fma.rn.f64 	%fd616, %fd122, %fd598, %fd615;
	st.shared.f64 	[%r85+72], %fd616;
	fma.rn.f64 	%fd617, %fd27, %fd590, 0d0000000000000000;
	fma.rn.f64 	%fd618, %fd39, %fd591, %fd617;
	fma.rn.f64 	%fd619, %fd51, %fd592, %fd618;
	fma.rn.f64 	%fd620, %fd63, %fd593, %fd619;
	fma.rn.f64 	%fd621, %fd75, %fd594, %fd620;
	fma.rn.f64 	%fd622, %fd87, %fd595, %fd621;
	fma.rn.f64 	%fd623, %fd99, %fd596, %fd622;
	fma.rn.f64 	%fd624, %fd111, %fd597, %fd623;
	fma.rn.f64 	%fd625, %fd123, %fd598, %fd624;
	st.shared.f64 	[%r85+144], %fd625;
	fma.rn.f64 	%fd626, %fd28, %fd590, 0d0000000000000000;
	fma.rn.f64 	%fd627, %fd40, %fd591, %fd626;
	fma.rn.f64 	%fd628, %fd52, %fd592, %fd627;
	fma.rn.f64 	%fd629, %fd64, %fd593, %fd628;
	fma.rn.f64 	%fd630, %fd76, %fd594, %fd629;
	fma.rn.f64 	%fd631, %fd88, %fd595, %fd630;
	fma.rn.f64 	%fd632, %fd100, %fd596, %fd631;
	fma.rn.f64 	%fd633, %fd112, %fd597, %fd632;
	fma.rn.f64 	%fd634, %fd124, %fd598, %fd633;
	st.shared.f64 	[%r85+216], %fd634;
	fma.rn.f64 	%fd635, %fd29, %fd590, 0d0000000000000000;
	fma.rn.f64 	%fd636, %fd41, %fd591, %fd635;
	fma.rn.f64 	%fd637, %fd53, %fd592, %fd636;
	fma.rn.f64 	%fd638, %fd65, %fd593, %fd637;
	fma.rn.f64 	%fd639, %fd77, %fd594, %fd638;
	fma.rn.f64 	%fd640, %fd89, %fd595, %fd639;
	fma.rn.f64 	%fd641, %fd101, %fd596, %fd640;
	fma.rn.f64 	%fd642, %fd113, %fd597, %fd641;
	fma.rn.f64 	%fd643, %fd125, %fd598, %fd642;
	st.shared.f64 	[%r85+288], %fd643;
	fma.rn.f64 	%fd644, %fd30, %fd590, 0d0000000000000000;
	fma.rn.f64 	%fd645, %fd42, %fd591, %fd644;
	fma.rn.f64 	%fd646, %fd54, %fd592, %fd645;
	fma.rn.f64 	%fd647, %fd66, %fd593, %fd646;
	fma.rn.f64 	%fd648, %fd78, %fd594, %fd647;
	fma.rn.f64 	%fd649, %fd90, %fd595, %fd648;
	fma.rn.f64 	%fd650, %fd102, %fd596, %fd649;
	fma.rn.f64 	%fd651, %fd114, %fd597, %fd650;
	fma.rn.f64 	%fd652, %fd126, %fd598, %fd651;
	st.shared.f64 	[%r85+360], %fd652;
	fma.rn.f64 	%fd653, %fd31, %fd590, 0d0000000000000000;
	fma.rn.f64 	%fd654, %fd43, %fd591, %fd653;
	fma.rn.f64 	%fd655, %fd55, %fd592, %fd654;
	fma.rn.f64 	%fd656, %fd67, %fd593, %fd655;
	fma.rn.f64 	%fd657, %fd79, %fd594, %fd656;
	fma.rn.f64 	%fd658, %fd91, %fd595, %fd657;
	fma.rn.f64 	%fd659, %fd103, %fd596, %fd658;
	fma.rn.f64 	%fd660, %fd115, %fd597, %fd659;
	fma.rn.f64 	%fd661, %fd127, %fd598, %fd660;
	st.shared.f64 	[%r85+432], %fd661;
	fma.rn.f64 	%fd662, %fd32, %fd590, 0d0000000000000000;
	fma.rn.f64 	%fd663, %fd44, %fd591, %fd662;
	fma.rn.f64 	%fd664, %fd56, %fd592, %fd663;
	fma.rn.f64 	%fd665, %fd68, %fd593, %fd664;
	fma.rn.f64 	%fd666, %fd80, %fd594, %fd665;
	fma.rn.f64 	%fd667, %fd92, %fd595, %fd666;
	fma.rn.f64 	%fd668, %fd104, %fd596, %fd667;
	fma.rn.f64 	%fd669, %fd116, %fd597, %fd668;
	fma.rn.f64 	%fd670, %fd128, %fd598, %fd669;
	st.shared.f64 	[%r85+504], %fd670;
$L__BB192_26:
	mov.u32 	%r86, %tid.x;
	setp.gt.u32 	%p14, %r86, 63;
	bar.sync 	0;
	@%p14 bra 	$L__BB192_28;
	mov.u32 	%r87, %tid.y;
	mov.u32 	%r88, _ZZ40massMatrixMultiplyMonolithicGlobalKernelILi8ELi9ELi2EEviPKdS1_S1_S1_PdE6s_tmp1;
	mad.lo.s32 	%r89, %r87, 5832, %r88;
	mov.u32 	%r90, %tid.x;
	shr.u32 	%r91, %r90, 3;
	mad.lo.s32 	%r92, %r91, 72, %r89;
	shl.b32 	%r93, %r90, 3;
	and.b32  	%r94, %r93, 56;
	add.s32 	%r95, %r92, %r94;
	ld.shared.f64 	%fd671, [%r95];
	ld.shared.f64 	%fd672, [%r95+648];
	ld.shared.f64 	%fd673, [%r95+1296];
	ld.shared.f64 	%fd674, [%r95+1944];
	ld.shared.f64 	%fd675, [%r95+2592];
	ld.shared.f64 	%fd676, [%r95+3240];
	ld.shared.f64 	%fd677, [%r95+3888];
	ld.shared.f64 	%fd678, [%r95+4536];
	ld.shared.f64 	%fd679, [%r95+5184];
	fma.rn.f64 	%fd680, %fd25, %fd671, 0d0000000000000000;
	fma.rn.f64 	%fd681, %fd37, %fd672, %fd680;
	fma.rn.f64 	%fd682, %fd49, %fd673, %fd681;
	fma.rn.f64 	%fd683, %fd61, %fd674, %fd682;
	fma.rn.f64 	%fd684, %fd73, %fd675, %fd683;
	fma.rn.f64 	%fd685, %fd85, %fd676, %fd684;
	fma.rn.f64 	%fd686, %fd97, %fd677, %fd685;
	fma.rn.f64 	%fd687, %fd109, %fd678, %fd686;
	fma.rn.f64 	%fd768, %fd121, %fd679, %fd687;
	fma.rn.f64 	%fd688, %fd26, %fd671, 0d0000000000000000;
	fma.rn.f64 	%fd689, %fd38, %fd672, %fd688;
	fma.rn.f64 	%fd690, %fd50, %fd673, %fd689;
	fma.rn.f64 	%fd691, %fd62, %fd674, %fd690;
	fma.rn.f64 	%fd692, %fd74, %fd675, %fd691;
	fma.rn.f64 	%fd693, %fd86, %fd676, %fd692;
	fma.rn.f64 	%fd694, %fd98, %fd677, %fd693;
	fma.rn.f64 	%fd695, %fd110, %fd678, %fd694;
	fma.rn.f64 	%fd767, %fd122, %fd679, %fd695;
	fma.rn.f64 	%fd696, %fd27, %fd671, 0d0000000000000000;
	fma.rn.f64 	%fd697, %fd39, %fd672, %fd696;
	fma.rn.f64 	%fd698, %fd51, %fd673, %fd697;
	fma.rn.f64 	%fd699, %fd63, %fd674, %fd698;
	fma.rn.f64 	%fd700, %fd75, %fd675, %fd699;
	fma.rn.f64 	%fd701, %fd87, %fd676, %fd700;
	fma.rn.f64 	%fd702, %fd99, %fd677, %fd701;
	fma.rn.f64 	%fd703, %fd111, %fd678, %fd702;
	fma.rn.f64 	%fd766, %fd123, %fd679, %fd703;
	fma.rn.f64 	%fd704, %fd28, %fd671, 0d0000000000000000;
	fma.rn.f64 	%fd705, %fd40, %fd672, %fd704;
	fma.rn.f64 	%fd706, %fd52, %fd673, %fd705;
	fma.rn.f64 	%fd707, %fd64, %fd674, %fd706;
	fma.rn.f64 	%fd708, %fd76, %fd675, %fd707;
	fma.rn.f64 	%fd709, %fd88, %fd676, %fd708;
	fma.rn.f64 	%fd710, %fd100, %fd677, %fd709;
	fma.rn.f64 	%fd711, %fd112, %fd678, %fd710;
	fma.rn.f64 	%fd765, %fd124, %fd679, %fd711;
	fma.rn.f64 	%fd712, %fd29, %fd671, 0d0000000000000000;
	fma.rn.f64 	%fd713, %fd41, %fd672, %fd712;
	fma.rn.f64 	%fd714, %fd53, %fd673, %fd713;
	fma.rn.f64 	%fd715, %fd65, %fd674, %fd714;
	fma.rn.f64 	%fd716, %fd77, %fd675, %fd715;
	fma.rn.f64 	%fd717, %fd89, %fd676, %fd716;
	fma.rn.f64 	%fd718, %fd101, %fd677, %fd717;
	fma.rn.f64 	%fd719, %fd113, %fd678, %fd718;
	fma.rn.f64 	%fd764, %fd125, %fd679, %fd719;
	fma.rn.f64 	%fd720, %fd30, %fd671, 0d0000000000000000;
	fma.rn.f64 	%fd721, %fd42, %fd672, %fd720;
	fma.rn.f64 	%fd722, %fd54, %fd673, %fd721;
	fma.rn.f64 	%fd723, %fd66, %fd674, %fd722;
	fma.rn.f64 	%fd724, %fd78, %fd675, %fd723;
	fma.rn.f64 	%fd725, %fd90, %fd676, %fd724;
	fma.rn.f64 	%fd726, %fd102, %fd677, %fd725;
	fma.rn.f64 	%fd727, %fd114, %fd678, %fd726;
	fma.rn.f64 	%fd763, %fd126, %fd679, %fd727;
	fma.rn.f64 	%fd728, %fd31, %fd671, 0d0000000000000000;
	fma.rn.f64 	%fd729, %fd43, %fd672, %fd728;
	fma.rn.f64 	%fd730, %fd55, %fd673, %fd729;
	fma.rn.f64 	%fd731, %fd67, %fd674, %fd730;
	fma.rn.f64 	%fd732, %fd79, %fd675, %fd731;
	fma.rn.f64 	%fd733, %fd91, %fd676, %fd732;
	fma.rn.f64 	%fd734, %fd103, %fd677, %fd733;
	fma.rn.f64 	%fd735, %fd115, %fd678, %fd734;
	fma.rn.f64 	%fd762, %fd127, %fd679, %fd735;
	fma.rn.f64 	%fd736, %fd32, %fd671, 0d0000000000000000;
	fma.rn.f64 	%fd737, %fd44, %fd672, %fd736;
	fma.rn.f64 	%fd738, %fd56, %fd673, %fd737;
	fma.rn.f64 	%fd739, %fd68, %fd674, %fd738;
	fma.rn.f64 	%fd740, %fd80, %fd675, %fd739;
	fma.rn.f64 	%fd741, %fd92, %fd676, %fd740;
	fma.rn.f64 	%fd742, %fd104, %fd677, %fd741;
	fma.rn.f64 	%fd743, %fd116, %fd678, %fd742;
	fma.rn.f64 	%fd761, %fd128, %fd679, %fd743;
$L__BB192_28:
	ld.param.u32 	%r111, [_Z40massMatrixMultiplyMonolithicGlobalKernelILi8ELi9ELi2EEviPKdS1_S1_S1_Pd_param_0];
	mov.u32 	%r11, %tid.x;
	setp.gt.u32 	%p15, %r11, 63;
	mov.u32 	%r96, %ctaid.x;
	shl.b32 	%r97, %r96, 1;
	mov.u32 	%r98, %tid.y;
	add.s32 	%r12, %r97, %r98;
	setp.ge.s32 	%p16, %r12, %r111;
	bar.sync 	0;
	or.pred  	%p17, %p15, %p16;
	@%p17 bra 	$L__BB192_30;
	ld.param.u64 	%rd46, [_Z40massMatrixMultiplyMonolithicGlobalKernelILi8ELi9ELi2EEviPKdS1_S1_S1_Pd_param_5];
	and.b32  	%r99, %r11, 63;
	shl.b32 	%r100, %r12, 9;
	or.b32  	%r101, %r99, %r100;
	cvta.to.global.u64 	%rd32, %rd46;
	mul.wide.s32 	%rd33, %r101, 8;
	add.s64 	%rd34, %rd32, %rd33;
	st.global.f64 	[%rd34], %fd768;
	st.global.f64 	[%rd34+512], %fd767;
	st.global.f64 	[%rd34+1024], %fd766;
	st.global.f64 	[%rd34+1536], %fd765;
	st.global.f64 	[%rd34+2048], %fd764;
	st.global.f64 	[%rd34+2560], %fd763;
	st.global.f64 	[%rd34+3072], %fd762;
	st.global.f64 	[%rd34+3584], %fd761;
$L__BB192_30:
	ret;

}
	// .globl	_Z42massMatrixMultiplyMonolithicConstantKernelILi8ELi9ELi2EEviPKdS1_S1_S1_Pd
.visible .entry _Z42massMatrixMultiplyMonolithicConstantKernelILi8ELi9ELi2EEviPKdS1_S1_S1_Pd(
	.param .u32 _Z42massMatrixMultiplyMonolithicConstantKernelILi8ELi9ELi2EEviPKdS1_S1_S1_Pd_param_0,
	.param .u64 .ptr .align 1 _Z42massMatrixMultiplyMonolithicConstantKernelILi8ELi9ELi2EEviPKdS1_S1_S1_Pd_param_1,
	.param .u64 .ptr .align 1 _Z42massMatrixMultiplyMonolithicConstantKernelILi8ELi9ELi2EEviPKdS1_S1_S1_Pd_param_2,
	.param .u64 .ptr .align 1 _Z42massMatrixMultiplyMonolithicConstantKernelILi8ELi9ELi2EEviPKdS1_S1_S1_Pd_param_3,
	.param .u64 .ptr .align 1 _Z42massMatrixMultiplyMonolithicConstantKernelILi8ELi9ELi2EEviPKdS1_S1_S1_Pd_param_4,
	.param .u64 .ptr .align 1 _Z42massMatrixMultiplyMonolithicConstantKernelILi8ELi9ELi2EEviPKdS1_S1_S1_Pd_param_5
)
{
	.reg .pred 	%p<18>;
	.reg .b16 	%rs<5>;
	.reg .b32 	%r<47>;
	.reg .b64 	%rd<14>;
	.reg .b64 	%fd<848>;
	// demoted variable
	.shared .align 8 .b8 _ZZ42massMatrixMultiplyMonolithicConstantKernelILi8ELi9ELi2EEviPKdS1_S1_S1_PdE6s_tmp1[11664];
	ld.param.u32 	%r11, [_Z42massMatrixMultiplyMonolithicConstantKernelILi8ELi9ELi2EEviPKdS1_S1_S1_Pd_param_0];
	ld.param.u64 	%rd2, [_Z42massMatrixMultiplyMonolithicConstantKernelILi8ELi9ELi2EEviPKdS1_S1_S1_Pd_param_1];
	ld.param.u64 	%rd3, [_Z42massMatrixMultiplyMonolithicConstantKernelILi8ELi9ELi2EEviPKdS1_S1_S1_Pd_param_4];
	mov.u32 	%r1, %tid.x;
	mov.u32 	%r2, %tid.y;
	mov.u32 	%r12, %ctaid.x;
	shl.b32 	%r13, %r12, 1;
	add.s32 	%r3, %r13, %r2;
	and.b32  	%r4, %r1, 7;
	setp.ge.s32 	%p1, %r3, %r11;
	@%p1 bra 	$L__BB193_2;
	cvta.to.global.u64 	%rd5, %rd3;
	and.b32  	%r14, %r1, 1016;
	or.b32  	%r15, %r4, %r14;
	shl.b32 	%r16, %r3, 9;
	add.s32 	%r17, %r15, %r16;
	mul.wide.s32 	%rd6, %r17, 8;
	add.s64 	%rd7, %rd5, %rd6;
	ld.global.nc.f64 	%fd830, [%rd7];
	ld.global.nc.f64 	%fd829, [%rd7+512];
	ld.global.nc.f64 	%fd828, [%rd7+1024];
	ld.global.nc.f64 	%fd827, [%rd7+1536];
	ld.global.nc.f64 	%fd826, [%rd7+2048];
	ld.global.nc.f64 	%fd825, [%rd7+2560];
	ld.global.nc.f64 	%fd824, [%rd7+3072];
	ld.global.nc.f64 	%fd823, [%rd7+3584];
$L__BB193_2:
	bar.sync 	0;
	setp.gt.u32 	%p2, %r1, 63;
	ld.const.f64 	%fd17, [const_DofToQuad];
	ld.const.f64 	%fd18, [const_DofToQuad+8];
	ld.const.f64 	%fd19, [const_DofToQuad+16];
	ld.const.f64 	%fd20, [const_DofToQuad+24];
	ld.const.f64 	%fd21, [const_DofToQuad+32];
	ld.const.f64 	%fd22, [const_DofToQuad+40];
	ld.const.f64 	%fd23, [const_DofToQuad+48];
	ld.const.f64 	%fd24, [const_DofToQuad+56];
	mov.u32 	%r18, _ZZ42massMatrixMultiplyMonolithicConstantKernelILi8ELi9ELi2EEviPKdS1_S1_S1_PdE6s_tmp1;
	mad.lo.s32 	%r5, %r2, 5832, %r18;
	shr.u32 	%r6, %r1, 3;
	mad.lo.s32 	%r7, %r6, 72, %r5;
	shl.b32 	%r19, %r4, 3;
	add.s32 	%r8, %r7, %r19;
	@%p2 bra 	$L__BB193_4;
	fma.rn.f64 	%fd128, %fd17, %fd830, 0d0000000000000000;
	fma.rn.f64 	%fd129, %fd18, %fd829, %fd128;
	fma.rn.f64 	%fd130, %fd19, %fd828, %fd129;
	fma.rn.f64 	%fd131, %fd20, %fd827, %fd130;
	fma.rn.f64 	%fd132, %fd21, %fd826, %fd131;
	fma.rn.f64 	%fd133, %fd22, %fd825, %fd132;
	fma.rn.f64 	%fd134, %fd23, %fd824, %fd133;
	fma.rn.f64 	%fd135, %fd24, %fd823, %fd134;
	st.shared.f64 	[%r8], %fd135;
	ld.const.f64 	%fd136, [const_DofToQuad+64];
	fma.rn.f64 	%fd137, %fd136, %fd830, 0d0000000000000000;
	ld.const.f64 	%fd138, [const_DofToQuad+72];
	fma.rn.f64 	%fd139, %fd138, %fd829, %fd137;
	ld.const.f64 	%fd140, [const_DofToQuad+80];
	fma.rn.f64 	%fd141, %fd140, %fd828, %fd139;
	ld.const.f64 	%fd142, [const_DofToQuad+88];
	fma.rn.f64 	%fd143, %fd142, %fd827, %fd141;
	ld.const.f64 	%fd144, [const_DofToQuad+96];
	fma.rn.f64 	%fd145, %fd144, %fd826, %fd143;
	ld.const.f64 	%fd146, [const_DofToQuad+104];
	fma.rn.f64 	%fd147, %fd146, %fd825, %fd145;
	ld.const.f64 	%fd148, [const_DofToQuad+112];
	fma.rn.f64 	%fd149, %fd148, %fd824, %fd147;
	ld.const.f64 	%fd150, [const_DofToQuad+120];
	fma.rn.f64 	%fd151, %fd150, %fd823, %fd149;
	st.shared.f64 	[%r8+648], %fd151;
	ld.const.f64 	%fd152, [const_DofToQuad+128];
	fma.rn.f64 	%fd153, %fd152, %fd830, 0d0000000000000000;
	ld.const.f64 	%fd154, [const_DofToQuad+136];
	fma.rn.f64 	%fd155, %fd154, %fd829, %fd153;
	ld.const.f64 	%fd156, [const_DofToQuad+144];
	fma.rn.f64 	%fd157, %fd156, %fd828, %fd155;
	ld.const.f64 	%fd158, [const_DofToQuad+152];
	fma.rn.f64 	%fd159, %fd158, %fd827, %fd157;
	ld.const.f64 	%fd160, [const_DofToQuad+160];
	fma.rn.f64 	%fd161, %fd160, %fd826, %fd159;
	ld.const.f64 	%fd162, [const_DofToQuad+168];
	fma.rn.f64 	%fd163, %fd162, %fd825, %fd161;
	ld.const.f64 	%fd164, [const_DofToQuad+176];
	fma.rn.f64 	%fd165, %fd164, %fd824, %fd163;
	ld.const.f64 	%fd166, [const_DofToQuad+184];
	fma.rn.f64 	%fd167, %fd166, %fd823, %fd165;
	st.shared.f64 	[%r8+1296], %fd167;
	ld.const.f64 	%fd168, [const_DofToQuad+192];
	fma.rn.f64 	%fd169, %fd168, %fd830, 0d0000000000000000;
	ld.const.f64 	%fd170, [const_DofToQuad+200];
	fma.rn.f64 	%fd171, %fd170, %fd829, %fd169;
	ld.const.f64 	%fd172, [const_DofToQuad+208];
	fma.rn.f64 	%fd173, %fd172, %fd828, %fd171;
	ld.const.f64 	%fd174, [const_DofToQuad+216];
	fma.rn.f64 	%fd175, %fd174, %fd827, %fd173;
	ld.const.f64 	%fd176, [const_DofToQuad+224];
	fma.rn.f64 	%fd177, %fd176, %fd826, %fd175;
	ld.const.f64 	%fd178, [const_DofToQuad+232];
	fma.rn.f64 	%fd179, %fd178, %fd825, %fd177;
	ld.const.f64 	%fd180, [const_DofToQuad+240];
	fma.rn.f64 	%fd181, %fd180, %fd824, %fd179;
	ld.const.f64 	%fd182, [const_DofToQuad+248];
	fma.rn.f64 	%fd183, %fd182, %fd823, %fd181;
	st.shared.f64 	[%r8+1944], %fd183;
	ld.const.f64 	%fd184, [const_DofToQuad+256];
	fma.rn.f64 	%fd185, %fd184, %fd830, 0d0000000000000000;
	ld.const.f64 	%fd186, [const_DofToQuad+264];
	fma.rn.f64 	%fd187, %fd186, %fd829, %fd185;
	ld.const.f64 	%fd188, [const_DofToQuad+272];
	fma.rn.f64 	%fd189, %fd188, %fd828, %fd187;
	ld.const.f64 	%fd190, [const_DofToQuad+280];
	fma.rn.f64 	%fd191, %fd190, %fd827, %fd189;
	ld.const.f64 	%fd192, [const_DofToQuad+288];
	fma.rn.f64 	%fd193, %fd192, %fd826, %fd191;
	ld.const.f64 	%fd194, [const_DofToQuad+296];
	fma.rn.f64 	%fd195, %fd194, %fd825, %fd193;
	ld.const.f64 	%fd196, [const_DofToQuad+304];
	fma.rn.f64 	%fd197, %fd196, %fd824, %fd195;
	ld.const.f64 	%fd198, [const_DofToQuad+312];
	fma.rn.f64 	%fd199, %fd198, %fd823, %fd197;
	st.shared.f64 	[%r8+2592], %fd199;
	ld.const.f64 	%fd200, [const_DofToQuad+320];
	fma.rn.f64 	%fd201, %fd200, %fd830, 0d0000000000000000;
	ld.const.f64 	%fd202, [const_DofToQuad+328];
	fma.rn.f64 	%fd203, %fd202, %fd829, %fd201;
	ld.const.f64 	%fd204, [const_DofToQuad+336];
	fma.rn.f64 	%fd205, %fd204, %fd828, %fd203;
	ld.const.f64 	%fd206, [const_DofToQuad+344];
	fma.rn.f64 	%fd207, %fd206, %fd827, %fd205;
	ld.const.f64 	%fd208, [const_DofToQuad+352];
	fma.rn.f64 	%fd209, %fd208, %fd826, %fd207;
	ld.const.f64 	%fd210, [const_DofToQuad+360];
	fma.rn.f64 	%fd211, %fd210, %fd825, %fd209;
	ld.const.f64 	%fd212, [const_DofToQuad+368];
	fma.rn.f64 	%fd213, %fd212, %fd824, %fd211;
	ld.const.f64 	%fd214, [const_DofToQuad+376];
	fma.rn.f64 	%fd215, %fd214, %fd823, %fd213;
	st.shared.f64 	[%r8+3240], %fd215;
	ld.const.f64 	%fd216, [const_DofToQuad+384];
	fma.rn.f64 	%fd217, %fd216, %fd830, 0d0000000000000000;
	ld.const.f64 	%fd218, [const_DofToQuad+392];
	fma.rn.f64 	%fd219, %fd218, %fd829, %fd217;
	ld.const.f64 	%fd220, [const_DofToQuad+400];
	fma.rn.f64 	%fd221, %fd220, %fd828, %fd219;
	ld.const.f64 	%fd222, [const_DofToQuad+408];
	fma.rn.f64 	%fd223, %fd222, %fd827, %fd221;
	ld.const.f64 	%fd224, [const_DofToQuad+416];
	fma.rn.f64 	%fd225, %fd224, %fd826, %fd223;
	ld.const.f64 	%fd226, [const_DofToQuad+424];
	fma.rn.f64 	%fd227, %fd226, %fd825, %fd225;
	ld.const.f64 	%fd228, [const_DofToQuad+432];
	fma.rn.f64 	%fd229, %fd228, %fd824, %fd227;
	ld.const.f64 	%fd230, [const_DofToQuad+440];
	fma.rn.f64 	%fd231, %fd230, %fd823, %fd229;
	st.shared.f64 	[%r8+3888], %fd231;
	ld.const.f64 	%fd232, [const_DofToQuad+448];
	fma.rn.f64 	%fd233, %fd232, %fd830, 0d0000000000000000;
	ld.const.f64 	%fd234, [const_DofToQuad+456];
	fma.rn.f64 	%fd235, %fd234, %fd829, %fd233;
	ld.const.f64 	%fd236, [const_DofToQuad+464];
	fma.rn.f64 	%fd237, %fd236, %fd828, %fd235;
	ld.const.f64 	%fd238, [const_DofToQuad+472];
	fma.rn.f64 	%fd239, %fd238, %fd827, %fd237;
	ld.const.f64 	%fd240, [const_DofToQuad+480];
	fma.rn.f64 	%fd241, %fd240, %fd826, %fd239;
	ld.const.f64 	%fd242, [const_DofToQuad+488];
	fma.rn.f64 	%fd243, %fd242, %fd825, %fd241;
	ld.const.f64 	%fd244, [const_DofToQuad+496];
	fma.rn.f64 	%fd245, %fd244, %fd824, %fd243;
	ld.const.f64 	%fd246, [const_DofToQuad+504];
	fma.rn.f64 	%fd247, %fd246, %fd823, %fd245;
	st.shared.f64 	[%r8+4536], %fd247;
	ld.const.f64 	%fd248, [const_DofToQuad+512];
	fma.rn.f64 	%fd249, %fd248, %fd830, 0d0000000000000000;
	ld.const.f64 	%fd250, [const_DofToQuad+520];
	fma.rn.f64 	%fd251, %fd250, %fd829, %fd249;
	ld.const.f64 	%fd252, [const_DofToQuad+528];
	fma.rn.f64 	%fd253, %fd252, %fd828, %fd251;
	ld.const.f64 	%fd254, [const_DofToQuad+536];
	fma.rn.f64 	%fd255, %fd254, %fd827, %fd253;
	ld.const.f64 	%fd256, [const_DofToQuad+544];
	fma.rn.f64 	%fd257, %fd256, %fd826, %fd255;
	ld.const.f64 	%fd258, [const_DofToQuad+552];
	fma.rn.f64 	%fd259, %fd258, %fd825, %fd257;
	ld.const.f64 	%fd260, [const_DofToQuad+560];
	fma.rn.f64 	%fd261, %fd260, %fd824, %fd259;
	ld.const.f64 	%fd262, [const_DofToQuad+568];
	fma.rn.f64 	%fd263, %fd262, %fd823, %fd261;
	st.shared.f64 	[%r8+5184], %fd263;
$L__BB193_4:
	bar.sync 	0;
	setp.gt.u32 	%p3, %r1, 71;
	mad.lo.s32 	%r20, %r6, 576, %r7;
	add.s32 	%r9, %r20, %r19;
	@%p3 bra 	$L__BB193_6;
	ld.shared.f64 	%fd264, [%r9];
	ld.shared.f64 	%fd265, [%r9+72];
	ld.shared.f64 	%fd266, [%r9+144];
	ld.shared.f64 	%fd267, [%r9+216];
	ld.shared.f64 	%fd268, [%r9+288];
	ld.shared.f64 	%fd269, [%r9+360];
	ld.shared.f64 	%fd270, [%r9+432];
	ld.shared.f64 	%fd271, [%r9+504];
	fma.rn.f64 	%fd272, %fd17, %fd264, 0d0000000000000000;
	fma.rn.f64 	%fd273, %fd18, %fd265, %fd272;
	fma.rn.f64 	%fd274, %fd19, %fd266, %fd273;
	fma.rn.f64 	%fd275, %fd20, %fd267, %fd274;
	fma.rn.f64 	%fd276, %fd21, %fd268, %fd275;
	fma.rn.f64 	%fd277, %fd22, %fd269, %fd276;
	fma.rn.f64 	%fd278, %fd23, %fd270, %fd277;
	fma.rn.f64 	%fd279, %fd24, %fd271, %fd278;
	st.shared.f64 	[%r9], %fd279;
	ld.const.f64 	%fd280, [const_DofToQuad+64];
	fma.rn.f64 	%fd281, %fd280, %fd264, 0d0000000000000000;
	ld.const.f64 	%fd282, [const_DofToQuad+72];
	fma.rn.f64 	%fd283, %fd282, %fd265, %fd281;
	ld.const.f64 	%fd284, [const_DofToQuad+80];
	fma.rn.f64 	%fd285, %fd284, %fd266, %fd283;
	ld.const.f64 	%fd286, [const_DofToQuad+88];
	fma.rn.f64 	%fd287, %fd286, %fd267, %fd285;
	ld.const.f64 	%fd288, [const_DofToQuad+96];
	fma.rn.f64 	%fd289, %fd288, %fd268, %fd287;
	ld.const.f64 	%fd290, [const_DofToQuad+104];
	fma.rn.f64 	%fd291, %fd290, %fd269, %fd289;
	ld.const.f64 	%fd292, [const_DofToQuad+112];
	fma.rn.f64 	%fd293, %fd292, %fd270, %fd291;
	ld.const.f64 	%fd294, [const_DofToQuad+120];
	fma.rn.f64 	%fd295, %fd294, %fd271, %fd293;
	st.shared.f64 	[%r9+72], %fd295;
	ld.const.f64 	%fd296, [const_DofToQuad+128];
	fma.rn.f64 	%fd297, %fd296, %fd264, 0d0000000000000000;
	ld.const.f64 	%fd298, [const_DofToQuad+136];
	fma.rn.f64 	%fd299, %fd298, %fd265, %fd297;
	ld.const.f64 	%fd300, [const_DofToQuad+144];
	fma.rn.f64 	%fd301, %fd300, %fd266, %fd299;
	ld.const.f64 	%fd302, [const_DofToQuad+152];
	fma.rn.f64 	%fd303, %fd302, %fd267, %fd301;
	ld.const.f64 	%fd304, [const_DofToQuad+160];
	fma.rn.f64 	%fd305, %fd304, %fd268, %fd303;
	ld.const.f64 	%fd306, [const_DofToQuad+168];
	fma.rn.f64 	%fd307, %fd306, %fd269, %fd305;
	ld.const.f64 	%fd308, [const_DofToQuad+176];
	fma.rn.f64 	%fd309, %fd308, %fd270, %fd307;
	ld.const.f64 	%fd310, [const_DofToQuad+184];
	fma.rn.f64 	%fd311, %fd310, %fd271, %fd309;
	st.shared.f64 	[%r9+144], %fd311;
	ld.const.f64 	%fd312, [const_DofToQuad+192];
	fma.rn.f64 	%fd313, %fd312, %fd264, 0d0000000000000000;
	ld.const.f64 	%fd314, [const_DofToQuad+200];
	fma.rn.f64 	%fd315, %fd314, %fd265, %fd313;
	ld.const.f64 	%fd316, [const_DofToQuad+208];
	fma.rn.f64 	%fd317, %fd316, %fd266, %fd315;
	ld.const.f64 	%fd318, [const_DofToQuad+216];
	fma.rn.f64 	%fd319, %fd318, %fd267, %fd317;
	ld.const.f64 	%fd320, [const_DofToQuad+224];
	fma.rn.f64 	%fd321, %fd320, %fd268, %fd319;
	ld.const.f64 	%fd322, [const_DofToQuad+232];
	fma.rn.f64 	%fd323, %fd322, %fd269, %fd321;
	ld.const.f64 	%fd324, [const_DofToQuad+240];
	fma.rn.f64 	%fd325, %fd324, %fd270, %fd323;
	ld.const.f64 	%fd326, [const_DofToQuad+248];
	fma.rn.f64 	%fd327, %fd326, %fd271, %fd325;
	st.shared.f64 	[%r9+216], %fd327;
	ld.const.f64 	%fd328, [const_DofToQuad+256];
	fma.rn.f64 	%fd329, %fd328, %fd264, 0d0000000000000000;
	ld.const.f64 	%fd330, [const_DofToQuad+264];
	fma.rn.f64 	%fd331, %fd330, %fd265, %fd329;
	ld.const.f64 	%fd332, [const_DofToQuad+272];
	fma.rn.f64 	%fd333, %fd332, %fd266, %fd331;
	ld.const.f64 	%fd334, [const_DofToQuad+280];
	fma.rn.f64 	%fd335, %fd334, %fd267, %fd333;
	ld.const.f64 	%fd336, [const_DofToQuad+288];
	fma.rn.f64 	%fd337, %fd336, %fd268, %fd335;
	ld.const.f64 	%fd338, [const_DofToQuad+296];
	fma.rn.f64 	%fd339, %fd338, %fd269, %fd337;
	ld.const.f64 	%fd340, [const_DofToQuad+304];
	fma.rn.f64 	%fd341, %fd340, %fd270, %fd339;
	ld.const.f64 	%fd342, [const_DofToQuad+312];
	fma.rn.f64 	%fd343, %fd342, %fd271, %fd341;
	st.shared.f64 	[%r9+288], %fd343;
	ld.const.f64 	%fd344, [const_DofToQuad+320];
	fma.rn.f64 	%fd345, %fd344, %fd264, 0d0000000000000000;
	ld.const.f64 	%fd346, [const_DofToQuad+328];
	fma.rn.f64 	%fd347, %fd346, %fd265, %fd345;
	ld.const.f64 	%fd348, [const_DofToQuad+336];
	fma.rn.f64 	%fd349, %fd348, %fd266, %fd347;
	ld.const.f64 	%fd350, [const_DofToQuad+344];
	fma.rn.f64 	%fd351, %fd350, %fd267, %fd349;
	ld.const.f64 	%fd352, [const_DofToQuad+352];
	fma.rn.f64 	%fd353, %fd352, %fd268, %fd351;
	ld.const.f64 	%fd354, [const_DofToQuad+360];
	fma.rn.f64 	%fd355, %fd354, %fd269, %fd353;
	ld.const.f64 	%fd356, [const_DofToQuad+368];
	fma.rn.f64 	%fd357, %fd356, %fd270, %fd355;
	ld.const.f64 	%fd358, [const_DofToQuad+376];
	fma.rn.f64 	%fd359, %fd358, %fd271, %fd357;
	st.shared.f64 	[%r9+360], %fd359;
	ld.const.f64 	%fd360, [const_DofToQuad+384];
	fma.rn.f64 	%fd361, %fd360, %fd264, 0d0000000000000000;
	ld.const.f64 	%fd362, [const_DofToQuad+392];
	fma.rn.f64 	%fd363, %fd362, %fd265, %fd361;
	ld.const.f64 	%fd364, [const_DofToQuad+400];
	fma.rn.f64 	%fd365, %fd364, %fd266, %fd363;
	ld.const.f64 	%fd366, [const_DofToQuad+408];
	fma.rn.f64 	%fd367, %fd366, %fd267, %fd365;
	ld.const.f64 	%fd368, [const_DofToQuad+416];
	fma.rn.f64 	%fd369, %fd368, %fd268, %fd367;
	ld.const.f64 	%fd370, [const_DofToQuad+424];
	fma.rn.f64 	%fd371, %fd370, %fd269, %fd369;
	ld.const.f64 	%fd372, [const_DofToQuad+432];
	fma.rn.f64 	%fd373, %fd372, %fd270, %fd371;
	ld.const.f64 	%fd374, [const_DofToQuad+440];
	fma.rn.f64 	%fd375, %fd374, %fd271, %fd373;
	st.shared.f64 	[%r9+432], %fd375;
	ld.const.f64 	%fd376, [const_DofToQuad+448];
	fma.rn.f64 	%fd377, %fd376, %fd264, 0d0000000000000000;
	ld.const.f64 	%fd378, [const_DofToQuad+456];
	fma.rn.f64 	%fd379, %fd378, %fd265, %fd377;
	ld.const.f64 	%fd380, [const_DofToQuad+464];
	fma.rn.f64 	%fd381, %fd380, %fd266, %fd379;
	ld.const.f64 	%fd382, [const_DofToQuad+472];
	fma.rn.f64 	%fd383, %fd382, %fd267, %fd381;
	ld.const.f64 	%fd384, [const_DofToQuad+480];
	fma.rn.f64 	%fd385, %fd384, %fd268, %fd383;
	ld.const.f64 	%fd386, [const_DofToQuad+488];
	fma.rn.f64 	%fd387, %fd386, %fd269, %fd385;
	ld.const.f64 	%fd388, [const_DofToQuad+496];
	fma.rn.f64 	%fd389, %fd388, %fd270, %fd387;
	ld.const.f64 	%fd390, [const_DofToQuad+504];
	fma.rn.f64 	%fd391, %fd390, %fd271, %fd389;
	st.shared.f64 	[%r9+504], %fd391;
	ld.const.f64 	%fd392, [const_DofToQuad+512];
	fma.rn.f64 	%fd393, %fd392, %fd264, 0d0000000000000000;
	ld.const.f64 	%fd394, [const_DofToQuad+520];
	fma.rn.f64 	%fd395, %fd394, %fd265, %fd393;
	ld.const.f64 	%fd396, [const_DofToQuad+528];
	fma.rn.f64 	%fd397, %fd396, %fd266, %fd395;
	ld.const.f64 	%fd398, [const_DofToQuad+536];
	fma.rn.f64 	%fd399, %fd398, %fd267, %fd397;
	ld.const.f64 	%fd400, [const_DofToQuad+544];
	fma.rn.f64 	%fd401, %fd400, %fd268, %fd399;
	ld.const.f64 	%fd402, [const_DofToQuad+552];
	fma.rn.f64 	%fd403, %fd402, %fd269, %fd401;
	ld.const.f64 	%fd404, [const_DofToQuad+560];
	fma.rn.f64 	%fd405, %fd404, %fd270, %fd403;
	ld.const.f64 	%fd406, [const_DofToQuad+568];
	fma.rn.f64 	%fd407, %fd406, %fd271, %fd405;
	st.shared.f64 	[%r9+576], %fd407;
$L__BB193_6:
	setp.ge.s32 	%p4, %r3, %r11;
	bar.sync 	0;
	cvt.u16.u32 	%rs1, %r1;
	mul.hi.u16 	%rs2, %rs1, 7282;
	mul.lo.s16 	%rs3, %rs2, 9;
	sub.s16 	%rs4, %rs1, %rs3;
	mul.wide.u16 	%r22, %rs2, 648;
	add.s32 	%r23, %r5, %r22;
	mul.wide.u16 	%r24, %rs4, 72;
	add.s32 	%r10, %r23, %r24;
	ld.shared.f64 	%fd25, [%r10];
	ld.shared.f64 	%fd26, [%r10+8];
	ld.shared.f64 	%fd27, [%r10+16];
	ld.shared.f64 	%fd28, [%r10+24];
	ld.shared.f64 	%fd29, [%r10+32];
	ld.shared.f64 	%fd30, [%r10+40];
	ld.shared.f64 	%fd31, [%r10+48];
	ld.shared.f64 	%fd32, [%r10+56];
	mul.lo.s32 	%r25, %r3, 729;
	mad.lo.s32 	%r26, %r1, 9, %r25;
	fma.rn.f64 	%fd409, %fd17, %fd25, 0d0000000000000000;
	fma.rn.f64 	%fd410, %fd18, %fd26, %fd409;
	fma.rn.f64 	%fd411, %fd19, %fd27, %fd410;
	fma.rn.f64 	%fd412, %fd20, %fd28, %fd411;
	fma.rn.f64 	%fd413, %fd21, %fd29, %fd412;
	fma.rn.f64 	%fd414, %fd22, %fd30, %fd413;
	fma.rn.f64 	%fd415, %fd23, %fd31, %fd414;
	fma.rn.f64 	%fd33, %fd24, %fd32, %fd415;
	cvta.to.global.u64 	%rd8, %rd2;
	mul.wide.s32 	%rd9, %r26, 8;
	add.s64 	%rd1, %rd8, %rd9;
	mov.f64 	%fd831, 0d0000000000000000;
	@%p4 bra 	$L__BB193_8;
	ld.global.nc.f64 	%fd831, [%rd1];
$L__BB193_8:
	setp.ge.s32 	%p5, %r3, %r11;
	mul.f64 	%fd847, %fd33, %fd831;
	ld.const.f64 	%fd37, [const_DofToQuad+64];
	fma.rn.f64 	%fd417, %fd37, %fd25, 0d0000000000000000;
	ld.const.f64 	%fd418, [const_DofToQuad+72];
	fma.rn.f64 	%fd419, %fd418, %fd26, %fd417;
	ld.const.f64 	%fd420, [const_DofToQuad+80];
	fma.rn.f64 	%fd421, %fd420, %fd27, %fd419;
	ld.const.f64 	%fd38, [const_DofToQuad+88];
	fma.rn.f64 	%fd422, %fd38, %fd28, %fd421;
	ld.const.f64 	%fd39, [const_DofToQuad+96];
	fma.rn.f64 	%fd423, %fd39, %fd29, %fd422;
	ld.const.f64 	%fd424, [const_DofToQuad+104];
	fma.rn.f64 	%fd425, %fd424, %fd30, %fd423;
	ld.const.f64 	%fd426, [const_DofToQuad+112];
	fma.rn.f64 	%fd427, %fd426, %fd31, %fd425;
	ld.const.f64 	%fd428, [const_DofToQuad+120];
	fma.rn.f64 	%fd40, %fd428, %fd32, %fd427;
	mov.f64 	%fd832, 0d0000000000000000;
	@%p5 bra 	$L__BB193_10;
	ld.global.nc.f64 	%fd832, [%rd1+8];
$L__BB193_10:
	setp.ge.s32 	%p6, %r3, %r11;
	mul.f64 	%fd846, %fd40, %fd832;
	ld.const.f64 	%fd430, [const_DofToQuad+128];
	fma.rn.f64 	%fd431, %fd430, %fd25, 0d0000000000000000;
	ld.const.f64 	%fd432, [const_DofToQuad+136];
	fma.rn.f64 	%fd433, %fd432, %fd26, %fd431;
	ld.const.f64 	%fd44, [const_DofToQuad+144];
	fma.rn.f64 	%fd434, %fd44, %fd27, %fd433;
	ld.const.f64 	%fd45, [const_DofToQuad+152];
	fma.rn.f64 	%fd435, %fd45, %fd28, %fd434;
	ld.const.f64 	%fd46, [const_DofToQuad+160];
	fma.rn.f64 	%fd436, %fd46, %fd29, %fd435;
	ld.const.f64 	%fd437, [const_DofToQuad+168];
	fma.rn.f64 	%fd438, %fd437, %fd30, %fd436;
	ld.const.f64 	%fd439, [const_DofToQuad+176];
	fma.rn.f64 	%fd440, %fd439, %fd31, %fd438;
	ld.const.f64 	%fd441, [const_DofToQuad+184];
	fma.rn.f64 	%fd47, %fd441, %fd32, %fd440;
	mov.f64 	%fd833, 0d0000000000000000;
	@%p6 bra 	$L__BB193_12;
	ld.global.nc.f64 	%fd833, [%rd1+16];
$L__BB193_12:
	setp.ge.s32 	%p7, %r3, %r11;
	mul.f64 	%fd845, %fd47, %fd833;
	ld.const.f64 	%fd443, [const_DofToQuad+192];
	fma.rn.f64 	%fd444, %fd443, %fd25, 0d0000000000000000;
	ld.const.f64 	%fd445, [const_DofToQuad+200];
	fma.rn.f64 	%fd446, %fd445, %fd26, %fd444;
	ld.const.f64 	%fd51, [const_DofToQuad+208];
	fma.rn.f64 	%fd447, %fd51, %fd27, %fd446;
	ld.const.f64 	%fd52, [const_DofToQuad+216];
	fma.rn.f64 	%fd448, %fd52, %fd28, %fd447;
	ld.const.f64 	%fd53, [const_DofToQuad+224];
	fma.rn.f64 	%fd449, %fd53, %fd29, %fd448;
	ld.const.f64 	%fd450, [const_DofToQuad+232];
	fma.rn.f64 	%fd451, %fd450, %fd30, %fd449;
	ld.const.f64 	%fd452, [const_DofToQuad+240];
	fma.rn.f64 	%fd453, %fd452, %fd31, %fd451;
	ld.const.f64 	%fd454, [const_DofToQuad+248];
	fma.rn.f64 	%fd54, %fd454, %fd32, %fd453;
	mov.f64 	%fd834, 0d0000000000000000;
	@%p7 bra 	$L__BB193_14;
	ld.global.nc.f64 	%fd834, [%rd1+24];
$L__BB193_14:
	setp.ge.s32 	%p8, %r3, %r11;
	mul.f64 	%fd844, %fd54, %fd834;
	ld.const.f64 	%fd456, [const_DofToQuad+256];
	fma.rn.f64 	%fd457, %fd456, %fd25, 0d0000000000000000;
	ld.const.f64 	%fd458, [const_DofToQuad+264];
	fma.rn.f64 	%fd459, %fd458, %fd26, %fd457;
	ld.const.f64 	%fd58, [const_DofToQuad+272];
	fma.rn.f64 	%fd460, %fd58, %fd27, %fd459;
	ld.const.f64 	%fd59, [const_DofToQuad+280];
	fma.rn.f64 	%fd461, %fd59, %fd28, %fd460;
	ld.const.f64 	%fd462, [const_DofToQuad+288];
	fma.rn.f64 	%fd463, %fd462, %fd29, %fd461;
	ld.const.f64 	%fd464, [const_DofToQuad+296];
	fma.rn.f64 	%fd465, %fd464, %fd30, %fd463;
	ld.const.f64 	%fd466, [const_DofToQuad+304];
	fma.rn.f64 	%fd467, %fd466, %fd31, %fd465;
	ld.const.f64 	%fd468, [const_DofToQuad+312];
	fma.rn.f64 	%fd60, %fd468, %fd32, %fd467;
	mov.f64 	%fd835, 0d0000000000000000;
	@%p8 bra 	$L__BB193_16;
	ld.global.nc.f64 	%fd835, [%rd1+32];
$L__BB193_16:
	setp.ge.s32 	%p9, %r3, %r11;
	mul.f64 	%fd843, %fd60, %fd835;
	ld.const.f64 	%fd64, [const_DofToQuad+320];
	fma.rn.f64 	%fd470, %fd64, %fd25, 0d0000000000000000;
	ld.const.f64 	%fd65, [const_DofToQuad+328];
	fma.rn.f64 	%fd471, %fd65, %fd26, %fd470;
	ld.const.f64 	%fd66, [const_DofToQuad+336];
	fma.rn.f64 	%fd472, %fd66, %fd27, %fd471;
	ld.const.f64 	%fd67, [const_DofToQuad+344];
	fma.rn.f64 	%fd473, %fd67, %fd28, %fd472;
	ld.const.f64 	%fd68, [const_DofToQuad+352];
	fma.rn.f64 	%fd474, %fd68, %fd29, %fd473;
	ld.const.f64 	%fd69, [const_DofToQuad+360];
	fma.rn.f64 	%fd475, %fd69, %fd30, %fd474;
	ld.const.f64 	%fd70, [const_DofToQuad+368];
	fma.rn.f64 	%fd476, %fd70, %fd31, %fd475;
	ld.const.f64 	%fd71, [const_DofToQuad+376];
	fma.rn.f64 	%fd72, %fd71, %fd32, %fd476;
	mov.f64 	%fd836, 0d0000000000000000;
	@%p9 bra 	$L__BB193_18;
	ld.global.nc.f64 	%fd836, [%rd1+40];
$L__BB193_18:
	mul.f64 	%fd842, %fd72, %fd836;
	ld.const.f64 	%fd76, [const_DofToQuad+384];
	fma.rn.f64 	%fd478, %fd76, %fd25, 0d0000000000000000;
	ld.const.f64 	%fd77, [const_DofToQuad+392];
	fma.rn.f64 	%fd479, %fd77, %fd26, %fd478;
	ld.const.f64 	%fd78, [const_DofToQuad+400];
	fma.rn.f64 	%fd480, %fd78, %fd27, %fd479;
	ld.const.f64 	%fd79, [const_DofToQuad+408];
	fma.rn.f64 	%fd481, %fd79, %fd28, %fd480;
	ld.const.f64 	%fd80, [const_DofToQuad+416];
	fma.rn.f64 	%fd482, %fd80, %fd29, %fd481;
	ld.const.f64 	%fd81, [const_DofToQuad+424];
	fma.rn.f64 	%fd483, %fd81, %fd30, %fd482;
	ld.const.f64 	%fd82, [const_DofToQuad+432];
	fma.rn.f64 	%fd484, %fd82, %fd31, %fd483;
	ld.const.f64 	%fd83, [const_DofToQuad+440];
	fma.rn.f64 	%fd84, %fd83, %fd32, %fd484;
	mov.f64 	%fd837, 0d0000000000000000;
	@%p9 bra 	$L__BB193_20;
	ld.global.nc.f64 	%fd837, [%rd1+48];
$L__BB193_20:
	mul.f64 	%fd841, %fd84, %fd837;
	ld.const.f64 	%fd88, [const_DofToQuad+448];
	fma.rn.f64 	%fd486, %fd88, %fd25, 0d0000000000000000;
	ld.const.f64 	%fd89, [const_DofToQuad+456];
	fma.rn.f64 	%fd487, %fd89, %fd26, %fd486;
	ld.const.f64 	%fd90, [const_DofToQuad+464];
	fma.rn.f64 	%fd488, %fd90, %fd27, %fd487;
	ld.const.f64 	%fd91, [const_DofToQuad+472];
	fma.rn.f64 	%fd489, %fd91, %fd28, %fd488;
	ld.const.f64 	%fd92, [const_DofToQuad+480];
	fma.rn.f64 	%fd490, %fd92, %fd29, %fd489;
	ld.const.f64 	%fd93, [const_DofToQuad+488];
	fma.rn.f64 	%fd491, %fd93, %fd30, %fd490;
	ld.const.f64 	%fd94, [const_DofToQuad+496];
	fma.rn.f64 	%fd492, %fd94, %fd31, %fd491;
	ld.const.f64 	%fd95, [const_DofToQuad+504];
	fma.rn.f64 	%fd96, %fd95, %fd32, %fd492;
	mov.f64 	%fd838, 0d0000000000000000;
	@%p9 bra 	$L__BB193_22;
	ld.global.nc.f64 	%fd838, [%rd1+56];
$L__BB193_22:
	mul.f64 	%fd840, %fd96, %fd838;
	ld.const.f64 	%fd100, [const_DofToQuad+512];
	fma.rn.f64 	%fd494, %fd100, %fd25, 0d0000000000000000;
	ld.const.f64 	%fd101, [const_DofToQuad+520];
	fma.rn.f64 	%fd495, %fd101, %fd26, %fd494;
	ld.const.f64 	%fd102, [const_DofToQuad+528];
	fma.rn.f64 	%fd496, %fd102, %fd27, %fd495;
	ld.const.f64 	%fd103, [const_DofToQuad+536];
	fma.rn.f64 	%fd497, %fd103, %fd28, %fd496;
	ld.const.f64 	%fd104, [const_DofToQuad+544];
	fma.rn.f64 	%fd498, %fd104, %fd29, %fd497;
	ld.const.f64 	%fd105, [const_DofToQuad+552];
	fma.rn.f64 	%fd499, %fd105, %fd30, %fd498;
	ld.const.f64 	%fd106, [const_DofToQuad+560];
	fma.rn.f64 	%fd500, %fd106, %fd31, %fd499;
	ld.const.f64 	%fd107, [const_DofToQuad+568];
	fma.rn.f64 	%fd108, %fd107, %fd32, %fd500;
	mov.f64 	%fd839, 0d0000000000000000;
	@%p9 bra 	$L__BB193_24;
	ld.global.nc.f64 	%fd839, [%rd1+64];
$L__BB193_24:
	setp.gt.u32 	%p13, %r1, 71;
	mul.f64 	%fd501, %fd108, %fd839;
	ld.const.f64 	%fd502, [const_DofToQuad];
	fma.rn.f64 	%fd503, %fd502, %fd847, 0d0000000000000000;
	fma.rn.f64 	%fd504, %fd37, %fd846, %fd503;
	ld.const.f64 	%fd505, [const_DofToQuad+128];
	fma.rn.f64 	%fd506, %fd505, %fd845, %fd504;
	ld.const.f64 	%fd507, [const_DofToQuad+192];
	fma.rn.f64 	%fd508, %fd507, %fd844, %fd506;
	ld.const.f64 	%fd509, [const_DofToQuad+256];
	fma.rn.f64 	%fd510, %fd509, %fd843, %fd508;
	fma.rn.f64 	%fd511, %fd64, %fd842, %fd510;
	fma.rn.f64 	%fd512, %fd76, %fd841, %fd511;
	fma.rn.f64 	%fd513, %fd88, %fd840, %fd512;
	fma.rn.f64 	%fd514, %fd100, %fd501, %fd513;
	st.shared.f64 	[%r10], %fd514;
	ld.const.f64 	%fd515, [const_DofToQuad+8];
	fma.rn.f64 	%fd516, %fd515, %fd847, 0d0000000000000000;
	ld.const.f64 	%fd517, [const_DofToQuad+72];
	fma.rn.f64 	%fd518, %fd517, %fd846, %fd516;
	ld.const.f64 	%fd519, [const_DofToQuad+136];
	fma.rn.f64 	%fd520, %fd519, %fd845, %fd518;
	ld.const.f64 	%fd521, [const_DofToQuad+200];
	fma.rn.f64 	%fd522, %fd521, %fd844, %fd520;
	ld.const.f64 	%fd523, [const_DofToQuad+264];
	fma.rn.f64 	%fd524, %fd523, %fd843, %fd522;
	fma.rn.f64 	%fd525, %fd65, %fd842, %fd524;
	fma.rn.f64 	%fd526, %fd77, %fd841, %fd525;
	fma.rn.f64 	%fd527, %fd89, %fd840, %fd526;
	fma.rn.f64 	%fd528, %fd101, %fd501, %fd527;
	st.shared.f64 	[%r10+8], %fd528;
	ld.const.f64 	%fd529, [const_DofToQuad+16];
	fma.rn.f64 	%fd530, %fd529, %fd847, 0d0000000000000000;
	ld.const.f64 	%fd531, [const_DofToQuad+80];
	fma.rn.f64 	%fd532, %fd531, %fd846, %fd530;
	fma.rn.f64 	%fd533, %fd44, %fd845, %fd532;
	fma.rn.f64 	%fd534, %fd51, %fd844, %fd533;
	fma.rn.f64 	%fd535, %fd58, %fd843, %fd534;
	fma.rn.f64 	%fd536, %fd66, %fd842, %fd535;
	fma.rn.f64 	%fd537, %fd78, %fd841, %fd536;
	fma.rn.f64 	%fd538, %fd90, %fd840, %fd537;
	fma.rn.f64 	%fd539, %fd102, %fd501, %fd538;
	st.shared.f64 	[%r10+16], %fd539;
	ld.const.f64 	%fd540, [const_DofToQuad+24];
	fma.rn.f64 	%fd541, %fd540, %fd847, 0d0000000000000000;
	fma.rn.f64 	%fd542, %fd38, %fd846, %fd541;
	fma.rn.f64 	%fd543, %fd45, %fd845, %fd542;
	fma.rn.f64 	%fd544, %fd52, %fd844, %fd543;
	fma.rn.f64 	%fd545, %fd59, %fd843, %fd544;
	fma.rn.f64 	%fd546, %fd67, %fd842, %fd545;
	fma.rn.f64 	%fd547, %fd79, %fd841, %fd546;
	fma.rn.f64 	%fd548, %fd91, %fd840, %fd547;
	fma.rn.f64 	%fd549, %fd103, %fd501, %fd548;
	st.shared.f64 	[%r10+24], %fd549;
	ld.const.f64 	%fd550, [const_DofToQuad+32];
	fma.rn.f64 	%fd551, %fd550, %fd847, 0d0000000000000000;
	fma.rn.f64 	%fd552, %fd39, %fd846, %fd551;
	fma.rn.f64 	%fd553, %fd46, %fd845, %fd552;
	fma.rn.f64 	%fd554, %fd53, %fd844, %fd553;
	ld.const.f64 	%fd555, [const_DofToQuad+288];
	fma.rn.f64 	%fd556, %fd555, %fd843, %fd554;
	fma.rn.f64 	%fd557, %fd68, %fd842, %fd556;
	fma.rn.f64 	%fd558, %fd80, %fd841, %fd557;
	fma.rn.f64 	%fd559, %fd92, %fd840, %fd558;
	fma.rn.f64 	%fd560, %fd104, %fd501, %fd559;
	st.shared.f64 	[%r10+32], %fd560;
	ld.const.f64 	%fd561, [const_DofToQuad+40];
	fma.rn.f64 	%fd562, %fd561, %fd847, 0d0000000000000000;
	ld.const.f64 	%fd563, [const_DofToQuad+104];
	fma.rn.f64 	%fd564, %fd563, %fd846, %fd562;
	ld.const.f64 	%fd565, [const_DofToQuad+168];
	fma.rn.f64 	%fd566, %fd565, %fd845, %fd564;
	ld.const.f64 	%fd567, [const_DofToQuad+232];
	fma.rn.f64 	%fd568, %fd567, %fd844, %fd566;
	ld.const.f64 	%fd569, [const_DofToQuad+296];
	fma.rn.f64 	%fd570, %fd569, %fd843, %fd568;
	fma.rn.f64 	%fd571, %fd69, %fd842, %fd570;
	fma.rn.f64 	%fd572, %fd81, %fd841, %fd571;
	fma.rn.f64 	%fd573, %fd93, %fd840, %fd572;
	fma.rn.f64 	%fd574, %fd105, %fd501, %fd573;
	st.shared.f64 	[%r10+40], %fd574;
	ld.const.f64 	%fd575, [const_DofToQuad+48];
	fma.rn.f64 	%fd576, %fd575, %fd847, 0d0000000000000000;
	ld.const.f64 	%fd577, [const_DofToQuad+112];
	fma.rn.f64 	%fd578, %fd577, %fd846, %fd576;
	ld.const.f64 	%fd579, [const_DofToQuad+176];
	fma.rn.f64 	%fd580, %fd579, %fd845, %fd578;
	ld.const.f64 	%fd581, [const_DofToQuad+240];
	fma.rn.f64 	%fd582, %fd581, %fd844, %fd580;
	ld.const.f64 	%fd583, [const_DofToQuad+304];
	fma.rn.f64 	%fd584, %fd583, %fd843, %fd582;
	fma.rn.f64 	%fd585, %fd70, %fd842, %fd584;
	fma.rn.f64 	%fd586, %fd82, %fd841, %fd585;
	fma.rn.f64 	%fd587, %fd94, %fd840, %fd586;
	fma.rn.f64 	%fd588, %fd106, %fd501, %fd587;
	st.shared.f64 	[%r10+48], %fd588;
	ld.const.f64 	%fd589, [const_DofToQuad+56];
	fma.rn.f64 	%fd590, %fd589, %fd847, 0d0000000000000000;
	ld.const.f64 	%fd591, [const_DofToQuad+120];
	fma.rn.f64 	%fd592, %fd591, %fd846, %fd590;
	ld.const.f64 	%fd593, [const_DofToQuad+184];
	fma.rn.f64 	%fd594, %fd593, %fd845, %fd592;
	ld.const.f64 	%fd595, [const_DofToQuad+248];
	fma.rn.f64 	%fd596, %fd595, %fd844, %fd594;
	ld.const.f64 	%fd597, [const_DofToQuad+312];
	fma.rn.f64 	%fd598, %fd597, %fd843, %fd596;
	fma.rn.f64 	%fd599, %fd71, %fd842, %fd598;
	fma.rn.f64 	%fd600, %fd83, %fd841, %fd599;
	fma.rn.f64 	%fd601, %fd95, %fd840, %fd600;
	fma.rn.f64 	%fd602, %fd107, %fd501, %fd601;
	st.shared.f64 	[%r10+56], %fd602;
	bar.sync 	0;
	@%p13 bra 	$L__BB193_26;
	mov.u32 	%r27, %tid.y;
	mov.u32 	%r28, _ZZ42massMatrixMultiplyMonolithicConstantKernelILi8ELi9ELi2EEviPKdS1_S1_S1_PdE6s_tmp1;
	mad.lo.s32 	%r29, %r27, 5832, %r28;
	shr.u32 	%r30, %r1, 3;
	mad.lo.s32 	%r31, %r30, 72, %r29;
	mad.lo.s32 	%r32, %r30, 576, %r31;
	shl.b32 	%r33, %r1, 3;
	and.b32  	%r34, %r33, 56;
	add.s32 	%r35, %r32, %r34;
	ld.shared.f64 	%fd603, [%r35];
	ld.shared.f64 	%fd604, [%r35+72];
	ld.shared.f64 	%fd605, [%r35+144];
	ld.shared.f64 	%fd606, [%r35+216];
	ld.shared.f64 	%fd607, [%r35+288];
	ld.shared.f64 	%fd608, [%r35+360];
	ld.shared.f64 	%fd609, [%r35+432];
	ld.shared.f64 	%fd610, [%r35+504];
	ld.shared.f64 	%fd611, [%r35+576];
	ld.const.f64 	%fd612, [const_DofToQuad];
	fma.rn.f64 	%fd613, %fd612, %fd603, 0d0000000000000000;
	ld.const.f64 	%fd614, [const_DofToQuad+64];
	fma.rn.f64 	%fd615, %fd614, %fd604, %fd613;
	ld.const.f64 	%fd616, [const_DofToQuad+128];
	fma.rn.f64 	%fd617, %fd616, %fd605, %fd615;
	ld.const.f64 	%fd618, [const_DofToQuad+192];
	fma.rn.f64 	%fd619, %fd618, %fd606, %fd617;
	ld.const.f64 	%fd620, [const_DofToQuad+256];
	fma.rn.f64 	%fd621, %fd620, %fd607, %fd619;
	fma.rn.f64 	%fd622, %fd64, %fd608, %fd621;
	fma.rn.f64 	%fd623, %fd76, %fd609, %fd622;
	fma.rn.f64 	%fd624, %fd88, %fd610, %fd623;
	fma.rn.f64 	%fd625, %fd100, %fd611, %fd624;
	st.shared.f64 	[%r35], %fd625;
	ld.const.f64 	%fd626, [const_DofToQuad+8];
	fma.rn.f64 	%fd627, %fd626, %fd603, 0d0000000000000000;
	ld.const.f64 	%fd628, [const_DofToQuad+72];
	fma.rn.f64 	%fd629, %fd628, %fd604, %fd627;
	ld.const.f64 	%fd630, [const_DofToQuad+136];
	fma.rn.f64 	%fd631, %fd630, %fd605, %fd629;
	ld.const.f64 	%fd632, [const_DofToQuad+200];
	fma.rn.f64 	%fd633, %fd632, %fd606, %fd631;
	ld.const.f64 	%fd634, [const_DofToQuad+264];
	fma.rn.f64 	%fd635, %fd634, %fd607, %fd633;
	fma.rn.f64 	%fd636, %fd65, %fd608, %fd635;
	fma.rn.f64 	%fd637, %fd77, %fd609, %fd636;
	fma.rn.f64 	%fd638, %fd89, %fd610, %fd637;
	fma.rn.f64 	%fd639, %fd101, %fd611, %fd638;
	st.shared.f64 	[%r35+72], %fd639;
	ld.const.f64 	%fd640, [const_DofToQuad+16];
	fma.rn.f64 	%fd641, %fd640, %fd603, 0d0000000000000000;
	ld.const.f64 	%fd642, [const_DofToQuad+80];
	fma.rn.f64 	%fd643, %fd642, %fd604, %fd641;
	fma.rn.f64 	%fd644, %fd44, %fd605, %fd643;
	fma.rn.f64 	%fd645, %fd51, %fd606, %fd644;
	fma.rn.f64 	%fd646, %fd58, %fd607, %fd645;
	fma.rn.f64 	%fd647, %fd66, %fd608, %fd646;
	fma.rn.f64 	%fd648, %fd78, %fd609, %fd647;
	fma.rn.f64 	%fd649, %fd90, %fd610, %fd648;
	fma.rn.f64 	%fd650, %fd102, %fd611, %fd649;
	st.shared.f64 	[%r35+144], %fd650;
	ld.const.f64 	%fd651, [const_DofToQuad+24];
	fma.rn.f64 	%fd652, %fd651, %fd603, 0d0000000000000000;
	fma.rn.f64 	%fd653, %fd38, %fd604, %fd652;
	fma.rn.f64 	%fd654, %fd45, %fd605, %fd653;
	fma.rn.f64 	%fd655, %fd52, %fd606, %fd654;
	fma.rn.f64 	%fd656, %fd59, %fd607, %fd655;
	fma.rn.f64 	%fd657, %fd67, %fd608, %fd656;
	fma.rn.f64 	%fd658, %fd79, %fd609, %fd657;
	fma.rn.f64 	%fd659, %fd91, %fd610, %fd658;
	fma.rn.f64 	%fd660, %fd103, %fd611, %fd659;
	st.shared.f64 	[%r35+216], %fd660;
	ld.const.f64 	%fd661, [const_DofToQuad+32];
	fma.rn.f64 	%fd662, %fd661, %fd603, 0d0000000000000000;
	ld.const.f64 	%fd663, [const_DofToQuad+96];
	fma.rn.f64 	%fd664, %fd663, %fd604, %fd662;
	ld.const.f64 	%fd665, [const_DofToQuad+160];
	fma.rn.f64 	%fd666, %fd665, %fd605, %fd664;
	ld.const.f64 	%fd667, [const_DofToQuad+224];
	fma.rn.f64 	%fd668, %fd667, %fd606, %fd666;
	ld.const.f64 	%fd669, [const_DofToQuad+288];
	fma.rn.f64 	%fd670, %fd669, %fd607, %fd668;
	fma.rn.f64 	%fd671, %fd68, %fd608, %fd670;
	fma.rn.f64 	%fd672, %fd80, %fd609, %fd671;
	fma.rn.f64 	%fd673, %fd92, %fd610, %fd672;
	fma.rn.f64 	%fd674, %fd104, %fd611, %fd673;
	st.shared.f64 	[%r35+288], %fd674;
	ld.const.f64 	%fd675, [const_DofToQuad+40];
	fma.rn.f64 	%fd676, %fd675, %fd603, 0d0000000000000000;
	ld.const.f64 	%fd677, [const_DofToQuad+104];
	fma.rn.f64 	%fd678, %fd677, %fd604, %fd676;
	ld.const.f64 	%fd679, [const_DofToQuad+168];
	fma.rn.f64 	%fd680, %fd679, %fd605, %fd678;
	ld.const.f64 	%fd681, [const_DofToQuad+232];
	fma.rn.f64 	%fd682, %fd681, %fd606, %fd680;
	ld.const.f64 	%fd683, [const_DofToQuad+296];
	fma.rn.f64 	%fd684, %fd683, %fd607, %fd682;
	fma.rn.f64 	%fd685, %fd69, %fd608, %fd684;
	fma.rn.f64 	%fd686, %fd81, %fd609, %fd685;
	fma.rn.f64 	%fd687, %fd93, %fd610, %fd686;
	fma.rn.f64 	%fd688, %fd105, %fd611, %fd687;
	st.shared.f64 	[%r35+360], %fd688;
	ld.const.f64 	%fd689, [const_DofToQuad+48];
	fma.rn.f64 	%fd690, %fd689, %fd603, 0d0000000000000000;
	ld.const.f64 	%fd691, [const_DofToQuad+112];
	fma.rn.f64 	%fd692, %fd691, %fd604, %fd690;
	ld.const.f64 	%fd693, [const_DofToQuad+176];
	fma.rn.f64 	%fd694, %fd693, %fd605, %fd692;
	ld.const.f64 	%fd695, [const_DofToQuad+240];
	fma.rn.f64 	%fd696, %fd695, %fd606, %fd694;
	ld.const.f64 	%fd697, [const_DofToQuad+304];
	fma.rn.f64 	%fd698, %fd697, %fd607, %fd696;
	fma.rn.f64 	%fd699, %fd70, %fd608, %fd698;
	fma.rn.f64 	%fd700, %fd82, %fd609, %fd699;
	fma.rn.f64 	%fd701, %fd94, %fd610, %fd700;
	fma.rn.f64 	%fd702, %fd106, %fd611, %fd701;
	st.shared.f64 	[%r35+432], %fd702;
	ld.const.f64 	%fd703, [const_DofToQuad+56];
	fma.rn.f64 	%fd704, %fd703, %fd603, 0d0000000000000000;
	ld.const.f64 	%fd705, [const_DofToQuad+120];
	fma.rn.f64 	%fd706, %fd705, %fd604, %fd704;
	ld.const.f64 	%fd707, [const_DofToQuad+184];
	fma.rn.f64 	%fd708, %fd707, %fd605, %fd706;
	ld.const.f64 	%fd709, [const_DofToQuad+248];
	fma.rn.f64 	%fd710, %fd709, %fd606, %fd708;
	ld.const.f64 	%fd711, [const_DofToQuad+312];
	fma.rn.f64 	%fd712, %fd711, %fd607, %fd710;
	fma.rn.f64 	%fd713, %fd71, %fd608, %fd712;
	fma.rn.f64 	%fd714, %fd83, %fd609, %fd713;
	fma.rn.f64 	%fd715, %fd95, %fd610, %fd714;
	fma.rn.f64 	%fd716, %fd107, %fd611, %fd715;
	st.shared.f64 	[%r35+504], %fd716;
$L__BB193_26:
	setp.gt.u32 	%p14, %r1, 63;
	bar.sync 	0;
	@%p14 bra 	$L__BB193_28;
	mov.u32 	%r36, %tid.y;
	mov.u32 	%r37, _ZZ42massMatrixMultiplyMonolithicConstantKernelILi8ELi9ELi2EEviPKdS1_S1_S1_PdE6s_tmp1;
	mad.lo.s32 	%r38, %r36, 5832, %r37;
	shr.u32 	%r39, %r1, 3;
	mad.lo.s32 	%r40, %r39, 72, %r38;
	shl.b32 	%r41, %r1, 3;
	and.b32  	%r42, %r41, 56;
	add.s32 	%r43, %r40, %r42;
	ld.shared.f64 	%fd717, [%r43];
	ld.shared.f64 	%fd718, [%r43+648];
	ld.shared.f64 	%fd719, [%r43+1296];
	ld.shared.f64 	%fd720, [%r43+1944];
	ld.shared.f64 	%fd721, [%r43+2592];
	ld.shared.f64 	%fd722, [%r43+3240];
	ld.shared.f64 	%fd723, [%r43+3888];
	ld.shared.f64 	%fd724, [%r43+4536];
	ld.shared.f64 	%fd725, [%r43+5184];
	ld.const.f64 	%fd726, [const_DofToQuad];
	fma.rn.f64 	%fd727, %fd726, %fd717, 0d0000000000000000;
	ld.const.f64 	%fd728, [const_DofToQuad+64];
	fma.rn.f64 	%fd729, %fd728, %fd718, %fd727;
	ld.const.f64 	%fd730, [const_DofToQuad+128];
	fma.rn.f64 	%fd731, %fd730, %fd719, %fd729;
	ld.const.f64 	%fd732, [const_DofToQuad+192];
	fma.rn.f64 	%fd733, %fd732, %fd720, %fd731;
	ld.const.f64 	%fd734, [const_DofToQuad+256];
	fma.rn.f64 	%fd735, %fd734, %fd721, %fd733;
	fma.rn.f64 	%fd736, %fd64, %fd722, %fd735;
	fma.rn.f64 	%fd737, %fd76, %fd723, %fd736;
	fma.rn.f64 	%fd738, %fd88, %fd724, %fd737;
	fma.rn.f64 	%fd847, %fd100, %fd725, %fd738;
	ld.const.f64 	%fd739, [const_DofToQuad+8];
	fma.rn.f64 	%fd740, %fd739, %fd717, 0d0000000000000000;
	ld.const.f64 	%fd741, [const_DofToQuad+72];
	fma.rn.f64 	%fd742, %fd741, %fd718, %fd740;
	ld.const.f64 	%fd743, [const_DofToQuad+136];
	fma.rn.f64 	%fd744, %fd743, %fd719, %fd742;
	ld.const.f64 	%fd745, [const_DofToQuad+200];
	fma.rn.f64 	%fd746, %fd745, %fd720, %fd744;
	ld.const.f64 	%fd747, [const_DofToQuad+264];
	fma.rn.f64 	%fd748, %fd747, %fd721, %fd746;
	fma.rn.f64 	%fd749, %fd65, %fd722, %fd748;
	fma.rn.f64 	%fd750, %fd77, %fd723, %fd749;
	fma.rn.f64 	%fd751, %fd89, %fd724, %fd750;
	fma.rn.f64 	%fd846, %fd101, %fd725, %fd751;
	ld.const.f64 	%fd752, [const_DofToQuad+16];
	fma.rn.f64 	%fd753, %fd752, %fd717, 0d0000000000000000;
	ld.const.f64 	%fd754, [const_DofToQuad+80];
	fma.rn.f64 	%fd755, %fd754, %fd718, %fd753;
	fma.rn.f64 	%fd756, %fd44, %fd719, %fd755;
	fma.rn.f64 	%fd757, %fd51, %fd720, %fd756;
	fma.rn.f64 	%fd758, %fd58, %fd721, %fd757;
	fma.rn.f64 	%fd759, %fd66, %fd722, %fd758;
	fma.rn.f64 	%fd760, %fd78, %fd723, %fd759;
	fma.rn.f64 	%fd761, %fd90, %fd724, %fd760;
	fma.rn.f64 	%fd845, %fd102, %fd725, %fd761;
	ld.const.f64 	%fd762, [const_DofToQuad+24];
	fma.rn.f64 	%fd763, %fd762, %fd717, 0d0000000000000000;
	fma.rn.f64 	%fd764, %fd38, %fd718, %fd763;
	fma.rn.f64 	%fd765, %fd45, %fd719, %fd764;
	fma.rn.f64 	%fd766, %fd52, %fd720, %fd765;
	fma.rn.f64 	%fd767, %fd59, %fd721, %fd766;
	fma.rn.f64 	%fd768, %fd67, %fd722, %fd767;
	fma.rn.f64 	%fd769, %fd79, %fd723, %fd768;
	fma.rn.f64 	%fd770, %fd91, %fd724, %fd769;
	fma.rn.f64 	%fd844, %fd103, %fd725, %fd770;
	ld.const.f64 	%fd771, [const_DofToQuad+32];
	fma.rn.f64 	%fd772, %fd771, %fd717, 0d0000000000000000;
	ld.const.f64 	%fd773, [const_DofToQuad+96];
	fma.rn.f64 	%fd774, %fd773, %fd718, %fd772;
	ld.const.f64 	%fd775, [const_DofToQuad+160];
	fma.rn.f64 	%fd776, %fd775, %fd719, %fd774;
	ld.const.f64 	%fd777, [const_DofToQuad+224];
	fma.rn.f64 	%fd778, %fd777, %fd720, %fd776;
	ld.const.f64 	%fd779, [const_DofToQuad+288];
	fma.rn.f64 	%fd780, %fd779, %fd721, %fd778;
	fma.rn.f64 	%fd781, %fd68, %fd722, %fd780;
	fma.rn.f64 	%fd782, %fd80, %fd723, %fd781;
	fma.rn.f64 	%fd783, %fd92, %fd724, %fd782;
	fma.rn.f64 	%fd843, %fd104, %fd725, %fd783;
	ld.const.f64 	%fd784, [const_DofToQuad+40];
	fma.rn.f64 	%fd785, %fd784, %fd717, 0d0000000000000000;
	ld.const.f64 	%fd786, [const_DofToQuad+104];
	fma.rn.f64 	%fd787, %fd786, %fd718, %fd785;
	ld.const.f64 	%fd788, [const_DofToQuad+168];
	fma.rn.f64 	%fd789, %fd788, %fd719, %fd787;
	ld.const.f64 	%fd790, [const_DofToQuad+232];
	fma.rn.f64 	%fd791, %fd790, %fd720, %fd789;
	ld.const.f64 	%fd792, [const_DofToQuad+296];
	fma.rn.f64 	%fd793, %fd792, %fd721, %fd791;
	fma.rn.f64 	%fd794, %fd69, %fd722, %fd793;
	fma.rn.f64 	%fd795, %fd81, %fd723, %fd794;
	fma.rn.f64 	%fd796, %fd93, %fd724, %fd795;
	fma.rn.f64 	%fd842, %fd105, %fd725, %fd796;
	ld.const.f64 	%fd797, [const_DofToQuad+48];
	fma.rn.f64 	%fd798, %fd797, %fd717, 0d0000000000000000;
	ld.const.f64 	%fd799, [const_DofToQuad+112];
	fma.rn.f64 	%fd800, %fd799, %fd718, %fd798;
	ld.const.f64 	%fd801, [const_DofToQuad+176];
	fma.rn.f64 	%fd802, %fd801, %fd719, %fd800;
	ld.const.f64 	%fd803, [const_DofToQuad+240];
	fma.rn.f64 	%fd804, %fd803, %fd720, %fd802;
	ld.const.f64 	%fd805, [const_DofToQuad+304];
	fma.rn.f64 	%fd806, %fd805, %fd721, %fd804;
	fma.rn.f64 	%fd807, %fd70, %fd722, %fd806;
	fma.rn.f64 	%fd808, %fd82, %fd723, %fd807;
	fma.rn.f64 	%fd809, %fd94, %fd724, %fd808;
	fma.rn.f64 	%fd841, %fd106, %fd725, %fd809;
	ld.const.f64 	%fd810, [const_DofToQuad+56];
	fma.rn.f64 	%fd811, %fd810, %fd717, 0d0000000000000000;
	ld.const.f64 	%fd812, [const_DofToQuad+120];
	fma.rn.f64 	%fd813, %fd812, %fd718, %fd811;
	ld.const.f64 	%fd814, [const_DofToQuad+184];
	fma.rn.f64 	%fd815, %fd814, %fd719, %fd813;
	ld.const.f64 	%fd816, [const_DofToQuad+248];
	fma.rn.f64 	%fd817, %fd816, %fd720, %fd815;
	ld.const.f64 	%fd818, [const_DofToQuad+312];
	fma.rn.f64 	%fd819, %fd818, %fd721, %fd817;
	fma.rn.f64 	%fd820, %fd71, %fd722, %fd819;
	fma.rn.f64 	%fd821, %fd83, %fd723, %fd820;
	fma.rn.f64 	%fd822, %fd95, %fd724, %fd821;
	fma.rn.f64 	%fd840, %fd107, %fd725, %fd822;
$L__BB193_28:
	setp.gt.u32 	%p15, %r1, 63;
	setp.ge.s32 	%p16, %r3, %r11;
	bar.sync 	0;
	or.pred  	%p17, %p15, %p16;
	@%p17 bra 	$L__BB193_30;
	ld.param.u64 	%rd13, [_Z42massMatrixMultiplyMonolithicConstantKernelILi8ELi9ELi2EEviPKdS1_S1_S1_Pd_param_5];
	and.b32  	%r44, %r1, 63;
	shl.b32 	%r45, %r3, 9;
	or.b32  	%r46, %r44, %r45;
	cvta.to.global.u64 	%rd10, %rd13;
	mul.wide.s32 	%rd11, %r46, 8;
	add.s64 	%rd12, %rd10, %rd11;
	st.global.f64 	[%rd12], %fd847;
	st.global.f64 	[%rd12+512], %fd846;
	st.global.f64 	[%rd12+1024], %fd845;
	st.global.f64 	[%rd12+1536], %fd844;
	st.global.f64 	[%rd12+2048], %fd843;
	st.global.f64 	[%rd12+2560], %fd842;
	st.global.f64 	[%rd12+3072], %fd841;
	st.global.f64 	[%rd12+3584], %fd840;
$L__BB193_30:
	ret;

}
	// .globl	_Z32massMatrixMultiplyRegisterKernelILi8ELi10ELi1EEviPKdS1_S1_S1_Pd
.visible .entry _Z32massMatrixMultiplyRegisterKernelILi8ELi10ELi1EEviPKdS1_S1_S1_Pd(
	.param .u32 _Z32massMatrixMultiplyRegisterKernelILi8ELi10ELi1EEviPKdS1_S1_S1_Pd_param_0,
	.param .u64 .ptr .align 1 _Z32massMatrixMultiplyRegisterKernelILi8ELi10ELi1EEviPKdS1_S1_S1_Pd_param_1,
	.param .u64 .ptr .align 1 _Z32massMatrixMultiplyRegisterKernelILi8ELi10ELi1EEviPKdS1_S1_S1_Pd_param_2,
	.param .u64 .ptr .align 1 _Z32massMatrixMultiplyRegisterKernelILi8ELi10ELi1EEviPKdS1_S1_S1_Pd_param_3,
	.param .u64 .ptr .align 1 _Z32massMatrixMultiplyRegisterKernelILi8ELi10ELi1EEviPKdS1_S1_S1_Pd_param_4,
	.param .u64 .ptr .align 1 _Z32massMatrixMultiplyRegisterKernelILi8ELi10ELi1EEviPKdS1_S1_S1_Pd_param_5
)
{
	.reg .pred 	%p<13>;
	.reg .b16 	%rs<5>;
	.reg .b32 	%r<66>;
	.reg .b64 	%rd<22>;
	.reg .b64 	%fd<488>;
	// demoted variable
	.shared .align 8 .b8 _ZZ32massMatrixMultiplyRegisterKernelILi8ELi10ELi1EEviPKdS1_S1_S1_PdE6s_tmp1[8000];
	// demoted variable
	.shared .align 8 .b8 _ZZ32massMatrixMultiplyRegisterKernelILi8ELi10ELi1EEviPKdS1_S1_S1_PdE14s_oddDofToQuad[160];
	// demoted variable
	.shared .align 8 .b8 _ZZ32massMatrixMultiplyRegisterKernelILi8ELi10ELi1EEviPKdS1_S1_S1_PdE15s_evenDofToQuad[160];
	ld.param.u32 	%r10, [_Z32massMatrixMultiplyRegisterKernelILi8ELi10ELi1EEviPKdS1_S1_S1_Pd_param_0];
	ld.param.u64 	%rd2, [_Z32massMatrixMultiplyRegisterKernelILi8ELi10ELi1EEviPKdS1_S1_S1_Pd_param_2];
	ld.param.u64 	%rd3, [_Z32massMatrixMultiplyRegisterKernelILi8ELi10ELi1EEviPKdS1_S1_S1_Pd_param_3];
	ld.param.u64 	%rd4, [_Z32massMatrixMultiplyRegisterKernelILi8ELi10ELi1EEviPKdS1_S1_S1_Pd_param_4];
	mov.u32 	%r11, %tid.x;
	mov.u32 	%r2, %tid.y;
	mov.u32 	%r12, %ctaid.x;
	add.s32 	%r3, %r12, %r2;
	and.b32  	%r4, %r11, 7;
	setp.lt.s32 	%p2, %r3, %r10;
	setp.lt.u32 	%p3, %r11, 64;
	and.pred  	%p1, %p2, %p3;
	not.pred 	%p4, %p1;
	@%p4 bra 	$L__BB194_2;
	cvta.to.global.u64 	%rd6, %rd4;
	and.b32  	%r13, %r11, 56;
	or.b32  	%r14, %r4, %r13;
	shl.b32 	%r15, %r3, 9;
	or.b32  	%r16, %r14, %r15;
	mul.wide.s32 	%rd7, %r16, 8;
	add.s64 	%rd8, %rd6, %rd7;
	ld.global.nc.f64 	%fd479, [%rd8];
	ld.global.nc.f64 	%fd478, [%rd8+512];
	ld.global.nc.f64 	%fd477, [%rd8+1024];
	ld.global.nc.f64 	%fd476, [%rd8+1536];
	ld.global.nc.f64 	%fd475, [%rd8+2048];
	ld.global.nc.f64 	%fd474, [%rd8+2560];
	ld.global.nc.f64 	%fd473, [%rd8+3072];
	ld.global.nc.f64 	%fd472, [%rd8+3584];
$L__BB194_2:
	setp.ne.s32 	%p5, %r2, 0;
	setp.gt.u32 	%p6, %r11, 19;
	or.pred  	%p7, %p5, %p6;
	@%p7 bra 	$L__BB194_4;
	cvta.to.global.u64 	%rd9, %rd2;
	mul.wide.u32 	%rd10, %r11, 8;
	add.s64 	%rd11, %rd9, %rd10;
	ld.global.nc.f64 	%fd82, [%rd11];
	shl.b32 	%r17, %r11, 3;
	mov.u32 	%r18, _ZZ32massMatrixMultiplyRegisterKernelILi8ELi10ELi1EEviPKdS1_S1_S1_PdE14s_oddDofToQuad;
	add.s32 	%r19, %r18, %r17;
	st.shared.f64 	[%r19], %fd82;
	cvta.to.global.u64 	%rd12, %rd3;
	add.s64 	%rd13, %rd12, %rd10;
	ld.global.nc.f64 	%fd83, [%rd13];
	mov.u32 	%r20, _ZZ32massMatrixMultiplyRegisterKernelILi8ELi10ELi1EEviPKdS1_S1_S1_PdE15s_evenDofToQuad;
	add.s32 	%r21, %r20, %r17;
	st.shared.f64 	[%r21], %fd83;
$L__BB194_4:
	setp.gt.u32 	%p8, %r11, 63;
	bar.sync 	0;
	ld.shared.f64 	%fd17, [_ZZ32massMatrixMultiplyRegisterKernelILi8ELi10ELi1EEviPKdS1_S1_S1_PdE14s_oddDofToQuad];
	ld.shared.f64 	%fd18, [_ZZ32massMatrixMultiplyRegisterKernelILi8ELi10ELi1EEviPKdS1_S1_S1_PdE15s_evenDofToQuad];
	ld.shared.f64 	%fd19, [_ZZ32massMatrixMultiplyRegisterKernelILi8ELi10ELi1EEviPKdS1_S1_S1_PdE14s_oddDofToQuad+8];
	ld.shared.f64 	%fd20, [_ZZ32massMatrixMultiplyRegisterKernelILi8ELi10ELi1EEviPKdS1_S1_S1_PdE15s_evenDofToQuad+8];
	ld.shared.f64 	%fd21, [_ZZ32massMatrixMultiplyRegisterKernelILi8ELi10ELi1EEviPKdS1_S1_S1_PdE14s_oddDofToQuad+16];
	ld.shared.f64 	%fd22, [_ZZ32massMatrixMultiplyRegisterKernelILi8ELi10ELi1EEviPKdS1_S1_S1_PdE15s_evenDofToQuad+16];
	ld.shared.f64 	%fd23, [_ZZ32massMatrixMultiplyRegisterKernelILi8ELi10ELi1EEviPKdS1_S1_S1_PdE14s_oddDofToQuad+24];
	ld.shared.f64 	%fd24, [_ZZ32massMatrixMultiplyRegisterKernelILi8ELi10ELi1EEviPKdS1_S1_S1_PdE15s_evenDofToQuad+24];
	ld.shared.f64 	%fd25, [_ZZ32massMatrixMultiplyRegisterKernelILi8ELi10ELi1EEviPKdS1_S1_S1_PdE14s_oddDofToQuad+32];
	ld.shared.f64 	%fd26, [_ZZ32massMatrixMultiplyRegisterKernelILi8ELi10ELi1EEviPKdS1_S1_S1_PdE15s_evenDofToQuad+32];
	ld.shared.f64 	%fd27, [_ZZ32massMatrixMultiplyRegisterKernelILi8ELi10ELi1EEviPKdS1_S1_S1_PdE14s_oddDofToQuad+40];
	ld.shared.f64 	%fd28, [_ZZ32massMatrixMultiplyRegisterKernelILi8ELi10ELi1EEviPKdS1_S1_S1_PdE15s_evenDofToQuad+40];
	ld.shared.f64 	%fd29, [_ZZ32massMatrixMultiplyRegisterKernelILi8ELi10ELi1EEviPKdS1_S1_S1_PdE14s_oddDofToQuad+48];
	ld.shared.f64 	%fd30, [_ZZ32massMatrixMultiplyRegisterKernelILi8ELi10ELi1EEviPKdS1_S1_S1_PdE15s_evenDofToQuad+48];
	ld.shared.f64 	%fd31, [_ZZ32massMatrixMultiplyRegisterKernelILi8ELi10ELi1EEviPKdS1_S1_S1_PdE14s_oddDofToQuad+56];
	ld.shared.f64 	%fd32, [_ZZ32massMatrixMultiplyRegisterKernelILi8ELi10ELi1EEviPKdS1_S1_S1_PdE15s_evenDofToQuad+56];
	ld.shared.f64 	%fd33, [_ZZ32massMatrixMultiplyRegisterKernelILi8ELi10ELi1EEviPKdS1_S1_S1_PdE14s_oddDofToQuad+64];
	ld.shared.f64 	%fd34, [_ZZ32massMatrixMultiplyRegisterKernelILi8ELi10ELi1EEviPKdS1_S1_S1_PdE15s_evenDofToQuad+64];
	ld.shared.f64 	%fd35, [_ZZ32massMatrixMultiplyRegisterKernelILi8ELi10ELi1EEviPKdS1_S1_S1_PdE14s_oddDofToQuad+72];
	ld.shared.f64 	%fd36, [_ZZ32massMatrixMultiplyRegisterKernelILi8ELi10ELi1EEviPKdS1_S1_S1_PdE15s_evenDofToQuad+72];
	ld.shared.f64 	%fd37, [_ZZ32massMatrixMultiplyRegisterKernelILi8ELi10ELi1EEviPKdS1_S1_S1_PdE14s_oddDofToQuad+80];
	ld.shared.f64 	%fd38, [_ZZ32massMatrixMultiplyRegisterKernelILi8ELi10ELi1EEviPKdS1_S1_S1_PdE15s_evenDofToQuad+80];
	ld.shared.f64 	%fd39, [_ZZ32massMatrixMultiplyRegisterKernelILi8ELi10ELi1EEviPKdS1_S1_S1_PdE14s_oddDofToQuad+88];
	ld.shared.f64 	%fd40, [_ZZ32massMatrixMultiplyRegisterKernelILi8ELi10ELi1EEviPKdS1_S1_S1_PdE15s_evenDofToQuad+88];
	ld.shared.f64 	%fd41, [_ZZ32massMatrixMultiplyRegisterKernelILi8ELi10ELi1EEviPKdS1_S1_S1_PdE14s_oddDofToQuad+96];
	ld.shared.f64 	%fd42, [_ZZ32massMatrixMultiplyRegisterKernelILi8ELi10ELi1EEviPKdS1_S1_S1_PdE15s_evenDofToQuad+96];
	ld.shared.f64 	%fd43, [_ZZ32massMatrixMultiplyRegisterKernelILi8ELi10ELi1EEviPKdS1_S1_S1_PdE14s_oddDofToQuad+104];
	ld.shared.f64 	%fd44, [_ZZ32massMatrixMultiplyRegisterKernelILi8ELi10ELi1EEviPKdS1_S1_S1_PdE15s_evenDofToQuad+104];
	ld.shared.f64 	%fd45, [_ZZ32massMatrixMultiplyRegisterKernelILi8ELi10ELi1EEviPKdS1_S1_S1_PdE14s_oddDofToQuad+112];
	ld.shared.f64 	%fd46, [_ZZ32massMatrixMultiplyRegisterKernelILi8ELi10ELi1EEviPKdS1_S1_S1_PdE15s_evenDofToQuad+112];
	ld.shared.f64 	%fd47, [_ZZ32massMatrixMultiplyRegisterKernelILi8ELi10ELi1EEviPKdS1_S1_S1_PdE14s_oddDofToQuad+120];
	ld.shared.f64 	%fd48, [_ZZ32massMatrixMultiplyRegisterKernelILi8ELi10ELi1EEviPKdS1_S1_S1_PdE15s_evenDofToQuad+120];
	ld.shared.f64 	%fd49, [_ZZ32massMatrixMultiplyRegisterKernelILi8ELi10ELi1EEviPKdS1_S1_S1_PdE14s_oddDofToQuad+128];
	ld.shared.f64 	%fd50, [_ZZ32massMatrixMultiplyRegisterKernelILi8ELi10ELi1EEviPKdS1_S1_S1_PdE15s_evenDofToQuad+128];
	ld.shared.f64 	%fd51, [_ZZ32massMatrixMultiplyRegisterKernelILi8ELi10ELi1EEviPKdS1_S1_S1_PdE14s_oddDofToQuad+136];
	ld.shared.f64 	%fd52, [_ZZ32massMatrixMultiplyRegisterKernelILi8ELi10ELi1EEviPKdS1_S1_S1_PdE15s_evenDofToQuad+136];
	ld.shared.f64 	%fd53, [_ZZ32massMatrixMultiplyRegisterKernelILi8ELi10ELi1EEviPKdS1_S1_S1_PdE14s_oddDofToQuad+144];
	ld.shared.f64 	%fd54, [_ZZ32massMatrixMultiplyRegisterKernelILi8ELi10ELi1EEviPKdS1_S1_S1_PdE15s_evenDofToQuad+144];
	ld.shared.f64 	%fd55, [_ZZ32massMatrixMultiplyRegisterKernelILi8ELi10ELi1EEviPKdS1_S1_S1_PdE14s_oddDofToQuad+152];
	ld.shared.f64 	%fd56, [_ZZ32massMatrixMultiplyRegisterKernelILi8ELi10ELi1EEviPKdS1_S1_S1_PdE15s_evenDofToQuad+152];
	mov.u32 	%r22, _ZZ32massMatrixMultiplyRegisterKernelILi8ELi10ELi1EEviPKdS1_S1_S1_PdE6s_tmp1;
	mad.lo.s32 	%r23, %r2, 8000, %r22;
	shr.u32 	%r5, %r11, 3;
	mad.lo.s32 	%r6, %r5, 80, %r23;
	shl.b32 	%r24, %r4, 3;
	add.s32 	%r7, %r6, %r24;
	@%p8 bra 	$L__BB194_6;
	add.f64 	%fd84, %fd479, %fd472;
	sub.f64 	%fd85, %fd479, %fd472;
	add.f64 	%fd86, %fd478, %fd473;
	sub.f64 	%fd87, %fd478, %fd473;
	add.f64 	%fd88, %fd477, %fd474;
	sub.f64 	%fd89, %fd477, %fd474;
	add.f64 	%fd90, %fd476, %fd475;
	sub.f64 	%fd91, %fd476, %fd475;
	fma.rn.f64 	%fd92, %fd17, %fd84, 0d0000000000000000;
	fma.rn.f64 	%fd93, %fd18, %fd85, 0d0000000000000000;
	fma.rn.f64 	%fd94, %fd19, %fd86, %fd92;
	fma.rn.f64 	%fd95, %fd20, %fd87, %fd93;
	fma.rn.f64 	%fd96, %fd21, %fd88, %fd94;
	fma.rn.f64 	%fd97, %fd22, %fd89, %fd95;
	fma.rn.f64 	%fd98, %fd23, %fd90, %fd96;
	fma.rn.f64 	%fd99, %fd24, %fd91, %fd97;
	sub.f64 	%fd100, %fd98, %fd99;
	st.shared.f64 	[%r7+7200], %fd100;
	add.f64 	%fd101, %fd99, %fd98;
	st.shared.f64 	[%r7], %fd101;
	fma.rn.f64 	%fd102, %fd25, %fd84, 0d0000000000000000;
	fma.rn.f64 	%fd103, %fd26, %fd85, 0d0000000000000000;
	fma.rn.f64 	%fd104, %fd27, %fd86, %fd102;
	fma.rn.f64 	%fd105, %fd28, %fd87, %fd103;
	fma.rn.f64 	%fd106, %fd29, %fd88, %fd104;
	fma.rn.f64 	%fd107, %fd30, %fd89, %fd105;
	fma.rn.f64 	%fd108, %fd31, %fd90, %fd106;
	fma.rn.f64 	%fd109, %fd32, %fd91, %fd107;
	sub.f64 	%fd110, %fd108, %fd109;
	st.shared.f64 	[%r7+6400], %fd110;
	add.f64 	%fd111, %fd109, %fd108;
	st.shared.f64 	[%r7+800], %fd111;
	fma.rn.f64 	%fd112, %fd33, %fd84, 0d0000000000000000;
	fma.rn.f64 	%fd113, %fd34, %fd85, 0d0000000000000000;
	fma.rn.f64 	%fd114, %fd35, %fd86, %fd112;
	fma.rn.f64 	%fd115, %fd36, %fd87, %fd113;
	fma.rn.f64 	%fd116, %fd37, %fd88, %fd114;
	fma.rn.f64 	%fd117, %fd38, %fd89, %fd115;
	fma.rn.f64 	%fd118, %fd39, %fd90, %fd116;
	fma.rn.f64 	%fd119, %fd40, %fd91, %fd117;
	sub.f64 	%fd120, %fd118, %fd119;
	st.shared.f64 	[%r7+5600], %fd120;
	add.f64 	%fd121, %fd119, %fd118;
	st.shared.f64 	[%r7+1600], %fd121;
	fma.rn.f64 	%fd122, %fd41, %fd84, 0d0000000000000000;
	fma.rn.f64 	%fd123, %fd42, %fd85, 0d0000000000000000;
	fma.rn.f64 	%fd124, %fd43, %fd86, %fd122;
	fma.rn.f64 	%fd125, %fd44, %fd87, %fd123;
	fma.rn.f64 	%fd126, %fd45, %fd88, %fd124;
	fma.rn.f64 	%fd127, %fd46, %fd89, %fd125;
	fma.rn.f64 	%fd128, %fd47, %fd90, %fd126;
	fma.rn.f64 	%fd129, %fd48, %fd91, %fd127;
	sub.f64 	%fd130, %fd128, %fd129;
	st.shared.f64 	[%r7+4800], %fd130;
	add.f64 	%fd131, %fd129, %fd128;
	st.shared.f64 	[%r7+2400], %fd131;
	fma.rn.f64 	%fd132, %fd49, %fd84, 0d0000000000000000;
	fma.rn.f64 	%fd133, %fd50, %fd85, 0d0000000000000000;
	fma.rn.f64 	%fd134, %fd51, %fd86, %fd132;
	fma.rn.f64 	%fd135, %fd52, %fd87, %fd133;
	fma.rn.f64 	%fd136, %fd53, %fd88, %fd134;
	fma.rn.f64 	%fd137, %fd54, %fd89, %fd135;
	fma.rn.f64 	%fd138, %fd55, %fd90, %fd136;
	fma.rn.f64 	%fd139, %fd56, %fd91, %fd137;
	sub.f64 	%fd140, %fd138, %fd139;
	st.shared.f64 	[%r7+4000], %fd140;
	add.f64 	%fd141, %fd139, %fd138;
	st.shared.f64 	[%r7+3200], %fd141;
$L__BB194_6:
	bar.sync 	0;
	setp.gt.u32 	%p9, %r11, 79;
	mad.lo.s32 	%r25, %r5, 720, %r6;
	shl.b32 	%r26, %r4, 3;
	add.s32 	%r8, %r25, %r26;
	@%p9 bra 	$L__BB194_8;
	ld.shared.f64 	%fd142, [%r8];
	ld.shared.f64 	%fd143, [%r8+560];
	add.f64 	%fd144, %fd142, %fd143;
	sub.f64 	%fd145, %fd142, %fd143;
	ld.shared.f64 	%fd146, [%r8+80];
	ld.shared.f64 	%fd147, [%r8+480];
	add.f64 	%fd148, %fd146, %fd147;
	sub.f64 	%fd149, %fd146, %fd147;
	ld.shared.f64 	%fd150, [%r8+160];
	ld.shared.f64 	%fd151, [%r8+400];
	add.f64 	%fd152, %fd150, %fd151;
	sub.f64 	%fd153, %fd150, %fd151;
	ld.shared.f64 	%fd154, [%r8+240];
	ld.shared.f64 	%fd155, [%r8+320];
	add.f64 	%fd156, %fd154, %fd155;
	sub.f64 	%fd157, %fd154, %fd155;
	fma.rn.f64 	%fd158, %fd17, %fd144, 0d0000000000000000;
	fma.rn.f64 	%fd159, %fd18, %fd145, 0d0000000000000000;
	fma.rn.f64 	%fd160, %fd19, %fd148, %fd158;
	fma.rn.f64 	%fd161, %fd20, %fd149, %fd159;
	fma.rn.f64 	%fd162, %fd21, %fd152, %fd160;
	fma.rn.f64 	%fd163, %fd22, %fd153, %fd161;
	fma.rn.f64 	%fd164, %fd23, %fd156, %fd162;
	fma.rn.f64 	%fd165, %fd24, %fd157, %fd163;
	sub.f64 	%fd166, %fd164, %fd165;
	st.shared.f64 	[%r8+720], %fd166;
	add.f64 	%fd167, %fd165, %fd164;
	st.shared.f64 	[%r8], %fd167;
	fma.rn.f64 	%fd168, %fd25, %fd144, 0d0000000000000000;
	fma.rn.f64 	%fd169, %fd26, %fd145, 0d0000000000000000;
	fma.rn.f64 	%fd170, %fd27, %fd148, %fd168;
	fma.rn.f64 	%fd171, %fd28, %fd149, %fd169;
	fma.rn.f64 	%fd172, %fd29, %fd152, %fd170;
	fma.rn.f64 	%fd173, %fd30, %fd153, %fd171;
	fma.rn.f64 	%fd174, %fd31, %fd156, %fd172;
	fma.rn.f64 	%fd175, %fd32, %fd157, %fd173;
	sub.f64 	%fd176, %fd174, %fd175;
	st.shared.f64 	[%r8+640], %fd176;
	add.f64 	%fd177, %fd175, %fd174;
	st.shared.f64 	[%r8+80], %fd177;
	fma.rn.f64 	%fd178, %fd33, %fd144, 0d0000000000000000;
	fma.rn.f64 	%fd179, %fd34, %fd145, 0d0000000000000000;
	fma.rn.f64 	%fd180, %fd35, %fd148, %fd178;
	fma.rn.f64 	%fd181, %fd36, %fd149, %fd179;
	fma.rn.f64 	%fd182, %fd37, %fd152, %fd180;
	fma.rn.f64 	%fd183, %fd38, %fd153, %fd181;
	fma.rn.f64 	%fd184, %fd39, %fd156, %fd182;
	fma.rn.f64 	%fd185, %fd40, %fd157, %fd183;
	sub.f64 	%fd186, %fd184, %fd185;
	st.shared.f64 	[%r8+560], %fd186;
	add.f64 	%fd187, %fd185, %fd184;
	st.shared.f64 	[%r8+160], %fd187;
	fma.rn.f64 	%fd188, %fd41, %fd144, 0d0000000000000000;
	fma.rn.f64 	%fd189, %fd42, %fd145, 0d0000000000000000;
	fma.rn.f64 	%fd190, %fd43, %fd148, %fd188;
	fma.rn.f64 	%fd191, %fd44, %fd149, %fd189;
	fma.rn.f64 	%fd192, %fd45, %fd152, %fd190;
	fma.rn.f64 	%fd193, %fd46, %fd153, %fd191;
	fma.rn.f64 	%fd194, %fd47, %fd156, %fd192;
	fma.rn.f64 	%fd195, %fd48, %fd157, %fd193;
	sub.f64 	%fd196, %fd194, %fd195;
	st.shared.f64 	[%r8+480], %fd196;
	add.f64 	%fd197, %fd195, %fd194;
	st.shared.f64 	[%r8+240], %fd197;
	fma.rn.f64 	%fd198, %fd49, %fd144, 0d0000000000000000;
	fma.rn.f64 	%fd199, %fd50, %fd145, 0d0000000000000000;
	fma.rn.f64 	%fd200, %fd51, %fd148, %fd198;
	fma.rn.f64 	%fd201, %fd52, %fd149, %fd199;
	fma.rn.f64 	%fd202, %fd53, %fd152, %fd200;
	fma.rn.f64 	%fd203, %fd54, %fd153, %fd201;
	fma.rn.f64 	%fd204, %fd55, %fd156, %fd202;
	fma.rn.f64 	%fd205, %fd56, %fd157, %fd203;
	sub.f64 	%fd206, %fd204, %fd205;
	st.shared.f64 	[%r8+400], %fd206;
	add.f64 	%fd207, %fd205, %fd204;
	st.shared.f64 	[%r8+320], %fd207;
$L__BB194_8:
	ld.param.u64 	%rd20, [_Z32massMatrixMultiplyRegisterKernelILi8ELi10ELi1EEviPKdS1_S1_S1_Pd_param_1];
	mov.u32 	%r27, %tid.x;
	setp.gt.u32 	%p10, %r27, 79;
	bar.sync 	0;
	cvt.u16.u32 	%rs1, %r27;
	mul.hi.u16 	%rs2, %rs1, 6554;
	mul.lo.s16 	%rs3, %rs2, 10;
	sub.s16 	%rs4, %rs1, %rs3;
	mov.u32 	%r28, %tid.y;
	mov.u32 	%r29, _ZZ32massMatrixMultiplyRegisterKernelILi8ELi10ELi1EEviPKdS1_S1_S1_PdE6s_tmp1;
	mad.lo.s32 	%r30, %r28, 8000, %r29;
	mul.wide.u16 	%r31, %rs2, 800;
	add.s32 	%r32, %r30, %r31;
	mul.wide.u16 	%r33, %rs4, 80;
	add.s32 	%r34, %r32, %r33;
	ld.shared.f64 	%fd208, [%r34];
	ld.shared.f64 	%fd209, [%r34+56];
	add.f64 	%fd210, %fd208, %fd209;
	sub.f64 	%fd211, %fd208, %fd209;
	ld.shared.f64 	%fd212, [%r34+8];
	ld.shared.f64 	%fd213, [%r34+48];
	add.f64 	%fd214, %fd212, %fd213;
	sub.f64 	%fd215, %fd212, %fd213;
	ld.shared.f64 	%fd216, [%r34+16];
	ld.shared.f64 	%fd217, [%r34+40];
	add.f64 	%fd218, %fd216, %fd217;
	sub.f64 	%fd219, %fd216, %fd217;
	ld.shared.f64 	%fd220, [%r34+24];
	ld.shared.f64 	%fd221, [%r34+32];
	add.f64 	%fd222, %fd220, %fd221;
	sub.f64 	%fd223, %fd220, %fd221;
	mov.u32 	%r35, %ctaid.x;
	add.s32 	%r36, %r35, %r28;
	mov.b32 	%r37, {%rs4, %rs2};
	mov.b32 	%r38, 9;
	mov.b32 	%r39, 25610;
	dp2a.lo.u32.u32 	%r40, %r37, %r39, %r38;
	mad.lo.s32 	%r41, %r36, 1000, %r40;
	fma.rn.f64 	%fd224, %fd17, %fd210, 0d0000000000000000;
	fma.rn.f64 	%fd225, %fd18, %fd211, 0d0000000000000000;
	fma.rn.f64 	%fd226, %fd19, %fd214, %fd224;
	fma.rn.f64 	%fd227, %fd20, %fd215, %fd225;
	fma.rn.f64 	%fd228, %fd21, %fd218, %fd226;
	fma.rn.f64 	%fd229, %fd22, %fd219, %fd227;
	fma.rn.f64 	%fd230, %fd23, %fd222, %fd228;
	fma.rn.f64 	%fd231, %fd24, %fd223, %fd229;
	cvta.to.global.u64 	%rd14, %rd20;
	mul.wide.s32 	%rd15, %r41, 8;
	add.s64 	%rd16, %rd14, %rd15;
	ld.global.nc.f64 	%fd232, [%rd16];
	ld.global.nc.f64 	%fd233, [%rd16+-72];
	sub.f64 	%fd234, %fd230, %fd231;
	mul.f64 	%fd235, %fd234, %fd232;
	add.f64 	%fd236, %fd230, %fd231;
	mul.f64 	%fd487, %fd236, %fd233;
	fma.rn.f64 	%fd237, %fd25, %fd210, 0d0000000000000000;
	fma.rn.f64 	%fd238, %fd26, %fd211, 0d0000000000000000;
	fma.rn.f64 	%fd239, %fd27, %fd214, %fd237;
	fma.rn.f64 	%fd240, %fd28, %fd215, %fd238;
	fma.rn.f64 	%fd241, %fd29, %fd218, %fd239;
	fma.rn.f64 	%fd242, %fd30, %fd219, %fd240;
	fma.rn.f64 	%fd243, %fd31, %fd222, %fd241;
	fma.rn.f64 	%fd244, %fd32, %fd223, %fd242;
	ld.global.nc.f64 	%fd245, [%rd16+-8];
	ld.global.nc.f64 	%fd246, [%rd16+-64];
	sub.f64 	%fd247, %fd243, %fd244;
	mul.f64 	%fd248, %fd247, %fd245;
	add.f64 	%fd249, %fd243, %fd244;
	mul.f64 	%fd486, %fd249, %fd246;
	fma.rn.f64 	%fd250, %fd33, %fd210, 0d0000000000000000;
	fma.rn.f64 	%fd251, %fd34, %fd211, 0d0000000000000000;
	fma.rn.f64 	%fd252, %fd35, %fd214, %fd250;
	fma.rn.f64 	%fd253, %fd36, %fd215, %fd251;
	fma.rn.f64 	%fd254, %fd37, %fd218, %fd252;
	fma.rn.f64 	%fd255, %fd38, %fd219, %fd253;
	fma.rn.f64 	%fd256, %fd39, %fd222, %fd254;
	fma.rn.f64 	%fd257, %fd40, %fd223, %fd255;
	ld.global.nc.f64 	%fd258, [%rd16+-16];
	ld.global.nc.f64 	%fd259, [%rd16+-56];
	sub.f64 	%fd260, %fd256, %fd257;
	mul.f64 	%fd480, %fd260, %fd258;
	add.f64 	%fd261, %fd256, %fd257;
	mul.f64 	%fd485, %fd261, %fd259;
	fma.rn.f64 	%fd262, %fd41, %fd210, 0d0000000000000000;
	fma.rn.f64 	%fd263, %fd42, %fd211, 0d0000000000000000;
	fma.rn.f64 	%fd264, %fd43, %fd214, %fd262;
	fma.rn.f64 	%fd265, %fd44, %fd215, %fd263;
	fma.rn.f64 	%fd266, %fd45, %fd218, %fd264;
	fma.rn.f64 	%fd267, %fd46, %fd219, %fd265;
	fma.rn.f64 	%fd268, %fd47, %fd222, %fd266;
	fma.rn.f64 	%fd269, %fd48, %fd223, %fd267;
	ld.global.nc.f64 	%fd270, [%rd16+-24];
	ld.global.nc.f64 	%fd271, [%rd16+-48];
	sub.f64 	%fd272, %fd268, %fd269;
	mul.f64 	%fd481, %fd272, %fd270;
	add.f64 	%fd273, %fd268, %fd269;
	mul.f64 	%fd484, %fd273, %fd271;
	fma.rn.f64 	%fd274, %fd49, %fd210, 0d0000000000000000;
	fma.rn.f64 	%fd275, %fd50, %fd211, 0d0000000000000000;
	fma.rn.f64 	%fd276, %fd51, %fd214, %fd274;
	fma.rn.f64 	%fd277, %fd52, %fd215, %fd275;
	fma.rn.f64 	%fd278, %fd53, %fd218, %fd276;
	fma.rn.f64 	%fd279, %fd54, %fd219, %fd277;
	fma.rn.f64 	%fd280, %fd55, %fd222, %fd278;
	fma.rn.f64 	%fd281, %fd56, %fd223, %fd279;
	ld.global.nc.f64 	%fd282, [%rd16+-32];
	ld.global.nc.f64 	%fd283, [%rd16+-40];
	sub.f64 	%fd284, %fd280, %fd281;
	mul.f64 	%fd482, %fd284, %fd282;
	add.f64 	%fd285, %fd280, %fd281;
	mul.f64 	%fd483, %fd285, %fd283;
	bar.sync 	0;
	add.f64 	%fd286, %fd487, %fd235;
	sub.f64 	%fd287, %fd487, %fd235;
	add.f64 	%fd288, %fd486, %fd248;
	sub.f64 	%fd289, %fd486, %fd248;
	add.f64 	%fd290, %fd485, %fd480;
	sub.f64 	%fd291, %fd485, %fd480;
	add.f64 	%fd292, %fd484, %fd481;
	sub.f64 	%fd293, %fd484, %fd481;
	add.f64 	%fd294, %fd483, %fd482;
	sub.f64 	%fd295, %fd483, %fd482;
	fma.rn.f64 	%fd296, %fd17, %fd286, 0d0000000000000000;
	fma.rn.f64 	%fd297, %fd18, %fd287, 0d0000000000000000;
	fma.rn.f64 	%fd298, %fd25, %fd288, %fd296;
	fma.rn.f64 	%fd299, %fd26, %fd289, %fd297;
	fma.rn.f64 	%fd300, %fd33, %fd290, %fd298;
	fma.rn.f64 	%fd301, %fd34, %fd291, %fd299;
	fma.rn.f64 	%fd302, %fd41, %fd292, %fd300;
	fma.rn.f64 	%fd303, %fd42, %fd293, %fd301;
	fma.rn.f64 	%fd304, %fd49, %fd294, %fd302;
	fma.rn.f64 	%fd305, %fd50, %fd295, %fd303;
	sub.f64 	%fd306, %fd304, %fd305;
	st.shared.f64 	[%r34+56], %fd306;
	add.f64 	%fd307, %fd304, %fd305;
	st.shared.f64 	[%r34], %fd307;
	fma.rn.f64 	%fd308, %fd19, %fd286, 0d0000000000000000;
	fma.rn.f64 	%fd309, %fd20, %fd287, 0d0000000000000000;
	fma.rn.f64 	%fd310, %fd27, %fd288, %fd308;
	fma.rn.f64 	%fd311, %fd28, %fd289, %fd309;
	fma.rn.f64 	%fd312, %fd35, %fd290, %fd310;
	fma.rn.f64 	%fd313, %fd36, %fd291, %fd311;
	fma.rn.f64 	%fd314, %fd43, %fd292, %fd312;
	fma.rn.f64 	%fd315, %fd44, %fd293, %fd313;
	fma.rn.f64 	%fd316, %fd51, %fd294, %fd314;
	fma.rn.f64 	%fd317, %fd52, %fd295, %fd315;
	sub.f64 	%fd318, %fd316, %fd317;
	st.shared.f64 	[%r34+48], %fd318;
	add.f64 	%fd319, %fd316, %fd317;
	st.shared.f64 	[%r34+8], %fd319;
	fma.rn.f64 	%fd320, %fd21, %fd286, 0d0000000000000000;
	fma.rn.f64 	%fd321, %fd22, %fd287, 0d0000000000000000;
	fma.rn.f64 	%fd322, %fd29, %fd288, %fd320;
	fma.rn.f64 	%fd323, %fd30, %fd289, %fd321;
	fma.rn.f64 	%fd324, %fd37, %fd290, %fd322;
	fma.rn.f64 	%fd325, %fd38, %fd291, %fd323;
	fma.rn.f64 	%fd326, %fd45, %fd292, %fd324;
	fma.rn.f64 	%fd327, %fd46, %fd293, %fd325;
	fma.rn.f64 	%fd328, %fd53, %fd294, %fd326;
	fma.rn.f64 	%fd329, %fd54, %fd295, %fd327;
	sub.f64 	%fd330, %fd328, %fd329;
	st.shared.f64 	[%r34+40], %fd330;
	add.f64 	%fd331, %fd328, %fd329;
	st.shared.f64 	[%r34+16], %fd331;
	fma.rn.f64 	%fd332, %fd23, %fd286, 0d0000000000000000;
	fma.rn.f64 	%fd333, %fd24, %fd287, 0d0000000000000000;
	fma.rn.f64 	%fd334, %fd31, %fd288, %fd332;
	fma.rn.f64 	%fd335, %fd32, %fd289, %fd333;
	fma.rn.f64 	%fd336, %fd39, %fd290, %fd334;
	fma.rn.f64 	%fd337, %fd40, %fd291, %fd335;
	fma.rn.f64 	%fd338, %fd47, %fd292, %fd336;
	fma.rn.f64 	%fd339, %fd48, %fd293, %fd337;
	fma.rn.f64 	%fd340, %fd55, %fd294, %fd338;
	fma.rn.f64 	%fd341, %fd56, %fd295, %fd339;
	sub.f64 	%fd342, %fd340, %fd341;
	st.shared.f64 	[%r34+32], %fd342;
	add.f64 	%fd343, %fd340, %fd341;
	st.shared.f64 	[%r34+24], %fd343;
	bar.sync 	0;
	@%p10 bra 	$L__BB194_10;
	mov.u32 	%r42, %tid.y;
	mov.u32 	%r43, _ZZ32massMatrixMultiplyRegisterKernelILi8ELi10ELi1EEviPKdS1_S1_S1_PdE6s_tmp1;
	mad.lo.s32 	%r44, %r42, 8000, %r43;
	mov.u32 	%r45, %tid.x;
	shr.u32 	%r46, %r45, 3;
	mad.lo.s32 	%r47, %r46, 80, %r44;
	mad.lo.s32 	%r48, %r46, 720, %r47;
	shl.b32 	%r49, %r45, 3;
	and.b32  	%r50, %r49, 56;
	add.s32 	%r51, %r48, %r50;
	ld.shared.f64 	%fd344, [%r51];
	ld.shared.f64 	%fd345, [%r51+720];
	add.f64 	%fd346, %fd344, %fd345;
	sub.f64 	%fd347, %fd344, %fd345;
	ld.shared.f64 	%fd348, [%r51+80];
	ld.shared.f64 	%fd349, [%r51+640];
	add.f64 	%fd350, %fd348, %fd349;
	sub.f64 	%fd351, %fd348, %fd349;
	ld.shared.f64 	%fd352, [%r51+160];
	ld.shared.f64 	%fd353, [%r51+560];
	add.f64 	%fd354, %fd352, %fd353;
	sub.f64 	%fd355, %fd352, %fd353;
	ld.shared.f64 	%fd356, [%r51+240];
	ld.shared.f64 	%fd357, [%r51+480];
	add.f64 	%fd358, %fd356, %fd357;
	sub.f64 	%fd359, %fd356, %fd357;
	ld.shared.f64 	%fd360, [%r51+320];
	ld.shared.f64 	%fd361, [%r51+400];
	add.f64 	%fd362, %fd360, %fd361;
	sub.f64 	%fd363, %fd360, %fd361;
	fma.rn.f64 	%fd364, %fd17, %fd346, 0d0000000000000000;
	fma.rn.f64 	%fd365, %fd18, %fd347, 0d0000000000000000;
	fma.rn.f64 	%fd366, %fd25, %fd350, %fd364;
	fma.rn.f64 	%fd367, %fd26, %fd351, %fd365;
	fma.rn.f64 	%fd368, %fd33, %fd354, %fd366;
	fma.rn.f64 	%fd369, %fd34, %fd355, %fd367;
	fma.rn.f64 	%fd370, %fd41, %fd358, %fd368;
	fma.rn.f64 	%fd371, %fd42, %fd359, %fd369;
	fma.rn.f64 	%fd372, %fd49, %fd362, %fd370;
	fma.rn.f64 	%fd373, %fd50, %fd363, %fd371;
	sub.f64 	%fd374, %fd372, %fd373;
	st.shared.f64 	[%r51+560], %fd374;
	add.f64 	%fd375, %fd372, %fd373;
	st.shared.f64 	[%r51], %fd375;
	fma.rn.f64 	%fd376, %fd19, %fd346, 0d0000000000000000;
	fma.rn.f64 	%fd377, %fd20, %fd347, 0d0000000000000000;
	fma.rn.f64 	%fd378, %fd27, %fd350, %fd376;
	fma.rn.f64 	%fd379, %fd28, %fd351, %fd377;
	fma.rn.f64 	%fd380, %fd35, %fd354, %fd378;
	fma.rn.f64 	%fd381, %fd36, %fd355, %fd379;
	fma.rn.f64 	%fd382, %fd43, %fd358, %fd380;
	fma.rn.f64 	%fd383, %fd44, %fd359, %fd381;
	fma.rn.f64 	%fd384, %fd51, %fd362, %fd382;
	fma.rn.f64 	%fd385, %fd52, %fd363, %fd383;
	sub.f64 	%fd386, %fd384, %fd385;
	st.shared.f64 	[%r51+480], %fd386;
	add.f64 	%fd387, %fd384, %fd385;
	st.shared.f64 	[%r51+80], %fd387;
	fma.rn.f64 	%fd388, %fd21, %fd346, 0d0000000000000000;
	fma.rn.f64 	%fd389, %fd22, %fd347, 0d0000000000000000;
	fma.rn.f64 	%fd390, %fd29, %fd350, %fd388;
	fma.rn.f64 	%fd391, %fd30, %fd351, %fd389;
	fma.rn.f64 	%fd392, %fd37, %fd354, %fd390;
	fma.rn.f64 	%fd393, %fd38, %fd355, %fd391;
	fma.rn.f64 	%fd394, %fd45, %fd358, %fd392;
	fma.rn.f64 	%fd395, %fd46, %fd359, %fd393;
	fma.rn.f64 	%fd396, %fd53, %fd362, %fd394;
	fma.rn.f64 	%fd397, %fd54, %fd363, %fd395;
	sub.f64 	%fd398, %fd396, %fd397;
	st.shared.f64 	[%r51+400], %fd398;
	add.f64 	%fd399, %fd396, %fd397;
	st.shared.f64 	[%r51+160], %fd399;
	fma.rn.f64 	%fd400, %fd23, %fd346, 0d0000000000000000;
	fma.rn.f64 	%fd401, %fd24, %fd347, 0d0000000000000000;
	fma.rn.f64 	%fd402, %fd31, %fd350, %fd400;
	fma.rn.f64 	%fd403, %fd32, %fd351, %fd401;
	fma.rn.f64 	%fd404, %fd39, %fd354, %fd402;
	fma.rn.f64 	%fd405, %fd40, %fd355, %fd403;
	fma.rn.f64 	%fd406, %fd47, %fd358, %fd404;
	fma.rn.f64 	%fd407, %fd48, %fd359, %fd405;
	fma.rn.f64 	%fd408, %fd55, %fd362, %fd406;
	fma.rn.f64 	%fd409, %fd56, %fd363, %fd407;
	sub.f64 	%fd410, %fd408, %fd409;
	st.shared.f64 	[%r51+320], %fd410;
	add.f64 	%fd411, %fd408, %fd409;
	st.shared.f64 	[%r51+240], %fd411;
$L__BB194_10:
	mov.u32 	%r9, %tid.x;
	setp.gt.u32 	%p11, %r9, 63;
	bar.sync 	0;
	@%p11 bra 	$L__BB194_12;
	mov.u32 	%r52, %tid.y;
	mov.u32 	%r53, _ZZ32massMatrixMultiplyRegisterKernelILi8ELi10ELi1EEviPKdS1_S1_S1_PdE6s_tmp1;
	mad.lo.s32 	%r54, %r52, 8000, %r53;
	shr.u32 	%r55, %r9, 3;
	mad.lo.s32 	%r56, %r55, 80, %r54;
	shl.b32 	%r57, %r9, 3;
	and.b32  	%r58, %r57, 56;
	add.s32 	%r59, %r56, %r58;
	ld.shared.f64 	%fd412, [%r59];
	ld.shared.f64 	%fd413, [%r59+7200];
	add.f64 	%fd414, %fd412, %fd413;
	sub.f64 	%fd415, %fd412, %fd413;
	ld.shared.f64 	%fd416, [%r59+800];
	ld.shared.f64 	%fd417, [%r59+6400];
	add.f64 	%fd418, %fd416, %fd417;
	sub.f64 	%fd419, %fd416, %fd417;
	ld.shared.f64 	%fd420, [%r59+1600];
	ld.shared.f64 	%fd421, [%r59+5600];
	add.f64 	%fd422, %fd420, %fd421;
	sub.f64 	%fd423, %fd420, %fd421;
	ld.shared.f64 	%fd424, [%r59+2400];
	ld.shared.f64 	%fd425, [%r59+4800];
	add.f64 	%fd426, %fd424, %fd425;
	sub.f64 	%fd427, %fd424, %fd425;
	ld.shared.f64 	%fd428, [%r59+3200];
	ld.shared.f64 	%fd429, [%r59+4000];
	add.f64 	%fd430, %fd428, %fd429;
	sub.f64 	%fd431, %fd428, %fd429;
	fma.rn.f64 	%fd432, %fd17, %fd414, 0d0000000000000000;
	fma.rn.f64 	%fd433, %fd18, %fd415, 0d0000000000000000;
	fma.rn.f64 	%fd434, %fd25, %fd418, %fd432;
	fma.rn.f64 	%fd435, %fd26, %fd419, %fd433;
	fma.rn.f64 	%fd436, %fd33, %fd422, %fd434;
	fma.rn.f64 	%fd437, %fd34, %fd423, %fd435;
	fma.rn.f64 	%fd438, %fd41, %fd426, %fd436;
	fma.rn.f64 	%fd439, %fd42, %fd427, %fd437;
	fma.rn.f64 	%fd440, %fd49, %fd430, %fd438;
	fma.rn.f64 	%fd441, %fd50, %fd431, %fd439;
	sub.f64 	%fd480, %fd440, %fd441;
	add.f64 	%fd487, %fd440, %fd441;
	fma.rn.f64 	%fd442, %fd19, %fd414, 0d0000000000000000;
	fma.rn.f64 	%fd443, %fd20, %fd415, 0d0000000000000000;
	fma.rn.f64 	%fd444, %fd27, %fd418, %fd442;
	fma.rn.f64 	%fd445, %fd28, %fd419, %fd443;
	fma.rn.f64 	%fd446, %fd35, %fd422, %fd444;
	fma.rn.f64 	%fd447, %fd36, %fd423, %fd445;
	fma.rn.f64 	%fd448, %fd43, %fd426, %fd446;
	fma.rn.f64 	%fd449, %fd44, %fd427, %fd447;
	fma.rn.f64 	%fd450, %fd51, %fd430, %fd448;
	fma.rn.f64 	%fd451, %fd52, %fd431, %fd449;
	sub.f64 	%fd481, %fd450, %fd451;
	add.f64 	%fd486, %fd450, %fd451;
	fma.rn.f64 	%fd452, %fd21, %fd414, 0d0000000000000000;
	fma.rn.f64 	%fd453, %fd22, %fd415, 0d0000000000000000;
	fma.rn.f64 	%fd454, %fd29, %fd418, %fd452;
	fma.rn.f64 	%fd455, %fd30, %fd419, %fd453;
	fma.rn.f64 	%fd456, %fd37, %fd422, %fd454;
	fma.rn.f64 	%fd457, %fd38, %fd423, %fd455;
	fma.rn.f64 	%fd458, %fd45, %fd426, %fd456;
	fma.rn.f64 	%fd459, %fd46, %fd427, %fd457;
	fma.rn.f64 	%fd460, %fd53, %fd430, %fd458;
	fma.rn.f64 	%fd461, %fd54, %fd431, %fd459;
	sub.f64 	%fd482, %fd460, %fd461;
	add.f64 	%fd485, %fd460, %fd461;
	fma.rn.f64 	%fd462, %fd23, %fd414, 0d0000000000000000;
	fma.rn.f64 	%fd463, %fd24, %fd415, 0d0000000000000000;
	fma.rn.f64 	%fd464, %fd31, %fd418, %fd462;
	fma.rn.f64 	%fd465, %fd32, %fd419, %fd463;
	fma.rn.f64 	%fd466, %fd39, %fd422, %fd464;
	fma.rn.f64 	%fd467, %fd40, %fd423, %fd465;
	fma.rn.f64 	%fd468, %fd47, %fd426, %fd466;
	fma.rn.f64 	%fd469, %fd48, %fd427, %fd467;
	fma.rn.f64 	%fd470, %fd55, %fd430, %fd468;
	fma.rn.f64 	%fd471, %fd56, %fd431, %fd469;
	sub.f64 	%fd483, %fd470, %fd471;
	add.f64 	%fd484, %fd470, %fd471;
$L__BB194_12:
	bar.sync 	0;
	@%p4 bra 	$L__BB194_14;
	ld.param.u64 	%rd21, [_Z32massMatrixMultiplyRegisterKernelILi8ELi10ELi1EEviPKdS1_S1_S1_Pd_param_5];
	and.b32  	%r60, %r9, 63;
	mov.u32 	%r61, %ctaid.x;
	mov.u32 	%r62, %tid.y;
	add.s32 	%r63, %r61, %r62;
	shl.b32 	%r64, %r63, 9;
	or.b32  	%r65, %r60, %r64;
	cvta.to.global.u64 	%rd17, %rd21;
	mul.wide.s32 	%rd18, %r65, 8;
	add.s64 	%rd19, %rd17, %rd18;
	st.global.f64 	[%rd19], %fd487;
	st.global.f64 	[%rd19+512], %fd486;
	st.global.f64 	[%rd19+1024], %fd485;
	st.global.f64 	[%rd19+1536], %fd484;
	st.global.f64 	[%rd19+2048], %fd483;
	st.global.f64 	[%rd19+2560], %fd482;
	st.global.f64 	[%rd19+3072], %fd481;
	st.global.f64 	[%rd19+3584], %fd480;
$L__BB194_14:
	ret;

}
	// .globl	_Z32massMatrixMultiplyConstantKernelILi8ELi10ELi1EEviPKdS1_S1_S1_Pd
.visible .entry _Z32massMatrixMultiplyConstantKernelILi8ELi10ELi1EEviPKdS1_S1_S1_Pd(
	.param .u32 _Z32massMatrixMultiplyConstantKernelILi8ELi10ELi1EEviPKdS1_S1_S1_Pd_param_0,
	.param .u64 .ptr .align 1 _Z32massMatrixMultiplyConstantKernelILi8ELi10ELi1EEviPKdS1_S1_S1_Pd_param_1,
	.param .u64 .ptr .align 1 _Z32massMatrixMultiplyConstantKernelILi8ELi10ELi1EEviPKdS1_S1_S1_Pd_param_2,
	.param .u64 .ptr .align 1 _Z32massMatrixMultiplyConstantKernelILi8ELi10ELi1EEviPKdS1_S1_S1_Pd_param_3,
	.param .u64 .ptr .align 1 _Z32massMatrixMultiplyConstantKernelILi8ELi10ELi1EEviPKdS1_S1_S1_Pd_param_4,
	.param .u64 .ptr .align 1 _Z32massMatrixMultiplyConstantKernelILi8ELi10ELi1EEviPKdS1_S1_S1_Pd_param_5
)
{
	.reg .pred 	%p<10>;
	.reg .b16 	%rs<6>;
	.reg .b32 	%r<50>;
	.reg .b64 	%rd<15>;
	.reg .b64 	%fd<539>;
	// demoted variable
	.shared .align 8 .b8 _ZZ32massMatrixMultiplyConstantKernelILi8ELi10ELi1EEviPKdS1_S1_S1_PdE6s_tmp1[8000];
	ld.param.u32 	%r10, [_Z32massMatrixMultiplyConstantKernelILi8ELi10ELi1EEviPKdS1_S1_S1_Pd_param_0];
	ld.param.u64 	%rd2, [_Z32massMatrixMultiplyConstantKernelILi8ELi10ELi1EEviPKdS1_S1_S1_Pd_param_4];
	mov.u32 	%r11, %tid.x;
	mov.u32 	%r2, %tid.y;
	mov.u32 	%r12, %ctaid.x;
	add.s32 	%r3, %r12, %r2;
	and.b32  	%r4, %r11, 7;
	setp.lt.s32 	%p2, %r3, %r10;
	setp.lt.u32 	%p3, %r11, 64;
	and.pred  	%p1, %p2, %p3;
	not.pred 	%p4, %p1;
	@%p4 bra 	$L__BB195_2;
	cvta.to.global.u64 	%rd4, %rd2;
	and.b32  	%r13, %r11, 56;
	or.b32  	%r14, %r4, %r13;
	shl.b32 	%r15, %r3, 9;
	or.b32  	%r16, %r14, %r15;
	mul.wide.s32 	%rd5, %r16, 8;
	add.s64 	%rd6, %rd4, %rd5;
	ld.global.nc.f64 	%fd519, [%rd6];
	ld.global.nc.f64 	%fd518, [%rd6+512];
	ld.global.nc.f64 	%fd517, [%rd6+1024];
	ld.global.nc.f64 	%fd516, [%rd6+1536];
	ld.global.nc.f64 	%fd515, [%rd6+2048];
	ld.global.nc.f64 	%fd514, [%rd6+2560];
	ld.global.nc.f64 	%fd513, [%rd6+3072];
	ld.global.nc.f64 	%fd512, [%rd6+3584];
$L__BB195_2:
	setp.gt.u32 	%p5, %r11, 63;
	bar.sync 	0;
	ld.const.f64 	%fd17, [const_oddDofToQuad];
	ld.const.f64 	%fd18, [const_evenDofToQuad];
	ld.const.f64 	%fd19, [const_oddDofToQuad+8];
	ld.const.f64 	%fd20, [const_evenDofToQuad+8];
	ld.const.f64 	%fd21, [const_oddDofToQuad+16];
	ld.const.f64 	%fd22, [const_evenDofToQuad+16];
	ld.const.f64 	%fd23, [const_oddDofToQuad+24];
	ld.const.f64 	%fd24, [const_evenDofToQuad+24];
	ld.const.f64 	%fd25, [const_oddDofToQuad+32];
	ld.const.f64 	%fd26, [const_evenDofToQuad+32];
	ld.const.f64 	%fd27, [const_oddDofToQuad+40];
	ld.const.f64 	%fd28, [const_evenDofToQuad+40];
	ld.const.f64 	%fd29, [const_oddDofToQuad+48];
	ld.const.f64 	%fd30, [const_evenDofToQuad+48];
	ld.const.f64 	%fd31, [const_oddDofToQuad+56];
	ld.const.f64 	%fd32, [const_evenDofToQuad+56];
	ld.const.f64 	%fd33, [const_oddDofToQuad+64];
	ld.const.f64 	%fd34, [const_evenDofToQuad+64];
	ld.const.f64 	%fd35, [const_oddDofToQuad+72];
	ld.const.f64 	%fd36, [const_evenDofToQuad+72];
	ld.const.f64 	%fd37, [const_oddDofToQuad+80];
	ld.const.f64 	%fd38, [const_evenDofToQuad+80];
	ld.const.f64 	%fd39, [const_oddDofToQuad+88];
	ld.const.f64 	%fd40, [const_evenDofToQuad+88];
	ld.const.f64 	%fd41, [const_oddDofToQuad+96];
	ld.const.f64 	%fd42, [const_evenDofToQuad+96];
	ld.const.f64 	%fd43, [const_oddDofToQuad+104];
	ld.const.f64 	%fd44, [const_evenDofToQuad+104];
	ld.const.f64 	%fd45, [const_oddDofToQuad+112];
	mov.u32 	%r17, _ZZ32massMatrixMultiplyConstantKernelILi8ELi10ELi1EEviPKdS1_S1_S1_PdE6s_tmp1;
	mad.lo.s32 	%r5, %r2, 8000, %r17;
	shr.u32 	%r6, %r11, 3;
	mad.lo.s32 	%r7, %r6, 80, %r5;
	shl.b32 	%r18, %r4, 3;
	add.s32 	%r8, %r7, %r18;
	@%p5 bra 	$L__BB195_4;
	add.f64 	%fd104, %fd519, %fd512;
	sub.f64 	%fd105, %fd519, %fd512;
	add.f64 	%fd106, %fd518, %fd513;
	sub.f64 	%fd107, %fd518, %fd513;
	add.f64 	%fd108, %fd517, %fd514;
	sub.f64 	%fd109, %fd517, %fd514;
	add.f64 	%fd110, %fd516, %fd515;
	sub.f64 	%fd111, %fd516, %fd515;
	fma.rn.f64 	%fd112, %fd17, %fd104, 0d0000000000000000;
	fma.rn.f64 	%fd113, %fd18, %fd105, 0d0000000000000000;
	fma.rn.f64 	%fd114, %fd19, %fd106, %fd112;
	fma.rn.f64 	%fd115, %fd20, %fd107, %fd113;
	fma.rn.f64 	%fd116, %fd21, %fd108, %fd114;
	fma.rn.f64 	%fd117, %fd22, %fd109, %fd115;
	fma.rn.f64 	%fd118, %fd23, %fd110, %fd116;
	fma.rn.f64 	%fd119, %fd24, %fd111, %fd117;
	sub.f64 	%fd120, %fd118, %fd119;
	st.shared.f64 	[%r8+7200], %fd120;
	add.f64 	%fd121, %fd119, %fd118;
	st.shared.f64 	[%r8], %fd121;
	fma.rn.f64 	%fd122, %fd25, %fd104, 0d0000000000000000;
	fma.rn.f64 	%fd123, %fd26, %fd105, 0d0000000000000000;
	fma.rn.f64 	%fd124, %fd27, %fd106, %fd122;
	fma.rn.f64 	%fd125, %fd28, %fd107, %fd123;
	fma.rn.f64 	%fd126, %fd29, %fd108, %fd124;
	fma.rn.f64 	%fd127, %fd30, %fd109, %fd125;
	fma.rn.f64 	%fd128, %fd31, %fd110, %fd126;
	fma.rn.f64 	%fd129, %fd32, %fd111, %fd127;
	sub.f64 	%fd130, %fd128, %fd129;
	st.shared.f64 	[%r8+6400], %fd130;
	add.f64 	%fd131, %fd129, %fd128;
	st.shared.f64 	[%r8+800], %fd131;
	fma.rn.f64 	%fd132, %fd33, %fd104, 0d0000000000000000;
	fma.rn.f64 	%fd133, %fd34, %fd105, 0d0000000000000000;
	fma.rn.f64 	%fd134, %fd35, %fd106, %fd132;
	fma.rn.f64 	%fd135, %fd36, %fd107, %fd133;
	fma.rn.f64 	%fd136, %fd37, %fd108, %fd134;
	fma.rn.f64 	%fd137, %fd38, %fd109, %fd135;
	fma.rn.f64 	%fd138, %fd39, %fd110, %fd136;
	fma.rn.f64 	%fd139, %fd40, %fd111, %fd137;
	sub.f64 	%fd140, %fd138, %fd139;
	st.shared.f64 	[%r8+5600], %fd140;
	add.f64 	%fd141, %fd139, %fd138;
	st.shared.f64 	[%r8+1600], %fd141;
	fma.rn.f64 	%fd142, %fd41, %fd104, 0d0000000000000000;
	fma.rn.f64 	%fd143, %fd42, %fd105, 0d0000000000000000;
	fma.rn.f64 	%fd144, %fd43, %fd106, %fd142;
	fma.rn.f64 	%fd145, %fd44, %fd107, %fd143;
	fma.rn.f64 	%fd146, %fd45, %fd108, %fd144;
	ld.const.f64 	%fd147, [const_evenDofToQuad+112];
	fma.rn.f64 	%fd148, %fd147, %fd109, %fd145;
	ld.const.f64 	%fd149, [const_oddDofToQuad+120];
	fma.rn.f64 	%fd150, %fd149, %fd110, %fd146;
	ld.const.f64 	%fd151, [const_evenDofToQuad+120];
	fma.rn.f64 	%fd152, %fd151, %fd111, %fd148;
	sub.f64 	%fd153, %fd150, %fd152;
	st.shared.f64 	[%r8+4800], %fd153;
	add.f64 	%fd154, %fd152, %fd150;
	st.shared.f64 	[%r8+2400], %fd154;
	ld.const.f64 	%fd155, [const_oddDofToQuad+128];
	fma.rn.f64 	%fd156, %fd155, %fd104, 0d0000000000000000;
	ld.const.f64 	%fd157, [const_evenDofToQuad+128];
	fma.rn.f64 	%fd158, %fd157, %fd105, 0d0000000000000000;
	ld.const.f64 	%fd159, [const_oddDofToQuad+136];
	fma.rn.f64 	%fd160, %fd159, %fd106, %fd156;
	ld.const.f64 	%fd161, [const_evenDofToQuad+136];
	fma.rn.f64 	%fd162, %fd161, %fd107, %fd158;
	ld.const.f64 	%fd163, [const_oddDofToQuad+144];
	fma.rn.f64 	%fd164, %fd163, %fd108, %fd160;
	ld.const.f64 	%fd165, [const_evenDofToQuad+144];
	fma.rn.f64 	%fd166, %fd165, %fd109, %fd162;
	ld.const.f64 	%fd167, [const_oddDofToQuad+152];
	fma.rn.f64 	%fd168, %fd167, %fd110, %fd164;
	ld.const.f64 	%fd169, [const_evenDofToQuad+152];
	fma.rn.f64 	%fd170, %fd169, %fd111, %fd166;
	sub.f64 	%fd171, %fd168, %fd170;
	st.shared.f64 	[%r8+4000], %fd171;
	add.f64 	%fd172, %fd170, %fd168;
	st.shared.f64 	[%r8+3200], %fd172;
$L__BB195_4:
	bar.sync 	0;
	setp.lt.u32 	%p6, %r11, 80;
	mad.lo.s32 	%r19, %r6, 720, %r7;
	shl.b32 	%r20, %r4, 3;
	add.s32 	%r9, %r19, %r20;
	@%p6 bra 	$L__BB195_6;
	ld.const.f64 	%fd530, [const_evenDofToQuad+112];
	ld.const.f64 	%fd529, [const_oddDofToQuad+120];
	ld.const.f64 	%fd528, [const_evenDofToQuad+120];
	ld.const.f64 	%fd527, [const_oddDofToQuad+128];
	ld.const.f64 	%fd526, [const_evenDofToQuad+128];
	ld.const.f64 	%fd525, [const_oddDofToQuad+136];
	ld.const.f64 	%fd524, [const_evenDofToQuad+136];
	ld.const.f64 	%fd523, [const_oddDofToQuad+144];
	ld.const.f64 	%fd522, [const_evenDofToQuad+144];
	ld.const.f64 	%fd521, [const_oddDofToQuad+152];
	ld.const.f64 	%fd520, [const_evenDofToQuad+152];
	bra.uni 	$L__BB195_7;
$L__BB195_6:
	ld.shared.f64 	%fd173, [%r9];
	ld.shared.f64 	%fd174, [%r9+560];
	add.f64 	%fd175, %fd173, %fd174;
	sub.f64 	%fd176, %fd173, %fd174;
	ld.shared.f64 	%fd177, [%r9+80];
	ld.shared.f64 	%fd178, [%r9+480];
	add.f64 	%fd179, %fd177, %fd178;
	sub.f64 	%fd180, %fd177, %fd178;
	ld.shared.f64 	%fd181, [%r9+160];
	ld.shared.f64 	%fd182, [%r9+400];
	add.f64 	%fd183, %fd181, %fd182;
	sub.f64 	%fd184, %fd181, %fd182;
	ld.shared.f64 	%fd185, [%r9+240];
	ld.shared.f64 	%fd186, [%r9+320];
	add.f64 	%fd187, %fd185, %fd186;
	sub.f64 	%fd188, %fd185, %fd186;
	fma.rn.f64 	%fd189, %fd17, %fd175, 0d0000000000000000;
	fma.rn.f64 	%fd190, %fd18, %fd176, 0d0000000000000000;
	fma.rn.f64 	%fd191, %fd19, %fd179, %fd189;
	fma.rn.f64 	%fd192, %fd20, %fd180, %fd190;
	fma.rn.f64 	%fd193, %fd21, %fd183, %fd191;
	fma.rn.f64 	%fd194, %fd22, %fd184, %fd192;
	fma.rn.f64 	%fd195, %fd23, %fd187, %fd193;
	fma.rn.f64 	%fd196, %fd24, %fd188, %fd194;
	sub.f64 	%fd197, %fd195, %fd196;
	st.shared.f64 	[%r9+720], %fd197;
	add.f64 	%fd198, %fd196, %fd195;
	st.shared.f64 	[%r9], %fd198;
	fma.rn.f64 	%fd199, %fd25, %fd175, 0d0000000000000000;
	fma.rn.f64 	%fd200, %fd26, %fd176, 0d0000000000000000;
	fma.rn.f64 	%fd201, %fd27, %fd179, %fd199;
	fma.rn.f64 	%fd202, %fd28, %fd180, %fd200;
	fma.rn.f64 	%fd203, %fd29, %fd183, %fd201;
	fma.rn.f64 	%fd204, %fd30, %fd184, %fd202;
	fma.rn.f64 	%fd205, %fd31, %fd187, %fd203;
	fma.rn.f64 	%fd206, %fd32, %fd188, %fd204;
	sub.f64 	%fd207, %fd205, %fd206;
	st.shared.f64 	[%r9+640], %fd207;
	add.f64 	%fd208, %fd206, %fd205;
	st.shared.f64 	[%r9+80], %fd208;
	fma.rn.f64 	%fd209, %fd33, %fd175, 0d0000000000000000;
	fma.rn.f64 	%fd210, %fd34, %fd176, 0d0000000000000000;
	fma.rn.f64 	%fd211, %fd35, %fd179, %fd209;
	fma.rn.f64 	%fd212, %fd36, %fd180, %fd210;
	fma.rn.f64 	%fd213, %fd37, %fd183, %fd211;
	fma.rn.f64 	%fd214, %fd38, %fd184, %fd212;
	fma.rn.f64 	%fd215, %fd39, %fd187, %fd213;
	fma.rn.f64 	%fd216, %fd40, %fd188, %fd214;
	sub.f64 	%fd217, %fd215, %fd216;
	st.shared.f64 	[%r9+560], %fd217;
	add.f64 	%fd218, %fd216, %fd215;
	st.shared.f64 	[%r9+160], %fd218;
	fma.rn.f64 	%fd219, %fd41, %fd175, 0d0000000000000000;
	fma.rn.f64 	%fd220, %fd42, %fd176, 0d0000000000000000;
	fma.rn.f64 	%fd221, %fd43, %fd179, %fd219;
	fma.rn.f64 	%fd222, %fd44, %fd180, %fd220;
	fma.rn.f64 	%fd223, %fd45, %fd183, %fd221;
	ld.const.f64 	%fd530, [const_evenDofToQuad+112];
	fma.rn.f64 	%fd224, %fd530, %fd184, %fd222;
	ld.const.f64 	%fd529, [const_oddDofToQuad+120];
	fma.rn.f64 	%fd225, %fd529, %fd187, %fd223;
	ld.const.f64 	%fd528, [const_evenDofToQuad+120];
	fma.rn.f64 	%fd226, %fd528, %fd188, %fd224;
	sub.f64 	%fd227, %fd225, %fd226;
	st.shared.f64 	[%r9+480], %fd227;
	add.f64 	%fd228, %fd226, %fd225;
	st.shared.f64 	[%r9+240], %fd228;
	ld.const.f64 	%fd527, [const_oddDofToQuad+128];
	fma.rn.f64 	%fd229, %fd527, %fd175, 0d0000000000000000;
	ld.const.f64 	%fd526, [const_evenDofToQuad+128];
	fma.rn.f64 	%fd230, %fd526, %fd176, 0d0000000000000000;
	ld.const.f64 	%fd525, [const_oddDofToQuad+136];
	fma.rn.f64 	%fd231, %fd525, %fd179, %fd229;
	ld.const.f64 	%fd524, [const_evenDofToQuad+136];
	fma.rn.f64 	%fd232, %fd524, %fd180, %fd230;
	ld.const.f64 	%fd523, [const_oddDofToQuad+144];
	fma.rn.f64 	%fd233, %fd523, %fd183, %fd231;
	ld.const.f64 	%fd522, [const_evenDofToQuad+144];
	fma.rn.f64 	%fd234, %fd522, %fd184, %fd232;
	ld.const.f64 	%fd521, [const_oddDofToQuad+152];
	fma.rn.f64 	%fd235, %fd521, %fd187, %fd233;
	ld.const.f64 	%fd520, [const_evenDofToQuad+152];
	fma.rn.f64 	%fd236, %fd520, %fd188, %fd234;
	sub.f64 	%fd237, %fd235, %fd236;
	st.shared.f64 	[%r9+400], %fd237;
	add.f64 	%fd238, %fd236, %fd235;
	st.shared.f64 	[%r9+320], %fd238;
$L__BB195_7:
	ld.param.u64 	%rd13, [_Z32massMatrixMultiplyConstantKernelILi8ELi10ELi1EEviPKdS1_S1_S1_Pd_param_1];
	setp.gt.u32 	%p7, %r11, 79;
	bar.sync 	0;
	cvt.u16.u32 	%rs1, %r11;
	mul.hi.u16 	%rs2, %rs1, -13107;
	shr.u16 	%rs3, %rs2, 3;
	mul.lo.s16 	%rs4, %rs3, 10;
	sub.s16 	%rs5, %rs1, %rs4;
	mul.wide.u16 	%r21, %rs3, 800;
	add.s32 	%r22, %r5, %r21;
	mul.wide.u16 	%r23, %rs5, 80;
	add.s32 	%r24, %r22, %r23;
	ld.shared.f64 	%fd239, [%r24];
	ld.shared.f64 	%fd240, [%r24+56];
	add.f64 	%fd241, %fd239, %fd240;
	sub.f64 	%fd242, %fd239, %fd240;
	ld.shared.f64 	%fd243, [%r24+8];
	ld.shared.f64 	%fd244, [%r24+48];
	add.f64 	%fd245, %fd243, %fd244;
	sub.f64 	%fd246, %fd243, %fd244;
	ld.shared.f64 	%fd247, [%r24+16];
	ld.shared.f64 	%fd248, [%r24+40];
	add.f64 	%fd249, %fd247, %fd248;
	sub.f64 	%fd250, %fd247, %fd248;
	ld.shared.f64 	%fd251, [%r24+24];
	ld.shared.f64 	%fd252, [%r24+32];
	add.f64 	%fd253, %fd251, %fd252;
	sub.f64 	%fd254, %fd251, %fd252;
	mov.b32 	%r25, {%rs5, %rs3};
	mov.b32 	%r26, 9;
	mov.b32 	%r27, 25610;
	dp2a.lo.u32.u32 	%r28, %r25, %r27, %r26;
	mad.lo.s32 	%r29, %r3, 1000, %r28;
	ld.const.f64 	%fd255, [const_oddDofToQuad];
	fma.rn.f64 	%fd256, %fd255, %fd241, 0d0000000000000000;
	ld.const.f64 	%fd257, [const_evenDofToQuad];
	fma.rn.f64 	%fd258, %fd257, %fd242, 0d0000000000000000;
	fma.rn.f64 	%fd259, %fd19, %fd245, %fd256;
	fma.rn.f64 	%fd260, %fd20, %fd246, %fd258;
	fma.rn.f64 	%fd261, %fd21, %fd249, %fd259;
	fma.rn.f64 	%fd262, %fd22, %fd250, %fd260;
	fma.rn.f64 	%fd263, %fd23, %fd253, %fd261;
	fma.rn.f64 	%fd264, %fd24, %fd254, %fd262;
	cvta.to.global.u64 	%rd7, %rd13;
	mul.wide.s32 	%rd8, %r29, 8;
	add.s64 	%rd9, %rd7, %rd8;
	ld.global.nc.f64 	%fd265, [%rd9];
	ld.global.nc.f64 	%fd266, [%rd9+-72];
	sub.f64 	%fd267, %fd263, %fd264;
	mul.f64 	%fd268, %fd267, %fd265;
	add.f64 	%fd269, %fd263, %fd264;
	mul.f64 	%fd538, %fd269, %fd266;
	ld.const.f64 	%fd270, [const_oddDofToQuad+32];
	fma.rn.f64 	%fd271, %fd270, %fd241, 0d0000000000000000;
	fma.rn.f64 	%fd272, %fd26, %fd242, 0d0000000000000000;
	fma.rn.f64 	%fd273, %fd27, %fd245, %fd271;
	fma.rn.f64 	%fd274, %fd28, %fd246, %fd272;
	fma.rn.f64 	%fd275, %fd29, %fd249, %fd273;
	fma.rn.f64 	%fd276, %fd30, %fd250, %fd274;
	fma.rn.f64 	%fd277, %fd31, %fd253, %fd275;
	fma.rn.f64 	%fd278, %fd32, %fd254, %fd276;
	ld.global.nc.f64 	%fd279, [%rd9+-8];
	ld.global.nc.f64 	%fd280, [%rd9+-64];
	sub.f64 	%fd281, %fd277, %fd278;
	mul.f64 	%fd282, %fd281, %fd279;
	add.f64 	%fd283, %fd277, %fd278;
	mul.f64 	%fd537, %fd283, %fd280;
	fma.rn.f64 	%fd284, %fd33, %fd241, 0d0000000000000000;
	fma.rn.f64 	%fd285, %fd34, %fd242, 0d0000000000000000;
	fma.rn.f64 	%fd286, %fd35, %fd245, %fd284;
	fma.rn.f64 	%fd287, %fd36, %fd246, %fd285;
	fma.rn.f64 	%fd288, %fd37, %fd249, %fd286;
	fma.rn.f64 	%fd289, %fd38, %fd250, %fd287;
	fma.rn.f64 	%fd290, %fd39, %fd253, %fd288;
	fma.rn.f64 	%fd291, %fd40, %fd254, %fd289;
	ld.global.nc.f64 	%fd292, [%rd9+-16];
	ld.global.nc.f64 	%fd293, [%rd9+-56];
	sub.f64 	%fd294, %fd290, %fd291;
	mul.f64 	%fd531, %fd294, %fd292;
	add.f64 	%fd295, %fd290, %fd291;
	mul.f64 	%fd536, %fd295, %fd293;
	fma.rn.f64 	%fd296, %fd41, %fd241, 0d0000000000000000;
	fma.rn.f64 	%fd297, %fd42, %fd242, 0d0000000000000000;
	fma.rn.f64 	%fd298, %fd43, %fd245, %fd296;
	fma.rn.f64 	%fd299, %fd44, %fd246, %fd297;
	fma.rn.f64 	%fd300, %fd45, %fd249, %fd298;
	fma.rn.f64 	%fd301, %fd530, %fd250, %fd299;
	fma.rn.f64 	%fd302, %fd529, %fd253, %fd300;
	fma.rn.f64 	%fd303, %fd528, %fd254, %fd301;
	ld.global.nc.f64 	%fd304, [%rd9+-24];
	ld.global.nc.f64 	%fd305, [%rd9+-48];
	sub.f64 	%fd306, %fd302, %fd303;
	mul.f64 	%fd532, %fd306, %fd304;
	add.f64 	%fd307, %fd302, %fd303;
	mul.f64 	%fd535, %fd307, %fd305;
	fma.rn.f64 	%fd308, %fd527, %fd241, 0d0000000000000000;
	fma.rn.f64 	%fd309, %fd526, %fd242, 0d0000000000000000;
	fma.rn.f64 	%fd310, %fd525, %fd245, %fd308;
	fma.rn.f64 	%fd311, %fd524, %fd246, %fd309;
	fma.rn.f64 	%fd312, %fd523, %fd249, %fd310;
	fma.rn.f64 	%fd313, %fd522, %fd250, %fd311;
	fma.rn.f64 	%fd314, %fd521, %fd253, %fd312;
	fma.rn.f64 	%fd315, %fd520, %fd254, %fd313;
	ld.global.nc.f64 	%fd316, [%rd9+-32];
	ld.global.nc.f64 	%fd317, [%rd9+-40];
	sub.f64 	%fd318, %fd314, %fd315;
	mul.f64 	%fd533, %fd318, %fd316;
	add.f64 	%fd319, %fd314, %fd315;
	mul.f64 	%fd534, %fd319, %fd317;
	bar.sync 	0;
	add.f64 	%fd320, %fd538, %fd268;
	sub.f64 	%fd321, %fd538, %fd268;
	add.f64 	%fd322, %fd537, %fd282;
	sub.f64 	%fd323, %fd537, %fd282;
	add.f64 	%fd324, %fd536, %fd531;
	sub.f64 	%fd325, %fd536, %fd531;
	add.f64 	%fd326, %fd535, %fd532;
	sub.f64 	%fd327, %fd535, %fd532;
	add.f64 	%fd328, %fd534, %fd533;
	sub.f64 	%fd329, %fd534, %fd533;
	fma.rn.f64 	%fd330, %fd255, %fd320, 0d0000000000000000;
	fma.rn.f64 	%fd331, %fd257, %fd321, 0d0000000000000000;
	fma.rn.f64 	%fd332, %fd270, %fd322, %fd330;
	fma.rn.f64 	%fd333, %fd26, %fd323, %fd331;
	fma.rn.f64 	%fd334, %fd33, %fd324, %fd332;
	fma.rn.f64 	%fd335, %fd34, %fd325, %fd333;
	fma.rn.f64 	%fd336, %fd41, %fd326, %fd334;
	fma.rn.f64 	%fd337, %fd42, %fd327, %fd335;
	fma.rn.f64 	%fd338, %fd527, %fd328, %fd336;
	fma.rn.f64 	%fd339, %fd526, %fd329, %fd337;
	sub.f64 	%fd340, %fd338, %fd339;
	st.shared.f64 	[%r24+56], %fd340;
	add.f64 	%fd341, %fd338, %fd339;
	st.shared.f64 	[%r24], %fd341;
	fma.rn.f64 	%fd342, %fd19, %fd320, 0d0000000000000000;
	fma.rn.f64 	%fd343, %fd20, %fd321, 0d0000000000000000;
	fma.rn.f64 	%fd344, %fd27, %fd322, %fd342;
	fma.rn.f64 	%fd345, %fd28, %fd323, %fd343;
	fma.rn.f64 	%fd346, %fd35, %fd324, %fd344;
	fma.rn.f64 	%fd347, %fd36, %fd325, %fd345;
	fma.rn.f64 	%fd348, %fd43, %fd326, %fd346;
	fma.rn.f64 	%fd349, %fd44, %fd327, %fd347;
	fma.rn.f64 	%fd350, %fd525, %fd328, %fd348;
	fma.rn.f64 	%fd351, %fd524, %fd329, %fd349;
	sub.f64 	%fd352, %fd350, %fd351;
	st.shared.f64 	[%r24+48], %fd352;
	add.f64 	%fd353, %fd350, %fd351;
	st.shared.f64 	[%r24+8], %fd353;
	fma.rn.f64 	%fd354, %fd21, %fd320, 0d0000000000000000;
	fma.rn.f64 	%fd355, %fd22, %fd321, 0d0000000000000000;
	fma.rn.f64 	%fd356, %fd29, %fd322, %fd354;
	fma.rn.f64 	%fd357, %fd30, %fd323, %fd355;
	fma.rn.f64 	%fd358, %fd37, %fd324, %fd356;
	fma.rn.f64 	%fd359, %fd38, %fd325, %fd357;
	fma.rn.f64 	%fd360, %fd45, %fd326, %fd358;
	fma.rn.f64 	%fd361, %fd530, %fd327, %fd359;
	fma.rn.f64 	%fd362, %fd523, %fd328, %fd360;
	fma.rn.f64 	%fd363, %fd522, %fd329, %fd361;
	sub.f64 	%fd364, %fd362, %fd363;
	st.shared.f64 	[%r24+40], %fd364;
	add.f64 	%fd365, %fd362, %fd363;
	st.shared.f64 	[%r24+16], %fd365;
	fma.rn.f64 	%fd366, %fd23, %fd320, 0d0000000000000000;
	fma.rn.f64 	%fd367, %fd24, %fd321, 0d0000000000000000;
	fma.rn.f64 	%fd368, %fd31, %fd322, %fd366;
	fma.rn.f64 	%fd369, %fd32, %fd323, %fd367;
	fma.rn.f64 	%fd370, %fd39, %fd324, %fd368;
	fma.rn.f64 	%fd371, %fd40, %fd325, %fd369;
	fma.rn.f64 	%fd372, %fd529, %fd326, %fd370;
	fma.rn.f64 	%fd373, %fd528, %fd327, %fd371;
	fma.rn.f64 	%fd374, %fd521, %fd328, %fd372;
	fma.rn.f64 	%fd375, %fd520, %fd329, %fd373;
	sub.f64 	%fd376, %fd374, %fd375;
	st.shared.f64 	[%r24+32], %fd376;
	add.f64 	%fd377, %fd374, %fd375;
	st.shared.f64 	[%r24+24], %fd377;
	bar.sync 	0;
	@%p7 bra 	$L__BB195_9;
	mov.u32 	%r30, %tid.y;
	mov.u32 	%r31, _ZZ32massMatrixMultiplyConstantKernelILi8ELi10ELi1EEviPKdS1_S1_S1_PdE6s_tmp1;
	mad.lo.s32 	%r32, %r30, 8000, %r31;
	shr.u32 	%r33, %r11, 3;
	mad.lo.s32 	%r34, %r33, 80, %r32;
	mad.lo.s32 	%r35, %r33, 720, %r34;
	shl.b32 	%r36, %r11, 3;
	and.b32  	%r37, %r36, 56;
	add.s32 	%r38, %r35, %r37;
	ld.shared.f64 	%fd378, [%r38];
	ld.shared.f64 	%fd379, [%r38+720];
	add.f64 	%fd380, %fd378, %fd379;
	sub.f64 	%fd381, %fd378, %fd379;
	ld.shared.f64 	%fd382, [%r38+80];
	ld.shared.f64 	%fd383, [%r38+640];
	add.f64 	%fd384, %fd382, %fd383;
	sub.f64 	%fd385, %fd382, %fd383;
	ld.shared.f64 	%fd386, [%r38+160];
	ld.shared.f64 	%fd387, [%r38+560];
	add.f64 	%fd388, %fd386, %fd387;
	sub.f64 	%fd389, %fd386, %fd387;
	ld.shared.f64 	%fd390, [%r38+240];
	ld.shared.f64 	%fd391, [%r38+480];
	add.f64 	%fd392, %fd390, %fd391;
	sub.f64 	%fd393, %fd390, %fd391;
	ld.shared.f64 	%fd394, [%r38+320];
	ld.shared.f64 	%fd395, [%r38+400];
	add.f64 	%fd396, %fd394, %fd395;
	sub.f64 	%fd397, %fd394, %fd395;
	ld.const.f64 	%fd398, [const_oddDofToQuad];
	fma.rn.f64 	%fd399, %fd398, %fd380, 0d0000000000000000;
	ld.const.f64 	%fd400, [const_evenDofToQuad];
	fma.rn.f64 	%fd401, %fd400, %fd381, 0d0000000000000000;
	ld.const.f64 	%fd402, [const_oddDofToQuad+32];
	fma.rn.f64 	%fd403, %fd402, %fd384, %fd399;
	fma.rn.f64 	%fd404, %fd26, %fd385, %fd401;
	fma.rn.f64 	%fd405, %fd33, %fd388, %fd403;
	fma.rn.f64 	%fd406, %fd34, %fd389, %fd404;
	fma.rn.f64 	%fd407, %fd41, %fd392, %fd405;
	fma.rn.f64 	%fd408, %fd42, %fd393, %fd406;
	fma.rn.f64 	%fd409, %fd527, %fd396, %fd407;
	fma.rn.f64 	%fd410, %fd526, %fd397, %fd408;
	sub.f64 	%fd411, %fd409, %fd410;
	st.shared.f64 	[%r38+560], %fd411;
	add.f64 	%fd412, %fd409, %fd410;
	st.shared.f64 	[%r38], %fd412;
	fma.rn.f64 	%fd413, %fd19, %fd380, 0d0000000000000000;
	fma.rn.f64 	%fd414, %fd20, %fd381, 0d0000000000000000;
	fma.rn.f64 	%fd415, %fd27, %fd384, %fd413;
	fma.rn.f64 	%fd416, %fd28, %fd385, %fd414;
	fma.rn.f64 	%fd417, %fd35, %fd388, %fd415;
	fma.rn.f64 	%fd418, %fd36, %fd389, %fd416;
	fma.rn.f64 	%fd419, %fd43, %fd392, %fd417;
	fma.rn.f64 	%fd420, %fd44, %fd393, %fd418;
	fma.rn.f64 	%fd421, %fd525, %fd396, %fd419;
	fma.rn.f64 	%fd422, %fd524, %fd397, %fd420;
	sub.f64 	%fd423, %fd421, %fd422;
	st.shared.f64 	[%r38+480], %fd423;
	add.f64 	%fd424, %fd421, %fd422;
	st.shared.f64 	[%r38+80], %fd424;
	fma.rn.f64 	%fd425, %fd21, %fd380, 0d0000000000000000;
	fma.rn.f64 	%fd426, %fd22, %fd381, 0d0000000000000000;
	fma.rn.f64 	%fd427, %fd29, %fd384, %fd425;
	fma.rn.f64 	%fd428, %fd30, %fd385, %fd426;
	fma.rn.f64 	%fd429, %fd37, %fd388, %fd427;
	fma.rn.f64 	%fd430, %fd38, %fd389, %fd428;
	fma.rn.f64 	%fd431, %fd45, %fd392, %fd429;
	fma.rn.f64 	%fd432, %fd530, %fd393, %fd430;
	fma.rn.f64 	%fd433, %fd523, %fd396, %fd431;
	fma.rn.f64 	%fd434, %fd522, %fd397, %fd432;
	sub.f64 	%fd435, %fd433, %fd434;
	st.shared.f64 	[%r38+400], %fd435;
	add.f64 	%fd436, %fd433, %fd434;
	st.shared.f64 	[%r38+160], %fd436;
	fma.rn.f64 	%fd437, %fd23, %fd380, 0d0000000000000000;
	fma.rn.f64 	%fd438, %fd24, %fd381, 0d0000000000000000;
	fma.rn.f64 	%fd439, %fd31, %fd384, %fd437;
	fma.rn.f64 	%fd440, %fd32, %fd385, %fd438;
	fma.rn.f64 	%fd441, %fd39, %fd388, %fd439;
	fma.rn.f64 	%fd442, %fd40, %fd389, %fd440;
	fma.rn.f64 	%fd443, %fd529, %fd392, %fd441;
	fma.rn.f64 	%fd444, %fd528, %fd393, %fd442;
	fma.rn.f64 	%fd445, %fd521, %fd396, %fd443;
	fma.rn.f64 	%fd446, %fd520, %fd397, %fd444;
	sub.f64 	%fd447, %fd445, %fd446;
	st.shared.f64 	[%r38+320], %fd447;
	add.f64 	%fd448, %fd445, %fd446;
	st.shared.f64 	[%r38+240], %fd448;
$L__BB195_9:
	bar.sync 	0;
	@%p5 bra 	$L__BB195_11;
	mov.u32 	%r39, %tid.y;
	mov.u32 	%r40, _ZZ32massMatrixMultiplyConstantKernelILi8ELi10ELi1EEviPKdS1_S1_S1_PdE6s_tmp1;
	mad.lo.s32 	%r41, %r39, 8000, %r40;
	shr.u32 	%r42, %r11, 3;
	mad.lo.s32 	%r43, %r42, 80, %r41;
	shl.b32 	%r44, %r11, 3;
	and.b32  	%r45, %r44, 56;
	add.s32 	%r46, %r43, %r45;
	ld.shared.f64 	%fd449, [%r46];
	ld.shared.f64 	%fd450, [%r46+7200];
	add.f64 	%fd451, %fd449, %fd450;
	sub.f64 	%fd452, %fd449, %fd450;
	ld.shared.f64 	%fd453, [%r46+800];
	ld.shared.f64 	%fd454, [%r46+6400];
	add.f64 	%fd455, %fd453, %fd454;
	sub.f64 	%fd456, %fd453, %fd454;
	ld.shared.f64 	%fd457, [%r46+1600];
	ld.shared.f64 	%fd458, [%r46+5600];
	add.f64 	%fd459, %fd457, %fd458;
	sub.f64 	%fd460, %fd457, %fd458;
	ld.shared.f64 	%fd461, [%r46+2400];
	ld.shared.f64 	%fd462, [%r46+4800];
	add.f64 	%fd463, %fd461, %fd462;
	sub.f64 	%fd464, %fd461, %fd462;
	ld.shared.f64 	%fd465, [%r46+3200];
	ld.shared.f64 	%fd466, [%r46+4000];
	add.f64 	%fd467, %fd465, %fd466;
	sub.f64 	%fd468, %fd465, %fd466;
	ld.const.f64 	%fd469, [const_oddDofToQuad];
	fma.rn.f64 	%fd470, %fd469, %fd451, 0d0000000000000000;
	ld.const.f64 	%fd471, [const_evenDofToQuad];
	fma.rn.f64 	%fd472, %fd471, %fd452, 0d0000000000000000;
	ld.const.f64 	%fd473, [const_oddDofToQuad+32];
	fma.rn.f64 	%fd474, %fd473, %fd455, %fd470;
	fma.rn.f64 	%fd475, %fd26, %fd456, %fd472;
	fma.rn.f64 	%fd476, %fd33, %fd459, %fd474;
	fma.rn.f64 	%fd477, %fd34, %fd460, %fd475;
	fma.rn.f64 	%fd478, %fd41, %fd463, %fd476;
	fma.rn.f64 	%fd479, %fd42, %fd464, %fd477;
	fma.rn.f64 	%fd480, %fd527, %fd467, %fd478;
	fma.rn.f64 	%fd481, %fd526, %fd468, %fd479;
	sub.f64 	%fd531, %fd480, %fd481;
	add.f64 	%fd538, %fd480, %fd481;
	fma.rn.f64 	%fd482, %fd19, %fd451, 0d0000000000000000;
	fma.rn.f64 	%fd483, %fd20, %fd452, 0d0000000000000000;
	fma.rn.f64 	%fd484, %fd27, %fd455, %fd482;
	fma.rn.f64 	%fd485, %fd28, %fd456, %fd483;
	fma.rn.f64 	%fd486, %fd35, %fd459, %fd484;
	fma.rn.f64 	%fd487, %fd36, %fd460, %fd485;
	fma.rn.f64 	%fd488, %fd43, %fd463, %fd486;
	fma.rn.f64 	%fd489, %fd44, %fd464, %fd487;
	fma.rn.f64 	%fd490, %fd525, %fd467, %fd488;
	fma.rn.f64 	%fd491, %fd524, %fd468, %fd489;
	sub.f64 	%fd532, %fd490, %fd491;
	add.f64 	%fd537, %fd490, %fd491;
	fma.rn.f64 	%fd492, %fd21, %fd451, 0d0000000000000000;
	fma.rn.f64 	%fd493, %fd22, %fd452, 0d0000000000000000;
	fma.rn.f64 	%fd494, %fd29, %fd455, %fd492;
	fma.rn.f64 	%fd495, %fd30, %fd456, %fd493;
	fma.rn.f64 	%fd496, %fd37, %fd459, %fd494;
	fma.rn.f64 	%fd497, %fd38, %fd460, %fd495;
	fma.rn.f64 	%fd498, %fd45, %fd463, %fd496;
	fma.rn.f64 	%fd499, %fd530, %fd464, %fd497;
	fma.rn.f64 	%fd500, %fd523, %fd467, %fd498;
	fma.rn.f64 	%fd501, %fd522, %fd468, %fd499;
	sub.f64 	%fd533, %fd500, %fd501;
	add.f64 	%fd536, %fd500, %fd501;
	fma.rn.f64 	%fd502, %fd23, %fd451, 0d0000000000000000;
	fma.rn.f64 	%fd503, %fd24, %fd452, 0d0000000000000000;
	fma.rn.f64 	%fd504, %fd31, %fd455, %fd502;
	fma.rn.f64 	%fd505, %fd32, %fd456, %fd503;
	fma.rn.f64 	%fd506, %fd39, %fd459, %fd504;
	fma.rn.f64 	%fd507, %fd40, %fd460, %fd505;
	fma.rn.f64 	%fd508, %fd529, %fd463, %fd506;
	fma.rn.f64 	%fd509, %fd528, %fd464, %fd507;
	fma.rn.f64 	%fd510, %fd521, %fd467, %fd508;
	fma.rn.f64 	%fd511, %fd520, %fd468, %fd509;
	sub.f64 	%fd534, %fd510, %fd511;
	add.f64 	%fd535, %fd510, %fd511;
$L__BB195_11:
	bar.sync 	0;
	@%p4 bra 	$L__BB195_13;
	ld.param.u64 	%rd14, [_Z32massMatrixMultiplyConstantKernelILi8ELi10ELi1EEviPKdS1_S1_S1_Pd_param_5];
	and.b32  	%r47, %r11, 63;
	shl.b32 	%r48, %r3, 9;
	or.b32  	%r49, %r47, %r48;
	cvta.to.global.u64 	%rd10, %rd14;
	mul.wide.s32 	%rd11, %r49, 8;
	add.s64 	%rd12, %rd10, %rd11;
	st.global.f64 	[%rd12], %fd538;
	st.global.f64 	[%rd12+512], %fd537;
	st.global.f64 	[%rd12+1024], %fd536;
	st.global.f64 	[%rd12+1536], %fd535;
	st.global.f64 	[%rd12+2048], %fd534;
	st.global.f64 	[%rd12+2560], %fd533;
	st.global.f64 	[%rd12+3072], %fd532;
	st.global.f64 	[%rd12+3584], %fd531;
$L__BB195_13:
	ret;

}
	// .globl	_Z30massMatrixMultiplySharedKernelILi8ELi10ELi1EEviPKdS1_S1_S1_Pd
.visible .entry _Z30massMatrixMultiplySharedKernelILi8ELi10ELi1EEviPKdS1_S1_S1_Pd(
	.param .u32 _Z30massMatrixMultiplySharedKernelILi8ELi10ELi1EEviPKdS1_S1_S1_Pd_param_0,
	.param .u64 .ptr .align 1 _Z30massMatrixMultiplySharedKernelILi8ELi10ELi1EEviPKdS1_S1_S1_Pd_param_1,
	.param .u64 .ptr .align 1 _Z30massMatrixMultiplySharedKernelILi8ELi10ELi1EEviPKdS1_S1_S1_Pd_param_2,
	.param .u64 .ptr .align 1 _Z30massMatrixMultiplySharedKernelILi8ELi10ELi1EEviPKdS1_S1_S1_Pd_param_3,
	.param .u64 .ptr .align 1 _Z30massMatrixMultiplySharedKernelILi8ELi10ELi1EEviPKdS1_S1_S1_Pd_param_4,
	.param .u64 .ptr .align 1 _Z30massMatrixMultiplySharedKernelILi8ELi10ELi1EEviPKdS1_S1_S1_Pd_param_5
)
{
	.reg .pred 	%p<13>;
	.reg .b16 	%rs<5>;
	.reg .b32 	%r<66>;
	.reg .b64 	%rd<22>;
	.reg .b64 	%fd<532>;
	// demoted variable
	.shared .align 8 .b8 _ZZ30massMatrixMultiplySharedKernelILi8ELi10ELi1EEviPKdS1_S1_S1_PdE6s_tmp1[8000];
	// demoted variable
	.shared .align 8 .b8 _ZZ30massMatrixMultiplySharedKernelILi8ELi10ELi1EEviPKdS1_S1_S1_PdE14s_oddDofToQuad[160];
	// demoted variable
	.shared .align 8 .b8 _ZZ30massMatrixMultiplySharedKernelILi8ELi10ELi1EEviPKdS1_S1_S1_PdE15s_evenDofToQuad[160];
	ld.param.u32 	%r10, [_Z30massMatrixMultiplySharedKernelILi8ELi10ELi1EEviPKdS1_S1_S1_Pd_param_0];
	ld.param.u64 	%rd2, [_Z30massMatrixMultiplySharedKernelILi8ELi10ELi1EEviPKdS1_S1_S1_Pd_param_2];
	ld.param.u64 	%rd3, [_Z30massMatrixMultiplySharedKernelILi8ELi10ELi1EEviPKdS1_S1_S1_Pd_param_3];
	ld.param.u64 	%rd4, [_Z30massMatrixMultiplySharedKernelILi8ELi10ELi1EEviPKdS1_S1_S1_Pd_param_4];
	mov.u32 	%r11, %tid.x;
	mov.u32 	%r2, %tid.y;
	mov.u32 	%r12, %ctaid.x;
	add.s32 	%r3, %r12, %r2;
	and.b32  	%r4, %r11, 7;
	setp.lt.s32 	%p2, %r3, %r10;
	setp.lt.u32 	%p3, %r11, 64;
	and.pred  	%p1, %p2, %p3;
	not.pred 	%p4, %p1;
	@%p4 bra 	$L__BB196_2;
	cvta.to.global.u64 	%rd6, %rd4;
	and.b32  	%r13, %r11, 56;
	or.b32  	%r14, %r4, %r13;
	shl.b32 	%r15, %r3, 9;
	or.b32  	%r16, %r14, %r15;
	mul.wide.s32 	%rd7, %r16, 8;
	add.s64 	%rd8, %rd6, %rd7;
	ld.global.nc.f64 	%fd512, [%rd8];
	ld.global.nc.f64 	%fd511, [%rd8+512];
	ld.global.nc.f64 	%fd510, [%rd8+1024];
	ld.global.nc.f64 	%fd509, [%rd8+1536];
	ld.global.nc.f64 	%fd508, [%rd8+2048];
	ld.global.nc.f64 	%fd507, [%rd8+2560];
	ld.global.nc.f64 	%fd506, [%rd8+3072];
	ld.global.nc.f64 	%fd505, [%rd8+3584];
$L__BB196_2:
	setp.ne.s32 	%p5, %r2, 0;
	setp.gt.u32 	%p6, %r11, 19;
	or.pred  	%p7, %p5, %p6;
	@%p7 bra 	$L__BB196_4;
	cvta.to.global.u64 	%rd9, %rd2;
	mul.wide.u32 	%rd10, %r11, 8;
	add.s64 	%rd11, %rd9, %rd10;
	ld.global.nc.f64 	%fd104, [%rd11];
	shl.b32 	%r17, %r11, 3;
	mov.u32 	%r18, _ZZ30massMatrixMultiplySharedKernelILi8ELi10ELi1EEviPKdS1_S1_S1_PdE14s_oddDofToQuad;
	add.s32 	%r19, %r18, %r17;
	st.shared.f64 	[%r19], %fd104;
	cvta.to.global.u64 	%rd12, %rd3;
	add.s64 	%rd13, %rd12, %rd10;
	ld.global.nc.f64 	%fd105, [%rd13];
	mov.u32 	%r20, _ZZ30massMatrixMultiplySharedKernelILi8ELi10ELi1EEviPKdS1_S1_S1_PdE15s_evenDofToQuad;
	add.s32 	%r21, %r20, %r17;
	st.shared.f64 	[%r21], %fd105;
$L__BB196_4:
	setp.gt.u32 	%p8, %r11, 63;
	bar.sync 	0;
	ld.shared.f64 	%fd17, [_ZZ30massMatrixMultiplySharedKernelILi8ELi10ELi1EEviPKdS1_S1_S1_PdE14s_oddDofToQuad];
	ld.shared.f64 	%fd18, [_ZZ30massMatrixMultiplySharedKernelILi8ELi10ELi1EEviPKdS1_S1_S1_PdE15s_evenDofToQuad];
	ld.shared.f64 	%fd19, [_ZZ30massMatrixMultiplySharedKernelILi8ELi10ELi1EEviPKdS1_S1_S1_PdE14s_oddDofToQuad+8];
	ld.shared.f64 	%fd20, [_ZZ30massMatrixMultiplySharedKernelILi8ELi10ELi1EEviPKdS1_S1_S1_PdE15s_evenDofToQuad+8];
	ld.shared.f64 	%fd21, [_ZZ30massMatrixMultiplySharedKernelILi8ELi10ELi1EEviPKdS1_S1_S1_PdE14s_oddDofToQuad+16];
	ld.shared.f64 	%fd22, [_ZZ30massMatrixMultiplySharedKernelILi8ELi10ELi1EEviPKdS1_S1_S1_PdE15s_evenDofToQuad+16];
	ld.shared.f64 	%fd23, [_ZZ30massMatrixMultiplySharedKernelILi8ELi10ELi1EEviPKdS1_S1_S1_PdE14s_oddDofToQuad+24];
	ld.shared.f64 	%fd24, [_ZZ30massMatrixMultiplySharedKernelILi8ELi10ELi1EEviPKdS1_S1_S1_PdE15s_evenDofToQuad+24];
	ld.shared.f64 	%fd25, [_ZZ30massMatrixMultiplySharedKernelILi8ELi10ELi1EEviPKdS1_S1_S1_PdE14s_oddDofToQuad+32];
	ld.shared.f64 	%fd26, [_ZZ30massMatrixMultiplySharedKernelILi8ELi10ELi1EEviPKdS1_S1_S1_PdE15s_evenDofToQuad+32];
	ld.shared.f64 	%fd27, [_ZZ30massMatrixMultiplySharedKernelILi8ELi10ELi1EEviPKdS1_S1_S1_PdE14s_oddDofToQuad+40];
	ld.shared.f64 	%fd28, [_ZZ30massMatrixMultiplySharedKernelILi8ELi10ELi1EEviPKdS1_S1_S1_PdE15s_evenDofToQuad+40];
	ld.shared.f64 	%fd29, [_ZZ30massMatrixMultiplySharedKernelILi8ELi10ELi1EEviPKdS1_S1_S1_PdE14s_oddDofToQuad+48];
	ld.shared.f64 	%fd30, [_ZZ30massMatrixMultiplySharedKernelILi8ELi10ELi1EEviPKdS1_S1_S1_PdE15s_evenDofToQuad+48];
	ld.shared.f64 	%fd31, [_ZZ30massMatrixMultiplySharedKernelILi8ELi10ELi1EEviPKdS1_S1_S1_PdE14s_oddDofToQuad+56];
	ld.shared.f64 	%fd32, [_ZZ30massMatrixMultiplySharedKernelILi8ELi10ELi1EEviPKdS1_S1_S1_PdE15s_evenDofToQuad+56];
	ld.shared.f64 	%fd33, [_ZZ30massMatrixMultiplySharedKernelILi8ELi10ELi1EEviPKdS1_S1_S1_PdE14s_oddDofToQuad+64];
	ld.shared.f64 	%fd34, [_ZZ30massMatrixMultiplySharedKernelILi8ELi10ELi1EEviPKdS1_S1_S1_PdE15s_evenDofToQuad+64];
	ld.shared.f64 	%fd35, [_ZZ30massMatrixMultiplySharedKernelILi8ELi10ELi1EEviPKdS1_S1_S1_PdE14s_oddDofToQuad+72];
	ld.shared.f64 	%fd36, [_ZZ30massMatrixMultiplySharedKernelILi8ELi10ELi1EEviPKdS1_S1_S1_PdE15s_evenDofToQuad+72];
	ld.shared.f64 	%fd37, [_ZZ30massMatrixMultiplySharedKernelILi8ELi10ELi1EEviPKdS1_S1_S1_PdE14s_oddDofToQuad+80];
	ld.shared.f64 	%fd38, [_ZZ30massMatrixMultiplySharedKernelILi8ELi10ELi1EEviPKdS1_S1_S1_PdE15s_evenDofToQuad+80];
	ld.shared.f64 	%fd39, [_ZZ30massMatrixMultiplySharedKernelILi8ELi10ELi1EEviPKdS1_S1_S1_PdE14s_oddDofToQuad+88];
	ld.shared.f64 	%fd40, [_ZZ30massMatrixMultiplySharedKernelILi8ELi10ELi1EEviPKdS1_S1_S1_PdE15s_evenDofToQuad+88];
	ld.shared.f64 	%fd41, [_ZZ30massMatrixMultiplySharedKernelILi8ELi10ELi1EEviPKdS1_S1_S1_PdE14s_oddDofToQuad+96];
	ld.shared.f64 	%fd42, [_ZZ30massMatrixMultiplySharedKernelILi8ELi10ELi1EEviPKdS1_S1_S1_PdE15s_evenDofToQuad+96];
	ld.shared.f64 	%fd43, [_ZZ30massMatrixMultiplySharedKernelILi8ELi10ELi1EEviPKdS1_S1_S1_PdE14s_oddDofToQuad+104];
	ld.shared.f64 	%fd44, [_ZZ30massMatrixMultiplySharedKernelILi8ELi10ELi1EEviPKdS1_S1_S1_PdE15s_evenDofToQuad+104];
	ld.shared.f64 	%fd45, [_ZZ30massMatrixMultiplySharedKernelILi8ELi10ELi1EEviPKdS1_S1_S1_PdE14s_oddDofToQuad+112];
	mov.u32 	%r22, _ZZ30massMatrixMultiplySharedKernelILi8ELi10ELi1EEviPKdS1_S1_S1_PdE6s_tmp1;
	mad.lo.s32 	%r23, %r2, 8000, %r22;
	shr.u32 	%r5, %r11, 3;
	mad.lo.s32 	%r6, %r5, 80, %r23;
	shl.b32 	%r24, %r4, 3;
	add.s32 	%r7, %r6, %r24;
	@%p8 bra 	$L__BB196_6;
	add.f64 	%fd106, %fd512, %fd505;
	sub.f64 	%fd107, %fd512, %fd505;
	add.f64 	%fd108, %fd511, %fd506;
	sub.f64 	%fd109, %fd511, %fd506;
	add.f64 	%fd110, %fd510, %fd507;
	sub.f64 	%fd111, %fd510, %fd507;
	add.f64 	%fd112, %fd509, %fd508;
	sub.f64 	%fd113, %fd509, %fd508;
	fma.rn.f64 	%fd114, %fd17, %fd106, 0d0000000000000000;
	fma.rn.f64 	%fd115, %fd18, %fd107, 0d0000000000000000;
	fma.rn.f64 	%fd116, %fd19, %fd108, %fd114;
	fma.rn.f64 	%fd117, %fd20, %fd109, %fd115;
	fma.rn.f64 	%fd118, %fd21, %fd110, %fd116;
	fma.rn.f64 	%fd119, %fd22, %fd111, %fd117;
	fma.rn.f64 	%fd120, %fd23, %fd112, %fd118;
	fma.rn.f64 	%fd121, %fd24, %fd113, %fd119;
	sub.f64 	%fd122, %fd120, %fd121;
	st.shared.f64 	[%r7+7200], %fd122;
	add.f64 	%fd123, %fd121, %fd120;
	st.shared.f64 	[%r7], %fd123;
	fma.rn.f64 	%fd124, %fd25, %fd106, 0d0000000000000000;
	fma.rn.f64 	%fd125, %fd26, %fd107, 0d0000000000000000;
	fma.rn.f64 	%fd126, %fd27, %fd108, %fd124;
	fma.rn.f64 	%fd127, %fd28, %fd109, %fd125;
	fma.rn.f64 	%fd128, %fd29, %fd110, %fd126;
	fma.rn.f64 	%fd129, %fd30, %fd111, %fd127;
	fma.rn.f64 	%fd130, %fd31, %fd112, %fd128;
	fma.rn.f64 	%fd131, %fd32, %fd113, %fd129;
	sub.f64 	%fd132, %fd130, %fd131;
	st.shared.f64 	[%r7+6400], %fd132;
	add.f64 	%fd133, %fd131, %fd130;
	st.shared.f64 	[%r7+800], %fd133;
	fma.rn.f64 	%fd134, %fd33, %fd106, 0d0000000000000000;
	fma.rn.f64 	%fd135, %fd34, %fd107, 0d0000000000000000;
	fma.rn.f64 	%fd136, %fd35, %fd108, %fd134;
	fma.rn.f64 	%fd137, %fd36, %fd109, %fd135;
	fma.rn.f64 	%fd138, %fd37, %fd110, %fd136;
	fma.rn.f64 	%fd139, %fd38, %fd111, %fd137;
	fma.rn.f64 	%fd140, %fd39, %fd112, %fd138;
	fma.rn.f64 	%fd141, %fd40, %fd113, %fd139;
	sub.f64 	%fd142, %fd140, %fd141;
	st.shared.f64 	[%r7+5600], %fd142;
	add.f64 	%fd143, %fd141, %fd140;
	st.shared.f64 	[%r7+1600], %fd143;
	fma.rn.f64 	%fd144, %fd41, %fd106, 0d0000000000000000;
	fma.rn.f64 	%fd145, %fd42, %fd107, 0d0000000000000000;
	fma.rn.f64 	%fd146, %fd43, %fd108, %fd144;
	fma.rn.f64 	%fd147, %fd44, %fd109, %fd145;
	fma.rn.f64 	%fd148, %fd45, %fd110, %fd146;
	ld.shared.f64 	%fd149, [_ZZ30massMatrixMultiplySharedKernelILi8ELi10ELi1EEviPKdS1_S1_S1_PdE15s_evenDofToQuad+112];
	fma.rn.f64 	%fd150, %fd149, %fd111, %fd147;
	ld.shared.f64 	%fd151, [_ZZ30massMatrixMultiplySharedKernelILi8ELi10ELi1EEviPKdS1_S1_S1_PdE14s_oddDofToQuad+120];
	fma.rn.f64 	%fd152, %fd151, %fd112, %fd148;
	ld.shared.f64 	%fd153, [_ZZ30massMatrixMultiplySharedKernelILi8ELi10ELi1EEviPKdS1_S1_S1_PdE15s_evenDofToQuad+120];
	fma.rn.f64 	%fd154, %fd153, %fd113, %fd150;
	sub.f64 	%fd155, %fd152, %fd154;
	st.shared.f64 	[%r7+4800], %fd155;
	add.f64 	%fd156, %fd154, %fd152;
	st.shared.f64 	[%r7+2400], %fd156;
	ld.shared.f64 	%fd157, [_ZZ30massMatrixMultiplySharedKernelILi8ELi10ELi1EEviPKdS1_S1_S1_PdE14s_oddDofToQuad+128];
	fma.rn.f64 	%fd158, %fd157, %fd106, 0d0000000000000000;
	ld.shared.f64 	%fd159, [_ZZ30massMatrixMultiplySharedKernelILi8ELi10ELi1EEviPKdS1_S1_S1_PdE15s_evenDofToQuad+128];
	fma.rn.f64 	%fd160, %fd159, %fd107, 0d0000000000000000;
	ld.shared.f64 	%fd161, [_ZZ30massMatrixMultiplySharedKernelILi8ELi10ELi1EEviPKdS1_S1_S1_PdE14s_oddDofToQuad+136];
	fma.rn.f64 	%fd162, %fd161, %fd108, %fd158;
	ld.shared.f64 	%fd163, [_ZZ30massMatrixMultiplySharedKernelILi8ELi10ELi1EEviPKdS1_S1_S1_PdE15s_evenDofToQuad+136];
	fma.rn.f64 	%fd164, %fd163, %fd109, %fd160;
	ld.shared.f64 	%fd165, [_ZZ30massMatrixMultiplySharedKernelILi8ELi10ELi1EEviPKdS1_S1_S1_PdE14s_oddDofToQuad+144];
	fma.rn.f64 	%fd166, %fd165, %fd110, %fd162;
	ld.shared.f64 	%fd167, [_ZZ30massMatrixMultiplySharedKernelILi8ELi10ELi1EEviPKdS1_S1_S1_PdE15s_evenDofToQuad+144];
	fma.rn.f64 	%fd168, %fd167, %fd111, %fd164;
	ld.shared.f64 	%fd169, [_ZZ30massMatrixMultiplySharedKernelILi8ELi10ELi1EEviPKdS1_S1_S1_PdE14s_oddDofToQuad+152];
	fma.rn.f64 	%fd170, %fd169, %fd112, %fd166;
	ld.shared.f64 	%fd171, [_ZZ30massMatrixMultiplySharedKernelILi8ELi10ELi1EEviPKdS1_S1_S1_PdE15s_evenDofToQuad+152];
	fma.rn.f64 	%fd172, %fd171, %fd113, %fd168;
	sub.f64 	%fd173, %fd170, %fd172;
	st.shared.f64 	[%r7+4000], %fd173;
	add.f64 	%fd174, %fd172, %fd170;
	st.shared.f64 	[%r7+3200], %fd174;
$L__BB196_6:
	bar.sync 	0;
	setp.lt.u32 	%p9, %r11, 80;
	mad.lo.s32 	%r25, %r5, 720, %r6;
	shl.b32 	%r26, %r4, 3;
	add.s32 	%r8, %r25, %r26;
	@%p9 bra 	$L__BB196_8;
	ld.shared.f64 	%fd523, [_ZZ30massMatrixMultiplySharedKernelILi8ELi10ELi1EEviPKdS1_S1_S1_PdE15s_evenDofToQuad+112];
	ld.shared.f64 	%fd522, [_ZZ30massMatrixMultiplySharedKernelILi8ELi10ELi1EEviPKdS1_S1_S1_PdE14s_oddDofToQuad+120];
	ld.shared.f64 	%fd521, [_ZZ30massMatrixMultiplySharedKernelILi8ELi10ELi1EEviPKdS1_S1_S1_PdE15s_evenDofToQuad+120];
	ld.shared.f64 	%fd520, [_ZZ30massMatrixMultiplySharedKernelILi8ELi10ELi1EEviPKdS1_S1_S1_PdE14s_oddDofToQuad+128];
	ld.shared.f64 	%fd519, [_ZZ30massMatrixMultiplySharedKernelILi8ELi10ELi1EEviPKdS1_S1_S1_PdE15s_evenDofToQuad+128];
	ld.shared.f64 	%fd518, [_ZZ30massMatrixMultiplySharedKernelILi8ELi10ELi1EEviPKdS1_S1_S1_PdE14s_oddDofToQuad+136];
	ld.shared.f64 	%fd517, [_ZZ30massMatrixMultiplySharedKernelILi8ELi10ELi1EEviPKdS1_S1_S1_PdE15s_evenDofToQuad+136];
	ld.shared.f64 	%fd516, [_ZZ30massMatrixMultiplySharedKernelILi8ELi10ELi1EEviPKdS1_S1_S1_PdE14s_oddDofToQuad+144];
	ld.shared.f64 	%fd515, [_ZZ30massMatrixMultiplySharedKernelILi8ELi10ELi1EEviPKdS1_S1_S1_PdE15s_evenDofToQuad+144];
	ld.shared.f64 	%fd514, [_ZZ30massMatrixMultiplySharedKernelILi8ELi10ELi1EEviPKdS1_S1_S1_PdE14s_oddDofToQuad+152];
	ld.shared.f64 	%fd513, [_ZZ30massMatrixMultiplySharedKernelILi8ELi10ELi1EEviPKdS1_S1_S1_PdE15s_evenDofToQuad+152];
	bra.uni 	$L__BB196_9;
$L__BB196_8:
	ld.shared.f64 	%fd175, [%r8];
	ld.shared.f64 	%fd176, [%r8+560];
	add.f64 	%fd177, %fd175, %fd176;
	sub.f64 	%fd178, %fd175, %fd176;
	ld.shared.f64 	%fd179, [%r8+80];
	ld.shared.f64 	%fd180, [%r8+480];
	add.f64 	%fd181, %fd179, %fd180;
	sub.f64 	%fd182, %fd179, %fd180;
	ld.shared.f64 	%fd183, [%r8+160];
	ld.shared.f64 	%fd184, [%r8+400];
	add.f64 	%fd185, %fd183, %fd184;
	sub.f64 	%fd186, %fd183, %fd184;
	ld.shared.f64 	%fd187, [%r8+240];
	ld.shared.f64 	%fd188, [%r8+320];
	add.f64 	%fd189, %fd187, %fd188;
	sub.f64 	%fd190, %fd187, %fd188;
	fma.rn.f64 	%fd191, %fd17, %fd177, 0d0000000000000000;
	fma.rn.f64 	%fd192, %fd18, %fd178, 0d0000000000000000;
	fma.rn.f64 	%fd193, %fd19, %fd181, %fd191;
	fma.rn.f64 	%fd194, %fd20, %fd182, %fd192;
	fma.rn.f64 	%fd195, %fd21, %fd185, %fd193;
	fma.rn.f64 	%fd196, %fd22, %fd186, %fd194;
	fma.rn.f64 	%fd197, %fd23, %fd189, %fd195;
	fma.rn.f64 	%fd198, %fd24, %fd190, %fd196;
	sub.f64 	%fd199, %fd197, %fd198;
	st.shared.f64 	[%r8+720], %fd199;
	add.f64 	%fd200, %fd198, %fd197;
	st.shared.f64 	[%r8], %fd200;
	fma.rn.f64 	%fd201, %fd25, %fd177, 0d0000000000000000;
	fma.rn.f64 	%fd202, %fd26, %fd178, 0d0000000000000000;
	fma.rn.f64 	%fd203, %fd27, %fd181, %fd201;
	fma.rn.f64 	%fd204, %fd28, %fd182, %fd202;
	fma.rn.f64 	%fd205, %fd29, %fd185, %fd203;
	fma.rn.f64 	%fd206, %fd30, %fd186, %fd204;
	fma.rn.f64 	%fd207, %fd31, %fd189, %fd205;
	fma.rn.f64 	%fd208, %fd32, %fd190, %fd206;
	sub.f64 	%fd209, %fd207, %fd208;
	st.shared.f64 	[%r8+640], %fd209;
	add.f64 	%fd210, %fd208, %fd207;
	st.shared.f64 	[%r8+80], %fd210;
	fma.rn.f64 	%fd211, %fd33, %fd177, 0d0000000000000000;
	fma.rn.f64 	%fd212, %fd34, %fd178, 0d0000000000000000;
	fma.rn.f64 	%fd213, %fd35, %fd181, %fd211;
	fma.rn.f64 	%fd214, %fd36, %fd182, %fd212;
	fma.rn.f64 	%fd215, %fd37, %fd185, %fd213;
	fma.rn.f64 	%fd216, %fd38, %fd186, %fd214;
	fma.rn.f64 	%fd217, %fd39, %fd189, %fd215;
	fma.rn.f64 	%fd218, %fd40, %fd190, %fd216;
	sub.f64 	%fd219, %fd217, %fd218;
	st.shared.f64 	[%r8+560], %fd219;
	add.f64 	%fd220, %fd218, %fd217;
	st.shared.f64 	[%r8+160], %fd220;
	fma.rn.f64 	%fd221, %fd41, %fd177, 0d0000000000000000;
	fma.rn.f64 	%fd222, %fd42, %fd178, 0d0000000000000000;
	fma.rn.f64 	%fd223, %fd43, %fd181, %fd221;
	fma.rn.f64 	%fd224, %fd44, %fd182, %fd222;
	fma.rn.f64 	%fd225, %fd45, %fd185, %fd223;
	ld.shared.f64 	%fd523, [_ZZ30massMatrixMultiplySharedKernelILi8ELi10ELi1EEviPKdS1_S1_S1_PdE15s_evenDofToQuad+112];
	fma.rn.f64 	%fd226, %fd523, %fd186, %fd224;
	ld.shared.f64 	%fd522, [_ZZ30massMatrixMultiplySharedKernelILi8ELi10ELi1EEviPKdS1_S1_S1_PdE14s_oddDofToQuad+120];
	fma.rn.f64 	%fd227, %fd522, %fd189, %fd225;
	ld.shared.f64 	%fd521, [_ZZ30massMatrixMultiplySharedKernelILi8ELi10ELi1EEviPKdS1_S1_S1_PdE15s_evenDofToQuad+120];
	fma.rn.f64 	%fd228, %fd521, %fd190, %fd226;
	sub.f64 	%fd229, %fd227, %fd228;
	st.shared.f64 	[%r8+480], %fd229;
	add.f64 	%fd230, %fd228, %fd227;
	st.shared.f64 	[%r8+240], %fd230;
	ld.shared.f64 	%fd520, [_ZZ30massMatrixMultiplySharedKernelILi8ELi10ELi1EEviPKdS1_S1_S1_PdE14s_oddDofToQuad+128];
	fma.rn.f64 	%fd231, %fd520, %fd177, 0d0000000000000000;
	ld.shared.f64 	%fd519, [_ZZ30massMatrixMultiplySharedKernelILi8ELi10ELi1EEviPKdS1_S1_S1_PdE15s_evenDofToQuad+128];
	fma.rn.f64 	%fd232, %fd519, %fd178, 0d0000000000000000;
	ld.shared.f64 	%fd518, [_ZZ30massMatrixMultiplySharedKernelILi8ELi10ELi1EEviPKdS1_S1_S1_PdE14s_oddDofToQuad+136];
	fma.rn.f64 	%fd233, %fd518, %fd181, %fd231;
	ld.shared.f64 	%fd517, [_ZZ30massMatrixMultiplySharedKernelILi8ELi10ELi1EEviPKdS1_S1_S1_PdE15s_evenDofToQuad+136];
	fma.rn.f64 	%fd234, %fd517, %fd182, %fd232;
	ld.shared.f64 	%fd516, [_ZZ30massMatrixMultiplySharedKernelILi8ELi10ELi1EEviPKdS1_S1_S1_PdE14s_oddDofToQuad+144];
	fma.rn.f64 	%fd235, %fd516, %fd185, %fd233;
	ld.shared.f64 	%fd515, [_ZZ30massMatrixMultiplySharedKernelILi8ELi10ELi1EEviPKdS1_S1_S1_PdE15s_evenDofToQuad+144];
	fma.rn.f64 	%fd236, %fd515, %fd186, %fd234;
	ld.shared.f64 	%fd514, [_ZZ30massMatrixMultiplySharedKernelILi8ELi10ELi1EEviPKdS1_S1_S1_PdE14s_oddDofToQuad+152];
	fma.rn.f64 	%fd237, %fd514, %fd189, %fd235;
	ld.shared.f64 	%fd513, [_ZZ30massMatrixMultiplySharedKernelILi8ELi10ELi1EEviPKdS1_S1_S1_PdE15s_evenDofToQuad+152];
	fma.rn.f64 	%fd238, %fd513, %fd190, %fd236;
	sub.f64 	%fd239, %fd237, %fd238;
	st.shared.f64 	[%r8+400], %fd239;
	add.f64 	%fd240, %fd238, %fd237;
	st.shared.f64 	[%r8+320], %fd240;
$L__BB196_9:
	ld.param.u64 	%rd20, [_Z30massMatrixMultiplySharedKernelILi8ELi10ELi1EEviPKdS1_S1_S1_Pd_param_1];
	mov.u32 	%r27, %tid.x;
	setp.gt.u32 	%p10, %r27, 79;
	bar.sync 	0;
	cvt.u16.u32 	%rs1, %r27;
	mul.hi.u16 	%rs2, %rs1, 6554;
	mul.lo.s16 	%rs3, %rs2, 10;
	sub.s16 	%rs4, %rs1, %rs3;
	mov.u32 	%r28, %tid.y;
	mov.u32 	%r29, _ZZ30massMatrixMultiplySharedKernelILi8ELi10ELi1EEviPKdS1_S1_S1_PdE6s_tmp1;
	mad.lo.s32 	%r30, %r28, 8000, %r29;
	mul.wide.u16 	%r31, %rs2, 800;
	add.s32 	%r32, %r30, %r31;
	mul.wide.u16 	%r33, %rs4, 80;
	add.s32 	%r34, %r32, %r33;
	ld.shared.f64 	%fd241, [%r34];
	ld.shared.f64 	%fd242, [%r34+56];
	add.f64 	%fd243, %fd241, %fd242;
	sub.f64 	%fd244, %fd241, %fd242;
	ld.shared.f64 	%fd245, [%r34+8];
	ld.shared.f64 	%fd246, [%r34+48];
	add.f64 	%fd247, %fd245, %fd246;
	sub.f64 	%fd248, %fd245, %fd246;
	ld.shared.f64 	%fd249, [%r34+16];
	ld.shared.f64 	%fd250, [%r34+40];
	add.f64 	%fd251, %fd249, %fd250;
	sub.f64 	%fd252, %fd249, %fd250;
	ld.shared.f64 	%fd253, [%r34+24];
	ld.shared.f64 	%fd254, [%r34+32];
	add.f64 	%fd255, %fd253, %fd254;
	sub.f64 	%fd256, %fd253, %fd254;
	mov.u32 	%r35, %ctaid.x;
	add.s32 	%r36, %r35, %r28;
	mov.b32 	%r37, {%rs4, %rs2};
	mov.b32 	%r38, 9;
	mov.b32 	%r39, 25610;
	dp2a.lo.u32.u32 	%r40, %r37, %r39, %r38;
	mad.lo.s32 	%r41, %r36, 1000, %r40;
	fma.rn.f64 	%fd257, %fd17, %fd243, 0d0000000000000000;
	fma.rn.f64 	%fd258, %fd18, %fd244, 0d0000000000000000;
	fma.rn.f64 	%fd259, %fd19, %fd247, %fd257;
	fma.rn.f64 	%fd260, %fd20, %fd248, %fd258;
	fma.rn.f64 	%fd261, %fd21, %fd251, %fd259;
	fma.rn.f64 	%fd262, %fd22, %fd252, %fd260;
	fma.rn.f64 	%fd263, %fd23, %fd255, %fd261;
	fma.rn.f64 	%fd264, %fd24, %fd256, %fd262;
	cvta.to.global.u64 	%rd14, %rd20;
	mul.wide.s32 	%rd15, %r41, 8;
	add.s64 	%rd16, %rd14, %rd15;
	ld.global.nc.f64 	%fd265, [%rd16];
	ld.global.nc.f64 	%fd266, [%rd16+-72];
	sub.f64 	%fd267, %fd263, %fd264;
	mul.f64 	%fd268, %fd267, %fd265;
	add.f64 	%fd269, %fd263, %fd264;
	mul.f64 	%fd531, %fd269, %fd266;
	fma.rn.f64 	%fd270, %fd25, %fd243, 0d0000000000000000;
	fma.rn.f64 	%fd271, %fd26, %fd244, 0d0000000000000000;
	fma.rn.f64 	%fd272, %fd27, %fd247, %fd270;
	fma.rn.f64 	%fd273, %fd28, %fd248, %fd271;
	fma.rn.f64 	%fd274, %fd29, %fd251, %fd272;
	fma.rn.f64 	%fd275, %fd30, %fd252, %fd273;
	fma.rn.f64 	%fd276, %fd31, %fd255, %fd274;
	fma.rn.f64 	%fd277, %fd32, %fd256, %fd275;
	ld.global.nc.f64 	%fd278, [%rd16+-8];
	ld.global.nc.f64 	%fd279, [%rd16+-64];
	sub.f64 	%fd280, %fd276, %fd277;
	mul.f64 	%fd281, %fd280, %fd278;
	add.f64 	%fd282, %fd276, %fd277;
	mul.f64 	%fd530, %fd282, %fd279;
	fma.rn.f64 	%fd283, %fd33, %fd243, 0d0000000000000000;
	fma.rn.f64 	%fd284, %fd34, %fd244, 0d0000000000000000;
	fma.rn.f64 	%fd285, %fd35, %fd247, %fd283;
	fma.rn.f64 	%fd286, %fd36, %fd248, %fd284;
	fma.rn.f64 	%fd287, %fd37, %fd251, %fd285;
	fma.rn.f64 	%fd288, %fd38, %fd252, %fd286;
	fma.rn.f64 	%fd289, %fd39, %fd255, %fd287;
	fma.rn.f64 	%fd290, %fd40, %fd256, %fd288;
	ld.global.nc.f64 	%fd291, [%rd16+-16];
	ld.global.nc.f64 	%fd292, [%rd16+-56];
	sub.f64 	%fd293, %fd289, %fd290;
	mul.f64 	%fd524, %fd293, %fd291;
	add.f64 	%fd294, %fd289, %fd290;
	mul.f64 	%fd529, %fd294, %fd292;
	fma.rn.f64 	%fd295, %fd41, %fd243, 0d0000000000000000;
	fma.rn.f64 	%fd296, %fd42, %fd244, 0d0000000000000000;
	fma.rn.f64 	%fd297, %fd43, %fd247, %fd295;
	fma.rn.f64 	%fd298, %fd44, %fd248, %fd296;
	fma.rn.f64 	%fd299, %fd45, %fd251, %fd297;
	fma.rn.f64 	%fd300, %fd523, %fd252, %fd298;
	fma.rn.f64 	%fd301, %fd522, %fd255, %fd299;
	fma.rn.f64 	%fd302, %fd521, %fd256, %fd300;
	ld.global.nc.f64 	%fd303, [%rd16+-24];
	ld.global.nc.f64 	%fd304, [%rd16+-48];
	sub.f64 	%fd305, %fd301, %fd302;
	mul.f64 	%fd525, %fd305, %fd303;
	add.f64 	%fd306, %fd301, %fd302;
	mul.f64 	%fd528, %fd306, %fd304;
	fma.rn.f64 	%fd307, %fd520, %fd243, 0d0000000000000000;
	fma.rn.f64 	%fd308, %fd519, %fd244, 0d0000000000000000;
	fma.rn.f64 	%fd309, %fd518, %fd247, %fd307;
	fma.rn.f64 	%fd310, %fd517, %fd248, %fd308;
	fma.rn.f64 	%fd311, %fd516, %fd251, %fd309;
	fma.rn.f64 	%fd312, %fd515, %fd252, %fd310;
	fma.rn.f64 	%fd313, %fd514, %fd255, %fd311;
	fma.rn.f64 	%fd314, %fd513, %fd256, %fd312;
	ld.global.nc.f64 	%fd315, [%rd16+-32];
	ld.global.nc.f64 	%fd316, [%rd16+-40];
	sub.f64 	%fd317, %fd313, %fd314;
	mul.f64 	%fd526, %fd317, %fd315;
	add.f64 	%fd318, %fd313, %fd314;
	mul.f64 	%fd527, %fd318, %fd316;
	bar.sync 	0;
	add.f64 	%fd319, %fd531, %fd268;
	sub.f64 	%fd320, %fd531, %fd268;
	add.f64 	%fd321, %fd530, %fd281;
	sub.f64 	%fd322, %fd530, %fd281;
	add.f64 	%fd323, %fd529, %fd524;
	sub.f64 	%fd324, %fd529, %fd524;
	add.f64 	%fd325, %fd528, %fd525;
	sub.f64 	%fd326, %fd528, %fd525;
	add.f64 	%fd327, %fd527, %fd526;
	sub.f64 	%fd328, %fd527, %fd526;
	fma.rn.f64 	%fd329, %fd17, %fd319, 0d0000000000000000;
	fma.rn.f64 	%fd330, %fd18, %fd320, 0d0000000000000000;
	fma.rn.f64 	%fd331, %fd25, %fd321, %fd329;
	fma.rn.f64 	%fd332, %fd26, %fd322, %fd330;
	fma.rn.f64 	%fd333, %fd33, %fd323, %fd331;
	fma.rn.f64 	%fd334, %fd34, %fd324, %fd332;
	fma.rn.f64 	%fd335, %fd41, %fd325, %fd333;
	fma.rn.f64 	%fd336, %fd42, %fd326, %fd334;
	fma.rn.f64 	%fd337, %fd520, %fd327, %fd335;
	fma.rn.f64 	%fd338, %fd519, %fd328, %fd336;
	sub.f64 	%fd339, %fd337, %fd338;
	st.shared.f64 	[%r34+56], %fd339;
	add.f64 	%fd340, %fd337, %fd338;
	st.shared.f64 	[%r34], %fd340;
	fma.rn.f64 	%fd341, %fd19, %fd319, 0d0000000000000000;
	fma.rn.f64 	%fd342, %fd20, %fd320, 0d0000000000000000;
	fma.rn.f64 	%fd343, %fd27, %fd321, %fd341;
	fma.rn.f64 	%fd344, %fd28, %fd322, %fd342;
	fma.rn.f64 	%fd345, %fd35, %fd323, %fd343;
	fma.rn.f64 	%fd346, %fd36, %fd324, %fd344;
	fma.rn.f64 	%fd347, %fd43, %fd325, %fd345;
	fma.rn.f64 	%fd348, %fd44, %fd326, %fd346;
	fma.rn.f64 	%fd349, %fd518, %fd327, %fd347;
	fma.rn.f64 	%fd350, %fd517, %fd328, %fd348;
	sub.f64 	%fd351, %fd349, %fd350;
	st.shared.f64 	[%r34+48], %fd351;
	add.f64 	%fd352, %fd349, %fd350;
	st.shared.f64 	[%r34+8], %fd352;
	fma.rn.f64 	%fd353, %fd21, %fd319, 0d0000000000000000;
	fma.rn.f64 	%fd354, %fd22, %fd320, 0d0000000000000000;
	fma.rn.f64 	%fd355, %fd29, %fd321, %fd353;
	fma.rn.f64 	%fd356, %fd30, %fd322, %fd354;
	fma.rn.f64 	%fd357, %fd37, %fd323, %fd355;
	fma.rn.f64 	%fd358, %fd38, %fd324, %fd356;
	fma.rn.f64 	%fd359, %fd45, %fd325, %fd357;
	fma.rn.f64 	%fd360, %fd523, %fd326, %fd358;
	fma.rn.f64 	%fd361, %fd516, %fd327, %fd359;
	fma.rn.f64 	%fd362, %fd515, %fd328, %fd360;
	sub.f64 	%fd363, %fd361, %fd362;
	st.shared.f64 	[%r34+40], %fd363;
	add.f64 	%fd364, %fd361, %fd362;
	st.shared.f64 	[%r34+16], %fd364;
	fma.rn.f64 	%fd365, %fd23, %fd319, 0d0000000000000000;
	fma.rn.f64 	%fd366, %fd24, %fd320, 0d0000000000000000;
	fma.rn.f64 	%fd367, %fd31, %fd321, %fd365;
	fma.rn.f64 	%fd368, %fd32, %fd322, %fd366;
	fma.rn.f64 	%fd369, %fd39, %fd323, %fd367;
	fma.rn.f64 	%fd370, %fd40, %fd324, %fd368;
	fma.rn.f64 	%fd371, %fd522, %fd325, %fd369;
	fma.rn.f64 	%fd372, %fd521, %fd326, %fd370;
	fma.rn.f64 	%fd373, %fd514, %fd327, %fd371;
	fma.rn.f64 	%fd374, %fd513, %fd328, %fd372;
	sub.f64 	%fd375, %fd373, %fd374;
	st.shared.f64 	[%r34+32], %fd375;
	add.f64 	%fd376, %fd373, %fd374;
	st.shared.f64 	[%r34+24], %fd376;
	bar.sync 	0;
	@%p10 bra 	$L__BB196_11;
	mov.u32 	%r42, %tid.y;
	mov.u32 	%r43, _ZZ30massMatrixMultiplySharedKernelILi8ELi10ELi1EEviPKdS1_S1_S1_PdE6s_tmp1;
	mad.lo.s32 	%r44, %r42, 8000, %r43;
	mov.u32 	%r45, %tid.x;
	shr.u32 	%r46, %r45, 3;
	mad.lo.s32 	%r47, %r46, 80, %r44;
	mad.lo.s32 	%r48, %r46, 720, %r47;
	shl.b32 	%r49, %r45, 3;
	and.b32  	%r50, %r49, 56;
	add.s32 	%r51, %r48, %r50;
	ld.shared.f64 	%fd377, [%r51];
	ld.shared.f64 	%fd378, [%r51+720];
	add.f64 	%fd379, %fd377, %fd378;
	sub.f64 	%fd380, %fd377, %fd378;
	ld.shared.f64 	%fd381, [%r51+80];
	ld.shared.f64 	%fd382, [%r51+640];
	add.f64 	%fd383, %fd381, %fd382;
	sub.f64 	%fd384, %fd381, %fd382;
	ld.shared.f64 	%fd385, [%r51+160];
	ld.shared.f64 	%fd386, [%r51+560];
	add.f64 	%fd387, %fd385, %fd386;
	sub.f64 	%fd388, %fd385, %fd386;
	ld.shared.f64 	%fd389, [%r51+240];
	ld.shared.f64 	%fd390, [%r51+480];
	add.f64 	%fd391, %fd389, %fd390;
	sub.f64 	%fd392, %fd389, %fd390;
	ld.shared.f64 	%fd393, [%r51+320];
	ld.shared.f64 	%fd394, [%r51+400];
	add.f64 	%fd395, %fd393, %fd394;
	sub.f64 	%fd396, %fd393, %fd394;
	fma.rn.f64 	%fd397, %fd17, %fd379, 0d0000000000000000;
	fma.rn.f64 	%fd398, %fd18, %fd380, 0d0000000000000000;
	fma.rn.f64 	%fd399, %fd25, %fd383, %fd397;
	fma.rn.f64 	%fd400, %fd26, %fd384, %fd398;
	fma.rn.f64 	%fd401, %fd33, %fd387, %fd399;
	fma.rn.f64 	%fd402, %fd34, %fd388, %fd400;
	fma.rn.f64 	%fd403, %fd41, %fd391, %fd401;
	fma.rn.f64 	%fd404, %fd42, %fd392, %fd402;
	fma.rn.f64 	%fd405, %fd520, %fd395, %fd403;
	fma.rn.f64 	%fd406, %fd519, %fd396, %fd404;
	sub.f64 	%fd407, %fd405, %fd406;
	st.shared.f64 	[%r51+560], %fd407;
	add.f64 	%fd408, %fd405, %fd406;
	st.shared.f64 	[%r51], %fd408;
	fma.rn.f64 	%fd409, %fd19, %fd379, 0d0000000000000000;
	fma.rn.f64 	%fd410, %fd20, %fd380, 0d0000000000000000;
	fma.rn.f64 	%fd411, %fd27, %fd383, %fd409;
	fma.rn.f64 	%fd412, %fd28, %fd384, %fd410;
	fma.rn.f64 	%fd413, %fd35, %fd387, %fd411;
	fma.rn.f64 	%fd414, %fd36, %fd388, %fd412;
	fma.rn.f64 	%fd415, %fd43, %fd391, %fd413;
	fma.rn.f64 	%fd416, %fd44, %fd392, %fd414;
	fma.rn.f64 	%fd417, %fd518, %fd395, %fd415;
	fma.rn.f64 	%fd418, %fd517, %fd396, %fd416;
	sub.f64 	%fd419, %fd417, %fd418;
	st.shared.f64 	[%r51+480], %fd419;
	add.f64 	%fd420, %fd417, %fd418;
	st.shared.f64 	[%r51+80], %fd420;
	fma.rn.f64 	%fd421, %fd21, %fd379, 0d0000000000000000;
	fma.rn.f64 	%fd422, %fd22, %fd380, 0d0000000000000000;
	fma.rn.f64 	%fd423, %fd29, %fd383, %fd421;
	fma.rn.f64 	%fd424, %fd30, %fd384, %fd422;
	fma.rn.f64 	%fd425, %fd37, %fd387, %fd423;
	fma.rn.f64 	%fd426, %fd38, %fd388, %fd424;
	fma.rn.f64 	%fd427, %fd45, %fd391, %fd425;
	fma.rn.f64 	%fd428, %fd523, %fd392, %fd426;
	fma.rn.f64 	%fd429, %fd516, %fd395, %fd427;
	fma.rn.f64 	%fd430, %fd515, %fd396, %fd428;
	sub.f64 	%fd431, %fd429, %fd430;
	st.shared.f64 	[%r51+400], %fd431;
	add.f64 	%fd432, %fd429, %fd430;
	st.shared.f64 	[%r51+160], %fd432;
	fma.rn.f64 	%fd433, %fd23, %fd379, 0d0000000000000000;
	fma.rn.f64 	%fd434, %fd24, %fd380, 0d0000000000000000;
	fma.rn.f64 	%fd435, %fd31, %fd383, %fd433;
	fma.rn.f64 	%fd436, %fd32, %fd384, %fd434;
	fma.rn.f64 	%fd437, %fd39, %fd387, %fd435;
	fma.rn.f64 	%fd438, %fd40, %fd388, %fd436;
	fma.rn.f64 	%fd439, %fd522, %fd391, %fd437;
	fma.rn.f64 	%fd440, %fd521, %fd392, %fd438;
	fma.rn.f64 	%fd441, %fd514, %fd395, %fd439;
	fma.rn.f64 	%fd442, %fd513, %fd396, %fd440;
	sub.f64 	%fd443, %fd441, %fd442;
	st.shared.f64 	[%r51+320], %fd443;
	add.f64 	%fd444, %fd441, %fd442;
	st.shared.f64 	[%r51+240], %fd444;
$L__BB196_11:
	mov.u32 	%r9, %tid.x;
	setp.gt.u32 	%p11, %r9, 63;
	bar.sync 	0;
	@%p11 bra 	$L__BB196_13;
	mov.u32 	%r52, %tid.y;
	mov.u32 	%r53, _ZZ30massMatrixMultiplySharedKernelILi8ELi10ELi1EEviPKdS1_S1_S1_PdE6s_tmp1;
	mad.lo.s32 	%r54, %r52, 8000, %r53;
	shr.u32 	%r55, %r9, 3;
	mad.lo.s32 	%r56, %r55, 80, %r54;
	shl.b32 	%r57, %r9, 3;
	and.b32  	%r58, %r57, 56;
	add.s32 	%r59, %r56, %r58;
	ld.shared.f64 	%fd445, [%r59];
	ld.shared.f64 	%fd446, [%r59+7200];
	add.f64 	%fd447, %fd445, %fd446;
	sub.f64 	%fd448, %fd445, %fd446;
	ld.shared.f64 	%fd449, [%r59+800];
	ld.shared.f64 	%fd450, [%r59+6400];
	add.f64 	%fd451, %fd449, %fd450;
	sub.f64 	%fd452, %fd449, %fd450;
	ld.shared.f64 	%fd453, [%r59+1600];
	ld.shared.f64 	%fd454, [%r59+5600];
	add.f64 	%fd455, %fd453, %fd454;
	sub.f64 	%fd456, %fd453, %fd454;
	ld.shared.f64 	%fd457, [%r59+2400];
	ld.shared.f64 	%fd458, [%r59+4800];
	add.f64 	%fd459, %fd457, %fd458;
	sub.f64 	%fd460, %fd457, %fd458;
	ld.shared.f64 	%fd461, [%r59+3200];
	ld.shared.f64 	%fd462, [%r59+4000];
	add.f64 	%fd463, %fd461, %fd462;
	sub.f64 	%fd464, %fd461, %fd462;
	fma.rn.f64 	%fd465, %fd17, %fd447, 0d0000000000000000;
	fma.rn.f64 	%fd466, %fd18, %fd448, 0d0000000000000000;
	fma.rn.f64 	%fd467, %fd25, %fd451, %fd465;
	fma.rn.f64 	%fd468, %fd26, %fd452, %fd466;
	fma.rn.f64 	%fd469, %fd33, %fd455, %fd467;
	fma.rn.f64 	%fd470, %fd34, %fd456, %fd468;
	fma.rn.f64 	%fd471, %fd41, %fd459, %fd469;
	fma.rn.f64 	%fd472, %fd42, %fd460, %fd470;
	fma.rn.f64 	%fd473, %fd520, %fd463, %fd471;
	fma.rn.f64 	%fd474, %fd519, %fd464, %fd472;
	sub.f64 	%fd524, %fd473, %fd474;
	add.f64 	%fd531, %fd473, %fd474;
	fma.rn.f64 	%fd475, %fd19, %fd447, 0d0000000000000000;
	fma.rn.f64 	%fd476, %fd20, %fd448, 0d0000000000000000;
	fma.rn.f64 	%fd477, %fd27, %fd451, %fd475;
	fma.rn.f64 	%fd478, %fd28, %fd452, %fd476;
	fma.rn.f64 	%fd479, %fd35, %fd455, %fd477;
	fma.rn.f64 	%fd480, %fd36, %fd456, %fd478;
	fma.rn.f64 	%fd481, %fd43, %fd459, %fd479;
	fma.rn.f64 	%fd482, %fd44, %fd460, %fd480;
	fma.rn.f64 	%fd483, %fd518, %fd463, %fd481;
	fma.rn.f64 	%fd484, %fd517, %fd464, %fd482;
	sub.f64 	%fd525, %fd483, %fd484;
	add.f64 	%fd530, %fd483, %fd484;
	fma.rn.f64 	%fd485, %fd21, %fd447, 0d0000000000000000;
	fma.rn.f64 	%fd486, %fd22, %fd448, 0d0000000000000000;
	fma.rn.f64 	%fd487, %fd29, %fd451, %fd485;
	fma.rn.f64 	%fd488, %fd30, %fd452, %fd486;
	fma.rn.f64 	%fd489, %fd37, %fd455, %fd487;
	fma.rn.f64 	%fd490, %fd38, %fd456, %fd488;
	fma.rn.f64 	%fd491, %fd45, %fd459, %fd489;
	fma.rn.f64 	%fd492, %fd523, %fd460, %fd490;
	fma.rn.f64 	%fd493, %fd516, %fd463, %fd491;
	fma.rn.f64 	%fd494, %fd515, %fd464, %fd492;
	sub.f64 	%fd526, %fd493, %fd494;
	add.f64 	%fd529, %fd493, %fd494;
	fma.rn.f64 	%fd495, %fd23, %fd447, 0d0000000000000000;
	fma.rn.f64 	%fd496, %fd24, %fd448, 0d0000000000000000;
	fma.rn.f64 	%fd497, %fd31, %fd451, %fd495;
	fma.rn.f64 	%fd498, %fd32, %fd452, %fd496;
	fma.rn.f64 	%fd499, %fd39, %fd455, %fd497;
	fma.rn.f64 	%fd500, %fd40, %fd456, %fd498;
	fma.rn.f64 	%fd501, %fd522, %fd459, %fd499;
	fma.rn.f64 	%fd502, %fd521, %fd460, %fd500;
	fma.rn.f64 	%fd503, %fd514, %fd463, %fd501;
	fma.rn.f64 	%fd504, %fd513, %fd464, %fd502;
	sub.f64 	%fd527, %fd503, %fd504;
	add.f64 	%fd528, %fd503, %fd504;
$L__BB196_13:
	bar.sync 	0;
	@%p4 bra 	$L__BB196_15;
	ld.param.u64 	%rd21, [_Z30massMatrixMultiplySharedKernelILi8ELi10ELi1EEviPKdS1_S1_S1_Pd_param_5];
	and.b32  	%r60, %r9, 63;
	mov.u32 	%r61, %ctaid.x;
	mov.u32 	%r62, %tid.y;
	add.s32 	%r63, %r61, %r62;
	shl.b32 	%r64, %r63, 9;
	or.b32  	%r65, %r60, %r64;
	cvta.to.global.u64 	%rd17, %rd21;
	mul.wide.s32 	%rd18, %r65, 8;
	add.s64 	%rd19, %rd17, %rd18;
	st.global.f64 	[%rd19], %fd531;
	st.global.f64 	[%rd19+512], %fd530;
	st.global.f64 	[%rd19+1024], %fd529;
	st.global.f64 	[%rd19+1536], %fd528;
	st.global.f64 	[%rd19+2048], %fd527;
	st.global.f64 	[%rd19+2560], %fd526;
	st.global.f64 	[%rd19+3072], %fd525;
	st.global.f64 	[%rd19+3584], %fd524;
$L__BB196_15:
	ret;

}
	// .globl	_Z30massMatrixMultiplyGlobalKernelILi8ELi10ELi1EEviPKdS1_S1_S1_Pd
.visible .entry _Z30massMatrixMultiplyGlobalKernelILi8ELi10ELi1EEviPKdS1_S1_S1_Pd(
	.param .u32 _Z30massMatrixMultiplyGlobalKernelILi8ELi10ELi1EEviPKdS1_S1_S1_Pd_param_0,
	.param .u64 .ptr .align 1 _Z30massMatrixMultiplyGlobalKernelILi8ELi10ELi1EEviPKdS1_S1_S1_Pd_param_1,
	.param .u64 .ptr .align 1 _Z30massMatrixMultiplyGlobalKernelILi8ELi10ELi1EEviPKdS1_S1_S1_Pd_param_2,
	.param .u64 .ptr .align 1 _Z30massMatrixMultiplyGlobalKernelILi8ELi10ELi1EEviPKdS1_S1_S1_Pd_param_3,
	.param .u64 .ptr .align 1 _Z30massMatrixMultiplyGlobalKernelILi8ELi10ELi1EEviPKdS1_S1_S1_Pd_param_4,
	.param .u64 .ptr .align 1 _Z30massMatrixMultiplyGlobalKernelILi8ELi10ELi1EEviPKdS1_S1_S1_Pd_param_5
)
{
	.reg .pred 	%p<10>;
	.reg .b16 	%rs<5>;
	.reg .b32 	%r<61>;
	.reg .b64 	%rd<23>;
	.reg .b64 	%fd<566>;
	// demoted variable
	.shared .align 8 .b8 _ZZ30massMatrixMultiplyGlobalKernelILi8ELi10ELi1EEviPKdS1_S1_S1_PdE6s_tmp1[8000];
	ld.param.u32 	%r10, [_Z30massMatrixMultiplyGlobalKernelILi8ELi10ELi1EEviPKdS1_S1_S1_Pd_param_0];
	ld.param.u64 	%rd4, [_Z30massMatrixMultiplyGlobalKernelILi8ELi10ELi1EEviPKdS1_S1_S1_Pd_param_2];
	ld.param.u64 	%rd5, [_Z30massMatrixMultiplyGlobalKernelILi8ELi10ELi1EEviPKdS1_S1_S1_Pd_param_3];
	ld.param.u64 	%rd6, [_Z30massMatrixMultiplyGlobalKernelILi8ELi10ELi1EEviPKdS1_S1_S1_Pd_param_4];
	cvta.to.global.u64 	%rd1, %rd5;
	cvta.to.global.u64 	%rd2, %rd4;
	mov.u32 	%r11, %tid.x;
	mov.u32 	%r2, %tid.y;
	mov.u32 	%r12, %ctaid.x;
	add.s32 	%r3, %r12, %r2;
	and.b32  	%r4, %r11, 7;
	setp.lt.s32 	%p2, %r3, %r10;
	setp.lt.u32 	%p3, %r11, 64;
	and.pred  	%p1, %p2, %p3;
	not.pred 	%p4, %p1;
	@%p4 bra 	$L__BB197_2;
	cvta.to.global.u64 	%rd8, %rd6;
	and.b32  	%r13, %r11, 56;
	or.b32  	%r14, %r4, %r13;
	shl.b32 	%r15, %r3, 9;
	or.b32  	%r16, %r14, %r15;
	mul.wide.s32 	%rd9, %r16, 8;
	add.s64 	%rd10, %rd8, %rd9;
	ld.global.nc.f64 	%fd557, [%rd10];
	ld.global.nc.f64 	%fd556, [%rd10+512];
	ld.global.nc.f64 	%fd555, [%rd10+1024];
	ld.global.nc.f64 	%fd554, [%rd10+1536];
	ld.global.nc.f64 	%fd553, [%rd10+2048];
	ld.global.nc.f64 	%fd552, [%rd10+2560];
	ld.global.nc.f64 	%fd551, [%rd10+3072];
	ld.global.nc.f64 	%fd550, [%rd10+3584];
$L__BB197_2:
	setp.gt.u32 	%p5, %r11, 63;
	bar.sync 	0;
	mov.u32 	%r17, _ZZ30massMatrixMultiplyGlobalKernelILi8ELi10ELi1EEviPKdS1_S1_S1_PdE6s_tmp1;
	mad.lo.s32 	%r18, %r2, 8000, %r17;
	shr.u32 	%r5, %r11, 3;
	mad.lo.s32 	%r6, %r5, 80, %r18;
	shl.b32 	%r19, %r4, 3;
	add.s32 	%r7, %r6, %r19;
	@%p5 bra 	$L__BB197_4;
	add.f64 	%fd82, %fd557, %fd550;
	sub.f64 	%fd83, %fd557, %fd550;
	add.f64 	%fd84, %fd556, %fd551;
	sub.f64 	%fd85, %fd556, %fd551;
	add.f64 	%fd86, %fd555, %fd552;
	sub.f64 	%fd87, %fd555, %fd552;
	add.f64 	%fd88, %fd554, %fd553;
	sub.f64 	%fd89, %fd554, %fd553;
	ld.global.nc.f64 	%fd90, [%rd2];
	fma.rn.f64 	%fd91, %fd90, %fd82, 0d0000000000000000;
	ld.global.nc.f64 	%fd92, [%rd1];
	fma.rn.f64 	%fd93, %fd92, %fd83, 0d0000000000000000;
	ld.global.nc.f64 	%fd94, [%rd2+8];
	fma.rn.f64 	%fd95, %fd94, %fd84, %fd91;
	ld.global.nc.f64 	%fd96, [%rd1+8];
	fma.rn.f64 	%fd97, %fd96, %fd85, %fd93;
	ld.global.nc.f64 	%fd98, [%rd2+16];
	fma.rn.f64 	%fd99, %fd98, %fd86, %fd95;
	ld.global.nc.f64 	%fd100, [%rd1+16];
	fma.rn.f64 	%fd101, %fd100, %fd87, %fd97;
	ld.global.nc.f64 	%fd102, [%rd2+24];
	fma.rn.f64 	%fd103, %fd102, %fd88, %fd99;
	ld.global.nc.f64 	%fd104, [%rd1+24];
	fma.rn.f64 	%fd105, %fd104, %fd89, %fd101;
	sub.f64 	%fd106, %fd103, %fd105;
	st.shared.f64 	[%r7+7200], %fd106;
	add.f64 	%fd107, %fd105, %fd103;
	st.shared.f64 	[%r7], %fd107;
	ld.global.nc.f64 	%fd108, [%rd2+32];
	fma.rn.f64 	%fd109, %fd108, %fd82, 0d0000000000000000;
	ld.global.nc.f64 	%fd110, [%rd1+32];
	fma.rn.f64 	%fd111, %fd110, %fd83, 0d0000000000000000;
	ld.global.nc.f64 	%fd112, [%rd2+40];
	fma.rn.f64 	%fd113, %fd112, %fd84, %fd109;
	ld.global.nc.f64 	%fd114, [%rd1+40];
	fma.rn.f64 	%fd115, %fd114, %fd85, %fd111;
	ld.global.nc.f64 	%fd116, [%rd2+48];
	fma.rn.f64 	%fd117, %fd116, %fd86, %fd113;
	ld.global.nc.f64 	%fd118, [%rd1+48];
	fma.rn.f64 	%fd119, %fd118, %fd87, %fd115;
	ld.global.nc.f64 	%fd120, [%rd2+56];
	fma.rn.f64 	%fd121, %fd120, %fd88, %fd117;
	ld.global.nc.f64 	%fd122, [%rd1+56];
	fma.rn.f64 	%fd123, %fd122, %fd89, %fd119;
	sub.f64 	%fd124, %fd121, %fd123;
	st.shared.f64 	[%r7+6400], %fd124;
	add.f64 	%fd125, %fd123, %fd121;
	st.shared.f64 	[%r7+800], %fd125;
	ld.global.nc.f64 	%fd126, [%rd2+64];
	fma.rn.f64 	%fd127, %fd126, %fd82, 0d0000000000000000;
	ld.global.nc.f64 	%fd128, [%rd1+64];
	fma.rn.f64 	%fd129, %fd128, %fd83, 0d0000000000000000;
	ld.global.nc.f64 	%fd130, [%rd2+72];
	fma.rn.f64 	%fd131, %fd130, %fd84, %fd127;
	ld.global.nc.f64 	%fd132, [%rd1+72];
	fma.rn.f64 	%fd133, %fd132, %fd85, %fd129;
	ld.global.nc.f64 	%fd134, [%rd2+80];
	fma.rn.f64 	%fd135, %fd134, %fd86, %fd131;
	ld.global.nc.f64 	%fd136, [%rd1+80];
	fma.rn.f64 	%fd137, %fd136, %fd87, %fd133;
	ld.global.nc.f64 	%fd138, [%rd2+88];
	fma.rn.f64 	%fd139, %fd138, %fd88, %fd135;
	ld.global.nc.f64 	%fd140, [%rd1+88];
	fma.rn.f64 	%fd141, %fd140, %fd89, %fd137;
	sub.f64 	%fd142, %fd139, %fd141;
	st.shared.f64 	[%r7+5600], %fd142;
	add.f64 	%fd143, %fd141, %fd139;
	st.shared.f64 	[%r7+1600], %fd143;
	ld.global.nc.f64 	%fd144, [%rd2+96];
	fma.rn.f64 	%fd145, %fd144, %fd82, 0d0000000000000000;
	ld.global.nc.f64 	%fd146, [%rd1+96];
	fma.rn.f64 	%fd147, %fd146, %fd83, 0d0000000000000000;
	ld.global.nc.f64 	%fd148, [%rd2+104];
	fma.rn.f64 	%fd149, %fd148, %fd84, %fd145;
	ld.global.nc.f64 	%fd150, [%rd1+104];
	fma.rn.f64 	%fd151, %fd150, %fd85, %fd147;
	ld.global.nc.f64 	%fd152, [%rd2+112];
	fma.rn.f64 	%fd153, %fd152, %fd86, %fd149;
	ld.global.nc.f64 	%fd154, [%rd1+112];
	fma.rn.f64 	%fd155, %fd154, %fd87, %fd151;
	ld.global.nc.f64 	%fd156, [%rd2+120];
	fma.rn.f64 	%fd157, %fd156, %fd88, %fd153;
	ld.global.nc.f64 	%fd158, [%rd1+120];
	fma.rn.f64 	%fd159, %fd158, %fd89, %fd155;
	sub.f64 	%fd160, %fd157, %fd159;
	st.shared.f64 	[%r7+4800], %fd160;
	add.f64 	%fd161, %fd159, %fd157;
	st.shared.f64 	[%r7+2400], %fd161;
	ld.global.nc.f64 	%fd162, [%rd2+128];
	fma.rn.f64 	%fd163, %fd162, %fd82, 0d0000000000000000;
	ld.global.nc.f64 	%fd164, [%rd1+128];
	fma.rn.f64 	%fd165, %fd164, %fd83, 0d0000000000000000;
	ld.global.nc.f64 	%fd166, [%rd2+136];
	fma.rn.f64 	%fd167, %fd166, %fd84, %fd163;
	ld.global.nc.f64 	%fd168, [%rd1+136];
	fma.rn.f64 	%fd169, %fd168, %fd85, %fd165;
	ld.global.nc.f64 	%fd170, [%rd2+144];
	fma.rn.f64 	%fd171, %fd170, %fd86, %fd167;
	ld.global.nc.f64 	%fd172, [%rd1+144];
	fma.rn.f64 	%fd173, %fd172, %fd87, %fd169;
	ld.global.nc.f64 	%fd174, [%rd2+152];
	fma.rn.f64 	%fd175, %fd174, %fd88, %fd171;
	ld.global.nc.f64 	%fd176, [%rd1+152];
	fma.rn.f64 	%fd177, %fd176, %fd89, %fd173;
	sub.f64 	%fd178, %fd175, %fd177;
	st.shared.f64 	[%r7+4000], %fd178;
	add.f64 	%fd179, %fd177, %fd175;
	st.shared.f64 	[%r7+3200], %fd179;
$L__BB197_4:
	bar.sync 	0;
	setp.gt.u32 	%p6, %r11, 79;
	mad.lo.s32 	%r20, %r5, 720, %r6;
	add.s32 	%r8, %r20, %r19;
	@%p6 bra 	$L__BB197_6;
	ld.shared.f64 	%fd180, [%r8];
	ld.shared.f64 	%fd181, [%r8+560];
	add.f64 	%fd182, %fd180, %fd181;
	sub.f64 	%fd183, %fd180, %fd181;
	ld.shared.f64 	%fd184, [%r8+80];
	ld.shared.f64 	%fd185, [%r8+480];
	add.f64 	%fd186, %fd184, %fd185;
	sub.f64 	%fd187, %fd184, %fd185;
	ld.shared.f64 	%fd188, [%r8+160];
	ld.shared.f64 	%fd189, [%r8+400];
	add.f64 	%fd190, %fd188, %fd189;
	sub.f64 	%fd191, %fd188, %fd189;
	ld.shared.f64 	%fd192, [%r8+240];
	ld.shared.f64 	%fd193, [%r8+320];
	add.f64 	%fd194, %fd192, %fd193;
	sub.f64 	%fd195, %fd192, %fd193;
	ld.global.nc.f64 	%fd196, [%rd2];
	fma.rn.f64 	%fd197, %fd196, %fd182, 0d0000000000000000;
	ld.global.nc.f64 	%fd198, [%rd1];
	fma.rn.f64 	%fd199, %fd198, %fd183, 0d0000000000000000;
	ld.global.nc.f64 	%fd200, [%rd2+8];
	fma.rn.f64 	%fd201, %fd200, %fd186, %fd197;
	ld.global.nc.f64 	%fd202, [%rd1+8];
	fma.rn.f64 	%fd203, %fd202, %fd187, %fd199;
	ld.global.nc.f64 	%fd204, [%rd2+16];
	fma.rn.f64 	%fd205, %fd204, %fd190, %fd201;
	ld.global.nc.f64 	%fd206, [%rd1+16];
	fma.rn.f64 	%fd207, %fd206, %fd191, %fd203;
	ld.global.nc.f64 	%fd208, [%rd2+24];
	fma.rn.f64 	%fd209, %fd208, %fd194, %fd205;
	ld.global.nc.f64 	%fd210, [%rd1+24];
	fma.rn.f64 	%fd211, %fd210, %fd195, %fd207;
	sub.f64 	%fd212, %fd209, %fd211;
	st.shared.f64 	[%r8+720], %fd212;
	add.f64 	%fd213, %fd211, %fd209;
	st.shared.f64 	[%r8], %fd213;
	ld.global.nc.f64 	%fd214, [%rd2+32];
	fma.rn.f64 	%fd215, %fd214, %fd182, 0d0000000000000000;
	ld.global.nc.f64 	%fd216, [%rd1+32];
	fma.rn.f64 	%fd217, %fd216, %fd183, 0d0000000000000000;
	ld.global.nc.f64 	%fd218, [%rd2+40];
	fma.rn.f64 	%fd219, %fd218, %fd186, %fd215;
	ld.global.nc.f64 	%fd220, [%rd1+40];
	fma.rn.f64 	%fd221, %fd220, %fd187, %fd217;
	ld.global.nc.f64 	%fd222, [%rd2+48];
	fma.rn.f64 	%fd223, %fd222, %fd190, %fd219;
	ld.global.nc.f64 	%fd224, [%rd1+48];
	fma.rn.f64 	%fd225, %fd224, %fd191, %fd221;
	ld.global.nc.f64 	%fd226, [%rd2+56];
	fma.rn.f64 	%fd227, %fd226, %fd194, %fd223;
	ld.global.nc.f64 	%fd228, [%rd1+56];
	fma.rn.f64 	%fd229, %fd228, %fd195, %fd225;
	sub.f64 	%fd230, %fd227, %fd229;
	st.shared.f64 	[%r8+640], %fd230;
	add.f64 	%fd231, %fd229, %fd227;
	st.shared.f64 	[%r8+80], %fd231;
	ld.global.nc.f64 	%fd232, [%rd2+64];
	fma.rn.f64 	%fd233, %fd232, %fd182, 0d0000000000000000;
	ld.global.nc.f64 	%fd234, [%rd1+64];
	fma.rn.f64 	%fd235, %fd234, %fd183, 0d0000000000000000;
	ld.global.nc.f64 	%fd236, [%rd2+72];
	fma.rn.f64 	%fd237, %fd236, %fd186, %fd233;
	ld.global.nc.f64 	%fd238, [%rd1+72];
	fma.rn.f64 	%fd239, %fd238, %fd187, %fd235;
	ld.global.nc.f64 	%fd240, [%rd2+80];
	fma.rn.f64 	%fd241, %fd240, %fd190, %fd237;
	ld.global.nc.f64 	%fd242, [%rd1+80];
	fma.rn.f64 	%fd243, %fd242, %fd191, %fd239;
	ld.global.nc.f64 	%fd244, [%rd2+88];
	fma.rn.f64 	%fd245, %fd244, %fd194, %fd241;
	ld.global.nc.f64 	%fd246, [%rd1+88];
	fma.rn.f64 	%fd247, %fd246, %fd195, %fd243;
	sub.f64 	%fd248, %fd245, %fd247;
	st.shared.f64 	[%r8+560], %fd248;
	add.f64 	%fd249, %fd247, %fd245;
	st.shared.f64 	[%r8+160], %fd249;
	ld.global.nc.f64 	%fd250, [%rd2+96];
	fma.rn.f64 	%fd251, %fd250, %fd182, 0d0000000000000000;
	ld.global.nc.f64 	%fd252, [%rd1+96];
	fma.rn.f64 	%fd253, %fd252, %fd183, 0d0000000000000000;
	ld.global.nc.f64 	%fd254, [%rd2+104];
	fma.rn.f64 	%fd255, %fd254, %fd186, %fd251;
	ld.global.nc.f64 	%fd256, [%rd1+104];
	fma.rn.f64 	%fd257, %fd256, %fd187, %fd253;
	ld.global.nc.f64 	%fd258, [%rd2+112];
	fma.rn.f64 	%fd259, %fd258, %fd190, %fd255;
	ld.global.nc.f64 	%fd260, [%rd1+112];
	fma.rn.f64 	%fd261, %fd260, %fd191, %fd257;
	ld.global.nc.f64 	%fd262, [%rd2+120];
	fma.rn.f64 	%fd263, %fd262, %fd194, %fd259;
	ld.global.nc.f64 	%fd264, [%rd1+120];
	fma.rn.f64 	%fd265, %fd264, %fd195, %fd261;
	sub.f64 	%fd266, %fd263, %fd265;
	st.shared.f64 	[%r8+480], %fd266;
	add.f64 	%fd267, %fd265, %fd263;
	st.shared.f64 	[%r8+240], %fd267;
	ld.global.nc.f64 	%fd268, [%rd2+128];
	fma.rn.f64 	%fd269, %fd268, %fd182, 0d0000000000000000;
	ld.global.nc.f64 	%fd270, [%rd1+128];
	fma.rn.f64 	%fd271, %fd270, %fd183, 0d0000000000000000;
	ld.global.nc.f64 	%fd272, [%rd2+136];
	fma.rn.f64 	%fd273, %fd272, %fd186, %fd269;
	ld.global.nc.f64 	%fd274, [%rd1+136];
	fma.rn.f64 	%fd275, %fd274, %fd187, %fd271;
	ld.global.nc.f64 	%fd276, [%rd2+144];
	fma.rn.f64 	%fd277, %fd276, %fd190, %fd273;
	ld.global.nc.f64 	%fd278, [%rd1+144];
	fma.rn.f64 	%fd279, %fd278, %fd191, %fd275;
	ld.global.nc.f64 	%fd280, [%rd2+152];
	fma.rn.f64 	%fd281, %fd280, %fd194, %fd277;
	ld.global.nc.f64 	%fd282, [%rd1+152];
	fma.rn.f64 	%fd283, %fd282, %fd195, %fd279;
	sub.f64 	%fd284, %fd281, %fd283;
	st.shared.f64 	[%r8+400], %fd284;
	add.f64 	%fd285, %fd283, %fd281;
	st.shared.f64 	[%r8+320], %fd285;
$L__BB197_6:
	ld.param.u64 	%rd21, [_Z30massMatrixMultiplyGlobalKernelILi8ELi10ELi1EEviPKdS1_S1_S1_Pd_param_3];
	ld.param.u64 	%rd20, [_Z30massMatrixMultiplyGlobalKernelILi8ELi10ELi1EEviPKdS1_S1_S1_Pd_param_2];
	ld.param.u64 	%rd19, [_Z30massMatrixMultiplyGlobalKernelILi8ELi10ELi1EEviPKdS1_S1_S1_Pd_param_1];
	mov.u32 	%r22, %tid.x;
	setp.gt.u32 	%p7, %r22, 79;
	bar.sync 	0;
	cvt.u16.u32 	%rs1, %r22;
	mul.hi.u16 	%rs2, %rs1, 6554;
	mul.lo.s16 	%rs3, %rs2, 10;
	sub.s16 	%rs4, %rs1, %rs3;
	mov.u32 	%r23, %tid.y;
	mov.u32 	%r24, _ZZ30massMatrixMultiplyGlobalKernelILi8ELi10ELi1EEviPKdS1_S1_S1_PdE6s_tmp1;
	mad.lo.s32 	%r25, %r23, 8000, %r24;
	mul.wide.u16 	%r26, %rs2, 800;
	add.s32 	%r27, %r25, %r26;
	mul.wide.u16 	%r28, %rs4, 80;
	add.s32 	%r29, %r27, %r28;
	ld.shared.f64 	%fd286, [%r29];
	ld.shared.f64 	%fd287, [%r29+56];
	add.f64 	%fd288, %fd286, %fd287;
	sub.f64 	%fd289, %fd286, %fd287;
	ld.shared.f64 	%fd290, [%r29+8];
	ld.shared.f64 	%fd291, [%r29+48];
	add.f64 	%fd292, %fd290, %fd291;
	sub.f64 	%fd293, %fd290, %fd291;
	ld.shared.f64 	%fd294, [%r29+16];
	ld.shared.f64 	%fd295, [%r29+40];
	add.f64 	%fd296, %fd294, %fd295;
	sub.f64 	%fd297, %fd294, %fd295;
	ld.shared.f64 	%fd298, [%r29+24];
	ld.shared.f64 	%fd299, [%r29+32];
	add.f64 	%fd300, %fd298, %fd299;
	sub.f64 	%fd301, %fd298, %fd299;
	mov.u32 	%r30, %ctaid.x;
	add.s32 	%r31, %r30, %r23;
	mov.b32 	%r32, {%rs4, %rs2};
	mov.b32 	%r33, 9;
	mov.b32 	%r34, 25610;
	dp2a.lo.u32.u32 	%r35, %r32, %r34, %r33;
	mad.lo.s32 	%r36, %r31, 1000, %r35;
	cvta.to.global.u64 	%rd11, %rd20;
	ld.global.nc.f64 	%fd17, [%rd11];
	fma.rn.f64 	%fd302, %fd17, %fd288, 0d0000000000000000;
	cvta.to.global.u64 	%rd12, %rd21;
	ld.global.nc.f64 	%fd18, [%rd12];
	fma.rn.f64 	%fd303, %fd18, %fd289, 0d0000000000000000;
	ld.global.nc.f64 	%fd19, [%rd11+8];
	fma.rn.f64 	%fd304, %fd19, %fd292, %fd302;
	ld.global.nc.f64 	%fd20, [%rd12+8];
	fma.rn.f64 	%fd305, %fd20, %fd293, %fd303;
	ld.global.nc.f64 	%fd21, [%rd11+16];
	fma.rn.f64 	%fd306, %fd21, %fd296, %fd304;
	ld.global.nc.f64 	%fd22, [%rd12+16];
	fma.rn.f64 	%fd307, %fd22, %fd297, %fd305;
	ld.global.nc.f64 	%fd23, [%rd11+24];
	fma.rn.f64 	%fd308, %fd23, %fd300, %fd306;
	ld.global.nc.f64 	%fd24, [%rd12+24];
	fma.rn.f64 	%fd309, %fd24, %fd301, %fd307;
	cvta.to.global.u64 	%rd13, %rd19;
	mul.wide.s32 	%rd14, %r36, 8;
	add.s64 	%rd15, %rd13, %rd14;
	ld.global.nc.f64 	%fd310, [%rd15];
	ld.global.nc.f64 	%fd311, [%rd15+-72];
	sub.f64 	%fd312, %fd308, %fd309;
	mul.f64 	%fd313, %fd312, %fd310;
	add.f64 	%fd314, %fd308, %fd309;
	mul.f64 	%fd565, %fd314, %fd311;
	ld.global.nc.f64 	%fd26, [%rd11+32];
	fma.rn.f64 	%fd315, %fd26, %fd288, 0d0000000000000000;
	ld.global.nc.f64 	%fd27, [%rd12+32];
	fma.rn.f64 	%fd316, %fd27, %fd289, 0d0000000000000000;
	ld.global.nc.f64 	%fd28, [%rd11+40];
	fma.rn.f64 	%fd317, %fd28, %fd292, %fd315;
	ld.global.nc.f64 	%fd29, [%rd12+40];
	fma.rn.f64 	%fd318, %fd29, %fd293, %fd316;
	ld.global.nc.f64 	%fd30, [%rd11+48];
	fma.rn.f64 	%fd319, %fd30, %fd296, %fd317;
	ld.global.nc.f64 	%fd31, [%rd12+48];
	fma.rn.f64 	%fd320, %fd31, %fd297, %fd318;
	ld.global.nc.f64 	%fd32, [%rd11+56];
	fma.rn.f64 	%fd321, %fd32, %fd300, %fd319;
	ld.global.nc.f64 	%fd33, [%rd12+56];
	fma.rn.f64 	%fd322, %fd33, %fd301, %fd320;
	ld.global.nc.f64 	%fd323, [%rd15+-8];
	ld.global.nc.f64 	%fd324, [%rd15+-64];
	sub.f64 	%fd325, %fd321, %fd322;
	mul.f64 	%fd326, %fd325, %fd323;
	add.f64 	%fd327, %fd321, %fd322;
	mul.f64 	%fd564, %fd327, %fd324;
	ld.global.nc.f64 	%fd35, [%rd11+64];
	fma.rn.f64 	%fd328, %fd35, %fd288, 0d0000000000000000;
	ld.global.nc.f64 	%fd36, [%rd12+64];
	fma.rn.f64 	%fd329, %fd36, %fd289, 0d0000000000000000;
	ld.global.nc.f64 	%fd37, [%rd11+72];
	fma.rn.f64 	%fd330, %fd37, %fd292, %fd328;
	ld.global.nc.f64 	%fd38, [%rd12+72];
	fma.rn.f64 	%fd331, %fd38, %fd293, %fd329;
	ld.global.nc.f64 	%fd39, [%rd11+80];
	fma.rn.f64 	%fd332, %fd39, %fd296, %fd330;
	ld.global.nc.f64 	%fd40, [%rd12+80];
	fma.rn.f64 	%fd333, %fd40, %fd297, %fd331;
	ld.global.nc.f64 	%fd41, [%rd11+88];
	fma.rn.f64 	%fd334, %fd41, %fd300, %fd332;
	ld.global.nc.f64 	%fd42, [%rd12+88];
	fma.rn.f64 	%fd335, %fd42, %fd301, %fd333;
	ld.global.nc.f64 	%fd336, [%rd15+-16];
	ld.global.nc.f64 	%fd337, [%rd15+-56];
	sub.f64 	%fd338, %fd334, %fd335;
	mul.f64 	%fd558, %fd338, %fd336;
	add.f64 	%fd339, %fd334, %fd335;
	mul.f64 	%fd563, %fd339, %fd337;
	ld.global.nc.f64 	%fd45, [%rd11+96];
	fma.rn.f64 	%fd340, %fd45, %fd288, 0d0000000000000000;
	ld.global.nc.f64 	%fd46, [%rd12+96];
	fma.rn.f64 	%fd341, %fd46, %fd289, 0d0000000000000000;
	ld.global.nc.f64 	%fd47, [%rd11+104];
	fma.rn.f64 	%fd342, %fd47, %fd292, %fd340;
	ld.global.nc.f64 	%fd48, [%rd12+104];
	fma.rn.f64 	%fd343, %fd48, %fd293, %fd341;
	ld.global.nc.f64 	%fd49, [%rd11+112];
	fma.rn.f64 	%fd344, %fd49, %fd296, %fd342;
	ld.global.nc.f64 	%fd50, [%rd12+112];
	fma.rn.f64 	%fd345, %fd50, %fd297, %fd343;
	ld.global.nc.f64 	%fd51, [%rd11+120];
	fma.rn.f64 	%fd346, %fd51, %fd300, %fd344;
	ld.global.nc.f64 	%fd52, [%rd12+120];
	fma.rn.f64 	%fd347, %fd52, %fd301, %fd345;
	ld.global.nc.f64 	%fd348, [%rd15+-24];
	ld.global.nc.f64 	%fd349, [%rd15+-48];
	sub.f64 	%fd350, %fd346, %fd347;
	mul.f64 	%fd559, %fd350, %fd348;
	add.f64 	%fd351, %fd346, %fd347;
	mul.f64 	%fd562, %fd351, %fd349;
	ld.global.nc.f64 	%fd55, [%rd11+128];
	fma.rn.f64 	%fd352, %fd55, %fd288, 0d0000000000000000;
	ld.global.nc.f64 	%fd56, [%rd12+128];
	fma.rn.f64 	%fd353, %fd56, %fd289, 0d0000000000000000;
	ld.global.nc.f64 	%fd57, [%rd11+136];
	fma.rn.f64 	%fd354, %fd57, %fd292, %fd352;
	ld.global.nc.f64 	%fd58, [%rd12+136];
	fma.rn.f64 	%fd355, %fd58, %fd293, %fd353;
	ld.global.nc.f64 	%fd59, [%rd11+144];
	fma.rn.f64 	%fd356, %fd59, %fd296, %fd354;
	ld.global.nc.f64 	%fd60, [%rd12+144];
	fma.rn.f64 	%fd357, %fd60, %fd297, %fd355;
	ld.global.nc.f64 	%fd61, [%rd11+152];
	fma.rn.f64 	%fd358, %fd61, %fd300, %fd356;
	ld.global.nc.f64 	%fd62, [%rd12+152];
	fma.rn.f64 	%fd359, %fd62, %fd301, %fd357;
	ld.global.nc.f64 	%fd360, [%rd15+-32];
	ld.global.nc.f64 	%fd361, [%rd15+-40];
	sub.f64 	%fd362, %fd358, %fd359;
	mul.f64 	%fd560, %fd362, %fd360;
	add.f64 	%fd363, %fd358, %fd359;
	mul.f64 	%fd561, %fd363, %fd361;
	bar.sync 	0;
	add.f64 	%fd364, %fd565, %fd313;
	sub.f64 	%fd365, %fd565, %fd313;
	add.f64 	%fd366, %fd564, %fd326;
	sub.f64 	%fd367, %fd564, %fd326;
	add.f64 	%fd368, %fd563, %fd558;
	sub.f64 	%fd369, %fd563, %fd558;
	add.f64 	%fd370, %fd562, %fd559;
	sub.f64 	%fd371, %fd562, %fd559;
	add.f64 	%fd372, %fd561, %fd560;
	sub.f64 	%fd373, %fd561, %fd560;
	fma.rn.f64 	%fd374, %fd17, %fd364, 0d0000000000000000;
	fma.rn.f64 	%fd375, %fd18, %fd365, 0d0000000000000000;
	fma.rn.f64 	%fd376, %fd26, %fd366, %fd374;
	fma.rn.f64 	%fd377, %fd27, %fd367, %fd375;
	fma.rn.f64 	%fd378, %fd35, %fd368, %fd376;
	fma.rn.f64 	%fd379, %fd36, %fd369, %fd377;
	fma.rn.f64 	%fd380, %fd45, %fd370, %fd378;
	fma.rn.f64 	%fd381, %fd46, %fd371, %fd379;
	fma.rn.f64 	%fd382, %fd55, %fd372, %fd380;
	fma.rn.f64 	%fd383, %fd56, %fd373, %fd381;
	sub.f64 	%fd384, %fd382, %fd383;
	st.shared.f64 	[%r29+56], %fd384;
	add.f64 	%fd385, %fd382, %fd383;
	st.shared.f64 	[%r29], %fd385;
	fma.rn.f64 	%fd386, %fd19, %fd364, 0d0000000000000000;
	fma.rn.f64 	%fd387, %fd20, %fd365, 0d0000000000000000;
	fma.rn.f64 	%fd388, %fd28, %fd366, %fd386;
	fma.rn.f64 	%fd389, %fd29, %fd367, %fd387;
	fma.rn.f64 	%fd390, %fd37, %fd368, %fd388;
	fma.rn.f64 	%fd391, %fd38, %fd369, %fd389;
	fma.rn.f64 	%fd392, %fd47, %fd370, %fd390;
	fma.rn.f64 	%fd393, %fd48, %fd371, %fd391;
	fma.rn.f64 	%fd394, %fd57, %fd372, %fd392;
	fma.rn.f64 	%fd395, %fd58, %fd373, %fd393;
	sub.f64 	%fd396, %fd394, %fd395;
	st.shared.f64 	[%r29+48], %fd396;
	add.f64 	%fd397, %fd394, %fd395;
	st.shared.f64 	[%r29+8], %fd397;
	fma.rn.f64 	%fd398, %fd21, %fd364, 0d0000000000000000;
	fma.rn.f64 	%fd399, %fd22, %fd365, 0d0000000000000000;
	fma.rn.f64 	%fd400, %fd30, %fd366, %fd398;
	fma.rn.f64 	%fd401, %fd31, %fd367, %fd399;
	fma.rn.f64 	%fd402, %fd39, %fd368, %fd400;
	fma.rn.f64 	%fd403, %fd40, %fd369, %fd401;
	fma.rn.f64 	%fd404, %fd49, %fd370, %fd402;
	fma.rn.f64 	%fd405, %fd50, %fd371, %fd403;
	fma.rn.f64 	%fd406, %fd59, %fd372, %fd404;
	fma.rn.f64 	%fd407, %fd60, %fd373, %fd405;
	sub.f64 	%fd408, %fd406, %fd407;
	st.shared.f64 	[%r29+40], %fd408;
	add.f64 	%fd409, %fd406, %fd407;
	st.shared.f64 	[%r29+16], %fd409;
	fma.rn.f64 	%fd410, %fd23, %fd364, 0d0000000000000000;
	fma.rn.f64 	%fd411, %fd24, %fd365, 0d0000000000000000;
	fma.rn.f64 	%fd412, %fd32, %fd366, %fd410;
	fma.rn.f64 	%fd413, %fd33, %fd367, %fd411;
	fma.rn.f64 	%fd414, %fd41, %fd368, %fd412;
	fma.rn.f64 	%fd415, %fd42, %fd369, %fd413;
	fma.rn.f64 	%fd416, %fd51, %fd370, %fd414;
	fma.rn.f64 	%fd417, %fd52, %fd371, %fd415;
	fma.rn.f64 	%fd418, %fd61, %fd372, %fd416;
	fma.rn.f64 	%fd419, %fd62, %fd373, %fd417;
	sub.f64 	%fd420, %fd418, %fd419;
	st.shared.f64 	[%r29+32], %fd420;
	add.f64 	%fd421, %fd418, %fd419;
	st.shared.f64 	[%r29+24], %fd421;
	bar.sync 	0;
	@%p7 bra 	$L__BB197_8;
	mov.u32 	%r37, %tid.y;
	mov.u32 	%r38, _ZZ30massMatrixMultiplyGlobalKernelILi8ELi10ELi1EEviPKdS1_S1_S1_PdE6s_tmp1;
	mad.lo.s32 	%r39, %r37, 8000, %r38;
	mov.u32 	%r40, %tid.x;
	shr.u32 	%r41, %r40, 3;
	mad.lo.s32 	%r42, %r41, 80, %r39;
	mad.lo.s32 	%r43, %r41, 720, %r42;
	shl.b32 	%r44, %r40, 3;
	and.b32  	%r45, %r44, 56;
	add.s32 	%r46, %r43, %r45;
	ld.shared.f64 	%fd422, [%r46];
	ld.shared.f64 	%fd423, [%r46+720];
	add.f64 	%fd424, %fd422, %fd423;
	sub.f64 	%fd425, %fd422, %fd423;
	ld.shared.f64 	%fd426, [%r46+80];
	ld.shared.f64 	%fd427, [%r46+640];
	add.f64 	%fd428, %fd426, %fd427;
	sub.f64 	%fd429, %fd426, %fd427;
	ld.shared.f64 	%fd430, [%r46+160];
	ld.shared.f64 	%fd431, [%r46+560];
	add.f64 	%fd432, %fd430, %fd431;
	sub.f64 	%fd433, %fd430, %fd431;
	ld.shared.f64 	%fd434, [%r46+240];
	ld.shared.f64 	%fd435, [%r46+480];
	add.f64 	%fd436, %fd434, %fd435;
	sub.f64 	%fd437, %fd434, %fd435;
	ld.shared.f64 	%fd438, [%r46+320];
	ld.shared.f64 	%fd439, [%r46+400];
	add.f64 	%fd440, %fd438, %fd439;
	sub.f64 	%fd441, %fd438, %fd439;
	fma.rn.f64 	%fd442, %fd17, %fd424, 0d0000000000000000;
	fma.rn.f64 	%fd443, %fd18, %fd425, 0d0000000000000000;
	fma.rn.f64 	%fd444, %fd26, %fd428, %fd442;
	fma.rn.f64 	%fd445, %fd27, %fd429, %fd443;
	fma.rn.f64 	%fd446, %fd35, %fd432, %fd444;
	fma.rn.f64 	%fd447, %fd36, %fd433, %fd445;
	fma.rn.f64 	%fd448, %fd45, %fd436, %fd446;
	fma.rn.f64 	%fd449, %fd46, %fd437, %fd447;
	fma.rn.f64 	%fd450, %fd55, %fd440, %fd448;
	fma.rn.f64 	%fd451, %fd56, %fd441, %fd449;
	sub.f64 	%fd452, %fd450, %fd451;
	st.shared.f64 	[%r46+560], %fd452;
	add.f64 	%fd453, %fd450, %fd451;
	st.shared.f64 	[%r46], %fd453;
	fma.rn.f64 	%fd454, %fd19, %fd424, 0d0000000000000000;
	fma.rn.f64 	%fd455, %fd20, %fd425, 0d0000000000000000;
	fma.rn.f64 	%fd456, %fd28, %fd428, %fd454;
	fma.rn.f64 	%fd457, %fd29, %fd429, %fd455;
	fma.rn.f64 	%fd458, %fd37, %fd432, %fd456;
	fma.rn.f64 	%fd459, %fd38, %fd433, %fd457;
	fma.rn.f64 	%fd460, %fd47, %fd436, %fd458;
	fma.rn.f64 	%fd461, %fd48, %fd437, %fd459;
	fma.rn.f64 	%fd462, %fd57, %fd440, %fd460;
	fma.rn.f64 	%fd463, %fd58, %fd441, %fd461;
	sub.f64 	%fd464, %fd462, %fd463;
	st.shared.f64 	[%r46+480], %fd464;
	add.f64 	%fd465, %fd462, %fd463;
	st.shared.f64 	[%r46+80], %fd465;
	fma.rn.f64 	%fd466, %fd21, %fd424, 0d0000000000000000;
	fma.rn.f64 	%fd467, %fd22, %fd425, 0d0000000000000000;
	fma.rn.f64 	%fd468, %fd30, %fd428, %fd466;
	fma.rn.f64 	%fd469, %fd31, %fd429, %fd467;
	fma.rn.f64 	%fd470, %fd39, %fd432, %fd468;
	fma.rn.f64 	%fd471, %fd40, %fd433, %fd469;
	fma.rn.f64 	%fd472, %fd49, %fd436, %fd470;
	fma.rn.f64 	%fd473, %fd50, %fd437, %fd471;
	fma.rn.f64 	%fd474, %fd59, %fd440, %fd472;
	fma.rn.f64 	%fd475, %fd60, %fd441, %fd473;
	sub.f64 	%fd476, %fd474, %fd475;
	st.shared.f64 	[%r46+400], %fd476;
	add.f64 	%fd477, %fd474, %fd475;
	st.shared.f64 	[%r46+160], %fd477;
	fma.rn.f64 	%fd478, %fd23, %fd424, 0d0000000000000000;
	fma.rn.f64 	%fd479, %fd24, %fd425, 0d0000000000000000;
	fma.rn.f64 	%fd480, %fd32, %fd428, %fd478;
	fma.rn.f64 	%fd481, %fd33, %fd429, %fd479;
	fma.rn.f64 	%fd482, %fd41, %fd432, %fd480;
	fma.rn.f64 	%fd483, %fd42, %fd433, %fd481;
	fma.rn.f64 	%fd484, %fd51, %fd436, %fd482;
	fma.rn.f64 	%fd485, %fd52, %fd437, %fd483;
	fma.rn.f64 	%fd486, %fd61, %fd440, %fd484;
	fma.rn.f64 	%fd487, %fd62, %fd441, %fd485;
	sub.f64 	%fd488, %fd486, %fd487;
	st.shared.f64 	[%r46+320], %fd488;
	add.f64 	%fd489, %fd486, %fd487;
	st.shared.f64 	[%r46+240], %fd489;
$L__BB197_8:
	mov.u32 	%r9, %tid.x;
	setp.gt.u32 	%p8, %r9, 63;
	bar.sync 	0;
	@%p8 bra 	$L__BB197_10;
	mov.u32 	%r47, %tid.y;
	mov.u32 	%r48, _ZZ30massMatrixMultiplyGlobalKernelILi8ELi10ELi1EEviPKdS1_S1_S1_PdE6s_tmp1;
	mad.lo.s32 	%r49, %r47, 8000, %r48;
	shr.u32 	%r50, %r9, 3;
	mad.lo.s32 	%r51, %r50, 80, %r49;
	shl.b32 	%r52, %r9, 3;
	and.b32  	%r53, %r52, 56;
	add.s32 	%r54, %r51, %r53;
	ld.shared.f64 	%fd490, [%r54];
	ld.shared.f64 	%fd491, [%r54+7200];
	add.f64 	%fd492, %fd490, %fd491;
	sub.f64 	%fd493, %fd490, %fd491;
	ld.shared.f64 	%fd494, [%r54+800];
	ld.shared.f64 	%fd495, [%r54+6400];
	add.f64 	%fd496, %fd494, %fd495;
	sub.f64 	%fd497, %fd494, %fd495;
	ld.shared.f64 	%fd498, [%r54+1600];
	ld.shared.f64 	%fd499, [%r54+5600];
	add.f64 	%fd500, %fd498, %fd499;
	sub.f64 	%fd501, %fd498, %fd499;
	ld.shared.f64 	%fd502, [%r54+2400];
	ld.shared.f64 	%fd503, [%r54+4800];
	add.f64 	%fd504, %fd502, %fd503;
	sub.f64 	%fd505, %fd502, %fd503;
	ld.shared.f64 	%fd506, [%r54+3200];
	ld.shared.f64 	%fd507, [%r54+4000];
	add.f64 	%fd508, %fd506, %fd507;
	sub.f64 	%fd509, %fd506, %fd507;
	fma.rn.f64 	%fd510, %fd17, %fd492, 0d0000000000000000;
	fma.rn.f64 	%fd511, %fd18, %fd493, 0d0000000000000000;
	fma.rn.f64 	%fd512, %fd26, %fd496, %fd510;
	fma.rn.f64 	%fd513, %fd27, %fd497, %fd511;
	fma.rn.f64 	%fd514, %fd35, %fd500, %fd512;
	fma.rn.f64 	%fd515, %fd36, %fd501, %fd513;
	fma.rn.f64 	%fd516, %fd45, %fd504, %fd514;
	fma.rn.f64 	%fd517, %fd46, %fd505, %fd515;
	fma.rn.f64 	%fd518, %fd55, %fd508, %fd516;
	fma.rn.f64 	%fd519, %fd56, %fd509, %fd517;
	sub.f64 	%fd558, %fd518, %fd519;
	add.f64 	%fd565, %fd518, %fd519;
	fma.rn.f64 	%fd520, %fd19, %fd492, 0d0000000000000000;
	fma.rn.f64 	%fd521, %fd20, %fd493, 0d0000000000000000;
	fma.rn.f64 	%fd522, %fd28, %fd496, %fd520;
	fma.rn.f64 	%fd523, %fd29, %fd497, %fd521;
	fma.rn.f64 	%fd524, %fd37, %fd500, %fd522;
	fma.rn.f64 	%fd525, %fd38, %fd501, %fd523;
	fma.rn.f64 	%fd526, %fd47, %fd504, %fd524;
	fma.rn.f64 	%fd527, %fd48, %fd505, %fd525;
	fma.rn.f64 	%fd528, %fd57, %fd508, %fd526;
	fma.rn.f64 	%fd529, %fd58, %fd509, %fd527;
	sub.f64 	%fd559, %fd528, %fd529;
	add.f64 	%fd564, %fd528, %fd529;
	fma.rn.f64 	%fd530, %fd21, %fd492, 0d0000000000000000;
	fma.rn.f64 	%fd531, %fd22, %fd493, 0d0000000000000000;
	fma.rn.f64 	%fd532, %fd30, %fd496, %fd530;
	fma.rn.f64 	%fd533, %fd31, %fd497, %fd531;
	fma.rn.f64 	%fd534, %fd39, %fd500, %fd532;
	fma.rn.f64 	%fd535, %fd40, %fd501, %fd533;
	fma.rn.f64 	%fd536, %fd49, %fd504, %fd534;
	fma.rn.f64 	%fd537, %fd50, %fd505, %fd535;
	fma.rn.f64 	%fd538, %fd59, %fd508, %fd536;
	fma.rn.f64 	%fd539, %fd60, %fd509, %fd537;
	sub.f64 	%fd560, %fd538, %fd539;
	add.f64 	%fd563, %fd538, %fd539;
	fma.rn.f64 	%fd540, %fd23, %fd492, 0d0000000000000000;
	fma.rn.f64 	%fd541, %fd24, %fd493, 0d0000000000000000;
	fma.rn.f64 	%fd542, %fd32, %fd496, %fd540;
	fma.rn.f64 	%fd543, %fd33, %fd497, %fd541;
	fma.rn.f64 	%fd544, %fd41, %fd500, %fd542;
	fma.rn.f64 	%fd545, %fd42, %fd501, %fd543;
	fma.rn.f64 	%fd546, %fd51, %fd504, %fd544;
	fma.rn.f64 	%fd547, %fd52, %fd505, %fd545;
	fma.rn.f64 	%fd548, %fd61, %fd508, %fd546;
	fma.rn.f64 	%fd549, %fd62, %fd509, %fd547;
	sub.f64 	%fd561, %fd548, %fd549;
	add.f64 	%fd562, %fd548, %fd549;
$L__BB197_10:
	bar.sync 	0;
	@%p4 bra 	$L__BB197_12;
	ld.param.u64 	%rd22, [_Z30massMatrixMultiplyGlobalKernelILi8ELi10ELi1EEviPKdS1_S1_S1_Pd_param_5];
	and.b32  	%r55, %r9, 63;
	mov.u32 	%r56, %ctaid.x;
	mov.u32 	%r57, %tid.y;
	add.s32 	%r58, %r56, %r57;
	shl.b32 	%r59, %r58, 9;
	or.b32  	%r60, %r55, %r59;
	cvta.to.global.u64 	%rd16, %rd22;
	mul.wide.s32 	%rd17, %r60, 8;
	add.s64 	%rd18, %rd16, %rd17;
	st.global.f64 	[%rd18], %fd565;
	st.global.f64 	[%rd18+512], %fd564;
	st.global.f64 	[%rd18+1024], %fd563;
	st.global.f64 	[%rd18+1536], %fd562;
	st.global.f64 	[%rd18+2048], %fd561;
	st.global.f64 	[%rd18+2560], %fd560;
	st.global.f64 	[%rd18+3072], %fd559;
	st.global.f64 	[%rd18+3584], %fd558;
$L__BB197_12:
	ret;

}
	// .globl	_Z40massMatrixMultiplyMonolithicGlobalKernelILi8ELi10ELi1EEviPKdS1_S1_S1_Pd
.visible .entry _Z40massMatrixMultiplyMonolithicGlobalKernelILi8ELi10ELi1EEviPKdS1_S1_S1_Pd(
	.param .u32 _Z40massMatrixMultiplyMonolithicGlobalKernelILi8ELi10ELi1EEviPKdS1_S1_S1_Pd_param_0,
	.param .u64 .ptr .align 1 _Z40massMatrixMultiplyMonolithicGlobalKernelILi8ELi10ELi1EEviPKdS1_S1_S1_Pd_param_1,
	.param .u64 .ptr .align 1 _Z40massMatrixMultiplyMonolithicGlobalKernelILi8ELi10ELi1EEviPKdS1_S1_S1_Pd_param_2,
	.param .u64 .ptr .align 1 _Z40massMatrixMultiplyMonolithicGlobalKernelILi8ELi10ELi1EEviPKdS1_S1_S1_Pd_param_3,
	.param .u64 .ptr .align 1 _Z40massMatrixMultiplyMonolithicGlobalKernelILi8ELi10ELi1EEviPKdS1_S1_S1_Pd_param_4,
	.param .u64 .ptr .align 1 _Z40massMatrixMultiplyMonolithicGlobalKernelILi8ELi10ELi1EEviPKdS1_S1_S1_Pd_param_5
)
{
	.reg .pred 	%p<19>;
	.reg .b16 	%rs<5>;
	.reg .b32 	%r<112>;
	.reg .b64 	%rd<53>;
	.reg .b64 	%fd<848>;
	// demoted variable
	.shared .align 8 .b8 _ZZ40massMatrixMultiplyMonolithicGlobalKernelILi8ELi10ELi1EEviPKdS1_S1_S1_PdE6s_tmp1[8000];
	ld.param.u32 	%r13, [_Z40massMatrixMultiplyMonolithicGlobalKernelILi8ELi10ELi1EEviPKdS1_S1_S1_Pd_param_0];
	ld.param.u64 	%rd4, [_Z40massMatrixMultiplyMonolithicGlobalKernelILi8ELi10ELi1EEviPKdS1_S1_S1_Pd_param_2];
	ld.param.u64 	%rd5, [_Z40massMatrixMultiplyMonolithicGlobalKernelILi8ELi10ELi1EEviPKdS1_S1_S1_Pd_param_4];
	cvta.to.global.u64 	%rd1, %rd4;
	mov.u32 	%r1, %tid.x;
	mov.u32 	%r2, %tid.y;
	mov.u32 	%r14, %ctaid.x;
	add.s32 	%r3, %r14, %r2;
	and.b32  	%r4, %r1, 7;
	setp.ge.s32 	%p1, %r3, %r13;
	@%p1 bra 	$L__BB198_2;
	cvta.to.global.u64 	%rd7, %rd5;
	and.b32  	%r15, %r1, 1016;
	or.b32  	%r16, %r4, %r15;
	shl.b32 	%r17, %r3, 9;
	add.s32 	%r18, %r16, %r17;
	mul.wide.s32 	%rd8, %r18, 8;
	add.s64 	%rd9, %rd7, %rd8;
	ld.global.nc.f64 	%fd829, [%rd9];
	ld.global.nc.f64 	%fd828, [%rd9+512];
	ld.global.nc.f64 	%fd827, [%rd9+1024];
	ld.global.nc.f64 	%fd826, [%rd9+1536];
	ld.global.nc.f64 	%fd825, [%rd9+2048];
	ld.global.nc.f64 	%fd824, [%rd9+2560];
	ld.global.nc.f64 	%fd823, [%rd9+3072];
	ld.global.nc.f64 	%fd822, [%rd9+3584];
$L__BB198_2:
	bar.sync 	0;
	setp.gt.u32 	%p2, %r1, 63;
	mov.u32 	%r19, _ZZ40massMatrixMultiplyMonolithicGlobalKernelILi8ELi10ELi1EEviPKdS1_S1_S1_PdE6s_tmp1;
	mad.lo.s32 	%r5, %r2, 8000, %r19;
	shr.u32 	%r6, %r1, 3;
	mad.lo.s32 	%r7, %r6, 80, %r5;
	shl.b32 	%r20, %r4, 3;
	add.s32 	%r8, %r7, %r20;
	@%p2 bra 	$L__BB198_4;
	ld.global.nc.f64 	%fd161, [%rd1];
	fma.rn.f64 	%fd162, %fd161, %fd829, 0d0000000000000000;
	ld.global.nc.f64 	%fd163, [%rd1+8];
	fma.rn.f64 	%fd164, %fd163, %fd828, %fd162;
	ld.global.nc.f64 	%fd165, [%rd1+16];
	fma.rn.f64 	%fd166, %fd165, %fd827, %fd164;
	ld.global.nc.f64 	%fd167, [%rd1+24];
	fma.rn.f64 	%fd168, %fd167, %fd826, %fd166;
	ld.global.nc.f64 	%fd169, [%rd1+32];
	fma.rn.f64 	%fd170, %fd169, %fd825, %fd168;
	ld.global.nc.f64 	%fd171, [%rd1+40];
	fma.rn.f64 	%fd172, %fd171, %fd824, %fd170;
	ld.global.nc.f64 	%fd173, [%rd1+48];
	fma.rn.f64 	%fd174, %fd173, %fd823, %fd172;
	ld.global.nc.f64 	%fd175, [%rd1+56];
	fma.rn.f64 	%fd176, %fd175, %fd822, %fd174;
	st.shared.f64 	[%r8], %fd176;
	ld.global.nc.f64 	%fd177, [%rd1+64];
	fma.rn.f64 	%fd178, %fd177, %fd829, 0d0000000000000000;
	ld.global.nc.f64 	%fd179, [%rd1+72];
	fma.rn.f64 	%fd180, %fd179, %fd828, %fd178;
	ld.global.nc.f64 	%fd181, [%rd1+80];
	fma.rn.f64 	%fd182, %fd181, %fd827, %fd180;
	ld.global.nc.f64 	%fd183, [%rd1+88];
	fma.rn.f64 	%fd184, %fd183, %fd826, %fd182;
	ld.global.nc.f64 	%fd185, [%rd1+96];
	fma.rn.f64 	%fd186, %fd185, %fd825, %fd184;
	ld.global.nc.f64 	%fd187, [%rd1+104];
	fma.rn.f64 	%fd188, %fd187, %fd824, %fd186;
	ld.global.nc.f64 	%fd189, [%rd1+112];
	fma.rn.f64 	%fd190, %fd189, %fd823, %fd188;
	ld.global.nc.f64 	%fd191, [%rd1+120];
	fma.rn.f64 	%fd192, %fd191, %fd822, %fd190;
	st.shared.f64 	[%r8+800], %fd192;
	ld.global.nc.f64 	%fd193, [%rd1+128];
	fma.rn.f64 	%fd194, %fd193, %fd829, 0d0000000000000000;
	ld.global.nc.f64 	%fd195, [%rd1+136];
	fma.rn.f64 	%fd196, %fd195, %fd828, %fd194;
	ld.global.nc.f64 	%fd197, [%rd1+144];
	fma.rn.f64 	%fd198, %fd197, %fd827, %fd196;
	ld.global.nc.f64 	%fd199, [%rd1+152];
	fma.rn.f64 	%fd200, %fd199, %fd826, %fd198;
	ld.global.nc.f64 	%fd201, [%rd1+160];
	fma.rn.f64 	%fd202, %fd201, %fd825, %fd200;
	ld.global.nc.f64 	%fd203, [%rd1+168];
	fma.rn.f64 	%fd204, %fd203, %fd824, %fd202;
	ld.global.nc.f64 	%fd205, [%rd1+176];
	fma.rn.f64 	%fd206, %fd205, %fd823, %fd204;
	ld.global.nc.f64 	%fd207, [%rd1+184];
	fma.rn.f64 	%fd208, %fd207, %fd822, %fd206;
	st.shared.f64 	[%r8+1600], %fd208;
	ld.global.nc.f64 	%fd209, [%rd1+192];
	fma.rn.f64 	%fd210, %fd209, %fd829, 0d0000000000000000;
	ld.global.nc.f64 	%fd211, [%rd1+200];
	fma.rn.f64 	%fd212, %fd211, %fd828, %fd210;
	ld.global.nc.f64 	%fd213, [%rd1+208];
	fma.rn.f64 	%fd214, %fd213, %fd827, %fd212;
	ld.global.nc.f64 	%fd215, [%rd1+216];
	fma.rn.f64 	%fd216, %fd215, %fd826, %fd214;
	ld.global.nc.f64 	%fd217, [%rd1+224];
	fma.rn.f64 	%fd218, %fd217, %fd825, %fd216;
	ld.global.nc.f64 	%fd219, [%rd1+232];
	fma.rn.f64 	%fd220, %fd219, %fd824, %fd218;
	ld.global.nc.f64 	%fd221, [%rd1+240];
	fma.rn.f64 	%fd222, %fd221, %fd823, %fd220;
	ld.global.nc.f64 	%fd223, [%rd1+248];
	fma.rn.f64 	%fd224, %fd223, %fd822, %fd222;
	st.shared.f64 	[%r8+2400], %fd224;
	ld.global.nc.f64 	%fd225, [%rd1+256];
	fma.rn.f64 	%fd226, %fd225, %fd829, 0d0000000000000000;
	ld.global.nc.f64 	%fd227, [%rd1+264];
	fma.rn.f64 	%fd228, %fd227, %fd828, %fd226;
	ld.global.nc.f64 	%fd229, [%rd1+272];
	fma.rn.f64 	%fd230, %fd229, %fd827, %fd228;
	ld.global.nc.f64 	%fd231, [%rd1+280];
	fma.rn.f64 	%fd232, %fd231, %fd826, %fd230;
	ld.global.nc.f64 	%fd233, [%rd1+288];
	fma.rn.f64 	%fd234, %fd233, %fd825, %fd232;
	ld.global.nc.f64 	%fd235, [%rd1+296];
	fma.rn.f64 	%fd236, %fd235, %fd824, %fd234;
	ld.global.nc.f64 	%fd237, [%rd1+304];
	fma.rn.f64 	%fd238, %fd237, %fd823, %fd236;
	ld.global.nc.f64 	%fd239, [%rd1+312];
	fma.rn.f64 	%fd240, %fd239, %fd822, %fd238;
	st.shared.f64 	[%r8+3200], %fd240;
	ld.global.nc.f64 	%fd241, [%rd1+320];
	fma.rn.f64 	%fd242, %fd241, %fd829, 0d0000000000000000;
	ld.global.nc.f64 	%fd243, [%rd1+328];
	fma.rn.f64 	%fd244, %fd243, %fd828, %fd242;
	ld.global.nc.f64 	%fd245, [%rd1+336];
	fma.rn.f64 	%fd246, %fd245, %fd827, %fd244;
	ld.global.nc.f64 	%fd247, [%rd1+344];
	fma.rn.f64 	%fd248, %fd247, %fd826, %fd246;
	ld.global.nc.f64 	%fd249, [%rd1+352];
	fma.rn.f64 	%fd250, %fd249, %fd825, %fd248;
	ld.global.nc.f64 	%fd251, [%rd1+360];
	fma.rn.f64 	%fd252, %fd251, %fd824, %fd250;
	ld.global.nc.f64 	%fd253, [%rd1+368];
	fma.rn.f64 	%fd254, %fd253, %fd823, %fd252;
	ld.global.nc.f64 	%fd255, [%rd1+376];
	fma.rn.f64 	%fd256, %fd255, %fd822, %fd254;
	st.shared.f64 	[%r8+4000], %fd256;
	ld.global.nc.f64 	%fd257, [%rd1+384];
	fma.rn.f64 	%fd258, %fd257, %fd829, 0d0000000000000000;
	ld.global.nc.f64 	%fd259, [%rd1+392];
	fma.rn.f64 	%fd260, %fd259, %fd828, %fd258;
	ld.global.nc.f64 	%fd261, [%rd1+400];
	fma.rn.f64 	%fd262, %fd261, %fd827, %fd260;
	ld.global.nc.f64 	%fd263, [%rd1+408];
	fma.rn.f64 	%fd264, %fd263, %fd826, %fd262;
	ld.global.nc.f64 	%fd265, [%rd1+416];
	fma.rn.f64 	%fd266, %fd265, %fd825, %fd264;
	ld.global.nc.f64 	%fd267, [%rd1+424];
	fma.rn.f64 	%fd268, %fd267, %fd824, %fd266;
	ld.global.nc.f64 	%fd269, [%rd1+432];
	fma.rn.f64 	%fd270, %fd269, %fd823, %fd268;
	ld.global.nc.f64 	%fd271, [%rd1+440];
	fma.rn.f64 	%fd272, %fd271, %fd822, %fd270;
	st.shared.f64 	[%r8+4800], %fd272;
	ld.global.nc.f64 	%fd273, [%rd1+448];
	fma.rn.f64 	%fd274, %fd273, %fd829, 0d0000000000000000;
	ld.global.nc.f64 	%fd275, [%rd1+456];
	fma.rn.f64 	%fd276, %fd275, %fd828, %fd274;
	ld.global.nc.f64 	%fd277, [%rd1+464];
	fma.rn.f64 	%fd278, %fd277, %fd827, %fd276;
	ld.global.nc.f64 	%fd279, [%rd1+472];
	fma.rn.f64 	%fd280, %fd279, %fd826, %fd278;
	ld.global.nc.f64 	%fd281, [%rd1+480];
	fma.rn.f64 	%fd282, %fd281, %fd825, %fd280;
	ld.global.nc.f64 	%fd283, [%rd1+488];
	fma.rn.f64 	%fd284, %fd283, %fd824, %fd282;
	ld.global.nc.f64 	%fd285, [%rd1+496];
	fma.rn.f64 	%fd286, %fd285, %fd823, %fd284;
	ld.global.nc.f64 	%fd287, [%rd1+504];
	fma.rn.f64 	%fd288, %fd287, %fd822, %fd286;
	st.shared.f64 	[%r8+5600], %fd288;
	ld.global.nc.f64 	%fd289, [%rd1+512];
	fma.rn.f64 	%fd290, %fd289, %fd829, 0d0000000000000000;
	ld.global.nc.f64 	%fd291, [%rd1+520];
	fma.rn.f64 	%fd292, %fd291, %fd828, %fd290;
	ld.global.nc.f64 	%fd293, [%rd1+528];
	fma.rn.f64 	%fd294, %fd293, %fd827, %fd292;
	ld.global.nc.f64 	%fd295, [%rd1+536];
	fma.rn.f64 	%fd296, %fd295, %fd826, %fd294;
	ld.global.nc.f64 	%fd297, [%rd1+544];
	fma.rn.f64 	%fd298, %fd297, %fd825, %fd296;
	ld.global.nc.f64 	%fd299, [%rd1+552];
	fma.rn.f64 	%fd300, %fd299, %fd824, %fd298;
	ld.global.nc.f64 	%fd301, [%rd1+560];
	fma.rn.f64 	%fd302, %fd301, %fd823, %fd300;
	ld.global.nc.f64 	%fd303, [%rd1+568];
	fma.rn.f64 	%fd304, %fd303, %fd822, %fd302;
	st.shared.f64 	[%r8+6400], %fd304;
	ld.global.nc.f64 	%fd305, [%rd1+576];
	fma.rn.f64 	%fd306, %fd305, %fd829, 0d0000000000000000;
	ld.global.nc.f64 	%fd307, [%rd1+584];
	fma.rn.f64 	%fd308, %fd307, %fd828, %fd306;
	ld.global.nc.f64 	%fd309, [%rd1+592];
	fma.rn.f64 	%fd310, %fd309, %fd827, %fd308;
	ld.global.nc.f64 	%fd311, [%rd1+600];
	fma.rn.f64 	%fd312, %fd311, %fd826, %fd310;
	ld.global.nc.f64 	%fd313, [%rd1+608];
	fma.rn.f64 	%fd314, %fd313, %fd825, %fd312;
	ld.global.nc.f64 	%fd315, [%rd1+616];
	fma.rn.f64 	%fd316, %fd315, %fd824, %fd314;
	ld.global.nc.f64 	%fd317, [%rd1+624];
	fma.rn.f64 	%fd318, %fd317, %fd823, %fd316;
	ld.global.nc.f64 	%fd319, [%rd1+632];
	fma.rn.f64 	%fd320, %fd319, %fd822, %fd318;
	st.shared.f64 	[%r8+7200], %fd320;
$L__BB198_4:
	bar.sync 	0;
	setp.gt.u32 	%p3, %r1, 79;
	mad.lo.s32 	%r21, %r6, 720, %r7;
	add.s32 	%r9, %r21, %r20;
	@%p3 bra 	$L__BB198_6;
	ld.shared.f64 	%fd321, [%r9];
	ld.shared.f64 	%fd322, [%r9+80];
	ld.shared.f64 	%fd323, [%r9+160];
	ld.shared.f64 	%fd324, [%r9+240];
	ld.shared.f64 	%fd325, [%r9+320];
	ld.shared.f64 	%fd326, [%r9+400];
	ld.shared.f64 	%fd327, [%r9+480];
	ld.shared.f64 	%fd328, [%r9+560];
	ld.global.nc.f64 	%fd329, [%rd1];
	fma.rn.f64 	%fd330, %fd329, %fd321, 0d0000000000000000;
	ld.global.nc.f64 	%fd331, [%rd1+8];
	fma.rn.f64 	%fd332, %fd331, %fd322, %fd330;
	ld.global.nc.f64 	%fd333, [%rd1+16];
	fma.rn.f64 	%fd334, %fd333, %fd323, %fd332;
	ld.global.nc.f64 	%fd335, [%rd1+24];
	fma.rn.f64 	%fd336, %fd335, %fd324, %fd334;
	ld.global.nc.f64 	%fd337, [%rd1+32];
	fma.rn.f64 	%fd338, %fd337, %fd325, %fd336;
	ld.global.nc.f64 	%fd339, [%rd1+40];
	fma.rn.f64 	%fd340, %fd339, %fd326, %fd338;
	ld.global.nc.f64 	%fd341, [%rd1+48];
	fma.rn.f64 	%fd342, %fd341, %fd327, %fd340;
	ld.global.nc.f64 	%fd343, [%rd1+56];
	fma.rn.f64 	%fd344, %fd343, %fd328, %fd342;
	st.shared.f64 	[%r9], %fd344;
	ld.global.nc.f64 	%fd345, [%rd1+64];
	fma.rn.f64 	%fd346, %fd345, %fd321, 0d0000000000000000;
	ld.global.nc.f64 	%fd347, [%rd1+72];
	fma.rn.f64 	%fd348, %fd347, %fd322, %fd346;
	ld.global.nc.f64 	%fd349, [%rd1+80];
	fma.rn.f64 	%fd350, %fd349, %fd323, %fd348;
	ld.global.nc.f64 	%fd351, [%rd1+88];
	fma.rn.f64 	%fd352, %fd351, %fd324, %fd350;
	ld.global.nc.f64 	%fd353, [%rd1+96];
	fma.rn.f64 	%fd354, %fd353, %fd325, %fd352;
	ld.global.nc.f64 	%fd355, [%rd1+104];
	fma.rn.f64 	%fd356, %fd355, %fd326, %fd354;
	ld.global.nc.f64 	%fd357, [%rd1+112];
	fma.rn.f64 	%fd358, %fd357, %fd327, %fd356;
	ld.global.nc.f64 	%fd359, [%rd1+120];
	fma.rn.f64 	%fd360, %fd359, %fd328, %fd358;
	st.shared.f64 	[%r9+80], %fd360;
	ld.global.nc.f64 	%fd361, [%rd1+128];
	fma.rn.f64 	%fd362, %fd361, %fd321, 0d0000000000000000;
	ld.global.nc.f64 	%fd363, [%rd1+136];
	fma.rn.f64 	%fd364, %fd363, %fd322, %fd362;
	ld.global.nc.f64 	%fd365, [%rd1+144];
	fma.rn.f64 	%fd366, %fd365, %fd323, %fd364;
	ld.global.nc.f64 	%fd367, [%rd1+152];
	fma.rn.f64 	%fd368, %fd367, %fd324, %fd366;
	ld.global.nc.f64 	%fd369, [%rd1+160];
	fma.rn.f64 	%fd370, %fd369, %fd325, %fd368;
	ld.global.nc.f64 	%fd371, [%rd1+168];
	fma.rn.f64 	%fd372, %fd371, %fd326, %fd370;
	ld.global.nc.f64 	%fd373, [%rd1+176];
	fma.rn.f64 	%fd374, %fd373, %fd327, %fd372;
	ld.global.nc.f64 	%fd375, [%rd1+184];
	fma.rn.f64 	%fd376, %fd375, %fd328, %fd374;
	st.shared.f64 	[%r9+160], %fd376;
	ld.global.nc.f64 	%fd377, [%rd1+192];
	fma.rn.f64 	%fd378, %fd377, %fd321, 0d0000000000000000;
	ld.global.nc.f64 	%fd379, [%rd1+200];
	fma.rn.f64 	%fd380, %fd379, %fd322, %fd378;
	ld.global.nc.f64 	%fd381, [%rd1+208];
	fma.rn.f64 	%fd382, %fd381, %fd323, %fd380;
	ld.global.nc.f64 	%fd383, [%rd1+216];
	fma.rn.f64 	%fd384, %fd383, %fd324, %fd382;
	ld.global.nc.f64 	%fd385, [%rd1+224];
	fma.rn.f64 	%fd386, %fd385, %fd325, %fd384;
	ld.global.nc.f64 	%fd387, [%rd1+232];
	fma.rn.f64 	%fd388, %fd387, %fd326, %fd386;
	ld.global.nc.f64 	%fd389, [%rd1+240];
	fma.rn.f64 	%fd390, %fd389, %fd327, %fd388;
	ld.global.nc.f64 	%fd391, [%rd1+248];
	fma.rn.f64 	%fd392, %fd391, %fd328, %fd390;
	st.shared.f64 	[%r9+240], %fd392;
	ld.global.nc.f64 	%fd393, [%rd1+256];
	fma.rn.f64 	%fd394, %fd393, %fd321, 0d0000000000000000;
	ld.global.nc.f64 	%fd395, [%rd1+264];
	fma.rn.f64 	%fd396, %fd395, %fd322, %fd394;
	ld.global.nc.f64 	%fd397, [%rd1+272];
	fma.rn.f64 	%fd398, %fd397, %fd323, %fd396;
	ld.global.nc.f64 	%fd399, [%rd1+280];
	fma.rn.f64 	%fd400, %fd399, %fd324, %fd398;
	ld.global.nc.f64 	%fd401, [%rd1+288];
	fma.rn.f64 	%fd402, %fd401, %fd325, %fd400;
	ld.global.nc.f64 	%fd403, [%rd1+296];
	fma.rn.f64 	%fd404, %fd403, %fd326, %fd402;
	ld.global.nc.f64 	%fd405, [%rd1+304];
	fma.rn.f64 	%fd406, %fd405, %fd327, %fd404;
	ld.global.nc.f64 	%fd407, [%rd1+312];
	fma.rn.f64 	%fd408, %fd407, %fd328, %fd406;
	st.shared.f64 	[%r9+320], %fd408;
	ld.global.nc.f64 	%fd409, [%rd1+320];
	fma.rn.f64 	%fd410, %fd409, %fd321, 0d0000000000000000;
	ld.global.nc.f64 	%fd411, [%rd1+328];
	fma.rn.f64 	%fd412, %fd411, %fd322, %fd410;
	ld.global.nc.f64 	%fd413, [%rd1+336];
	fma.rn.f64 	%fd414, %fd413, %fd323, %fd412;
	ld.global.nc.f64 	%fd415, [%rd1+344];
	fma.rn.f64 	%fd416, %fd415, %fd324, %fd414;
	ld.global.nc.f64 	%fd417, [%rd1+352];
	fma.rn.f64 	%fd418, %fd417, %fd325, %fd416;
	ld.global.nc.f64 	%fd419, [%rd1+360];
	fma.rn.f64 	%fd420, %fd419, %fd326, %fd418;
	ld.global.nc.f64 	%fd421, [%rd1+368];
	fma.rn.f64 	%fd422, %fd421, %fd327, %fd420;
	ld.global.nc.f64 	%fd423, [%rd1+376];
	fma.rn.f64 	%fd424, %fd423, %fd328, %fd422;
	st.shared.f64 	[%r9+400], %fd424;
	ld.global.nc.f64 	%fd425, [%rd1+384];
	fma.rn.f64 	%fd426, %fd425, %fd321, 0d0000000000000000;
	ld.global.nc.f64 	%fd427, [%rd1+392];
	fma.rn.f64 	%fd428, %fd427, %fd322, %fd426;
	ld.global.nc.f64 	%fd429, [%rd1+400];
	fma.rn.f64 	%fd430, %fd429, %fd323, %fd428;
	ld.global.nc.f64 	%fd431, [%rd1+408];
	fma.rn.f64 	%fd432, %fd431, %fd324, %fd430;
	ld.global.nc.f64 	%fd433, [%rd1+416];
	fma.rn.f64 	%fd434, %fd433, %fd325, %fd432;
	ld.global.nc.f64 	%fd435, [%rd1+424];
	fma.rn.f64 	%fd436, %fd435, %fd326, %fd434;
	ld.global.nc.f64 	%fd437, [%rd1+432];
	fma.rn.f64 	%fd438, %fd437, %fd327, %fd436;
	ld.global.nc.f64 	%fd439, [%rd1+440];
	fma.rn.f64 	%fd440, %fd439, %fd328, %fd438;
	st.shared.f64 	[%r9+480], %fd440;
	ld.global.nc.f64 	%fd441, [%rd1+448];
	fma.rn.f64 	%fd442, %fd441, %fd321, 0d0000000000000000;
	ld.global.nc.f64 	%fd443, [%rd1+456];
	fma.rn.f64 	%fd444, %fd443, %fd322, %fd442;
	ld.global.nc.f64 	%fd445, [%rd1+464];
	fma.rn.f64 	%fd446, %fd445, %fd323, %fd444;
	ld.global.nc.f64 	%fd447, [%rd1+472];
	fma.rn.f64 	%fd448, %fd447, %fd324, %fd446;
	ld.global.nc.f64 	%fd449, [%rd1+480];
	fma.rn.f64 	%fd450, %fd449, %fd325, %fd448;
	ld.global.nc.f64 	%fd451, [%rd1+488];
	fma.rn.f64 	%fd452, %fd451, %fd326, %fd450;
	ld.global.nc.f64 	%fd453, [%rd1+496];
	fma.rn.f64 	%fd454, %fd453, %fd327, %fd452;
	ld.global.nc.f64 	%fd455, [%rd1+504];
	fma.rn.f64 	%fd456, %fd455, %fd328, %fd454;
	st.shared.f64 	[%r9+560], %fd456;
	ld.global.nc.f64 	%fd457, [%rd1+512];
	fma.rn.f64 	%fd458, %fd457, %fd321, 0d0000000000000000;
	ld.global.nc.f64 	%fd459, [%rd1+520];
	fma.rn.f64 	%fd460, %fd459, %fd322, %fd458;
	ld.global.nc.f64 	%fd461, [%rd1+528];
	fma.rn.f64 	%fd462, %fd461, %fd323, %fd460;
	ld.global.nc.f64 	%fd463, [%rd1+536];
	fma.rn.f64 	%fd464, %fd463, %fd324, %fd462;
	ld.global.nc.f64 	%fd465, [%rd1+544];
	fma.rn.f64 	%fd466, %fd465, %fd325, %fd464;
	ld.global.nc.f64 	%fd467, [%rd1+552];
	fma.rn.f64 	%fd468, %fd467, %fd326, %fd466;
	ld.global.nc.f64 	%fd469, [%rd1+560];
	fma.rn.f64 	%fd470, %fd469, %fd327, %fd468;
	ld.global.nc.f64 	%fd471, [%rd1+568];
	fma.rn.f64 	%fd472, %fd471, %fd328, %fd470;
	st.shared.f64 	[%r9+640], %fd472;
	ld.global.nc.f64 	%fd473, [%rd1+576];
	fma.rn.f64 	%fd474, %fd473, %fd321, 0d0000000000000000;
	ld.global.nc.f64 	%fd475, [%rd1+584];
	fma.rn.f64 	%fd476, %fd475, %fd322, %fd474;
	ld.global.nc.f64 	%fd477, [%rd1+592];
	fma.rn.f64 	%fd478, %fd477, %fd323, %fd476;
	ld.global.nc.f64 	%fd479, [%rd1+600];
	fma.rn.f64 	%fd480, %fd479, %fd324, %fd478;
	ld.global.nc.f64 	%fd481, [%rd1+608];
	fma.rn.f64 	%fd482, %fd481, %fd325, %fd480;
	ld.global.nc.f64 	%fd483, [%rd1+616];
	fma.rn.f64 	%fd484, %fd483, %fd326, %fd482;
	ld.global.nc.f64 	%fd485, [%rd1+624];
	fma.rn.f64 	%fd486, %fd485, %fd327, %fd484;
	ld.global.nc.f64 	%fd487, [%rd1+632];
	fma.rn.f64 	%fd488, %fd487, %fd328, %fd486;
	st.shared.f64 	[%r9+720], %fd488;
$L__BB198_6:
	ld.param.u64 	%rd39, [_Z40massMatrixMultiplyMonolithicGlobalKernelILi8ELi10ELi1EEviPKdS1_S1_S1_Pd_param_1];
	ld.param.u32 	%r101, [_Z40massMatrixMultiplyMonolithicGlobalKernelILi8ELi10ELi1EEviPKdS1_S1_S1_Pd_param_0];
	setp.ge.s32 	%p4, %r3, %r101;
	bar.sync 	0;
	cvt.u16.u32 	%rs1, %r1;
	mul.hi.u16 	%rs2, %rs1, 6554;
	mul.lo.s16 	%rs3, %rs2, 10;
	sub.s16 	%rs4, %rs1, %rs3;
	mul.wide.u16 	%r23, %rs2, 800;
	add.s32 	%r24, %r5, %r23;
	mul.wide.u16 	%r25, %rs4, 80;
	add.s32 	%r10, %r24, %r25;
	ld.shared.f64 	%fd17, [%r10];
	ld.shared.f64 	%fd18, [%r10+8];
	ld.shared.f64 	%fd19, [%r10+16];
	ld.shared.f64 	%fd20, [%r10+24];
	ld.shared.f64 	%fd21, [%r10+32];
	ld.shared.f64 	%fd22, [%r10+40];
	ld.shared.f64 	%fd23, [%r10+48];
	ld.shared.f64 	%fd24, [%r10+56];
	mul.lo.s32 	%r26, %r3, 1000;
	mad.lo.s32 	%r27, %r1, 10, %r26;
	ld.global.nc.f64 	%fd25, [%rd1];
	fma.rn.f64 	%fd490, %fd25, %fd17, 0d0000000000000000;
	ld.global.nc.f64 	%fd26, [%rd1+8];
	fma.rn.f64 	%fd491, %fd26, %fd18, %fd490;
	ld.global.nc.f64 	%fd27, [%rd1+16];
	fma.rn.f64 	%fd492, %fd27, %fd19, %fd491;
	ld.global.nc.f64 	%fd28, [%rd1+24];
	fma.rn.f64 	%fd493, %fd28, %fd20, %fd492;
	ld.global.nc.f64 	%fd29, [%rd1+32];
	fma.rn.f64 	%fd494, %fd29, %fd21, %fd493;
	ld.global.nc.f64 	%fd30, [%rd1+40];
	fma.rn.f64 	%fd495, %fd30, %fd22, %fd494;
	ld.global.nc.f64 	%fd31, [%rd1+48];
	fma.rn.f64 	%fd496, %fd31, %fd23, %fd495;
	ld.global.nc.f64 	%fd32, [%rd1+56];
	fma.rn.f64 	%fd33, %fd32, %fd24, %fd496;
	cvta.to.global.u64 	%rd10, %rd39;
	mul.wide.s32 	%rd11, %r27, 8;
	add.s64 	%rd2, %rd10, %rd11;
	mov.f64 	%fd830, 0d0000000000000000;
	@%p4 bra 	$L__BB198_8;
	ld.global.nc.f64 	%fd830, [%rd2];
$L__BB198_8:
	ld.param.u32 	%r102, [_Z40massMatrixMultiplyMonolithicGlobalKernelILi8ELi10ELi1EEviPKdS1_S1_S1_Pd_param_0];
	setp.ge.s32 	%p5, %r3, %r102;
	mul.f64 	%fd847, %fd33, %fd830;
	ld.global.nc.f64 	%fd37, [%rd1+64];
	fma.rn.f64 	%fd498, %fd37, %fd17, 0d0000000000000000;
	ld.global.nc.f64 	%fd38, [%rd1+72];
	fma.rn.f64 	%fd499, %fd38, %fd18, %fd498;
	ld.global.nc.f64 	%fd39, [%rd1+80];
	fma.rn.f64 	%fd500, %fd39, %fd19, %fd499;
	ld.global.nc.f64 	%fd40, [%rd1+88];
	fma.rn.f64 	%fd501, %fd40, %fd20, %fd500;
	ld.global.nc.f64 	%fd41, [%rd1+96];
	fma.rn.f64 	%fd502, %fd41, %fd21, %fd501;
	ld.global.nc.f64 	%fd42, [%rd1+104];
	fma.rn.f64 	%fd503, %fd42, %fd22, %fd502;
	ld.global.nc.f64 	%fd43, [%rd1+112];
	fma.rn.f64 	%fd504, %fd43, %fd23, %fd503;
	ld.global.nc.f64 	%fd44, [%rd1+120];
	fma.rn.f64 	%fd45, %fd44, %fd24, %fd504;
	mov.f64 	%fd831, 0d0000000000000000;
	@%p5 bra 	$L__BB198_10;
	ld.global.nc.f64 	%fd831, [%rd2+8];
$L__BB198_10:
	ld.param.u32 	%r103, [_Z40massMatrixMultiplyMonolithicGlobalKernelILi8ELi10ELi1EEviPKdS1_S1_S1_Pd_param_0];
	setp.ge.s32 	%p6, %r3, %r103;
	mul.f64 	%fd846, %fd45, %fd831;
	ld.global.nc.f64 	%fd49, [%rd1+128];
	fma.rn.f64 	%fd506, %fd49, %fd17, 0d0000000000000000;
	ld.global.nc.f64 	%fd50, [%rd1+136];
	fma.rn.f64 	%fd507, %fd50, %fd18, %fd506;
	ld.global.nc.f64 	%fd51, [%rd1+144];
	fma.rn.f64 	%fd508, %fd51, %fd19, %fd507;
	ld.global.nc.f64 	%fd52, [%rd1+152];
	fma.rn.f64 	%fd509, %fd52, %fd20, %fd508;
	ld.global.nc.f64 	%fd53, [%rd1+160];
	fma.rn.f64 	%fd510, %fd53, %fd21, %fd509;
	ld.global.nc.f64 	%fd54, [%rd1+168];
	fma.rn.f64 	%fd511, %fd54, %fd22, %fd510;
	ld.global.nc.f64 	%fd55, [%rd1+176];
	fma.rn.f64 	%fd512, %fd55, %fd23, %fd511;
	ld.global.nc.f64 	%fd56, [%rd1+184];
	fma.rn.f64 	%fd57, %fd56, %fd24, %fd512;
	mov.f64 	%fd832, 0d0000000000000000;
	@%p6 bra 	$L__BB198_12;
	ld.global.nc.f64 	%fd832, [%rd2+16];
$L__BB198_12:
	ld.param.u32 	%r104, [_Z40massMatrixMultiplyMonolithicGlobalKernelILi8ELi10ELi1EEviPKdS1_S1_S1_Pd_param_0];
	setp.ge.s32 	%p7, %r3, %r104;
	mul.f64 	%fd845, %fd57, %fd832;
	ld.global.nc.f64 	%fd61, [%rd1+192];
	fma.rn.f64 	%fd514, %fd61, %fd17, 0d0000000000000000;
	ld.global.nc.f64 	%fd62, [%rd1+200];
	fma.rn.f64 	%fd515, %fd62, %fd18, %fd514;
	ld.global.nc.f64 	%fd63, [%rd1+208];
	fma.rn.f64 	%fd516, %fd63, %fd19, %fd515;
	ld.global.nc.f64 	%fd64, [%rd1+216];
	fma.rn.f64 	%fd517, %fd64, %fd20, %fd516;
	ld.global.nc.f64 	%fd65, [%rd1+224];
	fma.rn.f64 	%fd518, %fd65, %fd21, %fd517;
	ld.global.nc.f64 	%fd66, [%rd1+232];
	fma.rn.f64 	%fd519, %fd66, %fd22, %fd518;
	ld.global.nc.f64 	%fd67, [%rd1+240];
	fma.rn.f64 	%fd520, %fd67, %fd23, %fd519;
	ld.global.nc.f64 	%fd68, [%rd1+248];
	fma.rn.f64 	%fd69, %fd68, %fd24, %fd520;
	mov.f64 	%fd833, 0d0000000000000000;
	@%p7 bra 	$L__BB198_14;
	ld.global.nc.f64 	%fd833, [%rd2+24];
$L__BB198_14:
	ld.param.u64 	%rd46, [_Z40massMatrixMultiplyMonolithicGlobalKernelILi8ELi10ELi1EEviPKdS1_S1_S1_Pd_param_2];
	ld.param.u32 	%r105, [_Z40massMatrixMultiplyMonolithicGlobalKernelILi8ELi10ELi1EEviPKdS1_S1_S1_Pd_param_0];
	setp.ge.s32 	%p8, %r3, %r105;
	mul.f64 	%fd844, %fd69, %fd833;
	cvta.to.global.u64 	%rd12, %rd46;
	ld.global.nc.f64 	%fd73, [%rd12+256];
	fma.rn.f64 	%fd522, %fd73, %fd17, 0d0000000000000000;
	ld.global.nc.f64 	%fd74, [%rd12+264];
	fma.rn.f64 	%fd523, %fd74, %fd18, %fd522;
	ld.global.nc.f64 	%fd75, [%rd12+272];
	fma.rn.f64 	%fd524, %fd75, %fd19, %fd523;
	ld.global.nc.f64 	%fd76, [%rd12+280];
	fma.rn.f64 	%fd525, %fd76, %fd20, %fd524;
	ld.global.nc.f64 	%fd77, [%rd12+288];
	fma.rn.f64 	%fd526, %fd77, %fd21, %fd525;
	ld.global.nc.f64 	%fd78, [%rd12+296];
	fma.rn.f64 	%fd527, %fd78, %fd22, %fd526;
	ld.global.nc.f64 	%fd79, [%rd12+304];
	fma.rn.f64 	%fd528, %fd79, %fd23, %fd527;
	ld.global.nc.f64 	%fd80, [%rd12+312];
	fma.rn.f64 	%fd81, %fd80, %fd24, %fd528;
	mov.f64 	%fd834, 0d0000000000000000;
	@%p8 bra 	$L__BB198_16;
	ld.param.u64 	%rd40, [_Z40massMatrixMultiplyMonolithicGlobalKernelILi8ELi10ELi1EEviPKdS1_S1_S1_Pd_param_1];
	cvta.to.global.u64 	%rd13, %rd40;
	add.s64 	%rd15, %rd13, %rd11;
	ld.global.nc.f64 	%fd834, [%rd15+32];
$L__BB198_16:
	ld.param.u64 	%rd47, [_Z40massMatrixMultiplyMonolithicGlobalKernelILi8ELi10ELi1EEviPKdS1_S1_S1_Pd_param_2];
	ld.param.u32 	%r106, [_Z40massMatrixMultiplyMonolithicGlobalKernelILi8ELi10ELi1EEviPKdS1_S1_S1_Pd_param_0];
	mov.u32 	%r31, %tid.y;
	add.s32 	%r32, %r14, %r31;
	setp.ge.s32 	%p9, %r32, %r106;
	mul.f64 	%fd843, %fd81, %fd834;
	cvta.to.global.u64 	%rd16, %rd47;
	ld.global.nc.f64 	%fd85, [%rd16+320];
	fma.rn.f64 	%fd530, %fd85, %fd17, 0d0000000000000000;
	ld.global.nc.f64 	%fd86, [%rd16+328];
	fma.rn.f64 	%fd531, %fd86, %fd18, %fd530;
	ld.global.nc.f64 	%fd87, [%rd16+336];
	fma.rn.f64 	%fd532, %fd87, %fd19, %fd531;
	ld.global.nc.f64 	%fd88, [%rd16+344];
	fma.rn.f64 	%fd533, %fd88, %fd20, %fd532;
	ld.global.nc.f64 	%fd89, [%rd16+352];
	fma.rn.f64 	%fd534, %fd89, %fd21, %fd533;
	ld.global.nc.f64 	%fd90, [%rd16+360];
	fma.rn.f64 	%fd535, %fd90, %fd22, %fd534;
	ld.global.nc.f64 	%fd91, [%rd16+368];
	fma.rn.f64 	%fd536, %fd91, %fd23, %fd535;
	ld.global.nc.f64 	%fd92, [%rd16+376];
	fma.rn.f64 	%fd93, %fd92, %fd24, %fd536;
	mov.f64 	%fd835, 0d0000000000000000;
	@%p9 bra 	$L__BB198_18;
	ld.param.u64 	%rd41, [_Z40massMatrixMultiplyMonolithicGlobalKernelILi8ELi10ELi1EEviPKdS1_S1_S1_Pd_param_1];
	cvta.to.global.u64 	%rd17, %rd41;
	mov.u32 	%r33, %tid.x;
	mov.u32 	%r34, %ctaid.x;
	mov.u32 	%r35, %tid.y;
	add.s32 	%r36, %r34, %r35;
	mul.lo.s32 	%r37, %r36, 1000;
	mad.lo.s32 	%r38, %r33, 10, %r37;
	mul.wide.s32 	%rd18, %r38, 8;
	add.s64 	%rd19, %rd17, %rd18;
	ld.global.nc.f64 	%fd835, [%rd19+40];
$L__BB198_18:
	ld.param.u64 	%rd48, [_Z40massMatrixMultiplyMonolithicGlobalKernelILi8ELi10ELi1EEviPKdS1_S1_S1_Pd_param_2];
	ld.param.u32 	%r107, [_Z40massMatrixMultiplyMonolithicGlobalKernelILi8ELi10ELi1EEviPKdS1_S1_S1_Pd_param_0];
	mov.u32 	%r39, %ctaid.x;
	mov.u32 	%r40, %tid.y;
	add.s32 	%r41, %r39, %r40;
	setp.ge.s32 	%p10, %r41, %r107;
	mul.f64 	%fd842, %fd93, %fd835;
	cvta.to.global.u64 	%rd20, %rd48;
	ld.global.nc.f64 	%fd97, [%rd20+384];
	fma.rn.f64 	%fd538, %fd97, %fd17, 0d0000000000000000;
	ld.global.nc.f64 	%fd98, [%rd20+392];
	fma.rn.f64 	%fd539, %fd98, %fd18, %fd538;
	ld.global.nc.f64 	%fd99, [%rd20+400];
	fma.rn.f64 	%fd540, %fd99, %fd19, %fd539;
	ld.global.nc.f64 	%fd100, [%rd20+408];
	fma.rn.f64 	%fd541, %fd100, %fd20, %fd540;
	ld.global.nc.f64 	%fd101, [%rd20+416];
	fma.rn.f64 	%fd542, %fd101, %fd21, %fd541;
	ld.global.nc.f64 	%fd102, [%rd20+424];
	fma.rn.f64 	%fd543, %fd102, %fd22, %fd542;
	ld.global.nc.f64 	%fd103, [%rd20+432];
	fma.rn.f64 	%fd544, %fd103, %fd23, %fd543;
	ld.global.nc.f64 	%fd104, [%rd20+440];
	fma.rn.f64 	%fd105, %fd104, %fd24, %fd544;
	mov.f64 	%fd836, 0d0000000000000000;
	@%p10 bra 	$L__BB198_20;
	ld.param.u64 	%rd42, [_Z40massMatrixMultiplyMonolithicGlobalKernelILi8ELi10ELi1EEviPKdS1_S1_S1_Pd_param_1];
	cvta.to.global.u64 	%rd21, %rd42;
	mov.u32 	%r42, %tid.x;
	mov.u32 	%r43, %ctaid.x;
	mov.u32 	%r44, %tid.y;
	add.s32 	%r45, %r43, %r44;
	mul.lo.s32 	%r46, %r45, 1000;
	mad.lo.s32 	%r47, %r42, 10, %r46;
	mul.wide.s32 	%rd22, %r47, 8;
	add.s64 	%rd23, %rd21, %rd22;
	ld.global.nc.f64 	%fd836, [%rd23+48];
$L__BB198_20:
	ld.param.u64 	%rd49, [_Z40massMatrixMultiplyMonolithicGlobalKernelILi8ELi10ELi1EEviPKdS1_S1_S1_Pd_param_2];
	ld.param.u32 	%r108, [_Z40massMatrixMultiplyMonolithicGlobalKernelILi8ELi10ELi1EEviPKdS1_S1_S1_Pd_param_0];
	mov.u32 	%r48, %ctaid.x;
	mov.u32 	%r49, %tid.y;
	add.s32 	%r50, %r48, %r49;
	setp.ge.s32 	%p11, %r50, %r108;
	mul.f64 	%fd841, %fd105, %fd836;
	cvta.to.global.u64 	%rd24, %rd49;
	ld.global.nc.f64 	%fd109, [%rd24+448];
	fma.rn.f64 	%fd546, %fd109, %fd17, 0d0000000000000000;
	ld.global.nc.f64 	%fd110, [%rd24+456];
	fma.rn.f64 	%fd547, %fd110, %fd18, %fd546;
	ld.global.nc.f64 	%fd111, [%rd24+464];
	fma.rn.f64 	%fd548, %fd111, %fd19, %fd547;
	ld.global.nc.f64 	%fd112, [%rd24+472];
	fma.rn.f64 	%fd549, %fd112, %fd20, %fd548;
	ld.global.nc.f64 	%fd113, [%rd24+480];
	fma.rn.f64 	%fd550, %fd113, %fd21, %fd549;
	ld.global.nc.f64 	%fd114, [%rd24+488];
	fma.rn.f64 	%fd551, %fd114, %fd22, %fd550;
	ld.global.nc.f64 	%fd115, [%rd24+496];
	fma.rn.f64 	%fd552, %fd115, %fd23, %fd551;
	ld.global.nc.f64 	%fd116, [%rd24+504];
	fma.rn.f64 	%fd117, %fd116, %fd24, %fd552;
	mov.f64 	%fd837, 0d0000000000000000;
	@%p11 bra 	$L__BB198_22;
	ld.param.u64 	%rd43, [_Z40massMatrixMultiplyMonolithicGlobalKernelILi8ELi10ELi1EEviPKdS1_S1_S1_Pd_param_1];
	cvta.to.global.u64 	%rd25, %rd43;
	mov.u32 	%r51, %tid.x;
	mov.u32 	%r52, %ctaid.x;
	mov.u32 	%r53, %tid.y;
	add.s32 	%r54, %r52, %r53;
	mul.lo.s32 	%r55, %r54, 1000;
	mad.lo.s32 	%r56, %r51, 10, %r55;
	mul.wide.s32 	%rd26, %r56, 8;
	add.s64 	%rd27, %rd25, %rd26;
	ld.global.nc.f64 	%fd837, [%rd27+56];
$L__BB198_22:
	ld.param.u64 	%rd50, [_Z40massMatrixMultiplyMonolithicGlobalKernelILi8ELi10ELi1EEviPKdS1_S1_S1_Pd_param_2];
	ld.param.u32 	%r109, [_Z40massMatrixMultiplyMonolithicGlobalKernelILi8ELi10ELi1EEviPKdS1_S1_S1_Pd_param_0];
	mov.u32 	%r57, %ctaid.x;
	mov.u32 	%r58, %tid.y;
	add.s32 	%r59, %r57, %r58;
	setp.ge.s32 	%p12, %r59, %r109;
	mul.f64 	%fd840, %fd117, %fd837;
	cvta.to.global.u64 	%rd28, %rd50;
	ld.global.nc.f64 	%fd121, [%rd28+512];
	fma.rn.f64 	%fd554, %fd121, %fd17, 0d0000000000000000;
	ld.global.nc.f64 	%fd122, [%rd28+520];
	fma.rn.f64 	%fd555, %fd122, %fd18, %fd554;
	ld.global.nc.f64 	%fd123, [%rd28+528];
	fma.rn.f64 	%fd556, %fd123, %fd19, %fd555;
	ld.global.nc.f64 	%fd124, [%rd28+536];
	fma.rn.f64 	%fd557, %fd124, %fd20, %fd556;
	ld.global.nc.f64 	%fd125, [%rd28+544];
	fma.rn.f64 	%fd558, %fd125, %fd21, %fd557;
	ld.global.nc.f64 	%fd126, [%rd28+552];
	fma.rn.f64 	%fd559, %fd126, %fd22, %fd558;
	ld.global.nc.f64 	%fd127, [%rd28+560];
	fma.rn.f64 	%fd560, %fd127, %fd23, %fd559;
	ld.global.nc.f64 	%fd128, [%rd28+568];
	fma.rn.f64 	%fd129, %fd128, %fd24, %fd560;
	mov.f64 	%fd838, 0d0000000000000000;
	@%p12 bra 	$L__BB198_24;
	ld.param.u64 	%rd44, [_Z40massMatrixMultiplyMonolithicGlobalKernelILi8ELi10ELi1EEviPKdS1_S1_S1_Pd_param_1];
	cvta.to.global.u64 	%rd29, %rd44;
	mov.u32 	%r60, %tid.x;
	mov.u32 	%r61, %ctaid.x;
	mov.u32 	%r62, %tid.y;
	add.s32 	%r63, %r61, %r62;
	mul.lo.s32 	%r64, %r63, 1000;
	mad.lo.s32 	%r65, %r60, 10, %r64;
	mul.wide.s32 	%rd30, %r65, 8;
	add.s64 	%rd31, %rd29, %rd30;
	ld.global.nc.f64 	%fd838, [%rd31+64];
$L__BB198_24:
	ld.param.u64 	%rd51, [_Z40massMatrixMultiplyMonolithicGlobalKernelILi8ELi10ELi1EEviPKdS1_S1_S1_Pd_param_2];
	ld.param.u32 	%r110, [_Z40massMatrixMultiplyMonolithicGlobalKernelILi8ELi10ELi1EEviPKdS1_S1_S1_Pd_param_0];
	mov.u32 	%r66, %ctaid.x;
	mov.u32 	%r67, %tid.y;
	add.s32 	%r68, %r66, %r67;
	setp.ge.s32 	%p13, %r68, %r110;
	mul.f64 	%fd132, %fd129, %fd838;
	cvta.to.global.u64 	%rd32, %rd51;
	ld.global.nc.f64 	%fd133, [%rd32+576];
	fma.rn.f64 	%fd562, %fd133, %fd17, 0d0000000000000000;
	ld.global.nc.f64 	%fd134, [%rd32+584];
	fma.rn.f64 	%fd563, %fd134, %fd18, %fd562;
	ld.global.nc.f64 	%fd135, [%rd32+592];
	fma.rn.f64 	%fd564, %fd135, %fd19, %fd563;
	ld.global.nc.f64 	%fd136, [%rd32+600];
	fma.rn.f64 	%fd565, %fd136, %fd20, %fd564;
	ld.global.nc.f64 	%fd137, [%rd32+608];
	fma.rn.f64 	%fd566, %fd137, %fd21, %fd565;
	ld.global.nc.f64 	%fd138, [%rd32+616];
	fma.rn.f64 	%fd567, %fd138, %fd22, %fd566;
	ld.global.nc.f64 	%fd139, [%rd32+624];
	fma.rn.f64 	%fd568, %fd139, %fd23, %fd567;
	ld.global.nc.f64 	%fd140, [%rd32+632];
	fma.rn.f64 	%fd141, %fd140, %fd24, %fd568;
	mov.f64 	%fd839, 0d0000000000000000;
	@%p13 bra 	$L__BB198_26;
	ld.param.u64 	%rd45, [_Z40massMatrixMultiplyMonolithicGlobalKernelILi8ELi10ELi1EEviPKdS1_S1_S1_Pd_param_1];
	cvta.to.global.u64 	%rd33, %rd45;
	mov.u32 	%r69, %tid.x;
	mov.u32 	%r70, %ctaid.x;
	mov.u32 	%r71, %tid.y;
	add.s32 	%r72, %r70, %r71;
	mul.lo.s32 	%r73, %r72, 1000;
	mad.lo.s32 	%r74, %r69, 10, %r73;
	mul.wide.s32 	%rd34, %r74, 8;
	add.s64 	%rd35, %rd33, %rd34;
	ld.global.nc.f64 	%fd839, [%rd35+72];
$L__BB198_26:
	mov.u32 	%r75, %tid.x;
	setp.gt.u32 	%p14, %r75, 79;
	mul.f64 	%fd569, %fd141, %fd839;
	fma.rn.f64 	%fd570, %fd25, %fd847, 0d0000000000000000;
	fma.rn.f64 	%fd571, %fd37, %fd846, %fd570;
	fma.rn.f64 	%fd572, %fd49, %fd845, %fd571;
	fma.rn.f64 	%fd573, %fd61, %fd844, %fd572;
	fma.rn.f64 	%fd574, %fd73, %fd843, %fd573;
	fma.rn.f64 	%fd575, %fd85, %fd842, %fd574;
	fma.rn.f64 	%fd576, %fd97, %fd841, %fd575;
	fma.rn.f64 	%fd577, %fd109, %fd840, %fd576;
	fma.rn.f64 	%fd578, %fd121, %fd132, %fd577;
	fma.rn.f64 	%fd579, %fd133, %fd569, %fd578;
	st.shared.f64 	[%r10], %fd579;
	fma.rn.f64 	%fd580, %fd26, %fd847, 0d0000000000000000;
	fma.rn.f64 	%fd581, %fd38, %fd846, %fd580;
	fma.rn.f64 	%fd582, %fd50, %fd845, %fd581;
	fma.rn.f64 	%fd583, %fd62, %fd844, %fd582;
	fma.rn.f64 	%fd584, %fd74, %fd843, %fd583;
	fma.rn.f64 	%fd585, %fd86, %fd842, %fd584;
	fma.rn.f64 	%fd586, %fd98, %fd841, %fd585;
	fma.rn.f64 	%fd587, %fd110, %fd840, %fd586;
	fma.rn.f64 	%fd588, %fd122, %fd132, %fd587;
	fma.rn.f64 	%fd589, %fd134, %fd569, %fd588;
	st.shared.f64 	[%r10+8], %fd589;
	fma.rn.f64 	%fd590, %fd27, %fd847, 0d0000000000000000;
	fma.rn.f64 	%fd591, %fd39, %fd846, %fd590;
	fma.rn.f64 	%fd592, %fd51, %fd845, %fd591;
	fma.rn.f64 	%fd593, %fd63, %fd844, %fd592;
	fma.rn.f64 	%fd594, %fd75, %fd843, %fd593;
	fma.rn.f64 	%fd595, %fd87, %fd842, %fd594;
	fma.rn.f64 	%fd596, %fd99, %fd841, %fd595;
	fma.rn.f64 	%fd597, %fd111, %fd840, %fd596;
	fma.rn.f64 	%fd598, %fd123, %fd132, %fd597;
	fma.rn.f64 	%fd599, %fd135, %fd569, %fd598;
	st.shared.f64 	[%r10+16], %fd599;
	fma.rn.f64 	%fd600, %fd28, %fd847, 0d0000000000000000;
	fma.rn.f64 	%fd601, %fd40, %fd846, %fd600;
	fma.rn.f64 	%fd602, %fd52, %fd845, %fd601;
	fma.rn.f64 	%fd603, %fd64, %fd844, %fd602;
	fma.rn.f64 	%fd604, %fd76, %fd843, %fd603;
	fma.rn.f64 	%fd605, %fd88, %fd842, %fd604;
	fma.rn.f64 	%fd606, %fd100, %fd841, %fd605;
	fma.rn.f64 	%fd607, %fd112, %fd840, %fd606;
	fma.rn.f64 	%fd608, %fd124, %fd132, %fd607;
	fma.rn.f64 	%fd609, %fd136, %fd569, %fd608;
	st.shared.f64 	[%r10+24], %fd609;
	fma.rn.f64 	%fd610, %fd29, %fd847, 0d0000000000000000;
	fma.rn.f64 	%fd611, %fd41, %fd846, %fd610;
	fma.rn.f64 	%fd612, %fd53, %fd845, %fd611;
	fma.rn.f64 	%fd613, %fd65, %fd844, %fd612;
	fma.rn.f64 	%fd614, %fd77, %fd843, %fd613;
	fma.rn.f64 	%fd615, %fd89, %fd842, %fd614;
	fma.rn.f64 	%fd616, %fd101, %fd841, %fd615;
	fma.rn.f64 	%fd617, %fd113, %fd840, %fd616;
	fma.rn.f64 	%fd618, %fd125, %fd132, %fd617;
	fma.rn.f64 	%fd619, %fd137, %fd569, %fd618;
	st.shared.f64 	[%r10+32], %fd619;
	fma.rn.f64 	%fd620, %fd30, %fd847, 0d0000000000000000;
	fma.rn.f64 	%fd621, %fd42, %fd846, %fd620;
	fma.rn.f64 	%fd622, %fd54, %fd845, %fd621;
	fma.rn.f64 	%fd623, %fd66, %fd844, %fd622;
	fma.rn.f64 	%fd624, %fd78, %fd843, %fd623;
	fma.rn.f64 	%fd625, %fd90, %fd842, %fd624;
	fma.rn.f64 	%fd626, %fd102, %fd841, %fd625;
	fma.rn.f64 	%fd627, %fd114, %fd840, %fd626;
	fma.rn.f64 	%fd628, %fd126, %fd132, %fd627;
	fma.rn.f64 	%fd629, %fd138, %fd569, %fd628;
	st.shared.f64 	[%r10+40], %fd629;
	fma.rn.f64 	%fd630, %fd31, %fd847, 0d0000000000000000;
	fma.rn.f64 	%fd631, %fd43, %fd846, %fd630;
	fma.rn.f64 	%fd632, %fd55, %fd845, %fd631;
	fma.rn.f64 	%fd633, %fd67, %fd844, %fd632;
	fma.rn.f64 	%fd634, %fd79, %fd843, %fd633;
	fma.rn.f64 	%fd635, %fd91, %fd842, %fd634;
	fma.rn.f64 	%fd636, %fd103, %fd841, %fd635;
	fma.rn.f64 	%fd637, %fd115, %fd840, %fd636;
	fma.rn.f64 	%fd638, %fd127, %fd132, %fd637;
	fma.rn.f64 	%fd639, %fd139, %fd569, %fd638;
	st.shared.f64 	[%r10+48], %fd639;
	fma.rn.f64 	%fd640, %fd32, %fd847, 0d0000000000000000;
	fma.rn.f64 	%fd641, %fd44, %fd846, %fd640;
	fma.rn.f64 	%fd642, %fd56, %fd845, %fd641;
	fma.rn.f64 	%fd643, %fd68, %fd844, %fd642;
	fma.rn.f64 	%fd644, %fd80, %fd843, %fd643;
	fma.rn.f64 	%fd645, %fd92, %fd842, %fd644;
	fma.rn.f64 	%fd646, %fd104, %fd841, %fd645;
	fma.rn.f64 	%fd647, %fd116, %fd840, %fd646;
	fma.rn.f64 	%fd648, %fd128, %fd132, %fd647;
	fma.rn.f64 	%fd649, %fd140, %fd569, %fd648;
	st.shared.f64 	[%r10+56], %fd649;
	bar.sync 	0;
	@%p14 bra 	$L__BB198_28;
	mov.u32 	%r76, %tid.y;
	mov.u32 	%r77, _ZZ40massMatrixMultiplyMonolithicGlobalKernelILi8ELi10ELi1EEviPKdS1_S1_S1_PdE6s_tmp1;
	mad.lo.s32 	%r78, %r76, 8000, %r77;
	mov.u32 	%r79, %tid.x;
	shr.u32 	%r80, %r79, 3;
	mad.lo.s32 	%r81, %r80, 80, %r78;
	mad.lo.s32 	%r82, %r80, 720, %r81;
	shl.b32 	%r83, %r79, 3;
	and.b32  	%r84, %r83, 56;
	add.s32 	%r85, %r82, %r84;
	ld.shared.f64 	%fd650, [%r85];
	ld.shared.f64 	%fd651, [%r85+80];
	ld.shared.f64 	%fd652, [%r85+160];
	ld.shared.f64 	%fd653, [%r85+240];
	ld.shared.f64 	%fd654, [%r85+320];
	ld.shared.f64 	%fd655, [%r85+400];
	ld.shared.f64 	%fd656, [%r85+480];
	ld.shared.f64 	%fd657, [%r85+560];
	ld.shared.f64 	%fd658, [%r85+640];
	ld.shared.f64 	%fd659, [%r85+720];
	fma.rn.f64 	%fd660, %fd25, %fd650, 0d0000000000000000;
	fma.rn.f64 	%fd661, %fd37, %fd651, %fd660;
	fma.rn.f64 	%fd662, %fd49, %fd652, %fd661;
	fma.rn.f64 	%fd663, %fd61, %fd653, %fd662;
	fma.rn.f64 	%fd664, %fd73, %fd654, %fd663;
	fma.rn.f64 	%fd665, %fd85, %fd655, %fd664;
	fma.rn.f64 	%fd666, %fd97, %fd656, %fd665;
	fma.rn.f64 	%fd667, %fd109, %fd657, %fd666;
	fma.rn.f64 	%fd668, %fd121, %fd658, %fd667;
	fma.rn.f64 	%fd669, %fd133, %fd659, %fd668;
	st.shared.f64 	[%r85], %fd669;
	fma.rn.f64 	%fd670, %fd26, %fd650, 0d0000000000000000;
	fma.rn.f64 	%fd671, %fd38, %fd651, %fd670;
	fma.rn.f64 	%fd672, %fd50, %fd652, %fd671;
	fma.rn.f64 	%fd673, %fd62, %fd653, %fd672;
	fma.rn.f64 	%fd674, %fd74, %fd654, %fd673;
	fma.rn.f64 	%fd675, %fd86, %fd655, %fd674;
	fma.rn.f64 	%fd676, %fd98, %fd656, %fd675;
	fma.rn.f64 	%fd677, %fd110, %fd657, %fd676;
	fma.rn.f64 	%fd678, %fd122, %fd658, %fd677;
	fma.rn.f64 	%fd679, %fd134, %fd659, %fd678;
	st.shared.f64 	[%r85+80], %fd679;
	fma.rn.f64 	%fd680, %fd27, %fd650, 0d0000000000000000;
	fma.rn.f64 	%fd681, %fd39, %fd651, %fd680;
	fma.rn.f64 	%fd682, %fd51, %fd652, %fd681;
	fma.rn.f64 	%fd683, %fd63, %fd653, %fd682;
	fma.rn.f64 	%fd684, %fd75, %fd654, %fd683;
	fma.rn.f64 	%fd685, %fd87, %fd655, %fd684;
	fma.rn.f64 	%fd686, %fd99, %fd656, %fd685;
	fma.rn.f64 	%fd687, %fd111, %fd657, %fd686;
	fma.rn.f64 	%fd688, %fd123, %fd658, %fd687;
	fma.rn.f64 	%fd689, %fd135, %fd659, %fd688;
	st.shared.f64 	[%r85+160], %fd689;
	fma.rn.f64 	%fd690, %fd28, %fd650, 0d0000000000000000;
	fma.rn.f64 	%fd691, %fd40, %fd651, %fd690;
	fma.rn.f64 	%fd692, %fd52, %fd652, %fd691;
	fma.rn.f64 	%fd693, %fd64, %fd653, %fd692;
	fma.rn.f64 	%fd694, %fd76, %fd654, %fd693;
	fma.rn.f64 	%fd695, %fd88, %fd655, %fd694;
	fma.rn.f64 	%fd696, %fd100, %fd656, %fd695;
	fma.rn.f64 	%fd697, %fd112, %fd657, %fd696;
	fma.rn.f64 	%fd698, %fd124, %fd658, %fd697;
	fma.rn.f64 	%fd699, %fd136, %fd659, %fd698;
	st.shared.f64 	[%r85+240], %fd699;
	fma.rn.f64 	%fd700, %fd29, %fd650, 0d0000000000000000;
	fma.rn.f64 	%fd701, %fd41, %fd651, %fd700;
	fma.rn.f64 	%fd702, %fd53, %fd652, %fd701;
	fma.rn.f64 	%fd703, %fd65, %fd653, %fd702;
	fma.rn.f64 	%fd704, %fd77, %fd654, %fd703;
	fma.rn.f64 	%fd705, %fd89, %fd655, %fd704;
	fma.rn.f64 	%fd706, %fd101, %fd656, %fd705;
	fma.rn.f64 	%fd707, %fd113, %fd657, %fd706;
	fma.rn.f64 	%fd708, %fd125, %fd658, %fd707;
	fma.rn.f64 	%fd709, %fd137, %fd659, %fd708;
	st.shared.f64 	[%r85+320], %fd709;
	fma.rn.f64 	%fd710, %fd30, %fd650, 0d0000000000000000;
	fma.rn.f64 	%fd711, %fd42, %fd651, %fd710;
	fma.rn.f64 	%fd712, %fd54, %fd652, %fd711;
	fma.rn.f64 	%fd713, %fd66, %fd653, %fd712;
	fma.rn.f64 	%fd714, %fd78, %fd654, %fd713;
	fma.rn.f64 	%fd715, %fd90, %fd655, %fd714;
	fma.rn.f64 	%fd716, %fd102, %fd656, %fd715;
	fma.rn.f64 	%fd717, %fd114, %fd657, %fd716;
	fma.rn.f64 	%fd718, %fd126, %fd658, %fd717;
	fma.rn.f64 	%fd719, %fd138, %fd659, %fd718;
	st.shared.f64 	[%r85+400], %fd719;
	fma.rn.f64 	%fd720, %fd31, %fd650, 0d0000000000000000;
	fma.rn.f64 	%fd721, %fd43, %fd651, %fd720;
	fma.rn.f64 	%fd722, %fd55, %fd652, %fd721;
	fma.rn.f64 	%fd723, %fd67, %fd653, %fd722;
	fma.rn.f64 	%fd724, %fd79, %fd654, %fd723;
	fma.rn.f64 	%fd725, %fd91, %fd655, %fd724;
	fma.rn.f64 	%fd726, %fd103, %fd656, %fd725;
	fma.rn.f64 	%fd727, %fd115, %fd657, %fd726;
	fma.rn.f64 	%fd728, %fd127, %fd658, %fd727;
	fma.rn.f64 	%fd729, %fd139, %fd659, %fd728;
	st.shared.f64 	[%r85+480], %fd729;
	fma.rn.f64 	%fd730, %fd32, %fd650, 0d0000000000000000;
	fma.rn.f64 	%fd731, %fd44, %fd651, %fd730;
	fma.rn.f64 	%fd732, %fd56, %fd652, %fd731;
	fma.rn.f64 	%fd733, %fd68, %fd653, %fd732;
	fma.rn.f64 	%fd734, %fd80, %fd654, %fd733;
	fma.rn.f64 	%fd735, %fd92, %fd655, %fd734;
	fma.rn.f64 	%fd736, %fd104, %fd656, %fd735;
	fma.rn.f64 	%fd737, %fd116, %fd657, %fd736;
	fma.rn.f64 	%fd738, %fd128, %fd658, %fd737;
	fma.rn.f64 	%fd739, %fd140, %fd659, %fd738;
	st.shared.f64 	[%r85+560], %fd739;
$L__BB198_28:
	mov.u32 	%r86, %tid.x;
	setp.gt.u32 	%p15, %r86, 63;
	bar.sync 	0;
	@%p15 bra 	$L__BB198_30;
	mov.u32 	%r87, %tid.y;
	mov.u32 	%r88, _ZZ40massMatrixMultiplyMonolithicGlobalKernelILi8ELi10ELi1EEviPKdS1_S1_S1_PdE6s_tmp1;
	mad.lo.s32 	%r89, %r87, 8000, %r88;
	mov.u32 	%r90, %tid.x;
	shr.u32 	%r91, %r90, 3;
	mad.lo.s32 	%r92, %r91, 80, %r89;
	shl.b32 	%r93, %r90, 3;
	and.b32  	%r94, %r93, 56;
	add.s32 	%r95, %r92, %r94;
	ld.shared.f64 	%fd740, [%r95];
	ld.shared.f64 	%fd741, [%r95+800];
	ld.shared.f64 	%fd742, [%r95+1600];
	ld.shared.f64 	%fd743, [%r95+2400];
	ld.shared.f64 	%fd744, [%r95+3200];
	ld.shared.f64 	%fd745, [%r95+4000];
	ld.shared.f64 	%fd746, [%r95+4800];
	ld.shared.f64 	%fd747, [%r95+5600];
	ld.shared.f64 	%fd748, [%r95+6400];
	ld.shared.f64 	%fd749, [%r95+7200];
	fma.rn.f64 	%fd750, %fd25, %fd740, 0d0000000000000000;
	fma.rn.f64 	%fd751, %fd37, %fd741, %fd750;
	fma.rn.f64 	%fd752, %fd49, %fd742, %fd751;
	fma.rn.f64 	%fd753, %fd61, %fd743, %fd752;
	fma.rn.f64 	%fd754, %fd73, %fd744, %fd753;
	fma.rn.f64 	%fd755, %fd85, %fd745, %fd754;
	fma.rn.f64 	%fd756, %fd97, %fd746, %fd755;
	fma.rn.f64 	%fd757, %fd109, %fd747, %fd756;
	fma.rn.f64 	%fd758, %fd121, %fd748, %fd757;
	fma.rn.f64 	%fd847, %fd133, %fd749, %fd758;
	fma.rn.f64 	%fd759, %fd26, %fd740, 0d0000000000000000;
	fma.rn.f64 	%fd760, %fd38, %fd741, %fd759;
	fma.rn.f64 	%fd761, %fd50, %fd742, %fd760;
	fma.rn.f64 	%fd762, %fd62, %fd743, %fd761;
	fma.rn.f64 	%fd763, %fd74, %fd744, %fd762;
	fma.rn.f64 	%fd764, %fd86, %fd745, %fd763;
	fma.rn.f64 	%fd765, %fd98, %fd746, %fd764;
	fma.rn.f64 	%fd766, %fd110, %fd747, %fd765;
	fma.rn.f64 	%fd767, %fd122, %fd748, %fd766;
	fma.rn.f64 	%fd846, %fd134, %fd749, %fd767;
	fma.rn.f64 	%fd768, %fd27, %fd740, 0d0000000000000000;
	fma.rn.f64 	%fd769, %fd39, %fd741, %fd768;
	fma.rn.f64 	%fd770, %fd51, %fd742, %fd769;
	fma.rn.f64 	%fd771, %fd63, %fd743, %fd770;
	fma.rn.f64 	%fd772, %fd75, %fd744, %fd771;
	fma.rn.f64 	%fd773, %fd87, %fd745, %fd772;
	fma.rn.f64 	%fd774, %fd99, %fd746, %fd773;
	fma.rn.f64 	%fd775, %fd111, %fd747, %fd774;
	fma.rn.f64 	%fd776, %fd123, %fd748, %fd775;
	fma.rn.f64 	%fd845, %fd135, %fd749, %fd776;
	fma.rn.f64 	%fd777, %fd28, %fd740, 0d0000000000000000;
	fma.rn.f64 	%fd778, %fd40, %fd741, %fd777;
	fma.rn.f64 	%fd779, %fd52, %fd742, %fd778;
	fma.rn.f64 	%fd780, %fd64, %fd743, %fd779;
	fma.rn.f64 	%fd781, %fd76, %fd744, %fd780;
	fma.rn.f64 	%fd782, %fd88, %fd745, %fd781;
	fma.rn.f64 	%fd783, %fd100, %fd746, %fd782;
	fma.rn.f64 	%fd784, %fd112, %fd747, %fd783;
	fma.rn.f64 	%fd785, %fd124, %fd748, %fd784;
	fma.rn.f64 	%fd844, %fd136, %fd749, %fd785;
	fma.rn.f64 	%fd786, %fd29, %fd740, 0d0000000000000000;
	fma.rn.f64 	%fd787, %fd41, %fd741, %fd786;
	fma.rn.f64 	%fd788, %fd53, %fd742, %fd787;
	fma.rn.f64 	%fd789, %fd65, %fd743, %fd788;
	fma.rn.f64 	%fd790, %fd77, %fd744, %fd789;
	fma.rn.f64 	%fd791, %fd89, %fd745, %fd790;
	fma.rn.f64 	%fd792, %fd101, %fd746, %fd791;
	fma.rn.f64 	%fd793, %fd113, %fd747, %fd792;
	fma.rn.f64 	%fd794, %fd125, %fd748, %fd793;
	fma.rn.f64 	%fd843, %fd137, %fd749, %fd794;
	fma.rn.f64 	%fd795, %fd30, %fd740, 0d0000000000000000;
	fma.rn.f64 	%fd796, %fd42, %fd741, %fd795;
	fma.rn.f64 	%fd797, %fd54, %fd742, %fd796;
	fma.rn.f64 	%fd798, %fd66, %fd743, %fd797;
	fma.rn.f64 	%fd799, %fd78, %fd744, %fd798;
	fma.rn.f64 	%fd800, %fd90, %fd745, %fd799;
	fma.rn.f64 	%fd801, %fd102, %fd746, %fd800;
	fma.rn.f64 	%fd802, %fd114, %fd747, %fd801;
	fma.rn.f64 	%fd803, %fd126, %fd748, %fd802;
	fma.rn.f64 	%fd842, %fd138, %fd749, %fd803;
	fma.rn.f64 	%fd804, %fd31, %fd740, 0d0000000000000000;
	fma.rn.f64 	%fd805, %fd43, %fd741, %fd804;
	fma.rn.f64 	%fd806, %fd55, %fd742, %fd805;
	fma.rn.f64 	%fd807, %fd67, %fd743, %fd806;
	fma.rn.f64 	%fd808, %fd79, %fd744, %fd807;
	fma.rn.f64 	%fd809, %fd91, %fd745, %fd808;
	fma.rn.f64 	%fd810, %fd103, %fd746, %fd809;
	fma.rn.f64 	%fd811, %fd115, %fd747, %fd810;
	fma.rn.f64 	%fd812, %fd127, %fd748, %fd811;
	fma.rn.f64 	%fd841, %fd139, %fd749, %fd812;
	fma.rn.f64 	%fd813, %fd32, %fd740, 0d0000000000000000;
	fma.rn.f64 	%fd814, %fd44, %fd741, %fd813;
	fma.rn.f64 	%fd815, %fd56, %fd742, %fd814;
	fma.rn.f64 	%fd816, %fd68, %fd743, %fd815;
	fma.rn.f64 	%fd817, %fd80, %fd744, %fd816;
	fma.rn.f64 	%fd818, %fd92, %fd745, %fd817;
	fma.rn.f64 	%fd819, %fd104, %fd746, %fd818;
	fma.rn.f64 	%fd820, %fd116, %fd747, %fd819;
	fma.rn.f64 	%fd821, %fd128, %fd748, %fd820;
	fma.rn.f64 	%fd840, %fd140, %fd749, %fd821;
$L__BB198_30:
	ld.param.u32 	%r111, [_Z40massMatrixMultiplyMonolithicGlobalKernelILi8ELi10ELi1EEviPKdS1_S1_S1_Pd_param_0];
	mov.u32 	%r11, %tid.x;
	setp.gt.u32 	%p16, %r11, 63;
	mov.u32 	%r96, %ctaid.x;
	mov.u32 	%r97, %tid.y;
	add.s32 	%r12, %r96, %r97;
	setp.ge.s32 	%p17, %r12, %r111;
	bar.sync 	0;
	or.pred  	%p18, %p16, %p17;
	@%p18 bra 	$L__BB198_32;
	ld.param.u64 	%rd52, [_Z40massMatrixMultiplyMonolithicGlobalKernelILi8ELi10ELi1EEviPKdS1_S1_S1_Pd_param_5];
	and.b32  	%r98, %r11, 63;
	shl.b32 	%r99, %r12, 9;
	or.b32  	%r100, %r98, %r99;
	cvta.to.global.u64 	%rd36, %rd52;
	mul.wide.s32 	%rd37, %r100, 8;
	add.s64 	%rd38, %rd36, %rd37;
	st.global.f64 	[%rd38], %fd847;
	st.global.f64 	[%rd38+512], %fd846;
	st.global.f64 	[%rd38+1024], %fd845;
	st.global.f64 	[%rd38+1536], %fd844;
	st.global.f64 	[%rd38+2048], %fd843;
	st.global.f64 	[%rd38+2560], %fd842;
	st.global.f64 	[%rd38+3072], %fd841;
	st.global.f64 	[%rd38+3584], %fd840;
$L__BB198_32:
	ret;

}
	// .globl	_Z42massMatrixMultiplyMonolithicConstantKernelILi8ELi10ELi1EEviPKdS1_S1_S1_Pd
.visible .entry _Z42massMatrixMultiplyMonolithicConstantKernelILi8ELi10ELi1EEviPKdS1_S1_S1_Pd(
	.param .u32 _Z42massMatrixMultiplyMonolithicConstantKernelILi8ELi10ELi1EEviPKdS1_S1_S1_Pd_param_0,
	.param .u64 .ptr .align 1 _Z42massMatrixMultiplyMonolithicConstantKernelILi8ELi10ELi1EEviPKdS1_S1_S1_Pd_param_1,
	.param .u64 .ptr .align 1 _Z42massMatrixMultiplyMonolithicConstantKernelILi8ELi10ELi1EEviPKdS1_S1_S1_Pd_param_2,
	.param .u64 .ptr .align 1 _Z42massMatrixMultiplyMonolithicConstantKernelILi8ELi10ELi1EEviPKdS1_S1_S1_Pd_param_3,
	.param .u64 .ptr .align 1 _Z42massMatrixMultiplyMonolithicConstantKernelILi8ELi10ELi1EEviPKdS1_S1_S1_Pd_param_4,
	.param .u64 .ptr .align 1 _Z42massMatrixMultiplyMonolithicConstantKernelILi8ELi10ELi1EEviPKdS1_S1_S1_Pd_param_5
)
{
	.reg .pred 	%p<19>;
	.reg .b16 	%rs<5>;
	.reg .b32 	%r<46>;
	.reg .b64 	%rd<14>;
	.reg .b64 	%fd<954>;
	// demoted variable
	.shared .align 8 .b8 _ZZ42massMatrixMultiplyMonolithicConstantKernelILi8ELi10ELi1EEviPKdS1_S1_S1_PdE6s_tmp1[8000];
	ld.param.u32 	%r11, [_Z42massMatrixMultiplyMonolithicConstantKernelILi8ELi10ELi1EEviPKdS1_S1_S1_Pd_param_0];
	ld.param.u64 	%rd2, [_Z42massMatrixMultiplyMonolithicConstantKernelILi8ELi10ELi1EEviPKdS1_S1_S1_Pd_param_1];
	ld.param.u64 	%rd3, [_Z42massMatrixMultiplyMonolithicConstantKernelILi8ELi10ELi1EEviPKdS1_S1_S1_Pd_param_4];
	mov.u32 	%r1, %tid.x;
	mov.u32 	%r2, %tid.y;
	mov.u32 	%r12, %ctaid.x;
	add.s32 	%r3, %r12, %r2;
	and.b32  	%r4, %r1, 7;
	setp.ge.s32 	%p1, %r3, %r11;
	@%p1 bra 	$L__BB199_2;
	cvta.to.global.u64 	%rd5, %rd3;
	and.b32  	%r13, %r1, 1016;
	or.b32  	%r14, %r4, %r13;
	shl.b32 	%r15, %r3, 9;
	add.s32 	%r16, %r14, %r15;
	mul.wide.s32 	%rd6, %r16, 8;
	add.s64 	%rd7, %rd5, %rd6;
	ld.global.nc.f64 	%fd935, [%rd7];
	ld.global.nc.f64 	%fd934, [%rd7+512];
	ld.global.nc.f64 	%fd933, [%rd7+1024];
	ld.global.nc.f64 	%fd932, [%rd7+1536];
	ld.global.nc.f64 	%fd931, [%rd7+2048];
	ld.global.nc.f64 	%fd930, [%rd7+2560];
	ld.global.nc.f64 	%fd929, [%rd7+3072];
	ld.global.nc.f64 	%fd928, [%rd7+3584];
$L__BB199_2:
	bar.sync 	0;
	setp.gt.u32 	%p2, %r1, 63;
	ld.const.f64 	%fd17, [const_DofToQuad];
	ld.const.f64 	%fd18, [const_DofToQuad+8];
	ld.const.f64 	%fd19, [const_DofToQuad+16];
	ld.const.f64 	%fd20, [const_DofToQuad+24];
	ld.const.f64 	%fd21, [const_DofToQuad+32];
	ld.const.f64 	%fd22, [const_DofToQuad+40];
	ld.const.f64 	%fd23, [const_DofToQuad+48];
	ld.const.f64 	%fd24, [const_DofToQuad+56];
	mov.u32 	%r17, _ZZ42massMatrixMultiplyMonolithicConstantKernelILi8ELi10ELi1EEviPKdS1_S1_S1_PdE6s_tmp1;
	mad.lo.s32 	%r5, %r2, 8000, %r17;
	shr.u32 	%r6, %r1, 3;
	mad.lo.s32 	%r7, %r6, 80, %r5;
	shl.b32 	%r18, %r4, 3;
	add.s32 	%r8, %r7, %r18;
	@%p2 bra 	$L__BB199_4;
	fma.rn.f64 	%fd131, %fd17, %fd935, 0d0000000000000000;
	fma.rn.f64 	%fd132, %fd18, %fd934, %fd131;
	fma.rn.f64 	%fd133, %fd19, %fd933, %fd132;
	fma.rn.f64 	%fd134, %fd20, %fd932, %fd133;
	fma.rn.f64 	%fd135, %fd21, %fd931, %fd134;
	fma.rn.f64 	%fd136, %fd22, %fd930, %fd135;
	fma.rn.f64 	%fd137, %fd23, %fd929, %fd136;
	fma.rn.f64 	%fd138, %fd24, %fd928, %fd137;
	st.shared.f64 	[%r8], %fd138;
	ld.const.f64 	%fd139, [const_DofToQuad+64];
	fma.rn.f64 	%fd140, %fd139, %fd935, 0d0000000000000000;
	ld.const.f64 	%fd141, [const_DofToQuad+72];
	fma.rn.f64 	%fd142, %fd141, %fd934, %fd140;
	ld.const.f64 	%fd143, [const_DofToQuad+80];
	fma.rn.f64 	%fd144, %fd143, %fd933, %fd142;
	ld.const.f64 	%fd145, [const_DofToQuad+88];
	fma.rn.f64 	%fd146, %fd145, %fd932, %fd144;
	ld.const.f64 	%fd147, [const_DofToQuad+96];
	fma.rn.f64 	%fd148, %fd147, %fd931, %fd146;
	ld.const.f64 	%fd149, [const_DofToQuad+104];
	fma.rn.f64 	%fd150, %fd149, %fd930, %fd148;
	ld.const.f64 	%fd151, [const_DofToQuad+112];
	fma.rn.f64 	%fd152, %fd151, %fd929, %fd150;
	ld.const.f64 	%fd153, [const_DofToQuad+120];
	fma.rn.f64 	%fd154, %fd153, %fd928, %fd152;
	st.shared.f64 	[%r8+800], %fd154;
	ld.const.f64 	%fd155, [const_DofToQuad+128];
	fma.rn.f64 	%fd156, %fd155, %fd935, 0d0000000000000000;
	ld.const.f64 	%fd157, [const_DofToQuad+136];
	fma.rn.f64 	%fd158, %fd157, %fd934, %fd156;
	ld.const.f64 	%fd159, [const_DofToQuad+144];
	fma.rn.f64 	%fd160, %fd159, %fd933, %fd158;
	ld.const.f64 	%fd161, [const_DofToQuad+152];
	fma.rn.f64 	%fd162, %fd161, %fd932, %fd160;
	ld.const.f64 	%fd163, [const_DofToQuad+160];
	fma.rn.f64 	%fd164, %fd163, %fd931, %fd162;
	ld.const.f64 	%fd165, [const_DofToQuad+168];
	fma.rn.f64 	%fd166, %fd165, %fd930, %fd164;
	ld.const.f64 	%fd167, [const_DofToQuad+176];
	fma.rn.f64 	%fd168, %fd167, %fd929, %fd166;
	ld.const.f64 	%fd169, [const_DofToQuad+184];
	fma.rn.f64 	%fd170, %fd169, %fd928, %fd168;
	st.shared.f64 	[%r8+1600], %fd170;
	ld.const.f64 	%fd171, [const_DofToQuad+192];
	fma.rn.f64 	%fd172, %fd171, %fd935, 0d0000000000000000;
	ld.const.f64 	%fd173, [const_DofToQuad+200];
	fma.rn.f64 	%fd174, %fd173, %fd934, %fd172;
	ld.const.f64 	%fd175, [const_DofToQuad+208];
	fma.rn.f64 	%fd176, %fd175, %fd933, %fd174;
	ld.const.f64 	%fd177, [const_DofToQuad+216];
	fma.rn.f64 	%fd178, %fd177, %fd932, %fd176;
	ld.const.f64 	%fd179, [const_DofToQuad+224];
	fma.rn.f64 	%fd180, %fd179, %fd931, %fd178;
	ld.const.f64 	%fd181, [const_DofToQuad+232];
	fma.rn.f64 	%fd182, %fd181, %fd930, %fd180;
	ld.const.f64 	%fd183, [const_DofToQuad+240];
	fma.rn.f64 	%fd184, %fd183, %fd929, %fd182;
	ld.const.f64 	%fd185, [const_DofToQuad+248];
	fma.rn.f64 	%fd186, %fd185, %fd928, %fd184;
	st.shared.f64 	[%r8+2400], %fd186;
	ld.const.f64 	%fd187, [const_DofToQuad+256];
	fma.rn.f64 	%fd188, %fd187, %fd935, 0d0000000000000000;
	ld.const.f64 	%fd189, [const_DofToQuad+264];
	fma.rn.f64 	%fd190, %fd189, %fd934, %fd188;
	ld.const.f64 	%fd191, [const_DofToQuad+272];
	fma.rn.f64 	%fd192, %fd191, %fd933, %fd190;
	ld.const.f64 	%fd193, [const_DofToQuad+280];
	fma.rn.f64 	%fd194, %fd193, %fd932, %fd192;
	ld.const.f64 	%fd195, [const_DofToQuad+288];
	fma.rn.f64 	%fd196, %fd195, %fd931, %fd194;
	ld.const.f64 	%fd197, [const_DofToQuad+296];
	fma.rn.f64 	%fd198, %fd197, %fd930, %fd196;
	ld.const.f64 	%fd199, [const_DofToQuad+304];
	fma.rn.f64 	%fd200, %fd199, %fd929, %fd198;
	ld.const.f64 	%fd201, [const_DofToQuad+312];
	fma.rn.f64 	%fd202, %fd201, %fd928, %fd200;
	st.shared.f64 	[%r8+3200], %fd202;
	ld.const.f64 	%fd203, [const_DofToQuad+320];
	fma.rn.f64 	%fd204, %fd203, %fd935, 0d0000000000000000;
	ld.const.f64 	%fd205, [const_DofToQuad+328];
	fma.rn.f64 	%fd206, %fd205, %fd934, %fd204;
	ld.const.f64 	%fd207, [const_DofToQuad+336];
	fma.rn.f64 	%fd208, %fd207, %fd933, %fd206;
	ld.const.f64 	%fd209, [const_DofToQuad+344];
	fma.rn.f64 	%fd210, %fd209, %fd932, %fd208;
	ld.const.f64 	%fd211, [const_DofToQuad+352];
	fma.rn.f64 	%fd212, %fd211, %fd931, %fd210;
	ld.const.f64 	%fd213, [const_DofToQuad+360];
	fma.rn.f64 	%fd214, %fd213, %fd930, %fd212;
	ld.const.f64 	%fd215, [const_DofToQuad+368];
	fma.rn.f64 	%fd216, %fd215, %fd929, %fd214;
	ld.const.f64 	%fd217, [const_DofToQuad+376];
	fma.rn.f64 	%fd218, %fd217, %fd928, %fd216;
	st.shared.f64 	[%r8+4000], %fd218;
	ld.const.f64 	%fd219, [const_DofToQuad+384];
	fma.rn.f64 	%fd220, %fd219, %fd935, 0d0000000000000000;
	ld.const.f64 	%fd221, [const_DofToQuad+392];
	fma.rn.f64 	%fd222, %fd221, %fd934, %fd220;
	ld.const.f64 	%fd223, [const_DofToQuad+400];
	fma.rn.f64 	%fd224, %fd223, %fd933, %fd222;
	ld.const.f64 	%fd225, [const_DofToQuad+408];
	fma.rn.f64 	%fd226, %fd225, %fd932, %fd224;
	ld.const.f64 	%fd227, [const_DofToQuad+416];
	fma.rn.f64 	%fd228, %fd227, %fd931, %fd226;
	ld.const.f64 	%fd229, [const_DofToQuad+424];
	fma.rn.f64 	%fd230, %fd229, %fd930, %fd228;
	ld.const.f64 	%fd231, [const_DofToQuad+432];
	fma.rn.f64 	%fd232, %fd231, %fd929, %fd230;
	ld.const.f64 	%fd233, [const_DofToQuad+440];
	fma.rn.f64 	%fd234, %fd233, %fd928, %fd232;
	st.shared.f64 	[%r8+4800], %fd234;
	ld.const.f64 	%fd235, [const_DofToQuad+448];
	fma.rn.f64 	%fd236, %fd235, %fd935, 0d0000000000000000;
	ld.const.f64 	%fd237, [const_DofToQuad+456];
	fma.rn.f64 	%fd238, %fd237, %fd934, %fd236;
	ld.const.f64 	%fd239, [const_DofToQuad+464];
	fma.rn.f64 	%fd240, %fd239, %fd933, %fd238;
	ld.const.f64 	%fd241, [const_DofToQuad+472];
	fma.rn.f64 	%fd242, %fd241, %fd932, %fd240;
	ld.const.f64 	%fd243, [const_DofToQuad+480];
	fma.rn.f64 	%fd244, %fd243, %fd931, %fd242;
	ld.const.f64 	%fd245, [const_DofToQuad+488];
	fma.rn.f64 	%fd246, %fd245, %fd930, %fd244;
	ld.const.f64 	%fd247, [const_DofToQuad+496];
	fma.rn.f64 	%fd248, %fd247, %fd929, %fd246;
	ld.const.f64 	%fd249, [const_DofToQuad+504];
	fma.rn.f64 	%fd250, %fd249, %fd928, %fd248;
	st.shared.f64 	[%r8+5600], %fd250;
	ld.const.f64 	%fd251, [const_DofToQuad+512];
	fma.rn.f64 	%fd252, %fd251, %fd935, 0d0000000000000000;
	ld.const.f64 	%fd253, [const_DofToQuad+520];
	fma.rn.f64 	%fd254, %fd253, %fd934, %fd252;
	ld.const.f64 	%fd255, [const_DofToQuad+528];
	fma.rn.f64 	%fd256, %fd255, %fd933, %fd254;
	ld.const.f64 	%fd257, [const_DofToQuad+536];
	fma.rn.f64 	%fd258, %fd257, %fd932, %fd256;
	ld.const.f64 	%fd259, [const_DofToQuad+544];
	fma.rn.f64 	%fd260, %fd259, %fd931, %fd258;
	ld.const.f64 	%fd261, [const_DofToQuad+552];
	fma.rn.f64 	%fd262, %fd261, %fd930, %fd260;
	ld.const.f64 	%fd263, [const_DofToQuad+560];
	fma.rn.f64 	%fd264, %fd263, %fd929, %fd262;
	ld.const.f64 	%fd265, [const_DofToQuad+568];
	fma.rn.f64 	%fd266, %fd265, %fd928, %fd264;
	st.shared.f64 	[%r8+6400], %fd266;
	ld.const.f64 	%fd267, [const_DofToQuad+576];
	fma.rn.f64 	%fd268, %fd267, %fd935, 0d0000000000000000;
	ld.const.f64 	%fd269, [const_DofToQuad+584];
	fma.rn.f64 	%fd270, %fd269, %fd934, %fd268;
	ld.const.f64 	%fd271, [const_DofToQuad+592];
	fma.rn.f64 	%fd272, %fd271, %fd933, %fd270;
	ld.const.f64 	%fd273, [const_DofToQuad+600];
	fma.rn.f64 	%fd274, %fd273, %fd932, %fd272;
	ld.const.f64 	%fd275, [const_DofToQuad+608];
	fma.rn.f64 	%fd276, %fd275, %fd931, %fd274;
	ld.const.f64 	%fd277, [const_DofToQuad+616];
	fma.rn.f64 	%fd278, %fd277, %fd930, %fd276;
	ld.const.f64 	%fd279, [const_DofToQuad+624];
	fma.rn.f64 	%fd280, %fd279, %fd929, %fd278;
	ld.const.f64 	%fd281, [const_DofToQuad+632];
	fma.rn.f64 	%fd282, %fd281, %fd928, %fd280;
	st.shared.f64 	[%r8+7200], %fd282;
$L__BB199_4:
	bar.sync 	0;
	setp.gt.u32 	%p3, %r1, 79;
	mad.lo.s32 	%r19, %r6, 720, %r7;
	add.s32 	%r9, %r19, %r18;
	@%p3 bra 	$L__BB199_6;
	ld.shared.f64 	%fd283, [%r9];
	ld.shared.f64 	%fd284, [%r9+80];
	ld.shared.f64 	%fd285, [%r9+160];
	ld.shared.f64 	%fd286, [%r9+240];
	ld.shared.f64 	%fd287, [%r9+320];
	ld.shared.f64 	%fd288, [%r9+400];
	ld.shared.f64 	%fd289, [%r9+480];
	ld.shared.f64 	%fd290, [%r9+560];
	fma.rn.f64 	%fd291, %fd17, %fd283, 0d0000000000000000;
	fma.rn.f64 	%fd292, %fd18, %fd284, %fd291;
	fma.rn.f64 	%fd293, %fd19, %fd285, %fd292;
	fma.rn.f64 	%fd294, %fd20, %fd286, %fd293;
	fma.rn.f64 	%fd295, %fd21, %fd287, %fd294;
	fma.rn.f64 	%fd296, %fd22, %fd288, %fd295;
	fma.rn.f64 	%fd297, %fd23, %fd289, %fd296;
	fma.rn.f64 	%fd298, %fd24, %fd290, %fd297;
	st.shared.f64 	[%r9], %fd298;
	ld.const.f64 	%fd299, [const_DofToQuad+64];
	fma.rn.f64 	%fd300, %fd299, %fd283, 0d0000000000000000;
	ld.const.f64 	%fd301, [const_DofToQuad+72];
	fma.rn.f64 	%fd302, %fd301, %fd284, %fd300;
	ld.const.f64 	%fd303, [const_DofToQuad+80];
	fma.rn.f64 	%fd304, %fd303, %fd285, %fd302;
	ld.const.f64 	%fd305, [const_DofToQuad+88];
	fma.rn.f64 	%fd306, %fd305, %fd286, %fd304;
	ld.const.f64 	%fd307, [const_DofToQuad+96];
	fma.rn.f64 	%fd308, %fd307, %fd287, %fd306;
	ld.const.f64 	%fd309, [const_DofToQuad+104];
	fma.rn.f64 	%fd310, %fd309, %fd288, %fd308;
	ld.const.f64 	%fd311, [const_DofToQuad+112];
	fma.rn.f64 	%fd312, %fd311, %fd289, %fd310;
	ld.const.f64 	%fd313, [const_DofToQuad+120];
	fma.rn.f64 	%fd314, %fd313, %fd290, %fd312;
	st.shared.f64 	[%r9+80], %fd314;
	ld.const.f64 	%fd315, [const_DofToQuad+128];
	fma.rn.f64 	%fd316, %fd315, %fd283, 0d0000000000000000;
	ld.const.f64 	%fd317, [const_DofToQuad+136];
	fma.rn.f64 	%fd318, %fd317, %fd284, %fd316;
	ld.const.f64 	%fd319, [const_DofToQuad+144];
	fma.rn.f64 	%fd320, %fd319, %fd285, %fd318;
	ld.const.f64 	%fd321, [const_DofToQuad+152];
	fma.rn.f64 	%fd322, %fd321, %fd286, %fd320;
	ld.const.f64 	%fd323, [const_DofToQuad+160];
	fma.rn.f64 	%fd324, %fd323, %fd287, %fd322;
	ld.const.f64 	%fd325, [const_DofToQuad+168];
	fma.rn.f64 	%fd326, %fd325, %fd288, %fd324;
	ld.const.f64 	%fd327, [const_DofToQuad+176];
	fma.rn.f64 	%fd328, %fd327, %fd289, %fd326;
	ld.const.f64 	%fd329, [const_DofToQuad+184];
	fma.rn.f64 	%fd330, %fd329, %fd290, %fd328;
	st.shared.f64 	[%r9+160], %fd330;
	ld.const.f64 	%fd331, [const_DofToQuad+192];
	fma.rn.f64 	%fd332, %fd331, %fd283, 0d0000000000000000;
	ld.const.f64 	%fd333, [const_DofToQuad+200];
	fma.rn.f64 	%fd334, %fd333, %fd284, %fd332;
	ld.const.f64 	%fd335, [const_DofToQuad+208];
	fma.rn.f64 	%fd336, %fd335, %fd285, %fd334;
	ld.const.f64 	%fd337, [const_DofToQuad+216];
	fma.rn.f64 	%fd338, %fd337, %fd286, %fd336;
	ld.const.f64 	%fd339, [const_DofToQuad+224];
	fma.rn.f64 	%fd340, %fd339, %fd287, %fd338;
	ld.const.f64 	%fd341, [const_DofToQuad+232];
	fma.rn.f64 	%fd342, %fd341, %fd288, %fd340;
	ld.const.f64 	%fd343, [const_DofToQuad+240];
	fma.rn.f64 	%fd344, %fd343, %fd289, %fd342;
	ld.const.f64 	%fd345, [const_DofToQuad+248];
	fma.rn.f64 	%fd346, %fd345, %fd290, %fd344;
	st.shared.f64 	[%r9+240], %fd346;
	ld.const.f64 	%fd347, [const_DofToQuad+256];
	fma.rn.f64 	%fd348, %fd347, %fd283, 0d0000000000000000;
	ld.const.f64 	%fd349, [const_DofToQuad+264];
	fma.rn.f64 	%fd350, %fd349, %fd284, %fd348;
	ld.const.f64 	%fd351, [const_DofToQuad+272];
	fma.rn.f64 	%fd352, %fd351, %fd285, %fd350;
	ld.const.f64 	%fd353, [const_DofToQuad+280];
	fma.rn.f64 	%fd354, %fd353, %fd286, %fd352;
	ld.const.f64 	%fd355, [const_DofToQuad+288];
	fma.rn.f64 	%fd356, %fd355, %fd287, %fd354;
	ld.const.f64 	%fd357, [const_DofToQuad+296];
	fma.rn.f64 	%fd358, %fd357, %fd288, %fd356;
	ld.const.f64 	%fd359, [const_DofToQuad+304];
	fma.rn.f64 	%fd360, %fd359, %fd289, %fd358;
	ld.const.f64 	%fd361, [const_DofToQuad+312];
	fma.rn.f64 	%fd362, %fd361, %fd290, %fd360;
	st.shared.f64 	[%r9+320], %fd362;
	ld.const.f64 	%fd363, [const_DofToQuad+320];
	fma.rn.f64 	%fd364, %fd363, %fd283, 0d0000000000000000;
	ld.const.f64 	%fd365, [const_DofToQuad+328];
	fma.rn.f64 	%fd366, %fd365, %fd284, %fd364;
	ld.const.f64 	%fd367, [const_DofToQuad+336];
	fma.rn.f64 	%fd368, %fd367, %fd285, %fd366;
	ld.const.f64 	%fd369, [const_DofToQuad+344];
	fma.rn.f64 	%fd370, %fd369, %fd286, %fd368;
	ld.const.f64 	%fd371, [const_DofToQuad+352];
	fma.rn.f64 	%fd372, %fd371, %fd287, %fd370;
	ld.const.f64 	%fd373, [const_DofToQuad+360];
	fma.rn.f64 	%fd374, %fd373, %fd288, %fd372;
	ld.const.f64 	%fd375, [const_DofToQuad+368];
	fma.rn.f64 	%fd376, %fd375, %fd289, %fd374;
	ld.const.f64 	%fd377, [const_DofToQuad+376];
	fma.rn.f64 	%fd378, %fd377, %fd290, %fd376;
	st.shared.f64 	[%r9+400], %fd378;
	ld.const.f64 	%fd379, [const_DofToQuad+384];
	fma.rn.f64 	%fd380, %fd379, %fd283, 0d0000000000000000;
	ld.const.f64 	%fd381, [const_DofToQuad+392];
	fma.rn.f64 	%fd382, %fd381, %fd284, %fd380;
	ld.const.f64 	%fd383, [const_DofToQuad+400];
	fma.rn.f64 	%fd384, %fd383, %fd285, %fd382;
	ld.const.f64 	%fd385, [const_DofToQuad+408];
	fma.rn.f64 	%fd386, %fd385, %fd286, %fd384;
	ld.const.f64 	%fd387, [const_DofToQuad+416];
	fma.rn.f64 	%fd388, %fd387, %fd287, %fd386;
	ld.const.f64 	%fd389, [const_DofToQuad+424];
	fma.rn.f64 	%fd390, %fd389, %fd288, %fd388;
	ld.const.f64 	%fd391, [const_DofToQuad+432];
	fma.rn.f64 	%fd392, %fd391, %fd289, %fd390;
	ld.const.f64 	%fd393, [const_DofToQuad+440];
	fma.rn.f64 	%fd394, %fd393, %fd290, %fd392;
	st.shared.f64 	[%r9+480], %fd394;
	ld.const.f64 	%fd395, [const_DofToQuad+448];
	fma.rn.f64 	%fd396, %fd395, %fd283, 0d0000000000000000;
	ld.const.f64 	%fd397, [const_DofToQuad+456];
	fma.rn.f64 	%fd398, %fd397, %fd284, %fd396;
	ld.const.f64 	%fd399, [const_DofToQuad+464];
	fma.rn.f64 	%fd400, %fd399, %fd285, %fd398;
	ld.const.f64 	%fd401, [const_DofToQuad+472];
	fma.rn.f64 	%fd402, %fd401, %fd286, %fd400;
	ld.const.f64 	%fd403, [const_DofToQuad+480];
	fma.rn.f64 	%fd404, %fd403, %fd287, %fd402;
	ld.const.f64 	%fd405, [const_DofToQuad+488];
	fma.rn.f64 	%fd406, %fd405, %fd288, %fd404;
	ld.const.f64 	%fd407, [const_DofToQuad+496];
	fma.rn.f64 	%fd408, %fd407, %fd289, %fd406;
	ld.const.f64 	%fd409, [const_DofToQuad+504];
	fma.rn.f64 	%fd410, %fd409, %fd290, %fd408;
	st.shared.f64 	[%r9+560], %fd410;
	ld.const.f64 	%fd411, [const_DofToQuad+512];
	fma.rn.f64 	%fd412, %fd411, %fd283, 0d0000000000000000;
	ld.const.f64 	%fd413, [const_DofToQuad+520];
	fma.rn.f64 	%fd414, %fd413, %fd284, %fd412;
	ld.const.f64 	%fd415, [const_DofToQuad+528];
	fma.rn.f64 	%fd416, %fd415, %fd285, %fd414;
	ld.const.f64 	%fd417, [const_DofToQuad+536];
	fma.rn.f64 	%fd418, %fd417, %fd286, %fd416;
	ld.const.f64 	%fd419, [const_DofToQuad+544];
	fma.rn.f64 	%fd420, %fd419, %fd287, %fd418;
	ld.const.f64 	%fd421, [const_DofToQuad+552];
	fma.rn.f64 	%fd422, %fd421, %fd288, %fd420;
	ld.const.f64 	%fd423, [const_DofToQuad+560];
	fma.rn.f64 	%fd424, %fd423, %fd289, %fd422;
	ld.const.f64 	%fd425, [const_DofToQuad+568];
	fma.rn.f64 	%fd426, %fd425, %fd290, %fd424;
	st.shared.f64 	[%r9+640], %fd426;
	ld.const.f64 	%fd427, [const_DofToQuad+576];
	fma.rn.f64 	%fd428, %fd427, %fd283, 0d0000000000000000;
	ld.const.f64 	%fd429, [const_DofToQuad+584];
	fma.rn.f64 	%fd430, %fd429, %fd284, %fd428;
	ld.const.f64 	%fd431, [const_DofToQuad+592];
	fma.rn.f64 	%fd432, %fd431, %fd285, %fd430;
	ld.const.f64 	%fd433, [const_DofToQuad+600];
	fma.rn.f64 	%fd434, %fd433, %fd286, %fd432;
	ld.const.f64 	%fd435, [const_DofToQuad+608];
	fma.rn.f64 	%fd436, %fd435, %fd287, %fd434;
	ld.const.f64 	%fd437, [const_DofToQuad+616];
	fma.rn.f64 	%fd438, %fd437, %fd288, %fd436;
	ld.const.f64 	%fd439, [const_DofToQuad+624];
	fma.rn.f64 	%fd440, %fd439, %fd289, %fd438;
	ld.const.f64 	%fd441, [const_DofToQuad+632];
	fma.rn.f64 	%fd442, %fd441, %fd290, %fd440;
	st.shared.f64 	[%r9+720], %fd442;
$L__BB199_6:
	setp.ge.s32 	%p4, %r3, %r11;
	bar.sync 	0;
	cvt.u16.u32 	%rs1, %r1;
	mul.hi.u16 	%rs2, %rs1, 6554;
	mul.lo.s16 	%rs3, %rs2, 10;
	sub.s16 	%rs4, %rs1, %rs3;
	mul.wide.u16 	%r21, %rs2, 800;
	add.s32 	%r22, %r5, %r21;
	mul.wide.u16 	%r23, %rs4, 80;
	add.s32 	%r10, %r22, %r23;
	ld.shared.f64 	%fd25, [%r10];
	ld.shared.f64 	%fd26, [%r10+8];
	ld.shared.f64 	%fd27, [%r10+16];
	ld.shared.f64 	%fd28, [%r10+24];
	ld.shared.f64 	%fd29, [%r10+32];
	ld.shared.f64 	%fd30, [%r10+40];
	ld.shared.f64 	%fd31, [%r10+48];
	ld.shared.f64 	%fd32, [%r10+56];
	mul.lo.s32 	%r24, %r3, 1000;
	mad.lo.s32 	%r25, %r1, 10, %r24;
	fma.rn.f64 	%fd444, %fd17, %fd25, 0d0000000000000000;
	fma.rn.f64 	%fd445, %fd18, %fd26, %fd444;
	fma.rn.f64 	%fd446, %fd19, %fd27, %fd445;
	fma.rn.f64 	%fd447, %fd20, %fd28, %fd446;
	fma.rn.f64 	%fd448, %fd21, %fd29, %fd447;
	fma.rn.f64 	%fd449, %fd22, %fd30, %fd448;
	fma.rn.f64 	%fd450, %fd23, %fd31, %fd449;
	fma.rn.f64 	%fd33, %fd24, %fd32, %fd450;
	cvta.to.global.u64 	%rd8, %rd2;
	mul.wide.s32 	%rd9, %r25, 8;
	add.s64 	%rd1, %rd8, %rd9;
	mov.f64 	%fd936, 0d0000000000000000;
	@%p4 bra 	$L__BB199_8;
	ld.global.nc.f64 	%fd936, [%rd1];
$L__BB199_8:
	setp.ge.s32 	%p5, %r3, %r11;
	mul.f64 	%fd953, %fd33, %fd936;
	ld.const.f64 	%fd452, [const_DofToQuad+64];
	fma.rn.f64 	%fd453, %fd452, %fd25, 0d0000000000000000;
	ld.const.f64 	%fd454, [const_DofToQuad+72];
	fma.rn.f64 	%fd455, %fd454, %fd26, %fd453;
	ld.const.f64 	%fd456, [const_DofToQuad+80];
	fma.rn.f64 	%fd457, %fd456, %fd27, %fd455;
	ld.const.f64 	%fd458, [const_DofToQuad+88];
	fma.rn.f64 	%fd459, %fd458, %fd28, %fd457;
	ld.const.f64 	%fd460, [const_DofToQuad+96];
	fma.rn.f64 	%fd461, %fd460, %fd29, %fd459;
	ld.const.f64 	%fd462, [const_DofToQuad+104];
	fma.rn.f64 	%fd463, %fd462, %fd30, %fd461;
	ld.const.f64 	%fd464, [const_DofToQuad+112];
	fma.rn.f64 	%fd465, %fd464, %fd31, %fd463;
	ld.const.f64 	%fd466, [const_DofToQuad+120];
	fma.rn.f64 	%fd37, %fd466, %fd32, %fd465;
	mov.f64 	%fd937, 0d0000000000000000;
	@%p5 bra 	$L__BB199_10;
	ld.global.nc.f64 	%fd937, [%rd1+8];
$L__BB199_10:
	setp.ge.s32 	%p6, %r3, %r11;
	mul.f64 	%fd952, %fd37, %fd937;
	ld.const.f64 	%fd468, [const_DofToQuad+128];
	fma.rn.f64 	%fd469, %fd468, %fd25, 0d0000000000000000;
	ld.const.f64 	%fd470, [const_DofToQuad+136];
	fma.rn.f64 	%fd471, %fd470, %fd26, %fd469;
	ld.const.f64 	%fd41, [const_DofToQuad+144];
	fma.rn.f64 	%fd472, %fd41, %fd27, %fd471;
	ld.const.f64 	%fd473, [const_DofToQuad+152];
	fma.rn.f64 	%fd474, %fd473, %fd28, %fd472;
	ld.const.f64 	%fd475, [const_DofToQuad+160];
	fma.rn.f64 	%fd476, %fd475, %fd29, %fd474;
	ld.const.f64 	%fd477, [const_DofToQuad+168];
	fma.rn.f64 	%fd478, %fd477, %fd30, %fd476;
	ld.const.f64 	%fd479, [const_DofToQuad+176];
	fma.rn.f64 	%fd480, %fd479, %fd31, %fd478;
	ld.const.f64 	%fd481, [const_DofToQuad+184];
	fma.rn.f64 	%fd42, %fd481, %fd32, %fd480;
	mov.f64 	%fd938, 0d0000000000000000;
	@%p6 bra 	$L__BB199_12;
	ld.global.nc.f64 	%fd938, [%rd1+16];
$L__BB199_12:
	setp.ge.s32 	%p7, %r3, %r11;
	mul.f64 	%fd951, %fd42, %fd938;
	ld.const.f64 	%fd483, [const_DofToQuad+192];
	fma.rn.f64 	%fd484, %fd483, %fd25, 0d0000000000000000;
	ld.const.f64 	%fd485, [const_DofToQuad+200];
	fma.rn.f64 	%fd486, %fd485, %fd26, %fd484;
	ld.const.f64 	%fd46, [const_DofToQuad+208];
	fma.rn.f64 	%fd487, %fd46, %fd27, %fd486;
	ld.const.f64 	%fd488, [const_DofToQuad+216];
	fma.rn.f64 	%fd489, %fd488, %fd28, %fd487;
	ld.const.f64 	%fd490, [const_DofToQuad+224];
	fma.rn.f64 	%fd491, %fd490, %fd29, %fd489;
	ld.const.f64 	%fd492, [const_DofToQuad+232];
	fma.rn.f64 	%fd493, %fd492, %fd30, %fd491;
	ld.const.f64 	%fd494, [const_DofToQuad+240];
	fma.rn.f64 	%fd495, %fd494, %fd31, %fd493;
	ld.const.f64 	%fd496, [const_DofToQuad+248];
	fma.rn.f64 	%fd47, %fd496, %fd32, %fd495;
	mov.f64 	%fd939, 0d0000000000000000;
	@%p7 bra 	$L__BB199_14;
	ld.global.nc.f64 	%fd939, [%rd1+24];
$L__BB199_14:
	setp.ge.s32 	%p8, %r3, %r11;
	mul.f64 	%fd950, %fd47, %fd939;
	ld.const.f64 	%fd498, [const_DofToQuad+256];
	fma.rn.f64 	%fd499, %fd498, %fd25, 0d0000000000000000;
	ld.const.f64 	%fd500, [const_DofToQuad+264];
	fma.rn.f64 	%fd501, %fd500, %fd26, %fd499;
	ld.const.f64 	%fd502, [const_DofToQuad+272];
	fma.rn.f64 	%fd503, %fd502, %fd27, %fd501;
	ld.const.f64 	%fd504, [const_DofToQuad+280];
	fma.rn.f64 	%fd505, %fd504, %fd28, %fd503;
	ld.const.f64 	%fd506, [const_DofToQuad+288];
	fma.rn.f64 	%fd507, %fd506, %fd29, %fd505;
	ld.const.f64 	%fd508, [const_DofToQuad+296];
	fma.rn.f64 	%fd509, %fd508, %fd30, %fd507;
	ld.const.f64 	%fd510, [const_DofToQuad+304];
	fma.rn.f64 	%fd511, %fd510, %fd31, %fd509;
	ld.const.f64 	%fd512, [const_DofToQuad+312];
	fma.rn.f64 	%fd51, %fd512, %fd32, %fd511;
	mov.f64 	%fd940, 0d0000000000000000;
	@%p8 bra 	$L__BB199_16;
	ld.global.nc.f64 	%fd940, [%rd1+32];
$L__BB199_16:
	setp.ge.s32 	%p9, %r3, %r11;
	mul.f64 	%fd949, %fd51, %fd940;
	ld.const.f64 	%fd55, [const_DofToQuad+320];
	fma.rn.f64 	%fd514, %fd55, %fd25, 0d0000000000000000;
	ld.const.f64 	%fd56, [const_DofToQuad+328];
	fma.rn.f64 	%fd515, %fd56, %fd26, %fd514;
	ld.const.f64 	%fd57, [const_DofToQuad+336];
	fma.rn.f64 	%fd516, %fd57, %fd27, %fd515;
	ld.const.f64 	%fd58, [const_DofToQuad+344];
	fma.rn.f64 	%fd517, %fd58, %fd28, %fd516;
	ld.const.f64 	%fd59, [const_DofToQuad+352];
	fma.rn.f64 	%fd518, %fd59, %fd29, %fd517;
	ld.const.f64 	%fd60, [const_DofToQuad+360];
	fma.rn.f64 	%fd519, %fd60, %fd30, %fd518;
	ld.const.f64 	%fd61, [const_DofToQuad+368];
	fma.rn.f64 	%fd520, %fd61, %fd31, %fd519;
	ld.const.f64 	%fd62, [const_DofToQuad+376];
	fma.rn.f64 	%fd63, %fd62, %fd32, %fd520;
	mov.f64 	%fd941, 0d0000000000000000;
	@%p9 bra 	$L__BB199_18;
	ld.global.nc.f64 	%fd941, [%rd1+40];
$L__BB199_18:
	setp.ge.s32 	%p10, %r3, %r11;
	mul.f64 	%fd948, %fd63, %fd941;
	ld.const.f64 	%fd67, [const_DofToQuad+384];
	fma.rn.f64 	%fd522, %fd67, %fd25, 0d0000000000000000;
	ld.const.f64 	%fd68, [const_DofToQuad+392];
	fma.rn.f64 	%fd523, %fd68, %fd26, %fd522;
	ld.const.f64 	%fd69, [const_DofToQuad+400];
	fma.rn.f64 	%fd524, %fd69, %fd27, %fd523;
	ld.const.f64 	%fd70, [const_DofToQuad+408];
	fma.rn.f64 	%fd525, %fd70, %fd28, %fd524;
	ld.const.f64 	%fd71, [const_DofToQuad+416];
	fma.rn.f64 	%fd526, %fd71, %fd29, %fd525;
	ld.const.f64 	%fd72, [const_DofToQuad+424];
	fma.rn.f64 	%fd527, %fd72, %fd30, %fd526;
	ld.const.f64 	%fd73, [const_DofToQuad+432];
	fma.rn.f64 	%fd528, %fd73, %fd31, %fd527;
	ld.const.f64 	%fd74, [const_DofToQuad+440];
	fma.rn.f64 	%fd75, %fd74, %fd32, %fd528;
	mov.f64 	%fd942, 0d0000000000000000;
	@%p10 bra 	$L__BB199_20;
	ld.global.nc.f64 	%fd942, [%rd1+48];
$L__BB199_20:
	mul.f64 	%fd947, %fd75, %fd942;
	ld.const.f64 	%fd79, [const_DofToQuad+448];
	fma.rn.f64 	%fd530, %fd79, %fd25, 0d0000000000000000;
	ld.const.f64 	%fd80, [const_DofToQuad+456];
	fma.rn.f64 	%fd531, %fd80, %fd26, %fd530;
	ld.const.f64 	%fd81, [const_DofToQuad+464];
	fma.rn.f64 	%fd532, %fd81, %fd27, %fd531;
	ld.const.f64 	%fd82, [const_DofToQuad+472];
	fma.rn.f64 	%fd533, %fd82, %fd28, %fd532;
	ld.const.f64 	%fd83, [const_DofToQuad+480];
	fma.rn.f64 	%fd534, %fd83, %fd29, %fd533;
	ld.const.f64 	%fd84, [const_DofToQuad+488];
	fma.rn.f64 	%fd535, %fd84, %fd30, %fd534;
	ld.const.f64 	%fd85, [const_DofToQuad+496];
	fma.rn.f64 	%fd536, %fd85, %fd31, %fd535;
	ld.const.f64 	%fd86, [const_DofToQuad+504];
	fma.rn.f64 	%fd87, %fd86, %fd32, %fd536;
	mov.f64 	%fd943, 0d0000000000000000;
	@%p10 bra 	$L__BB199_22;
	ld.global.nc.f64 	%fd943, [%rd1+56];
$L__BB199_22:
	mul.f64 	%fd946, %fd87, %fd943;
	ld.const.f64 	%fd91, [const_DofToQuad+512];
	fma.rn.f64 	%fd538, %fd91, %fd25, 0d0000000000000000;
	ld.const.f64 	%fd92, [const_DofToQuad+520];
	fma.rn.f64 	%fd539, %fd92, %fd26, %fd538;
	ld.const.f64 	%fd93, [const_DofToQuad+528];
	fma.rn.f64 	%fd540, %fd93, %fd27, %fd539;
	ld.const.f64 	%fd94, [const_DofToQuad+536];
	fma.rn.f64 	%fd541, %fd94, %fd28, %fd540;
	ld.const.f64 	%fd95, [const_DofToQuad+544];
	fma.rn.f64 	%fd542, %fd95, %fd29, %fd541;
	ld.const.f64 	%fd96, [const_DofToQuad+552];
	fma.rn.f64 	%fd543, %fd96, %fd30, %fd542;
	ld.const.f64 	%fd97, [const_DofToQuad+560];
	fma.rn.f64 	%fd544, %fd97, %fd31, %fd543;
	ld.const.f64 	%fd98, [const_DofToQuad+568];
	fma.rn.f64 	%fd99, %fd98, %fd32, %fd544;
	mov.f64 	%fd944, 0d0000000000000000;
	@%p10 bra 	$L__BB199_24;
	ld.global.nc.f64 	%fd944, [%rd1+64];
$L__BB199_24:
	mul.f64 	%fd102, %fd99, %fd944;
	ld.const.f64 	%fd103, [const_DofToQuad+576];
	fma.rn.f64 	%fd546, %fd103, %fd25, 0d0000000000000000;
	ld.const.f64 	%fd104, [const_DofToQuad+584];
	fma.rn.f64 	%fd547, %fd104, %fd26, %fd546;
	ld.const.f64 	%fd105, [const_DofToQuad+592];
	fma.rn.f64 	%fd548, %fd105, %fd27, %fd547;
	ld.const.f64 	%fd106, [const_DofToQuad+600];
	fma.rn.f64 	%fd549, %fd106, %fd28, %fd548;
	ld.const.f64 	%fd107, [const_DofToQuad+608];
	fma.rn.f64 	%fd550, %fd107, %fd29, %fd549;
	ld.const.f64 	%fd108, [const_DofToQuad+616];
	fma.rn.f64 	%fd551, %fd108, %fd30, %fd550;
	ld.const.f64 	%fd109, [const_DofToQuad+624];
	fma.rn.f64 	%fd552, %fd109, %fd31, %fd551;
	ld.const.f64 	%fd110, [const_DofToQuad+632];
	fma.rn.f64 	%fd111, %fd110, %fd32, %fd552;
	mov.f64 	%fd945, 0d0000000000000000;
	@%p10 bra 	$L__BB199_26;
	ld.global.nc.f64 	%fd945, [%rd1+72];
$L__BB199_26:
	setp.gt.u32 	%p14, %r1, 79;
	mul.f64 	%fd553, %fd111, %fd945;
	ld.const.f64 	%fd554, [const_DofToQuad];
	fma.rn.f64 	%fd555, %fd554, %fd953, 0d0000000000000000;
	ld.const.f64 	%fd556, [const_DofToQuad+64];
	fma.rn.f64 	%fd557, %fd556, %fd952, %fd555;
	ld.const.f64 	%fd558, [const_DofToQuad+128];
	fma.rn.f64 	%fd559, %fd558, %fd951, %fd557;
	ld.const.f64 	%fd560, [const_DofToQuad+192];
	fma.rn.f64 	%fd561, %fd560, %fd950, %fd559;
	ld.const.f64 	%fd562, [const_DofToQuad+256];
	fma.rn.f64 	%fd563, %fd562, %fd949, %fd561;
	fma.rn.f64 	%fd564, %fd55, %fd948, %fd563;
	fma.rn.f64 	%fd565, %fd67, %fd947, %fd564;
	fma.rn.f64 	%fd566, %fd79, %fd946, %fd565;
	fma.rn.f64 	%fd567, %fd91, %fd102, %fd566;
	fma.rn.f64 	%fd568, %fd103, %fd553, %fd567;
	st.shared.f64 	[%r10], %fd568;
	ld.const.f64 	%fd569, [const_DofToQuad+8];
	fma.rn.f64 	%fd570, %fd569, %fd953, 0d0000000000000000;
	ld.const.f64 	%fd571, [const_DofToQuad+72];
	fma.rn.f64 	%fd572, %fd571, %fd952, %fd570;
	ld.const.f64 	%fd573, [const_DofToQuad+136];
	fma.rn.f64 	%fd574, %fd573, %fd951, %fd572;
	ld.const.f64 	%fd575, [const_DofToQuad+200];
	fma.rn.f64 	%fd576, %fd575, %fd950, %fd574;
	ld.const.f64 	%fd577, [const_DofToQuad+264];
	fma.rn.f64 	%fd578, %fd577, %fd949, %fd576;
	fma.rn.f64 	%fd579, %fd56, %fd948, %fd578;
	fma.rn.f64 	%fd580, %fd68, %fd947, %fd579;
	fma.rn.f64 	%fd581, %fd80, %fd946, %fd580;
	fma.rn.f64 	%fd582, %fd92, %fd102, %fd581;
	fma.rn.f64 	%fd583, %fd104, %fd553, %fd582;
	st.shared.f64 	[%r10+8], %fd583;
	ld.const.f64 	%fd584, [const_DofToQuad+16];
	fma.rn.f64 	%fd585, %fd584, %fd953, 0d0000000000000000;
	ld.const.f64 	%fd586, [const_DofToQuad+80];
	fma.rn.f64 	%fd587, %fd586, %fd952, %fd585;
	fma.rn.f64 	%fd588, %fd41, %fd951, %fd587;
	fma.rn.f64 	%fd589, %fd46, %fd950, %fd588;
	ld.const.f64 	%fd590, [const_DofToQuad+272];
	fma.rn.f64 	%fd591, %fd590, %fd949, %fd589;
	fma.rn.f64 	%fd592, %fd57, %fd948, %fd591;
	fma.rn.f64 	%fd593, %fd69, %fd947, %fd592;
	fma.rn.f64 	%fd594, %fd81, %fd946, %fd593;
	fma.rn.f64 	%fd595, %fd93, %fd102, %fd594;
	fma.rn.f64 	%fd596, %fd105, %fd553, %fd595;
	st.shared.f64 	[%r10+16], %fd596;
	ld.const.f64 	%fd597, [const_DofToQuad+24];
	fma.rn.f64 	%fd598, %fd597, %fd953, 0d0000000000000000;
	ld.const.f64 	%fd599, [const_DofToQuad+88];
	fma.rn.f64 	%fd600, %fd599, %fd952, %fd598;
	ld.const.f64 	%fd601, [const_DofToQuad+152];
	fma.rn.f64 	%fd602, %fd601, %fd951, %fd600;
	ld.const.f64 	%fd603, [const_DofToQuad+216];
	fma.rn.f64 	%fd604, %fd603, %fd950, %fd602;
	ld.const.f64 	%fd605, [const_DofToQuad+280];
	fma.rn.f64 	%fd606, %fd605, %fd949, %fd604;
	fma.rn.f64 	%fd607, %fd58, %fd948, %fd606;
	fma.rn.f64 	%fd608, %fd70, %fd947, %fd607;
	fma.rn.f64 	%fd609, %fd82, %fd946, %fd608;
	fma.rn.f64 	%fd610, %fd94, %fd102, %fd609;
	fma.rn.f64 	%fd611, %fd106, %fd553, %fd610;
	st.shared.f64 	[%r10+24], %fd611;
	ld.const.f64 	%fd612, [const_DofToQuad+32];
	fma.rn.f64 	%fd613, %fd612, %fd953, 0d0000000000000000;
	ld.const.f64 	%fd614, [const_DofToQuad+96];
	fma.rn.f64 	%fd615, %fd614, %fd952, %fd613;
	ld.const.f64 	%fd616, [const_DofToQuad+160];
	fma.rn.f64 	%fd617, %fd616, %fd951, %fd615;
	ld.const.f64 	%fd618, [const_DofToQuad+224];
	fma.rn.f64 	%fd619, %fd618, %fd950, %fd617;
	ld.const.f64 	%fd620, [const_DofToQuad+288];
	fma.rn.f64 	%fd621, %fd620, %fd949, %fd619;
	fma.rn.f64 	%fd622, %fd59, %fd948, %fd621;
	fma.rn.f64 	%fd623, %fd71, %fd947, %fd622;
	fma.rn.f64 	%fd624, %fd83, %fd946, %fd623;
	fma.rn.f64 	%fd625, %fd95, %fd102, %fd624;
	fma.rn.f64 	%fd626, %fd107, %fd553, %fd625;
	st.shared.f64 	[%r10+32], %fd626;
	ld.const.f64 	%fd627, [const_DofToQuad+40];
	fma.rn.f64 	%fd628, %fd627, %fd953, 0d0000000000000000;
	ld.const.f64 	%fd629, [const_DofToQuad+104];
	fma.rn.f64 	%fd630, %fd629, %fd952, %fd628;
	ld.const.f64 	%fd631, [const_DofToQuad+168];
	fma.rn.f64 	%fd632, %fd631, %fd951, %fd630;
	ld.const.f64 	%fd633, [const_DofToQuad+232];
	fma.rn.f64 	%fd634, %fd633, %fd950, %fd632;
	ld.const.f64 	%fd635, [const_DofToQuad+296];
	fma.rn.f64 	%fd636, %fd635, %fd949, %fd634;
	fma.rn.f64 	%fd637, %fd60, %fd948, %fd636;
	fma.rn.f64 	%fd638, %fd72, %fd947, %fd637;
	fma.rn.f64 	%fd639, %fd84, %fd946, %fd638;
	fma.rn.f64 	%fd640, %fd96, %fd102, %fd639;
	fma.rn.f64 	%fd641, %fd108, %fd553, %fd640;
	st.shared.f64 	[%r10+40], %fd641;
	ld.const.f64 	%fd642, [const_DofToQuad+48];
	fma.rn.f64 	%fd643, %fd642, %fd953, 0d0000000000000000;
	ld.const.f64 	%fd644, [const_DofToQuad+112];
	fma.rn.f64 	%fd645, %fd644, %fd952, %fd643;
	ld.const.f64 	%fd646, [const_DofToQuad+176];
	fma.rn.f64 	%fd647, %fd646, %fd951, %fd645;
	ld.const.f64 	%fd648, [const_DofToQuad+240];
	fma.rn.f64 	%fd649, %fd648, %fd950, %fd647;
	ld.const.f64 	%fd650, [const_DofToQuad+304];
	fma.rn.f64 	%fd651, %fd650, %fd949, %fd649;
	fma.rn.f64 	%fd652, %fd61, %fd948, %fd651;
	fma.rn.f64 	%fd653, %fd73, %fd947, %fd652;
	fma.rn.f64 	%fd654, %fd85, %fd946, %fd653;
	fma.rn.f64 	%fd655, %fd97, %fd102, %fd654;
	fma.rn.f64 	%fd656, %fd109, %fd553, %fd655;
	st.shared.f64 	[%r10+48], %fd656;
	ld.const.f64 	%fd657, [const_DofToQuad+56];
	fma.rn.f64 	%fd658, %fd657, %fd953, 0d0000000000000000;
	ld.const.f64 	%fd659, [const_DofToQuad+120];
	fma.rn.f64 	%fd660, %fd659, %fd952, %fd658;
	ld.const.f64 	%fd661, [const_DofToQuad+184];
	fma.rn.f64 	%fd662, %fd661, %fd951, %fd660;
	ld.const.f64 	%fd663, [const_DofToQuad+248];
	fma.rn.f64 	%fd664, %fd663, %fd950, %fd662;
	ld.const.f64 	%fd665, [const_DofToQuad+312];
	fma.rn.f64 	%fd666, %fd665, %fd949, %fd664;
	fma.rn.f64 	%fd667, %fd62, %fd948, %fd666;
	fma.rn.f64 	%fd668, %fd74, %fd947, %fd667;
	fma.rn.f64 	%fd669, %fd86, %fd946, %fd668;
	fma.rn.f64 	%fd670, %fd98, %fd102, %fd669;
	fma.rn.f64 	%fd671, %fd110, %fd553, %fd670;
	st.shared.f64 	[%r10+56], %fd671;
	bar.sync 	0;
	@%p14 bra 	$L__BB199_28;
	mov.u32 	%r26, %tid.y;
	mov.u32 	%r27, _ZZ42massMatrixMultiplyMonolithicConstantKernelILi8ELi10ELi1EEviPKdS1_S1_S1_PdE6s_tmp1;
	mad.lo.s32 	%r28, %r26, 8000, %r27;
	shr.u32 	%r29, %r1, 3;
	mad.lo.s32 	%r30, %r29, 80, %r28;
	mad.lo.s32 	%r31, %r29, 720, %r30;
	shl.b32 	%r32, %r1, 3;
	and.b32  	%r33, %r32, 56;
	add.s32 	%r34, %r31, %r33;
	ld.shared.f64 	%fd672, [%r34];
	ld.shared.f64 	%fd673, [%r34+80];
	ld.shared.f64 	%fd674, [%r34+160];
	ld.shared.f64 	%fd675, [%r34+240];
	ld.shared.f64 	%fd676, [%r34+320];
	ld.shared.f64 	%fd677, [%r34+400];
	ld.shared.f64 	%fd678, [%r34+480];
	ld.shared.f64 	%fd679, [%r34+560];
	ld.shared.f64 	%fd680, [%r34+640];
	ld.shared.f64 	%fd681, [%r34+720];
	ld.const.f64 	%fd682, [const_DofToQuad];
	fma.rn.f64 	%fd683, %fd682, %fd672, 0d0000000000000000;
	ld.const.f64 	%fd684, [const_DofToQuad+64];
	fma.rn.f64 	%fd685, %fd684, %fd673, %fd683;
	ld.const.f64 	%fd686, [const_DofToQuad+128];
	fma.rn.f64 	%fd687, %fd686, %fd674, %fd685;
	ld.const.f64 	%fd688, [const_DofToQuad+192];
	fma.rn.f64 	%fd689, %fd688, %fd675, %fd687;
	ld.const.f64 	%fd690, [const_DofToQuad+256];
	fma.rn.f64 	%fd691, %fd690, %fd676, %fd689;
	fma.rn.f64 	%fd692, %fd55, %fd677, %fd691;
	fma.rn.f64 	%fd693, %fd67, %fd678, %fd692;
	fma.rn.f64 	%fd694, %fd79, %fd679, %fd693;
	fma.rn.f64 	%fd695, %fd91, %fd680, %fd694;
	fma.rn.f64 	%fd696, %fd103, %fd681, %fd695;
	st.shared.f64 	[%r34], %fd696;
	ld.const.f64 	%fd697, [const_DofToQuad+8];
	fma.rn.f64 	%fd698, %fd697, %fd672, 0d0000000000000000;
	ld.const.f64 	%fd699, [const_DofToQuad+72];
	fma.rn.f64 	%fd700, %fd699, %fd673, %fd698;
	ld.const.f64 	%fd701, [const_DofToQuad+136];
	fma.rn.f64 	%fd702, %fd701, %fd674, %fd700;
	ld.const.f64 	%fd703, [const_DofToQuad+200];
	fma.rn.f64 	%fd704, %fd703, %fd675, %fd702;
	ld.const.f64 	%fd705, [const_DofToQuad+264];
	fma.rn.f64 	%fd706, %fd705, %fd676, %fd704;
	fma.rn.f64 	%fd707, %fd56, %fd677, %fd706;
	fma.rn.f64 	%fd708, %fd68, %fd678, %fd707;
	fma.rn.f64 	%fd709, %fd80, %fd679, %fd708;
	fma.rn.f64 	%fd710, %fd92, %fd680, %fd709;
	fma.rn.f64 	%fd711, %fd104, %fd681, %fd710;
	st.shared.f64 	[%r34+80], %fd711;
	ld.const.f64 	%fd712, [const_DofToQuad+16];
	fma.rn.f64 	%fd713, %fd712, %fd672, 0d0000000000000000;
	ld.const.f64 	%fd714, [const_DofToQuad+80];
	fma.rn.f64 	%fd715, %fd714, %fd673, %fd713;
	ld.const.f64 	%fd716, [const_DofToQuad+144];
	fma.rn.f64 	%fd717, %fd716, %fd674, %fd715;
	ld.const.f64 	%fd718, [const_DofToQuad+208];
	fma.rn.f64 	%fd719, %fd718, %fd675, %fd717;
	ld.const.f64 	%fd720, [const_DofToQuad+272];
	fma.rn.f64 	%fd721, %fd720, %fd676, %fd719;
	fma.rn.f64 	%fd722, %fd57, %fd677, %fd721;
	fma.rn.f64 	%fd723, %fd69, %fd678, %fd722;
	fma.rn.f64 	%fd724, %fd81, %fd679, %fd723;
	fma.rn.f64 	%fd725, %fd93, %fd680, %fd724;
	fma.rn.f64 	%fd726, %fd105, %fd681, %fd725;
	st.shared.f64 	[%r34+160], %fd726;
	ld.const.f64 	%fd727, [const_DofToQuad+24];
	fma.rn.f64 	%fd728, %fd727, %fd672, 0d0000000000000000;
	ld.const.f64 	%fd729, [const_DofToQuad+88];
	fma.rn.f64 	%fd730, %fd729, %fd673, %fd728;
	ld.const.f64 	%fd731, [const_DofToQuad+152];
	fma.rn.f64 	%fd732, %fd731, %fd674, %fd730;
	ld.const.f64 	%fd733, [const_DofToQuad+216];
	fma.rn.f64 	%fd734, %fd733, %fd675, %fd732;
	ld.const.f64 	%fd735, [const_DofToQuad+280];
	fma.rn.f64 	%fd736, %fd735, %fd676, %fd734;
	fma.rn.f64 	%fd737, %fd58, %fd677, %fd736;
	fma.rn.f64 	%fd738, %fd70, %fd678, %fd737;
	fma.rn.f64 	%fd739, %fd82, %fd679, %fd738;
	fma.rn.f64 	%fd740, %fd94, %fd680, %fd739;
	fma.rn.f64 	%fd741, %fd106, %fd681, %fd740;
	st.shared.f64 	[%r34+240], %fd741;
	ld.const.f64 	%fd742, [const_DofToQuad+32];
	fma.rn.f64 	%fd743, %fd742, %fd672, 0d0000000000000000;
	ld.const.f64 	%fd744, [const_DofToQuad+96];
	fma.rn.f64 	%fd745, %fd744, %fd673, %fd743;
	ld.const.f64 	%fd746, [const_DofToQuad+160];
	fma.rn.f64 	%fd747, %fd746, %fd674, %fd745;
	ld.const.f64 	%fd748, [const_DofToQuad+224];
	fma.rn.f64 	%fd749, %fd748, %fd675, %fd747;
	ld.const.f64 	%fd750, [const_DofToQuad+288];
	fma.rn.f64 	%fd751, %fd750, %fd676, %fd749;
	fma.rn.f64 	%fd752, %fd59, %fd677, %fd751;
	fma.rn.f64 	%fd753, %fd71, %fd678, %fd752;
	fma.rn.f64 	%fd754, %fd83, %fd679, %fd753;
	fma.rn.f64 	%fd755, %fd95, %fd680, %fd754;
	fma.rn.f64 	%fd756, %fd107, %fd681, %fd755;
	st.shared.f64 	[%r34+320], %fd756;
	ld.const.f64 	%fd757, [const_DofToQuad+40];
	fma.rn.f64 	%fd758, %fd757, %fd672, 0d0000000000000000;
	ld.const.f64 	%fd759, [const_DofToQuad+104];
	fma.rn.f64 	%fd760, %fd759, %fd673, %fd758;
	ld.const.f64 	%fd761, [const_DofToQuad+168];
	fma.rn.f64 	%fd762, %fd761, %fd674, %fd760;
	ld.const.f64 	%fd763, [const_DofToQuad+232];
	fma.rn.f64 	%fd764, %fd763, %fd675, %fd762;
	ld.const.f64 	%fd765, [const_DofToQuad+296];
	fma.rn.f64 	%fd766, %fd765, %fd676, %fd764;
	ld.const.f64 	%fd767, [const_DofToQuad+360];
	fma.rn.f64 	%fd768, %fd767, %fd677, %fd766;
	fma.rn.f64 	%fd769, %fd72, %fd678, %fd768;
	fma.rn.f64 	%fd770, %fd84, %fd679, %fd769;
	fma.rn.f64 	%fd771, %fd96, %fd680, %fd770;
	fma.rn.f64 	%fd772, %fd108, %fd681, %fd771;
	st.shared.f64 	[%r34+400], %fd772;
	ld.const.f64 	%fd773, [const_DofToQuad+48];
	fma.rn.f64 	%fd774, %fd773, %fd672, 0d0000000000000000;
	ld.const.f64 	%fd775, [const_DofToQuad+112];
	fma.rn.f64 	%fd776, %fd775, %fd673, %fd774;
	ld.const.f64 	%fd777, [const_DofToQuad+176];
	fma.rn.f64 	%fd778, %fd777, %fd674, %fd776;
	ld.const.f64 	%fd779, [const_DofToQuad+240];
	fma.rn.f64 	%fd780, %fd779, %fd675, %fd778;
	ld.const.f64 	%fd781, [const_DofToQuad+304];
	fma.rn.f64 	%fd782, %fd781, %fd676, %fd780;
	ld.const.f64 	%fd783, [const_DofToQuad+368];
	fma.rn.f64 	%fd784, %fd783, %fd677, %fd782;
	fma.rn.f64 	%fd785, %fd73, %fd678, %fd784;
	fma.rn.f64 	%fd786, %fd85, %fd679, %fd785;
	fma.rn.f64 	%fd787, %fd97, %fd680, %fd786;
	fma.rn.f64 	%fd788, %fd109, %fd681, %fd787;
	st.shared.f64 	[%r34+480], %fd788;
	ld.const.f64 	%fd789, [const_DofToQuad+56];
	fma.rn.f64 	%fd790, %fd789, %fd672, 0d0000000000000000;
	ld.const.f64 	%fd791, [const_DofToQuad+120];
	fma.rn.f64 	%fd792, %fd791, %fd673, %fd790;
	ld.const.f64 	%fd793, [const_DofToQuad+184];
	fma.rn.f64 	%fd794, %fd793, %fd674, %fd792;
	ld.const.f64 	%fd795, [const_DofToQuad+248];
	fma.rn.f64 	%fd796, %fd795, %fd675, %fd794;
	ld.const.f64 	%fd797, [const_DofToQuad+312];
	fma.rn.f64 	%fd798, %fd797, %fd676, %fd796;
	fma.rn.f64 	%fd799, %fd62, %fd677, %fd798;
	fma.rn.f64 	%fd800, %fd74, %fd678, %fd799;
	fma.rn.f64 	%fd801, %fd86, %fd679, %fd800;
	fma.rn.f64 	%fd802, %fd98, %fd680, %fd801;
	fma.rn.f64 	%fd803, %fd110, %fd681, %fd802;
	st.shared.f64 	[%r34+560], %fd803;
$L__BB199_28:
	setp.gt.u32 	%p15, %r1, 63;
	bar.sync 	0;
	@%p15 bra 	$L__BB199_30;
	mov.u32 	%r35, %tid.y;
	mov.u32 	%r36, _ZZ42massMatrixMultiplyMonolithicConstantKernelILi8ELi10ELi1EEviPKdS1_S1_S1_PdE6s_tmp1;
	mad.lo.s32 	%r37, %r35, 8000, %r36;
	shr.u32 	%r38, %r1, 3;
	mad.lo.s32 	%r39, %r38, 80, %r37;
	shl.b32 	%r40, %r1, 3;
	and.b32  	%r41, %r40, 56;
	add.s32 	%r42, %r39, %r41;
	ld.shared.f64 	%fd804, [%r42];
	ld.shared.f64 	%fd805, [%r42+800];
	ld.shared.f64 	%fd806, [%r42+1600];
	ld.shared.f64 	%fd807, [%r42+2400];
	ld.shared.f64 	%fd808, [%r42+3200];
	ld.shared.f64 	%fd809, [%r42+4000];
	ld.shared.f64 	%fd810, [%r42+4800];
	ld.shared.f64 	%fd811, [%r42+5600];
	ld.shared.f64 	%fd812, [%r42+6400];
	ld.shared.f64 	%fd813, [%r42+7200];
	ld.const.f64 	%fd814, [const_DofToQuad];
	fma.rn.f64 	%fd815, %fd814, %fd804, 0d0000000000000000;
	ld.const.f64 	%fd816, [const_DofToQuad+64];
	fma.rn.f64 	%fd817, %fd816, %fd805, %fd815;
	ld.const.f64 	%fd818, [const_DofToQuad+128];
	fma.rn.f64 	%fd819, %fd818, %fd806, %fd817;
	ld.const.f64 	%fd820, [const_DofToQuad+192];
	fma.rn.f64 	%fd821, %fd820, %fd807, %fd819;
	ld.const.f64 	%fd822, [const_DofToQuad+256];
	fma.rn.f64 	%fd823, %fd822, %fd808, %fd821;
	fma.rn.f64 	%fd824, %fd55, %fd809, %fd823;
	fma.rn.f64 	%fd825, %fd67, %fd810, %fd824;
	fma.rn.f64 	%fd826, %fd79, %fd811, %fd825;
	fma.rn.f64 	%fd827, %fd91, %fd812, %fd826;
	fma.rn.f64 	%fd953, %fd103, %fd813, %fd827;
	ld.const.f64 	%fd828, [const_DofToQuad+8];
	fma.rn.f64 	%fd829, %fd828, %fd804, 0d0000000000000000;
	ld.const.f64 	%fd830, [const_DofToQuad+72];
	fma.rn.f64 	%fd831, %fd830, %fd805, %fd829;
	ld.const.f64 	%fd832, [const_DofToQuad+136];
	fma.rn.f64 	%fd833, %fd832, %fd806, %fd831;
	ld.const.f64 	%fd834, [const_DofToQuad+200];
	fma.rn.f64 	%fd835, %fd834, %fd807, %fd833;
	ld.const.f64 	%fd836, [const_DofToQuad+264];
	fma.rn.f64 	%fd837, %fd836, %fd808, %fd835;
	fma.rn.f64 	%fd838, %fd56, %fd809, %fd837;
	fma.rn.f64 	%fd839, %fd68, %fd810, %fd838;
	fma.rn.f64 	%fd840, %fd80, %fd811, %fd839;
	fma.rn.f64 	%fd841, %fd92, %fd812, %fd840;
	fma.rn.f64 	%fd952, %fd104, %fd813, %fd841;
	ld.const.f64 	%fd842, [const_DofToQuad+16];
	fma.rn.f64 	%fd843, %fd842, %fd804, 0d0000000000000000;
	ld.const.f64 	%fd844, [const_DofToQuad+80];
	fma.rn.f64 	%fd845, %fd844, %fd805, %fd843;
	ld.const.f64 	%fd846, [const_DofToQuad+144];
	fma.rn.f64 	%fd847, %fd846, %fd806, %fd845;
	ld.const.f64 	%fd848, [const_DofToQuad+208];
	fma.rn.f64 	%fd849, %fd848, %fd807, %fd847;
	ld.const.f64 	%fd850, [const_DofToQuad+272];
	fma.rn.f64 	%fd851, %fd850, %fd808, %fd849;
	fma.rn.f64 	%fd852, %fd57, %fd809, %fd851;
	fma.rn.f64 	%fd853, %fd69, %fd810, %fd852;
	fma.rn.f64 	%fd854, %fd81, %fd811, %fd853;
	fma.rn.f64 	%fd855, %fd93, %fd812, %fd854;
	fma.rn.f64 	%fd951, %fd105, %fd813, %fd855;
	ld.const.f64 	%fd856, [const_DofToQuad+24];
	fma.rn.f64 	%fd857, %fd856, %fd804, 0d0000000000000000;
	ld.const.f64 	%fd858, [const_DofToQuad+88];
	fma.rn.f64 	%fd859, %fd858, %fd805, %fd857;
	ld.const.f64 	%fd860, [const_DofToQuad+152];
	fma.rn.f64 	%fd861, %fd860, %fd806, %fd859;
	ld.const.f64 	%fd862, [const_DofToQuad+216];
	fma.rn.f64 	%fd863, %fd862, %fd807, %fd861;
	ld.const.f64 	%fd864, [const_DofToQuad+280];
	fma.rn.f64 	%fd865, %fd864, %fd808, %fd863;
	fma.rn.f64 	%fd866, %fd58, %fd809, %fd865;
	fma.rn.f64 	%fd867, %fd70, %fd810, %fd866;
	fma.rn.f64 	%fd868, %fd82, %fd811, %fd867;
	fma.rn.f64 	%fd869, %fd94, %fd812, %fd868;
	fma.rn.f64 	%fd950, %fd106, %fd813, %fd869;
	ld.const.f64 	%fd870, [const_DofToQuad+32];
	fma.rn.f64 	%fd871, %fd870, %fd804, 0d0000000000000000;
	ld.const.f64 	%fd872, [const_DofToQuad+96];
	fma.rn.f64 	%fd873, %fd872, %fd805, %fd871;
	ld.const.f64 	%fd874, [const_DofToQuad+160];
	fma.rn.f64 	%fd875, %fd874, %fd806, %fd873;
	ld.const.f64 	%fd876, [const_DofToQuad+224];
	fma.rn.f64 	%fd877, %fd876, %fd807, %fd875;
	ld.const.f64 	%fd878, [const_DofToQuad+288];
	fma.rn.f64 	%fd879, %fd878, %fd808, %fd877;
	fma.rn.f64 	%fd880, %fd59, %fd809, %fd879;
	fma.rn.f64 	%fd881, %fd71, %fd810, %fd880;
	fma.rn.f64 	%fd882, %fd83, %fd811, %fd881;
	fma.rn.f64 	%fd883, %fd95, %fd812, %fd882;
	fma.rn.f64 	%fd949, %fd107, %fd813, %fd883;
	ld.const.f64 	%fd884, [const_DofToQuad+40];
	fma.rn.f64 	%fd885, %fd884, %fd804, 0d0000000000000000;
	ld.const.f64 	%fd886, [const_DofToQuad+104];
	fma.rn.f64 	%fd887, %fd886, %fd805, %fd885;
	ld.const.f64 	%fd888, [const_DofToQuad+168];
	fma.rn.f64 	%fd889, %fd888, %fd806, %fd887;
	ld.const.f64 	%fd890, [const_DofToQuad+232];
	fma.rn.f64 	%fd891, %fd890, %fd807, %fd889;
	ld.const.f64 	%fd892, [const_DofToQuad+296];
	fma.rn.f64 	%fd893, %fd892, %fd808, %fd891;
	ld.const.f64 	%fd894, [const_DofToQuad+360];
	fma.rn.f64 	%fd895, %fd894, %fd809, %fd893;
	fma.rn.f64 	%fd896, %fd72, %fd810, %fd895;
	fma.rn.f64 	%fd897, %fd84, %fd811, %fd896;
	fma.rn.f64 	%fd898, %fd96, %fd812, %fd897;
	fma.rn.f64 	%fd948, %fd108, %fd813, %fd898;
	ld.const.f64 	%fd899, [const_DofToQuad+48];
	fma.rn.f64 	%fd900, %fd899, %fd804, 0d0000000000000000;
	ld.const.f64 	%fd901, [const_DofToQuad+112];
	fma.rn.f64 	%fd902, %fd901, %fd805, %fd900;
	ld.const.f64 	%fd903, [const_DofToQuad+176];
	fma.rn.f64 	%fd904, %fd903, %fd806, %fd902;
	ld.const.f64 	%fd905, [const_DofToQuad+240];
	fma.rn.f64 	%fd906, %fd905, %fd807, %fd904;
	ld.const.f64 	%fd907, [const_DofToQuad+304];
	fma.rn.f64 	%fd908, %fd907, %fd808, %fd906;
	ld.const.f64 	%fd909, [const_DofToQuad+368];
	fma.rn.f64 	%fd910, %fd909, %fd809, %fd908;
	fma.rn.f64 	%fd911, %fd73, %fd810, %fd910;
	fma.rn.f64 	%fd912, %fd85, %fd811, %fd911;
	fma.rn.f64 	%fd913, %fd97, %fd812, %fd912;
	fma.rn.f64 	%fd947, %fd109, %fd813, %fd913;
	ld.const.f64 	%fd914, [const_DofToQuad+56];
	fma.rn.f64 	%fd915, %fd914, %fd804, 0d0000000000000000;
	ld.const.f64 	%fd916, [const_DofToQuad+120];
	fma.rn.f64 	%fd917, %fd916, %fd805, %fd915;
	ld.const.f64 	%fd918, [const_DofToQuad+184];
	fma.rn.f64 	%fd919, %fd918, %fd806, %fd917;
	ld.const.f64 	%fd920, [const_DofToQuad+248];
	fma.rn.f64 	%fd921, %fd920, %fd807, %fd919;
	ld.const.f64 	%fd922, [const_DofToQuad+312];
	fma.rn.f64 	%fd923, %fd922, %fd808, %fd921;
	fma.rn.f64 	%fd924, %fd62, %fd809, %fd923;
	fma.rn.f64 	%fd925, %fd74, %fd810, %fd924;
	fma.rn.f64 	%fd926, %fd86, %fd811, %fd925;
	fma.rn.f64 	%fd927, %fd98, %fd812, %fd926;
	fma.rn.f64 	%fd946, %fd110, %fd813, %fd927;
$L__BB199_30:
	setp.gt.u32 	%p16, %r1, 63;
	setp.ge.s32 	%p17, %r3, %r11;
	bar.sync 	0;
	or.pred  	%p18, %p16, %p17;
	@%p18 bra 	$L__BB199_32;
	ld.param.u64 	%rd13, [_Z42massMatrixMultiplyMonolithicConstantKernelILi8ELi10ELi1EEviPKdS1_S1_S1_Pd_param_5];
	and.b32  	%r43, %r1, 63;
	shl.b32 	%r44, %r3, 9;
	or.b32  	%r45, %r43, %r44;
	cvta.to.global.u64 	%rd10, %rd13;
	mul.wide.s32 	%rd11, %r45, 8;
	add.s64 	%rd12, %rd10, %rd11;
	st.global.f64 	[%rd12], %fd953;
	st.global.f64 	[%rd12+512], %fd952;
	st.global.f64 	[%rd12+1024], %fd951;
	st.global.f64 	[%rd12+1536], %fd950;
	st.global.f64 	[%rd12+2048], %fd949;
	st.global.f64 	[%rd12+2560], %fd948;
	st.global.f64 	[%rd12+3072], %fd947;
	st.global.f64 	[%rd12+3584], %fd946;
$L__BB199_32:
	ret;

}
	// .globl	_Z32massMatrixMultiplyRegisterKernelILi8ELi11ELi1EEviPKdS1_S1_S1_Pd
.visible .entry _Z32massMatrixMultiplyRegisterKernelILi8ELi11ELi1EEviPKdS1_S1_S1_Pd(
	.param .u32 _Z32massMatrixMultiplyRegisterKernelILi8ELi11ELi1EEviPKdS1_S1_S1_Pd_param_0,
	.param .u64 .ptr .align 1 _Z32massMatrixMultiplyRegisterKernelILi8ELi11ELi1EEviPKdS1_S1_S1_Pd_param_1,
	.param .u64 .ptr .align 1 _Z32massMatrixMultiplyRegisterKernelILi8ELi11ELi1EEviPKdS1_S1_S1_Pd_param_2,
	.param .u64 .ptr .align 1 _Z32massMatrixMultiplyRegisterKernelILi8ELi11ELi1EEviPKdS1_S1_S1_Pd_param_3,
	.param .u64 .ptr .align 1 _Z32massMatrixMultiplyRegisterKernelILi8ELi11ELi1EEviPKdS1_S1_S1_Pd_param_4,
	.param .u64 .ptr .align 1 _Z32massMatrixMultiplyRegisterKernelILi8ELi11ELi1EEviPKdS1_S1_S1_Pd_param_5
)
{
	.reg .pred 	%p<13>;
	.reg .b16 	%rs<5>;
	.reg .b32 	%r<80>;
	.reg .b64 	%rd<22>;
	.reg .b64 	%fd<560>;
	// demoted variable
	.shared .align 8 .b8 _ZZ32massMatrixMultiplyRegisterKernelILi8ELi11ELi1EEviPKdS1_S1_S1_PdE6s_tmp1[10648];
	// demoted variable
	.shared .align 8 .b8 _ZZ32massMatrixMultiplyRegisterKernelILi8ELi11ELi1EEviPKdS1_S1_S1_PdE14s_oddDofToQuad[192];
	// demoted variable
	.shared .align 8 .b8 _ZZ32massMatrixMultiplyRegisterKernelILi8ELi11ELi1EEviPKdS1_S1_S1_PdE15s_evenDofToQuad[192];
	ld.param.u32 	%r5, [_Z32massMatrixMultiplyRegisterKernelILi8ELi11ELi1EEviPKdS1_S1_S1_Pd_param_0];
	ld.param.u64 	%rd2, [_Z32massMatrixMultiplyRegisterKernelILi8ELi11ELi1EEviPKdS1_S1_S1_Pd_param_2];
	ld.param.u64 	%rd3, [_Z32massMatrixMultiplyRegisterKernelILi8ELi11ELi1EEviPKdS1_S1_S1_Pd_param_3];
	ld.param.u64 	%rd4, [_Z32massMatrixMultiplyRegisterKernelILi8ELi11ELi1EEviPKdS1_S1_S1_Pd_param_4];
	mov.u32 	%r6, %tid.x;
	mov.u32 	%r2, %tid.y;
	mov.u32 	%r7, %ctaid.x;
	add.s32 	%r3, %r7, %r2;
	and.b32  	%r4, %r6, 7;
	setp.lt.s32 	%p2, %r3, %r5;
	setp.lt.u32 	%p3, %r6, 64;
	and.pred  	%p1, %p2, %p3;
	not.pred 	%p4, %p1;
	@%p4 bra 	$L__BB200_2;
	cvta.to.global.u64 	%rd6, %rd4;
	and.b32  	%r8, %r6, 56;
	or.b32  	%r9, %r4, %r8;
	shl.b32 	%r10, %r3, 9;
	or.b32  	%r11, %r9, %r10;
	mul.wide.s32 	%rd7, %r11, 8;
	add.s64 	%rd8, %rd6, %rd7;
	ld.global.nc.f64 	%fd551, [%rd8];
	ld.global.nc.f64 	%fd550, [%rd8+512];
	ld.global.nc.f64 	%fd549, [%rd8+1024];
	ld.global.nc.f64 	%fd548, [%rd8+1536];
	ld.global.nc.f64 	%fd547, [%rd8+2048];
	ld.global.nc.f64 	%fd546, [%rd8+2560];
	ld.global.nc.f64 	%fd545, [%rd8+3072];
	ld.global.nc.f64 	%fd544, [%rd8+3584];
$L__BB200_2:
	setp.ne.s32 	%p5, %r2, 0;
	setp.gt.u32 	%p6, %r6, 23;
	or.pred  	%p7, %p5, %p6;
	@%p7 bra 	$L__BB200_4;
	cvta.to.global.u64 	%rd9, %rd2;
	mul.wide.u32 	%rd10, %r6, 8;
	add.s64 	%rd11, %rd9, %rd10;
	ld.global.nc.f64 	%fd90, [%rd11];
	shl.b32 	%r12, %r6, 3;
	mov.u32 	%r13, _ZZ32massMatrixMultiplyRegisterKernelILi8ELi11ELi1EEviPKdS1_S1_S1_PdE14s_oddDofToQuad;
	add.s32 	%r14, %r13, %r12;
	st.shared.f64 	[%r14], %fd90;
	cvta.to.global.u64 	%rd12, %rd3;
	add.s64 	%rd13, %rd12, %rd10;
	ld.global.nc.f64 	%fd91, [%rd13];
	mov.u32 	%r15, _ZZ32massMatrixMultiplyRegisterKernelILi8ELi11ELi1EEviPKdS1_S1_S1_PdE15s_evenDofToQuad;
	add.s32 	%r16, %r15, %r12;
	st.shared.f64 	[%r16], %fd91;
$L__BB200_4:
	setp.gt.u32 	%p8, %r6, 63;
	bar.sync 	0;
	ld.shared.f64 	%fd17, [_ZZ32massMatrixMultiplyRegisterKernelILi8ELi11ELi1EEviPKdS1_S1_S1_PdE14s_oddDofToQuad];
	ld.shared.f64 	%fd18, [_ZZ32massMatrixMultiplyRegisterKernelILi8ELi11ELi1EEviPKdS1_S1_S1_PdE15s_evenDofToQuad];
	ld.shared.f64 	%fd19, [_ZZ32massMatrixMultiplyRegisterKernelILi8ELi11ELi1EEviPKdS1_S1_S1_PdE14s_oddDofToQuad+8];
	ld.shared.f64 	%fd20, [_ZZ32massMatrixMultiplyRegisterKernelILi8ELi11ELi1EEviPKdS1_S1_S1_PdE15s_evenDofToQuad+8];
	ld.shared.f64 	%fd21, [_ZZ32massMatrixMultiplyRegisterKernelILi8ELi11ELi1EEviPKdS1_S1_S1_PdE14s_oddDofToQuad+16];
	ld.shared.f64 	%fd22, [_ZZ32massMatrixMultiplyRegisterKernelILi8ELi11ELi1EEviPKdS1_S1_S1_PdE15s_evenDofToQuad+16];
	ld.shared.f64 	%fd23, [_ZZ32massMatrixMultiplyRegisterKernelILi8ELi11ELi1EEviPKdS1_S1_S1_PdE14s_oddDofToQuad+24];
	ld.shared.f64 	%fd24, [_ZZ32massMatrixMultiplyRegisterKernelILi8ELi11ELi1EEviPKdS1_S1_S1_PdE15s_evenDofToQuad+24];
	ld.shared.f64 	%fd25, [_ZZ32massMatrixMultiplyRegisterKernelILi8ELi11ELi1EEviPKdS1_S1_S1_PdE14s_oddDofToQuad+32];
	ld.shared.f64 	%fd26, [_ZZ32massMatrixMultiplyRegisterKernelILi8ELi11ELi1EEviPKdS1_S1_S1_PdE15s_evenDofToQuad+32];
	ld.shared.f64 	%fd27, [_ZZ32massMatrixMultiplyRegisterKernelILi8ELi11ELi1EEviPKdS1_S1_S1_PdE14s_oddDofToQuad+40];
	ld.shared.f64 	%fd28, [_ZZ32massMatrixMultiplyRegisterKernelILi8ELi11ELi1EEviPKdS1_S1_S1_PdE15s_evenDofToQuad+40];
	ld.shared.f64 	%fd29, [_ZZ32massMatrixMultiplyRegisterKernelILi8ELi11ELi1EEviPKdS1_S1_S1_PdE14s_oddDofToQuad+48];
	ld.shared.f64 	%fd30, [_ZZ32massMatrixMultiplyRegisterKernelILi8ELi11ELi1EEviPKdS1_S1_S1_PdE15s_evenDofToQuad+48];
	ld.shared.f64 	%fd31, [_ZZ32massMatrixMultiplyRegisterKernelILi8ELi11ELi1EEviPKdS1_S1_S1_PdE14s_oddDofToQuad+56];
	ld.shared.f64 	%fd32, [_ZZ32massMatrixMultiplyRegisterKernelILi8ELi11ELi1EEviPKdS1_S1_S1_PdE15s_evenDofToQuad+56];
	ld.shared.f64 	%fd33, [_ZZ32massMatrixMultiplyRegisterKernelILi8ELi11ELi1EEviPKdS1_S1_S1_PdE14s_oddDofToQuad+64];
	ld.shared.f64 	%fd34, [_ZZ32massMatrixMultiplyRegisterKernelILi8ELi11ELi1EEviPKdS1_S1_S1_PdE15s_evenDofToQuad+64];
	ld.shared.f64 	%fd35, [_ZZ32massMatrixMultiplyRegisterKernelILi8ELi11ELi1EEviPKdS1_S1_S1_PdE14s_oddDofToQuad+72];
	ld.shared.f64 	%fd36, [_ZZ32massMatrixMultiplyRegisterKernelILi8ELi11ELi1EEviPKdS1_S1_S1_PdE15s_evenDofToQuad+72];
	ld.shared.f64 	%fd37, [_ZZ32massMatrixMultiplyRegisterKernelILi8ELi11ELi1EEviPKdS1_S1_S1_PdE14s_oddDofToQuad+80];
	ld.shared.f64 	%fd38, [_ZZ32massMatrixMultiplyRegisterKernelILi8ELi11ELi1EEviPKdS1_S1_S1_PdE15s_evenDofToQuad+80];
	ld.shared.f64 	%fd39, [_ZZ32massMatrixMultiplyRegisterKernelILi8ELi11ELi1EEviPKdS1_S1_S1_PdE14s_oddDofToQuad+88];
	ld.shared.f64 	%fd40, [_ZZ32massMatrixMultiplyRegisterKernelILi8ELi11ELi1EEviPKdS1_S1_S1_PdE15s_evenDofToQuad+88];
	ld.shared.f64 	%fd41, [_ZZ32massMatrixMultiplyRegisterKernelILi8ELi11ELi1EEviPKdS1_S1_S1_PdE14s_oddDofToQuad+96];
	ld.shared.f64 	%fd42, [_ZZ32massMatrixMultiplyRegisterKernelILi8ELi11ELi1EEviPKdS1_S1_S1_PdE15s_evenDofToQuad+96];
	ld.shared.f64 	%fd43, [_ZZ32massMatrixMultiplyRegisterKernelILi8ELi11ELi1EEviPKdS1_S1_S1_PdE14s_oddDofToQuad+104];
	ld.shared.f64 	%fd44, [_ZZ32massMatrixMultiplyRegisterKernelILi8ELi11ELi1EEviPKdS1_S1_S1_PdE15s_evenDofToQuad+104];
	ld.shared.f64 	%fd45, [_ZZ32massMatrixMultiplyRegisterKernelILi8ELi11ELi1EEviPKdS1_S1_S1_PdE14s_oddDofToQuad+112];
	ld.shared.f64 	%fd46, [_ZZ32massMatrixMultiplyRegisterKernelILi8ELi11ELi1EEviPKdS1_S1_S1_PdE15s_evenDofToQuad+112];
	ld.shared.f64 	%fd47, [_ZZ32massMatrixMultiplyRegisterKernelILi8ELi11ELi1EEviPKdS1_S1_S1_PdE14s_oddDofToQuad+120];
	ld.shared.f64 	%fd48, [_ZZ32massMatrixMultiplyRegisterKernelILi8ELi11ELi1EEviPKdS1_S1_S1_PdE15s_evenDofToQuad+120];
	ld.shared.f64 	%fd49, [_ZZ32massMatrixMultiplyRegisterKernelILi8ELi11ELi1EEviPKdS1_S1_S1_PdE14s_oddDofToQuad+128];
	ld.shared.f64 	%fd50, [_ZZ32massMatrixMultiplyRegisterKernelILi8ELi11ELi1EEviPKdS1_S1_S1_PdE15s_evenDofToQuad+128];
	ld.shared.f64 	%fd51, [_ZZ32massMatrixMultiplyRegisterKernelILi8ELi11ELi1EEviPKdS1_S1_S1_PdE14s_oddDofToQuad+136];
	ld.shared.f64 	%fd52, [_ZZ32massMatrixMultiplyRegisterKernelILi8ELi11ELi1EEviPKdS1_S1_S1_PdE15s_evenDofToQuad+136];
	ld.shared.f64 	%fd53, [_ZZ32massMatrixMultiplyRegisterKernelILi8ELi11ELi1EEviPKdS1_S1_S1_PdE14s_oddDofToQuad+144];
	ld.shared.f64 	%fd54, [_ZZ32massMatrixMultiplyRegisterKernelILi8ELi11ELi1EEviPKdS1_S1_S1_PdE15s_evenDofToQuad+144];
	ld.shared.f64 	%fd55, [_ZZ32massMatrixMultiplyRegisterKernelILi8ELi11ELi1EEviPKdS1_S1_S1_PdE14s_oddDofToQuad+152];
	ld.shared.f64 	%fd56, [_ZZ32massMatrixMultiplyRegisterKernelILi8ELi11ELi1EEviPKdS1_S1_S1_PdE15s_evenDofToQuad+152];
	ld.shared.f64 	%fd57, [_ZZ32massMatrixMultiplyRegisterKernelILi8ELi11ELi1EEviPKdS1_S1_S1_PdE14s_oddDofToQuad+160];
	ld.shared.f64 	%fd58, [_ZZ32massMatrixMultiplyRegisterKernelILi8ELi11ELi1EEviPKdS1_S1_S1_PdE15s_evenDofToQuad+160];
	ld.shared.f64 	%fd59, [_ZZ32massMatrixMultiplyRegisterKernelILi8ELi11ELi1EEviPKdS1_S1_S1_PdE14s_oddDofToQuad+168];
	ld.shared.f64 	%fd60, [_ZZ32massMatrixMultiplyRegisterKernelILi8ELi11ELi1EEviPKdS1_S1_S1_PdE15s_evenDofToQuad+168];
	ld.shared.f64 	%fd61, [_ZZ32massMatrixMultiplyRegisterKernelILi8ELi11ELi1EEviPKdS1_S1_S1_PdE14s_oddDofToQuad+176];
	ld.shared.f64 	%fd62, [_ZZ32massMatrixMultiplyRegisterKernelILi8ELi11ELi1EEviPKdS1_S1_S1_PdE15s_evenDofToQuad+176];
	ld.shared.f64 	%fd63, [_ZZ32massMatrixMultiplyRegisterKernelILi8ELi11ELi1EEviPKdS1_S1_S1_PdE14s_oddDofToQuad+184];
	ld.shared.f64 	%fd64, [_ZZ32massMatrixMultiplyRegisterKernelILi8ELi11ELi1EEviPKdS1_S1_S1_PdE15s_evenDofToQuad+184];
	@%p8 bra 	$L__BB200_6;
	add.f64 	%fd92, %fd551, %fd544;
	sub.f64 	%fd93, %fd551, %fd544;
	add.f64 	%fd94, %fd550, %fd545;
	sub.f64 	%fd95, %fd550, %fd545;
	add.f64 	%fd96, %fd549, %fd546;
	sub.f64 	%fd97, %fd549, %fd546;
	add.f64 	%fd98, %fd548, %fd547;
	sub.f64 	%fd99, %fd548, %fd547;
	fma.rn.f64 	%fd100, %fd17, %fd92, 0d0000000000000000;
	fma.rn.f64 	%fd101, %fd18, %fd93, 0d0000000000000000;
	fma.rn.f64 	%fd102, %fd19, %fd94, %fd100;
	fma.rn.f64 	%fd103, %fd20, %fd95, %fd101;
	fma.rn.f64 	%fd104, %fd21, %fd96, %fd102;
	fma.rn.f64 	%fd105, %fd22, %fd97, %fd103;
	fma.rn.f64 	%fd106, %fd23, %fd98, %fd104;
	fma.rn.f64 	%fd107, %fd24, %fd99, %fd105;
	sub.f64 	%fd108, %fd106, %fd107;
	shr.u32 	%r19, %r6, 3;
	mov.u32 	%r21, _ZZ32massMatrixMultiplyRegisterKernelILi8ELi11ELi1EEviPKdS1_S1_S1_PdE6s_tmp1;
	mad.lo.s32 	%r22, %r2, 10648, %r21;
	mad.lo.s32 	%r23, %r19, 88, %r22;
	shl.b32 	%r24, %r6, 3;
	and.b32  	%r25, %r24, 56;
	add.s32 	%r26, %r23, %r25;
	st.shared.f64 	[%r26+9680], %fd108;
	add.f64 	%fd109, %fd107, %fd106;
	st.shared.f64 	[%r26], %fd109;
	fma.rn.f64 	%fd110, %fd25, %fd92, 0d0000000000000000;
	fma.rn.f64 	%fd111, %fd26, %fd93, 0d0000000000000000;
	fma.rn.f64 	%fd112, %fd27, %fd94, %fd110;
	fma.rn.f64 	%fd113, %fd28, %fd95, %fd111;
	fma.rn.f64 	%fd114, %fd29, %fd96, %fd112;
	fma.rn.f64 	%fd115, %fd30, %fd97, %fd113;
	fma.rn.f64 	%fd116, %fd31, %fd98, %fd114;
	fma.rn.f64 	%fd117, %fd32, %fd99, %fd115;
	sub.f64 	%fd118, %fd116, %fd117;
	st.shared.f64 	[%r26+8712], %fd118;
	add.f64 	%fd119, %fd117, %fd116;
	st.shared.f64 	[%r26+968], %fd119;
	fma.rn.f64 	%fd120, %fd33, %fd92, 0d0000000000000000;
	fma.rn.f64 	%fd121, %fd34, %fd93, 0d0000000000000000;
	fma.rn.f64 	%fd122, %fd35, %fd94, %fd120;
	fma.rn.f64 	%fd123, %fd36, %fd95, %fd121;
	fma.rn.f64 	%fd124, %fd37, %fd96, %fd122;
	fma.rn.f64 	%fd125, %fd38, %fd97, %fd123;
	fma.rn.f64 	%fd126, %fd39, %fd98, %fd124;
	fma.rn.f64 	%fd127, %fd40, %fd99, %fd125;
	sub.f64 	%fd128, %fd126, %fd127;
	st.shared.f64 	[%r26+7744], %fd128;
	add.f64 	%fd129, %fd127, %fd126;
	st.shared.f64 	[%r26+1936], %fd129;
	fma.rn.f64 	%fd130, %fd41, %fd92, 0d0000000000000000;
	fma.rn.f64 	%fd131, %fd42, %fd93, 0d0000000000000000;
	fma.rn.f64 	%fd132, %fd43, %fd94, %fd130;
	fma.rn.f64 	%fd133, %fd44, %fd95, %fd131;
	fma.rn.f64 	%fd134, %fd45, %fd96, %fd132;
	fma.rn.f64 	%fd135, %fd46, %fd97, %fd133;
	fma.rn.f64 	%fd136, %fd47, %fd98, %fd134;
	fma.rn.f64 	%fd137, %fd48, %fd99, %fd135;
	sub.f64 	%fd138, %fd136, %fd137;
	st.shared.f64 	[%r26+6776], %fd138;
	add.f64 	%fd139, %fd137, %fd136;
	st.shared.f64 	[%r26+2904], %fd139;
	fma.rn.f64 	%fd140, %fd49, %fd92, 0d0000000000000000;
	fma.rn.f64 	%fd141, %fd50, %fd93, 0d0000000000000000;
	fma.rn.f64 	%fd142, %fd51, %fd94, %fd140;
	fma.rn.f64 	%fd143, %fd52, %fd95, %fd141;
	fma.rn.f64 	%fd144, %fd53, %fd96, %fd142;
	fma.rn.f64 	%fd145, %fd54, %fd97, %fd143;
	fma.rn.f64 	%fd146, %fd55, %fd98, %fd144;
	fma.rn.f64 	%fd147, %fd56, %fd99, %fd145;
	sub.f64 	%fd148, %fd146, %fd147;
	st.shared.f64 	[%r26+5808], %fd148;
	add.f64 	%fd149, %fd147, %fd146;
	st.shared.f64 	[%r26+3872], %fd149;
	fma.rn.f64 	%fd150, %fd57, %fd92, 0d0000000000000000;
	fma.rn.f64 	%fd151, %fd58, %fd93, 0d0000000000000000;
	fma.rn.f64 	%fd152, %fd59, %fd94, %fd150;
	fma.rn.f64 	%fd153, %fd60, %fd95, %fd151;
	fma.rn.f64 	%fd154, %fd61, %fd96, %fd152;
	fma.rn.f64 	%fd155, %fd62, %fd97, %fd153;
	fma.rn.f64 	%fd156, %fd63, %fd98, %fd154;
	fma.rn.f64 	%fd157, %fd64, %fd99, %fd155;
	add.f64 	%fd158, %fd157, %fd156;
	st.shared.f64 	[%r26+4840], %fd158;
$L__BB200_6:
	bar.sync 	0;
	setp.gt.u32 	%p9, %r6, 87;
	@%p9 bra 	$L__BB200_8;
	shr.u32 	%r29, %r6, 3;
	mov.u32 	%r31, _ZZ32massMatrixMultiplyRegisterKernelILi8ELi11ELi1EEviPKdS1_S1_S1_PdE6s_tmp1;
	mad.lo.s32 	%r32, %r2, 10648, %r31;
	mad.lo.s32 	%r33, %r29, 88, %r32;
	mad.lo.s32 	%r34, %r29, 880, %r33;
	shl.b32 	%r35, %r6, 3;
	and.b32  	%r36, %r35, 56;
	add.s32 	%r37, %r34, %r36;
	ld.shared.f64 	%fd159, [%r37];
	ld.shared.f64 	%fd160, [%r37+616];
	add.f64 	%fd161, %fd159, %fd160;
	sub.f64 	%fd162, %fd159, %fd160;
	ld.shared.f64 	%fd163, [%r37+88];
	ld.shared.f64 	%fd164, [%r37+528];
	add.f64 	%fd165, %fd163, %fd164;
	sub.f64 	%fd166, %fd163, %fd164;
	ld.shared.f64 	%fd167, [%r37+176];
	ld.shared.f64 	%fd168, [%r37+440];
	add.f64 	%fd169, %fd167, %fd168;
	sub.f64 	%fd170, %fd167, %fd168;
	ld.shared.f64 	%fd171, [%r37+264];
	ld.shared.f64 	%fd172, [%r37+352];
	add.f64 	%fd173, %fd171, %fd172;
	sub.f64 	%fd174, %fd171, %fd172;
	fma.rn.f64 	%fd175, %fd17, %fd161, 0d0000000000000000;
	fma.rn.f64 	%fd176, %fd18, %fd162, 0d0000000000000000;
	fma.rn.f64 	%fd177, %fd19, %fd165, %fd175;
	fma.rn.f64 	%fd178, %fd20, %fd166, %fd176;
	fma.rn.f64 	%fd179, %fd21, %fd169, %fd177;
	fma.rn.f64 	%fd180, %fd22, %fd170, %fd178;
	fma.rn.f64 	%fd181, %fd23, %fd173, %fd179;
	fma.rn.f64 	%fd182, %fd24, %fd174, %fd180;
	sub.f64 	%fd183, %fd181, %fd182;
	st.shared.f64 	[%r37+880], %fd183;
	add.f64 	%fd184, %fd182, %fd181;
	st.shared.f64 	[%r37], %fd184;
	fma.rn.f64 	%fd185, %fd25, %fd161, 0d0000000000000000;
	fma.rn.f64 	%fd186, %fd26, %fd162, 0d0000000000000000;
	fma.rn.f64 	%fd187, %fd27, %fd165, %fd185;
	fma.rn.f64 	%fd188, %fd28, %fd166, %fd186;
	fma.rn.f64 	%fd189, %fd29, %fd169, %fd187;
	fma.rn.f64 	%fd190, %fd30, %fd170, %fd188;
	fma.rn.f64 	%fd191, %fd31, %fd173, %fd189;
	fma.rn.f64 	%fd192, %fd32, %fd174, %fd190;
	sub.f64 	%fd193, %fd191, %fd192;
	st.shared.f64 	[%r37+792], %fd193;
	add.f64 	%fd194, %fd192, %fd191;
	st.shared.f64 	[%r37+88], %fd194;
	fma.rn.f64 	%fd195, %fd33, %fd161, 0d0000000000000000;
	fma.rn.f64 	%fd196, %fd34, %fd162, 0d0000000000000000;
	fma.rn.f64 	%fd197, %fd35, %fd165, %fd195;
	fma.rn.f64 	%fd198, %fd36, %fd166, %fd196;
	fma.rn.f64 	%fd199, %fd37, %fd169, %fd197;
	fma.rn.f64 	%fd200, %fd38, %fd170, %fd198;
	fma.rn.f64 	%fd201, %fd39, %fd173, %fd199;
	fma.rn.f64 	%fd202, %fd40, %fd174, %fd200;
	sub.f64 	%fd203, %fd201, %fd202;
	st.shared.f64 	[%r37+704], %fd203;
	add.f64 	%fd204, %fd202, %fd201;
	st.shared.f64 	[%r37+176], %fd204;
	fma.rn.f64 	%fd205, %fd41, %fd161, 0d0000000000000000;
	fma.rn.f64 	%fd206, %fd42, %fd162, 0d0000000000000000;
	fma.rn.f64 	%fd207, %fd43, %fd165, %fd205;
	fma.rn.f64 	%fd208, %fd44, %fd166, %fd206;
	fma.rn.f64 	%fd209, %fd45, %fd169, %fd207;
	fma.rn.f64 	%fd210, %fd46, %fd170, %fd208;
	fma.rn.f64 	%fd211, %fd47, %fd173, %fd209;
	fma.rn.f64 	%fd212, %fd48, %fd174, %fd210;
	sub.f64 	%fd213, %fd211, %fd212;
	st.shared.f64 	[%r37+616], %fd213;
	add.f64 	%fd214, %fd212, %fd211;
	st.shared.f64 	[%r37+264], %fd214;
	fma.rn.f64 	%fd215, %fd49, %fd161, 0d0000000000000000;
	fma.rn.f64 	%fd216, %fd50, %fd162, 0d0000000000000000;
	fma.rn.f64 	%fd217, %fd51, %fd165, %fd215;
	fma.rn.f64 	%fd218, %fd52, %fd166, %fd216;
	fma.rn.f64 	%fd219, %fd53, %fd169, %fd217;
	fma.rn.f64 	%fd220, %fd54, %fd170, %fd218;
	fma.rn.f64 	%fd221, %fd55, %fd173, %fd219;
	fma.rn.f64 	%fd222, %fd56, %fd174, %fd220;
	sub.f64 	%fd223, %fd221, %fd222;
	st.shared.f64 	[%r37+528], %fd223;
	add.f64 	%fd224, %fd222, %fd221;
	st.shared.f64 	[%r37+352], %fd224;
	fma.rn.f64 	%fd225, %fd57, %fd161, 0d0000000000000000;
	fma.rn.f64 	%fd226, %fd58, %fd162, 0d0000000000000000;
	fma.rn.f64 	%fd227, %fd59, %fd165, %fd225;
	fma.rn.f64 	%fd228, %fd60, %fd166, %fd226;
	fma.rn.f64 	%fd229, %fd61, %fd169, %fd227;
	fma.rn.f64 	%fd230, %fd62, %fd170, %fd228;
	fma.rn.f64 	%fd231, %fd63, %fd173, %fd229;
	fma.rn.f64 	%fd232, %fd64, %fd174, %fd230;
	add.f64 	%fd233, %fd232, %fd231;
	st.shared.f64 	[%r37+440], %fd233;
$L__BB200_8:
	ld.param.u64 	%rd20, [_Z32massMatrixMultiplyRegisterKernelILi8ELi11ELi1EEviPKdS1_S1_S1_Pd_param_1];
	mov.u32 	%r38, %tid.x;
	setp.gt.u32 	%p10, %r38, 87;
	bar.sync 	0;
	cvt.u16.u32 	%rs1, %r38;
	mul.hi.u16 	%rs2, %rs1, 5958;
	mul.lo.s16 	%rs3, %rs2, 11;
	sub.s16 	%rs4, %rs1, %rs3;
	mov.u32 	%r39, %tid.y;
	mov.u32 	%r40, _ZZ32massMatrixMultiplyRegisterKernelILi8ELi11ELi1EEviPKdS1_S1_S1_PdE6s_tmp1;
	mad.lo.s32 	%r41, %r39, 10648, %r40;
	mul.wide.u16 	%r42, %rs2, 968;
	add.s32 	%r43, %r41, %r42;
	mul.wide.u16 	%r44, %rs4, 88;
	add.s32 	%r45, %r43, %r44;
	ld.shared.f64 	%fd234, [%r45];
	ld.shared.f64 	%fd235, [%r45+56];
	add.f64 	%fd236, %fd234, %fd235;
	sub.f64 	%fd237, %fd234, %fd235;
	ld.shared.f64 	%fd238, [%r45+8];
	ld.shared.f64 	%fd239, [%r45+48];
	add.f64 	%fd240, %fd238, %fd239;
	sub.f64 	%fd241, %fd238, %fd239;
	ld.shared.f64 	%fd242, [%r45+16];
	ld.shared.f64 	%fd243, [%r45+40];
	add.f64 	%fd244, %fd242, %fd243;
	sub.f64 	%fd245, %fd242, %fd243;
	ld.shared.f64 	%fd246, [%r45+24];
	ld.shared.f64 	%fd247, [%r45+32];
	add.f64 	%fd248, %fd246, %fd247;
	sub.f64 	%fd249, %fd246, %fd247;
	mov.u32 	%r46, %ctaid.x;
	add.s32 	%r47, %r46, %r39;
	mov.b32 	%r48, {%rs4, %rs2};
	mov.b32 	%r49, 10;
	mov.b32 	%r50, 30987;
	dp2a.lo.u32.u32 	%r51, %r48, %r50, %r49;
	mad.lo.s32 	%r52, %r47, 1331, %r51;
	fma.rn.f64 	%fd250, %fd17, %fd236, 0d0000000000000000;
	fma.rn.f64 	%fd251, %fd18, %fd237, 0d0000000000000000;
	fma.rn.f64 	%fd252, %fd19, %fd240, %fd250;
	fma.rn.f64 	%fd253, %fd20, %fd241, %fd251;
	fma.rn.f64 	%fd254, %fd21, %fd244, %fd252;
	fma.rn.f64 	%fd255, %fd22, %fd245, %fd253;
	fma.rn.f64 	%fd256, %fd23, %fd248, %fd254;
	fma.rn.f64 	%fd257, %fd24, %fd249, %fd255;
	cvta.to.global.u64 	%rd14, %rd20;
	mul.wide.s32 	%rd15, %r52, 8;
	add.s64 	%rd16, %rd14, %rd15;
	ld.global.nc.f64 	%fd258, [%rd16];
	ld.global.nc.f64 	%fd259, [%rd16+-80];
	sub.f64 	%fd260, %fd256, %fd257;
	mul.f64 	%fd261, %fd260, %fd258;
	add.f64 	%fd262, %fd256, %fd257;
	mul.f64 	%fd559, %fd262, %fd259;
	fma.rn.f64 	%fd263, %fd25, %fd236, 0d0000000000000000;
	fma.rn.f64 	%fd264, %fd26, %fd237, 0d0000000000000000;
	fma.rn.f64 	%fd265, %fd27, %fd240, %fd263;
	fma.rn.f64 	%fd266, %fd28, %fd241, %fd264;
	fma.rn.f64 	%fd267, %fd29, %fd244, %fd265;
	fma.rn.f64 	%fd268, %fd30, %fd245, %fd266;
	fma.rn.f64 	%fd269, %fd31, %fd248, %fd267;
	fma.rn.f64 	%fd270, %fd32, %fd249, %fd268;
	ld.global.nc.f64 	%fd271, [%rd16+-8];
	ld.global.nc.f64 	%fd272, [%rd16+-72];
	sub.f64 	%fd273, %fd269, %fd270;
	mul.f64 	%fd274, %fd273, %fd271;
	add.f64 	%fd275, %fd269, %fd270;
	mul.f64 	%fd558, %fd275, %fd272;
	fma.rn.f64 	%fd276, %fd33, %fd236, 0d0000000000000000;
	fma.rn.f64 	%fd277, %fd34, %fd237, 0d0000000000000000;
	fma.rn.f64 	%fd278, %fd35, %fd240, %fd276;
	fma.rn.f64 	%fd279, %fd36, %fd241, %fd277;
	fma.rn.f64 	%fd280, %fd37, %fd244, %fd278;
	fma.rn.f64 	%fd281, %fd38, %fd245, %fd279;
	fma.rn.f64 	%fd282, %fd39, %fd248, %fd280;
	fma.rn.f64 	%fd283, %fd40, %fd249, %fd281;
	ld.global.nc.f64 	%fd284, [%rd16+-16];
	ld.global.nc.f64 	%fd285, [%rd16+-64];
	sub.f64 	%fd286, %fd282, %fd283;
	mul.f64 	%fd287, %fd286, %fd284;
	add.f64 	%fd288, %fd282, %fd283;
	mul.f64 	%fd557, %fd288, %fd285;
	fma.rn.f64 	%fd289, %fd41, %fd236, 0d0000000000000000;
	fma.rn.f64 	%fd290, %fd42, %fd237, 0d0000000000000000;
	fma.rn.f64 	%fd291, %fd43, %fd240, %fd289;
	fma.rn.f64 	%fd292, %fd44, %fd241, %fd290;
	fma.rn.f64 	%fd293, %fd45, %fd244, %fd291;
	fma.rn.f64 	%fd294, %fd46, %fd245, %fd292;
	fma.rn.f64 	%fd295, %fd47, %fd248, %fd293;
	fma.rn.f64 	%fd296, %fd48, %fd249, %fd294;
	ld.global.nc.f64 	%fd297, [%rd16+-24];
	ld.global.nc.f64 	%fd298, [%rd16+-56];
	sub.f64 	%fd299, %fd295, %fd296;
	mul.f64 	%fd552, %fd299, %fd297;
	add.f64 	%fd300, %fd295, %fd296;
	mul.f64 	%fd556, %fd300, %fd298;
	fma.rn.f64 	%fd301, %fd49, %fd236, 0d0000000000000000;
	fma.rn.f64 	%fd302, %fd50, %fd237, 0d0000000000000000;
	fma.rn.f64 	%fd303, %fd51, %fd240, %fd301;
	fma.rn.f64 	%fd304, %fd52, %fd241, %fd302;
	fma.rn.f64 	%fd305, %fd53, %fd244, %fd303;
	fma.rn.f64 	%fd306, %fd54, %fd245, %fd304;
	fma.rn.f64 	%fd307, %fd55, %fd248, %fd305;
	fma.rn.f64 	%fd308, %fd56, %fd249, %fd306;
	ld.global.nc.f64 	%fd309, [%rd16+-32];
	ld.global.nc.f64 	%fd310, [%rd16+-48];
	sub.f64 	%fd311, %fd307, %fd308;
	mul.f64 	%fd553, %fd311, %fd309;
	add.f64 	%fd312, %fd307, %fd308;
	mul.f64 	%fd555, %fd312, %fd310;
	fma.rn.f64 	%fd313, %fd57, %fd236, 0d0000000000000000;
	fma.rn.f64 	%fd314, %fd58, %fd237, 0d0000000000000000;
	fma.rn.f64 	%fd315, %fd59, %fd240, %fd313;
	fma.rn.f64 	%fd316, %fd60, %fd241, %fd314;
	fma.rn.f64 	%fd317, %fd61, %fd244, %fd315;
	fma.rn.f64 	%fd318, %fd62, %fd245, %fd316;
	fma.rn.f64 	%fd319, %fd63, %fd248, %fd317;
	fma.rn.f64 	%fd320, %fd64, %fd249, %fd318;
	ld.global.nc.f64 	%fd321, [%rd16+-40];
	add.f64 	%fd322, %fd319, %fd320;
	mul.f64 	%fd554, %fd322, %fd321;
	bar.sync 	0;
	add.f64 	%fd323, %fd559, %fd261;
	sub.f64 	%fd324, %fd559, %fd261;
	add.f64 	%fd325, %fd558, %fd274;
	sub.f64 	%fd326, %fd558, %fd274;
	add.f64 	%fd327, %fd557, %fd287;
	sub.f64 	%fd328, %fd557, %fd287;
	add.f64 	%fd329, %fd556, %fd552;
	sub.f64 	%fd330, %fd556, %fd552;
	add.f64 	%fd331, %fd555, %fd553;
	sub.f64 	%fd332, %fd555, %fd553;
	add.f64 	%fd333, %fd554, %fd554;
	sub.f64 	%fd334, %fd554, %fd554;
	mul.f64 	%fd335, %fd333, 0d3FE0000000000000;
	fma.rn.f64 	%fd336, %fd17, %fd323, 0d0000000000000000;
	fma.rn.f64 	%fd337, %fd18, %fd324, 0d0000000000000000;
	fma.rn.f64 	%fd338, %fd25, %fd325, %fd336;
	fma.rn.f64 	%fd339, %fd26, %fd326, %fd337;
	fma.rn.f64 	%fd340, %fd33, %fd327, %fd338;
	fma.rn.f64 	%fd341, %fd34, %fd328, %fd339;
	fma.rn.f64 	%fd342, %fd41, %fd329, %fd340;
	fma.rn.f64 	%fd343, %fd42, %fd330, %fd341;
	fma.rn.f64 	%fd344, %fd49, %fd331, %fd342;
	fma.rn.f64 	%fd345, %fd50, %fd332, %fd343;
	fma.rn.f64 	%fd346, %fd57, %fd335, %fd344;
	fma.rn.f64 	%fd347, %fd58, %fd334, %fd345;
	sub.f64 	%fd348, %fd346, %fd347;
	st.shared.f64 	[%r45+56], %fd348;
	add.f64 	%fd349, %fd346, %fd347;
	st.shared.f64 	[%r45], %fd349;
	fma.rn.f64 	%fd350, %fd19, %fd323, 0d0000000000000000;
	fma.rn.f64 	%fd351, %fd20, %fd324, 0d0000000000000000;
	fma.rn.f64 	%fd352, %fd27, %fd325, %fd350;
	fma.rn.f64 	%fd353, %fd28, %fd326, %fd351;
	fma.rn.f64 	%fd354, %fd35, %fd327, %fd352;
	fma.rn.f64 	%fd355, %fd36, %fd328, %fd353;
	fma.rn.f64 	%fd356, %fd43, %fd329, %fd354;
	fma.rn.f64 	%fd357, %fd44, %fd330, %fd355;
	fma.rn.f64 	%fd358, %fd51, %fd331, %fd356;
	fma.rn.f64 	%fd359, %fd52, %fd332, %fd357;
	fma.rn.f64 	%fd360, %fd59, %fd335, %fd358;
	fma.rn.f64 	%fd361, %fd60, %fd334, %fd359;
	sub.f64 	%fd362, %fd360, %fd361;
	st.shared.f64 	[%r45+48], %fd362;
	add.f64 	%fd363, %fd360, %fd361;
	st.shared.f64 	[%r45+8], %fd363;
	fma.rn.f64 	%fd364, %fd21, %fd323, 0d0000000000000000;
	fma.rn.f64 	%fd365, %fd22, %fd324, 0d0000000000000000;
	fma.rn.f64 	%fd366, %fd29, %fd325, %fd364;
	fma.rn.f64 	%fd367, %fd30, %fd326, %fd365;
	fma.rn.f64 	%fd368, %fd37, %fd327, %fd366;
	fma.rn.f64 	%fd369, %fd38, %fd328, %fd367;
	fma.rn.f64 	%fd370, %fd45, %fd329, %fd368;
	fma.rn.f64 	%fd371, %fd46, %fd330, %fd369;
	fma.rn.f64 	%fd372, %fd53, %fd331, %fd370;
	fma.rn.f64 	%fd373, %fd54, %fd332, %fd371;
	fma.rn.f64 	%fd374, %fd61, %fd335, %fd372;
	fma.rn.f64 	%fd375, %fd62, %fd334, %fd373;
	sub.f64 	%fd376, %fd374, %fd375;
	st.shared.f64 	[%r45+40], %fd376;
	add.f64 	%fd377, %fd374, %fd375;
	st.shared.f64 	[%r45+16], %fd377;
	fma.rn.f64 	%fd378, %fd23, %fd323, 0d0000000000000000;
	fma.rn.f64 	%fd379, %fd24, %fd324, 0d0000000000000000;
	fma.rn.f64 	%fd380, %fd31, %fd325, %fd378;
	fma.rn.f64 	%fd381, %fd32, %fd326, %fd379;
	fma.rn.f64 	%fd382, %fd39, %fd327, %fd380;
	fma.rn.f64 	%fd383, %fd40, %fd328, %fd381;
	fma.rn.f64 	%fd384, %fd47, %fd329, %fd382;
	fma.rn.f64 	%fd385, %fd48, %fd330, %fd383;
	fma.rn.f64 	%fd386, %fd55, %fd331, %fd384;
	fma.rn.f64 	%fd387, %fd56, %fd332, %fd385;
	fma.rn.f64 	%fd388, %fd63, %fd335, %fd386;
	fma.rn.f64 	%fd389, %fd64, %fd334, %fd387;
	sub.f64 	%fd390, %fd388, %fd389;
	st.shared.f64 	[%r45+32], %fd390;
	add.f64 	%fd391, %fd388, %fd389;
	st.shared.f64 	[%r45+24], %fd391;
	bar.sync 	0;
	@%p10 bra 	$L__BB200_10;
	mov.u32 	%r53, %tid.y;
	mov.u32 	%r54, _ZZ32massMatrixMultiplyRegisterKernelILi8ELi11ELi1EEviPKdS1_S1_S1_PdE6s_tmp1;
	mad.lo.s32 	%r55, %r53, 10648, %r54;
	mov.u32 	%r56, %tid.x;
	shr.u32 	%r57, %r56, 3;
	mad.lo.s32 	%r58, %r57, 88, %r55;
	mad.lo.s32 	%r59, %r57, 880, %r58;
	shl.b32 	%r60, %r56, 3;
	and.b32  	%r61, %r60, 56;
	add.s32 	%r62, %r59, %r61;
	ld.shared.f64 	%fd392, [%r62];
	ld.shared.f64 	%fd393, [%r62+880];
	add.f64 	%fd394, %fd392, %fd393;
	sub.f64 	%fd395, %fd392, %fd393;
	ld.shared.f64 	%fd396, [%r62+88];
	ld.shared.f64 	%fd397, [%r62+792];
	add.f64 	%fd398, %fd396, %fd397;
	sub.f64 	%fd399, %fd396, %fd397;
	ld.shared.f64 	%fd400, [%r62+176];
	ld.shared.f64 	%fd401, [%r62+704];
	add.f64 	%fd402, %fd400, %fd401;
	sub.f64 	%fd403, %fd400, %fd401;
	ld.shared.f64 	%fd404, [%r62+264];
	ld.shared.f64 	%fd405, [%r62+616];
	add.f64 	%fd406, %fd404, %fd405;
	sub.f64 	%fd407, %fd404, %fd405;
	ld.shared.f64 	%fd408, [%r62+352];
	ld.shared.f64 	%fd409, [%r62+528];
	add.f64 	%fd410, %fd408, %fd409;
	sub.f64 	%fd411, %fd408, %fd409;
	ld.shared.f64 	%fd412, [%r62+440];
	add.f64 	%fd413, %fd412, %fd412;
	sub.f64 	%fd414, %fd412, %fd412;
	mul.f64 	%fd415, %fd413, 0d3FE0000000000000;
	fma.rn.f64 	%fd416, %fd17, %fd394, 0d0000000000000000;
	fma.rn.f64 	%fd417, %fd18, %fd395, 0d0000000000000000;
	fma.rn.f64 	%fd418, %fd25, %fd398, %fd416;
	fma.rn.f64 	%fd419, %fd26, %fd399, %fd417;
	fma.rn.f64 	%fd420, %fd33, %fd402, %fd418;
	fma.rn.f64 	%fd421, %fd34, %fd403, %fd419;
	fma.rn.f64 	%fd422, %fd41, %fd406, %fd420;
	fma.rn.f64 	%fd423, %fd42, %fd407, %fd421;
	fma.rn.f64 	%fd424, %fd49, %fd410, %fd422;
	fma.rn.f64 	%fd425, %fd50, %fd411, %fd423;
	fma.rn.f64 	%fd426, %fd57, %fd415, %fd424;
	fma.rn.f64 	%fd427, %fd58, %fd414, %fd425;
	sub.f64 	%fd428, %fd426, %fd427;
	st.shared.f64 	[%r62+616], %fd428;
	add.f64 	%fd429, %fd426, %fd427;
	st.shared.f64 	[%r62], %fd429;
	fma.rn.f64 	%fd430, %fd19, %fd394, 0d0000000000000000;
	fma.rn.f64 	%fd431, %fd20, %fd395, 0d0000000000000000;
	fma.rn.f64 	%fd432, %fd27, %fd398, %fd430;
	fma.rn.f64 	%fd433, %fd28, %fd399, %fd431;
	fma.rn.f64 	%fd434, %fd35, %fd402, %fd432;
	fma.rn.f64 	%fd435, %fd36, %fd403, %fd433;
	fma.rn.f64 	%fd436, %fd43, %fd406, %fd434;
	fma.rn.f64 	%fd437, %fd44, %fd407, %fd435;
	fma.rn.f64 	%fd438, %fd51, %fd410, %fd436;
	fma.rn.f64 	%fd439, %fd52, %fd411, %fd437;
	fma.rn.f64 	%fd440, %fd59, %fd415, %fd438;
	fma.rn.f64 	%fd441, %fd60, %fd414, %fd439;
	sub.f64 	%fd442, %fd440, %fd441;
	st.shared.f64 	[%r62+528], %fd442;
	add.f64 	%fd443, %fd440, %fd441;
	st.shared.f64 	[%r62+88], %fd443;
	fma.rn.f64 	%fd444, %fd21, %fd394, 0d0000000000000000;
	fma.rn.f64 	%fd445, %fd22, %fd395, 0d0000000000000000;
	fma.rn.f64 	%fd446, %fd29, %fd398, %fd444;
	fma.rn.f64 	%fd447, %fd30, %fd399, %fd445;
	fma.rn.f64 	%fd448, %fd37, %fd402, %fd446;
	fma.rn.f64 	%fd449, %fd38, %fd403, %fd447;
	fma.rn.f64 	%fd450, %fd45, %fd406, %fd448;
	fma.rn.f64 	%fd451, %fd46, %fd407, %fd449;
	fma.rn.f64 	%fd452, %fd53, %fd410, %fd450;
	fma.rn.f64 	%fd453, %fd54, %fd411, %fd451;
	fma.rn.f64 	%fd454, %fd61, %fd415, %fd452;
	fma.rn.f64 	%fd455, %fd62, %fd414, %fd453;
	sub.f64 	%fd456, %fd454, %fd455;
	st.shared.f64 	[%r62+440], %fd456;
	add.f64 	%fd457, %fd454, %fd455;
	st.shared.f64 	[%r62+176], %fd457;
	fma.rn.f64 	%fd458, %fd23, %fd394, 0d0000000000000000;
	fma.rn.f64 	%fd459, %fd24, %fd395, 0d0000000000000000;
	fma.rn.f64 	%fd460, %fd31, %fd398, %fd458;
	fma.rn.f64 	%fd461, %fd32, %fd399, %fd459;
	fma.rn.f64 	%fd462, %fd39, %fd402, %fd460;
	fma.rn.f64 	%fd463, %fd40, %fd403, %fd461;
	fma.rn.f64 	%fd464, %fd47, %fd406, %fd462;
	fma.rn.f64 	%fd465, %fd48, %fd407, %fd463;
	fma.rn.f64 	%fd466, %fd55, %fd410, %fd464;
	fma.rn.f64 	%fd467, %fd56, %fd411, %fd465;
	fma.rn.f64 	%fd468, %fd63, %fd415, %fd466;
	fma.rn.f64 	%fd469, %fd64, %fd414, %fd467;
	sub.f64 	%fd470, %fd468, %fd469;
	st.shared.f64 	[%r62+352], %fd470;
	add.f64 	%fd471, %fd468, %fd469;
	st.shared.f64 	[%r62+264], %fd471;
$L__BB200_10:
	mov.u32 	%r63, %tid.x;
	setp.gt.u32 	%p11, %r63, 63;
	bar.sync 	0;
	@%p11 bra 	$L__BB200_12;
	mov.u32 	%r64, %tid.y;
	mov.u32 	%r65, _ZZ32massMatrixMultiplyRegisterKernelILi8ELi11ELi1EEviPKdS1_S1_S1_PdE6s_tmp1;
	mad.lo.s32 	%r66, %r64, 10648, %r65;
	shr.u32 	%r68, %r63, 3;
	mad.lo.s32 	%r69, %r68, 88, %r66;
	shl.b32 	%r70, %r63, 3;
	and.b32  	%r71, %r70, 56;
	add.s32 	%r72, %r69, %r71;
	ld.shared.f64 	%fd472, [%r72];
	ld.shared.f64 	%fd473, [%r72+9680];
	add.f64 	%fd474, %fd472, %fd473;
	sub.f64 	%fd475, %fd472, %fd473;
	ld.shared.f64 	%fd476, [%r72+968];
	ld.shared.f64 	%fd477, [%r72+8712];
	add.f64 	%fd478, %fd476, %fd477;
	sub.f64 	%fd479, %fd476, %fd477;
	ld.shared.f64 	%fd480, [%r72+1936];
	ld.shared.f64 	%fd481, [%r72+7744];
	add.f64 	%fd482, %fd480, %fd481;
	sub.f64 	%fd483, %fd480, %fd481;
	ld.shared.f64 	%fd484, [%r72+2904];
	ld.shared.f64 	%fd485, [%r72+6776];
	add.f64 	%fd486, %fd484, %fd485;
	sub.f64 	%fd487, %fd484, %fd485;
	ld.shared.f64 	%fd488, [%r72+3872];
	ld.shared.f64 	%fd489, [%r72+5808];
	add.f64 	%fd490, %fd488, %fd489;
	sub.f64 	%fd491, %fd488, %fd489;
	ld.shared.f64 	%fd492, [%r72+4840];
	add.f64 	%fd493, %fd492, %fd492;
	sub.f64 	%fd494, %fd492, %fd492;
	mul.f64 	%fd495, %fd493, 0d3FE0000000000000;
	fma.rn.f64 	%fd496, %fd17, %fd474, 0d0000000000000000;
	fma.rn.f64 	%fd497, %fd18, %fd475, 0d0000000000000000;
	fma.rn.f64 	%fd498, %fd25, %fd478, %fd496;
	fma.rn.f64 	%fd499, %fd26, %fd479, %fd497;
	fma.rn.f64 	%fd500, %fd33, %fd482, %fd498;
	fma.rn.f64 	%fd501, %fd34, %fd483, %fd499;
	fma.rn.f64 	%fd502, %fd41, %fd486, %fd500;
	fma.rn.f64 	%fd503, %fd42, %fd487, %fd501;
	fma.rn.f64 	%fd504, %fd49, %fd490, %fd502;
	fma.rn.f64 	%fd505, %fd50, %fd491, %fd503;
	fma.rn.f64 	%fd506, %fd57, %fd495, %fd504;
	fma.rn.f64 	%fd507, %fd58, %fd494, %fd505;
	sub.f64 	%fd552, %fd506, %fd507;
	add.f64 	%fd559, %fd506, %fd507;
	fma.rn.f64 	%fd508, %fd19, %fd474, 0d0000000000000000;
	fma.rn.f64 	%fd509, %fd20, %fd475, 0d0000000000000000;
	fma.rn.f64 	%fd510, %fd27, %fd478, %fd508;
	fma.rn.f64 	%fd511, %fd28, %fd479, %fd509;
	fma.rn.f64 	%fd512, %fd35, %fd482, %fd510;
	fma.rn.f64 	%fd513, %fd36, %fd483, %fd511;
	fma.rn.f64 	%fd514, %fd43, %fd486, %fd512;
	fma.rn.f64 	%fd515, %fd44, %fd487, %fd513;
	fma.rn.f64 	%fd516, %fd51, %fd490, %fd514;
	fma.rn.f64 	%fd517, %fd52, %fd491, %fd515;
	fma.rn.f64 	%fd518, %fd59, %fd495, %fd516;
	fma.rn.f64 	%fd519, %fd60, %fd494, %fd517;
	sub.f64 	%fd553, %fd518, %fd519;
	add.f64 	%fd558, %fd518, %fd519;
	fma.rn.f64 	%fd520, %fd21, %fd474, 0d0000000000000000;
	fma.rn.f64 	%fd521, %fd22, %fd475, 0d0000000000000000;
	fma.rn.f64 	%fd522, %fd29, %fd478, %fd520;
	fma.rn.f64 	%fd523, %fd30, %fd479, %fd521;
	fma.rn.f64 	%fd524, %fd37, %fd482, %fd522;
	fma.rn.f64 	%fd525, %fd38, %fd483, %fd523;
	fma.rn.f64 	%fd526, %fd45, %fd486, %fd524;
	fma.rn.f64 	%fd527, %fd46, %fd487, %fd525;
	fma.rn.f64 	%fd528, %fd53, %fd490, %fd526;
	fma.rn.f64 	%fd529, %fd54, %fd491, %fd527;
	fma.rn.f64 	%fd530, %fd61, %fd495, %fd528;
	fma.rn.f64 	%fd531, %fd62, %fd494, %fd529;
	sub.f64 	%fd554, %fd530, %fd531;
	add.f64 	%fd557, %fd530, %fd531;
	fma.rn.f64 	%fd532, %fd23, %fd474, 0d0000000000000000;
	fma.rn.f64 	%fd533, %fd24, %fd475, 0d0000000000000000;
	fma.rn.f64 	%fd534, %fd31, %fd478, %fd532;
	fma.rn.f64 	%fd535, %fd32, %fd479, %fd533;
	fma.rn.f64 	%fd536, %fd39, %fd482, %fd534;
	fma.rn.f64 	%fd537, %fd40, %fd483, %fd535;
	fma.rn.f64 	%fd538, %fd47, %fd486, %fd536;
	fma.rn.f64 	%fd539, %fd48, %fd487, %fd537;
	fma.rn.f64 	%fd540, %fd55, %fd490, %fd538;
	fma.rn.f64 	%fd541, %fd56, %fd491, %fd539;
	fma.rn.f64 	%fd542, %fd63, %fd495, %fd540;
	fma.rn.f64 	%fd543, %fd64, %fd494, %fd541;
	sub.f64 	%fd555, %fd542, %fd543;
	add.f64 	%fd556, %fd542, %fd543;
$L__BB200_12:
	bar.sync 	0;
	@%p4 bra 	$L__BB200_14;
	ld.param.u64 	%rd21, [_Z32massMatrixMultiplyRegisterKernelILi8ELi11ELi1EEviPKdS1_S1_S1_Pd_param_5];
	and.b32  	%r74, %r63, 63;
	mov.u32 	%r75, %ctaid.x;
	mov.u32 	%r76, %tid.y;
	add.s32 	%r77, %r75, %r76;
	shl.b32 	%r78, %r77, 9;
	or.b32  	%r79, %r74, %r78;
	cvta.to.global.u64 	%rd17, %rd21;
	mul.wide.s32 	%rd18, %r79, 8;
	add.s64 	%rd19, %rd17, %rd18;
	st.global.f64 	[%rd19], %fd559;
	st.global.f64 	[%rd19+512], %fd558;
	st.global.f64 	[%rd19+1024], %fd557;
	st.global.f64 	[%rd19+1536], %fd556;
	st.global.f64 	[%rd19+2048], %fd555;
	st.global.f64 	[%rd19+2560], %fd554;
	st.global.f64 	[%rd19+3072], %fd553;
	st.global.f64 	[%rd19+3584], %fd552;
$L__BB200_14:
	ret;

}
	// .globl	_Z32massMatrixMultiplyConstantKernelILi8ELi11ELi1EEviPKdS1_S1_S1_Pd
.visible .entry _Z32massMatrixMultiplyConstantKernelILi8ELi11ELi1EEviPKdS1_S1_S1_Pd(
	.param .u32 _Z32massMatrixMultiplyConstantKernelILi8ELi11ELi1EEviPKdS1_S1_S1_Pd_param_0,
	.param .u64 .ptr .align 1 _Z32massMatrixMultiplyConstantKernelILi8ELi11ELi1EEviPKdS1_S1_S1_Pd_param_1,
	.param .u64 .ptr .align 1 _Z32massMatrixMultiplyConstantKernelILi8ELi11ELi1EEviPKdS1_S1_S1_Pd_param_2,
	.param .u64 .ptr .align 1 _Z32massMatrixMultiplyConstantKernelILi8ELi11ELi1EEviPKdS1_S1_S1_Pd_param_3,
	.param .u64 .ptr .align 1 _Z32massMatrixMultiplyConstantKernelILi8ELi11ELi1EEviPKdS1_S1_S1_Pd_param_4,
	.param .u64 .ptr .align 1 _Z32massMatrixMultiplyConstantKernelILi8ELi11ELi1EEviPKdS1_S1_S1_Pd_param_5
)
{
	.reg .pred 	%p<10>;
	.reg .b16 	%rs<6>;
	.reg .b32 	%r<50>;
	.reg .b64 	%rd<15>;
	.reg .b64 	%fd<673>;
	// demoted variable
	.shared .align 8 .b8 _ZZ32massMatrixMultiplyConstantKernelILi8ELi11ELi1EEviPKdS1_S1_S1_PdE6s_tmp1[10648];
	ld.param.u32 	%r10, [_Z32massMatrixMultiplyConstantKernelILi8ELi11ELi1EEviPKdS1_S1_S1_Pd_param_0];
	ld.param.u64 	%rd2, [_Z32massMatrixMultiplyConstantKernelILi8ELi11ELi1EEviPKdS1_S1_S1_Pd_param_4];
	mov.u32 	%r11, %tid.x;
	mov.u32 	%r2, %tid.y;
	mov.u32 	%r12, %ctaid.x;
	add.s32 	%r3, %r12, %r2;
	and.b32  	%r4, %r11, 7;
	setp.lt.s32 	%p2, %r3, %r10;
	setp.lt.u32 	%p3, %r11, 64;
	and.pred  	%p1, %p2, %p3;
	not.pred 	%p4, %p1;
	@%p4 bra 	$L__BB201_2;
	cvta.to.global.u64 	%rd4, %rd2;
	and.b32  	%r13, %r11, 56;
	or.b32  	%r14, %r4, %r13;
	shl.b32 	%r15, %r3, 9;
	or.b32  	%r16, %r14, %r15;
	mul.wide.s32 	%rd5, %r16, 8;
	add.s64 	%rd6, %rd4, %rd5;
	ld.global.nc.f64 	%fd645, [%rd6];
	ld.global.nc.f64 	%fd644, [%rd6+512];
	ld.global.nc.f64 	%fd643, [%rd6+1024];
	ld.global.nc.f64 	%fd642, [%rd6+1536];
	ld.global.nc.f64 	%fd641, [%rd6+2048];
	ld.global.nc.f64 	%fd640, [%rd6+2560];
	ld.global.nc.f64 	%fd639, [%rd6+3072];
	ld.global.nc.f64 	%fd638, [%rd6+3584];
$L__BB201_2:
	setp.gt.u32 	%p5, %r11, 63;
	bar.sync 	0;
	ld.const.f64 	%fd17, [const_oddDofToQuad];
	ld.const.f64 	%fd18, [const_evenDofToQuad];
	ld.const.f64 	%fd19, [const_oddDofToQuad+8];
	ld.const.f64 	%fd20, [const_evenDofToQuad+8];
	ld.const.f64 	%fd21, [const_oddDofToQuad+16];
	ld.const.f64 	%fd22, [const_evenDofToQuad+16];
	ld.const.f64 	%fd23, [const_oddDofToQuad+24];
	ld.const.f64 	%fd24, [const_evenDofToQuad+24];
	ld.const.f64 	%fd25, [const_oddDofToQuad+32];
	ld.const.f64 	%fd26, [const_evenDofToQuad+32];
	ld.const.f64 	%fd27, [const_oddDofToQuad+40];
	ld.const.f64 	%fd28, [const_evenDofToQuad+40];
	ld.const.f64 	%fd29, [const_oddDofToQuad+48];
	ld.const.f64 	%fd30, [const_evenDofToQuad+48];
	ld.const.f64 	%fd31, [const_oddDofToQuad+56];
	ld.const.f64 	%fd32, [const_evenDofToQuad+56];
	ld.const.f64 	%fd33, [const_oddDofToQuad+64];
	ld.const.f64 	%fd34, [const_evenDofToQuad+64];
	ld.const.f64 	%fd35, [const_oddDofToQuad+72];
	ld.const.f64 	%fd36, [const_evenDofToQuad+72];
	ld.const.f64 	%fd37, [const_oddDofToQuad+80];
	ld.const.f64 	%fd38, [const_evenDofToQuad+80];
	ld.const.f64 	%fd39, [const_oddDofToQuad+88];
	ld.const.f64 	%fd40, [const_evenDofToQuad+88];
	ld.const.f64 	%fd41, [const_oddDofToQuad+96];
	ld.const.f64 	%fd42, [const_evenDofToQuad+96];
	ld.const.f64 	%fd43, [const_oddDofToQuad+104];
	ld.const.f64 	%fd44, [const_evenDofToQuad+104];
	ld.const.f64 	%fd45, [const_oddDofToQuad+112];
	mov.u32 	%r17, _ZZ32massMatrixMultiplyConstantKernelILi8ELi11ELi1EEviPKdS1_S1_S1_PdE6s_tmp1;
	mad.lo.s32 	%r5, %r2, 10648, %r17;
	shr.u32 	%r6, %r11, 3;
	mad.lo.s32 	%r7, %r6, 88, %r5;
	shl.b32 	%r18, %r4, 3;
	add.s32 	%r8, %r7, %r18;
	@%p5 bra 	$L__BB201_4;
	add.f64 	%fd128, %fd645, %fd638;
	sub.f64 	%fd129, %fd645, %fd638;
	add.f64 	%fd130, %fd644, %fd639;
	sub.f64 	%fd131, %fd644, %fd639;
	add.f64 	%fd132, %fd643, %fd640;
	sub.f64 	%fd133, %fd643, %fd640;
	add.f64 	%fd134, %fd642, %fd641;
	sub.f64 	%fd135, %fd642, %fd641;
	fma.rn.f64 	%fd136, %fd17, %fd128, 0d0000000000000000;
	fma.rn.f64 	%fd137, %fd18, %fd129, 0d0000000000000000;
	fma.rn.f64 	%fd138, %fd19, %fd130, %fd136;
	fma.rn.f64 	%fd139, %fd20, %fd131, %fd137;
	fma.rn.f64 	%fd140, %fd21, %fd132, %fd138;
	fma.rn.f64 	%fd141, %fd22, %fd133, %fd139;
	fma.rn.f64 	%fd142, %fd23, %fd134, %fd140;
	fma.rn.f64 	%fd143, %fd24, %fd135, %fd141;
	sub.f64 	%fd144, %fd142, %fd143;
	st.shared.f64 	[%r8+9680], %fd144;
	add.f64 	%fd145, %fd143, %fd142;
	st.shared.f64 	[%r8], %fd145;
	fma.rn.f64 	%fd146, %fd25, %fd128, 0d0000000000000000;
	fma.rn.f64 	%fd147, %fd26, %fd129, 0d0000000000000000;
	fma.rn.f64 	%fd148, %fd27, %fd130, %fd146;
	fma.rn.f64 	%fd149, %fd28, %fd131, %fd147;
	fma.rn.f64 	%fd150, %fd29, %fd132, %fd148;
	fma.rn.f64 	%fd151, %fd30, %fd133, %fd149;
	fma.rn.f64 	%fd152, %fd31, %fd134, %fd150;
	fma.rn.f64 	%fd153, %fd32, %fd135, %fd151;
	sub.f64 	%fd154, %fd152, %fd153;
	st.shared.f64 	[%r8+8712], %fd154;
	add.f64 	%fd155, %fd153, %fd152;
	st.shared.f64 	[%r8+968], %fd155;
	fma.rn.f64 	%fd156, %fd33, %fd128, 0d0000000000000000;
	fma.rn.f64 	%fd157, %fd34, %fd129, 0d0000000000000000;
	fma.rn.f64 	%fd158, %fd35, %fd130, %fd156;
	fma.rn.f64 	%fd159, %fd36, %fd131, %fd157;
	fma.rn.f64 	%fd160, %fd37, %fd132, %fd158;
	fma.rn.f64 	%fd161, %fd38, %fd133, %fd159;
	fma.rn.f64 	%fd162, %fd39, %fd134, %fd160;
	fma.rn.f64 	%fd163, %fd40, %fd135, %fd161;
	sub.f64 	%fd164, %fd162, %fd163;
	st.shared.f64 	[%r8+7744], %fd164;
	add.f64 	%fd165, %fd163, %fd162;
	st.shared.f64 	[%r8+1936], %fd165;
	fma.rn.f64 	%fd166, %fd41, %fd128, 0d0000000000000000;
	fma.rn.f64 	%fd167, %fd42, %fd129, 0d0000000000000000;
	fma.rn.f64 	%fd168, %fd43, %fd130, %fd166;
	fma.rn.f64 	%fd169, %fd44, %fd131, %fd167;
	fma.rn.f64 	%fd170, %fd45, %fd132, %fd168;
	ld.const.f64 	%fd171, [const_evenDofToQuad+112];
	fma.rn.f64 	%fd172, %fd171, %fd133, %fd169;
	ld.const.f64 	%fd173, [const_oddDofToQuad+120];
	fma.rn.f64 	%fd174, %fd173, %fd134, %fd170;
	ld.const.f64 	%fd175, [const_evenDofToQuad+120];
	fma.rn.f64 	%fd176, %fd175, %fd135, %fd172;
	sub.f64 	%fd177, %fd174, %fd176;
	st.shared.f64 	[%r8+6776], %fd177;
	add.f64 	%fd178, %fd176, %fd174;
	st.shared.f64 	[%r8+2904], %fd178;
	ld.const.f64 	%fd179, [const_oddDofToQuad+128];
	fma.rn.f64 	%fd180, %fd179, %fd128, 0d0000000000000000;
	ld.const.f64 	%fd181, [const_evenDofToQuad+128];
	fma.rn.f64 	%fd182, %fd181, %fd129, 0d0000000000000000;
	ld.const.f64 	%fd183, [const_oddDofToQuad+136];
	fma.rn.f64 	%fd184, %fd183, %fd130, %fd180;
	ld.const.f64 	%fd185, [const_evenDofToQuad+136];
	fma.rn.f64 	%fd186, %fd185, %fd131, %fd182;
	ld.const.f64 	%fd187, [const_oddDofToQuad+144];
	fma.rn.f64 	%fd188, %fd187, %fd132, %fd184;
	ld.const.f64 	%fd189, [const_evenDofToQuad+144];
	fma.rn.f64 	%fd190, %fd189, %fd133, %fd186;
	ld.const.f64 	%fd191, [const_oddDofToQuad+152];
	fma.rn.f64 	%fd192, %fd191, %fd134, %fd188;
	ld.const.f64 	%fd193, [const_evenDofToQuad+152];
	fma.rn.f64 	%fd194, %fd193, %fd135, %fd190;
	sub.f64 	%fd195, %fd192, %fd194;
	st.shared.f64 	[%r8+5808], %fd195;
	add.f64 	%fd196, %fd194, %fd192;
	st.shared.f64 	[%r8+3872], %fd196;
	ld.const.f64 	%fd197, [const_oddDofToQuad+160];
	fma.rn.f64 	%fd198, %fd197, %fd128, 0d0000000000000000;
	ld.const.f64 	%fd199, [const_evenDofToQuad+160];
	fma.rn.f64 	%fd200, %fd199, %fd129, 0d0000000000000000;
	ld.const.f64 	%fd201, [const_oddDofToQuad+168];
	fma.rn.f64 	%fd202, %fd201, %fd130, %fd198;
	ld.const.f64 	%fd203, [const_evenDofToQuad+168];
	fma.rn.f64 	%fd204, %fd203, %fd131, %fd200;
	ld.const.f64 	%fd205, [const_oddDofToQuad+176];
	fma.rn.f64 	%fd206, %fd205, %fd132, %fd202;
	ld.const.f64 	%fd207, [const_evenDofToQuad+176];
	fma.rn.f64 	%fd208, %fd207, %fd133, %fd204;
	ld.const.f64 	%fd209, [const_oddDofToQuad+184];
	fma.rn.f64 	%fd210, %fd209, %fd134, %fd206;
	ld.const.f64 	%fd211, [const_evenDofToQuad+184];
	fma.rn.f64 	%fd212, %fd211, %fd135, %fd208;
	add.f64 	%fd213, %fd212, %fd210;
	st.shared.f64 	[%r8+4840], %fd213;
$L__BB201_4:
	bar.sync 	0;
	setp.lt.u32 	%p6, %r11, 88;
	mad.lo.s32 	%r19, %r6, 880, %r7;
	add.s32 	%r9, %r19, %r18;
	@%p6 bra 	$L__BB201_6;
	ld.const.f64 	%fd664, [const_evenDofToQuad+112];
	ld.const.f64 	%fd663, [const_oddDofToQuad+120];
	ld.const.f64 	%fd662, [const_evenDofToQuad+120];
	ld.const.f64 	%fd661, [const_oddDofToQuad+128];
	ld.const.f64 	%fd660, [const_evenDofToQuad+128];
	ld.const.f64 	%fd659, [const_oddDofToQuad+136];
	ld.const.f64 	%fd658, [const_evenDofToQuad+136];
	ld.const.f64 	%fd657, [const_oddDofToQuad+144];
	ld.const.f64 	%fd656, [const_evenDofToQuad+144];
	ld.const.f64 	%fd655, [const_oddDofToQuad+152];
	ld.const.f64 	%fd654, [const_evenDofToQuad+152];
	ld.const.f64 	%fd653, [const_oddDofToQuad+160];
	ld.const.f64 	%fd652, [const_evenDofToQuad+160];
	ld.const.f64 	%fd651, [const_oddDofToQuad+168];
	ld.const.f64 	%fd650, [const_evenDofToQuad+168];
	ld.const.f64 	%fd649, [const_oddDofToQuad+176];
	ld.const.f64 	%fd648, [const_evenDofToQuad+176];
	ld.const.f64 	%fd647, [const_oddDofToQuad+184];
	ld.const.f64 	%fd646, [const_evenDofToQuad+184];
	bra.uni 	$L__BB201_7;
$L__BB201_6:
	ld.shared.f64 	%fd214, [%r9];
	ld.shared.f64 	%fd215, [%r9+616];
	add.f64 	%fd216, %fd214, %fd215;
	sub.f64 	%fd217, %fd214, %fd215;
	ld.shared.f64 	%fd218, [%r9+88];
	ld.shared.f64 	%fd219, [%r9+528];
	add.f64 	%fd220, %fd218, %fd219;
	sub.f64 	%fd221, %fd218, %fd219;
	ld.shared.f64 	%fd222, [%r9+176];
	ld.shared.f64 	%fd223, [%r9+440];
	add.f64 	%fd224, %fd222, %fd223;
	sub.f64 	%fd225, %fd222, %fd223;
	ld.shared.f64 	%fd226, [%r9+264];
	ld.shared.f64 	%fd227, [%r9+352];
	add.f64 	%fd228, %fd226, %fd227;
	sub.f64 	%fd229, %fd226, %fd227;
	fma.rn.f64 	%fd230, %fd17, %fd216, 0d0000000000000000;
	fma.rn.f64 	%fd231, %fd18, %fd217, 0d0000000000000000;
	fma.rn.f64 	%fd232, %fd19, %fd220, %fd230;
	fma.rn.f64 	%fd233, %fd20, %fd221, %fd231;
	fma.rn.f64 	%fd234, %fd21, %fd224, %fd232;
	fma.rn.f64 	%fd235, %fd22, %fd225, %fd233;
	fma.rn.f64 	%fd236, %fd23, %fd228, %fd234;
	fma.rn.f64 	%fd237, %fd24, %fd229, %fd235;
	sub.f64 	%fd238, %fd236, %fd237;
	st.shared.f64 	[%r9+880], %fd238;
	add.f64 	%fd239, %fd237, %fd236;
	st.shared.f64 	[%r9], %fd239;
	fma.rn.f64 	%fd240, %fd25, %fd216, 0d0000000000000000;
	fma.rn.f64 	%fd241, %fd26, %fd217, 0d0000000000000000;
	fma.rn.f64 	%fd242, %fd27, %fd220, %fd240;
	fma.rn.f64 	%fd243, %fd28, %fd221, %fd241;
	fma.rn.f64 	%fd244, %fd29, %fd224, %fd242;
	fma.rn.f64 	%fd245, %fd30, %fd225, %fd243;
	fma.rn.f64 	%fd246, %fd31, %fd228, %fd244;
	fma.rn.f64 	%fd247, %fd32, %fd229, %fd245;
	sub.f64 	%fd248, %fd246, %fd247;
	st.shared.f64 	[%r9+792], %fd248;
	add.f64 	%fd249, %fd247, %fd246;
	st.shared.f64 	[%r9+88], %fd249;
	fma.rn.f64 	%fd250, %fd33, %fd216, 0d0000000000000000;
	fma.rn.f64 	%fd251, %fd34, %fd217, 0d0000000000000000;
	fma.rn.f64 	%fd252, %fd35, %fd220, %fd250;
	fma.rn.f64 	%fd253, %fd36, %fd221, %fd251;
	fma.rn.f64 	%fd254, %fd37, %fd224, %fd252;
	fma.rn.f64 	%fd255, %fd38, %fd225, %fd253;
	fma.rn.f64 	%fd256, %fd39, %fd228, %fd254;
	fma.rn.f64 	%fd257, %fd40, %fd229, %fd255;
	sub.f64 	%fd258, %fd256, %fd257;
	st.shared.f64 	[%r9+704], %fd258;
	add.f64 	%fd259, %fd257, %fd256;
	st.shared.f64 	[%r9+176], %fd259;
	fma.rn.f64 	%fd260, %fd41, %fd216, 0d0000000000000000;
	fma.rn.f64 	%fd261, %fd42, %fd217, 0d0000000000000000;
	fma.rn.f64 	%fd262, %fd43, %fd220, %fd260;
	fma.rn.f64 	%fd263, %fd44, %fd221, %fd261;
	fma.rn.f64 	%fd264, %fd45, %fd224, %fd262;
	ld.const.f64 	%fd664, [const_evenDofToQuad+112];
	fma.rn.f64 	%fd265, %fd664, %fd225, %fd263;
	ld.const.f64 	%fd663, [const_oddDofToQuad+120];
	fma.rn.f64 	%fd266, %fd663, %fd228, %fd264;
	ld.const.f64 	%fd662, [const_evenDofToQuad+120];
	fma.rn.f64 	%fd267, %fd662, %fd229, %fd265;
	sub.f64 	%fd268, %fd266, %fd267;
	st.shared.f64 	[%r9+616], %fd268;
	add.f64 	%fd269, %fd267, %fd266;
	st.shared.f64 	[%r9+264], %fd269;
	ld.const.f64 	%fd661, [const_oddDofToQuad+128];
	fma.rn.f64 	%fd270, %fd661, %fd216, 0d0000000000000000;
	ld.const.f64 	%fd660, [const_evenDofToQuad+128];
	fma.rn.f64 	%fd271, %fd660, %fd217, 0d0000000000000000;
	ld.const.f64 	%fd659, [const_oddDofToQuad+136];
	fma.rn.f64 	%fd272, %fd659, %fd220, %fd270;
	ld.const.f64 	%fd658, [const_evenDofToQuad+136];
	fma.rn.f64 	%fd273, %fd658, %fd221, %fd271;
	ld.const.f64 	%fd657, [const_oddDofToQuad+144];
	fma.rn.f64 	%fd274, %fd657, %fd224, %fd272;
	ld.const.f64 	%fd656, [const_evenDofToQuad+144];
	fma.rn.f64 	%fd275, %fd656, %fd225, %fd273;
	ld.const.f64 	%fd655, [const_oddDofToQuad+152];
	fma.rn.f64 	%fd276, %fd655, %fd228, %fd274;
	ld.const.f64 	%fd654, [const_evenDofToQuad+152];
	fma.rn.f64 	%fd277, %fd654, %fd229, %fd275;
	sub.f64 	%fd278, %fd276, %fd277;
	st.shared.f64 	[%r9+528], %fd278;
	add.f64 	%fd279, %fd277, %fd276;
	st.shared.f64 	[%r9+352], %fd279;
	ld.const.f64 	%fd653, [const_oddDofToQuad+160];
	fma.rn.f64 	%fd280, %fd653, %fd216, 0d0000000000000000;
	ld.const.f64 	%fd652, [const_evenDofToQuad+160];
	fma.rn.f64 	%fd281, %fd652, %fd217, 0d0000000000000000;
	ld.const.f64 	%fd651, [const_oddDofToQuad+168];
	fma.rn.f64 	%fd282, %fd651, %fd220, %fd280;
	ld.const.f64 	%fd650, [const_evenDofToQuad+168];
	fma.rn.f64 	%fd283, %fd650, %fd221, %fd281;
	ld.const.f64 	%fd649, [const_oddDofToQuad+176];
	fma.rn.f64 	%fd284, %fd649, %fd224, %fd282;
	ld.const.f64 	%fd648, [const_evenDofToQuad+176];
	fma.rn.f64 	%fd285, %fd648, %fd225, %fd283;
	ld.const.f64 	%fd647, [const_oddDofToQuad+184];
	fma.rn.f64 	%fd286, %fd647, %fd228, %fd284;
	ld.const.f64 	%fd646, [const_evenDofToQuad+184];
	fma.rn.f64 	%fd287, %fd646, %fd229, %fd285;
	add.f64 	%fd288, %fd287, %fd286;
	st.shared.f64 	[%r9+440], %fd288;
$L__BB201_7:
	ld.param.u64 	%rd13, [_Z32massMatrixMultiplyConstantKernelILi8ELi11ELi1EEviPKdS1_S1_S1_Pd_param_1];
	setp.gt.u32 	%p7, %r11, 87;
	bar.sync 	0;
	cvt.u16.u32 	%rs1, %r11;
	mul.hi.u16 	%rs2, %rs1, -17873;
	shr.u16 	%rs3, %rs2, 3;
	mul.lo.s16 	%rs4, %rs3, 11;
	sub.s16 	%rs5, %rs1, %rs4;
	mul.wide.u16 	%r21, %rs3, 968;
	add.s32 	%r22, %r5, %r21;
	mul.wide.u16 	%r23, %rs5, 88;
	add.s32 	%r24, %r22, %r23;
	ld.shared.f64 	%fd289, [%r24];
	ld.shared.f64 	%fd290, [%r24+56];
	add.f64 	%fd291, %fd289, %fd290;
	sub.f64 	%fd292, %fd289, %fd290;
	ld.shared.f64 	%fd293, [%r24+8];
	ld.shared.f64 	%fd294, [%r24+48];
	add.f64 	%fd295, %fd293, %fd294;
	sub.f64 	%fd296, %fd293, %fd294;
	ld.shared.f64 	%fd297, [%r24+16];
	ld.shared.f64 	%fd298, [%r24+40];
	add.f64 	%fd299, %fd297, %fd298;
	sub.f64 	%fd300, %fd297, %fd298;
	ld.shared.f64 	%fd301, [%r24+24];
	ld.shared.f64 	%fd302, [%r24+32];
	add.f64 	%fd303, %fd301, %fd302;
	sub.f64 	%fd304, %fd301, %fd302;
	mov.b32 	%r25, {%rs5, %rs3};
	mov.b32 	%r26, 10;
	mov.b32 	%r27, 30987;
	dp2a.lo.u32.u32 	%r28, %r25, %r27, %r26;
	mad.lo.s32 	%r29, %r3, 1331, %r28;
	ld.const.f64 	%fd305, [const_oddDofToQuad];
	fma.rn.f64 	%fd306, %fd305, %fd291, 0d0000000000000000;
	ld.const.f64 	%fd307, [const_evenDofToQuad];
	fma.rn.f64 	%fd308, %fd307, %fd292, 0d0000000000000000;
	fma.rn.f64 	%fd309, %fd19, %fd295, %fd306;
	fma.rn.f64 	%fd310, %fd20, %fd296, %fd308;
	fma.rn.f64 	%fd311, %fd21, %fd299, %fd309;
	fma.rn.f64 	%fd312, %fd22, %fd300, %fd310;
	ld.const.f64 	%fd313, [const_oddDofToQuad+24];
	fma.rn.f64 	%fd314, %fd313, %fd303, %fd311;
	ld.const.f64 	%fd315, [const_evenDofToQuad+24];
	fma.rn.f64 	%fd316, %fd315, %fd304, %fd312;
	cvta.to.global.u64 	%rd7, %rd13;
	mul.wide.s32 	%rd8, %r29, 8;
	add.s64 	%rd9, %rd7, %rd8;
	ld.global.nc.f64 	%fd317, [%rd9];
	ld.global.nc.f64 	%fd318, [%rd9+-80];
	sub.f64 	%fd319, %fd314, %fd316;
	mul.f64 	%fd320, %fd319, %fd317;
	add.f64 	%fd321, %fd314, %fd316;
	mul.f64 	%fd672, %fd321, %fd318;
	ld.const.f64 	%fd322, [const_oddDofToQuad+32];
	fma.rn.f64 	%fd323, %fd322, %fd291, 0d0000000000000000;
	fma.rn.f64 	%fd324, %fd26, %fd292, 0d0000000000000000;
	fma.rn.f64 	%fd325, %fd27, %fd295, %fd323;
	fma.rn.f64 	%fd326, %fd28, %fd296, %fd324;
	fma.rn.f64 	%fd327, %fd29, %fd299, %fd325;
	fma.rn.f64 	%fd328, %fd30, %fd300, %fd326;
	fma.rn.f64 	%fd329, %fd31, %fd303, %fd327;
	fma.rn.f64 	%fd330, %fd32, %fd304, %fd328;
	ld.global.nc.f64 	%fd331, [%rd9+-8];
	ld.global.nc.f64 	%fd332, [%rd9+-72];
	sub.f64 	%fd333, %fd329, %fd330;
	mul.f64 	%fd334, %fd333, %fd331;
	add.f64 	%fd335, %fd329, %fd330;
	mul.f64 	%fd671, %fd335, %fd332;
	fma.rn.f64 	%fd336, %fd33, %fd291, 0d0000000000000000;
	fma.rn.f64 	%fd337, %fd34, %fd292, 0d0000000000000000;
	fma.rn.f64 	%fd338, %fd35, %fd295, %fd336;
	fma.rn.f64 	%fd339, %fd36, %fd296, %fd337;
	ld.const.f64 	%fd340, [const_oddDofToQuad+80];
	fma.rn.f64 	%fd341, %fd340, %fd299, %fd338;
	ld.const.f64 	%fd342, [const_evenDofToQuad+80];
	fma.rn.f64 	%fd343, %fd342, %fd300, %fd339;
	ld.const.f64 	%fd344, [const_oddDofToQuad+88];
	fma.rn.f64 	%fd345, %fd344, %fd303, %fd341;
	ld.const.f64 	%fd346, [const_evenDofToQuad+88];
	fma.rn.f64 	%fd347, %fd346, %fd304, %fd343;
	ld.global.nc.f64 	%fd348, [%rd9+-16];
	ld.global.nc.f64 	%fd349, [%rd9+-64];
	sub.f64 	%fd350, %fd345, %fd347;
	mul.f64 	%fd351, %fd350, %fd348;
	add.f64 	%fd352, %fd345, %fd347;
	mul.f64 	%fd670, %fd352, %fd349;
	ld.const.f64 	%fd353, [const_oddDofToQuad+96];
	fma.rn.f64 	%fd354, %fd353, %fd291, 0d0000000000000000;
	fma.rn.f64 	%fd355, %fd42, %fd292, 0d0000000000000000;
	ld.const.f64 	%fd356, [const_oddDofToQuad+104];
	fma.rn.f64 	%fd357, %fd356, %fd295, %fd354;
	ld.const.f64 	%fd358, [const_evenDofToQuad+104];
	fma.rn.f64 	%fd359, %fd358, %fd296, %fd355;
	ld.const.f64 	%fd360, [const_oddDofToQuad+112];
	fma.rn.f64 	%fd361, %fd360, %fd299, %fd357;
	fma.rn.f64 	%fd362, %fd664, %fd300, %fd359;
	fma.rn.f64 	%fd363, %fd663, %fd303, %fd361;
	fma.rn.f64 	%fd364, %fd662, %fd304, %fd362;
	ld.global.nc.f64 	%fd365, [%rd9+-24];
	ld.global.nc.f64 	%fd366, [%rd9+-56];
	sub.f64 	%fd367, %fd363, %fd364;
	mul.f64 	%fd665, %fd367, %fd365;
	add.f64 	%fd368, %fd363, %fd364;
	mul.f64 	%fd669, %fd368, %fd366;
	fma.rn.f64 	%fd369, %fd661, %fd291, 0d0000000000000000;
	fma.rn.f64 	%fd370, %fd660, %fd292, 0d0000000000000000;
	fma.rn.f64 	%fd371, %fd659, %fd295, %fd369;
	fma.rn.f64 	%fd372, %fd658, %fd296, %fd370;
	fma.rn.f64 	%fd373, %fd657, %fd299, %fd371;
	fma.rn.f64 	%fd374, %fd656, %fd300, %fd372;
	fma.rn.f64 	%fd375, %fd655, %fd303, %fd373;
	fma.rn.f64 	%fd376, %fd654, %fd304, %fd374;
	ld.global.nc.f64 	%fd377, [%rd9+-32];
	ld.global.nc.f64 	%fd378, [%rd9+-48];
	sub.f64 	%fd379, %fd375, %fd376;
	mul.f64 	%fd666, %fd379, %fd377;
	add.f64 	%fd380, %fd375, %fd376;
	mul.f64 	%fd668, %fd380, %fd378;
	fma.rn.f64 	%fd381, %fd653, %fd291, 0d0000000000000000;
	fma.rn.f64 	%fd382, %fd652, %fd292, 0d0000000000000000;
	fma.rn.f64 	%fd383, %fd651, %fd295, %fd381;
	fma.rn.f64 	%fd384, %fd650, %fd296, %fd382;
	fma.rn.f64 	%fd385, %fd649, %fd299, %fd383;
	fma.rn.f64 	%fd386, %fd648, %fd300, %fd384;
	fma.rn.f64 	%fd387, %fd647, %fd303, %fd385;
	fma.rn.f64 	%fd388, %fd646, %fd304, %fd386;
	ld.global.nc.f64 	%fd389, [%rd9+-40];
	add.f64 	%fd390, %fd387, %fd388;
	mul.f64 	%fd667, %fd390, %fd389;
	bar.sync 	0;
	add.f64 	%fd391, %fd672, %fd320;
	sub.f64 	%fd392, %fd672, %fd320;
	add.f64 	%fd393, %fd671, %fd334;
	sub.f64 	%fd394, %fd671, %fd334;
	add.f64 	%fd395, %fd670, %fd351;
	sub.f64 	%fd396, %fd670, %fd351;
	add.f64 	%fd397, %fd669, %fd665;
	sub.f64 	%fd398, %fd669, %fd665;
	add.f64 	%fd399, %fd668, %fd666;
	sub.f64 	%fd400, %fd668, %fd666;
	add.f64 	%fd401, %fd667, %fd667;
	sub.f64 	%fd402, %fd667, %fd667;
	mul.f64 	%fd403, %fd401, 0d3FE0000000000000;
	fma.rn.f64 	%fd404, %fd305, %fd391, 0d0000000000000000;
	fma.rn.f64 	%fd405, %fd307, %fd392, 0d0000000000000000;
	fma.rn.f64 	%fd406, %fd322, %fd393, %fd404;
	fma.rn.f64 	%fd407, %fd26, %fd394, %fd405;
	fma.rn.f64 	%fd408, %fd33, %fd395, %fd406;
	fma.rn.f64 	%fd409, %fd34, %fd396, %fd407;
	fma.rn.f64 	%fd410, %fd353, %fd397, %fd408;
	fma.rn.f64 	%fd411, %fd42, %fd398, %fd409;
	fma.rn.f64 	%fd412, %fd661, %fd399, %fd410;
	fma.rn.f64 	%fd413, %fd660, %fd400, %fd411;
	fma.rn.f64 	%fd414, %fd653, %fd403, %fd412;
	fma.rn.f64 	%fd415, %fd652, %fd402, %fd413;
	sub.f64 	%fd416, %fd414, %fd415;
	st.shared.f64 	[%r24+56], %fd416;
	add.f64 	%fd417, %fd414, %fd415;
	st.shared.f64 	[%r24], %fd417;
	fma.rn.f64 	%fd418, %fd19, %fd391, 0d0000000000000000;
	fma.rn.f64 	%fd419, %fd20, %fd392, 0d0000000000000000;
	fma.rn.f64 	%fd420, %fd27, %fd393, %fd418;
	fma.rn.f64 	%fd421, %fd28, %fd394, %fd419;
	fma.rn.f64 	%fd422, %fd35, %fd395, %fd420;
	fma.rn.f64 	%fd423, %fd36, %fd396, %fd421;
	fma.rn.f64 	%fd424, %fd356, %fd397, %fd422;
	fma.rn.f64 	%fd425, %fd358, %fd398, %fd423;
	fma.rn.f64 	%fd426, %fd659, %fd399, %fd424;
	fma.rn.f64 	%fd427, %fd658, %fd400, %fd425;
	fma.rn.f64 	%fd428, %fd651, %fd403, %fd426;
	fma.rn.f64 	%fd429, %fd650, %fd402, %fd427;
	sub.f64 	%fd430, %fd428, %fd429;
	st.shared.f64 	[%r24+48], %fd430;
	add.f64 	%fd431, %fd428, %fd429;
	st.shared.f64 	[%r24+8], %fd431;
	fma.rn.f64 	%fd432, %fd21, %fd391, 0d0000000000000000;
	fma.rn.f64 	%fd433, %fd22, %fd392, 0d0000000000000000;
	fma.rn.f64 	%fd434, %fd29, %fd393, %fd432;
	fma.rn.f64 	%fd435, %fd30, %fd394, %fd433;
	fma.rn.f64 	%fd436, %fd340, %fd395, %fd434;
	fma.rn.f64 	%fd437, %fd342, %fd396, %fd435;
	fma.rn.f64 	%fd438, %fd360, %fd397, %fd436;
	fma.rn.f64 	%fd439, %fd664, %fd398, %fd437;
	fma.rn.f64 	%fd440, %fd657, %fd399, %fd438;
	fma.rn.f64 	%fd441, %fd656, %fd400, %fd439;
	fma.rn.f64 	%fd442, %fd649, %fd403, %fd440;
	fma.rn.f64 	%fd443, %fd648, %fd402, %fd441;
	sub.f64 	%fd444, %fd442, %fd443;
	st.shared.f64 	[%r24+40], %fd444;
	add.f64 	%fd445, %fd442, %fd443;
	st.shared.f64 	[%r24+16], %fd445;
	fma.rn.f64 	%fd446, %fd313, %fd391, 0d0000000000000000;
	fma.rn.f64 	%fd447, %fd315, %fd392, 0d0000000000000000;
	fma.rn.f64 	%fd448, %fd31, %fd393, %fd446;
	fma.rn.f64 	%fd449, %fd32, %fd394, %fd447;
	fma.rn.f64 	%fd450, %fd344, %fd395, %fd448;
	fma.rn.f64 	%fd451, %fd346, %fd396, %fd449;
	fma.rn.f64 	%fd452, %fd663, %fd397, %fd450;
	fma.rn.f64 	%fd453, %fd662, %fd398, %fd451;
	fma.rn.f64 	%fd454, %fd655, %fd399, %fd452;
	fma.rn.f64 	%fd455, %fd654, %fd400, %fd453;
	fma.rn.f64 	%fd456, %fd647, %fd403, %fd454;
	fma.rn.f64 	%fd457, %fd646, %fd402, %fd455;
	sub.f64 	%fd458, %fd456, %fd457;
	st.shared.f64 	[%r24+32], %fd458;
	add.f64 	%fd459, %fd456, %fd457;
	st.shared.f64 	[%r24+24], %fd459;
	bar.sync 	0;
	@%p7 bra 	$L__BB201_9;
	mov.u32 	%r30, %tid.y;
	mov.u32 	%r31, _ZZ32massMatrixMultiplyConstantKernelILi8ELi11ELi1EEviPKdS1_S1_S1_PdE6s_tmp1;
	mad.lo.s32 	%r32, %r30, 10648, %r31;
	shr.u32 	%r33, %r11, 3;
	mad.lo.s32 	%r34, %r33, 88, %r32;
	mad.lo.s32 	%r35, %r33, 880, %r34;
	shl.b32 	%r36, %r11, 3;
	and.b32  	%r37, %r36, 56;
	add.s32 	%r38, %r35, %r37;
	ld.shared.f64 	%fd460, [%r38];
	ld.shared.f64 	%fd461, [%r38+880];
	add.f64 	%fd462, %fd460, %fd461;
	sub.f64 	%fd463, %fd460, %fd461;
	ld.shared.f64 	%fd464, [%r38+88];
	ld.shared.f64 	%fd465, [%r38+792];
	add.f64 	%fd466, %fd464, %fd465;
	sub.f64 	%fd467, %fd464, %fd465;
	ld.shared.f64 	%fd468, [%r38+176];
	ld.shared.f64 	%fd469, [%r38+704];
	add.f64 	%fd470, %fd468, %fd469;
	sub.f64 	%fd471, %fd468, %fd469;
	ld.shared.f64 	%fd472, [%r38+264];
	ld.shared.f64 	%fd473, [%r38+616];
	add.f64 	%fd474, %fd472, %fd473;
	sub.f64 	%fd475, %fd472, %fd473;
	ld.shared.f64 	%fd476, [%r38+352];
	ld.shared.f64 	%fd477, [%r38+528];
	add.f64 	%fd478, %fd476, %fd477;
	sub.f64 	%fd479, %fd476, %fd477;
	ld.shared.f64 	%fd480, [%r38+440];
	add.f64 	%fd481, %fd480, %fd480;
	sub.f64 	%fd482, %fd480, %fd480;
	mul.f64 	%fd483, %fd481, 0d3FE0000000000000;
	fma.rn.f64 	%fd485, %fd305, %fd462, 0d0000000000000000;
	ld.const.f64 	%fd486, [const_evenDofToQuad];
	fma.rn.f64 	%fd487, %fd486, %fd463, 0d0000000000000000;
	ld.const.f64 	%fd488, [const_oddDofToQuad+32];
	fma.rn.f64 	%fd489, %fd488, %fd466, %fd485;
	fma.rn.f64 	%fd490, %fd26, %fd467, %fd487;
	fma.rn.f64 	%fd491, %fd33, %fd470, %fd489;
	fma.rn.f64 	%fd492, %fd34, %fd471, %fd490;
	ld.const.f64 	%fd493, [const_oddDofToQuad+96];
	fma.rn.f64 	%fd494, %fd493, %fd474, %fd491;
	fma.rn.f64 	%fd495, %fd42, %fd475, %fd492;
	fma.rn.f64 	%fd496, %fd661, %fd478, %fd494;
	fma.rn.f64 	%fd497, %fd660, %fd479, %fd495;
	fma.rn.f64 	%fd498, %fd653, %fd483, %fd496;
	fma.rn.f64 	%fd499, %fd652, %fd482, %fd497;
	sub.f64 	%fd500, %fd498, %fd499;
	st.shared.f64 	[%r38+616], %fd500;
	add.f64 	%fd501, %fd498, %fd499;
	st.shared.f64 	[%r38], %fd501;
	fma.rn.f64 	%fd502, %fd19, %fd462, 0d0000000000000000;
	fma.rn.f64 	%fd503, %fd20, %fd463, 0d0000000000000000;
	fma.rn.f64 	%fd504, %fd27, %fd466, %fd502;
	fma.rn.f64 	%fd505, %fd28, %fd467, %fd503;
	fma.rn.f64 	%fd506, %fd35, %fd470, %fd504;
	fma.rn.f64 	%fd507, %fd36, %fd471, %fd505;
	ld.const.f64 	%fd508, [const_oddDofToQuad+104];
	fma.rn.f64 	%fd509, %fd508, %fd474, %fd506;
	ld.const.f64 	%fd510, [const_evenDofToQuad+104];
	fma.rn.f64 	%fd511, %fd510, %fd475, %fd507;
	fma.rn.f64 	%fd512, %fd659, %fd478, %fd509;
	fma.rn.f64 	%fd513, %fd658, %fd479, %fd511;
	fma.rn.f64 	%fd514, %fd651, %fd483, %fd512;
	fma.rn.f64 	%fd515, %fd650, %fd482, %fd513;
	sub.f64 	%fd516, %fd514, %fd515;
	st.shared.f64 	[%r38+528], %fd516;
	add.f64 	%fd517, %fd514, %fd515;
	st.shared.f64 	[%r38+88], %fd517;
	fma.rn.f64 	%fd518, %fd21, %fd462, 0d0000000000000000;
	fma.rn.f64 	%fd519, %fd22, %fd463, 0d0000000000000000;
	fma.rn.f64 	%fd520, %fd29, %fd466, %fd518;
	fma.rn.f64 	%fd521, %fd30, %fd467, %fd519;
	ld.const.f64 	%fd522, [const_oddDofToQuad+80];
	fma.rn.f64 	%fd523, %fd522, %fd470, %fd520;
	ld.const.f64 	%fd524, [const_evenDofToQuad+80];
	fma.rn.f64 	%fd525, %fd524, %fd471, %fd521;
	ld.const.f64 	%fd526, [const_oddDofToQuad+112];
	fma.rn.f64 	%fd527, %fd526, %fd474, %fd523;
	fma.rn.f64 	%fd528, %fd664, %fd475, %fd525;
	fma.rn.f64 	%fd529, %fd657, %fd478, %fd527;
	fma.rn.f64 	%fd530, %fd656, %fd479, %fd528;
	fma.rn.f64 	%fd531, %fd649, %fd483, %fd529;
	fma.rn.f64 	%fd532, %fd648, %fd482, %fd530;
	sub.f64 	%fd533, %fd531, %fd532;
	st.shared.f64 	[%r38+440], %fd533;
	add.f64 	%fd534, %fd531, %fd532;
	st.shared.f64 	[%r38+176], %fd534;
	ld.const.f64 	%fd535, [const_oddDofToQuad+24];
	fma.rn.f64 	%fd536, %fd535, %fd462, 0d0000000000000000;
	ld.const.f64 	%fd537, [const_evenDofToQuad+24];
	fma.rn.f64 	%fd538, %fd537, %fd463, 0d0000000000000000;
	fma.rn.f64 	%fd539, %fd31, %fd466, %fd536;
	fma.rn.f64 	%fd540, %fd32, %fd467, %fd538;
	ld.const.f64 	%fd541, [const_oddDofToQuad+88];
	fma.rn.f64 	%fd542, %fd541, %fd470, %fd539;
	ld.const.f64 	%fd543, [const_evenDofToQuad+88];
	fma.rn.f64 	%fd544, %fd543, %fd471, %fd540;
	fma.rn.f64 	%fd545, %fd663, %fd474, %fd542;
	fma.rn.f64 	%fd546, %fd662, %fd475, %fd544;
	fma.rn.f64 	%fd547, %fd655, %fd478, %fd545;
	fma.rn.f64 	%fd548, %fd654, %fd479, %fd546;
	fma.rn.f64 	%fd549, %fd647, %fd483, %fd547;
	fma.rn.f64 	%fd550, %fd646, %fd482, %fd548;
	sub.f64 	%fd551, %fd549, %fd550;
	st.shared.f64 	[%r38+352], %fd551;
	add.f64 	%fd552, %fd549, %fd550;
	st.shared.f64 	[%r38+264], %fd552;
$L__BB201_9:
	setp.gt.u32 	%p8, %r11, 63;
	bar.sync 	0;
	@%p8 bra 	$L__BB201_11;
	mov.u32 	%r39, %tid.y;
	mov.u32 	%r40, _ZZ32massMatrixMultiplyConstantKernelILi8ELi11ELi1EEviPKdS1_S1_S1_PdE6s_tmp1;
	mad.lo.s32 	%r41, %r39, 10648, %r40;
	shr.u32 	%r42, %r11, 3;
	mad.lo.s32 	%r43, %r42, 88, %r41;
	shl.b32 	%r44, %r11, 3;
	and.b32  	%r45, %r44, 56;
	add.s32 	%r46, %r43, %r45;
	ld.shared.f64 	%fd553, [%r46];
	ld.shared.f64 	%fd554, [%r46+9680];
	add.f64 	%fd555, %fd553, %fd554;
	sub.f64 	%fd556, %fd553, %fd554;
	ld.shared.f64 	%fd557, [%r46+968];
	ld.shared.f64 	%fd558, [%r46+8712];
	add.f64 	%fd559, %fd557, %fd558;
	sub.f64 	%fd560, %fd557, %fd558;
	ld.shared.f64 	%fd561, [%r46+1936];
	ld.shared.f64 	%fd562, [%r46+7744];
	add.f64 	%fd563, %fd561, %fd562;
	sub.f64 	%fd564, %fd561, %fd562;
	ld.shared.f64 	%fd565, [%r46+2904];
	ld.shared.f64 	%fd566, [%r46+6776];
	add.f64 	%fd567, %fd565, %fd566;
	sub.f64 	%fd568, %fd565, %fd566;
	ld.shared.f64 	%fd569, [%r46+3872];
	ld.shared.f64 	%fd570, [%r46+5808];
	add.f64 	%fd571, %fd569, %fd570;
	sub.f64 	%fd572, %fd569, %fd570;
	ld.shared.f64 	%fd573, [%r46+4840];
	add.f64 	%fd574, %fd573, %fd573;
	sub.f64 	%fd575, %fd573, %fd573;
	mul.f64 	%fd576, %fd574, 0d3FE0000000000000;
	fma.rn.f64 	%fd578, %fd305, %fd555, 0d0000000000000000;
	fma.rn.f64 	%fd580, %fd307, %fd556, 0d0000000000000000;
	fma.rn.f64 	%fd582, %fd322, %fd559, %fd578;
	fma.rn.f64 	%fd583, %fd26, %fd560, %fd580;
	fma.rn.f64 	%fd584, %fd33, %fd563, %fd582;
	fma.rn.f64 	%fd585, %fd34, %fd564, %fd583;
	fma.rn.f64 	%fd587, %fd353, %fd567, %fd584;
	fma.rn.f64 	%fd588, %fd42, %fd568, %fd585;
	fma.rn.f64 	%fd589, %fd661, %fd571, %fd587;
	fma.rn.f64 	%fd590, %fd660, %fd572, %fd588;
	fma.rn.f64 	%fd591, %fd653, %fd576, %fd589;
	fma.rn.f64 	%fd592, %fd652, %fd575, %fd590;
	sub.f64 	%fd665, %fd591, %fd592;
	add.f64 	%fd672, %fd591, %fd592;
	fma.rn.f64 	%fd593, %fd19, %fd555, 0d0000000000000000;
	fma.rn.f64 	%fd594, %fd20, %fd556, 0d0000000000000000;
	fma.rn.f64 	%fd595, %fd27, %fd559, %fd593;
	fma.rn.f64 	%fd596, %fd28, %fd560, %fd594;
	fma.rn.f64 	%fd597, %fd35, %fd563, %fd595;
	fma.rn.f64 	%fd598, %fd36, %fd564, %fd596;
	ld.const.f64 	%fd599, [const_oddDofToQuad+104];
	fma.rn.f64 	%fd600, %fd599, %fd567, %fd597;
	ld.const.f64 	%fd601, [const_evenDofToQuad+104];
	fma.rn.f64 	%fd602, %fd601, %fd568, %fd598;
	fma.rn.f64 	%fd603, %fd659, %fd571, %fd600;
	fma.rn.f64 	%fd604, %fd658, %fd572, %fd602;
	fma.rn.f64 	%fd605, %fd651, %fd576, %fd603;
	fma.rn.f64 	%fd606, %fd650, %fd575, %fd604;
	sub.f64 	%fd666, %fd605, %fd606;
	add.f64 	%fd671, %fd605, %fd606;
	fma.rn.f64 	%fd607, %fd21, %fd555, 0d0000000000000000;
	fma.rn.f64 	%fd608, %fd22, %fd556, 0d0000000000000000;
	fma.rn.f64 	%fd609, %fd29, %fd559, %fd607;
	fma.rn.f64 	%fd610, %fd30, %fd560, %fd608;
	ld.const.f64 	%fd611, [const_oddDofToQuad+80];
	fma.rn.f64 	%fd612, %fd611, %fd563, %fd609;
	ld.const.f64 	%fd613, [const_evenDofToQuad+80];
	fma.rn.f64 	%fd614, %fd613, %fd564, %fd610;
	ld.const.f64 	%fd615, [const_oddDofToQuad+112];
	fma.rn.f64 	%fd616, %fd615, %fd567, %fd612;
	fma.rn.f64 	%fd617, %fd664, %fd568, %fd614;
	fma.rn.f64 	%fd618, %fd657, %fd571, %fd616;
	fma.rn.f64 	%fd619, %fd656, %fd572, %fd617;
	fma.rn.f64 	%fd620, %fd649, %fd576, %fd618;
	fma.rn.f64 	%fd621, %fd648, %fd575, %fd619;
	sub.f64 	%fd667, %fd620, %fd621;
	add.f64 	%fd670, %fd620, %fd621;
	ld.const.f64 	%fd622, [const_oddDofToQuad+24];
	fma.rn.f64 	%fd623, %fd622, %fd555, 0d0000000000000000;
	ld.const.f64 	%fd624, [const_evenDofToQuad+24];
	fma.rn.f64 	%fd625, %fd624, %fd556, 0d0000000000000000;
	fma.rn.f64 	%fd626, %fd31, %fd559, %fd623;
	fma.rn.f64 	%fd627, %fd32, %fd560, %fd625;
	ld.const.f64 	%fd628, [const_oddDofToQuad+88];
	fma.rn.f64 	%fd629, %fd628, %fd563, %fd626;
	ld.const.f64 	%fd630, [const_evenDofToQuad+88];
	fma.rn.f64 	%fd631, %fd630, %fd564, %fd627;
	fma.rn.f64 	%fd632, %fd663, %fd567, %fd629;
	fma.rn.f64 	%fd633, %fd662, %fd568, %fd631;
	fma.rn.f64 	%fd634, %fd655, %fd571, %fd632;
	fma.rn.f64 	%fd635, %fd654, %fd572, %fd633;
	fma.rn.f64 	%fd636, %fd647, %fd576, %fd634;
	fma.rn.f64 	%fd637, %fd646, %fd575, %fd635;
	sub.f64 	%fd668, %fd636, %fd637;
	add.f64 	%fd669, %fd636, %fd637;
$L__BB201_11:
	bar.sync 	0;
	@%p4 bra 	$L__BB201_13;
	ld.param.u64 	%rd14, [_Z32massMatrixMultiplyConstantKernelILi8ELi11ELi1EEviPKdS1_S1_S1_Pd_param_5];
	and.b32  	%r47, %r11, 63;
	shl.b32 	%r48, %r3, 9;
	or.b32  	%r49, %r47, %r48;
	cvta.to.global.u64 	%rd10, %rd14;
	mul.wide.s32 	%rd11, %r49, 8;
	add.s64 	%rd12, %rd10, %rd11;
	st.global.f64 	[%rd12], %fd672;
	st.global.f64 	[%rd12+512], %fd671;
	st.global.f64 	[%rd12+1024], %fd670;
	st.global.f64 	[%rd12+1536], %fd669;
	st.global.f64 	[%rd12+2048], %fd668;
	st.global.f64 	[%rd12+2560], %fd667;
	st.global.f64 	[%rd12+3072], %fd666;
	st.global.f64 	[%rd12+3584], %fd665;
$L__BB201_13:
	ret;

}
	// .globl	_Z30massMatrixMultiplySharedKernelILi8ELi11ELi1EEviPKdS1_S1_S1_Pd
.visible .entry _Z30massMatrixMultiplySharedKernelILi8ELi11ELi1EEviPKdS1_S1_S1_Pd(
	.param .u32 _Z30massMatrixMultiplySharedKernelILi8ELi11ELi1EEviPKdS1_S1_S1_Pd_param_0,
	.param .u64 .ptr .align 1 _Z30massMatrixMultiplySharedKernelILi8ELi11ELi1EEviPKdS1_S1_S1_Pd_param_1,
	.param .u64 .ptr .align 1 _Z30massMatrixMultiplySharedKernelILi8ELi11ELi1EEviPKdS1_S1_S1_Pd_param_2,
	.param .u64 .ptr .align 1 _Z30massMatrixMultiplySharedKernelILi8ELi11ELi1EEviPKdS1_S1_S1_Pd_param_3,
	.param .u64 .ptr .align 1 _Z30massMatrixMultiplySharedKernelILi8ELi11ELi1EEviPKdS1_S1_S1_Pd_param_4,
	.param .u64 .ptr .align 1 _Z30massMatrixMultiplySharedKernelILi8ELi11ELi1EEviPKdS1_S1_S1_Pd_param_5
)
{
	.reg .pred 	%p<13>;
	.reg .b16 	%rs<5>;
	.reg .b32 	%r<68>;
	.reg .b64 	%rd<22>;
	.reg .b64 	%fd<636>;
	// demoted variable
	.shared .align 8 .b8 _ZZ30massMatrixMultiplySharedKernelILi8ELi11ELi1EEviPKdS1_S1_S1_PdE6s_tmp1[10648];
	// demoted variable
	.shared .align 8 .b8 _ZZ30massMatrixMultiplySharedKernelILi8ELi11ELi1EEviPKdS1_S1_S1_PdE14s_oddDofToQuad[192];
	// demoted variable
	.shared .align 8 .b8 _ZZ30massMatrixMultiplySharedKernelILi8ELi11ELi1EEviPKdS1_S1_S1_PdE15s_evenDofToQuad[192];
	ld.param.u32 	%r9, [_Z30massMatrixMultiplySharedKernelILi8ELi11ELi1EEviPKdS1_S1_S1_Pd_param_0];
	ld.param.u64 	%rd2, [_Z30massMatrixMultiplySharedKernelILi8ELi11ELi1EEviPKdS1_S1_S1_Pd_param_2];
	ld.param.u64 	%rd3, [_Z30massMatrixMultiplySharedKernelILi8ELi11ELi1EEviPKdS1_S1_S1_Pd_param_3];
	ld.param.u64 	%rd4, [_Z30massMatrixMultiplySharedKernelILi8ELi11ELi1EEviPKdS1_S1_S1_Pd_param_4];
	mov.u32 	%r10, %tid.x;
	mov.u32 	%r2, %tid.y;
	mov.u32 	%r11, %ctaid.x;
	add.s32 	%r3, %r11, %r2;
	and.b32  	%r4, %r10, 7;
	setp.lt.s32 	%p2, %r3, %r9;
	setp.lt.u32 	%p3, %r10, 64;
	and.pred  	%p1, %p2, %p3;
	not.pred 	%p4, %p1;
	@%p4 bra 	$L__BB202_2;
	cvta.to.global.u64 	%rd6, %rd4;
	and.b32  	%r12, %r10, 56;
	or.b32  	%r13, %r4, %r12;
	shl.b32 	%r14, %r3, 9;
	or.b32  	%r15, %r13, %r14;
	mul.wide.s32 	%rd7, %r15, 8;
	add.s64 	%rd8, %rd6, %rd7;
	ld.global.nc.f64 	%fd608, [%rd8];
	ld.global.nc.f64 	%fd607, [%rd8+512];
	ld.global.nc.f64 	%fd606, [%rd8+1024];
	ld.global.nc.f64 	%fd605, [%rd8+1536];
	ld.global.nc.f64 	%fd604, [%rd8+2048];
	ld.global.nc.f64 	%fd603, [%rd8+2560];
	ld.global.nc.f64 	%fd602, [%rd8+3072];
	ld.global.nc.f64 	%fd601, [%rd8+3584];
$L__BB202_2:
	setp.ne.s32 	%p5, %r2, 0;
	setp.gt.u32 	%p6, %r10, 23;
	or.pred  	%p7, %p5, %p6;
	@%p7 bra 	$L__BB202_4;
	cvta.to.global.u64 	%rd9, %rd2;
	mul.wide.u32 	%rd10, %r10, 8;
	add.s64 	%rd11, %rd9, %rd10;
	ld.global.nc.f64 	%fd128, [%rd11];
	shl.b32 	%r16, %r10, 3;
	mov.u32 	%r17, _ZZ30massMatrixMultiplySharedKernelILi8ELi11ELi1EEviPKdS1_S1_S1_PdE14s_oddDofToQuad;
	add.s32 	%r18, %r17, %r16;
	st.shared.f64 	[%r18], %fd128;
	cvta.to.global.u64 	%rd12, %rd3;
	add.s64 	%rd13, %rd12, %rd10;
	ld.global.nc.f64 	%fd129, [%rd13];
	mov.u32 	%r19, _ZZ30massMatrixMultiplySharedKernelILi8ELi11ELi1EEviPKdS1_S1_S1_PdE15s_evenDofToQuad;
	add.s32 	%r20, %r19, %r16;
	st.shared.f64 	[%r20], %fd129;
$L__BB202_4:
	setp.gt.u32 	%p8, %r10, 63;
	bar.sync 	0;
	ld.shared.f64 	%fd17, [_ZZ30massMatrixMultiplySharedKernelILi8ELi11ELi1EEviPKdS1_S1_S1_PdE14s_oddDofToQuad];
	ld.shared.f64 	%fd18, [_ZZ30massMatrixMultiplySharedKernelILi8ELi11ELi1EEviPKdS1_S1_S1_PdE15s_evenDofToQuad];
	ld.shared.f64 	%fd19, [_ZZ30massMatrixMultiplySharedKernelILi8ELi11ELi1EEviPKdS1_S1_S1_PdE14s_oddDofToQuad+8];
	ld.shared.f64 	%fd20, [_ZZ30massMatrixMultiplySharedKernelILi8ELi11ELi1EEviPKdS1_S1_S1_PdE15s_evenDofToQuad+8];
	ld.shared.f64 	%fd21, [_ZZ30massMatrixMultiplySharedKernelILi8ELi11ELi1EEviPKdS1_S1_S1_PdE14s_oddDofToQuad+16];
	ld.shared.f64 	%fd22, [_ZZ30massMatrixMultiplySharedKernelILi8ELi11ELi1EEviPKdS1_S1_S1_PdE15s_evenDofToQuad+16];
	ld.shared.f64 	%fd23, [_ZZ30massMatrixMultiplySharedKernelILi8ELi11ELi1EEviPKdS1_S1_S1_PdE14s_oddDofToQuad+24];
	ld.shared.f64 	%fd24, [_ZZ30massMatrixMultiplySharedKernelILi8ELi11ELi1EEviPKdS1_S1_S1_PdE15s_evenDofToQuad+24];
	ld.shared.f64 	%fd25, [_ZZ30massMatrixMultiplySharedKernelILi8ELi11ELi1EEviPKdS1_S1_S1_PdE14s_oddDofToQuad+32];
	ld.shared.f64 	%fd26, [_ZZ30massMatrixMultiplySharedKernelILi8ELi11ELi1EEviPKdS1_S1_S1_PdE15s_evenDofToQuad+32];
	ld.shared.f64 	%fd27, [_ZZ30massMatrixMultiplySharedKernelILi8ELi11ELi1EEviPKdS1_S1_S1_PdE14s_oddDofToQuad+40];
	ld.shared.f64 	%fd28, [_ZZ30massMatrixMultiplySharedKernelILi8ELi11ELi1EEviPKdS1_S1_S1_PdE15s_evenDofToQuad+40];
	ld.shared.f64 	%fd29, [_ZZ30massMatrixMultiplySharedKernelILi8ELi11ELi1EEviPKdS1_S1_S1_PdE14s_oddDofToQuad+48];
	ld.shared.f64 	%fd30, [_ZZ30massMatrixMultiplySharedKernelILi8ELi11ELi1EEviPKdS1_S1_S1_PdE15s_evenDofToQuad+48];
	ld.shared.f64 	%fd31, [_ZZ30massMatrixMultiplySharedKernelILi8ELi11ELi1EEviPKdS1_S1_S1_PdE14s_oddDofToQuad+56];
	ld.shared.f64 	%fd32, [_ZZ30massMatrixMultiplySharedKernelILi8ELi11ELi1EEviPKdS1_S1_S1_PdE15s_evenDofToQuad+56];
	ld.shared.f64 	%fd33, [_ZZ30massMatrixMultiplySharedKernelILi8ELi11ELi1EEviPKdS1_S1_S1_PdE14s_oddDofToQuad+64];
	ld.shared.f64 	%fd34, [_ZZ30massMatrixMultiplySharedKernelILi8ELi11ELi1EEviPKdS1_S1_S1_PdE15s_evenDofToQuad+64];
	ld.shared.f64 	%fd35, [_ZZ30massMatrixMultiplySharedKernelILi8ELi11ELi1EEviPKdS1_S1_S1_PdE14s_oddDofToQuad+72];
	ld.shared.f64 	%fd36, [_ZZ30massMatrixMultiplySharedKernelILi8ELi11ELi1EEviPKdS1_S1_S1_PdE15s_evenDofToQuad+72];
	ld.shared.f64 	%fd37, [_ZZ30massMatrixMultiplySharedKernelILi8ELi11ELi1EEviPKdS1_S1_S1_PdE14s_oddDofToQuad+80];
	ld.shared.f64 	%fd38, [_ZZ30massMatrixMultiplySharedKernelILi8ELi11ELi1EEviPKdS1_S1_S1_PdE15s_evenDofToQuad+80];
	ld.shared.f64 	%fd39, [_ZZ30massMatrixMultiplySharedKernelILi8ELi11ELi1EEviPKdS1_S1_S1_PdE14s_oddDofToQuad+88];
	ld.shared.f64 	%fd40, [_ZZ30massMatrixMultiplySharedKernelILi8ELi11ELi1EEviPKdS1_S1_S1_PdE15s_evenDofToQuad+88];
	ld.shared.f64 	%fd41, [_ZZ30massMatrixMultiplySharedKernelILi8ELi11ELi1EEviPKdS1_S1_S1_PdE14s_oddDofToQuad+96];
	ld.shared.f64 	%fd42, [_ZZ30massMatrixMultiplySharedKernelILi8ELi11ELi1EEviPKdS1_S1_S1_PdE15s_evenDofToQuad+96];
	ld.shared.f64 	%fd43, [_ZZ30massMatrixMultiplySharedKernelILi8ELi11ELi1EEviPKdS1_S1_S1_PdE14s_oddDofToQuad+104];
	ld.shared.f64 	%fd44, [_ZZ30massMatrixMultiplySharedKernelILi8ELi11ELi1EEviPKdS1_S1_S1_PdE15s_evenDofToQuad+104];
	ld.shared.f64 	%fd45, [_ZZ30massMatrixMultiplySharedKernelILi8ELi11ELi1EEviPKdS1_S1_S1_PdE14s_oddDofToQuad+112];
	mov.u32 	%r21, _ZZ30massMatrixMultiplySharedKernelILi8ELi11ELi1EEviPKdS1_S1_S1_PdE6s_tmp1;
	mad.lo.s32 	%r22, %r2, 10648, %r21;
	shr.u32 	%r5, %r10, 3;
	mad.lo.s32 	%r6, %r5, 88, %r22;
	shl.b32 	%r23, %r4, 3;
	add.s32 	%r7, %r6, %r23;
	@%p8 bra 	$L__BB202_6;
	add.f64 	%fd130, %fd608, %fd601;
	sub.f64 	%fd131, %fd608, %fd601;
	add.f64 	%fd132, %fd607, %fd602;
	sub.f64 	%fd133, %fd607, %fd602;
	add.f64 	%fd134, %fd606, %fd603;
	sub.f64 	%fd135, %fd606, %fd603;
	add.f64 	%fd136, %fd605, %fd604;
	sub.f64 	%fd137, %fd605, %fd604;
	fma.rn.f64 	%fd138, %fd17, %fd130, 0d0000000000000000;
	fma.rn.f64 	%fd139, %fd18, %fd131, 0d0000000000000000;
	fma.rn.f64 	%fd140, %fd19, %fd132, %fd138;
	fma.rn.f64 	%fd141, %fd20, %fd133, %fd139;
	fma.rn.f64 	%fd142, %fd21, %fd134, %fd140;
	fma.rn.f64 	%fd143, %fd22, %fd135, %fd141;
	fma.rn.f64 	%fd144, %fd23, %fd136, %fd142;
	fma.rn.f64 	%fd145, %fd24, %fd137, %fd143;
	sub.f64 	%fd146, %fd144, %fd145;
	st.shared.f64 	[%r7+9680], %fd146;
	add.f64 	%fd147, %fd145, %fd144;
	st.shared.f64 	[%r7], %fd147;
	fma.rn.f64 	%fd148, %fd25, %fd130, 0d0000000000000000;
	fma.rn.f64 	%fd149, %fd26, %fd131, 0d0000000000000000;
	fma.rn.f64 	%fd150, %fd27, %fd132, %fd148;
	fma.rn.f64 	%fd151, %fd28, %fd133, %fd149;
	fma.rn.f64 	%fd152, %fd29, %fd134, %fd150;
	fma.rn.f64 	%fd153, %fd30, %fd135, %fd151;
	fma.rn.f64 	%fd154, %fd31, %fd136, %fd152;
	fma.rn.f64 	%fd155, %fd32, %fd137, %fd153;
	sub.f64 	%fd156, %fd154, %fd155;
	st.shared.f64 	[%r7+8712], %fd156;
	add.f64 	%fd157, %fd155, %fd154;
	st.shared.f64 	[%r7+968], %fd157;
	fma.rn.f64 	%fd158, %fd33, %fd130, 0d0000000000000000;
	fma.rn.f64 	%fd159, %fd34, %fd131, 0d0000000000000000;
	fma.rn.f64 	%fd160, %fd35, %fd132, %fd158;
	fma.rn.f64 	%fd161, %fd36, %fd133, %fd159;
	fma.rn.f64 	%fd162, %fd37, %fd134, %fd160;
	fma.rn.f64 	%fd163, %fd38, %fd135, %fd161;
	fma.rn.f64 	%fd164, %fd39, %fd136, %fd162;
	fma.rn.f64 	%fd165, %fd40, %fd137, %fd163;
	sub.f64 	%fd166, %fd164, %fd165;
	st.shared.f64 	[%r7+7744], %fd166;
	add.f64 	%fd167, %fd165, %fd164;
	st.shared.f64 	[%r7+1936], %fd167;
	fma.rn.f64 	%fd168, %fd41, %fd130, 0d0000000000000000;
	fma.rn.f64 	%fd169, %fd42, %fd131, 0d0000000000000000;
	fma.rn.f64 	%fd170, %fd43, %fd132, %fd168;
	fma.rn.f64 	%fd171, %fd44, %fd133, %fd169;
	fma.rn.f64 	%fd172, %fd45, %fd134, %fd170;
	ld.shared.f64 	%fd173, [_ZZ30massMatrixMultiplySharedKernelILi8ELi11ELi1EEviPKdS1_S1_S1_PdE15s_evenDofToQuad+112];
	fma.rn.f64 	%fd174, %fd173, %fd135, %fd171;
	ld.shared.f64 	%fd175, [_ZZ30massMatrixMultiplySharedKernelILi8ELi11ELi1EEviPKdS1_S1_S1_PdE14s_oddDofToQuad+120];
	fma.rn.f64 	%fd176, %fd175, %fd136, %fd172;
	ld.shared.f64 	%fd177, [_ZZ30massMatrixMultiplySharedKernelILi8ELi11ELi1EEviPKdS1_S1_S1_PdE15s_evenDofToQuad+120];
	fma.rn.f64 	%fd178, %fd177, %fd137, %fd174;
	sub.f64 	%fd179, %fd176, %fd178;
	st.shared.f64 	[%r7+6776], %fd179;
	add.f64 	%fd180, %fd178, %fd176;
	st.shared.f64 	[%r7+2904], %fd180;
	ld.shared.f64 	%fd181, [_ZZ30massMatrixMultiplySharedKernelILi8ELi11ELi1EEviPKdS1_S1_S1_PdE14s_oddDofToQuad+128];
	fma.rn.f64 	%fd182, %fd181, %fd130, 0d0000000000000000;
	ld.shared.f64 	%fd183, [_ZZ30massMatrixMultiplySharedKernelILi8ELi11ELi1EEviPKdS1_S1_S1_PdE15s_evenDofToQuad+128];
	fma.rn.f64 	%fd184, %fd183, %fd131, 0d0000000000000000;
	ld.shared.f64 	%fd185, [_ZZ30massMatrixMultiplySharedKernelILi8ELi11ELi1EEviPKdS1_S1_S1_PdE14s_oddDofToQuad+136];
	fma.rn.f64 	%fd186, %fd185, %fd132, %fd182;
	ld.shared.f64 	%fd187, [_ZZ30massMatrixMultiplySharedKernelILi8ELi11ELi1EEviPKdS1_S1_S1_PdE15s_evenDofToQuad+136];
	fma.rn.f64 	%fd188, %fd187, %fd133, %fd184;
	ld.shared.f64 	%fd189, [_ZZ30massMatrixMultiplySharedKernelILi8ELi11ELi1EEviPKdS1_S1_S1_PdE14s_oddDofToQuad+144];
	fma.rn.f64 	%fd190, %fd189, %fd134, %fd186;
	ld.shared.f64 	%fd191, [_ZZ30massMatrixMultiplySharedKernelILi8ELi11ELi1EEviPKdS1_S1_S1_PdE15s_evenDofToQuad+144];
	fma.rn.f64 	%fd192, %fd191, %fd135, %fd188;
	ld.shared.f64 	%fd193, [_ZZ30massMatrixMultiplySharedKernelILi8ELi11ELi1EEviPKdS1_S1_S1_PdE14s_oddDofToQuad+152];
	fma.rn.f64 	%fd194, %fd193, %fd136, %fd190;
	ld.shared.f64 	%fd195, [_ZZ30massMatrixMultiplySharedKernelILi8ELi11ELi1EEviPKdS1_S1_S1_PdE15s_evenDofToQuad+152];
	fma.rn.f64 	%fd196, %fd195, %fd137, %fd192;
	sub.f64 	%fd197, %fd194, %fd196;
	st.shared.f64 	[%r7+5808], %fd197;
	add.f64 	%fd198, %fd196, %fd194;
	st.shared.f64 	[%r7+3872], %fd198;
	ld.shared.f64 	%fd199, [_ZZ30massMatrixMultiplySharedKernelILi8ELi11ELi1EEviPKdS1_S1_S1_PdE14s_oddDofToQuad+160];
	fma.rn.f64 	%fd200, %fd199, %fd130, 0d0000000000000000;
	ld.shared.f64 	%fd201, [_ZZ30massMatrixMultiplySharedKernelILi8ELi11ELi1EEviPKdS1_S1_S1_PdE15s_evenDofToQuad+160];
	fma.rn.f64 	%fd202, %fd201, %fd131, 0d0000000000000000;
	ld.shared.f64 	%fd203, [_ZZ30massMatrixMultiplySharedKernelILi8ELi11ELi1EEviPKdS1_S1_S1_PdE14s_oddDofToQuad+168];
	fma.rn.f64 	%fd204, %fd203, %fd132, %fd200;
	ld.shared.f64 	%fd205, [_ZZ30massMatrixMultiplySharedKernelILi8ELi11ELi1EEviPKdS1_S1_S1_PdE15s_evenDofToQuad+168];
	fma.rn.f64 	%fd206, %fd205, %fd133, %fd202;
	ld.shared.f64 	%fd207, [_ZZ30massMatrixMultiplySharedKernelILi8ELi11ELi1EEviPKdS1_S1_S1_PdE14s_oddDofToQuad+176];
	fma.rn.f64 	%fd208, %fd207, %fd134, %fd204;
	ld.shared.f64 	%fd209, [_ZZ30massMatrixMultiplySharedKernelILi8ELi11ELi1EEviPKdS1_S1_S1_PdE15s_evenDofToQuad+176];
	fma.rn.f64 	%fd210, %fd209, %fd135, %fd206;
	ld.shared.f64 	%fd211, [_ZZ30massMatrixMultiplySharedKernelILi8ELi11ELi1EEviPKdS1_S1_S1_PdE14s_oddDofToQuad+184];
	fma.rn.f64 	%fd212, %fd211, %fd136, %fd208;
	ld.shared.f64 	%fd213, [_ZZ30massMatrixMultiplySharedKernelILi8ELi11ELi1EEviPKdS1_S1_S1_PdE15s_evenDofToQuad+184];
	fma.rn.f64 	%fd214, %fd213, %fd137, %fd210;
	add.f64 	%fd215, %fd214, %fd212;
	st.shared.f64 	[%r7+4840], %fd215;
$L__BB202_6:
	bar.sync 	0;
	setp.lt.u32 	%p9, %r10, 88;
	mad.lo.s32 	%r24, %r5, 880, %r6;
	add.s32 	%r8, %r24, %r23;
	@%p9 bra 	$L__BB202_8;
	ld.shared.f64 	%fd627, [_ZZ30massMatrixMultiplySharedKernelILi8ELi11ELi1EEviPKdS1_S1_S1_PdE15s_evenDofToQuad+112];
	ld.shared.f64 	%fd626, [_ZZ30massMatrixMultiplySharedKernelILi8ELi11ELi1EEviPKdS1_S1_S1_PdE14s_oddDofToQuad+120];
	ld.shared.f64 	%fd625, [_ZZ30massMatrixMultiplySharedKernelILi8ELi11ELi1EEviPKdS1_S1_S1_PdE15s_evenDofToQuad+120];
	ld.shared.f64 	%fd624, [_ZZ30massMatrixMultiplySharedKernelILi8ELi11ELi1EEviPKdS1_S1_S1_PdE14s_oddDofToQuad+128];
	ld.shared.f64 	%fd623, [_ZZ30massMatrixMultiplySharedKernelILi8ELi11ELi1EEviPKdS1_S1_S1_PdE15s_evenDofToQuad+128];
	ld.shared.f64 	%fd622, [_ZZ30massMatrixMultiplySharedKernelILi8ELi11ELi1EEviPKdS1_S1_S1_PdE14s_oddDofToQuad+136];
	ld.shared.f64 	%fd621, [_ZZ30massMatrixMultiplySharedKernelILi8ELi11ELi1EEviPKdS1_S1_S1_PdE15s_evenDofToQuad+136];
	ld.shared.f64 	%fd620, [_ZZ30massMatrixMultiplySharedKernelILi8ELi11ELi1EEviPKdS1_S1_S1_PdE14s_oddDofToQuad+144];
	ld.shared.f64 	%fd619, [_ZZ30massMatrixMultiplySharedKernelILi8ELi11ELi1EEviPKdS1_S1_S1_PdE15s_evenDofToQuad+144];
	ld.shared.f64 	%fd618, [_ZZ30massMatrixMultiplySharedKernelILi8ELi11ELi1EEviPKdS1_S1_S1_PdE14s_oddDofToQuad+152];
	ld.shared.f64 	%fd617, [_ZZ30massMatrixMultiplySharedKernelILi8ELi11ELi1EEviPKdS1_S1_S1_PdE15s_evenDofToQuad+152];
	ld.shared.f64 	%fd616, [_ZZ30massMatrixMultiplySharedKernelILi8ELi11ELi1EEviPKdS1_S1_S1_PdE14s_oddDofToQuad+160];
	ld.shared.f64 	%fd615, [_ZZ30massMatrixMultiplySharedKernelILi8ELi11ELi1EEviPKdS1_S1_S1_PdE15s_evenDofToQuad+160];
	ld.shared.f64 	%fd614, [_ZZ30massMatrixMultiplySharedKernelILi8ELi11ELi1EEviPKdS1_S1_S1_PdE14s_oddDofToQuad+168];
	ld.shared.f64 	%fd613, [_ZZ30massMatrixMultiplySharedKernelILi8ELi11ELi1EEviPKdS1_S1_S1_PdE15s_evenDofToQuad+168];
	ld.shared.f64 	%fd612, [_ZZ30massMatrixMultiplySharedKernelILi8ELi11ELi1EEviPKdS1_S1_S1_PdE14s_oddDofToQuad+176];
	ld.shared.f64 	%fd611, [_ZZ30massMatrixMultiplySharedKernelILi8ELi11ELi1EEviPKdS1_S1_S1_PdE15s_evenDofToQuad+176];
	ld.shared.f64 	%fd610, [_ZZ30massMatrixMultiplySharedKernelILi8ELi11ELi1EEviPKdS1_S1_S1_PdE14s_oddDofToQuad+184];
	ld.shared.f64 	%fd609, [_ZZ30massMatrixMultiplySharedKernelILi8ELi11ELi1EEviPKdS1_S1_S1_PdE15s_evenDofToQuad+184];
	bra.uni 	$L__BB202_9;
$L__BB202_8:
	ld.shared.f64 	%fd216, [%r8];
	ld.shared.f64 	%fd217, [%r8+616];
	add.f64 	%fd218, %fd216, %fd217;
	sub.f64 	%fd219, %fd216, %fd217;
	ld.shared.f64 	%fd220, [%r8+88];
	ld.shared.f64 	%fd221, [%r8+528];
	add.f64 	%fd222, %fd220, %fd221;
	sub.f64 	%fd223, %fd220, %fd221;
	ld.shared.f64 	%fd224, [%r8+176];
	ld.shared.f64 	%fd225, [%r8+440];
	add.f64 	%fd226, %fd224, %fd225;
	sub.f64 	%fd227, %fd224, %fd225;
	ld.shared.f64 	%fd228, [%r8+264];
	ld.shared.f64 	%fd229, [%r8+352];
	add.f64 	%fd230, %fd228, %fd229;
	sub.f64 	%fd231, %fd228, %fd229;
	fma.rn.f64 	%fd232, %fd17, %fd218, 0d0000000000000000;
	fma.rn.f64 	%fd233, %fd18, %fd219, 0d0000000000000000;
	fma.rn.f64 	%fd234, %fd19, %fd222, %fd232;
	fma.rn.f64 	%fd235, %fd20, %fd223, %fd233;
	fma.rn.f64 	%fd236, %fd21, %fd226, %fd234;
	fma.rn.f64 	%fd237, %fd22, %fd227, %fd235;
	fma.rn.f64 	%fd238, %fd23, %fd230, %fd236;
	fma.rn.f64 	%fd239, %fd24, %fd231, %fd237;
	sub.f64 	%fd240, %fd238, %fd239;
	st.shared.f64 	[%r8+880], %fd240;
	add.f64 	%fd241, %fd239, %fd238;
	st.shared.f64 	[%r8], %fd241;
	fma.rn.f64 	%fd242, %fd25, %fd218, 0d0000000000000000;
	fma.rn.f64 	%fd243, %fd26, %fd219, 0d0000000000000000;
	fma.rn.f64 	%fd244, %fd27, %fd222, %fd242;
	fma.rn.f64 	%fd245, %fd28, %fd223, %fd243;
	fma.rn.f64 	%fd246, %fd29, %fd226, %fd244;
	fma.rn.f64 	%fd247, %fd30, %fd227, %fd245;
	fma.rn.f64 	%fd248, %fd31, %fd230, %fd246;
	fma.rn.f64 	%fd249, %fd32, %fd231, %fd247;
	sub.f64 	%fd250, %fd248, %fd249;
	st.shared.f64 	[%r8+792], %fd250;
	add.f64 	%fd251, %fd249, %fd248;
	st.shared.f64 	[%r8+88], %fd251;
	fma.rn.f64 	%fd252, %fd33, %fd218, 0d0000000000000000;
	fma.rn.f64 	%fd253, %fd34, %fd219, 0d0000000000000000;
	fma.rn.f64 	%fd254, %fd35, %fd222, %fd252;
	fma.rn.f64 	%fd255, %fd36, %fd223, %fd253;
	fma.rn.f64 	%fd256, %fd37, %fd226, %fd254;
	fma.rn.f64 	%fd257, %fd38, %fd227, %fd255;
	fma.rn.f64 	%fd258, %fd39, %fd230, %fd256;
	fma.rn.f64 	%fd259, %fd40, %fd231, %fd257;
	sub.f64 	%fd260, %fd258, %fd259;
	st.shared.f64 	[%r8+704], %fd260;
	add.f64 	%fd261, %fd259, %fd258;
	st.shared.f64 	[%r8+176], %fd261;
	fma.rn.f64 	%fd262, %fd41, %fd218, 0d0000000000000000;
	fma.rn.f64 	%fd263, %fd42, %fd219, 0d0000000000000000;
	fma.rn.f64 	%fd264, %fd43, %fd222, %fd262;
	fma.rn.f64 	%fd265, %fd44, %fd223, %fd263;
	fma.rn.f64 	%fd266, %fd45, %fd226, %fd264;
	ld.shared.f64 	%fd627, [_ZZ30massMatrixMultiplySharedKernelILi8ELi11ELi1EEviPKdS1_S1_S1_PdE15s_evenDofToQuad+112];
	fma.rn.f64 	%fd267, %fd627, %fd227, %fd265;
	ld.shared.f64 	%fd626, [_ZZ30massMatrixMultiplySharedKernelILi8ELi11ELi1EEviPKdS1_S1_S1_PdE14s_oddDofToQuad+120];
	fma.rn.f64 	%fd268, %fd626, %fd230, %fd266;
	ld.shared.f64 	%fd625, [_ZZ30massMatrixMultiplySharedKernelILi8ELi11ELi1EEviPKdS1_S1_S1_PdE15s_evenDofToQuad+120];
	fma.rn.f64 	%fd269, %fd625, %fd231, %fd267;
	sub.f64 	%fd270, %fd268, %fd269;
	st.shared.f64 	[%r8+616], %fd270;
	add.f64 	%fd271, %fd269, %fd268;
	st.shared.f64 	[%r8+264], %fd271;
	ld.shared.f64 	%fd624, [_ZZ30massMatrixMultiplySharedKernelILi8ELi11ELi1EEviPKdS1_S1_S1_PdE14s_oddDofToQuad+128];
	fma.rn.f64 	%fd272, %fd624, %fd218, 0d0000000000000000;
	ld.shared.f64 	%fd623, [_ZZ30massMatrixMultiplySharedKernelILi8ELi11ELi1EEviPKdS1_S1_S1_PdE15s_evenDofToQuad+128];
	fma.rn.f64 	%fd273, %fd623, %fd219, 0d0000000000000000;
	ld.shared.f64 	%fd622, [_ZZ30massMatrixMultiplySharedKernelILi8ELi11ELi1EEviPKdS1_S1_S1_PdE14s_oddDofToQuad+136];
	fma.rn.f64 	%fd274, %fd622, %fd222, %fd272;
	ld.shared.f64 	%fd621, [_ZZ30massMatrixMultiplySharedKernelILi8ELi11ELi1EEviPKdS1_S1_S1_PdE15s_evenDofToQuad+136];
	fma.rn.f64 	%fd275, %fd621, %fd223, %fd273;
	ld.shared.f64 	%fd620, [_ZZ30massMatrixMultiplySharedKernelILi8ELi11ELi1EEviPKdS1_S1_S1_PdE14s_oddDofToQuad+144];
	fma.rn.f64 	%fd276, %fd620, %fd226, %fd274;
	ld.shared.f64 	%fd619, [_ZZ30massMatrixMultiplySharedKernelILi8ELi11ELi1EEviPKdS1_S1_S1_PdE15s_evenDofToQuad+144];
	fma.rn.f64 	%fd277, %fd619, %fd227, %fd275;
	ld.shared.f64 	%fd618, [_ZZ30massMatrixMultiplySharedKernelILi8ELi11ELi1EEviPKdS1_S1_S1_PdE14s_oddDofToQuad+152];
	fma.rn.f64 	%fd278, %fd618, %fd230, %fd276;
	ld.shared.f64 	%fd617, [_ZZ30massMatrixMultiplySharedKernelILi8ELi11ELi1EEviPKdS1_S1_S1_PdE15s_evenDofToQuad+152];
	fma.rn.f64 	%fd279, %fd617, %fd231, %fd277;
	sub.f64 	%fd280, %fd278, %fd279;
	st.shared.f64 	[%r8+528], %fd280;
	add.f64 	%fd281, %fd279, %fd278;
	st.shared.f64 	[%r8+352], %fd281;
	ld.shared.f64 	%fd616, [_ZZ30massMatrixMultiplySharedKernelILi8ELi11ELi1EEviPKdS1_S1_S1_PdE14s_oddDofToQuad+160];
	fma.rn.f64 	%fd282, %fd616, %fd218, 0d0000000000000000;
	ld.shared.f64 	%fd615, [_ZZ30massMatrixMultiplySharedKernelILi8ELi11ELi1EEviPKdS1_S1_S1_PdE15s_evenDofToQuad+160];
	fma.rn.f64 	%fd283, %fd615, %fd219, 0d0000000000000000;
	ld.shared.f64 	%fd614, [_ZZ30massMatrixMultiplySharedKernelILi8ELi11ELi1EEviPKdS1_S1_S1_PdE14s_oddDofToQuad+168];
	fma.rn.f64 	%fd284, %fd614, %fd222, %fd282;
	ld.shared.f64 	%fd613, [_ZZ30massMatrixMultiplySharedKernelILi8ELi11ELi1EEviPKdS1_S1_S1_PdE15s_evenDofToQuad+168];
	fma.rn.f64 	%fd285, %fd613, %fd223, %fd283;
	ld.shared.f64 	%fd612, [_ZZ30massMatrixMultiplySharedKernelILi8ELi11ELi1EEviPKdS1_S1_S1_PdE14s_oddDofToQuad+176];
	fma.rn.f64 	%fd286, %fd612, %fd226, %fd284;
	ld.shared.f64 	%fd611, [_ZZ30massMatrixMultiplySharedKernelILi8ELi11ELi1EEviPKdS1_S1_S1_PdE15s_evenDofToQuad+176];
	fma.rn.f64 	%fd287, %fd611, %fd227, %fd285;
	ld.shared.f64 	%fd610, [_ZZ30massMatrixMultiplySharedKernelILi8ELi11ELi1EEviPKdS1_S1_S1_PdE14s_oddDofToQuad+184];
	fma.rn.f64 	%fd288, %fd610, %fd230, %fd286;
	ld.shared.f64 	%fd609, [_ZZ30massMatrixMultiplySharedKernelILi8ELi11ELi1EEviPKdS1_S1_S1_PdE15s_evenDofToQuad+184];
	fma.rn.f64 	%fd289, %fd609, %fd231, %fd287;
	add.f64 	%fd290, %fd289, %fd288;
	st.shared.f64 	[%r8+440], %fd290;
$L__BB202_9:
	ld.param.u64 	%rd20, [_Z30massMatrixMultiplySharedKernelILi8ELi11ELi1EEviPKdS1_S1_S1_Pd_param_1];
	mov.u32 	%r26, %tid.x;
	setp.gt.u32 	%p10, %r26, 87;
	bar.sync 	0;
	cvt.u16.u32 	%rs1, %r26;
	mul.hi.u16 	%rs2, %rs1, 5958;
	mul.lo.s16 	%rs3, %rs2, 11;
	sub.s16 	%rs4, %rs1, %rs3;
	mov.u32 	%r27, %tid.y;
	mov.u32 	%r28, _ZZ30massMatrixMultiplySharedKernelILi8ELi11ELi1EEviPKdS1_S1_S1_PdE6s_tmp1;
	mad.lo.s32 	%r29, %r27, 10648, %r28;
	mul.wide.u16 	%r30, %rs2, 968;
	add.s32 	%r31, %r29, %r30;
	mul.wide.u16 	%r32, %rs4, 88;
	add.s32 	%r33, %r31, %r32;
	ld.shared.f64 	%fd291, [%r33];
	ld.shared.f64 	%fd292, [%r33+56];
	add.f64 	%fd293, %fd291, %fd292;
	sub.f64 	%fd294, %fd291, %fd292;
	ld.shared.f64 	%fd295, [%r33+8];
	ld.shared.f64 	%fd296, [%r33+48];
	add.f64 	%fd297, %fd295, %fd296;
	sub.f64 	%fd298, %fd295, %fd296;
	ld.shared.f64 	%fd299, [%r33+16];
	ld.shared.f64 	%fd300, [%r33+40];
	add.f64 	%fd301, %fd299, %fd300;
	sub.f64 	%fd302, %fd299, %fd300;
	ld.shared.f64 	%fd303, [%r33+24];
	ld.shared.f64 	%fd304, [%r33+32];
	add.f64 	%fd305, %fd303, %fd304;
	sub.f64 	%fd306, %fd303, %fd304;
	mov.u32 	%r34, %ctaid.x;
	add.s32 	%r35, %r34, %r27;
	mov.b32 	%r36, {%rs4, %rs2};
	mov.b32 	%r37, 10;
	mov.b32 	%r38, 30987;
	dp2a.lo.u32.u32 	%r39, %r36, %r38, %r37;
	mad.lo.s32 	%r40, %r35, 1331, %r39;
	fma.rn.f64 	%fd307, %fd17, %fd293, 0d0000000000000000;
	fma.rn.f64 	%fd308, %fd18, %fd294, 0d0000000000000000;
	fma.rn.f64 	%fd309, %fd19, %fd297, %fd307;
	fma.rn.f64 	%fd310, %fd20, %fd298, %fd308;
	fma.rn.f64 	%fd311, %fd21, %fd301, %fd309;
	fma.rn.f64 	%fd312, %fd22, %fd302, %fd310;
	fma.rn.f64 	%fd313, %fd23, %fd305, %fd311;
	fma.rn.f64 	%fd314, %fd24, %fd306, %fd312;
	cvta.to.global.u64 	%rd14, %rd20;
	mul.wide.s32 	%rd15, %r40, 8;
	add.s64 	%rd16, %rd14, %rd15;
	ld.global.nc.f64 	%fd315, [%rd16];
	ld.global.nc.f64 	%fd316, [%rd16+-80];
	sub.f64 	%fd317, %fd313, %fd314;
	mul.f64 	%fd318, %fd317, %fd315;
	add.f64 	%fd319, %fd313, %fd314;
	mul.f64 	%fd635, %fd319, %fd316;
	fma.rn.f64 	%fd320, %fd25, %fd293, 0d0000000000000000;
	fma.rn.f64 	%fd321, %fd26, %fd294, 0d0000000000000000;
	fma.rn.f64 	%fd322, %fd27, %fd297, %fd320;
	fma.rn.f64 	%fd323, %fd28, %fd298, %fd321;
	fma.rn.f64 	%fd324, %fd29, %fd301, %fd322;
	fma.rn.f64 	%fd325, %fd30, %fd302, %fd323;
	fma.rn.f64 	%fd326, %fd31, %fd305, %fd324;
	fma.rn.f64 	%fd327, %fd32, %fd306, %fd325;
	ld.global.nc.f64 	%fd328, [%rd16+-8];
	ld.global.nc.f64 	%fd329, [%rd16+-72];
	sub.f64 	%fd330, %fd326, %fd327;
	mul.f64 	%fd331, %fd330, %fd328;
	add.f64 	%fd332, %fd326, %fd327;
	mul.f64 	%fd634, %fd332, %fd329;
	fma.rn.f64 	%fd333, %fd33, %fd293, 0d0000000000000000;
	fma.rn.f64 	%fd334, %fd34, %fd294, 0d0000000000000000;
	fma.rn.f64 	%fd335, %fd35, %fd297, %fd333;
	fma.rn.f64 	%fd336, %fd36, %fd298, %fd334;
	fma.rn.f64 	%fd337, %fd37, %fd301, %fd335;
	fma.rn.f64 	%fd338, %fd38, %fd302, %fd336;
	fma.rn.f64 	%fd339, %fd39, %fd305, %fd337;
	fma.rn.f64 	%fd340, %fd40, %fd306, %fd338;
	ld.global.nc.f64 	%fd341, [%rd16+-16];
	ld.global.nc.f64 	%fd342, [%rd16+-64];
	sub.f64 	%fd343, %fd339, %fd340;
	mul.f64 	%fd344, %fd343, %fd341;
	add.f64 	%fd345, %fd339, %fd340;
	mul.f64 	%fd633, %fd345, %fd342;
	fma.rn.f64 	%fd346, %fd41, %fd293, 0d0000000000000000;
	fma.rn.f64 	%fd347, %fd42, %fd294, 0d0000000000000000;
	fma.rn.f64 	%fd348, %fd43, %fd297, %fd346;
	fma.rn.f64 	%fd349, %fd44, %fd298, %fd347;
	fma.rn.f64 	%fd350, %fd45, %fd301, %fd348;
	fma.rn.f64 	%fd351, %fd627, %fd302, %fd349;
	fma.rn.f64 	%fd352, %fd626, %fd305, %fd350;
	fma.rn.f64 	%fd353, %fd625, %fd306, %fd351;
	ld.global.nc.f64 	%fd354, [%rd16+-24];
	ld.global.nc.f64 	%fd355, [%rd16+-56];
	sub.f64 	%fd356, %fd352, %fd353;
	mul.f64 	%fd628, %fd356, %fd354;
	add.f64 	%fd357, %fd352, %fd353;
	mul.f64 	%fd632, %fd357, %fd355;
	fma.rn.f64 	%fd358, %fd624, %fd293, 0d0000000000000000;
	fma.rn.f64 	%fd359, %fd623, %fd294, 0d0000000000000000;
	fma.rn.f64 	%fd360, %fd622, %fd297, %fd358;
	fma.rn.f64 	%fd361, %fd621, %fd298, %fd359;
	fma.rn.f64 	%fd362, %fd620, %fd301, %fd360;
	fma.rn.f64 	%fd363, %fd619, %fd302, %fd361;
	fma.rn.f64 	%fd364, %fd618, %fd305, %fd362;
	fma.rn.f64 	%fd365, %fd617, %fd306, %fd363;
	ld.global.nc.f64 	%fd366, [%rd16+-32];
	ld.global.nc.f64 	%fd367, [%rd16+-48];
	sub.f64 	%fd368, %fd364, %fd365;
	mul.f64 	%fd629, %fd368, %fd366;
	add.f64 	%fd369, %fd364, %fd365;
	mul.f64 	%fd631, %fd369, %fd367;
	fma.rn.f64 	%fd370, %fd616, %fd293, 0d0000000000000000;
	fma.rn.f64 	%fd371, %fd615, %fd294, 0d0000000000000000;
	fma.rn.f64 	%fd372, %fd614, %fd297, %fd370;
	fma.rn.f64 	%fd373, %fd613, %fd298, %fd371;
	fma.rn.f64 	%fd374, %fd612, %fd301, %fd372;
	fma.rn.f64 	%fd375, %fd611, %fd302, %fd373;
	fma.rn.f64 	%fd376, %fd610, %fd305, %fd374;
	fma.rn.f64 	%fd377, %fd609, %fd306, %fd375;
	ld.global.nc.f64 	%fd378, [%rd16+-40];
	add.f64 	%fd379, %fd376, %fd377;
	mul.f64 	%fd630, %fd379, %fd378;
	bar.sync 	0;
	add.f64 	%fd380, %fd635, %fd318;
	sub.f64 	%fd381, %fd635, %fd318;
	add.f64 	%fd382, %fd634, %fd331;
	sub.f64 	%fd383, %fd634, %fd331;
	add.f64 	%fd384, %fd633, %fd344;
	sub.f64 	%fd385, %fd633, %fd344;
	add.f64 	%fd386, %fd632, %fd628;
	sub.f64 	%fd387, %fd632, %fd628;
	add.f64 	%fd388, %fd631, %fd629;
	sub.f64 	%fd389, %fd631, %fd629;
	add.f64 	%fd390, %fd630, %fd630;
	sub.f64 	%fd391, %fd630, %fd630;
	mul.f64 	%fd392, %fd390, 0d3FE0000000000000;
	fma.rn.f64 	%fd393, %fd17, %fd380, 0d0000000000000000;
	fma.rn.f64 	%fd394, %fd18, %fd381, 0d0000000000000000;
	fma.rn.f64 	%fd395, %fd25, %fd382, %fd393;
	fma.rn.f64 	%fd396, %fd26, %fd383, %fd394;
	fma.rn.f64 	%fd397, %fd33, %fd384, %fd395;
	fma.rn.f64 	%fd398, %fd34, %fd385, %fd396;
	fma.rn.f64 	%fd399, %fd41, %fd386, %fd397;
	fma.rn.f64 	%fd400, %fd42, %fd387, %fd398;
	fma.rn.f64 	%fd401, %fd624, %fd388, %fd399;
	fma.rn.f64 	%fd402, %fd623, %fd389, %fd400;
	fma.rn.f64 	%fd403, %fd616, %fd392, %fd401;
	fma.rn.f64 	%fd404, %fd615, %fd391, %fd402;
	sub.f64 	%fd405, %fd403, %fd404;
	st.shared.f64 	[%r33+56], %fd405;
	add.f64 	%fd406, %fd403, %fd404;
	st.shared.f64 	[%r33], %fd406;
	fma.rn.f64 	%fd407, %fd19, %fd380, 0d0000000000000000;
	fma.rn.f64 	%fd408, %fd20, %fd381, 0d0000000000000000;
	fma.rn.f64 	%fd409, %fd27, %fd382, %fd407;
	fma.rn.f64 	%fd410, %fd28, %fd383, %fd408;
	fma.rn.f64 	%fd411, %fd35, %fd384, %fd409;
	fma.rn.f64 	%fd412, %fd36, %fd385, %fd410;
	fma.rn.f64 	%fd413, %fd43, %fd386, %fd411;
	fma.rn.f64 	%fd414, %fd44, %fd387, %fd412;
	fma.rn.f64 	%fd415, %fd622, %fd388, %fd413;
	fma.rn.f64 	%fd416, %fd621, %fd389, %fd414;
	fma.rn.f64 	%fd417, %fd614, %fd392, %fd415;
	fma.rn.f64 	%fd418, %fd613, %fd391, %fd416;
	sub.f64 	%fd419, %fd417, %fd418;
	st.shared.f64 	[%r33+48], %fd419;
	add.f64 	%fd420, %fd417, %fd418;
	st.shared.f64 	[%r33+8], %fd420;
	fma.rn.f64 	%fd421, %fd21, %fd380, 0d0000000000000000;
	fma.rn.f64 	%fd422, %fd22, %fd381, 0d0000000000000000;
	fma.rn.f64 	%fd423, %fd29, %fd382, %fd421;
	fma.rn.f64 	%fd424, %fd30, %fd383, %fd422;
	fma.rn.f64 	%fd425, %fd37, %fd384, %fd423;
	fma.rn.f64 	%fd426, %fd38, %fd385, %fd424;
	fma.rn.f64 	%fd427, %fd45, %fd386, %fd425;
	fma.rn.f64 	%fd428, %fd627, %fd387, %fd426;
	fma.rn.f64 	%fd429, %fd620, %fd388, %fd427;
	fma.rn.f64 	%fd430, %fd619, %fd389, %fd428;
	fma.rn.f64 	%fd431, %fd612, %fd392, %fd429;
	fma.rn.f64 	%fd432, %fd611, %fd391, %fd430;
	sub.f64 	%fd433, %fd431, %fd432;
	st.shared.f64 	[%r33+40], %fd433;
	add.f64 	%fd434, %fd431, %fd432;
	st.shared.f64 	[%r33+16], %fd434;
	fma.rn.f64 	%fd435, %fd23, %fd380, 0d0000000000000000;
	fma.rn.f64 	%fd436, %fd24, %fd381, 0d0000000000000000;
	fma.rn.f64 	%fd437, %fd31, %fd382, %fd435;
	fma.rn.f64 	%fd438, %fd32, %fd383, %fd436;
	fma.rn.f64 	%fd439, %fd39, %fd384, %fd437;
	fma.rn.f64 	%fd440, %fd40, %fd385, %fd438;
	fma.rn.f64 	%fd441, %fd626, %fd386, %fd439;
	fma.rn.f64 	%fd442, %fd625, %fd387, %fd440;
	fma.rn.f64 	%fd443, %fd618, %fd388, %fd441;
	fma.rn.f64 	%fd444, %fd617, %fd389, %fd442;
	fma.rn.f64 	%fd445, %fd610, %fd392, %fd443;
	fma.rn.f64 	%fd446, %fd609, %fd391, %fd444;
	sub.f64 	%fd447, %fd445, %fd446;
	st.shared.f64 	[%r33+32], %fd447;
	add.f64 	%fd448, %fd445, %fd446;
	st.shared.f64 	[%r33+24], %fd448;
	bar.sync 	0;
	@%p10 bra 	$L__BB202_11;
	mov.u32 	%r41, %tid.y;
	mov.u32 	%r42, _ZZ30massMatrixMultiplySharedKernelILi8ELi11ELi1EEviPKdS1_S1_S1_PdE6s_tmp1;
	mad.lo.s32 	%r43, %r41, 10648, %r42;
	mov.u32 	%r44, %tid.x;
	shr.u32 	%r45, %r44, 3;
	mad.lo.s32 	%r46, %r45, 88, %r43;
	mad.lo.s32 	%r47, %r45, 880, %r46;
	shl.b32 	%r48, %r44, 3;
	and.b32  	%r49, %r48, 56;
	add.s32 	%r50, %r47, %r49;
	ld.shared.f64 	%fd449, [%r50];
	ld.shared.f64 	%fd450, [%r50+880];
	add.f64 	%fd451, %fd449, %fd450;
	sub.f64 	%fd452, %fd449, %fd450;
	ld.shared.f64 	%fd453, [%r50+88];
	ld.shared.f64 	%fd454, [%r50+792];
	add.f64 	%fd455, %fd453, %fd454;
	sub.f64 	%fd456, %fd453, %fd454;
	ld.shared.f64 	%fd457, [%r50+176];
	ld.shared.f64 	%fd458, [%r50+704];
	add.f64 	%fd459, %fd457, %fd458;
	sub.f64 	%fd460, %fd457, %fd458;
	ld.shared.f64 	%fd461, [%r50+264];
	ld.shared.f64 	%fd462, [%r50+616];
	add.f64 	%fd463, %fd461, %fd462;
	sub.f64 	%fd464, %fd461, %fd462;
	ld.shared.f64 	%fd465, [%r50+352];
	ld.shared.f64 	%fd466, [%r50+528];
	add.f64 	%fd467, %fd465, %fd466;
	sub.f64 	%fd468, %fd465, %fd466;
	ld.shared.f64 	%fd469, [%r50+440];
	add.f64 	%fd470, %fd469, %fd469;
	sub.f64 	%fd471, %fd469, %fd469;
	mul.f64 	%fd472, %fd470, 0d3FE0000000000000;
	fma.rn.f64 	%fd473, %fd17, %fd451, 0d0000000000000000;
	fma.rn.f64 	%fd474, %fd18, %fd452, 0d0000000000000000;
	fma.rn.f64 	%fd475, %fd25, %fd455, %fd473;
	fma.rn.f64 	%fd476, %fd26, %fd456, %fd474;
	fma.rn.f64 	%fd477, %fd33, %fd459, %fd475;
	fma.rn.f64 	%fd478, %fd34, %fd460, %fd476;
	fma.rn.f64 	%fd479, %fd41, %fd463, %fd477;
	fma.rn.f64 	%fd480, %fd42, %fd464, %fd478;
	fma.rn.f64 	%fd481, %fd624, %fd467, %fd479;
	fma.rn.f64 	%fd482, %fd623, %fd468, %fd480;
	fma.rn.f64 	%fd483, %fd616, %fd472, %fd481;
	fma.rn.f64 	%fd484, %fd615, %fd471, %fd482;
	sub.f64 	%fd485, %fd483, %fd484;
	st.shared.f64 	[%r50+616], %fd485;
	add.f64 	%fd486, %fd483, %fd484;
	st.shared.f64 	[%r50], %fd486;
	fma.rn.f64 	%fd487, %fd19, %fd451, 0d0000000000000000;
	fma.rn.f64 	%fd488, %fd20, %fd452, 0d0000000000000000;
	fma.rn.f64 	%fd489, %fd27, %fd455, %fd487;
	fma.rn.f64 	%fd490, %fd28, %fd456, %fd488;
	fma.rn.f64 	%fd491, %fd35, %fd459, %fd489;
	fma.rn.f64 	%fd492, %fd36, %fd460, %fd490;
	fma.rn.f64 	%fd493, %fd43, %fd463, %fd491;
	fma.rn.f64 	%fd494, %fd44, %fd464, %fd492;
	fma.rn.f64 	%fd495, %fd622, %fd467, %fd493;
	fma.rn.f64 	%fd496, %fd621, %fd468, %fd494;
	fma.rn.f64 	%fd497, %fd614, %fd472, %fd495;
	fma.rn.f64 	%fd498, %fd613, %fd471, %fd496;
	sub.f64 	%fd499, %fd497, %fd498;
	st.shared.f64 	[%r50+528], %fd499;
	add.f64 	%fd500, %fd497, %fd498;
	st.shared.f64 	[%r50+88], %fd500;
	fma.rn.f64 	%fd501, %fd21, %fd451, 0d0000000000000000;
	fma.rn.f64 	%fd502, %fd22, %fd452, 0d0000000000000000;
	fma.rn.f64 	%fd503, %fd29, %fd455, %fd501;
	fma.rn.f64 	%fd504, %fd30, %fd456, %fd502;
	fma.rn.f64 	%fd505, %fd37, %fd459, %fd503;
	fma.rn.f64 	%fd506, %fd38, %fd460, %fd504;
	fma.rn.f64 	%fd507, %fd45, %fd463, %fd505;
	fma.rn.f64 	%fd508, %fd627, %fd464, %fd506;
	fma.rn.f64 	%fd509, %fd620, %fd467, %fd507;
	fma.rn.f64 	%fd510, %fd619, %fd468, %fd508;
	fma.rn.f64 	%fd511, %fd612, %fd472, %fd509;
	fma.rn.f64 	%fd512, %fd611, %fd471, %fd510;
	sub.f64 	%fd513, %fd511, %fd512;
	st.shared.f64 	[%r50+440], %fd513;
	add.f64 	%fd514, %fd511, %fd512;
	st.shared.f64 	[%r50+176], %fd514;
	fma.rn.f64 	%fd515, %fd23, %fd451, 0d0000000000000000;
	fma.rn.f64 	%fd516, %fd24, %fd452, 0d0000000000000000;
	fma.rn.f64 	%fd517, %fd31, %fd455, %fd515;
	fma.rn.f64 	%fd518, %fd32, %fd456, %fd516;
	fma.rn.f64 	%fd519, %fd39, %fd459, %fd517;
	fma.rn.f64 	%fd520, %fd40, %fd460, %fd518;
	fma.rn.f64 	%fd521, %fd626, %fd463, %fd519;
	fma.rn.f64 	%fd522, %fd625, %fd464, %fd520;
	fma.rn.f64 	%fd523, %fd618, %fd467, %fd521;
	fma.rn.f64 	%fd524, %fd617, %fd468, %fd522;
	fma.rn.f64 	%fd525, %fd610, %fd472, %fd523;
	fma.rn.f64 	%fd526, %fd609, %fd471, %fd524;
	sub.f64 	%fd527, %fd525, %fd526;
	st.shared.f64 	[%r50+352], %fd527;
	add.f64 	%fd528, %fd525, %fd526;
	st.shared.f64 	[%r50+264], %fd528;
$L__BB202_11:
	mov.u32 	%r51, %tid.x;
	setp.gt.u32 	%p11, %r51, 63;
	bar.sync 	0;
	@%p11 bra 	$L__BB202_13;
	mov.u32 	%r52, %tid.y;
	mov.u32 	%r53, _ZZ30massMatrixMultiplySharedKernelILi8ELi11ELi1EEviPKdS1_S1_S1_PdE6s_tmp1;
	mad.lo.s32 	%r54, %r52, 10648, %r53;
	shr.u32 	%r56, %r51, 3;
	mad.lo.s32 	%r57, %r56, 88, %r54;
	shl.b32 	%r58, %r51, 3;
	and.b32  	%r59, %r58, 56;
	add.s32 	%r60, %r57, %r59;
	ld.shared.f64 	%fd529, [%r60];
	ld.shared.f64 	%fd530, [%r60+9680];
	add.f64 	%fd531, %fd529, %fd530;
	sub.f64 	%fd532, %fd529, %fd530;
	ld.shared.f64 	%fd533, [%r60+968];
	ld.shared.f64 	%fd534, [%r60+8712];
	add.f64 	%fd535, %fd533, %fd534;
	sub.f64 	%fd536, %fd533, %fd534;
	ld.shared.f64 	%fd537, [%r60+1936];
	ld.shared.f64 	%fd538, [%r60+7744];
	add.f64 	%fd539, %fd537, %fd538;
	sub.f64 	%fd540, %fd537, %fd538;
	ld.shared.f64 	%fd541, [%r60+2904];
	ld.shared.f64 	%fd542, [%r60+6776];
	add.f64 	%fd543, %fd541, %fd542;
	sub.f64 	%fd544, %fd541, %fd542;
	ld.shared.f64 	%fd545, [%r60+3872];
	ld.shared.f64 	%fd546, [%r60+5808];
	add.f64 	%fd547, %fd545, %fd546;
	sub.f64 	%fd548, %fd545, %fd546;
	ld.shared.f64 	%fd549, [%r60+4840];
	add.f64 	%fd550, %fd549, %fd549;
	sub.f64 	%fd551, %fd549, %fd549;
	mul.f64 	%fd552, %fd550, 0d3FE0000000000000;
	fma.rn.f64 	%fd553, %fd17, %fd531, 0d0000000000000000;
	fma.rn.f64 	%fd554, %fd18, %fd532, 0d0000000000000000;
	fma.rn.f64 	%fd555, %fd25, %fd535, %fd553;
	fma.rn.f64 	%fd556, %fd26, %fd536, %fd554;
	fma.rn.f64 	%fd557, %fd33, %fd539, %fd555;
	fma.rn.f64 	%fd558, %fd34, %fd540, %fd556;
	fma.rn.f64 	%fd559, %fd41, %fd543, %fd557;
	fma.rn.f64 	%fd560, %fd42, %fd544, %fd558;
	fma.rn.f64 	%fd561, %fd624, %fd547, %fd559;
	fma.rn.f64 	%fd562, %fd623, %fd548, %fd560;
	fma.rn.f64 	%fd563, %fd616, %fd552, %fd561;
	fma.rn.f64 	%fd564, %fd615, %fd551, %fd562;
	sub.f64 	%fd628, %fd563, %fd564;
	add.f64 	%fd635, %fd563, %fd564;
	fma.rn.f64 	%fd565, %fd19, %fd531, 0d0000000000000000;
	fma.rn.f64 	%fd566, %fd20, %fd532, 0d0000000000000000;
	fma.rn.f64 	%fd567, %fd27, %fd535, %fd565;
	fma.rn.f64 	%fd568, %fd28, %fd536, %fd566;
	fma.rn.f64 	%fd569, %fd35, %fd539, %fd567;
	fma.rn.f64 	%fd570, %fd36, %fd540, %fd568;
	fma.rn.f64 	%fd571, %fd43, %fd543, %fd569;
	fma.rn.f64 	%fd572, %fd44, %fd544, %fd570;
	fma.rn.f64 	%fd573, %fd622, %fd547, %fd571;
	fma.rn.f64 	%fd574, %fd621, %fd548, %fd572;
	fma.rn.f64 	%fd575, %fd614, %fd552, %fd573;
	fma.rn.f64 	%fd576, %fd613, %fd551, %fd574;
	sub.f64 	%fd629, %fd575, %fd576;
	add.f64 	%fd634, %fd575, %fd576;
	fma.rn.f64 	%fd577, %fd21, %fd531, 0d0000000000000000;
	fma.rn.f64 	%fd578, %fd22, %fd532, 0d0000000000000000;
	fma.rn.f64 	%fd579, %fd29, %fd535, %fd577;
	fma.rn.f64 	%fd580, %fd30, %fd536, %fd578;
	fma.rn.f64 	%fd581, %fd37, %fd539, %fd579;
	fma.rn.f64 	%fd582, %fd38, %fd540, %fd580;
	fma.rn.f64 	%fd583, %fd45, %fd543, %fd581;
	fma.rn.f64 	%fd584, %fd627, %fd544, %fd582;
	fma.rn.f64 	%fd585, %fd620, %fd547, %fd583;
	fma.rn.f64 	%fd586, %fd619, %fd548, %fd584;
	fma.rn.f64 	%fd587, %fd612, %fd552, %fd585;
	fma.rn.f64 	%fd588, %fd611, %fd551, %fd586;
	sub.f64 	%fd630, %fd587, %fd588;
	add.f64 	%fd633, %fd587, %fd588;
	fma.rn.f64 	%fd589, %fd23, %fd531, 0d0000000000000000;
	fma.rn.f64 	%fd590, %fd24, %fd532, 0d0000000000000000;
	fma.rn.f64 	%fd591, %fd31, %fd535, %fd589;
	fma.rn.f64 	%fd592, %fd32, %fd536, %fd590;
	fma.rn.f64 	%fd593, %fd39, %fd539, %fd591;
	fma.rn.f64 	%fd594, %fd40, %fd540, %fd592;
	fma.rn.f64 	%fd595, %fd626, %fd543, %fd593;
	fma.rn.f64 	%fd596, %fd625, %fd544, %fd594;
	fma.rn.f64 	%fd597, %fd618, %fd547, %fd595;
	fma.rn.f64 	%fd598, %fd617, %fd548, %fd596;
	fma.rn.f64 	%fd599, %fd610, %fd552, %fd597;
	fma.rn.f64 	%fd600, %fd609, %fd551, %fd598;
	sub.f64 	%fd631, %fd599, %fd600;
	add.f64 	%fd632, %fd599, %fd600;
$L__BB202_13:
	bar.sync 	0;
	@%p4 bra 	$L__BB202_15;
	ld.param.u64 	%rd21, [_Z30massMatrixMultiplySharedKernelILi8ELi11ELi1EEviPKdS1_S1_S1_Pd_param_5];
	and.b32  	%r62, %r51, 63;
	mov.u32 	%r63, %ctaid.x;
	mov.u32 	%r64, %tid.y;
	add.s32 	%r65, %r63, %r64;
	shl.b32 	%r66, %r65, 9;
	or.b32  	%r67, %r62, %r66;
	cvta.to.global.u64 	%rd17, %rd21;
	mul.wide.s32 	%rd18, %r67, 8;
	add.s64 	%rd19, %rd17, %rd18;
	st.global.f64 	[%rd19], %fd635;
	st.global.f64 	[%rd19+512], %fd634;
	st.global.f64 	[%rd19+1024], %fd633;
	st.global.f64 	[%rd19+1536], %fd632;
	st.global.f64 	[%rd19+2048], %fd631;
	st.global.f64 	[%rd19+2560], %fd630;
	st.global.f64 	[%rd19+3072], %fd629;
	st.global.f64 	[%rd19+3584], %fd628;
$L__BB202_15:
	ret;

}
	// .globl	_Z30massMatrixMultiplyGlobalKernelILi8ELi11ELi1EEviPKdS1_S1_S1_Pd
.visible .entry _Z30massMatrixMultiplyGlobalKernelILi8ELi11ELi1EEviPKdS1_S1_S1_Pd(
	.param .u32 _Z30massMatrixMultiplyGlobalKernelILi8ELi11ELi1EEviPKdS1_S1_S1_Pd_param_0,
	.param .u64 .ptr .align 1 _Z30massMatrixMultiplyGlobalKernelILi8ELi11ELi1EEviPKdS1_S1_S1_Pd_param_1,
	.param .u64 .ptr .align 1 _Z30massMatrixMultiplyGlobalKernelILi8ELi11ELi1EEviPKdS1_S1_S1_Pd_param_2,
	.param .u64 .ptr .align 1 _Z30massMatrixMultiplyGlobalKernelILi8ELi11ELi1EEviPKdS1_S1_S1_Pd_param_3,
	.param .u64 .ptr .align 1 _Z30massMatrixMultiplyGlobalKernelILi8ELi11ELi1EEviPKdS1_S1_S1_Pd_param_4,
	.param .u64 .ptr .align 1 _Z30massMatrixMultiplyGlobalKernelILi8ELi11ELi1EEviPKdS1_S1_S1_Pd_param_5
)
{
	.reg .pred 	%p<10>;
	.reg .b16 	%rs<5>;
	.reg .b32 	%r<63>;
	.reg .b64 	%rd<23>;
	.reg .b64 	%fd<654>;
	// demoted variable
	.shared .align 8 .b8 _ZZ30massMatrixMultiplyGlobalKernelILi8ELi11ELi1EEviPKdS1_S1_S1_PdE6s_tmp1[10648];
	ld.param.u32 	%r9, [_Z30massMatrixMultiplyGlobalKernelILi8ELi11ELi1EEviPKdS1_S1_S1_Pd_param_0];
	ld.param.u64 	%rd4, [_Z30massMatrixMultiplyGlobalKernelILi8ELi11ELi1EEviPKdS1_S1_S1_Pd_param_2];
	ld.param.u64 	%rd5, [_Z30massMatrixMultiplyGlobalKernelILi8ELi11ELi1EEviPKdS1_S1_S1_Pd_param_3];
	ld.param.u64 	%rd6, [_Z30massMatrixMultiplyGlobalKernelILi8ELi11ELi1EEviPKdS1_S1_S1_Pd_param_4];
	cvta.to.global.u64 	%rd1, %rd5;
	cvta.to.global.u64 	%rd2, %rd4;
	mov.u32 	%r10, %tid.x;
	mov.u32 	%r2, %tid.y;
	mov.u32 	%r11, %ctaid.x;
	add.s32 	%r3, %r11, %r2;
	and.b32  	%r4, %r10, 7;
	setp.lt.s32 	%p2, %r3, %r9;
	setp.lt.u32 	%p3, %r10, 64;
	and.pred  	%p1, %p2, %p3;
	not.pred 	%p4, %p1;
	@%p4 bra 	$L__BB203_2;
	cvta.to.global.u64 	%rd8, %rd6;
	and.b32  	%r12, %r10, 56;
	or.b32  	%r13, %r4, %r12;
	shl.b32 	%r14, %r3, 9;
	or.b32  	%r15, %r13, %r14;
	mul.wide.s32 	%rd9, %r15, 8;
	add.s64 	%rd10, %rd8, %rd9;
	ld.global.nc.f64 	%fd645, [%rd10];
	ld.global.nc.f64 	%fd644, [%rd10+512];
	ld.global.nc.f64 	%fd643, [%rd10+1024];
	ld.global.nc.f64 	%fd642, [%rd10+1536];
	ld.global.nc.f64 	%fd641, [%rd10+2048];
	ld.global.nc.f64 	%fd640, [%rd10+2560];
	ld.global.nc.f64 	%fd639, [%rd10+3072];
	ld.global.nc.f64 	%fd638, [%rd10+3584];
$L__BB203_2:
	setp.gt.u32 	%p5, %r10, 63;
	bar.sync 	0;
	mov.u32 	%r16, _ZZ30massMatrixMultiplyGlobalKernelILi8ELi11ELi1EEviPKdS1_S1_S1_PdE6s_tmp1;
	mad.lo.s32 	%r17, %r2, 10648, %r16;
	shr.u32 	%r5, %r10, 3;
	mad.lo.s32 	%r6, %r5, 88, %r17;
	shl.b32 	%r18, %r4, 3;
	add.s32 	%r7, %r6, %r18;
	@%p5 bra 	$L__BB203_4;
	add.f64 	%fd90, %fd645, %fd638;
	sub.f64 	%fd91, %fd645, %fd638;
	add.f64 	%fd92, %fd644, %fd639;
	sub.f64 	%fd93, %fd644, %fd639;
	add.f64 	%fd94, %fd643, %fd640;
	sub.f64 	%fd95, %fd643, %fd640;
	add.f64 	%fd96, %fd642, %fd641;
	sub.f64 	%fd97, %fd642, %fd641;
	ld.global.nc.f64 	%fd98, [%rd2];
	fma.rn.f64 	%fd99, %fd98, %fd90, 0d0000000000000000;
	ld.global.nc.f64 	%fd100, [%rd1];
	fma.rn.f64 	%fd101, %fd100, %fd91, 0d0000000000000000;
	ld.global.nc.f64 	%fd102, [%rd2+8];
	fma.rn.f64 	%fd103, %fd102, %fd92, %fd99;
	ld.global.nc.f64 	%fd104, [%rd1+8];
	fma.rn.f64 	%fd105, %fd104, %fd93, %fd101;
	ld.global.nc.f64 	%fd106, [%rd2+16];
	fma.rn.f64 	%fd107, %fd106, %fd94, %fd103;
	ld.global.nc.f64 	%fd108, [%rd1+16];
	fma.rn.f64 	%fd109, %fd108, %fd95, %fd105;
	ld.global.nc.f64 	%fd110, [%rd2+24];
	fma.rn.f64 	%fd111, %fd110, %fd96, %fd107;
	ld.global.nc.f64 	%fd112, [%rd1+24];
	fma.rn.f64 	%fd113, %fd112, %fd97, %fd109;
	sub.f64 	%fd114, %fd111, %fd113;
	st.shared.f64 	[%r7+9680], %fd114;
	add.f64 	%fd115, %fd113, %fd111;
	st.shared.f64 	[%r7], %fd115;
	ld.global.nc.f64 	%fd116, [%rd2+32];
	fma.rn.f64 	%fd117, %fd116, %fd90, 0d0000000000000000;
	ld.global.nc.f64 	%fd118, [%rd1+32];
	fma.rn.f64 	%fd119, %fd118, %fd91, 0d0000000000000000;
	ld.global.nc.f64 	%fd120, [%rd2+40];
	fma.rn.f64 	%fd121, %fd120, %fd92, %fd117;
	ld.global.nc.f64 	%fd122, [%rd1+40];
	fma.rn.f64 	%fd123, %fd122, %fd93, %fd119;
	ld.global.nc.f64 	%fd124, [%rd2+48];
	fma.rn.f64 	%fd125, %fd124, %fd94, %fd121;
	ld.global.nc.f64 	%fd126, [%rd1+48];
	fma.rn.f64 	%fd127, %fd126, %fd95, %fd123;
	ld.global.nc.f64 	%fd128, [%rd2+56];
	fma.rn.f64 	%fd129, %fd128, %fd96, %fd125;
	ld.global.nc.f64 	%fd130, [%rd1+56];
	fma.rn.f64 	%fd131, %fd130, %fd97, %fd127;
	sub.f64 	%fd132, %fd129, %fd131;
	st.shared.f64 	[%r7+8712], %fd132;
	add.f64 	%fd133, %fd131, %fd129;
	st.shared.f64 	[%r7+968], %fd133;
	ld.global.nc.f64 	%fd134, [%rd2+64];
	fma.rn.f64 	%fd135, %fd134, %fd90, 0d0000000000000000;
	ld.global.nc.f64 	%fd136, [%rd1+64];
	fma.rn.f64 	%fd137, %fd136, %fd91, 0d0000000000000000;
	ld.global.nc.f64 	%fd138, [%rd2+72];
	fma.rn.f64 	%fd139, %fd138, %fd92, %fd135;
	ld.global.nc.f64 	%fd140, [%rd1+72];
	fma.rn.f64 	%fd141, %fd140, %fd93, %fd137;
	ld.global.nc.f64 	%fd142, [%rd2+80];
	fma.rn.f64 	%fd143, %fd142, %fd94, %fd139;
	ld.global.nc.f64 	%fd144, [%rd1+80];
	fma.rn.f64 	%fd145, %fd144, %fd95, %fd141;
	ld.global.nc.f64 	%fd146, [%rd2+88];
	fma.rn.f64 	%fd147, %fd146, %fd96, %fd143;
	ld.global.nc.f64 	%fd148, [%rd1+88];
	fma.rn.f64 	%fd149, %fd148, %fd97, %fd145;
	sub.f64 	%fd150, %fd147, %fd149;
	st.shared.f64 	[%r7+7744], %fd150;
	add.f64 	%fd151, %fd149, %fd147;
	st.shared.f64 	[%r7+1936], %fd151;
	ld.global.nc.f64 	%fd152, [%rd2+96];
	fma.rn.f64 	%fd153, %fd152, %fd90, 0d0000000000000000;
	ld.global.nc.f64 	%fd154, [%rd1+96];
	fma.rn.f64 	%fd155, %fd154, %fd91, 0d0000000000000000;
	ld.global.nc.f64 	%fd156, [%rd2+104];
	fma.rn.f64 	%fd157, %fd156, %fd92, %fd153;
	ld.global.nc.f64 	%fd158, [%rd1+104];
	fma.rn.f64 	%fd159, %fd158, %fd93, %fd155;
	ld.global.nc.f64 	%fd160, [%rd2+112];
	fma.rn.f64 	%fd161, %fd160, %fd94, %fd157;
	ld.global.nc.f64 	%fd162, [%rd1+112];
	fma.rn.f64 	%fd163, %fd162, %fd95, %fd159;
	ld.global.nc.f64 	%fd164, [%rd2+120];
	fma.rn.f64 	%fd165, %fd164, %fd96, %fd161;
	ld.global.nc.f64 	%fd166, [%rd1+120];
	fma.rn.f64 	%fd167, %fd166, %fd97, %fd163;
	sub.f64 	%fd168, %fd165, %fd167;
	st.shared.f64 	[%r7+6776], %fd168;
	add.f64 	%fd169, %fd167, %fd165;
	st.shared.f64 	[%r7+2904], %fd169;
	ld.global.nc.f64 	%fd170, [%rd2+128];
	fma.rn.f64 	%fd171, %fd170, %fd90, 0d0000000000000000;
	ld.global.nc.f64 	%fd172, [%rd1+128];
	fma.rn.f64 	%fd173, %fd172, %fd91, 0d0000000000000000;
	ld.global.nc.f64 	%fd174, [%rd2+136];
	fma.rn.f64 	%fd175, %fd174, %fd92, %fd171;
	ld.global.nc.f64 	%fd176, [%rd1+136];
	fma.rn.f64 	%fd177, %fd176, %fd93, %fd173;
	ld.global.nc.f64 	%fd178, [%rd2+144];
	fma.rn.f64 	%fd179, %fd178, %fd94, %fd175;
	ld.global.nc.f64 	%fd180, [%rd1+144];
	fma.rn.f64 	%fd181, %fd180, %fd95, %fd177;
	ld.global.nc.f64 	%fd182, [%rd2+152];
	fma.rn.f64 	%fd183, %fd182, %fd96, %fd179;
	ld.global.nc.f64 	%fd184, [%rd1+152];
	fma.rn.f64 	%fd185, %fd184, %fd97, %fd181;
	sub.f64 	%fd186, %fd183, %fd185;
	st.shared.f64 	[%r7+5808], %fd186;
	add.f64 	%fd187, %fd185, %fd183;
	st.shared.f64 	[%r7+3872], %fd187;
	ld.global.nc.f64 	%fd188, [%rd2+160];
	fma.rn.f64 	%fd189, %fd188, %fd90, 0d0000000000000000;
	ld.global.nc.f64 	%fd190, [%rd1+160];
	fma.rn.f64 	%fd191, %fd190, %fd91, 0d0000000000000000;
	ld.global.nc.f64 	%fd192, [%rd2+168];
	fma.rn.f64 	%fd193, %fd192, %fd92, %fd189;
	ld.global.nc.f64 	%fd194, [%rd1+168];
	fma.rn.f64 	%fd195, %fd194, %fd93, %fd191;
	ld.global.nc.f64 	%fd196, [%rd2+176];
	fma.rn.f64 	%fd197, %fd196, %fd94, %fd193;
	ld.global.nc.f64 	%fd198, [%rd1+176];
	fma.rn.f64 	%fd199, %fd198, %fd95, %fd195;
	ld.global.nc.f64 	%fd200, [%rd2+184];
	fma.rn.f64 	%fd201, %fd200, %fd96, %fd197;
	ld.global.nc.f64 	%fd202, [%rd1+184];
	fma.rn.f64 	%fd203, %fd202, %fd97, %fd199;
	add.f64 	%fd204, %fd203, %fd201;
	st.shared.f64 	[%r7+4840], %fd204;
$L__BB203_4:
	bar.sync 	0;
	setp.gt.u32 	%p6, %r10, 87;
	mad.lo.s32 	%r19, %r5, 880, %r6;
	add.s32 	%r8, %r19, %r18;
	@%p6 bra 	$L__BB203_6;
	ld.shared.f64 	%fd205, [%r8];
	ld.shared.f64 	%fd206, [%r8+616];
	add.f64 	%fd207, %fd205, %fd206;
	sub.f64 	%fd208, %fd205, %fd206;
	ld.shared.f64 	%fd209, [%r8+88];
	ld.shared.f64 	%fd210, [%r8+528];
	add.f64 	%fd211, %fd209, %fd210;
	sub.f64 	%fd212, %fd209, %fd210;
	ld.shared.f64 	%fd213, [%r8+176];
	ld.shared.f64 	%fd214, [%r8+440];
	add.f64 	%fd215, %fd213, %fd214;
	sub.f64 	%fd216, %fd213, %fd214;
	ld.shared.f64 	%fd217, [%r8+264];
	ld.shared.f64 	%fd218, [%r8+352];
	add.f64 	%fd219, %fd217, %fd218;
	sub.f64 	%fd220, %fd217, %fd218;
	ld.global.nc.f64 	%fd221, [%rd2];
	fma.rn.f64 	%fd222, %fd221, %fd207, 0d0000000000000000;
	ld.global.nc.f64 	%fd223, [%rd1];
	fma.rn.f64 	%fd224, %fd223, %fd208, 0d0000000000000000;
	ld.global.nc.f64 	%fd225, [%rd2+8];
	fma.rn.f64 	%fd226, %fd225, %fd211, %fd222;
	ld.global.nc.f64 	%fd227, [%rd1+8];
	fma.rn.f64 	%fd228, %fd227, %fd212, %fd224;
	ld.global.nc.f64 	%fd229, [%rd2+16];
	fma.rn.f64 	%fd230, %fd229, %fd215, %fd226;
	ld.global.nc.f64 	%fd231, [%rd1+16];
	fma.rn.f64 	%fd232, %fd231, %fd216, %fd228;
	ld.global.nc.f64 	%fd233, [%rd2+24];
	fma.rn.f64 	%fd234, %fd233, %fd219, %fd230;
	ld.global.nc.f64 	%fd235, [%rd1+24];
	fma.rn.f64 	%fd236, %fd235, %fd220, %fd232;
	sub.f64 	%fd237, %fd234, %fd236;
	st.shared.f64 	[%r8+880], %fd237;
	add.f64 	%fd238, %fd236, %fd234;
	st.shared.f64 	[%r8], %fd238;
	ld.global.nc.f64 	%fd239, [%rd2+32];
	fma.rn.f64 	%fd240, %fd239, %fd207, 0d0000000000000000;
	ld.global.nc.f64 	%fd241, [%rd1+32];
	fma.rn.f64 	%fd242, %fd241, %fd208, 0d0000000000000000;
	ld.global.nc.f64 	%fd243, [%rd2+40];
	fma.rn.f64 	%fd244, %fd243, %fd211, %fd240;
	ld.global.nc.f64 	%fd245, [%rd1+40];
	fma.rn.f64 	%fd246, %fd245, %fd212, %fd242;
	ld.global.nc.f64 	%fd247, [%rd2+48];
	fma.rn.f64 	%fd248, %fd247, %fd215, %fd244;
	ld.global.nc.f64 	%fd249, [%rd1+48];
	fma.rn.f64 	%fd250, %fd249, %fd216, %fd246;
	ld.global.nc.f64 	%fd251, [%rd2+56];
	fma.rn.f64 	%fd252, %fd251, %fd219, %fd248;
	ld.global.nc.f64 	%fd253, [%rd1+56];
	fma.rn.f64 	%fd254, %fd253, %fd220, %fd250;
	sub.f64 	%fd255, %fd252, %fd254;
	st.shared.f64 	[%r8+792], %fd255;
	add.f64 	%fd256, %fd254, %fd252;
	st.shared.f64 	[%r8+88], %fd256;
	ld.global.nc.f64 	%fd257, [%rd2+64];
	fma.rn.f64 	%fd258, %fd257, %fd207, 0d0000000000000000;
	ld.global.nc.f64 	%fd259, [%rd1+64];
	fma.rn.f64 	%fd260, %fd259, %fd208, 0d0000000000000000;
	ld.global.nc.f64 	%fd261, [%rd2+72];
	fma.rn.f64 	%fd262, %fd261, %fd211, %fd258;
	ld.global.nc.f64 	%fd263, [%rd1+72];
	fma.rn.f64 	%fd264, %fd263, %fd212, %fd260;
	ld.global.nc.f64 	%fd265, [%rd2+80];
	fma.rn.f64 	%fd266, %fd265, %fd215, %fd262;
	ld.global.nc.f64 	%fd267, [%rd1+80];
	fma.rn.f64 	%fd268, %fd267, %fd216, %fd264;
	ld.global.nc.f64 	%fd269, [%rd2+88];
	fma.rn.f64 	%fd270, %fd269, %fd219, %fd266;
	ld.global.nc.f64 	%fd271, [%rd1+88];
	fma.rn.f64 	%fd272, %fd271, %fd220, %fd268;
	sub.f64 	%fd273, %fd270, %fd272;
	st.shared.f64 	[%r8+704], %fd273;
	add.f64 	%fd274, %fd272, %fd270;
	st.shared.f64 	[%r8+176], %fd274;
	ld.global.nc.f64 	%fd275, [%rd2+96];
	fma.rn.f64 	%fd276, %fd275, %fd207, 0d0000000000000000;
	ld.global.nc.f64 	%fd277, [%rd1+96];
	fma.rn.f64 	%fd278, %fd277, %fd208, 0d0000000000000000;
	ld.global.nc.f64 	%fd279, [%rd2+104];
	fma.rn.f64 	%fd280, %fd279, %fd211, %fd276;
	ld.global.nc.f64 	%fd281, [%rd1+104];
	fma.rn.f64 	%fd282, %fd281, %fd212, %fd278;
	ld.global.nc.f64 	%fd283, [%rd2+112];
	fma.rn.f64 	%fd284, %fd283, %fd215, %fd280;
	ld.global.nc.f64 	%fd285, [%rd1+112];
	fma.rn.f64 	%fd286, %fd285, %fd216, %fd282;
	ld.global.nc.f64 	%fd287, [%rd2+120];
	fma.rn.f64 	%fd288, %fd287, %fd219, %fd284;
	ld.global.nc.f64 	%fd289, [%rd1+120];
	fma.rn.f64 	%fd290, %fd289, %fd220, %fd286;
	sub.f64 	%fd291, %fd288, %fd290;
	st.shared.f64 	[%r8+616], %fd291;
	add.f64 	%fd292, %fd290, %fd288;
	st.shared.f64 	[%r8+264], %fd292;
	ld.global.nc.f64 	%fd293, [%rd2+128];
	fma.rn.f64 	%fd294, %fd293, %fd207, 0d0000000000000000;
	ld.global.nc.f64 	%fd295, [%rd1+128];
	fma.rn.f64 	%fd296, %fd295, %fd208, 0d0000000000000000;
	ld.global.nc.f64 	%fd297, [%rd2+136];
	fma.rn.f64 	%fd298, %fd297, %fd211, %fd294;
	ld.global.nc.f64 	%fd299, [%rd1+136];
	fma.rn.f64 	%fd300, %fd299, %fd212, %fd296;
	ld.global.nc.f64 	%fd301, [%rd2+144];
	fma.rn.f64 	%fd302, %fd301, %fd215, %fd298;
	ld.global.nc.f64 	%fd303, [%rd1+144];
	fma.rn.f64 	%fd304, %fd303, %fd216, %fd300;
	ld.global.nc.f64 	%fd305, [%rd2+152];
	fma.rn.f64 	%fd306, %fd305, %fd219, %fd302;
	ld.global.nc.f64 	%fd307, [%rd1+152];
	fma.rn.f64 	%fd308, %fd307, %fd220, %fd304;
	sub.f64 	%fd309, %fd306, %fd308;
	st.shared.f64 	[%r8+528], %fd309;
	add.f64 	%fd310, %fd308, %fd306;
	st.shared.f64 	[%r8+352], %fd310;
	ld.global.nc.f64 	%fd311, [%rd2+160];
	fma.rn.f64 	%fd312, %fd311, %fd207, 0d0000000000000000;
	ld.global.nc.f64 	%fd313, [%rd1+160];
	fma.rn.f64 	%fd314, %fd313, %fd208, 0d0000000000000000;
	ld.global.nc.f64 	%fd315, [%rd2+168];
	fma.rn.f64 	%fd316, %fd315, %fd211, %fd312;
	ld.global.nc.f64 	%fd317, [%rd1+168];
	fma.rn.f64 	%fd318, %fd317, %fd212, %fd314;
	ld.global.nc.f64 	%fd319, [%rd2+176];
	fma.rn.f64 	%fd320, %fd319, %fd215, %fd316;
	ld.global.nc.f64 	%fd321, [%rd1+176];
	fma.rn.f64 	%fd322, %fd321, %fd216, %fd318;
	ld.global.nc.f64 	%fd323, [%rd2+184];
	fma.rn.f64 	%fd324, %fd323, %fd219, %fd320;
	ld.global.nc.f64 	%fd325, [%rd1+184];
	fma.rn.f64 	%fd326, %fd325, %fd220, %fd322;
	add.f64 	%fd327, %fd326, %fd324;
	st.shared.f64 	[%r8+440], %fd327;
$L__BB203_6:
	ld.param.u64 	%rd21, [_Z30massMatrixMultiplyGlobalKernelILi8ELi11ELi1EEviPKdS1_S1_S1_Pd_param_3];
	ld.param.u64 	%rd20, [_Z30massMatrixMultiplyGlobalKernelILi8ELi11ELi1EEviPKdS1_S1_S1_Pd_param_2];
	ld.param.u64 	%rd19, [_Z30massMatrixMultiplyGlobalKernelILi8ELi11ELi1EEviPKdS1_S1_S1_Pd_param_1];
	mov.u32 	%r21, %tid.x;
	setp.gt.u32 	%p7, %r21, 87;
	bar.sync 	0;
	cvt.u16.u32 	%rs1, %r21;
	mul.hi.u16 	%rs2, %rs1, 5958;
	mul.lo.s16 	%rs3, %rs2, 11;
	sub.s16 	%rs4, %rs1, %rs3;
	mov.u32 	%r22, %tid.y;
	mov.u32 	%r23, _ZZ30massMatrixMultiplyGlobalKernelILi8ELi11ELi1EEviPKdS1_S1_S1_PdE6s_tmp1;
	mad.lo.s32 	%r24, %r22, 10648, %r23;
	mul.wide.u16 	%r25, %rs2, 968;
	add.s32 	%r26, %r24, %r25;
	mul.wide.u16 	%r27, %rs4, 88;
	add.s32 	%r28, %r26, %r27;
	ld.shared.f64 	%fd328, [%r28];
	ld.shared.f64 	%fd329, [%r28+56];
	add.f64 	%fd330, %fd328, %fd329;
	sub.f64 	%fd331, %fd328, %fd329;
	ld.shared.f64 	%fd332, [%r28+8];
	ld.shared.f64 	%fd333, [%r28+48];
	add.f64 	%fd334, %fd332, %fd333;
	sub.f64 	%fd335, %fd332, %fd333;
	ld.shared.f64 	%fd336, [%r28+16];
	ld.shared.f64 	%fd337, [%r28+40];
	add.f64 	%fd338, %fd336, %fd337;
	sub.f64 	%fd339, %fd336, %fd337;
	ld.shared.f64 	%fd340, [%r28+24];
	ld.shared.f64 	%fd341, [%r28+32];
	add.f64 	%fd342, %fd340, %fd341;
	sub.f64 	%fd343, %fd340, %fd341;
	mov.u32 	%r29, %ctaid.x;
	add.s32 	%r30, %r29, %r22;
	mov.b32 	%r31, {%rs4, %rs2};
	mov.b32 	%r32, 10;
	mov.b32 	%r33, 30987;
	dp2a.lo.u32.u32 	%r34, %r31, %r33, %r32;
	mad.lo.s32 	%r35, %r30, 1331, %r34;
	cvta.to.global.u64 	%rd11, %rd20;
	ld.global.nc.f64 	%fd17, [%rd11];
	fma.rn.f64 	%fd344, %fd17, %fd330, 0d0000000000000000;
	cvta.to.global.u64 	%rd12, %rd21;
	ld.global.nc.f64 	%fd18, [%rd12];
	fma.rn.f64 	%fd345, %fd18, %fd331, 0d0000000000000000;
	ld.global.nc.f64 	%fd19, [%rd11+8];
	fma.rn.f64 	%fd346, %fd19, %fd334, %fd344;
	ld.global.nc.f64 	%fd20, [%rd12+8];
	fma.rn.f64 	%fd347, %fd20, %fd335, %fd345;
	ld.global.nc.f64 	%fd21, [%rd11+16];
	fma.rn.f64 	%fd348, %fd21, %fd338, %fd346;
	ld.global.nc.f64 	%fd22, [%rd12+16];
	fma.rn.f64 	%fd349, %fd22, %fd339, %fd347;
	ld.global.nc.f64 	%fd23, [%rd11+24];
	fma.rn.f64 	%fd350, %fd23, %fd342, %fd348;
	ld.global.nc.f64 	%fd24, [%rd12+24];
	fma.rn.f64 	%fd351, %fd24, %fd343, %fd349;
	cvta.to.global.u64 	%rd13, %rd19;
	mul.wide.s32 	%rd14, %r35, 8;
	add.s64 	%rd15, %rd13, %rd14;
	ld.global.nc.f64 	%fd352, [%rd15];
	ld.global.nc.f64 	%fd353, [%rd15+-80];
	sub.f64 	%fd354, %fd350, %fd351;
	mul.f64 	%fd355, %fd354, %fd352;
	add.f64 	%fd356, %fd350, %fd351;
	mul.f64 	%fd653, %fd356, %fd353;
	ld.global.nc.f64 	%fd26, [%rd11+32];
	fma.rn.f64 	%fd357, %fd26, %fd330, 0d0000000000000000;
	ld.global.nc.f64 	%fd27, [%rd12+32];
	fma.rn.f64 	%fd358, %fd27, %fd331, 0d0000000000000000;
	ld.global.nc.f64 	%fd28, [%rd11+40];
	fma.rn.f64 	%fd359, %fd28, %fd334, %fd357;
	ld.global.nc.f64 	%fd29, [%rd12+40];
	fma.rn.f64 	%fd360, %fd29, %fd335, %fd358;
	ld.global.nc.f64 	%fd30, [%rd11+48];
	fma.rn.f64 	%fd361, %fd30, %fd338, %fd359;
	ld.global.nc.f64 	%fd31, [%rd12+48];
	fma.rn.f64 	%fd362, %fd31, %fd339, %fd360;
	ld.global.nc.f64 	%fd32, [%rd11+56];
	fma.rn.f64 	%fd363, %fd32, %fd342, %fd361;
	ld.global.nc.f64 	%fd33, [%rd12+56];
	fma.rn.f64 	%fd364, %fd33, %fd343, %fd362;
	ld.global.nc.f64 	%fd365, [%rd15+-8];
	ld.global.nc.f64 	%fd366, [%rd15+-72];
	sub.f64 	%fd367, %fd363, %fd364;
	mul.f64 	%fd368, %fd367, %fd365;
	add.f64 	%fd369, %fd363, %fd364;
	mul.f64 	%fd652, %fd369, %fd366;
	ld.global.nc.f64 	%fd35, [%rd11+64];
	fma.rn.f64 	%fd370, %fd35, %fd330, 0d0000000000000000;
	ld.global.nc.f64 	%fd36, [%rd12+64];
	fma.rn.f64 	%fd371, %fd36, %fd331, 0d0000000000000000;
	ld.global.nc.f64 	%fd37, [%rd11+72];
	fma.rn.f64 	%fd372, %fd37, %fd334, %fd370;
	ld.global.nc.f64 	%fd38, [%rd12+72];
	fma.rn.f64 	%fd373, %fd38, %fd335, %fd371;
	ld.global.nc.f64 	%fd39, [%rd11+80];
	fma.rn.f64 	%fd374, %fd39, %fd338, %fd372;
	ld.global.nc.f64 	%fd40, [%rd12+80];
	fma.rn.f64 	%fd375, %fd40, %fd339, %fd373;
	ld.global.nc.f64 	%fd41, [%rd11+88];
	fma.rn.f64 	%fd376, %fd41, %fd342, %fd374;
	ld.global.nc.f64 	%fd42, [%rd12+88];
	fma.rn.f64 	%fd377, %fd42, %fd343, %fd375;
	ld.global.nc.f64 	%fd378, [%rd15+-16];
	ld.global.nc.f64 	%fd379, [%rd15+-64];
	sub.f64 	%fd380, %fd376, %fd377;
	mul.f64 	%fd381, %fd380, %fd378;
	add.f64 	%fd382, %fd376, %fd377;
	mul.f64 	%fd651, %fd382, %fd379;
	ld.global.nc.f64 	%fd44, [%rd11+96];
	fma.rn.f64 	%fd383, %fd44, %fd330, 0d0000000000000000;
	ld.global.nc.f64 	%fd45, [%rd12+96];
	fma.rn.f64 	%fd384, %fd45, %fd331, 0d0000000000000000;
	ld.global.nc.f64 	%fd46, [%rd11+104];
	fma.rn.f64 	%fd385, %fd46, %fd334, %fd383;
	ld.global.nc.f64 	%fd47, [%rd12+104];
	fma.rn.f64 	%fd386, %fd47, %fd335, %fd384;
	ld.global.nc.f64 	%fd48, [%rd11+112];
	fma.rn.f64 	%fd387, %fd48, %fd338, %fd385;
	ld.global.nc.f64 	%fd49, [%rd12+112];
	fma.rn.f64 	%fd388, %fd49, %fd339, %fd386;
	ld.global.nc.f64 	%fd50, [%rd11+120];
	fma.rn.f64 	%fd389, %fd50, %fd342, %fd387;
	ld.global.nc.f64 	%fd51, [%rd12+120];
	fma.rn.f64 	%fd390, %fd51, %fd343, %fd388;
	ld.global.nc.f64 	%fd391, [%rd15+-24];
	ld.global.nc.f64 	%fd392, [%rd15+-56];
	sub.f64 	%fd393, %fd389, %fd390;
	mul.f64 	%fd646, %fd393, %fd391;
	add.f64 	%fd394, %fd389, %fd390;
	mul.f64 	%fd650, %fd394, %fd392;
	ld.global.nc.f64 	%fd54, [%rd11+128];
	fma.rn.f64 	%fd395, %fd54, %fd330, 0d0000000000000000;
	ld.global.nc.f64 	%fd55, [%rd12+128];
	fma.rn.f64 	%fd396, %fd55, %fd331, 0d0000000000000000;
	ld.global.nc.f64 	%fd56, [%rd11+136];
	fma.rn.f64 	%fd397, %fd56, %fd334, %fd395;
	ld.global.nc.f64 	%fd57, [%rd12+136];
	fma.rn.f64 	%fd398, %fd57, %fd335, %fd396;
	ld.global.nc.f64 	%fd58, [%rd11+144];
	fma.rn.f64 	%fd399, %fd58, %fd338, %fd397;
	ld.global.nc.f64 	%fd59, [%rd12+144];
	fma.rn.f64 	%fd400, %fd59, %fd339, %fd398;
	ld.global.nc.f64 	%fd60, [%rd11+152];
	fma.rn.f64 	%fd401, %fd60, %fd342, %fd399;
	ld.global.nc.f64 	%fd61, [%rd12+152];
	fma.rn.f64 	%fd402, %fd61, %fd343, %fd400;
	ld.global.nc.f64 	%fd403, [%rd15+-32];
	ld.global.nc.f64 	%fd404, [%rd15+-48];
	sub.f64 	%fd405, %fd401, %fd402;
	mul.f64 	%fd647, %fd405, %fd403;
	add.f64 	%fd406, %fd401, %fd402;
	mul.f64 	%fd649, %fd406, %fd404;
	ld.global.nc.f64 	%fd64, [%rd11+160];
	fma.rn.f64 	%fd407, %fd64, %fd330, 0d0000000000000000;
	ld.global.nc.f64 	%fd65, [%rd12+160];
	fma.rn.f64 	%fd408, %fd65, %fd331, 0d0000000000000000;
	ld.global.nc.f64 	%fd66, [%rd11+168];
	fma.rn.f64 	%fd409, %fd66, %fd334, %fd407;
	ld.global.nc.f64 	%fd67, [%rd12+168];
	fma.rn.f64 	%fd410, %fd67, %fd335, %fd408;
	ld.global.nc.f64 	%fd68, [%rd11+176];
	fma.rn.f64 	%fd411, %fd68, %fd338, %fd409;
	ld.global.nc.f64 	%fd69, [%rd12+176];
	fma.rn.f64 	%fd412, %fd69, %fd339, %fd410;
	ld.global.nc.f64 	%fd70, [%rd11+184];
	fma.rn.f64 	%fd413, %fd70, %fd342, %fd411;
	ld.global.nc.f64 	%fd71, [%rd12+184];
	fma.rn.f64 	%fd414, %fd71, %fd343, %fd412;
	ld.global.nc.f64 	%fd415, [%rd15+-40];
	add.f64 	%fd416, %fd413, %fd414;
	mul.f64 	%fd648, %fd416, %fd415;
	bar.sync 	0;
	add.f64 	%fd417, %fd653, %fd355;
	sub.f64 	%fd418, %fd653, %fd355;
	add.f64 	%fd419, %fd652, %fd368;
	sub.f64 	%fd420, %fd652, %fd368;
	add.f64 	%fd421, %fd651, %fd381;
	sub.f64 	%fd422, %fd651, %fd381;
	add.f64 	%fd423, %fd650, %fd646;
	sub.f64 	%fd424, %fd650, %fd646;
	add.f64 	%fd425, %fd649, %fd647;
	sub.f64 	%fd426, %fd649, %fd647;
	add.f64 	%fd427, %fd648, %fd648;
	sub.f64 	%fd428, %fd648, %fd648;
	mul.f64 	%fd429, %fd427, 0d3FE0000000000000;
	fma.rn.f64 	%fd430, %fd17, %fd417, 0d0000000000000000;
	fma.rn.f64 	%fd431, %fd18, %fd418, 0d0000000000000000;
	fma.rn.f64 	%fd432, %fd26, %fd419, %fd430;
	fma.rn.f64 	%fd433, %fd27, %fd420, %fd431;
	fma.rn.f64 	%fd434, %fd35, %fd421, %fd432;
	fma.rn.f64 	%fd435, %fd36, %fd422, %fd433;
	fma.rn.f64 	%fd436, %fd44, %fd423, %fd434;
	fma.rn.f64 	%fd437, %fd45, %fd424, %fd435;
	fma.rn.f64 	%fd438, %fd54, %fd425, %fd436;
	fma.rn.f64 	%fd439, %fd55, %fd426, %fd437;
	fma.rn.f64 	%fd440, %fd64, %fd429, %fd438;
	fma.rn.f64 	%fd441, %fd65, %fd428, %fd439;
	sub.f64 	%fd442, %fd440, %fd441;
	st.shared.f64 	[%r28+56], %fd442;
	add.f64 	%fd443, %fd440, %fd441;
	st.shared.f64 	[%r28], %fd443;
	fma.rn.f64 	%fd444, %fd19, %fd417, 0d0000000000000000;
	fma.rn.f64 	%fd445, %fd20, %fd418, 0d0000000000000000;
	fma.rn.f64 	%fd446, %fd28, %fd419, %fd444;
	fma.rn.f64 	%fd447, %fd29, %fd420, %fd445;
	fma.rn.f64 	%fd448, %fd37, %fd421, %fd446;
	fma.rn.f64 	%fd449, %fd38, %fd422, %fd447;
	fma.rn.f64 	%fd450, %fd46, %fd423, %fd448;
	fma.rn.f64 	%fd451, %fd47, %fd424, %fd449;
	fma.rn.f64 	%fd452, %fd56, %fd425, %fd450;
	fma.rn.f64 	%fd453, %fd57, %fd426, %fd451;
	fma.rn.f64 	%fd454, %fd66, %fd429, %fd452;
	fma.rn.f64 	%fd455, %fd67, %fd428, %fd453;
	sub.f64 	%fd456, %fd454, %fd455;
	st.shared.f64 	[%r28+48], %fd456;
	add.f64 	%fd457, %fd454, %fd455;
	st.shared.f64 	[%r28+8], %fd457;
	fma.rn.f64 	%fd458, %fd21, %fd417, 0d0000000000000000;
	fma.rn.f64 	%fd459, %fd22, %fd418, 0d0000000000000000;
	fma.rn.f64 	%fd460, %fd30, %fd419, %fd458;
	fma.rn.f64 	%fd461, %fd31, %fd420, %fd459;
	fma.rn.f64 	%fd462, %fd39, %fd421, %fd460;
	fma.rn.f64 	%fd463, %fd40, %fd422, %fd461;
	fma.rn.f64 	%fd464, %fd48, %fd423, %fd462;
	fma.rn.f64 	%fd465, %fd49, %fd424, %fd463;
	fma.rn.f64 	%fd466, %fd58, %fd425, %fd464;
	fma.rn.f64 	%fd467, %fd59, %fd426, %fd465;
	fma.rn.f64 	%fd468, %fd68, %fd429, %fd466;
	fma.rn.f64 	%fd469, %fd69, %fd428, %fd467;
	sub.f64 	%fd470, %fd468, %fd469;
	st.shared.f64 	[%r28+40], %fd470;
	add.f64 	%fd471, %fd468, %fd469;
	st.shared.f64 	[%r28+16], %fd471;
	fma.rn.f64 	%fd472, %fd23, %fd417, 0d0000000000000000;
	fma.rn.f64 	%fd473, %fd24, %fd418, 0d0000000000000000;
	fma.rn.f64 	%fd474, %fd32, %fd419, %fd472;
	fma.rn.f64 	%fd475, %fd33, %fd420, %fd473;
	fma.rn.f64 	%fd476, %fd41, %fd421, %fd474;
	fma.rn.f64 	%fd477, %fd42, %fd422, %fd475;
	fma.rn.f64 	%fd478, %fd50, %fd423, %fd476;
	fma.rn.f64 	%fd479, %fd51, %fd424, %fd477;
	fma.rn.f64 	%fd480, %fd60, %fd425, %fd478;
	fma.rn.f64 	%fd481, %fd61, %fd426, %fd479;
	fma.rn.f64 	%fd482, %fd70, %fd429, %fd480;
	fma.rn.f64 	%fd483, %fd71, %fd428, %fd481;
	sub.f64 	%fd484, %fd482, %fd483;
	st.shared.f64 	[%r28+32], %fd484;
	add.f64 	%fd485, %fd482, %fd483;
	st.shared.f64 	[%r28+24], %fd485;
	bar.sync 	0;
	@%p7 bra 	$L__BB203_8;
	mov.u32 	%r36, %tid.y;
	mov.u32 	%r37, _ZZ30massMatrixMultiplyGlobalKernelILi8ELi11ELi1EEviPKdS1_S1_S1_PdE6s_tmp1;
	mad.lo.s32 	%r38, %r36, 10648, %r37;
	mov.u32 	%r39, %tid.x;
	shr.u32 	%r40, %r39, 3;
	mad.lo.s32 	%r41, %r40, 88, %r38;
	mad.lo.s32 	%r42, %r40, 880, %r41;
	shl.b32 	%r43, %r39, 3;
	and.b32  	%r44, %r43, 56;
	add.s32 	%r45, %r42, %r44;
	ld.shared.f64 	%fd486, [%r45];
	ld.shared.f64 	%fd487, [%r45+880];
	add.f64 	%fd488, %fd486, %fd487;
	sub.f64 	%fd489, %fd486, %fd487;
	ld.shared.f64 	%fd490, [%r45+88];
	ld.shared.f64 	%fd491, [%r45+792];
	add.f64 	%fd492, %fd490, %fd491;
	sub.f64 	%fd493, %fd490, %fd491;
	ld.shared.f64 	%fd494, [%r45+176];
	ld.shared.f64 	%fd495, [%r45+704];
	add.f64 	%fd496, %fd494, %fd495;
	sub.f64 	%fd497, %fd494, %fd495;
	ld.shared.f64 	%fd498, [%r45+264];
	ld.shared.f64 	%fd499, [%r45+616];
	add.f64 	%fd500, %fd498, %fd499;
	sub.f64 	%fd501, %fd498, %fd499;
	ld.shared.f64 	%fd502, [%r45+352];
	ld.shared.f64 	%fd503, [%r45+528];
	add.f64 	%fd504, %fd502, %fd503;
	sub.f64 	%fd505, %fd502, %fd503;
	ld.shared.f64 	%fd506, [%r45+440];
	add.f64 	%fd507, %fd506, %fd506;
	sub.f64 	%fd508, %fd506, %fd506;
	mul.f64 	%fd509, %fd507, 0d3FE0000000000000;
	fma.rn.f64 	%fd510, %fd17, %fd488, 0d0000000000000000;
	fma.rn.f64 	%fd511, %fd18, %fd489, 0d0000000000000000;
	fma.rn.f64 	%fd512, %fd26, %fd492, %fd510;
	fma.rn.f64 	%fd513, %fd27, %fd493, %fd511;
	fma.rn.f64 	%fd514, %fd35, %fd496, %fd512;
	fma.rn.f64 	%fd515, %fd36, %fd497, %fd513;
	fma.rn.f64 	%fd516, %fd44, %fd500, %fd514;
	fma.rn.f64 	%fd517, %fd45, %fd501, %fd515;
	fma.rn.f64 	%fd518, %fd54, %fd504, %fd516;
	fma.rn.f64 	%fd519, %fd55, %fd505, %fd517;
	fma.rn.f64 	%fd520, %fd64, %fd509, %fd518;
	fma.rn.f64 	%fd521, %fd65, %fd508, %fd519;
	sub.f64 	%fd522, %fd520, %fd521;
	st.shared.f64 	[%r45+616], %fd522;
	add.f64 	%fd523, %fd520, %fd521;
	st.shared.f64 	[%r45], %fd523;
	fma.rn.f64 	%fd524, %fd19, %fd488, 0d0000000000000000;
	fma.rn.f64 	%fd525, %fd20, %fd489, 0d0000000000000000;
	fma.rn.f64 	%fd526, %fd28, %fd492, %fd524;
	fma.rn.f64 	%fd527, %fd29, %fd493, %fd525;
	fma.rn.f64 	%fd528, %fd37, %fd496, %fd526;
	fma.rn.f64 	%fd529, %fd38, %fd497, %fd527;
	fma.rn.f64 	%fd530, %fd46, %fd500, %fd528;
	fma.rn.f64 	%fd531, %fd47, %fd501, %fd529;
	fma.rn.f64 	%fd532, %fd56, %fd504, %fd530;
	fma.rn.f64 	%fd533, %fd57, %fd505, %fd531;
	fma.rn.f64 	%fd534, %fd66, %fd509, %fd532;
	fma.rn.f64 	%fd535, %fd67, %fd508, %fd533;
	sub.f64 	%fd536, %fd534, %fd535;
	st.shared.f64 	[%r45+528], %fd536;
	add.f64 	%fd537, %fd534, %fd535;
	st.shared.f64 	[%r45+88], %fd537;
	fma.rn.f64 	%fd538, %fd21, %fd488, 0d0000000000000000;
	fma.rn.f64 	%fd539, %fd22, %fd489, 0d0000000000000000;
	fma.rn.f64 	%fd540, %fd30, %fd492, %fd538;
	fma.rn.f64 	%fd541, %fd31, %fd493, %fd539;
	fma.rn.f64 	%fd542, %fd39, %fd496, %fd540;
	fma.rn.f64 	%fd543, %fd40, %fd497, %fd541;
	fma.rn.f64 	%fd544, %fd48, %fd500, %fd542;
	fma.rn.f64 	%fd545, %fd49, %fd501, %fd543;
	fma.rn.f64 	%fd546, %fd58, %fd504, %fd544;
	fma.rn.f64 	%fd547, %fd59, %fd505, %fd545;
	fma.rn.f64 	%fd548, %fd68, %fd509, %fd546;
	fma.rn.f64 	%fd549, %fd69, %fd508, %fd547;
	sub.f64 	%fd550, %fd548, %fd549;
	st.shared.f64 	[%r45+440], %fd550;
	add.f64 	%fd551, %fd548, %fd549;
	st.shared.f64 	[%r45+176], %fd551;
	fma.rn.f64 	%fd552, %fd23, %fd488, 0d0000000000000000;
	fma.rn.f64 	%fd553, %fd24, %fd489, 0d0000000000000000;
	fma.rn.f64 	%fd554, %fd32, %fd492, %fd552;
	fma.rn.f64 	%fd555, %fd33, %fd493, %fd553;
	fma.rn.f64 	%fd556, %fd41, %fd496, %fd554;
	fma.rn.f64 	%fd557, %fd42, %fd497, %fd555;
	fma.rn.f64 	%fd558, %fd50, %fd500, %fd556;
	fma.rn.f64 	%fd559, %fd51, %fd501, %fd557;
	fma.rn.f64 	%fd560, %fd60, %fd504, %fd558;
	fma.rn.f64 	%fd561, %fd61, %fd505, %fd559;
	fma.rn.f64 	%fd562, %fd70, %fd509, %fd560;
	fma.rn.f64 	%fd563, %fd71, %fd508, %fd561;
	sub.f64 	%fd564, %fd562, %fd563;
	st.shared.f64 	[%r45+352], %fd564;
	add.f64 	%fd565, %fd562, %fd563;
	st.shared.f64 	[%r45+264], %fd565;
$L__BB203_8:
	mov.u32 	%r46, %tid.x;
	setp.gt.u32 	%p8, %r46, 63;
	bar.sync 	0;
	@%p8 bra 	$L__BB203_10;
	mov.u32 	%r47, %tid.y;
	mov.u32 	%r48, _ZZ30massMatrixMultiplyGlobalKernelILi8ELi11ELi1EEviPKdS1_S1_S1_PdE6s_tmp1;
	mad.lo.s32 	%r49, %r47, 10648, %r48;
	shr.u32 	%r51, %r46, 3;
	mad.lo.s32 	%r52, %r51, 88, %r49;
	shl.b32 	%r53, %r46, 3;
	and.b32  	%r54, %r53, 56;
	add.s32 	%r55, %r52, %r54;
	ld.shared.f64 	%fd566, [%r55];
	ld.shared.f64 	%fd567, [%r55+9680];
	add.f64 	%fd568, %fd566, %fd567;
	sub.f64 	%fd569, %fd566, %fd567;
	ld.shared.f64 	%fd570, [%r55+968];
	ld.shared.f64 	%fd571, [%r55+8712];
	add.f64 	%fd572, %fd570, %fd571;
	sub.f64 	%fd573, %fd570, %fd571;
	ld.shared.f64 	%fd574, [%r55+1936];
	ld.shared.f64 	%fd575, [%r55+7744];
	add.f64 	%fd576, %fd574, %fd575;
	sub.f64 	%fd577, %fd574, %fd575;
	ld.shared.f64 	%fd578, [%r55+2904];
	ld.shared.f64 	%fd579, [%r55+6776];
	add.f64 	%fd580, %fd578, %fd579;
	sub.f64 	%fd581, %fd578, %fd579;
	ld.shared.f64 	%fd582, [%r55+3872];
	ld.shared.f64 	%fd583, [%r55+5808];
	add.f64 	%fd584, %fd582, %fd583;
	sub.f64 	%fd585, %fd582, %fd583;
	ld.shared.f64 	%fd586, [%r55+4840];
	add.f64 	%fd587, %fd586, %fd586;
	sub.f64 	%fd588, %fd586, %fd586;
	mul.f64 	%fd589, %fd587, 0d3FE0000000000000;
	fma.rn.f64 	%fd590, %fd17, %fd568, 0d0000000000000000;
	fma.rn.f64 	%fd591, %fd18, %fd569, 0d0000000000000000;
	fma.rn.f64 	%fd592, %fd26, %fd572, %fd590;
	fma.rn.f64 	%fd593, %fd27, %fd573, %fd591;
	fma.rn.f64 	%fd594, %fd35, %fd576, %fd592;
	fma.rn.f64 	%fd595, %fd36, %fd577, %fd593;
	fma.rn.f64 	%fd596, %fd44, %fd580, %fd594;
	fma.rn.f64 	%fd597, %fd45, %fd581, %fd595;
	fma.rn.f64 	%fd598, %fd54, %fd584, %fd596;
	fma.rn.f64 	%fd599, %fd55, %fd585, %fd597;
	fma.rn.f64 	%fd600, %fd64, %fd589, %fd598;
	fma.rn.f64 	%fd601, %fd65, %fd588, %fd599;
	sub.f64 	%fd646, %fd600, %fd601;
	add.f64 	%fd653, %fd600, %fd601;
	fma.rn.f64 	%fd602, %fd19, %fd568, 0d0000000000000000;
	fma.rn.f64 	%fd603, %fd20, %fd569, 0d0000000000000000;
	fma.rn.f64 	%fd604, %fd28, %fd572, %fd602;
	fma.rn.f64 	%fd605, %fd29, %fd573, %fd603;
	fma.rn.f64 	%fd606, %fd37, %fd576, %fd604;
	fma.rn.f64 	%fd607, %fd38, %fd577, %fd605;
	fma.rn.f64 	%fd608, %fd46, %fd580, %fd606;
	fma.rn.f64 	%fd609, %fd47, %fd581, %fd607;
	fma.rn.f64 	%fd610, %fd56, %fd584, %fd608;
	fma.rn.f64 	%fd611, %fd57, %fd585, %fd609;
	fma.rn.f64 	%fd612, %fd66, %fd589, %fd610;
	fma.rn.f64 	%fd613, %fd67, %fd588, %fd611;
	sub.f64 	%fd647, %fd612, %fd613;
	add.f64 	%fd652, %fd612, %fd613;
	fma.rn.f64 	%fd614, %fd21, %fd568, 0d0000000000000000;
	fma.rn.f64 	%fd615, %fd22, %fd569, 0d0000000000000000;
	fma.rn.f64 	%fd616, %fd30, %fd572, %fd614;
	fma.rn.f64 	%fd617, %fd31, %fd573, %fd615;
	fma.rn.f64 	%fd618, %fd39, %fd576, %fd616;
	fma.rn.f64 	%fd619, %fd40, %fd577, %fd617;
	fma.rn.f64 	%fd620, %fd48, %fd580, %fd618;
	fma.rn.f64 	%fd621, %fd49, %fd581, %fd619;
	fma.rn.f64 	%fd622, %fd58, %fd584, %fd620;
	fma.rn.f64 	%fd623, %fd59, %fd585, %fd621;
	fma.rn.f64 	%fd624, %fd68, %fd589, %fd622;
	fma.rn.f64 	%fd625, %fd69, %fd588, %fd623;
	sub.f64 	%fd648, %fd624, %fd625;
	add.f64 	%fd651, %fd624, %fd625;
	fma.rn.f64 	%fd626, %fd23, %fd568, 0d0000000000000000;
	fma.rn.f64 	%fd627, %fd24, %fd569, 0d0000000000000000;
	fma.rn.f64 	%fd628, %fd32, %fd572, %fd626;
	fma.rn.f64 	%fd629, %fd33, %fd573, %fd627;
	fma.rn.f64 	%fd630, %fd41, %fd576, %fd628;
	fma.rn.f64 	%fd631, %fd42, %fd577, %fd629;
	fma.rn.f64 	%fd632, %fd50, %fd580, %fd630;
	fma.rn.f64 	%fd633, %fd51, %fd581, %fd631;
	fma.rn.f64 	%fd634, %fd60, %fd584, %fd632;
	fma.rn.f64 	%fd635, %fd61, %fd585, %fd633;
	fma.rn.f64 	%fd636, %fd70, %fd589, %fd634;
	fma.rn.f64 	%fd637, %fd71, %fd588, %fd635;
	sub.f64 	%fd649, %fd636, %fd637;
	add.f64 	%fd650, %fd636, %fd637;
$L__BB203_10:
	bar.sync 	0;
	@%p4 bra 	$L__BB203_12;
	ld.param.u64 	%rd22, [_Z30massMatrixMultiplyGlobalKernelILi8ELi11ELi1EEviPKdS1_S1_S1_Pd_param_5];
	and.b32  	%r57, %r46, 63;
	mov.u32 	%r58, %ctaid.x;
	mov.u32 	%r59, %tid.y;
	add.s32 	%r60, %r58, %r59;
	shl.b32 	%r61, %r60, 9;
	or.b32  	%r62, %r57, %r61;
	cvta.to.global.u64 	%rd16, %rd22;
	mul.wide.s32 	%rd17, %r62, 8;
	add.s64 	%rd18, %rd16, %rd17;
	st.global.f64 	[%rd18], %fd653;
	st.global.f64 	[%rd18+512], %fd652;
	st.global.f64 	[%rd18+1024], %fd651;
	st.global.f64 	[%rd18+1536], %fd650;
	st.global.f64 	[%rd18+2048], %fd649;
	st.global.f64 	[%rd18+2560], %fd648;
	st.global.f64 	[%rd18+3072], %fd647;
	st.global.f64 	[%rd18+3584], %fd646;
$L__BB203_12:
	ret;

}
	// .globl	_Z40massMatrixMultiplyMonolithicGlobalKernelILi8ELi11ELi1EEviPKdS1_S1_S1_Pd
.visible .entry _Z40massMatrixMultiplyMonolithicGlobalKernelILi8ELi11ELi1EEviPKdS1_S1_S1_Pd(
	.param .u32 _Z40massMatrixMultiplyMonolithicGlobalKernelILi8ELi11ELi1EEviPKdS1_S1_S1_Pd_param_0,
	.param .u64 .ptr .align 1 _Z40massMatrixMultiplyMonolithicGlobalKernelILi8ELi11ELi1EEviPKdS1_S1_S1_Pd_param_1,
	.param .u64 .ptr .align 1 _Z40massMatrixMultiplyMonolithicGlobalKernelILi8ELi11ELi1EEviPKdS1_S1_S1_Pd_param_2,
	.param .u64 .ptr .align 1 _Z40massMatrixMultiplyMonolithicGlobalKernelILi8ELi11ELi1EEviPKdS1_S1_S1_Pd_param_3,
	.param .u64 .ptr .align 1 _Z40massMatrixMultiplyMonolithicGlobalKernelILi8ELi11ELi1EEviPKdS1_S1_S1_Pd_param_4,
	.param .u64 .ptr .align 1 _Z40massMatrixMultiplyMonolithicGlobalKernelILi8ELi11ELi1EEviPKdS1_S1_S1_Pd_param_5
)
{
	.reg .pred 	%p<20>;
	.reg .b16 	%rs<5>;
	.reg .b32 	%r<122>;
	.reg .b64 	%rd<59>;
	.reg .b64 	%fd<927>;
	// demoted variable
	.shared .align 8 .b8 _ZZ40massMatrixMultiplyMonolithicGlobalKernelILi8ELi11ELi1EEviPKdS1_S1_S1_PdE6s_tmp1[10648];
	ld.param.u32 	%r13, [_Z40massMatrixMultiplyMonolithicGlobalKernelILi8ELi11ELi1EEviPKdS1_S1_S1_Pd_param_0];
	ld.param.u64 	%rd4, [_Z40massMatrixMultiplyMonolithicGlobalKernelILi8ELi11ELi1EEviPKdS1_S1_S1_Pd_param_2];
	ld.param.u64 	%rd5, [_Z40massMatrixMultiplyMonolithicGlobalKernelILi8ELi11ELi1EEviPKdS1_S1_S1_Pd_param_4];
	cvta.to.global.u64 	%rd1, %rd4;
	mov.u32 	%r1, %tid.x;
	mov.u32 	%r2, %tid.y;
	mov.u32 	%r14, %ctaid.x;
	add.s32 	%r3, %r14, %r2;
	and.b32  	%r4, %r1, 7;
	setp.ge.s32 	%p1, %r3, %r13;
	@%p1 bra 	$L__BB204_2;
	cvta.to.global.u64 	%rd7, %rd5;
	and.b32  	%r15, %r1, 1016;
	or.b32  	%r16, %r4, %r15;
	shl.b32 	%r17, %r3, 9;
	add.s32 	%r18, %r16, %r17;
	mul.wide.s32 	%rd8, %r18, 8;
	add.s64 	%rd9, %rd7, %rd8;
	ld.global.nc.f64 	%fd907, [%rd9];
	ld.global.nc.f64 	%fd906, [%rd9+512];
	ld.global.nc.f64 	%fd905, [%rd9+1024];
	ld.global.nc.f64 	%fd904, [%rd9+1536];
	ld.global.nc.f64 	%fd903, [%rd9+2048];
	ld.global.nc.f64 	%fd902, [%rd9+2560];
	ld.global.nc.f64 	%fd901, [%rd9+3072];
	ld.global.nc.f64 	%fd900, [%rd9+3584];
$L__BB204_2:
	bar.sync 	0;
	setp.gt.u32 	%p2, %r1, 63;
	mov.u32 	%r19, _ZZ40massMatrixMultiplyMonolithicGlobalKernelILi8ELi11ELi1EEviPKdS1_S1_S1_PdE6s_tmp1;
	mad.lo.s32 	%r5, %r2, 10648, %r19;
	shr.u32 	%r6, %r1, 3;
	mad.lo.s32 	%r7, %r6, 88, %r5;
	shl.b32 	%r20, %r4, 3;
	add.s32 	%r8, %r7, %r20;
	@%p2 bra 	$L__BB204_4;
	ld.global.nc.f64 	%fd173, [%rd1];
	fma.rn.f64 	%fd174, %fd173, %fd907, 0d0000000000000000;
	ld.global.nc.f64 	%fd175, [%rd1+8];
	fma.rn.f64 	%fd176, %fd175, %fd906, %fd174;
	ld.global.nc.f64 	%fd177, [%rd1+16];
	fma.rn.f64 	%fd178, %fd177, %fd905, %fd176;
	ld.global.nc.f64 	%fd179, [%rd1+24];
	fma.rn.f64 	%fd180, %fd179, %fd904, %fd178;
	ld.global.nc.f64 	%fd181, [%rd1+32];
	fma.rn.f64 	%fd182, %fd181, %fd903, %fd180;
	ld.global.nc.f64 	%fd183, [%rd1+40];
	fma.rn.f64 	%fd184, %fd183, %fd902, %fd182;
	ld.global.nc.f64 	%fd185, [%rd1+48];
	fma.rn.f64 	%fd186, %fd185, %fd901, %fd184;
	ld.global.nc.f64 	%fd187, [%rd1+56];
	fma.rn.f64 	%fd188, %fd187, %fd900, %fd186;
	st.shared.f64 	[%r8], %fd188;
	ld.global.nc.f64 	%fd189, [%rd1+64];
	fma.rn.f64 	%fd190, %fd189, %fd907, 0d0000000000000000;
	ld.global.nc.f64 	%fd191, [%rd1+72];
	fma.rn.f64 	%fd192, %fd191, %fd906, %fd190;
	ld.global.nc.f64 	%fd193, [%rd1+80];
	fma.rn.f64 	%fd194, %fd193, %fd905, %fd192;
	ld.global.nc.f64 	%fd195, [%rd1+88];
	fma.rn.f64 	%fd196, %fd195, %fd904, %fd194;
	ld.global.nc.f64 	%fd197, [%rd1+96];
	fma.rn.f64 	%fd198, %fd197, %fd903, %fd196;
	ld.global.nc.f64 	%fd199, [%rd1+104];
	fma.rn.f64 	%fd200, %fd199, %fd902, %fd198;
	ld.global.nc.f64 	%fd201, [%rd1+112];
	fma.rn.f64 	%fd202, %fd201, %fd901, %fd200;
	ld.global.nc.f64 	%fd203, [%rd1+120];
	fma.rn.f64 	%fd204, %fd203, %fd900, %fd202;
	st.shared.f64 	[%r8+968], %fd204;
	ld.global.nc.f64 	%fd205, [%rd1+128];
	fma.rn.f64 	%fd206, %fd205, %fd907, 0d0000000000000000;
	ld.global.nc.f64 	%fd207, [%rd1+136];
	fma.rn.f64 	%fd208, %fd207, %fd906, %fd206;
	ld.global.nc.f64 	%fd209, [%rd1+144];
	fma.rn.f64 	%fd210, %fd209, %fd905, %fd208;
	ld.global.nc.f64 	%fd211, [%rd1+152];
	fma.rn.f64 	%fd212, %fd211, %fd904, %fd210;
	ld.global.nc.f64 	%fd213, [%rd1+160];
	fma.rn.f64 	%fd214, %fd213, %fd903, %fd212;
	ld.global.nc.f64 	%fd215, [%rd1+168];
	fma.rn.f64 	%fd216, %fd215, %fd902, %fd214;
	ld.global.nc.f64 	%fd217, [%rd1+176];
	fma.rn.f64 	%fd218, %fd217, %fd901, %fd216;
	ld.global.nc.f64 	%fd219, [%rd1+184];
	fma.rn.f64 	%fd220, %fd219, %fd900, %fd218;
	st.shared.f64 	[%r8+1936], %fd220;
	ld.global.nc.f64 	%fd221, [%rd1+192];
	fma.rn.f64 	%fd222, %fd221, %fd907, 0d0000000000000000;
	ld.global.nc.f64 	%fd223, [%rd1+200];
	fma.rn.f64 	%fd224, %fd223, %fd906, %fd222;
	ld.global.nc.f64 	%fd225, [%rd1+208];
	fma.rn.f64 	%fd226, %fd225, %fd905, %fd224;
	ld.global.nc.f64 	%fd227, [%rd1+216];
	fma.rn.f64 	%fd228, %fd227, %fd904, %fd226;
	ld.global.nc.f64 	%fd229, [%rd1+224];
	fma.rn.f64 	%fd230, %fd229, %fd903, %fd228;
	ld.global.nc.f64 	%fd231, [%rd1+232];
	fma.rn.f64 	%fd232, %fd231, %fd902, %fd230;
	ld.global.nc.f64 	%fd233, [%rd1+240];
	fma.rn.f64 	%fd234, %fd233, %fd901, %fd232;
	ld.global.nc.f64 	%fd235, [%rd1+248];
	fma.rn.f64 	%fd236, %fd235, %fd900, %fd234;
	st.shared.f64 	[%r8+2904], %fd236;
	ld.global.nc.f64 	%fd237, [%rd1+256];
	fma.rn.f64 	%fd238, %fd237, %fd907, 0d0000000000000000;
	ld.global.nc.f64 	%fd239, [%rd1+264];
	fma.rn.f64 	%fd240, %fd239, %fd906, %fd238;
	ld.global.nc.f64 	%fd241, [%rd1+272];
	fma.rn.f64 	%fd242, %fd241, %fd905, %fd240;
	ld.global.nc.f64 	%fd243, [%rd1+280];
	fma.rn.f64 	%fd244, %fd243, %fd904, %fd242;
	ld.global.nc.f64 	%fd245, [%rd1+288];
	fma.rn.f64 	%fd246, %fd245, %fd903, %fd244;
	ld.global.nc.f64 	%fd247, [%rd1+296];
	fma.rn.f64 	%fd248, %fd247, %fd902, %fd246;
	ld.global.nc.f64 	%fd249, [%rd1+304];
	fma.rn.f64 	%fd250, %fd249, %fd901, %fd248;
	ld.global.nc.f64 	%fd251, [%rd1+312];
	fma.rn.f64 	%fd252, %fd251, %fd900, %fd250;
	st.shared.f64 	[%r8+3872], %fd252;
	ld.global.nc.f64 	%fd253, [%rd1+320];
	fma.rn.f64 	%fd254, %fd253, %fd907, 0d0000000000000000;
	ld.global.nc.f64 	%fd255, [%rd1+328];
	fma.rn.f64 	%fd256, %fd255, %fd906, %fd254;
	ld.global.nc.f64 	%fd257, [%rd1+336];
	fma.rn.f64 	%fd258, %fd257, %fd905, %fd256;
	ld.global.nc.f64 	%fd259, [%rd1+344];
	fma.rn.f64 	%fd260, %fd259, %fd904, %fd258;
	ld.global.nc.f64 	%fd261, [%rd1+352];
	fma.rn.f64 	%fd262, %fd261, %fd903, %fd260;
	ld.global.nc.f64 	%fd263, [%rd1+360];
	fma.rn.f64 	%fd264, %fd263, %fd902, %fd262;
	ld.global.nc.f64 	%fd265, [%rd1+368];
	fma.rn.f64 	%fd266, %fd265, %fd901, %fd264;
	ld.global.nc.f64 	%fd267, [%rd1+376];
	fma.rn.f64 	%fd268, %fd267, %fd900, %fd266;
	st.shared.f64 	[%r8+4840], %fd268;
	ld.global.nc.f64 	%fd269, [%rd1+384];
	fma.rn.f64 	%fd270, %fd269, %fd907, 0d0000000000000000;
	ld.global.nc.f64 	%fd271, [%rd1+392];
	fma.rn.f64 	%fd272, %fd271, %fd906, %fd270;
	ld.global.nc.f64 	%fd273, [%rd1+400];
	fma.rn.f64 	%fd274, %fd273, %fd905, %fd272;
	ld.global.nc.f64 	%fd275, [%rd1+408];
	fma.rn.f64 	%fd276, %fd275, %fd904, %fd274;
	ld.global.nc.f64 	%fd277, [%rd1+416];
	fma.rn.f64 	%fd278, %fd277, %fd903, %fd276;
	ld.global.nc.f64 	%fd279, [%rd1+424];
	fma.rn.f64 	%fd280, %fd279, %fd902, %fd278;
	ld.global.nc.f64 	%fd281, [%rd1+432];
	fma.rn.f64 	%fd282, %fd281, %fd901, %fd280;
	ld.global.nc.f64 	%fd283, [%rd1+440];
	fma.rn.f64 	%fd284, %fd283, %fd900, %fd282;
	st.shared.f64 	[%r8+5808], %fd284;
	ld.global.nc.f64 	%fd285, [%rd1+448];
	fma.rn.f64 	%fd286, %fd285, %fd907, 0d0000000000000000;
	ld.global.nc.f64 	%fd287, [%rd1+456];
	fma.rn.f64 	%fd288, %fd287, %fd906, %fd286;
	ld.global.nc.f64 	%fd289, [%rd1+464];
	fma.rn.f64 	%fd290, %fd289, %fd905, %fd288;
	ld.global.nc.f64 	%fd291, [%rd1+472];
	fma.rn.f64 	%fd292, %fd291, %fd904, %fd290;
	ld.global.nc.f64 	%fd293, [%rd1+480];
	fma.rn.f64 	%fd294, %fd293, %fd903, %fd292;
	ld.global.nc.f64 	%fd295, [%rd1+488];
	fma.rn.f64 	%fd296, %fd295, %fd902, %fd294;
	ld.global.nc.f64 	%fd297, [%rd1+496];
	fma.rn.f64 	%fd298, %fd297, %fd901, %fd296;
	ld.global.nc.f64 	%fd299, [%rd1+504];
	fma.rn.f64 	%fd300, %fd299, %fd900, %fd298;
	st.shared.f64 	[%r8+6776], %fd300;
	ld.global.nc.f64 	%fd301, [%rd1+512];
	fma.rn.f64 	%fd302, %fd301, %fd907, 0d0000000000000000;
	ld.global.nc.f64 	%fd303, [%rd1+520];
	fma.rn.f64 	%fd304, %fd303, %fd906, %fd302;
	ld.global.nc.f64 	%fd305, [%rd1+528];
	fma.rn.f64 	%fd306, %fd305, %fd905, %fd304;
	ld.global.nc.f64 	%fd307, [%rd1+536];
	fma.rn.f64 	%fd308, %fd307, %fd904, %fd306;
	ld.global.nc.f64 	%fd309, [%rd1+544];
	fma.rn.f64 	%fd310, %fd309, %fd903, %fd308;
	ld.global.nc.f64 	%fd311, [%rd1+552];
	fma.rn.f64 	%fd312, %fd311, %fd902, %fd310;
	ld.global.nc.f64 	%fd313, [%rd1+560];
	fma.rn.f64 	%fd314, %fd313, %fd901, %fd312;
	ld.global.nc.f64 	%fd315, [%rd1+568];
	fma.rn.f64 	%fd316, %fd315, %fd900, %fd314;
	st.shared.f64 	[%r8+7744], %fd316;
	ld.global.nc.f64 	%fd317, [%rd1+576];
	fma.rn.f64 	%fd318, %fd317, %fd907, 0d0000000000000000;
	ld.global.nc.f64 	%fd319, [%rd1+584];
	fma.rn.f64 	%fd320, %fd319, %fd906, %fd318;
	ld.global.nc.f64 	%fd321, [%rd1+592];
	fma.rn.f64 	%fd322, %fd321, %fd905, %fd320;
	ld.global.nc.f64 	%fd323, [%rd1+600];
	fma.rn.f64 	%fd324, %fd323, %fd904, %fd322;
	ld.global.nc.f64 	%fd325, [%rd1+608];
	fma.rn.f64 	%fd326, %fd325, %fd903, %fd324;
	ld.global.nc.f64 	%fd327, [%rd1+616];
	fma.rn.f64 	%fd328, %fd327, %fd902, %fd326;
	ld.global.nc.f64 	%fd329, [%rd1+624];
	fma.rn.f64 	%fd330, %fd329, %fd901, %fd328;
	ld.global.nc.f64 	%fd331, [%rd1+632];
	fma.rn.f64 	%fd332, %fd331, %fd900, %fd330;
	st.shared.f64 	[%r8+8712], %fd332;
	ld.global.nc.f64 	%fd333, [%rd1+640];
	fma.rn.f64 	%fd334, %fd333, %fd907, 0d0000000000000000;
	ld.global.nc.f64 	%fd335, [%rd1+648];
	fma.rn.f64 	%fd336, %fd335, %fd906, %fd334;
	ld.global.nc.f64 	%fd337, [%rd1+656];
	fma.rn.f64 	%fd338, %fd337, %fd905, %fd336;
	ld.global.nc.f64 	%fd339, [%rd1+664];
	fma.rn.f64 	%fd340, %fd339, %fd904, %fd338;
	ld.global.nc.f64 	%fd341, [%rd1+672];
	fma.rn.f64 	%fd342, %fd341, %fd903, %fd340;
	ld.global.nc.f64 	%fd343, [%rd1+680];
	fma.rn.f64 	%fd344, %fd343, %fd902, %fd342;
	ld.global.nc.f64 	%fd345, [%rd1+688];
	fma.rn.f64 	%fd346, %fd345, %fd901, %fd344;
	ld.global.nc.f64 	%fd347, [%rd1+696];
	fma.rn.f64 	%fd348, %fd347, %fd900, %fd346;
	st.shared.f64 	[%r8+9680], %fd348;
$L__BB204_4:
	bar.sync 	0;
	setp.gt.u32 	%p3, %r1, 87;
	mad.lo.s32 	%r21, %r6, 880, %r7;
	add.s32 	%r9, %r21, %r20;
	@%p3 bra 	$L__BB204_6;
	ld.shared.f64 	%fd349, [%r9];
	ld.shared.f64 	%fd350, [%r9+88];
	ld.shared.f64 	%fd351, [%r9+176];
	ld.shared.f64 	%fd352, [%r9+264];
	ld.shared.f64 	%fd353, [%r9+352];
	ld.shared.f64 	%fd354, [%r9+440];
	ld.shared.f64 	%fd355, [%r9+528];
	ld.shared.f64 	%fd356, [%r9+616];
	ld.global.nc.f64 	%fd357, [%rd1];
	fma.rn.f64 	%fd358, %fd357, %fd349, 0d0000000000000000;
	ld.global.nc.f64 	%fd359, [%rd1+8];
	fma.rn.f64 	%fd360, %fd359, %fd350, %fd358;
	ld.global.nc.f64 	%fd361, [%rd1+16];
	fma.rn.f64 	%fd362, %fd361, %fd351, %fd360;
	ld.global.nc.f64 	%fd363, [%rd1+24];
	fma.rn.f64 	%fd364, %fd363, %fd352, %fd362;
	ld.global.nc.f64 	%fd365, [%rd1+32];
	fma.rn.f64 	%fd366, %fd365, %fd353, %fd364;
	ld.global.nc.f64 	%fd367, [%rd1+40];
	fma.rn.f64 	%fd368, %fd367, %fd354, %fd366;
	ld.global.nc.f64 	%fd369, [%rd1+48];
	fma.rn.f64 	%fd370, %fd369, %fd355, %fd368;
	ld.global.nc.f64 	%fd371, [%rd1+56];
	fma.rn.f64 	%fd372, %fd371, %fd356, %fd370;
	st.shared.f64 	[%r9], %fd372;
	ld.global.nc.f64 	%fd373, [%rd1+64];
	fma.rn.f64 	%fd374, %fd373, %fd349, 0d0000000000000000;
	ld.global.nc.f64 	%fd375, [%rd1+72];
	fma.rn.f64 	%fd376, %fd375, %fd350, %fd374;
	ld.global.nc.f64 	%fd377, [%rd1+80];
	fma.rn.f64 	%fd378, %fd377, %fd351, %fd376;
	ld.global.nc.f64 	%fd379, [%rd1+88];
	fma.rn.f64 	%fd380, %fd379, %fd352, %fd378;
	ld.global.nc.f64 	%fd381, [%rd1+96];
	fma.rn.f64 	%fd382, %fd381, %fd353, %fd380;
	ld.global.nc.f64 	%fd383, [%rd1+104];
	fma.rn.f64 	%fd384, %fd383, %fd354, %fd382;
	ld.global.nc.f64 	%fd385, [%rd1+112];
	fma.rn.f64 	%fd386, %fd385, %fd355, %fd384;
	ld.global.nc.f64 	%fd387, [%rd1+120];
	fma.rn.f64 	%fd388, %fd387, %fd356, %fd386;
	st.shared.f64 	[%r9+88], %fd388;
	ld.global.nc.f64 	%fd389, [%rd1+128];
	fma.rn.f64 	%fd390, %fd389, %fd349, 0d0000000000000000;
	ld.global.nc.f64 	%fd391, [%rd1+136];
	fma.rn.f64 	%fd392, %fd391, %fd350, %fd390;
	ld.global.nc.f64 	%fd393, [%rd1+144];
	fma.rn.f64 	%fd394, %fd393, %fd351, %fd392;
	ld.global.nc.f64 	%fd395, [%rd1+152];
	fma.rn.f64 	%fd396, %fd395, %fd352, %fd394;
	ld.global.nc.f64 	%fd397, [%rd1+160];
	fma.rn.f64 	%fd398, %fd397, %fd353, %fd396;
	ld.global.nc.f64 	%fd399, [%rd1+168];
	fma.rn.f64 	%fd400, %fd399, %fd354, %fd398;
	ld.global.nc.f64 	%fd401, [%rd1+176];
	fma.rn.f64 	%fd402, %fd401, %fd355, %fd400;
	ld.global.nc.f64 	%fd403, [%rd1+184];
	fma.rn.f64 	%fd404, %fd403, %fd356, %fd402;
	st.shared.f64 	[%r9+176], %fd404;
	ld.global.nc.f64 	%fd405, [%rd1+192];
	fma.rn.f64 	%fd406, %fd405, %fd349, 0d0000000000000000;
	ld.global.nc.f64 	%fd407, [%rd1+200];
	fma.rn.f64 	%fd408, %fd407, %fd350, %fd406;
	ld.global.nc.f64 	%fd409, [%rd1+208];
	fma.rn.f64 	%fd410, %fd409, %fd351, %fd408;
	ld.global.nc.f64 	%fd411, [%rd1+216];
	fma.rn.f64 	%fd412, %fd411, %fd352, %fd410;
	ld.global.nc.f64 	%fd413, [%rd1+224];
	fma.rn.f64 	%fd414, %fd413, %fd353, %fd412;
	ld.global.nc.f64 	%fd415, [%rd1+232];
	fma.rn.f64 	%fd416, %fd415, %fd354, %fd414;
	ld.global.nc.f64 	%fd417, [%rd1+240];
	fma.rn.f64 	%fd418, %fd417, %fd355, %fd416;
	ld.global.nc.f64 	%fd419, [%rd1+248];
	fma.rn.f64 	%fd420, %fd419, %fd356, %fd418;
	st.shared.f64 	[%r9+264], %fd420;
	ld.global.nc.f64 	%fd421, [%rd1+256];
	fma.rn.f64 	%fd422, %fd421, %fd349, 0d0000000000000000;
	ld.global.nc.f64 	%fd423, [%rd1+264];
	fma.rn.f64 	%fd424, %fd423, %fd350, %fd422;
	ld.global.nc.f64 	%fd425, [%rd1+272];
	fma.rn.f64 	%fd426, %fd425, %fd351, %fd424;
	ld.global.nc.f64 	%fd427, [%rd1+280];
	fma.rn.f64 	%fd428, %fd427, %fd352, %fd426;
	ld.global.nc.f64 	%fd429, [%rd1+288];
	fma.rn.f64 	%fd430, %fd429, %fd353, %fd428;
	ld.global.nc.f64 	%fd431, [%rd1+296];
	fma.rn.f64 	%fd432, %fd431, %fd354, %fd430;
	ld.global.nc.f64 	%fd433, [%rd1+304];
	fma.rn.f64 	%fd434, %fd433, %fd355, %fd432;
	ld.global.nc.f64 	%fd435, [%rd1+312];
	fma.rn.f64 	%fd436, %fd435, %fd356, %fd434;
	st.shared.f64 	[%r9+352], %fd436;
	ld.global.nc.f64 	%fd437, [%rd1+320];
	fma.rn.f64 	%fd438, %fd437, %fd349, 0d0000000000000000;
	ld.global.nc.f64 	%fd439, [%rd1+328];
	fma.rn.f64 	%fd440, %fd439, %fd350, %fd438;
	ld.global.nc.f64 	%fd441, [%rd1+336];
	fma.rn.f64 	%fd442, %fd441, %fd351, %fd440;
	ld.global.nc.f64 	%fd443, [%rd1+344];
	fma.rn.f64 	%fd444, %fd443, %fd352, %fd442;
	ld.global.nc.f64 	%fd445, [%rd1+352];
	fma.rn.f64 	%fd446, %fd445, %fd353, %fd444;
	ld.global.nc.f64 	%fd447, [%rd1+360];
	fma.rn.f64 	%fd448, %fd447, %fd354, %fd446;
	ld.global.nc.f64 	%fd449, [%rd1+368];
	fma.rn.f64 	%fd450, %fd449, %fd355, %fd448;
	ld.global.nc.f64 	%fd451, [%rd1+376];
	fma.rn.f64 	%fd452, %fd451, %fd356, %fd450;
	st.shared.f64 	[%r9+440], %fd452;
	ld.global.nc.f64 	%fd453, [%rd1+384];
	fma.rn.f64 	%fd454, %fd453, %fd349, 0d0000000000000000;
	ld.global.nc.f64 	%fd455, [%rd1+392];
	fma.rn.f64 	%fd456, %fd455, %fd350, %fd454;
	ld.global.nc.f64 	%fd457, [%rd1+400];
	fma.rn.f64 	%fd458, %fd457, %fd351, %fd456;
	ld.global.nc.f64 	%fd459, [%rd1+408];
	fma.rn.f64 	%fd460, %fd459, %fd352, %fd458;
	ld.global.nc.f64 	%fd461, [%rd1+416];
	fma.rn.f64 	%fd462, %fd461, %fd353, %fd460;
	ld.global.nc.f64 	%fd463, [%rd1+424];
	fma.rn.f64 	%fd464, %fd463, %fd354, %fd462;
	ld.global.nc.f64 	%fd465, [%rd1+432];
	fma.rn.f64 	%fd466, %fd465, %fd355, %fd464;
	ld.global.nc.f64 	%fd467, [%rd1+440];
	fma.rn.f64 	%fd468, %fd467, %fd356, %fd466;
	st.shared.f64 	[%r9+528], %fd468;
	ld.global.nc.f64 	%fd469, [%rd1+448];
	fma.rn.f64 	%fd470, %fd469, %fd349, 0d0000000000000000;
	ld.global.nc.f64 	%fd471, [%rd1+456];
	fma.rn.f64 	%fd472, %fd471, %fd350, %fd470;
	ld.global.nc.f64 	%fd473, [%rd1+464];
	fma.rn.f64 	%fd474, %fd473, %fd351, %fd472;
	ld.global.nc.f64 	%fd475, [%rd1+472];
	fma.rn.f64 	%fd476, %fd475, %fd352, %fd474;
	ld.global.nc.f64 	%fd477, [%rd1+480];
	fma.rn.f64 	%fd478, %fd477, %fd353, %fd476;
	ld.global.nc.f64 	%fd479, [%rd1+488];
	fma.rn.f64 	%fd480, %fd479, %fd354, %fd478;
	ld.global.nc.f64 	%fd481, [%rd1+496];
	fma.rn.f64 	%fd482, %fd481, %fd355, %fd480;
	ld.global.nc.f64 	%fd483, [%rd1+504];
	fma.rn.f64 	%fd484, %fd483, %fd356, %fd482;
	st.shared.f64 	[%r9+616], %fd484;
	ld.global.nc.f64 	%fd485, [%rd1+512];
	fma.rn.f64 	%fd486, %fd485, %fd349, 0d0000000000000000;
	ld.global.nc.f64 	%fd487, [%rd1+520];
	fma.rn.f64 	%fd488, %fd487, %fd350, %fd486;
	ld.global.nc.f64 	%fd489, [%rd1+528];
	fma.rn.f64 	%fd490, %fd489, %fd351, %fd488;
	ld.global.nc.f64 	%fd491, [%rd1+536];
	fma.rn.f64 	%fd492, %fd491, %fd352, %fd490;
	ld.global.nc.f64 	%fd493, [%rd1+544];
	fma.rn.f64 	%fd494, %fd493, %fd353, %fd492;
	ld.global.nc.f64 	%fd495, [%rd1+552];
	fma.rn.f64 	%fd496, %fd495, %fd354, %fd494;
	ld.global.nc.f64 	%fd497, [%rd1+560];
	fma.rn.f64 	%fd498, %fd497, %fd355, %fd496;
	ld.global.nc.f64 	%fd499, [%rd1+568];
	fma.rn.f64 	%fd500, %fd499, %fd356, %fd498;
	st.shared.f64 	[%r9+704], %fd500;
	ld.global.nc.f64 	%fd501, [%rd1+576];
	fma.rn.f64 	%fd502, %fd501, %fd349, 0d0000000000000000;
	ld.global.nc.f64 	%fd503, [%rd1+584];
	fma.rn.f64 	%fd504, %fd503, %fd350, %fd502;
	ld.global.nc.f64 	%fd505, [%rd1+592];
	fma.rn.f64 	%fd506, %fd505, %fd351, %fd504;
	ld.global.nc.f64 	%fd507, [%rd1+600];
	fma.rn.f64 	%fd508, %fd507, %fd352, %fd506;
	ld.global.nc.f64 	%fd509, [%rd1+608];
	fma.rn.f64 	%fd510, %fd509, %fd353, %fd508;
	ld.global.nc.f64 	%fd511, [%rd1+616];
	fma.rn.f64 	%fd512, %fd511, %fd354, %fd510;
	ld.global.nc.f64 	%fd513, [%rd1+624];
	fma.rn.f64 	%fd514, %fd513, %fd355, %fd512;
	ld.global.nc.f64 	%fd515, [%rd1+632];
	fma.rn.f64 	%fd516, %fd515, %fd356, %fd514;
	st.shared.f64 	[%r9+792], %fd516;
	ld.global.nc.f64 	%fd517, [%rd1+640];
	fma.rn.f64 	%fd518, %fd517, %fd349, 0d0000000000000000;
	ld.global.nc.f64 	%fd519, [%rd1+648];
	fma.rn.f64 	%fd520, %fd519, %fd350, %fd518;
	ld.global.nc.f64 	%fd521, [%rd1+656];
	fma.rn.f64 	%fd522, %fd521, %fd351, %fd520;
	ld.global.nc.f64 	%fd523, [%rd1+664];
	fma.rn.f64 	%fd524, %fd523, %fd352, %fd522;
	ld.global.nc.f64 	%fd525, [%rd1+672];
	fma.rn.f64 	%fd526, %fd525, %fd353, %fd524;
	ld.global.nc.f64 	%fd527, [%rd1+680];
	fma.rn.f64 	%fd528, %fd527, %fd354, %fd526;
	ld.global.nc.f64 	%fd529, [%rd1+688];
	fma.rn.f64 	%fd530, %fd529, %fd355, %fd528;
	ld.global.nc.f64 	%fd531, [%rd1+696];
	fma.rn.f64 	%fd532, %fd531, %fd356, %fd530;
	st.shared.f64 	[%r9+880], %fd532;
$L__BB204_6:
	ld.param.u64 	%rd43, [_Z40massMatrixMultiplyMonolithicGlobalKernelILi8ELi11ELi1EEviPKdS1_S1_S1_Pd_param_1];
	ld.param.u32 	%r110, [_Z40massMatrixMultiplyMonolithicGlobalKernelILi8ELi11ELi1EEviPKdS1_S1_S1_Pd_param_0];
	setp.ge.s32 	%p4, %r3, %r110;
	bar.sync 	0;
	cvt.u16.u32 	%rs1, %r1;
	mul.hi.u16 	%rs2, %rs1, 5958;
	mul.lo.s16 	%rs3, %rs2, 11;
	sub.s16 	%rs4, %rs1, %rs3;
	mul.wide.u16 	%r23, %rs2, 968;
	add.s32 	%r24, %r5, %r23;
	mul.wide.u16 	%r25, %rs4, 88;
	add.s32 	%r10, %r24, %r25;
	ld.shared.f64 	%fd17, [%r10];
	ld.shared.f64 	%fd18, [%r10+8];
	ld.shared.f64 	%fd19, [%r10+16];
	ld.shared.f64 	%fd20, [%r10+24];
	ld.shared.f64 	%fd21, [%r10+32];
	ld.shared.f64 	%fd22, [%r10+40];
	ld.shared.f64 	%fd23, [%r10+48];
	ld.shared.f64 	%fd24, [%r10+56];
	mul.lo.s32 	%r26, %r3, 1331;
	mad.lo.s32 	%r27, %r1, 11, %r26;
	ld.global.nc.f64 	%fd25, [%rd1];
	fma.rn.f64 	%fd534, %fd25, %fd17, 0d0000000000000000;
	ld.global.nc.f64 	%fd26, [%rd1+8];
	fma.rn.f64 	%fd535, %fd26, %fd18, %fd534;
	ld.global.nc.f64 	%fd27, [%rd1+16];
	fma.rn.f64 	%fd536, %fd27, %fd19, %fd535;
	ld.global.nc.f64 	%fd28, [%rd1+24];
	fma.rn.f64 	%fd537, %fd28, %fd20, %fd536;
	ld.global.nc.f64 	%fd29, [%rd1+32];
	fma.rn.f64 	%fd538, %fd29, %fd21, %fd537;
	ld.global.nc.f64 	%fd30, [%rd1+40];
	fma.rn.f64 	%fd539, %fd30, %fd22, %fd538;
	ld.global.nc.f64 	%fd31, [%rd1+48];
	fma.rn.f64 	%fd540, %fd31, %fd23, %fd539;
	ld.global.nc.f64 	%fd32, [%rd1+56];
	fma.rn.f64 	%fd33, %fd32, %fd24, %fd540;
	cvta.to.global.u64 	%rd10, %rd43;
	mul.wide.s32 	%rd11, %r27, 8;
	add.s64 	%rd2, %rd10, %rd11;
	mov.f64 	%fd908, 0d0000000000000000;
	@%p4 bra 	$L__BB204_8;
	ld.global.nc.f64 	%fd908, [%rd2];
$L__BB204_8:
	ld.param.u32 	%r111, [_Z40massMatrixMultiplyMonolithicGlobalKernelILi8ELi11ELi1EEviPKdS1_S1_S1_Pd_param_0];
	setp.ge.s32 	%p5, %r3, %r111;
	mul.f64 	%fd926, %fd33, %fd908;
	ld.global.nc.f64 	%fd37, [%rd1+64];
	fma.rn.f64 	%fd542, %fd37, %fd17, 0d0000000000000000;
	ld.global.nc.f64 	%fd38, [%rd1+72];
	fma.rn.f64 	%fd543, %fd38, %fd18, %fd542;
	ld.global.nc.f64 	%fd39, [%rd1+80];
	fma.rn.f64 	%fd544, %fd39, %fd19, %fd543;
	ld.global.nc.f64 	%fd40, [%rd1+88];
	fma.rn.f64 	%fd545, %fd40, %fd20, %fd544;
	ld.global.nc.f64 	%fd41, [%rd1+96];
	fma.rn.f64 	%fd546, %fd41, %fd21, %fd545;
	ld.global.nc.f64 	%fd42, [%rd1+104];
	fma.rn.f64 	%fd547, %fd42, %fd22, %fd546;
	ld.global.nc.f64 	%fd43, [%rd1+112];
	fma.rn.f64 	%fd548, %fd43, %fd23, %fd547;
	ld.global.nc.f64 	%fd44, [%rd1+120];
	fma.rn.f64 	%fd45, %fd44, %fd24, %fd548;
	mov.f64 	%fd909, 0d0000000000000000;
	@%p5 bra 	$L__BB204_10;
	ld.global.nc.f64 	%fd909, [%rd2+8];
$L__BB204_10:
	ld.param.u32 	%r112, [_Z40massMatrixMultiplyMonolithicGlobalKernelILi8ELi11ELi1EEviPKdS1_S1_S1_Pd_param_0];
	setp.ge.s32 	%p6, %r3, %r112;
	mul.f64 	%fd925, %fd45, %fd909;
	ld.global.nc.f64 	%fd49, [%rd1+128];
	fma.rn.f64 	%fd550, %fd49, %fd17, 0d0000000000000000;
	ld.global.nc.f64 	%fd50, [%rd1+136];
	fma.rn.f64 	%fd551, %fd50, %fd18, %fd550;
	ld.global.nc.f64 	%fd51, [%rd1+144];
	fma.rn.f64 	%fd552, %fd51, %fd19, %fd551;
	ld.global.nc.f64 	%fd52, [%rd1+152];
	fma.rn.f64 	%fd553, %fd52, %fd20, %fd552;
	ld.global.nc.f64 	%fd53, [%rd1+160];
	fma.rn.f64 	%fd554, %fd53, %fd21, %fd553;
	ld.global.nc.f64 	%fd54, [%rd1+168];
	fma.rn.f64 	%fd555, %fd54, %fd22, %fd554;
	ld.global.nc.f64 	%fd55, [%rd1+176];
	fma.rn.f64 	%fd556, %fd55, %fd23, %fd555;
	ld.global.nc.f64 	%fd56, [%rd1+184];
	fma.rn.f64 	%fd57, %fd56, %fd24, %fd556;
	mov.f64 	%fd910, 0d0000000000000000;
	@%p6 bra 	$L__BB204_12;
	ld.global.nc.f64 	%fd910, [%rd2+16];
$L__BB204_12:
	ld.param.u32 	%r113, [_Z40massMatrixMultiplyMonolithicGlobalKernelILi8ELi11ELi1EEviPKdS1_S1_S1_Pd_param_0];
	setp.ge.s32 	%p7, %r3, %r113;
	mul.f64 	%fd924, %fd57, %fd910;
	ld.global.nc.f64 	%fd61, [%rd1+192];
	fma.rn.f64 	%fd558, %fd61, %fd17, 0d0000000000000000;
	ld.global.nc.f64 	%fd62, [%rd1+200];
	fma.rn.f64 	%fd559, %fd62, %fd18, %fd558;
	ld.global.nc.f64 	%fd63, [%rd1+208];
	fma.rn.f64 	%fd560, %fd63, %fd19, %fd559;
	ld.global.nc.f64 	%fd64, [%rd1+216];
	fma.rn.f64 	%fd561, %fd64, %fd20, %fd560;
	ld.global.nc.f64 	%fd65, [%rd1+224];
	fma.rn.f64 	%fd562, %fd65, %fd21, %fd561;
	ld.global.nc.f64 	%fd66, [%rd1+232];
	fma.rn.f64 	%fd563, %fd66, %fd22, %fd562;
	ld.global.nc.f64 	%fd67, [%rd1+240];
	fma.rn.f64 	%fd564, %fd67, %fd23, %fd563;
	ld.global.nc.f64 	%fd68, [%rd1+248];
	fma.rn.f64 	%fd69, %fd68, %fd24, %fd564;
	mov.f64 	%fd911, 0d0000000000000000;
	@%p7 bra 	$L__BB204_14;
	ld.global.nc.f64 	%fd911, [%rd2+24];
$L__BB204_14:
	ld.param.u64 	%rd51, [_Z40massMatrixMultiplyMonolithicGlobalKernelILi8ELi11ELi1EEviPKdS1_S1_S1_Pd_param_2];
	ld.param.u32 	%r114, [_Z40massMatrixMultiplyMonolithicGlobalKernelILi8ELi11ELi1EEviPKdS1_S1_S1_Pd_param_0];
	setp.ge.s32 	%p8, %r3, %r114;
	mul.f64 	%fd923, %fd69, %fd911;
	cvta.to.global.u64 	%rd12, %rd51;
	ld.global.nc.f64 	%fd73, [%rd12+256];
	fma.rn.f64 	%fd566, %fd73, %fd17, 0d0000000000000000;
	ld.global.nc.f64 	%fd74, [%rd12+264];
	fma.rn.f64 	%fd567, %fd74, %fd18, %fd566;
	ld.global.nc.f64 	%fd75, [%rd12+272];
	fma.rn.f64 	%fd568, %fd75, %fd19, %fd567;
	ld.global.nc.f64 	%fd76, [%rd12+280];
	fma.rn.f64 	%fd569, %fd76, %fd20, %fd568;
	ld.global.nc.f64 	%fd77, [%rd12+288];
	fma.rn.f64 	%fd570, %fd77, %fd21, %fd569;
	ld.global.nc.f64 	%fd78, [%rd12+296];
	fma.rn.f64 	%fd571, %fd78, %fd22, %fd570;
	ld.global.nc.f64 	%fd79, [%rd12+304];
	fma.rn.f64 	%fd572, %fd79, %fd23, %fd571;
	ld.global.nc.f64 	%fd80, [%rd12+312];
	fma.rn.f64 	%fd81, %fd80, %fd24, %fd572;
	mov.f64 	%fd912, 0d0000000000000000;
	@%p8 bra 	$L__BB204_16;
	ld.param.u64 	%rd44, [_Z40massMatrixMultiplyMonolithicGlobalKernelILi8ELi11ELi1EEviPKdS1_S1_S1_Pd_param_1];
	cvta.to.global.u64 	%rd13, %rd44;
	add.s64 	%rd15, %rd13, %rd11;
	ld.global.nc.f64 	%fd912, [%rd15+32];
$L__BB204_16:
	ld.param.u64 	%rd52, [_Z40massMatrixMultiplyMonolithicGlobalKernelILi8ELi11ELi1EEviPKdS1_S1_S1_Pd_param_2];
	ld.param.u32 	%r115, [_Z40massMatrixMultiplyMonolithicGlobalKernelILi8ELi11ELi1EEviPKdS1_S1_S1_Pd_param_0];
	mov.u32 	%r31, %tid.y;
	add.s32 	%r32, %r14, %r31;
	setp.ge.s32 	%p9, %r32, %r115;
	mul.f64 	%fd922, %fd81, %fd912;
	cvta.to.global.u64 	%rd16, %rd52;
	ld.global.nc.f64 	%fd85, [%rd16+320];
	fma.rn.f64 	%fd574, %fd85, %fd17, 0d0000000000000000;
	ld.global.nc.f64 	%fd86, [%rd16+328];
	fma.rn.f64 	%fd575, %fd86, %fd18, %fd574;
	ld.global.nc.f64 	%fd87, [%rd16+336];
	fma.rn.f64 	%fd576, %fd87, %fd19, %fd575;
	ld.global.nc.f64 	%fd88, [%rd16+344];
	fma.rn.f64 	%fd577, %fd88, %fd20, %fd576;
	ld.global.nc.f64 	%fd89, [%rd16+352];
	fma.rn.f64 	%fd578, %fd89, %fd21, %fd577;
	ld.global.nc.f64 	%fd90, [%rd16+360];
	fma.rn.f64 	%fd579, %fd90, %fd22, %fd578;
	ld.global.nc.f64 	%fd91, [%rd16+368];
	fma.rn.f64 	%fd580, %fd91, %fd23, %fd579;
	ld.global.nc.f64 	%fd92, [%rd16+376];
	fma.rn.f64 	%fd93, %fd92, %fd24, %fd580;
	mov.f64 	%fd913, 0d0000000000000000;
	@%p9 bra 	$L__BB204_18;
	ld.param.u64 	%rd45, [_Z40massMatrixMultiplyMonolithicGlobalKernelILi8ELi11ELi1EEviPKdS1_S1_S1_Pd_param_1];
	cvta.to.global.u64 	%rd17, %rd45;
	mov.u32 	%r33, %tid.x;
	mov.u32 	%r34, %ctaid.x;
	mov.u32 	%r35, %tid.y;
	add.s32 	%r36, %r34, %r35;
	mul.lo.s32 	%r37, %r36, 1331;
	mad.lo.s32 	%r38, %r33, 11, %r37;
	mul.wide.s32 	%rd18, %r38, 8;
	add.s64 	%rd19, %rd17, %rd18;
	ld.global.nc.f64 	%fd913, [%rd19+40];
$L__BB204_18:
	ld.param.u64 	%rd53, [_Z40massMatrixMultiplyMonolithicGlobalKernelILi8ELi11ELi1EEviPKdS1_S1_S1_Pd_param_2];
	ld.param.u32 	%r116, [_Z40massMatrixMultiplyMonolithicGlobalKernelILi8ELi11ELi1EEviPKdS1_S1_S1_Pd_param_0];
	mov.u32 	%r39, %ctaid.x;
	mov.u32 	%r40, %tid.y;
	add.s32 	%r41, %r39, %r40;
	setp.ge.s32 	%p10, %r41, %r116;
	mul.f64 	%fd921, %fd93, %fd913;
	cvta.to.global.u64 	%rd20, %rd53;
	ld.global.nc.f64 	%fd97, [%rd20+384];
	fma.rn.f64 	%fd582, %fd97, %fd17, 0d0000000000000000;
	ld.global.nc.f64 	%fd98, [%rd20+392];
	fma.rn.f64 	%fd583, %fd98, %fd18, %fd582;
	ld.global.nc.f64 	%fd99, [%rd20+400];
	fma.rn.f64 	%fd584, %fd99, %fd19, %fd583;
	ld.global.nc.f64 	%fd100, [%rd20+408];
	fma.rn.f64 	%fd585, %fd100, %fd20, %fd584;
	ld.global.nc.f64 	%fd101, [%rd20+416];
	fma.rn.f64 	%fd586, %fd101, %fd21, %fd585;
	ld.global.nc.f64 	%fd102, [%rd20+424];
	fma.rn.f64 	%fd587, %fd102, %fd22, %fd586;
	ld.global.nc.f64 	%fd103, [%rd20+432];
	fma.rn.f64 	%fd588, %fd103, %fd23, %fd587;
	ld.global.nc.f64 	%fd104, [%rd20+440];
	fma.rn.f64 	%fd105, %fd104, %fd24, %fd588;
	mov.f64 	%fd914, 0d0000000000000000;
	@%p10 bra 	$L__BB204_20;
	ld.param.u64 	%rd46, [_Z40massMatrixMultiplyMonolithicGlobalKernelILi8ELi11ELi1EEviPKdS1_S1_S1_Pd_param_1];
	cvta.to.global.u64 	%rd21, %rd46;
	mov.u32 	%r42, %tid.x;
	mov.u32 	%r43, %ctaid.x;
	mov.u32 	%r44, %tid.y;
	add.s32 	%r45, %r43, %r44;
	mul.lo.s32 	%r46, %r45, 1331;
	mad.lo.s32 	%r47, %r42, 11, %r46;
	mul.wide.s32 	%rd22, %r47, 8;
	add.s64 	%rd23, %rd21, %rd22;
	ld.global.nc.f64 	%fd914, [%rd23+48];
$L__BB204_20:
	ld.param.u64 	%rd54, [_Z40massMatrixMultiplyMonolithicGlobalKernelILi8ELi11ELi1EEviPKdS1_S1_S1_Pd_param_2];
	ld.param.u32 	%r117, [_Z40massMatrixMultiplyMonolithicGlobalKernelILi8ELi11ELi1EEviPKdS1_S1_S1_Pd_param_0];
	mov.u32 	%r48, %ctaid.x;
	mov.u32 	%r49, %tid.y;
	add.s32 	%r50, %r48, %r49;
	setp.ge.s32 	%p11, %r50, %r117;
	mul.f64 	%fd920, %fd105, %fd914;
	cvta.to.global.u64 	%rd24, %rd54;
	ld.global.nc.f64 	%fd109, [%rd24+448];
	fma.rn.f64 	%fd590, %fd109, %fd17, 0d0000000000000000;
	ld.global.nc.f64 	%fd110, [%rd24+456];
	fma.rn.f64 	%fd591, %fd110, %fd18, %fd590;
	ld.global.nc.f64 	%fd111, [%rd24+464];
	fma.rn.f64 	%fd592, %fd111, %fd19, %fd591;
	ld.global.nc.f64 	%fd112, [%rd24+472];
	fma.rn.f64 	%fd593, %fd112, %fd20, %fd592;
	ld.global.nc.f64 	%fd113, [%rd24+480];
	fma.rn.f64 	%fd594, %fd113, %fd21, %fd593;
	ld.global.nc.f64 	%fd114, [%rd24+488];
	fma.rn.f64 	%fd595, %fd114, %fd22, %fd594;
	ld.global.nc.f64 	%fd115, [%rd24+496];
	fma.rn.f64 	%fd596, %fd115, %fd23, %fd595;
	ld.global.nc.f64 	%fd116, [%rd24+504];
	fma.rn.f64 	%fd117, %fd116, %fd24, %fd596;
	mov.f64 	%fd915, 0d0000000000000000;
	@%p11 bra 	$L__BB204_22;
	ld.param.u64 	%rd47, [_Z40massMatrixMultiplyMonolithicGlobalKernelILi8ELi11ELi1EEviPKdS1_S1_S1_Pd_param_1];
	cvta.to.global.u64 	%rd25, %rd47;
	mov.u32 	%r51, %tid.x;
	mov.u32 	%r52, %ctaid.x;
	mov.u32 	%r53, %tid.y;
	add.s32 	%r54, %r52, %r53;
	mul.lo.s32 	%r55, %r54, 1331;
	mad.lo.s32 	%r56, %r51, 11, %r55;
	mul.wide.s32 	%rd26, %r56, 8;
	add.s64 	%rd27, %rd25, %rd26;
	ld.global.nc.f64 	%fd915, [%rd27+56];
$L__BB204_22:
	ld.param.u64 	%rd55, [_Z40massMatrixMultiplyMonolithicGlobalKernelILi8ELi11ELi1EEviPKdS1_S1_S1_Pd_param_2];
	ld.param.u32 	%r118, [_Z40massMatrixMultiplyMonolithicGlobalKernelILi8ELi11ELi1EEviPKdS1_S1_S1_Pd_param_0];
	mov.u32 	%r57, %ctaid.x;
	mov.u32 	%r58, %tid.y;
	add.s32 	%r59, %r57, %r58;
	setp.ge.s32 	%p12, %r59, %r118;
	mul.f64 	%fd919, %fd117, %fd915;
	cvta.to.global.u64 	%rd28, %rd55;
	ld.global.nc.f64 	%fd121, [%rd28+512];
	fma.rn.f64 	%fd598, %fd121, %fd17, 0d0000000000000000;
	ld.global.nc.f64 	%fd122, [%rd28+520];
	fma.rn.f64 	%fd599, %fd122, %fd18, %fd598;
	ld.global.nc.f64 	%fd123, [%rd28+528];
	fma.rn.f64 	%fd600, %fd123, %fd19, %fd599;
	ld.global.nc.f64 	%fd124, [%rd28+536];
	fma.rn.f64 	%fd601, %fd124, %fd20, %fd600;
	ld.global.nc.f64 	%fd125, [%rd28+544];
	fma.rn.f64 	%fd602, %fd125, %fd21, %fd601;
	ld.global.nc.f64 	%fd126, [%rd28+552];
	fma.rn.f64 	%fd603, %fd126, %fd22, %fd602;
	ld.global.nc.f64 	%fd127, [%rd28+560];
	fma.rn.f64 	%fd604, %fd127, %fd23, %fd603;
	ld.global.nc.f64 	%fd128, [%rd28+568];
	fma.rn.f64 	%fd129, %fd128, %fd24, %fd604;
	mov.f64 	%fd916, 0d0000000000000000;
	@%p12 bra 	$L__BB204_24;
	ld.param.u64 	%rd48, [_Z40massMatrixMultiplyMonolithicGlobalKernelILi8ELi11ELi1EEviPKdS1_S1_S1_Pd_param_1];
	cvta.to.global.u64 	%rd29, %rd48;
	mov.u32 	%r60, %tid.x;
	mov.u32 	%r61, %ctaid.x;
	mov.u32 	%r62, %tid.y;
	add.s32 	%r63, %r61, %r62;
	mul.lo.s32 	%r64, %r63, 1331;
	mad.lo.s32 	%r65, %r60, 11, %r64;
	mul.wide.s32 	%rd30, %r65, 8;
	add.s64 	%rd31, %rd29, %rd30;
	ld.global.nc.f64 	%fd916, [%rd31+64];
$L__BB204_24:
	ld.param.u64 	%rd56, [_Z40massMatrixMultiplyMonolithicGlobalKernelILi8ELi11ELi1EEviPKdS1_S1_S1_Pd_param_2];
	ld.param.u32 	%r119, [_Z40massMatrixMultiplyMonolithicGlobalKernelILi8ELi11ELi1EEviPKdS1_S1_S1_Pd_param_0];
	mov.u32 	%r66, %ctaid.x;
	mov.u32 	%r67, %tid.y;
	add.s32 	%r68, %r66, %r67;
	setp.ge.s32 	%p13, %r68, %r119;
	mul.f64 	%fd132, %fd129, %fd916;
	cvta.to.global.u64 	%rd32, %rd56;
	ld.global.nc.f64 	%fd133, [%rd32+576];
	fma.rn.f64 	%fd606, %fd133, %fd17, 0d0000000000000000;
	ld.global.nc.f64 	%fd134, [%rd32+584];
	fma.rn.f64 	%fd607, %fd134, %fd18, %fd606;
	ld.global.nc.f64 	%fd135, [%rd32+592];
	fma.rn.f64 	%fd608, %fd135, %fd19, %fd607;
	ld.global.nc.f64 	%fd136, [%rd32+600];
	fma.rn.f64 	%fd609, %fd136, %fd20, %fd608;
	ld.global.nc.f64 	%fd137, [%rd32+608];
	fma.rn.f64 	%fd610, %fd137, %fd21, %fd609;
	ld.global.nc.f64 	%fd138, [%rd32+616];
	fma.rn.f64 	%fd611, %fd138, %fd22, %fd610;
	ld.global.nc.f64 	%fd139, [%rd32+624];
	fma.rn.f64 	%fd612, %fd139, %fd23, %fd611;
	ld.global.nc.f64 	%fd140, [%rd32+632];
	fma.rn.f64 	%fd141, %fd140, %fd24, %fd612;
	mov.f64 	%fd917, 0d0000000000000000;
	@%p13 bra 	$L__BB204_26;
	ld.param.u64 	%rd49, [_Z40massMatrixMultiplyMonolithicGlobalKernelILi8ELi11ELi1EEviPKdS1_S1_S1_Pd_param_1];
	cvta.to.global.u64 	%rd33, %rd49;
	mov.u32 	%r69, %tid.x;
	mov.u32 	%r70, %ctaid.x;
	mov.u32 	%r71, %tid.y;
	add.s32 	%r72, %r70, %r71;
	mul.lo.s32 	%r73, %r72, 1331;
	mad.lo.s32 	%r74, %r69, 11, %r73;
	mul.wide.s32 	%rd34, %r74, 8;
	add.s64 	%rd35, %rd33, %rd34;
	ld.global.nc.f64 	%fd917, [%rd35+72];
$L__BB204_26:
	ld.param.u64 	%rd57, [_Z40massMatrixMultiplyMonolithicGlobalKernelILi8ELi11ELi1EEviPKdS1_S1_S1_Pd_param_2];
	ld.param.u32 	%r120, [_Z40massMatrixMultiplyMonolithicGlobalKernelILi8ELi11ELi1EEviPKdS1_S1_S1_Pd_param_0];
	mov.u32 	%r75, %ctaid.x;
	mov.u32 	%r76, %tid.y;
	add.s32 	%r77, %r75, %r76;
	setp.ge.s32 	%p14, %r77, %r120;
	mul.f64 	%fd144, %fd141, %fd917;
	cvta.to.global.u64 	%rd36, %rd57;
	ld.global.nc.f64 	%fd145, [%rd36+640];
	fma.rn.f64 	%fd614, %fd145, %fd17, 0d0000000000000000;
	ld.global.nc.f64 	%fd146, [%rd36+648];
	fma.rn.f64 	%fd615, %fd146, %fd18, %fd614;
	ld.global.nc.f64 	%fd147, [%rd36+656];
	fma.rn.f64 	%fd616, %fd147, %fd19, %fd615;
	ld.global.nc.f64 	%fd148, [%rd36+664];
	fma.rn.f64 	%fd617, %fd148, %fd20, %fd616;
	ld.global.nc.f64 	%fd149, [%rd36+672];
	fma.rn.f64 	%fd618, %fd149, %fd21, %fd617;
	ld.global.nc.f64 	%fd150, [%rd36+680];
	fma.rn.f64 	%fd619, %fd150, %fd22, %fd618;
	ld.global.nc.f64 	%fd151, [%rd36+688];
	fma.rn.f64 	%fd620, %fd151, %fd23, %fd619;
	ld.global.nc.f64 	%fd152, [%rd36+696];
	fma.rn.f64 	%fd153, %fd152, %fd24, %fd620;
	mov.f64 	%fd918, 0d0000000000000000;
	@%p14 bra 	$L__BB204_28;
	ld.param.u64 	%rd50, [_Z40massMatrixMultiplyMonolithicGlobalKernelILi8ELi11ELi1EEviPKdS1_S1_S1_Pd_param_1];
	cvta.to.global.u64 	%rd37, %rd50;
	mov.u32 	%r78, %tid.x;
	mov.u32 	%r79, %ctaid.x;
	mov.u32 	%r80, %tid.y;
	add.s32 	%r81, %r79, %r80;
	mul.lo.s32 	%r82, %r81, 1331;
	mad.lo.s32 	%r83, %r78, 11, %r82;
	mul.wide.s32 	%rd38, %r83, 8;
	add.s64 	%rd39, %rd37, %rd38;
	ld.global.nc.f64 	%fd918, [%rd39+80];
$L__BB204_28:
	mov.u32 	%r84, %tid.x;
	setp.gt.u32 	%p15, %r84, 87;
	mul.f64 	%fd621, %fd153, %fd918;
	fma.rn.f64 	%fd622, %fd25, %fd926, 0d0000000000000000;
	fma.rn.f64 	%fd623, %fd37, %fd925, %fd622;
	fma.rn.f64 	%fd624, %fd49, %fd924, %fd623;
	fma.rn.f64 	%fd625, %fd61, %fd923, %fd624;
	fma.rn.f64 	%fd626, %fd73, %fd922, %fd625;
	fma.rn.f64 	%fd627, %fd85, %fd921, %fd626;
	fma.rn.f64 	%fd628, %fd97, %fd920, %fd627;
	fma.rn.f64 	%fd629, %fd109, %fd919, %fd628;
	fma.rn.f64 	%fd630, %fd121, %fd132, %fd629;
	fma.rn.f64 	%fd631, %fd133, %fd144, %fd630;
	fma.rn.f64 	%fd632, %fd145, %fd621, %fd631;
	st.shared.f64 	[%r10], %fd632;
	fma.rn.f64 	%fd633, %fd26, %fd926, 0d0000000000000000;
	fma.rn.f64 	%fd634, %fd38, %fd925, %fd633;
	fma.rn.f64 	%fd635, %fd50, %fd924, %fd634;
	fma.rn.f64 	%fd636, %fd62, %fd923, %fd635;
	fma.rn.f64 	%fd637, %fd74, %fd922, %fd636;
	fma.rn.f64 	%fd638, %fd86, %fd921, %fd637;
	fma.rn.f64 	%fd639, %fd98, %fd920, %fd638;
	fma.rn.f64 	%fd640, %fd110, %fd919, %fd639;
	fma.rn.f64 	%fd641, %fd122, %fd132, %fd640;
	fma.rn.f64 	%fd642, %fd134, %fd144, %fd641;
	fma.rn.f64 	%fd643, %fd146, %fd621, %fd642;
	st.shared.f64 	[%r10+8], %fd643;
	fma.rn.f64 	%fd644, %fd27, %fd926, 0d0000000000000000;
	fma.rn.f64 	%fd645, %fd39, %fd925, %fd644;
	fma.rn.f64 	%fd646, %fd51, %fd924, %fd645;
	fma.rn.f64 	%fd647, %fd63, %fd923, %fd646;
	fma.rn.f64 	%fd648, %fd75, %fd922, %fd647;
	fma.rn.f64 	%fd649, %fd87, %fd921, %fd648;
	fma.rn.f64 	%fd650, %fd99, %fd920, %fd649;
	fma.rn.f64 	%fd651, %fd111, %fd919, %fd650;
	fma.rn.f64 	%fd652, %fd123, %fd132, %fd651;
	fma.rn.f64 	%fd653, %fd135, %fd144, %fd652;
	fma.rn.f64 	%fd654, %fd147, %fd621, %fd653;
	st.shared.f64 	[%r10+16], %fd654;
	fma.rn.f64 	%fd655, %fd28, %fd926, 0d0000000000000000;
	fma.rn.f64 	%fd656, %fd40, %fd925, %fd655;
	fma.rn.f64 	%fd657, %fd52, %fd924, %fd656;
	fma.rn.f64 	%fd658, %fd64, %fd923, %fd657;
	fma.rn.f64 	%fd659, %fd76, %fd922, %fd658;
	fma.rn.f64 	%fd660, %fd88, %fd921, %fd659;
	fma.rn.f64 	%fd661, %fd100, %fd920, %fd660;
	fma.rn.f64 	%fd662, %fd112, %fd919, %fd661;
	fma.rn.f64 	%fd663, %fd124, %fd132, %fd662;
	fma.rn.f64 	%fd664, %fd136, %fd144, %fd663;
	fma.rn.f64 	%fd665, %fd148, %fd621, %fd664;
	st.shared.f64 	[%r10+24], %fd665;
	fma.rn.f64 	%fd666, %fd29, %fd926, 0d0000000000000000;
	fma.rn.f64 	%fd667, %fd41, %fd925, %fd666;
	fma.rn.f64 	%fd668, %fd53, %fd924, %fd667;
	fma.rn.f64 	%fd669, %fd65, %fd923, %fd668;
	fma.rn.f64 	%fd670, %fd77, %fd922, %fd669;
	fma.rn.f64 	%fd671, %fd89, %fd921, %fd670;
	fma.rn.f64 	%fd672, %fd101, %fd920, %fd671;
	fma.rn.f64 	%fd673, %fd113, %fd919, %fd672;
	fma.rn.f64 	%fd674, %fd125, %fd132, %fd673;
	fma.rn.f64 	%fd675, %fd137, %fd144, %fd674;
	fma.rn.f64 	%fd676, %fd149, %fd621, %fd675;
	st.shared.f64 	[%r10+32], %fd676;
	fma.rn.f64 	%fd677, %fd30, %fd926, 0d0000000000000000;
	fma.rn.f64 	%fd678, %fd42, %fd925, %fd677;
	fma.rn.f64 	%fd679, %fd54, %fd924, %fd678;
	fma.rn.f64 	%fd680, %fd66, %fd923, %fd679;
	fma.rn.f64 	%fd681, %fd78, %fd922, %fd680;
	fma.rn.f64 	%fd682, %fd90, %fd921, %fd681;
	fma.rn.f64 	%fd683, %fd102, %fd920, %fd682;
	fma.rn.f64 	%fd684, %fd114, %fd919, %fd683;
	fma.rn.f64 	%fd685, %fd126, %fd132, %fd684;
	fma.rn.f64 	%fd686, %fd138, %fd144, %fd685;
	fma.rn.f64 	%fd687, %fd150, %fd621, %fd686;
	st.shared.f64 	[%r10+40], %fd687;
	fma.rn.f64 	%fd688, %fd31, %fd926, 0d0000000000000000;
	fma.rn.f64 	%fd689, %fd43, %fd925, %fd688;
	fma.rn.f64 	%fd690, %fd55, %fd924, %fd689;
	fma.rn.f64 	%fd691, %fd67, %fd923, %fd690;
	fma.rn.f64 	%fd692, %fd79, %fd922, %fd691;
	fma.rn.f64 	%fd693, %fd91, %fd921, %fd692;
	fma.rn.f64 	%fd694, %fd103, %fd920, %fd693;
	fma.rn.f64 	%fd695, %fd115, %fd919, %fd694;
	fma.rn.f64 	%fd696, %fd127, %fd132, %fd695;
	fma.rn.f64 	%fd697, %fd139, %fd144, %fd696;
	fma.rn.f64 	%fd698, %fd151, %fd621, %fd697;
	st.shared.f64 	[%r10+48], %fd698;
	fma.rn.f64 	%fd699, %fd32, %fd926, 0d0000000000000000;
	fma.rn.f64 	%fd700, %fd44, %fd925, %fd699;
	fma.rn.f64 	%fd701, %fd56, %fd924, %fd700;
	fma.rn.f64 	%fd702, %fd68, %fd923, %fd701;
	fma.rn.f64 	%fd703, %fd80, %fd922, %fd702;
	fma.rn.f64 	%fd704, %fd92, %fd921, %fd703;
	fma.rn.f64 	%fd705, %fd104, %fd920, %fd704;
	fma.rn.f64 	%fd706, %fd116, %fd919, %fd705;
	fma.rn.f64 	%fd707, %fd128, %fd132, %fd706;
	fma.rn.f64 	%fd708, %fd140, %fd144, %fd707;
	fma.rn.f64 	%fd709, %fd152, %fd621, %fd708;
	st.shared.f64 	[%r10+56], %fd709;
	bar.sync 	0;
	@%p15 bra 	$L__BB204_30;
	mov.u32 	%r85, %tid.y;
	mov.u32 	%r86, _ZZ40massMatrixMultiplyMonolithicGlobalKernelILi8ELi11ELi1EEviPKdS1_S1_S1_PdE6s_tmp1;
	mad.lo.s32 	%r87, %r85, 10648, %r86;
	mov.u32 	%r88, %tid.x;
	shr.u32 	%r89, %r88, 3;
	mad.lo.s32 	%r90, %r89, 88, %r87;
	mad.lo.s32 	%r91, %r89, 880, %r90;
	shl.b32 	%r92, %r88, 3;
	and.b32  	%r93, %r92, 56;
	add.s32 	%r94, %r91, %r93;
	ld.shared.f64 	%fd710, [%r94];
	ld.shared.f64 	%fd711, [%r94+88];
	ld.shared.f64 	%fd712, [%r94+176];
	ld.shared.f64 	%fd713, [%r94+264];
	ld.shared.f64 	%fd714, [%r94+352];
	ld.shared.f64 	%fd715, [%r94+440];
	ld.shared.f64 	%fd716, [%r94+528];
	ld.shared.f64 	%fd717, [%r94+616];
	ld.shared.f64 	%fd718, [%r94+704];
	ld.shared.f64 	%fd719, [%r94+792];
	ld.shared.f64 	%fd720, [%r94+880];
	fma.rn.f64 	%fd721, %fd25, %fd710, 0d0000000000000000;
	fma.rn.f64 	%fd722, %fd37, %fd711, %fd721;
	fma.rn.f64 	%fd723, %fd49, %fd712, %fd722;
	fma.rn.f64 	%fd724, %fd61, %fd713, %fd723;
	fma.rn.f64 	%fd725, %fd73, %fd714, %fd724;
	fma.rn.f64 	%fd726, %fd85, %fd715, %fd725;
	fma.rn.f64 	%fd727, %fd97, %fd716, %fd726;
	fma.rn.f64 	%fd728, %fd109, %fd717, %fd727;
	fma.rn.f64 	%fd729, %fd121, %fd718, %fd728;
	fma.rn.f64 	%fd730, %fd133, %fd719, %fd729;
	fma.rn.f64 	%fd731, %fd145, %fd720, %fd730;
	st.shared.f64 	[%r94], %fd731;
	fma.rn.f64 	%fd732, %fd26, %fd710, 0d0000000000000000;
	fma.rn.f64 	%fd733, %fd38, %fd711, %fd732;
	fma.rn.f64 	%fd734, %fd50, %fd712, %fd733;
	fma.rn.f64 	%fd735, %fd62, %fd713, %fd734;
	fma.rn.f64 	%fd736, %fd74, %fd714, %fd735;
	fma.rn.f64 	%fd737, %fd86, %fd715, %fd736;
	fma.rn.f64 	%fd738, %fd98, %fd716, %fd737;
	fma.rn.f64 	%fd739, %fd110, %fd717, %fd738;
	fma.rn.f64 	%fd740, %fd122, %fd718, %fd739;
	fma.rn.f64 	%fd741, %fd134, %fd719, %fd740;
	fma.rn.f64 	%fd742, %fd146, %fd720, %fd741;
	st.shared.f64 	[%r94+88], %fd742;
	fma.rn.f64 	%fd743, %fd27, %fd710, 0d0000000000000000;
	fma.rn.f64 	%fd744, %fd39, %fd711, %fd743;
	fma.rn.f64 	%fd745, %fd51, %fd712, %fd744;
	fma.rn.f64 	%fd746, %fd63, %fd713, %fd745;
	fma.rn.f64 	%fd747, %fd75, %fd714, %fd746;
	fma.rn.f64 	%fd748, %fd87, %fd715, %fd747;
	fma.rn.f64 	%fd749, %fd99, %fd716, %fd748;
	fma.rn.f64 	%fd750, %fd111, %fd717, %fd749;
	fma.rn.f64 	%fd751, %fd123, %fd718, %fd750;
	fma.rn.f64 	%fd752, %fd135, %fd719, %fd751;
	fma.rn.f64 	%fd753, %fd147, %fd720, %fd752;
	st.shared.f64 	[%r94+176], %fd753;
	fma.rn.f64 	%fd754, %fd28, %fd710, 0d0000000000000000;
	fma.rn.f64 	%fd755, %fd40, %fd711, %fd754;
	fma.rn.f64 	%fd756, %fd52, %fd712, %fd755;
	fma.rn.f64 	%fd757, %fd64, %fd713, %fd756;
	fma.rn.f64 	%fd758, %fd76, %fd714, %fd757;
	fma.rn.f64 	%fd759, %fd88, %fd715, %fd758;
	fma.rn.f64 	%fd760, %fd100, %fd716, %fd759;
	fma.rn.f64 	%fd761, %fd112, %fd717, %fd760;
	fma.rn.f64 	%fd762, %fd124, %fd718, %fd761;
	fma.rn.f64 	%fd763, %fd136, %fd719, %fd762;
	fma.rn.f64 	%fd764, %fd148, %fd720, %fd763;
	st.shared.f64 	[%r94+264], %fd764;
	fma.rn.f64 	%fd765, %fd29, %fd710, 0d0000000000000000;
	fma.rn.f64 	%fd766, %fd41, %fd711, %fd765;
	fma.rn.f64 	%fd767, %fd53, %fd712, %fd766;
	fma.rn.f64 	%fd768, %fd65, %fd713, %fd767;
	fma.rn.f64 	%fd769, %fd77, %fd714, %fd768;
	fma.rn.f64 	%fd770, %fd89, %fd715, %fd769;
	fma.rn.f64 	%fd771, %fd101, %fd716, %fd770;
	fma.rn.f64 	%fd772, %fd113, %fd717, %fd771;
	fma.rn.f64 	%fd773, %fd125, %fd718, %fd772;
	fma.rn.f64 	%fd774, %fd137, %fd719, %fd773;
	fma.rn.f64 	%fd775, %fd149, %fd720, %fd774;
	st.shared.f64 	[%r94+352], %fd775;
	fma.rn.f64 	%fd776, %fd30, %fd710, 0d0000000000000000;
	fma.rn.f64 	%fd777, %fd42, %fd711, %fd776;
	fma.rn.f64 	%fd778, %fd54, %fd712, %fd777;
	fma.rn.f64 	%fd779, %fd66, %fd713, %fd778;
	fma.rn.f64 	%fd780, %fd78, %fd714, %fd779;
	fma.rn.f64 	%fd781, %fd90, %fd715, %fd780;
	fma.rn.f64 	%fd782, %fd102, %fd716, %fd781;
	fma.rn.f64 	%fd783, %fd114, %fd717, %fd782;
	fma.rn.f64 	%fd784, %fd126, %fd718, %fd783;
	fma.rn.f64 	%fd785, %fd138, %fd719, %fd784;
	fma.rn.f64 	%fd786, %fd150, %fd720, %fd785;
	st.shared.f64 	[%r94+440], %fd786;
	fma.rn.f64 	%fd787, %fd31, %fd710, 0d0000000000000000;
	fma.rn.f64 	%fd788, %fd43, %fd711, %fd787;
	fma.rn.f64 	%fd789, %fd55, %fd712, %fd788;
	fma.rn.f64 	%fd790, %fd67, %fd713, %fd789;
	fma.rn.f64 	%fd791, %fd79, %fd714, %fd790;
	fma.rn.f64 	%fd792, %fd91, %fd715, %fd791;
	fma.rn.f64 	%fd793, %fd103, %fd716, %fd792;
	fma.rn.f64 	%fd794, %fd115, %fd717, %fd793;
	fma.rn.f64 	%fd795, %fd127, %fd718, %fd794;
	fma.rn.f64 	%fd796, %fd139, %fd719, %fd795;
	fma.rn.f64 	%fd797, %fd151, %fd720, %fd796;
	st.shared.f64 	[%r94+528], %fd797;
	fma.rn.f64 	%fd798, %fd32, %fd710, 0d0000000000000000;
	fma.rn.f64 	%fd799, %fd44, %fd711, %fd798;
	fma.rn.f64 	%fd800, %fd56, %fd712, %fd799;
	fma.rn.f64 	%fd801, %fd68, %fd713, %fd800;
	fma.rn.f64 	%fd802, %fd80, %fd714, %fd801;
	fma.rn.f64 	%fd803, %fd92, %fd715, %fd802;
	fma.rn.f64 	%fd804, %fd104, %fd716, %fd803;
	fma.rn.f64 	%fd805, %fd116, %fd717, %fd804;
	fma.rn.f64 	%fd806, %fd128, %fd718, %fd805;
	fma.rn.f64 	%fd807, %fd140, %fd719, %fd806;
	fma.rn.f64 	%fd808, %fd152, %fd720, %fd807;
	st.shared.f64 	[%r94+616], %fd808;
$L__BB204_30:
	mov.u32 	%r95, %tid.x;
	setp.gt.u32 	%p16, %r95, 63;
	bar.sync 	0;
	@%p16 bra 	$L__BB204_32;
	mov.u32 	%r96, %tid.y;
	mov.u32 	%r97, _ZZ40massMatrixMultiplyMonolithicGlobalKernelILi8ELi11ELi1EEviPKdS1_S1_S1_PdE6s_tmp1;
	mad.lo.s32 	%r98, %r96, 10648, %r97;
	mov.u32 	%r99, %tid.x;
	shr.u32 	%r100, %r99, 3;
	mad.lo.s32 	%r101, %r100, 88, %r98;
	shl.b32 	%r102, %r99, 3;
	and.b32  	%r103, %r102, 56;
	add.s32 	%r104, %r101, %r103;
	ld.shared.f64 	%fd809, [%r104];
	ld.shared.f64 	%fd810, [%r104+968];
	ld.shared.f64 	%fd811, [%r104+1936];
	ld.shared.f64 	%fd812, [%r104+2904];
	ld.shared.f64 	%fd813, [%r104+3872];
	ld.shared.f64 	%fd814, [%r104+4840];
	ld.shared.f64 	%fd815, [%r104+5808];
	ld.shared.f64 	%fd816, [%r104+6776];
	ld.shared.f64 	%fd817, [%r104+7744];
	ld.shared.f64 	%fd818, [%r104+8712];
	ld.shared.f64 	%fd819, [%r104+9680];
	fma.rn.f64 	%fd820, %fd25, %fd809, 0d0000000000000000;
	fma.rn.f64 	%fd821, %fd37, %fd810, %fd820;
	fma.rn.f64 	%fd822, %fd49, %fd811, %fd821;
	fma.rn.f64 	%fd823, %fd61, %fd812, %fd822;
	fma.rn.f64 	%fd824, %fd73, %fd813, %fd823;
	fma.rn.f64 	%fd825, %fd85, %fd814, %fd824;
	fma.rn.f64 	%fd826, %fd97, %fd815, %fd825;
	fma.rn.f64 	%fd827, %fd109, %fd816, %fd826;
	fma.rn.f64 	%fd828, %fd121, %fd817, %fd827;
	fma.rn.f64 	%fd829, %fd133, %fd818, %fd828;
	fma.rn.f64 	%fd926, %fd145, %fd819, %fd829;
	fma.rn.f64 	%fd830, %fd26, %fd809, 0d0000000000000000;
	fma.rn.f64 	%fd831, %fd38, %fd810, %fd830;
	fma.rn.f64 	%fd832, %fd50, %fd811, %fd831;
	fma.rn.f64 	%fd833, %fd62, %fd812, %fd832;
	fma.rn.f64 	%fd834, %fd74, %fd813, %fd833;
	fma.rn.f64 	%fd835, %fd86, %fd814, %fd834;
	fma.rn.f64 	%fd836, %fd98, %fd815, %fd835;
	fma.rn.f64 	%fd837, %fd110, %fd816, %fd836;
	fma.rn.f64 	%fd838, %fd122, %fd817, %fd837;
	fma.rn.f64 	%fd839, %fd134, %fd818, %fd838;
	fma.rn.f64 	%fd925, %fd146, %fd819, %fd839;
	fma.rn.f64 	%fd840, %fd27, %fd809, 0d0000000000000000;
	fma.rn.f64 	%fd841, %fd39, %fd810, %fd840;
	fma.rn.f64 	%fd842, %fd51, %fd811, %fd841;
	fma.rn.f64 	%fd843, %fd63, %fd812, %fd842;
	fma.rn.f64 	%fd844, %fd75, %fd813, %fd843;
	fma.rn.f64 	%fd845, %fd87, %fd814, %fd844;
	fma.rn.f64 	%fd846, %fd99, %fd815, %fd845;
	fma.rn.f64 	%fd847, %fd111, %fd816, %fd846;
	fma.rn.f64 	%fd848, %fd123, %fd817, %fd847;
	fma.rn.f64 	%fd849, %fd135, %fd818, %fd848;
	fma.rn.f64 	%fd924, %fd147, %fd819, %fd849;
	fma.rn.f64 	%fd850, %fd28, %fd809, 0d0000000000000000;
	fma.rn.f64 	%fd851, %fd40, %fd810, %fd850;
	fma.rn.f64 	%fd852, %fd52, %fd811, %fd851;
	fma.rn.f64 	%fd853, %fd64, %fd812, %fd852;
	fma.rn.f64 	%fd854, %fd76, %fd813, %fd853;
	fma.rn.f64 	%fd855, %fd88, %fd814, %fd854;
	fma.rn.f64 	%fd856, %fd100, %fd815, %fd855;
	fma.rn.f64 	%fd857, %fd112, %fd816, %fd856;
	fma.rn.f64 	%fd858, %fd124, %fd817, %fd857;
	fma.rn.f64 	%fd859, %fd136, %fd818, %fd858;
	fma.rn.f64 	%fd923, %fd148, %fd819, %fd859;
	fma.rn.f64 	%fd860, %fd29, %fd809, 0d0000000000000000;
	fma.rn.f64 	%fd861, %fd41, %fd810, %fd860;
	fma.rn.f64 	%fd862, %fd53, %fd811, %fd861;
	fma.rn.f64 	%fd863, %fd65, %fd812, %fd862;
	fma.rn.f64 	%fd864, %fd77, %fd813, %fd863;
	fma.rn.f64 	%fd865, %fd89, %fd814, %fd864;
	fma.rn.f64 	%fd866, %fd101, %fd815, %fd865;
	fma.rn.f64 	%fd867, %fd113, %fd816, %fd866;
	fma.rn.f64 	%fd868, %fd125, %fd817, %fd867;
	fma.rn.f64 	%fd869, %fd137, %fd818, %fd868;
	fma.rn.f64 	%fd922, %fd149, %fd819, %fd869;
	fma.rn.f64 	%fd870, %fd30, %fd809, 0d0000000000000000;
	fma.rn.f64 	%fd871, %fd42, %fd810, %fd870;
	fma.rn.f64 	%fd872, %fd54, %fd811, %fd871;
	fma.rn.f64 	%fd873, %fd66, %fd812, %fd872;
	fma.rn.f64 	%fd874, %fd78, %fd813, %fd873;
	fma.rn.f64 	%fd875, %fd90, %fd814, %fd874;
	fma.rn.f64 	%fd876, %fd102, %fd815, %fd875;
	fma.rn.f64 	%fd877, %fd114, %fd816, %fd876;
	fma.rn.f64 	%fd878, %fd126, %fd817, %fd877;
	fma.rn.f64 	%fd879, %fd138, %fd818, %fd878;
	fma.rn.f64 	%fd921, %fd150, %fd819, %fd879;
	fma.rn.f64 	%fd880, %fd31, %fd809, 0d0000000000000000;
	fma.rn.f64 	%fd881, %fd43, %fd810, %fd880;
	fma.rn.f64 	%fd882, %fd55, %fd811, %fd881;
	fma.rn.f64 	%fd883, %fd67, %fd812, %fd882;
	fma.rn.f64 	%fd884, %fd79, %fd813, %fd883;
	fma.rn.f64 	%fd885, %fd91, %fd814, %fd884;
	fma.rn.f64 	%fd886, %fd103, %fd815, %fd885;
	fma.rn.f64 	%fd887, %fd115, %fd816, %fd886;
	fma.rn.f64 	%fd888, %fd127, %fd817, %fd887;
	fma.rn.f64 	%fd889, %fd139, %fd818, %fd888;
	fma.rn.f64 	%fd920, %fd151, %fd819, %fd889;
	fma.rn.f64 	%fd890, %fd32, %fd809, 0d0000000000000000;
	fma.rn.f64 	%fd891, %fd44, %fd810, %fd890;
	fma.rn.f64 	%fd892, %fd56, %fd811, %fd891;
	fma.rn.f64 	%fd893, %fd68, %fd812, %fd892;
	fma.rn.f64 	%fd894, %fd80, %fd813, %fd893;
	fma.rn.f64 	%fd895, %fd92, %fd814, %fd894;
	fma.rn.f64 	%fd896, %fd104, %fd815, %fd895;
	fma.rn.f64 	%fd897, %fd116, %fd816, %fd896;
	fma.rn.f64 	%fd898, %fd128, %fd817, %fd897;
	fma.rn.f64 	%fd899, %fd140, %fd818, %fd898;
	fma.rn.f64 	%fd919, %fd152, %fd819, %fd899;
$L__BB204_32:
	ld.param.u32 	%r121, [_Z40massMatrixMultiplyMonolithicGlobalKernelILi8ELi11ELi1EEviPKdS1_S1_S1_Pd_param_0];
	mov.u32 	%r11, %tid.x;
	setp.gt.u32 	%p17, %r11, 63;
	mov.u32 	%r105, %ctaid.x;
	mov.u32 	%r106, %tid.y;
	add.s32 	%r12, %r105, %r106;
	setp.ge.s32 	%p18, %r12, %r121;
	bar.sync 	0;
	or.pred  	%p19, %p17, %p18;
	@%p19 bra 	$L__BB204_34;
	ld.param.u64 	%rd58, [_Z40massMatrixMultiplyMonolithicGlobalKernelILi8ELi11ELi1EEviPKdS1_S1_S1_Pd_param_5];
	and.b32  	%r107, %r11, 63;
	shl.b32 	%r108, %r12, 9;
	or.b32  	%r109, %r107, %r108;
	cvta.to.global.u64 	%rd40, %rd58;
	mul.wide.s32 	%rd41, %r109, 8;
	add.s64 	%rd42, %rd40, %rd41;
	st.global.f64 	[%rd42], %fd926;
	st.global.f64 	[%rd42+512], %fd925;
	st.global.f64 	[%rd42+1024], %fd924;
	st.global.f64 	[%rd42+1536], %fd923;
	st.global.f64 	[%rd42+2048], %fd922;
	st.global.f64 	[%rd42+2560], %fd921;
	st.global.f64 	[%rd42+3072], %fd920;
	st.global.f64 	[%rd42+3584], %fd919;
$L__BB204_34:
	ret;

}
	// .globl	_Z42massMatrixMultiplyMonolithicConstantKernelILi8ELi11ELi1EEviPKdS1_S1_S1_Pd
.visible .entry _Z42massMatrixMultiplyMonolithicConstantKernelILi8ELi11ELi1EEviPKdS1_S1_S1_Pd(
	.param .u32 _Z42massMatrixMultiplyMonolithicConstantKernelILi8ELi11ELi1EEviPKdS1_S1_S1_Pd_param_0,
	.param .u64 .ptr .align 1 _Z42massMatrixMultiplyMonolithicConstantKernelILi8ELi11ELi1EEviPKdS1_S1_S1_Pd_param_1,
	.param .u64 .ptr .align 1 _Z42massMatrixMultiplyMonolithicConstantKernelILi8ELi11ELi1EEviPKdS1_S1_S1_Pd_param_2,
	.param .u64 .ptr .align 1 _Z42massMatrixMultiplyMonolithicConstantKernelILi8ELi11ELi1EEviPKdS1_S1_S1_Pd_param_3,
	.param .u64 .ptr .align 1 _Z42massMatrixMultiplyMonolithicConstantKernelILi8ELi11ELi1EEviPKdS1_S1_S1_Pd_param_4,
	.param .u64 .ptr .align 1 _Z42massMatrixMultiplyMonolithicConstantKernelILi8ELi11ELi1EEviPKdS1_S1_S1_Pd_param_5
)
{
	.reg .pred 	%p<20>;
	.reg .b16 	%rs<5>;
	.reg .b32 	%r<46>;
	.reg .b64 	%rd<14>;
	.reg .b64 	%fd<1060>;
	// demoted variable
	.shared .align 8 .b8 _ZZ42massMatrixMultiplyMonolithicConstantKernelILi8ELi11ELi1EEviPKdS1_S1_S1_PdE6s_tmp1[10648];
	ld.param.u32 	%r11, [_Z42massMatrixMultiplyMonolithicConstantKernelILi8ELi11ELi1EEviPKdS1_S1_S1_Pd_param_0];
	ld.param.u64 	%rd2, [_Z42massMatrixMultiplyMonolithicConstantKernelILi8ELi11ELi1EEviPKdS1_S1_S1_Pd_param_1];
	ld.param.u64 	%rd3, [_Z42massMatrixMultiplyMonolithicConstantKernelILi8ELi11ELi1EEviPKdS1_S1_S1_Pd_param_4];
	mov.u32 	%r1, %tid.x;
	mov.u32 	%r2, %tid.y;
	mov.u32 	%r12, %ctaid.x;
	add.s32 	%r3, %r12, %r2;
	and.b32  	%r4, %r1, 7;
	setp.ge.s32 	%p1, %r3, %r11;
	@%p1 bra 	$L__BB205_2;
	cvta.to.global.u64 	%rd5, %rd3;
	and.b32  	%r13, %r1, 1016;
	or.b32  	%r14, %r4, %r13;
	shl.b32 	%r15, %r3, 9;
	add.s32 	%r16, %r14, %r15;
	mul.wide.s32 	%rd6, %r16, 8;
	add.s64 	%rd7, %rd5, %rd6;
	ld.global.nc.f64 	%fd1040, [%rd7];
	ld.global.nc.f64 	%fd1039, [%rd7+512];
	ld.global.nc.f64 	%fd1038, [%rd7+1024];
	ld.global.nc.f64 	%fd1037, [%rd7+1536];
	ld.global.nc.f64 	%fd1036, [%rd7+2048];
	ld.global.nc.f64 	%fd1035, [%rd7+2560];
	ld.global.nc.f64 	%fd1034, [%rd7+3072];
	ld.global.nc.f64 	%fd1033, [%rd7+3584];
$L__BB205_2:
	bar.sync 	0;
	setp.gt.u32 	%p2, %r1, 63;
	ld.const.f64 	%fd17, [const_DofToQuad];
	ld.const.f64 	%fd18, [const_DofToQuad+8];
	ld.const.f64 	%fd19, [const_DofToQuad+16];
	ld.const.f64 	%fd20, [const_DofToQuad+24];
	ld.const.f64 	%fd21, [const_DofToQuad+32];
	ld.const.f64 	%fd22, [const_DofToQuad+40];
	ld.const.f64 	%fd23, [const_DofToQuad+48];
	ld.const.f64 	%fd24, [const_DofToQuad+56];
	mov.u32 	%r17, _ZZ42massMatrixMultiplyMonolithicConstantKernelILi8ELi11ELi1EEviPKdS1_S1_S1_PdE6s_tmp1;
	mad.lo.s32 	%r5, %r2, 10648, %r17;
	shr.u32 	%r6, %r1, 3;
	mad.lo.s32 	%r7, %r6, 88, %r5;
	shl.b32 	%r18, %r4, 3;
	add.s32 	%r8, %r7, %r18;
	@%p2 bra 	$L__BB205_4;
	fma.rn.f64 	%fd134, %fd17, %fd1040, 0d0000000000000000;
	fma.rn.f64 	%fd135, %fd18, %fd1039, %fd134;
	fma.rn.f64 	%fd136, %fd19, %fd1038, %fd135;
	fma.rn.f64 	%fd137, %fd20, %fd1037, %fd136;
	fma.rn.f64 	%fd138, %fd21, %fd1036, %fd137;
	fma.rn.f64 	%fd139, %fd22, %fd1035, %fd138;
	fma.rn.f64 	%fd140, %fd23, %fd1034, %fd139;
	fma.rn.f64 	%fd141, %fd24, %fd1033, %fd140;
	st.shared.f64 	[%r8], %fd141;
	ld.const.f64 	%fd142, [const_DofToQuad+64];
	fma.rn.f64 	%fd143, %fd142, %fd1040, 0d0000000000000000;
	ld.const.f64 	%fd144, [const_DofToQuad+72];
	fma.rn.f64 	%fd145, %fd144, %fd1039, %fd143;
	ld.const.f64 	%fd146, [const_DofToQuad+80];
	fma.rn.f64 	%fd147, %fd146, %fd1038, %fd145;
	ld.const.f64 	%fd148, [const_DofToQuad+88];
	fma.rn.f64 	%fd149, %fd148, %fd1037, %fd147;
	ld.const.f64 	%fd150, [const_DofToQuad+96];
	fma.rn.f64 	%fd151, %fd150, %fd1036, %fd149;
	ld.const.f64 	%fd152, [const_DofToQuad+104];
	fma.rn.f64 	%fd153, %fd152, %fd1035, %fd151;
	ld.const.f64 	%fd154, [const_DofToQuad+112];
	fma.rn.f64 	%fd155, %fd154, %fd1034, %fd153;
	ld.const.f64 	%fd156, [const_DofToQuad+120];
	fma.rn.f64 	%fd157, %fd156, %fd1033, %fd155;
	st.shared.f64 	[%r8+968], %fd157;
	ld.const.f64 	%fd158, [const_DofToQuad+128];
	fma.rn.f64 	%fd159, %fd158, %fd1040, 0d0000000000000000;
	ld.const.f64 	%fd160, [const_DofToQuad+136];
	fma.rn.f64 	%fd161, %fd160, %fd1039, %fd159;
	ld.const.f64 	%fd162, [const_DofToQuad+144];
	fma.rn.f64 	%fd163, %fd162, %fd1038, %fd161;
	ld.const.f64 	%fd164, [const_DofToQuad+152];
	fma.rn.f64 	%fd165, %fd164, %fd1037, %fd163;
	ld.const.f64 	%fd166, [const_DofToQuad+160];
	fma.rn.f64 	%fd167, %fd166, %fd1036, %fd165;
	ld.const.f64 	%fd168, [const_DofToQuad+168];
	fma.rn.f64 	%fd169, %fd168, %fd1035, %fd167;
	ld.const.f64 	%fd170, [const_DofToQuad+176];
	fma.rn.f64 	%fd171, %fd170, %fd1034, %fd169;
	ld.const.f64 	%fd172, [const_DofToQuad+184];
	fma.rn.f64 	%fd173, %fd172, %fd1033, %fd171;
	st.shared.f64 	[%r8+1936], %fd173;
	ld.const.f64 	%fd174, [const_DofToQuad+192];
	fma.rn.f64 	%fd175, %fd174, %fd1040, 0d0000000000000000;
	ld.const.f64 	%fd176, [const_DofToQuad+200];
	fma.rn.f64 	%fd177, %fd176, %fd1039, %fd175;
	ld.const.f64 	%fd178, [const_DofToQuad+208];
	fma.rn.f64 	%fd179, %fd178, %fd1038, %fd177;
	ld.const.f64 	%fd180, [const_DofToQuad+216];
	fma.rn.f64 	%fd181, %fd180, %fd1037, %fd179;
	ld.const.f64 	%fd182, [const_DofToQuad+224];
	fma.rn.f64 	%fd183, %fd182, %fd1036, %fd181;
	ld.const.f64 	%fd184, [const_DofToQuad+232];
	fma.rn.f64 	%fd185, %fd184, %fd1035, %fd183;
	ld.const.f64 	%fd186, [const_DofToQuad+240];
	fma.rn.f64 	%fd187, %fd186, %fd1034, %fd185;
	ld.const.f64 	%fd188, [const_DofToQuad+248];
	fma.rn.f64 	%fd189, %fd188, %fd1033, %fd187;
	st.shared.f64 	[%r8+2904], %fd189;
	ld.const.f64 	%fd190, [const_DofToQuad+256];
	fma.rn.f64 	%fd191, %fd190, %fd1040, 0d0000000000000000;
	ld.const.f64 	%fd192, [const_DofToQuad+264];
	fma.rn.f64 	%fd193, %fd192, %fd1039, %fd191;
	ld.const.f64 	%fd194, [const_DofToQuad+272];
	fma.rn.f64 	%fd195, %fd194, %fd1038, %fd193;
	ld.const.f64 	%fd196, [const_DofToQuad+280];
	fma.rn.f64 	%fd197, %fd196, %fd1037, %fd195;
	ld.const.f64 	%fd198, [const_DofToQuad+288];
	fma.rn.f64 	%fd199, %fd198, %fd1036, %fd197;
	ld.const.f64 	%fd200, [const_DofToQuad+296];
	fma.rn.f64 	%fd201, %fd200, %fd1035, %fd199;
	ld.const.f64 	%fd202, [const_DofToQuad+304];
	fma.rn.f64 	%fd203, %fd202, %fd1034, %fd201;
	ld.const.f64 	%fd204, [const_DofToQuad+312];
	fma.rn.f64 	%fd205, %fd204, %fd1033, %fd203;
	st.shared.f64 	[%r8+3872], %fd205;
	ld.const.f64 	%fd206, [const_DofToQuad+320];
	fma.rn.f64 	%fd207, %fd206, %fd1040, 0d0000000000000000;
	ld.const.f64 	%fd208, [const_DofToQuad+328];
	fma.rn.f64 	%fd209, %fd208, %fd1039, %fd207;
	ld.const.f64 	%fd210, [const_DofToQuad+336];
	fma.rn.f64 	%fd211, %fd210, %fd1038, %fd209;
	ld.const.f64 	%fd212, [const_DofToQuad+344];
	fma.rn.f64 	%fd213, %fd212, %fd1037, %fd211;
	ld.const.f64 	%fd214, [const_DofToQuad+352];
	fma.rn.f64 	%fd215, %fd214, %fd1036, %fd213;
	ld.const.f64 	%fd216, [const_DofToQuad+360];
	fma.rn.f64 	%fd217, %fd216, %fd1035, %fd215;
	ld.const.f64 	%fd218, [const_DofToQuad+368];
	fma.rn.f64 	%fd219, %fd218, %fd1034, %fd217;
	ld.const.f64 	%fd220, [const_DofToQuad+376];
	fma.rn.f64 	%fd221, %fd220, %fd1033, %fd219;
	st.shared.f64 	[%r8+4840], %fd221;
	ld.const.f64 	%fd222, [const_DofToQuad+384];
	fma.rn.f64 	%fd223, %fd222, %fd1040, 0d0000000000000000;
	ld.const.f64 	%fd224, [const_DofToQuad+392];
	fma.rn.f64 	%fd225, %fd224, %fd1039, %fd223;
	ld.const.f64 	%fd226, [const_DofToQuad+400];
	fma.rn.f64 	%fd227, %fd226, %fd1038, %fd225;
	ld.const.f64 	%fd228, [const_DofToQuad+408];
	fma.rn.f64 	%fd229, %fd228, %fd1037, %fd227;
	ld.const.f64 	%fd230, [const_DofToQuad+416];
	fma.rn.f64 	%fd231, %fd230, %fd1036, %fd229;
	ld.const.f64 	%fd232, [const_DofToQuad+424];
	fma.rn.f64 	%fd233, %fd232, %fd1035, %fd231;
	ld.const.f64 	%fd234, [const_DofToQuad+432];
	fma.rn.f64 	%fd235, %fd234, %fd1034, %fd233;
	ld.const.f64 	%fd236, [const_DofToQuad+440];
	fma.rn.f64 	%fd237, %fd236, %fd1033, %fd235;
	st.shared.f64 	[%r8+5808], %fd237;
	ld.const.f64 	%fd238, [const_DofToQuad+448];
	fma.rn.f64 	%fd239, %fd238, %fd1040, 0d0000000000000000;
	ld.const.f64 	%fd240, [const_DofToQuad+456];
	fma.rn.f64 	%fd241, %fd240, %fd1039, %fd239;
	ld.const.f64 	%fd242, [const_DofToQuad+464];
	fma.rn.f64 	%fd243, %fd242, %fd1038, %fd241;
	ld.const.f64 	%fd244, [const_DofToQuad+472];
	fma.rn.f64 	%fd245, %fd244, %fd1037, %fd243;
	ld.const.f64 	%fd246, [const_DofToQuad+480];
	fma.rn.f64 	%fd247, %fd246, %fd1036, %fd245;
	ld.const.f64 	%fd248, [const_DofToQuad+488];
	fma.rn.f64 	%fd249, %fd248, %fd1035, %fd247;
	ld.const.f64 	%fd250, [const_DofToQuad+496];
	fma.rn.f64 	%fd251, %fd250, %fd1034, %fd249;
	ld.const.f64 	%fd252, [const_DofToQuad+504];
	fma.rn.f64 	%fd253, %fd252, %fd1033, %fd251;
	st.shared.f64 	[%r8+6776], %fd253;
	ld.const.f64 	%fd254, [const_DofToQuad+512];
	fma.rn.f64 	%fd255, %fd254, %fd1040, 0d0000000000000000;
	ld.const.f64 	%fd256, [const_DofToQuad+520];
	fma.rn.f64 	%fd257, %fd256, %fd1039, %fd255;
	ld.const.f64 	%fd258, [const_DofToQuad+528];
	fma.rn.f64 	%fd259, %fd258, %fd1038, %fd257;
	ld.const.f64 	%fd260, [const_DofToQuad+536];
	fma.rn.f64 	%fd261, %fd260, %fd1037, %fd259;
	ld.const.f64 	%fd262, [const_DofToQuad+544];
	fma.rn.f64 	%fd263, %fd262, %fd1036, %fd261;
	ld.const.f64 	%fd264, [const_DofToQuad+552];
	fma.rn.f64 	%fd265, %fd264, %fd1035, %fd263;
	ld.const.f64 	%fd266, [const_DofToQuad+560];
	fma.rn.f64 	%fd267, %fd266, %fd1034, %fd265;
	ld.const.f64 	%fd268, [const_DofToQuad+568];
	fma.rn.f64 	%fd269, %fd268, %fd1033, %fd267;
	st.shared.f64 	[%r8+7744], %fd269;
	ld.const.f64 	%fd270, [const_DofToQuad+576];
	fma.rn.f64 	%fd271, %fd270, %fd1040, 0d0000000000000000;
	ld.const.f64 	%fd272, [const_DofToQuad+584];
	fma.rn.f64 	%fd273, %fd272, %fd1039, %fd271;
	ld.const.f64 	%fd274, [const_DofToQuad+592];
	fma.rn.f64 	%fd275, %fd274, %fd1038, %fd273;
	ld.const.f64 	%fd276, [const_DofToQuad+600];
	fma.rn.f64 	%fd277, %fd276, %fd1037, %fd275;
	ld.const.f64 	%fd278, [const_DofToQuad+608];
	fma.rn.f64 	%fd279, %fd278, %fd1036, %fd277;
	ld.const.f64 	%fd280, [const_DofToQuad+616];
	fma.rn.f64 	%fd281, %fd280, %fd1035, %fd279;
	ld.const.f64 	%fd282, [const_DofToQuad+624];
	fma.rn.f64 	%fd283, %fd282, %fd1034, %fd281;
	ld.const.f64 	%fd284, [const_DofToQuad+632];
	fma.rn.f64 	%fd285, %fd284, %fd1033, %fd283;
	st.shared.f64 	[%r8+8712], %fd285;
	ld.const.f64 	%fd286, [const_DofToQuad+640];
	fma.rn.f64 	%fd287, %fd286, %fd1040, 0d0000000000000000;
	ld.const.f64 	%fd288, [const_DofToQuad+648];
	fma.rn.f64 	%fd289, %fd288, %fd1039, %fd287;
	ld.const.f64 	%fd290, [const_DofToQuad+656];
	fma.rn.f64 	%fd291, %fd290, %fd1038, %fd289;
	ld.const.f64 	%fd292, [const_DofToQuad+664];
	fma.rn.f64 	%fd293, %fd292, %fd1037, %fd291;
	ld.const.f64 	%fd294, [const_DofToQuad+672];
	fma.rn.f64 	%fd295, %fd294, %fd1036, %fd293;
	ld.const.f64 	%fd296, [const_DofToQuad+680];
	fma.rn.f64 	%fd297, %fd296, %fd1035, %fd295;
	ld.const.f64 	%fd298, [const_DofToQuad+688];
	fma.rn.f64 	%fd299, %fd298, %fd1034, %fd297;
	ld.const.f64 	%fd300, [const_DofToQuad+696];
	fma.rn.f64 	%fd301, %fd300, %fd1033, %fd299;
	st.shared.f64 	[%r8+9680], %fd301;
$L__BB205_4:
	bar.sync 	0;
	setp.gt.u32 	%p3, %r1, 87;
	mad.lo.s32 	%r19, %r6, 880, %r7;
	add.s32 	%r9, %r19, %r18;
	@%p3 bra 	$L__BB205_6;
	ld.shared.f64 	%fd302, [%r9];
	ld.shared.f64 	%fd303, [%r9+88];
	ld.shared.f64 	%fd304, [%r9+176];
	ld.shared.f64 	%fd305, [%r9+264];
	ld.shared.f64 	%fd306, [%r9+352];
	ld.shared.f64 	%fd307, [%r9+440];
	ld.shared.f64 	%fd308, [%r9+528];
	ld.shared.f64 	%fd309, [%r9+616];
	fma.rn.f64 	%fd310, %fd17, %fd302, 0d0000000000000000;
	fma.rn.f64 	%fd311, %fd18, %fd303, %fd310;
	fma.rn.f64 	%fd312, %fd19, %fd304, %fd311;
	fma.rn.f64 	%fd313, %fd20, %fd305, %fd312;
	fma.rn.f64 	%fd314, %fd21, %fd306, %fd313;
	fma.rn.f64 	%fd315, %fd22, %fd307, %fd314;
	fma.rn.f64 	%fd316, %fd23, %fd308, %fd315;
	fma.rn.f64 	%fd317, %fd24, %fd309, %fd316;
	st.shared.f64 	[%r9], %fd317;
	ld.const.f64 	%fd318, [const_DofToQuad+64];
	fma.rn.f64 	%fd319, %fd318, %fd302, 0d0000000000000000;
	ld.const.f64 	%fd320, [const_DofToQuad+72];
	fma.rn.f64 	%fd321, %fd320, %fd303, %fd319;
	ld.const.f64 	%fd322, [const_DofToQuad+80];
	fma.rn.f64 	%fd323, %fd322, %fd304, %fd321;
	ld.const.f64 	%fd324, [const_DofToQuad+88];
	fma.rn.f64 	%fd325, %fd324, %fd305, %fd323;
	ld.const.f64 	%fd326, [const_DofToQuad+96];
	fma.rn.f64 	%fd327, %fd326, %fd306, %fd325;
	ld.const.f64 	%fd328, [const_DofToQuad+104];
	fma.rn.f64 	%fd329, %fd328, %fd307, %fd327;
	ld.const.f64 	%fd330, [const_DofToQuad+112];
	fma.rn.f64 	%fd331, %fd330, %fd308, %fd329;
	ld.const.f64 	%fd332, [const_DofToQuad+120];
	fma.rn.f64 	%fd333, %fd332, %fd309, %fd331;
	st.shared.f64 	[%r9+88], %fd333;
	ld.const.f64 	%fd334, [const_DofToQuad+128];
	fma.rn.f64 	%fd335, %fd334, %fd302, 0d0000000000000000;
	ld.const.f64 	%fd336, [const_DofToQuad+136];
	fma.rn.f64 	%fd337, %fd336, %fd303, %fd335;
	ld.const.f64 	%fd338, [const_DofToQuad+144];
	fma.rn.f64 	%fd339, %fd338, %fd304, %fd337;
	ld.const.f64 	%fd340, [const_DofToQuad+152];
	fma.rn.f64 	%fd341, %fd340, %fd305, %fd339;
	ld.const.f64 	%fd342, [const_DofToQuad+160];
	fma.rn.f64 	%fd343, %fd342, %fd306, %fd341;
	ld.const.f64 	%fd344, [const_DofToQuad+168];
	fma.rn.f64 	%fd345, %fd344, %fd307, %fd343;
	ld.const.f64 	%fd346, [const_DofToQuad+176];
	fma.rn.f64 	%fd347, %fd346, %fd308, %fd345;
	ld.const.f64 	%fd348, [const_DofToQuad+184];
	fma.rn.f64 	%fd349, %fd348, %fd309, %fd347;
	st.shared.f64 	[%r9+176], %fd349;
	ld.const.f64 	%fd350, [const_DofToQuad+192];
	fma.rn.f64 	%fd351, %fd350, %fd302, 0d0000000000000000;
	ld.const.f64 	%fd352, [const_DofToQuad+200];
	fma.rn.f64 	%fd353, %fd352, %fd303, %fd351;
	ld.const.f64 	%fd354, [const_DofToQuad+208];
	fma.rn.f64 	%fd355, %fd354, %fd304, %fd353;
	ld.const.f64 	%fd356, [const_DofToQuad+216];
	fma.rn.f64 	%fd357, %fd356, %fd305, %fd355;
	ld.const.f64 	%fd358, [const_DofToQuad+224];
	fma.rn.f64 	%fd359, %fd358, %fd306, %fd357;
	ld.const.f64 	%fd360, [const_DofToQuad+232];
	fma.rn.f64 	%fd361, %fd360, %fd307, %fd359;
	ld.const.f64 	%fd362, [const_DofToQuad+240];
	fma.rn.f64 	%fd363, %fd362, %fd308, %fd361;
	ld.const.f64 	%fd364, [const_DofToQuad+248];
	fma.rn.f64 	%fd365, %fd364, %fd309, %fd363;
	st.shared.f64 	[%r9+264], %fd365;
	ld.const.f64 	%fd366, [const_DofToQuad+256];
	fma.rn.f64 	%fd367, %fd366, %fd302, 0d0000000000000000;
	ld.const.f64 	%fd368, [const_DofToQuad+264];
	fma.rn.f64 	%fd369, %fd368, %fd303, %fd367;
	ld.const.f64 	%fd370, [const_DofToQuad+272];
	fma.rn.f64 	%fd371, %fd370, %fd304, %fd369;
	ld.const.f64 	%fd372, [const_DofToQuad+280];
	fma.rn.f64 	%fd373, %fd372, %fd305, %fd371;
	ld.const.f64 	%fd374, [const_DofToQuad+288];
	fma.rn.f64 	%fd375, %fd374, %fd306, %fd373;
	ld.const.f64 	%fd376, [const_DofToQuad+296];
	fma.rn.f64 	%fd377, %fd376, %fd307, %fd375;
	ld.const.f64 	%fd378, [const_DofToQuad+304];
	fma.rn.f64 	%fd379, %fd378, %fd308, %fd377;
	ld.const.f64 	%fd380, [const_DofToQuad+312];
	fma.rn.f64 	%fd381, %fd380, %fd309, %fd379;
	st.shared.f64 	[%r9+352], %fd381;
	ld.const.f64 	%fd382, [const_DofToQuad+320];
	fma.rn.f64 	%fd383, %fd382, %fd302, 0d0000000000000000;
	ld.const.f64 	%fd384, [const_DofToQuad+328];
	fma.rn.f64 	%fd385, %fd384, %fd303, %fd383;
	ld.const.f64 	%fd386, [const_DofToQuad+336];
	fma.rn.f64 	%fd387, %fd386, %fd304, %fd385;
	ld.const.f64 	%fd388, [const_DofToQuad+344];
	fma.rn.f64 	%fd389, %fd388, %fd305, %fd387;
	ld.const.f64 	%fd390, [const_DofToQuad+352];
	fma.rn.f64 	%fd391, %fd390, %fd306, %fd389;
	ld.const.f64 	%fd392, [const_DofToQuad+360];
	fma.rn.f64 	%fd393, %fd392, %fd307, %fd391;
	ld.const.f64 	%fd394, [const_DofToQuad+368];
	fma.rn.f64 	%fd395, %fd394, %fd308, %fd393;
	ld.const.f64 	%fd396, [const_DofToQuad+376];
	fma.rn.f64 	%fd397, %fd396, %fd309, %fd395;
	st.shared.f64 	[%r9+440], %fd397;
	ld.const.f64 	%fd398, [const_DofToQuad+384];
	fma.rn.f64 	%fd399, %fd398, %fd302, 0d0000000000000000;
	ld.const.f64 	%fd400, [const_DofToQuad+392];
	fma.rn.f64 	%fd401, %fd400, %fd303, %fd399;
	ld.const.f64 	%fd402, [const_DofToQuad+400];
	fma.rn.f64 	%fd403, %fd402, %fd304, %fd401;
	ld.const.f64 	%fd404, [const_DofToQuad+408];
	fma.rn.f64 	%fd405, %fd404, %fd305, %fd403;
	ld.const.f64 	%fd406, [const_DofToQuad+416];
	fma.rn.f64 	%fd407, %fd406, %fd306, %fd405;
	ld.const.f64 	%fd408, [const_DofToQuad+424];
	fma.rn.f64 	%fd409, %fd408, %fd307, %fd407;
	ld.const.f64 	%fd410, [const_DofToQuad+432];
	fma.rn.f64 	%fd411, %fd410, %fd308, %fd409;
	ld.const.f64 	%fd412, [const_DofToQuad+440];
	fma.rn.f64 	%fd413, %fd412, %fd309, %fd411;
	st.shared.f64 	[%r9+528], %fd413;
	ld.const.f64 	%fd414, [const_DofToQuad+448];
	fma.rn.f64 	%fd415, %fd414, %fd302, 0d0000000000000000;
	ld.const.f64 	%fd416, [const_DofToQuad+456];
	fma.rn.f64 	%fd417, %fd416, %fd303, %fd415;
	ld.const.f64 	%fd418, [const_DofToQuad+464];
	fma.rn.f64 	%fd419, %fd418, %fd304, %fd417;
	ld.const.f64 	%fd420, [const_DofToQuad+472];
	fma.rn.f64 	%fd421, %fd420, %fd305, %fd419;
	ld.const.f64 	%fd422, [const_DofToQuad+480];
	fma.rn.f64 	%fd423, %fd422, %fd306, %fd421;
	ld.const.f64 	%fd424, [const_DofToQuad+488];
	fma.rn.f64 	%fd425, %fd424, %fd307, %fd423;
	ld.const.f64 	%fd426, [const_DofToQuad+496];
	fma.rn.f64 	%fd427, %fd426, %fd308, %fd425;
	ld.const.f64 	%fd428, [const_DofToQuad+504];
	fma.rn.f64 	%fd429, %fd428, %fd309, %fd427;
	st.shared.f64 	[%r9+616], %fd429;
	ld.const.f64 	%fd430, [const_DofToQuad+512];
	fma.rn.f64 	%fd431, %fd430, %fd302, 0d0000000000000000;
	ld.const.f64 	%fd432, [const_DofToQuad+520];
	fma.rn.f64 	%fd433, %fd432, %fd303, %fd431;
	ld.const.f64 	%fd434, [const_DofToQuad+528];
	fma.rn.f64 	%fd435, %fd434, %fd304, %fd433;
	ld.const.f64 	%fd436, [const_DofToQuad+536];
	fma.rn.f64 	%fd437, %fd436, %fd305, %fd435;
	ld.const.f64 	%fd438, [const_DofToQuad+544];
	fma.rn.f64 	%fd439, %fd438, %fd306, %fd437;
	ld.const.f64 	%fd440, [const_DofToQuad+552];
	fma.rn.f64 	%fd441, %fd440, %fd307, %fd439;
	ld.const.f64 	%fd442, [const_DofToQuad+560];
	fma.rn.f64 	%fd443, %fd442, %fd308, %fd441;
	ld.const.f64 	%fd444, [const_DofToQuad+568];
	fma.rn.f64 	%fd445, %fd444, %fd309, %fd443;
	st.shared.f64 	[%r9+704], %fd445;
	ld.const.f64 	%fd446, [const_DofToQuad+576];
	fma.rn.f64 	%fd447, %fd446, %fd302, 0d0000000000000000;
	ld.const.f64 	%fd448, [const_DofToQuad+584];
	fma.rn.f64 	%fd449, %fd448, %fd303, %fd447;
	ld.const.f64 	%fd450, [const_DofToQuad+592];
	fma.rn.f64 	%fd451, %fd450, %fd304, %fd449;
	ld.const.f64 	%fd452, [const_DofToQuad+600];
	fma.rn.f64 	%fd453, %fd452, %fd305, %fd451;
	ld.const.f64 	%fd454, [const_DofToQuad+608];
	fma.rn.f64 	%fd455, %fd454, %fd306, %fd453;
	ld.const.f64 	%fd456, [const_DofToQuad+616];
	fma.rn.f64 	%fd457, %fd456, %fd307, %fd455;
	ld.const.f64 	%fd458, [const_DofToQuad+624];
	fma.rn.f64 	%fd459, %fd458, %fd308, %fd457;
	ld.const.f64 	%fd460, [const_DofToQuad+632];
	fma.rn.f64 	%fd461, %fd460, %fd309, %fd459;
	st.shared.f64 	[%r9+792], %fd461;
	ld.const.f64 	%fd462, [const_DofToQuad+640];
	fma.rn.f64 	%fd463, %fd462, %fd302, 0d0000000000000000;
	ld.const.f64 	%fd464, [const_DofToQuad+648];
	fma.rn.f64 	%fd465, %fd464, %fd303, %fd463;
	ld.const.f64 	%fd466, [const_DofToQuad+656];
	fma.rn.f64 	%fd467, %fd466, %fd304, %fd465;
	ld.const.f64 	%fd468, [const_DofToQuad+664];
	fma.rn.f64 	%fd469, %fd468, %fd305, %fd467;
	ld.const.f64 	%fd470, [const_DofToQuad+672];
	fma.rn.f64 	%fd471, %fd470, %fd306, %fd469;
	ld.const.f64 	%fd472, [const_DofToQuad+680];
	fma.rn.f64 	%fd473, %fd472, %fd307, %fd471;
	ld.const.f64 	%fd474, [const_DofToQuad+688];
	fma.rn.f64 	%fd475, %fd474, %fd308, %fd473;
	ld.const.f64 	%fd476, [const_DofToQuad+696];
	fma.rn.f64 	%fd477, %fd476, %fd309, %fd475;
	st.shared.f64 	[%r9+880], %fd477;
$L__BB205_6:
	setp.ge.s32 	%p4, %r3, %r11;
	bar.sync 	0;
	cvt.u16.u32 	%rs1, %r1;
	mul.hi.u16 	%rs2, %rs1, 5958;
	mul.lo.s16 	%rs3, %rs2, 11;
	sub.s16 	%rs4, %rs1, %rs3;
	mul.wide.u16 	%r21, %rs2, 968;
	add.s32 	%r22, %r5, %r21;
	mul.wide.u16 	%r23, %rs4, 88;
	add.s32 	%r10, %r22, %r23;
	ld.shared.f64 	%fd25, [%r10];
	ld.shared.f64 	%fd26, [%r10+8];
	ld.shared.f64 	%fd27, [%r10+16];
	ld.shared.f64 	%fd28, [%r10+24];
	ld.shared.f64 	%fd29, [%r10+32];
	ld.shared.f64 	%fd30, [%r10+40];
	ld.shared.f64 	%fd31, [%r10+48];
	ld.shared.f64 	%fd32, [%r10+56];
	mul.lo.s32 	%r24, %r3, 1331;
	mad.lo.s32 	%r25, %r1, 11, %r24;
	fma.rn.f64 	%fd479, %fd17, %fd25, 0d0000000000000000;
	fma.rn.f64 	%fd480, %fd18, %fd26, %fd479;
	fma.rn.f64 	%fd481, %fd19, %fd27, %fd480;
	fma.rn.f64 	%fd482, %fd20, %fd28, %fd481;
	fma.rn.f64 	%fd483, %fd21, %fd29, %fd482;
	fma.rn.f64 	%fd484, %fd22, %fd30, %fd483;
	fma.rn.f64 	%fd485, %fd23, %fd31, %fd484;
	fma.rn.f64 	%fd33, %fd24, %fd32, %fd485;
	cvta.to.global.u64 	%rd8, %rd2;
	mul.wide.s32 	%rd9, %r25, 8;
	add.s64 	%rd1, %rd8, %rd9;
	mov.f64 	%fd1041, 0d0000000000000000;
	@%p4 bra 	$L__BB205_8;
	ld.global.nc.f64 	%fd1041, [%rd1];
$L__BB205_8:
	setp.ge.s32 	%p5, %r3, %r11;
	mul.f64 	%fd1059, %fd33, %fd1041;
	ld.const.f64 	%fd487, [const_DofToQuad+64];
	fma.rn.f64 	%fd488, %fd487, %fd25, 0d0000000000000000;
	ld.const.f64 	%fd489, [const_DofToQuad+72];
	fma.rn.f64 	%fd490, %fd489, %fd26, %fd488;
	ld.const.f64 	%fd491, [const_DofToQuad+80];
	fma.rn.f64 	%fd492, %fd491, %fd27, %fd490;
	ld.const.f64 	%fd493, [const_DofToQuad+88];
	fma.rn.f64 	%fd494, %fd493, %fd28, %fd492;
	ld.const.f64 	%fd495, [const_DofToQuad+96];
	fma.rn.f64 	%fd496, %fd495, %fd29, %fd494;
	ld.const.f64 	%fd497, [const_DofToQuad+104];
	fma.rn.f64 	%fd498, %fd497, %fd30, %fd496;
	ld.const.f64 	%fd499, [const_DofToQuad+112];
	fma.rn.f64 	%fd500, %fd499, %fd31, %fd498;
	ld.const.f64 	%fd501, [const_DofToQuad+120];
	fma.rn.f64 	%fd37, %fd501, %fd32, %fd500;
	mov.f64 	%fd1042, 0d0000000000000000;
	@%p5 bra 	$L__BB205_10;
	ld.global.nc.f64 	%fd1042, [%rd1+8];
$L__BB205_10:
	setp.ge.s32 	%p6, %r3, %r11;
	mul.f64 	%fd1058, %fd37, %fd1042;
	ld.const.f64 	%fd503, [const_DofToQuad+128];
	fma.rn.f64 	%fd504, %fd503, %fd25, 0d0000000000000000;
	ld.const.f64 	%fd505, [const_DofToQuad+136];
	fma.rn.f64 	%fd506, %fd505, %fd26, %fd504;
	ld.const.f64 	%fd507, [const_DofToQuad+144];
	fma.rn.f64 	%fd508, %fd507, %fd27, %fd506;
	ld.const.f64 	%fd509, [const_DofToQuad+152];
	fma.rn.f64 	%fd510, %fd509, %fd28, %fd508;
	ld.const.f64 	%fd511, [const_DofToQuad+160];
	fma.rn.f64 	%fd512, %fd511, %fd29, %fd510;
	ld.const.f64 	%fd513, [const_DofToQuad+168];
	fma.rn.f64 	%fd514, %fd513, %fd30, %fd512;
	ld.const.f64 	%fd515, [const_DofToQuad+176];
	fma.rn.f64 	%fd516, %fd515, %fd31, %fd514;
	ld.const.f64 	%fd517, [const_DofToQuad+184];
	fma.rn.f64 	%fd41, %fd517, %fd32, %fd516;
	mov.f64 	%fd1043, 0d0000000000000000;
	@%p6 bra 	$L__BB205_12;
	ld.global.nc.f64 	%fd1043, [%rd1+16];
$L__BB205_12:
	setp.ge.s32 	%p7, %r3, %r11;
	mul.f64 	%fd1057, %fd41, %fd1043;
	ld.const.f64 	%fd519, [const_DofToQuad+192];
	fma.rn.f64 	%fd520, %fd519, %fd25, 0d0000000000000000;
	ld.const.f64 	%fd521, [const_DofToQuad+200];
	fma.rn.f64 	%fd522, %fd521, %fd26, %fd520;
	ld.const.f64 	%fd523, [const_DofToQuad+208];
	fma.rn.f64 	%fd524, %fd523, %fd27, %fd522;
	ld.const.f64 	%fd525, [const_DofToQuad+216];
	fma.rn.f64 	%fd526, %fd525, %fd28, %fd524;
	ld.const.f64 	%fd527, [const_DofToQuad+224];
	fma.rn.f64 	%fd528, %fd527, %fd29, %fd526;
	ld.const.f64 	%fd529, [const_DofToQuad+232];
	fma.rn.f64 	%fd530, %fd529, %fd30, %fd528;
	ld.const.f64 	%fd531, [const_DofToQuad+240];
	fma.rn.f64 	%fd532, %fd531, %fd31, %fd530;
	ld.const.f64 	%fd533, [const_DofToQuad+248];
	fma.rn.f64 	%fd45, %fd533, %fd32, %fd532;
	mov.f64 	%fd1044, 0d0000000000000000;
	@%p7 bra 	$L__BB205_14;
	ld.global.nc.f64 	%fd1044, [%rd1+24];
$L__BB205_14:
	setp.ge.s32 	%p8, %r3, %r11;
	mul.f64 	%fd1056, %fd45, %fd1044;
	ld.const.f64 	%fd535, [const_DofToQuad+256];
	fma.rn.f64 	%fd536, %fd535, %fd25, 0d0000000000000000;
	ld.const.f64 	%fd537, [const_DofToQuad+264];
	fma.rn.f64 	%fd538, %fd537, %fd26, %fd536;
	ld.const.f64 	%fd539, [const_DofToQuad+272];
	fma.rn.f64 	%fd540, %fd539, %fd27, %fd538;
	ld.const.f64 	%fd541, [const_DofToQuad+280];
	fma.rn.f64 	%fd542, %fd541, %fd28, %fd540;
	ld.const.f64 	%fd543, [const_DofToQuad+288];
	fma.rn.f64 	%fd544, %fd543, %fd29, %fd542;
	ld.const.f64 	%fd545, [const_DofToQuad+296];
	fma.rn.f64 	%fd546, %fd545, %fd30, %fd544;
	ld.const.f64 	%fd547, [const_DofToQuad+304];
	fma.rn.f64 	%fd548, %fd547, %fd31, %fd546;
	ld.const.f64 	%fd549, [const_DofToQuad+312];
	fma.rn.f64 	%fd49, %fd549, %fd32, %fd548;
	mov.f64 	%fd1045, 0d0000000000000000;
	@%p8 bra 	$L__BB205_16;
	ld.global.nc.f64 	%fd1045, [%rd1+32];
$L__BB205_16:
	setp.ge.s32 	%p9, %r3, %r11;
	mul.f64 	%fd1055, %fd49, %fd1045;
	ld.const.f64 	%fd551, [const_DofToQuad+320];
	fma.rn.f64 	%fd552, %fd551, %fd25, 0d0000000000000000;
	ld.const.f64 	%fd553, [const_DofToQuad+328];
	fma.rn.f64 	%fd554, %fd553, %fd26, %fd552;
	ld.const.f64 	%fd555, [const_DofToQuad+336];
	fma.rn.f64 	%fd556, %fd555, %fd27, %fd554;
	ld.const.f64 	%fd557, [const_DofToQuad+344];
	fma.rn.f64 	%fd558, %fd557, %fd28, %fd556;
	ld.const.f64 	%fd559, [const_DofToQuad+352];
	fma.rn.f64 	%fd560, %fd559, %fd29, %fd558;
	ld.const.f64 	%fd561, [const_DofToQuad+360];
	fma.rn.f64 	%fd562, %fd561, %fd30, %fd560;
	ld.const.f64 	%fd563, [const_DofToQuad+368];
	fma.rn.f64 	%fd564, %fd563, %fd31, %fd562;
	ld.const.f64 	%fd53, [const_DofToQuad+376];
	fma.rn.f64 	%fd54, %fd53, %fd32, %fd564;
	mov.f64 	%fd1046, 0d0000000000000000;
	@%p9 bra 	$L__BB205_18;
	ld.global.nc.f64 	%fd1046, [%rd1+40];
$L__BB205_18:
	setp.ge.s32 	%p10, %r3, %r11;
	mul.f64 	%fd1054, %fd54, %fd1046;
	ld.const.f64 	%fd58, [const_DofToQuad+384];
	fma.rn.f64 	%fd566, %fd58, %fd25, 0d0000000000000000;
	ld.const.f64 	%fd59, [const_DofToQuad+392];
	fma.rn.f64 	%fd567, %fd59, %fd26, %fd566;
	ld.const.f64 	%fd60, [const_DofToQuad+400];
	fma.rn.f64 	%fd568, %fd60, %fd27, %fd567;
	ld.const.f64 	%fd61, [const_DofToQuad+408];
	fma.rn.f64 	%fd569, %fd61, %fd28, %fd568;
	ld.const.f64 	%fd62, [const_DofToQuad+416];
	fma.rn.f64 	%fd570, %fd62, %fd29, %fd569;
	ld.const.f64 	%fd63, [const_DofToQuad+424];
	fma.rn.f64 	%fd571, %fd63, %fd30, %fd570;
	ld.const.f64 	%fd64, [const_DofToQuad+432];
	fma.rn.f64 	%fd572, %fd64, %fd31, %fd571;
	ld.const.f64 	%fd65, [const_DofToQuad+440];
	fma.rn.f64 	%fd66, %fd65, %fd32, %fd572;
	mov.f64 	%fd1047, 0d0000000000000000;
	@%p10 bra 	$L__BB205_20;
	ld.global.nc.f64 	%fd1047, [%rd1+48];
$L__BB205_20:
	setp.ge.s32 	%p11, %r3, %r11;
	mul.f64 	%fd1053, %fd66, %fd1047;
	ld.const.f64 	%fd70, [const_DofToQuad+448];
	fma.rn.f64 	%fd574, %fd70, %fd25, 0d0000000000000000;
	ld.const.f64 	%fd71, [const_DofToQuad+456];
	fma.rn.f64 	%fd575, %fd71, %fd26, %fd574;
	ld.const.f64 	%fd72, [const_DofToQuad+464];
	fma.rn.f64 	%fd576, %fd72, %fd27, %fd575;
	ld.const.f64 	%fd73, [const_DofToQuad+472];
	fma.rn.f64 	%fd577, %fd73, %fd28, %fd576;
	ld.const.f64 	%fd74, [const_DofToQuad+480];
	fma.rn.f64 	%fd578, %fd74, %fd29, %fd577;
	ld.const.f64 	%fd75, [const_DofToQuad+488];
	fma.rn.f64 	%fd579, %fd75, %fd30, %fd578;
	ld.const.f64 	%fd76, [const_DofToQuad+496];
	fma.rn.f64 	%fd580, %fd76, %fd31, %fd579;
	ld.const.f64 	%fd77, [const_DofToQuad+504];
	fma.rn.f64 	%fd78, %fd77, %fd32, %fd580;
	mov.f64 	%fd1048, 0d0000000000000000;
	@%p11 bra 	$L__BB205_22;
	ld.global.nc.f64 	%fd1048, [%rd1+56];
$L__BB205_22:
	mul.f64 	%fd1052, %fd78, %fd1048;
	ld.const.f64 	%fd82, [const_DofToQuad+512];
	fma.rn.f64 	%fd582, %fd82, %fd25, 0d0000000000000000;
	ld.const.f64 	%fd83, [const_DofToQuad+520];
	fma.rn.f64 	%fd583, %fd83, %fd26, %fd582;
	ld.const.f64 	%fd84, [const_DofToQuad+528];
	fma.rn.f64 	%fd584, %fd84, %fd27, %fd583;
	ld.const.f64 	%fd85, [const_DofToQuad+536];
	fma.rn.f64 	%fd585, %fd85, %fd28, %fd584;
	ld.const.f64 	%fd86, [const_DofToQuad+544];
	fma.rn.f64 	%fd586, %fd86, %fd29, %fd585;
	ld.const.f64 	%fd87, [const_DofToQuad+552];
	fma.rn.f64 	%fd587, %fd87, %fd30, %fd586;
	ld.const.f64 	%fd88, [const_DofToQuad+560];
	fma.rn.f64 	%fd588, %fd88, %fd31, %fd587;
	ld.const.f64 	%fd89, [const_DofToQuad+568];
	fma.rn.f64 	%fd90, %fd89, %fd32, %fd588;
	mov.f64 	%fd1049, 0d0000000000000000;
	@%p11 bra 	$L__BB205_24;
	ld.global.nc.f64 	%fd1049, [%rd1+64];
$L__BB205_24:
	mul.f64 	%fd93, %fd90, %fd1049;
	ld.const.f64 	%fd94, [const_DofToQuad+576];
	fma.rn.f64 	%fd590, %fd94, %fd25, 0d0000000000000000;
	ld.const.f64 	%fd95, [const_DofToQuad+584];
	fma.rn.f64 	%fd591, %fd95, %fd26, %fd590;
	ld.const.f64 	%fd96, [const_DofToQuad+592];
	fma.rn.f64 	%fd592, %fd96, %fd27, %fd591;
	ld.const.f64 	%fd97, [const_DofToQuad+600];
	fma.rn.f64 	%fd593, %fd97, %fd28, %fd592;
	ld.const.f64 	%fd98, [const_DofToQuad+608];
	fma.rn.f64 	%fd594, %fd98, %fd29, %fd593;
	ld.const.f64 	%fd99, [const_DofToQuad+616];
	fma.rn.f64 	%fd595, %fd99, %fd30, %fd594;
	ld.const.f64 	%fd100, [const_DofToQuad+624];
	fma.rn.f64 	%fd596, %fd100, %fd31, %fd595;
	ld.const.f64 	%fd101, [const_DofToQuad+632];
	fma.rn.f64 	%fd102, %fd101, %fd32, %fd596;
	mov.f64 	%fd1050, 0d0000000000000000;
	@%p11 bra 	$L__BB205_26;
	ld.global.nc.f64 	%fd1050, [%rd1+72];
$L__BB205_26:
	mul.f64 	%fd105, %fd102, %fd1050;
	ld.const.f64 	%fd106, [const_DofToQuad+640];
	fma.rn.f64 	%fd598, %fd106, %fd25, 0d0000000000000000;
	ld.const.f64 	%fd107, [const_DofToQuad+648];
	fma.rn.f64 	%fd599, %fd107, %fd26, %fd598;
	ld.const.f64 	%fd108, [const_DofToQuad+656];
	fma.rn.f64 	%fd600, %fd108, %fd27, %fd599;
	ld.const.f64 	%fd109, [const_DofToQuad+664];
	fma.rn.f64 	%fd601, %fd109, %fd28, %fd600;
	ld.const.f64 	%fd110, [const_DofToQuad+672];
	fma.rn.f64 	%fd602, %fd110, %fd29, %fd601;
	ld.const.f64 	%fd111, [const_DofToQuad+680];
	fma.rn.f64 	%fd603, %fd111, %fd30, %fd602;
	ld.const.f64 	%fd112, [const_DofToQuad+688];
	fma.rn.f64 	%fd604, %fd112, %fd31, %fd603;
	ld.const.f64 	%fd113, [const_DofToQuad+696];
	fma.rn.f64 	%fd114, %fd113, %fd32, %fd604;
	mov.f64 	%fd1051, 0d0000000000000000;
	@%p11 bra 	$L__BB205_28;
	ld.global.nc.f64 	%fd1051, [%rd1+80];
$L__BB205_28:
	setp.gt.u32 	%p15, %r1, 87;
	mul.f64 	%fd605, %fd114, %fd1051;
	ld.const.f64 	%fd606, [const_DofToQuad];
	fma.rn.f64 	%fd607, %fd606, %fd1059, 0d0000000000000000;
	ld.const.f64 	%fd608, [const_DofToQuad+64];
	fma.rn.f64 	%fd609, %fd608, %fd1058, %fd607;
	ld.const.f64 	%fd610, [const_DofToQuad+128];
	fma.rn.f64 	%fd611, %fd610, %fd1057, %fd609;
	ld.const.f64 	%fd612, [const_DofToQuad+192];
	fma.rn.f64 	%fd613, %fd612, %fd1056, %fd611;
	ld.const.f64 	%fd614, [const_DofToQuad+256];
	fma.rn.f64 	%fd615, %fd614, %fd1055, %fd613;
	ld.const.f64 	%fd616, [const_DofToQuad+320];
	fma.rn.f64 	%fd617, %fd616, %fd1054, %fd615;
	fma.rn.f64 	%fd618, %fd58, %fd1053, %fd617;
	fma.rn.f64 	%fd619, %fd70, %fd1052, %fd618;
	fma.rn.f64 	%fd620, %fd82, %fd93, %fd619;
	fma.rn.f64 	%fd621, %fd94, %fd105, %fd620;
	fma.rn.f64 	%fd622, %fd106, %fd605, %fd621;
	st.shared.f64 	[%r10], %fd622;
	ld.const.f64 	%fd623, [const_DofToQuad+8];
	fma.rn.f64 	%fd624, %fd623, %fd1059, 0d0000000000000000;
	ld.const.f64 	%fd625, [const_DofToQuad+72];
	fma.rn.f64 	%fd626, %fd625, %fd1058, %fd624;
	ld.const.f64 	%fd627, [const_DofToQuad+136];
	fma.rn.f64 	%fd628, %fd627, %fd1057, %fd626;
	ld.const.f64 	%fd629, [const_DofToQuad+200];
	fma.rn.f64 	%fd630, %fd629, %fd1056, %fd628;
	ld.const.f64 	%fd631, [const_DofToQuad+264];
	fma.rn.f64 	%fd632, %fd631, %fd1055, %fd630;
	ld.const.f64 	%fd633, [const_DofToQuad+328];
	fma.rn.f64 	%fd634, %fd633, %fd1054, %fd632;
	fma.rn.f64 	%fd635, %fd59, %fd1053, %fd634;
	fma.rn.f64 	%fd636, %fd71, %fd1052, %fd635;
	fma.rn.f64 	%fd637, %fd83, %fd93, %fd636;
	fma.rn.f64 	%fd638, %fd95, %fd105, %fd637;
	fma.rn.f64 	%fd639, %fd107, %fd605, %fd638;
	st.shared.f64 	[%r10+8], %fd639;
	ld.const.f64 	%fd640, [const_DofToQuad+16];
	fma.rn.f64 	%fd641, %fd640, %fd1059, 0d0000000000000000;
	ld.const.f64 	%fd642, [const_DofToQuad+80];
	fma.rn.f64 	%fd643, %fd642, %fd1058, %fd641;
	ld.const.f64 	%fd644, [const_DofToQuad+144];
	fma.rn.f64 	%fd645, %fd644, %fd1057, %fd643;
	ld.const.f64 	%fd646, [const_DofToQuad+208];
	fma.rn.f64 	%fd647, %fd646, %fd1056, %fd645;
	ld.const.f64 	%fd648, [const_DofToQuad+272];
	fma.rn.f64 	%fd649, %fd648, %fd1055, %fd647;
	ld.const.f64 	%fd650, [const_DofToQuad+336];
	fma.rn.f64 	%fd651, %fd650, %fd1054, %fd649;
	fma.rn.f64 	%fd652, %fd60, %fd1053, %fd651;
	fma.rn.f64 	%fd653, %fd72, %fd1052, %fd652;
	fma.rn.f64 	%fd654, %fd84, %fd93, %fd653;
	fma.rn.f64 	%fd655, %fd96, %fd105, %fd654;
	fma.rn.f64 	%fd656, %fd108, %fd605, %fd655;
	st.shared.f64 	[%r10+16], %fd656;
	ld.const.f64 	%fd657, [const_DofToQuad+24];
	fma.rn.f64 	%fd658, %fd657, %fd1059, 0d0000000000000000;
	ld.const.f64 	%fd659, [const_DofToQuad+88];
	fma.rn.f64 	%fd660, %fd659, %fd1058, %fd658;
	ld.const.f64 	%fd661, [const_DofToQuad+152];
	fma.rn.f64 	%fd662, %fd661, %fd1057, %fd660;
	ld.const.f64 	%fd663, [const_DofToQuad+216];
	fma.rn.f64 	%fd664, %fd663, %fd1056, %fd662;
	ld.const.f64 	%fd665, [const_DofToQuad+280];
	fma.rn.f64 	%fd666, %fd665, %fd1055, %fd664;
	ld.const.f64 	%fd667, [const_DofToQuad+344];
	fma.rn.f64 	%fd668, %fd667, %fd1054, %fd666;
	fma.rn.f64 	%fd669, %fd61, %fd1053, %fd668;
	fma.rn.f64 	%fd670, %fd73, %fd1052, %fd669;
	fma.rn.f64 	%fd671, %fd85, %fd93, %fd670;
	fma.rn.f64 	%fd672, %fd97, %fd105, %fd671;
	fma.rn.f64 	%fd673, %fd109, %fd605, %fd672;
	st.shared.f64 	[%r10+24], %fd673;
	ld.const.f64 	%fd674, [const_DofToQuad+32];
	fma.rn.f64 	%fd675, %fd674, %fd1059, 0d0000000000000000;
	ld.const.f64 	%fd676, [const_DofToQuad+96];
	fma.rn.f64 	%fd677, %fd676, %fd1058, %fd675;
	ld.const.f64 	%fd678, [const_DofToQuad+160];
	fma.rn.f64 	%fd679, %fd678, %fd1057, %fd677;
	ld.const.f64 	%fd680, [const_DofToQuad+224];
	fma.rn.f64 	%fd681, %fd680, %fd1056, %fd679;
	ld.const.f64 	%fd682, [const_DofToQuad+288];
	fma.rn.f64 	%fd683, %fd682, %fd1055, %fd681;
	ld.const.f64 	%fd684, [const_DofToQuad+352];
	fma.rn.f64 	%fd685, %fd684, %fd1054, %fd683;
	fma.rn.f64 	%fd686, %fd62, %fd1053, %fd685;
	fma.rn.f64 	%fd687, %fd74, %fd1052, %fd686;
	fma.rn.f64 	%fd688, %fd86, %fd93, %fd687;
	fma.rn.f64 	%fd689, %fd98, %fd105, %fd688;
	fma.rn.f64 	%fd690, %fd110, %fd605, %fd689;
	st.shared.f64 	[%r10+32], %fd690;
	ld.const.f64 	%fd691, [const_DofToQuad+40];
	fma.rn.f64 	%fd692, %fd691, %fd1059, 0d0000000000000000;
	ld.const.f64 	%fd693, [const_DofToQuad+104];
	fma.rn.f64 	%fd694, %fd693, %fd1058, %fd692;
	ld.const.f64 	%fd695, [const_DofToQuad+168];
	fma.rn.f64 	%fd696, %fd695, %fd1057, %fd694;
	ld.const.f64 	%fd697, [const_DofToQuad+232];
	fma.rn.f64 	%fd698, %fd697, %fd1056, %fd696;
	ld.const.f64 	%fd699, [const_DofToQuad+296];
	fma.rn.f64 	%fd700, %fd699, %fd1055, %fd698;
	ld.const.f64 	%fd701, [const_DofToQuad+360];
	fma.rn.f64 	%fd702, %fd701, %fd1054, %fd700;
	fma.rn.f64 	%fd703, %fd63, %fd1053, %fd702;
	fma.rn.f64 	%fd704, %fd75, %fd1052, %fd703;
	fma.rn.f64 	%fd705, %fd87, %fd93, %fd704;
	fma.rn.f64 	%fd706, %fd99, %fd105, %fd705;
	fma.rn.f64 	%fd707, %fd111, %fd605, %fd706;
	st.shared.f64 	[%r10+40], %fd707;
	ld.const.f64 	%fd708, [const_DofToQuad+48];
	fma.rn.f64 	%fd709, %fd708, %fd1059, 0d0000000000000000;
	ld.const.f64 	%fd710, [const_DofToQuad+112];
	fma.rn.f64 	%fd711, %fd710, %fd1058, %fd709;
	ld.const.f64 	%fd712, [const_DofToQuad+176];
	fma.rn.f64 	%fd713, %fd712, %fd1057, %fd711;
	ld.const.f64 	%fd714, [const_DofToQuad+240];
	fma.rn.f64 	%fd715, %fd714, %fd1056, %fd713;
	ld.const.f64 	%fd716, [const_DofToQuad+304];
	fma.rn.f64 	%fd717, %fd716, %fd1055, %fd715;
	ld.const.f64 	%fd718, [const_DofToQuad+368];
	fma.rn.f64 	%fd719, %fd718, %fd1054, %fd717;
	fma.rn.f64 	%fd720, %fd64, %fd1053, %fd719;
	fma.rn.f64 	%fd721, %fd76, %fd1052, %fd720;
	fma.rn.f64 	%fd722, %fd88, %fd93, %fd721;
	fma.rn.f64 	%fd723, %fd100, %fd105, %fd722;
	fma.rn.f64 	%fd724, %fd112, %fd605, %fd723;
	st.shared.f64 	[%r10+48], %fd724;
	ld.const.f64 	%fd725, [const_DofToQuad+56];
	fma.rn.f64 	%fd726, %fd725, %fd1059, 0d0000000000000000;
	ld.const.f64 	%fd727, [const_DofToQuad+120];
	fma.rn.f64 	%fd728, %fd727, %fd1058, %fd726;
	ld.const.f64 	%fd729, [const_DofToQuad+184];
	fma.rn.f64 	%fd730, %fd729, %fd1057, %fd728;
	ld.const.f64 	%fd731, [const_DofToQuad+248];
	fma.rn.f64 	%fd732, %fd731, %fd1056, %fd730;
	ld.const.f64 	%fd733, [const_DofToQuad+312];
	fma.rn.f64 	%fd734, %fd733, %fd1055, %fd732;
	fma.rn.f64 	%fd735, %fd53, %fd1054, %fd734;
	fma.rn.f64 	%fd736, %fd65, %fd1053, %fd735;
	fma.rn.f64 	%fd737, %fd77, %fd1052, %fd736;
	fma.rn.f64 	%fd738, %fd89, %fd93, %fd737;
	fma.rn.f64 	%fd739, %fd101, %fd105, %fd738;
	fma.rn.f64 	%fd740, %fd113, %fd605, %fd739;
	st.shared.f64 	[%r10+56], %fd740;
	bar.sync 	0;
	@%p15 bra 	$L__BB205_30;
	mov.u32 	%r26, %tid.y;
	mov.u32 	%r27, _ZZ42massMatrixMultiplyMonolithicConstantKernelILi8ELi11ELi1EEviPKdS1_S1_S1_PdE6s_tmp1;
	mad.lo.s32 	%r28, %r26, 10648, %r27;
	shr.u32 	%r29, %r1, 3;
	mad.lo.s32 	%r30, %r29, 88, %r28;
	mad.lo.s32 	%r31, %r29, 880, %r30;
	shl.b32 	%r32, %r1, 3;
	and.b32  	%r33, %r32, 56;
	add.s32 	%r34, %r31, %r33;
	ld.shared.f64 	%fd741, [%r34];
	ld.shared.f64 	%fd742, [%r34+88];
	ld.shared.f64 	%fd743, [%r34+176];
	ld.shared.f64 	%fd744, [%r34+264];
	ld.shared.f64 	%fd745, [%r34+352];
	ld.shared.f64 	%fd746, [%r34+440];
	ld.shared.f64 	%fd747, [%r34+528];
	ld.shared.f64 	%fd748, [%r34+616];
	ld.shared.f64 	%fd749, [%r34+704];
	ld.shared.f64 	%fd750, [%r34+792];
	ld.shared.f64 	%fd751, [%r34+880];
	ld.const.f64 	%fd752, [const_DofToQuad];
	fma.rn.f64 	%fd753, %fd752, %fd741, 0d0000000000000000;
	ld.const.f64 	%fd754, [const_DofToQuad+64];
	fma.rn.f64 	%fd755, %fd754, %fd742, %fd753;
	ld.const.f64 	%fd756, [const_DofToQuad+128];
	fma.rn.f64 	%fd757, %fd756, %fd743, %fd755;
	ld.const.f64 	%fd758, [const_DofToQuad+192];
	fma.rn.f64 	%fd759, %fd758, %fd744, %fd757;
	ld.const.f64 	%fd760, [const_DofToQuad+256];
	fma.rn.f64 	%fd761, %fd760, %fd745, %fd759;
	ld.const.f64 	%fd762, [const_DofToQuad+320];
	fma.rn.f64 	%fd763, %fd762, %fd746, %fd761;
	fma.rn.f64 	%fd764, %fd58, %fd747, %fd763;
	fma.rn.f64 	%fd765, %fd70, %fd748, %fd764;
	fma.rn.f64 	%fd766, %fd82, %fd749, %fd765;
	fma.rn.f64 	%fd767, %fd94, %fd750, %fd766;
	fma.rn.f64 	%fd768, %fd106, %fd751, %fd767;
	st.shared.f64 	[%r34], %fd768;
	ld.const.f64 	%fd769, [const_DofToQuad+8];
	fma.rn.f64 	%fd770, %fd769, %fd741, 0d0000000000000000;
	ld.const.f64 	%fd771, [const_DofToQuad+72];
	fma.rn.f64 	%fd772, %fd771, %fd742, %fd770;
	ld.const.f64 	%fd773, [const_DofToQuad+136];
	fma.rn.f64 	%fd774, %fd773, %fd743, %fd772;
	ld.const.f64 	%fd775, [const_DofToQuad+200];
	fma.rn.f64 	%fd776, %fd775, %fd744, %fd774;
	ld.const.f64 	%fd777, [const_DofToQuad+264];
	fma.rn.f64 	%fd778, %fd777, %fd745, %fd776;
	ld.const.f64 	%fd779, [const_DofToQuad+328];
	fma.rn.f64 	%fd780, %fd779, %fd746, %fd778;
	fma.rn.f64 	%fd781, %fd59, %fd747, %fd780;
	fma.rn.f64 	%fd782, %fd71, %fd748, %fd781;
	fma.rn.f64 	%fd783, %fd83, %fd749, %fd782;
	fma.rn.f64 	%fd784, %fd95, %fd750, %fd783;
	fma.rn.f64 	%fd785, %fd107, %fd751, %fd784;
	st.shared.f64 	[%r34+88], %fd785;
	ld.const.f64 	%fd786, [const_DofToQuad+16];
	fma.rn.f64 	%fd787, %fd786, %fd741, 0d0000000000000000;
	ld.const.f64 	%fd788, [const_DofToQuad+80];
	fma.rn.f64 	%fd789, %fd788, %fd742, %fd787;
	ld.const.f64 	%fd790, [const_DofToQuad+144];
	fma.rn.f64 	%fd791, %fd790, %fd743, %fd789;
	ld.const.f64 	%fd792, [const_DofToQuad+208];
	fma.rn.f64 	%fd793, %fd792, %fd744, %fd791;
	ld.const.f64 	%fd794, [const_DofToQuad+272];
	fma.rn.f64 	%fd795, %fd794, %fd745, %fd793;
	ld.const.f64 	%fd796, [const_DofToQuad+336];
	fma.rn.f64 	%fd797, %fd796, %fd746, %fd795;
	fma.rn.f64 	%fd798, %fd60, %fd747, %fd797;
	fma.rn.f64 	%fd799, %fd72, %fd748, %fd798;
	fma.rn.f64 	%fd800, %fd84, %fd749, %fd799;
	fma.rn.f64 	%fd801, %fd96, %fd750, %fd800;
	fma.rn.f64 	%fd802, %fd108, %fd751, %fd801;
	st.shared.f64 	[%r34+176], %fd802;
	ld.const.f64 	%fd803, [const_DofToQuad+24];
	fma.rn.f64 	%fd804, %fd803, %fd741, 0d0000000000000000;
	ld.const.f64 	%fd805, [const_DofToQuad+88];
	fma.rn.f64 	%fd806, %fd805, %fd742, %fd804;
	ld.const.f64 	%fd807, [const_DofToQuad+152];
	fma.rn.f64 	%fd808, %fd807, %fd743, %fd806;
	ld.const.f64 	%fd809, [const_DofToQuad+216];
	fma.rn.f64 	%fd810, %fd809, %fd744, %fd808;
	ld.const.f64 	%fd811, [const_DofToQuad+280];
	fma.rn.f64 	%fd812, %fd811, %fd745, %fd810;
	ld.const.f64 	%fd813, [const_DofToQuad+344];
	fma.rn.f64 	%fd814, %fd813, %fd746, %fd812;
	fma.rn.f64 	%fd815, %fd61, %fd747, %fd814;
	fma.rn.f64 	%fd816, %fd73, %fd748, %fd815;
	fma.rn.f64 	%fd817, %fd85, %fd749, %fd816;
	fma.rn.f64 	%fd818, %fd97, %fd750, %fd817;
	fma.rn.f64 	%fd819, %fd109, %fd751, %fd818;
	st.shared.f64 	[%r34+264], %fd819;
	ld.const.f64 	%fd820, [const_DofToQuad+32];
	fma.rn.f64 	%fd821, %fd820, %fd741, 0d0000000000000000;
	ld.const.f64 	%fd822, [const_DofToQuad+96];
	fma.rn.f64 	%fd823, %fd822, %fd742, %fd821;
	ld.const.f64 	%fd824, [const_DofToQuad+160];
	fma.rn.f64 	%fd825, %fd824, %fd743, %fd823;
	ld.const.f64 	%fd826, [const_DofToQuad+224];
	fma.rn.f64 	%fd827, %fd826, %fd744, %fd825;
	ld.const.f64 	%fd828, [const_DofToQuad+288];
	fma.rn.f64 	%fd829, %fd828, %fd745, %fd827;
	ld.const.f64 	%fd830, [const_DofToQuad+352];
	fma.rn.f64 	%fd831, %fd830, %fd746, %fd829;
	fma.rn.f64 	%fd832, %fd62, %fd747, %fd831;
	fma.rn.f64 	%fd833, %fd74, %fd748, %fd832;
	fma.rn.f64 	%fd834, %fd86, %fd749, %fd833;
	fma.rn.f64 	%fd835, %fd98, %fd750, %fd834;
	fma.rn.f64 	%fd836, %fd110, %fd751, %fd835;
	st.shared.f64 	[%r34+352], %fd836;
	ld.const.f64 	%fd837, [const_DofToQuad+40];
	fma.rn.f64 	%fd838, %fd837, %fd741, 0d0000000000000000;
	ld.const.f64 	%fd839, [const_DofToQuad+104];
	fma.rn.f64 	%fd840, %fd839, %fd742, %fd838;
	ld.const.f64 	%fd841, [const_DofToQuad+168];
	fma.rn.f64 	%fd842, %fd841, %fd743, %fd840;
	ld.const.f64 	%fd843, [const_DofToQuad+232];
	fma.rn.f64 	%fd844, %fd843, %fd744, %fd842;
	ld.const.f64 	%fd845, [const_DofToQuad+296];
	fma.rn.f64 	%fd846, %fd845, %fd745, %fd844;
	ld.const.f64 	%fd847, [const_DofToQuad+360];
	fma.rn.f64 	%fd848, %fd847, %fd746, %fd846;
	ld.const.f64 	%fd849, [const_DofToQuad+424];
	fma.rn.f64 	%fd850, %fd849, %fd747, %fd848;
	fma.rn.f64 	%fd851, %fd75, %fd748, %fd850;
	fma.rn.f64 	%fd852, %fd87, %fd749, %fd851;
	fma.rn.f64 	%fd853, %fd99, %fd750, %fd852;
	fma.rn.f64 	%fd854, %fd111, %fd751, %fd853;
	st.shared.f64 	[%r34+440], %fd854;
	ld.const.f64 	%fd855, [const_DofToQuad+48];
	fma.rn.f64 	%fd856, %fd855, %fd741, 0d0000000000000000;
	ld.const.f64 	%fd857, [const_DofToQuad+112];
	fma.rn.f64 	%fd858, %fd857, %fd742, %fd856;
	ld.const.f64 	%fd859, [const_DofToQuad+176];
	fma.rn.f64 	%fd860, %fd859, %fd743, %fd858;
	ld.const.f64 	%fd861, [const_DofToQuad+240];
	fma.rn.f64 	%fd862, %fd861, %fd744, %fd860;
	ld.const.f64 	%fd863, [const_DofToQuad+304];
	fma.rn.f64 	%fd864, %fd863, %fd745, %fd862;
	ld.const.f64 	%fd865, [const_DofToQuad+368];
	fma.rn.f64 	%fd866, %fd865, %fd746, %fd864;
	ld.const.f64 	%fd867, [const_DofToQuad+432];
	fma.rn.f64 	%fd868, %fd867, %fd747, %fd866;
	fma.rn.f64 	%fd869, %fd76, %fd748, %fd868;
	fma.rn.f64 	%fd870, %fd88, %fd749, %fd869;
	fma.rn.f64 	%fd871, %fd100, %fd750, %fd870;
	fma.rn.f64 	%fd872, %fd112, %fd751, %fd871;
	st.shared.f64 	[%r34+528], %fd872;
	ld.const.f64 	%fd873, [const_DofToQuad+56];
	fma.rn.f64 	%fd874, %fd873, %fd741, 0d0000000000000000;
	ld.const.f64 	%fd875, [const_DofToQuad+120];
	fma.rn.f64 	%fd876, %fd875, %fd742, %fd874;
	ld.const.f64 	%fd877, [const_DofToQuad+184];
	fma.rn.f64 	%fd878, %fd877, %fd743, %fd876;
	ld.const.f64 	%fd879, [const_DofToQuad+248];
	fma.rn.f64 	%fd880, %fd879, %fd744, %fd878;
	ld.const.f64 	%fd881, [const_DofToQuad+312];
	fma.rn.f64 	%fd882, %fd881, %fd745, %fd880;
	ld.const.f64 	%fd883, [const_DofToQuad+376];
	fma.rn.f64 	%fd884, %fd883, %fd746, %fd882;
	ld.const.f64 	%fd885, [const_DofToQuad+440];
	fma.rn.f64 	%fd886, %fd885, %fd747, %fd884;
	fma.rn.f64 	%fd887, %fd77, %fd748, %fd886;
	fma.rn.f64 	%fd888, %fd89, %fd749, %fd887;
	fma.rn.f64 	%fd889, %fd101, %fd750, %fd888;
	fma.rn.f64 	%fd890, %fd113, %fd751, %fd889;
	st.shared.f64 	[%r34+616], %fd890;
$L__BB205_30:
	setp.gt.u32 	%p16, %r1, 63;
	bar.sync 	0;
	@%p16 bra 	$L__BB205_32;
	mov.u32 	%r35, %tid.y;
	mov.u32 	%r36, _ZZ42massMatrixMultiplyMonolithicConstantKernelILi8ELi11ELi1EEviPKdS1_S1_S1_PdE6s_tmp1;
	mad.lo.s32 	%r37, %r35, 10648, %r36;
	shr.u32 	%r38, %r1, 3;
	mad.lo.s32 	%r39, %r38, 88, %r37;
	shl.b32 	%r40, %r1, 3;
	and.b32  	%r41, %r40, 56;
	add.s32 	%r42, %r39, %r41;
	ld.shared.f64 	%fd891, [%r42];
	ld.shared.f64 	%fd892, [%r42+968];
	ld.shared.f64 	%fd893, [%r42+1936];
	ld.shared.f64 	%fd894, [%r42+2904];
	ld.shared.f64 	%fd895, [%r42+3872];
	ld.shared.f64 	%fd896, [%r42+4840];
	ld.shared.f64 	%fd897, [%r42+5808];
	ld.shared.f64 	%fd898, [%r42+6776];
	ld.shared.f64 	%fd899, [%r42+7744];
	ld.shared.f64 	%fd900, [%r42+8712];
	ld.shared.f64 	%fd901, [%r42+9680];
	ld.const.f64 	%fd902, [const_DofToQuad];
	fma.rn.f64 	%fd903, %fd902, %fd891, 0d0000000000000000;
	ld.const.f64 	%fd904, [const_DofToQuad+64];
	fma.rn.f64 	%fd905, %fd904, %fd892, %fd903;
	ld.const.f64 	%fd906, [const_DofToQuad+128];
	fma.rn.f64 	%fd907, %fd906, %fd893, %fd905;
	ld.const.f64 	%fd908, [const_DofToQuad+192];
	fma.rn.f64 	%fd909, %fd908, %fd894, %fd907;
	ld.const.f64 	%fd910, [const_DofToQuad+256];
	fma.rn.f64 	%fd911, %fd910, %fd895, %fd909;
	ld.const.f64 	%fd912, [const_DofToQuad+320];
	fma.rn.f64 	%fd913, %fd912, %fd896, %fd911;
	fma.rn.f64 	%fd914, %fd58, %fd897, %fd913;
	fma.rn.f64 	%fd915, %fd70, %fd898, %fd914;
	fma.rn.f64 	%fd916, %fd82, %fd899, %fd915;
	fma.rn.f64 	%fd917, %fd94, %fd900, %fd916;
	fma.rn.f64 	%fd1059, %fd106, %fd901, %fd917;
	ld.const.f64 	%fd918, [const_DofToQuad+8];
	fma.rn.f64 	%fd919, %fd918, %fd891, 0d0000000000000000;
	ld.const.f64 	%fd920, [const_DofToQuad+72];
	fma.rn.f64 	%fd921, %fd920, %fd892, %fd919;
	ld.const.f64 	%fd922, [const_DofToQuad+136];
	fma.rn.f64 	%fd923, %fd922, %fd893, %fd921;
	ld.const.f64 	%fd924, [const_DofToQuad+200];
	fma.rn.f64 	%fd925, %fd924, %fd894, %fd923;
	ld.const.f64 	%fd926, [const_DofToQuad+264];
	fma.rn.f64 	%fd927, %fd926, %fd895, %fd925;
	ld.const.f64 	%fd928, [const_DofToQuad+328];
	fma.rn.f64 	%fd929, %fd928, %fd896, %fd927;
	fma.rn.f64 	%fd930, %fd59, %fd897, %fd929;
	fma.rn.f64 	%fd931, %fd71, %fd898, %fd930;
	fma.rn.f64 	%fd932, %fd83, %fd899, %fd931;
	fma.rn.f64 	%fd933, %fd95, %fd900, %fd932;
	fma.rn.f64 	%fd1058, %fd107, %fd901, %fd933;
	ld.const.f64 	%fd934, [const_DofToQuad+16];
	fma.rn.f64 	%fd935, %fd934, %fd891, 0d0000000000000000;
	ld.const.f64 	%fd936, [const_DofToQuad+80];
	fma.rn.f64 	%fd937, %fd936, %fd892, %fd935;
	ld.const.f64 	%fd938, [const_DofToQuad+144];
	fma.rn.f64 	%fd939, %fd938, %fd893, %fd937;
	ld.const.f64 	%fd940, [const_DofToQuad+208];
	fma.rn.f64 	%fd941, %fd940, %fd894, %fd939;
	ld.const.f64 	%fd942, [const_DofToQuad+272];
	fma.rn.f64 	%fd943, %fd942, %fd895, %fd941;
	ld.const.f64 	%fd944, [const_DofToQuad+336];
	fma.rn.f64 	%fd945, %fd944, %fd896, %fd943;
	fma.rn.f64 	%fd946, %fd60, %fd897, %fd945;
	fma.rn.f64 	%fd947, %fd72, %fd898, %fd946;
	fma.rn.f64 	%fd948, %fd84, %fd899, %fd947;
	fma.rn.f64 	%fd949, %fd96, %fd900, %fd948;
	fma.rn.f64 	%fd1057, %fd108, %fd901, %fd949;
	ld.const.f64 	%fd950, [const_DofToQuad+24];
	fma.rn.f64 	%fd951, %fd950, %fd891, 0d0000000000000000;
	ld.const.f64 	%fd952, [const_DofToQuad+88];
	fma.rn.f64 	%fd953, %fd952, %fd892, %fd951;
	ld.const.f64 	%fd954, [const_DofToQuad+152];
	fma.rn.f64 	%fd955, %fd954, %fd893, %fd953;
	ld.const.f64 	%fd956, [const_DofToQuad+216];
	fma.rn.f64 	%fd957, %fd956, %fd894, %fd955;
	ld.const.f64 	%fd958, [const_DofToQuad+280];
	fma.rn.f64 	%fd959, %fd958, %fd895, %fd957;
	ld.const.f64 	%fd960, [const_DofToQuad+344];
	fma.rn.f64 	%fd961, %fd960, %fd896, %fd959;
	fma.rn.f64 	%fd962, %fd61, %fd897, %fd961;
	fma.rn.f64 	%fd963, %fd73, %fd898, %fd962;
	fma.rn.f64 	%fd964, %fd85, %fd899, %fd963;
	fma.rn.f64 	%fd965, %fd97, %fd900, %fd964;
	fma.rn.f64 	%fd1056, %fd109, %fd901, %fd965;
	ld.const.f64 	%fd966, [const_DofToQuad+32];
	fma.rn.f64 	%fd967, %fd966, %fd891, 0d0000000000000000;
	ld.const.f64 	%fd968, [const_DofToQuad+96];
	fma.rn.f64 	%fd969, %fd968, %fd892, %fd967;
	ld.const.f64 	%fd970, [const_DofToQuad+160];
	fma.rn.f64 	%fd971, %fd970, %fd893, %fd969;
	ld.const.f64 	%fd972, [const_DofToQuad+224];
	fma.rn.f64 	%fd973, %fd972, %fd894, %fd971;
	ld.const.f64 	%fd974, [const_DofToQuad+288];
	fma.rn.f64 	%fd975, %fd974, %fd895, %fd973;
	ld.const.f64 	%fd976, [const_DofToQuad+352];
	fma.rn.f64 	%fd977, %fd976, %fd896, %fd975;
	fma.rn.f64 	%fd978, %fd62, %fd897, %fd977;
	fma.rn.f64 	%fd979, %fd74, %fd898, %fd978;
	fma.rn.f64 	%fd980, %fd86, %fd899, %fd979;
	fma.rn.f64 	%fd981, %fd98, %fd900, %fd980;
	fma.rn.f64 	%fd1055, %fd110, %fd901, %fd981;
	ld.const.f64 	%fd982, [const_DofToQuad+40];
	fma.rn.f64 	%fd983, %fd982, %fd891, 0d0000000000000000;
	ld.const.f64 	%fd984, [const_DofToQuad+104];
	fma.rn.f64 	%fd985, %fd984, %fd892, %fd983;
	ld.const.f64 	%fd986, [const_DofToQuad+168];
	fma.rn.f64 	%fd987, %fd986, %fd893, %fd985;
	ld.const.f64 	%fd988, [const_DofToQuad+232];
	fma.rn.f64 	%fd989, %fd988, %fd894, %fd987;
	ld.const.f64 	%fd990, [const_DofToQuad+296];
	fma.rn.f64 	%fd991, %fd990, %fd895, %fd989;
	ld.const.f64 	%fd992, [const_DofToQuad+360];
	fma.rn.f64 	%fd993, %fd992, %fd896, %fd991;
	ld.const.f64 	%fd994, [const_DofToQuad+424];
	fma.rn.f64 	%fd995, %fd994, %fd897, %fd993;
	fma.rn.f64 	%fd996, %fd75, %fd898, %fd995;
	fma.rn.f64 	%fd997, %fd87, %fd899, %fd996;
	fma.rn.f64 	%fd998, %fd99, %fd900, %fd997;
	fma.rn.f64 	%fd1054, %fd111, %fd901, %fd998;
	ld.const.f64 	%fd999, [const_DofToQuad+48];
	fma.rn.f64 	%fd1000, %fd999, %fd891, 0d0000000000000000;
	ld.const.f64 	%fd1001, [const_DofToQuad+112];
	fma.rn.f64 	%fd1002, %fd1001, %fd892, %fd1000;
	ld.const.f64 	%fd1003, [const_DofToQuad+176];
	fma.rn.f64 	%fd1004, %fd1003, %fd893, %fd1002;
	ld.const.f64 	%fd1005, [const_DofToQuad+240];
	fma.rn.f64 	%fd1006, %fd1005, %fd894, %fd1004;
	ld.const.f64 	%fd1007, [const_DofToQuad+304];
	fma.rn.f64 	%fd1008, %fd1007, %fd895, %fd1006;
	ld.const.f64 	%fd1009, [const_DofToQuad+368];
	fma.rn.f64 	%fd1010, %fd1009, %fd896, %fd1008;
	ld.const.f64 	%fd1011, [const_DofToQuad+432];
	fma.rn.f64 	%fd1012, %fd1011, %fd897, %fd1010;
	fma.rn.f64 	%fd1013, %fd76, %fd898, %fd1012;
	fma.rn.f64 	%fd1014, %fd88, %fd899, %fd1013;
	fma.rn.f64 	%fd1015, %fd100, %fd900, %fd1014;
	fma.rn.f64 	%fd1053, %fd112, %fd901, %fd1015;
	ld.const.f64 	%fd1016, [const_DofToQuad+56];
	fma.rn.f64 	%fd1017, %fd1016, %fd891, 0d0000000000000000;
	ld.const.f64 	%fd1018, [const_DofToQuad+120];
	fma.rn.f64 	%fd1019, %fd1018, %fd892, %fd1017;
	ld.const.f64 	%fd1020, [const_DofToQuad+184];
	fma.rn.f64 	%fd1021, %fd1020, %fd893, %fd1019;
	ld.const.f64 	%fd1022, [const_DofToQuad+248];
	fma.rn.f64 	%fd1023, %fd1022, %fd894, %fd1021;
	ld.const.f64 	%fd1024, [const_DofToQuad+312];
	fma.rn.f64 	%fd1025, %fd1024, %fd895, %fd1023;
	ld.const.f64 	%fd1026, [const_DofToQuad+376];
	fma.rn.f64 	%fd1027, %fd1026, %fd896, %fd1025;
	ld.const.f64 	%fd1028, [const_DofToQuad+440];
	fma.rn.f64 	%fd1029, %fd1028, %fd897, %fd1027;
	fma.rn.f64 	%fd1030, %fd77, %fd898, %fd1029;
	fma.rn.f64 	%fd1031, %fd89, %fd899, %fd1030;
	fma.rn.f64 	%fd1032, %fd101, %fd900, %fd1031;
	fma.rn.f64 	%fd1052, %fd113, %fd901, %fd1032;
$L__BB205_32:
	setp.gt.u32 	%p17, %r1, 63;
	setp.ge.s32 	%p18, %r3, %r11;
	bar.sync 	0;
	or.pred  	%p19, %p17, %p18;
	@%p19 bra 	$L__BB205_34;
	ld.param.u64 	%rd13, [_Z42massMatrixMultiplyMonolithicConstantKernelILi8ELi11ELi1EEviPKdS1_S1_S1_Pd_param_5];
	and.b32  	%r43, %r1, 63;
	shl.b32 	%r44, %r3, 9;
	or.b32  	%r45, %r43, %r44;
	cvta.to.global.u64 	%rd10, %rd13;
	mul.wide.s32 	%rd11, %r45, 8;
	add.s64 	%rd12, %rd10, %rd11;
	st.global.f64 	[%rd12], %fd1059;
	st.global.f64 	[%rd12+512], %fd1058;
	st.global.f64 	[%rd12+1024], %fd1057;
	st.global.f64 	[%rd12+1536], %fd1056;
	st.global.f64 	[%rd12+2048], %fd1055;
	st.global.f64 	[%rd12+2560], %fd1054;
	st.global.f64 	[%rd12+3072], %fd1053;
	st.global.f64 	[%rd12+3584], %fd1052;
$L__BB205_34:
	ret;

}
	// .globl	_Z32massMatrixMultiplyRegisterKernelILi8ELi12ELi1EEviPKdS1_S1_S1_Pd
.visible .entry _Z32massMatrixMultiplyRegisterKernelILi8ELi12ELi1EEviPKdS1_S1_S1_Pd(
	.param .u32 _Z32massMatrixMultiplyRegisterKernelILi8ELi12ELi1EEviPKdS1_S1_S1_Pd_param_0,
	.param .u64 .ptr .align 1 _Z32massMatrixMultiplyRegisterKernelILi8ELi12ELi1EEviPKdS1_S1_S1_Pd_param_1,
	.param .u64 .ptr .align 1 _Z32massMatrixMultiplyRegisterKernelILi8ELi12ELi1EEviPKdS1_S1_S1_Pd_param_2,
	.param .u64 .ptr .align 1 _Z32massMatrixMultiplyRegisterKernelILi8ELi12ELi1EEviPKdS1_S1_S1_Pd_param_3,
	.param .u64 .ptr .align 1 _Z32massMatrixMultiplyRegisterKernelILi8ELi12ELi1EEviPKdS1_S1_S1_Pd_param_4,
	.param .u64 .ptr .align 1 _Z32massMatrixMultiplyRegisterKernelILi8ELi12ELi1EEviPKdS1_S1_S1_Pd_param_5
)
{
	.reg .pred 	%p<13>;
	.reg .b16 	%rs<5>;
	.reg .b32 	%r<80>;
	.reg .b64 	%rd<22>;
	.reg .b64 	%fd<564>;
	// demoted variable
	.shared .align 8 .b8 _ZZ32massMatrixMultiplyRegisterKernelILi8ELi12ELi1EEviPKdS1_S1_S1_PdE6s_tmp1[13824];
	// demoted variable
	.shared .align 8 .b8 _ZZ32massMatrixMultiplyRegisterKernelILi8ELi12ELi1EEviPKdS1_S1_S1_PdE14s_oddDofToQuad[192];
	// demoted variable
	.shared .align 8 .b8 _ZZ32massMatrixMultiplyRegisterKernelILi8ELi12ELi1EEviPKdS1_S1_S1_PdE15s_evenDofToQuad[192];
	ld.param.u32 	%r5, [_Z32massMatrixMultiplyRegisterKernelILi8ELi12ELi1EEviPKdS1_S1_S1_Pd_param_0];
	ld.param.u64 	%rd2, [_Z32massMatrixMultiplyRegisterKernelILi8ELi12ELi1EEviPKdS1_S1_S1_Pd_param_2];
	ld.param.u64 	%rd3, [_Z32massMatrixMultiplyRegisterKernelILi8ELi12ELi1EEviPKdS1_S1_S1_Pd_param_3];
	ld.param.u64 	%rd4, [_Z32massMatrixMultiplyRegisterKernelILi8ELi12ELi1EEviPKdS1_S1_S1_Pd_param_4];
	mov.u32 	%r6, %tid.x;
	mov.u32 	%r2, %tid.y;
	mov.u32 	%r7, %ctaid.x;
	add.s32 	%r3, %r7, %r2;
	and.b32  	%r4, %r6, 7;
	setp.lt.s32 	%p2, %r3, %r5;
	setp.lt.u32 	%p3, %r6, 64;
	and.pred  	%p1, %p2, %p3;
	not.pred 	%p4, %p1;
	@%p4 bra 	$L__BB206_2;
	cvta.to.global.u64 	%rd6, %rd4;
	and.b32  	%r8, %r6, 56;
	or.b32  	%r9, %r4, %r8;
	shl.b32 	%r10, %r3, 9;
	or.b32  	%r11, %r9, %r10;
	mul.wide.s32 	%rd7, %r11, 8;
	add.s64 	%rd8, %rd6, %rd7;
	ld.global.nc.f64 	%fd555, [%rd8];
	ld.global.nc.f64 	%fd554, [%rd8+512];
	ld.global.nc.f64 	%fd553, [%rd8+1024];
	ld.global.nc.f64 	%fd552, [%rd8+1536];
	ld.global.nc.f64 	%fd551, [%rd8+2048];
	ld.global.nc.f64 	%fd550, [%rd8+2560];
	ld.global.nc.f64 	%fd549, [%rd8+3072];
	ld.global.nc.f64 	%fd548, [%rd8+3584];
$L__BB206_2:
	setp.ne.s32 	%p5, %r2, 0;
	setp.gt.u32 	%p6, %r6, 23;
	or.pred  	%p7, %p5, %p6;
	@%p7 bra 	$L__BB206_4;
	cvta.to.global.u64 	%rd9, %rd2;
	mul.wide.u32 	%rd10, %r6, 8;
	add.s64 	%rd11, %rd9, %rd10;
	ld.global.nc.f64 	%fd90, [%rd11];
	shl.b32 	%r12, %r6, 3;
	mov.u32 	%r13, _ZZ32massMatrixMultiplyRegisterKernelILi8ELi12ELi1EEviPKdS1_S1_S1_PdE14s_oddDofToQuad;
	add.s32 	%r14, %r13, %r12;
	st.shared.f64 	[%r14], %fd90;
	cvta.to.global.u64 	%rd12, %rd3;
	add.s64 	%rd13, %rd12, %rd10;
	ld.global.nc.f64 	%fd91, [%rd13];
	mov.u32 	%r15, _ZZ32massMatrixMultiplyRegisterKernelILi8ELi12ELi1EEviPKdS1_S1_S1_PdE15s_evenDofToQuad;
	add.s32 	%r16, %r15, %r12;
	st.shared.f64 	[%r16], %fd91;
$L__BB206_4:
	setp.gt.u32 	%p8, %r6, 63;
	bar.sync 	0;
	ld.shared.f64 	%fd17, [_ZZ32massMatrixMultiplyRegisterKernelILi8ELi12ELi1EEviPKdS1_S1_S1_PdE14s_oddDofToQuad];
	ld.shared.f64 	%fd18, [_ZZ32massMatrixMultiplyRegisterKernelILi8ELi12ELi1EEviPKdS1_S1_S1_PdE15s_evenDofToQuad];
	ld.shared.f64 	%fd19, [_ZZ32massMatrixMultiplyRegisterKernelILi8ELi12ELi1EEviPKdS1_S1_S1_PdE14s_oddDofToQuad+8];
	ld.shared.f64 	%fd20, [_ZZ32massMatrixMultiplyRegisterKernelILi8ELi12ELi1EEviPKdS1_S1_S1_PdE15s_evenDofToQuad+8];
	ld.shared.f64 	%fd21, [_ZZ32massMatrixMultiplyRegisterKernelILi8ELi12ELi1EEviPKdS1_S1_S1_PdE14s_oddDofToQuad+16];
	ld.shared.f64 	%fd22, [_ZZ32massMatrixMultiplyRegisterKernelILi8ELi12ELi1EEviPKdS1_S1_S1_PdE15s_evenDofToQuad+16];
	ld.shared.f64 	%fd23, [_ZZ32massMatrixMultiplyRegisterKernelILi8ELi12ELi1EEviPKdS1_S1_S1_PdE14s_oddDofToQuad+24];
	ld.shared.f64 	%fd24, [_ZZ32massMatrixMultiplyRegisterKernelILi8ELi12ELi1EEviPKdS1_S1_S1_PdE15s_evenDofToQuad+24];
	ld.shared.f64 	%fd25, [_ZZ32massMatrixMultiplyRegisterKernelILi8ELi12ELi1EEviPKdS1_S1_S1_PdE14s_oddDofToQuad+32];
	ld.shared.f64 	%fd26, [_ZZ32massMatrixMultiplyRegisterKernelILi8ELi12ELi1EEviPKdS1_S1_S1_PdE15s_evenDofToQuad+32];
	ld.shared.f64 	%fd27, [_ZZ32massMatrixMultiplyRegisterKernelILi8ELi12ELi1EEviPKdS1_S1_S1_PdE14s_oddDofToQuad+40];
	ld.shared.f64 	%fd28, [_ZZ32massMatrixMultiplyRegisterKernelILi8ELi12ELi1EEviPKdS1_S1_S1_PdE15s_evenDofToQuad+40];
	ld.shared.f64 	%fd29, [_ZZ32massMatrixMultiplyRegisterKernelILi8ELi12ELi1EEviPKdS1_S1_S1_PdE14s_oddDofToQuad+48];
	ld.shared.f64 	%fd30, [_ZZ32massMatrixMultiplyRegisterKernelILi8ELi12ELi1EEviPKdS1_S1_S1_PdE15s_evenDofToQuad+48];
	ld.shared.f64 	%fd31, [_ZZ32massMatrixMultiplyRegisterKernelILi8ELi12ELi1EEviPKdS1_S1_S1_PdE14s_oddDofToQuad+56];
	ld.shared.f64 	%fd32, [_ZZ32massMatrixMultiplyRegisterKernelILi8ELi12ELi1EEviPKdS1_S1_S1_PdE15s_evenDofToQuad+56];
	ld.shared.f64 	%fd33, [_ZZ32massMatrixMultiplyRegisterKernelILi8ELi12ELi1EEviPKdS1_S1_S1_PdE14s_oddDofToQuad+64];
	ld.shared.f64 	%fd34, [_ZZ32massMatrixMultiplyRegisterKernelILi8ELi12ELi1EEviPKdS1_S1_S1_PdE15s_evenDofToQuad+64];
	ld.shared.f64 	%fd35, [_ZZ32massMatrixMultiplyRegisterKernelILi8ELi12ELi1EEviPKdS1_S1_S1_PdE14s_oddDofToQuad+72];
	ld.shared.f64 	%fd36, [_ZZ32massMatrixMultiplyRegisterKernelILi8ELi12ELi1EEviPKdS1_S1_S1_PdE15s_evenDofToQuad+72];
	ld.shared.f64 	%fd37, [_ZZ32massMatrixMultiplyRegisterKernelILi8ELi12ELi1EEviPKdS1_S1_S1_PdE14s_oddDofToQuad+80];
	ld.shared.f64 	%fd38, [_ZZ32massMatrixMultiplyRegisterKernelILi8ELi12ELi1EEviPKdS1_S1_S1_PdE15s_evenDofToQuad+80];
	ld.shared.f64 	%fd39, [_ZZ32massMatrixMultiplyRegisterKernelILi8ELi12ELi1EEviPKdS1_S1_S1_PdE14s_oddDofToQuad+88];
	ld.shared.f64 	%fd40, [_ZZ32massMatrixMultiplyRegisterKernelILi8ELi12ELi1EEviPKdS1_S1_S1_PdE15s_evenDofToQuad+88];
	ld.shared.f64 	%fd41, [_ZZ32massMatrixMultiplyRegisterKernelILi8ELi12ELi1EEviPKdS1_S1_S1_PdE14s_oddDofToQuad+96];
	ld.shared.f64 	%fd42, [_ZZ32massMatrixMultiplyRegisterKernelILi8ELi12ELi1EEviPKdS1_S1_S1_PdE15s_evenDofToQuad+96];
	ld.shared.f64 	%fd43, [_ZZ32massMatrixMultiplyRegisterKernelILi8ELi12ELi1EEviPKdS1_S1_S1_PdE14s_oddDofToQuad+104];
	ld.shared.f64 	%fd44, [_ZZ32massMatrixMultiplyRegisterKernelILi8ELi12ELi1EEviPKdS1_S1_S1_PdE15s_evenDofToQuad+104];
	ld.shared.f64 	%fd45, [_ZZ32massMatrixMultiplyRegisterKernelILi8ELi12ELi1EEviPKdS1_S1_S1_PdE14s_oddDofToQuad+112];
	ld.shared.f64 	%fd46, [_ZZ32massMatrixMultiplyRegisterKernelILi8ELi12ELi1EEviPKdS1_S1_S1_PdE15s_evenDofToQuad+112];
	ld.shared.f64 	%fd47, [_ZZ32massMatrixMultiplyRegisterKernelILi8ELi12ELi1EEviPKdS1_S1_S1_PdE14s_oddDofToQuad+120];
	ld.shared.f64 	%fd48, [_ZZ32massMatrixMultiplyRegisterKernelILi8ELi12ELi1EEviPKdS1_S1_S1_PdE15s_evenDofToQuad+120];
	ld.shared.f64 	%fd49, [_ZZ32massMatrixMultiplyRegisterKernelILi8ELi12ELi1EEviPKdS1_S1_S1_PdE14s_oddDofToQuad+128];
	ld.shared.f64 	%fd50, [_ZZ32massMatrixMultiplyRegisterKernelILi8ELi12ELi1EEviPKdS1_S1_S1_PdE15s_evenDofToQuad+128];
	ld.shared.f64 	%fd51, [_ZZ32massMatrixMultiplyRegisterKernelILi8ELi12ELi1EEviPKdS1_S1_S1_PdE14s_oddDofToQuad+136];
	ld.shared.f64 	%fd52, [_ZZ32massMatrixMultiplyRegisterKernelILi8ELi12ELi1EEviPKdS1_S1_S1_PdE15s_evenDofToQuad+136];
	ld.shared.f64 	%fd53, [_ZZ32massMatrixMultiplyRegisterKernelILi8ELi12ELi1EEviPKdS1_S1_S1_PdE14s_oddDofToQuad+144];
	ld.shared.f64 	%fd54, [_ZZ32massMatrixMultiplyRegisterKernelILi8ELi12ELi1EEviPKdS1_S1_S1_PdE15s_evenDofToQuad+144];
	ld.shared.f64 	%fd55, [_ZZ32massMatrixMultiplyRegisterKernelILi8ELi12ELi1EEviPKdS1_S1_S1_PdE14s_oddDofToQuad+152];
	ld.shared.f64 	%fd56, [_ZZ32massMatrixMultiplyRegisterKernelILi8ELi12ELi1EEviPKdS1_S1_S1_PdE15s_evenDofToQuad+152];
	ld.shared.f64 	%fd57, [_ZZ32massMatrixMultiplyRegisterKernelILi8ELi12ELi1EEviPKdS1_S1_S1_PdE14s_oddDofToQuad+160];
	ld.shared.f64 	%fd58, [_ZZ32massMatrixMultiplyRegisterKernelILi8ELi12ELi1EEviPKdS1_S1_S1_PdE15s_evenDofToQuad+160];
	ld.shared.f64 	%fd59, [_ZZ32massMatrixMultiplyRegisterKernelILi8ELi12ELi1EEviPKdS1_S1_S1_PdE14s_oddDofToQuad+168];
	ld.shared.f64 	%fd60, [_ZZ32massMatrixMultiplyRegisterKernelILi8ELi12ELi1EEviPKdS1_S1_S1_PdE15s_evenDofToQuad+168];
	ld.shared.f64 	%fd61, [_ZZ32massMatrixMultiplyRegisterKernelILi8ELi12ELi1EEviPKdS1_S1_S1_PdE14s_oddDofToQuad+176];
	ld.shared.f64 	%fd62, [_ZZ32massMatrixMultiplyRegisterKernelILi8ELi12ELi1EEviPKdS1_S1_S1_PdE15s_evenDofToQuad+176];
	ld.shared.f64 	%fd63, [_ZZ32massMatrixMultiplyRegisterKernelILi8ELi12ELi1EEviPKdS1_S1_S1_PdE14s_oddDofToQuad+184];
	ld.shared.f64 	%fd64, [_ZZ32massMatrixMultiplyRegisterKernelILi8ELi12ELi1EEviPKdS1_S1_S1_PdE15s_evenDofToQuad+184];
	@%p8 bra 	$L__BB206_6;
	add.f64 	%fd92, %fd555, %fd548;
	sub.f64 	%fd93, %fd555, %fd548;
	add.f64 	%fd94, %fd554, %fd549;
	sub.f64 	%fd95, %fd554, %fd549;
	add.f64 	%fd96, %fd553, %fd550;
	sub.f64 	%fd97, %fd553, %fd550;
	add.f64 	%fd98, %fd552, %fd551;
	sub.f64 	%fd99, %fd552, %fd551;
	fma.rn.f64 	%fd100, %fd17, %fd92, 0d0000000000000000;
	fma.rn.f64 	%fd101, %fd18, %fd93, 0d0000000000000000;
	fma.rn.f64 	%fd102, %fd19, %fd94, %fd100;
	fma.rn.f64 	%fd103, %fd20, %fd95, %fd101;
	fma.rn.f64 	%fd104, %fd21, %fd96, %fd102;
	fma.rn.f64 	%fd105, %fd22, %fd97, %fd103;
	fma.rn.f64 	%fd106, %fd23, %fd98, %fd104;
	fma.rn.f64 	%fd107, %fd24, %fd99, %fd105;
	sub.f64 	%fd108, %fd106, %fd107;
	shr.u32 	%r19, %r6, 3;
	mov.u32 	%r21, _ZZ32massMatrixMultiplyRegisterKernelILi8ELi12ELi1EEviPKdS1_S1_S1_PdE6s_tmp1;
	mad.lo.s32 	%r22, %r2, 13824, %r21;
	mad.lo.s32 	%r23, %r19, 96, %r22;
	shl.b32 	%r24, %r6, 3;
	and.b32  	%r25, %r24, 56;
	add.s32 	%r26, %r23, %r25;
	st.shared.f64 	[%r26+12672], %fd108;
	add.f64 	%fd109, %fd107, %fd106;
	st.shared.f64 	[%r26], %fd109;
	fma.rn.f64 	%fd110, %fd25, %fd92, 0d0000000000000000;
	fma.rn.f64 	%fd111, %fd26, %fd93, 0d0000000000000000;
	fma.rn.f64 	%fd112, %fd27, %fd94, %fd110;
	fma.rn.f64 	%fd113, %fd28, %fd95, %fd111;
	fma.rn.f64 	%fd114, %fd29, %fd96, %fd112;
	fma.rn.f64 	%fd115, %fd30, %fd97, %fd113;
	fma.rn.f64 	%fd116, %fd31, %fd98, %fd114;
	fma.rn.f64 	%fd117, %fd32, %fd99, %fd115;
	sub.f64 	%fd118, %fd116, %fd117;
	st.shared.f64 	[%r26+11520], %fd118;
	add.f64 	%fd119, %fd117, %fd116;
	st.shared.f64 	[%r26+1152], %fd119;
	fma.rn.f64 	%fd120, %fd33, %fd92, 0d0000000000000000;
	fma.rn.f64 	%fd121, %fd34, %fd93, 0d0000000000000000;
	fma.rn.f64 	%fd122, %fd35, %fd94, %fd120;
	fma.rn.f64 	%fd123, %fd36, %fd95, %fd121;
	fma.rn.f64 	%fd124, %fd37, %fd96, %fd122;
	fma.rn.f64 	%fd125, %fd38, %fd97, %fd123;
	fma.rn.f64 	%fd126, %fd39, %fd98, %fd124;
	fma.rn.f64 	%fd127, %fd40, %fd99, %fd125;
	sub.f64 	%fd128, %fd126, %fd127;
	st.shared.f64 	[%r26+10368], %fd128;
	add.f64 	%fd129, %fd127, %fd126;
	st.shared.f64 	[%r26+2304], %fd129;
	fma.rn.f64 	%fd130, %fd41, %fd92, 0d0000000000000000;
	fma.rn.f64 	%fd131, %fd42, %fd93, 0d0000000000000000;
	fma.rn.f64 	%fd132, %fd43, %fd94, %fd130;
	fma.rn.f64 	%fd133, %fd44, %fd95, %fd131;
	fma.rn.f64 	%fd134, %fd45, %fd96, %fd132;
	fma.rn.f64 	%fd135, %fd46, %fd97, %fd133;
	fma.rn.f64 	%fd136, %fd47, %fd98, %fd134;
	fma.rn.f64 	%fd137, %fd48, %fd99, %fd135;
	sub.f64 	%fd138, %fd136, %fd137;
	st.shared.f64 	[%r26+9216], %fd138;
	add.f64 	%fd139, %fd137, %fd136;
	st.shared.f64 	[%r26+3456], %fd139;
	fma.rn.f64 	%fd140, %fd49, %fd92, 0d0000000000000000;
	fma.rn.f64 	%fd141, %fd50, %fd93, 0d0000000000000000;
	fma.rn.f64 	%fd142, %fd51, %fd94, %fd140;
	fma.rn.f64 	%fd143, %fd52, %fd95, %fd141;
	fma.rn.f64 	%fd144, %fd53, %fd96, %fd142;
	fma.rn.f64 	%fd145, %fd54, %fd97, %fd143;
	fma.rn.f64 	%fd146, %fd55, %fd98, %fd144;
	fma.rn.f64 	%fd147, %fd56, %fd99, %fd145;
	sub.f64 	%fd148, %fd146, %fd147;
	st.shared.f64 	[%r26+8064], %fd148;
	add.f64 	%fd149, %fd147, %fd146;
	st.shared.f64 	[%r26+4608], %fd149;
	fma.rn.f64 	%fd150, %fd57, %fd92, 0d0000000000000000;
	fma.rn.f64 	%fd151, %fd58, %fd93, 0d0000000000000000;
	fma.rn.f64 	%fd152, %fd59, %fd94, %fd150;
	fma.rn.f64 	%fd153, %fd60, %fd95, %fd151;
	fma.rn.f64 	%fd154, %fd61, %fd96, %fd152;
	fma.rn.f64 	%fd155, %fd62, %fd97, %fd153;
	fma.rn.f64 	%fd156, %fd63, %fd98, %fd154;
	fma.rn.f64 	%fd157, %fd64, %fd99, %fd155;
	sub.f64 	%fd158, %fd156, %fd157;
	st.shared.f64 	[%r26+6912], %fd158;
	add.f64 	%fd159, %fd157, %fd156;
	st.shared.f64 	[%r26+5760], %fd159;
$L__BB206_6:
	bar.sync 	0;
	setp.gt.u32 	%p9, %r6, 95;
	@%p9 bra 	$L__BB206_8;
	shr.u32 	%r29, %r6, 3;
	mov.u32 	%r31, _ZZ32massMatrixMultiplyRegisterKernelILi8ELi12ELi1EEviPKdS1_S1_S1_PdE6s_tmp1;
	mad.lo.s32 	%r32, %r2, 13824, %r31;
	mad.lo.s32 	%r33, %r29, 96, %r32;
	mad.lo.s32 	%r34, %r29, 1056, %r33;
	shl.b32 	%r35, %r6, 3;
	and.b32  	%r36, %r35, 56;
	add.s32 	%r37, %r34, %r36;
	ld.shared.f64 	%fd160, [%r37];
	ld.shared.f64 	%fd161, [%r37+672];
	add.f64 	%fd162, %fd160, %fd161;
	sub.f64 	%fd163, %fd160, %fd161;
	ld.shared.f64 	%fd164, [%r37+96];
	ld.shared.f64 	%fd165, [%r37+576];
	add.f64 	%fd166, %fd164, %fd165;
	sub.f64 	%fd167, %fd164, %fd165;
	ld.shared.f64 	%fd168, [%r37+192];
	ld.shared.f64 	%fd169, [%r37+480];
	add.f64 	%fd170, %fd168, %fd169;
	sub.f64 	%fd171, %fd168, %fd169;
	ld.shared.f64 	%fd172, [%r37+288];
	ld.shared.f64 	%fd173, [%r37+384];
	add.f64 	%fd174, %fd172, %fd173;
	sub.f64 	%fd175, %fd172, %fd173;
	fma.rn.f64 	%fd176, %fd17, %fd162, 0d0000000000000000;
	fma.rn.f64 	%fd177, %fd18, %fd163, 0d0000000000000000;
	fma.rn.f64 	%fd178, %fd19, %fd166, %fd176;
	fma.rn.f64 	%fd179, %fd20, %fd167, %fd177;
	fma.rn.f64 	%fd180, %fd21, %fd170, %fd178;
	fma.rn.f64 	%fd181, %fd22, %fd171, %fd179;
	fma.rn.f64 	%fd182, %fd23, %fd174, %fd180;
	fma.rn.f64 	%fd183, %fd24, %fd175, %fd181;
	sub.f64 	%fd184, %fd182, %fd183;
	st.shared.f64 	[%r37+1056], %fd184;
	add.f64 	%fd185, %fd183, %fd182;
	st.shared.f64 	[%r37], %fd185;
	fma.rn.f64 	%fd186, %fd25, %fd162, 0d0000000000000000;
	fma.rn.f64 	%fd187, %fd26, %fd163, 0d0000000000000000;
	fma.rn.f64 	%fd188, %fd27, %fd166, %fd186;
	fma.rn.f64 	%fd189, %fd28, %fd167, %fd187;
	fma.rn.f64 	%fd190, %fd29, %fd170, %fd188;
	fma.rn.f64 	%fd191, %fd30, %fd171, %fd189;
	fma.rn.f64 	%fd192, %fd31, %fd174, %fd190;
	fma.rn.f64 	%fd193, %fd32, %fd175, %fd191;
	sub.f64 	%fd194, %fd192, %fd193;
	st.shared.f64 	[%r37+960], %fd194;
	add.f64 	%fd195, %fd193, %fd192;
	st.shared.f64 	[%r37+96], %fd195;
	fma.rn.f64 	%fd196, %fd33, %fd162, 0d0000000000000000;
	fma.rn.f64 	%fd197, %fd34, %fd163, 0d0000000000000000;
	fma.rn.f64 	%fd198, %fd35, %fd166, %fd196;
	fma.rn.f64 	%fd199, %fd36, %fd167, %fd197;
	fma.rn.f64 	%fd200, %fd37, %fd170, %fd198;
	fma.rn.f64 	%fd201, %fd38, %fd171, %fd199;
	fma.rn.f64 	%fd202, %fd39, %fd174, %fd200;
	fma.rn.f64 	%fd203, %fd40, %fd175, %fd201;
	sub.f64 	%fd204, %fd202, %fd203;
	st.shared.f64 	[%r37+864], %fd204;
	add.f64 	%fd205, %fd203, %fd202;
	st.shared.f64 	[%r37+192], %fd205;
	fma.rn.f64 	%fd206, %fd41, %fd162, 0d0000000000000000;
	fma.rn.f64 	%fd207, %fd42, %fd163, 0d0000000000000000;
	fma.rn.f64 	%fd208, %fd43, %fd166, %fd206;
	fma.rn.f64 	%fd209, %fd44, %fd167, %fd207;
	fma.rn.f64 	%fd210, %fd45, %fd170, %fd208;
	fma.rn.f64 	%fd211, %fd46, %fd171, %fd209;
	fma.rn.f64 	%fd212, %fd47, %fd174, %fd210;
	fma.rn.f64 	%fd213, %fd48, %fd175, %fd211;
	sub.f64 	%fd214, %fd212, %fd213;
	st.shared.f64 	[%r37+768], %fd214;
	add.f64 	%fd215, %fd213, %fd212;
	st.shared.f64 	[%r37+288], %fd215;
	fma.rn.f64 	%fd216, %fd49, %fd162, 0d0000000000000000;
	fma.rn.f64 	%fd217, %fd50, %fd163, 0d0000000000000000;
	fma.rn.f64 	%fd218, %fd51, %fd166, %fd216;
	fma.rn.f64 	%fd219, %fd52, %fd167, %fd217;
	fma.rn.f64 	%fd220, %fd53, %fd170, %fd218;
	fma.rn.f64 	%fd221, %fd54, %fd171, %fd219;
	fma.rn.f64 	%fd222, %fd55, %fd174, %fd220;
	fma.rn.f64 	%fd223, %fd56, %fd175, %fd221;
	sub.f64 	%fd224, %fd222, %fd223;
	st.shared.f64 	[%r37+672], %fd224;
	add.f64 	%fd225, %fd223, %fd222;
	st.shared.f64 	[%r37+384], %fd225;
	fma.rn.f64 	%fd226, %fd57, %fd162, 0d0000000000000000;
	fma.rn.f64 	%fd227, %fd58, %fd163, 0d0000000000000000;
	fma.rn.f64 	%fd228, %fd59, %fd166, %fd226;
	fma.rn.f64 	%fd229, %fd60, %fd167, %fd227;
	fma.rn.f64 	%fd230, %fd61, %fd170, %fd228;
	fma.rn.f64 	%fd231, %fd62, %fd171, %fd229;
	fma.rn.f64 	%fd232, %fd63, %fd174, %fd230;
	fma.rn.f64 	%fd233, %fd64, %fd175, %fd231;
	sub.f64 	%fd234, %fd232, %fd233;
	st.shared.f64 	[%r37+576], %fd234;
	add.f64 	%fd235, %fd233, %fd232;
	st.shared.f64 	[%r37+480], %fd235;
$L__BB206_8:
	ld.param.u64 	%rd20, [_Z32massMatrixMultiplyRegisterKernelILi8ELi12ELi1EEviPKdS1_S1_S1_Pd_param_1];
	mov.u32 	%r38, %tid.x;
	setp.gt.u32 	%p10, %r38, 95;
	bar.sync 	0;
	cvt.u16.u32 	%rs1, %r38;
	mul.hi.u16 	%rs2, %rs1, 5462;
	mul.lo.s16 	%rs3, %rs2, 12;
	sub.s16 	%rs4, %rs1, %rs3;
	mov.u32 	%r39, %tid.y;
	mov.u32 	%r40, _ZZ32massMatrixMultiplyRegisterKernelILi8ELi12ELi1EEviPKdS1_S1_S1_PdE6s_tmp1;
	mad.lo.s32 	%r41, %r39, 13824, %r40;
	mul.wide.u16 	%r42, %rs2, 1152;
	add.s32 	%r43, %r41, %r42;
	mul.wide.u16 	%r44, %rs4, 96;
	add.s32 	%r45, %r43, %r44;
	ld.shared.f64 	%fd236, [%r45];
	ld.shared.f64 	%fd237, [%r45+56];
	add.f64 	%fd238, %fd236, %fd237;
	sub.f64 	%fd239, %fd236, %fd237;
	ld.shared.f64 	%fd240, [%r45+8];
	ld.shared.f64 	%fd241, [%r45+48];
	add.f64 	%fd242, %fd240, %fd241;
	sub.f64 	%fd243, %fd240, %fd241;
	ld.shared.f64 	%fd244, [%r45+16];
	ld.shared.f64 	%fd245, [%r45+40];
	add.f64 	%fd246, %fd244, %fd245;
	sub.f64 	%fd247, %fd244, %fd245;
	ld.shared.f64 	%fd248, [%r45+24];
	ld.shared.f64 	%fd249, [%r45+32];
	add.f64 	%fd250, %fd248, %fd249;
	sub.f64 	%fd251, %fd248, %fd249;
	mov.u32 	%r46, %ctaid.x;
	add.s32 	%r47, %r46, %r39;
	mov.b32 	%r48, {%rs4, %rs2};
	mov.b32 	%r49, 11;
	mov.b32 	%r50, 36876;
	dp2a.lo.u32.u32 	%r51, %r48, %r50, %r49;
	mad.lo.s32 	%r52, %r47, 1728, %r51;
	fma.rn.f64 	%fd252, %fd17, %fd238, 0d0000000000000000;
	fma.rn.f64 	%fd253, %fd18, %fd239, 0d0000000000000000;
	fma.rn.f64 	%fd254, %fd19, %fd242, %fd252;
	fma.rn.f64 	%fd255, %fd20, %fd243, %fd253;
	fma.rn.f64 	%fd256, %fd21, %fd246, %fd254;
	fma.rn.f64 	%fd257, %fd22, %fd247, %fd255;
	fma.rn.f64 	%fd258, %fd23, %fd250, %fd256;
	fma.rn.f64 	%fd259, %fd24, %fd251, %fd257;
	cvta.to.global.u64 	%rd14, %rd20;
	mul.wide.s32 	%rd15, %r52, 8;
	add.s64 	%rd16, %rd14, %rd15;
	ld.global.nc.f64 	%fd260, [%rd16];
	ld.global.nc.f64 	%fd261, [%rd16+-88];
	sub.f64 	%fd262, %fd258, %fd259;
	mul.f64 	%fd263, %fd262, %fd260;
	add.f64 	%fd264, %fd258, %fd259;
	mul.f64 	%fd563, %fd264, %fd261;
	fma.rn.f64 	%fd265, %fd25, %fd238, 0d0000000000000000;
	fma.rn.f64 	%fd266, %fd26, %fd239, 0d0000000000000000;
	fma.rn.f64 	%fd267, %fd27, %fd242, %fd265;
	fma.rn.f64 	%fd268, %fd28, %fd243, %fd266;
	fma.rn.f64 	%fd269, %fd29, %fd246, %fd267;
	fma.rn.f64 	%fd270, %fd30, %fd247, %fd268;
	fma.rn.f64 	%fd271, %fd31, %fd250, %fd269;
	fma.rn.f64 	%fd272, %fd32, %fd251, %fd270;
	ld.global.nc.f64 	%fd273, [%rd16+-8];
	ld.global.nc.f64 	%fd274, [%rd16+-80];
	sub.f64 	%fd275, %fd271, %fd272;
	mul.f64 	%fd276, %fd275, %fd273;
	add.f64 	%fd277, %fd271, %fd272;
	mul.f64 	%fd562, %fd277, %fd274;
	fma.rn.f64 	%fd278, %fd33, %fd238, 0d0000000000000000;
	fma.rn.f64 	%fd279, %fd34, %fd239, 0d0000000000000000;
	fma.rn.f64 	%fd280, %fd35, %fd242, %fd278;
	fma.rn.f64 	%fd281, %fd36, %fd243, %fd279;
	fma.rn.f64 	%fd282, %fd37, %fd246, %fd280;
	fma.rn.f64 	%fd283, %fd38, %fd247, %fd281;
	fma.rn.f64 	%fd284, %fd39, %fd250, %fd282;
	fma.rn.f64 	%fd285, %fd40, %fd251, %fd283;
	ld.global.nc.f64 	%fd286, [%rd16+-16];
	ld.global.nc.f64 	%fd287, [%rd16+-72];
	sub.f64 	%fd288, %fd284, %fd285;
	mul.f64 	%fd289, %fd288, %fd286;
	add.f64 	%fd290, %fd284, %fd285;
	mul.f64 	%fd561, %fd290, %fd287;
	fma.rn.f64 	%fd291, %fd41, %fd238, 0d0000000000000000;
	fma.rn.f64 	%fd292, %fd42, %fd239, 0d0000000000000000;
	fma.rn.f64 	%fd293, %fd43, %fd242, %fd291;
	fma.rn.f64 	%fd294, %fd44, %fd243, %fd292;
	fma.rn.f64 	%fd295, %fd45, %fd246, %fd293;
	fma.rn.f64 	%fd296, %fd46, %fd247, %fd294;
	fma.rn.f64 	%fd297, %fd47, %fd250, %fd295;
	fma.rn.f64 	%fd298, %fd48, %fd251, %fd296;
	ld.global.nc.f64 	%fd299, [%rd16+-24];
	ld.global.nc.f64 	%fd300, [%rd16+-64];
	sub.f64 	%fd301, %fd297, %fd298;
	mul.f64 	%fd302, %fd301, %fd299;
	add.f64 	%fd303, %fd297, %fd298;
	mul.f64 	%fd560, %fd303, %fd300;
	fma.rn.f64 	%fd304, %fd49, %fd238, 0d0000000000000000;
	fma.rn.f64 	%fd305, %fd50, %fd239, 0d0000000000000000;
	fma.rn.f64 	%fd306, %fd51, %fd242, %fd304;
	fma.rn.f64 	%fd307, %fd52, %fd243, %fd305;
	fma.rn.f64 	%fd308, %fd53, %fd246, %fd306;
	fma.rn.f64 	%fd309, %fd54, %fd247, %fd307;
	fma.rn.f64 	%fd310, %fd55, %fd250, %fd308;
	fma.rn.f64 	%fd311, %fd56, %fd251, %fd309;
	ld.global.nc.f64 	%fd312, [%rd16+-32];
	ld.global.nc.f64 	%fd313, [%rd16+-56];
	sub.f64 	%fd314, %fd310, %fd311;
	mul.f64 	%fd556, %fd314, %fd312;
	add.f64 	%fd315, %fd310, %fd311;
	mul.f64 	%fd559, %fd315, %fd313;
	fma.rn.f64 	%fd316, %fd57, %fd238, 0d0000000000000000;
	fma.rn.f64 	%fd317, %fd58, %fd239, 0d0000000000000000;
	fma.rn.f64 	%fd318, %fd59, %fd242, %fd316;
	fma.rn.f64 	%fd319, %fd60, %fd243, %fd317;
	fma.rn.f64 	%fd320, %fd61, %fd246, %fd318;
	fma.rn.f64 	%fd321, %fd62, %fd247, %fd319;
	fma.rn.f64 	%fd322, %fd63, %fd250, %fd320;
	fma.rn.f64 	%fd323, %fd64, %fd251, %fd321;
	ld.global.nc.f64 	%fd324, [%rd16+-40];
	ld.global.nc.f64 	%fd325, [%rd16+-48];
	sub.f64 	%fd326, %fd322, %fd323;
	mul.f64 	%fd557, %fd326, %fd324;
	add.f64 	%fd327, %fd322, %fd323;
	mul.f64 	%fd558, %fd327, %fd325;
	bar.sync 	0;
	add.f64 	%fd328, %fd563, %fd263;
	sub.f64 	%fd329, %fd563, %fd263;
	add.f64 	%fd330, %fd562, %fd276;
	sub.f64 	%fd331, %fd562, %fd276;
	add.f64 	%fd332, %fd561, %fd289;
	sub.f64 	%fd333, %fd561, %fd289;
	add.f64 	%fd334, %fd560, %fd302;
	sub.f64 	%fd335, %fd560, %fd302;
	add.f64 	%fd336, %fd559, %fd556;
	sub.f64 	%fd337, %fd559, %fd556;
	add.f64 	%fd338, %fd558, %fd557;
	sub.f64 	%fd339, %fd558, %fd557;
	fma.rn.f64 	%fd340, %fd17, %fd328, 0d0000000000000000;
	fma.rn.f64 	%fd341, %fd18, %fd329, 0d0000000000000000;
	fma.rn.f64 	%fd342, %fd25, %fd330, %fd340;
	fma.rn.f64 	%fd343, %fd26, %fd331, %fd341;
	fma.rn.f64 	%fd344, %fd33, %fd332, %fd342;
	fma.rn.f64 	%fd345, %fd34, %fd333, %fd343;
	fma.rn.f64 	%fd346, %fd41, %fd334, %fd344;
	fma.rn.f64 	%fd347, %fd42, %fd335, %fd345;
	fma.rn.f64 	%fd348, %fd49, %fd336, %fd346;
	fma.rn.f64 	%fd349, %fd50, %fd337, %fd347;
	fma.rn.f64 	%fd350, %fd57, %fd338, %fd348;
	fma.rn.f64 	%fd351, %fd58, %fd339, %fd349;
	sub.f64 	%fd352, %fd350, %fd351;
	st.shared.f64 	[%r45+56], %fd352;
	add.f64 	%fd353, %fd350, %fd351;
	st.shared.f64 	[%r45], %fd353;
	fma.rn.f64 	%fd354, %fd19, %fd328, 0d0000000000000000;
	fma.rn.f64 	%fd355, %fd20, %fd329, 0d0000000000000000;
	fma.rn.f64 	%fd356, %fd27, %fd330, %fd354;
	fma.rn.f64 	%fd357, %fd28, %fd331, %fd355;
	fma.rn.f64 	%fd358, %fd35, %fd332, %fd356;
	fma.rn.f64 	%fd359, %fd36, %fd333, %fd357;
	fma.rn.f64 	%fd360, %fd43, %fd334, %fd358;
	fma.rn.f64 	%fd361, %fd44, %fd335, %fd359;
	fma.rn.f64 	%fd362, %fd51, %fd336, %fd360;
	fma.rn.f64 	%fd363, %fd52, %fd337, %fd361;
	fma.rn.f64 	%fd364, %fd59, %fd338, %fd362;
	fma.rn.f64 	%fd365, %fd60, %fd339, %fd363;
	sub.f64 	%fd366, %fd364, %fd365;
	st.shared.f64 	[%r45+48], %fd366;
	add.f64 	%fd367, %fd364, %fd365;
	st.shared.f64 	[%r45+8], %fd367;
	fma.rn.f64 	%fd368, %fd21, %fd328, 0d0000000000000000;
	fma.rn.f64 	%fd369, %fd22, %fd329, 0d0000000000000000;
	fma.rn.f64 	%fd370, %fd29, %fd330, %fd368;
	fma.rn.f64 	%fd371, %fd30, %fd331, %fd369;
	fma.rn.f64 	%fd372, %fd37, %fd332, %fd370;
	fma.rn.f64 	%fd373, %fd38, %fd333, %fd371;
	fma.rn.f64 	%fd374, %fd45, %fd334, %fd372;
	fma.rn.f64 	%fd375, %fd46, %fd335, %fd373;
	fma.rn.f64 	%fd376, %fd53, %fd336, %fd374;
	fma.rn.f64 	%fd377, %fd54, %fd337, %fd375;
	fma.rn.f64 	%fd378, %fd61, %fd338, %fd376;
	fma.rn.f64 	%fd379, %fd62, %fd339, %fd377;
	sub.f64 	%fd380, %fd378, %fd379;
	st.shared.f64 	[%r45+40], %fd380;
	add.f64 	%fd381, %fd378, %fd379;
	st.shared.f64 	[%r45+16], %fd381;
	fma.rn.f64 	%fd382, %fd23, %fd328, 0d0000000000000000;
	fma.rn.f64 	%fd383, %fd24, %fd329, 0d0000000000000000;
	fma.rn.f64 	%fd384, %fd31, %fd330, %fd382;
	fma.rn.f64 	%fd385, %fd32, %fd331, %fd383;
	fma.rn.f64 	%fd386, %fd39, %fd332, %fd384;
	fma.rn.f64 	%fd387, %fd40, %fd333, %fd385;
	fma.rn.f64 	%fd388, %fd47, %fd334, %fd386;
	fma.rn.f64 	%fd389, %fd48, %fd335, %fd387;
	fma.rn.f64 	%fd390, %fd55, %fd336, %fd388;
	fma.rn.f64 	%fd391, %fd56, %fd337, %fd389;
	fma.rn.f64 	%fd392, %fd63, %fd338, %fd390;
	fma.rn.f64 	%fd393, %fd64, %fd339, %fd391;
	sub.f64 	%fd394, %fd392, %fd393;
	st.shared.f64 	[%r45+32], %fd394;
	add.f64 	%fd395, %fd392, %fd393;
	st.shared.f64 	[%r45+24], %fd395;
	bar.sync 	0;
	@%p10 bra 	$L__BB206_10;
	mov.u32 	%r53, %tid.y;
	mov.u32 	%r54, _ZZ32massMatrixMultiplyRegisterKernelILi8ELi12ELi1EEviPKdS1_S1_S1_PdE6s_tmp1;
	mad.lo.s32 	%r55, %r53, 13824, %r54;
	mov.u32 	%r56, %tid.x;
	shr.u32 	%r57, %r56, 3;
	mad.lo.s32 	%r58, %r57, 96, %r55;
	mad.lo.s32 	%r59, %r57, 1056, %r58;
	shl.b32 	%r60, %r56, 3;
	and.b32  	%r61, %r60, 56;
	add.s32 	%r62, %r59, %r61;
	ld.shared.f64 	%fd396, [%r62];
	ld.shared.f64 	%fd397, [%r62+1056];
	add.f64 	%fd398, %fd396, %fd397;
	sub.f64 	%fd399, %fd396, %fd397;
	ld.shared.f64 	%fd400, [%r62+96];
	ld.shared.f64 	%fd401, [%r62+960];
	add.f64 	%fd402, %fd400, %fd401;
	sub.f64 	%fd403, %fd400, %fd401;
	ld.shared.f64 	%fd404, [%r62+192];
	ld.shared.f64 	%fd405, [%r62+864];
	add.f64 	%fd406, %fd404, %fd405;
	sub.f64 	%fd407, %fd404, %fd405;
	ld.shared.f64 	%fd408, [%r62+288];
	ld.shared.f64 	%fd409, [%r62+768];
	add.f64 	%fd410, %fd408, %fd409;
	sub.f64 	%fd411, %fd408, %fd409;
	ld.shared.f64 	%fd412, [%r62+384];
	ld.shared.f64 	%fd413, [%r62+672];
	add.f64 	%fd414, %fd412, %fd413;
	sub.f64 	%fd415, %fd412, %fd413;
	ld.shared.f64 	%fd416, [%r62+480];
	ld.shared.f64 	%fd417, [%r62+576];
	add.f64 	%fd418, %fd416, %fd417;
	sub.f64 	%fd419, %fd416, %fd417;
	fma.rn.f64 	%fd420, %fd17, %fd398, 0d0000000000000000;
	fma.rn.f64 	%fd421, %fd18, %fd399, 0d0000000000000000;
	fma.rn.f64 	%fd422, %fd25, %fd402, %fd420;
	fma.rn.f64 	%fd423, %fd26, %fd403, %fd421;
	fma.rn.f64 	%fd424, %fd33, %fd406, %fd422;
	fma.rn.f64 	%fd425, %fd34, %fd407, %fd423;
	fma.rn.f64 	%fd426, %fd41, %fd410, %fd424;
	fma.rn.f64 	%fd427, %fd42, %fd411, %fd425;
	fma.rn.f64 	%fd428, %fd49, %fd414, %fd426;
	fma.rn.f64 	%fd429, %fd50, %fd415, %fd427;
	fma.rn.f64 	%fd430, %fd57, %fd418, %fd428;
	fma.rn.f64 	%fd431, %fd58, %fd419, %fd429;
	sub.f64 	%fd432, %fd430, %fd431;
	st.shared.f64 	[%r62+672], %fd432;
	add.f64 	%fd433, %fd430, %fd431;
	st.shared.f64 	[%r62], %fd433;
	fma.rn.f64 	%fd434, %fd19, %fd398, 0d0000000000000000;
	fma.rn.f64 	%fd435, %fd20, %fd399, 0d0000000000000000;
	fma.rn.f64 	%fd436, %fd27, %fd402, %fd434;
	fma.rn.f64 	%fd437, %fd28, %fd403, %fd435;
	fma.rn.f64 	%fd438, %fd35, %fd406, %fd436;
	fma.rn.f64 	%fd439, %fd36, %fd407, %fd437;
	fma.rn.f64 	%fd440, %fd43, %fd410, %fd438;
	fma.rn.f64 	%fd441, %fd44, %fd411, %fd439;
	fma.rn.f64 	%fd442, %fd51, %fd414, %fd440;
	fma.rn.f64 	%fd443, %fd52, %fd415, %fd441;
	fma.rn.f64 	%fd444, %fd59, %fd418, %fd442;
	fma.rn.f64 	%fd445, %fd60, %fd419, %fd443;
	sub.f64 	%fd446, %fd444, %fd445;
	st.shared.f64 	[%r62+576], %fd446;
	add.f64 	%fd447, %fd444, %fd445;
	st.shared.f64 	[%r62+96], %fd447;
	fma.rn.f64 	%fd448, %fd21, %fd398, 0d0000000000000000;
	fma.rn.f64 	%fd449, %fd22, %fd399, 0d0000000000000000;
	fma.rn.f64 	%fd450, %fd29, %fd402, %fd448;
	fma.rn.f64 	%fd451, %fd30, %fd403, %fd449;
	fma.rn.f64 	%fd452, %fd37, %fd406, %fd450;
	fma.rn.f64 	%fd453, %fd38, %fd407, %fd451;
	fma.rn.f64 	%fd454, %fd45, %fd410, %fd452;
	fma.rn.f64 	%fd455, %fd46, %fd411, %fd453;
	fma.rn.f64 	%fd456, %fd53, %fd414, %fd454;
	fma.rn.f64 	%fd457, %fd54, %fd415, %fd455;
	fma.rn.f64 	%fd458, %fd61, %fd418, %fd456;
	fma.rn.f64 	%fd459, %fd62, %fd419, %fd457;
	sub.f64 	%fd460, %fd458, %fd459;
	st.shared.f64 	[%r62+480], %fd460;
	add.f64 	%fd461, %fd458, %fd459;
	st.shared.f64 	[%r62+192], %fd461;
	fma.rn.f64 	%fd462, %fd23, %fd398, 0d0000000000000000;
	fma.rn.f64 	%fd463, %fd24, %fd399, 0d0000000000000000;
	fma.rn.f64 	%fd464, %fd31, %fd402, %fd462;
	fma.rn.f64 	%fd465, %fd32, %fd403, %fd463;
	fma.rn.f64 	%fd466, %fd39, %fd406, %fd464;
	fma.rn.f64 	%fd467, %fd40, %fd407, %fd465;
	fma.rn.f64 	%fd468, %fd47, %fd410, %fd466;
	fma.rn.f64 	%fd469, %fd48, %fd411, %fd467;
	fma.rn.f64 	%fd470, %fd55, %fd414, %fd468;
	fma.rn.f64 	%fd471, %fd56, %fd415, %fd469;
	fma.rn.f64 	%fd472, %fd63, %fd418, %fd470;
	fma.rn.f64 	%fd473, %fd64, %fd419, %fd471;
	sub.f64 	%fd474, %fd472, %fd473;
	st.shared.f64 	[%r62+384], %fd474;
	add.f64 	%fd475, %fd472, %fd473;
	st.shared.f64 	[%r62+288], %fd475;
$L__BB206_10:
	mov.u32 	%r63, %tid.x;
	setp.gt.u32 	%p11, %r63, 63;
	bar.sync 	0;
	@%p11 bra 	$L__BB206_12;
	mov.u32 	%r64, %tid.y;
	mov.u32 	%r65, _ZZ32massMatrixMultiplyRegisterKernelILi8ELi12ELi1EEviPKdS1_S1_S1_PdE6s_tmp1;
	mad.lo.s32 	%r66, %r64, 13824, %r65;
	shr.u32 	%r68, %r63, 3;
	mad.lo.s32 	%r69, %r68, 96, %r66;
	shl.b32 	%r70, %r63, 3;
	and.b32  	%r71, %r70, 56;
	add.s32 	%r72, %r69, %r71;
	ld.shared.f64 	%fd476, [%r72];
	ld.shared.f64 	%fd477, [%r72+12672];
	add.f64 	%fd478, %fd476, %fd477;
	sub.f64 	%fd479, %fd476, %fd477;
	ld.shared.f64 	%fd480, [%r72+1152];
	ld.shared.f64 	%fd481, [%r72+11520];
	add.f64 	%fd482, %fd480, %fd481;
	sub.f64 	%fd483, %fd480, %fd481;
	ld.shared.f64 	%fd484, [%r72+2304];
	ld.shared.f64 	%fd485, [%r72+10368];
	add.f64 	%fd486, %fd484, %fd485;
	sub.f64 	%fd487, %fd484, %fd485;
	ld.shared.f64 	%fd488, [%r72+3456];
	ld.shared.f64 	%fd489, [%r72+9216];
	add.f64 	%fd490, %fd488, %fd489;
	sub.f64 	%fd491, %fd488, %fd489;
	ld.shared.f64 	%fd492, [%r72+4608];
	ld.shared.f64 	%fd493, [%r72+8064];
	add.f64 	%fd494, %fd492, %fd493;
	sub.f64 	%fd495, %fd492, %fd493;
	ld.shared.f64 	%fd496, [%r72+5760];
	ld.shared.f64 	%fd497, [%r72+6912];
	add.f64 	%fd498, %fd496, %fd497;
	sub.f64 	%fd499, %fd496, %fd497;
	fma.rn.f64 	%fd500, %fd17, %fd478, 0d0000000000000000;
	fma.rn.f64 	%fd501, %fd18, %fd479, 0d0000000000000000;
	fma.rn.f64 	%fd502, %fd25, %fd482, %fd500;
	fma.rn.f64 	%fd503, %fd26, %fd483, %fd501;
	fma.rn.f64 	%fd504, %fd33, %fd486, %fd502;
	fma.rn.f64 	%fd505, %fd34, %fd487, %fd503;
	fma.rn.f64 	%fd506, %fd41, %fd490, %fd504;
	fma.rn.f64 	%fd507, %fd42, %fd491, %fd505;
	fma.rn.f64 	%fd508, %fd49, %fd494, %fd506;
	fma.rn.f64 	%fd509, %fd50, %fd495, %fd507;
	fma.rn.f64 	%fd510, %fd57, %fd498, %fd508;
	fma.rn.f64 	%fd511, %fd58, %fd499, %fd509;
	sub.f64 	%fd556, %fd510, %fd511;
	add.f64 	%fd563, %fd510, %fd511;
	fma.rn.f64 	%fd512, %fd19, %fd478, 0d0000000000000000;
	fma.rn.f64 	%fd513, %fd20, %fd479, 0d0000000000000000;
	fma.rn.f64 	%fd514, %fd27, %fd482, %fd512;
	fma.rn.f64 	%fd515, %fd28, %fd483, %fd513;
	fma.rn.f64 	%fd516, %fd35, %fd486, %fd514;
	fma.rn.f64 	%fd517, %fd36, %fd487, %fd515;
	fma.rn.f64 	%fd518, %fd43, %fd490, %fd516;
	fma.rn.f64 	%fd519, %fd44, %fd491, %fd517;
	fma.rn.f64 	%fd520, %fd51, %fd494, %fd518;
	fma.rn.f64 	%fd521, %fd52, %fd495, %fd519;
	fma.rn.f64 	%fd522, %fd59, %fd498, %fd520;
	fma.rn.f64 	%fd523, %fd60, %fd499, %fd521;
	sub.f64 	%fd557, %fd522, %fd523;
	add.f64 	%fd562, %fd522, %fd523;
	fma.rn.f64 	%fd524, %fd21, %fd478, 0d0000000000000000;
	fma.rn.f64 	%fd525, %fd22, %fd479, 0d0000000000000000;
	fma.rn.f64 	%fd526, %fd29, %fd482, %fd524;
	fma.rn.f64 	%fd527, %fd30, %fd483, %fd525;
	fma.rn.f64 	%fd528, %fd37, %fd486, %fd526;
	fma.rn.f64 	%fd529, %fd38, %fd487, %fd527;
	fma.rn.f64 	%fd530, %fd45, %fd490, %fd528;
	fma.rn.f64 	%fd531, %fd46, %fd491, %fd529;
	fma.rn.f64 	%fd532, %fd53, %fd494, %fd530;
	fma.rn.f64 	%fd533, %fd54, %fd495, %fd531;
	fma.rn.f64 	%fd534, %fd61, %fd498, %fd532;
	fma.rn.f64 	%fd535, %fd62, %fd499, %fd533;
	sub.f64 	%fd558, %fd534, %fd535;
	add.f64 	%fd561, %fd534, %fd535;
	fma.rn.f64 	%fd536, %fd23, %fd478, 0d0000000000000000;
	fma.rn.f64 	%fd537, %fd24, %fd479, 0d0000000000000000;
	fma.rn.f64 	%fd538, %fd31, %fd482, %fd536;
	fma.rn.f64 	%fd539, %fd32, %fd483, %fd537;
	fma.rn.f64 	%fd540, %fd39, %fd486, %fd538;
	fma.rn.f64 	%fd541, %fd40, %fd487, %fd539;
	fma.rn.f64 	%fd542, %fd47, %fd490, %fd540;
	fma.rn.f64 	%fd543, %fd48, %fd491, %fd541;
	fma.rn.f64 	%fd544, %fd55, %fd494, %fd542;
	fma.rn.f64 	%fd545, %fd56, %fd495, %fd543;
	fma.rn.f64 	%fd546, %fd63, %fd498, %fd544;
	fma.rn.f64 	%fd547, %fd64, %fd499, %fd545;
	sub.f64 	%fd559, %fd546, %fd547;
	add.f64 	%fd560, %fd546, %fd547;
$L__BB206_12:
	bar.sync 	0;
	@%p4 bra 	$L__BB206_14;
	ld.param.u64 	%rd21, [_Z32massMatrixMultiplyRegisterKernelILi8ELi12ELi1EEviPKdS1_S1_S1_Pd_param_5];
	and.b32  	%r74, %r63, 63;
	mov.u32 	%r75, %ctaid.x;
	mov.u32 	%r76, %tid.y;
	add.s32 	%r77, %r75, %r76;
	shl.b32 	%r78, %r77, 9;
	or.b32  	%r79, %r74, %r78;
	cvta.to.global.u64 	%rd17, %rd21;
	mul.wide.s32 	%rd18, %r79, 8;
	add.s64 	%rd19, %rd17, %rd18;
	st.global.f64 	[%rd19], %fd563;
	st.global.f64 	[%rd19+512], %fd562;
	st.global.f64 	[%rd19+1024], %fd561;
	st.global.f64 	[%rd19+1536], %fd560;
	st.global.f64 	[%rd19+2048], %fd559;
	st.global.f64 	[%rd19+2560], %fd558;
	st.global.f64 	[%rd19+3072], %fd557;
	st.global.f64 	[%rd19+3584], %fd556;
$L__BB206_14:
	ret;

}
	// .globl	_Z32massMatrixMultiplyConstantKernelILi8ELi12ELi1EEviPKdS1_S1_S1_Pd
.visible .entry _Z32massMatrixMultiplyConstantKernelILi8ELi12ELi1EEviPKdS1_S1_S1_Pd(
	.param .u32 _Z32massMatrixMultiplyConstantKernelILi8ELi12ELi1EEviPKdS1_S1_S1_Pd_param_0,
	.param .u64 .ptr .align 1 _Z32massMatrixMultiplyConstantKernelILi8ELi12ELi1EEviPKdS1_S1_S1_Pd_param_1,
	.param .u64 .ptr .align 1 _Z32massMatrixMultiplyConstantKernelILi8ELi12ELi1EEviPKdS1_S1_S1_Pd_param_2,
	.param .u64 .ptr .align 1 _Z32massMatrixMultiplyConstantKernelILi8ELi12ELi1EEviPKdS1_S1_S1_Pd_param_3,
	.param .u64 .ptr .align 1 _Z32massMatrixMultiplyConstantKernelILi8ELi12ELi1EEviPKdS1_S1_S1_Pd_param_4,
	.param .u64 .ptr .align 1 _Z32massMatrixMultiplyConstantKernelILi8ELi12ELi1EEviPKdS1_S1_S1_Pd_param_5
)
{
	.reg .pred 	%p<10>;
	.reg .b16 	%rs<6>;
	.reg .b32 	%r<50>;
	.reg .b64 	%rd<15>;
	.reg .b64 	%fd<677>;
	// demoted variable
	.shared .align 8 .b8 _ZZ32massMatrixMultiplyConstantKernelILi8ELi12ELi1EEviPKdS1_S1_S1_PdE6s_tmp1[13824];
	ld.param.u32 	%r10, [_Z32massMatrixMultiplyConstantKernelILi8ELi12ELi1EEviPKdS1_S1_S1_Pd_param_0];
	ld.param.u64 	%rd2, [_Z32massMatrixMultiplyConstantKernelILi8ELi12ELi1EEviPKdS1_S1_S1_Pd_param_4];
	mov.u32 	%r11, %tid.x;
	mov.u32 	%r2, %tid.y;
	mov.u32 	%r12, %ctaid.x;
	add.s32 	%r3, %r12, %r2;
	and.b32  	%r4, %r11, 7;
	setp.lt.s32 	%p2, %r3, %r10;
	setp.lt.u32 	%p3, %r11, 64;
	and.pred  	%p1, %p2, %p3;
	not.pred 	%p4, %p1;
	@%p4 bra 	$L__BB207_2;
	cvta.to.global.u64 	%rd4, %rd2;
	and.b32  	%r13, %r11, 56;
	or.b32  	%r14, %r4, %r13;
	shl.b32 	%r15, %r3, 9;
	or.b32  	%r16, %r14, %r15;
	mul.wide.s32 	%rd5, %r16, 8;
	add.s64 	%rd6, %rd4, %rd5;
	ld.global.nc.f64 	%fd649, [%rd6];
	ld.global.nc.f64 	%fd648, [%rd6+512];
	ld.global.nc.f64 	%fd647, [%rd6+1024];
	ld.global.nc.f64 	%fd646, [%rd6+1536];
	ld.global.nc.f64 	%fd645, [%rd6+2048];
	ld.global.nc.f64 	%fd644, [%rd6+2560];
	ld.global.nc.f64 	%fd643, [%rd6+3072];
	ld.global.nc.f64 	%fd642, [%rd6+3584];
$L__BB207_2:
	setp.gt.u32 	%p5, %r11, 63;
	bar.sync 	0;
	ld.const.f64 	%fd17, [const_oddDofToQuad];
	ld.const.f64 	%fd18, [const_evenDofToQuad];
	ld.const.f64 	%fd19, [const_oddDofToQuad+8];
	ld.const.f64 	%fd20, [const_evenDofToQuad+8];
	ld.const.f64 	%fd21, [const_oddDofToQuad+16];
	ld.const.f64 	%fd22, [const_evenDofToQuad+16];
	ld.const.f64 	%fd23, [const_oddDofToQuad+24];
	ld.const.f64 	%fd24, [const_evenDofToQuad+24];
	ld.const.f64 	%fd25, [const_oddDofToQuad+32];
	ld.const.f64 	%fd26, [const_evenDofToQuad+32];
	ld.const.f64 	%fd27, [const_oddDofToQuad+40];
	ld.const.f64 	%fd28, [const_evenDofToQuad+40];
	ld.const.f64 	%fd29, [const_oddDofToQuad+48];
	ld.const.f64 	%fd30, [const_evenDofToQuad+48];
	ld.const.f64 	%fd31, [const_oddDofToQuad+56];
	ld.const.f64 	%fd32, [const_evenDofToQuad+56];
	ld.const.f64 	%fd33, [const_oddDofToQuad+64];
	ld.const.f64 	%fd34, [const_evenDofToQuad+64];
	ld.const.f64 	%fd35, [const_oddDofToQuad+72];
	ld.const.f64 	%fd36, [const_evenDofToQuad+72];
	ld.const.f64 	%fd37, [const_oddDofToQuad+80];
	ld.const.f64 	%fd38, [const_evenDofToQuad+80];
	ld.const.f64 	%fd39, [const_oddDofToQuad+88];
	ld.const.f64 	%fd40, [const_evenDofToQuad+88];
	ld.const.f64 	%fd41, [const_oddDofToQuad+96];
	ld.const.f64 	%fd42, [const_evenDofToQuad+96];
	ld.const.f64 	%fd43, [const_oddDofToQuad+104];
	ld.const.f64 	%fd44, [const_evenDofToQuad+104];
	ld.const.f64 	%fd45, [const_oddDofToQuad+112];
	mov.u32 	%r17, _ZZ32massMatrixMultiplyConstantKernelILi8ELi12ELi1EEviPKdS1_S1_S1_PdE6s_tmp1;
	mad.lo.s32 	%r5, %r2, 13824, %r17;
	shr.u32 	%r6, %r11, 3;
	mad.lo.s32 	%r7, %r6, 96, %r5;
	shl.b32 	%r18, %r4, 3;
	add.s32 	%r8, %r7, %r18;
	@%p5 bra 	$L__BB207_4;
	add.f64 	%fd128, %fd649, %fd642;
	sub.f64 	%fd129, %fd649, %fd642;
	add.f64 	%fd130, %fd648, %fd643;
	sub.f64 	%fd131, %fd648, %fd643;
	add.f64 	%fd132, %fd647, %fd644;
	sub.f64 	%fd133, %fd647, %fd644;
	add.f64 	%fd134, %fd646, %fd645;
	sub.f64 	%fd135, %fd646, %fd645;
	fma.rn.f64 	%fd136, %fd17, %fd128, 0d0000000000000000;
	fma.rn.f64 	%fd137, %fd18, %fd129, 0d0000000000000000;
	fma.rn.f64 	%fd138, %fd19, %fd130, %fd136;
	fma.rn.f64 	%fd139, %fd20, %fd131, %fd137;
	fma.rn.f64 	%fd140, %fd21, %fd132, %fd138;
	fma.rn.f64 	%fd141, %fd22, %fd133, %fd139;
	fma.rn.f64 	%fd142, %fd23, %fd134, %fd140;
	fma.rn.f64 	%fd143, %fd24, %fd135, %fd141;
	sub.f64 	%fd144, %fd142, %fd143;
	st.shared.f64 	[%r8+12672], %fd144;
	add.f64 	%fd145, %fd143, %fd142;
	st.shared.f64 	[%r8], %fd145;
	fma.rn.f64 	%fd146, %fd25, %fd128, 0d0000000000000000;
	fma.rn.f64 	%fd147, %fd26, %fd129, 0d0000000000000000;
	fma.rn.f64 	%fd148, %fd27, %fd130, %fd146;
	fma.rn.f64 	%fd149, %fd28, %fd131, %fd147;
	fma.rn.f64 	%fd150, %fd29, %fd132, %fd148;
	fma.rn.f64 	%fd151, %fd30, %fd133, %fd149;
	fma.rn.f64 	%fd152, %fd31, %fd134, %fd150;
	fma.rn.f64 	%fd153, %fd32, %fd135, %fd151;
	sub.f64 	%fd154, %fd152, %fd153;
	st.shared.f64 	[%r8+11520], %fd154;
	add.f64 	%fd155, %fd153, %fd152;
	st.shared.f64 	[%r8+1152], %fd155;
	fma.rn.f64 	%fd156, %fd33, %fd128, 0d0000000000000000;
	fma.rn.f64 	%fd157, %fd34, %fd129, 0d0000000000000000;
	fma.rn.f64 	%fd158, %fd35, %fd130, %fd156;
	fma.rn.f64 	%fd159, %fd36, %fd131, %fd157;
	fma.rn.f64 	%fd160, %fd37, %fd132, %fd158;
	fma.rn.f64 	%fd161, %fd38, %fd133, %fd159;
	fma.rn.f64 	%fd162, %fd39, %fd134, %fd160;
	fma.rn.f64 	%fd163, %fd40, %fd135, %fd161;
	sub.f64 	%fd164, %fd162, %fd163;
	st.shared.f64 	[%r8+10368], %fd164;
	add.f64 	%fd165, %fd163, %fd162;
	st.shared.f64 	[%r8+2304], %fd165;
	fma.rn.f64 	%fd166, %fd41, %fd128, 0d0000000000000000;
	fma.rn.f64 	%fd167, %fd42, %fd129, 0d0000000000000000;
	fma.rn.f64 	%fd168, %fd43, %fd130, %fd166;
	fma.rn.f64 	%fd169, %fd44, %fd131, %fd167;
	fma.rn.f64 	%fd170, %fd45, %fd132, %fd168;
	ld.const.f64 	%fd171, [const_evenDofToQuad+112];
	fma.rn.f64 	%fd172, %fd171, %fd133, %fd169;
	ld.const.f64 	%fd173, [const_oddDofToQuad+120];
	fma.rn.f64 	%fd174, %fd173, %fd134, %fd170;
	ld.const.f64 	%fd175, [const_evenDofToQuad+120];
	fma.rn.f64 	%fd176, %fd175, %fd135, %fd172;
	sub.f64 	%fd177, %fd174, %fd176;
	st.shared.f64 	[%r8+9216], %fd177;
	add.f64 	%fd178, %fd176, %fd174;
	st.shared.f64 	[%r8+3456], %fd178;
	ld.const.f64 	%fd179, [const_oddDofToQuad+128];
	fma.rn.f64 	%fd180, %fd179, %fd128, 0d0000000000000000;
	ld.const.f64 	%fd181, [const_evenDofToQuad+128];
	fma.rn.f64 	%fd182, %fd181, %fd129, 0d0000000000000000;
	ld.const.f64 	%fd183, [const_oddDofToQuad+136];
	fma.rn.f64 	%fd184, %fd183, %fd130, %fd180;
	ld.const.f64 	%fd185, [const_evenDofToQuad+136];
	fma.rn.f64 	%fd186, %fd185, %fd131, %fd182;
	ld.const.f64 	%fd187, [const_oddDofToQuad+144];
	fma.rn.f64 	%fd188, %fd187, %fd132, %fd184;
	ld.const.f64 	%fd189, [const_evenDofToQuad+144];
	fma.rn.f64 	%fd190, %fd189, %fd133, %fd186;
	ld.const.f64 	%fd191, [const_oddDofToQuad+152];
	fma.rn.f64 	%fd192, %fd191, %fd134, %fd188;
	ld.const.f64 	%fd193, [const_evenDofToQuad+152];
	fma.rn.f64 	%fd194, %fd193, %fd135, %fd190;
	sub.f64 	%fd195, %fd192, %fd194;
	st.shared.f64 	[%r8+8064], %fd195;
	add.f64 	%fd196, %fd194, %fd192;
	st.shared.f64 	[%r8+4608], %fd196;
	ld.const.f64 	%fd197, [const_oddDofToQuad+160];
	fma.rn.f64 	%fd198, %fd197, %fd128, 0d0000000000000000;
	ld.const.f64 	%fd199, [const_evenDofToQuad+160];
	fma.rn.f64 	%fd200, %fd199, %fd129, 0d0000000000000000;
	ld.const.f64 	%fd201, [const_oddDofToQuad+168];
	fma.rn.f64 	%fd202, %fd201, %fd130, %fd198;
	ld.const.f64 	%fd203, [const_evenDofToQuad+168];
	fma.rn.f64 	%fd204, %fd203, %fd131, %fd200;
	ld.const.f64 	%fd205, [const_oddDofToQuad+176];
	fma.rn.f64 	%fd206, %fd205, %fd132, %fd202;
	ld.const.f64 	%fd207, [const_evenDofToQuad+176];
	fma.rn.f64 	%fd208, %fd207, %fd133, %fd204;
	ld.const.f64 	%fd209, [const_oddDofToQuad+184];
	fma.rn.f64 	%fd210, %fd209, %fd134, %fd206;
	ld.const.f64 	%fd211, [const_evenDofToQuad+184];
	fma.rn.f64 	%fd212, %fd211, %fd135, %fd208;
	sub.f64 	%fd213, %fd210, %fd212;
	st.shared.f64 	[%r8+6912], %fd213;
	add.f64 	%fd214, %fd212, %fd210;
	st.shared.f64 	[%r8+5760], %fd214;
$L__BB207_4:
	bar.sync 	0;
	setp.lt.u32 	%p6, %r11, 96;
	mad.lo.s32 	%r19, %r6, 1056, %r7;
	add.s32 	%r9, %r19, %r18;
	@%p6 bra 	$L__BB207_6;
	ld.const.f64 	%fd668, [const_evenDofToQuad+112];
	ld.const.f64 	%fd667, [const_oddDofToQuad+120];
	ld.const.f64 	%fd666, [const_evenDofToQuad+120];
	ld.const.f64 	%fd665, [const_oddDofToQuad+128];
	ld.const.f64 	%fd664, [const_evenDofToQuad+128];
	ld.const.f64 	%fd663, [const_oddDofToQuad+136];
	ld.const.f64 	%fd662, [const_evenDofToQuad+136];
	ld.const.f64 	%fd661, [const_oddDofToQuad+144];
	ld.const.f64 	%fd660, [const_evenDofToQuad+144];
	ld.const.f64 	%fd659, [const_oddDofToQuad+152];
	ld.const.f64 	%fd658, [const_evenDofToQuad+152];
	ld.const.f64 	%fd657, [const_oddDofToQuad+160];
	ld.const.f64 	%fd656, [const_evenDofToQuad+160];
	ld.const.f64 	%fd655, [const_oddDofToQuad+168];
	ld.const.f64 	%fd654, [const_evenDofToQuad+168];
	ld.const.f64 	%fd653, [const_oddDofToQuad+176];
	ld.const.f64 	%fd652, [const_evenDofToQuad+176];
	ld.const.f64 	%fd651, [const_oddDofToQuad+184];
	ld.const.f64 	%fd650, [const_evenDofToQuad+184];
	bra.uni 	$L__BB207_7;
$L__BB207_6:
	ld.shared.f64 	%fd215, [%r9];
	ld.shared.f64 	%fd216, [%r9+672];
	add.f64 	%fd217, %fd215, %fd216;
	sub.f64 	%fd218, %fd215, %fd216;
	ld.shared.f64 	%fd219, [%r9+96];
	ld.shared.f64 	%fd220, [%r9+576];
	add.f64 	%fd221, %fd219, %fd220;
	sub.f64 	%fd222, %fd219, %fd220;
	ld.shared.f64 	%fd223, [%r9+192];
	ld.shared.f64 	%fd224, [%r9+480];
	add.f64 	%fd225, %fd223, %fd224;
	sub.f64 	%fd226, %fd223, %fd224;
	ld.shared.f64 	%fd227, [%r9+288];
	ld.shared.f64 	%fd228, [%r9+384];
	add.f64 	%fd229, %fd227, %fd228;
	sub.f64 	%fd230, %fd227, %fd228;
	fma.rn.f64 	%fd231, %fd17, %fd217, 0d0000000000000000;
	fma.rn.f64 	%fd232, %fd18, %fd218, 0d0000000000000000;
	fma.rn.f64 	%fd233, %fd19, %fd221, %fd231;
	fma.rn.f64 	%fd234, %fd20, %fd222, %fd232;
	fma.rn.f64 	%fd235, %fd21, %fd225, %fd233;
	fma.rn.f64 	%fd236, %fd22, %fd226, %fd234;
	fma.rn.f64 	%fd237, %fd23, %fd229, %fd235;
	fma.rn.f64 	%fd238, %fd24, %fd230, %fd236;
	sub.f64 	%fd239, %fd237, %fd238;
	st.shared.f64 	[%r9+1056], %fd239;
	add.f64 	%fd240, %fd238, %fd237;
	st.shared.f64 	[%r9], %fd240;
	fma.rn.f64 	%fd241, %fd25, %fd217, 0d0000000000000000;
	fma.rn.f64 	%fd242, %fd26, %fd218, 0d0000000000000000;
	fma.rn.f64 	%fd243, %fd27, %fd221, %fd241;
	fma.rn.f64 	%fd244, %fd28, %fd222, %fd242;
	fma.rn.f64 	%fd245, %fd29, %fd225, %fd243;
	fma.rn.f64 	%fd246, %fd30, %fd226, %fd244;
	fma.rn.f64 	%fd247, %fd31, %fd229, %fd245;
	fma.rn.f64 	%fd248, %fd32, %fd230, %fd246;
	sub.f64 	%fd249, %fd247, %fd248;
	st.shared.f64 	[%r9+960], %fd249;
	add.f64 	%fd250, %fd248, %fd247;
	st.shared.f64 	[%r9+96], %fd250;
	fma.rn.f64 	%fd251, %fd33, %fd217, 0d0000000000000000;
	fma.rn.f64 	%fd252, %fd34, %fd218, 0d0000000000000000;
	fma.rn.f64 	%fd253, %fd35, %fd221, %fd251;
	fma.rn.f64 	%fd254, %fd36, %fd222, %fd252;
	fma.rn.f64 	%fd255, %fd37, %fd225, %fd253;
	fma.rn.f64 	%fd256, %fd38, %fd226, %fd254;
	fma.rn.f64 	%fd257, %fd39, %fd229, %fd255;
	fma.rn.f64 	%fd258, %fd40, %fd230, %fd256;
	sub.f64 	%fd259, %fd257, %fd258;
	st.shared.f64 	[%r9+864], %fd259;
	add.f64 	%fd260, %fd258, %fd257;
	st.shared.f64 	[%r9+192], %fd260;
	fma.rn.f64 	%fd261, %fd41, %fd217, 0d0000000000000000;
	fma.rn.f64 	%fd262, %fd42, %fd218, 0d0000000000000000;
	fma.rn.f64 	%fd263, %fd43, %fd221, %fd261;
	fma.rn.f64 	%fd264, %fd44, %fd222, %fd262;
	fma.rn.f64 	%fd265, %fd45, %fd225, %fd263;
	ld.const.f64 	%fd668, [const_evenDofToQuad+112];
	fma.rn.f64 	%fd266, %fd668, %fd226, %fd264;
	ld.const.f64 	%fd667, [const_oddDofToQuad+120];
	fma.rn.f64 	%fd267, %fd667, %fd229, %fd265;
	ld.const.f64 	%fd666, [const_evenDofToQuad+120];
	fma.rn.f64 	%fd268, %fd666, %fd230, %fd266;
	sub.f64 	%fd269, %fd267, %fd268;
	st.shared.f64 	[%r9+768], %fd269;
	add.f64 	%fd270, %fd268, %fd267;
	st.shared.f64 	[%r9+288], %fd270;
	ld.const.f64 	%fd665, [const_oddDofToQuad+128];
	fma.rn.f64 	%fd271, %fd665, %fd217, 0d0000000000000000;
	ld.const.f64 	%fd664, [const_evenDofToQuad+128];
	fma.rn.f64 	%fd272, %fd664, %fd218, 0d0000000000000000;
	ld.const.f64 	%fd663, [const_oddDofToQuad+136];
	fma.rn.f64 	%fd273, %fd663, %fd221, %fd271;
	ld.const.f64 	%fd662, [const_evenDofToQuad+136];
	fma.rn.f64 	%fd274, %fd662, %fd222, %fd272;
	ld.const.f64 	%fd661, [const_oddDofToQuad+144];
	fma.rn.f64 	%fd275, %fd661, %fd225, %fd273;
	ld.const.f64 	%fd660, [const_evenDofToQuad+144];
	fma.rn.f64 	%fd276, %fd660, %fd226, %fd274;
	ld.const.f64 	%fd659, [const_oddDofToQuad+152];
	fma.rn.f64 	%fd277, %fd659, %fd229, %fd275;
	ld.const.f64 	%fd658, [const_evenDofToQuad+152];
	fma.rn.f64 	%fd278, %fd658, %fd230, %fd276;
	sub.f64 	%fd279, %fd277, %fd278;
	st.shared.f64 	[%r9+672], %fd279;
	add.f64 	%fd280, %fd278, %fd277;
	st.shared.f64 	[%r9+384], %fd280;
	ld.const.f64 	%fd657, [const_oddDofToQuad+160];
	fma.rn.f64 	%fd281, %fd657, %fd217, 0d0000000000000000;
	ld.const.f64 	%fd656, [const_evenDofToQuad+160];
	fma.rn.f64 	%fd282, %fd656, %fd218, 0d0000000000000000;
	ld.const.f64 	%fd655, [const_oddDofToQuad+168];
	fma.rn.f64 	%fd283, %fd655, %fd221, %fd281;
	ld.const.f64 	%fd654, [const_evenDofToQuad+168];
	fma.rn.f64 	%fd284, %fd654, %fd222, %fd282;
	ld.const.f64 	%fd653, [const_oddDofToQuad+176];
	fma.rn.f64 	%fd285, %fd653, %fd225, %fd283;
	ld.const.f64 	%fd652, [const_evenDofToQuad+176];
	fma.rn.f64 	%fd286, %fd652, %fd226, %fd284;
	ld.const.f64 	%fd651, [const_oddDofToQuad+184];
	fma.rn.f64 	%fd287, %fd651, %fd229, %fd285;
	ld.const.f64 	%fd650, [const_evenDofToQuad+184];
	fma.rn.f64 	%fd288, %fd650, %fd230, %fd286;
	sub.f64 	%fd289, %fd287, %fd288;
	st.shared.f64 	[%r9+576], %fd289;
	add.f64 	%fd290, %fd288, %fd287;
	st.shared.f64 	[%r9+480], %fd290;
$L__BB207_7:
	ld.param.u64 	%rd13, [_Z32massMatrixMultiplyConstantKernelILi8ELi12ELi1EEviPKdS1_S1_S1_Pd_param_1];
	setp.gt.u32 	%p7, %r11, 95;
	bar.sync 	0;
	cvt.u16.u32 	%rs1, %r11;
	mul.hi.u16 	%rs2, %rs1, -21845;
	shr.u16 	%rs3, %rs2, 3;
	mul.lo.s16 	%rs4, %rs3, 12;
	sub.s16 	%rs5, %rs1, %rs4;
	mul.wide.u16 	%r21, %rs3, 1152;
	add.s32 	%r22, %r5, %r21;
	mul.wide.u16 	%r23, %rs5, 96;
	add.s32 	%r24, %r22, %r23;
	ld.shared.f64 	%fd291, [%r24];
	ld.shared.f64 	%fd292, [%r24+56];
	add.f64 	%fd293, %fd291, %fd292;
	sub.f64 	%fd294, %fd291, %fd292;
	ld.shared.f64 	%fd295, [%r24+8];
	ld.shared.f64 	%fd296, [%r24+48];
	add.f64 	%fd297, %fd295, %fd296;
	sub.f64 	%fd298, %fd295, %fd296;
	ld.shared.f64 	%fd299, [%r24+16];
	ld.shared.f64 	%fd300, [%r24+40];
	add.f64 	%fd301, %fd299, %fd300;
	sub.f64 	%fd302, %fd299, %fd300;
	ld.shared.f64 	%fd303, [%r24+24];
	ld.shared.f64 	%fd304, [%r24+32];
	add.f64 	%fd305, %fd303, %fd304;
	sub.f64 	%fd306, %fd303, %fd304;
	mov.b32 	%r25, {%rs5, %rs3};
	mov.b32 	%r26, 11;
	mov.b32 	%r27, 36876;
	dp2a.lo.u32.u32 	%r28, %r25, %r27, %r26;
	mad.lo.s32 	%r29, %r3, 1728, %r28;
	ld.const.f64 	%fd307, [const_oddDofToQuad];
	fma.rn.f64 	%fd308, %fd307, %fd293, 0d0000000000000000;
	ld.const.f64 	%fd309, [const_evenDofToQuad];
	fma.rn.f64 	%fd310, %fd309, %fd294, 0d0000000000000000;
	fma.rn.f64 	%fd311, %fd19, %fd297, %fd308;
	fma.rn.f64 	%fd312, %fd20, %fd298, %fd310;
	fma.rn.f64 	%fd313, %fd21, %fd301, %fd311;
	fma.rn.f64 	%fd314, %fd22, %fd302, %fd312;
	ld.const.f64 	%fd315, [const_oddDofToQuad+24];
	fma.rn.f64 	%fd316, %fd315, %fd305, %fd313;
	ld.const.f64 	%fd317, [const_evenDofToQuad+24];
	fma.rn.f64 	%fd318, %fd317, %fd306, %fd314;
	cvta.to.global.u64 	%rd7, %rd13;
	mul.wide.s32 	%rd8, %r29, 8;
	add.s64 	%rd9, %rd7, %rd8;
	ld.global.nc.f64 	%fd319, [%rd9];
	ld.global.nc.f64 	%fd320, [%rd9+-88];
	sub.f64 	%fd321, %fd316, %fd318;
	mul.f64 	%fd322, %fd321, %fd319;
	add.f64 	%fd323, %fd316, %fd318;
	mul.f64 	%fd676, %fd323, %fd320;
	ld.const.f64 	%fd324, [const_oddDofToQuad+32];
	fma.rn.f64 	%fd325, %fd324, %fd293, 0d0000000000000000;
	fma.rn.f64 	%fd326, %fd26, %fd294, 0d0000000000000000;
	fma.rn.f64 	%fd327, %fd27, %fd297, %fd325;
	fma.rn.f64 	%fd328, %fd28, %fd298, %fd326;
	fma.rn.f64 	%fd329, %fd29, %fd301, %fd327;
	fma.rn.f64 	%fd330, %fd30, %fd302, %fd328;
	fma.rn.f64 	%fd331, %fd31, %fd305, %fd329;
	fma.rn.f64 	%fd332, %fd32, %fd306, %fd330;
	ld.global.nc.f64 	%fd333, [%rd9+-8];
	ld.global.nc.f64 	%fd334, [%rd9+-80];
	sub.f64 	%fd335, %fd331, %fd332;
	mul.f64 	%fd336, %fd335, %fd333;
	add.f64 	%fd337, %fd331, %fd332;
	mul.f64 	%fd675, %fd337, %fd334;
	fma.rn.f64 	%fd338, %fd33, %fd293, 0d0000000000000000;
	fma.rn.f64 	%fd339, %fd34, %fd294, 0d0000000000000000;
	fma.rn.f64 	%fd340, %fd35, %fd297, %fd338;
	fma.rn.f64 	%fd341, %fd36, %fd298, %fd339;
	ld.const.f64 	%fd342, [const_oddDofToQuad+80];
	fma.rn.f64 	%fd343, %fd342, %fd301, %fd340;
	ld.const.f64 	%fd344, [const_evenDofToQuad+80];
	fma.rn.f64 	%fd345, %fd344, %fd302, %fd341;
	ld.const.f64 	%fd346, [const_oddDofToQuad+88];
	fma.rn.f64 	%fd347, %fd346, %fd305, %fd343;
	ld.const.f64 	%fd348, [const_evenDofToQuad+88];
	fma.rn.f64 	%fd349, %fd348, %fd306, %fd345;
	ld.global.nc.f64 	%fd350, [%rd9+-16];
	ld.global.nc.f64 	%fd351, [%rd9+-72];
	sub.f64 	%fd352, %fd347, %fd349;
	mul.f64 	%fd353, %fd352, %fd350;
	add.f64 	%fd354, %fd347, %fd349;
	mul.f64 	%fd674, %fd354, %fd351;
	ld.const.f64 	%fd355, [const_oddDofToQuad+96];
	fma.rn.f64 	%fd356, %fd355, %fd293, 0d0000000000000000;
	fma.rn.f64 	%fd357, %fd42, %fd294, 0d0000000000000000;
	ld.const.f64 	%fd358, [const_oddDofToQuad+104];
	fma.rn.f64 	%fd359, %fd358, %fd297, %fd356;
	ld.const.f64 	%fd360, [const_evenDofToQuad+104];
	fma.rn.f64 	%fd361, %fd360, %fd298, %fd357;
	ld.const.f64 	%fd362, [const_oddDofToQuad+112];
	fma.rn.f64 	%fd363, %fd362, %fd301, %fd359;
	fma.rn.f64 	%fd364, %fd668, %fd302, %fd361;
	fma.rn.f64 	%fd365, %fd667, %fd305, %fd363;
	fma.rn.f64 	%fd366, %fd666, %fd306, %fd364;
	ld.global.nc.f64 	%fd367, [%rd9+-24];
	ld.global.nc.f64 	%fd368, [%rd9+-64];
	sub.f64 	%fd369, %fd365, %fd366;
	mul.f64 	%fd370, %fd369, %fd367;
	add.f64 	%fd371, %fd365, %fd366;
	mul.f64 	%fd673, %fd371, %fd368;
	fma.rn.f64 	%fd372, %fd665, %fd293, 0d0000000000000000;
	fma.rn.f64 	%fd373, %fd664, %fd294, 0d0000000000000000;
	fma.rn.f64 	%fd374, %fd663, %fd297, %fd372;
	fma.rn.f64 	%fd375, %fd662, %fd298, %fd373;
	fma.rn.f64 	%fd376, %fd661, %fd301, %fd374;
	fma.rn.f64 	%fd377, %fd660, %fd302, %fd375;
	fma.rn.f64 	%fd378, %fd659, %fd305, %fd376;
	fma.rn.f64 	%fd379, %fd658, %fd306, %fd377;
	ld.global.nc.f64 	%fd380, [%rd9+-32];
	ld.global.nc.f64 	%fd381, [%rd9+-56];
	sub.f64 	%fd382, %fd378, %fd379;
	mul.f64 	%fd669, %fd382, %fd380;
	add.f64 	%fd383, %fd378, %fd379;
	mul.f64 	%fd672, %fd383, %fd381;
	fma.rn.f64 	%fd384, %fd657, %fd293, 0d0000000000000000;
	fma.rn.f64 	%fd385, %fd656, %fd294, 0d0000000000000000;
	fma.rn.f64 	%fd386, %fd655, %fd297, %fd384;
	fma.rn.f64 	%fd387, %fd654, %fd298, %fd385;
	fma.rn.f64 	%fd388, %fd653, %fd301, %fd386;
	fma.rn.f64 	%fd389, %fd652, %fd302, %fd387;
	fma.rn.f64 	%fd390, %fd651, %fd305, %fd388;
	fma.rn.f64 	%fd391, %fd650, %fd306, %fd389;
	ld.global.nc.f64 	%fd392, [%rd9+-40];
	ld.global.nc.f64 	%fd393, [%rd9+-48];
	sub.f64 	%fd394, %fd390, %fd391;
	mul.f64 	%fd670, %fd394, %fd392;
	add.f64 	%fd395, %fd390, %fd391;
	mul.f64 	%fd671, %fd395, %fd393;
	bar.sync 	0;
	add.f64 	%fd396, %fd676, %fd322;
	sub.f64 	%fd397, %fd676, %fd322;
	add.f64 	%fd398, %fd675, %fd336;
	sub.f64 	%fd399, %fd675, %fd336;
	add.f64 	%fd400, %fd674, %fd353;
	sub.f64 	%fd401, %fd674, %fd353;
	add.f64 	%fd402, %fd673, %fd370;
	sub.f64 	%fd403, %fd673, %fd370;
	add.f64 	%fd404, %fd672, %fd669;
	sub.f64 	%fd405, %fd672, %fd669;
	add.f64 	%fd406, %fd671, %fd670;
	sub.f64 	%fd407, %fd671, %fd670;
	fma.rn.f64 	%fd408, %fd307, %fd396, 0d0000000000000000;
	fma.rn.f64 	%fd409, %fd309, %fd397, 0d0000000000000000;
	fma.rn.f64 	%fd410, %fd324, %fd398, %fd408;
	fma.rn.f64 	%fd411, %fd26, %fd399, %fd409;
	fma.rn.f64 	%fd412, %fd33, %fd400, %fd410;
	fma.rn.f64 	%fd413, %fd34, %fd401, %fd411;
	fma.rn.f64 	%fd414, %fd355, %fd402, %fd412;
	fma.rn.f64 	%fd415, %fd42, %fd403, %fd413;
	fma.rn.f64 	%fd416, %fd665, %fd404, %fd414;
	fma.rn.f64 	%fd417, %fd664, %fd405, %fd415;
	fma.rn.f64 	%fd418, %fd657, %fd406, %fd416;
	fma.rn.f64 	%fd419, %fd656, %fd407, %fd417;
	sub.f64 	%fd420, %fd418, %fd419;
	st.shared.f64 	[%r24+56], %fd420;
	add.f64 	%fd421, %fd418, %fd419;
	st.shared.f64 	[%r24], %fd421;
	fma.rn.f64 	%fd422, %fd19, %fd396, 0d0000000000000000;
	fma.rn.f64 	%fd423, %fd20, %fd397, 0d0000000000000000;
	fma.rn.f64 	%fd424, %fd27, %fd398, %fd422;
	fma.rn.f64 	%fd425, %fd28, %fd399, %fd423;
	fma.rn.f64 	%fd426, %fd35, %fd400, %fd424;
	fma.rn.f64 	%fd427, %fd36, %fd401, %fd425;
	fma.rn.f64 	%fd428, %fd358, %fd402, %fd426;
	fma.rn.f64 	%fd429, %fd360, %fd403, %fd427;
	fma.rn.f64 	%fd430, %fd663, %fd404, %fd428;
	fma.rn.f64 	%fd431, %fd662, %fd405, %fd429;
	fma.rn.f64 	%fd432, %fd655, %fd406, %fd430;
	fma.rn.f64 	%fd433, %fd654, %fd407, %fd431;
	sub.f64 	%fd434, %fd432, %fd433;
	st.shared.f64 	[%r24+48], %fd434;
	add.f64 	%fd435, %fd432, %fd433;
	st.shared.f64 	[%r24+8], %fd435;
	fma.rn.f64 	%fd436, %fd21, %fd396, 0d0000000000000000;
	fma.rn.f64 	%fd437, %fd22, %fd397, 0d0000000000000000;
	fma.rn.f64 	%fd438, %fd29, %fd398, %fd436;
	fma.rn.f64 	%fd439, %fd30, %fd399, %fd437;
	fma.rn.f64 	%fd440, %fd342, %fd400, %fd438;
	fma.rn.f64 	%fd441, %fd344, %fd401, %fd439;
	fma.rn.f64 	%fd442, %fd362, %fd402, %fd440;
	fma.rn.f64 	%fd443, %fd668, %fd403, %fd441;
	fma.rn.f64 	%fd444, %fd661, %fd404, %fd442;
	fma.rn.f64 	%fd445, %fd660, %fd405, %fd443;
	fma.rn.f64 	%fd446, %fd653, %fd406, %fd444;
	fma.rn.f64 	%fd447, %fd652, %fd407, %fd445;
	sub.f64 	%fd448, %fd446, %fd447;
	st.shared.f64 	[%r24+40], %fd448;
	add.f64 	%fd449, %fd446, %fd447;
	st.shared.f64 	[%r24+16], %fd449;
	fma.rn.f64 	%fd450, %fd315, %fd396, 0d0000000000000000;
	fma.rn.f64 	%fd451, %fd317, %fd397, 0d0000000000000000;
	fma.rn.f64 	%fd452, %fd31, %fd398, %fd450;
	fma.rn.f64 	%fd453, %fd32, %fd399, %fd451;
	fma.rn.f64 	%fd454, %fd346, %fd400, %fd452;
	fma.rn.f64 	%fd455, %fd348, %fd401, %fd453;
	fma.rn.f64 	%fd456, %fd667, %fd402, %fd454;
	fma.rn.f64 	%fd457, %fd666, %fd403, %fd455;
	fma.rn.f64 	%fd458, %fd659, %fd404, %fd456;
	fma.rn.f64 	%fd459, %fd658, %fd405, %fd457;
	fma.rn.f64 	%fd460, %fd651, %fd406, %fd458;
	fma.rn.f64 	%fd461, %fd650, %fd407, %fd459;
	sub.f64 	%fd462, %fd460, %fd461;
	st.shared.f64 	[%r24+32], %fd462;
	add.f64 	%fd463, %fd460, %fd461;
	st.shared.f64 	[%r24+24], %fd463;
	bar.sync 	0;
	@%p7 bra 	$L__BB207_9;
	mov.u32 	%r30, %tid.y;
	mov.u32 	%r31, _ZZ32massMatrixMultiplyConstantKernelILi8ELi12ELi1EEviPKdS1_S1_S1_PdE6s_tmp1;
	mad.lo.s32 	%r32, %r30, 13824, %r31;
	shr.u32 	%r33, %r11, 3;
	mad.lo.s32 	%r34, %r33, 96, %r32;
	mad.lo.s32 	%r35, %r33, 1056, %r34;
	shl.b32 	%r36, %r11, 3;
	and.b32  	%r37, %r36, 56;
	add.s32 	%r38, %r35, %r37;
	ld.shared.f64 	%fd464, [%r38];
	ld.shared.f64 	%fd465, [%r38+1056];
	add.f64 	%fd466, %fd464, %fd465;
	sub.f64 	%fd467, %fd464, %fd465;
	ld.shared.f64 	%fd468, [%r38+96];
	ld.shared.f64 	%fd469, [%r38+960];
	add.f64 	%fd470, %fd468, %fd469;
	sub.f64 	%fd471, %fd468, %fd469;
	ld.shared.f64 	%fd472, [%r38+192];
	ld.shared.f64 	%fd473, [%r38+864];
	add.f64 	%fd474, %fd472, %fd473;
	sub.f64 	%fd475, %fd472, %fd473;
	ld.shared.f64 	%fd476, [%r38+288];
	ld.shared.f64 	%fd477, [%r38+768];
	add.f64 	%fd478, %fd476, %fd477;
	sub.f64 	%fd479, %fd476, %fd477;
	ld.shared.f64 	%fd480, [%r38+384];
	ld.shared.f64 	%fd481, [%r38+672];
	add.f64 	%fd482, %fd480, %fd481;
	sub.f64 	%fd483, %fd480, %fd481;
	ld.shared.f64 	%fd484, [%r38+480];
	ld.shared.f64 	%fd485, [%r38+576];
	add.f64 	%fd486, %fd484, %fd485;
	sub.f64 	%fd487, %fd484, %fd485;
	fma.rn.f64 	%fd489, %fd307, %fd466, 0d0000000000000000;
	ld.const.f64 	%fd490, [const_evenDofToQuad];
	fma.rn.f64 	%fd491, %fd490, %fd467, 0d0000000000000000;
	ld.const.f64 	%fd492, [const_oddDofToQuad+32];
	fma.rn.f64 	%fd493, %fd492, %fd470, %fd489;
	fma.rn.f64 	%fd494, %fd26, %fd471, %fd491;
	fma.rn.f64 	%fd495, %fd33, %fd474, %fd493;
	fma.rn.f64 	%fd496, %fd34, %fd475, %fd494;
	ld.const.f64 	%fd497, [const_oddDofToQuad+96];
	fma.rn.f64 	%fd498, %fd497, %fd478, %fd495;
	fma.rn.f64 	%fd499, %fd42, %fd479, %fd496;
	fma.rn.f64 	%fd500, %fd665, %fd482, %fd498;
	fma.rn.f64 	%fd501, %fd664, %fd483, %fd499;
	fma.rn.f64 	%fd502, %fd657, %fd486, %fd500;
	fma.rn.f64 	%fd503, %fd656, %fd487, %fd501;
	sub.f64 	%fd504, %fd502, %fd503;
	st.shared.f64 	[%r38+672], %fd504;
	add.f64 	%fd505, %fd502, %fd503;
	st.shared.f64 	[%r38], %fd505;
	fma.rn.f64 	%fd506, %fd19, %fd466, 0d0000000000000000;
	fma.rn.f64 	%fd507, %fd20, %fd467, 0d0000000000000000;
	fma.rn.f64 	%fd508, %fd27, %fd470, %fd506;
	fma.rn.f64 	%fd509, %fd28, %fd471, %fd507;
	fma.rn.f64 	%fd510, %fd35, %fd474, %fd508;
	fma.rn.f64 	%fd511, %fd36, %fd475, %fd509;
	ld.const.f64 	%fd512, [const_oddDofToQuad+104];
	fma.rn.f64 	%fd513, %fd512, %fd478, %fd510;
	ld.const.f64 	%fd514, [const_evenDofToQuad+104];
	fma.rn.f64 	%fd515, %fd514, %fd479, %fd511;
	fma.rn.f64 	%fd516, %fd663, %fd482, %fd513;
	fma.rn.f64 	%fd517, %fd662, %fd483, %fd515;
	fma.rn.f64 	%fd518, %fd655, %fd486, %fd516;
	fma.rn.f64 	%fd519, %fd654, %fd487, %fd517;
	sub.f64 	%fd520, %fd518, %fd519;
	st.shared.f64 	[%r38+576], %fd520;
	add.f64 	%fd521, %fd518, %fd519;
	st.shared.f64 	[%r38+96], %fd521;
	fma.rn.f64 	%fd522, %fd21, %fd466, 0d0000000000000000;
	fma.rn.f64 	%fd523, %fd22, %fd467, 0d0000000000000000;
	fma.rn.f64 	%fd524, %fd29, %fd470, %fd522;
	fma.rn.f64 	%fd525, %fd30, %fd471, %fd523;
	ld.const.f64 	%fd526, [const_oddDofToQuad+80];
	fma.rn.f64 	%fd527, %fd526, %fd474, %fd524;
	ld.const.f64 	%fd528, [const_evenDofToQuad+80];
	fma.rn.f64 	%fd529, %fd528, %fd475, %fd525;
	ld.const.f64 	%fd530, [const_oddDofToQuad+112];
	fma.rn.f64 	%fd531, %fd530, %fd478, %fd527;
	fma.rn.f64 	%fd532, %fd668, %fd479, %fd529;
	fma.rn.f64 	%fd533, %fd661, %fd482, %fd531;
	fma.rn.f64 	%fd534, %fd660, %fd483, %fd532;
	fma.rn.f64 	%fd535, %fd653, %fd486, %fd533;
	fma.rn.f64 	%fd536, %fd652, %fd487, %fd534;
	sub.f64 	%fd537, %fd535, %fd536;
	st.shared.f64 	[%r38+480], %fd537;
	add.f64 	%fd538, %fd535, %fd536;
	st.shared.f64 	[%r38+192], %fd538;
	ld.const.f64 	%fd539, [const_oddDofToQuad+24];
	fma.rn.f64 	%fd540, %fd539, %fd466, 0d0000000000000000;
	ld.const.f64 	%fd541, [const_evenDofToQuad+24];
	fma.rn.f64 	%fd542, %fd541, %fd467, 0d0000000000000000;
	fma.rn.f64 	%fd543, %fd31, %fd470, %fd540;
	fma.rn.f64 	%fd544, %fd32, %fd471, %fd542;
	ld.const.f64 	%fd545, [const_oddDofToQuad+88];
	fma.rn.f64 	%fd546, %fd545, %fd474, %fd543;
	ld.const.f64 	%fd547, [const_evenDofToQuad+88];
	fma.rn.f64 	%fd548, %fd547, %fd475, %fd544;
	fma.rn.f64 	%fd549, %fd667, %fd478, %fd546;
	fma.rn.f64 	%fd550, %fd666, %fd479, %fd548;
	fma.rn.f64 	%fd551, %fd659, %fd482, %fd549;
	fma.rn.f64 	%fd552, %fd658, %fd483, %fd550;
	fma.rn.f64 	%fd553, %fd651, %fd486, %fd551;
	fma.rn.f64 	%fd554, %fd650, %fd487, %fd552;
	sub.f64 	%fd555, %fd553, %fd554;
	st.shared.f64 	[%r38+384], %fd555;
	add.f64 	%fd556, %fd553, %fd554;
	st.shared.f64 	[%r38+288], %fd556;
$L__BB207_9:
	setp.gt.u32 	%p8, %r11, 63;
	bar.sync 	0;
	@%p8 bra 	$L__BB207_11;
	mov.u32 	%r39, %tid.y;
	mov.u32 	%r40, _ZZ32massMatrixMultiplyConstantKernelILi8ELi12ELi1EEviPKdS1_S1_S1_PdE6s_tmp1;
	mad.lo.s32 	%r41, %r39, 13824, %r40;
	shr.u32 	%r42, %r11, 3;
	mad.lo.s32 	%r43, %r42, 96, %r41;
	shl.b32 	%r44, %r11, 3;
	and.b32  	%r45, %r44, 56;
	add.s32 	%r46, %r43, %r45;
	ld.shared.f64 	%fd557, [%r46];
	ld.shared.f64 	%fd558, [%r46+12672];
	add.f64 	%fd559, %fd557, %fd558;
	sub.f64 	%fd560, %fd557, %fd558;
	ld.shared.f64 	%fd561, [%r46+1152];
	ld.shared.f64 	%fd562, [%r46+11520];
	add.f64 	%fd563, %fd561, %fd562;
	sub.f64 	%fd564, %fd561, %fd562;
	ld.shared.f64 	%fd565, [%r46+2304];
	ld.shared.f64 	%fd566, [%r46+10368];
	add.f64 	%fd567, %fd565, %fd566;
	sub.f64 	%fd568, %fd565, %fd566;
	ld.shared.f64 	%fd569, [%r46+3456];
	ld.shared.f64 	%fd570, [%r46+9216];
	add.f64 	%fd571, %fd569, %fd570;
	sub.f64 	%fd572, %fd569, %fd570;
	ld.shared.f64 	%fd573, [%r46+4608];
	ld.shared.f64 	%fd574, [%r46+8064];
	add.f64 	%fd575, %fd573, %fd574;
	sub.f64 	%fd576, %fd573, %fd574;
	ld.shared.f64 	%fd577, [%r46+5760];
	ld.shared.f64 	%fd578, [%r46+6912];
	add.f64 	%fd579, %fd577, %fd578;
	sub.f64 	%fd580, %fd577, %fd578;
	fma.rn.f64 	%fd582, %fd307, %fd559, 0d0000000000000000;
	fma.rn.f64 	%fd584, %fd309, %fd560, 0d0000000000000000;
	fma.rn.f64 	%fd586, %fd324, %fd563, %fd582;
	fma.rn.f64 	%fd587, %fd26, %fd564, %fd584;
	fma.rn.f64 	%fd588, %fd33, %fd567, %fd586;
	fma.rn.f64 	%fd589, %fd34, %fd568, %fd587;
	ld.const.f64 	%fd590, [const_oddDofToQuad+96];
	fma.rn.f64 	%fd591, %fd590, %fd571, %fd588;
	fma.rn.f64 	%fd592, %fd42, %fd572, %fd589;
	fma.rn.f64 	%fd593, %fd665, %fd575, %fd591;
	fma.rn.f64 	%fd594, %fd664, %fd576, %fd592;
	fma.rn.f64 	%fd595, %fd657, %fd579, %fd593;
	fma.rn.f64 	%fd596, %fd656, %fd580, %fd594;
	sub.f64 	%fd669, %fd595, %fd596;
	add.f64 	%fd676, %fd595, %fd596;
	fma.rn.f64 	%fd597, %fd19, %fd559, 0d0000000000000000;
	fma.rn.f64 	%fd598, %fd20, %fd560, 0d0000000000000000;
	fma.rn.f64 	%fd599, %fd27, %fd563, %fd597;
	fma.rn.f64 	%fd600, %fd28, %fd564, %fd598;
	fma.rn.f64 	%fd601, %fd35, %fd567, %fd599;
	fma.rn.f64 	%fd602, %fd36, %fd568, %fd600;
	ld.const.f64 	%fd603, [const_oddDofToQuad+104];
	fma.rn.f64 	%fd604, %fd603, %fd571, %fd601;
	ld.const.f64 	%fd605, [const_evenDofToQuad+104];
	fma.rn.f64 	%fd606, %fd605, %fd572, %fd602;
	fma.rn.f64 	%fd607, %fd663, %fd575, %fd604;
	fma.rn.f64 	%fd608, %fd662, %fd576, %fd606;
	fma.rn.f64 	%fd609, %fd655, %fd579, %fd607;
	fma.rn.f64 	%fd610, %fd654, %fd580, %fd608;
	sub.f64 	%fd670, %fd609, %fd610;
	add.f64 	%fd675, %fd609, %fd610;
	fma.rn.f64 	%fd611, %fd21, %fd559, 0d0000000000000000;
	fma.rn.f64 	%fd612, %fd22, %fd560, 0d0000000000000000;
	fma.rn.f64 	%fd613, %fd29, %fd563, %fd611;
	fma.rn.f64 	%fd614, %fd30, %fd564, %fd612;
	ld.const.f64 	%fd615, [const_oddDofToQuad+80];
	fma.rn.f64 	%fd616, %fd615, %fd567, %fd613;
	ld.const.f64 	%fd617, [const_evenDofToQuad+80];
	fma.rn.f64 	%fd618, %fd617, %fd568, %fd614;
	ld.const.f64 	%fd619, [const_oddDofToQuad+112];
	fma.rn.f64 	%fd620, %fd619, %fd571, %fd616;
	fma.rn.f64 	%fd621, %fd668, %fd572, %fd618;
	fma.rn.f64 	%fd622, %fd661, %fd575, %fd620;
	fma.rn.f64 	%fd623, %fd660, %fd576, %fd621;
	fma.rn.f64 	%fd624, %fd653, %fd579, %fd622;
	fma.rn.f64 	%fd625, %fd652, %fd580, %fd623;
	sub.f64 	%fd671, %fd624, %fd625;
	add.f64 	%fd674, %fd624, %fd625;
	ld.const.f64 	%fd626, [const_oddDofToQuad+24];
	fma.rn.f64 	%fd627, %fd626, %fd559, 0d0000000000000000;
	ld.const.f64 	%fd628, [const_evenDofToQuad+24];
	fma.rn.f64 	%fd629, %fd628, %fd560, 0d0000000000000000;
	fma.rn.f64 	%fd630, %fd31, %fd563, %fd627;
	fma.rn.f64 	%fd631, %fd32, %fd564, %fd629;
	ld.const.f64 	%fd632, [const_oddDofToQuad+88];
	fma.rn.f64 	%fd633, %fd632, %fd567, %fd630;
	ld.const.f64 	%fd634, [const_evenDofToQuad+88];
	fma.rn.f64 	%fd635, %fd634, %fd568, %fd631;
	fma.rn.f64 	%fd636, %fd667, %fd571, %fd633;
	fma.rn.f64 	%fd637, %fd666, %fd572, %fd635;
	fma.rn.f64 	%fd638, %fd659, %fd575, %fd636;
	fma.rn.f64 	%fd639, %fd658, %fd576, %fd637;
	fma.rn.f64 	%fd640, %fd651, %fd579, %fd638;
	fma.rn.f64 	%fd641, %fd650, %fd580, %fd639;
	sub.f64 	%fd672, %fd640, %fd641;
	add.f64 	%fd673, %fd640, %fd641;
$L__BB207_11:
	bar.sync 	0;
	@%p4 bra 	$L__BB207_13;
	ld.param.u64 	%rd14, [_Z32massMatrixMultiplyConstantKernelILi8ELi12ELi1EEviPKdS1_S1_S1_Pd_param_5];
	and.b32  	%r47, %r11, 63;
	shl.b32 	%r48, %r3, 9;
	or.b32  	%r49, %r47, %r48;
	cvta.to.global.u64 	%rd10, %rd14;
	mul.wide.s32 	%rd11, %r49, 8;
	add.s64 	%rd12, %rd10, %rd11;
	st.global.f64 	[%rd12], %fd676;
	st.global.f64 	[%rd12+512], %fd675;
	st.global.f64 	[%rd12+1024], %fd674;
	st.global.f64 	[%rd12+1536], %fd673;
	st.global.f64 	[%rd12+2048], %fd672;
	st.global.f64 	[%rd12+2560], %fd671;
	st.global.f64 	[%rd12+3072], %fd670;
	st.global.f64 	[%rd12+3584], %fd669;
$L__BB207_13:
	ret;

}
	// .globl	_Z30massMatrixMultiplySharedKernelILi8ELi12ELi1EEviPKdS1_S1_S1_Pd
.visible .entry _Z30massMatrixMultiplySharedKernelILi8ELi12ELi1EEviPKdS1_S1_S1_Pd(
	.param .u32 _Z30massMatrixMultiplySharedKernelILi8ELi12ELi1EEviPKdS1_S1_S1_Pd_param_0,
	.param .u64 .ptr .align 1 _Z30massMatrixMultiplySharedKernelILi8ELi12ELi1EEviPKdS1_S1_S1_Pd_param_1,
	.param .u64 .ptr .align 1 _Z30massMatrixMultiplySharedKernelILi8ELi12ELi1EEviPKdS1_S1_S1_Pd_param_2,
	.param .u64 .ptr .align 1 _Z30massMatrixMultiplySharedKernelILi8ELi12ELi1EEviPKdS1_S1_S1_Pd_param_3,
	.param .u64 .ptr .align 1 _Z30massMatrixMultiplySharedKernelILi8ELi12ELi1EEviPKdS1_S1_S1_Pd_param_4,
	.param .u64 .ptr .align 1 _Z30massMatrixMultiplySharedKernelILi8ELi12ELi1EEviPKdS1_S1_S1_Pd_param_5
)
{
	.reg .pred 	%p<13>;
	.reg .b16 	%rs<5>;
	.reg .b32 	%r<68>;
	.reg .b64 	%rd<22>;
	.reg .b64 	%fd<640>;
	// demoted variable
	.shared .align 8 .b8 _ZZ30massMatrixMultiplySharedKernelILi8ELi12ELi1EEviPKdS1_S1_S1_PdE6s_tmp1[13824];
	// demoted variable
	.shared .align 8 .b8 _ZZ30massMatrixMultiplySharedKernelILi8ELi12ELi1EEviPKdS1_S1_S1_PdE14s_oddDofToQuad[192];
	// demoted variable
	.shared .align 8 .b8 _ZZ30massMatrixMultiplySharedKernelILi8ELi12ELi1EEviPKdS1_S1_S1_PdE15s_evenDofToQuad[192];
	ld.param.u32 	%r9, [_Z30massMatrixMultiplySharedKernelILi8ELi12ELi1EEviPKdS1_S1_S1_Pd_param_0];
	ld.param.u64 	%rd2, [_Z30massMatrixMultiplySharedKernelILi8ELi12ELi1EEviPKdS1_S1_S1_Pd_param_2];
	ld.param.u64 	%rd3, [_Z30massMatrixMultiplySharedKernelILi8ELi12ELi1EEviPKdS1_S1_S1_Pd_param_3];
	ld.param.u64 	%rd4, [_Z30massMatrixMultiplySharedKernelILi8ELi12ELi1EEviPKdS1_S1_S1_Pd_param_4];
	mov.u32 	%r10, %tid.x;
	mov.u32 	%r2, %tid.y;
	mov.u32 	%r11, %ctaid.x;
	add.s32 	%r3, %r11, %r2;
	and.b32  	%r4, %r10, 7;
	setp.lt.s32 	%p2, %r3, %r9;
	setp.lt.u32 	%p3, %r10, 64;
	and.pred  	%p1, %p2, %p3;
	not.pred 	%p4, %p1;
	@%p4 bra 	$L__BB208_2;
	cvta.to.global.u64 	%rd6, %rd4;
	and.b32  	%r12, %r10, 56;
	or.b32  	%r13, %r4, %r12;
	shl.b32 	%r14, %r3, 9;
	or.b32  	%r15, %r13, %r14;
	mul.wide.s32 	%rd7, %r15, 8;
	add.s64 	%rd8, %rd6, %rd7;
	ld.global.nc.f64 	%fd612, [%rd8];
	ld.global.nc.f64 	%fd611, [%rd8+512];
	ld.global.nc.f64 	%fd610, [%rd8+1024];
	ld.global.nc.f64 	%fd609, [%rd8+1536];
	ld.global.nc.f64 	%fd608, [%rd8+2048];
	ld.global.nc.f64 	%fd607, [%rd8+2560];
	ld.global.nc.f64 	%fd606, [%rd8+3072];
	ld.global.nc.f64 	%fd605, [%rd8+3584];
$L__BB208_2:
	setp.ne.s32 	%p5, %r2, 0;
	setp.gt.u32 	%p6, %r10, 23;
	or.pred  	%p7, %p5, %p6;
	@%p7 bra 	$L__BB208_4;
	cvta.to.global.u64 	%rd9, %rd2;
	mul.wide.u32 	%rd10, %r10, 8;
	add.s64 	%rd11, %rd9, %rd10;
	ld.global.nc.f64 	%fd128, [%rd11];
	shl.b32 	%r16, %r10, 3;
	mov.u32 	%r17, _ZZ30massMatrixMultiplySharedKernelILi8ELi12ELi1EEviPKdS1_S1_S1_PdE14s_oddDofToQuad;
	add.s32 	%r18, %r17, %r16;
	st.shared.f64 	[%r18], %fd128;
	cvta.to.global.u64 	%rd12, %rd3;
	add.s64 	%rd13, %rd12, %rd10;
	ld.global.nc.f64 	%fd129, [%rd13];
	mov.u32 	%r19, _ZZ30massMatrixMultiplySharedKernelILi8ELi12ELi1EEviPKdS1_S1_S1_PdE15s_evenDofToQuad;
	add.s32 	%r20, %r19, %r16;
	st.shared.f64 	[%r20], %fd129;
$L__BB208_4:
	setp.gt.u32 	%p8, %r10, 63;
	bar.sync 	0;
	ld.shared.f64 	%fd17, [_ZZ30massMatrixMultiplySharedKernelILi8ELi12ELi1EEviPKdS1_S1_S1_PdE14s_oddDofToQuad];
	ld.shared.f64 	%fd18, [_ZZ30massMatrixMultiplySharedKernelILi8ELi12ELi1EEviPKdS1_S1_S1_PdE15s_evenDofToQuad];
	ld.shared.f64 	%fd19, [_ZZ30massMatrixMultiplySharedKernelILi8ELi12ELi1EEviPKdS1_S1_S1_PdE14s_oddDofToQuad+8];
	ld.shared.f64 	%fd20, [_ZZ30massMatrixMultiplySharedKernelILi8ELi12ELi1EEviPKdS1_S1_S1_PdE15s_evenDofToQuad+8];
	ld.shared.f64 	%fd21, [_ZZ30massMatrixMultiplySharedKernelILi8ELi12ELi1EEviPKdS1_S1_S1_PdE14s_oddDofToQuad+16];
	ld.shared.f64 	%fd22, [_ZZ30massMatrixMultiplySharedKernelILi8ELi12ELi1EEviPKdS1_S1_S1_PdE15s_evenDofToQuad+16];
	ld.shared.f64 	%fd23, [_ZZ30massMatrixMultiplySharedKernelILi8ELi12ELi1EEviPKdS1_S1_S1_PdE14s_oddDofToQuad+24];
	ld.shared.f64 	%fd24, [_ZZ30massMatrixMultiplySharedKernelILi8ELi12ELi1EEviPKdS1_S1_S1_PdE15s_evenDofToQuad+24];
	ld.shared.f64 	%fd25, [_ZZ30massMatrixMultiplySharedKernelILi8ELi12ELi1EEviPKdS1_S1_S1_PdE14s_oddDofToQuad+32];
	ld.shared.f64 	%fd26, [_ZZ30massMatrixMultiplySharedKernelILi8ELi12ELi1EEviPKdS1_S1_S1_PdE15s_evenDofToQuad+32];
	ld.shared.f64 	%fd27, [_ZZ30massMatrixMultiplySharedKernelILi8ELi12ELi1EEviPKdS1_S1_S1_PdE14s_oddDofToQuad+40];
	ld.shared.f64 	%fd28, [_ZZ30massMatrixMultiplySharedKernelILi8ELi12ELi1EEviPKdS1_S1_S1_PdE15s_evenDofToQuad+40];
	ld.shared.f64 	%fd29, [_ZZ30massMatrixMultiplySharedKernelILi8ELi12ELi1EEviPKdS1_S1_S1_PdE14s_oddDofToQuad+48];
	ld.shared.f64 	%fd30, [_ZZ30massMatrixMultiplySharedKernelILi8ELi12ELi1EEviPKdS1_S1_S1_PdE15s_evenDofToQuad+48];
	ld.shared.f64 	%fd31, [_ZZ30massMatrixMultiplySharedKernelILi8ELi12ELi1EEviPKdS1_S1_S1_PdE14s_oddDofToQuad+56];
	ld.shared.f64 	%fd32, [_ZZ30massMatrixMultiplySharedKernelILi8ELi12ELi1EEviPKdS1_S1_S1_PdE15s_evenDofToQuad+56];
	ld.shared.f64 	%fd33, [_ZZ30massMatrixMultiplySharedKernelILi8ELi12ELi1EEviPKdS1_S1_S1_PdE14s_oddDofToQuad+64];
	ld.shared.f64 	%fd34, [_ZZ30massMatrixMultiplySharedKernelILi8ELi12ELi1EEviPKdS1_S1_S1_PdE15s_evenDofToQuad+64];
	ld.shared.f64 	%fd35, [_ZZ30massMatrixMultiplySharedKernelILi8ELi12ELi1EEviPKdS1_S1_S1_PdE14s_oddDofToQuad+72];
	ld.shared.f64 	%fd36, [_ZZ30massMatrixMultiplySharedKernelILi8ELi12ELi1EEviPKdS1_S1_S1_PdE15s_evenDofToQuad+72];
	ld.shared.f64 	%fd37, [_ZZ30massMatrixMultiplySharedKernelILi8ELi12ELi1EEviPKdS1_S1_S1_PdE14s_oddDofToQuad+80];
	ld.shared.f64 	%fd38, [_ZZ30massMatrixMultiplySharedKernelILi8ELi12ELi1EEviPKdS1_S1_S1_PdE15s_evenDofToQuad+80];
	ld.shared.f64 	%fd39, [_ZZ30massMatrixMultiplySharedKernelILi8ELi12ELi1EEviPKdS1_S1_S1_PdE14s_oddDofToQuad+88];
	ld.shared.f64 	%fd40, [_ZZ30massMatrixMultiplySharedKernelILi8ELi12ELi1EEviPKdS1_S1_S1_PdE15s_evenDofToQuad+88];
	ld.shared.f64 	%fd41, [_ZZ30massMatrixMultiplySharedKernelILi8ELi12ELi1EEviPKdS1_S1_S1_PdE14s_oddDofToQuad+96];
	ld.shared.f64 	%fd42, [_ZZ30massMatrixMultiplySharedKernelILi8ELi12ELi1EEviPKdS1_S1_S1_PdE15s_evenDofToQuad+96];
	ld.shared.f64 	%fd43, [_ZZ30massMatrixMultiplySharedKernelILi8ELi12ELi1EEviPKdS1_S1_S1_PdE14s_oddDofToQuad+104];
	ld.shared.f64 	%fd44, [_ZZ30massMatrixMultiplySharedKernelILi8ELi12ELi1EEviPKdS1_S1_S1_PdE15s_evenDofToQuad+104];
	ld.shared.f64 	%fd45, [_ZZ30massMatrixMultiplySharedKernelILi8ELi12ELi1EEviPKdS1_S1_S1_PdE14s_oddDofToQuad+112];
	mov.u32 	%r21, _ZZ30massMatrixMultiplySharedKernelILi8ELi12ELi1EEviPKdS1_S1_S1_PdE6s_tmp1;
	mad.lo.s32 	%r22, %r2, 13824, %r21;
	shr.u32 	%r5, %r10, 3;
	mad.lo.s32 	%r6, %r5, 96, %r22;
	shl.b32 	%r23, %r4, 3;
	add.s32 	%r7, %r6, %r23;
	@%p8 bra 	$L__BB208_6;
	add.f64 	%fd130, %fd612, %fd605;
	sub.f64 	%fd131, %fd612, %fd605;
	add.f64 	%fd132, %fd611, %fd606;
	sub.f64 	%fd133, %fd611, %fd606;
	add.f64 	%fd134, %fd610, %fd607;
	sub.f64 	%fd135, %fd610, %fd607;
	add.f64 	%fd136, %fd609, %fd608;
	sub.f64 	%fd137, %fd609, %fd608;
	fma.rn.f64 	%fd138, %fd17, %fd130, 0d0000000000000000;
	fma.rn.f64 	%fd139, %fd18, %fd131, 0d0000000000000000;
	fma.rn.f64 	%fd140, %fd19, %fd132, %fd138;
	fma.rn.f64 	%fd141, %fd20, %fd133, %fd139;
	fma.rn.f64 	%fd142, %fd21, %fd134, %fd140;
	fma.rn.f64 	%fd143, %fd22, %fd135, %fd141;
	fma.rn.f64 	%fd144, %fd23, %fd136, %fd142;
	fma.rn.f64 	%fd145, %fd24, %fd137, %fd143;
	sub.f64 	%fd146, %fd144, %fd145;
	st.shared.f64 	[%r7+12672], %fd146;
	add.f64 	%fd147, %fd145, %fd144;
	st.shared.f64 	[%r7], %fd147;
	fma.rn.f64 	%fd148, %fd25, %fd130, 0d0000000000000000;
	fma.rn.f64 	%fd149, %fd26, %fd131, 0d0000000000000000;
	fma.rn.f64 	%fd150, %fd27, %fd132, %fd148;
	fma.rn.f64 	%fd151, %fd28, %fd133, %fd149;
	fma.rn.f64 	%fd152, %fd29, %fd134, %fd150;
	fma.rn.f64 	%fd153, %fd30, %fd135, %fd151;
	fma.rn.f64 	%fd154, %fd31, %fd136, %fd152;
	fma.rn.f64 	%fd155, %fd32, %fd137, %fd153;
	sub.f64 	%fd156, %fd154, %fd155;
	st.shared.f64 	[%r7+11520], %fd156;
	add.f64 	%fd157, %fd155, %fd154;
	st.shared.f64 	[%r7+1152], %fd157;
	fma.rn.f64 	%fd158, %fd33, %fd130, 0d0000000000000000;
	fma.rn.f64 	%fd159, %fd34, %fd131, 0d0000000000000000;
	fma.rn.f64 	%fd160, %fd35, %fd132, %fd158;
	fma.rn.f64 	%fd161, %fd36, %fd133, %fd159;
	fma.rn.f64 	%fd162, %fd37, %fd134, %fd160;
	fma.rn.f64 	%fd163, %fd38, %fd135, %fd161;
	fma.rn.f64 	%fd164, %fd39, %fd136, %fd162;
	fma.rn.f64 	%fd165, %fd40, %fd137, %fd163;
	sub.f64 	%fd166, %fd164, %fd165;
	st.shared.f64 	[%r7+10368], %fd166;
	add.f64 	%fd167, %fd165, %fd164;
	st.shared.f64 	[%r7+2304], %fd167;
	fma.rn.f64 	%fd168, %fd41, %fd130, 0d0000000000000000;
	fma.rn.f64 	%fd169, %fd42, %fd131, 0d0000000000000000;
	fma.rn.f64 	%fd170, %fd43, %fd132, %fd168;
	fma.rn.f64 	%fd171, %fd44, %fd133, %fd169;
	fma.rn.f64 	%fd172, %fd45, %fd134, %fd170;
	ld.shared.f64 	%fd173, [_ZZ30massMatrixMultiplySharedKernelILi8ELi12ELi1EEviPKdS1_S1_S1_PdE15s_evenDofToQuad+112];
	fma.rn.f64 	%fd174, %fd173, %fd135, %fd171;
	ld.shared.f64 	%fd175, [_ZZ30massMatrixMultiplySharedKernelILi8ELi12ELi1EEviPKdS1_S1_S1_PdE14s_oddDofToQuad+120];
	fma.rn.f64 	%fd176, %fd175, %fd136, %fd172;
	ld.shared.f64 	%fd177, [_ZZ30massMatrixMultiplySharedKernelILi8ELi12ELi1EEviPKdS1_S1_S1_PdE15s_evenDofToQuad+120];
	fma.rn.f64 	%fd178, %fd177, %fd137, %fd174;
	sub.f64 	%fd179, %fd176, %fd178;
	st.shared.f64 	[%r7+9216], %fd179;
	add.f64 	%fd180, %fd178, %fd176;
	st.shared.f64 	[%r7+3456], %fd180;
	ld.shared.f64 	%fd181, [_ZZ30massMatrixMultiplySharedKernelILi8ELi12ELi1EEviPKdS1_S1_S1_PdE14s_oddDofToQuad+128];
	fma.rn.f64 	%fd182, %fd181, %fd130, 0d0000000000000000;
	ld.shared.f64 	%fd183, [_ZZ30massMatrixMultiplySharedKernelILi8ELi12ELi1EEviPKdS1_S1_S1_PdE15s_evenDofToQuad+128];
	fma.rn.f64 	%fd184, %fd183, %fd131, 0d0000000000000000;
	ld.shared.f64 	%fd185, [_ZZ30massMatrixMultiplySharedKernelILi8ELi12ELi1EEviPKdS1_S1_S1_PdE14s_oddDofToQuad+136];
	fma.rn.f64 	%fd186, %fd185, %fd132, %fd182;
	ld.shared.f64 	%fd187, [_ZZ30massMatrixMultiplySharedKernelILi8ELi12ELi1EEviPKdS1_S1_S1_PdE15s_evenDofToQuad+136];
	fma.rn.f64 	%fd188, %fd187, %fd133, %fd184;
	ld.shared.f64 	%fd189, [_ZZ30massMatrixMultiplySharedKernelILi8ELi12ELi1EEviPKdS1_S1_S1_PdE14s_oddDofToQuad+144];
	fma.rn.f64 	%fd190, %fd189, %fd134, %fd186;
	ld.shared.f64 	%fd191, [_ZZ30massMatrixMultiplySharedKernelILi8ELi12ELi1EEviPKdS1_S1_S1_PdE15s_evenDofToQuad+144];
	fma.rn.f64 	%fd192, %fd191, %fd135, %fd188;
	ld.shared.f64 	%fd193, [_ZZ30massMatrixMultiplySharedKernelILi8ELi12ELi1EEviPKdS1_S1_S1_PdE14s_oddDofToQuad+152];
	fma.rn.f64 	%fd194, %fd193, %fd136, %fd190;
	ld.shared.f64 	%fd195, [_ZZ30massMatrixMultiplySharedKernelILi8ELi12ELi1EEviPKdS1_S1_S1_PdE15s_evenDofToQuad+152];
	fma.rn.f64 	%fd196, %fd195, %fd137, %fd192;
	sub.f64 	%fd197, %fd194, %fd196;
	st.shared.f64 	[%r7+8064], %fd197;
	add.f64 	%fd198, %fd196, %fd194;
	st.shared.f64 	[%r7+4608], %fd198;
	ld.shared.f64 	%fd199, [_ZZ30massMatrixMultiplySharedKernelILi8ELi12ELi1EEviPKdS1_S1_S1_PdE14s_oddDofToQuad+160];
	fma.rn.f64 	%fd200, %fd199, %fd130, 0d0000000000000000;
	ld.shared.f64 	%fd201, [_ZZ30massMatrixMultiplySharedKernelILi8ELi12ELi1EEviPKdS1_S1_S1_PdE15s_evenDofToQuad+160];
	fma.rn.f64 	%fd202, %fd201, %fd131, 0d0000000000000000;
	ld.shared.f64 	%fd203, [_ZZ30massMatrixMultiplySharedKernelILi8ELi12ELi1EEviPKdS1_S1_S1_PdE14s_oddDofToQuad+168];
	fma.rn.f64 	%fd204, %fd203, %fd132, %fd200;
	ld.shared.f64 	%fd205, [_ZZ30massMatrixMultiplySharedKernelILi8ELi12ELi1EEviPKdS1_S1_S1_PdE15s_evenDofToQuad+168];
	fma.rn.f64 	%fd206, %fd205, %fd133, %fd202;
	ld.shared.f64 	%fd207, [_ZZ30massMatrixMultiplySharedKernelILi8ELi12ELi1EEviPKdS1_S1_S1_PdE14s_oddDofToQuad+176];
	fma.rn.f64 	%fd208, %fd207, %fd134, %fd204;
	ld.shared.f64 	%fd209, [_ZZ30massMatrixMultiplySharedKernelILi8ELi12ELi1EEviPKdS1_S1_S1_PdE15s_evenDofToQuad+176];
	fma.rn.f64 	%fd210, %fd209, %fd135, %fd206;
	ld.shared.f64 	%fd211, [_ZZ30massMatrixMultiplySharedKernelILi8ELi12ELi1EEviPKdS1_S1_S1_PdE14s_oddDofToQuad+184];
	fma.rn.f64 	%fd212, %fd211, %fd136, %fd208;
	ld.shared.f64 	%fd213, [_ZZ30massMatrixMultiplySharedKernelILi8ELi12ELi1EEviPKdS1_S1_S1_PdE15s_evenDofToQuad+184];
	fma.rn.f64 	%fd214, %fd213, %fd137, %fd210;
	sub.f64 	%fd215, %fd212, %fd214;
	st.shared.f64 	[%r7+6912], %fd215;
	add.f64 	%fd216, %fd214, %fd212;
	st.shared.f64 	[%r7+5760], %fd216;
$L__BB208_6:
	bar.sync 	0;
	setp.lt.u32 	%p9, %r10, 96;
	mad.lo.s32 	%r24, %r5, 1056, %r6;
	add.s32 	%r8, %r24, %r23;
	@%p9 bra 	$L__BB208_8;
	ld.shared.f64 	%fd631, [_ZZ30massMatrixMultiplySharedKernelILi8ELi12ELi1EEviPKdS1_S1_S1_PdE15s_evenDofToQuad+112];
	ld.shared.f64 	%fd630, [_ZZ30massMatrixMultiplySharedKernelILi8ELi12ELi1EEviPKdS1_S1_S1_PdE14s_oddDofToQuad+120];
	ld.shared.f64 	%fd629, [_ZZ30massMatrixMultiplySharedKernelILi8ELi12ELi1EEviPKdS1_S1_S1_PdE15s_evenDofToQuad+120];
	ld.shared.f64 	%fd628, [_ZZ30massMatrixMultiplySharedKernelILi8ELi12ELi1EEviPKdS1_S1_S1_PdE14s_oddDofToQuad+128];
	ld.shared.f64 	%fd627, [_ZZ30massMatrixMultiplySharedKernelILi8ELi12ELi1EEviPKdS1_S1_S1_PdE15s_evenDofToQuad+128];
	ld.shared.f64 	%fd626, [_ZZ30massMatrixMultiplySharedKernelILi8ELi12ELi1EEviPKdS1_S1_S1_PdE14s_oddDofToQuad+136];
	ld.shared.f64 	%fd625, [_ZZ30massMatrixMultiplySharedKernelILi8ELi12ELi1EEviPKdS1_S1_S1_PdE15s_evenDofToQuad+136];
	ld.shared.f64 	%fd624, [_ZZ30massMatrixMultiplySharedKernelILi8ELi12ELi1EEviPKdS1_S1_S1_PdE14s_oddDofToQuad+144];
	ld.shared.f64 	%fd623, [_ZZ30massMatrixMultiplySharedKernelILi8ELi12ELi1EEviPKdS1_S1_S1_PdE15s_evenDofToQuad+144];
	ld.shared.f64 	%fd622, [_ZZ30massMatrixMultiplySharedKernelILi8ELi12ELi1EEviPKdS1_S1_S1_PdE14s_oddDofToQuad+152];
	ld.shared.f64 	%fd621, [_ZZ30massMatrixMultiplySharedKernelILi8ELi12ELi1EEviPKdS1_S1_S1_PdE15s_evenDofToQuad+152];
	ld.shared.f64 	%fd620, [_ZZ30massMatrixMultiplySharedKernelILi8ELi12ELi1EEviPKdS1_S1_S1_PdE14s_oddDofToQuad+160];
	ld.shared.f64 	%fd619, [_ZZ30massMatrixMultiplySharedKernelILi8ELi12ELi1EEviPKdS1_S1_S1_PdE15s_evenDofToQuad+160];
	ld.shared.f64 	%fd618, [_ZZ30massMatrixMultiplySharedKernelILi8ELi12ELi1EEviPKdS1_S1_S1_PdE14s_oddDofToQuad+168];
	ld.shared.f64 	%fd617, [_ZZ30massMatrixMultiplySharedKernelILi8ELi12ELi1EEviPKdS1_S1_S1_PdE15s_evenDofToQuad+168];
	ld.shared.f64 	%fd616, [_ZZ30massMatrixMultiplySharedKernelILi8ELi12ELi1EEviPKdS1_S1_S1_PdE14s_oddDofToQuad+176];
	ld.shared.f64 	%fd615, [_ZZ30massMatrixMultiplySharedKernelILi8ELi12ELi1EEviPKdS1_S1_S1_PdE15s_evenDofToQuad+176];
	ld.shared.f64 	%fd614, [_ZZ30massMatrixMultiplySharedKernelILi8ELi12ELi1EEviPKdS1_S1_S1_PdE14s_oddDofToQuad+184];
	ld.shared.f64 	%fd613, [_ZZ30massMatrixMultiplySharedKernelILi8ELi12ELi1EEviPKdS1_S1_S1_PdE15s_evenDofToQuad+184];
	bra.uni 	$L__BB208_9;
$L__BB208_8:
	ld.shared.f64 	%fd217, [%r8];
	ld.shared.f64 	%fd218, [%r8+672];
	add.f64 	%fd219, %fd217, %fd218;
	sub.f64 	%fd220, %fd217, %fd218;
	ld.shared.f64 	%fd221, [%r8+96];
	ld.shared.f64 	%fd222, [%r8+576];
	add.f64 	%fd223, %fd221, %fd222;
	sub.f64 	%fd224, %fd221, %fd222;
	ld.shared.f64 	%fd225, [%r8+192];
	ld.shared.f64 	%fd226, [%r8+480];
	add.f64 	%fd227, %fd225, %fd226;
	sub.f64 	%fd228, %fd225, %fd226;
	ld.shared.f64 	%fd229, [%r8+288];
	ld.shared.f64 	%fd230, [%r8+384];
	add.f64 	%fd231, %fd229, %fd230;
	sub.f64 	%fd232, %fd229, %fd230;
	fma.rn.f64 	%fd233, %fd17, %fd219, 0d0000000000000000;
	fma.rn.f64 	%fd234, %fd18, %fd220, 0d0000000000000000;
	fma.rn.f64 	%fd235, %fd19, %fd223, %fd233;
	fma.rn.f64 	%fd236, %fd20, %fd224, %fd234;
	fma.rn.f64 	%fd237, %fd21, %fd227, %fd235;
	fma.rn.f64 	%fd238, %fd22, %fd228, %fd236;
	fma.rn.f64 	%fd239, %fd23, %fd231, %fd237;
	fma.rn.f64 	%fd240, %fd24, %fd232, %fd238;
	sub.f64 	%fd241, %fd239, %fd240;
	st.shared.f64 	[%r8+1056], %fd241;
	add.f64 	%fd242, %fd240, %fd239;
	st.shared.f64 	[%r8], %fd242;
	fma.rn.f64 	%fd243, %fd25, %fd219, 0d0000000000000000;
	fma.rn.f64 	%fd244, %fd26, %fd220, 0d0000000000000000;
	fma.rn.f64 	%fd245, %fd27, %fd223, %fd243;
	fma.rn.f64 	%fd246, %fd28, %fd224, %fd244;
	fma.rn.f64 	%fd247, %fd29, %fd227, %fd245;
	fma.rn.f64 	%fd248, %fd30, %fd228, %fd246;
	fma.rn.f64 	%fd249, %fd31, %fd231, %fd247;
	fma.rn.f64 	%fd250, %fd32, %fd232, %fd248;
	sub.f64 	%fd251, %fd249, %fd250;
	st.shared.f64 	[%r8+960], %fd251;
	add.f64 	%fd252, %fd250, %fd249;
	st.shared.f64 	[%r8+96], %fd252;
	fma.rn.f64 	%fd253, %fd33, %fd219, 0d0000000000000000;
	fma.rn.f64 	%fd254, %fd34, %fd220, 0d0000000000000000;
	fma.rn.f64 	%fd255, %fd35, %fd223, %fd253;
	fma.rn.f64 	%fd256, %fd36, %fd224, %fd254;
	fma.rn.f64 	%fd257, %fd37, %fd227, %fd255;
	fma.rn.f64 	%fd258, %fd38, %fd228, %fd256;
	fma.rn.f64 	%fd259, %fd39, %fd231, %fd257;
	fma.rn.f64 	%fd260, %fd40, %fd232, %fd258;
	sub.f64 	%fd261, %fd259, %fd260;
	st.shared.f64 	[%r8+864], %fd261;
	add.f64 	%fd262, %fd260, %fd259;
	st.shared.f64 	[%r8+192], %fd262;
	fma.rn.f64 	%fd263, %fd41, %fd219, 0d0000000000000000;
	fma.rn.f64 	%fd264, %fd42, %fd220, 0d0000000000000000;
	fma.rn.f64 	%fd265, %fd43, %fd223, %fd263;
	fma.rn.f64 	%fd266, %fd44, %fd224, %fd264;
	fma.rn.f64 	%fd267, %fd45, %fd227, %fd265;
	ld.shared.f64 	%fd631, [_ZZ30massMatrixMultiplySharedKernelILi8ELi12ELi1EEviPKdS1_S1_S1_PdE15s_evenDofToQuad+112];
	fma.rn.f64 	%fd268, %fd631, %fd228, %fd266;
	ld.shared.f64 	%fd630, [_ZZ30massMatrixMultiplySharedKernelILi8ELi12ELi1EEviPKdS1_S1_S1_PdE14s_oddDofToQuad+120];
	fma.rn.f64 	%fd269, %fd630, %fd231, %fd267;
	ld.shared.f64 	%fd629, [_ZZ30massMatrixMultiplySharedKernelILi8ELi12ELi1EEviPKdS1_S1_S1_PdE15s_evenDofToQuad+120];
	fma.rn.f64 	%fd270, %fd629, %fd232, %fd268;
	sub.f64 	%fd271, %fd269, %fd270;
	st.shared.f64 	[%r8+768], %fd271;
	add.f64 	%fd272, %fd270, %fd269;
	st.shared.f64 	[%r8+288], %fd272;
	ld.shared.f64 	%fd628, [_ZZ30massMatrixMultiplySharedKernelILi8ELi12ELi1EEviPKdS1_S1_S1_PdE14s_oddDofToQuad+128];
	fma.rn.f64 	%fd273, %fd628, %fd219, 0d0000000000000000;
	ld.shared.f64 	%fd627, [_ZZ30massMatrixMultiplySharedKernelILi8ELi12ELi1EEviPKdS1_S1_S1_PdE15s_evenDofToQuad+128];
	fma.rn.f64 	%fd274, %fd627, %fd220, 0d0000000000000000;
	ld.shared.f64 	%fd626, [_ZZ30massMatrixMultiplySharedKernelILi8ELi12ELi1EEviPKdS1_S1_S1_PdE14s_oddDofToQuad+136];
	fma.rn.f64 	%fd275, %fd626, %fd223, %fd273;
	ld.shared.f64 	%fd625, [_ZZ30massMatrixMultiplySharedKernelILi8ELi12ELi1EEviPKdS1_S1_S1_PdE15s_evenDofToQuad+136];
	fma.rn.f64 	%fd276, %fd625, %fd224, %fd274;
	ld.shared.f64 	%fd624, [_ZZ30massMatrixMultiplySharedKernelILi8ELi12ELi1EEviPKdS1_S1_S1_PdE14s_oddDofToQuad+144];
	fma.rn.f64 	%fd277, %fd624, %fd227, %fd275;
	ld.shared.f64 	%fd623, [_ZZ30massMatrixMultiplySharedKernelILi8ELi12ELi1EEviPKdS1_S1_S1_PdE15s_evenDofToQuad+144];
	fma.rn.f64 	%fd278, %fd623, %fd228, %fd276;
	ld.shared.f64 	%fd622, [_ZZ30massMatrixMultiplySharedKernelILi8ELi12ELi1EEviPKdS1_S1_S1_PdE14s_oddDofToQuad+152];
	fma.rn.f64 	%fd279, %fd622, %fd231, %fd277;
	ld.shared.f64 	%fd621, [_ZZ30massMatrixMultiplySharedKernelILi8ELi12ELi1EEviPKdS1_S1_S1_PdE15s_evenDofToQuad+152];
	fma.rn.f64 	%fd280, %fd621, %fd232, %fd278;
	sub.f64 	%fd281, %fd279, %fd280;
	st.shared.f64 	[%r8+672], %fd281;
	add.f64 	%fd282, %fd280, %fd279;
	st.shared.f64 	[%r8+384], %fd282;
	ld.shared.f64 	%fd620, [_ZZ30massMatrixMultiplySharedKernelILi8ELi12ELi1EEviPKdS1_S1_S1_PdE14s_oddDofToQuad+160];
	fma.rn.f64 	%fd283, %fd620, %fd219, 0d0000000000000000;
	ld.shared.f64 	%fd619, [_ZZ30massMatrixMultiplySharedKernelILi8ELi12ELi1EEviPKdS1_S1_S1_PdE15s_evenDofToQuad+160];
	fma.rn.f64 	%fd284, %fd619, %fd220, 0d0000000000000000;
	ld.shared.f64 	%fd618, [_ZZ30massMatrixMultiplySharedKernelILi8ELi12ELi1EEviPKdS1_S1_S1_PdE14s_oddDofToQuad+168];
	fma.rn.f64 	%fd285, %fd618, %fd223, %fd283;
	ld.shared.f64 	%fd617, [_ZZ30massMatrixMultiplySharedKernelILi8ELi12ELi1EEviPKdS1_S1_S1_PdE15s_evenDofToQuad+168];
	fma.rn.f64 	%fd286, %fd617, %fd224, %fd284;
	ld.shared.f64 	%fd616, [_ZZ30massMatrixMultiplySharedKernelILi8ELi12ELi1EEviPKdS1_S1_S1_PdE14s_oddDofToQuad+176];
	fma.rn.f64 	%fd287, %fd616, %fd227, %fd285;
	ld.shared.f64 	%fd615, [_ZZ30massMatrixMultiplySharedKernelILi8ELi12ELi1EEviPKdS1_S1_S1_PdE15s_evenDofToQuad+176];
	fma.rn.f64 	%fd288, %fd615, %fd228, %fd286;
	ld.shared.f64 	%fd614, [_ZZ30massMatrixMultiplySharedKernelILi8ELi12ELi1EEviPKdS1_S1_S1_PdE14s_oddDofToQuad+184];
	fma.rn.f64 	%fd289, %fd614, %fd231, %fd287;
	ld.shared.f64 	%fd613, [_ZZ30massMatrixMultiplySharedKernelILi8ELi12ELi1EEviPKdS1_S1_S1_PdE15s_evenDofToQuad+184];
	fma.rn.f64 	%fd290, %fd613, %fd232, %fd288;
	sub.f64 	%fd291, %fd289, %fd290;
	st.shared.f64 	[%r8+576], %fd291;
	add.f64 	%fd292, %fd290, %fd289;
	st.shared.f64 	[%r8+480], %fd292;
$L__BB208_9:
	ld.param.u64 	%rd20, [_Z30massMatrixMultiplySharedKernelILi8ELi12ELi1EEviPKdS1_S1_S1_Pd_param_1];
	mov.u32 	%r26, %tid.x;
	setp.gt.u32 	%p10, %r26, 95;
	bar.sync 	0;
	cvt.u16.u32 	%rs1, %r26;
	mul.hi.u16 	%rs2, %rs1, 5462;
	mul.lo.s16 	%rs3, %rs2, 12;
	sub.s16 	%rs4, %rs1, %rs3;
	mov.u32 	%r27, %tid.y;
	mov.u32 	%r28, _ZZ30massMatrixMultiplySharedKernelILi8ELi12ELi1EEviPKdS1_S1_S1_PdE6s_tmp1;
	mad.lo.s32 	%r29, %r27, 13824, %r28;
	mul.wide.u16 	%r30, %rs2, 1152;
	add.s32 	%r31, %r29, %r30;
	mul.wide.u16 	%r32, %rs4, 96;
	add.s32 	%r33, %r31, %r32;
	ld.shared.f64 	%fd293, [%r33];
	ld.shared.f64 	%fd294, [%r33+56];
	add.f64 	%fd295, %fd293, %fd294;
	sub.f64 	%fd296, %fd293, %fd294;
	ld.shared.f64 	%fd297, [%r33+8];
	ld.shared.f64 	%fd298, [%r33+48];
	add.f64 	%fd299, %fd297, %fd298;
	sub.f64 	%fd300, %fd297, %fd298;
	ld.shared.f64 	%fd301, [%r33+16];
	ld.shared.f64 	%fd302, [%r33+40];
	add.f64 	%fd303, %fd301, %fd302;
	sub.f64 	%fd304, %fd301, %fd302;
	ld.shared.f64 	%fd305, [%r33+24];
	ld.shared.f64 	%fd306, [%r33+32];
	add.f64 	%fd307, %fd305, %fd306;
	sub.f64 	%fd308, %fd305, %fd306;
	mov.u32 	%r34, %ctaid.x;
	add.s32 	%r35, %r34, %r27;
	mov.b32 	%r36, {%rs4, %rs2};
	mov.b32 	%r37, 11;
	mov.b32 	%r38, 36876;
	dp2a.lo.u32.u32 	%r39, %r36, %r38, %r37;
	mad.lo.s32 	%r40, %r35, 1728, %r39;
	fma.rn.f64 	%fd309, %fd17, %fd295, 0d0000000000000000;
	fma.rn.f64 	%fd310, %fd18, %fd296, 0d0000000000000000;
	fma.rn.f64 	%fd311, %fd19, %fd299, %fd309;
	fma.rn.f64 	%fd312, %fd20, %fd300, %fd310;
	fma.rn.f64 	%fd313, %fd21, %fd303, %fd311;
	fma.rn.f64 	%fd314, %fd22, %fd304, %fd312;
	fma.rn.f64 	%fd315, %fd23, %fd307, %fd313;
	fma.rn.f64 	%fd316, %fd24, %fd308, %fd314;
	cvta.to.global.u64 	%rd14, %rd20;
	mul.wide.s32 	%rd15, %r40, 8;
	add.s64 	%rd16, %rd14, %rd15;
	ld.global.nc.f64 	%fd317, [%rd16];
	ld.global.nc.f64 	%fd318, [%rd16+-88];
	sub.f64 	%fd319, %fd315, %fd316;
	mul.f64 	%fd320, %fd319, %fd317;
	add.f64 	%fd321, %fd315, %fd316;
	mul.f64 	%fd639, %fd321, %fd318;
	fma.rn.f64 	%fd322, %fd25, %fd295, 0d0000000000000000;
	fma.rn.f64 	%fd323, %fd26, %fd296, 0d0000000000000000;
	fma.rn.f64 	%fd324, %fd27, %fd299, %fd322;
	fma.rn.f64 	%fd325, %fd28, %fd300, %fd323;
	fma.rn.f64 	%fd326, %fd29, %fd303, %fd324;
	fma.rn.f64 	%fd327, %fd30, %fd304, %fd325;
	fma.rn.f64 	%fd328, %fd31, %fd307, %fd326;
	fma.rn.f64 	%fd329, %fd32, %fd308, %fd327;
	ld.global.nc.f64 	%fd330, [%rd16+-8];
	ld.global.nc.f64 	%fd331, [%rd16+-80];
	sub.f64 	%fd332, %fd328, %fd329;
	mul.f64 	%fd333, %fd332, %fd330;
	add.f64 	%fd334, %fd328, %fd329;
	mul.f64 	%fd638, %fd334, %fd331;
	fma.rn.f64 	%fd335, %fd33, %fd295, 0d0000000000000000;
	fma.rn.f64 	%fd336, %fd34, %fd296, 0d0000000000000000;
	fma.rn.f64 	%fd337, %fd35, %fd299, %fd335;
	fma.rn.f64 	%fd338, %fd36, %fd300, %fd336;
	fma.rn.f64 	%fd339, %fd37, %fd303, %fd337;
	fma.rn.f64 	%fd340, %fd38, %fd304, %fd338;
	fma.rn.f64 	%fd341, %fd39, %fd307, %fd339;
	fma.rn.f64 	%fd342, %fd40, %fd308, %fd340;
	ld.global.nc.f64 	%fd343, [%rd16+-16];
	ld.global.nc.f64 	%fd344, [%rd16+-72];
	sub.f64 	%fd345, %fd341, %fd342;
	mul.f64 	%fd346, %fd345, %fd343;
	add.f64 	%fd347, %fd341, %fd342;
	mul.f64 	%fd637, %fd347, %fd344;
	fma.rn.f64 	%fd348, %fd41, %fd295, 0d0000000000000000;
	fma.rn.f64 	%fd349, %fd42, %fd296, 0d0000000000000000;
	fma.rn.f64 	%fd350, %fd43, %fd299, %fd348;
	fma.rn.f64 	%fd351, %fd44, %fd300, %fd349;
	fma.rn.f64 	%fd352, %fd45, %fd303, %fd350;
	fma.rn.f64 	%fd353, %fd631, %fd304, %fd351;
	fma.rn.f64 	%fd354, %fd630, %fd307, %fd352;
	fma.rn.f64 	%fd355, %fd629, %fd308, %fd353;
	ld.global.nc.f64 	%fd356, [%rd16+-24];
	ld.global.nc.f64 	%fd357, [%rd16+-64];
	sub.f64 	%fd358, %fd354, %fd355;
	mul.f64 	%fd359, %fd358, %fd356;
	add.f64 	%fd360, %fd354, %fd355;
	mul.f64 	%fd636, %fd360, %fd357;
	fma.rn.f64 	%fd361, %fd628, %fd295, 0d0000000000000000;
	fma.rn.f64 	%fd362, %fd627, %fd296, 0d0000000000000000;
	fma.rn.f64 	%fd363, %fd626, %fd299, %fd361;
	fma.rn.f64 	%fd364, %fd625, %fd300, %fd362;
	fma.rn.f64 	%fd365, %fd624, %fd303, %fd363;
	fma.rn.f64 	%fd366, %fd623, %fd304, %fd364;
	fma.rn.f64 	%fd367, %fd622, %fd307, %fd365;
	fma.rn.f64 	%fd368, %fd621, %fd308, %fd366;
	ld.global.nc.f64 	%fd369, [%rd16+-32];
	ld.global.nc.f64 	%fd370, [%rd16+-56];
	sub.f64 	%fd371, %fd367, %fd368;
	mul.f64 	%fd632, %fd371, %fd369;
	add.f64 	%fd372, %fd367, %fd368;
	mul.f64 	%fd635, %fd372, %fd370;
	fma.rn.f64 	%fd373, %fd620, %fd295, 0d0000000000000000;
	fma.rn.f64 	%fd374, %fd619, %fd296, 0d0000000000000000;
	fma.rn.f64 	%fd375, %fd618, %fd299, %fd373;
	fma.rn.f64 	%fd376, %fd617, %fd300, %fd374;
	fma.rn.f64 	%fd377, %fd616, %fd303, %fd375;
	fma.rn.f64 	%fd378, %fd615, %fd304, %fd376;
	fma.rn.f64 	%fd379, %fd614, %fd307, %fd377;
	fma.rn.f64 	%fd380, %fd613, %fd308, %fd378;
	ld.global.nc.f64 	%fd381, [%rd16+-40];
	ld.global.nc.f64 	%fd382, [%rd16+-48];
	sub.f64 	%fd383, %fd379, %fd380;
	mul.f64 	%fd633, %fd383, %fd381;
	add.f64 	%fd384, %fd379, %fd380;
	mul.f64 	%fd634, %fd384, %fd382;
	bar.sync 	0;
	add.f64 	%fd385, %fd639, %fd320;
	sub.f64 	%fd386, %fd639, %fd320;
	add.f64 	%fd387, %fd638, %fd333;
	sub.f64 	%fd388, %fd638, %fd333;
	add.f64 	%fd389, %fd637, %fd346;
	sub.f64 	%fd390, %fd637, %fd346;
	add.f64 	%fd391, %fd636, %fd359;
	sub.f64 	%fd392, %fd636, %fd359;
	add.f64 	%fd393, %fd635, %fd632;
	sub.f64 	%fd394, %fd635, %fd632;
	add.f64 	%fd395, %fd634, %fd633;
	sub.f64 	%fd396, %fd634, %fd633;
	fma.rn.f64 	%fd397, %fd17, %fd385, 0d0000000000000000;
	fma.rn.f64 	%fd398, %fd18, %fd386, 0d0000000000000000;
	fma.rn.f64 	%fd399, %fd25, %fd387, %fd397;
	fma.rn.f64 	%fd400, %fd26, %fd388, %fd398;
	fma.rn.f64 	%fd401, %fd33, %fd389, %fd399;
	fma.rn.f64 	%fd402, %fd34, %fd390, %fd400;
	fma.rn.f64 	%fd403, %fd41, %fd391, %fd401;
	fma.rn.f64 	%fd404, %fd42, %fd392, %fd402;
	fma.rn.f64 	%fd405, %fd628, %fd393, %fd403;
	fma.rn.f64 	%fd406, %fd627, %fd394, %fd404;
	fma.rn.f64 	%fd407, %fd620, %fd395, %fd405;
	fma.rn.f64 	%fd408, %fd619, %fd396, %fd406;
	sub.f64 	%fd409, %fd407, %fd408;
	st.shared.f64 	[%r33+56], %fd409;
	add.f64 	%fd410, %fd407, %fd408;
	st.shared.f64 	[%r33], %fd410;
	fma.rn.f64 	%fd411, %fd19, %fd385, 0d0000000000000000;
	fma.rn.f64 	%fd412, %fd20, %fd386, 0d0000000000000000;
	fma.rn.f64 	%fd413, %fd27, %fd387, %fd411;
	fma.rn.f64 	%fd414, %fd28, %fd388, %fd412;
	fma.rn.f64 	%fd415, %fd35, %fd389, %fd413;
	fma.rn.f64 	%fd416, %fd36, %fd390, %fd414;
	fma.rn.f64 	%fd417, %fd43, %fd391, %fd415;
	fma.rn.f64 	%fd418, %fd44, %fd392, %fd416;
	fma.rn.f64 	%fd419, %fd626, %fd393, %fd417;
	fma.rn.f64 	%fd420, %fd625, %fd394, %fd418;
	fma.rn.f64 	%fd421, %fd618, %fd395, %fd419;
	fma.rn.f64 	%fd422, %fd617, %fd396, %fd420;
	sub.f64 	%fd423, %fd421, %fd422;
	st.shared.f64 	[%r33+48], %fd423;
	add.f64 	%fd424, %fd421, %fd422;
	st.shared.f64 	[%r33+8], %fd424;
	fma.rn.f64 	%fd425, %fd21, %fd385, 0d0000000000000000;
	fma.rn.f64 	%fd426, %fd22, %fd386, 0d0000000000000000;
	fma.rn.f64 	%fd427, %fd29, %fd387, %fd425;
	fma.rn.f64 	%fd428, %fd30, %fd388, %fd426;
	fma.rn.f64 	%fd429, %fd37, %fd389, %fd427;
	fma.rn.f64 	%fd430, %fd38, %fd390, %fd428;
	fma.rn.f64 	%fd431, %fd45, %fd391, %fd429;
	fma.rn.f64 	%fd432, %fd631, %fd392, %fd430;
	fma.rn.f64 	%fd433, %fd624, %fd393, %fd431;
	fma.rn.f64 	%fd434, %fd623, %fd394, %fd432;
	fma.rn.f64 	%fd435, %fd616, %fd395, %fd433;
	fma.rn.f64 	%fd436, %fd615, %fd396, %fd434;
	sub.f64 	%fd437, %fd435, %fd436;
	st.shared.f64 	[%r33+40], %fd437;
	add.f64 	%fd438, %fd435, %fd436;
	st.shared.f64 	[%r33+16], %fd438;
	fma.rn.f64 	%fd439, %fd23, %fd385, 0d0000000000000000;
	fma.rn.f64 	%fd440, %fd24, %fd386, 0d0000000000000000;
	fma.rn.f64 	%fd441, %fd31, %fd387, %fd439;
	fma.rn.f64 	%fd442, %fd32, %fd388, %fd440;
	fma.rn.f64 	%fd443, %fd39, %fd389, %fd441;
	fma.rn.f64 	%fd444, %fd40, %fd390, %fd442;
	fma.rn.f64 	%fd445, %fd630, %fd391, %fd443;
	fma.rn.f64 	%fd446, %fd629, %fd392, %fd444;
	fma.rn.f64 	%fd447, %fd622, %fd393, %fd445;
	fma.rn.f64 	%fd448, %fd621, %fd394, %fd446;
	fma.rn.f64 	%fd449, %fd614, %fd395, %fd447;
	fma.rn.f64 	%fd450, %fd613, %fd396, %fd448;
	sub.f64 	%fd451, %fd449, %fd450;
	st.shared.f64 	[%r33+32], %fd451;
	add.f64 	%fd452, %fd449, %fd450;
	st.shared.f64 	[%r33+24], %fd452;
	bar.sync 	0;
	@%p10 bra 	$L__BB208_11;
	mov.u32 	%r41, %tid.y;
	mov.u32 	%r42, _ZZ30massMatrixMultiplySharedKernelILi8ELi12ELi1EEviPKdS1_S1_S1_PdE6s_tmp1;
	mad.lo.s32 	%r43, %r41, 13824, %r42;
	mov.u32 	%r44, %tid.x;
	shr.u32 	%r45, %r44, 3;
	mad.lo.s32 	%r46, %r45, 96, %r43;
	mad.lo.s32 	%r47, %r45, 1056, %r46;
	shl.b32 	%r48, %r44, 3;
	and.b32  	%r49, %r48, 56;
	add.s32 	%r50, %r47, %r49;
	ld.shared.f64 	%fd453, [%r50];
	ld.shared.f64 	%fd454, [%r50+1056];
	add.f64 	%fd455, %fd453, %fd454;
	sub.f64 	%fd456, %fd453, %fd454;
	ld.shared.f64 	%fd457, [%r50+96];
	ld.shared.f64 	%fd458, [%r50+960];
	add.f64 	%fd459, %fd457, %fd458;
	sub.f64 	%fd460, %fd457, %fd458;
	ld.shared.f64 	%fd461, [%r50+192];
	ld.shared.f64 	%fd462, [%r50+864];
	add.f64 	%fd463, %fd461, %fd462;
	sub.f64 	%fd464, %fd461, %fd462;
	ld.shared.f64 	%fd465, [%r50+288];
	ld.shared.f64 	%fd466, [%r50+768];
	add.f64 	%fd467, %fd465, %fd466;
	sub.f64 	%fd468, %fd465, %fd466;
	ld.shared.f64 	%fd469, [%r50+384];
	ld.shared.f64 	%fd470, [%r50+672];
	add.f64 	%fd471, %fd469, %fd470;
	sub.f64 	%fd472, %fd469, %fd470;
	ld.shared.f64 	%fd473, [%r50+480];
	ld.shared.f64 	%fd474, [%r50+576];
	add.f64 	%fd475, %fd473, %fd474;
	sub.f64 	%fd476, %fd473, %fd474;
	fma.rn.f64 	%fd477, %fd17, %fd455, 0d0000000000000000;
	fma.rn.f64 	%fd478, %fd18, %fd456, 0d0000000000000000;
	fma.rn.f64 	%fd479, %fd25, %fd459, %fd477;
	fma.rn.f64 	%fd480, %fd26, %fd460, %fd478;
	fma.rn.f64 	%fd481, %fd33, %fd463, %fd479;
	fma.rn.f64 	%fd482, %fd34, %fd464, %fd480;
	fma.rn.f64 	%fd483, %fd41, %fd467, %fd481;
	fma.rn.f64 	%fd484, %fd42, %fd468, %fd482;
	fma.rn.f64 	%fd485, %fd628, %fd471, %fd483;
	fma.rn.f64 	%fd486, %fd627, %fd472, %fd484;
	fma.rn.f64 	%fd487, %fd620, %fd475, %fd485;
	fma.rn.f64 	%fd488, %fd619, %fd476, %fd486;
	sub.f64 	%fd489, %fd487, %fd488;
	st.shared.f64 	[%r50+672], %fd489;
	add.f64 	%fd490, %fd487, %fd488;
	st.shared.f64 	[%r50], %fd490;
	fma.rn.f64 	%fd491, %fd19, %fd455, 0d0000000000000000;
	fma.rn.f64 	%fd492, %fd20, %fd456, 0d0000000000000000;
	fma.rn.f64 	%fd493, %fd27, %fd459, %fd491;
	fma.rn.f64 	%fd494, %fd28, %fd460, %fd492;
	fma.rn.f64 	%fd495, %fd35, %fd463, %fd493;
	fma.rn.f64 	%fd496, %fd36, %fd464, %fd494;
	fma.rn.f64 	%fd497, %fd43, %fd467, %fd495;
	fma.rn.f64 	%fd498, %fd44, %fd468, %fd496;
	fma.rn.f64 	%fd499, %fd626, %fd471, %fd497;
	fma.rn.f64 	%fd500, %fd625, %fd472, %fd498;
	fma.rn.f64 	%fd501, %fd618, %fd475, %fd499;
	fma.rn.f64 	%fd502, %fd617, %fd476, %fd500;
	sub.f64 	%fd503, %fd501, %fd502;
	st.shared.f64 	[%r50+576], %fd503;
	add.f64 	%fd504, %fd501, %fd502;
	st.shared.f64 	[%r50+96], %fd504;
	fma.rn.f64 	%fd505, %fd21, %fd455, 0d0000000000000000;
	fma.rn.f64 	%fd506, %fd22, %fd456, 0d0000000000000000;
	fma.rn.f64 	%fd507, %fd29, %fd459, %fd505;
	fma.rn.f64 	%fd508, %fd30, %fd460, %fd506;
	fma.rn.f64 	%fd509, %fd37, %fd463, %fd507;
	fma.rn.f64 	%fd510, %fd38, %fd464, %fd508;
	fma.rn.f64 	%fd511, %fd45, %fd467, %fd509;
	fma.rn.f64 	%fd512, %fd631, %fd468, %fd510;
	fma.rn.f64 	%fd513, %fd624, %fd471, %fd511;
	fma.rn.f64 	%fd514, %fd623, %fd472, %fd512;
	fma.rn.f64 	%fd515, %fd616, %fd475, %fd513;
	fma.rn.f64 	%fd516, %fd615, %fd476, %fd514;
	sub.f64 	%fd517, %fd515, %fd516;
	st.shared.f64 	[%r50+480], %fd517;
	add.f64 	%fd518, %fd515, %fd516;
	st.shared.f64 	[%r50+192], %fd518;
	fma.rn.f64 	%fd519, %fd23, %fd455, 0d0000000000000000;
	fma.rn.f64 	%fd520, %fd24, %fd456, 0d0000000000000000;
	fma.rn.f64 	%fd521, %fd31, %fd459, %fd519;
	fma.rn.f64 	%fd522, %fd32, %fd460, %fd520;
	fma.rn.f64 	%fd523, %fd39, %fd463, %fd521;
	fma.rn.f64 	%fd524, %fd40, %fd464, %fd522;
	fma.rn.f64 	%fd525, %fd630, %fd467, %fd523;
	fma.rn.f64 	%fd526, %fd629, %fd468, %fd524;
	fma.rn.f64 	%fd527, %fd622, %fd471, %fd525;
	fma.rn.f64 	%fd528, %fd621, %fd472, %fd526;
	fma.rn.f64 	%fd529, %fd614, %fd475, %fd527;
	fma.rn.f64 	%fd530, %fd613, %fd476, %fd528;
	sub.f64 	%fd531, %fd529, %fd530;
	st.shared.f64 	[%r50+384], %fd531;
	add.f64 	%fd532, %fd529, %fd530;
	st.shared.f64 	[%r50+288], %fd532;
$L__BB208_11:
	mov.u32 	%r51, %tid.x;
	setp.gt.u32 	%p11, %r51, 63;
	bar.sync 	0;
	@%p11 bra 	$L__BB208_13;
	mov.u32 	%r52, %tid.y;
	mov.u32 	%r53, _ZZ30massMatrixMultiplySharedKernelILi8ELi12ELi1EEviPKdS1_S1_S1_PdE6s_tmp1;
	mad.lo.s32 	%r54, %r52, 13824, %r53;
	shr.u32 	%r56, %r51, 3;
	mad.lo.s32 	%r57, %r56, 96, %r54;
	shl.b32 	%r58, %r51, 3;
	and.b32  	%r59, %r58, 56;
	add.s32 	%r60, %r57, %r59;
	ld.shared.f64 	%fd533, [%r60];
	ld.shared.f64 	%fd534, [%r60+12672];
	add.f64 	%fd535, %fd533, %fd534;
	sub.f64 	%fd536, %fd533, %fd534;
	ld.shared.f64 	%fd537, [%r60+1152];
	ld.shared.f64 	%fd538, [%r60+11520];
	add.f64 	%fd539, %fd537, %fd538;
	sub.f64 	%fd540, %fd537, %fd538;
	ld.shared.f64 	%fd541, [%r60+2304];
	ld.shared.f64 	%fd542, [%r60+10368];
	add.f64 	%fd543, %fd541, %fd542;
	sub.f64 	%fd544, %fd541, %fd542;
	ld.shared.f64 	%fd545, [%r60+3456];
	ld.shared.f64 	%fd546, [%r60+9216];
	add.f64 	%fd547, %fd545, %fd546;
	sub.f64 	%fd548, %fd545, %fd546;
	ld.shared.f64 	%fd549, [%r60+4608];
	ld.shared.f64 	%fd550, [%r60+8064];
	add.f64 	%fd551, %fd549, %fd550;
	sub.f64 	%fd552, %fd549, %fd550;
	ld.shared.f64 	%fd553, [%r60+5760];
	ld.shared.f64 	%fd554, [%r60+6912];
	add.f64 	%fd555, %fd553, %fd554;
	sub.f64 	%fd556, %fd553, %fd554;
	fma.rn.f64 	%fd557, %fd17, %fd535, 0d0000000000000000;
	fma.rn.f64 	%fd558, %fd18, %fd536, 0d0000000000000000;
	fma.rn.f64 	%fd559, %fd25, %fd539, %fd557;
	fma.rn.f64 	%fd560, %fd26, %fd540, %fd558;
	fma.rn.f64 	%fd561, %fd33, %fd543, %fd559;
	fma.rn.f64 	%fd562, %fd34, %fd544, %fd560;
	fma.rn.f64 	%fd563, %fd41, %fd547, %fd561;
	fma.rn.f64 	%fd564, %fd42, %fd548, %fd562;
	fma.rn.f64 	%fd565, %fd628, %fd551, %fd563;
	fma.rn.f64 	%fd566, %fd627, %fd552, %fd564;
	fma.rn.f64 	%fd567, %fd620, %fd555, %fd565;
	fma.rn.f64 	%fd568, %fd619, %fd556, %fd566;
	sub.f64 	%fd632, %fd567, %fd568;
	add.f64 	%fd639, %fd567, %fd568;
	fma.rn.f64 	%fd569, %fd19, %fd535, 0d0000000000000000;
	fma.rn.f64 	%fd570, %fd20, %fd536, 0d0000000000000000;
	fma.rn.f64 	%fd571, %fd27, %fd539, %fd569;
	fma.rn.f64 	%fd572, %fd28, %fd540, %fd570;
	fma.rn.f64 	%fd573, %fd35, %fd543, %fd571;
	fma.rn.f64 	%fd574, %fd36, %fd544, %fd572;
	fma.rn.f64 	%fd575, %fd43, %fd547, %fd573;
	fma.rn.f64 	%fd576, %fd44, %fd548, %fd574;
	fma.rn.f64 	%fd577, %fd626, %fd551, %fd575;
	fma.rn.f64 	%fd578, %fd625, %fd552, %fd576;
	fma.rn.f64 	%fd579, %fd618, %fd555, %fd577;
	fma.rn.f64 	%fd580, %fd617, %fd556, %fd578;
	sub.f64 	%fd633, %fd579, %fd580;
	add.f64 	%fd638, %fd579, %fd580;
	fma.rn.f64 	%fd581, %fd21, %fd535, 0d0000000000000000;
	fma.rn.f64 	%fd582, %fd22, %fd536, 0d0000000000000000;
	fma.rn.f64 	%fd583, %fd29, %fd539, %fd581;
	fma.rn.f64 	%fd584, %fd30, %fd540, %fd582;
	fma.rn.f64 	%fd585, %fd37, %fd543, %fd583;
	fma.rn.f64 	%fd586, %fd38, %fd544, %fd584;
	fma.rn.f64 	%fd587, %fd45, %fd547, %fd585;
	fma.rn.f64 	%fd588, %fd631, %fd548, %fd586;
	fma.rn.f64 	%fd589, %fd624, %fd551, %fd587;
	fma.rn.f64 	%fd590, %fd623, %fd552, %fd588;
	fma.rn.f64 	%fd591, %fd616, %fd555, %fd589;
	fma.rn.f64 	%fd592, %fd615, %fd556, %fd590;
	sub.f64 	%fd634, %fd591, %fd592;
	add.f64 	%fd637, %fd591, %fd592;
	fma.rn.f64 	%fd593, %fd23, %fd535, 0d0000000000000000;
	fma.rn.f64 	%fd594, %fd24, %fd536, 0d0000000000000000;
	fma.rn.f64 	%fd595, %fd31, %fd539, %fd593;
	fma.rn.f64 	%fd596, %fd32, %fd540, %fd594;
	fma.rn.f64 	%fd597, %fd39, %fd543, %fd595;
	fma.rn.f64 	%fd598, %fd40, %fd544, %fd596;
	fma.rn.f64 	%fd599, %fd630, %fd547, %fd597;
	fma.rn.f64 	%fd600, %fd629, %fd548, %fd598;
	fma.rn.f64 	%fd601, %fd622, %fd551, %fd599;
	fma.rn.f64 	%fd602, %fd621, %fd552, %fd600;
	fma.rn.f64 	%fd603, %fd614, %fd555, %fd601;
	fma.rn.f64 	%fd604, %fd613, %fd556, %fd602;
	sub.f64 	%fd635, %fd603, %fd604;
	add.f64 	%fd636, %fd603, %fd604;
$L__BB208_13:
	bar.sync 	0;
	@%p4 bra 	$L__BB208_15;
	ld.param.u64 	%rd21, [_Z30massMatrixMultiplySharedKernelILi8ELi12ELi1EEviPKdS1_S1_S1_Pd_param_5];
	and.b32  	%r62, %r51, 63;
	mov.u32 	%r63, %ctaid.x;
	mov.u32 	%r64, %tid.y;
	add.s32 	%r65, %r63, %r64;
	shl.b32 	%r66, %r65, 9;
	or.b32  	%r67, %r62, %r66;
	cvta.to.global.u64 	%rd17, %rd21;
	mul.wide.s32 	%rd18, %r67, 8;
	add.s64 	%rd19, %rd17, %rd18;
	st.global.f64 	[%rd19], %fd639;
	st.global.f64 	[%rd19+512], %fd638;
	st.global.f64 	[%rd19+1024], %fd637;
	st.global.f64 	[%rd19+1536], %fd636;
	st.global.f64 	[%rd19+2048], %fd635;
	st.global.f64 	[%rd19+2560], %fd634;
	st.global.f64 	[%rd19+3072], %fd633;
	st.global.f64 	[%rd19+3584], %fd632;
$L__BB208_15:
	ret;

}
	// .globl	_Z30massMatrixMultiplyGlobalKernelILi8ELi12ELi1EEviPKdS1_S1_S1_Pd
.visible .entry _Z30massMatrixMultiplyGlobalKernelILi8ELi12ELi1EEviPKdS1_S1_S1_Pd(
	.param .u32 _Z30massMatrixMultiplyGlobalKernelILi8ELi12ELi1EEviPKdS1_S1_S1_Pd_param_0,
	.param .u64 .ptr .align 1 _Z30massMatrixMultiplyGlobalKernelILi8ELi12ELi1EEviPKdS1_S1_S1_Pd_param_1,
	.param .u64 .ptr .align 1 _Z30massMatrixMultiplyGlobalKernelILi8ELi12ELi1EEviPKdS1_S1_S1_Pd_param_2,
	.param .u64 .ptr .align 1 _Z30massMatrixMultiplyGlobalKernelILi8ELi12ELi1EEviPKdS1_S1_S1_Pd_param_3,
	.param .u64 .ptr .align 1 _Z30massMatrixMultiplyGlobalKernelILi8ELi12ELi1EEviPKdS1_S1_S1_Pd_param_4,
	.param .u64 .ptr .align 1 _Z30massMatrixMultiplyGlobalKernelILi8ELi12ELi1EEviPKdS1_S1_S1_Pd_param_5
)
{
	.reg .pred 	%p<10>;
	.reg .b16 	%rs<5>;
	.reg .b32 	%r<63>;
	.reg .b64 	%rd<23>;
	.reg .b64 	%fd<658>;
	// demoted variable
	.shared .align 8 .b8 _ZZ30massMatrixMultiplyGlobalKernelILi8ELi12ELi1EEviPKdS1_S1_S1_PdE6s_tmp1[13824];
	ld.param.u32 	%r9, [_Z30massMatrixMultiplyGlobalKernelILi8ELi12ELi1EEviPKdS1_S1_S1_Pd_param_0];
	ld.param.u64 	%rd4, [_Z30massMatrixMultiplyGlobalKernelILi8ELi12ELi1EEviPKdS1_S1_S1_Pd_param_2];
	ld.param.u64 	%rd5, [_Z30massMatrixMultiplyGlobalKernelILi8ELi12ELi1EEviPKdS1_S1_S1_Pd_param_3];
	ld.param.u64 	%rd6, [_Z30massMatrixMultiplyGlobalKernelILi8ELi12ELi1EEviPKdS1_S1_S1_Pd_param_4];
	cvta.to.global.u64 	%rd1, %rd5;
	cvta.to.global.u64 	%rd2, %rd4;
	mov.u32 	%r10, %tid.x;
	mov.u32 	%r2, %tid.y;
	mov.u32 	%r11, %ctaid.x;
	add.s32 	%r3, %r11, %r2;
	and.b32  	%r4, %r10, 7;
	setp.lt.s32 	%p2, %r3, %r9;
	setp.lt.u32 	%p3, %r10, 64;
	and.pred  	%p1, %p2, %p3;
	not.pred 	%p4, %p1;
	@%p4 bra 	$L__BB209_2;
	cvta.to.global.u64 	%rd8, %rd6;
	and.b32  	%r12, %r10, 56;
	or.b32  	%r13, %r4, %r12;
	shl.b32 	%r14, %r3, 9;
	or.b32  	%r15, %r13, %r14;
	mul.wide.s32 	%rd9, %r15, 8;
	add.s64 	%rd10, %rd8, %rd9;
	ld.global.nc.f64 	%fd649, [%rd10];
	ld.global.nc.f64 	%fd648, [%rd10+512];
	ld.global.nc.f64 	%fd647, [%rd10+1024];
	ld.global.nc.f64 	%fd646, [%rd10+1536];
	ld.global.nc.f64 	%fd645, [%rd10+2048];
	ld.global.nc.f64 	%fd644, [%rd10+2560];
	ld.global.nc.f64 	%fd643, [%rd10+3072];
	ld.global.nc.f64 	%fd642, [%rd10+3584];
$L__BB209_2:
	setp.gt.u32 	%p5, %r10, 63;
	bar.sync 	0;
	mov.u32 	%r16, _ZZ30massMatrixMultiplyGlobalKernelILi8ELi12ELi1EEviPKdS1_S1_S1_PdE6s_tmp1;
	mad.lo.s32 	%r17, %r2, 13824, %r16;
	shr.u32 	%r5, %r10, 3;
	mad.lo.s32 	%r6, %r5, 96, %r17;
	shl.b32 	%r18, %r4, 3;
	add.s32 	%r7, %r6, %r18;
	@%p5 bra 	$L__BB209_4;
	add.f64 	%fd90, %fd649, %fd642;
	sub.f64 	%fd91, %fd649, %fd642;
	add.f64 	%fd92, %fd648, %fd643;
	sub.f64 	%fd93, %fd648, %fd643;
	add.f64 	%fd94, %fd647, %fd644;
	sub.f64 	%fd95, %fd647, %fd644;
	add.f64 	%fd96, %fd646, %fd645;
	sub.f64 	%fd97, %fd646, %fd645;
	ld.global.nc.f64 	%fd98, [%rd2];
	fma.rn.f64 	%fd99, %fd98, %fd90, 0d0000000000000000;
	ld.global.nc.f64 	%fd100, [%rd1];
	fma.rn.f64 	%fd101, %fd100, %fd91, 0d0000000000000000;
	ld.global.nc.f64 	%fd102, [%rd2+8];
	fma.rn.f64 	%fd103, %fd102, %fd92, %fd99;
	ld.global.nc.f64 	%fd104, [%rd1+8];
	fma.rn.f64 	%fd105, %fd104, %fd93, %fd101;
	ld.global.nc.f64 	%fd106, [%rd2+16];
	fma.rn.f64 	%fd107, %fd106, %fd94, %fd103;
	ld.global.nc.f64 	%fd108, [%rd1+16];
	fma.rn.f64 	%fd109, %fd108, %fd95, %fd105;
	ld.global.nc.f64 	%fd110, [%rd2+24];
	fma.rn.f64 	%fd111, %fd110, %fd96, %fd107;
	ld.global.nc.f64 	%fd112, [%rd1+24];
	fma.rn.f64 	%fd113, %fd112, %fd97, %fd109;
	sub.f64 	%fd114, %fd111, %fd113;
	st.shared.f64 	[%r7+12672], %fd114;
	add.f64 	%fd115, %fd113, %fd111;
	st.shared.f64 	[%r7], %fd115;
	ld.global.nc.f64 	%fd116, [%rd2+32];
	fma.rn.f64 	%fd117, %fd116, %fd90, 0d0000000000000000;
	ld.global.nc.f64 	%fd118, [%rd1+32];
	fma.rn.f64 	%fd119, %fd118, %fd91, 0d0000000000000000;
	ld.global.nc.f64 	%fd120, [%rd2+40];
	fma.rn.f64 	%fd121, %fd120, %fd92, %fd117;
	ld.global.nc.f64 	%fd122, [%rd1+40];
	fma.rn.f64 	%fd123, %fd122, %fd93, %fd119;
	ld.global.nc.f64 	%fd124, [%rd2+48];
	fma.rn.f64 	%fd125, %fd124, %fd94, %fd121;
	ld.global.nc.f64 	%fd126, [%rd1+48];
	fma.rn.f64 	%fd127, %fd126, %fd95, %fd123;
	ld.global.nc.f64 	%fd128, [%rd2+56];
	fma.rn.f64 	%fd129, %fd128, %fd96, %fd125;
	ld.global.nc.f64 	%fd130, [%rd1+56];
	fma.rn.f64 	%fd131, %fd130, %fd97, %fd127;
	sub.f64 	%fd132, %fd129, %fd131;
	st.shared.f64 	[%r7+11520], %fd132;
	add.f64 	%fd133, %fd131, %fd129;
	st.shared.f64 	[%r7+1152], %fd133;
	ld.global.nc.f64 	%fd134, [%rd2+64];
	fma.rn.f64 	%fd135, %fd134, %fd90, 0d0000000000000000;
	ld.global.nc.f64 	%fd136, [%rd1+64];
	fma.rn.f64 	%fd137, %fd136, %fd91, 0d0000000000000000;
	ld.global.nc.f64 	%fd138, [%rd2+72];
	fma.rn.f64 	%fd139, %fd138, %fd92, %fd135;
	ld.global.nc.f64 	%fd140, [%rd1+72];
	fma.rn.f64 	%fd141, %fd140, %fd93, %fd137;
	ld.global.nc.f64 	%fd142, [%rd2+80];
	fma.rn.f64 	%fd143, %fd142, %fd94, %fd139;
	ld.global.nc.f64 	%fd144, [%rd1+80];
	fma.rn.f64 	%fd145, %fd144, %fd95, %fd141;
	ld.global.nc.f64 	%fd146, [%rd2+88];
	fma.rn.f64 	%fd147, %fd146, %fd96, %fd143;
	ld.global.nc.f64 	%fd148, [%rd1+88];
	fma.rn.f64 	%fd149, %fd148, %fd97, %fd145;
	sub.f64 	%fd150, %fd147, %fd149;
	st.shared.f64 	[%r7+10368], %fd150;
	add.f64 	%fd151, %fd149, %fd147;
	st.shared.f64 	[%r7+2304], %fd151;
	ld.global.nc.f64 	%fd152, [%rd2+96];
	fma.rn.f64 	%fd153, %fd152, %fd90, 0d0000000000000000;
	ld.global.nc.f64 	%fd154, [%rd1+96];
	fma.rn.f64 	%fd155, %fd154, %fd91, 0d0000000000000000;
	ld.global.nc.f64 	%fd156, [%rd2+104];
	fma.rn.f64 	%fd157, %fd156, %fd92, %fd153;
	ld.global.nc.f64 	%fd158, [%rd1+104];
	fma.rn.f64 	%fd159, %fd158, %fd93, %fd155;
	ld.global.nc.f64 	%fd160, [%rd2+112];
	fma.rn.f64 	%fd161, %fd160, %fd94, %fd157;
	ld.global.nc.f64 	%fd162, [%rd1+112];
	fma.rn.f64 	%fd163, %fd162, %fd95, %fd159;
	ld.global.nc.f64 	%fd164, [%rd2+120];
	fma.rn.f64 	%fd165, %fd164, %fd96, %fd161;
	ld.global.nc.f64 	%fd166, [%rd1+120];
	fma.rn.f64 	%fd167, %fd166, %fd97, %fd163;
	sub.f64 	%fd168, %fd165, %fd167;
	st.shared.f64 	[%r7+9216], %fd168;
	add.f64 	%fd169, %fd167, %fd165;
	st.shared.f64 	[%r7+3456], %fd169;
	ld.global.nc.f64 	%fd170, [%rd2+128];
	fma.rn.f64 	%fd171, %fd170, %fd90, 0d0000000000000000;
	ld.global.nc.f64 	%fd172, [%rd1+128];
	fma.rn.f64 	%fd173, %fd172, %fd91, 0d0000000000000000;
	ld.global.nc.f64 	%fd174, [%rd2+136];
	fma.rn.f64 	%fd175, %fd174, %fd92, %fd171;
	ld.global.nc.f64 	%fd176, [%rd1+136];
	fma.rn.f64 	%fd177, %fd176, %fd93, %fd173;
	ld.global.nc.f64 	%fd178, [%rd2+144];
	fma.rn.f64 	%fd179, %fd178, %fd94, %fd175;
	ld.global.nc.f64 	%fd180, [%rd1+144];
	fma.rn.f64 	%fd181, %fd180, %fd95, %fd177;
	ld.global.nc.f64 	%fd182, [%rd2+152];
	fma.rn.f64 	%fd183, %fd182, %fd96, %fd179;
	ld.global.nc.f64 	%fd184, [%rd1+152];
	fma.rn.f64 	%fd185, %fd184, %fd97, %fd181;
	sub.f64 	%fd186, %fd183, %fd185;
	st.shared.f64 	[%r7+8064], %fd186;
	add.f64 	%fd187, %fd185, %fd183;
	st.shared.f64 	[%r7+4608], %fd187;
	ld.global.nc.f64 	%fd188, [%rd2+160];
	fma.rn.f64 	%fd189, %fd188, %fd90, 0d0000000000000000;
	ld.global.nc.f64 	%fd190, [%rd1+160];
	fma.rn.f64 	%fd191, %fd190, %fd91, 0d0000000000000000;
	ld.global.nc.f64 	%fd192, [%rd2+168];
	fma.rn.f64 	%fd193, %fd192, %fd92, %fd189;
	ld.global.nc.f64 	%fd194, [%rd1+168];
	fma.rn.f64 	%fd195, %fd194, %fd93, %fd191;
	ld.global.nc.f64 	%fd196, [%rd2+176];
	fma.rn.f64 	%fd197, %fd196, %fd94, %fd193;
	ld.global.nc.f64 	%fd198, [%rd1+176];
	fma.rn.f64 	%fd199, %fd198, %fd95, %fd195;
	ld.global.nc.f64 	%fd200, [%rd2+184];
	fma.rn.f64 	%fd201, %fd200, %fd96, %fd197;
	ld.global.nc.f64 	%fd202, [%rd1+184];
	fma.rn.f64 	%fd203, %fd202, %fd97, %fd199;
	sub.f64 	%fd204, %fd201, %fd203;
	st.shared.f64 	[%r7+6912], %fd204;
	add.f64 	%fd205, %fd203, %fd201;
	st.shared.f64 	[%r7+5760], %fd205;
$L__BB209_4:
	bar.sync 	0;
	setp.gt.u32 	%p6, %r10, 95;
	mad.lo.s32 	%r19, %r5, 1056, %r6;
	add.s32 	%r8, %r19, %r18;
	@%p6 bra 	$L__BB209_6;
	ld.shared.f64 	%fd206, [%r8];
	ld.shared.f64 	%fd207, [%r8+672];
	add.f64 	%fd208, %fd206, %fd207;
	sub.f64 	%fd209, %fd206, %fd207;
	ld.shared.f64 	%fd210, [%r8+96];
	ld.shared.f64 	%fd211, [%r8+576];
	add.f64 	%fd212, %fd210, %fd211;
	sub.f64 	%fd213, %fd210, %fd211;
	ld.shared.f64 	%fd214, [%r8+192];
	ld.shared.f64 	%fd215, [%r8+480];
	add.f64 	%fd216, %fd214, %fd215;
	sub.f64 	%fd217, %fd214, %fd215;
	ld.shared.f64 	%fd218, [%r8+288];
	ld.shared.f64 	%fd219, [%r8+384];
	add.f64 	%fd220, %fd218, %fd219;
	sub.f64 	%fd221, %fd218, %fd219;
	ld.global.nc.f64 	%fd222, [%rd2];
	fma.rn.f64 	%fd223, %fd222, %fd208, 0d0000000000000000;
	ld.global.nc.f64 	%fd224, [%rd1];
	fma.rn.f64 	%fd225, %fd224, %fd209, 0d0000000000000000;
	ld.global.nc.f64 	%fd226, [%rd2+8];
	fma.rn.f64 	%fd227, %fd226, %fd212, %fd223;
	ld.global.nc.f64 	%fd228, [%rd1+8];
	fma.rn.f64 	%fd229, %fd228, %fd213, %fd225;
	ld.global.nc.f64 	%fd230, [%rd2+16];
	fma.rn.f64 	%fd231, %fd230, %fd216, %fd227;
	ld.global.nc.f64 	%fd232, [%rd1+16];
	fma.rn.f64 	%fd233, %fd232, %fd217, %fd229;
	ld.global.nc.f64 	%fd234, [%rd2+24];
	fma.rn.f64 	%fd235, %fd234, %fd220, %fd231;
	ld.global.nc.f64 	%fd236, [%rd1+24];
	fma.rn.f64 	%fd237, %fd236, %fd221, %fd233;
	sub.f64 	%fd238, %fd235, %fd237;
	st.shared.f64 	[%r8+1056], %fd238;
	add.f64 	%fd239, %fd237, %fd235;
	st.shared.f64 	[%r8], %fd239;
	ld.global.nc.f64 	%fd240, [%rd2+32];
	fma.rn.f64 	%fd241, %fd240, %fd208, 0d0000000000000000;
	ld.global.nc.f64 	%fd242, [%rd1+32];
	fma.rn.f64 	%fd243, %fd242, %fd209, 0d0000000000000000;
	ld.global.nc.f64 	%fd244, [%rd2+40];
	fma.rn.f64 	%fd245, %fd244, %fd212, %fd241;
	ld.global.nc.f64 	%fd246, [%rd1+40];
	fma.rn.f64 	%fd247, %fd246, %fd213, %fd243;
	ld.global.nc.f64 	%fd248, [%rd2+48];
	fma.rn.f64 	%fd249, %fd248, %fd216, %fd245;
	ld.global.nc.f64 	%fd250, [%rd1+48];
	fma.rn.f64 	%fd251, %fd250, %fd217, %fd247;
	ld.global.nc.f64 	%fd252, [%rd2+56];
	fma.rn.f64 	%fd253, %fd252, %fd220, %fd249;
	ld.global.nc.f64 	%fd254, [%rd1+56];
	fma.rn.f64 	%fd255, %fd254, %fd221, %fd251;
	sub.f64 	%fd256, %fd253, %fd255;
	st.shared.f64 	[%r8+960], %fd256;
	add.f64 	%fd257, %fd255, %fd253;
	st.shared.f64 	[%r8+96], %fd257;
	ld.global.nc.f64 	%fd258, [%rd2+64];
	fma.rn.f64 	%fd259, %fd258, %fd208, 0d0000000000000000;
	ld.global.nc.f64 	%fd260, [%rd1+64];
	fma.rn.f64 	%fd261, %fd260, %fd209, 0d0000000000000000;
	ld.global.nc.f64 	%fd262, [%rd2+72];
	fma.rn.f64 	%fd263, %fd262, %fd212, %fd259;
	ld.global.nc.f64 	%fd264, [%rd1+72];
	fma.rn.f64 	%fd265, %fd264, %fd213, %fd261;
	ld.global.nc.f64 	%fd266, [%rd2+80];
	fma.rn.f64 	%fd267, %fd266, %fd216, %fd263;
	ld.global.nc.f64 	%fd268, [%rd1+80];
	fma.rn.f64 	%fd269, %fd268, %fd217, %fd265;
	ld.global.nc.f64 	%fd270, [%rd2+88];
	fma.rn.f64 	%fd271, %fd270, %fd220, %fd267;
	ld.global.nc.f64 	%fd272, [%rd1+88];
	fma.rn.f64 	%fd273, %fd272, %fd221, %fd269;
	sub.f64 	%fd274, %fd271, %fd273;
	st.shared.f64 	[%r8+864], %fd274;
	add.f64 	%fd275, %fd273, %fd271;
	st.shared.f64 	[%r8+192], %fd275;
	ld.global.nc.f64 	%fd276, [%rd2+96];
	fma.rn.f64 	%fd277, %fd276, %fd208, 0d0000000000000000;
	ld.global.nc.f64 	%fd278, [%rd1+96];
	fma.rn.f64 	%fd279, %fd278, %fd209, 0d0000000000000000;
	ld.global.nc.f64 	%fd280, [%rd2+104];
	fma.rn.f64 	%fd281, %fd280, %fd212, %fd277;
	ld.global.nc.f64 	%fd282, [%rd1+104];
	fma.rn.f64 	%fd283, %fd282, %fd213, %fd279;
	ld.global.nc.f64 	%fd284, [%rd2+112];
	fma.rn.f64 	%fd285, %fd284, %fd216, %fd281;
	ld.global.nc.f64 	%fd286, [%rd1+112];
	fma.rn.f64 	%fd287, %fd286, %fd217, %fd283;
	ld.global.nc.f64 	%fd288, [%rd2+120];
	fma.rn.f64 	%fd289, %fd288, %fd220, %fd285;
	ld.global.nc.f64 	%fd290, [%rd1+120];
	fma.rn.f64 	%fd291, %fd290, %fd221, %fd287;
	sub.f64 	%fd292, %fd289, %fd291;
	st.shared.f64 	[%r8+768], %fd292;
	add.f64 	%fd293, %fd291, %fd289;
	st.shared.f64 	[%r8+288], %fd293;
	ld.global.nc.f64 	%fd294, [%rd2+128];
	fma.rn.f64 	%fd295, %fd294, %fd208, 0d0000000000000000;
	ld.global.nc.f64 	%fd296, [%rd1+128];
	fma.rn.f64 	%fd297, %fd296, %fd209, 0d0000000000000000;
	ld.global.nc.f64 	%fd298, [%rd2+136];
	fma.rn.f64 	%fd299, %fd298, %fd212, %fd295;
	ld.global.nc.f64 	%fd300, [%rd1+136];
	fma.rn.f64 	%fd301, %fd300, %fd213, %fd297;
	ld.global.nc.f64 	%fd302, [%rd2+144];
	fma.rn.f64 	%fd303, %fd302, %fd216, %fd299;
	ld.global.nc.f64 	%fd304, [%rd1+144];
	fma.rn.f64 	%fd305, %fd304, %fd217, %fd301;
	ld.global.nc.f64 	%fd306, [%rd2+152];
	fma.rn.f64 	%fd307, %fd306, %fd220, %fd303;
	ld.global.nc.f64 	%fd308, [%rd1+152];
	fma.rn.f64 	%fd309, %fd308, %fd221, %fd305;
	sub.f64 	%fd310, %fd307, %fd309;
	st.shared.f64 	[%r8+672], %fd310;
	add.f64 	%fd311, %fd309, %fd307;
	st.shared.f64 	[%r8+384], %fd311;
	ld.global.nc.f64 	%fd312, [%rd2+160];
	fma.rn.f64 	%fd313, %fd312, %fd208, 0d0000000000000000;
	ld.global.nc.f64 	%fd314, [%rd1+160];
	fma.rn.f64 	%fd315, %fd314, %fd209, 0d0000000000000000;
	ld.global.nc.f64 	%fd316, [%rd2+168];
	fma.rn.f64 	%fd317, %fd316, %fd212, %fd313;
	ld.global.nc.f64 	%fd318, [%rd1+168];
	fma.rn.f64 	%fd319, %fd318, %fd213, %fd315;
	ld.global.nc.f64 	%fd320, [%rd2+176];
	fma.rn.f64 	%fd321, %fd320, %fd216, %fd317;
	ld.global.nc.f64 	%fd322, [%rd1+176];
	fma.rn.f64 	%fd323, %fd322, %fd217, %fd319;
	ld.global.nc.f64 	%fd324, [%rd2+184];
	fma.rn.f64 	%fd325, %fd324, %fd220, %fd321;
	ld.global.nc.f64 	%fd326, [%rd1+184];
	fma.rn.f64 	%fd327, %fd326, %fd221, %fd323;
	sub.f64 	%fd328, %fd325, %fd327;
	st.shared.f64 	[%r8+576], %fd328;
	add.f64 	%fd329, %fd327, %fd325;
	st.shared.f64 	[%r8+480], %fd329;
$L__BB209_6:
	ld.param.u64 	%rd21, [_Z30massMatrixMultiplyGlobalKernelILi8ELi12ELi1EEviPKdS1_S1_S1_Pd_param_3];
	ld.param.u64 	%rd20, [_Z30massMatrixMultiplyGlobalKernelILi8ELi12ELi1EEviPKdS1_S1_S1_Pd_param_2];
	ld.param.u64 	%rd19, [_Z30massMatrixMultiplyGlobalKernelILi8ELi12ELi1EEviPKdS1_S1_S1_Pd_param_1];
	mov.u32 	%r21, %tid.x;
	setp.gt.u32 	%p7, %r21, 95;
	bar.sync 	0;
	cvt.u16.u32 	%rs1, %r21;
	mul.hi.u16 	%rs2, %rs1, 5462;
	mul.lo.s16 	%rs3, %rs2, 12;
	sub.s16 	%rs4, %rs1, %rs3;
	mov.u32 	%r22, %tid.y;
	mov.u32 	%r23, _ZZ30massMatrixMultiplyGlobalKernelILi8ELi12ELi1EEviPKdS1_S1_S1_PdE6s_tmp1;
	mad.lo.s32 	%r24, %r22, 13824, %r23;
	mul.wide.u16 	%r25, %rs2, 1152;
	add.s32 	%r26, %r24, %r25;
	mul.wide.u16 	%r27, %rs4, 96;
	add.s32 	%r28, %r26, %r27;
	ld.shared.f64 	%fd330, [%r28];
	ld.shared.f64 	%fd331, [%r28+56];
	add.f64 	%fd332, %fd330, %fd331;
	sub.f64 	%fd333, %fd330, %fd331;
	ld.shared.f64 	%fd334, [%r28+8];
	ld.shared.f64 	%fd335, [%r28+48];
	add.f64 	%fd336, %fd334, %fd335;
	sub.f64 	%fd337, %fd334, %fd335;
	ld.shared.f64 	%fd338, [%r28+16];
	ld.shared.f64 	%fd339, [%r28+40];
	add.f64 	%fd340, %fd338, %fd339;
	sub.f64 	%fd341, %fd338, %fd339;
	ld.shared.f64 	%fd342, [%r28+24];
	ld.shared.f64 	%fd343, [%r28+32];
	add.f64 	%fd344, %fd342, %fd343;
	sub.f64 	%fd345, %fd342, %fd343;
	mov.u32 	%r29, %ctaid.x;
	add.s32 	%r30, %r29, %r22;
	mov.b32 	%r31, {%rs4, %rs2};
	mov.b32 	%r32, 11;
	mov.b32 	%r33, 36876;
	dp2a.lo.u32.u32 	%r34, %r31, %r33, %r32;
	mad.lo.s32 	%r35, %r30, 1728, %r34;
	cvta.to.global.u64 	%rd11, %rd20;
	ld.global.nc.f64 	%fd17, [%rd11];
	fma.rn.f64 	%fd346, %fd17, %fd332, 0d0000000000000000;
	cvta.to.global.u64 	%rd12, %rd21;
	ld.global.nc.f64 	%fd18, [%rd12];
	fma.rn.f64 	%fd347, %fd18, %fd333, 0d0000000000000000;
	ld.global.nc.f64 	%fd19, [%rd11+8];
	fma.rn.f64 	%fd348, %fd19, %fd336, %fd346;
	ld.global.nc.f64 	%fd20, [%rd12+8];
	fma.rn.f64 	%fd349, %fd20, %fd337, %fd347;
	ld.global.nc.f64 	%fd21, [%rd11+16];
	fma.rn.f64 	%fd350, %fd21, %fd340, %fd348;
	ld.global.nc.f64 	%fd22, [%rd12+16];
	fma.rn.f64 	%fd351, %fd22, %fd341, %fd349;
	ld.global.nc.f64 	%fd23, [%rd11+24];
	fma.rn.f64 	%fd352, %fd23, %fd344, %fd350;
	ld.global.nc.f64 	%fd24, [%rd12+24];
	fma.rn.f64 	%fd353, %fd24, %fd345, %fd351;
	cvta.to.global.u64 	%rd13, %rd19;
	mul.wide.s32 	%rd14, %r35, 8;
	add.s64 	%rd15, %rd13, %rd14;
	ld.global.nc.f64 	%fd354, [%rd15];
	ld.global.nc.f64 	%fd355, [%rd15+-88];
	sub.f64 	%fd356, %fd352, %fd353;
	mul.f64 	%fd357, %fd356, %fd354;
	add.f64 	%fd358, %fd352, %fd353;
	mul.f64 	%fd657, %fd358, %fd355;
	ld.global.nc.f64 	%fd26, [%rd11+32];
	fma.rn.f64 	%fd359, %fd26, %fd332, 0d0000000000000000;
	ld.global.nc.f64 	%fd27, [%rd12+32];
	fma.rn.f64 	%fd360, %fd27, %fd333, 0d0000000000000000;
	ld.global.nc.f64 	%fd28, [%rd11+40];
	fma.rn.f64 	%fd361, %fd28, %fd336, %fd359;
	ld.global.nc.f64 	%fd29, [%rd12+40];
	fma.rn.f64 	%fd362, %fd29, %fd337, %fd360;
	ld.global.nc.f64 	%fd30, [%rd11+48];
	fma.rn.f64 	%fd363, %fd30, %fd340, %fd361;
	ld.global.nc.f64 	%fd31, [%rd12+48];
	fma.rn.f64 	%fd364, %fd31, %fd341, %fd362;
	ld.global.nc.f64 	%fd32, [%rd11+56];
	fma.rn.f64 	%fd365, %fd32, %fd344, %fd363;
	ld.global.nc.f64 	%fd33, [%rd12+56];
	fma.rn.f64 	%fd366, %fd33, %fd345, %fd364;
	ld.global.nc.f64 	%fd367, [%rd15+-8];
	ld.global.nc.f64 	%fd368, [%rd15+-80];
	sub.f64 	%fd369, %fd365, %fd366;
	mul.f64 	%fd370, %fd369, %fd367;
	add.f64 	%fd371, %fd365, %fd366;
	mul.f64 	%fd656, %fd371, %fd368;
	ld.global.nc.f64 	%fd35, [%rd11+64];
	fma.rn.f64 	%fd372, %fd35, %fd332, 0d0000000000000000;
	ld.global.nc.f64 	%fd36, [%rd12+64];
	fma.rn.f64 	%fd373, %fd36, %fd333, 0d0000000000000000;
	ld.global.nc.f64 	%fd37, [%rd11+72];
	fma.rn.f64 	%fd374, %fd37, %fd336, %fd372;
	ld.global.nc.f64 	%fd38, [%rd12+72];
	fma.rn.f64 	%fd375, %fd38, %fd337, %fd373;
	ld.global.nc.f64 	%fd39, [%rd11+80];
	fma.rn.f64 	%fd376, %fd39, %fd340, %fd374;
	ld.global.nc.f64 	%fd40, [%rd12+80];
	fma.rn.f64 	%fd377, %fd40, %fd341, %fd375;
	ld.global.nc.f64 	%fd41, [%rd11+88];
	fma.rn.f64 	%fd378, %fd41, %fd344, %fd376;
	ld.global.nc.f64 	%fd42, [%rd12+88];
	fma.rn.f64 	%fd379, %fd42, %fd345, %fd377;
	ld.global.nc.f64 	%fd380, [%rd15+-16];
	ld.global.nc.f64 	%fd381, [%rd15+-72];
	sub.f64 	%fd382, %fd378, %fd379;
	mul.f64 	%fd383, %fd382, %fd380;
	add.f64 	%fd384, %fd378, %fd379;
	mul.f64 	%fd655, %fd384, %fd381;
	ld.global.nc.f64 	%fd44, [%rd11+96];
	fma.rn.f64 	%fd385, %fd44, %fd332, 0d0000000000000000;
	ld.global.nc.f64 	%fd45, [%rd12+96];
	fma.rn.f64 	%fd386, %fd45, %fd333, 0d0000000000000000;
	ld.global.nc.f64 	%fd46, [%rd11+104];
	fma.rn.f64 	%fd387, %fd46, %fd336, %fd385;
	ld.global.nc.f64 	%fd47, [%rd12+104];
	fma.rn.f64 	%fd388, %fd47, %fd337, %fd386;
	ld.global.nc.f64 	%fd48, [%rd11+112];
	fma.rn.f64 	%fd389, %fd48, %fd340, %fd387;
	ld.global.nc.f64 	%fd49, [%rd12+112];
	fma.rn.f64 	%fd390, %fd49, %fd341, %fd388;
	ld.global.nc.f64 	%fd50, [%rd11+120];
	fma.rn.f64 	%fd391, %fd50, %fd344, %fd389;
	ld.global.nc.f64 	%fd51, [%rd12+120];
	fma.rn.f64 	%fd392, %fd51, %fd345, %fd390;
	ld.global.nc.f64 	%fd393, [%rd15+-24];
	ld.global.nc.f64 	%fd394, [%rd15+-64];
	sub.f64 	%fd395, %fd391, %fd392;
	mul.f64 	%fd396, %fd395, %fd393;
	add.f64 	%fd397, %fd391, %fd392;
	mul.f64 	%fd654, %fd397, %fd394;
	ld.global.nc.f64 	%fd53, [%rd11+128];
	fma.rn.f64 	%fd398, %fd53, %fd332, 0d0000000000000000;
	ld.global.nc.f64 	%fd54, [%rd12+128];
	fma.rn.f64 	%fd399, %fd54, %fd333, 0d0000000000000000;
	ld.global.nc.f64 	%fd55, [%rd11+136];
	fma.rn.f64 	%fd400, %fd55, %fd336, %fd398;
	ld.global.nc.f64 	%fd56, [%rd12+136];
	fma.rn.f64 	%fd401, %fd56, %fd337, %fd399;
	ld.global.nc.f64 	%fd57, [%rd11+144];
	fma.rn.f64 	%fd402, %fd57, %fd340, %fd400;
	ld.global.nc.f64 	%fd58, [%rd12+144];
	fma.rn.f64 	%fd403, %fd58, %fd341, %fd401;
	ld.global.nc.f64 	%fd59, [%rd11+152];
	fma.rn.f64 	%fd404, %fd59, %fd344, %fd402;
	ld.global.nc.f64 	%fd60, [%rd12+152];
	fma.rn.f64 	%fd405, %fd60, %fd345, %fd403;
	ld.global.nc.f64 	%fd406, [%rd15+-32];
	ld.global.nc.f64 	%fd407, [%rd15+-56];
	sub.f64 	%fd408, %fd404, %fd405;
	mul.f64 	%fd650, %fd408, %fd406;
	add.f64 	%fd409, %fd404, %fd405;
	mul.f64 	%fd653, %fd409, %fd407;
	ld.global.nc.f64 	%fd63, [%rd11+160];
	fma.rn.f64 	%fd410, %fd63, %fd332, 0d0000000000000000;
	ld.global.nc.f64 	%fd64, [%rd12+160];
	fma.rn.f64 	%fd411, %fd64, %fd333, 0d0000000000000000;
	ld.global.nc.f64 	%fd65, [%rd11+168];
	fma.rn.f64 	%fd412, %fd65, %fd336, %fd410;
	ld.global.nc.f64 	%fd66, [%rd12+168];
	fma.rn.f64 	%fd413, %fd66, %fd337, %fd411;
	ld.global.nc.f64 	%fd67, [%rd11+176];
	fma.rn.f64 	%fd414, %fd67, %fd340, %fd412;
	ld.global.nc.f64 	%fd68, [%rd12+176];
	fma.rn.f64 	%fd415, %fd68, %fd341, %fd413;
	ld.global.nc.f64 	%fd69, [%rd11+184];
	fma.rn.f64 	%fd416, %fd69, %fd344, %fd414;
	ld.global.nc.f64 	%fd70, [%rd12+184];
	fma.rn.f64 	%fd417, %fd70, %fd345, %fd415;
	ld.global.nc.f64 	%fd418, [%rd15+-40];
	ld.global.nc.f64 	%fd419, [%rd15+-48];
	sub.f64 	%fd420, %fd416, %fd417;
	mul.f64 	%fd651, %fd420, %fd418;
	add.f64 	%fd421, %fd416, %fd417;
	mul.f64 	%fd652, %fd421, %fd419;
	bar.sync 	0;
	add.f64 	%fd422, %fd657, %fd357;
	sub.f64 	%fd423, %fd657, %fd357;
	add.f64 	%fd424, %fd656, %fd370;
	sub.f64 	%fd425, %fd656, %fd370;
	add.f64 	%fd426, %fd655, %fd383;
	sub.f64 	%fd427, %fd655, %fd383;
	add.f64 	%fd428, %fd654, %fd396;
	sub.f64 	%fd429, %fd654, %fd396;
	add.f64 	%fd430, %fd653, %fd650;
	sub.f64 	%fd431, %fd653, %fd650;
	add.f64 	%fd432, %fd652, %fd651;
	sub.f64 	%fd433, %fd652, %fd651;
	fma.rn.f64 	%fd434, %fd17, %fd422, 0d0000000000000000;
	fma.rn.f64 	%fd435, %fd18, %fd423, 0d0000000000000000;
	fma.rn.f64 	%fd436, %fd26, %fd424, %fd434;
	fma.rn.f64 	%fd437, %fd27, %fd425, %fd435;
	fma.rn.f64 	%fd438, %fd35, %fd426, %fd436;
	fma.rn.f64 	%fd439, %fd36, %fd427, %fd437;
	fma.rn.f64 	%fd440, %fd44, %fd428, %fd438;
	fma.rn.f64 	%fd441, %fd45, %fd429, %fd439;
	fma.rn.f64 	%fd442, %fd53, %fd430, %fd440;
	fma.rn.f64 	%fd443, %fd54, %fd431, %fd441;
	fma.rn.f64 	%fd444, %fd63, %fd432, %fd442;
	fma.rn.f64 	%fd445, %fd64, %fd433, %fd443;
	sub.f64 	%fd446, %fd444, %fd445;
	st.shared.f64 	[%r28+56], %fd446;
	add.f64 	%fd447, %fd444, %fd445;
	st.shared.f64 	[%r28], %fd447;
	fma.rn.f64 	%fd448, %fd19, %fd422, 0d0000000000000000;
	fma.rn.f64 	%fd449, %fd20, %fd423, 0d0000000000000000;
	fma.rn.f64 	%fd450, %fd28, %fd424, %fd448;
	fma.rn.f64 	%fd451, %fd29, %fd425, %fd449;
	fma.rn.f64 	%fd452, %fd37, %fd426, %fd450;
	fma.rn.f64 	%fd453, %fd38, %fd427, %fd451;
	fma.rn.f64 	%fd454, %fd46, %fd428, %fd452;
	fma.rn.f64 	%fd455, %fd47, %fd429, %fd453;
	fma.rn.f64 	%fd456, %fd55, %fd430, %fd454;
	fma.rn.f64 	%fd457, %fd56, %fd431, %fd455;
	fma.rn.f64 	%fd458, %fd65, %fd432, %fd456;
	fma.rn.f64 	%fd459, %fd66, %fd433, %fd457;
	sub.f64 	%fd460, %fd458, %fd459;
	st.shared.f64 	[%r28+48], %fd460;
	add.f64 	%fd461, %fd458, %fd459;
	st.shared.f64 	[%r28+8], %fd461;
	fma.rn.f64 	%fd462, %fd21, %fd422, 0d0000000000000000;
	fma.rn.f64 	%fd463, %fd22, %fd423, 0d0000000000000000;
	fma.rn.f64 	%fd464, %fd30, %fd424, %fd462;
	fma.rn.f64 	%fd465, %fd31, %fd425, %fd463;
	fma.rn.f64 	%fd466, %fd39, %fd426, %fd464;
	fma.rn.f64 	%fd467, %fd40, %fd427, %fd465;
	fma.rn.f64 	%fd468, %fd48, %fd428, %fd466;
	fma.rn.f64 	%fd469, %fd49, %fd429, %fd467;
	fma.rn.f64 	%fd470, %fd57, %fd430, %fd468;
	fma.rn.f64 	%fd471, %fd58, %fd431, %fd469;
	fma.rn.f64 	%fd472, %fd67, %fd432, %fd470;
	fma.rn.f64 	%fd473, %fd68, %fd433, %fd471;
	sub.f64 	%fd474, %fd472, %fd473;
	st.shared.f64 	[%r28+40], %fd474;
	add.f64 	%fd475, %fd472, %fd473;
	st.shared.f64 	[%r28+16], %fd475;
	fma.rn.f64 	%fd476, %fd23, %fd422, 0d0000000000000000;
	fma.rn.f64 	%fd477, %fd24, %fd423, 0d0000000000000000;
	fma.rn.f64 	%fd478, %fd32, %fd424, %fd476;
	fma.rn.f64 	%fd479, %fd33, %fd425, %fd477;
	fma.rn.f64 	%fd480, %fd41, %fd426, %fd478;
	fma.rn.f64 	%fd481, %fd42, %fd427, %fd479;
	fma.rn.f64 	%fd482, %fd50, %fd428, %fd480;
	fma.rn.f64 	%fd483, %fd51, %fd429, %fd481;
	fma.rn.f64 	%fd484, %fd59, %fd430, %fd482;
	fma.rn.f64 	%fd485, %fd60, %fd431, %fd483;
	fma.rn.f64 	%fd486, %fd69, %fd432, %fd484;
	fma.rn.f64 	%fd487, %fd70, %fd433, %fd485;
	sub.f64 	%fd488, %fd486, %fd487;
	st.shared.f64 	[%r28+32], %fd488;
	add.f64 	%fd489, %fd486, %fd487;
	st.shared.f64 	[%r28+24], %fd489;
	bar.sync 	0;
	@%p7 bra 	$L__BB209_8;
	mov.u32 	%r36, %tid.y;
	mov.u32 	%r37, _ZZ30massMatrixMultiplyGlobalKernelILi8ELi12ELi1EEviPKdS1_S1_S1_PdE6s_tmp1;
	mad.lo.s32 	%r38, %r36, 13824, %r37;
	mov.u32 	%r39, %tid.x;
	shr.u32 	%r40, %r39, 3;
	mad.lo.s32 	%r41, %r40, 96, %r38;
	mad.lo.s32 	%r42, %r40, 1056, %r41;
	shl.b32 	%r43, %r39, 3;
	and.b32  	%r44, %r43, 56;
	add.s32 	%r45, %r42, %r44;
	ld.shared.f64 	%fd490, [%r45];
	ld.shared.f64 	%fd491, [%r45+1056];
	add.f64 	%fd492, %fd490, %fd491;
	sub.f64 	%fd493, %fd490, %fd491;
	ld.shared.f64 	%fd494, [%r45+96];
	ld.shared.f64 	%fd495, [%r45+960];
	add.f64 	%fd496, %fd494, %fd495;
	sub.f64 	%fd497, %fd494, %fd495;
	ld.shared.f64 	%fd498, [%r45+192];
	ld.shared.f64 	%fd499, [%r45+864];
	add.f64 	%fd500, %fd498, %fd499;
	sub.f64 	%fd501, %fd498, %fd499;
	ld.shared.f64 	%fd502, [%r45+288];
	ld.shared.f64 	%fd503, [%r45+768];
	add.f64 	%fd504, %fd502, %fd503;
	sub.f64 	%fd505, %fd502, %fd503;
	ld.shared.f64 	%fd506, [%r45+384];
	ld.shared.f64 	%fd507, [%r45+672];
	add.f64 	%fd508, %fd506, %fd507;
	sub.f64 	%fd509, %fd506, %fd507;
	ld.shared.f64 	%fd510, [%r45+480];
	ld.shared.f64 	%fd511, [%r45+576];
	add.f64 	%fd512, %fd510, %fd511;
	sub.f64 	%fd513, %fd510, %fd511;
	fma.rn.f64 	%fd514, %fd17, %fd492, 0d0000000000000000;
	fma.rn.f64 	%fd515, %fd18, %fd493, 0d0000000000000000;
	fma.rn.f64 	%fd516, %fd26, %fd496, %fd514;
	fma.rn.f64 	%fd517, %fd27, %fd497, %fd515;
	fma.rn.f64 	%fd518, %fd35, %fd500, %fd516;
	fma.rn.f64 	%fd519, %fd36, %fd501, %fd517;
	fma.rn.f64 	%fd520, %fd44, %fd504, %fd518;
	fma.rn.f64 	%fd521, %fd45, %fd505, %fd519;
	fma.rn.f64 	%fd522, %fd53, %fd508, %fd520;
	fma.rn.f64 	%fd523, %fd54, %fd509, %fd521;
	fma.rn.f64 	%fd524, %fd63, %fd512, %fd522;
	fma.rn.f64 	%fd525, %fd64, %fd513, %fd523;
	sub.f64 	%fd526, %fd524, %fd525;
	st.shared.f64 	[%r45+672], %fd526;
	add.f64 	%fd527, %fd524, %fd525;
	st.shared.f64 	[%r45], %fd527;
	fma.rn.f64 	%fd528, %fd19, %fd492, 0d0000000000000000;
	fma.rn.f64 	%fd529, %fd20, %fd493, 0d0000000000000000;
	fma.rn.f64 	%fd530, %fd28, %fd496, %fd528;
	fma.rn.f64 	%fd531, %fd29, %fd497, %fd529;
	fma.rn.f64 	%fd532, %fd37, %fd500, %fd530;
	fma.rn.f64 	%fd533, %fd38, %fd501, %fd531;
	fma.rn.f64 	%fd534, %fd46, %fd504, %fd532;
	fma.rn.f64 	%fd535, %fd47, %fd505, %fd533;
	fma.rn.f64 	%fd536, %fd55, %fd508, %fd534;
	fma.rn.f64 	%fd537, %fd56, %fd509, %fd535;
	fma.rn.f64 	%fd538, %fd65, %fd512, %fd536;
	fma.rn.f64 	%fd539, %fd66, %fd513, %fd537;
	sub.f64 	%fd540, %fd538, %fd539;
	st.shared.f64 	[%r45+576], %fd540;
	add.f64 	%fd541, %fd538, %fd539;
	st.shared.f64 	[%r45+96], %fd541;
	fma.rn.f64 	%fd542, %fd21, %fd492, 0d0000000000000000;
	fma.rn.f64 	%fd543, %fd22, %fd493, 0d0000000000000000;
	fma.rn.f64 	%fd544, %fd30, %fd496, %fd542;
	fma.rn.f64 	%fd545, %fd31, %fd497, %fd543;
	fma.rn.f64 	%fd546, %fd39, %fd500, %fd544;
	fma.rn.f64 	%fd547, %fd40, %fd501, %fd545;
	fma.rn.f64 	%fd548, %fd48, %fd504, %fd546;
	fma.rn.f64 	%fd549, %fd49, %fd505, %fd547;
	fma.rn.f64 	%fd550, %fd57, %fd508, %fd548;
	fma.rn.f64 	%fd551, %fd58, %fd509, %fd549;
	fma.rn.f64 	%fd552, %fd67, %fd512, %fd550;
	fma.rn.f64 	%fd553, %fd68, %fd513, %fd551;
	sub.f64 	%fd554, %fd552, %fd553;
	st.shared.f64 	[%r45+480], %fd554;
	add.f64 	%fd555, %fd552, %fd553;
	st.shared.f64 	[%r45+192], %fd555;
	fma.rn.f64 	%fd556, %fd23, %fd492, 0d0000000000000000;
	fma.rn.f64 	%fd557, %fd24, %fd493, 0d0000000000000000;
	fma.rn.f64 	%fd558, %fd32, %fd496, %fd556;
	fma.rn.f64 	%fd559, %fd33, %fd497, %fd557;
	fma.rn.f64 	%fd560, %fd41, %fd500, %fd558;
	fma.rn.f64 	%fd561, %fd42, %fd501, %fd559;
	fma.rn.f64 	%fd562, %fd50, %fd504, %fd560;
	fma.rn.f64 	%fd563, %fd51, %fd505, %fd561;
	fma.rn.f64 	%fd564, %fd59, %fd508, %fd562;
	fma.rn.f64 	%fd565, %fd60, %fd509, %fd563;
	fma.rn.f64 	%fd566, %fd69, %fd512, %fd564;
	fma.rn.f64 	%fd567, %fd70, %fd513, %fd565;
	sub.f64 	%fd568, %fd566, %fd567;
	st.shared.f64 	[%r45+384], %fd568;
	add.f64 	%fd569, %fd566, %fd567;
	st.shared.f64 	[%r45+288], %fd569;
$L__BB209_8:
	mov.u32 	%r46, %tid.x;
	setp.gt.u32 	%p8, %r46, 63;
	bar.sync 	0;
	@%p8 bra 	$L__BB209_10;
	mov.u32 	%r47, %tid.y;
	mov.u32 	%r48, _ZZ30massMatrixMultiplyGlobalKernelILi8ELi12ELi1EEviPKdS1_S1_S1_PdE6s_tmp1;
	mad.lo.s32 	%r49, %r47, 13824, %r48;
	shr.u32 	%r51, %r46, 3;
	mad.lo.s32 	%r52, %r51, 96, %r49;
	shl.b32 	%r53, %r46, 3;
	and.b32  	%r54, %r53, 56;
	add.s32 	%r55, %r52, %r54;
	ld.shared.f64 	%fd570, [%r55];
	ld.shared.f64 	%fd571, [%r55+12672];
	add.f64 	%fd572, %fd570, %fd571;
	sub.f64 	%fd573, %fd570, %fd571;
	ld.shared.f64 	%fd574, [%r55+1152];
	ld.shared.f64 	%fd575, [%r55+11520];
	add.f64 	%fd576, %fd574, %fd575;
	sub.f64 	%fd577, %fd574, %fd575;
	ld.shared.f64 	%fd578, [%r55+2304];
	ld.shared.f64 	%fd579, [%r55+10368];
	add.f64 	%fd580, %fd578, %fd579;
	sub.f64 	%fd581, %fd578, %fd579;
	ld.shared.f64 	%fd582, [%r55+3456];
	ld.shared.f64 	%fd583, [%r55+9216];
	add.f64 	%fd584, %fd582, %fd583;
	sub.f64 	%fd585, %fd582, %fd583;
	ld.shared.f64 	%fd586, [%r55+4608];
	ld.shared.f64 	%fd587, [%r55+8064];
	add.f64 	%fd588, %fd586, %fd587;
	sub.f64 	%fd589, %fd586, %fd587;
	ld.shared.f64 	%fd590, [%r55+5760];
	ld.shared.f64 	%fd591, [%r55+6912];
	add.f64 	%fd592, %fd590, %fd591;
	sub.f64 	%fd593, %fd590, %fd591;
	fma.rn.f64 	%fd594, %fd17, %fd572, 0d0000000000000000;
	fma.rn.f64 	%fd595, %fd18, %fd573, 0d0000000000000000;
	fma.rn.f64 	%fd596, %fd26, %fd576, %fd594;
	fma.rn.f64 	%fd597, %fd27, %fd577, %fd595;
	fma.rn.f64 	%fd598, %fd35, %fd580, %fd596;
	fma.rn.f64 	%fd599, %fd36, %fd581, %fd597;
	fma.rn.f64 	%fd600, %fd44, %fd584, %fd598;
	fma.rn.f64 	%fd601, %fd45, %fd585, %fd599;
	fma.rn.f64 	%fd602, %fd53, %fd588, %fd600;
	fma.rn.f64 	%fd603, %fd54, %fd589, %fd601;
	fma.rn.f64 	%fd604, %fd63, %fd592, %fd602;
	fma.rn.f64 	%fd605, %fd64, %fd593, %fd603;
	sub.f64 	%fd650, %fd604, %fd605;
	add.f64 	%fd657, %fd604, %fd605;
	fma.rn.f64 	%fd606, %fd19, %fd572, 0d0000000000000000;
	fma.rn.f64 	%fd607, %fd20, %fd573, 0d0000000000000000;
	fma.rn.f64 	%fd608, %fd28, %fd576, %fd606;
	fma.rn.f64 	%fd609, %fd29, %fd577, %fd607;
	fma.rn.f64 	%fd610, %fd37, %fd580, %fd608;
	fma.rn.f64 	%fd611, %fd38, %fd581, %fd609;
	fma.rn.f64 	%fd612, %fd46, %fd584, %fd610;
	fma.rn.f64 	%fd613, %fd47, %fd585, %fd611;
	fma.rn.f64 	%fd614, %fd55, %fd588, %fd612;
	fma.rn.f64 	%fd615, %fd56, %fd589, %fd613;
	fma.rn.f64 	%fd616, %fd65, %fd592, %fd614;
	fma.rn.f64 	%fd617, %fd66, %fd593, %fd615;
	sub.f64 	%fd651, %fd616, %fd617;
	add.f64 	%fd656, %fd616, %fd617;
	fma.rn.f64 	%fd618, %fd21, %fd572, 0d0000000000000000;
	fma.rn.f64 	%fd619, %fd22, %fd573, 0d0000000000000000;
	fma.rn.f64 	%fd620, %fd30, %fd576, %fd618;
	fma.rn.f64 	%fd621, %fd31, %fd577, %fd619;
	fma.rn.f64 	%fd622, %fd39, %fd580, %fd620;
	fma.rn.f64 	%fd623, %fd40, %fd581, %fd621;
	fma.rn.f64 	%fd624, %fd48, %fd584, %fd622;
	fma.rn.f64 	%fd625, %fd49, %fd585, %fd623;
	fma.rn.f64 	%fd626, %fd57, %fd588, %fd624;
	fma.rn.f64 	%fd627, %fd58, %fd589, %fd625;
	fma.rn.f64 	%fd628, %fd67, %fd592, %fd626;
	fma.rn.f64 	%fd629, %fd68, %fd593, %fd627;
	sub.f64 	%fd652, %fd628, %fd629;
	add.f64 	%fd655, %fd628, %fd629;
	fma.rn.f64 	%fd630, %fd23, %fd572, 0d0000000000000000;
	fma.rn.f64 	%fd631, %fd24, %fd573, 0d0000000000000000;
	fma.rn.f64 	%fd632, %fd32, %fd576, %fd630;
	fma.rn.f64 	%fd633, %fd33, %fd577, %fd631;
	fma.rn.f64 	%fd634, %fd41, %fd580, %fd632;
	fma.rn.f64 	%fd635, %fd42, %fd581, %fd633;
	fma.rn.f64 	%fd636, %fd50, %fd584, %fd634;
	fma.rn.f64 	%fd637, %fd51, %fd585, %fd635;
	fma.rn.f64 	%fd638, %fd59, %fd588, %fd636;
	fma.rn.f64 	%fd639, %fd60, %fd589, %fd637;
	fma.rn.f64 	%fd640, %fd69, %fd592, %fd638;
	fma.rn.f64 	%fd641, %fd70, %fd593, %fd639;
	sub.f64 	%fd653, %fd640, %fd641;
	add.f64 	%fd654, %fd640, %fd641;
$L__BB209_10:
	bar.sync 	0;
	@%p4 bra 	$L__BB209_12;
	ld.param.u64 	%rd22, [_Z30massMatrixMultiplyGlobalKernelILi8ELi12ELi1EEviPKdS1_S1_S1_Pd_param_5];
	and.b32  	%r57, %r46, 63;
	mov.u32 	%r58, %ctaid.x;
	mov.u32 	%r59, %tid.y;
	add.s32 	%r60, %r58, %r59;
	shl.b32 	%r61, %r60, 9;
	or.b32  	%r62, %r57, %r61;
	cvta.to.global.u64 	%rd16, %rd22;
	mul.wide.s32 	%rd17, %r62, 8;
	add.s64 	%rd18, %rd16, %rd17;
	st.global.f64 	[%rd18], %fd657;
	st.global.f64 	[%rd18+512], %fd656;
	st.global.f64 	[%rd18+1024], %fd655;
	st.global.f64 	[%rd18+1536], %fd654;
	st.global.f64 	[%rd18+2048], %fd653;
	st.global.f64 	[%rd18+2560], %fd652;
	st.global.f64 	[%rd18+3072], %fd651;
	st.global.f64 	[%rd18+3584], %fd650;
$L__BB209_12:
	ret;

}
	// .globl	_Z40massMatrixMultiplyMonolithicGlobalKernelILi8ELi12ELi1EEviPKdS1_S1_S1_Pd
.visible .entry _Z40massMatrixMultiplyMonolithicGlobalKernelILi8ELi12ELi1EEviPKdS1_S1_S1_Pd(
	.param .u32 _Z40massMatrixMultiplyMonolithicGlobalKernelILi8ELi12ELi1EEviPKdS1_S1_S1_Pd_param_0,
	.param .u64 .ptr .align 1 _Z40massMatrixMultiplyMonolithicGlobalKernelILi8ELi12ELi1EEviPKdS1_S1_S1_Pd_param_1,
	.param .u64 .ptr .align 1 _Z40massMatrixMultiplyMonolithicGlobalKernelILi8ELi12ELi1EEviPKdS1_S1_S1_Pd_param_2,
	.param .u64 .ptr .align 1 _Z40massMatrixMultiplyMonolithicGlobalKernelILi8ELi12ELi1EEviPKdS1_S1_S1_Pd_param_3,
	.param .u64 .ptr .align 1 _Z40massMatrixMultiplyMonolithicGlobalKernelILi8ELi12ELi1EEviPKdS1_S1_S1_Pd_param_4,
	.param .u64 .ptr .align 1 _Z40massMatrixMultiplyMonolithicGlobalKernelILi8ELi12ELi1EEviPKdS1_S1_S1_Pd_param_5
)
{
	.reg .pred 	%p<21>;
	.reg .b16 	%rs<5>;
	.reg .b32 	%r<132>;
	.reg .b64 	%rd<65>;
	.reg .b64 	%fd<1006>;
	// demoted variable
	.shared .align 8 .b8 _ZZ40massMatrixMultiplyMonolithicGlobalKernelILi8ELi12ELi1EEviPKdS1_S1_S1_PdE6s_tmp1[13824];
	ld.param.u32 	%r13, [_Z40massMatrixMultiplyMonolithicGlobalKernelILi8ELi12ELi1EEviPKdS1_S1_S1_Pd_param_0];
	ld.param.u64 	%rd4, [_Z40massMatrixMultiplyMonolithicGlobalKernelILi8ELi12ELi1EEviPKdS1_S1_S1_Pd_param_2];
	ld.param.u64 	%rd5, [_Z40massMatrixMultiplyMonolithicGlobalKernelILi8ELi12ELi1EEviPKdS1_S1_S1_Pd_param_4];
	cvta.to.global.u64 	%rd1, %rd4;
	mov.u32 	%r1, %tid.x;
	mov.u32 	%r2, %tid.y;
	mov.u32 	%r14, %ctaid.x;
	add.s32 	%r3, %r14, %r2;
	and.b32  	%r4, %r1, 7;
	setp.ge.s32 	%p1, %r3, %r13;
	@%p1 bra 	$L__BB210_2;
	cvta.to.global.u64 	%rd7, %rd5;
	and.b32  	%r15, %r1, 1016;
	or.b32  	%r16, %r4, %r15;
	shl.b32 	%r17, %r3, 9;
	add.s32 	%r18, %r16, %r17;
	mul.wide.s32 	%rd8, %r18, 8;
	add.s64 	%rd9, %rd7, %rd8;
	ld.global.nc.f64 	%fd985, [%rd9];
	ld.global.nc.f64 	%fd984, [%rd9+512];
	ld.global.nc.f64 	%fd983, [%rd9+1024];
	ld.global.nc.f64 	%fd982, [%rd9+1536];
	ld.global.nc.f64 	%fd981, [%rd9+2048];
	ld.global.nc.f64 	%fd980, [%rd9+2560];
	ld.global.nc.f64 	%fd979, [%rd9+3072];
	ld.global.nc.f64 	%fd978, [%rd9+3584];
$L__BB210_2:
	bar.sync 	0;
	setp.gt.u32 	%p2, %r1, 63;
	mov.u32 	%r19, _ZZ40massMatrixMultiplyMonolithicGlobalKernelILi8ELi12ELi1EEviPKdS1_S1_S1_PdE6s_tmp1;
	mad.lo.s32 	%r5, %r2, 13824, %r19;
	shr.u32 	%r6, %r1, 3;
	mad.lo.s32 	%r7, %r6, 96, %r5;
	shl.b32 	%r20, %r4, 3;
	add.s32 	%r8, %r7, %r20;
	@%p2 bra 	$L__BB210_4;
	ld.global.nc.f64 	%fd185, [%rd1];
	fma.rn.f64 	%fd186, %fd185, %fd985, 0d0000000000000000;
	ld.global.nc.f64 	%fd187, [%rd1+8];
	fma.rn.f64 	%fd188, %fd187, %fd984, %fd186;
	ld.global.nc.f64 	%fd189, [%rd1+16];
	fma.rn.f64 	%fd190, %fd189, %fd983, %fd188;
	ld.global.nc.f64 	%fd191, [%rd1+24];
	fma.rn.f64 	%fd192, %fd191, %fd982, %fd190;
	ld.global.nc.f64 	%fd193, [%rd1+32];
	fma.rn.f64 	%fd194, %fd193, %fd981, %fd192;
	ld.global.nc.f64 	%fd195, [%rd1+40];
	fma.rn.f64 	%fd196, %fd195, %fd980, %fd194;
	ld.global.nc.f64 	%fd197, [%rd1+48];
	fma.rn.f64 	%fd198, %fd197, %fd979, %fd196;
	ld.global.nc.f64 	%fd199, [%rd1+56];
	fma.rn.f64 	%fd200, %fd199, %fd978, %fd198;
	st.shared.f64 	[%r8], %fd200;
	ld.global.nc.f64 	%fd201, [%rd1+64];
	fma.rn.f64 	%fd202, %fd201, %fd985, 0d0000000000000000;
	ld.global.nc.f64 	%fd203, [%rd1+72];
	fma.rn.f64 	%fd204, %fd203, %fd984, %fd202;
	ld.global.nc.f64 	%fd205, [%rd1+80];
	fma.rn.f64 	%fd206, %fd205, %fd983, %fd204;
	ld.global.nc.f64 	%fd207, [%rd1+88];
	fma.rn.f64 	%fd208, %fd207, %fd982, %fd206;
	ld.global.nc.f64 	%fd209, [%rd1+96];
	fma.rn.f64 	%fd210, %fd209, %fd981, %fd208;
	ld.global.nc.f64 	%fd211, [%rd1+104];
	fma.rn.f64 	%fd212, %fd211, %fd980, %fd210;
	ld.global.nc.f64 	%fd213, [%rd1+112];
	fma.rn.f64 	%fd214, %fd213, %fd979, %fd212;
	ld.global.nc.f64 	%fd215, [%rd1+120];
	fma.rn.f64 	%fd216, %fd215, %fd978, %fd214;
	st.shared.f64 	[%r8+1152], %fd216;
	ld.global.nc.f64 	%fd217, [%rd1+128];
	fma.rn.f64 	%fd218, %fd217, %fd985, 0d0000000000000000;
	ld.global.nc.f64 	%fd219, [%rd1+136];
	fma.rn.f64 	%fd220, %fd219, %fd984, %fd218;
	ld.global.nc.f64 	%fd221, [%rd1+144];
	fma.rn.f64 	%fd222, %fd221, %fd983, %fd220;
	ld.global.nc.f64 	%fd223, [%rd1+152];
	fma.rn.f64 	%fd224, %fd223, %fd982, %fd222;
	ld.global.nc.f64 	%fd225, [%rd1+160];
	fma.rn.f64 	%fd226, %fd225, %fd981, %fd224;
	ld.global.nc.f64 	%fd227, [%rd1+168];
	fma.rn.f64 	%fd228, %fd227, %fd980, %fd226;
	ld.global.nc.f64 	%fd229, [%rd1+176];
	fma.rn.f64 	%fd230, %fd229, %fd979, %fd228;
	ld.global.nc.f64 	%fd231, [%rd1+184];
	fma.rn.f64 	%fd232, %fd231, %fd978, %fd230;
	st.shared.f64 	[%r8+2304], %fd232;
	ld.global.nc.f64 	%fd233, [%rd1+192];
	fma.rn.f64 	%fd234, %fd233, %fd985, 0d0000000000000000;
	ld.global.nc.f64 	%fd235, [%rd1+200];
	fma.rn.f64 	%fd236, %fd235, %fd984, %fd234;
	ld.global.nc.f64 	%fd237, [%rd1+208];
	fma.rn.f64 	%fd238, %fd237, %fd983, %fd236;
	ld.global.nc.f64 	%fd239, [%rd1+216];
	fma.rn.f64 	%fd240, %fd239, %fd982, %fd238;
	ld.global.nc.f64 	%fd241, [%rd1+224];
	fma.rn.f64 	%fd242, %fd241, %fd981, %fd240;
	ld.global.nc.f64 	%fd243, [%rd1+232];
	fma.rn.f64 	%fd244, %fd243, %fd980, %fd242;
	ld.global.nc.f64 	%fd245, [%rd1+240];
	fma.rn.f64 	%fd246, %fd245, %fd979, %fd244;
	ld.global.nc.f64 	%fd247, [%rd1+248];
	fma.rn.f64 	%fd248, %fd247, %fd978, %fd246;
	st.shared.f64 	[%r8+3456], %fd248;
	ld.global.nc.f64 	%fd249, [%rd1+256];
	fma.rn.f64 	%fd250, %fd249, %fd985, 0d0000000000000000;
	ld.global.nc.f64 	%fd251, [%rd1+264];
	fma.rn.f64 	%fd252, %fd251, %fd984, %fd250;
	ld.global.nc.f64 	%fd253, [%rd1+272];
	fma.rn.f64 	%fd254, %fd253, %fd983, %fd252;
	ld.global.nc.f64 	%fd255, [%rd1+280];
	fma.rn.f64 	%fd256, %fd255, %fd982, %fd254;
	ld.global.nc.f64 	%fd257, [%rd1+288];
	fma.rn.f64 	%fd258, %fd257, %fd981, %fd256;
	ld.global.nc.f64 	%fd259, [%rd1+296];
	fma.rn.f64 	%fd260, %fd259, %fd980, %fd258;
	ld.global.nc.f64 	%fd261, [%rd1+304];
	fma.rn.f64 	%fd262, %fd261, %fd979, %fd260;
	ld.global.nc.f64 	%fd263, [%rd1+312];
	fma.rn.f64 	%fd264, %fd263, %fd978, %fd262;
	st.shared.f64 	[%r8+4608], %fd264;
	ld.global.nc.f64 	%fd265, [%rd1+320];
	fma.rn.f64 	%fd266, %fd265, %fd985, 0d0000000000000000;
	ld.global.nc.f64 	%fd267, [%rd1+328];
	fma.rn.f64 	%fd268, %fd267, %fd984, %fd266;
	ld.global.nc.f64 	%fd269, [%rd1+336];
	fma.rn.f64 	%fd270, %fd269, %fd983, %fd268;
	ld.global.nc.f64 	%fd271, [%rd1+344];
	fma.rn.f64 	%fd272, %fd271, %fd982, %fd270;
	ld.global.nc.f64 	%fd273, [%rd1+352];
	fma.rn.f64 	%fd274, %fd273, %fd981, %fd272;
	ld.global.nc.f64 	%fd275, [%rd1+360];
	fma.rn.f64 	%fd276, %fd275, %fd980, %fd274;
	ld.global.nc.f64 	%fd277, [%rd1+368];
	fma.rn.f64 	%fd278, %fd277, %fd979, %fd276;
	ld.global.nc.f64 	%fd279, [%rd1+376];
	fma.rn.f64 	%fd280, %fd279, %fd978, %fd278;
	st.shared.f64 	[%r8+5760], %fd280;
	ld.global.nc.f64 	%fd281, [%rd1+384];
	fma.rn.f64 	%fd282, %fd281, %fd985, 0d0000000000000000;
	ld.global.nc.f64 	%fd283, [%rd1+392];
	fma.rn.f64 	%fd284, %fd283, %fd984, %fd282;
	ld.global.nc.f64 	%fd285, [%rd1+400];
	fma.rn.f64 	%fd286, %fd285, %fd983, %fd284;
	ld.global.nc.f64 	%fd287, [%rd1+408];
	fma.rn.f64 	%fd288, %fd287, %fd982, %fd286;
	ld.global.nc.f64 	%fd289, [%rd1+416];
	fma.rn.f64 	%fd290, %fd289, %fd981, %fd288;
	ld.global.nc.f64 	%fd291, [%rd1+424];
	fma.rn.f64 	%fd292, %fd291, %fd980, %fd290;
	ld.global.nc.f64 	%fd293, [%rd1+432];
	fma.rn.f64 	%fd294, %fd293, %fd979, %fd292;
	ld.global.nc.f64 	%fd295, [%rd1+440];
	fma.rn.f64 	%fd296, %fd295, %fd978, %fd294;
	st.shared.f64 	[%r8+6912], %fd296;
	ld.global.nc.f64 	%fd297, [%rd1+448];
	fma.rn.f64 	%fd298, %fd297, %fd985, 0d0000000000000000;
	ld.global.nc.f64 	%fd299, [%rd1+456];
	fma.rn.f64 	%fd300, %fd299, %fd984, %fd298;
	ld.global.nc.f64 	%fd301, [%rd1+464];
	fma.rn.f64 	%fd302, %fd301, %fd983, %fd300;
	ld.global.nc.f64 	%fd303, [%rd1+472];
	fma.rn.f64 	%fd304, %fd303, %fd982, %fd302;
	ld.global.nc.f64 	%fd305, [%rd1+480];
	fma.rn.f64 	%fd306, %fd305, %fd981, %fd304;
	ld.global.nc.f64 	%fd307, [%rd1+488];
	fma.rn.f64 	%fd308, %fd307, %fd980, %fd306;
	ld.global.nc.f64 	%fd309, [%rd1+496];
	fma.rn.f64 	%fd310, %fd309, %fd979, %fd308;
	ld.global.nc.f64 	%fd311, [%rd1+504];
	fma.rn.f64 	%fd312, %fd311, %fd978, %fd310;
	st.shared.f64 	[%r8+8064], %fd312;
	ld.global.nc.f64 	%fd313, [%rd1+512];
	fma.rn.f64 	%fd314, %fd313, %fd985, 0d0000000000000000;
	ld.global.nc.f64 	%fd315, [%rd1+520];
	fma.rn.f64 	%fd316, %fd315, %fd984, %fd314;
	ld.global.nc.f64 	%fd317, [%rd1+528];
	fma.rn.f64 	%fd318, %fd317, %fd983, %fd316;
	ld.global.nc.f64 	%fd319, [%rd1+536];
	fma.rn.f64 	%fd320, %fd319, %fd982, %fd318;
	ld.global.nc.f64 	%fd321, [%rd1+544];
	fma.rn.f64 	%fd322, %fd321, %fd981, %fd320;
	ld.global.nc.f64 	%fd323, [%rd1+552];
	fma.rn.f64 	%fd324, %fd323, %fd980, %fd322;
	ld.global.nc.f64 	%fd325, [%rd1+560];
	fma.rn.f64 	%fd326, %fd325, %fd979, %fd324;
	ld.global.nc.f64 	%fd327, [%rd1+568];
	fma.rn.f64 	%fd328, %fd327, %fd978, %fd326;
	st.shared.f64 	[%r8+9216], %fd328;
	ld.global.nc.f64 	%fd329, [%rd1+576];
	fma.rn.f64 	%fd330, %fd329, %fd985, 0d0000000000000000;
	ld.global.nc.f64 	%fd331, [%rd1+584];
	fma.rn.f64 	%fd332, %fd331, %fd984, %fd330;
	ld.global.nc.f64 	%fd333, [%rd1+592];
	fma.rn.f64 	%fd334, %fd333, %fd983, %fd332;
	ld.global.nc.f64 	%fd335, [%rd1+600];
	fma.rn.f64 	%fd336, %fd335, %fd982, %fd334;
	ld.global.nc.f64 	%fd337, [%rd1+608];
	fma.rn.f64 	%fd338, %fd337, %fd981, %fd336;
	ld.global.nc.f64 	%fd339, [%rd1+616];
	fma.rn.f64 	%fd340, %fd339, %fd980, %fd338;
	ld.global.nc.f64 	%fd341, [%rd1+624];
	fma.rn.f64 	%fd342, %fd341, %fd979, %fd340;
	ld.global.nc.f64 	%fd343, [%rd1+632];
	fma.rn.f64 	%fd344, %fd343, %fd978, %fd342;
	st.shared.f64 	[%r8+10368], %fd344;
	ld.global.nc.f64 	%fd345, [%rd1+640];
	fma.rn.f64 	%fd346, %fd345, %fd985, 0d0000000000000000;
	ld.global.nc.f64 	%fd347, [%rd1+648];
	fma.rn.f64 	%fd348, %fd347, %fd984, %fd346;
	ld.global.nc.f64 	%fd349, [%rd1+656];
	fma.rn.f64 	%fd350, %fd349, %fd983, %fd348;
	ld.global.nc.f64 	%fd351, [%rd1+664];
	fma.rn.f64 	%fd352, %fd351, %fd982, %fd350;
	ld.global.nc.f64 	%fd353, [%rd1+672];
	fma.rn.f64 	%fd354, %fd353, %fd981, %fd352;
	ld.global.nc.f64 	%fd355, [%rd1+680];
	fma.rn.f64 	%fd356, %fd355, %fd980, %fd354;
	ld.global.nc.f64 	%fd357, [%rd1+688];
	fma.rn.f64 	%fd358, %fd357, %fd979, %fd356;
	ld.global.nc.f64 	%fd359, [%rd1+696];
	fma.rn.f64 	%fd360, %fd359, %fd978, %fd358;
	st.shared.f64 	[%r8+11520], %fd360;
	ld.global.nc.f64 	%fd361, [%rd1+704];
	fma.rn.f64 	%fd362, %fd361, %fd985, 0d0000000000000000;
	ld.global.nc.f64 	%fd363, [%rd1+712];
	fma.rn.f64 	%fd364, %fd363, %fd984, %fd362;
	ld.global.nc.f64 	%fd365, [%rd1+720];
	fma.rn.f64 	%fd366, %fd365, %fd983, %fd364;
	ld.global.nc.f64 	%fd367, [%rd1+728];
	fma.rn.f64 	%fd368, %fd367, %fd982, %fd366;
	ld.global.nc.f64 	%fd369, [%rd1+736];
	fma.rn.f64 	%fd370, %fd369, %fd981, %fd368;
	ld.global.nc.f64 	%fd371, [%rd1+744];
	fma.rn.f64 	%fd372, %fd371, %fd980, %fd370;
	ld.global.nc.f64 	%fd373, [%rd1+752];
	fma.rn.f64 	%fd374, %fd373, %fd979, %fd372;
	ld.global.nc.f64 	%fd375, [%rd1+760];
	fma.rn.f64 	%fd376, %fd375, %fd978, %fd374;
	st.shared.f64 	[%r8+12672], %fd376;
$L__BB210_4:
	bar.sync 	0;
	setp.gt.u32 	%p3, %r1, 95;
	mad.lo.s32 	%r21, %r6, 1056, %r7;
	add.s32 	%r9, %r21, %r20;
	@%p3 bra 	$L__BB210_6;
	ld.shared.f64 	%fd377, [%r9];
	ld.shared.f64 	%fd378, [%r9+96];
	ld.shared.f64 	%fd379, [%r9+192];
	ld.shared.f64 	%fd380, [%r9+288];
	ld.shared.f64 	%fd381, [%r9+384];
	ld.shared.f64 	%fd382, [%r9+480];
	ld.shared.f64 	%fd383, [%r9+576];
	ld.shared.f64 	%fd384, [%r9+672];
	ld.global.nc.f64 	%fd385, [%rd1];
	fma.rn.f64 	%fd386, %fd385, %fd377, 0d0000000000000000;
	ld.global.nc.f64 	%fd387, [%rd1+8];
	fma.rn.f64 	%fd388, %fd387, %fd378, %fd386;
	ld.global.nc.f64 	%fd389, [%rd1+16];
	fma.rn.f64 	%fd390, %fd389, %fd379, %fd388;
	ld.global.nc.f64 	%fd391, [%rd1+24];
	fma.rn.f64 	%fd392, %fd391, %fd380, %fd390;
	ld.global.nc.f64 	%fd393, [%rd1+32];
	fma.rn.f64 	%fd394, %fd393, %fd381, %fd392;
	ld.global.nc.f64 	%fd395, [%rd1+40];
	fma.rn.f64 	%fd396, %fd395, %fd382, %fd394;
	ld.global.nc.f64 	%fd397, [%rd1+48];
	fma.rn.f64 	%fd398, %fd397, %fd383, %fd396;
	ld.global.nc.f64 	%fd399, [%rd1+56];
	fma.rn.f64 	%fd400, %fd399, %fd384, %fd398;
	st.shared.f64 	[%r9], %fd400;
	ld.global.nc.f64 	%fd401, [%rd1+64];
	fma.rn.f64 	%fd402, %fd401, %fd377, 0d0000000000000000;
	ld.global.nc.f64 	%fd403, [%rd1+72];
	fma.rn.f64 	%fd404, %fd403, %fd378, %fd402;
	ld.global.nc.f64 	%fd405, [%rd1+80];
	fma.rn.f64 	%fd406, %fd405, %fd379, %fd404;
	ld.global.nc.f64 	%fd407, [%rd1+88];
	fma.rn.f64 	%fd408, %fd407, %fd380, %fd406;
	ld.global.nc.f64 	%fd409, [%rd1+96];
	fma.rn.f64 	%fd410, %fd409, %fd381, %fd408;
	ld.global.nc.f64 	%fd411, [%rd1+104];
	fma.rn.f64 	%fd412, %fd411, %fd382, %fd410;
	ld.global.nc.f64 	%fd413, [%rd1+112];
	fma.rn.f64 	%fd414, %fd413, %fd383, %fd412;
	ld.global.nc.f64 	%fd415, [%rd1+120];
	fma.rn.f64 	%fd416, %fd415, %fd384, %fd414;
	st.shared.f64 	[%r9+96], %fd416;
	ld.global.nc.f64 	%fd417, [%rd1+128];
	fma.rn.f64 	%fd418, %fd417, %fd377, 0d0000000000000000;
	ld.global.nc.f64 	%fd419, [%rd1+136];
	fma.rn.f64 	%fd420, %fd419, %fd378, %fd418;
	ld.global.nc.f64 	%fd421, [%rd1+144];
	fma.rn.f64 	%fd422, %fd421, %fd379, %fd420;
	ld.global.nc.f64 	%fd423, [%rd1+152];
	fma.rn.f64 	%fd424, %fd423, %fd380, %fd422;
	ld.global.nc.f64 	%fd425, [%rd1+160];
	fma.rn.f64 	%fd426, %fd425, %fd381, %fd424;
	ld.global.nc.f64 	%fd427, [%rd1+168];
	fma.rn.f64 	%fd428, %fd427, %fd382, %fd426;
	ld.global.nc.f64 	%fd429, [%rd1+176];
	fma.rn.f64 	%fd430, %fd429, %fd383, %fd428;
	ld.global.nc.f64 	%fd431, [%rd1+184];
	fma.rn.f64 	%fd432, %fd431, %fd384, %fd430;
	st.shared.f64 	[%r9+192], %fd432;
	ld.global.nc.f64 	%fd433, [%rd1+192];
	fma.rn.f64 	%fd434, %fd433, %fd377, 0d0000000000000000;
	ld.global.nc.f64 	%fd435, [%rd1+200];
	fma.rn.f64 	%fd436, %fd435, %fd378, %fd434;
	ld.global.nc.f64 	%fd437, [%rd1+208];
	fma.rn.f64 	%fd438, %fd437, %fd379, %fd436;
	ld.global.nc.f64 	%fd439, [%rd1+216];
	fma.rn.f64 	%fd440, %fd439, %fd380, %fd438;
	ld.global.nc.f64 	%fd441, [%rd1+224];
	fma.rn.f64 	%fd442, %fd441, %fd381, %fd440;
	ld.global.nc.f64 	%fd443, [%rd1+232];
	fma.rn.f64 	%fd444, %fd443, %fd382, %fd442;
	ld.global.nc.f64 	%fd445, [%rd1+240];
	fma.rn.f64 	%fd446, %fd445, %fd383, %fd444;
	ld.global.nc.f64 	%fd447, [%rd1+248];
	fma.rn.f64 	%fd448, %fd447, %fd384, %fd446;
	st.shared.f64 	[%r9+288], %fd448;
	ld.global.nc.f64 	%fd449, [%rd1+256];
	fma.rn.f64 	%fd450, %fd449, %fd377, 0d0000000000000000;
	ld.global.nc.f64 	%fd451, [%rd1+264];
	fma.rn.f64 	%fd452, %fd451, %fd378, %fd450;
	ld.global.nc.f64 	%fd453, [%rd1+272];
	fma.rn.f64 	%fd454, %fd453, %fd379, %fd452;
	ld.global.nc.f64 	%fd455, [%rd1+280];
	fma.rn.f64 	%fd456, %fd455, %fd380, %fd454;
	ld.global.nc.f64 	%fd457, [%rd1+288];
	fma.rn.f64 	%fd458, %fd457, %fd381, %fd456;
	ld.global.nc.f64 	%fd459, [%rd1+296];
	fma.rn.f64 	%fd460, %fd459, %fd382, %fd458;
	ld.global.nc.f64 	%fd461, [%rd1+304];
	fma.rn.f64 	%fd462, %fd461, %fd383, %fd460;
	ld.global.nc.f64 	%fd463, [%rd1+312];
	fma.rn.f64 	%fd464, %fd463, %fd384, %fd462;
	st.shared.f64 	[%r9+384], %fd464;
	ld.global.nc.f64 	%fd465, [%rd1+320];
	fma.rn.f64 	%fd466, %fd465, %fd377, 0d0000000000000000;
	ld.global.nc.f64 	%fd467, [%rd1+328];
	fma.rn.f64 	%fd468, %fd467, %fd378, %fd466;
	ld.global.nc.f64 	%fd469, [%rd1+336];
	fma.rn.f64 	%fd470, %fd469, %fd379, %fd468;
	ld.global.nc.f64 	%fd471, [%rd1+344];
	fma.rn.f64 	%fd472, %fd471, %fd380, %fd470;
	ld.global.nc.f64 	%fd473, [%rd1+352];
	fma.rn.f64 	%fd474, %fd473, %fd381, %fd472;
	ld.global.nc.f64 	%fd475, [%rd1+360];
	fma.rn.f64 	%fd476, %fd475, %fd382, %fd474;
	ld.global.nc.f64 	%fd477, [%rd1+368];
	fma.rn.f64 	%fd478, %fd477, %fd383, %fd476;
	ld.global.nc.f64 	%fd479, [%rd1+376];
	fma.rn.f64 	%fd480, %fd479, %fd384, %fd478;
	st.shared.f64 	[%r9+480], %fd480;
	ld.global.nc.f64 	%fd481, [%rd1+384];
	fma.rn.f64 	%fd482, %fd481, %fd377, 0d0000000000000000;
	ld.global.nc.f64 	%fd483, [%rd1+392];
	fma.rn.f64 	%fd484, %fd483, %fd378, %fd482;
	ld.global.nc.f64 	%fd485, [%rd1+400];
	fma.rn.f64 	%fd486, %fd485, %fd379, %fd484;
	ld.global.nc.f64 	%fd487, [%rd1+408];
	fma.rn.f64 	%fd488, %fd487, %fd380, %fd486;
	ld.global.nc.f64 	%fd489, [%rd1+416];
	fma.rn.f64 	%fd490, %fd489, %fd381, %fd488;
	ld.global.nc.f64 	%fd491, [%rd1+424];
	fma.rn.f64 	%fd492, %fd491, %fd382, %fd490;
	ld.global.nc.f64 	%fd493, [%rd1+432];
	fma.rn.f64 	%fd494, %fd493, %fd383, %fd492;
	ld.global.nc.f64 	%fd495, [%rd1+440];
	fma.rn.f64 	%fd496, %fd495, %fd384, %fd494;
	st.shared.f64 	[%r9+576], %fd496;
	ld.global.nc.f64 	%fd497, [%rd1+448];
	fma.rn.f64 	%fd498, %fd497, %fd377, 0d0000000000000000;
	ld.global.nc.f64 	%fd499, [%rd1+456];
	fma.rn.f64 	%fd500, %fd499, %fd378, %fd498;
	ld.global.nc.f64 	%fd501, [%rd1+464];
	fma.rn.f64 	%fd502, %fd501, %fd379, %fd500;
	ld.global.nc.f64 	%fd503, [%rd1+472];
	fma.rn.f64 	%fd504, %fd503, %fd380, %fd502;
	ld.global.nc.f64 	%fd505, [%rd1+480];
	fma.rn.f64 	%fd506, %fd505, %fd381, %fd504;
	ld.global.nc.f64 	%fd507, [%rd1+488];
	fma.rn.f64 	%fd508, %fd507, %fd382, %fd506;
	ld.global.nc.f64 	%fd509, [%rd1+496];
	fma.rn.f64 	%fd510, %fd509, %fd383, %fd508;
	ld.global.nc.f64 	%fd511, [%rd1+504];
	fma.rn.f64 	%fd512, %fd511, %fd384, %fd510;
	st.shared.f64 	[%r9+672], %fd512;
	ld.global.nc.f64 	%fd513, [%rd1+512];
	fma.rn.f64 	%fd514, %fd513, %fd377, 0d0000000000000000;
	ld.global.nc.f64 	%fd515, [%rd1+520];
	fma.rn.f64 	%fd516, %fd515, %fd378, %fd514;
	ld.global.nc.f64 	%fd517, [%rd1+528];
	fma.rn.f64 	%fd518, %fd517, %fd379, %fd516;
	ld.global.nc.f64 	%fd519, [%rd1+536];
	fma.rn.f64 	%fd520, %fd519, %fd380, %fd518;
	ld.global.nc.f64 	%fd521, [%rd1+544];
	fma.rn.f64 	%fd522, %fd521, %fd381, %fd520;
	ld.global.nc.f64 	%fd523, [%rd1+552];
	fma.rn.f64 	%fd524, %fd523, %fd382, %fd522;
	ld.global.nc.f64 	%fd525, [%rd1+560];
	fma.rn.f64 	%fd526, %fd525, %fd383, %fd524;
	ld.global.nc.f64 	%fd527, [%rd1+568];
	fma.rn.f64 	%fd528, %fd527, %fd384, %fd526;
	st.shared.f64 	[%r9+768], %fd528;
	ld.global.nc.f64 	%fd529, [%rd1+576];
	fma.rn.f64 	%fd530, %fd529, %fd377, 0d0000000000000000;
	ld.global.nc.f64 	%fd531, [%rd1+584];
	fma.rn.f64 	%fd532, %fd531, %fd378, %fd530;
	ld.global.nc.f64 	%fd533, [%rd1+592];
	fma.rn.f64 	%fd534, %fd533, %fd379, %fd532;
	ld.global.nc.f64 	%fd535, [%rd1+600];
	fma.rn.f64 	%fd536, %fd535, %fd380, %fd534;
	ld.global.nc.f64 	%fd537, [%rd1+608];
	fma.rn.f64 	%fd538, %fd537, %fd381, %fd536;
	ld.global.nc.f64 	%fd539, [%rd1+616];
	fma.rn.f64 	%fd540, %fd539, %fd382, %fd538;
	ld.global.nc.f64 	%fd541, [%rd1+624];
	fma.rn.f64 	%fd542, %fd541, %fd383, %fd540;
	ld.global.nc.f64 	%fd543, [%rd1+632];
	fma.rn.f64 	%fd544, %fd543, %fd384, %fd542;
	st.shared.f64 	[%r9+864], %fd544;
	ld.global.nc.f64 	%fd545, [%rd1+640];
	fma.rn.f64 	%fd546, %fd545, %fd377, 0d0000000000000000;
	ld.global.nc.f64 	%fd547, [%rd1+648];
	fma.rn.f64 	%fd548, %fd547, %fd378, %fd546;
	ld.global.nc.f64 	%fd549, [%rd1+656];
	fma.rn.f64 	%fd550, %fd549, %fd379, %fd548;
	ld.global.nc.f64 	%fd551, [%rd1+664];
	fma.rn.f64 	%fd552, %fd551, %fd380, %fd550;
	ld.global.nc.f64 	%fd553, [%rd1+672];
	fma.rn.f64 	%fd554, %fd553, %fd381, %fd552;
	ld.global.nc.f64 	%fd555, [%rd1+680];
	fma.rn.f64 	%fd556, %fd555, %fd382, %fd554;
	ld.global.nc.f64 	%fd557, [%rd1+688];
	fma.rn.f64 	%fd558, %fd557, %fd383, %fd556;
	ld.global.nc.f64 	%fd559, [%rd1+696];
	fma.rn.f64 	%fd560, %fd559, %fd384, %fd558;
	st.shared.f64 	[%r9+960], %fd560;
	ld.global.nc.f64 	%fd561, [%rd1+704];
	fma.rn.f64 	%fd562, %fd561, %fd377, 0d0000000000000000;
	ld.global.nc.f64 	%fd563, [%rd1+712];
	fma.rn.f64 	%fd564, %fd563, %fd378, %fd562;
	ld.global.nc.f64 	%fd565, [%rd1+720];
	fma.rn.f64 	%fd566, %fd565, %fd379, %fd564;
	ld.global.nc.f64 	%fd567, [%rd1+728];
	fma.rn.f64 	%fd568, %fd567, %fd380, %fd566;
	ld.global.nc.f64 	%fd569, [%rd1+736];
	fma.rn.f64 	%fd570, %fd569, %fd381, %fd568;
	ld.global.nc.f64 	%fd571, [%rd1+744];
	fma.rn.f64 	%fd572, %fd571, %fd382, %fd570;
	ld.global.nc.f64 	%fd573, [%rd1+752];
	fma.rn.f64 	%fd574, %fd573, %fd383, %fd572;
	ld.global.nc.f64 	%fd575, [%rd1+760];
	fma.rn.f64 	%fd576, %fd575, %fd384, %fd574;
	st.shared.f64 	[%r9+1056], %fd576;
$L__BB210_6:
	ld.param.u64 	%rd47, [_Z40massMatrixMultiplyMonolithicGlobalKernelILi8ELi12ELi1EEviPKdS1_S1_S1_Pd_param_1];
	ld.param.u32 	%r119, [_Z40massMatrixMultiplyMonolithicGlobalKernelILi8ELi12ELi1EEviPKdS1_S1_S1_Pd_param_0];
	setp.ge.s32 	%p4, %r3, %r119;
	bar.sync 	0;
	cvt.u16.u32 	%rs1, %r1;
	mul.hi.u16 	%rs2, %rs1, 5462;
	mul.lo.s16 	%rs3, %rs2, 12;
	sub.s16 	%rs4, %rs1, %rs3;
	mul.wide.u16 	%r23, %rs2, 1152;
	add.s32 	%r24, %r5, %r23;
	mul.wide.u16 	%r25, %rs4, 96;
	add.s32 	%r10, %r24, %r25;
	ld.shared.f64 	%fd17, [%r10];
	ld.shared.f64 	%fd18, [%r10+8];
	ld.shared.f64 	%fd19, [%r10+16];
	ld.shared.f64 	%fd20, [%r10+24];
	ld.shared.f64 	%fd21, [%r10+32];
	ld.shared.f64 	%fd22, [%r10+40];
	ld.shared.f64 	%fd23, [%r10+48];
	ld.shared.f64 	%fd24, [%r10+56];
	mul.lo.s32 	%r26, %r3, 1728;
	mad.lo.s32 	%r27, %r1, 12, %r26;
	ld.global.nc.f64 	%fd25, [%rd1];
	fma.rn.f64 	%fd578, %fd25, %fd17, 0d0000000000000000;
	ld.global.nc.f64 	%fd26, [%rd1+8];
	fma.rn.f64 	%fd579, %fd26, %fd18, %fd578;
	ld.global.nc.f64 	%fd27, [%rd1+16];
	fma.rn.f64 	%fd580, %fd27, %fd19, %fd579;
	ld.global.nc.f64 	%fd28, [%rd1+24];
	fma.rn.f64 	%fd581, %fd28, %fd20, %fd580;
	ld.global.nc.f64 	%fd29, [%rd1+32];
	fma.rn.f64 	%fd582, %fd29, %fd21, %fd581;
	ld.global.nc.f64 	%fd30, [%rd1+40];
	fma.rn.f64 	%fd583, %fd30, %fd22, %fd582;
	ld.global.nc.f64 	%fd31, [%rd1+48];
	fma.rn.f64 	%fd584, %fd31, %fd23, %fd583;
	ld.global.nc.f64 	%fd32, [%rd1+56];
	fma.rn.f64 	%fd33, %fd32, %fd24, %fd584;
	cvta.to.global.u64 	%rd10, %rd47;
	mul.wide.s32 	%rd11, %r27, 8;
	add.s64 	%rd2, %rd10, %rd11;
	mov.f64 	%fd986, 0d0000000000000000;
	@%p4 bra 	$L__BB210_8;
	ld.global.nc.f64 	%fd986, [%rd2];
$L__BB210_8:
	ld.param.u32 	%r120, [_Z40massMatrixMultiplyMonolithicGlobalKernelILi8ELi12ELi1EEviPKdS1_S1_S1_Pd_param_0];
	setp.ge.s32 	%p5, %r3, %r120;
	mul.f64 	%fd1005, %fd33, %fd986;
	ld.global.nc.f64 	%fd37, [%rd1+64];
	fma.rn.f64 	%fd586, %fd37, %fd17, 0d0000000000000000;
	ld.global.nc.f64 	%fd38, [%rd1+72];
	fma.rn.f64 	%fd587, %fd38, %fd18, %fd586;
	ld.global.nc.f64 	%fd39, [%rd1+80];
	fma.rn.f64 	%fd588, %fd39, %fd19, %fd587;
	ld.global.nc.f64 	%fd40, [%rd1+88];
	fma.rn.f64 	%fd589, %fd40, %fd20, %fd588;
	ld.global.nc.f64 	%fd41, [%rd1+96];
	fma.rn.f64 	%fd590, %fd41, %fd21, %fd589;
	ld.global.nc.f64 	%fd42, [%rd1+104];
	fma.rn.f64 	%fd591, %fd42, %fd22, %fd590;
	ld.global.nc.f64 	%fd43, [%rd1+112];
	fma.rn.f64 	%fd592, %fd43, %fd23, %fd591;
	ld.global.nc.f64 	%fd44, [%rd1+120];
	fma.rn.f64 	%fd45, %fd44, %fd24, %fd592;
	mov.f64 	%fd987, 0d0000000000000000;
	@%p5 bra 	$L__BB210_10;
	ld.global.nc.f64 	%fd987, [%rd2+8];
$L__BB210_10:
	ld.param.u32 	%r121, [_Z40massMatrixMultiplyMonolithicGlobalKernelILi8ELi12ELi1EEviPKdS1_S1_S1_Pd_param_0];
	setp.ge.s32 	%p6, %r3, %r121;
	mul.f64 	%fd1004, %fd45, %fd987;
	ld.global.nc.f64 	%fd49, [%rd1+128];
	fma.rn.f64 	%fd594, %fd49, %fd17, 0d0000000000000000;
	ld.global.nc.f64 	%fd50, [%rd1+136];
	fma.rn.f64 	%fd595, %fd50, %fd18, %fd594;
	ld.global.nc.f64 	%fd51, [%rd1+144];
	fma.rn.f64 	%fd596, %fd51, %fd19, %fd595;
	ld.global.nc.f64 	%fd52, [%rd1+152];
	fma.rn.f64 	%fd597, %fd52, %fd20, %fd596;
	ld.global.nc.f64 	%fd53, [%rd1+160];
	fma.rn.f64 	%fd598, %fd53, %fd21, %fd597;
	ld.global.nc.f64 	%fd54, [%rd1+168];
	fma.rn.f64 	%fd599, %fd54, %fd22, %fd598;
	ld.global.nc.f64 	%fd55, [%rd1+176];
	fma.rn.f64 	%fd600, %fd55, %fd23, %fd599;
	ld.global.nc.f64 	%fd56, [%rd1+184];
	fma.rn.f64 	%fd57, %fd56, %fd24, %fd600;
	mov.f64 	%fd988, 0d0000000000000000;
	@%p6 bra 	$L__BB210_12;
	ld.global.nc.f64 	%fd988, [%rd2+16];
$L__BB210_12:
	ld.param.u32 	%r122, [_Z40massMatrixMultiplyMonolithicGlobalKernelILi8ELi12ELi1EEviPKdS1_S1_S1_Pd_param_0];
	setp.ge.s32 	%p7, %r3, %r122;
	mul.f64 	%fd1003, %fd57, %fd988;
	ld.global.nc.f64 	%fd61, [%rd1+192];
	fma.rn.f64 	%fd602, %fd61, %fd17, 0d0000000000000000;
	ld.global.nc.f64 	%fd62, [%rd1+200];
	fma.rn.f64 	%fd603, %fd62, %fd18, %fd602;
	ld.global.nc.f64 	%fd63, [%rd1+208];
	fma.rn.f64 	%fd604, %fd63, %fd19, %fd603;
	ld.global.nc.f64 	%fd64, [%rd1+216];
	fma.rn.f64 	%fd605, %fd64, %fd20, %fd604;
	ld.global.nc.f64 	%fd65, [%rd1+224];
	fma.rn.f64 	%fd606, %fd65, %fd21, %fd605;
	ld.global.nc.f64 	%fd66, [%rd1+232];
	fma.rn.f64 	%fd607, %fd66, %fd22, %fd606;
	ld.global.nc.f64 	%fd67, [%rd1+240];
	fma.rn.f64 	%fd608, %fd67, %fd23, %fd607;
	ld.global.nc.f64 	%fd68, [%rd1+248];
	fma.rn.f64 	%fd69, %fd68, %fd24, %fd608;
	mov.f64 	%fd989, 0d0000000000000000;
	@%p7 bra 	$L__BB210_14;
	ld.global.nc.f64 	%fd989, [%rd2+24];
$L__BB210_14:
	ld.param.u64 	%rd56, [_Z40massMatrixMultiplyMonolithicGlobalKernelILi8ELi12ELi1EEviPKdS1_S1_S1_Pd_param_2];
	ld.param.u32 	%r123, [_Z40massMatrixMultiplyMonolithicGlobalKernelILi8ELi12ELi1EEviPKdS1_S1_S1_Pd_param_0];
	setp.ge.s32 	%p8, %r3, %r123;
	mul.f64 	%fd1002, %fd69, %fd989;
	cvta.to.global.u64 	%rd12, %rd56;
	ld.global.nc.f64 	%fd73, [%rd12+256];
	fma.rn.f64 	%fd610, %fd73, %fd17, 0d0000000000000000;
	ld.global.nc.f64 	%fd74, [%rd12+264];
	fma.rn.f64 	%fd611, %fd74, %fd18, %fd610;
	ld.global.nc.f64 	%fd75, [%rd12+272];
	fma.rn.f64 	%fd612, %fd75, %fd19, %fd611;
	ld.global.nc.f64 	%fd76, [%rd12+280];
	fma.rn.f64 	%fd613, %fd76, %fd20, %fd612;
	ld.global.nc.f64 	%fd77, [%rd12+288];
	fma.rn.f64 	%fd614, %fd77, %fd21, %fd613;
	ld.global.nc.f64 	%fd78, [%rd12+296];
	fma.rn.f64 	%fd615, %fd78, %fd22, %fd614;
	ld.global.nc.f64 	%fd79, [%rd12+304];
	fma.rn.f64 	%fd616, %fd79, %fd23, %fd615;
	ld.global.nc.f64 	%fd80, [%rd12+312];
	fma.rn.f64 	%fd81, %fd80, %fd24, %fd616;
	mov.f64 	%fd990, 0d0000000000000000;
	@%p8 bra 	$L__BB210_16;
	ld.param.u64 	%rd48, [_Z40massMatrixMultiplyMonolithicGlobalKernelILi8ELi12ELi1EEviPKdS1_S1_S1_Pd_param_1];
	cvta.to.global.u64 	%rd13, %rd48;
	add.s64 	%rd15, %rd13, %rd11;
	ld.global.nc.f64 	%fd990, [%rd15+32];
$L__BB210_16:
	ld.param.u64 	%rd57, [_Z40massMatrixMultiplyMonolithicGlobalKernelILi8ELi12ELi1EEviPKdS1_S1_S1_Pd_param_2];
	ld.param.u32 	%r124, [_Z40massMatrixMultiplyMonolithicGlobalKernelILi8ELi12ELi1EEviPKdS1_S1_S1_Pd_param_0];
	mov.u32 	%r31, %tid.y;
	add.s32 	%r32, %r14, %r31;
	setp.ge.s32 	%p9, %r32, %r124;
	mul.f64 	%fd1001, %fd81, %fd990;
	cvta.to.global.u64 	%rd16, %rd57;
	ld.global.nc.f64 	%fd85, [%rd16+320];
	fma.rn.f64 	%fd618, %fd85, %fd17, 0d0000000000000000;
	ld.global.nc.f64 	%fd86, [%rd16+328];
	fma.rn.f64 	%fd619, %fd86, %fd18, %fd618;
	ld.global.nc.f64 	%fd87, [%rd16+336];
	fma.rn.f64 	%fd620, %fd87, %fd19, %fd619;
	ld.global.nc.f64 	%fd88, [%rd16+344];
	fma.rn.f64 	%fd621, %fd88, %fd20, %fd620;
	ld.global.nc.f64 	%fd89, [%rd16+352];
	fma.rn.f64 	%fd622, %fd89, %fd21, %fd621;
	ld.global.nc.f64 	%fd90, [%rd16+360];
	fma.rn.f64 	%fd623, %fd90, %fd22, %fd622;
	ld.global.nc.f64 	%fd91, [%rd16+368];
	fma.rn.f64 	%fd624, %fd91, %fd23, %fd623;
	ld.global.nc.f64 	%fd92, [%rd16+376];
	fma.rn.f64 	%fd93, %fd92, %fd24, %fd624;
	mov.f64 	%fd991, 0d0000000000000000;
	@%p9 bra 	$L__BB210_18;
	ld.param.u64 	%rd49, [_Z40massMatrixMultiplyMonolithicGlobalKernelILi8ELi12ELi1EEviPKdS1_S1_S1_Pd_param_1];
	cvta.to.global.u64 	%rd17, %rd49;
	mov.u32 	%r33, %tid.x;
	mov.u32 	%r34, %ctaid.x;
	mov.u32 	%r35, %tid.y;
	add.s32 	%r36, %r34, %r35;
	mul.lo.s32 	%r37, %r36, 1728;
	mad.lo.s32 	%r38, %r33, 12, %r37;
	mul.wide.s32 	%rd18, %r38, 8;
	add.s64 	%rd19, %rd17, %rd18;
	ld.global.nc.f64 	%fd991, [%rd19+40];
$L__BB210_18:
	ld.param.u64 	%rd58, [_Z40massMatrixMultiplyMonolithicGlobalKernelILi8ELi12ELi1EEviPKdS1_S1_S1_Pd_param_2];
	ld.param.u32 	%r125, [_Z40massMatrixMultiplyMonolithicGlobalKernelILi8ELi12ELi1EEviPKdS1_S1_S1_Pd_param_0];
	mov.u32 	%r39, %ctaid.x;
	mov.u32 	%r40, %tid.y;
	add.s32 	%r41, %r39, %r40;
	setp.ge.s32 	%p10, %r41, %r125;
	mul.f64 	%fd1000, %fd93, %fd991;
	cvta.to.global.u64 	%rd20, %rd58;
	ld.global.nc.f64 	%fd97, [%rd20+384];
	fma.rn.f64 	%fd626, %fd97, %fd17, 0d0000000000000000;
	ld.global.nc.f64 	%fd98, [%rd20+392];
	fma.rn.f64 	%fd627, %fd98, %fd18, %fd626;
	ld.global.nc.f64 	%fd99, [%rd20+400];
	fma.rn.f64 	%fd628, %fd99, %fd19, %fd627;
	ld.global.nc.f64 	%fd100, [%rd20+408];
	fma.rn.f64 	%fd629, %fd100, %fd20, %fd628;
	ld.global.nc.f64 	%fd101, [%rd20+416];
	fma.rn.f64 	%fd630, %fd101, %fd21, %fd629;
	ld.global.nc.f64 	%fd102, [%rd20+424];
	fma.rn.f64 	%fd631, %fd102, %fd22, %fd630;
	ld.global.nc.f64 	%fd103, [%rd20+432];
	fma.rn.f64 	%fd632, %fd103, %fd23, %fd631;
	ld.global.nc.f64 	%fd104, [%rd20+440];
	fma.rn.f64 	%fd105, %fd104, %fd24, %fd632;
	mov.f64 	%fd992, 0d0000000000000000;
	@%p10 bra 	$L__BB210_20;
	ld.param.u64 	%rd50, [_Z40massMatrixMultiplyMonolithicGlobalKernelILi8ELi12ELi1EEviPKdS1_S1_S1_Pd_param_1];
	cvta.to.global.u64 	%rd21, %rd50;
	mov.u32 	%r42, %tid.x;
	mov.u32 	%r43, %ctaid.x;
	mov.u32 	%r44, %tid.y;
	add.s32 	%r45, %r43, %r44;
	mul.lo.s32 	%r46, %r45, 1728;
	mad.lo.s32 	%r47, %r42, 12, %r46;
	mul.wide.s32 	%rd22, %r47, 8;
	add.s64 	%rd23, %rd21, %rd22;
	ld.global.nc.f64 	%fd992, [%rd23+48];
$L__BB210_20:
	ld.param.u64 	%rd59, [_Z40massMatrixMultiplyMonolithicGlobalKernelILi8ELi12ELi1EEviPKdS1_S1_S1_Pd_param_2];
	ld.param.u32 	%r126, [_Z40massMatrixMultiplyMonolithicGlobalKernelILi8ELi12ELi1EEviPKdS1_S1_S1_Pd_param_0];
	mov.u32 	%r48, %ctaid.x;
	mov.u32 	%r49, %tid.y;
	add.s32 	%r50, %r48, %r49;
	setp.ge.s32 	%p11, %r50, %r126;
	mul.f64 	%fd999, %fd105, %fd992;
	cvta.to.global.u64 	%rd24, %rd59;
	ld.global.nc.f64 	%fd109, [%rd24+448];
	fma.rn.f64 	%fd634, %fd109, %fd17, 0d0000000000000000;
	ld.global.nc.f64 	%fd110, [%rd24+456];
	fma.rn.f64 	%fd635, %fd110, %fd18, %fd634;
	ld.global.nc.f64 	%fd111, [%rd24+464];
	fma.rn.f64 	%fd636, %fd111, %fd19, %fd635;
	ld.global.nc.f64 	%fd112, [%rd24+472];
	fma.rn.f64 	%fd637, %fd112, %fd20, %fd636;
	ld.global.nc.f64 	%fd113, [%rd24+480];
	fma.rn.f64 	%fd638, %fd113, %fd21, %fd637;
	ld.global.nc.f64 	%fd114, [%rd24+488];
	fma.rn.f64 	%fd639, %fd114, %fd22, %fd638;
	ld.global.nc.f64 	%fd115, [%rd24+496];
	fma.rn.f64 	%fd640, %fd115, %fd23, %fd639;
	ld.global.nc.f64 	%fd116, [%rd24+504];
	fma.rn.f64 	%fd117, %fd116, %fd24, %fd640;
	mov.f64 	%fd993, 0d0000000000000000;
	@%p11 bra 	$L__BB210_22;
	ld.param.u64 	%rd51, [_Z40massMatrixMultiplyMonolithicGlobalKernelILi8ELi12ELi1EEviPKdS1_S1_S1_Pd_param_1];
	cvta.to.global.u64 	%rd25, %rd51;
	mov.u32 	%r51, %tid.x;
	mov.u32 	%r52, %ctaid.x;
	mov.u32 	%r53, %tid.y;
	add.s32 	%r54, %r52, %r53;
	mul.lo.s32 	%r55, %r54, 1728;
	mad.lo.s32 	%r56, %r51, 12, %r55;
	mul.wide.s32 	%rd26, %r56, 8;
	add.s64 	%rd27, %rd25, %rd26;
	ld.global.nc.f64 	%fd993, [%rd27+56];
$L__BB210_22:
	ld.param.u64 	%rd60, [_Z40massMatrixMultiplyMonolithicGlobalKernelILi8ELi12ELi1EEviPKdS1_S1_S1_Pd_param_2];
	ld.param.u32 	%r127, [_Z40massMatrixMultiplyMonolithicGlobalKernelILi8ELi12ELi1EEviPKdS1_S1_S1_Pd_param_0];
	mov.u32 	%r57, %ctaid.x;
	mov.u32 	%r58, %tid.y;
	add.s32 	%r59, %r57, %r58;
	setp.ge.s32 	%p12, %r59, %r127;
	mul.f64 	%fd998, %fd117, %fd993;
	cvta.to.global.u64 	%rd28, %rd60;
	ld.global.nc.f64 	%fd121, [%rd28+512];
	fma.rn.f64 	%fd642, %fd121, %fd17, 0d0000000000000000;
	ld.global.nc.f64 	%fd122, [%rd28+520];
	fma.rn.f64 	%fd643, %fd122, %fd18, %fd642;
	ld.global.nc.f64 	%fd123, [%rd28+528];
	fma.rn.f64 	%fd644, %fd123, %fd19, %fd643;
	ld.global.nc.f64 	%fd124, [%rd28+536];
	fma.rn.f64 	%fd645, %fd124, %fd20, %fd644;
	ld.global.nc.f64 	%fd125, [%rd28+544];
	fma.rn.f64 	%fd646, %fd125, %fd21, %fd645;
	ld.global.nc.f64 	%fd126, [%rd28+552];
	fma.rn.f64 	%fd647, %fd126, %fd22, %fd646;
	ld.global.nc.f64 	%fd127, [%rd28+560];
	fma.rn.f64 	%fd648, %fd127, %fd23, %fd647;
	ld.global.nc.f64 	%fd128, [%rd28+568];
	fma.rn.f64 	%fd129, %fd128, %fd24, %fd648;
	mov.f64 	%fd994, 0d0000000000000000;
	@%p12 bra 	$L__BB210_24;
	ld.param.u64 	%rd52, [_Z40massMatrixMultiplyMonolithicGlobalKernelILi8ELi12ELi1EEviPKdS1_S1_S1_Pd_param_1];
	cvta.to.global.u64 	%rd29, %rd52;
	mov.u32 	%r60, %tid.x;
	mov.u32 	%r61, %ctaid.x;
	mov.u32 	%r62, %tid.y;
	add.s32 	%r63, %r61, %r62;
	mul.lo.s32 	%r64, %r63, 1728;
	mad.lo.s32 	%r65, %r60, 12, %r64;
	mul.wide.s32 	%rd30, %r65, 8;
	add.s64 	%rd31, %rd29, %rd30;
	ld.global.nc.f64 	%fd994, [%rd31+64];
$L__BB210_24:
	ld.param.u64 	%rd61, [_Z40massMatrixMultiplyMonolithicGlobalKernelILi8ELi12ELi1EEviPKdS1_S1_S1_Pd_param_2];
	ld.param.u32 	%r128, [_Z40massMatrixMultiplyMonolithicGlobalKernelILi8ELi12ELi1EEviPKdS1_S1_S1_Pd_param_0];
	mov.u32 	%r66, %ctaid.x;
	mov.u32 	%r67, %tid.y;
	add.s32 	%r68, %r66, %r67;
	setp.ge.s32 	%p13, %r68, %r128;
	mul.f64 	%fd132, %fd129, %fd994;
	cvta.to.global.u64 	%rd32, %rd61;
	ld.global.nc.f64 	%fd133, [%rd32+576];
	fma.rn.f64 	%fd650, %fd133, %fd17, 0d0000000000000000;
	ld.global.nc.f64 	%fd134, [%rd32+584];
	fma.rn.f64 	%fd651, %fd134, %fd18, %fd650;
	ld.global.nc.f64 	%fd135, [%rd32+592];
	fma.rn.f64 	%fd652, %fd135, %fd19, %fd651;
	ld.global.nc.f64 	%fd136, [%rd32+600];
	fma.rn.f64 	%fd653, %fd136, %fd20, %fd652;
	ld.global.nc.f64 	%fd137, [%rd32+608];
	fma.rn.f64 	%fd654, %fd137, %fd21, %fd653;
	ld.global.nc.f64 	%fd138, [%rd32+616];
	fma.rn.f64 	%fd655, %fd138, %fd22, %fd654;
	ld.global.nc.f64 	%fd139, [%rd32+624];
	fma.rn.f64 	%fd656, %fd139, %fd23, %fd655;
	ld.global.nc.f64 	%fd140, [%rd32+632];
	fma.rn.f64 	%fd141, %fd140, %fd24, %fd656;
	mov.f64 	%fd995, 0d0000000000000000;
	@%p13 bra 	$L__BB210_26;
	ld.param.u64 	%rd53, [_Z40massMatrixMultiplyMonolithicGlobalKernelILi8ELi12ELi1EEviPKdS1_S1_S1_Pd_param_1];
	cvta.to.global.u64 	%rd33, %rd53;
	mov.u32 	%r69, %tid.x;
	mov.u32 	%r70, %ctaid.x;
	mov.u32 	%r71, %tid.y;
	add.s32 	%r72, %r70, %r71;
	mul.lo.s32 	%r73, %r72, 1728;
	mad.lo.s32 	%r74, %r69, 12, %r73;
	mul.wide.s32 	%rd34, %r74, 8;
	add.s64 	%rd35, %rd33, %rd34;
	ld.global.nc.f64 	%fd995, [%rd35+72];
$L__BB210_26:
	ld.param.u64 	%rd62, [_Z40massMatrixMultiplyMonolithicGlobalKernelILi8ELi12ELi1EEviPKdS1_S1_S1_Pd_param_2];
	ld.param.u32 	%r129, [_Z40massMatrixMultiplyMonolithicGlobalKernelILi8ELi12ELi1EEviPKdS1_S1_S1_Pd_param_0];
	mov.u32 	%r75, %ctaid.x;
	mov.u32 	%r76, %tid.y;
	add.s32 	%r77, %r75, %r76;
	setp.ge.s32 	%p14, %r77, %r129;
	mul.f64 	%fd144, %fd141, %fd995;
	cvta.to.global.u64 	%rd36, %rd62;
	ld.global.nc.f64 	%fd145, [%rd36+640];
	fma.rn.f64 	%fd658, %fd145, %fd17, 0d0000000000000000;
	ld.global.nc.f64 	%fd146, [%rd36+648];
	fma.rn.f64 	%fd659, %fd146, %fd18, %fd658;
	ld.global.nc.f64 	%fd147, [%rd36+656];
	fma.rn.f64 	%fd660, %fd147, %fd19, %fd659;
	ld.global.nc.f64 	%fd148, [%rd36+664];
	fma.rn.f64 	%fd661, %fd148, %fd20, %fd660;
	ld.global.nc.f64 	%fd149, [%rd36+672];
	fma.rn.f64 	%fd662, %fd149, %fd21, %fd661;
	ld.global.nc.f64 	%fd150, [%rd36+680];
	fma.rn.f64 	%fd663, %fd150, %fd22, %fd662;
	ld.global.nc.f64 	%fd151, [%rd36+688];
	fma.rn.f64 	%fd664, %fd151, %fd23, %fd663;
	ld.global.nc.f64 	%fd152, [%rd36+696];
	fma.rn.f64 	%fd153, %fd152, %fd24, %fd664;
	mov.f64 	%fd996, 0d0000000000000000;
	@%p14 bra 	$L__BB210_28;
	ld.param.u64 	%rd54, [_Z40massMatrixMultiplyMonolithicGlobalKernelILi8ELi12ELi1EEviPKdS1_S1_S1_Pd_param_1];
	cvta.to.global.u64 	%rd37, %rd54;
	mov.u32 	%r78, %tid.x;
	mov.u32 	%r79, %ctaid.x;
	mov.u32 	%r80, %tid.y;
	add.s32 	%r81, %r79, %r80;
	mul.lo.s32 	%r82, %r81, 1728;
	mad.lo.s32 	%r83, %r78, 12, %r82;
	mul.wide.s32 	%rd38, %r83, 8;
	add.s64 	%rd39, %rd37, %rd38;
	ld.global.nc.f64 	%fd996, [%rd39+80];
$L__BB210_28:
	ld.param.u64 	%rd63, [_Z40massMatrixMultiplyMonolithicGlobalKernelILi8ELi12ELi1EEviPKdS1_S1_S1_Pd_param_2];
	ld.param.u32 	%r130, [_Z40massMatrixMultiplyMonolithicGlobalKernelILi8ELi12ELi1EEviPKdS1_S1_S1_Pd_param_0];
	mov.u32 	%r84, %ctaid.x;
	mov.u32 	%r85, %tid.y;
	add.s32 	%r86, %r84, %r85;
	setp.ge.s32 	%p15, %r86, %r130;
	mul.f64 	%fd156, %fd153, %fd996;
	cvta.to.global.u64 	%rd40, %rd63;
	ld.global.nc.f64 	%fd157, [%rd40+704];
	fma.rn.f64 	%fd666, %fd157, %fd17, 0d0000000000000000;
	ld.global.nc.f64 	%fd158, [%rd40+712];
	fma.rn.f64 	%fd667, %fd158, %fd18, %fd666;
	ld.global.nc.f64 	%fd159, [%rd40+720];
	fma.rn.f64 	%fd668, %fd159, %fd19, %fd667;
	ld.global.nc.f64 	%fd160, [%rd40+728];
	fma.rn.f64 	%fd669, %fd160, %fd20, %fd668;
	ld.global.nc.f64 	%fd161, [%rd40+736];
	fma.rn.f64 	%fd670, %fd161, %fd21, %fd669;
	ld.global.nc.f64 	%fd162, [%rd40+744];
	fma.rn.f64 	%fd671, %fd162, %fd22, %fd670;
	ld.global.nc.f64 	%fd163, [%rd40+752];
	fma.rn.f64 	%fd672, %fd163, %fd23, %fd671;
	ld.global.nc.f64 	%fd164, [%rd40+760];
	fma.rn.f64 	%fd165, %fd164, %fd24, %fd672;
	mov.f64 	%fd997, 0d0000000000000000;
	@%p15 bra 	$L__BB210_30;
	ld.param.u64 	%rd55, [_Z40massMatrixMultiplyMonolithicGlobalKernelILi8ELi12ELi1EEviPKdS1_S1_S1_Pd_param_1];
	cvta.to.global.u64 	%rd41, %rd55;
	mov.u32 	%r87, %tid.x;
	mov.u32 	%r88, %ctaid.x;
	mov.u32 	%r89, %tid.y;
	add.s32 	%r90, %r88, %r89;
	mul.lo.s32 	%r91, %r90, 1728;
	mad.lo.s32 	%r92, %r87, 12, %r91;
	mul.wide.s32 	%rd42, %r92, 8;
	add.s64 	%rd43, %rd41, %rd42;
	ld.global.nc.f64 	%fd997, [%rd43+88];
$L__BB210_30:
	mov.u32 	%r93, %tid.x;
	setp.gt.u32 	%p16, %r93, 95;
	mul.f64 	%fd673, %fd165, %fd997;
	fma.rn.f64 	%fd674, %fd25, %fd1005, 0d0000000000000000;
	fma.rn.f64 	%fd675, %fd37, %fd1004, %fd674;
	fma.rn.f64 	%fd676, %fd49, %fd1003, %fd675;
	fma.rn.f64 	%fd677, %fd61, %fd1002, %fd676;
	fma.rn.f64 	%fd678, %fd73, %fd1001, %fd677;
	fma.rn.f64 	%fd679, %fd85, %fd1000, %fd678;
	fma.rn.f64 	%fd680, %fd97, %fd999, %fd679;
	fma.rn.f64 	%fd681, %fd109, %fd998, %fd680;
	fma.rn.f64 	%fd682, %fd121, %fd132, %fd681;
	fma.rn.f64 	%fd683, %fd133, %fd144, %fd682;
	fma.rn.f64 	%fd684, %fd145, %fd156, %fd683;
	fma.rn.f64 	%fd685, %fd157, %fd673, %fd684;
	st.shared.f64 	[%r10], %fd685;
	fma.rn.f64 	%fd686, %fd26, %fd1005, 0d0000000000000000;
	fma.rn.f64 	%fd687, %fd38, %fd1004, %fd686;
	fma.rn.f64 	%fd688, %fd50, %fd1003, %fd687;
	fma.rn.f64 	%fd689, %fd62, %fd1002, %fd688;
	fma.rn.f64 	%fd690, %fd74, %fd1001, %fd689;
	fma.rn.f64 	%fd691, %fd86, %fd1000, %fd690;
	fma.rn.f64 	%fd692, %fd98, %fd999, %fd691;
	fma.rn.f64 	%fd693, %fd110, %fd998, %fd692;
	fma.rn.f64 	%fd694, %fd122, %fd132, %fd693;
	fma.rn.f64 	%fd695, %fd134, %fd144, %fd694;
	fma.rn.f64 	%fd696, %fd146, %fd156, %fd695;
	fma.rn.f64 	%fd697, %fd158, %fd673, %fd696;
	st.shared.f64 	[%r10+8], %fd697;
	fma.rn.f64 	%fd698, %fd27, %fd1005, 0d0000000000000000;
	fma.rn.f64 	%fd699, %fd39, %fd1004, %fd698;
	fma.rn.f64 	%fd700, %fd51, %fd1003, %fd699;
	fma.rn.f64 	%fd701, %fd63, %fd1002, %fd700;
	fma.rn.f64 	%fd702, %fd75, %fd1001, %fd701;
	fma.rn.f64 	%fd703, %fd87, %fd1000, %fd702;
	fma.rn.f64 	%fd704, %fd99, %fd999, %fd703;
	fma.rn.f64 	%fd705, %fd111, %fd998, %fd704;
	fma.rn.f64 	%fd706, %fd123, %fd132, %fd705;
	fma.rn.f64 	%fd707, %fd135, %fd144, %fd706;
	fma.rn.f64 	%fd708, %fd147, %fd156, %fd707;
	fma.rn.f64 	%fd709, %fd159, %fd673, %fd708;
	st.shared.f64 	[%r10+16], %fd709;
	fma.rn.f64 	%fd710, %fd28, %fd1005, 0d0000000000000000;
	fma.rn.f64 	%fd711, %fd40, %fd1004, %fd710;
	fma.rn.f64 	%fd712, %fd52, %fd1003, %fd711;
	fma.rn.f64 	%fd713, %fd64, %fd1002, %fd712;
	fma.rn.f64 	%fd714, %fd76, %fd1001, %fd713;
	fma.rn.f64 	%fd715, %fd88, %fd1000, %fd714;
	fma.rn.f64 	%fd716, %fd100, %fd999, %fd715;
	fma.rn.f64 	%fd717, %fd112, %fd998, %fd716;
	fma.rn.f64 	%fd718, %fd124, %fd132, %fd717;
	fma.rn.f64 	%fd719, %fd136, %fd144, %fd718;
	fma.rn.f64 	%fd720, %fd148, %fd156, %fd719;
	fma.rn.f64 	%fd721, %fd160, %fd673, %fd720;
	st.shared.f64 	[%r10+24], %fd721;
	fma.rn.f64 	%fd722, %fd29, %fd1005, 0d0000000000000000;
	fma.rn.f64 	%fd723, %fd41, %fd1004, %fd722;
	fma.rn.f64 	%fd724, %fd53, %fd1003, %fd723;
	fma.rn.f64 	%fd725, %fd65, %fd1002, %fd724;
	fma.rn.f64 	%fd726, %fd77, %fd1001, %fd725;
	fma.rn.f64 	%fd727, %fd89, %fd1000, %fd726;
	fma.rn.f64 	%fd728, %fd101, %fd999, %fd727;
	fma.rn.f64 	%fd729, %fd113, %fd998, %fd728;
	fma.rn.f64 	%fd730, %fd125, %fd132, %fd729;
	fma.rn.f64 	%fd731, %fd137, %fd144, %fd730;
	fma.rn.f64 	%fd732, %fd149, %fd156, %fd731;
	fma.rn.f64 	%fd733, %fd161, %fd673, %fd732;
	st.shared.f64 	[%r10+32], %fd733;
	fma.rn.f64 	%fd734, %fd30, %fd1005, 0d0000000000000000;
	fma.rn.f64 	%fd735, %fd42, %fd1004, %fd734;
	fma.rn.f64 	%fd736, %fd54, %fd1003, %fd735;
	fma.rn.f64 	%fd737, %fd66, %fd1002, %fd736;
	fma.rn.f64 	%fd738, %fd78, %fd1001, %fd737;
	fma.rn.f64 	%fd739, %fd90, %fd1000, %fd738;
	fma.rn.f64 	%fd740, %fd102, %fd999, %fd739;
	fma.rn.f64 	%fd741, %fd114, %fd998, %fd740;
	fma.rn.f64 	%fd742, %fd126, %fd132, %fd741;
	fma.rn.f64 	%fd743, %fd138, %fd144, %fd742;
	fma.rn.f64 	%fd744, %fd150, %fd156, %fd743;
	fma.rn.f64 	%fd745, %fd162, %fd673, %fd744;
	st.shared.f64 	[%r10+40], %fd745;
	fma.rn.f64 	%fd746, %fd31, %fd1005, 0d0000000000000000;
	fma.rn.f64 	%fd747, %fd43, %fd1004, %fd746;
	fma.rn.f64 	%fd748, %fd55, %fd1003, %fd747;
	fma.rn.f64 	%fd749, %fd67, %fd1002, %fd748;
	fma.rn.f64 	%fd750, %fd79, %fd1001, %fd749;
	fma.rn.f64 	%fd751, %fd91, %fd1000, %fd750;
	fma.rn.f64 	%fd752, %fd103, %fd999, %fd751;
	fma.rn.f64 	%fd753, %fd115, %fd998, %fd752;
	fma.rn.f64 	%fd754, %fd127, %fd132, %fd753;
	fma.rn.f64 	%fd755, %fd139, %fd144, %fd754;
	fma.rn.f64 	%fd756, %fd151, %fd156, %fd755;
	fma.rn.f64 	%fd757, %fd163, %fd673, %fd756;
	st.shared.f64 	[%r10+48], %fd757;
	fma.rn.f64 	%fd758, %fd32, %fd1005, 0d0000000000000000;
	fma.rn.f64 	%fd759, %fd44, %fd1004, %fd758;
	fma.rn.f64 	%fd760, %fd56, %fd1003, %fd759;
	fma.rn.f64 	%fd761, %fd68, %fd1002, %fd760;
	fma.rn.f64 	%fd762, %fd80, %fd1001, %fd761;
	fma.rn.f64 	%fd763, %fd92, %fd1000, %fd762;
	fma.rn.f64 	%fd764, %fd104, %fd999, %fd763;
	fma.rn.f64 	%fd765, %fd116, %fd998, %fd764;
	fma.rn.f64 	%fd766, %fd128, %fd132, %fd765;
	fma.rn.f64 	%fd767, %fd140, %fd144, %fd766;
	fma.rn.f64 	%fd768, %fd152, %fd156, %fd767;
	fma.rn.f64 	%fd769, %fd164, %fd673, %fd768;
	st.shared.f64 	[%r10+56], %fd769;
	bar.sync 	0;
	@%p16 bra 	$L__BB210_32;
	mov.u32 	%r94, %tid.y;
	mov.u32 	%r95, _ZZ40massMatrixMultiplyMonolithicGlobalKernelILi8ELi12ELi1EEviPKdS1_S1_S1_PdE6s_tmp1;
	mad.lo.s32 	%r96, %r94, 13824, %r95;
	mov.u32 	%r97, %tid.x;
	shr.u32 	%r98, %r97, 3;
	mad.lo.s32 	%r99, %r98, 96, %r96;
	mad.lo.s32 	%r100, %r98, 1056, %r99;
	shl.b32 	%r101, %r97, 3;
	and.b32  	%r102, %r101, 56;
	add.s32 	%r103, %r100, %r102;
	ld.shared.f64 	%fd770, [%r103];
	ld.shared.f64 	%fd771, [%r103+96];
	ld.shared.f64 	%fd772, [%r103+192];
	ld.shared.f64 	%fd773, [%r103+288];
	ld.shared.f64 	%fd774, [%r103+384];
	ld.shared.f64 	%fd775, [%r103+480];
	ld.shared.f64 	%fd776, [%r103+576];
	ld.shared.f64 	%fd777, [%r103+672];
	ld.shared.f64 	%fd778, [%r103+768];
	ld.shared.f64 	%fd779, [%r103+864];
	ld.shared.f64 	%fd780, [%r103+960];
	ld.shared.f64 	%fd781, [%r103+1056];
	fma.rn.f64 	%fd782, %fd25, %fd770, 0d0000000000000000;
	fma.rn.f64 	%fd783, %fd37, %fd771, %fd782;
	fma.rn.f64 	%fd784, %fd49, %fd772, %fd783;
	fma.rn.f64 	%fd785, %fd61, %fd773, %fd784;
	fma.rn.f64 	%fd786, %fd73, %fd774, %fd785;
	fma.rn.f64 	%fd787, %fd85, %fd775, %fd786;
	fma.rn.f64 	%fd788, %fd97, %fd776, %fd787;
	fma.rn.f64 	%fd789, %fd109, %fd777, %fd788;
	fma.rn.f64 	%fd790, %fd121, %fd778, %fd789;
	fma.rn.f64 	%fd791, %fd133, %fd779, %fd790;
	fma.rn.f64 	%fd792, %fd145, %fd780, %fd791;
	fma.rn.f64 	%fd793, %fd157, %fd781, %fd792;
	st.shared.f64 	[%r103], %fd793;
	fma.rn.f64 	%fd794, %fd26, %fd770, 0d0000000000000000;
	fma.rn.f64 	%fd795, %fd38, %fd771, %fd794;
	fma.rn.f64 	%fd796, %fd50, %fd772, %fd795;
	fma.rn.f64 	%fd797, %fd62, %fd773, %fd796;
	fma.rn.f64 	%fd798, %fd74, %fd774, %fd797;
	fma.rn.f64 	%fd799, %fd86, %fd775, %fd798;
	fma.rn.f64 	%fd800, %fd98, %fd776, %fd799;
	fma.rn.f64 	%fd801, %fd110, %fd777, %fd800;
	fma.rn.f64 	%fd802, %fd122, %fd778, %fd801;
	fma.rn.f64 	%fd803, %fd134, %fd779, %fd802;
	fma.rn.f64 	%fd804, %fd146, %fd780, %fd803;
	fma.rn.f64 	%fd805, %fd158, %fd781, %fd804;
	st.shared.f64 	[%r103+96], %fd805;
	fma.rn.f64 	%fd806, %fd27, %fd770, 0d0000000000000000;
	fma.rn.f64 	%fd807, %fd39, %fd771, %fd806;
	fma.rn.f64 	%fd808, %fd51, %fd772, %fd807;
	fma.rn.f64 	%fd809, %fd63, %fd773, %fd808;
	fma.rn.f64 	%fd810, %fd75, %fd774, %fd809;
	fma.rn.f64 	%fd811, %fd87, %fd775, %fd810;
	fma.rn.f64 	%fd812, %fd99, %fd776, %fd811;
	fma.rn.f64 	%fd813, %fd111, %fd777, %fd812;
	fma.rn.f64 	%fd814, %fd123, %fd778, %fd813;
	fma.rn.f64 	%fd815, %fd135, %fd779, %fd814;
	fma.rn.f64 	%fd816, %fd147, %fd780, %fd815;
	fma.rn.f64 	%fd817, %fd159, %fd781, %fd816;
	st.shared.f64 	[%r103+192], %fd817;
	fma.rn.f64 	%fd818, %fd28, %fd770, 0d0000000000000000;
	fma.rn.f64 	%fd819, %fd40, %fd771, %fd818;
	fma.rn.f64 	%fd820, %fd52, %fd772, %fd819;
	fma.rn.f64 	%fd821, %fd64, %fd773, %fd820;
	fma.rn.f64 	%fd822, %fd76, %fd774, %fd821;
	fma.rn.f64 	%fd823, %fd88, %fd775, %fd822;
	fma.rn.f64 	%fd824, %fd100, %fd776, %fd823;
	fma.rn.f64 	%fd825, %fd112, %fd777, %fd824;
	fma.rn.f64 	%fd826, %fd124, %fd778, %fd825;
	fma.rn.f64 	%fd827, %fd136, %fd779, %fd826;
	fma.rn.f64 	%fd828, %fd148, %fd780, %fd827;
	fma.rn.f64 	%fd829, %fd160, %fd781, %fd828;
	st.shared.f64 	[%r103+288], %fd829;
	fma.rn.f64 	%fd830, %fd29, %fd770, 0d0000000000000000;
	fma.rn.f64 	%fd831, %fd41, %fd771, %fd830;
	fma.rn.f64 	%fd832, %fd53, %fd772, %fd831;
	fma.rn.f64 	%fd833, %fd65, %fd773, %fd832;
	fma.rn.f64 	%fd834, %fd77, %fd774, %fd833;
	fma.rn.f64 	%fd835, %fd89, %fd775, %fd834;
	fma.rn.f64 	%fd836, %fd101, %fd776, %fd835;
	fma.rn.f64 	%fd837, %fd113, %fd777, %fd836;
	fma.rn.f64 	%fd838, %fd125, %fd778, %fd837;
	fma.rn.f64 	%fd839, %fd137, %fd779, %fd838;
	fma.rn.f64 	%fd840, %fd149, %fd780, %fd839;
	fma.rn.f64 	%fd841, %fd161, %fd781, %fd840;
	st.shared.f64 	[%r103+384], %fd841;
	fma.rn.f64 	%fd842, %fd30, %fd770, 0d0000000000000000;
	fma.rn.f64 	%fd843, %fd42, %fd771, %fd842;
	fma.rn.f64 	%fd844, %fd54, %fd772, %fd843;
	fma.rn.f64 	%fd845, %fd66, %fd773, %fd844;
	fma.rn.f64 	%fd846, %fd78, %fd774, %fd845;
	fma.rn.f64 	%fd847, %fd90, %fd775, %fd846;
	fma.rn.f64 	%fd848, %fd102, %fd776, %fd847;
	fma.rn.f64 	%fd849, %fd114, %fd777, %fd848;
	fma.rn.f64 	%fd850, %fd126, %fd778, %fd849;
	fma.rn.f64 	%fd851, %fd138, %fd779, %fd850;
	fma.rn.f64 	%fd852, %fd150, %fd780, %fd851;
	fma.rn.f64 	%fd853, %fd162, %fd781, %fd852;
	st.shared.f64 	[%r103+480], %fd853;
	fma.rn.f64 	%fd854, %fd31, %fd770, 0d0000000000000000;
	fma.rn.f64 	%fd855, %fd43, %fd771, %fd854;
	fma.rn.f64 	%fd856, %fd55, %fd772, %fd855;
	fma.rn.f64 	%fd857, %fd67, %fd773, %fd856;
	fma.rn.f64 	%fd858, %fd79, %fd774, %fd857;
	fma.rn.f64 	%fd859, %fd91, %fd775, %fd858;
	fma.rn.f64 	%fd860, %fd103, %fd776, %fd859;
	fma.rn.f64 	%fd861, %fd115, %fd777, %fd860;
	fma.rn.f64 	%fd862, %fd127, %fd778, %fd861;
	fma.rn.f64 	%fd863, %fd139, %fd779, %fd862;
	fma.rn.f64 	%fd864, %fd151, %fd780, %fd863;
	fma.rn.f64 	%fd865, %fd163, %fd781, %fd864;
	st.shared.f64 	[%r103+576], %fd865;
	fma.rn.f64 	%fd866, %fd32, %fd770, 0d0000000000000000;
	fma.rn.f64 	%fd867, %fd44, %fd771, %fd866;
	fma.rn.f64 	%fd868, %fd56, %fd772, %fd867;
	fma.rn.f64 	%fd869, %fd68, %fd773, %fd868;
	fma.rn.f64 	%fd870, %fd80, %fd774, %fd869;
	fma.rn.f64 	%fd871, %fd92, %fd775, %fd870;
	fma.rn.f64 	%fd872, %fd104, %fd776, %fd871;
	fma.rn.f64 	%fd873, %fd116, %fd777, %fd872;
	fma.rn.f64 	%fd874, %fd128, %fd778, %fd873;
	fma.rn.f64 	%fd875, %fd140, %fd779, %fd874;
	fma.rn.f64 	%fd876, %fd152, %fd780, %fd875;
	fma.rn.f64 	%fd877, %fd164, %fd781, %fd876;
	st.shared.f64 	[%r103+672], %fd877;
$L__BB210_32:
	mov.u32 	%r104, %tid.x;
	setp.gt.u32 	%p17, %r104, 63;
	bar.sync 	0;
	@%p17 bra 	$L__BB210_34;
	mov.u32 	%r105, %tid.y;
	mov.u32 	%r106, _ZZ40massMatrixMultiplyMonolithicGlobalKernelILi8ELi12ELi1EEviPKdS1_S1_S1_PdE6s_tmp1;
	mad.lo.s32 	%r107, %r105, 13824, %r106;
	mov.u32 	%r108, %tid.x;
	shr.u32 	%r109, %r108, 3;
	mad.lo.s32 	%r110, %r109, 96, %r107;
	shl.b32 	%r111, %r108, 3;
	and.b32  	%r112, %r111, 56;
	add.s32 	%r113, %r110, %r112;
	ld.shared.f64 	%fd878, [%r113];
	ld.shared.f64 	%fd879, [%r113+1152];
	ld.shared.f64 	%fd880, [%r113+2304];
	ld.shared.f64 	%fd881, [%r113+3456];
	ld.shared.f64 	%fd882, [%r113+4608];
	ld.shared.f64 	%fd883, [%r113+5760];
	ld.shared.f64 	%fd884, [%r113+6912];
	ld.shared.f64 	%fd885, [%r113+8064];
	ld.shared.f64 	%fd886, [%r113+9216];
	ld.shared.f64 	%fd887, [%r113+10368];
	ld.shared.f64 	%fd888, [%r113+11520];
	ld.shared.f64 	%fd889, [%r113+12672];
	fma.rn.f64 	%fd890, %fd25, %fd878, 0d0000000000000000;
	fma.rn.f64 	%fd891, %fd37, %fd879, %fd890;
	fma.rn.f64 	%fd892, %fd49, %fd880, %fd891;
	fma.rn.f64 	%fd893, %fd61, %fd881, %fd892;
	fma.rn.f64 	%fd894, %fd73, %fd882, %fd893;
	fma.rn.f64 	%fd895, %fd85, %fd883, %fd894;
	fma.rn.f64 	%fd896, %fd97, %fd884, %fd895;
	fma.rn.f64 	%fd897, %fd109, %fd885, %fd896;
	fma.rn.f64 	%fd898, %fd121, %fd886, %fd897;
	fma.rn.f64 	%fd899, %fd133, %fd887, %fd898;
	fma.rn.f64 	%fd900, %fd145, %fd888, %fd899;
	fma.rn.f64 	%fd1005, %fd157, %fd889, %fd900;
	fma.rn.f64 	%fd901, %fd26, %fd878, 0d0000000000000000;
	fma.rn.f64 	%fd902, %fd38, %fd879, %fd901;
	fma.rn.f64 	%fd903, %fd50, %fd880, %fd902;
	fma.rn.f64 	%fd904, %fd62, %fd881, %fd903;
	fma.rn.f64 	%fd905, %fd74, %fd882, %fd904;
	fma.rn.f64 	%fd906, %fd86, %fd883, %fd905;
	fma.rn.f64 	%fd907, %fd98, %fd884, %fd906;
	fma.rn.f64 	%fd908, %fd110, %fd885, %fd907;
	fma.rn.f64 	%fd909, %fd122, %fd886, %fd908;
	fma.rn.f64 	%fd910, %fd134, %fd887, %fd909;
	fma.rn.f64 	%fd911, %fd146, %fd888, %fd910;
	fma.rn.f64 	%fd1004, %fd158, %fd889, %fd911;
	fma.rn.f64 	%fd912, %fd27, %fd878, 0d0000000000000000;
	fma.rn.f64 	%fd913, %fd39, %fd879, %fd912;
	fma.rn.f64 	%fd914, %fd51, %fd880, %fd913;
	fma.rn.f64 	%fd915, %fd63, %fd881, %fd914;
	fma.rn.f64 	%fd916, %fd75, %fd882, %fd915;
	fma.rn.f64 	%fd917, %fd87, %fd883, %fd916;
	fma.rn.f64 	%fd918, %fd99, %fd884, %fd917;
	fma.rn.f64 	%fd919, %fd111, %fd885, %fd918;
	fma.rn.f64 	%fd920, %fd123, %fd886, %fd919;
	fma.rn.f64 	%fd921, %fd135, %fd887, %fd920;
	fma.rn.f64 	%fd922, %fd147, %fd888, %fd921;
	fma.rn.f64 	%fd1003, %fd159, %fd889, %fd922;
	fma.rn.f64 	%fd923, %fd28, %fd878, 0d0000000000000000;
	fma.rn.f64 	%fd924, %fd40, %fd879, %fd923;
	fma.rn.f64 	%fd925, %fd52, %fd880, %fd924;
	fma.rn.f64 	%fd926, %fd64, %fd881, %fd925;
	fma.rn.f64 	%fd927, %fd76, %fd882, %fd926;
	fma.rn.f64 	%fd928, %fd88, %fd883, %fd927;
	fma.rn.f64 	%fd929, %fd100, %fd884, %fd928;
	fma.rn.f64 	%fd930, %fd112, %fd885, %fd929;
	fma.rn.f64 	%fd931, %fd124, %fd886, %fd930;
	fma.rn.f64 	%fd932, %fd136, %fd887, %fd931;
	fma.rn.f64 	%fd933, %fd148, %fd888, %fd932;
	fma.rn.f64 	%fd1002, %fd160, %fd889, %fd933;
	fma.rn.f64 	%fd934, %fd29, %fd878, 0d0000000000000000;
	fma.rn.f64 	%fd935, %fd41, %fd879, %fd934;
	fma.rn.f64 	%fd936, %fd53, %fd880, %fd935;
	fma.rn.f64 	%fd937, %fd65, %fd881, %fd936;
	fma.rn.f64 	%fd938, %fd77, %fd882, %fd937;
	fma.rn.f64 	%fd939, %fd89, %fd883, %fd938;
	fma.rn.f64 	%fd940, %fd101, %fd884, %fd939;
	fma.rn.f64 	%fd941, %fd113, %fd885, %fd940;
	fma.rn.f64 	%fd942, %fd125, %fd886, %fd941;
	fma.rn.f64 	%fd943, %fd137, %fd887, %fd942;
	fma.rn.f64 	%fd944, %fd149, %fd888, %fd943;
	fma.rn.f64 	%fd1001, %fd161, %fd889, %fd944;
	fma.rn.f64 	%fd945, %fd30, %fd878, 0d0000000000000000;
	fma.rn.f64 	%fd946, %fd42, %fd879, %fd945;
	fma.rn.f64 	%fd947, %fd54, %fd880, %fd946;
	fma.rn.f64 	%fd948, %fd66, %fd881, %fd947;
	fma.rn.f64 	%fd949, %fd78, %fd882, %fd948;
	fma.rn.f64 	%fd950, %fd90, %fd883, %fd949;
	fma.rn.f64 	%fd951, %fd102, %fd884, %fd950;
	fma.rn.f64 	%fd952, %fd114, %fd885, %fd951;
	fma.rn.f64 	%fd953, %fd126, %fd886, %fd952;
	fma.rn.f64 	%fd954, %fd138, %fd887, %fd953;
	fma.rn.f64 	%fd955, %fd150, %fd888, %fd954;
	fma.rn.f64 	%fd1000, %fd162, %fd889, %fd955;
	fma.rn.f64 	%fd956, %fd31, %fd878, 0d0000000000000000;
	fma.rn.f64 	%fd957, %fd43, %fd879, %fd956;
	fma.rn.f64 	%fd958, %fd55, %fd880, %fd957;
	fma.rn.f64 	%fd959, %fd67, %fd881, %fd958;
	fma.rn.f64 	%fd960, %fd79, %fd882, %fd959;
	fma.rn.f64 	%fd961, %fd91, %fd883, %fd960;
	fma.rn.f64 	%fd962, %fd103, %fd884, %fd961;
	fma.rn.f64 	%fd963, %fd115, %fd885, %fd962;
	fma.rn.f64 	%fd964, %fd127, %fd886, %fd963;
	fma.rn.f64 	%fd965, %fd139, %fd887, %fd964;
	fma.rn.f64 	%fd966, %fd151, %fd888, %fd965;
	fma.rn.f64 	%fd999, %fd163, %fd889, %fd966;
	fma.rn.f64 	%fd967, %fd32, %fd878, 0d0000000000000000;
	fma.rn.f64 	%fd968, %fd44, %fd879, %fd967;
	fma.rn.f64 	%fd969, %fd56, %fd880, %fd968;
	fma.rn.f64 	%fd970, %fd68, %fd881, %fd969;
	fma.rn.f64 	%fd971, %fd80, %fd882, %fd970;
	fma.rn.f64 	%fd972, %fd92, %fd883, %fd971;
	fma.rn.f64 	%fd973, %fd104, %fd884, %fd972;
	fma.rn.f64 	%fd974, %fd116, %fd885, %fd973;
	fma.rn.f64 	%fd975, %fd128, %fd886, %fd974;
	fma.rn.f64 	%fd976, %fd140, %fd887, %fd975;
	fma.rn.f64 	%fd977, %fd152, %fd888, %fd976;
	fma.rn.f64 	%fd998, %fd164, %fd889, %fd977;
$L__BB210_34:
	ld.param.u32 	%r131, [_Z40massMatrixMultiplyMonolithicGlobalKernelILi8ELi12ELi1EEviPKdS1_S1_S1_Pd_param_0];
	mov.u32 	%r11, %tid.x;
	setp.gt.u32 	%p18, %r11, 63;
	mov.u32 	%r114, %ctaid.x;
	mov.u32 	%r115, %tid.y;
	add.s32 	%r12, %r114, %r115;
	setp.ge.s32 	%p19, %r12, %r131;
	bar.sync 	0;
	or.pred  	%p20, %p18, %p19;
	@%p20 bra 	$L__BB210_36;
	ld.param.u64 	%rd64, [_Z40massMatrixMultiplyMonolithicGlobalKernelILi8ELi12ELi1EEviPKdS1_S1_S1_Pd_param_5];
	and.b32  	%r116, %r11, 63;
	shl.b32 	%r117, %r12, 9;
	or.b32  	%r118, %r116, %r117;
	cvta.to.global.u64 	%rd44, %rd64;
	mul.wide.s32 	%rd45, %r118, 8;
	add.s64 	%rd46, %rd44, %rd45;
	st.global.f64 	[%rd46], %fd1005;
	st.global.f64 	[%rd46+512], %fd1004;
	st.global.f64 	[%rd46+1024], %fd1003;
	st.global.f64 	[%rd46+1536], %fd1002;
	st.global.f64 	[%rd46+2048], %fd1001;
	st.global.f64 	[%rd46+2560], %fd1000;
	st.global.f64 	[%rd46+3072], %fd999;
	st.global.f64 	[%rd46+3584], %fd998;
$L__BB210_36:
	ret;

}
	// .globl	_Z42massMatrixMultiplyMonolithicConstantKernelILi8ELi12ELi1EEviPKdS1_S1_S1_Pd
.visible .entry _Z42massMatrixMultiplyMonolithicConstantKernelILi8ELi12ELi1EEviPKdS1_S1_S1_Pd(
	.param .u32 _Z42massMatrixMultiplyMonolithicConstantKernelILi8ELi12ELi1EEviPKdS1_S1_S1_Pd_param_0,
	.param .u64 .ptr .align 1 _Z42massMatrixMultiplyMonolithicConstantKernelILi8ELi12ELi1EEviPKdS1_S1_S1_Pd_param_1,
	.param .u64 .ptr .align 1 _Z42massMatrixMultiplyMonolithicConstantKernelILi8ELi12ELi1EEviPKdS1_S1_S1_Pd_param_2,
	.param .u64 .ptr .align 1 _Z42massMatrixMultiplyMonolithicConstantKernelILi8ELi12ELi1EEviPKdS1_S1_S1_Pd_param_3,
	.param .u64 .ptr .align 1 _Z42massMatrixMultiplyMonolithicConstantKernelILi8ELi12ELi1EEviPKdS1_S1_S1_Pd_param_4,
	.param .u64 .ptr .align 1 _Z42massMatrixMultiplyMonolithicConstantKernelILi8ELi12ELi1EEviPKdS1_S1_S1_Pd_param_5
)
{
	.reg .pred 	%p<21>;
	.reg .b16 	%rs<5>;
	.reg .b32 	%r<46>;
	.reg .b64 	%rd<14>;
	.reg .b64 	%fd<1166>;
	// demoted variable
	.shared .align 8 .b8 _ZZ42massMatrixMultiplyMonolithicConstantKernelILi8ELi12ELi1EEviPKdS1_S1_S1_PdE6s_tmp1[13824];
	ld.param.u32 	%r11, [_Z42massMatrixMultiplyMonolithicConstantKernelILi8ELi12ELi1EEviPKdS1_S1_S1_Pd_param_0];
	ld.param.u64 	%rd2, [_Z42massMatrixMultiplyMonolithicConstantKernelILi8ELi12ELi1EEviPKdS1_S1_S1_Pd_param_1];
	ld.param.u64 	%rd3, [_Z42massMatrixMultiplyMonolithicConstantKernelILi8ELi12ELi1EEviPKdS1_S1_S1_Pd_param_4];
	mov.u32 	%r1, %tid.x;
	mov.u32 	%r2, %tid.y;
	mov.u32 	%r12, %ctaid.x;
	add.s32 	%r3, %r12, %r2;
	and.b32  	%r4, %r1, 7;
	setp.ge.s32 	%p1, %r3, %r11;
	@%p1 bra 	$L__BB211_2;
	cvta.to.global.u64 	%rd5, %rd3;
	and.b32  	%r13, %r1, 1016;
	or.b32  	%r14, %r4, %r13;
	shl.b32 	%r15, %r3, 9;
	add.s32 	%r16, %r14, %r15;
	mul.wide.s32 	%rd6, %r16, 8;
	add.s64 	%rd7, %rd5, %rd6;
	ld.global.nc.f64 	%fd1145, [%rd7];
	ld.global.nc.f64 	%fd1144, [%rd7+512];
	ld.global.nc.f64 	%fd1143, [%rd7+1024];
	ld.global.nc.f64 	%fd1142, [%rd7+1536];
	ld.global.nc.f64 	%fd1141, [%rd7+2048];
	ld.global.nc.f64 	%fd1140, [%rd7+2560];
	ld.global.nc.f64 	%fd1139, [%rd7+3072];
	ld.global.nc.f64 	%fd1138, [%rd7+3584];
$L__BB211_2:
	bar.sync 	0;
	setp.gt.u32 	%p2, %r1, 63;
	ld.const.f64 	%fd17, [const_DofToQuad];
	ld.const.f64 	%fd18, [const_DofToQuad+8];
	ld.const.f64 	%fd19, [const_DofToQuad+16];
	ld.const.f64 	%fd20, [const_DofToQuad+24];
	ld.const.f64 	%fd21, [const_DofToQuad+32];
	ld.const.f64 	%fd22, [const_DofToQuad+40];
	ld.const.f64 	%fd23, [const_DofToQuad+48];
	ld.const.f64 	%fd24, [const_DofToQuad+56];
	mov.u32 	%r17, _ZZ42massMatrixMultiplyMonolithicConstantKernelILi8ELi12ELi1EEviPKdS1_S1_S1_PdE6s_tmp1;
	mad.lo.s32 	%r5, %r2, 13824, %r17;
	shr.u32 	%r6, %r1, 3;
	mad.lo.s32 	%r7, %r6, 96, %r5;
	shl.b32 	%r18, %r4, 3;
	add.s32 	%r8, %r7, %r18;
	@%p2 bra 	$L__BB211_4;
	fma.rn.f64 	%fd137, %fd17, %fd1145, 0d0000000000000000;
	fma.rn.f64 	%fd138, %fd18, %fd1144, %fd137;
	fma.rn.f64 	%fd139, %fd19, %fd1143, %fd138;
	fma.rn.f64 	%fd140, %fd20, %fd1142, %fd139;
	fma.rn.f64 	%fd141, %fd21, %fd1141, %fd140;
	fma.rn.f64 	%fd142, %fd22, %fd1140, %fd141;
	fma.rn.f64 	%fd143, %fd23, %fd1139, %fd142;
	fma.rn.f64 	%fd144, %fd24, %fd1138, %fd143;
	st.shared.f64 	[%r8], %fd144;
	ld.const.f64 	%fd145, [const_DofToQuad+64];
	fma.rn.f64 	%fd146, %fd145, %fd1145, 0d0000000000000000;
	ld.const.f64 	%fd147, [const_DofToQuad+72];
	fma.rn.f64 	%fd148, %fd147, %fd1144, %fd146;
	ld.const.f64 	%fd149, [const_DofToQuad+80];
	fma.rn.f64 	%fd150, %fd149, %fd1143, %fd148;
	ld.const.f64 	%fd151, [const_DofToQuad+88];
	fma.rn.f64 	%fd152, %fd151, %fd1142, %fd150;
	ld.const.f64 	%fd153, [const_DofToQuad+96];
	fma.rn.f64 	%fd154, %fd153, %fd1141, %fd152;
	ld.const.f64 	%fd155, [const_DofToQuad+104];
	fma.rn.f64 	%fd156, %fd155, %fd1140, %fd154;
	ld.const.f64 	%fd157, [const_DofToQuad+112];
	fma.rn.f64 	%fd158, %fd157, %fd1139, %fd156;
	ld.const.f64 	%fd159, [const_DofToQuad+120];
	fma.rn.f64 	%fd160, %fd159, %fd1138, %fd158;
	st.shared.f64 	[%r8+1152], %fd160;
	ld.const.f64 	%fd161, [const_DofToQuad+128];
	fma.rn.f64 	%fd162, %fd161, %fd1145, 0d0000000000000000;
	ld.const.f64 	%fd163, [const_DofToQuad+136];
	fma.rn.f64 	%fd164, %fd163, %fd1144, %fd162;
	ld.const.f64 	%fd165, [const_DofToQuad+144];
	fma.rn.f64 	%fd166, %fd165, %fd1143, %fd164;
	ld.const.f64 	%fd167, [const_DofToQuad+152];
	fma.rn.f64 	%fd168, %fd167, %fd1142, %fd166;
	ld.const.f64 	%fd169, [const_DofToQuad+160];
	fma.rn.f64 	%fd170, %fd169, %fd1141, %fd168;
	ld.const.f64 	%fd171, [const_DofToQuad+168];
	fma.rn.f64 	%fd172, %fd171, %fd1140, %fd170;
	ld.const.f64 	%fd173, [const_DofToQuad+176];
	fma.rn.f64 	%fd174, %fd173, %fd1139, %fd172;
	ld.const.f64 	%fd175, [const_DofToQuad+184];
	fma.rn.f64 	%fd176, %fd175, %fd1138, %fd174;
	st.shared.f64 	[%r8+2304], %fd176;
	ld.const.f64 	%fd177, [const_DofToQuad+192];
	fma.rn.f64 	%fd178, %fd177, %fd1145, 0d0000000000000000;
	ld.const.f64 	%fd179, [const_DofToQuad+200];
	fma.rn.f64 	%fd180, %fd179, %fd1144, %fd178;
	ld.const.f64 	%fd181, [const_DofToQuad+208];
	fma.rn.f64 	%fd182, %fd181, %fd1143, %fd180;
	ld.const.f64 	%fd183, [const_DofToQuad+216];
	fma.rn.f64 	%fd184, %fd183, %fd1142, %fd182;
	ld.const.f64 	%fd185, [const_DofToQuad+224];
	fma.rn.f64 	%fd186, %fd185, %fd1141, %fd184;
	ld.const.f64 	%fd187, [const_DofToQuad+232];
	fma.rn.f64 	%fd188, %fd187, %fd1140, %fd186;
	ld.const.f64 	%fd189, [const_DofToQuad+240];
	fma.rn.f64 	%fd190, %fd189, %fd1139, %fd188;
	ld.const.f64 	%fd191, [const_DofToQuad+248];
	fma.rn.f64 	%fd192, %fd191, %fd1138, %fd190;
	st.shared.f64 	[%r8+3456], %fd192;
	ld.const.f64 	%fd193, [const_DofToQuad+256];
	fma.rn.f64 	%fd194, %fd193, %fd1145, 0d0000000000000000;
	ld.const.f64 	%fd195, [const_DofToQuad+264];
	fma.rn.f64 	%fd196, %fd195, %fd1144, %fd194;
	ld.const.f64 	%fd197, [const_DofToQuad+272];
	fma.rn.f64 	%fd198, %fd197, %fd1143, %fd196;
	ld.const.f64 	%fd199, [const_DofToQuad+280];
	fma.rn.f64 	%fd200, %fd199, %fd1142, %fd198;
	ld.const.f64 	%fd201, [const_DofToQuad+288];
	fma.rn.f64 	%fd202, %fd201, %fd1141, %fd200;
	ld.const.f64 	%fd203, [const_DofToQuad+296];
	fma.rn.f64 	%fd204, %fd203, %fd1140, %fd202;
	ld.const.f64 	%fd205, [const_DofToQuad+304];
	fma.rn.f64 	%fd206, %fd205, %fd1139, %fd204;
	ld.const.f64 	%fd207, [const_DofToQuad+312];
	fma.rn.f64 	%fd208, %fd207, %fd1138, %fd206;
	st.shared.f64 	[%r8+4608], %fd208;
	ld.const.f64 	%fd209, [const_DofToQuad+320];
	fma.rn.f64 	%fd210, %fd209, %fd1145, 0d0000000000000000;
	ld.const.f64 	%fd211, [const_DofToQuad+328];
	fma.rn.f64 	%fd212, %fd211, %fd1144, %fd210;
	ld.const.f64 	%fd213, [const_DofToQuad+336];
	fma.rn.f64 	%fd214, %fd213, %fd1143, %fd212;
	ld.const.f64 	%fd215, [const_DofToQuad+344];
	fma.rn.f64 	%fd216, %fd215, %fd1142, %fd214;
	ld.const.f64 	%fd217, [const_DofToQuad+352];
	fma.rn.f64 	%fd218, %fd217, %fd1141, %fd216;
	ld.const.f64 	%fd219, [const_DofToQuad+360];
	fma.rn.f64 	%fd220, %fd219, %fd1140, %fd218;
	ld.const.f64 	%fd221, [const_DofToQuad+368];
	fma.rn.f64 	%fd222, %fd221, %fd1139, %fd220;
	ld.const.f64 	%fd223, [const_DofToQuad+376];
	fma.rn.f64 	%fd224, %fd223, %fd1138, %fd222;
	st.shared.f64 	[%r8+5760], %fd224;
	ld.const.f64 	%fd225, [const_DofToQuad+384];
	fma.rn.f64 	%fd226, %fd225, %fd1145, 0d0000000000000000;
	ld.const.f64 	%fd227, [const_DofToQuad+392];
	fma.rn.f64 	%fd228, %fd227, %fd1144, %fd226;
	ld.const.f64 	%fd229, [const_DofToQuad+400];
	fma.rn.f64 	%fd230, %fd229, %fd1143, %fd228;
	ld.const.f64 	%fd231, [const_DofToQuad+408];
	fma.rn.f64 	%fd232, %fd231, %fd1142, %fd230;
	ld.const.f64 	%fd233, [const_DofToQuad+416];
	fma.rn.f64 	%fd234, %fd233, %fd1141, %fd232;
	ld.const.f64 	%fd235, [const_DofToQuad+424];
	fma.rn.f64 	%fd236, %fd235, %fd1140, %fd234;
	ld.const.f64 	%fd237, [const_DofToQuad+432];
	fma.rn.f64 	%fd238, %fd237, %fd1139, %fd236;
	ld.const.f64 	%fd239, [const_DofToQuad+440];
	fma.rn.f64 	%fd240, %fd239, %fd1138, %fd238;
	st.shared.f64 	[%r8+6912], %fd240;
	ld.const.f64 	%fd241, [const_DofToQuad+448];
	fma.rn.f64 	%fd242, %fd241, %fd1145, 0d0000000000000000;
	ld.const.f64 	%fd243, [const_DofToQuad+456];
	fma.rn.f64 	%fd244, %fd243, %fd1144, %fd242;
	ld.const.f64 	%fd245, [const_DofToQuad+464];
	fma.rn.f64 	%fd246, %fd245, %fd1143, %fd244;
	ld.const.f64 	%fd247, [const_DofToQuad+472];
	fma.rn.f64 	%fd248, %fd247, %fd1142, %fd246;
	ld.const.f64 	%fd249, [const_DofToQuad+480];
	fma.rn.f64 	%fd250, %fd249, %fd1141, %fd248;
	ld.const.f64 	%fd251, [const_DofToQuad+488];
	fma.rn.f64 	%fd252, %fd251, %fd1140, %fd250;
	ld.const.f64 	%fd253, [const_DofToQuad+496];
	fma.rn.f64 	%fd254, %fd253, %fd1139, %fd252;
	ld.const.f64 	%fd255, [const_DofToQuad+504];
	fma.rn.f64 	%fd256, %fd255, %fd1138, %fd254;
	st.shared.f64 	[%r8+8064], %fd256;
	ld.const.f64 	%fd257, [const_DofToQuad+512];
	fma.rn.f64 	%fd258, %fd257, %fd1145, 0d0000000000000000;
	ld.const.f64 	%fd259, [const_DofToQuad+520];
	fma.rn.f64 	%fd260, %fd259, %fd1144, %fd258;
	ld.const.f64 	%fd261, [const_DofToQuad+528];
	fma.rn.f64 	%fd262, %fd261, %fd1143, %fd260;
	ld.const.f64 	%fd263, [const_DofToQuad+536];
	fma.rn.f64 	%fd264, %fd263, %fd1142, %fd262;
	ld.const.f64 	%fd265, [const_DofToQuad+544];
	fma.rn.f64 	%fd266, %fd265, %fd1141, %fd264;
	ld.const.f64 	%fd267, [const_DofToQuad+552];
	fma.rn.f64 	%fd268, %fd267, %fd1140, %fd266;
	ld.const.f64 	%fd269, [const_DofToQuad+560];
	fma.rn.f64 	%fd270, %fd269, %fd1139, %fd268;
	ld.const.f64 	%fd271, [const_DofToQuad+568];
	fma.rn.f64 	%fd272, %fd271, %fd1138, %fd270;
	st.shared.f64 	[%r8+9216], %fd272;
	ld.const.f64 	%fd273, [const_DofToQuad+576];
	fma.rn.f64 	%fd274, %fd273, %fd1145, 0d0000000000000000;
	ld.const.f64 	%fd275, [const_DofToQuad+584];
	fma.rn.f64 	%fd276, %fd275, %fd1144, %fd274;
	ld.const.f64 	%fd277, [const_DofToQuad+592];
	fma.rn.f64 	%fd278, %fd277, %fd1143, %fd276;
	ld.const.f64 	%fd279, [const_DofToQuad+600];
	fma.rn.f64 	%fd280, %fd279, %fd1142, %fd278;
	ld.const.f64 	%fd281, [const_DofToQuad+608];
	fma.rn.f64 	%fd282, %fd281, %fd1141, %fd280;
	ld.const.f64 	%fd283, [const_DofToQuad+616];
	fma.rn.f64 	%fd284, %fd283, %fd1140, %fd282;
	ld.const.f64 	%fd285, [const_DofToQuad+624];
	fma.rn.f64 	%fd286, %fd285, %fd1139, %fd284;
	ld.const.f64 	%fd287, [const_DofToQuad+632];
	fma.rn.f64 	%fd288, %fd287, %fd1138, %fd286;
	st.shared.f64 	[%r8+10368], %fd288;
	ld.const.f64 	%fd289, [const_DofToQuad+640];
	fma.rn.f64 	%fd290, %fd289, %fd1145, 0d0000000000000000;
	ld.const.f64 	%fd291, [const_DofToQuad+648];
	fma.rn.f64 	%fd292, %fd291, %fd1144, %fd290;
	ld.const.f64 	%fd293, [const_DofToQuad+656];
	fma.rn.f64 	%fd294, %fd293, %fd1143, %fd292;
	ld.const.f64 	%fd295, [const_DofToQuad+664];
	fma.rn.f64 	%fd296, %fd295, %fd1142, %fd294;
	ld.const.f64 	%fd297, [const_DofToQuad+672];
	fma.rn.f64 	%fd298, %fd297, %fd1141, %fd296;
	ld.const.f64 	%fd299, [const_DofToQuad+680];
	fma.rn.f64 	%fd300, %fd299, %fd1140, %fd298;
	ld.const.f64 	%fd301, [const_DofToQuad+688];
	fma.rn.f64 	%fd302, %fd301, %fd1139, %fd300;
	ld.const.f64 	%fd303, [const_DofToQuad+696];
	fma.rn.f64 	%fd304, %fd303, %fd1138, %fd302;
	st.shared.f64 	[%r8+11520], %fd304;
	ld.const.f64 	%fd305, [const_DofToQuad+704];
	fma.rn.f64 	%fd306, %fd305, %fd1145, 0d0000000000000000;
	ld.const.f64 	%fd307, [const_DofToQuad+712];
	fma.rn.f64 	%fd308, %fd307, %fd1144, %fd306;
	ld.const.f64 	%fd309, [const_DofToQuad+720];
	fma.rn.f64 	%fd310, %fd309, %fd1143, %fd308;
	ld.const.f64 	%fd311, [const_DofToQuad+728];
	fma.rn.f64 	%fd312, %fd311, %fd1142, %fd310;
	ld.const.f64 	%fd313, [const_DofToQuad+736];
	fma.rn.f64 	%fd314, %fd313, %fd1141, %fd312;
	ld.const.f64 	%fd315, [const_DofToQuad+744];
	fma.rn.f64 	%fd316, %fd315, %fd1140, %fd314;
	ld.const.f64 	%fd317, [const_DofToQuad+752];
	fma.rn.f64 	%fd318, %fd317, %fd1139, %fd316;
	ld.const.f64 	%fd319, [const_DofToQuad+760];
	fma.rn.f64 	%fd320, %fd319, %fd1138, %fd318;
	st.shared.f64 	[%r8+12672], %fd320;
$L__BB211_4:
	bar.sync 	0;
	setp.gt.u32 	%p3, %r1, 95;
	mad.lo.s32 	%r19, %r6, 1056, %r7;
	add.s32 	%r9, %r19, %r18;
	@%p3 bra 	$L__BB211_6;
	ld.shared.f64 	%fd321, [%r9];
	ld.shared.f64 	%fd322, [%r9+96];
	ld.shared.f64 	%fd323, [%r9+192];
	ld.shared.f64 	%fd324, [%r9+288];
	ld.shared.f64 	%fd325, [%r9+384];
	ld.shared.f64 	%fd326, [%r9+480];
	ld.shared.f64 	%fd327, [%r9+576];
	ld.shared.f64 	%fd328, [%r9+672];
	fma.rn.f64 	%fd329, %fd17, %fd321, 0d0000000000000000;
	fma.rn.f64 	%fd330, %fd18, %fd322, %fd329;
	fma.rn.f64 	%fd331, %fd19, %fd323, %fd330;
	fma.rn.f64 	%fd332, %fd20, %fd324, %fd331;
	fma.rn.f64 	%fd333, %fd21, %fd325, %fd332;
	fma.rn.f64 	%fd334, %fd22, %fd326, %fd333;
	fma.rn.f64 	%fd335, %fd23, %fd327, %fd334;
	fma.rn.f64 	%fd336, %fd24, %fd328, %fd335;
	st.shared.f64 	[%r9], %fd336;
	ld.const.f64 	%fd337, [const_DofToQuad+64];
	fma.rn.f64 	%fd338, %fd337, %fd321, 0d0000000000000000;
	ld.const.f64 	%fd339, [const_DofToQuad+72];
	fma.rn.f64 	%fd340, %fd339, %fd322, %fd338;
	ld.const.f64 	%fd341, [const_DofToQuad+80];
	fma.rn.f64 	%fd342, %fd341, %fd323, %fd340;
	ld.const.f64 	%fd343, [const_DofToQuad+88];
	fma.rn.f64 	%fd344, %fd343, %fd324, %fd342;
	ld.const.f64 	%fd345, [const_DofToQuad+96];
	fma.rn.f64 	%fd346, %fd345, %fd325, %fd344;
	ld.const.f64 	%fd347, [const_DofToQuad+104];
	fma.rn.f64 	%fd348, %fd347, %fd326, %fd346;
	ld.const.f64 	%fd349, [const_DofToQuad+112];
	fma.rn.f64 	%fd350, %fd349, %fd327, %fd348;
	ld.const.f64 	%fd351, [const_DofToQuad+120];
	fma.rn.f64 	%fd352, %fd351, %fd328, %fd350;
	st.shared.f64 	[%r9+96], %fd352;
	ld.const.f64 	%fd353, [const_DofToQuad+128];
	fma.rn.f64 	%fd354, %fd353, %fd321, 0d0000000000000000;
	ld.const.f64 	%fd355, [const_DofToQuad+136];
	fma.rn.f64 	%fd356, %fd355, %fd322, %fd354;
	ld.const.f64 	%fd357, [const_DofToQuad+144];
	fma.rn.f64 	%fd358, %fd357, %fd323, %fd356;
	ld.const.f64 	%fd359, [const_DofToQuad+152];
	fma.rn.f64 	%fd360, %fd359, %fd324, %fd358;
	ld.const.f64 	%fd361, [const_DofToQuad+160];
	fma.rn.f64 	%fd362, %fd361, %fd325, %fd360;
	ld.const.f64 	%fd363, [const_DofToQuad+168];
	fma.rn.f64 	%fd364, %fd363, %fd326, %fd362;
	ld.const.f64 	%fd365, [const_DofToQuad+176];
	fma.rn.f64 	%fd366, %fd365, %fd327, %fd364;
	ld.const.f64 	%fd367, [const_DofToQuad+184];
	fma.rn.f64 	%fd368, %fd367, %fd328, %fd366;
	st.shared.f64 	[%r9+192], %fd368;
	ld.const.f64 	%fd369, [const_DofToQuad+192];
	fma.rn.f64 	%fd370, %fd369, %fd321, 0d0000000000000000;
	ld.const.f64 	%fd371, [const_DofToQuad+200];
	fma.rn.f64 	%fd372, %fd371, %fd322, %fd370;
	ld.const.f64 	%fd373, [const_DofToQuad+208];
	fma.rn.f64 	%fd374, %fd373, %fd323, %fd372;
	ld.const.f64 	%fd375, [const_DofToQuad+216];
	fma.rn.f64 	%fd376, %fd375, %fd324, %fd374;
	ld.const.f64 	%fd377, [const_DofToQuad+224];
	fma.rn.f64 	%fd378, %fd377, %fd325, %fd376;
	ld.const.f64 	%fd379, [const_DofToQuad+232];
	fma.rn.f64 	%fd380, %fd379, %fd326, %fd378;
	ld.const.f64 	%fd381, [const_DofToQuad+240];
	fma.rn.f64 	%fd382, %fd381, %fd327, %fd380;
	ld.const.f64 	%fd383, [const_DofToQuad+248];
	fma.rn.f64 	%fd384, %fd383, %fd328, %fd382;
	st.shared.f64 	[%r9+288], %fd384;
	ld.const.f64 	%fd385, [const_DofToQuad+256];
	fma.rn.f64 	%fd386, %fd385, %fd321, 0d0000000000000000;
	ld.const.f64 	%fd387, [const_DofToQuad+264];
	fma.rn.f64 	%fd388, %fd387, %fd322, %fd386;
	ld.const.f64 	%fd389, [const_DofToQuad+272];
	fma.rn.f64 	%fd390, %fd389, %fd323, %fd388;
	ld.const.f64 	%fd391, [const_DofToQuad+280];
	fma.rn.f64 	%fd392, %fd391, %fd324, %fd390;
	ld.const.f64 	%fd393, [const_DofToQuad+288];
	fma.rn.f64 	%fd394, %fd393, %fd325, %fd392;
	ld.const.f64 	%fd395, [const_DofToQuad+296];
	fma.rn.f64 	%fd396, %fd395, %fd326, %fd394;
	ld.const.f64 	%fd397, [const_DofToQuad+304];
	fma.rn.f64 	%fd398, %fd397, %fd327, %fd396;
	ld.const.f64 	%fd399, [const_DofToQuad+312];
	fma.rn.f64 	%fd400, %fd399, %fd328, %fd398;
	st.shared.f64 	[%r9+384], %fd400;
	ld.const.f64 	%fd401, [const_DofToQuad+320];
	fma.rn.f64 	%fd402, %fd401, %fd321, 0d0000000000000000;
	ld.const.f64 	%fd403, [const_DofToQuad+328];
	fma.rn.f64 	%fd404, %fd403, %fd322, %fd402;
	ld.const.f64 	%fd405, [const_DofToQuad+336];
	fma.rn.f64 	%fd406, %fd405, %fd323, %fd404;
	ld.const.f64 	%fd407, [const_DofToQuad+344];
	fma.rn.f64 	%fd408, %fd407, %fd324, %fd406;
	ld.const.f64 	%fd409, [const_DofToQuad+352];
	fma.rn.f64 	%fd410, %fd409, %fd325, %fd408;
	ld.const.f64 	%fd411, [const_DofToQuad+360];
	fma.rn.f64 	%fd412, %fd411, %fd326, %fd410;
	ld.const.f64 	%fd413, [const_DofToQuad+368];
	fma.rn.f64 	%fd414, %fd413, %fd327, %fd412;
	ld.const.f64 	%fd415, [const_DofToQuad+376];
	fma.rn.f64 	%fd416, %fd415, %fd328, %fd414;
	st.shared.f64 	[%r9+480], %fd416;
	ld.const.f64 	%fd417, [const_DofToQuad+384];
	fma.rn.f64 	%fd418, %fd417, %fd321, 0d0000000000000000;
	ld.const.f64 	%fd419, [const_DofToQuad+392];
	fma.rn.f64 	%fd420, %fd419, %fd322, %fd418;
	ld.const.f64 	%fd421, [const_DofToQuad+400];
	fma.rn.f64 	%fd422, %fd421, %fd323, %fd420;
	ld.const.f64 	%fd423, [const_DofToQuad+408];
	fma.rn.f64 	%fd424, %fd423, %fd324, %fd422;
	ld.const.f64 	%fd425, [const_DofToQuad+416];
	fma.rn.f64 	%fd426, %fd425, %fd325, %fd424;
	ld.const.f64 	%fd427, [const_DofToQuad+424];
	fma.rn.f64 	%fd428, %fd427, %fd326, %fd426;
	ld.const.f64 	%fd429, [const_DofToQuad+432];
	fma.rn.f64 	%fd430, %fd429, %fd327, %fd428;
	ld.const.f64 	%fd431, [const_DofToQuad+440];
	fma.rn.f64 	%fd432, %fd431, %fd328, %fd430;
	st.shared.f64 	[%r9+576], %fd432;
	ld.const.f64 	%fd433, [const_DofToQuad+448];
	fma.rn.f64 	%fd434, %fd433, %fd321, 0d0000000000000000;
	ld.const.f64 	%fd435, [const_DofToQuad+456];
	fma.rn.f64 	%fd436, %fd435, %fd322, %fd434;
	ld.const.f64 	%fd437, [const_DofToQuad+464];
	fma.rn.f64 	%fd438, %fd437, %fd323, %fd436;
	ld.const.f64 	%fd439, [const_DofToQuad+472];
	fma.rn.f64 	%fd440, %fd439, %fd324, %fd438;
	ld.const.f64 	%fd441, [const_DofToQuad+480];
	fma.rn.f64 	%fd442, %fd441, %fd325, %fd440;
	ld.const.f64 	%fd443, [const_DofToQuad+488];
	fma.rn.f64 	%fd444, %fd443, %fd326, %fd442;
	ld.const.f64 	%fd445, [const_DofToQuad+496];
	fma.rn.f64 	%fd446, %fd445, %fd327, %fd444;
	ld.const.f64 	%fd447, [const_DofToQuad+504];
	fma.rn.f64 	%fd448, %fd447, %fd328, %fd446;
	st.shared.f64 	[%r9+672], %fd448;
	ld.const.f64 	%fd449, [const_DofToQuad+512];
	fma.rn.f64 	%fd450, %fd449, %fd321, 0d0000000000000000;
	ld.const.f64 	%fd451, [const_DofToQuad+520];
	fma.rn.f64 	%fd452, %fd451, %fd322, %fd450;
	ld.const.f64 	%fd453, [const_DofToQuad+528];
	fma.rn.f64 	%fd454, %fd453, %fd323, %fd452;
	ld.const.f64 	%fd455, [const_DofToQuad+536];
	fma.rn.f64 	%fd456, %fd455, %fd324, %fd454;
	ld.const.f64 	%fd457, [const_DofToQuad+544];
	fma.rn.f64 	%fd458, %fd457, %fd325, %fd456;
	ld.const.f64 	%fd459, [const_DofToQuad+552];
	fma.rn.f64 	%fd460, %fd459, %fd326, %fd458;
	ld.const.f64 	%fd461, [const_DofToQuad+560];
	fma.rn.f64 	%fd462, %fd461, %fd327, %fd460;
	ld.const.f64 	%fd463, [const_DofToQuad+568];
	fma.rn.f64 	%fd464, %fd463, %fd328, %fd462;
	st.shared.f64 	[%r9+768], %fd464;
	ld.const.f64 	%fd465, [const_DofToQuad+576];
	fma.rn.f64 	%fd466, %fd465, %fd321, 0d0000000000000000;
	ld.const.f64 	%fd467, [const_DofToQuad+584];
	fma.rn.f64 	%fd468, %fd467, %fd322, %fd466;
	ld.const.f64 	%fd469, [const_DofToQuad+592];
	fma.rn.f64 	%fd470, %fd469, %fd323, %fd468;
	ld.const.f64 	%fd471, [const_DofToQuad+600];
	fma.rn.f64 	%fd472, %fd471, %fd324, %fd470;
	ld.const.f64 	%fd473, [const_DofToQuad+608];
	fma.rn.f64 	%fd474, %fd473, %fd325, %fd472;
	ld.const.f64 	%fd475, [const_DofToQuad+616];
	fma.rn.f64 	%fd476, %fd475, %fd326, %fd474;
	ld.const.f64 	%fd477, [const_DofToQuad+624];
	fma.rn.f64 	%fd478, %fd477, %fd327, %fd476;
	ld.const.f64 	%fd479, [const_DofToQuad+632];
	fma.rn.f64 	%fd480, %fd479, %fd328, %fd478;
	st.shared.f64 	[%r9+864], %fd480;
	ld.const.f64 	%fd481, [const_DofToQuad+640];
	fma.rn.f64 	%fd482, %fd481, %fd321, 0d0000000000000000;
	ld.const.f64 	%fd483, [const_DofToQuad+648];
	fma.rn.f64 	%fd484, %fd483, %fd322, %fd482;
	ld.const.f64 	%fd485, [const_DofToQuad+656];
	fma.rn.f64 	%fd486, %fd485, %fd323, %fd484;
	ld.const.f64 	%fd487, [const_DofToQuad+664];
	fma.rn.f64 	%fd488, %fd487, %fd324, %fd486;
	ld.const.f64 	%fd489, [const_DofToQuad+672];
	fma.rn.f64 	%fd490, %fd489, %fd325, %fd488;
	ld.const.f64 	%fd491, [const_DofToQuad+680];
	fma.rn.f64 	%fd492, %fd491, %fd326, %fd490;
	ld.const.f64 	%fd493, [const_DofToQuad+688];
	fma.rn.f64 	%fd494, %fd493, %fd327, %fd492;
	ld.const.f64 	%fd495, [const_DofToQuad+696];
	fma.rn.f64 	%fd496, %fd495, %fd328, %fd494;
	st.shared.f64 	[%r9+960], %fd496;
	ld.const.f64 	%fd497, [const_DofToQuad+704];
	fma.rn.f64 	%fd498, %fd497, %fd321, 0d0000000000000000;
	ld.const.f64 	%fd499, [const_DofToQuad+712];
	fma.rn.f64 	%fd500, %fd499, %fd322, %fd498;
	ld.const.f64 	%fd501, [const_DofToQuad+720];
	fma.rn.f64 	%fd502, %fd501, %fd323, %fd500;
	ld.const.f64 	%fd503, [const_DofToQuad+728];
	fma.rn.f64 	%fd504, %fd503, %fd324, %fd502;
	ld.const.f64 	%fd505, [const_DofToQuad+736];
	fma.rn.f64 	%fd506, %fd505, %fd325, %fd504;
	ld.const.f64 	%fd507, [const_DofToQuad+744];
	fma.rn.f64 	%fd508, %fd507, %fd326, %fd506;
	ld.const.f64 	%fd509, [const_DofToQuad+752];
	fma.rn.f64 	%fd510, %fd509, %fd327, %fd508;
	ld.const.f64 	%fd511, [const_DofToQuad+760];
	fma.rn.f64 	%fd512, %fd511, %fd328, %fd510;
	st.shared.f64 	[%r9+1056], %fd512;
$L__BB211_6:
	setp.ge.s32 	%p4, %r3, %r11;
	bar.sync 	0;
	cvt.u16.u32 	%rs1, %r1;
	mul.hi.u16 	%rs2, %rs1, 5462;
	mul.lo.s16 	%rs3, %rs2, 12;
	sub.s16 	%rs4, %rs1, %rs3;
	mul.wide.u16 	%r21, %rs2, 1152;
	add.s32 	%r22, %r5, %r21;
	mul.wide.u16 	%r23, %rs4, 96;
	add.s32 	%r10, %r22, %r23;
	ld.shared.f64 	%fd25, [%r10];
	ld.shared.f64 	%fd26, [%r10+8];
	ld.shared.f64 	%fd27, [%r10+16];
	ld.shared.f64 	%fd28, [%r10+24];
	ld.shared.f64 	%fd29, [%r10+32];
	ld.shared.f64 	%fd30, [%r10+40];
	ld.shared.f64 	%fd31, [%r10+48];
	ld.shared.f64 	%fd32, [%r10+56];
	mul.lo.s32 	%r24, %r3, 1728;
	mad.lo.s32 	%r25, %r1, 12, %r24;
	fma.rn.f64 	%fd514, %fd17, %fd25, 0d0000000000000000;
	fma.rn.f64 	%fd515, %fd18, %fd26, %fd514;
	fma.rn.f64 	%fd516, %fd19, %fd27, %fd515;
	fma.rn.f64 	%fd517, %fd20, %fd28, %fd516;
	fma.rn.f64 	%fd518, %fd21, %fd29, %fd517;
	fma.rn.f64 	%fd519, %fd22, %fd30, %fd518;
	fma.rn.f64 	%fd520, %fd23, %fd31, %fd519;
	fma.rn.f64 	%fd33, %fd24, %fd32, %fd520;
	cvta.to.global.u64 	%rd8, %rd2;
	mul.wide.s32 	%rd9, %r25, 8;
	add.s64 	%rd1, %rd8, %rd9;
	mov.f64 	%fd1146, 0d0000000000000000;
	@%p4 bra 	$L__BB211_8;
	ld.global.nc.f64 	%fd1146, [%rd1];
$L__BB211_8:
	setp.ge.s32 	%p5, %r3, %r11;
	mul.f64 	%fd1165, %fd33, %fd1146;
	ld.const.f64 	%fd522, [const_DofToQuad+64];
	fma.rn.f64 	%fd523, %fd522, %fd25, 0d0000000000000000;
	ld.const.f64 	%fd524, [const_DofToQuad+72];
	fma.rn.f64 	%fd525, %fd524, %fd26, %fd523;
	ld.const.f64 	%fd526, [const_DofToQuad+80];
	fma.rn.f64 	%fd527, %fd526, %fd27, %fd525;
	ld.const.f64 	%fd528, [const_DofToQuad+88];
	fma.rn.f64 	%fd529, %fd528, %fd28, %fd527;
	ld.const.f64 	%fd530, [const_DofToQuad+96];
	fma.rn.f64 	%fd531, %fd530, %fd29, %fd529;
	ld.const.f64 	%fd532, [const_DofToQuad+104];
	fma.rn.f64 	%fd533, %fd532, %fd30, %fd531;
	ld.const.f64 	%fd534, [const_DofToQuad+112];
	fma.rn.f64 	%fd535, %fd534, %fd31, %fd533;
	ld.const.f64 	%fd536, [const_DofToQuad+120];
	fma.rn.f64 	%fd37, %fd536, %fd32, %fd535;
	mov.f64 	%fd1147, 0d0000000000000000;
	@%p5 bra 	$L__BB211_10;
	ld.global.nc.f64 	%fd1147, [%rd1+8];
$L__BB211_10:
	setp.ge.s32 	%p6, %r3, %r11;
	mul.f64 	%fd1164, %fd37, %fd1147;
	ld.const.f64 	%fd538, [const_DofToQuad+128];
	fma.rn.f64 	%fd539, %fd538, %fd25, 0d0000000000000000;
	ld.const.f64 	%fd540, [const_DofToQuad+136];
	fma.rn.f64 	%fd541, %fd540, %fd26, %fd539;
	ld.const.f64 	%fd542, [const_DofToQuad+144];
	fma.rn.f64 	%fd543, %fd542, %fd27, %fd541;
	ld.const.f64 	%fd544, [const_DofToQuad+152];
	fma.rn.f64 	%fd545, %fd544, %fd28, %fd543;
	ld.const.f64 	%fd546, [const_DofToQuad+160];
	fma.rn.f64 	%fd547, %fd546, %fd29, %fd545;
	ld.const.f64 	%fd548, [const_DofToQuad+168];
	fma.rn.f64 	%fd549, %fd548, %fd30, %fd547;
	ld.const.f64 	%fd550, [const_DofToQuad+176];
	fma.rn.f64 	%fd551, %fd550, %fd31, %fd549;
	ld.const.f64 	%fd552, [const_DofToQuad+184];
	fma.rn.f64 	%fd41, %fd552, %fd32, %fd551;
	mov.f64 	%fd1148, 0d0000000000000000;
	@%p6 bra 	$L__BB211_12;
	ld.global.nc.f64 	%fd1148, [%rd1+16];
$L__BB211_12:
	setp.ge.s32 	%p7, %r3, %r11;
	mul.f64 	%fd1163, %fd41, %fd1148;
	ld.const.f64 	%fd554, [const_DofToQuad+192];
	fma.rn.f64 	%fd555, %fd554, %fd25, 0d0000000000000000;
	ld.const.f64 	%fd556, [const_DofToQuad+200];
	fma.rn.f64 	%fd557, %fd556, %fd26, %fd555;
	ld.const.f64 	%fd558, [const_DofToQuad+208];
	fma.rn.f64 	%fd559, %fd558, %fd27, %fd557;
	ld.const.f64 	%fd560, [const_DofToQuad+216];
	fma.rn.f64 	%fd561, %fd560, %fd28, %fd559;
	ld.const.f64 	%fd562, [const_DofToQuad+224];
	fma.rn.f64 	%fd563, %fd562, %fd29, %fd561;
	ld.const.f64 	%fd564, [const_DofToQuad+232];
	fma.rn.f64 	%fd565, %fd564, %fd30, %fd563;
	ld.const.f64 	%fd566, [const_DofToQuad+240];
	fma.rn.f64 	%fd567, %fd566, %fd31, %fd565;
	ld.const.f64 	%fd568, [const_DofToQuad+248];
	fma.rn.f64 	%fd45, %fd568, %fd32, %fd567;
	mov.f64 	%fd1149, 0d0000000000000000;
	@%p7 bra 	$L__BB211_14;
	ld.global.nc.f64 	%fd1149, [%rd1+24];
$L__BB211_14:
	setp.ge.s32 	%p8, %r3, %r11;
	mul.f64 	%fd1162, %fd45, %fd1149;
	ld.const.f64 	%fd570, [const_DofToQuad+256];
	fma.rn.f64 	%fd571, %fd570, %fd25, 0d0000000000000000;
	ld.const.f64 	%fd572, [const_DofToQuad+264];
	fma.rn.f64 	%fd573, %fd572, %fd26, %fd571;
	ld.const.f64 	%fd574, [const_DofToQuad+272];
	fma.rn.f64 	%fd575, %fd574, %fd27, %fd573;
	ld.const.f64 	%fd576, [const_DofToQuad+280];
	fma.rn.f64 	%fd577, %fd576, %fd28, %fd575;
	ld.const.f64 	%fd578, [const_DofToQuad+288];
	fma.rn.f64 	%fd579, %fd578, %fd29, %fd577;
	ld.const.f64 	%fd580, [const_DofToQuad+296];
	fma.rn.f64 	%fd581, %fd580, %fd30, %fd579;
	ld.const.f64 	%fd582, [const_DofToQuad+304];
	fma.rn.f64 	%fd583, %fd582, %fd31, %fd581;
	ld.const.f64 	%fd584, [const_DofToQuad+312];
	fma.rn.f64 	%fd49, %fd584, %fd32, %fd583;
	mov.f64 	%fd1150, 0d0000000000000000;
	@%p8 bra 	$L__BB211_16;
	ld.global.nc.f64 	%fd1150, [%rd1+32];
$L__BB211_16:
	setp.ge.s32 	%p9, %r3, %r11;
	mul.f64 	%fd1161, %fd49, %fd1150;
	ld.const.f64 	%fd586, [const_DofToQuad+320];
	fma.rn.f64 	%fd587, %fd586, %fd25, 0d0000000000000000;
	ld.const.f64 	%fd588, [const_DofToQuad+328];
	fma.rn.f64 	%fd589, %fd588, %fd26, %fd587;
	ld.const.f64 	%fd590, [const_DofToQuad+336];
	fma.rn.f64 	%fd591, %fd590, %fd27, %fd589;
	ld.const.f64 	%fd592, [const_DofToQuad+344];
	fma.rn.f64 	%fd593, %fd592, %fd28, %fd591;
	ld.const.f64 	%fd594, [const_DofToQuad+352];
	fma.rn.f64 	%fd595, %fd594, %fd29, %fd593;
	ld.const.f64 	%fd596, [const_DofToQuad+360];
	fma.rn.f64 	%fd597, %fd596, %fd30, %fd595;
	ld.const.f64 	%fd598, [const_DofToQuad+368];
	fma.rn.f64 	%fd599, %fd598, %fd31, %fd597;
	ld.const.f64 	%fd600, [const_DofToQuad+376];
	fma.rn.f64 	%fd53, %fd600, %fd32, %fd599;
	mov.f64 	%fd1151, 0d0000000000000000;
	@%p9 bra 	$L__BB211_18;
	ld.global.nc.f64 	%fd1151, [%rd1+40];
$L__BB211_18:
	setp.ge.s32 	%p10, %r3, %r11;
	mul.f64 	%fd1160, %fd53, %fd1151;
	ld.const.f64 	%fd602, [const_DofToQuad+384];
	fma.rn.f64 	%fd603, %fd602, %fd25, 0d0000000000000000;
	ld.const.f64 	%fd604, [const_DofToQuad+392];
	fma.rn.f64 	%fd605, %fd604, %fd26, %fd603;
	ld.const.f64 	%fd606, [const_DofToQuad+400];
	fma.rn.f64 	%fd607, %fd606, %fd27, %fd605;
	ld.const.f64 	%fd608, [const_DofToQuad+408];
	fma.rn.f64 	%fd609, %fd608, %fd28, %fd607;
	ld.const.f64 	%fd610, [const_DofToQuad+416];
	fma.rn.f64 	%fd611, %fd610, %fd29, %fd609;
	ld.const.f64 	%fd612, [const_DofToQuad+424];
	fma.rn.f64 	%fd613, %fd612, %fd30, %fd611;
	ld.const.f64 	%fd614, [const_DofToQuad+432];
	fma.rn.f64 	%fd615, %fd614, %fd31, %fd613;
	ld.const.f64 	%fd616, [const_DofToQuad+440];
	fma.rn.f64 	%fd57, %fd616, %fd32, %fd615;
	mov.f64 	%fd1152, 0d0000000000000000;
	@%p10 bra 	$L__BB211_20;
	ld.global.nc.f64 	%fd1152, [%rd1+48];
$L__BB211_20:
	setp.ge.s32 	%p11, %r3, %r11;
	mul.f64 	%fd1159, %fd57, %fd1152;
	ld.const.f64 	%fd61, [const_DofToQuad+448];
	fma.rn.f64 	%fd618, %fd61, %fd25, 0d0000000000000000;
	ld.const.f64 	%fd62, [const_DofToQuad+456];
	fma.rn.f64 	%fd619, %fd62, %fd26, %fd618;
	ld.const.f64 	%fd63, [const_DofToQuad+464];
	fma.rn.f64 	%fd620, %fd63, %fd27, %fd619;
	ld.const.f64 	%fd64, [const_DofToQuad+472];
	fma.rn.f64 	%fd621, %fd64, %fd28, %fd620;
	ld.const.f64 	%fd65, [const_DofToQuad+480];
	fma.rn.f64 	%fd622, %fd65, %fd29, %fd621;
	ld.const.f64 	%fd66, [const_DofToQuad+488];
	fma.rn.f64 	%fd623, %fd66, %fd30, %fd622;
	ld.const.f64 	%fd67, [const_DofToQuad+496];
	fma.rn.f64 	%fd624, %fd67, %fd31, %fd623;
	ld.const.f64 	%fd68, [const_DofToQuad+504];
	fma.rn.f64 	%fd69, %fd68, %fd32, %fd624;
	mov.f64 	%fd1153, 0d0000000000000000;
	@%p11 bra 	$L__BB211_22;
	ld.global.nc.f64 	%fd1153, [%rd1+56];
$L__BB211_22:
	setp.ge.s32 	%p12, %r3, %r11;
	mul.f64 	%fd1158, %fd69, %fd1153;
	ld.const.f64 	%fd73, [const_DofToQuad+512];
	fma.rn.f64 	%fd626, %fd73, %fd25, 0d0000000000000000;
	ld.const.f64 	%fd74, [const_DofToQuad+520];
	fma.rn.f64 	%fd627, %fd74, %fd26, %fd626;
	ld.const.f64 	%fd75, [const_DofToQuad+528];
	fma.rn.f64 	%fd628, %fd75, %fd27, %fd627;
	ld.const.f64 	%fd76, [const_DofToQuad+536];
	fma.rn.f64 	%fd629, %fd76, %fd28, %fd628;
	ld.const.f64 	%fd77, [const_DofToQuad+544];
	fma.rn.f64 	%fd630, %fd77, %fd29, %fd629;
	ld.const.f64 	%fd78, [const_DofToQuad+552];
	fma.rn.f64 	%fd631, %fd78, %fd30, %fd630;
	ld.const.f64 	%fd79, [const_DofToQuad+560];
	fma.rn.f64 	%fd632, %fd79, %fd31, %fd631;
	ld.const.f64 	%fd80, [const_DofToQuad+568];
	fma.rn.f64 	%fd81, %fd80, %fd32, %fd632;
	mov.f64 	%fd1154, 0d0000000000000000;
	@%p12 bra 	$L__BB211_24;
	ld.global.nc.f64 	%fd1154, [%rd1+64];
$L__BB211_24:
	mul.f64 	%fd84, %fd81, %fd1154;
	ld.const.f64 	%fd85, [const_DofToQuad+576];
	fma.rn.f64 	%fd634, %fd85, %fd25, 0d0000000000000000;
	ld.const.f64 	%fd86, [const_DofToQuad+584];
	fma.rn.f64 	%fd635, %fd86, %fd26, %fd634;
	ld.const.f64 	%fd87, [const_DofToQuad+592];
	fma.rn.f64 	%fd636, %fd87, %fd27, %fd635;
	ld.const.f64 	%fd88, [const_DofToQuad+600];
	fma.rn.f64 	%fd637, %fd88, %fd28, %fd636;
	ld.const.f64 	%fd89, [const_DofToQuad+608];
	fma.rn.f64 	%fd638, %fd89, %fd29, %fd637;
	ld.const.f64 	%fd90, [const_DofToQuad+616];
	fma.rn.f64 	%fd639, %fd90, %fd30, %fd638;
	ld.const.f64 	%fd91, [const_DofToQuad+624];
	fma.rn.f64 	%fd640, %fd91, %fd31, %fd639;
	ld.const.f64 	%fd92, [const_DofToQuad+632];
	fma.rn.f64 	%fd93, %fd92, %fd32, %fd640;
	mov.f64 	%fd1155, 0d0000000000000000;
	@%p12 bra 	$L__BB211_26;
	ld.global.nc.f64 	%fd1155, [%rd1+72];
$L__BB211_26:
	mul.f64 	%fd96, %fd93, %fd1155;
	ld.const.f64 	%fd97, [const_DofToQuad+640];
	fma.rn.f64 	%fd642, %fd97, %fd25, 0d0000000000000000;
	ld.const.f64 	%fd98, [const_DofToQuad+648];
	fma.rn.f64 	%fd643, %fd98, %fd26, %fd642;
	ld.const.f64 	%fd99, [const_DofToQuad+656];
	fma.rn.f64 	%fd644, %fd99, %fd27, %fd643;
	ld.const.f64 	%fd100, [const_DofToQuad+664];
	fma.rn.f64 	%fd645, %fd100, %fd28, %fd644;
	ld.const.f64 	%fd101, [const_DofToQuad+672];
	fma.rn.f64 	%fd646, %fd101, %fd29, %fd645;
	ld.const.f64 	%fd102, [const_DofToQuad+680];
	fma.rn.f64 	%fd647, %fd102, %fd30, %fd646;
	ld.const.f64 	%fd103, [const_DofToQuad+688];
	fma.rn.f64 	%fd648, %fd103, %fd31, %fd647;
	ld.const.f64 	%fd104, [const_DofToQuad+696];
	fma.rn.f64 	%fd105, %fd104, %fd32, %fd648;
	mov.f64 	%fd1156, 0d0000000000000000;
	@%p12 bra 	$L__BB211_28;
	ld.global.nc.f64 	%fd1156, [%rd1+80];
$L__BB211_28:
	mul.f64 	%fd108, %fd105, %fd1156;
	ld.const.f64 	%fd109, [const_DofToQuad+704];
	fma.rn.f64 	%fd650, %fd109, %fd25, 0d0000000000000000;
	ld.const.f64 	%fd110, [const_DofToQuad+712];
	fma.rn.f64 	%fd651, %fd110, %fd26, %fd650;
	ld.const.f64 	%fd111, [const_DofToQuad+720];
	fma.rn.f64 	%fd652, %fd111, %fd27, %fd651;
	ld.const.f64 	%fd112, [const_DofToQuad+728];
	fma.rn.f64 	%fd653, %fd112, %fd28, %fd652;
	ld.const.f64 	%fd113, [const_DofToQuad+736];
	fma.rn.f64 	%fd654, %fd113, %fd29, %fd653;
	ld.const.f64 	%fd114, [const_DofToQuad+744];
	fma.rn.f64 	%fd655, %fd114, %fd30, %fd654;
	ld.const.f64 	%fd115, [const_DofToQuad+752];
	fma.rn.f64 	%fd656, %fd115, %fd31, %fd655;
	ld.const.f64 	%fd116, [const_DofToQuad+760];
	fma.rn.f64 	%fd117, %fd116, %fd32, %fd656;
	mov.f64 	%fd1157, 0d0000000000000000;
	@%p12 bra 	$L__BB211_30;
	ld.global.nc.f64 	%fd1157, [%rd1+88];
$L__BB211_30:
	setp.gt.u32 	%p16, %r1, 95;
	mul.f64 	%fd657, %fd117, %fd1157;
	ld.const.f64 	%fd658, [const_DofToQuad];
	fma.rn.f64 	%fd659, %fd658, %fd1165, 0d0000000000000000;
	ld.const.f64 	%fd660, [const_DofToQuad+64];
	fma.rn.f64 	%fd661, %fd660, %fd1164, %fd659;
	ld.const.f64 	%fd662, [const_DofToQuad+128];
	fma.rn.f64 	%fd663, %fd662, %fd1163, %fd661;
	ld.const.f64 	%fd664, [const_DofToQuad+192];
	fma.rn.f64 	%fd665, %fd664, %fd1162, %fd663;
	ld.const.f64 	%fd666, [const_DofToQuad+256];
	fma.rn.f64 	%fd667, %fd666, %fd1161, %fd665;
	ld.const.f64 	%fd668, [const_DofToQuad+320];
	fma.rn.f64 	%fd669, %fd668, %fd1160, %fd667;
	ld.const.f64 	%fd670, [const_DofToQuad+384];
	fma.rn.f64 	%fd671, %fd670, %fd1159, %fd669;
	fma.rn.f64 	%fd672, %fd61, %fd1158, %fd671;
	fma.rn.f64 	%fd673, %fd73, %fd84, %fd672;
	fma.rn.f64 	%fd674, %fd85, %fd96, %fd673;
	fma.rn.f64 	%fd675, %fd97, %fd108, %fd674;
	fma.rn.f64 	%fd676, %fd109, %fd657, %fd675;
	st.shared.f64 	[%r10], %fd676;
	ld.const.f64 	%fd677, [const_DofToQuad+8];
	fma.rn.f64 	%fd678, %fd677, %fd1165, 0d0000000000000000;
	ld.const.f64 	%fd679, [const_DofToQuad+72];
	fma.rn.f64 	%fd680, %fd679, %fd1164, %fd678;
	ld.const.f64 	%fd681, [const_DofToQuad+136];
	fma.rn.f64 	%fd682, %fd681, %fd1163, %fd680;
	ld.const.f64 	%fd683, [const_DofToQuad+200];
	fma.rn.f64 	%fd684, %fd683, %fd1162, %fd682;
	ld.const.f64 	%fd685, [const_DofToQuad+264];
	fma.rn.f64 	%fd686, %fd685, %fd1161, %fd684;
	ld.const.f64 	%fd687, [const_DofToQuad+328];
	fma.rn.f64 	%fd688, %fd687, %fd1160, %fd686;
	ld.const.f64 	%fd689, [const_DofToQuad+392];
	fma.rn.f64 	%fd690, %fd689, %fd1159, %fd688;
	fma.rn.f64 	%fd691, %fd62, %fd1158, %fd690;
	fma.rn.f64 	%fd692, %fd74, %fd84, %fd691;
	fma.rn.f64 	%fd693, %fd86, %fd96, %fd692;
	fma.rn.f64 	%fd694, %fd98, %fd108, %fd693;
	fma.rn.f64 	%fd695, %fd110, %fd657, %fd694;
	st.shared.f64 	[%r10+8], %fd695;
	ld.const.f64 	%fd696, [const_DofToQuad+16];
	fma.rn.f64 	%fd697, %fd696, %fd1165, 0d0000000000000000;
	ld.const.f64 	%fd698, [const_DofToQuad+80];
	fma.rn.f64 	%fd699, %fd698, %fd1164, %fd697;
	ld.const.f64 	%fd700, [const_DofToQuad+144];
	fma.rn.f64 	%fd701, %fd700, %fd1163, %fd699;
	ld.const.f64 	%fd702, [const_DofToQuad+208];
	fma.rn.f64 	%fd703, %fd702, %fd1162, %fd701;
	ld.const.f64 	%fd704, [const_DofToQuad+272];
	fma.rn.f64 	%fd705, %fd704, %fd1161, %fd703;
	ld.const.f64 	%fd706, [const_DofToQuad+336];
	fma.rn.f64 	%fd707, %fd706, %fd1160, %fd705;
	ld.const.f64 	%fd708, [const_DofToQuad+400];
	fma.rn.f64 	%fd709, %fd708, %fd1159, %fd707;
	fma.rn.f64 	%fd710, %fd63, %fd1158, %fd709;
	fma.rn.f64 	%fd711, %fd75, %fd84, %fd710;
	fma.rn.f64 	%fd712, %fd87, %fd96, %fd711;
	fma.rn.f64 	%fd713, %fd99, %fd108, %fd712;
	fma.rn.f64 	%fd714, %fd111, %fd657, %fd713;
	st.shared.f64 	[%r10+16], %fd714;
	ld.const.f64 	%fd715, [const_DofToQuad+24];
	fma.rn.f64 	%fd716, %fd715, %fd1165, 0d0000000000000000;
	ld.const.f64 	%fd717, [const_DofToQuad+88];
	fma.rn.f64 	%fd718, %fd717, %fd1164, %fd716;
	ld.const.f64 	%fd719, [const_DofToQuad+152];
	fma.rn.f64 	%fd720, %fd719, %fd1163, %fd718;
	ld.const.f64 	%fd721, [const_DofToQuad+216];
	fma.rn.f64 	%fd722, %fd721, %fd1162, %fd720;
	ld.const.f64 	%fd723, [const_DofToQuad+280];
	fma.rn.f64 	%fd724, %fd723, %fd1161, %fd722;
	ld.const.f64 	%fd725, [const_DofToQuad+344];
	fma.rn.f64 	%fd726, %fd725, %fd1160, %fd724;
	ld.const.f64 	%fd727, [const_DofToQuad+408];
	fma.rn.f64 	%fd728, %fd727, %fd1159, %fd726;
	fma.rn.f64 	%fd729, %fd64, %fd1158, %fd728;
	fma.rn.f64 	%fd730, %fd76, %fd84, %fd729;
	fma.rn.f64 	%fd731, %fd88, %fd96, %fd730;
	fma.rn.f64 	%fd732, %fd100, %fd108, %fd731;
	fma.rn.f64 	%fd733, %fd112, %fd657, %fd732;
	st.shared.f64 	[%r10+24], %fd733;
	ld.const.f64 	%fd734, [const_DofToQuad+32];
	fma.rn.f64 	%fd735, %fd734, %fd1165, 0d0000000000000000;
	ld.const.f64 	%fd736, [const_DofToQuad+96];
	fma.rn.f64 	%fd737, %fd736, %fd1164, %fd735;
	ld.const.f64 	%fd738, [const_DofToQuad+160];
	fma.rn.f64 	%fd739, %fd738, %fd1163, %fd737;
	ld.const.f64 	%fd740, [const_DofToQuad+224];
	fma.rn.f64 	%fd741, %fd740, %fd1162, %fd739;
	ld.const.f64 	%fd742, [const_DofToQuad+288];
	fma.rn.f64 	%fd743, %fd742, %fd1161, %fd741;
	ld.const.f64 	%fd744, [const_DofToQuad+352];
	fma.rn.f64 	%fd745, %fd744, %fd1160, %fd743;
	ld.const.f64 	%fd746, [const_DofToQuad+416];
	fma.rn.f64 	%fd747, %fd746, %fd1159, %fd745;
	fma.rn.f64 	%fd748, %fd65, %fd1158, %fd747;
	fma.rn.f64 	%fd749, %fd77, %fd84, %fd748;
	fma.rn.f64 	%fd750, %fd89, %fd96, %fd749;
	fma.rn.f64 	%fd751, %fd101, %fd108, %fd750;
	fma.rn.f64 	%fd752, %fd113, %fd657, %fd751;
	st.shared.f64 	[%r10+32], %fd752;
	ld.const.f64 	%fd753, [const_DofToQuad+40];
	fma.rn.f64 	%fd754, %fd753, %fd1165, 0d0000000000000000;
	ld.const.f64 	%fd755, [const_DofToQuad+104];
	fma.rn.f64 	%fd756, %fd755, %fd1164, %fd754;
	ld.const.f64 	%fd757, [const_DofToQuad+168];
	fma.rn.f64 	%fd758, %fd757, %fd1163, %fd756;
	ld.const.f64 	%fd759, [const_DofToQuad+232];
	fma.rn.f64 	%fd760, %fd759, %fd1162, %fd758;
	ld.const.f64 	%fd761, [const_DofToQuad+296];
	fma.rn.f64 	%fd762, %fd761, %fd1161, %fd760;
	ld.const.f64 	%fd763, [const_DofToQuad+360];
	fma.rn.f64 	%fd764, %fd763, %fd1160, %fd762;
	ld.const.f64 	%fd765, [const_DofToQuad+424];
	fma.rn.f64 	%fd766, %fd765, %fd1159, %fd764;
	fma.rn.f64 	%fd767, %fd66, %fd1158, %fd766;
	fma.rn.f64 	%fd768, %fd78, %fd84, %fd767;
	fma.rn.f64 	%fd769, %fd90, %fd96, %fd768;
	fma.rn.f64 	%fd770, %fd102, %fd108, %fd769;
	fma.rn.f64 	%fd771, %fd114, %fd657, %fd770;
	st.shared.f64 	[%r10+40], %fd771;
	ld.const.f64 	%fd772, [const_DofToQuad+48];
	fma.rn.f64 	%fd773, %fd772, %fd1165, 0d0000000000000000;
	ld.const.f64 	%fd774, [const_DofToQuad+112];
	fma.rn.f64 	%fd775, %fd774, %fd1164, %fd773;
	ld.const.f64 	%fd776, [const_DofToQuad+176];
	fma.rn.f64 	%fd777, %fd776, %fd1163, %fd775;
	ld.const.f64 	%fd778, [const_DofToQuad+240];
	fma.rn.f64 	%fd779, %fd778, %fd1162, %fd777;
	ld.const.f64 	%fd780, [const_DofToQuad+304];
	fma.rn.f64 	%fd781, %fd780, %fd1161, %fd779;
	ld.const.f64 	%fd782, [const_DofToQuad+368];
	fma.rn.f64 	%fd783, %fd782, %fd1160, %fd781;
	ld.const.f64 	%fd784, [const_DofToQuad+432];
	fma.rn.f64 	%fd785, %fd784, %fd1159, %fd783;
	fma.rn.f64 	%fd786, %fd67, %fd1158, %fd785;
	fma.rn.f64 	%fd787, %fd79, %fd84, %fd786;
	fma.rn.f64 	%fd788, %fd91, %fd96, %fd787;
	fma.rn.f64 	%fd789, %fd103, %fd108, %fd788;
	fma.rn.f64 	%fd790, %fd115, %fd657, %fd789;
	st.shared.f64 	[%r10+48], %fd790;
	ld.const.f64 	%fd791, [const_DofToQuad+56];
	fma.rn.f64 	%fd792, %fd791, %fd1165, 0d0000000000000000;
	ld.const.f64 	%fd793, [const_DofToQuad+120];
	fma.rn.f64 	%fd794, %fd793, %fd1164, %fd792;
	ld.const.f64 	%fd795, [const_DofToQuad+184];
	fma.rn.f64 	%fd796, %fd795, %fd1163, %fd794;
	ld.const.f64 	%fd797, [const_DofToQuad+248];
	fma.rn.f64 	%fd798, %fd797, %fd1162, %fd796;
	ld.const.f64 	%fd799, [const_DofToQuad+312];
	fma.rn.f64 	%fd800, %fd799, %fd1161, %fd798;
	ld.const.f64 	%fd801, [const_DofToQuad+376];
	fma.rn.f64 	%fd802, %fd801, %fd1160, %fd800;
	ld.const.f64 	%fd803, [const_DofToQuad+440];
	fma.rn.f64 	%fd804, %fd803, %fd1159, %fd802;
	fma.rn.f64 	%fd805, %fd68, %fd1158, %fd804;
	fma.rn.f64 	%fd806, %fd80, %fd84, %fd805;
	fma.rn.f64 	%fd807, %fd92, %fd96, %fd806;
	fma.rn.f64 	%fd808, %fd104, %fd108, %fd807;
	fma.rn.f64 	%fd809, %fd116, %fd657, %fd808;
	st.shared.f64 	[%r10+56], %fd809;
	bar.sync 	0;
	@%p16 bra 	$L__BB211_32;
	mov.u32 	%r26, %tid.y;
	mov.u32 	%r27, _ZZ42massMatrixMultiplyMonolithicConstantKernelILi8ELi12ELi1EEviPKdS1_S1_S1_PdE6s_tmp1;
	mad.lo.s32 	%r28, %r26, 13824, %r27;
	shr.u32 	%r29, %r1, 3;
	mad.lo.s32 	%r30, %r29, 96, %r28;
	mad.lo.s32 	%r31, %r29, 1056, %r30;
	shl.b32 	%r32, %r1, 3;
	and.b32  	%r33, %r32, 56;
	add.s32 	%r34, %r31, %r33;
	ld.shared.f64 	%fd810, [%r34];
	ld.shared.f64 	%fd811, [%r34+96];
	ld.shared.f64 	%fd812, [%r34+192];
	ld.shared.f64 	%fd813, [%r34+288];
	ld.shared.f64 	%fd814, [%r34+384];
	ld.shared.f64 	%fd815, [%r34+480];
	ld.shared.f64 	%fd816, [%r34+576];
	ld.shared.f64 	%fd817, [%r34+672];
	ld.shared.f64 	%fd818, [%r34+768];
	ld.shared.f64 	%fd819, [%r34+864];
	ld.shared.f64 	%fd820, [%r34+960];
	ld.shared.f64 	%fd821, [%r34+1056];
	ld.const.f64 	%fd822, [const_DofToQuad];
	fma.rn.f64 	%fd823, %fd822, %fd810, 0d0000000000000000;
	ld.const.f64 	%fd824, [const_DofToQuad+64];
	fma.rn.f64 	%fd825, %fd824, %fd811, %fd823;
	ld.const.f64 	%fd826, [const_DofToQuad+128];
	fma.rn.f64 	%fd827, %fd826, %fd812, %fd825;
	ld.const.f64 	%fd828, [const_DofToQuad+192];
	fma.rn.f64 	%fd829, %fd828, %fd813, %fd827;
	ld.const.f64 	%fd830, [const_DofToQuad+256];
	fma.rn.f64 	%fd831, %fd830, %fd814, %fd829;
	ld.const.f64 	%fd832, [const_DofToQuad+320];
	fma.rn.f64 	%fd833, %fd832, %fd815, %fd831;
	ld.const.f64 	%fd834, [const_DofToQuad+384];
	fma.rn.f64 	%fd835, %fd834, %fd816, %fd833;
	fma.rn.f64 	%fd836, %fd61, %fd817, %fd835;
	fma.rn.f64 	%fd837, %fd73, %fd818, %fd836;
	fma.rn.f64 	%fd838, %fd85, %fd819, %fd837;
	fma.rn.f64 	%fd839, %fd97, %fd820, %fd838;
	fma.rn.f64 	%fd840, %fd109, %fd821, %fd839;
	st.shared.f64 	[%r34], %fd840;
	ld.const.f64 	%fd841, [const_DofToQuad+8];
	fma.rn.f64 	%fd842, %fd841, %fd810, 0d0000000000000000;
	ld.const.f64 	%fd843, [const_DofToQuad+72];
	fma.rn.f64 	%fd844, %fd843, %fd811, %fd842;
	ld.const.f64 	%fd845, [const_DofToQuad+136];
	fma.rn.f64 	%fd846, %fd845, %fd812, %fd844;
	ld.const.f64 	%fd847, [const_DofToQuad+200];
	fma.rn.f64 	%fd848, %fd847, %fd813, %fd846;
	ld.const.f64 	%fd849, [const_DofToQuad+264];
	fma.rn.f64 	%fd850, %fd849, %fd814, %fd848;
	ld.const.f64 	%fd851, [const_DofToQuad+328];
	fma.rn.f64 	%fd852, %fd851, %fd815, %fd850;
	ld.const.f64 	%fd853, [const_DofToQuad+392];
	fma.rn.f64 	%fd854, %fd853, %fd816, %fd852;
	fma.rn.f64 	%fd855, %fd62, %fd817, %fd854;
	fma.rn.f64 	%fd856, %fd74, %fd818, %fd855;
	fma.rn.f64 	%fd857, %fd86, %fd819, %fd856;
	fma.rn.f64 	%fd858, %fd98, %fd820, %fd857;
	fma.rn.f64 	%fd859, %fd110, %fd821, %fd858;
	st.shared.f64 	[%r34+96], %fd859;
	ld.const.f64 	%fd860, [const_DofToQuad+16];
	fma.rn.f64 	%fd861, %fd860, %fd810, 0d0000000000000000;
	ld.const.f64 	%fd862, [const_DofToQuad+80];
	fma.rn.f64 	%fd863, %fd862, %fd811, %fd861;
	ld.const.f64 	%fd864, [const_DofToQuad+144];
	fma.rn.f64 	%fd865, %fd864, %fd812, %fd863;
	ld.const.f64 	%fd866, [const_DofToQuad+208];
	fma.rn.f64 	%fd867, %fd866, %fd813, %fd865;
	ld.const.f64 	%fd868, [const_DofToQuad+272];
	fma.rn.f64 	%fd869, %fd868, %fd814, %fd867;
	ld.const.f64 	%fd870, [const_DofToQuad+336];
	fma.rn.f64 	%fd871, %fd870, %fd815, %fd869;
	ld.const.f64 	%fd872, [const_DofToQuad+400];
	fma.rn.f64 	%fd873, %fd872, %fd816, %fd871;
	fma.rn.f64 	%fd874, %fd63, %fd817, %fd873;
	fma.rn.f64 	%fd875, %fd75, %fd818, %fd874;
	fma.rn.f64 	%fd876, %fd87, %fd819, %fd875;
	fma.rn.f64 	%fd877, %fd99, %fd820, %fd876;
	fma.rn.f64 	%fd878, %fd111, %fd821, %fd877;
	st.shared.f64 	[%r34+192], %fd878;
	ld.const.f64 	%fd879, [const_DofToQuad+24];
	fma.rn.f64 	%fd880, %fd879, %fd810, 0d0000000000000000;
	ld.const.f64 	%fd881, [const_DofToQuad+88];
	fma.rn.f64 	%fd882, %fd881, %fd811, %fd880;
	ld.const.f64 	%fd883, [const_DofToQuad+152];
	fma.rn.f64 	%fd884, %fd883, %fd812, %fd882;
	ld.const.f64 	%fd885, [const_DofToQuad+216];
	fma.rn.f64 	%fd886, %fd885, %fd813, %fd884;
	ld.const.f64 	%fd887, [const_DofToQuad+280];
	fma.rn.f64 	%fd888, %fd887, %fd814, %fd886;
	ld.const.f64 	%fd889, [const_DofToQuad+344];
	fma.rn.f64 	%fd890, %fd889, %fd815, %fd888;
	ld.const.f64 	%fd891, [const_DofToQuad+408];
	fma.rn.f64 	%fd892, %fd891, %fd816, %fd890;
	ld.const.f64 	%fd893, [const_DofToQuad+472];
	fma.rn.f64 	%fd894, %fd893, %fd817, %fd892;
	fma.rn.f64 	%fd895, %fd76, %fd818, %fd894;
	fma.rn.f64 	%fd896, %fd88, %fd819, %fd895;
	fma.rn.f64 	%fd897, %fd100, %fd820, %fd896;
	fma.rn.f64 	%fd898, %fd112, %fd821, %fd897;
	st.shared.f64 	[%r34+288], %fd898;
	ld.const.f64 	%fd899, [const_DofToQuad+32];
	fma.rn.f64 	%fd900, %fd899, %fd810, 0d0000000000000000;
	ld.const.f64 	%fd901, [const_DofToQuad+96];
	fma.rn.f64 	%fd902, %fd901, %fd811, %fd900;
	ld.const.f64 	%fd903, [const_DofToQuad+160];
	fma.rn.f64 	%fd904, %fd903, %fd812, %fd902;
	ld.const.f64 	%fd905, [const_DofToQuad+224];
	fma.rn.f64 	%fd906, %fd905, %fd813, %fd904;
	ld.const.f64 	%fd907, [const_DofToQuad+288];
	fma.rn.f64 	%fd908, %fd907, %fd814, %fd906;
	ld.const.f64 	%fd909, [const_DofToQuad+352];
	fma.rn.f64 	%fd910, %fd909, %fd815, %fd908;
	ld.const.f64 	%fd911, [const_DofToQuad+416];
	fma.rn.f64 	%fd912, %fd911, %fd816, %fd910;
	fma.rn.f64 	%fd913, %fd65, %fd817, %fd912;
	fma.rn.f64 	%fd914, %fd77, %fd818, %fd913;
	fma.rn.f64 	%fd915, %fd89, %fd819, %fd914;
	fma.rn.f64 	%fd916, %fd101, %fd820, %fd915;
	fma.rn.f64 	%fd917, %fd113, %fd821, %fd916;
	st.shared.f64 	[%r34+384], %fd917;
	ld.const.f64 	%fd918, [const_DofToQuad+40];
	fma.rn.f64 	%fd919, %fd918, %fd810, 0d0000000000000000;
	ld.const.f64 	%fd920, [const_DofToQuad+104];
	fma.rn.f64 	%fd921, %fd920, %fd811, %fd919;
	ld.const.f64 	%fd922, [const_DofToQuad+168];
	fma.rn.f64 	%fd923, %fd922, %fd812, %fd921;
	ld.const.f64 	%fd924, [const_DofToQuad+232];
	fma.rn.f64 	%fd925, %fd924, %fd813, %fd923;
	ld.const.f64 	%fd926, [const_DofToQuad+296];
	fma.rn.f64 	%fd927, %fd926, %fd814, %fd925;
	ld.const.f64 	%fd928, [const_DofToQuad+360];
	fma.rn.f64 	%fd929, %fd928, %fd815, %fd927;
	ld.const.f64 	%fd930, [const_DofToQuad+424];
	fma.rn.f64 	%fd931, %fd930, %fd816, %fd929;
	ld.const.f64 	%fd932, [const_DofToQuad+488];
	fma.rn.f64 	%fd933, %fd932, %fd817, %fd931;
	fma.rn.f64 	%fd934, %fd78, %fd818, %fd933;
	fma.rn.f64 	%fd935, %fd90, %fd819, %fd934;
	fma.rn.f64 	%fd936, %fd102, %fd820, %fd935;
	fma.rn.f64 	%fd937, %fd114, %fd821, %fd936;
	st.shared.f64 	[%r34+480], %fd937;
	ld.const.f64 	%fd938, [const_DofToQuad+48];
	fma.rn.f64 	%fd939, %fd938, %fd810, 0d0000000000000000;
	ld.const.f64 	%fd940, [const_DofToQuad+112];
	fma.rn.f64 	%fd941, %fd940, %fd811, %fd939;
	ld.const.f64 	%fd942, [const_DofToQuad+176];
	fma.rn.f64 	%fd943, %fd942, %fd812, %fd941;
	ld.const.f64 	%fd944, [const_DofToQuad+240];
	fma.rn.f64 	%fd945, %fd944, %fd813, %fd943;
	ld.const.f64 	%fd946, [const_DofToQuad+304];
	fma.rn.f64 	%fd947, %fd946, %fd814, %fd945;
	ld.const.f64 	%fd948, [const_DofToQuad+368];
	fma.rn.f64 	%fd949, %fd948, %fd815, %fd947;
	ld.const.f64 	%fd950, [const_DofToQuad+432];
	fma.rn.f64 	%fd951, %fd950, %fd816, %fd949;
	ld.const.f64 	%fd952, [const_DofToQuad+496];
	fma.rn.f64 	%fd953, %fd952, %fd817, %fd951;
	fma.rn.f64 	%fd954, %fd79, %fd818, %fd953;
	fma.rn.f64 	%fd955, %fd91, %fd819, %fd954;
	fma.rn.f64 	%fd956, %fd103, %fd820, %fd955;
	fma.rn.f64 	%fd957, %fd115, %fd821, %fd956;
	st.shared.f64 	[%r34+576], %fd957;
	ld.const.f64 	%fd958, [const_DofToQuad+56];
	fma.rn.f64 	%fd959, %fd958, %fd810, 0d0000000000000000;
	ld.const.f64 	%fd960, [const_DofToQuad+120];
	fma.rn.f64 	%fd961, %fd960, %fd811, %fd959;
	ld.const.f64 	%fd962, [const_DofToQuad+184];
	fma.rn.f64 	%fd963, %fd962, %fd812, %fd961;
	ld.const.f64 	%fd964, [const_DofToQuad+248];
	fma.rn.f64 	%fd965, %fd964, %fd813, %fd963;
	ld.const.f64 	%fd966, [const_DofToQuad+312];
	fma.rn.f64 	%fd967, %fd966, %fd814, %fd965;
	ld.const.f64 	%fd968, [const_DofToQuad+376];
	fma.rn.f64 	%fd969, %fd968, %fd815, %fd967;
	ld.const.f64 	%fd970, [const_DofToQuad+440];
	fma.rn.f64 	%fd971, %fd970, %fd816, %fd969;
	ld.const.f64 	%fd972, [const_DofToQuad+504];
	fma.rn.f64 	%fd973, %fd972, %fd817, %fd971;
	fma.rn.f64 	%fd974, %fd80, %fd818, %fd973;
	fma.rn.f64 	%fd975, %fd92, %fd819, %fd974;
	fma.rn.f64 	%fd976, %fd104, %fd820, %fd975;
	fma.rn.f64 	%fd977, %fd116, %fd821, %fd976;
	st.shared.f64 	[%r34+672], %fd977;
$L__BB211_32:
	setp.gt.u32 	%p17, %r1, 63;
	bar.sync 	0;
	@%p17 bra 	$L__BB211_34;
	mov.u32 	%r35, %tid.y;
	mov.u32 	%r36, _ZZ42massMatrixMultiplyMonolithicConstantKernelILi8ELi12ELi1EEviPKdS1_S1_S1_PdE6s_tmp1;
	mad.lo.s32 	%r37, %r35, 13824, %r36;
	shr.u32 	%r38, %r1, 3;
	mad.lo.s32 	%r39, %r38, 96, %r37;
	shl.b32 	%r40, %r1, 3;
	and.b32  	%r41, %r40, 56;
	add.s32 	%r42, %r39, %r41;
	ld.shared.f64 	%fd978, [%r42];
	ld.shared.f64 	%fd979, [%r42+1152];
	ld.shared.f64 	%fd980, [%r42+2304];
	ld.shared.f64 	%fd981, [%r42+3456];
	ld.shared.f64 	%fd982, [%r42+4608];
	ld.shared.f64 	%fd983, [%r42+5760];
	ld.shared.f64 	%fd984, [%r42+6912];
	ld.shared.f64 	%fd985, [%r42+8064];
	ld.shared.f64 	%fd986, [%r42+9216];
	ld.shared.f64 	%fd987, [%r42+10368];
	ld.shared.f64 	%fd988, [%r42+11520];
	ld.shared.f64 	%fd989, [%r42+12672];
	ld.const.f64 	%fd990, [const_DofToQuad];
	fma.rn.f64 	%fd991, %fd990, %fd978, 0d0000000000000000;
	ld.const.f64 	%fd992, [const_DofToQuad+64];
	fma.rn.f64 	%fd993, %fd992, %fd979, %fd991;
	ld.const.f64 	%fd994, [const_DofToQuad+128];
	fma.rn.f64 	%fd995, %fd994, %fd980, %fd993;
	ld.const.f64 	%fd996, [const_DofToQuad+192];
	fma.rn.f64 	%fd997, %fd996, %fd981, %fd995;
	ld.const.f64 	%fd998, [const_DofToQuad+256];
	fma.rn.f64 	%fd999, %fd998, %fd982, %fd997;
	ld.const.f64 	%fd1000, [const_DofToQuad+320];
	fma.rn.f64 	%fd1001, %fd1000, %fd983, %fd999;
	ld.const.f64 	%fd1002, [const_DofToQuad+384];
	fma.rn.f64 	%fd1003, %fd1002, %fd984, %fd1001;
	fma.rn.f64 	%fd1004, %fd61, %fd985, %fd1003;
	fma.rn.f64 	%fd1005, %fd73, %fd986, %fd1004;
	fma.rn.f64 	%fd1006, %fd85, %fd987, %fd1005;
	fma.rn.f64 	%fd1007, %fd97, %fd988, %fd1006;
	fma.rn.f64 	%fd1165, %fd109, %fd989, %fd1007;
	ld.const.f64 	%fd1008, [const_DofToQuad+8];
	fma.rn.f64 	%fd1009, %fd1008, %fd978, 0d0000000000000000;
	ld.const.f64 	%fd1010, [const_DofToQuad+72];
	fma.rn.f64 	%fd1011, %fd1010, %fd979, %fd1009;
	ld.const.f64 	%fd1012, [const_DofToQuad+136];
	fma.rn.f64 	%fd1013, %fd1012, %fd980, %fd1011;
	ld.const.f64 	%fd1014, [const_DofToQuad+200];
	fma.rn.f64 	%fd1015, %fd1014, %fd981, %fd1013;
	ld.const.f64 	%fd1016, [const_DofToQuad+264];
	fma.rn.f64 	%fd1017, %fd1016, %fd982, %fd1015;
	ld.const.f64 	%fd1018, [const_DofToQuad+328];
	fma.rn.f64 	%fd1019, %fd1018, %fd983, %fd1017;
	ld.const.f64 	%fd1020, [const_DofToQuad+392];
	fma.rn.f64 	%fd1021, %fd1020, %fd984, %fd1019;
	fma.rn.f64 	%fd1022, %fd62, %fd985, %fd1021;
	fma.rn.f64 	%fd1023, %fd74, %fd986, %fd1022;
	fma.rn.f64 	%fd1024, %fd86, %fd987, %fd1023;
	fma.rn.f64 	%fd1025, %fd98, %fd988, %fd1024;
	fma.rn.f64 	%fd1164, %fd110, %fd989, %fd1025;
	ld.const.f64 	%fd1026, [const_DofToQuad+16];
	fma.rn.f64 	%fd1027, %fd1026, %fd978, 0d0000000000000000;
	ld.const.f64 	%fd1028, [const_DofToQuad+80];
	fma.rn.f64 	%fd1029, %fd1028, %fd979, %fd1027;
	ld.const.f64 	%fd1030, [const_DofToQuad+144];
	fma.rn.f64 	%fd1031, %fd1030, %fd980, %fd1029;
	ld.const.f64 	%fd1032, [const_DofToQuad+208];
	fma.rn.f64 	%fd1033, %fd1032, %fd981, %fd1031;
	ld.const.f64 	%fd1034, [const_DofToQuad+272];
	fma.rn.f64 	%fd1035, %fd1034, %fd982, %fd1033;
	ld.const.f64 	%fd1036, [const_DofToQuad+336];
	fma.rn.f64 	%fd1037, %fd1036, %fd983, %fd1035;
	ld.const.f64 	%fd1038, [const_DofToQuad+400];
	fma.rn.f64 	%fd1039, %fd1038, %fd984, %fd1037;
	fma.rn.f64 	%fd1040, %fd63, %fd985, %fd1039;
	fma.rn.f64 	%fd1041, %fd75, %fd986, %fd1040;
	fma.rn.f64 	%fd1042, %fd87, %fd987, %fd1041;
	fma.rn.f64 	%fd1043, %fd99, %fd988, %fd1042;
	fma.rn.f64 	%fd1163, %fd111, %fd989, %fd1043;
	ld.const.f64 	%fd1044, [const_DofToQuad+24];
	fma.rn.f64 	%fd1045, %fd1044, %fd978, 0d0000000000000000;
	ld.const.f64 	%fd1046, [const_DofToQuad+88];
	fma.rn.f64 	%fd1047, %fd1046, %fd979, %fd1045;
	ld.const.f64 	%fd1048, [const_DofToQuad+152];
	fma.rn.f64 	%fd1049, %fd1048, %fd980, %fd1047;
	ld.const.f64 	%fd1050, [const_DofToQuad+216];
	fma.rn.f64 	%fd1051, %fd1050, %fd981, %fd1049;
	ld.const.f64 	%fd1052, [const_DofToQuad+280];
	fma.rn.f64 	%fd1053, %fd1052, %fd982, %fd1051;
	ld.const.f64 	%fd1054, [const_DofToQuad+344];
	fma.rn.f64 	%fd1055, %fd1054, %fd983, %fd1053;
	ld.const.f64 	%fd1056, [const_DofToQuad+408];
	fma.rn.f64 	%fd1057, %fd1056, %fd984, %fd1055;
	ld.const.f64 	%fd1058, [const_DofToQuad+472];
	fma.rn.f64 	%fd1059, %fd1058, %fd985, %fd1057;
	fma.rn.f64 	%fd1060, %fd76, %fd986, %fd1059;
	fma.rn.f64 	%fd1061, %fd88, %fd987, %fd1060;
	fma.rn.f64 	%fd1062, %fd100, %fd988, %fd1061;
	fma.rn.f64 	%fd1162, %fd112, %fd989, %fd1062;
	ld.const.f64 	%fd1063, [const_DofToQuad+32];
	fma.rn.f64 	%fd1064, %fd1063, %fd978, 0d0000000000000000;
	ld.const.f64 	%fd1065, [const_DofToQuad+96];
	fma.rn.f64 	%fd1066, %fd1065, %fd979, %fd1064;
	ld.const.f64 	%fd1067, [const_DofToQuad+160];
	fma.rn.f64 	%fd1068, %fd1067, %fd980, %fd1066;
	ld.const.f64 	%fd1069, [const_DofToQuad+224];
	fma.rn.f64 	%fd1070, %fd1069, %fd981, %fd1068;
	ld.const.f64 	%fd1071, [const_DofToQuad+288];
	fma.rn.f64 	%fd1072, %fd1071, %fd982, %fd1070;
	ld.const.f64 	%fd1073, [const_DofToQuad+352];
	fma.rn.f64 	%fd1074, %fd1073, %fd983, %fd1072;
	ld.const.f64 	%fd1075, [const_DofToQuad+416];
	fma.rn.f64 	%fd1076, %fd1075, %fd984, %fd1074;
	fma.rn.f64 	%fd1077, %fd65, %fd985, %fd1076;
	fma.rn.f64 	%fd1078, %fd77, %fd986, %fd1077;
	fma.rn.f64 	%fd1079, %fd89, %fd987, %fd1078;
	fma.rn.f64 	%fd1080, %fd101, %fd988, %fd1079;
	fma.rn.f64 	%fd1161, %fd113, %fd989, %fd1080;
	ld.const.f64 	%fd1081, [const_DofToQuad+40];
	fma.rn.f64 	%fd1082, %fd1081, %fd978, 0d0000000000000000;
	ld.const.f64 	%fd1083, [const_DofToQuad+104];
	fma.rn.f64 	%fd1084, %fd1083, %fd979, %fd1082;
	ld.const.f64 	%fd1085, [const_DofToQuad+168];
	fma.rn.f64 	%fd1086, %fd1085, %fd980, %fd1084;
	ld.const.f64 	%fd1087, [const_DofToQuad+232];
	fma.rn.f64 	%fd1088, %fd1087, %fd981, %fd1086;
	ld.const.f64 	%fd1089, [const_DofToQuad+296];
	fma.rn.f64 	%fd1090, %fd1089, %fd982, %fd1088;
	ld.const.f64 	%fd1091, [const_DofToQuad+360];
	fma.rn.f64 	%fd1092, %fd1091, %fd983, %fd1090;
	ld.const.f64 	%fd1093, [const_DofToQuad+424];
	fma.rn.f64 	%fd1094, %fd1093, %fd984, %fd1092;
	ld.const.f64 	%fd1095, [const_DofToQuad+488];
	fma.rn.f64 	%fd1096, %fd1095, %fd985, %fd1094;
	fma.rn.f64 	%fd1097, %fd78, %fd986, %fd1096;
	fma.rn.f64 	%fd1098, %fd90, %fd987, %fd1097;
	fma.rn.f64 	%fd1099, %fd102, %fd988, %fd1098;
	fma.rn.f64 	%fd1160, %fd114, %fd989, %fd1099;
	ld.const.f64 	%fd1100, [const_DofToQuad+48];
	fma.rn.f64 	%fd1101, %fd1100, %fd978, 0d0000000000000000;
	ld.const.f64 	%fd1102, [const_DofToQuad+112];
	fma.rn.f64 	%fd1103, %fd1102, %fd979, %fd1101;
	ld.const.f64 	%fd1104, [const_DofToQuad+176];
	fma.rn.f64 	%fd1105, %fd1104, %fd980, %fd1103;
	ld.const.f64 	%fd1106, [const_DofToQuad+240];
	fma.rn.f64 	%fd1107, %fd1106, %fd981, %fd1105;
	ld.const.f64 	%fd1108, [const_DofToQuad+304];
	fma.rn.f64 	%fd1109, %fd1108, %fd982, %fd1107;
	ld.const.f64 	%fd1110, [const_DofToQuad+368];
	fma.rn.f64 	%fd1111, %fd1110, %fd983, %fd1109;
	ld.const.f64 	%fd1112, [const_DofToQuad+432];
	fma.rn.f64 	%fd1113, %fd1112, %fd984, %fd1111;
	ld.const.f64 	%fd1114, [const_DofToQuad+496];
	fma.rn.f64 	%fd1115, %fd1114, %fd985, %fd1113;
	fma.rn.f64 	%fd1116, %fd79, %fd986, %fd1115;
	fma.rn.f64 	%fd1117, %fd91, %fd987, %fd1116;
	fma.rn.f64 	%fd1118, %fd103, %fd988, %fd1117;
	fma.rn.f64 	%fd1159, %fd115, %fd989, %fd1118;
	ld.const.f64 	%fd1119, [const_DofToQuad+56];
	fma.rn.f64 	%fd1120, %fd1119, %fd978, 0d0000000000000000;
	ld.const.f64 	%fd1121, [const_DofToQuad+120];
	fma.rn.f64 	%fd1122, %fd1121, %fd979, %fd1120;
	ld.const.f64 	%fd1123, [const_DofToQuad+184];
	fma.rn.f64 	%fd1124, %fd1123, %fd980, %fd1122;
	ld.const.f64 	%fd1125, [const_DofToQuad+248];
	fma.rn.f64 	%fd1126, %fd1125, %fd981, %fd1124;
	ld.const.f64 	%fd1127, [const_DofToQuad+312];
	fma.rn.f64 	%fd1128, %fd1127, %fd982, %fd1126;
	ld.const.f64 	%fd1129, [const_DofToQuad+376];
	fma.rn.f64 	%fd1130, %fd1129, %fd983, %fd1128;
	ld.const.f64 	%fd1131, [const_DofToQuad+440];
	fma.rn.f64 	%fd1132, %fd1131, %fd984, %fd1130;
	ld.const.f64 	%fd1133, [const_DofToQuad+504];
	fma.rn.f64 	%fd1134, %fd1133, %fd985, %fd1132;
	fma.rn.f64 	%fd1135, %fd80, %fd986, %fd1134;
	fma.rn.f64 	%fd1136, %fd92, %fd987, %fd1135;
	fma.rn.f64 	%fd1137, %fd104, %fd988, %fd1136;
	fma.rn.f64 	%fd1158, %fd116, %fd989, %fd1137;
$L__BB211_34:
	setp.gt.u32 	%p18, %r1, 63;
	setp.ge.s32 	%p19, %r3, %r11;
	bar.sync 	0;
	or.pred  	%p20, %p18, %p19;
	@%p20 bra 	$L__BB211_36;
	ld.param.u64 	%rd13, [_Z42massMatrixMultiplyMonolithicConstantKernelILi8ELi12ELi1EEviPKdS1_S1_S1_Pd_param_5];
	and.b32  	%r43, %r1, 63;
	shl.b32 	%r44, %r3, 9;
	or.b32  	%r45, %r43, %r44;
	cvta.to.global.u64 	%rd10, %rd13;
	mul.wide.s32 	%rd11, %r45, 8;
	add.s64 	%rd12, %rd10, %rd11;
	st.global.f64 	[%rd12], %fd1165;
	st.global.f64 	[%rd12+512], %fd1164;
	st.global.f64 	[%rd12+1024], %fd1163;
	st.global.f64 	[%rd12+1536], %fd1162;
	st.global.f64 	[%rd12+2048], %fd1161;
	st.global.f64 	[%rd12+2560], %fd1160;
	st.global.f64 	[%rd12+3072], %fd1159;
	st.global.f64 	[%rd12+3584], %fd1158;
$L__BB211_36:
	ret;

}
	// .globl	_Z32massMatrixMultiplyRegisterKernelILi9ELi9ELi1EEviPKdS1_S1_S1_Pd
.visible .entry _Z32massMatrixMultiplyRegisterKernelILi9ELi9ELi1EEviPKdS1_S1_S1_Pd(
	.param .u32 _Z32massMatrixMultiplyRegisterKernelILi9ELi9ELi1EEviPKdS1_S1_S1_Pd_param_0,
	.param .u64 .ptr .align 1 _Z32massMatrixMultiplyRegisterKernelILi9ELi9ELi1EEviPKdS1_S1_S1_Pd_param_1,
	.param .u64 .ptr .align 1 _Z32massMatrixMultiplyRegisterKernelILi9ELi9ELi1EEviPKdS1_S1_S1_Pd_param_2,
	.param .u64 .ptr .align 1 _Z32massMatrixMultiplyRegisterKernelILi9ELi9ELi1EEviPKdS1_S1_S1_Pd_param_3,
	.param .u64 .ptr .align 1 _Z32massMatrixMultiplyRegisterKernelILi9ELi9ELi1EEviPKdS1_S1_S1_Pd_param_4,
	.param .u64 .ptr .align 1 _Z32massMatrixMultiplyRegisterKernelILi9ELi9ELi1EEviPKdS1_S1_S1_Pd_param_5
)
{
	.reg .pred 	%p<13>;
	.reg .b16 	%rs<11>;
	.reg .b32 	%r<65>;
	.reg .b64 	%rd<22>;
	.reg .b64 	%fd<573>;
	// demoted variable
	.shared .align 8 .b8 _ZZ32massMatrixMultiplyRegisterKernelILi9ELi9ELi1EEviPKdS1_S1_S1_PdE6s_tmp1[5832];
	// demoted variable
	.shared .align 8 .b8 _ZZ32massMatrixMultiplyRegisterKernelILi9ELi9ELi1EEviPKdS1_S1_S1_PdE14s_oddDofToQuad[200];
	// demoted variable
	.shared .align 8 .b8 _ZZ32massMatrixMultiplyRegisterKernelILi9ELi9ELi1EEviPKdS1_S1_S1_PdE15s_evenDofToQuad[200];
	ld.param.u32 	%r7, [_Z32massMatrixMultiplyRegisterKernelILi9ELi9ELi1EEviPKdS1_S1_S1_Pd_param_0];
	ld.param.u64 	%rd2, [_Z32massMatrixMultiplyRegisterKernelILi9ELi9ELi1EEviPKdS1_S1_S1_Pd_param_2];
	ld.param.u64 	%rd3, [_Z32massMatrixMultiplyRegisterKernelILi9ELi9ELi1EEviPKdS1_S1_S1_Pd_param_3];
	ld.param.u64 	%rd4, [_Z32massMatrixMultiplyRegisterKernelILi9ELi9ELi1EEviPKdS1_S1_S1_Pd_param_4];
	mov.u32 	%r8, %tid.x;
	mov.u32 	%r2, %tid.y;
	mov.u32 	%r9, %ctaid.x;
	add.s32 	%r3, %r9, %r2;
	cvt.u16.u32 	%rs2, %r8;
	mul.hi.u16 	%rs3, %rs2, -7281;
	shr.u16 	%rs4, %rs3, 3;
	mul.lo.s16 	%rs5, %rs4, 9;
	sub.s16 	%rs1, %rs2, %rs5;
	cvt.u32.u16 	%r4, %rs1;
	setp.lt.s32 	%p2, %r3, %r7;
	setp.lt.u32 	%p3, %r8, 81;
	and.pred  	%p1, %p2, %p3;
	not.pred 	%p4, %p1;
	@%p4 bra 	$L__BB212_2;
	cvta.to.global.u64 	%rd6, %rd4;
	mad.lo.s32 	%r10, %r3, 729, %r8;
	mul.wide.s32 	%rd7, %r10, 8;
	add.s64 	%rd8, %rd6, %rd7;
	ld.global.nc.f64 	%fd563, [%rd8];
	ld.global.nc.f64 	%fd562, [%rd8+648];
	ld.global.nc.f64 	%fd561, [%rd8+1296];
	ld.global.nc.f64 	%fd560, [%rd8+1944];
	ld.global.nc.f64 	%fd559, [%rd8+2592];
	ld.global.nc.f64 	%fd558, [%rd8+3240];
	ld.global.nc.f64 	%fd557, [%rd8+3888];
	ld.global.nc.f64 	%fd556, [%rd8+4536];
	ld.global.nc.f64 	%fd555, [%rd8+5184];
$L__BB212_2:
	setp.ne.s32 	%p5, %r2, 0;
	setp.gt.u32 	%p6, %r8, 24;
	or.pred  	%p7, %p5, %p6;
	@%p7 bra 	$L__BB212_4;
	cvta.to.global.u64 	%rd9, %rd2;
	mul.wide.u32 	%rd10, %r8, 8;
	add.s64 	%rd11, %rd9, %rd10;
	ld.global.nc.f64 	%fd97, [%rd11];
	shl.b32 	%r11, %r8, 3;
	mov.u32 	%r12, _ZZ32massMatrixMultiplyRegisterKernelILi9ELi9ELi1EEviPKdS1_S1_S1_PdE14s_oddDofToQuad;
	add.s32 	%r13, %r12, %r11;
	st.shared.f64 	[%r13], %fd97;
	cvta.to.global.u64 	%rd12, %rd3;
	add.s64 	%rd13, %rd12, %rd10;
	ld.global.nc.f64 	%fd98, [%rd13];
	mov.u32 	%r14, _ZZ32massMatrixMultiplyRegisterKernelILi9ELi9ELi1EEviPKdS1_S1_S1_PdE15s_evenDofToQuad;
	add.s32 	%r15, %r14, %r11;
	st.shared.f64 	[%r15], %fd98;
$L__BB212_4:
	setp.gt.u32 	%p8, %r8, 80;
	bar.sync 	0;
	ld.shared.f64 	%fd19, [_ZZ32massMatrixMultiplyRegisterKernelILi9ELi9ELi1EEviPKdS1_S1_S1_PdE14s_oddDofToQuad];
	ld.shared.f64 	%fd20, [_ZZ32massMatrixMultiplyRegisterKernelILi9ELi9ELi1EEviPKdS1_S1_S1_PdE15s_evenDofToQuad];
	ld.shared.f64 	%fd21, [_ZZ32massMatrixMultiplyRegisterKernelILi9ELi9ELi1EEviPKdS1_S1_S1_PdE14s_oddDofToQuad+8];
	ld.shared.f64 	%fd22, [_ZZ32massMatrixMultiplyRegisterKernelILi9ELi9ELi1EEviPKdS1_S1_S1_PdE15s_evenDofToQuad+8];
	ld.shared.f64 	%fd23, [_ZZ32massMatrixMultiplyRegisterKernelILi9ELi9ELi1EEviPKdS1_S1_S1_PdE14s_oddDofToQuad+16];
	ld.shared.f64 	%fd24, [_ZZ32massMatrixMultiplyRegisterKernelILi9ELi9ELi1EEviPKdS1_S1_S1_PdE15s_evenDofToQuad+16];
	ld.shared.f64 	%fd25, [_ZZ32massMatrixMultiplyRegisterKernelILi9ELi9ELi1EEviPKdS1_S1_S1_PdE14s_oddDofToQuad+24];
	ld.shared.f64 	%fd26, [_ZZ32massMatrixMultiplyRegisterKernelILi9ELi9ELi1EEviPKdS1_S1_S1_PdE15s_evenDofToQuad+24];
	ld.shared.f64 	%fd27, [_ZZ32massMatrixMultiplyRegisterKernelILi9ELi9ELi1EEviPKdS1_S1_S1_PdE14s_oddDofToQuad+32];
	ld.shared.f64 	%fd28, [_ZZ32massMatrixMultiplyRegisterKernelILi9ELi9ELi1EEviPKdS1_S1_S1_PdE15s_evenDofToQuad+32];
	ld.shared.f64 	%fd29, [_ZZ32massMatrixMultiplyRegisterKernelILi9ELi9ELi1EEviPKdS1_S1_S1_PdE14s_oddDofToQuad+40];
	ld.shared.f64 	%fd30, [_ZZ32massMatrixMultiplyRegisterKernelILi9ELi9ELi1EEviPKdS1_S1_S1_PdE15s_evenDofToQuad+40];
	ld.shared.f64 	%fd31, [_ZZ32massMatrixMultiplyRegisterKernelILi9ELi9ELi1EEviPKdS1_S1_S1_PdE14s_oddDofToQuad+48];
	ld.shared.f64 	%fd32, [_ZZ32massMatrixMultiplyRegisterKernelILi9ELi9ELi1EEviPKdS1_S1_S1_PdE15s_evenDofToQuad+48];
	ld.shared.f64 	%fd33, [_ZZ32massMatrixMultiplyRegisterKernelILi9ELi9ELi1EEviPKdS1_S1_S1_PdE14s_oddDofToQuad+56];
	ld.shared.f64 	%fd34, [_ZZ32massMatrixMultiplyRegisterKernelILi9ELi9ELi1EEviPKdS1_S1_S1_PdE15s_evenDofToQuad+56];
	ld.shared.f64 	%fd35, [_ZZ32massMatrixMultiplyRegisterKernelILi9ELi9ELi1EEviPKdS1_S1_S1_PdE14s_oddDofToQuad+64];
	ld.shared.f64 	%fd36, [_ZZ32massMatrixMultiplyRegisterKernelILi9ELi9ELi1EEviPKdS1_S1_S1_PdE15s_evenDofToQuad+64];
	ld.shared.f64 	%fd37, [_ZZ32massMatrixMultiplyRegisterKernelILi9ELi9ELi1EEviPKdS1_S1_S1_PdE14s_oddDofToQuad+72];
	ld.shared.f64 	%fd38, [_ZZ32massMatrixMultiplyRegisterKernelILi9ELi9ELi1EEviPKdS1_S1_S1_PdE15s_evenDofToQuad+72];
	ld.shared.f64 	%fd39, [_ZZ32massMatrixMultiplyRegisterKernelILi9ELi9ELi1EEviPKdS1_S1_S1_PdE14s_oddDofToQuad+80];
	ld.shared.f64 	%fd40, [_ZZ32massMatrixMultiplyRegisterKernelILi9ELi9ELi1EEviPKdS1_S1_S1_PdE15s_evenDofToQuad+80];
	ld.shared.f64 	%fd41, [_ZZ32massMatrixMultiplyRegisterKernelILi9ELi9ELi1EEviPKdS1_S1_S1_PdE14s_oddDofToQuad+88];
	ld.shared.f64 	%fd42, [_ZZ32massMatrixMultiplyRegisterKernelILi9ELi9ELi1EEviPKdS1_S1_S1_PdE15s_evenDofToQuad+88];
	ld.shared.f64 	%fd43, [_ZZ32massMatrixMultiplyRegisterKernelILi9ELi9ELi1EEviPKdS1_S1_S1_PdE14s_oddDofToQuad+96];
	ld.shared.f64 	%fd44, [_ZZ32massMatrixMultiplyRegisterKernelILi9ELi9ELi1EEviPKdS1_S1_S1_PdE15s_evenDofToQuad+96];
	ld.shared.f64 	%fd45, [_ZZ32massMatrixMultiplyRegisterKernelILi9ELi9ELi1EEviPKdS1_S1_S1_PdE14s_oddDofToQuad+104];
	ld.shared.f64 	%fd46, [_ZZ32massMatrixMultiplyRegisterKernelILi9ELi9ELi1EEviPKdS1_S1_S1_PdE15s_evenDofToQuad+104];
	ld.shared.f64 	%fd47, [_ZZ32massMatrixMultiplyRegisterKernelILi9ELi9ELi1EEviPKdS1_S1_S1_PdE14s_oddDofToQuad+112];
	ld.shared.f64 	%fd48, [_ZZ32massMatrixMultiplyRegisterKernelILi9ELi9ELi1EEviPKdS1_S1_S1_PdE15s_evenDofToQuad+112];
	ld.shared.f64 	%fd49, [_ZZ32massMatrixMultiplyRegisterKernelILi9ELi9ELi1EEviPKdS1_S1_S1_PdE14s_oddDofToQuad+120];
	ld.shared.f64 	%fd50, [_ZZ32massMatrixMultiplyRegisterKernelILi9ELi9ELi1EEviPKdS1_S1_S1_PdE15s_evenDofToQuad+120];
	ld.shared.f64 	%fd51, [_ZZ32massMatrixMultiplyRegisterKernelILi9ELi9ELi1EEviPKdS1_S1_S1_PdE14s_oddDofToQuad+128];
	ld.shared.f64 	%fd52, [_ZZ32massMatrixMultiplyRegisterKernelILi9ELi9ELi1EEviPKdS1_S1_S1_PdE15s_evenDofToQuad+128];
	ld.shared.f64 	%fd53, [_ZZ32massMatrixMultiplyRegisterKernelILi9ELi9ELi1EEviPKdS1_S1_S1_PdE14s_oddDofToQuad+136];
	ld.shared.f64 	%fd54, [_ZZ32massMatrixMultiplyRegisterKernelILi9ELi9ELi1EEviPKdS1_S1_S1_PdE15s_evenDofToQuad+136];
	ld.shared.f64 	%fd55, [_ZZ32massMatrixMultiplyRegisterKernelILi9ELi9ELi1EEviPKdS1_S1_S1_PdE14s_oddDofToQuad+144];
	ld.shared.f64 	%fd56, [_ZZ32massMatrixMultiplyRegisterKernelILi9ELi9ELi1EEviPKdS1_S1_S1_PdE15s_evenDofToQuad+144];
	ld.shared.f64 	%fd57, [_ZZ32massMatrixMultiplyRegisterKernelILi9ELi9ELi1EEviPKdS1_S1_S1_PdE14s_oddDofToQuad+152];
	ld.shared.f64 	%fd58, [_ZZ32massMatrixMultiplyRegisterKernelILi9ELi9ELi1EEviPKdS1_S1_S1_PdE15s_evenDofToQuad+152];
	ld.shared.f64 	%fd59, [_ZZ32massMatrixMultiplyRegisterKernelILi9ELi9ELi1EEviPKdS1_S1_S1_PdE14s_oddDofToQuad+160];
	ld.shared.f64 	%fd60, [_ZZ32massMatrixMultiplyRegisterKernelILi9ELi9ELi1EEviPKdS1_S1_S1_PdE15s_evenDofToQuad+160];
	ld.shared.f64 	%fd61, [_ZZ32massMatrixMultiplyRegisterKernelILi9ELi9ELi1EEviPKdS1_S1_S1_PdE14s_oddDofToQuad+168];
	ld.shared.f64 	%fd62, [_ZZ32massMatrixMultiplyRegisterKernelILi9ELi9ELi1EEviPKdS1_S1_S1_PdE15s_evenDofToQuad+168];
	ld.shared.f64 	%fd63, [_ZZ32massMatrixMultiplyRegisterKernelILi9ELi9ELi1EEviPKdS1_S1_S1_PdE14s_oddDofToQuad+176];
	ld.shared.f64 	%fd64, [_ZZ32massMatrixMultiplyRegisterKernelILi9ELi9ELi1EEviPKdS1_S1_S1_PdE15s_evenDofToQuad+176];
	ld.shared.f64 	%fd65, [_ZZ32massMatrixMultiplyRegisterKernelILi9ELi9ELi1EEviPKdS1_S1_S1_PdE14s_oddDofToQuad+184];
	ld.shared.f64 	%fd66, [_ZZ32massMatrixMultiplyRegisterKernelILi9ELi9ELi1EEviPKdS1_S1_S1_PdE15s_evenDofToQuad+184];
	ld.shared.f64 	%fd67, [_ZZ32massMatrixMultiplyRegisterKernelILi9ELi9ELi1EEviPKdS1_S1_S1_PdE14s_oddDofToQuad+192];
	ld.shared.f64 	%fd68, [_ZZ32massMatrixMultiplyRegisterKernelILi9ELi9ELi1EEviPKdS1_S1_S1_PdE15s_evenDofToQuad+192];
	mul.lo.s16 	%rs7, %rs2, 57;
	shr.u16 	%rs8, %rs7, 9;
	cvt.u32.u16 	%r5, %rs8;
	@%p8 bra 	$L__BB212_6;
	add.f64 	%fd99, %fd563, %fd555;
	sub.f64 	%fd100, %fd563, %fd555;
	add.f64 	%fd101, %fd562, %fd556;
	sub.f64 	%fd102, %fd562, %fd556;
	add.f64 	%fd103, %fd561, %fd557;
	sub.f64 	%fd104, %fd561, %fd557;
	add.f64 	%fd105, %fd560, %fd558;
	sub.f64 	%fd106, %fd560, %fd558;
	add.f64 	%fd107, %fd559, %fd559;
	sub.f64 	%fd108, %fd559, %fd559;
	mul.f64 	%fd109, %fd107, 0d3FE0000000000000;
	mov.u32 	%r17, %tid.y;
	mov.u32 	%r18, _ZZ32massMatrixMultiplyRegisterKernelILi9ELi9ELi1EEviPKdS1_S1_S1_PdE6s_tmp1;
	mad.lo.s32 	%r19, %r17, 5832, %r18;
	mad.lo.s32 	%r20, %r5, 72, %r19;
	shl.b32 	%r21, %r4, 3;
	add.s32 	%r22, %r20, %r21;
	fma.rn.f64 	%fd110, %fd19, %fd99, 0d0000000000000000;
	fma.rn.f64 	%fd111, %fd20, %fd100, 0d0000000000000000;
	fma.rn.f64 	%fd112, %fd21, %fd101, %fd110;
	fma.rn.f64 	%fd113, %fd22, %fd102, %fd111;
	fma.rn.f64 	%fd114, %fd23, %fd103, %fd112;
	fma.rn.f64 	%fd115, %fd24, %fd104, %fd113;
	fma.rn.f64 	%fd116, %fd25, %fd105, %fd114;
	fma.rn.f64 	%fd117, %fd26, %fd106, %fd115;
	fma.rn.f64 	%fd118, %fd27, %fd109, %fd116;
	fma.rn.f64 	%fd119, %fd28, %fd108, %fd117;
	sub.f64 	%fd120, %fd118, %fd119;
	st.shared.f64 	[%r22+5184], %fd120;
	add.f64 	%fd121, %fd119, %fd118;
	st.shared.f64 	[%r22], %fd121;
	fma.rn.f64 	%fd122, %fd29, %fd99, 0d0000000000000000;
	fma.rn.f64 	%fd123, %fd30, %fd100, 0d0000000000000000;
	fma.rn.f64 	%fd124, %fd31, %fd101, %fd122;
	fma.rn.f64 	%fd125, %fd32, %fd102, %fd123;
	fma.rn.f64 	%fd126, %fd33, %fd103, %fd124;
	fma.rn.f64 	%fd127, %fd34, %fd104, %fd125;
	fma.rn.f64 	%fd128, %fd35, %fd105, %fd126;
	fma.rn.f64 	%fd129, %fd36, %fd106, %fd127;
	fma.rn.f64 	%fd130, %fd37, %fd109, %fd128;
	fma.rn.f64 	%fd131, %fd38, %fd108, %fd129;
	sub.f64 	%fd132, %fd130, %fd131;
	st.shared.f64 	[%r22+4536], %fd132;
	add.f64 	%fd133, %fd131, %fd130;
	st.shared.f64 	[%r22+648], %fd133;
	fma.rn.f64 	%fd134, %fd39, %fd99, 0d0000000000000000;
	fma.rn.f64 	%fd135, %fd40, %fd100, 0d0000000000000000;
	fma.rn.f64 	%fd136, %fd41, %fd101, %fd134;
	fma.rn.f64 	%fd137, %fd42, %fd102, %fd135;
	fma.rn.f64 	%fd138, %fd43, %fd103, %fd136;
	fma.rn.f64 	%fd139, %fd44, %fd104, %fd137;
	fma.rn.f64 	%fd140, %fd45, %fd105, %fd138;
	fma.rn.f64 	%fd141, %fd46, %fd106, %fd139;
	fma.rn.f64 	%fd142, %fd47, %fd109, %fd140;
	fma.rn.f64 	%fd143, %fd48, %fd108, %fd141;
	sub.f64 	%fd144, %fd142, %fd143;
	st.shared.f64 	[%r22+3888], %fd144;
	add.f64 	%fd145, %fd143, %fd142;
	st.shared.f64 	[%r22+1296], %fd145;
	fma.rn.f64 	%fd146, %fd49, %fd99, 0d0000000000000000;
	fma.rn.f64 	%fd147, %fd50, %fd100, 0d0000000000000000;
	fma.rn.f64 	%fd148, %fd51, %fd101, %fd146;
	fma.rn.f64 	%fd149, %fd52, %fd102, %fd147;
	fma.rn.f64 	%fd150, %fd53, %fd103, %fd148;
	fma.rn.f64 	%fd151, %fd54, %fd104, %fd149;
	fma.rn.f64 	%fd152, %fd55, %fd105, %fd150;
	fma.rn.f64 	%fd153, %fd56, %fd106, %fd151;
	fma.rn.f64 	%fd154, %fd57, %fd109, %fd152;
	fma.rn.f64 	%fd155, %fd58, %fd108, %fd153;
	sub.f64 	%fd156, %fd154, %fd155;
	st.shared.f64 	[%r22+3240], %fd156;
	add.f64 	%fd157, %fd155, %fd154;
	st.shared.f64 	[%r22+1944], %fd157;
	fma.rn.f64 	%fd158, %fd59, %fd99, 0d0000000000000000;
	fma.rn.f64 	%fd159, %fd60, %fd100, 0d0000000000000000;
	fma.rn.f64 	%fd160, %fd61, %fd101, %fd158;
	fma.rn.f64 	%fd161, %fd62, %fd102, %fd159;
	fma.rn.f64 	%fd162, %fd63, %fd103, %fd160;
	fma.rn.f64 	%fd163, %fd64, %fd104, %fd161;
	fma.rn.f64 	%fd164, %fd65, %fd105, %fd162;
	fma.rn.f64 	%fd165, %fd66, %fd106, %fd163;
	fma.rn.f64 	%fd166, %fd67, %fd109, %fd164;
	fma.rn.f64 	%fd167, %fd68, %fd108, %fd165;
	add.f64 	%fd168, %fd167, %fd166;
	st.shared.f64 	[%r22+2592], %fd168;
$L__BB212_6:
	mov.u32 	%r23, %tid.x;
	setp.gt.u32 	%p9, %r23, 80;
	bar.sync 	0;
	@%p9 bra 	$L__BB212_8;
	mov.u32 	%r24, %tid.y;
	mov.u32 	%r25, _ZZ32massMatrixMultiplyRegisterKernelILi9ELi9ELi1EEviPKdS1_S1_S1_PdE6s_tmp1;
	mad.lo.s32 	%r26, %r24, 5832, %r25;
	mad.lo.s32 	%r27, %r5, 72, %r26;
	mad.lo.s32 	%r28, %r5, 576, %r27;
	shl.b32 	%r29, %r4, 3;
	add.s32 	%r30, %r28, %r29;
	ld.shared.f64 	%fd169, [%r30];
	ld.shared.f64 	%fd170, [%r30+576];
	add.f64 	%fd171, %fd169, %fd170;
	sub.f64 	%fd172, %fd169, %fd170;
	ld.shared.f64 	%fd173, [%r30+72];
	ld.shared.f64 	%fd174, [%r30+504];
	add.f64 	%fd175, %fd173, %fd174;
	sub.f64 	%fd176, %fd173, %fd174;
	ld.shared.f64 	%fd177, [%r30+144];
	ld.shared.f64 	%fd178, [%r30+432];
	add.f64 	%fd179, %fd177, %fd178;
	sub.f64 	%fd180, %fd177, %fd178;
	ld.shared.f64 	%fd181, [%r30+216];
	ld.shared.f64 	%fd182, [%r30+360];
	add.f64 	%fd183, %fd181, %fd182;
	sub.f64 	%fd184, %fd181, %fd182;
	ld.shared.f64 	%fd185, [%r30+288];
	add.f64 	%fd186, %fd185, %fd185;
	sub.f64 	%fd187, %fd185, %fd185;
	mul.f64 	%fd188, %fd186, 0d3FE0000000000000;
	fma.rn.f64 	%fd189, %fd19, %fd171, 0d0000000000000000;
	fma.rn.f64 	%fd190, %fd20, %fd172, 0d0000000000000000;
	fma.rn.f64 	%fd191, %fd21, %fd175, %fd189;
	fma.rn.f64 	%fd192, %fd22, %fd176, %fd190;
	fma.rn.f64 	%fd193, %fd23, %fd179, %fd191;
	fma.rn.f64 	%fd194, %fd24, %fd180, %fd192;
	fma.rn.f64 	%fd195, %fd25, %fd183, %fd193;
	fma.rn.f64 	%fd196, %fd26, %fd184, %fd194;
	fma.rn.f64 	%fd197, %fd27, %fd188, %fd195;
	fma.rn.f64 	%fd198, %fd28, %fd187, %fd196;
	sub.f64 	%fd199, %fd197, %fd198;
	st.shared.f64 	[%r30+576], %fd199;
	add.f64 	%fd200, %fd198, %fd197;
	st.shared.f64 	[%r30], %fd200;
	fma.rn.f64 	%fd201, %fd29, %fd171, 0d0000000000000000;
	fma.rn.f64 	%fd202, %fd30, %fd172, 0d0000000000000000;
	fma.rn.f64 	%fd203, %fd31, %fd175, %fd201;
	fma.rn.f64 	%fd204, %fd32, %fd176, %fd202;
	fma.rn.f64 	%fd205, %fd33, %fd179, %fd203;
	fma.rn.f64 	%fd206, %fd34, %fd180, %fd204;
	fma.rn.f64 	%fd207, %fd35, %fd183, %fd205;
	fma.rn.f64 	%fd208, %fd36, %fd184, %fd206;
	fma.rn.f64 	%fd209, %fd37, %fd188, %fd207;
	fma.rn.f64 	%fd210, %fd38, %fd187, %fd208;
	sub.f64 	%fd211, %fd209, %fd210;
	st.shared.f64 	[%r30+504], %fd211;
	add.f64 	%fd212, %fd210, %fd209;
	st.shared.f64 	[%r30+72], %fd212;
	fma.rn.f64 	%fd213, %fd39, %fd171, 0d0000000000000000;
	fma.rn.f64 	%fd214, %fd40, %fd172, 0d0000000000000000;
	fma.rn.f64 	%fd215, %fd41, %fd175, %fd213;
	fma.rn.f64 	%fd216, %fd42, %fd176, %fd214;
	fma.rn.f64 	%fd217, %fd43, %fd179, %fd215;
	fma.rn.f64 	%fd218, %fd44, %fd180, %fd216;
	fma.rn.f64 	%fd219, %fd45, %fd183, %fd217;
	fma.rn.f64 	%fd220, %fd46, %fd184, %fd218;
	fma.rn.f64 	%fd221, %fd47, %fd188, %fd219;
	fma.rn.f64 	%fd222, %fd48, %fd187, %fd220;
	sub.f64 	%fd223, %fd221, %fd222;
	st.shared.f64 	[%r30+432], %fd223;
	add.f64 	%fd224, %fd222, %fd221;
	st.shared.f64 	[%r30+144], %fd224;
	fma.rn.f64 	%fd225, %fd49, %fd171, 0d0000000000000000;
	fma.rn.f64 	%fd226, %fd50, %fd172, 0d0000000000000000;
	fma.rn.f64 	%fd227, %fd51, %fd175, %fd225;
	fma.rn.f64 	%fd228, %fd52, %fd176, %fd226;
	fma.rn.f64 	%fd229, %fd53, %fd179, %fd227;
	fma.rn.f64 	%fd230, %fd54, %fd180, %fd228;
	fma.rn.f64 	%fd231, %fd55, %fd183, %fd229;
	fma.rn.f64 	%fd232, %fd56, %fd184, %fd230;
	fma.rn.f64 	%fd233, %fd57, %fd188, %fd231;
	fma.rn.f64 	%fd234, %fd58, %fd187, %fd232;
	sub.f64 	%fd235, %fd233, %fd234;
	st.shared.f64 	[%r30+360], %fd235;
	add.f64 	%fd236, %fd234, %fd233;
	st.shared.f64 	[%r30+216], %fd236;
	fma.rn.f64 	%fd237, %fd59, %fd171, 0d0000000000000000;
	fma.rn.f64 	%fd238, %fd60, %fd172, 0d0000000000000000;
	fma.rn.f64 	%fd239, %fd61, %fd175, %fd237;
	fma.rn.f64 	%fd240, %fd62, %fd176, %fd238;
	fma.rn.f64 	%fd241, %fd63, %fd179, %fd239;
	fma.rn.f64 	%fd242, %fd64, %fd180, %fd240;
	fma.rn.f64 	%fd243, %fd65, %fd183, %fd241;
	fma.rn.f64 	%fd244, %fd66, %fd184, %fd242;
	fma.rn.f64 	%fd245, %fd67, %fd188, %fd243;
	fma.rn.f64 	%fd246, %fd68, %fd187, %fd244;
	add.f64 	%fd247, %fd246, %fd245;
	st.shared.f64 	[%r30+288], %fd247;
$L__BB212_8:
	ld.param.u64 	%rd20, [_Z32massMatrixMultiplyRegisterKernelILi9ELi9ELi1EEviPKdS1_S1_S1_Pd_param_1];
	mov.u32 	%r31, %tid.x;
	setp.gt.u32 	%p10, %r31, 80;
	bar.sync 	0;
	cvt.u16.u32 	%rs9, %r31;
	mul.hi.u16 	%rs10, %rs9, 7282;
	cvt.u32.u16 	%r6, %rs10;
	mov.u32 	%r32, %tid.y;
	mov.u32 	%r33, _ZZ32massMatrixMultiplyRegisterKernelILi9ELi9ELi1EEviPKdS1_S1_S1_PdE6s_tmp1;
	mad.lo.s32 	%r34, %r32, 5832, %r33;
	mul.wide.u16 	%r35, %rs10, 648;
	add.s32 	%r36, %r34, %r35;
	mad.lo.s32 	%r37, %r4, 72, %r36;
	ld.shared.f64 	%fd248, [%r37];
	ld.shared.f64 	%fd249, [%r37+64];
	add.f64 	%fd250, %fd248, %fd249;
	sub.f64 	%fd251, %fd248, %fd249;
	ld.shared.f64 	%fd252, [%r37+8];
	ld.shared.f64 	%fd253, [%r37+56];
	add.f64 	%fd254, %fd252, %fd253;
	sub.f64 	%fd255, %fd252, %fd253;
	ld.shared.f64 	%fd256, [%r37+16];
	ld.shared.f64 	%fd257, [%r37+48];
	add.f64 	%fd258, %fd256, %fd257;
	sub.f64 	%fd259, %fd256, %fd257;
	ld.shared.f64 	%fd260, [%r37+24];
	ld.shared.f64 	%fd261, [%r37+40];
	add.f64 	%fd262, %fd260, %fd261;
	sub.f64 	%fd263, %fd260, %fd261;
	ld.shared.f64 	%fd264, [%r37+32];
	add.f64 	%fd265, %fd264, %fd264;
	sub.f64 	%fd266, %fd264, %fd264;
	mul.f64 	%fd267, %fd265, 0d3FE0000000000000;
	mov.u32 	%r38, %ctaid.x;
	add.s32 	%r39, %r38, %r32;
	mov.b32 	%r40, {%rs10, %rs1};
	mov.b32 	%r41, 8;
	mov.b32 	%r42, 2385;
	dp2a.lo.u32.u32 	%r43, %r40, %r42, %r41;
	mad.lo.s32 	%r44, %r39, 729, %r43;
	fma.rn.f64 	%fd268, %fd19, %fd250, 0d0000000000000000;
	fma.rn.f64 	%fd269, %fd20, %fd251, 0d0000000000000000;
	fma.rn.f64 	%fd270, %fd21, %fd254, %fd268;
	fma.rn.f64 	%fd271, %fd22, %fd255, %fd269;
	fma.rn.f64 	%fd272, %fd23, %fd258, %fd270;
	fma.rn.f64 	%fd273, %fd24, %fd259, %fd271;
	fma.rn.f64 	%fd274, %fd25, %fd262, %fd272;
	fma.rn.f64 	%fd275, %fd26, %fd263, %fd273;
	fma.rn.f64 	%fd276, %fd27, %fd267, %fd274;
	fma.rn.f64 	%fd277, %fd28, %fd266, %fd275;
	cvta.to.global.u64 	%rd14, %rd20;
	mul.wide.s32 	%rd15, %r44, 8;
	add.s64 	%rd16, %rd14, %rd15;
	ld.global.nc.f64 	%fd278, [%rd16];
	ld.global.nc.f64 	%fd279, [%rd16+-64];
	sub.f64 	%fd280, %fd276, %fd277;
	mul.f64 	%fd564, %fd280, %fd278;
	add.f64 	%fd281, %fd276, %fd277;
	mul.f64 	%fd572, %fd281, %fd279;
	fma.rn.f64 	%fd282, %fd29, %fd250, 0d0000000000000000;
	fma.rn.f64 	%fd283, %fd30, %fd251, 0d0000000000000000;
	fma.rn.f64 	%fd284, %fd31, %fd254, %fd282;
	fma.rn.f64 	%fd285, %fd32, %fd255, %fd283;
	fma.rn.f64 	%fd286, %fd33, %fd258, %fd284;
	fma.rn.f64 	%fd287, %fd34, %fd259, %fd285;
	fma.rn.f64 	%fd288, %fd35, %fd262, %fd286;
	fma.rn.f64 	%fd289, %fd36, %fd263, %fd287;
	fma.rn.f64 	%fd290, %fd37, %fd267, %fd288;
	fma.rn.f64 	%fd291, %fd38, %fd266, %fd289;
	ld.global.nc.f64 	%fd292, [%rd16+-8];
	ld.global.nc.f64 	%fd293, [%rd16+-56];
	sub.f64 	%fd294, %fd290, %fd291;
	mul.f64 	%fd565, %fd294, %fd292;
	add.f64 	%fd295, %fd290, %fd291;
	mul.f64 	%fd571, %fd295, %fd293;
	fma.rn.f64 	%fd296, %fd39, %fd250, 0d0000000000000000;
	fma.rn.f64 	%fd297, %fd40, %fd251, 0d0000000000000000;
	fma.rn.f64 	%fd298, %fd41, %fd254, %fd296;
	fma.rn.f64 	%fd299, %fd42, %fd255, %fd297;
	fma.rn.f64 	%fd300, %fd43, %fd258, %fd298;
	fma.rn.f64 	%fd301, %fd44, %fd259, %fd299;
	fma.rn.f64 	%fd302, %fd45, %fd262, %fd300;
	fma.rn.f64 	%fd303, %fd46, %fd263, %fd301;
	fma.rn.f64 	%fd304, %fd47, %fd267, %fd302;
	fma.rn.f64 	%fd305, %fd48, %fd266, %fd303;
	ld.global.nc.f64 	%fd306, [%rd16+-16];
	ld.global.nc.f64 	%fd307, [%rd16+-48];
	sub.f64 	%fd308, %fd304, %fd305;
	mul.f64 	%fd566, %fd308, %fd306;
	add.f64 	%fd309, %fd304, %fd305;
	mul.f64 	%fd570, %fd309, %fd307;
	fma.rn.f64 	%fd310, %fd49, %fd250, 0d0000000000000000;
	fma.rn.f64 	%fd311, %fd50, %fd251, 0d0000000000000000;
	fma.rn.f64 	%fd312, %fd51, %fd254, %fd310;
	fma.rn.f64 	%fd313, %fd52, %fd255, %fd311;
	fma.rn.f64 	%fd314, %fd53, %fd258, %fd312;
	fma.rn.f64 	%fd315, %fd54, %fd259, %fd313;
	fma.rn.f64 	%fd316, %fd55, %fd262, %fd314;
	fma.rn.f64 	%fd317, %fd56, %fd263, %fd315;
	fma.rn.f64 	%fd318, %fd57, %fd267, %fd316;
	fma.rn.f64 	%fd319, %fd58, %fd266, %fd317;
	ld.global.nc.f64 	%fd320, [%rd16+-24];
	ld.global.nc.f64 	%fd321, [%rd16+-40];
	sub.f64 	%fd322, %fd318, %fd319;
	mul.f64 	%fd567, %fd322, %fd320;
	add.f64 	%fd323, %fd318, %fd319;
	mul.f64 	%fd569, %fd323, %fd321;
	fma.rn.f64 	%fd324, %fd59, %fd250, 0d0000000000000000;
	fma.rn.f64 	%fd325, %fd60, %fd251, 0d0000000000000000;
	fma.rn.f64 	%fd326, %fd61, %fd254, %fd324;
	fma.rn.f64 	%fd327, %fd62, %fd255, %fd325;
	fma.rn.f64 	%fd328, %fd63, %fd258, %fd326;
	fma.rn.f64 	%fd329, %fd64, %fd259, %fd327;
	fma.rn.f64 	%fd330, %fd65, %fd262, %fd328;
	fma.rn.f64 	%fd331, %fd66, %fd263, %fd329;
	fma.rn.f64 	%fd332, %fd67, %fd267, %fd330;
	fma.rn.f64 	%fd333, %fd68, %fd266, %fd331;
	ld.global.nc.f64 	%fd334, [%rd16+-32];
	add.f64 	%fd335, %fd332, %fd333;
	mul.f64 	%fd568, %fd335, %fd334;
	bar.sync 	0;
	add.f64 	%fd336, %fd572, %fd564;
	sub.f64 	%fd337, %fd572, %fd564;
	add.f64 	%fd338, %fd571, %fd565;
	sub.f64 	%fd339, %fd571, %fd565;
	add.f64 	%fd340, %fd570, %fd566;
	sub.f64 	%fd341, %fd570, %fd566;
	add.f64 	%fd342, %fd569, %fd567;
	sub.f64 	%fd343, %fd569, %fd567;
	add.f64 	%fd344, %fd568, %fd568;
	sub.f64 	%fd345, %fd568, %fd568;
	mul.f64 	%fd346, %fd344, 0d3FE0000000000000;
	fma.rn.f64 	%fd347, %fd19, %fd336, 0d0000000000000000;
	fma.rn.f64 	%fd348, %fd20, %fd337, 0d0000000000000000;
	fma.rn.f64 	%fd349, %fd29, %fd338, %fd347;
	fma.rn.f64 	%fd350, %fd30, %fd339, %fd348;
	fma.rn.f64 	%fd351, %fd39, %fd340, %fd349;
	fma.rn.f64 	%fd352, %fd40, %fd341, %fd350;
	fma.rn.f64 	%fd353, %fd49, %fd342, %fd351;
	fma.rn.f64 	%fd354, %fd50, %fd343, %fd352;
	fma.rn.f64 	%fd355, %fd59, %fd346, %fd353;
	fma.rn.f64 	%fd356, %fd60, %fd345, %fd354;
	sub.f64 	%fd357, %fd355, %fd356;
	st.shared.f64 	[%r37+64], %fd357;
	add.f64 	%fd358, %fd355, %fd356;
	st.shared.f64 	[%r37], %fd358;
	fma.rn.f64 	%fd359, %fd21, %fd336, 0d0000000000000000;
	fma.rn.f64 	%fd360, %fd22, %fd337, 0d0000000000000000;
	fma.rn.f64 	%fd361, %fd31, %fd338, %fd359;
	fma.rn.f64 	%fd362, %fd32, %fd339, %fd360;
	fma.rn.f64 	%fd363, %fd41, %fd340, %fd361;
	fma.rn.f64 	%fd364, %fd42, %fd341, %fd362;
	fma.rn.f64 	%fd365, %fd51, %fd342, %fd363;
	fma.rn.f64 	%fd366, %fd52, %fd343, %fd364;
	fma.rn.f64 	%fd367, %fd61, %fd346, %fd365;
	fma.rn.f64 	%fd368, %fd62, %fd345, %fd366;
	sub.f64 	%fd369, %fd367, %fd368;
	st.shared.f64 	[%r37+56], %fd369;
	add.f64 	%fd370, %fd367, %fd368;
	st.shared.f64 	[%r37+8], %fd370;
	fma.rn.f64 	%fd371, %fd23, %fd336, 0d0000000000000000;
	fma.rn.f64 	%fd372, %fd24, %fd337, 0d0000000000000000;
	fma.rn.f64 	%fd373, %fd33, %fd338, %fd371;
	fma.rn.f64 	%fd374, %fd34, %fd339, %fd372;
	fma.rn.f64 	%fd375, %fd43, %fd340, %fd373;
	fma.rn.f64 	%fd376, %fd44, %fd341, %fd374;
	fma.rn.f64 	%fd377, %fd53, %fd342, %fd375;
	fma.rn.f64 	%fd378, %fd54, %fd343, %fd376;
	fma.rn.f64 	%fd379, %fd63, %fd346, %fd377;
	fma.rn.f64 	%fd380, %fd64, %fd345, %fd378;
	sub.f64 	%fd381, %fd379, %fd380;
	st.shared.f64 	[%r37+48], %fd381;
	add.f64 	%fd382, %fd379, %fd380;
	st.shared.f64 	[%r37+16], %fd382;
	fma.rn.f64 	%fd383, %fd25, %fd336, 0d0000000000000000;
	fma.rn.f64 	%fd384, %fd26, %fd337, 0d0000000000000000;
	fma.rn.f64 	%fd385, %fd35, %fd338, %fd383;
	fma.rn.f64 	%fd386, %fd36, %fd339, %fd384;
	fma.rn.f64 	%fd387, %fd45, %fd340, %fd385;
	fma.rn.f64 	%fd388, %fd46, %fd341, %fd386;
	fma.rn.f64 	%fd389, %fd55, %fd342, %fd387;
	fma.rn.f64 	%fd390, %fd56, %fd343, %fd388;
	fma.rn.f64 	%fd391, %fd65, %fd346, %fd389;
	fma.rn.f64 	%fd392, %fd66, %fd345, %fd390;
	sub.f64 	%fd393, %fd391, %fd392;
	st.shared.f64 	[%r37+40], %fd393;
	add.f64 	%fd394, %fd391, %fd392;
	st.shared.f64 	[%r37+24], %fd394;
	fma.rn.f64 	%fd395, %fd27, %fd336, 0d0000000000000000;
	fma.rn.f64 	%fd396, %fd28, %fd337, 0d0000000000000000;
	fma.rn.f64 	%fd397, %fd37, %fd338, %fd395;
	fma.rn.f64 	%fd398, %fd38, %fd339, %fd396;
	fma.rn.f64 	%fd399, %fd47, %fd340, %fd397;
	fma.rn.f64 	%fd400, %fd48, %fd341, %fd398;
	fma.rn.f64 	%fd401, %fd57, %fd342, %fd399;
	fma.rn.f64 	%fd402, %fd58, %fd343, %fd400;
	fma.rn.f64 	%fd403, %fd67, %fd346, %fd401;
	fma.rn.f64 	%fd404, %fd68, %fd345, %fd402;
	add.f64 	%fd405, %fd403, %fd404;
	st.shared.f64 	[%r37+32], %fd405;
	bar.sync 	0;
	@%p10 bra 	$L__BB212_10;
	mov.u32 	%r45, %tid.y;
	mov.u32 	%r46, _ZZ32massMatrixMultiplyRegisterKernelILi9ELi9ELi1EEviPKdS1_S1_S1_PdE6s_tmp1;
	mad.lo.s32 	%r47, %r45, 5832, %r46;
	mad.lo.s32 	%r48, %r6, 648, %r47;
	mad.lo.s32 	%r49, %r4, 72, %r48;
	shl.b32 	%r50, %r4, 6;
	sub.s32 	%r51, %r49, %r50;
	ld.shared.f64 	%fd406, [%r51];
	ld.shared.f64 	%fd407, [%r51+576];
	add.f64 	%fd408, %fd406, %fd407;
	sub.f64 	%fd409, %fd406, %fd407;
	ld.shared.f64 	%fd410, [%r51+72];
	ld.shared.f64 	%fd411, [%r51+504];
	add.f64 	%fd412, %fd410, %fd411;
	sub.f64 	%fd413, %fd410, %fd411;
	ld.shared.f64 	%fd414, [%r51+144];
	ld.shared.f64 	%fd415, [%r51+432];
	add.f64 	%fd416, %fd414, %fd415;
	sub.f64 	%fd417, %fd414, %fd415;
	ld.shared.f64 	%fd418, [%r51+216];
	ld.shared.f64 	%fd419, [%r51+360];
	add.f64 	%fd420, %fd418, %fd419;
	sub.f64 	%fd421, %fd418, %fd419;
	ld.shared.f64 	%fd422, [%r51+288];
	add.f64 	%fd423, %fd422, %fd422;
	sub.f64 	%fd424, %fd422, %fd422;
	mul.f64 	%fd425, %fd423, 0d3FE0000000000000;
	fma.rn.f64 	%fd426, %fd19, %fd408, 0d0000000000000000;
	fma.rn.f64 	%fd427, %fd20, %fd409, 0d0000000000000000;
	fma.rn.f64 	%fd428, %fd29, %fd412, %fd426;
	fma.rn.f64 	%fd429, %fd30, %fd413, %fd427;
	fma.rn.f64 	%fd430, %fd39, %fd416, %fd428;
	fma.rn.f64 	%fd431, %fd40, %fd417, %fd429;
	fma.rn.f64 	%fd432, %fd49, %fd420, %fd430;
	fma.rn.f64 	%fd433, %fd50, %fd421, %fd431;
	fma.rn.f64 	%fd434, %fd59, %fd425, %fd432;
	fma.rn.f64 	%fd435, %fd60, %fd424, %fd433;
	sub.f64 	%fd436, %fd434, %fd435;
	st.shared.f64 	[%r51+576], %fd436;
	add.f64 	%fd437, %fd434, %fd435;
	st.shared.f64 	[%r51], %fd437;
	fma.rn.f64 	%fd438, %fd21, %fd408, 0d0000000000000000;
	fma.rn.f64 	%fd439, %fd22, %fd409, 0d0000000000000000;
	fma.rn.f64 	%fd440, %fd31, %fd412, %fd438;
	fma.rn.f64 	%fd441, %fd32, %fd413, %fd439;
	fma.rn.f64 	%fd442, %fd41, %fd416, %fd440;
	fma.rn.f64 	%fd443, %fd42, %fd417, %fd441;
	fma.rn.f64 	%fd444, %fd51, %fd420, %fd442;
	fma.rn.f64 	%fd445, %fd52, %fd421, %fd443;
	fma.rn.f64 	%fd446, %fd61, %fd425, %fd444;
	fma.rn.f64 	%fd447, %fd62, %fd424, %fd445;
	sub.f64 	%fd448, %fd446, %fd447;
	st.shared.f64 	[%r51+504], %fd448;
	add.f64 	%fd449, %fd446, %fd447;
	st.shared.f64 	[%r51+72], %fd449;
	fma.rn.f64 	%fd450, %fd23, %fd408, 0d0000000000000000;
	fma.rn.f64 	%fd451, %fd24, %fd409, 0d0000000000000000;
	fma.rn.f64 	%fd452, %fd33, %fd412, %fd450;
	fma.rn.f64 	%fd453, %fd34, %fd413, %fd451;
	fma.rn.f64 	%fd454, %fd43, %fd416, %fd452;
	fma.rn.f64 	%fd455, %fd44, %fd417, %fd453;
	fma.rn.f64 	%fd456, %fd53, %fd420, %fd454;
	fma.rn.f64 	%fd457, %fd54, %fd421, %fd455;
	fma.rn.f64 	%fd458, %fd63, %fd425, %fd456;
	fma.rn.f64 	%fd459, %fd64, %fd424, %fd457;
	sub.f64 	%fd460, %fd458, %fd459;
	st.shared.f64 	[%r51+432], %fd460;
	add.f64 	%fd461, %fd458, %fd459;
	st.shared.f64 	[%r51+144], %fd461;
	fma.rn.f64 	%fd462, %fd25, %fd408, 0d0000000000000000;
	fma.rn.f64 	%fd463, %fd26, %fd409, 0d0000000000000000;
	fma.rn.f64 	%fd464, %fd35, %fd412, %fd462;
	fma.rn.f64 	%fd465, %fd36, %fd413, %fd463;
	fma.rn.f64 	%fd466, %fd45, %fd416, %fd464;
	fma.rn.f64 	%fd467, %fd46, %fd417, %fd465;
	fma.rn.f64 	%fd468, %fd55, %fd420, %fd466;
	fma.rn.f64 	%fd469, %fd56, %fd421, %fd467;
	fma.rn.f64 	%fd470, %fd65, %fd425, %fd468;
	fma.rn.f64 	%fd471, %fd66, %fd424, %fd469;
	sub.f64 	%fd472, %fd470, %fd471;
	st.shared.f64 	[%r51+360], %fd472;
	add.f64 	%fd473, %fd470, %fd471;
	st.shared.f64 	[%r51+216], %fd473;
	fma.rn.f64 	%fd474, %fd27, %fd408, 0d0000000000000000;
	fma.rn.f64 	%fd475, %fd28, %fd409, 0d0000000000000000;
	fma.rn.f64 	%fd476, %fd37, %fd412, %fd474;
	fma.rn.f64 	%fd477, %fd38, %fd413, %fd475;
	fma.rn.f64 	%fd478, %fd47, %fd416, %fd476;
	fma.rn.f64 	%fd479, %fd48, %fd417, %fd477;
	fma.rn.f64 	%fd480, %fd57, %fd420, %fd478;
	fma.rn.f64 	%fd481, %fd58, %fd421, %fd479;
	fma.rn.f64 	%fd482, %fd67, %fd425, %fd480;
	fma.rn.f64 	%fd483, %fd68, %fd424, %fd481;
	add.f64 	%fd484, %fd482, %fd483;
	st.shared.f64 	[%r51+288], %fd484;
$L__BB212_10:
	mov.u32 	%r52, %tid.x;
	setp.gt.u32 	%p11, %r52, 80;
	bar.sync 	0;
	@%p11 bra 	$L__BB212_12;
	mov.u32 	%r53, %tid.y;
	mov.u32 	%r54, _ZZ32massMatrixMultiplyRegisterKernelILi9ELi9ELi1EEviPKdS1_S1_S1_PdE6s_tmp1;
	mad.lo.s32 	%r55, %r53, 5832, %r54;
	mad.lo.s32 	%r56, %r6, 648, %r55;
	mad.lo.s32 	%r57, %r6, -576, %r56;
	shl.b32 	%r58, %r4, 3;
	add.s32 	%r59, %r57, %r58;
	ld.shared.f64 	%fd485, [%r59];
	ld.shared.f64 	%fd486, [%r59+5184];
	add.f64 	%fd487, %fd485, %fd486;
	sub.f64 	%fd488, %fd485, %fd486;
	ld.shared.f64 	%fd489, [%r59+648];
	ld.shared.f64 	%fd490, [%r59+4536];
	add.f64 	%fd491, %fd489, %fd490;
	sub.f64 	%fd492, %fd489, %fd490;
	ld.shared.f64 	%fd493, [%r59+1296];
	ld.shared.f64 	%fd494, [%r59+3888];
	add.f64 	%fd495, %fd493, %fd494;
	sub.f64 	%fd496, %fd493, %fd494;
	ld.shared.f64 	%fd497, [%r59+1944];
	ld.shared.f64 	%fd498, [%r59+3240];
	add.f64 	%fd499, %fd497, %fd498;
	sub.f64 	%fd500, %fd497, %fd498;
	ld.shared.f64 	%fd501, [%r59+2592];
	add.f64 	%fd502, %fd501, %fd501;
	sub.f64 	%fd503, %fd501, %fd501;
	mul.f64 	%fd504, %fd502, 0d3FE0000000000000;
	fma.rn.f64 	%fd505, %fd19, %fd487, 0d0000000000000000;
	fma.rn.f64 	%fd506, %fd20, %fd488, 0d0000000000000000;
	fma.rn.f64 	%fd507, %fd29, %fd491, %fd505;
	fma.rn.f64 	%fd508, %fd30, %fd492, %fd506;
	fma.rn.f64 	%fd509, %fd39, %fd495, %fd507;
	fma.rn.f64 	%fd510, %fd40, %fd496, %fd508;
	fma.rn.f64 	%fd511, %fd49, %fd499, %fd509;
	fma.rn.f64 	%fd512, %fd50, %fd500, %fd510;
	fma.rn.f64 	%fd513, %fd59, %fd504, %fd511;
	fma.rn.f64 	%fd514, %fd60, %fd503, %fd512;
	sub.f64 	%fd564, %fd513, %fd514;
	add.f64 	%fd572, %fd513, %fd514;
	fma.rn.f64 	%fd515, %fd21, %fd487, 0d0000000000000000;
	fma.rn.f64 	%fd516, %fd22, %fd488, 0d0000000000000000;
	fma.rn.f64 	%fd517, %fd31, %fd491, %fd515;
	fma.rn.f64 	%fd518, %fd32, %fd492, %fd516;
	fma.rn.f64 	%fd519, %fd41, %fd495, %fd517;
	fma.rn.f64 	%fd520, %fd42, %fd496, %fd518;
	fma.rn.f64 	%fd521, %fd51, %fd499, %fd519;
	fma.rn.f64 	%fd522, %fd52, %fd500, %fd520;
	fma.rn.f64 	%fd523, %fd61, %fd504, %fd521;
	fma.rn.f64 	%fd524, %fd62, %fd503, %fd522;
	sub.f64 	%fd565, %fd523, %fd524;
	add.f64 	%fd571, %fd523, %fd524;
	fma.rn.f64 	%fd525, %fd23, %fd487, 0d0000000000000000;
	fma.rn.f64 	%fd526, %fd24, %fd488, 0d0000000000000000;
	fma.rn.f64 	%fd527, %fd33, %fd491, %fd525;
	fma.rn.f64 	%fd528, %fd34, %fd492, %fd526;
	fma.rn.f64 	%fd529, %fd43, %fd495, %fd527;
	fma.rn.f64 	%fd530, %fd44, %fd496, %fd528;
	fma.rn.f64 	%fd531, %fd53, %fd499, %fd529;
	fma.rn.f64 	%fd532, %fd54, %fd500, %fd530;
	fma.rn.f64 	%fd533, %fd63, %fd504, %fd531;
	fma.rn.f64 	%fd534, %fd64, %fd503, %fd532;
	sub.f64 	%fd566, %fd533, %fd534;
	add.f64 	%fd570, %fd533, %fd534;
	fma.rn.f64 	%fd535, %fd25, %fd487, 0d0000000000000000;
	fma.rn.f64 	%fd536, %fd26, %fd488, 0d0000000000000000;
	fma.rn.f64 	%fd537, %fd35, %fd491, %fd535;
	fma.rn.f64 	%fd538, %fd36, %fd492, %fd536;
	fma.rn.f64 	%fd539, %fd45, %fd495, %fd537;
	fma.rn.f64 	%fd540, %fd46, %fd496, %fd538;
	fma.rn.f64 	%fd541, %fd55, %fd499, %fd539;
	fma.rn.f64 	%fd542, %fd56, %fd500, %fd540;
	fma.rn.f64 	%fd543, %fd65, %fd504, %fd541;
	fma.rn.f64 	%fd544, %fd66, %fd503, %fd542;
	sub.f64 	%fd567, %fd543, %fd544;
	add.f64 	%fd569, %fd543, %fd544;
	fma.rn.f64 	%fd545, %fd27, %fd487, 0d0000000000000000;
	fma.rn.f64 	%fd546, %fd28, %fd488, 0d0000000000000000;
	fma.rn.f64 	%fd547, %fd37, %fd491, %fd545;
	fma.rn.f64 	%fd548, %fd38, %fd492, %fd546;
	fma.rn.f64 	%fd549, %fd47, %fd495, %fd547;
	fma.rn.f64 	%fd550, %fd48, %fd496, %fd548;
	fma.rn.f64 	%fd551, %fd57, %fd499, %fd549;
	fma.rn.f64 	%fd552, %fd58, %fd500, %fd550;
	fma.rn.f64 	%fd553, %fd67, %fd504, %fd551;
	fma.rn.f64 	%fd554, %fd68, %fd503, %fd552;
	add.f64 	%fd568, %fd553, %fd554;
$L__BB212_12:
	bar.sync 	0;
	@%p4 bra 	$L__BB212_14;
	ld.param.u64 	%rd21, [_Z32massMatrixMultiplyRegisterKernelILi9ELi9ELi1EEviPKdS1_S1_S1_Pd_param_5];
	mov.u32 	%r60, %ctaid.x;
	mov.u32 	%r61, %tid.y;
	add.s32 	%r62, %r60, %r61;
	mad.lo.s32 	%r64, %r62, 729, %r52;
	cvta.to.global.u64 	%rd17, %rd21;
	mul.wide.s32 	%rd18, %r64, 8;
	add.s64 	%rd19, %rd17, %rd18;
	st.global.f64 	[%rd19], %fd572;
	st.global.f64 	[%rd19+648], %fd571;
	st.global.f64 	[%rd19+1296], %fd570;
	st.global.f64 	[%rd19+1944], %fd569;
	st.global.f64 	[%rd19+2592], %fd568;
	st.global.f64 	[%rd19+3240], %fd567;
	st.global.f64 	[%rd19+3888], %fd566;
	st.global.f64 	[%rd19+4536], %fd565;
	st.global.f64 	[%rd19+5184], %fd564;
$L__BB212_14:
	ret;

}
	// .globl	_Z32massMatrixMultiplyConstantKernelILi9ELi9ELi1EEviPKdS1_S1_S1_Pd
.visible .entry _Z32massMatrixMultiplyConstantKernelILi9ELi9ELi1EEviPKdS1_S1_S1_Pd(
	.param .u32 _Z32massMatrixMultiplyConstantKernelILi9ELi9ELi1EEviPKdS1_S1_S1_Pd_param_0,
	.param .u64 .ptr .align 1 _Z32massMatrixMultiplyConstantKernelILi9ELi9ELi1EEviPKdS1_S1_S1_Pd_param_1,
	.param .u64 .ptr .align 1 _Z32massMatrixMultiplyConstantKernelILi9ELi9ELi1EEviPKdS1_S1_S1_Pd_param_2,
	.param .u64 .ptr .align 1 _Z32massMatrixMultiplyConstantKernelILi9ELi9ELi1EEviPKdS1_S1_S1_Pd_param_3,
	.param .u64 .ptr .align 1 _Z32massMatrixMultiplyConstantKernelILi9ELi9ELi1EEviPKdS1_S1_S1_Pd_param_4,
	.param .u64 .ptr .align 1 _Z32massMatrixMultiplyConstantKernelILi9ELi9ELi1EEviPKdS1_S1_S1_Pd_param_5
)
{
	.reg .pred 	%p<10>;
	.reg .b16 	%rs<11>;
	.reg .b32 	%r<35>;
	.reg .b64 	%rd<15>;
	.reg .b64 	%fd<700>;
	// demoted variable
	.shared .align 8 .b8 _ZZ32massMatrixMultiplyConstantKernelILi9ELi9ELi1EEviPKdS1_S1_S1_PdE6s_tmp1[5832];
	ld.param.u32 	%r12, [_Z32massMatrixMultiplyConstantKernelILi9ELi9ELi1EEviPKdS1_S1_S1_Pd_param_0];
	ld.param.u64 	%rd2, [_Z32massMatrixMultiplyConstantKernelILi9ELi9ELi1EEviPKdS1_S1_S1_Pd_param_4];
	mov.u32 	%r13, %tid.x;
	mov.u32 	%r2, %tid.y;
	mov.u32 	%r14, %ctaid.x;
	add.s32 	%r3, %r14, %r2;
	cvt.u16.u32 	%rs1, %r13;
	mul.hi.u16 	%rs3, %rs1, -7281;
	shr.u16 	%rs4, %rs3, 3;
	mul.lo.s16 	%rs5, %rs4, 9;
	sub.s16 	%rs2, %rs1, %rs5;
	cvt.u32.u16 	%r4, %rs2;
	setp.lt.s32 	%p2, %r3, %r12;
	setp.lt.u32 	%p3, %r13, 81;
	and.pred  	%p1, %p2, %p3;
	not.pred 	%p4, %p1;
	@%p4 bra 	$L__BB213_2;
	cvta.to.global.u64 	%rd4, %rd2;
	mad.lo.s32 	%r15, %r3, 729, %r13;
	mul.wide.s32 	%rd5, %r15, 8;
	add.s64 	%rd6, %rd4, %rd5;
	ld.global.nc.f64 	%fd669, [%rd6];
	ld.global.nc.f64 	%fd668, [%rd6+648];
	ld.global.nc.f64 	%fd667, [%rd6+1296];
	ld.global.nc.f64 	%fd666, [%rd6+1944];
	ld.global.nc.f64 	%fd665, [%rd6+2592];
	ld.global.nc.f64 	%fd664, [%rd6+3240];
	ld.global.nc.f64 	%fd663, [%rd6+3888];
	ld.global.nc.f64 	%fd662, [%rd6+4536];
	ld.global.nc.f64 	%fd661, [%rd6+5184];
$L__BB213_2:
	setp.gt.u32 	%p5, %r13, 80;
	bar.sync 	0;
	ld.const.f64 	%fd19, [const_oddDofToQuad];
	ld.const.f64 	%fd20, [const_evenDofToQuad];
	ld.const.f64 	%fd21, [const_oddDofToQuad+8];
	ld.const.f64 	%fd22, [const_evenDofToQuad+8];
	ld.const.f64 	%fd23, [const_oddDofToQuad+16];
	ld.const.f64 	%fd24, [const_evenDofToQuad+16];
	ld.const.f64 	%fd25, [const_oddDofToQuad+24];
	ld.const.f64 	%fd26, [const_evenDofToQuad+24];
	ld.const.f64 	%fd27, [const_oddDofToQuad+32];
	ld.const.f64 	%fd28, [const_evenDofToQuad+32];
	ld.const.f64 	%fd29, [const_oddDofToQuad+40];
	ld.const.f64 	%fd30, [const_evenDofToQuad+40];
	ld.const.f64 	%fd31, [const_oddDofToQuad+48];
	ld.const.f64 	%fd32, [const_evenDofToQuad+48];
	ld.const.f64 	%fd33, [const_oddDofToQuad+56];
	ld.const.f64 	%fd34, [const_evenDofToQuad+56];
	ld.const.f64 	%fd35, [const_oddDofToQuad+64];
	ld.const.f64 	%fd36, [const_evenDofToQuad+64];
	ld.const.f64 	%fd37, [const_oddDofToQuad+72];
	ld.const.f64 	%fd38, [const_evenDofToQuad+72];
	ld.const.f64 	%fd39, [const_oddDofToQuad+80];
	ld.const.f64 	%fd40, [const_evenDofToQuad+80];
	ld.const.f64 	%fd41, [const_oddDofToQuad+88];
	ld.const.f64 	%fd42, [const_evenDofToQuad+88];
	ld.const.f64 	%fd43, [const_oddDofToQuad+96];
	ld.const.f64 	%fd44, [const_evenDofToQuad+96];
	ld.const.f64 	%fd45, [const_oddDofToQuad+104];
	ld.const.f64 	%fd46, [const_evenDofToQuad+104];
	ld.const.f64 	%fd47, [const_oddDofToQuad+112];
	mov.u32 	%r16, _ZZ32massMatrixMultiplyConstantKernelILi9ELi9ELi1EEviPKdS1_S1_S1_PdE6s_tmp1;
	mad.lo.s32 	%r5, %r2, 5832, %r16;
	mul.lo.s16 	%rs7, %rs1, 57;
	shr.u16 	%rs8, %rs7, 9;
	cvt.u32.u16 	%r6, %rs8;
	mul.wide.u16 	%r17, %rs8, 72;
	add.s32 	%r7, %r5, %r17;
	@%p5 bra 	$L__BB213_4;
	add.f64 	%fd139, %fd669, %fd661;
	sub.f64 	%fd140, %fd669, %fd661;
	add.f64 	%fd141, %fd668, %fd662;
	sub.f64 	%fd142, %fd668, %fd662;
	add.f64 	%fd143, %fd667, %fd663;
	sub.f64 	%fd144, %fd667, %fd663;
	add.f64 	%fd145, %fd666, %fd664;
	sub.f64 	%fd146, %fd666, %fd664;
	add.f64 	%fd147, %fd665, %fd665;
	sub.f64 	%fd148, %fd665, %fd665;
	mul.f64 	%fd149, %fd147, 0d3FE0000000000000;
	shl.b32 	%r18, %r4, 3;
	add.s32 	%r19, %r7, %r18;
	fma.rn.f64 	%fd150, %fd19, %fd139, 0d0000000000000000;
	fma.rn.f64 	%fd151, %fd20, %fd140, 0d0000000000000000;
	fma.rn.f64 	%fd152, %fd21, %fd141, %fd150;
	fma.rn.f64 	%fd153, %fd22, %fd142, %fd151;
	fma.rn.f64 	%fd154, %fd23, %fd143, %fd152;
	fma.rn.f64 	%fd155, %fd24, %fd144, %fd153;
	fma.rn.f64 	%fd156, %fd25, %fd145, %fd154;
	fma.rn.f64 	%fd157, %fd26, %fd146, %fd155;
	fma.rn.f64 	%fd158, %fd27, %fd149, %fd156;
	fma.rn.f64 	%fd159, %fd28, %fd148, %fd157;
	sub.f64 	%fd160, %fd158, %fd159;
	st.shared.f64 	[%r19+5184], %fd160;
	add.f64 	%fd161, %fd159, %fd158;
	st.shared.f64 	[%r19], %fd161;
	fma.rn.f64 	%fd162, %fd29, %fd139, 0d0000000000000000;
	fma.rn.f64 	%fd163, %fd30, %fd140, 0d0000000000000000;
	fma.rn.f64 	%fd164, %fd31, %fd141, %fd162;
	fma.rn.f64 	%fd165, %fd32, %fd142, %fd163;
	fma.rn.f64 	%fd166, %fd33, %fd143, %fd164;
	fma.rn.f64 	%fd167, %fd34, %fd144, %fd165;
	fma.rn.f64 	%fd168, %fd35, %fd145, %fd166;
	fma.rn.f64 	%fd169, %fd36, %fd146, %fd167;
	fma.rn.f64 	%fd170, %fd37, %fd149, %fd168;
	fma.rn.f64 	%fd171, %fd38, %fd148, %fd169;
	sub.f64 	%fd172, %fd170, %fd171;
	st.shared.f64 	[%r19+4536], %fd172;
	add.f64 	%fd173, %fd171, %fd170;
	st.shared.f64 	[%r19+648], %fd173;
	fma.rn.f64 	%fd174, %fd39, %fd139, 0d0000000000000000;
	fma.rn.f64 	%fd175, %fd40, %fd140, 0d0000000000000000;
	fma.rn.f64 	%fd176, %fd41, %fd141, %fd174;
	fma.rn.f64 	%fd177, %fd42, %fd142, %fd175;
	fma.rn.f64 	%fd178, %fd43, %fd143, %fd176;
	fma.rn.f64 	%fd179, %fd44, %fd144, %fd177;
	fma.rn.f64 	%fd180, %fd45, %fd145, %fd178;
	fma.rn.f64 	%fd181, %fd46, %fd146, %fd179;
	fma.rn.f64 	%fd182, %fd47, %fd149, %fd180;
	ld.const.f64 	%fd183, [const_evenDofToQuad+112];
	fma.rn.f64 	%fd184, %fd183, %fd148, %fd181;
	sub.f64 	%fd185, %fd182, %fd184;
	st.shared.f64 	[%r19+3888], %fd185;
	add.f64 	%fd186, %fd184, %fd182;
	st.shared.f64 	[%r19+1296], %fd186;
	ld.const.f64 	%fd187, [const_oddDofToQuad+120];
	fma.rn.f64 	%fd188, %fd187, %fd139, 0d0000000000000000;
	ld.const.f64 	%fd189, [const_evenDofToQuad+120];
	fma.rn.f64 	%fd190, %fd189, %fd140, 0d0000000000000000;
	ld.const.f64 	%fd191, [const_oddDofToQuad+128];
	fma.rn.f64 	%fd192, %fd191, %fd141, %fd188;
	ld.const.f64 	%fd193, [const_evenDofToQuad+128];
	fma.rn.f64 	%fd194, %fd193, %fd142, %fd190;
	ld.const.f64 	%fd195, [const_oddDofToQuad+136];
	fma.rn.f64 	%fd196, %fd195, %fd143, %fd192;
	ld.const.f64 	%fd197, [const_evenDofToQuad+136];
	fma.rn.f64 	%fd198, %fd197, %fd144, %fd194;
	ld.const.f64 	%fd199, [const_oddDofToQuad+144];
	fma.rn.f64 	%fd200, %fd199, %fd145, %fd196;
	ld.const.f64 	%fd201, [const_evenDofToQuad+144];
	fma.rn.f64 	%fd202, %fd201, %fd146, %fd198;
	ld.const.f64 	%fd203, [const_oddDofToQuad+152];
	fma.rn.f64 	%fd204, %fd203, %fd149, %fd200;
	ld.const.f64 	%fd205, [const_evenDofToQuad+152];
	fma.rn.f64 	%fd206, %fd205, %fd148, %fd202;
	sub.f64 	%fd207, %fd204, %fd206;
	st.shared.f64 	[%r19+3240], %fd207;
	add.f64 	%fd208, %fd206, %fd204;
	st.shared.f64 	[%r19+1944], %fd208;
	ld.const.f64 	%fd209, [const_oddDofToQuad+160];
	fma.rn.f64 	%fd210, %fd209, %fd139, 0d0000000000000000;
	ld.const.f64 	%fd211, [const_evenDofToQuad+160];
	fma.rn.f64 	%fd212, %fd211, %fd140, 0d0000000000000000;
	ld.const.f64 	%fd213, [const_oddDofToQuad+168];
	fma.rn.f64 	%fd214, %fd213, %fd141, %fd210;
	ld.const.f64 	%fd215, [const_evenDofToQuad+168];
	fma.rn.f64 	%fd216, %fd215, %fd142, %fd212;
	ld.const.f64 	%fd217, [const_oddDofToQuad+176];
	fma.rn.f64 	%fd218, %fd217, %fd143, %fd214;
	ld.const.f64 	%fd219, [const_evenDofToQuad+176];
	fma.rn.f64 	%fd220, %fd219, %fd144, %fd216;
	ld.const.f64 	%fd221, [const_oddDofToQuad+184];
	fma.rn.f64 	%fd222, %fd221, %fd145, %fd218;
	ld.const.f64 	%fd223, [const_evenDofToQuad+184];
	fma.rn.f64 	%fd224, %fd223, %fd146, %fd220;
	ld.const.f64 	%fd225, [const_oddDofToQuad+192];
	fma.rn.f64 	%fd226, %fd225, %fd149, %fd222;
	ld.const.f64 	%fd227, [const_evenDofToQuad+192];
	fma.rn.f64 	%fd228, %fd227, %fd148, %fd224;
	add.f64 	%fd229, %fd228, %fd226;
	st.shared.f64 	[%r19+2592], %fd229;
$L__BB213_4:
	setp.lt.u32 	%p6, %r13, 81;
	bar.sync 	0;
	@%p6 bra 	$L__BB213_6;
	ld.const.f64 	%fd690, [const_evenDofToQuad+112];
	ld.const.f64 	%fd689, [const_oddDofToQuad+120];
	ld.const.f64 	%fd688, [const_evenDofToQuad+120];
	ld.const.f64 	%fd687, [const_oddDofToQuad+128];
	ld.const.f64 	%fd686, [const_evenDofToQuad+128];
	ld.const.f64 	%fd685, [const_oddDofToQuad+136];
	ld.const.f64 	%fd684, [const_evenDofToQuad+136];
	ld.const.f64 	%fd683, [const_oddDofToQuad+144];
	ld.const.f64 	%fd682, [const_evenDofToQuad+144];
	ld.const.f64 	%fd681, [const_oddDofToQuad+152];
	ld.const.f64 	%fd680, [const_evenDofToQuad+152];
	ld.const.f64 	%fd679, [const_oddDofToQuad+160];
	ld.const.f64 	%fd678, [const_evenDofToQuad+160];
	ld.const.f64 	%fd677, [const_oddDofToQuad+168];
	ld.const.f64 	%fd676, [const_evenDofToQuad+168];
	ld.const.f64 	%fd675, [const_oddDofToQuad+176];
	ld.const.f64 	%fd674, [const_evenDofToQuad+176];
	ld.const.f64 	%fd673, [const_oddDofToQuad+184];
	ld.const.f64 	%fd672, [const_evenDofToQuad+184];
	ld.const.f64 	%fd671, [const_oddDofToQuad+192];
	ld.const.f64 	%fd670, [const_evenDofToQuad+192];
	bra.uni 	$L__BB213_7;
$L__BB213_6:
	mad.lo.s32 	%r20, %r6, 576, %r7;
	shl.b32 	%r21, %r4, 3;
	add.s32 	%r22, %r20, %r21;
	ld.shared.f64 	%fd230, [%r22];
	ld.shared.f64 	%fd231, [%r22+576];
	add.f64 	%fd232, %fd230, %fd231;
	sub.f64 	%fd233, %fd230, %fd231;
	ld.shared.f64 	%fd234, [%r22+72];
	ld.shared.f64 	%fd235, [%r22+504];
	add.f64 	%fd236, %fd234, %fd235;
	sub.f64 	%fd237, %fd234, %fd235;
	ld.shared.f64 	%fd238, [%r22+144];
	ld.shared.f64 	%fd239, [%r22+432];
	add.f64 	%fd240, %fd238, %fd239;
	sub.f64 	%fd241, %fd238, %fd239;
	ld.shared.f64 	%fd242, [%r22+216];
	ld.shared.f64 	%fd243, [%r22+360];
	add.f64 	%fd244, %fd242, %fd243;
	sub.f64 	%fd245, %fd242, %fd243;
	ld.shared.f64 	%fd246, [%r22+288];
	add.f64 	%fd247, %fd246, %fd246;
	sub.f64 	%fd248, %fd246, %fd246;
	mul.f64 	%fd249, %fd247, 0d3FE0000000000000;
	fma.rn.f64 	%fd250, %fd19, %fd232, 0d0000000000000000;
	fma.rn.f64 	%fd251, %fd20, %fd233, 0d0000000000000000;
	fma.rn.f64 	%fd252, %fd21, %fd236, %fd250;
	fma.rn.f64 	%fd253, %fd22, %fd237, %fd251;
	fma.rn.f64 	%fd254, %fd23, %fd240, %fd252;
	fma.rn.f64 	%fd255, %fd24, %fd241, %fd253;
	fma.rn.f64 	%fd256, %fd25, %fd244, %fd254;
	fma.rn.f64 	%fd257, %fd26, %fd245, %fd255;
	fma.rn.f64 	%fd258, %fd27, %fd249, %fd256;
	fma.rn.f64 	%fd259, %fd28, %fd248, %fd257;
	sub.f64 	%fd260, %fd258, %fd259;
	st.shared.f64 	[%r22+576], %fd260;
	add.f64 	%fd261, %fd259, %fd258;
	st.shared.f64 	[%r22], %fd261;
	fma.rn.f64 	%fd262, %fd29, %fd232, 0d0000000000000000;
	fma.rn.f64 	%fd263, %fd30, %fd233, 0d0000000000000000;
	fma.rn.f64 	%fd264, %fd31, %fd236, %fd262;
	fma.rn.f64 	%fd265, %fd32, %fd237, %fd263;
	fma.rn.f64 	%fd266, %fd33, %fd240, %fd264;
	fma.rn.f64 	%fd267, %fd34, %fd241, %fd265;
	fma.rn.f64 	%fd268, %fd35, %fd244, %fd266;
	fma.rn.f64 	%fd269, %fd36, %fd245, %fd267;
	fma.rn.f64 	%fd270, %fd37, %fd249, %fd268;
	fma.rn.f64 	%fd271, %fd38, %fd248, %fd269;
	sub.f64 	%fd272, %fd270, %fd271;
	st.shared.f64 	[%r22+504], %fd272;
	add.f64 	%fd273, %fd271, %fd270;
	st.shared.f64 	[%r22+72], %fd273;
	fma.rn.f64 	%fd274, %fd39, %fd232, 0d0000000000000000;
	fma.rn.f64 	%fd275, %fd40, %fd233, 0d0000000000000000;
	fma.rn.f64 	%fd276, %fd41, %fd236, %fd274;
	fma.rn.f64 	%fd277, %fd42, %fd237, %fd275;
	fma.rn.f64 	%fd278, %fd43, %fd240, %fd276;
	fma.rn.f64 	%fd279, %fd44, %fd241, %fd277;
	fma.rn.f64 	%fd280, %fd45, %fd244, %fd278;
	fma.rn.f64 	%fd281, %fd46, %fd245, %fd279;
	fma.rn.f64 	%fd282, %fd47, %fd249, %fd280;
	ld.const.f64 	%fd690, [const_evenDofToQuad+112];
	fma.rn.f64 	%fd283, %fd690, %fd248, %fd281;
	sub.f64 	%fd284, %fd282, %fd283;
	st.shared.f64 	[%r22+432], %fd284;
	add.f64 	%fd285, %fd283, %fd282;
	st.shared.f64 	[%r22+144], %fd285;
	ld.const.f64 	%fd689, [const_oddDofToQuad+120];
	fma.rn.f64 	%fd286, %fd689, %fd232, 0d0000000000000000;
	ld.const.f64 	%fd688, [const_evenDofToQuad+120];
	fma.rn.f64 	%fd287, %fd688, %fd233, 0d0000000000000000;
	ld.const.f64 	%fd687, [const_oddDofToQuad+128];
	fma.rn.f64 	%fd288, %fd687, %fd236, %fd286;
	ld.const.f64 	%fd686, [const_evenDofToQuad+128];
	fma.rn.f64 	%fd289, %fd686, %fd237, %fd287;
	ld.const.f64 	%fd685, [const_oddDofToQuad+136];
	fma.rn.f64 	%fd290, %fd685, %fd240, %fd288;
	ld.const.f64 	%fd684, [const_evenDofToQuad+136];
	fma.rn.f64 	%fd291, %fd684, %fd241, %fd289;
	ld.const.f64 	%fd683, [const_oddDofToQuad+144];
	fma.rn.f64 	%fd292, %fd683, %fd244, %fd290;
	ld.const.f64 	%fd682, [const_evenDofToQuad+144];
	fma.rn.f64 	%fd293, %fd682, %fd245, %fd291;
	ld.const.f64 	%fd681, [const_oddDofToQuad+152];
	fma.rn.f64 	%fd294, %fd681, %fd249, %fd292;
	ld.const.f64 	%fd680, [const_evenDofToQuad+152];
	fma.rn.f64 	%fd295, %fd680, %fd248, %fd293;
	sub.f64 	%fd296, %fd294, %fd295;
	st.shared.f64 	[%r22+360], %fd296;
	add.f64 	%fd297, %fd295, %fd294;
	st.shared.f64 	[%r22+216], %fd297;
	ld.const.f64 	%fd679, [const_oddDofToQuad+160];
	fma.rn.f64 	%fd298, %fd679, %fd232, 0d0000000000000000;
	ld.const.f64 	%fd678, [const_evenDofToQuad+160];
	fma.rn.f64 	%fd299, %fd678, %fd233, 0d0000000000000000;
	ld.const.f64 	%fd677, [const_oddDofToQuad+168];
	fma.rn.f64 	%fd300, %fd677, %fd236, %fd298;
	ld.const.f64 	%fd676, [const_evenDofToQuad+168];
	fma.rn.f64 	%fd301, %fd676, %fd237, %fd299;
	ld.const.f64 	%fd675, [const_oddDofToQuad+176];
	fma.rn.f64 	%fd302, %fd675, %fd240, %fd300;
	ld.const.f64 	%fd674, [const_evenDofToQuad+176];
	fma.rn.f64 	%fd303, %fd674, %fd241, %fd301;
	ld.const.f64 	%fd673, [const_oddDofToQuad+184];
	fma.rn.f64 	%fd304, %fd673, %fd244, %fd302;
	ld.const.f64 	%fd672, [const_evenDofToQuad+184];
	fma.rn.f64 	%fd305, %fd672, %fd245, %fd303;
	ld.const.f64 	%fd671, [const_oddDofToQuad+192];
	fma.rn.f64 	%fd306, %fd671, %fd249, %fd304;
	ld.const.f64 	%fd670, [const_evenDofToQuad+192];
	fma.rn.f64 	%fd307, %fd670, %fd248, %fd305;
	add.f64 	%fd308, %fd307, %fd306;
	st.shared.f64 	[%r22+288], %fd308;
$L__BB213_7:
	ld.param.u64 	%rd13, [_Z32massMatrixMultiplyConstantKernelILi9ELi9ELi1EEviPKdS1_S1_S1_Pd_param_1];
	setp.gt.u32 	%p7, %r13, 80;
	bar.sync 	0;
	mul.hi.u16 	%rs9, %rs1, -7281;
	shr.u16 	%rs10, %rs9, 3;
	cvt.u32.u16 	%r8, %rs10;
	mul.wide.u16 	%r23, %rs10, 648;
	add.s32 	%r9, %r5, %r23;
	mad.lo.s32 	%r10, %r4, 72, %r9;
	ld.shared.f64 	%fd309, [%r10];
	ld.shared.f64 	%fd310, [%r10+64];
	add.f64 	%fd311, %fd309, %fd310;
	sub.f64 	%fd312, %fd309, %fd310;
	ld.shared.f64 	%fd313, [%r10+8];
	ld.shared.f64 	%fd314, [%r10+56];
	add.f64 	%fd315, %fd313, %fd314;
	sub.f64 	%fd316, %fd313, %fd314;
	ld.shared.f64 	%fd317, [%r10+16];
	ld.shared.f64 	%fd318, [%r10+48];
	add.f64 	%fd319, %fd317, %fd318;
	sub.f64 	%fd320, %fd317, %fd318;
	ld.shared.f64 	%fd321, [%r10+24];
	ld.shared.f64 	%fd322, [%r10+40];
	add.f64 	%fd323, %fd321, %fd322;
	sub.f64 	%fd324, %fd321, %fd322;
	ld.shared.f64 	%fd325, [%r10+32];
	add.f64 	%fd326, %fd325, %fd325;
	sub.f64 	%fd327, %fd325, %fd325;
	mul.f64 	%fd328, %fd326, 0d3FE0000000000000;
	mul.lo.s32 	%r11, %r3, 729;
	mov.b32 	%r24, {%rs10, %rs2};
	mov.b32 	%r25, 8;
	mov.b32 	%r26, 2385;
	dp2a.lo.u32.u32 	%r27, %r24, %r26, %r25;
	add.s32 	%r28, %r11, %r27;
	ld.const.f64 	%fd329, [const_oddDofToQuad];
	fma.rn.f64 	%fd330, %fd329, %fd311, 0d0000000000000000;
	ld.const.f64 	%fd331, [const_evenDofToQuad];
	fma.rn.f64 	%fd332, %fd331, %fd312, 0d0000000000000000;
	fma.rn.f64 	%fd333, %fd21, %fd315, %fd330;
	fma.rn.f64 	%fd334, %fd22, %fd316, %fd332;
	fma.rn.f64 	%fd335, %fd23, %fd319, %fd333;
	fma.rn.f64 	%fd336, %fd24, %fd320, %fd334;
	ld.const.f64 	%fd337, [const_oddDofToQuad+24];
	fma.rn.f64 	%fd338, %fd337, %fd323, %fd335;
	ld.const.f64 	%fd339, [const_evenDofToQuad+24];
	fma.rn.f64 	%fd340, %fd339, %fd324, %fd336;
	ld.const.f64 	%fd341, [const_oddDofToQuad+32];
	fma.rn.f64 	%fd342, %fd341, %fd328, %fd338;
	ld.const.f64 	%fd343, [const_evenDofToQuad+32];
	fma.rn.f64 	%fd344, %fd343, %fd327, %fd340;
	cvta.to.global.u64 	%rd7, %rd13;
	mul.wide.s32 	%rd8, %r28, 8;
	add.s64 	%rd9, %rd7, %rd8;
	ld.global.nc.f64 	%fd345, [%rd9];
	ld.global.nc.f64 	%fd346, [%rd9+-64];
	sub.f64 	%fd347, %fd342, %fd344;
	mul.f64 	%fd691, %fd347, %fd345;
	add.f64 	%fd348, %fd342, %fd344;
	mul.f64 	%fd699, %fd348, %fd346;
	fma.rn.f64 	%fd349, %fd29, %fd311, 0d0000000000000000;
	fma.rn.f64 	%fd350, %fd30, %fd312, 0d0000000000000000;
	fma.rn.f64 	%fd351, %fd31, %fd315, %fd349;
	fma.rn.f64 	%fd352, %fd32, %fd316, %fd350;
	fma.rn.f64 	%fd353, %fd33, %fd319, %fd351;
	fma.rn.f64 	%fd354, %fd34, %fd320, %fd352;
	fma.rn.f64 	%fd355, %fd35, %fd323, %fd353;
	fma.rn.f64 	%fd356, %fd36, %fd324, %fd354;
	ld.const.f64 	%fd357, [const_oddDofToQuad+72];
	fma.rn.f64 	%fd358, %fd357, %fd328, %fd355;
	ld.const.f64 	%fd359, [const_evenDofToQuad+72];
	fma.rn.f64 	%fd360, %fd359, %fd327, %fd356;
	ld.global.nc.f64 	%fd361, [%rd9+-8];
	ld.global.nc.f64 	%fd362, [%rd9+-56];
	sub.f64 	%fd363, %fd358, %fd360;
	mul.f64 	%fd692, %fd363, %fd361;
	add.f64 	%fd364, %fd358, %fd360;
	mul.f64 	%fd698, %fd364, %fd362;
	ld.const.f64 	%fd365, [const_oddDofToQuad+80];
	fma.rn.f64 	%fd366, %fd365, %fd311, 0d0000000000000000;
	ld.const.f64 	%fd367, [const_evenDofToQuad+80];
	fma.rn.f64 	%fd368, %fd367, %fd312, 0d0000000000000000;
	ld.const.f64 	%fd369, [const_oddDofToQuad+88];
	fma.rn.f64 	%fd370, %fd369, %fd315, %fd366;
	ld.const.f64 	%fd371, [const_evenDofToQuad+88];
	fma.rn.f64 	%fd372, %fd371, %fd316, %fd368;
	ld.const.f64 	%fd373, [const_oddDofToQuad+96];
	fma.rn.f64 	%fd374, %fd373, %fd319, %fd370;
	ld.const.f64 	%fd375, [const_evenDofToQuad+96];
	fma.rn.f64 	%fd376, %fd375, %fd320, %fd372;
	fma.rn.f64 	%fd377, %fd45, %fd323, %fd374;
	fma.rn.f64 	%fd378, %fd46, %fd324, %fd376;
	ld.const.f64 	%fd379, [const_oddDofToQuad+112];
	fma.rn.f64 	%fd380, %fd379, %fd328, %fd377;
	fma.rn.f64 	%fd381, %fd690, %fd327, %fd378;
	ld.global.nc.f64 	%fd382, [%rd9+-16];
	ld.global.nc.f64 	%fd383, [%rd9+-48];
	sub.f64 	%fd384, %fd380, %fd381;
	mul.f64 	%fd693, %fd384, %fd382;
	add.f64 	%fd385, %fd380, %fd381;
	mul.f64 	%fd697, %fd385, %fd383;
	fma.rn.f64 	%fd386, %fd689, %fd311, 0d0000000000000000;
	fma.rn.f64 	%fd387, %fd688, %fd312, 0d0000000000000000;
	fma.rn.f64 	%fd388, %fd687, %fd315, %fd386;
	fma.rn.f64 	%fd389, %fd686, %fd316, %fd387;
	fma.rn.f64 	%fd390, %fd685, %fd319, %fd388;
	fma.rn.f64 	%fd391, %fd684, %fd320, %fd389;
	fma.rn.f64 	%fd392, %fd683, %fd323, %fd390;
	fma.rn.f64 	%fd393, %fd682, %fd324, %fd391;
	fma.rn.f64 	%fd394, %fd681, %fd328, %fd392;
	fma.rn.f64 	%fd395, %fd680, %fd327, %fd393;
	ld.global.nc.f64 	%fd396, [%rd9+-24];
	ld.global.nc.f64 	%fd397, [%rd9+-40];
	sub.f64 	%fd398, %fd394, %fd395;
	mul.f64 	%fd694, %fd398, %fd396;
	add.f64 	%fd399, %fd394, %fd395;
	mul.f64 	%fd696, %fd399, %fd397;
	fma.rn.f64 	%fd400, %fd679, %fd311, 0d0000000000000000;
	fma.rn.f64 	%fd401, %fd678, %fd312, 0d0000000000000000;
	fma.rn.f64 	%fd402, %fd677, %fd315, %fd400;
	fma.rn.f64 	%fd403, %fd676, %fd316, %fd401;
	fma.rn.f64 	%fd404, %fd675, %fd319, %fd402;
	fma.rn.f64 	%fd405, %fd674, %fd320, %fd403;
	fma.rn.f64 	%fd406, %fd673, %fd323, %fd404;
	fma.rn.f64 	%fd407, %fd672, %fd324, %fd405;
	fma.rn.f64 	%fd408, %fd671, %fd328, %fd406;
	fma.rn.f64 	%fd409, %fd670, %fd327, %fd407;
	ld.global.nc.f64 	%fd410, [%rd9+-32];
	add.f64 	%fd411, %fd408, %fd409;
	mul.f64 	%fd695, %fd411, %fd410;
	bar.sync 	0;
	add.f64 	%fd412, %fd699, %fd691;
	sub.f64 	%fd413, %fd699, %fd691;
	add.f64 	%fd414, %fd698, %fd692;
	sub.f64 	%fd415, %fd698, %fd692;
	add.f64 	%fd416, %fd697, %fd693;
	sub.f64 	%fd417, %fd697, %fd693;
	add.f64 	%fd418, %fd696, %fd694;
	sub.f64 	%fd419, %fd696, %fd694;
	add.f64 	%fd420, %fd695, %fd695;
	sub.f64 	%fd421, %fd695, %fd695;
	mul.f64 	%fd422, %fd420, 0d3FE0000000000000;
	fma.rn.f64 	%fd423, %fd329, %fd412, 0d0000000000000000;
	fma.rn.f64 	%fd424, %fd331, %fd413, 0d0000000000000000;
	fma.rn.f64 	%fd425, %fd29, %fd414, %fd423;
	fma.rn.f64 	%fd426, %fd30, %fd415, %fd424;
	fma.rn.f64 	%fd427, %fd365, %fd416, %fd425;
	fma.rn.f64 	%fd428, %fd367, %fd417, %fd426;
	fma.rn.f64 	%fd429, %fd689, %fd418, %fd427;
	fma.rn.f64 	%fd430, %fd688, %fd419, %fd428;
	fma.rn.f64 	%fd431, %fd679, %fd422, %fd429;
	fma.rn.f64 	%fd432, %fd678, %fd421, %fd430;
	sub.f64 	%fd433, %fd431, %fd432;
	st.shared.f64 	[%r10+64], %fd433;
	add.f64 	%fd434, %fd431, %fd432;
	st.shared.f64 	[%r10], %fd434;
	fma.rn.f64 	%fd435, %fd21, %fd412, 0d0000000000000000;
	fma.rn.f64 	%fd436, %fd22, %fd413, 0d0000000000000000;
	fma.rn.f64 	%fd437, %fd31, %fd414, %fd435;
	fma.rn.f64 	%fd438, %fd32, %fd415, %fd436;
	fma.rn.f64 	%fd439, %fd369, %fd416, %fd437;
	fma.rn.f64 	%fd440, %fd371, %fd417, %fd438;
	fma.rn.f64 	%fd441, %fd687, %fd418, %fd439;
	fma.rn.f64 	%fd442, %fd686, %fd419, %fd440;
	fma.rn.f64 	%fd443, %fd677, %fd422, %fd441;
	fma.rn.f64 	%fd444, %fd676, %fd421, %fd442;
	sub.f64 	%fd445, %fd443, %fd444;
	st.shared.f64 	[%r10+56], %fd445;
	add.f64 	%fd446, %fd443, %fd444;
	st.shared.f64 	[%r10+8], %fd446;
	fma.rn.f64 	%fd447, %fd23, %fd412, 0d0000000000000000;
	fma.rn.f64 	%fd448, %fd24, %fd413, 0d0000000000000000;
	fma.rn.f64 	%fd449, %fd33, %fd414, %fd447;
	fma.rn.f64 	%fd450, %fd34, %fd415, %fd448;
	fma.rn.f64 	%fd451, %fd373, %fd416, %fd449;
	fma.rn.f64 	%fd452, %fd375, %fd417, %fd450;
	fma.rn.f64 	%fd453, %fd685, %fd418, %fd451;
	fma.rn.f64 	%fd454, %fd684, %fd419, %fd452;
	fma.rn.f64 	%fd455, %fd675, %fd422, %fd453;
	fma.rn.f64 	%fd456, %fd674, %fd421, %fd454;
	sub.f64 	%fd457, %fd455, %fd456;
	st.shared.f64 	[%r10+48], %fd457;
	add.f64 	%fd458, %fd455, %fd456;
	st.shared.f64 	[%r10+16], %fd458;
	fma.rn.f64 	%fd459, %fd337, %fd412, 0d0000000000000000;
	fma.rn.f64 	%fd460, %fd339, %fd413, 0d0000000000000000;
	fma.rn.f64 	%fd461, %fd35, %fd414, %fd459;
	fma.rn.f64 	%fd462, %fd36, %fd415, %fd460;
	fma.rn.f64 	%fd463, %fd45, %fd416, %fd461;
	fma.rn.f64 	%fd464, %fd46, %fd417, %fd462;
	fma.rn.f64 	%fd465, %fd683, %fd418, %fd463;
	fma.rn.f64 	%fd466, %fd682, %fd419, %fd464;
	fma.rn.f64 	%fd467, %fd673, %fd422, %fd465;
	fma.rn.f64 	%fd468, %fd672, %fd421, %fd466;
	sub.f64 	%fd469, %fd467, %fd468;
	st.shared.f64 	[%r10+40], %fd469;
	add.f64 	%fd470, %fd467, %fd468;
	st.shared.f64 	[%r10+24], %fd470;
	fma.rn.f64 	%fd471, %fd341, %fd412, 0d0000000000000000;
	fma.rn.f64 	%fd472, %fd343, %fd413, 0d0000000000000000;
	fma.rn.f64 	%fd473, %fd357, %fd414, %fd471;
	fma.rn.f64 	%fd474, %fd359, %fd415, %fd472;
	fma.rn.f64 	%fd475, %fd379, %fd416, %fd473;
	fma.rn.f64 	%fd476, %fd690, %fd417, %fd474;
	fma.rn.f64 	%fd477, %fd681, %fd418, %fd475;
	fma.rn.f64 	%fd478, %fd680, %fd419, %fd476;
	fma.rn.f64 	%fd479, %fd671, %fd422, %fd477;
	fma.rn.f64 	%fd480, %fd670, %fd421, %fd478;
	add.f64 	%fd481, %fd479, %fd480;
	st.shared.f64 	[%r10+32], %fd481;
	bar.sync 	0;
	@%p7 bra 	$L__BB213_9;
	shl.b32 	%r29, %r4, 6;
	sub.s32 	%r30, %r10, %r29;
	ld.shared.f64 	%fd482, [%r30];
	ld.shared.f64 	%fd483, [%r30+576];
	add.f64 	%fd484, %fd482, %fd483;
	sub.f64 	%fd485, %fd482, %fd483;
	ld.shared.f64 	%fd486, [%r30+72];
	ld.shared.f64 	%fd487, [%r30+504];
	add.f64 	%fd488, %fd486, %fd487;
	sub.f64 	%fd489, %fd486, %fd487;
	ld.shared.f64 	%fd490, [%r30+144];
	ld.shared.f64 	%fd491, [%r30+432];
	add.f64 	%fd492, %fd490, %fd491;
	sub.f64 	%fd493, %fd490, %fd491;
	ld.shared.f64 	%fd494, [%r30+216];
	ld.shared.f64 	%fd495, [%r30+360];
	add.f64 	%fd496, %fd494, %fd495;
	sub.f64 	%fd497, %fd494, %fd495;
	ld.shared.f64 	%fd498, [%r30+288];
	add.f64 	%fd499, %fd498, %fd498;
	sub.f64 	%fd500, %fd498, %fd498;
	mul.f64 	%fd501, %fd499, 0d3FE0000000000000;
	fma.rn.f64 	%fd503, %fd329, %fd484, 0d0000000000000000;
	ld.const.f64 	%fd504, [const_evenDofToQuad];
	fma.rn.f64 	%fd505, %fd504, %fd485, 0d0000000000000000;
	fma.rn.f64 	%fd506, %fd29, %fd488, %fd503;
	fma.rn.f64 	%fd507, %fd30, %fd489, %fd505;
	ld.const.f64 	%fd508, [const_oddDofToQuad+80];
	fma.rn.f64 	%fd509, %fd508, %fd492, %fd506;
	ld.const.f64 	%fd510, [const_evenDofToQuad+80];
	fma.rn.f64 	%fd511, %fd510, %fd493, %fd507;
	fma.rn.f64 	%fd512, %fd689, %fd496, %fd509;
	fma.rn.f64 	%fd513, %fd688, %fd497, %fd511;
	fma.rn.f64 	%fd514, %fd679, %fd501, %fd512;
	fma.rn.f64 	%fd515, %fd678, %fd500, %fd513;
	sub.f64 	%fd516, %fd514, %fd515;
	st.shared.f64 	[%r30+576], %fd516;
	add.f64 	%fd517, %fd514, %fd515;
	st.shared.f64 	[%r30], %fd517;
	fma.rn.f64 	%fd518, %fd21, %fd484, 0d0000000000000000;
	fma.rn.f64 	%fd519, %fd22, %fd485, 0d0000000000000000;
	fma.rn.f64 	%fd520, %fd31, %fd488, %fd518;
	fma.rn.f64 	%fd521, %fd32, %fd489, %fd519;
	ld.const.f64 	%fd522, [const_oddDofToQuad+88];
	fma.rn.f64 	%fd523, %fd522, %fd492, %fd520;
	ld.const.f64 	%fd524, [const_evenDofToQuad+88];
	fma.rn.f64 	%fd525, %fd524, %fd493, %fd521;
	fma.rn.f64 	%fd526, %fd687, %fd496, %fd523;
	fma.rn.f64 	%fd527, %fd686, %fd497, %fd525;
	fma.rn.f64 	%fd528, %fd677, %fd501, %fd526;
	fma.rn.f64 	%fd529, %fd676, %fd500, %fd527;
	sub.f64 	%fd530, %fd528, %fd529;
	st.shared.f64 	[%r30+504], %fd530;
	add.f64 	%fd531, %fd528, %fd529;
	st.shared.f64 	[%r30+72], %fd531;
	fma.rn.f64 	%fd532, %fd23, %fd484, 0d0000000000000000;
	fma.rn.f64 	%fd533, %fd24, %fd485, 0d0000000000000000;
	fma.rn.f64 	%fd534, %fd33, %fd488, %fd532;
	fma.rn.f64 	%fd535, %fd34, %fd489, %fd533;
	ld.const.f64 	%fd536, [const_oddDofToQuad+96];
	fma.rn.f64 	%fd537, %fd536, %fd492, %fd534;
	ld.const.f64 	%fd538, [const_evenDofToQuad+96];
	fma.rn.f64 	%fd539, %fd538, %fd493, %fd535;
	fma.rn.f64 	%fd540, %fd685, %fd496, %fd537;
	fma.rn.f64 	%fd541, %fd684, %fd497, %fd539;
	fma.rn.f64 	%fd542, %fd675, %fd501, %fd540;
	fma.rn.f64 	%fd543, %fd674, %fd500, %fd541;
	sub.f64 	%fd544, %fd542, %fd543;
	st.shared.f64 	[%r30+432], %fd544;
	add.f64 	%fd545, %fd542, %fd543;
	st.shared.f64 	[%r30+144], %fd545;
	ld.const.f64 	%fd546, [const_oddDofToQuad+24];
	fma.rn.f64 	%fd547, %fd546, %fd484, 0d0000000000000000;
	ld.const.f64 	%fd548, [const_evenDofToQuad+24];
	fma.rn.f64 	%fd549, %fd548, %fd485, 0d0000000000000000;
	fma.rn.f64 	%fd550, %fd35, %fd488, %fd547;
	fma.rn.f64 	%fd551, %fd36, %fd489, %fd549;
	fma.rn.f64 	%fd552, %fd45, %fd492, %fd550;
	fma.rn.f64 	%fd553, %fd46, %fd493, %fd551;
	fma.rn.f64 	%fd554, %fd683, %fd496, %fd552;
	fma.rn.f64 	%fd555, %fd682, %fd497, %fd553;
	fma.rn.f64 	%fd556, %fd673, %fd501, %fd554;
	fma.rn.f64 	%fd557, %fd672, %fd500, %fd555;
	sub.f64 	%fd558, %fd556, %fd557;
	st.shared.f64 	[%r30+360], %fd558;
	add.f64 	%fd559, %fd556, %fd557;
	st.shared.f64 	[%r30+216], %fd559;
	ld.const.f64 	%fd560, [const_oddDofToQuad+32];
	fma.rn.f64 	%fd561, %fd560, %fd484, 0d0000000000000000;
	ld.const.f64 	%fd562, [const_evenDofToQuad+32];
	fma.rn.f64 	%fd563, %fd562, %fd485, 0d0000000000000000;
	ld.const.f64 	%fd564, [const_oddDofToQuad+72];
	fma.rn.f64 	%fd565, %fd564, %fd488, %fd561;
	ld.const.f64 	%fd566, [const_evenDofToQuad+72];
	fma.rn.f64 	%fd567, %fd566, %fd489, %fd563;
	ld.const.f64 	%fd568, [const_oddDofToQuad+112];
	fma.rn.f64 	%fd569, %fd568, %fd492, %fd565;
	fma.rn.f64 	%fd570, %fd690, %fd493, %fd567;
	fma.rn.f64 	%fd571, %fd681, %fd496, %fd569;
	fma.rn.f64 	%fd572, %fd680, %fd497, %fd570;
	fma.rn.f64 	%fd573, %fd671, %fd501, %fd571;
	fma.rn.f64 	%fd574, %fd670, %fd500, %fd572;
	add.f64 	%fd575, %fd573, %fd574;
	st.shared.f64 	[%r30+288], %fd575;
$L__BB213_9:
	setp.gt.u32 	%p8, %r13, 80;
	bar.sync 	0;
	@%p8 bra 	$L__BB213_11;
	mad.lo.s32 	%r31, %r8, -576, %r9;
	shl.b32 	%r32, %r4, 3;
	add.s32 	%r33, %r31, %r32;
	ld.shared.f64 	%fd576, [%r33];
	ld.shared.f64 	%fd577, [%r33+5184];
	add.f64 	%fd578, %fd576, %fd577;
	sub.f64 	%fd579, %fd576, %fd577;
	ld.shared.f64 	%fd580, [%r33+648];
	ld.shared.f64 	%fd581, [%r33+4536];
	add.f64 	%fd582, %fd580, %fd581;
	sub.f64 	%fd583, %fd580, %fd581;
	ld.shared.f64 	%fd584, [%r33+1296];
	ld.shared.f64 	%fd585, [%r33+3888];
	add.f64 	%fd586, %fd584, %fd585;
	sub.f64 	%fd587, %fd584, %fd585;
	ld.shared.f64 	%fd588, [%r33+1944];
	ld.shared.f64 	%fd589, [%r33+3240];
	add.f64 	%fd590, %fd588, %fd589;
	sub.f64 	%fd591, %fd588, %fd589;
	ld.shared.f64 	%fd592, [%r33+2592];
	add.f64 	%fd593, %fd592, %fd592;
	sub.f64 	%fd594, %fd592, %fd592;
	mul.f64 	%fd595, %fd593, 0d3FE0000000000000;
	fma.rn.f64 	%fd597, %fd329, %fd578, 0d0000000000000000;
	fma.rn.f64 	%fd599, %fd331, %fd579, 0d0000000000000000;
	fma.rn.f64 	%fd600, %fd29, %fd582, %fd597;
	fma.rn.f64 	%fd601, %fd30, %fd583, %fd599;
	fma.rn.f64 	%fd603, %fd365, %fd586, %fd600;
	fma.rn.f64 	%fd605, %fd367, %fd587, %fd601;
	fma.rn.f64 	%fd606, %fd689, %fd590, %fd603;
	fma.rn.f64 	%fd607, %fd688, %fd591, %fd605;
	fma.rn.f64 	%fd608, %fd679, %fd595, %fd606;
	fma.rn.f64 	%fd609, %fd678, %fd594, %fd607;
	sub.f64 	%fd691, %fd608, %fd609;
	add.f64 	%fd699, %fd608, %fd609;
	fma.rn.f64 	%fd610, %fd21, %fd578, 0d0000000000000000;
	fma.rn.f64 	%fd611, %fd22, %fd579, 0d0000000000000000;
	fma.rn.f64 	%fd612, %fd31, %fd582, %fd610;
	fma.rn.f64 	%fd613, %fd32, %fd583, %fd611;
	ld.const.f64 	%fd614, [const_oddDofToQuad+88];
	fma.rn.f64 	%fd615, %fd614, %fd586, %fd612;
	ld.const.f64 	%fd616, [const_evenDofToQuad+88];
	fma.rn.f64 	%fd617, %fd616, %fd587, %fd613;
	fma.rn.f64 	%fd618, %fd687, %fd590, %fd615;
	fma.rn.f64 	%fd619, %fd686, %fd591, %fd617;
	fma.rn.f64 	%fd620, %fd677, %fd595, %fd618;
	fma.rn.f64 	%fd621, %fd676, %fd594, %fd619;
	sub.f64 	%fd692, %fd620, %fd621;
	add.f64 	%fd698, %fd620, %fd621;
	fma.rn.f64 	%fd622, %fd23, %fd578, 0d0000000000000000;
	fma.rn.f64 	%fd623, %fd24, %fd579, 0d0000000000000000;
	fma.rn.f64 	%fd624, %fd33, %fd582, %fd622;
	fma.rn.f64 	%fd625, %fd34, %fd583, %fd623;
	ld.const.f64 	%fd626, [const_oddDofToQuad+96];
	fma.rn.f64 	%fd627, %fd626, %fd586, %fd624;
	ld.const.f64 	%fd628, [const_evenDofToQuad+96];
	fma.rn.f64 	%fd629, %fd628, %fd587, %fd625;
	fma.rn.f64 	%fd630, %fd685, %fd590, %fd627;
	fma.rn.f64 	%fd631, %fd684, %fd591, %fd629;
	fma.rn.f64 	%fd632, %fd675, %fd595, %fd630;
	fma.rn.f64 	%fd633, %fd674, %fd594, %fd631;
	sub.f64 	%fd693, %fd632, %fd633;
	add.f64 	%fd697, %fd632, %fd633;
	ld.const.f64 	%fd634, [const_oddDofToQuad+24];
	fma.rn.f64 	%fd635, %fd634, %fd578, 0d0000000000000000;
	ld.const.f64 	%fd636, [const_evenDofToQuad+24];
	fma.rn.f64 	%fd637, %fd636, %fd579, 0d0000000000000000;
	fma.rn.f64 	%fd638, %fd35, %fd582, %fd635;
	fma.rn.f64 	%fd639, %fd36, %fd583, %fd637;
	fma.rn.f64 	%fd640, %fd45, %fd586, %fd638;
	fma.rn.f64 	%fd641, %fd46, %fd587, %fd639;
	fma.rn.f64 	%fd642, %fd683, %fd590, %fd640;
	fma.rn.f64 	%fd643, %fd682, %fd591, %fd641;
	fma.rn.f64 	%fd644, %fd673, %fd595, %fd642;
	fma.rn.f64 	%fd645, %fd672, %fd594, %fd643;
	sub.f64 	%fd694, %fd644, %fd645;
	add.f64 	%fd696, %fd644, %fd645;
	ld.const.f64 	%fd646, [const_oddDofToQuad+32];
	fma.rn.f64 	%fd647, %fd646, %fd578, 0d0000000000000000;
	ld.const.f64 	%fd648, [const_evenDofToQuad+32];
	fma.rn.f64 	%fd649, %fd648, %fd579, 0d0000000000000000;
	ld.const.f64 	%fd650, [const_oddDofToQuad+72];
	fma.rn.f64 	%fd651, %fd650, %fd582, %fd647;
	ld.const.f64 	%fd652, [const_evenDofToQuad+72];
	fma.rn.f64 	%fd653, %fd652, %fd583, %fd649;
	ld.const.f64 	%fd654, [const_oddDofToQuad+112];
	fma.rn.f64 	%fd655, %fd654, %fd586, %fd651;
	fma.rn.f64 	%fd656, %fd690, %fd587, %fd653;
	fma.rn.f64 	%fd657, %fd681, %fd590, %fd655;
	fma.rn.f64 	%fd658, %fd680, %fd591, %fd656;
	fma.rn.f64 	%fd659, %fd671, %fd595, %fd657;
	fma.rn.f64 	%fd660, %fd670, %fd594, %fd658;
	add.f64 	%fd695, %fd659, %fd660;
$L__BB213_11:
	bar.sync 	0;
	@%p4 bra 	$L__BB213_13;
	ld.param.u64 	%rd14, [_Z32massMatrixMultiplyConstantKernelILi9ELi9ELi1EEviPKdS1_S1_S1_Pd_param_5];
	add.s32 	%r34, %r11, %r13;
	cvta.to.global.u64 	%rd10, %rd14;
	mul.wide.s32 	%rd11, %r34, 8;
	add.s64 	%rd12, %rd10, %rd11;
	st.global.f64 	[%rd12], %fd699;
	st.global.f64 	[%rd12+648], %fd698;
	st.global.f64 	[%rd12+1296], %fd697;
	st.global.f64 	[%rd12+1944], %fd696;
	st.global.f64 	[%rd12+2592], %fd695;
	st.global.f64 	[%rd12+3240], %fd694;
	st.global.f64 	[%rd12+3888], %fd693;
	st.global.f64 	[%rd12+4536], %fd692;
	st.global.f64 	[%rd12+5184], %fd691;
$L__BB213_13:
	ret;

}
	// .globl	_Z30massMatrixMultiplySharedKernelILi9ELi9ELi1EEviPKdS1_S1_S1_Pd
.visible .entry _Z30massMatrixMultiplySharedKernelILi9ELi9ELi1EEviPKdS1_S1_S1_Pd(
	.param .u32 _Z30massMatrixMultiplySharedKernelILi9ELi9ELi1EEviPKdS1_S1_S1_Pd_param_0,
	.param .u64 .ptr .align 1 _Z30massMatrixMultiplySharedKernelILi9ELi9ELi1EEviPKdS1_S1_S1_Pd_param_1,
	.param .u64 .ptr .align 1 _Z30massMatrixMultiplySharedKernelILi9ELi9ELi1EEviPKdS1_S1_S1_Pd_param_2,
	.param .u64 .ptr .align 1 _Z30massMatrixMultiplySharedKernelILi9ELi9ELi1EEviPKdS1_S1_S1_Pd_param_3,
	.param .u64 .ptr .align 1 _Z30massMatrixMultiplySharedKernelILi9ELi9ELi1EEviPKdS1_S1_S1_Pd_param_4,
	.param .u64 .ptr .align 1 _Z30massMatrixMultiplySharedKernelILi9ELi9ELi1EEviPKdS1_S1_S1_Pd_param_5
)
{
	.reg .pred 	%p<13>;
	.reg .b16 	%rs<11>;
	.reg .b32 	%r<59>;
	.reg .b64 	%rd<22>;
	.reg .b64 	%fd<657>;
	// demoted variable
	.shared .align 8 .b8 _ZZ30massMatrixMultiplySharedKernelILi9ELi9ELi1EEviPKdS1_S1_S1_PdE6s_tmp1[5832];
	// demoted variable
	.shared .align 8 .b8 _ZZ30massMatrixMultiplySharedKernelILi9ELi9ELi1EEviPKdS1_S1_S1_PdE14s_oddDofToQuad[200];
	// demoted variable
	.shared .align 8 .b8 _ZZ30massMatrixMultiplySharedKernelILi9ELi9ELi1EEviPKdS1_S1_S1_PdE15s_evenDofToQuad[200];
	ld.param.u32 	%r8, [_Z30massMatrixMultiplySharedKernelILi9ELi9ELi1EEviPKdS1_S1_S1_Pd_param_0];
	ld.param.u64 	%rd2, [_Z30massMatrixMultiplySharedKernelILi9ELi9ELi1EEviPKdS1_S1_S1_Pd_param_2];
	ld.param.u64 	%rd3, [_Z30massMatrixMultiplySharedKernelILi9ELi9ELi1EEviPKdS1_S1_S1_Pd_param_3];
	ld.param.u64 	%rd4, [_Z30massMatrixMultiplySharedKernelILi9ELi9ELi1EEviPKdS1_S1_S1_Pd_param_4];
	mov.u32 	%r9, %tid.x;
	mov.u32 	%r2, %tid.y;
	mov.u32 	%r10, %ctaid.x;
	add.s32 	%r3, %r10, %r2;
	cvt.u16.u32 	%rs2, %r9;
	mul.hi.u16 	%rs3, %rs2, -7281;
	shr.u16 	%rs4, %rs3, 3;
	mul.lo.s16 	%rs5, %rs4, 9;
	sub.s16 	%rs1, %rs2, %rs5;
	cvt.u32.u16 	%r4, %rs1;
	setp.lt.s32 	%p2, %r3, %r8;
	setp.lt.u32 	%p3, %r9, 81;
	and.pred  	%p1, %p2, %p3;
	not.pred 	%p4, %p1;
	@%p4 bra 	$L__BB214_2;
	cvta.to.global.u64 	%rd6, %rd4;
	mad.lo.s32 	%r11, %r3, 729, %r9;
	mul.wide.s32 	%rd7, %r11, 8;
	add.s64 	%rd8, %rd6, %rd7;
	ld.global.nc.f64 	%fd626, [%rd8];
	ld.global.nc.f64 	%fd625, [%rd8+648];
	ld.global.nc.f64 	%fd624, [%rd8+1296];
	ld.global.nc.f64 	%fd623, [%rd8+1944];
	ld.global.nc.f64 	%fd622, [%rd8+2592];
	ld.global.nc.f64 	%fd621, [%rd8+3240];
	ld.global.nc.f64 	%fd620, [%rd8+3888];
	ld.global.nc.f64 	%fd619, [%rd8+4536];
	ld.global.nc.f64 	%fd618, [%rd8+5184];
$L__BB214_2:
	setp.ne.s32 	%p5, %r2, 0;
	setp.gt.u32 	%p6, %r9, 24;
	or.pred  	%p7, %p5, %p6;
	@%p7 bra 	$L__BB214_4;
	cvta.to.global.u64 	%rd9, %rd2;
	mul.wide.u32 	%rd10, %r9, 8;
	add.s64 	%rd11, %rd9, %rd10;
	ld.global.nc.f64 	%fd139, [%rd11];
	shl.b32 	%r12, %r9, 3;
	mov.u32 	%r13, _ZZ30massMatrixMultiplySharedKernelILi9ELi9ELi1EEviPKdS1_S1_S1_PdE14s_oddDofToQuad;
	add.s32 	%r14, %r13, %r12;
	st.shared.f64 	[%r14], %fd139;
	cvta.to.global.u64 	%rd12, %rd3;
	add.s64 	%rd13, %rd12, %rd10;
	ld.global.nc.f64 	%fd140, [%rd13];
	mov.u32 	%r15, _ZZ30massMatrixMultiplySharedKernelILi9ELi9ELi1EEviPKdS1_S1_S1_PdE15s_evenDofToQuad;
	add.s32 	%r16, %r15, %r12;
	st.shared.f64 	[%r16], %fd140;
$L__BB214_4:
	setp.gt.u32 	%p8, %r9, 80;
	bar.sync 	0;
	ld.shared.f64 	%fd19, [_ZZ30massMatrixMultiplySharedKernelILi9ELi9ELi1EEviPKdS1_S1_S1_PdE14s_oddDofToQuad];
	ld.shared.f64 	%fd20, [_ZZ30massMatrixMultiplySharedKernelILi9ELi9ELi1EEviPKdS1_S1_S1_PdE15s_evenDofToQuad];
	ld.shared.f64 	%fd21, [_ZZ30massMatrixMultiplySharedKernelILi9ELi9ELi1EEviPKdS1_S1_S1_PdE14s_oddDofToQuad+8];
	ld.shared.f64 	%fd22, [_ZZ30massMatrixMultiplySharedKernelILi9ELi9ELi1EEviPKdS1_S1_S1_PdE15s_evenDofToQuad+8];
	ld.shared.f64 	%fd23, [_ZZ30massMatrixMultiplySharedKernelILi9ELi9ELi1EEviPKdS1_S1_S1_PdE14s_oddDofToQuad+16];
	ld.shared.f64 	%fd24, [_ZZ30massMatrixMultiplySharedKernelILi9ELi9ELi1EEviPKdS1_S1_S1_PdE15s_evenDofToQuad+16];
	ld.shared.f64 	%fd25, [_ZZ30massMatrixMultiplySharedKernelILi9ELi9ELi1EEviPKdS1_S1_S1_PdE14s_oddDofToQuad+24];
	ld.shared.f64 	%fd26, [_ZZ30massMatrixMultiplySharedKernelILi9ELi9ELi1EEviPKdS1_S1_S1_PdE15s_evenDofToQuad+24];
	ld.shared.f64 	%fd27, [_ZZ30massMatrixMultiplySharedKernelILi9ELi9ELi1EEviPKdS1_S1_S1_PdE14s_oddDofToQuad+32];
	ld.shared.f64 	%fd28, [_ZZ30massMatrixMultiplySharedKernelILi9ELi9ELi1EEviPKdS1_S1_S1_PdE15s_evenDofToQuad+32];
	ld.shared.f64 	%fd29, [_ZZ30massMatrixMultiplySharedKernelILi9ELi9ELi1EEviPKdS1_S1_S1_PdE14s_oddDofToQuad+40];
	ld.shared.f64 	%fd30, [_ZZ30massMatrixMultiplySharedKernelILi9ELi9ELi1EEviPKdS1_S1_S1_PdE15s_evenDofToQuad+40];
	ld.shared.f64 	%fd31, [_ZZ30massMatrixMultiplySharedKernelILi9ELi9ELi1EEviPKdS1_S1_S1_PdE14s_oddDofToQuad+48];
	ld.shared.f64 	%fd32, [_ZZ30massMatrixMultiplySharedKernelILi9ELi9ELi1EEviPKdS1_S1_S1_PdE15s_evenDofToQuad+48];
	ld.shared.f64 	%fd33, [_ZZ30massMatrixMultiplySharedKernelILi9ELi9ELi1EEviPKdS1_S1_S1_PdE14s_oddDofToQuad+56];
	ld.shared.f64 	%fd34, [_ZZ30massMatrixMultiplySharedKernelILi9ELi9ELi1EEviPKdS1_S1_S1_PdE15s_evenDofToQuad+56];
	ld.shared.f64 	%fd35, [_ZZ30massMatrixMultiplySharedKernelILi9ELi9ELi1EEviPKdS1_S1_S1_PdE14s_oddDofToQuad+64];
	ld.shared.f64 	%fd36, [_ZZ30massMatrixMultiplySharedKernelILi9ELi9ELi1EEviPKdS1_S1_S1_PdE15s_evenDofToQuad+64];
	ld.shared.f64 	%fd37, [_ZZ30massMatrixMultiplySharedKernelILi9ELi9ELi1EEviPKdS1_S1_S1_PdE14s_oddDofToQuad+72];
	ld.shared.f64 	%fd38, [_ZZ30massMatrixMultiplySharedKernelILi9ELi9ELi1EEviPKdS1_S1_S1_PdE15s_evenDofToQuad+72];
	ld.shared.f64 	%fd39, [_ZZ30massMatrixMultiplySharedKernelILi9ELi9ELi1EEviPKdS1_S1_S1_PdE14s_oddDofToQuad+80];
	ld.shared.f64 	%fd40, [_ZZ30massMatrixMultiplySharedKernelILi9ELi9ELi1EEviPKdS1_S1_S1_PdE15s_evenDofToQuad+80];
	ld.shared.f64 	%fd41, [_ZZ30massMatrixMultiplySharedKernelILi9ELi9ELi1EEviPKdS1_S1_S1_PdE14s_oddDofToQuad+88];
	ld.shared.f64 	%fd42, [_ZZ30massMatrixMultiplySharedKernelILi9ELi9ELi1EEviPKdS1_S1_S1_PdE15s_evenDofToQuad+88];
	ld.shared.f64 	%fd43, [_ZZ30massMatrixMultiplySharedKernelILi9ELi9ELi1EEviPKdS1_S1_S1_PdE14s_oddDofToQuad+96];
	ld.shared.f64 	%fd44, [_ZZ30massMatrixMultiplySharedKernelILi9ELi9ELi1EEviPKdS1_S1_S1_PdE15s_evenDofToQuad+96];
	ld.shared.f64 	%fd45, [_ZZ30massMatrixMultiplySharedKernelILi9ELi9ELi1EEviPKdS1_S1_S1_PdE14s_oddDofToQuad+104];
	ld.shared.f64 	%fd46, [_ZZ30massMatrixMultiplySharedKernelILi9ELi9ELi1EEviPKdS1_S1_S1_PdE15s_evenDofToQuad+104];
	ld.shared.f64 	%fd47, [_ZZ30massMatrixMultiplySharedKernelILi9ELi9ELi1EEviPKdS1_S1_S1_PdE14s_oddDofToQuad+112];
	mov.u32 	%r17, _ZZ30massMatrixMultiplySharedKernelILi9ELi9ELi1EEviPKdS1_S1_S1_PdE6s_tmp1;
	mad.lo.s32 	%r18, %r2, 5832, %r17;
	mul.lo.s16 	%rs7, %rs2, 57;
	shr.u16 	%rs8, %rs7, 9;
	cvt.u32.u16 	%r5, %rs8;
	mul.wide.u16 	%r19, %rs8, 72;
	add.s32 	%r6, %r18, %r19;
	@%p8 bra 	$L__BB214_6;
	add.f64 	%fd141, %fd626, %fd618;
	sub.f64 	%fd142, %fd626, %fd618;
	add.f64 	%fd143, %fd625, %fd619;
	sub.f64 	%fd144, %fd625, %fd619;
	add.f64 	%fd145, %fd624, %fd620;
	sub.f64 	%fd146, %fd624, %fd620;
	add.f64 	%fd147, %fd623, %fd621;
	sub.f64 	%fd148, %fd623, %fd621;
	add.f64 	%fd149, %fd622, %fd622;
	sub.f64 	%fd150, %fd622, %fd622;
	mul.f64 	%fd151, %fd149, 0d3FE0000000000000;
	shl.b32 	%r20, %r4, 3;
	add.s32 	%r21, %r6, %r20;
	fma.rn.f64 	%fd152, %fd19, %fd141, 0d0000000000000000;
	fma.rn.f64 	%fd153, %fd20, %fd142, 0d0000000000000000;
	fma.rn.f64 	%fd154, %fd21, %fd143, %fd152;
	fma.rn.f64 	%fd155, %fd22, %fd144, %fd153;
	fma.rn.f64 	%fd156, %fd23, %fd145, %fd154;
	fma.rn.f64 	%fd157, %fd24, %fd146, %fd155;
	fma.rn.f64 	%fd158, %fd25, %fd147, %fd156;
	fma.rn.f64 	%fd159, %fd26, %fd148, %fd157;
	fma.rn.f64 	%fd160, %fd27, %fd151, %fd158;
	fma.rn.f64 	%fd161, %fd28, %fd150, %fd159;
	sub.f64 	%fd162, %fd160, %fd161;
	st.shared.f64 	[%r21+5184], %fd162;
	add.f64 	%fd163, %fd161, %fd160;
	st.shared.f64 	[%r21], %fd163;
	fma.rn.f64 	%fd164, %fd29, %fd141, 0d0000000000000000;
	fma.rn.f64 	%fd165, %fd30, %fd142, 0d0000000000000000;
	fma.rn.f64 	%fd166, %fd31, %fd143, %fd164;
	fma.rn.f64 	%fd167, %fd32, %fd144, %fd165;
	fma.rn.f64 	%fd168, %fd33, %fd145, %fd166;
	fma.rn.f64 	%fd169, %fd34, %fd146, %fd167;
	fma.rn.f64 	%fd170, %fd35, %fd147, %fd168;
	fma.rn.f64 	%fd171, %fd36, %fd148, %fd169;
	fma.rn.f64 	%fd172, %fd37, %fd151, %fd170;
	fma.rn.f64 	%fd173, %fd38, %fd150, %fd171;
	sub.f64 	%fd174, %fd172, %fd173;
	st.shared.f64 	[%r21+4536], %fd174;
	add.f64 	%fd175, %fd173, %fd172;
	st.shared.f64 	[%r21+648], %fd175;
	fma.rn.f64 	%fd176, %fd39, %fd141, 0d0000000000000000;
	fma.rn.f64 	%fd177, %fd40, %fd142, 0d0000000000000000;
	fma.rn.f64 	%fd178, %fd41, %fd143, %fd176;
	fma.rn.f64 	%fd179, %fd42, %fd144, %fd177;
	fma.rn.f64 	%fd180, %fd43, %fd145, %fd178;
	fma.rn.f64 	%fd181, %fd44, %fd146, %fd179;
	fma.rn.f64 	%fd182, %fd45, %fd147, %fd180;
	fma.rn.f64 	%fd183, %fd46, %fd148, %fd181;
	fma.rn.f64 	%fd184, %fd47, %fd151, %fd182;
	ld.shared.f64 	%fd185, [_ZZ30massMatrixMultiplySharedKernelILi9ELi9ELi1EEviPKdS1_S1_S1_PdE15s_evenDofToQuad+112];
	fma.rn.f64 	%fd186, %fd185, %fd150, %fd183;
	sub.f64 	%fd187, %fd184, %fd186;
	st.shared.f64 	[%r21+3888], %fd187;
	add.f64 	%fd188, %fd186, %fd184;
	st.shared.f64 	[%r21+1296], %fd188;
	ld.shared.f64 	%fd189, [_ZZ30massMatrixMultiplySharedKernelILi9ELi9ELi1EEviPKdS1_S1_S1_PdE14s_oddDofToQuad+120];
	fma.rn.f64 	%fd190, %fd189, %fd141, 0d0000000000000000;
	ld.shared.f64 	%fd191, [_ZZ30massMatrixMultiplySharedKernelILi9ELi9ELi1EEviPKdS1_S1_S1_PdE15s_evenDofToQuad+120];
	fma.rn.f64 	%fd192, %fd191, %fd142, 0d0000000000000000;
	ld.shared.f64 	%fd193, [_ZZ30massMatrixMultiplySharedKernelILi9ELi9ELi1EEviPKdS1_S1_S1_PdE14s_oddDofToQuad+128];
	fma.rn.f64 	%fd194, %fd193, %fd143, %fd190;
	ld.shared.f64 	%fd195, [_ZZ30massMatrixMultiplySharedKernelILi9ELi9ELi1EEviPKdS1_S1_S1_PdE15s_evenDofToQuad+128];
	fma.rn.f64 	%fd196, %fd195, %fd144, %fd192;
	ld.shared.f64 	%fd197, [_ZZ30massMatrixMultiplySharedKernelILi9ELi9ELi1EEviPKdS1_S1_S1_PdE14s_oddDofToQuad+136];
	fma.rn.f64 	%fd198, %fd197, %fd145, %fd194;
	ld.shared.f64 	%fd199, [_ZZ30massMatrixMultiplySharedKernelILi9ELi9ELi1EEviPKdS1_S1_S1_PdE15s_evenDofToQuad+136];
	fma.rn.f64 	%fd200, %fd199, %fd146, %fd196;
	ld.shared.f64 	%fd201, [_ZZ30massMatrixMultiplySharedKernelILi9ELi9ELi1EEviPKdS1_S1_S1_PdE14s_oddDofToQuad+144];
	fma.rn.f64 	%fd202, %fd201, %fd147, %fd198;
	ld.shared.f64 	%fd203, [_ZZ30massMatrixMultiplySharedKernelILi9ELi9ELi1EEviPKdS1_S1_S1_PdE15s_evenDofToQuad+144];
	fma.rn.f64 	%fd204, %fd203, %fd148, %fd200;
	ld.shared.f64 	%fd205, [_ZZ30massMatrixMultiplySharedKernelILi9ELi9ELi1EEviPKdS1_S1_S1_PdE14s_oddDofToQuad+152];
	fma.rn.f64 	%fd206, %fd205, %fd151, %fd202;
	ld.shared.f64 	%fd207, [_ZZ30massMatrixMultiplySharedKernelILi9ELi9ELi1EEviPKdS1_S1_S1_PdE15s_evenDofToQuad+152];
	fma.rn.f64 	%fd208, %fd207, %fd150, %fd204;
	sub.f64 	%fd209, %fd206, %fd208;
	st.shared.f64 	[%r21+3240], %fd209;
	add.f64 	%fd210, %fd208, %fd206;
	st.shared.f64 	[%r21+1944], %fd210;
	ld.shared.f64 	%fd211, [_ZZ30massMatrixMultiplySharedKernelILi9ELi9ELi1EEviPKdS1_S1_S1_PdE14s_oddDofToQuad+160];
	fma.rn.f64 	%fd212, %fd211, %fd141, 0d0000000000000000;
	ld.shared.f64 	%fd213, [_ZZ30massMatrixMultiplySharedKernelILi9ELi9ELi1EEviPKdS1_S1_S1_PdE15s_evenDofToQuad+160];
	fma.rn.f64 	%fd214, %fd213, %fd142, 0d0000000000000000;
	ld.shared.f64 	%fd215, [_ZZ30massMatrixMultiplySharedKernelILi9ELi9ELi1EEviPKdS1_S1_S1_PdE14s_oddDofToQuad+168];
	fma.rn.f64 	%fd216, %fd215, %fd143, %fd212;
	ld.shared.f64 	%fd217, [_ZZ30massMatrixMultiplySharedKernelILi9ELi9ELi1EEviPKdS1_S1_S1_PdE15s_evenDofToQuad+168];
	fma.rn.f64 	%fd218, %fd217, %fd144, %fd214;
	ld.shared.f64 	%fd219, [_ZZ30massMatrixMultiplySharedKernelILi9ELi9ELi1EEviPKdS1_S1_S1_PdE14s_oddDofToQuad+176];
	fma.rn.f64 	%fd220, %fd219, %fd145, %fd216;
	ld.shared.f64 	%fd221, [_ZZ30massMatrixMultiplySharedKernelILi9ELi9ELi1EEviPKdS1_S1_S1_PdE15s_evenDofToQuad+176];
	fma.rn.f64 	%fd222, %fd221, %fd146, %fd218;
	ld.shared.f64 	%fd223, [_ZZ30massMatrixMultiplySharedKernelILi9ELi9ELi1EEviPKdS1_S1_S1_PdE14s_oddDofToQuad+184];
	fma.rn.f64 	%fd224, %fd223, %fd147, %fd220;
	ld.shared.f64 	%fd225, [_ZZ30massMatrixMultiplySharedKernelILi9ELi9ELi1EEviPKdS1_S1_S1_PdE15s_evenDofToQuad+184];
	fma.rn.f64 	%fd226, %fd225, %fd148, %fd222;
	ld.shared.f64 	%fd227, [_ZZ30massMatrixMultiplySharedKernelILi9ELi9ELi1EEviPKdS1_S1_S1_PdE14s_oddDofToQuad+192];
	fma.rn.f64 	%fd228, %fd227, %fd151, %fd224;
	ld.shared.f64 	%fd229, [_ZZ30massMatrixMultiplySharedKernelILi9ELi9ELi1EEviPKdS1_S1_S1_PdE15s_evenDofToQuad+192];
	fma.rn.f64 	%fd230, %fd229, %fd150, %fd226;
	add.f64 	%fd231, %fd230, %fd228;
	st.shared.f64 	[%r21+2592], %fd231;
$L__BB214_6:
	setp.lt.u32 	%p9, %r9, 81;
	bar.sync 	0;
	@%p9 bra 	$L__BB214_8;
	ld.shared.f64 	%fd647, [_ZZ30massMatrixMultiplySharedKernelILi9ELi9ELi1EEviPKdS1_S1_S1_PdE15s_evenDofToQuad+112];
	ld.shared.f64 	%fd646, [_ZZ30massMatrixMultiplySharedKernelILi9ELi9ELi1EEviPKdS1_S1_S1_PdE14s_oddDofToQuad+120];
	ld.shared.f64 	%fd645, [_ZZ30massMatrixMultiplySharedKernelILi9ELi9ELi1EEviPKdS1_S1_S1_PdE15s_evenDofToQuad+120];
	ld.shared.f64 	%fd644, [_ZZ30massMatrixMultiplySharedKernelILi9ELi9ELi1EEviPKdS1_S1_S1_PdE14s_oddDofToQuad+128];
	ld.shared.f64 	%fd643, [_ZZ30massMatrixMultiplySharedKernelILi9ELi9ELi1EEviPKdS1_S1_S1_PdE15s_evenDofToQuad+128];
	ld.shared.f64 	%fd642, [_ZZ30massMatrixMultiplySharedKernelILi9ELi9ELi1EEviPKdS1_S1_S1_PdE14s_oddDofToQuad+136];
	ld.shared.f64 	%fd641, [_ZZ30massMatrixMultiplySharedKernelILi9ELi9ELi1EEviPKdS1_S1_S1_PdE15s_evenDofToQuad+136];
	ld.shared.f64 	%fd640, [_ZZ30massMatrixMultiplySharedKernelILi9ELi9ELi1EEviPKdS1_S1_S1_PdE14s_oddDofToQuad+144];
	ld.shared.f64 	%fd639, [_ZZ30massMatrixMultiplySharedKernelILi9ELi9ELi1EEviPKdS1_S1_S1_PdE15s_evenDofToQuad+144];
	ld.shared.f64 	%fd638, [_ZZ30massMatrixMultiplySharedKernelILi9ELi9ELi1EEviPKdS1_S1_S1_PdE14s_oddDofToQuad+152];
	ld.shared.f64 	%fd637, [_ZZ30massMatrixMultiplySharedKernelILi9ELi9ELi1EEviPKdS1_S1_S1_PdE15s_evenDofToQuad+152];
	ld.shared.f64 	%fd636, [_ZZ30massMatrixMultiplySharedKernelILi9ELi9ELi1EEviPKdS1_S1_S1_PdE14s_oddDofToQuad+160];
	ld.shared.f64 	%fd635, [_ZZ30massMatrixMultiplySharedKernelILi9ELi9ELi1EEviPKdS1_S1_S1_PdE15s_evenDofToQuad+160];
	ld.shared.f64 	%fd634, [_ZZ30massMatrixMultiplySharedKernelILi9ELi9ELi1EEviPKdS1_S1_S1_PdE14s_oddDofToQuad+168];
	ld.shared.f64 	%fd633, [_ZZ30massMatrixMultiplySharedKernelILi9ELi9ELi1EEviPKdS1_S1_S1_PdE15s_evenDofToQuad+168];
	ld.shared.f64 	%fd632, [_ZZ30massMatrixMultiplySharedKernelILi9ELi9ELi1EEviPKdS1_S1_S1_PdE14s_oddDofToQuad+176];
	ld.shared.f64 	%fd631, [_ZZ30massMatrixMultiplySharedKernelILi9ELi9ELi1EEviPKdS1_S1_S1_PdE15s_evenDofToQuad+176];
	ld.shared.f64 	%fd630, [_ZZ30massMatrixMultiplySharedKernelILi9ELi9ELi1EEviPKdS1_S1_S1_PdE14s_oddDofToQuad+184];
	ld.shared.f64 	%fd629, [_ZZ30massMatrixMultiplySharedKernelILi9ELi9ELi1EEviPKdS1_S1_S1_PdE15s_evenDofToQuad+184];
	ld.shared.f64 	%fd628, [_ZZ30massMatrixMultiplySharedKernelILi9ELi9ELi1EEviPKdS1_S1_S1_PdE14s_oddDofToQuad+192];
	ld.shared.f64 	%fd627, [_ZZ30massMatrixMultiplySharedKernelILi9ELi9ELi1EEviPKdS1_S1_S1_PdE15s_evenDofToQuad+192];
	bra.uni 	$L__BB214_9;
$L__BB214_8:
	mad.lo.s32 	%r22, %r5, 576, %r6;
	shl.b32 	%r23, %r4, 3;
	add.s32 	%r24, %r22, %r23;
	ld.shared.f64 	%fd232, [%r24];
	ld.shared.f64 	%fd233, [%r24+576];
	add.f64 	%fd234, %fd232, %fd233;
	sub.f64 	%fd235, %fd232, %fd233;
	ld.shared.f64 	%fd236, [%r24+72];
	ld.shared.f64 	%fd237, [%r24+504];
	add.f64 	%fd238, %fd236, %fd237;
	sub.f64 	%fd239, %fd236, %fd237;
	ld.shared.f64 	%fd240, [%r24+144];
	ld.shared.f64 	%fd241, [%r24+432];
	add.f64 	%fd242, %fd240, %fd241;
	sub.f64 	%fd243, %fd240, %fd241;
	ld.shared.f64 	%fd244, [%r24+216];
	ld.shared.f64 	%fd245, [%r24+360];
	add.f64 	%fd246, %fd244, %fd245;
	sub.f64 	%fd247, %fd244, %fd245;
	ld.shared.f64 	%fd248, [%r24+288];
	add.f64 	%fd249, %fd248, %fd248;
	sub.f64 	%fd250, %fd248, %fd248;
	mul.f64 	%fd251, %fd249, 0d3FE0000000000000;
	fma.rn.f64 	%fd252, %fd19, %fd234, 0d0000000000000000;
	fma.rn.f64 	%fd253, %fd20, %fd235, 0d0000000000000000;
	fma.rn.f64 	%fd254, %fd21, %fd238, %fd252;
	fma.rn.f64 	%fd255, %fd22, %fd239, %fd253;
	fma.rn.f64 	%fd256, %fd23, %fd242, %fd254;
	fma.rn.f64 	%fd257, %fd24, %fd243, %fd255;
	fma.rn.f64 	%fd258, %fd25, %fd246, %fd256;
	fma.rn.f64 	%fd259, %fd26, %fd247, %fd257;
	fma.rn.f64 	%fd260, %fd27, %fd251, %fd258;
	fma.rn.f64 	%fd261, %fd28, %fd250, %fd259;
	sub.f64 	%fd262, %fd260, %fd261;
	st.shared.f64 	[%r24+576], %fd262;
	add.f64 	%fd263, %fd261, %fd260;
	st.shared.f64 	[%r24], %fd263;
	fma.rn.f64 	%fd264, %fd29, %fd234, 0d0000000000000000;
	fma.rn.f64 	%fd265, %fd30, %fd235, 0d0000000000000000;
	fma.rn.f64 	%fd266, %fd31, %fd238, %fd264;
	fma.rn.f64 	%fd267, %fd32, %fd239, %fd265;
	fma.rn.f64 	%fd268, %fd33, %fd242, %fd266;
	fma.rn.f64 	%fd269, %fd34, %fd243, %fd267;
	fma.rn.f64 	%fd270, %fd35, %fd246, %fd268;
	fma.rn.f64 	%fd271, %fd36, %fd247, %fd269;
	fma.rn.f64 	%fd272, %fd37, %fd251, %fd270;
	fma.rn.f64 	%fd273, %fd38, %fd250, %fd271;
	sub.f64 	%fd274, %fd272, %fd273;
	st.shared.f64 	[%r24+504], %fd274;
	add.f64 	%fd275, %fd273, %fd272;
	st.shared.f64 	[%r24+72], %fd275;
	fma.rn.f64 	%fd276, %fd39, %fd234, 0d0000000000000000;
	fma.rn.f64 	%fd277, %fd40, %fd235, 0d0000000000000000;
	fma.rn.f64 	%fd278, %fd41, %fd238, %fd276;
	fma.rn.f64 	%fd279, %fd42, %fd239, %fd277;
	fma.rn.f64 	%fd280, %fd43, %fd242, %fd278;
	fma.rn.f64 	%fd281, %fd44, %fd243, %fd279;
	fma.rn.f64 	%fd282, %fd45, %fd246, %fd280;
	fma.rn.f64 	%fd283, %fd46, %fd247, %fd281;
	fma.rn.f64 	%fd284, %fd47, %fd251, %fd282;
	ld.shared.f64 	%fd647, [_ZZ30massMatrixMultiplySharedKernelILi9ELi9ELi1EEviPKdS1_S1_S1_PdE15s_evenDofToQuad+112];
	fma.rn.f64 	%fd285, %fd647, %fd250, %fd283;
	sub.f64 	%fd286, %fd284, %fd285;
	st.shared.f64 	[%r24+432], %fd286;
	add.f64 	%fd287, %fd285, %fd284;
	st.shared.f64 	[%r24+144], %fd287;
	ld.shared.f64 	%fd646, [_ZZ30massMatrixMultiplySharedKernelILi9ELi9ELi1EEviPKdS1_S1_S1_PdE14s_oddDofToQuad+120];
	fma.rn.f64 	%fd288, %fd646, %fd234, 0d0000000000000000;
	ld.shared.f64 	%fd645, [_ZZ30massMatrixMultiplySharedKernelILi9ELi9ELi1EEviPKdS1_S1_S1_PdE15s_evenDofToQuad+120];
	fma.rn.f64 	%fd289, %fd645, %fd235, 0d0000000000000000;
	ld.shared.f64 	%fd644, [_ZZ30massMatrixMultiplySharedKernelILi9ELi9ELi1EEviPKdS1_S1_S1_PdE14s_oddDofToQuad+128];
	fma.rn.f64 	%fd290, %fd644, %fd238, %fd288;
	ld.shared.f64 	%fd643, [_ZZ30massMatrixMultiplySharedKernelILi9ELi9ELi1EEviPKdS1_S1_S1_PdE15s_evenDofToQuad+128];
	fma.rn.f64 	%fd291, %fd643, %fd239, %fd289;
	ld.shared.f64 	%fd642, [_ZZ30massMatrixMultiplySharedKernelILi9ELi9ELi1EEviPKdS1_S1_S1_PdE14s_oddDofToQuad+136];
	fma.rn.f64 	%fd292, %fd642, %fd242, %fd290;
	ld.shared.f64 	%fd641, [_ZZ30massMatrixMultiplySharedKernelILi9ELi9ELi1EEviPKdS1_S1_S1_PdE15s_evenDofToQuad+136];
	fma.rn.f64 	%fd293, %fd641, %fd243, %fd291;
	ld.shared.f64 	%fd640, [_ZZ30massMatrixMultiplySharedKernelILi9ELi9ELi1EEviPKdS1_S1_S1_PdE14s_oddDofToQuad+144];
	fma.rn.f64 	%fd294, %fd640, %fd246, %fd292;
	ld.shared.f64 	%fd639, [_ZZ30massMatrixMultiplySharedKernelILi9ELi9ELi1EEviPKdS1_S1_S1_PdE15s_evenDofToQuad+144];
	fma.rn.f64 	%fd295, %fd639, %fd247, %fd293;
	ld.shared.f64 	%fd638, [_ZZ30massMatrixMultiplySharedKernelILi9ELi9ELi1EEviPKdS1_S1_S1_PdE14s_oddDofToQuad+152];
	fma.rn.f64 	%fd296, %fd638, %fd251, %fd294;
	ld.shared.f64 	%fd637, [_ZZ30massMatrixMultiplySharedKernelILi9ELi9ELi1EEviPKdS1_S1_S1_PdE15s_evenDofToQuad+152];
	fma.rn.f64 	%fd297, %fd637, %fd250, %fd295;
	sub.f64 	%fd298, %fd296, %fd297;
	st.shared.f64 	[%r24+360], %fd298;
	add.f64 	%fd299, %fd297, %fd296;
	st.shared.f64 	[%r24+216], %fd299;
	ld.shared.f64 	%fd636, [_ZZ30massMatrixMultiplySharedKernelILi9ELi9ELi1EEviPKdS1_S1_S1_PdE14s_oddDofToQuad+160];
	fma.rn.f64 	%fd300, %fd636, %fd234, 0d0000000000000000;
	ld.shared.f64 	%fd635, [_ZZ30massMatrixMultiplySharedKernelILi9ELi9ELi1EEviPKdS1_S1_S1_PdE15s_evenDofToQuad+160];
	fma.rn.f64 	%fd301, %fd635, %fd235, 0d0000000000000000;
	ld.shared.f64 	%fd634, [_ZZ30massMatrixMultiplySharedKernelILi9ELi9ELi1EEviPKdS1_S1_S1_PdE14s_oddDofToQuad+168];
	fma.rn.f64 	%fd302, %fd634, %fd238, %fd300;
	ld.shared.f64 	%fd633, [_ZZ30massMatrixMultiplySharedKernelILi9ELi9ELi1EEviPKdS1_S1_S1_PdE15s_evenDofToQuad+168];
	fma.rn.f64 	%fd303, %fd633, %fd239, %fd301;
	ld.shared.f64 	%fd632, [_ZZ30massMatrixMultiplySharedKernelILi9ELi9ELi1EEviPKdS1_S1_S1_PdE14s_oddDofToQuad+176];
	fma.rn.f64 	%fd304, %fd632, %fd242, %fd302;
	ld.shared.f64 	%fd631, [_ZZ30massMatrixMultiplySharedKernelILi9ELi9ELi1EEviPKdS1_S1_S1_PdE15s_evenDofToQuad+176];
	fma.rn.f64 	%fd305, %fd631, %fd243, %fd303;
	ld.shared.f64 	%fd630, [_ZZ30massMatrixMultiplySharedKernelILi9ELi9ELi1EEviPKdS1_S1_S1_PdE14s_oddDofToQuad+184];
	fma.rn.f64 	%fd306, %fd630, %fd246, %fd304;
	ld.shared.f64 	%fd629, [_ZZ30massMatrixMultiplySharedKernelILi9ELi9ELi1EEviPKdS1_S1_S1_PdE15s_evenDofToQuad+184];
	fma.rn.f64 	%fd307, %fd629, %fd247, %fd305;
	ld.shared.f64 	%fd628, [_ZZ30massMatrixMultiplySharedKernelILi9ELi9ELi1EEviPKdS1_S1_S1_PdE14s_oddDofToQuad+192];
	fma.rn.f64 	%fd308, %fd628, %fd251, %fd306;
	ld.shared.f64 	%fd627, [_ZZ30massMatrixMultiplySharedKernelILi9ELi9ELi1EEviPKdS1_S1_S1_PdE15s_evenDofToQuad+192];
	fma.rn.f64 	%fd309, %fd627, %fd250, %fd307;
	add.f64 	%fd310, %fd309, %fd308;
	st.shared.f64 	[%r24+288], %fd310;
$L__BB214_9:
	ld.param.u64 	%rd20, [_Z30massMatrixMultiplySharedKernelILi9ELi9ELi1EEviPKdS1_S1_S1_Pd_param_1];
	mov.u32 	%r25, %tid.x;
	setp.gt.u32 	%p10, %r25, 80;
	bar.sync 	0;
	cvt.u16.u32 	%rs9, %r25;
	mul.hi.u16 	%rs10, %rs9, 7282;
	cvt.u32.u16 	%r7, %rs10;
	mov.u32 	%r26, %tid.y;
	mov.u32 	%r27, _ZZ30massMatrixMultiplySharedKernelILi9ELi9ELi1EEviPKdS1_S1_S1_PdE6s_tmp1;
	mad.lo.s32 	%r28, %r26, 5832, %r27;
	mul.wide.u16 	%r29, %rs10, 648;
	add.s32 	%r30, %r28, %r29;
	mad.lo.s32 	%r31, %r4, 72, %r30;
	ld.shared.f64 	%fd311, [%r31];
	ld.shared.f64 	%fd312, [%r31+64];
	add.f64 	%fd313, %fd311, %fd312;
	sub.f64 	%fd314, %fd311, %fd312;
	ld.shared.f64 	%fd315, [%r31+8];
	ld.shared.f64 	%fd316, [%r31+56];
	add.f64 	%fd317, %fd315, %fd316;
	sub.f64 	%fd318, %fd315, %fd316;
	ld.shared.f64 	%fd319, [%r31+16];
	ld.shared.f64 	%fd320, [%r31+48];
	add.f64 	%fd321, %fd319, %fd320;
	sub.f64 	%fd322, %fd319, %fd320;
	ld.shared.f64 	%fd323, [%r31+24];
	ld.shared.f64 	%fd324, [%r31+40];
	add.f64 	%fd325, %fd323, %fd324;
	sub.f64 	%fd326, %fd323, %fd324;
	ld.shared.f64 	%fd327, [%r31+32];
	add.f64 	%fd328, %fd327, %fd327;
	sub.f64 	%fd329, %fd327, %fd327;
	mul.f64 	%fd330, %fd328, 0d3FE0000000000000;
	mov.u32 	%r32, %ctaid.x;
	add.s32 	%r33, %r32, %r26;
	mov.b32 	%r34, {%rs10, %rs1};
	mov.b32 	%r35, 8;
	mov.b32 	%r36, 2385;
	dp2a.lo.u32.u32 	%r37, %r34, %r36, %r35;
	mad.lo.s32 	%r38, %r33, 729, %r37;
	fma.rn.f64 	%fd331, %fd19, %fd313, 0d0000000000000000;
	fma.rn.f64 	%fd332, %fd20, %fd314, 0d0000000000000000;
	fma.rn.f64 	%fd333, %fd21, %fd317, %fd331;
	fma.rn.f64 	%fd334, %fd22, %fd318, %fd332;
	fma.rn.f64 	%fd335, %fd23, %fd321, %fd333;
	fma.rn.f64 	%fd336, %fd24, %fd322, %fd334;
	fma.rn.f64 	%fd337, %fd25, %fd325, %fd335;
	fma.rn.f64 	%fd338, %fd26, %fd326, %fd336;
	fma.rn.f64 	%fd339, %fd27, %fd330, %fd337;
	fma.rn.f64 	%fd340, %fd28, %fd329, %fd338;
	cvta.to.global.u64 	%rd14, %rd20;
	mul.wide.s32 	%rd15, %r38, 8;
	add.s64 	%rd16, %rd14, %rd15;
	ld.global.nc.f64 	%fd341, [%rd16];
	ld.global.nc.f64 	%fd342, [%rd16+-64];
	sub.f64 	%fd343, %fd339, %fd340;
	mul.f64 	%fd648, %fd343, %fd341;
	add.f64 	%fd344, %fd339, %fd340;
	mul.f64 	%fd656, %fd344, %fd342;
	fma.rn.f64 	%fd345, %fd29, %fd313, 0d0000000000000000;
	fma.rn.f64 	%fd346, %fd30, %fd314, 0d0000000000000000;
	fma.rn.f64 	%fd347, %fd31, %fd317, %fd345;
	fma.rn.f64 	%fd348, %fd32, %fd318, %fd346;
	fma.rn.f64 	%fd349, %fd33, %fd321, %fd347;
	fma.rn.f64 	%fd350, %fd34, %fd322, %fd348;
	fma.rn.f64 	%fd351, %fd35, %fd325, %fd349;
	fma.rn.f64 	%fd352, %fd36, %fd326, %fd350;
	fma.rn.f64 	%fd353, %fd37, %fd330, %fd351;
	fma.rn.f64 	%fd354, %fd38, %fd329, %fd352;
	ld.global.nc.f64 	%fd355, [%rd16+-8];
	ld.global.nc.f64 	%fd356, [%rd16+-56];
	sub.f64 	%fd357, %fd353, %fd354;
	mul.f64 	%fd649, %fd357, %fd355;
	add.f64 	%fd358, %fd353, %fd354;
	mul.f64 	%fd655, %fd358, %fd356;
	fma.rn.f64 	%fd359, %fd39, %fd313, 0d0000000000000000;
	fma.rn.f64 	%fd360, %fd40, %fd314, 0d0000000000000000;
	fma.rn.f64 	%fd361, %fd41, %fd317, %fd359;
	fma.rn.f64 	%fd362, %fd42, %fd318, %fd360;
	fma.rn.f64 	%fd363, %fd43, %fd321, %fd361;
	fma.rn.f64 	%fd364, %fd44, %fd322, %fd362;
	fma.rn.f64 	%fd365, %fd45, %fd325, %fd363;
	fma.rn.f64 	%fd366, %fd46, %fd326, %fd364;
	fma.rn.f64 	%fd367, %fd47, %fd330, %fd365;
	fma.rn.f64 	%fd368, %fd647, %fd329, %fd366;
	ld.global.nc.f64 	%fd369, [%rd16+-16];
	ld.global.nc.f64 	%fd370, [%rd16+-48];
	sub.f64 	%fd371, %fd367, %fd368;
	mul.f64 	%fd650, %fd371, %fd369;
	add.f64 	%fd372, %fd367, %fd368;
	mul.f64 	%fd654, %fd372, %fd370;
	fma.rn.f64 	%fd373, %fd646, %fd313, 0d0000000000000000;
	fma.rn.f64 	%fd374, %fd645, %fd314, 0d0000000000000000;
	fma.rn.f64 	%fd375, %fd644, %fd317, %fd373;
	fma.rn.f64 	%fd376, %fd643, %fd318, %fd374;
	fma.rn.f64 	%fd377, %fd642, %fd321, %fd375;
	fma.rn.f64 	%fd378, %fd641, %fd322, %fd376;
	fma.rn.f64 	%fd379, %fd640, %fd325, %fd377;
	fma.rn.f64 	%fd380, %fd639, %fd326, %fd378;
	fma.rn.f64 	%fd381, %fd638, %fd330, %fd379;
	fma.rn.f64 	%fd382, %fd637, %fd329, %fd380;
	ld.global.nc.f64 	%fd383, [%rd16+-24];
	ld.global.nc.f64 	%fd384, [%rd16+-40];
	sub.f64 	%fd385, %fd381, %fd382;
	mul.f64 	%fd651, %fd385, %fd383;
	add.f64 	%fd386, %fd381, %fd382;
	mul.f64 	%fd653, %fd386, %fd384;
	fma.rn.f64 	%fd387, %fd636, %fd313, 0d0000000000000000;
	fma.rn.f64 	%fd388, %fd635, %fd314, 0d0000000000000000;
	fma.rn.f64 	%fd389, %fd634, %fd317, %fd387;
	fma.rn.f64 	%fd390, %fd633, %fd318, %fd388;
	fma.rn.f64 	%fd391, %fd632, %fd321, %fd389;
	fma.rn.f64 	%fd392, %fd631, %fd322, %fd390;
	fma.rn.f64 	%fd393, %fd630, %fd325, %fd391;
	fma.rn.f64 	%fd394, %fd629, %fd326, %fd392;
	fma.rn.f64 	%fd395, %fd628, %fd330, %fd393;
	fma.rn.f64 	%fd396, %fd627, %fd329, %fd394;
	ld.global.nc.f64 	%fd397, [%rd16+-32];
	add.f64 	%fd398, %fd395, %fd396;
	mul.f64 	%fd652, %fd398, %fd397;
	bar.sync 	0;
	add.f64 	%fd399, %fd656, %fd648;
	sub.f64 	%fd400, %fd656, %fd648;
	add.f64 	%fd401, %fd655, %fd649;
	sub.f64 	%fd402, %fd655, %fd649;
	add.f64 	%fd403, %fd654, %fd650;
	sub.f64 	%fd404, %fd654, %fd650;
	add.f64 	%fd405, %fd653, %fd651;
	sub.f64 	%fd406, %fd653, %fd651;
	add.f64 	%fd407, %fd652, %fd652;
	sub.f64 	%fd408, %fd652, %fd652;
	mul.f64 	%fd409, %fd407, 0d3FE0000000000000;
	fma.rn.f64 	%fd410, %fd19, %fd399, 0d0000000000000000;
	fma.rn.f64 	%fd411, %fd20, %fd400, 0d0000000000000000;
	fma.rn.f64 	%fd412, %fd29, %fd401, %fd410;
	fma.rn.f64 	%fd413, %fd30, %fd402, %fd411;
	fma.rn.f64 	%fd414, %fd39, %fd403, %fd412;
	fma.rn.f64 	%fd415, %fd40, %fd404, %fd413;
	fma.rn.f64 	%fd416, %fd646, %fd405, %fd414;
	fma.rn.f64 	%fd417, %fd645, %fd406, %fd415;
	fma.rn.f64 	%fd418, %fd636, %fd409, %fd416;
	fma.rn.f64 	%fd419, %fd635, %fd408, %fd417;
	sub.f64 	%fd420, %fd418, %fd419;
	st.shared.f64 	[%r31+64], %fd420;
	add.f64 	%fd421, %fd418, %fd419;
	st.shared.f64 	[%r31], %fd421;
	fma.rn.f64 	%fd422, %fd21, %fd399, 0d0000000000000000;
	fma.rn.f64 	%fd423, %fd22, %fd400, 0d0000000000000000;
	fma.rn.f64 	%fd424, %fd31, %fd401, %fd422;
	fma.rn.f64 	%fd425, %fd32, %fd402, %fd423;
	fma.rn.f64 	%fd426, %fd41, %fd403, %fd424;
	fma.rn.f64 	%fd427, %fd42, %fd404, %fd425;
	fma.rn.f64 	%fd428, %fd644, %fd405, %fd426;
	fma.rn.f64 	%fd429, %fd643, %fd406, %fd427;
	fma.rn.f64 	%fd430, %fd634, %fd409, %fd428;
	fma.rn.f64 	%fd431, %fd633, %fd408, %fd429;
	sub.f64 	%fd432, %fd430, %fd431;
	st.shared.f64 	[%r31+56], %fd432;
	add.f64 	%fd433, %fd430, %fd431;
	st.shared.f64 	[%r31+8], %fd433;
	fma.rn.f64 	%fd434, %fd23, %fd399, 0d0000000000000000;
	fma.rn.f64 	%fd435, %fd24, %fd400, 0d0000000000000000;
	fma.rn.f64 	%fd436, %fd33, %fd401, %fd434;
	fma.rn.f64 	%fd437, %fd34, %fd402, %fd435;
	fma.rn.f64 	%fd438, %fd43, %fd403, %fd436;
	fma.rn.f64 	%fd439, %fd44, %fd404, %fd437;
	fma.rn.f64 	%fd440, %fd642, %fd405, %fd438;
	fma.rn.f64 	%fd441, %fd641, %fd406, %fd439;
	fma.rn.f64 	%fd442, %fd632, %fd409, %fd440;
	fma.rn.f64 	%fd443, %fd631, %fd408, %fd441;
	sub.f64 	%fd444, %fd442, %fd443;
	st.shared.f64 	[%r31+48], %fd444;
	add.f64 	%fd445, %fd442, %fd443;
	st.shared.f64 	[%r31+16], %fd445;
	fma.rn.f64 	%fd446, %fd25, %fd399, 0d0000000000000000;
	fma.rn.f64 	%fd447, %fd26, %fd400, 0d0000000000000000;
	fma.rn.f64 	%fd448, %fd35, %fd401, %fd446;
	fma.rn.f64 	%fd449, %fd36, %fd402, %fd447;
	fma.rn.f64 	%fd450, %fd45, %fd403, %fd448;
	fma.rn.f64 	%fd451, %fd46, %fd404, %fd449;
	fma.rn.f64 	%fd452, %fd640, %fd405, %fd450;
	fma.rn.f64 	%fd453, %fd639, %fd406, %fd451;
	fma.rn.f64 	%fd454, %fd630, %fd409, %fd452;
	fma.rn.f64 	%fd455, %fd629, %fd408, %fd453;
	sub.f64 	%fd456, %fd454, %fd455;
	st.shared.f64 	[%r31+40], %fd456;
	add.f64 	%fd457, %fd454, %fd455;
	st.shared.f64 	[%r31+24], %fd457;
	fma.rn.f64 	%fd458, %fd27, %fd399, 0d0000000000000000;
	fma.rn.f64 	%fd459, %fd28, %fd400, 0d0000000000000000;
	fma.rn.f64 	%fd460, %fd37, %fd401, %fd458;
	fma.rn.f64 	%fd461, %fd38, %fd402, %fd459;
	fma.rn.f64 	%fd462, %fd47, %fd403, %fd460;
	fma.rn.f64 	%fd463, %fd647, %fd404, %fd461;
	fma.rn.f64 	%fd464, %fd638, %fd405, %fd462;
	fma.rn.f64 	%fd465, %fd637, %fd406, %fd463;
	fma.rn.f64 	%fd466, %fd628, %fd409, %fd464;
	fma.rn.f64 	%fd467, %fd627, %fd408, %fd465;
	add.f64 	%fd468, %fd466, %fd467;
	st.shared.f64 	[%r31+32], %fd468;
	bar.sync 	0;
	@%p10 bra 	$L__BB214_11;
	mov.u32 	%r39, %tid.y;
	mov.u32 	%r40, _ZZ30massMatrixMultiplySharedKernelILi9ELi9ELi1EEviPKdS1_S1_S1_PdE6s_tmp1;
	mad.lo.s32 	%r41, %r39, 5832, %r40;
	mad.lo.s32 	%r42, %r7, 648, %r41;
	mad.lo.s32 	%r43, %r4, 72, %r42;
	shl.b32 	%r44, %r4, 6;
	sub.s32 	%r45, %r43, %r44;
	ld.shared.f64 	%fd469, [%r45];
	ld.shared.f64 	%fd470, [%r45+576];
	add.f64 	%fd471, %fd469, %fd470;
	sub.f64 	%fd472, %fd469, %fd470;
	ld.shared.f64 	%fd473, [%r45+72];
	ld.shared.f64 	%fd474, [%r45+504];
	add.f64 	%fd475, %fd473, %fd474;
	sub.f64 	%fd476, %fd473, %fd474;
	ld.shared.f64 	%fd477, [%r45+144];
	ld.shared.f64 	%fd478, [%r45+432];
	add.f64 	%fd479, %fd477, %fd478;
	sub.f64 	%fd480, %fd477, %fd478;
	ld.shared.f64 	%fd481, [%r45+216];
	ld.shared.f64 	%fd482, [%r45+360];
	add.f64 	%fd483, %fd481, %fd482;
	sub.f64 	%fd484, %fd481, %fd482;
	ld.shared.f64 	%fd485, [%r45+288];
	add.f64 	%fd486, %fd485, %fd485;
	sub.f64 	%fd487, %fd485, %fd485;
	mul.f64 	%fd488, %fd486, 0d3FE0000000000000;
	fma.rn.f64 	%fd489, %fd19, %fd471, 0d0000000000000000;
	fma.rn.f64 	%fd490, %fd20, %fd472, 0d0000000000000000;
	fma.rn.f64 	%fd491, %fd29, %fd475, %fd489;
	fma.rn.f64 	%fd492, %fd30, %fd476, %fd490;
	fma.rn.f64 	%fd493, %fd39, %fd479, %fd491;
	fma.rn.f64 	%fd494, %fd40, %fd480, %fd492;
	fma.rn.f64 	%fd495, %fd646, %fd483, %fd493;
	fma.rn.f64 	%fd496, %fd645, %fd484, %fd494;
	fma.rn.f64 	%fd497, %fd636, %fd488, %fd495;
	fma.rn.f64 	%fd498, %fd635, %fd487, %fd496;
	sub.f64 	%fd499, %fd497, %fd498;
	st.shared.f64 	[%r45+576], %fd499;
	add.f64 	%fd500, %fd497, %fd498;
	st.shared.f64 	[%r45], %fd500;
	fma.rn.f64 	%fd501, %fd21, %fd471, 0d0000000000000000;
	fma.rn.f64 	%fd502, %fd22, %fd472, 0d0000000000000000;
	fma.rn.f64 	%fd503, %fd31, %fd475, %fd501;
	fma.rn.f64 	%fd504, %fd32, %fd476, %fd502;
	fma.rn.f64 	%fd505, %fd41, %fd479, %fd503;
	fma.rn.f64 	%fd506, %fd42, %fd480, %fd504;
	fma.rn.f64 	%fd507, %fd644, %fd483, %fd505;
	fma.rn.f64 	%fd508, %fd643, %fd484, %fd506;
	fma.rn.f64 	%fd509, %fd634, %fd488, %fd507;
	fma.rn.f64 	%fd510, %fd633, %fd487, %fd508;
	sub.f64 	%fd511, %fd509, %fd510;
	st.shared.f64 	[%r45+504], %fd511;
	add.f64 	%fd512, %fd509, %fd510;
	st.shared.f64 	[%r45+72], %fd512;
	fma.rn.f64 	%fd513, %fd23, %fd471, 0d0000000000000000;
	fma.rn.f64 	%fd514, %fd24, %fd472, 0d0000000000000000;
	fma.rn.f64 	%fd515, %fd33, %fd475, %fd513;
	fma.rn.f64 	%fd516, %fd34, %fd476, %fd514;
	fma.rn.f64 	%fd517, %fd43, %fd479, %fd515;
	fma.rn.f64 	%fd518, %fd44, %fd480, %fd516;
	fma.rn.f64 	%fd519, %fd642, %fd483, %fd517;
	fma.rn.f64 	%fd520, %fd641, %fd484, %fd518;
	fma.rn.f64 	%fd521, %fd632, %fd488, %fd519;
	fma.rn.f64 	%fd522, %fd631, %fd487, %fd520;
	sub.f64 	%fd523, %fd521, %fd522;
	st.shared.f64 	[%r45+432], %fd523;
	add.f64 	%fd524, %fd521, %fd522;
	st.shared.f64 	[%r45+144], %fd524;
	fma.rn.f64 	%fd525, %fd25, %fd471, 0d0000000000000000;
	fma.rn.f64 	%fd526, %fd26, %fd472, 0d0000000000000000;
	fma.rn.f64 	%fd527, %fd35, %fd475, %fd525;
	fma.rn.f64 	%fd528, %fd36, %fd476, %fd526;
	fma.rn.f64 	%fd529, %fd45, %fd479, %fd527;
	fma.rn.f64 	%fd530, %fd46, %fd480, %fd528;
	fma.rn.f64 	%fd531, %fd640, %fd483, %fd529;
	fma.rn.f64 	%fd532, %fd639, %fd484, %fd530;
	fma.rn.f64 	%fd533, %fd630, %fd488, %fd531;
	fma.rn.f64 	%fd534, %fd629, %fd487, %fd532;
	sub.f64 	%fd535, %fd533, %fd534;
	st.shared.f64 	[%r45+360], %fd535;
	add.f64 	%fd536, %fd533, %fd534;
	st.shared.f64 	[%r45+216], %fd536;
	fma.rn.f64 	%fd537, %fd27, %fd471, 0d0000000000000000;
	fma.rn.f64 	%fd538, %fd28, %fd472, 0d0000000000000000;
	fma.rn.f64 	%fd539, %fd37, %fd475, %fd537;
	fma.rn.f64 	%fd540, %fd38, %fd476, %fd538;
	fma.rn.f64 	%fd541, %fd47, %fd479, %fd539;
	fma.rn.f64 	%fd542, %fd647, %fd480, %fd540;
	fma.rn.f64 	%fd543, %fd638, %fd483, %fd541;
	fma.rn.f64 	%fd544, %fd637, %fd484, %fd542;
	fma.rn.f64 	%fd545, %fd628, %fd488, %fd543;
	fma.rn.f64 	%fd546, %fd627, %fd487, %fd544;
	add.f64 	%fd547, %fd545, %fd546;
	st.shared.f64 	[%r45+288], %fd547;
$L__BB214_11:
	mov.u32 	%r46, %tid.x;
	setp.gt.u32 	%p11, %r46, 80;
	bar.sync 	0;
	@%p11 bra 	$L__BB214_13;
	mov.u32 	%r47, %tid.y;
	mov.u32 	%r48, _ZZ30massMatrixMultiplySharedKernelILi9ELi9ELi1EEviPKdS1_S1_S1_PdE6s_tmp1;
	mad.lo.s32 	%r49, %r47, 5832, %r48;
	mad.lo.s32 	%r50, %r7, 648, %r49;
	mad.lo.s32 	%r51, %r7, -576, %r50;
	shl.b32 	%r52, %r4, 3;
	add.s32 	%r53, %r51, %r52;
	ld.shared.f64 	%fd548, [%r53];
	ld.shared.f64 	%fd549, [%r53+5184];
	add.f64 	%fd550, %fd548, %fd549;
	sub.f64 	%fd551, %fd548, %fd549;
	ld.shared.f64 	%fd552, [%r53+648];
	ld.shared.f64 	%fd553, [%r53+4536];
	add.f64 	%fd554, %fd552, %fd553;
	sub.f64 	%fd555, %fd552, %fd553;
	ld.shared.f64 	%fd556, [%r53+1296];
	ld.shared.f64 	%fd557, [%r53+3888];
	add.f64 	%fd558, %fd556, %fd557;
	sub.f64 	%fd559, %fd556, %fd557;
	ld.shared.f64 	%fd560, [%r53+1944];
	ld.shared.f64 	%fd561, [%r53+3240];
	add.f64 	%fd562, %fd560, %fd561;
	sub.f64 	%fd563, %fd560, %fd561;
	ld.shared.f64 	%fd564, [%r53+2592];
	add.f64 	%fd565, %fd564, %fd564;
	sub.f64 	%fd566, %fd564, %fd564;
	mul.f64 	%fd567, %fd565, 0d3FE0000000000000;
	fma.rn.f64 	%fd568, %fd19, %fd550, 0d0000000000000000;
	fma.rn.f64 	%fd569, %fd20, %fd551, 0d0000000000000000;
	fma.rn.f64 	%fd570, %fd29, %fd554, %fd568;
	fma.rn.f64 	%fd571, %fd30, %fd555, %fd569;
	fma.rn.f64 	%fd572, %fd39, %fd558, %fd570;
	fma.rn.f64 	%fd573, %fd40, %fd559, %fd571;
	fma.rn.f64 	%fd574, %fd646, %fd562, %fd572;
	fma.rn.f64 	%fd575, %fd645, %fd563, %fd573;
	fma.rn.f64 	%fd576, %fd636, %fd567, %fd574;
	fma.rn.f64 	%fd577, %fd635, %fd566, %fd575;
	sub.f64 	%fd648, %fd576, %fd577;
	add.f64 	%fd656, %fd576, %fd577;
	fma.rn.f64 	%fd578, %fd21, %fd550, 0d0000000000000000;
	fma.rn.f64 	%fd579, %fd22, %fd551, 0d0000000000000000;
	fma.rn.f64 	%fd580, %fd31, %fd554, %fd578;
	fma.rn.f64 	%fd581, %fd32, %fd555, %fd579;
	fma.rn.f64 	%fd582, %fd41, %fd558, %fd580;
	fma.rn.f64 	%fd583, %fd42, %fd559, %fd581;
	fma.rn.f64 	%fd584, %fd644, %fd562, %fd582;
	fma.rn.f64 	%fd585, %fd643, %fd563, %fd583;
	fma.rn.f64 	%fd586, %fd634, %fd567, %fd584;
	fma.rn.f64 	%fd587, %fd633, %fd566, %fd585;
	sub.f64 	%fd649, %fd586, %fd587;
	add.f64 	%fd655, %fd586, %fd587;
	fma.rn.f64 	%fd588, %fd23, %fd550, 0d0000000000000000;
	fma.rn.f64 	%fd589, %fd24, %fd551, 0d0000000000000000;
	fma.rn.f64 	%fd590, %fd33, %fd554, %fd588;
	fma.rn.f64 	%fd591, %fd34, %fd555, %fd589;
	fma.rn.f64 	%fd592, %fd43, %fd558, %fd590;
	fma.rn.f64 	%fd593, %fd44, %fd559, %fd591;
	fma.rn.f64 	%fd594, %fd642, %fd562, %fd592;
	fma.rn.f64 	%fd595, %fd641, %fd563, %fd593;
	fma.rn.f64 	%fd596, %fd632, %fd567, %fd594;
	fma.rn.f64 	%fd597, %fd631, %fd566, %fd595;
	sub.f64 	%fd650, %fd596, %fd597;
	add.f64 	%fd654, %fd596, %fd597;
	fma.rn.f64 	%fd598, %fd25, %fd550, 0d0000000000000000;
	fma.rn.f64 	%fd599, %fd26, %fd551, 0d0000000000000000;
	fma.rn.f64 	%fd600, %fd35, %fd554, %fd598;
	fma.rn.f64 	%fd601, %fd36, %fd555, %fd599;
	fma.rn.f64 	%fd602, %fd45, %fd558, %fd600;
	fma.rn.f64 	%fd603, %fd46, %fd559, %fd601;
	fma.rn.f64 	%fd604, %fd640, %fd562, %fd602;
	fma.rn.f64 	%fd605, %fd639, %fd563, %fd603;
	fma.rn.f64 	%fd606, %fd630, %fd567, %fd604;
	fma.rn.f64 	%fd607, %fd629, %fd566, %fd605;
	sub.f64 	%fd651, %fd606, %fd607;
	add.f64 	%fd653, %fd606, %fd607;
	fma.rn.f64 	%fd608, %fd27, %fd550, 0d0000000000000000;
	fma.rn.f64 	%fd609, %fd28, %fd551, 0d0000000000000000;
	fma.rn.f64 	%fd610, %fd37, %fd554, %fd608;
	fma.rn.f64 	%fd611, %fd38, %fd555, %fd609;
	fma.rn.f64 	%fd612, %fd47, %fd558, %fd610;
	fma.rn.f64 	%fd613, %fd647, %fd559, %fd611;
	fma.rn.f64 	%fd614, %fd638, %fd562, %fd612;
	fma.rn.f64 	%fd615, %fd637, %fd563, %fd613;
	fma.rn.f64 	%fd616, %fd628, %fd567, %fd614;
	fma.rn.f64 	%fd617, %fd627, %fd566, %fd615;
	add.f64 	%fd652, %fd616, %fd617;
$L__BB214_13:
	bar.sync 	0;
	@%p4 bra 	$L__BB214_15;
	ld.param.u64 	%rd21, [_Z30massMatrixMultiplySharedKernelILi9ELi9ELi1EEviPKdS1_S1_S1_Pd_param_5];
	mov.u32 	%r54, %ctaid.x;
	mov.u32 	%r55, %tid.y;
	add.s32 	%r56, %r54, %r55;
	mad.lo.s32 	%r58, %r56, 729, %r46;
	cvta.to.global.u64 	%rd17, %rd21;
	mul.wide.s32 	%rd18, %r58, 8;
	add.s64 	%rd19, %rd17, %rd18;
	st.global.f64 	[%rd19], %fd656;
	st.global.f64 	[%rd19+648], %fd655;
	st.global.f64 	[%rd19+1296], %fd654;
	st.global.f64 	[%rd19+1944], %fd653;
	st.global.f64 	[%rd19+2592], %fd652;
	st.global.f64 	[%rd19+3240], %fd651;
	st.global.f64 	[%rd19+3888], %fd650;
	st.global.f64 	[%rd19+4536], %fd649;
	st.global.f64 	[%rd19+5184], %fd648;
$L__BB214_15:
	ret;

}
	// .globl	_Z30massMatrixMultiplyGlobalKernelILi9ELi9ELi1EEviPKdS1_S1_S1_Pd
.visible .entry _Z30massMatrixMultiplyGlobalKernelILi9ELi9ELi1EEviPKdS1_S1_S1_Pd(
	.param .u32 _Z30massMatrixMultiplyGlobalKernelILi9ELi9ELi1EEviPKdS1_S1_S1_Pd_param_0,
	.param .u64 .ptr .align 1 _Z30massMatrixMultiplyGlobalKernelILi9ELi9ELi1EEviPKdS1_S1_S1_Pd_param_1,
	.param .u64 .ptr .align 1 _Z30massMatrixMultiplyGlobalKernelILi9ELi9ELi1EEviPKdS1_S1_S1_Pd_param_2,
	.param .u64 .ptr .align 1 _Z30massMatrixMultiplyGlobalKernelILi9ELi9ELi1EEviPKdS1_S1_S1_Pd_param_3,
	.param .u64 .ptr .align 1 _Z30massMatrixMultiplyGlobalKernelILi9ELi9ELi1EEviPKdS1_S1_S1_Pd_param_4,
	.param .u64 .ptr .align 1 _Z30massMatrixMultiplyGlobalKernelILi9ELi9ELi1EEviPKdS1_S1_S1_Pd_param_5
)
{
	.reg .pred 	%p<10>;
	.reg .b16 	%rs<11>;
	.reg .b32 	%r<54>;
	.reg .b64 	%rd<23>;
	.reg .b64 	%fd<671>;
	// demoted variable
	.shared .align 8 .b8 _ZZ30massMatrixMultiplyGlobalKernelILi9ELi9ELi1EEviPKdS1_S1_S1_PdE6s_tmp1[5832];
	ld.param.u32 	%r8, [_Z30massMatrixMultiplyGlobalKernelILi9ELi9ELi1EEviPKdS1_S1_S1_Pd_param_0];
	ld.param.u64 	%rd4, [_Z30massMatrixMultiplyGlobalKernelILi9ELi9ELi1EEviPKdS1_S1_S1_Pd_param_2];
	ld.param.u64 	%rd5, [_Z30massMatrixMultiplyGlobalKernelILi9ELi9ELi1EEviPKdS1_S1_S1_Pd_param_3];
	ld.param.u64 	%rd6, [_Z30massMatrixMultiplyGlobalKernelILi9ELi9ELi1EEviPKdS1_S1_S1_Pd_param_4];
	cvta.to.global.u64 	%rd1, %rd5;
	cvta.to.global.u64 	%rd2, %rd4;
	mov.u32 	%r9, %tid.x;
	mov.u32 	%r2, %tid.y;
	mov.u32 	%r10, %ctaid.x;
	add.s32 	%r3, %r10, %r2;
	cvt.u16.u32 	%rs2, %r9;
	mul.hi.u16 	%rs3, %rs2, -7281;
	shr.u16 	%rs4, %rs3, 3;
	mul.lo.s16 	%rs5, %rs4, 9;
	sub.s16 	%rs1, %rs2, %rs5;
	cvt.u32.u16 	%r4, %rs1;
	setp.lt.s32 	%p2, %r3, %r8;
	setp.lt.u32 	%p3, %r9, 81;
	and.pred  	%p1, %p2, %p3;
	not.pred 	%p4, %p1;
	@%p4 bra 	$L__BB215_2;
	cvta.to.global.u64 	%rd8, %rd6;
	mad.lo.s32 	%r11, %r3, 729, %r9;
	mul.wide.s32 	%rd9, %r11, 8;
	add.s64 	%rd10, %rd8, %rd9;
	ld.global.nc.f64 	%fd661, [%rd10];
	ld.global.nc.f64 	%fd660, [%rd10+648];
	ld.global.nc.f64 	%fd659, [%rd10+1296];
	ld.global.nc.f64 	%fd658, [%rd10+1944];
	ld.global.nc.f64 	%fd657, [%rd10+2592];
	ld.global.nc.f64 	%fd656, [%rd10+3240];
	ld.global.nc.f64 	%fd655, [%rd10+3888];
	ld.global.nc.f64 	%fd654, [%rd10+4536];
	ld.global.nc.f64 	%fd653, [%rd10+5184];
$L__BB215_2:
	setp.gt.u32 	%p5, %r9, 80;
	bar.sync 	0;
	mov.u32 	%r12, _ZZ30massMatrixMultiplyGlobalKernelILi9ELi9ELi1EEviPKdS1_S1_S1_PdE6s_tmp1;
	mad.lo.s32 	%r13, %r2, 5832, %r12;
	mul.lo.s16 	%rs7, %rs2, 57;
	shr.u16 	%rs8, %rs7, 9;
	cvt.u32.u16 	%r5, %rs8;
	mul.wide.u16 	%r14, %rs8, 72;
	add.s32 	%r6, %r13, %r14;
	@%p5 bra 	$L__BB215_4;
	add.f64 	%fd97, %fd661, %fd653;
	sub.f64 	%fd98, %fd661, %fd653;
	add.f64 	%fd99, %fd660, %fd654;
	sub.f64 	%fd100, %fd660, %fd654;
	add.f64 	%fd101, %fd659, %fd655;
	sub.f64 	%fd102, %fd659, %fd655;
	add.f64 	%fd103, %fd658, %fd656;
	sub.f64 	%fd104, %fd658, %fd656;
	add.f64 	%fd105, %fd657, %fd657;
	sub.f64 	%fd106, %fd657, %fd657;
	mul.f64 	%fd107, %fd105, 0d3FE0000000000000;
	shl.b32 	%r15, %r4, 3;
	add.s32 	%r16, %r6, %r15;
	ld.global.nc.f64 	%fd108, [%rd2];
	fma.rn.f64 	%fd109, %fd108, %fd97, 0d0000000000000000;
	ld.global.nc.f64 	%fd110, [%rd1];
	fma.rn.f64 	%fd111, %fd110, %fd98, 0d0000000000000000;
	ld.global.nc.f64 	%fd112, [%rd2+8];
	fma.rn.f64 	%fd113, %fd112, %fd99, %fd109;
	ld.global.nc.f64 	%fd114, [%rd1+8];
	fma.rn.f64 	%fd115, %fd114, %fd100, %fd111;
	ld.global.nc.f64 	%fd116, [%rd2+16];
	fma.rn.f64 	%fd117, %fd116, %fd101, %fd113;
	ld.global.nc.f64 	%fd118, [%rd1+16];
	fma.rn.f64 	%fd119, %fd118, %fd102, %fd115;
	ld.global.nc.f64 	%fd120, [%rd2+24];
	fma.rn.f64 	%fd121, %fd120, %fd103, %fd117;
	ld.global.nc.f64 	%fd122, [%rd1+24];
	fma.rn.f64 	%fd123, %fd122, %fd104, %fd119;
	ld.global.nc.f64 	%fd124, [%rd2+32];
	fma.rn.f64 	%fd125, %fd124, %fd107, %fd121;
	ld.global.nc.f64 	%fd126, [%rd1+32];
	fma.rn.f64 	%fd127, %fd126, %fd106, %fd123;
	sub.f64 	%fd128, %fd125, %fd127;
	st.shared.f64 	[%r16+5184], %fd128;
	add.f64 	%fd129, %fd127, %fd125;
	st.shared.f64 	[%r16], %fd129;
	ld.global.nc.f64 	%fd130, [%rd2+40];
	fma.rn.f64 	%fd131, %fd130, %fd97, 0d0000000000000000;
	ld.global.nc.f64 	%fd132, [%rd1+40];
	fma.rn.f64 	%fd133, %fd132, %fd98, 0d0000000000000000;
	ld.global.nc.f64 	%fd134, [%rd2+48];
	fma.rn.f64 	%fd135, %fd134, %fd99, %fd131;
	ld.global.nc.f64 	%fd136, [%rd1+48];
	fma.rn.f64 	%fd137, %fd136, %fd100, %fd133;
	ld.global.nc.f64 	%fd138, [%rd2+56];
	fma.rn.f64 	%fd139, %fd138, %fd101, %fd135;
	ld.global.nc.f64 	%fd140, [%rd1+56];
	fma.rn.f64 	%fd141, %fd140, %fd102, %fd137;
	ld.global.nc.f64 	%fd142, [%rd2+64];
	fma.rn.f64 	%fd143, %fd142, %fd103, %fd139;
	ld.global.nc.f64 	%fd144, [%rd1+64];
	fma.rn.f64 	%fd145, %fd144, %fd104, %fd141;
	ld.global.nc.f64 	%fd146, [%rd2+72];
	fma.rn.f64 	%fd147, %fd146, %fd107, %fd143;
	ld.global.nc.f64 	%fd148, [%rd1+72];
	fma.rn.f64 	%fd149, %fd148, %fd106, %fd145;
	sub.f64 	%fd150, %fd147, %fd149;
	st.shared.f64 	[%r16+4536], %fd150;
	add.f64 	%fd151, %fd149, %fd147;
	st.shared.f64 	[%r16+648], %fd151;
	ld.global.nc.f64 	%fd152, [%rd2+80];
	fma.rn.f64 	%fd153, %fd152, %fd97, 0d0000000000000000;
	ld.global.nc.f64 	%fd154, [%rd1+80];
	fma.rn.f64 	%fd155, %fd154, %fd98, 0d0000000000000000;
	ld.global.nc.f64 	%fd156, [%rd2+88];
	fma.rn.f64 	%fd157, %fd156, %fd99, %fd153;
	ld.global.nc.f64 	%fd158, [%rd1+88];
	fma.rn.f64 	%fd159, %fd158, %fd100, %fd155;
	ld.global.nc.f64 	%fd160, [%rd2+96];
	fma.rn.f64 	%fd161, %fd160, %fd101, %fd157;
	ld.global.nc.f64 	%fd162, [%rd1+96];
	fma.rn.f64 	%fd163, %fd162, %fd102, %fd159;
	ld.global.nc.f64 	%fd164, [%rd2+104];
	fma.rn.f64 	%fd165, %fd164, %fd103, %fd161;
	ld.global.nc.f64 	%fd166, [%rd1+104];
	fma.rn.f64 	%fd167, %fd166, %fd104, %fd163;
	ld.global.nc.f64 	%fd168, [%rd2+112];
	fma.rn.f64 	%fd169, %fd168, %fd107, %fd165;
	ld.global.nc.f64 	%fd170, [%rd1+112];
	fma.rn.f64 	%fd171, %fd170, %fd106, %fd167;
	sub.f64 	%fd172, %fd169, %fd171;
	st.shared.f64 	[%r16+3888], %fd172;
	add.f64 	%fd173, %fd171, %fd169;
	st.shared.f64 	[%r16+1296], %fd173;
	ld.global.nc.f64 	%fd174, [%rd2+120];
	fma.rn.f64 	%fd175, %fd174, %fd97, 0d0000000000000000;
	ld.global.nc.f64 	%fd176, [%rd1+120];
	fma.rn.f64 	%fd177, %fd176, %fd98, 0d0000000000000000;
	ld.global.nc.f64 	%fd178, [%rd2+128];
	fma.rn.f64 	%fd179, %fd178, %fd99, %fd175;
	ld.global.nc.f64 	%fd180, [%rd1+128];
	fma.rn.f64 	%fd181, %fd180, %fd100, %fd177;
	ld.global.nc.f64 	%fd182, [%rd2+136];
	fma.rn.f64 	%fd183, %fd182, %fd101, %fd179;
	ld.global.nc.f64 	%fd184, [%rd1+136];
	fma.rn.f64 	%fd185, %fd184, %fd102, %fd181;
	ld.global.nc.f64 	%fd186, [%rd2+144];
	fma.rn.f64 	%fd187, %fd186, %fd103, %fd183;
	ld.global.nc.f64 	%fd188, [%rd1+144];
	fma.rn.f64 	%fd189, %fd188, %fd104, %fd185;
	ld.global.nc.f64 	%fd190, [%rd2+152];
	fma.rn.f64 	%fd191, %fd190, %fd107, %fd187;
	ld.global.nc.f64 	%fd192, [%rd1+152];
	fma.rn.f64 	%fd193, %fd192, %fd106, %fd189;
	sub.f64 	%fd194, %fd191, %fd193;
	st.shared.f64 	[%r16+3240], %fd194;
	add.f64 	%fd195, %fd193, %fd191;
	st.shared.f64 	[%r16+1944], %fd195;
	ld.global.nc.f64 	%fd196, [%rd2+160];
	fma.rn.f64 	%fd197, %fd196, %fd97, 0d0000000000000000;
	ld.global.nc.f64 	%fd198, [%rd1+160];
	fma.rn.f64 	%fd199, %fd198, %fd98, 0d0000000000000000;
	ld.global.nc.f64 	%fd200, [%rd2+168];
	fma.rn.f64 	%fd201, %fd200, %fd99, %fd197;
	ld.global.nc.f64 	%fd202, [%rd1+168];
	fma.rn.f64 	%fd203, %fd202, %fd100, %fd199;
	ld.global.nc.f64 	%fd204, [%rd2+176];
	fma.rn.f64 	%fd205, %fd204, %fd101, %fd201;
	ld.global.nc.f64 	%fd206, [%rd1+176];
	fma.rn.f64 	%fd207, %fd206, %fd102, %fd203;
	ld.global.nc.f64 	%fd208, [%rd2+184];
	fma.rn.f64 	%fd209, %fd208, %fd103, %fd205;
	ld.global.nc.f64 	%fd210, [%rd1+184];
	fma.rn.f64 	%fd211, %fd210, %fd104, %fd207;
	ld.global.nc.f64 	%fd212, [%rd2+192];
	fma.rn.f64 	%fd213, %fd212, %fd107, %fd209;
	ld.global.nc.f64 	%fd214, [%rd1+192];
	fma.rn.f64 	%fd215, %fd214, %fd106, %fd211;
	add.f64 	%fd216, %fd215, %fd213;
	st.shared.f64 	[%r16+2592], %fd216;
$L__BB215_4:
	setp.gt.u32 	%p6, %r9, 80;
	bar.sync 	0;
	@%p6 bra 	$L__BB215_6;
	mad.lo.s32 	%r17, %r5, 576, %r6;
	shl.b32 	%r18, %r4, 3;
	add.s32 	%r19, %r17, %r18;
	ld.shared.f64 	%fd217, [%r19];
	ld.shared.f64 	%fd218, [%r19+576];
	add.f64 	%fd219, %fd217, %fd218;
	sub.f64 	%fd220, %fd217, %fd218;
	ld.shared.f64 	%fd221, [%r19+72];
	ld.shared.f64 	%fd222, [%r19+504];
	add.f64 	%fd223, %fd221, %fd222;
	sub.f64 	%fd224, %fd221, %fd222;
	ld.shared.f64 	%fd225, [%r19+144];
	ld.shared.f64 	%fd226, [%r19+432];
	add.f64 	%fd227, %fd225, %fd226;
	sub.f64 	%fd228, %fd225, %fd226;
	ld.shared.f64 	%fd229, [%r19+216];
	ld.shared.f64 	%fd230, [%r19+360];
	add.f64 	%fd231, %fd229, %fd230;
	sub.f64 	%fd232, %fd229, %fd230;
	ld.shared.f64 	%fd233, [%r19+288];
	add.f64 	%fd234, %fd233, %fd233;
	sub.f64 	%fd235, %fd233, %fd233;
	mul.f64 	%fd236, %fd234, 0d3FE0000000000000;
	ld.global.nc.f64 	%fd237, [%rd2];
	fma.rn.f64 	%fd238, %fd237, %fd219, 0d0000000000000000;
	ld.global.nc.f64 	%fd239, [%rd1];
	fma.rn.f64 	%fd240, %fd239, %fd220, 0d0000000000000000;
	ld.global.nc.f64 	%fd241, [%rd2+8];
	fma.rn.f64 	%fd242, %fd241, %fd223, %fd238;
	ld.global.nc.f64 	%fd243, [%rd1+8];
	fma.rn.f64 	%fd244, %fd243, %fd224, %fd240;
	ld.global.nc.f64 	%fd245, [%rd2+16];
	fma.rn.f64 	%fd246, %fd245, %fd227, %fd242;
	ld.global.nc.f64 	%fd247, [%rd1+16];
	fma.rn.f64 	%fd248, %fd247, %fd228, %fd244;
	ld.global.nc.f64 	%fd249, [%rd2+24];
	fma.rn.f64 	%fd250, %fd249, %fd231, %fd246;
	ld.global.nc.f64 	%fd251, [%rd1+24];
	fma.rn.f64 	%fd252, %fd251, %fd232, %fd248;
	ld.global.nc.f64 	%fd253, [%rd2+32];
	fma.rn.f64 	%fd254, %fd253, %fd236, %fd250;
	ld.global.nc.f64 	%fd255, [%rd1+32];
	fma.rn.f64 	%fd256, %fd255, %fd235, %fd252;
	sub.f64 	%fd257, %fd254, %fd256;
	st.shared.f64 	[%r19+576], %fd257;
	add.f64 	%fd258, %fd256, %fd254;
	st.shared.f64 	[%r19], %fd258;
	ld.global.nc.f64 	%fd259, [%rd2+40];
	fma.rn.f64 	%fd260, %fd259, %fd219, 0d0000000000000000;
	ld.global.nc.f64 	%fd261, [%rd1+40];
	fma.rn.f64 	%fd262, %fd261, %fd220, 0d0000000000000000;
	ld.global.nc.f64 	%fd263, [%rd2+48];
	fma.rn.f64 	%fd264, %fd263, %fd223, %fd260;
	ld.global.nc.f64 	%fd265, [%rd1+48];
	fma.rn.f64 	%fd266, %fd265, %fd224, %fd262;
	ld.global.nc.f64 	%fd267, [%rd2+56];
	fma.rn.f64 	%fd268, %fd267, %fd227, %fd264;
	ld.global.nc.f64 	%fd269, [%rd1+56];
	fma.rn.f64 	%fd270, %fd269, %fd228, %fd266;
	ld.global.nc.f64 	%fd271, [%rd2+64];
	fma.rn.f64 	%fd272, %fd271, %fd231, %fd268;
	ld.global.nc.f64 	%fd273, [%rd1+64];
	fma.rn.f64 	%fd274, %fd273, %fd232, %fd270;
	ld.global.nc.f64 	%fd275, [%rd2+72];
	fma.rn.f64 	%fd276, %fd275, %fd236, %fd272;
	ld.global.nc.f64 	%fd277, [%rd1+72];
	fma.rn.f64 	%fd278, %fd277, %fd235, %fd274;
	sub.f64 	%fd279, %fd276, %fd278;
	st.shared.f64 	[%r19+504], %fd279;
	add.f64 	%fd280, %fd278, %fd276;
	st.shared.f64 	[%r19+72], %fd280;
	ld.global.nc.f64 	%fd281, [%rd2+80];
	fma.rn.f64 	%fd282, %fd281, %fd219, 0d0000000000000000;
	ld.global.nc.f64 	%fd283, [%rd1+80];
	fma.rn.f64 	%fd284, %fd283, %fd220, 0d0000000000000000;
	ld.global.nc.f64 	%fd285, [%rd2+88];
	fma.rn.f64 	%fd286, %fd285, %fd223, %fd282;
	ld.global.nc.f64 	%fd287, [%rd1+88];
	fma.rn.f64 	%fd288, %fd287, %fd224, %fd284;
	ld.global.nc.f64 	%fd289, [%rd2+96];
	fma.rn.f64 	%fd290, %fd289, %fd227, %fd286;
	ld.global.nc.f64 	%fd291, [%rd1+96];
	fma.rn.f64 	%fd292, %fd291, %fd228, %fd288;
	ld.global.nc.f64 	%fd293, [%rd2+104];
	fma.rn.f64 	%fd294, %fd293, %fd231, %fd290;
	ld.global.nc.f64 	%fd295, [%rd1+104];
	fma.rn.f64 	%fd296, %fd295, %fd232, %fd292;
	ld.global.nc.f64 	%fd297, [%rd2+112];
	fma.rn.f64 	%fd298, %fd297, %fd236, %fd294;
	ld.global.nc.f64 	%fd299, [%rd1+112];
	fma.rn.f64 	%fd300, %fd299, %fd235, %fd296;
	sub.f64 	%fd301, %fd298, %fd300;
	st.shared.f64 	[%r19+432], %fd301;
	add.f64 	%fd302, %fd300, %fd298;
	st.shared.f64 	[%r19+144], %fd302;
	ld.global.nc.f64 	%fd303, [%rd2+120];
	fma.rn.f64 	%fd304, %fd303, %fd219, 0d0000000000000000;
	ld.global.nc.f64 	%fd305, [%rd1+120];
	fma.rn.f64 	%fd306, %fd305, %fd220, 0d0000000000000000;
	ld.global.nc.f64 	%fd307, [%rd2+128];
	fma.rn.f64 	%fd308, %fd307, %fd223, %fd304;
	ld.global.nc.f64 	%fd309, [%rd1+128];
	fma.rn.f64 	%fd310, %fd309, %fd224, %fd306;
	ld.global.nc.f64 	%fd311, [%rd2+136];
	fma.rn.f64 	%fd312, %fd311, %fd227, %fd308;
	ld.global.nc.f64 	%fd313, [%rd1+136];
	fma.rn.f64 	%fd314, %fd313, %fd228, %fd310;
	ld.global.nc.f64 	%fd315, [%rd2+144];
	fma.rn.f64 	%fd316, %fd315, %fd231, %fd312;
	ld.global.nc.f64 	%fd317, [%rd1+144];
	fma.rn.f64 	%fd318, %fd317, %fd232, %fd314;
	ld.global.nc.f64 	%fd319, [%rd2+152];
	fma.rn.f64 	%fd320, %fd319, %fd236, %fd316;
	ld.global.nc.f64 	%fd321, [%rd1+152];
	fma.rn.f64 	%fd322, %fd321, %fd235, %fd318;
	sub.f64 	%fd323, %fd320, %fd322;
	st.shared.f64 	[%r19+360], %fd323;
	add.f64 	%fd324, %fd322, %fd320;
	st.shared.f64 	[%r19+216], %fd324;
	ld.global.nc.f64 	%fd325, [%rd2+160];
	fma.rn.f64 	%fd326, %fd325, %fd219, 0d0000000000000000;
	ld.global.nc.f64 	%fd327, [%rd1+160];
	fma.rn.f64 	%fd328, %fd327, %fd220, 0d0000000000000000;
	ld.global.nc.f64 	%fd329, [%rd2+168];
	fma.rn.f64 	%fd330, %fd329, %fd223, %fd326;
	ld.global.nc.f64 	%fd331, [%rd1+168];
	fma.rn.f64 	%fd332, %fd331, %fd224, %fd328;
	ld.global.nc.f64 	%fd333, [%rd2+176];
	fma.rn.f64 	%fd334, %fd333, %fd227, %fd330;
	ld.global.nc.f64 	%fd335, [%rd1+176];
	fma.rn.f64 	%fd336, %fd335, %fd228, %fd332;
	ld.global.nc.f64 	%fd337, [%rd2+184];
	fma.rn.f64 	%fd338, %fd337, %fd231, %fd334;
	ld.global.nc.f64 	%fd339, [%rd1+184];
	fma.rn.f64 	%fd340, %fd339, %fd232, %fd336;
	ld.global.nc.f64 	%fd341, [%rd2+192];
	fma.rn.f64 	%fd342, %fd341, %fd236, %fd338;
	ld.global.nc.f64 	%fd343, [%rd1+192];
	fma.rn.f64 	%fd344, %fd343, %fd235, %fd340;
	add.f64 	%fd345, %fd344, %fd342;
	st.shared.f64 	[%r19+288], %fd345;
$L__BB215_6:
	ld.param.u64 	%rd21, [_Z30massMatrixMultiplyGlobalKernelILi9ELi9ELi1EEviPKdS1_S1_S1_Pd_param_3];
	ld.param.u64 	%rd20, [_Z30massMatrixMultiplyGlobalKernelILi9ELi9ELi1EEviPKdS1_S1_S1_Pd_param_2];
	ld.param.u64 	%rd19, [_Z30massMatrixMultiplyGlobalKernelILi9ELi9ELi1EEviPKdS1_S1_S1_Pd_param_1];
	mov.u32 	%r20, %tid.x;
	setp.gt.u32 	%p7, %r20, 80;
	bar.sync 	0;
	cvt.u16.u32 	%rs9, %r20;
	mul.hi.u16 	%rs10, %rs9, 7282;
	cvt.u32.u16 	%r7, %rs10;
	mov.u32 	%r21, %tid.y;
	mov.u32 	%r22, _ZZ30massMatrixMultiplyGlobalKernelILi9ELi9ELi1EEviPKdS1_S1_S1_PdE6s_tmp1;
	mad.lo.s32 	%r23, %r21, 5832, %r22;
	mul.wide.u16 	%r24, %rs10, 648;
	add.s32 	%r25, %r23, %r24;
	mad.lo.s32 	%r26, %r4, 72, %r25;
	ld.shared.f64 	%fd346, [%r26];
	ld.shared.f64 	%fd347, [%r26+64];
	add.f64 	%fd348, %fd346, %fd347;
	sub.f64 	%fd349, %fd346, %fd347;
	ld.shared.f64 	%fd350, [%r26+8];
	ld.shared.f64 	%fd351, [%r26+56];
	add.f64 	%fd352, %fd350, %fd351;
	sub.f64 	%fd353, %fd350, %fd351;
	ld.shared.f64 	%fd354, [%r26+16];
	ld.shared.f64 	%fd355, [%r26+48];
	add.f64 	%fd356, %fd354, %fd355;
	sub.f64 	%fd357, %fd354, %fd355;
	ld.shared.f64 	%fd358, [%r26+24];
	ld.shared.f64 	%fd359, [%r26+40];
	add.f64 	%fd360, %fd358, %fd359;
	sub.f64 	%fd361, %fd358, %fd359;
	ld.shared.f64 	%fd362, [%r26+32];
	add.f64 	%fd363, %fd362, %fd362;
	sub.f64 	%fd364, %fd362, %fd362;
	mul.f64 	%fd365, %fd363, 0d3FE0000000000000;
	mov.u32 	%r27, %ctaid.x;
	add.s32 	%r28, %r27, %r21;
	mov.b32 	%r29, {%rs10, %rs1};
	mov.b32 	%r30, 8;
	mov.b32 	%r31, 2385;
	dp2a.lo.u32.u32 	%r32, %r29, %r31, %r30;
	mad.lo.s32 	%r33, %r28, 729, %r32;
	cvta.to.global.u64 	%rd11, %rd20;
	ld.global.nc.f64 	%fd19, [%rd11];
	fma.rn.f64 	%fd366, %fd19, %fd348, 0d0000000000000000;
	cvta.to.global.u64 	%rd12, %rd21;
	ld.global.nc.f64 	%fd20, [%rd12];
	fma.rn.f64 	%fd367, %fd20, %fd349, 0d0000000000000000;
	ld.global.nc.f64 	%fd21, [%rd11+8];
	fma.rn.f64 	%fd368, %fd21, %fd352, %fd366;
	ld.global.nc.f64 	%fd22, [%rd12+8];
	fma.rn.f64 	%fd369, %fd22, %fd353, %fd367;
	ld.global.nc.f64 	%fd23, [%rd11+16];
	fma.rn.f64 	%fd370, %fd23, %fd356, %fd368;
	ld.global.nc.f64 	%fd24, [%rd12+16];
	fma.rn.f64 	%fd371, %fd24, %fd357, %fd369;
	ld.global.nc.f64 	%fd25, [%rd11+24];
	fma.rn.f64 	%fd372, %fd25, %fd360, %fd370;
	ld.global.nc.f64 	%fd26, [%rd12+24];
	fma.rn.f64 	%fd373, %fd26, %fd361, %fd371;
	ld.global.nc.f64 	%fd27, [%rd11+32];
	fma.rn.f64 	%fd374, %fd27, %fd365, %fd372;
	ld.global.nc.f64 	%fd28, [%rd12+32];
	fma.rn.f64 	%fd375, %fd28, %fd364, %fd373;
	cvta.to.global.u64 	%rd13, %rd19;
	mul.wide.s32 	%rd14, %r33, 8;
	add.s64 	%rd15, %rd13, %rd14;
	ld.global.nc.f64 	%fd376, [%rd15];
	ld.global.nc.f64 	%fd377, [%rd15+-64];
	sub.f64 	%fd378, %fd374, %fd375;
	mul.f64 	%fd662, %fd378, %fd376;
	add.f64 	%fd379, %fd374, %fd375;
	mul.f64 	%fd670, %fd379, %fd377;
	ld.global.nc.f64 	%fd31, [%rd11+40];
	fma.rn.f64 	%fd380, %fd31, %fd348, 0d0000000000000000;
	ld.global.nc.f64 	%fd32, [%rd12+40];
	fma.rn.f64 	%fd381, %fd32, %fd349, 0d0000000000000000;
	ld.global.nc.f64 	%fd33, [%rd11+48];
	fma.rn.f64 	%fd382, %fd33, %fd352, %fd380;
	ld.global.nc.f64 	%fd34, [%rd12+48];
	fma.rn.f64 	%fd383, %fd34, %fd353, %fd381;
	ld.global.nc.f64 	%fd35, [%rd11+56];
	fma.rn.f64 	%fd384, %fd35, %fd356, %fd382;
	ld.global.nc.f64 	%fd36, [%rd12+56];
	fma.rn.f64 	%fd385, %fd36, %fd357, %fd383;
	ld.global.nc.f64 	%fd37, [%rd11+64];
	fma.rn.f64 	%fd386, %fd37, %fd360, %fd384;
	ld.global.nc.f64 	%fd38, [%rd12+64];
	fma.rn.f64 	%fd387, %fd38, %fd361, %fd385;
	ld.global.nc.f64 	%fd39, [%rd11+72];
	fma.rn.f64 	%fd388, %fd39, %fd365, %fd386;
	ld.global.nc.f64 	%fd40, [%rd12+72];
	fma.rn.f64 	%fd389, %fd40, %fd364, %fd387;
	ld.global.nc.f64 	%fd390, [%rd15+-8];
	ld.global.nc.f64 	%fd391, [%rd15+-56];
	sub.f64 	%fd392, %fd388, %fd389;
	mul.f64 	%fd663, %fd392, %fd390;
	add.f64 	%fd393, %fd388, %fd389;
	mul.f64 	%fd669, %fd393, %fd391;
	ld.global.nc.f64 	%fd43, [%rd11+80];
	fma.rn.f64 	%fd394, %fd43, %fd348, 0d0000000000000000;
	ld.global.nc.f64 	%fd44, [%rd12+80];
	fma.rn.f64 	%fd395, %fd44, %fd349, 0d0000000000000000;
	ld.global.nc.f64 	%fd45, [%rd11+88];
	fma.rn.f64 	%fd396, %fd45, %fd352, %fd394;
	ld.global.nc.f64 	%fd46, [%rd12+88];
	fma.rn.f64 	%fd397, %fd46, %fd353, %fd395;
	ld.global.nc.f64 	%fd47, [%rd11+96];
	fma.rn.f64 	%fd398, %fd47, %fd356, %fd396;
	ld.global.nc.f64 	%fd48, [%rd12+96];
	fma.rn.f64 	%fd399, %fd48, %fd357, %fd397;
	ld.global.nc.f64 	%fd49, [%rd11+104];
	fma.rn.f64 	%fd400, %fd49, %fd360, %fd398;
	ld.global.nc.f64 	%fd50, [%rd12+104];
	fma.rn.f64 	%fd401, %fd50, %fd361, %fd399;
	ld.global.nc.f64 	%fd51, [%rd11+112];
	fma.rn.f64 	%fd402, %fd51, %fd365, %fd400;
	ld.global.nc.f64 	%fd52, [%rd12+112];
	fma.rn.f64 	%fd403, %fd52, %fd364, %fd401;
	ld.global.nc.f64 	%fd404, [%rd15+-16];
	ld.global.nc.f64 	%fd405, [%rd15+-48];
	sub.f64 	%fd406, %fd402, %fd403;
	mul.f64 	%fd664, %fd406, %fd404;
	add.f64 	%fd407, %fd402, %fd403;
	mul.f64 	%fd668, %fd407, %fd405;
	ld.global.nc.f64 	%fd55, [%rd11+120];
	fma.rn.f64 	%fd408, %fd55, %fd348, 0d0000000000000000;
	ld.global.nc.f64 	%fd56, [%rd12+120];
	fma.rn.f64 	%fd409, %fd56, %fd349, 0d0000000000000000;
	ld.global.nc.f64 	%fd57, [%rd11+128];
	fma.rn.f64 	%fd410, %fd57, %fd352, %fd408;
	ld.global.nc.f64 	%fd58, [%rd12+128];
	fma.rn.f64 	%fd411, %fd58, %fd353, %fd409;
	ld.global.nc.f64 	%fd59, [%rd11+136];
	fma.rn.f64 	%fd412, %fd59, %fd356, %fd410;
	ld.global.nc.f64 	%fd60, [%rd12+136];
	fma.rn.f64 	%fd413, %fd60, %fd357, %fd411;
	ld.global.nc.f64 	%fd61, [%rd11+144];
	fma.rn.f64 	%fd414, %fd61, %fd360, %fd412;
	ld.global.nc.f64 	%fd62, [%rd12+144];
	fma.rn.f64 	%fd415, %fd62, %fd361, %fd413;
	ld.global.nc.f64 	%fd63, [%rd11+152];
	fma.rn.f64 	%fd416, %fd63, %fd365, %fd414;
	ld.global.nc.f64 	%fd64, [%rd12+152];
	fma.rn.f64 	%fd417, %fd64, %fd364, %fd415;
	ld.global.nc.f64 	%fd418, [%rd15+-24];
	ld.global.nc.f64 	%fd419, [%rd15+-40];
	sub.f64 	%fd420, %fd416, %fd417;
	mul.f64 	%fd665, %fd420, %fd418;
	add.f64 	%fd421, %fd416, %fd417;
	mul.f64 	%fd667, %fd421, %fd419;
	ld.global.nc.f64 	%fd67, [%rd11+160];
	fma.rn.f64 	%fd422, %fd67, %fd348, 0d0000000000000000;
	ld.global.nc.f64 	%fd68, [%rd12+160];
	fma.rn.f64 	%fd423, %fd68, %fd349, 0d0000000000000000;
	ld.global.nc.f64 	%fd69, [%rd11+168];
	fma.rn.f64 	%fd424, %fd69, %fd352, %fd422;
	ld.global.nc.f64 	%fd70, [%rd12+168];
	fma.rn.f64 	%fd425, %fd70, %fd353, %fd423;
	ld.global.nc.f64 	%fd71, [%rd11+176];
	fma.rn.f64 	%fd426, %fd71, %fd356, %fd424;
	ld.global.nc.f64 	%fd72, [%rd12+176];
	fma.rn.f64 	%fd427, %fd72, %fd357, %fd425;
	ld.global.nc.f64 	%fd73, [%rd11+184];
	fma.rn.f64 	%fd428, %fd73, %fd360, %fd426;
	ld.global.nc.f64 	%fd74, [%rd12+184];
	fma.rn.f64 	%fd429, %fd74, %fd361, %fd427;
	ld.global.nc.f64 	%fd75, [%rd11+192];
	fma.rn.f64 	%fd430, %fd75, %fd365, %fd428;
	ld.global.nc.f64 	%fd76, [%rd12+192];
	fma.rn.f64 	%fd431, %fd76, %fd364, %fd429;
	ld.global.nc.f64 	%fd432, [%rd15+-32];
	add.f64 	%fd433, %fd430, %fd431;
	mul.f64 	%fd666, %fd433, %fd432;
	bar.sync 	0;
	add.f64 	%fd434, %fd670, %fd662;
	sub.f64 	%fd435, %fd670, %fd662;
	add.f64 	%fd436, %fd669, %fd663;
	sub.f64 	%fd437, %fd669, %fd663;
	add.f64 	%fd438, %fd668, %fd664;
	sub.f64 	%fd439, %fd668, %fd664;
	add.f64 	%fd440, %fd667, %fd665;
	sub.f64 	%fd441, %fd667, %fd665;
	add.f64 	%fd442, %fd666, %fd666;
	sub.f64 	%fd443, %fd666, %fd666;
	mul.f64 	%fd444, %fd442, 0d3FE0000000000000;
	fma.rn.f64 	%fd445, %fd19, %fd434, 0d0000000000000000;
	fma.rn.f64 	%fd446, %fd20, %fd435, 0d0000000000000000;
	fma.rn.f64 	%fd447, %fd31, %fd436, %fd445;
	fma.rn.f64 	%fd448, %fd32, %fd437, %fd446;
	fma.rn.f64 	%fd449, %fd43, %fd438, %fd447;
	fma.rn.f64 	%fd450, %fd44, %fd439, %fd448;
	fma.rn.f64 	%fd451, %fd55, %fd440, %fd449;
	fma.rn.f64 	%fd452, %fd56, %fd441, %fd450;
	fma.rn.f64 	%fd453, %fd67, %fd444, %fd451;
	fma.rn.f64 	%fd454, %fd68, %fd443, %fd452;
	sub.f64 	%fd455, %fd453, %fd454;
	st.shared.f64 	[%r26+64], %fd455;
	add.f64 	%fd456, %fd453, %fd454;
	st.shared.f64 	[%r26], %fd456;
	fma.rn.f64 	%fd457, %fd21, %fd434, 0d0000000000000000;
	fma.rn.f64 	%fd458, %fd22, %fd435, 0d0000000000000000;
	fma.rn.f64 	%fd459, %fd33, %fd436, %fd457;
	fma.rn.f64 	%fd460, %fd34, %fd437, %fd458;
	fma.rn.f64 	%fd461, %fd45, %fd438, %fd459;
	fma.rn.f64 	%fd462, %fd46, %fd439, %fd460;
	fma.rn.f64 	%fd463, %fd57, %fd440, %fd461;
	fma.rn.f64 	%fd464, %fd58, %fd441, %fd462;
	fma.rn.f64 	%fd465, %fd69, %fd444, %fd463;
	fma.rn.f64 	%fd466, %fd70, %fd443, %fd464;
	sub.f64 	%fd467, %fd465, %fd466;
	st.shared.f64 	[%r26+56], %fd467;
	add.f64 	%fd468, %fd465, %fd466;
	st.shared.f64 	[%r26+8], %fd468;
	fma.rn.f64 	%fd469, %fd23, %fd434, 0d0000000000000000;
	fma.rn.f64 	%fd470, %fd24, %fd435, 0d0000000000000000;
	fma.rn.f64 	%fd471, %fd35, %fd436, %fd469;
	fma.rn.f64 	%fd472, %fd36, %fd437, %fd470;
	fma.rn.f64 	%fd473, %fd47, %fd438, %fd471;
	fma.rn.f64 	%fd474, %fd48, %fd439, %fd472;
	fma.rn.f64 	%fd475, %fd59, %fd440, %fd473;
	fma.rn.f64 	%fd476, %fd60, %fd441, %fd474;
	fma.rn.f64 	%fd477, %fd71, %fd444, %fd475;
	fma.rn.f64 	%fd478, %fd72, %fd443, %fd476;
	sub.f64 	%fd479, %fd477, %fd478;
	st.shared.f64 	[%r26+48], %fd479;
	add.f64 	%fd480, %fd477, %fd478;
	st.shared.f64 	[%r26+16], %fd480;
	fma.rn.f64 	%fd481, %fd25, %fd434, 0d0000000000000000;
	fma.rn.f64 	%fd482, %fd26, %fd435, 0d0000000000000000;
	fma.rn.f64 	%fd483, %fd37, %fd436, %fd481;
	fma.rn.f64 	%fd484, %fd38, %fd437, %fd482;
	fma.rn.f64 	%fd485, %fd49, %fd438, %fd483;
	fma.rn.f64 	%fd486, %fd50, %fd439, %fd484;
	fma.rn.f64 	%fd487, %fd61, %fd440, %fd485;
	fma.rn.f64 	%fd488, %fd62, %fd441, %fd486;
	fma.rn.f64 	%fd489, %fd73, %fd444, %fd487;
	fma.rn.f64 	%fd490, %fd74, %fd443, %fd488;
	sub.f64 	%fd491, %fd489, %fd490;
	st.shared.f64 	[%r26+40], %fd491;
	add.f64 	%fd492, %fd489, %fd490;
	st.shared.f64 	[%r26+24], %fd492;
	fma.rn.f64 	%fd493, %fd27, %fd434, 0d0000000000000000;
	fma.rn.f64 	%fd494, %fd28, %fd435, 0d0000000000000000;
	fma.rn.f64 	%fd495, %fd39, %fd436, %fd493;
	fma.rn.f64 	%fd496, %fd40, %fd437, %fd494;
	fma.rn.f64 	%fd497, %fd51, %fd438, %fd495;
	fma.rn.f64 	%fd498, %fd52, %fd439, %fd496;
	fma.rn.f64 	%fd499, %fd63, %fd440, %fd497;
	fma.rn.f64 	%fd500, %fd64, %fd441, %fd498;
	fma.rn.f64 	%fd501, %fd75, %fd444, %fd499;
	fma.rn.f64 	%fd502, %fd76, %fd443, %fd500;
	add.f64 	%fd503, %fd501, %fd502;
	st.shared.f64 	[%r26+32], %fd503;
	bar.sync 	0;
	@%p7 bra 	$L__BB215_8;
	mov.u32 	%r34, %tid.y;
	mov.u32 	%r35, _ZZ30massMatrixMultiplyGlobalKernelILi9ELi9ELi1EEviPKdS1_S1_S1_PdE6s_tmp1;
	mad.lo.s32 	%r36, %r34, 5832, %r35;
	mad.lo.s32 	%r37, %r7, 648, %r36;
	mad.lo.s32 	%r38, %r4, 72, %r37;
	shl.b32 	%r39, %r4, 6;
	sub.s32 	%r40, %r38, %r39;
	ld.shared.f64 	%fd504, [%r40];
	ld.shared.f64 	%fd505, [%r40+576];
	add.f64 	%fd506, %fd504, %fd505;
	sub.f64 	%fd507, %fd504, %fd505;
	ld.shared.f64 	%fd508, [%r40+72];
	ld.shared.f64 	%fd509, [%r40+504];
	add.f64 	%fd510, %fd508, %fd509;
	sub.f64 	%fd511, %fd508, %fd509;
	ld.shared.f64 	%fd512, [%r40+144];
	ld.shared.f64 	%fd513, [%r40+432];
	add.f64 	%fd514, %fd512, %fd513;
	sub.f64 	%fd515, %fd512, %fd513;
	ld.shared.f64 	%fd516, [%r40+216];
	ld.shared.f64 	%fd517, [%r40+360];
	add.f64 	%fd518, %fd516, %fd517;
	sub.f64 	%fd519, %fd516, %fd517;
	ld.shared.f64 	%fd520, [%r40+288];
	add.f64 	%fd521, %fd520, %fd520;
	sub.f64 	%fd522, %fd520, %fd520;
	mul.f64 	%fd523, %fd521, 0d3FE0000000000000;
	fma.rn.f64 	%fd524, %fd19, %fd506, 0d0000000000000000;
	fma.rn.f64 	%fd525, %fd20, %fd507, 0d0000000000000000;
	fma.rn.f64 	%fd526, %fd31, %fd510, %fd524;
	fma.rn.f64 	%fd527, %fd32, %fd511, %fd525;
	fma.rn.f64 	%fd528, %fd43, %fd514, %fd526;
	fma.rn.f64 	%fd529, %fd44, %fd515, %fd527;
	fma.rn.f64 	%fd530, %fd55, %fd518, %fd528;
	fma.rn.f64 	%fd531, %fd56, %fd519, %fd529;
	fma.rn.f64 	%fd532, %fd67, %fd523, %fd530;
	fma.rn.f64 	%fd533, %fd68, %fd522, %fd531;
	sub.f64 	%fd534, %fd532, %fd533;
	st.shared.f64 	[%r40+576], %fd534;
	add.f64 	%fd535, %fd532, %fd533;
	st.shared.f64 	[%r40], %fd535;
	fma.rn.f64 	%fd536, %fd21, %fd506, 0d0000000000000000;
	fma.rn.f64 	%fd537, %fd22, %fd507, 0d0000000000000000;
	fma.rn.f64 	%fd538, %fd33, %fd510, %fd536;
	fma.rn.f64 	%fd539, %fd34, %fd511, %fd537;
	fma.rn.f64 	%fd540, %fd45, %fd514, %fd538;
	fma.rn.f64 	%fd541, %fd46, %fd515, %fd539;
	fma.rn.f64 	%fd542, %fd57, %fd518, %fd540;
	fma.rn.f64 	%fd543, %fd58, %fd519, %fd541;
	fma.rn.f64 	%fd544, %fd69, %fd523, %fd542;
	fma.rn.f64 	%fd545, %fd70, %fd522, %fd543;
	sub.f64 	%fd546, %fd544, %fd545;
	st.shared.f64 	[%r40+504], %fd546;
	add.f64 	%fd547, %fd544, %fd545;
	st.shared.f64 	[%r40+72], %fd547;
	fma.rn.f64 	%fd548, %fd23, %fd506, 0d0000000000000000;
	fma.rn.f64 	%fd549, %fd24, %fd507, 0d0000000000000000;
	fma.rn.f64 	%fd550, %fd35, %fd510, %fd548;
	fma.rn.f64 	%fd551, %fd36, %fd511, %fd549;
	fma.rn.f64 	%fd552, %fd47, %fd514, %fd550;
	fma.rn.f64 	%fd553, %fd48, %fd515, %fd551;
	fma.rn.f64 	%fd554, %fd59, %fd518, %fd552;
	fma.rn.f64 	%fd555, %fd60, %fd519, %fd553;
	fma.rn.f64 	%fd556, %fd71, %fd523, %fd554;
	fma.rn.f64 	%fd557, %fd72, %fd522, %fd555;
	sub.f64 	%fd558, %fd556, %fd557;
	st.shared.f64 	[%r40+432], %fd558;
	add.f64 	%fd559, %fd556, %fd557;
	st.shared.f64 	[%r40+144], %fd559;
	fma.rn.f64 	%fd560, %fd25, %fd506, 0d0000000000000000;
	fma.rn.f64 	%fd561, %fd26, %fd507, 0d0000000000000000;
	fma.rn.f64 	%fd562, %fd37, %fd510, %fd560;
	fma.rn.f64 	%fd563, %fd38, %fd511, %fd561;
	fma.rn.f64 	%fd564, %fd49, %fd514, %fd562;
	fma.rn.f64 	%fd565, %fd50, %fd515, %fd563;
	fma.rn.f64 	%fd566, %fd61, %fd518, %fd564;
	fma.rn.f64 	%fd567, %fd62, %fd519, %fd565;
	fma.rn.f64 	%fd568, %fd73, %fd523, %fd566;
	fma.rn.f64 	%fd569, %fd74, %fd522, %fd567;
	sub.f64 	%fd570, %fd568, %fd569;
	st.shared.f64 	[%r40+360], %fd570;
	add.f64 	%fd571, %fd568, %fd569;
	st.shared.f64 	[%r40+216], %fd571;
	fma.rn.f64 	%fd572, %fd27, %fd506, 0d0000000000000000;
	fma.rn.f64 	%fd573, %fd28, %fd507, 0d0000000000000000;
	fma.rn.f64 	%fd574, %fd39, %fd510, %fd572;
	fma.rn.f64 	%fd575, %fd40, %fd511, %fd573;
	fma.rn.f64 	%fd576, %fd51, %fd514, %fd574;
	fma.rn.f64 	%fd577, %fd52, %fd515, %fd575;
	fma.rn.f64 	%fd578, %fd63, %fd518, %fd576;
	fma.rn.f64 	%fd579, %fd64, %fd519, %fd577;
	fma.rn.f64 	%fd580, %fd75, %fd523, %fd578;
	fma.rn.f64 	%fd581, %fd76, %fd522, %fd579;
	add.f64 	%fd582, %fd580, %fd581;
	st.shared.f64 	[%r40+288], %fd582;
$L__BB215_8:
	mov.u32 	%r41, %tid.x;
	setp.gt.u32 	%p8, %r41, 80;
	bar.sync 	0;
	@%p8 bra 	$L__BB215_10;
	mov.u32 	%r42, %tid.y;
	mov.u32 	%r43, _ZZ30massMatrixMultiplyGlobalKernelILi9ELi9ELi1EEviPKdS1_S1_S1_PdE6s_tmp1;
	mad.lo.s32 	%r44, %r42, 5832, %r43;
	mad.lo.s32 	%r45, %r7, 648, %r44;
	mad.lo.s32 	%r46, %r7, -576, %r45;
	shl.b32 	%r47, %r4, 3;
	add.s32 	%r48, %r46, %r47;
	ld.shared.f64 	%fd583, [%r48];
	ld.shared.f64 	%fd584, [%r48+5184];
	add.f64 	%fd585, %fd583, %fd584;
	sub.f64 	%fd586, %fd583, %fd584;
	ld.shared.f64 	%fd587, [%r48+648];
	ld.shared.f64 	%fd588, [%r48+4536];
	add.f64 	%fd589, %fd587, %fd588;
	sub.f64 	%fd590, %fd587, %fd588;
	ld.shared.f64 	%fd591, [%r48+1296];
	ld.shared.f64 	%fd592, [%r48+3888];
	add.f64 	%fd593, %fd591, %fd592;
	sub.f64 	%fd594, %fd591, %fd592;
	ld.shared.f64 	%fd595, [%r48+1944];
	ld.shared.f64 	%fd596, [%r48+3240];
	add.f64 	%fd597, %fd595, %fd596;
	sub.f64 	%fd598, %fd595, %fd596;
	ld.shared.f64 	%fd599, [%r48+2592];
	add.f64 	%fd600, %fd599, %fd599;
	sub.f64 	%fd601, %fd599, %fd599;
	mul.f64 	%fd602, %fd600, 0d3FE0000000000000;
	fma.rn.f64 	%fd603, %fd19, %fd585, 0d0000000000000000;
	fma.rn.f64 	%fd604, %fd20, %fd586, 0d0000000000000000;
	fma.rn.f64 	%fd605, %fd31, %fd589, %fd603;
	fma.rn.f64 	%fd606, %fd32, %fd590, %fd604;
	fma.rn.f64 	%fd607, %fd43, %fd593, %fd605;
	fma.rn.f64 	%fd608, %fd44, %fd594, %fd606;
	fma.rn.f64 	%fd609, %fd55, %fd597, %fd607;
	fma.rn.f64 	%fd610, %fd56, %fd598, %fd608;
	fma.rn.f64 	%fd611, %fd67, %fd602, %fd609;
	fma.rn.f64 	%fd612, %fd68, %fd601, %fd610;
	sub.f64 	%fd662, %fd611, %fd612;
	add.f64 	%fd670, %fd611, %fd612;
	fma.rn.f64 	%fd613, %fd21, %fd585, 0d0000000000000000;
	fma.rn.f64 	%fd614, %fd22, %fd586, 0d0000000000000000;
	fma.rn.f64 	%fd615, %fd33, %fd589, %fd613;
	fma.rn.f64 	%fd616, %fd34, %fd590, %fd614;
	fma.rn.f64 	%fd617, %fd45, %fd593, %fd615;
	fma.rn.f64 	%fd618, %fd46, %fd594, %fd616;
	fma.rn.f64 	%fd619, %fd57, %fd597, %fd617;
	fma.rn.f64 	%fd620, %fd58, %fd598, %fd618;
	fma.rn.f64 	%fd621, %fd69, %fd602, %fd619;
	fma.rn.f64 	%fd622, %fd70, %fd601, %fd620;
	sub.f64 	%fd663, %fd621, %fd622;
	add.f64 	%fd669, %fd621, %fd622;
	fma.rn.f64 	%fd623, %fd23, %fd585, 0d0000000000000000;
	fma.rn.f64 	%fd624, %fd24, %fd586, 0d0000000000000000;
	fma.rn.f64 	%fd625, %fd35, %fd589, %fd623;
	fma.rn.f64 	%fd626, %fd36, %fd590, %fd624;
	fma.rn.f64 	%fd627, %fd47, %fd593, %fd625;
	fma.rn.f64 	%fd628, %fd48, %fd594, %fd626;
	fma.rn.f64 	%fd629, %fd59, %fd597, %fd627;
	fma.rn.f64 	%fd630, %fd60, %fd598, %fd628;
	fma.rn.f64 	%fd631, %fd71, %fd602, %fd629;
	fma.rn.f64 	%fd632, %fd72, %fd601, %fd630;
	sub.f64 	%fd664, %fd631, %fd632;
	add.f64 	%fd668, %fd631, %fd632;
	fma.rn.f64 	%fd633, %fd25, %fd585, 0d0000000000000000;
	fma.rn.f64 	%fd634, %fd26, %fd586, 0d0000000000000000;
	fma.rn.f64 	%fd635, %fd37, %fd589, %fd633;
	fma.rn.f64 	%fd636, %fd38, %fd590, %fd634;
	fma.rn.f64 	%fd637, %fd49, %fd593, %fd635;
	fma.rn.f64 	%fd638, %fd50, %fd594, %fd636;
	fma.rn.f64 	%fd639, %fd61, %fd597, %fd637;
	fma.rn.f64 	%fd640, %fd62, %fd598, %fd638;
	fma.rn.f64 	%fd641, %fd73, %fd602, %fd639;
	fma.rn.f64 	%fd642, %fd74, %fd601, %fd640;
	sub.f64 	%fd665, %fd641, %fd642;
	add.f64 	%fd667, %fd641, %fd642;
	fma.rn.f64 	%fd643, %fd27, %fd585, 0d0000000000000000;
	fma.rn.f64 	%fd644, %fd28, %fd586, 0d0000000000000000;
	fma.rn.f64 	%fd645, %fd39, %fd589, %fd643;
	fma.rn.f64 	%fd646, %fd40, %fd590, %fd644;
	fma.rn.f64 	%fd647, %fd51, %fd593, %fd645;
	fma.rn.f64 	%fd648, %fd52, %fd594, %fd646;
	fma.rn.f64 	%fd649, %fd63, %fd597, %fd647;
	fma.rn.f64 	%fd650, %fd64, %fd598, %fd648;
	fma.rn.f64 	%fd651, %fd75, %fd602, %fd649;
	fma.rn.f64 	%fd652, %fd76, %fd601, %fd650;
	add.f64 	%fd666, %fd651, %fd652;
$L__BB215_10:
	bar.sync 	0;
	@%p4 bra 	$L__BB215_12;
	ld.param.u64 	%rd22, [_Z30massMatrixMultiplyGlobalKernelILi9ELi9ELi1EEviPKdS1_S1_S1_Pd_param_5];
	mov.u32 	%r49, %ctaid.x;
	mov.u32 	%r50, %tid.y;
	add.s32 	%r51, %r49, %r50;
	mad.lo.s32 	%r53, %r51, 729, %r41;
	cvta.to.global.u64 	%rd16, %rd22;
	mul.wide.s32 	%rd17, %r53, 8;
	add.s64 	%rd18, %rd16, %rd17;
	st.global.f64 	[%rd18], %fd670;
	st.global.f64 	[%rd18+648], %fd669;
	st.global.f64 	[%rd18+1296], %fd668;
	st.global.f64 	[%rd18+1944], %fd667;
	st.global.f64 	[%rd18+2592], %fd666;
	st.global.f64 	[%rd18+3240], %fd665;
	st.global.f64 	[%rd18+3888], %fd664;
	st.global.f64 	[%rd18+4536], %fd663;
	st.global.f64 	[%rd18+5184], %fd662;
$L__BB215_12:
	ret;

}
	// .globl	_Z40massMatrixMultiplyMonolithicGlobalKernelILi9ELi9ELi1EEviPKdS1_S1_S1_Pd
.visible .entry _Z40massMatrixMultiplyMonolithicGlobalKernelILi9ELi9ELi1EEviPKdS1_S1_S1_Pd(
	.param .u32 _Z40massMatrixMultiplyMonolithicGlobalKernelILi9ELi9ELi1EEviPKdS1_S1_S1_Pd_param_0,
	.param .u64 .ptr .align 1 _Z40massMatrixMultiplyMonolithicGlobalKernelILi9ELi9ELi1EEviPKdS1_S1_S1_Pd_param_1,
	.param .u64 .ptr .align 1 _Z40massMatrixMultiplyMonolithicGlobalKernelILi9ELi9ELi1EEviPKdS1_S1_S1_Pd_param_2,
	.param .u64 .ptr .align 1 _Z40massMatrixMultiplyMonolithicGlobalKernelILi9ELi9ELi1EEviPKdS1_S1_S1_Pd_param_3,
	.param .u64 .ptr .align 1 _Z40massMatrixMultiplyMonolithicGlobalKernelILi9ELi9ELi1EEviPKdS1_S1_S1_Pd_param_4,
	.param .u64 .ptr .align 1 _Z40massMatrixMultiplyMonolithicGlobalKernelILi9ELi9ELi1EEviPKdS1_S1_S1_Pd_param_5
)
{
	.reg .pred 	%p<18>;
	.reg .b16 	%rs<9>;
	.reg .b32 	%r<101>;
	.reg .b64 	%rd<47>;
	.reg .b64 	%fd<857>;
	// demoted variable
	.shared .align 8 .b8 _ZZ40massMatrixMultiplyMonolithicGlobalKernelILi9ELi9ELi1EEviPKdS1_S1_S1_PdE6s_tmp1[5832];
	ld.param.u32 	%r11, [_Z40massMatrixMultiplyMonolithicGlobalKernelILi9ELi9ELi1EEviPKdS1_S1_S1_Pd_param_0];
	ld.param.u64 	%rd4, [_Z40massMatrixMultiplyMonolithicGlobalKernelILi9ELi9ELi1EEviPKdS1_S1_S1_Pd_param_2];
	ld.param.u64 	%rd5, [_Z40massMatrixMultiplyMonolithicGlobalKernelILi9ELi9ELi1EEviPKdS1_S1_S1_Pd_param_4];
	cvta.to.global.u64 	%rd1, %rd4;
	mov.u32 	%r1, %tid.x;
	mov.u32 	%r2, %tid.y;
	mov.u32 	%r12, %ctaid.x;
	add.s32 	%r3, %r12, %r2;
	cvt.u16.u32 	%rs1, %r1;
	mul.hi.u16 	%rs3, %rs1, 7282;
	mul.lo.s16 	%rs4, %rs3, 9;
	sub.s16 	%rs2, %rs1, %rs4;
	cvt.u32.u16 	%r4, %rs2;
	setp.ge.s32 	%p1, %r3, %r11;
	@%p1 bra 	$L__BB216_2;
	cvta.to.global.u64 	%rd7, %rd5;
	mad.lo.s32 	%r13, %r3, 729, %r1;
	mul.wide.s32 	%rd8, %r13, 8;
	add.s64 	%rd9, %rd7, %rd8;
	ld.global.nc.f64 	%fd838, [%rd9];
	ld.global.nc.f64 	%fd837, [%rd9+648];
	ld.global.nc.f64 	%fd836, [%rd9+1296];
	ld.global.nc.f64 	%fd835, [%rd9+1944];
	ld.global.nc.f64 	%fd834, [%rd9+2592];
	ld.global.nc.f64 	%fd833, [%rd9+3240];
	ld.global.nc.f64 	%fd832, [%rd9+3888];
	ld.global.nc.f64 	%fd831, [%rd9+4536];
	ld.global.nc.f64 	%fd830, [%rd9+5184];
$L__BB216_2:
	bar.sync 	0;
	setp.gt.u32 	%p2, %r1, 80;
	mov.u32 	%r14, _ZZ40massMatrixMultiplyMonolithicGlobalKernelILi9ELi9ELi1EEviPKdS1_S1_S1_PdE6s_tmp1;
	mad.lo.s32 	%r5, %r2, 5832, %r14;
	mul.lo.s16 	%rs6, %rs1, 57;
	shr.u16 	%rs7, %rs6, 9;
	cvt.u32.u16 	%r6, %rs7;
	mul.wide.u16 	%r15, %rs7, 72;
	add.s32 	%r7, %r5, %r15;
	@%p2 bra 	$L__BB216_4;
	shl.b32 	%r16, %r4, 3;
	add.s32 	%r17, %r7, %r16;
	ld.global.nc.f64 	%fd164, [%rd1];
	fma.rn.f64 	%fd165, %fd164, %fd838, 0d0000000000000000;
	ld.global.nc.f64 	%fd166, [%rd1+8];
	fma.rn.f64 	%fd167, %fd166, %fd837, %fd165;
	ld.global.nc.f64 	%fd168, [%rd1+16];
	fma.rn.f64 	%fd169, %fd168, %fd836, %fd167;
	ld.global.nc.f64 	%fd170, [%rd1+24];
	fma.rn.f64 	%fd171, %fd170, %fd835, %fd169;
	ld.global.nc.f64 	%fd172, [%rd1+32];
	fma.rn.f64 	%fd173, %fd172, %fd834, %fd171;
	ld.global.nc.f64 	%fd174, [%rd1+40];
	fma.rn.f64 	%fd175, %fd174, %fd833, %fd173;
	ld.global.nc.f64 	%fd176, [%rd1+48];
	fma.rn.f64 	%fd177, %fd176, %fd832, %fd175;
	ld.global.nc.f64 	%fd178, [%rd1+56];
	fma.rn.f64 	%fd179, %fd178, %fd831, %fd177;
	ld.global.nc.f64 	%fd180, [%rd1+64];
	fma.rn.f64 	%fd181, %fd180, %fd830, %fd179;
	st.shared.f64 	[%r17], %fd181;
	ld.global.nc.f64 	%fd182, [%rd1+72];
	fma.rn.f64 	%fd183, %fd182, %fd838, 0d0000000000000000;
	ld.global.nc.f64 	%fd184, [%rd1+80];
	fma.rn.f64 	%fd185, %fd184, %fd837, %fd183;
	ld.global.nc.f64 	%fd186, [%rd1+88];
	fma.rn.f64 	%fd187, %fd186, %fd836, %fd185;
	ld.global.nc.f64 	%fd188, [%rd1+96];
	fma.rn.f64 	%fd189, %fd188, %fd835, %fd187;
	ld.global.nc.f64 	%fd190, [%rd1+104];
	fma.rn.f64 	%fd191, %fd190, %fd834, %fd189;
	ld.global.nc.f64 	%fd192, [%rd1+112];
	fma.rn.f64 	%fd193, %fd192, %fd833, %fd191;
	ld.global.nc.f64 	%fd194, [%rd1+120];
	fma.rn.f64 	%fd195, %fd194, %fd832, %fd193;
	ld.global.nc.f64 	%fd196, [%rd1+128];
	fma.rn.f64 	%fd197, %fd196, %fd831, %fd195;
	ld.global.nc.f64 	%fd198, [%rd1+136];
	fma.rn.f64 	%fd199, %fd198, %fd830, %fd197;
	st.shared.f64 	[%r17+648], %fd199;
	ld.global.nc.f64 	%fd200, [%rd1+144];
	fma.rn.f64 	%fd201, %fd200, %fd838, 0d0000000000000000;
	ld.global.nc.f64 	%fd202, [%rd1+152];
	fma.rn.f64 	%fd203, %fd202, %fd837, %fd201;
	ld.global.nc.f64 	%fd204, [%rd1+160];
	fma.rn.f64 	%fd205, %fd204, %fd836, %fd203;
	ld.global.nc.f64 	%fd206, [%rd1+168];
	fma.rn.f64 	%fd207, %fd206, %fd835, %fd205;
	ld.global.nc.f64 	%fd208, [%rd1+176];
	fma.rn.f64 	%fd209, %fd208, %fd834, %fd207;
	ld.global.nc.f64 	%fd210, [%rd1+184];
	fma.rn.f64 	%fd211, %fd210, %fd833, %fd209;
	ld.global.nc.f64 	%fd212, [%rd1+192];
	fma.rn.f64 	%fd213, %fd212, %fd832, %fd211;
	ld.global.nc.f64 	%fd214, [%rd1+200];
	fma.rn.f64 	%fd215, %fd214, %fd831, %fd213;
	ld.global.nc.f64 	%fd216, [%rd1+208];
	fma.rn.f64 	%fd217, %fd216, %fd830, %fd215;
	st.shared.f64 	[%r17+1296], %fd217;
	ld.global.nc.f64 	%fd218, [%rd1+216];
	fma.rn.f64 	%fd219, %fd218, %fd838, 0d0000000000000000;
	ld.global.nc.f64 	%fd220, [%rd1+224];
	fma.rn.f64 	%fd221, %fd220, %fd837, %fd219;
	ld.global.nc.f64 	%fd222, [%rd1+232];
	fma.rn.f64 	%fd223, %fd222, %fd836, %fd221;
	ld.global.nc.f64 	%fd224, [%rd1+240];
	fma.rn.f64 	%fd225, %fd224, %fd835, %fd223;
	ld.global.nc.f64 	%fd226, [%rd1+248];
	fma.rn.f64 	%fd227, %fd226, %fd834, %fd225;
	ld.global.nc.f64 	%fd228, [%rd1+256];
	fma.rn.f64 	%fd229, %fd228, %fd833, %fd227;
	ld.global.nc.f64 	%fd230, [%rd1+264];
	fma.rn.f64 	%fd231, %fd230, %fd832, %fd229;
	ld.global.nc.f64 	%fd232, [%rd1+272];
	fma.rn.f64 	%fd233, %fd232, %fd831, %fd231;
	ld.global.nc.f64 	%fd234, [%rd1+280];
	fma.rn.f64 	%fd235, %fd234, %fd830, %fd233;
	st.shared.f64 	[%r17+1944], %fd235;
	ld.global.nc.f64 	%fd236, [%rd1+288];
	fma.rn.f64 	%fd237, %fd236, %fd838, 0d0000000000000000;
	ld.global.nc.f64 	%fd238, [%rd1+296];
	fma.rn.f64 	%fd239, %fd238, %fd837, %fd237;
	ld.global.nc.f64 	%fd240, [%rd1+304];
	fma.rn.f64 	%fd241, %fd240, %fd836, %fd239;
	ld.global.nc.f64 	%fd242, [%rd1+312];
	fma.rn.f64 	%fd243, %fd242, %fd835, %fd241;
	ld.global.nc.f64 	%fd244, [%rd1+320];
	fma.rn.f64 	%fd245, %fd244, %fd834, %fd243;
	ld.global.nc.f64 	%fd246, [%rd1+328];
	fma.rn.f64 	%fd247, %fd246, %fd833, %fd245;
	ld.global.nc.f64 	%fd248, [%rd1+336];
	fma.rn.f64 	%fd249, %fd248, %fd832, %fd247;
	ld.global.nc.f64 	%fd250, [%rd1+344];
	fma.rn.f64 	%fd251, %fd250, %fd831, %fd249;
	ld.global.nc.f64 	%fd252, [%rd1+352];
	fma.rn.f64 	%fd253, %fd252, %fd830, %fd251;
	st.shared.f64 	[%r17+2592], %fd253;
	ld.global.nc.f64 	%fd254, [%rd1+360];
	fma.rn.f64 	%fd255, %fd254, %fd838, 0d0000000000000000;
	ld.global.nc.f64 	%fd256, [%rd1+368];
	fma.rn.f64 	%fd257, %fd256, %fd837, %fd255;
	ld.global.nc.f64 	%fd258, [%rd1+376];
	fma.rn.f64 	%fd259, %fd258, %fd836, %fd257;
	ld.global.nc.f64 	%fd260, [%rd1+384];
	fma.rn.f64 	%fd261, %fd260, %fd835, %fd259;
	ld.global.nc.f64 	%fd262, [%rd1+392];
	fma.rn.f64 	%fd263, %fd262, %fd834, %fd261;
	ld.global.nc.f64 	%fd264, [%rd1+400];
	fma.rn.f64 	%fd265, %fd264, %fd833, %fd263;
	ld.global.nc.f64 	%fd266, [%rd1+408];
	fma.rn.f64 	%fd267, %fd266, %fd832, %fd265;
	ld.global.nc.f64 	%fd268, [%rd1+416];
	fma.rn.f64 	%fd269, %fd268, %fd831, %fd267;
	ld.global.nc.f64 	%fd270, [%rd1+424];
	fma.rn.f64 	%fd271, %fd270, %fd830, %fd269;
	st.shared.f64 	[%r17+3240], %fd271;
	ld.global.nc.f64 	%fd272, [%rd1+432];
	fma.rn.f64 	%fd273, %fd272, %fd838, 0d0000000000000000;
	ld.global.nc.f64 	%fd274, [%rd1+440];
	fma.rn.f64 	%fd275, %fd274, %fd837, %fd273;
	ld.global.nc.f64 	%fd276, [%rd1+448];
	fma.rn.f64 	%fd277, %fd276, %fd836, %fd275;
	ld.global.nc.f64 	%fd278, [%rd1+456];
	fma.rn.f64 	%fd279, %fd278, %fd835, %fd277;
	ld.global.nc.f64 	%fd280, [%rd1+464];
	fma.rn.f64 	%fd281, %fd280, %fd834, %fd279;
	ld.global.nc.f64 	%fd282, [%rd1+472];
	fma.rn.f64 	%fd283, %fd282, %fd833, %fd281;
	ld.global.nc.f64 	%fd284, [%rd1+480];
	fma.rn.f64 	%fd285, %fd284, %fd832, %fd283;
	ld.global.nc.f64 	%fd286, [%rd1+488];
	fma.rn.f64 	%fd287, %fd286, %fd831, %fd285;
	ld.global.nc.f64 	%fd288, [%rd1+496];
	fma.rn.f64 	%fd289, %fd288, %fd830, %fd287;
	st.shared.f64 	[%r17+3888], %fd289;
	ld.global.nc.f64 	%fd290, [%rd1+504];
	fma.rn.f64 	%fd291, %fd290, %fd838, 0d0000000000000000;
	ld.global.nc.f64 	%fd292, [%rd1+512];
	fma.rn.f64 	%fd293, %fd292, %fd837, %fd291;
	ld.global.nc.f64 	%fd294, [%rd1+520];
	fma.rn.f64 	%fd295, %fd294, %fd836, %fd293;
	ld.global.nc.f64 	%fd296, [%rd1+528];
	fma.rn.f64 	%fd297, %fd296, %fd835, %fd295;
	ld.global.nc.f64 	%fd298, [%rd1+536];
	fma.rn.f64 	%fd299, %fd298, %fd834, %fd297;
	ld.global.nc.f64 	%fd300, [%rd1+544];
	fma.rn.f64 	%fd301, %fd300, %fd833, %fd299;
	ld.global.nc.f64 	%fd302, [%rd1+552];
	fma.rn.f64 	%fd303, %fd302, %fd832, %fd301;
	ld.global.nc.f64 	%fd304, [%rd1+560];
	fma.rn.f64 	%fd305, %fd304, %fd831, %fd303;
	ld.global.nc.f64 	%fd306, [%rd1+568];
	fma.rn.f64 	%fd307, %fd306, %fd830, %fd305;
	st.shared.f64 	[%r17+4536], %fd307;
	ld.global.nc.f64 	%fd308, [%rd1+576];
	fma.rn.f64 	%fd309, %fd308, %fd838, 0d0000000000000000;
	ld.global.nc.f64 	%fd310, [%rd1+584];
	fma.rn.f64 	%fd311, %fd310, %fd837, %fd309;
	ld.global.nc.f64 	%fd312, [%rd1+592];
	fma.rn.f64 	%fd313, %fd312, %fd836, %fd311;
	ld.global.nc.f64 	%fd314, [%rd1+600];
	fma.rn.f64 	%fd315, %fd314, %fd835, %fd313;
	ld.global.nc.f64 	%fd316, [%rd1+608];
	fma.rn.f64 	%fd317, %fd316, %fd834, %fd315;
	ld.global.nc.f64 	%fd318, [%rd1+616];
	fma.rn.f64 	%fd319, %fd318, %fd833, %fd317;
	ld.global.nc.f64 	%fd320, [%rd1+624];
	fma.rn.f64 	%fd321, %fd320, %fd832, %fd319;
	ld.global.nc.f64 	%fd322, [%rd1+632];
	fma.rn.f64 	%fd323, %fd322, %fd831, %fd321;
	ld.global.nc.f64 	%fd324, [%rd1+640];
	fma.rn.f64 	%fd325, %fd324, %fd830, %fd323;
	st.shared.f64 	[%r17+5184], %fd325;
$L__BB216_4:
	setp.gt.u32 	%p3, %r1, 80;
	bar.sync 	0;
	@%p3 bra 	$L__BB216_6;
	mad.lo.s32 	%r18, %r6, 576, %r7;
	shl.b32 	%r19, %r4, 3;
	add.s32 	%r20, %r18, %r19;
	ld.shared.f64 	%fd326, [%r20];
	ld.shared.f64 	%fd327, [%r20+72];
	ld.shared.f64 	%fd328, [%r20+144];
	ld.shared.f64 	%fd329, [%r20+216];
	ld.shared.f64 	%fd330, [%r20+288];
	ld.shared.f64 	%fd331, [%r20+360];
	ld.shared.f64 	%fd332, [%r20+432];
	ld.shared.f64 	%fd333, [%r20+504];
	ld.shared.f64 	%fd334, [%r20+576];
	ld.global.nc.f64 	%fd335, [%rd1];
	fma.rn.f64 	%fd336, %fd335, %fd326, 0d0000000000000000;
	ld.global.nc.f64 	%fd337, [%rd1+8];
	fma.rn.f64 	%fd338, %fd337, %fd327, %fd336;
	ld.global.nc.f64 	%fd339, [%rd1+16];
	fma.rn.f64 	%fd340, %fd339, %fd328, %fd338;
	ld.global.nc.f64 	%fd341, [%rd1+24];
	fma.rn.f64 	%fd342, %fd341, %fd329, %fd340;
	ld.global.nc.f64 	%fd343, [%rd1+32];
	fma.rn.f64 	%fd344, %fd343, %fd330, %fd342;
	ld.global.nc.f64 	%fd345, [%rd1+40];
	fma.rn.f64 	%fd346, %fd345, %fd331, %fd344;
	ld.global.nc.f64 	%fd347, [%rd1+48];
	fma.rn.f64 	%fd348, %fd347, %fd332, %fd346;
	ld.global.nc.f64 	%fd349, [%rd1+56];
	fma.rn.f64 	%fd350, %fd349, %fd333, %fd348;
	ld.global.nc.f64 	%fd351, [%rd1+64];
	fma.rn.f64 	%fd352, %fd351, %fd334, %fd350;
	st.shared.f64 	[%r20], %fd352;
	ld.global.nc.f64 	%fd353, [%rd1+72];
	fma.rn.f64 	%fd354, %fd353, %fd326, 0d0000000000000000;
	ld.global.nc.f64 	%fd355, [%rd1+80];
	fma.rn.f64 	%fd356, %fd355, %fd327, %fd354;
	ld.global.nc.f64 	%fd357, [%rd1+88];
	fma.rn.f64 	%fd358, %fd357, %fd328, %fd356;
	ld.global.nc.f64 	%fd359, [%rd1+96];
	fma.rn.f64 	%fd360, %fd359, %fd329, %fd358;
	ld.global.nc.f64 	%fd361, [%rd1+104];
	fma.rn.f64 	%fd362, %fd361, %fd330, %fd360;
	ld.global.nc.f64 	%fd363, [%rd1+112];
	fma.rn.f64 	%fd364, %fd363, %fd331, %fd362;
	ld.global.nc.f64 	%fd365, [%rd1+120];
	fma.rn.f64 	%fd366, %fd365, %fd332, %fd364;
	ld.global.nc.f64 	%fd367, [%rd1+128];
	fma.rn.f64 	%fd368, %fd367, %fd333, %fd366;
	ld.global.nc.f64 	%fd369, [%rd1+136];
	fma.rn.f64 	%fd370, %fd369, %fd334, %fd368;
	st.shared.f64 	[%r20+72], %fd370;
	ld.global.nc.f64 	%fd371, [%rd1+144];
	fma.rn.f64 	%fd372, %fd371, %fd326, 0d0000000000000000;
	ld.global.nc.f64 	%fd373, [%rd1+152];
	fma.rn.f64 	%fd374, %fd373, %fd327, %fd372;
	ld.global.nc.f64 	%fd375, [%rd1+160];
	fma.rn.f64 	%fd376, %fd375, %fd328, %fd374;
	ld.global.nc.f64 	%fd377, [%rd1+168];
	fma.rn.f64 	%fd378, %fd377, %fd329, %fd376;
	ld.global.nc.f64 	%fd379, [%rd1+176];
	fma.rn.f64 	%fd380, %fd379, %fd330, %fd378;
	ld.global.nc.f64 	%fd381, [%rd1+184];
	fma.rn.f64 	%fd382, %fd381, %fd331, %fd380;
	ld.global.nc.f64 	%fd383, [%rd1+192];
	fma.rn.f64 	%fd384, %fd383, %fd332, %fd382;
	ld.global.nc.f64 	%fd385, [%rd1+200];
	fma.rn.f64 	%fd386, %fd385, %fd333, %fd384;
	ld.global.nc.f64 	%fd387, [%rd1+208];
	fma.rn.f64 	%fd388, %fd387, %fd334, %fd386;
	st.shared.f64 	[%r20+144], %fd388;
	ld.global.nc.f64 	%fd389, [%rd1+216];
	fma.rn.f64 	%fd390, %fd389, %fd326, 0d0000000000000000;
	ld.global.nc.f64 	%fd391, [%rd1+224];
	fma.rn.f64 	%fd392, %fd391, %fd327, %fd390;
	ld.global.nc.f64 	%fd393, [%rd1+232];
	fma.rn.f64 	%fd394, %fd393, %fd328, %fd392;
	ld.global.nc.f64 	%fd395, [%rd1+240];
	fma.rn.f64 	%fd396, %fd395, %fd329, %fd394;
	ld.global.nc.f64 	%fd397, [%rd1+248];
	fma.rn.f64 	%fd398, %fd397, %fd330, %fd396;
	ld.global.nc.f64 	%fd399, [%rd1+256];
	fma.rn.f64 	%fd400, %fd399, %fd331, %fd398;
	ld.global.nc.f64 	%fd401, [%rd1+264];
	fma.rn.f64 	%fd402, %fd401, %fd332, %fd400;
	ld.global.nc.f64 	%fd403, [%rd1+272];
	fma.rn.f64 	%fd404, %fd403, %fd333, %fd402;
	ld.global.nc.f64 	%fd405, [%rd1+280];
	fma.rn.f64 	%fd406, %fd405, %fd334, %fd404;
	st.shared.f64 	[%r20+216], %fd406;
	ld.global.nc.f64 	%fd407, [%rd1+288];
	fma.rn.f64 	%fd408, %fd407, %fd326, 0d0000000000000000;
	ld.global.nc.f64 	%fd409, [%rd1+296];
	fma.rn.f64 	%fd410, %fd409, %fd327, %fd408;
	ld.global.nc.f64 	%fd411, [%rd1+304];
	fma.rn.f64 	%fd412, %fd411, %fd328, %fd410;
	ld.global.nc.f64 	%fd413, [%rd1+312];
	fma.rn.f64 	%fd414, %fd413, %fd329, %fd412;
	ld.global.nc.f64 	%fd415, [%rd1+320];
	fma.rn.f64 	%fd416, %fd415, %fd330, %fd414;
	ld.global.nc.f64 	%fd417, [%rd1+328];
	fma.rn.f64 	%fd418, %fd417, %fd331, %fd416;
	ld.global.nc.f64 	%fd419, [%rd1+336];
	fma.rn.f64 	%fd420, %fd419, %fd332, %fd418;
	ld.global.nc.f64 	%fd421, [%rd1+344];
	fma.rn.f64 	%fd422, %fd421, %fd333, %fd420;
	ld.global.nc.f64 	%fd423, [%rd1+352];
	fma.rn.f64 	%fd424, %fd423, %fd334, %fd422;
	st.shared.f64 	[%r20+288], %fd424;
	ld.global.nc.f64 	%fd425, [%rd1+360];
	fma.rn.f64 	%fd426, %fd425, %fd326, 0d0000000000000000;
	ld.global.nc.f64 	%fd427, [%rd1+368];
	fma.rn.f64 	%fd428, %fd427, %fd327, %fd426;
	ld.global.nc.f64 	%fd429, [%rd1+376];
	fma.rn.f64 	%fd430, %fd429, %fd328, %fd428;
	ld.global.nc.f64 	%fd431, [%rd1+384];
	fma.rn.f64 	%fd432, %fd431, %fd329, %fd430;
	ld.global.nc.f64 	%fd433, [%rd1+392];
	fma.rn.f64 	%fd434, %fd433, %fd330, %fd432;
	ld.global.nc.f64 	%fd435, [%rd1+400];
	fma.rn.f64 	%fd436, %fd435, %fd331, %fd434;
	ld.global.nc.f64 	%fd437, [%rd1+408];
	fma.rn.f64 	%fd438, %fd437, %fd332, %fd436;
	ld.global.nc.f64 	%fd439, [%rd1+416];
	fma.rn.f64 	%fd440, %fd439, %fd333, %fd438;
	ld.global.nc.f64 	%fd441, [%rd1+424];
	fma.rn.f64 	%fd442, %fd441, %fd334, %fd440;
	st.shared.f64 	[%r20+360], %fd442;
	ld.global.nc.f64 	%fd443, [%rd1+432];
	fma.rn.f64 	%fd444, %fd443, %fd326, 0d0000000000000000;
	ld.global.nc.f64 	%fd445, [%rd1+440];
	fma.rn.f64 	%fd446, %fd445, %fd327, %fd444;
	ld.global.nc.f64 	%fd447, [%rd1+448];
	fma.rn.f64 	%fd448, %fd447, %fd328, %fd446;
	ld.global.nc.f64 	%fd449, [%rd1+456];
	fma.rn.f64 	%fd450, %fd449, %fd329, %fd448;
	ld.global.nc.f64 	%fd451, [%rd1+464];
	fma.rn.f64 	%fd452, %fd451, %fd330, %fd450;
	ld.global.nc.f64 	%fd453, [%rd1+472];
	fma.rn.f64 	%fd454, %fd453, %fd331, %fd452;
	ld.global.nc.f64 	%fd455, [%rd1+480];
	fma.rn.f64 	%fd456, %fd455, %fd332, %fd454;
	ld.global.nc.f64 	%fd457, [%rd1+488];
	fma.rn.f64 	%fd458, %fd457, %fd333, %fd456;
	ld.global.nc.f64 	%fd459, [%rd1+496];
	fma.rn.f64 	%fd460, %fd459, %fd334, %fd458;
	st.shared.f64 	[%r20+432], %fd460;
	ld.global.nc.f64 	%fd461, [%rd1+504];
	fma.rn.f64 	%fd462, %fd461, %fd326, 0d0000000000000000;
	ld.global.nc.f64 	%fd463, [%rd1+512];
	fma.rn.f64 	%fd464, %fd463, %fd327, %fd462;
	ld.global.nc.f64 	%fd465, [%rd1+520];
	fma.rn.f64 	%fd466, %fd465, %fd328, %fd464;
	ld.global.nc.f64 	%fd467, [%rd1+528];
	fma.rn.f64 	%fd468, %fd467, %fd329, %fd466;
	ld.global.nc.f64 	%fd469, [%rd1+536];
	fma.rn.f64 	%fd470, %fd469, %fd330, %fd468;
	ld.global.nc.f64 	%fd471, [%rd1+544];
	fma.rn.f64 	%fd472, %fd471, %fd331, %fd470;
	ld.global.nc.f64 	%fd473, [%rd1+552];
	fma.rn.f64 	%fd474, %fd473, %fd332, %fd472;
	ld.global.nc.f64 	%fd475, [%rd1+560];
	fma.rn.f64 	%fd476, %fd475, %fd333, %fd474;
	ld.global.nc.f64 	%fd477, [%rd1+568];
	fma.rn.f64 	%fd478, %fd477, %fd334, %fd476;
	st.shared.f64 	[%r20+504], %fd478;
	ld.global.nc.f64 	%fd479, [%rd1+576];
	fma.rn.f64 	%fd480, %fd479, %fd326, 0d0000000000000000;
	ld.global.nc.f64 	%fd481, [%rd1+584];
	fma.rn.f64 	%fd482, %fd481, %fd327, %fd480;
	ld.global.nc.f64 	%fd483, [%rd1+592];
	fma.rn.f64 	%fd484, %fd483, %fd328, %fd482;
	ld.global.nc.f64 	%fd485, [%rd1+600];
	fma.rn.f64 	%fd486, %fd485, %fd329, %fd484;
	ld.global.nc.f64 	%fd487, [%rd1+608];
	fma.rn.f64 	%fd488, %fd487, %fd330, %fd486;
	ld.global.nc.f64 	%fd489, [%rd1+616];
	fma.rn.f64 	%fd490, %fd489, %fd331, %fd488;
	ld.global.nc.f64 	%fd491, [%rd1+624];
	fma.rn.f64 	%fd492, %fd491, %fd332, %fd490;
	ld.global.nc.f64 	%fd493, [%rd1+632];
	fma.rn.f64 	%fd494, %fd493, %fd333, %fd492;
	ld.global.nc.f64 	%fd495, [%rd1+640];
	fma.rn.f64 	%fd496, %fd495, %fd334, %fd494;
	st.shared.f64 	[%r20+576], %fd496;
$L__BB216_6:
	ld.param.u64 	%rd35, [_Z40massMatrixMultiplyMonolithicGlobalKernelILi9ELi9ELi1EEviPKdS1_S1_S1_Pd_param_1];
	ld.param.u32 	%r91, [_Z40massMatrixMultiplyMonolithicGlobalKernelILi9ELi9ELi1EEviPKdS1_S1_S1_Pd_param_0];
	setp.ge.s32 	%p4, %r3, %r91;
	bar.sync 	0;
	cvt.u32.u16 	%r8, %rs3;
	mul.wide.u16 	%r21, %rs3, 648;
	add.s32 	%r22, %r5, %r21;
	mad.lo.s32 	%r23, %r4, 72, %r22;
	ld.shared.f64 	%fd19, [%r23];
	ld.shared.f64 	%fd20, [%r23+8];
	ld.shared.f64 	%fd21, [%r23+16];
	ld.shared.f64 	%fd22, [%r23+24];
	ld.shared.f64 	%fd23, [%r23+32];
	ld.shared.f64 	%fd24, [%r23+40];
	ld.shared.f64 	%fd25, [%r23+48];
	ld.shared.f64 	%fd26, [%r23+56];
	ld.shared.f64 	%fd27, [%r23+64];
	mov.b32 	%r24, {%rs3, %rs2};
	mov.b32 	%r25, 0;
	mov.b32 	%r26, 2385;
	dp2a.lo.u32.u32 	%r9, %r24, %r26, %r25;
	mad.lo.s32 	%r27, %r3, 729, %r9;
	ld.global.nc.f64 	%fd28, [%rd1];
	fma.rn.f64 	%fd498, %fd28, %fd19, 0d0000000000000000;
	ld.global.nc.f64 	%fd29, [%rd1+8];
	fma.rn.f64 	%fd499, %fd29, %fd20, %fd498;
	ld.global.nc.f64 	%fd30, [%rd1+16];
	fma.rn.f64 	%fd500, %fd30, %fd21, %fd499;
	ld.global.nc.f64 	%fd31, [%rd1+24];
	fma.rn.f64 	%fd501, %fd31, %fd22, %fd500;
	ld.global.nc.f64 	%fd32, [%rd1+32];
	fma.rn.f64 	%fd502, %fd32, %fd23, %fd501;
	ld.global.nc.f64 	%fd33, [%rd1+40];
	fma.rn.f64 	%fd503, %fd33, %fd24, %fd502;
	ld.global.nc.f64 	%fd34, [%rd1+48];
	fma.rn.f64 	%fd504, %fd34, %fd25, %fd503;
	ld.global.nc.f64 	%fd35, [%rd1+56];
	fma.rn.f64 	%fd505, %fd35, %fd26, %fd504;
	ld.global.nc.f64 	%fd36, [%rd1+64];
	fma.rn.f64 	%fd37, %fd36, %fd27, %fd505;
	cvta.to.global.u64 	%rd10, %rd35;
	mul.wide.s32 	%rd11, %r27, 8;
	add.s64 	%rd2, %rd10, %rd11;
	mov.f64 	%fd839, 0d0000000000000000;
	@%p4 bra 	$L__BB216_8;
	ld.global.nc.f64 	%fd839, [%rd2];
$L__BB216_8:
	ld.param.u32 	%r92, [_Z40massMatrixMultiplyMonolithicGlobalKernelILi9ELi9ELi1EEviPKdS1_S1_S1_Pd_param_0];
	setp.ge.s32 	%p5, %r3, %r92;
	mul.f64 	%fd856, %fd37, %fd839;
	ld.global.nc.f64 	%fd41, [%rd1+72];
	fma.rn.f64 	%fd507, %fd41, %fd19, 0d0000000000000000;
	ld.global.nc.f64 	%fd42, [%rd1+80];
	fma.rn.f64 	%fd508, %fd42, %fd20, %fd507;
	ld.global.nc.f64 	%fd43, [%rd1+88];
	fma.rn.f64 	%fd509, %fd43, %fd21, %fd508;
	ld.global.nc.f64 	%fd44, [%rd1+96];
	fma.rn.f64 	%fd510, %fd44, %fd22, %fd509;
	ld.global.nc.f64 	%fd45, [%rd1+104];
	fma.rn.f64 	%fd511, %fd45, %fd23, %fd510;
	ld.global.nc.f64 	%fd46, [%rd1+112];
	fma.rn.f64 	%fd512, %fd46, %fd24, %fd511;
	ld.global.nc.f64 	%fd47, [%rd1+120];
	fma.rn.f64 	%fd513, %fd47, %fd25, %fd512;
	ld.global.nc.f64 	%fd48, [%rd1+128];
	fma.rn.f64 	%fd514, %fd48, %fd26, %fd513;
	ld.global.nc.f64 	%fd49, [%rd1+136];
	fma.rn.f64 	%fd50, %fd49, %fd27, %fd514;
	mov.f64 	%fd840, 0d0000000000000000;
	@%p5 bra 	$L__BB216_10;
	ld.global.nc.f64 	%fd840, [%rd2+8];
$L__BB216_10:
	ld.param.u32 	%r93, [_Z40massMatrixMultiplyMonolithicGlobalKernelILi9ELi9ELi1EEviPKdS1_S1_S1_Pd_param_0];
	setp.ge.s32 	%p6, %r3, %r93;
	mul.f64 	%fd855, %fd50, %fd840;
	ld.global.nc.f64 	%fd54, [%rd1+144];
	fma.rn.f64 	%fd516, %fd54, %fd19, 0d0000000000000000;
	ld.global.nc.f64 	%fd55, [%rd1+152];
	fma.rn.f64 	%fd517, %fd55, %fd20, %fd516;
	ld.global.nc.f64 	%fd56, [%rd1+160];
	fma.rn.f64 	%fd518, %fd56, %fd21, %fd517;
	ld.global.nc.f64 	%fd57, [%rd1+168];
	fma.rn.f64 	%fd519, %fd57, %fd22, %fd518;
	ld.global.nc.f64 	%fd58, [%rd1+176];
	fma.rn.f64 	%fd520, %fd58, %fd23, %fd519;
	ld.global.nc.f64 	%fd59, [%rd1+184];
	fma.rn.f64 	%fd521, %fd59, %fd24, %fd520;
	ld.global.nc.f64 	%fd60, [%rd1+192];
	fma.rn.f64 	%fd522, %fd60, %fd25, %fd521;
	ld.global.nc.f64 	%fd61, [%rd1+200];
	fma.rn.f64 	%fd523, %fd61, %fd26, %fd522;
	ld.global.nc.f64 	%fd62, [%rd1+208];
	fma.rn.f64 	%fd63, %fd62, %fd27, %fd523;
	mov.f64 	%fd841, 0d0000000000000000;
	@%p6 bra 	$L__BB216_12;
	ld.global.nc.f64 	%fd841, [%rd2+16];
$L__BB216_12:
	ld.param.u32 	%r94, [_Z40massMatrixMultiplyMonolithicGlobalKernelILi9ELi9ELi1EEviPKdS1_S1_S1_Pd_param_0];
	setp.ge.s32 	%p7, %r3, %r94;
	mul.f64 	%fd854, %fd63, %fd841;
	ld.global.nc.f64 	%fd67, [%rd1+216];
	fma.rn.f64 	%fd525, %fd67, %fd19, 0d0000000000000000;
	ld.global.nc.f64 	%fd68, [%rd1+224];
	fma.rn.f64 	%fd526, %fd68, %fd20, %fd525;
	ld.global.nc.f64 	%fd69, [%rd1+232];
	fma.rn.f64 	%fd527, %fd69, %fd21, %fd526;
	ld.global.nc.f64 	%fd70, [%rd1+240];
	fma.rn.f64 	%fd528, %fd70, %fd22, %fd527;
	ld.global.nc.f64 	%fd71, [%rd1+248];
	fma.rn.f64 	%fd529, %fd71, %fd23, %fd528;
	ld.global.nc.f64 	%fd72, [%rd1+256];
	fma.rn.f64 	%fd530, %fd72, %fd24, %fd529;
	ld.global.nc.f64 	%fd73, [%rd1+264];
	fma.rn.f64 	%fd531, %fd73, %fd25, %fd530;
	ld.global.nc.f64 	%fd74, [%rd1+272];
	fma.rn.f64 	%fd532, %fd74, %fd26, %fd531;
	ld.global.nc.f64 	%fd75, [%rd1+280];
	fma.rn.f64 	%fd76, %fd75, %fd27, %fd532;
	mov.f64 	%fd842, 0d0000000000000000;
	@%p7 bra 	$L__BB216_14;
	ld.global.nc.f64 	%fd842, [%rd2+24];
$L__BB216_14:
	ld.param.u64 	%rd41, [_Z40massMatrixMultiplyMonolithicGlobalKernelILi9ELi9ELi1EEviPKdS1_S1_S1_Pd_param_2];
	ld.param.u32 	%r95, [_Z40massMatrixMultiplyMonolithicGlobalKernelILi9ELi9ELi1EEviPKdS1_S1_S1_Pd_param_0];
	setp.ge.s32 	%p8, %r3, %r95;
	mul.f64 	%fd853, %fd76, %fd842;
	cvta.to.global.u64 	%rd12, %rd41;
	ld.global.nc.f64 	%fd80, [%rd12+288];
	fma.rn.f64 	%fd534, %fd80, %fd19, 0d0000000000000000;
	ld.global.nc.f64 	%fd81, [%rd12+296];
	fma.rn.f64 	%fd535, %fd81, %fd20, %fd534;
	ld.global.nc.f64 	%fd82, [%rd12+304];
	fma.rn.f64 	%fd536, %fd82, %fd21, %fd535;
	ld.global.nc.f64 	%fd83, [%rd12+312];
	fma.rn.f64 	%fd537, %fd83, %fd22, %fd536;
	ld.global.nc.f64 	%fd84, [%rd12+320];
	fma.rn.f64 	%fd538, %fd84, %fd23, %fd537;
	ld.global.nc.f64 	%fd85, [%rd12+328];
	fma.rn.f64 	%fd539, %fd85, %fd24, %fd538;
	ld.global.nc.f64 	%fd86, [%rd12+336];
	fma.rn.f64 	%fd540, %fd86, %fd25, %fd539;
	ld.global.nc.f64 	%fd87, [%rd12+344];
	fma.rn.f64 	%fd541, %fd87, %fd26, %fd540;
	ld.global.nc.f64 	%fd88, [%rd12+352];
	fma.rn.f64 	%fd89, %fd88, %fd27, %fd541;
	mov.f64 	%fd843, 0d0000000000000000;
	@%p8 bra 	$L__BB216_16;
	ld.param.u64 	%rd36, [_Z40massMatrixMultiplyMonolithicGlobalKernelILi9ELi9ELi1EEviPKdS1_S1_S1_Pd_param_1];
	cvta.to.global.u64 	%rd13, %rd36;
	mov.u32 	%r32, %tid.y;
	add.s32 	%r33, %r12, %r32;
	mad.lo.s32 	%r34, %r33, 729, %r9;
	mul.wide.s32 	%rd14, %r34, 8;
	add.s64 	%rd15, %rd13, %rd14;
	ld.global.nc.f64 	%fd843, [%rd15+32];
$L__BB216_16:
	ld.param.u64 	%rd42, [_Z40massMatrixMultiplyMonolithicGlobalKernelILi9ELi9ELi1EEviPKdS1_S1_S1_Pd_param_2];
	ld.param.u32 	%r96, [_Z40massMatrixMultiplyMonolithicGlobalKernelILi9ELi9ELi1EEviPKdS1_S1_S1_Pd_param_0];
	mov.u32 	%r35, %ctaid.x;
	mov.u32 	%r36, %tid.y;
	add.s32 	%r37, %r35, %r36;
	setp.ge.s32 	%p9, %r37, %r96;
	mul.f64 	%fd852, %fd89, %fd843;
	cvta.to.global.u64 	%rd16, %rd42;
	ld.global.nc.f64 	%fd93, [%rd16+360];
	fma.rn.f64 	%fd543, %fd93, %fd19, 0d0000000000000000;
	ld.global.nc.f64 	%fd94, [%rd16+368];
	fma.rn.f64 	%fd544, %fd94, %fd20, %fd543;
	ld.global.nc.f64 	%fd95, [%rd16+376];
	fma.rn.f64 	%fd545, %fd95, %fd21, %fd544;
	ld.global.nc.f64 	%fd96, [%rd16+384];
	fma.rn.f64 	%fd546, %fd96, %fd22, %fd545;
	ld.global.nc.f64 	%fd97, [%rd16+392];
	fma.rn.f64 	%fd547, %fd97, %fd23, %fd546;
	ld.global.nc.f64 	%fd98, [%rd16+400];
	fma.rn.f64 	%fd548, %fd98, %fd24, %fd547;
	ld.global.nc.f64 	%fd99, [%rd16+408];
	fma.rn.f64 	%fd549, %fd99, %fd25, %fd548;
	ld.global.nc.f64 	%fd100, [%rd16+416];
	fma.rn.f64 	%fd550, %fd100, %fd26, %fd549;
	ld.global.nc.f64 	%fd101, [%rd16+424];
	fma.rn.f64 	%fd102, %fd101, %fd27, %fd550;
	mov.f64 	%fd844, 0d0000000000000000;
	@%p9 bra 	$L__BB216_18;
	ld.param.u64 	%rd37, [_Z40massMatrixMultiplyMonolithicGlobalKernelILi9ELi9ELi1EEviPKdS1_S1_S1_Pd_param_1];
	cvta.to.global.u64 	%rd17, %rd37;
	mov.u32 	%r38, %ctaid.x;
	mov.u32 	%r39, %tid.y;
	add.s32 	%r40, %r38, %r39;
	mad.lo.s32 	%r41, %r40, 729, %r9;
	mul.wide.s32 	%rd18, %r41, 8;
	add.s64 	%rd19, %rd17, %rd18;
	ld.global.nc.f64 	%fd844, [%rd19+40];
$L__BB216_18:
	ld.param.u64 	%rd43, [_Z40massMatrixMultiplyMonolithicGlobalKernelILi9ELi9ELi1EEviPKdS1_S1_S1_Pd_param_2];
	ld.param.u32 	%r97, [_Z40massMatrixMultiplyMonolithicGlobalKernelILi9ELi9ELi1EEviPKdS1_S1_S1_Pd_param_0];
	mov.u32 	%r42, %ctaid.x;
	mov.u32 	%r43, %tid.y;
	add.s32 	%r44, %r42, %r43;
	setp.ge.s32 	%p10, %r44, %r97;
	mul.f64 	%fd851, %fd102, %fd844;
	cvta.to.global.u64 	%rd20, %rd43;
	ld.global.nc.f64 	%fd106, [%rd20+432];
	fma.rn.f64 	%fd552, %fd106, %fd19, 0d0000000000000000;
	ld.global.nc.f64 	%fd107, [%rd20+440];
	fma.rn.f64 	%fd553, %fd107, %fd20, %fd552;
	ld.global.nc.f64 	%fd108, [%rd20+448];
	fma.rn.f64 	%fd554, %fd108, %fd21, %fd553;
	ld.global.nc.f64 	%fd109, [%rd20+456];
	fma.rn.f64 	%fd555, %fd109, %fd22, %fd554;
	ld.global.nc.f64 	%fd110, [%rd20+464];
	fma.rn.f64 	%fd556, %fd110, %fd23, %fd555;
	ld.global.nc.f64 	%fd111, [%rd20+472];
	fma.rn.f64 	%fd557, %fd111, %fd24, %fd556;
	ld.global.nc.f64 	%fd112, [%rd20+480];
	fma.rn.f64 	%fd558, %fd112, %fd25, %fd557;
	ld.global.nc.f64 	%fd113, [%rd20+488];
	fma.rn.f64 	%fd559, %fd113, %fd26, %fd558;
	ld.global.nc.f64 	%fd114, [%rd20+496];
	fma.rn.f64 	%fd115, %fd114, %fd27, %fd559;
	mov.f64 	%fd845, 0d0000000000000000;
	@%p10 bra 	$L__BB216_20;
	ld.param.u64 	%rd38, [_Z40massMatrixMultiplyMonolithicGlobalKernelILi9ELi9ELi1EEviPKdS1_S1_S1_Pd_param_1];
	cvta.to.global.u64 	%rd21, %rd38;
	mov.u32 	%r45, %ctaid.x;
	mov.u32 	%r46, %tid.y;
	add.s32 	%r47, %r45, %r46;
	mad.lo.s32 	%r48, %r47, 729, %r9;
	mul.wide.s32 	%rd22, %r48, 8;
	add.s64 	%rd23, %rd21, %rd22;
	ld.global.nc.f64 	%fd845, [%rd23+48];
$L__BB216_20:
	ld.param.u64 	%rd44, [_Z40massMatrixMultiplyMonolithicGlobalKernelILi9ELi9ELi1EEviPKdS1_S1_S1_Pd_param_2];
	ld.param.u32 	%r98, [_Z40massMatrixMultiplyMonolithicGlobalKernelILi9ELi9ELi1EEviPKdS1_S1_S1_Pd_param_0];
	mov.u32 	%r49, %ctaid.x;
	mov.u32 	%r50, %tid.y;
	add.s32 	%r51, %r49, %r50;
	setp.ge.s32 	%p11, %r51, %r98;
	mul.f64 	%fd850, %fd115, %fd845;
	cvta.to.global.u64 	%rd24, %rd44;
	ld.global.nc.f64 	%fd119, [%rd24+504];
	fma.rn.f64 	%fd561, %fd119, %fd19, 0d0000000000000000;
	ld.global.nc.f64 	%fd120, [%rd24+512];
	fma.rn.f64 	%fd562, %fd120, %fd20, %fd561;
	ld.global.nc.f64 	%fd121, [%rd24+520];
	fma.rn.f64 	%fd563, %fd121, %fd21, %fd562;
	ld.global.nc.f64 	%fd122, [%rd24+528];
	fma.rn.f64 	%fd564, %fd122, %fd22, %fd563;
	ld.global.nc.f64 	%fd123, [%rd24+536];
	fma.rn.f64 	%fd565, %fd123, %fd23, %fd564;
	ld.global.nc.f64 	%fd124, [%rd24+544];
	fma.rn.f64 	%fd566, %fd124, %fd24, %fd565;
	ld.global.nc.f64 	%fd125, [%rd24+552];
	fma.rn.f64 	%fd567, %fd125, %fd25, %fd566;
	ld.global.nc.f64 	%fd126, [%rd24+560];
	fma.rn.f64 	%fd568, %fd126, %fd26, %fd567;
	ld.global.nc.f64 	%fd127, [%rd24+568];
	fma.rn.f64 	%fd128, %fd127, %fd27, %fd568;
	mov.f64 	%fd846, 0d0000000000000000;
	@%p11 bra 	$L__BB216_22;
	ld.param.u64 	%rd39, [_Z40massMatrixMultiplyMonolithicGlobalKernelILi9ELi9ELi1EEviPKdS1_S1_S1_Pd_param_1];
	cvta.to.global.u64 	%rd25, %rd39;
	mov.u32 	%r52, %ctaid.x;
	mov.u32 	%r53, %tid.y;
	add.s32 	%r54, %r52, %r53;
	mad.lo.s32 	%r55, %r54, 729, %r9;
	mul.wide.s32 	%rd26, %r55, 8;
	add.s64 	%rd27, %rd25, %rd26;
	ld.global.nc.f64 	%fd846, [%rd27+56];
$L__BB216_22:
	ld.param.u64 	%rd45, [_Z40massMatrixMultiplyMonolithicGlobalKernelILi9ELi9ELi1EEviPKdS1_S1_S1_Pd_param_2];
	ld.param.u32 	%r99, [_Z40massMatrixMultiplyMonolithicGlobalKernelILi9ELi9ELi1EEviPKdS1_S1_S1_Pd_param_0];
	mov.u32 	%r56, %ctaid.x;
	mov.u32 	%r57, %tid.y;
	add.s32 	%r58, %r56, %r57;
	setp.ge.s32 	%p12, %r58, %r99;
	mul.f64 	%fd849, %fd128, %fd846;
	cvta.to.global.u64 	%rd28, %rd45;
	ld.global.nc.f64 	%fd132, [%rd28+576];
	fma.rn.f64 	%fd570, %fd132, %fd19, 0d0000000000000000;
	ld.global.nc.f64 	%fd133, [%rd28+584];
	fma.rn.f64 	%fd571, %fd133, %fd20, %fd570;
	ld.global.nc.f64 	%fd134, [%rd28+592];
	fma.rn.f64 	%fd572, %fd134, %fd21, %fd571;
	ld.global.nc.f64 	%fd135, [%rd28+600];
	fma.rn.f64 	%fd573, %fd135, %fd22, %fd572;
	ld.global.nc.f64 	%fd136, [%rd28+608];
	fma.rn.f64 	%fd574, %fd136, %fd23, %fd573;
	ld.global.nc.f64 	%fd137, [%rd28+616];
	fma.rn.f64 	%fd575, %fd137, %fd24, %fd574;
	ld.global.nc.f64 	%fd138, [%rd28+624];
	fma.rn.f64 	%fd576, %fd138, %fd25, %fd575;
	ld.global.nc.f64 	%fd139, [%rd28+632];
	fma.rn.f64 	%fd577, %fd139, %fd26, %fd576;
	ld.global.nc.f64 	%fd140, [%rd28+640];
	fma.rn.f64 	%fd141, %fd140, %fd27, %fd577;
	mov.f64 	%fd847, 0d0000000000000000;
	@%p12 bra 	$L__BB216_24;
	ld.param.u64 	%rd40, [_Z40massMatrixMultiplyMonolithicGlobalKernelILi9ELi9ELi1EEviPKdS1_S1_S1_Pd_param_1];
	cvta.to.global.u64 	%rd29, %rd40;
	mov.u32 	%r59, %ctaid.x;
	mov.u32 	%r60, %tid.y;
	add.s32 	%r61, %r59, %r60;
	mad.lo.s32 	%r62, %r61, 729, %r9;
	mul.wide.s32 	%rd30, %r62, 8;
	add.s64 	%rd31, %rd29, %rd30;
	ld.global.nc.f64 	%fd847, [%rd31+64];
$L__BB216_24:
	mov.u32 	%r63, %tid.x;
	setp.gt.u32 	%p13, %r63, 80;
	mul.f64 	%fd848, %fd141, %fd847;
	fma.rn.f64 	%fd578, %fd28, %fd856, 0d0000000000000000;
	fma.rn.f64 	%fd579, %fd41, %fd855, %fd578;
	fma.rn.f64 	%fd580, %fd54, %fd854, %fd579;
	fma.rn.f64 	%fd581, %fd67, %fd853, %fd580;
	fma.rn.f64 	%fd582, %fd80, %fd852, %fd581;
	fma.rn.f64 	%fd583, %fd93, %fd851, %fd582;
	fma.rn.f64 	%fd584, %fd106, %fd850, %fd583;
	fma.rn.f64 	%fd585, %fd119, %fd849, %fd584;
	fma.rn.f64 	%fd586, %fd132, %fd848, %fd585;
	mov.u32 	%r64, %tid.y;
	mov.u32 	%r65, _ZZ40massMatrixMultiplyMonolithicGlobalKernelILi9ELi9ELi1EEviPKdS1_S1_S1_PdE6s_tmp1;
	mad.lo.s32 	%r66, %r64, 5832, %r65;
	mad.lo.s32 	%r67, %r8, 648, %r66;
	mad.lo.s32 	%r68, %r4, 72, %r67;
	st.shared.f64 	[%r68], %fd586;
	fma.rn.f64 	%fd587, %fd29, %fd856, 0d0000000000000000;
	fma.rn.f64 	%fd588, %fd42, %fd855, %fd587;
	fma.rn.f64 	%fd589, %fd55, %fd854, %fd588;
	fma.rn.f64 	%fd590, %fd68, %fd853, %fd589;
	fma.rn.f64 	%fd591, %fd81, %fd852, %fd590;
	fma.rn.f64 	%fd592, %fd94, %fd851, %fd591;
	fma.rn.f64 	%fd593, %fd107, %fd850, %fd592;
	fma.rn.f64 	%fd594, %fd120, %fd849, %fd593;
	fma.rn.f64 	%fd595, %fd133, %fd848, %fd594;
	st.shared.f64 	[%r68+8], %fd595;
	fma.rn.f64 	%fd596, %fd30, %fd856, 0d0000000000000000;
	fma.rn.f64 	%fd597, %fd43, %fd855, %fd596;
	fma.rn.f64 	%fd598, %fd56, %fd854, %fd597;
	fma.rn.f64 	%fd599, %fd69, %fd853, %fd598;
	fma.rn.f64 	%fd600, %fd82, %fd852, %fd599;
	fma.rn.f64 	%fd601, %fd95, %fd851, %fd600;
	fma.rn.f64 	%fd602, %fd108, %fd850, %fd601;
	fma.rn.f64 	%fd603, %fd121, %fd849, %fd602;
	fma.rn.f64 	%fd604, %fd134, %fd848, %fd603;
	st.shared.f64 	[%r68+16], %fd604;
	fma.rn.f64 	%fd605, %fd31, %fd856, 0d0000000000000000;
	fma.rn.f64 	%fd606, %fd44, %fd855, %fd605;
	fma.rn.f64 	%fd607, %fd57, %fd854, %fd606;
	fma.rn.f64 	%fd608, %fd70, %fd853, %fd607;
	fma.rn.f64 	%fd609, %fd83, %fd852, %fd608;
	fma.rn.f64 	%fd610, %fd96, %fd851, %fd609;
	fma.rn.f64 	%fd611, %fd109, %fd850, %fd610;
	fma.rn.f64 	%fd612, %fd122, %fd849, %fd611;
	fma.rn.f64 	%fd613, %fd135, %fd848, %fd612;
	st.shared.f64 	[%r68+24], %fd613;
	fma.rn.f64 	%fd614, %fd32, %fd856, 0d0000000000000000;
	fma.rn.f64 	%fd615, %fd45, %fd855, %fd614;
	fma.rn.f64 	%fd616, %fd58, %fd854, %fd615;
	fma.rn.f64 	%fd617, %fd71, %fd853, %fd616;
	fma.rn.f64 	%fd618, %fd84, %fd852, %fd617;
	fma.rn.f64 	%fd619, %fd97, %fd851, %fd618;
	fma.rn.f64 	%fd620, %fd110, %fd850, %fd619;
	fma.rn.f64 	%fd621, %fd123, %fd849, %fd620;
	fma.rn.f64 	%fd622, %fd136, %fd848, %fd621;
	st.shared.f64 	[%r68+32], %fd622;
	fma.rn.f64 	%fd623, %fd33, %fd856, 0d0000000000000000;
	fma.rn.f64 	%fd624, %fd46, %fd855, %fd623;
	fma.rn.f64 	%fd625, %fd59, %fd854, %fd624;
	fma.rn.f64 	%fd626, %fd72, %fd853, %fd625;
	fma.rn.f64 	%fd627, %fd85, %fd852, %fd626;
	fma.rn.f64 	%fd628, %fd98, %fd851, %fd627;
	fma.rn.f64 	%fd629, %fd111, %fd850, %fd628;
	fma.rn.f64 	%fd630, %fd124, %fd849, %fd629;
	fma.rn.f64 	%fd631, %fd137, %fd848, %fd630;
	st.shared.f64 	[%r68+40], %fd631;
	fma.rn.f64 	%fd632, %fd34, %fd856, 0d0000000000000000;
	fma.rn.f64 	%fd633, %fd47, %fd855, %fd632;
	fma.rn.f64 	%fd634, %fd60, %fd854, %fd633;
	fma.rn.f64 	%fd635, %fd73, %fd853, %fd634;
	fma.rn.f64 	%fd636, %fd86, %fd852, %fd635;
	fma.rn.f64 	%fd637, %fd99, %fd851, %fd636;
	fma.rn.f64 	%fd638, %fd112, %fd850, %fd637;
	fma.rn.f64 	%fd639, %fd125, %fd849, %fd638;
	fma.rn.f64 	%fd640, %fd138, %fd848, %fd639;
	st.shared.f64 	[%r68+48], %fd640;
	fma.rn.f64 	%fd641, %fd35, %fd856, 0d0000000000000000;
	fma.rn.f64 	%fd642, %fd48, %fd855, %fd641;
	fma.rn.f64 	%fd643, %fd61, %fd854, %fd642;
	fma.rn.f64 	%fd644, %fd74, %fd853, %fd643;
	fma.rn.f64 	%fd645, %fd87, %fd852, %fd644;
	fma.rn.f64 	%fd646, %fd100, %fd851, %fd645;
	fma.rn.f64 	%fd647, %fd113, %fd850, %fd646;
	fma.rn.f64 	%fd648, %fd126, %fd849, %fd647;
	fma.rn.f64 	%fd649, %fd139, %fd848, %fd648;
	st.shared.f64 	[%r68+56], %fd649;
	fma.rn.f64 	%fd650, %fd36, %fd856, 0d0000000000000000;
	fma.rn.f64 	%fd651, %fd49, %fd855, %fd650;
	fma.rn.f64 	%fd652, %fd62, %fd854, %fd651;
	fma.rn.f64 	%fd653, %fd75, %fd853, %fd652;
	fma.rn.f64 	%fd654, %fd88, %fd852, %fd653;
	fma.rn.f64 	%fd655, %fd101, %fd851, %fd654;
	fma.rn.f64 	%fd656, %fd114, %fd850, %fd655;
	fma.rn.f64 	%fd657, %fd127, %fd849, %fd656;
	fma.rn.f64 	%fd658, %fd140, %fd848, %fd657;
	st.shared.f64 	[%r68+64], %fd658;
	bar.sync 	0;
	@%p13 bra 	$L__BB216_26;
	mov.u32 	%r69, %tid.y;
	mov.u32 	%r70, _ZZ40massMatrixMultiplyMonolithicGlobalKernelILi9ELi9ELi1EEviPKdS1_S1_S1_PdE6s_tmp1;
	mad.lo.s32 	%r71, %r69, 5832, %r70;
	mad.lo.s32 	%r72, %r8, 648, %r71;
	mad.lo.s32 	%r73, %r4, 72, %r72;
	shl.b32 	%r74, %r4, 6;
	sub.s32 	%r75, %r73, %r74;
	ld.shared.f64 	%fd659, [%r75];
	ld.shared.f64 	%fd660, [%r75+72];
	ld.shared.f64 	%fd661, [%r75+144];
	ld.shared.f64 	%fd662, [%r75+216];
	ld.shared.f64 	%fd663, [%r75+288];
	ld.shared.f64 	%fd664, [%r75+360];
	ld.shared.f64 	%fd665, [%r75+432];
	ld.shared.f64 	%fd666, [%r75+504];
	ld.shared.f64 	%fd667, [%r75+576];
	fma.rn.f64 	%fd668, %fd28, %fd659, 0d0000000000000000;
	fma.rn.f64 	%fd669, %fd41, %fd660, %fd668;
	fma.rn.f64 	%fd670, %fd54, %fd661, %fd669;
	fma.rn.f64 	%fd671, %fd67, %fd662, %fd670;
	fma.rn.f64 	%fd672, %fd80, %fd663, %fd671;
	fma.rn.f64 	%fd673, %fd93, %fd664, %fd672;
	fma.rn.f64 	%fd674, %fd106, %fd665, %fd673;
	fma.rn.f64 	%fd675, %fd119, %fd666, %fd674;
	fma.rn.f64 	%fd676, %fd132, %fd667, %fd675;
	st.shared.f64 	[%r75], %fd676;
	fma.rn.f64 	%fd677, %fd29, %fd659, 0d0000000000000000;
	fma.rn.f64 	%fd678, %fd42, %fd660, %fd677;
	fma.rn.f64 	%fd679, %fd55, %fd661, %fd678;
	fma.rn.f64 	%fd680, %fd68, %fd662, %fd679;
	fma.rn.f64 	%fd681, %fd81, %fd663, %fd680;
	fma.rn.f64 	%fd682, %fd94, %fd664, %fd681;
	fma.rn.f64 	%fd683, %fd107, %fd665, %fd682;
	fma.rn.f64 	%fd684, %fd120, %fd666, %fd683;
	fma.rn.f64 	%fd685, %fd133, %fd667, %fd684;
	st.shared.f64 	[%r75+72], %fd685;
	fma.rn.f64 	%fd686, %fd30, %fd659, 0d0000000000000000;
	fma.rn.f64 	%fd687, %fd43, %fd660, %fd686;
	fma.rn.f64 	%fd688, %fd56, %fd661, %fd687;
	fma.rn.f64 	%fd689, %fd69, %fd662, %fd688;
	fma.rn.f64 	%fd690, %fd82, %fd663, %fd689;
	fma.rn.f64 	%fd691, %fd95, %fd664, %fd690;
	fma.rn.f64 	%fd692, %fd108, %fd665, %fd691;
	fma.rn.f64 	%fd693, %fd121, %fd666, %fd692;
	fma.rn.f64 	%fd694, %fd134, %fd667, %fd693;
	st.shared.f64 	[%r75+144], %fd694;
	fma.rn.f64 	%fd695, %fd31, %fd659, 0d0000000000000000;
	fma.rn.f64 	%fd696, %fd44, %fd660, %fd695;
	fma.rn.f64 	%fd697, %fd57, %fd661, %fd696;
	fma.rn.f64 	%fd698, %fd70, %fd662, %fd697;
	fma.rn.f64 	%fd699, %fd83, %fd663, %fd698;
	fma.rn.f64 	%fd700, %fd96, %fd664, %fd699;
	fma.rn.f64 	%fd701, %fd109, %fd665, %fd700;
	fma.rn.f64 	%fd702, %fd122, %fd666, %fd701;
	fma.rn.f64 	%fd703, %fd135, %fd667, %fd702;
	st.shared.f64 	[%r75+216], %fd703;
	fma.rn.f64 	%fd704, %fd32, %fd659, 0d0000000000000000;
	fma.rn.f64 	%fd705, %fd45, %fd660, %fd704;
	fma.rn.f64 	%fd706, %fd58, %fd661, %fd705;
	fma.rn.f64 	%fd707, %fd71, %fd662, %fd706;
	fma.rn.f64 	%fd708, %fd84, %fd663, %fd707;
	fma.rn.f64 	%fd709, %fd97, %fd664, %fd708;
	fma.rn.f64 	%fd710, %fd110, %fd665, %fd709;
	fma.rn.f64 	%fd711, %fd123, %fd666, %fd710;
	fma.rn.f64 	%fd712, %fd136, %fd667, %fd711;
	st.shared.f64 	[%r75+288], %fd712;
	fma.rn.f64 	%fd713, %fd33, %fd659, 0d0000000000000000;
	fma.rn.f64 	%fd714, %fd46, %fd660, %fd713;
	fma.rn.f64 	%fd715, %fd59, %fd661, %fd714;
	fma.rn.f64 	%fd716, %fd72, %fd662, %fd715;
	fma.rn.f64 	%fd717, %fd85, %fd663, %fd716;
	fma.rn.f64 	%fd718, %fd98, %fd664, %fd717;
	fma.rn.f64 	%fd719, %fd111, %fd665, %fd718;
	fma.rn.f64 	%fd720, %fd124, %fd666, %fd719;
	fma.rn.f64 	%fd721, %fd137, %fd667, %fd720;
	st.shared.f64 	[%r75+360], %fd721;
	fma.rn.f64 	%fd722, %fd34, %fd659, 0d0000000000000000;
	fma.rn.f64 	%fd723, %fd47, %fd660, %fd722;
	fma.rn.f64 	%fd724, %fd60, %fd661, %fd723;
	fma.rn.f64 	%fd725, %fd73, %fd662, %fd724;
	fma.rn.f64 	%fd726, %fd86, %fd663, %fd725;
	fma.rn.f64 	%fd727, %fd99, %fd664, %fd726;
	fma.rn.f64 	%fd728, %fd112, %fd665, %fd727;
	fma.rn.f64 	%fd729, %fd125, %fd666, %fd728;
	fma.rn.f64 	%fd730, %fd138, %fd667, %fd729;
	st.shared.f64 	[%r75+432], %fd730;
	fma.rn.f64 	%fd731, %fd35, %fd659, 0d0000000000000000;
	fma.rn.f64 	%fd732, %fd48, %fd660, %fd731;
	fma.rn.f64 	%fd733, %fd61, %fd661, %fd732;
	fma.rn.f64 	%fd734, %fd74, %fd662, %fd733;
	fma.rn.f64 	%fd735, %fd87, %fd663, %fd734;
	fma.rn.f64 	%fd736, %fd100, %fd664, %fd735;
	fma.rn.f64 	%fd737, %fd113, %fd665, %fd736;
	fma.rn.f64 	%fd738, %fd126, %fd666, %fd737;
	fma.rn.f64 	%fd739, %fd139, %fd667, %fd738;
	st.shared.f64 	[%r75+504], %fd739;
	fma.rn.f64 	%fd740, %fd36, %fd659, 0d0000000000000000;
	fma.rn.f64 	%fd741, %fd49, %fd660, %fd740;
	fma.rn.f64 	%fd742, %fd62, %fd661, %fd741;
	fma.rn.f64 	%fd743, %fd75, %fd662, %fd742;
	fma.rn.f64 	%fd744, %fd88, %fd663, %fd743;
	fma.rn.f64 	%fd745, %fd101, %fd664, %fd744;
	fma.rn.f64 	%fd746, %fd114, %fd665, %fd745;
	fma.rn.f64 	%fd747, %fd127, %fd666, %fd746;
	fma.rn.f64 	%fd748, %fd140, %fd667, %fd747;
	st.shared.f64 	[%r75+576], %fd748;
$L__BB216_26:
	mov.u32 	%r76, %tid.x;
	setp.gt.u32 	%p14, %r76, 80;
	bar.sync 	0;
	@%p14 bra 	$L__BB216_28;
	mov.u32 	%r77, %tid.y;
	mov.u32 	%r78, _ZZ40massMatrixMultiplyMonolithicGlobalKernelILi9ELi9ELi1EEviPKdS1_S1_S1_PdE6s_tmp1;
	mad.lo.s32 	%r79, %r77, 5832, %r78;
	mad.lo.s32 	%r80, %r8, 648, %r79;
	mad.lo.s32 	%r81, %r8, -576, %r80;
	shl.b32 	%r82, %r4, 3;
	add.s32 	%r83, %r81, %r82;
	ld.shared.f64 	%fd749, [%r83];
	ld.shared.f64 	%fd750, [%r83+648];
	ld.shared.f64 	%fd751, [%r83+1296];
	ld.shared.f64 	%fd752, [%r83+1944];
	ld.shared.f64 	%fd753, [%r83+2592];
	ld.shared.f64 	%fd754, [%r83+3240];
	ld.shared.f64 	%fd755, [%r83+3888];
	ld.shared.f64 	%fd756, [%r83+4536];
	ld.shared.f64 	%fd757, [%r83+5184];
	fma.rn.f64 	%fd758, %fd28, %fd749, 0d0000000000000000;
	fma.rn.f64 	%fd759, %fd41, %fd750, %fd758;
	fma.rn.f64 	%fd760, %fd54, %fd751, %fd759;
	fma.rn.f64 	%fd761, %fd67, %fd752, %fd760;
	fma.rn.f64 	%fd762, %fd80, %fd753, %fd761;
	fma.rn.f64 	%fd763, %fd93, %fd754, %fd762;
	fma.rn.f64 	%fd764, %fd106, %fd755, %fd763;
	fma.rn.f64 	%fd765, %fd119, %fd756, %fd764;
	fma.rn.f64 	%fd856, %fd132, %fd757, %fd765;
	fma.rn.f64 	%fd766, %fd29, %fd749, 0d0000000000000000;
	fma.rn.f64 	%fd767, %fd42, %fd750, %fd766;
	fma.rn.f64 	%fd768, %fd55, %fd751, %fd767;
	fma.rn.f64 	%fd769, %fd68, %fd752, %fd768;
	fma.rn.f64 	%fd770, %fd81, %fd753, %fd769;
	fma.rn.f64 	%fd771, %fd94, %fd754, %fd770;
	fma.rn.f64 	%fd772, %fd107, %fd755, %fd771;
	fma.rn.f64 	%fd773, %fd120, %fd756, %fd772;
	fma.rn.f64 	%fd855, %fd133, %fd757, %fd773;
	fma.rn.f64 	%fd774, %fd30, %fd749, 0d0000000000000000;
	fma.rn.f64 	%fd775, %fd43, %fd750, %fd774;
	fma.rn.f64 	%fd776, %fd56, %fd751, %fd775;
	fma.rn.f64 	%fd777, %fd69, %fd752, %fd776;
	fma.rn.f64 	%fd778, %fd82, %fd753, %fd777;
	fma.rn.f64 	%fd779, %fd95, %fd754, %fd778;
	fma.rn.f64 	%fd780, %fd108, %fd755, %fd779;
	fma.rn.f64 	%fd781, %fd121, %fd756, %fd780;
	fma.rn.f64 	%fd854, %fd134, %fd757, %fd781;
	fma.rn.f64 	%fd782, %fd31, %fd749, 0d0000000000000000;
	fma.rn.f64 	%fd783, %fd44, %fd750, %fd782;
	fma.rn.f64 	%fd784, %fd57, %fd751, %fd783;
	fma.rn.f64 	%fd785, %fd70, %fd752, %fd784;
	fma.rn.f64 	%fd786, %fd83, %fd753, %fd785;
	fma.rn.f64 	%fd787, %fd96, %fd754, %fd786;
	fma.rn.f64 	%fd788, %fd109, %fd755, %fd787;
	fma.rn.f64 	%fd789, %fd122, %fd756, %fd788;
	fma.rn.f64 	%fd853, %fd135, %fd757, %fd789;
	fma.rn.f64 	%fd790, %fd32, %fd749, 0d0000000000000000;
	fma.rn.f64 	%fd791, %fd45, %fd750, %fd790;
	fma.rn.f64 	%fd792, %fd58, %fd751, %fd791;
	fma.rn.f64 	%fd793, %fd71, %fd752, %fd792;
	fma.rn.f64 	%fd794, %fd84, %fd753, %fd793;
	fma.rn.f64 	%fd795, %fd97, %fd754, %fd794;
	fma.rn.f64 	%fd796, %fd110, %fd755, %fd795;
	fma.rn.f64 	%fd797, %fd123, %fd756, %fd796;
	fma.rn.f64 	%fd852, %fd136, %fd757, %fd797;
	fma.rn.f64 	%fd798, %fd33, %fd749, 0d0000000000000000;
	fma.rn.f64 	%fd799, %fd46, %fd750, %fd798;
	fma.rn.f64 	%fd800, %fd59, %fd751, %fd799;
	fma.rn.f64 	%fd801, %fd72, %fd752, %fd800;
	fma.rn.f64 	%fd802, %fd85, %fd753, %fd801;
	fma.rn.f64 	%fd803, %fd98, %fd754, %fd802;
	fma.rn.f64 	%fd804, %fd111, %fd755, %fd803;
	fma.rn.f64 	%fd805, %fd124, %fd756, %fd804;
	fma.rn.f64 	%fd851, %fd137, %fd757, %fd805;
	fma.rn.f64 	%fd806, %fd34, %fd749, 0d0000000000000000;
	fma.rn.f64 	%fd807, %fd47, %fd750, %fd806;
	fma.rn.f64 	%fd808, %fd60, %fd751, %fd807;
	fma.rn.f64 	%fd809, %fd73, %fd752, %fd808;
	fma.rn.f64 	%fd810, %fd86, %fd753, %fd809;
	fma.rn.f64 	%fd811, %fd99, %fd754, %fd810;
	fma.rn.f64 	%fd812, %fd112, %fd755, %fd811;
	fma.rn.f64 	%fd813, %fd125, %fd756, %fd812;
	fma.rn.f64 	%fd850, %fd138, %fd757, %fd813;
	fma.rn.f64 	%fd814, %fd35, %fd749, 0d0000000000000000;
	fma.rn.f64 	%fd815, %fd48, %fd750, %fd814;
	fma.rn.f64 	%fd816, %fd61, %fd751, %fd815;
	fma.rn.f64 	%fd817, %fd74, %fd752, %fd816;
	fma.rn.f64 	%fd818, %fd87, %fd753, %fd817;
	fma.rn.f64 	%fd819, %fd100, %fd754, %fd818;
	fma.rn.f64 	%fd820, %fd113, %fd755, %fd819;
	fma.rn.f64 	%fd821, %fd126, %fd756, %fd820;
	fma.rn.f64 	%fd849, %fd139, %fd757, %fd821;
	fma.rn.f64 	%fd822, %fd36, %fd749, 0d0000000000000000;
	fma.rn.f64 	%fd823, %fd49, %fd750, %fd822;
	fma.rn.f64 	%fd824, %fd62, %fd751, %fd823;
	fma.rn.f64 	%fd825, %fd75, %fd752, %fd824;
	fma.rn.f64 	%fd826, %fd88, %fd753, %fd825;
	fma.rn.f64 	%fd827, %fd101, %fd754, %fd826;
	fma.rn.f64 	%fd828, %fd114, %fd755, %fd827;
	fma.rn.f64 	%fd829, %fd127, %fd756, %fd828;
	fma.rn.f64 	%fd848, %fd140, %fd757, %fd829;
$L__BB216_28:
	ld.param.u32 	%r100, [_Z40massMatrixMultiplyMonolithicGlobalKernelILi9ELi9ELi1EEviPKdS1_S1_S1_Pd_param_0];
	mov.u32 	%r10, %tid.x;
	setp.gt.u32 	%p15, %r10, 80;
	mov.u32 	%r84, %ctaid.x;
	mov.u32 	%r85, %tid.y;
	add.s32 	%r86, %r84, %r85;
	setp.ge.s32 	%p16, %r86, %r100;
	bar.sync 	0;
	or.pred  	%p17, %p15, %p16;
	@%p17 bra 	$L__BB216_30;
	ld.param.u64 	%rd46, [_Z40massMatrixMultiplyMonolithicGlobalKernelILi9ELi9ELi1EEviPKdS1_S1_S1_Pd_param_5];
	mad.lo.s32 	%r90, %r86, 729, %r10;
	cvta.to.global.u64 	%rd32, %rd46;
	mul.wide.s32 	%rd33, %r90, 8;
	add.s64 	%rd34, %rd32, %rd33;
	st.global.f64 	[%rd34], %fd856;
	st.global.f64 	[%rd34+648], %fd855;
	st.global.f64 	[%rd34+1296], %fd854;
	st.global.f64 	[%rd34+1944], %fd853;
	st.global.f64 	[%rd34+2592], %fd852;
	st.global.f64 	[%rd34+3240], %fd851;
	st.global.f64 	[%rd34+3888], %fd850;
	st.global.f64 	[%rd34+4536], %fd849;
	st.global.f64 	[%rd34+5184], %fd848;
$L__BB216_30:
	ret;

}
	// .globl	_Z42massMatrixMultiplyMonolithicConstantKernelILi9ELi9ELi1EEviPKdS1_S1_S1_Pd
.visible .entry _Z42massMatrixMultiplyMonolithicConstantKernelILi9ELi9ELi1EEviPKdS1_S1_S1_Pd(
	.param .u32 _Z42massMatrixMultiplyMonolithicConstantKernelILi9ELi9ELi1EEviPKdS1_S1_S1_Pd_param_0,
	.param .u64 .ptr .align 1 _Z42massMatrixMultiplyMonolithicConstantKernelILi9ELi9ELi1EEviPKdS1_S1_S1_Pd_param_1,
	.param .u64 .ptr .align 1 _Z42massMatrixMultiplyMonolithicConstantKernelILi9ELi9ELi1EEviPKdS1_S1_S1_Pd_param_2,
	.param .u64 .ptr .align 1 _Z42massMatrixMultiplyMonolithicConstantKernelILi9ELi9ELi1EEviPKdS1_S1_S1_Pd_param_3,
	.param .u64 .ptr .align 1 _Z42massMatrixMultiplyMonolithicConstantKernelILi9ELi9ELi1EEviPKdS1_S1_S1_Pd_param_4,
	.param .u64 .ptr .align 1 _Z42massMatrixMultiplyMonolithicConstantKernelILi9ELi9ELi1EEviPKdS1_S1_S1_Pd_param_5
)
{
	.reg .pred 	%p<18>;
	.reg .b16 	%rs<9>;
	.reg .b32 	%r<50>;
	.reg .b64 	%rd<14>;
	.reg .b64 	%fd<967>;
	// demoted variable
	.shared .align 8 .b8 _ZZ42massMatrixMultiplyMonolithicConstantKernelILi9ELi9ELi1EEviPKdS1_S1_S1_PdE6s_tmp1[5832];
	ld.param.u32 	%r9, [_Z42massMatrixMultiplyMonolithicConstantKernelILi9ELi9ELi1EEviPKdS1_S1_S1_Pd_param_0];
	ld.param.u64 	%rd2, [_Z42massMatrixMultiplyMonolithicConstantKernelILi9ELi9ELi1EEviPKdS1_S1_S1_Pd_param_1];
	ld.param.u64 	%rd3, [_Z42massMatrixMultiplyMonolithicConstantKernelILi9ELi9ELi1EEviPKdS1_S1_S1_Pd_param_4];
	mov.u32 	%r1, %tid.x;
	mov.u32 	%r2, %tid.y;
	mov.u32 	%r10, %ctaid.x;
	add.s32 	%r3, %r10, %r2;
	cvt.u16.u32 	%rs1, %r1;
	mul.hi.u16 	%rs3, %rs1, 7282;
	mul.lo.s16 	%rs4, %rs3, 9;
	sub.s16 	%rs2, %rs1, %rs4;
	cvt.u32.u16 	%r4, %rs2;
	setp.ge.s32 	%p1, %r3, %r9;
	@%p1 bra 	$L__BB217_2;
	cvta.to.global.u64 	%rd5, %rd3;
	mad.lo.s32 	%r11, %r3, 729, %r1;
	mul.wide.s32 	%rd6, %r11, 8;
	add.s64 	%rd7, %rd5, %rd6;
	ld.global.nc.f64 	%fd948, [%rd7];
	ld.global.nc.f64 	%fd947, [%rd7+648];
	ld.global.nc.f64 	%fd946, [%rd7+1296];
	ld.global.nc.f64 	%fd945, [%rd7+1944];
	ld.global.nc.f64 	%fd944, [%rd7+2592];
	ld.global.nc.f64 	%fd943, [%rd7+3240];
	ld.global.nc.f64 	%fd942, [%rd7+3888];
	ld.global.nc.f64 	%fd941, [%rd7+4536];
	ld.global.nc.f64 	%fd940, [%rd7+5184];
$L__BB217_2:
	bar.sync 	0;
	setp.gt.u32 	%p2, %r1, 80;
	ld.const.f64 	%fd19, [const_DofToQuad];
	ld.const.f64 	%fd20, [const_DofToQuad+8];
	ld.const.f64 	%fd21, [const_DofToQuad+16];
	ld.const.f64 	%fd22, [const_DofToQuad+24];
	ld.const.f64 	%fd23, [const_DofToQuad+32];
	ld.const.f64 	%fd24, [const_DofToQuad+40];
	ld.const.f64 	%fd25, [const_DofToQuad+48];
	ld.const.f64 	%fd26, [const_DofToQuad+56];
	ld.const.f64 	%fd27, [const_DofToQuad+64];
	mov.u32 	%r12, _ZZ42massMatrixMultiplyMonolithicConstantKernelILi9ELi9ELi1EEviPKdS1_S1_S1_PdE6s_tmp1;
	mad.lo.s32 	%r5, %r2, 5832, %r12;
	mul.lo.s16 	%rs6, %rs1, 57;
	shr.u16 	%rs7, %rs6, 9;
	cvt.u32.u16 	%r6, %rs7;
	mul.wide.u16 	%r13, %rs7, 72;
	add.s32 	%r7, %r5, %r13;
	@%p2 bra 	$L__BB217_4;
	shl.b32 	%r14, %r4, 3;
	add.s32 	%r15, %r7, %r14;
	fma.rn.f64 	%fd135, %fd19, %fd948, 0d0000000000000000;
	fma.rn.f64 	%fd136, %fd20, %fd947, %fd135;
	fma.rn.f64 	%fd137, %fd21, %fd946, %fd136;
	fma.rn.f64 	%fd138, %fd22, %fd945, %fd137;
	fma.rn.f64 	%fd139, %fd23, %fd944, %fd138;
	fma.rn.f64 	%fd140, %fd24, %fd943, %fd139;
	fma.rn.f64 	%fd141, %fd25, %fd942, %fd140;
	fma.rn.f64 	%fd142, %fd26, %fd941, %fd141;
	fma.rn.f64 	%fd143, %fd27, %fd940, %fd142;
	st.shared.f64 	[%r15], %fd143;
	ld.const.f64 	%fd144, [const_DofToQuad+72];
	fma.rn.f64 	%fd145, %fd144, %fd948, 0d0000000000000000;
	ld.const.f64 	%fd146, [const_DofToQuad+80];
	fma.rn.f64 	%fd147, %fd146, %fd947, %fd145;
	ld.const.f64 	%fd148, [const_DofToQuad+88];
	fma.rn.f64 	%fd149, %fd148, %fd946, %fd147;
	ld.const.f64 	%fd150, [const_DofToQuad+96];
	fma.rn.f64 	%fd151, %fd150, %fd945, %fd149;
	ld.const.f64 	%fd152, [const_DofToQuad+104];
	fma.rn.f64 	%fd153, %fd152, %fd944, %fd151;
	ld.const.f64 	%fd154, [const_DofToQuad+112];
	fma.rn.f64 	%fd155, %fd154, %fd943, %fd153;
	ld.const.f64 	%fd156, [const_DofToQuad+120];
	fma.rn.f64 	%fd157, %fd156, %fd942, %fd155;
	ld.const.f64 	%fd158, [const_DofToQuad+128];
	fma.rn.f64 	%fd159, %fd158, %fd941, %fd157;
	ld.const.f64 	%fd160, [const_DofToQuad+136];
	fma.rn.f64 	%fd161, %fd160, %fd940, %fd159;
	st.shared.f64 	[%r15+648], %fd161;
	ld.const.f64 	%fd162, [const_DofToQuad+144];
	fma.rn.f64 	%fd163, %fd162, %fd948, 0d0000000000000000;
	ld.const.f64 	%fd164, [const_DofToQuad+152];
	fma.rn.f64 	%fd165, %fd164, %fd947, %fd163;
	ld.const.f64 	%fd166, [const_DofToQuad+160];
	fma.rn.f64 	%fd167, %fd166, %fd946, %fd165;
	ld.const.f64 	%fd168, [const_DofToQuad+168];
	fma.rn.f64 	%fd169, %fd168, %fd945, %fd167;
	ld.const.f64 	%fd170, [const_DofToQuad+176];
	fma.rn.f64 	%fd171, %fd170, %fd944, %fd169;
	ld.const.f64 	%fd172, [const_DofToQuad+184];
	fma.rn.f64 	%fd173, %fd172, %fd943, %fd171;
	ld.const.f64 	%fd174, [const_DofToQuad+192];
	fma.rn.f64 	%fd175, %fd174, %fd942, %fd173;
	ld.const.f64 	%fd176, [const_DofToQuad+200];
	fma.rn.f64 	%fd177, %fd176, %fd941, %fd175;
	ld.const.f64 	%fd178, [const_DofToQuad+208];
	fma.rn.f64 	%fd179, %fd178, %fd940, %fd177;
	st.shared.f64 	[%r15+1296], %fd179;
	ld.const.f64 	%fd180, [const_DofToQuad+216];
	fma.rn.f64 	%fd181, %fd180, %fd948, 0d0000000000000000;
	ld.const.f64 	%fd182, [const_DofToQuad+224];
	fma.rn.f64 	%fd183, %fd182, %fd947, %fd181;
	ld.const.f64 	%fd184, [const_DofToQuad+232];
	fma.rn.f64 	%fd185, %fd184, %fd946, %fd183;
	ld.const.f64 	%fd186, [const_DofToQuad+240];
	fma.rn.f64 	%fd187, %fd186, %fd945, %fd185;
	ld.const.f64 	%fd188, [const_DofToQuad+248];
	fma.rn.f64 	%fd189, %fd188, %fd944, %fd187;
	ld.const.f64 	%fd190, [const_DofToQuad+256];
	fma.rn.f64 	%fd191, %fd190, %fd943, %fd189;
	ld.const.f64 	%fd192, [const_DofToQuad+264];
	fma.rn.f64 	%fd193, %fd192, %fd942, %fd191;
	ld.const.f64 	%fd194, [const_DofToQuad+272];
	fma.rn.f64 	%fd195, %fd194, %fd941, %fd193;
	ld.const.f64 	%fd196, [const_DofToQuad+280];
	fma.rn.f64 	%fd197, %fd196, %fd940, %fd195;
	st.shared.f64 	[%r15+1944], %fd197;
	ld.const.f64 	%fd198, [const_DofToQuad+288];
	fma.rn.f64 	%fd199, %fd198, %fd948, 0d0000000000000000;
	ld.const.f64 	%fd200, [const_DofToQuad+296];
	fma.rn.f64 	%fd201, %fd200, %fd947, %fd199;
	ld.const.f64 	%fd202, [const_DofToQuad+304];
	fma.rn.f64 	%fd203, %fd202, %fd946, %fd201;
	ld.const.f64 	%fd204, [const_DofToQuad+312];
	fma.rn.f64 	%fd205, %fd204, %fd945, %fd203;
	ld.const.f64 	%fd206, [const_DofToQuad+320];
	fma.rn.f64 	%fd207, %fd206, %fd944, %fd205;
	ld.const.f64 	%fd208, [const_DofToQuad+328];
	fma.rn.f64 	%fd209, %fd208, %fd943, %fd207;
	ld.const.f64 	%fd210, [const_DofToQuad+336];
	fma.rn.f64 	%fd211, %fd210, %fd942, %fd209;
	ld.const.f64 	%fd212, [const_DofToQuad+344];
	fma.rn.f64 	%fd213, %fd212, %fd941, %fd211;
	ld.const.f64 	%fd214, [const_DofToQuad+352];
	fma.rn.f64 	%fd215, %fd214, %fd940, %fd213;
	st.shared.f64 	[%r15+2592], %fd215;
	ld.const.f64 	%fd216, [const_DofToQuad+360];
	fma.rn.f64 	%fd217, %fd216, %fd948, 0d0000000000000000;
	ld.const.f64 	%fd218, [const_DofToQuad+368];
	fma.rn.f64 	%fd219, %fd218, %fd947, %fd217;
	ld.const.f64 	%fd220, [const_DofToQuad+376];
	fma.rn.f64 	%fd221, %fd220, %fd946, %fd219;
	ld.const.f64 	%fd222, [const_DofToQuad+384];
	fma.rn.f64 	%fd223, %fd222, %fd945, %fd221;
	ld.const.f64 	%fd224, [const_DofToQuad+392];
	fma.rn.f64 	%fd225, %fd224, %fd944, %fd223;
	ld.const.f64 	%fd226, [const_DofToQuad+400];
	fma.rn.f64 	%fd227, %fd226, %fd943, %fd225;
	ld.const.f64 	%fd228, [const_DofToQuad+408];
	fma.rn.f64 	%fd229, %fd228, %fd942, %fd227;
	ld.const.f64 	%fd230, [const_DofToQuad+416];
	fma.rn.f64 	%fd231, %fd230, %fd941, %fd229;
	ld.const.f64 	%fd232, [const_DofToQuad+424];
	fma.rn.f64 	%fd233, %fd232, %fd940, %fd231;
	st.shared.f64 	[%r15+3240], %fd233;
	ld.const.f64 	%fd234, [const_DofToQuad+432];
	fma.rn.f64 	%fd235, %fd234, %fd948, 0d0000000000000000;
	ld.const.f64 	%fd236, [const_DofToQuad+440];
	fma.rn.f64 	%fd237, %fd236, %fd947, %fd235;
	ld.const.f64 	%fd238, [const_DofToQuad+448];
	fma.rn.f64 	%fd239, %fd238, %fd946, %fd237;
	ld.const.f64 	%fd240, [const_DofToQuad+456];
	fma.rn.f64 	%fd241, %fd240, %fd945, %fd239;
	ld.const.f64 	%fd242, [const_DofToQuad+464];
	fma.rn.f64 	%fd243, %fd242, %fd944, %fd241;
	ld.const.f64 	%fd244, [const_DofToQuad+472];
	fma.rn.f64 	%fd245, %fd244, %fd943, %fd243;
	ld.const.f64 	%fd246, [const_DofToQuad+480];
	fma.rn.f64 	%fd247, %fd246, %fd942, %fd245;
	ld.const.f64 	%fd248, [const_DofToQuad+488];
	fma.rn.f64 	%fd249, %fd248, %fd941, %fd247;
	ld.const.f64 	%fd250, [const_DofToQuad+496];
	fma.rn.f64 	%fd251, %fd250, %fd940, %fd249;
	st.shared.f64 	[%r15+3888], %fd251;
	ld.const.f64 	%fd252, [const_DofToQuad+504];
	fma.rn.f64 	%fd253, %fd252, %fd948, 0d0000000000000000;
	ld.const.f64 	%fd254, [const_DofToQuad+512];
	fma.rn.f64 	%fd255, %fd254, %fd947, %fd253;
	ld.const.f64 	%fd256, [const_DofToQuad+520];
	fma.rn.f64 	%fd257, %fd256, %fd946, %fd255;
	ld.const.f64 	%fd258, [const_DofToQuad+528];
	fma.rn.f64 	%fd259, %fd258, %fd945, %fd257;
	ld.const.f64 	%fd260, [const_DofToQuad+536];
	fma.rn.f64 	%fd261, %fd260, %fd944, %fd259;
	ld.const.f64 	%fd262, [const_DofToQuad+544];
	fma.rn.f64 	%fd263, %fd262, %fd943, %fd261;
	ld.const.f64 	%fd264, [const_DofToQuad+552];
	fma.rn.f64 	%fd265, %fd264, %fd942, %fd263;
	ld.const.f64 	%fd266, [const_DofToQuad+560];
	fma.rn.f64 	%fd267, %fd266, %fd941, %fd265;
	ld.const.f64 	%fd268, [const_DofToQuad+568];
	fma.rn.f64 	%fd269, %fd268, %fd940, %fd267;
	st.shared.f64 	[%r15+4536], %fd269;
	ld.const.f64 	%fd270, [const_DofToQuad+576];
	fma.rn.f64 	%fd271, %fd270, %fd948, 0d0000000000000000;
	ld.const.f64 	%fd272, [const_DofToQuad+584];
	fma.rn.f64 	%fd273, %fd272, %fd947, %fd271;
	ld.const.f64 	%fd274, [const_DofToQuad+592];
	fma.rn.f64 	%fd275, %fd274, %fd946, %fd273;
	ld.const.f64 	%fd276, [const_DofToQuad+600];
	fma.rn.f64 	%fd277, %fd276, %fd945, %fd275;
	ld.const.f64 	%fd278, [const_DofToQuad+608];
	fma.rn.f64 	%fd279, %fd278, %fd944, %fd277;
	ld.const.f64 	%fd280, [const_DofToQuad+616];
	fma.rn.f64 	%fd281, %fd280, %fd943, %fd279;
	ld.const.f64 	%fd282, [const_DofToQuad+624];
	fma.rn.f64 	%fd283, %fd282, %fd942, %fd281;
	ld.const.f64 	%fd284, [const_DofToQuad+632];
	fma.rn.f64 	%fd285, %fd284, %fd941, %fd283;
	ld.const.f64 	%fd286, [const_DofToQuad+640];
	fma.rn.f64 	%fd287, %fd286, %fd940, %fd285;
	st.shared.f64 	[%r15+5184], %fd287;
$L__BB217_4:
	setp.gt.u32 	%p3, %r1, 80;
	bar.sync 	0;
	@%p3 bra 	$L__BB217_6;
	mad.lo.s32 	%r16, %r6, 576, %r7;
	shl.b32 	%r17, %r4, 3;
	add.s32 	%r18, %r16, %r17;
	ld.shared.f64 	%fd288, [%r18];
	ld.shared.f64 	%fd289, [%r18+72];
	ld.shared.f64 	%fd290, [%r18+144];
	ld.shared.f64 	%fd291, [%r18+216];
	ld.shared.f64 	%fd292, [%r18+288];
	ld.shared.f64 	%fd293, [%r18+360];
	ld.shared.f64 	%fd294, [%r18+432];
	ld.shared.f64 	%fd295, [%r18+504];
	ld.shared.f64 	%fd296, [%r18+576];
	fma.rn.f64 	%fd297, %fd19, %fd288, 0d0000000000000000;
	fma.rn.f64 	%fd298, %fd20, %fd289, %fd297;
	fma.rn.f64 	%fd299, %fd21, %fd290, %fd298;
	fma.rn.f64 	%fd300, %fd22, %fd291, %fd299;
	fma.rn.f64 	%fd301, %fd23, %fd292, %fd300;
	fma.rn.f64 	%fd302, %fd24, %fd293, %fd301;
	fma.rn.f64 	%fd303, %fd25, %fd294, %fd302;
	fma.rn.f64 	%fd304, %fd26, %fd295, %fd303;
	fma.rn.f64 	%fd305, %fd27, %fd296, %fd304;
	st.shared.f64 	[%r18], %fd305;
	ld.const.f64 	%fd306, [const_DofToQuad+72];
	fma.rn.f64 	%fd307, %fd306, %fd288, 0d0000000000000000;
	ld.const.f64 	%fd308, [const_DofToQuad+80];
	fma.rn.f64 	%fd309, %fd308, %fd289, %fd307;
	ld.const.f64 	%fd310, [const_DofToQuad+88];
	fma.rn.f64 	%fd311, %fd310, %fd290, %fd309;
	ld.const.f64 	%fd312, [const_DofToQuad+96];
	fma.rn.f64 	%fd313, %fd312, %fd291, %fd311;
	ld.const.f64 	%fd314, [const_DofToQuad+104];
	fma.rn.f64 	%fd315, %fd314, %fd292, %fd313;
	ld.const.f64 	%fd316, [const_DofToQuad+112];
	fma.rn.f64 	%fd317, %fd316, %fd293, %fd315;
	ld.const.f64 	%fd318, [const_DofToQuad+120];
	fma.rn.f64 	%fd319, %fd318, %fd294, %fd317;
	ld.const.f64 	%fd320, [const_DofToQuad+128];
	fma.rn.f64 	%fd321, %fd320, %fd295, %fd319;
	ld.const.f64 	%fd322, [const_DofToQuad+136];
	fma.rn.f64 	%fd323, %fd322, %fd296, %fd321;
	st.shared.f64 	[%r18+72], %fd323;
	ld.const.f64 	%fd324, [const_DofToQuad+144];
	fma.rn.f64 	%fd325, %fd324, %fd288, 0d0000000000000000;
	ld.const.f64 	%fd326, [const_DofToQuad+152];
	fma.rn.f64 	%fd327, %fd326, %fd289, %fd325;
	ld.const.f64 	%fd328, [const_DofToQuad+160];
	fma.rn.f64 	%fd329, %fd328, %fd290, %fd327;
	ld.const.f64 	%fd330, [const_DofToQuad+168];
	fma.rn.f64 	%fd331, %fd330, %fd291, %fd329;
	ld.const.f64 	%fd332, [const_DofToQuad+176];
	fma.rn.f64 	%fd333, %fd332, %fd292, %fd331;
	ld.const.f64 	%fd334, [const_DofToQuad+184];
	fma.rn.f64 	%fd335, %fd334, %fd293, %fd333;
	ld.const.f64 	%fd336, [const_DofToQuad+192];
	fma.rn.f64 	%fd337, %fd336, %fd294, %fd335;
	ld.const.f64 	%fd338, [const_DofToQuad+200];
	fma.rn.f64 	%fd339, %fd338, %fd295, %fd337;
	ld.const.f64 	%fd340, [const_DofToQuad+208];
	fma.rn.f64 	%fd341, %fd340, %fd296, %fd339;
	st.shared.f64 	[%r18+144], %fd341;
	ld.const.f64 	%fd342, [const_DofToQuad+216];
	fma.rn.f64 	%fd343, %fd342, %fd288, 0d0000000000000000;
	ld.const.f64 	%fd344, [const_DofToQuad+224];
	fma.rn.f64 	%fd345, %fd344, %fd289, %fd343;
	ld.const.f64 	%fd346, [const_DofToQuad+232];
	fma.rn.f64 	%fd347, %fd346, %fd290, %fd345;
	ld.const.f64 	%fd348, [const_DofToQuad+240];
	fma.rn.f64 	%fd349, %fd348, %fd291, %fd347;
	ld.const.f64 	%fd350, [const_DofToQuad+248];
	fma.rn.f64 	%fd351, %fd350, %fd292, %fd349;
	ld.const.f64 	%fd352, [const_DofToQuad+256];
	fma.rn.f64 	%fd353, %fd352, %fd293, %fd351;
	ld.const.f64 	%fd354, [const_DofToQuad+264];
	fma.rn.f64 	%fd355, %fd354, %fd294, %fd353;
	ld.const.f64 	%fd356, [const_DofToQuad+272];
	fma.rn.f64 	%fd357, %fd356, %fd295, %fd355;
	ld.const.f64 	%fd358, [const_DofToQuad+280];
	fma.rn.f64 	%fd359, %fd358, %fd296, %fd357;
	st.shared.f64 	[%r18+216], %fd359;
	ld.const.f64 	%fd360, [const_DofToQuad+288];
	fma.rn.f64 	%fd361, %fd360, %fd288, 0d0000000000000000;
	ld.const.f64 	%fd362, [const_DofToQuad+296];
	fma.rn.f64 	%fd363, %fd362, %fd289, %fd361;
	ld.const.f64 	%fd364, [const_DofToQuad+304];
	fma.rn.f64 	%fd365, %fd364, %fd290, %fd363;
	ld.const.f64 	%fd366, [const_DofToQuad+312];
	fma.rn.f64 	%fd367, %fd366, %fd291, %fd365;
	ld.const.f64 	%fd368, [const_DofToQuad+320];
	fma.rn.f64 	%fd369, %fd368, %fd292, %fd367;
	ld.const.f64 	%fd370, [const_DofToQuad+328];
	fma.rn.f64 	%fd371, %fd370, %fd293, %fd369;
	ld.const.f64 	%fd372, [const_DofToQuad+336];
	fma.rn.f64 	%fd373, %fd372, %fd294, %fd371;
	ld.const.f64 	%fd374, [const_DofToQuad+344];
	fma.rn.f64 	%fd375, %fd374, %fd295, %fd373;
	ld.const.f64 	%fd376, [const_DofToQuad+352];
	fma.rn.f64 	%fd377, %fd376, %fd296, %fd375;
	st.shared.f64 	[%r18+288], %fd377;
	ld.const.f64 	%fd378, [const_DofToQuad+360];
	fma.rn.f64 	%fd379, %fd378, %fd288, 0d0000000000000000;
	ld.const.f64 	%fd380, [const_DofToQuad+368];
	fma.rn.f64 	%fd381, %fd380, %fd289, %fd379;
	ld.const.f64 	%fd382, [const_DofToQuad+376];
	fma.rn.f64 	%fd383, %fd382, %fd290, %fd381;
	ld.const.f64 	%fd384, [const_DofToQuad+384];
	fma.rn.f64 	%fd385, %fd384, %fd291, %fd383;
	ld.const.f64 	%fd386, [const_DofToQuad+392];
	fma.rn.f64 	%fd387, %fd386, %fd292, %fd385;
	ld.const.f64 	%fd388, [const_DofToQuad+400];
	fma.rn.f64 	%fd389, %fd388, %fd293, %fd387;
	ld.const.f64 	%fd390, [const_DofToQuad+408];
	fma.rn.f64 	%fd391, %fd390, %fd294, %fd389;
	ld.const.f64 	%fd392, [const_DofToQuad+416];
	fma.rn.f64 	%fd393, %fd392, %fd295, %fd391;
	ld.const.f64 	%fd394, [const_DofToQuad+424];
	fma.rn.f64 	%fd395, %fd394, %fd296, %fd393;
	st.shared.f64 	[%r18+360], %fd395;
	ld.const.f64 	%fd396, [const_DofToQuad+432];
	fma.rn.f64 	%fd397, %fd396, %fd288, 0d0000000000000000;
	ld.const.f64 	%fd398, [const_DofToQuad+440];
	fma.rn.f64 	%fd399, %fd398, %fd289, %fd397;
	ld.const.f64 	%fd400, [const_DofToQuad+448];
	fma.rn.f64 	%fd401, %fd400, %fd290, %fd399;
	ld.const.f64 	%fd402, [const_DofToQuad+456];
	fma.rn.f64 	%fd403, %fd402, %fd291, %fd401;
	ld.const.f64 	%fd404, [const_DofToQuad+464];
	fma.rn.f64 	%fd405, %fd404, %fd292, %fd403;
	ld.const.f64 	%fd406, [const_DofToQuad+472];
	fma.rn.f64 	%fd407, %fd406, %fd293, %fd405;
	ld.const.f64 	%fd408, [const_DofToQuad+480];
	fma.rn.f64 	%fd409, %fd408, %fd294, %fd407;
	ld.const.f64 	%fd410, [const_DofToQuad+488];
	fma.rn.f64 	%fd411, %fd410, %fd295, %fd409;
	ld.const.f64 	%fd412, [const_DofToQuad+496];
	fma.rn.f64 	%fd413, %fd412, %fd296, %fd411;
	st.shared.f64 	[%r18+432], %fd413;
	ld.const.f64 	%fd414, [const_DofToQuad+504];
	fma.rn.f64 	%fd415, %fd414, %fd288, 0d0000000000000000;
	ld.const.f64 	%fd416, [const_DofToQuad+512];
	fma.rn.f64 	%fd417, %fd416, %fd289, %fd415;
	ld.const.f64 	%fd418, [const_DofToQuad+520];
	fma.rn.f64 	%fd419, %fd418, %fd290, %fd417;
	ld.const.f64 	%fd420, [const_DofToQuad+528];
	fma.rn.f64 	%fd421, %fd420, %fd291, %fd419;
	ld.const.f64 	%fd422, [const_DofToQuad+536];
	fma.rn.f64 	%fd423, %fd422, %fd292, %fd421;
	ld.const.f64 	%fd424, [const_DofToQuad+544];
	fma.rn.f64 	%fd425, %fd424, %fd293, %fd423;
	ld.const.f64 	%fd426, [const_DofToQuad+552];
	fma.rn.f64 	%fd427, %fd426, %fd294, %fd425;
	ld.const.f64 	%fd428, [const_DofToQuad+560];
	fma.rn.f64 	%fd429, %fd428, %fd295, %fd427;
	ld.const.f64 	%fd430, [const_DofToQuad+568];
	fma.rn.f64 	%fd431, %fd430, %fd296, %fd429;
	st.shared.f64 	[%r18+504], %fd431;
	ld.const.f64 	%fd432, [const_DofToQuad+576];
	fma.rn.f64 	%fd433, %fd432, %fd288, 0d0000000000000000;
	ld.const.f64 	%fd434, [const_DofToQuad+584];
	fma.rn.f64 	%fd435, %fd434, %fd289, %fd433;
	ld.const.f64 	%fd436, [const_DofToQuad+592];
	fma.rn.f64 	%fd437, %fd436, %fd290, %fd435;
	ld.const.f64 	%fd438, [const_DofToQuad+600];
	fma.rn.f64 	%fd439, %fd438, %fd291, %fd437;
	ld.const.f64 	%fd440, [const_DofToQuad+608];
	fma.rn.f64 	%fd441, %fd440, %fd292, %fd439;
	ld.const.f64 	%fd442, [const_DofToQuad+616];
	fma.rn.f64 	%fd443, %fd442, %fd293, %fd441;
	ld.const.f64 	%fd444, [const_DofToQuad+624];
	fma.rn.f64 	%fd445, %fd444, %fd294, %fd443;
	ld.const.f64 	%fd446, [const_DofToQuad+632];
	fma.rn.f64 	%fd447, %fd446, %fd295, %fd445;
	ld.const.f64 	%fd448, [const_DofToQuad+640];
	fma.rn.f64 	%fd449, %fd448, %fd296, %fd447;
	st.shared.f64 	[%r18+576], %fd449;
$L__BB217_6:
	setp.ge.s32 	%p4, %r3, %r9;
	bar.sync 	0;
	cvt.u32.u16 	%r8, %rs3;
	mul.wide.u16 	%r19, %rs3, 648;
	add.s32 	%r20, %r5, %r19;
	mad.lo.s32 	%r21, %r4, 72, %r20;
	ld.shared.f64 	%fd28, [%r21];
	ld.shared.f64 	%fd29, [%r21+8];
	ld.shared.f64 	%fd30, [%r21+16];
	ld.shared.f64 	%fd31, [%r21+24];
	ld.shared.f64 	%fd32, [%r21+32];
	ld.shared.f64 	%fd33, [%r21+40];
	ld.shared.f64 	%fd34, [%r21+48];
	ld.shared.f64 	%fd35, [%r21+56];
	ld.shared.f64 	%fd36, [%r21+64];
	mov.b32 	%r22, {%rs3, %rs2};
	mov.b32 	%r23, 0;
	mov.b32 	%r24, 2385;
	dp2a.lo.u32.u32 	%r25, %r22, %r24, %r23;
	mad.lo.s32 	%r26, %r3, 729, %r25;
	fma.rn.f64 	%fd451, %fd19, %fd28, 0d0000000000000000;
	fma.rn.f64 	%fd452, %fd20, %fd29, %fd451;
	fma.rn.f64 	%fd453, %fd21, %fd30, %fd452;
	fma.rn.f64 	%fd454, %fd22, %fd31, %fd453;
	fma.rn.f64 	%fd455, %fd23, %fd32, %fd454;
	fma.rn.f64 	%fd456, %fd24, %fd33, %fd455;
	fma.rn.f64 	%fd457, %fd25, %fd34, %fd456;
	fma.rn.f64 	%fd458, %fd26, %fd35, %fd457;
	fma.rn.f64 	%fd37, %fd27, %fd36, %fd458;
	cvta.to.global.u64 	%rd8, %rd2;
	mul.wide.s32 	%rd9, %r26, 8;
	add.s64 	%rd1, %rd8, %rd9;
	mov.f64 	%fd949, 0d0000000000000000;
	@%p4 bra 	$L__BB217_8;
	ld.global.nc.f64 	%fd949, [%rd1];
$L__BB217_8:
	setp.ge.s32 	%p5, %r3, %r9;
	mul.f64 	%fd966, %fd37, %fd949;
	ld.const.f64 	%fd460, [const_DofToQuad+72];
	fma.rn.f64 	%fd461, %fd460, %fd28, 0d0000000000000000;
	ld.const.f64 	%fd462, [const_DofToQuad+80];
	fma.rn.f64 	%fd463, %fd462, %fd29, %fd461;
	ld.const.f64 	%fd464, [const_DofToQuad+88];
	fma.rn.f64 	%fd465, %fd464, %fd30, %fd463;
	ld.const.f64 	%fd466, [const_DofToQuad+96];
	fma.rn.f64 	%fd467, %fd466, %fd31, %fd465;
	ld.const.f64 	%fd468, [const_DofToQuad+104];
	fma.rn.f64 	%fd469, %fd468, %fd32, %fd467;
	ld.const.f64 	%fd470, [const_DofToQuad+112];
	fma.rn.f64 	%fd471, %fd470, %fd33, %fd469;
	ld.const.f64 	%fd472, [const_DofToQuad+120];
	fma.rn.f64 	%fd473, %fd472, %fd34, %fd471;
	ld.const.f64 	%fd474, [const_DofToQuad+128];
	fma.rn.f64 	%fd475, %fd474, %fd35, %fd473;
	ld.const.f64 	%fd476, [const_DofToQuad+136];
	fma.rn.f64 	%fd41, %fd476, %fd36, %fd475;
	mov.f64 	%fd950, 0d0000000000000000;
	@%p5 bra 	$L__BB217_10;
	ld.global.nc.f64 	%fd950, [%rd1+8];
$L__BB217_10:
	setp.ge.s32 	%p6, %r3, %r9;
	mul.f64 	%fd965, %fd41, %fd950;
	ld.const.f64 	%fd478, [const_DofToQuad+144];
	fma.rn.f64 	%fd479, %fd478, %fd28, 0d0000000000000000;
	ld.const.f64 	%fd480, [const_DofToQuad+152];
	fma.rn.f64 	%fd481, %fd480, %fd29, %fd479;
	ld.const.f64 	%fd482, [const_DofToQuad+160];
	fma.rn.f64 	%fd483, %fd482, %fd30, %fd481;
	ld.const.f64 	%fd484, [const_DofToQuad+168];
	fma.rn.f64 	%fd485, %fd484, %fd31, %fd483;
	ld.const.f64 	%fd486, [const_DofToQuad+176];
	fma.rn.f64 	%fd487, %fd486, %fd32, %fd485;
	ld.const.f64 	%fd488, [const_DofToQuad+184];
	fma.rn.f64 	%fd489, %fd488, %fd33, %fd487;
	ld.const.f64 	%fd490, [const_DofToQuad+192];
	fma.rn.f64 	%fd491, %fd490, %fd34, %fd489;
	ld.const.f64 	%fd492, [const_DofToQuad+200];
	fma.rn.f64 	%fd493, %fd492, %fd35, %fd491;
	ld.const.f64 	%fd494, [const_DofToQuad+208];
	fma.rn.f64 	%fd45, %fd494, %fd36, %fd493;
	mov.f64 	%fd951, 0d0000000000000000;
	@%p6 bra 	$L__BB217_12;
	ld.global.nc.f64 	%fd951, [%rd1+16];
$L__BB217_12:
	setp.ge.s32 	%p7, %r3, %r9;
	mul.f64 	%fd964, %fd45, %fd951;
	ld.const.f64 	%fd496, [const_DofToQuad+216];
	fma.rn.f64 	%fd497, %fd496, %fd28, 0d0000000000000000;
	ld.const.f64 	%fd498, [const_DofToQuad+224];
	fma.rn.f64 	%fd499, %fd498, %fd29, %fd497;
	ld.const.f64 	%fd500, [const_DofToQuad+232];
	fma.rn.f64 	%fd501, %fd500, %fd30, %fd499;
	ld.const.f64 	%fd502, [const_DofToQuad+240];
	fma.rn.f64 	%fd503, %fd502, %fd31, %fd501;
	ld.const.f64 	%fd504, [const_DofToQuad+248];
	fma.rn.f64 	%fd505, %fd504, %fd32, %fd503;
	ld.const.f64 	%fd506, [const_DofToQuad+256];
	fma.rn.f64 	%fd507, %fd506, %fd33, %fd505;
	ld.const.f64 	%fd508, [const_DofToQuad+264];
	fma.rn.f64 	%fd509, %fd508, %fd34, %fd507;
	ld.const.f64 	%fd510, [const_DofToQuad+272];
	fma.rn.f64 	%fd511, %fd510, %fd35, %fd509;
	ld.const.f64 	%fd512, [const_DofToQuad+280];
	fma.rn.f64 	%fd49, %fd512, %fd36, %fd511;
	mov.f64 	%fd952, 0d0000000000000000;
	@%p7 bra 	$L__BB217_14;
	ld.global.nc.f64 	%fd952, [%rd1+24];
$L__BB217_14:
	setp.ge.s32 	%p8, %r3, %r9;
	mul.f64 	%fd963, %fd49, %fd952;
	ld.const.f64 	%fd53, [const_DofToQuad+288];
	fma.rn.f64 	%fd514, %fd53, %fd28, 0d0000000000000000;
	ld.const.f64 	%fd54, [const_DofToQuad+296];
	fma.rn.f64 	%fd515, %fd54, %fd29, %fd514;
	ld.const.f64 	%fd55, [const_DofToQuad+304];
	fma.rn.f64 	%fd516, %fd55, %fd30, %fd515;
	ld.const.f64 	%fd56, [const_DofToQuad+312];
	fma.rn.f64 	%fd517, %fd56, %fd31, %fd516;
	ld.const.f64 	%fd57, [const_DofToQuad+320];
	fma.rn.f64 	%fd518, %fd57, %fd32, %fd517;
	ld.const.f64 	%fd58, [const_DofToQuad+328];
	fma.rn.f64 	%fd519, %fd58, %fd33, %fd518;
	ld.const.f64 	%fd59, [const_DofToQuad+336];
	fma.rn.f64 	%fd520, %fd59, %fd34, %fd519;
	ld.const.f64 	%fd521, [const_DofToQuad+344];
	fma.rn.f64 	%fd522, %fd521, %fd35, %fd520;
	ld.const.f64 	%fd523, [const_DofToQuad+352];
	fma.rn.f64 	%fd60, %fd523, %fd36, %fd522;
	mov.f64 	%fd953, 0d0000000000000000;
	@%p8 bra 	$L__BB217_16;
	ld.global.nc.f64 	%fd953, [%rd1+32];
$L__BB217_16:
	setp.ge.s32 	%p9, %r3, %r9;
	mul.f64 	%fd962, %fd60, %fd953;
	ld.const.f64 	%fd64, [const_DofToQuad+360];
	fma.rn.f64 	%fd525, %fd64, %fd28, 0d0000000000000000;
	ld.const.f64 	%fd65, [const_DofToQuad+368];
	fma.rn.f64 	%fd526, %fd65, %fd29, %fd525;
	ld.const.f64 	%fd66, [const_DofToQuad+376];
	fma.rn.f64 	%fd527, %fd66, %fd30, %fd526;
	ld.const.f64 	%fd67, [const_DofToQuad+384];
	fma.rn.f64 	%fd528, %fd67, %fd31, %fd527;
	ld.const.f64 	%fd68, [const_DofToQuad+392];
	fma.rn.f64 	%fd529, %fd68, %fd32, %fd528;
	ld.const.f64 	%fd69, [const_DofToQuad+400];
	fma.rn.f64 	%fd530, %fd69, %fd33, %fd529;
	ld.const.f64 	%fd70, [const_DofToQuad+408];
	fma.rn.f64 	%fd531, %fd70, %fd34, %fd530;
	ld.const.f64 	%fd71, [const_DofToQuad+416];
	fma.rn.f64 	%fd532, %fd71, %fd35, %fd531;
	ld.const.f64 	%fd72, [const_DofToQuad+424];
	fma.rn.f64 	%fd73, %fd72, %fd36, %fd532;
	mov.f64 	%fd954, 0d0000000000000000;
	@%p9 bra 	$L__BB217_18;
	ld.global.nc.f64 	%fd954, [%rd1+40];
$L__BB217_18:
	mul.f64 	%fd961, %fd73, %fd954;
	ld.const.f64 	%fd77, [const_DofToQuad+432];
	fma.rn.f64 	%fd534, %fd77, %fd28, 0d0000000000000000;
	ld.const.f64 	%fd78, [const_DofToQuad+440];
	fma.rn.f64 	%fd535, %fd78, %fd29, %fd534;
	ld.const.f64 	%fd79, [const_DofToQuad+448];
	fma.rn.f64 	%fd536, %fd79, %fd30, %fd535;
	ld.const.f64 	%fd80, [const_DofToQuad+456];
	fma.rn.f64 	%fd537, %fd80, %fd31, %fd536;
	ld.const.f64 	%fd81, [const_DofToQuad+464];
	fma.rn.f64 	%fd538, %fd81, %fd32, %fd537;
	ld.const.f64 	%fd82, [const_DofToQuad+472];
	fma.rn.f64 	%fd539, %fd82, %fd33, %fd538;
	ld.const.f64 	%fd83, [const_DofToQuad+480];
	fma.rn.f64 	%fd540, %fd83, %fd34, %fd539;
	ld.const.f64 	%fd84, [const_DofToQuad+488];
	fma.rn.f64 	%fd541, %fd84, %fd35, %fd540;
	ld.const.f64 	%fd85, [const_DofToQuad+496];
	fma.rn.f64 	%fd86, %fd85, %fd36, %fd541;
	mov.f64 	%fd955, 0d0000000000000000;
	@%p9 bra 	$L__BB217_20;
	ld.global.nc.f64 	%fd955, [%rd1+48];
$L__BB217_20:
	mul.f64 	%fd960, %fd86, %fd955;
	ld.const.f64 	%fd90, [const_DofToQuad+504];
	fma.rn.f64 	%fd543, %fd90, %fd28, 0d0000000000000000;
	ld.const.f64 	%fd91, [const_DofToQuad+512];
	fma.rn.f64 	%fd544, %fd91, %fd29, %fd543;
	ld.const.f64 	%fd92, [const_DofToQuad+520];
	fma.rn.f64 	%fd545, %fd92, %fd30, %fd544;
	ld.const.f64 	%fd93, [const_DofToQuad+528];
	fma.rn.f64 	%fd546, %fd93, %fd31, %fd545;
	ld.const.f64 	%fd94, [const_DofToQuad+536];
	fma.rn.f64 	%fd547, %fd94, %fd32, %fd546;
	ld.const.f64 	%fd95, [const_DofToQuad+544];
	fma.rn.f64 	%fd548, %fd95, %fd33, %fd547;
	ld.const.f64 	%fd96, [const_DofToQuad+552];
	fma.rn.f64 	%fd549, %fd96, %fd34, %fd548;
	ld.const.f64 	%fd97, [const_DofToQuad+560];
	fma.rn.f64 	%fd550, %fd97, %fd35, %fd549;
	ld.const.f64 	%fd98, [const_DofToQuad+568];
	fma.rn.f64 	%fd99, %fd98, %fd36, %fd550;
	mov.f64 	%fd956, 0d0000000000000000;
	@%p9 bra 	$L__BB217_22;
	ld.global.nc.f64 	%fd956, [%rd1+56];
$L__BB217_22:
	mul.f64 	%fd959, %fd99, %fd956;
	ld.const.f64 	%fd103, [const_DofToQuad+576];
	fma.rn.f64 	%fd552, %fd103, %fd28, 0d0000000000000000;
	ld.const.f64 	%fd104, [const_DofToQuad+584];
	fma.rn.f64 	%fd553, %fd104, %fd29, %fd552;
	ld.const.f64 	%fd105, [const_DofToQuad+592];
	fma.rn.f64 	%fd554, %fd105, %fd30, %fd553;
	ld.const.f64 	%fd106, [const_DofToQuad+600];
	fma.rn.f64 	%fd555, %fd106, %fd31, %fd554;
	ld.const.f64 	%fd107, [const_DofToQuad+608];
	fma.rn.f64 	%fd556, %fd107, %fd32, %fd555;
	ld.const.f64 	%fd108, [const_DofToQuad+616];
	fma.rn.f64 	%fd557, %fd108, %fd33, %fd556;
	ld.const.f64 	%fd109, [const_DofToQuad+624];
	fma.rn.f64 	%fd558, %fd109, %fd34, %fd557;
	ld.const.f64 	%fd110, [const_DofToQuad+632];
	fma.rn.f64 	%fd559, %fd110, %fd35, %fd558;
	ld.const.f64 	%fd111, [const_DofToQuad+640];
	fma.rn.f64 	%fd112, %fd111, %fd36, %fd559;
	mov.f64 	%fd957, 0d0000000000000000;
	@%p9 bra 	$L__BB217_24;
	ld.global.nc.f64 	%fd957, [%rd1+64];
$L__BB217_24:
	setp.gt.u32 	%p13, %r1, 80;
	mul.f64 	%fd958, %fd112, %fd957;
	ld.const.f64 	%fd560, [const_DofToQuad];
	fma.rn.f64 	%fd561, %fd560, %fd966, 0d0000000000000000;
	ld.const.f64 	%fd562, [const_DofToQuad+72];
	fma.rn.f64 	%fd563, %fd562, %fd965, %fd561;
	ld.const.f64 	%fd564, [const_DofToQuad+144];
	fma.rn.f64 	%fd565, %fd564, %fd964, %fd563;
	ld.const.f64 	%fd566, [const_DofToQuad+216];
	fma.rn.f64 	%fd567, %fd566, %fd963, %fd565;
	fma.rn.f64 	%fd568, %fd53, %fd962, %fd567;
	fma.rn.f64 	%fd569, %fd64, %fd961, %fd568;
	fma.rn.f64 	%fd570, %fd77, %fd960, %fd569;
	fma.rn.f64 	%fd571, %fd90, %fd959, %fd570;
	fma.rn.f64 	%fd572, %fd103, %fd958, %fd571;
	mov.u32 	%r27, %tid.y;
	mov.u32 	%r28, _ZZ42massMatrixMultiplyMonolithicConstantKernelILi9ELi9ELi1EEviPKdS1_S1_S1_PdE6s_tmp1;
	mad.lo.s32 	%r29, %r27, 5832, %r28;
	mad.lo.s32 	%r30, %r8, 648, %r29;
	mad.lo.s32 	%r31, %r4, 72, %r30;
	st.shared.f64 	[%r31], %fd572;
	ld.const.f64 	%fd573, [const_DofToQuad+8];
	fma.rn.f64 	%fd574, %fd573, %fd966, 0d0000000000000000;
	ld.const.f64 	%fd575, [const_DofToQuad+80];
	fma.rn.f64 	%fd576, %fd575, %fd965, %fd574;
	ld.const.f64 	%fd577, [const_DofToQuad+152];
	fma.rn.f64 	%fd578, %fd577, %fd964, %fd576;
	ld.const.f64 	%fd579, [const_DofToQuad+224];
	fma.rn.f64 	%fd580, %fd579, %fd963, %fd578;
	fma.rn.f64 	%fd581, %fd54, %fd962, %fd580;
	fma.rn.f64 	%fd582, %fd65, %fd961, %fd581;
	fma.rn.f64 	%fd583, %fd78, %fd960, %fd582;
	fma.rn.f64 	%fd584, %fd91, %fd959, %fd583;
	fma.rn.f64 	%fd585, %fd104, %fd958, %fd584;
	st.shared.f64 	[%r31+8], %fd585;
	ld.const.f64 	%fd586, [const_DofToQuad+16];
	fma.rn.f64 	%fd587, %fd586, %fd966, 0d0000000000000000;
	ld.const.f64 	%fd588, [const_DofToQuad+88];
	fma.rn.f64 	%fd589, %fd588, %fd965, %fd587;
	ld.const.f64 	%fd590, [const_DofToQuad+160];
	fma.rn.f64 	%fd591, %fd590, %fd964, %fd589;
	ld.const.f64 	%fd592, [const_DofToQuad+232];
	fma.rn.f64 	%fd593, %fd592, %fd963, %fd591;
	fma.rn.f64 	%fd594, %fd55, %fd962, %fd593;
	fma.rn.f64 	%fd595, %fd66, %fd961, %fd594;
	fma.rn.f64 	%fd596, %fd79, %fd960, %fd595;
	fma.rn.f64 	%fd597, %fd92, %fd959, %fd596;
	fma.rn.f64 	%fd598, %fd105, %fd958, %fd597;
	st.shared.f64 	[%r31+16], %fd598;
	ld.const.f64 	%fd599, [const_DofToQuad+24];
	fma.rn.f64 	%fd600, %fd599, %fd966, 0d0000000000000000;
	ld.const.f64 	%fd601, [const_DofToQuad+96];
	fma.rn.f64 	%fd602, %fd601, %fd965, %fd600;
	ld.const.f64 	%fd603, [const_DofToQuad+168];
	fma.rn.f64 	%fd604, %fd603, %fd964, %fd602;
	ld.const.f64 	%fd605, [const_DofToQuad+240];
	fma.rn.f64 	%fd606, %fd605, %fd963, %fd604;
	fma.rn.f64 	%fd607, %fd56, %fd962, %fd606;
	fma.rn.f64 	%fd608, %fd67, %fd961, %fd607;
	fma.rn.f64 	%fd609, %fd80, %fd960, %fd608;
	fma.rn.f64 	%fd610, %fd93, %fd959, %fd609;
	fma.rn.f64 	%fd611, %fd106, %fd958, %fd610;
	st.shared.f64 	[%r31+24], %fd611;
	ld.const.f64 	%fd612, [const_DofToQuad+32];
	fma.rn.f64 	%fd613, %fd612, %fd966, 0d0000000000000000;
	ld.const.f64 	%fd614, [const_DofToQuad+104];
	fma.rn.f64 	%fd615, %fd614, %fd965, %fd613;
	ld.const.f64 	%fd616, [const_DofToQuad+176];
	fma.rn.f64 	%fd617, %fd616, %fd964, %fd615;
	ld.const.f64 	%fd618, [const_DofToQuad+248];
	fma.rn.f64 	%fd619, %fd618, %fd963, %fd617;
	fma.rn.f64 	%fd620, %fd57, %fd962, %fd619;
	fma.rn.f64 	%fd621, %fd68, %fd961, %fd620;
	fma.rn.f64 	%fd622, %fd81, %fd960, %fd621;
	fma.rn.f64 	%fd623, %fd94, %fd959, %fd622;
	fma.rn.f64 	%fd624, %fd107, %fd958, %fd623;
	st.shared.f64 	[%r31+32], %fd624;
	ld.const.f64 	%fd625, [const_DofToQuad+40];
	fma.rn.f64 	%fd626, %fd625, %fd966, 0d0000000000000000;
	ld.const.f64 	%fd627, [const_DofToQuad+112];
	fma.rn.f64 	%fd628, %fd627, %fd965, %fd626;
	ld.const.f64 	%fd629, [const_DofToQuad+184];
	fma.rn.f64 	%fd630, %fd629, %fd964, %fd628;
	ld.const.f64 	%fd631, [const_DofToQuad+256];
	fma.rn.f64 	%fd632, %fd631, %fd963, %fd630;
	fma.rn.f64 	%fd633, %fd58, %fd962, %fd632;
	fma.rn.f64 	%fd634, %fd69, %fd961, %fd633;
	fma.rn.f64 	%fd635, %fd82, %fd960, %fd634;
	fma.rn.f64 	%fd636, %fd95, %fd959, %fd635;
	fma.rn.f64 	%fd637, %fd108, %fd958, %fd636;
	st.shared.f64 	[%r31+40], %fd637;
	ld.const.f64 	%fd638, [const_DofToQuad+48];
	fma.rn.f64 	%fd639, %fd638, %fd966, 0d0000000000000000;
	ld.const.f64 	%fd640, [const_DofToQuad+120];
	fma.rn.f64 	%fd641, %fd640, %fd965, %fd639;
	ld.const.f64 	%fd642, [const_DofToQuad+192];
	fma.rn.f64 	%fd643, %fd642, %fd964, %fd641;
	ld.const.f64 	%fd644, [const_DofToQuad+264];
	fma.rn.f64 	%fd645, %fd644, %fd963, %fd643;
	fma.rn.f64 	%fd646, %fd59, %fd962, %fd645;
	fma.rn.f64 	%fd647, %fd70, %fd961, %fd646;
	fma.rn.f64 	%fd648, %fd83, %fd960, %fd647;
	fma.rn.f64 	%fd649, %fd96, %fd959, %fd648;
	fma.rn.f64 	%fd650, %fd109, %fd958, %fd649;
	st.shared.f64 	[%r31+48], %fd650;
	ld.const.f64 	%fd651, [const_DofToQuad+56];
	fma.rn.f64 	%fd652, %fd651, %fd966, 0d0000000000000000;
	ld.const.f64 	%fd653, [const_DofToQuad+128];
	fma.rn.f64 	%fd654, %fd653, %fd965, %fd652;
	ld.const.f64 	%fd655, [const_DofToQuad+200];
	fma.rn.f64 	%fd656, %fd655, %fd964, %fd654;
	ld.const.f64 	%fd657, [const_DofToQuad+272];
	fma.rn.f64 	%fd658, %fd657, %fd963, %fd656;
	ld.const.f64 	%fd659, [const_DofToQuad+344];
	fma.rn.f64 	%fd660, %fd659, %fd962, %fd658;
	fma.rn.f64 	%fd661, %fd71, %fd961, %fd660;
	fma.rn.f64 	%fd662, %fd84, %fd960, %fd661;
	fma.rn.f64 	%fd663, %fd97, %fd959, %fd662;
	fma.rn.f64 	%fd664, %fd110, %fd958, %fd663;
	st.shared.f64 	[%r31+56], %fd664;
	ld.const.f64 	%fd665, [const_DofToQuad+64];
	fma.rn.f64 	%fd666, %fd665, %fd966, 0d0000000000000000;
	ld.const.f64 	%fd667, [const_DofToQuad+136];
	fma.rn.f64 	%fd668, %fd667, %fd965, %fd666;
	ld.const.f64 	%fd669, [const_DofToQuad+208];
	fma.rn.f64 	%fd670, %fd669, %fd964, %fd668;
	ld.const.f64 	%fd671, [const_DofToQuad+280];
	fma.rn.f64 	%fd672, %fd671, %fd963, %fd670;
	ld.const.f64 	%fd673, [const_DofToQuad+352];
	fma.rn.f64 	%fd674, %fd673, %fd962, %fd672;
	fma.rn.f64 	%fd675, %fd72, %fd961, %fd674;
	fma.rn.f64 	%fd676, %fd85, %fd960, %fd675;
	fma.rn.f64 	%fd677, %fd98, %fd959, %fd676;
	fma.rn.f64 	%fd678, %fd111, %fd958, %fd677;
	st.shared.f64 	[%r31+64], %fd678;
	bar.sync 	0;
	@%p13 bra 	$L__BB217_26;
	mov.u32 	%r32, %tid.y;
	mov.u32 	%r33, _ZZ42massMatrixMultiplyMonolithicConstantKernelILi9ELi9ELi1EEviPKdS1_S1_S1_PdE6s_tmp1;
	mad.lo.s32 	%r34, %r32, 5832, %r33;
	mad.lo.s32 	%r35, %r8, 648, %r34;
	mad.lo.s32 	%r36, %r4, 72, %r35;
	shl.b32 	%r37, %r4, 6;
	sub.s32 	%r38, %r36, %r37;
	ld.shared.f64 	%fd679, [%r38];
	ld.shared.f64 	%fd680, [%r38+72];
	ld.shared.f64 	%fd681, [%r38+144];
	ld.shared.f64 	%fd682, [%r38+216];
	ld.shared.f64 	%fd683, [%r38+288];
	ld.shared.f64 	%fd684, [%r38+360];
	ld.shared.f64 	%fd685, [%r38+432];
	ld.shared.f64 	%fd686, [%r38+504];
	ld.shared.f64 	%fd687, [%r38+576];
	ld.const.f64 	%fd688, [const_DofToQuad];
	fma.rn.f64 	%fd689, %fd688, %fd679, 0d0000000000000000;
	ld.const.f64 	%fd690, [const_DofToQuad+72];
	fma.rn.f64 	%fd691, %fd690, %fd680, %fd689;
	ld.const.f64 	%fd692, [const_DofToQuad+144];
	fma.rn.f64 	%fd693, %fd692, %fd681, %fd691;
	ld.const.f64 	%fd694, [const_DofToQuad+216];
	fma.rn.f64 	%fd695, %fd694, %fd682, %fd693;
	ld.const.f64 	%fd696, [const_DofToQuad+288];
	fma.rn.f64 	%fd697, %fd696, %fd683, %fd695;
	fma.rn.f64 	%fd698, %fd64, %fd684, %fd697;
	fma.rn.f64 	%fd699, %fd77, %fd685, %fd698;
	fma.rn.f64 	%fd700, %fd90, %fd686, %fd699;
	fma.rn.f64 	%fd701, %fd103, %fd687, %fd700;
	st.shared.f64 	[%r38], %fd701;
	ld.const.f64 	%fd702, [const_DofToQuad+8];
	fma.rn.f64 	%fd703, %fd702, %fd679, 0d0000000000000000;
	ld.const.f64 	%fd704, [const_DofToQuad+80];
	fma.rn.f64 	%fd705, %fd704, %fd680, %fd703;
	ld.const.f64 	%fd706, [const_DofToQuad+152];
	fma.rn.f64 	%fd707, %fd706, %fd681, %fd705;
	ld.const.f64 	%fd708, [const_DofToQuad+224];
	fma.rn.f64 	%fd709, %fd708, %fd682, %fd707;
	ld.const.f64 	%fd710, [const_DofToQuad+296];
	fma.rn.f64 	%fd711, %fd710, %fd683, %fd709;
	fma.rn.f64 	%fd712, %fd65, %fd684, %fd711;
	fma.rn.f64 	%fd713, %fd78, %fd685, %fd712;
	fma.rn.f64 	%fd714, %fd91, %fd686, %fd713;
	fma.rn.f64 	%fd715, %fd104, %fd687, %fd714;
	st.shared.f64 	[%r38+72], %fd715;
	ld.const.f64 	%fd716, [const_DofToQuad+16];
	fma.rn.f64 	%fd717, %fd716, %fd679, 0d0000000000000000;
	ld.const.f64 	%fd718, [const_DofToQuad+88];
	fma.rn.f64 	%fd719, %fd718, %fd680, %fd717;
	ld.const.f64 	%fd720, [const_DofToQuad+160];
	fma.rn.f64 	%fd721, %fd720, %fd681, %fd719;
	ld.const.f64 	%fd722, [const_DofToQuad+232];
	fma.rn.f64 	%fd723, %fd722, %fd682, %fd721;
	ld.const.f64 	%fd724, [const_DofToQuad+304];
	fma.rn.f64 	%fd725, %fd724, %fd683, %fd723;
	fma.rn.f64 	%fd726, %fd66, %fd684, %fd725;
	fma.rn.f64 	%fd727, %fd79, %fd685, %fd726;
	fma.rn.f64 	%fd728, %fd92, %fd686, %fd727;
	fma.rn.f64 	%fd729, %fd105, %fd687, %fd728;
	st.shared.f64 	[%r38+144], %fd729;
	ld.const.f64 	%fd730, [const_DofToQuad+24];
	fma.rn.f64 	%fd731, %fd730, %fd679, 0d0000000000000000;
	ld.const.f64 	%fd732, [const_DofToQuad+96];
	fma.rn.f64 	%fd733, %fd732, %fd680, %fd731;
	ld.const.f64 	%fd734, [const_DofToQuad+168];
	fma.rn.f64 	%fd735, %fd734, %fd681, %fd733;
	ld.const.f64 	%fd736, [const_DofToQuad+240];
	fma.rn.f64 	%fd737, %fd736, %fd682, %fd735;
	ld.const.f64 	%fd738, [const_DofToQuad+312];
	fma.rn.f64 	%fd739, %fd738, %fd683, %fd737;
	fma.rn.f64 	%fd740, %fd67, %fd684, %fd739;
	fma.rn.f64 	%fd741, %fd80, %fd685, %fd740;
	fma.rn.f64 	%fd742, %fd93, %fd686, %fd741;
	fma.rn.f64 	%fd743, %fd106, %fd687, %fd742;
	st.shared.f64 	[%r38+216], %fd743;
	ld.const.f64 	%fd744, [const_DofToQuad+32];
	fma.rn.f64 	%fd745, %fd744, %fd679, 0d0000000000000000;
	ld.const.f64 	%fd746, [const_DofToQuad+104];
	fma.rn.f64 	%fd747, %fd746, %fd680, %fd745;
	ld.const.f64 	%fd748, [const_DofToQuad+176];
	fma.rn.f64 	%fd749, %fd748, %fd681, %fd747;
	ld.const.f64 	%fd750, [const_DofToQuad+248];
	fma.rn.f64 	%fd751, %fd750, %fd682, %fd749;
	ld.const.f64 	%fd752, [const_DofToQuad+320];
	fma.rn.f64 	%fd753, %fd752, %fd683, %fd751;
	fma.rn.f64 	%fd754, %fd68, %fd684, %fd753;
	fma.rn.f64 	%fd755, %fd81, %fd685, %fd754;
	fma.rn.f64 	%fd756, %fd94, %fd686, %fd755;
	fma.rn.f64 	%fd757, %fd107, %fd687, %fd756;
	st.shared.f64 	[%r38+288], %fd757;
	ld.const.f64 	%fd758, [const_DofToQuad+40];
	fma.rn.f64 	%fd759, %fd758, %fd679, 0d0000000000000000;
	ld.const.f64 	%fd760, [const_DofToQuad+112];
	fma.rn.f64 	%fd761, %fd760, %fd680, %fd759;
	ld.const.f64 	%fd762, [const_DofToQuad+184];
	fma.rn.f64 	%fd763, %fd762, %fd681, %fd761;
	ld.const.f64 	%fd764, [const_DofToQuad+256];
	fma.rn.f64 	%fd765, %fd764, %fd682, %fd763;
	ld.const.f64 	%fd766, [const_DofToQuad+328];
	fma.rn.f64 	%fd767, %fd766, %fd683, %fd765;
	fma.rn.f64 	%fd768, %fd69, %fd684, %fd767;
	fma.rn.f64 	%fd769, %fd82, %fd685, %fd768;
	fma.rn.f64 	%fd770, %fd95, %fd686, %fd769;
	fma.rn.f64 	%fd771, %fd108, %fd687, %fd770;
	st.shared.f64 	[%r38+360], %fd771;
	ld.const.f64 	%fd772, [const_DofToQuad+48];
	fma.rn.f64 	%fd773, %fd772, %fd679, 0d0000000000000000;
	ld.const.f64 	%fd774, [const_DofToQuad+120];
	fma.rn.f64 	%fd775, %fd774, %fd680, %fd773;
	ld.const.f64 	%fd776, [const_DofToQuad+192];
	fma.rn.f64 	%fd777, %fd776, %fd681, %fd775;
	ld.const.f64 	%fd778, [const_DofToQuad+264];
	fma.rn.f64 	%fd779, %fd778, %fd682, %fd777;
	ld.const.f64 	%fd780, [const_DofToQuad+336];
	fma.rn.f64 	%fd781, %fd780, %fd683, %fd779;
	fma.rn.f64 	%fd782, %fd70, %fd684, %fd781;
	fma.rn.f64 	%fd783, %fd83, %fd685, %fd782;
	fma.rn.f64 	%fd784, %fd96, %fd686, %fd783;
	fma.rn.f64 	%fd785, %fd109, %fd687, %fd784;
	st.shared.f64 	[%r38+432], %fd785;
	ld.const.f64 	%fd786, [const_DofToQuad+56];
	fma.rn.f64 	%fd787, %fd786, %fd679, 0d0000000000000000;
	ld.const.f64 	%fd788, [const_DofToQuad+128];
	fma.rn.f64 	%fd789, %fd788, %fd680, %fd787;
	ld.const.f64 	%fd790, [const_DofToQuad+200];
	fma.rn.f64 	%fd791, %fd790, %fd681, %fd789;
	ld.const.f64 	%fd792, [const_DofToQuad+272];
	fma.rn.f64 	%fd793, %fd792, %fd682, %fd791;
	ld.const.f64 	%fd794, [const_DofToQuad+344];
	fma.rn.f64 	%fd795, %fd794, %fd683, %fd793;
	fma.rn.f64 	%fd796, %fd71, %fd684, %fd795;
	fma.rn.f64 	%fd797, %fd84, %fd685, %fd796;
	fma.rn.f64 	%fd798, %fd97, %fd686, %fd797;
	fma.rn.f64 	%fd799, %fd110, %fd687, %fd798;
	st.shared.f64 	[%r38+504], %fd799;
	ld.const.f64 	%fd800, [const_DofToQuad+64];
	fma.rn.f64 	%fd801, %fd800, %fd679, 0d0000000000000000;
	ld.const.f64 	%fd802, [const_DofToQuad+136];
	fma.rn.f64 	%fd803, %fd802, %fd680, %fd801;
	ld.const.f64 	%fd804, [const_DofToQuad+208];
	fma.rn.f64 	%fd805, %fd804, %fd681, %fd803;
	ld.const.f64 	%fd806, [const_DofToQuad+280];
	fma.rn.f64 	%fd807, %fd806, %fd682, %fd805;
	ld.const.f64 	%fd808, [const_DofToQuad+352];
	fma.rn.f64 	%fd809, %fd808, %fd683, %fd807;
	fma.rn.f64 	%fd810, %fd72, %fd684, %fd809;
	fma.rn.f64 	%fd811, %fd85, %fd685, %fd810;
	fma.rn.f64 	%fd812, %fd98, %fd686, %fd811;
	fma.rn.f64 	%fd813, %fd111, %fd687, %fd812;
	st.shared.f64 	[%r38+576], %fd813;
$L__BB217_26:
	bar.sync 	0;
	@%p13 bra 	$L__BB217_28;
	mov.u32 	%r39, %tid.y;
	mov.u32 	%r40, _ZZ42massMatrixMultiplyMonolithicConstantKernelILi9ELi9ELi1EEviPKdS1_S1_S1_PdE6s_tmp1;
	mad.lo.s32 	%r41, %r39, 5832, %r40;
	mad.lo.s32 	%r42, %r8, 648, %r41;
	mad.lo.s32 	%r43, %r8, -576, %r42;
	shl.b32 	%r44, %r4, 3;
	add.s32 	%r45, %r43, %r44;
	ld.shared.f64 	%fd814, [%r45];
	ld.shared.f64 	%fd815, [%r45+648];
	ld.shared.f64 	%fd816, [%r45+1296];
	ld.shared.f64 	%fd817, [%r45+1944];
	ld.shared.f64 	%fd818, [%r45+2592];
	ld.shared.f64 	%fd819, [%r45+3240];
	ld.shared.f64 	%fd820, [%r45+3888];
	ld.shared.f64 	%fd821, [%r45+4536];
	ld.shared.f64 	%fd822, [%r45+5184];
	ld.const.f64 	%fd823, [const_DofToQuad];
	fma.rn.f64 	%fd824, %fd823, %fd814, 0d0000000000000000;
	ld.const.f64 	%fd825, [const_DofToQuad+72];
	fma.rn.f64 	%fd826, %fd825, %fd815, %fd824;
	ld.const.f64 	%fd827, [const_DofToQuad+144];
	fma.rn.f64 	%fd828, %fd827, %fd816, %fd826;
	ld.const.f64 	%fd829, [const_DofToQuad+216];
	fma.rn.f64 	%fd830, %fd829, %fd817, %fd828;
	ld.const.f64 	%fd831, [const_DofToQuad+288];
	fma.rn.f64 	%fd832, %fd831, %fd818, %fd830;
	fma.rn.f64 	%fd833, %fd64, %fd819, %fd832;
	fma.rn.f64 	%fd834, %fd77, %fd820, %fd833;
	fma.rn.f64 	%fd835, %fd90, %fd821, %fd834;
	fma.rn.f64 	%fd966, %fd103, %fd822, %fd835;
	ld.const.f64 	%fd836, [const_DofToQuad+8];
	fma.rn.f64 	%fd837, %fd836, %fd814, 0d0000000000000000;
	ld.const.f64 	%fd838, [const_DofToQuad+80];
	fma.rn.f64 	%fd839, %fd838, %fd815, %fd837;
	ld.const.f64 	%fd840, [const_DofToQuad+152];
	fma.rn.f64 	%fd841, %fd840, %fd816, %fd839;
	ld.const.f64 	%fd842, [const_DofToQuad+224];
	fma.rn.f64 	%fd843, %fd842, %fd817, %fd841;
	ld.const.f64 	%fd844, [const_DofToQuad+296];
	fma.rn.f64 	%fd845, %fd844, %fd818, %fd843;
	fma.rn.f64 	%fd846, %fd65, %fd819, %fd845;
	fma.rn.f64 	%fd847, %fd78, %fd820, %fd846;
	fma.rn.f64 	%fd848, %fd91, %fd821, %fd847;
	fma.rn.f64 	%fd965, %fd104, %fd822, %fd848;
	ld.const.f64 	%fd849, [const_DofToQuad+16];
	fma.rn.f64 	%fd850, %fd849, %fd814, 0d0000000000000000;
	ld.const.f64 	%fd851, [const_DofToQuad+88];
	fma.rn.f64 	%fd852, %fd851, %fd815, %fd850;
	ld.const.f64 	%fd853, [const_DofToQuad+160];
	fma.rn.f64 	%fd854, %fd853, %fd816, %fd852;
	ld.const.f64 	%fd855, [const_DofToQuad+232];
	fma.rn.f64 	%fd856, %fd855, %fd817, %fd854;
	ld.const.f64 	%fd857, [const_DofToQuad+304];
	fma.rn.f64 	%fd858, %fd857, %fd818, %fd856;
	fma.rn.f64 	%fd859, %fd66, %fd819, %fd858;
	fma.rn.f64 	%fd860, %fd79, %fd820, %fd859;
	fma.rn.f64 	%fd861, %fd92, %fd821, %fd860;
	fma.rn.f64 	%fd964, %fd105, %fd822, %fd861;
	ld.const.f64 	%fd862, [const_DofToQuad+24];
	fma.rn.f64 	%fd863, %fd862, %fd814, 0d0000000000000000;
	ld.const.f64 	%fd864, [const_DofToQuad+96];
	fma.rn.f64 	%fd865, %fd864, %fd815, %fd863;
	ld.const.f64 	%fd866, [const_DofToQuad+168];
	fma.rn.f64 	%fd867, %fd866, %fd816, %fd865;
	ld.const.f64 	%fd868, [const_DofToQuad+240];
	fma.rn.f64 	%fd869, %fd868, %fd817, %fd867;
	ld.const.f64 	%fd870, [const_DofToQuad+312];
	fma.rn.f64 	%fd871, %fd870, %fd818, %fd869;
	fma.rn.f64 	%fd872, %fd67, %fd819, %fd871;
	fma.rn.f64 	%fd873, %fd80, %fd820, %fd872;
	fma.rn.f64 	%fd874, %fd93, %fd821, %fd873;
	fma.rn.f64 	%fd963, %fd106, %fd822, %fd874;
	ld.const.f64 	%fd875, [const_DofToQuad+32];
	fma.rn.f64 	%fd876, %fd875, %fd814, 0d0000000000000000;
	ld.const.f64 	%fd877, [const_DofToQuad+104];
	fma.rn.f64 	%fd878, %fd877, %fd815, %fd876;
	ld.const.f64 	%fd879, [const_DofToQuad+176];
	fma.rn.f64 	%fd880, %fd879, %fd816, %fd878;
	ld.const.f64 	%fd881, [const_DofToQuad+248];
	fma.rn.f64 	%fd882, %fd881, %fd817, %fd880;
	ld.const.f64 	%fd883, [const_DofToQuad+320];
	fma.rn.f64 	%fd884, %fd883, %fd818, %fd882;
	fma.rn.f64 	%fd885, %fd68, %fd819, %fd884;
	fma.rn.f64 	%fd886, %fd81, %fd820, %fd885;
	fma.rn.f64 	%fd887, %fd94, %fd821, %fd886;
	fma.rn.f64 	%fd962, %fd107, %fd822, %fd887;
	ld.const.f64 	%fd888, [const_DofToQuad+40];
	fma.rn.f64 	%fd889, %fd888, %fd814, 0d0000000000000000;
	ld.const.f64 	%fd890, [const_DofToQuad+112];
	fma.rn.f64 	%fd891, %fd890, %fd815, %fd889;
	ld.const.f64 	%fd892, [const_DofToQuad+184];
	fma.rn.f64 	%fd893, %fd892, %fd816, %fd891;
	ld.const.f64 	%fd894, [const_DofToQuad+256];
	fma.rn.f64 	%fd895, %fd894, %fd817, %fd893;
	ld.const.f64 	%fd896, [const_DofToQuad+328];
	fma.rn.f64 	%fd897, %fd896, %fd818, %fd895;
	fma.rn.f64 	%fd898, %fd69, %fd819, %fd897;
	fma.rn.f64 	%fd899, %fd82, %fd820, %fd898;
	fma.rn.f64 	%fd900, %fd95, %fd821, %fd899;
	fma.rn.f64 	%fd961, %fd108, %fd822, %fd900;
	ld.const.f64 	%fd901, [const_DofToQuad+48];
	fma.rn.f64 	%fd902, %fd901, %fd814, 0d0000000000000000;
	ld.const.f64 	%fd903, [const_DofToQuad+120];
	fma.rn.f64 	%fd904, %fd903, %fd815, %fd902;
	ld.const.f64 	%fd905, [const_DofToQuad+192];
	fma.rn.f64 	%fd906, %fd905, %fd816, %fd904;
	ld.const.f64 	%fd907, [const_DofToQuad+264];
	fma.rn.f64 	%fd908, %fd907, %fd817, %fd906;
	ld.const.f64 	%fd909, [const_DofToQuad+336];
	fma.rn.f64 	%fd910, %fd909, %fd818, %fd908;
	fma.rn.f64 	%fd911, %fd70, %fd819, %fd910;
	fma.rn.f64 	%fd912, %fd83, %fd820, %fd911;
	fma.rn.f64 	%fd913, %fd96, %fd821, %fd912;
	fma.rn.f64 	%fd960, %fd109, %fd822, %fd913;
	ld.const.f64 	%fd914, [const_DofToQuad+56];
	fma.rn.f64 	%fd915, %fd914, %fd814, 0d0000000000000000;
	ld.const.f64 	%fd916, [const_DofToQuad+128];
	fma.rn.f64 	%fd917, %fd916, %fd815, %fd915;
	ld.const.f64 	%fd918, [const_DofToQuad+200];
	fma.rn.f64 	%fd919, %fd918, %fd816, %fd917;
	ld.const.f64 	%fd920, [const_DofToQuad+272];
	fma.rn.f64 	%fd921, %fd920, %fd817, %fd919;
	ld.const.f64 	%fd922, [const_DofToQuad+344];
	fma.rn.f64 	%fd923, %fd922, %fd818, %fd921;
	fma.rn.f64 	%fd924, %fd71, %fd819, %fd923;
	fma.rn.f64 	%fd925, %fd84, %fd820, %fd924;
	fma.rn.f64 	%fd926, %fd97, %fd821, %fd925;
	fma.rn.f64 	%fd959, %fd110, %fd822, %fd926;
	ld.const.f64 	%fd927, [const_DofToQuad+64];
	fma.rn.f64 	%fd928, %fd927, %fd814, 0d0000000000000000;
	ld.const.f64 	%fd929, [const_DofToQuad+136];
	fma.rn.f64 	%fd930, %fd929, %fd815, %fd928;
	ld.const.f64 	%fd931, [const_DofToQuad+208];
	fma.rn.f64 	%fd932, %fd931, %fd816, %fd930;
	ld.const.f64 	%fd933, [const_DofToQuad+280];
	fma.rn.f64 	%fd934, %fd933, %fd817, %fd932;
	ld.const.f64 	%fd935, [const_DofToQuad+352];
	fma.rn.f64 	%fd936, %fd935, %fd818, %fd934;
	fma.rn.f64 	%fd937, %fd72, %fd819, %fd936;
	fma.rn.f64 	%fd938, %fd85, %fd820, %fd937;
	fma.rn.f64 	%fd939, %fd98, %fd821, %fd938;
	fma.rn.f64 	%fd958, %fd111, %fd822, %fd939;
$L__BB217_28:
	setp.gt.u32 	%p15, %r1, 80;
	setp.ge.s32 	%p16, %r3, %r9;
	bar.sync 	0;
	or.pred  	%p17, %p15, %p16;
	@%p17 bra 	$L__BB217_30;
	ld.param.u64 	%rd13, [_Z42massMatrixMultiplyMonolithicConstantKernelILi9ELi9ELi1EEviPKdS1_S1_S1_Pd_param_5];
	mov.u32 	%r46, %ctaid.x;
	mov.u32 	%r47, %tid.y;
	add.s32 	%r48, %r46, %r47;
	mad.lo.s32 	%r49, %r48, 729, %r1;
	cvta.to.global.u64 	%rd10, %rd13;
	mul.wide.s32 	%rd11, %r49, 8;
	add.s64 	%rd12, %rd10, %rd11;
	st.global.f64 	[%rd12], %fd966;
	st.global.f64 	[%rd12+648], %fd965;
	st.global.f64 	[%rd12+1296], %fd964;
	st.global.f64 	[%rd12+1944], %fd963;
	st.global.f64 	[%rd12+2592], %fd962;
	st.global.f64 	[%rd12+3240], %fd961;
	st.global.f64 	[%rd12+3888], %fd960;
	st.global.f64 	[%rd12+4536], %fd959;
	st.global.f64 	[%rd12+5184], %fd958;
$L__BB217_30:
	ret;

}
	// .globl	_Z32massMatrixMultiplyRegisterKernelILi9ELi10ELi1EEviPKdS1_S1_S1_Pd
.visible .entry _Z32massMatrixMultiplyRegisterKernelILi9ELi10ELi1EEviPKdS1_S1_S1_Pd(
	.param .u32 _Z32massMatrixMultiplyRegisterKernelILi9ELi10ELi1EEviPKdS1_S1_S1_Pd_param_0,
	.param .u64 .ptr .align 1 _Z32massMatrixMultiplyRegisterKernelILi9ELi10ELi1EEviPKdS1_S1_S1_Pd_param_1,
	.param .u64 .ptr .align 1 _Z32massMatrixMultiplyRegisterKernelILi9ELi10ELi1EEviPKdS1_S1_S1_Pd_param_2,
	.param .u64 .ptr .align 1 _Z32massMatrixMultiplyRegisterKernelILi9ELi10ELi1EEviPKdS1_S1_S1_Pd_param_3,
	.param .u64 .ptr .align 1 _Z32massMatrixMultiplyRegisterKernelILi9ELi10ELi1EEviPKdS1_S1_S1_Pd_param_4,
	.param .u64 .ptr .align 1 _Z32massMatrixMultiplyRegisterKernelILi9ELi10ELi1EEviPKdS1_S1_S1_Pd_param_5
)
{
	.reg .pred 	%p<13>;
	.reg .b16 	%rs<13>;
	.reg .b32 	%r<51>;
	.reg .b64 	%rd<22>;
	.reg .b64 	%fd<577>;
	// demoted variable
	.shared .align 8 .b8 _ZZ32massMatrixMultiplyRegisterKernelILi9ELi10ELi1EEviPKdS1_S1_S1_PdE6s_tmp1[8000];
	// demoted variable
	.shared .align 8 .b8 _ZZ32massMatrixMultiplyRegisterKernelILi9ELi10ELi1EEviPKdS1_S1_S1_PdE14s_oddDofToQuad[200];
	// demoted variable
	.shared .align 8 .b8 _ZZ32massMatrixMultiplyRegisterKernelILi9ELi10ELi1EEviPKdS1_S1_S1_PdE15s_evenDofToQuad[200];
	ld.param.u32 	%r7, [_Z32massMatrixMultiplyRegisterKernelILi9ELi10ELi1EEviPKdS1_S1_S1_Pd_param_0];
	ld.param.u64 	%rd2, [_Z32massMatrixMultiplyRegisterKernelILi9ELi10ELi1EEviPKdS1_S1_S1_Pd_param_2];
	ld.param.u64 	%rd3, [_Z32massMatrixMultiplyRegisterKernelILi9ELi10ELi1EEviPKdS1_S1_S1_Pd_param_3];
	ld.param.u64 	%rd4, [_Z32massMatrixMultiplyRegisterKernelILi9ELi10ELi1EEviPKdS1_S1_S1_Pd_param_4];
	mov.u32 	%r8, %tid.x;
	mov.u32 	%r2, %tid.y;
	mov.u32 	%r9, %ctaid.x;
	add.s32 	%r3, %r9, %r2;
	cvt.u16.u32 	%rs2, %r8;
	mul.hi.u16 	%rs3, %rs2, -7281;
	shr.u16 	%rs4, %rs3, 3;
	mul.lo.s16 	%rs5, %rs4, 9;
	sub.s16 	%rs1, %rs2, %rs5;
	setp.lt.s32 	%p2, %r3, %r7;
	setp.lt.u32 	%p3, %r8, 81;
	and.pred  	%p1, %p2, %p3;
	not.pred 	%p4, %p1;
	@%p4 bra 	$L__BB218_2;
	cvta.to.global.u64 	%rd6, %rd4;
	mad.lo.s32 	%r10, %r3, 729, %r8;
	mul.wide.s32 	%rd7, %r10, 8;
	add.s64 	%rd8, %rd6, %rd7;
	ld.global.nc.f64 	%fd567, [%rd8];
	ld.global.nc.f64 	%fd566, [%rd8+648];
	ld.global.nc.f64 	%fd565, [%rd8+1296];
	ld.global.nc.f64 	%fd564, [%rd8+1944];
	ld.global.nc.f64 	%fd563, [%rd8+2592];
	ld.global.nc.f64 	%fd562, [%rd8+3240];
	ld.global.nc.f64 	%fd561, [%rd8+3888];
	ld.global.nc.f64 	%fd560, [%rd8+4536];
	ld.global.nc.f64 	%fd559, [%rd8+5184];
$L__BB218_2:
	setp.ne.s32 	%p5, %r2, 0;
	setp.gt.u32 	%p6, %r8, 24;
	or.pred  	%p7, %p5, %p6;
	@%p7 bra 	$L__BB218_4;
	cvta.to.global.u64 	%rd9, %rd2;
	mul.wide.u32 	%rd10, %r8, 8;
	add.s64 	%rd11, %rd9, %rd10;
	ld.global.nc.f64 	%fd97, [%rd11];
	shl.b32 	%r11, %r8, 3;
	mov.u32 	%r12, _ZZ32massMatrixMultiplyRegisterKernelILi9ELi10ELi1EEviPKdS1_S1_S1_PdE14s_oddDofToQuad;
	add.s32 	%r13, %r12, %r11;
	st.shared.f64 	[%r13], %fd97;
	cvta.to.global.u64 	%rd12, %rd3;
	add.s64 	%rd13, %rd12, %rd10;
	ld.global.nc.f64 	%fd98, [%rd13];
	mov.u32 	%r14, _ZZ32massMatrixMultiplyRegisterKernelILi9ELi10ELi1EEviPKdS1_S1_S1_PdE15s_evenDofToQuad;
	add.s32 	%r15, %r14, %r11;
	st.shared.f64 	[%r15], %fd98;
$L__BB218_4:
	setp.gt.u32 	%p8, %r8, 80;
	bar.sync 	0;
	ld.shared.f64 	%fd19, [_ZZ32massMatrixMultiplyRegisterKernelILi9ELi10ELi1EEviPKdS1_S1_S1_PdE14s_oddDofToQuad];
	ld.shared.f64 	%fd20, [_ZZ32massMatrixMultiplyRegisterKernelILi9ELi10ELi1EEviPKdS1_S1_S1_PdE15s_evenDofToQuad];
	ld.shared.f64 	%fd21, [_ZZ32massMatrixMultiplyRegisterKernelILi9ELi10ELi1EEviPKdS1_S1_S1_PdE14s_oddDofToQuad+8];
	ld.shared.f64 	%fd22, [_ZZ32massMatrixMultiplyRegisterKernelILi9ELi10ELi1EEviPKdS1_S1_S1_PdE15s_evenDofToQuad+8];
	ld.shared.f64 	%fd23, [_ZZ32massMatrixMultiplyRegisterKernelILi9ELi10ELi1EEviPKdS1_S1_S1_PdE14s_oddDofToQuad+16];
	ld.shared.f64 	%fd24, [_ZZ32massMatrixMultiplyRegisterKernelILi9ELi10ELi1EEviPKdS1_S1_S1_PdE15s_evenDofToQuad+16];
	ld.shared.f64 	%fd25, [_ZZ32massMatrixMultiplyRegisterKernelILi9ELi10ELi1EEviPKdS1_S1_S1_PdE14s_oddDofToQuad+24];
	ld.shared.f64 	%fd26, [_ZZ32massMatrixMultiplyRegisterKernelILi9ELi10ELi1EEviPKdS1_S1_S1_PdE15s_evenDofToQuad+24];
	ld.shared.f64 	%fd27, [_ZZ32massMatrixMultiplyRegisterKernelILi9ELi10ELi1EEviPKdS1_S1_S1_PdE14s_oddDofToQuad+32];
	ld.shared.f64 	%fd28, [_ZZ32massMatrixMultiplyRegisterKernelILi9ELi10ELi1EEviPKdS1_S1_S1_PdE15s_evenDofToQuad+32];
	ld.shared.f64 	%fd29, [_ZZ32massMatrixMultiplyRegisterKernelILi9ELi10ELi1EEviPKdS1_S1_S1_PdE14s_oddDofToQuad+40];
	ld.shared.f64 	%fd30, [_ZZ32massMatrixMultiplyRegisterKernelILi9ELi10ELi1EEviPKdS1_S1_S1_PdE15s_evenDofToQuad+40];
	ld.shared.f64 	%fd31, [_ZZ32massMatrixMultiplyRegisterKernelILi9ELi10ELi1EEviPKdS1_S1_S1_PdE14s_oddDofToQuad+48];
	ld.shared.f64 	%fd32, [_ZZ32massMatrixMultiplyRegisterKernelILi9ELi10ELi1EEviPKdS1_S1_S1_PdE15s_evenDofToQuad+48];
	ld.shared.f64 	%fd33, [_ZZ32massMatrixMultiplyRegisterKernelILi9ELi10ELi1EEviPKdS1_S1_S1_PdE14s_oddDofToQuad+56];
	ld.shared.f64 	%fd34, [_ZZ32massMatrixMultiplyRegisterKernelILi9ELi10ELi1EEviPKdS1_S1_S1_PdE15s_evenDofToQuad+56];
	ld.shared.f64 	%fd35, [_ZZ32massMatrixMultiplyRegisterKernelILi9ELi10ELi1EEviPKdS1_S1_S1_PdE14s_oddDofToQuad+64];
	ld.shared.f64 	%fd36, [_ZZ32massMatrixMultiplyRegisterKernelILi9ELi10ELi1EEviPKdS1_S1_S1_PdE15s_evenDofToQuad+64];
	ld.shared.f64 	%fd37, [_ZZ32massMatrixMultiplyRegisterKernelILi9ELi10ELi1EEviPKdS1_S1_S1_PdE14s_oddDofToQuad+72];
	ld.shared.f64 	%fd38, [_ZZ32massMatrixMultiplyRegisterKernelILi9ELi10ELi1EEviPKdS1_S1_S1_PdE15s_evenDofToQuad+72];
	ld.shared.f64 	%fd39, [_ZZ32massMatrixMultiplyRegisterKernelILi9ELi10ELi1EEviPKdS1_S1_S1_PdE14s_oddDofToQuad+80];
	ld.shared.f64 	%fd40, [_ZZ32massMatrixMultiplyRegisterKernelILi9ELi10ELi1EEviPKdS1_S1_S1_PdE15s_evenDofToQuad+80];
	ld.shared.f64 	%fd41, [_ZZ32massMatrixMultiplyRegisterKernelILi9ELi10ELi1EEviPKdS1_S1_S1_PdE14s_oddDofToQuad+88];
	ld.shared.f64 	%fd42, [_ZZ32massMatrixMultiplyRegisterKernelILi9ELi10ELi1EEviPKdS1_S1_S1_PdE15s_evenDofToQuad+88];
	ld.shared.f64 	%fd43, [_ZZ32massMatrixMultiplyRegisterKernelILi9ELi10ELi1EEviPKdS1_S1_S1_PdE14s_oddDofToQuad+96];
	ld.shared.f64 	%fd44, [_ZZ32massMatrixMultiplyRegisterKernelILi9ELi10ELi1EEviPKdS1_S1_S1_PdE15s_evenDofToQuad+96];
	ld.shared.f64 	%fd45, [_ZZ32massMatrixMultiplyRegisterKernelILi9ELi10ELi1EEviPKdS1_S1_S1_PdE14s_oddDofToQuad+104];
	ld.shared.f64 	%fd46, [_ZZ32massMatrixMultiplyRegisterKernelILi9ELi10ELi1EEviPKdS1_S1_S1_PdE15s_evenDofToQuad+104];
	ld.shared.f64 	%fd47, [_ZZ32massMatrixMultiplyRegisterKernelILi9ELi10ELi1EEviPKdS1_S1_S1_PdE14s_oddDofToQuad+112];
	ld.shared.f64 	%fd48, [_ZZ32massMatrixMultiplyRegisterKernelILi9ELi10ELi1EEviPKdS1_S1_S1_PdE15s_evenDofToQuad+112];
	ld.shared.f64 	%fd49, [_ZZ32massMatrixMultiplyRegisterKernelILi9ELi10ELi1EEviPKdS1_S1_S1_PdE14s_oddDofToQuad+120];
	ld.shared.f64 	%fd50, [_ZZ32massMatrixMultiplyRegisterKernelILi9ELi10ELi1EEviPKdS1_S1_S1_PdE15s_evenDofToQuad+120];
	ld.shared.f64 	%fd51, [_ZZ32massMatrixMultiplyRegisterKernelILi9ELi10ELi1EEviPKdS1_S1_S1_PdE14s_oddDofToQuad+128];
	ld.shared.f64 	%fd52, [_ZZ32massMatrixMultiplyRegisterKernelILi9ELi10ELi1EEviPKdS1_S1_S1_PdE15s_evenDofToQuad+128];
	ld.shared.f64 	%fd53, [_ZZ32massMatrixMultiplyRegisterKernelILi9ELi10ELi1EEviPKdS1_S1_S1_PdE14s_oddDofToQuad+136];
	ld.shared.f64 	%fd54, [_ZZ32massMatrixMultiplyRegisterKernelILi9ELi10ELi1EEviPKdS1_S1_S1_PdE15s_evenDofToQuad+136];
	ld.shared.f64 	%fd55, [_ZZ32massMatrixMultiplyRegisterKernelILi9ELi10ELi1EEviPKdS1_S1_S1_PdE14s_oddDofToQuad+144];
	ld.shared.f64 	%fd56, [_ZZ32massMatrixMultiplyRegisterKernelILi9ELi10ELi1EEviPKdS1_S1_S1_PdE15s_evenDofToQuad+144];
	ld.shared.f64 	%fd57, [_ZZ32massMatrixMultiplyRegisterKernelILi9ELi10ELi1EEviPKdS1_S1_S1_PdE14s_oddDofToQuad+152];
	ld.shared.f64 	%fd58, [_ZZ32massMatrixMultiplyRegisterKernelILi9ELi10ELi1EEviPKdS1_S1_S1_PdE15s_evenDofToQuad+152];
	ld.shared.f64 	%fd59, [_ZZ32massMatrixMultiplyRegisterKernelILi9ELi10ELi1EEviPKdS1_S1_S1_PdE14s_oddDofToQuad+160];
	ld.shared.f64 	%fd60, [_ZZ32massMatrixMultiplyRegisterKernelILi9ELi10ELi1EEviPKdS1_S1_S1_PdE15s_evenDofToQuad+160];
	ld.shared.f64 	%fd61, [_ZZ32massMatrixMultiplyRegisterKernelILi9ELi10ELi1EEviPKdS1_S1_S1_PdE14s_oddDofToQuad+168];
	ld.shared.f64 	%fd62, [_ZZ32massMatrixMultiplyRegisterKernelILi9ELi10ELi1EEviPKdS1_S1_S1_PdE15s_evenDofToQuad+168];
	ld.shared.f64 	%fd63, [_ZZ32massMatrixMultiplyRegisterKernelILi9ELi10ELi1EEviPKdS1_S1_S1_PdE14s_oddDofToQuad+176];
	ld.shared.f64 	%fd64, [_ZZ32massMatrixMultiplyRegisterKernelILi9ELi10ELi1EEviPKdS1_S1_S1_PdE15s_evenDofToQuad+176];
	ld.shared.f64 	%fd65, [_ZZ32massMatrixMultiplyRegisterKernelILi9ELi10ELi1EEviPKdS1_S1_S1_PdE14s_oddDofToQuad+184];
	ld.shared.f64 	%fd66, [_ZZ32massMatrixMultiplyRegisterKernelILi9ELi10ELi1EEviPKdS1_S1_S1_PdE15s_evenDofToQuad+184];
	ld.shared.f64 	%fd67, [_ZZ32massMatrixMultiplyRegisterKernelILi9ELi10ELi1EEviPKdS1_S1_S1_PdE14s_oddDofToQuad+192];
	ld.shared.f64 	%fd68, [_ZZ32massMatrixMultiplyRegisterKernelILi9ELi10ELi1EEviPKdS1_S1_S1_PdE15s_evenDofToQuad+192];
	mov.u32 	%r18, _ZZ32massMatrixMultiplyRegisterKernelILi9ELi10ELi1EEviPKdS1_S1_S1_PdE6s_tmp1;
	mad.lo.s32 	%r19, %r2, 8000, %r18;
	mul.lo.s16 	%rs7, %rs2, 57;
	shr.u16 	%rs8, %rs7, 9;
	cvt.u32.u16 	%r4, %rs8;
	mul.wide.u16 	%r20, %rs8, 80;
	add.s32 	%r21, %r19, %r20;
	mul.wide.u16 	%r22, %rs1, 8;
	add.s32 	%r5, %r21, %r22;
	@%p8 bra 	$L__BB218_6;
	add.f64 	%fd99, %fd567, %fd559;
	sub.f64 	%fd100, %fd567, %fd559;
	add.f64 	%fd101, %fd566, %fd560;
	sub.f64 	%fd102, %fd566, %fd560;
	add.f64 	%fd103, %fd565, %fd561;
	sub.f64 	%fd104, %fd565, %fd561;
	add.f64 	%fd105, %fd564, %fd562;
	sub.f64 	%fd106, %fd564, %fd562;
	add.f64 	%fd107, %fd563, %fd563;
	sub.f64 	%fd108, %fd563, %fd563;
	mul.f64 	%fd109, %fd107, 0d3FE0000000000000;
	fma.rn.f64 	%fd110, %fd19, %fd99, 0d0000000000000000;
	fma.rn.f64 	%fd111, %fd20, %fd100, 0d0000000000000000;
	fma.rn.f64 	%fd112, %fd21, %fd101, %fd110;
	fma.rn.f64 	%fd113, %fd22, %fd102, %fd111;
	fma.rn.f64 	%fd114, %fd23, %fd103, %fd112;
	fma.rn.f64 	%fd115, %fd24, %fd104, %fd113;
	fma.rn.f64 	%fd116, %fd25, %fd105, %fd114;
	fma.rn.f64 	%fd117, %fd26, %fd106, %fd115;
	fma.rn.f64 	%fd118, %fd27, %fd109, %fd116;
	fma.rn.f64 	%fd119, %fd28, %fd108, %fd117;
	sub.f64 	%fd120, %fd118, %fd119;
	st.shared.f64 	[%r5+7200], %fd120;
	add.f64 	%fd121, %fd119, %fd118;
	st.shared.f64 	[%r5], %fd121;
	fma.rn.f64 	%fd122, %fd29, %fd99, 0d0000000000000000;
	fma.rn.f64 	%fd123, %fd30, %fd100, 0d0000000000000000;
	fma.rn.f64 	%fd124, %fd31, %fd101, %fd122;
	fma.rn.f64 	%fd125, %fd32, %fd102, %fd123;
	fma.rn.f64 	%fd126, %fd33, %fd103, %fd124;
	fma.rn.f64 	%fd127, %fd34, %fd104, %fd125;
	fma.rn.f64 	%fd128, %fd35, %fd105, %fd126;
	fma.rn.f64 	%fd129, %fd36, %fd106, %fd127;
	fma.rn.f64 	%fd130, %fd37, %fd109, %fd128;
	fma.rn.f64 	%fd131, %fd38, %fd108, %fd129;
	sub.f64 	%fd132, %fd130, %fd131;
	st.shared.f64 	[%r5+6400], %fd132;
	add.f64 	%fd133, %fd131, %fd130;
	st.shared.f64 	[%r5+800], %fd133;
	fma.rn.f64 	%fd134, %fd39, %fd99, 0d0000000000000000;
	fma.rn.f64 	%fd135, %fd40, %fd100, 0d0000000000000000;
	fma.rn.f64 	%fd136, %fd41, %fd101, %fd134;
	fma.rn.f64 	%fd137, %fd42, %fd102, %fd135;
	fma.rn.f64 	%fd138, %fd43, %fd103, %fd136;
	fma.rn.f64 	%fd139, %fd44, %fd104, %fd137;
	fma.rn.f64 	%fd140, %fd45, %fd105, %fd138;
	fma.rn.f64 	%fd141, %fd46, %fd106, %fd139;
	fma.rn.f64 	%fd142, %fd47, %fd109, %fd140;
	fma.rn.f64 	%fd143, %fd48, %fd108, %fd141;
	sub.f64 	%fd144, %fd142, %fd143;
	st.shared.f64 	[%r5+5600], %fd144;
	add.f64 	%fd145, %fd143, %fd142;
	st.shared.f64 	[%r5+1600], %fd145;
	fma.rn.f64 	%fd146, %fd49, %fd99, 0d0000000000000000;
	fma.rn.f64 	%fd147, %fd50, %fd100, 0d0000000000000000;
	fma.rn.f64 	%fd148, %fd51, %fd101, %fd146;
	fma.rn.f64 	%fd149, %fd52, %fd102, %fd147;
	fma.rn.f64 	%fd150, %fd53, %fd103, %fd148;
	fma.rn.f64 	%fd151, %fd54, %fd104, %fd149;
	fma.rn.f64 	%fd152, %fd55, %fd105, %fd150;
	fma.rn.f64 	%fd153, %fd56, %fd106, %fd151;
	fma.rn.f64 	%fd154, %fd57, %fd109, %fd152;
	fma.rn.f64 	%fd155, %fd58, %fd108, %fd153;
	sub.f64 	%fd156, %fd154, %fd155;
	st.shared.f64 	[%r5+4800], %fd156;
	add.f64 	%fd157, %fd155, %fd154;
	st.shared.f64 	[%r5+2400], %fd157;
	fma.rn.f64 	%fd158, %fd59, %fd99, 0d0000000000000000;
	fma.rn.f64 	%fd159, %fd60, %fd100, 0d0000000000000000;
	fma.rn.f64 	%fd160, %fd61, %fd101, %fd158;
	fma.rn.f64 	%fd161, %fd62, %fd102, %fd159;
	fma.rn.f64 	%fd162, %fd63, %fd103, %fd160;
	fma.rn.f64 	%fd163, %fd64, %fd104, %fd161;
	fma.rn.f64 	%fd164, %fd65, %fd105, %fd162;
	fma.rn.f64 	%fd165, %fd66, %fd106, %fd163;
	fma.rn.f64 	%fd166, %fd67, %fd109, %fd164;
	fma.rn.f64 	%fd167, %fd68, %fd108, %fd165;
	sub.f64 	%fd168, %fd166, %fd167;
	st.shared.f64 	[%r5+4000], %fd168;
	add.f64 	%fd169, %fd167, %fd166;
	st.shared.f64 	[%r5+3200], %fd169;
$L__BB218_6:
	bar.sync 	0;
	setp.gt.u32 	%p9, %r8, 89;
	mov.u32 	%r24, %tid.y;
	mov.u32 	%r25, _ZZ32massMatrixMultiplyRegisterKernelILi9ELi10ELi1EEviPKdS1_S1_S1_PdE6s_tmp1;
	mad.lo.s32 	%r26, %r24, 8000, %r25;
	mad.lo.s32 	%r27, %r4, 80, %r26;
	mad.lo.s32 	%r28, %r4, 720, %r27;
	add.s32 	%r6, %r28, %r22;
	@%p9 bra 	$L__BB218_8;
	ld.shared.f64 	%fd170, [%r6];
	ld.shared.f64 	%fd171, [%r6+640];
	add.f64 	%fd172, %fd170, %fd171;
	sub.f64 	%fd173, %fd170, %fd171;
	ld.shared.f64 	%fd174, [%r6+80];
	ld.shared.f64 	%fd175, [%r6+560];
	add.f64 	%fd176, %fd174, %fd175;
	sub.f64 	%fd177, %fd174, %fd175;
	ld.shared.f64 	%fd178, [%r6+160];
	ld.shared.f64 	%fd179, [%r6+480];
	add.f64 	%fd180, %fd178, %fd179;
	sub.f64 	%fd181, %fd178, %fd179;
	ld.shared.f64 	%fd182, [%r6+240];
	ld.shared.f64 	%fd183, [%r6+400];
	add.f64 	%fd184, %fd182, %fd183;
	sub.f64 	%fd185, %fd182, %fd183;
	ld.shared.f64 	%fd186, [%r6+320];
	add.f64 	%fd187, %fd186, %fd186;
	sub.f64 	%fd188, %fd186, %fd186;
	mul.f64 	%fd189, %fd187, 0d3FE0000000000000;
	fma.rn.f64 	%fd190, %fd19, %fd172, 0d0000000000000000;
	fma.rn.f64 	%fd191, %fd20, %fd173, 0d0000000000000000;
	fma.rn.f64 	%fd192, %fd21, %fd176, %fd190;
	fma.rn.f64 	%fd193, %fd22, %fd177, %fd191;
	fma.rn.f64 	%fd194, %fd23, %fd180, %fd192;
	fma.rn.f64 	%fd195, %fd24, %fd181, %fd193;
	fma.rn.f64 	%fd196, %fd25, %fd184, %fd194;
	fma.rn.f64 	%fd197, %fd26, %fd185, %fd195;
	fma.rn.f64 	%fd198, %fd27, %fd189, %fd196;
	fma.rn.f64 	%fd199, %fd28, %fd188, %fd197;
	sub.f64 	%fd200, %fd198, %fd199;
	st.shared.f64 	[%r6+720], %fd200;
	add.f64 	%fd201, %fd199, %fd198;
	st.shared.f64 	[%r6], %fd201;
	fma.rn.f64 	%fd202, %fd29, %fd172, 0d0000000000000000;
	fma.rn.f64 	%fd203, %fd30, %fd173, 0d0000000000000000;
	fma.rn.f64 	%fd204, %fd31, %fd176, %fd202;
	fma.rn.f64 	%fd205, %fd32, %fd177, %fd203;
	fma.rn.f64 	%fd206, %fd33, %fd180, %fd204;
	fma.rn.f64 	%fd207, %fd34, %fd181, %fd205;
	fma.rn.f64 	%fd208, %fd35, %fd184, %fd206;
	fma.rn.f64 	%fd209, %fd36, %fd185, %fd207;
	fma.rn.f64 	%fd210, %fd37, %fd189, %fd208;
	fma.rn.f64 	%fd211, %fd38, %fd188, %fd209;
	sub.f64 	%fd212, %fd210, %fd211;
	st.shared.f64 	[%r6+640], %fd212;
	add.f64 	%fd213, %fd211, %fd210;
	st.shared.f64 	[%r6+80], %fd213;
	fma.rn.f64 	%fd214, %fd39, %fd172, 0d0000000000000000;
	fma.rn.f64 	%fd215, %fd40, %fd173, 0d0000000000000000;
	fma.rn.f64 	%fd216, %fd41, %fd176, %fd214;
	fma.rn.f64 	%fd217, %fd42, %fd177, %fd215;
	fma.rn.f64 	%fd218, %fd43, %fd180, %fd216;
	fma.rn.f64 	%fd219, %fd44, %fd181, %fd217;
	fma.rn.f64 	%fd220, %fd45, %fd184, %fd218;
	fma.rn.f64 	%fd221, %fd46, %fd185, %fd219;
	fma.rn.f64 	%fd222, %fd47, %fd189, %fd220;
	fma.rn.f64 	%fd223, %fd48, %fd188, %fd221;
	sub.f64 	%fd224, %fd222, %fd223;
	st.shared.f64 	[%r6+560], %fd224;
	add.f64 	%fd225, %fd223, %fd222;
	st.shared.f64 	[%r6+160], %fd225;
	fma.rn.f64 	%fd226, %fd49, %fd172, 0d0000000000000000;
	fma.rn.f64 	%fd227, %fd50, %fd173, 0d0000000000000000;
	fma.rn.f64 	%fd228, %fd51, %fd176, %fd226;
	fma.rn.f64 	%fd229, %fd52, %fd177, %fd227;
	fma.rn.f64 	%fd230, %fd53, %fd180, %fd228;
	fma.rn.f64 	%fd231, %fd54, %fd181, %fd229;
	fma.rn.f64 	%fd232, %fd55, %fd184, %fd230;
	fma.rn.f64 	%fd233, %fd56, %fd185, %fd231;
	fma.rn.f64 	%fd234, %fd57, %fd189, %fd232;
	fma.rn.f64 	%fd235, %fd58, %fd188, %fd233;
	sub.f64 	%fd236, %fd234, %fd235;
	st.shared.f64 	[%r6+480], %fd236;
	add.f64 	%fd237, %fd235, %fd234;
	st.shared.f64 	[%r6+240], %fd237;
	fma.rn.f64 	%fd238, %fd59, %fd172, 0d0000000000000000;
	fma.rn.f64 	%fd239, %fd60, %fd173, 0d0000000000000000;
	fma.rn.f64 	%fd240, %fd61, %fd176, %fd238;
	fma.rn.f64 	%fd241, %fd62, %fd177, %fd239;
	fma.rn.f64 	%fd242, %fd63, %fd180, %fd240;
	fma.rn.f64 	%fd243, %fd64, %fd181, %fd241;
	fma.rn.f64 	%fd244, %fd65, %fd184, %fd242;
	fma.rn.f64 	%fd245, %fd66, %fd185, %fd243;
	fma.rn.f64 	%fd246, %fd67, %fd189, %fd244;
	fma.rn.f64 	%fd247, %fd68, %fd188, %fd245;
	sub.f64 	%fd248, %fd246, %fd247;
	st.shared.f64 	[%r6+400], %fd248;
	add.f64 	%fd249, %fd247, %fd246;
	st.shared.f64 	[%r6+320], %fd249;
$L__BB218_8:
	ld.param.u64 	%rd20, [_Z32massMatrixMultiplyRegisterKernelILi9ELi10ELi1EEviPKdS1_S1_S1_Pd_param_1];
	mov.u32 	%r30, %tid.x;
	setp.gt.u32 	%p10, %r30, 89;
	bar.sync 	0;
	cvt.u16.u32 	%rs9, %r30;
	mul.hi.u16 	%rs10, %rs9, 6554;
	mul.lo.s16 	%rs11, %rs10, 10;
	sub.s16 	%rs12, %rs9, %rs11;
	mov.u32 	%r31, %tid.y;
	mov.u32 	%r32, _ZZ32massMatrixMultiplyRegisterKernelILi9ELi10ELi1EEviPKdS1_S1_S1_PdE6s_tmp1;
	mad.lo.s32 	%r33, %r31, 8000, %r32;
	mul.wide.u16 	%r34, %rs10, 800;
	add.s32 	%r35, %r33, %r34;
	mul.wide.u16 	%r36, %rs12, 80;
	add.s32 	%r37, %r35, %r36;
	ld.shared.f64 	%fd250, [%r37];
	ld.shared.f64 	%fd251, [%r37+64];
	add.f64 	%fd252, %fd250, %fd251;
	sub.f64 	%fd253, %fd250, %fd251;
	ld.shared.f64 	%fd254, [%r37+8];
	ld.shared.f64 	%fd255, [%r37+56];
	add.f64 	%fd256, %fd254, %fd255;
	sub.f64 	%fd257, %fd254, %fd255;
	ld.shared.f64 	%fd258, [%r37+16];
	ld.shared.f64 	%fd259, [%r37+48];
	add.f64 	%fd260, %fd258, %fd259;
	sub.f64 	%fd261, %fd258, %fd259;
	ld.shared.f64 	%fd262, [%r37+24];
	ld.shared.f64 	%fd263, [%r37+40];
	add.f64 	%fd264, %fd262, %fd263;
	sub.f64 	%fd265, %fd262, %fd263;
	ld.shared.f64 	%fd266, [%r37+32];
	add.f64 	%fd267, %fd266, %fd266;
	sub.f64 	%fd268, %fd266, %fd266;
	mul.f64 	%fd269, %fd267, 0d3FE0000000000000;
	mov.u32 	%r38, %ctaid.x;
	add.s32 	%r39, %r38, %r31;
	mov.b32 	%r40, {%rs12, %rs10};
	mov.b32 	%r41, 9;
	mov.b32 	%r42, 25610;
	dp2a.lo.u32.u32 	%r43, %r40, %r42, %r41;
	mad.lo.s32 	%r44, %r39, 1000, %r43;
	fma.rn.f64 	%fd270, %fd19, %fd252, 0d0000000000000000;
	fma.rn.f64 	%fd271, %fd20, %fd253, 0d0000000000000000;
	fma.rn.f64 	%fd272, %fd21, %fd256, %fd270;
	fma.rn.f64 	%fd273, %fd22, %fd257, %fd271;
	fma.rn.f64 	%fd274, %fd23, %fd260, %fd272;
	fma.rn.f64 	%fd275, %fd24, %fd261, %fd273;
	fma.rn.f64 	%fd276, %fd25, %fd264, %fd274;
	fma.rn.f64 	%fd277, %fd26, %fd265, %fd275;
	fma.rn.f64 	%fd278, %fd27, %fd269, %fd276;
	fma.rn.f64 	%fd279, %fd28, %fd268, %fd277;
	cvta.to.global.u64 	%rd14, %rd20;
	mul.wide.s32 	%rd15, %r44, 8;
	add.s64 	%rd16, %rd14, %rd15;
	ld.global.nc.f64 	%fd280, [%rd16];
	ld.global.nc.f64 	%fd281, [%rd16+-72];
	sub.f64 	%fd282, %fd278, %fd279;
	mul.f64 	%fd283, %fd282, %fd280;
	add.f64 	%fd284, %fd278, %fd279;
	mul.f64 	%fd576, %fd284, %fd281;
	fma.rn.f64 	%fd285, %fd29, %fd252, 0d0000000000000000;
	fma.rn.f64 	%fd286, %fd30, %fd253, 0d0000000000000000;
	fma.rn.f64 	%fd287, %fd31, %fd256, %fd285;
	fma.rn.f64 	%fd288, %fd32, %fd257, %fd286;
	fma.rn.f64 	%fd289, %fd33, %fd260, %fd287;
	fma.rn.f64 	%fd290, %fd34, %fd261, %fd288;
	fma.rn.f64 	%fd291, %fd35, %fd264, %fd289;
	fma.rn.f64 	%fd292, %fd36, %fd265, %fd290;
	fma.rn.f64 	%fd293, %fd37, %fd269, %fd291;
	fma.rn.f64 	%fd294, %fd38, %fd268, %fd292;
	ld.global.nc.f64 	%fd295, [%rd16+-8];
	ld.global.nc.f64 	%fd296, [%rd16+-64];
	sub.f64 	%fd297, %fd293, %fd294;
	mul.f64 	%fd568, %fd297, %fd295;
	add.f64 	%fd298, %fd293, %fd294;
	mul.f64 	%fd575, %fd298, %fd296;
	fma.rn.f64 	%fd299, %fd39, %fd252, 0d0000000000000000;
	fma.rn.f64 	%fd300, %fd40, %fd253, 0d0000000000000000;
	fma.rn.f64 	%fd301, %fd41, %fd256, %fd299;
	fma.rn.f64 	%fd302, %fd42, %fd257, %fd300;
	fma.rn.f64 	%fd303, %fd43, %fd260, %fd301;
	fma.rn.f64 	%fd304, %fd44, %fd261, %fd302;
	fma.rn.f64 	%fd305, %fd45, %fd264, %fd303;
	fma.rn.f64 	%fd306, %fd46, %fd265, %fd304;
	fma.rn.f64 	%fd307, %fd47, %fd269, %fd305;
	fma.rn.f64 	%fd308, %fd48, %fd268, %fd306;
	ld.global.nc.f64 	%fd309, [%rd16+-16];
	ld.global.nc.f64 	%fd310, [%rd16+-56];
	sub.f64 	%fd311, %fd307, %fd308;
	mul.f64 	%fd569, %fd311, %fd309;
	add.f64 	%fd312, %fd307, %fd308;
	mul.f64 	%fd574, %fd312, %fd310;
	fma.rn.f64 	%fd313, %fd49, %fd252, 0d0000000000000000;
	fma.rn.f64 	%fd314, %fd50, %fd253, 0d0000000000000000;
	fma.rn.f64 	%fd315, %fd51, %fd256, %fd313;
	fma.rn.f64 	%fd316, %fd52, %fd257, %fd314;
	fma.rn.f64 	%fd317, %fd53, %fd260, %fd315;
	fma.rn.f64 	%fd318, %fd54, %fd261, %fd316;
	fma.rn.f64 	%fd319, %fd55, %fd264, %fd317;
	fma.rn.f64 	%fd320, %fd56, %fd265, %fd318;
	fma.rn.f64 	%fd321, %fd57, %fd269, %fd319;
	fma.rn.f64 	%fd322, %fd58, %fd268, %fd320;
	ld.global.nc.f64 	%fd323, [%rd16+-24];
	ld.global.nc.f64 	%fd324, [%rd16+-48];
	sub.f64 	%fd325, %fd321, %fd322;
	mul.f64 	%fd570, %fd325, %fd323;
	add.f64 	%fd326, %fd321, %fd322;
	mul.f64 	%fd573, %fd326, %fd324;
	fma.rn.f64 	%fd327, %fd59, %fd252, 0d0000000000000000;
	fma.rn.f64 	%fd328, %fd60, %fd253, 0d0000000000000000;
	fma.rn.f64 	%fd329, %fd61, %fd256, %fd327;
	fma.rn.f64 	%fd330, %fd62, %fd257, %fd328;
	fma.rn.f64 	%fd331, %fd63, %fd260, %fd329;
	fma.rn.f64 	%fd332, %fd64, %fd261, %fd330;
	fma.rn.f64 	%fd333, %fd65, %fd264, %fd331;
	fma.rn.f64 	%fd334, %fd66, %fd265, %fd332;
	fma.rn.f64 	%fd335, %fd67, %fd269, %fd333;
	fma.rn.f64 	%fd336, %fd68, %fd268, %fd334;
	ld.global.nc.f64 	%fd337, [%rd16+-32];
	ld.global.nc.f64 	%fd338, [%rd16+-40];
	sub.f64 	%fd339, %fd335, %fd336;
	mul.f64 	%fd571, %fd339, %fd337;
	add.f64 	%fd340, %fd335, %fd336;
	mul.f64 	%fd572, %fd340, %fd338;
	bar.sync 	0;
	add.f64 	%fd341, %fd576, %fd283;
	sub.f64 	%fd342, %fd576, %fd283;
	add.f64 	%fd343, %fd575, %fd568;
	sub.f64 	%fd344, %fd575, %fd568;
	add.f64 	%fd345, %fd574, %fd569;
	sub.f64 	%fd346, %fd574, %fd569;
	add.f64 	%fd347, %fd573, %fd570;
	sub.f64 	%fd348, %fd573, %fd570;
	add.f64 	%fd349, %fd572, %fd571;
	sub.f64 	%fd350, %fd572, %fd571;
	fma.rn.f64 	%fd351, %fd19, %fd341, 0d0000000000000000;
	fma.rn.f64 	%fd352, %fd20, %fd342, 0d0000000000000000;
	fma.rn.f64 	%fd353, %fd29, %fd343, %fd351;
	fma.rn.f64 	%fd354, %fd30, %fd344, %fd352;
	fma.rn.f64 	%fd355, %fd39, %fd345, %fd353;
	fma.rn.f64 	%fd356, %fd40, %fd346, %fd354;
	fma.rn.f64 	%fd357, %fd49, %fd347, %fd355;
	fma.rn.f64 	%fd358, %fd50, %fd348, %fd356;
	fma.rn.f64 	%fd359, %fd59, %fd349, %fd357;
	fma.rn.f64 	%fd360, %fd60, %fd350, %fd358;
	sub.f64 	%fd361, %fd359, %fd360;
	st.shared.f64 	[%r37+64], %fd361;
	add.f64 	%fd362, %fd359, %fd360;
	st.shared.f64 	[%r37], %fd362;
	fma.rn.f64 	%fd363, %fd21, %fd341, 0d0000000000000000;
	fma.rn.f64 	%fd364, %fd22, %fd342, 0d0000000000000000;
	fma.rn.f64 	%fd365, %fd31, %fd343, %fd363;
	fma.rn.f64 	%fd366, %fd32, %fd344, %fd364;
	fma.rn.f64 	%fd367, %fd41, %fd345, %fd365;
	fma.rn.f64 	%fd368, %fd42, %fd346, %fd366;
	fma.rn.f64 	%fd369, %fd51, %fd347, %fd367;
	fma.rn.f64 	%fd370, %fd52, %fd348, %fd368;
	fma.rn.f64 	%fd371, %fd61, %fd349, %fd369;
	fma.rn.f64 	%fd372, %fd62, %fd350, %fd370;
	sub.f64 	%fd373, %fd371, %fd372;
	st.shared.f64 	[%r37+56], %fd373;
	add.f64 	%fd374, %fd371, %fd372;
	st.shared.f64 	[%r37+8], %fd374;
	fma.rn.f64 	%fd375, %fd23, %fd341, 0d0000000000000000;
	fma.rn.f64 	%fd376, %fd24, %fd342, 0d0000000000000000;
	fma.rn.f64 	%fd377, %fd33, %fd343, %fd375;
	fma.rn.f64 	%fd378, %fd34, %fd344, %fd376;
	fma.rn.f64 	%fd379, %fd43, %fd345, %fd377;
	fma.rn.f64 	%fd380, %fd44, %fd346, %fd378;
	fma.rn.f64 	%fd381, %fd53, %fd347, %fd379;
	fma.rn.f64 	%fd382, %fd54, %fd348, %fd380;
	fma.rn.f64 	%fd383, %fd63, %fd349, %fd381;
	fma.rn.f64 	%fd384, %fd64, %fd350, %fd382;
	sub.f64 	%fd385, %fd383, %fd384;
	st.shared.f64 	[%r37+48], %fd385;
	add.f64 	%fd386, %fd383, %fd384;
	st.shared.f64 	[%r37+16], %fd386;
	fma.rn.f64 	%fd387, %fd25, %fd341, 0d0000000000000000;
	fma.rn.f64 	%fd388, %fd26, %fd342, 0d0000000000000000;
	fma.rn.f64 	%fd389, %fd35, %fd343, %fd387;
	fma.rn.f64 	%fd390, %fd36, %fd344, %fd388;
	fma.rn.f64 	%fd391, %fd45, %fd345, %fd389;
	fma.rn.f64 	%fd392, %fd46, %fd346, %fd390;
	fma.rn.f64 	%fd393, %fd55, %fd347, %fd391;
	fma.rn.f64 	%fd394, %fd56, %fd348, %fd392;
	fma.rn.f64 	%fd395, %fd65, %fd349, %fd393;
	fma.rn.f64 	%fd396, %fd66, %fd350, %fd394;
	sub.f64 	%fd397, %fd395, %fd396;
	st.shared.f64 	[%r37+40], %fd397;
	add.f64 	%fd398, %fd395, %fd396;
	st.shared.f64 	[%r37+24], %fd398;
	fma.rn.f64 	%fd399, %fd27, %fd341, 0d0000000000000000;
	fma.rn.f64 	%fd400, %fd28, %fd342, 0d0000000000000000;
	fma.rn.f64 	%fd401, %fd37, %fd343, %fd399;
	fma.rn.f64 	%fd402, %fd38, %fd344, %fd400;
	fma.rn.f64 	%fd403, %fd47, %fd345, %fd401;
	fma.rn.f64 	%fd404, %fd48, %fd346, %fd402;
	fma.rn.f64 	%fd405, %fd57, %fd347, %fd403;
	fma.rn.f64 	%fd406, %fd58, %fd348, %fd404;
	fma.rn.f64 	%fd407, %fd67, %fd349, %fd405;
	fma.rn.f64 	%fd408, %fd68, %fd350, %fd406;
	add.f64 	%fd409, %fd407, %fd408;
	st.shared.f64 	[%r37+32], %fd409;
	bar.sync 	0;
	@%p10 bra 	$L__BB218_10;
	ld.shared.f64 	%fd410, [%r6];
	ld.shared.f64 	%fd411, [%r6+720];
	add.f64 	%fd412, %fd410, %fd411;
	sub.f64 	%fd413, %fd410, %fd411;
	ld.shared.f64 	%fd414, [%r6+80];
	ld.shared.f64 	%fd415, [%r6+640];
	add.f64 	%fd416, %fd414, %fd415;
	sub.f64 	%fd417, %fd414, %fd415;
	ld.shared.f64 	%fd418, [%r6+160];
	ld.shared.f64 	%fd419, [%r6+560];
	add.f64 	%fd420, %fd418, %fd419;
	sub.f64 	%fd421, %fd418, %fd419;
	ld.shared.f64 	%fd422, [%r6+240];
	ld.shared.f64 	%fd423, [%r6+480];
	add.f64 	%fd424, %fd422, %fd423;
	sub.f64 	%fd425, %fd422, %fd423;
	ld.shared.f64 	%fd426, [%r6+320];
	ld.shared.f64 	%fd427, [%r6+400];
	add.f64 	%fd428, %fd426, %fd427;
	sub.f64 	%fd429, %fd426, %fd427;
	fma.rn.f64 	%fd430, %fd19, %fd412, 0d0000000000000000;
	fma.rn.f64 	%fd431, %fd20, %fd413, 0d0000000000000000;
	fma.rn.f64 	%fd432, %fd29, %fd416, %fd430;
	fma.rn.f64 	%fd433, %fd30, %fd417, %fd431;
	fma.rn.f64 	%fd434, %fd39, %fd420, %fd432;
	fma.rn.f64 	%fd435, %fd40, %fd421, %fd433;
	fma.rn.f64 	%fd436, %fd49, %fd424, %fd434;
	fma.rn.f64 	%fd437, %fd50, %fd425, %fd435;
	fma.rn.f64 	%fd438, %fd59, %fd428, %fd436;
	fma.rn.f64 	%fd439, %fd60, %fd429, %fd437;
	sub.f64 	%fd440, %fd438, %fd439;
	st.shared.f64 	[%r6+640], %fd440;
	add.f64 	%fd441, %fd438, %fd439;
	st.shared.f64 	[%r6], %fd441;
	fma.rn.f64 	%fd442, %fd21, %fd412, 0d0000000000000000;
	fma.rn.f64 	%fd443, %fd22, %fd413, 0d0000000000000000;
	fma.rn.f64 	%fd444, %fd31, %fd416, %fd442;
	fma.rn.f64 	%fd445, %fd32, %fd417, %fd443;
	fma.rn.f64 	%fd446, %fd41, %fd420, %fd444;
	fma.rn.f64 	%fd447, %fd42, %fd421, %fd445;
	fma.rn.f64 	%fd448, %fd51, %fd424, %fd446;
	fma.rn.f64 	%fd449, %fd52, %fd425, %fd447;
	fma.rn.f64 	%fd450, %fd61, %fd428, %fd448;
	fma.rn.f64 	%fd451, %fd62, %fd429, %fd449;
	sub.f64 	%fd452, %fd450, %fd451;
	st.shared.f64 	[%r6+560], %fd452;
	add.f64 	%fd453, %fd450, %fd451;
	st.shared.f64 	[%r6+80], %fd453;
	fma.rn.f64 	%fd454, %fd23, %fd412, 0d0000000000000000;
	fma.rn.f64 	%fd455, %fd24, %fd413, 0d0000000000000000;
	fma.rn.f64 	%fd456, %fd33, %fd416, %fd454;
	fma.rn.f64 	%fd457, %fd34, %fd417, %fd455;
	fma.rn.f64 	%fd458, %fd43, %fd420, %fd456;
	fma.rn.f64 	%fd459, %fd44, %fd421, %fd457;
	fma.rn.f64 	%fd460, %fd53, %fd424, %fd458;
	fma.rn.f64 	%fd461, %fd54, %fd425, %fd459;
	fma.rn.f64 	%fd462, %fd63, %fd428, %fd460;
	fma.rn.f64 	%fd463, %fd64, %fd429, %fd461;
	sub.f64 	%fd464, %fd462, %fd463;
	st.shared.f64 	[%r6+480], %fd464;
	add.f64 	%fd465, %fd462, %fd463;
	st.shared.f64 	[%r6+160], %fd465;
	fma.rn.f64 	%fd466, %fd25, %fd412, 0d0000000000000000;
	fma.rn.f64 	%fd467, %fd26, %fd413, 0d0000000000000000;
	fma.rn.f64 	%fd468, %fd35, %fd416, %fd466;
	fma.rn.f64 	%fd469, %fd36, %fd417, %fd467;
	fma.rn.f64 	%fd470, %fd45, %fd420, %fd468;
	fma.rn.f64 	%fd471, %fd46, %fd421, %fd469;
	fma.rn.f64 	%fd472, %fd55, %fd424, %fd470;
	fma.rn.f64 	%fd473, %fd56, %fd425, %fd471;
	fma.rn.f64 	%fd474, %fd65, %fd428, %fd472;
	fma.rn.f64 	%fd475, %fd66, %fd429, %fd473;
	sub.f64 	%fd476, %fd474, %fd475;
	st.shared.f64 	[%r6+400], %fd476;
	add.f64 	%fd477, %fd474, %fd475;
	st.shared.f64 	[%r6+240], %fd477;
	fma.rn.f64 	%fd478, %fd27, %fd412, 0d0000000000000000;
	fma.rn.f64 	%fd479, %fd28, %fd413, 0d0000000000000000;
	fma.rn.f64 	%fd480, %fd37, %fd416, %fd478;
	fma.rn.f64 	%fd481, %fd38, %fd417, %fd479;
	fma.rn.f64 	%fd482, %fd47, %fd420, %fd480;
	fma.rn.f64 	%fd483, %fd48, %fd421, %fd481;
	fma.rn.f64 	%fd484, %fd57, %fd424, %fd482;
	fma.rn.f64 	%fd485, %fd58, %fd425, %fd483;
	fma.rn.f64 	%fd486, %fd67, %fd428, %fd484;
	fma.rn.f64 	%fd487, %fd68, %fd429, %fd485;
	add.f64 	%fd488, %fd486, %fd487;
	st.shared.f64 	[%r6+320], %fd488;
$L__BB218_10:
	mov.u32 	%r45, %tid.x;
	setp.gt.u32 	%p11, %r45, 80;
	bar.sync 	0;
	@%p11 bra 	$L__BB218_12;
	ld.shared.f64 	%fd489, [%r5];
	ld.shared.f64 	%fd490, [%r5+7200];
	add.f64 	%fd491, %fd489, %fd490;
	sub.f64 	%fd492, %fd489, %fd490;
	ld.shared.f64 	%fd493, [%r5+800];
	ld.shared.f64 	%fd494, [%r5+6400];
	add.f64 	%fd495, %fd493, %fd494;
	sub.f64 	%fd496, %fd493, %fd494;
	ld.shared.f64 	%fd497, [%r5+1600];
	ld.shared.f64 	%fd498, [%r5+5600];
	add.f64 	%fd499, %fd497, %fd498;
	sub.f64 	%fd500, %fd497, %fd498;
	ld.shared.f64 	%fd501, [%r5+2400];
	ld.shared.f64 	%fd502, [%r5+4800];
	add.f64 	%fd503, %fd501, %fd502;
	sub.f64 	%fd504, %fd501, %fd502;
	ld.shared.f64 	%fd505, [%r5+3200];
	ld.shared.f64 	%fd506, [%r5+4000];
	add.f64 	%fd507, %fd505, %fd506;
	sub.f64 	%fd508, %fd505, %fd506;
	fma.rn.f64 	%fd509, %fd19, %fd491, 0d0000000000000000;
	fma.rn.f64 	%fd510, %fd20, %fd492, 0d0000000000000000;
	fma.rn.f64 	%fd511, %fd29, %fd495, %fd509;
	fma.rn.f64 	%fd512, %fd30, %fd496, %fd510;
	fma.rn.f64 	%fd513, %fd39, %fd499, %fd511;
	fma.rn.f64 	%fd514, %fd40, %fd500, %fd512;
	fma.rn.f64 	%fd515, %fd49, %fd503, %fd513;
	fma.rn.f64 	%fd516, %fd50, %fd504, %fd514;
	fma.rn.f64 	%fd517, %fd59, %fd507, %fd515;
	fma.rn.f64 	%fd518, %fd60, %fd508, %fd516;
	sub.f64 	%fd568, %fd517, %fd518;
	add.f64 	%fd576, %fd517, %fd518;
	fma.rn.f64 	%fd519, %fd21, %fd491, 0d0000000000000000;
	fma.rn.f64 	%fd520, %fd22, %fd492, 0d0000000000000000;
	fma.rn.f64 	%fd521, %fd31, %fd495, %fd519;
	fma.rn.f64 	%fd522, %fd32, %fd496, %fd520;
	fma.rn.f64 	%fd523, %fd41, %fd499, %fd521;
	fma.rn.f64 	%fd524, %fd42, %fd500, %fd522;
	fma.rn.f64 	%fd525, %fd51, %fd503, %fd523;
	fma.rn.f64 	%fd526, %fd52, %fd504, %fd524;
	fma.rn.f64 	%fd527, %fd61, %fd507, %fd525;
	fma.rn.f64 	%fd528, %fd62, %fd508, %fd526;
	sub.f64 	%fd569, %fd527, %fd528;
	add.f64 	%fd575, %fd527, %fd528;
	fma.rn.f64 	%fd529, %fd23, %fd491, 0d0000000000000000;
	fma.rn.f64 	%fd530, %fd24, %fd492, 0d0000000000000000;
	fma.rn.f64 	%fd531, %fd33, %fd495, %fd529;
	fma.rn.f64 	%fd532, %fd34, %fd496, %fd530;
	fma.rn.f64 	%fd533, %fd43, %fd499, %fd531;
	fma.rn.f64 	%fd534, %fd44, %fd500, %fd532;
	fma.rn.f64 	%fd535, %fd53, %fd503, %fd533;
	fma.rn.f64 	%fd536, %fd54, %fd504, %fd534;
	fma.rn.f64 	%fd537, %fd63, %fd507, %fd535;
	fma.rn.f64 	%fd538, %fd64, %fd508, %fd536;
	sub.f64 	%fd570, %fd537, %fd538;
	add.f64 	%fd574, %fd537, %fd538;
	fma.rn.f64 	%fd539, %fd25, %fd491, 0d0000000000000000;
	fma.rn.f64 	%fd540, %fd26, %fd492, 0d0000000000000000;
	fma.rn.f64 	%fd541, %fd35, %fd495, %fd539;
	fma.rn.f64 	%fd542, %fd36, %fd496, %fd540;
	fma.rn.f64 	%fd543, %fd45, %fd499, %fd541;
	fma.rn.f64 	%fd544, %fd46, %fd500, %fd542;
	fma.rn.f64 	%fd545, %fd55, %fd503, %fd543;
	fma.rn.f64 	%fd546, %fd56, %fd504, %fd544;
	fma.rn.f64 	%fd547, %fd65, %fd507, %fd545;
	fma.rn.f64 	%fd548, %fd66, %fd508, %fd546;
	sub.f64 	%fd571, %fd547, %fd548;
	add.f64 	%fd573, %fd547, %fd548;
	fma.rn.f64 	%fd549, %fd27, %fd491, 0d0000000000000000;
	fma.rn.f64 	%fd550, %fd28, %fd492, 0d0000000000000000;
	fma.rn.f64 	%fd551, %fd37, %fd495, %fd549;
	fma.rn.f64 	%fd552, %fd38, %fd496, %fd550;
	fma.rn.f64 	%fd553, %fd47, %fd499, %fd551;
	fma.rn.f64 	%fd554, %fd48, %fd500, %fd552;
	fma.rn.f64 	%fd555, %fd57, %fd503, %fd553;
	fma.rn.f64 	%fd556, %fd58, %fd504, %fd554;
	fma.rn.f64 	%fd557, %fd67, %fd507, %fd555;
	fma.rn.f64 	%fd558, %fd68, %fd508, %fd556;
	add.f64 	%fd572, %fd557, %fd558;
$L__BB218_12:
	bar.sync 	0;
	@%p4 bra 	$L__BB218_14;
	ld.param.u64 	%rd21, [_Z32massMatrixMultiplyRegisterKernelILi9ELi10ELi1EEviPKdS1_S1_S1_Pd_param_5];
	mov.u32 	%r46, %ctaid.x;
	mov.u32 	%r47, %tid.y;
	add.s32 	%r48, %r46, %r47;
	mad.lo.s32 	%r50, %r48, 729, %r45;
	cvta.to.global.u64 	%rd17, %rd21;
	mul.wide.s32 	%rd18, %r50, 8;
	add.s64 	%rd19, %rd17, %rd18;
	st.global.f64 	[%rd19], %fd576;
	st.global.f64 	[%rd19+648], %fd575;
	st.global.f64 	[%rd19+1296], %fd574;
	st.global.f64 	[%rd19+1944], %fd573;
	st.global.f64 	[%rd19+2592], %fd572;
	st.global.f64 	[%rd19+3240], %fd571;
	st.global.f64 	[%rd19+3888], %fd570;
	st.global.f64 	[%rd19+4536], %fd569;
	st.global.f64 	[%rd19+5184], %fd568;
$L__BB218_14:
	ret;

}
	// .globl	_Z32massMatrixMultiplyConstantKernelILi9ELi10ELi1EEviPKdS1_S1_S1_Pd
.visible .entry _Z32massMatrixMultiplyConstantKernelILi9ELi10ELi1EEviPKdS1_S1_S1_Pd(
	.param .u32 _Z32massMatrixMultiplyConstantKernelILi9ELi10ELi1EEviPKdS1_S1_S1_Pd_param_0,
	.param .u64 .ptr .align 1 _Z32massMatrixMultiplyConstantKernelILi9ELi10ELi1EEviPKdS1_S1_S1_Pd_param_1,
	.param .u64 .ptr .align 1 _Z32massMatrixMultiplyConstantKernelILi9ELi10ELi1EEviPKdS1_S1_S1_Pd_param_2,
	.param .u64 .ptr .align 1 _Z32massMatrixMultiplyConstantKernelILi9ELi10ELi1EEviPKdS1_S1_S1_Pd_param_3,
	.param .u64 .ptr .align 1 _Z32massMatrixMultiplyConstantKernelILi9ELi10ELi1EEviPKdS1_S1_S1_Pd_param_4,
	.param .u64 .ptr .align 1 _Z32massMatrixMultiplyConstantKernelILi9ELi10ELi1EEviPKdS1_S1_S1_Pd_param_5
)
{
	.reg .pred 	%p<10>;
	.reg .b16 	%rs<13>;
	.reg .b32 	%r<28>;
	.reg .b64 	%rd<15>;
	.reg .b64 	%fd<709>;
	// demoted variable
	.shared .align 8 .b8 _ZZ32massMatrixMultiplyConstantKernelILi9ELi10ELi1EEviPKdS1_S1_S1_PdE6s_tmp1[8000];
	ld.param.u32 	%r9, [_Z32massMatrixMultiplyConstantKernelILi9ELi10ELi1EEviPKdS1_S1_S1_Pd_param_0];
	ld.param.u64 	%rd2, [_Z32massMatrixMultiplyConstantKernelILi9ELi10ELi1EEviPKdS1_S1_S1_Pd_param_4];
	mov.u32 	%r10, %tid.x;
	mov.u32 	%r2, %tid.y;
	mov.u32 	%r11, %ctaid.x;
	add.s32 	%r3, %r11, %r2;
	cvt.u16.u32 	%rs1, %r10;
	mul.hi.u16 	%rs3, %rs1, -7281;
	shr.u16 	%rs4, %rs3, 3;
	mul.lo.s16 	%rs5, %rs4, 9;
	sub.s16 	%rs2, %rs1, %rs5;
	setp.lt.s32 	%p2, %r3, %r9;
	setp.lt.u32 	%p3, %r10, 81;
	and.pred  	%p1, %p2, %p3;
	not.pred 	%p4, %p1;
	@%p4 bra 	$L__BB219_2;
	cvta.to.global.u64 	%rd4, %rd2;
	mad.lo.s32 	%r12, %r3, 729, %r10;
	mul.wide.s32 	%rd5, %r12, 8;
	add.s64 	%rd6, %rd4, %rd5;
	ld.global.nc.f64 	%fd677, [%rd6];
	ld.global.nc.f64 	%fd676, [%rd6+648];
	ld.global.nc.f64 	%fd675, [%rd6+1296];
	ld.global.nc.f64 	%fd674, [%rd6+1944];
	ld.global.nc.f64 	%fd673, [%rd6+2592];
	ld.global.nc.f64 	%fd672, [%rd6+3240];
	ld.global.nc.f64 	%fd671, [%rd6+3888];
	ld.global.nc.f64 	%fd670, [%rd6+4536];
	ld.global.nc.f64 	%fd669, [%rd6+5184];
$L__BB219_2:
	setp.gt.u32 	%p5, %r10, 80;
	bar.sync 	0;
	ld.const.f64 	%fd19, [const_oddDofToQuad];
	ld.const.f64 	%fd20, [const_evenDofToQuad];
	ld.const.f64 	%fd21, [const_oddDofToQuad+8];
	ld.const.f64 	%fd22, [const_evenDofToQuad+8];
	ld.const.f64 	%fd23, [const_oddDofToQuad+16];
	ld.const.f64 	%fd24, [const_evenDofToQuad+16];
	ld.const.f64 	%fd25, [const_oddDofToQuad+24];
	ld.const.f64 	%fd26, [const_evenDofToQuad+24];
	ld.const.f64 	%fd27, [const_oddDofToQuad+32];
	ld.const.f64 	%fd28, [const_evenDofToQuad+32];
	ld.const.f64 	%fd29, [const_oddDofToQuad+40];
	ld.const.f64 	%fd30, [const_evenDofToQuad+40];
	ld.const.f64 	%fd31, [const_oddDofToQuad+48];
	ld.const.f64 	%fd32, [const_evenDofToQuad+48];
	ld.const.f64 	%fd33, [const_oddDofToQuad+56];
	ld.const.f64 	%fd34, [const_evenDofToQuad+56];
	ld.const.f64 	%fd35, [const_oddDofToQuad+64];
	ld.const.f64 	%fd36, [const_evenDofToQuad+64];
	ld.const.f64 	%fd37, [const_oddDofToQuad+72];
	ld.const.f64 	%fd38, [const_evenDofToQuad+72];
	ld.const.f64 	%fd39, [const_oddDofToQuad+80];
	ld.const.f64 	%fd40, [const_evenDofToQuad+80];
	ld.const.f64 	%fd41, [const_oddDofToQuad+88];
	ld.const.f64 	%fd42, [const_evenDofToQuad+88];
	ld.const.f64 	%fd43, [const_oddDofToQuad+96];
	ld.const.f64 	%fd44, [const_evenDofToQuad+96];
	ld.const.f64 	%fd45, [const_oddDofToQuad+104];
	ld.const.f64 	%fd46, [const_evenDofToQuad+104];
	mov.u32 	%r13, _ZZ32massMatrixMultiplyConstantKernelILi9ELi10ELi1EEviPKdS1_S1_S1_PdE6s_tmp1;
	mad.lo.s32 	%r4, %r2, 8000, %r13;
	mul.lo.s16 	%rs7, %rs1, 57;
	shr.u16 	%rs8, %rs7, 9;
	cvt.u32.u16 	%r5, %rs8;
	mul.wide.u16 	%r14, %rs8, 80;
	add.s32 	%r6, %r4, %r14;
	mul.wide.u16 	%r15, %rs2, 8;
	add.s32 	%r7, %r6, %r15;
	@%p5 bra 	$L__BB219_4;
	add.f64 	%fd141, %fd677, %fd669;
	sub.f64 	%fd142, %fd677, %fd669;
	add.f64 	%fd143, %fd676, %fd670;
	sub.f64 	%fd144, %fd676, %fd670;
	add.f64 	%fd145, %fd675, %fd671;
	sub.f64 	%fd146, %fd675, %fd671;
	add.f64 	%fd147, %fd674, %fd672;
	sub.f64 	%fd148, %fd674, %fd672;
	add.f64 	%fd149, %fd673, %fd673;
	sub.f64 	%fd150, %fd673, %fd673;
	mul.f64 	%fd151, %fd149, 0d3FE0000000000000;
	fma.rn.f64 	%fd152, %fd19, %fd141, 0d0000000000000000;
	fma.rn.f64 	%fd153, %fd20, %fd142, 0d0000000000000000;
	fma.rn.f64 	%fd154, %fd21, %fd143, %fd152;
	fma.rn.f64 	%fd155, %fd22, %fd144, %fd153;
	fma.rn.f64 	%fd156, %fd23, %fd145, %fd154;
	fma.rn.f64 	%fd157, %fd24, %fd146, %fd155;
	fma.rn.f64 	%fd158, %fd25, %fd147, %fd156;
	fma.rn.f64 	%fd159, %fd26, %fd148, %fd157;
	fma.rn.f64 	%fd160, %fd27, %fd151, %fd158;
	fma.rn.f64 	%fd161, %fd28, %fd150, %fd159;
	sub.f64 	%fd162, %fd160, %fd161;
	st.shared.f64 	[%r7+7200], %fd162;
	add.f64 	%fd163, %fd161, %fd160;
	st.shared.f64 	[%r7], %fd163;
	fma.rn.f64 	%fd164, %fd29, %fd141, 0d0000000000000000;
	fma.rn.f64 	%fd165, %fd30, %fd142, 0d0000000000000000;
	fma.rn.f64 	%fd166, %fd31, %fd143, %fd164;
	fma.rn.f64 	%fd167, %fd32, %fd144, %fd165;
	fma.rn.f64 	%fd168, %fd33, %fd145, %fd166;
	fma.rn.f64 	%fd169, %fd34, %fd146, %fd167;
	fma.rn.f64 	%fd170, %fd35, %fd147, %fd168;
	fma.rn.f64 	%fd171, %fd36, %fd148, %fd169;
	fma.rn.f64 	%fd172, %fd37, %fd151, %fd170;
	fma.rn.f64 	%fd173, %fd38, %fd150, %fd171;
	sub.f64 	%fd174, %fd172, %fd173;
	st.shared.f64 	[%r7+6400], %fd174;
	add.f64 	%fd175, %fd173, %fd172;
	st.shared.f64 	[%r7+800], %fd175;
	fma.rn.f64 	%fd176, %fd39, %fd141, 0d0000000000000000;
	fma.rn.f64 	%fd177, %fd40, %fd142, 0d0000000000000000;
	fma.rn.f64 	%fd178, %fd41, %fd143, %fd176;
	fma.rn.f64 	%fd179, %fd42, %fd144, %fd177;
	fma.rn.f64 	%fd180, %fd43, %fd145, %fd178;
	fma.rn.f64 	%fd181, %fd44, %fd146, %fd179;
	fma.rn.f64 	%fd182, %fd45, %fd147, %fd180;
	fma.rn.f64 	%fd183, %fd46, %fd148, %fd181;
	ld.const.f64 	%fd184, [const_oddDofToQuad+112];
	fma.rn.f64 	%fd185, %fd184, %fd151, %fd182;
	ld.const.f64 	%fd186, [const_evenDofToQuad+112];
	fma.rn.f64 	%fd187, %fd186, %fd150, %fd183;
	sub.f64 	%fd188, %fd185, %fd187;
	st.shared.f64 	[%r7+5600], %fd188;
	add.f64 	%fd189, %fd187, %fd185;
	st.shared.f64 	[%r7+1600], %fd189;
	ld.const.f64 	%fd190, [const_oddDofToQuad+120];
	fma.rn.f64 	%fd191, %fd190, %fd141, 0d0000000000000000;
	ld.const.f64 	%fd192, [const_evenDofToQuad+120];
	fma.rn.f64 	%fd193, %fd192, %fd142, 0d0000000000000000;
	ld.const.f64 	%fd194, [const_oddDofToQuad+128];
	fma.rn.f64 	%fd195, %fd194, %fd143, %fd191;
	ld.const.f64 	%fd196, [const_evenDofToQuad+128];
	fma.rn.f64 	%fd197, %fd196, %fd144, %fd193;
	ld.const.f64 	%fd198, [const_oddDofToQuad+136];
	fma.rn.f64 	%fd199, %fd198, %fd145, %fd195;
	ld.const.f64 	%fd200, [const_evenDofToQuad+136];
	fma.rn.f64 	%fd201, %fd200, %fd146, %fd197;
	ld.const.f64 	%fd202, [const_oddDofToQuad+144];
	fma.rn.f64 	%fd203, %fd202, %fd147, %fd199;
	ld.const.f64 	%fd204, [const_evenDofToQuad+144];
	fma.rn.f64 	%fd205, %fd204, %fd148, %fd201;
	ld.const.f64 	%fd206, [const_oddDofToQuad+152];
	fma.rn.f64 	%fd207, %fd206, %fd151, %fd203;
	ld.const.f64 	%fd208, [const_evenDofToQuad+152];
	fma.rn.f64 	%fd209, %fd208, %fd150, %fd205;
	sub.f64 	%fd210, %fd207, %fd209;
	st.shared.f64 	[%r7+4800], %fd210;
	add.f64 	%fd211, %fd209, %fd207;
	st.shared.f64 	[%r7+2400], %fd211;
	ld.const.f64 	%fd212, [const_oddDofToQuad+160];
	fma.rn.f64 	%fd213, %fd212, %fd141, 0d0000000000000000;
	ld.const.f64 	%fd214, [const_evenDofToQuad+160];
	fma.rn.f64 	%fd215, %fd214, %fd142, 0d0000000000000000;
	ld.const.f64 	%fd216, [const_oddDofToQuad+168];
	fma.rn.f64 	%fd217, %fd216, %fd143, %fd213;
	ld.const.f64 	%fd218, [const_evenDofToQuad+168];
	fma.rn.f64 	%fd219, %fd218, %fd144, %fd215;
	ld.const.f64 	%fd220, [const_oddDofToQuad+176];
	fma.rn.f64 	%fd221, %fd220, %fd145, %fd217;
	ld.const.f64 	%fd222, [const_evenDofToQuad+176];
	fma.rn.f64 	%fd223, %fd222, %fd146, %fd219;
	ld.const.f64 	%fd224, [const_oddDofToQuad+184];
	fma.rn.f64 	%fd225, %fd224, %fd147, %fd221;
	ld.const.f64 	%fd226, [const_evenDofToQuad+184];
	fma.rn.f64 	%fd227, %fd226, %fd148, %fd223;
	ld.const.f64 	%fd228, [const_oddDofToQuad+192];
	fma.rn.f64 	%fd229, %fd228, %fd151, %fd225;
	ld.const.f64 	%fd230, [const_evenDofToQuad+192];
	fma.rn.f64 	%fd231, %fd230, %fd150, %fd227;
	sub.f64 	%fd232, %fd229, %fd231;
	st.shared.f64 	[%r7+4000], %fd232;
	add.f64 	%fd233, %fd231, %fd229;
	st.shared.f64 	[%r7+3200], %fd233;
$L__BB219_4:
	bar.sync 	0;
	setp.lt.u32 	%p6, %r10, 90;
	mad.lo.s32 	%r16, %r5, 720, %r6;
	add.s32 	%r8, %r16, %r15;
	@%p6 bra 	$L__BB219_6;
	ld.const.f64 	%fd699, [const_oddDofToQuad+112];
	ld.const.f64 	%fd698, [const_evenDofToQuad+112];
	ld.const.f64 	%fd697, [const_oddDofToQuad+120];
	ld.const.f64 	%fd696, [const_evenDofToQuad+120];
	ld.const.f64 	%fd695, [const_oddDofToQuad+128];
	ld.const.f64 	%fd694, [const_evenDofToQuad+128];
	ld.const.f64 	%fd693, [const_oddDofToQuad+136];
	ld.const.f64 	%fd692, [const_evenDofToQuad+136];
	ld.const.f64 	%fd691, [const_oddDofToQuad+144];
	ld.const.f64 	%fd690, [const_evenDofToQuad+144];
	ld.const.f64 	%fd689, [const_oddDofToQuad+152];
	ld.const.f64 	%fd688, [const_evenDofToQuad+152];
	ld.const.f64 	%fd687, [const_oddDofToQuad+160];
	ld.const.f64 	%fd686, [const_evenDofToQuad+160];
	ld.const.f64 	%fd685, [const_oddDofToQuad+168];
	ld.const.f64 	%fd684, [const_evenDofToQuad+168];
	ld.const.f64 	%fd683, [const_oddDofToQuad+176];
	ld.const.f64 	%fd682, [const_evenDofToQuad+176];
	ld.const.f64 	%fd681, [const_oddDofToQuad+184];
	ld.const.f64 	%fd680, [const_evenDofToQuad+184];
	ld.const.f64 	%fd679, [const_oddDofToQuad+192];
	ld.const.f64 	%fd678, [const_evenDofToQuad+192];
	bra.uni 	$L__BB219_7;
$L__BB219_6:
	ld.shared.f64 	%fd234, [%r8];
	ld.shared.f64 	%fd235, [%r8+640];
	add.f64 	%fd236, %fd234, %fd235;
	sub.f64 	%fd237, %fd234, %fd235;
	ld.shared.f64 	%fd238, [%r8+80];
	ld.shared.f64 	%fd239, [%r8+560];
	add.f64 	%fd240, %fd238, %fd239;
	sub.f64 	%fd241, %fd238, %fd239;
	ld.shared.f64 	%fd242, [%r8+160];
	ld.shared.f64 	%fd243, [%r8+480];
	add.f64 	%fd244, %fd242, %fd243;
	sub.f64 	%fd245, %fd242, %fd243;
	ld.shared.f64 	%fd246, [%r8+240];
	ld.shared.f64 	%fd247, [%r8+400];
	add.f64 	%fd248, %fd246, %fd247;
	sub.f64 	%fd249, %fd246, %fd247;
	ld.shared.f64 	%fd250, [%r8+320];
	add.f64 	%fd251, %fd250, %fd250;
	sub.f64 	%fd252, %fd250, %fd250;
	mul.f64 	%fd253, %fd251, 0d3FE0000000000000;
	fma.rn.f64 	%fd254, %fd19, %fd236, 0d0000000000000000;
	fma.rn.f64 	%fd256, %fd20, %fd237, 0d0000000000000000;
	fma.rn.f64 	%fd257, %fd21, %fd240, %fd254;
	fma.rn.f64 	%fd258, %fd22, %fd241, %fd256;
	fma.rn.f64 	%fd259, %fd23, %fd244, %fd257;
	fma.rn.f64 	%fd260, %fd24, %fd245, %fd258;
	fma.rn.f64 	%fd261, %fd25, %fd248, %fd259;
	fma.rn.f64 	%fd262, %fd26, %fd249, %fd260;
	fma.rn.f64 	%fd263, %fd27, %fd253, %fd261;
	fma.rn.f64 	%fd264, %fd28, %fd252, %fd262;
	sub.f64 	%fd265, %fd263, %fd264;
	st.shared.f64 	[%r8+720], %fd265;
	add.f64 	%fd266, %fd264, %fd263;
	st.shared.f64 	[%r8], %fd266;
	fma.rn.f64 	%fd267, %fd29, %fd236, 0d0000000000000000;
	fma.rn.f64 	%fd268, %fd30, %fd237, 0d0000000000000000;
	fma.rn.f64 	%fd269, %fd31, %fd240, %fd267;
	fma.rn.f64 	%fd270, %fd32, %fd241, %fd268;
	fma.rn.f64 	%fd271, %fd33, %fd244, %fd269;
	fma.rn.f64 	%fd272, %fd34, %fd245, %fd270;
	fma.rn.f64 	%fd273, %fd35, %fd248, %fd271;
	fma.rn.f64 	%fd274, %fd36, %fd249, %fd272;
	fma.rn.f64 	%fd275, %fd37, %fd253, %fd273;
	fma.rn.f64 	%fd276, %fd38, %fd252, %fd274;
	sub.f64 	%fd277, %fd275, %fd276;
	st.shared.f64 	[%r8+640], %fd277;
	add.f64 	%fd278, %fd276, %fd275;
	st.shared.f64 	[%r8+80], %fd278;
	fma.rn.f64 	%fd279, %fd39, %fd236, 0d0000000000000000;
	fma.rn.f64 	%fd280, %fd40, %fd237, 0d0000000000000000;
	fma.rn.f64 	%fd281, %fd41, %fd240, %fd279;
	fma.rn.f64 	%fd282, %fd42, %fd241, %fd280;
	fma.rn.f64 	%fd283, %fd43, %fd244, %fd281;
	fma.rn.f64 	%fd284, %fd44, %fd245, %fd282;
	fma.rn.f64 	%fd285, %fd45, %fd248, %fd283;
	fma.rn.f64 	%fd286, %fd46, %fd249, %fd284;
	ld.const.f64 	%fd699, [const_oddDofToQuad+112];
	fma.rn.f64 	%fd287, %fd699, %fd253, %fd285;
	ld.const.f64 	%fd698, [const_evenDofToQuad+112];
	fma.rn.f64 	%fd288, %fd698, %fd252, %fd286;
	sub.f64 	%fd289, %fd287, %fd288;
	st.shared.f64 	[%r8+560], %fd289;
	add.f64 	%fd290, %fd288, %fd287;
	st.shared.f64 	[%r8+160], %fd290;
	ld.const.f64 	%fd697, [const_oddDofToQuad+120];
	fma.rn.f64 	%fd291, %fd697, %fd236, 0d0000000000000000;
	ld.const.f64 	%fd696, [const_evenDofToQuad+120];
	fma.rn.f64 	%fd292, %fd696, %fd237, 0d0000000000000000;
	ld.const.f64 	%fd695, [const_oddDofToQuad+128];
	fma.rn.f64 	%fd293, %fd695, %fd240, %fd291;
	ld.const.f64 	%fd694, [const_evenDofToQuad+128];
	fma.rn.f64 	%fd294, %fd694, %fd241, %fd292;
	ld.const.f64 	%fd693, [const_oddDofToQuad+136];
	fma.rn.f64 	%fd295, %fd693, %fd244, %fd293;
	ld.const.f64 	%fd692, [const_evenDofToQuad+136];
	fma.rn.f64 	%fd296, %fd692, %fd245, %fd294;
	ld.const.f64 	%fd691, [const_oddDofToQuad+144];
	fma.rn.f64 	%fd297, %fd691, %fd248, %fd295;
	ld.const.f64 	%fd690, [const_evenDofToQuad+144];
	fma.rn.f64 	%fd298, %fd690, %fd249, %fd296;
	ld.const.f64 	%fd689, [const_oddDofToQuad+152];
	fma.rn.f64 	%fd299, %fd689, %fd253, %fd297;
	ld.const.f64 	%fd688, [const_evenDofToQuad+152];
	fma.rn.f64 	%fd300, %fd688, %fd252, %fd298;
	sub.f64 	%fd301, %fd299, %fd300;
	st.shared.f64 	[%r8+480], %fd301;
	add.f64 	%fd302, %fd300, %fd299;
	st.shared.f64 	[%r8+240], %fd302;
	ld.const.f64 	%fd687, [const_oddDofToQuad+160];
	fma.rn.f64 	%fd303, %fd687, %fd236, 0d0000000000000000;
	ld.const.f64 	%fd686, [const_evenDofToQuad+160];
	fma.rn.f64 	%fd304, %fd686, %fd237, 0d0000000000000000;
	ld.const.f64 	%fd685, [const_oddDofToQuad+168];
	fma.rn.f64 	%fd305, %fd685, %fd240, %fd303;
	ld.const.f64 	%fd684, [const_evenDofToQuad+168];
	fma.rn.f64 	%fd306, %fd684, %fd241, %fd304;
	ld.const.f64 	%fd683, [const_oddDofToQuad+176];
	fma.rn.f64 	%fd307, %fd683, %fd244, %fd305;
	ld.const.f64 	%fd682, [const_evenDofToQuad+176];
	fma.rn.f64 	%fd308, %fd682, %fd245, %fd306;
	ld.const.f64 	%fd681, [const_oddDofToQuad+184];
	fma.rn.f64 	%fd309, %fd681, %fd248, %fd307;
	ld.const.f64 	%fd680, [const_evenDofToQuad+184];
	fma.rn.f64 	%fd310, %fd680, %fd249, %fd308;
	ld.const.f64 	%fd679, [const_oddDofToQuad+192];
	fma.rn.f64 	%fd311, %fd679, %fd253, %fd309;
	ld.const.f64 	%fd678, [const_evenDofToQuad+192];
	fma.rn.f64 	%fd312, %fd678, %fd252, %fd310;
	sub.f64 	%fd313, %fd311, %fd312;
	st.shared.f64 	[%r8+400], %fd313;
	add.f64 	%fd314, %fd312, %fd311;
	st.shared.f64 	[%r8+320], %fd314;
$L__BB219_7:
	ld.param.u64 	%rd13, [_Z32massMatrixMultiplyConstantKernelILi9ELi10ELi1EEviPKdS1_S1_S1_Pd_param_1];
	setp.gt.u32 	%p7, %r10, 89;
	bar.sync 	0;
	mul.hi.u16 	%rs9, %rs1, -13107;
	shr.u16 	%rs10, %rs9, 3;
	mul.lo.s16 	%rs11, %rs10, 10;
	sub.s16 	%rs12, %rs1, %rs11;
	mul.wide.u16 	%r18, %rs10, 800;
	add.s32 	%r19, %r4, %r18;
	mul.wide.u16 	%r20, %rs12, 80;
	add.s32 	%r21, %r19, %r20;
	ld.shared.f64 	%fd315, [%r21];
	ld.shared.f64 	%fd316, [%r21+64];
	add.f64 	%fd317, %fd315, %fd316;
	sub.f64 	%fd318, %fd315, %fd316;
	ld.shared.f64 	%fd319, [%r21+8];
	ld.shared.f64 	%fd320, [%r21+56];
	add.f64 	%fd321, %fd319, %fd320;
	sub.f64 	%fd322, %fd319, %fd320;
	ld.shared.f64 	%fd323, [%r21+16];
	ld.shared.f64 	%fd324, [%r21+48];
	add.f64 	%fd325, %fd323, %fd324;
	sub.f64 	%fd326, %fd323, %fd324;
	ld.shared.f64 	%fd327, [%r21+24];
	ld.shared.f64 	%fd328, [%r21+40];
	add.f64 	%fd329, %fd327, %fd328;
	sub.f64 	%fd330, %fd327, %fd328;
	ld.shared.f64 	%fd331, [%r21+32];
	add.f64 	%fd332, %fd331, %fd331;
	sub.f64 	%fd333, %fd331, %fd331;
	mul.f64 	%fd334, %fd332, 0d3FE0000000000000;
	mov.b32 	%r22, {%rs12, %rs10};
	mov.b32 	%r23, 9;
	mov.b32 	%r24, 25610;
	dp2a.lo.u32.u32 	%r25, %r22, %r24, %r23;
	mad.lo.s32 	%r26, %r3, 1000, %r25;
	ld.const.f64 	%fd335, [const_oddDofToQuad];
	fma.rn.f64 	%fd336, %fd335, %fd317, 0d0000000000000000;
	ld.const.f64 	%fd337, [const_evenDofToQuad];
	fma.rn.f64 	%fd338, %fd337, %fd318, 0d0000000000000000;
	ld.const.f64 	%fd339, [const_oddDofToQuad+8];
	fma.rn.f64 	%fd340, %fd339, %fd321, %fd336;
	fma.rn.f64 	%fd341, %fd22, %fd322, %fd338;
	fma.rn.f64 	%fd342, %fd23, %fd325, %fd340;
	fma.rn.f64 	%fd343, %fd24, %fd326, %fd341;
	fma.rn.f64 	%fd344, %fd25, %fd329, %fd342;
	ld.const.f64 	%fd345, [const_evenDofToQuad+24];
	fma.rn.f64 	%fd346, %fd345, %fd330, %fd343;
	ld.const.f64 	%fd347, [const_oddDofToQuad+32];
	fma.rn.f64 	%fd348, %fd347, %fd334, %fd344;
	ld.const.f64 	%fd349, [const_evenDofToQuad+32];
	fma.rn.f64 	%fd350, %fd349, %fd333, %fd346;
	cvta.to.global.u64 	%rd7, %rd13;
	mul.wide.s32 	%rd8, %r26, 8;
	add.s64 	%rd9, %rd7, %rd8;
	ld.global.nc.f64 	%fd351, [%rd9];
	ld.global.nc.f64 	%fd352, [%rd9+-72];
	sub.f64 	%fd353, %fd348, %fd350;
	mul.f64 	%fd354, %fd353, %fd351;
	add.f64 	%fd355, %fd348, %fd350;
	mul.f64 	%fd708, %fd355, %fd352;
	fma.rn.f64 	%fd356, %fd29, %fd317, 0d0000000000000000;
	ld.const.f64 	%fd357, [const_evenDofToQuad+40];
	fma.rn.f64 	%fd358, %fd357, %fd318, 0d0000000000000000;
	fma.rn.f64 	%fd359, %fd31, %fd321, %fd356;
	fma.rn.f64 	%fd360, %fd32, %fd322, %fd358;
	fma.rn.f64 	%fd361, %fd33, %fd325, %fd359;
	fma.rn.f64 	%fd362, %fd34, %fd326, %fd360;
	fma.rn.f64 	%fd363, %fd35, %fd329, %fd361;
	fma.rn.f64 	%fd364, %fd36, %fd330, %fd362;
	ld.const.f64 	%fd365, [const_oddDofToQuad+72];
	fma.rn.f64 	%fd366, %fd365, %fd334, %fd363;
	fma.rn.f64 	%fd367, %fd38, %fd333, %fd364;
	ld.global.nc.f64 	%fd368, [%rd9+-8];
	ld.global.nc.f64 	%fd369, [%rd9+-64];
	sub.f64 	%fd370, %fd366, %fd367;
	mul.f64 	%fd700, %fd370, %fd368;
	add.f64 	%fd371, %fd366, %fd367;
	mul.f64 	%fd707, %fd371, %fd369;
	ld.const.f64 	%fd372, [const_oddDofToQuad+80];
	fma.rn.f64 	%fd373, %fd372, %fd317, 0d0000000000000000;
	ld.const.f64 	%fd374, [const_evenDofToQuad+80];
	fma.rn.f64 	%fd375, %fd374, %fd318, 0d0000000000000000;
	ld.const.f64 	%fd376, [const_oddDofToQuad+88];
	fma.rn.f64 	%fd377, %fd376, %fd321, %fd373;
	ld.const.f64 	%fd378, [const_evenDofToQuad+88];
	fma.rn.f64 	%fd379, %fd378, %fd322, %fd375;
	ld.const.f64 	%fd380, [const_oddDofToQuad+96];
	fma.rn.f64 	%fd381, %fd380, %fd325, %fd377;
	ld.const.f64 	%fd382, [const_evenDofToQuad+96];
	fma.rn.f64 	%fd383, %fd382, %fd326, %fd379;
	fma.rn.f64 	%fd384, %fd45, %fd329, %fd381;
	ld.const.f64 	%fd385, [const_evenDofToQuad+104];
	fma.rn.f64 	%fd386, %fd385, %fd330, %fd383;
	fma.rn.f64 	%fd387, %fd699, %fd334, %fd384;
	fma.rn.f64 	%fd388, %fd698, %fd333, %fd386;
	ld.global.nc.f64 	%fd389, [%rd9+-16];
	ld.global.nc.f64 	%fd390, [%rd9+-56];
	sub.f64 	%fd391, %fd387, %fd388;
	mul.f64 	%fd701, %fd391, %fd389;
	add.f64 	%fd392, %fd387, %fd388;
	mul.f64 	%fd706, %fd392, %fd390;
	fma.rn.f64 	%fd393, %fd697, %fd317, 0d0000000000000000;
	fma.rn.f64 	%fd394, %fd696, %fd318, 0d0000000000000000;
	fma.rn.f64 	%fd395, %fd695, %fd321, %fd393;
	fma.rn.f64 	%fd396, %fd694, %fd322, %fd394;
	fma.rn.f64 	%fd397, %fd693, %fd325, %fd395;
	fma.rn.f64 	%fd398, %fd692, %fd326, %fd396;
	fma.rn.f64 	%fd399, %fd691, %fd329, %fd397;
	fma.rn.f64 	%fd400, %fd690, %fd330, %fd398;
	fma.rn.f64 	%fd401, %fd689, %fd334, %fd399;
	fma.rn.f64 	%fd402, %fd688, %fd333, %fd400;
	ld.global.nc.f64 	%fd403, [%rd9+-24];
	ld.global.nc.f64 	%fd404, [%rd9+-48];
	sub.f64 	%fd405, %fd401, %fd402;
	mul.f64 	%fd702, %fd405, %fd403;
	add.f64 	%fd406, %fd401, %fd402;
	mul.f64 	%fd705, %fd406, %fd404;
	fma.rn.f64 	%fd407, %fd687, %fd317, 0d0000000000000000;
	fma.rn.f64 	%fd408, %fd686, %fd318, 0d0000000000000000;
	fma.rn.f64 	%fd409, %fd685, %fd321, %fd407;
	fma.rn.f64 	%fd410, %fd684, %fd322, %fd408;
	fma.rn.f64 	%fd411, %fd683, %fd325, %fd409;
	fma.rn.f64 	%fd412, %fd682, %fd326, %fd410;
	fma.rn.f64 	%fd413, %fd681, %fd329, %fd411;
	fma.rn.f64 	%fd414, %fd680, %fd330, %fd412;
	fma.rn.f64 	%fd415, %fd679, %fd334, %fd413;
	fma.rn.f64 	%fd416, %fd678, %fd333, %fd414;
	ld.global.nc.f64 	%fd417, [%rd9+-32];
	ld.global.nc.f64 	%fd418, [%rd9+-40];
	sub.f64 	%fd419, %fd415, %fd416;
	mul.f64 	%fd703, %fd419, %fd417;
	add.f64 	%fd420, %fd415, %fd416;
	mul.f64 	%fd704, %fd420, %fd418;
	bar.sync 	0;
	add.f64 	%fd421, %fd708, %fd354;
	sub.f64 	%fd422, %fd708, %fd354;
	add.f64 	%fd423, %fd707, %fd700;
	sub.f64 	%fd424, %fd707, %fd700;
	add.f64 	%fd425, %fd706, %fd701;
	sub.f64 	%fd426, %fd706, %fd701;
	add.f64 	%fd427, %fd705, %fd702;
	sub.f64 	%fd428, %fd705, %fd702;
	add.f64 	%fd429, %fd704, %fd703;
	sub.f64 	%fd430, %fd704, %fd703;
	fma.rn.f64 	%fd431, %fd335, %fd421, 0d0000000000000000;
	fma.rn.f64 	%fd432, %fd337, %fd422, 0d0000000000000000;
	fma.rn.f64 	%fd433, %fd29, %fd423, %fd431;
	fma.rn.f64 	%fd434, %fd357, %fd424, %fd432;
	fma.rn.f64 	%fd435, %fd372, %fd425, %fd433;
	fma.rn.f64 	%fd436, %fd374, %fd426, %fd434;
	fma.rn.f64 	%fd437, %fd697, %fd427, %fd435;
	fma.rn.f64 	%fd438, %fd696, %fd428, %fd436;
	fma.rn.f64 	%fd439, %fd687, %fd429, %fd437;
	fma.rn.f64 	%fd440, %fd686, %fd430, %fd438;
	sub.f64 	%fd441, %fd439, %fd440;
	st.shared.f64 	[%r21+64], %fd441;
	add.f64 	%fd442, %fd439, %fd440;
	st.shared.f64 	[%r21], %fd442;
	fma.rn.f64 	%fd443, %fd339, %fd421, 0d0000000000000000;
	fma.rn.f64 	%fd444, %fd22, %fd422, 0d0000000000000000;
	fma.rn.f64 	%fd445, %fd31, %fd423, %fd443;
	fma.rn.f64 	%fd446, %fd32, %fd424, %fd444;
	fma.rn.f64 	%fd447, %fd376, %fd425, %fd445;
	fma.rn.f64 	%fd448, %fd378, %fd426, %fd446;
	fma.rn.f64 	%fd449, %fd695, %fd427, %fd447;
	fma.rn.f64 	%fd450, %fd694, %fd428, %fd448;
	fma.rn.f64 	%fd451, %fd685, %fd429, %fd449;
	fma.rn.f64 	%fd452, %fd684, %fd430, %fd450;
	sub.f64 	%fd453, %fd451, %fd452;
	st.shared.f64 	[%r21+56], %fd453;
	add.f64 	%fd454, %fd451, %fd452;
	st.shared.f64 	[%r21+8], %fd454;
	fma.rn.f64 	%fd455, %fd23, %fd421, 0d0000000000000000;
	fma.rn.f64 	%fd456, %fd24, %fd422, 0d0000000000000000;
	fma.rn.f64 	%fd457, %fd33, %fd423, %fd455;
	fma.rn.f64 	%fd458, %fd34, %fd424, %fd456;
	fma.rn.f64 	%fd459, %fd380, %fd425, %fd457;
	fma.rn.f64 	%fd460, %fd382, %fd426, %fd458;
	fma.rn.f64 	%fd461, %fd693, %fd427, %fd459;
	fma.rn.f64 	%fd462, %fd692, %fd428, %fd460;
	fma.rn.f64 	%fd463, %fd683, %fd429, %fd461;
	fma.rn.f64 	%fd464, %fd682, %fd430, %fd462;
	sub.f64 	%fd465, %fd463, %fd464;
	st.shared.f64 	[%r21+48], %fd465;
	add.f64 	%fd466, %fd463, %fd464;
	st.shared.f64 	[%r21+16], %fd466;
	fma.rn.f64 	%fd467, %fd25, %fd421, 0d0000000000000000;
	fma.rn.f64 	%fd468, %fd345, %fd422, 0d0000000000000000;
	fma.rn.f64 	%fd469, %fd35, %fd423, %fd467;
	fma.rn.f64 	%fd470, %fd36, %fd424, %fd468;
	fma.rn.f64 	%fd471, %fd45, %fd425, %fd469;
	fma.rn.f64 	%fd472, %fd385, %fd426, %fd470;
	fma.rn.f64 	%fd473, %fd691, %fd427, %fd471;
	fma.rn.f64 	%fd474, %fd690, %fd428, %fd472;
	fma.rn.f64 	%fd475, %fd681, %fd429, %fd473;
	fma.rn.f64 	%fd476, %fd680, %fd430, %fd474;
	sub.f64 	%fd477, %fd475, %fd476;
	st.shared.f64 	[%r21+40], %fd477;
	add.f64 	%fd478, %fd475, %fd476;
	st.shared.f64 	[%r21+24], %fd478;
	fma.rn.f64 	%fd479, %fd347, %fd421, 0d0000000000000000;
	fma.rn.f64 	%fd480, %fd349, %fd422, 0d0000000000000000;
	fma.rn.f64 	%fd481, %fd365, %fd423, %fd479;
	fma.rn.f64 	%fd482, %fd38, %fd424, %fd480;
	fma.rn.f64 	%fd483, %fd699, %fd425, %fd481;
	fma.rn.f64 	%fd484, %fd698, %fd426, %fd482;
	fma.rn.f64 	%fd485, %fd689, %fd427, %fd483;
	fma.rn.f64 	%fd486, %fd688, %fd428, %fd484;
	fma.rn.f64 	%fd487, %fd679, %fd429, %fd485;
	fma.rn.f64 	%fd488, %fd678, %fd430, %fd486;
	add.f64 	%fd489, %fd487, %fd488;
	st.shared.f64 	[%r21+32], %fd489;
	bar.sync 	0;
	@%p7 bra 	$L__BB219_9;
	ld.shared.f64 	%fd490, [%r8];
	ld.shared.f64 	%fd491, [%r8+720];
	add.f64 	%fd492, %fd490, %fd491;
	sub.f64 	%fd493, %fd490, %fd491;
	ld.shared.f64 	%fd494, [%r8+80];
	ld.shared.f64 	%fd495, [%r8+640];
	add.f64 	%fd496, %fd494, %fd495;
	sub.f64 	%fd497, %fd494, %fd495;
	ld.shared.f64 	%fd498, [%r8+160];
	ld.shared.f64 	%fd499, [%r8+560];
	add.f64 	%fd500, %fd498, %fd499;
	sub.f64 	%fd501, %fd498, %fd499;
	ld.shared.f64 	%fd502, [%r8+240];
	ld.shared.f64 	%fd503, [%r8+480];
	add.f64 	%fd504, %fd502, %fd503;
	sub.f64 	%fd505, %fd502, %fd503;
	ld.shared.f64 	%fd506, [%r8+320];
	ld.shared.f64 	%fd507, [%r8+400];
	add.f64 	%fd508, %fd506, %fd507;
	sub.f64 	%fd509, %fd506, %fd507;
	fma.rn.f64 	%fd511, %fd335, %fd492, 0d0000000000000000;
	ld.const.f64 	%fd512, [const_evenDofToQuad];
	fma.rn.f64 	%fd513, %fd512, %fd493, 0d0000000000000000;
	fma.rn.f64 	%fd514, %fd29, %fd496, %fd511;
	ld.const.f64 	%fd515, [const_evenDofToQuad+40];
	fma.rn.f64 	%fd516, %fd515, %fd497, %fd513;
	ld.const.f64 	%fd517, [const_oddDofToQuad+80];
	fma.rn.f64 	%fd518, %fd517, %fd500, %fd514;
	ld.const.f64 	%fd519, [const_evenDofToQuad+80];
	fma.rn.f64 	%fd520, %fd519, %fd501, %fd516;
	fma.rn.f64 	%fd521, %fd697, %fd504, %fd518;
	fma.rn.f64 	%fd522, %fd696, %fd505, %fd520;
	fma.rn.f64 	%fd523, %fd687, %fd508, %fd521;
	fma.rn.f64 	%fd524, %fd686, %fd509, %fd522;
	sub.f64 	%fd525, %fd523, %fd524;
	st.shared.f64 	[%r8+640], %fd525;
	add.f64 	%fd526, %fd523, %fd524;
	st.shared.f64 	[%r8], %fd526;
	ld.const.f64 	%fd527, [const_oddDofToQuad+8];
	fma.rn.f64 	%fd528, %fd527, %fd492, 0d0000000000000000;
	fma.rn.f64 	%fd529, %fd22, %fd493, 0d0000000000000000;
	fma.rn.f64 	%fd530, %fd31, %fd496, %fd528;
	fma.rn.f64 	%fd531, %fd32, %fd497, %fd529;
	ld.const.f64 	%fd532, [const_oddDofToQuad+88];
	fma.rn.f64 	%fd533, %fd532, %fd500, %fd530;
	ld.const.f64 	%fd534, [const_evenDofToQuad+88];
	fma.rn.f64 	%fd535, %fd534, %fd501, %fd531;
	fma.rn.f64 	%fd536, %fd695, %fd504, %fd533;
	fma.rn.f64 	%fd537, %fd694, %fd505, %fd535;
	fma.rn.f64 	%fd538, %fd685, %fd508, %fd536;
	fma.rn.f64 	%fd539, %fd684, %fd509, %fd537;
	sub.f64 	%fd540, %fd538, %fd539;
	st.shared.f64 	[%r8+560], %fd540;
	add.f64 	%fd541, %fd538, %fd539;
	st.shared.f64 	[%r8+80], %fd541;
	fma.rn.f64 	%fd542, %fd23, %fd492, 0d0000000000000000;
	fma.rn.f64 	%fd543, %fd24, %fd493, 0d0000000000000000;
	fma.rn.f64 	%fd544, %fd33, %fd496, %fd542;
	fma.rn.f64 	%fd545, %fd34, %fd497, %fd543;
	ld.const.f64 	%fd546, [const_oddDofToQuad+96];
	fma.rn.f64 	%fd547, %fd546, %fd500, %fd544;
	ld.const.f64 	%fd548, [const_evenDofToQuad+96];
	fma.rn.f64 	%fd549, %fd548, %fd501, %fd545;
	fma.rn.f64 	%fd550, %fd693, %fd504, %fd547;
	fma.rn.f64 	%fd551, %fd692, %fd505, %fd549;
	fma.rn.f64 	%fd552, %fd683, %fd508, %fd550;
	fma.rn.f64 	%fd553, %fd682, %fd509, %fd551;
	sub.f64 	%fd554, %fd552, %fd553;
	st.shared.f64 	[%r8+480], %fd554;
	add.f64 	%fd555, %fd552, %fd553;
	st.shared.f64 	[%r8+160], %fd555;
	fma.rn.f64 	%fd556, %fd25, %fd492, 0d0000000000000000;
	ld.const.f64 	%fd557, [const_evenDofToQuad+24];
	fma.rn.f64 	%fd558, %fd557, %fd493, 0d0000000000000000;
	fma.rn.f64 	%fd559, %fd35, %fd496, %fd556;
	fma.rn.f64 	%fd560, %fd36, %fd497, %fd558;
	fma.rn.f64 	%fd561, %fd45, %fd500, %fd559;
	ld.const.f64 	%fd562, [const_evenDofToQuad+104];
	fma.rn.f64 	%fd563, %fd562, %fd501, %fd560;
	fma.rn.f64 	%fd564, %fd691, %fd504, %fd561;
	fma.rn.f64 	%fd565, %fd690, %fd505, %fd563;
	fma.rn.f64 	%fd566, %fd681, %fd508, %fd564;
	fma.rn.f64 	%fd567, %fd680, %fd509, %fd565;
	sub.f64 	%fd568, %fd566, %fd567;
	st.shared.f64 	[%r8+400], %fd568;
	add.f64 	%fd569, %fd566, %fd567;
	st.shared.f64 	[%r8+240], %fd569;
	ld.const.f64 	%fd570, [const_oddDofToQuad+32];
	fma.rn.f64 	%fd571, %fd570, %fd492, 0d0000000000000000;
	ld.const.f64 	%fd572, [const_evenDofToQuad+32];
	fma.rn.f64 	%fd573, %fd572, %fd493, 0d0000000000000000;
	ld.const.f64 	%fd574, [const_oddDofToQuad+72];
	fma.rn.f64 	%fd575, %fd574, %fd496, %fd571;
	fma.rn.f64 	%fd576, %fd38, %fd497, %fd573;
	fma.rn.f64 	%fd577, %fd699, %fd500, %fd575;
	fma.rn.f64 	%fd578, %fd698, %fd501, %fd576;
	fma.rn.f64 	%fd579, %fd689, %fd504, %fd577;
	fma.rn.f64 	%fd580, %fd688, %fd505, %fd578;
	fma.rn.f64 	%fd581, %fd679, %fd508, %fd579;
	fma.rn.f64 	%fd582, %fd678, %fd509, %fd580;
	add.f64 	%fd583, %fd581, %fd582;
	st.shared.f64 	[%r8+320], %fd583;
$L__BB219_9:
	setp.gt.u32 	%p8, %r10, 80;
	bar.sync 	0;
	@%p8 bra 	$L__BB219_11;
	ld.shared.f64 	%fd584, [%r7];
	ld.shared.f64 	%fd585, [%r7+7200];
	add.f64 	%fd586, %fd584, %fd585;
	sub.f64 	%fd587, %fd584, %fd585;
	ld.shared.f64 	%fd588, [%r7+800];
	ld.shared.f64 	%fd589, [%r7+6400];
	add.f64 	%fd590, %fd588, %fd589;
	sub.f64 	%fd591, %fd588, %fd589;
	ld.shared.f64 	%fd592, [%r7+1600];
	ld.shared.f64 	%fd593, [%r7+5600];
	add.f64 	%fd594, %fd592, %fd593;
	sub.f64 	%fd595, %fd592, %fd593;
	ld.shared.f64 	%fd596, [%r7+2400];
	ld.shared.f64 	%fd597, [%r7+4800];
	add.f64 	%fd598, %fd596, %fd597;
	sub.f64 	%fd599, %fd596, %fd597;
	ld.shared.f64 	%fd600, [%r7+3200];
	ld.shared.f64 	%fd601, [%r7+4000];
	add.f64 	%fd602, %fd600, %fd601;
	sub.f64 	%fd603, %fd600, %fd601;
	fma.rn.f64 	%fd605, %fd335, %fd586, 0d0000000000000000;
	fma.rn.f64 	%fd607, %fd337, %fd587, 0d0000000000000000;
	fma.rn.f64 	%fd608, %fd29, %fd590, %fd605;
	fma.rn.f64 	%fd610, %fd357, %fd591, %fd607;
	fma.rn.f64 	%fd612, %fd372, %fd594, %fd608;
	ld.const.f64 	%fd613, [const_evenDofToQuad+80];
	fma.rn.f64 	%fd614, %fd613, %fd595, %fd610;
	fma.rn.f64 	%fd615, %fd697, %fd598, %fd612;
	fma.rn.f64 	%fd616, %fd696, %fd599, %fd614;
	fma.rn.f64 	%fd617, %fd687, %fd602, %fd615;
	fma.rn.f64 	%fd618, %fd686, %fd603, %fd616;
	sub.f64 	%fd700, %fd617, %fd618;
	add.f64 	%fd708, %fd617, %fd618;
	ld.const.f64 	%fd619, [const_oddDofToQuad+8];
	fma.rn.f64 	%fd620, %fd619, %fd586, 0d0000000000000000;
	fma.rn.f64 	%fd621, %fd22, %fd587, 0d0000000000000000;
	fma.rn.f64 	%fd622, %fd31, %fd590, %fd620;
	fma.rn.f64 	%fd623, %fd32, %fd591, %fd621;
	ld.const.f64 	%fd624, [const_oddDofToQuad+88];
	fma.rn.f64 	%fd625, %fd624, %fd594, %fd622;
	ld.const.f64 	%fd626, [const_evenDofToQuad+88];
	fma.rn.f64 	%fd627, %fd626, %fd595, %fd623;
	fma.rn.f64 	%fd628, %fd695, %fd598, %fd625;
	fma.rn.f64 	%fd629, %fd694, %fd599, %fd627;
	fma.rn.f64 	%fd630, %fd685, %fd602, %fd628;
	fma.rn.f64 	%fd631, %fd684, %fd603, %fd629;
	sub.f64 	%fd701, %fd630, %fd631;
	add.f64 	%fd707, %fd630, %fd631;
	fma.rn.f64 	%fd632, %fd23, %fd586, 0d0000000000000000;
	fma.rn.f64 	%fd633, %fd24, %fd587, 0d0000000000000000;
	fma.rn.f64 	%fd634, %fd33, %fd590, %fd632;
	fma.rn.f64 	%fd635, %fd34, %fd591, %fd633;
	ld.const.f64 	%fd636, [const_oddDofToQuad+96];
	fma.rn.f64 	%fd637, %fd636, %fd594, %fd634;
	ld.const.f64 	%fd638, [const_evenDofToQuad+96];
	fma.rn.f64 	%fd639, %fd638, %fd595, %fd635;
	fma.rn.f64 	%fd640, %fd693, %fd598, %fd637;
	fma.rn.f64 	%fd641, %fd692, %fd599, %fd639;
	fma.rn.f64 	%fd642, %fd683, %fd602, %fd640;
	fma.rn.f64 	%fd643, %fd682, %fd603, %fd641;
	sub.f64 	%fd702, %fd642, %fd643;
	add.f64 	%fd706, %fd642, %fd643;
	fma.rn.f64 	%fd644, %fd25, %fd586, 0d0000000000000000;
	ld.const.f64 	%fd645, [const_evenDofToQuad+24];
	fma.rn.f64 	%fd646, %fd645, %fd587, 0d0000000000000000;
	fma.rn.f64 	%fd647, %fd35, %fd590, %fd644;
	fma.rn.f64 	%fd648, %fd36, %fd591, %fd646;
	fma.rn.f64 	%fd649, %fd45, %fd594, %fd647;
	ld.const.f64 	%fd650, [const_evenDofToQuad+104];
	fma.rn.f64 	%fd651, %fd650, %fd595, %fd648;
	fma.rn.f64 	%fd652, %fd691, %fd598, %fd649;
	fma.rn.f64 	%fd653, %fd690, %fd599, %fd651;
	fma.rn.f64 	%fd654, %fd681, %fd602, %fd652;
	fma.rn.f64 	%fd655, %fd680, %fd603, %fd653;
	sub.f64 	%fd703, %fd654, %fd655;
	add.f64 	%fd705, %fd654, %fd655;
	ld.const.f64 	%fd656, [const_oddDofToQuad+32];
	fma.rn.f64 	%fd657, %fd656, %fd586, 0d0000000000000000;
	ld.const.f64 	%fd658, [const_evenDofToQuad+32];
	fma.rn.f64 	%fd659, %fd658, %fd587, 0d0000000000000000;
	ld.const.f64 	%fd660, [const_oddDofToQuad+72];
	fma.rn.f64 	%fd661, %fd660, %fd590, %fd657;
	fma.rn.f64 	%fd662, %fd38, %fd591, %fd659;
	fma.rn.f64 	%fd663, %fd699, %fd594, %fd661;
	fma.rn.f64 	%fd664, %fd698, %fd595, %fd662;
	fma.rn.f64 	%fd665, %fd689, %fd598, %fd663;
	fma.rn.f64 	%fd666, %fd688, %fd599, %fd664;
	fma.rn.f64 	%fd667, %fd679, %fd602, %fd665;
	fma.rn.f64 	%fd668, %fd678, %fd603, %fd666;
	add.f64 	%fd704, %fd667, %fd668;
$L__BB219_11:
	bar.sync 	0;
	@%p4 bra 	$L__BB219_13;
	ld.param.u64 	%rd14, [_Z32massMatrixMultiplyConstantKernelILi9ELi10ELi1EEviPKdS1_S1_S1_Pd_param_5];
	mad.lo.s32 	%r27, %r3, 729, %r10;
	cvta.to.global.u64 	%rd10, %rd14;
	mul.wide.s32 	%rd11, %r27, 8;
	add.s64 	%rd12, %rd10, %rd11;
	st.global.f64 	[%rd12], %fd708;
	st.global.f64 	[%rd12+648], %fd707;
	st.global.f64 	[%rd12+1296], %fd706;
	st.global.f64 	[%rd12+1944], %fd705;
	st.global.f64 	[%rd12+2592], %fd704;
	st.global.f64 	[%rd12+3240], %fd703;
	st.global.f64 	[%rd12+3888], %fd702;
	st.global.f64 	[%rd12+4536], %fd701;
	st.global.f64 	[%rd12+5184], %fd700;
$L__BB219_13:
	ret;

}
	// .globl	_Z30massMatrixMultiplySharedKernelILi9ELi10ELi1EEviPKdS1_S1_S1_Pd
.visible .entry _Z30massMatrixMultiplySharedKernelILi9ELi10ELi1EEviPKdS1_S1_S1_Pd(
	.param .u32 _Z30massMatrixMultiplySharedKernelILi9ELi10ELi1EEviPKdS1_S1_S1_Pd_param_0,
	.param .u64 .ptr .align 1 _Z30massMatrixMultiplySharedKernelILi9ELi10ELi1EEviPKdS1_S1_S1_Pd_param_1,
	.param .u64 .ptr .align 1 _Z30massMatrixMultiplySharedKernelILi9ELi10ELi1EEviPKdS1_S1_S1_Pd_param_2,
	.param .u64 .ptr .align 1 _Z30massMatrixMultiplySharedKernelILi9ELi10ELi1EEviPKdS1_S1_S1_Pd_param_3,
	.param .u64 .ptr .align 1 _Z30massMatrixMultiplySharedKernelILi9ELi10ELi1EEviPKdS1_S1_S1_Pd_param_4,
	.param .u64 .ptr .align 1 _Z30massMatrixMultiplySharedKernelILi9ELi10ELi1EEviPKdS1_S1_S1_Pd_param_5
)
{
	.reg .pred 	%p<13>;
	.reg .b16 	%rs<13>;
	.reg .b32 	%r<44>;
	.reg .b64 	%rd<22>;
	.reg .b64 	%fd<665>;
	// demoted variable
	.shared .align 8 .b8 _ZZ30massMatrixMultiplySharedKernelILi9ELi10ELi1EEviPKdS1_S1_S1_PdE6s_tmp1[8000];
	// demoted variable
	.shared .align 8 .b8 _ZZ30massMatrixMultiplySharedKernelILi9ELi10ELi1EEviPKdS1_S1_S1_PdE14s_oddDofToQuad[200];
	// demoted variable
	.shared .align 8 .b8 _ZZ30massMatrixMultiplySharedKernelILi9ELi10ELi1EEviPKdS1_S1_S1_PdE15s_evenDofToQuad[200];
	ld.param.u32 	%r8, [_Z30massMatrixMultiplySharedKernelILi9ELi10ELi1EEviPKdS1_S1_S1_Pd_param_0];
	ld.param.u64 	%rd2, [_Z30massMatrixMultiplySharedKernelILi9ELi10ELi1EEviPKdS1_S1_S1_Pd_param_2];
	ld.param.u64 	%rd3, [_Z30massMatrixMultiplySharedKernelILi9ELi10ELi1EEviPKdS1_S1_S1_Pd_param_3];
	ld.param.u64 	%rd4, [_Z30massMatrixMultiplySharedKernelILi9ELi10ELi1EEviPKdS1_S1_S1_Pd_param_4];
	mov.u32 	%r9, %tid.x;
	mov.u32 	%r2, %tid.y;
	mov.u32 	%r10, %ctaid.x;
	add.s32 	%r3, %r10, %r2;
	cvt.u16.u32 	%rs2, %r9;
	mul.hi.u16 	%rs3, %rs2, -7281;
	shr.u16 	%rs4, %rs3, 3;
	mul.lo.s16 	%rs5, %rs4, 9;
	sub.s16 	%rs1, %rs2, %rs5;
	setp.lt.s32 	%p2, %r3, %r8;
	setp.lt.u32 	%p3, %r9, 81;
	and.pred  	%p1, %p2, %p3;
	not.pred 	%p4, %p1;
	@%p4 bra 	$L__BB220_2;
	cvta.to.global.u64 	%rd6, %rd4;
	mad.lo.s32 	%r11, %r3, 729, %r9;
	mul.wide.s32 	%rd7, %r11, 8;
	add.s64 	%rd8, %rd6, %rd7;
	ld.global.nc.f64 	%fd633, [%rd8];
	ld.global.nc.f64 	%fd632, [%rd8+648];
	ld.global.nc.f64 	%fd631, [%rd8+1296];
	ld.global.nc.f64 	%fd630, [%rd8+1944];
	ld.global.nc.f64 	%fd629, [%rd8+2592];
	ld.global.nc.f64 	%fd628, [%rd8+3240];
	ld.global.nc.f64 	%fd627, [%rd8+3888];
	ld.global.nc.f64 	%fd626, [%rd8+4536];
	ld.global.nc.f64 	%fd625, [%rd8+5184];
$L__BB220_2:
	setp.ne.s32 	%p5, %r2, 0;
	setp.gt.u32 	%p6, %r9, 24;
	or.pred  	%p7, %p5, %p6;
	@%p7 bra 	$L__BB220_4;
	cvta.to.global.u64 	%rd9, %rd2;
	mul.wide.u32 	%rd10, %r9, 8;
	add.s64 	%rd11, %rd9, %rd10;
	ld.global.nc.f64 	%fd141, [%rd11];
	shl.b32 	%r12, %r9, 3;
	mov.u32 	%r13, _ZZ30massMatrixMultiplySharedKernelILi9ELi10ELi1EEviPKdS1_S1_S1_PdE14s_oddDofToQuad;
	add.s32 	%r14, %r13, %r12;
	st.shared.f64 	[%r14], %fd141;
	cvta.to.global.u64 	%rd12, %rd3;
	add.s64 	%rd13, %rd12, %rd10;
	ld.global.nc.f64 	%fd142, [%rd13];
	mov.u32 	%r15, _ZZ30massMatrixMultiplySharedKernelILi9ELi10ELi1EEviPKdS1_S1_S1_PdE15s_evenDofToQuad;
	add.s32 	%r16, %r15, %r12;
	st.shared.f64 	[%r16], %fd142;
$L__BB220_4:
	setp.gt.u32 	%p8, %r9, 80;
	bar.sync 	0;
	ld.shared.f64 	%fd19, [_ZZ30massMatrixMultiplySharedKernelILi9ELi10ELi1EEviPKdS1_S1_S1_PdE14s_oddDofToQuad];
	ld.shared.f64 	%fd20, [_ZZ30massMatrixMultiplySharedKernelILi9ELi10ELi1EEviPKdS1_S1_S1_PdE15s_evenDofToQuad];
	ld.shared.f64 	%fd21, [_ZZ30massMatrixMultiplySharedKernelILi9ELi10ELi1EEviPKdS1_S1_S1_PdE14s_oddDofToQuad+8];
	ld.shared.f64 	%fd22, [_ZZ30massMatrixMultiplySharedKernelILi9ELi10ELi1EEviPKdS1_S1_S1_PdE15s_evenDofToQuad+8];
	ld.shared.f64 	%fd23, [_ZZ30massMatrixMultiplySharedKernelILi9ELi10ELi1EEviPKdS1_S1_S1_PdE14s_oddDofToQuad+16];
	ld.shared.f64 	%fd24, [_ZZ30massMatrixMultiplySharedKernelILi9ELi10ELi1EEviPKdS1_S1_S1_PdE15s_evenDofToQuad+16];
	ld.shared.f64 	%fd25, [_ZZ30massMatrixMultiplySharedKernelILi9ELi10ELi1EEviPKdS1_S1_S1_PdE14s_oddDofToQuad+24];
	ld.shared.f64 	%fd26, [_ZZ30massMatrixMultiplySharedKernelILi9ELi10ELi1EEviPKdS1_S1_S1_PdE15s_evenDofToQuad+24];
	ld.shared.f64 	%fd27, [_ZZ30massMatrixMultiplySharedKernelILi9ELi10ELi1EEviPKdS1_S1_S1_PdE14s_oddDofToQuad+32];
	ld.shared.f64 	%fd28, [_ZZ30massMatrixMultiplySharedKernelILi9ELi10ELi1EEviPKdS1_S1_S1_PdE15s_evenDofToQuad+32];
	ld.shared.f64 	%fd29, [_ZZ30massMatrixMultiplySharedKernelILi9ELi10ELi1EEviPKdS1_S1_S1_PdE14s_oddDofToQuad+40];
	ld.shared.f64 	%fd30, [_ZZ30massMatrixMultiplySharedKernelILi9ELi10ELi1EEviPKdS1_S1_S1_PdE15s_evenDofToQuad+40];
	ld.shared.f64 	%fd31, [_ZZ30massMatrixMultiplySharedKernelILi9ELi10ELi1EEviPKdS1_S1_S1_PdE14s_oddDofToQuad+48];
	ld.shared.f64 	%fd32, [_ZZ30massMatrixMultiplySharedKernelILi9ELi10ELi1EEviPKdS1_S1_S1_PdE15s_evenDofToQuad+48];
	ld.shared.f64 	%fd33, [_ZZ30massMatrixMultiplySharedKernelILi9ELi10ELi1EEviPKdS1_S1_S1_PdE14s_oddDofToQuad+56];
	ld.shared.f64 	%fd34, [_ZZ30massMatrixMultiplySharedKernelILi9ELi10ELi1EEviPKdS1_S1_S1_PdE15s_evenDofToQuad+56];
	ld.shared.f64 	%fd35, [_ZZ30massMatrixMultiplySharedKernelILi9ELi10ELi1EEviPKdS1_S1_S1_PdE14s_oddDofToQuad+64];
	ld.shared.f64 	%fd36, [_ZZ30massMatrixMultiplySharedKernelILi9ELi10ELi1EEviPKdS1_S1_S1_PdE15s_evenDofToQuad+64];
	ld.shared.f64 	%fd37, [_ZZ30massMatrixMultiplySharedKernelILi9ELi10ELi1EEviPKdS1_S1_S1_PdE14s_oddDofToQuad+72];
	ld.shared.f64 	%fd38, [_ZZ30massMatrixMultiplySharedKernelILi9ELi10ELi1EEviPKdS1_S1_S1_PdE15s_evenDofToQuad+72];
	ld.shared.f64 	%fd39, [_ZZ30massMatrixMultiplySharedKernelILi9ELi10ELi1EEviPKdS1_S1_S1_PdE14s_oddDofToQuad+80];
	ld.shared.f64 	%fd40, [_ZZ30massMatrixMultiplySharedKernelILi9ELi10ELi1EEviPKdS1_S1_S1_PdE15s_evenDofToQuad+80];
	ld.shared.f64 	%fd41, [_ZZ30massMatrixMultiplySharedKernelILi9ELi10ELi1EEviPKdS1_S1_S1_PdE14s_oddDofToQuad+88];
	ld.shared.f64 	%fd42, [_ZZ30massMatrixMultiplySharedKernelILi9ELi10ELi1EEviPKdS1_S1_S1_PdE15s_evenDofToQuad+88];
	ld.shared.f64 	%fd43, [_ZZ30massMatrixMultiplySharedKernelILi9ELi10ELi1EEviPKdS1_S1_S1_PdE14s_oddDofToQuad+96];
	ld.shared.f64 	%fd44, [_ZZ30massMatrixMultiplySharedKernelILi9ELi10ELi1EEviPKdS1_S1_S1_PdE15s_evenDofToQuad+96];
	ld.shared.f64 	%fd45, [_ZZ30massMatrixMultiplySharedKernelILi9ELi10ELi1EEviPKdS1_S1_S1_PdE14s_oddDofToQuad+104];
	ld.shared.f64 	%fd46, [_ZZ30massMatrixMultiplySharedKernelILi9ELi10ELi1EEviPKdS1_S1_S1_PdE15s_evenDofToQuad+104];
	mov.u32 	%r17, _ZZ30massMatrixMultiplySharedKernelILi9ELi10ELi1EEviPKdS1_S1_S1_PdE6s_tmp1;
	mad.lo.s32 	%r18, %r2, 8000, %r17;
	mul.lo.s16 	%rs7, %rs2, 57;
	shr.u16 	%rs8, %rs7, 9;
	cvt.u32.u16 	%r4, %rs8;
	mul.wide.u16 	%r19, %rs8, 80;
	add.s32 	%r5, %r18, %r19;
	mul.wide.u16 	%r20, %rs1, 8;
	add.s32 	%r6, %r5, %r20;
	@%p8 bra 	$L__BB220_6;
	add.f64 	%fd143, %fd633, %fd625;
	sub.f64 	%fd144, %fd633, %fd625;
	add.f64 	%fd145, %fd632, %fd626;
	sub.f64 	%fd146, %fd632, %fd626;
	add.f64 	%fd147, %fd631, %fd627;
	sub.f64 	%fd148, %fd631, %fd627;
	add.f64 	%fd149, %fd630, %fd628;
	sub.f64 	%fd150, %fd630, %fd628;
	add.f64 	%fd151, %fd629, %fd629;
	sub.f64 	%fd152, %fd629, %fd629;
	mul.f64 	%fd153, %fd151, 0d3FE0000000000000;
	fma.rn.f64 	%fd154, %fd19, %fd143, 0d0000000000000000;
	fma.rn.f64 	%fd155, %fd20, %fd144, 0d0000000000000000;
	fma.rn.f64 	%fd156, %fd21, %fd145, %fd154;
	fma.rn.f64 	%fd157, %fd22, %fd146, %fd155;
	fma.rn.f64 	%fd158, %fd23, %fd147, %fd156;
	fma.rn.f64 	%fd159, %fd24, %fd148, %fd157;
	fma.rn.f64 	%fd160, %fd25, %fd149, %fd158;
	fma.rn.f64 	%fd161, %fd26, %fd150, %fd159;
	fma.rn.f64 	%fd162, %fd27, %fd153, %fd160;
	fma.rn.f64 	%fd163, %fd28, %fd152, %fd161;
	sub.f64 	%fd164, %fd162, %fd163;
	st.shared.f64 	[%r6+7200], %fd164;
	add.f64 	%fd165, %fd163, %fd162;
	st.shared.f64 	[%r6], %fd165;
	fma.rn.f64 	%fd166, %fd29, %fd143, 0d0000000000000000;
	fma.rn.f64 	%fd167, %fd30, %fd144, 0d0000000000000000;
	fma.rn.f64 	%fd168, %fd31, %fd145, %fd166;
	fma.rn.f64 	%fd169, %fd32, %fd146, %fd167;
	fma.rn.f64 	%fd170, %fd33, %fd147, %fd168;
	fma.rn.f64 	%fd171, %fd34, %fd148, %fd169;
	fma.rn.f64 	%fd172, %fd35, %fd149, %fd170;
	fma.rn.f64 	%fd173, %fd36, %fd150, %fd171;
	fma.rn.f64 	%fd174, %fd37, %fd153, %fd172;
	fma.rn.f64 	%fd175, %fd38, %fd152, %fd173;
	sub.f64 	%fd176, %fd174, %fd175;
	st.shared.f64 	[%r6+6400], %fd176;
	add.f64 	%fd177, %fd175, %fd174;
	st.shared.f64 	[%r6+800], %fd177;
	fma.rn.f64 	%fd178, %fd39, %fd143, 0d0000000000000000;
	fma.rn.f64 	%fd179, %fd40, %fd144, 0d0000000000000000;
	fma.rn.f64 	%fd180, %fd41, %fd145, %fd178;
	fma.rn.f64 	%fd181, %fd42, %fd146, %fd179;
	fma.rn.f64 	%fd182, %fd43, %fd147, %fd180;
	fma.rn.f64 	%fd183, %fd44, %fd148, %fd181;
	fma.rn.f64 	%fd184, %fd45, %fd149, %fd182;
	fma.rn.f64 	%fd185, %fd46, %fd150, %fd183;
	ld.shared.f64 	%fd186, [_ZZ30massMatrixMultiplySharedKernelILi9ELi10ELi1EEviPKdS1_S1_S1_PdE14s_oddDofToQuad+112];
	fma.rn.f64 	%fd187, %fd186, %fd153, %fd184;
	ld.shared.f64 	%fd188, [_ZZ30massMatrixMultiplySharedKernelILi9ELi10ELi1EEviPKdS1_S1_S1_PdE15s_evenDofToQuad+112];
	fma.rn.f64 	%fd189, %fd188, %fd152, %fd185;
	sub.f64 	%fd190, %fd187, %fd189;
	st.shared.f64 	[%r6+5600], %fd190;
	add.f64 	%fd191, %fd189, %fd187;
	st.shared.f64 	[%r6+1600], %fd191;
	ld.shared.f64 	%fd192, [_ZZ30massMatrixMultiplySharedKernelILi9ELi10ELi1EEviPKdS1_S1_S1_PdE14s_oddDofToQuad+120];
	fma.rn.f64 	%fd193, %fd192, %fd143, 0d0000000000000000;
	ld.shared.f64 	%fd194, [_ZZ30massMatrixMultiplySharedKernelILi9ELi10ELi1EEviPKdS1_S1_S1_PdE15s_evenDofToQuad+120];
	fma.rn.f64 	%fd195, %fd194, %fd144, 0d0000000000000000;
	ld.shared.f64 	%fd196, [_ZZ30massMatrixMultiplySharedKernelILi9ELi10ELi1EEviPKdS1_S1_S1_PdE14s_oddDofToQuad+128];
	fma.rn.f64 	%fd197, %fd196, %fd145, %fd193;
	ld.shared.f64 	%fd198, [_ZZ30massMatrixMultiplySharedKernelILi9ELi10ELi1EEviPKdS1_S1_S1_PdE15s_evenDofToQuad+128];
	fma.rn.f64 	%fd199, %fd198, %fd146, %fd195;
	ld.shared.f64 	%fd200, [_ZZ30massMatrixMultiplySharedKernelILi9ELi10ELi1EEviPKdS1_S1_S1_PdE14s_oddDofToQuad+136];
	fma.rn.f64 	%fd201, %fd200, %fd147, %fd197;
	ld.shared.f64 	%fd202, [_ZZ30massMatrixMultiplySharedKernelILi9ELi10ELi1EEviPKdS1_S1_S1_PdE15s_evenDofToQuad+136];
	fma.rn.f64 	%fd203, %fd202, %fd148, %fd199;
	ld.shared.f64 	%fd204, [_ZZ30massMatrixMultiplySharedKernelILi9ELi10ELi1EEviPKdS1_S1_S1_PdE14s_oddDofToQuad+144];
	fma.rn.f64 	%fd205, %fd204, %fd149, %fd201;
	ld.shared.f64 	%fd206, [_ZZ30massMatrixMultiplySharedKernelILi9ELi10ELi1EEviPKdS1_S1_S1_PdE15s_evenDofToQuad+144];
	fma.rn.f64 	%fd207, %fd206, %fd150, %fd203;
	ld.shared.f64 	%fd208, [_ZZ30massMatrixMultiplySharedKernelILi9ELi10ELi1EEviPKdS1_S1_S1_PdE14s_oddDofToQuad+152];
	fma.rn.f64 	%fd209, %fd208, %fd153, %fd205;
	ld.shared.f64 	%fd210, [_ZZ30massMatrixMultiplySharedKernelILi9ELi10ELi1EEviPKdS1_S1_S1_PdE15s_evenDofToQuad+152];
	fma.rn.f64 	%fd211, %fd210, %fd152, %fd207;
	sub.f64 	%fd212, %fd209, %fd211;
	st.shared.f64 	[%r6+4800], %fd212;
	add.f64 	%fd213, %fd211, %fd209;
	st.shared.f64 	[%r6+2400], %fd213;
	ld.shared.f64 	%fd214, [_ZZ30massMatrixMultiplySharedKernelILi9ELi10ELi1EEviPKdS1_S1_S1_PdE14s_oddDofToQuad+160];
	fma.rn.f64 	%fd215, %fd214, %fd143, 0d0000000000000000;
	ld.shared.f64 	%fd216, [_ZZ30massMatrixMultiplySharedKernelILi9ELi10ELi1EEviPKdS1_S1_S1_PdE15s_evenDofToQuad+160];
	fma.rn.f64 	%fd217, %fd216, %fd144, 0d0000000000000000;
	ld.shared.f64 	%fd218, [_ZZ30massMatrixMultiplySharedKernelILi9ELi10ELi1EEviPKdS1_S1_S1_PdE14s_oddDofToQuad+168];
	fma.rn.f64 	%fd219, %fd218, %fd145, %fd215;
	ld.shared.f64 	%fd220, [_ZZ30massMatrixMultiplySharedKernelILi9ELi10ELi1EEviPKdS1_S1_S1_PdE15s_evenDofToQuad+168];
	fma.rn.f64 	%fd221, %fd220, %fd146, %fd217;
	ld.shared.f64 	%fd222, [_ZZ30massMatrixMultiplySharedKernelILi9ELi10ELi1EEviPKdS1_S1_S1_PdE14s_oddDofToQuad+176];
	fma.rn.f64 	%fd223, %fd222, %fd147, %fd219;
	ld.shared.f64 	%fd224, [_ZZ30massMatrixMultiplySharedKernelILi9ELi10ELi1EEviPKdS1_S1_S1_PdE15s_evenDofToQuad+176];
	fma.rn.f64 	%fd225, %fd224, %fd148, %fd221;
	ld.shared.f64 	%fd226, [_ZZ30massMatrixMultiplySharedKernelILi9ELi10ELi1EEviPKdS1_S1_S1_PdE14s_oddDofToQuad+184];
	fma.rn.f64 	%fd227, %fd226, %fd149, %fd223;
	ld.shared.f64 	%fd228, [_ZZ30massMatrixMultiplySharedKernelILi9ELi10ELi1EEviPKdS1_S1_S1_PdE15s_evenDofToQuad+184];
	fma.rn.f64 	%fd229, %fd228, %fd150, %fd225;
	ld.shared.f64 	%fd230, [_ZZ30massMatrixMultiplySharedKernelILi9ELi10ELi1EEviPKdS1_S1_S1_PdE14s_oddDofToQuad+192];
	fma.rn.f64 	%fd231, %fd230, %fd153, %fd227;
	ld.shared.f64 	%fd232, [_ZZ30massMatrixMultiplySharedKernelILi9ELi10ELi1EEviPKdS1_S1_S1_PdE15s_evenDofToQuad+192];
	fma.rn.f64 	%fd233, %fd232, %fd152, %fd229;
	sub.f64 	%fd234, %fd231, %fd233;
	st.shared.f64 	[%r6+4000], %fd234;
	add.f64 	%fd235, %fd233, %fd231;
	st.shared.f64 	[%r6+3200], %fd235;
$L__BB220_6:
	bar.sync 	0;
	setp.lt.u32 	%p9, %r9, 90;
	mad.lo.s32 	%r21, %r4, 720, %r5;
	add.s32 	%r7, %r21, %r20;
	@%p9 bra 	$L__BB220_8;
	ld.shared.f64 	%fd655, [_ZZ30massMatrixMultiplySharedKernelILi9ELi10ELi1EEviPKdS1_S1_S1_PdE14s_oddDofToQuad+112];
	ld.shared.f64 	%fd654, [_ZZ30massMatrixMultiplySharedKernelILi9ELi10ELi1EEviPKdS1_S1_S1_PdE15s_evenDofToQuad+112];
	ld.shared.f64 	%fd653, [_ZZ30massMatrixMultiplySharedKernelILi9ELi10ELi1EEviPKdS1_S1_S1_PdE14s_oddDofToQuad+120];
	ld.shared.f64 	%fd652, [_ZZ30massMatrixMultiplySharedKernelILi9ELi10ELi1EEviPKdS1_S1_S1_PdE15s_evenDofToQuad+120];
	ld.shared.f64 	%fd651, [_ZZ30massMatrixMultiplySharedKernelILi9ELi10ELi1EEviPKdS1_S1_S1_PdE14s_oddDofToQuad+128];
	ld.shared.f64 	%fd650, [_ZZ30massMatrixMultiplySharedKernelILi9ELi10ELi1EEviPKdS1_S1_S1_PdE15s_evenDofToQuad+128];
	ld.shared.f64 	%fd649, [_ZZ30massMatrixMultiplySharedKernelILi9ELi10ELi1EEviPKdS1_S1_S1_PdE14s_oddDofToQuad+136];
	ld.shared.f64 	%fd648, [_ZZ30massMatrixMultiplySharedKernelILi9ELi10ELi1EEviPKdS1_S1_S1_PdE15s_evenDofToQuad+136];
	ld.shared.f64 	%fd647, [_ZZ30massMatrixMultiplySharedKernelILi9ELi10ELi1EEviPKdS1_S1_S1_PdE14s_oddDofToQuad+144];
	ld.shared.f64 	%fd646, [_ZZ30massMatrixMultiplySharedKernelILi9ELi10ELi1EEviPKdS1_S1_S1_PdE15s_evenDofToQuad+144];
	ld.shared.f64 	%fd645, [_ZZ30massMatrixMultiplySharedKernelILi9ELi10ELi1EEviPKdS1_S1_S1_PdE14s_oddDofToQuad+152];
	ld.shared.f64 	%fd644, [_ZZ30massMatrixMultiplySharedKernelILi9ELi10ELi1EEviPKdS1_S1_S1_PdE15s_evenDofToQuad+152];
	ld.shared.f64 	%fd643, [_ZZ30massMatrixMultiplySharedKernelILi9ELi10ELi1EEviPKdS1_S1_S1_PdE14s_oddDofToQuad+160];
	ld.shared.f64 	%fd642, [_ZZ30massMatrixMultiplySharedKernelILi9ELi10ELi1EEviPKdS1_S1_S1_PdE15s_evenDofToQuad+160];
	ld.shared.f64 	%fd641, [_ZZ30massMatrixMultiplySharedKernelILi9ELi10ELi1EEviPKdS1_S1_S1_PdE14s_oddDofToQuad+168];
	ld.shared.f64 	%fd640, [_ZZ30massMatrixMultiplySharedKernelILi9ELi10ELi1EEviPKdS1_S1_S1_PdE15s_evenDofToQuad+168];
	ld.shared.f64 	%fd639, [_ZZ30massMatrixMultiplySharedKernelILi9ELi10ELi1EEviPKdS1_S1_S1_PdE14s_oddDofToQuad+176];
	ld.shared.f64 	%fd638, [_ZZ30massMatrixMultiplySharedKernelILi9ELi10ELi1EEviPKdS1_S1_S1_PdE15s_evenDofToQuad+176];
	ld.shared.f64 	%fd637, [_ZZ30massMatrixMultiplySharedKernelILi9ELi10ELi1EEviPKdS1_S1_S1_PdE14s_oddDofToQuad+184];
	ld.shared.f64 	%fd636, [_ZZ30massMatrixMultiplySharedKernelILi9ELi10ELi1EEviPKdS1_S1_S1_PdE15s_evenDofToQuad+184];
	ld.shared.f64 	%fd635, [_ZZ30massMatrixMultiplySharedKernelILi9ELi10ELi1EEviPKdS1_S1_S1_PdE14s_oddDofToQuad+192];
	ld.shared.f64 	%fd634, [_ZZ30massMatrixMultiplySharedKernelILi9ELi10ELi1EEviPKdS1_S1_S1_PdE15s_evenDofToQuad+192];
	bra.uni 	$L__BB220_9;
$L__BB220_8:
	ld.shared.f64 	%fd236, [%r7];
	ld.shared.f64 	%fd237, [%r7+640];
	add.f64 	%fd238, %fd236, %fd237;
	sub.f64 	%fd239, %fd236, %fd237;
	ld.shared.f64 	%fd240, [%r7+80];
	ld.shared.f64 	%fd241, [%r7+560];
	add.f64 	%fd242, %fd240, %fd241;
	sub.f64 	%fd243, %fd240, %fd241;
	ld.shared.f64 	%fd244, [%r7+160];
	ld.shared.f64 	%fd245, [%r7+480];
	add.f64 	%fd246, %fd244, %fd245;
	sub.f64 	%fd247, %fd244, %fd245;
	ld.shared.f64 	%fd248, [%r7+240];
	ld.shared.f64 	%fd249, [%r7+400];
	add.f64 	%fd250, %fd248, %fd249;
	sub.f64 	%fd251, %fd248, %fd249;
	ld.shared.f64 	%fd252, [%r7+320];
	add.f64 	%fd253, %fd252, %fd252;
	sub.f64 	%fd254, %fd252, %fd252;
	mul.f64 	%fd255, %fd253, 0d3FE0000000000000;
	fma.rn.f64 	%fd256, %fd19, %fd238, 0d0000000000000000;
	fma.rn.f64 	%fd257, %fd20, %fd239, 0d0000000000000000;
	fma.rn.f64 	%fd258, %fd21, %fd242, %fd256;
	fma.rn.f64 	%fd259, %fd22, %fd243, %fd257;
	fma.rn.f64 	%fd260, %fd23, %fd246, %fd258;
	fma.rn.f64 	%fd261, %fd24, %fd247, %fd259;
	fma.rn.f64 	%fd262, %fd25, %fd250, %fd260;
	fma.rn.f64 	%fd263, %fd26, %fd251, %fd261;
	fma.rn.f64 	%fd264, %fd27, %fd255, %fd262;
	fma.rn.f64 	%fd265, %fd28, %fd254, %fd263;
	sub.f64 	%fd266, %fd264, %fd265;
	st.shared.f64 	[%r7+720], %fd266;
	add.f64 	%fd267, %fd265, %fd264;
	st.shared.f64 	[%r7], %fd267;
	fma.rn.f64 	%fd268, %fd29, %fd238, 0d0000000000000000;
	fma.rn.f64 	%fd269, %fd30, %fd239, 0d0000000000000000;
	fma.rn.f64 	%fd270, %fd31, %fd242, %fd268;
	fma.rn.f64 	%fd271, %fd32, %fd243, %fd269;
	fma.rn.f64 	%fd272, %fd33, %fd246, %fd270;
	fma.rn.f64 	%fd273, %fd34, %fd247, %fd271;
	fma.rn.f64 	%fd274, %fd35, %fd250, %fd272;
	fma.rn.f64 	%fd275, %fd36, %fd251, %fd273;
	fma.rn.f64 	%fd276, %fd37, %fd255, %fd274;
	fma.rn.f64 	%fd277, %fd38, %fd254, %fd275;
	sub.f64 	%fd278, %fd276, %fd277;
	st.shared.f64 	[%r7+640], %fd278;
	add.f64 	%fd279, %fd277, %fd276;
	st.shared.f64 	[%r7+80], %fd279;
	fma.rn.f64 	%fd280, %fd39, %fd238, 0d0000000000000000;
	fma.rn.f64 	%fd281, %fd40, %fd239, 0d0000000000000000;
	fma.rn.f64 	%fd282, %fd41, %fd242, %fd280;
	fma.rn.f64 	%fd283, %fd42, %fd243, %fd281;
	fma.rn.f64 	%fd284, %fd43, %fd246, %fd282;
	fma.rn.f64 	%fd285, %fd44, %fd247, %fd283;
	fma.rn.f64 	%fd286, %fd45, %fd250, %fd284;
	fma.rn.f64 	%fd287, %fd46, %fd251, %fd285;
	ld.shared.f64 	%fd655, [_ZZ30massMatrixMultiplySharedKernelILi9ELi10ELi1EEviPKdS1_S1_S1_PdE14s_oddDofToQuad+112];
	fma.rn.f64 	%fd288, %fd655, %fd255, %fd286;
	ld.shared.f64 	%fd654, [_ZZ30massMatrixMultiplySharedKernelILi9ELi10ELi1EEviPKdS1_S1_S1_PdE15s_evenDofToQuad+112];
	fma.rn.f64 	%fd289, %fd654, %fd254, %fd287;
	sub.f64 	%fd290, %fd288, %fd289;
	st.shared.f64 	[%r7+560], %fd290;
	add.f64 	%fd291, %fd289, %fd288;
	st.shared.f64 	[%r7+160], %fd291;
	ld.shared.f64 	%fd653, [_ZZ30massMatrixMultiplySharedKernelILi9ELi10ELi1EEviPKdS1_S1_S1_PdE14s_oddDofToQuad+120];
	fma.rn.f64 	%fd292, %fd653, %fd238, 0d0000000000000000;
	ld.shared.f64 	%fd652, [_ZZ30massMatrixMultiplySharedKernelILi9ELi10ELi1EEviPKdS1_S1_S1_PdE15s_evenDofToQuad+120];
	fma.rn.f64 	%fd293, %fd652, %fd239, 0d0000000000000000;
	ld.shared.f64 	%fd651, [_ZZ30massMatrixMultiplySharedKernelILi9ELi10ELi1EEviPKdS1_S1_S1_PdE14s_oddDofToQuad+128];
	fma.rn.f64 	%fd294, %fd651, %fd242, %fd292;
	ld.shared.f64 	%fd650, [_ZZ30massMatrixMultiplySharedKernelILi9ELi10ELi1EEviPKdS1_S1_S1_PdE15s_evenDofToQuad+128];
	fma.rn.f64 	%fd295, %fd650, %fd243, %fd293;
	ld.shared.f64 	%fd649, [_ZZ30massMatrixMultiplySharedKernelILi9ELi10ELi1EEviPKdS1_S1_S1_PdE14s_oddDofToQuad+136];
	fma.rn.f64 	%fd296, %fd649, %fd246, %fd294;
	ld.shared.f64 	%fd648, [_ZZ30massMatrixMultiplySharedKernelILi9ELi10ELi1EEviPKdS1_S1_S1_PdE15s_evenDofToQuad+136];
	fma.rn.f64 	%fd297, %fd648, %fd247, %fd295;
	ld.shared.f64 	%fd647, [_ZZ30massMatrixMultiplySharedKernelILi9ELi10ELi1EEviPKdS1_S1_S1_PdE14s_oddDofToQuad+144];
	fma.rn.f64 	%fd298, %fd647, %fd250, %fd296;
	ld.shared.f64 	%fd646, [_ZZ30massMatrixMultiplySharedKernelILi9ELi10ELi1EEviPKdS1_S1_S1_PdE15s_evenDofToQuad+144];
	fma.rn.f64 	%fd299, %fd646, %fd251, %fd297;
	ld.shared.f64 	%fd645, [_ZZ30massMatrixMultiplySharedKernelILi9ELi10ELi1EEviPKdS1_S1_S1_PdE14s_oddDofToQuad+152];
	fma.rn.f64 	%fd300, %fd645, %fd255, %fd298;
	ld.shared.f64 	%fd644, [_ZZ30massMatrixMultiplySharedKernelILi9ELi10ELi1EEviPKdS1_S1_S1_PdE15s_evenDofToQuad+152];
	fma.rn.f64 	%fd301, %fd644, %fd254, %fd299;
	sub.f64 	%fd302, %fd300, %fd301;
	st.shared.f64 	[%r7+480], %fd302;
	add.f64 	%fd303, %fd301, %fd300;
	st.shared.f64 	[%r7+240], %fd303;
	ld.shared.f64 	%fd643, [_ZZ30massMatrixMultiplySharedKernelILi9ELi10ELi1EEviPKdS1_S1_S1_PdE14s_oddDofToQuad+160];
	fma.rn.f64 	%fd304, %fd643, %fd238, 0d0000000000000000;
	ld.shared.f64 	%fd642, [_ZZ30massMatrixMultiplySharedKernelILi9ELi10ELi1EEviPKdS1_S1_S1_PdE15s_evenDofToQuad+160];
	fma.rn.f64 	%fd305, %fd642, %fd239, 0d0000000000000000;
	ld.shared.f64 	%fd641, [_ZZ30massMatrixMultiplySharedKernelILi9ELi10ELi1EEviPKdS1_S1_S1_PdE14s_oddDofToQuad+168];
	fma.rn.f64 	%fd306, %fd641, %fd242, %fd304;
	ld.shared.f64 	%fd640, [_ZZ30massMatrixMultiplySharedKernelILi9ELi10ELi1EEviPKdS1_S1_S1_PdE15s_evenDofToQuad+168];
	fma.rn.f64 	%fd307, %fd640, %fd243, %fd305;
	ld.shared.f64 	%fd639, [_ZZ30massMatrixMultiplySharedKernelILi9ELi10ELi1EEviPKdS1_S1_S1_PdE14s_oddDofToQuad+176];
	fma.rn.f64 	%fd308, %fd639, %fd246, %fd306;
	ld.shared.f64 	%fd638, [_ZZ30massMatrixMultiplySharedKernelILi9ELi10ELi1EEviPKdS1_S1_S1_PdE15s_evenDofToQuad+176];
	fma.rn.f64 	%fd309, %fd638, %fd247, %fd307;
	ld.shared.f64 	%fd637, [_ZZ30massMatrixMultiplySharedKernelILi9ELi10ELi1EEviPKdS1_S1_S1_PdE14s_oddDofToQuad+184];
	fma.rn.f64 	%fd310, %fd637, %fd250, %fd308;
	ld.shared.f64 	%fd636, [_ZZ30massMatrixMultiplySharedKernelILi9ELi10ELi1EEviPKdS1_S1_S1_PdE15s_evenDofToQuad+184];
	fma.rn.f64 	%fd311, %fd636, %fd251, %fd309;
	ld.shared.f64 	%fd635, [_ZZ30massMatrixMultiplySharedKernelILi9ELi10ELi1EEviPKdS1_S1_S1_PdE14s_oddDofToQuad+192];
	fma.rn.f64 	%fd312, %fd635, %fd255, %fd310;
	ld.shared.f64 	%fd634, [_ZZ30massMatrixMultiplySharedKernelILi9ELi10ELi1EEviPKdS1_S1_S1_PdE15s_evenDofToQuad+192];
	fma.rn.f64 	%fd313, %fd634, %fd254, %fd311;
	sub.f64 	%fd314, %fd312, %fd313;
	st.shared.f64 	[%r7+400], %fd314;
	add.f64 	%fd315, %fd313, %fd312;
	st.shared.f64 	[%r7+320], %fd315;
$L__BB220_9:
	ld.param.u64 	%rd20, [_Z30massMatrixMultiplySharedKernelILi9ELi10ELi1EEviPKdS1_S1_S1_Pd_param_1];
	mov.u32 	%r23, %tid.x;
	setp.gt.u32 	%p10, %r23, 89;
	bar.sync 	0;
	cvt.u16.u32 	%rs9, %r23;
	mul.hi.u16 	%rs10, %rs9, 6554;
	mul.lo.s16 	%rs11, %rs10, 10;
	sub.s16 	%rs12, %rs9, %rs11;
	mov.u32 	%r24, %tid.y;
	mov.u32 	%r25, _ZZ30massMatrixMultiplySharedKernelILi9ELi10ELi1EEviPKdS1_S1_S1_PdE6s_tmp1;
	mad.lo.s32 	%r26, %r24, 8000, %r25;
	mul.wide.u16 	%r27, %rs10, 800;
	add.s32 	%r28, %r26, %r27;
	mul.wide.u16 	%r29, %rs12, 80;
	add.s32 	%r30, %r28, %r29;
	ld.shared.f64 	%fd316, [%r30];
	ld.shared.f64 	%fd317, [%r30+64];
	add.f64 	%fd318, %fd316, %fd317;
	sub.f64 	%fd319, %fd316, %fd317;
	ld.shared.f64 	%fd320, [%r30+8];
	ld.shared.f64 	%fd321, [%r30+56];
	add.f64 	%fd322, %fd320, %fd321;
	sub.f64 	%fd323, %fd320, %fd321;
	ld.shared.f64 	%fd324, [%r30+16];
	ld.shared.f64 	%fd325, [%r30+48];
	add.f64 	%fd326, %fd324, %fd325;
	sub.f64 	%fd327, %fd324, %fd325;
	ld.shared.f64 	%fd328, [%r30+24];
	ld.shared.f64 	%fd329, [%r30+40];
	add.f64 	%fd330, %fd328, %fd329;
	sub.f64 	%fd331, %fd328, %fd329;
	ld.shared.f64 	%fd332, [%r30+32];
	add.f64 	%fd333, %fd332, %fd332;
	sub.f64 	%fd334, %fd332, %fd332;
	mul.f64 	%fd335, %fd333, 0d3FE0000000000000;
	mov.u32 	%r31, %ctaid.x;
	add.s32 	%r32, %r31, %r24;
	mov.b32 	%r33, {%rs12, %rs10};
	mov.b32 	%r34, 9;
	mov.b32 	%r35, 25610;
	dp2a.lo.u32.u32 	%r36, %r33, %r35, %r34;
	mad.lo.s32 	%r37, %r32, 1000, %r36;
	fma.rn.f64 	%fd336, %fd19, %fd318, 0d0000000000000000;
	fma.rn.f64 	%fd337, %fd20, %fd319, 0d0000000000000000;
	fma.rn.f64 	%fd338, %fd21, %fd322, %fd336;
	fma.rn.f64 	%fd339, %fd22, %fd323, %fd337;
	fma.rn.f64 	%fd340, %fd23, %fd326, %fd338;
	fma.rn.f64 	%fd341, %fd24, %fd327, %fd339;
	fma.rn.f64 	%fd342, %fd25, %fd330, %fd340;
	fma.rn.f64 	%fd343, %fd26, %fd331, %fd341;
	fma.rn.f64 	%fd344, %fd27, %fd335, %fd342;
	fma.rn.f64 	%fd345, %fd28, %fd334, %fd343;
	cvta.to.global.u64 	%rd14, %rd20;
	mul.wide.s32 	%rd15, %r37, 8;
	add.s64 	%rd16, %rd14, %rd15;
	ld.global.nc.f64 	%fd346, [%rd16];
	ld.global.nc.f64 	%fd347, [%rd16+-72];
	sub.f64 	%fd348, %fd344, %fd345;
	mul.f64 	%fd349, %fd348, %fd346;
	add.f64 	%fd350, %fd344, %fd345;
	mul.f64 	%fd664, %fd350, %fd347;
	fma.rn.f64 	%fd351, %fd29, %fd318, 0d0000000000000000;
	fma.rn.f64 	%fd352, %fd30, %fd319, 0d0000000000000000;
	fma.rn.f64 	%fd353, %fd31, %fd322, %fd351;
	fma.rn.f64 	%fd354, %fd32, %fd323, %fd352;
	fma.rn.f64 	%fd355, %fd33, %fd326, %fd353;
	fma.rn.f64 	%fd356, %fd34, %fd327, %fd354;
	fma.rn.f64 	%fd357, %fd35, %fd330, %fd355;
	fma.rn.f64 	%fd358, %fd36, %fd331, %fd356;
	fma.rn.f64 	%fd359, %fd37, %fd335, %fd357;
	fma.rn.f64 	%fd360, %fd38, %fd334, %fd358;
	ld.global.nc.f64 	%fd361, [%rd16+-8];
	ld.global.nc.f64 	%fd362, [%rd16+-64];
	sub.f64 	%fd363, %fd359, %fd360;
	mul.f64 	%fd656, %fd363, %fd361;
	add.f64 	%fd364, %fd359, %fd360;
	mul.f64 	%fd663, %fd364, %fd362;
	fma.rn.f64 	%fd365, %fd39, %fd318, 0d0000000000000000;
	fma.rn.f64 	%fd366, %fd40, %fd319, 0d0000000000000000;
	fma.rn.f64 	%fd367, %fd41, %fd322, %fd365;
	fma.rn.f64 	%fd368, %fd42, %fd323, %fd366;
	fma.rn.f64 	%fd369, %fd43, %fd326, %fd367;
	fma.rn.f64 	%fd370, %fd44, %fd327, %fd368;
	fma.rn.f64 	%fd371, %fd45, %fd330, %fd369;
	fma.rn.f64 	%fd372, %fd46, %fd331, %fd370;
	fma.rn.f64 	%fd373, %fd655, %fd335, %fd371;
	fma.rn.f64 	%fd374, %fd654, %fd334, %fd372;
	ld.global.nc.f64 	%fd375, [%rd16+-16];
	ld.global.nc.f64 	%fd376, [%rd16+-56];
	sub.f64 	%fd377, %fd373, %fd374;
	mul.f64 	%fd657, %fd377, %fd375;
	add.f64 	%fd378, %fd373, %fd374;
	mul.f64 	%fd662, %fd378, %fd376;
	fma.rn.f64 	%fd379, %fd653, %fd318, 0d0000000000000000;
	fma.rn.f64 	%fd380, %fd652, %fd319, 0d0000000000000000;
	fma.rn.f64 	%fd381, %fd651, %fd322, %fd379;
	fma.rn.f64 	%fd382, %fd650, %fd323, %fd380;
	fma.rn.f64 	%fd383, %fd649, %fd326, %fd381;
	fma.rn.f64 	%fd384, %fd648, %fd327, %fd382;
	fma.rn.f64 	%fd385, %fd647, %fd330, %fd383;
	fma.rn.f64 	%fd386, %fd646, %fd331, %fd384;
	fma.rn.f64 	%fd387, %fd645, %fd335, %fd385;
	fma.rn.f64 	%fd388, %fd644, %fd334, %fd386;
	ld.global.nc.f64 	%fd389, [%rd16+-24];
	ld.global.nc.f64 	%fd390, [%rd16+-48];
	sub.f64 	%fd391, %fd387, %fd388;
	mul.f64 	%fd658, %fd391, %fd389;
	add.f64 	%fd392, %fd387, %fd388;
	mul.f64 	%fd661, %fd392, %fd390;
	fma.rn.f64 	%fd393, %fd643, %fd318, 0d0000000000000000;
	fma.rn.f64 	%fd394, %fd642, %fd319, 0d0000000000000000;
	fma.rn.f64 	%fd395, %fd641, %fd322, %fd393;
	fma.rn.f64 	%fd396, %fd640, %fd323, %fd394;
	fma.rn.f64 	%fd397, %fd639, %fd326, %fd395;
	fma.rn.f64 	%fd398, %fd638, %fd327, %fd396;
	fma.rn.f64 	%fd399, %fd637, %fd330, %fd397;
	fma.rn.f64 	%fd400, %fd636, %fd331, %fd398;
	fma.rn.f64 	%fd401, %fd635, %fd335, %fd399;
	fma.rn.f64 	%fd402, %fd634, %fd334, %fd400;
	ld.global.nc.f64 	%fd403, [%rd16+-32];
	ld.global.nc.f64 	%fd404, [%rd16+-40];
	sub.f64 	%fd405, %fd401, %fd402;
	mul.f64 	%fd659, %fd405, %fd403;
	add.f64 	%fd406, %fd401, %fd402;
	mul.f64 	%fd660, %fd406, %fd404;
	bar.sync 	0;
	add.f64 	%fd407, %fd664, %fd349;
	sub.f64 	%fd408, %fd664, %fd349;
	add.f64 	%fd409, %fd663, %fd656;
	sub.f64 	%fd410, %fd663, %fd656;
	add.f64 	%fd411, %fd662, %fd657;
	sub.f64 	%fd412, %fd662, %fd657;
	add.f64 	%fd413, %fd661, %fd658;
	sub.f64 	%fd414, %fd661, %fd658;
	add.f64 	%fd415, %fd660, %fd659;
	sub.f64 	%fd416, %fd660, %fd659;
	fma.rn.f64 	%fd417, %fd19, %fd407, 0d0000000000000000;
	fma.rn.f64 	%fd418, %fd20, %fd408, 0d0000000000000000;
	fma.rn.f64 	%fd419, %fd29, %fd409, %fd417;
	fma.rn.f64 	%fd420, %fd30, %fd410, %fd418;
	fma.rn.f64 	%fd421, %fd39, %fd411, %fd419;
	fma.rn.f64 	%fd422, %fd40, %fd412, %fd420;
	fma.rn.f64 	%fd423, %fd653, %fd413, %fd421;
	fma.rn.f64 	%fd424, %fd652, %fd414, %fd422;
	fma.rn.f64 	%fd425, %fd643, %fd415, %fd423;
	fma.rn.f64 	%fd426, %fd642, %fd416, %fd424;
	sub.f64 	%fd427, %fd425, %fd426;
	st.shared.f64 	[%r30+64], %fd427;
	add.f64 	%fd428, %fd425, %fd426;
	st.shared.f64 	[%r30], %fd428;
	fma.rn.f64 	%fd429, %fd21, %fd407, 0d0000000000000000;
	fma.rn.f64 	%fd430, %fd22, %fd408, 0d0000000000000000;
	fma.rn.f64 	%fd431, %fd31, %fd409, %fd429;
	fma.rn.f64 	%fd432, %fd32, %fd410, %fd430;
	fma.rn.f64 	%fd433, %fd41, %fd411, %fd431;
	fma.rn.f64 	%fd434, %fd42, %fd412, %fd432;
	fma.rn.f64 	%fd435, %fd651, %fd413, %fd433;
	fma.rn.f64 	%fd436, %fd650, %fd414, %fd434;
	fma.rn.f64 	%fd437, %fd641, %fd415, %fd435;
	fma.rn.f64 	%fd438, %fd640, %fd416, %fd436;
	sub.f64 	%fd439, %fd437, %fd438;
	st.shared.f64 	[%r30+56], %fd439;
	add.f64 	%fd440, %fd437, %fd438;
	st.shared.f64 	[%r30+8], %fd440;
	fma.rn.f64 	%fd441, %fd23, %fd407, 0d0000000000000000;
	fma.rn.f64 	%fd442, %fd24, %fd408, 0d0000000000000000;
	fma.rn.f64 	%fd443, %fd33, %fd409, %fd441;
	fma.rn.f64 	%fd444, %fd34, %fd410, %fd442;
	fma.rn.f64 	%fd445, %fd43, %fd411, %fd443;
	fma.rn.f64 	%fd446, %fd44, %fd412, %fd444;
	fma.rn.f64 	%fd447, %fd649, %fd413, %fd445;
	fma.rn.f64 	%fd448, %fd648, %fd414, %fd446;
	fma.rn.f64 	%fd449, %fd639, %fd415, %fd447;
	fma.rn.f64 	%fd450, %fd638, %fd416, %fd448;
	sub.f64 	%fd451, %fd449, %fd450;
	st.shared.f64 	[%r30+48], %fd451;
	add.f64 	%fd452, %fd449, %fd450;
	st.shared.f64 	[%r30+16], %fd452;
	fma.rn.f64 	%fd453, %fd25, %fd407, 0d0000000000000000;
	fma.rn.f64 	%fd454, %fd26, %fd408, 0d0000000000000000;
	fma.rn.f64 	%fd455, %fd35, %fd409, %fd453;
	fma.rn.f64 	%fd456, %fd36, %fd410, %fd454;
	fma.rn.f64 	%fd457, %fd45, %fd411, %fd455;
	fma.rn.f64 	%fd458, %fd46, %fd412, %fd456;
	fma.rn.f64 	%fd459, %fd647, %fd413, %fd457;
	fma.rn.f64 	%fd460, %fd646, %fd414, %fd458;
	fma.rn.f64 	%fd461, %fd637, %fd415, %fd459;
	fma.rn.f64 	%fd462, %fd636, %fd416, %fd460;
	sub.f64 	%fd463, %fd461, %fd462;
	st.shared.f64 	[%r30+40], %fd463;
	add.f64 	%fd464, %fd461, %fd462;
	st.shared.f64 	[%r30+24], %fd464;
	fma.rn.f64 	%fd465, %fd27, %fd407, 0d0000000000000000;
	fma.rn.f64 	%fd466, %fd28, %fd408, 0d0000000000000000;
	fma.rn.f64 	%fd467, %fd37, %fd409, %fd465;
	fma.rn.f64 	%fd468, %fd38, %fd410, %fd466;
	fma.rn.f64 	%fd469, %fd655, %fd411, %fd467;
	fma.rn.f64 	%fd470, %fd654, %fd412, %fd468;
	fma.rn.f64 	%fd471, %fd645, %fd413, %fd469;
	fma.rn.f64 	%fd472, %fd644, %fd414, %fd470;
	fma.rn.f64 	%fd473, %fd635, %fd415, %fd471;
	fma.rn.f64 	%fd474, %fd634, %fd416, %fd472;
	add.f64 	%fd475, %fd473, %fd474;
	st.shared.f64 	[%r30+32], %fd475;
	bar.sync 	0;
	@%p10 bra 	$L__BB220_11;
	ld.shared.f64 	%fd476, [%r7];
	ld.shared.f64 	%fd477, [%r7+720];
	add.f64 	%fd478, %fd476, %fd477;
	sub.f64 	%fd479, %fd476, %fd477;
	ld.shared.f64 	%fd480, [%r7+80];
	ld.shared.f64 	%fd481, [%r7+640];
	add.f64 	%fd482, %fd480, %fd481;
	sub.f64 	%fd483, %fd480, %fd481;
	ld.shared.f64 	%fd484, [%r7+160];
	ld.shared.f64 	%fd485, [%r7+560];
	add.f64 	%fd486, %fd484, %fd485;
	sub.f64 	%fd487, %fd484, %fd485;
	ld.shared.f64 	%fd488, [%r7+240];
	ld.shared.f64 	%fd489, [%r7+480];
	add.f64 	%fd490, %fd488, %fd489;
	sub.f64 	%fd491, %fd488, %fd489;
	ld.shared.f64 	%fd492, [%r7+320];
	ld.shared.f64 	%fd493, [%r7+400];
	add.f64 	%fd494, %fd492, %fd493;
	sub.f64 	%fd495, %fd492, %fd493;
	fma.rn.f64 	%fd496, %fd19, %fd478, 0d0000000000000000;
	fma.rn.f64 	%fd497, %fd20, %fd479, 0d0000000000000000;
	fma.rn.f64 	%fd498, %fd29, %fd482, %fd496;
	fma.rn.f64 	%fd499, %fd30, %fd483, %fd497;
	fma.rn.f64 	%fd500, %fd39, %fd486, %fd498;
	fma.rn.f64 	%fd501, %fd40, %fd487, %fd499;
	fma.rn.f64 	%fd502, %fd653, %fd490, %fd500;
	fma.rn.f64 	%fd503, %fd652, %fd491, %fd501;
	fma.rn.f64 	%fd504, %fd643, %fd494, %fd502;
	fma.rn.f64 	%fd505, %fd642, %fd495, %fd503;
	sub.f64 	%fd506, %fd504, %fd505;
	st.shared.f64 	[%r7+640], %fd506;
	add.f64 	%fd507, %fd504, %fd505;
	st.shared.f64 	[%r7], %fd507;
	fma.rn.f64 	%fd508, %fd21, %fd478, 0d0000000000000000;
	fma.rn.f64 	%fd509, %fd22, %fd479, 0d0000000000000000;
	fma.rn.f64 	%fd510, %fd31, %fd482, %fd508;
	fma.rn.f64 	%fd511, %fd32, %fd483, %fd509;
	fma.rn.f64 	%fd512, %fd41, %fd486, %fd510;
	fma.rn.f64 	%fd513, %fd42, %fd487, %fd511;
	fma.rn.f64 	%fd514, %fd651, %fd490, %fd512;
	fma.rn.f64 	%fd515, %fd650, %fd491, %fd513;
	fma.rn.f64 	%fd516, %fd641, %fd494, %fd514;
	fma.rn.f64 	%fd517, %fd640, %fd495, %fd515;
	sub.f64 	%fd518, %fd516, %fd517;
	st.shared.f64 	[%r7+560], %fd518;
	add.f64 	%fd519, %fd516, %fd517;
	st.shared.f64 	[%r7+80], %fd519;
	fma.rn.f64 	%fd520, %fd23, %fd478, 0d0000000000000000;
	fma.rn.f64 	%fd521, %fd24, %fd479, 0d0000000000000000;
	fma.rn.f64 	%fd522, %fd33, %fd482, %fd520;
	fma.rn.f64 	%fd523, %fd34, %fd483, %fd521;
	fma.rn.f64 	%fd524, %fd43, %fd486, %fd522;
	fma.rn.f64 	%fd525, %fd44, %fd487, %fd523;
	fma.rn.f64 	%fd526, %fd649, %fd490, %fd524;
	fma.rn.f64 	%fd527, %fd648, %fd491, %fd525;
	fma.rn.f64 	%fd528, %fd639, %fd494, %fd526;
	fma.rn.f64 	%fd529, %fd638, %fd495, %fd527;
	sub.f64 	%fd530, %fd528, %fd529;
	st.shared.f64 	[%r7+480], %fd530;
	add.f64 	%fd531, %fd528, %fd529;
	st.shared.f64 	[%r7+160], %fd531;
	fma.rn.f64 	%fd532, %fd25, %fd478, 0d0000000000000000;
	fma.rn.f64 	%fd533, %fd26, %fd479, 0d0000000000000000;
	fma.rn.f64 	%fd534, %fd35, %fd482, %fd532;
	fma.rn.f64 	%fd535, %fd36, %fd483, %fd533;
	fma.rn.f64 	%fd536, %fd45, %fd486, %fd534;
	fma.rn.f64 	%fd537, %fd46, %fd487, %fd535;
	fma.rn.f64 	%fd538, %fd647, %fd490, %fd536;
	fma.rn.f64 	%fd539, %fd646, %fd491, %fd537;
	fma.rn.f64 	%fd540, %fd637, %fd494, %fd538;
	fma.rn.f64 	%fd541, %fd636, %fd495, %fd539;
	sub.f64 	%fd542, %fd540, %fd541;
	st.shared.f64 	[%r7+400], %fd542;
	add.f64 	%fd543, %fd540, %fd541;
	st.shared.f64 	[%r7+240], %fd543;
	fma.rn.f64 	%fd544, %fd27, %fd478, 0d0000000000000000;
	fma.rn.f64 	%fd545, %fd28, %fd479, 0d0000000000000000;
	fma.rn.f64 	%fd546, %fd37, %fd482, %fd544;
	fma.rn.f64 	%fd547, %fd38, %fd483, %fd545;
	fma.rn.f64 	%fd548, %fd655, %fd486, %fd546;
	fma.rn.f64 	%fd549, %fd654, %fd487, %fd547;
	fma.rn.f64 	%fd550, %fd645, %fd490, %fd548;
	fma.rn.f64 	%fd551, %fd644, %fd491, %fd549;
	fma.rn.f64 	%fd552, %fd635, %fd494, %fd550;
	fma.rn.f64 	%fd553, %fd634, %fd495, %fd551;
	add.f64 	%fd554, %fd552, %fd553;
	st.shared.f64 	[%r7+320], %fd554;
$L__BB220_11:
	mov.u32 	%r38, %tid.x;
	setp.gt.u32 	%p11, %r38, 80;
	bar.sync 	0;
	@%p11 bra 	$L__BB220_13;
	ld.shared.f64 	%fd555, [%r6];
	ld.shared.f64 	%fd556, [%r6+7200];
	add.f64 	%fd557, %fd555, %fd556;
	sub.f64 	%fd558, %fd555, %fd556;
	ld.shared.f64 	%fd559, [%r6+800];
	ld.shared.f64 	%fd560, [%r6+6400];
	add.f64 	%fd561, %fd559, %fd560;
	sub.f64 	%fd562, %fd559, %fd560;
	ld.shared.f64 	%fd563, [%r6+1600];
	ld.shared.f64 	%fd564, [%r6+5600];
	add.f64 	%fd565, %fd563, %fd564;
	sub.f64 	%fd566, %fd563, %fd564;
	ld.shared.f64 	%fd567, [%r6+2400];
	ld.shared.f64 	%fd568, [%r6+4800];
	add.f64 	%fd569, %fd567, %fd568;
	sub.f64 	%fd570, %fd567, %fd568;
	ld.shared.f64 	%fd571, [%r6+3200];
	ld.shared.f64 	%fd572, [%r6+4000];
	add.f64 	%fd573, %fd571, %fd572;
	sub.f64 	%fd574, %fd571, %fd572;
	fma.rn.f64 	%fd575, %fd19, %fd557, 0d0000000000000000;
	fma.rn.f64 	%fd576, %fd20, %fd558, 0d0000000000000000;
	fma.rn.f64 	%fd577, %fd29, %fd561, %fd575;
	fma.rn.f64 	%fd578, %fd30, %fd562, %fd576;
	fma.rn.f64 	%fd579, %fd39, %fd565, %fd577;
	fma.rn.f64 	%fd580, %fd40, %fd566, %fd578;
	fma.rn.f64 	%fd581, %fd653, %fd569, %fd579;
	fma.rn.f64 	%fd582, %fd652, %fd570, %fd580;
	fma.rn.f64 	%fd583, %fd643, %fd573, %fd581;
	fma.rn.f64 	%fd584, %fd642, %fd574, %fd582;
	sub.f64 	%fd656, %fd583, %fd584;
	add.f64 	%fd664, %fd583, %fd584;
	fma.rn.f64 	%fd585, %fd21, %fd557, 0d0000000000000000;
	fma.rn.f64 	%fd586, %fd22, %fd558, 0d0000000000000000;
	fma.rn.f64 	%fd587, %fd31, %fd561, %fd585;
	fma.rn.f64 	%fd588, %fd32, %fd562, %fd586;
	fma.rn.f64 	%fd589, %fd41, %fd565, %fd587;
	fma.rn.f64 	%fd590, %fd42, %fd566, %fd588;
	fma.rn.f64 	%fd591, %fd651, %fd569, %fd589;
	fma.rn.f64 	%fd592, %fd650, %fd570, %fd590;
	fma.rn.f64 	%fd593, %fd641, %fd573, %fd591;
	fma.rn.f64 	%fd594, %fd640, %fd574, %fd592;
	sub.f64 	%fd657, %fd593, %fd594;
	add.f64 	%fd663, %fd593, %fd594;
	fma.rn.f64 	%fd595, %fd23, %fd557, 0d0000000000000000;
	fma.rn.f64 	%fd596, %fd24, %fd558, 0d0000000000000000;
	fma.rn.f64 	%fd597, %fd33, %fd561, %fd595;
	fma.rn.f64 	%fd598, %fd34, %fd562, %fd596;
	fma.rn.f64 	%fd599, %fd43, %fd565, %fd597;
	fma.rn.f64 	%fd600, %fd44, %fd566, %fd598;
	fma.rn.f64 	%fd601, %fd649, %fd569, %fd599;
	fma.rn.f64 	%fd602, %fd648, %fd570, %fd600;
	fma.rn.f64 	%fd603, %fd639, %fd573, %fd601;
	fma.rn.f64 	%fd604, %fd638, %fd574, %fd602;
	sub.f64 	%fd658, %fd603, %fd604;
	add.f64 	%fd662, %fd603, %fd604;
	fma.rn.f64 	%fd605, %fd25, %fd557, 0d0000000000000000;
	fma.rn.f64 	%fd606, %fd26, %fd558, 0d0000000000000000;
	fma.rn.f64 	%fd607, %fd35, %fd561, %fd605;
	fma.rn.f64 	%fd608, %fd36, %fd562, %fd606;
	fma.rn.f64 	%fd609, %fd45, %fd565, %fd607;
	fma.rn.f64 	%fd610, %fd46, %fd566, %fd608;
	fma.rn.f64 	%fd611, %fd647, %fd569, %fd609;
	fma.rn.f64 	%fd612, %fd646, %fd570, %fd610;
	fma.rn.f64 	%fd613, %fd637, %fd573, %fd611;
	fma.rn.f64 	%fd614, %fd636, %fd574, %fd612;
	sub.f64 	%fd659, %fd613, %fd614;
	add.f64 	%fd661, %fd613, %fd614;
	fma.rn.f64 	%fd615, %fd27, %fd557, 0d0000000000000000;
	fma.rn.f64 	%fd616, %fd28, %fd558, 0d0000000000000000;
	fma.rn.f64 	%fd617, %fd37, %fd561, %fd615;
	fma.rn.f64 	%fd618, %fd38, %fd562, %fd616;
	fma.rn.f64 	%fd619, %fd655, %fd565, %fd617;
	fma.rn.f64 	%fd620, %fd654, %fd566, %fd618;
	fma.rn.f64 	%fd621, %fd645, %fd569, %fd619;
	fma.rn.f64 	%fd622, %fd644, %fd570, %fd620;
	fma.rn.f64 	%fd623, %fd635, %fd573, %fd621;
	fma.rn.f64 	%fd624, %fd634, %fd574, %fd622;
	add.f64 	%fd660, %fd623, %fd624;
$L__BB220_13:
	bar.sync 	0;
	@%p4 bra 	$L__BB220_15;
	ld.param.u64 	%rd21, [_Z30massMatrixMultiplySharedKernelILi9ELi10ELi1EEviPKdS1_S1_S1_Pd_param_5];
	mov.u32 	%r39, %ctaid.x;
	mov.u32 	%r40, %tid.y;
	add.s32 	%r41, %r39, %r40;
	mad.lo.s32 	%r43, %r41, 729, %r38;
	cvta.to.global.u64 	%rd17, %rd21;
	mul.wide.s32 	%rd18, %r43, 8;
	add.s64 	%rd19, %rd17, %rd18;
	st.global.f64 	[%rd19], %fd664;
	st.global.f64 	[%rd19+648], %fd663;
	st.global.f64 	[%rd19+1296], %fd662;
	st.global.f64 	[%rd19+1944], %fd661;
	st.global.f64 	[%rd19+2592], %fd660;
	st.global.f64 	[%rd19+3240], %fd659;
	st.global.f64 	[%rd19+3888], %fd658;
	st.global.f64 	[%rd19+4536], %fd657;
	st.global.f64 	[%rd19+5184], %fd656;
$L__BB220_15:
	ret;

}
	// .globl	_Z30massMatrixMultiplyGlobalKernelILi9ELi10ELi1EEviPKdS1_S1_S1_Pd
.visible .entry _Z30massMatrixMultiplyGlobalKernelILi9ELi10ELi1EEviPKdS1_S1_S1_Pd(
	.param .u32 _Z30massMatrixMultiplyGlobalKernelILi9ELi10ELi1EEviPKdS1_S1_S1_Pd_param_0,
	.param .u64 .ptr .align 1 _Z30massMatrixMultiplyGlobalKernelILi9ELi10ELi1EEviPKdS1_S1_S1_Pd_param_1,
	.param .u64 .ptr .align 1 _Z30massMatrixMultiplyGlobalKernelILi9ELi10ELi1EEviPKdS1_S1_S1_Pd_param_2,
	.param .u64 .ptr .align 1 _Z30massMatrixMultiplyGlobalKernelILi9ELi10ELi1EEviPKdS1_S1_S1_Pd_param_3,
	.param .u64 .ptr .align 1 _Z30massMatrixMultiplyGlobalKernelILi9ELi10ELi1EEviPKdS1_S1_S1_Pd_param_4,
	.param .u64 .ptr .align 1 _Z30massMatrixMultiplyGlobalKernelILi9ELi10ELi1EEviPKdS1_S1_S1_Pd_param_5
)
{
	.reg .pred 	%p<10>;
	.reg .b16 	%rs<13>;
	.reg .b32 	%r<39>;
	.reg .b64 	%rd<23>;
	.reg .b64 	%fd<675>;
	// demoted variable
	.shared .align 8 .b8 _ZZ30massMatrixMultiplyGlobalKernelILi9ELi10ELi1EEviPKdS1_S1_S1_PdE6s_tmp1[8000];
	ld.param.u32 	%r8, [_Z30massMatrixMultiplyGlobalKernelILi9ELi10ELi1EEviPKdS1_S1_S1_Pd_param_0];
	ld.param.u64 	%rd4, [_Z30massMatrixMultiplyGlobalKernelILi9ELi10ELi1EEviPKdS1_S1_S1_Pd_param_2];
	ld.param.u64 	%rd5, [_Z30massMatrixMultiplyGlobalKernelILi9ELi10ELi1EEviPKdS1_S1_S1_Pd_param_3];
	ld.param.u64 	%rd6, [_Z30massMatrixMultiplyGlobalKernelILi9ELi10ELi1EEviPKdS1_S1_S1_Pd_param_4];
	cvta.to.global.u64 	%rd1, %rd5;
	cvta.to.global.u64 	%rd2, %rd4;
	mov.u32 	%r9, %tid.x;
	mov.u32 	%r2, %tid.y;
	mov.u32 	%r10, %ctaid.x;
	add.s32 	%r3, %r10, %r2;
	cvt.u16.u32 	%rs2, %r9;
	mul.hi.u16 	%rs3, %rs2, -7281;
	shr.u16 	%rs4, %rs3, 3;
	mul.lo.s16 	%rs5, %rs4, 9;
	sub.s16 	%rs1, %rs2, %rs5;
	setp.lt.s32 	%p2, %r3, %r8;
	setp.lt.u32 	%p3, %r9, 81;
	and.pred  	%p1, %p2, %p3;
	not.pred 	%p4, %p1;
	@%p4 bra 	$L__BB221_2;
	cvta.to.global.u64 	%rd8, %rd6;
	mad.lo.s32 	%r11, %r3, 729, %r9;
	mul.wide.s32 	%rd9, %r11, 8;
	add.s64 	%rd10, %rd8, %rd9;
	ld.global.nc.f64 	%fd665, [%rd10];
	ld.global.nc.f64 	%fd664, [%rd10+648];
	ld.global.nc.f64 	%fd663, [%rd10+1296];
	ld.global.nc.f64 	%fd662, [%rd10+1944];
	ld.global.nc.f64 	%fd661, [%rd10+2592];
	ld.global.nc.f64 	%fd660, [%rd10+3240];
	ld.global.nc.f64 	%fd659, [%rd10+3888];
	ld.global.nc.f64 	%fd658, [%rd10+4536];
	ld.global.nc.f64 	%fd657, [%rd10+5184];
$L__BB221_2:
	setp.gt.u32 	%p5, %r9, 80;
	bar.sync 	0;
	mov.u32 	%r12, _ZZ30massMatrixMultiplyGlobalKernelILi9ELi10ELi1EEviPKdS1_S1_S1_PdE6s_tmp1;
	mad.lo.s32 	%r13, %r2, 8000, %r12;
	mul.lo.s16 	%rs7, %rs2, 57;
	shr.u16 	%rs8, %rs7, 9;
	cvt.u32.u16 	%r4, %rs8;
	mul.wide.u16 	%r14, %rs8, 80;
	add.s32 	%r5, %r13, %r14;
	mul.wide.u16 	%r15, %rs1, 8;
	add.s32 	%r6, %r5, %r15;
	@%p5 bra 	$L__BB221_4;
	add.f64 	%fd97, %fd665, %fd657;
	sub.f64 	%fd98, %fd665, %fd657;
	add.f64 	%fd99, %fd664, %fd658;
	sub.f64 	%fd100, %fd664, %fd658;
	add.f64 	%fd101, %fd663, %fd659;
	sub.f64 	%fd102, %fd663, %fd659;
	add.f64 	%fd103, %fd662, %fd660;
	sub.f64 	%fd104, %fd662, %fd660;
	add.f64 	%fd105, %fd661, %fd661;
	sub.f64 	%fd106, %fd661, %fd661;
	mul.f64 	%fd107, %fd105, 0d3FE0000000000000;
	ld.global.nc.f64 	%fd108, [%rd2];
	fma.rn.f64 	%fd109, %fd108, %fd97, 0d0000000000000000;
	ld.global.nc.f64 	%fd110, [%rd1];
	fma.rn.f64 	%fd111, %fd110, %fd98, 0d0000000000000000;
	ld.global.nc.f64 	%fd112, [%rd2+8];
	fma.rn.f64 	%fd113, %fd112, %fd99, %fd109;
	ld.global.nc.f64 	%fd114, [%rd1+8];
	fma.rn.f64 	%fd115, %fd114, %fd100, %fd111;
	ld.global.nc.f64 	%fd116, [%rd2+16];
	fma.rn.f64 	%fd117, %fd116, %fd101, %fd113;
	ld.global.nc.f64 	%fd118, [%rd1+16];
	fma.rn.f64 	%fd119, %fd118, %fd102, %fd115;
	ld.global.nc.f64 	%fd120, [%rd2+24];
	fma.rn.f64 	%fd121, %fd120, %fd103, %fd117;
	ld.global.nc.f64 	%fd122, [%rd1+24];
	fma.rn.f64 	%fd123, %fd122, %fd104, %fd119;
	ld.global.nc.f64 	%fd124, [%rd2+32];
	fma.rn.f64 	%fd125, %fd124, %fd107, %fd121;
	ld.global.nc.f64 	%fd126, [%rd1+32];
	fma.rn.f64 	%fd127, %fd126, %fd106, %fd123;
	sub.f64 	%fd128, %fd125, %fd127;
	st.shared.f64 	[%r6+7200], %fd128;
	add.f64 	%fd129, %fd127, %fd125;
	st.shared.f64 	[%r6], %fd129;
	ld.global.nc.f64 	%fd130, [%rd2+40];
	fma.rn.f64 	%fd131, %fd130, %fd97, 0d0000000000000000;
	ld.global.nc.f64 	%fd132, [%rd1+40];
	fma.rn.f64 	%fd133, %fd132, %fd98, 0d0000000000000000;
	ld.global.nc.f64 	%fd134, [%rd2+48];
	fma.rn.f64 	%fd135, %fd134, %fd99, %fd131;
	ld.global.nc.f64 	%fd136, [%rd1+48];
	fma.rn.f64 	%fd137, %fd136, %fd100, %fd133;
	ld.global.nc.f64 	%fd138, [%rd2+56];
	fma.rn.f64 	%fd139, %fd138, %fd101, %fd135;
	ld.global.nc.f64 	%fd140, [%rd1+56];
	fma.rn.f64 	%fd141, %fd140, %fd102, %fd137;
	ld.global.nc.f64 	%fd142, [%rd2+64];
	fma.rn.f64 	%fd143, %fd142, %fd103, %fd139;
	ld.global.nc.f64 	%fd144, [%rd1+64];
	fma.rn.f64 	%fd145, %fd144, %fd104, %fd141;
	ld.global.nc.f64 	%fd146, [%rd2+72];
	fma.rn.f64 	%fd147, %fd146, %fd107, %fd143;
	ld.global.nc.f64 	%fd148, [%rd1+72];
	fma.rn.f64 	%fd149, %fd148, %fd106, %fd145;
	sub.f64 	%fd150, %fd147, %fd149;
	st.shared.f64 	[%r6+6400], %fd150;
	add.f64 	%fd151, %fd149, %fd147;
	st.shared.f64 	[%r6+800], %fd151;
	ld.global.nc.f64 	%fd152, [%rd2+80];
	fma.rn.f64 	%fd153, %fd152, %fd97, 0d0000000000000000;
	ld.global.nc.f64 	%fd154, [%rd1+80];
	fma.rn.f64 	%fd155, %fd154, %fd98, 0d0000000000000000;
	ld.global.nc.f64 	%fd156, [%rd2+88];
	fma.rn.f64 	%fd157, %fd156, %fd99, %fd153;
	ld.global.nc.f64 	%fd158, [%rd1+88];
	fma.rn.f64 	%fd159, %fd158, %fd100, %fd155;
	ld.global.nc.f64 	%fd160, [%rd2+96];
	fma.rn.f64 	%fd161, %fd160, %fd101, %fd157;
	ld.global.nc.f64 	%fd162, [%rd1+96];
	fma.rn.f64 	%fd163, %fd162, %fd102, %fd159;
	ld.global.nc.f64 	%fd164, [%rd2+104];
	fma.rn.f64 	%fd165, %fd164, %fd103, %fd161;
	ld.global.nc.f64 	%fd166, [%rd1+104];
	fma.rn.f64 	%fd167, %fd166, %fd104, %fd163;
	ld.global.nc.f64 	%fd168, [%rd2+112];
	fma.rn.f64 	%fd169, %fd168, %fd107, %fd165;
	ld.global.nc.f64 	%fd170, [%rd1+112];
	fma.rn.f64 	%fd171, %fd170, %fd106, %fd167;
	sub.f64 	%fd172, %fd169, %fd171;
	st.shared.f64 	[%r6+5600], %fd172;
	add.f64 	%fd173, %fd171, %fd169;
	st.shared.f64 	[%r6+1600], %fd173;
	ld.global.nc.f64 	%fd174, [%rd2+120];
	fma.rn.f64 	%fd175, %fd174, %fd97, 0d0000000000000000;
	ld.global.nc.f64 	%fd176, [%rd1+120];
	fma.rn.f64 	%fd177, %fd176, %fd98, 0d0000000000000000;
	ld.global.nc.f64 	%fd178, [%rd2+128];
	fma.rn.f64 	%fd179, %fd178, %fd99, %fd175;
	ld.global.nc.f64 	%fd180, [%rd1+128];
	fma.rn.f64 	%fd181, %fd180, %fd100, %fd177;
	ld.global.nc.f64 	%fd182, [%rd2+136];
	fma.rn.f64 	%fd183, %fd182, %fd101, %fd179;
	ld.global.nc.f64 	%fd184, [%rd1+136];
	fma.rn.f64 	%fd185, %fd184, %fd102, %fd181;
	ld.global.nc.f64 	%fd186, [%rd2+144];
	fma.rn.f64 	%fd187, %fd186, %fd103, %fd183;
	ld.global.nc.f64 	%fd188, [%rd1+144];
	fma.rn.f64 	%fd189, %fd188, %fd104, %fd185;
	ld.global.nc.f64 	%fd190, [%rd2+152];
	fma.rn.f64 	%fd191, %fd190, %fd107, %fd187;
	ld.global.nc.f64 	%fd192, [%rd1+152];
	fma.rn.f64 	%fd193, %fd192, %fd106, %fd189;
	sub.f64 	%fd194, %fd191, %fd193;
	st.shared.f64 	[%r6+4800], %fd194;
	add.f64 	%fd195, %fd193, %fd191;
	st.shared.f64 	[%r6+2400], %fd195;
	ld.global.nc.f64 	%fd196, [%rd2+160];
	fma.rn.f64 	%fd197, %fd196, %fd97, 0d0000000000000000;
	ld.global.nc.f64 	%fd198, [%rd1+160];
	fma.rn.f64 	%fd199, %fd198, %fd98, 0d0000000000000000;
	ld.global.nc.f64 	%fd200, [%rd2+168];
	fma.rn.f64 	%fd201, %fd200, %fd99, %fd197;
	ld.global.nc.f64 	%fd202, [%rd1+168];
	fma.rn.f64 	%fd203, %fd202, %fd100, %fd199;
	ld.global.nc.f64 	%fd204, [%rd2+176];
	fma.rn.f64 	%fd205, %fd204, %fd101, %fd201;
	ld.global.nc.f64 	%fd206, [%rd1+176];
	fma.rn.f64 	%fd207, %fd206, %fd102, %fd203;
	ld.global.nc.f64 	%fd208, [%rd2+184];
	fma.rn.f64 	%fd209, %fd208, %fd103, %fd205;
	ld.global.nc.f64 	%fd210, [%rd1+184];
	fma.rn.f64 	%fd211, %fd210, %fd104, %fd207;
	ld.global.nc.f64 	%fd212, [%rd2+192];
	fma.rn.f64 	%fd213, %fd212, %fd107, %fd209;
	ld.global.nc.f64 	%fd214, [%rd1+192];
	fma.rn.f64 	%fd215, %fd214, %fd106, %fd211;
	sub.f64 	%fd216, %fd213, %fd215;
	st.shared.f64 	[%r6+4000], %fd216;
	add.f64 	%fd217, %fd215, %fd213;
	st.shared.f64 	[%r6+3200], %fd217;
$L__BB221_4:
	bar.sync 	0;
	setp.gt.u32 	%p6, %r9, 89;
	mad.lo.s32 	%r16, %r4, 720, %r5;
	add.s32 	%r7, %r16, %r15;
	@%p6 bra 	$L__BB221_6;
	ld.shared.f64 	%fd218, [%r7];
	ld.shared.f64 	%fd219, [%r7+640];
	add.f64 	%fd220, %fd218, %fd219;
	sub.f64 	%fd221, %fd218, %fd219;
	ld.shared.f64 	%fd222, [%r7+80];
	ld.shared.f64 	%fd223, [%r7+560];
	add.f64 	%fd224, %fd222, %fd223;
	sub.f64 	%fd225, %fd222, %fd223;
	ld.shared.f64 	%fd226, [%r7+160];
	ld.shared.f64 	%fd227, [%r7+480];
	add.f64 	%fd228, %fd226, %fd227;
	sub.f64 	%fd229, %fd226, %fd227;
	ld.shared.f64 	%fd230, [%r7+240];
	ld.shared.f64 	%fd231, [%r7+400];
	add.f64 	%fd232, %fd230, %fd231;
	sub.f64 	%fd233, %fd230, %fd231;
	ld.shared.f64 	%fd234, [%r7+320];
	add.f64 	%fd235, %fd234, %fd234;
	sub.f64 	%fd236, %fd234, %fd234;
	mul.f64 	%fd237, %fd235, 0d3FE0000000000000;
	ld.global.nc.f64 	%fd238, [%rd2];
	fma.rn.f64 	%fd239, %fd238, %fd220, 0d0000000000000000;
	ld.global.nc.f64 	%fd240, [%rd1];
	fma.rn.f64 	%fd241, %fd240, %fd221, 0d0000000000000000;
	ld.global.nc.f64 	%fd242, [%rd2+8];
	fma.rn.f64 	%fd243, %fd242, %fd224, %fd239;
	ld.global.nc.f64 	%fd244, [%rd1+8];
	fma.rn.f64 	%fd245, %fd244, %fd225, %fd241;
	ld.global.nc.f64 	%fd246, [%rd2+16];
	fma.rn.f64 	%fd247, %fd246, %fd228, %fd243;
	ld.global.nc.f64 	%fd248, [%rd1+16];
	fma.rn.f64 	%fd249, %fd248, %fd229, %fd245;
	ld.global.nc.f64 	%fd250, [%rd2+24];
	fma.rn.f64 	%fd251, %fd250, %fd232, %fd247;
	ld.global.nc.f64 	%fd252, [%rd1+24];
	fma.rn.f64 	%fd253, %fd252, %fd233, %fd249;
	ld.global.nc.f64 	%fd254, [%rd2+32];
	fma.rn.f64 	%fd255, %fd254, %fd237, %fd251;
	ld.global.nc.f64 	%fd256, [%rd1+32];
	fma.rn.f64 	%fd257, %fd256, %fd236, %fd253;
	sub.f64 	%fd258, %fd255, %fd257;
	st.shared.f64 	[%r7+720], %fd258;
	add.f64 	%fd259, %fd257, %fd255;
	st.shared.f64 	[%r7], %fd259;
	ld.global.nc.f64 	%fd260, [%rd2+40];
	fma.rn.f64 	%fd261, %fd260, %fd220, 0d0000000000000000;
	ld.global.nc.f64 	%fd262, [%rd1+40];
	fma.rn.f64 	%fd263, %fd262, %fd221, 0d0000000000000000;
	ld.global.nc.f64 	%fd264, [%rd2+48];
	fma.rn.f64 	%fd265, %fd264, %fd224, %fd261;
	ld.global.nc.f64 	%fd266, [%rd1+48];
	fma.rn.f64 	%fd267, %fd266, %fd225, %fd263;
	ld.global.nc.f64 	%fd268, [%rd2+56];
	fma.rn.f64 	%fd269, %fd268, %fd228, %fd265;
	ld.global.nc.f64 	%fd270, [%rd1+56];
	fma.rn.f64 	%fd271, %fd270, %fd229, %fd267;
	ld.global.nc.f64 	%fd272, [%rd2+64];
	fma.rn.f64 	%fd273, %fd272, %fd232, %fd269;
	ld.global.nc.f64 	%fd274, [%rd1+64];
	fma.rn.f64 	%fd275, %fd274, %fd233, %fd271;
	ld.global.nc.f64 	%fd276, [%rd2+72];
	fma.rn.f64 	%fd277, %fd276, %fd237, %fd273;
	ld.global.nc.f64 	%fd278, [%rd1+72];
	fma.rn.f64 	%fd279, %fd278, %fd236, %fd275;
	sub.f64 	%fd280, %fd277, %fd279;
	st.shared.f64 	[%r7+640], %fd280;
	add.f64 	%fd281, %fd279, %fd277;
	st.shared.f64 	[%r7+80], %fd281;
	ld.global.nc.f64 	%fd282, [%rd2+80];
	fma.rn.f64 	%fd283, %fd282, %fd220, 0d0000000000000000;
	ld.global.nc.f64 	%fd284, [%rd1+80];
	fma.rn.f64 	%fd285, %fd284, %fd221, 0d0000000000000000;
	ld.global.nc.f64 	%fd286, [%rd2+88];
	fma.rn.f64 	%fd287, %fd286, %fd224, %fd283;
	ld.global.nc.f64 	%fd288, [%rd1+88];
	fma.rn.f64 	%fd289, %fd288, %fd225, %fd285;
	ld.global.nc.f64 	%fd290, [%rd2+96];
	fma.rn.f64 	%fd291, %fd290, %fd228, %fd287;
	ld.global.nc.f64 	%fd292, [%rd1+96];
	fma.rn.f64 	%fd293, %fd292, %fd229, %fd289;
	ld.global.nc.f64 	%fd294, [%rd2+104];
	fma.rn.f64 	%fd295, %fd294, %fd232, %fd291;
	ld.global.nc.f64 	%fd296, [%rd1+104];
	fma.rn.f64 	%fd297, %fd296, %fd233, %fd293;
	ld.global.nc.f64 	%fd298, [%rd2+112];
	fma.rn.f64 	%fd299, %fd298, %fd237, %fd295;
	ld.global.nc.f64 	%fd300, [%rd1+112];
	fma.rn.f64 	%fd301, %fd300, %fd236, %fd297;
	sub.f64 	%fd302, %fd299, %fd301;
	st.shared.f64 	[%r7+560], %fd302;
	add.f64 	%fd303, %fd301, %fd299;
	st.shared.f64 	[%r7+160], %fd303;
	ld.global.nc.f64 	%fd304, [%rd2+120];
	fma.rn.f64 	%fd305, %fd304, %fd220, 0d0000000000000000;
	ld.global.nc.f64 	%fd306, [%rd1+120];
	fma.rn.f64 	%fd307, %fd306, %fd221, 0d0000000000000000;
	ld.global.nc.f64 	%fd308, [%rd2+128];
	fma.rn.f64 	%fd309, %fd308, %fd224, %fd305;
	ld.global.nc.f64 	%fd310, [%rd1+128];
	fma.rn.f64 	%fd311, %fd310, %fd225, %fd307;
	ld.global.nc.f64 	%fd312, [%rd2+136];
	fma.rn.f64 	%fd313, %fd312, %fd228, %fd309;
	ld.global.nc.f64 	%fd314, [%rd1+136];
	fma.rn.f64 	%fd315, %fd314, %fd229, %fd311;
	ld.global.nc.f64 	%fd316, [%rd2+144];
	fma.rn.f64 	%fd317, %fd316, %fd232, %fd313;
	ld.global.nc.f64 	%fd318, [%rd1+144];
	fma.rn.f64 	%fd319, %fd318, %fd233, %fd315;
	ld.global.nc.f64 	%fd320, [%rd2+152];
	fma.rn.f64 	%fd321, %fd320, %fd237, %fd317;
	ld.global.nc.f64 	%fd322, [%rd1+152];
	fma.rn.f64 	%fd323, %fd322, %fd236, %fd319;
	sub.f64 	%fd324, %fd321, %fd323;
	st.shared.f64 	[%r7+480], %fd324;
	add.f64 	%fd325, %fd323, %fd321;
	st.shared.f64 	[%r7+240], %fd325;
	ld.global.nc.f64 	%fd326, [%rd2+160];
	fma.rn.f64 	%fd327, %fd326, %fd220, 0d0000000000000000;
	ld.global.nc.f64 	%fd328, [%rd1+160];
	fma.rn.f64 	%fd329, %fd328, %fd221, 0d0000000000000000;
	ld.global.nc.f64 	%fd330, [%rd2+168];
	fma.rn.f64 	%fd331, %fd330, %fd224, %fd327;
	ld.global.nc.f64 	%fd332, [%rd1+168];
	fma.rn.f64 	%fd333, %fd332, %fd225, %fd329;
	ld.global.nc.f64 	%fd334, [%rd2+176];
	fma.rn.f64 	%fd335, %fd334, %fd228, %fd331;
	ld.global.nc.f64 	%fd336, [%rd1+176];
	fma.rn.f64 	%fd337, %fd336, %fd229, %fd333;
	ld.global.nc.f64 	%fd338, [%rd2+184];
	fma.rn.f64 	%fd339, %fd338, %fd232, %fd335;
	ld.global.nc.f64 	%fd340, [%rd1+184];
	fma.rn.f64 	%fd341, %fd340, %fd233, %fd337;
	ld.global.nc.f64 	%fd342, [%rd2+192];
	fma.rn.f64 	%fd343, %fd342, %fd237, %fd339;
	ld.global.nc.f64 	%fd344, [%rd1+192];
	fma.rn.f64 	%fd345, %fd344, %fd236, %fd341;
	sub.f64 	%fd346, %fd343, %fd345;
	st.shared.f64 	[%r7+400], %fd346;
	add.f64 	%fd347, %fd345, %fd343;
	st.shared.f64 	[%r7+320], %fd347;
$L__BB221_6:
	ld.param.u64 	%rd21, [_Z30massMatrixMultiplyGlobalKernelILi9ELi10ELi1EEviPKdS1_S1_S1_Pd_param_3];
	ld.param.u64 	%rd20, [_Z30massMatrixMultiplyGlobalKernelILi9ELi10ELi1EEviPKdS1_S1_S1_Pd_param_2];
	ld.param.u64 	%rd19, [_Z30massMatrixMultiplyGlobalKernelILi9ELi10ELi1EEviPKdS1_S1_S1_Pd_param_1];
	mov.u32 	%r18, %tid.x;
	setp.gt.u32 	%p7, %r18, 89;
	bar.sync 	0;
	cvt.u16.u32 	%rs9, %r18;
	mul.hi.u16 	%rs10, %rs9, 6554;
	mul.lo.s16 	%rs11, %rs10, 10;
	sub.s16 	%rs12, %rs9, %rs11;
	mov.u32 	%r19, %tid.y;
	mov.u32 	%r20, _ZZ30massMatrixMultiplyGlobalKernelILi9ELi10ELi1EEviPKdS1_S1_S1_PdE6s_tmp1;
	mad.lo.s32 	%r21, %r19, 8000, %r20;
	mul.wide.u16 	%r22, %rs10, 800;
	add.s32 	%r23, %r21, %r22;
	mul.wide.u16 	%r24, %rs12, 80;
	add.s32 	%r25, %r23, %r24;
	ld.shared.f64 	%fd348, [%r25];
	ld.shared.f64 	%fd349, [%r25+64];
	add.f64 	%fd350, %fd348, %fd349;
	sub.f64 	%fd351, %fd348, %fd349;
	ld.shared.f64 	%fd352, [%r25+8];
	ld.shared.f64 	%fd353, [%r25+56];
	add.f64 	%fd354, %fd352, %fd353;
	sub.f64 	%fd355, %fd352, %fd353;
	ld.shared.f64 	%fd356, [%r25+16];
	ld.shared.f64 	%fd357, [%r25+48];
	add.f64 	%fd358, %fd356, %fd357;
	sub.f64 	%fd359, %fd356, %fd357;
	ld.shared.f64 	%fd360, [%r25+24];
	ld.shared.f64 	%fd361, [%r25+40];
	add.f64 	%fd362, %fd360, %fd361;
	sub.f64 	%fd363, %fd360, %fd361;
	ld.shared.f64 	%fd364, [%r25+32];
	add.f64 	%fd365, %fd364, %fd364;
	sub.f64 	%fd366, %fd364, %fd364;
	mul.f64 	%fd367, %fd365, 0d3FE0000000000000;
	mov.u32 	%r26, %ctaid.x;
	add.s32 	%r27, %r26, %r19;
	mov.b32 	%r28, {%rs12, %rs10};
	mov.b32 	%r29, 9;
	mov.b32 	%r30, 25610;
	dp2a.lo.u32.u32 	%r31, %r28, %r30, %r29;
	mad.lo.s32 	%r32, %r27, 1000, %r31;
	cvta.to.global.u64 	%rd11, %rd20;
	ld.global.nc.f64 	%fd19, [%rd11];
	fma.rn.f64 	%fd368, %fd19, %fd350, 0d0000000000000000;
	cvta.to.global.u64 	%rd12, %rd21;
	ld.global.nc.f64 	%fd20, [%rd12];
	fma.rn.f64 	%fd369, %fd20, %fd351, 0d0000000000000000;
	ld.global.nc.f64 	%fd21, [%rd11+8];
	fma.rn.f64 	%fd370, %fd21, %fd354, %fd368;
	ld.global.nc.f64 	%fd22, [%rd12+8];
	fma.rn.f64 	%fd371, %fd22, %fd355, %fd369;
	ld.global.nc.f64 	%fd23, [%rd11+16];
	fma.rn.f64 	%fd372, %fd23, %fd358, %fd370;
	ld.global.nc.f64 	%fd24, [%rd12+16];
	fma.rn.f64 	%fd373, %fd24, %fd359, %fd371;
	ld.global.nc.f64 	%fd25, [%rd11+24];
	fma.rn.f64 	%fd374, %fd25, %fd362, %fd372;
	ld.global.nc.f64 	%fd26, [%rd12+24];
	fma.rn.f64 	%fd375, %fd26, %fd363, %fd373;
	ld.global.nc.f64 	%fd27, [%rd11+32];
	fma.rn.f64 	%fd376, %fd27, %fd367, %fd374;
	ld.global.nc.f64 	%fd28, [%rd12+32];
	fma.rn.f64 	%fd377, %fd28, %fd366, %fd375;
	cvta.to.global.u64 	%rd13, %rd19;
	mul.wide.s32 	%rd14, %r32, 8;
	add.s64 	%rd15, %rd13, %rd14;
	ld.global.nc.f64 	%fd378, [%rd15];
	ld.global.nc.f64 	%fd379, [%rd15+-72];
	sub.f64 	%fd380, %fd376, %fd377;
	mul.f64 	%fd381, %fd380, %fd378;
	add.f64 	%fd382, %fd376, %fd377;
	mul.f64 	%fd674, %fd382, %fd379;
	ld.global.nc.f64 	%fd30, [%rd11+40];
	fma.rn.f64 	%fd383, %fd30, %fd350, 0d0000000000000000;
	ld.global.nc.f64 	%fd31, [%rd12+40];
	fma.rn.f64 	%fd384, %fd31, %fd351, 0d0000000000000000;
	ld.global.nc.f64 	%fd32, [%rd11+48];
	fma.rn.f64 	%fd385, %fd32, %fd354, %fd383;
	ld.global.nc.f64 	%fd33, [%rd12+48];
	fma.rn.f64 	%fd386, %fd33, %fd355, %fd384;
	ld.global.nc.f64 	%fd34, [%rd11+56];
	fma.rn.f64 	%fd387, %fd34, %fd358, %fd385;
	ld.global.nc.f64 	%fd35, [%rd12+56];
	fma.rn.f64 	%fd388, %fd35, %fd359, %fd386;
	ld.global.nc.f64 	%fd36, [%rd11+64];
	fma.rn.f64 	%fd389, %fd36, %fd362, %fd387;
	ld.global.nc.f64 	%fd37, [%rd12+64];
	fma.rn.f64 	%fd390, %fd37, %fd363, %fd388;
	ld.global.nc.f64 	%fd38, [%rd11+72];
	fma.rn.f64 	%fd391, %fd38, %fd367, %fd389;
	ld.global.nc.f64 	%fd39, [%rd12+72];
	fma.rn.f64 	%fd392, %fd39, %fd366, %fd390;
	ld.global.nc.f64 	%fd393, [%rd15+-8];
	ld.global.nc.f64 	%fd394, [%rd15+-64];
	sub.f64 	%fd395, %fd391, %fd392;
	mul.f64 	%fd666, %fd395, %fd393;
	add.f64 	%fd396, %fd391, %fd392;
	mul.f64 	%fd673, %fd396, %fd394;
	ld.global.nc.f64 	%fd42, [%rd11+80];
	fma.rn.f64 	%fd397, %fd42, %fd350, 0d0000000000000000;
	ld.global.nc.f64 	%fd43, [%rd12+80];
	fma.rn.f64 	%fd398, %fd43, %fd351, 0d0000000000000000;
	ld.global.nc.f64 	%fd44, [%rd11+88];
	fma.rn.f64 	%fd399, %fd44, %fd354, %fd397;
	ld.global.nc.f64 	%fd45, [%rd12+88];
	fma.rn.f64 	%fd400, %fd45, %fd355, %fd398;
	ld.global.nc.f64 	%fd46, [%rd11+96];
	fma.rn.f64 	%fd401, %fd46, %fd358, %fd399;
	ld.global.nc.f64 	%fd47, [%rd12+96];
	fma.rn.f64 	%fd402, %fd47, %fd359, %fd400;
	ld.global.nc.f64 	%fd48, [%rd11+104];
	fma.rn.f64 	%fd403, %fd48, %fd362, %fd401;
	ld.global.nc.f64 	%fd49, [%rd12+104];
	fma.rn.f64 	%fd404, %fd49, %fd363, %fd402;
	ld.global.nc.f64 	%fd50, [%rd11+112];
	fma.rn.f64 	%fd405, %fd50, %fd367, %fd403;
	ld.global.nc.f64 	%fd51, [%rd12+112];
	fma.rn.f64 	%fd406, %fd51, %fd366, %fd404;
	ld.global.nc.f64 	%fd407, [%rd15+-16];
	ld.global.nc.f64 	%fd408, [%rd15+-56];
	sub.f64 	%fd409, %fd405, %fd406;
	mul.f64 	%fd667, %fd409, %fd407;
	add.f64 	%fd410, %fd405, %fd406;
	mul.f64 	%fd672, %fd410, %fd408;
	ld.global.nc.f64 	%fd54, [%rd11+120];
	fma.rn.f64 	%fd411, %fd54, %fd350, 0d0000000000000000;
	ld.global.nc.f64 	%fd55, [%rd12+120];
	fma.rn.f64 	%fd412, %fd55, %fd351, 0d0000000000000000;
	ld.global.nc.f64 	%fd56, [%rd11+128];
	fma.rn.f64 	%fd413, %fd56, %fd354, %fd411;
	ld.global.nc.f64 	%fd57, [%rd12+128];
	fma.rn.f64 	%fd414, %fd57, %fd355, %fd412;
	ld.global.nc.f64 	%fd58, [%rd11+136];
	fma.rn.f64 	%fd415, %fd58, %fd358, %fd413;
	ld.global.nc.f64 	%fd59, [%rd12+136];
	fma.rn.f64 	%fd416, %fd59, %fd359, %fd414;
	ld.global.nc.f64 	%fd60, [%rd11+144];
	fma.rn.f64 	%fd417, %fd60, %fd362, %fd415;
	ld.global.nc.f64 	%fd61, [%rd12+144];
	fma.rn.f64 	%fd418, %fd61, %fd363, %fd416;
	ld.global.nc.f64 	%fd62, [%rd11+152];
	fma.rn.f64 	%fd419, %fd62, %fd367, %fd417;
	ld.global.nc.f64 	%fd63, [%rd12+152];
	fma.rn.f64 	%fd420, %fd63, %fd366, %fd418;
	ld.global.nc.f64 	%fd421, [%rd15+-24];
	ld.global.nc.f64 	%fd422, [%rd15+-48];
	sub.f64 	%fd423, %fd419, %fd420;
	mul.f64 	%fd668, %fd423, %fd421;
	add.f64 	%fd424, %fd419, %fd420;
	mul.f64 	%fd671, %fd424, %fd422;
	ld.global.nc.f64 	%fd66, [%rd11+160];
	fma.rn.f64 	%fd425, %fd66, %fd350, 0d0000000000000000;
	ld.global.nc.f64 	%fd67, [%rd12+160];
	fma.rn.f64 	%fd426, %fd67, %fd351, 0d0000000000000000;
	ld.global.nc.f64 	%fd68, [%rd11+168];
	fma.rn.f64 	%fd427, %fd68, %fd354, %fd425;
	ld.global.nc.f64 	%fd69, [%rd12+168];
	fma.rn.f64 	%fd428, %fd69, %fd355, %fd426;
	ld.global.nc.f64 	%fd70, [%rd11+176];
	fma.rn.f64 	%fd429, %fd70, %fd358, %fd427;
	ld.global.nc.f64 	%fd71, [%rd12+176];
	fma.rn.f64 	%fd430, %fd71, %fd359, %fd428;
	ld.global.nc.f64 	%fd72, [%rd11+184];
	fma.rn.f64 	%fd431, %fd72, %fd362, %fd429;
	ld.global.nc.f64 	%fd73, [%rd12+184];
	fma.rn.f64 	%fd432, %fd73, %fd363, %fd430;
	ld.global.nc.f64 	%fd74, [%rd11+192];
	fma.rn.f64 	%fd433, %fd74, %fd367, %fd431;
	ld.global.nc.f64 	%fd75, [%rd12+192];
	fma.rn.f64 	%fd434, %fd75, %fd366, %fd432;
	ld.global.nc.f64 	%fd435, [%rd15+-32];
	ld.global.nc.f64 	%fd436, [%rd15+-40];
	sub.f64 	%fd437, %fd433, %fd434;
	mul.f64 	%fd669, %fd437, %fd435;
	add.f64 	%fd438, %fd433, %fd434;
	mul.f64 	%fd670, %fd438, %fd436;
	bar.sync 	0;
	add.f64 	%fd439, %fd674, %fd381;
	sub.f64 	%fd440, %fd674, %fd381;
	add.f64 	%fd441, %fd673, %fd666;
	sub.f64 	%fd442, %fd673, %fd666;
	add.f64 	%fd443, %fd672, %fd667;
	sub.f64 	%fd444, %fd672, %fd667;
	add.f64 	%fd445, %fd671, %fd668;
	sub.f64 	%fd446, %fd671, %fd668;
	add.f64 	%fd447, %fd670, %fd669;
	sub.f64 	%fd448, %fd670, %fd669;
	fma.rn.f64 	%fd449, %fd19, %fd439, 0d0000000000000000;
	fma.rn.f64 	%fd450, %fd20, %fd440, 0d0000000000000000;
	fma.rn.f64 	%fd451, %fd30, %fd441, %fd449;
	fma.rn.f64 	%fd452, %fd31, %fd442, %fd450;
	fma.rn.f64 	%fd453, %fd42, %fd443, %fd451;
	fma.rn.f64 	%fd454, %fd43, %fd444, %fd452;
	fma.rn.f64 	%fd455, %fd54, %fd445, %fd453;
	fma.rn.f64 	%fd456, %fd55, %fd446, %fd454;
	fma.rn.f64 	%fd457, %fd66, %fd447, %fd455;
	fma.rn.f64 	%fd458, %fd67, %fd448, %fd456;
	sub.f64 	%fd459, %fd457, %fd458;
	st.shared.f64 	[%r25+64], %fd459;
	add.f64 	%fd460, %fd457, %fd458;
	st.shared.f64 	[%r25], %fd460;
	fma.rn.f64 	%fd461, %fd21, %fd439, 0d0000000000000000;
	fma.rn.f64 	%fd462, %fd22, %fd440, 0d0000000000000000;
	fma.rn.f64 	%fd463, %fd32, %fd441, %fd461;
	fma.rn.f64 	%fd464, %fd33, %fd442, %fd462;
	fma.rn.f64 	%fd465, %fd44, %fd443, %fd463;
	fma.rn.f64 	%fd466, %fd45, %fd444, %fd464;
	fma.rn.f64 	%fd467, %fd56, %fd445, %fd465;
	fma.rn.f64 	%fd468, %fd57, %fd446, %fd466;
	fma.rn.f64 	%fd469, %fd68, %fd447, %fd467;
	fma.rn.f64 	%fd470, %fd69, %fd448, %fd468;
	sub.f64 	%fd471, %fd469, %fd470;
	st.shared.f64 	[%r25+56], %fd471;
	add.f64 	%fd472, %fd469, %fd470;
	st.shared.f64 	[%r25+8], %fd472;
	fma.rn.f64 	%fd473, %fd23, %fd439, 0d0000000000000000;
	fma.rn.f64 	%fd474, %fd24, %fd440, 0d0000000000000000;
	fma.rn.f64 	%fd475, %fd34, %fd441, %fd473;
	fma.rn.f64 	%fd476, %fd35, %fd442, %fd474;
	fma.rn.f64 	%fd477, %fd46, %fd443, %fd475;
	fma.rn.f64 	%fd478, %fd47, %fd444, %fd476;
	fma.rn.f64 	%fd479, %fd58, %fd445, %fd477;
	fma.rn.f64 	%fd480, %fd59, %fd446, %fd478;
	fma.rn.f64 	%fd481, %fd70, %fd447, %fd479;
	fma.rn.f64 	%fd482, %fd71, %fd448, %fd480;
	sub.f64 	%fd483, %fd481, %fd482;
	st.shared.f64 	[%r25+48], %fd483;
	add.f64 	%fd484, %fd481, %fd482;
	st.shared.f64 	[%r25+16], %fd484;
	fma.rn.f64 	%fd485, %fd25, %fd439, 0d0000000000000000;
	fma.rn.f64 	%fd486, %fd26, %fd440, 0d0000000000000000;
	fma.rn.f64 	%fd487, %fd36, %fd441, %fd485;
	fma.rn.f64 	%fd488, %fd37, %fd442, %fd486;
	fma.rn.f64 	%fd489, %fd48, %fd443, %fd487;
	fma.rn.f64 	%fd490, %fd49, %fd444, %fd488;
	fma.rn.f64 	%fd491, %fd60, %fd445, %fd489;
	fma.rn.f64 	%fd492, %fd61, %fd446, %fd490;
	fma.rn.f64 	%fd493, %fd72, %fd447, %fd491;
	fma.rn.f64 	%fd494, %fd73, %fd448, %fd492;
	sub.f64 	%fd495, %fd493, %fd494;
	st.shared.f64 	[%r25+40], %fd495;
	add.f64 	%fd496, %fd493, %fd494;
	st.shared.f64 	[%r25+24], %fd496;
	fma.rn.f64 	%fd497, %fd27, %fd439, 0d0000000000000000;
	fma.rn.f64 	%fd498, %fd28, %fd440, 0d0000000000000000;
	fma.rn.f64 	%fd499, %fd38, %fd441, %fd497;
	fma.rn.f64 	%fd500, %fd39, %fd442, %fd498;
	fma.rn.f64 	%fd501, %fd50, %fd443, %fd499;
	fma.rn.f64 	%fd502, %fd51, %fd444, %fd500;
	fma.rn.f64 	%fd503, %fd62, %fd445, %fd501;
	fma.rn.f64 	%fd504, %fd63, %fd446, %fd502;
	fma.rn.f64 	%fd505, %fd74, %fd447, %fd503;
	fma.rn.f64 	%fd506, %fd75, %fd448, %fd504;
	add.f64 	%fd507, %fd505, %fd506;
	st.shared.f64 	[%r25+32], %fd507;
	bar.sync 	0;
	@%p7 bra 	$L__BB221_8;
	ld.shared.f64 	%fd508, [%r7];
	ld.shared.f64 	%fd509, [%r7+720];
	add.f64 	%fd510, %fd508, %fd509;
	sub.f64 	%fd511, %fd508, %fd509;
	ld.shared.f64 	%fd512, [%r7+80];
	ld.shared.f64 	%fd513, [%r7+640];
	add.f64 	%fd514, %fd512, %fd513;
	sub.f64 	%fd515, %fd512, %fd513;
	ld.shared.f64 	%fd516, [%r7+160];
	ld.shared.f64 	%fd517, [%r7+560];
	add.f64 	%fd518, %fd516, %fd517;
	sub.f64 	%fd519, %fd516, %fd517;
	ld.shared.f64 	%fd520, [%r7+240];
	ld.shared.f64 	%fd521, [%r7+480];
	add.f64 	%fd522, %fd520, %fd521;
	sub.f64 	%fd523, %fd520, %fd521;
	ld.shared.f64 	%fd524, [%r7+320];
	ld.shared.f64 	%fd525, [%r7+400];
	add.f64 	%fd526, %fd524, %fd525;
	sub.f64 	%fd527, %fd524, %fd525;
	fma.rn.f64 	%fd528, %fd19, %fd510, 0d0000000000000000;
	fma.rn.f64 	%fd529, %fd20, %fd511, 0d0000000000000000;
	fma.rn.f64 	%fd530, %fd30, %fd514, %fd528;
	fma.rn.f64 	%fd531, %fd31, %fd515, %fd529;
	fma.rn.f64 	%fd532, %fd42, %fd518, %fd530;
	fma.rn.f64 	%fd533, %fd43, %fd519, %fd531;
	fma.rn.f64 	%fd534, %fd54, %fd522, %fd532;
	fma.rn.f64 	%fd535, %fd55, %fd523, %fd533;
	fma.rn.f64 	%fd536, %fd66, %fd526, %fd534;
	fma.rn.f64 	%fd537, %fd67, %fd527, %fd535;
	sub.f64 	%fd538, %fd536, %fd537;
	st.shared.f64 	[%r7+640], %fd538;
	add.f64 	%fd539, %fd536, %fd537;
	st.shared.f64 	[%r7], %fd539;
	fma.rn.f64 	%fd540, %fd21, %fd510, 0d0000000000000000;
	fma.rn.f64 	%fd541, %fd22, %fd511, 0d0000000000000000;
	fma.rn.f64 	%fd542, %fd32, %fd514, %fd540;
	fma.rn.f64 	%fd543, %fd33, %fd515, %fd541;
	fma.rn.f64 	%fd544, %fd44, %fd518, %fd542;
	fma.rn.f64 	%fd545, %fd45, %fd519, %fd543;
	fma.rn.f64 	%fd546, %fd56, %fd522, %fd544;
	fma.rn.f64 	%fd547, %fd57, %fd523, %fd545;
	fma.rn.f64 	%fd548, %fd68, %fd526, %fd546;
	fma.rn.f64 	%fd549, %fd69, %fd527, %fd547;
	sub.f64 	%fd550, %fd548, %fd549;
	st.shared.f64 	[%r7+560], %fd550;
	add.f64 	%fd551, %fd548, %fd549;
	st.shared.f64 	[%r7+80], %fd551;
	fma.rn.f64 	%fd552, %fd23, %fd510, 0d0000000000000000;
	fma.rn.f64 	%fd553, %fd24, %fd511, 0d0000000000000000;
	fma.rn.f64 	%fd554, %fd34, %fd514, %fd552;
	fma.rn.f64 	%fd555, %fd35, %fd515, %fd553;
	fma.rn.f64 	%fd556, %fd46, %fd518, %fd554;
	fma.rn.f64 	%fd557, %fd47, %fd519, %fd555;
	fma.rn.f64 	%fd558, %fd58, %fd522, %fd556;
	fma.rn.f64 	%fd559, %fd59, %fd523, %fd557;
	fma.rn.f64 	%fd560, %fd70, %fd526, %fd558;
	fma.rn.f64 	%fd561, %fd71, %fd527, %fd559;
	sub.f64 	%fd562, %fd560, %fd561;
	st.shared.f64 	[%r7+480], %fd562;
	add.f64 	%fd563, %fd560, %fd561;
	st.shared.f64 	[%r7+160], %fd563;
	fma.rn.f64 	%fd564, %fd25, %fd510, 0d0000000000000000;
	fma.rn.f64 	%fd565, %fd26, %fd511, 0d0000000000000000;
	fma.rn.f64 	%fd566, %fd36, %fd514, %fd564;
	fma.rn.f64 	%fd567, %fd37, %fd515, %fd565;
	fma.rn.f64 	%fd568, %fd48, %fd518, %fd566;
	fma.rn.f64 	%fd569, %fd49, %fd519, %fd567;
	fma.rn.f64 	%fd570, %fd60, %fd522, %fd568;
	fma.rn.f64 	%fd571, %fd61, %fd523, %fd569;
	fma.rn.f64 	%fd572, %fd72, %fd526, %fd570;
	fma.rn.f64 	%fd573, %fd73, %fd527, %fd571;
	sub.f64 	%fd574, %fd572, %fd573;
	st.shared.f64 	[%r7+400], %fd574;
	add.f64 	%fd575, %fd572, %fd573;
	st.shared.f64 	[%r7+240], %fd575;
	fma.rn.f64 	%fd576, %fd27, %fd510, 0d0000000000000000;
	fma.rn.f64 	%fd577, %fd28, %fd511, 0d0000000000000000;
	fma.rn.f64 	%fd578, %fd38, %fd514, %fd576;
	fma.rn.f64 	%fd579, %fd39, %fd515, %fd577;
	fma.rn.f64 	%fd580, %fd50, %fd518, %fd578;
	fma.rn.f64 	%fd581, %fd51, %fd519, %fd579;
	fma.rn.f64 	%fd582, %fd62, %fd522, %fd580;
	fma.rn.f64 	%fd583, %fd63, %fd523, %fd581;
	fma.rn.f64 	%fd584, %fd74, %fd526, %fd582;
	fma.rn.f64 	%fd585, %fd75, %fd527, %fd583;
	add.f64 	%fd586, %fd584, %fd585;
	st.shared.f64 	[%r7+320], %fd586;
$L__BB221_8:
	mov.u32 	%r33, %tid.x;
	setp.gt.u32 	%p8, %r33, 80;
	bar.sync 	0;
	@%p8 bra 	$L__BB221_10;
	ld.shared.f64 	%fd587, [%r6];
	ld.shared.f64 	%fd588, [%r6+7200];
	add.f64 	%fd589, %fd587, %fd588;
	sub.f64 	%fd590, %fd587, %fd588;
	ld.shared.f64 	%fd591, [%r6+800];
	ld.shared.f64 	%fd592, [%r6+6400];
	add.f64 	%fd593, %fd591, %fd592;
	sub.f64 	%fd594, %fd591, %fd592;
	ld.shared.f64 	%fd595, [%r6+1600];
	ld.shared.f64 	%fd596, [%r6+5600];
	add.f64 	%fd597, %fd595, %fd596;
	sub.f64 	%fd598, %fd595, %fd596;
	ld.shared.f64 	%fd599, [%r6+2400];
	ld.shared.f64 	%fd600, [%r6+4800];
	add.f64 	%fd601, %fd599, %fd600;
	sub.f64 	%fd602, %fd599, %fd600;
	ld.shared.f64 	%fd603, [%r6+3200];
	ld.shared.f64 	%fd604, [%r6+4000];
	add.f64 	%fd605, %fd603, %fd604;
	sub.f64 	%fd606, %fd603, %fd604;
	fma.rn.f64 	%fd607, %fd19, %fd589, 0d0000000000000000;
	fma.rn.f64 	%fd608, %fd20, %fd590, 0d0000000000000000;
	fma.rn.f64 	%fd609, %fd30, %fd593, %fd607;
	fma.rn.f64 	%fd610, %fd31, %fd594, %fd608;
	fma.rn.f64 	%fd611, %fd42, %fd597, %fd609;
	fma.rn.f64 	%fd612, %fd43, %fd598, %fd610;
	fma.rn.f64 	%fd613, %fd54, %fd601, %fd611;
	fma.rn.f64 	%fd614, %fd55, %fd602, %fd612;
	fma.rn.f64 	%fd615, %fd66, %fd605, %fd613;
	fma.rn.f64 	%fd616, %fd67, %fd606, %fd614;
	sub.f64 	%fd666, %fd615, %fd616;
	add.f64 	%fd674, %fd615, %fd616;
	fma.rn.f64 	%fd617, %fd21, %fd589, 0d0000000000000000;
	fma.rn.f64 	%fd618, %fd22, %fd590, 0d0000000000000000;
	fma.rn.f64 	%fd619, %fd32, %fd593, %fd617;
	fma.rn.f64 	%fd620, %fd33, %fd594, %fd618;
	fma.rn.f64 	%fd621, %fd44, %fd597, %fd619;
	fma.rn.f64 	%fd622, %fd45, %fd598, %fd620;
	fma.rn.f64 	%fd623, %fd56, %fd601, %fd621;
	fma.rn.f64 	%fd624, %fd57, %fd602, %fd622;
	fma.rn.f64 	%fd625, %fd68, %fd605, %fd623;
	fma.rn.f64 	%fd626, %fd69, %fd606, %fd624;
	sub.f64 	%fd667, %fd625, %fd626;
	add.f64 	%fd673, %fd625, %fd626;
	fma.rn.f64 	%fd627, %fd23, %fd589, 0d0000000000000000;
	fma.rn.f64 	%fd628, %fd24, %fd590, 0d0000000000000000;
	fma.rn.f64 	%fd629, %fd34, %fd593, %fd627;
	fma.rn.f64 	%fd630, %fd35, %fd594, %fd628;
	fma.rn.f64 	%fd631, %fd46, %fd597, %fd629;
	fma.rn.f64 	%fd632, %fd47, %fd598, %fd630;
	fma.rn.f64 	%fd633, %fd58, %fd601, %fd631;
	fma.rn.f64 	%fd634, %fd59, %fd602, %fd632;
	fma.rn.f64 	%fd635, %fd70, %fd605, %fd633;
	fma.rn.f64 	%fd636, %fd71, %fd606, %fd634;
	sub.f64 	%fd668, %fd635, %fd636;
	add.f64 	%fd672, %fd635, %fd636;
	fma.rn.f64 	%fd637, %fd25, %fd589, 0d0000000000000000;
	fma.rn.f64 	%fd638, %fd26, %fd590, 0d0000000000000000;
	fma.rn.f64 	%fd639, %fd36, %fd593, %fd637;
	fma.rn.f64 	%fd640, %fd37, %fd594, %fd638;
	fma.rn.f64 	%fd641, %fd48, %fd597, %fd639;
	fma.rn.f64 	%fd642, %fd49, %fd598, %fd640;
	fma.rn.f64 	%fd643, %fd60, %fd601, %fd641;
	fma.rn.f64 	%fd644, %fd61, %fd602, %fd642;
	fma.rn.f64 	%fd645, %fd72, %fd605, %fd643;
	fma.rn.f64 	%fd646, %fd73, %fd606, %fd644;
	sub.f64 	%fd669, %fd645, %fd646;
	add.f64 	%fd671, %fd645, %fd646;
	fma.rn.f64 	%fd647, %fd27, %fd589, 0d0000000000000000;
	fma.rn.f64 	%fd648, %fd28, %fd590, 0d0000000000000000;
	fma.rn.f64 	%fd649, %fd38, %fd593, %fd647;
	fma.rn.f64 	%fd650, %fd39, %fd594, %fd648;
	fma.rn.f64 	%fd651, %fd50, %fd597, %fd649;
	fma.rn.f64 	%fd652, %fd51, %fd598, %fd650;
	fma.rn.f64 	%fd653, %fd62, %fd601, %fd651;
	fma.rn.f64 	%fd654, %fd63, %fd602, %fd652;
	fma.rn.f64 	%fd655, %fd74, %fd605, %fd653;
	fma.rn.f64 	%fd656, %fd75, %fd606, %fd654;
	add.f64 	%fd670, %fd655, %fd656;
$L__BB221_10:
	bar.sync 	0;
	@%p4 bra 	$L__BB221_12;
	ld.param.u64 	%rd22, [_Z30massMatrixMultiplyGlobalKernelILi9ELi10ELi1EEviPKdS1_S1_S1_Pd_param_5];
	mov.u32 	%r34, %ctaid.x;
	mov.u32 	%r35, %tid.y;
	add.s32 	%r36, %r34, %r35;
	mad.lo.s32 	%r38, %r36, 729, %r33;
	cvta.to.global.u64 	%rd16, %rd22;
	mul.wide.s32 	%rd17, %r38, 8;
	add.s64 	%rd18, %rd16, %rd17;
	st.global.f64 	[%rd18], %fd674;
	st.global.f64 	[%rd18+648], %fd673;
	st.global.f64 	[%rd18+1296], %fd672;
	st.global.f64 	[%rd18+1944], %fd671;
	st.global.f64 	[%rd18+2592], %fd670;
	st.global.f64 	[%rd18+3240], %fd669;
	st.global.f64 	[%rd18+3888], %fd668;
	st.global.f64 	[%rd18+4536], %fd667;
	st.global.f64 	[%rd18+5184], %fd666;
$L__BB221_12:
	ret;

}
	// .globl	_Z40massMatrixMultiplyMonolithicGlobalKernelILi9ELi10ELi1EEviPKdS1_S1_S1_Pd
.visible .entry _Z40massMatrixMultiplyMonolithicGlobalKernelILi9ELi10ELi1EEviPKdS1_S1_S1_Pd(
	.param .u32 _Z40massMatrixMultiplyMonolithicGlobalKernelILi9ELi10ELi1EEviPKdS1_S1_S1_Pd_param_0,
	.param .u64 .ptr .align 1 _Z40massMatrixMultiplyMonolithicGlobalKernelILi9ELi10ELi1EEviPKdS1_S1_S1_Pd_param_1,
	.param .u64 .ptr .align 1 _Z40massMatrixMultiplyMonolithicGlobalKernelILi9ELi10ELi1EEviPKdS1_S1_S1_Pd_param_2,
	.param .u64 .ptr .align 1 _Z40massMatrixMultiplyMonolithicGlobalKernelILi9ELi10ELi1EEviPKdS1_S1_S1_Pd_param_3,
	.param .u64 .ptr .align 1 _Z40massMatrixMultiplyMonolithicGlobalKernelILi9ELi10ELi1EEviPKdS1_S1_S1_Pd_param_4,
	.param .u64 .ptr .align 1 _Z40massMatrixMultiplyMonolithicGlobalKernelILi9ELi10ELi1EEviPKdS1_S1_S1_Pd_param_5
)
{
	.reg .pred 	%p<19>;
	.reg .b16 	%rs<11>;
	.reg .b32 	%r<95>;
	.reg .b64 	%rd<53>;
	.reg .b64 	%fd<945>;
	// demoted variable
	.shared .align 8 .b8 _ZZ40massMatrixMultiplyMonolithicGlobalKernelILi9ELi10ELi1EEviPKdS1_S1_S1_PdE6s_tmp1[8000];
	ld.param.u32 	%r12, [_Z40massMatrixMultiplyMonolithicGlobalKernelILi9ELi10ELi1EEviPKdS1_S1_S1_Pd_param_0];
	ld.param.u64 	%rd4, [_Z40massMatrixMultiplyMonolithicGlobalKernelILi9ELi10ELi1EEviPKdS1_S1_S1_Pd_param_2];
	ld.param.u64 	%rd5, [_Z40massMatrixMultiplyMonolithicGlobalKernelILi9ELi10ELi1EEviPKdS1_S1_S1_Pd_param_4];
	cvta.to.global.u64 	%rd1, %rd4;
	mov.u32 	%r1, %tid.x;
	mov.u32 	%r2, %tid.y;
	mov.u32 	%r13, %ctaid.x;
	add.s32 	%r3, %r13, %r2;
	cvt.u16.u32 	%rs1, %r1;
	mul.hi.u16 	%rs3, %rs1, 7282;
	mul.lo.s16 	%rs4, %rs3, 9;
	sub.s16 	%rs2, %rs1, %rs4;
	setp.ge.s32 	%p1, %r3, %r12;
	@%p1 bra 	$L__BB222_2;
	cvta.to.global.u64 	%rd7, %rd5;
	mad.lo.s32 	%r14, %r3, 729, %r1;
	mul.wide.s32 	%rd8, %r14, 8;
	add.s64 	%rd9, %rd7, %rd8;
	ld.global.nc.f64 	%fd925, [%rd9];
	ld.global.nc.f64 	%fd924, [%rd9+648];
	ld.global.nc.f64 	%fd923, [%rd9+1296];
	ld.global.nc.f64 	%fd922, [%rd9+1944];
	ld.global.nc.f64 	%fd921, [%rd9+2592];
	ld.global.nc.f64 	%fd920, [%rd9+3240];
	ld.global.nc.f64 	%fd919, [%rd9+3888];
	ld.global.nc.f64 	%fd918, [%rd9+4536];
	ld.global.nc.f64 	%fd917, [%rd9+5184];
$L__BB222_2:
	bar.sync 	0;
	setp.gt.u32 	%p2, %r1, 80;
	mov.u32 	%r15, _ZZ40massMatrixMultiplyMonolithicGlobalKernelILi9ELi10ELi1EEviPKdS1_S1_S1_PdE6s_tmp1;
	mad.lo.s32 	%r4, %r2, 8000, %r15;
	mul.lo.s16 	%rs6, %rs1, 57;
	shr.u16 	%rs7, %rs6, 9;
	cvt.u32.u16 	%r5, %rs7;
	mul.wide.u16 	%r16, %rs7, 80;
	add.s32 	%r6, %r4, %r16;
	mul.wide.u16 	%r17, %rs2, 8;
	add.s32 	%r7, %r6, %r17;
	@%p2 bra 	$L__BB222_4;
	ld.global.nc.f64 	%fd176, [%rd1];
	fma.rn.f64 	%fd177, %fd176, %fd925, 0d0000000000000000;
	ld.global.nc.f64 	%fd178, [%rd1+8];
	fma.rn.f64 	%fd179, %fd178, %fd924, %fd177;
	ld.global.nc.f64 	%fd180, [%rd1+16];
	fma.rn.f64 	%fd181, %fd180, %fd923, %fd179;
	ld.global.nc.f64 	%fd182, [%rd1+24];
	fma.rn.f64 	%fd183, %fd182, %fd922, %fd181;
	ld.global.nc.f64 	%fd184, [%rd1+32];
	fma.rn.f64 	%fd185, %fd184, %fd921, %fd183;
	ld.global.nc.f64 	%fd186, [%rd1+40];
	fma.rn.f64 	%fd187, %fd186, %fd920, %fd185;
	ld.global.nc.f64 	%fd188, [%rd1+48];
	fma.rn.f64 	%fd189, %fd188, %fd919, %fd187;
	ld.global.nc.f64 	%fd190, [%rd1+56];
	fma.rn.f64 	%fd191, %fd190, %fd918, %fd189;
	ld.global.nc.f64 	%fd192, [%rd1+64];
	fma.rn.f64 	%fd193, %fd192, %fd917, %fd191;
	st.shared.f64 	[%r7], %fd193;
	ld.global.nc.f64 	%fd194, [%rd1+72];
	fma.rn.f64 	%fd195, %fd194, %fd925, 0d0000000000000000;
	ld.global.nc.f64 	%fd196, [%rd1+80];
	fma.rn.f64 	%fd197, %fd196, %fd924, %fd195;
	ld.global.nc.f64 	%fd198, [%rd1+88];
	fma.rn.f64 	%fd199, %fd198, %fd923, %fd197;
	ld.global.nc.f64 	%fd200, [%rd1+96];
	fma.rn.f64 	%fd201, %fd200, %fd922, %fd199;
	ld.global.nc.f64 	%fd202, [%rd1+104];
	fma.rn.f64 	%fd203, %fd202, %fd921, %fd201;
	ld.global.nc.f64 	%fd204, [%rd1+112];
	fma.rn.f64 	%fd205, %fd204, %fd920, %fd203;
	ld.global.nc.f64 	%fd206, [%rd1+120];
	fma.rn.f64 	%fd207, %fd206, %fd919, %fd205;
	ld.global.nc.f64 	%fd208, [%rd1+128];
	fma.rn.f64 	%fd209, %fd208, %fd918, %fd207;
	ld.global.nc.f64 	%fd210, [%rd1+136];
	fma.rn.f64 	%fd211, %fd210, %fd917, %fd209;
	st.shared.f64 	[%r7+800], %fd211;
	ld.global.nc.f64 	%fd212, [%rd1+144];
	fma.rn.f64 	%fd213, %fd212, %fd925, 0d0000000000000000;
	ld.global.nc.f64 	%fd214, [%rd1+152];
	fma.rn.f64 	%fd215, %fd214, %fd924, %fd213;
	ld.global.nc.f64 	%fd216, [%rd1+160];
	fma.rn.f64 	%fd217, %fd216, %fd923, %fd215;
	ld.global.nc.f64 	%fd218, [%rd1+168];
	fma.rn.f64 	%fd219, %fd218, %fd922, %fd217;
	ld.global.nc.f64 	%fd220, [%rd1+176];
	fma.rn.f64 	%fd221, %fd220, %fd921, %fd219;
	ld.global.nc.f64 	%fd222, [%rd1+184];
	fma.rn.f64 	%fd223, %fd222, %fd920, %fd221;
	ld.global.nc.f64 	%fd224, [%rd1+192];
	fma.rn.f64 	%fd225, %fd224, %fd919, %fd223;
	ld.global.nc.f64 	%fd226, [%rd1+200];
	fma.rn.f64 	%fd227, %fd226, %fd918, %fd225;
	ld.global.nc.f64 	%fd228, [%rd1+208];
	fma.rn.f64 	%fd229, %fd228, %fd917, %fd227;
	st.shared.f64 	[%r7+1600], %fd229;
	ld.global.nc.f64 	%fd230, [%rd1+216];
	fma.rn.f64 	%fd231, %fd230, %fd925, 0d0000000000000000;
	ld.global.nc.f64 	%fd232, [%rd1+224];
	fma.rn.f64 	%fd233, %fd232, %fd924, %fd231;
	ld.global.nc.f64 	%fd234, [%rd1+232];
	fma.rn.f64 	%fd235, %fd234, %fd923, %fd233;
	ld.global.nc.f64 	%fd236, [%rd1+240];
	fma.rn.f64 	%fd237, %fd236, %fd922, %fd235;
	ld.global.nc.f64 	%fd238, [%rd1+248];
	fma.rn.f64 	%fd239, %fd238, %fd921, %fd237;
	ld.global.nc.f64 	%fd240, [%rd1+256];
	fma.rn.f64 	%fd241, %fd240, %fd920, %fd239;
	ld.global.nc.f64 	%fd242, [%rd1+264];
	fma.rn.f64 	%fd243, %fd242, %fd919, %fd241;
	ld.global.nc.f64 	%fd244, [%rd1+272];
	fma.rn.f64 	%fd245, %fd244, %fd918, %fd243;
	ld.global.nc.f64 	%fd246, [%rd1+280];
	fma.rn.f64 	%fd247, %fd246, %fd917, %fd245;
	st.shared.f64 	[%r7+2400], %fd247;
	ld.global.nc.f64 	%fd248, [%rd1+288];
	fma.rn.f64 	%fd249, %fd248, %fd925, 0d0000000000000000;
	ld.global.nc.f64 	%fd250, [%rd1+296];
	fma.rn.f64 	%fd251, %fd250, %fd924, %fd249;
	ld.global.nc.f64 	%fd252, [%rd1+304];
	fma.rn.f64 	%fd253, %fd252, %fd923, %fd251;
	ld.global.nc.f64 	%fd254, [%rd1+312];
	fma.rn.f64 	%fd255, %fd254, %fd922, %fd253;
	ld.global.nc.f64 	%fd256, [%rd1+320];
	fma.rn.f64 	%fd257, %fd256, %fd921, %fd255;
	ld.global.nc.f64 	%fd258, [%rd1+328];
	fma.rn.f64 	%fd259, %fd258, %fd920, %fd257;
	ld.global.nc.f64 	%fd260, [%rd1+336];
	fma.rn.f64 	%fd261, %fd260, %fd919, %fd259;
	ld.global.nc.f64 	%fd262, [%rd1+344];
	fma.rn.f64 	%fd263, %fd262, %fd918, %fd261;
	ld.global.nc.f64 	%fd264, [%rd1+352];
	fma.rn.f64 	%fd265, %fd264, %fd917, %fd263;
	st.shared.f64 	[%r7+3200], %fd265;
	ld.global.nc.f64 	%fd266, [%rd1+360];
	fma.rn.f64 	%fd267, %fd266, %fd925, 0d0000000000000000;
	ld.global.nc.f64 	%fd268, [%rd1+368];
	fma.rn.f64 	%fd269, %fd268, %fd924, %fd267;
	ld.global.nc.f64 	%fd270, [%rd1+376];
	fma.rn.f64 	%fd271, %fd270, %fd923, %fd269;
	ld.global.nc.f64 	%fd272, [%rd1+384];
	fma.rn.f64 	%fd273, %fd272, %fd922, %fd271;
	ld.global.nc.f64 	%fd274, [%rd1+392];
	fma.rn.f64 	%fd275, %fd274, %fd921, %fd273;
	ld.global.nc.f64 	%fd276, [%rd1+400];
	fma.rn.f64 	%fd277, %fd276, %fd920, %fd275;
	ld.global.nc.f64 	%fd278, [%rd1+408];
	fma.rn.f64 	%fd279, %fd278, %fd919, %fd277;
	ld.global.nc.f64 	%fd280, [%rd1+416];
	fma.rn.f64 	%fd281, %fd280, %fd918, %fd279;
	ld.global.nc.f64 	%fd282, [%rd1+424];
	fma.rn.f64 	%fd283, %fd282, %fd917, %fd281;
	st.shared.f64 	[%r7+4000], %fd283;
	ld.global.nc.f64 	%fd284, [%rd1+432];
	fma.rn.f64 	%fd285, %fd284, %fd925, 0d0000000000000000;
	ld.global.nc.f64 	%fd286, [%rd1+440];
	fma.rn.f64 	%fd287, %fd286, %fd924, %fd285;
	ld.global.nc.f64 	%fd288, [%rd1+448];
	fma.rn.f64 	%fd289, %fd288, %fd923, %fd287;
	ld.global.nc.f64 	%fd290, [%rd1+456];
	fma.rn.f64 	%fd291, %fd290, %fd922, %fd289;
	ld.global.nc.f64 	%fd292, [%rd1+464];
	fma.rn.f64 	%fd293, %fd292, %fd921, %fd291;
	ld.global.nc.f64 	%fd294, [%rd1+472];
	fma.rn.f64 	%fd295, %fd294, %fd920, %fd293;
	ld.global.nc.f64 	%fd296, [%rd1+480];
	fma.rn.f64 	%fd297, %fd296, %fd919, %fd295;
	ld.global.nc.f64 	%fd298, [%rd1+488];
	fma.rn.f64 	%fd299, %fd298, %fd918, %fd297;
	ld.global.nc.f64 	%fd300, [%rd1+496];
	fma.rn.f64 	%fd301, %fd300, %fd917, %fd299;
	st.shared.f64 	[%r7+4800], %fd301;
	ld.global.nc.f64 	%fd302, [%rd1+504];
	fma.rn.f64 	%fd303, %fd302, %fd925, 0d0000000000000000;
	ld.global.nc.f64 	%fd304, [%rd1+512];
	fma.rn.f64 	%fd305, %fd304, %fd924, %fd303;
	ld.global.nc.f64 	%fd306, [%rd1+520];
	fma.rn.f64 	%fd307, %fd306, %fd923, %fd305;
	ld.global.nc.f64 	%fd308, [%rd1+528];
	fma.rn.f64 	%fd309, %fd308, %fd922, %fd307;
	ld.global.nc.f64 	%fd310, [%rd1+536];
	fma.rn.f64 	%fd311, %fd310, %fd921, %fd309;
	ld.global.nc.f64 	%fd312, [%rd1+544];
	fma.rn.f64 	%fd313, %fd312, %fd920, %fd311;
	ld.global.nc.f64 	%fd314, [%rd1+552];
	fma.rn.f64 	%fd315, %fd314, %fd919, %fd313;
	ld.global.nc.f64 	%fd316, [%rd1+560];
	fma.rn.f64 	%fd317, %fd316, %fd918, %fd315;
	ld.global.nc.f64 	%fd318, [%rd1+568];
	fma.rn.f64 	%fd319, %fd318, %fd917, %fd317;
	st.shared.f64 	[%r7+5600], %fd319;
	ld.global.nc.f64 	%fd320, [%rd1+576];
	fma.rn.f64 	%fd321, %fd320, %fd925, 0d0000000000000000;
	ld.global.nc.f64 	%fd322, [%rd1+584];
	fma.rn.f64 	%fd323, %fd322, %fd924, %fd321;
	ld.global.nc.f64 	%fd324, [%rd1+592];
	fma.rn.f64 	%fd325, %fd324, %fd923, %fd323;
	ld.global.nc.f64 	%fd326, [%rd1+600];
	fma.rn.f64 	%fd327, %fd326, %fd922, %fd325;
	ld.global.nc.f64 	%fd328, [%rd1+608];
	fma.rn.f64 	%fd329, %fd328, %fd921, %fd327;
	ld.global.nc.f64 	%fd330, [%rd1+616];
	fma.rn.f64 	%fd331, %fd330, %fd920, %fd329;
	ld.global.nc.f64 	%fd332, [%rd1+624];
	fma.rn.f64 	%fd333, %fd332, %fd919, %fd331;
	ld.global.nc.f64 	%fd334, [%rd1+632];
	fma.rn.f64 	%fd335, %fd334, %fd918, %fd333;
	ld.global.nc.f64 	%fd336, [%rd1+640];
	fma.rn.f64 	%fd337, %fd336, %fd917, %fd335;
	st.shared.f64 	[%r7+6400], %fd337;
	ld.global.nc.f64 	%fd338, [%rd1+648];
	fma.rn.f64 	%fd339, %fd338, %fd925, 0d0000000000000000;
	ld.global.nc.f64 	%fd340, [%rd1+656];
	fma.rn.f64 	%fd341, %fd340, %fd924, %fd339;
	ld.global.nc.f64 	%fd342, [%rd1+664];
	fma.rn.f64 	%fd343, %fd342, %fd923, %fd341;
	ld.global.nc.f64 	%fd344, [%rd1+672];
	fma.rn.f64 	%fd345, %fd344, %fd922, %fd343;
	ld.global.nc.f64 	%fd346, [%rd1+680];
	fma.rn.f64 	%fd347, %fd346, %fd921, %fd345;
	ld.global.nc.f64 	%fd348, [%rd1+688];
	fma.rn.f64 	%fd349, %fd348, %fd920, %fd347;
	ld.global.nc.f64 	%fd350, [%rd1+696];
	fma.rn.f64 	%fd351, %fd350, %fd919, %fd349;
	ld.global.nc.f64 	%fd352, [%rd1+704];
	fma.rn.f64 	%fd353, %fd352, %fd918, %fd351;
	ld.global.nc.f64 	%fd354, [%rd1+712];
	fma.rn.f64 	%fd355, %fd354, %fd917, %fd353;
	st.shared.f64 	[%r7+7200], %fd355;
$L__BB222_4:
	bar.sync 	0;
	setp.gt.u32 	%p3, %r1, 89;
	mad.lo.s32 	%r18, %r5, 720, %r6;
	add.s32 	%r8, %r18, %r17;
	@%p3 bra 	$L__BB222_6;
	ld.shared.f64 	%fd356, [%r8];
	ld.shared.f64 	%fd357, [%r8+80];
	ld.shared.f64 	%fd358, [%r8+160];
	ld.shared.f64 	%fd359, [%r8+240];
	ld.shared.f64 	%fd360, [%r8+320];
	ld.shared.f64 	%fd361, [%r8+400];
	ld.shared.f64 	%fd362, [%r8+480];
	ld.shared.f64 	%fd363, [%r8+560];
	ld.shared.f64 	%fd364, [%r8+640];
	ld.global.nc.f64 	%fd365, [%rd1];
	fma.rn.f64 	%fd366, %fd365, %fd356, 0d0000000000000000;
	ld.global.nc.f64 	%fd367, [%rd1+8];
	fma.rn.f64 	%fd368, %fd367, %fd357, %fd366;
	ld.global.nc.f64 	%fd369, [%rd1+16];
	fma.rn.f64 	%fd370, %fd369, %fd358, %fd368;
	ld.global.nc.f64 	%fd371, [%rd1+24];
	fma.rn.f64 	%fd372, %fd371, %fd359, %fd370;
	ld.global.nc.f64 	%fd373, [%rd1+32];
	fma.rn.f64 	%fd374, %fd373, %fd360, %fd372;
	ld.global.nc.f64 	%fd375, [%rd1+40];
	fma.rn.f64 	%fd376, %fd375, %fd361, %fd374;
	ld.global.nc.f64 	%fd377, [%rd1+48];
	fma.rn.f64 	%fd378, %fd377, %fd362, %fd376;
	ld.global.nc.f64 	%fd379, [%rd1+56];
	fma.rn.f64 	%fd380, %fd379, %fd363, %fd378;
	ld.global.nc.f64 	%fd381, [%rd1+64];
	fma.rn.f64 	%fd382, %fd381, %fd364, %fd380;
	st.shared.f64 	[%r8], %fd382;
	ld.global.nc.f64 	%fd383, [%rd1+72];
	fma.rn.f64 	%fd384, %fd383, %fd356, 0d0000000000000000;
	ld.global.nc.f64 	%fd385, [%rd1+80];
	fma.rn.f64 	%fd386, %fd385, %fd357, %fd384;
	ld.global.nc.f64 	%fd387, [%rd1+88];
	fma.rn.f64 	%fd388, %fd387, %fd358, %fd386;
	ld.global.nc.f64 	%fd389, [%rd1+96];
	fma.rn.f64 	%fd390, %fd389, %fd359, %fd388;
	ld.global.nc.f64 	%fd391, [%rd1+104];
	fma.rn.f64 	%fd392, %fd391, %fd360, %fd390;
	ld.global.nc.f64 	%fd393, [%rd1+112];
	fma.rn.f64 	%fd394, %fd393, %fd361, %fd392;
	ld.global.nc.f64 	%fd395, [%rd1+120];
	fma.rn.f64 	%fd396, %fd395, %fd362, %fd394;
	ld.global.nc.f64 	%fd397, [%rd1+128];
	fma.rn.f64 	%fd398, %fd397, %fd363, %fd396;
	ld.global.nc.f64 	%fd399, [%rd1+136];
	fma.rn.f64 	%fd400, %fd399, %fd364, %fd398;
	st.shared.f64 	[%r8+80], %fd400;
	ld.global.nc.f64 	%fd401, [%rd1+144];
	fma.rn.f64 	%fd402, %fd401, %fd356, 0d0000000000000000;
	ld.global.nc.f64 	%fd403, [%rd1+152];
	fma.rn.f64 	%fd404, %fd403, %fd357, %fd402;
	ld.global.nc.f64 	%fd405, [%rd1+160];
	fma.rn.f64 	%fd406, %fd405, %fd358, %fd404;
	ld.global.nc.f64 	%fd407, [%rd1+168];
	fma.rn.f64 	%fd408, %fd407, %fd359, %fd406;
	ld.global.nc.f64 	%fd409, [%rd1+176];
	fma.rn.f64 	%fd410, %fd409, %fd360, %fd408;
	ld.global.nc.f64 	%fd411, [%rd1+184];
	fma.rn.f64 	%fd412, %fd411, %fd361, %fd410;
	ld.global.nc.f64 	%fd413, [%rd1+192];
	fma.rn.f64 	%fd414, %fd413, %fd362, %fd412;
	ld.global.nc.f64 	%fd415, [%rd1+200];
	fma.rn.f64 	%fd416, %fd415, %fd363, %fd414;
	ld.global.nc.f64 	%fd417, [%rd1+208];
	fma.rn.f64 	%fd418, %fd417, %fd364, %fd416;
	st.shared.f64 	[%r8+160], %fd418;
	ld.global.nc.f64 	%fd419, [%rd1+216];
	fma.rn.f64 	%fd420, %fd419, %fd356, 0d0000000000000000;
	ld.global.nc.f64 	%fd421, [%rd1+224];
	fma.rn.f64 	%fd422, %fd421, %fd357, %fd420;
	ld.global.nc.f64 	%fd423, [%rd1+232];
	fma.rn.f64 	%fd424, %fd423, %fd358, %fd422;
	ld.global.nc.f64 	%fd425, [%rd1+240];
	fma.rn.f64 	%fd426, %fd425, %fd359, %fd424;
	ld.global.nc.f64 	%fd427, [%rd1+248];
	fma.rn.f64 	%fd428, %fd427, %fd360, %fd426;
	ld.global.nc.f64 	%fd429, [%rd1+256];
	fma.rn.f64 	%fd430, %fd429, %fd361, %fd428;
	ld.global.nc.f64 	%fd431, [%rd1+264];
	fma.rn.f64 	%fd432, %fd431, %fd362, %fd430;
	ld.global.nc.f64 	%fd433, [%rd1+272];
	fma.rn.f64 	%fd434, %fd433, %fd363, %fd432;
	ld.global.nc.f64 	%fd435, [%rd1+280];
	fma.rn.f64 	%fd436, %fd435, %fd364, %fd434;
	st.shared.f64 	[%r8+240], %fd436;
	ld.global.nc.f64 	%fd437, [%rd1+288];
	fma.rn.f64 	%fd438, %fd437, %fd356, 0d0000000000000000;
	ld.global.nc.f64 	%fd439, [%rd1+296];
	fma.rn.f64 	%fd440, %fd439, %fd357, %fd438;
	ld.global.nc.f64 	%fd441, [%rd1+304];
	fma.rn.f64 	%fd442, %fd441, %fd358, %fd440;
	ld.global.nc.f64 	%fd443, [%rd1+312];
	fma.rn.f64 	%fd444, %fd443, %fd359, %fd442;
	ld.global.nc.f64 	%fd445, [%rd1+320];
	fma.rn.f64 	%fd446, %fd445, %fd360, %fd444;
	ld.global.nc.f64 	%fd447, [%rd1+328];
	fma.rn.f64 	%fd448, %fd447, %fd361, %fd446;
	ld.global.nc.f64 	%fd449, [%rd1+336];
	fma.rn.f64 	%fd450, %fd449, %fd362, %fd448;
	ld.global.nc.f64 	%fd451, [%rd1+344];
	fma.rn.f64 	%fd452, %fd451, %fd363, %fd450;
	ld.global.nc.f64 	%fd453, [%rd1+352];
	fma.rn.f64 	%fd454, %fd453, %fd364, %fd452;
	st.shared.f64 	[%r8+320], %fd454;
	ld.global.nc.f64 	%fd455, [%rd1+360];
	fma.rn.f64 	%fd456, %fd455, %fd356, 0d0000000000000000;
	ld.global.nc.f64 	%fd457, [%rd1+368];
	fma.rn.f64 	%fd458, %fd457, %fd357, %fd456;
	ld.global.nc.f64 	%fd459, [%rd1+376];
	fma.rn.f64 	%fd460, %fd459, %fd358, %fd458;
	ld.global.nc.f64 	%fd461, [%rd1+384];
	fma.rn.f64 	%fd462, %fd461, %fd359, %fd460;
	ld.global.nc.f64 	%fd463, [%rd1+392];
	fma.rn.f64 	%fd464, %fd463, %fd360, %fd462;
	ld.global.nc.f64 	%fd465, [%rd1+400];
	fma.rn.f64 	%fd466, %fd465, %fd361, %fd464;
	ld.global.nc.f64 	%fd467, [%rd1+408];
	fma.rn.f64 	%fd468, %fd467, %fd362, %fd466;
	ld.global.nc.f64 	%fd469, [%rd1+416];
	fma.rn.f64 	%fd470, %fd469, %fd363, %fd468;
	ld.global.nc.f64 	%fd471, [%rd1+424];
	fma.rn.f64 	%fd472, %fd471, %fd364, %fd470;
	st.shared.f64 	[%r8+400], %fd472;
	ld.global.nc.f64 	%fd473, [%rd1+432];
	fma.rn.f64 	%fd474, %fd473, %fd356, 0d0000000000000000;
	ld.global.nc.f64 	%fd475, [%rd1+440];
	fma.rn.f64 	%fd476, %fd475, %fd357, %fd474;
	ld.global.nc.f64 	%fd477, [%rd1+448];
	fma.rn.f64 	%fd478, %fd477, %fd358, %fd476;
	ld.global.nc.f64 	%fd479, [%rd1+456];
	fma.rn.f64 	%fd480, %fd479, %fd359, %fd478;
	ld.global.nc.f64 	%fd481, [%rd1+464];
	fma.rn.f64 	%fd482, %fd481, %fd360, %fd480;
	ld.global.nc.f64 	%fd483, [%rd1+472];
	fma.rn.f64 	%fd484, %fd483, %fd361, %fd482;
	ld.global.nc.f64 	%fd485, [%rd1+480];
	fma.rn.f64 	%fd486, %fd485, %fd362, %fd484;
	ld.global.nc.f64 	%fd487, [%rd1+488];
	fma.rn.f64 	%fd488, %fd487, %fd363, %fd486;
	ld.global.nc.f64 	%fd489, [%rd1+496];
	fma.rn.f64 	%fd490, %fd489, %fd364, %fd488;
	st.shared.f64 	[%r8+480], %fd490;
	ld.global.nc.f64 	%fd491, [%rd1+504];
	fma.rn.f64 	%fd492, %fd491, %fd356, 0d0000000000000000;
	ld.global.nc.f64 	%fd493, [%rd1+512];
	fma.rn.f64 	%fd494, %fd493, %fd357, %fd492;
	ld.global.nc.f64 	%fd495, [%rd1+520];
	fma.rn.f64 	%fd496, %fd495, %fd358, %fd494;
	ld.global.nc.f64 	%fd497, [%rd1+528];
	fma.rn.f64 	%fd498, %fd497, %fd359, %fd496;
	ld.global.nc.f64 	%fd499, [%rd1+536];
	fma.rn.f64 	%fd500, %fd499, %fd360, %fd498;
	ld.global.nc.f64 	%fd501, [%rd1+544];
	fma.rn.f64 	%fd502, %fd501, %fd361, %fd500;
	ld.global.nc.f64 	%fd503, [%rd1+552];
	fma.rn.f64 	%fd504, %fd503, %fd362, %fd502;
	ld.global.nc.f64 	%fd505, [%rd1+560];
	fma.rn.f64 	%fd506, %fd505, %fd363, %fd504;
	ld.global.nc.f64 	%fd507, [%rd1+568];
	fma.rn.f64 	%fd508, %fd507, %fd364, %fd506;
	st.shared.f64 	[%r8+560], %fd508;
	ld.global.nc.f64 	%fd509, [%rd1+576];
	fma.rn.f64 	%fd510, %fd509, %fd356, 0d0000000000000000;
	ld.global.nc.f64 	%fd511, [%rd1+584];
	fma.rn.f64 	%fd512, %fd511, %fd357, %fd510;
	ld.global.nc.f64 	%fd513, [%rd1+592];
	fma.rn.f64 	%fd514, %fd513, %fd358, %fd512;
	ld.global.nc.f64 	%fd515, [%rd1+600];
	fma.rn.f64 	%fd516, %fd515, %fd359, %fd514;
	ld.global.nc.f64 	%fd517, [%rd1+608];
	fma.rn.f64 	%fd518, %fd517, %fd360, %fd516;
	ld.global.nc.f64 	%fd519, [%rd1+616];
	fma.rn.f64 	%fd520, %fd519, %fd361, %fd518;
	ld.global.nc.f64 	%fd521, [%rd1+624];
	fma.rn.f64 	%fd522, %fd521, %fd362, %fd520;
	ld.global.nc.f64 	%fd523, [%rd1+632];
	fma.rn.f64 	%fd524, %fd523, %fd363, %fd522;
	ld.global.nc.f64 	%fd525, [%rd1+640];
	fma.rn.f64 	%fd526, %fd525, %fd364, %fd524;
	st.shared.f64 	[%r8+640], %fd526;
	ld.global.nc.f64 	%fd527, [%rd1+648];
	fma.rn.f64 	%fd528, %fd527, %fd356, 0d0000000000000000;
	ld.global.nc.f64 	%fd529, [%rd1+656];
	fma.rn.f64 	%fd530, %fd529, %fd357, %fd528;
	ld.global.nc.f64 	%fd531, [%rd1+664];
	fma.rn.f64 	%fd532, %fd531, %fd358, %fd530;
	ld.global.nc.f64 	%fd533, [%rd1+672];
	fma.rn.f64 	%fd534, %fd533, %fd359, %fd532;
	ld.global.nc.f64 	%fd535, [%rd1+680];
	fma.rn.f64 	%fd536, %fd535, %fd360, %fd534;
	ld.global.nc.f64 	%fd537, [%rd1+688];
	fma.rn.f64 	%fd538, %fd537, %fd361, %fd536;
	ld.global.nc.f64 	%fd539, [%rd1+696];
	fma.rn.f64 	%fd540, %fd539, %fd362, %fd538;
	ld.global.nc.f64 	%fd541, [%rd1+704];
	fma.rn.f64 	%fd542, %fd541, %fd363, %fd540;
	ld.global.nc.f64 	%fd543, [%rd1+712];
	fma.rn.f64 	%fd544, %fd543, %fd364, %fd542;
	st.shared.f64 	[%r8+720], %fd544;
$L__BB222_6:
	ld.param.u64 	%rd39, [_Z40massMatrixMultiplyMonolithicGlobalKernelILi9ELi10ELi1EEviPKdS1_S1_S1_Pd_param_1];
	ld.param.u32 	%r84, [_Z40massMatrixMultiplyMonolithicGlobalKernelILi9ELi10ELi1EEviPKdS1_S1_S1_Pd_param_0];
	setp.ge.s32 	%p4, %r3, %r84;
	bar.sync 	0;
	mul.hi.u16 	%rs8, %rs1, 6554;
	mul.lo.s16 	%rs9, %rs8, 10;
	sub.s16 	%rs10, %rs1, %rs9;
	mul.wide.u16 	%r20, %rs8, 800;
	add.s32 	%r21, %r4, %r20;
	mul.wide.u16 	%r22, %rs10, 80;
	add.s32 	%r9, %r21, %r22;
	ld.shared.f64 	%fd19, [%r9];
	ld.shared.f64 	%fd20, [%r9+8];
	ld.shared.f64 	%fd21, [%r9+16];
	ld.shared.f64 	%fd22, [%r9+24];
	ld.shared.f64 	%fd23, [%r9+32];
	ld.shared.f64 	%fd24, [%r9+40];
	ld.shared.f64 	%fd25, [%r9+48];
	ld.shared.f64 	%fd26, [%r9+56];
	ld.shared.f64 	%fd27, [%r9+64];
	mul.lo.s32 	%r23, %r3, 1000;
	mad.lo.s32 	%r24, %r1, 10, %r23;
	ld.global.nc.f64 	%fd28, [%rd1];
	fma.rn.f64 	%fd546, %fd28, %fd19, 0d0000000000000000;
	ld.global.nc.f64 	%fd29, [%rd1+8];
	fma.rn.f64 	%fd547, %fd29, %fd20, %fd546;
	ld.global.nc.f64 	%fd30, [%rd1+16];
	fma.rn.f64 	%fd548, %fd30, %fd21, %fd547;
	ld.global.nc.f64 	%fd31, [%rd1+24];
	fma.rn.f64 	%fd549, %fd31, %fd22, %fd548;
	ld.global.nc.f64 	%fd32, [%rd1+32];
	fma.rn.f64 	%fd550, %fd32, %fd23, %fd549;
	ld.global.nc.f64 	%fd33, [%rd1+40];
	fma.rn.f64 	%fd551, %fd33, %fd24, %fd550;
	ld.global.nc.f64 	%fd34, [%rd1+48];
	fma.rn.f64 	%fd552, %fd34, %fd25, %fd551;
	ld.global.nc.f64 	%fd35, [%rd1+56];
	fma.rn.f64 	%fd553, %fd35, %fd26, %fd552;
	ld.global.nc.f64 	%fd36, [%rd1+64];
	fma.rn.f64 	%fd37, %fd36, %fd27, %fd553;
	cvta.to.global.u64 	%rd10, %rd39;
	mul.wide.s32 	%rd11, %r24, 8;
	add.s64 	%rd2, %rd10, %rd11;
	mov.f64 	%fd926, 0d0000000000000000;
	@%p4 bra 	$L__BB222_8;
	ld.global.nc.f64 	%fd926, [%rd2];
$L__BB222_8:
	ld.param.u32 	%r85, [_Z40massMatrixMultiplyMonolithicGlobalKernelILi9ELi10ELi1EEviPKdS1_S1_S1_Pd_param_0];
	setp.ge.s32 	%p5, %r3, %r85;
	mul.f64 	%fd944, %fd37, %fd926;
	ld.global.nc.f64 	%fd41, [%rd1+72];
	fma.rn.f64 	%fd555, %fd41, %fd19, 0d0000000000000000;
	ld.global.nc.f64 	%fd42, [%rd1+80];
	fma.rn.f64 	%fd556, %fd42, %fd20, %fd555;
	ld.global.nc.f64 	%fd43, [%rd1+88];
	fma.rn.f64 	%fd557, %fd43, %fd21, %fd556;
	ld.global.nc.f64 	%fd44, [%rd1+96];
	fma.rn.f64 	%fd558, %fd44, %fd22, %fd557;
	ld.global.nc.f64 	%fd45, [%rd1+104];
	fma.rn.f64 	%fd559, %fd45, %fd23, %fd558;
	ld.global.nc.f64 	%fd46, [%rd1+112];
	fma.rn.f64 	%fd560, %fd46, %fd24, %fd559;
	ld.global.nc.f64 	%fd47, [%rd1+120];
	fma.rn.f64 	%fd561, %fd47, %fd25, %fd560;
	ld.global.nc.f64 	%fd48, [%rd1+128];
	fma.rn.f64 	%fd562, %fd48, %fd26, %fd561;
	ld.global.nc.f64 	%fd49, [%rd1+136];
	fma.rn.f64 	%fd50, %fd49, %fd27, %fd562;
	mov.f64 	%fd927, 0d0000000000000000;
	@%p5 bra 	$L__BB222_10;
	ld.global.nc.f64 	%fd927, [%rd2+8];
$L__BB222_10:
	ld.param.u32 	%r86, [_Z40massMatrixMultiplyMonolithicGlobalKernelILi9ELi10ELi1EEviPKdS1_S1_S1_Pd_param_0];
	setp.ge.s32 	%p6, %r3, %r86;
	mul.f64 	%fd943, %fd50, %fd927;
	ld.global.nc.f64 	%fd54, [%rd1+144];
	fma.rn.f64 	%fd564, %fd54, %fd19, 0d0000000000000000;
	ld.global.nc.f64 	%fd55, [%rd1+152];
	fma.rn.f64 	%fd565, %fd55, %fd20, %fd564;
	ld.global.nc.f64 	%fd56, [%rd1+160];
	fma.rn.f64 	%fd566, %fd56, %fd21, %fd565;
	ld.global.nc.f64 	%fd57, [%rd1+168];
	fma.rn.f64 	%fd567, %fd57, %fd22, %fd566;
	ld.global.nc.f64 	%fd58, [%rd1+176];
	fma.rn.f64 	%fd568, %fd58, %fd23, %fd567;
	ld.global.nc.f64 	%fd59, [%rd1+184];
	fma.rn.f64 	%fd569, %fd59, %fd24, %fd568;
	ld.global.nc.f64 	%fd60, [%rd1+192];
	fma.rn.f64 	%fd570, %fd60, %fd25, %fd569;
	ld.global.nc.f64 	%fd61, [%rd1+200];
	fma.rn.f64 	%fd571, %fd61, %fd26, %fd570;
	ld.global.nc.f64 	%fd62, [%rd1+208];
	fma.rn.f64 	%fd63, %fd62, %fd27, %fd571;
	mov.f64 	%fd928, 0d0000000000000000;
	@%p6 bra 	$L__BB222_12;
	ld.global.nc.f64 	%fd928, [%rd2+16];
$L__BB222_12:
	ld.param.u32 	%r87, [_Z40massMatrixMultiplyMonolithicGlobalKernelILi9ELi10ELi1EEviPKdS1_S1_S1_Pd_param_0];
	setp.ge.s32 	%p7, %r3, %r87;
	mul.f64 	%fd942, %fd63, %fd928;
	ld.global.nc.f64 	%fd67, [%rd1+216];
	fma.rn.f64 	%fd573, %fd67, %fd19, 0d0000000000000000;
	ld.global.nc.f64 	%fd68, [%rd1+224];
	fma.rn.f64 	%fd574, %fd68, %fd20, %fd573;
	ld.global.nc.f64 	%fd69, [%rd1+232];
	fma.rn.f64 	%fd575, %fd69, %fd21, %fd574;
	ld.global.nc.f64 	%fd70, [%rd1+240];
	fma.rn.f64 	%fd576, %fd70, %fd22, %fd575;
	ld.global.nc.f64 	%fd71, [%rd1+248];
	fma.rn.f64 	%fd577, %fd71, %fd23, %fd576;
	ld.global.nc.f64 	%fd72, [%rd1+256];
	fma.rn.f64 	%fd578, %fd72, %fd24, %fd577;
	ld.global.nc.f64 	%fd73, [%rd1+264];
	fma.rn.f64 	%fd579, %fd73, %fd25, %fd578;
	ld.global.nc.f64 	%fd74, [%rd1+272];
	fma.rn.f64 	%fd580, %fd74, %fd26, %fd579;
	ld.global.nc.f64 	%fd75, [%rd1+280];
	fma.rn.f64 	%fd76, %fd75, %fd27, %fd580;
	mov.f64 	%fd929, 0d0000000000000000;
	@%p7 bra 	$L__BB222_14;
	ld.global.nc.f64 	%fd929, [%rd2+24];
$L__BB222_14:
	ld.param.u64 	%rd46, [_Z40massMatrixMultiplyMonolithicGlobalKernelILi9ELi10ELi1EEviPKdS1_S1_S1_Pd_param_2];
	ld.param.u32 	%r88, [_Z40massMatrixMultiplyMonolithicGlobalKernelILi9ELi10ELi1EEviPKdS1_S1_S1_Pd_param_0];
	setp.ge.s32 	%p8, %r3, %r88;
	mul.f64 	%fd941, %fd76, %fd929;
	cvta.to.global.u64 	%rd12, %rd46;
	ld.global.nc.f64 	%fd80, [%rd12+288];
	fma.rn.f64 	%fd582, %fd80, %fd19, 0d0000000000000000;
	ld.global.nc.f64 	%fd81, [%rd12+296];
	fma.rn.f64 	%fd583, %fd81, %fd20, %fd582;
	ld.global.nc.f64 	%fd82, [%rd12+304];
	fma.rn.f64 	%fd584, %fd82, %fd21, %fd583;
	ld.global.nc.f64 	%fd83, [%rd12+312];
	fma.rn.f64 	%fd585, %fd83, %fd22, %fd584;
	ld.global.nc.f64 	%fd84, [%rd12+320];
	fma.rn.f64 	%fd586, %fd84, %fd23, %fd585;
	ld.global.nc.f64 	%fd85, [%rd12+328];
	fma.rn.f64 	%fd587, %fd85, %fd24, %fd586;
	ld.global.nc.f64 	%fd86, [%rd12+336];
	fma.rn.f64 	%fd588, %fd86, %fd25, %fd587;
	ld.global.nc.f64 	%fd87, [%rd12+344];
	fma.rn.f64 	%fd589, %fd87, %fd26, %fd588;
	ld.global.nc.f64 	%fd88, [%rd12+352];
	fma.rn.f64 	%fd89, %fd88, %fd27, %fd589;
	mov.f64 	%fd930, 0d0000000000000000;
	@%p8 bra 	$L__BB222_16;
	ld.param.u64 	%rd40, [_Z40massMatrixMultiplyMonolithicGlobalKernelILi9ELi10ELi1EEviPKdS1_S1_S1_Pd_param_1];
	cvta.to.global.u64 	%rd13, %rd40;
	mov.u32 	%r29, %ctaid.x;
	mov.u32 	%r30, %tid.y;
	add.s32 	%r31, %r29, %r30;
	mul.lo.s32 	%r32, %r31, 1000;
	mad.lo.s32 	%r33, %r1, 10, %r32;
	mul.wide.s32 	%rd14, %r33, 8;
	add.s64 	%rd15, %rd13, %rd14;
	ld.global.nc.f64 	%fd930, [%rd15+32];
$L__BB222_16:
	ld.param.u64 	%rd47, [_Z40massMatrixMultiplyMonolithicGlobalKernelILi9ELi10ELi1EEviPKdS1_S1_S1_Pd_param_2];
	ld.param.u32 	%r89, [_Z40massMatrixMultiplyMonolithicGlobalKernelILi9ELi10ELi1EEviPKdS1_S1_S1_Pd_param_0];
	mov.u32 	%r34, %ctaid.x;
	mov.u32 	%r35, %tid.y;
	add.s32 	%r36, %r34, %r35;
	setp.ge.s32 	%p9, %r36, %r89;
	mul.f64 	%fd940, %fd89, %fd930;
	cvta.to.global.u64 	%rd16, %rd47;
	ld.global.nc.f64 	%fd93, [%rd16+360];
	fma.rn.f64 	%fd591, %fd93, %fd19, 0d0000000000000000;
	ld.global.nc.f64 	%fd94, [%rd16+368];
	fma.rn.f64 	%fd592, %fd94, %fd20, %fd591;
	ld.global.nc.f64 	%fd95, [%rd16+376];
	fma.rn.f64 	%fd593, %fd95, %fd21, %fd592;
	ld.global.nc.f64 	%fd96, [%rd16+384];
	fma.rn.f64 	%fd594, %fd96, %fd22, %fd593;
	ld.global.nc.f64 	%fd97, [%rd16+392];
	fma.rn.f64 	%fd595, %fd97, %fd23, %fd594;
	ld.global.nc.f64 	%fd98, [%rd16+400];
	fma.rn.f64 	%fd596, %fd98, %fd24, %fd595;
	ld.global.nc.f64 	%fd99, [%rd16+408];
	fma.rn.f64 	%fd597, %fd99, %fd25, %fd596;
	ld.global.nc.f64 	%fd100, [%rd16+416];
	fma.rn.f64 	%fd598, %fd100, %fd26, %fd597;
	ld.global.nc.f64 	%fd101, [%rd16+424];
	fma.rn.f64 	%fd102, %fd101, %fd27, %fd598;
	mov.f64 	%fd931, 0d0000000000000000;
	@%p9 bra 	$L__BB222_18;
	ld.param.u64 	%rd41, [_Z40massMatrixMultiplyMonolithicGlobalKernelILi9ELi10ELi1EEviPKdS1_S1_S1_Pd_param_1];
	cvta.to.global.u64 	%rd17, %rd41;
	mov.u32 	%r37, %tid.x;
	mov.u32 	%r38, %ctaid.x;
	mov.u32 	%r39, %tid.y;
	add.s32 	%r40, %r38, %r39;
	mul.lo.s32 	%r41, %r40, 1000;
	mad.lo.s32 	%r42, %r37, 10, %r41;
	mul.wide.s32 	%rd18, %r42, 8;
	add.s64 	%rd19, %rd17, %rd18;
	ld.global.nc.f64 	%fd931, [%rd19+40];
$L__BB222_18:
	ld.param.u64 	%rd48, [_Z40massMatrixMultiplyMonolithicGlobalKernelILi9ELi10ELi1EEviPKdS1_S1_S1_Pd_param_2];
	ld.param.u32 	%r90, [_Z40massMatrixMultiplyMonolithicGlobalKernelILi9ELi10ELi1EEviPKdS1_S1_S1_Pd_param_0];
	mov.u32 	%r43, %ctaid.x;
	mov.u32 	%r44, %tid.y;
	add.s32 	%r45, %r43, %r44;
	setp.ge.s32 	%p10, %r45, %r90;
	mul.f64 	%fd939, %fd102, %fd931;
	cvta.to.global.u64 	%rd20, %rd48;
	ld.global.nc.f64 	%fd106, [%rd20+432];
	fma.rn.f64 	%fd600, %fd106, %fd19, 0d0000000000000000;
	ld.global.nc.f64 	%fd107, [%rd20+440];
	fma.rn.f64 	%fd601, %fd107, %fd20, %fd600;
	ld.global.nc.f64 	%fd108, [%rd20+448];
	fma.rn.f64 	%fd602, %fd108, %fd21, %fd601;
	ld.global.nc.f64 	%fd109, [%rd20+456];
	fma.rn.f64 	%fd603, %fd109, %fd22, %fd602;
	ld.global.nc.f64 	%fd110, [%rd20+464];
	fma.rn.f64 	%fd604, %fd110, %fd23, %fd603;
	ld.global.nc.f64 	%fd111, [%rd20+472];
	fma.rn.f64 	%fd605, %fd111, %fd24, %fd604;
	ld.global.nc.f64 	%fd112, [%rd20+480];
	fma.rn.f64 	%fd606, %fd112, %fd25, %fd605;
	ld.global.nc.f64 	%fd113, [%rd20+488];
	fma.rn.f64 	%fd607, %fd113, %fd26, %fd606;
	ld.global.nc.f64 	%fd114, [%rd20+496];
	fma.rn.f64 	%fd115, %fd114, %fd27, %fd607;
	mov.f64 	%fd932, 0d0000000000000000;
	@%p10 bra 	$L__BB222_20;
	ld.param.u64 	%rd42, [_Z40massMatrixMultiplyMonolithicGlobalKernelILi9ELi10ELi1EEviPKdS1_S1_S1_Pd_param_1];
	cvta.to.global.u64 	%rd21, %rd42;
	mov.u32 	%r46, %tid.x;
	mov.u32 	%r47, %ctaid.x;
	mov.u32 	%r48, %tid.y;
	add.s32 	%r49, %r47, %r48;
	mul.lo.s32 	%r50, %r49, 1000;
	mad.lo.s32 	%r51, %r46, 10, %r50;
	mul.wide.s32 	%rd22, %r51, 8;
	add.s64 	%rd23, %rd21, %rd22;
	ld.global.nc.f64 	%fd932, [%rd23+48];
$L__BB222_20:
	ld.param.u64 	%rd49, [_Z40massMatrixMultiplyMonolithicGlobalKernelILi9ELi10ELi1EEviPKdS1_S1_S1_Pd_param_2];
	ld.param.u32 	%r91, [_Z40massMatrixMultiplyMonolithicGlobalKernelILi9ELi10ELi1EEviPKdS1_S1_S1_Pd_param_0];
	mov.u32 	%r52, %ctaid.x;
	mov.u32 	%r53, %tid.y;
	add.s32 	%r54, %r52, %r53;
	setp.ge.s32 	%p11, %r54, %r91;
	mul.f64 	%fd938, %fd115, %fd932;
	cvta.to.global.u64 	%rd24, %rd49;
	ld.global.nc.f64 	%fd119, [%rd24+504];
	fma.rn.f64 	%fd609, %fd119, %fd19, 0d0000000000000000;
	ld.global.nc.f64 	%fd120, [%rd24+512];
	fma.rn.f64 	%fd610, %fd120, %fd20, %fd609;
	ld.global.nc.f64 	%fd121, [%rd24+520];
	fma.rn.f64 	%fd611, %fd121, %fd21, %fd610;
	ld.global.nc.f64 	%fd122, [%rd24+528];
	fma.rn.f64 	%fd612, %fd122, %fd22, %fd611;
	ld.global.nc.f64 	%fd123, [%rd24+536];
	fma.rn.f64 	%fd613, %fd123, %fd23, %fd612;
	ld.global.nc.f64 	%fd124, [%rd24+544];
	fma.rn.f64 	%fd614, %fd124, %fd24, %fd613;
	ld.global.nc.f64 	%fd125, [%rd24+552];
	fma.rn.f64 	%fd615, %fd125, %fd25, %fd614;
	ld.global.nc.f64 	%fd126, [%rd24+560];
	fma.rn.f64 	%fd616, %fd126, %fd26, %fd615;
	ld.global.nc.f64 	%fd127, [%rd24+568];
	fma.rn.f64 	%fd128, %fd127, %fd27, %fd616;
	mov.f64 	%fd933, 0d0000000000000000;
	@%p11 bra 	$L__BB222_22;
	ld.param.u64 	%rd43, [_Z40massMatrixMultiplyMonolithicGlobalKernelILi9ELi10ELi1EEviPKdS1_S1_S1_Pd_param_1];
	cvta.to.global.u64 	%rd25, %rd43;
	mov.u32 	%r55, %tid.x;
	mov.u32 	%r56, %ctaid.x;
	mov.u32 	%r57, %tid.y;
	add.s32 	%r58, %r56, %r57;
	mul.lo.s32 	%r59, %r58, 1000;
	mad.lo.s32 	%r60, %r55, 10, %r59;
	mul.wide.s32 	%rd26, %r60, 8;
	add.s64 	%rd27, %rd25, %rd26;
	ld.global.nc.f64 	%fd933, [%rd27+56];
$L__BB222_22:
	ld.param.u64 	%rd50, [_Z40massMatrixMultiplyMonolithicGlobalKernelILi9ELi10ELi1EEviPKdS1_S1_S1_Pd_param_2];
	ld.param.u32 	%r92, [_Z40massMatrixMultiplyMonolithicGlobalKernelILi9ELi10ELi1EEviPKdS1_S1_S1_Pd_param_0];
	mov.u32 	%r61, %ctaid.x;
	mov.u32 	%r62, %tid.y;
	add.s32 	%r63, %r61, %r62;
	setp.ge.s32 	%p12, %r63, %r92;
	mul.f64 	%fd937, %fd128, %fd933;
	cvta.to.global.u64 	%rd28, %rd50;
	ld.global.nc.f64 	%fd132, [%rd28+576];
	fma.rn.f64 	%fd618, %fd132, %fd19, 0d0000000000000000;
	ld.global.nc.f64 	%fd133, [%rd28+584];
	fma.rn.f64 	%fd619, %fd133, %fd20, %fd618;
	ld.global.nc.f64 	%fd134, [%rd28+592];
	fma.rn.f64 	%fd620, %fd134, %fd21, %fd619;
	ld.global.nc.f64 	%fd135, [%rd28+600];
	fma.rn.f64 	%fd621, %fd135, %fd22, %fd620;
	ld.global.nc.f64 	%fd136, [%rd28+608];
	fma.rn.f64 	%fd622, %fd136, %fd23, %fd621;
	ld.global.nc.f64 	%fd137, [%rd28+616];
	fma.rn.f64 	%fd623, %fd137, %fd24, %fd622;
	ld.global.nc.f64 	%fd138, [%rd28+624];
	fma.rn.f64 	%fd624, %fd138, %fd25, %fd623;
	ld.global.nc.f64 	%fd139, [%rd28+632];
	fma.rn.f64 	%fd625, %fd139, %fd26, %fd624;
	ld.global.nc.f64 	%fd140, [%rd28+640];
	fma.rn.f64 	%fd141, %fd140, %fd27, %fd625;
	mov.f64 	%fd934, 0d0000000000000000;
	@%p12 bra 	$L__BB222_24;
	ld.param.u64 	%rd44, [_Z40massMatrixMultiplyMonolithicGlobalKernelILi9ELi10ELi1EEviPKdS1_S1_S1_Pd_param_1];
	cvta.to.global.u64 	%rd29, %rd44;
	mov.u32 	%r64, %tid.x;
	mov.u32 	%r65, %ctaid.x;
	mov.u32 	%r66, %tid.y;
	add.s32 	%r67, %r65, %r66;
	mul.lo.s32 	%r68, %r67, 1000;
	mad.lo.s32 	%r69, %r64, 10, %r68;
	mul.wide.s32 	%rd30, %r69, 8;
	add.s64 	%rd31, %rd29, %rd30;
	ld.global.nc.f64 	%fd934, [%rd31+64];
$L__BB222_24:
	ld.param.u64 	%rd51, [_Z40massMatrixMultiplyMonolithicGlobalKernelILi9ELi10ELi1EEviPKdS1_S1_S1_Pd_param_2];
	ld.param.u32 	%r93, [_Z40massMatrixMultiplyMonolithicGlobalKernelILi9ELi10ELi1EEviPKdS1_S1_S1_Pd_param_0];
	mov.u32 	%r70, %ctaid.x;
	mov.u32 	%r71, %tid.y;
	add.s32 	%r72, %r70, %r71;
	setp.ge.s32 	%p13, %r72, %r93;
	mul.f64 	%fd936, %fd141, %fd934;
	cvta.to.global.u64 	%rd32, %rd51;
	ld.global.nc.f64 	%fd145, [%rd32+648];
	fma.rn.f64 	%fd627, %fd145, %fd19, 0d0000000000000000;
	ld.global.nc.f64 	%fd146, [%rd32+656];
	fma.rn.f64 	%fd628, %fd146, %fd20, %fd627;
	ld.global.nc.f64 	%fd147, [%rd32+664];
	fma.rn.f64 	%fd629, %fd147, %fd21, %fd628;
	ld.global.nc.f64 	%fd148, [%rd32+672];
	fma.rn.f64 	%fd630, %fd148, %fd22, %fd629;
	ld.global.nc.f64 	%fd149, [%rd32+680];
	fma.rn.f64 	%fd631, %fd149, %fd23, %fd630;
	ld.global.nc.f64 	%fd150, [%rd32+688];
	fma.rn.f64 	%fd632, %fd150, %fd24, %fd631;
	ld.global.nc.f64 	%fd151, [%rd32+696];
	fma.rn.f64 	%fd633, %fd151, %fd25, %fd632;
	ld.global.nc.f64 	%fd152, [%rd32+704];
	fma.rn.f64 	%fd634, %fd152, %fd26, %fd633;
	ld.global.nc.f64 	%fd153, [%rd32+712];
	fma.rn.f64 	%fd154, %fd153, %fd27, %fd634;
	mov.f64 	%fd935, 0d0000000000000000;
	@%p13 bra 	$L__BB222_26;
	ld.param.u64 	%rd45, [_Z40massMatrixMultiplyMonolithicGlobalKernelILi9ELi10ELi1EEviPKdS1_S1_S1_Pd_param_1];
	cvta.to.global.u64 	%rd33, %rd45;
	mov.u32 	%r73, %tid.x;
	mov.u32 	%r74, %ctaid.x;
	mov.u32 	%r75, %tid.y;
	add.s32 	%r76, %r74, %r75;
	mul.lo.s32 	%r77, %r76, 1000;
	mad.lo.s32 	%r78, %r73, 10, %r77;
	mul.wide.s32 	%rd34, %r78, 8;
	add.s64 	%rd35, %rd33, %rd34;
	ld.global.nc.f64 	%fd935, [%rd35+72];
$L__BB222_26:
	mov.u32 	%r79, %tid.x;
	setp.gt.u32 	%p14, %r79, 89;
	mul.f64 	%fd635, %fd154, %fd935;
	fma.rn.f64 	%fd636, %fd28, %fd944, 0d0000000000000000;
	fma.rn.f64 	%fd637, %fd41, %fd943, %fd636;
	fma.rn.f64 	%fd638, %fd54, %fd942, %fd637;
	fma.rn.f64 	%fd639, %fd67, %fd941, %fd638;
	fma.rn.f64 	%fd640, %fd80, %fd940, %fd639;
	fma.rn.f64 	%fd641, %fd93, %fd939, %fd640;
	fma.rn.f64 	%fd642, %fd106, %fd938, %fd641;
	fma.rn.f64 	%fd643, %fd119, %fd937, %fd642;
	fma.rn.f64 	%fd644, %fd132, %fd936, %fd643;
	fma.rn.f64 	%fd645, %fd145, %fd635, %fd644;
	st.shared.f64 	[%r9], %fd645;
	fma.rn.f64 	%fd646, %fd29, %fd944, 0d0000000000000000;
	fma.rn.f64 	%fd647, %fd42, %fd943, %fd646;
	fma.rn.f64 	%fd648, %fd55, %fd942, %fd647;
	fma.rn.f64 	%fd649, %fd68, %fd941, %fd648;
	fma.rn.f64 	%fd650, %fd81, %fd940, %fd649;
	fma.rn.f64 	%fd651, %fd94, %fd939, %fd650;
	fma.rn.f64 	%fd652, %fd107, %fd938, %fd651;
	fma.rn.f64 	%fd653, %fd120, %fd937, %fd652;
	fma.rn.f64 	%fd654, %fd133, %fd936, %fd653;
	fma.rn.f64 	%fd655, %fd146, %fd635, %fd654;
	st.shared.f64 	[%r9+8], %fd655;
	fma.rn.f64 	%fd656, %fd30, %fd944, 0d0000000000000000;
	fma.rn.f64 	%fd657, %fd43, %fd943, %fd656;
	fma.rn.f64 	%fd658, %fd56, %fd942, %fd657;
	fma.rn.f64 	%fd659, %fd69, %fd941, %fd658;
	fma.rn.f64 	%fd660, %fd82, %fd940, %fd659;
	fma.rn.f64 	%fd661, %fd95, %fd939, %fd660;
	fma.rn.f64 	%fd662, %fd108, %fd938, %fd661;
	fma.rn.f64 	%fd663, %fd121, %fd937, %fd662;
	fma.rn.f64 	%fd664, %fd134, %fd936, %fd663;
	fma.rn.f64 	%fd665, %fd147, %fd635, %fd664;
	st.shared.f64 	[%r9+16], %fd665;
	fma.rn.f64 	%fd666, %fd31, %fd944, 0d0000000000000000;
	fma.rn.f64 	%fd667, %fd44, %fd943, %fd666;
	fma.rn.f64 	%fd668, %fd57, %fd942, %fd667;
	fma.rn.f64 	%fd669, %fd70, %fd941, %fd668;
	fma.rn.f64 	%fd670, %fd83, %fd940, %fd669;
	fma.rn.f64 	%fd671, %fd96, %fd939, %fd670;
	fma.rn.f64 	%fd672, %fd109, %fd938, %fd671;
	fma.rn.f64 	%fd673, %fd122, %fd937, %fd672;
	fma.rn.f64 	%fd674, %fd135, %fd936, %fd673;
	fma.rn.f64 	%fd675, %fd148, %fd635, %fd674;
	st.shared.f64 	[%r9+24], %fd675;
	fma.rn.f64 	%fd676, %fd32, %fd944, 0d0000000000000000;
	fma.rn.f64 	%fd677, %fd45, %fd943, %fd676;
	fma.rn.f64 	%fd678, %fd58, %fd942, %fd677;
	fma.rn.f64 	%fd679, %fd71, %fd941, %fd678;
	fma.rn.f64 	%fd680, %fd84, %fd940, %fd679;
	fma.rn.f64 	%fd681, %fd97, %fd939, %fd680;
	fma.rn.f64 	%fd682, %fd110, %fd938, %fd681;
	fma.rn.f64 	%fd683, %fd123, %fd937, %fd682;
	fma.rn.f64 	%fd684, %fd136, %fd936, %fd683;
	fma.rn.f64 	%fd685, %fd149, %fd635, %fd684;
	st.shared.f64 	[%r9+32], %fd685;
	fma.rn.f64 	%fd686, %fd33, %fd944, 0d0000000000000000;
	fma.rn.f64 	%fd687, %fd46, %fd943, %fd686;
	fma.rn.f64 	%fd688, %fd59, %fd942, %fd687;
	fma.rn.f64 	%fd689, %fd72, %fd941, %fd688;
	fma.rn.f64 	%fd690, %fd85, %fd940, %fd689;
	fma.rn.f64 	%fd691, %fd98, %fd939, %fd690;
	fma.rn.f64 	%fd692, %fd111, %fd938, %fd691;
	fma.rn.f64 	%fd693, %fd124, %fd937, %fd692;
	fma.rn.f64 	%fd694, %fd137, %fd936, %fd693;
	fma.rn.f64 	%fd695, %fd150, %fd635, %fd694;
	st.shared.f64 	[%r9+40], %fd695;
	fma.rn.f64 	%fd696, %fd34, %fd944, 0d0000000000000000;
	fma.rn.f64 	%fd697, %fd47, %fd943, %fd696;
	fma.rn.f64 	%fd698, %fd60, %fd942, %fd697;
	fma.rn.f64 	%fd699, %fd73, %fd941, %fd698;
	fma.rn.f64 	%fd700, %fd86, %fd940, %fd699;
	fma.rn.f64 	%fd701, %fd99, %fd939, %fd700;
	fma.rn.f64 	%fd702, %fd112, %fd938, %fd701;
	fma.rn.f64 	%fd703, %fd125, %fd937, %fd702;
	fma.rn.f64 	%fd704, %fd138, %fd936, %fd703;
	fma.rn.f64 	%fd705, %fd151, %fd635, %fd704;
	st.shared.f64 	[%r9+48], %fd705;
	fma.rn.f64 	%fd706, %fd35, %fd944, 0d0000000000000000;
	fma.rn.f64 	%fd707, %fd48, %fd943, %fd706;
	fma.rn.f64 	%fd708, %fd61, %fd942, %fd707;
	fma.rn.f64 	%fd709, %fd74, %fd941, %fd708;
	fma.rn.f64 	%fd710, %fd87, %fd940, %fd709;
	fma.rn.f64 	%fd711, %fd100, %fd939, %fd710;
	fma.rn.f64 	%fd712, %fd113, %fd938, %fd711;
	fma.rn.f64 	%fd713, %fd126, %fd937, %fd712;
	fma.rn.f64 	%fd714, %fd139, %fd936, %fd713;
	fma.rn.f64 	%fd715, %fd152, %fd635, %fd714;
	st.shared.f64 	[%r9+56], %fd715;
	fma.rn.f64 	%fd716, %fd36, %fd944, 0d0000000000000000;
	fma.rn.f64 	%fd717, %fd49, %fd943, %fd716;
	fma.rn.f64 	%fd718, %fd62, %fd942, %fd717;
	fma.rn.f64 	%fd719, %fd75, %fd941, %fd718;
	fma.rn.f64 	%fd720, %fd88, %fd940, %fd719;
	fma.rn.f64 	%fd721, %fd101, %fd939, %fd720;
	fma.rn.f64 	%fd722, %fd114, %fd938, %fd721;
	fma.rn.f64 	%fd723, %fd127, %fd937, %fd722;
	fma.rn.f64 	%fd724, %fd140, %fd936, %fd723;
	fma.rn.f64 	%fd725, %fd153, %fd635, %fd724;
	st.shared.f64 	[%r9+64], %fd725;
	bar.sync 	0;
	@%p14 bra 	$L__BB222_28;
	ld.shared.f64 	%fd726, [%r8];
	ld.shared.f64 	%fd727, [%r8+80];
	ld.shared.f64 	%fd728, [%r8+160];
	ld.shared.f64 	%fd729, [%r8+240];
	ld.shared.f64 	%fd730, [%r8+320];
	ld.shared.f64 	%fd731, [%r8+400];
	ld.shared.f64 	%fd732, [%r8+480];
	ld.shared.f64 	%fd733, [%r8+560];
	ld.shared.f64 	%fd734, [%r8+640];
	ld.shared.f64 	%fd735, [%r8+720];
	fma.rn.f64 	%fd736, %fd28, %fd726, 0d0000000000000000;
	fma.rn.f64 	%fd737, %fd41, %fd727, %fd736;
	fma.rn.f64 	%fd738, %fd54, %fd728, %fd737;
	fma.rn.f64 	%fd739, %fd67, %fd729, %fd738;
	fma.rn.f64 	%fd740, %fd80, %fd730, %fd739;
	fma.rn.f64 	%fd741, %fd93, %fd731, %fd740;
	fma.rn.f64 	%fd742, %fd106, %fd732, %fd741;
	fma.rn.f64 	%fd743, %fd119, %fd733, %fd742;
	fma.rn.f64 	%fd744, %fd132, %fd734, %fd743;
	fma.rn.f64 	%fd745, %fd145, %fd735, %fd744;
	st.shared.f64 	[%r8], %fd745;
	fma.rn.f64 	%fd746, %fd29, %fd726, 0d0000000000000000;
	fma.rn.f64 	%fd747, %fd42, %fd727, %fd746;
	fma.rn.f64 	%fd748, %fd55, %fd728, %fd747;
	fma.rn.f64 	%fd749, %fd68, %fd729, %fd748;
	fma.rn.f64 	%fd750, %fd81, %fd730, %fd749;
	fma.rn.f64 	%fd751, %fd94, %fd731, %fd750;
	fma.rn.f64 	%fd752, %fd107, %fd732, %fd751;
	fma.rn.f64 	%fd753, %fd120, %fd733, %fd752;
	fma.rn.f64 	%fd754, %fd133, %fd734, %fd753;
	fma.rn.f64 	%fd755, %fd146, %fd735, %fd754;
	st.shared.f64 	[%r8+80], %fd755;
	fma.rn.f64 	%fd756, %fd30, %fd726, 0d0000000000000000;
	fma.rn.f64 	%fd757, %fd43, %fd727, %fd756;
	fma.rn.f64 	%fd758, %fd56, %fd728, %fd757;
	fma.rn.f64 	%fd759, %fd69, %fd729, %fd758;
	fma.rn.f64 	%fd760, %fd82, %fd730, %fd759;
	fma.rn.f64 	%fd761, %fd95, %fd731, %fd760;
	fma.rn.f64 	%fd762, %fd108, %fd732, %fd761;
	fma.rn.f64 	%fd763, %fd121, %fd733, %fd762;
	fma.rn.f64 	%fd764, %fd134, %fd734, %fd763;
	fma.rn.f64 	%fd765, %fd147, %fd735, %fd764;
	st.shared.f64 	[%r8+160], %fd765;
	fma.rn.f64 	%fd766, %fd31, %fd726, 0d0000000000000000;
	fma.rn.f64 	%fd767, %fd44, %fd727, %fd766;
	fma.rn.f64 	%fd768, %fd57, %fd728, %fd767;
	fma.rn.f64 	%fd769, %fd70, %fd729, %fd768;
	fma.rn.f64 	%fd770, %fd83, %fd730, %fd769;
	fma.rn.f64 	%fd771, %fd96, %fd731, %fd770;
	fma.rn.f64 	%fd772, %fd109, %fd732, %fd771;
	fma.rn.f64 	%fd773, %fd122, %fd733, %fd772;
	fma.rn.f64 	%fd774, %fd135, %fd734, %fd773;
	fma.rn.f64 	%fd775, %fd148, %fd735, %fd774;
	st.shared.f64 	[%r8+240], %fd775;
	fma.rn.f64 	%fd776, %fd32, %fd726, 0d0000000000000000;
	fma.rn.f64 	%fd777, %fd45, %fd727, %fd776;
	fma.rn.f64 	%fd778, %fd58, %fd728, %fd777;
	fma.rn.f64 	%fd779, %fd71, %fd729, %fd778;
	fma.rn.f64 	%fd780, %fd84, %fd730, %fd779;
	fma.rn.f64 	%fd781, %fd97, %fd731, %fd780;
	fma.rn.f64 	%fd782, %fd110, %fd732, %fd781;
	fma.rn.f64 	%fd783, %fd123, %fd733, %fd782;
	fma.rn.f64 	%fd784, %fd136, %fd734, %fd783;
	fma.rn.f64 	%fd785, %fd149, %fd735, %fd784;
	st.shared.f64 	[%r8+320], %fd785;
	fma.rn.f64 	%fd786, %fd33, %fd726, 0d0000000000000000;
	fma.rn.f64 	%fd787, %fd46, %fd727, %fd786;
	fma.rn.f64 	%fd788, %fd59, %fd728, %fd787;
	fma.rn.f64 	%fd789, %fd72, %fd729, %fd788;
	fma.rn.f64 	%fd790, %fd85, %fd730, %fd789;
	fma.rn.f64 	%fd791, %fd98, %fd731, %fd790;
	fma.rn.f64 	%fd792, %fd111, %fd732, %fd791;
	fma.rn.f64 	%fd793, %fd124, %fd733, %fd792;
	fma.rn.f64 	%fd794, %fd137, %fd734, %fd793;
	fma.rn.f64 	%fd795, %fd150, %fd735, %fd794;
	st.shared.f64 	[%r8+400], %fd795;
	fma.rn.f64 	%fd796, %fd34, %fd726, 0d0000000000000000;
	fma.rn.f64 	%fd797, %fd47, %fd727, %fd796;
	fma.rn.f64 	%fd798, %fd60, %fd728, %fd797;
	fma.rn.f64 	%fd799, %fd73, %fd729, %fd798;
	fma.rn.f64 	%fd800, %fd86, %fd730, %fd799;
	fma.rn.f64 	%fd801, %fd99, %fd731, %fd800;
	fma.rn.f64 	%fd802, %fd112, %fd732, %fd801;
	fma.rn.f64 	%fd803, %fd125, %fd733, %fd802;
	fma.rn.f64 	%fd804, %fd138, %fd734, %fd803;
	fma.rn.f64 	%fd805, %fd151, %fd735, %fd804;
	st.shared.f64 	[%r8+480], %fd805;
	fma.rn.f64 	%fd806, %fd35, %fd726, 0d0000000000000000;
	fma.rn.f64 	%fd807, %fd48, %fd727, %fd806;
	fma.rn.f64 	%fd808, %fd61, %fd728, %fd807;
	fma.rn.f64 	%fd809, %fd74, %fd729, %fd808;
	fma.rn.f64 	%fd810, %fd87, %fd730, %fd809;
	fma.rn.f64 	%fd811, %fd100, %fd731, %fd810;
	fma.rn.f64 	%fd812, %fd113, %fd732, %fd811;
	fma.rn.f64 	%fd813, %fd126, %fd733, %fd812;
	fma.rn.f64 	%fd814, %fd139, %fd734, %fd813;
	fma.rn.f64 	%fd815, %fd152, %fd735, %fd814;
	st.shared.f64 	[%r8+560], %fd815;
	fma.rn.f64 	%fd816, %fd36, %fd726, 0d0000000000000000;
	fma.rn.f64 	%fd817, %fd49, %fd727, %fd816;
	fma.rn.f64 	%fd818, %fd62, %fd728, %fd817;
	fma.rn.f64 	%fd819, %fd75, %fd729, %fd818;
	fma.rn.f64 	%fd820, %fd88, %fd730, %fd819;
	fma.rn.f64 	%fd821, %fd101, %fd731, %fd820;
	fma.rn.f64 	%fd822, %fd114, %fd732, %fd821;
	fma.rn.f64 	%fd823, %fd127, %fd733, %fd822;
	fma.rn.f64 	%fd824, %fd140, %fd734, %fd823;
	fma.rn.f64 	%fd825, %fd153, %fd735, %fd824;
	st.shared.f64 	[%r8+640], %fd825;
$L__BB222_28:
	mov.u32 	%r80, %tid.x;
	setp.gt.u32 	%p15, %r80, 80;
	bar.sync 	0;
	@%p15 bra 	$L__BB222_30;
	ld.shared.f64 	%fd826, [%r7];
	ld.shared.f64 	%fd827, [%r7+800];
	ld.shared.f64 	%fd828, [%r7+1600];
	ld.shared.f64 	%fd829, [%r7+2400];
	ld.shared.f64 	%fd830, [%r7+3200];
	ld.shared.f64 	%fd831, [%r7+4000];
	ld.shared.f64 	%fd832, [%r7+4800];
	ld.shared.f64 	%fd833, [%r7+5600];
	ld.shared.f64 	%fd834, [%r7+6400];
	ld.shared.f64 	%fd835, [%r7+7200];
	fma.rn.f64 	%fd836, %fd28, %fd826, 0d0000000000000000;
	fma.rn.f64 	%fd837, %fd41, %fd827, %fd836;
	fma.rn.f64 	%fd838, %fd54, %fd828, %fd837;
	fma.rn.f64 	%fd839, %fd67, %fd829, %fd838;
	fma.rn.f64 	%fd840, %fd80, %fd830, %fd839;
	fma.rn.f64 	%fd841, %fd93, %fd831, %fd840;
	fma.rn.f64 	%fd842, %fd106, %fd832, %fd841;
	fma.rn.f64 	%fd843, %fd119, %fd833, %fd842;
	fma.rn.f64 	%fd844, %fd132, %fd834, %fd843;
	fma.rn.f64 	%fd944, %fd145, %fd835, %fd844;
	fma.rn.f64 	%fd845, %fd29, %fd826, 0d0000000000000000;
	fma.rn.f64 	%fd846, %fd42, %fd827, %fd845;
	fma.rn.f64 	%fd847, %fd55, %fd828, %fd846;
	fma.rn.f64 	%fd848, %fd68, %fd829, %fd847;
	fma.rn.f64 	%fd849, %fd81, %fd830, %fd848;
	fma.rn.f64 	%fd850, %fd94, %fd831, %fd849;
	fma.rn.f64 	%fd851, %fd107, %fd832, %fd850;
	fma.rn.f64 	%fd852, %fd120, %fd833, %fd851;
	fma.rn.f64 	%fd853, %fd133, %fd834, %fd852;
	fma.rn.f64 	%fd943, %fd146, %fd835, %fd853;
	fma.rn.f64 	%fd854, %fd30, %fd826, 0d0000000000000000;
	fma.rn.f64 	%fd855, %fd43, %fd827, %fd854;
	fma.rn.f64 	%fd856, %fd56, %fd828, %fd855;
	fma.rn.f64 	%fd857, %fd69, %fd829, %fd856;
	fma.rn.f64 	%fd858, %fd82, %fd830, %fd857;
	fma.rn.f64 	%fd859, %fd95, %fd831, %fd858;
	fma.rn.f64 	%fd860, %fd108, %fd832, %fd859;
	fma.rn.f64 	%fd861, %fd121, %fd833, %fd860;
	fma.rn.f64 	%fd862, %fd134, %fd834, %fd861;
	fma.rn.f64 	%fd942, %fd147, %fd835, %fd862;
	fma.rn.f64 	%fd863, %fd31, %fd826, 0d0000000000000000;
	fma.rn.f64 	%fd864, %fd44, %fd827, %fd863;
	fma.rn.f64 	%fd865, %fd57, %fd828, %fd864;
	fma.rn.f64 	%fd866, %fd70, %fd829, %fd865;
	fma.rn.f64 	%fd867, %fd83, %fd830, %fd866;
	fma.rn.f64 	%fd868, %fd96, %fd831, %fd867;
	fma.rn.f64 	%fd869, %fd109, %fd832, %fd868;
	fma.rn.f64 	%fd870, %fd122, %fd833, %fd869;
	fma.rn.f64 	%fd871, %fd135, %fd834, %fd870;
	fma.rn.f64 	%fd941, %fd148, %fd835, %fd871;
	fma.rn.f64 	%fd872, %fd32, %fd826, 0d0000000000000000;
	fma.rn.f64 	%fd873, %fd45, %fd827, %fd872;
	fma.rn.f64 	%fd874, %fd58, %fd828, %fd873;
	fma.rn.f64 	%fd875, %fd71, %fd829, %fd874;
	fma.rn.f64 	%fd876, %fd84, %fd830, %fd875;
	fma.rn.f64 	%fd877, %fd97, %fd831, %fd876;
	fma.rn.f64 	%fd878, %fd110, %fd832, %fd877;
	fma.rn.f64 	%fd879, %fd123, %fd833, %fd878;
	fma.rn.f64 	%fd880, %fd136, %fd834, %fd879;
	fma.rn.f64 	%fd940, %fd149, %fd835, %fd880;
	fma.rn.f64 	%fd881, %fd33, %fd826, 0d0000000000000000;
	fma.rn.f64 	%fd882, %fd46, %fd827, %fd881;
	fma.rn.f64 	%fd883, %fd59, %fd828, %fd882;
	fma.rn.f64 	%fd884, %fd72, %fd829, %fd883;
	fma.rn.f64 	%fd885, %fd85, %fd830, %fd884;
	fma.rn.f64 	%fd886, %fd98, %fd831, %fd885;
	fma.rn.f64 	%fd887, %fd111, %fd832, %fd886;
	fma.rn.f64 	%fd888, %fd124, %fd833, %fd887;
	fma.rn.f64 	%fd889, %fd137, %fd834, %fd888;
	fma.rn.f64 	%fd939, %fd150, %fd835, %fd889;
	fma.rn.f64 	%fd890, %fd34, %fd826, 0d0000000000000000;
	fma.rn.f64 	%fd891, %fd47, %fd827, %fd890;
	fma.rn.f64 	%fd892, %fd60, %fd828, %fd891;
	fma.rn.f64 	%fd893, %fd73, %fd829, %fd892;
	fma.rn.f64 	%fd894, %fd86, %fd830, %fd893;
	fma.rn.f64 	%fd895, %fd99, %fd831, %fd894;
	fma.rn.f64 	%fd896, %fd112, %fd832, %fd895;
	fma.rn.f64 	%fd897, %fd125, %fd833, %fd896;
	fma.rn.f64 	%fd898, %fd138, %fd834, %fd897;
	fma.rn.f64 	%fd938, %fd151, %fd835, %fd898;
	fma.rn.f64 	%fd899, %fd35, %fd826, 0d0000000000000000;
	fma.rn.f64 	%fd900, %fd48, %fd827, %fd899;
	fma.rn.f64 	%fd901, %fd61, %fd828, %fd900;
	fma.rn.f64 	%fd902, %fd74, %fd829, %fd901;
	fma.rn.f64 	%fd903, %fd87, %fd830, %fd902;
	fma.rn.f64 	%fd904, %fd100, %fd831, %fd903;
	fma.rn.f64 	%fd905, %fd113, %fd832, %fd904;
	fma.rn.f64 	%fd906, %fd126, %fd833, %fd905;
	fma.rn.f64 	%fd907, %fd139, %fd834, %fd906;
	fma.rn.f64 	%fd937, %fd152, %fd835, %fd907;
	fma.rn.f64 	%fd908, %fd36, %fd826, 0d0000000000000000;
	fma.rn.f64 	%fd909, %fd49, %fd827, %fd908;
	fma.rn.f64 	%fd910, %fd62, %fd828, %fd909;
	fma.rn.f64 	%fd911, %fd75, %fd829, %fd910;
	fma.rn.f64 	%fd912, %fd88, %fd830, %fd911;
	fma.rn.f64 	%fd913, %fd101, %fd831, %fd912;
	fma.rn.f64 	%fd914, %fd114, %fd832, %fd913;
	fma.rn.f64 	%fd915, %fd127, %fd833, %fd914;
	fma.rn.f64 	%fd916, %fd140, %fd834, %fd915;
	fma.rn.f64 	%fd936, %fd153, %fd835, %fd916;
$L__BB222_30:
	ld.param.u32 	%r94, [_Z40massMatrixMultiplyMonolithicGlobalKernelILi9ELi10ELi1EEviPKdS1_S1_S1_Pd_param_0];
	mov.u32 	%r10, %tid.x;
	setp.gt.u32 	%p16, %r10, 80;
	mov.u32 	%r81, %ctaid.x;
	mov.u32 	%r82, %tid.y;
	add.s32 	%r11, %r81, %r82;
	setp.ge.s32 	%p17, %r11, %r94;
	bar.sync 	0;
	or.pred  	%p18, %p16, %p17;
	@%p18 bra 	$L__BB222_32;
	ld.param.u64 	%rd52, [_Z40massMatrixMultiplyMonolithicGlobalKernelILi9ELi10ELi1EEviPKdS1_S1_S1_Pd_param_5];
	mad.lo.s32 	%r83, %r11, 729, %r10;
	cvta.to.global.u64 	%rd36, %rd52;
	mul.wide.s32 	%rd37, %r83, 8;
	add.s64 	%rd38, %rd36, %rd37;
	st.global.f64 	[%rd38], %fd944;
	st.global.f64 	[%rd38+648], %fd943;
	st.global.f64 	[%rd38+1296], %fd942;
	st.global.f64 	[%rd38+1944], %fd941;
	st.global.f64 	[%rd38+2592], %fd940;
	st.global.f64 	[%rd38+3240], %fd939;
	st.global.f64 	[%rd38+3888], %fd938;
	st.global.f64 	[%rd38+4536], %fd937;
	st.global.f64 	[%rd38+5184], %fd936;
$L__BB222_32:
	ret;

}
	// .globl	_Z42massMatrixMultiplyMonolithicConstantKernelILi9ELi10ELi1EEviPKdS1_S1_S1_Pd
.visible .entry _Z42massMatrixMultiplyMonolithicConstantKernelILi9ELi10ELi1EEviPKdS1_S1_S1_Pd(
	.param .u32 _Z42massMatrixMultiplyMonolithicConstantKernelILi9ELi10ELi1EEviPKdS1_S1_S1_Pd_param_0,
	.param .u64 .ptr .align 1 _Z42massMatrixMultiplyMonolithicConstantKernelILi9ELi10ELi1EEviPKdS1_S1_S1_Pd_param_1,
	.param .u64 .ptr .align 1 _Z42massMatrixMultiplyMonolithicConstantKernelILi9ELi10ELi1EEviPKdS1_S1_S1_Pd_param_2,
	.param .u64 .ptr .align 1 _Z42massMatrixMultiplyMonolithicConstantKernelILi9ELi10ELi1EEviPKdS1_S1_S1_Pd_param_3,
	.param .u64 .ptr .align 1 _Z42massMatrixMultiplyMonolithicConstantKernelILi9ELi10ELi1EEviPKdS1_S1_S1_Pd_param_4,
	.param .u64 .ptr .align 1 _Z42massMatrixMultiplyMonolithicConstantKernelILi9ELi10ELi1EEviPKdS1_S1_S1_Pd_param_5
)
{
	.reg .pred 	%p<19>;
	.reg .b16 	%rs<11>;
	.reg .b32 	%r<24>;
	.reg .b64 	%rd<14>;
	.reg .b64 	%fd<1086>;
	// demoted variable
	.shared .align 8 .b8 _ZZ42massMatrixMultiplyMonolithicConstantKernelILi9ELi10ELi1EEviPKdS1_S1_S1_PdE6s_tmp1[8000];
	ld.param.u32 	%r10, [_Z42massMatrixMultiplyMonolithicConstantKernelILi9ELi10ELi1EEviPKdS1_S1_S1_Pd_param_0];
	ld.param.u64 	%rd2, [_Z42massMatrixMultiplyMonolithicConstantKernelILi9ELi10ELi1EEviPKdS1_S1_S1_Pd_param_1];
	ld.param.u64 	%rd3, [_Z42massMatrixMultiplyMonolithicConstantKernelILi9ELi10ELi1EEviPKdS1_S1_S1_Pd_param_4];
	mov.u32 	%r1, %tid.x;
	mov.u32 	%r2, %tid.y;
	mov.u32 	%r11, %ctaid.x;
	add.s32 	%r3, %r11, %r2;
	cvt.u16.u32 	%rs1, %r1;
	mul.hi.u16 	%rs3, %rs1, 7282;
	mul.lo.s16 	%rs4, %rs3, 9;
	sub.s16 	%rs2, %rs1, %rs4;
	setp.ge.s32 	%p1, %r3, %r10;
	@%p1 bra 	$L__BB223_2;
	cvta.to.global.u64 	%rd5, %rd3;
	mad.lo.s32 	%r12, %r3, 729, %r1;
	mul.wide.s32 	%rd6, %r12, 8;
	add.s64 	%rd7, %rd5, %rd6;
	ld.global.nc.f64 	%fd1066, [%rd7];
	ld.global.nc.f64 	%fd1065, [%rd7+648];
	ld.global.nc.f64 	%fd1064, [%rd7+1296];
	ld.global.nc.f64 	%fd1063, [%rd7+1944];
	ld.global.nc.f64 	%fd1062, [%rd7+2592];
	ld.global.nc.f64 	%fd1061, [%rd7+3240];
	ld.global.nc.f64 	%fd1060, [%rd7+3888];
	ld.global.nc.f64 	%fd1059, [%rd7+4536];
	ld.global.nc.f64 	%fd1058, [%rd7+5184];
$L__BB223_2:
	bar.sync 	0;
	setp.gt.u32 	%p2, %r1, 80;
	ld.const.f64 	%fd19, [const_DofToQuad];
	ld.const.f64 	%fd20, [const_DofToQuad+8];
	ld.const.f64 	%fd21, [const_DofToQuad+16];
	ld.const.f64 	%fd22, [const_DofToQuad+24];
	ld.const.f64 	%fd23, [const_DofToQuad+32];
	ld.const.f64 	%fd24, [const_DofToQuad+40];
	ld.const.f64 	%fd25, [const_DofToQuad+48];
	ld.const.f64 	%fd26, [const_DofToQuad+56];
	ld.const.f64 	%fd27, [const_DofToQuad+64];
	mov.u32 	%r13, _ZZ42massMatrixMultiplyMonolithicConstantKernelILi9ELi10ELi1EEviPKdS1_S1_S1_PdE6s_tmp1;
	mad.lo.s32 	%r4, %r2, 8000, %r13;
	mul.lo.s16 	%rs6, %rs1, 57;
	shr.u16 	%rs7, %rs6, 9;
	cvt.u32.u16 	%r5, %rs7;
	mul.wide.u16 	%r14, %rs7, 80;
	add.s32 	%r6, %r4, %r14;
	mul.wide.u16 	%r15, %rs2, 8;
	add.s32 	%r7, %r6, %r15;
	@%p2 bra 	$L__BB223_4;
	fma.rn.f64 	%fd136, %fd19, %fd1066, 0d0000000000000000;
	fma.rn.f64 	%fd137, %fd20, %fd1065, %fd136;
	fma.rn.f64 	%fd138, %fd21, %fd1064, %fd137;
	fma.rn.f64 	%fd139, %fd22, %fd1063, %fd138;
	fma.rn.f64 	%fd140, %fd23, %fd1062, %fd139;
	fma.rn.f64 	%fd141, %fd24, %fd1061, %fd140;
	fma.rn.f64 	%fd142, %fd25, %fd1060, %fd141;
	fma.rn.f64 	%fd143, %fd26, %fd1059, %fd142;
	fma.rn.f64 	%fd144, %fd27, %fd1058, %fd143;
	st.shared.f64 	[%r7], %fd144;
	ld.const.f64 	%fd145, [const_DofToQuad+72];
	fma.rn.f64 	%fd146, %fd145, %fd1066, 0d0000000000000000;
	ld.const.f64 	%fd147, [const_DofToQuad+80];
	fma.rn.f64 	%fd148, %fd147, %fd1065, %fd146;
	ld.const.f64 	%fd149, [const_DofToQuad+88];
	fma.rn.f64 	%fd150, %fd149, %fd1064, %fd148;
	ld.const.f64 	%fd151, [const_DofToQuad+96];
	fma.rn.f64 	%fd152, %fd151, %fd1063, %fd150;
	ld.const.f64 	%fd153, [const_DofToQuad+104];
	fma.rn.f64 	%fd154, %fd153, %fd1062, %fd152;
	ld.const.f64 	%fd155, [const_DofToQuad+112];
	fma.rn.f64 	%fd156, %fd155, %fd1061, %fd154;
	ld.const.f64 	%fd157, [const_DofToQuad+120];
	fma.rn.f64 	%fd158, %fd157, %fd1060, %fd156;
	ld.const.f64 	%fd159, [const_DofToQuad+128];
	fma.rn.f64 	%fd160, %fd159, %fd1059, %fd158;
	ld.const.f64 	%fd161, [const_DofToQuad+136];
	fma.rn.f64 	%fd162, %fd161, %fd1058, %fd160;
	st.shared.f64 	[%r7+800], %fd162;
	ld.const.f64 	%fd163, [const_DofToQuad+144];
	fma.rn.f64 	%fd164, %fd163, %fd1066, 0d0000000000000000;
	ld.const.f64 	%fd165, [const_DofToQuad+152];
	fma.rn.f64 	%fd166, %fd165, %fd1065, %fd164;
	ld.const.f64 	%fd167, [const_DofToQuad+160];
	fma.rn.f64 	%fd168, %fd167, %fd1064, %fd166;
	ld.const.f64 	%fd169, [const_DofToQuad+168];
	fma.rn.f64 	%fd170, %fd169, %fd1063, %fd168;
	ld.const.f64 	%fd171, [const_DofToQuad+176];
	fma.rn.f64 	%fd172, %fd171, %fd1062, %fd170;
	ld.const.f64 	%fd173, [const_DofToQuad+184];
	fma.rn.f64 	%fd174, %fd173, %fd1061, %fd172;
	ld.const.f64 	%fd175, [const_DofToQuad+192];
	fma.rn.f64 	%fd176, %fd175, %fd1060, %fd174;
	ld.const.f64 	%fd177, [const_DofToQuad+200];
	fma.rn.f64 	%fd178, %fd177, %fd1059, %fd176;
	ld.const.f64 	%fd179, [const_DofToQuad+208];
	fma.rn.f64 	%fd180, %fd179, %fd1058, %fd178;
	st.shared.f64 	[%r7+1600], %fd180;
	ld.const.f64 	%fd181, [const_DofToQuad+216];
	fma.rn.f64 	%fd182, %fd181, %fd1066, 0d0000000000000000;
	ld.const.f64 	%fd183, [const_DofToQuad+224];
	fma.rn.f64 	%fd184, %fd183, %fd1065, %fd182;
	ld.const.f64 	%fd185, [const_DofToQuad+232];
	fma.rn.f64 	%fd186, %fd185, %fd1064, %fd184;
	ld.const.f64 	%fd187, [const_DofToQuad+240];
	fma.rn.f64 	%fd188, %fd187, %fd1063, %fd186;
	ld.const.f64 	%fd189, [const_DofToQuad+248];
	fma.rn.f64 	%fd190, %fd189, %fd1062, %fd188;
	ld.const.f64 	%fd191, [const_DofToQuad+256];
	fma.rn.f64 	%fd192, %fd191, %fd1061, %fd190;
	ld.const.f64 	%fd193, [const_DofToQuad+264];
	fma.rn.f64 	%fd194, %fd193, %fd1060, %fd192;
	ld.const.f64 	%fd195, [const_DofToQuad+272];
	fma.rn.f64 	%fd196, %fd195, %fd1059, %fd194;
	ld.const.f64 	%fd197, [const_DofToQuad+280];
	fma.rn.f64 	%fd198, %fd197, %fd1058, %fd196;
	st.shared.f64 	[%r7+2400], %fd198;
	ld.const.f64 	%fd199, [const_DofToQuad+288];
	fma.rn.f64 	%fd200, %fd199, %fd1066, 0d0000000000000000;
	ld.const.f64 	%fd201, [const_DofToQuad+296];
	fma.rn.f64 	%fd202, %fd201, %fd1065, %fd200;
	ld.const.f64 	%fd203, [const_DofToQuad+304];
	fma.rn.f64 	%fd204, %fd203, %fd1064, %fd202;
	ld.const.f64 	%fd205, [const_DofToQuad+312];
	fma.rn.f64 	%fd206, %fd205, %fd1063, %fd204;
	ld.const.f64 	%fd207, [const_DofToQuad+320];
	fma.rn.f64 	%fd208, %fd207, %fd1062, %fd206;
	ld.const.f64 	%fd209, [const_DofToQuad+328];
	fma.rn.f64 	%fd210, %fd209, %fd1061, %fd208;
	ld.const.f64 	%fd211, [const_DofToQuad+336];
	fma.rn.f64 	%fd212, %fd211, %fd1060, %fd210;
	ld.const.f64 	%fd213, [const_DofToQuad+344];
	fma.rn.f64 	%fd214, %fd213, %fd1059, %fd212;
	ld.const.f64 	%fd215, [const_DofToQuad+352];
	fma.rn.f64 	%fd216, %fd215, %fd1058, %fd214;
	st.shared.f64 	[%r7+3200], %fd216;
	ld.const.f64 	%fd217, [const_DofToQuad+360];
	fma.rn.f64 	%fd218, %fd217, %fd1066, 0d0000000000000000;
	ld.const.f64 	%fd219, [const_DofToQuad+368];
	fma.rn.f64 	%fd220, %fd219, %fd1065, %fd218;
	ld.const.f64 	%fd221, [const_DofToQuad+376];
	fma.rn.f64 	%fd222, %fd221, %fd1064, %fd220;
	ld.const.f64 	%fd223, [const_DofToQuad+384];
	fma.rn.f64 	%fd224, %fd223, %fd1063, %fd222;
	ld.const.f64 	%fd225, [const_DofToQuad+392];
	fma.rn.f64 	%fd226, %fd225, %fd1062, %fd224;
	ld.const.f64 	%fd227, [const_DofToQuad+400];
	fma.rn.f64 	%fd228, %fd227, %fd1061, %fd226;
	ld.const.f64 	%fd229, [const_DofToQuad+408];
	fma.rn.f64 	%fd230, %fd229, %fd1060, %fd228;
	ld.const.f64 	%fd231, [const_DofToQuad+416];
	fma.rn.f64 	%fd232, %fd231, %fd1059, %fd230;
	ld.const.f64 	%fd233, [const_DofToQuad+424];
	fma.rn.f64 	%fd234, %fd233, %fd1058, %fd232;
	st.shared.f64 	[%r7+4000], %fd234;
	ld.const.f64 	%fd235, [const_DofToQuad+432];
	fma.rn.f64 	%fd236, %fd235, %fd1066, 0d0000000000000000;
	ld.const.f64 	%fd237, [const_DofToQuad+440];
	fma.rn.f64 	%fd238, %fd237, %fd1065, %fd236;
	ld.const.f64 	%fd239, [const_DofToQuad+448];
	fma.rn.f64 	%fd240, %fd239, %fd1064, %fd238;
	ld.const.f64 	%fd241, [const_DofToQuad+456];
	fma.rn.f64 	%fd242, %fd241, %fd1063, %fd240;
	ld.const.f64 	%fd243, [const_DofToQuad+464];
	fma.rn.f64 	%fd244, %fd243, %fd1062, %fd242;
	ld.const.f64 	%fd245, [const_DofToQuad+472];
	fma.rn.f64 	%fd246, %fd245, %fd1061, %fd244;
	ld.const.f64 	%fd247, [const_DofToQuad+480];
	fma.rn.f64 	%fd248, %fd247, %fd1060, %fd246;
	ld.const.f64 	%fd249, [const_DofToQuad+488];
	fma.rn.f64 	%fd250, %fd249, %fd1059, %fd248;
	ld.const.f64 	%fd251, [const_DofToQuad+496];
	fma.rn.f64 	%fd252, %fd251, %fd1058, %fd250;
	st.shared.f64 	[%r7+4800], %fd252;
	ld.const.f64 	%fd253, [const_DofToQuad+504];
	fma.rn.f64 	%fd254, %fd253, %fd1066, 0d0000000000000000;
	ld.const.f64 	%fd255, [const_DofToQuad+512];
	fma.rn.f64 	%fd256, %fd255, %fd1065, %fd254;
	ld.const.f64 	%fd257, [const_DofToQuad+520];
	fma.rn.f64 	%fd258, %fd257, %fd1064, %fd256;
	ld.const.f64 	%fd259, [const_DofToQuad+528];
	fma.rn.f64 	%fd260, %fd259, %fd1063, %fd258;
	ld.const.f64 	%fd261, [const_DofToQuad+536];
	fma.rn.f64 	%fd262, %fd261, %fd1062, %fd260;
	ld.const.f64 	%fd263, [const_DofToQuad+544];
	fma.rn.f64 	%fd264, %fd263, %fd1061, %fd262;
	ld.const.f64 	%fd265, [const_DofToQuad+552];
	fma.rn.f64 	%fd266, %fd265, %fd1060, %fd264;
	ld.const.f64 	%fd267, [const_DofToQuad+560];
	fma.rn.f64 	%fd268, %fd267, %fd1059, %fd266;
	ld.const.f64 	%fd269, [const_DofToQuad+568];
	fma.rn.f64 	%fd270, %fd269, %fd1058, %fd268;
	st.shared.f64 	[%r7+5600], %fd270;
	ld.const.f64 	%fd271, [const_DofToQuad+576];
	fma.rn.f64 	%fd272, %fd271, %fd1066, 0d0000000000000000;
	ld.const.f64 	%fd273, [const_DofToQuad+584];
	fma.rn.f64 	%fd274, %fd273, %fd1065, %fd272;
	ld.const.f64 	%fd275, [const_DofToQuad+592];
	fma.rn.f64 	%fd276, %fd275, %fd1064, %fd274;
	ld.const.f64 	%fd277, [const_DofToQuad+600];
	fma.rn.f64 	%fd278, %fd277, %fd1063, %fd276;
	ld.const.f64 	%fd279, [const_DofToQuad+608];
	fma.rn.f64 	%fd280, %fd279, %fd1062, %fd278;
	ld.const.f64 	%fd281, [const_DofToQuad+616];
	fma.rn.f64 	%fd282, %fd281, %fd1061, %fd280;
	ld.const.f64 	%fd283, [const_DofToQuad+624];
	fma.rn.f64 	%fd284, %fd283, %fd1060, %fd282;
	ld.const.f64 	%fd285, [const_DofToQuad+632];
	fma.rn.f64 	%fd286, %fd285, %fd1059, %fd284;
	ld.const.f64 	%fd287, [const_DofToQuad+640];
	fma.rn.f64 	%fd288, %fd287, %fd1058, %fd286;
	st.shared.f64 	[%r7+6400], %fd288;
	ld.const.f64 	%fd289, [const_DofToQuad+648];
	fma.rn.f64 	%fd290, %fd289, %fd1066, 0d0000000000000000;
	ld.const.f64 	%fd291, [const_DofToQuad+656];
	fma.rn.f64 	%fd292, %fd291, %fd1065, %fd290;
	ld.const.f64 	%fd293, [const_DofToQuad+664];
	fma.rn.f64 	%fd294, %fd293, %fd1064, %fd292;
	ld.const.f64 	%fd295, [const_DofToQuad+672];
	fma.rn.f64 	%fd296, %fd295, %fd1063, %fd294;
	ld.const.f64 	%fd297, [const_DofToQuad+680];
	fma.rn.f64 	%fd298, %fd297, %fd1062, %fd296;
	ld.const.f64 	%fd299, [const_DofToQuad+688];
	fma.rn.f64 	%fd300, %fd299, %fd1061, %fd298;
	ld.const.f64 	%fd301, [const_DofToQuad+696];
	fma.rn.f64 	%fd302, %fd301, %fd1060, %fd300;
	ld.const.f64 	%fd303, [const_DofToQuad+704];
	fma.rn.f64 	%fd304, %fd303, %fd1059, %fd302;
	ld.const.f64 	%fd305, [const_DofToQuad+712];
	fma.rn.f64 	%fd306, %fd305, %fd1058, %fd304;
	st.shared.f64 	[%r7+7200], %fd306;
$L__BB223_4:
	bar.sync 	0;
	setp.gt.u32 	%p3, %r1, 89;
	mad.lo.s32 	%r16, %r5, 720, %r6;
	add.s32 	%r8, %r16, %r15;
	@%p3 bra 	$L__BB223_6;
	ld.shared.f64 	%fd307, [%r8];
	ld.shared.f64 	%fd308, [%r8+80];
	ld.shared.f64 	%fd309, [%r8+160];
	ld.shared.f64 	%fd310, [%r8+240];
	ld.shared.f64 	%fd311, [%r8+320];
	ld.shared.f64 	%fd312, [%r8+400];
	ld.shared.f64 	%fd313, [%r8+480];
	ld.shared.f64 	%fd314, [%r8+560];
	ld.shared.f64 	%fd315, [%r8+640];
	fma.rn.f64 	%fd316, %fd19, %fd307, 0d0000000000000000;
	fma.rn.f64 	%fd317, %fd20, %fd308, %fd316;
	fma.rn.f64 	%fd318, %fd21, %fd309, %fd317;
	fma.rn.f64 	%fd319, %fd22, %fd310, %fd318;
	fma.rn.f64 	%fd320, %fd23, %fd311, %fd319;
	fma.rn.f64 	%fd321, %fd24, %fd312, %fd320;
	fma.rn.f64 	%fd322, %fd25, %fd313, %fd321;
	fma.rn.f64 	%fd323, %fd26, %fd314, %fd322;
	fma.rn.f64 	%fd324, %fd27, %fd315, %fd323;
	st.shared.f64 	[%r8], %fd324;
	ld.const.f64 	%fd325, [const_DofToQuad+72];
	fma.rn.f64 	%fd326, %fd325, %fd307, 0d0000000000000000;
	ld.const.f64 	%fd327, [const_DofToQuad+80];
	fma.rn.f64 	%fd328, %fd327, %fd308, %fd326;
	ld.const.f64 	%fd329, [const_DofToQuad+88];
	fma.rn.f64 	%fd330, %fd329, %fd309, %fd328;
	ld.const.f64 	%fd331, [const_DofToQuad+96];
	fma.rn.f64 	%fd332, %fd331, %fd310, %fd330;
	ld.const.f64 	%fd333, [const_DofToQuad+104];
	fma.rn.f64 	%fd334, %fd333, %fd311, %fd332;
	ld.const.f64 	%fd335, [const_DofToQuad+112];
	fma.rn.f64 	%fd336, %fd335, %fd312, %fd334;
	ld.const.f64 	%fd337, [const_DofToQuad+120];
	fma.rn.f64 	%fd338, %fd337, %fd313, %fd336;
	ld.const.f64 	%fd339, [const_DofToQuad+128];
	fma.rn.f64 	%fd340, %fd339, %fd314, %fd338;
	ld.const.f64 	%fd341, [const_DofToQuad+136];
	fma.rn.f64 	%fd342, %fd341, %fd315, %fd340;
	st.shared.f64 	[%r8+80], %fd342;
	ld.const.f64 	%fd343, [const_DofToQuad+144];
	fma.rn.f64 	%fd344, %fd343, %fd307, 0d0000000000000000;
	ld.const.f64 	%fd345, [const_DofToQuad+152];
	fma.rn.f64 	%fd346, %fd345, %fd308, %fd344;
	ld.const.f64 	%fd347, [const_DofToQuad+160];
	fma.rn.f64 	%fd348, %fd347, %fd309, %fd346;
	ld.const.f64 	%fd349, [const_DofToQuad+168];
	fma.rn.f64 	%fd350, %fd349, %fd310, %fd348;
	ld.const.f64 	%fd351, [const_DofToQuad+176];
	fma.rn.f64 	%fd352, %fd351, %fd311, %fd350;
	ld.const.f64 	%fd353, [const_DofToQuad+184];
	fma.rn.f64 	%fd354, %fd353, %fd312, %fd352;
	ld.const.f64 	%fd355, [const_DofToQuad+192];
	fma.rn.f64 	%fd356, %fd355, %fd313, %fd354;
	ld.const.f64 	%fd357, [const_DofToQuad+200];
	fma.rn.f64 	%fd358, %fd357, %fd314, %fd356;
	ld.const.f64 	%fd359, [const_DofToQuad+208];
	fma.rn.f64 	%fd360, %fd359, %fd315, %fd358;
	st.shared.f64 	[%r8+160], %fd360;
	ld.const.f64 	%fd361, [const_DofToQuad+216];
	fma.rn.f64 	%fd362, %fd361, %fd307, 0d0000000000000000;
	ld.const.f64 	%fd363, [const_DofToQuad+224];
	fma.rn.f64 	%fd364, %fd363, %fd308, %fd362;
	ld.const.f64 	%fd365, [const_DofToQuad+232];
	fma.rn.f64 	%fd366, %fd365, %fd309, %fd364;
	ld.const.f64 	%fd367, [const_DofToQuad+240];
	fma.rn.f64 	%fd368, %fd367, %fd310, %fd366;
	ld.const.f64 	%fd369, [const_DofToQuad+248];
	fma.rn.f64 	%fd370, %fd369, %fd311, %fd368;
	ld.const.f64 	%fd371, [const_DofToQuad+256];
	fma.rn.f64 	%fd372, %fd371, %fd312, %fd370;
	ld.const.f64 	%fd373, [const_DofToQuad+264];
	fma.rn.f64 	%fd374, %fd373, %fd313, %fd372;
	ld.const.f64 	%fd375, [const_DofToQuad+272];
	fma.rn.f64 	%fd376, %fd375, %fd314, %fd374;
	ld.const.f64 	%fd377, [const_DofToQuad+280];
	fma.rn.f64 	%fd378, %fd377, %fd315, %fd376;
	st.shared.f64 	[%r8+240], %fd378;
	ld.const.f64 	%fd379, [const_DofToQuad+288];
	fma.rn.f64 	%fd380, %fd379, %fd307, 0d0000000000000000;
	ld.const.f64 	%fd381, [const_DofToQuad+296];
	fma.rn.f64 	%fd382, %fd381, %fd308, %fd380;
	ld.const.f64 	%fd383, [const_DofToQuad+304];
	fma.rn.f64 	%fd384, %fd383, %fd309, %fd382;
	ld.const.f64 	%fd385, [const_DofToQuad+312];
	fma.rn.f64 	%fd386, %fd385, %fd310, %fd384;
	ld.const.f64 	%fd387, [const_DofToQuad+320];
	fma.rn.f64 	%fd388, %fd387, %fd311, %fd386;
	ld.const.f64 	%fd389, [const_DofToQuad+328];
	fma.rn.f64 	%fd390, %fd389, %fd312, %fd388;
	ld.const.f64 	%fd391, [const_DofToQuad+336];
	fma.rn.f64 	%fd392, %fd391, %fd313, %fd390;
	ld.const.f64 	%fd393, [const_DofToQuad+344];
	fma.rn.f64 	%fd394, %fd393, %fd314, %fd392;
	ld.const.f64 	%fd395, [const_DofToQuad+352];
	fma.rn.f64 	%fd396, %fd395, %fd315, %fd394;
	st.shared.f64 	[%r8+320], %fd396;
	ld.const.f64 	%fd397, [const_DofToQuad+360];
	fma.rn.f64 	%fd398, %fd397, %fd307, 0d0000000000000000;
	ld.const.f64 	%fd399, [const_DofToQuad+368];
	fma.rn.f64 	%fd400, %fd399, %fd308, %fd398;
	ld.const.f64 	%fd401, [const_DofToQuad+376];
	fma.rn.f64 	%fd402, %fd401, %fd309, %fd400;
	ld.const.f64 	%fd403, [const_DofToQuad+384];
	fma.rn.f64 	%fd404, %fd403, %fd310, %fd402;
	ld.const.f64 	%fd405, [const_DofToQuad+392];
	fma.rn.f64 	%fd406, %fd405, %fd311, %fd404;
	ld.const.f64 	%fd407, [const_DofToQuad+400];
	fma.rn.f64 	%fd408, %fd407, %fd312, %fd406;
	ld.const.f64 	%fd409, [const_DofToQuad+408];
	fma.rn.f64 	%fd410, %fd409, %fd313, %fd408;
	ld.const.f64 	%fd411, [const_DofToQuad+416];
	fma.rn.f64 	%fd412, %fd411, %fd314, %fd410;
	ld.const.f64 	%fd413, [const_DofToQuad+424];
	fma.rn.f64 	%fd414, %fd413, %fd315, %fd412;
	st.shared.f64 	[%r8+400], %fd414;
	ld.const.f64 	%fd415, [const_DofToQuad+432];
	fma.rn.f64 	%fd416, %fd415, %fd307, 0d0000000000000000;
	ld.const.f64 	%fd417, [const_DofToQuad+440];
	fma.rn.f64 	%fd418, %fd417, %fd308, %fd416;
	ld.const.f64 	%fd419, [const_DofToQuad+448];
	fma.rn.f64 	%fd420, %fd419, %fd309, %fd418;
	ld.const.f64 	%fd421, [const_DofToQuad+456];
	fma.rn.f64 	%fd422, %fd421, %fd310, %fd420;
	ld.const.f64 	%fd423, [const_DofToQuad+464];
	fma.rn.f64 	%fd424, %fd423, %fd311, %fd422;
	ld.const.f64 	%fd425, [const_DofToQuad+472];
	fma.rn.f64 	%fd426, %fd425, %fd312, %fd424;
	ld.const.f64 	%fd427, [const_DofToQuad+480];
	fma.rn.f64 	%fd428, %fd427, %fd313, %fd426;
	ld.const.f64 	%fd429, [const_DofToQuad+488];
	fma.rn.f64 	%fd430, %fd429, %fd314, %fd428;
	ld.const.f64 	%fd431, [const_DofToQuad+496];
	fma.rn.f64 	%fd432, %fd431, %fd315, %fd430;
	st.shared.f64 	[%r8+480], %fd432;
	ld.const.f64 	%fd433, [const_DofToQuad+504];
	fma.rn.f64 	%fd434, %fd433, %fd307, 0d0000000000000000;
	ld.const.f64 	%fd435, [const_DofToQuad+512];
	fma.rn.f64 	%fd436, %fd435, %fd308, %fd434;
	ld.const.f64 	%fd437, [const_DofToQuad+520];
	fma.rn.f64 	%fd438, %fd437, %fd309, %fd436;
	ld.const.f64 	%fd439, [const_DofToQuad+528];
	fma.rn.f64 	%fd440, %fd439, %fd310, %fd438;
	ld.const.f64 	%fd441, [const_DofToQuad+536];
	fma.rn.f64 	%fd442, %fd441, %fd311, %fd440;
	ld.const.f64 	%fd443, [const_DofToQuad+544];
	fma.rn.f64 	%fd444, %fd443, %fd312, %fd442;
	ld.const.f64 	%fd445, [const_DofToQuad+552];
	fma.rn.f64 	%fd446, %fd445, %fd313, %fd444;
	ld.const.f64 	%fd447, [const_DofToQuad+560];
	fma.rn.f64 	%fd448, %fd447, %fd314, %fd446;
	ld.const.f64 	%fd449, [const_DofToQuad+568];
	fma.rn.f64 	%fd450, %fd449, %fd315, %fd448;
	st.shared.f64 	[%r8+560], %fd450;
	ld.const.f64 	%fd451, [const_DofToQuad+576];
	fma.rn.f64 	%fd452, %fd451, %fd307, 0d0000000000000000;
	ld.const.f64 	%fd453, [const_DofToQuad+584];
	fma.rn.f64 	%fd454, %fd453, %fd308, %fd452;
	ld.const.f64 	%fd455, [const_DofToQuad+592];
	fma.rn.f64 	%fd456, %fd455, %fd309, %fd454;
	ld.const.f64 	%fd457, [const_DofToQuad+600];
	fma.rn.f64 	%fd458, %fd457, %fd310, %fd456;
	ld.const.f64 	%fd459, [const_DofToQuad+608];
	fma.rn.f64 	%fd460, %fd459, %fd311, %fd458;
	ld.const.f64 	%fd461, [const_DofToQuad+616];
	fma.rn.f64 	%fd462, %fd461, %fd312, %fd460;
	ld.const.f64 	%fd463, [const_DofToQuad+624];
	fma.rn.f64 	%fd464, %fd463, %fd313, %fd462;
	ld.const.f64 	%fd465, [const_DofToQuad+632];
	fma.rn.f64 	%fd466, %fd465, %fd314, %fd464;
	ld.const.f64 	%fd467, [const_DofToQuad+640];
	fma.rn.f64 	%fd468, %fd467, %fd315, %fd466;
	st.shared.f64 	[%r8+640], %fd468;
	ld.const.f64 	%fd469, [const_DofToQuad+648];
	fma.rn.f64 	%fd470, %fd469, %fd307, 0d0000000000000000;
	ld.const.f64 	%fd471, [const_DofToQuad+656];
	fma.rn.f64 	%fd472, %fd471, %fd308, %fd470;
	ld.const.f64 	%fd473, [const_DofToQuad+664];
	fma.rn.f64 	%fd474, %fd473, %fd309, %fd472;
	ld.const.f64 	%fd475, [const_DofToQuad+672];
	fma.rn.f64 	%fd476, %fd475, %fd310, %fd474;
	ld.const.f64 	%fd477, [const_DofToQuad+680];
	fma.rn.f64 	%fd478, %fd477, %fd311, %fd476;
	ld.const.f64 	%fd479, [const_DofToQuad+688];
	fma.rn.f64 	%fd480, %fd479, %fd312, %fd478;
	ld.const.f64 	%fd481, [const_DofToQuad+696];
	fma.rn.f64 	%fd482, %fd481, %fd313, %fd480;
	ld.const.f64 	%fd483, [const_DofToQuad+704];
	fma.rn.f64 	%fd484, %fd483, %fd314, %fd482;
	ld.const.f64 	%fd485, [const_DofToQuad+712];
	fma.rn.f64 	%fd486, %fd485, %fd315, %fd484;
	st.shared.f64 	[%r8+720], %fd486;
$L__BB223_6:
	setp.ge.s32 	%p4, %r3, %r10;
	bar.sync 	0;
	mul.hi.u16 	%rs8, %rs1, 6554;
	mul.lo.s16 	%rs9, %rs8, 10;
	sub.s16 	%rs10, %rs1, %rs9;
	mul.wide.u16 	%r18, %rs8, 800;
	add.s32 	%r19, %r4, %r18;
	mul.wide.u16 	%r20, %rs10, 80;
	add.s32 	%r9, %r19, %r20;
	ld.shared.f64 	%fd28, [%r9];
	ld.shared.f64 	%fd29, [%r9+8];
	ld.shared.f64 	%fd30, [%r9+16];
	ld.shared.f64 	%fd31, [%r9+24];
	ld.shared.f64 	%fd32, [%r9+32];
	ld.shared.f64 	%fd33, [%r9+40];
	ld.shared.f64 	%fd34, [%r9+48];
	ld.shared.f64 	%fd35, [%r9+56];
	ld.shared.f64 	%fd36, [%r9+64];
	mul.lo.s32 	%r21, %r3, 1000;
	mad.lo.s32 	%r22, %r1, 10, %r21;
	fma.rn.f64 	%fd488, %fd19, %fd28, 0d0000000000000000;
	fma.rn.f64 	%fd489, %fd20, %fd29, %fd488;
	fma.rn.f64 	%fd490, %fd21, %fd30, %fd489;
	fma.rn.f64 	%fd491, %fd22, %fd31, %fd490;
	fma.rn.f64 	%fd492, %fd23, %fd32, %fd491;
	fma.rn.f64 	%fd493, %fd24, %fd33, %fd492;
	fma.rn.f64 	%fd494, %fd25, %fd34, %fd493;
	fma.rn.f64 	%fd495, %fd26, %fd35, %fd494;
	fma.rn.f64 	%fd37, %fd27, %fd36, %fd495;
	cvta.to.global.u64 	%rd8, %rd2;
	mul.wide.s32 	%rd9, %r22, 8;
	add.s64 	%rd1, %rd8, %rd9;
	mov.f64 	%fd1067, 0d0000000000000000;
	@%p4 bra 	$L__BB223_8;
	ld.global.nc.f64 	%fd1067, [%rd1];
$L__BB223_8:
	setp.ge.s32 	%p5, %r3, %r10;
	mul.f64 	%fd1085, %fd37, %fd1067;
	ld.const.f64 	%fd497, [const_DofToQuad+72];
	fma.rn.f64 	%fd498, %fd497, %fd28, 0d0000000000000000;
	ld.const.f64 	%fd499, [const_DofToQuad+80];
	fma.rn.f64 	%fd500, %fd499, %fd29, %fd498;
	ld.const.f64 	%fd501, [const_DofToQuad+88];
	fma.rn.f64 	%fd502, %fd501, %fd30, %fd500;
	ld.const.f64 	%fd503, [const_DofToQuad+96];
	fma.rn.f64 	%fd504, %fd503, %fd31, %fd502;
	ld.const.f64 	%fd505, [const_DofToQuad+104];
	fma.rn.f64 	%fd506, %fd505, %fd32, %fd504;
	ld.const.f64 	%fd507, [const_DofToQuad+112];
	fma.rn.f64 	%fd508, %fd507, %fd33, %fd506;
	ld.const.f64 	%fd509, [const_DofToQuad+120];
	fma.rn.f64 	%fd510, %fd509, %fd34, %fd508;
	ld.const.f64 	%fd511, [const_DofToQuad+128];
	fma.rn.f64 	%fd512, %fd511, %fd35, %fd510;
	ld.const.f64 	%fd513, [const_DofToQuad+136];
	fma.rn.f64 	%fd41, %fd513, %fd36, %fd512;
	mov.f64 	%fd1068, 0d0000000000000000;
	@%p5 bra 	$L__BB223_10;
	ld.global.nc.f64 	%fd1068, [%rd1+8];
$L__BB223_10:
	setp.ge.s32 	%p6, %r3, %r10;
	mul.f64 	%fd1084, %fd41, %fd1068;
	ld.const.f64 	%fd515, [const_DofToQuad+144];
	fma.rn.f64 	%fd516, %fd515, %fd28, 0d0000000000000000;
	ld.const.f64 	%fd517, [const_DofToQuad+152];
	fma.rn.f64 	%fd518, %fd517, %fd29, %fd516;
	ld.const.f64 	%fd519, [const_DofToQuad+160];
	fma.rn.f64 	%fd520, %fd519, %fd30, %fd518;
	ld.const.f64 	%fd521, [const_DofToQuad+168];
	fma.rn.f64 	%fd522, %fd521, %fd31, %fd520;
	ld.const.f64 	%fd523, [const_DofToQuad+176];
	fma.rn.f64 	%fd524, %fd523, %fd32, %fd522;
	ld.const.f64 	%fd525, [const_DofToQuad+184];
	fma.rn.f64 	%fd526, %fd525, %fd33, %fd524;
	ld.const.f64 	%fd527, [const_DofToQuad+192];
	fma.rn.f64 	%fd528, %fd527, %fd34, %fd526;
	ld.const.f64 	%fd529, [const_DofToQuad+200];
	fma.rn.f64 	%fd530, %fd529, %fd35, %fd528;
	ld.const.f64 	%fd531, [const_DofToQuad+208];
	fma.rn.f64 	%fd45, %fd531, %fd36, %fd530;
	mov.f64 	%fd1069, 0d0000000000000000;
	@%p6 bra 	$L__BB223_12;
	ld.global.nc.f64 	%fd1069, [%rd1+16];
$L__BB223_12:
	setp.ge.s32 	%p7, %r3, %r10;
	mul.f64 	%fd1083, %fd45, %fd1069;
	ld.const.f64 	%fd533, [const_DofToQuad+216];
	fma.rn.f64 	%fd534, %fd533, %fd28, 0d0000000000000000;
	ld.const.f64 	%fd535, [const_DofToQuad+224];
	fma.rn.f64 	%fd536, %fd535, %fd29, %fd534;
	ld.const.f64 	%fd537, [const_DofToQuad+232];
	fma.rn.f64 	%fd538, %fd537, %fd30, %fd536;
	ld.const.f64 	%fd539, [const_DofToQuad+240];
	fma.rn.f64 	%fd540, %fd539, %fd31, %fd538;
	ld.const.f64 	%fd541, [const_DofToQuad+248];
	fma.rn.f64 	%fd542, %fd541, %fd32, %fd540;
	ld.const.f64 	%fd543, [const_DofToQuad+256];
	fma.rn.f64 	%fd544, %fd543, %fd33, %fd542;
	ld.const.f64 	%fd545, [const_DofToQuad+264];
	fma.rn.f64 	%fd546, %fd545, %fd34, %fd544;
	ld.const.f64 	%fd547, [const_DofToQuad+272];
	fma.rn.f64 	%fd548, %fd547, %fd35, %fd546;
	ld.const.f64 	%fd549, [const_DofToQuad+280];
	fma.rn.f64 	%fd49, %fd549, %fd36, %fd548;
	mov.f64 	%fd1070, 0d0000000000000000;
	@%p7 bra 	$L__BB223_14;
	ld.global.nc.f64 	%fd1070, [%rd1+24];
$L__BB223_14:
	setp.ge.s32 	%p8, %r3, %r10;
	mul.f64 	%fd1082, %fd49, %fd1070;
	ld.const.f64 	%fd551, [const_DofToQuad+288];
	fma.rn.f64 	%fd552, %fd551, %fd28, 0d0000000000000000;
	ld.const.f64 	%fd553, [const_DofToQuad+296];
	fma.rn.f64 	%fd554, %fd553, %fd29, %fd552;
	ld.const.f64 	%fd555, [const_DofToQuad+304];
	fma.rn.f64 	%fd556, %fd555, %fd30, %fd554;
	ld.const.f64 	%fd557, [const_DofToQuad+312];
	fma.rn.f64 	%fd558, %fd557, %fd31, %fd556;
	ld.const.f64 	%fd559, [const_DofToQuad+320];
	fma.rn.f64 	%fd560, %fd559, %fd32, %fd558;
	ld.const.f64 	%fd561, [const_DofToQuad+328];
	fma.rn.f64 	%fd562, %fd561, %fd33, %fd560;
	ld.const.f64 	%fd563, [const_DofToQuad+336];
	fma.rn.f64 	%fd564, %fd563, %fd34, %fd562;
	ld.const.f64 	%fd565, [const_DofToQuad+344];
	fma.rn.f64 	%fd566, %fd565, %fd35, %fd564;
	ld.const.f64 	%fd567, [const_DofToQuad+352];
	fma.rn.f64 	%fd53, %fd567, %fd36, %fd566;
	mov.f64 	%fd1071, 0d0000000000000000;
	@%p8 bra 	$L__BB223_16;
	ld.global.nc.f64 	%fd1071, [%rd1+32];
$L__BB223_16:
	setp.ge.s32 	%p9, %r3, %r10;
	mul.f64 	%fd1081, %fd53, %fd1071;
	ld.const.f64 	%fd569, [const_DofToQuad+360];
	fma.rn.f64 	%fd570, %fd569, %fd28, 0d0000000000000000;
	ld.const.f64 	%fd571, [const_DofToQuad+368];
	fma.rn.f64 	%fd572, %fd571, %fd29, %fd570;
	ld.const.f64 	%fd57, [const_DofToQuad+376];
	fma.rn.f64 	%fd573, %fd57, %fd30, %fd572;
	ld.const.f64 	%fd574, [const_DofToQuad+384];
	fma.rn.f64 	%fd575, %fd574, %fd31, %fd573;
	ld.const.f64 	%fd58, [const_DofToQuad+392];
	fma.rn.f64 	%fd576, %fd58, %fd32, %fd575;
	ld.const.f64 	%fd59, [const_DofToQuad+400];
	fma.rn.f64 	%fd577, %fd59, %fd33, %fd576;
	ld.const.f64 	%fd60, [const_DofToQuad+408];
	fma.rn.f64 	%fd578, %fd60, %fd34, %fd577;
	ld.const.f64 	%fd579, [const_DofToQuad+416];
	fma.rn.f64 	%fd580, %fd579, %fd35, %fd578;
	ld.const.f64 	%fd61, [const_DofToQuad+424];
	fma.rn.f64 	%fd62, %fd61, %fd36, %fd580;
	mov.f64 	%fd1072, 0d0000000000000000;
	@%p9 bra 	$L__BB223_18;
	ld.global.nc.f64 	%fd1072, [%rd1+40];
$L__BB223_18:
	setp.ge.s32 	%p10, %r3, %r10;
	mul.f64 	%fd1080, %fd62, %fd1072;
	ld.const.f64 	%fd66, [const_DofToQuad+432];
	fma.rn.f64 	%fd582, %fd66, %fd28, 0d0000000000000000;
	ld.const.f64 	%fd67, [const_DofToQuad+440];
	fma.rn.f64 	%fd583, %fd67, %fd29, %fd582;
	ld.const.f64 	%fd68, [const_DofToQuad+448];
	fma.rn.f64 	%fd584, %fd68, %fd30, %fd583;
	ld.const.f64 	%fd69, [const_DofToQuad+456];
	fma.rn.f64 	%fd585, %fd69, %fd31, %fd584;
	ld.const.f64 	%fd70, [const_DofToQuad+464];
	fma.rn.f64 	%fd586, %fd70, %fd32, %fd585;
	ld.const.f64 	%fd71, [const_DofToQuad+472];
	fma.rn.f64 	%fd587, %fd71, %fd33, %fd586;
	ld.const.f64 	%fd72, [const_DofToQuad+480];
	fma.rn.f64 	%fd588, %fd72, %fd34, %fd587;
	ld.const.f64 	%fd73, [const_DofToQuad+488];
	fma.rn.f64 	%fd589, %fd73, %fd35, %fd588;
	ld.const.f64 	%fd74, [const_DofToQuad+496];
	fma.rn.f64 	%fd75, %fd74, %fd36, %fd589;
	mov.f64 	%fd1073, 0d0000000000000000;
	@%p10 bra 	$L__BB223_20;
	ld.global.nc.f64 	%fd1073, [%rd1+48];
$L__BB223_20:
	mul.f64 	%fd1079, %fd75, %fd1073;
	ld.const.f64 	%fd79, [const_DofToQuad+504];
	fma.rn.f64 	%fd591, %fd79, %fd28, 0d0000000000000000;
	ld.const.f64 	%fd80, [const_DofToQuad+512];
	fma.rn.f64 	%fd592, %fd80, %fd29, %fd591;
	ld.const.f64 	%fd81, [const_DofToQuad+520];
	fma.rn.f64 	%fd593, %fd81, %fd30, %fd592;
	ld.const.f64 	%fd82, [const_DofToQuad+528];
	fma.rn.f64 	%fd594, %fd82, %fd31, %fd593;
	ld.const.f64 	%fd83, [const_DofToQuad+536];
	fma.rn.f64 	%fd595, %fd83, %fd32, %fd594;
	ld.const.f64 	%fd84, [const_DofToQuad+544];
	fma.rn.f64 	%fd596, %fd84, %fd33, %fd595;
	ld.const.f64 	%fd85, [const_DofToQuad+552];
	fma.rn.f64 	%fd597, %fd85, %fd34, %fd596;
	ld.const.f64 	%fd86, [const_DofToQuad+560];
	fma.rn.f64 	%fd598, %fd86, %fd35, %fd597;
	ld.const.f64 	%fd87, [const_DofToQuad+568];
	fma.rn.f64 	%fd88, %fd87, %fd36, %fd598;
	mov.f64 	%fd1074, 0d0000000000000000;
	@%p10 bra 	$L__BB223_22;
	ld.global.nc.f64 	%fd1074, [%rd1+56];
$L__BB223_22:
	mul.f64 	%fd1078, %fd88, %fd1074;
	ld.const.f64 	%fd92, [const_DofToQuad+576];
	fma.rn.f64 	%fd600, %fd92, %fd28, 0d0000000000000000;
	ld.const.f64 	%fd93, [const_DofToQuad+584];
	fma.rn.f64 	%fd601, %fd93, %fd29, %fd600;
	ld.const.f64 	%fd94, [const_DofToQuad+592];
	fma.rn.f64 	%fd602, %fd94, %fd30, %fd601;
	ld.const.f64 	%fd95, [const_DofToQuad+600];
	fma.rn.f64 	%fd603, %fd95, %fd31, %fd602;
	ld.const.f64 	%fd96, [const_DofToQuad+608];
	fma.rn.f64 	%fd604, %fd96, %fd32, %fd603;
	ld.const.f64 	%fd97, [const_DofToQuad+616];
	fma.rn.f64 	%fd605, %fd97, %fd33, %fd604;
	ld.const.f64 	%fd98, [const_DofToQuad+624];
	fma.rn.f64 	%fd606, %fd98, %fd34, %fd605;
	ld.const.f64 	%fd99, [const_DofToQuad+632];
	fma.rn.f64 	%fd607, %fd99, %fd35, %fd606;
	ld.const.f64 	%fd100, [const_DofToQuad+640];
	fma.rn.f64 	%fd101, %fd100, %fd36, %fd607;
	mov.f64 	%fd1075, 0d0000000000000000;
	@%p10 bra 	$L__BB223_24;
	ld.global.nc.f64 	%fd1075, [%rd1+64];
$L__BB223_24:
	mul.f64 	%fd1077, %fd101, %fd1075;
	ld.const.f64 	%fd105, [const_DofToQuad+648];
	fma.rn.f64 	%fd609, %fd105, %fd28, 0d0000000000000000;
	ld.const.f64 	%fd106, [const_DofToQuad+656];
	fma.rn.f64 	%fd610, %fd106, %fd29, %fd609;
	ld.const.f64 	%fd107, [const_DofToQuad+664];
	fma.rn.f64 	%fd611, %fd107, %fd30, %fd610;
	ld.const.f64 	%fd108, [const_DofToQuad+672];
	fma.rn.f64 	%fd612, %fd108, %fd31, %fd611;
	ld.const.f64 	%fd109, [const_DofToQuad+680];
	fma.rn.f64 	%fd613, %fd109, %fd32, %fd612;
	ld.const.f64 	%fd110, [const_DofToQuad+688];
	fma.rn.f64 	%fd614, %fd110, %fd33, %fd613;
	ld.const.f64 	%fd111, [const_DofToQuad+696];
	fma.rn.f64 	%fd615, %fd111, %fd34, %fd614;
	ld.const.f64 	%fd112, [const_DofToQuad+704];
	fma.rn.f64 	%fd616, %fd112, %fd35, %fd615;
	ld.const.f64 	%fd113, [const_DofToQuad+712];
	fma.rn.f64 	%fd114, %fd113, %fd36, %fd616;
	mov.f64 	%fd1076, 0d0000000000000000;
	@%p10 bra 	$L__BB223_26;
	ld.global.nc.f64 	%fd1076, [%rd1+72];
$L__BB223_26:
	setp.gt.u32 	%p14, %r1, 89;
	mul.f64 	%fd617, %fd114, %fd1076;
	ld.const.f64 	%fd618, [const_DofToQuad];
	fma.rn.f64 	%fd619, %fd618, %fd1085, 0d0000000000000000;
	ld.const.f64 	%fd620, [const_DofToQuad+72];
	fma.rn.f64 	%fd621, %fd620, %fd1084, %fd619;
	ld.const.f64 	%fd622, [const_DofToQuad+144];
	fma.rn.f64 	%fd623, %fd622, %fd1083, %fd621;
	ld.const.f64 	%fd624, [const_DofToQuad+216];
	fma.rn.f64 	%fd625, %fd624, %fd1082, %fd623;
	ld.const.f64 	%fd626, [const_DofToQuad+288];
	fma.rn.f64 	%fd627, %fd626, %fd1081, %fd625;
	ld.const.f64 	%fd628, [const_DofToQuad+360];
	fma.rn.f64 	%fd629, %fd628, %fd1080, %fd627;
	fma.rn.f64 	%fd630, %fd66, %fd1079, %fd629;
	fma.rn.f64 	%fd631, %fd79, %fd1078, %fd630;
	fma.rn.f64 	%fd632, %fd92, %fd1077, %fd631;
	fma.rn.f64 	%fd633, %fd105, %fd617, %fd632;
	st.shared.f64 	[%r9], %fd633;
	ld.const.f64 	%fd634, [const_DofToQuad+8];
	fma.rn.f64 	%fd635, %fd634, %fd1085, 0d0000000000000000;
	ld.const.f64 	%fd636, [const_DofToQuad+80];
	fma.rn.f64 	%fd637, %fd636, %fd1084, %fd635;
	ld.const.f64 	%fd638, [const_DofToQuad+152];
	fma.rn.f64 	%fd639, %fd638, %fd1083, %fd637;
	ld.const.f64 	%fd640, [const_DofToQuad+224];
	fma.rn.f64 	%fd641, %fd640, %fd1082, %fd639;
	ld.const.f64 	%fd642, [const_DofToQuad+296];
	fma.rn.f64 	%fd643, %fd642, %fd1081, %fd641;
	ld.const.f64 	%fd644, [const_DofToQuad+368];
	fma.rn.f64 	%fd645, %fd644, %fd1080, %fd643;
	fma.rn.f64 	%fd646, %fd67, %fd1079, %fd645;
	fma.rn.f64 	%fd647, %fd80, %fd1078, %fd646;
	fma.rn.f64 	%fd648, %fd93, %fd1077, %fd647;
	fma.rn.f64 	%fd649, %fd106, %fd617, %fd648;
	st.shared.f64 	[%r9+8], %fd649;
	ld.const.f64 	%fd650, [const_DofToQuad+16];
	fma.rn.f64 	%fd651, %fd650, %fd1085, 0d0000000000000000;
	ld.const.f64 	%fd652, [const_DofToQuad+88];
	fma.rn.f64 	%fd653, %fd652, %fd1084, %fd651;
	ld.const.f64 	%fd654, [const_DofToQuad+160];
	fma.rn.f64 	%fd655, %fd654, %fd1083, %fd653;
	ld.const.f64 	%fd656, [const_DofToQuad+232];
	fma.rn.f64 	%fd657, %fd656, %fd1082, %fd655;
	ld.const.f64 	%fd658, [const_DofToQuad+304];
	fma.rn.f64 	%fd659, %fd658, %fd1081, %fd657;
	fma.rn.f64 	%fd660, %fd57, %fd1080, %fd659;
	fma.rn.f64 	%fd661, %fd68, %fd1079, %fd660;
	fma.rn.f64 	%fd662, %fd81, %fd1078, %fd661;
	fma.rn.f64 	%fd663, %fd94, %fd1077, %fd662;
	fma.rn.f64 	%fd664, %fd107, %fd617, %fd663;
	st.shared.f64 	[%r9+16], %fd664;
	ld.const.f64 	%fd665, [const_DofToQuad+24];
	fma.rn.f64 	%fd666, %fd665, %fd1085, 0d0000000000000000;
	ld.const.f64 	%fd667, [const_DofToQuad+96];
	fma.rn.f64 	%fd668, %fd667, %fd1084, %fd666;
	ld.const.f64 	%fd669, [const_DofToQuad+168];
	fma.rn.f64 	%fd670, %fd669, %fd1083, %fd668;
	ld.const.f64 	%fd671, [const_DofToQuad+240];
	fma.rn.f64 	%fd672, %fd671, %fd1082, %fd670;
	ld.const.f64 	%fd673, [const_DofToQuad+312];
	fma.rn.f64 	%fd674, %fd673, %fd1081, %fd672;
	ld.const.f64 	%fd675, [const_DofToQuad+384];
	fma.rn.f64 	%fd676, %fd675, %fd1080, %fd674;
	fma.rn.f64 	%fd677, %fd69, %fd1079, %fd676;
	fma.rn.f64 	%fd678, %fd82, %fd1078, %fd677;
	fma.rn.f64 	%fd679, %fd95, %fd1077, %fd678;
	fma.rn.f64 	%fd680, %fd108, %fd617, %fd679;
	st.shared.f64 	[%r9+24], %fd680;
	ld.const.f64 	%fd681, [const_DofToQuad+32];
	fma.rn.f64 	%fd682, %fd681, %fd1085, 0d0000000000000000;
	ld.const.f64 	%fd683, [const_DofToQuad+104];
	fma.rn.f64 	%fd684, %fd683, %fd1084, %fd682;
	ld.const.f64 	%fd685, [const_DofToQuad+176];
	fma.rn.f64 	%fd686, %fd685, %fd1083, %fd684;
	ld.const.f64 	%fd687, [const_DofToQuad+248];
	fma.rn.f64 	%fd688, %fd687, %fd1082, %fd686;
	ld.const.f64 	%fd689, [const_DofToQuad+320];
	fma.rn.f64 	%fd690, %fd689, %fd1081, %fd688;
	fma.rn.f64 	%fd691, %fd58, %fd1080, %fd690;
	fma.rn.f64 	%fd692, %fd70, %fd1079, %fd691;
	fma.rn.f64 	%fd693, %fd83, %fd1078, %fd692;
	fma.rn.f64 	%fd694, %fd96, %fd1077, %fd693;
	fma.rn.f64 	%fd695, %fd109, %fd617, %fd694;
	st.shared.f64 	[%r9+32], %fd695;
	ld.const.f64 	%fd696, [const_DofToQuad+40];
	fma.rn.f64 	%fd697, %fd696, %fd1085, 0d0000000000000000;
	ld.const.f64 	%fd698, [const_DofToQuad+112];
	fma.rn.f64 	%fd699, %fd698, %fd1084, %fd697;
	ld.const.f64 	%fd700, [const_DofToQuad+184];
	fma.rn.f64 	%fd701, %fd700, %fd1083, %fd699;
	ld.const.f64 	%fd702, [const_DofToQuad+256];
	fma.rn.f64 	%fd703, %fd702, %fd1082, %fd701;
	ld.const.f64 	%fd704, [const_DofToQuad+328];
	fma.rn.f64 	%fd705, %fd704, %fd1081, %fd703;
	fma.rn.f64 	%fd706, %fd59, %fd1080, %fd705;
	fma.rn.f64 	%fd707, %fd71, %fd1079, %fd706;
	fma.rn.f64 	%fd708, %fd84, %fd1078, %fd707;
	fma.rn.f64 	%fd709, %fd97, %fd1077, %fd708;
	fma.rn.f64 	%fd710, %fd110, %fd617, %fd709;
	st.shared.f64 	[%r9+40], %fd710;
	ld.const.f64 	%fd711, [const_DofToQuad+48];
	fma.rn.f64 	%fd712, %fd711, %fd1085, 0d0000000000000000;
	ld.const.f64 	%fd713, [const_DofToQuad+120];
	fma.rn.f64 	%fd714, %fd713, %fd1084, %fd712;
	ld.const.f64 	%fd715, [const_DofToQuad+192];
	fma.rn.f64 	%fd716, %fd715, %fd1083, %fd714;
	ld.const.f64 	%fd717, [const_DofToQuad+264];
	fma.rn.f64 	%fd718, %fd717, %fd1082, %fd716;
	ld.const.f64 	%fd719, [const_DofToQuad+336];
	fma.rn.f64 	%fd720, %fd719, %fd1081, %fd718;
	fma.rn.f64 	%fd721, %fd60, %fd1080, %fd720;
	fma.rn.f64 	%fd722, %fd72, %fd1079, %fd721;
	fma.rn.f64 	%fd723, %fd85, %fd1078, %fd722;
	fma.rn.f64 	%fd724, %fd98, %fd1077, %fd723;
	fma.rn.f64 	%fd725, %fd111, %fd617, %fd724;
	st.shared.f64 	[%r9+48], %fd725;
	ld.const.f64 	%fd726, [const_DofToQuad+56];
	fma.rn.f64 	%fd727, %fd726, %fd1085, 0d0000000000000000;
	ld.const.f64 	%fd728, [const_DofToQuad+128];
	fma.rn.f64 	%fd729, %fd728, %fd1084, %fd727;
	ld.const.f64 	%fd730, [const_DofToQuad+200];
	fma.rn.f64 	%fd731, %fd730, %fd1083, %fd729;
	ld.const.f64 	%fd732, [const_DofToQuad+272];
	fma.rn.f64 	%fd733, %fd732, %fd1082, %fd731;
	ld.const.f64 	%fd734, [const_DofToQuad+344];
	fma.rn.f64 	%fd735, %fd734, %fd1081, %fd733;
	ld.const.f64 	%fd736, [const_DofToQuad+416];
	fma.rn.f64 	%fd737, %fd736, %fd1080, %fd735;
	fma.rn.f64 	%fd738, %fd73, %fd1079, %fd737;
	fma.rn.f64 	%fd739, %fd86, %fd1078, %fd738;
	fma.rn.f64 	%fd740, %fd99, %fd1077, %fd739;
	fma.rn.f64 	%fd741, %fd112, %fd617, %fd740;
	st.shared.f64 	[%r9+56], %fd741;
	ld.const.f64 	%fd742, [const_DofToQuad+64];
	fma.rn.f64 	%fd743, %fd742, %fd1085, 0d0000000000000000;
	ld.const.f64 	%fd744, [const_DofToQuad+136];
	fma.rn.f64 	%fd745, %fd744, %fd1084, %fd743;
	ld.const.f64 	%fd746, [const_DofToQuad+208];
	fma.rn.f64 	%fd747, %fd746, %fd1083, %fd745;
	ld.const.f64 	%fd748, [const_DofToQuad+280];
	fma.rn.f64 	%fd749, %fd748, %fd1082, %fd747;
	ld.const.f64 	%fd750, [const_DofToQuad+352];
	fma.rn.f64 	%fd751, %fd750, %fd1081, %fd749;
	fma.rn.f64 	%fd752, %fd61, %fd1080, %fd751;
	fma.rn.f64 	%fd753, %fd74, %fd1079, %fd752;
	fma.rn.f64 	%fd754, %fd87, %fd1078, %fd753;
	fma.rn.f64 	%fd755, %fd100, %fd1077, %fd754;
	fma.rn.f64 	%fd756, %fd113, %fd617, %fd755;
	st.shared.f64 	[%r9+64], %fd756;
	bar.sync 	0;
	@%p14 bra 	$L__BB223_28;
	ld.shared.f64 	%fd757, [%r8];
	ld.shared.f64 	%fd758, [%r8+80];
	ld.shared.f64 	%fd759, [%r8+160];
	ld.shared.f64 	%fd760, [%r8+240];
	ld.shared.f64 	%fd761, [%r8+320];
	ld.shared.f64 	%fd762, [%r8+400];
	ld.shared.f64 	%fd763, [%r8+480];
	ld.shared.f64 	%fd764, [%r8+560];
	ld.shared.f64 	%fd765, [%r8+640];
	ld.shared.f64 	%fd766, [%r8+720];
	ld.const.f64 	%fd767, [const_DofToQuad];
	fma.rn.f64 	%fd768, %fd767, %fd757, 0d0000000000000000;
	ld.const.f64 	%fd769, [const_DofToQuad+72];
	fma.rn.f64 	%fd770, %fd769, %fd758, %fd768;
	ld.const.f64 	%fd771, [const_DofToQuad+144];
	fma.rn.f64 	%fd772, %fd771, %fd759, %fd770;
	ld.const.f64 	%fd773, [const_DofToQuad+216];
	fma.rn.f64 	%fd774, %fd773, %fd760, %fd772;
	ld.const.f64 	%fd775, [const_DofToQuad+288];
	fma.rn.f64 	%fd776, %fd775, %fd761, %fd774;
	ld.const.f64 	%fd777, [const_DofToQuad+360];
	fma.rn.f64 	%fd778, %fd777, %fd762, %fd776;
	fma.rn.f64 	%fd779, %fd66, %fd763, %fd778;
	fma.rn.f64 	%fd780, %fd79, %fd764, %fd779;
	fma.rn.f64 	%fd781, %fd92, %fd765, %fd780;
	fma.rn.f64 	%fd782, %fd105, %fd766, %fd781;
	st.shared.f64 	[%r8], %fd782;
	ld.const.f64 	%fd783, [const_DofToQuad+8];
	fma.rn.f64 	%fd784, %fd783, %fd757, 0d0000000000000000;
	ld.const.f64 	%fd785, [const_DofToQuad+80];
	fma.rn.f64 	%fd786, %fd785, %fd758, %fd784;
	ld.const.f64 	%fd787, [const_DofToQuad+152];
	fma.rn.f64 	%fd788, %fd787, %fd759, %fd786;
	ld.const.f64 	%fd789, [const_DofToQuad+224];
	fma.rn.f64 	%fd790, %fd789, %fd760, %fd788;
	ld.const.f64 	%fd791, [const_DofToQuad+296];
	fma.rn.f64 	%fd792, %fd791, %fd761, %fd790;
	ld.const.f64 	%fd793, [const_DofToQuad+368];
	fma.rn.f64 	%fd794, %fd793, %fd762, %fd792;
	fma.rn.f64 	%fd795, %fd67, %fd763, %fd794;
	fma.rn.f64 	%fd796, %fd80, %fd764, %fd795;
	fma.rn.f64 	%fd797, %fd93, %fd765, %fd796;
	fma.rn.f64 	%fd798, %fd106, %fd766, %fd797;
	st.shared.f64 	[%r8+80], %fd798;
	ld.const.f64 	%fd799, [const_DofToQuad+16];
	fma.rn.f64 	%fd800, %fd799, %fd757, 0d0000000000000000;
	ld.const.f64 	%fd801, [const_DofToQuad+88];
	fma.rn.f64 	%fd802, %fd801, %fd758, %fd800;
	ld.const.f64 	%fd803, [const_DofToQuad+160];
	fma.rn.f64 	%fd804, %fd803, %fd759, %fd802;
	ld.const.f64 	%fd805, [const_DofToQuad+232];
	fma.rn.f64 	%fd806, %fd805, %fd760, %fd804;
	ld.const.f64 	%fd807, [const_DofToQuad+304];
	fma.rn.f64 	%fd808, %fd807, %fd761, %fd806;
	ld.const.f64 	%fd809, [const_DofToQuad+376];
	fma.rn.f64 	%fd810, %fd809, %fd762, %fd808;
	fma.rn.f64 	%fd811, %fd68, %fd763, %fd810;
	fma.rn.f64 	%fd812, %fd81, %fd764, %fd811;
	fma.rn.f64 	%fd813, %fd94, %fd765, %fd812;
	fma.rn.f64 	%fd814, %fd107, %fd766, %fd813;
	st.shared.f64 	[%r8+160], %fd814;
	ld.const.f64 	%fd815, [const_DofToQuad+24];
	fma.rn.f64 	%fd816, %fd815, %fd757, 0d0000000000000000;
	ld.const.f64 	%fd817, [const_DofToQuad+96];
	fma.rn.f64 	%fd818, %fd817, %fd758, %fd816;
	ld.const.f64 	%fd819, [const_DofToQuad+168];
	fma.rn.f64 	%fd820, %fd819, %fd759, %fd818;
	ld.const.f64 	%fd821, [const_DofToQuad+240];
	fma.rn.f64 	%fd822, %fd821, %fd760, %fd820;
	ld.const.f64 	%fd823, [const_DofToQuad+312];
	fma.rn.f64 	%fd824, %fd823, %fd761, %fd822;
	ld.const.f64 	%fd825, [const_DofToQuad+384];
	fma.rn.f64 	%fd826, %fd825, %fd762, %fd824;
	ld.const.f64 	%fd827, [const_DofToQuad+456];
	fma.rn.f64 	%fd828, %fd827, %fd763, %fd826;
	fma.rn.f64 	%fd829, %fd82, %fd764, %fd828;
	fma.rn.f64 	%fd830, %fd95, %fd765, %fd829;
	fma.rn.f64 	%fd831, %fd108, %fd766, %fd830;
	st.shared.f64 	[%r8+240], %fd831;
	ld.const.f64 	%fd832, [const_DofToQuad+32];
	fma.rn.f64 	%fd833, %fd832, %fd757, 0d0000000000000000;
	ld.const.f64 	%fd834, [const_DofToQuad+104];
	fma.rn.f64 	%fd835, %fd834, %fd758, %fd833;
	ld.const.f64 	%fd836, [const_DofToQuad+176];
	fma.rn.f64 	%fd837, %fd836, %fd759, %fd835;
	ld.const.f64 	%fd838, [const_DofToQuad+248];
	fma.rn.f64 	%fd839, %fd838, %fd760, %fd837;
	ld.const.f64 	%fd840, [const_DofToQuad+320];
	fma.rn.f64 	%fd841, %fd840, %fd761, %fd839;
	ld.const.f64 	%fd842, [const_DofToQuad+392];
	fma.rn.f64 	%fd843, %fd842, %fd762, %fd841;
	fma.rn.f64 	%fd844, %fd70, %fd763, %fd843;
	fma.rn.f64 	%fd845, %fd83, %fd764, %fd844;
	fma.rn.f64 	%fd846, %fd96, %fd765, %fd845;
	fma.rn.f64 	%fd847, %fd109, %fd766, %fd846;
	st.shared.f64 	[%r8+320], %fd847;
	ld.const.f64 	%fd848, [const_DofToQuad+40];
	fma.rn.f64 	%fd849, %fd848, %fd757, 0d0000000000000000;
	ld.const.f64 	%fd850, [const_DofToQuad+112];
	fma.rn.f64 	%fd851, %fd850, %fd758, %fd849;
	ld.const.f64 	%fd852, [const_DofToQuad+184];
	fma.rn.f64 	%fd853, %fd852, %fd759, %fd851;
	ld.const.f64 	%fd854, [const_DofToQuad+256];
	fma.rn.f64 	%fd855, %fd854, %fd760, %fd853;
	ld.const.f64 	%fd856, [const_DofToQuad+328];
	fma.rn.f64 	%fd857, %fd856, %fd761, %fd855;
	ld.const.f64 	%fd858, [const_DofToQuad+400];
	fma.rn.f64 	%fd859, %fd858, %fd762, %fd857;
	fma.rn.f64 	%fd860, %fd71, %fd763, %fd859;
	fma.rn.f64 	%fd861, %fd84, %fd764, %fd860;
	fma.rn.f64 	%fd862, %fd97, %fd765, %fd861;
	fma.rn.f64 	%fd863, %fd110, %fd766, %fd862;
	st.shared.f64 	[%r8+400], %fd863;
	ld.const.f64 	%fd864, [const_DofToQuad+48];
	fma.rn.f64 	%fd865, %fd864, %fd757, 0d0000000000000000;
	ld.const.f64 	%fd866, [const_DofToQuad+120];
	fma.rn.f64 	%fd867, %fd866, %fd758, %fd865;
	ld.const.f64 	%fd868, [const_DofToQuad+192];
	fma.rn.f64 	%fd869, %fd868, %fd759, %fd867;
	ld.const.f64 	%fd870, [const_DofToQuad+264];
	fma.rn.f64 	%fd871, %fd870, %fd760, %fd869;
	ld.const.f64 	%fd872, [const_DofToQuad+336];
	fma.rn.f64 	%fd873, %fd872, %fd761, %fd871;
	ld.const.f64 	%fd874, [const_DofToQuad+408];
	fma.rn.f64 	%fd875, %fd874, %fd762, %fd873;
	fma.rn.f64 	%fd876, %fd72, %fd763, %fd875;
	fma.rn.f64 	%fd877, %fd85, %fd764, %fd876;
	fma.rn.f64 	%fd878, %fd98, %fd765, %fd877;
	fma.rn.f64 	%fd879, %fd111, %fd766, %fd878;
	st.shared.f64 	[%r8+480], %fd879;
	ld.const.f64 	%fd880, [const_DofToQuad+56];
	fma.rn.f64 	%fd881, %fd880, %fd757, 0d0000000000000000;
	ld.const.f64 	%fd882, [const_DofToQuad+128];
	fma.rn.f64 	%fd883, %fd882, %fd758, %fd881;
	ld.const.f64 	%fd884, [const_DofToQuad+200];
	fma.rn.f64 	%fd885, %fd884, %fd759, %fd883;
	ld.const.f64 	%fd886, [const_DofToQuad+272];
	fma.rn.f64 	%fd887, %fd886, %fd760, %fd885;
	ld.const.f64 	%fd888, [const_DofToQuad+344];
	fma.rn.f64 	%fd889, %fd888, %fd761, %fd887;
	ld.const.f64 	%fd890, [const_DofToQuad+416];
	fma.rn.f64 	%fd891, %fd890, %fd762, %fd889;
	fma.rn.f64 	%fd892, %fd73, %fd763, %fd891;
	fma.rn.f64 	%fd893, %fd86, %fd764, %fd892;
	fma.rn.f64 	%fd894, %fd99, %fd765, %fd893;
	fma.rn.f64 	%fd895, %fd112, %fd766, %fd894;
	st.shared.f64 	[%r8+560], %fd895;
	ld.const.f64 	%fd896, [const_DofToQuad+64];
	fma.rn.f64 	%fd897, %fd896, %fd757, 0d0000000000000000;
	ld.const.f64 	%fd898, [const_DofToQuad+136];
	fma.rn.f64 	%fd899, %fd898, %fd758, %fd897;
	ld.const.f64 	%fd900, [const_DofToQuad+208];
	fma.rn.f64 	%fd901, %fd900, %fd759, %fd899;
	ld.const.f64 	%fd902, [const_DofToQuad+280];
	fma.rn.f64 	%fd903, %fd902, %fd760, %fd901;
	ld.const.f64 	%fd904, [const_DofToQuad+352];
	fma.rn.f64 	%fd905, %fd904, %fd761, %fd903;
	ld.const.f64 	%fd906, [const_DofToQuad+424];
	fma.rn.f64 	%fd907, %fd906, %fd762, %fd905;
	fma.rn.f64 	%fd908, %fd74, %fd763, %fd907;
	fma.rn.f64 	%fd909, %fd87, %fd764, %fd908;
	fma.rn.f64 	%fd910, %fd100, %fd765, %fd909;
	fma.rn.f64 	%fd911, %fd113, %fd766, %fd910;
	st.shared.f64 	[%r8+640], %fd911;
$L__BB223_28:
	setp.gt.u32 	%p15, %r1, 80;
	bar.sync 	0;
	@%p15 bra 	$L__BB223_30;
	ld.shared.f64 	%fd912, [%r7];
	ld.shared.f64 	%fd913, [%r7+800];
	ld.shared.f64 	%fd914, [%r7+1600];
	ld.shared.f64 	%fd915, [%r7+2400];
	ld.shared.f64 	%fd916, [%r7+3200];
	ld.shared.f64 	%fd917, [%r7+4000];
	ld.shared.f64 	%fd918, [%r7+4800];
	ld.shared.f64 	%fd919, [%r7+5600];
	ld.shared.f64 	%fd920, [%r7+6400];
	ld.shared.f64 	%fd921, [%r7+7200];
	ld.const.f64 	%fd922, [const_DofToQuad];
	fma.rn.f64 	%fd923, %fd922, %fd912, 0d0000000000000000;
	ld.const.f64 	%fd924, [const_DofToQuad+72];
	fma.rn.f64 	%fd925, %fd924, %fd913, %fd923;
	ld.const.f64 	%fd926, [const_DofToQuad+144];
	fma.rn.f64 	%fd927, %fd926, %fd914, %fd925;
	ld.const.f64 	%fd928, [const_DofToQuad+216];
	fma.rn.f64 	%fd929, %fd928, %fd915, %fd927;
	ld.const.f64 	%fd930, [const_DofToQuad+288];
	fma.rn.f64 	%fd931, %fd930, %fd916, %fd929;
	ld.const.f64 	%fd932, [const_DofToQuad+360];
	fma.rn.f64 	%fd933, %fd932, %fd917, %fd931;
	fma.rn.f64 	%fd934, %fd66, %fd918, %fd933;
	fma.rn.f64 	%fd935, %fd79, %fd919, %fd934;
	fma.rn.f64 	%fd936, %fd92, %fd920, %fd935;
	fma.rn.f64 	%fd1085, %fd105, %fd921, %fd936;
	ld.const.f64 	%fd937, [const_DofToQuad+8];
	fma.rn.f64 	%fd938, %fd937, %fd912, 0d0000000000000000;
	ld.const.f64 	%fd939, [const_DofToQuad+80];
	fma.rn.f64 	%fd940, %fd939, %fd913, %fd938;
	ld.const.f64 	%fd941, [const_DofToQuad+152];
	fma.rn.f64 	%fd942, %fd941, %fd914, %fd940;
	ld.const.f64 	%fd943, [const_DofToQuad+224];
	fma.rn.f64 	%fd944, %fd943, %fd915, %fd942;
	ld.const.f64 	%fd945, [const_DofToQuad+296];
	fma.rn.f64 	%fd946, %fd945, %fd916, %fd944;
	ld.const.f64 	%fd947, [const_DofToQuad+368];
	fma.rn.f64 	%fd948, %fd947, %fd917, %fd946;
	fma.rn.f64 	%fd949, %fd67, %fd918, %fd948;
	fma.rn.f64 	%fd950, %fd80, %fd919, %fd949;
	fma.rn.f64 	%fd951, %fd93, %fd920, %fd950;
	fma.rn.f64 	%fd1084, %fd106, %fd921, %fd951;
	ld.const.f64 	%fd952, [const_DofToQuad+16];
	fma.rn.f64 	%fd953, %fd952, %fd912, 0d0000000000000000;
	ld.const.f64 	%fd954, [const_DofToQuad+88];
	fma.rn.f64 	%fd955, %fd954, %fd913, %fd953;
	ld.const.f64 	%fd956, [const_DofToQuad+160];
	fma.rn.f64 	%fd957, %fd956, %fd914, %fd955;
	ld.const.f64 	%fd958, [const_DofToQuad+232];
	fma.rn.f64 	%fd959, %fd958, %fd915, %fd957;
	ld.const.f64 	%fd960, [const_DofToQuad+304];
	fma.rn.f64 	%fd961, %fd960, %fd916, %fd959;
	ld.const.f64 	%fd962, [const_DofToQuad+376];
	fma.rn.f64 	%fd963, %fd962, %fd917, %fd961;
	fma.rn.f64 	%fd964, %fd68, %fd918, %fd963;
	fma.rn.f64 	%fd965, %fd81, %fd919, %fd964;
	fma.rn.f64 	%fd966, %fd94, %fd920, %fd965;
	fma.rn.f64 	%fd1083, %fd107, %fd921, %fd966;
	ld.const.f64 	%fd967, [const_DofToQuad+24];
	fma.rn.f64 	%fd968, %fd967, %fd912, 0d0000000000000000;
	ld.const.f64 	%fd969, [const_DofToQuad+96];
	fma.rn.f64 	%fd970, %fd969, %fd913, %fd968;
	ld.const.f64 	%fd971, [const_DofToQuad+168];
	fma.rn.f64 	%fd972, %fd971, %fd914, %fd970;
	ld.const.f64 	%fd973, [const_DofToQuad+240];
	fma.rn.f64 	%fd974, %fd973, %fd915, %fd972;
	ld.const.f64 	%fd975, [const_DofToQuad+312];
	fma.rn.f64 	%fd976, %fd975, %fd916, %fd974;
	ld.const.f64 	%fd977, [const_DofToQuad+384];
	fma.rn.f64 	%fd978, %fd977, %fd917, %fd976;
	ld.const.f64 	%fd979, [const_DofToQuad+456];
	fma.rn.f64 	%fd980, %fd979, %fd918, %fd978;
	fma.rn.f64 	%fd981, %fd82, %fd919, %fd980;
	fma.rn.f64 	%fd982, %fd95, %fd920, %fd981;
	fma.rn.f64 	%fd1082, %fd108, %fd921, %fd982;
	ld.const.f64 	%fd983, [const_DofToQuad+32];
	fma.rn.f64 	%fd984, %fd983, %fd912, 0d0000000000000000;
	ld.const.f64 	%fd985, [const_DofToQuad+104];
	fma.rn.f64 	%fd986, %fd985, %fd913, %fd984;
	ld.const.f64 	%fd987, [const_DofToQuad+176];
	fma.rn.f64 	%fd988, %fd987, %fd914, %fd986;
	ld.const.f64 	%fd989, [const_DofToQuad+248];
	fma.rn.f64 	%fd990, %fd989, %fd915, %fd988;
	ld.const.f64 	%fd991, [const_DofToQuad+320];
	fma.rn.f64 	%fd992, %fd991, %fd916, %fd990;
	ld.const.f64 	%fd993, [const_DofToQuad+392];
	fma.rn.f64 	%fd994, %fd993, %fd917, %fd992;
	fma.rn.f64 	%fd995, %fd70, %fd918, %fd994;
	fma.rn.f64 	%fd996, %fd83, %fd919, %fd995;
	fma.rn.f64 	%fd997, %fd96, %fd920, %fd996;
	fma.rn.f64 	%fd1081, %fd109, %fd921, %fd997;
	ld.const.f64 	%fd998, [const_DofToQuad+40];
	fma.rn.f64 	%fd999, %fd998, %fd912, 0d0000000000000000;
	ld.const.f64 	%fd1000, [const_DofToQuad+112];
	fma.rn.f64 	%fd1001, %fd1000, %fd913, %fd999;
	ld.const.f64 	%fd1002, [const_DofToQuad+184];
	fma.rn.f64 	%fd1003, %fd1002, %fd914, %fd1001;
	ld.const.f64 	%fd1004, [const_DofToQuad+256];
	fma.rn.f64 	%fd1005, %fd1004, %fd915, %fd1003;
	ld.const.f64 	%fd1006, [const_DofToQuad+328];
	fma.rn.f64 	%fd1007, %fd1006, %fd916, %fd1005;
	ld.const.f64 	%fd1008, [const_DofToQuad+400];
	fma.rn.f64 	%fd1009, %fd1008, %fd917, %fd1007;
	fma.rn.f64 	%fd1010, %fd71, %fd918, %fd1009;
	fma.rn.f64 	%fd1011, %fd84, %fd919, %fd1010;
	fma.rn.f64 	%fd1012, %fd97, %fd920, %fd1011;
	fma.rn.f64 	%fd1080, %fd110, %fd921, %fd1012;
	ld.const.f64 	%fd1013, [const_DofToQuad+48];
	fma.rn.f64 	%fd1014, %fd1013, %fd912, 0d0000000000000000;
	ld.const.f64 	%fd1015, [const_DofToQuad+120];
	fma.rn.f64 	%fd1016, %fd1015, %fd913, %fd1014;
	ld.const.f64 	%fd1017, [const_DofToQuad+192];
	fma.rn.f64 	%fd1018, %fd1017, %fd914, %fd1016;
	ld.const.f64 	%fd1019, [const_DofToQuad+264];
	fma.rn.f64 	%fd1020, %fd1019, %fd915, %fd1018;
	ld.const.f64 	%fd1021, [const_DofToQuad+336];
	fma.rn.f64 	%fd1022, %fd1021, %fd916, %fd1020;
	ld.const.f64 	%fd1023, [const_DofToQuad+408];
	fma.rn.f64 	%fd1024, %fd1023, %fd917, %fd1022;
	fma.rn.f64 	%fd1025, %fd72, %fd918, %fd1024;
	fma.rn.f64 	%fd1026, %fd85, %fd919, %fd1025;
	fma.rn.f64 	%fd1027, %fd98, %fd920, %fd1026;
	fma.rn.f64 	%fd1079, %fd111, %fd921, %fd1027;
	ld.const.f64 	%fd1028, [const_DofToQuad+56];
	fma.rn.f64 	%fd1029, %fd1028, %fd912, 0d0000000000000000;
	ld.const.f64 	%fd1030, [const_DofToQuad+128];
	fma.rn.f64 	%fd1031, %fd1030, %fd913, %fd1029;
	ld.const.f64 	%fd1032, [const_DofToQuad+200];
	fma.rn.f64 	%fd1033, %fd1032, %fd914, %fd1031;
	ld.const.f64 	%fd1034, [const_DofToQuad+272];
	fma.rn.f64 	%fd1035, %fd1034, %fd915, %fd1033;
	ld.const.f64 	%fd1036, [const_DofToQuad+344];
	fma.rn.f64 	%fd1037, %fd1036, %fd916, %fd1035;
	ld.const.f64 	%fd1038, [const_DofToQuad+416];
	fma.rn.f64 	%fd1039, %fd1038, %fd917, %fd1037;
	fma.rn.f64 	%fd1040, %fd73, %fd918, %fd1039;
	fma.rn.f64 	%fd1041, %fd86, %fd919, %fd1040;
	fma.rn.f64 	%fd1042, %fd99, %fd920, %fd1041;
	fma.rn.f64 	%fd1078, %fd112, %fd921, %fd1042;
	ld.const.f64 	%fd1043, [const_DofToQuad+64];
	fma.rn.f64 	%fd1044, %fd1043, %fd912, 0d0000000000000000;
	ld.const.f64 	%fd1045, [const_DofToQuad+136];
	fma.rn.f64 	%fd1046, %fd1045, %fd913, %fd1044;
	ld.const.f64 	%fd1047, [const_DofToQuad+208];
	fma.rn.f64 	%fd1048, %fd1047, %fd914, %fd1046;
	ld.const.f64 	%fd1049, [const_DofToQuad+280];
	fma.rn.f64 	%fd1050, %fd1049, %fd915, %fd1048;
	ld.const.f64 	%fd1051, [const_DofToQuad+352];
	fma.rn.f64 	%fd1052, %fd1051, %fd916, %fd1050;
	ld.const.f64 	%fd1053, [const_DofToQuad+424];
	fma.rn.f64 	%fd1054, %fd1053, %fd917, %fd1052;
	fma.rn.f64 	%fd1055, %fd74, %fd918, %fd1054;
	fma.rn.f64 	%fd1056, %fd87, %fd919, %fd1055;
	fma.rn.f64 	%fd1057, %fd100, %fd920, %fd1056;
	fma.rn.f64 	%fd1077, %fd113, %fd921, %fd1057;
$L__BB223_30:
	setp.gt.u32 	%p16, %r1, 80;
	setp.ge.s32 	%p17, %r3, %r10;
	bar.sync 	0;
	or.pred  	%p18, %p16, %p17;
	@%p18 bra 	$L__BB223_32;
	ld.param.u64 	%rd13, [_Z42massMatrixMultiplyMonolithicConstantKernelILi9ELi10ELi1EEviPKdS1_S1_S1_Pd_param_5];
	mad.lo.s32 	%r23, %r3, 729, %r1;
	cvta.to.global.u64 	%rd10, %rd13;
	mul.wide.s32 	%rd11, %r23, 8;
	add.s64 	%rd12, %rd10, %rd11;
	st.global.f64 	[%rd12], %fd1085;
	st.global.f64 	[%rd12+648], %fd1084;
	st.global.f64 	[%rd12+1296], %fd1083;
	st.global.f64 	[%rd12+1944], %fd1082;
	st.global.f64 	[%rd12+2592], %fd1081;
	st.global.f64 	[%rd12+3240], %fd1080;
	st.global.f64 	[%rd12+3888], %fd1079;
	st.global.f64 	[%rd12+4536], %fd1078;
	st.global.f64 	[%rd12+5184], %fd1077;
$L__BB223_32:
	ret;

}
	// .globl	_Z32massMatrixMultiplyRegisterKernelILi9ELi11ELi1EEviPKdS1_S1_S1_Pd
.visible .entry _Z32massMatrixMultiplyRegisterKernelILi9ELi11ELi1EEviPKdS1_S1_S1_Pd(
	.param .u32 _Z32massMatrixMultiplyRegisterKernelILi9ELi11ELi1EEviPKdS1_S1_S1_Pd_param_0,
	.param .u64 .ptr .align 1 _Z32massMatrixMultiplyRegisterKernelILi9ELi11ELi1EEviPKdS1_S1_S1_Pd_param_1,
	.param .u64 .ptr .align 1 _Z32massMatrixMultiplyRegisterKernelILi9ELi11ELi1EEviPKdS1_S1_S1_Pd_param_2,
	.param .u64 .ptr .align 1 _Z32massMatrixMultiplyRegisterKernelILi9ELi11ELi1EEviPKdS1_S1_S1_Pd_param_3,
	.param .u64 .ptr .align 1 _Z32massMatrixMultiplyRegisterKernelILi9ELi11ELi1EEviPKdS1_S1_S1_Pd_param_4,
	.param .u64 .ptr .align 1 _Z32massMatrixMultiplyRegisterKernelILi9ELi11ELi1EEviPKdS1_S1_S1_Pd_param_5
)
{
	.reg .pred 	%p<13>;
	.reg .b16 	%rs<13>;
	.reg .b32 	%r<51>;
	.reg .b64 	%rd<22>;
	.reg .b64 	%fd<663>;
	// demoted variable
	.shared .align 8 .b8 _ZZ32massMatrixMultiplyRegisterKernelILi9ELi11ELi1EEviPKdS1_S1_S1_PdE6s_tmp1[10648];
	// demoted variable
	.shared .align 8 .b8 _ZZ32massMatrixMultiplyRegisterKernelILi9ELi11ELi1EEviPKdS1_S1_S1_PdE14s_oddDofToQuad[240];
	// demoted variable
	.shared .align 8 .b8 _ZZ32massMatrixMultiplyRegisterKernelILi9ELi11ELi1EEviPKdS1_S1_S1_PdE15s_evenDofToQuad[240];
	ld.param.u32 	%r7, [_Z32massMatrixMultiplyRegisterKernelILi9ELi11ELi1EEviPKdS1_S1_S1_Pd_param_0];
	ld.param.u64 	%rd2, [_Z32massMatrixMultiplyRegisterKernelILi9ELi11ELi1EEviPKdS1_S1_S1_Pd_param_2];
	ld.param.u64 	%rd3, [_Z32massMatrixMultiplyRegisterKernelILi9ELi11ELi1EEviPKdS1_S1_S1_Pd_param_3];
	ld.param.u64 	%rd4, [_Z32massMatrixMultiplyRegisterKernelILi9ELi11ELi1EEviPKdS1_S1_S1_Pd_param_4];
	mov.u32 	%r8, %tid.x;
	mov.u32 	%r2, %tid.y;
	mov.u32 	%r9, %ctaid.x;
	add.s32 	%r3, %r9, %r2;
	cvt.u16.u32 	%rs2, %r8;
	mul.hi.u16 	%rs3, %rs2, -7281;
	shr.u16 	%rs4, %rs3, 3;
	mul.lo.s16 	%rs5, %rs4, 9;
	sub.s16 	%rs1, %rs2, %rs5;
	setp.lt.s32 	%p2, %r3, %r7;
	setp.lt.u32 	%p3, %r8, 81;
	and.pred  	%p1, %p2, %p3;
	not.pred 	%p4, %p1;
	@%p4 bra 	$L__BB224_2;
	cvta.to.global.u64 	%rd6, %rd4;
	mad.lo.s32 	%r10, %r3, 729, %r8;
	mul.wide.s32 	%rd7, %r10, 8;
	add.s64 	%rd8, %rd6, %rd7;
	ld.global.nc.f64 	%fd653, [%rd8];
	ld.global.nc.f64 	%fd652, [%rd8+648];
	ld.global.nc.f64 	%fd651, [%rd8+1296];
	ld.global.nc.f64 	%fd650, [%rd8+1944];
	ld.global.nc.f64 	%fd649, [%rd8+2592];
	ld.global.nc.f64 	%fd648, [%rd8+3240];
	ld.global.nc.f64 	%fd647, [%rd8+3888];
	ld.global.nc.f64 	%fd646, [%rd8+4536];
	ld.global.nc.f64 	%fd645, [%rd8+5184];
$L__BB224_2:
	setp.ne.s32 	%p5, %r2, 0;
	setp.gt.u32 	%p6, %r8, 29;
	or.pred  	%p7, %p5, %p6;
	@%p7 bra 	$L__BB224_4;
	cvta.to.global.u64 	%rd9, %rd2;
	mul.wide.u32 	%rd10, %r8, 8;
	add.s64 	%rd11, %rd9, %rd10;
	ld.global.nc.f64 	%fd107, [%rd11];
	shl.b32 	%r11, %r8, 3;
	mov.u32 	%r12, _ZZ32massMatrixMultiplyRegisterKernelILi9ELi11ELi1EEviPKdS1_S1_S1_PdE14s_oddDofToQuad;
	add.s32 	%r13, %r12, %r11;
	st.shared.f64 	[%r13], %fd107;
	cvta.to.global.u64 	%rd12, %rd3;
	add.s64 	%rd13, %rd12, %rd10;
	ld.global.nc.f64 	%fd108, [%rd13];
	mov.u32 	%r14, _ZZ32massMatrixMultiplyRegisterKernelILi9ELi11ELi1EEviPKdS1_S1_S1_PdE15s_evenDofToQuad;
	add.s32 	%r15, %r14, %r11;
	st.shared.f64 	[%r15], %fd108;
$L__BB224_4:
	mov.u32 	%r16, %tid.x;
	setp.gt.u32 	%p8, %r16, 80;
	bar.sync 	0;
	ld.shared.f64 	%fd19, [_ZZ32massMatrixMultiplyRegisterKernelILi9ELi11ELi1EEviPKdS1_S1_S1_PdE14s_oddDofToQuad];
	ld.shared.f64 	%fd20, [_ZZ32massMatrixMultiplyRegisterKernelILi9ELi11ELi1EEviPKdS1_S1_S1_PdE15s_evenDofToQuad];
	ld.shared.f64 	%fd21, [_ZZ32massMatrixMultiplyRegisterKernelILi9ELi11ELi1EEviPKdS1_S1_S1_PdE14s_oddDofToQuad+8];
	ld.shared.f64 	%fd22, [_ZZ32massMatrixMultiplyRegisterKernelILi9ELi11ELi1EEviPKdS1_S1_S1_PdE15s_evenDofToQuad+8];
	ld.shared.f64 	%fd23, [_ZZ32massMatrixMultiplyRegisterKernelILi9ELi11ELi1EEviPKdS1_S1_S1_PdE14s_oddDofToQuad+16];
	ld.shared.f64 	%fd24, [_ZZ32massMatrixMultiplyRegisterKernelILi9ELi11ELi1EEviPKdS1_S1_S1_PdE15s_evenDofToQuad+16];
	ld.shared.f64 	%fd25, [_ZZ32massMatrixMultiplyRegisterKernelILi9ELi11ELi1EEviPKdS1_S1_S1_PdE14s_oddDofToQuad+24];
	ld.shared.f64 	%fd26, [_ZZ32massMatrixMultiplyRegisterKernelILi9ELi11ELi1EEviPKdS1_S1_S1_PdE15s_evenDofToQuad+24];
	ld.shared.f64 	%fd27, [_ZZ32massMatrixMultiplyRegisterKernelILi9ELi11ELi1EEviPKdS1_S1_S1_PdE14s_oddDofToQuad+32];
	ld.shared.f64 	%fd28, [_ZZ32massMatrixMultiplyRegisterKernelILi9ELi11ELi1EEviPKdS1_S1_S1_PdE15s_evenDofToQuad+32];
	ld.shared.f64 	%fd29, [_ZZ32massMatrixMultiplyRegisterKernelILi9ELi11ELi1EEviPKdS1_S1_S1_PdE14s_oddDofToQuad+40];
	ld.shared.f64 	%fd30, [_ZZ32massMatrixMultiplyRegisterKernelILi9ELi11ELi1EEviPKdS1_S1_S1_PdE15s_evenDofToQuad+40];
	ld.shared.f64 	%fd31, [_ZZ32massMatrixMultiplyRegisterKernelILi9ELi11ELi1EEviPKdS1_S1_S1_PdE14s_oddDofToQuad+48];
	ld.shared.f64 	%fd32, [_ZZ32massMatrixMultiplyRegisterKernelILi9ELi11ELi1EEviPKdS1_S1_S1_PdE15s_evenDofToQuad+48];
	ld.shared.f64 	%fd33, [_ZZ32massMatrixMultiplyRegisterKernelILi9ELi11ELi1EEviPKdS1_S1_S1_PdE14s_oddDofToQuad+56];
	ld.shared.f64 	%fd34, [_ZZ32massMatrixMultiplyRegisterKernelILi9ELi11ELi1EEviPKdS1_S1_S1_PdE15s_evenDofToQuad+56];
	ld.shared.f64 	%fd35, [_ZZ32massMatrixMultiplyRegisterKernelILi9ELi11ELi1EEviPKdS1_S1_S1_PdE14s_oddDofToQuad+64];
	ld.shared.f64 	%fd36, [_ZZ32massMatrixMultiplyRegisterKernelILi9ELi11ELi1EEviPKdS1_S1_S1_PdE15s_evenDofToQuad+64];
	ld.shared.f64 	%fd37, [_ZZ32massMatrixMultiplyRegisterKernelILi9ELi11ELi1EEviPKdS1_S1_S1_PdE14s_oddDofToQuad+72];
	ld.shared.f64 	%fd38, [_ZZ32massMatrixMultiplyRegisterKernelILi9ELi11ELi1EEviPKdS1_S1_S1_PdE15s_evenDofToQuad+72];
	ld.shared.f64 	%fd39, [_ZZ32massMatrixMultiplyRegisterKernelILi9ELi11ELi1EEviPKdS1_S1_S1_PdE14s_oddDofToQuad+80];
	ld.shared.f64 	%fd40, [_ZZ32massMatrixMultiplyRegisterKernelILi9ELi11ELi1EEviPKdS1_S1_S1_PdE15s_evenDofToQuad+80];
	ld.shared.f64 	%fd41, [_ZZ32massMatrixMultiplyRegisterKernelILi9ELi11ELi1EEviPKdS1_S1_S1_PdE14s_oddDofToQuad+88];
	ld.shared.f64 	%fd42, [_ZZ32massMatrixMultiplyRegisterKernelILi9ELi11ELi1EEviPKdS1_S1_S1_PdE15s_evenDofToQuad+88];
	ld.shared.f64 	%fd43, [_ZZ32massMatrixMultiplyRegisterKernelILi9ELi11ELi1EEviPKdS1_S1_S1_PdE14s_oddDofToQuad+96];
	ld.shared.f64 	%fd44, [_ZZ32massMatrixMultiplyRegisterKernelILi9ELi11ELi1EEviPKdS1_S1_S1_PdE15s_evenDofToQuad+96];
	ld.shared.f64 	%fd45, [_ZZ32massMatrixMultiplyRegisterKernelILi9ELi11ELi1EEviPKdS1_S1_S1_PdE14s_oddDofToQuad+104];
	ld.shared.f64 	%fd46, [_ZZ32massMatrixMultiplyRegisterKernelILi9ELi11ELi1EEviPKdS1_S1_S1_PdE15s_evenDofToQuad+104];
	ld.shared.f64 	%fd47, [_ZZ32massMatrixMultiplyRegisterKernelILi9ELi11ELi1EEviPKdS1_S1_S1_PdE14s_oddDofToQuad+112];
	ld.shared.f64 	%fd48, [_ZZ32massMatrixMultiplyRegisterKernelILi9ELi11ELi1EEviPKdS1_S1_S1_PdE15s_evenDofToQuad+112];
	ld.shared.f64 	%fd49, [_ZZ32massMatrixMultiplyRegisterKernelILi9ELi11ELi1EEviPKdS1_S1_S1_PdE14s_oddDofToQuad+120];
	ld.shared.f64 	%fd50, [_ZZ32massMatrixMultiplyRegisterKernelILi9ELi11ELi1EEviPKdS1_S1_S1_PdE15s_evenDofToQuad+120];
	ld.shared.f64 	%fd51, [_ZZ32massMatrixMultiplyRegisterKernelILi9ELi11ELi1EEviPKdS1_S1_S1_PdE14s_oddDofToQuad+128];
	ld.shared.f64 	%fd52, [_ZZ32massMatrixMultiplyRegisterKernelILi9ELi11ELi1EEviPKdS1_S1_S1_PdE15s_evenDofToQuad+128];
	ld.shared.f64 	%fd53, [_ZZ32massMatrixMultiplyRegisterKernelILi9ELi11ELi1EEviPKdS1_S1_S1_PdE14s_oddDofToQuad+136];
	ld.shared.f64 	%fd54, [_ZZ32massMatrixMultiplyRegisterKernelILi9ELi11ELi1EEviPKdS1_S1_S1_PdE15s_evenDofToQuad+136];
	ld.shared.f64 	%fd55, [_ZZ32massMatrixMultiplyRegisterKernelILi9ELi11ELi1EEviPKdS1_S1_S1_PdE14s_oddDofToQuad+144];
	ld.shared.f64 	%fd56, [_ZZ32massMatrixMultiplyRegisterKernelILi9ELi11ELi1EEviPKdS1_S1_S1_PdE15s_evenDofToQuad+144];
	ld.shared.f64 	%fd57, [_ZZ32massMatrixMultiplyRegisterKernelILi9ELi11ELi1EEviPKdS1_S1_S1_PdE14s_oddDofToQuad+152];
	ld.shared.f64 	%fd58, [_ZZ32massMatrixMultiplyRegisterKernelILi9ELi11ELi1EEviPKdS1_S1_S1_PdE15s_evenDofToQuad+152];
	ld.shared.f64 	%fd59, [_ZZ32massMatrixMultiplyRegisterKernelILi9ELi11ELi1EEviPKdS1_S1_S1_PdE14s_oddDofToQuad+160];
	ld.shared.f64 	%fd60, [_ZZ32massMatrixMultiplyRegisterKernelILi9ELi11ELi1EEviPKdS1_S1_S1_PdE15s_evenDofToQuad+160];
	ld.shared.f64 	%fd61, [_ZZ32massMatrixMultiplyRegisterKernelILi9ELi11ELi1EEviPKdS1_S1_S1_PdE14s_oddDofToQuad+168];
	ld.shared.f64 	%fd62, [_ZZ32massMatrixMultiplyRegisterKernelILi9ELi11ELi1EEviPKdS1_S1_S1_PdE15s_evenDofToQuad+168];
	ld.shared.f64 	%fd63, [_ZZ32massMatrixMultiplyRegisterKernelILi9ELi11ELi1EEviPKdS1_S1_S1_PdE14s_oddDofToQuad+176];
	ld.shared.f64 	%fd64, [_ZZ32massMatrixMultiplyRegisterKernelILi9ELi11ELi1EEviPKdS1_S1_S1_PdE15s_evenDofToQuad+176];
	ld.shared.f64 	%fd65, [_ZZ32massMatrixMultiplyRegisterKernelILi9ELi11ELi1EEviPKdS1_S1_S1_PdE14s_oddDofToQuad+184];
	ld.shared.f64 	%fd66, [_ZZ32massMatrixMultiplyRegisterKernelILi9ELi11ELi1EEviPKdS1_S1_S1_PdE15s_evenDofToQuad+184];
	ld.shared.f64 	%fd67, [_ZZ32massMatrixMultiplyRegisterKernelILi9ELi11ELi1EEviPKdS1_S1_S1_PdE14s_oddDofToQuad+192];
	ld.shared.f64 	%fd68, [_ZZ32massMatrixMultiplyRegisterKernelILi9ELi11ELi1EEviPKdS1_S1_S1_PdE15s_evenDofToQuad+192];
	ld.shared.f64 	%fd69, [_ZZ32massMatrixMultiplyRegisterKernelILi9ELi11ELi1EEviPKdS1_S1_S1_PdE14s_oddDofToQuad+200];
	ld.shared.f64 	%fd70, [_ZZ32massMatrixMultiplyRegisterKernelILi9ELi11ELi1EEviPKdS1_S1_S1_PdE15s_evenDofToQuad+200];
	ld.shared.f64 	%fd71, [_ZZ32massMatrixMultiplyRegisterKernelILi9ELi11ELi1EEviPKdS1_S1_S1_PdE14s_oddDofToQuad+208];
	ld.shared.f64 	%fd72, [_ZZ32massMatrixMultiplyRegisterKernelILi9ELi11ELi1EEviPKdS1_S1_S1_PdE15s_evenDofToQuad+208];
	ld.shared.f64 	%fd73, [_ZZ32massMatrixMultiplyRegisterKernelILi9ELi11ELi1EEviPKdS1_S1_S1_PdE14s_oddDofToQuad+216];
	ld.shared.f64 	%fd74, [_ZZ32massMatrixMultiplyRegisterKernelILi9ELi11ELi1EEviPKdS1_S1_S1_PdE15s_evenDofToQuad+216];
	ld.shared.f64 	%fd75, [_ZZ32massMatrixMultiplyRegisterKernelILi9ELi11ELi1EEviPKdS1_S1_S1_PdE14s_oddDofToQuad+224];
	ld.shared.f64 	%fd76, [_ZZ32massMatrixMultiplyRegisterKernelILi9ELi11ELi1EEviPKdS1_S1_S1_PdE15s_evenDofToQuad+224];
	ld.shared.f64 	%fd77, [_ZZ32massMatrixMultiplyRegisterKernelILi9ELi11ELi1EEviPKdS1_S1_S1_PdE14s_oddDofToQuad+232];
	ld.shared.f64 	%fd78, [_ZZ32massMatrixMultiplyRegisterKernelILi9ELi11ELi1EEviPKdS1_S1_S1_PdE15s_evenDofToQuad+232];
	mov.u32 	%r17, %tid.y;
	mov.u32 	%r18, _ZZ32massMatrixMultiplyRegisterKernelILi9ELi11ELi1EEviPKdS1_S1_S1_PdE6s_tmp1;
	mad.lo.s32 	%r19, %r17, 10648, %r18;
	cvt.u16.u32 	%rs6, %r16;
	mul.lo.s16 	%rs7, %rs6, 57;
	shr.u16 	%rs8, %rs7, 9;
	cvt.u32.u16 	%r4, %rs8;
	mul.wide.u16 	%r20, %rs8, 88;
	add.s32 	%r21, %r19, %r20;
	mul.wide.u16 	%r22, %rs1, 8;
	add.s32 	%r5, %r21, %r22;
	@%p8 bra 	$L__BB224_6;
	add.f64 	%fd109, %fd653, %fd645;
	sub.f64 	%fd110, %fd653, %fd645;
	add.f64 	%fd111, %fd652, %fd646;
	sub.f64 	%fd112, %fd652, %fd646;
	add.f64 	%fd113, %fd651, %fd647;
	sub.f64 	%fd114, %fd651, %fd647;
	add.f64 	%fd115, %fd650, %fd648;
	sub.f64 	%fd116, %fd650, %fd648;
	add.f64 	%fd117, %fd649, %fd649;
	sub.f64 	%fd118, %fd649, %fd649;
	mul.f64 	%fd119, %fd117, 0d3FE0000000000000;
	fma.rn.f64 	%fd120, %fd19, %fd109, 0d0000000000000000;
	fma.rn.f64 	%fd121, %fd20, %fd110, 0d0000000000000000;
	fma.rn.f64 	%fd122, %fd21, %fd111, %fd120;
	fma.rn.f64 	%fd123, %fd22, %fd112, %fd121;
	fma.rn.f64 	%fd124, %fd23, %fd113, %fd122;
	fma.rn.f64 	%fd125, %fd24, %fd114, %fd123;
	fma.rn.f64 	%fd126, %fd25, %fd115, %fd124;
	fma.rn.f64 	%fd127, %fd26, %fd116, %fd125;
	fma.rn.f64 	%fd128, %fd27, %fd119, %fd126;
	fma.rn.f64 	%fd129, %fd28, %fd118, %fd127;
	sub.f64 	%fd130, %fd128, %fd129;
	st.shared.f64 	[%r5+9680], %fd130;
	add.f64 	%fd131, %fd129, %fd128;
	st.shared.f64 	[%r5], %fd131;
	fma.rn.f64 	%fd132, %fd29, %fd109, 0d0000000000000000;
	fma.rn.f64 	%fd133, %fd30, %fd110, 0d0000000000000000;
	fma.rn.f64 	%fd134, %fd31, %fd111, %fd132;
	fma.rn.f64 	%fd135, %fd32, %fd112, %fd133;
	fma.rn.f64 	%fd136, %fd33, %fd113, %fd134;
	fma.rn.f64 	%fd137, %fd34, %fd114, %fd135;
	fma.rn.f64 	%fd138, %fd35, %fd115, %fd136;
	fma.rn.f64 	%fd139, %fd36, %fd116, %fd137;
	fma.rn.f64 	%fd140, %fd37, %fd119, %fd138;
	fma.rn.f64 	%fd141, %fd38, %fd118, %fd139;
	sub.f64 	%fd142, %fd140, %fd141;
	st.shared.f64 	[%r5+8712], %fd142;
	add.f64 	%fd143, %fd141, %fd140;
	st.shared.f64 	[%r5+968], %fd143;
	fma.rn.f64 	%fd144, %fd39, %fd109, 0d0000000000000000;
	fma.rn.f64 	%fd145, %fd40, %fd110, 0d0000000000000000;
	fma.rn.f64 	%fd146, %fd41, %fd111, %fd144;
	fma.rn.f64 	%fd147, %fd42, %fd112, %fd145;
	fma.rn.f64 	%fd148, %fd43, %fd113, %fd146;
	fma.rn.f64 	%fd149, %fd44, %fd114, %fd147;
	fma.rn.f64 	%fd150, %fd45, %fd115, %fd148;
	fma.rn.f64 	%fd151, %fd46, %fd116, %fd149;
	fma.rn.f64 	%fd152, %fd47, %fd119, %fd150;
	fma.rn.f64 	%fd153, %fd48, %fd118, %fd151;
	sub.f64 	%fd154, %fd152, %fd153;
	st.shared.f64 	[%r5+7744], %fd154;
	add.f64 	%fd155, %fd153, %fd152;
	st.shared.f64 	[%r5+1936], %fd155;
	fma.rn.f64 	%fd156, %fd49, %fd109, 0d0000000000000000;
	fma.rn.f64 	%fd157, %fd50, %fd110, 0d0000000000000000;
	fma.rn.f64 	%fd158, %fd51, %fd111, %fd156;
	fma.rn.f64 	%fd159, %fd52, %fd112, %fd157;
	fma.rn.f64 	%fd160, %fd53, %fd113, %fd158;
	fma.rn.f64 	%fd161, %fd54, %fd114, %fd159;
	fma.rn.f64 	%fd162, %fd55, %fd115, %fd160;
	fma.rn.f64 	%fd163, %fd56, %fd116, %fd161;
	fma.rn.f64 	%fd164, %fd57, %fd119, %fd162;
	fma.rn.f64 	%fd165, %fd58, %fd118, %fd163;
	sub.f64 	%fd166, %fd164, %fd165;
	st.shared.f64 	[%r5+6776], %fd166;
	add.f64 	%fd167, %fd165, %fd164;
	st.shared.f64 	[%r5+2904], %fd167;
	fma.rn.f64 	%fd168, %fd59, %fd109, 0d0000000000000000;
	fma.rn.f64 	%fd169, %fd60, %fd110, 0d0000000000000000;
	fma.rn.f64 	%fd170, %fd61, %fd111, %fd168;
	fma.rn.f64 	%fd171, %fd62, %fd112, %fd169;
	fma.rn.f64 	%fd172, %fd63, %fd113, %fd170;
	fma.rn.f64 	%fd173, %fd64, %fd114, %fd171;
	fma.rn.f64 	%fd174, %fd65, %fd115, %fd172;
	fma.rn.f64 	%fd175, %fd66, %fd116, %fd173;
	fma.rn.f64 	%fd176, %fd67, %fd119, %fd174;
	fma.rn.f64 	%fd177, %fd68, %fd118, %fd175;
	sub.f64 	%fd178, %fd176, %fd177;
	st.shared.f64 	[%r5+5808], %fd178;
	add.f64 	%fd179, %fd177, %fd176;
	st.shared.f64 	[%r5+3872], %fd179;
	fma.rn.f64 	%fd180, %fd69, %fd109, 0d0000000000000000;
	fma.rn.f64 	%fd181, %fd70, %fd110, 0d0000000000000000;
	fma.rn.f64 	%fd182, %fd71, %fd111, %fd180;
	fma.rn.f64 	%fd183, %fd72, %fd112, %fd181;
	fma.rn.f64 	%fd184, %fd73, %fd113, %fd182;
	fma.rn.f64 	%fd185, %fd74, %fd114, %fd183;
	fma.rn.f64 	%fd186, %fd75, %fd115, %fd184;
	fma.rn.f64 	%fd187, %fd76, %fd116, %fd185;
	fma.rn.f64 	%fd188, %fd77, %fd119, %fd186;
	fma.rn.f64 	%fd189, %fd78, %fd118, %fd187;
	add.f64 	%fd190, %fd189, %fd188;
	st.shared.f64 	[%r5+4840], %fd190;
$L__BB224_6:
	bar.sync 	0;
	mov.u32 	%r23, %tid.x;
	setp.gt.u32 	%p9, %r23, 98;
	mov.u32 	%r24, %tid.y;
	mov.u32 	%r25, _ZZ32massMatrixMultiplyRegisterKernelILi9ELi11ELi1EEviPKdS1_S1_S1_PdE6s_tmp1;
	mad.lo.s32 	%r26, %r24, 10648, %r25;
	mad.lo.s32 	%r27, %r4, 88, %r26;
	mad.lo.s32 	%r28, %r4, 880, %r27;
	add.s32 	%r6, %r28, %r22;
	@%p9 bra 	$L__BB224_8;
	ld.shared.f64 	%fd191, [%r6];
	ld.shared.f64 	%fd192, [%r6+704];
	add.f64 	%fd193, %fd191, %fd192;
	sub.f64 	%fd194, %fd191, %fd192;
	ld.shared.f64 	%fd195, [%r6+88];
	ld.shared.f64 	%fd196, [%r6+616];
	add.f64 	%fd197, %fd195, %fd196;
	sub.f64 	%fd198, %fd195, %fd196;
	ld.shared.f64 	%fd199, [%r6+176];
	ld.shared.f64 	%fd200, [%r6+528];
	add.f64 	%fd201, %fd199, %fd200;
	sub.f64 	%fd202, %fd199, %fd200;
	ld.shared.f64 	%fd203, [%r6+264];
	ld.shared.f64 	%fd204, [%r6+440];
	add.f64 	%fd205, %fd203, %fd204;
	sub.f64 	%fd206, %fd203, %fd204;
	ld.shared.f64 	%fd207, [%r6+352];
	add.f64 	%fd208, %fd207, %fd207;
	sub.f64 	%fd209, %fd207, %fd207;
	mul.f64 	%fd210, %fd208, 0d3FE0000000000000;
	fma.rn.f64 	%fd211, %fd19, %fd193, 0d0000000000000000;
	fma.rn.f64 	%fd212, %fd20, %fd194, 0d0000000000000000;
	fma.rn.f64 	%fd213, %fd21, %fd197, %fd211;
	fma.rn.f64 	%fd214, %fd22, %fd198, %fd212;
	fma.rn.f64 	%fd215, %fd23, %fd201, %fd213;
	fma.rn.f64 	%fd216, %fd24, %fd202, %fd214;
	fma.rn.f64 	%fd217, %fd25, %fd205, %fd215;
	fma.rn.f64 	%fd218, %fd26, %fd206, %fd216;
	fma.rn.f64 	%fd219, %fd27, %fd210, %fd217;
	fma.rn.f64 	%fd220, %fd28, %fd209, %fd218;
	sub.f64 	%fd221, %fd219, %fd220;
	st.shared.f64 	[%r6+880], %fd221;
	add.f64 	%fd222, %fd220, %fd219;
	st.shared.f64 	[%r6], %fd222;
	fma.rn.f64 	%fd223, %fd29, %fd193, 0d0000000000000000;
	fma.rn.f64 	%fd224, %fd30, %fd194, 0d0000000000000000;
	fma.rn.f64 	%fd225, %fd31, %fd197, %fd223;
	fma.rn.f64 	%fd226, %fd32, %fd198, %fd224;
	fma.rn.f64 	%fd227, %fd33, %fd201, %fd225;
	fma.rn.f64 	%fd228, %fd34, %fd202, %fd226;
	fma.rn.f64 	%fd229, %fd35, %fd205, %fd227;
	fma.rn.f64 	%fd230, %fd36, %fd206, %fd228;
	fma.rn.f64 	%fd231, %fd37, %fd210, %fd229;
	fma.rn.f64 	%fd232, %fd38, %fd209, %fd230;
	sub.f64 	%fd233, %fd231, %fd232;
	st.shared.f64 	[%r6+792], %fd233;
	add.f64 	%fd234, %fd232, %fd231;
	st.shared.f64 	[%r6+88], %fd234;
	fma.rn.f64 	%fd235, %fd39, %fd193, 0d0000000000000000;
	fma.rn.f64 	%fd236, %fd40, %fd194, 0d0000000000000000;
	fma.rn.f64 	%fd237, %fd41, %fd197, %fd235;
	fma.rn.f64 	%fd238, %fd42, %fd198, %fd236;
	fma.rn.f64 	%fd239, %fd43, %fd201, %fd237;
	fma.rn.f64 	%fd240, %fd44, %fd202, %fd238;
	fma.rn.f64 	%fd241, %fd45, %fd205, %fd239;
	fma.rn.f64 	%fd242, %fd46, %fd206, %fd240;
	fma.rn.f64 	%fd243, %fd47, %fd210, %fd241;
	fma.rn.f64 	%fd244, %fd48, %fd209, %fd242;
	sub.f64 	%fd245, %fd243, %fd244;
	st.shared.f64 	[%r6+704], %fd245;
	add.f64 	%fd246, %fd244, %fd243;
	st.shared.f64 	[%r6+176], %fd246;
	fma.rn.f64 	%fd247, %fd49, %fd193, 0d0000000000000000;
	fma.rn.f64 	%fd248, %fd50, %fd194, 0d0000000000000000;
	fma.rn.f64 	%fd249, %fd51, %fd197, %fd247;
	fma.rn.f64 	%fd250, %fd52, %fd198, %fd248;
	fma.rn.f64 	%fd251, %fd53, %fd201, %fd249;
	fma.rn.f64 	%fd252, %fd54, %fd202, %fd250;
	fma.rn.f64 	%fd253, %fd55, %fd205, %fd251;
	fma.rn.f64 	%fd254, %fd56, %fd206, %fd252;
	fma.rn.f64 	%fd255, %fd57, %fd210, %fd253;
	fma.rn.f64 	%fd256, %fd58, %fd209, %fd254;
	sub.f64 	%fd257, %fd255, %fd256;
	st.shared.f64 	[%r6+616], %fd257;
	add.f64 	%fd258, %fd256, %fd255;
	st.shared.f64 	[%r6+264], %fd258;
	fma.rn.f64 	%fd259, %fd59, %fd193, 0d0000000000000000;
	fma.rn.f64 	%fd260, %fd60, %fd194, 0d0000000000000000;
	fma.rn.f64 	%fd261, %fd61, %fd197, %fd259;
	fma.rn.f64 	%fd262, %fd62, %fd198, %fd260;
	fma.rn.f64 	%fd263, %fd63, %fd201, %fd261;
	fma.rn.f64 	%fd264, %fd64, %fd202, %fd262;
	fma.rn.f64 	%fd265, %fd65, %fd205, %fd263;
	fma.rn.f64 	%fd266, %fd66, %fd206, %fd264;
	fma.rn.f64 	%fd267, %fd67, %fd210, %fd265;
	fma.rn.f64 	%fd268, %fd68, %fd209, %fd266;
	sub.f64 	%fd269, %fd267, %fd268;
	st.shared.f64 	[%r6+528], %fd269;
	add.f64 	%fd270, %fd268, %fd267;
	st.shared.f64 	[%r6+352], %fd270;
	fma.rn.f64 	%fd271, %fd69, %fd193, 0d0000000000000000;
	fma.rn.f64 	%fd272, %fd70, %fd194, 0d0000000000000000;
	fma.rn.f64 	%fd273, %fd71, %fd197, %fd271;
	fma.rn.f64 	%fd274, %fd72, %fd198, %fd272;
	fma.rn.f64 	%fd275, %fd73, %fd201, %fd273;
	fma.rn.f64 	%fd276, %fd74, %fd202, %fd274;
	fma.rn.f64 	%fd277, %fd75, %fd205, %fd275;
	fma.rn.f64 	%fd278, %fd76, %fd206, %fd276;
	fma.rn.f64 	%fd279, %fd77, %fd210, %fd277;
	fma.rn.f64 	%fd280, %fd78, %fd209, %fd278;
	add.f64 	%fd281, %fd280, %fd279;
	st.shared.f64 	[%r6+440], %fd281;
$L__BB224_8:
	ld.param.u64 	%rd20, [_Z32massMatrixMultiplyRegisterKernelILi9ELi11ELi1EEviPKdS1_S1_S1_Pd_param_1];
	mov.u32 	%r30, %tid.x;
	setp.gt.u32 	%p10, %r30, 98;
	bar.sync 	0;
	cvt.u16.u32 	%rs9, %r30;
	mul.hi.u16 	%rs10, %rs9, 5958;
	mul.lo.s16 	%rs11, %rs10, 11;
	sub.s16 	%rs12, %rs9, %rs11;
	mov.u32 	%r31, %tid.y;
	mov.u32 	%r32, _ZZ32massMatrixMultiplyRegisterKernelILi9ELi11ELi1EEviPKdS1_S1_S1_PdE6s_tmp1;
	mad.lo.s32 	%r33, %r31, 10648, %r32;
	mul.wide.u16 	%r34, %rs10, 968;
	add.s32 	%r35, %r33, %r34;
	mul.wide.u16 	%r36, %rs12, 88;
	add.s32 	%r37, %r35, %r36;
	ld.shared.f64 	%fd282, [%r37];
	ld.shared.f64 	%fd283, [%r37+64];
	add.f64 	%fd284, %fd282, %fd283;
	sub.f64 	%fd285, %fd282, %fd283;
	ld.shared.f64 	%fd286, [%r37+8];
	ld.shared.f64 	%fd287, [%r37+56];
	add.f64 	%fd288, %fd286, %fd287;
	sub.f64 	%fd289, %fd286, %fd287;
	ld.shared.f64 	%fd290, [%r37+16];
	ld.shared.f64 	%fd291, [%r37+48];
	add.f64 	%fd292, %fd290, %fd291;
	sub.f64 	%fd293, %fd290, %fd291;
	ld.shared.f64 	%fd294, [%r37+24];
	ld.shared.f64 	%fd295, [%r37+40];
	add.f64 	%fd296, %fd294, %fd295;
	sub.f64 	%fd297, %fd294, %fd295;
	ld.shared.f64 	%fd298, [%r37+32];
	add.f64 	%fd299, %fd298, %fd298;
	sub.f64 	%fd300, %fd298, %fd298;
	mul.f64 	%fd301, %fd299, 0d3FE0000000000000;
	mov.u32 	%r38, %ctaid.x;
	add.s32 	%r39, %r38, %r31;
	mov.b32 	%r40, {%rs12, %rs10};
	mov.b32 	%r41, 10;
	mov.b32 	%r42, 30987;
	dp2a.lo.u32.u32 	%r43, %r40, %r42, %r41;
	mad.lo.s32 	%r44, %r39, 1331, %r43;
	fma.rn.f64 	%fd302, %fd19, %fd284, 0d0000000000000000;
	fma.rn.f64 	%fd303, %fd20, %fd285, 0d0000000000000000;
	fma.rn.f64 	%fd304, %fd21, %fd288, %fd302;
	fma.rn.f64 	%fd305, %fd22, %fd289, %fd303;
	fma.rn.f64 	%fd306, %fd23, %fd292, %fd304;
	fma.rn.f64 	%fd307, %fd24, %fd293, %fd305;
	fma.rn.f64 	%fd308, %fd25, %fd296, %fd306;
	fma.rn.f64 	%fd309, %fd26, %fd297, %fd307;
	fma.rn.f64 	%fd310, %fd27, %fd301, %fd308;
	fma.rn.f64 	%fd311, %fd28, %fd300, %fd309;
	cvta.to.global.u64 	%rd14, %rd20;
	mul.wide.s32 	%rd15, %r44, 8;
	add.s64 	%rd16, %rd14, %rd15;
	ld.global.nc.f64 	%fd312, [%rd16];
	ld.global.nc.f64 	%fd313, [%rd16+-80];
	sub.f64 	%fd314, %fd310, %fd311;
	mul.f64 	%fd315, %fd314, %fd312;
	add.f64 	%fd316, %fd310, %fd311;
	mul.f64 	%fd662, %fd316, %fd313;
	fma.rn.f64 	%fd317, %fd29, %fd284, 0d0000000000000000;
	fma.rn.f64 	%fd318, %fd30, %fd285, 0d0000000000000000;
	fma.rn.f64 	%fd319, %fd31, %fd288, %fd317;
	fma.rn.f64 	%fd320, %fd32, %fd289, %fd318;
	fma.rn.f64 	%fd321, %fd33, %fd292, %fd319;
	fma.rn.f64 	%fd322, %fd34, %fd293, %fd320;
	fma.rn.f64 	%fd323, %fd35, %fd296, %fd321;
	fma.rn.f64 	%fd324, %fd36, %fd297, %fd322;
	fma.rn.f64 	%fd325, %fd37, %fd301, %fd323;
	fma.rn.f64 	%fd326, %fd38, %fd300, %fd324;
	ld.global.nc.f64 	%fd327, [%rd16+-8];
	ld.global.nc.f64 	%fd328, [%rd16+-72];
	sub.f64 	%fd329, %fd325, %fd326;
	mul.f64 	%fd330, %fd329, %fd327;
	add.f64 	%fd331, %fd325, %fd326;
	mul.f64 	%fd661, %fd331, %fd328;
	fma.rn.f64 	%fd332, %fd39, %fd284, 0d0000000000000000;
	fma.rn.f64 	%fd333, %fd40, %fd285, 0d0000000000000000;
	fma.rn.f64 	%fd334, %fd41, %fd288, %fd332;
	fma.rn.f64 	%fd335, %fd42, %fd289, %fd333;
	fma.rn.f64 	%fd336, %fd43, %fd292, %fd334;
	fma.rn.f64 	%fd337, %fd44, %fd293, %fd335;
	fma.rn.f64 	%fd338, %fd45, %fd296, %fd336;
	fma.rn.f64 	%fd339, %fd46, %fd297, %fd337;
	fma.rn.f64 	%fd340, %fd47, %fd301, %fd338;
	fma.rn.f64 	%fd341, %fd48, %fd300, %fd339;
	ld.global.nc.f64 	%fd342, [%rd16+-16];
	ld.global.nc.f64 	%fd343, [%rd16+-64];
	sub.f64 	%fd344, %fd340, %fd341;
	mul.f64 	%fd654, %fd344, %fd342;
	add.f64 	%fd345, %fd340, %fd341;
	mul.f64 	%fd660, %fd345, %fd343;
	fma.rn.f64 	%fd346, %fd49, %fd284, 0d0000000000000000;
	fma.rn.f64 	%fd347, %fd50, %fd285, 0d0000000000000000;
	fma.rn.f64 	%fd348, %fd51, %fd288, %fd346;
	fma.rn.f64 	%fd349, %fd52, %fd289, %fd347;
	fma.rn.f64 	%fd350, %fd53, %fd292, %fd348;
	fma.rn.f64 	%fd351, %fd54, %fd293, %fd349;
	fma.rn.f64 	%fd352, %fd55, %fd296, %fd350;
	fma.rn.f64 	%fd353, %fd56, %fd297, %fd351;
	fma.rn.f64 	%fd354, %fd57, %fd301, %fd352;
	fma.rn.f64 	%fd355, %fd58, %fd300, %fd353;
	ld.global.nc.f64 	%fd356, [%rd16+-24];
	ld.global.nc.f64 	%fd357, [%rd16+-56];
	sub.f64 	%fd358, %fd354, %fd355;
	mul.f64 	%fd655, %fd358, %fd356;
	add.f64 	%fd359, %fd354, %fd355;
	mul.f64 	%fd659, %fd359, %fd357;
	fma.rn.f64 	%fd360, %fd59, %fd284, 0d0000000000000000;
	fma.rn.f64 	%fd361, %fd60, %fd285, 0d0000000000000000;
	fma.rn.f64 	%fd362, %fd61, %fd288, %fd360;
	fma.rn.f64 	%fd363, %fd62, %fd289, %fd361;
	fma.rn.f64 	%fd364, %fd63, %fd292, %fd362;
	fma.rn.f64 	%fd365, %fd64, %fd293, %fd363;
	fma.rn.f64 	%fd366, %fd65, %fd296, %fd364;
	fma.rn.f64 	%fd367, %fd66, %fd297, %fd365;
	fma.rn.f64 	%fd368, %fd67, %fd301, %fd366;
	fma.rn.f64 	%fd369, %fd68, %fd300, %fd367;
	ld.global.nc.f64 	%fd370, [%rd16+-32];
	ld.global.nc.f64 	%fd371, [%rd16+-48];
	sub.f64 	%fd372, %fd368, %fd369;
	mul.f64 	%fd656, %fd372, %fd370;
	add.f64 	%fd373, %fd368, %fd369;
	mul.f64 	%fd658, %fd373, %fd371;
	fma.rn.f64 	%fd374, %fd69, %fd284, 0d0000000000000000;
	fma.rn.f64 	%fd375, %fd70, %fd285, 0d0000000000000000;
	fma.rn.f64 	%fd376, %fd71, %fd288, %fd374;
	fma.rn.f64 	%fd377, %fd72, %fd289, %fd375;
	fma.rn.f64 	%fd378, %fd73, %fd292, %fd376;
	fma.rn.f64 	%fd379, %fd74, %fd293, %fd377;
	fma.rn.f64 	%fd380, %fd75, %fd296, %fd378;
	fma.rn.f64 	%fd381, %fd76, %fd297, %fd379;
	fma.rn.f64 	%fd382, %fd77, %fd301, %fd380;
	fma.rn.f64 	%fd383, %fd78, %fd300, %fd381;
	ld.global.nc.f64 	%fd384, [%rd16+-40];
	add.f64 	%fd385, %fd382, %fd383;
	mul.f64 	%fd657, %fd385, %fd384;
	bar.sync 	0;
	add.f64 	%fd386, %fd662, %fd315;
	sub.f64 	%fd387, %fd662, %fd315;
	add.f64 	%fd388, %fd661, %fd330;
	sub.f64 	%fd389, %fd661, %fd330;
	add.f64 	%fd390, %fd660, %fd654;
	sub.f64 	%fd391, %fd660, %fd654;
	add.f64 	%fd392, %fd659, %fd655;
	sub.f64 	%fd393, %fd659, %fd655;
	add.f64 	%fd394, %fd658, %fd656;
	sub.f64 	%fd395, %fd658, %fd656;
	add.f64 	%fd396, %fd657, %fd657;
	sub.f64 	%fd397, %fd657, %fd657;
	mul.f64 	%fd398, %fd396, 0d3FE0000000000000;
	fma.rn.f64 	%fd399, %fd19, %fd386, 0d0000000000000000;
	fma.rn.f64 	%fd400, %fd20, %fd387, 0d0000000000000000;
	fma.rn.f64 	%fd401, %fd29, %fd388, %fd399;
	fma.rn.f64 	%fd402, %fd30, %fd389, %fd400;
	fma.rn.f64 	%fd403, %fd39, %fd390, %fd401;
	fma.rn.f64 	%fd404, %fd40, %fd391, %fd402;
	fma.rn.f64 	%fd405, %fd49, %fd392, %fd403;
	fma.rn.f64 	%fd406, %fd50, %fd393, %fd404;
	fma.rn.f64 	%fd407, %fd59, %fd394, %fd405;
	fma.rn.f64 	%fd408, %fd60, %fd395, %fd406;
	fma.rn.f64 	%fd409, %fd69, %fd398, %fd407;
	fma.rn.f64 	%fd410, %fd70, %fd397, %fd408;
	sub.f64 	%fd411, %fd409, %fd410;
	st.shared.f64 	[%r37+64], %fd411;
	add.f64 	%fd412, %fd409, %fd410;
	st.shared.f64 	[%r37], %fd412;
	fma.rn.f64 	%fd413, %fd21, %fd386, 0d0000000000000000;
	fma.rn.f64 	%fd414, %fd22, %fd387, 0d0000000000000000;
	fma.rn.f64 	%fd415, %fd31, %fd388, %fd413;
	fma.rn.f64 	%fd416, %fd32, %fd389, %fd414;
	fma.rn.f64 	%fd417, %fd41, %fd390, %fd415;
	fma.rn.f64 	%fd418, %fd42, %fd391, %fd416;
	fma.rn.f64 	%fd419, %fd51, %fd392, %fd417;
	fma.rn.f64 	%fd420, %fd52, %fd393, %fd418;
	fma.rn.f64 	%fd421, %fd61, %fd394, %fd419;
	fma.rn.f64 	%fd422, %fd62, %fd395, %fd420;
	fma.rn.f64 	%fd423, %fd71, %fd398, %fd421;
	fma.rn.f64 	%fd424, %fd72, %fd397, %fd422;
	sub.f64 	%fd425, %fd423, %fd424;
	st.shared.f64 	[%r37+56], %fd425;
	add.f64 	%fd426, %fd423, %fd424;
	st.shared.f64 	[%r37+8], %fd426;
	fma.rn.f64 	%fd427, %fd23, %fd386, 0d0000000000000000;
	fma.rn.f64 	%fd428, %fd24, %fd387, 0d0000000000000000;
	fma.rn.f64 	%fd429, %fd33, %fd388, %fd427;
	fma.rn.f64 	%fd430, %fd34, %fd389, %fd428;
	fma.rn.f64 	%fd431, %fd43, %fd390, %fd429;
	fma.rn.f64 	%fd432, %fd44, %fd391, %fd430;
	fma.rn.f64 	%fd433, %fd53, %fd392, %fd431;
	fma.rn.f64 	%fd434, %fd54, %fd393, %fd432;
	fma.rn.f64 	%fd435, %fd63, %fd394, %fd433;
	fma.rn.f64 	%fd436, %fd64, %fd395, %fd434;
	fma.rn.f64 	%fd437, %fd73, %fd398, %fd435;
	fma.rn.f64 	%fd438, %fd74, %fd397, %fd436;
	sub.f64 	%fd439, %fd437, %fd438;
	st.shared.f64 	[%r37+48], %fd439;
	add.f64 	%fd440, %fd437, %fd438;
	st.shared.f64 	[%r37+16], %fd440;
	fma.rn.f64 	%fd441, %fd25, %fd386, 0d0000000000000000;
	fma.rn.f64 	%fd442, %fd26, %fd387, 0d0000000000000000;
	fma.rn.f64 	%fd443, %fd35, %fd388, %fd441;
	fma.rn.f64 	%fd444, %fd36, %fd389, %fd442;
	fma.rn.f64 	%fd445, %fd45, %fd390, %fd443;
	fma.rn.f64 	%fd446, %fd46, %fd391, %fd444;
	fma.rn.f64 	%fd447, %fd55, %fd392, %fd445;
	fma.rn.f64 	%fd448, %fd56, %fd393, %fd446;
	fma.rn.f64 	%fd449, %fd65, %fd394, %fd447;
	fma.rn.f64 	%fd450, %fd66, %fd395, %fd448;
	fma.rn.f64 	%fd451, %fd75, %fd398, %fd449;
	fma.rn.f64 	%fd452, %fd76, %fd397, %fd450;
	sub.f64 	%fd453, %fd451, %fd452;
	st.shared.f64 	[%r37+40], %fd453;
	add.f64 	%fd454, %fd451, %fd452;
	st.shared.f64 	[%r37+24], %fd454;
	fma.rn.f64 	%fd455, %fd27, %fd386, 0d0000000000000000;
	fma.rn.f64 	%fd456, %fd28, %fd387, 0d0000000000000000;
	fma.rn.f64 	%fd457, %fd37, %fd388, %fd455;
	fma.rn.f64 	%fd458, %fd38, %fd389, %fd456;
	fma.rn.f64 	%fd459, %fd47, %fd390, %fd457;
	fma.rn.f64 	%fd460, %fd48, %fd391, %fd458;
	fma.rn.f64 	%fd461, %fd57, %fd392, %fd459;
	fma.rn.f64 	%fd462, %fd58, %fd393, %fd460;
	fma.rn.f64 	%fd463, %fd67, %fd394, %fd461;
	fma.rn.f64 	%fd464, %fd68, %fd395, %fd462;
	fma.rn.f64 	%fd465, %fd77, %fd398, %fd463;
	fma.rn.f64 	%fd466, %fd78, %fd397, %fd464;
	add.f64 	%fd467, %fd465, %fd466;
	st.shared.f64 	[%r37+32], %fd467;
	bar.sync 	0;
	@%p10 bra 	$L__BB224_10;
	ld.shared.f64 	%fd468, [%r6];
	ld.shared.f64 	%fd469, [%r6+880];
	add.f64 	%fd470, %fd468, %fd469;
	sub.f64 	%fd471, %fd468, %fd469;
	ld.shared.f64 	%fd472, [%r6+88];
	ld.shared.f64 	%fd473, [%r6+792];
	add.f64 	%fd474, %fd472, %fd473;
	sub.f64 	%fd475, %fd472, %fd473;
	ld.shared.f64 	%fd476, [%r6+176];
	ld.shared.f64 	%fd477, [%r6+704];
	add.f64 	%fd478, %fd476, %fd477;
	sub.f64 	%fd479, %fd476, %fd477;
	ld.shared.f64 	%fd480, [%r6+264];
	ld.shared.f64 	%fd481, [%r6+616];
	add.f64 	%fd482, %fd480, %fd481;
	sub.f64 	%fd483, %fd480, %fd481;
	ld.shared.f64 	%fd484, [%r6+352];
	ld.shared.f64 	%fd485, [%r6+528];
	add.f64 	%fd486, %fd484, %fd485;
	sub.f64 	%fd487, %fd484, %fd485;
	ld.shared.f64 	%fd488, [%r6+440];
	add.f64 	%fd489, %fd488, %fd488;
	sub.f64 	%fd490, %fd488, %fd488;
	mul.f64 	%fd491, %fd489, 0d3FE0000000000000;
	fma.rn.f64 	%fd492, %fd19, %fd470, 0d0000000000000000;
	fma.rn.f64 	%fd493, %fd20, %fd471, 0d0000000000000000;
	fma.rn.f64 	%fd494, %fd29, %fd474, %fd492;
	fma.rn.f64 	%fd495, %fd30, %fd475, %fd493;
	fma.rn.f64 	%fd496, %fd39, %fd478, %fd494;
	fma.rn.f64 	%fd497, %fd40, %fd479, %fd495;
	fma.rn.f64 	%fd498, %fd49, %fd482, %fd496;
	fma.rn.f64 	%fd499, %fd50, %fd483, %fd497;
	fma.rn.f64 	%fd500, %fd59, %fd486, %fd498;
	fma.rn.f64 	%fd501, %fd60, %fd487, %fd499;
	fma.rn.f64 	%fd502, %fd69, %fd491, %fd500;
	fma.rn.f64 	%fd503, %fd70, %fd490, %fd501;
	sub.f64 	%fd504, %fd502, %fd503;
	st.shared.f64 	[%r6+704], %fd504;
	add.f64 	%fd505, %fd502, %fd503;
	st.shared.f64 	[%r6], %fd505;
	fma.rn.f64 	%fd506, %fd21, %fd470, 0d0000000000000000;
	fma.rn.f64 	%fd507, %fd22, %fd471, 0d0000000000000000;
	fma.rn.f64 	%fd508, %fd31, %fd474, %fd506;
	fma.rn.f64 	%fd509, %fd32, %fd475, %fd507;
	fma.rn.f64 	%fd510, %fd41, %fd478, %fd508;
	fma.rn.f64 	%fd511, %fd42, %fd479, %fd509;
	fma.rn.f64 	%fd512, %fd51, %fd482, %fd510;
	fma.rn.f64 	%fd513, %fd52, %fd483, %fd511;
	fma.rn.f64 	%fd514, %fd61, %fd486, %fd512;
	fma.rn.f64 	%fd515, %fd62, %fd487, %fd513;
	fma.rn.f64 	%fd516, %fd71, %fd491, %fd514;
	fma.rn.f64 	%fd517, %fd72, %fd490, %fd515;
	sub.f64 	%fd518, %fd516, %fd517;
	st.shared.f64 	[%r6+616], %fd518;
	add.f64 	%fd519, %fd516, %fd517;
	st.shared.f64 	[%r6+88], %fd519;
	fma.rn.f64 	%fd520, %fd23, %fd470, 0d0000000000000000;
	fma.rn.f64 	%fd521, %fd24, %fd471, 0d0000000000000000;
	fma.rn.f64 	%fd522, %fd33, %fd474, %fd520;
	fma.rn.f64 	%fd523, %fd34, %fd475, %fd521;
	fma.rn.f64 	%fd524, %fd43, %fd478, %fd522;
	fma.rn.f64 	%fd525, %fd44, %fd479, %fd523;
	fma.rn.f64 	%fd526, %fd53, %fd482, %fd524;
	fma.rn.f64 	%fd527, %fd54, %fd483, %fd525;
	fma.rn.f64 	%fd528, %fd63, %fd486, %fd526;
	fma.rn.f64 	%fd529, %fd64, %fd487, %fd527;
	fma.rn.f64 	%fd530, %fd73, %fd491, %fd528;
	fma.rn.f64 	%fd531, %fd74, %fd490, %fd529;
	sub.f64 	%fd532, %fd530, %fd531;
	st.shared.f64 	[%r6+528], %fd532;
	add.f64 	%fd533, %fd530, %fd531;
	st.shared.f64 	[%r6+176], %fd533;
	fma.rn.f64 	%fd534, %fd25, %fd470, 0d0000000000000000;
	fma.rn.f64 	%fd535, %fd26, %fd471, 0d0000000000000000;
	fma.rn.f64 	%fd536, %fd35, %fd474, %fd534;
	fma.rn.f64 	%fd537, %fd36, %fd475, %fd535;
	fma.rn.f64 	%fd538, %fd45, %fd478, %fd536;
	fma.rn.f64 	%fd539, %fd46, %fd479, %fd537;
	fma.rn.f64 	%fd540, %fd55, %fd482, %fd538;
	fma.rn.f64 	%fd541, %fd56, %fd483, %fd539;
	fma.rn.f64 	%fd542, %fd65, %fd486, %fd540;
	fma.rn.f64 	%fd543, %fd66, %fd487, %fd541;
	fma.rn.f64 	%fd544, %fd75, %fd491, %fd542;
	fma.rn.f64 	%fd545, %fd76, %fd490, %fd543;
	sub.f64 	%fd546, %fd544, %fd545;
	st.shared.f64 	[%r6+440], %fd546;
	add.f64 	%fd547, %fd544, %fd545;
	st.shared.f64 	[%r6+264], %fd547;
	fma.rn.f64 	%fd548, %fd27, %fd470, 0d0000000000000000;
	fma.rn.f64 	%fd549, %fd28, %fd471, 0d0000000000000000;
	fma.rn.f64 	%fd550, %fd37, %fd474, %fd548;
	fma.rn.f64 	%fd551, %fd38, %fd475, %fd549;
	fma.rn.f64 	%fd552, %fd47, %fd478, %fd550;
	fma.rn.f64 	%fd553, %fd48, %fd479, %fd551;
	fma.rn.f64 	%fd554, %fd57, %fd482, %fd552;
	fma.rn.f64 	%fd555, %fd58, %fd483, %fd553;
	fma.rn.f64 	%fd556, %fd67, %fd486, %fd554;
	fma.rn.f64 	%fd557, %fd68, %fd487, %fd555;
	fma.rn.f64 	%fd558, %fd77, %fd491, %fd556;
	fma.rn.f64 	%fd559, %fd78, %fd490, %fd557;
	add.f64 	%fd560, %fd558, %fd559;
	st.shared.f64 	[%r6+352], %fd560;
$L__BB224_10:
	mov.u32 	%r45, %tid.x;
	setp.gt.u32 	%p11, %r45, 80;
	bar.sync 	0;
	@%p11 bra 	$L__BB224_12;
	ld.shared.f64 	%fd561, [%r5];
	ld.shared.f64 	%fd562, [%r5+9680];
	add.f64 	%fd563, %fd561, %fd562;
	sub.f64 	%fd564, %fd561, %fd562;
	ld.shared.f64 	%fd565, [%r5+968];
	ld.shared.f64 	%fd566, [%r5+8712];
	add.f64 	%fd567, %fd565, %fd566;
	sub.f64 	%fd568, %fd565, %fd566;
	ld.shared.f64 	%fd569, [%r5+1936];
	ld.shared.f64 	%fd570, [%r5+7744];
	add.f64 	%fd571, %fd569, %fd570;
	sub.f64 	%fd572, %fd569, %fd570;
	ld.shared.f64 	%fd573, [%r5+2904];
	ld.shared.f64 	%fd574, [%r5+6776];
	add.f64 	%fd575, %fd573, %fd574;
	sub.f64 	%fd576, %fd573, %fd574;
	ld.shared.f64 	%fd577, [%r5+3872];
	ld.shared.f64 	%fd578, [%r5+5808];
	add.f64 	%fd579, %fd577, %fd578;
	sub.f64 	%fd580, %fd577, %fd578;
	ld.shared.f64 	%fd581, [%r5+4840];
	add.f64 	%fd582, %fd581, %fd581;
	sub.f64 	%fd583, %fd581, %fd581;
	mul.f64 	%fd584, %fd582, 0d3FE0000000000000;
	fma.rn.f64 	%fd585, %fd19, %fd563, 0d0000000000000000;
	fma.rn.f64 	%fd586, %fd20, %fd564, 0d0000000000000000;
	fma.rn.f64 	%fd587, %fd29, %fd567, %fd585;
	fma.rn.f64 	%fd588, %fd30, %fd568, %fd586;
	fma.rn.f64 	%fd589, %fd39, %fd571, %fd587;
	fma.rn.f64 	%fd590, %fd40, %fd572, %fd588;
	fma.rn.f64 	%fd591, %fd49, %fd575, %fd589;
	fma.rn.f64 	%fd592, %fd50, %fd576, %fd590;
	fma.rn.f64 	%fd593, %fd59, %fd579, %fd591;
	fma.rn.f64 	%fd594, %fd60, %fd580, %fd592;
	fma.rn.f64 	%fd595, %fd69, %fd584, %fd593;
	fma.rn.f64 	%fd596, %fd70, %fd583, %fd594;
	sub.f64 	%fd654, %fd595, %fd596;
	add.f64 	%fd662, %fd595, %fd596;
	fma.rn.f64 	%fd597, %fd21, %fd563, 0d0000000000000000;
	fma.rn.f64 	%fd598, %fd22, %fd564, 0d0000000000000000;
	fma.rn.f64 	%fd599, %fd31, %fd567, %fd597;
	fma.rn.f64 	%fd600, %fd32, %fd568, %fd598;
	fma.rn.f64 	%fd601, %fd41, %fd571, %fd599;
	fma.rn.f64 	%fd602, %fd42, %fd572, %fd600;
	fma.rn.f64 	%fd603, %fd51, %fd575, %fd601;
	fma.rn.f64 	%fd604, %fd52, %fd576, %fd602;
	fma.rn.f64 	%fd605, %fd61, %fd579, %fd603;
	fma.rn.f64 	%fd606, %fd62, %fd580, %fd604;
	fma.rn.f64 	%fd607, %fd71, %fd584, %fd605;
	fma.rn.f64 	%fd608, %fd72, %fd583, %fd606;
	sub.f64 	%fd655, %fd607, %fd608;
	add.f64 	%fd661, %fd607, %fd608;
	fma.rn.f64 	%fd609, %fd23, %fd563, 0d0000000000000000;
	fma.rn.f64 	%fd610, %fd24, %fd564, 0d0000000000000000;
	fma.rn.f64 	%fd611, %fd33, %fd567, %fd609;
	fma.rn.f64 	%fd612, %fd34, %fd568, %fd610;
	fma.rn.f64 	%fd613, %fd43, %fd571, %fd611;
	fma.rn.f64 	%fd614, %fd44, %fd572, %fd612;
	fma.rn.f64 	%fd615, %fd53, %fd575, %fd613;
	fma.rn.f64 	%fd616, %fd54, %fd576, %fd614;
	fma.rn.f64 	%fd617, %fd63, %fd579, %fd615;
	fma.rn.f64 	%fd618, %fd64, %fd580, %fd616;
	fma.rn.f64 	%fd619, %fd73, %fd584, %fd617;
	fma.rn.f64 	%fd620, %fd74, %fd583, %fd618;
	sub.f64 	%fd656, %fd619, %fd620;
	add.f64 	%fd660, %fd619, %fd620;
	fma.rn.f64 	%fd621, %fd25, %fd563, 0d0000000000000000;
	fma.rn.f64 	%fd622, %fd26, %fd564, 0d0000000000000000;
	fma.rn.f64 	%fd623, %fd35, %fd567, %fd621;
	fma.rn.f64 	%fd624, %fd36, %fd568, %fd622;
	fma.rn.f64 	%fd625, %fd45, %fd571, %fd623;
	fma.rn.f64 	%fd626, %fd46, %fd572, %fd624;
	fma.rn.f64 	%fd627, %fd55, %fd575, %fd625;
	fma.rn.f64 	%fd628, %fd56, %fd576, %fd626;
	fma.rn.f64 	%fd629, %fd65, %fd579, %fd627;
	fma.rn.f64 	%fd630, %fd66, %fd580, %fd628;
	fma.rn.f64 	%fd631, %fd75, %fd584, %fd629;
	fma.rn.f64 	%fd632, %fd76, %fd583, %fd630;
	sub.f64 	%fd657, %fd631, %fd632;
	add.f64 	%fd659, %fd631, %fd632;
	fma.rn.f64 	%fd633, %fd27, %fd563, 0d0000000000000000;
	fma.rn.f64 	%fd634, %fd28, %fd564, 0d0000000000000000;
	fma.rn.f64 	%fd635, %fd37, %fd567, %fd633;
	fma.rn.f64 	%fd636, %fd38, %fd568, %fd634;
	fma.rn.f64 	%fd637, %fd47, %fd571, %fd635;
	fma.rn.f64 	%fd638, %fd48, %fd572, %fd636;
	fma.rn.f64 	%fd639, %fd57, %fd575, %fd637;
	fma.rn.f64 	%fd640, %fd58, %fd576, %fd638;
	fma.rn.f64 	%fd641, %fd67, %fd579, %fd639;
	fma.rn.f64 	%fd642, %fd68, %fd580, %fd640;
	fma.rn.f64 	%fd643, %fd77, %fd584, %fd641;
	fma.rn.f64 	%fd644, %fd78, %fd583, %fd642;
	add.f64 	%fd658, %fd643, %fd644;
$L__BB224_12:
	bar.sync 	0;
	@%p4 bra 	$L__BB224_14;
	ld.param.u64 	%rd21, [_Z32massMatrixMultiplyRegisterKernelILi9ELi11ELi1EEviPKdS1_S1_S1_Pd_param_5];
	mov.u32 	%r46, %ctaid.x;
	mov.u32 	%r47, %tid.y;
	add.s32 	%r48, %r46, %r47;
	mov.u32 	%r49, %tid.x;
	mad.lo.s32 	%r50, %r48, 729, %r49;
	cvta.to.global.u64 	%rd17, %rd21;
	mul.wide.s32 	%rd18, %r50, 8;
	add.s64 	%rd19, %rd17, %rd18;
	st.global.f64 	[%rd19], %fd662;
	st.global.f64 	[%rd19+648], %fd661;
	st.global.f64 	[%rd19+1296], %fd660;
	st.global.f64 	[%rd19+1944], %fd659;
	st.global.f64 	[%rd19+2592], %fd658;
	st.global.f64 	[%rd19+3240], %fd657;
	st.global.f64 	[%rd19+3888], %fd656;
	st.global.f64 	[%rd19+4536], %fd655;
	st.global.f64 	[%rd19+5184], %fd654;
$L__BB224_14:
	ret;

}
	// .globl	_Z32massMatrixMultiplyConstantKernelILi9ELi11ELi1EEviPKdS1_S1_S1_Pd
.visible .entry _Z32massMatrixMultiplyConstantKernelILi9ELi11ELi1EEviPKdS1_S1_S1_Pd(
	.param .u32 _Z32massMatrixMultiplyConstantKernelILi9ELi11ELi1EEviPKdS1_S1_S1_Pd_param_0,
	.param .u64 .ptr .align 1 _Z32massMatrixMultiplyConstantKernelILi9ELi11ELi1EEviPKdS1_S1_S1_Pd_param_1,
	.param .u64 .ptr .align 1 _Z32massMatrixMultiplyConstantKernelILi9ELi11ELi1EEviPKdS1_S1_S1_Pd_param_2,
	.param .u64 .ptr .align 1 _Z32massMatrixMultiplyConstantKernelILi9ELi11ELi1EEviPKdS1_S1_S1_Pd_param_3,
	.param .u64 .ptr .align 1 _Z32massMatrixMultiplyConstantKernelILi9ELi11ELi1EEviPKdS1_S1_S1_Pd_param_4,
	.param .u64 .ptr .align 1 _Z32massMatrixMultiplyConstantKernelILi9ELi11ELi1EEviPKdS1_S1_S1_Pd_param_5
)
{
	.reg .pred 	%p<10>;
	.reg .b16 	%rs<14>;
	.reg .b32 	%r<28>;
	.reg .b64 	%rd<15>;
	.reg .b64 	%fd<877>;
	// demoted variable
	.shared .align 8 .b8 _ZZ32massMatrixMultiplyConstantKernelILi9ELi11ELi1EEviPKdS1_S1_S1_PdE6s_tmp1[10648];
	ld.param.u32 	%r9, [_Z32massMatrixMultiplyConstantKernelILi9ELi11ELi1EEviPKdS1_S1_S1_Pd_param_0];
	ld.param.u64 	%rd2, [_Z32massMatrixMultiplyConstantKernelILi9ELi11ELi1EEviPKdS1_S1_S1_Pd_param_4];
	mov.u32 	%r10, %tid.x;
	mov.u32 	%r2, %tid.y;
	mov.u32 	%r11, %ctaid.x;
	add.s32 	%r3, %r11, %r2;
	cvt.u16.u32 	%rs2, %r10;
	mul.hi.u16 	%rs3, %rs2, -7281;
	shr.u16 	%rs4, %rs3, 3;
	mul.lo.s16 	%rs5, %rs4, 9;
	sub.s16 	%rs1, %rs2, %rs5;
	setp.lt.s32 	%p2, %r3, %r9;
	setp.lt.u32 	%p3, %r10, 81;
	and.pred  	%p1, %p2, %p3;
	not.pred 	%p4, %p1;
	@%p4 bra 	$L__BB225_2;
	cvta.to.global.u64 	%rd4, %rd2;
	mad.lo.s32 	%r12, %r3, 729, %r10;
	mul.wide.s32 	%rd5, %r12, 8;
	add.s64 	%rd6, %rd4, %rd5;
	ld.global.nc.f64 	%fd835, [%rd6];
	ld.global.nc.f64 	%fd834, [%rd6+648];
	ld.global.nc.f64 	%fd833, [%rd6+1296];
	ld.global.nc.f64 	%fd832, [%rd6+1944];
	ld.global.nc.f64 	%fd831, [%rd6+2592];
	ld.global.nc.f64 	%fd830, [%rd6+3240];
	ld.global.nc.f64 	%fd829, [%rd6+3888];
	ld.global.nc.f64 	%fd828, [%rd6+4536];
	ld.global.nc.f64 	%fd827, [%rd6+5184];
$L__BB225_2:
	setp.gt.u32 	%p5, %r10, 80;
	bar.sync 	0;
	ld.const.f64 	%fd19, [const_oddDofToQuad];
	ld.const.f64 	%fd20, [const_evenDofToQuad];
	ld.const.f64 	%fd21, [const_oddDofToQuad+8];
	ld.const.f64 	%fd22, [const_evenDofToQuad+8];
	ld.const.f64 	%fd23, [const_oddDofToQuad+16];
	ld.const.f64 	%fd24, [const_evenDofToQuad+16];
	ld.const.f64 	%fd25, [const_oddDofToQuad+24];
	ld.const.f64 	%fd26, [const_evenDofToQuad+24];
	ld.const.f64 	%fd27, [const_oddDofToQuad+32];
	ld.const.f64 	%fd28, [const_evenDofToQuad+32];
	ld.const.f64 	%fd29, [const_oddDofToQuad+40];
	ld.const.f64 	%fd30, [const_evenDofToQuad+40];
	ld.const.f64 	%fd31, [const_oddDofToQuad+48];
	ld.const.f64 	%fd32, [const_evenDofToQuad+48];
	ld.const.f64 	%fd33, [const_oddDofToQuad+56];
	ld.const.f64 	%fd34, [const_evenDofToQuad+56];
	ld.const.f64 	%fd35, [const_oddDofToQuad+64];
	ld.const.f64 	%fd36, [const_evenDofToQuad+64];
	ld.const.f64 	%fd37, [const_oddDofToQuad+72];
	ld.const.f64 	%fd38, [const_evenDofToQuad+72];
	ld.const.f64 	%fd39, [const_oddDofToQuad+80];
	ld.const.f64 	%fd40, [const_evenDofToQuad+80];
	ld.const.f64 	%fd41, [const_oddDofToQuad+88];
	ld.const.f64 	%fd42, [const_evenDofToQuad+88];
	ld.const.f64 	%fd43, [const_oddDofToQuad+96];
	ld.const.f64 	%fd44, [const_evenDofToQuad+96];
	ld.const.f64 	%fd45, [const_oddDofToQuad+104];
	ld.const.f64 	%fd46, [const_evenDofToQuad+104];
	mov.u32 	%r13, _ZZ32massMatrixMultiplyConstantKernelILi9ELi11ELi1EEviPKdS1_S1_S1_PdE6s_tmp1;
	mad.lo.s32 	%r4, %r2, 10648, %r13;
	mul.lo.s16 	%rs7, %rs2, 57;
	shr.u16 	%rs8, %rs7, 9;
	cvt.u32.u16 	%r5, %rs8;
	mul.wide.u16 	%r14, %rs8, 88;
	add.s32 	%r6, %r4, %r14;
	mul.wide.u16 	%r15, %rs1, 8;
	add.s32 	%r7, %r6, %r15;
	@%p5 bra 	$L__BB225_4;
	add.f64 	%fd171, %fd835, %fd827;
	sub.f64 	%fd172, %fd835, %fd827;
	add.f64 	%fd173, %fd834, %fd828;
	sub.f64 	%fd174, %fd834, %fd828;
	add.f64 	%fd175, %fd833, %fd829;
	sub.f64 	%fd176, %fd833, %fd829;
	add.f64 	%fd177, %fd832, %fd830;
	sub.f64 	%fd178, %fd832, %fd830;
	add.f64 	%fd179, %fd831, %fd831;
	sub.f64 	%fd180, %fd831, %fd831;
	mul.f64 	%fd181, %fd179, 0d3FE0000000000000;
	fma.rn.f64 	%fd182, %fd19, %fd171, 0d0000000000000000;
	fma.rn.f64 	%fd183, %fd20, %fd172, 0d0000000000000000;
	fma.rn.f64 	%fd184, %fd21, %fd173, %fd182;
	fma.rn.f64 	%fd185, %fd22, %fd174, %fd183;
	fma.rn.f64 	%fd186, %fd23, %fd175, %fd184;
	fma.rn.f64 	%fd187, %fd24, %fd176, %fd185;
	fma.rn.f64 	%fd188, %fd25, %fd177, %fd186;
	fma.rn.f64 	%fd189, %fd26, %fd178, %fd187;
	fma.rn.f64 	%fd190, %fd27, %fd181, %fd188;
	fma.rn.f64 	%fd191, %fd28, %fd180, %fd189;
	sub.f64 	%fd192, %fd190, %fd191;
	st.shared.f64 	[%r7+9680], %fd192;
	add.f64 	%fd193, %fd191, %fd190;
	st.shared.f64 	[%r7], %fd193;
	fma.rn.f64 	%fd194, %fd29, %fd171, 0d0000000000000000;
	fma.rn.f64 	%fd195, %fd30, %fd172, 0d0000000000000000;
	fma.rn.f64 	%fd196, %fd31, %fd173, %fd194;
	fma.rn.f64 	%fd197, %fd32, %fd174, %fd195;
	fma.rn.f64 	%fd198, %fd33, %fd175, %fd196;
	fma.rn.f64 	%fd199, %fd34, %fd176, %fd197;
	fma.rn.f64 	%fd200, %fd35, %fd177, %fd198;
	fma.rn.f64 	%fd201, %fd36, %fd178, %fd199;
	fma.rn.f64 	%fd202, %fd37, %fd181, %fd200;
	fma.rn.f64 	%fd203, %fd38, %fd180, %fd201;
	sub.f64 	%fd204, %fd202, %fd203;
	st.shared.f64 	[%r7+8712], %fd204;
	add.f64 	%fd205, %fd203, %fd202;
	st.shared.f64 	[%r7+968], %fd205;
	fma.rn.f64 	%fd206, %fd39, %fd171, 0d0000000000000000;
	fma.rn.f64 	%fd207, %fd40, %fd172, 0d0000000000000000;
	fma.rn.f64 	%fd208, %fd41, %fd173, %fd206;
	fma.rn.f64 	%fd209, %fd42, %fd174, %fd207;
	fma.rn.f64 	%fd210, %fd43, %fd175, %fd208;
	fma.rn.f64 	%fd211, %fd44, %fd176, %fd209;
	fma.rn.f64 	%fd212, %fd45, %fd177, %fd210;
	fma.rn.f64 	%fd213, %fd46, %fd178, %fd211;
	ld.const.f64 	%fd214, [const_oddDofToQuad+112];
	fma.rn.f64 	%fd215, %fd214, %fd181, %fd212;
	ld.const.f64 	%fd216, [const_evenDofToQuad+112];
	fma.rn.f64 	%fd217, %fd216, %fd180, %fd213;
	sub.f64 	%fd218, %fd215, %fd217;
	st.shared.f64 	[%r7+7744], %fd218;
	add.f64 	%fd219, %fd217, %fd215;
	st.shared.f64 	[%r7+1936], %fd219;
	ld.const.f64 	%fd220, [const_oddDofToQuad+120];
	fma.rn.f64 	%fd221, %fd220, %fd171, 0d0000000000000000;
	ld.const.f64 	%fd222, [const_evenDofToQuad+120];
	fma.rn.f64 	%fd223, %fd222, %fd172, 0d0000000000000000;
	ld.const.f64 	%fd224, [const_oddDofToQuad+128];
	fma.rn.f64 	%fd225, %fd224, %fd173, %fd221;
	ld.const.f64 	%fd226, [const_evenDofToQuad+128];
	fma.rn.f64 	%fd227, %fd226, %fd174, %fd223;
	ld.const.f64 	%fd228, [const_oddDofToQuad+136];
	fma.rn.f64 	%fd229, %fd228, %fd175, %fd225;
	ld.const.f64 	%fd230, [const_evenDofToQuad+136];
	fma.rn.f64 	%fd231, %fd230, %fd176, %fd227;
	ld.const.f64 	%fd232, [const_oddDofToQuad+144];
	fma.rn.f64 	%fd233, %fd232, %fd177, %fd229;
	ld.const.f64 	%fd234, [const_evenDofToQuad+144];
	fma.rn.f64 	%fd235, %fd234, %fd178, %fd231;
	ld.const.f64 	%fd236, [const_oddDofToQuad+152];
	fma.rn.f64 	%fd237, %fd236, %fd181, %fd233;
	ld.const.f64 	%fd238, [const_evenDofToQuad+152];
	fma.rn.f64 	%fd239, %fd238, %fd180, %fd235;
	sub.f64 	%fd240, %fd237, %fd239;
	st.shared.f64 	[%r7+6776], %fd240;
	add.f64 	%fd241, %fd239, %fd237;
	st.shared.f64 	[%r7+2904], %fd241;
	ld.const.f64 	%fd242, [const_oddDofToQuad+160];
	fma.rn.f64 	%fd243, %fd242, %fd171, 0d0000000000000000;
	ld.const.f64 	%fd244, [const_evenDofToQuad+160];
	fma.rn.f64 	%fd245, %fd244, %fd172, 0d0000000000000000;
	ld.const.f64 	%fd246, [const_oddDofToQuad+168];
	fma.rn.f64 	%fd247, %fd246, %fd173, %fd243;
	ld.const.f64 	%fd248, [const_evenDofToQuad+168];
	fma.rn.f64 	%fd249, %fd248, %fd174, %fd245;
	ld.const.f64 	%fd250, [const_oddDofToQuad+176];
	fma.rn.f64 	%fd251, %fd250, %fd175, %fd247;
	ld.const.f64 	%fd252, [const_evenDofToQuad+176];
	fma.rn.f64 	%fd253, %fd252, %fd176, %fd249;
	ld.const.f64 	%fd254, [const_oddDofToQuad+184];
	fma.rn.f64 	%fd255, %fd254, %fd177, %fd251;
	ld.const.f64 	%fd256, [const_evenDofToQuad+184];
	fma.rn.f64 	%fd257, %fd256, %fd178, %fd253;
	ld.const.f64 	%fd258, [const_oddDofToQuad+192];
	fma.rn.f64 	%fd259, %fd258, %fd181, %fd255;
	ld.const.f64 	%fd260, [const_evenDofToQuad+192];
	fma.rn.f64 	%fd261, %fd260, %fd180, %fd257;
	sub.f64 	%fd262, %fd259, %fd261;
	st.shared.f64 	[%r7+5808], %fd262;
	add.f64 	%fd263, %fd261, %fd259;
	st.shared.f64 	[%r7+3872], %fd263;
	ld.const.f64 	%fd264, [const_oddDofToQuad+200];
	fma.rn.f64 	%fd265, %fd264, %fd171, 0d0000000000000000;
	ld.const.f64 	%fd266, [const_evenDofToQuad+200];
	fma.rn.f64 	%fd267, %fd266, %fd172, 0d0000000000000000;
	ld.const.f64 	%fd268, [const_oddDofToQuad+208];
	fma.rn.f64 	%fd269, %fd268, %fd173, %fd265;
	ld.const.f64 	%fd270, [const_evenDofToQuad+208];
	fma.rn.f64 	%fd271, %fd270, %fd174, %fd267;
	ld.const.f64 	%fd272, [const_oddDofToQuad+216];
	fma.rn.f64 	%fd273, %fd272, %fd175, %fd269;
	ld.const.f64 	%fd274, [const_evenDofToQuad+216];
	fma.rn.f64 	%fd275, %fd274, %fd176, %fd271;
	ld.const.f64 	%fd276, [const_oddDofToQuad+224];
	fma.rn.f64 	%fd277, %fd276, %fd177, %fd273;
	ld.const.f64 	%fd278, [const_evenDofToQuad+224];
	fma.rn.f64 	%fd279, %fd278, %fd178, %fd275;
	ld.const.f64 	%fd280, [const_oddDofToQuad+232];
	fma.rn.f64 	%fd281, %fd280, %fd181, %fd277;
	ld.const.f64 	%fd282, [const_evenDofToQuad+232];
	fma.rn.f64 	%fd283, %fd282, %fd180, %fd279;
	add.f64 	%fd284, %fd283, %fd281;
	st.shared.f64 	[%r7+4840], %fd284;
$L__BB225_4:
	bar.sync 	0;
	setp.lt.u32 	%p6, %r10, 99;
	mad.lo.s32 	%r16, %r5, 880, %r6;
	add.s32 	%r8, %r16, %r15;
	@%p6 bra 	$L__BB225_6;
	ld.const.f64 	%fd867, [const_oddDofToQuad+112];
	ld.const.f64 	%fd866, [const_evenDofToQuad+112];
	ld.const.f64 	%fd865, [const_oddDofToQuad+120];
	ld.const.f64 	%fd864, [const_evenDofToQuad+120];
	ld.const.f64 	%fd863, [const_oddDofToQuad+128];
	ld.const.f64 	%fd862, [const_evenDofToQuad+128];
	ld.const.f64 	%fd861, [const_oddDofToQuad+136];
	ld.const.f64 	%fd860, [const_evenDofToQuad+136];
	ld.const.f64 	%fd859, [const_oddDofToQuad+144];
	ld.const.f64 	%fd858, [const_evenDofToQuad+144];
	ld.const.f64 	%fd857, [const_oddDofToQuad+152];
	ld.const.f64 	%fd856, [const_evenDofToQuad+152];
	ld.const.f64 	%fd855, [const_oddDofToQuad+160];
	ld.const.f64 	%fd854, [const_evenDofToQuad+160];
	ld.const.f64 	%fd853, [const_oddDofToQuad+168];
	ld.const.f64 	%fd852, [const_evenDofToQuad+168];
	ld.const.f64 	%fd851, [const_oddDofToQuad+176];
	ld.const.f64 	%fd850, [const_evenDofToQuad+176];
	ld.const.f64 	%fd849, [const_oddDofToQuad+184];
	ld.const.f64 	%fd848, [const_evenDofToQuad+184];
	ld.const.f64 	%fd847, [const_oddDofToQuad+192];
	ld.const.f64 	%fd846, [const_evenDofToQuad+192];
	ld.const.f64 	%fd845, [const_oddDofToQuad+200];
	ld.const.f64 	%fd844, [const_evenDofToQuad+200];
	ld.const.f64 	%fd843, [const_oddDofToQuad+208];
	ld.const.f64 	%fd842, [const_evenDofToQuad+208];
	ld.const.f64 	%fd841, [const_oddDofToQuad+216];
	ld.const.f64 	%fd840, [const_evenDofToQuad+216];
	ld.const.f64 	%fd839, [const_oddDofToQuad+224];
	ld.const.f64 	%fd838, [const_evenDofToQuad+224];
	ld.const.f64 	%fd837, [const_oddDofToQuad+232];
	ld.const.f64 	%fd836, [const_evenDofToQuad+232];
	bra.uni 	$L__BB225_7;
$L__BB225_6:
	ld.shared.f64 	%fd285, [%r8];
	ld.shared.f64 	%fd286, [%r8+704];
	add.f64 	%fd287, %fd285, %fd286;
	sub.f64 	%fd288, %fd285, %fd286;
	ld.shared.f64 	%fd289, [%r8+88];
	ld.shared.f64 	%fd290, [%r8+616];
	add.f64 	%fd291, %fd289, %fd290;
	sub.f64 	%fd292, %fd289, %fd290;
	ld.shared.f64 	%fd293, [%r8+176];
	ld.shared.f64 	%fd294, [%r8+528];
	add.f64 	%fd295, %fd293, %fd294;
	sub.f64 	%fd296, %fd293, %fd294;
	ld.shared.f64 	%fd297, [%r8+264];
	ld.shared.f64 	%fd298, [%r8+440];
	add.f64 	%fd299, %fd297, %fd298;
	sub.f64 	%fd300, %fd297, %fd298;
	ld.shared.f64 	%fd301, [%r8+352];
	add.f64 	%fd302, %fd301, %fd301;
	sub.f64 	%fd303, %fd301, %fd301;
	mul.f64 	%fd304, %fd302, 0d3FE0000000000000;
	fma.rn.f64 	%fd306, %fd19, %fd287, 0d0000000000000000;
	fma.rn.f64 	%fd308, %fd20, %fd288, 0d0000000000000000;
	fma.rn.f64 	%fd310, %fd21, %fd291, %fd306;
	fma.rn.f64 	%fd311, %fd22, %fd292, %fd308;
	fma.rn.f64 	%fd312, %fd23, %fd295, %fd310;
	fma.rn.f64 	%fd313, %fd24, %fd296, %fd311;
	fma.rn.f64 	%fd314, %fd25, %fd299, %fd312;
	fma.rn.f64 	%fd316, %fd26, %fd300, %fd313;
	fma.rn.f64 	%fd318, %fd27, %fd304, %fd314;
	fma.rn.f64 	%fd320, %fd28, %fd303, %fd316;
	sub.f64 	%fd321, %fd318, %fd320;
	st.shared.f64 	[%r8+880], %fd321;
	add.f64 	%fd322, %fd320, %fd318;
	st.shared.f64 	[%r8], %fd322;
	fma.rn.f64 	%fd323, %fd29, %fd287, 0d0000000000000000;
	fma.rn.f64 	%fd324, %fd30, %fd288, 0d0000000000000000;
	fma.rn.f64 	%fd325, %fd31, %fd291, %fd323;
	fma.rn.f64 	%fd326, %fd32, %fd292, %fd324;
	fma.rn.f64 	%fd327, %fd33, %fd295, %fd325;
	fma.rn.f64 	%fd328, %fd34, %fd296, %fd326;
	fma.rn.f64 	%fd329, %fd35, %fd299, %fd327;
	fma.rn.f64 	%fd330, %fd36, %fd300, %fd328;
	fma.rn.f64 	%fd331, %fd37, %fd304, %fd329;
	fma.rn.f64 	%fd332, %fd38, %fd303, %fd330;
	sub.f64 	%fd333, %fd331, %fd332;
	st.shared.f64 	[%r8+792], %fd333;
	add.f64 	%fd334, %fd332, %fd331;
	st.shared.f64 	[%r8+88], %fd334;
	fma.rn.f64 	%fd335, %fd39, %fd287, 0d0000000000000000;
	fma.rn.f64 	%fd336, %fd40, %fd288, 0d0000000000000000;
	fma.rn.f64 	%fd338, %fd41, %fd291, %fd335;
	fma.rn.f64 	%fd340, %fd42, %fd292, %fd336;
	fma.rn.f64 	%fd342, %fd43, %fd295, %fd338;
	fma.rn.f64 	%fd344, %fd44, %fd296, %fd340;
	fma.rn.f64 	%fd345, %fd45, %fd299, %fd342;
	fma.rn.f64 	%fd346, %fd46, %fd300, %fd344;
	ld.const.f64 	%fd867, [const_oddDofToQuad+112];
	fma.rn.f64 	%fd347, %fd867, %fd304, %fd345;
	ld.const.f64 	%fd866, [const_evenDofToQuad+112];
	fma.rn.f64 	%fd348, %fd866, %fd303, %fd346;
	sub.f64 	%fd349, %fd347, %fd348;
	st.shared.f64 	[%r8+704], %fd349;
	add.f64 	%fd350, %fd348, %fd347;
	st.shared.f64 	[%r8+176], %fd350;
	ld.const.f64 	%fd865, [const_oddDofToQuad+120];
	fma.rn.f64 	%fd351, %fd865, %fd287, 0d0000000000000000;
	ld.const.f64 	%fd864, [const_evenDofToQuad+120];
	fma.rn.f64 	%fd352, %fd864, %fd288, 0d0000000000000000;
	ld.const.f64 	%fd863, [const_oddDofToQuad+128];
	fma.rn.f64 	%fd353, %fd863, %fd291, %fd351;
	ld.const.f64 	%fd862, [const_evenDofToQuad+128];
	fma.rn.f64 	%fd354, %fd862, %fd292, %fd352;
	ld.const.f64 	%fd861, [const_oddDofToQuad+136];
	fma.rn.f64 	%fd355, %fd861, %fd295, %fd353;
	ld.const.f64 	%fd860, [const_evenDofToQuad+136];
	fma.rn.f64 	%fd356, %fd860, %fd296, %fd354;
	ld.const.f64 	%fd859, [const_oddDofToQuad+144];
	fma.rn.f64 	%fd357, %fd859, %fd299, %fd355;
	ld.const.f64 	%fd858, [const_evenDofToQuad+144];
	fma.rn.f64 	%fd358, %fd858, %fd300, %fd356;
	ld.const.f64 	%fd857, [const_oddDofToQuad+152];
	fma.rn.f64 	%fd359, %fd857, %fd304, %fd357;
	ld.const.f64 	%fd856, [const_evenDofToQuad+152];
	fma.rn.f64 	%fd360, %fd856, %fd303, %fd358;
	sub.f64 	%fd361, %fd359, %fd360;
	st.shared.f64 	[%r8+616], %fd361;
	add.f64 	%fd362, %fd360, %fd359;
	st.shared.f64 	[%r8+264], %fd362;
	ld.const.f64 	%fd855, [const_oddDofToQuad+160];
	fma.rn.f64 	%fd363, %fd855, %fd287, 0d0000000000000000;
	ld.const.f64 	%fd854, [const_evenDofToQuad+160];
	fma.rn.f64 	%fd364, %fd854, %fd288, 0d0000000000000000;
	ld.const.f64 	%fd853, [const_oddDofToQuad+168];
	fma.rn.f64 	%fd365, %fd853, %fd291, %fd363;
	ld.const.f64 	%fd852, [const_evenDofToQuad+168];
	fma.rn.f64 	%fd366, %fd852, %fd292, %fd364;
	ld.const.f64 	%fd851, [const_oddDofToQuad+176];
	fma.rn.f64 	%fd367, %fd851, %fd295, %fd365;
	ld.const.f64 	%fd850, [const_evenDofToQuad+176];
	fma.rn.f64 	%fd368, %fd850, %fd296, %fd366;
	ld.const.f64 	%fd849, [const_oddDofToQuad+184];
	fma.rn.f64 	%fd369, %fd849, %fd299, %fd367;
	ld.const.f64 	%fd848, [const_evenDofToQuad+184];
	fma.rn.f64 	%fd370, %fd848, %fd300, %fd368;
	ld.const.f64 	%fd847, [const_oddDofToQuad+192];
	fma.rn.f64 	%fd371, %fd847, %fd304, %fd369;
	ld.const.f64 	%fd846, [const_evenDofToQuad+192];
	fma.rn.f64 	%fd372, %fd846, %fd303, %fd370;
	sub.f64 	%fd373, %fd371, %fd372;
	st.shared.f64 	[%r8+528], %fd373;
	add.f64 	%fd374, %fd372, %fd371;
	st.shared.f64 	[%r8+352], %fd374;
	ld.const.f64 	%fd845, [const_oddDofToQuad+200];
	fma.rn.f64 	%fd375, %fd845, %fd287, 0d0000000000000000;
	ld.const.f64 	%fd844, [const_evenDofToQuad+200];
	fma.rn.f64 	%fd376, %fd844, %fd288, 0d0000000000000000;
	ld.const.f64 	%fd843, [const_oddDofToQuad+208];
	fma.rn.f64 	%fd377, %fd843, %fd291, %fd375;
	ld.const.f64 	%fd842, [const_evenDofToQuad+208];
	fma.rn.f64 	%fd378, %fd842, %fd292, %fd376;
	ld.const.f64 	%fd841, [const_oddDofToQuad+216];
	fma.rn.f64 	%fd379, %fd841, %fd295, %fd377;
	ld.const.f64 	%fd840, [const_evenDofToQuad+216];
	fma.rn.f64 	%fd380, %fd840, %fd296, %fd378;
	ld.const.f64 	%fd839, [const_oddDofToQuad+224];
	fma.rn.f64 	%fd381, %fd839, %fd299, %fd379;
	ld.const.f64 	%fd838, [const_evenDofToQuad+224];
	fma.rn.f64 	%fd382, %fd838, %fd300, %fd380;
	ld.const.f64 	%fd837, [const_oddDofToQuad+232];
	fma.rn.f64 	%fd383, %fd837, %fd304, %fd381;
	ld.const.f64 	%fd836, [const_evenDofToQuad+232];
	fma.rn.f64 	%fd384, %fd836, %fd303, %fd382;
	add.f64 	%fd385, %fd384, %fd383;
	st.shared.f64 	[%r8+440], %fd385;
$L__BB225_7:
	ld.param.u64 	%rd13, [_Z32massMatrixMultiplyConstantKernelILi9ELi11ELi1EEviPKdS1_S1_S1_Pd_param_1];
	setp.gt.u32 	%p7, %r10, 98;
	bar.sync 	0;
	cvt.u16.u32 	%rs9, %r10;
	mul.hi.u16 	%rs10, %rs9, -17873;
	shr.u16 	%rs11, %rs10, 3;
	mul.lo.s16 	%rs12, %rs11, 11;
	sub.s16 	%rs13, %rs9, %rs12;
	mul.wide.u16 	%r18, %rs11, 968;
	add.s32 	%r19, %r4, %r18;
	mul.wide.u16 	%r20, %rs13, 88;
	add.s32 	%r21, %r19, %r20;
	ld.shared.f64 	%fd386, [%r21];
	ld.shared.f64 	%fd387, [%r21+64];
	add.f64 	%fd388, %fd386, %fd387;
	sub.f64 	%fd389, %fd386, %fd387;
	ld.shared.f64 	%fd390, [%r21+8];
	ld.shared.f64 	%fd391, [%r21+56];
	add.f64 	%fd392, %fd390, %fd391;
	sub.f64 	%fd393, %fd390, %fd391;
	ld.shared.f64 	%fd394, [%r21+16];
	ld.shared.f64 	%fd395, [%r21+48];
	add.f64 	%fd396, %fd394, %fd395;
	sub.f64 	%fd397, %fd394, %fd395;
	ld.shared.f64 	%fd398, [%r21+24];
	ld.shared.f64 	%fd399, [%r21+40];
	add.f64 	%fd400, %fd398, %fd399;
	sub.f64 	%fd401, %fd398, %fd399;
	ld.shared.f64 	%fd402, [%r21+32];
	add.f64 	%fd403, %fd402, %fd402;
	sub.f64 	%fd404, %fd402, %fd402;
	mul.f64 	%fd405, %fd403, 0d3FE0000000000000;
	mov.b32 	%r22, {%rs13, %rs11};
	mov.b32 	%r23, 10;
	mov.b32 	%r24, 30987;
	dp2a.lo.u32.u32 	%r25, %r22, %r24, %r23;
	mad.lo.s32 	%r26, %r3, 1331, %r25;
	ld.const.f64 	%fd406, [const_oddDofToQuad];
	fma.rn.f64 	%fd407, %fd406, %fd388, 0d0000000000000000;
	ld.const.f64 	%fd408, [const_evenDofToQuad];
	fma.rn.f64 	%fd409, %fd408, %fd389, 0d0000000000000000;
	ld.const.f64 	%fd410, [const_oddDofToQuad+8];
	fma.rn.f64 	%fd411, %fd410, %fd392, %fd407;
	ld.const.f64 	%fd412, [const_evenDofToQuad+8];
	fma.rn.f64 	%fd413, %fd412, %fd393, %fd409;
	ld.const.f64 	%fd414, [const_oddDofToQuad+16];
	fma.rn.f64 	%fd415, %fd414, %fd396, %fd411;
	ld.const.f64 	%fd416, [const_evenDofToQuad+16];
	fma.rn.f64 	%fd417, %fd416, %fd397, %fd413;
	ld.const.f64 	%fd418, [const_oddDofToQuad+24];
	fma.rn.f64 	%fd419, %fd418, %fd400, %fd415;
	ld.const.f64 	%fd420, [const_evenDofToQuad+24];
	fma.rn.f64 	%fd421, %fd420, %fd401, %fd417;
	ld.const.f64 	%fd422, [const_oddDofToQuad+32];
	fma.rn.f64 	%fd423, %fd422, %fd405, %fd419;
	ld.const.f64 	%fd424, [const_evenDofToQuad+32];
	fma.rn.f64 	%fd425, %fd424, %fd404, %fd421;
	cvta.to.global.u64 	%rd7, %rd13;
	mul.wide.s32 	%rd8, %r26, 8;
	add.s64 	%rd9, %rd7, %rd8;
	ld.global.nc.f64 	%fd426, [%rd9];
	ld.global.nc.f64 	%fd427, [%rd9+-80];
	sub.f64 	%fd428, %fd423, %fd425;
	mul.f64 	%fd429, %fd428, %fd426;
	add.f64 	%fd430, %fd423, %fd425;
	mul.f64 	%fd876, %fd430, %fd427;
	fma.rn.f64 	%fd431, %fd29, %fd388, 0d0000000000000000;
	ld.const.f64 	%fd432, [const_evenDofToQuad+40];
	fma.rn.f64 	%fd433, %fd432, %fd389, 0d0000000000000000;
	ld.const.f64 	%fd434, [const_oddDofToQuad+48];
	fma.rn.f64 	%fd435, %fd434, %fd392, %fd431;
	ld.const.f64 	%fd436, [const_evenDofToQuad+48];
	fma.rn.f64 	%fd437, %fd436, %fd393, %fd433;
	ld.const.f64 	%fd438, [const_oddDofToQuad+56];
	fma.rn.f64 	%fd439, %fd438, %fd396, %fd435;
	ld.const.f64 	%fd440, [const_evenDofToQuad+56];
	fma.rn.f64 	%fd441, %fd440, %fd397, %fd437;
	ld.const.f64 	%fd442, [const_oddDofToQuad+64];
	fma.rn.f64 	%fd443, %fd442, %fd400, %fd439;
	ld.const.f64 	%fd444, [const_evenDofToQuad+64];
	fma.rn.f64 	%fd445, %fd444, %fd401, %fd441;
	ld.const.f64 	%fd446, [const_oddDofToQuad+72];
	fma.rn.f64 	%fd447, %fd446, %fd405, %fd443;
	ld.const.f64 	%fd448, [const_evenDofToQuad+72];
	fma.rn.f64 	%fd449, %fd448, %fd404, %fd445;
	ld.global.nc.f64 	%fd450, [%rd9+-8];
	ld.global.nc.f64 	%fd451, [%rd9+-72];
	sub.f64 	%fd452, %fd447, %fd449;
	mul.f64 	%fd453, %fd452, %fd450;
	add.f64 	%fd454, %fd447, %fd449;
	mul.f64 	%fd875, %fd454, %fd451;
	ld.const.f64 	%fd455, [const_oddDofToQuad+80];
	fma.rn.f64 	%fd456, %fd455, %fd388, 0d0000000000000000;
	ld.const.f64 	%fd457, [const_evenDofToQuad+80];
	fma.rn.f64 	%fd458, %fd457, %fd389, 0d0000000000000000;
	ld.const.f64 	%fd459, [const_oddDofToQuad+88];
	fma.rn.f64 	%fd460, %fd459, %fd392, %fd456;
	ld.const.f64 	%fd461, [const_evenDofToQuad+88];
	fma.rn.f64 	%fd462, %fd461, %fd393, %fd458;
	ld.const.f64 	%fd463, [const_oddDofToQuad+96];
	fma.rn.f64 	%fd464, %fd463, %fd396, %fd460;
	ld.const.f64 	%fd465, [const_evenDofToQuad+96];
	fma.rn.f64 	%fd466, %fd465, %fd397, %fd462;
	fma.rn.f64 	%fd467, %fd45, %fd400, %fd464;
	ld.const.f64 	%fd468, [const_evenDofToQuad+104];
	fma.rn.f64 	%fd469, %fd468, %fd401, %fd466;
	fma.rn.f64 	%fd470, %fd867, %fd405, %fd467;
	fma.rn.f64 	%fd471, %fd866, %fd404, %fd469;
	ld.global.nc.f64 	%fd472, [%rd9+-16];
	ld.global.nc.f64 	%fd473, [%rd9+-64];
	sub.f64 	%fd474, %fd470, %fd471;
	mul.f64 	%fd868, %fd474, %fd472;
	add.f64 	%fd475, %fd470, %fd471;
	mul.f64 	%fd874, %fd475, %fd473;
	fma.rn.f64 	%fd476, %fd865, %fd388, 0d0000000000000000;
	fma.rn.f64 	%fd477, %fd864, %fd389, 0d0000000000000000;
	fma.rn.f64 	%fd478, %fd863, %fd392, %fd476;
	fma.rn.f64 	%fd479, %fd862, %fd393, %fd477;
	fma.rn.f64 	%fd480, %fd861, %fd396, %fd478;
	fma.rn.f64 	%fd481, %fd860, %fd397, %fd479;
	fma.rn.f64 	%fd482, %fd859, %fd400, %fd480;
	fma.rn.f64 	%fd483, %fd858, %fd401, %fd481;
	fma.rn.f64 	%fd484, %fd857, %fd405, %fd482;
	fma.rn.f64 	%fd485, %fd856, %fd404, %fd483;
	ld.global.nc.f64 	%fd486, [%rd9+-24];
	ld.global.nc.f64 	%fd487, [%rd9+-56];
	sub.f64 	%fd488, %fd484, %fd485;
	mul.f64 	%fd869, %fd488, %fd486;
	add.f64 	%fd489, %fd484, %fd485;
	mul.f64 	%fd873, %fd489, %fd487;
	fma.rn.f64 	%fd490, %fd855, %fd388, 0d0000000000000000;
	fma.rn.f64 	%fd491, %fd854, %fd389, 0d0000000000000000;
	fma.rn.f64 	%fd492, %fd853, %fd392, %fd490;
	fma.rn.f64 	%fd493, %fd852, %fd393, %fd491;
	fma.rn.f64 	%fd494, %fd851, %fd396, %fd492;
	fma.rn.f64 	%fd495, %fd850, %fd397, %fd493;
	fma.rn.f64 	%fd496, %fd849, %fd400, %fd494;
	fma.rn.f64 	%fd497, %fd848, %fd401, %fd495;
	fma.rn.f64 	%fd498, %fd847, %fd405, %fd496;
	fma.rn.f64 	%fd499, %fd846, %fd404, %fd497;
	ld.global.nc.f64 	%fd500, [%rd9+-32];
	ld.global.nc.f64 	%fd501, [%rd9+-48];
	sub.f64 	%fd502, %fd498, %fd499;
	mul.f64 	%fd870, %fd502, %fd500;
	add.f64 	%fd503, %fd498, %fd499;
	mul.f64 	%fd872, %fd503, %fd501;
	fma.rn.f64 	%fd504, %fd845, %fd388, 0d0000000000000000;
	fma.rn.f64 	%fd505, %fd844, %fd389, 0d0000000000000000;
	fma.rn.f64 	%fd506, %fd843, %fd392, %fd504;
	fma.rn.f64 	%fd507, %fd842, %fd393, %fd505;
	fma.rn.f64 	%fd508, %fd841, %fd396, %fd506;
	fma.rn.f64 	%fd509, %fd840, %fd397, %fd507;
	fma.rn.f64 	%fd510, %fd839, %fd400, %fd508;
	fma.rn.f64 	%fd511, %fd838, %fd401, %fd509;
	fma.rn.f64 	%fd512, %fd837, %fd405, %fd510;
	fma.rn.f64 	%fd513, %fd836, %fd404, %fd511;
	ld.global.nc.f64 	%fd514, [%rd9+-40];
	add.f64 	%fd515, %fd512, %fd513;
	mul.f64 	%fd871, %fd515, %fd514;
	bar.sync 	0;
	add.f64 	%fd516, %fd876, %fd429;
	sub.f64 	%fd517, %fd876, %fd429;
	add.f64 	%fd518, %fd875, %fd453;
	sub.f64 	%fd519, %fd875, %fd453;
	add.f64 	%fd520, %fd874, %fd868;
	sub.f64 	%fd521, %fd874, %fd868;
	add.f64 	%fd522, %fd873, %fd869;
	sub.f64 	%fd523, %fd873, %fd869;
	add.f64 	%fd524, %fd872, %fd870;
	sub.f64 	%fd525, %fd872, %fd870;
	add.f64 	%fd526, %fd871, %fd871;
	sub.f64 	%fd527, %fd871, %fd871;
	mul.f64 	%fd528, %fd526, 0d3FE0000000000000;
	fma.rn.f64 	%fd529, %fd406, %fd516, 0d0000000000000000;
	fma.rn.f64 	%fd530, %fd408, %fd517, 0d0000000000000000;
	fma.rn.f64 	%fd531, %fd29, %fd518, %fd529;
	fma.rn.f64 	%fd532, %fd432, %fd519, %fd530;
	fma.rn.f64 	%fd533, %fd455, %fd520, %fd531;
	fma.rn.f64 	%fd534, %fd457, %fd521, %fd532;
	fma.rn.f64 	%fd535, %fd865, %fd522, %fd533;
	fma.rn.f64 	%fd536, %fd864, %fd523, %fd534;
	fma.rn.f64 	%fd537, %fd855, %fd524, %fd535;
	fma.rn.f64 	%fd538, %fd854, %fd525, %fd536;
	fma.rn.f64 	%fd539, %fd845, %fd528, %fd537;
	fma.rn.f64 	%fd540, %fd844, %fd527, %fd538;
	sub.f64 	%fd541, %fd539, %fd540;
	st.shared.f64 	[%r21+64], %fd541;
	add.f64 	%fd542, %fd539, %fd540;
	st.shared.f64 	[%r21], %fd542;
	fma.rn.f64 	%fd543, %fd410, %fd516, 0d0000000000000000;
	fma.rn.f64 	%fd544, %fd412, %fd517, 0d0000000000000000;
	fma.rn.f64 	%fd545, %fd434, %fd518, %fd543;
	fma.rn.f64 	%fd546, %fd436, %fd519, %fd544;
	fma.rn.f64 	%fd547, %fd459, %fd520, %fd545;
	fma.rn.f64 	%fd548, %fd461, %fd521, %fd546;
	fma.rn.f64 	%fd549, %fd863, %fd522, %fd547;
	fma.rn.f64 	%fd550, %fd862, %fd523, %fd548;
	fma.rn.f64 	%fd551, %fd853, %fd524, %fd549;
	fma.rn.f64 	%fd552, %fd852, %fd525, %fd550;
	fma.rn.f64 	%fd553, %fd843, %fd528, %fd551;
	fma.rn.f64 	%fd554, %fd842, %fd527, %fd552;
	sub.f64 	%fd555, %fd553, %fd554;
	st.shared.f64 	[%r21+56], %fd555;
	add.f64 	%fd556, %fd553, %fd554;
	st.shared.f64 	[%r21+8], %fd556;
	fma.rn.f64 	%fd557, %fd414, %fd516, 0d0000000000000000;
	fma.rn.f64 	%fd558, %fd416, %fd517, 0d0000000000000000;
	fma.rn.f64 	%fd559, %fd438, %fd518, %fd557;
	fma.rn.f64 	%fd560, %fd440, %fd519, %fd558;
	fma.rn.f64 	%fd561, %fd463, %fd520, %fd559;
	fma.rn.f64 	%fd562, %fd465, %fd521, %fd560;
	fma.rn.f64 	%fd563, %fd861, %fd522, %fd561;
	fma.rn.f64 	%fd564, %fd860, %fd523, %fd562;
	fma.rn.f64 	%fd565, %fd851, %fd524, %fd563;
	fma.rn.f64 	%fd566, %fd850, %fd525, %fd564;
	fma.rn.f64 	%fd567, %fd841, %fd528, %fd565;
	fma.rn.f64 	%fd568, %fd840, %fd527, %fd566;
	sub.f64 	%fd569, %fd567, %fd568;
	st.shared.f64 	[%r21+48], %fd569;
	add.f64 	%fd570, %fd567, %fd568;
	st.shared.f64 	[%r21+16], %fd570;
	fma.rn.f64 	%fd571, %fd418, %fd516, 0d0000000000000000;
	fma.rn.f64 	%fd572, %fd420, %fd517, 0d0000000000000000;
	fma.rn.f64 	%fd573, %fd442, %fd518, %fd571;
	fma.rn.f64 	%fd574, %fd444, %fd519, %fd572;
	fma.rn.f64 	%fd575, %fd45, %fd520, %fd573;
	fma.rn.f64 	%fd576, %fd468, %fd521, %fd574;
	fma.rn.f64 	%fd577, %fd859, %fd522, %fd575;
	fma.rn.f64 	%fd578, %fd858, %fd523, %fd576;
	fma.rn.f64 	%fd579, %fd849, %fd524, %fd577;
	fma.rn.f64 	%fd580, %fd848, %fd525, %fd578;
	fma.rn.f64 	%fd581, %fd839, %fd528, %fd579;
	fma.rn.f64 	%fd582, %fd838, %fd527, %fd580;
	sub.f64 	%fd583, %fd581, %fd582;
	st.shared.f64 	[%r21+40], %fd583;
	add.f64 	%fd584, %fd581, %fd582;
	st.shared.f64 	[%r21+24], %fd584;
	fma.rn.f64 	%fd585, %fd422, %fd516, 0d0000000000000000;
	fma.rn.f64 	%fd586, %fd424, %fd517, 0d0000000000000000;
	fma.rn.f64 	%fd587, %fd446, %fd518, %fd585;
	fma.rn.f64 	%fd588, %fd448, %fd519, %fd586;
	fma.rn.f64 	%fd589, %fd867, %fd520, %fd587;
	fma.rn.f64 	%fd590, %fd866, %fd521, %fd588;
	fma.rn.f64 	%fd591, %fd857, %fd522, %fd589;
	fma.rn.f64 	%fd592, %fd856, %fd523, %fd590;
	fma.rn.f64 	%fd593, %fd847, %fd524, %fd591;
	fma.rn.f64 	%fd594, %fd846, %fd525, %fd592;
	fma.rn.f64 	%fd595, %fd837, %fd528, %fd593;
	fma.rn.f64 	%fd596, %fd836, %fd527, %fd594;
	add.f64 	%fd597, %fd595, %fd596;
	st.shared.f64 	[%r21+32], %fd597;
	bar.sync 	0;
	@%p7 bra 	$L__BB225_9;
	ld.shared.f64 	%fd598, [%r8];
	ld.shared.f64 	%fd599, [%r8+880];
	add.f64 	%fd600, %fd598, %fd599;
	sub.f64 	%fd601, %fd598, %fd599;
	ld.shared.f64 	%fd602, [%r8+88];
	ld.shared.f64 	%fd603, [%r8+792];
	add.f64 	%fd604, %fd602, %fd603;
	sub.f64 	%fd605, %fd602, %fd603;
	ld.shared.f64 	%fd606, [%r8+176];
	ld.shared.f64 	%fd607, [%r8+704];
	add.f64 	%fd608, %fd606, %fd607;
	sub.f64 	%fd609, %fd606, %fd607;
	ld.shared.f64 	%fd610, [%r8+264];
	ld.shared.f64 	%fd611, [%r8+616];
	add.f64 	%fd612, %fd610, %fd611;
	sub.f64 	%fd613, %fd610, %fd611;
	ld.shared.f64 	%fd614, [%r8+352];
	ld.shared.f64 	%fd615, [%r8+528];
	add.f64 	%fd616, %fd614, %fd615;
	sub.f64 	%fd617, %fd614, %fd615;
	ld.shared.f64 	%fd618, [%r8+440];
	add.f64 	%fd619, %fd618, %fd618;
	sub.f64 	%fd620, %fd618, %fd618;
	mul.f64 	%fd621, %fd619, 0d3FE0000000000000;
	fma.rn.f64 	%fd623, %fd406, %fd600, 0d0000000000000000;
	ld.const.f64 	%fd624, [const_evenDofToQuad];
	fma.rn.f64 	%fd625, %fd624, %fd601, 0d0000000000000000;
	fma.rn.f64 	%fd626, %fd29, %fd604, %fd623;
	ld.const.f64 	%fd627, [const_evenDofToQuad+40];
	fma.rn.f64 	%fd628, %fd627, %fd605, %fd625;
	ld.const.f64 	%fd629, [const_oddDofToQuad+80];
	fma.rn.f64 	%fd630, %fd629, %fd608, %fd626;
	ld.const.f64 	%fd631, [const_evenDofToQuad+80];
	fma.rn.f64 	%fd632, %fd631, %fd609, %fd628;
	fma.rn.f64 	%fd633, %fd865, %fd612, %fd630;
	fma.rn.f64 	%fd634, %fd864, %fd613, %fd632;
	fma.rn.f64 	%fd635, %fd855, %fd616, %fd633;
	fma.rn.f64 	%fd636, %fd854, %fd617, %fd634;
	fma.rn.f64 	%fd637, %fd845, %fd621, %fd635;
	fma.rn.f64 	%fd638, %fd844, %fd620, %fd636;
	sub.f64 	%fd639, %fd637, %fd638;
	st.shared.f64 	[%r8+704], %fd639;
	add.f64 	%fd640, %fd637, %fd638;
	st.shared.f64 	[%r8], %fd640;
	ld.const.f64 	%fd641, [const_oddDofToQuad+8];
	fma.rn.f64 	%fd642, %fd641, %fd600, 0d0000000000000000;
	ld.const.f64 	%fd643, [const_evenDofToQuad+8];
	fma.rn.f64 	%fd644, %fd643, %fd601, 0d0000000000000000;
	ld.const.f64 	%fd645, [const_oddDofToQuad+48];
	fma.rn.f64 	%fd646, %fd645, %fd604, %fd642;
	ld.const.f64 	%fd647, [const_evenDofToQuad+48];
	fma.rn.f64 	%fd648, %fd647, %fd605, %fd644;
	ld.const.f64 	%fd649, [const_oddDofToQuad+88];
	fma.rn.f64 	%fd650, %fd649, %fd608, %fd646;
	ld.const.f64 	%fd651, [const_evenDofToQuad+88];
	fma.rn.f64 	%fd652, %fd651, %fd609, %fd648;
	fma.rn.f64 	%fd653, %fd863, %fd612, %fd650;
	fma.rn.f64 	%fd654, %fd862, %fd613, %fd652;
	fma.rn.f64 	%fd655, %fd853, %fd616, %fd653;
	fma.rn.f64 	%fd656, %fd852, %fd617, %fd654;
	fma.rn.f64 	%fd657, %fd843, %fd621, %fd655;
	fma.rn.f64 	%fd658, %fd842, %fd620, %fd656;
	sub.f64 	%fd659, %fd657, %fd658;
	st.shared.f64 	[%r8+616], %fd659;
	add.f64 	%fd660, %fd657, %fd658;
	st.shared.f64 	[%r8+88], %fd660;
	ld.const.f64 	%fd661, [const_oddDofToQuad+16];
	fma.rn.f64 	%fd662, %fd661, %fd600, 0d0000000000000000;
	ld.const.f64 	%fd663, [const_evenDofToQuad+16];
	fma.rn.f64 	%fd664, %fd663, %fd601, 0d0000000000000000;
	ld.const.f64 	%fd665, [const_oddDofToQuad+56];
	fma.rn.f64 	%fd666, %fd665, %fd604, %fd662;
	ld.const.f64 	%fd667, [const_evenDofToQuad+56];
	fma.rn.f64 	%fd668, %fd667, %fd605, %fd664;
	ld.const.f64 	%fd669, [const_oddDofToQuad+96];
	fma.rn.f64 	%fd670, %fd669, %fd608, %fd666;
	ld.const.f64 	%fd671, [const_evenDofToQuad+96];
	fma.rn.f64 	%fd672, %fd671, %fd609, %fd668;
	fma.rn.f64 	%fd673, %fd861, %fd612, %fd670;
	fma.rn.f64 	%fd674, %fd860, %fd613, %fd672;
	fma.rn.f64 	%fd675, %fd851, %fd616, %fd673;
	fma.rn.f64 	%fd676, %fd850, %fd617, %fd674;
	fma.rn.f64 	%fd677, %fd841, %fd621, %fd675;
	fma.rn.f64 	%fd678, %fd840, %fd620, %fd676;
	sub.f64 	%fd679, %fd677, %fd678;
	st.shared.f64 	[%r8+528], %fd679;
	add.f64 	%fd680, %fd677, %fd678;
	st.shared.f64 	[%r8+176], %fd680;
	ld.const.f64 	%fd681, [const_oddDofToQuad+24];
	fma.rn.f64 	%fd682, %fd681, %fd600, 0d0000000000000000;
	ld.const.f64 	%fd683, [const_evenDofToQuad+24];
	fma.rn.f64 	%fd684, %fd683, %fd601, 0d0000000000000000;
	ld.const.f64 	%fd685, [const_oddDofToQuad+64];
	fma.rn.f64 	%fd686, %fd685, %fd604, %fd682;
	ld.const.f64 	%fd687, [const_evenDofToQuad+64];
	fma.rn.f64 	%fd688, %fd687, %fd605, %fd684;
	fma.rn.f64 	%fd689, %fd45, %fd608, %fd686;
	ld.const.f64 	%fd690, [const_evenDofToQuad+104];
	fma.rn.f64 	%fd691, %fd690, %fd609, %fd688;
	fma.rn.f64 	%fd692, %fd859, %fd612, %fd689;
	fma.rn.f64 	%fd693, %fd858, %fd613, %fd691;
	fma.rn.f64 	%fd694, %fd849, %fd616, %fd692;
	fma.rn.f64 	%fd695, %fd848, %fd617, %fd693;
	fma.rn.f64 	%fd696, %fd839, %fd621, %fd694;
	fma.rn.f64 	%fd697, %fd838, %fd620, %fd695;
	sub.f64 	%fd698, %fd696, %fd697;
	st.shared.f64 	[%r8+440], %fd698;
	add.f64 	%fd699, %fd696, %fd697;
	st.shared.f64 	[%r8+264], %fd699;
	ld.const.f64 	%fd700, [const_oddDofToQuad+32];
	fma.rn.f64 	%fd701, %fd700, %fd600, 0d0000000000000000;
	ld.const.f64 	%fd702, [const_evenDofToQuad+32];
	fma.rn.f64 	%fd703, %fd702, %fd601, 0d0000000000000000;
	ld.const.f64 	%fd704, [const_oddDofToQuad+72];
	fma.rn.f64 	%fd705, %fd704, %fd604, %fd701;
	ld.const.f64 	%fd706, [const_evenDofToQuad+72];
	fma.rn.f64 	%fd707, %fd706, %fd605, %fd703;
	fma.rn.f64 	%fd708, %fd867, %fd608, %fd705;
	fma.rn.f64 	%fd709, %fd866, %fd609, %fd707;
	fma.rn.f64 	%fd710, %fd857, %fd612, %fd708;
	fma.rn.f64 	%fd711, %fd856, %fd613, %fd709;
	fma.rn.f64 	%fd712, %fd847, %fd616, %fd710;
	fma.rn.f64 	%fd713, %fd846, %fd617, %fd711;
	fma.rn.f64 	%fd714, %fd837, %fd621, %fd712;
	fma.rn.f64 	%fd715, %fd836, %fd620, %fd713;
	add.f64 	%fd716, %fd714, %fd715;
	st.shared.f64 	[%r8+352], %fd716;
$L__BB225_9:
	setp.gt.u32 	%p8, %r10, 80;
	bar.sync 	0;
	@%p8 bra 	$L__BB225_11;
	ld.shared.f64 	%fd717, [%r7];
	ld.shared.f64 	%fd718, [%r7+9680];
	add.f64 	%fd719, %fd717, %fd718;
	sub.f64 	%fd720, %fd717, %fd718;
	ld.shared.f64 	%fd721, [%r7+968];
	ld.shared.f64 	%fd722, [%r7+8712];
	add.f64 	%fd723, %fd721, %fd722;
	sub.f64 	%fd724, %fd721, %fd722;
	ld.shared.f64 	%fd725, [%r7+1936];
	ld.shared.f64 	%fd726, [%r7+7744];
	add.f64 	%fd727, %fd725, %fd726;
	sub.f64 	%fd728, %fd725, %fd726;
	ld.shared.f64 	%fd729, [%r7+2904];
	ld.shared.f64 	%fd730, [%r7+6776];
	add.f64 	%fd731, %fd729, %fd730;
	sub.f64 	%fd732, %fd729, %fd730;
	ld.shared.f64 	%fd733, [%r7+3872];
	ld.shared.f64 	%fd734, [%r7+5808];
	add.f64 	%fd735, %fd733, %fd734;
	sub.f64 	%fd736, %fd733, %fd734;
	ld.shared.f64 	%fd737, [%r7+4840];
	add.f64 	%fd738, %fd737, %fd737;
	sub.f64 	%fd739, %fd737, %fd737;
	mul.f64 	%fd740, %fd738, 0d3FE0000000000000;
	fma.rn.f64 	%fd742, %fd406, %fd719, 0d0000000000000000;
	fma.rn.f64 	%fd744, %fd408, %fd720, 0d0000000000000000;
	fma.rn.f64 	%fd745, %fd29, %fd723, %fd742;
	fma.rn.f64 	%fd747, %fd432, %fd724, %fd744;
	fma.rn.f64 	%fd749, %fd455, %fd727, %fd745;
	ld.const.f64 	%fd750, [const_evenDofToQuad+80];
	fma.rn.f64 	%fd751, %fd750, %fd728, %fd747;
	fma.rn.f64 	%fd752, %fd865, %fd731, %fd749;
	fma.rn.f64 	%fd753, %fd864, %fd732, %fd751;
	fma.rn.f64 	%fd754, %fd855, %fd735, %fd752;
	fma.rn.f64 	%fd755, %fd854, %fd736, %fd753;
	fma.rn.f64 	%fd756, %fd845, %fd740, %fd754;
	fma.rn.f64 	%fd757, %fd844, %fd739, %fd755;
	sub.f64 	%fd868, %fd756, %fd757;
	add.f64 	%fd876, %fd756, %fd757;
	ld.const.f64 	%fd758, [const_oddDofToQuad+8];
	fma.rn.f64 	%fd759, %fd758, %fd719, 0d0000000000000000;
	ld.const.f64 	%fd760, [const_evenDofToQuad+8];
	fma.rn.f64 	%fd761, %fd760, %fd720, 0d0000000000000000;
	ld.const.f64 	%fd762, [const_oddDofToQuad+48];
	fma.rn.f64 	%fd763, %fd762, %fd723, %fd759;
	ld.const.f64 	%fd764, [const_evenDofToQuad+48];
	fma.rn.f64 	%fd765, %fd764, %fd724, %fd761;
	ld.const.f64 	%fd766, [const_oddDofToQuad+88];
	fma.rn.f64 	%fd767, %fd766, %fd727, %fd763;
	ld.const.f64 	%fd768, [const_evenDofToQuad+88];
	fma.rn.f64 	%fd769, %fd768, %fd728, %fd765;
	fma.rn.f64 	%fd770, %fd863, %fd731, %fd767;
	fma.rn.f64 	%fd771, %fd862, %fd732, %fd769;
	fma.rn.f64 	%fd772, %fd853, %fd735, %fd770;
	fma.rn.f64 	%fd773, %fd852, %fd736, %fd771;
	fma.rn.f64 	%fd774, %fd843, %fd740, %fd772;
	fma.rn.f64 	%fd775, %fd842, %fd739, %fd773;
	sub.f64 	%fd869, %fd774, %fd775;
	add.f64 	%fd875, %fd774, %fd775;
	ld.const.f64 	%fd776, [const_oddDofToQuad+16];
	fma.rn.f64 	%fd777, %fd776, %fd719, 0d0000000000000000;
	ld.const.f64 	%fd778, [const_evenDofToQuad+16];
	fma.rn.f64 	%fd779, %fd778, %fd720, 0d0000000000000000;
	ld.const.f64 	%fd780, [const_oddDofToQuad+56];
	fma.rn.f64 	%fd781, %fd780, %fd723, %fd777;
	ld.const.f64 	%fd782, [const_evenDofToQuad+56];
	fma.rn.f64 	%fd783, %fd782, %fd724, %fd779;
	ld.const.f64 	%fd784, [const_oddDofToQuad+96];
	fma.rn.f64 	%fd785, %fd784, %fd727, %fd781;
	ld.const.f64 	%fd786, [const_evenDofToQuad+96];
	fma.rn.f64 	%fd787, %fd786, %fd728, %fd783;
	fma.rn.f64 	%fd788, %fd861, %fd731, %fd785;
	fma.rn.f64 	%fd789, %fd860, %fd732, %fd787;
	fma.rn.f64 	%fd790, %fd851, %fd735, %fd788;
	fma.rn.f64 	%fd791, %fd850, %fd736, %fd789;
	fma.rn.f64 	%fd792, %fd841, %fd740, %fd790;
	fma.rn.f64 	%fd793, %fd840, %fd739, %fd791;
	sub.f64 	%fd870, %fd792, %fd793;
	add.f64 	%fd874, %fd792, %fd793;
	ld.const.f64 	%fd794, [const_oddDofToQuad+24];
	fma.rn.f64 	%fd795, %fd794, %fd719, 0d0000000000000000;
	ld.const.f64 	%fd796, [const_evenDofToQuad+24];
	fma.rn.f64 	%fd797, %fd796, %fd720, 0d0000000000000000;
	ld.const.f64 	%fd798, [const_oddDofToQuad+64];
	fma.rn.f64 	%fd799, %fd798, %fd723, %fd795;
	ld.const.f64 	%fd800, [const_evenDofToQuad+64];
	fma.rn.f64 	%fd801, %fd800, %fd724, %fd797;
	fma.rn.f64 	%fd802, %fd45, %fd727, %fd799;
	ld.const.f64 	%fd803, [const_evenDofToQuad+104];
	fma.rn.f64 	%fd804, %fd803, %fd728, %fd801;
	fma.rn.f64 	%fd805, %fd859, %fd731, %fd802;
	fma.rn.f64 	%fd806, %fd858, %fd732, %fd804;
	fma.rn.f64 	%fd807, %fd849, %fd735, %fd805;
	fma.rn.f64 	%fd808, %fd848, %fd736, %fd806;
	fma.rn.f64 	%fd809, %fd839, %fd740, %fd807;
	fma.rn.f64 	%fd810, %fd838, %fd739, %fd808;
	sub.f64 	%fd871, %fd809, %fd810;
	add.f64 	%fd873, %fd809, %fd810;
	ld.const.f64 	%fd811, [const_oddDofToQuad+32];
	fma.rn.f64 	%fd812, %fd811, %fd719, 0d0000000000000000;
	ld.const.f64 	%fd813, [const_evenDofToQuad+32];
	fma.rn.f64 	%fd814, %fd813, %fd720, 0d0000000000000000;
	ld.const.f64 	%fd815, [const_oddDofToQuad+72];
	fma.rn.f64 	%fd816, %fd815, %fd723, %fd812;
	ld.const.f64 	%fd817, [const_evenDofToQuad+72];
	fma.rn.f64 	%fd818, %fd817, %fd724, %fd814;
	fma.rn.f64 	%fd819, %fd867, %fd727, %fd816;
	fma.rn.f64 	%fd820, %fd866, %fd728, %fd818;
	fma.rn.f64 	%fd821, %fd857, %fd731, %fd819;
	fma.rn.f64 	%fd822, %fd856, %fd732, %fd820;
	fma.rn.f64 	%fd823, %fd847, %fd735, %fd821;
	fma.rn.f64 	%fd824, %fd846, %fd736, %fd822;
	fma.rn.f64 	%fd825, %fd837, %fd740, %fd823;
	fma.rn.f64 	%fd826, %fd836, %fd739, %fd824;
	add.f64 	%fd872, %fd825, %fd826;
$L__BB225_11:
	bar.sync 	0;
	@%p4 bra 	$L__BB225_13;
	ld.param.u64 	%rd14, [_Z32massMatrixMultiplyConstantKernelILi9ELi11ELi1EEviPKdS1_S1_S1_Pd_param_5];
	mad.lo.s32 	%r27, %r3, 729, %r10;
	cvta.to.global.u64 	%rd10, %rd14;
	mul.wide.s32 	%rd11, %r27, 8;
	add.s64 	%rd12, %rd10, %rd11;
	st.global.f64 	[%rd12], %fd876;
	st.global.f64 	[%rd12+648], %fd875;
	st.global.f64 	[%rd12+1296], %fd874;
	st.global.f64 	[%rd12+1944], %fd873;
	st.global.f64 	[%rd12+2592], %fd872;
	st.global.f64 	[%rd12+3240], %fd871;
	st.global.f64 	[%rd12+3888], %fd870;
	st.global.f64 	[%rd12+4536], %fd869;
	st.global.f64 	[%rd12+5184], %fd868;
$L__BB225_13:
	ret;

}
	// .globl	_Z30massMatrixMultiplySharedKernelILi9ELi11ELi1EEviPKdS1_S1_S1_Pd
.visible .entry _Z30massMatrixMultiplySharedKernelILi9ELi11ELi1EEviPKdS1_S1_S1_Pd(
	.param .u32 _Z30massMatrixMultiplySharedKernelILi9ELi11ELi1EEviPKdS1_S1_S1_Pd_param_0,
	.param .u64 .ptr .align 1 _Z30massMatrixMultiplySharedKernelILi9ELi11ELi1EEviPKdS1_S1_S1_Pd_param_1,
	.param .u64 .ptr .align 1 _Z30massMatrixMultiplySharedKernelILi9ELi11ELi1EEviPKdS1_S1_S1_Pd_param_2,
	.param .u64 .ptr .align 1 _Z30massMatrixMultiplySharedKernelILi9ELi11ELi1EEviPKdS1_S1_S1_Pd_param_3,
	.param .u64 .ptr .align 1 _Z30massMatrixMultiplySharedKernelILi9ELi11ELi1EEviPKdS1_S1_S1_Pd_param_4,
	.param .u64 .ptr .align 1 _Z30massMatrixMultiplySharedKernelILi9ELi11ELi1EEviPKdS1_S1_S1_Pd_param_5
)
{
	.reg .pred 	%p<13>;
	.reg .b16 	%rs<13>;
	.reg .b32 	%r<44>;
	.reg .b64 	%rd<22>;
	.reg .b64 	%fd<791>;
	// demoted variable
	.shared .align 8 .b8 _ZZ30massMatrixMultiplySharedKernelILi9ELi11ELi1EEviPKdS1_S1_S1_PdE6s_tmp1[10648];
	// demoted variable
	.shared .align 8 .b8 _ZZ30massMatrixMultiplySharedKernelILi9ELi11ELi1EEviPKdS1_S1_S1_PdE14s_oddDofToQuad[240];
	// demoted variable
	.shared .align 8 .b8 _ZZ30massMatrixMultiplySharedKernelILi9ELi11ELi1EEviPKdS1_S1_S1_PdE15s_evenDofToQuad[240];
	ld.param.u32 	%r8, [_Z30massMatrixMultiplySharedKernelILi9ELi11ELi1EEviPKdS1_S1_S1_Pd_param_0];
	ld.param.u64 	%rd2, [_Z30massMatrixMultiplySharedKernelILi9ELi11ELi1EEviPKdS1_S1_S1_Pd_param_2];
	ld.param.u64 	%rd3, [_Z30massMatrixMultiplySharedKernelILi9ELi11ELi1EEviPKdS1_S1_S1_Pd_param_3];
	ld.param.u64 	%rd4, [_Z30massMatrixMultiplySharedKernelILi9ELi11ELi1EEviPKdS1_S1_S1_Pd_param_4];
	mov.u32 	%r9, %tid.x;
	mov.u32 	%r2, %tid.y;
	mov.u32 	%r10, %ctaid.x;
	add.s32 	%r3, %r10, %r2;
	cvt.u16.u32 	%rs2, %r9;
	mul.hi.u16 	%rs3, %rs2, -7281;
	shr.u16 	%rs4, %rs3, 3;
	mul.lo.s16 	%rs5, %rs4, 9;
	sub.s16 	%rs1, %rs2, %rs5;
	setp.lt.s32 	%p2, %r3, %r8;
	setp.lt.u32 	%p3, %r9, 81;
	and.pred  	%p1, %p2, %p3;
	not.pred 	%p4, %p1;
	@%p4 bra 	$L__BB226_2;
	cvta.to.global.u64 	%rd6, %rd4;
	mad.lo.s32 	%r11, %r3, 729, %r9;
	mul.wide.s32 	%rd7, %r11, 8;
	add.s64 	%rd8, %rd6, %rd7;
	ld.global.nc.f64 	%fd749, [%rd8];
	ld.global.nc.f64 	%fd748, [%rd8+648];
	ld.global.nc.f64 	%fd747, [%rd8+1296];
	ld.global.nc.f64 	%fd746, [%rd8+1944];
	ld.global.nc.f64 	%fd745, [%rd8+2592];
	ld.global.nc.f64 	%fd744, [%rd8+3240];
	ld.global.nc.f64 	%fd743, [%rd8+3888];
	ld.global.nc.f64 	%fd742, [%rd8+4536];
	ld.global.nc.f64 	%fd741, [%rd8+5184];
$L__BB226_2:
	setp.ne.s32 	%p5, %r2, 0;
	setp.gt.u32 	%p6, %r9, 29;
	or.pred  	%p7, %p5, %p6;
	@%p7 bra 	$L__BB226_4;
	cvta.to.global.u64 	%rd9, %rd2;
	mul.wide.u32 	%rd10, %r9, 8;
	add.s64 	%rd11, %rd9, %rd10;
	ld.global.nc.f64 	%fd171, [%rd11];
	shl.b32 	%r12, %r9, 3;
	mov.u32 	%r13, _ZZ30massMatrixMultiplySharedKernelILi9ELi11ELi1EEviPKdS1_S1_S1_PdE14s_oddDofToQuad;
	add.s32 	%r14, %r13, %r12;
	st.shared.f64 	[%r14], %fd171;
	cvta.to.global.u64 	%rd12, %rd3;
	add.s64 	%rd13, %rd12, %rd10;
	ld.global.nc.f64 	%fd172, [%rd13];
	mov.u32 	%r15, _ZZ30massMatrixMultiplySharedKernelILi9ELi11ELi1EEviPKdS1_S1_S1_PdE15s_evenDofToQuad;
	add.s32 	%r16, %r15, %r12;
	st.shared.f64 	[%r16], %fd172;
$L__BB226_4:
	setp.gt.u32 	%p8, %r9, 80;
	bar.sync 	0;
	ld.shared.f64 	%fd19, [_ZZ30massMatrixMultiplySharedKernelILi9ELi11ELi1EEviPKdS1_S1_S1_PdE14s_oddDofToQuad];
	ld.shared.f64 	%fd20, [_ZZ30massMatrixMultiplySharedKernelILi9ELi11ELi1EEviPKdS1_S1_S1_PdE15s_evenDofToQuad];
	ld.shared.f64 	%fd21, [_ZZ30massMatrixMultiplySharedKernelILi9ELi11ELi1EEviPKdS1_S1_S1_PdE14s_oddDofToQuad+8];
	ld.shared.f64 	%fd22, [_ZZ30massMatrixMultiplySharedKernelILi9ELi11ELi1EEviPKdS1_S1_S1_PdE15s_evenDofToQuad+8];
	ld.shared.f64 	%fd23, [_ZZ30massMatrixMultiplySharedKernelILi9ELi11ELi1EEviPKdS1_S1_S1_PdE14s_oddDofToQuad+16];
	ld.shared.f64 	%fd24, [_ZZ30massMatrixMultiplySharedKernelILi9ELi11ELi1EEviPKdS1_S1_S1_PdE15s_evenDofToQuad+16];
	ld.shared.f64 	%fd25, [_ZZ30massMatrixMultiplySharedKernelILi9ELi11ELi1EEviPKdS1_S1_S1_PdE14s_oddDofToQuad+24];
	ld.shared.f64 	%fd26, [_ZZ30massMatrixMultiplySharedKernelILi9ELi11ELi1EEviPKdS1_S1_S1_PdE15s_evenDofToQuad+24];
	ld.shared.f64 	%fd27, [_ZZ30massMatrixMultiplySharedKernelILi9ELi11ELi1EEviPKdS1_S1_S1_PdE14s_oddDofToQuad+32];
	ld.shared.f64 	%fd28, [_ZZ30massMatrixMultiplySharedKernelILi9ELi11ELi1EEviPKdS1_S1_S1_PdE15s_evenDofToQuad+32];
	ld.shared.f64 	%fd29, [_ZZ30massMatrixMultiplySharedKernelILi9ELi11ELi1EEviPKdS1_S1_S1_PdE14s_oddDofToQuad+40];
	ld.shared.f64 	%fd30, [_ZZ30massMatrixMultiplySharedKernelILi9ELi11ELi1EEviPKdS1_S1_S1_PdE15s_evenDofToQuad+40];
	ld.shared.f64 	%fd31, [_ZZ30massMatrixMultiplySharedKernelILi9ELi11ELi1EEviPKdS1_S1_S1_PdE14s_oddDofToQuad+48];
	ld.shared.f64 	%fd32, [_ZZ30massMatrixMultiplySharedKernelILi9ELi11ELi1EEviPKdS1_S1_S1_PdE15s_evenDofToQuad+48];
	ld.shared.f64 	%fd33, [_ZZ30massMatrixMultiplySharedKernelILi9ELi11ELi1EEviPKdS1_S1_S1_PdE14s_oddDofToQuad+56];
	ld.shared.f64 	%fd34, [_ZZ30massMatrixMultiplySharedKernelILi9ELi11ELi1EEviPKdS1_S1_S1_PdE15s_evenDofToQuad+56];
	ld.shared.f64 	%fd35, [_ZZ30massMatrixMultiplySharedKernelILi9ELi11ELi1EEviPKdS1_S1_S1_PdE14s_oddDofToQuad+64];
	ld.shared.f64 	%fd36, [_ZZ30massMatrixMultiplySharedKernelILi9ELi11ELi1EEviPKdS1_S1_S1_PdE15s_evenDofToQuad+64];
	ld.shared.f64 	%fd37, [_ZZ30massMatrixMultiplySharedKernelILi9ELi11ELi1EEviPKdS1_S1_S1_PdE14s_oddDofToQuad+72];
	ld.shared.f64 	%fd38, [_ZZ30massMatrixMultiplySharedKernelILi9ELi11ELi1EEviPKdS1_S1_S1_PdE15s_evenDofToQuad+72];
	ld.shared.f64 	%fd39, [_ZZ30massMatrixMultiplySharedKernelILi9ELi11ELi1EEviPKdS1_S1_S1_PdE14s_oddDofToQuad+80];
	ld.shared.f64 	%fd40, [_ZZ30massMatrixMultiplySharedKernelILi9ELi11ELi1EEviPKdS1_S1_S1_PdE15s_evenDofToQuad+80];
	ld.shared.f64 	%fd41, [_ZZ30massMatrixMultiplySharedKernelILi9ELi11ELi1EEviPKdS1_S1_S1_PdE14s_oddDofToQuad+88];
	ld.shared.f64 	%fd42, [_ZZ30massMatrixMultiplySharedKernelILi9ELi11ELi1EEviPKdS1_S1_S1_PdE15s_evenDofToQuad+88];
	ld.shared.f64 	%fd43, [_ZZ30massMatrixMultiplySharedKernelILi9ELi11ELi1EEviPKdS1_S1_S1_PdE14s_oddDofToQuad+96];
	ld.shared.f64 	%fd44, [_ZZ30massMatrixMultiplySharedKernelILi9ELi11ELi1EEviPKdS1_S1_S1_PdE15s_evenDofToQuad+96];
	ld.shared.f64 	%fd45, [_ZZ30massMatrixMultiplySharedKernelILi9ELi11ELi1EEviPKdS1_S1_S1_PdE14s_oddDofToQuad+104];
	ld.shared.f64 	%fd46, [_ZZ30massMatrixMultiplySharedKernelILi9ELi11ELi1EEviPKdS1_S1_S1_PdE15s_evenDofToQuad+104];
	mov.u32 	%r17, _ZZ30massMatrixMultiplySharedKernelILi9ELi11ELi1EEviPKdS1_S1_S1_PdE6s_tmp1;
	mad.lo.s32 	%r18, %r2, 10648, %r17;
	mul.lo.s16 	%rs7, %rs2, 57;
	shr.u16 	%rs8, %rs7, 9;
	cvt.u32.u16 	%r4, %rs8;
	mul.wide.u16 	%r19, %rs8, 88;
	add.s32 	%r5, %r18, %r19;
	mul.wide.u16 	%r20, %rs1, 8;
	add.s32 	%r6, %r5, %r20;
	@%p8 bra 	$L__BB226_6;
	add.f64 	%fd173, %fd749, %fd741;
	sub.f64 	%fd174, %fd749, %fd741;
	add.f64 	%fd175, %fd748, %fd742;
	sub.f64 	%fd176, %fd748, %fd742;
	add.f64 	%fd177, %fd747, %fd743;
	sub.f64 	%fd178, %fd747, %fd743;
	add.f64 	%fd179, %fd746, %fd744;
	sub.f64 	%fd180, %fd746, %fd744;
	add.f64 	%fd181, %fd745, %fd745;
	sub.f64 	%fd182, %fd745, %fd745;
	mul.f64 	%fd183, %fd181, 0d3FE0000000000000;
	fma.rn.f64 	%fd184, %fd19, %fd173, 0d0000000000000000;
	fma.rn.f64 	%fd185, %fd20, %fd174, 0d0000000000000000;
	fma.rn.f64 	%fd186, %fd21, %fd175, %fd184;
	fma.rn.f64 	%fd187, %fd22, %fd176, %fd185;
	fma.rn.f64 	%fd188, %fd23, %fd177, %fd186;
	fma.rn.f64 	%fd189, %fd24, %fd178, %fd187;
	fma.rn.f64 	%fd190, %fd25, %fd179, %fd188;
	fma.rn.f64 	%fd191, %fd26, %fd180, %fd189;
	fma.rn.f64 	%fd192, %fd27, %fd183, %fd190;
	fma.rn.f64 	%fd193, %fd28, %fd182, %fd191;
	sub.f64 	%fd194, %fd192, %fd193;
	st.shared.f64 	[%r6+9680], %fd194;
	add.f64 	%fd195, %fd193, %fd192;
	st.shared.f64 	[%r6], %fd195;
	fma.rn.f64 	%fd196, %fd29, %fd173, 0d0000000000000000;
	fma.rn.f64 	%fd197, %fd30, %fd174, 0d0000000000000000;
	fma.rn.f64 	%fd198, %fd31, %fd175, %fd196;
	fma.rn.f64 	%fd199, %fd32, %fd176, %fd197;
	fma.rn.f64 	%fd200, %fd33, %fd177, %fd198;
	fma.rn.f64 	%fd201, %fd34, %fd178, %fd199;
	fma.rn.f64 	%fd202, %fd35, %fd179, %fd200;
	fma.rn.f64 	%fd203, %fd36, %fd180, %fd201;
	fma.rn.f64 	%fd204, %fd37, %fd183, %fd202;
	fma.rn.f64 	%fd205, %fd38, %fd182, %fd203;
	sub.f64 	%fd206, %fd204, %fd205;
	st.shared.f64 	[%r6+8712], %fd206;
	add.f64 	%fd207, %fd205, %fd204;
	st.shared.f64 	[%r6+968], %fd207;
	fma.rn.f64 	%fd208, %fd39, %fd173, 0d0000000000000000;
	fma.rn.f64 	%fd209, %fd40, %fd174, 0d0000000000000000;
	fma.rn.f64 	%fd210, %fd41, %fd175, %fd208;
	fma.rn.f64 	%fd211, %fd42, %fd176, %fd209;
	fma.rn.f64 	%fd212, %fd43, %fd177, %fd210;
	fma.rn.f64 	%fd213, %fd44, %fd178, %fd211;
	fma.rn.f64 	%fd214, %fd45, %fd179, %fd212;
	fma.rn.f64 	%fd215, %fd46, %fd180, %fd213;
	ld.shared.f64 	%fd216, [_ZZ30massMatrixMultiplySharedKernelILi9ELi11ELi1EEviPKdS1_S1_S1_PdE14s_oddDofToQuad+112];
	fma.rn.f64 	%fd217, %fd216, %fd183, %fd214;
	ld.shared.f64 	%fd218, [_ZZ30massMatrixMultiplySharedKernelILi9ELi11ELi1EEviPKdS1_S1_S1_PdE15s_evenDofToQuad+112];
	fma.rn.f64 	%fd219, %fd218, %fd182, %fd215;
	sub.f64 	%fd220, %fd217, %fd219;
	st.shared.f64 	[%r6+7744], %fd220;
	add.f64 	%fd221, %fd219, %fd217;
	st.shared.f64 	[%r6+1936], %fd221;
	ld.shared.f64 	%fd222, [_ZZ30massMatrixMultiplySharedKernelILi9ELi11ELi1EEviPKdS1_S1_S1_PdE14s_oddDofToQuad+120];
	fma.rn.f64 	%fd223, %fd222, %fd173, 0d0000000000000000;
	ld.shared.f64 	%fd224, [_ZZ30massMatrixMultiplySharedKernelILi9ELi11ELi1EEviPKdS1_S1_S1_PdE15s_evenDofToQuad+120];
	fma.rn.f64 	%fd225, %fd224, %fd174, 0d0000000000000000;
	ld.shared.f64 	%fd226, [_ZZ30massMatrixMultiplySharedKernelILi9ELi11ELi1EEviPKdS1_S1_S1_PdE14s_oddDofToQuad+128];
	fma.rn.f64 	%fd227, %fd226, %fd175, %fd223;
	ld.shared.f64 	%fd228, [_ZZ30massMatrixMultiplySharedKernelILi9ELi11ELi1EEviPKdS1_S1_S1_PdE15s_evenDofToQuad+128];
	fma.rn.f64 	%fd229, %fd228, %fd176, %fd225;
	ld.shared.f64 	%fd230, [_ZZ30massMatrixMultiplySharedKernelILi9ELi11ELi1EEviPKdS1_S1_S1_PdE14s_oddDofToQuad+136];
	fma.rn.f64 	%fd231, %fd230, %fd177, %fd227;
	ld.shared.f64 	%fd232, [_ZZ30massMatrixMultiplySharedKernelILi9ELi11ELi1EEviPKdS1_S1_S1_PdE15s_evenDofToQuad+136];
	fma.rn.f64 	%fd233, %fd232, %fd178, %fd229;
	ld.shared.f64 	%fd234, [_ZZ30massMatrixMultiplySharedKernelILi9ELi11ELi1EEviPKdS1_S1_S1_PdE14s_oddDofToQuad+144];
	fma.rn.f64 	%fd235, %fd234, %fd179, %fd231;
	ld.shared.f64 	%fd236, [_ZZ30massMatrixMultiplySharedKernelILi9ELi11ELi1EEviPKdS1_S1_S1_PdE15s_evenDofToQuad+144];
	fma.rn.f64 	%fd237, %fd236, %fd180, %fd233;
	ld.shared.f64 	%fd238, [_ZZ30massMatrixMultiplySharedKernelILi9ELi11ELi1EEviPKdS1_S1_S1_PdE14s_oddDofToQuad+152];
	fma.rn.f64 	%fd239, %fd238, %fd183, %fd235;
	ld.shared.f64 	%fd240, [_ZZ30massMatrixMultiplySharedKernelILi9ELi11ELi1EEviPKdS1_S1_S1_PdE15s_evenDofToQuad+152];
	fma.rn.f64 	%fd241, %fd240, %fd182, %fd237;
	sub.f64 	%fd242, %fd239, %fd241;
	st.shared.f64 	[%r6+6776], %fd242;
	add.f64 	%fd243, %fd241, %fd239;
	st.shared.f64 	[%r6+2904], %fd243;
	ld.shared.f64 	%fd244, [_ZZ30massMatrixMultiplySharedKernelILi9ELi11ELi1EEviPKdS1_S1_S1_PdE14s_oddDofToQuad+160];
	fma.rn.f64 	%fd245, %fd244, %fd173, 0d0000000000000000;
	ld.shared.f64 	%fd246, [_ZZ30massMatrixMultiplySharedKernelILi9ELi11ELi1EEviPKdS1_S1_S1_PdE15s_evenDofToQuad+160];
	fma.rn.f64 	%fd247, %fd246, %fd174, 0d0000000000000000;
	ld.shared.f64 	%fd248, [_ZZ30massMatrixMultiplySharedKernelILi9ELi11ELi1EEviPKdS1_S1_S1_PdE14s_oddDofToQuad+168];
	fma.rn.f64 	%fd249, %fd248, %fd175, %fd245;
	ld.shared.f64 	%fd250, [_ZZ30massMatrixMultiplySharedKernelILi9ELi11ELi1EEviPKdS1_S1_S1_PdE15s_evenDofToQuad+168];
	fma.rn.f64 	%fd251, %fd250, %fd176, %fd247;
	ld.shared.f64 	%fd252, [_ZZ30massMatrixMultiplySharedKernelILi9ELi11ELi1EEviPKdS1_S1_S1_PdE14s_oddDofToQuad+176];
	fma.rn.f64 	%fd253, %fd252, %fd177, %fd249;
	ld.shared.f64 	%fd254, [_ZZ30massMatrixMultiplySharedKernelILi9ELi11ELi1EEviPKdS1_S1_S1_PdE15s_evenDofToQuad+176];
	fma.rn.f64 	%fd255, %fd254, %fd178, %fd251;
	ld.shared.f64 	%fd256, [_ZZ30massMatrixMultiplySharedKernelILi9ELi11ELi1EEviPKdS1_S1_S1_PdE14s_oddDofToQuad+184];
	fma.rn.f64 	%fd257, %fd256, %fd179, %fd253;
	ld.shared.f64 	%fd258, [_ZZ30massMatrixMultiplySharedKernelILi9ELi11ELi1EEviPKdS1_S1_S1_PdE15s_evenDofToQuad+184];
	fma.rn.f64 	%fd259, %fd258, %fd180, %fd255;
	ld.shared.f64 	%fd260, [_ZZ30massMatrixMultiplySharedKernelILi9ELi11ELi1EEviPKdS1_S1_S1_PdE14s_oddDofToQuad+192];
	fma.rn.f64 	%fd261, %fd260, %fd183, %fd257;
	ld.shared.f64 	%fd262, [_ZZ30massMatrixMultiplySharedKernelILi9ELi11ELi1EEviPKdS1_S1_S1_PdE15s_evenDofToQuad+192];
	fma.rn.f64 	%fd263, %fd262, %fd182, %fd259;
	sub.f64 	%fd264, %fd261, %fd263;
	st.shared.f64 	[%r6+5808], %fd264;
	add.f64 	%fd265, %fd263, %fd261;
	st.shared.f64 	[%r6+3872], %fd265;
	ld.shared.f64 	%fd266, [_ZZ30massMatrixMultiplySharedKernelILi9ELi11ELi1EEviPKdS1_S1_S1_PdE14s_oddDofToQuad+200];
	fma.rn.f64 	%fd267, %fd266, %fd173, 0d0000000000000000;
	ld.shared.f64 	%fd268, [_ZZ30massMatrixMultiplySharedKernelILi9ELi11ELi1EEviPKdS1_S1_S1_PdE15s_evenDofToQuad+200];
	fma.rn.f64 	%fd269, %fd268, %fd174, 0d0000000000000000;
	ld.shared.f64 	%fd270, [_ZZ30massMatrixMultiplySharedKernelILi9ELi11ELi1EEviPKdS1_S1_S1_PdE14s_oddDofToQuad+208];
	fma.rn.f64 	%fd271, %fd270, %fd175, %fd267;
	ld.shared.f64 	%fd272, [_ZZ30massMatrixMultiplySharedKernelILi9ELi11ELi1EEviPKdS1_S1_S1_PdE15s_evenDofToQuad+208];
	fma.rn.f64 	%fd273, %fd272, %fd176, %fd269;
	ld.shared.f64 	%fd274, [_ZZ30massMatrixMultiplySharedKernelILi9ELi11ELi1EEviPKdS1_S1_S1_PdE14s_oddDofToQuad+216];
	fma.rn.f64 	%fd275, %fd274, %fd177, %fd271;
	ld.shared.f64 	%fd276, [_ZZ30massMatrixMultiplySharedKernelILi9ELi11ELi1EEviPKdS1_S1_S1_PdE15s_evenDofToQuad+216];
	fma.rn.f64 	%fd277, %fd276, %fd178, %fd273;
	ld.shared.f64 	%fd278, [_ZZ30massMatrixMultiplySharedKernelILi9ELi11ELi1EEviPKdS1_S1_S1_PdE14s_oddDofToQuad+224];
	fma.rn.f64 	%fd279, %fd278, %fd179, %fd275;
	ld.shared.f64 	%fd280, [_ZZ30massMatrixMultiplySharedKernelILi9ELi11ELi1EEviPKdS1_S1_S1_PdE15s_evenDofToQuad+224];
	fma.rn.f64 	%fd281, %fd280, %fd180, %fd277;
	ld.shared.f64 	%fd282, [_ZZ30massMatrixMultiplySharedKernelILi9ELi11ELi1EEviPKdS1_S1_S1_PdE14s_oddDofToQuad+232];
	fma.rn.f64 	%fd283, %fd282, %fd183, %fd279;
	ld.shared.f64 	%fd284, [_ZZ30massMatrixMultiplySharedKernelILi9ELi11ELi1EEviPKdS1_S1_S1_PdE15s_evenDofToQuad+232];
	fma.rn.f64 	%fd285, %fd284, %fd182, %fd281;
	add.f64 	%fd286, %fd285, %fd283;
	st.shared.f64 	[%r6+4840], %fd286;
$L__BB226_6:
	bar.sync 	0;
	setp.lt.u32 	%p9, %r9, 99;
	mad.lo.s32 	%r21, %r4, 880, %r5;
	add.s32 	%r7, %r21, %r20;
	@%p9 bra 	$L__BB226_8;
	ld.shared.f64 	%fd781, [_ZZ30massMatrixMultiplySharedKernelILi9ELi11ELi1EEviPKdS1_S1_S1_PdE14s_oddDofToQuad+112];
	ld.shared.f64 	%fd780, [_ZZ30massMatrixMultiplySharedKernelILi9ELi11ELi1EEviPKdS1_S1_S1_PdE15s_evenDofToQuad+112];
	ld.shared.f64 	%fd779, [_ZZ30massMatrixMultiplySharedKernelILi9ELi11ELi1EEviPKdS1_S1_S1_PdE14s_oddDofToQuad+120];
	ld.shared.f64 	%fd778, [_ZZ30massMatrixMultiplySharedKernelILi9ELi11ELi1EEviPKdS1_S1_S1_PdE15s_evenDofToQuad+120];
	ld.shared.f64 	%fd777, [_ZZ30massMatrixMultiplySharedKernelILi9ELi11ELi1EEviPKdS1_S1_S1_PdE14s_oddDofToQuad+128];
	ld.shared.f64 	%fd776, [_ZZ30massMatrixMultiplySharedKernelILi9ELi11ELi1EEviPKdS1_S1_S1_PdE15s_evenDofToQuad+128];
	ld.shared.f64 	%fd775, [_ZZ30massMatrixMultiplySharedKernelILi9ELi11ELi1EEviPKdS1_S1_S1_PdE14s_oddDofToQuad+136];
	ld.shared.f64 	%fd774, [_ZZ30massMatrixMultiplySharedKernelILi9ELi11ELi1EEviPKdS1_S1_S1_PdE15s_evenDofToQuad+136];
	ld.shared.f64 	%fd773, [_ZZ30massMatrixMultiplySharedKernelILi9ELi11ELi1EEviPKdS1_S1_S1_PdE14s_oddDofToQuad+144];
	ld.shared.f64 	%fd772, [_ZZ30massMatrixMultiplySharedKernelILi9ELi11ELi1EEviPKdS1_S1_S1_PdE15s_evenDofToQuad+144];
	ld.shared.f64 	%fd771, [_ZZ30massMatrixMultiplySharedKernelILi9ELi11ELi1EEviPKdS1_S1_S1_PdE14s_oddDofToQuad+152];
	ld.shared.f64 	%fd770, [_ZZ30massMatrixMultiplySharedKernelILi9ELi11ELi1EEviPKdS1_S1_S1_PdE15s_evenDofToQuad+152];
	ld.shared.f64 	%fd769, [_ZZ30massMatrixMultiplySharedKernelILi9ELi11ELi1EEviPKdS1_S1_S1_PdE14s_oddDofToQuad+160];
	ld.shared.f64 	%fd768, [_ZZ30massMatrixMultiplySharedKernelILi9ELi11ELi1EEviPKdS1_S1_S1_PdE15s_evenDofToQuad+160];
	ld.shared.f64 	%fd767, [_ZZ30massMatrixMultiplySharedKernelILi9ELi11ELi1EEviPKdS1_S1_S1_PdE14s_oddDofToQuad+168];
	ld.shared.f64 	%fd766, [_ZZ30massMatrixMultiplySharedKernelILi9ELi11ELi1EEviPKdS1_S1_S1_PdE15s_evenDofToQuad+168];
	ld.shared.f64 	%fd765, [_ZZ30massMatrixMultiplySharedKernelILi9ELi11ELi1EEviPKdS1_S1_S1_PdE14s_oddDofToQuad+176];
	ld.shared.f64 	%fd764, [_ZZ30massMatrixMultiplySharedKernelILi9ELi11ELi1EEviPKdS1_S1_S1_PdE15s_evenDofToQuad+176];
	ld.shared.f64 	%fd763, [_ZZ30massMatrixMultiplySharedKernelILi9ELi11ELi1EEviPKdS1_S1_S1_PdE14s_oddDofToQuad+184];
	ld.shared.f64 	%fd762, [_ZZ30massMatrixMultiplySharedKernelILi9ELi11ELi1EEviPKdS1_S1_S1_PdE15s_evenDofToQuad+184];
	ld.shared.f64 	%fd761, [_ZZ30massMatrixMultiplySharedKernelILi9ELi11ELi1EEviPKdS1_S1_S1_PdE14s_oddDofToQuad+192];
	ld.shared.f64 	%fd760, [_ZZ30massMatrixMultiplySharedKernelILi9ELi11ELi1EEviPKdS1_S1_S1_PdE15s_evenDofToQuad+192];
	ld.shared.f64 	%fd759, [_ZZ30massMatrixMultiplySharedKernelILi9ELi11ELi1EEviPKdS1_S1_S1_PdE14s_oddDofToQuad+200];
	ld.shared.f64 	%fd758, [_ZZ30massMatrixMultiplySharedKernelILi9ELi11ELi1EEviPKdS1_S1_S1_PdE15s_evenDofToQuad+200];
	ld.shared.f64 	%fd757, [_ZZ30massMatrixMultiplySharedKernelILi9ELi11ELi1EEviPKdS1_S1_S1_PdE14s_oddDofToQuad+208];
	ld.shared.f64 	%fd756, [_ZZ30massMatrixMultiplySharedKernelILi9ELi11ELi1EEviPKdS1_S1_S1_PdE15s_evenDofToQuad+208];
	ld.shared.f64 	%fd755, [_ZZ30massMatrixMultiplySharedKernelILi9ELi11ELi1EEviPKdS1_S1_S1_PdE14s_oddDofToQuad+216];
	ld.shared.f64 	%fd754, [_ZZ30massMatrixMultiplySharedKernelILi9ELi11ELi1EEviPKdS1_S1_S1_PdE15s_evenDofToQuad+216];
	ld.shared.f64 	%fd753, [_ZZ30massMatrixMultiplySharedKernelILi9ELi11ELi1EEviPKdS1_S1_S1_PdE14s_oddDofToQuad+224];
	ld.shared.f64 	%fd752, [_ZZ30massMatrixMultiplySharedKernelILi9ELi11ELi1EEviPKdS1_S1_S1_PdE15s_evenDofToQuad+224];
	ld.shared.f64 	%fd751, [_ZZ30massMatrixMultiplySharedKernelILi9ELi11ELi1EEviPKdS1_S1_S1_PdE14s_oddDofToQuad+232];
	ld.shared.f64 	%fd750, [_ZZ30massMatrixMultiplySharedKernelILi9ELi11ELi1EEviPKdS1_S1_S1_PdE15s_evenDofToQuad+232];
	bra.uni 	$L__BB226_9;
$L__BB226_8:
	ld.shared.f64 	%fd287, [%r7];
	ld.shared.f64 	%fd288, [%r7+704];
	add.f64 	%fd289, %fd287, %fd288;
	sub.f64 	%fd290, %fd287, %fd288;
	ld.shared.f64 	%fd291, [%r7+88];
	ld.shared.f64 	%fd292, [%r7+616];
	add.f64 	%fd293, %fd291, %fd292;
	sub.f64 	%fd294, %fd291, %fd292;
	ld.shared.f64 	%fd295, [%r7+176];
	ld.shared.f64 	%fd296, [%r7+528];
	add.f64 	%fd297, %fd295, %fd296;
	sub.f64 	%fd298, %fd295, %fd296;
	ld.shared.f64 	%fd299, [%r7+264];
	ld.shared.f64 	%fd300, [%r7+440];
	add.f64 	%fd301, %fd299, %fd300;
	sub.f64 	%fd302, %fd299, %fd300;
	ld.shared.f64 	%fd303, [%r7+352];
	add.f64 	%fd304, %fd303, %fd303;
	sub.f64 	%fd305, %fd303, %fd303;
	mul.f64 	%fd306, %fd304, 0d3FE0000000000000;
	fma.rn.f64 	%fd307, %fd19, %fd289, 0d0000000000000000;
	fma.rn.f64 	%fd308, %fd20, %fd290, 0d0000000000000000;
	fma.rn.f64 	%fd309, %fd21, %fd293, %fd307;
	fma.rn.f64 	%fd310, %fd22, %fd294, %fd308;
	fma.rn.f64 	%fd311, %fd23, %fd297, %fd309;
	fma.rn.f64 	%fd312, %fd24, %fd298, %fd310;
	fma.rn.f64 	%fd313, %fd25, %fd301, %fd311;
	fma.rn.f64 	%fd314, %fd26, %fd302, %fd312;
	fma.rn.f64 	%fd315, %fd27, %fd306, %fd313;
	fma.rn.f64 	%fd316, %fd28, %fd305, %fd314;
	sub.f64 	%fd317, %fd315, %fd316;
	st.shared.f64 	[%r7+880], %fd317;
	add.f64 	%fd318, %fd316, %fd315;
	st.shared.f64 	[%r7], %fd318;
	fma.rn.f64 	%fd319, %fd29, %fd289, 0d0000000000000000;
	fma.rn.f64 	%fd320, %fd30, %fd290, 0d0000000000000000;
	fma.rn.f64 	%fd321, %fd31, %fd293, %fd319;
	fma.rn.f64 	%fd322, %fd32, %fd294, %fd320;
	fma.rn.f64 	%fd323, %fd33, %fd297, %fd321;
	fma.rn.f64 	%fd324, %fd34, %fd298, %fd322;
	fma.rn.f64 	%fd325, %fd35, %fd301, %fd323;
	fma.rn.f64 	%fd326, %fd36, %fd302, %fd324;
	fma.rn.f64 	%fd327, %fd37, %fd306, %fd325;
	fma.rn.f64 	%fd328, %fd38, %fd305, %fd326;
	sub.f64 	%fd329, %fd327, %fd328;
	st.shared.f64 	[%r7+792], %fd329;
	add.f64 	%fd330, %fd328, %fd327;
	st.shared.f64 	[%r7+88], %fd330;
	fma.rn.f64 	%fd331, %fd39, %fd289, 0d0000000000000000;
	fma.rn.f64 	%fd332, %fd40, %fd290, 0d0000000000000000;
	fma.rn.f64 	%fd333, %fd41, %fd293, %fd331;
	fma.rn.f64 	%fd334, %fd42, %fd294, %fd332;
	fma.rn.f64 	%fd335, %fd43, %fd297, %fd333;
	fma.rn.f64 	%fd336, %fd44, %fd298, %fd334;
	fma.rn.f64 	%fd337, %fd45, %fd301, %fd335;
	fma.rn.f64 	%fd338, %fd46, %fd302, %fd336;
	ld.shared.f64 	%fd781, [_ZZ30massMatrixMultiplySharedKernelILi9ELi11ELi1EEviPKdS1_S1_S1_PdE14s_oddDofToQuad+112];
	fma.rn.f64 	%fd339, %fd781, %fd306, %fd337;
	ld.shared.f64 	%fd780, [_ZZ30massMatrixMultiplySharedKernelILi9ELi11ELi1EEviPKdS1_S1_S1_PdE15s_evenDofToQuad+112];
	fma.rn.f64 	%fd340, %fd780, %fd305, %fd338;
	sub.f64 	%fd341, %fd339, %fd340;
	st.shared.f64 	[%r7+704], %fd341;
	add.f64 	%fd342, %fd340, %fd339;
	st.shared.f64 	[%r7+176], %fd342;
	ld.shared.f64 	%fd779, [_ZZ30massMatrixMultiplySharedKernelILi9ELi11ELi1EEviPKdS1_S1_S1_PdE14s_oddDofToQuad+120];
	fma.rn.f64 	%fd343, %fd779, %fd289, 0d0000000000000000;
	ld.shared.f64 	%fd778, [_ZZ30massMatrixMultiplySharedKernelILi9ELi11ELi1EEviPKdS1_S1_S1_PdE15s_evenDofToQuad+120];
	fma.rn.f64 	%fd344, %fd778, %fd290, 0d0000000000000000;
	ld.shared.f64 	%fd777, [_ZZ30massMatrixMultiplySharedKernelILi9ELi11ELi1EEviPKdS1_S1_S1_PdE14s_oddDofToQuad+128];
	fma.rn.f64 	%fd345, %fd777, %fd293, %fd343;
	ld.shared.f64 	%fd776, [_ZZ30massMatrixMultiplySharedKernelILi9ELi11ELi1EEviPKdS1_S1_S1_PdE15s_evenDofToQuad+128];
	fma.rn.f64 	%fd346, %fd776, %fd294, %fd344;
	ld.shared.f64 	%fd775, [_ZZ30massMatrixMultiplySharedKernelILi9ELi11ELi1EEviPKdS1_S1_S1_PdE14s_oddDofToQuad+136];
	fma.rn.f64 	%fd347, %fd775, %fd297, %fd345;
	ld.shared.f64 	%fd774, [_ZZ30massMatrixMultiplySharedKernelILi9ELi11ELi1EEviPKdS1_S1_S1_PdE15s_evenDofToQuad+136];
	fma.rn.f64 	%fd348, %fd774, %fd298, %fd346;
	ld.shared.f64 	%fd773, [_ZZ30massMatrixMultiplySharedKernelILi9ELi11ELi1EEviPKdS1_S1_S1_PdE14s_oddDofToQuad+144];
	fma.rn.f64 	%fd349, %fd773, %fd301, %fd347;
	ld.shared.f64 	%fd772, [_ZZ30massMatrixMultiplySharedKernelILi9ELi11ELi1EEviPKdS1_S1_S1_PdE15s_evenDofToQuad+144];
	fma.rn.f64 	%fd350, %fd772, %fd302, %fd348;
	ld.shared.f64 	%fd771, [_ZZ30massMatrixMultiplySharedKernelILi9ELi11ELi1EEviPKdS1_S1_S1_PdE14s_oddDofToQuad+152];
	fma.rn.f64 	%fd351, %fd771, %fd306, %fd349;
	ld.shared.f64 	%fd770, [_ZZ30massMatrixMultiplySharedKernelILi9ELi11ELi1EEviPKdS1_S1_S1_PdE15s_evenDofToQuad+152];
	fma.rn.f64 	%fd352, %fd770, %fd305, %fd350;
	sub.f64 	%fd353, %fd351, %fd352;
	st.shared.f64 	[%r7+616], %fd353;
	add.f64 	%fd354, %fd352, %fd351;
	st.shared.f64 	[%r7+264], %fd354;
	ld.shared.f64 	%fd769, [_ZZ30massMatrixMultiplySharedKernelILi9ELi11ELi1EEviPKdS1_S1_S1_PdE14s_oddDofToQuad+160];
	fma.rn.f64 	%fd355, %fd769, %fd289, 0d0000000000000000;
	ld.shared.f64 	%fd768, [_ZZ30massMatrixMultiplySharedKernelILi9ELi11ELi1EEviPKdS1_S1_S1_PdE15s_evenDofToQuad+160];
	fma.rn.f64 	%fd356, %fd768, %fd290, 0d0000000000000000;
	ld.shared.f64 	%fd767, [_ZZ30massMatrixMultiplySharedKernelILi9ELi11ELi1EEviPKdS1_S1_S1_PdE14s_oddDofToQuad+168];
	fma.rn.f64 	%fd357, %fd767, %fd293, %fd355;
	ld.shared.f64 	%fd766, [_ZZ30massMatrixMultiplySharedKernelILi9ELi11ELi1EEviPKdS1_S1_S1_PdE15s_evenDofToQuad+168];
	fma.rn.f64 	%fd358, %fd766, %fd294, %fd356;
	ld.shared.f64 	%fd765, [_ZZ30massMatrixMultiplySharedKernelILi9ELi11ELi1EEviPKdS1_S1_S1_PdE14s_oddDofToQuad+176];
	fma.rn.f64 	%fd359, %fd765, %fd297, %fd357;
	ld.shared.f64 	%fd764, [_ZZ30massMatrixMultiplySharedKernelILi9ELi11ELi1EEviPKdS1_S1_S1_PdE15s_evenDofToQuad+176];
	fma.rn.f64 	%fd360, %fd764, %fd298, %fd358;
	ld.shared.f64 	%fd763, [_ZZ30massMatrixMultiplySharedKernelILi9ELi11ELi1EEviPKdS1_S1_S1_PdE14s_oddDofToQuad+184];
	fma.rn.f64 	%fd361, %fd763, %fd301, %fd359;
	ld.shared.f64 	%fd762, [_ZZ30massMatrixMultiplySharedKernelILi9ELi11ELi1EEviPKdS1_S1_S1_PdE15s_evenDofToQuad+184];
	fma.rn.f64 	%fd362, %fd762, %fd302, %fd360;
	ld.shared.f64 	%fd761, [_ZZ30massMatrixMultiplySharedKernelILi9ELi11ELi1EEviPKdS1_S1_S1_PdE14s_oddDofToQuad+192];
	fma.rn.f64 	%fd363, %fd761, %fd306, %fd361;
	ld.shared.f64 	%fd760, [_ZZ30massMatrixMultiplySharedKernelILi9ELi11ELi1EEviPKdS1_S1_S1_PdE15s_evenDofToQuad+192];
	fma.rn.f64 	%fd364, %fd760, %fd305, %fd362;
	sub.f64 	%fd365, %fd363, %fd364;
	st.shared.f64 	[%r7+528], %fd365;
	add.f64 	%fd366, %fd364, %fd363;
	st.shared.f64 	[%r7+352], %fd366;
	ld.shared.f64 	%fd759, [_ZZ30massMatrixMultiplySharedKernelILi9ELi11ELi1EEviPKdS1_S1_S1_PdE14s_oddDofToQuad+200];
	fma.rn.f64 	%fd367, %fd759, %fd289, 0d0000000000000000;
	ld.shared.f64 	%fd758, [_ZZ30massMatrixMultiplySharedKernelILi9ELi11ELi1EEviPKdS1_S1_S1_PdE15s_evenDofToQuad+200];
	fma.rn.f64 	%fd368, %fd758, %fd290, 0d0000000000000000;
	ld.shared.f64 	%fd757, [_ZZ30massMatrixMultiplySharedKernelILi9ELi11ELi1EEviPKdS1_S1_S1_PdE14s_oddDofToQuad+208];
	fma.rn.f64 	%fd369, %fd757, %fd293, %fd367;
	ld.shared.f64 	%fd756, [_ZZ30massMatrixMultiplySharedKernelILi9ELi11ELi1EEviPKdS1_S1_S1_PdE15s_evenDofToQuad+208];
	fma.rn.f64 	%fd370, %fd756, %fd294, %fd368;
	ld.shared.f64 	%fd755, [_ZZ30massMatrixMultiplySharedKernelILi9ELi11ELi1EEviPKdS1_S1_S1_PdE14s_oddDofToQuad+216];
	fma.rn.f64 	%fd371, %fd755, %fd297, %fd369;
	ld.shared.f64 	%fd754, [_ZZ30massMatrixMultiplySharedKernelILi9ELi11ELi1EEviPKdS1_S1_S1_PdE15s_evenDofToQuad+216];
	fma.rn.f64 	%fd372, %fd754, %fd298, %fd370;
	ld.shared.f64 	%fd753, [_ZZ30massMatrixMultiplySharedKernelILi9ELi11ELi1EEviPKdS1_S1_S1_PdE14s_oddDofToQuad+224];
	fma.rn.f64 	%fd373, %fd753, %fd301, %fd371;
	ld.shared.f64 	%fd752, [_ZZ30massMatrixMultiplySharedKernelILi9ELi11ELi1EEviPKdS1_S1_S1_PdE15s_evenDofToQuad+224];
	fma.rn.f64 	%fd374, %fd752, %fd302, %fd372;
	ld.shared.f64 	%fd751, [_ZZ30massMatrixMultiplySharedKernelILi9ELi11ELi1EEviPKdS1_S1_S1_PdE14s_oddDofToQuad+232];
	fma.rn.f64 	%fd375, %fd751, %fd306, %fd373;
	ld.shared.f64 	%fd750, [_ZZ30massMatrixMultiplySharedKernelILi9ELi11ELi1EEviPKdS1_S1_S1_PdE15s_evenDofToQuad+232];
	fma.rn.f64 	%fd376, %fd750, %fd305, %fd374;
	add.f64 	%fd377, %fd376, %fd375;
	st.shared.f64 	[%r7+440], %fd377;
$L__BB226_9:
	ld.param.u64 	%rd20, [_Z30massMatrixMultiplySharedKernelILi9ELi11ELi1EEviPKdS1_S1_S1_Pd_param_1];
	mov.u32 	%r23, %tid.x;
	setp.gt.u32 	%p10, %r23, 98;
	bar.sync 	0;
	cvt.u16.u32 	%rs9, %r23;
	mul.hi.u16 	%rs10, %rs9, 5958;
	mul.lo.s16 	%rs11, %rs10, 11;
	sub.s16 	%rs12, %rs9, %rs11;
	mov.u32 	%r24, %tid.y;
	mov.u32 	%r25, _ZZ30massMatrixMultiplySharedKernelILi9ELi11ELi1EEviPKdS1_S1_S1_PdE6s_tmp1;
	mad.lo.s32 	%r26, %r24, 10648, %r25;
	mul.wide.u16 	%r27, %rs10, 968;
	add.s32 	%r28, %r26, %r27;
	mul.wide.u16 	%r29, %rs12, 88;
	add.s32 	%r30, %r28, %r29;
	ld.shared.f64 	%fd378, [%r30];
	ld.shared.f64 	%fd379, [%r30+64];
	add.f64 	%fd380, %fd378, %fd379;
	sub.f64 	%fd381, %fd378, %fd379;
	ld.shared.f64 	%fd382, [%r30+8];
	ld.shared.f64 	%fd383, [%r30+56];
	add.f64 	%fd384, %fd382, %fd383;
	sub.f64 	%fd385, %fd382, %fd383;
	ld.shared.f64 	%fd386, [%r30+16];
	ld.shared.f64 	%fd387, [%r30+48];
	add.f64 	%fd388, %fd386, %fd387;
	sub.f64 	%fd389, %fd386, %fd387;
	ld.shared.f64 	%fd390, [%r30+24];
	ld.shared.f64 	%fd391, [%r30+40];
	add.f64 	%fd392, %fd390, %fd391;
	sub.f64 	%fd393, %fd390, %fd391;
	ld.shared.f64 	%fd394, [%r30+32];
	add.f64 	%fd395, %fd394, %fd394;
	sub.f64 	%fd396, %fd394, %fd394;
	mul.f64 	%fd397, %fd395, 0d3FE0000000000000;
	mov.u32 	%r31, %ctaid.x;
	add.s32 	%r32, %r31, %r24;
	mov.b32 	%r33, {%rs12, %rs10};
	mov.b32 	%r34, 10;
	mov.b32 	%r35, 30987;
	dp2a.lo.u32.u32 	%r36, %r33, %r35, %r34;
	mad.lo.s32 	%r37, %r32, 1331, %r36;
	fma.rn.f64 	%fd398, %fd19, %fd380, 0d0000000000000000;
	fma.rn.f64 	%fd399, %fd20, %fd381, 0d0000000000000000;
	fma.rn.f64 	%fd400, %fd21, %fd384, %fd398;
	fma.rn.f64 	%fd401, %fd22, %fd385, %fd399;
	fma.rn.f64 	%fd402, %fd23, %fd388, %fd400;
	fma.rn.f64 	%fd403, %fd24, %fd389, %fd401;
	fma.rn.f64 	%fd404, %fd25, %fd392, %fd402;
	fma.rn.f64 	%fd405, %fd26, %fd393, %fd403;
	fma.rn.f64 	%fd406, %fd27, %fd397, %fd404;
	fma.rn.f64 	%fd407, %fd28, %fd396, %fd405;
	cvta.to.global.u64 	%rd14, %rd20;
	mul.wide.s32 	%rd15, %r37, 8;
	add.s64 	%rd16, %rd14, %rd15;
	ld.global.nc.f64 	%fd408, [%rd16];
	ld.global.nc.f64 	%fd409, [%rd16+-80];
	sub.f64 	%fd410, %fd406, %fd407;
	mul.f64 	%fd411, %fd410, %fd408;
	add.f64 	%fd412, %fd406, %fd407;
	mul.f64 	%fd790, %fd412, %fd409;
	fma.rn.f64 	%fd413, %fd29, %fd380, 0d0000000000000000;
	fma.rn.f64 	%fd414, %fd30, %fd381, 0d0000000000000000;
	fma.rn.f64 	%fd415, %fd31, %fd384, %fd413;
	fma.rn.f64 	%fd416, %fd32, %fd385, %fd414;
	fma.rn.f64 	%fd417, %fd33, %fd388, %fd415;
	fma.rn.f64 	%fd418, %fd34, %fd389, %fd416;
	fma.rn.f64 	%fd419, %fd35, %fd392, %fd417;
	fma.rn.f64 	%fd420, %fd36, %fd393, %fd418;
	fma.rn.f64 	%fd421, %fd37, %fd397, %fd419;
	fma.rn.f64 	%fd422, %fd38, %fd396, %fd420;
	ld.global.nc.f64 	%fd423, [%rd16+-8];
	ld.global.nc.f64 	%fd424, [%rd16+-72];
	sub.f64 	%fd425, %fd421, %fd422;
	mul.f64 	%fd426, %fd425, %fd423;
	add.f64 	%fd427, %fd421, %fd422;
	mul.f64 	%fd789, %fd427, %fd424;
	fma.rn.f64 	%fd428, %fd39, %fd380, 0d0000000000000000;
	fma.rn.f64 	%fd429, %fd40, %fd381, 0d0000000000000000;
	fma.rn.f64 	%fd430, %fd41, %fd384, %fd428;
	fma.rn.f64 	%fd431, %fd42, %fd385, %fd429;
	fma.rn.f64 	%fd432, %fd43, %fd388, %fd430;
	fma.rn.f64 	%fd433, %fd44, %fd389, %fd431;
	fma.rn.f64 	%fd434, %fd45, %fd392, %fd432;
	fma.rn.f64 	%fd435, %fd46, %fd393, %fd433;
	fma.rn.f64 	%fd436, %fd781, %fd397, %fd434;
	fma.rn.f64 	%fd437, %fd780, %fd396, %fd435;
	ld.global.nc.f64 	%fd438, [%rd16+-16];
	ld.global.nc.f64 	%fd439, [%rd16+-64];
	sub.f64 	%fd440, %fd436, %fd437;
	mul.f64 	%fd782, %fd440, %fd438;
	add.f64 	%fd441, %fd436, %fd437;
	mul.f64 	%fd788, %fd441, %fd439;
	fma.rn.f64 	%fd442, %fd779, %fd380, 0d0000000000000000;
	fma.rn.f64 	%fd443, %fd778, %fd381, 0d0000000000000000;
	fma.rn.f64 	%fd444, %fd777, %fd384, %fd442;
	fma.rn.f64 	%fd445, %fd776, %fd385, %fd443;
	fma.rn.f64 	%fd446, %fd775, %fd388, %fd444;
	fma.rn.f64 	%fd447, %fd774, %fd389, %fd445;
	fma.rn.f64 	%fd448, %fd773, %fd392, %fd446;
	fma.rn.f64 	%fd449, %fd772, %fd393, %fd447;
	fma.rn.f64 	%fd450, %fd771, %fd397, %fd448;
	fma.rn.f64 	%fd451, %fd770, %fd396, %fd449;
	ld.global.nc.f64 	%fd452, [%rd16+-24];
	ld.global.nc.f64 	%fd453, [%rd16+-56];
	sub.f64 	%fd454, %fd450, %fd451;
	mul.f64 	%fd783, %fd454, %fd452;
	add.f64 	%fd455, %fd450, %fd451;
	mul.f64 	%fd787, %fd455, %fd453;
	fma.rn.f64 	%fd456, %fd769, %fd380, 0d0000000000000000;
	fma.rn.f64 	%fd457, %fd768, %fd381, 0d0000000000000000;
	fma.rn.f64 	%fd458, %fd767, %fd384, %fd456;
	fma.rn.f64 	%fd459, %fd766, %fd385, %fd457;
	fma.rn.f64 	%fd460, %fd765, %fd388, %fd458;
	fma.rn.f64 	%fd461, %fd764, %fd389, %fd459;
	fma.rn.f64 	%fd462, %fd763, %fd392, %fd460;
	fma.rn.f64 	%fd463, %fd762, %fd393, %fd461;
	fma.rn.f64 	%fd464, %fd761, %fd397, %fd462;
	fma.rn.f64 	%fd465, %fd760, %fd396, %fd463;
	ld.global.nc.f64 	%fd466, [%rd16+-32];
	ld.global.nc.f64 	%fd467, [%rd16+-48];
	sub.f64 	%fd468, %fd464, %fd465;
	mul.f64 	%fd784, %fd468, %fd466;
	add.f64 	%fd469, %fd464, %fd465;
	mul.f64 	%fd786, %fd469, %fd467;
	fma.rn.f64 	%fd470, %fd759, %fd380, 0d0000000000000000;
	fma.rn.f64 	%fd471, %fd758, %fd381, 0d0000000000000000;
	fma.rn.f64 	%fd472, %fd757, %fd384, %fd470;
	fma.rn.f64 	%fd473, %fd756, %fd385, %fd471;
	fma.rn.f64 	%fd474, %fd755, %fd388, %fd472;
	fma.rn.f64 	%fd475, %fd754, %fd389, %fd473;
	fma.rn.f64 	%fd476, %fd753, %fd392, %fd474;
	fma.rn.f64 	%fd477, %fd752, %fd393, %fd475;
	fma.rn.f64 	%fd478, %fd751, %fd397, %fd476;
	fma.rn.f64 	%fd479, %fd750, %fd396, %fd477;
	ld.global.nc.f64 	%fd480, [%rd16+-40];
	add.f64 	%fd481, %fd478, %fd479;
	mul.f64 	%fd785, %fd481, %fd480;
	bar.sync 	0;
	add.f64 	%fd482, %fd790, %fd411;
	sub.f64 	%fd483, %fd790, %fd411;
	add.f64 	%fd484, %fd789, %fd426;
	sub.f64 	%fd485, %fd789, %fd426;
	add.f64 	%fd486, %fd788, %fd782;
	sub.f64 	%fd487, %fd788, %fd782;
	add.f64 	%fd488, %fd787, %fd783;
	sub.f64 	%fd489, %fd787, %fd783;
	add.f64 	%fd490, %fd786, %fd784;
	sub.f64 	%fd491, %fd786, %fd784;
	add.f64 	%fd492, %fd785, %fd785;
	sub.f64 	%fd493, %fd785, %fd785;
	mul.f64 	%fd494, %fd492, 0d3FE0000000000000;
	fma.rn.f64 	%fd495, %fd19, %fd482, 0d0000000000000000;
	fma.rn.f64 	%fd496, %fd20, %fd483, 0d0000000000000000;
	fma.rn.f64 	%fd497, %fd29, %fd484, %fd495;
	fma.rn.f64 	%fd498, %fd30, %fd485, %fd496;
	fma.rn.f64 	%fd499, %fd39, %fd486, %fd497;
	fma.rn.f64 	%fd500, %fd40, %fd487, %fd498;
	fma.rn.f64 	%fd501, %fd779, %fd488, %fd499;
	fma.rn.f64 	%fd502, %fd778, %fd489, %fd500;
	fma.rn.f64 	%fd503, %fd769, %fd490, %fd501;
	fma.rn.f64 	%fd504, %fd768, %fd491, %fd502;
	fma.rn.f64 	%fd505, %fd759, %fd494, %fd503;
	fma.rn.f64 	%fd506, %fd758, %fd493, %fd504;
	sub.f64 	%fd507, %fd505, %fd506;
	st.shared.f64 	[%r30+64], %fd507;
	add.f64 	%fd508, %fd505, %fd506;
	st.shared.f64 	[%r30], %fd508;
	fma.rn.f64 	%fd509, %fd21, %fd482, 0d0000000000000000;
	fma.rn.f64 	%fd510, %fd22, %fd483, 0d0000000000000000;
	fma.rn.f64 	%fd511, %fd31, %fd484, %fd509;
	fma.rn.f64 	%fd512, %fd32, %fd485, %fd510;
	fma.rn.f64 	%fd513, %fd41, %fd486, %fd511;
	fma.rn.f64 	%fd514, %fd42, %fd487, %fd512;
	fma.rn.f64 	%fd515, %fd777, %fd488, %fd513;
	fma.rn.f64 	%fd516, %fd776, %fd489, %fd514;
	fma.rn.f64 	%fd517, %fd767, %fd490, %fd515;
	fma.rn.f64 	%fd518, %fd766, %fd491, %fd516;
	fma.rn.f64 	%fd519, %fd757, %fd494, %fd517;
	fma.rn.f64 	%fd520, %fd756, %fd493, %fd518;
	sub.f64 	%fd521, %fd519, %fd520;
	st.shared.f64 	[%r30+56], %fd521;
	add.f64 	%fd522, %fd519, %fd520;
	st.shared.f64 	[%r30+8], %fd522;
	fma.rn.f64 	%fd523, %fd23, %fd482, 0d0000000000000000;
	fma.rn.f64 	%fd524, %fd24, %fd483, 0d0000000000000000;
	fma.rn.f64 	%fd525, %fd33, %fd484, %fd523;
	fma.rn.f64 	%fd526, %fd34, %fd485, %fd524;
	fma.rn.f64 	%fd527, %fd43, %fd486, %fd525;
	fma.rn.f64 	%fd528, %fd44, %fd487, %fd526;
	fma.rn.f64 	%fd529, %fd775, %fd488, %fd527;
	fma.rn.f64 	%fd530, %fd774, %fd489, %fd528;
	fma.rn.f64 	%fd531, %fd765, %fd490, %fd529;
	fma.rn.f64 	%fd532, %fd764, %fd491, %fd530;
	fma.rn.f64 	%fd533, %fd755, %fd494, %fd531;
	fma.rn.f64 	%fd534, %fd754, %fd493, %fd532;
	sub.f64 	%fd535, %fd533, %fd534;
	st.shared.f64 	[%r30+48], %fd535;
	add.f64 	%fd536, %fd533, %fd534;
	st.shared.f64 	[%r30+16], %fd536;
	fma.rn.f64 	%fd537, %fd25, %fd482, 0d0000000000000000;
	fma.rn.f64 	%fd538, %fd26, %fd483, 0d0000000000000000;
	fma.rn.f64 	%fd539, %fd35, %fd484, %fd537;
	fma.rn.f64 	%fd540, %fd36, %fd485, %fd538;
	fma.rn.f64 	%fd541, %fd45, %fd486, %fd539;
	fma.rn.f64 	%fd542, %fd46, %fd487, %fd540;
	fma.rn.f64 	%fd543, %fd773, %fd488, %fd541;
	fma.rn.f64 	%fd544, %fd772, %fd489, %fd542;
	fma.rn.f64 	%fd545, %fd763, %fd490, %fd543;
	fma.rn.f64 	%fd546, %fd762, %fd491, %fd544;
	fma.rn.f64 	%fd547, %fd753, %fd494, %fd545;
	fma.rn.f64 	%fd548, %fd752, %fd493, %fd546;
	sub.f64 	%fd549, %fd547, %fd548;
	st.shared.f64 	[%r30+40], %fd549;
	add.f64 	%fd550, %fd547, %fd548;
	st.shared.f64 	[%r30+24], %fd550;
	fma.rn.f64 	%fd551, %fd27, %fd482, 0d0000000000000000;
	fma.rn.f64 	%fd552, %fd28, %fd483, 0d0000000000000000;
	fma.rn.f64 	%fd553, %fd37, %fd484, %fd551;
	fma.rn.f64 	%fd554, %fd38, %fd485, %fd552;
	fma.rn.f64 	%fd555, %fd781, %fd486, %fd553;
	fma.rn.f64 	%fd556, %fd780, %fd487, %fd554;
	fma.rn.f64 	%fd557, %fd771, %fd488, %fd555;
	fma.rn.f64 	%fd558, %fd770, %fd489, %fd556;
	fma.rn.f64 	%fd559, %fd761, %fd490, %fd557;
	fma.rn.f64 	%fd560, %fd760, %fd491, %fd558;
	fma.rn.f64 	%fd561, %fd751, %fd494, %fd559;
	fma.rn.f64 	%fd562, %fd750, %fd493, %fd560;
	add.f64 	%fd563, %fd561, %fd562;
	st.shared.f64 	[%r30+32], %fd563;
	bar.sync 	0;
	@%p10 bra 	$L__BB226_11;
	ld.shared.f64 	%fd564, [%r7];
	ld.shared.f64 	%fd565, [%r7+880];
	add.f64 	%fd566, %fd564, %fd565;
	sub.f64 	%fd567, %fd564, %fd565;
	ld.shared.f64 	%fd568, [%r7+88];
	ld.shared.f64 	%fd569, [%r7+792];
	add.f64 	%fd570, %fd568, %fd569;
	sub.f64 	%fd571, %fd568, %fd569;
	ld.shared.f64 	%fd572, [%r7+176];
	ld.shared.f64 	%fd573, [%r7+704];
	add.f64 	%fd574, %fd572, %fd573;
	sub.f64 	%fd575, %fd572, %fd573;
	ld.shared.f64 	%fd576, [%r7+264];
	ld.shared.f64 	%fd577, [%r7+616];
	add.f64 	%fd578, %fd576, %fd577;
	sub.f64 	%fd579, %fd576, %fd577;
	ld.shared.f64 	%fd580, [%r7+352];
	ld.shared.f64 	%fd581, [%r7+528];
	add.f64 	%fd582, %fd580, %fd581;
	sub.f64 	%fd583, %fd580, %fd581;
	ld.shared.f64 	%fd584, [%r7+440];
	add.f64 	%fd585, %fd584, %fd584;
	sub.f64 	%fd586, %fd584, %fd584;
	mul.f64 	%fd587, %fd585, 0d3FE0000000000000;
	fma.rn.f64 	%fd588, %fd19, %fd566, 0d0000000000000000;
	fma.rn.f64 	%fd589, %fd20, %fd567, 0d0000000000000000;
	fma.rn.f64 	%fd590, %fd29, %fd570, %fd588;
	fma.rn.f64 	%fd591, %fd30, %fd571, %fd589;
	fma.rn.f64 	%fd592, %fd39, %fd574, %fd590;
	fma.rn.f64 	%fd593, %fd40, %fd575, %fd591;
	fma.rn.f64 	%fd594, %fd779, %fd578, %fd592;
	fma.rn.f64 	%fd595, %fd778, %fd579, %fd593;
	fma.rn.f64 	%fd596, %fd769, %fd582, %fd594;
	fma.rn.f64 	%fd597, %fd768, %fd583, %fd595;
	fma.rn.f64 	%fd598, %fd759, %fd587, %fd596;
	fma.rn.f64 	%fd599, %fd758, %fd586, %fd597;
	sub.f64 	%fd600, %fd598, %fd599;
	st.shared.f64 	[%r7+704], %fd600;
	add.f64 	%fd601, %fd598, %fd599;
	st.shared.f64 	[%r7], %fd601;
	fma.rn.f64 	%fd602, %fd21, %fd566, 0d0000000000000000;
	fma.rn.f64 	%fd603, %fd22, %fd567, 0d0000000000000000;
	fma.rn.f64 	%fd604, %fd31, %fd570, %fd602;
	fma.rn.f64 	%fd605, %fd32, %fd571, %fd603;
	fma.rn.f64 	%fd606, %fd41, %fd574, %fd604;
	fma.rn.f64 	%fd607, %fd42, %fd575, %fd605;
	fma.rn.f64 	%fd608, %fd777, %fd578, %fd606;
	fma.rn.f64 	%fd609, %fd776, %fd579, %fd607;
	fma.rn.f64 	%fd610, %fd767, %fd582, %fd608;
	fma.rn.f64 	%fd611, %fd766, %fd583, %fd609;
	fma.rn.f64 	%fd612, %fd757, %fd587, %fd610;
	fma.rn.f64 	%fd613, %fd756, %fd586, %fd611;
	sub.f64 	%fd614, %fd612, %fd613;
	st.shared.f64 	[%r7+616], %fd614;
	add.f64 	%fd615, %fd612, %fd613;
	st.shared.f64 	[%r7+88], %fd615;
	fma.rn.f64 	%fd616, %fd23, %fd566, 0d0000000000000000;
	fma.rn.f64 	%fd617, %fd24, %fd567, 0d0000000000000000;
	fma.rn.f64 	%fd618, %fd33, %fd570, %fd616;
	fma.rn.f64 	%fd619, %fd34, %fd571, %fd617;
	fma.rn.f64 	%fd620, %fd43, %fd574, %fd618;
	fma.rn.f64 	%fd621, %fd44, %fd575, %fd619;
	fma.rn.f64 	%fd622, %fd775, %fd578, %fd620;
	fma.rn.f64 	%fd623, %fd774, %fd579, %fd621;
	fma.rn.f64 	%fd624, %fd765, %fd582, %fd622;
	fma.rn.f64 	%fd625, %fd764, %fd583, %fd623;
	fma.rn.f64 	%fd626, %fd755, %fd587, %fd624;
	fma.rn.f64 	%fd627, %fd754, %fd586, %fd625;
	sub.f64 	%fd628, %fd626, %fd627;
	st.shared.f64 	[%r7+528], %fd628;
	add.f64 	%fd629, %fd626, %fd627;
	st.shared.f64 	[%r7+176], %fd629;
	fma.rn.f64 	%fd630, %fd25, %fd566, 0d0000000000000000;
	fma.rn.f64 	%fd631, %fd26, %fd567, 0d0000000000000000;
	fma.rn.f64 	%fd632, %fd35, %fd570, %fd630;
	fma.rn.f64 	%fd633, %fd36, %fd571, %fd631;
	fma.rn.f64 	%fd634, %fd45, %fd574, %fd632;
	fma.rn.f64 	%fd635, %fd46, %fd575, %fd633;
	fma.rn.f64 	%fd636, %fd773, %fd578, %fd634;
	fma.rn.f64 	%fd637, %fd772, %fd579, %fd635;
	fma.rn.f64 	%fd638, %fd763, %fd582, %fd636;
	fma.rn.f64 	%fd639, %fd762, %fd583, %fd637;
	fma.rn.f64 	%fd640, %fd753, %fd587, %fd638;
	fma.rn.f64 	%fd641, %fd752, %fd586, %fd639;
	sub.f64 	%fd642, %fd640, %fd641;
	st.shared.f64 	[%r7+440], %fd642;
	add.f64 	%fd643, %fd640, %fd641;
	st.shared.f64 	[%r7+264], %fd643;
	fma.rn.f64 	%fd644, %fd27, %fd566, 0d0000000000000000;
	fma.rn.f64 	%fd645, %fd28, %fd567, 0d0000000000000000;
	fma.rn.f64 	%fd646, %fd37, %fd570, %fd644;
	fma.rn.f64 	%fd647, %fd38, %fd571, %fd645;
	fma.rn.f64 	%fd648, %fd781, %fd574, %fd646;
	fma.rn.f64 	%fd649, %fd780, %fd575, %fd647;
	fma.rn.f64 	%fd650, %fd771, %fd578, %fd648;
	fma.rn.f64 	%fd651, %fd770, %fd579, %fd649;
	fma.rn.f64 	%fd652, %fd761, %fd582, %fd650;
	fma.rn.f64 	%fd653, %fd760, %fd583, %fd651;
	fma.rn.f64 	%fd654, %fd751, %fd587, %fd652;
	fma.rn.f64 	%fd655, %fd750, %fd586, %fd653;
	add.f64 	%fd656, %fd654, %fd655;
	st.shared.f64 	[%r7+352], %fd656;
$L__BB226_11:
	mov.u32 	%r38, %tid.x;
	setp.gt.u32 	%p11, %r38, 80;
	bar.sync 	0;
	@%p11 bra 	$L__BB226_13;
	ld.shared.f64 	%fd657, [%r6];
	ld.shared.f64 	%fd658, [%r6+9680];
	add.f64 	%fd659, %fd657, %fd658;
	sub.f64 	%fd660, %fd657, %fd658;
	ld.shared.f64 	%fd661, [%r6+968];
	ld.shared.f64 	%fd662, [%r6+8712];
	add.f64 	%fd663, %fd661, %fd662;
	sub.f64 	%fd664, %fd661, %fd662;
	ld.shared.f64 	%fd665, [%r6+1936];
	ld.shared.f64 	%fd666, [%r6+7744];
	add.f64 	%fd667, %fd665, %fd666;
	sub.f64 	%fd668, %fd665, %fd666;
	ld.shared.f64 	%fd669, [%r6+2904];
	ld.shared.f64 	%fd670, [%r6+6776];
	add.f64 	%fd671, %fd669, %fd670;
	sub.f64 	%fd672, %fd669, %fd670;
	ld.shared.f64 	%fd673, [%r6+3872];
	ld.shared.f64 	%fd674, [%r6+5808];
	add.f64 	%fd675, %fd673, %fd674;
	sub.f64 	%fd676, %fd673, %fd674;
	ld.shared.f64 	%fd677, [%r6+4840];
	add.f64 	%fd678, %fd677, %fd677;
	sub.f64 	%fd679, %fd677, %fd677;
	mul.f64 	%fd680, %fd678, 0d3FE0000000000000;
	fma.rn.f64 	%fd681, %fd19, %fd659, 0d0000000000000000;
	fma.rn.f64 	%fd682, %fd20, %fd660, 0d0000000000000000;
	fma.rn.f64 	%fd683, %fd29, %fd663, %fd681;
	fma.rn.f64 	%fd684, %fd30, %fd664, %fd682;
	fma.rn.f64 	%fd685, %fd39, %fd667, %fd683;
	fma.rn.f64 	%fd686, %fd40, %fd668, %fd684;
	fma.rn.f64 	%fd687, %fd779, %fd671, %fd685;
	fma.rn.f64 	%fd688, %fd778, %fd672, %fd686;
	fma.rn.f64 	%fd689, %fd769, %fd675, %fd687;
	fma.rn.f64 	%fd690, %fd768, %fd676, %fd688;
	fma.rn.f64 	%fd691, %fd759, %fd680, %fd689;
	fma.rn.f64 	%fd692, %fd758, %fd679, %fd690;
	sub.f64 	%fd782, %fd691, %fd692;
	add.f64 	%fd790, %fd691, %fd692;
	fma.rn.f64 	%fd693, %fd21, %fd659, 0d0000000000000000;
	fma.rn.f64 	%fd694, %fd22, %fd660, 0d0000000000000000;
	fma.rn.f64 	%fd695, %fd31, %fd663, %fd693;
	fma.rn.f64 	%fd696, %fd32, %fd664, %fd694;
	fma.rn.f64 	%fd697, %fd41, %fd667, %fd695;
	fma.rn.f64 	%fd698, %fd42, %fd668, %fd696;
	fma.rn.f64 	%fd699, %fd777, %fd671, %fd697;
	fma.rn.f64 	%fd700, %fd776, %fd672, %fd698;
	fma.rn.f64 	%fd701, %fd767, %fd675, %fd699;
	fma.rn.f64 	%fd702, %fd766, %fd676, %fd700;
	fma.rn.f64 	%fd703, %fd757, %fd680, %fd701;
	fma.rn.f64 	%fd704, %fd756, %fd679, %fd702;
	sub.f64 	%fd783, %fd703, %fd704;
	add.f64 	%fd789, %fd703, %fd704;
	fma.rn.f64 	%fd705, %fd23, %fd659, 0d0000000000000000;
	fma.rn.f64 	%fd706, %fd24, %fd660, 0d0000000000000000;
	fma.rn.f64 	%fd707, %fd33, %fd663, %fd705;
	fma.rn.f64 	%fd708, %fd34, %fd664, %fd706;
	fma.rn.f64 	%fd709, %fd43, %fd667, %fd707;
	fma.rn.f64 	%fd710, %fd44, %fd668, %fd708;
	fma.rn.f64 	%fd711, %fd775, %fd671, %fd709;
	fma.rn.f64 	%fd712, %fd774, %fd672, %fd710;
	fma.rn.f64 	%fd713, %fd765, %fd675, %fd711;
	fma.rn.f64 	%fd714, %fd764, %fd676, %fd712;
	fma.rn.f64 	%fd715, %fd755, %fd680, %fd713;
	fma.rn.f64 	%fd716, %fd754, %fd679, %fd714;
	sub.f64 	%fd784, %fd715, %fd716;
	add.f64 	%fd788, %fd715, %fd716;
	fma.rn.f64 	%fd717, %fd25, %fd659, 0d0000000000000000;
	fma.rn.f64 	%fd718, %fd26, %fd660, 0d0000000000000000;
	fma.rn.f64 	%fd719, %fd35, %fd663, %fd717;
	fma.rn.f64 	%fd720, %fd36, %fd664, %fd718;
	fma.rn.f64 	%fd721, %fd45, %fd667, %fd719;
	fma.rn.f64 	%fd722, %fd46, %fd668, %fd720;
	fma.rn.f64 	%fd723, %fd773, %fd671, %fd721;
	fma.rn.f64 	%fd724, %fd772, %fd672, %fd722;
	fma.rn.f64 	%fd725, %fd763, %fd675, %fd723;
	fma.rn.f64 	%fd726, %fd762, %fd676, %fd724;
	fma.rn.f64 	%fd727, %fd753, %fd680, %fd725;
	fma.rn.f64 	%fd728, %fd752, %fd679, %fd726;
	sub.f64 	%fd785, %fd727, %fd728;
	add.f64 	%fd787, %fd727, %fd728;
	fma.rn.f64 	%fd729, %fd27, %fd659, 0d0000000000000000;
	fma.rn.f64 	%fd730, %fd28, %fd660, 0d0000000000000000;
	fma.rn.f64 	%fd731, %fd37, %fd663, %fd729;
	fma.rn.f64 	%fd732, %fd38, %fd664, %fd730;
	fma.rn.f64 	%fd733, %fd781, %fd667, %fd731;
	fma.rn.f64 	%fd734, %fd780, %fd668, %fd732;
	fma.rn.f64 	%fd735, %fd771, %fd671, %fd733;
	fma.rn.f64 	%fd736, %fd770, %fd672, %fd734;
	fma.rn.f64 	%fd737, %fd761, %fd675, %fd735;
	fma.rn.f64 	%fd738, %fd760, %fd676, %fd736;
	fma.rn.f64 	%fd739, %fd751, %fd680, %fd737;
	fma.rn.f64 	%fd740, %fd750, %fd679, %fd738;
	add.f64 	%fd786, %fd739, %fd740;
$L__BB226_13:
	bar.sync 	0;
	@%p4 bra 	$L__BB226_15;
	ld.param.u64 	%rd21, [_Z30massMatrixMultiplySharedKernelILi9ELi11ELi1EEviPKdS1_S1_S1_Pd_param_5];
	mov.u32 	%r39, %ctaid.x;
	mov.u32 	%r40, %tid.y;
	add.s32 	%r41, %r39, %r40;
	mov.u32 	%r42, %tid.x;
	mad.lo.s32 	%r43, %r41, 729, %r42;
	cvta.to.global.u64 	%rd17, %rd21;
	mul.wide.s32 	%rd18, %r43, 8;
	add.s64 	%rd19, %rd17, %rd18;
	st.global.f64 	[%rd19], %fd790;
	st.global.f64 	[%rd19+648], %fd789;
	st.global.f64 	[%rd19+1296], %fd788;
	st.global.f64 	[%rd19+1944], %fd787;
	st.global.f64 	[%rd19+2592], %fd786;
	st.global.f64 	[%rd19+3240], %fd785;
	st.global.f64 	[%rd19+3888], %fd784;
	st.global.f64 	[%rd19+4536], %fd783;
	st.global.f64 	[%rd19+5184], %fd782;
$L__BB226_15:
	ret;

}
	// .globl	_Z30massMatrixMultiplyGlobalKernelILi9ELi11ELi1EEviPKdS1_S1_S1_Pd
.visible .entry _Z30massMatrixMultiplyGlobalKernelILi9ELi11ELi1EEviPKdS1_S1_S1_Pd(
	.param .u32 _Z30massMatrixMultiplyGlobalKernelILi9ELi11ELi1EEviPKdS1_S1_S1_Pd_param_0,
	.param .u64 .ptr .align 1 _Z30massMatrixMultiplyGlobalKernelILi9ELi11ELi1EEviPKdS1_S1_S1_Pd_param_1,
	.param .u64 .ptr .align 1 _Z30massMatrixMultiplyGlobalKernelILi9ELi11ELi1EEviPKdS1_S1_S1_Pd_param_2,
	.param .u64 .ptr .align 1 _Z30massMatrixMultiplyGlobalKernelILi9ELi11ELi1EEviPKdS1_S1_S1_Pd_param_3,
	.param .u64 .ptr .align 1 _Z30massMatrixMultiplyGlobalKernelILi9ELi11ELi1EEviPKdS1_S1_S1_Pd_param_4,
	.param .u64 .ptr .align 1 _Z30massMatrixMultiplyGlobalKernelILi9ELi11ELi1EEviPKdS1_S1_S1_Pd_param_5
)
{
	.reg .pred 	%p<10>;
	.reg .b16 	%rs<13>;
	.reg .b32 	%r<39>;
	.reg .b64 	%rd<23>;
	.reg .b64 	%fd<781>;
	// demoted variable
	.shared .align 8 .b8 _ZZ30massMatrixMultiplyGlobalKernelILi9ELi11ELi1EEviPKdS1_S1_S1_PdE6s_tmp1[10648];
	ld.param.u32 	%r8, [_Z30massMatrixMultiplyGlobalKernelILi9ELi11ELi1EEviPKdS1_S1_S1_Pd_param_0];
	ld.param.u64 	%rd4, [_Z30massMatrixMultiplyGlobalKernelILi9ELi11ELi1EEviPKdS1_S1_S1_Pd_param_2];
	ld.param.u64 	%rd5, [_Z30massMatrixMultiplyGlobalKernelILi9ELi11ELi1EEviPKdS1_S1_S1_Pd_param_3];
	ld.param.u64 	%rd6, [_Z30massMatrixMultiplyGlobalKernelILi9ELi11ELi1EEviPKdS1_S1_S1_Pd_param_4];
	cvta.to.global.u64 	%rd1, %rd5;
	cvta.to.global.u64 	%rd2, %rd4;
	mov.u32 	%r9, %tid.x;
	mov.u32 	%r2, %tid.y;
	mov.u32 	%r10, %ctaid.x;
	add.s32 	%r3, %r10, %r2;
	cvt.u16.u32 	%rs2, %r9;
	mul.hi.u16 	%rs3, %rs2, -7281;
	shr.u16 	%rs4, %rs3, 3;
	mul.lo.s16 	%rs5, %rs4, 9;
	sub.s16 	%rs1, %rs2, %rs5;
	setp.lt.s32 	%p2, %r3, %r8;
	setp.lt.u32 	%p3, %r9, 81;
	and.pred  	%p1, %p2, %p3;
	not.pred 	%p4, %p1;
	@%p4 bra 	$L__BB227_2;
	cvta.to.global.u64 	%rd8, %rd6;
	mad.lo.s32 	%r11, %r3, 729, %r9;
	mul.wide.s32 	%rd9, %r11, 8;
	add.s64 	%rd10, %rd8, %rd9;
	ld.global.nc.f64 	%fd771, [%rd10];
	ld.global.nc.f64 	%fd770, [%rd10+648];
	ld.global.nc.f64 	%fd769, [%rd10+1296];
	ld.global.nc.f64 	%fd768, [%rd10+1944];
	ld.global.nc.f64 	%fd767, [%rd10+2592];
	ld.global.nc.f64 	%fd766, [%rd10+3240];
	ld.global.nc.f64 	%fd765, [%rd10+3888];
	ld.global.nc.f64 	%fd764, [%rd10+4536];
	ld.global.nc.f64 	%fd763, [%rd10+5184];
$L__BB227_2:
	setp.gt.u32 	%p5, %r9, 80;
	bar.sync 	0;
	mov.u32 	%r12, _ZZ30massMatrixMultiplyGlobalKernelILi9ELi11ELi1EEviPKdS1_S1_S1_PdE6s_tmp1;
	mad.lo.s32 	%r13, %r2, 10648, %r12;
	mul.lo.s16 	%rs7, %rs2, 57;
	shr.u16 	%rs8, %rs7, 9;
	cvt.u32.u16 	%r4, %rs8;
	mul.wide.u16 	%r14, %rs8, 88;
	add.s32 	%r5, %r13, %r14;
	mul.wide.u16 	%r15, %rs1, 8;
	add.s32 	%r6, %r5, %r15;
	@%p5 bra 	$L__BB227_4;
	add.f64 	%fd107, %fd771, %fd763;
	sub.f64 	%fd108, %fd771, %fd763;
	add.f64 	%fd109, %fd770, %fd764;
	sub.f64 	%fd110, %fd770, %fd764;
	add.f64 	%fd111, %fd769, %fd765;
	sub.f64 	%fd112, %fd769, %fd765;
	add.f64 	%fd113, %fd768, %fd766;
	sub.f64 	%fd114, %fd768, %fd766;
	add.f64 	%fd115, %fd767, %fd767;
	sub.f64 	%fd116, %fd767, %fd767;
	mul.f64 	%fd117, %fd115, 0d3FE0000000000000;
	ld.global.nc.f64 	%fd118, [%rd2];
	fma.rn.f64 	%fd119, %fd118, %fd107, 0d0000000000000000;
	ld.global.nc.f64 	%fd120, [%rd1];
	fma.rn.f64 	%fd121, %fd120, %fd108, 0d0000000000000000;
	ld.global.nc.f64 	%fd122, [%rd2+8];
	fma.rn.f64 	%fd123, %fd122, %fd109, %fd119;
	ld.global.nc.f64 	%fd124, [%rd1+8];
	fma.rn.f64 	%fd125, %fd124, %fd110, %fd121;
	ld.global.nc.f64 	%fd126, [%rd2+16];
	fma.rn.f64 	%fd127, %fd126, %fd111, %fd123;
	ld.global.nc.f64 	%fd128, [%rd1+16];
	fma.rn.f64 	%fd129, %fd128, %fd112, %fd125;
	ld.global.nc.f64 	%fd130, [%rd2+24];
	fma.rn.f64 	%fd131, %fd130, %fd113, %fd127;
	ld.global.nc.f64 	%fd132, [%rd1+24];
	fma.rn.f64 	%fd133, %fd132, %fd114, %fd129;
	ld.global.nc.f64 	%fd134, [%rd2+32];
	fma.rn.f64 	%fd135, %fd134, %fd117, %fd131;
	ld.global.nc.f64 	%fd136, [%rd1+32];
	fma.rn.f64 	%fd137, %fd136, %fd116, %fd133;
	sub.f64 	%fd138, %fd135, %fd137;
	st.shared.f64 	[%r6+9680], %fd138;
	add.f64 	%fd139, %fd137, %fd135;
	st.shared.f64 	[%r6], %fd139;
	ld.global.nc.f64 	%fd140, [%rd2+40];
	fma.rn.f64 	%fd141, %fd140, %fd107, 0d0000000000000000;
	ld.global.nc.f64 	%fd142, [%rd1+40];
	fma.rn.f64 	%fd143, %fd142, %fd108, 0d0000000000000000;
	ld.global.nc.f64 	%fd144, [%rd2+48];
	fma.rn.f64 	%fd145, %fd144, %fd109, %fd141;
	ld.global.nc.f64 	%fd146, [%rd1+48];
	fma.rn.f64 	%fd147, %fd146, %fd110, %fd143;
	ld.global.nc.f64 	%fd148, [%rd2+56];
	fma.rn.f64 	%fd149, %fd148, %fd111, %fd145;
	ld.global.nc.f64 	%fd150, [%rd1+56];
	fma.rn.f64 	%fd151, %fd150, %fd112, %fd147;
	ld.global.nc.f64 	%fd152, [%rd2+64];
	fma.rn.f64 	%fd153, %fd152, %fd113, %fd149;
	ld.global.nc.f64 	%fd154, [%rd1+64];
	fma.rn.f64 	%fd155, %fd154, %fd114, %fd151;
	ld.global.nc.f64 	%fd156, [%rd2+72];
	fma.rn.f64 	%fd157, %fd156, %fd117, %fd153;
	ld.global.nc.f64 	%fd158, [%rd1+72];
	fma.rn.f64 	%fd159, %fd158, %fd116, %fd155;
	sub.f64 	%fd160, %fd157, %fd159;
	st.shared.f64 	[%r6+8712], %fd160;
	add.f64 	%fd161, %fd159, %fd157;
	st.shared.f64 	[%r6+968], %fd161;
	ld.global.nc.f64 	%fd162, [%rd2+80];
	fma.rn.f64 	%fd163, %fd162, %fd107, 0d0000000000000000;
	ld.global.nc.f64 	%fd164, [%rd1+80];
	fma.rn.f64 	%fd165, %fd164, %fd108, 0d0000000000000000;
	ld.global.nc.f64 	%fd166, [%rd2+88];
	fma.rn.f64 	%fd167, %fd166, %fd109, %fd163;
	ld.global.nc.f64 	%fd168, [%rd1+88];
	fma.rn.f64 	%fd169, %fd168, %fd110, %fd165;
	ld.global.nc.f64 	%fd170, [%rd2+96];
	fma.rn.f64 	%fd171, %fd170, %fd111, %fd167;
	ld.global.nc.f64 	%fd172, [%rd1+96];
	fma.rn.f64 	%fd173, %fd172, %fd112, %fd169;
	ld.global.nc.f64 	%fd174, [%rd2+104];
	fma.rn.f64 	%fd175, %fd174, %fd113, %fd171;
	ld.global.nc.f64 	%fd176, [%rd1+104];
	fma.rn.f64 	%fd177, %fd176, %fd114, %fd173;
	ld.global.nc.f64 	%fd178, [%rd2+112];
	fma.rn.f64 	%fd179, %fd178, %fd117, %fd175;
	ld.global.nc.f64 	%fd180, [%rd1+112];
	fma.rn.f64 	%fd181, %fd180, %fd116, %fd177;
	sub.f64 	%fd182, %fd179, %fd181;
	st.shared.f64 	[%r6+7744], %fd182;
	add.f64 	%fd183, %fd181, %fd179;
	st.shared.f64 	[%r6+1936], %fd183;
	ld.global.nc.f64 	%fd184, [%rd2+120];
	fma.rn.f64 	%fd185, %fd184, %fd107, 0d0000000000000000;
	ld.global.nc.f64 	%fd186, [%rd1+120];
	fma.rn.f64 	%fd187, %fd186, %fd108, 0d0000000000000000;
	ld.global.nc.f64 	%fd188, [%rd2+128];
	fma.rn.f64 	%fd189, %fd188, %fd109, %fd185;
	ld.global.nc.f64 	%fd190, [%rd1+128];
	fma.rn.f64 	%fd191, %fd190, %fd110, %fd187;
	ld.global.nc.f64 	%fd192, [%rd2+136];
	fma.rn.f64 	%fd193, %fd192, %fd111, %fd189;
	ld.global.nc.f64 	%fd194, [%rd1+136];
	fma.rn.f64 	%fd195, %fd194, %fd112, %fd191;
	ld.global.nc.f64 	%fd196, [%rd2+144];
	fma.rn.f64 	%fd197, %fd196, %fd113, %fd193;
	ld.global.nc.f64 	%fd198, [%rd1+144];
	fma.rn.f64 	%fd199, %fd198, %fd114, %fd195;
	ld.global.nc.f64 	%fd200, [%rd2+152];
	fma.rn.f64 	%fd201, %fd200, %fd117, %fd197;
	ld.global.nc.f64 	%fd202, [%rd1+152];
	fma.rn.f64 	%fd203, %fd202, %fd116, %fd199;
	sub.f64 	%fd204, %fd201, %fd203;
	st.shared.f64 	[%r6+6776], %fd204;
	add.f64 	%fd205, %fd203, %fd201;
	st.shared.f64 	[%r6+2904], %fd205;
	ld.global.nc.f64 	%fd206, [%rd2+160];
	fma.rn.f64 	%fd207, %fd206, %fd107, 0d0000000000000000;
	ld.global.nc.f64 	%fd208, [%rd1+160];
	fma.rn.f64 	%fd209, %fd208, %fd108, 0d0000000000000000;
	ld.global.nc.f64 	%fd210, [%rd2+168];
	fma.rn.f64 	%fd211, %fd210, %fd109, %fd207;
	ld.global.nc.f64 	%fd212, [%rd1+168];
	fma.rn.f64 	%fd213, %fd212, %fd110, %fd209;
	ld.global.nc.f64 	%fd214, [%rd2+176];
	fma.rn.f64 	%fd215, %fd214, %fd111, %fd211;
	ld.global.nc.f64 	%fd216, [%rd1+176];
	fma.rn.f64 	%fd217, %fd216, %fd112, %fd213;
	ld.global.nc.f64 	%fd218, [%rd2+184];
	fma.rn.f64 	%fd219, %fd218, %fd113, %fd215;
	ld.global.nc.f64 	%fd220, [%rd1+184];
	fma.rn.f64 	%fd221, %fd220, %fd114, %fd217;
	ld.global.nc.f64 	%fd222, [%rd2+192];
	fma.rn.f64 	%fd223, %fd222, %fd117, %fd219;
	ld.global.nc.f64 	%fd224, [%rd1+192];
	fma.rn.f64 	%fd225, %fd224, %fd116, %fd221;
	sub.f64 	%fd226, %fd223, %fd225;
	st.shared.f64 	[%r6+5808], %fd226;
	add.f64 	%fd227, %fd225, %fd223;
	st.shared.f64 	[%r6+3872], %fd227;
	ld.global.nc.f64 	%fd228, [%rd2+200];
	fma.rn.f64 	%fd229, %fd228, %fd107, 0d0000000000000000;
	ld.global.nc.f64 	%fd230, [%rd1+200];
	fma.rn.f64 	%fd231, %fd230, %fd108, 0d0000000000000000;
	ld.global.nc.f64 	%fd232, [%rd2+208];
	fma.rn.f64 	%fd233, %fd232, %fd109, %fd229;
	ld.global.nc.f64 	%fd234, [%rd1+208];
	fma.rn.f64 	%fd235, %fd234, %fd110, %fd231;
	ld.global.nc.f64 	%fd236, [%rd2+216];
	fma.rn.f64 	%fd237, %fd236, %fd111, %fd233;
	ld.global.nc.f64 	%fd238, [%rd1+216];
	fma.rn.f64 	%fd239, %fd238, %fd112, %fd235;
	ld.global.nc.f64 	%fd240, [%rd2+224];
	fma.rn.f64 	%fd241, %fd240, %fd113, %fd237;
	ld.global.nc.f64 	%fd242, [%rd1+224];
	fma.rn.f64 	%fd243, %fd242, %fd114, %fd239;
	ld.global.nc.f64 	%fd244, [%rd2+232];
	fma.rn.f64 	%fd245, %fd244, %fd117, %fd241;
	ld.global.nc.f64 	%fd246, [%rd1+232];
	fma.rn.f64 	%fd247, %fd246, %fd116, %fd243;
	add.f64 	%fd248, %fd247, %fd245;
	st.shared.f64 	[%r6+4840], %fd248;
$L__BB227_4:
	bar.sync 	0;
	setp.gt.u32 	%p6, %r9, 98;
	mad.lo.s32 	%r16, %r4, 880, %r5;
	add.s32 	%r7, %r16, %r15;
	@%p6 bra 	$L__BB227_6;
	ld.shared.f64 	%fd249, [%r7];
	ld.shared.f64 	%fd250, [%r7+704];
	add.f64 	%fd251, %fd249, %fd250;
	sub.f64 	%fd252, %fd249, %fd250;
	ld.shared.f64 	%fd253, [%r7+88];
	ld.shared.f64 	%fd254, [%r7+616];
	add.f64 	%fd255, %fd253, %fd254;
	sub.f64 	%fd256, %fd253, %fd254;
	ld.shared.f64 	%fd257, [%r7+176];
	ld.shared.f64 	%fd258, [%r7+528];
	add.f64 	%fd259, %fd257, %fd258;
	sub.f64 	%fd260, %fd257, %fd258;
	ld.shared.f64 	%fd261, [%r7+264];
	ld.shared.f64 	%fd262, [%r7+440];
	add.f64 	%fd263, %fd261, %fd262;
	sub.f64 	%fd264, %fd261, %fd262;
	ld.shared.f64 	%fd265, [%r7+352];
	add.f64 	%fd266, %fd265, %fd265;
	sub.f64 	%fd267, %fd265, %fd265;
	mul.f64 	%fd268, %fd266, 0d3FE0000000000000;
	ld.global.nc.f64 	%fd269, [%rd2];
	fma.rn.f64 	%fd270, %fd269, %fd251, 0d0000000000000000;
	ld.global.nc.f64 	%fd271, [%rd1];
	fma.rn.f64 	%fd272, %fd271, %fd252, 0d0000000000000000;
	ld.global.nc.f64 	%fd273, [%rd2+8];
	fma.rn.f64 	%fd274, %fd273, %fd255, %fd270;
	ld.global.nc.f64 	%fd275, [%rd1+8];
	fma.rn.f64 	%fd276, %fd275, %fd256, %fd272;
	ld.global.nc.f64 	%fd277, [%rd2+16];
	fma.rn.f64 	%fd278, %fd277, %fd259, %fd274;
	ld.global.nc.f64 	%fd279, [%rd1+16];
	fma.rn.f64 	%fd280, %fd279, %fd260, %fd276;
	ld.global.nc.f64 	%fd281, [%rd2+24];
	fma.rn.f64 	%fd282, %fd281, %fd263, %fd278;
	ld.global.nc.f64 	%fd283, [%rd1+24];
	fma.rn.f64 	%fd284, %fd283, %fd264, %fd280;
	ld.global.nc.f64 	%fd285, [%rd2+32];
	fma.rn.f64 	%fd286, %fd285, %fd268, %fd282;
	ld.global.nc.f64 	%fd287, [%rd1+32];
	fma.rn.f64 	%fd288, %fd287, %fd267, %fd284;
	sub.f64 	%fd289, %fd286, %fd288;
	st.shared.f64 	[%r7+880], %fd289;
	add.f64 	%fd290, %fd288, %fd286;
	st.shared.f64 	[%r7], %fd290;
	ld.global.nc.f64 	%fd291, [%rd2+40];
	fma.rn.f64 	%fd292, %fd291, %fd251, 0d0000000000000000;
	ld.global.nc.f64 	%fd293, [%rd1+40];
	fma.rn.f64 	%fd294, %fd293, %fd252, 0d0000000000000000;
	ld.global.nc.f64 	%fd295, [%rd2+48];
	fma.rn.f64 	%fd296, %fd295, %fd255, %fd292;
	ld.global.nc.f64 	%fd297, [%rd1+48];
	fma.rn.f64 	%fd298, %fd297, %fd256, %fd294;
	ld.global.nc.f64 	%fd299, [%rd2+56];
	fma.rn.f64 	%fd300, %fd299, %fd259, %fd296;
	ld.global.nc.f64 	%fd301, [%rd1+56];
	fma.rn.f64 	%fd302, %fd301, %fd260, %fd298;
	ld.global.nc.f64 	%fd303, [%rd2+64];
	fma.rn.f64 	%fd304, %fd303, %fd263, %fd300;
	ld.global.nc.f64 	%fd305, [%rd1+64];
	fma.rn.f64 	%fd306, %fd305, %fd264, %fd302;
	ld.global.nc.f64 	%fd307, [%rd2+72];
	fma.rn.f64 	%fd308, %fd307, %fd268, %fd304;
	ld.global.nc.f64 	%fd309, [%rd1+72];
	fma.rn.f64 	%fd310, %fd309, %fd267, %fd306;
	sub.f64 	%fd311, %fd308, %fd310;
	st.shared.f64 	[%r7+792], %fd311;
	add.f64 	%fd312, %fd310, %fd308;
	st.shared.f64 	[%r7+88], %fd312;
	ld.global.nc.f64 	%fd313, [%rd2+80];
	fma.rn.f64 	%fd314, %fd313, %fd251, 0d0000000000000000;
	ld.global.nc.f64 	%fd315, [%rd1+80];
	fma.rn.f64 	%fd316, %fd315, %fd252, 0d0000000000000000;
	ld.global.nc.f64 	%fd317, [%rd2+88];
	fma.rn.f64 	%fd318, %fd317, %fd255, %fd314;
	ld.global.nc.f64 	%fd319, [%rd1+88];
	fma.rn.f64 	%fd320, %fd319, %fd256, %fd316;
	ld.global.nc.f64 	%fd321, [%rd2+96];
	fma.rn.f64 	%fd322, %fd321, %fd259, %fd318;
	ld.global.nc.f64 	%fd323, [%rd1+96];
	fma.rn.f64 	%fd324, %fd323, %fd260, %fd320;
	ld.global.nc.f64 	%fd325, [%rd2+104];
	fma.rn.f64 	%fd326, %fd325, %fd263, %fd322;
	ld.global.nc.f64 	%fd327, [%rd1+104];
	fma.rn.f64 	%fd328, %fd327, %fd264, %fd324;
	ld.global.nc.f64 	%fd329, [%rd2+112];
	fma.rn.f64 	%fd330, %fd329, %fd268, %fd326;
	ld.global.nc.f64 	%fd331, [%rd1+112];
	fma.rn.f64 	%fd332, %fd331, %fd267, %fd328;
	sub.f64 	%fd333, %fd330, %fd332;
	st.shared.f64 	[%r7+704], %fd333;
	add.f64 	%fd334, %fd332, %fd330;
	st.shared.f64 	[%r7+176], %fd334;
	ld.global.nc.f64 	%fd335, [%rd2+120];
	fma.rn.f64 	%fd336, %fd335, %fd251, 0d0000000000000000;
	ld.global.nc.f64 	%fd337, [%rd1+120];
	fma.rn.f64 	%fd338, %fd337, %fd252, 0d0000000000000000;
	ld.global.nc.f64 	%fd339, [%rd2+128];
	fma.rn.f64 	%fd340, %fd339, %fd255, %fd336;
	ld.global.nc.f64 	%fd341, [%rd1+128];
	fma.rn.f64 	%fd342, %fd341, %fd256, %fd338;
	ld.global.nc.f64 	%fd343, [%rd2+136];
	fma.rn.f64 	%fd344, %fd343, %fd259, %fd340;
	ld.global.nc.f64 	%fd345, [%rd1+136];
	fma.rn.f64 	%fd346, %fd345, %fd260, %fd342;
	ld.global.nc.f64 	%fd347, [%rd2+144];
	fma.rn.f64 	%fd348, %fd347, %fd263, %fd344;
	ld.global.nc.f64 	%fd349, [%rd1+144];
	fma.rn.f64 	%fd350, %fd349, %fd264, %fd346;
	ld.global.nc.f64 	%fd351, [%rd2+152];
	fma.rn.f64 	%fd352, %fd351, %fd268, %fd348;
	ld.global.nc.f64 	%fd353, [%rd1+152];
	fma.rn.f64 	%fd354, %fd353, %fd267, %fd350;
	sub.f64 	%fd355, %fd352, %fd354;
	st.shared.f64 	[%r7+616], %fd355;
	add.f64 	%fd356, %fd354, %fd352;
	st.shared.f64 	[%r7+264], %fd356;
	ld.global.nc.f64 	%fd357, [%rd2+160];
	fma.rn.f64 	%fd358, %fd357, %fd251, 0d0000000000000000;
	ld.global.nc.f64 	%fd359, [%rd1+160];
	fma.rn.f64 	%fd360, %fd359, %fd252, 0d0000000000000000;
	ld.global.nc.f64 	%fd361, [%rd2+168];
	fma.rn.f64 	%fd362, %fd361, %fd255, %fd358;
	ld.global.nc.f64 	%fd363, [%rd1+168];
	fma.rn.f64 	%fd364, %fd363, %fd256, %fd360;
	ld.global.nc.f64 	%fd365, [%rd2+176];
	fma.rn.f64 	%fd366, %fd365, %fd259, %fd362;
	ld.global.nc.f64 	%fd367, [%rd1+176];
	fma.rn.f64 	%fd368, %fd367, %fd260, %fd364;
	ld.global.nc.f64 	%fd369, [%rd2+184];
	fma.rn.f64 	%fd370, %fd369, %fd263, %fd366;
	ld.global.nc.f64 	%fd371, [%rd1+184];
	fma.rn.f64 	%fd372, %fd371, %fd264, %fd368;
	ld.global.nc.f64 	%fd373, [%rd2+192];
	fma.rn.f64 	%fd374, %fd373, %fd268, %fd370;
	ld.global.nc.f64 	%fd375, [%rd1+192];
	fma.rn.f64 	%fd376, %fd375, %fd267, %fd372;
	sub.f64 	%fd377, %fd374, %fd376;
	st.shared.f64 	[%r7+528], %fd377;
	add.f64 	%fd378, %fd376, %fd374;
	st.shared.f64 	[%r7+352], %fd378;
	ld.global.nc.f64 	%fd379, [%rd2+200];
	fma.rn.f64 	%fd380, %fd379, %fd251, 0d0000000000000000;
	ld.global.nc.f64 	%fd381, [%rd1+200];
	fma.rn.f64 	%fd382, %fd381, %fd252, 0d0000000000000000;
	ld.global.nc.f64 	%fd383, [%rd2+208];
	fma.rn.f64 	%fd384, %fd383, %fd255, %fd380;
	ld.global.nc.f64 	%fd385, [%rd1+208];
	fma.rn.f64 	%fd386, %fd385, %fd256, %fd382;
	ld.global.nc.f64 	%fd387, [%rd2+216];
	fma.rn.f64 	%fd388, %fd387, %fd259, %fd384;
	ld.global.nc.f64 	%fd389, [%rd1+216];
	fma.rn.f64 	%fd390, %fd389, %fd260, %fd386;
	ld.global.nc.f64 	%fd391, [%rd2+224];
	fma.rn.f64 	%fd392, %fd391, %fd263, %fd388;
	ld.global.nc.f64 	%fd393, [%rd1+224];
	fma.rn.f64 	%fd394, %fd393, %fd264, %fd390;
	ld.global.nc.f64 	%fd395, [%rd2+232];
	fma.rn.f64 	%fd396, %fd395, %fd268, %fd392;
	ld.global.nc.f64 	%fd397, [%rd1+232];
	fma.rn.f64 	%fd398, %fd397, %fd267, %fd394;
	add.f64 	%fd399, %fd398, %fd396;
	st.shared.f64 	[%r7+440], %fd399;
$L__BB227_6:
	ld.param.u64 	%rd21, [_Z30massMatrixMultiplyGlobalKernelILi9ELi11ELi1EEviPKdS1_S1_S1_Pd_param_3];
	ld.param.u64 	%rd20, [_Z30massMatrixMultiplyGlobalKernelILi9ELi11ELi1EEviPKdS1_S1_S1_Pd_param_2];
	ld.param.u64 	%rd19, [_Z30massMatrixMultiplyGlobalKernelILi9ELi11ELi1EEviPKdS1_S1_S1_Pd_param_1];
	mov.u32 	%r18, %tid.x;
	setp.gt.u32 	%p7, %r18, 98;
	bar.sync 	0;
	cvt.u16.u32 	%rs9, %r18;
	mul.hi.u16 	%rs10, %rs9, 5958;
	mul.lo.s16 	%rs11, %rs10, 11;
	sub.s16 	%rs12, %rs9, %rs11;
	mov.u32 	%r19, %tid.y;
	mov.u32 	%r20, _ZZ30massMatrixMultiplyGlobalKernelILi9ELi11ELi1EEviPKdS1_S1_S1_PdE6s_tmp1;
	mad.lo.s32 	%r21, %r19, 10648, %r20;
	mul.wide.u16 	%r22, %rs10, 968;
	add.s32 	%r23, %r21, %r22;
	mul.wide.u16 	%r24, %rs12, 88;
	add.s32 	%r25, %r23, %r24;
	ld.shared.f64 	%fd400, [%r25];
	ld.shared.f64 	%fd401, [%r25+64];
	add.f64 	%fd402, %fd400, %fd401;
	sub.f64 	%fd403, %fd400, %fd401;
	ld.shared.f64 	%fd404, [%r25+8];
	ld.shared.f64 	%fd405, [%r25+56];
	add.f64 	%fd406, %fd404, %fd405;
	sub.f64 	%fd407, %fd404, %fd405;
	ld.shared.f64 	%fd408, [%r25+16];
	ld.shared.f64 	%fd409, [%r25+48];
	add.f64 	%fd410, %fd408, %fd409;
	sub.f64 	%fd411, %fd408, %fd409;
	ld.shared.f64 	%fd412, [%r25+24];
	ld.shared.f64 	%fd413, [%r25+40];
	add.f64 	%fd414, %fd412, %fd413;
	sub.f64 	%fd415, %fd412, %fd413;
	ld.shared.f64 	%fd416, [%r25+32];
	add.f64 	%fd417, %fd416, %fd416;
	sub.f64 	%fd418, %fd416, %fd416;
	mul.f64 	%fd419, %fd417, 0d3FE0000000000000;
	mov.u32 	%r26, %ctaid.x;
	add.s32 	%r27, %r26, %r19;
	mov.b32 	%r28, {%rs12, %rs10};
	mov.b32 	%r29, 10;
	mov.b32 	%r30, 30987;
	dp2a.lo.u32.u32 	%r31, %r28, %r30, %r29;
	mad.lo.s32 	%r32, %r27, 1331, %r31;
	cvta.to.global.u64 	%rd11, %rd20;
	ld.global.nc.f64 	%fd19, [%rd11];
	fma.rn.f64 	%fd420, %fd19, %fd402, 0d0000000000000000;
	cvta.to.global.u64 	%rd12, %rd21;
	ld.global.nc.f64 	%fd20, [%rd12];
	fma.rn.f64 	%fd421, %fd20, %fd403, 0d0000000000000000;
	ld.global.nc.f64 	%fd21, [%rd11+8];
	fma.rn.f64 	%fd422, %fd21, %fd406, %fd420;
	ld.global.nc.f64 	%fd22, [%rd12+8];
	fma.rn.f64 	%fd423, %fd22, %fd407, %fd421;
	ld.global.nc.f64 	%fd23, [%rd11+16];
	fma.rn.f64 	%fd424, %fd23, %fd410, %fd422;
	ld.global.nc.f64 	%fd24, [%rd12+16];
	fma.rn.f64 	%fd425, %fd24, %fd411, %fd423;
	ld.global.nc.f64 	%fd25, [%rd11+24];
	fma.rn.f64 	%fd426, %fd25, %fd414, %fd424;
	ld.global.nc.f64 	%fd26, [%rd12+24];
	fma.rn.f64 	%fd427, %fd26, %fd415, %fd425;
	ld.global.nc.f64 	%fd27, [%rd11+32];
	fma.rn.f64 	%fd428, %fd27, %fd419, %fd426;
	ld.global.nc.f64 	%fd28, [%rd12+32];
	fma.rn.f64 	%fd429, %fd28, %fd418, %fd427;
	cvta.to.global.u64 	%rd13, %rd19;
	mul.wide.s32 	%rd14, %r32, 8;
	add.s64 	%rd15, %rd13, %rd14;
	ld.global.nc.f64 	%fd430, [%rd15];
	ld.global.nc.f64 	%fd431, [%rd15+-80];
	sub.f64 	%fd432, %fd428, %fd429;
	mul.f64 	%fd433, %fd432, %fd430;
	add.f64 	%fd434, %fd428, %fd429;
	mul.f64 	%fd780, %fd434, %fd431;
	ld.global.nc.f64 	%fd30, [%rd11+40];
	fma.rn.f64 	%fd435, %fd30, %fd402, 0d0000000000000000;
	ld.global.nc.f64 	%fd31, [%rd12+40];
	fma.rn.f64 	%fd436, %fd31, %fd403, 0d0000000000000000;
	ld.global.nc.f64 	%fd32, [%rd11+48];
	fma.rn.f64 	%fd437, %fd32, %fd406, %fd435;
	ld.global.nc.f64 	%fd33, [%rd12+48];
	fma.rn.f64 	%fd438, %fd33, %fd407, %fd436;
	ld.global.nc.f64 	%fd34, [%rd11+56];
	fma.rn.f64 	%fd439, %fd34, %fd410, %fd437;
	ld.global.nc.f64 	%fd35, [%rd12+56];
	fma.rn.f64 	%fd440, %fd35, %fd411, %fd438;
	ld.global.nc.f64 	%fd36, [%rd11+64];
	fma.rn.f64 	%fd441, %fd36, %fd414, %fd439;
	ld.global.nc.f64 	%fd37, [%rd12+64];
	fma.rn.f64 	%fd442, %fd37, %fd415, %fd440;
	ld.global.nc.f64 	%fd38, [%rd11+72];
	fma.rn.f64 	%fd443, %fd38, %fd419, %fd441;
	ld.global.nc.f64 	%fd39, [%rd12+72];
	fma.rn.f64 	%fd444, %fd39, %fd418, %fd442;
	ld.global.nc.f64 	%fd445, [%rd15+-8];
	ld.global.nc.f64 	%fd446, [%rd15+-72];
	sub.f64 	%fd447, %fd443, %fd444;
	mul.f64 	%fd448, %fd447, %fd445;
	add.f64 	%fd449, %fd443, %fd444;
	mul.f64 	%fd779, %fd449, %fd446;
	ld.global.nc.f64 	%fd41, [%rd11+80];
	fma.rn.f64 	%fd450, %fd41, %fd402, 0d0000000000000000;
	ld.global.nc.f64 	%fd42, [%rd12+80];
	fma.rn.f64 	%fd451, %fd42, %fd403, 0d0000000000000000;
	ld.global.nc.f64 	%fd43, [%rd11+88];
	fma.rn.f64 	%fd452, %fd43, %fd406, %fd450;
	ld.global.nc.f64 	%fd44, [%rd12+88];
	fma.rn.f64 	%fd453, %fd44, %fd407, %fd451;
	ld.global.nc.f64 	%fd45, [%rd11+96];
	fma.rn.f64 	%fd454, %fd45, %fd410, %fd452;
	ld.global.nc.f64 	%fd46, [%rd12+96];
	fma.rn.f64 	%fd455, %fd46, %fd411, %fd453;
	ld.global.nc.f64 	%fd47, [%rd11+104];
	fma.rn.f64 	%fd456, %fd47, %fd414, %fd454;
	ld.global.nc.f64 	%fd48, [%rd12+104];
	fma.rn.f64 	%fd457, %fd48, %fd415, %fd455;
	ld.global.nc.f64 	%fd49, [%rd11+112];
	fma.rn.f64 	%fd458, %fd49, %fd419, %fd456;
	ld.global.nc.f64 	%fd50, [%rd12+112];
	fma.rn.f64 	%fd459, %fd50, %fd418, %fd457;
	ld.global.nc.f64 	%fd460, [%rd15+-16];
	ld.global.nc.f64 	%fd461, [%rd15+-64];
	sub.f64 	%fd462, %fd458, %fd459;
	mul.f64 	%fd772, %fd462, %fd460;
	add.f64 	%fd463, %fd458, %fd459;
	mul.f64 	%fd778, %fd463, %fd461;
	ld.global.nc.f64 	%fd53, [%rd11+120];
	fma.rn.f64 	%fd464, %fd53, %fd402, 0d0000000000000000;
	ld.global.nc.f64 	%fd54, [%rd12+120];
	fma.rn.f64 	%fd465, %fd54, %fd403, 0d0000000000000000;
	ld.global.nc.f64 	%fd55, [%rd11+128];
	fma.rn.f64 	%fd466, %fd55, %fd406, %fd464;
	ld.global.nc.f64 	%fd56, [%rd12+128];
	fma.rn.f64 	%fd467, %fd56, %fd407, %fd465;
	ld.global.nc.f64 	%fd57, [%rd11+136];
	fma.rn.f64 	%fd468, %fd57, %fd410, %fd466;
	ld.global.nc.f64 	%fd58, [%rd12+136];
	fma.rn.f64 	%fd469, %fd58, %fd411, %fd467;
	ld.global.nc.f64 	%fd59, [%rd11+144];
	fma.rn.f64 	%fd470, %fd59, %fd414, %fd468;
	ld.global.nc.f64 	%fd60, [%rd12+144];
	fma.rn.f64 	%fd471, %fd60, %fd415, %fd469;
	ld.global.nc.f64 	%fd61, [%rd11+152];
	fma.rn.f64 	%fd472, %fd61, %fd419, %fd470;
	ld.global.nc.f64 	%fd62, [%rd12+152];
	fma.rn.f64 	%fd473, %fd62, %fd418, %fd471;
	ld.global.nc.f64 	%fd474, [%rd15+-24];
	ld.global.nc.f64 	%fd475, [%rd15+-56];
	sub.f64 	%fd476, %fd472, %fd473;
	mul.f64 	%fd773, %fd476, %fd474;
	add.f64 	%fd477, %fd472, %fd473;
	mul.f64 	%fd777, %fd477, %fd475;
	ld.global.nc.f64 	%fd65, [%rd11+160];
	fma.rn.f64 	%fd478, %fd65, %fd402, 0d0000000000000000;
	ld.global.nc.f64 	%fd66, [%rd12+160];
	fma.rn.f64 	%fd479, %fd66, %fd403, 0d0000000000000000;
	ld.global.nc.f64 	%fd67, [%rd11+168];
	fma.rn.f64 	%fd480, %fd67, %fd406, %fd478;
	ld.global.nc.f64 	%fd68, [%rd12+168];
	fma.rn.f64 	%fd481, %fd68, %fd407, %fd479;
	ld.global.nc.f64 	%fd69, [%rd11+176];
	fma.rn.f64 	%fd482, %fd69, %fd410, %fd480;
	ld.global.nc.f64 	%fd70, [%rd12+176];
	fma.rn.f64 	%fd483, %fd70, %fd411, %fd481;
	ld.global.nc.f64 	%fd71, [%rd11+184];
	fma.rn.f64 	%fd484, %fd71, %fd414, %fd482;
	ld.global.nc.f64 	%fd72, [%rd12+184];
	fma.rn.f64 	%fd485, %fd72, %fd415, %fd483;
	ld.global.nc.f64 	%fd73, [%rd11+192];
	fma.rn.f64 	%fd486, %fd73, %fd419, %fd484;
	ld.global.nc.f64 	%fd74, [%rd12+192];
	fma.rn.f64 	%fd487, %fd74, %fd418, %fd485;
	ld.global.nc.f64 	%fd488, [%rd15+-32];
	ld.global.nc.f64 	%fd489, [%rd15+-48];
	sub.f64 	%fd490, %fd486, %fd487;
	mul.f64 	%fd774, %fd490, %fd488;
	add.f64 	%fd491, %fd486, %fd487;
	mul.f64 	%fd776, %fd491, %fd489;
	ld.global.nc.f64 	%fd77, [%rd11+200];
	fma.rn.f64 	%fd492, %fd77, %fd402, 0d0000000000000000;
	ld.global.nc.f64 	%fd78, [%rd12+200];
	fma.rn.f64 	%fd493, %fd78, %fd403, 0d0000000000000000;
	ld.global.nc.f64 	%fd79, [%rd11+208];
	fma.rn.f64 	%fd494, %fd79, %fd406, %fd492;
	ld.global.nc.f64 	%fd80, [%rd12+208];
	fma.rn.f64 	%fd495, %fd80, %fd407, %fd493;
	ld.global.nc.f64 	%fd81, [%rd11+216];
	fma.rn.f64 	%fd496, %fd81, %fd410, %fd494;
	ld.global.nc.f64 	%fd82, [%rd12+216];
	fma.rn.f64 	%fd497, %fd82, %fd411, %fd495;
	ld.global.nc.f64 	%fd83, [%rd11+224];
	fma.rn.f64 	%fd498, %fd83, %fd414, %fd496;
	ld.global.nc.f64 	%fd84, [%rd12+224];
	fma.rn.f64 	%fd499, %fd84, %fd415, %fd497;
	ld.global.nc.f64 	%fd85, [%rd11+232];
	fma.rn.f64 	%fd500, %fd85, %fd419, %fd498;
	ld.global.nc.f64 	%fd86, [%rd12+232];
	fma.rn.f64 	%fd501, %fd86, %fd418, %fd499;
	ld.global.nc.f64 	%fd502, [%rd15+-40];
	add.f64 	%fd503, %fd500, %fd501;
	mul.f64 	%fd775, %fd503, %fd502;
	bar.sync 	0;
	add.f64 	%fd504, %fd780, %fd433;
	sub.f64 	%fd505, %fd780, %fd433;
	add.f64 	%fd506, %fd779, %fd448;
	sub.f64 	%fd507, %fd779, %fd448;
	add.f64 	%fd508, %fd778, %fd772;
	sub.f64 	%fd509, %fd778, %fd772;
	add.f64 	%fd510, %fd777, %fd773;
	sub.f64 	%fd511, %fd777, %fd773;
	add.f64 	%fd512, %fd776, %fd774;
	sub.f64 	%fd513, %fd776, %fd774;
	add.f64 	%fd514, %fd775, %fd775;
	sub.f64 	%fd515, %fd775, %fd775;
	mul.f64 	%fd516, %fd514, 0d3FE0000000000000;
	fma.rn.f64 	%fd517, %fd19, %fd504, 0d0000000000000000;
	fma.rn.f64 	%fd518, %fd20, %fd505, 0d0000000000000000;
	fma.rn.f64 	%fd519, %fd30, %fd506, %fd517;
	fma.rn.f64 	%fd520, %fd31, %fd507, %fd518;
	fma.rn.f64 	%fd521, %fd41, %fd508, %fd519;
	fma.rn.f64 	%fd522, %fd42, %fd509, %fd520;
	fma.rn.f64 	%fd523, %fd53, %fd510, %fd521;
	fma.rn.f64 	%fd524, %fd54, %fd511, %fd522;
	fma.rn.f64 	%fd525, %fd65, %fd512, %fd523;
	fma.rn.f64 	%fd526, %fd66, %fd513, %fd524;
	fma.rn.f64 	%fd527, %fd77, %fd516, %fd525;
	fma.rn.f64 	%fd528, %fd78, %fd515, %fd526;
	sub.f64 	%fd529, %fd527, %fd528;
	st.shared.f64 	[%r25+64], %fd529;
	add.f64 	%fd530, %fd527, %fd528;
	st.shared.f64 	[%r25], %fd530;
	fma.rn.f64 	%fd531, %fd21, %fd504, 0d0000000000000000;
	fma.rn.f64 	%fd532, %fd22, %fd505, 0d0000000000000000;
	fma.rn.f64 	%fd533, %fd32, %fd506, %fd531;
	fma.rn.f64 	%fd534, %fd33, %fd507, %fd532;
	fma.rn.f64 	%fd535, %fd43, %fd508, %fd533;
	fma.rn.f64 	%fd536, %fd44, %fd509, %fd534;
	fma.rn.f64 	%fd537, %fd55, %fd510, %fd535;
	fma.rn.f64 	%fd538, %fd56, %fd511, %fd536;
	fma.rn.f64 	%fd539, %fd67, %fd512, %fd537;
	fma.rn.f64 	%fd540, %fd68, %fd513, %fd538;
	fma.rn.f64 	%fd541, %fd79, %fd516, %fd539;
	fma.rn.f64 	%fd542, %fd80, %fd515, %fd540;
	sub.f64 	%fd543, %fd541, %fd542;
	st.shared.f64 	[%r25+56], %fd543;
	add.f64 	%fd544, %fd541, %fd542;
	st.shared.f64 	[%r25+8], %fd544;
	fma.rn.f64 	%fd545, %fd23, %fd504, 0d0000000000000000;
	fma.rn.f64 	%fd546, %fd24, %fd505, 0d0000000000000000;
	fma.rn.f64 	%fd547, %fd34, %fd506, %fd545;
	fma.rn.f64 	%fd548, %fd35, %fd507, %fd546;
	fma.rn.f64 	%fd549, %fd45, %fd508, %fd547;
	fma.rn.f64 	%fd550, %fd46, %fd509, %fd548;
	fma.rn.f64 	%fd551, %fd57, %fd510, %fd549;
	fma.rn.f64 	%fd552, %fd58, %fd511, %fd550;
	fma.rn.f64 	%fd553, %fd69, %fd512, %fd551;
	fma.rn.f64 	%fd554, %fd70, %fd513, %fd552;
	fma.rn.f64 	%fd555, %fd81, %fd516, %fd553;
	fma.rn.f64 	%fd556, %fd82, %fd515, %fd554;
	sub.f64 	%fd557, %fd555, %fd556;
	st.shared.f64 	[%r25+48], %fd557;
	add.f64 	%fd558, %fd555, %fd556;
	st.shared.f64 	[%r25+16], %fd558;
	fma.rn.f64 	%fd559, %fd25, %fd504, 0d0000000000000000;
	fma.rn.f64 	%fd560, %fd26, %fd505, 0d0000000000000000;
	fma.rn.f64 	%fd561, %fd36, %fd506, %fd559;
	fma.rn.f64 	%fd562, %fd37, %fd507, %fd560;
	fma.rn.f64 	%fd563, %fd47, %fd508, %fd561;
	fma.rn.f64 	%fd564, %fd48, %fd509, %fd562;
	fma.rn.f64 	%fd565, %fd59, %fd510, %fd563;
	fma.rn.f64 	%fd566, %fd60, %fd511, %fd564;
	fma.rn.f64 	%fd567, %fd71, %fd512, %fd565;
	fma.rn.f64 	%fd568, %fd72, %fd513, %fd566;
	fma.rn.f64 	%fd569, %fd83, %fd516, %fd567;
	fma.rn.f64 	%fd570, %fd84, %fd515, %fd568;
	sub.f64 	%fd571, %fd569, %fd570;
	st.shared.f64 	[%r25+40], %fd571;
	add.f64 	%fd572, %fd569, %fd570;
	st.shared.f64 	[%r25+24], %fd572;
	fma.rn.f64 	%fd573, %fd27, %fd504, 0d0000000000000000;
	fma.rn.f64 	%fd574, %fd28, %fd505, 0d0000000000000000;
	fma.rn.f64 	%fd575, %fd38, %fd506, %fd573;
	fma.rn.f64 	%fd576, %fd39, %fd507, %fd574;
	fma.rn.f64 	%fd577, %fd49, %fd508, %fd575;
	fma.rn.f64 	%fd578, %fd50, %fd509, %fd576;
	fma.rn.f64 	%fd579, %fd61, %fd510, %fd577;
	fma.rn.f64 	%fd580, %fd62, %fd511, %fd578;
	fma.rn.f64 	%fd581, %fd73, %fd512, %fd579;
	fma.rn.f64 	%fd582, %fd74, %fd513, %fd580;
	fma.rn.f64 	%fd583, %fd85, %fd516, %fd581;
	fma.rn.f64 	%fd584, %fd86, %fd515, %fd582;
	add.f64 	%fd585, %fd583, %fd584;
	st.shared.f64 	[%r25+32], %fd585;
	bar.sync 	0;
	@%p7 bra 	$L__BB227_8;
	ld.shared.f64 	%fd586, [%r7];
	ld.shared.f64 	%fd587, [%r7+880];
	add.f64 	%fd588, %fd586, %fd587;
	sub.f64 	%fd589, %fd586, %fd587;
	ld.shared.f64 	%fd590, [%r7+88];
	ld.shared.f64 	%fd591, [%r7+792];
	add.f64 	%fd592, %fd590, %fd591;
	sub.f64 	%fd593, %fd590, %fd591;
	ld.shared.f64 	%fd594, [%r7+176];
	ld.shared.f64 	%fd595, [%r7+704];
	add.f64 	%fd596, %fd594, %fd595;
	sub.f64 	%fd597, %fd594, %fd595;
	ld.shared.f64 	%fd598, [%r7+264];
	ld.shared.f64 	%fd599, [%r7+616];
	add.f64 	%fd600, %fd598, %fd599;
	sub.f64 	%fd601, %fd598, %fd599;
	ld.shared.f64 	%fd602, [%r7+352];
	ld.shared.f64 	%fd603, [%r7+528];
	add.f64 	%fd604, %fd602, %fd603;
	sub.f64 	%fd605, %fd602, %fd603;
	ld.shared.f64 	%fd606, [%r7+440];
	add.f64 	%fd607, %fd606, %fd606;
	sub.f64 	%fd608, %fd606, %fd606;
	mul.f64 	%fd609, %fd607, 0d3FE0000000000000;
	fma.rn.f64 	%fd610, %fd19, %fd588, 0d0000000000000000;
	fma.rn.f64 	%fd611, %fd20, %fd589, 0d0000000000000000;
	fma.rn.f64 	%fd612, %fd30, %fd592, %fd610;
	fma.rn.f64 	%fd613, %fd31, %fd593, %fd611;
	fma.rn.f64 	%fd614, %fd41, %fd596, %fd612;
	fma.rn.f64 	%fd615, %fd42, %fd597, %fd613;
	fma.rn.f64 	%fd616, %fd53, %fd600, %fd614;
	fma.rn.f64 	%fd617, %fd54, %fd601, %fd615;
	fma.rn.f64 	%fd618, %fd65, %fd604, %fd616;
	fma.rn.f64 	%fd619, %fd66, %fd605, %fd617;
	fma.rn.f64 	%fd620, %fd77, %fd609, %fd618;
	fma.rn.f64 	%fd621, %fd78, %fd608, %fd619;
	sub.f64 	%fd622, %fd620, %fd621;
	st.shared.f64 	[%r7+704], %fd622;
	add.f64 	%fd623, %fd620, %fd621;
	st.shared.f64 	[%r7], %fd623;
	fma.rn.f64 	%fd624, %fd21, %fd588, 0d0000000000000000;
	fma.rn.f64 	%fd625, %fd22, %fd589, 0d0000000000000000;
	fma.rn.f64 	%fd626, %fd32, %fd592, %fd624;
	fma.rn.f64 	%fd627, %fd33, %fd593, %fd625;
	fma.rn.f64 	%fd628, %fd43, %fd596, %fd626;
	fma.rn.f64 	%fd629, %fd44, %fd597, %fd627;
	fma.rn.f64 	%fd630, %fd55, %fd600, %fd628;
	fma.rn.f64 	%fd631, %fd56, %fd601, %fd629;
	fma.rn.f64 	%fd632, %fd67, %fd604, %fd630;
	fma.rn.f64 	%fd633, %fd68, %fd605, %fd631;
	fma.rn.f64 	%fd634, %fd79, %fd609, %fd632;
	fma.rn.f64 	%fd635, %fd80, %fd608, %fd633;
	sub.f64 	%fd636, %fd634, %fd635;
	st.shared.f64 	[%r7+616], %fd636;
	add.f64 	%fd637, %fd634, %fd635;
	st.shared.f64 	[%r7+88], %fd637;
	fma.rn.f64 	%fd638, %fd23, %fd588, 0d0000000000000000;
	fma.rn.f64 	%fd639, %fd24, %fd589, 0d0000000000000000;
	fma.rn.f64 	%fd640, %fd34, %fd592, %fd638;
	fma.rn.f64 	%fd641, %fd35, %fd593, %fd639;
	fma.rn.f64 	%fd642, %fd45, %fd596, %fd640;
	fma.rn.f64 	%fd643, %fd46, %fd597, %fd641;
	fma.rn.f64 	%fd644, %fd57, %fd600, %fd642;
	fma.rn.f64 	%fd645, %fd58, %fd601, %fd643;
	fma.rn.f64 	%fd646, %fd69, %fd604, %fd644;
	fma.rn.f64 	%fd647, %fd70, %fd605, %fd645;
	fma.rn.f64 	%fd648, %fd81, %fd609, %fd646;
	fma.rn.f64 	%fd649, %fd82, %fd608, %fd647;
	sub.f64 	%fd650, %fd648, %fd649;
	st.shared.f64 	[%r7+528], %fd650;
	add.f64 	%fd651, %fd648, %fd649;
	st.shared.f64 	[%r7+176], %fd651;
	fma.rn.f64 	%fd652, %fd25, %fd588, 0d0000000000000000;
	fma.rn.f64 	%fd653, %fd26, %fd589, 0d0000000000000000;
	fma.rn.f64 	%fd654, %fd36, %fd592, %fd652;
	fma.rn.f64 	%fd655, %fd37, %fd593, %fd653;
	fma.rn.f64 	%fd656, %fd47, %fd596, %fd654;
	fma.rn.f64 	%fd657, %fd48, %fd597, %fd655;
	fma.rn.f64 	%fd658, %fd59, %fd600, %fd656;
	fma.rn.f64 	%fd659, %fd60, %fd601, %fd657;
	fma.rn.f64 	%fd660, %fd71, %fd604, %fd658;
	fma.rn.f64 	%fd661, %fd72, %fd605, %fd659;
	fma.rn.f64 	%fd662, %fd83, %fd609, %fd660;
	fma.rn.f64 	%fd663, %fd84, %fd608, %fd661;
	sub.f64 	%fd664, %fd662, %fd663;
	st.shared.f64 	[%r7+440], %fd664;
	add.f64 	%fd665, %fd662, %fd663;
	st.shared.f64 	[%r7+264], %fd665;
	fma.rn.f64 	%fd666, %fd27, %fd588, 0d0000000000000000;
	fma.rn.f64 	%fd667, %fd28, %fd589, 0d0000000000000000;
	fma.rn.f64 	%fd668, %fd38, %fd592, %fd666;
	fma.rn.f64 	%fd669, %fd39, %fd593, %fd667;
	fma.rn.f64 	%fd670, %fd49, %fd596, %fd668;
	fma.rn.f64 	%fd671, %fd50, %fd597, %fd669;
	fma.rn.f64 	%fd672, %fd61, %fd600, %fd670;
	fma.rn.f64 	%fd673, %fd62, %fd601, %fd671;
	fma.rn.f64 	%fd674, %fd73, %fd604, %fd672;
	fma.rn.f64 	%fd675, %fd74, %fd605, %fd673;
	fma.rn.f64 	%fd676, %fd85, %fd609, %fd674;
	fma.rn.f64 	%fd677, %fd86, %fd608, %fd675;
	add.f64 	%fd678, %fd676, %fd677;
	st.shared.f64 	[%r7+352], %fd678;
$L__BB227_8:
	mov.u32 	%r33, %tid.x;
	setp.gt.u32 	%p8, %r33, 80;
	bar.sync 	0;
	@%p8 bra 	$L__BB227_10;
	ld.shared.f64 	%fd679, [%r6];
	ld.shared.f64 	%fd680, [%r6+9680];
	add.f64 	%fd681, %fd679, %fd680;
	sub.f64 	%fd682, %fd679, %fd680;
	ld.shared.f64 	%fd683, [%r6+968];
	ld.shared.f64 	%fd684, [%r6+8712];
	add.f64 	%fd685, %fd683, %fd684;
	sub.f64 	%fd686, %fd683, %fd684;
	ld.shared.f64 	%fd687, [%r6+1936];
	ld.shared.f64 	%fd688, [%r6+7744];
	add.f64 	%fd689, %fd687, %fd688;
	sub.f64 	%fd690, %fd687, %fd688;
	ld.shared.f64 	%fd691, [%r6+2904];
	ld.shared.f64 	%fd692, [%r6+6776];
	add.f64 	%fd693, %fd691, %fd692;
	sub.f64 	%fd694, %fd691, %fd692;
	ld.shared.f64 	%fd695, [%r6+3872];
	ld.shared.f64 	%fd696, [%r6+5808];
	add.f64 	%fd697, %fd695, %fd696;
	sub.f64 	%fd698, %fd695, %fd696;
	ld.shared.f64 	%fd699, [%r6+4840];
	add.f64 	%fd700, %fd699, %fd699;
	sub.f64 	%fd701, %fd699, %fd699;
	mul.f64 	%fd702, %fd700, 0d3FE0000000000000;
	fma.rn.f64 	%fd703, %fd19, %fd681, 0d0000000000000000;
	fma.rn.f64 	%fd704, %fd20, %fd682, 0d0000000000000000;
	fma.rn.f64 	%fd705, %fd30, %fd685, %fd703;
	fma.rn.f64 	%fd706, %fd31, %fd686, %fd704;
	fma.rn.f64 	%fd707, %fd41, %fd689, %fd705;
	fma.rn.f64 	%fd708, %fd42, %fd690, %fd706;
	fma.rn.f64 	%fd709, %fd53, %fd693, %fd707;
	fma.rn.f64 	%fd710, %fd54, %fd694, %fd708;
	fma.rn.f64 	%fd711, %fd65, %fd697, %fd709;
	fma.rn.f64 	%fd712, %fd66, %fd698, %fd710;
	fma.rn.f64 	%fd713, %fd77, %fd702, %fd711;
	fma.rn.f64 	%fd714, %fd78, %fd701, %fd712;
	sub.f64 	%fd772, %fd713, %fd714;
	add.f64 	%fd780, %fd713, %fd714;
	fma.rn.f64 	%fd715, %fd21, %fd681, 0d0000000000000000;
	fma.rn.f64 	%fd716, %fd22, %fd682, 0d0000000000000000;
	fma.rn.f64 	%fd717, %fd32, %fd685, %fd715;
	fma.rn.f64 	%fd718, %fd33, %fd686, %fd716;
	fma.rn.f64 	%fd719, %fd43, %fd689, %fd717;
	fma.rn.f64 	%fd720, %fd44, %fd690, %fd718;
	fma.rn.f64 	%fd721, %fd55, %fd693, %fd719;
	fma.rn.f64 	%fd722, %fd56, %fd694, %fd720;
	fma.rn.f64 	%fd723, %fd67, %fd697, %fd721;
	fma.rn.f64 	%fd724, %fd68, %fd698, %fd722;
	fma.rn.f64 	%fd725, %fd79, %fd702, %fd723;
	fma.rn.f64 	%fd726, %fd80, %fd701, %fd724;
	sub.f64 	%fd773, %fd725, %fd726;
	add.f64 	%fd779, %fd725, %fd726;
	fma.rn.f64 	%fd727, %fd23, %fd681, 0d0000000000000000;
	fma.rn.f64 	%fd728, %fd24, %fd682, 0d0000000000000000;
	fma.rn.f64 	%fd729, %fd34, %fd685, %fd727;
	fma.rn.f64 	%fd730, %fd35, %fd686, %fd728;
	fma.rn.f64 	%fd731, %fd45, %fd689, %fd729;
	fma.rn.f64 	%fd732, %fd46, %fd690, %fd730;
	fma.rn.f64 	%fd733, %fd57, %fd693, %fd731;
	fma.rn.f64 	%fd734, %fd58, %fd694, %fd732;
	fma.rn.f64 	%fd735, %fd69, %fd697, %fd733;
	fma.rn.f64 	%fd736, %fd70, %fd698, %fd734;
	fma.rn.f64 	%fd737, %fd81, %fd702, %fd735;
	fma.rn.f64 	%fd738, %fd82, %fd701, %fd736;
	sub.f64 	%fd774, %fd737, %fd738;
	add.f64 	%fd778, %fd737, %fd738;
	fma.rn.f64 	%fd739, %fd25, %fd681, 0d0000000000000000;
	fma.rn.f64 	%fd740, %fd26, %fd682, 0d0000000000000000;
	fma.rn.f64 	%fd741, %fd36, %fd685, %fd739;
	fma.rn.f64 	%fd742, %fd37, %fd686, %fd740;
	fma.rn.f64 	%fd743, %fd47, %fd689, %fd741;
	fma.rn.f64 	%fd744, %fd48, %fd690, %fd742;
	fma.rn.f64 	%fd745, %fd59, %fd693, %fd743;
	fma.rn.f64 	%fd746, %fd60, %fd694, %fd744;
	fma.rn.f64 	%fd747, %fd71, %fd697, %fd745;
	fma.rn.f64 	%fd748, %fd72, %fd698, %fd746;
	fma.rn.f64 	%fd749, %fd83, %fd702, %fd747;
	fma.rn.f64 	%fd750, %fd84, %fd701, %fd748;
	sub.f64 	%fd775, %fd749, %fd750;
	add.f64 	%fd777, %fd749, %fd750;
	fma.rn.f64 	%fd751, %fd27, %fd681, 0d0000000000000000;
	fma.rn.f64 	%fd752, %fd28, %fd682, 0d0000000000000000;
	fma.rn.f64 	%fd753, %fd38, %fd685, %fd751;
	fma.rn.f64 	%fd754, %fd39, %fd686, %fd752;
	fma.rn.f64 	%fd755, %fd49, %fd689, %fd753;
	fma.rn.f64 	%fd756, %fd50, %fd690, %fd754;
	fma.rn.f64 	%fd757, %fd61, %fd693, %fd755;
	fma.rn.f64 	%fd758, %fd62, %fd694, %fd756;
	fma.rn.f64 	%fd759, %fd73, %fd697, %fd757;
	fma.rn.f64 	%fd760, %fd74, %fd698, %fd758;
	fma.rn.f64 	%fd761, %fd85, %fd702, %fd759;
	fma.rn.f64 	%fd762, %fd86, %fd701, %fd760;
	add.f64 	%fd776, %fd761, %fd762;
$L__BB227_10:
	bar.sync 	0;
	@%p4 bra 	$L__BB227_12;
	ld.param.u64 	%rd22, [_Z30massMatrixMultiplyGlobalKernelILi9ELi11ELi1EEviPKdS1_S1_S1_Pd_param_5];
	mov.u32 	%r34, %ctaid.x;
	mov.u32 	%r35, %tid.y;
	add.s32 	%r36, %r34, %r35;
	mov.u32 	%r37, %tid.x;
	mad.lo.s32 	%r38, %r36, 729, %r37;
	cvta.to.global.u64 	%rd16, %rd22;
	mul.wide.s32 	%rd17, %r38, 8;
	add.s64 	%rd18, %rd16, %rd17;
	st.global.f64 	[%rd18], %fd780;
	st.global.f64 	[%rd18+648], %fd779;
	st.global.f64 	[%rd18+1296], %fd778;
	st.global.f64 	[%rd18+1944], %fd777;
	st.global.f64 	[%rd18+2592], %fd776;
	st.global.f64 	[%rd18+3240], %fd775;
	st.global.f64 	[%rd18+3888], %fd774;
	st.global.f64 	[%rd18+4536], %fd773;
	st.global.f64 	[%rd18+5184], %fd772;
$L__BB227_12:
	ret;

}
	// .globl	_Z40massMatrixMultiplyMonolithicGlobalKernelILi9ELi11ELi1EEviPKdS1_S1_S1_Pd
.visible .entry _Z40massMatrixMultiplyMonolithicGlobalKernelILi9ELi11ELi1EEviPKdS1_S1_S1_Pd(
	.param .u32 _Z40massMatrixMultiplyMonolithicGlobalKernelILi9ELi11ELi1EEviPKdS1_S1_S1_Pd_param_0,
	.param .u64 .ptr .align 1 _Z40massMatrixMultiplyMonolithicGlobalKernelILi9ELi11ELi1EEviPKdS1_S1_S1_Pd_param_1,
	.param .u64 .ptr .align 1 _Z40massMatrixMultiplyMonolithicGlobalKernelILi9ELi11ELi1EEviPKdS1_S1_S1_Pd_param_2,
	.param .u64 .ptr .align 1 _Z40massMatrixMultiplyMonolithicGlobalKernelILi9ELi11ELi1EEviPKdS1_S1_S1_Pd_param_3,
	.param .u64 .ptr .align 1 _Z40massMatrixMultiplyMonolithicGlobalKernelILi9ELi11ELi1EEviPKdS1_S1_S1_Pd_param_4,
	.param .u64 .ptr .align 1 _Z40massMatrixMultiplyMonolithicGlobalKernelILi9ELi11ELi1EEviPKdS1_S1_S1_Pd_param_5
)
{
	.reg .pred 	%p<20>;
	.reg .b16 	%rs<11>;
	.reg .b32 	%r<26>;
	.reg .b64 	%rd<16>;
	.reg .b64 	%fd<1033>;
	// demoted variable
	.shared .align 8 .b8 _ZZ40massMatrixMultiplyMonolithicGlobalKernelILi9ELi11ELi1EEviPKdS1_S1_S1_PdE6s_tmp1[10648];
	ld.param.u32 	%r11, [_Z40massMatrixMultiplyMonolithicGlobalKernelILi9ELi11ELi1EEviPKdS1_S1_S1_Pd_param_0];
	ld.param.u64 	%rd3, [_Z40massMatrixMultiplyMonolithicGlobalKernelILi9ELi11ELi1EEviPKdS1_S1_S1_Pd_param_1];
	ld.param.u64 	%rd6, [_Z40massMatrixMultiplyMonolithicGlobalKernelILi9ELi11ELi1EEviPKdS1_S1_S1_Pd_param_2];
	ld.param.u64 	%rd4, [_Z40massMatrixMultiplyMonolithicGlobalKernelILi9ELi11ELi1EEviPKdS1_S1_S1_Pd_param_4];
	cvta.to.global.u64 	%rd1, %rd6;
	mov.u32 	%r1, %tid.x;
	mov.u32 	%r2, %tid.y;
	mov.u32 	%r12, %ctaid.x;
	add.s32 	%r3, %r12, %r2;
	cvt.u16.u32 	%rs1, %r1;
	mul.hi.u16 	%rs3, %rs1, 7282;
	mul.lo.s16 	%rs4, %rs3, 9;
	sub.s16 	%rs2, %rs1, %rs4;
	setp.ge.s32 	%p1, %r3, %r11;
	@%p1 bra 	$L__BB228_2;
	cvta.to.global.u64 	%rd7, %rd4;
	mad.lo.s32 	%r13, %r3, 729, %r1;
	mul.wide.s32 	%rd8, %r13, 8;
	add.s64 	%rd9, %rd7, %rd8;
	ld.global.nc.f64 	%fd1012, [%rd9];
	ld.global.nc.f64 	%fd1011, [%rd9+648];
	ld.global.nc.f64 	%fd1010, [%rd9+1296];
	ld.global.nc.f64 	%fd1009, [%rd9+1944];
	ld.global.nc.f64 	%fd1008, [%rd9+2592];
	ld.global.nc.f64 	%fd1007, [%rd9+3240];
	ld.global.nc.f64 	%fd1006, [%rd9+3888];
	ld.global.nc.f64 	%fd1005, [%rd9+4536];
	ld.global.nc.f64 	%fd1004, [%rd9+5184];
$L__BB228_2:
	bar.sync 	0;
	setp.gt.u32 	%p2, %r1, 80;
	mov.u32 	%r14, _ZZ40massMatrixMultiplyMonolithicGlobalKernelILi9ELi11ELi1EEviPKdS1_S1_S1_PdE6s_tmp1;
	mad.lo.s32 	%r4, %r2, 10648, %r14;
	mul.lo.s16 	%rs6, %rs1, 57;
	shr.u16 	%rs7, %rs6, 9;
	cvt.u32.u16 	%r5, %rs7;
	mul.wide.u16 	%r15, %rs7, 88;
	add.s32 	%r6, %r4, %r15;
	mul.wide.u16 	%r16, %rs2, 8;
	add.s32 	%r7, %r6, %r16;
	@%p2 bra 	$L__BB228_4;
	ld.global.nc.f64 	%fd189, [%rd1];
	fma.rn.f64 	%fd190, %fd189, %fd1012, 0d0000000000000000;
	ld.global.nc.f64 	%fd191, [%rd1+8];
	fma.rn.f64 	%fd192, %fd191, %fd1011, %fd190;
	ld.global.nc.f64 	%fd193, [%rd1+16];
	fma.rn.f64 	%fd194, %fd193, %fd1010, %fd192;
	ld.global.nc.f64 	%fd195, [%rd1+24];
	fma.rn.f64 	%fd196, %fd195, %fd1009, %fd194;
	ld.global.nc.f64 	%fd197, [%rd1+32];
	fma.rn.f64 	%fd198, %fd197, %fd1008, %fd196;
	ld.global.nc.f64 	%fd199, [%rd1+40];
	fma.rn.f64 	%fd200, %fd199, %fd1007, %fd198;
	ld.global.nc.f64 	%fd201, [%rd1+48];
	fma.rn.f64 	%fd202, %fd201, %fd1006, %fd200;
	ld.global.nc.f64 	%fd203, [%rd1+56];
	fma.rn.f64 	%fd204, %fd203, %fd1005, %fd202;
	ld.global.nc.f64 	%fd205, [%rd1+64];
	fma.rn.f64 	%fd206, %fd205, %fd1004, %fd204;
	st.shared.f64 	[%r7], %fd206;
	ld.global.nc.f64 	%fd207, [%rd1+72];
	fma.rn.f64 	%fd208, %fd207, %fd1012, 0d0000000000000000;
	ld.global.nc.f64 	%fd209, [%rd1+80];
	fma.rn.f64 	%fd210, %fd209, %fd1011, %fd208;
	ld.global.nc.f64 	%fd211, [%rd1+88];
	fma.rn.f64 	%fd212, %fd211, %fd1010, %fd210;
	ld.global.nc.f64 	%fd213, [%rd1+96];
	fma.rn.f64 	%fd214, %fd213, %fd1009, %fd212;
	ld.global.nc.f64 	%fd215, [%rd1+104];
	fma.rn.f64 	%fd216, %fd215, %fd1008, %fd214;
	ld.global.nc.f64 	%fd217, [%rd1+112];
	fma.rn.f64 	%fd218, %fd217, %fd1007, %fd216;
	ld.global.nc.f64 	%fd219, [%rd1+120];
	fma.rn.f64 	%fd220, %fd219, %fd1006, %fd218;
	ld.global.nc.f64 	%fd221, [%rd1+128];
	fma.rn.f64 	%fd222, %fd221, %fd1005, %fd220;
	ld.global.nc.f64 	%fd223, [%rd1+136];
	fma.rn.f64 	%fd224, %fd223, %fd1004, %fd222;
	st.shared.f64 	[%r7+968], %fd224;
	ld.global.nc.f64 	%fd225, [%rd1+144];
	fma.rn.f64 	%fd226, %fd225, %fd1012, 0d0000000000000000;
	ld.global.nc.f64 	%fd227, [%rd1+152];
	fma.rn.f64 	%fd228, %fd227, %fd1011, %fd226;
	ld.global.nc.f64 	%fd229, [%rd1+160];
	fma.rn.f64 	%fd230, %fd229, %fd1010, %fd228;
	ld.global.nc.f64 	%fd231, [%rd1+168];
	fma.rn.f64 	%fd232, %fd231, %fd1009, %fd230;
	ld.global.nc.f64 	%fd233, [%rd1+176];
	fma.rn.f64 	%fd234, %fd233, %fd1008, %fd232;
	ld.global.nc.f64 	%fd235, [%rd1+184];
	fma.rn.f64 	%fd236, %fd235, %fd1007, %fd234;
	ld.global.nc.f64 	%fd237, [%rd1+192];
	fma.rn.f64 	%fd238, %fd237, %fd1006, %fd236;
	ld.global.nc.f64 	%fd239, [%rd1+200];
	fma.rn.f64 	%fd240, %fd239, %fd1005, %fd238;
	ld.global.nc.f64 	%fd241, [%rd1+208];
	fma.rn.f64 	%fd242, %fd241, %fd1004, %fd240;
	st.shared.f64 	[%r7+1936], %fd242;
	ld.global.nc.f64 	%fd243, [%rd1+216];
	fma.rn.f64 	%fd244, %fd243, %fd1012, 0d0000000000000000;
	ld.global.nc.f64 	%fd245, [%rd1+224];
	fma.rn.f64 	%fd246, %fd245, %fd1011, %fd244;
	ld.global.nc.f64 	%fd247, [%rd1+232];
	fma.rn.f64 	%fd248, %fd247, %fd1010, %fd246;
	ld.global.nc.f64 	%fd249, [%rd1+240];
	fma.rn.f64 	%fd250, %fd249, %fd1009, %fd248;
	ld.global.nc.f64 	%fd251, [%rd1+248];
	fma.rn.f64 	%fd252, %fd251, %fd1008, %fd250;
	ld.global.nc.f64 	%fd253, [%rd1+256];
	fma.rn.f64 	%fd254, %fd253, %fd1007, %fd252;
	ld.global.nc.f64 	%fd255, [%rd1+264];
	fma.rn.f64 	%fd256, %fd255, %fd1006, %fd254;
	ld.global.nc.f64 	%fd257, [%rd1+272];
	fma.rn.f64 	%fd258, %fd257, %fd1005, %fd256;
	ld.global.nc.f64 	%fd259, [%rd1+280];
	fma.rn.f64 	%fd260, %fd259, %fd1004, %fd258;
	st.shared.f64 	[%r7+2904], %fd260;
	ld.global.nc.f64 	%fd261, [%rd1+288];
	fma.rn.f64 	%fd262, %fd261, %fd1012, 0d0000000000000000;
	ld.global.nc.f64 	%fd263, [%rd1+296];
	fma.rn.f64 	%fd264, %fd263, %fd1011, %fd262;
	ld.global.nc.f64 	%fd265, [%rd1+304];
	fma.rn.f64 	%fd266, %fd265, %fd1010, %fd264;
	ld.global.nc.f64 	%fd267, [%rd1+312];
	fma.rn.f64 	%fd268, %fd267, %fd1009, %fd266;
	ld.global.nc.f64 	%fd269, [%rd1+320];
	fma.rn.f64 	%fd270, %fd269, %fd1008, %fd268;
	ld.global.nc.f64 	%fd271, [%rd1+328];
	fma.rn.f64 	%fd272, %fd271, %fd1007, %fd270;
	ld.global.nc.f64 	%fd273, [%rd1+336];
	fma.rn.f64 	%fd274, %fd273, %fd1006, %fd272;
	ld.global.nc.f64 	%fd275, [%rd1+344];
	fma.rn.f64 	%fd276, %fd275, %fd1005, %fd274;
	ld.global.nc.f64 	%fd277, [%rd1+352];
	fma.rn.f64 	%fd278, %fd277, %fd1004, %fd276;
	st.shared.f64 	[%r7+3872], %fd278;
	ld.global.nc.f64 	%fd279, [%rd1+360];
	fma.rn.f64 	%fd280, %fd279, %fd1012, 0d0000000000000000;
	ld.global.nc.f64 	%fd281, [%rd1+368];
	fma.rn.f64 	%fd282, %fd281, %fd1011, %fd280;
	ld.global.nc.f64 	%fd283, [%rd1+376];
	fma.rn.f64 	%fd284, %fd283, %fd1010, %fd282;
	ld.global.nc.f64 	%fd285, [%rd1+384];
	fma.rn.f64 	%fd286, %fd285, %fd1009, %fd284;
	ld.global.nc.f64 	%fd287, [%rd1+392];
	fma.rn.f64 	%fd288, %fd287, %fd1008, %fd286;
	ld.global.nc.f64 	%fd289, [%rd1+400];
	fma.rn.f64 	%fd290, %fd289, %fd1007, %fd288;
	ld.global.nc.f64 	%fd291, [%rd1+408];
	fma.rn.f64 	%fd292, %fd291, %fd1006, %fd290;
	ld.global.nc.f64 	%fd293, [%rd1+416];
	fma.rn.f64 	%fd294, %fd293, %fd1005, %fd292;
	ld.global.nc.f64 	%fd295, [%rd1+424];
	fma.rn.f64 	%fd296, %fd295, %fd1004, %fd294;
	st.shared.f64 	[%r7+4840], %fd296;
	ld.global.nc.f64 	%fd297, [%rd1+432];
	fma.rn.f64 	%fd298, %fd297, %fd1012, 0d0000000000000000;
	ld.global.nc.f64 	%fd299, [%rd1+440];
	fma.rn.f64 	%fd300, %fd299, %fd1011, %fd298;
	ld.global.nc.f64 	%fd301, [%rd1+448];
	fma.rn.f64 	%fd302, %fd301, %fd1010, %fd300;
	ld.global.nc.f64 	%fd303, [%rd1+456];
	fma.rn.f64 	%fd304, %fd303, %fd1009, %fd302;
	ld.global.nc.f64 	%fd305, [%rd1+464];
	fma.rn.f64 	%fd306, %fd305, %fd1008, %fd304;
	ld.global.nc.f64 	%fd307, [%rd1+472];
	fma.rn.f64 	%fd308, %fd307, %fd1007, %fd306;
	ld.global.nc.f64 	%fd309, [%rd1+480];
	fma.rn.f64 	%fd310, %fd309, %fd1006, %fd308;
	ld.global.nc.f64 	%fd311, [%rd1+488];
	fma.rn.f64 	%fd312, %fd311, %fd1005, %fd310;
	ld.global.nc.f64 	%fd313, [%rd1+496];
	fma.rn.f64 	%fd314, %fd313, %fd1004, %fd312;
	st.shared.f64 	[%r7+5808], %fd314;
	ld.global.nc.f64 	%fd315, [%rd1+504];
	fma.rn.f64 	%fd316, %fd315, %fd1012, 0d0000000000000000;
	ld.global.nc.f64 	%fd317, [%rd1+512];
	fma.rn.f64 	%fd318, %fd317, %fd1011, %fd316;
	ld.global.nc.f64 	%fd319, [%rd1+520];
	fma.rn.f64 	%fd320, %fd319, %fd1010, %fd318;
	ld.global.nc.f64 	%fd321, [%rd1+528];
	fma.rn.f64 	%fd322, %fd321, %fd1009, %fd320;
	ld.global.nc.f64 	%fd323, [%rd1+536];
	fma.rn.f64 	%fd324, %fd323, %fd1008, %fd322;
	ld.global.nc.f64 	%fd325, [%rd1+544];
	fma.rn.f64 	%fd326, %fd325, %fd1007, %fd324;
	ld.global.nc.f64 	%fd327, [%rd1+552];
	fma.rn.f64 	%fd328, %fd327, %fd1006, %fd326;
	ld.global.nc.f64 	%fd329, [%rd1+560];
	fma.rn.f64 	%fd330, %fd329, %fd1005, %fd328;
	ld.global.nc.f64 	%fd331, [%rd1+568];
	fma.rn.f64 	%fd332, %fd331, %fd1004, %fd330;
	st.shared.f64 	[%r7+6776], %fd332;
	ld.global.nc.f64 	%fd333, [%rd1+576];
	fma.rn.f64 	%fd334, %fd333, %fd1012, 0d0000000000000000;
	ld.global.nc.f64 	%fd335, [%rd1+584];
	fma.rn.f64 	%fd336, %fd335, %fd1011, %fd334;
	ld.global.nc.f64 	%fd337, [%rd1+592];
	fma.rn.f64 	%fd338, %fd337, %fd1010, %fd336;
	ld.global.nc.f64 	%fd339, [%rd1+600];
	fma.rn.f64 	%fd340, %fd339, %fd1009, %fd338;
	ld.global.nc.f64 	%fd341, [%rd1+608];
	fma.rn.f64 	%fd342, %fd341, %fd1008, %fd340;
	ld.global.nc.f64 	%fd343, [%rd1+616];
	fma.rn.f64 	%fd344, %fd343, %fd1007, %fd342;
	ld.global.nc.f64 	%fd345, [%rd1+624];
	fma.rn.f64 	%fd346, %fd345, %fd1006, %fd344;
	ld.global.nc.f64 	%fd347, [%rd1+632];
	fma.rn.f64 	%fd348, %fd347, %fd1005, %fd346;
	ld.global.nc.f64 	%fd349, [%rd1+640];
	fma.rn.f64 	%fd350, %fd349, %fd1004, %fd348;
	st.shared.f64 	[%r7+7744], %fd350;
	ld.global.nc.f64 	%fd351, [%rd1+648];
	fma.rn.f64 	%fd352, %fd351, %fd1012, 0d0000000000000000;
	ld.global.nc.f64 	%fd353, [%rd1+656];
	fma.rn.f64 	%fd354, %fd353, %fd1011, %fd352;
	ld.global.nc.f64 	%fd355, [%rd1+664];
	fma.rn.f64 	%fd356, %fd355, %fd1010, %fd354;
	ld.global.nc.f64 	%fd357, [%rd1+672];
	fma.rn.f64 	%fd358, %fd357, %fd1009, %fd356;
	ld.global.nc.f64 	%fd359, [%rd1+680];
	fma.rn.f64 	%fd360, %fd359, %fd1008, %fd358;
	ld.global.nc.f64 	%fd361, [%rd1+688];
	fma.rn.f64 	%fd362, %fd361, %fd1007, %fd360;
	ld.global.nc.f64 	%fd363, [%rd1+696];
	fma.rn.f64 	%fd364, %fd363, %fd1006, %fd362;
	ld.global.nc.f64 	%fd365, [%rd1+704];
	fma.rn.f64 	%fd366, %fd365, %fd1005, %fd364;
	ld.global.nc.f64 	%fd367, [%rd1+712];
	fma.rn.f64 	%fd368, %fd367, %fd1004, %fd366;
	st.shared.f64 	[%r7+8712], %fd368;
	ld.global.nc.f64 	%fd369, [%rd1+720];
	fma.rn.f64 	%fd370, %fd369, %fd1012, 0d0000000000000000;
	ld.global.nc.f64 	%fd371, [%rd1+728];
	fma.rn.f64 	%fd372, %fd371, %fd1011, %fd370;
	ld.global.nc.f64 	%fd373, [%rd1+736];
	fma.rn.f64 	%fd374, %fd373, %fd1010, %fd372;
	ld.global.nc.f64 	%fd375, [%rd1+744];
	fma.rn.f64 	%fd376, %fd375, %fd1009, %fd374;
	ld.global.nc.f64 	%fd377, [%rd1+752];
	fma.rn.f64 	%fd378, %fd377, %fd1008, %fd376;
	ld.global.nc.f64 	%fd379, [%rd1+760];
	fma.rn.f64 	%fd380, %fd379, %fd1007, %fd378;
	ld.global.nc.f64 	%fd381, [%rd1+768];
	fma.rn.f64 	%fd382, %fd381, %fd1006, %fd380;
	ld.global.nc.f64 	%fd383, [%rd1+776];
	fma.rn.f64 	%fd384, %fd383, %fd1005, %fd382;
	ld.global.nc.f64 	%fd385, [%rd1+784];
	fma.rn.f64 	%fd386, %fd385, %fd1004, %fd384;
	st.shared.f64 	[%r7+9680], %fd386;
$L__BB228_4:
	bar.sync 	0;
	setp.gt.u32 	%p3, %r1, 98;
	mad.lo.s32 	%r17, %r5, 880, %r6;
	add.s32 	%r8, %r17, %r16;
	@%p3 bra 	$L__BB228_6;
	ld.shared.f64 	%fd387, [%r8];
	ld.shared.f64 	%fd388, [%r8+88];
	ld.shared.f64 	%fd389, [%r8+176];
	ld.shared.f64 	%fd390, [%r8+264];
	ld.shared.f64 	%fd391, [%r8+352];
	ld.shared.f64 	%fd392, [%r8+440];
	ld.shared.f64 	%fd393, [%r8+528];
	ld.shared.f64 	%fd394, [%r8+616];
	ld.shared.f64 	%fd395, [%r8+704];
	ld.global.nc.f64 	%fd396, [%rd1];
	fma.rn.f64 	%fd397, %fd396, %fd387, 0d0000000000000000;
	ld.global.nc.f64 	%fd398, [%rd1+8];
	fma.rn.f64 	%fd399, %fd398, %fd388, %fd397;
	ld.global.nc.f64 	%fd400, [%rd1+16];
	fma.rn.f64 	%fd401, %fd400, %fd389, %fd399;
	ld.global.nc.f64 	%fd402, [%rd1+24];
	fma.rn.f64 	%fd403, %fd402, %fd390, %fd401;
	ld.global.nc.f64 	%fd404, [%rd1+32];
	fma.rn.f64 	%fd405, %fd404, %fd391, %fd403;
	ld.global.nc.f64 	%fd406, [%rd1+40];
	fma.rn.f64 	%fd407, %fd406, %fd392, %fd405;
	ld.global.nc.f64 	%fd408, [%rd1+48];
	fma.rn.f64 	%fd409, %fd408, %fd393, %fd407;
	ld.global.nc.f64 	%fd410, [%rd1+56];
	fma.rn.f64 	%fd411, %fd410, %fd394, %fd409;
	ld.global.nc.f64 	%fd412, [%rd1+64];
	fma.rn.f64 	%fd413, %fd412, %fd395, %fd411;
	st.shared.f64 	[%r8], %fd413;
	ld.global.nc.f64 	%fd414, [%rd1+72];
	fma.rn.f64 	%fd415, %fd414, %fd387, 0d0000000000000000;
	ld.global.nc.f64 	%fd416, [%rd1+80];
	fma.rn.f64 	%fd417, %fd416, %fd388, %fd415;
	ld.global.nc.f64 	%fd418, [%rd1+88];
	fma.rn.f64 	%fd419, %fd418, %fd389, %fd417;
	ld.global.nc.f64 	%fd420, [%rd1+96];
	fma.rn.f64 	%fd421, %fd420, %fd390, %fd419;
	ld.global.nc.f64 	%fd422, [%rd1+104];
	fma.rn.f64 	%fd423, %fd422, %fd391, %fd421;
	ld.global.nc.f64 	%fd424, [%rd1+112];
	fma.rn.f64 	%fd425, %fd424, %fd392, %fd423;
	ld.global.nc.f64 	%fd426, [%rd1+120];
	fma.rn.f64 	%fd427, %fd426, %fd393, %fd425;
	ld.global.nc.f64 	%fd428, [%rd1+128];
	fma.rn.f64 	%fd429, %fd428, %fd394, %fd427;
	ld.global.nc.f64 	%fd430, [%rd1+136];
	fma.rn.f64 	%fd431, %fd430, %fd395, %fd429;
	st.shared.f64 	[%r8+88], %fd431;
	ld.global.nc.f64 	%fd432, [%rd1+144];
	fma.rn.f64 	%fd433, %fd432, %fd387, 0d0000000000000000;
	ld.global.nc.f64 	%fd434, [%rd1+152];
	fma.rn.f64 	%fd435, %fd434, %fd388, %fd433;
	ld.global.nc.f64 	%fd436, [%rd1+160];
	fma.rn.f64 	%fd437, %fd436, %fd389, %fd435;
	ld.global.nc.f64 	%fd438, [%rd1+168];
	fma.rn.f64 	%fd439, %fd438, %fd390, %fd437;
	ld.global.nc.f64 	%fd440, [%rd1+176];
	fma.rn.f64 	%fd441, %fd440, %fd391, %fd439;
	ld.global.nc.f64 	%fd442, [%rd1+184];
	fma.rn.f64 	%fd443, %fd442, %fd392, %fd441;
	ld.global.nc.f64 	%fd444, [%rd1+192];
	fma.rn.f64 	%fd445, %fd444, %fd393, %fd443;
	ld.global.nc.f64 	%fd446, [%rd1+200];
	fma.rn.f64 	%fd447, %fd446, %fd394, %fd445;
	ld.global.nc.f64 	%fd448, [%rd1+208];
	fma.rn.f64 	%fd449, %fd448, %fd395, %fd447;
	st.shared.f64 	[%r8+176], %fd449;
	ld.global.nc.f64 	%fd450, [%rd1+216];
	fma.rn.f64 	%fd451, %fd450, %fd387, 0d0000000000000000;
	ld.global.nc.f64 	%fd452, [%rd1+224];
	fma.rn.f64 	%fd453, %fd452, %fd388, %fd451;
	ld.global.nc.f64 	%fd454, [%rd1+232];
	fma.rn.f64 	%fd455, %fd454, %fd389, %fd453;
	ld.global.nc.f64 	%fd456, [%rd1+240];
	fma.rn.f64 	%fd457, %fd456, %fd390, %fd455;
	ld.global.nc.f64 	%fd458, [%rd1+248];
	fma.rn.f64 	%fd459, %fd458, %fd391, %fd457;
	ld.global.nc.f64 	%fd460, [%rd1+256];
	fma.rn.f64 	%fd461, %fd460, %fd392, %fd459;
	ld.global.nc.f64 	%fd462, [%rd1+264];
	fma.rn.f64 	%fd463, %fd462, %fd393, %fd461;
	ld.global.nc.f64 	%fd464, [%rd1+272];
	fma.rn.f64 	%fd465, %fd464, %fd394, %fd463;
	ld.global.nc.f64 	%fd466, [%rd1+280];
	fma.rn.f64 	%fd467, %fd466, %fd395, %fd465;
	st.shared.f64 	[%r8+264], %fd467;
	ld.global.nc.f64 	%fd468, [%rd1+288];
	fma.rn.f64 	%fd469, %fd468, %fd387, 0d0000000000000000;
	ld.global.nc.f64 	%fd470, [%rd1+296];
	fma.rn.f64 	%fd471, %fd470, %fd388, %fd469;
	ld.global.nc.f64 	%fd472, [%rd1+304];
	fma.rn.f64 	%fd473, %fd472, %fd389, %fd471;
	ld.global.nc.f64 	%fd474, [%rd1+312];
	fma.rn.f64 	%fd475, %fd474, %fd390, %fd473;
	ld.global.nc.f64 	%fd476, [%rd1+320];
	fma.rn.f64 	%fd477, %fd476, %fd391, %fd475;
	ld.global.nc.f64 	%fd478, [%rd1+328];
	fma.rn.f64 	%fd479, %fd478, %fd392, %fd477;
	ld.global.nc.f64 	%fd480, [%rd1+336];
	fma.rn.f64 	%fd481, %fd480, %fd393, %fd479;
	ld.global.nc.f64 	%fd482, [%rd1+344];
	fma.rn.f64 	%fd483, %fd482, %fd394, %fd481;
	ld.global.nc.f64 	%fd484, [%rd1+352];
	fma.rn.f64 	%fd485, %fd484, %fd395, %fd483;
	st.shared.f64 	[%r8+352], %fd485;
	ld.global.nc.f64 	%fd486, [%rd1+360];
	fma.rn.f64 	%fd487, %fd486, %fd387, 0d0000000000000000;
	ld.global.nc.f64 	%fd488, [%rd1+368];
	fma.rn.f64 	%fd489, %fd488, %fd388, %fd487;
	ld.global.nc.f64 	%fd490, [%rd1+376];
	fma.rn.f64 	%fd491, %fd490, %fd389, %fd489;
	ld.global.nc.f64 	%fd492, [%rd1+384];
	fma.rn.f64 	%fd493, %fd492, %fd390, %fd491;
	ld.global.nc.f64 	%fd494, [%rd1+392];
	fma.rn.f64 	%fd495, %fd494, %fd391, %fd493;
	ld.global.nc.f64 	%fd496, [%rd1+400];
	fma.rn.f64 	%fd497, %fd496, %fd392, %fd495;
	ld.global.nc.f64 	%fd498, [%rd1+408];
	fma.rn.f64 	%fd499, %fd498, %fd393, %fd497;
	ld.global.nc.f64 	%fd500, [%rd1+416];
	fma.rn.f64 	%fd501, %fd500, %fd394, %fd499;
	ld.global.nc.f64 	%fd502, [%rd1+424];
	fma.rn.f64 	%fd503, %fd502, %fd395, %fd501;
	st.shared.f64 	[%r8+440], %fd503;
	ld.global.nc.f64 	%fd504, [%rd1+432];
	fma.rn.f64 	%fd505, %fd504, %fd387, 0d0000000000000000;
	ld.global.nc.f64 	%fd506, [%rd1+440];
	fma.rn.f64 	%fd507, %fd506, %fd388, %fd505;
	ld.global.nc.f64 	%fd508, [%rd1+448];
	fma.rn.f64 	%fd509, %fd508, %fd389, %fd507;
	ld.global.nc.f64 	%fd510, [%rd1+456];
	fma.rn.f64 	%fd511, %fd510, %fd390, %fd509;
	ld.global.nc.f64 	%fd512, [%rd1+464];
	fma.rn.f64 	%fd513, %fd512, %fd391, %fd511;
	ld.global.nc.f64 	%fd514, [%rd1+472];
	fma.rn.f64 	%fd515, %fd514, %fd392, %fd513;
	ld.global.nc.f64 	%fd516, [%rd1+480];
	fma.rn.f64 	%fd517, %fd516, %fd393, %fd515;
	ld.global.nc.f64 	%fd518, [%rd1+488];
	fma.rn.f64 	%fd519, %fd518, %fd394, %fd517;
	ld.global.nc.f64 	%fd520, [%rd1+496];
	fma.rn.f64 	%fd521, %fd520, %fd395, %fd519;
	st.shared.f64 	[%r8+528], %fd521;
	ld.global.nc.f64 	%fd522, [%rd1+504];
	fma.rn.f64 	%fd523, %fd522, %fd387, 0d0000000000000000;
	ld.global.nc.f64 	%fd524, [%rd1+512];
	fma.rn.f64 	%fd525, %fd524, %fd388, %fd523;
	ld.global.nc.f64 	%fd526, [%rd1+520];
	fma.rn.f64 	%fd527, %fd526, %fd389, %fd525;
	ld.global.nc.f64 	%fd528, [%rd1+528];
	fma.rn.f64 	%fd529, %fd528, %fd390, %fd527;
	ld.global.nc.f64 	%fd530, [%rd1+536];
	fma.rn.f64 	%fd531, %fd530, %fd391, %fd529;
	ld.global.nc.f64 	%fd532, [%rd1+544];
	fma.rn.f64 	%fd533, %fd532, %fd392, %fd531;
	ld.global.nc.f64 	%fd534, [%rd1+552];
	fma.rn.f64 	%fd535, %fd534, %fd393, %fd533;
	ld.global.nc.f64 	%fd536, [%rd1+560];
	fma.rn.f64 	%fd537, %fd536, %fd394, %fd535;
	ld.global.nc.f64 	%fd538, [%rd1+568];
	fma.rn.f64 	%fd539, %fd538, %fd395, %fd537;
	st.shared.f64 	[%r8+616], %fd539;
	ld.global.nc.f64 	%fd540, [%rd1+576];
	fma.rn.f64 	%fd541, %fd540, %fd387, 0d0000000000000000;
	ld.global.nc.f64 	%fd542, [%rd1+584];
	fma.rn.f64 	%fd543, %fd542, %fd388, %fd541;
	ld.global.nc.f64 	%fd544, [%rd1+592];
	fma.rn.f64 	%fd545, %fd544, %fd389, %fd543;
	ld.global.nc.f64 	%fd546, [%rd1+600];
	fma.rn.f64 	%fd547, %fd546, %fd390, %fd545;
	ld.global.nc.f64 	%fd548, [%rd1+608];
	fma.rn.f64 	%fd549, %fd548, %fd391, %fd547;
	ld.global.nc.f64 	%fd550, [%rd1+616];
	fma.rn.f64 	%fd551, %fd550, %fd392, %fd549;
	ld.global.nc.f64 	%fd552, [%rd1+624];
	fma.rn.f64 	%fd553, %fd552, %fd393, %fd551;
	ld.global.nc.f64 	%fd554, [%rd1+632];
	fma.rn.f64 	%fd555, %fd554, %fd394, %fd553;
	ld.global.nc.f64 	%fd556, [%rd1+640];
	fma.rn.f64 	%fd557, %fd556, %fd395, %fd555;
	st.shared.f64 	[%r8+704], %fd557;
	ld.global.nc.f64 	%fd558, [%rd1+648];
	fma.rn.f64 	%fd559, %fd558, %fd387, 0d0000000000000000;
	ld.global.nc.f64 	%fd560, [%rd1+656];
	fma.rn.f64 	%fd561, %fd560, %fd388, %fd559;
	ld.global.nc.f64 	%fd562, [%rd1+664];
	fma.rn.f64 	%fd563, %fd562, %fd389, %fd561;
	ld.global.nc.f64 	%fd564, [%rd1+672];
	fma.rn.f64 	%fd565, %fd564, %fd390, %fd563;
	ld.global.nc.f64 	%fd566, [%rd1+680];
	fma.rn.f64 	%fd567, %fd566, %fd391, %fd565;
	ld.global.nc.f64 	%fd568, [%rd1+688];
	fma.rn.f64 	%fd569, %fd568, %fd392, %fd567;
	ld.global.nc.f64 	%fd570, [%rd1+696];
	fma.rn.f64 	%fd571, %fd570, %fd393, %fd569;
	ld.global.nc.f64 	%fd572, [%rd1+704];
	fma.rn.f64 	%fd573, %fd572, %fd394, %fd571;
	ld.global.nc.f64 	%fd574, [%rd1+712];
	fma.rn.f64 	%fd575, %fd574, %fd395, %fd573;
	st.shared.f64 	[%r8+792], %fd575;
	ld.global.nc.f64 	%fd576, [%rd1+720];
	fma.rn.f64 	%fd577, %fd576, %fd387, 0d0000000000000000;
	ld.global.nc.f64 	%fd578, [%rd1+728];
	fma.rn.f64 	%fd579, %fd578, %fd388, %fd577;
	ld.global.nc.f64 	%fd580, [%rd1+736];
	fma.rn.f64 	%fd581, %fd580, %fd389, %fd579;
	ld.global.nc.f64 	%fd582, [%rd1+744];
	fma.rn.f64 	%fd583, %fd582, %fd390, %fd581;
	ld.global.nc.f64 	%fd584, [%rd1+752];
	fma.rn.f64 	%fd585, %fd584, %fd391, %fd583;
	ld.global.nc.f64 	%fd586, [%rd1+760];
	fma.rn.f64 	%fd587, %fd586, %fd392, %fd585;
	ld.global.nc.f64 	%fd588, [%rd1+768];
	fma.rn.f64 	%fd589, %fd588, %fd393, %fd587;
	ld.global.nc.f64 	%fd590, [%rd1+776];
	fma.rn.f64 	%fd591, %fd590, %fd394, %fd589;
	ld.global.nc.f64 	%fd592, [%rd1+784];
	fma.rn.f64 	%fd593, %fd592, %fd395, %fd591;
	st.shared.f64 	[%r8+880], %fd593;
$L__BB228_6:
	setp.ge.s32 	%p4, %r3, %r11;
	bar.sync 	0;
	mul.hi.u16 	%rs8, %rs1, 5958;
	mul.lo.s16 	%rs9, %rs8, 11;
	sub.s16 	%rs10, %rs1, %rs9;
	mul.wide.u16 	%r19, %rs8, 968;
	add.s32 	%r20, %r4, %r19;
	mul.wide.u16 	%r21, %rs10, 88;
	add.s32 	%r9, %r20, %r21;
	ld.shared.f64 	%fd19, [%r9];
	ld.shared.f64 	%fd20, [%r9+8];
	ld.shared.f64 	%fd21, [%r9+16];
	ld.shared.f64 	%fd22, [%r9+24];
	ld.shared.f64 	%fd23, [%r9+32];
	ld.shared.f64 	%fd24, [%r9+40];
	ld.shared.f64 	%fd25, [%r9+48];
	ld.shared.f64 	%fd26, [%r9+56];
	ld.shared.f64 	%fd27, [%r9+64];
	mul.lo.s32 	%r22, %r3, 1331;
	mad.lo.s32 	%r23, %r1, 11, %r22;
	ld.global.nc.f64 	%fd28, [%rd1];
	fma.rn.f64 	%fd595, %fd28, %fd19, 0d0000000000000000;
	ld.global.nc.f64 	%fd29, [%rd1+8];
	fma.rn.f64 	%fd596, %fd29, %fd20, %fd595;
	ld.global.nc.f64 	%fd30, [%rd1+16];
	fma.rn.f64 	%fd597, %fd30, %fd21, %fd596;
	ld.global.nc.f64 	%fd31, [%rd1+24];
	fma.rn.f64 	%fd598, %fd31, %fd22, %fd597;
	ld.global.nc.f64 	%fd32, [%rd1+32];
	fma.rn.f64 	%fd599, %fd32, %fd23, %fd598;
	ld.global.nc.f64 	%fd33, [%rd1+40];
	fma.rn.f64 	%fd600, %fd33, %fd24, %fd599;
	ld.global.nc.f64 	%fd34, [%rd1+48];
	fma.rn.f64 	%fd601, %fd34, %fd25, %fd600;
	ld.global.nc.f64 	%fd35, [%rd1+56];
	fma.rn.f64 	%fd602, %fd35, %fd26, %fd601;
	ld.global.nc.f64 	%fd36, [%rd1+64];
	fma.rn.f64 	%fd37, %fd36, %fd27, %fd602;
	cvta.to.global.u64 	%rd10, %rd3;
	mul.wide.s32 	%rd11, %r23, 8;
	add.s64 	%rd2, %rd10, %rd11;
	mov.f64 	%fd1013, 0d0000000000000000;
	@%p4 bra 	$L__BB228_8;
	ld.global.nc.f64 	%fd1013, [%rd2];
$L__BB228_8:
	setp.ge.s32 	%p5, %r3, %r11;
	mul.f64 	%fd1032, %fd37, %fd1013;
	ld.global.nc.f64 	%fd41, [%rd1+72];
	fma.rn.f64 	%fd604, %fd41, %fd19, 0d0000000000000000;
	ld.global.nc.f64 	%fd42, [%rd1+80];
	fma.rn.f64 	%fd605, %fd42, %fd20, %fd604;
	ld.global.nc.f64 	%fd43, [%rd1+88];
	fma.rn.f64 	%fd606, %fd43, %fd21, %fd605;
	ld.global.nc.f64 	%fd44, [%rd1+96];
	fma.rn.f64 	%fd607, %fd44, %fd22, %fd606;
	ld.global.nc.f64 	%fd45, [%rd1+104];
	fma.rn.f64 	%fd608, %fd45, %fd23, %fd607;
	ld.global.nc.f64 	%fd46, [%rd1+112];
	fma.rn.f64 	%fd609, %fd46, %fd24, %fd608;
	ld.global.nc.f64 	%fd47, [%rd1+120];
	fma.rn.f64 	%fd610, %fd47, %fd25, %fd609;
	ld.global.nc.f64 	%fd48, [%rd1+128];
	fma.rn.f64 	%fd611, %fd48, %fd26, %fd610;
	ld.global.nc.f64 	%fd49, [%rd1+136];
	fma.rn.f64 	%fd50, %fd49, %fd27, %fd611;
	mov.f64 	%fd1014, 0d0000000000000000;
	@%p5 bra 	$L__BB228_10;
	ld.global.nc.f64 	%fd1014, [%rd2+8];
$L__BB228_10:
	setp.ge.s32 	%p6, %r3, %r11;
	mul.f64 	%fd1031, %fd50, %fd1014;
	ld.global.nc.f64 	%fd54, [%rd1+144];
	fma.rn.f64 	%fd613, %fd54, %fd19, 0d0000000000000000;
	ld.global.nc.f64 	%fd55, [%rd1+152];
	fma.rn.f64 	%fd614, %fd55, %fd20, %fd613;
	ld.global.nc.f64 	%fd56, [%rd1+160];
	fma.rn.f64 	%fd615, %fd56, %fd21, %fd614;
	ld.global.nc.f64 	%fd57, [%rd1+168];
	fma.rn.f64 	%fd616, %fd57, %fd22, %fd615;
	ld.global.nc.f64 	%fd58, [%rd1+176];
	fma.rn.f64 	%fd617, %fd58, %fd23, %fd616;
	ld.global.nc.f64 	%fd59, [%rd1+184];
	fma.rn.f64 	%fd618, %fd59, %fd24, %fd617;
	ld.global.nc.f64 	%fd60, [%rd1+192];
	fma.rn.f64 	%fd619, %fd60, %fd25, %fd618;
	ld.global.nc.f64 	%fd61, [%rd1+200];
	fma.rn.f64 	%fd620, %fd61, %fd26, %fd619;
	ld.global.nc.f64 	%fd62, [%rd1+208];
	fma.rn.f64 	%fd63, %fd62, %fd27, %fd620;
	mov.f64 	%fd1015, 0d0000000000000000;
	@%p6 bra 	$L__BB228_12;
	ld.global.nc.f64 	%fd1015, [%rd2+16];
$L__BB228_12:
	setp.ge.s32 	%p7, %r3, %r11;
	mul.f64 	%fd1030, %fd63, %fd1015;
	ld.global.nc.f64 	%fd67, [%rd1+216];
	fma.rn.f64 	%fd622, %fd67, %fd19, 0d0000000000000000;
	ld.global.nc.f64 	%fd68, [%rd1+224];
	fma.rn.f64 	%fd623, %fd68, %fd20, %fd622;
	ld.global.nc.f64 	%fd69, [%rd1+232];
	fma.rn.f64 	%fd624, %fd69, %fd21, %fd623;
	ld.global.nc.f64 	%fd70, [%rd1+240];
	fma.rn.f64 	%fd625, %fd70, %fd22, %fd624;
	ld.global.nc.f64 	%fd71, [%rd1+248];
	fma.rn.f64 	%fd626, %fd71, %fd23, %fd625;
	ld.global.nc.f64 	%fd72, [%rd1+256];
	fma.rn.f64 	%fd627, %fd72, %fd24, %fd626;
	ld.global.nc.f64 	%fd73, [%rd1+264];
	fma.rn.f64 	%fd628, %fd73, %fd25, %fd627;
	ld.global.nc.f64 	%fd74, [%rd1+272];
	fma.rn.f64 	%fd629, %fd74, %fd26, %fd628;
	ld.global.nc.f64 	%fd75, [%rd1+280];
	fma.rn.f64 	%fd76, %fd75, %fd27, %fd629;
	mov.f64 	%fd1016, 0d0000000000000000;
	@%p7 bra 	$L__BB228_14;
	ld.global.nc.f64 	%fd1016, [%rd2+24];
$L__BB228_14:
	mul.f64 	%fd1029, %fd76, %fd1016;
	ld.global.nc.f64 	%fd80, [%rd1+288];
	fma.rn.f64 	%fd631, %fd80, %fd19, 0d0000000000000000;
	ld.global.nc.f64 	%fd81, [%rd1+296];
	fma.rn.f64 	%fd632, %fd81, %fd20, %fd631;
	ld.global.nc.f64 	%fd82, [%rd1+304];
	fma.rn.f64 	%fd633, %fd82, %fd21, %fd632;
	ld.global.nc.f64 	%fd83, [%rd1+312];
	fma.rn.f64 	%fd634, %fd83, %fd22, %fd633;
	ld.global.nc.f64 	%fd84, [%rd1+320];
	fma.rn.f64 	%fd635, %fd84, %fd23, %fd634;
	ld.global.nc.f64 	%fd85, [%rd1+328];
	fma.rn.f64 	%fd636, %fd85, %fd24, %fd635;
	ld.global.nc.f64 	%fd86, [%rd1+336];
	fma.rn.f64 	%fd637, %fd86, %fd25, %fd636;
	ld.global.nc.f64 	%fd87, [%rd1+344];
	fma.rn.f64 	%fd638, %fd87, %fd26, %fd637;
	ld.global.nc.f64 	%fd88, [%rd1+352];
	fma.rn.f64 	%fd89, %fd88, %fd27, %fd638;
	mov.f64 	%fd1017, 0d0000000000000000;
	@%p7 bra 	$L__BB228_16;
	ld.global.nc.f64 	%fd1017, [%rd2+32];
$L__BB228_16:
	mul.f64 	%fd1028, %fd89, %fd1017;
	ld.global.nc.f64 	%fd93, [%rd1+360];
	fma.rn.f64 	%fd640, %fd93, %fd19, 0d0000000000000000;
	ld.global.nc.f64 	%fd94, [%rd1+368];
	fma.rn.f64 	%fd641, %fd94, %fd20, %fd640;
	ld.global.nc.f64 	%fd95, [%rd1+376];
	fma.rn.f64 	%fd642, %fd95, %fd21, %fd641;
	ld.global.nc.f64 	%fd96, [%rd1+384];
	fma.rn.f64 	%fd643, %fd96, %fd22, %fd642;
	ld.global.nc.f64 	%fd97, [%rd1+392];
	fma.rn.f64 	%fd644, %fd97, %fd23, %fd643;
	ld.global.nc.f64 	%fd98, [%rd1+400];
	fma.rn.f64 	%fd645, %fd98, %fd24, %fd644;
	ld.global.nc.f64 	%fd99, [%rd1+408];
	fma.rn.f64 	%fd646, %fd99, %fd25, %fd645;
	ld.global.nc.f64 	%fd100, [%rd1+416];
	fma.rn.f64 	%fd647, %fd100, %fd26, %fd646;
	ld.global.nc.f64 	%fd101, [%rd1+424];
	fma.rn.f64 	%fd102, %fd101, %fd27, %fd647;
	mov.f64 	%fd1018, 0d0000000000000000;
	@%p7 bra 	$L__BB228_18;
	ld.global.nc.f64 	%fd1018, [%rd2+40];
$L__BB228_18:
	mul.f64 	%fd1027, %fd102, %fd1018;
	ld.global.nc.f64 	%fd106, [%rd1+432];
	fma.rn.f64 	%fd649, %fd106, %fd19, 0d0000000000000000;
	ld.global.nc.f64 	%fd107, [%rd1+440];
	fma.rn.f64 	%fd650, %fd107, %fd20, %fd649;
	ld.global.nc.f64 	%fd108, [%rd1+448];
	fma.rn.f64 	%fd651, %fd108, %fd21, %fd650;
	ld.global.nc.f64 	%fd109, [%rd1+456];
	fma.rn.f64 	%fd652, %fd109, %fd22, %fd651;
	ld.global.nc.f64 	%fd110, [%rd1+464];
	fma.rn.f64 	%fd653, %fd110, %fd23, %fd652;
	ld.global.nc.f64 	%fd111, [%rd1+472];
	fma.rn.f64 	%fd654, %fd111, %fd24, %fd653;
	ld.global.nc.f64 	%fd112, [%rd1+480];
	fma.rn.f64 	%fd655, %fd112, %fd25, %fd654;
	ld.global.nc.f64 	%fd113, [%rd1+488];
	fma.rn.f64 	%fd656, %fd113, %fd26, %fd655;
	ld.global.nc.f64 	%fd114, [%rd1+496];
	fma.rn.f64 	%fd115, %fd114, %fd27, %fd656;
	mov.f64 	%fd1019, 0d0000000000000000;
	@%p7 bra 	$L__BB228_20;
	ld.global.nc.f64 	%fd1019, [%rd2+48];
$L__BB228_20:
	mul.f64 	%fd1026, %fd115, %fd1019;
	ld.global.nc.f64 	%fd119, [%rd1+504];
	fma.rn.f64 	%fd658, %fd119, %fd19, 0d0000000000000000;
	ld.global.nc.f64 	%fd120, [%rd1+512];
	fma.rn.f64 	%fd659, %fd120, %fd20, %fd658;
	ld.global.nc.f64 	%fd121, [%rd1+520];
	fma.rn.f64 	%fd660, %fd121, %fd21, %fd659;
	ld.global.nc.f64 	%fd122, [%rd1+528];
	fma.rn.f64 	%fd661, %fd122, %fd22, %fd660;
	ld.global.nc.f64 	%fd123, [%rd1+536];
	fma.rn.f64 	%fd662, %fd123, %fd23, %fd661;
	ld.global.nc.f64 	%fd124, [%rd1+544];
	fma.rn.f64 	%fd663, %fd124, %fd24, %fd662;
	ld.global.nc.f64 	%fd125, [%rd1+552];
	fma.rn.f64 	%fd664, %fd125, %fd25, %fd663;
	ld.global.nc.f64 	%fd126, [%rd1+560];
	fma.rn.f64 	%fd665, %fd126, %fd26, %fd664;
	ld.global.nc.f64 	%fd127, [%rd1+568];
	fma.rn.f64 	%fd128, %fd127, %fd27, %fd665;
	mov.f64 	%fd1020, 0d0000000000000000;
	@%p7 bra 	$L__BB228_22;
	ld.global.nc.f64 	%fd1020, [%rd2+56];
$L__BB228_22:
	mul.f64 	%fd1025, %fd128, %fd1020;
	ld.global.nc.f64 	%fd132, [%rd1+576];
	fma.rn.f64 	%fd667, %fd132, %fd19, 0d0000000000000000;
	ld.global.nc.f64 	%fd133, [%rd1+584];
	fma.rn.f64 	%fd668, %fd133, %fd20, %fd667;
	ld.global.nc.f64 	%fd134, [%rd1+592];
	fma.rn.f64 	%fd669, %fd134, %fd21, %fd668;
	ld.global.nc.f64 	%fd135, [%rd1+600];
	fma.rn.f64 	%fd670, %fd135, %fd22, %fd669;
	ld.global.nc.f64 	%fd136, [%rd1+608];
	fma.rn.f64 	%fd671, %fd136, %fd23, %fd670;
	ld.global.nc.f64 	%fd137, [%rd1+616];
	fma.rn.f64 	%fd672, %fd137, %fd24, %fd671;
	ld.global.nc.f64 	%fd138, [%rd1+624];
	fma.rn.f64 	%fd673, %fd138, %fd25, %fd672;
	ld.global.nc.f64 	%fd139, [%rd1+632];
	fma.rn.f64 	%fd674, %fd139, %fd26, %fd673;
	ld.global.nc.f64 	%fd140, [%rd1+640];
	fma.rn.f64 	%fd141, %fd140, %fd27, %fd674;
	mov.f64 	%fd1021, 0d0000000000000000;
	@%p7 bra 	$L__BB228_24;
	ld.global.nc.f64 	%fd1021, [%rd2+64];
$L__BB228_24:
	mul.f64 	%fd1024, %fd141, %fd1021;
	ld.global.nc.f64 	%fd145, [%rd1+648];
	fma.rn.f64 	%fd676, %fd145, %fd19, 0d0000000000000000;
	ld.global.nc.f64 	%fd146, [%rd1+656];
	fma.rn.f64 	%fd677, %fd146, %fd20, %fd676;
	ld.global.nc.f64 	%fd147, [%rd1+664];
	fma.rn.f64 	%fd678, %fd147, %fd21, %fd677;
	ld.global.nc.f64 	%fd148, [%rd1+672];
	fma.rn.f64 	%fd679, %fd148, %fd22, %fd678;
	ld.global.nc.f64 	%fd149, [%rd1+680];
	fma.rn.f64 	%fd680, %fd149, %fd23, %fd679;
	ld.global.nc.f64 	%fd150, [%rd1+688];
	fma.rn.f64 	%fd681, %fd150, %fd24, %fd680;
	ld.global.nc.f64 	%fd151, [%rd1+696];
	fma.rn.f64 	%fd682, %fd151, %fd25, %fd681;
	ld.global.nc.f64 	%fd152, [%rd1+704];
	fma.rn.f64 	%fd683, %fd152, %fd26, %fd682;
	ld.global.nc.f64 	%fd153, [%rd1+712];
	fma.rn.f64 	%fd154, %fd153, %fd27, %fd683;
	mov.f64 	%fd1022, 0d0000000000000000;
	@%p7 bra 	$L__BB228_26;
	ld.global.nc.f64 	%fd1022, [%rd2+72];
$L__BB228_26:
	mul.f64 	%fd157, %fd154, %fd1022;
	ld.global.nc.f64 	%fd158, [%rd1+720];
	fma.rn.f64 	%fd685, %fd158, %fd19, 0d0000000000000000;
	ld.global.nc.f64 	%fd159, [%rd1+728];
	fma.rn.f64 	%fd686, %fd159, %fd20, %fd685;
	ld.global.nc.f64 	%fd160, [%rd1+736];
	fma.rn.f64 	%fd687, %fd160, %fd21, %fd686;
	ld.global.nc.f64 	%fd161, [%rd1+744];
	fma.rn.f64 	%fd688, %fd161, %fd22, %fd687;
	ld.global.nc.f64 	%fd162, [%rd1+752];
	fma.rn.f64 	%fd689, %fd162, %fd23, %fd688;
	ld.global.nc.f64 	%fd163, [%rd1+760];
	fma.rn.f64 	%fd690, %fd163, %fd24, %fd689;
	ld.global.nc.f64 	%fd164, [%rd1+768];
	fma.rn.f64 	%fd691, %fd164, %fd25, %fd690;
	ld.global.nc.f64 	%fd165, [%rd1+776];
	fma.rn.f64 	%fd692, %fd165, %fd26, %fd691;
	ld.global.nc.f64 	%fd166, [%rd1+784];
	fma.rn.f64 	%fd167, %fd166, %fd27, %fd692;
	mov.f64 	%fd1023, 0d0000000000000000;
	@%p7 bra 	$L__BB228_28;
	ld.global.nc.f64 	%fd1023, [%rd2+80];
$L__BB228_28:
	mov.u32 	%r24, %tid.x;
	setp.gt.u32 	%p15, %r24, 98;
	mul.f64 	%fd693, %fd167, %fd1023;
	fma.rn.f64 	%fd694, %fd28, %fd1032, 0d0000000000000000;
	fma.rn.f64 	%fd695, %fd41, %fd1031, %fd694;
	fma.rn.f64 	%fd696, %fd54, %fd1030, %fd695;
	fma.rn.f64 	%fd697, %fd67, %fd1029, %fd696;
	fma.rn.f64 	%fd698, %fd80, %fd1028, %fd697;
	fma.rn.f64 	%fd699, %fd93, %fd1027, %fd698;
	fma.rn.f64 	%fd700, %fd106, %fd1026, %fd699;
	fma.rn.f64 	%fd701, %fd119, %fd1025, %fd700;
	fma.rn.f64 	%fd702, %fd132, %fd1024, %fd701;
	fma.rn.f64 	%fd703, %fd145, %fd157, %fd702;
	fma.rn.f64 	%fd704, %fd158, %fd693, %fd703;
	st.shared.f64 	[%r9], %fd704;
	fma.rn.f64 	%fd705, %fd29, %fd1032, 0d0000000000000000;
	fma.rn.f64 	%fd706, %fd42, %fd1031, %fd705;
	fma.rn.f64 	%fd707, %fd55, %fd1030, %fd706;
	fma.rn.f64 	%fd708, %fd68, %fd1029, %fd707;
	fma.rn.f64 	%fd709, %fd81, %fd1028, %fd708;
	fma.rn.f64 	%fd710, %fd94, %fd1027, %fd709;
	fma.rn.f64 	%fd711, %fd107, %fd1026, %fd710;
	fma.rn.f64 	%fd712, %fd120, %fd1025, %fd711;
	fma.rn.f64 	%fd713, %fd133, %fd1024, %fd712;
	fma.rn.f64 	%fd714, %fd146, %fd157, %fd713;
	fma.rn.f64 	%fd715, %fd159, %fd693, %fd714;
	st.shared.f64 	[%r9+8], %fd715;
	fma.rn.f64 	%fd716, %fd30, %fd1032, 0d0000000000000000;
	fma.rn.f64 	%fd717, %fd43, %fd1031, %fd716;
	fma.rn.f64 	%fd718, %fd56, %fd1030, %fd717;
	fma.rn.f64 	%fd719, %fd69, %fd1029, %fd718;
	fma.rn.f64 	%fd720, %fd82, %fd1028, %fd719;
	fma.rn.f64 	%fd721, %fd95, %fd1027, %fd720;
	fma.rn.f64 	%fd722, %fd108, %fd1026, %fd721;
	fma.rn.f64 	%fd723, %fd121, %fd1025, %fd722;
	fma.rn.f64 	%fd724, %fd134, %fd1024, %fd723;
	fma.rn.f64 	%fd725, %fd147, %fd157, %fd724;
	fma.rn.f64 	%fd726, %fd160, %fd693, %fd725;
	st.shared.f64 	[%r9+16], %fd726;
	fma.rn.f64 	%fd727, %fd31, %fd1032, 0d0000000000000000;
	fma.rn.f64 	%fd728, %fd44, %fd1031, %fd727;
	fma.rn.f64 	%fd729, %fd57, %fd1030, %fd728;
	fma.rn.f64 	%fd730, %fd70, %fd1029, %fd729;
	fma.rn.f64 	%fd731, %fd83, %fd1028, %fd730;
	fma.rn.f64 	%fd732, %fd96, %fd1027, %fd731;
	fma.rn.f64 	%fd733, %fd109, %fd1026, %fd732;
	fma.rn.f64 	%fd734, %fd122, %fd1025, %fd733;
	fma.rn.f64 	%fd735, %fd135, %fd1024, %fd734;
	fma.rn.f64 	%fd736, %fd148, %fd157, %fd735;
	fma.rn.f64 	%fd737, %fd161, %fd693, %fd736;
	st.shared.f64 	[%r9+24], %fd737;
	fma.rn.f64 	%fd738, %fd32, %fd1032, 0d0000000000000000;
	fma.rn.f64 	%fd739, %fd45, %fd1031, %fd738;
	fma.rn.f64 	%fd740, %fd58, %fd1030, %fd739;
	fma.rn.f64 	%fd741, %fd71, %fd1029, %fd740;
	fma.rn.f64 	%fd742, %fd84, %fd1028, %fd741;
	fma.rn.f64 	%fd743, %fd97, %fd1027, %fd742;
	fma.rn.f64 	%fd744, %fd110, %fd1026, %fd743;
	fma.rn.f64 	%fd745, %fd123, %fd1025, %fd744;
	fma.rn.f64 	%fd746, %fd136, %fd1024, %fd745;
	fma.rn.f64 	%fd747, %fd149, %fd157, %fd746;
	fma.rn.f64 	%fd748, %fd162, %fd693, %fd747;
	st.shared.f64 	[%r9+32], %fd748;
	fma.rn.f64 	%fd749, %fd33, %fd1032, 0d0000000000000000;
	fma.rn.f64 	%fd750, %fd46, %fd1031, %fd749;
	fma.rn.f64 	%fd751, %fd59, %fd1030, %fd750;
	fma.rn.f64 	%fd752, %fd72, %fd1029, %fd751;
	fma.rn.f64 	%fd753, %fd85, %fd1028, %fd752;
	fma.rn.f64 	%fd754, %fd98, %fd1027, %fd753;
	fma.rn.f64 	%fd755, %fd111, %fd1026, %fd754;
	fma.rn.f64 	%fd756, %fd124, %fd1025, %fd755;
	fma.rn.f64 	%fd757, %fd137, %fd1024, %fd756;
	fma.rn.f64 	%fd758, %fd150, %fd157, %fd757;
	fma.rn.f64 	%fd759, %fd163, %fd693, %fd758;
	st.shared.f64 	[%r9+40], %fd759;
	fma.rn.f64 	%fd760, %fd34, %fd1032, 0d0000000000000000;
	fma.rn.f64 	%fd761, %fd47, %fd1031, %fd760;
	fma.rn.f64 	%fd762, %fd60, %fd1030, %fd761;
	fma.rn.f64 	%fd763, %fd73, %fd1029, %fd762;
	fma.rn.f64 	%fd764, %fd86, %fd1028, %fd763;
	fma.rn.f64 	%fd765, %fd99, %fd1027, %fd764;
	fma.rn.f64 	%fd766, %fd112, %fd1026, %fd765;
	fma.rn.f64 	%fd767, %fd125, %fd1025, %fd766;
	fma.rn.f64 	%fd768, %fd138, %fd1024, %fd767;
	fma.rn.f64 	%fd769, %fd151, %fd157, %fd768;
	fma.rn.f64 	%fd770, %fd164, %fd693, %fd769;
	st.shared.f64 	[%r9+48], %fd770;
	fma.rn.f64 	%fd771, %fd35, %fd1032, 0d0000000000000000;
	fma.rn.f64 	%fd772, %fd48, %fd1031, %fd771;
	fma.rn.f64 	%fd773, %fd61, %fd1030, %fd772;
	fma.rn.f64 	%fd774, %fd74, %fd1029, %fd773;
	fma.rn.f64 	%fd775, %fd87, %fd1028, %fd774;
	fma.rn.f64 	%fd776, %fd100, %fd1027, %fd775;
	fma.rn.f64 	%fd777, %fd113, %fd1026, %fd776;
	fma.rn.f64 	%fd778, %fd126, %fd1025, %fd777;
	fma.rn.f64 	%fd779, %fd139, %fd1024, %fd778;
	fma.rn.f64 	%fd780, %fd152, %fd157, %fd779;
	fma.rn.f64 	%fd781, %fd165, %fd693, %fd780;
	st.shared.f64 	[%r9+56], %fd781;
	fma.rn.f64 	%fd782, %fd36, %fd1032, 0d0000000000000000;
	fma.rn.f64 	%fd783, %fd49, %fd1031, %fd782;
	fma.rn.f64 	%fd784, %fd62, %fd1030, %fd783;
	fma.rn.f64 	%fd785, %fd75, %fd1029, %fd784;
	fma.rn.f64 	%fd786, %fd88, %fd1028, %fd785;
	fma.rn.f64 	%fd787, %fd101, %fd1027, %fd786;
	fma.rn.f64 	%fd788, %fd114, %fd1026, %fd787;
	fma.rn.f64 	%fd789, %fd127, %fd1025, %fd788;
	fma.rn.f64 	%fd790, %fd140, %fd1024, %fd789;
	fma.rn.f64 	%fd791, %fd153, %fd157, %fd790;
	fma.rn.f64 	%fd792, %fd166, %fd693, %fd791;
	st.shared.f64 	[%r9+64], %fd792;
	bar.sync 	0;
	@%p15 bra 	$L__BB228_30;
	ld.shared.f64 	%fd793, [%r8];
	ld.shared.f64 	%fd794, [%r8+88];
	ld.shared.f64 	%fd795, [%r8+176];
	ld.shared.f64 	%fd796, [%r8+264];
	ld.shared.f64 	%fd797, [%r8+352];
	ld.shared.f64 	%fd798, [%r8+440];
	ld.shared.f64 	%fd799, [%r8+528];
	ld.shared.f64 	%fd800, [%r8+616];
	ld.shared.f64 	%fd801, [%r8+704];
	ld.shared.f64 	%fd802, [%r8+792];
	ld.shared.f64 	%fd803, [%r8+880];
	fma.rn.f64 	%fd804, %fd28, %fd793, 0d0000000000000000;
	fma.rn.f64 	%fd805, %fd41, %fd794, %fd804;
	fma.rn.f64 	%fd806, %fd54, %fd795, %fd805;
	fma.rn.f64 	%fd807, %fd67, %fd796, %fd806;
	fma.rn.f64 	%fd808, %fd80, %fd797, %fd807;
	fma.rn.f64 	%fd809, %fd93, %fd798, %fd808;
	fma.rn.f64 	%fd810, %fd106, %fd799, %fd809;
	fma.rn.f64 	%fd811, %fd119, %fd800, %fd810;
	fma.rn.f64 	%fd812, %fd132, %fd801, %fd811;
	fma.rn.f64 	%fd813, %fd145, %fd802, %fd812;
	fma.rn.f64 	%fd814, %fd158, %fd803, %fd813;
	st.shared.f64 	[%r8], %fd814;
	fma.rn.f64 	%fd815, %fd29, %fd793, 0d0000000000000000;
	fma.rn.f64 	%fd816, %fd42, %fd794, %fd815;
	fma.rn.f64 	%fd817, %fd55, %fd795, %fd816;
	fma.rn.f64 	%fd818, %fd68, %fd796, %fd817;
	fma.rn.f64 	%fd819, %fd81, %fd797, %fd818;
	fma.rn.f64 	%fd820, %fd94, %fd798, %fd819;
	fma.rn.f64 	%fd821, %fd107, %fd799, %fd820;
	fma.rn.f64 	%fd822, %fd120, %fd800, %fd821;
	fma.rn.f64 	%fd823, %fd133, %fd801, %fd822;
	fma.rn.f64 	%fd824, %fd146, %fd802, %fd823;
	fma.rn.f64 	%fd825, %fd159, %fd803, %fd824;
	st.shared.f64 	[%r8+88], %fd825;
	fma.rn.f64 	%fd826, %fd30, %fd793, 0d0000000000000000;
	fma.rn.f64 	%fd827, %fd43, %fd794, %fd826;
	fma.rn.f64 	%fd828, %fd56, %fd795, %fd827;
	fma.rn.f64 	%fd829, %fd69, %fd796, %fd828;
	fma.rn.f64 	%fd830, %fd82, %fd797, %fd829;
	fma.rn.f64 	%fd831, %fd95, %fd798, %fd830;
	fma.rn.f64 	%fd832, %fd108, %fd799, %fd831;
	fma.rn.f64 	%fd833, %fd121, %fd800, %fd832;
	fma.rn.f64 	%fd834, %fd134, %fd801, %fd833;
	fma.rn.f64 	%fd835, %fd147, %fd802, %fd834;
	fma.rn.f64 	%fd836, %fd160, %fd803, %fd835;
	st.shared.f64 	[%r8+176], %fd836;
	fma.rn.f64 	%fd837, %fd31, %fd793, 0d0000000000000000;
	fma.rn.f64 	%fd838, %fd44, %fd794, %fd837;
	fma.rn.f64 	%fd839, %fd57, %fd795, %fd838;
	fma.rn.f64 	%fd840, %fd70, %fd796, %fd839;
	fma.rn.f64 	%fd841, %fd83, %fd797, %fd840;
	fma.rn.f64 	%fd842, %fd96, %fd798, %fd841;
	fma.rn.f64 	%fd843, %fd109, %fd799, %fd842;
	fma.rn.f64 	%fd844, %fd122, %fd800, %fd843;
	fma.rn.f64 	%fd845, %fd135, %fd801, %fd844;
	fma.rn.f64 	%fd846, %fd148, %fd802, %fd845;
	fma.rn.f64 	%fd847, %fd161, %fd803, %fd846;
	st.shared.f64 	[%r8+264], %fd847;
	fma.rn.f64 	%fd848, %fd32, %fd793, 0d0000000000000000;
	fma.rn.f64 	%fd849, %fd45, %fd794, %fd848;
	fma.rn.f64 	%fd850, %fd58, %fd795, %fd849;
	fma.rn.f64 	%fd851, %fd71, %fd796, %fd850;
	fma.rn.f64 	%fd852, %fd84, %fd797, %fd851;
	fma.rn.f64 	%fd853, %fd97, %fd798, %fd852;
	fma.rn.f64 	%fd854, %fd110, %fd799, %fd853;
	fma.rn.f64 	%fd855, %fd123, %fd800, %fd854;
	fma.rn.f64 	%fd856, %fd136, %fd801, %fd855;
	fma.rn.f64 	%fd857, %fd149, %fd802, %fd856;
	fma.rn.f64 	%fd858, %fd162, %fd803, %fd857;
	st.shared.f64 	[%r8+352], %fd858;
	fma.rn.f64 	%fd859, %fd33, %fd793, 0d0000000000000000;
	fma.rn.f64 	%fd860, %fd46, %fd794, %fd859;
	fma.rn.f64 	%fd861, %fd59, %fd795, %fd860;
	fma.rn.f64 	%fd862, %fd72, %fd796, %fd861;
	fma.rn.f64 	%fd863, %fd85, %fd797, %fd862;
	fma.rn.f64 	%fd864, %fd98, %fd798, %fd863;
	fma.rn.f64 	%fd865, %fd111, %fd799, %fd864;
	fma.rn.f64 	%fd866, %fd124, %fd800, %fd865;
	fma.rn.f64 	%fd867, %fd137, %fd801, %fd866;
	fma.rn.f64 	%fd868, %fd150, %fd802, %fd867;
	fma.rn.f64 	%fd869, %fd163, %fd803, %fd868;
	st.shared.f64 	[%r8+440], %fd869;
	fma.rn.f64 	%fd870, %fd34, %fd793, 0d0000000000000000;
	fma.rn.f64 	%fd871, %fd47, %fd794, %fd870;
	fma.rn.f64 	%fd872, %fd60, %fd795, %fd871;
	fma.rn.f64 	%fd873, %fd73, %fd796, %fd872;
	fma.rn.f64 	%fd874, %fd86, %fd797, %fd873;
	fma.rn.f64 	%fd875, %fd99, %fd798, %fd874;
	fma.rn.f64 	%fd876, %fd112, %fd799, %fd875;
	fma.rn.f64 	%fd877, %fd125, %fd800, %fd876;
	fma.rn.f64 	%fd878, %fd138, %fd801, %fd877;
	fma.rn.f64 	%fd879, %fd151, %fd802, %fd878;
	fma.rn.f64 	%fd880, %fd164, %fd803, %fd879;
	st.shared.f64 	[%r8+528], %fd880;
	fma.rn.f64 	%fd881, %fd35, %fd793, 0d0000000000000000;
	fma.rn.f64 	%fd882, %fd48, %fd794, %fd881;
	fma.rn.f64 	%fd883, %fd61, %fd795, %fd882;
	fma.rn.f64 	%fd884, %fd74, %fd796, %fd883;
	fma.rn.f64 	%fd885, %fd87, %fd797, %fd884;
	fma.rn.f64 	%fd886, %fd100, %fd798, %fd885;
	fma.rn.f64 	%fd887, %fd113, %fd799, %fd886;
	fma.rn.f64 	%fd888, %fd126, %fd800, %fd887;
	fma.rn.f64 	%fd889, %fd139, %fd801, %fd888;
	fma.rn.f64 	%fd890, %fd152, %fd802, %fd889;
	fma.rn.f64 	%fd891, %fd165, %fd803, %fd890;
	st.shared.f64 	[%r8+616], %fd891;
	fma.rn.f64 	%fd892, %fd36, %fd793, 0d0000000000000000;
	fma.rn.f64 	%fd893, %fd49, %fd794, %fd892;
	fma.rn.f64 	%fd894, %fd62, %fd795, %fd893;
	fma.rn.f64 	%fd895, %fd75, %fd796, %fd894;
	fma.rn.f64 	%fd896, %fd88, %fd797, %fd895;
	fma.rn.f64 	%fd897, %fd101, %fd798, %fd896;
	fma.rn.f64 	%fd898, %fd114, %fd799, %fd897;
	fma.rn.f64 	%fd899, %fd127, %fd800, %fd898;
	fma.rn.f64 	%fd900, %fd140, %fd801, %fd899;
	fma.rn.f64 	%fd901, %fd153, %fd802, %fd900;
	fma.rn.f64 	%fd902, %fd166, %fd803, %fd901;
	st.shared.f64 	[%r8+704], %fd902;
$L__BB228_30:
	mov.u32 	%r10, %tid.x;
	setp.gt.u32 	%p16, %r10, 80;
	bar.sync 	0;
	@%p16 bra 	$L__BB228_32;
	ld.shared.f64 	%fd903, [%r7];
	ld.shared.f64 	%fd904, [%r7+968];
	ld.shared.f64 	%fd905, [%r7+1936];
	ld.shared.f64 	%fd906, [%r7+2904];
	ld.shared.f64 	%fd907, [%r7+3872];
	ld.shared.f64 	%fd908, [%r7+4840];
	ld.shared.f64 	%fd909, [%r7+5808];
	ld.shared.f64 	%fd910, [%r7+6776];
	ld.shared.f64 	%fd911, [%r7+7744];
	ld.shared.f64 	%fd912, [%r7+8712];
	ld.shared.f64 	%fd913, [%r7+9680];
	fma.rn.f64 	%fd914, %fd28, %fd903, 0d0000000000000000;
	fma.rn.f64 	%fd915, %fd41, %fd904, %fd914;
	fma.rn.f64 	%fd916, %fd54, %fd905, %fd915;
	fma.rn.f64 	%fd917, %fd67, %fd906, %fd916;
	fma.rn.f64 	%fd918, %fd80, %fd907, %fd917;
	fma.rn.f64 	%fd919, %fd93, %fd908, %fd918;
	fma.rn.f64 	%fd920, %fd106, %fd909, %fd919;
	fma.rn.f64 	%fd921, %fd119, %fd910, %fd920;
	fma.rn.f64 	%fd922, %fd132, %fd911, %fd921;
	fma.rn.f64 	%fd923, %fd145, %fd912, %fd922;
	fma.rn.f64 	%fd1032, %fd158, %fd913, %fd923;
	fma.rn.f64 	%fd924, %fd29, %fd903, 0d0000000000000000;
	fma.rn.f64 	%fd925, %fd42, %fd904, %fd924;
	fma.rn.f64 	%fd926, %fd55, %fd905, %fd925;
	fma.rn.f64 	%fd927, %fd68, %fd906, %fd926;
	fma.rn.f64 	%fd928, %fd81, %fd907, %fd927;
	fma.rn.f64 	%fd929, %fd94, %fd908, %fd928;
	fma.rn.f64 	%fd930, %fd107, %fd909, %fd929;
	fma.rn.f64 	%fd931, %fd120, %fd910, %fd930;
	fma.rn.f64 	%fd932, %fd133, %fd911, %fd931;
	fma.rn.f64 	%fd933, %fd146, %fd912, %fd932;
	fma.rn.f64 	%fd1031, %fd159, %fd913, %fd933;
	fma.rn.f64 	%fd934, %fd30, %fd903, 0d0000000000000000;
	fma.rn.f64 	%fd935, %fd43, %fd904, %fd934;
	fma.rn.f64 	%fd936, %fd56, %fd905, %fd935;
	fma.rn.f64 	%fd937, %fd69, %fd906, %fd936;
	fma.rn.f64 	%fd938, %fd82, %fd907, %fd937;
	fma.rn.f64 	%fd939, %fd95, %fd908, %fd938;
	fma.rn.f64 	%fd940, %fd108, %fd909, %fd939;
	fma.rn.f64 	%fd941, %fd121, %fd910, %fd940;
	fma.rn.f64 	%fd942, %fd134, %fd911, %fd941;
	fma.rn.f64 	%fd943, %fd147, %fd912, %fd942;
	fma.rn.f64 	%fd1030, %fd160, %fd913, %fd943;
	fma.rn.f64 	%fd944, %fd31, %fd903, 0d0000000000000000;
	fma.rn.f64 	%fd945, %fd44, %fd904, %fd944;
	fma.rn.f64 	%fd946, %fd57, %fd905, %fd945;
	fma.rn.f64 	%fd947, %fd70, %fd906, %fd946;
	fma.rn.f64 	%fd948, %fd83, %fd907, %fd947;
	fma.rn.f64 	%fd949, %fd96, %fd908, %fd948;
	fma.rn.f64 	%fd950, %fd109, %fd909, %fd949;
	fma.rn.f64 	%fd951, %fd122, %fd910, %fd950;
	fma.rn.f64 	%fd952, %fd135, %fd911, %fd951;
	fma.rn.f64 	%fd953, %fd148, %fd912, %fd952;
	fma.rn.f64 	%fd1029, %fd161, %fd913, %fd953;
	fma.rn.f64 	%fd954, %fd32, %fd903, 0d0000000000000000;
	fma.rn.f64 	%fd955, %fd45, %fd904, %fd954;
	fma.rn.f64 	%fd956, %fd58, %fd905, %fd955;
	fma.rn.f64 	%fd957, %fd71, %fd906, %fd956;
	fma.rn.f64 	%fd958, %fd84, %fd907, %fd957;
	fma.rn.f64 	%fd959, %fd97, %fd908, %fd958;
	fma.rn.f64 	%fd960, %fd110, %fd909, %fd959;
	fma.rn.f64 	%fd961, %fd123, %fd910, %fd960;
	fma.rn.f64 	%fd962, %fd136, %fd911, %fd961;
	fma.rn.f64 	%fd963, %fd149, %fd912, %fd962;
	fma.rn.f64 	%fd1028, %fd162, %fd913, %fd963;
	fma.rn.f64 	%fd964, %fd33, %fd903, 0d0000000000000000;
	fma.rn.f64 	%fd965, %fd46, %fd904, %fd964;
	fma.rn.f64 	%fd966, %fd59, %fd905, %fd965;
	fma.rn.f64 	%fd967, %fd72, %fd906, %fd966;
	fma.rn.f64 	%fd968, %fd85, %fd907, %fd967;
	fma.rn.f64 	%fd969, %fd98, %fd908, %fd968;
	fma.rn.f64 	%fd970, %fd111, %fd909, %fd969;
	fma.rn.f64 	%fd971, %fd124, %fd910, %fd970;
	fma.rn.f64 	%fd972, %fd137, %fd911, %fd971;
	fma.rn.f64 	%fd973, %fd150, %fd912, %fd972;
	fma.rn.f64 	%fd1027, %fd163, %fd913, %fd973;
	fma.rn.f64 	%fd974, %fd34, %fd903, 0d0000000000000000;
	fma.rn.f64 	%fd975, %fd47, %fd904, %fd974;
	fma.rn.f64 	%fd976, %fd60, %fd905, %fd975;
	fma.rn.f64 	%fd977, %fd73, %fd906, %fd976;
	fma.rn.f64 	%fd978, %fd86, %fd907, %fd977;
	fma.rn.f64 	%fd979, %fd99, %fd908, %fd978;
	fma.rn.f64 	%fd980, %fd112, %fd909, %fd979;
	fma.rn.f64 	%fd981, %fd125, %fd910, %fd980;
	fma.rn.f64 	%fd982, %fd138, %fd911, %fd981;
	fma.rn.f64 	%fd983, %fd151, %fd912, %fd982;
	fma.rn.f64 	%fd1026, %fd164, %fd913, %fd983;
	fma.rn.f64 	%fd984, %fd35, %fd903, 0d0000000000000000;
	fma.rn.f64 	%fd985, %fd48, %fd904, %fd984;
	fma.rn.f64 	%fd986, %fd61, %fd905, %fd985;
	fma.rn.f64 	%fd987, %fd74, %fd906, %fd986;
	fma.rn.f64 	%fd988, %fd87, %fd907, %fd987;
	fma.rn.f64 	%fd989, %fd100, %fd908, %fd988;
	fma.rn.f64 	%fd990, %fd113, %fd909, %fd989;
	fma.rn.f64 	%fd991, %fd126, %fd910, %fd990;
	fma.rn.f64 	%fd992, %fd139, %fd911, %fd991;
	fma.rn.f64 	%fd993, %fd152, %fd912, %fd992;
	fma.rn.f64 	%fd1025, %fd165, %fd913, %fd993;
	fma.rn.f64 	%fd994, %fd36, %fd903, 0d0000000000000000;
	fma.rn.f64 	%fd995, %fd49, %fd904, %fd994;
	fma.rn.f64 	%fd996, %fd62, %fd905, %fd995;
	fma.rn.f64 	%fd997, %fd75, %fd906, %fd996;
	fma.rn.f64 	%fd998, %fd88, %fd907, %fd997;
	fma.rn.f64 	%fd999, %fd101, %fd908, %fd998;
	fma.rn.f64 	%fd1000, %fd114, %fd909, %fd999;
	fma.rn.f64 	%fd1001, %fd127, %fd910, %fd1000;
	fma.rn.f64 	%fd1002, %fd140, %fd911, %fd1001;
	fma.rn.f64 	%fd1003, %fd153, %fd912, %fd1002;
	fma.rn.f64 	%fd1024, %fd166, %fd913, %fd1003;
$L__BB228_32:
	setp.gt.u32 	%p17, %r10, 80;
	setp.ge.s32 	%p18, %r3, %r11;
	bar.sync 	0;
	or.pred  	%p19, %p17, %p18;
	@%p19 bra 	$L__BB228_34;
	ld.param.u64 	%rd15, [_Z40massMatrixMultiplyMonolithicGlobalKernelILi9ELi11ELi1EEviPKdS1_S1_S1_Pd_param_5];
	mad.lo.s32 	%r25, %r3, 729, %r10;
	cvta.to.global.u64 	%rd12, %rd15;
	mul.wide.s32 	%rd13, %r25, 8;
	add.s64 	%rd14, %rd12, %rd13;
	st.global.f64 	[%rd14], %fd1032;
	st.global.f64 	[%rd14+648], %fd1031;
	st.global.f64 	[%rd14+1296], %fd1030;
	st.global.f64 	[%rd14+1944], %fd1029;
	st.global.f64 	[%rd14+2592], %fd1028;
	st.global.f64 	[%rd14+3240], %fd1027;
	st.global.f64 	[%rd14+3888], %fd1026;
	st.global.f64 	[%rd14+4536], %fd1025;
	st.global.f64 	[%rd14+5184], %fd1024;
$L__BB228_34:
	ret;

}
	// .globl	_Z42massMatrixMultiplyMonolithicConstantKernelILi9ELi11ELi1EEviPKdS1_S1_S1_Pd
.visible .entry _Z42massMatrixMultiplyMonolithicConstantKernelILi9ELi11ELi1EEviPKdS1_S1_S1_Pd(
	.param .u32 _Z42massMatrixMultiplyMonolithicConstantKernelILi9ELi11ELi1EEviPKdS1_S1_S1_Pd_param_0,
	.param .u64 .ptr .align 1 _Z42massMatrixMultiplyMonolithicConstantKernelILi9ELi11ELi1EEviPKdS1_S1_S1_Pd_param_1,
	.param .u64 .ptr .align 1 _Z42massMatrixMultiplyMonolithicConstantKernelILi9ELi11ELi1EEviPKdS1_S1_S1_Pd_param_2,
	.param .u64 .ptr .align 1 _Z42massMatrixMultiplyMonolithicConstantKernelILi9ELi11ELi1EEviPKdS1_S1_S1_Pd_param_3,
	.param .u64 .ptr .align 1 _Z42massMatrixMultiplyMonolithicConstantKernelILi9ELi11ELi1EEviPKdS1_S1_S1_Pd_param_4,
	.param .u64 .ptr .align 1 _Z42massMatrixMultiplyMonolithicConstantKernelILi9ELi11ELi1EEviPKdS1_S1_S1_Pd_param_5
)
{
	.reg .pred 	%p<20>;
	.reg .b16 	%rs<11>;
	.reg .b32 	%r<24>;
	.reg .b64 	%rd<14>;
	.reg .b64 	%fd<1018>;
	// demoted variable
	.shared .align 8 .b8 _ZZ42massMatrixMultiplyMonolithicConstantKernelILi9ELi11ELi1EEviPKdS1_S1_S1_PdE6s_tmp1[10648];
	ld.param.u32 	%r10, [_Z42massMatrixMultiplyMonolithicConstantKernelILi9ELi11ELi1EEviPKdS1_S1_S1_Pd_param_0];
	ld.param.u64 	%rd2, [_Z42massMatrixMultiplyMonolithicConstantKernelILi9ELi11ELi1EEviPKdS1_S1_S1_Pd_param_1];
	ld.param.u64 	%rd3, [_Z42massMatrixMultiplyMonolithicConstantKernelILi9ELi11ELi1EEviPKdS1_S1_S1_Pd_param_4];
	mov.u32 	%r1, %tid.x;
	mov.u32 	%r2, %tid.y;
	mov.u32 	%r11, %ctaid.x;
	add.s32 	%r3, %r11, %r2;
	cvt.u16.u32 	%rs1, %r1;
	mul.hi.u16 	%rs3, %rs1, 7282;
	mul.lo.s16 	%rs4, %rs3, 9;
	sub.s16 	%rs2, %rs1, %rs4;
	setp.ge.s32 	%p1, %r3, %r10;
	@%p1 bra 	$L__BB229_2;
	cvta.to.global.u64 	%rd5, %rd3;
	mad.lo.s32 	%r12, %r3, 729, %r1;
	mul.wide.s32 	%rd6, %r12, 8;
	add.s64 	%rd7, %rd5, %rd6;
	ld.global.nc.f64 	%fd997, [%rd7];
	ld.global.nc.f64 	%fd996, [%rd7+648];
	ld.global.nc.f64 	%fd995, [%rd7+1296];
	ld.global.nc.f64 	%fd994, [%rd7+1944];
	ld.global.nc.f64 	%fd993, [%rd7+2592];
	ld.global.nc.f64 	%fd992, [%rd7+3240];
	ld.global.nc.f64 	%fd991, [%rd7+3888];
	ld.global.nc.f64 	%fd990, [%rd7+4536];
	ld.global.nc.f64 	%fd989, [%rd7+5184];
$L__BB229_2:
	bar.sync 	0;
	setp.gt.u32 	%p2, %r1, 80;
	ld.const.f64 	%fd19, [const_DofToQuad];
	ld.const.f64 	%fd20, [const_DofToQuad+8];
	ld.const.f64 	%fd21, [const_DofToQuad+16];
	ld.const.f64 	%fd22, [const_DofToQuad+24];
	ld.const.f64 	%fd23, [const_DofToQuad+32];
	ld.const.f64 	%fd24, [const_DofToQuad+40];
	ld.const.f64 	%fd25, [const_DofToQuad+48];
	ld.const.f64 	%fd26, [const_DofToQuad+56];
	ld.const.f64 	%fd27, [const_DofToQuad+64];
	mov.u32 	%r13, _ZZ42massMatrixMultiplyMonolithicConstantKernelILi9ELi11ELi1EEviPKdS1_S1_S1_PdE6s_tmp1;
	mad.lo.s32 	%r4, %r2, 10648, %r13;
	mul.lo.s16 	%rs6, %rs1, 57;
	shr.u16 	%rs7, %rs6, 9;
	cvt.u32.u16 	%r5, %rs7;
	mul.wide.u16 	%r14, %rs7, 88;
	add.s32 	%r6, %r4, %r14;
	mul.wide.u16 	%r15, %rs2, 8;
	add.s32 	%r7, %r6, %r15;
	@%p2 bra 	$L__BB229_4;
	fma.rn.f64 	%fd189, %fd19, %fd997, 0d0000000000000000;
	fma.rn.f64 	%fd190, %fd20, %fd996, %fd189;
	fma.rn.f64 	%fd191, %fd21, %fd995, %fd190;
	fma.rn.f64 	%fd192, %fd22, %fd994, %fd191;
	fma.rn.f64 	%fd193, %fd23, %fd993, %fd192;
	fma.rn.f64 	%fd194, %fd24, %fd992, %fd193;
	fma.rn.f64 	%fd195, %fd25, %fd991, %fd194;
	fma.rn.f64 	%fd196, %fd26, %fd990, %fd195;
	fma.rn.f64 	%fd197, %fd27, %fd989, %fd196;
	st.shared.f64 	[%r7], %fd197;
	ld.const.f64 	%fd198, [const_DofToQuad+72];
	fma.rn.f64 	%fd199, %fd198, %fd997, 0d0000000000000000;
	ld.const.f64 	%fd200, [const_DofToQuad+80];
	fma.rn.f64 	%fd201, %fd200, %fd996, %fd199;
	ld.const.f64 	%fd202, [const_DofToQuad+88];
	fma.rn.f64 	%fd203, %fd202, %fd995, %fd201;
	ld.const.f64 	%fd204, [const_DofToQuad+96];
	fma.rn.f64 	%fd205, %fd204, %fd994, %fd203;
	ld.const.f64 	%fd206, [const_DofToQuad+104];
	fma.rn.f64 	%fd207, %fd206, %fd993, %fd205;
	ld.const.f64 	%fd208, [const_DofToQuad+112];
	fma.rn.f64 	%fd209, %fd208, %fd992, %fd207;
	ld.const.f64 	%fd210, [const_DofToQuad+120];
	fma.rn.f64 	%fd211, %fd210, %fd991, %fd209;
	ld.const.f64 	%fd212, [const_DofToQuad+128];
	fma.rn.f64 	%fd213, %fd212, %fd990, %fd211;
	ld.const.f64 	%fd214, [const_DofToQuad+136];
	fma.rn.f64 	%fd215, %fd214, %fd989, %fd213;
	st.shared.f64 	[%r7+968], %fd215;
	ld.const.f64 	%fd216, [const_DofToQuad+144];
	fma.rn.f64 	%fd217, %fd216, %fd997, 0d0000000000000000;
	ld.const.f64 	%fd218, [const_DofToQuad+152];
	fma.rn.f64 	%fd219, %fd218, %fd996, %fd217;
	ld.const.f64 	%fd220, [const_DofToQuad+160];
	fma.rn.f64 	%fd221, %fd220, %fd995, %fd219;
	ld.const.f64 	%fd222, [const_DofToQuad+168];
	fma.rn.f64 	%fd223, %fd222, %fd994, %fd221;
	ld.const.f64 	%fd224, [const_DofToQuad+176];
	fma.rn.f64 	%fd225, %fd224, %fd993, %fd223;
	ld.const.f64 	%fd226, [const_DofToQuad+184];
	fma.rn.f64 	%fd227, %fd226, %fd992, %fd225;
	ld.const.f64 	%fd228, [const_DofToQuad+192];
	fma.rn.f64 	%fd229, %fd228, %fd991, %fd227;
	ld.const.f64 	%fd230, [const_DofToQuad+200];
	fma.rn.f64 	%fd231, %fd230, %fd990, %fd229;
	ld.const.f64 	%fd232, [const_DofToQuad+208];
	fma.rn.f64 	%fd233, %fd232, %fd989, %fd231;
	st.shared.f64 	[%r7+1936], %fd233;
	ld.const.f64 	%fd234, [const_DofToQuad+216];
	fma.rn.f64 	%fd235, %fd234, %fd997, 0d0000000000000000;
	ld.const.f64 	%fd236, [const_DofToQuad+224];
	fma.rn.f64 	%fd237, %fd236, %fd996, %fd235;
	ld.const.f64 	%fd238, [const_DofToQuad+232];
	fma.rn.f64 	%fd239, %fd238, %fd995, %fd237;
	ld.const.f64 	%fd240, [const_DofToQuad+240];
	fma.rn.f64 	%fd241, %fd240, %fd994, %fd239;
	ld.const.f64 	%fd242, [const_DofToQuad+248];
	fma.rn.f64 	%fd243, %fd242, %fd993, %fd241;
	ld.const.f64 	%fd244, [const_DofToQuad+256];
	fma.rn.f64 	%fd245, %fd244, %fd992, %fd243;
	ld.const.f64 	%fd246, [const_DofToQuad+264];
	fma.rn.f64 	%fd247, %fd246, %fd991, %fd245;
	ld.const.f64 	%fd248, [const_DofToQuad+272];
	fma.rn.f64 	%fd249, %fd248, %fd990, %fd247;
	ld.const.f64 	%fd250, [const_DofToQuad+280];
	fma.rn.f64 	%fd251, %fd250, %fd989, %fd249;
	st.shared.f64 	[%r7+2904], %fd251;
	ld.const.f64 	%fd252, [const_DofToQuad+288];
	fma.rn.f64 	%fd253, %fd252, %fd997, 0d0000000000000000;
	ld.const.f64 	%fd254, [const_DofToQuad+296];
	fma.rn.f64 	%fd255, %fd254, %fd996, %fd253;
	ld.const.f64 	%fd256, [const_DofToQuad+304];
	fma.rn.f64 	%fd257, %fd256, %fd995, %fd255;
	ld.const.f64 	%fd258, [const_DofToQuad+312];
	fma.rn.f64 	%fd259, %fd258, %fd994, %fd257;
	ld.const.f64 	%fd260, [const_DofToQuad+320];
	fma.rn.f64 	%fd261, %fd260, %fd993, %fd259;
	ld.const.f64 	%fd262, [const_DofToQuad+328];
	fma.rn.f64 	%fd263, %fd262, %fd992, %fd261;
	ld.const.f64 	%fd264, [const_DofToQuad+336];
	fma.rn.f64 	%fd265, %fd264, %fd991, %fd263;
	ld.const.f64 	%fd266, [const_DofToQuad+344];
	fma.rn.f64 	%fd267, %fd266, %fd990, %fd265;
	ld.const.f64 	%fd268, [const_DofToQuad+352];
	fma.rn.f64 	%fd269, %fd268, %fd989, %fd267;
	st.shared.f64 	[%r7+3872], %fd269;
	ld.const.f64 	%fd270, [const_DofToQuad+360];
	fma.rn.f64 	%fd271, %fd270, %fd997, 0d0000000000000000;
	ld.const.f64 	%fd272, [const_DofToQuad+368];
	fma.rn.f64 	%fd273, %fd272, %fd996, %fd271;
	ld.const.f64 	%fd274, [const_DofToQuad+376];
	fma.rn.f64 	%fd275, %fd274, %fd995, %fd273;
	ld.const.f64 	%fd276, [const_DofToQuad+384];
	fma.rn.f64 	%fd277, %fd276, %fd994, %fd275;
	ld.const.f64 	%fd278, [const_DofToQuad+392];
	fma.rn.f64 	%fd279, %fd278, %fd993, %fd277;
	ld.const.f64 	%fd280, [const_DofToQuad+400];
	fma.rn.f64 	%fd281, %fd280, %fd992, %fd279;
	ld.const.f64 	%fd282, [const_DofToQuad+408];
	fma.rn.f64 	%fd283, %fd282, %fd991, %fd281;
	ld.const.f64 	%fd284, [const_DofToQuad+416];
	fma.rn.f64 	%fd285, %fd284, %fd990, %fd283;
	ld.const.f64 	%fd286, [const_DofToQuad+424];
	fma.rn.f64 	%fd287, %fd286, %fd989, %fd285;
	st.shared.f64 	[%r7+4840], %fd287;
	ld.const.f64 	%fd288, [const_DofToQuad+432];
	fma.rn.f64 	%fd289, %fd288, %fd997, 0d0000000000000000;
	ld.const.f64 	%fd290, [const_DofToQuad+440];
	fma.rn.f64 	%fd291, %fd290, %fd996, %fd289;
	ld.const.f64 	%fd292, [const_DofToQuad+448];
	fma.rn.f64 	%fd293, %fd292, %fd995, %fd291;
	ld.const.f64 	%fd294, [const_DofToQuad+456];
	fma.rn.f64 	%fd295, %fd294, %fd994, %fd293;
	ld.const.f64 	%fd296, [const_DofToQuad+464];
	fma.rn.f64 	%fd297, %fd296, %fd993, %fd295;
	ld.const.f64 	%fd298, [const_DofToQuad+472];
	fma.rn.f64 	%fd299, %fd298, %fd992, %fd297;
	ld.const.f64 	%fd300, [const_DofToQuad+480];
	fma.rn.f64 	%fd301, %fd300, %fd991, %fd299;
	ld.const.f64 	%fd302, [const_DofToQuad+488];
	fma.rn.f64 	%fd303, %fd302, %fd990, %fd301;
	ld.const.f64 	%fd304, [const_DofToQuad+496];
	fma.rn.f64 	%fd305, %fd304, %fd989, %fd303;
	st.shared.f64 	[%r7+5808], %fd305;
	ld.const.f64 	%fd306, [const_DofToQuad+504];
	fma.rn.f64 	%fd307, %fd306, %fd997, 0d0000000000000000;
	ld.const.f64 	%fd308, [const_DofToQuad+512];
	fma.rn.f64 	%fd309, %fd308, %fd996, %fd307;
	ld.const.f64 	%fd310, [const_DofToQuad+520];
	fma.rn.f64 	%fd311, %fd310, %fd995, %fd309;
	ld.const.f64 	%fd312, [const_DofToQuad+528];
	fma.rn.f64 	%fd313, %fd312, %fd994, %fd311;
	ld.const.f64 	%fd314, [const_DofToQuad+536];
	fma.rn.f64 	%fd315, %fd314, %fd993, %fd313;
	ld.const.f64 	%fd316, [const_DofToQuad+544];
	fma.rn.f64 	%fd317, %fd316, %fd992, %fd315;
	ld.const.f64 	%fd318, [const_DofToQuad+552];
	fma.rn.f64 	%fd319, %fd318, %fd991, %fd317;
	ld.const.f64 	%fd320, [const_DofToQuad+560];
	fma.rn.f64 	%fd321, %fd320, %fd990, %fd319;
	ld.const.f64 	%fd322, [const_DofToQuad+568];
	fma.rn.f64 	%fd323, %fd322, %fd989, %fd321;
	st.shared.f64 	[%r7+6776], %fd323;
	ld.const.f64 	%fd324, [const_DofToQuad+576];
	fma.rn.f64 	%fd325, %fd324, %fd997, 0d0000000000000000;
	ld.const.f64 	%fd326, [const_DofToQuad+584];
	fma.rn.f64 	%fd327, %fd326, %fd996, %fd325;
	ld.const.f64 	%fd328, [const_DofToQuad+592];
	fma.rn.f64 	%fd329, %fd328, %fd995, %fd327;
	ld.const.f64 	%fd330, [const_DofToQuad+600];
	fma.rn.f64 	%fd331, %fd330, %fd994, %fd329;
	ld.const.f64 	%fd332, [const_DofToQuad+608];
	fma.rn.f64 	%fd333, %fd332, %fd993, %fd331;
	ld.const.f64 	%fd334, [const_DofToQuad+616];
	fma.rn.f64 	%fd335, %fd334, %fd992, %fd333;
	ld.const.f64 	%fd336, [const_DofToQuad+624];
	fma.rn.f64 	%fd337, %fd336, %fd991, %fd335;
	ld.const.f64 	%fd338, [const_DofToQuad+632];
	fma.rn.f64 	%fd339, %fd338, %fd990, %fd337;
	ld.const.f64 	%fd340, [const_DofToQuad+640];
	fma.rn.f64 	%fd341, %fd340, %fd989, %fd339;
	st.shared.f64 	[%r7+7744], %fd341;
	ld.const.f64 	%fd342, [const_DofToQuad+648];
	fma.rn.f64 	%fd343, %fd342, %fd997, 0d0000000000000000;
	ld.const.f64 	%fd344, [const_DofToQuad+656];
	fma.rn.f64 	%fd345, %fd344, %fd996, %fd343;
	ld.const.f64 	%fd346, [const_DofToQuad+664];
	fma.rn.f64 	%fd347, %fd346, %fd995, %fd345;
	ld.const.f64 	%fd348, [const_DofToQuad+672];
	fma.rn.f64 	%fd349, %fd348, %fd994, %fd347;
	ld.const.f64 	%fd350, [const_DofToQuad+680];
	fma.rn.f64 	%fd351, %fd350, %fd993, %fd349;
	ld.const.f64 	%fd352, [const_DofToQuad+688];
	fma.rn.f64 	%fd353, %fd352, %fd992, %fd351;
	ld.const.f64 	%fd354, [const_DofToQuad+696];
	fma.rn.f64 	%fd355, %fd354, %fd991, %fd353;
	ld.const.f64 	%fd356, [const_DofToQuad+704];
	fma.rn.f64 	%fd357, %fd356, %fd990, %fd355;
	ld.const.f64 	%fd358, [const_DofToQuad+712];
	fma.rn.f64 	%fd359, %fd358, %fd989, %fd357;
	st.shared.f64 	[%r7+8712], %fd359;
	ld.const.f64 	%fd360, [const_DofToQuad+720];
	fma.rn.f64 	%fd361, %fd360, %fd997, 0d0000000000000000;
	ld.const.f64 	%fd362, [const_DofToQuad+728];
	fma.rn.f64 	%fd363, %fd362, %fd996, %fd361;
	ld.const.f64 	%fd364, [const_DofToQuad+736];
	fma.rn.f64 	%fd365, %fd364, %fd995, %fd363;
	ld.const.f64 	%fd366, [const_DofToQuad+744];
	fma.rn.f64 	%fd367, %fd366, %fd994, %fd365;
	ld.const.f64 	%fd368, [const_DofToQuad+752];
	fma.rn.f64 	%fd369, %fd368, %fd993, %fd367;
	ld.const.f64 	%fd370, [const_DofToQuad+760];
	fma.rn.f64 	%fd371, %fd370, %fd992, %fd369;
	ld.const.f64 	%fd372, [const_DofToQuad+768];
	fma.rn.f64 	%fd373, %fd372, %fd991, %fd371;
	ld.const.f64 	%fd374, [const_DofToQuad+776];
	fma.rn.f64 	%fd375, %fd374, %fd990, %fd373;
	ld.const.f64 	%fd376, [const_DofToQuad+784];
	fma.rn.f64 	%fd377, %fd376, %fd989, %fd375;
	st.shared.f64 	[%r7+9680], %fd377;
$L__BB229_4:
	bar.sync 	0;
	setp.gt.u32 	%p3, %r1, 98;
	mad.lo.s32 	%r16, %r5, 880, %r6;
	add.s32 	%r8, %r16, %r15;
	@%p3 bra 	$L__BB229_6;
	ld.shared.f64 	%fd378, [%r8];
	ld.shared.f64 	%fd379, [%r8+88];
	ld.shared.f64 	%fd380, [%r8+176];
	ld.shared.f64 	%fd381, [%r8+264];
	ld.shared.f64 	%fd382, [%r8+352];
	ld.shared.f64 	%fd383, [%r8+440];
	ld.shared.f64 	%fd384, [%r8+528];
	ld.shared.f64 	%fd385, [%r8+616];
	ld.shared.f64 	%fd386, [%r8+704];
	fma.rn.f64 	%fd387, %fd19, %fd378, 0d0000000000000000;
	fma.rn.f64 	%fd388, %fd20, %fd379, %fd387;
	fma.rn.f64 	%fd389, %fd21, %fd380, %fd388;
	fma.rn.f64 	%fd390, %fd22, %fd381, %fd389;
	fma.rn.f64 	%fd391, %fd23, %fd382, %fd390;
	fma.rn.f64 	%fd392, %fd24, %fd383, %fd391;
	fma.rn.f64 	%fd393, %fd25, %fd384, %fd392;
	fma.rn.f64 	%fd394, %fd26, %fd385, %fd393;
	fma.rn.f64 	%fd395, %fd27, %fd386, %fd394;
	st.shared.f64 	[%r8], %fd395;
	ld.const.f64 	%fd396, [const_DofToQuad+72];
	fma.rn.f64 	%fd397, %fd396, %fd378, 0d0000000000000000;
	ld.const.f64 	%fd398, [const_DofToQuad+80];
	fma.rn.f64 	%fd399, %fd398, %fd379, %fd397;
	ld.const.f64 	%fd400, [const_DofToQuad+88];
	fma.rn.f64 	%fd401, %fd400, %fd380, %fd399;
	ld.const.f64 	%fd402, [const_DofToQuad+96];
	fma.rn.f64 	%fd403, %fd402, %fd381, %fd401;
	ld.const.f64 	%fd404, [const_DofToQuad+104];
	fma.rn.f64 	%fd405, %fd404, %fd382, %fd403;
	ld.const.f64 	%fd406, [const_DofToQuad+112];
	fma.rn.f64 	%fd407, %fd406, %fd383, %fd405;
	ld.const.f64 	%fd408, [const_DofToQuad+120];
	fma.rn.f64 	%fd409, %fd408, %fd384, %fd407;
	ld.const.f64 	%fd410, [const_DofToQuad+128];
	fma.rn.f64 	%fd411, %fd410, %fd385, %fd409;
	ld.const.f64 	%fd412, [const_DofToQuad+136];
	fma.rn.f64 	%fd413, %fd412, %fd386, %fd411;
	st.shared.f64 	[%r8+88], %fd413;
	ld.const.f64 	%fd414, [const_DofToQuad+144];
	fma.rn.f64 	%fd415, %fd414, %fd378, 0d0000000000000000;
	ld.const.f64 	%fd416, [const_DofToQuad+152];
	fma.rn.f64 	%fd417, %fd416, %fd379, %fd415;
	ld.const.f64 	%fd418, [const_DofToQuad+160];
	fma.rn.f64 	%fd419, %fd418, %fd380, %fd417;
	ld.const.f64 	%fd420, [const_DofToQuad+168];
	fma.rn.f64 	%fd421, %fd420, %fd381, %fd419;
	ld.const.f64 	%fd422, [const_DofToQuad+176];
	fma.rn.f64 	%fd423, %fd422, %fd382, %fd421;
	ld.const.f64 	%fd424, [const_DofToQuad+184];
	fma.rn.f64 	%fd425, %fd424, %fd383, %fd423;
	ld.const.f64 	%fd426, [const_DofToQuad+192];
	fma.rn.f64 	%fd427, %fd426, %fd384, %fd425;
	ld.const.f64 	%fd428, [const_DofToQuad+200];
	fma.rn.f64 	%fd429, %fd428, %fd385, %fd427;
	ld.const.f64 	%fd430, [const_DofToQuad+208];
	fma.rn.f64 	%fd431, %fd430, %fd386, %fd429;
	st.shared.f64 	[%r8+176], %fd431;
	ld.const.f64 	%fd432, [const_DofToQuad+216];
	fma.rn.f64 	%fd433, %fd432, %fd378, 0d0000000000000000;
	ld.const.f64 	%fd434, [const_DofToQuad+224];
	fma.rn.f64 	%fd435, %fd434, %fd379, %fd433;
	ld.const.f64 	%fd436, [const_DofToQuad+232];
	fma.rn.f64 	%fd437, %fd436, %fd380, %fd435;
	ld.const.f64 	%fd438, [const_DofToQuad+240];
	fma.rn.f64 	%fd439, %fd438, %fd381, %fd437;
	ld.const.f64 	%fd440, [const_DofToQuad+248];
	fma.rn.f64 	%fd441, %fd440, %fd382, %fd439;
	ld.const.f64 	%fd442, [const_DofToQuad+256];
	fma.rn.f64 	%fd443, %fd442, %fd383, %fd441;
	ld.const.f64 	%fd444, [const_DofToQuad+264];
	fma.rn.f64 	%fd445, %fd444, %fd384, %fd443;
	ld.const.f64 	%fd446, [const_DofToQuad+272];
	fma.rn.f64 	%fd447, %fd446, %fd385, %fd445;
	ld.const.f64 	%fd448, [const_DofToQuad+280];
	fma.rn.f64 	%fd449, %fd448, %fd386, %fd447;
	st.shared.f64 	[%r8+264], %fd449;
	ld.const.f64 	%fd450, [const_DofToQuad+288];
	fma.rn.f64 	%fd451, %fd450, %fd378, 0d0000000000000000;
	ld.const.f64 	%fd452, [const_DofToQuad+296];
	fma.rn.f64 	%fd453, %fd452, %fd379, %fd451;
	ld.const.f64 	%fd454, [const_DofToQuad+304];
	fma.rn.f64 	%fd455, %fd454, %fd380, %fd453;
	ld.const.f64 	%fd456, [const_DofToQuad+312];
	fma.rn.f64 	%fd457, %fd456, %fd381, %fd455;
	ld.const.f64 	%fd458, [const_DofToQuad+320];
	fma.rn.f64 	%fd459, %fd458, %fd382, %fd457;
	ld.const.f64 	%fd460, [const_DofToQuad+328];
	fma.rn.f64 	%fd461, %fd460, %fd383, %fd459;
	ld.const.f64 	%fd462, [const_DofToQuad+336];
	fma.rn.f64 	%fd463, %fd462, %fd384, %fd461;
	ld.const.f64 	%fd464, [const_DofToQuad+344];
	fma.rn.f64 	%fd465, %fd464, %fd385, %fd463;
	ld.const.f64 	%fd466, [const_DofToQuad+352];
	fma.rn.f64 	%fd467, %fd466, %fd386, %fd465;
	st.shared.f64 	[%r8+352], %fd467;
	ld.const.f64 	%fd468, [const_DofToQuad+360];
	fma.rn.f64 	%fd469, %fd468, %fd378, 0d0000000000000000;
	ld.const.f64 	%fd470, [const_DofToQuad+368];
	fma.rn.f64 	%fd471, %fd470, %fd379, %fd469;
	ld.const.f64 	%fd472, [const_DofToQuad+376];
	fma.rn.f64 	%fd473, %fd472, %fd380, %fd471;
	ld.const.f64 	%fd474, [const_DofToQuad+384];
	fma.rn.f64 	%fd475, %fd474, %fd381, %fd473;
	ld.const.f64 	%fd476, [const_DofToQuad+392];
	fma.rn.f64 	%fd477, %fd476, %fd382, %fd475;
	ld.const.f64 	%fd478, [const_DofToQuad+400];
	fma.rn.f64 	%fd479, %fd478, %fd383, %fd477;
	ld.const.f64 	%fd480, [const_DofToQuad+408];
	fma.rn.f64 	%fd481, %fd480, %fd384, %fd479;
	ld.const.f64 	%fd482, [const_DofToQuad+416];
	fma.rn.f64 	%fd483, %fd482, %fd385, %fd481;
	ld.const.f64 	%fd484, [const_DofToQuad+424];
	fma.rn.f64 	%fd485, %fd484, %fd386, %fd483;
	st.shared.f64 	[%r8+440], %fd485;
	ld.const.f64 	%fd486, [const_DofToQuad+432];
	fma.rn.f64 	%fd487, %fd486, %fd378, 0d0000000000000000;
	ld.const.f64 	%fd488, [const_DofToQuad+440];
	fma.rn.f64 	%fd489, %fd488, %fd379, %fd487;
	ld.const.f64 	%fd490, [const_DofToQuad+448];
	fma.rn.f64 	%fd491, %fd490, %fd380, %fd489;
	ld.const.f64 	%fd492, [const_DofToQuad+456];
	fma.rn.f64 	%fd493, %fd492, %fd381, %fd491;
	ld.const.f64 	%fd494, [const_DofToQuad+464];
	fma.rn.f64 	%fd495, %fd494, %fd382, %fd493;
	ld.const.f64 	%fd496, [const_DofToQuad+472];
	fma.rn.f64 	%fd497, %fd496, %fd383, %fd495;
	ld.const.f64 	%fd498, [const_DofToQuad+480];
	fma.rn.f64 	%fd499, %fd498, %fd384, %fd497;
	ld.const.f64 	%fd500, [const_DofToQuad+488];
	fma.rn.f64 	%fd501, %fd500, %fd385, %fd499;
	ld.const.f64 	%fd502, [const_DofToQuad+496];
	fma.rn.f64 	%fd503, %fd502, %fd386, %fd501;
	st.shared.f64 	[%r8+528], %fd503;
	ld.const.f64 	%fd504, [const_DofToQuad+504];
	fma.rn.f64 	%fd505, %fd504, %fd378, 0d0000000000000000;
	ld.const.f64 	%fd506, [const_DofToQuad+512];
	fma.rn.f64 	%fd507, %fd506, %fd379, %fd505;
	ld.const.f64 	%fd508, [const_DofToQuad+520];
	fma.rn.f64 	%fd509, %fd508, %fd380, %fd507;
	ld.const.f64 	%fd510, [const_DofToQuad+528];
	fma.rn.f64 	%fd511, %fd510, %fd381, %fd509;
	ld.const.f64 	%fd512, [const_DofToQuad+536];
	fma.rn.f64 	%fd513, %fd512, %fd382, %fd511;
	ld.const.f64 	%fd514, [const_DofToQuad+544];
	fma.rn.f64 	%fd515, %fd514, %fd383, %fd513;
	ld.const.f64 	%fd516, [const_DofToQuad+552];
	fma.rn.f64 	%fd517, %fd516, %fd384, %fd515;
	ld.const.f64 	%fd518, [const_DofToQuad+560];
	fma.rn.f64 	%fd519, %fd518, %fd385, %fd517;
	ld.const.f64 	%fd520, [const_DofToQuad+568];
	fma.rn.f64 	%fd521, %fd520, %fd386, %fd519;
	st.shared.f64 	[%r8+616], %fd521;
	ld.const.f64 	%fd522, [const_DofToQuad+576];
	fma.rn.f64 	%fd523, %fd522, %fd378, 0d0000000000000000;
	ld.const.f64 	%fd524, [const_DofToQuad+584];
	fma.rn.f64 	%fd525, %fd524, %fd379, %fd523;
	ld.const.f64 	%fd526, [const_DofToQuad+592];
	fma.rn.f64 	%fd527, %fd526, %fd380, %fd525;
	ld.const.f64 	%fd528, [const_DofToQuad+600];
	fma.rn.f64 	%fd529, %fd528, %fd381, %fd527;
	ld.const.f64 	%fd530, [const_DofToQuad+608];
	fma.rn.f64 	%fd531, %fd530, %fd382, %fd529;
	ld.const.f64 	%fd532, [const_DofToQuad+616];
	fma.rn.f64 	%fd533, %fd532, %fd383, %fd531;
	ld.const.f64 	%fd534, [const_DofToQuad+624];
	fma.rn.f64 	%fd535, %fd534, %fd384, %fd533;
	ld.const.f64 	%fd536, [const_DofToQuad+632];
	fma.rn.f64 	%fd537, %fd536, %fd385, %fd535;
	ld.const.f64 	%fd538, [const_DofToQuad+640];
	fma.rn.f64 	%fd539, %fd538, %fd386, %fd537;
	st.shared.f64 	[%r8+704], %fd539;
	ld.const.f64 	%fd540, [const_DofToQuad+648];
	fma.rn.f64 	%fd541, %fd540, %fd378, 0d0000000000000000;
	ld.const.f64 	%fd542, [const_DofToQuad+656];
	fma.rn.f64 	%fd543, %fd542, %fd379, %fd541;
	ld.const.f64 	%fd544, [const_DofToQuad+664];
	fma.rn.f64 	%fd545, %fd544, %fd380, %fd543;
	ld.const.f64 	%fd546, [const_DofToQuad+672];
	fma.rn.f64 	%fd547, %fd546, %fd381, %fd545;
	ld.const.f64 	%fd548, [const_DofToQuad+680];
	fma.rn.f64 	%fd549, %fd548, %fd382, %fd547;
	ld.const.f64 	%fd550, [const_DofToQuad+688];
	fma.rn.f64 	%fd551, %fd550, %fd383, %fd549;
	ld.const.f64 	%fd552, [const_DofToQuad+696];
	fma.rn.f64 	%fd553, %fd552, %fd384, %fd551;
	ld.const.f64 	%fd554, [const_DofToQuad+704];
	fma.rn.f64 	%fd555, %fd554, %fd385, %fd553;
	ld.const.f64 	%fd556, [const_DofToQuad+712];
	fma.rn.f64 	%fd557, %fd556, %fd386, %fd555;
	st.shared.f64 	[%r8+792], %fd557;
	ld.const.f64 	%fd558, [const_DofToQuad+720];
	fma.rn.f64 	%fd559, %fd558, %fd378, 0d0000000000000000;
	ld.const.f64 	%fd560, [const_DofToQuad+728];
	fma.rn.f64 	%fd561, %fd560, %fd379, %fd559;
	ld.const.f64 	%fd562, [const_DofToQuad+736];
	fma.rn.f64 	%fd563, %fd562, %fd380, %fd561;
	ld.const.f64 	%fd564, [const_DofToQuad+744];
	fma.rn.f64 	%fd565, %fd564, %fd381, %fd563;
	ld.const.f64 	%fd566, [const_DofToQuad+752];
	fma.rn.f64 	%fd567, %fd566, %fd382, %fd565;
	ld.const.f64 	%fd568, [const_DofToQuad+760];
	fma.rn.f64 	%fd569, %fd568, %fd383, %fd567;
	ld.const.f64 	%fd570, [const_DofToQuad+768];
	fma.rn.f64 	%fd571, %fd570, %fd384, %fd569;
	ld.const.f64 	%fd572, [const_DofToQuad+776];
	fma.rn.f64 	%fd573, %fd572, %fd385, %fd571;
	ld.const.f64 	%fd574, [const_DofToQuad+784];
	fma.rn.f64 	%fd575, %fd574, %fd386, %fd573;
	st.shared.f64 	[%r8+880], %fd575;
$L__BB229_6:
	setp.ge.s32 	%p4, %r3, %r10;
	bar.sync 	0;
	mul.hi.u16 	%rs8, %rs1, 5958;
	mul.lo.s16 	%rs9, %rs8, 11;
	sub.s16 	%rs10, %rs1, %rs9;
	mul.wide.u16 	%r18, %rs8, 968;
	add.s32 	%r19, %r4, %r18;
	mul.wide.u16 	%r20, %rs10, 88;
	add.s32 	%r9, %r19, %r20;
	ld.shared.f64 	%fd28, [%r9];
	ld.shared.f64 	%fd29, [%r9+8];
	ld.shared.f64 	%fd30, [%r9+16];
	ld.shared.f64 	%fd31, [%r9+24];
	ld.shared.f64 	%fd32, [%r9+32];
	ld.shared.f64 	%fd33, [%r9+40];
	ld.shared.f64 	%fd34, [%r9+48];
	ld.shared.f64 	%fd35, [%r9+56];
	ld.shared.f64 	%fd36, [%r9+64];
	mul.lo.s32 	%r21, %r3, 1331;
	mad.lo.s32 	%r22, %r1, 11, %r21;
	fma.rn.f64 	%fd577, %fd19, %fd28, 0d0000000000000000;
	fma.rn.f64 	%fd578, %fd20, %fd29, %fd577;
	fma.rn.f64 	%fd579, %fd21, %fd30, %fd578;
	fma.rn.f64 	%fd580, %fd22, %fd31, %fd579;
	fma.rn.f64 	%fd581, %fd23, %fd32, %fd580;
	fma.rn.f64 	%fd582, %fd24, %fd33, %fd581;
	fma.rn.f64 	%fd583, %fd25, %fd34, %fd582;
	fma.rn.f64 	%fd584, %fd26, %fd35, %fd583;
	fma.rn.f64 	%fd37, %fd27, %fd36, %fd584;
	cvta.to.global.u64 	%rd8, %rd2;
	mul.wide.s32 	%rd9, %r22, 8;
	add.s64 	%rd1, %rd8, %rd9;
	mov.f64 	%fd998, 0d0000000000000000;
	@%p4 bra 	$L__BB229_8;
	ld.global.nc.f64 	%fd998, [%rd1];
$L__BB229_8:
	setp.ge.s32 	%p5, %r3, %r10;
	mul.f64 	%fd1017, %fd37, %fd998;
	ld.const.f64 	%fd41, [const_DofToQuad+72];
	fma.rn.f64 	%fd586, %fd41, %fd28, 0d0000000000000000;
	ld.const.f64 	%fd42, [const_DofToQuad+80];
	fma.rn.f64 	%fd587, %fd42, %fd29, %fd586;
	ld.const.f64 	%fd43, [const_DofToQuad+88];
	fma.rn.f64 	%fd588, %fd43, %fd30, %fd587;
	ld.const.f64 	%fd44, [const_DofToQuad+96];
	fma.rn.f64 	%fd589, %fd44, %fd31, %fd588;
	ld.const.f64 	%fd45, [const_DofToQuad+104];
	fma.rn.f64 	%fd590, %fd45, %fd32, %fd589;
	ld.const.f64 	%fd46, [const_DofToQuad+112];
	fma.rn.f64 	%fd591, %fd46, %fd33, %fd590;
	ld.const.f64 	%fd47, [const_DofToQuad+120];
	fma.rn.f64 	%fd592, %fd47, %fd34, %fd591;
	ld.const.f64 	%fd48, [const_DofToQuad+128];
	fma.rn.f64 	%fd593, %fd48, %fd35, %fd592;
	ld.const.f64 	%fd49, [const_DofToQuad+136];
	fma.rn.f64 	%fd50, %fd49, %fd36, %fd593;
	mov.f64 	%fd999, 0d0000000000000000;
	@%p5 bra 	$L__BB229_10;
	ld.global.nc.f64 	%fd999, [%rd1+8];
$L__BB229_10:
	setp.ge.s32 	%p6, %r3, %r10;
	mul.f64 	%fd1016, %fd50, %fd999;
	ld.const.f64 	%fd54, [const_DofToQuad+144];
	fma.rn.f64 	%fd595, %fd54, %fd28, 0d0000000000000000;
	ld.const.f64 	%fd55, [const_DofToQuad+152];
	fma.rn.f64 	%fd596, %fd55, %fd29, %fd595;
	ld.const.f64 	%fd56, [const_DofToQuad+160];
	fma.rn.f64 	%fd597, %fd56, %fd30, %fd596;
	ld.const.f64 	%fd57, [const_DofToQuad+168];
	fma.rn.f64 	%fd598, %fd57, %fd31, %fd597;
	ld.const.f64 	%fd58, [const_DofToQuad+176];
	fma.rn.f64 	%fd599, %fd58, %fd32, %fd598;
	ld.const.f64 	%fd59, [const_DofToQuad+184];
	fma.rn.f64 	%fd600, %fd59, %fd33, %fd599;
	ld.const.f64 	%fd60, [const_DofToQuad+192];
	fma.rn.f64 	%fd601, %fd60, %fd34, %fd600;
	ld.const.f64 	%fd61, [const_DofToQuad+200];
	fma.rn.f64 	%fd602, %fd61, %fd35, %fd601;
	ld.const.f64 	%fd62, [const_DofToQuad+208];
	fma.rn.f64 	%fd63, %fd62, %fd36, %fd602;
	mov.f64 	%fd1000, 0d0000000000000000;
	@%p6 bra 	$L__BB229_12;
	ld.global.nc.f64 	%fd1000, [%rd1+16];
$L__BB229_12:
	setp.ge.s32 	%p7, %r3, %r10;
	mul.f64 	%fd1015, %fd63, %fd1000;
	ld.const.f64 	%fd67, [const_DofToQuad+216];
	fma.rn.f64 	%fd604, %fd67, %fd28, 0d0000000000000000;
	ld.const.f64 	%fd68, [const_DofToQuad+224];
	fma.rn.f64 	%fd605, %fd68, %fd29, %fd604;
	ld.const.f64 	%fd69, [const_DofToQuad+232];
	fma.rn.f64 	%fd606, %fd69, %fd30, %fd605;
	ld.const.f64 	%fd70, [const_DofToQuad+240];
	fma.rn.f64 	%fd607, %fd70, %fd31, %fd606;
	ld.const.f64 	%fd71, [const_DofToQuad+248];
	fma.rn.f64 	%fd608, %fd71, %fd32, %fd607;
	ld.const.f64 	%fd72, [const_DofToQuad+256];
	fma.rn.f64 	%fd609, %fd72, %fd33, %fd608;
	ld.const.f64 	%fd73, [const_DofToQuad+264];
	fma.rn.f64 	%fd610, %fd73, %fd34, %fd609;
	ld.const.f64 	%fd74, [const_DofToQuad+272];
	fma.rn.f64 	%fd611, %fd74, %fd35, %fd610;
	ld.const.f64 	%fd75, [const_DofToQuad+280];
	fma.rn.f64 	%fd76, %fd75, %fd36, %fd611;
	mov.f64 	%fd1001, 0d0000000000000000;
	@%p7 bra 	$L__BB229_14;
	ld.global.nc.f64 	%fd1001, [%rd1+24];
$L__BB229_14:
	mul.f64 	%fd1014, %fd76, %fd1001;
	ld.const.f64 	%fd80, [const_DofToQuad+288];
	fma.rn.f64 	%fd613, %fd80, %fd28, 0d0000000000000000;
	ld.const.f64 	%fd81, [const_DofToQuad+296];
	fma.rn.f64 	%fd614, %fd81, %fd29, %fd613;
	ld.const.f64 	%fd82, [const_DofToQuad+304];
	fma.rn.f64 	%fd615, %fd82, %fd30, %fd614;
	ld.const.f64 	%fd83, [const_DofToQuad+312];
	fma.rn.f64 	%fd616, %fd83, %fd31, %fd615;
	ld.const.f64 	%fd84, [const_DofToQuad+320];
	fma.rn.f64 	%fd617, %fd84, %fd32, %fd616;
	ld.const.f64 	%fd85, [const_DofToQuad+328];
	fma.rn.f64 	%fd618, %fd85, %fd33, %fd617;
	ld.const.f64 	%fd86, [const_DofToQuad+336];
	fma.rn.f64 	%fd619, %fd86, %fd34, %fd618;
	ld.const.f64 	%fd87, [const_DofToQuad+344];
	fma.rn.f64 	%fd620, %fd87, %fd35, %fd619;
	ld.const.f64 	%fd88, [const_DofToQuad+352];
	fma.rn.f64 	%fd89, %fd88, %fd36, %fd620;
	mov.f64 	%fd1002, 0d0000000000000000;
	@%p7 bra 	$L__BB229_16;
	ld.global.nc.f64 	%fd1002, [%rd1+32];
$L__BB229_16:
	mul.f64 	%fd1013, %fd89, %fd1002;
	ld.const.f64 	%fd93, [const_DofToQuad+360];
	fma.rn.f64 	%fd622, %fd93, %fd28, 0d0000000000000000;
	ld.const.f64 	%fd94, [const_DofToQuad+368];
	fma.rn.f64 	%fd623, %fd94, %fd29, %fd622;
	ld.const.f64 	%fd95, [const_DofToQuad+376];
	fma.rn.f64 	%fd624, %fd95, %fd30, %fd623;
	ld.const.f64 	%fd96, [const_DofToQuad+384];
	fma.rn.f64 	%fd625, %fd96, %fd31, %fd624;
	ld.const.f64 	%fd97, [const_DofToQuad+392];
	fma.rn.f64 	%fd626, %fd97, %fd32, %fd625;
	ld.const.f64 	%fd98, [const_DofToQuad+400];
	fma.rn.f64 	%fd627, %fd98, %fd33, %fd626;
	ld.const.f64 	%fd99, [const_DofToQuad+408];
	fma.rn.f64 	%fd628, %fd99, %fd34, %fd627;
	ld.const.f64 	%fd100, [const_DofToQuad+416];
	fma.rn.f64 	%fd629, %fd100, %fd35, %fd628;
	ld.const.f64 	%fd101, [const_DofToQuad+424];
	fma.rn.f64 	%fd102, %fd101, %fd36, %fd629;
	mov.f64 	%fd1003, 0d0000000000000000;
	@%p7 bra 	$L__BB229_18;
	ld.global.nc.f64 	%fd1003, [%rd1+40];
$L__BB229_18:
	mul.f64 	%fd1012, %fd102, %fd1003;
	ld.const.f64 	%fd106, [const_DofToQuad+432];
	fma.rn.f64 	%fd631, %fd106, %fd28, 0d0000000000000000;
	ld.const.f64 	%fd107, [const_DofToQuad+440];
	fma.rn.f64 	%fd632, %fd107, %fd29, %fd631;
	ld.const.f64 	%fd108, [const_DofToQuad+448];
	fma.rn.f64 	%fd633, %fd108, %fd30, %fd632;
	ld.const.f64 	%fd109, [const_DofToQuad+456];
	fma.rn.f64 	%fd634, %fd109, %fd31, %fd633;
	ld.const.f64 	%fd110, [const_DofToQuad+464];
	fma.rn.f64 	%fd635, %fd110, %fd32, %fd634;
	ld.const.f64 	%fd111, [const_DofToQuad+472];
	fma.rn.f64 	%fd636, %fd111, %fd33, %fd635;
	ld.const.f64 	%fd112, [const_DofToQuad+480];
	fma.rn.f64 	%fd637, %fd112, %fd34, %fd636;
	ld.const.f64 	%fd113, [const_DofToQuad+488];
	fma.rn.f64 	%fd638, %fd113, %fd35, %fd637;
	ld.const.f64 	%fd114, [const_DofToQuad+496];
	fma.rn.f64 	%fd115, %fd114, %fd36, %fd638;
	mov.f64 	%fd1004, 0d0000000000000000;
	@%p7 bra 	$L__BB229_20;
	ld.global.nc.f64 	%fd1004, [%rd1+48];
$L__BB229_20:
	mul.f64 	%fd1011, %fd115, %fd1004;
	ld.const.f64 	%fd119, [const_DofToQuad+504];
	fma.rn.f64 	%fd640, %fd119, %fd28, 0d0000000000000000;
	ld.const.f64 	%fd120, [const_DofToQuad+512];
	fma.rn.f64 	%fd641, %fd120, %fd29, %fd640;
	ld.const.f64 	%fd121, [const_DofToQuad+520];
	fma.rn.f64 	%fd642, %fd121, %fd30, %fd641;
	ld.const.f64 	%fd122, [const_DofToQuad+528];
	fma.rn.f64 	%fd643, %fd122, %fd31, %fd642;
	ld.const.f64 	%fd123, [const_DofToQuad+536];
	fma.rn.f64 	%fd644, %fd123, %fd32, %fd643;
	ld.const.f64 	%fd124, [const_DofToQuad+544];
	fma.rn.f64 	%fd645, %fd124, %fd33, %fd644;
	ld.const.f64 	%fd125, [const_DofToQuad+552];
	fma.rn.f64 	%fd646, %fd125, %fd34, %fd645;
	ld.const.f64 	%fd126, [const_DofToQuad+560];
	fma.rn.f64 	%fd647, %fd126, %fd35, %fd646;
	ld.const.f64 	%fd127, [const_DofToQuad+568];
	fma.rn.f64 	%fd128, %fd127, %fd36, %fd647;
	mov.f64 	%fd1005, 0d0000000000000000;
	@%p7 bra 	$L__BB229_22;
	ld.global.nc.f64 	%fd1005, [%rd1+56];
$L__BB229_22:
	mul.f64 	%fd1010, %fd128, %fd1005;
	ld.const.f64 	%fd132, [const_DofToQuad+576];
	fma.rn.f64 	%fd649, %fd132, %fd28, 0d0000000000000000;
	ld.const.f64 	%fd133, [const_DofToQuad+584];
	fma.rn.f64 	%fd650, %fd133, %fd29, %fd649;
	ld.const.f64 	%fd134, [const_DofToQuad+592];
	fma.rn.f64 	%fd651, %fd134, %fd30, %fd650;
	ld.const.f64 	%fd135, [const_DofToQuad+600];
	fma.rn.f64 	%fd652, %fd135, %fd31, %fd651;
	ld.const.f64 	%fd136, [const_DofToQuad+608];
	fma.rn.f64 	%fd653, %fd136, %fd32, %fd652;
	ld.const.f64 	%fd137, [const_DofToQuad+616];
	fma.rn.f64 	%fd654, %fd137, %fd33, %fd653;
	ld.const.f64 	%fd138, [const_DofToQuad+624];
	fma.rn.f64 	%fd655, %fd138, %fd34, %fd654;
	ld.const.f64 	%fd139, [const_DofToQuad+632];
	fma.rn.f64 	%fd656, %fd139, %fd35, %fd655;
	ld.const.f64 	%fd140, [const_DofToQuad+640];
	fma.rn.f64 	%fd141, %fd140, %fd36, %fd656;
	mov.f64 	%fd1006, 0d0000000000000000;
	@%p7 bra 	$L__BB229_24;
	ld.global.nc.f64 	%fd1006, [%rd1+64];
$L__BB229_24:
	mul.f64 	%fd1009, %fd141, %fd1006;
	ld.const.f64 	%fd145, [const_DofToQuad+648];
	fma.rn.f64 	%fd658, %fd145, %fd28, 0d0000000000000000;
	ld.const.f64 	%fd146, [const_DofToQuad+656];
	fma.rn.f64 	%fd659, %fd146, %fd29, %fd658;
	ld.const.f64 	%fd147, [const_DofToQuad+664];
	fma.rn.f64 	%fd660, %fd147, %fd30, %fd659;
	ld.const.f64 	%fd148, [const_DofToQuad+672];
	fma.rn.f64 	%fd661, %fd148, %fd31, %fd660;
	ld.const.f64 	%fd149, [const_DofToQuad+680];
	fma.rn.f64 	%fd662, %fd149, %fd32, %fd661;
	ld.const.f64 	%fd150, [const_DofToQuad+688];
	fma.rn.f64 	%fd663, %fd150, %fd33, %fd662;
	ld.const.f64 	%fd151, [const_DofToQuad+696];
	fma.rn.f64 	%fd664, %fd151, %fd34, %fd663;
	ld.const.f64 	%fd152, [const_DofToQuad+704];
	fma.rn.f64 	%fd665, %fd152, %fd35, %fd664;
	ld.const.f64 	%fd153, [const_DofToQuad+712];
	fma.rn.f64 	%fd154, %fd153, %fd36, %fd665;
	mov.f64 	%fd1007, 0d0000000000000000;
	@%p7 bra 	$L__BB229_26;
	ld.global.nc.f64 	%fd1007, [%rd1+72];
$L__BB229_26:
	mul.f64 	%fd157, %fd154, %fd1007;
	ld.const.f64 	%fd158, [const_DofToQuad+720];
	fma.rn.f64 	%fd667, %fd158, %fd28, 0d0000000000000000;
	ld.const.f64 	%fd159, [const_DofToQuad+728];
	fma.rn.f64 	%fd668, %fd159, %fd29, %fd667;
	ld.const.f64 	%fd160, [const_DofToQuad+736];
	fma.rn.f64 	%fd669, %fd160, %fd30, %fd668;
	ld.const.f64 	%fd161, [const_DofToQuad+744];
	fma.rn.f64 	%fd670, %fd161, %fd31, %fd669;
	ld.const.f64 	%fd162, [const_DofToQuad+752];
	fma.rn.f64 	%fd671, %fd162, %fd32, %fd670;
	ld.const.f64 	%fd163, [const_DofToQuad+760];
	fma.rn.f64 	%fd672, %fd163, %fd33, %fd671;
	ld.const.f64 	%fd164, [const_DofToQuad+768];
	fma.rn.f64 	%fd673, %fd164, %fd34, %fd672;
	ld.const.f64 	%fd165, [const_DofToQuad+776];
	fma.rn.f64 	%fd674, %fd165, %fd35, %fd673;
	ld.const.f64 	%fd166, [const_DofToQuad+784];
	fma.rn.f64 	%fd167, %fd166, %fd36, %fd674;
	mov.f64 	%fd1008, 0d0000000000000000;
	@%p7 bra 	$L__BB229_28;
	ld.global.nc.f64 	%fd1008, [%rd1+80];
$L__BB229_28:
	setp.gt.u32 	%p15, %r1, 98;
	mul.f64 	%fd675, %fd167, %fd1008;
	ld.const.f64 	%fd676, [const_DofToQuad];
	fma.rn.f64 	%fd677, %fd676, %fd1017, 0d0000000000000000;
	fma.rn.f64 	%fd678, %fd41, %fd1016, %fd677;
	fma.rn.f64 	%fd679, %fd54, %fd1015, %fd678;
	fma.rn.f64 	%fd680, %fd67, %fd1014, %fd679;
	fma.rn.f64 	%fd681, %fd80, %fd1013, %fd680;
	fma.rn.f64 	%fd682, %fd93, %fd1012, %fd681;
	fma.rn.f64 	%fd683, %fd106, %fd1011, %fd682;
	fma.rn.f64 	%fd684, %fd119, %fd1010, %fd683;
	fma.rn.f64 	%fd685, %fd132, %fd1009, %fd684;
	fma.rn.f64 	%fd686, %fd145, %fd157, %fd685;
	fma.rn.f64 	%fd687, %fd158, %fd675, %fd686;
	st.shared.f64 	[%r9], %fd687;
	fma.rn.f64 	%fd688, %fd20, %fd1017, 0d0000000000000000;
	fma.rn.f64 	%fd689, %fd42, %fd1016, %fd688;
	fma.rn.f64 	%fd690, %fd55, %fd1015, %fd689;
	fma.rn.f64 	%fd691, %fd68, %fd1014, %fd690;
	fma.rn.f64 	%fd692, %fd81, %fd1013, %fd691;
	fma.rn.f64 	%fd693, %fd94, %fd1012, %fd692;
	fma.rn.f64 	%fd694, %fd107, %fd1011, %fd693;
	fma.rn.f64 	%fd695, %fd120, %fd1010, %fd694;
	fma.rn.f64 	%fd696, %fd133, %fd1009, %fd695;
	fma.rn.f64 	%fd697, %fd146, %fd157, %fd696;
	fma.rn.f64 	%fd698, %fd159, %fd675, %fd697;
	st.shared.f64 	[%r9+8], %fd698;
	fma.rn.f64 	%fd699, %fd21, %fd1017, 0d0000000000000000;
	fma.rn.f64 	%fd700, %fd43, %fd1016, %fd699;
	fma.rn.f64 	%fd701, %fd56, %fd1015, %fd700;
	fma.rn.f64 	%fd702, %fd69, %fd1014, %fd701;
	fma.rn.f64 	%fd703, %fd82, %fd1013, %fd702;
	fma.rn.f64 	%fd704, %fd95, %fd1012, %fd703;
	fma.rn.f64 	%fd705, %fd108, %fd1011, %fd704;
	fma.rn.f64 	%fd706, %fd121, %fd1010, %fd705;
	fma.rn.f64 	%fd707, %fd134, %fd1009, %fd706;
	fma.rn.f64 	%fd708, %fd147, %fd157, %fd707;
	fma.rn.f64 	%fd709, %fd160, %fd675, %fd708;
	st.shared.f64 	[%r9+16], %fd709;
	fma.rn.f64 	%fd710, %fd22, %fd1017, 0d0000000000000000;
	fma.rn.f64 	%fd711, %fd44, %fd1016, %fd710;
	fma.rn.f64 	%fd712, %fd57, %fd1015, %fd711;
	fma.rn.f64 	%fd713, %fd70, %fd1014, %fd712;
	fma.rn.f64 	%fd714, %fd83, %fd1013, %fd713;
	fma.rn.f64 	%fd715, %fd96, %fd1012, %fd714;
	fma.rn.f64 	%fd716, %fd109, %fd1011, %fd715;
	fma.rn.f64 	%fd717, %fd122, %fd1010, %fd716;
	fma.rn.f64 	%fd718, %fd135, %fd1009, %fd717;
	fma.rn.f64 	%fd719, %fd148, %fd157, %fd718;
	fma.rn.f64 	%fd720, %fd161, %fd675, %fd719;
	st.shared.f64 	[%r9+24], %fd720;
	fma.rn.f64 	%fd721, %fd23, %fd1017, 0d0000000000000000;
	fma.rn.f64 	%fd722, %fd45, %fd1016, %fd721;
	fma.rn.f64 	%fd723, %fd58, %fd1015, %fd722;
	fma.rn.f64 	%fd724, %fd71, %fd1014, %fd723;
	fma.rn.f64 	%fd725, %fd84, %fd1013, %fd724;
	fma.rn.f64 	%fd726, %fd97, %fd1012, %fd725;
	fma.rn.f64 	%fd727, %fd110, %fd1011, %fd726;
	fma.rn.f64 	%fd728, %fd123, %fd1010, %fd727;
	fma.rn.f64 	%fd729, %fd136, %fd1009, %fd728;
	fma.rn.f64 	%fd730, %fd149, %fd157, %fd729;
	fma.rn.f64 	%fd731, %fd162, %fd675, %fd730;
	st.shared.f64 	[%r9+32], %fd731;
	fma.rn.f64 	%fd732, %fd24, %fd1017, 0d0000000000000000;
	fma.rn.f64 	%fd733, %fd46, %fd1016, %fd732;
	fma.rn.f64 	%fd734, %fd59, %fd1015, %fd733;
	fma.rn.f64 	%fd735, %fd72, %fd1014, %fd734;
	fma.rn.f64 	%fd736, %fd85, %fd1013, %fd735;
	fma.rn.f64 	%fd737, %fd98, %fd1012, %fd736;
	fma.rn.f64 	%fd738, %fd111, %fd1011, %fd737;
	fma.rn.f64 	%fd739, %fd124, %fd1010, %fd738;
	fma.rn.f64 	%fd740, %fd137, %fd1009, %fd739;
	fma.rn.f64 	%fd741, %fd150, %fd157, %fd740;
	fma.rn.f64 	%fd742, %fd163, %fd675, %fd741;
	st.shared.f64 	[%r9+40], %fd742;
	fma.rn.f64 	%fd743, %fd25, %fd1017, 0d0000000000000000;
	fma.rn.f64 	%fd744, %fd47, %fd1016, %fd743;
	fma.rn.f64 	%fd745, %fd60, %fd1015, %fd744;
	fma.rn.f64 	%fd746, %fd73, %fd1014, %fd745;
	fma.rn.f64 	%fd747, %fd86, %fd1013, %fd746;
	fma.rn.f64 	%fd748, %fd99, %fd1012, %fd747;
	fma.rn.f64 	%fd749, %fd112, %fd1011, %fd748;
	fma.rn.f64 	%fd750, %fd125, %fd1010, %fd749;
	fma.rn.f64 	%fd751, %fd138, %fd1009, %fd750;
	fma.rn.f64 	%fd752, %fd151, %fd157, %fd751;
	fma.rn.f64 	%fd753, %fd164, %fd675, %fd752;
	st.shared.f64 	[%r9+48], %fd753;
	fma.rn.f64 	%fd754, %fd26, %fd1017, 0d0000000000000000;
	fma.rn.f64 	%fd755, %fd48, %fd1016, %fd754;
	fma.rn.f64 	%fd756, %fd61, %fd1015, %fd755;
	fma.rn.f64 	%fd757, %fd74, %fd1014, %fd756;
	fma.rn.f64 	%fd758, %fd87, %fd1013, %fd757;
	fma.rn.f64 	%fd759, %fd100, %fd1012, %fd758;
	fma.rn.f64 	%fd760, %fd113, %fd1011, %fd759;
	fma.rn.f64 	%fd761, %fd126, %fd1010, %fd760;
	fma.rn.f64 	%fd762, %fd139, %fd1009, %fd761;
	fma.rn.f64 	%fd763, %fd152, %fd157, %fd762;
	fma.rn.f64 	%fd764, %fd165, %fd675, %fd763;
	st.shared.f64 	[%r9+56], %fd764;
	fma.rn.f64 	%fd765, %fd27, %fd1017, 0d0000000000000000;
	fma.rn.f64 	%fd766, %fd49, %fd1016, %fd765;
	fma.rn.f64 	%fd767, %fd62, %fd1015, %fd766;
	fma.rn.f64 	%fd768, %fd75, %fd1014, %fd767;
	fma.rn.f64 	%fd769, %fd88, %fd1013, %fd768;
	fma.rn.f64 	%fd770, %fd101, %fd1012, %fd769;
	fma.rn.f64 	%fd771, %fd114, %fd1011, %fd770;
	fma.rn.f64 	%fd772, %fd127, %fd1010, %fd771;
	fma.rn.f64 	%fd773, %fd140, %fd1009, %fd772;
	fma.rn.f64 	%fd774, %fd153, %fd157, %fd773;
	fma.rn.f64 	%fd775, %fd166, %fd675, %fd774;
	st.shared.f64 	[%r9+64], %fd775;
	bar.sync 	0;
	@%p15 bra 	$L__BB229_30;
	ld.shared.f64 	%fd776, [%r8];
	ld.shared.f64 	%fd777, [%r8+88];
	ld.shared.f64 	%fd778, [%r8+176];
	ld.shared.f64 	%fd779, [%r8+264];
	ld.shared.f64 	%fd780, [%r8+352];
	ld.shared.f64 	%fd781, [%r8+440];
	ld.shared.f64 	%fd782, [%r8+528];
	ld.shared.f64 	%fd783, [%r8+616];
	ld.shared.f64 	%fd784, [%r8+704];
	ld.shared.f64 	%fd785, [%r8+792];
	ld.shared.f64 	%fd786, [%r8+880];
	ld.const.f64 	%fd787, [const_DofToQuad];
	fma.rn.f64 	%fd788, %fd787, %fd776, 0d0000000000000000;
	fma.rn.f64 	%fd789, %fd41, %fd777, %fd788;
	fma.rn.f64 	%fd790, %fd54, %fd778, %fd789;
	fma.rn.f64 	%fd791, %fd67, %fd779, %fd790;
	fma.rn.f64 	%fd792, %fd80, %fd780, %fd791;
	fma.rn.f64 	%fd793, %fd93, %fd781, %fd792;
	fma.rn.f64 	%fd794, %fd106, %fd782, %fd793;
	fma.rn.f64 	%fd795, %fd119, %fd783, %fd794;
	fma.rn.f64 	%fd796, %fd132, %fd784, %fd795;
	fma.rn.f64 	%fd797, %fd145, %fd785, %fd796;
	fma.rn.f64 	%fd798, %fd158, %fd786, %fd797;
	st.shared.f64 	[%r8], %fd798;
	fma.rn.f64 	%fd799, %fd20, %fd776, 0d0000000000000000;
	fma.rn.f64 	%fd800, %fd42, %fd777, %fd799;
	fma.rn.f64 	%fd801, %fd55, %fd778, %fd800;
	fma.rn.f64 	%fd802, %fd68, %fd779, %fd801;
	fma.rn.f64 	%fd803, %fd81, %fd780, %fd802;
	fma.rn.f64 	%fd804, %fd94, %fd781, %fd803;
	fma.rn.f64 	%fd805, %fd107, %fd782, %fd804;
	fma.rn.f64 	%fd806, %fd120, %fd783, %fd805;
	fma.rn.f64 	%fd807, %fd133, %fd784, %fd806;
	fma.rn.f64 	%fd808, %fd146, %fd785, %fd807;
	fma.rn.f64 	%fd809, %fd159, %fd786, %fd808;
	st.shared.f64 	[%r8+88], %fd809;
	fma.rn.f64 	%fd810, %fd21, %fd776, 0d0000000000000000;
	fma.rn.f64 	%fd811, %fd43, %fd777, %fd810;
	fma.rn.f64 	%fd812, %fd56, %fd778, %fd811;
	fma.rn.f64 	%fd813, %fd69, %fd779, %fd812;
	fma.rn.f64 	%fd814, %fd82, %fd780, %fd813;
	fma.rn.f64 	%fd815, %fd95, %fd781, %fd814;
	fma.rn.f64 	%fd816, %fd108, %fd782, %fd815;
	fma.rn.f64 	%fd817, %fd121, %fd783, %fd816;
	fma.rn.f64 	%fd818, %fd134, %fd784, %fd817;
	fma.rn.f64 	%fd819, %fd147, %fd785, %fd818;
	fma.rn.f64 	%fd820, %fd160, %fd786, %fd819;
	st.shared.f64 	[%r8+176], %fd820;
	fma.rn.f64 	%fd821, %fd22, %fd776, 0d0000000000000000;
	fma.rn.f64 	%fd822, %fd44, %fd777, %fd821;
	fma.rn.f64 	%fd823, %fd57, %fd778, %fd822;
	fma.rn.f64 	%fd824, %fd70, %fd779, %fd823;
	fma.rn.f64 	%fd825, %fd83, %fd780, %fd824;
	fma.rn.f64 	%fd826, %fd96, %fd781, %fd825;
	fma.rn.f64 	%fd827, %fd109, %fd782, %fd826;
	fma.rn.f64 	%fd828, %fd122, %fd783, %fd827;
	fma.rn.f64 	%fd829, %fd135, %fd784, %fd828;
	fma.rn.f64 	%fd830, %fd148, %fd785, %fd829;
	fma.rn.f64 	%fd831, %fd161, %fd786, %fd830;
	st.shared.f64 	[%r8+264], %fd831;
	fma.rn.f64 	%fd832, %fd23, %fd776, 0d0000000000000000;
	fma.rn.f64 	%fd833, %fd45, %fd777, %fd832;
	fma.rn.f64 	%fd834, %fd58, %fd778, %fd833;
	fma.rn.f64 	%fd835, %fd71, %fd779, %fd834;
	fma.rn.f64 	%fd836, %fd84, %fd780, %fd835;
	fma.rn.f64 	%fd837, %fd97, %fd781, %fd836;
	fma.rn.f64 	%fd838, %fd110, %fd782, %fd837;
	fma.rn.f64 	%fd839, %fd123, %fd783, %fd838;
	fma.rn.f64 	%fd840, %fd136, %fd784, %fd839;
	fma.rn.f64 	%fd841, %fd149, %fd785, %fd840;
	fma.rn.f64 	%fd842, %fd162, %fd786, %fd841;
	st.shared.f64 	[%r8+352], %fd842;
	fma.rn.f64 	%fd843, %fd24, %fd776, 0d0000000000000000;
	fma.rn.f64 	%fd844, %fd46, %fd777, %fd843;
	fma.rn.f64 	%fd845, %fd59, %fd778, %fd844;
	fma.rn.f64 	%fd846, %fd72, %fd779, %fd845;
	fma.rn.f64 	%fd847, %fd85, %fd780, %fd846;
	fma.rn.f64 	%fd848, %fd98, %fd781, %fd847;
	fma.rn.f64 	%fd849, %fd111, %fd782, %fd848;
	fma.rn.f64 	%fd850, %fd124, %fd783, %fd849;
	fma.rn.f64 	%fd851, %fd137, %fd784, %fd850;
	fma.rn.f64 	%fd852, %fd150, %fd785, %fd851;
	fma.rn.f64 	%fd853, %fd163, %fd786, %fd852;
	st.shared.f64 	[%r8+440], %fd853;
	fma.rn.f64 	%fd854, %fd25, %fd776, 0d0000000000000000;
	fma.rn.f64 	%fd855, %fd47, %fd777, %fd854;
	fma.rn.f64 	%fd856, %fd60, %fd778, %fd855;
	fma.rn.f64 	%fd857, %fd73, %fd779, %fd856;
	fma.rn.f64 	%fd858, %fd86, %fd780, %fd857;
	fma.rn.f64 	%fd859, %fd99, %fd781, %fd858;
	fma.rn.f64 	%fd860, %fd112, %fd782, %fd859;
	fma.rn.f64 	%fd861, %fd125, %fd783, %fd860;
	fma.rn.f64 	%fd862, %fd138, %fd784, %fd861;
	fma.rn.f64 	%fd863, %fd151, %fd785, %fd862;
	fma.rn.f64 	%fd864, %fd164, %fd786, %fd863;
	st.shared.f64 	[%r8+528], %fd864;
	fma.rn.f64 	%fd865, %fd26, %fd776, 0d0000000000000000;
	fma.rn.f64 	%fd866, %fd48, %fd777, %fd865;
	fma.rn.f64 	%fd867, %fd61, %fd778, %fd866;
	fma.rn.f64 	%fd868, %fd74, %fd779, %fd867;
	fma.rn.f64 	%fd869, %fd87, %fd780, %fd868;
	fma.rn.f64 	%fd870, %fd100, %fd781, %fd869;
	fma.rn.f64 	%fd871, %fd113, %fd782, %fd870;
	fma.rn.f64 	%fd872, %fd126, %fd783, %fd871;
	fma.rn.f64 	%fd873, %fd139, %fd784, %fd872;
	fma.rn.f64 	%fd874, %fd152, %fd785, %fd873;
	fma.rn.f64 	%fd875, %fd165, %fd786, %fd874;
	st.shared.f64 	[%r8+616], %fd875;
	fma.rn.f64 	%fd876, %fd27, %fd776, 0d0000000000000000;
	fma.rn.f64 	%fd877, %fd49, %fd777, %fd876;
	fma.rn.f64 	%fd878, %fd62, %fd778, %fd877;
	fma.rn.f64 	%fd879, %fd75, %fd779, %fd878;
	fma.rn.f64 	%fd880, %fd88, %fd780, %fd879;
	fma.rn.f64 	%fd881, %fd101, %fd781, %fd880;
	fma.rn.f64 	%fd882, %fd114, %fd782, %fd881;
	fma.rn.f64 	%fd883, %fd127, %fd783, %fd882;
	fma.rn.f64 	%fd884, %fd140, %fd784, %fd883;
	fma.rn.f64 	%fd885, %fd153, %fd785, %fd884;
	fma.rn.f64 	%fd886, %fd166, %fd786, %fd885;
	st.shared.f64 	[%r8+704], %fd886;
$L__BB229_30:
	setp.gt.u32 	%p16, %r1, 80;
	bar.sync 	0;
	@%p16 bra 	$L__BB229_32;
	ld.shared.f64 	%fd887, [%r7];
	ld.shared.f64 	%fd888, [%r7+968];
	ld.shared.f64 	%fd889, [%r7+1936];
	ld.shared.f64 	%fd890, [%r7+2904];
	ld.shared.f64 	%fd891, [%r7+3872];
	ld.shared.f64 	%fd892, [%r7+4840];
	ld.shared.f64 	%fd893, [%r7+5808];
	ld.shared.f64 	%fd894, [%r7+6776];
	ld.shared.f64 	%fd895, [%r7+7744];
	ld.shared.f64 	%fd896, [%r7+8712];
	ld.shared.f64 	%fd897, [%r7+9680];
	ld.const.f64 	%fd898, [const_DofToQuad];
	fma.rn.f64 	%fd899, %fd898, %fd887, 0d0000000000000000;
	fma.rn.f64 	%fd900, %fd41, %fd888, %fd899;
	fma.rn.f64 	%fd901, %fd54, %fd889, %fd900;
	fma.rn.f64 	%fd902, %fd67, %fd890, %fd901;
	fma.rn.f64 	%fd903, %fd80, %fd891, %fd902;
	fma.rn.f64 	%fd904, %fd93, %fd892, %fd903;
	fma.rn.f64 	%fd905, %fd106, %fd893, %fd904;
	fma.rn.f64 	%fd906, %fd119, %fd894, %fd905;
	fma.rn.f64 	%fd907, %fd132, %fd895, %fd906;
	fma.rn.f64 	%fd908, %fd145, %fd896, %fd907;
	fma.rn.f64 	%fd1017, %fd158, %fd897, %fd908;
	fma.rn.f64 	%fd909, %fd20, %fd887, 0d0000000000000000;
	fma.rn.f64 	%fd910, %fd42, %fd888, %fd909;
	fma.rn.f64 	%fd911, %fd55, %fd889, %fd910;
	fma.rn.f64 	%fd912, %fd68, %fd890, %fd911;
	fma.rn.f64 	%fd913, %fd81, %fd891, %fd912;
	fma.rn.f64 	%fd914, %fd94, %fd892, %fd913;
	fma.rn.f64 	%fd915, %fd107, %fd893, %fd914;
	fma.rn.f64 	%fd916, %fd120, %fd894, %fd915;
	fma.rn.f64 	%fd917, %fd133, %fd895, %fd916;
	fma.rn.f64 	%fd918, %fd146, %fd896, %fd917;
	fma.rn.f64 	%fd1016, %fd159, %fd897, %fd918;
	fma.rn.f64 	%fd919, %fd21, %fd887, 0d0000000000000000;
	fma.rn.f64 	%fd920, %fd43, %fd888, %fd919;
	fma.rn.f64 	%fd921, %fd56, %fd889, %fd920;
	fma.rn.f64 	%fd922, %fd69, %fd890, %fd921;
	fma.rn.f64 	%fd923, %fd82, %fd891, %fd922;
	fma.rn.f64 	%fd924, %fd95, %fd892, %fd923;
	fma.rn.f64 	%fd925, %fd108, %fd893, %fd924;
	fma.rn.f64 	%fd926, %fd121, %fd894, %fd925;
	fma.rn.f64 	%fd927, %fd134, %fd895, %fd926;
	fma.rn.f64 	%fd928, %fd147, %fd896, %fd927;
	fma.rn.f64 	%fd1015, %fd160, %fd897, %fd928;
	fma.rn.f64 	%fd929, %fd22, %fd887, 0d0000000000000000;
	fma.rn.f64 	%fd930, %fd44, %fd888, %fd929;
	fma.rn.f64 	%fd931, %fd57, %fd889, %fd930;
	fma.rn.f64 	%fd932, %fd70, %fd890, %fd931;
	fma.rn.f64 	%fd933, %fd83, %fd891, %fd932;
	fma.rn.f64 	%fd934, %fd96, %fd892, %fd933;
	fma.rn.f64 	%fd935, %fd109, %fd893, %fd934;
	fma.rn.f64 	%fd936, %fd122, %fd894, %fd935;
	fma.rn.f64 	%fd937, %fd135, %fd895, %fd936;
	fma.rn.f64 	%fd938, %fd148, %fd896, %fd937;
	fma.rn.f64 	%fd1014, %fd161, %fd897, %fd938;
	fma.rn.f64 	%fd939, %fd23, %fd887, 0d0000000000000000;
	fma.rn.f64 	%fd940, %fd45, %fd888, %fd939;
	fma.rn.f64 	%fd941, %fd58, %fd889, %fd940;
	fma.rn.f64 	%fd942, %fd71, %fd890, %fd941;
	fma.rn.f64 	%fd943, %fd84, %fd891, %fd942;
	fma.rn.f64 	%fd944, %fd97, %fd892, %fd943;
	fma.rn.f64 	%fd945, %fd110, %fd893, %fd944;
	fma.rn.f64 	%fd946, %fd123, %fd894, %fd945;
	fma.rn.f64 	%fd947, %fd136, %fd895, %fd946;
	fma.rn.f64 	%fd948, %fd149, %fd896, %fd947;
	fma.rn.f64 	%fd1013, %fd162, %fd897, %fd948;
	fma.rn.f64 	%fd949, %fd24, %fd887, 0d0000000000000000;
	fma.rn.f64 	%fd950, %fd46, %fd888, %fd949;
	fma.rn.f64 	%fd951, %fd59, %fd889, %fd950;
	fma.rn.f64 	%fd952, %fd72, %fd890, %fd951;
	fma.rn.f64 	%fd953, %fd85, %fd891, %fd952;
	fma.rn.f64 	%fd954, %fd98, %fd892, %fd953;
	fma.rn.f64 	%fd955, %fd111, %fd893, %fd954;
	fma.rn.f64 	%fd956, %fd124, %fd894, %fd955;
	fma.rn.f64 	%fd957, %fd137, %fd895, %fd956;
	fma.rn.f64 	%fd958, %fd150, %fd896, %fd957;
	fma.rn.f64 	%fd1012, %fd163, %fd897, %fd958;
	fma.rn.f64 	%fd959, %fd25, %fd887, 0d0000000000000000;
	fma.rn.f64 	%fd960, %fd47, %fd888, %fd959;
	fma.rn.f64 	%fd961, %fd60, %fd889, %fd960;
	fma.rn.f64 	%fd962, %fd73, %fd890, %fd961;
	fma.rn.f64 	%fd963, %fd86, %fd891, %fd962;
	fma.rn.f64 	%fd964, %fd99, %fd892, %fd963;
	fma.rn.f64 	%fd965, %fd112, %fd893, %fd964;
	fma.rn.f64 	%fd966, %fd125, %fd894, %fd965;
	fma.rn.f64 	%fd967, %fd138, %fd895, %fd966;
	fma.rn.f64 	%fd968, %fd151, %fd896, %fd967;
	fma.rn.f64 	%fd1011, %fd164, %fd897, %fd968;
	fma.rn.f64 	%fd969, %fd26, %fd887, 0d0000000000000000;
	fma.rn.f64 	%fd970, %fd48, %fd888, %fd969;
	fma.rn.f64 	%fd971, %fd61, %fd889, %fd970;
	fma.rn.f64 	%fd972, %fd74, %fd890, %fd971;
	fma.rn.f64 	%fd973, %fd87, %fd891, %fd972;
	fma.rn.f64 	%fd974, %fd100, %fd892, %fd973;
	fma.rn.f64 	%fd975, %fd113, %fd893, %fd974;
	fma.rn.f64 	%fd976, %fd126, %fd894, %fd975;
	fma.rn.f64 	%fd977, %fd139, %fd895, %fd976;
	fma.rn.f64 	%fd978, %fd152, %fd896, %fd977;
	fma.rn.f64 	%fd1010, %fd165, %fd897, %fd978;
	fma.rn.f64 	%fd979, %fd27, %fd887, 0d0000000000000000;
	fma.rn.f64 	%fd980, %fd49, %fd888, %fd979;
	fma.rn.f64 	%fd981, %fd62, %fd889, %fd980;
	fma.rn.f64 	%fd982, %fd75, %fd890, %fd981;
	fma.rn.f64 	%fd983, %fd88, %fd891, %fd982;
	fma.rn.f64 	%fd984, %fd101, %fd892, %fd983;
	fma.rn.f64 	%fd985, %fd114, %fd893, %fd984;
	fma.rn.f64 	%fd986, %fd127, %fd894, %fd985;
	fma.rn.f64 	%fd987, %fd140, %fd895, %fd986;
	fma.rn.f64 	%fd988, %fd153, %fd896, %fd987;
	fma.rn.f64 	%fd1009, %fd166, %fd897, %fd988;
$L__BB229_32:
	setp.gt.u32 	%p17, %r1, 80;
	setp.ge.s32 	%p18, %r3, %r10;
	bar.sync 	0;
	or.pred  	%p19, %p17, %p18;
	@%p19 bra 	$L__BB229_34;
	ld.param.u64 	%rd13, [_Z42massMatrixMultiplyMonolithicConstantKernelILi9ELi11ELi1EEviPKdS1_S1_S1_Pd_param_5];
	mad.lo.s32 	%r23, %r3, 729, %r1;
	cvta.to.global.u64 	%rd10, %rd13;
	mul.wide.s32 	%rd11, %r23, 8;
	add.s64 	%rd12, %rd10, %rd11;
	st.global.f64 	[%rd12], %fd1017;
	st.global.f64 	[%rd12+648], %fd1016;
	st.global.f64 	[%rd12+1296], %fd1015;
	st.global.f64 	[%rd12+1944], %fd1014;
	st.global.f64 	[%rd12+2592], %fd1013;
	st.global.f64 	[%rd12+3240], %fd1012;
	st.global.f64 	[%rd12+3888], %fd1011;
	st.global.f64 	[%rd12+4536], %fd1010;
	st.global.f64 	[%rd12+5184], %fd1009;
$L__BB229_34:
	ret;

}
	// .globl	_Z32massMatrixMultiplyRegisterKernelILi9ELi12ELi1EEviPKdS1_S1_S1_Pd
.visible .entry _Z32massMatrixMultiplyRegisterKernelILi9ELi12ELi1EEviPKdS1_S1_S1_Pd(
	.param .u32 _Z32massMatrixMultiplyRegisterKernelILi9ELi12ELi1EEviPKdS1_S1_S1_Pd_param_0,
	.param .u64 .ptr .align 1 _Z32massMatrixMultiplyRegisterKernelILi9ELi12ELi1EEviPKdS1_S1_S1_Pd_param_1,
	.param .u64 .ptr .align 1 _Z32massMatrixMultiplyRegisterKernelILi9ELi12ELi1EEviPKdS1_S1_S1_Pd_param_2,
	.param .u64 .ptr .align 1 _Z32massMatrixMultiplyRegisterKernelILi9ELi12ELi1EEviPKdS1_S1_S1_Pd_param_3,
	.param .u64 .ptr .align 1 _Z32massMatrixMultiplyRegisterKernelILi9ELi12ELi1EEviPKdS1_S1_S1_Pd_param_4,
	.param .u64 .ptr .align 1 _Z32massMatrixMultiplyRegisterKernelILi9ELi12ELi1EEviPKdS1_S1_S1_Pd_param_5
)
{
	.reg .pred 	%p<13>;
	.reg .b16 	%rs<13>;
	.reg .b32 	%r<51>;
	.reg .b64 	%rd<22>;
	.reg .b64 	%fd<667>;
	// demoted variable
	.shared .align 8 .b8 _ZZ32massMatrixMultiplyRegisterKernelILi9ELi12ELi1EEviPKdS1_S1_S1_PdE6s_tmp1[13824];
	// demoted variable
	.shared .align 8 .b8 _ZZ32massMatrixMultiplyRegisterKernelILi9ELi12ELi1EEviPKdS1_S1_S1_PdE14s_oddDofToQuad[240];
	// demoted variable
	.shared .align 8 .b8 _ZZ32massMatrixMultiplyRegisterKernelILi9ELi12ELi1EEviPKdS1_S1_S1_PdE15s_evenDofToQuad[240];
	ld.param.u32 	%r7, [_Z32massMatrixMultiplyRegisterKernelILi9ELi12ELi1EEviPKdS1_S1_S1_Pd_param_0];
	ld.param.u64 	%rd2, [_Z32massMatrixMultiplyRegisterKernelILi9ELi12ELi1EEviPKdS1_S1_S1_Pd_param_2];
	ld.param.u64 	%rd3, [_Z32massMatrixMultiplyRegisterKernelILi9ELi12ELi1EEviPKdS1_S1_S1_Pd_param_3];
	ld.param.u64 	%rd4, [_Z32massMatrixMultiplyRegisterKernelILi9ELi12ELi1EEviPKdS1_S1_S1_Pd_param_4];
	mov.u32 	%r8, %tid.x;
	mov.u32 	%r2, %tid.y;
	mov.u32 	%r9, %ctaid.x;
	add.s32 	%r3, %r9, %r2;
	cvt.u16.u32 	%rs2, %r8;
	mul.hi.u16 	%rs3, %rs2, -7281;
	shr.u16 	%rs4, %rs3, 3;
	mul.lo.s16 	%rs5, %rs4, 9;
	sub.s16 	%rs1, %rs2, %rs5;
	setp.lt.s32 	%p2, %r3, %r7;
	setp.lt.u32 	%p3, %r8, 81;
	and.pred  	%p1, %p2, %p3;
	not.pred 	%p4, %p1;
	@%p4 bra 	$L__BB230_2;
	cvta.to.global.u64 	%rd6, %rd4;
	mad.lo.s32 	%r10, %r3, 729, %r8;
	mul.wide.s32 	%rd7, %r10, 8;
	add.s64 	%rd8, %rd6, %rd7;
	ld.global.nc.f64 	%fd657, [%rd8];
	ld.global.nc.f64 	%fd656, [%rd8+648];
	ld.global.nc.f64 	%fd655, [%rd8+1296];
	ld.global.nc.f64 	%fd654, [%rd8+1944];
	ld.global.nc.f64 	%fd653, [%rd8+2592];
	ld.global.nc.f64 	%fd652, [%rd8+3240];
	ld.global.nc.f64 	%fd651, [%rd8+3888];
	ld.global.nc.f64 	%fd650, [%rd8+4536];
	ld.global.nc.f64 	%fd649, [%rd8+5184];
$L__BB230_2:
	setp.ne.s32 	%p5, %r2, 0;
	setp.gt.u32 	%p6, %r8, 29;
	or.pred  	%p7, %p5, %p6;
	@%p7 bra 	$L__BB230_4;
	cvta.to.global.u64 	%rd9, %rd2;
	mul.wide.u32 	%rd10, %r8, 8;
	add.s64 	%rd11, %rd9, %rd10;
	ld.global.nc.f64 	%fd107, [%rd11];
	shl.b32 	%r11, %r8, 3;
	mov.u32 	%r12, _ZZ32massMatrixMultiplyRegisterKernelILi9ELi12ELi1EEviPKdS1_S1_S1_PdE14s_oddDofToQuad;
	add.s32 	%r13, %r12, %r11;
	st.shared.f64 	[%r13], %fd107;
	cvta.to.global.u64 	%rd12, %rd3;
	add.s64 	%rd13, %rd12, %rd10;
	ld.global.nc.f64 	%fd108, [%rd13];
	mov.u32 	%r14, _ZZ32massMatrixMultiplyRegisterKernelILi9ELi12ELi1EEviPKdS1_S1_S1_PdE15s_evenDofToQuad;
	add.s32 	%r15, %r14, %r11;
	st.shared.f64 	[%r15], %fd108;
$L__BB230_4:
	mov.u32 	%r16, %tid.x;
	setp.gt.u32 	%p8, %r16, 80;
	bar.sync 	0;
	ld.shared.f64 	%fd19, [_ZZ32massMatrixMultiplyRegisterKernelILi9ELi12ELi1EEviPKdS1_S1_S1_PdE14s_oddDofToQuad];
	ld.shared.f64 	%fd20, [_ZZ32massMatrixMultiplyRegisterKernelILi9ELi12ELi1EEviPKdS1_S1_S1_PdE15s_evenDofToQuad];
	ld.shared.f64 	%fd21, [_ZZ32massMatrixMultiplyRegisterKernelILi9ELi12ELi1EEviPKdS1_S1_S1_PdE14s_oddDofToQuad+8];
	ld.shared.f64 	%fd22, [_ZZ32massMatrixMultiplyRegisterKernelILi9ELi12ELi1EEviPKdS1_S1_S1_PdE15s_evenDofToQuad+8];
	ld.shared.f64 	%fd23, [_ZZ32massMatrixMultiplyRegisterKernelILi9ELi12ELi1EEviPKdS1_S1_S1_PdE14s_oddDofToQuad+16];
	ld.shared.f64 	%fd24, [_ZZ32massMatrixMultiplyRegisterKernelILi9ELi12ELi1EEviPKdS1_S1_S1_PdE15s_evenDofToQuad+16];
	ld.shared.f64 	%fd25, [_ZZ32massMatrixMultiplyRegisterKernelILi9ELi12ELi1EEviPKdS1_S1_S1_PdE14s_oddDofToQuad+24];
	ld.shared.f64 	%fd26, [_ZZ32massMatrixMultiplyRegisterKernelILi9ELi12ELi1EEviPKdS1_S1_S1_PdE15s_evenDofToQuad+24];
	ld.shared.f64 	%fd27, [_ZZ32massMatrixMultiplyRegisterKernelILi9ELi12ELi1EEviPKdS1_S1_S1_PdE14s_oddDofToQuad+32];
	ld.shared.f64 	%fd28, [_ZZ32massMatrixMultiplyRegisterKernelILi9ELi12ELi1EEviPKdS1_S1_S1_PdE15s_evenDofToQuad+32];
	ld.shared.f64 	%fd29, [_ZZ32massMatrixMultiplyRegisterKernelILi9ELi12ELi1EEviPKdS1_S1_S1_PdE14s_oddDofToQuad+40];
	ld.shared.f64 	%fd30, [_ZZ32massMatrixMultiplyRegisterKernelILi9ELi12ELi1EEviPKdS1_S1_S1_PdE15s_evenDofToQuad+40];
	ld.shared.f64 	%fd31, [_ZZ32massMatrixMultiplyRegisterKernelILi9ELi12ELi1EEviPKdS1_S1_S1_PdE14s_oddDofToQuad+48];
	ld.shared.f64 	%fd32, [_ZZ32massMatrixMultiplyRegisterKernelILi9ELi12ELi1EEviPKdS1_S1_S1_PdE15s_evenDofToQuad+48];
	ld.shared.f64 	%fd33, [_ZZ32massMatrixMultiplyRegisterKernelILi9ELi12ELi1EEviPKdS1_S1_S1_PdE14s_oddDofToQuad+56];
	ld.shared.f64 	%fd34, [_ZZ32massMatrixMultiplyRegisterKernelILi9ELi12ELi1EEviPKdS1_S1_S1_PdE15s_evenDofToQuad+56];
	ld.shared.f64 	%fd35, [_ZZ32massMatrixMultiplyRegisterKernelILi9ELi12ELi1EEviPKdS1_S1_S1_PdE14s_oddDofToQuad+64];
	ld.shared.f64 	%fd36, [_ZZ32massMatrixMultiplyRegisterKernelILi9ELi12ELi1EEviPKdS1_S1_S1_PdE15s_evenDofToQuad+64];
	ld.shared.f64 	%fd37, [_ZZ32massMatrixMultiplyRegisterKernelILi9ELi12ELi1EEviPKdS1_S1_S1_PdE14s_oddDofToQuad+72];
	ld.shared.f64 	%fd38, [_ZZ32massMatrixMultiplyRegisterKernelILi9ELi12ELi1EEviPKdS1_S1_S1_PdE15s_evenDofToQuad+72];
	ld.shared.f64 	%fd39, [_ZZ32massMatrixMultiplyRegisterKernelILi9ELi12ELi1EEviPKdS1_S1_S1_PdE14s_oddDofToQuad+80];
	ld.shared.f64 	%fd40, [_ZZ32massMatrixMultiplyRegisterKernelILi9ELi12ELi1EEviPKdS1_S1_S1_PdE15s_evenDofToQuad+80];
	ld.shared.f64 	%fd41, [_ZZ32massMatrixMultiplyRegisterKernelILi9ELi12ELi1EEviPKdS1_S1_S1_PdE14s_oddDofToQuad+88];
	ld.shared.f64 	%fd42, [_ZZ32massMatrixMultiplyRegisterKernelILi9ELi12ELi1EEviPKdS1_S1_S1_PdE15s_evenDofToQuad+88];
	ld.shared.f64 	%fd43, [_ZZ32massMatrixMultiplyRegisterKernelILi9ELi12ELi1EEviPKdS1_S1_S1_PdE14s_oddDofToQuad+96];
	ld.shared.f64 	%fd44, [_ZZ32massMatrixMultiplyRegisterKernelILi9ELi12ELi1EEviPKdS1_S1_S1_PdE15s_evenDofToQuad+96];
	ld.shared.f64 	%fd45, [_ZZ32massMatrixMultiplyRegisterKernelILi9ELi12ELi1EEviPKdS1_S1_S1_PdE14s_oddDofToQuad+104];
	ld.shared.f64 	%fd46, [_ZZ32massMatrixMultiplyRegisterKernelILi9ELi12ELi1EEviPKdS1_S1_S1_PdE15s_evenDofToQuad+104];
	ld.shared.f64 	%fd47, [_ZZ32massMatrixMultiplyRegisterKernelILi9ELi12ELi1EEviPKdS1_S1_S1_PdE14s_oddDofToQuad+112];
	ld.shared.f64 	%fd48, [_ZZ32massMatrixMultiplyRegisterKernelILi9ELi12ELi1EEviPKdS1_S1_S1_PdE15s_evenDofToQuad+112];
	ld.shared.f64 	%fd49, [_ZZ32massMatrixMultiplyRegisterKernelILi9ELi12ELi1EEviPKdS1_S1_S1_PdE14s_oddDofToQuad+120];
	ld.shared.f64 	%fd50, [_ZZ32massMatrixMultiplyRegisterKernelILi9ELi12ELi1EEviPKdS1_S1_S1_PdE15s_evenDofToQuad+120];
	ld.shared.f64 	%fd51, [_ZZ32massMatrixMultiplyRegisterKernelILi9ELi12ELi1EEviPKdS1_S1_S1_PdE14s_oddDofToQuad+128];
	ld.shared.f64 	%fd52, [_ZZ32massMatrixMultiplyRegisterKernelILi9ELi12ELi1EEviPKdS1_S1_S1_PdE15s_evenDofToQuad+128];
	ld.shared.f64 	%fd53, [_ZZ32massMatrixMultiplyRegisterKernelILi9ELi12ELi1EEviPKdS1_S1_S1_PdE14s_oddDofToQuad+136];
	ld.shared.f64 	%fd54, [_ZZ32massMatrixMultiplyRegisterKernelILi9ELi12ELi1EEviPKdS1_S1_S1_PdE15s_evenDofToQuad+136];
	ld.shared.f64 	%fd55, [_ZZ32massMatrixMultiplyRegisterKernelILi9ELi12ELi1EEviPKdS1_S1_S1_PdE14s_oddDofToQuad+144];
	ld.shared.f64 	%fd56, [_ZZ32massMatrixMultiplyRegisterKernelILi9ELi12ELi1EEviPKdS1_S1_S1_PdE15s_evenDofToQuad+144];
	ld.shared.f64 	%fd57, [_ZZ32massMatrixMultiplyRegisterKernelILi9ELi12ELi1EEviPKdS1_S1_S1_PdE14s_oddDofToQuad+152];
	ld.shared.f64 	%fd58, [_ZZ32massMatrixMultiplyRegisterKernelILi9ELi12ELi1EEviPKdS1_S1_S1_PdE15s_evenDofToQuad+152];
	ld.shared.f64 	%fd59, [_ZZ32massMatrixMultiplyRegisterKernelILi9ELi12ELi1EEviPKdS1_S1_S1_PdE14s_oddDofToQuad+160];
	ld.shared.f64 	%fd60, [_ZZ32massMatrixMultiplyRegisterKernelILi9ELi12ELi1EEviPKdS1_S1_S1_PdE15s_evenDofToQuad+160];
	ld.shared.f64 	%fd61, [_ZZ32massMatrixMultiplyRegisterKernelILi9ELi12ELi1EEviPKdS1_S1_S1_PdE14s_oddDofToQuad+168];
	ld.shared.f64 	%fd62, [_ZZ32massMatrixMultiplyRegisterKernelILi9ELi12ELi1EEviPKdS1_S1_S1_PdE15s_evenDofToQuad+168];
	ld.shared.f64 	%fd63, [_ZZ32massMatrixMultiplyRegisterKernelILi9ELi12ELi1EEviPKdS1_S1_S1_PdE14s_oddDofToQuad+176];
	ld.shared.f64 	%fd64, [_ZZ32massMatrixMultiplyRegisterKernelILi9ELi12ELi1EEviPKdS1_S1_S1_PdE15s_evenDofToQuad+176];
	ld.shared.f64 	%fd65, [_ZZ32massMatrixMultiplyRegisterKernelILi9ELi12ELi1EEviPKdS1_S1_S1_PdE14s_oddDofToQuad+184];
	ld.shared.f64 	%fd66, [_ZZ32massMatrixMultiplyRegisterKernelILi9ELi12ELi1EEviPKdS1_S1_S1_PdE15s_evenDofToQuad+184];
	ld.shared.f64 	%fd67, [_ZZ32massMatrixMultiplyRegisterKernelILi9ELi12ELi1EEviPKdS1_S1_S1_PdE14s_oddDofToQuad+192];
	ld.shared.f64 	%fd68, [_ZZ32massMatrixMultiplyRegisterKernelILi9ELi12ELi1EEviPKdS1_S1_S1_PdE15s_evenDofToQuad+192];
	ld.shared.f64 	%fd69, [_ZZ32massMatrixMultiplyRegisterKernelILi9ELi12ELi1EEviPKdS1_S1_S1_PdE14s_oddDofToQuad+200];
	ld.shared.f64 	%fd70, [_ZZ32massMatrixMultiplyRegisterKernelILi9ELi12ELi1EEviPKdS1_S1_S1_PdE15s_evenDofToQuad+200];
	ld.shared.f64 	%fd71, [_ZZ32massMatrixMultiplyRegisterKernelILi9ELi12ELi1EEviPKdS1_S1_S1_PdE14s_oddDofToQuad+208];
	ld.shared.f64 	%fd72, [_ZZ32massMatrixMultiplyRegisterKernelILi9ELi12ELi1EEviPKdS1_S1_S1_PdE15s_evenDofToQuad+208];
	ld.shared.f64 	%fd73, [_ZZ32massMatrixMultiplyRegisterKernelILi9ELi12ELi1EEviPKdS1_S1_S1_PdE14s_oddDofToQuad+216];
	ld.shared.f64 	%fd74, [_ZZ32massMatrixMultiplyRegisterKernelILi9ELi12ELi1EEviPKdS1_S1_S1_PdE15s_evenDofToQuad+216];
	ld.shared.f64 	%fd75, [_ZZ32massMatrixMultiplyRegisterKernelILi9ELi12ELi1EEviPKdS1_S1_S1_PdE14s_oddDofToQuad+224];
	ld.shared.f64 	%fd76, [_ZZ32massMatrixMultiplyRegisterKernelILi9ELi12ELi1EEviPKdS1_S1_S1_PdE15s_evenDofToQuad+224];
	ld.shared.f64 	%fd77, [_ZZ32massMatrixMultiplyRegisterKernelILi9ELi12ELi1EEviPKdS1_S1_S1_PdE14s_oddDofToQuad+232];
	ld.shared.f64 	%fd78, [_ZZ32massMatrixMultiplyRegisterKernelILi9ELi12ELi1EEviPKdS1_S1_S1_PdE15s_evenDofToQuad+232];
	mov.u32 	%r17, %tid.y;
	mov.u32 	%r18, _ZZ32massMatrixMultiplyRegisterKernelILi9ELi12ELi1EEviPKdS1_S1_S1_PdE6s_tmp1;
	mad.lo.s32 	%r19, %r17, 13824, %r18;
	cvt.u16.u32 	%rs6, %r16;
	mul.lo.s16 	%rs7, %rs6, 57;
	shr.u16 	%rs8, %rs7, 9;
	cvt.u32.u16 	%r4, %rs8;
	mul.wide.u16 	%r20, %rs8, 96;
	add.s32 	%r21, %r19, %r20;
	mul.wide.u16 	%r22, %rs1, 8;
	add.s32 	%r5, %r21, %r22;
	@%p8 bra 	$L__BB230_6;
	add.f64 	%fd109, %fd657, %fd649;
	sub.f64 	%fd110, %fd657, %fd649;
	add.f64 	%fd111, %fd656, %fd650;
	sub.f64 	%fd112, %fd656, %fd650;
	add.f64 	%fd113, %fd655, %fd651;
	sub.f64 	%fd114, %fd655, %fd651;
	add.f64 	%fd115, %fd654, %fd652;
	sub.f64 	%fd116, %fd654, %fd652;
	add.f64 	%fd117, %fd653, %fd653;
	sub.f64 	%fd118, %fd653, %fd653;
	mul.f64 	%fd119, %fd117, 0d3FE0000000000000;
	fma.rn.f64 	%fd120, %fd19, %fd109, 0d0000000000000000;
	fma.rn.f64 	%fd121, %fd20, %fd110, 0d0000000000000000;
	fma.rn.f64 	%fd122, %fd21, %fd111, %fd120;
	fma.rn.f64 	%fd123, %fd22, %fd112, %fd121;
	fma.rn.f64 	%fd124, %fd23, %fd113, %fd122;
	fma.rn.f64 	%fd125, %fd24, %fd114, %fd123;
	fma.rn.f64 	%fd126, %fd25, %fd115, %fd124;
	fma.rn.f64 	%fd127, %fd26, %fd116, %fd125;
	fma.rn.f64 	%fd128, %fd27, %fd119, %fd126;
	fma.rn.f64 	%fd129, %fd28, %fd118, %fd127;
	sub.f64 	%fd130, %fd128, %fd129;
	st.shared.f64 	[%r5+12672], %fd130;
	add.f64 	%fd131, %fd129, %fd128;
	st.shared.f64 	[%r5], %fd131;
	fma.rn.f64 	%fd132, %fd29, %fd109, 0d0000000000000000;
	fma.rn.f64 	%fd133, %fd30, %fd110, 0d0000000000000000;
	fma.rn.f64 	%fd134, %fd31, %fd111, %fd132;
	fma.rn.f64 	%fd135, %fd32, %fd112, %fd133;
	fma.rn.f64 	%fd136, %fd33, %fd113, %fd134;
	fma.rn.f64 	%fd137, %fd34, %fd114, %fd135;
	fma.rn.f64 	%fd138, %fd35, %fd115, %fd136;
	fma.rn.f64 	%fd139, %fd36, %fd116, %fd137;
	fma.rn.f64 	%fd140, %fd37, %fd119, %fd138;
	fma.rn.f64 	%fd141, %fd38, %fd118, %fd139;
	sub.f64 	%fd142, %fd140, %fd141;
	st.shared.f64 	[%r5+11520], %fd142;
	add.f64 	%fd143, %fd141, %fd140;
	st.shared.f64 	[%r5+1152], %fd143;
	fma.rn.f64 	%fd144, %fd39, %fd109, 0d0000000000000000;
	fma.rn.f64 	%fd145, %fd40, %fd110, 0d0000000000000000;
	fma.rn.f64 	%fd146, %fd41, %fd111, %fd144;
	fma.rn.f64 	%fd147, %fd42, %fd112, %fd145;
	fma.rn.f64 	%fd148, %fd43, %fd113, %fd146;
	fma.rn.f64 	%fd149, %fd44, %fd114, %fd147;
	fma.rn.f64 	%fd150, %fd45, %fd115, %fd148;
	fma.rn.f64 	%fd151, %fd46, %fd116, %fd149;
	fma.rn.f64 	%fd152, %fd47, %fd119, %fd150;
	fma.rn.f64 	%fd153, %fd48, %fd118, %fd151;
	sub.f64 	%fd154, %fd152, %fd153;
	st.shared.f64 	[%r5+10368], %fd154;
	add.f64 	%fd155, %fd153, %fd152;
	st.shared.f64 	[%r5+2304], %fd155;
	fma.rn.f64 	%fd156, %fd49, %fd109, 0d0000000000000000;
	fma.rn.f64 	%fd157, %fd50, %fd110, 0d0000000000000000;
	fma.rn.f64 	%fd158, %fd51, %fd111, %fd156;
	fma.rn.f64 	%fd159, %fd52, %fd112, %fd157;
	fma.rn.f64 	%fd160, %fd53, %fd113, %fd158;
	fma.rn.f64 	%fd161, %fd54, %fd114, %fd159;
	fma.rn.f64 	%fd162, %fd55, %fd115, %fd160;
	fma.rn.f64 	%fd163, %fd56, %fd116, %fd161;
	fma.rn.f64 	%fd164, %fd57, %fd119, %fd162;
	fma.rn.f64 	%fd165, %fd58, %fd118, %fd163;
	sub.f64 	%fd166, %fd164, %fd165;
	st.shared.f64 	[%r5+9216], %fd166;
	add.f64 	%fd167, %fd165, %fd164;
	st.shared.f64 	[%r5+3456], %fd167;
	fma.rn.f64 	%fd168, %fd59, %fd109, 0d0000000000000000;
	fma.rn.f64 	%fd169, %fd60, %fd110, 0d0000000000000000;
	fma.rn.f64 	%fd170, %fd61, %fd111, %fd168;
	fma.rn.f64 	%fd171, %fd62, %fd112, %fd169;
	fma.rn.f64 	%fd172, %fd63, %fd113, %fd170;
	fma.rn.f64 	%fd173, %fd64, %fd114, %fd171;
	fma.rn.f64 	%fd174, %fd65, %fd115, %fd172;
	fma.rn.f64 	%fd175, %fd66, %fd116, %fd173;
	fma.rn.f64 	%fd176, %fd67, %fd119, %fd174;
	fma.rn.f64 	%fd177, %fd68, %fd118, %fd175;
	sub.f64 	%fd178, %fd176, %fd177;
	st.shared.f64 	[%r5+8064], %fd178;
	add.f64 	%fd179, %fd177, %fd176;
	st.shared.f64 	[%r5+4608], %fd179;
	fma.rn.f64 	%fd180, %fd69, %fd109, 0d0000000000000000;
	fma.rn.f64 	%fd181, %fd70, %fd110, 0d0000000000000000;
	fma.rn.f64 	%fd182, %fd71, %fd111, %fd180;
	fma.rn.f64 	%fd183, %fd72, %fd112, %fd181;
	fma.rn.f64 	%fd184, %fd73, %fd113, %fd182;
	fma.rn.f64 	%fd185, %fd74, %fd114, %fd183;
	fma.rn.f64 	%fd186, %fd75, %fd115, %fd184;
	fma.rn.f64 	%fd187, %fd76, %fd116, %fd185;
	fma.rn.f64 	%fd188, %fd77, %fd119, %fd186;
	fma.rn.f64 	%fd189, %fd78, %fd118, %fd187;
	sub.f64 	%fd190, %fd188, %fd189;
	st.shared.f64 	[%r5+6912], %fd190;
	add.f64 	%fd191, %fd189, %fd188;
	st.shared.f64 	[%r5+5760], %fd191;
$L__BB230_6:
	bar.sync 	0;
	mov.u32 	%r23, %tid.x;
	setp.gt.u32 	%p9, %r23, 107;
	mov.u32 	%r24, %tid.y;
	mov.u32 	%r25, _ZZ32massMatrixMultiplyRegisterKernelILi9ELi12ELi1EEviPKdS1_S1_S1_PdE6s_tmp1;
	mad.lo.s32 	%r26, %r24, 13824, %r25;
	mad.lo.s32 	%r27, %r4, 96, %r26;
	mad.lo.s32 	%r28, %r4, 1056, %r27;
	add.s32 	%r6, %r28, %r22;
	@%p9 bra 	$L__BB230_8;
	ld.shared.f64 	%fd192, [%r6];
	ld.shared.f64 	%fd193, [%r6+768];
	add.f64 	%fd194, %fd192, %fd193;
	sub.f64 	%fd195, %fd192, %fd193;
	ld.shared.f64 	%fd196, [%r6+96];
	ld.shared.f64 	%fd197, [%r6+672];
	add.f64 	%fd198, %fd196, %fd197;
	sub.f64 	%fd199, %fd196, %fd197;
	ld.shared.f64 	%fd200, [%r6+192];
	ld.shared.f64 	%fd201, [%r6+576];
	add.f64 	%fd202, %fd200, %fd201;
	sub.f64 	%fd203, %fd200, %fd201;
	ld.shared.f64 	%fd204, [%r6+288];
	ld.shared.f64 	%fd205, [%r6+480];
	add.f64 	%fd206, %fd204, %fd205;
	sub.f64 	%fd207, %fd204, %fd205;
	ld.shared.f64 	%fd208, [%r6+384];
	add.f64 	%fd209, %fd208, %fd208;
	sub.f64 	%fd210, %fd208, %fd208;
	mul.f64 	%fd211, %fd209, 0d3FE0000000000000;
	fma.rn.f64 	%fd212, %fd19, %fd194, 0d0000000000000000;
	fma.rn.f64 	%fd213, %fd20, %fd195, 0d0000000000000000;
	fma.rn.f64 	%fd214, %fd21, %fd198, %fd212;
	fma.rn.f64 	%fd215, %fd22, %fd199, %fd213;
	fma.rn.f64 	%fd216, %fd23, %fd202, %fd214;
	fma.rn.f64 	%fd217, %fd24, %fd203, %fd215;
	fma.rn.f64 	%fd218, %fd25, %fd206, %fd216;
	fma.rn.f64 	%fd219, %fd26, %fd207, %fd217;
	fma.rn.f64 	%fd220, %fd27, %fd211, %fd218;
	fma.rn.f64 	%fd221, %fd28, %fd210, %fd219;
	sub.f64 	%fd222, %fd220, %fd221;
	st.shared.f64 	[%r6+1056], %fd222;
	add.f64 	%fd223, %fd221, %fd220;
	st.shared.f64 	[%r6], %fd223;
	fma.rn.f64 	%fd224, %fd29, %fd194, 0d0000000000000000;
	fma.rn.f64 	%fd225, %fd30, %fd195, 0d0000000000000000;
	fma.rn.f64 	%fd226, %fd31, %fd198, %fd224;
	fma.rn.f64 	%fd227, %fd32, %fd199, %fd225;
	fma.rn.f64 	%fd228, %fd33, %fd202, %fd226;
	fma.rn.f64 	%fd229, %fd34, %fd203, %fd227;
	fma.rn.f64 	%fd230, %fd35, %fd206, %fd228;
	fma.rn.f64 	%fd231, %fd36, %fd207, %fd229;
	fma.rn.f64 	%fd232, %fd37, %fd211, %fd230;
	fma.rn.f64 	%fd233, %fd38, %fd210, %fd231;
	sub.f64 	%fd234, %fd232, %fd233;
	st.shared.f64 	[%r6+960], %fd234;
	add.f64 	%fd235, %fd233, %fd232;
	st.shared.f64 	[%r6+96], %fd235;
	fma.rn.f64 	%fd236, %fd39, %fd194, 0d0000000000000000;
	fma.rn.f64 	%fd237, %fd40, %fd195, 0d0000000000000000;
	fma.rn.f64 	%fd238, %fd41, %fd198, %fd236;
	fma.rn.f64 	%fd239, %fd42, %fd199, %fd237;
	fma.rn.f64 	%fd240, %fd43, %fd202, %fd238;
	fma.rn.f64 	%fd241, %fd44, %fd203, %fd239;
	fma.rn.f64 	%fd242, %fd45, %fd206, %fd240;
	fma.rn.f64 	%fd243, %fd46, %fd207, %fd241;
	fma.rn.f64 	%fd244, %fd47, %fd211, %fd242;
	fma.rn.f64 	%fd245, %fd48, %fd210, %fd243;
	sub.f64 	%fd246, %fd244, %fd245;
	st.shared.f64 	[%r6+864], %fd246;
	add.f64 	%fd247, %fd245, %fd244;
	st.shared.f64 	[%r6+192], %fd247;
	fma.rn.f64 	%fd248, %fd49, %fd194, 0d0000000000000000;
	fma.rn.f64 	%fd249, %fd50, %fd195, 0d0000000000000000;
	fma.rn.f64 	%fd250, %fd51, %fd198, %fd248;
	fma.rn.f64 	%fd251, %fd52, %fd199, %fd249;
	fma.rn.f64 	%fd252, %fd53, %fd202, %fd250;
	fma.rn.f64 	%fd253, %fd54, %fd203, %fd251;
	fma.rn.f64 	%fd254, %fd55, %fd206, %fd252;
	fma.rn.f64 	%fd255, %fd56, %fd207, %fd253;
	fma.rn.f64 	%fd256, %fd57, %fd211, %fd254;
	fma.rn.f64 	%fd257, %fd58, %fd210, %fd255;
	sub.f64 	%fd258, %fd256, %fd257;
	st.shared.f64 	[%r6+768], %fd258;
	add.f64 	%fd259, %fd257, %fd256;
	st.shared.f64 	[%r6+288], %fd259;
	fma.rn.f64 	%fd260, %fd59, %fd194, 0d0000000000000000;
	fma.rn.f64 	%fd261, %fd60, %fd195, 0d0000000000000000;
	fma.rn.f64 	%fd262, %fd61, %fd198, %fd260;
	fma.rn.f64 	%fd263, %fd62, %fd199, %fd261;
	fma.rn.f64 	%fd264, %fd63, %fd202, %fd262;
	fma.rn.f64 	%fd265, %fd64, %fd203, %fd263;
	fma.rn.f64 	%fd266, %fd65, %fd206, %fd264;
	fma.rn.f64 	%fd267, %fd66, %fd207, %fd265;
	fma.rn.f64 	%fd268, %fd67, %fd211, %fd266;
	fma.rn.f64 	%fd269, %fd68, %fd210, %fd267;
	sub.f64 	%fd270, %fd268, %fd269;
	st.shared.f64 	[%r6+672], %fd270;
	add.f64 	%fd271, %fd269, %fd268;
	st.shared.f64 	[%r6+384], %fd271;
	fma.rn.f64 	%fd272, %fd69, %fd194, 0d0000000000000000;
	fma.rn.f64 	%fd273, %fd70, %fd195, 0d0000000000000000;
	fma.rn.f64 	%fd274, %fd71, %fd198, %fd272;
	fma.rn.f64 	%fd275, %fd72, %fd199, %fd273;
	fma.rn.f64 	%fd276, %fd73, %fd202, %fd274;
	fma.rn.f64 	%fd277, %fd74, %fd203, %fd275;
	fma.rn.f64 	%fd278, %fd75, %fd206, %fd276;
	fma.rn.f64 	%fd279, %fd76, %fd207, %fd277;
	fma.rn.f64 	%fd280, %fd77, %fd211, %fd278;
	fma.rn.f64 	%fd281, %fd78, %fd210, %fd279;
	sub.f64 	%fd282, %fd280, %fd281;
	st.shared.f64 	[%r6+576], %fd282;
	add.f64 	%fd283, %fd281, %fd280;
	st.shared.f64 	[%r6+480], %fd283;
$L__BB230_8:
	ld.param.u64 	%rd20, [_Z32massMatrixMultiplyRegisterKernelILi9ELi12ELi1EEviPKdS1_S1_S1_Pd_param_1];
	mov.u32 	%r30, %tid.x;
	setp.gt.u32 	%p10, %r30, 107;
	bar.sync 	0;
	cvt.u16.u32 	%rs9, %r30;
	mul.hi.u16 	%rs10, %rs9, 5462;
	mul.lo.s16 	%rs11, %rs10, 12;
	sub.s16 	%rs12, %rs9, %rs11;
	mov.u32 	%r31, %tid.y;
	mov.u32 	%r32, _ZZ32massMatrixMultiplyRegisterKernelILi9ELi12ELi1EEviPKdS1_S1_S1_PdE6s_tmp1;
	mad.lo.s32 	%r33, %r31, 13824, %r32;
	mul.wide.u16 	%r34, %rs10, 1152;
	add.s32 	%r35, %r33, %r34;
	mul.wide.u16 	%r36, %rs12, 96;
	add.s32 	%r37, %r35, %r36;
	ld.shared.f64 	%fd284, [%r37];
	ld.shared.f64 	%fd285, [%r37+64];
	add.f64 	%fd286, %fd284, %fd285;
	sub.f64 	%fd287, %fd284, %fd285;
	ld.shared.f64 	%fd288, [%r37+8];
	ld.shared.f64 	%fd289, [%r37+56];
	add.f64 	%fd290, %fd288, %fd289;
	sub.f64 	%fd291, %fd288, %fd289;
	ld.shared.f64 	%fd292, [%r37+16];
	ld.shared.f64 	%fd293, [%r37+48];
	add.f64 	%fd294, %fd292, %fd293;
	sub.f64 	%fd295, %fd292, %fd293;
	ld.shared.f64 	%fd296, [%r37+24];
	ld.shared.f64 	%fd297, [%r37+40];
	add.f64 	%fd298, %fd296, %fd297;
	sub.f64 	%fd299, %fd296, %fd297;
	ld.shared.f64 	%fd300, [%r37+32];
	add.f64 	%fd301, %fd300, %fd300;
	sub.f64 	%fd302, %fd300, %fd300;
	mul.f64 	%fd303, %fd301, 0d3FE0000000000000;
	mov.u32 	%r38, %ctaid.x;
	add.s32 	%r39, %r38, %r31;
	mov.b32 	%r40, {%rs12, %rs10};
	mov.b32 	%r41, 11;
	mov.b32 	%r42, 36876;
	dp2a.lo.u32.u32 	%r43, %r40, %r42, %r41;
	mad.lo.s32 	%r44, %r39, 1728, %r43;
	fma.rn.f64 	%fd304, %fd19, %fd286, 0d0000000000000000;
	fma.rn.f64 	%fd305, %fd20, %fd287, 0d0000000000000000;
	fma.rn.f64 	%fd306, %fd21, %fd290, %fd304;
	fma.rn.f64 	%fd307, %fd22, %fd291, %fd305;
	fma.rn.f64 	%fd308, %fd23, %fd294, %fd306;
	fma.rn.f64 	%fd309, %fd24, %fd295, %fd307;
	fma.rn.f64 	%fd310, %fd25, %fd298, %fd308;
	fma.rn.f64 	%fd311, %fd26, %fd299, %fd309;
	fma.rn.f64 	%fd312, %fd27, %fd303, %fd310;
	fma.rn.f64 	%fd313, %fd28, %fd302, %fd311;
	cvta.to.global.u64 	%rd14, %rd20;
	mul.wide.s32 	%rd15, %r44, 8;
	add.s64 	%rd16, %rd14, %rd15;
	ld.global.nc.f64 	%fd314, [%rd16];
	ld.global.nc.f64 	%fd315, [%rd16+-88];
	sub.f64 	%fd316, %fd312, %fd313;
	mul.f64 	%fd317, %fd316, %fd314;
	add.f64 	%fd318, %fd312, %fd313;
	mul.f64 	%fd666, %fd318, %fd315;
	fma.rn.f64 	%fd319, %fd29, %fd286, 0d0000000000000000;
	fma.rn.f64 	%fd320, %fd30, %fd287, 0d0000000000000000;
	fma.rn.f64 	%fd321, %fd31, %fd290, %fd319;
	fma.rn.f64 	%fd322, %fd32, %fd291, %fd320;
	fma.rn.f64 	%fd323, %fd33, %fd294, %fd321;
	fma.rn.f64 	%fd324, %fd34, %fd295, %fd322;
	fma.rn.f64 	%fd325, %fd35, %fd298, %fd323;
	fma.rn.f64 	%fd326, %fd36, %fd299, %fd324;
	fma.rn.f64 	%fd327, %fd37, %fd303, %fd325;
	fma.rn.f64 	%fd328, %fd38, %fd302, %fd326;
	ld.global.nc.f64 	%fd329, [%rd16+-8];
	ld.global.nc.f64 	%fd330, [%rd16+-80];
	sub.f64 	%fd331, %fd327, %fd328;
	mul.f64 	%fd332, %fd331, %fd329;
	add.f64 	%fd333, %fd327, %fd328;
	mul.f64 	%fd665, %fd333, %fd330;
	fma.rn.f64 	%fd334, %fd39, %fd286, 0d0000000000000000;
	fma.rn.f64 	%fd335, %fd40, %fd287, 0d0000000000000000;
	fma.rn.f64 	%fd336, %fd41, %fd290, %fd334;
	fma.rn.f64 	%fd337, %fd42, %fd291, %fd335;
	fma.rn.f64 	%fd338, %fd43, %fd294, %fd336;
	fma.rn.f64 	%fd339, %fd44, %fd295, %fd337;
	fma.rn.f64 	%fd340, %fd45, %fd298, %fd338;
	fma.rn.f64 	%fd341, %fd46, %fd299, %fd339;
	fma.rn.f64 	%fd342, %fd47, %fd303, %fd340;
	fma.rn.f64 	%fd343, %fd48, %fd302, %fd341;
	ld.global.nc.f64 	%fd344, [%rd16+-16];
	ld.global.nc.f64 	%fd345, [%rd16+-72];
	sub.f64 	%fd346, %fd342, %fd343;
	mul.f64 	%fd347, %fd346, %fd344;
	add.f64 	%fd348, %fd342, %fd343;
	mul.f64 	%fd664, %fd348, %fd345;
	fma.rn.f64 	%fd349, %fd49, %fd286, 0d0000000000000000;
	fma.rn.f64 	%fd350, %fd50, %fd287, 0d0000000000000000;
	fma.rn.f64 	%fd351, %fd51, %fd290, %fd349;
	fma.rn.f64 	%fd352, %fd52, %fd291, %fd350;
	fma.rn.f64 	%fd353, %fd53, %fd294, %fd351;
	fma.rn.f64 	%fd354, %fd54, %fd295, %fd352;
	fma.rn.f64 	%fd355, %fd55, %fd298, %fd353;
	fma.rn.f64 	%fd356, %fd56, %fd299, %fd354;
	fma.rn.f64 	%fd357, %fd57, %fd303, %fd355;
	fma.rn.f64 	%fd358, %fd58, %fd302, %fd356;
	ld.global.nc.f64 	%fd359, [%rd16+-24];
	ld.global.nc.f64 	%fd360, [%rd16+-64];
	sub.f64 	%fd361, %fd357, %fd358;
	mul.f64 	%fd658, %fd361, %fd359;
	add.f64 	%fd362, %fd357, %fd358;
	mul.f64 	%fd663, %fd362, %fd360;
	fma.rn.f64 	%fd363, %fd59, %fd286, 0d0000000000000000;
	fma.rn.f64 	%fd364, %fd60, %fd287, 0d0000000000000000;
	fma.rn.f64 	%fd365, %fd61, %fd290, %fd363;
	fma.rn.f64 	%fd366, %fd62, %fd291, %fd364;
	fma.rn.f64 	%fd367, %fd63, %fd294, %fd365;
	fma.rn.f64 	%fd368, %fd64, %fd295, %fd366;
	fma.rn.f64 	%fd369, %fd65, %fd298, %fd367;
	fma.rn.f64 	%fd370, %fd66, %fd299, %fd368;
	fma.rn.f64 	%fd371, %fd67, %fd303, %fd369;
	fma.rn.f64 	%fd372, %fd68, %fd302, %fd370;
	ld.global.nc.f64 	%fd373, [%rd16+-32];
	ld.global.nc.f64 	%fd374, [%rd16+-56];
	sub.f64 	%fd375, %fd371, %fd372;
	mul.f64 	%fd659, %fd375, %fd373;
	add.f64 	%fd376, %fd371, %fd372;
	mul.f64 	%fd662, %fd376, %fd374;
	fma.rn.f64 	%fd377, %fd69, %fd286, 0d0000000000000000;
	fma.rn.f64 	%fd378, %fd70, %fd287, 0d0000000000000000;
	fma.rn.f64 	%fd379, %fd71, %fd290, %fd377;
	fma.rn.f64 	%fd380, %fd72, %fd291, %fd378;
	fma.rn.f64 	%fd381, %fd73, %fd294, %fd379;
	fma.rn.f64 	%fd382, %fd74, %fd295, %fd380;
	fma.rn.f64 	%fd383, %fd75, %fd298, %fd381;
	fma.rn.f64 	%fd384, %fd76, %fd299, %fd382;
	fma.rn.f64 	%fd385, %fd77, %fd303, %fd383;
	fma.rn.f64 	%fd386, %fd78, %fd302, %fd384;
	ld.global.nc.f64 	%fd387, [%rd16+-40];
	ld.global.nc.f64 	%fd388, [%rd16+-48];
	sub.f64 	%fd389, %fd385, %fd386;
	mul.f64 	%fd660, %fd389, %fd387;
	add.f64 	%fd390, %fd385, %fd386;
	mul.f64 	%fd661, %fd390, %fd388;
	bar.sync 	0;
	add.f64 	%fd391, %fd666, %fd317;
	sub.f64 	%fd392, %fd666, %fd317;
	add.f64 	%fd393, %fd665, %fd332;
	sub.f64 	%fd394, %fd665, %fd332;
	add.f64 	%fd395, %fd664, %fd347;
	sub.f64 	%fd396, %fd664, %fd347;
	add.f64 	%fd397, %fd663, %fd658;
	sub.f64 	%fd398, %fd663, %fd658;
	add.f64 	%fd399, %fd662, %fd659;
	sub.f64 	%fd400, %fd662, %fd659;
	add.f64 	%fd401, %fd661, %fd660;
	sub.f64 	%fd402, %fd661, %fd660;
	fma.rn.f64 	%fd403, %fd19, %fd391, 0d0000000000000000;
	fma.rn.f64 	%fd404, %fd20, %fd392, 0d0000000000000000;
	fma.rn.f64 	%fd405, %fd29, %fd393, %fd403;
	fma.rn.f64 	%fd406, %fd30, %fd394, %fd404;
	fma.rn.f64 	%fd407, %fd39, %fd395, %fd405;
	fma.rn.f64 	%fd408, %fd40, %fd396, %fd406;
	fma.rn.f64 	%fd409, %fd49, %fd397, %fd407;
	fma.rn.f64 	%fd410, %fd50, %fd398, %fd408;
	fma.rn.f64 	%fd411, %fd59, %fd399, %fd409;
	fma.rn.f64 	%fd412, %fd60, %fd400, %fd410;
	fma.rn.f64 	%fd413, %fd69, %fd401, %fd411;
	fma.rn.f64 	%fd414, %fd70, %fd402, %fd412;
	sub.f64 	%fd415, %fd413, %fd414;
	st.shared.f64 	[%r37+64], %fd415;
	add.f64 	%fd416, %fd413, %fd414;
	st.shared.f64 	[%r37], %fd416;
	fma.rn.f64 	%fd417, %fd21, %fd391, 0d0000000000000000;
	fma.rn.f64 	%fd418, %fd22, %fd392, 0d0000000000000000;
	fma.rn.f64 	%fd419, %fd31, %fd393, %fd417;
	fma.rn.f64 	%fd420, %fd32, %fd394, %fd418;
	fma.rn.f64 	%fd421, %fd41, %fd395, %fd419;
	fma.rn.f64 	%fd422, %fd42, %fd396, %fd420;
	fma.rn.f64 	%fd423, %fd51, %fd397, %fd421;
	fma.rn.f64 	%fd424, %fd52, %fd398, %fd422;
	fma.rn.f64 	%fd425, %fd61, %fd399, %fd423;
	fma.rn.f64 	%fd426, %fd62, %fd400, %fd424;
	fma.rn.f64 	%fd427, %fd71, %fd401, %fd425;
	fma.rn.f64 	%fd428, %fd72, %fd402, %fd426;
	sub.f64 	%fd429, %fd427, %fd428;
	st.shared.f64 	[%r37+56], %fd429;
	add.f64 	%fd430, %fd427, %fd428;
	st.shared.f64 	[%r37+8], %fd430;
	fma.rn.f64 	%fd431, %fd23, %fd391, 0d0000000000000000;
	fma.rn.f64 	%fd432, %fd24, %fd392, 0d0000000000000000;
	fma.rn.f64 	%fd433, %fd33, %fd393, %fd431;
	fma.rn.f64 	%fd434, %fd34, %fd394, %fd432;
	fma.rn.f64 	%fd435, %fd43, %fd395, %fd433;
	fma.rn.f64 	%fd436, %fd44, %fd396, %fd434;
	fma.rn.f64 	%fd437, %fd53, %fd397, %fd435;
	fma.rn.f64 	%fd438, %fd54, %fd398, %fd436;
	fma.rn.f64 	%fd439, %fd63, %fd399, %fd437;
	fma.rn.f64 	%fd440, %fd64, %fd400, %fd438;
	fma.rn.f64 	%fd441, %fd73, %fd401, %fd439;
	fma.rn.f64 	%fd442, %fd74, %fd402, %fd440;
	sub.f64 	%fd443, %fd441, %fd442;
	st.shared.f64 	[%r37+48], %fd443;
	add.f64 	%fd444, %fd441, %fd442;
	st.shared.f64 	[%r37+16], %fd444;
	fma.rn.f64 	%fd445, %fd25, %fd391, 0d0000000000000000;
	fma.rn.f64 	%fd446, %fd26, %fd392, 0d0000000000000000;
	fma.rn.f64 	%fd447, %fd35, %fd393, %fd445;
	fma.rn.f64 	%fd448, %fd36, %fd394, %fd446;
	fma.rn.f64 	%fd449, %fd45, %fd395, %fd447;
	fma.rn.f64 	%fd450, %fd46, %fd396, %fd448;
	fma.rn.f64 	%fd451, %fd55, %fd397, %fd449;
	fma.rn.f64 	%fd452, %fd56, %fd398, %fd450;
	fma.rn.f64 	%fd453, %fd65, %fd399, %fd451;
	fma.rn.f64 	%fd454, %fd66, %fd400, %fd452;
	fma.rn.f64 	%fd455, %fd75, %fd401, %fd453;
	fma.rn.f64 	%fd456, %fd76, %fd402, %fd454;
	sub.f64 	%fd457, %fd455, %fd456;
	st.shared.f64 	[%r37+40], %fd457;
	add.f64 	%fd458, %fd455, %fd456;
	st.shared.f64 	[%r37+24], %fd458;
	fma.rn.f64 	%fd459, %fd27, %fd391, 0d0000000000000000;
	fma.rn.f64 	%fd460, %fd28, %fd392, 0d0000000000000000;
	fma.rn.f64 	%fd461, %fd37, %fd393, %fd459;
	fma.rn.f64 	%fd462, %fd38, %fd394, %fd460;
	fma.rn.f64 	%fd463, %fd47, %fd395, %fd461;
	fma.rn.f64 	%fd464, %fd48, %fd396, %fd462;
	fma.rn.f64 	%fd465, %fd57, %fd397, %fd463;
	fma.rn.f64 	%fd466, %fd58, %fd398, %fd464;
	fma.rn.f64 	%fd467, %fd67, %fd399, %fd465;
	fma.rn.f64 	%fd468, %fd68, %fd400, %fd466;
	fma.rn.f64 	%fd469, %fd77, %fd401, %fd467;
	fma.rn.f64 	%fd470, %fd78, %fd402, %fd468;
	add.f64 	%fd471, %fd469, %fd470;
	st.shared.f64 	[%r37+32], %fd471;
	bar.sync 	0;
	@%p10 bra 	$L__BB230_10;
	ld.shared.f64 	%fd472, [%r6];
	ld.shared.f64 	%fd473, [%r6+1056];
	add.f64 	%fd474, %fd472, %fd473;
	sub.f64 	%fd475, %fd472, %fd473;
	ld.shared.f64 	%fd476, [%r6+96];
	ld.shared.f64 	%fd477, [%r6+960];
	add.f64 	%fd478, %fd476, %fd477;
	sub.f64 	%fd479, %fd476, %fd477;
	ld.shared.f64 	%fd480, [%r6+192];
	ld.shared.f64 	%fd481, [%r6+864];
	add.f64 	%fd482, %fd480, %fd481;
	sub.f64 	%fd483, %fd480, %fd481;
	ld.shared.f64 	%fd484, [%r6+288];
	ld.shared.f64 	%fd485, [%r6+768];
	add.f64 	%fd486, %fd484, %fd485;
	sub.f64 	%fd487, %fd484, %fd485;
	ld.shared.f64 	%fd488, [%r6+384];
	ld.shared.f64 	%fd489, [%r6+672];
	add.f64 	%fd490, %fd488, %fd489;
	sub.f64 	%fd491, %fd488, %fd489;
	ld.shared.f64 	%fd492, [%r6+480];
	ld.shared.f64 	%fd493, [%r6+576];
	add.f64 	%fd494, %fd492, %fd493;
	sub.f64 	%fd495, %fd492, %fd493;
	fma.rn.f64 	%fd496, %fd19, %fd474, 0d0000000000000000;
	fma.rn.f64 	%fd497, %fd20, %fd475, 0d0000000000000000;
	fma.rn.f64 	%fd498, %fd29, %fd478, %fd496;
	fma.rn.f64 	%fd499, %fd30, %fd479, %fd497;
	fma.rn.f64 	%fd500, %fd39, %fd482, %fd498;
	fma.rn.f64 	%fd501, %fd40, %fd483, %fd499;
	fma.rn.f64 	%fd502, %fd49, %fd486, %fd500;
	fma.rn.f64 	%fd503, %fd50, %fd487, %fd501;
	fma.rn.f64 	%fd504, %fd59, %fd490, %fd502;
	fma.rn.f64 	%fd505, %fd60, %fd491, %fd503;
	fma.rn.f64 	%fd506, %fd69, %fd494, %fd504;
	fma.rn.f64 	%fd507, %fd70, %fd495, %fd505;
	sub.f64 	%fd508, %fd506, %fd507;
	st.shared.f64 	[%r6+768], %fd508;
	add.f64 	%fd509, %fd506, %fd507;
	st.shared.f64 	[%r6], %fd509;
	fma.rn.f64 	%fd510, %fd21, %fd474, 0d0000000000000000;
	fma.rn.f64 	%fd511, %fd22, %fd475, 0d0000000000000000;
	fma.rn.f64 	%fd512, %fd31, %fd478, %fd510;
	fma.rn.f64 	%fd513, %fd32, %fd479, %fd511;
	fma.rn.f64 	%fd514, %fd41, %fd482, %fd512;
	fma.rn.f64 	%fd515, %fd42, %fd483, %fd513;
	fma.rn.f64 	%fd516, %fd51, %fd486, %fd514;
	fma.rn.f64 	%fd517, %fd52, %fd487, %fd515;
	fma.rn.f64 	%fd518, %fd61, %fd490, %fd516;
	fma.rn.f64 	%fd519, %fd62, %fd491, %fd517;
	fma.rn.f64 	%fd520, %fd71, %fd494, %fd518;
	fma.rn.f64 	%fd521, %fd72, %fd495, %fd519;
	sub.f64 	%fd522, %fd520, %fd521;
	st.shared.f64 	[%r6+672], %fd522;
	add.f64 	%fd523, %fd520, %fd521;
	st.shared.f64 	[%r6+96], %fd523;
	fma.rn.f64 	%fd524, %fd23, %fd474, 0d0000000000000000;
	fma.rn.f64 	%fd525, %fd24, %fd475, 0d0000000000000000;
	fma.rn.f64 	%fd526, %fd33, %fd478, %fd524;
	fma.rn.f64 	%fd527, %fd34, %fd479, %fd525;
	fma.rn.f64 	%fd528, %fd43, %fd482, %fd526;
	fma.rn.f64 	%fd529, %fd44, %fd483, %fd527;
	fma.rn.f64 	%fd530, %fd53, %fd486, %fd528;
	fma.rn.f64 	%fd531, %fd54, %fd487, %fd529;
	fma.rn.f64 	%fd532, %fd63, %fd490, %fd530;
	fma.rn.f64 	%fd533, %fd64, %fd491, %fd531;
	fma.rn.f64 	%fd534, %fd73, %fd494, %fd532;
	fma.rn.f64 	%fd535, %fd74, %fd495, %fd533;
	sub.f64 	%fd536, %fd534, %fd535;
	st.shared.f64 	[%r6+576], %fd536;
	add.f64 	%fd537, %fd534, %fd535;
	st.shared.f64 	[%r6+192], %fd537;
	fma.rn.f64 	%fd538, %fd25, %fd474, 0d0000000000000000;
	fma.rn.f64 	%fd539, %fd26, %fd475, 0d0000000000000000;
	fma.rn.f64 	%fd540, %fd35, %fd478, %fd538;
	fma.rn.f64 	%fd541, %fd36, %fd479, %fd539;
	fma.rn.f64 	%fd542, %fd45, %fd482, %fd540;
	fma.rn.f64 	%fd543, %fd46, %fd483, %fd541;
	fma.rn.f64 	%fd544, %fd55, %fd486, %fd542;
	fma.rn.f64 	%fd545, %fd56, %fd487, %fd543;
	fma.rn.f64 	%fd546, %fd65, %fd490, %fd544;
	fma.rn.f64 	%fd547, %fd66, %fd491, %fd545;
	fma.rn.f64 	%fd548, %fd75, %fd494, %fd546;
	fma.rn.f64 	%fd549, %fd76, %fd495, %fd547;
	sub.f64 	%fd550, %fd548, %fd549;
	st.shared.f64 	[%r6+480], %fd550;
	add.f64 	%fd551, %fd548, %fd549;
	st.shared.f64 	[%r6+288], %fd551;
	fma.rn.f64 	%fd552, %fd27, %fd474, 0d0000000000000000;
	fma.rn.f64 	%fd553, %fd28, %fd475, 0d0000000000000000;
	fma.rn.f64 	%fd554, %fd37, %fd478, %fd552;
	fma.rn.f64 	%fd555, %fd38, %fd479, %fd553;
	fma.rn.f64 	%fd556, %fd47, %fd482, %fd554;
	fma.rn.f64 	%fd557, %fd48, %fd483, %fd555;
	fma.rn.f64 	%fd558, %fd57, %fd486, %fd556;
	fma.rn.f64 	%fd559, %fd58, %fd487, %fd557;
	fma.rn.f64 	%fd560, %fd67, %fd490, %fd558;
	fma.rn.f64 	%fd561, %fd68, %fd491, %fd559;
	fma.rn.f64 	%fd562, %fd77, %fd494, %fd560;
	fma.rn.f64 	%fd563, %fd78, %fd495, %fd561;
	add.f64 	%fd564, %fd562, %fd563;
	st.shared.f64 	[%r6+384], %fd564;
$L__BB230_10:
	mov.u32 	%r45, %tid.x;
	setp.gt.u32 	%p11, %r45, 80;
	bar.sync 	0;
	@%p11 bra 	$L__BB230_12;
	ld.shared.f64 	%fd565, [%r5];
	ld.shared.f64 	%fd566, [%r5+12672];
	add.f64 	%fd567, %fd565, %fd566;
	sub.f64 	%fd568, %fd565, %fd566;
	ld.shared.f64 	%fd569, [%r5+1152];
	ld.shared.f64 	%fd570, [%r5+11520];
	add.f64 	%fd571, %fd569, %fd570;
	sub.f64 	%fd572, %fd569, %fd570;
	ld.shared.f64 	%fd573, [%r5+2304];
	ld.shared.f64 	%fd574, [%r5+10368];
	add.f64 	%fd575, %fd573, %fd574;
	sub.f64 	%fd576, %fd573, %fd574;
	ld.shared.f64 	%fd577, [%r5+3456];
	ld.shared.f64 	%fd578, [%r5+9216];
	add.f64 	%fd579, %fd577, %fd578;
	sub.f64 	%fd580, %fd577, %fd578;
	ld.shared.f64 	%fd581, [%r5+4608];
	ld.shared.f64 	%fd582, [%r5+8064];
	add.f64 	%fd583, %fd581, %fd582;
	sub.f64 	%fd584, %fd581, %fd582;
	ld.shared.f64 	%fd585, [%r5+5760];
	ld.shared.f64 	%fd586, [%r5+6912];
	add.f64 	%fd587, %fd585, %fd586;
	sub.f64 	%fd588, %fd585, %fd586;
	fma.rn.f64 	%fd589, %fd19, %fd567, 0d0000000000000000;
	fma.rn.f64 	%fd590, %fd20, %fd568, 0d0000000000000000;
	fma.rn.f64 	%fd591, %fd29, %fd571, %fd589;
	fma.rn.f64 	%fd592, %fd30, %fd572, %fd590;
	fma.rn.f64 	%fd593, %fd39, %fd575, %fd591;
	fma.rn.f64 	%fd594, %fd40, %fd576, %fd592;
	fma.rn.f64 	%fd595, %fd49, %fd579, %fd593;
	fma.rn.f64 	%fd596, %fd50, %fd580, %fd594;
	fma.rn.f64 	%fd597, %fd59, %fd583, %fd595;
	fma.rn.f64 	%fd598, %fd60, %fd584, %fd596;
	fma.rn.f64 	%fd599, %fd69, %fd587, %fd597;
	fma.rn.f64 	%fd600, %fd70, %fd588, %fd598;
	sub.f64 	%fd658, %fd599, %fd600;
	add.f64 	%fd666, %fd599, %fd600;
	fma.rn.f64 	%fd601, %fd21, %fd567, 0d0000000000000000;
	fma.rn.f64 	%fd602, %fd22, %fd568, 0d0000000000000000;
	fma.rn.f64 	%fd603, %fd31, %fd571, %fd601;
	fma.rn.f64 	%fd604, %fd32, %fd572, %fd602;
	fma.rn.f64 	%fd605, %fd41, %fd575, %fd603;
	fma.rn.f64 	%fd606, %fd42, %fd576, %fd604;
	fma.rn.f64 	%fd607, %fd51, %fd579, %fd605;
	fma.rn.f64 	%fd608, %fd52, %fd580, %fd606;
	fma.rn.f64 	%fd609, %fd61, %fd583, %fd607;
	fma.rn.f64 	%fd610, %fd62, %fd584, %fd608;
	fma.rn.f64 	%fd611, %fd71, %fd587, %fd609;
	fma.rn.f64 	%fd612, %fd72, %fd588, %fd610;
	sub.f64 	%fd659, %fd611, %fd612;
	add.f64 	%fd665, %fd611, %fd612;
	fma.rn.f64 	%fd613, %fd23, %fd567, 0d0000000000000000;
	fma.rn.f64 	%fd614, %fd24, %fd568, 0d0000000000000000;
	fma.rn.f64 	%fd615, %fd33, %fd571, %fd613;
	fma.rn.f64 	%fd616, %fd34, %fd572, %fd614;
	fma.rn.f64 	%fd617, %fd43, %fd575, %fd615;
	fma.rn.f64 	%fd618, %fd44, %fd576, %fd616;
	fma.rn.f64 	%fd619, %fd53, %fd579, %fd617;
	fma.rn.f64 	%fd620, %fd54, %fd580, %fd618;
	fma.rn.f64 	%fd621, %fd63, %fd583, %fd619;
	fma.rn.f64 	%fd622, %fd64, %fd584, %fd620;
	fma.rn.f64 	%fd623, %fd73, %fd587, %fd621;
	fma.rn.f64 	%fd624, %fd74, %fd588, %fd622;
	sub.f64 	%fd660, %fd623, %fd624;
	add.f64 	%fd664, %fd623, %fd624;
	fma.rn.f64 	%fd625, %fd25, %fd567, 0d0000000000000000;
	fma.rn.f64 	%fd626, %fd26, %fd568, 0d0000000000000000;
	fma.rn.f64 	%fd627, %fd35, %fd571, %fd625;
	fma.rn.f64 	%fd628, %fd36, %fd572, %fd626;
	fma.rn.f64 	%fd629, %fd45, %fd575, %fd627;
	fma.rn.f64 	%fd630, %fd46, %fd576, %fd628;
	fma.rn.f64 	%fd631, %fd55, %fd579, %fd629;
	fma.rn.f64 	%fd632, %fd56, %fd580, %fd630;
	fma.rn.f64 	%fd633, %fd65, %fd583, %fd631;
	fma.rn.f64 	%fd634, %fd66, %fd584, %fd632;
	fma.rn.f64 	%fd635, %fd75, %fd587, %fd633;
	fma.rn.f64 	%fd636, %fd76, %fd588, %fd634;
	sub.f64 	%fd661, %fd635, %fd636;
	add.f64 	%fd663, %fd635, %fd636;
	fma.rn.f64 	%fd637, %fd27, %fd567, 0d0000000000000000;
	fma.rn.f64 	%fd638, %fd28, %fd568, 0d0000000000000000;
	fma.rn.f64 	%fd639, %fd37, %fd571, %fd637;
	fma.rn.f64 	%fd640, %fd38, %fd572, %fd638;
	fma.rn.f64 	%fd641, %fd47, %fd575, %fd639;
	fma.rn.f64 	%fd642, %fd48, %fd576, %fd640;
	fma.rn.f64 	%fd643, %fd57, %fd579, %fd641;
	fma.rn.f64 	%fd644, %fd58, %fd580, %fd642;
	fma.rn.f64 	%fd645, %fd67, %fd583, %fd643;
	fma.rn.f64 	%fd646, %fd68, %fd584, %fd644;
	fma.rn.f64 	%fd647, %fd77, %fd587, %fd645;
	fma.rn.f64 	%fd648, %fd78, %fd588, %fd646;
	add.f64 	%fd662, %fd647, %fd648;
$L__BB230_12:
	bar.sync 	0;
	@%p4 bra 	$L__BB230_14;
	ld.param.u64 	%rd21, [_Z32massMatrixMultiplyRegisterKernelILi9ELi12ELi1EEviPKdS1_S1_S1_Pd_param_5];
	mov.u32 	%r46, %ctaid.x;
	mov.u32 	%r47, %tid.y;
	add.s32 	%r48, %r46, %r47;
	mov.u32 	%r49, %tid.x;
	mad.lo.s32 	%r50, %r48, 729, %r49;
	cvta.to.global.u64 	%rd17, %rd21;
	mul.wide.s32 	%rd18, %r50, 8;
	add.s64 	%rd19, %rd17, %rd18;
	st.global.f64 	[%rd19], %fd666;
	st.global.f64 	[%rd19+648], %fd665;
	st.global.f64 	[%rd19+1296], %fd664;
	st.global.f64 	[%rd19+1944], %fd663;
	st.global.f64 	[%rd19+2592], %fd662;
	st.global.f64 	[%rd19+3240], %fd661;
	st.global.f64 	[%rd19+3888], %fd660;
	st.global.f64 	[%rd19+4536], %fd659;
	st.global.f64 	[%rd19+5184], %fd658;
$L__BB230_14:
	ret;

}
	// .globl	_Z32massMatrixMultiplyConstantKernelILi9ELi12ELi1EEviPKdS1_S1_S1_Pd
.visible .entry _Z32massMatrixMultiplyConstantKernelILi9ELi12ELi1EEviPKdS1_S1_S1_Pd(
	.param .u32 _Z32massMatrixMultiplyConstantKernelILi9ELi12ELi1EEviPKdS1_S1_S1_Pd_param_0,
	.param .u64 .ptr .align 1 _Z32massMatrixMultiplyConstantKernelILi9ELi12ELi1EEviPKdS1_S1_S1_Pd_param_1,
	.param .u64 .ptr .align 1 _Z32massMatrixMultiplyConstantKernelILi9ELi12ELi1EEviPKdS1_S1_S1_Pd_param_2,
	.param .u64 .ptr .align 1 _Z32massMatrixMultiplyConstantKernelILi9ELi12ELi1EEviPKdS1_S1_S1_Pd_param_3,
	.param .u64 .ptr .align 1 _Z32massMatrixMultiplyConstantKernelILi9ELi12ELi1EEviPKdS1_S1_S1_Pd_param_4,
	.param .u64 .ptr .align 1 _Z32massMatrixMultiplyConstantKernelILi9ELi12ELi1EEviPKdS1_S1_S1_Pd_param_5
)
{
	.reg .pred 	%p<10>;
	.reg .b16 	%rs<14>;
	.reg .b32 	%r<28>;
	.reg .b64 	%rd<15>;
	.reg .b64 	%fd<884>;
	// demoted variable
	.shared .align 8 .b8 _ZZ32massMatrixMultiplyConstantKernelILi9ELi12ELi1EEviPKdS1_S1_S1_PdE6s_tmp1[13824];
	ld.param.u32 	%r9, [_Z32massMatrixMultiplyConstantKernelILi9ELi12ELi1EEviPKdS1_S1_S1_Pd_param_0];
	ld.param.u64 	%rd2, [_Z32massMatrixMultiplyConstantKernelILi9ELi12ELi1EEviPKdS1_S1_S1_Pd_param_4];
	mov.u32 	%r10, %tid.x;
	mov.u32 	%r2, %tid.y;
	mov.u32 	%r11, %ctaid.x;
	add.s32 	%r3, %r11, %r2;
	cvt.u16.u32 	%rs2, %r10;
	mul.hi.u16 	%rs3, %rs2, -7281;
	shr.u16 	%rs4, %rs3, 3;
	mul.lo.s16 	%rs5, %rs4, 9;
	sub.s16 	%rs1, %rs2, %rs5;
	setp.lt.s32 	%p2, %r3, %r9;
	setp.lt.u32 	%p3, %r10, 81;
	and.pred  	%p1, %p2, %p3;
	not.pred 	%p4, %p1;
	@%p4 bra 	$L__BB231_2;
	cvta.to.global.u64 	%rd4, %rd2;
	mad.lo.s32 	%r12, %r3, 729, %r10;
	mul.wide.s32 	%rd5, %r12, 8;
	add.s64 	%rd6, %rd4, %rd5;
	ld.global.nc.f64 	%fd842, [%rd6];
	ld.global.nc.f64 	%fd841, [%rd6+648];
	ld.global.nc.f64 	%fd840, [%rd6+1296];
	ld.global.nc.f64 	%fd839, [%rd6+1944];
	ld.global.nc.f64 	%fd838, [%rd6+2592];
	ld.global.nc.f64 	%fd837, [%rd6+3240];
	ld.global.nc.f64 	%fd836, [%rd6+3888];
	ld.global.nc.f64 	%fd835, [%rd6+4536];
	ld.global.nc.f64 	%fd834, [%rd6+5184];
$L__BB231_2:
	setp.gt.u32 	%p5, %r10, 80;
	bar.sync 	0;
	ld.const.f64 	%fd19, [const_oddDofToQuad];
	ld.const.f64 	%fd20, [const_evenDofToQuad];
	ld.const.f64 	%fd21, [const_oddDofToQuad+8];
	ld.const.f64 	%fd22, [const_evenDofToQuad+8];
	ld.const.f64 	%fd23, [const_oddDofToQuad+16];
	ld.const.f64 	%fd24, [const_evenDofToQuad+16];
	ld.const.f64 	%fd25, [const_oddDofToQuad+24];
	ld.const.f64 	%fd26, [const_evenDofToQuad+24];
	ld.const.f64 	%fd27, [const_oddDofToQuad+32];
	ld.const.f64 	%fd28, [const_evenDofToQuad+32];
	ld.const.f64 	%fd29, [const_oddDofToQuad+40];
	ld.const.f64 	%fd30, [const_evenDofToQuad+40];
	ld.const.f64 	%fd31, [const_oddDofToQuad+48];
	ld.const.f64 	%fd32, [const_evenDofToQuad+48];
	ld.const.f64 	%fd33, [const_oddDofToQuad+56];
	ld.const.f64 	%fd34, [const_evenDofToQuad+56];
	ld.const.f64 	%fd35, [const_oddDofToQuad+64];
	ld.const.f64 	%fd36, [const_evenDofToQuad+64];
	ld.const.f64 	%fd37, [const_oddDofToQuad+72];
	ld.const.f64 	%fd38, [const_evenDofToQuad+72];
	ld.const.f64 	%fd39, [const_oddDofToQuad+80];
	ld.const.f64 	%fd40, [const_evenDofToQuad+80];
	ld.const.f64 	%fd41, [const_oddDofToQuad+88];
	ld.const.f64 	%fd42, [const_evenDofToQuad+88];
	ld.const.f64 	%fd43, [const_oddDofToQuad+96];
	ld.const.f64 	%fd44, [const_evenDofToQuad+96];
	ld.const.f64 	%fd45, [const_oddDofToQuad+104];
	ld.const.f64 	%fd46, [const_evenDofToQuad+104];
	mov.u32 	%r13, _ZZ32massMatrixMultiplyConstantKernelILi9ELi12ELi1EEviPKdS1_S1_S1_PdE6s_tmp1;
	mad.lo.s32 	%r4, %r2, 13824, %r13;
	mul.lo.s16 	%rs7, %rs2, 57;
	shr.u16 	%rs8, %rs7, 9;
	cvt.u32.u16 	%r5, %rs8;
	mul.wide.u16 	%r14, %rs8, 96;
	add.s32 	%r6, %r4, %r14;
	mul.wide.u16 	%r15, %rs1, 8;
	add.s32 	%r7, %r6, %r15;
	@%p5 bra 	$L__BB231_4;
	add.f64 	%fd171, %fd842, %fd834;
	sub.f64 	%fd172, %fd842, %fd834;
	add.f64 	%fd173, %fd841, %fd835;
	sub.f64 	%fd174, %fd841, %fd835;
	add.f64 	%fd175, %fd840, %fd836;
	sub.f64 	%fd176, %fd840, %fd836;
	add.f64 	%fd177, %fd839, %fd837;
	sub.f64 	%fd178, %fd839, %fd837;
	add.f64 	%fd179, %fd838, %fd838;
	sub.f64 	%fd180, %fd838, %fd838;
	mul.f64 	%fd181, %fd179, 0d3FE0000000000000;
	fma.rn.f64 	%fd182, %fd19, %fd171, 0d0000000000000000;
	fma.rn.f64 	%fd183, %fd20, %fd172, 0d0000000000000000;
	fma.rn.f64 	%fd184, %fd21, %fd173, %fd182;
	fma.rn.f64 	%fd185, %fd22, %fd174, %fd183;
	fma.rn.f64 	%fd186, %fd23, %fd175, %fd184;
	fma.rn.f64 	%fd187, %fd24, %fd176, %fd185;
	fma.rn.f64 	%fd188, %fd25, %fd177, %fd186;
	fma.rn.f64 	%fd189, %fd26, %fd178, %fd187;
	fma.rn.f64 	%fd190, %fd27, %fd181, %fd188;
	fma.rn.f64 	%fd191, %fd28, %fd180, %fd189;
	sub.f64 	%fd192, %fd190, %fd191;
	st.shared.f64 	[%r7+12672], %fd192;
	add.f64 	%fd193, %fd191, %fd190;
	st.shared.f64 	[%r7], %fd193;
	fma.rn.f64 	%fd194, %fd29, %fd171, 0d0000000000000000;
	fma.rn.f64 	%fd195, %fd30, %fd172, 0d0000000000000000;
	fma.rn.f64 	%fd196, %fd31, %fd173, %fd194;
	fma.rn.f64 	%fd197, %fd32, %fd174, %fd195;
	fma.rn.f64 	%fd198, %fd33, %fd175, %fd196;
	fma.rn.f64 	%fd199, %fd34, %fd176, %fd197;
	fma.rn.f64 	%fd200, %fd35, %fd177, %fd198;
	fma.rn.f64 	%fd201, %fd36, %fd178, %fd199;
	fma.rn.f64 	%fd202, %fd37, %fd181, %fd200;
	fma.rn.f64 	%fd203, %fd38, %fd180, %fd201;
	sub.f64 	%fd204, %fd202, %fd203;
	st.shared.f64 	[%r7+11520], %fd204;
	add.f64 	%fd205, %fd203, %fd202;
	st.shared.f64 	[%r7+1152], %fd205;
	fma.rn.f64 	%fd206, %fd39, %fd171, 0d0000000000000000;
	fma.rn.f64 	%fd207, %fd40, %fd172, 0d0000000000000000;
	fma.rn.f64 	%fd208, %fd41, %fd173, %fd206;
	fma.rn.f64 	%fd209, %fd42, %fd174, %fd207;
	fma.rn.f64 	%fd210, %fd43, %fd175, %fd208;
	fma.rn.f64 	%fd211, %fd44, %fd176, %fd209;
	fma.rn.f64 	%fd212, %fd45, %fd177, %fd210;
	fma.rn.f64 	%fd213, %fd46, %fd178, %fd211;
	ld.const.f64 	%fd214, [const_oddDofToQuad+112];
	fma.rn.f64 	%fd215, %fd214, %fd181, %fd212;
	ld.const.f64 	%fd216, [const_evenDofToQuad+112];
	fma.rn.f64 	%fd217, %fd216, %fd180, %fd213;
	sub.f64 	%fd218, %fd215, %fd217;
	st.shared.f64 	[%r7+10368], %fd218;
	add.f64 	%fd219, %fd217, %fd215;
	st.shared.f64 	[%r7+2304], %fd219;
	ld.const.f64 	%fd220, [const_oddDofToQuad+120];
	fma.rn.f64 	%fd221, %fd220, %fd171, 0d0000000000000000;
	ld.const.f64 	%fd222, [const_evenDofToQuad+120];
	fma.rn.f64 	%fd223, %fd222, %fd172, 0d0000000000000000;
	ld.const.f64 	%fd224, [const_oddDofToQuad+128];
	fma.rn.f64 	%fd225, %fd224, %fd173, %fd221;
	ld.const.f64 	%fd226, [const_evenDofToQuad+128];
	fma.rn.f64 	%fd227, %fd226, %fd174, %fd223;
	ld.const.f64 	%fd228, [const_oddDofToQuad+136];
	fma.rn.f64 	%fd229, %fd228, %fd175, %fd225;
	ld.const.f64 	%fd230, [const_evenDofToQuad+136];
	fma.rn.f64 	%fd231, %fd230, %fd176, %fd227;
	ld.const.f64 	%fd232, [const_oddDofToQuad+144];
	fma.rn.f64 	%fd233, %fd232, %fd177, %fd229;
	ld.const.f64 	%fd234, [const_evenDofToQuad+144];
	fma.rn.f64 	%fd235, %fd234, %fd178, %fd231;
	ld.const.f64 	%fd236, [const_oddDofToQuad+152];
	fma.rn.f64 	%fd237, %fd236, %fd181, %fd233;
	ld.const.f64 	%fd238, [const_evenDofToQuad+152];
	fma.rn.f64 	%fd239, %fd238, %fd180, %fd235;
	sub.f64 	%fd240, %fd237, %fd239;
	st.shared.f64 	[%r7+9216], %fd240;
	add.f64 	%fd241, %fd239, %fd237;
	st.shared.f64 	[%r7+3456], %fd241;
	ld.const.f64 	%fd242, [const_oddDofToQuad+160];
	fma.rn.f64 	%fd243, %fd242, %fd171, 0d0000000000000000;
	ld.const.f64 	%fd244, [const_evenDofToQuad+160];
	fma.rn.f64 	%fd245, %fd244, %fd172, 0d0000000000000000;
	ld.const.f64 	%fd246, [const_oddDofToQuad+168];
	fma.rn.f64 	%fd247, %fd246, %fd173, %fd243;
	ld.const.f64 	%fd248, [const_evenDofToQuad+168];
	fma.rn.f64 	%fd249, %fd248, %fd174, %fd245;
	ld.const.f64 	%fd250, [const_oddDofToQuad+176];
	fma.rn.f64 	%fd251, %fd250, %fd175, %fd247;
	ld.const.f64 	%fd252, [const_evenDofToQuad+176];
	fma.rn.f64 	%fd253, %fd252, %fd176, %fd249;
	ld.const.f64 	%fd254, [const_oddDofToQuad+184];
	fma.rn.f64 	%fd255, %fd254, %fd177, %fd251;
	ld.const.f64 	%fd256, [const_evenDofToQuad+184];
	fma.rn.f64 	%fd257, %fd256, %fd178, %fd253;
	ld.const.f64 	%fd258, [const_oddDofToQuad+192];
	fma.rn.f64 	%fd259, %fd258, %fd181, %fd255;
	ld.const.f64 	%fd260, [const_evenDofToQuad+192];
	fma.rn.f64 	%fd261, %fd260, %fd180, %fd257;
	sub.f64 	%fd262, %fd259, %fd261;
	st.shared.f64 	[%r7+8064], %fd262;
	add.f64 	%fd263, %fd261, %fd259;
	st.shared.f64 	[%r7+4608], %fd263;
	ld.const.f64 	%fd264, [const_oddDofToQuad+200];
	fma.rn.f64 	%fd265, %fd264, %fd171, 0d0000000000000000;
	ld.const.f64 	%fd266, [const_evenDofToQuad+200];
	fma.rn.f64 	%fd267, %fd266, %fd172, 0d0000000000000000;
	ld.const.f64 	%fd268, [const_oddDofToQuad+208];
	fma.rn.f64 	%fd269, %fd268, %fd173, %fd265;
	ld.const.f64 	%fd270, [const_evenDofToQuad+208];
	fma.rn.f64 	%fd271, %fd270, %fd174, %fd267;
	ld.const.f64 	%fd272, [const_oddDofToQuad+216];
	fma.rn.f64 	%fd273, %fd272, %fd175, %fd269;
	ld.const.f64 	%fd274, [const_evenDofToQuad+216];
	fma.rn.f64 	%fd275, %fd274, %fd176, %fd271;
	ld.const.f64 	%fd276, [const_oddDofToQuad+224];
	fma.rn.f64 	%fd277, %fd276, %fd177, %fd273;
	ld.const.f64 	%fd278, [const_evenDofToQuad+224];
	fma.rn.f64 	%fd279, %fd278, %fd178, %fd275;
	ld.const.f64 	%fd280, [const_oddDofToQuad+232];
	fma.rn.f64 	%fd281, %fd280, %fd181, %fd277;
	ld.const.f64 	%fd282, [const_evenDofToQuad+232];
	fma.rn.f64 	%fd283, %fd282, %fd180, %fd279;
	sub.f64 	%fd284, %fd281, %fd283;
	st.shared.f64 	[%r7+6912], %fd284;
	add.f64 	%fd285, %fd283, %fd281;
	st.shared.f64 	[%r7+5760], %fd285;
$L__BB231_4:
	bar.sync 	0;
	setp.lt.u32 	%p6, %r10, 108;
	mad.lo.s32 	%r16, %r5, 1056, %r6;
	add.s32 	%r8, %r16, %r15;
	@%p6 bra 	$L__BB231_6;
	ld.const.f64 	%fd874, [const_oddDofToQuad+112];
	ld.const.f64 	%fd873, [const_evenDofToQuad+112];
	ld.const.f64 	%fd872, [const_oddDofToQuad+120];
	ld.const.f64 	%fd871, [const_evenDofToQuad+120];
	ld.const.f64 	%fd870, [const_oddDofToQuad+128];
	ld.const.f64 	%fd869, [const_evenDofToQuad+128];
	ld.const.f64 	%fd868, [const_oddDofToQuad+136];
	ld.const.f64 	%fd867, [const_evenDofToQuad+136];
	ld.const.f64 	%fd866, [const_oddDofToQuad+144];
	ld.const.f64 	%fd865, [const_evenDofToQuad+144];
	ld.const.f64 	%fd864, [const_oddDofToQuad+152];
	ld.const.f64 	%fd863, [const_evenDofToQuad+152];
	ld.const.f64 	%fd862, [const_oddDofToQuad+160];
	ld.const.f64 	%fd861, [const_evenDofToQuad+160];
	ld.const.f64 	%fd860, [const_oddDofToQuad+168];
	ld.const.f64 	%fd859, [const_evenDofToQuad+168];
	ld.const.f64 	%fd858, [const_oddDofToQuad+176];
	ld.const.f64 	%fd857, [const_evenDofToQuad+176];
	ld.const.f64 	%fd856, [const_oddDofToQuad+184];
	ld.const.f64 	%fd855, [const_evenDofToQuad+184];
	ld.const.f64 	%fd854, [const_oddDofToQuad+192];
	ld.const.f64 	%fd853, [const_evenDofToQuad+192];
	ld.const.f64 	%fd852, [const_oddDofToQuad+200];
	ld.const.f64 	%fd851, [const_evenDofToQuad+200];
	ld.const.f64 	%fd850, [const_oddDofToQuad+208];
	ld.const.f64 	%fd849, [const_evenDofToQuad+208];
	ld.const.f64 	%fd848, [const_oddDofToQuad+216];
	ld.const.f64 	%fd847, [const_evenDofToQuad+216];
	ld.const.f64 	%fd846, [const_oddDofToQuad+224];
	ld.const.f64 	%fd845, [const_evenDofToQuad+224];
	ld.const.f64 	%fd844, [const_oddDofToQuad+232];
	ld.const.f64 	%fd843, [const_evenDofToQuad+232];
	bra.uni 	$L__BB231_7;
$L__BB231_6:
	ld.shared.f64 	%fd286, [%r8];
	ld.shared.f64 	%fd287, [%r8+768];
	add.f64 	%fd288, %fd286, %fd287;
	sub.f64 	%fd289, %fd286, %fd287;
	ld.shared.f64 	%fd290, [%r8+96];
	ld.shared.f64 	%fd291, [%r8+672];
	add.f64 	%fd292, %fd290, %fd291;
	sub.f64 	%fd293, %fd290, %fd291;
	ld.shared.f64 	%fd294, [%r8+192];
	ld.shared.f64 	%fd295, [%r8+576];
	add.f64 	%fd296, %fd294, %fd295;
	sub.f64 	%fd297, %fd294, %fd295;
	ld.shared.f64 	%fd298, [%r8+288];
	ld.shared.f64 	%fd299, [%r8+480];
	add.f64 	%fd300, %fd298, %fd299;
	sub.f64 	%fd301, %fd298, %fd299;
	ld.shared.f64 	%fd302, [%r8+384];
	add.f64 	%fd303, %fd302, %fd302;
	sub.f64 	%fd304, %fd302, %fd302;
	mul.f64 	%fd305, %fd303, 0d3FE0000000000000;
	fma.rn.f64 	%fd307, %fd19, %fd288, 0d0000000000000000;
	fma.rn.f64 	%fd309, %fd20, %fd289, 0d0000000000000000;
	fma.rn.f64 	%fd311, %fd21, %fd292, %fd307;
	fma.rn.f64 	%fd312, %fd22, %fd293, %fd309;
	fma.rn.f64 	%fd313, %fd23, %fd296, %fd311;
	fma.rn.f64 	%fd314, %fd24, %fd297, %fd312;
	fma.rn.f64 	%fd315, %fd25, %fd300, %fd313;
	fma.rn.f64 	%fd317, %fd26, %fd301, %fd314;
	fma.rn.f64 	%fd319, %fd27, %fd305, %fd315;
	fma.rn.f64 	%fd321, %fd28, %fd304, %fd317;
	sub.f64 	%fd322, %fd319, %fd321;
	st.shared.f64 	[%r8+1056], %fd322;
	add.f64 	%fd323, %fd321, %fd319;
	st.shared.f64 	[%r8], %fd323;
	fma.rn.f64 	%fd324, %fd29, %fd288, 0d0000000000000000;
	fma.rn.f64 	%fd325, %fd30, %fd289, 0d0000000000000000;
	fma.rn.f64 	%fd326, %fd31, %fd292, %fd324;
	fma.rn.f64 	%fd327, %fd32, %fd293, %fd325;
	fma.rn.f64 	%fd328, %fd33, %fd296, %fd326;
	fma.rn.f64 	%fd329, %fd34, %fd297, %fd327;
	fma.rn.f64 	%fd330, %fd35, %fd300, %fd328;
	fma.rn.f64 	%fd331, %fd36, %fd301, %fd329;
	fma.rn.f64 	%fd332, %fd37, %fd305, %fd330;
	fma.rn.f64 	%fd333, %fd38, %fd304, %fd331;
	sub.f64 	%fd334, %fd332, %fd333;
	st.shared.f64 	[%r8+960], %fd334;
	add.f64 	%fd335, %fd333, %fd332;
	st.shared.f64 	[%r8+96], %fd335;
	fma.rn.f64 	%fd336, %fd39, %fd288, 0d0000000000000000;
	fma.rn.f64 	%fd337, %fd40, %fd289, 0d0000000000000000;
	fma.rn.f64 	%fd339, %fd41, %fd292, %fd336;
	fma.rn.f64 	%fd341, %fd42, %fd293, %fd337;
	fma.rn.f64 	%fd343, %fd43, %fd296, %fd339;
	fma.rn.f64 	%fd345, %fd44, %fd297, %fd341;
	fma.rn.f64 	%fd346, %fd45, %fd300, %fd343;
	fma.rn.f64 	%fd347, %fd46, %fd301, %fd345;
	ld.const.f64 	%fd874, [const_oddDofToQuad+112];
	fma.rn.f64 	%fd348, %fd874, %fd305, %fd346;
	ld.const.f64 	%fd873, [const_evenDofToQuad+112];
	fma.rn.f64 	%fd349, %fd873, %fd304, %fd347;
	sub.f64 	%fd350, %fd348, %fd349;
	st.shared.f64 	[%r8+864], %fd350;
	add.f64 	%fd351, %fd349, %fd348;
	st.shared.f64 	[%r8+192], %fd351;
	ld.const.f64 	%fd872, [const_oddDofToQuad+120];
	fma.rn.f64 	%fd352, %fd872, %fd288, 0d0000000000000000;
	ld.const.f64 	%fd871, [const_evenDofToQuad+120];
	fma.rn.f64 	%fd353, %fd871, %fd289, 0d0000000000000000;
	ld.const.f64 	%fd870, [const_oddDofToQuad+128];
	fma.rn.f64 	%fd354, %fd870, %fd292, %fd352;
	ld.const.f64 	%fd869, [const_evenDofToQuad+128];
	fma.rn.f64 	%fd355, %fd869, %fd293, %fd353;
	ld.const.f64 	%fd868, [const_oddDofToQuad+136];
	fma.rn.f64 	%fd356, %fd868, %fd296, %fd354;
	ld.const.f64 	%fd867, [const_evenDofToQuad+136];
	fma.rn.f64 	%fd357, %fd867, %fd297, %fd355;
	ld.const.f64 	%fd866, [const_oddDofToQuad+144];
	fma.rn.f64 	%fd358, %fd866, %fd300, %fd356;
	ld.const.f64 	%fd865, [const_evenDofToQuad+144];
	fma.rn.f64 	%fd359, %fd865, %fd301, %fd357;
	ld.const.f64 	%fd864, [const_oddDofToQuad+152];
	fma.rn.f64 	%fd360, %fd864, %fd305, %fd358;
	ld.const.f64 	%fd863, [const_evenDofToQuad+152];
	fma.rn.f64 	%fd361, %fd863, %fd304, %fd359;
	sub.f64 	%fd362, %fd360, %fd361;
	st.shared.f64 	[%r8+768], %fd362;
	add.f64 	%fd363, %fd361, %fd360;
	st.shared.f64 	[%r8+288], %fd363;
	ld.const.f64 	%fd862, [const_oddDofToQuad+160];
	fma.rn.f64 	%fd364, %fd862, %fd288, 0d0000000000000000;
	ld.const.f64 	%fd861, [const_evenDofToQuad+160];
	fma.rn.f64 	%fd365, %fd861, %fd289, 0d0000000000000000;
	ld.const.f64 	%fd860, [const_oddDofToQuad+168];
	fma.rn.f64 	%fd366, %fd860, %fd292, %fd364;
	ld.const.f64 	%fd859, [const_evenDofToQuad+168];
	fma.rn.f64 	%fd367, %fd859, %fd293, %fd365;
	ld.const.f64 	%fd858, [const_oddDofToQuad+176];
	fma.rn.f64 	%fd368, %fd858, %fd296, %fd366;
	ld.const.f64 	%fd857, [const_evenDofToQuad+176];
	fma.rn.f64 	%fd369, %fd857, %fd297, %fd367;
	ld.const.f64 	%fd856, [const_oddDofToQuad+184];
	fma.rn.f64 	%fd370, %fd856, %fd300, %fd368;
	ld.const.f64 	%fd855, [const_evenDofToQuad+184];
	fma.rn.f64 	%fd371, %fd855, %fd301, %fd369;
	ld.const.f64 	%fd854, [const_oddDofToQuad+192];
	fma.rn.f64 	%fd372, %fd854, %fd305, %fd370;
	ld.const.f64 	%fd853, [const_evenDofToQuad+192];
	fma.rn.f64 	%fd373, %fd853, %fd304, %fd371;
	sub.f64 	%fd374, %fd372, %fd373;
	st.shared.f64 	[%r8+672], %fd374;
	add.f64 	%fd375, %fd373, %fd372;
	st.shared.f64 	[%r8+384], %fd375;
	ld.const.f64 	%fd852, [const_oddDofToQuad+200];
	fma.rn.f64 	%fd376, %fd852, %fd288, 0d0000000000000000;
	ld.const.f64 	%fd851, [const_evenDofToQuad+200];
	fma.rn.f64 	%fd377, %fd851, %fd289, 0d0000000000000000;
	ld.const.f64 	%fd850, [const_oddDofToQuad+208];
	fma.rn.f64 	%fd378, %fd850, %fd292, %fd376;
	ld.const.f64 	%fd849, [const_evenDofToQuad+208];
	fma.rn.f64 	%fd379, %fd849, %fd293, %fd377;
	ld.const.f64 	%fd848, [const_oddDofToQuad+216];
	fma.rn.f64 	%fd380, %fd848, %fd296, %fd378;
	ld.const.f64 	%fd847, [const_evenDofToQuad+216];
	fma.rn.f64 	%fd381, %fd847, %fd297, %fd379;
	ld.const.f64 	%fd846, [const_oddDofToQuad+224];
	fma.rn.f64 	%fd382, %fd846, %fd300, %fd380;
	ld.const.f64 	%fd845, [const_evenDofToQuad+224];
	fma.rn.f64 	%fd383, %fd845, %fd301, %fd381;
	ld.const.f64 	%fd844, [const_oddDofToQuad+232];
	fma.rn.f64 	%fd384, %fd844, %fd305, %fd382;
	ld.const.f64 	%fd843, [const_evenDofToQuad+232];
	fma.rn.f64 	%fd385, %fd843, %fd304, %fd383;
	sub.f64 	%fd386, %fd384, %fd385;
	st.shared.f64 	[%r8+576], %fd386;
	add.f64 	%fd387, %fd385, %fd384;
	st.shared.f64 	[%r8+480], %fd387;
$L__BB231_7:
	ld.param.u64 	%rd13, [_Z32massMatrixMultiplyConstantKernelILi9ELi12ELi1EEviPKdS1_S1_S1_Pd_param_1];
	setp.gt.u32 	%p7, %r10, 107;
	bar.sync 	0;
	cvt.u16.u32 	%rs9, %r10;
	mul.hi.u16 	%rs10, %rs9, -21845;
	shr.u16 	%rs11, %rs10, 3;
	mul.lo.s16 	%rs12, %rs11, 12;
	sub.s16 	%rs13, %rs9, %rs12;
	mul.wide.u16 	%r18, %rs11, 1152;
	add.s32 	%r19, %r4, %r18;
	mul.wide.u16 	%r20, %rs13, 96;
	add.s32 	%r21, %r19, %r20;
	ld.shared.f64 	%fd388, [%r21];
	ld.shared.f64 	%fd389, [%r21+64];
	add.f64 	%fd390, %fd388, %fd389;
	sub.f64 	%fd391, %fd388, %fd389;
	ld.shared.f64 	%fd392, [%r21+8];
	ld.shared.f64 	%fd393, [%r21+56];
	add.f64 	%fd394, %fd392, %fd393;
	sub.f64 	%fd395, %fd392, %fd393;
	ld.shared.f64 	%fd396, [%r21+16];
	ld.shared.f64 	%fd397, [%r21+48];
	add.f64 	%fd398, %fd396, %fd397;
	sub.f64 	%fd399, %fd396, %fd397;
	ld.shared.f64 	%fd400, [%r21+24];
	ld.shared.f64 	%fd401, [%r21+40];
	add.f64 	%fd402, %fd400, %fd401;
	sub.f64 	%fd403, %fd400, %fd401;
	ld.shared.f64 	%fd404, [%r21+32];
	add.f64 	%fd405, %fd404, %fd404;
	sub.f64 	%fd406, %fd404, %fd404;
	mul.f64 	%fd407, %fd405, 0d3FE0000000000000;
	mov.b32 	%r22, {%rs13, %rs11};
	mov.b32 	%r23, 11;
	mov.b32 	%r24, 36876;
	dp2a.lo.u32.u32 	%r25, %r22, %r24, %r23;
	mad.lo.s32 	%r26, %r3, 1728, %r25;
	ld.const.f64 	%fd408, [const_oddDofToQuad];
	fma.rn.f64 	%fd409, %fd408, %fd390, 0d0000000000000000;
	ld.const.f64 	%fd410, [const_evenDofToQuad];
	fma.rn.f64 	%fd411, %fd410, %fd391, 0d0000000000000000;
	ld.const.f64 	%fd412, [const_oddDofToQuad+8];
	fma.rn.f64 	%fd413, %fd412, %fd394, %fd409;
	ld.const.f64 	%fd414, [const_evenDofToQuad+8];
	fma.rn.f64 	%fd415, %fd414, %fd395, %fd411;
	ld.const.f64 	%fd416, [const_oddDofToQuad+16];
	fma.rn.f64 	%fd417, %fd416, %fd398, %fd413;
	ld.const.f64 	%fd418, [const_evenDofToQuad+16];
	fma.rn.f64 	%fd419, %fd418, %fd399, %fd415;
	ld.const.f64 	%fd420, [const_oddDofToQuad+24];
	fma.rn.f64 	%fd421, %fd420, %fd402, %fd417;
	ld.const.f64 	%fd422, [const_evenDofToQuad+24];
	fma.rn.f64 	%fd423, %fd422, %fd403, %fd419;
	ld.const.f64 	%fd424, [const_oddDofToQuad+32];
	fma.rn.f64 	%fd425, %fd424, %fd407, %fd421;
	ld.const.f64 	%fd426, [const_evenDofToQuad+32];
	fma.rn.f64 	%fd427, %fd426, %fd406, %fd423;
	cvta.to.global.u64 	%rd7, %rd13;
	mul.wide.s32 	%rd8, %r26, 8;
	add.s64 	%rd9, %rd7, %rd8;
	ld.global.nc.f64 	%fd428, [%rd9];
	ld.global.nc.f64 	%fd429, [%rd9+-88];
	sub.f64 	%fd430, %fd425, %fd427;
	mul.f64 	%fd431, %fd430, %fd428;
	add.f64 	%fd432, %fd425, %fd427;
	mul.f64 	%fd883, %fd432, %fd429;
	ld.const.f64 	%fd433, [const_oddDofToQuad+40];
	fma.rn.f64 	%fd434, %fd433, %fd390, 0d0000000000000000;
	ld.const.f64 	%fd435, [const_evenDofToQuad+40];
	fma.rn.f64 	%fd436, %fd435, %fd391, 0d0000000000000000;
	ld.const.f64 	%fd437, [const_oddDofToQuad+48];
	fma.rn.f64 	%fd438, %fd437, %fd394, %fd434;
	ld.const.f64 	%fd439, [const_evenDofToQuad+48];
	fma.rn.f64 	%fd440, %fd439, %fd395, %fd436;
	ld.const.f64 	%fd441, [const_oddDofToQuad+56];
	fma.rn.f64 	%fd442, %fd441, %fd398, %fd438;
	ld.const.f64 	%fd443, [const_evenDofToQuad+56];
	fma.rn.f64 	%fd444, %fd443, %fd399, %fd440;
	ld.const.f64 	%fd445, [const_oddDofToQuad+64];
	fma.rn.f64 	%fd446, %fd445, %fd402, %fd442;
	ld.const.f64 	%fd447, [const_evenDofToQuad+64];
	fma.rn.f64 	%fd448, %fd447, %fd403, %fd444;
	ld.const.f64 	%fd449, [const_oddDofToQuad+72];
	fma.rn.f64 	%fd450, %fd449, %fd407, %fd446;
	ld.const.f64 	%fd451, [const_evenDofToQuad+72];
	fma.rn.f64 	%fd452, %fd451, %fd406, %fd448;
	ld.global.nc.f64 	%fd453, [%rd9+-8];
	ld.global.nc.f64 	%fd454, [%rd9+-80];
	sub.f64 	%fd455, %fd450, %fd452;
	mul.f64 	%fd456, %fd455, %fd453;
	add.f64 	%fd457, %fd450, %fd452;
	mul.f64 	%fd882, %fd457, %fd454;
	ld.const.f64 	%fd458, [const_oddDofToQuad+80];
	fma.rn.f64 	%fd459, %fd458, %fd390, 0d0000000000000000;
	ld.const.f64 	%fd460, [const_evenDofToQuad+80];
	fma.rn.f64 	%fd461, %fd460, %fd391, 0d0000000000000000;
	ld.const.f64 	%fd462, [const_oddDofToQuad+88];
	fma.rn.f64 	%fd463, %fd462, %fd394, %fd459;
	ld.const.f64 	%fd464, [const_evenDofToQuad+88];
	fma.rn.f64 	%fd465, %fd464, %fd395, %fd461;
	ld.const.f64 	%fd466, [const_oddDofToQuad+96];
	fma.rn.f64 	%fd467, %fd466, %fd398, %fd463;
	ld.const.f64 	%fd468, [const_evenDofToQuad+96];
	fma.rn.f64 	%fd469, %fd468, %fd399, %fd465;
	fma.rn.f64 	%fd470, %fd45, %fd402, %fd467;
	ld.const.f64 	%fd471, [const_evenDofToQuad+104];
	fma.rn.f64 	%fd472, %fd471, %fd403, %fd469;
	fma.rn.f64 	%fd473, %fd874, %fd407, %fd470;
	fma.rn.f64 	%fd474, %fd873, %fd406, %fd472;
	ld.global.nc.f64 	%fd475, [%rd9+-16];
	ld.global.nc.f64 	%fd476, [%rd9+-72];
	sub.f64 	%fd477, %fd473, %fd474;
	mul.f64 	%fd478, %fd477, %fd475;
	add.f64 	%fd479, %fd473, %fd474;
	mul.f64 	%fd881, %fd479, %fd476;
	fma.rn.f64 	%fd480, %fd872, %fd390, 0d0000000000000000;
	fma.rn.f64 	%fd481, %fd871, %fd391, 0d0000000000000000;
	fma.rn.f64 	%fd482, %fd870, %fd394, %fd480;
	fma.rn.f64 	%fd483, %fd869, %fd395, %fd481;
	fma.rn.f64 	%fd484, %fd868, %fd398, %fd482;
	fma.rn.f64 	%fd485, %fd867, %fd399, %fd483;
	fma.rn.f64 	%fd486, %fd866, %fd402, %fd484;
	fma.rn.f64 	%fd487, %fd865, %fd403, %fd485;
	fma.rn.f64 	%fd488, %fd864, %fd407, %fd486;
	fma.rn.f64 	%fd489, %fd863, %fd406, %fd487;
	ld.global.nc.f64 	%fd490, [%rd9+-24];
	ld.global.nc.f64 	%fd491, [%rd9+-64];
	sub.f64 	%fd492, %fd488, %fd489;
	mul.f64 	%fd875, %fd492, %fd490;
	add.f64 	%fd493, %fd488, %fd489;
	mul.f64 	%fd880, %fd493, %fd491;
	fma.rn.f64 	%fd494, %fd862, %fd390, 0d0000000000000000;
	fma.rn.f64 	%fd495, %fd861, %fd391, 0d0000000000000000;
	fma.rn.f64 	%fd496, %fd860, %fd394, %fd494;
	fma.rn.f64 	%fd497, %fd859, %fd395, %fd495;
	fma.rn.f64 	%fd498, %fd858, %fd398, %fd496;
	fma.rn.f64 	%fd499, %fd857, %fd399, %fd497;
	fma.rn.f64 	%fd500, %fd856, %fd402, %fd498;
	fma.rn.f64 	%fd501, %fd855, %fd403, %fd499;
	fma.rn.f64 	%fd502, %fd854, %fd407, %fd500;
	fma.rn.f64 	%fd503, %fd853, %fd406, %fd501;
	ld.global.nc.f64 	%fd504, [%rd9+-32];
	ld.global.nc.f64 	%fd505, [%rd9+-56];
	sub.f64 	%fd506, %fd502, %fd503;
	mul.f64 	%fd876, %fd506, %fd504;
	add.f64 	%fd507, %fd502, %fd503;
	mul.f64 	%fd879, %fd507, %fd505;
	fma.rn.f64 	%fd508, %fd852, %fd390, 0d0000000000000000;
	fma.rn.f64 	%fd509, %fd851, %fd391, 0d0000000000000000;
	fma.rn.f64 	%fd510, %fd850, %fd394, %fd508;
	fma.rn.f64 	%fd511, %fd849, %fd395, %fd509;
	fma.rn.f64 	%fd512, %fd848, %fd398, %fd510;
	fma.rn.f64 	%fd513, %fd847, %fd399, %fd511;
	fma.rn.f64 	%fd514, %fd846, %fd402, %fd512;
	fma.rn.f64 	%fd515, %fd845, %fd403, %fd513;
	fma.rn.f64 	%fd516, %fd844, %fd407, %fd514;
	fma.rn.f64 	%fd517, %fd843, %fd406, %fd515;
	ld.global.nc.f64 	%fd518, [%rd9+-40];
	ld.global.nc.f64 	%fd519, [%rd9+-48];
	sub.f64 	%fd520, %fd516, %fd517;
	mul.f64 	%fd877, %fd520, %fd518;
	add.f64 	%fd521, %fd516, %fd517;
	mul.f64 	%fd878, %fd521, %fd519;
	bar.sync 	0;
	add.f64 	%fd522, %fd883, %fd431;
	sub.f64 	%fd523, %fd883, %fd431;
	add.f64 	%fd524, %fd882, %fd456;
	sub.f64 	%fd525, %fd882, %fd456;
	add.f64 	%fd526, %fd881, %fd478;
	sub.f64 	%fd527, %fd881, %fd478;
	add.f64 	%fd528, %fd880, %fd875;
	sub.f64 	%fd529, %fd880, %fd875;
	add.f64 	%fd530, %fd879, %fd876;
	sub.f64 	%fd531, %fd879, %fd876;
	add.f64 	%fd532, %fd878, %fd877;
	sub.f64 	%fd533, %fd878, %fd877;
	fma.rn.f64 	%fd534, %fd408, %fd522, 0d0000000000000000;
	fma.rn.f64 	%fd535, %fd410, %fd523, 0d0000000000000000;
	fma.rn.f64 	%fd536, %fd433, %fd524, %fd534;
	fma.rn.f64 	%fd537, %fd435, %fd525, %fd535;
	fma.rn.f64 	%fd538, %fd458, %fd526, %fd536;
	fma.rn.f64 	%fd539, %fd460, %fd527, %fd537;
	fma.rn.f64 	%fd540, %fd872, %fd528, %fd538;
	fma.rn.f64 	%fd541, %fd871, %fd529, %fd539;
	fma.rn.f64 	%fd542, %fd862, %fd530, %fd540;
	fma.rn.f64 	%fd543, %fd861, %fd531, %fd541;
	fma.rn.f64 	%fd544, %fd852, %fd532, %fd542;
	fma.rn.f64 	%fd545, %fd851, %fd533, %fd543;
	sub.f64 	%fd546, %fd544, %fd545;
	st.shared.f64 	[%r21+64], %fd546;
	add.f64 	%fd547, %fd544, %fd545;
	st.shared.f64 	[%r21], %fd547;
	fma.rn.f64 	%fd548, %fd412, %fd522, 0d0000000000000000;
	fma.rn.f64 	%fd549, %fd414, %fd523, 0d0000000000000000;
	fma.rn.f64 	%fd550, %fd437, %fd524, %fd548;
	fma.rn.f64 	%fd551, %fd439, %fd525, %fd549;
	fma.rn.f64 	%fd552, %fd462, %fd526, %fd550;
	fma.rn.f64 	%fd553, %fd464, %fd527, %fd551;
	fma.rn.f64 	%fd554, %fd870, %fd528, %fd552;
	fma.rn.f64 	%fd555, %fd869, %fd529, %fd553;
	fma.rn.f64 	%fd556, %fd860, %fd530, %fd554;
	fma.rn.f64 	%fd557, %fd859, %fd531, %fd555;
	fma.rn.f64 	%fd558, %fd850, %fd532, %fd556;
	fma.rn.f64 	%fd559, %fd849, %fd533, %fd557;
	sub.f64 	%fd560, %fd558, %fd559;
	st.shared.f64 	[%r21+56], %fd560;
	add.f64 	%fd561, %fd558, %fd559;
	st.shared.f64 	[%r21+8], %fd561;
	fma.rn.f64 	%fd562, %fd416, %fd522, 0d0000000000000000;
	fma.rn.f64 	%fd563, %fd418, %fd523, 0d0000000000000000;
	fma.rn.f64 	%fd564, %fd441, %fd524, %fd562;
	fma.rn.f64 	%fd565, %fd443, %fd525, %fd563;
	fma.rn.f64 	%fd566, %fd466, %fd526, %fd564;
	fma.rn.f64 	%fd567, %fd468, %fd527, %fd565;
	fma.rn.f64 	%fd568, %fd868, %fd528, %fd566;
	fma.rn.f64 	%fd569, %fd867, %fd529, %fd567;
	fma.rn.f64 	%fd570, %fd858, %fd530, %fd568;
	fma.rn.f64 	%fd571, %fd857, %fd531, %fd569;
	fma.rn.f64 	%fd572, %fd848, %fd532, %fd570;
	fma.rn.f64 	%fd573, %fd847, %fd533, %fd571;
	sub.f64 	%fd574, %fd572, %fd573;
	st.shared.f64 	[%r21+48], %fd574;
	add.f64 	%fd575, %fd572, %fd573;
	st.shared.f64 	[%r21+16], %fd575;
	fma.rn.f64 	%fd576, %fd420, %fd522, 0d0000000000000000;
	fma.rn.f64 	%fd577, %fd422, %fd523, 0d0000000000000000;
	fma.rn.f64 	%fd578, %fd445, %fd524, %fd576;
	fma.rn.f64 	%fd579, %fd447, %fd525, %fd577;
	fma.rn.f64 	%fd580, %fd45, %fd526, %fd578;
	fma.rn.f64 	%fd581, %fd471, %fd527, %fd579;
	fma.rn.f64 	%fd582, %fd866, %fd528, %fd580;
	fma.rn.f64 	%fd583, %fd865, %fd529, %fd581;
	fma.rn.f64 	%fd584, %fd856, %fd530, %fd582;
	fma.rn.f64 	%fd585, %fd855, %fd531, %fd583;
	fma.rn.f64 	%fd586, %fd846, %fd532, %fd584;
	fma.rn.f64 	%fd587, %fd845, %fd533, %fd585;
	sub.f64 	%fd588, %fd586, %fd587;
	st.shared.f64 	[%r21+40], %fd588;
	add.f64 	%fd589, %fd586, %fd587;
	st.shared.f64 	[%r21+24], %fd589;
	fma.rn.f64 	%fd590, %fd424, %fd522, 0d0000000000000000;
	fma.rn.f64 	%fd591, %fd426, %fd523, 0d0000000000000000;
	fma.rn.f64 	%fd592, %fd449, %fd524, %fd590;
	fma.rn.f64 	%fd593, %fd451, %fd525, %fd591;
	fma.rn.f64 	%fd594, %fd874, %fd526, %fd592;
	fma.rn.f64 	%fd595, %fd873, %fd527, %fd593;
	fma.rn.f64 	%fd596, %fd864, %fd528, %fd594;
	fma.rn.f64 	%fd597, %fd863, %fd529, %fd595;
	fma.rn.f64 	%fd598, %fd854, %fd530, %fd596;
	fma.rn.f64 	%fd599, %fd853, %fd531, %fd597;
	fma.rn.f64 	%fd600, %fd844, %fd532, %fd598;
	fma.rn.f64 	%fd601, %fd843, %fd533, %fd599;
	add.f64 	%fd602, %fd600, %fd601;
	st.shared.f64 	[%r21+32], %fd602;
	bar.sync 	0;
	@%p7 bra 	$L__BB231_9;
	ld.shared.f64 	%fd603, [%r8];
	ld.shared.f64 	%fd604, [%r8+1056];
	add.f64 	%fd605, %fd603, %fd604;
	sub.f64 	%fd606, %fd603, %fd604;
	ld.shared.f64 	%fd607, [%r8+96];
	ld.shared.f64 	%fd608, [%r8+960];
	add.f64 	%fd609, %fd607, %fd608;
	sub.f64 	%fd610, %fd607, %fd608;
	ld.shared.f64 	%fd611, [%r8+192];
	ld.shared.f64 	%fd612, [%r8+864];
	add.f64 	%fd613, %fd611, %fd612;
	sub.f64 	%fd614, %fd611, %fd612;
	ld.shared.f64 	%fd615, [%r8+288];
	ld.shared.f64 	%fd616, [%r8+768];
	add.f64 	%fd617, %fd615, %fd616;
	sub.f64 	%fd618, %fd615, %fd616;
	ld.shared.f64 	%fd619, [%r8+384];
	ld.shared.f64 	%fd620, [%r8+672];
	add.f64 	%fd621, %fd619, %fd620;
	sub.f64 	%fd622, %fd619, %fd620;
	ld.shared.f64 	%fd623, [%r8+480];
	ld.shared.f64 	%fd624, [%r8+576];
	add.f64 	%fd625, %fd623, %fd624;
	sub.f64 	%fd626, %fd623, %fd624;
	fma.rn.f64 	%fd628, %fd408, %fd605, 0d0000000000000000;
	ld.const.f64 	%fd629, [const_evenDofToQuad];
	fma.rn.f64 	%fd630, %fd629, %fd606, 0d0000000000000000;
	ld.const.f64 	%fd631, [const_oddDofToQuad+40];
	fma.rn.f64 	%fd632, %fd631, %fd609, %fd628;
	ld.const.f64 	%fd633, [const_evenDofToQuad+40];
	fma.rn.f64 	%fd634, %fd633, %fd610, %fd630;
	ld.const.f64 	%fd635, [const_oddDofToQuad+80];
	fma.rn.f64 	%fd636, %fd635, %fd613, %fd632;
	ld.const.f64 	%fd637, [const_evenDofToQuad+80];
	fma.rn.f64 	%fd638, %fd637, %fd614, %fd634;
	fma.rn.f64 	%fd639, %fd872, %fd617, %fd636;
	fma.rn.f64 	%fd640, %fd871, %fd618, %fd638;
	fma.rn.f64 	%fd641, %fd862, %fd621, %fd639;
	fma.rn.f64 	%fd642, %fd861, %fd622, %fd640;
	fma.rn.f64 	%fd643, %fd852, %fd625, %fd641;
	fma.rn.f64 	%fd644, %fd851, %fd626, %fd642;
	sub.f64 	%fd645, %fd643, %fd644;
	st.shared.f64 	[%r8+768], %fd645;
	add.f64 	%fd646, %fd643, %fd644;
	st.shared.f64 	[%r8], %fd646;
	ld.const.f64 	%fd647, [const_oddDofToQuad+8];
	fma.rn.f64 	%fd648, %fd647, %fd605, 0d0000000000000000;
	ld.const.f64 	%fd649, [const_evenDofToQuad+8];
	fma.rn.f64 	%fd650, %fd649, %fd606, 0d0000000000000000;
	ld.const.f64 	%fd651, [const_oddDofToQuad+48];
	fma.rn.f64 	%fd652, %fd651, %fd609, %fd648;
	ld.const.f64 	%fd653, [const_evenDofToQuad+48];
	fma.rn.f64 	%fd654, %fd653, %fd610, %fd650;
	ld.const.f64 	%fd655, [const_oddDofToQuad+88];
	fma.rn.f64 	%fd656, %fd655, %fd613, %fd652;
	ld.const.f64 	%fd657, [const_evenDofToQuad+88];
	fma.rn.f64 	%fd658, %fd657, %fd614, %fd654;
	fma.rn.f64 	%fd659, %fd870, %fd617, %fd656;
	fma.rn.f64 	%fd660, %fd869, %fd618, %fd658;
	fma.rn.f64 	%fd661, %fd860, %fd621, %fd659;
	fma.rn.f64 	%fd662, %fd859, %fd622, %fd660;
	fma.rn.f64 	%fd663, %fd850, %fd625, %fd661;
	fma.rn.f64 	%fd664, %fd849, %fd626, %fd662;
	sub.f64 	%fd665, %fd663, %fd664;
	st.shared.f64 	[%r8+672], %fd665;
	add.f64 	%fd666, %fd663, %fd664;
	st.shared.f64 	[%r8+96], %fd666;
	ld.const.f64 	%fd667, [const_oddDofToQuad+16];
	fma.rn.f64 	%fd668, %fd667, %fd605, 0d0000000000000000;
	ld.const.f64 	%fd669, [const_evenDofToQuad+16];
	fma.rn.f64 	%fd670, %fd669, %fd606, 0d0000000000000000;
	ld.const.f64 	%fd671, [const_oddDofToQuad+56];
	fma.rn.f64 	%fd672, %fd671, %fd609, %fd668;
	ld.const.f64 	%fd673, [const_evenDofToQuad+56];
	fma.rn.f64 	%fd674, %fd673, %fd610, %fd670;
	ld.const.f64 	%fd675, [const_oddDofToQuad+96];
	fma.rn.f64 	%fd676, %fd675, %fd613, %fd672;
	ld.const.f64 	%fd677, [const_evenDofToQuad+96];
	fma.rn.f64 	%fd678, %fd677, %fd614, %fd674;
	fma.rn.f64 	%fd679, %fd868, %fd617, %fd676;
	fma.rn.f64 	%fd680, %fd867, %fd618, %fd678;
	fma.rn.f64 	%fd681, %fd858, %fd621, %fd679;
	fma.rn.f64 	%fd682, %fd857, %fd622, %fd680;
	fma.rn.f64 	%fd683, %fd848, %fd625, %fd681;
	fma.rn.f64 	%fd684, %fd847, %fd626, %fd682;
	sub.f64 	%fd685, %fd683, %fd684;
	st.shared.f64 	[%r8+576], %fd685;
	add.f64 	%fd686, %fd683, %fd684;
	st.shared.f64 	[%r8+192], %fd686;
	ld.const.f64 	%fd687, [const_oddDofToQuad+24];
	fma.rn.f64 	%fd688, %fd687, %fd605, 0d0000000000000000;
	ld.const.f64 	%fd689, [const_evenDofToQuad+24];
	fma.rn.f64 	%fd690, %fd689, %fd606, 0d0000000000000000;
	ld.const.f64 	%fd691, [const_oddDofToQuad+64];
	fma.rn.f64 	%fd692, %fd691, %fd609, %fd688;
	ld.const.f64 	%fd693, [const_evenDofToQuad+64];
	fma.rn.f64 	%fd694, %fd693, %fd610, %fd690;
	fma.rn.f64 	%fd695, %fd45, %fd613, %fd692;
	ld.const.f64 	%fd696, [const_evenDofToQuad+104];
	fma.rn.f64 	%fd697, %fd696, %fd614, %fd694;
	fma.rn.f64 	%fd698, %fd866, %fd617, %fd695;
	fma.rn.f64 	%fd699, %fd865, %fd618, %fd697;
	fma.rn.f64 	%fd700, %fd856, %fd621, %fd698;
	fma.rn.f64 	%fd701, %fd855, %fd622, %fd699;
	fma.rn.f64 	%fd702, %fd846, %fd625, %fd700;
	fma.rn.f64 	%fd703, %fd845, %fd626, %fd701;
	sub.f64 	%fd704, %fd702, %fd703;
	st.shared.f64 	[%r8+480], %fd704;
	add.f64 	%fd705, %fd702, %fd703;
	st.shared.f64 	[%r8+288], %fd705;
	ld.const.f64 	%fd706, [const_oddDofToQuad+32];
	fma.rn.f64 	%fd707, %fd706, %fd605, 0d0000000000000000;
	ld.const.f64 	%fd708, [const_evenDofToQuad+32];
	fma.rn.f64 	%fd709, %fd708, %fd606, 0d0000000000000000;
	ld.const.f64 	%fd710, [const_oddDofToQuad+72];
	fma.rn.f64 	%fd711, %fd710, %fd609, %fd707;
	ld.const.f64 	%fd712, [const_evenDofToQuad+72];
	fma.rn.f64 	%fd713, %fd712, %fd610, %fd709;
	fma.rn.f64 	%fd714, %fd874, %fd613, %fd711;
	fma.rn.f64 	%fd715, %fd873, %fd614, %fd713;
	fma.rn.f64 	%fd716, %fd864, %fd617, %fd714;
	fma.rn.f64 	%fd717, %fd863, %fd618, %fd715;
	fma.rn.f64 	%fd718, %fd854, %fd621, %fd716;
	fma.rn.f64 	%fd719, %fd853, %fd622, %fd717;
	fma.rn.f64 	%fd720, %fd844, %fd625, %fd718;
	fma.rn.f64 	%fd721, %fd843, %fd626, %fd719;
	add.f64 	%fd722, %fd720, %fd721;
	st.shared.f64 	[%r8+384], %fd722;
$L__BB231_9:
	setp.gt.u32 	%p8, %r10, 80;
	bar.sync 	0;
	@%p8 bra 	$L__BB231_11;
	ld.shared.f64 	%fd723, [%r7];
	ld.shared.f64 	%fd724, [%r7+12672];
	add.f64 	%fd725, %fd723, %fd724;
	sub.f64 	%fd726, %fd723, %fd724;
	ld.shared.f64 	%fd727, [%r7+1152];
	ld.shared.f64 	%fd728, [%r7+11520];
	add.f64 	%fd729, %fd727, %fd728;
	sub.f64 	%fd730, %fd727, %fd728;
	ld.shared.f64 	%fd731, [%r7+2304];
	ld.shared.f64 	%fd732, [%r7+10368];
	add.f64 	%fd733, %fd731, %fd732;
	sub.f64 	%fd734, %fd731, %fd732;
	ld.shared.f64 	%fd735, [%r7+3456];
	ld.shared.f64 	%fd736, [%r7+9216];
	add.f64 	%fd737, %fd735, %fd736;
	sub.f64 	%fd738, %fd735, %fd736;
	ld.shared.f64 	%fd739, [%r7+4608];
	ld.shared.f64 	%fd740, [%r7+8064];
	add.f64 	%fd741, %fd739, %fd740;
	sub.f64 	%fd742, %fd739, %fd740;
	ld.shared.f64 	%fd743, [%r7+5760];
	ld.shared.f64 	%fd744, [%r7+6912];
	add.f64 	%fd745, %fd743, %fd744;
	sub.f64 	%fd746, %fd743, %fd744;
	fma.rn.f64 	%fd748, %fd408, %fd725, 0d0000000000000000;
	fma.rn.f64 	%fd750, %fd410, %fd726, 0d0000000000000000;
	fma.rn.f64 	%fd752, %fd433, %fd729, %fd748;
	fma.rn.f64 	%fd754, %fd435, %fd730, %fd750;
	ld.const.f64 	%fd755, [const_oddDofToQuad+80];
	fma.rn.f64 	%fd756, %fd755, %fd733, %fd752;
	ld.const.f64 	%fd757, [const_evenDofToQuad+80];
	fma.rn.f64 	%fd758, %fd757, %fd734, %fd754;
	fma.rn.f64 	%fd759, %fd872, %fd737, %fd756;
	fma.rn.f64 	%fd760, %fd871, %fd738, %fd758;
	fma.rn.f64 	%fd761, %fd862, %fd741, %fd759;
	fma.rn.f64 	%fd762, %fd861, %fd742, %fd760;
	fma.rn.f64 	%fd763, %fd852, %fd745, %fd761;
	fma.rn.f64 	%fd764, %fd851, %fd746, %fd762;
	sub.f64 	%fd875, %fd763, %fd764;
	add.f64 	%fd883, %fd763, %fd764;
	ld.const.f64 	%fd765, [const_oddDofToQuad+8];
	fma.rn.f64 	%fd766, %fd765, %fd725, 0d0000000000000000;
	ld.const.f64 	%fd767, [const_evenDofToQuad+8];
	fma.rn.f64 	%fd768, %fd767, %fd726, 0d0000000000000000;
	ld.const.f64 	%fd769, [const_oddDofToQuad+48];
	fma.rn.f64 	%fd770, %fd769, %fd729, %fd766;
	ld.const.f64 	%fd771, [const_evenDofToQuad+48];
	fma.rn.f64 	%fd772, %fd771, %fd730, %fd768;
	ld.const.f64 	%fd773, [const_oddDofToQuad+88];
	fma.rn.f64 	%fd774, %fd773, %fd733, %fd770;
	ld.const.f64 	%fd775, [const_evenDofToQuad+88];
	fma.rn.f64 	%fd776, %fd775, %fd734, %fd772;
	fma.rn.f64 	%fd777, %fd870, %fd737, %fd774;
	fma.rn.f64 	%fd778, %fd869, %fd738, %fd776;
	fma.rn.f64 	%fd779, %fd860, %fd741, %fd777;
	fma.rn.f64 	%fd780, %fd859, %fd742, %fd778;
	fma.rn.f64 	%fd781, %fd850, %fd745, %fd779;
	fma.rn.f64 	%fd782, %fd849, %fd746, %fd780;
	sub.f64 	%fd876, %fd781, %fd782;
	add.f64 	%fd882, %fd781, %fd782;
	ld.const.f64 	%fd783, [const_oddDofToQuad+16];
	fma.rn.f64 	%fd784, %fd783, %fd725, 0d0000000000000000;
	ld.const.f64 	%fd785, [const_evenDofToQuad+16];
	fma.rn.f64 	%fd786, %fd785, %fd726, 0d0000000000000000;
	ld.const.f64 	%fd787, [const_oddDofToQuad+56];
	fma.rn.f64 	%fd788, %fd787, %fd729, %fd784;
	ld.const.f64 	%fd789, [const_evenDofToQuad+56];
	fma.rn.f64 	%fd790, %fd789, %fd730, %fd786;
	ld.const.f64 	%fd791, [const_oddDofToQuad+96];
	fma.rn.f64 	%fd792, %fd791, %fd733, %fd788;
	ld.const.f64 	%fd793, [const_evenDofToQuad+96];
	fma.rn.f64 	%fd794, %fd793, %fd734, %fd790;
	fma.rn.f64 	%fd795, %fd868, %fd737, %fd792;
	fma.rn.f64 	%fd796, %fd867, %fd738, %fd794;
	fma.rn.f64 	%fd797, %fd858, %fd741, %fd795;
	fma.rn.f64 	%fd798, %fd857, %fd742, %fd796;
	fma.rn.f64 	%fd799, %fd848, %fd745, %fd797;
	fma.rn.f64 	%fd800, %fd847, %fd746, %fd798;
	sub.f64 	%fd877, %fd799, %fd800;
	add.f64 	%fd881, %fd799, %fd800;
	ld.const.f64 	%fd801, [const_oddDofToQuad+24];
	fma.rn.f64 	%fd802, %fd801, %fd725, 0d0000000000000000;
	ld.const.f64 	%fd803, [const_evenDofToQuad+24];
	fma.rn.f64 	%fd804, %fd803, %fd726, 0d0000000000000000;
	ld.const.f64 	%fd805, [const_oddDofToQuad+64];
	fma.rn.f64 	%fd806, %fd805, %fd729, %fd802;
	ld.const.f64 	%fd807, [const_evenDofToQuad+64];
	fma.rn.f64 	%fd808, %fd807, %fd730, %fd804;
	fma.rn.f64 	%fd809, %fd45, %fd733, %fd806;
	ld.const.f64 	%fd810, [const_evenDofToQuad+104];
	fma.rn.f64 	%fd811, %fd810, %fd734, %fd808;
	fma.rn.f64 	%fd812, %fd866, %fd737, %fd809;
	fma.rn.f64 	%fd813, %fd865, %fd738, %fd811;
	fma.rn.f64 	%fd814, %fd856, %fd741, %fd812;
	fma.rn.f64 	%fd815, %fd855, %fd742, %fd813;
	fma.rn.f64 	%fd816, %fd846, %fd745, %fd814;
	fma.rn.f64 	%fd817, %fd845, %fd746, %fd815;
	sub.f64 	%fd878, %fd816, %fd817;
	add.f64 	%fd880, %fd816, %fd817;
	ld.const.f64 	%fd818, [const_oddDofToQuad+32];
	fma.rn.f64 	%fd819, %fd818, %fd725, 0d0000000000000000;
	ld.const.f64 	%fd820, [const_evenDofToQuad+32];
	fma.rn.f64 	%fd821, %fd820, %fd726, 0d0000000000000000;
	ld.const.f64 	%fd822, [const_oddDofToQuad+72];
	fma.rn.f64 	%fd823, %fd822, %fd729, %fd819;
	ld.const.f64 	%fd824, [const_evenDofToQuad+72];
	fma.rn.f64 	%fd825, %fd824, %fd730, %fd821;
	fma.rn.f64 	%fd826, %fd874, %fd733, %fd823;
	fma.rn.f64 	%fd827, %fd873, %fd734, %fd825;
	fma.rn.f64 	%fd828, %fd864, %fd737, %fd826;
	fma.rn.f64 	%fd829, %fd863, %fd738, %fd827;
	fma.rn.f64 	%fd830, %fd854, %fd741, %fd828;
	fma.rn.f64 	%fd831, %fd853, %fd742, %fd829;
	fma.rn.f64 	%fd832, %fd844, %fd745, %fd830;
	fma.rn.f64 	%fd833, %fd843, %fd746, %fd831;
	add.f64 	%fd879, %fd832, %fd833;
$L__BB231_11:
	bar.sync 	0;
	@%p4 bra 	$L__BB231_13;
	ld.param.u64 	%rd14, [_Z32massMatrixMultiplyConstantKernelILi9ELi12ELi1EEviPKdS1_S1_S1_Pd_param_5];
	mad.lo.s32 	%r27, %r3, 729, %r10;
	cvta.to.global.u64 	%rd10, %rd14;
	mul.wide.s32 	%rd11, %r27, 8;
	add.s64 	%rd12, %rd10, %rd11;
	st.global.f64 	[%rd12], %fd883;
	st.global.f64 	[%rd12+648], %fd882;
	st.global.f64 	[%rd12+1296], %fd881;
	st.global.f64 	[%rd12+1944], %fd880;
	st.global.f64 	[%rd12+2592], %fd879;
	st.global.f64 	[%rd12+3240], %fd878;
	st.global.f64 	[%rd12+3888], %fd877;
	st.global.f64 	[%rd12+4536], %fd876;
	st.global.f64 	[%rd12+5184], %fd875;
$L__BB231_13:
	ret;

}
	// .globl	_Z30massMatrixMultiplySharedKernelILi9ELi12ELi1EEviPKdS1_S1_S1_Pd
.visible .entry _Z30massMatrixMultiplySharedKernelILi9ELi12ELi1EEviPKdS1_S1_S1_Pd(
	.param .u32 _Z30massMatrixMultiplySharedKernelILi9ELi12ELi1EEviPKdS1_S1_S1_Pd_param_0,
	.param .u64 .ptr .align 1 _Z30massMatrixMultiplySharedKernelILi9ELi12ELi1EEviPKdS1_S1_S1_Pd_param_1,
	.param .u64 .ptr .align 1 _Z30massMatrixMultiplySharedKernelILi9ELi12ELi1EEviPKdS1_S1_S1_Pd_param_2,
	.param .u64 .ptr .align 1 _Z30massMatrixMultiplySharedKernelILi9ELi12ELi1EEviPKdS1_S1_S1_Pd_param_3,
	.param .u64 .ptr .align 1 _Z30massMatrixMultiplySharedKernelILi9ELi12ELi1EEviPKdS1_S1_S1_Pd_param_4,
	.param .u64 .ptr .align 1 _Z30massMatrixMultiplySharedKernelILi9ELi12ELi1EEviPKdS1_S1_S1_Pd_param_5
)
{
	.reg .pred 	%p<13>;
	.reg .b16 	%rs<13>;
	.reg .b32 	%r<44>;
	.reg .b64 	%rd<22>;
	.reg .b64 	%fd<795>;
	// demoted variable
	.shared .align 8 .b8 _ZZ30massMatrixMultiplySharedKernelILi9ELi12ELi1EEviPKdS1_S1_S1_PdE6s_tmp1[13824];
	// demoted variable
	.shared .align 8 .b8 _ZZ30massMatrixMultiplySharedKernelILi9ELi12ELi1EEviPKdS1_S1_S1_PdE14s_oddDofToQuad[240];
	// demoted variable
	.shared .align 8 .b8 _ZZ30massMatrixMultiplySharedKernelILi9ELi12ELi1EEviPKdS1_S1_S1_PdE15s_evenDofToQuad[240];
	ld.param.u32 	%r8, [_Z30massMatrixMultiplySharedKernelILi9ELi12ELi1EEviPKdS1_S1_S1_Pd_param_0];
	ld.param.u64 	%rd2, [_Z30massMatrixMultiplySharedKernelILi9ELi12ELi1EEviPKdS1_S1_S1_Pd_param_2];
	ld.param.u64 	%rd3, [_Z30massMatrixMultiplySharedKernelILi9ELi12ELi1EEviPKdS1_S1_S1_Pd_param_3];
	ld.param.u64 	%rd4, [_Z30massMatrixMultiplySharedKernelILi9ELi12ELi1EEviPKdS1_S1_S1_Pd_param_4];
	mov.u32 	%r9, %tid.x;
	mov.u32 	%r2, %tid.y;
	mov.u32 	%r10, %ctaid.x;
	add.s32 	%r3, %r10, %r2;
	cvt.u16.u32 	%rs2, %r9;
	mul.hi.u16 	%rs3, %rs2, -7281;
	shr.u16 	%rs4, %rs3, 3;
	mul.lo.s16 	%rs5, %rs4, 9;
	sub.s16 	%rs1, %rs2, %rs5;
	setp.lt.s32 	%p2, %r3, %r8;
	setp.lt.u32 	%p3, %r9, 81;
	and.pred  	%p1, %p2, %p3;
	not.pred 	%p4, %p1;
	@%p4 bra 	$L__BB232_2;
	cvta.to.global.u64 	%rd6, %rd4;
	mad.lo.s32 	%r11, %r3, 729, %r9;
	mul.wide.s32 	%rd7, %r11, 8;
	add.s64 	%rd8, %rd6, %rd7;
	ld.global.nc.f64 	%fd753, [%rd8];
	ld.global.nc.f64 	%fd752, [%rd8+648];
	ld.global.nc.f64 	%fd751, [%rd8+1296];
	ld.global.nc.f64 	%fd750, [%rd8+1944];
	ld.global.nc.f64 	%fd749, [%rd8+2592];
	ld.global.nc.f64 	%fd748, [%rd8+3240];
	ld.global.nc.f64 	%fd747, [%rd8+3888];
	ld.global.nc.f64 	%fd746, [%rd8+4536];
	ld.global.nc.f64 	%fd745, [%rd8+5184];
$L__BB232_2:
	setp.ne.s32 	%p5, %r2, 0;
	setp.gt.u32 	%p6, %r9, 29;
	or.pred  	%p7, %p5, %p6;
	@%p7 bra 	$L__BB232_4;
	cvta.to.global.u64 	%rd9, %rd2;
	mul.wide.u32 	%rd10, %r9, 8;
	add.s64 	%rd11, %rd9, %rd10;
	ld.global.nc.f64 	%fd171, [%rd11];
	shl.b32 	%r12, %r9, 3;
	mov.u32 	%r13, _ZZ30massMatrixMultiplySharedKernelILi9ELi12ELi1EEviPKdS1_S1_S1_PdE14s_oddDofToQuad;
	add.s32 	%r14, %r13, %r12;
	st.shared.f64 	[%r14], %fd171;
	cvta.to.global.u64 	%rd12, %rd3;
	add.s64 	%rd13, %rd12, %rd10;
	ld.global.nc.f64 	%fd172, [%rd13];
	mov.u32 	%r15, _ZZ30massMatrixMultiplySharedKernelILi9ELi12ELi1EEviPKdS1_S1_S1_PdE15s_evenDofToQuad;
	add.s32 	%r16, %r15, %r12;
	st.shared.f64 	[%r16], %fd172;
$L__BB232_4:
	setp.gt.u32 	%p8, %r9, 80;
	bar.sync 	0;
	ld.shared.f64 	%fd19, [_ZZ30massMatrixMultiplySharedKernelILi9ELi12ELi1EEviPKdS1_S1_S1_PdE14s_oddDofToQuad];
	ld.shared.f64 	%fd20, [_ZZ30massMatrixMultiplySharedKernelILi9ELi12ELi1EEviPKdS1_S1_S1_PdE15s_evenDofToQuad];
	ld.shared.f64 	%fd21, [_ZZ30massMatrixMultiplySharedKernelILi9ELi12ELi1EEviPKdS1_S1_S1_PdE14s_oddDofToQuad+8];
	ld.shared.f64 	%fd22, [_ZZ30massMatrixMultiplySharedKernelILi9ELi12ELi1EEviPKdS1_S1_S1_PdE15s_evenDofToQuad+8];
	ld.shared.f64 	%fd23, [_ZZ30massMatrixMultiplySharedKernelILi9ELi12ELi1EEviPKdS1_S1_S1_PdE14s_oddDofToQuad+16];
	ld.shared.f64 	%fd24, [_ZZ30massMatrixMultiplySharedKernelILi9ELi12ELi1EEviPKdS1_S1_S1_PdE15s_evenDofToQuad+16];
	ld.shared.f64 	%fd25, [_ZZ30massMatrixMultiplySharedKernelILi9ELi12ELi1EEviPKdS1_S1_S1_PdE14s_oddDofToQuad+24];
	ld.shared.f64 	%fd26, [_ZZ30massMatrixMultiplySharedKernelILi9ELi12ELi1EEviPKdS1_S1_S1_PdE15s_evenDofToQuad+24];
	ld.shared.f64 	%fd27, [_ZZ30massMatrixMultiplySharedKernelILi9ELi12ELi1EEviPKdS1_S1_S1_PdE14s_oddDofToQuad+32];
	ld.shared.f64 	%fd28, [_ZZ30massMatrixMultiplySharedKernelILi9ELi12ELi1EEviPKdS1_S1_S1_PdE15s_evenDofToQuad+32];
	ld.shared.f64 	%fd29, [_ZZ30massMatrixMultiplySharedKernelILi9ELi12ELi1EEviPKdS1_S1_S1_PdE14s_oddDofToQuad+40];
	ld.shared.f64 	%fd30, [_ZZ30massMatrixMultiplySharedKernelILi9ELi12ELi1EEviPKdS1_S1_S1_PdE15s_evenDofToQuad+40];
	ld.shared.f64 	%fd31, [_ZZ30massMatrixMultiplySharedKernelILi9ELi12ELi1EEviPKdS1_S1_S1_PdE14s_oddDofToQuad+48];
	ld.shared.f64 	%fd32, [_ZZ30massMatrixMultiplySharedKernelILi9ELi12ELi1EEviPKdS1_S1_S1_PdE15s_evenDofToQuad+48];
	ld.shared.f64 	%fd33, [_ZZ30massMatrixMultiplySharedKernelILi9ELi12ELi1EEviPKdS1_S1_S1_PdE14s_oddDofToQuad+56];
	ld.shared.f64 	%fd34, [_ZZ30massMatrixMultiplySharedKernelILi9ELi12ELi1EEviPKdS1_S1_S1_PdE15s_evenDofToQuad+56];
	ld.shared.f64 	%fd35, [_ZZ30massMatrixMultiplySharedKernelILi9ELi12ELi1EEviPKdS1_S1_S1_PdE14s_oddDofToQuad+64];
	ld.shared.f64 	%fd36, [_ZZ30massMatrixMultiplySharedKernelILi9ELi12ELi1EEviPKdS1_S1_S1_PdE15s_evenDofToQuad+64];
	ld.shared.f64 	%fd37, [_ZZ30massMatrixMultiplySharedKernelILi9ELi12ELi1EEviPKdS1_S1_S1_PdE14s_oddDofToQuad+72];
	ld.shared.f64 	%fd38, [_ZZ30massMatrixMultiplySharedKernelILi9ELi12ELi1EEviPKdS1_S1_S1_PdE15s_evenDofToQuad+72];
	ld.shared.f64 	%fd39, [_ZZ30massMatrixMultiplySharedKernelILi9ELi12ELi1EEviPKdS1_S1_S1_PdE14s_oddDofToQuad+80];
	ld.shared.f64 	%fd40, [_ZZ30massMatrixMultiplySharedKernelILi9ELi12ELi1EEviPKdS1_S1_S1_PdE15s_evenDofToQuad+80];
	ld.shared.f64 	%fd41, [_ZZ30massMatrixMultiplySharedKernelILi9ELi12ELi1EEviPKdS1_S1_S1_PdE14s_oddDofToQuad+88];
	ld.shared.f64 	%fd42, [_ZZ30massMatrixMultiplySharedKernelILi9ELi12ELi1EEviPKdS1_S1_S1_PdE15s_evenDofToQuad+88];
	ld.shared.f64 	%fd43, [_ZZ30massMatrixMultiplySharedKernelILi9ELi12ELi1EEviPKdS1_S1_S1_PdE14s_oddDofToQuad+96];
	ld.shared.f64 	%fd44, [_ZZ30massMatrixMultiplySharedKernelILi9ELi12ELi1EEviPKdS1_S1_S1_PdE15s_evenDofToQuad+96];
	ld.shared.f64 	%fd45, [_ZZ30massMatrixMultiplySharedKernelILi9ELi12ELi1EEviPKdS1_S1_S1_PdE14s_oddDofToQuad+104];
	ld.shared.f64 	%fd46, [_ZZ30massMatrixMultiplySharedKernelILi9ELi12ELi1EEviPKdS1_S1_S1_PdE15s_evenDofToQuad+104];
	mov.u32 	%r17, _ZZ30massMatrixMultiplySharedKernelILi9ELi12ELi1EEviPKdS1_S1_S1_PdE6s_tmp1;
	mad.lo.s32 	%r18, %r2, 13824, %r17;
	mul.lo.s16 	%rs7, %rs2, 57;
	shr.u16 	%rs8, %rs7, 9;
	cvt.u32.u16 	%r4, %rs8;
	mul.wide.u16 	%r19, %rs8, 96;
	add.s32 	%r5, %r18, %r19;
	mul.wide.u16 	%r20, %rs1, 8;
	add.s32 	%r6, %r5, %r20;
	@%p8 bra 	$L__BB232_6;
	add.f64 	%fd173, %fd753, %fd745;
	sub.f64 	%fd174, %fd753, %fd745;
	add.f64 	%fd175, %fd752, %fd746;
	sub.f64 	%fd176, %fd752, %fd746;
	add.f64 	%fd177, %fd751, %fd747;
	sub.f64 	%fd178, %fd751, %fd747;
	add.f64 	%fd179, %fd750, %fd748;
	sub.f64 	%fd180, %fd750, %fd748;
	add.f64 	%fd181, %fd749, %fd749;
	sub.f64 	%fd182, %fd749, %fd749;
	mul.f64 	%fd183, %fd181, 0d3FE0000000000000;
	fma.rn.f64 	%fd184, %fd19, %fd173, 0d0000000000000000;
	fma.rn.f64 	%fd185, %fd20, %fd174, 0d0000000000000000;
	fma.rn.f64 	%fd186, %fd21, %fd175, %fd184;
	fma.rn.f64 	%fd187, %fd22, %fd176, %fd185;
	fma.rn.f64 	%fd188, %fd23, %fd177, %fd186;
	fma.rn.f64 	%fd189, %fd24, %fd178, %fd187;
	fma.rn.f64 	%fd190, %fd25, %fd179, %fd188;
	fma.rn.f64 	%fd191, %fd26, %fd180, %fd189;
	fma.rn.f64 	%fd192, %fd27, %fd183, %fd190;
	fma.rn.f64 	%fd193, %fd28, %fd182, %fd191;
	sub.f64 	%fd194, %fd192, %fd193;
	st.shared.f64 	[%r6+12672], %fd194;
	add.f64 	%fd195, %fd193, %fd192;
	st.shared.f64 	[%r6], %fd195;
	fma.rn.f64 	%fd196, %fd29, %fd173, 0d0000000000000000;
	fma.rn.f64 	%fd197, %fd30, %fd174, 0d0000000000000000;
	fma.rn.f64 	%fd198, %fd31, %fd175, %fd196;
	fma.rn.f64 	%fd199, %fd32, %fd176, %fd197;
	fma.rn.f64 	%fd200, %fd33, %fd177, %fd198;
	fma.rn.f64 	%fd201, %fd34, %fd178, %fd199;
	fma.rn.f64 	%fd202, %fd35, %fd179, %fd200;
	fma.rn.f64 	%fd203, %fd36, %fd180, %fd201;
	fma.rn.f64 	%fd204, %fd37, %fd183, %fd202;
	fma.rn.f64 	%fd205, %fd38, %fd182, %fd203;
	sub.f64 	%fd206, %fd204, %fd205;
	st.shared.f64 	[%r6+11520], %fd206;
	add.f64 	%fd207, %fd205, %fd204;
	st.shared.f64 	[%r6+1152], %fd207;
	fma.rn.f64 	%fd208, %fd39, %fd173, 0d0000000000000000;
	fma.rn.f64 	%fd209, %fd40, %fd174, 0d0000000000000000;
	fma.rn.f64 	%fd210, %fd41, %fd175, %fd208;
	fma.rn.f64 	%fd211, %fd42, %fd176, %fd209;
	fma.rn.f64 	%fd212, %fd43, %fd177, %fd210;
	fma.rn.f64 	%fd213, %fd44, %fd178, %fd211;
	fma.rn.f64 	%fd214, %fd45, %fd179, %fd212;
	fma.rn.f64 	%fd215, %fd46, %fd180, %fd213;
	ld.shared.f64 	%fd216, [_ZZ30massMatrixMultiplySharedKernelILi9ELi12ELi1EEviPKdS1_S1_S1_PdE14s_oddDofToQuad+112];
	fma.rn.f64 	%fd217, %fd216, %fd183, %fd214;
	ld.shared.f64 	%fd218, [_ZZ30massMatrixMultiplySharedKernelILi9ELi12ELi1EEviPKdS1_S1_S1_PdE15s_evenDofToQuad+112];
	fma.rn.f64 	%fd219, %fd218, %fd182, %fd215;
	sub.f64 	%fd220, %fd217, %fd219;
	st.shared.f64 	[%r6+10368], %fd220;
	add.f64 	%fd221, %fd219, %fd217;
	st.shared.f64 	[%r6+2304], %fd221;
	ld.shared.f64 	%fd222, [_ZZ30massMatrixMultiplySharedKernelILi9ELi12ELi1EEviPKdS1_S1_S1_PdE14s_oddDofToQuad+120];
	fma.rn.f64 	%fd223, %fd222, %fd173, 0d0000000000000000;
	ld.shared.f64 	%fd224, [_ZZ30massMatrixMultiplySharedKernelILi9ELi12ELi1EEviPKdS1_S1_S1_PdE15s_evenDofToQuad+120];
	fma.rn.f64 	%fd225, %fd224, %fd174, 0d0000000000000000;
	ld.shared.f64 	%fd226, [_ZZ30massMatrixMultiplySharedKernelILi9ELi12ELi1EEviPKdS1_S1_S1_PdE14s_oddDofToQuad+128];
	fma.rn.f64 	%fd227, %fd226, %fd175, %fd223;
	ld.shared.f64 	%fd228, [_ZZ30massMatrixMultiplySharedKernelILi9ELi12ELi1EEviPKdS1_S1_S1_PdE15s_evenDofToQuad+128];
	fma.rn.f64 	%fd229, %fd228, %fd176, %fd225;
	ld.shared.f64 	%fd230, [_ZZ30massMatrixMultiplySharedKernelILi9ELi12ELi1EEviPKdS1_S1_S1_PdE14s_oddDofToQuad+136];
	fma.rn.f64 	%fd231, %fd230, %fd177, %fd227;
	ld.shared.f64 	%fd232, [_ZZ30massMatrixMultiplySharedKernelILi9ELi12ELi1EEviPKdS1_S1_S1_PdE15s_evenDofToQuad+136];
	fma.rn.f64 	%fd233, %fd232, %fd178, %fd229;
	ld.shared.f64 	%fd234, [_ZZ30massMatrixMultiplySharedKernelILi9ELi12ELi1EEviPKdS1_S1_S1_PdE14s_oddDofToQuad+144];
	fma.rn.f64 	%fd235, %fd234, %fd179, %fd231;
	ld.shared.f64 	%fd236, [_ZZ30massMatrixMultiplySharedKernelILi9ELi12ELi1EEviPKdS1_S1_S1_PdE15s_evenDofToQuad+144];
	fma.rn.f64 	%fd237, %fd236, %fd180, %fd233;
	ld.shared.f64 	%fd238, [_ZZ30massMatrixMultiplySharedKernelILi9ELi12ELi1EEviPKdS1_S1_S1_PdE14s_oddDofToQuad+152];
	fma.rn.f64 	%fd239, %fd238, %fd183, %fd235;
	ld.shared.f64 	%fd240, [_ZZ30massMatrixMultiplySharedKernelILi9ELi12ELi1EEviPKdS1_S1_S1_PdE15s_evenDofToQuad+152];
	fma.rn.f64 	%fd241, %fd240, %fd182, %fd237;
	sub.f64 	%fd242, %fd239, %fd241;
	st.shared.f64 	[%r6+9216], %fd242;
	add.f64 	%fd243, %fd241, %fd239;
	st.shared.f64 	[%r6+3456], %fd243;
	ld.shared.f64 	%fd244, [_ZZ30massMatrixMultiplySharedKernelILi9ELi12ELi1EEviPKdS1_S1_S1_PdE14s_oddDofToQuad+160];
	fma.rn.f64 	%fd245, %fd244, %fd173, 0d0000000000000000;
	ld.shared.f64 	%fd246, [_ZZ30massMatrixMultiplySharedKernelILi9ELi12ELi1EEviPKdS1_S1_S1_PdE15s_evenDofToQuad+160];
	fma.rn.f64 	%fd247, %fd246, %fd174, 0d0000000000000000;
	ld.shared.f64 	%fd248, [_ZZ30massMatrixMultiplySharedKernelILi9ELi12ELi1EEviPKdS1_S1_S1_PdE14s_oddDofToQuad+168];
	fma.rn.f64 	%fd249, %fd248, %fd175, %fd245;
	ld.shared.f64 	%fd250, [_ZZ30massMatrixMultiplySharedKernelILi9ELi12ELi1EEviPKdS1_S1_S1_PdE15s_evenDofToQuad+168];
	fma.rn.f64 	%fd251, %fd250, %fd176, %fd247;
	ld.shared.f64 	%fd252, [_ZZ30massMatrixMultiplySharedKernelILi9ELi12ELi1EEviPKdS1_S1_S1_PdE14s_oddDofToQuad+176];
	fma.rn.f64 	%fd253, %fd252, %fd177, %fd249;
	ld.shared.f64 	%fd254, [_ZZ30massMatrixMultiplySharedKernelILi9ELi12ELi1EEviPKdS1_S1_S1_PdE15s_evenDofToQuad+176];
	fma.rn.f64 	%fd255, %fd254, %fd178, %fd251;
	ld.shared.f64 	%fd256, [_ZZ30massMatrixMultiplySharedKernelILi9ELi12ELi1EEviPKdS1_S1_S1_PdE14s_oddDofToQuad+184];
	fma.rn.f64 	%fd257, %fd256, %fd179, %fd253;
	ld.shared.f64 	%fd258, [_ZZ30massMatrixMultiplySharedKernelILi9ELi12ELi1EEviPKdS1_S1_S1_PdE15s_evenDofToQuad+184];
	fma.rn.f64 	%fd259, %fd258, %fd180, %fd255;
	ld.shared.f64 	%fd260, [_ZZ30massMatrixMultiplySharedKernelILi9ELi12ELi1EEviPKdS1_S1_S1_PdE14s_oddDofToQuad+192];
	fma.rn.f64 	%fd261, %fd260, %fd183, %fd257;
	ld.shared.f64 	%fd262, [_ZZ30massMatrixMultiplySharedKernelILi9ELi12ELi1EEviPKdS1_S1_S1_PdE15s_evenDofToQuad+192];
	fma.rn.f64 	%fd263, %fd262, %fd182, %fd259;
	sub.f64 	%fd264, %fd261, %fd263;
	st.shared.f64 	[%r6+8064], %fd264;
	add.f64 	%fd265, %fd263, %fd261;
	st.shared.f64 	[%r6+4608], %fd265;
	ld.shared.f64 	%fd266, [_ZZ30massMatrixMultiplySharedKernelILi9ELi12ELi1EEviPKdS1_S1_S1_PdE14s_oddDofToQuad+200];
	fma.rn.f64 	%fd267, %fd266, %fd173, 0d0000000000000000;
	ld.shared.f64 	%fd268, [_ZZ30massMatrixMultiplySharedKernelILi9ELi12ELi1EEviPKdS1_S1_S1_PdE15s_evenDofToQuad+200];
	fma.rn.f64 	%fd269, %fd268, %fd174, 0d0000000000000000;
	ld.shared.f64 	%fd270, [_ZZ30massMatrixMultiplySharedKernelILi9ELi12ELi1EEviPKdS1_S1_S1_PdE14s_oddDofToQuad+208];
	fma.rn.f64 	%fd271, %fd270, %fd175, %fd267;
	ld.shared.f64 	%fd272, [_ZZ30massMatrixMultiplySharedKernelILi9ELi12ELi1EEviPKdS1_S1_S1_PdE15s_evenDofToQuad+208];
	fma.rn.f64 	%fd273, %fd272, %fd176, %fd269;
	ld.shared.f64 	%fd274, [_ZZ30massMatrixMultiplySharedKernelILi9ELi12ELi1EEviPKdS1_S1_S1_PdE14s_oddDofToQuad+216];
	fma.rn.f64 	%fd275, %fd274, %fd177, %fd271;
	ld.shared.f64 	%fd276, [_ZZ30massMatrixMultiplySharedKernelILi9ELi12ELi1EEviPKdS1_S1_S1_PdE15s_evenDofToQuad+216];
	fma.rn.f64 	%fd277, %fd276, %fd178, %fd273;
	ld.shared.f64 	%fd278, [_ZZ30massMatrixMultiplySharedKernelILi9ELi12ELi1EEviPKdS1_S1_S1_PdE14s_oddDofToQuad+224];
	fma.rn.f64 	%fd279, %fd278, %fd179, %fd275;
	ld.shared.f64 	%fd280, [_ZZ30massMatrixMultiplySharedKernelILi9ELi12ELi1EEviPKdS1_S1_S1_PdE15s_evenDofToQuad+224];
	fma.rn.f64 	%fd281, %fd280, %fd180, %fd277;
	ld.shared.f64 	%fd282, [_ZZ30massMatrixMultiplySharedKernelILi9ELi12ELi1EEviPKdS1_S1_S1_PdE14s_oddDofToQuad+232];
	fma.rn.f64 	%fd283, %fd282, %fd183, %fd279;
	ld.shared.f64 	%fd284, [_ZZ30massMatrixMultiplySharedKernelILi9ELi12ELi1EEviPKdS1_S1_S1_PdE15s_evenDofToQuad+232];
	fma.rn.f64 	%fd285, %fd284, %fd182, %fd281;
	sub.f64 	%fd286, %fd283, %fd285;
	st.shared.f64 	[%r6+6912], %fd286;
	add.f64 	%fd287, %fd285, %fd283;
	st.shared.f64 	[%r6+5760], %fd287;
$L__BB232_6:
	bar.sync 	0;
	setp.lt.u32 	%p9, %r9, 108;
	mad.lo.s32 	%r21, %r4, 1056, %r5;
	add.s32 	%r7, %r21, %r20;
	@%p9 bra 	$L__BB232_8;
	ld.shared.f64 	%fd785, [_ZZ30massMatrixMultiplySharedKernelILi9ELi12ELi1EEviPKdS1_S1_S1_PdE14s_oddDofToQuad+112];
	ld.shared.f64 	%fd784, [_ZZ30massMatrixMultiplySharedKernelILi9ELi12ELi1EEviPKdS1_S1_S1_PdE15s_evenDofToQuad+112];
	ld.shared.f64 	%fd783, [_ZZ30massMatrixMultiplySharedKernelILi9ELi12ELi1EEviPKdS1_S1_S1_PdE14s_oddDofToQuad+120];
	ld.shared.f64 	%fd782, [_ZZ30massMatrixMultiplySharedKernelILi9ELi12ELi1EEviPKdS1_S1_S1_PdE15s_evenDofToQuad+120];
	ld.shared.f64 	%fd781, [_ZZ30massMatrixMultiplySharedKernelILi9ELi12ELi1EEviPKdS1_S1_S1_PdE14s_oddDofToQuad+128];
	ld.shared.f64 	%fd780, [_ZZ30massMatrixMultiplySharedKernelILi9ELi12ELi1EEviPKdS1_S1_S1_PdE15s_evenDofToQuad+128];
	ld.shared.f64 	%fd779, [_ZZ30massMatrixMultiplySharedKernelILi9ELi12ELi1EEviPKdS1_S1_S1_PdE14s_oddDofToQuad+136];
	ld.shared.f64 	%fd778, [_ZZ30massMatrixMultiplySharedKernelILi9ELi12ELi1EEviPKdS1_S1_S1_PdE15s_evenDofToQuad+136];
	ld.shared.f64 	%fd777, [_ZZ30massMatrixMultiplySharedKernelILi9ELi12ELi1EEviPKdS1_S1_S1_PdE14s_oddDofToQuad+144];
	ld.shared.f64 	%fd776, [_ZZ30massMatrixMultiplySharedKernelILi9ELi12ELi1EEviPKdS1_S1_S1_PdE15s_evenDofToQuad+144];
	ld.shared.f64 	%fd775, [_ZZ30massMatrixMultiplySharedKernelILi9ELi12ELi1EEviPKdS1_S1_S1_PdE14s_oddDofToQuad+152];
	ld.shared.f64 	%fd774, [_ZZ30massMatrixMultiplySharedKernelILi9ELi12ELi1EEviPKdS1_S1_S1_PdE15s_evenDofToQuad+152];
	ld.shared.f64 	%fd773, [_ZZ30massMatrixMultiplySharedKernelILi9ELi12ELi1EEviPKdS1_S1_S1_PdE14s_oddDofToQuad+160];
	ld.shared.f64 	%fd772, [_ZZ30massMatrixMultiplySharedKernelILi9ELi12ELi1EEviPKdS1_S1_S1_PdE15s_evenDofToQuad+160];
	ld.shared.f64 	%fd771, [_ZZ30massMatrixMultiplySharedKernelILi9ELi12ELi1EEviPKdS1_S1_S1_PdE14s_oddDofToQuad+168];
	ld.shared.f64 	%fd770, [_ZZ30massMatrixMultiplySharedKernelILi9ELi12ELi1EEviPKdS1_S1_S1_PdE15s_evenDofToQuad+168];
	ld.shared.f64 	%fd769, [_ZZ30massMatrixMultiplySharedKernelILi9ELi12ELi1EEviPKdS1_S1_S1_PdE14s_oddDofToQuad+176];
	ld.shared.f64 	%fd768, [_ZZ30massMatrixMultiplySharedKernelILi9ELi12ELi1EEviPKdS1_S1_S1_PdE15s_evenDofToQuad+176];
	ld.shared.f64 	%fd767, [_ZZ30massMatrixMultiplySharedKernelILi9ELi12ELi1EEviPKdS1_S1_S1_PdE14s_oddDofToQuad+184];
	ld.shared.f64 	%fd766, [_ZZ30massMatrixMultiplySharedKernelILi9ELi12ELi1EEviPKdS1_S1_S1_PdE15s_evenDofToQuad+184];
	ld.shared.f64 	%fd765, [_ZZ30massMatrixMultiplySharedKernelILi9ELi12ELi1EEviPKdS1_S1_S1_PdE14s_oddDofToQuad+192];
	ld.shared.f64 	%fd764, [_ZZ30massMatrixMultiplySharedKernelILi9ELi12ELi1EEviPKdS1_S1_S1_PdE15s_evenDofToQuad+192];
	ld.shared.f64 	%fd763, [_ZZ30massMatrixMultiplySharedKernelILi9ELi12ELi1EEviPKdS1_S1_S1_PdE14s_oddDofToQuad+200];
	ld.shared.f64 	%fd762, [_ZZ30massMatrixMultiplySharedKernelILi9ELi12ELi1EEviPKdS1_S1_S1_PdE15s_evenDofToQuad+200];
	ld.shared.f64 	%fd761, [_ZZ30massMatrixMultiplySharedKernelILi9ELi12ELi1EEviPKdS1_S1_S1_PdE14s_oddDofToQuad+208];
	ld.shared.f64 	%fd760, [_ZZ30massMatrixMultiplySharedKernelILi9ELi12ELi1EEviPKdS1_S1_S1_PdE15s_evenDofToQuad+208];
	ld.shared.f64 	%fd759, [_ZZ30massMatrixMultiplySharedKernelILi9ELi12ELi1EEviPKdS1_S1_S1_PdE14s_oddDofToQuad+216];
	ld.shared.f64 	%fd758, [_ZZ30massMatrixMultiplySharedKernelILi9ELi12ELi1EEviPKdS1_S1_S1_PdE15s_evenDofToQuad+216];
	ld.shared.f64 	%fd757, [_ZZ30massMatrixMultiplySharedKernelILi9ELi12ELi1EEviPKdS1_S1_S1_PdE14s_oddDofToQuad+224];
	ld.shared.f64 	%fd756, [_ZZ30massMatrixMultiplySharedKernelILi9ELi12ELi1EEviPKdS1_S1_S1_PdE15s_evenDofToQuad+224];
	ld.shared.f64 	%fd755, [_ZZ30massMatrixMultiplySharedKernelILi9ELi12ELi1EEviPKdS1_S1_S1_PdE14s_oddDofToQuad+232];
	ld.shared.f64 	%fd754, [_ZZ30massMatrixMultiplySharedKernelILi9ELi12ELi1EEviPKdS1_S1_S1_PdE15s_evenDofToQuad+232];
	bra.uni 	$L__BB232_9;
$L__BB232_8:
	ld.shared.f64 	%fd288, [%r7];
	ld.shared.f64 	%fd289, [%r7+768];
	add.f64 	%fd290, %fd288, %fd289;
	sub.f64 	%fd291, %fd288, %fd289;
	ld.shared.f64 	%fd292, [%r7+96];
	ld.shared.f64 	%fd293, [%r7+672];
	add.f64 	%fd294, %fd292, %fd293;
	sub.f64 	%fd295, %fd292, %fd293;
	ld.shared.f64 	%fd296, [%r7+192];
	ld.shared.f64 	%fd297, [%r7+576];
	add.f64 	%fd298, %fd296, %fd297;
	sub.f64 	%fd299, %fd296, %fd297;
	ld.shared.f64 	%fd300, [%r7+288];
	ld.shared.f64 	%fd301, [%r7+480];
	add.f64 	%fd302, %fd300, %fd301;
	sub.f64 	%fd303, %fd300, %fd301;
	ld.shared.f64 	%fd304, [%r7+384];
	add.f64 	%fd305, %fd304, %fd304;
	sub.f64 	%fd306, %fd304, %fd304;
	mul.f64 	%fd307, %fd305, 0d3FE0000000000000;
	fma.rn.f64 	%fd308, %fd19, %fd290, 0d0000000000000000;
	fma.rn.f64 	%fd309, %fd20, %fd291, 0d0000000000000000;
	fma.rn.f64 	%fd310, %fd21, %fd294, %fd308;
	fma.rn.f64 	%fd311, %fd22, %fd295, %fd309;
	fma.rn.f64 	%fd312, %fd23, %fd298, %fd310;
	fma.rn.f64 	%fd313, %fd24, %fd299, %fd311;
	fma.rn.f64 	%fd314, %fd25, %fd302, %fd312;
	fma.rn.f64 	%fd315, %fd26, %fd303, %fd313;
	fma.rn.f64 	%fd316, %fd27, %fd307, %fd314;
	fma.rn.f64 	%fd317, %fd28, %fd306, %fd315;
	sub.f64 	%fd318, %fd316, %fd317;
	st.shared.f64 	[%r7+1056], %fd318;
	add.f64 	%fd319, %fd317, %fd316;
	st.shared.f64 	[%r7], %fd319;
	fma.rn.f64 	%fd320, %fd29, %fd290, 0d0000000000000000;
	fma.rn.f64 	%fd321, %fd30, %fd291, 0d0000000000000000;
	fma.rn.f64 	%fd322, %fd31, %fd294, %fd320;
	fma.rn.f64 	%fd323, %fd32, %fd295, %fd321;
	fma.rn.f64 	%fd324, %fd33, %fd298, %fd322;
	fma.rn.f64 	%fd325, %fd34, %fd299, %fd323;
	fma.rn.f64 	%fd326, %fd35, %fd302, %fd324;
	fma.rn.f64 	%fd327, %fd36, %fd303, %fd325;
	fma.rn.f64 	%fd328, %fd37, %fd307, %fd326;
	fma.rn.f64 	%fd329, %fd38, %fd306, %fd327;
	sub.f64 	%fd330, %fd328, %fd329;
	st.shared.f64 	[%r7+960], %fd330;
	add.f64 	%fd331, %fd329, %fd328;
	st.shared.f64 	[%r7+96], %fd331;
	fma.rn.f64 	%fd332, %fd39, %fd290, 0d0000000000000000;
	fma.rn.f64 	%fd333, %fd40, %fd291, 0d0000000000000000;
	fma.rn.f64 	%fd334, %fd41, %fd294, %fd332;
	fma.rn.f64 	%fd335, %fd42, %fd295, %fd333;
	fma.rn.f64 	%fd336, %fd43, %fd298, %fd334;
	fma.rn.f64 	%fd337, %fd44, %fd299, %fd335;
	fma.rn.f64 	%fd338, %fd45, %fd302, %fd336;
	fma.rn.f64 	%fd339, %fd46, %fd303, %fd337;
	ld.shared.f64 	%fd785, [_ZZ30massMatrixMultiplySharedKernelILi9ELi12ELi1EEviPKdS1_S1_S1_PdE14s_oddDofToQuad+112];
	fma.rn.f64 	%fd340, %fd785, %fd307, %fd338;
	ld.shared.f64 	%fd784, [_ZZ30massMatrixMultiplySharedKernelILi9ELi12ELi1EEviPKdS1_S1_S1_PdE15s_evenDofToQuad+112];
	fma.rn.f64 	%fd341, %fd784, %fd306, %fd339;
	sub.f64 	%fd342, %fd340, %fd341;
	st.shared.f64 	[%r7+864], %fd342;
	add.f64 	%fd343, %fd341, %fd340;
	st.shared.f64 	[%r7+192], %fd343;
	ld.shared.f64 	%fd783, [_ZZ30massMatrixMultiplySharedKernelILi9ELi12ELi1EEviPKdS1_S1_S1_PdE14s_oddDofToQuad+120];
	fma.rn.f64 	%fd344, %fd783, %fd290, 0d0000000000000000;
	ld.shared.f64 	%fd782, [_ZZ30massMatrixMultiplySharedKernelILi9ELi12ELi1EEviPKdS1_S1_S1_PdE15s_evenDofToQuad+120];
	fma.rn.f64 	%fd345, %fd782, %fd291, 0d0000000000000000;
	ld.shared.f64 	%fd781, [_ZZ30massMatrixMultiplySharedKernelILi9ELi12ELi1EEviPKdS1_S1_S1_PdE14s_oddDofToQuad+128];
	fma.rn.f64 	%fd346, %fd781, %fd294, %fd344;
	ld.shared.f64 	%fd780, [_ZZ30massMatrixMultiplySharedKernelILi9ELi12ELi1EEviPKdS1_S1_S1_PdE15s_evenDofToQuad+128];
	fma.rn.f64 	%fd347, %fd780, %fd295, %fd345;
	ld.shared.f64 	%fd779, [_ZZ30massMatrixMultiplySharedKernelILi9ELi12ELi1EEviPKdS1_S1_S1_PdE14s_oddDofToQuad+136];
	fma.rn.f64 	%fd348, %fd779, %fd298, %fd346;
	ld.shared.f64 	%fd778, [_ZZ30massMatrixMultiplySharedKernelILi9ELi12ELi1EEviPKdS1_S1_S1_PdE15s_evenDofToQuad+136];
	fma.rn.f64 	%fd349, %fd778, %fd299, %fd347;
	ld.shared.f64 	%fd777, [_ZZ30massMatrixMultiplySharedKernelILi9ELi12ELi1EEviPKdS1_S1_S1_PdE14s_oddDofToQuad+144];
	fma.rn.f64 	%fd350, %fd777, %fd302, %fd348;
	ld.shared.f64 	%fd776, [_ZZ30massMatrixMultiplySharedKernelILi9ELi12ELi1EEviPKdS1_S1_S1_PdE15s_evenDofToQuad+144];
	fma.rn.f64 	%fd351, %fd776, %fd303, %fd349;
	ld.shared.f64 	%fd775, [_ZZ30massMatrixMultiplySharedKernelILi9ELi12ELi1EEviPKdS1_S1_S1_PdE14s_oddDofToQuad+152];
	fma.rn.f64 	%fd352, %fd775, %fd307, %fd350;
	ld.shared.f64 	%fd774, [_ZZ30massMatrixMultiplySharedKernelILi9ELi12ELi1EEviPKdS1_S1_S1_PdE15s_evenDofToQuad+152];
	fma.rn.f64 	%fd353, %fd774, %fd306, %fd351;
	sub.f64 	%fd354, %fd352, %fd353;
	st.shared.f64 	[%r7+768], %fd354;
	add.f64 	%fd355, %fd353, %fd352;
	st.shared.f64 	[%r7+288], %fd355;
	ld.shared.f64 	%fd773, [_ZZ30massMatrixMultiplySharedKernelILi9ELi12ELi1EEviPKdS1_S1_S1_PdE14s_oddDofToQuad+160];
	fma.rn.f64 	%fd356, %fd773, %fd290, 0d0000000000000000;
	ld.shared.f64 	%fd772, [_ZZ30massMatrixMultiplySharedKernelILi9ELi12ELi1EEviPKdS1_S1_S1_PdE15s_evenDofToQuad+160];
	fma.rn.f64 	%fd357, %fd772, %fd291, 0d0000000000000000;
	ld.shared.f64 	%fd771, [_ZZ30massMatrixMultiplySharedKernelILi9ELi12ELi1EEviPKdS1_S1_S1_PdE14s_oddDofToQuad+168];
	fma.rn.f64 	%fd358, %fd771, %fd294, %fd356;
	ld.shared.f64 	%fd770, [_ZZ30massMatrixMultiplySharedKernelILi9ELi12ELi1EEviPKdS1_S1_S1_PdE15s_evenDofToQuad+168];
	fma.rn.f64 	%fd359, %fd770, %fd295, %fd357;
	ld.shared.f64 	%fd769, [_ZZ30massMatrixMultiplySharedKernelILi9ELi12ELi1EEviPKdS1_S1_S1_PdE14s_oddDofToQuad+176];
	fma.rn.f64 	%fd360, %fd769, %fd298, %fd358;
	ld.shared.f64 	%fd768, [_ZZ30massMatrixMultiplySharedKernelILi9ELi12ELi1EEviPKdS1_S1_S1_PdE15s_evenDofToQuad+176];
	fma.rn.f64 	%fd361, %fd768, %fd299, %fd359;
	ld.shared.f64 	%fd767, [_ZZ30massMatrixMultiplySharedKernelILi9ELi12ELi1EEviPKdS1_S1_S1_PdE14s_oddDofToQuad+184];
	fma.rn.f64 	%fd362, %fd767, %fd302, %fd360;
	ld.shared.f64 	%fd766, [_ZZ30massMatrixMultiplySharedKernelILi9ELi12ELi1EEviPKdS1_S1_S1_PdE15s_evenDofToQuad+184];
	fma.rn.f64 	%fd363, %fd766, %fd303, %fd361;
	ld.shared.f64 	%fd765, [_ZZ30massMatrixMultiplySharedKernelILi9ELi12ELi1EEviPKdS1_S1_S1_PdE14s_oddDofToQuad+192];
	fma.rn.f64 	%fd364, %fd765, %fd307, %fd362;
	ld.shared.f64 	%fd764, [_ZZ30massMatrixMultiplySharedKernelILi9ELi12ELi1EEviPKdS1_S1_S1_PdE15s_evenDofToQuad+192];
	fma.rn.f64 	%fd365, %fd764, %fd306, %fd363;
	sub.f64 	%fd366, %fd364, %fd365;
	st.shared.f64 	[%r7+672], %fd366;
	add.f64 	%fd367, %fd365, %fd364;
	st.shared.f64 	[%r7+384], %fd367;
	ld.shared.f64 	%fd763, [_ZZ30massMatrixMultiplySharedKernelILi9ELi12ELi1EEviPKdS1_S1_S1_PdE14s_oddDofToQuad+200];
	fma.rn.f64 	%fd368, %fd763, %fd290, 0d0000000000000000;
	ld.shared.f64 	%fd762, [_ZZ30massMatrixMultiplySharedKernelILi9ELi12ELi1EEviPKdS1_S1_S1_PdE15s_evenDofToQuad+200];
	fma.rn.f64 	%fd369, %fd762, %fd291, 0d0000000000000000;
	ld.shared.f64 	%fd761, [_ZZ30massMatrixMultiplySharedKernelILi9ELi12ELi1EEviPKdS1_S1_S1_PdE14s_oddDofToQuad+208];
	fma.rn.f64 	%fd370, %fd761, %fd294, %fd368;
	ld.shared.f64 	%fd760, [_ZZ30massMatrixMultiplySharedKernelILi9ELi12ELi1EEviPKdS1_S1_S1_PdE15s_evenDofToQuad+208];
	fma.rn.f64 	%fd371, %fd760, %fd295, %fd369;
	ld.shared.f64 	%fd759, [_ZZ30massMatrixMultiplySharedKernelILi9ELi12ELi1EEviPKdS1_S1_S1_PdE14s_oddDofToQuad+216];
	fma.rn.f64 	%fd372, %fd759, %fd298, %fd370;
	ld.shared.f64 	%fd758, [_ZZ30massMatrixMultiplySharedKernelILi9ELi12ELi1EEviPKdS1_S1_S1_PdE15s_evenDofToQuad+216];
	fma.rn.f64 	%fd373, %fd758, %fd299, %fd371;
	ld.shared.f64 	%fd757, [_ZZ30massMatrixMultiplySharedKernelILi9ELi12ELi1EEviPKdS1_S1_S1_PdE14s_oddDofToQuad+224];
	fma.rn.f64 	%fd374, %fd757, %fd302, %fd372;
	ld.shared.f64 	%fd756, [_ZZ30massMatrixMultiplySharedKernelILi9ELi12ELi1EEviPKdS1_S1_S1_PdE15s_evenDofToQuad+224];
	fma.rn.f64 	%fd375, %fd756, %fd303, %fd373;
	ld.shared.f64 	%fd755, [_ZZ30massMatrixMultiplySharedKernelILi9ELi12ELi1EEviPKdS1_S1_S1_PdE14s_oddDofToQuad+232];
	fma.rn.f64 	%fd376, %fd755, %fd307, %fd374;
	ld.shared.f64 	%fd754, [_ZZ30massMatrixMultiplySharedKernelILi9ELi12ELi1EEviPKdS1_S1_S1_PdE15s_evenDofToQuad+232];
	fma.rn.f64 	%fd377, %fd754, %fd306, %fd375;
	sub.f64 	%fd378, %fd376, %fd377;
	st.shared.f64 	[%r7+576], %fd378;
	add.f64 	%fd379, %fd377, %fd376;
	st.shared.f64 	[%r7+480], %fd379;
$L__BB232_9:
	ld.param.u64 	%rd20, [_Z30massMatrixMultiplySharedKernelILi9ELi12ELi1EEviPKdS1_S1_S1_Pd_param_1];
	mov.u32 	%r23, %tid.x;
	setp.gt.u32 	%p10, %r23, 107;
	bar.sync 	0;
	cvt.u16.u32 	%rs9, %r23;
	mul.hi.u16 	%rs10, %rs9, 5462;
	mul.lo.s16 	%rs11, %rs10, 12;
	sub.s16 	%rs12, %rs9, %rs11;
	mov.u32 	%r24, %tid.y;
	mov.u32 	%r25, _ZZ30massMatrixMultiplySharedKernelILi9ELi12ELi1EEviPKdS1_S1_S1_PdE6s_tmp1;
	mad.lo.s32 	%r26, %r24, 13824, %r25;
	mul.wide.u16 	%r27, %rs10, 1152;
	add.s32 	%r28, %r26, %r27;
	mul.wide.u16 	%r29, %rs12, 96;
	add.s32 	%r30, %r28, %r29;
	ld.shared.f64 	%fd380, [%r30];
	ld.shared.f64 	%fd381, [%r30+64];
	add.f64 	%fd382, %fd380, %fd381;
	sub.f64 	%fd383, %fd380, %fd381;
	ld.shared.f64 	%fd384, [%r30+8];
	ld.shared.f64 	%fd385, [%r30+56];
	add.f64 	%fd386, %fd384, %fd385;
	sub.f64 	%fd387, %fd384, %fd385;
	ld.shared.f64 	%fd388, [%r30+16];
	ld.shared.f64 	%fd389, [%r30+48];
	add.f64 	%fd390, %fd388, %fd389;
	sub.f64 	%fd391, %fd388, %fd389;
	ld.shared.f64 	%fd392, [%r30+24];
	ld.shared.f64 	%fd393, [%r30+40];
	add.f64 	%fd394, %fd392, %fd393;
	sub.f64 	%fd395, %fd392, %fd393;
	ld.shared.f64 	%fd396, [%r30+32];
	add.f64 	%fd397, %fd396, %fd396;
	sub.f64 	%fd398, %fd396, %fd396;
	mul.f64 	%fd399, %fd397, 0d3FE0000000000000;
	mov.u32 	%r31, %ctaid.x;
	add.s32 	%r32, %r31, %r24;
	mov.b32 	%r33, {%rs12, %rs10};
	mov.b32 	%r34, 11;
	mov.b32 	%r35, 36876;
	dp2a.lo.u32.u32 	%r36, %r33, %r35, %r34;
	mad.lo.s32 	%r37, %r32, 1728, %r36;
	fma.rn.f64 	%fd400, %fd19, %fd382, 0d0000000000000000;
	fma.rn.f64 	%fd401, %fd20, %fd383, 0d0000000000000000;
	fma.rn.f64 	%fd402, %fd21, %fd386, %fd400;
	fma.rn.f64 	%fd403, %fd22, %fd387, %fd401;
	fma.rn.f64 	%fd404, %fd23, %fd390, %fd402;
	fma.rn.f64 	%fd405, %fd24, %fd391, %fd403;
	fma.rn.f64 	%fd406, %fd25, %fd394, %fd404;
	fma.rn.f64 	%fd407, %fd26, %fd395, %fd405;
	fma.rn.f64 	%fd408, %fd27, %fd399, %fd406;
	fma.rn.f64 	%fd409, %fd28, %fd398, %fd407;
	cvta.to.global.u64 	%rd14, %rd20;
	mul.wide.s32 	%rd15, %r37, 8;
	add.s64 	%rd16, %rd14, %rd15;
	ld.global.nc.f64 	%fd410, [%rd16];
	ld.global.nc.f64 	%fd411, [%rd16+-88];
	sub.f64 	%fd412, %fd408, %fd409;
	mul.f64 	%fd413, %fd412, %fd410;
	add.f64 	%fd414, %fd408, %fd409;
	mul.f64 	%fd794, %fd414, %fd411;
	fma.rn.f64 	%fd415, %fd29, %fd382, 0d0000000000000000;
	fma.rn.f64 	%fd416, %fd30, %fd383, 0d0000000000000000;
	fma.rn.f64 	%fd417, %fd31, %fd386, %fd415;
	fma.rn.f64 	%fd418, %fd32, %fd387, %fd416;
	fma.rn.f64 	%fd419, %fd33, %fd390, %fd417;
	fma.rn.f64 	%fd420, %fd34, %fd391, %fd418;
	fma.rn.f64 	%fd421, %fd35, %fd394, %fd419;
	fma.rn.f64 	%fd422, %fd36, %fd395, %fd420;
	fma.rn.f64 	%fd423, %fd37, %fd399, %fd421;
	fma.rn.f64 	%fd424, %fd38, %fd398, %fd422;
	ld.global.nc.f64 	%fd425, [%rd16+-8];
	ld.global.nc.f64 	%fd426, [%rd16+-80];
	sub.f64 	%fd427, %fd423, %fd424;
	mul.f64 	%fd428, %fd427, %fd425;
	add.f64 	%fd429, %fd423, %fd424;
	mul.f64 	%fd793, %fd429, %fd426;
	fma.rn.f64 	%fd430, %fd39, %fd382, 0d0000000000000000;
	fma.rn.f64 	%fd431, %fd40, %fd383, 0d0000000000000000;
	fma.rn.f64 	%fd432, %fd41, %fd386, %fd430;
	fma.rn.f64 	%fd433, %fd42, %fd387, %fd431;
	fma.rn.f64 	%fd434, %fd43, %fd390, %fd432;
	fma.rn.f64 	%fd435, %fd44, %fd391, %fd433;
	fma.rn.f64 	%fd436, %fd45, %fd394, %fd434;
	fma.rn.f64 	%fd437, %fd46, %fd395, %fd435;
	fma.rn.f64 	%fd438, %fd785, %fd399, %fd436;
	fma.rn.f64 	%fd439, %fd784, %fd398, %fd437;
	ld.global.nc.f64 	%fd440, [%rd16+-16];
	ld.global.nc.f64 	%fd441, [%rd16+-72];
	sub.f64 	%fd442, %fd438, %fd439;
	mul.f64 	%fd443, %fd442, %fd440;
	add.f64 	%fd444, %fd438, %fd439;
	mul.f64 	%fd792, %fd444, %fd441;
	fma.rn.f64 	%fd445, %fd783, %fd382, 0d0000000000000000;
	fma.rn.f64 	%fd446, %fd782, %fd383, 0d0000000000000000;
	fma.rn.f64 	%fd447, %fd781, %fd386, %fd445;
	fma.rn.f64 	%fd448, %fd780, %fd387, %fd446;
	fma.rn.f64 	%fd449, %fd779, %fd390, %fd447;
	fma.rn.f64 	%fd450, %fd778, %fd391, %fd448;
	fma.rn.f64 	%fd451, %fd777, %fd394, %fd449;
	fma.rn.f64 	%fd452, %fd776, %fd395, %fd450;
	fma.rn.f64 	%fd453, %fd775, %fd399, %fd451;
	fma.rn.f64 	%fd454, %fd774, %fd398, %fd452;
	ld.global.nc.f64 	%fd455, [%rd16+-24];
	ld.global.nc.f64 	%fd456, [%rd16+-64];
	sub.f64 	%fd457, %fd453, %fd454;
	mul.f64 	%fd786, %fd457, %fd455;
	add.f64 	%fd458, %fd453, %fd454;
	mul.f64 	%fd791, %fd458, %fd456;
	fma.rn.f64 	%fd459, %fd773, %fd382, 0d0000000000000000;
	fma.rn.f64 	%fd460, %fd772, %fd383, 0d0000000000000000;
	fma.rn.f64 	%fd461, %fd771, %fd386, %fd459;
	fma.rn.f64 	%fd462, %fd770, %fd387, %fd460;
	fma.rn.f64 	%fd463, %fd769, %fd390, %fd461;
	fma.rn.f64 	%fd464, %fd768, %fd391, %fd462;
	fma.rn.f64 	%fd465, %fd767, %fd394, %fd463;
	fma.rn.f64 	%fd466, %fd766, %fd395, %fd464;
	fma.rn.f64 	%fd467, %fd765, %fd399, %fd465;
	fma.rn.f64 	%fd468, %fd764, %fd398, %fd466;
	ld.global.nc.f64 	%fd469, [%rd16+-32];
	ld.global.nc.f64 	%fd470, [%rd16+-56];
	sub.f64 	%fd471, %fd467, %fd468;
	mul.f64 	%fd787, %fd471, %fd469;
	add.f64 	%fd472, %fd467, %fd468;
	mul.f64 	%fd790, %fd472, %fd470;
	fma.rn.f64 	%fd473, %fd763, %fd382, 0d0000000000000000;
	fma.rn.f64 	%fd474, %fd762, %fd383, 0d0000000000000000;
	fma.rn.f64 	%fd475, %fd761, %fd386, %fd473;
	fma.rn.f64 	%fd476, %fd760, %fd387, %fd474;
	fma.rn.f64 	%fd477, %fd759, %fd390, %fd475;
	fma.rn.f64 	%fd478, %fd758, %fd391, %fd476;
	fma.rn.f64 	%fd479, %fd757, %fd394, %fd477;
	fma.rn.f64 	%fd480, %fd756, %fd395, %fd478;
	fma.rn.f64 	%fd481, %fd755, %fd399, %fd479;
	fma.rn.f64 	%fd482, %fd754, %fd398, %fd480;
	ld.global.nc.f64 	%fd483, [%rd16+-40];
	ld.global.nc.f64 	%fd484, [%rd16+-48];
	sub.f64 	%fd485, %fd481, %fd482;
	mul.f64 	%fd788, %fd485, %fd483;
	add.f64 	%fd486, %fd481, %fd482;
	mul.f64 	%fd789, %fd486, %fd484;
	bar.sync 	0;
	add.f64 	%fd487, %fd794, %fd413;
	sub.f64 	%fd488, %fd794, %fd413;
	add.f64 	%fd489, %fd793, %fd428;
	sub.f64 	%fd490, %fd793, %fd428;
	add.f64 	%fd491, %fd792, %fd443;
	sub.f64 	%fd492, %fd792, %fd443;
	add.f64 	%fd493, %fd791, %fd786;
	sub.f64 	%fd494, %fd791, %fd786;
	add.f64 	%fd495, %fd790, %fd787;
	sub.f64 	%fd496, %fd790, %fd787;
	add.f64 	%fd497, %fd789, %fd788;
	sub.f64 	%fd498, %fd789, %fd788;
	fma.rn.f64 	%fd499, %fd19, %fd487, 0d0000000000000000;
	fma.rn.f64 	%fd500, %fd20, %fd488, 0d0000000000000000;
	fma.rn.f64 	%fd501, %fd29, %fd489, %fd499;
	fma.rn.f64 	%fd502, %fd30, %fd490, %fd500;
	fma.rn.f64 	%fd503, %fd39, %fd491, %fd501;
	fma.rn.f64 	%fd504, %fd40, %fd492, %fd502;
	fma.rn.f64 	%fd505, %fd783, %fd493, %fd503;
	fma.rn.f64 	%fd506, %fd782, %fd494, %fd504;
	fma.rn.f64 	%fd507, %fd773, %fd495, %fd505;
	fma.rn.f64 	%fd508, %fd772, %fd496, %fd506;
	fma.rn.f64 	%fd509, %fd763, %fd497, %fd507;
	fma.rn.f64 	%fd510, %fd762, %fd498, %fd508;
	sub.f64 	%fd511, %fd509, %fd510;
	st.shared.f64 	[%r30+64], %fd511;
	add.f64 	%fd512, %fd509, %fd510;
	st.shared.f64 	[%r30], %fd512;
	fma.rn.f64 	%fd513, %fd21, %fd487, 0d0000000000000000;
	fma.rn.f64 	%fd514, %fd22, %fd488, 0d0000000000000000;
	fma.rn.f64 	%fd515, %fd31, %fd489, %fd513;
	fma.rn.f64 	%fd516, %fd32, %fd490, %fd514;
	fma.rn.f64 	%fd517, %fd41, %fd491, %fd515;
	fma.rn.f64 	%fd518, %fd42, %fd492, %fd516;
	fma.rn.f64 	%fd519, %fd781, %fd493, %fd517;
	fma.rn.f64 	%fd520, %fd780, %fd494, %fd518;
	fma.rn.f64 	%fd521, %fd771, %fd495, %fd519;
	fma.rn.f64 	%fd522, %fd770, %fd496, %fd520;
	fma.rn.f64 	%fd523, %fd761, %fd497, %fd521;
	fma.rn.f64 	%fd524, %fd760, %fd498, %fd522;
	sub.f64 	%fd525, %fd523, %fd524;
	st.shared.f64 	[%r30+56], %fd525;
	add.f64 	%fd526, %fd523, %fd524;
	st.shared.f64 	[%r30+8], %fd526;
	fma.rn.f64 	%fd527, %fd23, %fd487, 0d0000000000000000;
	fma.rn.f64 	%fd528, %fd24, %fd488, 0d0000000000000000;
	fma.rn.f64 	%fd529, %fd33, %fd489, %fd527;
	fma.rn.f64 	%fd530, %fd34, %fd490, %fd528;
	fma.rn.f64 	%fd531, %fd43, %fd491, %fd529;
	fma.rn.f64 	%fd532, %fd44, %fd492, %fd530;
	fma.rn.f64 	%fd533, %fd779, %fd493, %fd531;
	fma.rn.f64 	%fd534, %fd778, %fd494, %fd532;
	fma.rn.f64 	%fd535, %fd769, %fd495, %fd533;
	fma.rn.f64 	%fd536, %fd768, %fd496, %fd534;
	fma.rn.f64 	%fd537, %fd759, %fd497, %fd535;
	fma.rn.f64 	%fd538, %fd758, %fd498, %fd536;
	sub.f64 	%fd539, %fd537, %fd538;
	st.shared.f64 	[%r30+48], %fd539;
	add.f64 	%fd540, %fd537, %fd538;
	st.shared.f64 	[%r30+16], %fd540;
	fma.rn.f64 	%fd541, %fd25, %fd487, 0d0000000000000000;
	fma.rn.f64 	%fd542, %fd26, %fd488, 0d0000000000000000;
	fma.rn.f64 	%fd543, %fd35, %fd489, %fd541;
	fma.rn.f64 	%fd544, %fd36, %fd490, %fd542;
	fma.rn.f64 	%fd545, %fd45, %fd491, %fd543;
	fma.rn.f64 	%fd546, %fd46, %fd492, %fd544;
	fma.rn.f64 	%fd547, %fd777, %fd493, %fd545;
	fma.rn.f64 	%fd548, %fd776, %fd494, %fd546;
	fma.rn.f64 	%fd549, %fd767, %fd495, %fd547;
	fma.rn.f64 	%fd550, %fd766, %fd496, %fd548;
	fma.rn.f64 	%fd551, %fd757, %fd497, %fd549;
	fma.rn.f64 	%fd552, %fd756, %fd498, %fd550;
	sub.f64 	%fd553, %fd551, %fd552;
	st.shared.f64 	[%r30+40], %fd553;
	add.f64 	%fd554, %fd551, %fd552;
	st.shared.f64 	[%r30+24], %fd554;
	fma.rn.f64 	%fd555, %fd27, %fd487, 0d0000000000000000;
	fma.rn.f64 	%fd556, %fd28, %fd488, 0d0000000000000000;
	fma.rn.f64 	%fd557, %fd37, %fd489, %fd555;
	fma.rn.f64 	%fd558, %fd38, %fd490, %fd556;
	fma.rn.f64 	%fd559, %fd785, %fd491, %fd557;
	fma.rn.f64 	%fd560, %fd784, %fd492, %fd558;
	fma.rn.f64 	%fd561, %fd775, %fd493, %fd559;
	fma.rn.f64 	%fd562, %fd774, %fd494, %fd560;
	fma.rn.f64 	%fd563, %fd765, %fd495, %fd561;
	fma.rn.f64 	%fd564, %fd764, %fd496, %fd562;
	fma.rn.f64 	%fd565, %fd755, %fd497, %fd563;
	fma.rn.f64 	%fd566, %fd754, %fd498, %fd564;
	add.f64 	%fd567, %fd565, %fd566;
	st.shared.f64 	[%r30+32], %fd567;
	bar.sync 	0;
	@%p10 bra 	$L__BB232_11;
	ld.shared.f64 	%fd568, [%r7];
	ld.shared.f64 	%fd569, [%r7+1056];
	add.f64 	%fd570, %fd568, %fd569;
	sub.f64 	%fd571, %fd568, %fd569;
	ld.shared.f64 	%fd572, [%r7+96];
	ld.shared.f64 	%fd573, [%r7+960];
	add.f64 	%fd574, %fd572, %fd573;
	sub.f64 	%fd575, %fd572, %fd573;
	ld.shared.f64 	%fd576, [%r7+192];
	ld.shared.f64 	%fd577, [%r7+864];
	add.f64 	%fd578, %fd576, %fd577;
	sub.f64 	%fd579, %fd576, %fd577;
	ld.shared.f64 	%fd580, [%r7+288];
	ld.shared.f64 	%fd581, [%r7+768];
	add.f64 	%fd582, %fd580, %fd581;
	sub.f64 	%fd583, %fd580, %fd581;
	ld.shared.f64 	%fd584, [%r7+384];
	ld.shared.f64 	%fd585, [%r7+672];
	add.f64 	%fd586, %fd584, %fd585;
	sub.f64 	%fd587, %fd584, %fd585;
	ld.shared.f64 	%fd588, [%r7+480];
	ld.shared.f64 	%fd589, [%r7+576];
	add.f64 	%fd590, %fd588, %fd589;
	sub.f64 	%fd591, %fd588, %fd589;
	fma.rn.f64 	%fd592, %fd19, %fd570, 0d0000000000000000;
	fma.rn.f64 	%fd593, %fd20, %fd571, 0d0000000000000000;
	fma.rn.f64 	%fd594, %fd29, %fd574, %fd592;
	fma.rn.f64 	%fd595, %fd30, %fd575, %fd593;
	fma.rn.f64 	%fd596, %fd39, %fd578, %fd594;
	fma.rn.f64 	%fd597, %fd40, %fd579, %fd595;
	fma.rn.f64 	%fd598, %fd783, %fd582, %fd596;
	fma.rn.f64 	%fd599, %fd782, %fd583, %fd597;
	fma.rn.f64 	%fd600, %fd773, %fd586, %fd598;
	fma.rn.f64 	%fd601, %fd772, %fd587, %fd599;
	fma.rn.f64 	%fd602, %fd763, %fd590, %fd600;
	fma.rn.f64 	%fd603, %fd762, %fd591, %fd601;
	sub.f64 	%fd604, %fd602, %fd603;
	st.shared.f64 	[%r7+768], %fd604;
	add.f64 	%fd605, %fd602, %fd603;
	st.shared.f64 	[%r7], %fd605;
	fma.rn.f64 	%fd606, %fd21, %fd570, 0d0000000000000000;
	fma.rn.f64 	%fd607, %fd22, %fd571, 0d0000000000000000;
	fma.rn.f64 	%fd608, %fd31, %fd574, %fd606;
	fma.rn.f64 	%fd609, %fd32, %fd575, %fd607;
	fma.rn.f64 	%fd610, %fd41, %fd578, %fd608;
	fma.rn.f64 	%fd611, %fd42, %fd579, %fd609;
	fma.rn.f64 	%fd612, %fd781, %fd582, %fd610;
	fma.rn.f64 	%fd613, %fd780, %fd583, %fd611;
	fma.rn.f64 	%fd614, %fd771, %fd586, %fd612;
	fma.rn.f64 	%fd615, %fd770, %fd587, %fd613;
	fma.rn.f64 	%fd616, %fd761, %fd590, %fd614;
	fma.rn.f64 	%fd617, %fd760, %fd591, %fd615;
	sub.f64 	%fd618, %fd616, %fd617;
	st.shared.f64 	[%r7+672], %fd618;
	add.f64 	%fd619, %fd616, %fd617;
	st.shared.f64 	[%r7+96], %fd619;
	fma.rn.f64 	%fd620, %fd23, %fd570, 0d0000000000000000;
	fma.rn.f64 	%fd621, %fd24, %fd571, 0d0000000000000000;
	fma.rn.f64 	%fd622, %fd33, %fd574, %fd620;
	fma.rn.f64 	%fd623, %fd34, %fd575, %fd621;
	fma.rn.f64 	%fd624, %fd43, %fd578, %fd622;
	fma.rn.f64 	%fd625, %fd44, %fd579, %fd623;
	fma.rn.f64 	%fd626, %fd779, %fd582, %fd624;
	fma.rn.f64 	%fd627, %fd778, %fd583, %fd625;
	fma.rn.f64 	%fd628, %fd769, %fd586, %fd626;
	fma.rn.f64 	%fd629, %fd768, %fd587, %fd627;
	fma.rn.f64 	%fd630, %fd759, %fd590, %fd628;
	fma.rn.f64 	%fd631, %fd758, %fd591, %fd629;
	sub.f64 	%fd632, %fd630, %fd631;
	st.shared.f64 	[%r7+576], %fd632;
	add.f64 	%fd633, %fd630, %fd631;
	st.shared.f64 	[%r7+192], %fd633;
	fma.rn.f64 	%fd634, %fd25, %fd570, 0d0000000000000000;
	fma.rn.f64 	%fd635, %fd26, %fd571, 0d0000000000000000;
	fma.rn.f64 	%fd636, %fd35, %fd574, %fd634;
	fma.rn.f64 	%fd637, %fd36, %fd575, %fd635;
	fma.rn.f64 	%fd638, %fd45, %fd578, %fd636;
	fma.rn.f64 	%fd639, %fd46, %fd579, %fd637;
	fma.rn.f64 	%fd640, %fd777, %fd582, %fd638;
	fma.rn.f64 	%fd641, %fd776, %fd583, %fd639;
	fma.rn.f64 	%fd642, %fd767, %fd586, %fd640;
	fma.rn.f64 	%fd643, %fd766, %fd587, %fd641;
	fma.rn.f64 	%fd644, %fd757, %fd590, %fd642;
	fma.rn.f64 	%fd645, %fd756, %fd591, %fd643;
	sub.f64 	%fd646, %fd644, %fd645;
	st.shared.f64 	[%r7+480], %fd646;
	add.f64 	%fd647, %fd644, %fd645;
	st.shared.f64 	[%r7+288], %fd647;
	fma.rn.f64 	%fd648, %fd27, %fd570, 0d0000000000000000;
	fma.rn.f64 	%fd649, %fd28, %fd571, 0d0000000000000000;
	fma.rn.f64 	%fd650, %fd37, %fd574, %fd648;
	fma.rn.f64 	%fd651, %fd38, %fd575, %fd649;
	fma.rn.f64 	%fd652, %fd785, %fd578, %fd650;
	fma.rn.f64 	%fd653, %fd784, %fd579, %fd651;
	fma.rn.f64 	%fd654, %fd775, %fd582, %fd652;
	fma.rn.f64 	%fd655, %fd774, %fd583, %fd653;
	fma.rn.f64 	%fd656, %fd765, %fd586, %fd654;
	fma.rn.f64 	%fd657, %fd764, %fd587, %fd655;
	fma.rn.f64 	%fd658, %fd755, %fd590, %fd656;
	fma.rn.f64 	%fd659, %fd754, %fd591, %fd657;
	add.f64 	%fd660, %fd658, %fd659;
	st.shared.f64 	[%r7+384], %fd660;
$L__BB232_11:
	mov.u32 	%r38, %tid.x;
	setp.gt.u32 	%p11, %r38, 80;
	bar.sync 	0;
	@%p11 bra 	$L__BB232_13;
	ld.shared.f64 	%fd661, [%r6];
	ld.shared.f64 	%fd662, [%r6+12672];
	add.f64 	%fd663, %fd661, %fd662;
	sub.f64 	%fd664, %fd661, %fd662;
	ld.shared.f64 	%fd665, [%r6+1152];
	ld.shared.f64 	%fd666, [%r6+11520];
	add.f64 	%fd667, %fd665, %fd666;
	sub.f64 	%fd668, %fd665, %fd666;
	ld.shared.f64 	%fd669, [%r6+2304];
	ld.shared.f64 	%fd670, [%r6+10368];
	add.f64 	%fd671, %fd669, %fd670;
	sub.f64 	%fd672, %fd669, %fd670;
	ld.shared.f64 	%fd673, [%r6+3456];
	ld.shared.f64 	%fd674, [%r6+9216];
	add.f64 	%fd675, %fd673, %fd674;
	sub.f64 	%fd676, %fd673, %fd674;
	ld.shared.f64 	%fd677, [%r6+4608];
	ld.shared.f64 	%fd678, [%r6+8064];
	add.f64 	%fd679, %fd677, %fd678;
	sub.f64 	%fd680, %fd677, %fd678;
	ld.shared.f64 	%fd681, [%r6+5760];
	ld.shared.f64 	%fd682, [%r6+6912];
	add.f64 	%fd683, %fd681, %fd682;
	sub.f64 	%fd684, %fd681, %fd682;
	fma.rn.f64 	%fd685, %fd19, %fd663, 0d0000000000000000;
	fma.rn.f64 	%fd686, %fd20, %fd664, 0d0000000000000000;
	fma.rn.f64 	%fd687, %fd29, %fd667, %fd685;
	fma.rn.f64 	%fd688, %fd30, %fd668, %fd686;
	fma.rn.f64 	%fd689, %fd39, %fd671, %fd687;
	fma.rn.f64 	%fd690, %fd40, %fd672, %fd688;
	fma.rn.f64 	%fd691, %fd783, %fd675, %fd689;
	fma.rn.f64 	%fd692, %fd782, %fd676, %fd690;
	fma.rn.f64 	%fd693, %fd773, %fd679, %fd691;
	fma.rn.f64 	%fd694, %fd772, %fd680, %fd692;
	fma.rn.f64 	%fd695, %fd763, %fd683, %fd693;
	fma.rn.f64 	%fd696, %fd762, %fd684, %fd694;
	sub.f64 	%fd786, %fd695, %fd696;
	add.f64 	%fd794, %fd695, %fd696;
	fma.rn.f64 	%fd697, %fd21, %fd663, 0d0000000000000000;
	fma.rn.f64 	%fd698, %fd22, %fd664, 0d0000000000000000;
	fma.rn.f64 	%fd699, %fd31, %fd667, %fd697;
	fma.rn.f64 	%fd700, %fd32, %fd668, %fd698;
	fma.rn.f64 	%fd701, %fd41, %fd671, %fd699;
	fma.rn.f64 	%fd702, %fd42, %fd672, %fd700;
	fma.rn.f64 	%fd703, %fd781, %fd675, %fd701;
	fma.rn.f64 	%fd704, %fd780, %fd676, %fd702;
	fma.rn.f64 	%fd705, %fd771, %fd679, %fd703;
	fma.rn.f64 	%fd706, %fd770, %fd680, %fd704;
	fma.rn.f64 	%fd707, %fd761, %fd683, %fd705;
	fma.rn.f64 	%fd708, %fd760, %fd684, %fd706;
	sub.f64 	%fd787, %fd707, %fd708;
	add.f64 	%fd793, %fd707, %fd708;
	fma.rn.f64 	%fd709, %fd23, %fd663, 0d0000000000000000;
	fma.rn.f64 	%fd710, %fd24, %fd664, 0d0000000000000000;
	fma.rn.f64 	%fd711, %fd33, %fd667, %fd709;
	fma.rn.f64 	%fd712, %fd34, %fd668, %fd710;
	fma.rn.f64 	%fd713, %fd43, %fd671, %fd711;
	fma.rn.f64 	%fd714, %fd44, %fd672, %fd712;
	fma.rn.f64 	%fd715, %fd779, %fd675, %fd713;
	fma.rn.f64 	%fd716, %fd778, %fd676, %fd714;
	fma.rn.f64 	%fd717, %fd769, %fd679, %fd715;
	fma.rn.f64 	%fd718, %fd768, %fd680, %fd716;
	fma.rn.f64 	%fd719, %fd759, %fd683, %fd717;
	fma.rn.f64 	%fd720, %fd758, %fd684, %fd718;
	sub.f64 	%fd788, %fd719, %fd720;
	add.f64 	%fd792, %fd719, %fd720;
	fma.rn.f64 	%fd721, %fd25, %fd663, 0d0000000000000000;
	fma.rn.f64 	%fd722, %fd26, %fd664, 0d0000000000000000;
	fma.rn.f64 	%fd723, %fd35, %fd667, %fd721;
	fma.rn.f64 	%fd724, %fd36, %fd668, %fd722;
	fma.rn.f64 	%fd725, %fd45, %fd671, %fd723;
	fma.rn.f64 	%fd726, %fd46, %fd672, %fd724;
	fma.rn.f64 	%fd727, %fd777, %fd675, %fd725;
	fma.rn.f64 	%fd728, %fd776, %fd676, %fd726;
	fma.rn.f64 	%fd729, %fd767, %fd679, %fd727;
	fma.rn.f64 	%fd730, %fd766, %fd680, %fd728;
	fma.rn.f64 	%fd731, %fd757, %fd683, %fd729;
	fma.rn.f64 	%fd732, %fd756, %fd684, %fd730;
	sub.f64 	%fd789, %fd731, %fd732;
	add.f64 	%fd791, %fd731, %fd732;
	fma.rn.f64 	%fd733, %fd27, %fd663, 0d0000000000000000;
	fma.rn.f64 	%fd734, %fd28, %fd664, 0d0000000000000000;
	fma.rn.f64 	%fd735, %fd37, %fd667, %fd733;
	fma.rn.f64 	%fd736, %fd38, %fd668, %fd734;
	fma.rn.f64 	%fd737, %fd785, %fd671, %fd735;
	fma.rn.f64 	%fd738, %fd784, %fd672, %fd736;
	fma.rn.f64 	%fd739, %fd775, %fd675, %fd737;
	fma.rn.f64 	%fd740, %fd774, %fd676, %fd738;
	fma.rn.f64 	%fd741, %fd765, %fd679, %fd739;
	fma.rn.f64 	%fd742, %fd764, %fd680, %fd740;
	fma.rn.f64 	%fd743, %fd755, %fd683, %fd741;
	fma.rn.f64 	%fd744, %fd754, %fd684, %fd742;
	add.f64 	%fd790, %fd743, %fd744;
$L__BB232_13:
	bar.sync 	0;
	@%p4 bra 	$L__BB232_15;
	ld.param.u64 	%rd21, [_Z30massMatrixMultiplySharedKernelILi9ELi12ELi1EEviPKdS1_S1_S1_Pd_param_5];
	mov.u32 	%r39, %ctaid.x;
	mov.u32 	%r40, %tid.y;
	add.s32 	%r41, %r39, %r40;
	mov.u32 	%r42, %tid.x;
	mad.lo.s32 	%r43, %r41, 729, %r42;
	cvta.to.global.u64 	%rd17, %rd21;
	mul.wide.s32 	%rd18, %r43, 8;
	add.s64 	%rd19, %rd17, %rd18;
	st.global.f64 	[%rd19], %fd794;
	st.global.f64 	[%rd19+648], %fd793;
	st.global.f64 	[%rd19+1296], %fd792;
	st.global.f64 	[%rd19+1944], %fd791;
	st.global.f64 	[%rd19+2592], %fd790;
	st.global.f64 	[%rd19+3240], %fd789;
	st.global.f64 	[%rd19+3888], %fd788;
	st.global.f64 	[%rd19+4536], %fd787;
	st.global.f64 	[%rd19+5184], %fd786;
$L__BB232_15:
	ret;

}
	// .globl	_Z30massMatrixMultiplyGlobalKernelILi9ELi12ELi1EEviPKdS1_S1_S1_Pd
.visible .entry _Z30massMatrixMultiplyGlobalKernelILi9ELi12ELi1EEviPKdS1_S1_S1_Pd(
	.param .u32 _Z30massMatrixMultiplyGlobalKernelILi9ELi12ELi1EEviPKdS1_S1_S1_Pd_param_0,
	.param .u64 .ptr .align 1 _Z30massMatrixMultiplyGlobalKernelILi9ELi12ELi1EEviPKdS1_S1_S1_Pd_param_1,
	.param .u64 .ptr .align 1 _Z30massMatrixMultiplyGlobalKernelILi9ELi12ELi1EEviPKdS1_S1_S1_Pd_param_2,
	.param .u64 .ptr .align 1 _Z30massMatrixMultiplyGlobalKernelILi9ELi12ELi1EEviPKdS1_S1_S1_Pd_param_3,
	.param .u64 .ptr .align 1 _Z30massMatrixMultiplyGlobalKernelILi9ELi12ELi1EEviPKdS1_S1_S1_Pd_param_4,
	.param .u64 .ptr .align 1 _Z30massMatrixMultiplyGlobalKernelILi9ELi12ELi1EEviPKdS1_S1_S1_Pd_param_5
)
{
	.reg .pred 	%p<10>;
	.reg .b16 	%rs<13>;
	.reg .b32 	%r<39>;
	.reg .b64 	%rd<23>;
	.reg .b64 	%fd<785>;
	// demoted variable
	.shared .align 8 .b8 _ZZ30massMatrixMultiplyGlobalKernelILi9ELi12ELi1EEviPKdS1_S1_S1_PdE6s_tmp1[13824];
	ld.param.u32 	%r8, [_Z30massMatrixMultiplyGlobalKernelILi9ELi12ELi1EEviPKdS1_S1_S1_Pd_param_0];
	ld.param.u64 	%rd4, [_Z30massMatrixMultiplyGlobalKernelILi9ELi12ELi1EEviPKdS1_S1_S1_Pd_param_2];
	ld.param.u64 	%rd5, [_Z30massMatrixMultiplyGlobalKernelILi9ELi12ELi1EEviPKdS1_S1_S1_Pd_param_3];
	ld.param.u64 	%rd6, [_Z30massMatrixMultiplyGlobalKernelILi9ELi12ELi1EEviPKdS1_S1_S1_Pd_param_4];
	cvta.to.global.u64 	%rd1, %rd5;
	cvta.to.global.u64 	%rd2, %rd4;
	mov.u32 	%r9, %tid.x;
	mov.u32 	%r2, %tid.y;
	mov.u32 	%r10, %ctaid.x;
	add.s32 	%r3, %r10, %r2;
	cvt.u16.u32 	%rs2, %r9;
	mul.hi.u16 	%rs3, %rs2, -7281;
	shr.u16 	%rs4, %rs3, 3;
	mul.lo.s16 	%rs5, %rs4, 9;
	sub.s16 	%rs1, %rs2, %rs5;
	setp.lt.s32 	%p2, %r3, %r8;
	setp.lt.u32 	%p3, %r9, 81;
	and.pred  	%p1, %p2, %p3;
	not.pred 	%p4, %p1;
	@%p4 bra 	$L__BB233_2;
	cvta.to.global.u64 	%rd8, %rd6;
	mad.lo.s32 	%r11, %r3, 729, %r9;
	mul.wide.s32 	%rd9, %r11, 8;
	add.s64 	%rd10, %rd8, %rd9;
	ld.global.nc.f64 	%fd775, [%rd10];
	ld.global.nc.f64 	%fd774, [%rd10+648];
	ld.global.nc.f64 	%fd773, [%rd10+1296];
	ld.global.nc.f64 	%fd772, [%rd10+1944];
	ld.global.nc.f64 	%fd771, [%rd10+2592];
	ld.global.nc.f64 	%fd770, [%rd10+3240];
	ld.global.nc.f64 	%fd769, [%rd10+3888];
	ld.global.nc.f64 	%fd768, [%rd10+4536];
	ld.global.nc.f64 	%fd767, [%rd10+5184];
$L__BB233_2:
	setp.gt.u32 	%p5, %r9, 80;
	bar.sync 	0;
	mov.u32 	%r12, _ZZ30massMatrixMultiplyGlobalKernelILi9ELi12ELi1EEviPKdS1_S1_S1_PdE6s_tmp1;
	mad.lo.s32 	%r13, %r2, 13824, %r12;
	mul.lo.s16 	%rs7, %rs2, 57;
	shr.u16 	%rs8, %rs7, 9;
	cvt.u32.u16 	%r4, %rs8;
	mul.wide.u16 	%r14, %rs8, 96;
	add.s32 	%r5, %r13, %r14;
	mul.wide.u16 	%r15, %rs1, 8;
	add.s32 	%r6, %r5, %r15;
	@%p5 bra 	$L__BB233_4;
	add.f64 	%fd107, %fd775, %fd767;
	sub.f64 	%fd108, %fd775, %fd767;
	add.f64 	%fd109, %fd774, %fd768;
	sub.f64 	%fd110, %fd774, %fd768;
	add.f64 	%fd111, %fd773, %fd769;
	sub.f64 	%fd112, %fd773, %fd769;
	add.f64 	%fd113, %fd772, %fd770;
	sub.f64 	%fd114, %fd772, %fd770;
	add.f64 	%fd115, %fd771, %fd771;
	sub.f64 	%fd116, %fd771, %fd771;
	mul.f64 	%fd117, %fd115, 0d3FE0000000000000;
	ld.global.nc.f64 	%fd118, [%rd2];
	fma.rn.f64 	%fd119, %fd118, %fd107, 0d0000000000000000;
	ld.global.nc.f64 	%fd120, [%rd1];
	fma.rn.f64 	%fd121, %fd120, %fd108, 0d0000000000000000;
	ld.global.nc.f64 	%fd122, [%rd2+8];
	fma.rn.f64 	%fd123, %fd122, %fd109, %fd119;
	ld.global.nc.f64 	%fd124, [%rd1+8];
	fma.rn.f64 	%fd125, %fd124, %fd110, %fd121;
	ld.global.nc.f64 	%fd126, [%rd2+16];
	fma.rn.f64 	%fd127, %fd126, %fd111, %fd123;
	ld.global.nc.f64 	%fd128, [%rd1+16];
	fma.rn.f64 	%fd129, %fd128, %fd112, %fd125;
	ld.global.nc.f64 	%fd130, [%rd2+24];
	fma.rn.f64 	%fd131, %fd130, %fd113, %fd127;
	ld.global.nc.f64 	%fd132, [%rd1+24];
	fma.rn.f64 	%fd133, %fd132, %fd114, %fd129;
	ld.global.nc.f64 	%fd134, [%rd2+32];
	fma.rn.f64 	%fd135, %fd134, %fd117, %fd131;
	ld.global.nc.f64 	%fd136, [%rd1+32];
	fma.rn.f64 	%fd137, %fd136, %fd116, %fd133;
	sub.f64 	%fd138, %fd135, %fd137;
	st.shared.f64 	[%r6+12672], %fd138;
	add.f64 	%fd139, %fd137, %fd135;
	st.shared.f64 	[%r6], %fd139;
	ld.global.nc.f64 	%fd140, [%rd2+40];
	fma.rn.f64 	%fd141, %fd140, %fd107, 0d0000000000000000;
	ld.global.nc.f64 	%fd142, [%rd1+40];
	fma.rn.f64 	%fd143, %fd142, %fd108, 0d0000000000000000;
	ld.global.nc.f64 	%fd144, [%rd2+48];
	fma.rn.f64 	%fd145, %fd144, %fd109, %fd141;
	ld.global.nc.f64 	%fd146, [%rd1+48];
	fma.rn.f64 	%fd147, %fd146, %fd110, %fd143;
	ld.global.nc.f64 	%fd148, [%rd2+56];
	fma.rn.f64 	%fd149, %fd148, %fd111, %fd145;
	ld.global.nc.f64 	%fd150, [%rd1+56];
	fma.rn.f64 	%fd151, %fd150, %fd112, %fd147;
	ld.global.nc.f64 	%fd152, [%rd2+64];
	fma.rn.f64 	%fd153, %fd152, %fd113, %fd149;
	ld.global.nc.f64 	%fd154, [%rd1+64];
	fma.rn.f64 	%fd155, %fd154, %fd114, %fd151;
	ld.global.nc.f64 	%fd156, [%rd2+72];
	fma.rn.f64 	%fd157, %fd156, %fd117, %fd153;
	ld.global.nc.f64 	%fd158, [%rd1+72];
	fma.rn.f64 	%fd159, %fd158, %fd116, %fd155;
	sub.f64 	%fd160, %fd157, %fd159;
	st.shared.f64 	[%r6+11520], %fd160;
	add.f64 	%fd161, %fd159, %fd157;
	st.shared.f64 	[%r6+1152], %fd161;
	ld.global.nc.f64 	%fd162, [%rd2+80];
	fma.rn.f64 	%fd163, %fd162, %fd107, 0d0000000000000000;
	ld.global.nc.f64 	%fd164, [%rd1+80];
	fma.rn.f64 	%fd165, %fd164, %fd108, 0d0000000000000000;
	ld.global.nc.f64 	%fd166, [%rd2+88];
	fma.rn.f64 	%fd167, %fd166, %fd109, %fd163;
	ld.global.nc.f64 	%fd168, [%rd1+88];
	fma.rn.f64 	%fd169, %fd168, %fd110, %fd165;
	ld.global.nc.f64 	%fd170, [%rd2+96];
	fma.rn.f64 	%fd171, %fd170, %fd111, %fd167;
	ld.global.nc.f64 	%fd172, [%rd1+96];
	fma.rn.f64 	%fd173, %fd172, %fd112, %fd169;
	ld.global.nc.f64 	%fd174, [%rd2+104];
	fma.rn.f64 	%fd175, %fd174, %fd113, %fd171;
	ld.global.nc.f64 	%fd176, [%rd1+104];
	fma.rn.f64 	%fd177, %fd176, %fd114, %fd173;
	ld.global.nc.f64 	%fd178, [%rd2+112];
	fma.rn.f64 	%fd179, %fd178, %fd117, %fd175;
	ld.global.nc.f64 	%fd180, [%rd1+112];
	fma.rn.f64 	%fd181, %fd180, %fd116, %fd177;
	sub.f64 	%fd182, %fd179, %fd181;
	st.shared.f64 	[%r6+10368], %fd182;
	add.f64 	%fd183, %fd181, %fd179;
	st.shared.f64 	[%r6+2304], %fd183;
	ld.global.nc.f64 	%fd184, [%rd2+120];
	fma.rn.f64 	%fd185, %fd184, %fd107, 0d0000000000000000;
	ld.global.nc.f64 	%fd186, [%rd1+120];
	fma.rn.f64 	%fd187, %fd186, %fd108, 0d0000000000000000;
	ld.global.nc.f64 	%fd188, [%rd2+128];
	fma.rn.f64 	%fd189, %fd188, %fd109, %fd185;
	ld.global.nc.f64 	%fd190, [%rd1+128];
	fma.rn.f64 	%fd191, %fd190, %fd110, %fd187;
	ld.global.nc.f64 	%fd192, [%rd2+136];
	fma.rn.f64 	%fd193, %fd192, %fd111, %fd189;
	ld.global.nc.f64 	%fd194, [%rd1+136];
	fma.rn.f64 	%fd195, %fd194, %fd112, %fd191;
	ld.global.nc.f64 	%fd196, [%rd2+144];
	fma.rn.f64 	%fd197, %fd196, %fd113, %fd193;
	ld.global.nc.f64 	%fd198, [%rd1+144];
	fma.rn.f64 	%fd199, %fd198, %fd114, %fd195;
	ld.global.nc.f64 	%fd200, [%rd2+152];
	fma.rn.f64 	%fd201, %fd200, %fd117, %fd197;
	ld.global.nc.f64 	%fd202, [%rd1+152];
	fma.rn.f64 	%fd203, %fd202, %fd116, %fd199;
	sub.f64 	%fd204, %fd201, %fd203;
	st.shared.f64 	[%r6+9216], %fd204;
	add.f64 	%fd205, %fd203, %fd201;
	st.shared.f64 	[%r6+3456], %fd205;
	ld.global.nc.f64 	%fd206, [%rd2+160];
	fma.rn.f64 	%fd207, %fd206, %fd107, 0d0000000000000000;
	ld.global.nc.f64 	%fd208, [%rd1+160];
	fma.rn.f64 	%fd209, %fd208, %fd108, 0d0000000000000000;
	ld.global.nc.f64 	%fd210, [%rd2+168];
	fma.rn.f64 	%fd211, %fd210, %fd109, %fd207;
	ld.global.nc.f64 	%fd212, [%rd1+168];
	fma.rn.f64 	%fd213, %fd212, %fd110, %fd209;
	ld.global.nc.f64 	%fd214, [%rd2+176];
	fma.rn.f64 	%fd215, %fd214, %fd111, %fd211;
	ld.global.nc.f64 	%fd216, [%rd1+176];
	fma.rn.f64 	%fd217, %fd216, %fd112, %fd213;
	ld.global.nc.f64 	%fd218, [%rd2+184];
	fma.rn.f64 	%fd219, %fd218, %fd113, %fd215;
	ld.global.nc.f64 	%fd220, [%rd1+184];
	fma.rn.f64 	%fd221, %fd220, %fd114, %fd217;
	ld.global.nc.f64 	%fd222, [%rd2+192];
	fma.rn.f64 	%fd223, %fd222, %fd117, %fd219;
	ld.global.nc.f64 	%fd224, [%rd1+192];
	fma.rn.f64 	%fd225, %fd224, %fd116, %fd221;
	sub.f64 	%fd226, %fd223, %fd225;
	st.shared.f64 	[%r6+8064], %fd226;
	add.f64 	%fd227, %fd225, %fd223;
	st.shared.f64 	[%r6+4608], %fd227;
	ld.global.nc.f64 	%fd228, [%rd2+200];
	fma.rn.f64 	%fd229, %fd228, %fd107, 0d0000000000000000;
	ld.global.nc.f64 	%fd230, [%rd1+200];
	fma.rn.f64 	%fd231, %fd230, %fd108, 0d0000000000000000;
	ld.global.nc.f64 	%fd232, [%rd2+208];
	fma.rn.f64 	%fd233, %fd232, %fd109, %fd229;
	ld.global.nc.f64 	%fd234, [%rd1+208];
	fma.rn.f64 	%fd235, %fd234, %fd110, %fd231;
	ld.global.nc.f64 	%fd236, [%rd2+216];
	fma.rn.f64 	%fd237, %fd236, %fd111, %fd233;
	ld.global.nc.f64 	%fd238, [%rd1+216];
	fma.rn.f64 	%fd239, %fd238, %fd112, %fd235;
	ld.global.nc.f64 	%fd240, [%rd2+224];
	fma.rn.f64 	%fd241, %fd240, %fd113, %fd237;
	ld.global.nc.f64 	%fd242, [%rd1+224];
	fma.rn.f64 	%fd243, %fd242, %fd114, %fd239;
	ld.global.nc.f64 	%fd244, [%rd2+232];
	fma.rn.f64 	%fd245, %fd244, %fd117, %fd241;
	ld.global.nc.f64 	%fd246, [%rd1+232];
	fma.rn.f64 	%fd247, %fd246, %fd116, %fd243;
	sub.f64 	%fd248, %fd245, %fd247;
	st.shared.f64 	[%r6+6912], %fd248;
	add.f64 	%fd249, %fd247, %fd245;
	st.shared.f64 	[%r6+5760], %fd249;
$L__BB233_4:
	bar.sync 	0;
	setp.gt.u32 	%p6, %r9, 107;
	mad.lo.s32 	%r16, %r4, 1056, %r5;
	add.s32 	%r7, %r16, %r15;
	@%p6 bra 	$L__BB233_6;
	ld.shared.f64 	%fd250, [%r7];
	ld.shared.f64 	%fd251, [%r7+768];
	add.f64 	%fd252, %fd250, %fd251;
	sub.f64 	%fd253, %fd250, %fd251;
	ld.shared.f64 	%fd254, [%r7+96];
	ld.shared.f64 	%fd255, [%r7+672];
	add.f64 	%fd256, %fd254, %fd255;
	sub.f64 	%fd257, %fd254, %fd255;
	ld.shared.f64 	%fd258, [%r7+192];
	ld.shared.f64 	%fd259, [%r7+576];
	add.f64 	%fd260, %fd258, %fd259;
	sub.f64 	%fd261, %fd258, %fd259;
	ld.shared.f64 	%fd262, [%r7+288];
	ld.shared.f64 	%fd263, [%r7+480];
	add.f64 	%fd264, %fd262, %fd263;
	sub.f64 	%fd265, %fd262, %fd263;
	ld.shared.f64 	%fd266, [%r7+384];
	add.f64 	%fd267, %fd266, %fd266;
	sub.f64 	%fd268, %fd266, %fd266;
	mul.f64 	%fd269, %fd267, 0d3FE0000000000000;
	ld.global.nc.f64 	%fd270, [%rd2];
	fma.rn.f64 	%fd271, %fd270, %fd252, 0d0000000000000000;
	ld.global.nc.f64 	%fd272, [%rd1];
	fma.rn.f64 	%fd273, %fd272, %fd253, 0d0000000000000000;
	ld.global.nc.f64 	%fd274, [%rd2+8];
	fma.rn.f64 	%fd275, %fd274, %fd256, %fd271;
	ld.global.nc.f64 	%fd276, [%rd1+8];
	fma.rn.f64 	%fd277, %fd276, %fd257, %fd273;
	ld.global.nc.f64 	%fd278, [%rd2+16];
	fma.rn.f64 	%fd279, %fd278, %fd260, %fd275;
	ld.global.nc.f64 	%fd280, [%rd1+16];
	fma.rn.f64 	%fd281, %fd280, %fd261, %fd277;
	ld.global.nc.f64 	%fd282, [%rd2+24];
	fma.rn.f64 	%fd283, %fd282, %fd264, %fd279;
	ld.global.nc.f64 	%fd284, [%rd1+24];
	fma.rn.f64 	%fd285, %fd284, %fd265, %fd281;
	ld.global.nc.f64 	%fd286, [%rd2+32];
	fma.rn.f64 	%fd287, %fd286, %fd269, %fd283;
	ld.global.nc.f64 	%fd288, [%rd1+32];
	fma.rn.f64 	%fd289, %fd288, %fd268, %fd285;
	sub.f64 	%fd290, %fd287, %fd289;
	st.shared.f64 	[%r7+1056], %fd290;
	add.f64 	%fd291, %fd289, %fd287;
	st.shared.f64 	[%r7], %fd291;
	ld.global.nc.f64 	%fd292, [%rd2+40];
	fma.rn.f64 	%fd293, %fd292, %fd252, 0d0000000000000000;
	ld.global.nc.f64 	%fd294, [%rd1+40];
	fma.rn.f64 	%fd295, %fd294, %fd253, 0d0000000000000000;
	ld.global.nc.f64 	%fd296, [%rd2+48];
	fma.rn.f64 	%fd297, %fd296, %fd256, %fd293;
	ld.global.nc.f64 	%fd298, [%rd1+48];
	fma.rn.f64 	%fd299, %fd298, %fd257, %fd295;
	ld.global.nc.f64 	%fd300, [%rd2+56];
	fma.rn.f64 	%fd301, %fd300, %fd260, %fd297;
	ld.global.nc.f64 	%fd302, [%rd1+56];
	fma.rn.f64 	%fd303, %fd302, %fd261, %fd299;
	ld.global.nc.f64 	%fd304, [%rd2+64];
	fma.rn.f64 	%fd305, %fd304, %fd264, %fd301;
	ld.global.nc.f64 	%fd306, [%rd1+64];
	fma.rn.f64 	%fd307, %fd306, %fd265, %fd303;
	ld.global.nc.f64 	%fd308, [%rd2+72];
	fma.rn.f64 	%fd309, %fd308, %fd269, %fd305;
	ld.global.nc.f64 	%fd310, [%rd1+72];
	fma.rn.f64 	%fd311, %fd310, %fd268, %fd307;
	sub.f64 	%fd312, %fd309, %fd311;
	st.shared.f64 	[%r7+960], %fd312;
	add.f64 	%fd313, %fd311, %fd309;
	st.shared.f64 	[%r7+96], %fd313;
	ld.global.nc.f64 	%fd314, [%rd2+80];
	fma.rn.f64 	%fd315, %fd314, %fd252, 0d0000000000000000;
	ld.global.nc.f64 	%fd316, [%rd1+80];
	fma.rn.f64 	%fd317, %fd316, %fd253, 0d0000000000000000;
	ld.global.nc.f64 	%fd318, [%rd2+88];
	fma.rn.f64 	%fd319, %fd318, %fd256, %fd315;
	ld.global.nc.f64 	%fd320, [%rd1+88];
	fma.rn.f64 	%fd321, %fd320, %fd257, %fd317;
	ld.global.nc.f64 	%fd322, [%rd2+96];
	fma.rn.f64 	%fd323, %fd322, %fd260, %fd319;
	ld.global.nc.f64 	%fd324, [%rd1+96];
	fma.rn.f64 	%fd325, %fd324, %fd261, %fd321;
	ld.global.nc.f64 	%fd326, [%rd2+104];
	fma.rn.f64 	%fd327, %fd326, %fd264, %fd323;
	ld.global.nc.f64 	%fd328, [%rd1+104];
	fma.rn.f64 	%fd329, %fd328, %fd265, %fd325;
	ld.global.nc.f64 	%fd330, [%rd2+112];
	fma.rn.f64 	%fd331, %fd330, %fd269, %fd327;
	ld.global.nc.f64 	%fd332, [%rd1+112];
	fma.rn.f64 	%fd333, %fd332, %fd268, %fd329;
	sub.f64 	%fd334, %fd331, %fd333;
	st.shared.f64 	[%r7+864], %fd334;
	add.f64 	%fd335, %fd333, %fd331;
	st.shared.f64 	[%r7+192], %fd335;
	ld.global.nc.f64 	%fd336, [%rd2+120];
	fma.rn.f64 	%fd337, %fd336, %fd252, 0d0000000000000000;
	ld.global.nc.f64 	%fd338, [%rd1+120];
	fma.rn.f64 	%fd339, %fd338, %fd253, 0d0000000000000000;
	ld.global.nc.f64 	%fd340, [%rd2+128];
	fma.rn.f64 	%fd341, %fd340, %fd256, %fd337;
	ld.global.nc.f64 	%fd342, [%rd1+128];
	fma.rn.f64 	%fd343, %fd342, %fd257, %fd339;
	ld.global.nc.f64 	%fd344, [%rd2+136];
	fma.rn.f64 	%fd345, %fd344, %fd260, %fd341;
	ld.global.nc.f64 	%fd346, [%rd1+136];
	fma.rn.f64 	%fd347, %fd346, %fd261, %fd343;
	ld.global.nc.f64 	%fd348, [%rd2+144];
	fma.rn.f64 	%fd349, %fd348, %fd264, %fd345;
	ld.global.nc.f64 	%fd350, [%rd1+144];
	fma.rn.f64 	%fd351, %fd350, %fd265, %fd347;
	ld.global.nc.f64 	%fd352, [%rd2+152];
	fma.rn.f64 	%fd353, %fd352, %fd269, %fd349;
	ld.global.nc.f64 	%fd354, [%rd1+152];
	fma.rn.f64 	%fd355, %fd354, %fd268, %fd351;
	sub.f64 	%fd356, %fd353, %fd355;
	st.shared.f64 	[%r7+768], %fd356;
	add.f64 	%fd357, %fd355, %fd353;
	st.shared.f64 	[%r7+288], %fd357;
	ld.global.nc.f64 	%fd358, [%rd2+160];
	fma.rn.f64 	%fd359, %fd358, %fd252, 0d0000000000000000;
	ld.global.nc.f64 	%fd360, [%rd1+160];
	fma.rn.f64 	%fd361, %fd360, %fd253, 0d0000000000000000;
	ld.global.nc.f64 	%fd362, [%rd2+168];
	fma.rn.f64 	%fd363, %fd362, %fd256, %fd359;
	ld.global.nc.f64 	%fd364, [%rd1+168];
	fma.rn.f64 	%fd365, %fd364, %fd257, %fd361;
	ld.global.nc.f64 	%fd366, [%rd2+176];
	fma.rn.f64 	%fd367, %fd366, %fd260, %fd363;
	ld.global.nc.f64 	%fd368, [%rd1+176];
	fma.rn.f64 	%fd369, %fd368, %fd261, %fd365;
	ld.global.nc.f64 	%fd370, [%rd2+184];
	fma.rn.f64 	%fd371, %fd370, %fd264, %fd367;
	ld.global.nc.f64 	%fd372, [%rd1+184];
	fma.rn.f64 	%fd373, %fd372, %fd265, %fd369;
	ld.global.nc.f64 	%fd374, [%rd2+192];
	fma.rn.f64 	%fd375, %fd374, %fd269, %fd371;
	ld.global.nc.f64 	%fd376, [%rd1+192];
	fma.rn.f64 	%fd377, %fd376, %fd268, %fd373;
	sub.f64 	%fd378, %fd375, %fd377;
	st.shared.f64 	[%r7+672], %fd378;
	add.f64 	%fd379, %fd377, %fd375;
	st.shared.f64 	[%r7+384], %fd379;
	ld.global.nc.f64 	%fd380, [%rd2+200];
	fma.rn.f64 	%fd381, %fd380, %fd252, 0d0000000000000000;
	ld.global.nc.f64 	%fd382, [%rd1+200];
	fma.rn.f64 	%fd383, %fd382, %fd253, 0d0000000000000000;
	ld.global.nc.f64 	%fd384, [%rd2+208];
	fma.rn.f64 	%fd385, %fd384, %fd256, %fd381;
	ld.global.nc.f64 	%fd386, [%rd1+208];
	fma.rn.f64 	%fd387, %fd386, %fd257, %fd383;
	ld.global.nc.f64 	%fd388, [%rd2+216];
	fma.rn.f64 	%fd389, %fd388, %fd260, %fd385;
	ld.global.nc.f64 	%fd390, [%rd1+216];
	fma.rn.f64 	%fd391, %fd390, %fd261, %fd387;
	ld.global.nc.f64 	%fd392, [%rd2+224];
	fma.rn.f64 	%fd393, %fd392, %fd264, %fd389;
	ld.global.nc.f64 	%fd394, [%rd1+224];
	fma.rn.f64 	%fd395, %fd394, %fd265, %fd391;
	ld.global.nc.f64 	%fd396, [%rd2+232];
	fma.rn.f64 	%fd397, %fd396, %fd269, %fd393;
	ld.global.nc.f64 	%fd398, [%rd1+232];
	fma.rn.f64 	%fd399, %fd398, %fd268, %fd395;
	sub.f64 	%fd400, %fd397, %fd399;
	st.shared.f64 	[%r7+576], %fd400;
	add.f64 	%fd401, %fd399, %fd397;
	st.shared.f64 	[%r7+480], %fd401;
$L__BB233_6:
	ld.param.u64 	%rd21, [_Z30massMatrixMultiplyGlobalKernelILi9ELi12ELi1EEviPKdS1_S1_S1_Pd_param_3];
	ld.param.u64 	%rd20, [_Z30massMatrixMultiplyGlobalKernelILi9ELi12ELi1EEviPKdS1_S1_S1_Pd_param_2];
	ld.param.u64 	%rd19, [_Z30massMatrixMultiplyGlobalKernelILi9ELi12ELi1EEviPKdS1_S1_S1_Pd_param_1];
	mov.u32 	%r18, %tid.x;
	setp.gt.u32 	%p7, %r18, 107;
	bar.sync 	0;
	cvt.u16.u32 	%rs9, %r18;
	mul.hi.u16 	%rs10, %rs9, 5462;
	mul.lo.s16 	%rs11, %rs10, 12;
	sub.s16 	%rs12, %rs9, %rs11;
	mov.u32 	%r19, %tid.y;
	mov.u32 	%r20, _ZZ30massMatrixMultiplyGlobalKernelILi9ELi12ELi1EEviPKdS1_S1_S1_PdE6s_tmp1;
	mad.lo.s32 	%r21, %r19, 13824, %r20;
	mul.wide.u16 	%r22, %rs10, 1152;
	add.s32 	%r23, %r21, %r22;
	mul.wide.u16 	%r24, %rs12, 96;
	add.s32 	%r25, %r23, %r24;
	ld.shared.f64 	%fd402, [%r25];
	ld.shared.f64 	%fd403, [%r25+64];
	add.f64 	%fd404, %fd402, %fd403;
	sub.f64 	%fd405, %fd402, %fd403;
	ld.shared.f64 	%fd406, [%r25+8];
	ld.shared.f64 	%fd407, [%r25+56];
	add.f64 	%fd408, %fd406, %fd407;
	sub.f64 	%fd409, %fd406, %fd407;
	ld.shared.f64 	%fd410, [%r25+16];
	ld.shared.f64 	%fd411, [%r25+48];
	add.f64 	%fd412, %fd410, %fd411;
	sub.f64 	%fd413, %fd410, %fd411;
	ld.shared.f64 	%fd414, [%r25+24];
	ld.shared.f64 	%fd415, [%r25+40];
	add.f64 	%fd416, %fd414, %fd415;
	sub.f64 	%fd417, %fd414, %fd415;
	ld.shared.f64 	%fd418, [%r25+32];
	add.f64 	%fd419, %fd418, %fd418;
	sub.f64 	%fd420, %fd418, %fd418;
	mul.f64 	%fd421, %fd419, 0d3FE0000000000000;
	mov.u32 	%r26, %ctaid.x;
	add.s32 	%r27, %r26, %r19;
	mov.b32 	%r28, {%rs12, %rs10};
	mov.b32 	%r29, 11;
	mov.b32 	%r30, 36876;
	dp2a.lo.u32.u32 	%r31, %r28, %r30, %r29;
	mad.lo.s32 	%r32, %r27, 1728, %r31;
	cvta.to.global.u64 	%rd11, %rd20;
	ld.global.nc.f64 	%fd19, [%rd11];
	fma.rn.f64 	%fd422, %fd19, %fd404, 0d0000000000000000;
	cvta.to.global.u64 	%rd12, %rd21;
	ld.global.nc.f64 	%fd20, [%rd12];
	fma.rn.f64 	%fd423, %fd20, %fd405, 0d0000000000000000;
	ld.global.nc.f64 	%fd21, [%rd11+8];
	fma.rn.f64 	%fd424, %fd21, %fd408, %fd422;
	ld.global.nc.f64 	%fd22, [%rd12+8];
	fma.rn.f64 	%fd425, %fd22, %fd409, %fd423;
	ld.global.nc.f64 	%fd23, [%rd11+16];
	fma.rn.f64 	%fd426, %fd23, %fd412, %fd424;
	ld.global.nc.f64 	%fd24, [%rd12+16];
	fma.rn.f64 	%fd427, %fd24, %fd413, %fd425;
	ld.global.nc.f64 	%fd25, [%rd11+24];
	fma.rn.f64 	%fd428, %fd25, %fd416, %fd426;
	ld.global.nc.f64 	%fd26, [%rd12+24];
	fma.rn.f64 	%fd429, %fd26, %fd417, %fd427;
	ld.global.nc.f64 	%fd27, [%rd11+32];
	fma.rn.f64 	%fd430, %fd27, %fd421, %fd428;
	ld.global.nc.f64 	%fd28, [%rd12+32];
	fma.rn.f64 	%fd431, %fd28, %fd420, %fd429;
	cvta.to.global.u64 	%rd13, %rd19;
	mul.wide.s32 	%rd14, %r32, 8;
	add.s64 	%rd15, %rd13, %rd14;
	ld.global.nc.f64 	%fd432, [%rd15];
	ld.global.nc.f64 	%fd433, [%rd15+-88];
	sub.f64 	%fd434, %fd430, %fd431;
	mul.f64 	%fd435, %fd434, %fd432;
	add.f64 	%fd436, %fd430, %fd431;
	mul.f64 	%fd784, %fd436, %fd433;
	ld.global.nc.f64 	%fd30, [%rd11+40];
	fma.rn.f64 	%fd437, %fd30, %fd404, 0d0000000000000000;
	ld.global.nc.f64 	%fd31, [%rd12+40];
	fma.rn.f64 	%fd438, %fd31, %fd405, 0d0000000000000000;
	ld.global.nc.f64 	%fd32, [%rd11+48];
	fma.rn.f64 	%fd439, %fd32, %fd408, %fd437;
	ld.global.nc.f64 	%fd33, [%rd12+48];
	fma.rn.f64 	%fd440, %fd33, %fd409, %fd438;
	ld.global.nc.f64 	%fd34, [%rd11+56];
	fma.rn.f64 	%fd441, %fd34, %fd412, %fd439;
	ld.global.nc.f64 	%fd35, [%rd12+56];
	fma.rn.f64 	%fd442, %fd35, %fd413, %fd440;
	ld.global.nc.f64 	%fd36, [%rd11+64];
	fma.rn.f64 	%fd443, %fd36, %fd416, %fd441;
	ld.global.nc.f64 	%fd37, [%rd12+64];
	fma.rn.f64 	%fd444, %fd37, %fd417, %fd442;
	ld.global.nc.f64 	%fd38, [%rd11+72];
	fma.rn.f64 	%fd445, %fd38, %fd421, %fd443;
	ld.global.nc.f64 	%fd39, [%rd12+72];
	fma.rn.f64 	%fd446, %fd39, %fd420, %fd444;
	ld.global.nc.f64 	%fd447, [%rd15+-8];
	ld.global.nc.f64 	%fd448, [%rd15+-80];
	sub.f64 	%fd449, %fd445, %fd446;
	mul.f64 	%fd450, %fd449, %fd447;
	add.f64 	%fd451, %fd445, %fd446;
	mul.f64 	%fd783, %fd451, %fd448;
	ld.global.nc.f64 	%fd41, [%rd11+80];
	fma.rn.f64 	%fd452, %fd41, %fd404, 0d0000000000000000;
	ld.global.nc.f64 	%fd42, [%rd12+80];
	fma.rn.f64 	%fd453, %fd42, %fd405, 0d0000000000000000;
	ld.global.nc.f64 	%fd43, [%rd11+88];
	fma.rn.f64 	%fd454, %fd43, %fd408, %fd452;
	ld.global.nc.f64 	%fd44, [%rd12+88];
	fma.rn.f64 	%fd455, %fd44, %fd409, %fd453;
	ld.global.nc.f64 	%fd45, [%rd11+96];
	fma.rn.f64 	%fd456, %fd45, %fd412, %fd454;
	ld.global.nc.f64 	%fd46, [%rd12+96];
	fma.rn.f64 	%fd457, %fd46, %fd413, %fd455;
	ld.global.nc.f64 	%fd47, [%rd11+104];
	fma.rn.f64 	%fd458, %fd47, %fd416, %fd456;
	ld.global.nc.f64 	%fd48, [%rd12+104];
	fma.rn.f64 	%fd459, %fd48, %fd417, %fd457;
	ld.global.nc.f64 	%fd49, [%rd11+112];
	fma.rn.f64 	%fd460, %fd49, %fd421, %fd458;
	ld.global.nc.f64 	%fd50, [%rd12+112];
	fma.rn.f64 	%fd461, %fd50, %fd420, %fd459;
	ld.global.nc.f64 	%fd462, [%rd15+-16];
	ld.global.nc.f64 	%fd463, [%rd15+-72];
	sub.f64 	%fd464, %fd460, %fd461;
	mul.f64 	%fd465, %fd464, %fd462;
	add.f64 	%fd466, %fd460, %fd461;
	mul.f64 	%fd782, %fd466, %fd463;
	ld.global.nc.f64 	%fd52, [%rd11+120];
	fma.rn.f64 	%fd467, %fd52, %fd404, 0d0000000000000000;
	ld.global.nc.f64 	%fd53, [%rd12+120];
	fma.rn.f64 	%fd468, %fd53, %fd405, 0d0000000000000000;
	ld.global.nc.f64 	%fd54, [%rd11+128];
	fma.rn.f64 	%fd469, %fd54, %fd408, %fd467;
	ld.global.nc.f64 	%fd55, [%rd12+128];
	fma.rn.f64 	%fd470, %fd55, %fd409, %fd468;
	ld.global.nc.f64 	%fd56, [%rd11+136];
	fma.rn.f64 	%fd471, %fd56, %fd412, %fd469;
	ld.global.nc.f64 	%fd57, [%rd12+136];
	fma.rn.f64 	%fd472, %fd57, %fd413, %fd470;
	ld.global.nc.f64 	%fd58, [%rd11+144];
	fma.rn.f64 	%fd473, %fd58, %fd416, %fd471;
	ld.global.nc.f64 	%fd59, [%rd12+144];
	fma.rn.f64 	%fd474, %fd59, %fd417, %fd472;
	ld.global.nc.f64 	%fd60, [%rd11+152];
	fma.rn.f64 	%fd475, %fd60, %fd421, %fd473;
	ld.global.nc.f64 	%fd61, [%rd12+152];
	fma.rn.f64 	%fd476, %fd61, %fd420, %fd474;
	ld.global.nc.f64 	%fd477, [%rd15+-24];
	ld.global.nc.f64 	%fd478, [%rd15+-64];
	sub.f64 	%fd479, %fd475, %fd476;
	mul.f64 	%fd776, %fd479, %fd477;
	add.f64 	%fd480, %fd475, %fd476;
	mul.f64 	%fd781, %fd480, %fd478;
	ld.global.nc.f64 	%fd64, [%rd11+160];
	fma.rn.f64 	%fd481, %fd64, %fd404, 0d0000000000000000;
	ld.global.nc.f64 	%fd65, [%rd12+160];
	fma.rn.f64 	%fd482, %fd65, %fd405, 0d0000000000000000;
	ld.global.nc.f64 	%fd66, [%rd11+168];
	fma.rn.f64 	%fd483, %fd66, %fd408, %fd481;
	ld.global.nc.f64 	%fd67, [%rd12+168];
	fma.rn.f64 	%fd484, %fd67, %fd409, %fd482;
	ld.global.nc.f64 	%fd68, [%rd11+176];
	fma.rn.f64 	%fd485, %fd68, %fd412, %fd483;
	ld.global.nc.f64 	%fd69, [%rd12+176];
	fma.rn.f64 	%fd486, %fd69, %fd413, %fd484;
	ld.global.nc.f64 	%fd70, [%rd11+184];
	fma.rn.f64 	%fd487, %fd70, %fd416, %fd485;
	ld.global.nc.f64 	%fd71, [%rd12+184];
	fma.rn.f64 	%fd488, %fd71, %fd417, %fd486;
	ld.global.nc.f64 	%fd72, [%rd11+192];
	fma.rn.f64 	%fd489, %fd72, %fd421, %fd487;
	ld.global.nc.f64 	%fd73, [%rd12+192];
	fma.rn.f64 	%fd490, %fd73, %fd420, %fd488;
	ld.global.nc.f64 	%fd491, [%rd15+-32];
	ld.global.nc.f64 	%fd492, [%rd15+-56];
	sub.f64 	%fd493, %fd489, %fd490;
	mul.f64 	%fd777, %fd493, %fd491;
	add.f64 	%fd494, %fd489, %fd490;
	mul.f64 	%fd780, %fd494, %fd492;
	ld.global.nc.f64 	%fd76, [%rd11+200];
	fma.rn.f64 	%fd495, %fd76, %fd404, 0d0000000000000000;
	ld.global.nc.f64 	%fd77, [%rd12+200];
	fma.rn.f64 	%fd496, %fd77, %fd405, 0d0000000000000000;
	ld.global.nc.f64 	%fd78, [%rd11+208];
	fma.rn.f64 	%fd497, %fd78, %fd408, %fd495;
	ld.global.nc.f64 	%fd79, [%rd12+208];
	fma.rn.f64 	%fd498, %fd79, %fd409, %fd496;
	ld.global.nc.f64 	%fd80, [%rd11+216];
	fma.rn.f64 	%fd499, %fd80, %fd412, %fd497;
	ld.global.nc.f64 	%fd81, [%rd12+216];
	fma.rn.f64 	%fd500, %fd81, %fd413, %fd498;
	ld.global.nc.f64 	%fd82, [%rd11+224];
	fma.rn.f64 	%fd501, %fd82, %fd416, %fd499;
	ld.global.nc.f64 	%fd83, [%rd12+224];
	fma.rn.f64 	%fd502, %fd83, %fd417, %fd500;
	ld.global.nc.f64 	%fd84, [%rd11+232];
	fma.rn.f64 	%fd503, %fd84, %fd421, %fd501;
	ld.global.nc.f64 	%fd85, [%rd12+232];
	fma.rn.f64 	%fd504, %fd85, %fd420, %fd502;
	ld.global.nc.f64 	%fd505, [%rd15+-40];
	ld.global.nc.f64 	%fd506, [%rd15+-48];
	sub.f64 	%fd507, %fd503, %fd504;
	mul.f64 	%fd778, %fd507, %fd505;
	add.f64 	%fd508, %fd503, %fd504;
	mul.f64 	%fd779, %fd508, %fd506;
	bar.sync 	0;
	add.f64 	%fd509, %fd784, %fd435;
	sub.f64 	%fd510, %fd784, %fd435;
	add.f64 	%fd511, %fd783, %fd450;
	sub.f64 	%fd512, %fd783, %fd450;
	add.f64 	%fd513, %fd782, %fd465;
	sub.f64 	%fd514, %fd782, %fd465;
	add.f64 	%fd515, %fd781, %fd776;
	sub.f64 	%fd516, %fd781, %fd776;
	add.f64 	%fd517, %fd780, %fd777;
	sub.f64 	%fd518, %fd780, %fd777;
	add.f64 	%fd519, %fd779, %fd778;
	sub.f64 	%fd520, %fd779, %fd778;
	fma.rn.f64 	%fd521, %fd19, %fd509, 0d0000000000000000;
	fma.rn.f64 	%fd522, %fd20, %fd510, 0d0000000000000000;
	fma.rn.f64 	%fd523, %fd30, %fd511, %fd521;
	fma.rn.f64 	%fd524, %fd31, %fd512, %fd522;
	fma.rn.f64 	%fd525, %fd41, %fd513, %fd523;
	fma.rn.f64 	%fd526, %fd42, %fd514, %fd524;
	fma.rn.f64 	%fd527, %fd52, %fd515, %fd525;
	fma.rn.f64 	%fd528, %fd53, %fd516, %fd526;
	fma.rn.f64 	%fd529, %fd64, %fd517, %fd527;
	fma.rn.f64 	%fd530, %fd65, %fd518, %fd528;
	fma.rn.f64 	%fd531, %fd76, %fd519, %fd529;
	fma.rn.f64 	%fd532, %fd77, %fd520, %fd530;
	sub.f64 	%fd533, %fd531, %fd532;
	st.shared.f64 	[%r25+64], %fd533;
	add.f64 	%fd534, %fd531, %fd532;
	st.shared.f64 	[%r25], %fd534;
	fma.rn.f64 	%fd535, %fd21, %fd509, 0d0000000000000000;
	fma.rn.f64 	%fd536, %fd22, %fd510, 0d0000000000000000;
	fma.rn.f64 	%fd537, %fd32, %fd511, %fd535;
	fma.rn.f64 	%fd538, %fd33, %fd512, %fd536;
	fma.rn.f64 	%fd539, %fd43, %fd513, %fd537;
	fma.rn.f64 	%fd540, %fd44, %fd514, %fd538;
	fma.rn.f64 	%fd541, %fd54, %fd515, %fd539;
	fma.rn.f64 	%fd542, %fd55, %fd516, %fd540;
	fma.rn.f64 	%fd543, %fd66, %fd517, %fd541;
	fma.rn.f64 	%fd544, %fd67, %fd518, %fd542;
	fma.rn.f64 	%fd545, %fd78, %fd519, %fd543;
	fma.rn.f64 	%fd546, %fd79, %fd520, %fd544;
	sub.f64 	%fd547, %fd545, %fd546;
	st.shared.f64 	[%r25+56], %fd547;
	add.f64 	%fd548, %fd545, %fd546;
	st.shared.f64 	[%r25+8], %fd548;
	fma.rn.f64 	%fd549, %fd23, %fd509, 0d0000000000000000;
	fma.rn.f64 	%fd550, %fd24, %fd510, 0d0000000000000000;
	fma.rn.f64 	%fd551, %fd34, %fd511, %fd549;
	fma.rn.f64 	%fd552, %fd35, %fd512, %fd550;
	fma.rn.f64 	%fd553, %fd45, %fd513, %fd551;
	fma.rn.f64 	%fd554, %fd46, %fd514, %fd552;
	fma.rn.f64 	%fd555, %fd56, %fd515, %fd553;
	fma.rn.f64 	%fd556, %fd57, %fd516, %fd554;
	fma.rn.f64 	%fd557, %fd68, %fd517, %fd555;
	fma.rn.f64 	%fd558, %fd69, %fd518, %fd556;
	fma.rn.f64 	%fd559, %fd80, %fd519, %fd557;
	fma.rn.f64 	%fd560, %fd81, %fd520, %fd558;
	sub.f64 	%fd561, %fd559, %fd560;
	st.shared.f64 	[%r25+48], %fd561;
	add.f64 	%fd562, %fd559, %fd560;
	st.shared.f64 	[%r25+16], %fd562;
	fma.rn.f64 	%fd563, %fd25, %fd509, 0d0000000000000000;
	fma.rn.f64 	%fd564, %fd26, %fd510, 0d0000000000000000;
	fma.rn.f64 	%fd565, %fd36, %fd511, %fd563;
	fma.rn.f64 	%fd566, %fd37, %fd512, %fd564;
	fma.rn.f64 	%fd567, %fd47, %fd513, %fd565;
	fma.rn.f64 	%fd568, %fd48, %fd514, %fd566;
	fma.rn.f64 	%fd569, %fd58, %fd515, %fd567;
	fma.rn.f64 	%fd570, %fd59, %fd516, %fd568;
	fma.rn.f64 	%fd571, %fd70, %fd517, %fd569;
	fma.rn.f64 	%fd572, %fd71, %fd518, %fd570;
	fma.rn.f64 	%fd573, %fd82, %fd519, %fd571;
	fma.rn.f64 	%fd574, %fd83, %fd520, %fd572;
	sub.f64 	%fd575, %fd573, %fd574;
	st.shared.f64 	[%r25+40], %fd575;
	add.f64 	%fd576, %fd573, %fd574;
	st.shared.f64 	[%r25+24], %fd576;
	fma.rn.f64 	%fd577, %fd27, %fd509, 0d0000000000000000;
	fma.rn.f64 	%fd578, %fd28, %fd510, 0d0000000000000000;
	fma.rn.f64 	%fd579, %fd38, %fd511, %fd577;
	fma.rn.f64 	%fd580, %fd39, %fd512, %fd578;
	fma.rn.f64 	%fd581, %fd49, %fd513, %fd579;
	fma.rn.f64 	%fd582, %fd50, %fd514, %fd580;
	fma.rn.f64 	%fd583, %fd60, %fd515, %fd581;
	fma.rn.f64 	%fd584, %fd61, %fd516, %fd582;
	fma.rn.f64 	%fd585, %fd72, %fd517, %fd583;
	fma.rn.f64 	%fd586, %fd73, %fd518, %fd584;
	fma.rn.f64 	%fd587, %fd84, %fd519, %fd585;
	fma.rn.f64 	%fd588, %fd85, %fd520, %fd586;
	add.f64 	%fd589, %fd587, %fd588;
	st.shared.f64 	[%r25+32], %fd589;
	bar.sync 	0;
	@%p7 bra 	$L__BB233_8;
	ld.shared.f64 	%fd590, [%r7];
	ld.shared.f64 	%fd591, [%r7+1056];
	add.f64 	%fd592, %fd590, %fd591;
	sub.f64 	%fd593, %fd590, %fd591;
	ld.shared.f64 	%fd594, [%r7+96];
	ld.shared.f64 	%fd595, [%r7+960];
	add.f64 	%fd596, %fd594, %fd595;
	sub.f64 	%fd597, %fd594, %fd595;
	ld.shared.f64 	%fd598, [%r7+192];
	ld.shared.f64 	%fd599, [%r7+864];
	add.f64 	%fd600, %fd598, %fd599;
	sub.f64 	%fd601, %fd598, %fd599;
	ld.shared.f64 	%fd602, [%r7+288];
	ld.shared.f64 	%fd603, [%r7+768];
	add.f64 	%fd604, %fd602, %fd603;
	sub.f64 	%fd605, %fd602, %fd603;
	ld.shared.f64 	%fd606, [%r7+384];
	ld.shared.f64 	%fd607, [%r7+672];
	add.f64 	%fd608, %fd606, %fd607;
	sub.f64 	%fd609, %fd606, %fd607;
	ld.shared.f64 	%fd610, [%r7+480];
	ld.shared.f64 	%fd611, [%r7+576];
	add.f64 	%fd612, %fd610, %fd611;
	sub.f64 	%fd613, %fd610, %fd611;
	fma.rn.f64 	%fd614, %fd19, %fd592, 0d0000000000000000;
	fma.rn.f64 	%fd615, %fd20, %fd593, 0d0000000000000000;
	fma.rn.f64 	%fd616, %fd30, %fd596, %fd614;
	fma.rn.f64 	%fd617, %fd31, %fd597, %fd615;
	fma.rn.f64 	%fd618, %fd41, %fd600, %fd616;
	fma.rn.f64 	%fd619, %fd42, %fd601, %fd617;
	fma.rn.f64 	%fd620, %fd52, %fd604, %fd618;
	fma.rn.f64 	%fd621, %fd53, %fd605, %fd619;
	fma.rn.f64 	%fd622, %fd64, %fd608, %fd620;
	fma.rn.f64 	%fd623, %fd65, %fd609, %fd621;
	fma.rn.f64 	%fd624, %fd76, %fd612, %fd622;
	fma.rn.f64 	%fd625, %fd77, %fd613, %fd623;
	sub.f64 	%fd626, %fd624, %fd625;
	st.shared.f64 	[%r7+768], %fd626;
	add.f64 	%fd627, %fd624, %fd625;
	st.shared.f64 	[%r7], %fd627;
	fma.rn.f64 	%fd628, %fd21, %fd592, 0d0000000000000000;
	fma.rn.f64 	%fd629, %fd22, %fd593, 0d0000000000000000;
	fma.rn.f64 	%fd630, %fd32, %fd596, %fd628;
	fma.rn.f64 	%fd631, %fd33, %fd597, %fd629;
	fma.rn.f64 	%fd632, %fd43, %fd600, %fd630;
	fma.rn.f64 	%fd633, %fd44, %fd601, %fd631;
	fma.rn.f64 	%fd634, %fd54, %fd604, %fd632;
	fma.rn.f64 	%fd635, %fd55, %fd605, %fd633;
	fma.rn.f64 	%fd636, %fd66, %fd608, %fd634;
	fma.rn.f64 	%fd637, %fd67, %fd609, %fd635;
	fma.rn.f64 	%fd638, %fd78, %fd612, %fd636;
	fma.rn.f64 	%fd639, %fd79, %fd613, %fd637;
	sub.f64 	%fd640, %fd638, %fd639;
	st.shared.f64 	[%r7+672], %fd640;
	add.f64 	%fd641, %fd638, %fd639;
	st.shared.f64 	[%r7+96], %fd641;
	fma.rn.f64 	%fd642, %fd23, %fd592, 0d0000000000000000;
	fma.rn.f64 	%fd643, %fd24, %fd593, 0d0000000000000000;
	fma.rn.f64 	%fd644, %fd34, %fd596, %fd642;
	fma.rn.f64 	%fd645, %fd35, %fd597, %fd643;
	fma.rn.f64 	%fd646, %fd45, %fd600, %fd644;
	fma.rn.f64 	%fd647, %fd46, %fd601, %fd645;
	fma.rn.f64 	%fd648, %fd56, %fd604, %fd646;
	fma.rn.f64 	%fd649, %fd57, %fd605, %fd647;
	fma.rn.f64 	%fd650, %fd68, %fd608, %fd648;
	fma.rn.f64 	%fd651, %fd69, %fd609, %fd649;
	fma.rn.f64 	%fd652, %fd80, %fd612, %fd650;
	fma.rn.f64 	%fd653, %fd81, %fd613, %fd651;
	sub.f64 	%fd654, %fd652, %fd653;
	st.shared.f64 	[%r7+576], %fd654;
	add.f64 	%fd655, %fd652, %fd653;
	st.shared.f64 	[%r7+192], %fd655;
	fma.rn.f64 	%fd656, %fd25, %fd592, 0d0000000000000000;
	fma.rn.f64 	%fd657, %fd26, %fd593, 0d0000000000000000;
	fma.rn.f64 	%fd658, %fd36, %fd596, %fd656;
	fma.rn.f64 	%fd659, %fd37, %fd597, %fd657;
	fma.rn.f64 	%fd660, %fd47, %fd600, %fd658;
	fma.rn.f64 	%fd661, %fd48, %fd601, %fd659;
	fma.rn.f64 	%fd662, %fd58, %fd604, %fd660;
	fma.rn.f64 	%fd663, %fd59, %fd605, %fd661;
	fma.rn.f64 	%fd664, %fd70, %fd608, %fd662;
	fma.rn.f64 	%fd665, %fd71, %fd609, %fd663;
	fma.rn.f64 	%fd666, %fd82, %fd612, %fd664;
	fma.rn.f64 	%fd667, %fd83, %fd613, %fd665;
	sub.f64 	%fd668, %fd666, %fd667;
	st.shared.f64 	[%r7+480], %fd668;
	add.f64 	%fd669, %fd666, %fd667;
	st.shared.f64 	[%r7+288], %fd669;
	fma.rn.f64 	%fd670, %fd27, %fd592, 0d0000000000000000;
	fma.rn.f64 	%fd671, %fd28, %fd593, 0d0000000000000000;
	fma.rn.f64 	%fd672, %fd38, %fd596, %fd670;
	fma.rn.f64 	%fd673, %fd39, %fd597, %fd671;
	fma.rn.f64 	%fd674, %fd49, %fd600, %fd672;
	fma.rn.f64 	%fd675, %fd50, %fd601, %fd673;
	fma.rn.f64 	%fd676, %fd60, %fd604, %fd674;
	fma.rn.f64 	%fd677, %fd61, %fd605, %fd675;
	fma.rn.f64 	%fd678, %fd72, %fd608, %fd676;
	fma.rn.f64 	%fd679, %fd73, %fd609, %fd677;
	fma.rn.f64 	%fd680, %fd84, %fd612, %fd678;
	fma.rn.f64 	%fd681, %fd85, %fd613, %fd679;
	add.f64 	%fd682, %fd680, %fd681;
	st.shared.f64 	[%r7+384], %fd682;
$L__BB233_8:
	mov.u32 	%r33, %tid.x;
	setp.gt.u32 	%p8, %r33, 80;
	bar.sync 	0;
	@%p8 bra 	$L__BB233_10;
	ld.shared.f64 	%fd683, [%r6];
	ld.shared.f64 	%fd684, [%r6+12672];
	add.f64 	%fd685, %fd683, %fd684;
	sub.f64 	%fd686, %fd683, %fd684;
	ld.shared.f64 	%fd687, [%r6+1152];
	ld.shared.f64 	%fd688, [%r6+11520];
	add.f64 	%fd689, %fd687, %fd688;
	sub.f64 	%fd690, %fd687, %fd688;
	ld.shared.f64 	%fd691, [%r6+2304];
	ld.shared.f64 	%fd692, [%r6+10368];
	add.f64 	%fd693, %fd691, %fd692;
	sub.f64 	%fd694, %fd691, %fd692;
	ld.shared.f64 	%fd695, [%r6+3456];
	ld.shared.f64 	%fd696, [%r6+9216];
	add.f64 	%fd697, %fd695, %fd696;
	sub.f64 	%fd698, %fd695, %fd696;
	ld.shared.f64 	%fd699, [%r6+4608];
	ld.shared.f64 	%fd700, [%r6+8064];
	add.f64 	%fd701, %fd699, %fd700;
	sub.f64 	%fd702, %fd699, %fd700;
	ld.shared.f64 	%fd703, [%r6+5760];
	ld.shared.f64 	%fd704, [%r6+6912];
	add.f64 	%fd705, %fd703, %fd704;
	sub.f64 	%fd706, %fd703, %fd704;
	fma.rn.f64 	%fd707, %fd19, %fd685, 0d0000000000000000;
	fma.rn.f64 	%fd708, %fd20, %fd686, 0d0000000000000000;
	fma.rn.f64 	%fd709, %fd30, %fd689, %fd707;
	fma.rn.f64 	%fd710, %fd31, %fd690, %fd708;
	fma.rn.f64 	%fd711, %fd41, %fd693, %fd709;
	fma.rn.f64 	%fd712, %fd42, %fd694, %fd710;
	fma.rn.f64 	%fd713, %fd52, %fd697, %fd711;
	fma.rn.f64 	%fd714, %fd53, %fd698, %fd712;
	fma.rn.f64 	%fd715, %fd64, %fd701, %fd713;
	fma.rn.f64 	%fd716, %fd65, %fd702, %fd714;
	fma.rn.f64 	%fd717, %fd76, %fd705, %fd715;
	fma.rn.f64 	%fd718, %fd77, %fd706, %fd716;
	sub.f64 	%fd776, %fd717, %fd718;
	add.f64 	%fd784, %fd717, %fd718;
	fma.rn.f64 	%fd719, %fd21, %fd685, 0d0000000000000000;
	fma.rn.f64 	%fd720, %fd22, %fd686, 0d0000000000000000;
	fma.rn.f64 	%fd721, %fd32, %fd689, %fd719;
	fma.rn.f64 	%fd722, %fd33, %fd690, %fd720;
	fma.rn.f64 	%fd723, %fd43, %fd693, %fd721;
	fma.rn.f64 	%fd724, %fd44, %fd694, %fd722;
	fma.rn.f64 	%fd725, %fd54, %fd697, %fd723;
	fma.rn.f64 	%fd726, %fd55, %fd698, %fd724;
	fma.rn.f64 	%fd727, %fd66, %fd701, %fd725;
	fma.rn.f64 	%fd728, %fd67, %fd702, %fd726;
	fma.rn.f64 	%fd729, %fd78, %fd705, %fd727;
	fma.rn.f64 	%fd730, %fd79, %fd706, %fd728;
	sub.f64 	%fd777, %fd729, %fd730;
	add.f64 	%fd783, %fd729, %fd730;
	fma.rn.f64 	%fd731, %fd23, %fd685, 0d0000000000000000;
	fma.rn.f64 	%fd732, %fd24, %fd686, 0d0000000000000000;
	fma.rn.f64 	%fd733, %fd34, %fd689, %fd731;
	fma.rn.f64 	%fd734, %fd35, %fd690, %fd732;
	fma.rn.f64 	%fd735, %fd45, %fd693, %fd733;
	fma.rn.f64 	%fd736, %fd46, %fd694, %fd734;
	fma.rn.f64 	%fd737, %fd56, %fd697, %fd735;
	fma.rn.f64 	%fd738, %fd57, %fd698, %fd736;
	fma.rn.f64 	%fd739, %fd68, %fd701, %fd737;
	fma.rn.f64 	%fd740, %fd69, %fd702, %fd738;
	fma.rn.f64 	%fd741, %fd80, %fd705, %fd739;
	fma.rn.f64 	%fd742, %fd81, %fd706, %fd740;
	sub.f64 	%fd778, %fd741, %fd742;
	add.f64 	%fd782, %fd741, %fd742;
	fma.rn.f64 	%fd743, %fd25, %fd685, 0d0000000000000000;
	fma.rn.f64 	%fd744, %fd26, %fd686, 0d0000000000000000;
	fma.rn.f64 	%fd745, %fd36, %fd689, %fd743;
	fma.rn.f64 	%fd746, %fd37, %fd690, %fd744;
	fma.rn.f64 	%fd747, %fd47, %fd693, %fd745;
	fma.rn.f64 	%fd748, %fd48, %fd694, %fd746;
	fma.rn.f64 	%fd749, %fd58, %fd697, %fd747;
	fma.rn.f64 	%fd750, %fd59, %fd698, %fd748;
	fma.rn.f64 	%fd751, %fd70, %fd701, %fd749;
	fma.rn.f64 	%fd752, %fd71, %fd702, %fd750;
	fma.rn.f64 	%fd753, %fd82, %fd705, %fd751;
	fma.rn.f64 	%fd754, %fd83, %fd706, %fd752;
	sub.f64 	%fd779, %fd753, %fd754;
	add.f64 	%fd781, %fd753, %fd754;
	fma.rn.f64 	%fd755, %fd27, %fd685, 0d0000000000000000;
	fma.rn.f64 	%fd756, %fd28, %fd686, 0d0000000000000000;
	fma.rn.f64 	%fd757, %fd38, %fd689, %fd755;
	fma.rn.f64 	%fd758, %fd39, %fd690, %fd756;
	fma.rn.f64 	%fd759, %fd49, %fd693, %fd757;
	fma.rn.f64 	%fd760, %fd50, %fd694, %fd758;
	fma.rn.f64 	%fd761, %fd60, %fd697, %fd759;
	fma.rn.f64 	%fd762, %fd61, %fd698, %fd760;
	fma.rn.f64 	%fd763, %fd72, %fd701, %fd761;
	fma.rn.f64 	%fd764, %fd73, %fd702, %fd762;
	fma.rn.f64 	%fd765, %fd84, %fd705, %fd763;
	fma.rn.f64 	%fd766, %fd85, %fd706, %fd764;
	add.f64 	%fd780, %fd765, %fd766;
$L__BB233_10:
	bar.sync 	0;
	@%p4 bra 	$L__BB233_12;
	ld.param.u64 	%rd22, [_Z30massMatrixMultiplyGlobalKernelILi9ELi12ELi1EEviPKdS1_S1_S1_Pd_param_5];
	mov.u32 	%r34, %ctaid.x;
	mov.u32 	%r35, %tid.y;
	add.s32 	%r36, %r34, %r35;
	mov.u32 	%r37, %tid.x;
	mad.lo.s32 	%r38, %r36, 729, %r37;
	cvta.to.global.u64 	%rd16, %rd22;
	mul.wide.s32 	%rd17, %r38, 8;
	add.s64 	%rd18, %rd16, %rd17;
	st.global.f64 	[%rd18], %fd784;
	st.global.f64 	[%rd18+648], %fd783;
	st.global.f64 	[%rd18+1296], %fd782;
	st.global.f64 	[%rd18+1944], %fd781;
	st.global.f64 	[%rd18+2592], %fd780;
	st.global.f64 	[%rd18+3240], %fd779;
	st.global.f64 	[%rd18+3888], %fd778;
	st.global.f64 	[%rd18+4536], %fd777;
	st.global.f64 	[%rd18+5184], %fd776;
$L__BB233_12:
	ret;

}
	// .globl	_Z40massMatrixMultiplyMonolithicGlobalKernelILi9ELi12ELi1EEviPKdS1_S1_S1_Pd
.visible .entry _Z40massMatrixMultiplyMonolithicGlobalKernelILi9ELi12ELi1EEviPKdS1_S1_S1_Pd(
	.param .u32 _Z40massMatrixMultiplyMonolithicGlobalKernelILi9ELi12ELi1EEviPKdS1_S1_S1_Pd_param_0,
	.param .u64 .ptr .align 1 _Z40massMatrixMultiplyMonolithicGlobalKernelILi9ELi12ELi1EEviPKdS1_S1_S1_Pd_param_1,
	.param .u64 .ptr .align 1 _Z40massMatrixMultiplyMonolithicGlobalKernelILi9ELi12ELi1EEviPKdS1_S1_S1_Pd_param_2,
	.param .u64 .ptr .align 1 _Z40massMatrixMultiplyMonolithicGlobalKernelILi9ELi12ELi1EEviPKdS1_S1_S1_Pd_param_3,
	.param .u64 .ptr .align 1 _Z40massMatrixMultiplyMonolithicGlobalKernelILi9ELi12ELi1EEviPKdS1_S1_S1_Pd_param_4,
	.param .u64 .ptr .align 1 _Z40massMatrixMultiplyMonolithicGlobalKernelILi9ELi12ELi1EEviPKdS1_S1_S1_Pd_param_5
)
{
	.reg .pred 	%p<21>;
	.reg .b16 	%rs<11>;
	.reg .b32 	%r<49>;
	.reg .b64 	%rd<16>;
	.reg .b64 	%fd<1121>;
	// demoted variable
	.shared .align 8 .b8 _ZZ40massMatrixMultiplyMonolithicGlobalKernelILi9ELi12ELi1EEviPKdS1_S1_S1_PdE6s_tmp1[13824];
	ld.param.u32 	%r12, [_Z40massMatrixMultiplyMonolithicGlobalKernelILi9ELi12ELi1EEviPKdS1_S1_S1_Pd_param_0];
	ld.param.u64 	%rd3, [_Z40massMatrixMultiplyMonolithicGlobalKernelILi9ELi12ELi1EEviPKdS1_S1_S1_Pd_param_1];
	ld.param.u64 	%rd6, [_Z40massMatrixMultiplyMonolithicGlobalKernelILi9ELi12ELi1EEviPKdS1_S1_S1_Pd_param_2];
	ld.param.u64 	%rd4, [_Z40massMatrixMultiplyMonolithicGlobalKernelILi9ELi12ELi1EEviPKdS1_S1_S1_Pd_param_4];
	cvta.to.global.u64 	%rd1, %rd6;
	mov.u32 	%r1, %tid.x;
	mov.u32 	%r2, %tid.y;
	mov.u32 	%r13, %ctaid.x;
	add.s32 	%r3, %r13, %r2;
	cvt.u16.u32 	%rs1, %r1;
	mul.hi.u16 	%rs3, %rs1, 7282;
	mul.lo.s16 	%rs4, %rs3, 9;
	sub.s16 	%rs2, %rs1, %rs4;
	setp.ge.s32 	%p1, %r3, %r12;
	@%p1 bra 	$L__BB234_2;
	cvta.to.global.u64 	%rd7, %rd4;
	mad.lo.s32 	%r14, %r3, 729, %r1;
	mul.wide.s32 	%rd8, %r14, 8;
	add.s64 	%rd9, %rd7, %rd8;
	ld.global.nc.f64 	%fd1099, [%rd9];
	ld.global.nc.f64 	%fd1098, [%rd9+648];
	ld.global.nc.f64 	%fd1097, [%rd9+1296];
	ld.global.nc.f64 	%fd1096, [%rd9+1944];
	ld.global.nc.f64 	%fd1095, [%rd9+2592];
	ld.global.nc.f64 	%fd1094, [%rd9+3240];
	ld.global.nc.f64 	%fd1093, [%rd9+3888];
	ld.global.nc.f64 	%fd1092, [%rd9+4536];
	ld.global.nc.f64 	%fd1091, [%rd9+5184];
$L__BB234_2:
	bar.sync 	0;
	setp.gt.u32 	%p2, %r1, 80;
	mov.u32 	%r15, _ZZ40massMatrixMultiplyMonolithicGlobalKernelILi9ELi12ELi1EEviPKdS1_S1_S1_PdE6s_tmp1;
	mad.lo.s32 	%r4, %r2, 13824, %r15;
	mul.lo.s16 	%rs6, %rs1, 57;
	shr.u16 	%rs7, %rs6, 9;
	cvt.u32.u16 	%r5, %rs7;
	mul.wide.u16 	%r16, %rs7, 96;
	add.s32 	%r6, %r4, %r16;
	mul.wide.u16 	%r17, %rs2, 8;
	add.s32 	%r7, %r6, %r17;
	@%p2 bra 	$L__BB234_4;
	ld.global.nc.f64 	%fd202, [%rd1];
	fma.rn.f64 	%fd203, %fd202, %fd1099, 0d0000000000000000;
	ld.global.nc.f64 	%fd204, [%rd1+8];
	fma.rn.f64 	%fd205, %fd204, %fd1098, %fd203;
	ld.global.nc.f64 	%fd206, [%rd1+16];
	fma.rn.f64 	%fd207, %fd206, %fd1097, %fd205;
	ld.global.nc.f64 	%fd208, [%rd1+24];
	fma.rn.f64 	%fd209, %fd208, %fd1096, %fd207;
	ld.global.nc.f64 	%fd210, [%rd1+32];
	fma.rn.f64 	%fd211, %fd210, %fd1095, %fd209;
	ld.global.nc.f64 	%fd212, [%rd1+40];
	fma.rn.f64 	%fd213, %fd212, %fd1094, %fd211;
	ld.global.nc.f64 	%fd214, [%rd1+48];
	fma.rn.f64 	%fd215, %fd214, %fd1093, %fd213;
	ld.global.nc.f64 	%fd216, [%rd1+56];
	fma.rn.f64 	%fd217, %fd216, %fd1092, %fd215;
	ld.global.nc.f64 	%fd218, [%rd1+64];
	fma.rn.f64 	%fd219, %fd218, %fd1091, %fd217;
	st.shared.f64 	[%r7], %fd219;
	ld.global.nc.f64 	%fd220, [%rd1+72];
	fma.rn.f64 	%fd221, %fd220, %fd1099, 0d0000000000000000;
	ld.global.nc.f64 	%fd222, [%rd1+80];
	fma.rn.f64 	%fd223, %fd222, %fd1098, %fd221;
	ld.global.nc.f64 	%fd224, [%rd1+88];
	fma.rn.f64 	%fd225, %fd224, %fd1097, %fd223;
	ld.global.nc.f64 	%fd226, [%rd1+96];
	fma.rn.f64 	%fd227, %fd226, %fd1096, %fd225;
	ld.global.nc.f64 	%fd228, [%rd1+104];
	fma.rn.f64 	%fd229, %fd228, %fd1095, %fd227;
	ld.global.nc.f64 	%fd230, [%rd1+112];
	fma.rn.f64 	%fd231, %fd230, %fd1094, %fd229;
	ld.global.nc.f64 	%fd232, [%rd1+120];
	fma.rn.f64 	%fd233, %fd232, %fd1093, %fd231;
	ld.global.nc.f64 	%fd234, [%rd1+128];
	fma.rn.f64 	%fd235, %fd234, %fd1092, %fd233;
	ld.global.nc.f64 	%fd236, [%rd1+136];
	fma.rn.f64 	%fd237, %fd236, %fd1091, %fd235;
	st.shared.f64 	[%r7+1152], %fd237;
	ld.global.nc.f64 	%fd238, [%rd1+144];
	fma.rn.f64 	%fd239, %fd238, %fd1099, 0d0000000000000000;
	ld.global.nc.f64 	%fd240, [%rd1+152];
	fma.rn.f64 	%fd241, %fd240, %fd1098, %fd239;
	ld.global.nc.f64 	%fd242, [%rd1+160];
	fma.rn.f64 	%fd243, %fd242, %fd1097, %fd241;
	ld.global.nc.f64 	%fd244, [%rd1+168];
	fma.rn.f64 	%fd245, %fd244, %fd1096, %fd243;
	ld.global.nc.f64 	%fd246, [%rd1+176];
	fma.rn.f64 	%fd247, %fd246, %fd1095, %fd245;
	ld.global.nc.f64 	%fd248, [%rd1+184];
	fma.rn.f64 	%fd249, %fd248, %fd1094, %fd247;
	ld.global.nc.f64 	%fd250, [%rd1+192];
	fma.rn.f64 	%fd251, %fd250, %fd1093, %fd249;
	ld.global.nc.f64 	%fd252, [%rd1+200];
	fma.rn.f64 	%fd253, %fd252, %fd1092, %fd251;
	ld.global.nc.f64 	%fd254, [%rd1+208];
	fma.rn.f64 	%fd255, %fd254, %fd1091, %fd253;
	st.shared.f64 	[%r7+2304], %fd255;
	ld.global.nc.f64 	%fd256, [%rd1+216];
	fma.rn.f64 	%fd257, %fd256, %fd1099, 0d0000000000000000;
	ld.global.nc.f64 	%fd258, [%rd1+224];
	fma.rn.f64 	%fd259, %fd258, %fd1098, %fd257;
	ld.global.nc.f64 	%fd260, [%rd1+232];
	fma.rn.f64 	%fd261, %fd260, %fd1097, %fd259;
	ld.global.nc.f64 	%fd262, [%rd1+240];
	fma.rn.f64 	%fd263, %fd262, %fd1096, %fd261;
	ld.global.nc.f64 	%fd264, [%rd1+248];
	fma.rn.f64 	%fd265, %fd264, %fd1095, %fd263;
	ld.global.nc.f64 	%fd266, [%rd1+256];
	fma.rn.f64 	%fd267, %fd266, %fd1094, %fd265;
	ld.global.nc.f64 	%fd268, [%rd1+264];
	fma.rn.f64 	%fd269, %fd268, %fd1093, %fd267;
	ld.global.nc.f64 	%fd270, [%rd1+272];
	fma.rn.f64 	%fd271, %fd270, %fd1092, %fd269;
	ld.global.nc.f64 	%fd272, [%rd1+280];
	fma.rn.f64 	%fd273, %fd272, %fd1091, %fd271;
	st.shared.f64 	[%r7+3456], %fd273;
	ld.global.nc.f64 	%fd274, [%rd1+288];
	fma.rn.f64 	%fd275, %fd274, %fd1099, 0d0000000000000000;
	ld.global.nc.f64 	%fd276, [%rd1+296];
	fma.rn.f64 	%fd277, %fd276, %fd1098, %fd275;
	ld.global.nc.f64 	%fd278, [%rd1+304];
	fma.rn.f64 	%fd279, %fd278, %fd1097, %fd277;
	ld.global.nc.f64 	%fd280, [%rd1+312];
	fma.rn.f64 	%fd281, %fd280, %fd1096, %fd279;
	ld.global.nc.f64 	%fd282, [%rd1+320];
	fma.rn.f64 	%fd283, %fd282, %fd1095, %fd281;
	ld.global.nc.f64 	%fd284, [%rd1+328];
	fma.rn.f64 	%fd285, %fd284, %fd1094, %fd283;
	ld.global.nc.f64 	%fd286, [%rd1+336];
	fma.rn.f64 	%fd287, %fd286, %fd1093, %fd285;
	ld.global.nc.f64 	%fd288, [%rd1+344];
	fma.rn.f64 	%fd289, %fd288, %fd1092, %fd287;
	ld.global.nc.f64 	%fd290, [%rd1+352];
	fma.rn.f64 	%fd291, %fd290, %fd1091, %fd289;
	st.shared.f64 	[%r7+4608], %fd291;
	ld.global.nc.f64 	%fd292, [%rd1+360];
	fma.rn.f64 	%fd293, %fd292, %fd1099, 0d0000000000000000;
	ld.global.nc.f64 	%fd294, [%rd1+368];
	fma.rn.f64 	%fd295, %fd294, %fd1098, %fd293;
	ld.global.nc.f64 	%fd296, [%rd1+376];
	fma.rn.f64 	%fd297, %fd296, %fd1097, %fd295;
	ld.global.nc.f64 	%fd298, [%rd1+384];
	fma.rn.f64 	%fd299, %fd298, %fd1096, %fd297;
	ld.global.nc.f64 	%fd300, [%rd1+392];
	fma.rn.f64 	%fd301, %fd300, %fd1095, %fd299;
	ld.global.nc.f64 	%fd302, [%rd1+400];
	fma.rn.f64 	%fd303, %fd302, %fd1094, %fd301;
	ld.global.nc.f64 	%fd304, [%rd1+408];
	fma.rn.f64 	%fd305, %fd304, %fd1093, %fd303;
	ld.global.nc.f64 	%fd306, [%rd1+416];
	fma.rn.f64 	%fd307, %fd306, %fd1092, %fd305;
	ld.global.nc.f64 	%fd308, [%rd1+424];
	fma.rn.f64 	%fd309, %fd308, %fd1091, %fd307;
	st.shared.f64 	[%r7+5760], %fd309;
	ld.global.nc.f64 	%fd310, [%rd1+432];
	fma.rn.f64 	%fd311, %fd310, %fd1099, 0d0000000000000000;
	ld.global.nc.f64 	%fd312, [%rd1+440];
	fma.rn.f64 	%fd313, %fd312, %fd1098, %fd311;
	ld.global.nc.f64 	%fd314, [%rd1+448];
	fma.rn.f64 	%fd315, %fd314, %fd1097, %fd313;
	ld.global.nc.f64 	%fd316, [%rd1+456];
	fma.rn.f64 	%fd317, %fd316, %fd1096, %fd315;
	ld.global.nc.f64 	%fd318, [%rd1+464];
	fma.rn.f64 	%fd319, %fd318, %fd1095, %fd317;
	ld.global.nc.f64 	%fd320, [%rd1+472];
	fma.rn.f64 	%fd321, %fd320, %fd1094, %fd319;
	ld.global.nc.f64 	%fd322, [%rd1+480];
	fma.rn.f64 	%fd323, %fd322, %fd1093, %fd321;
	ld.global.nc.f64 	%fd324, [%rd1+488];
	fma.rn.f64 	%fd325, %fd324, %fd1092, %fd323;
	ld.global.nc.f64 	%fd326, [%rd1+496];
	fma.rn.f64 	%fd327, %fd326, %fd1091, %fd325;
	st.shared.f64 	[%r7+6912], %fd327;
	ld.global.nc.f64 	%fd328, [%rd1+504];
	fma.rn.f64 	%fd329, %fd328, %fd1099, 0d0000000000000000;
	ld.global.nc.f64 	%fd330, [%rd1+512];
	fma.rn.f64 	%fd331, %fd330, %fd1098, %fd329;
	ld.global.nc.f64 	%fd332, [%rd1+520];
	fma.rn.f64 	%fd333, %fd332, %fd1097, %fd331;
	ld.global.nc.f64 	%fd334, [%rd1+528];
	fma.rn.f64 	%fd335, %fd334, %fd1096, %fd333;
	ld.global.nc.f64 	%fd336, [%rd1+536];
	fma.rn.f64 	%fd337, %fd336, %fd1095, %fd335;
	ld.global.nc.f64 	%fd338, [%rd1+544];
	fma.rn.f64 	%fd339, %fd338, %fd1094, %fd337;
	ld.global.nc.f64 	%fd340, [%rd1+552];
	fma.rn.f64 	%fd341, %fd340, %fd1093, %fd339;
	ld.global.nc.f64 	%fd342, [%rd1+560];
	fma.rn.f64 	%fd343, %fd342, %fd1092, %fd341;
	ld.global.nc.f64 	%fd344, [%rd1+568];
	fma.rn.f64 	%fd345, %fd344, %fd1091, %fd343;
	st.shared.f64 	[%r7+8064], %fd345;
	ld.global.nc.f64 	%fd346, [%rd1+576];
	fma.rn.f64 	%fd347, %fd346, %fd1099, 0d0000000000000000;
	ld.global.nc.f64 	%fd348, [%rd1+584];
	fma.rn.f64 	%fd349, %fd348, %fd1098, %fd347;
	ld.global.nc.f64 	%fd350, [%rd1+592];
	fma.rn.f64 	%fd351, %fd350, %fd1097, %fd349;
	ld.global.nc.f64 	%fd352, [%rd1+600];
	fma.rn.f64 	%fd353, %fd352, %fd1096, %fd351;
	ld.global.nc.f64 	%fd354, [%rd1+608];
	fma.rn.f64 	%fd355, %fd354, %fd1095, %fd353;
	ld.global.nc.f64 	%fd356, [%rd1+616];
	fma.rn.f64 	%fd357, %fd356, %fd1094, %fd355;
	ld.global.nc.f64 	%fd358, [%rd1+624];
	fma.rn.f64 	%fd359, %fd358, %fd1093, %fd357;
	ld.global.nc.f64 	%fd360, [%rd1+632];
	fma.rn.f64 	%fd361, %fd360, %fd1092, %fd359;
	ld.global.nc.f64 	%fd362, [%rd1+640];
	fma.rn.f64 	%fd363, %fd362, %fd1091, %fd361;
	st.shared.f64 	[%r7+9216], %fd363;
	ld.global.nc.f64 	%fd364, [%rd1+648];
	fma.rn.f64 	%fd365, %fd364, %fd1099, 0d0000000000000000;
	ld.global.nc.f64 	%fd366, [%rd1+656];
	fma.rn.f64 	%fd367, %fd366, %fd1098, %fd365;
	ld.global.nc.f64 	%fd368, [%rd1+664];
	fma.rn.f64 	%fd369, %fd368, %fd1097, %fd367;
	ld.global.nc.f64 	%fd370, [%rd1+672];
	fma.rn.f64 	%fd371, %fd370, %fd1096, %fd369;
	ld.global.nc.f64 	%fd372, [%rd1+680];
	fma.rn.f64 	%fd373, %fd372, %fd1095, %fd371;
	ld.global.nc.f64 	%fd374, [%rd1+688];
	fma.rn.f64 	%fd375, %fd374, %fd1094, %fd373;
	ld.global.nc.f64 	%fd376, [%rd1+696];
	fma.rn.f64 	%fd377, %fd376, %fd1093, %fd375;
	ld.global.nc.f64 	%fd378, [%rd1+704];
	fma.rn.f64 	%fd379, %fd378, %fd1092, %fd377;
	ld.global.nc.f64 	%fd380, [%rd1+712];
	fma.rn.f64 	%fd381, %fd380, %fd1091, %fd379;
	st.shared.f64 	[%r7+10368], %fd381;
	ld.global.nc.f64 	%fd382, [%rd1+720];
	fma.rn.f64 	%fd383, %fd382, %fd1099, 0d0000000000000000;
	ld.global.nc.f64 	%fd384, [%rd1+728];
	fma.rn.f64 	%fd385, %fd384, %fd1098, %fd383;
	ld.global.nc.f64 	%fd386, [%rd1+736];
	fma.rn.f64 	%fd387, %fd386, %fd1097, %fd385;
	ld.global.nc.f64 	%fd388, [%rd1+744];
	fma.rn.f64 	%fd389, %fd388, %fd1096, %fd387;
	ld.global.nc.f64 	%fd390, [%rd1+752];
	fma.rn.f64 	%fd391, %fd390, %fd1095, %fd389;
	ld.global.nc.f64 	%fd392, [%rd1+760];
	fma.rn.f64 	%fd393, %fd392, %fd1094, %fd391;
	ld.global.nc.f64 	%fd394, [%rd1+768];
	fma.rn.f64 	%fd395, %fd394, %fd1093, %fd393;
	ld.global.nc.f64 	%fd396, [%rd1+776];
	fma.rn.f64 	%fd397, %fd396, %fd1092, %fd395;
	ld.global.nc.f64 	%fd398, [%rd1+784];
	fma.rn.f64 	%fd399, %fd398, %fd1091, %fd397;
	st.shared.f64 	[%r7+11520], %fd399;
	ld.global.nc.f64 	%fd400, [%rd1+792];
	fma.rn.f64 	%fd401, %fd400, %fd1099, 0d0000000000000000;
	ld.global.nc.f64 	%fd402, [%rd1+800];
	fma.rn.f64 	%fd403, %fd402, %fd1098, %fd401;
	ld.global.nc.f64 	%fd404, [%rd1+808];
	fma.rn.f64 	%fd405, %fd404, %fd1097, %fd403;
	ld.global.nc.f64 	%fd406, [%rd1+816];
	fma.rn.f64 	%fd407, %fd406, %fd1096, %fd405;
	ld.global.nc.f64 	%fd408, [%rd1+824];
	fma.rn.f64 	%fd409, %fd408, %fd1095, %fd407;
	ld.global.nc.f64 	%fd410, [%rd1+832];
	fma.rn.f64 	%fd411, %fd410, %fd1094, %fd409;
	ld.global.nc.f64 	%fd412, [%rd1+840];
	fma.rn.f64 	%fd413, %fd412, %fd1093, %fd411;
	ld.global.nc.f64 	%fd414, [%rd1+848];
	fma.rn.f64 	%fd415, %fd414, %fd1092, %fd413;
	ld.global.nc.f64 	%fd416, [%rd1+856];
	fma.rn.f64 	%fd417, %fd416, %fd1091, %fd415;
	st.shared.f64 	[%r7+12672], %fd417;
$L__BB234_4:
	bar.sync 	0;
	setp.gt.u32 	%p3, %r1, 107;
	mad.lo.s32 	%r18, %r5, 1056, %r6;
	add.s32 	%r8, %r18, %r17;
	@%p3 bra 	$L__BB234_6;
	ld.shared.f64 	%fd418, [%r8];
	ld.shared.f64 	%fd419, [%r8+96];
	ld.shared.f64 	%fd420, [%r8+192];
	ld.shared.f64 	%fd421, [%r8+288];
	ld.shared.f64 	%fd422, [%r8+384];
	ld.shared.f64 	%fd423, [%r8+480];
	ld.shared.f64 	%fd424, [%r8+576];
	ld.shared.f64 	%fd425, [%r8+672];
	ld.shared.f64 	%fd426, [%r8+768];
	ld.global.nc.f64 	%fd427, [%rd1];
	fma.rn.f64 	%fd428, %fd427, %fd418, 0d0000000000000000;
	ld.global.nc.f64 	%fd429, [%rd1+8];
	fma.rn.f64 	%fd430, %fd429, %fd419, %fd428;
	ld.global.nc.f64 	%fd431, [%rd1+16];
	fma.rn.f64 	%fd432, %fd431, %fd420, %fd430;
	ld.global.nc.f64 	%fd433, [%rd1+24];
	fma.rn.f64 	%fd434, %fd433, %fd421, %fd432;
	ld.global.nc.f64 	%fd435, [%rd1+32];
	fma.rn.f64 	%fd436, %fd435, %fd422, %fd434;
	ld.global.nc.f64 	%fd437, [%rd1+40];
	fma.rn.f64 	%fd438, %fd437, %fd423, %fd436;
	ld.global.nc.f64 	%fd439, [%rd1+48];
	fma.rn.f64 	%fd440, %fd439, %fd424, %fd438;
	ld.global.nc.f64 	%fd441, [%rd1+56];
	fma.rn.f64 	%fd442, %fd441, %fd425, %fd440;
	ld.global.nc.f64 	%fd443, [%rd1+64];
	fma.rn.f64 	%fd444, %fd443, %fd426, %fd442;
	st.shared.f64 	[%r8], %fd444;
	ld.global.nc.f64 	%fd445, [%rd1+72];
	fma.rn.f64 	%fd446, %fd445, %fd418, 0d0000000000000000;
	ld.global.nc.f64 	%fd447, [%rd1+80];
	fma.rn.f64 	%fd448, %fd447, %fd419, %fd446;
	ld.global.nc.f64 	%fd449, [%rd1+88];
	fma.rn.f64 	%fd450, %fd449, %fd420, %fd448;
	ld.global.nc.f64 	%fd451, [%rd1+96];
	fma.rn.f64 	%fd452, %fd451, %fd421, %fd450;
	ld.global.nc.f64 	%fd453, [%rd1+104];
	fma.rn.f64 	%fd454, %fd453, %fd422, %fd452;
	ld.global.nc.f64 	%fd455, [%rd1+112];
	fma.rn.f64 	%fd456, %fd455, %fd423, %fd454;
	ld.global.nc.f64 	%fd457, [%rd1+120];
	fma.rn.f64 	%fd458, %fd457, %fd424, %fd456;
	ld.global.nc.f64 	%fd459, [%rd1+128];
	fma.rn.f64 	%fd460, %fd459, %fd425, %fd458;
	ld.global.nc.f64 	%fd461, [%rd1+136];
	fma.rn.f64 	%fd462, %fd461, %fd426, %fd460;
	st.shared.f64 	[%r8+96], %fd462;
	ld.global.nc.f64 	%fd463, [%rd1+144];
	fma.rn.f64 	%fd464, %fd463, %fd418, 0d0000000000000000;
	ld.global.nc.f64 	%fd465, [%rd1+152];
	fma.rn.f64 	%fd466, %fd465, %fd419, %fd464;
	ld.global.nc.f64 	%fd467, [%rd1+160];
	fma.rn.f64 	%fd468, %fd467, %fd420, %fd466;
	ld.global.nc.f64 	%fd469, [%rd1+168];
	fma.rn.f64 	%fd470, %fd469, %fd421, %fd468;
	ld.global.nc.f64 	%fd471, [%rd1+176];
	fma.rn.f64 	%fd472, %fd471, %fd422, %fd470;
	ld.global.nc.f64 	%fd473, [%rd1+184];
	fma.rn.f64 	%fd474, %fd473, %fd423, %fd472;
	ld.global.nc.f64 	%fd475, [%rd1+192];
	fma.rn.f64 	%fd476, %fd475, %fd424, %fd474;
	ld.global.nc.f64 	%fd477, [%rd1+200];
	fma.rn.f64 	%fd478, %fd477, %fd425, %fd476;
	ld.global.nc.f64 	%fd479, [%rd1+208];
	fma.rn.f64 	%fd480, %fd479, %fd426, %fd478;
	st.shared.f64 	[%r8+192], %fd480;
	ld.global.nc.f64 	%fd481, [%rd1+216];
	fma.rn.f64 	%fd482, %fd481, %fd418, 0d0000000000000000;
	ld.global.nc.f64 	%fd483, [%rd1+224];
	fma.rn.f64 	%fd484, %fd483, %fd419, %fd482;
	ld.global.nc.f64 	%fd485, [%rd1+232];
	fma.rn.f64 	%fd486, %fd485, %fd420, %fd484;
	ld.global.nc.f64 	%fd487, [%rd1+240];
	fma.rn.f64 	%fd488, %fd487, %fd421, %fd486;
	ld.global.nc.f64 	%fd489, [%rd1+248];
	fma.rn.f64 	%fd490, %fd489, %fd422, %fd488;
	ld.global.nc.f64 	%fd491, [%rd1+256];
	fma.rn.f64 	%fd492, %fd491, %fd423, %fd490;
	ld.global.nc.f64 	%fd493, [%rd1+264];
	fma.rn.f64 	%fd494, %fd493, %fd424, %fd492;
	ld.global.nc.f64 	%fd495, [%rd1+272];
	fma.rn.f64 	%fd496, %fd495, %fd425, %fd494;
	ld.global.nc.f64 	%fd497, [%rd1+280];
	fma.rn.f64 	%fd498, %fd497, %fd426, %fd496;
	st.shared.f64 	[%r8+288], %fd498;
	ld.global.nc.f64 	%fd499, [%rd1+288];
	fma.rn.f64 	%fd500, %fd499, %fd418, 0d0000000000000000;
	ld.global.nc.f64 	%fd501, [%rd1+296];
	fma.rn.f64 	%fd502, %fd501, %fd419, %fd500;
	ld.global.nc.f64 	%fd503, [%rd1+304];
	fma.rn.f64 	%fd504, %fd503, %fd420, %fd502;
	ld.global.nc.f64 	%fd505, [%rd1+312];
	fma.rn.f64 	%fd506, %fd505, %fd421, %fd504;
	ld.global.nc.f64 	%fd507, [%rd1+320];
	fma.rn.f64 	%fd508, %fd507, %fd422, %fd506;
	ld.global.nc.f64 	%fd509, [%rd1+328];
	fma.rn.f64 	%fd510, %fd509, %fd423, %fd508;
	ld.global.nc.f64 	%fd511, [%rd1+336];
	fma.rn.f64 	%fd512, %fd511, %fd424, %fd510;
	ld.global.nc.f64 	%fd513, [%rd1+344];
	fma.rn.f64 	%fd514, %fd513, %fd425, %fd512;
	ld.global.nc.f64 	%fd515, [%rd1+352];
	fma.rn.f64 	%fd516, %fd515, %fd426, %fd514;
	st.shared.f64 	[%r8+384], %fd516;
	ld.global.nc.f64 	%fd517, [%rd1+360];
	fma.rn.f64 	%fd518, %fd517, %fd418, 0d0000000000000000;
	ld.global.nc.f64 	%fd519, [%rd1+368];
	fma.rn.f64 	%fd520, %fd519, %fd419, %fd518;
	ld.global.nc.f64 	%fd521, [%rd1+376];
	fma.rn.f64 	%fd522, %fd521, %fd420, %fd520;
	ld.global.nc.f64 	%fd523, [%rd1+384];
	fma.rn.f64 	%fd524, %fd523, %fd421, %fd522;
	ld.global.nc.f64 	%fd525, [%rd1+392];
	fma.rn.f64 	%fd526, %fd525, %fd422, %fd524;
	ld.global.nc.f64 	%fd527, [%rd1+400];
	fma.rn.f64 	%fd528, %fd527, %fd423, %fd526;
	ld.global.nc.f64 	%fd529, [%rd1+408];
	fma.rn.f64 	%fd530, %fd529, %fd424, %fd528;
	ld.global.nc.f64 	%fd531, [%rd1+416];
	fma.rn.f64 	%fd532, %fd531, %fd425, %fd530;
	ld.global.nc.f64 	%fd533, [%rd1+424];
	fma.rn.f64 	%fd534, %fd533, %fd426, %fd532;
	st.shared.f64 	[%r8+480], %fd534;
	ld.global.nc.f64 	%fd535, [%rd1+432];
	fma.rn.f64 	%fd536, %fd535, %fd418, 0d0000000000000000;
	ld.global.nc.f64 	%fd537, [%rd1+440];
	fma.rn.f64 	%fd538, %fd537, %fd419, %fd536;
	ld.global.nc.f64 	%fd539, [%rd1+448];
	fma.rn.f64 	%fd540, %fd539, %fd420, %fd538;
	ld.global.nc.f64 	%fd541, [%rd1+456];
	fma.rn.f64 	%fd542, %fd541, %fd421, %fd540;
	ld.global.nc.f64 	%fd543, [%rd1+464];
	fma.rn.f64 	%fd544, %fd543, %fd422, %fd542;
	ld.global.nc.f64 	%fd545, [%rd1+472];
	fma.rn.f64 	%fd546, %fd545, %fd423, %fd544;
	ld.global.nc.f64 	%fd547, [%rd1+480];
	fma.rn.f64 	%fd548, %fd547, %fd424, %fd546;
	ld.global.nc.f64 	%fd549, [%rd1+488];
	fma.rn.f64 	%fd550, %fd549, %fd425, %fd548;
	ld.global.nc.f64 	%fd551, [%rd1+496];
	fma.rn.f64 	%fd552, %fd551, %fd426, %fd550;
	st.shared.f64 	[%r8+576], %fd552;
	ld.global.nc.f64 	%fd553, [%rd1+504];
	fma.rn.f64 	%fd554, %fd553, %fd418, 0d0000000000000000;
	ld.global.nc.f64 	%fd555, [%rd1+512];
	fma.rn.f64 	%fd556, %fd555, %fd419, %fd554;
	ld.global.nc.f64 	%fd557, [%rd1+520];
	fma.rn.f64 	%fd558, %fd557, %fd420, %fd556;
	ld.global.nc.f64 	%fd559, [%rd1+528];
	fma.rn.f64 	%fd560, %fd559, %fd421, %fd558;
	ld.global.nc.f64 	%fd561, [%rd1+536];
	fma.rn.f64 	%fd562, %fd561, %fd422, %fd560;
	ld.global.nc.f64 	%fd563, [%rd1+544];
	fma.rn.f64 	%fd564, %fd563, %fd423, %fd562;
	ld.global.nc.f64 	%fd565, [%rd1+552];
	fma.rn.f64 	%fd566, %fd565, %fd424, %fd564;
	ld.global.nc.f64 	%fd567, [%rd1+560];
	fma.rn.f64 	%fd568, %fd567, %fd425, %fd566;
	ld.global.nc.f64 	%fd569, [%rd1+568];
	fma.rn.f64 	%fd570, %fd569, %fd426, %fd568;
	st.shared.f64 	[%r8+672], %fd570;
	ld.global.nc.f64 	%fd571, [%rd1+576];
	fma.rn.f64 	%fd572, %fd571, %fd418, 0d0000000000000000;
	ld.global.nc.f64 	%fd573, [%rd1+584];
	fma.rn.f64 	%fd574, %fd573, %fd419, %fd572;
	ld.global.nc.f64 	%fd575, [%rd1+592];
	fma.rn.f64 	%fd576, %fd575, %fd420, %fd574;
	ld.global.nc.f64 	%fd577, [%rd1+600];
	fma.rn.f64 	%fd578, %fd577, %fd421, %fd576;
	ld.global.nc.f64 	%fd579, [%rd1+608];
	fma.rn.f64 	%fd580, %fd579, %fd422, %fd578;
	ld.global.nc.f64 	%fd581, [%rd1+616];
	fma.rn.f64 	%fd582, %fd581, %fd423, %fd580;
	ld.global.nc.f64 	%fd583, [%rd1+624];
	fma.rn.f64 	%fd584, %fd583, %fd424, %fd582;
	ld.global.nc.f64 	%fd585, [%rd1+632];
	fma.rn.f64 	%fd586, %fd585, %fd425, %fd584;
	ld.global.nc.f64 	%fd587, [%rd1+640];
	fma.rn.f64 	%fd588, %fd587, %fd426, %fd586;
	st.shared.f64 	[%r8+768], %fd588;
	ld.global.nc.f64 	%fd589, [%rd1+648];
	fma.rn.f64 	%fd590, %fd589, %fd418, 0d0000000000000000;
	ld.global.nc.f64 	%fd591, [%rd1+656];
	fma.rn.f64 	%fd592, %fd591, %fd419, %fd590;
	ld.global.nc.f64 	%fd593, [%rd1+664];
	fma.rn.f64 	%fd594, %fd593, %fd420, %fd592;
	ld.global.nc.f64 	%fd595, [%rd1+672];
	fma.rn.f64 	%fd596, %fd595, %fd421, %fd594;
	ld.global.nc.f64 	%fd597, [%rd1+680];
	fma.rn.f64 	%fd598, %fd597, %fd422, %fd596;
	ld.global.nc.f64 	%fd599, [%rd1+688];
	fma.rn.f64 	%fd600, %fd599, %fd423, %fd598;
	ld.global.nc.f64 	%fd601, [%rd1+696];
	fma.rn.f64 	%fd602, %fd601, %fd424, %fd600;
	ld.global.nc.f64 	%fd603, [%rd1+704];
	fma.rn.f64 	%fd604, %fd603, %fd425, %fd602;
	ld.global.nc.f64 	%fd605, [%rd1+712];
	fma.rn.f64 	%fd606, %fd605, %fd426, %fd604;
	st.shared.f64 	[%r8+864], %fd606;
	ld.global.nc.f64 	%fd607, [%rd1+720];
	fma.rn.f64 	%fd608, %fd607, %fd418, 0d0000000000000000;
	ld.global.nc.f64 	%fd609, [%rd1+728];
	fma.rn.f64 	%fd610, %fd609, %fd419, %fd608;
	ld.global.nc.f64 	%fd611, [%rd1+736];
	fma.rn.f64 	%fd612, %fd611, %fd420, %fd610;
	ld.global.nc.f64 	%fd613, [%rd1+744];
	fma.rn.f64 	%fd614, %fd613, %fd421, %fd612;
	ld.global.nc.f64 	%fd615, [%rd1+752];
	fma.rn.f64 	%fd616, %fd615, %fd422, %fd614;
	ld.global.nc.f64 	%fd617, [%rd1+760];
	fma.rn.f64 	%fd618, %fd617, %fd423, %fd616;
	ld.global.nc.f64 	%fd619, [%rd1+768];
	fma.rn.f64 	%fd620, %fd619, %fd424, %fd618;
	ld.global.nc.f64 	%fd621, [%rd1+776];
	fma.rn.f64 	%fd622, %fd621, %fd425, %fd620;
	ld.global.nc.f64 	%fd623, [%rd1+784];
	fma.rn.f64 	%fd624, %fd623, %fd426, %fd622;
	st.shared.f64 	[%r8+960], %fd624;
	ld.global.nc.f64 	%fd625, [%rd1+792];
	fma.rn.f64 	%fd626, %fd625, %fd418, 0d0000000000000000;
	ld.global.nc.f64 	%fd627, [%rd1+800];
	fma.rn.f64 	%fd628, %fd627, %fd419, %fd626;
	ld.global.nc.f64 	%fd629, [%rd1+808];
	fma.rn.f64 	%fd630, %fd629, %fd420, %fd628;
	ld.global.nc.f64 	%fd631, [%rd1+816];
	fma.rn.f64 	%fd632, %fd631, %fd421, %fd630;
	ld.global.nc.f64 	%fd633, [%rd1+824];
	fma.rn.f64 	%fd634, %fd633, %fd422, %fd632;
	ld.global.nc.f64 	%fd635, [%rd1+832];
	fma.rn.f64 	%fd636, %fd635, %fd423, %fd634;
	ld.global.nc.f64 	%fd637, [%rd1+840];
	fma.rn.f64 	%fd638, %fd637, %fd424, %fd636;
	ld.global.nc.f64 	%fd639, [%rd1+848];
	fma.rn.f64 	%fd640, %fd639, %fd425, %fd638;
	ld.global.nc.f64 	%fd641, [%rd1+856];
	fma.rn.f64 	%fd642, %fd641, %fd426, %fd640;
	st.shared.f64 	[%r8+1056], %fd642;
$L__BB234_6:
	ld.param.u32 	%r36, [_Z40massMatrixMultiplyMonolithicGlobalKernelILi9ELi12ELi1EEviPKdS1_S1_S1_Pd_param_0];
	setp.ge.s32 	%p4, %r3, %r36;
	bar.sync 	0;
	mul.hi.u16 	%rs8, %rs1, 5462;
	mul.lo.s16 	%rs9, %rs8, 12;
	sub.s16 	%rs10, %rs1, %rs9;
	mul.wide.u16 	%r20, %rs8, 1152;
	add.s32 	%r21, %r4, %r20;
	mul.wide.u16 	%r22, %rs10, 96;
	add.s32 	%r9, %r21, %r22;
	ld.shared.f64 	%fd19, [%r9];
	ld.shared.f64 	%fd20, [%r9+8];
	ld.shared.f64 	%fd21, [%r9+16];
	ld.shared.f64 	%fd22, [%r9+24];
	ld.shared.f64 	%fd23, [%r9+32];
	ld.shared.f64 	%fd24, [%r9+40];
	ld.shared.f64 	%fd25, [%r9+48];
	ld.shared.f64 	%fd26, [%r9+56];
	ld.shared.f64 	%fd27, [%r9+64];
	mul.lo.s32 	%r23, %r3, 1728;
	mad.lo.s32 	%r24, %r1, 12, %r23;
	ld.global.nc.f64 	%fd28, [%rd1];
	fma.rn.f64 	%fd644, %fd28, %fd19, 0d0000000000000000;
	ld.global.nc.f64 	%fd29, [%rd1+8];
	fma.rn.f64 	%fd645, %fd29, %fd20, %fd644;
	ld.global.nc.f64 	%fd30, [%rd1+16];
	fma.rn.f64 	%fd646, %fd30, %fd21, %fd645;
	ld.global.nc.f64 	%fd31, [%rd1+24];
	fma.rn.f64 	%fd647, %fd31, %fd22, %fd646;
	ld.global.nc.f64 	%fd32, [%rd1+32];
	fma.rn.f64 	%fd648, %fd32, %fd23, %fd647;
	ld.global.nc.f64 	%fd33, [%rd1+40];
	fma.rn.f64 	%fd649, %fd33, %fd24, %fd648;
	ld.global.nc.f64 	%fd34, [%rd1+48];
	fma.rn.f64 	%fd650, %fd34, %fd25, %fd649;
	ld.global.nc.f64 	%fd35, [%rd1+56];
	fma.rn.f64 	%fd651, %fd35, %fd26, %fd650;
	ld.global.nc.f64 	%fd36, [%rd1+64];
	fma.rn.f64 	%fd37, %fd36, %fd27, %fd651;
	cvta.to.global.u64 	%rd10, %rd3;
	mul.wide.s32 	%rd11, %r24, 8;
	add.s64 	%rd2, %rd10, %rd11;
	mov.f64 	%fd1100, 0d0000000000000000;
	@%p4 bra 	$L__BB234_8;
	ld.global.nc.f64 	%fd1100, [%rd2];
$L__BB234_8:
	ld.param.u32 	%r37, [_Z40massMatrixMultiplyMonolithicGlobalKernelILi9ELi12ELi1EEviPKdS1_S1_S1_Pd_param_0];
	setp.ge.s32 	%p5, %r3, %r37;
	mul.f64 	%fd1120, %fd37, %fd1100;
	ld.global.nc.f64 	%fd41, [%rd1+72];
	fma.rn.f64 	%fd653, %fd41, %fd19, 0d0000000000000000;
	ld.global.nc.f64 	%fd42, [%rd1+80];
	fma.rn.f64 	%fd654, %fd42, %fd20, %fd653;
	ld.global.nc.f64 	%fd43, [%rd1+88];
	fma.rn.f64 	%fd655, %fd43, %fd21, %fd654;
	ld.global.nc.f64 	%fd44, [%rd1+96];
	fma.rn.f64 	%fd656, %fd44, %fd22, %fd655;
	ld.global.nc.f64 	%fd45, [%rd1+104];
	fma.rn.f64 	%fd657, %fd45, %fd23, %fd656;
	ld.global.nc.f64 	%fd46, [%rd1+112];
	fma.rn.f64 	%fd658, %fd46, %fd24, %fd657;
	ld.global.nc.f64 	%fd47, [%rd1+120];
	fma.rn.f64 	%fd659, %fd47, %fd25, %fd658;
	ld.global.nc.f64 	%fd48, [%rd1+128];
	fma.rn.f64 	%fd660, %fd48, %fd26, %fd659;
	ld.global.nc.f64 	%fd49, [%rd1+136];
	fma.rn.f64 	%fd50, %fd49, %fd27, %fd660;
	mov.f64 	%fd1101, 0d0000000000000000;
	@%p5 bra 	$L__BB234_10;
	ld.global.nc.f64 	%fd1101, [%rd2+8];
$L__BB234_10:
	ld.param.u32 	%r38, [_Z40massMatrixMultiplyMonolithicGlobalKernelILi9ELi12ELi1EEviPKdS1_S1_S1_Pd_param_0];
	setp.ge.s32 	%p6, %r3, %r38;
	mul.f64 	%fd1119, %fd50, %fd1101;
	ld.global.nc.f64 	%fd54, [%rd1+144];
	fma.rn.f64 	%fd662, %fd54, %fd19, 0d0000000000000000;
	ld.global.nc.f64 	%fd55, [%rd1+152];
	fma.rn.f64 	%fd663, %fd55, %fd20, %fd662;
	ld.global.nc.f64 	%fd56, [%rd1+160];
	fma.rn.f64 	%fd664, %fd56, %fd21, %fd663;
	ld.global.nc.f64 	%fd57, [%rd1+168];
	fma.rn.f64 	%fd665, %fd57, %fd22, %fd664;
	ld.global.nc.f64 	%fd58, [%rd1+176];
	fma.rn.f64 	%fd666, %fd58, %fd23, %fd665;
	ld.global.nc.f64 	%fd59, [%rd1+184];
	fma.rn.f64 	%fd667, %fd59, %fd24, %fd666;
	ld.global.nc.f64 	%fd60, [%rd1+192];
	fma.rn.f64 	%fd668, %fd60, %fd25, %fd667;
	ld.global.nc.f64 	%fd61, [%rd1+200];
	fma.rn.f64 	%fd669, %fd61, %fd26, %fd668;
	ld.global.nc.f64 	%fd62, [%rd1+208];
	fma.rn.f64 	%fd63, %fd62, %fd27, %fd669;
	mov.f64 	%fd1102, 0d0000000000000000;
	@%p6 bra 	$L__BB234_12;
	ld.global.nc.f64 	%fd1102, [%rd2+16];
$L__BB234_12:
	ld.param.u32 	%r39, [_Z40massMatrixMultiplyMonolithicGlobalKernelILi9ELi12ELi1EEviPKdS1_S1_S1_Pd_param_0];
	setp.ge.s32 	%p7, %r3, %r39;
	mul.f64 	%fd1118, %fd63, %fd1102;
	ld.global.nc.f64 	%fd67, [%rd1+216];
	fma.rn.f64 	%fd671, %fd67, %fd19, 0d0000000000000000;
	ld.global.nc.f64 	%fd68, [%rd1+224];
	fma.rn.f64 	%fd672, %fd68, %fd20, %fd671;
	ld.global.nc.f64 	%fd69, [%rd1+232];
	fma.rn.f64 	%fd673, %fd69, %fd21, %fd672;
	ld.global.nc.f64 	%fd70, [%rd1+240];
	fma.rn.f64 	%fd674, %fd70, %fd22, %fd673;
	ld.global.nc.f64 	%fd71, [%rd1+248];
	fma.rn.f64 	%fd675, %fd71, %fd23, %fd674;
	ld.global.nc.f64 	%fd72, [%rd1+256];
	fma.rn.f64 	%fd676, %fd72, %fd24, %fd675;
	ld.global.nc.f64 	%fd73, [%rd1+264];
	fma.rn.f64 	%fd677, %fd73, %fd25, %fd676;
	ld.global.nc.f64 	%fd74, [%rd1+272];
	fma.rn.f64 	%fd678, %fd74, %fd26, %fd677;
	ld.global.nc.f64 	%fd75, [%rd1+280];
	fma.rn.f64 	%fd76, %fd75, %fd27, %fd678;
	mov.f64 	%fd1103, 0d0000000000000000;
	@%p7 bra 	$L__BB234_14;
	ld.global.nc.f64 	%fd1103, [%rd2+24];
$L__BB234_14:
	ld.param.u32 	%r40, [_Z40massMatrixMultiplyMonolithicGlobalKernelILi9ELi12ELi1EEviPKdS1_S1_S1_Pd_param_0];
	setp.ge.s32 	%p8, %r3, %r40;
	mul.f64 	%fd1117, %fd76, %fd1103;
	ld.global.nc.f64 	%fd80, [%rd1+288];
	fma.rn.f64 	%fd680, %fd80, %fd19, 0d0000000000000000;
	ld.global.nc.f64 	%fd81, [%rd1+296];
	fma.rn.f64 	%fd681, %fd81, %fd20, %fd680;
	ld.global.nc.f64 	%fd82, [%rd1+304];
	fma.rn.f64 	%fd682, %fd82, %fd21, %fd681;
	ld.global.nc.f64 	%fd83, [%rd1+312];
	fma.rn.f64 	%fd683, %fd83, %fd22, %fd682;
	ld.global.nc.f64 	%fd84, [%rd1+320];
	fma.rn.f64 	%fd684, %fd84, %fd23, %fd683;
	ld.global.nc.f64 	%fd85, [%rd1+328];
	fma.rn.f64 	%fd685, %fd85, %fd24, %fd684;
	ld.global.nc.f64 	%fd86, [%rd1+336];
	fma.rn.f64 	%fd686, %fd86, %fd25, %fd685;
	ld.global.nc.f64 	%fd87, [%rd1+344];
	fma.rn.f64 	%fd687, %fd87, %fd26, %fd686;
	ld.global.nc.f64 	%fd88, [%rd1+352];
	fma.rn.f64 	%fd89, %fd88, %fd27, %fd687;
	mov.f64 	%fd1104, 0d0000000000000000;
	@%p8 bra 	$L__BB234_16;
	ld.global.nc.f64 	%fd1104, [%rd2+32];
$L__BB234_16:
	ld.param.u32 	%r41, [_Z40massMatrixMultiplyMonolithicGlobalKernelILi9ELi12ELi1EEviPKdS1_S1_S1_Pd_param_0];
	setp.ge.s32 	%p9, %r3, %r41;
	mul.f64 	%fd1116, %fd89, %fd1104;
	ld.global.nc.f64 	%fd93, [%rd1+360];
	fma.rn.f64 	%fd689, %fd93, %fd19, 0d0000000000000000;
	ld.global.nc.f64 	%fd94, [%rd1+368];
	fma.rn.f64 	%fd690, %fd94, %fd20, %fd689;
	ld.global.nc.f64 	%fd95, [%rd1+376];
	fma.rn.f64 	%fd691, %fd95, %fd21, %fd690;
	ld.global.nc.f64 	%fd96, [%rd1+384];
	fma.rn.f64 	%fd692, %fd96, %fd22, %fd691;
	ld.global.nc.f64 	%fd97, [%rd1+392];
	fma.rn.f64 	%fd693, %fd97, %fd23, %fd692;
	ld.global.nc.f64 	%fd98, [%rd1+400];
	fma.rn.f64 	%fd694, %fd98, %fd24, %fd693;
	ld.global.nc.f64 	%fd99, [%rd1+408];
	fma.rn.f64 	%fd695, %fd99, %fd25, %fd694;
	ld.global.nc.f64 	%fd100, [%rd1+416];
	fma.rn.f64 	%fd696, %fd100, %fd26, %fd695;
	ld.global.nc.f64 	%fd101, [%rd1+424];
	fma.rn.f64 	%fd102, %fd101, %fd27, %fd696;
	mov.f64 	%fd1105, 0d0000000000000000;
	@%p9 bra 	$L__BB234_18;
	ld.global.nc.f64 	%fd1105, [%rd2+40];
$L__BB234_18:
	ld.param.u32 	%r42, [_Z40massMatrixMultiplyMonolithicGlobalKernelILi9ELi12ELi1EEviPKdS1_S1_S1_Pd_param_0];
	setp.ge.s32 	%p10, %r3, %r42;
	mul.f64 	%fd1115, %fd102, %fd1105;
	ld.global.nc.f64 	%fd106, [%rd1+432];
	fma.rn.f64 	%fd698, %fd106, %fd19, 0d0000000000000000;
	ld.global.nc.f64 	%fd107, [%rd1+440];
	fma.rn.f64 	%fd699, %fd107, %fd20, %fd698;
	ld.global.nc.f64 	%fd108, [%rd1+448];
	fma.rn.f64 	%fd700, %fd108, %fd21, %fd699;
	ld.global.nc.f64 	%fd109, [%rd1+456];
	fma.rn.f64 	%fd701, %fd109, %fd22, %fd700;
	ld.global.nc.f64 	%fd110, [%rd1+464];
	fma.rn.f64 	%fd702, %fd110, %fd23, %fd701;
	ld.global.nc.f64 	%fd111, [%rd1+472];
	fma.rn.f64 	%fd703, %fd111, %fd24, %fd702;
	ld.global.nc.f64 	%fd112, [%rd1+480];
	fma.rn.f64 	%fd704, %fd112, %fd25, %fd703;
	ld.global.nc.f64 	%fd113, [%rd1+488];
	fma.rn.f64 	%fd705, %fd113, %fd26, %fd704;
	ld.global.nc.f64 	%fd114, [%rd1+496];
	fma.rn.f64 	%fd115, %fd114, %fd27, %fd705;
	mov.f64 	%fd1106, 0d0000000000000000;
	@%p10 bra 	$L__BB234_20;
	ld.global.nc.f64 	%fd1106, [%rd2+48];
$L__BB234_20:
	ld.param.u32 	%r43, [_Z40massMatrixMultiplyMonolithicGlobalKernelILi9ELi12ELi1EEviPKdS1_S1_S1_Pd_param_0];
	setp.ge.s32 	%p11, %r3, %r43;
	mul.f64 	%fd1114, %fd115, %fd1106;
	ld.global.nc.f64 	%fd119, [%rd1+504];
	fma.rn.f64 	%fd707, %fd119, %fd19, 0d0000000000000000;
	ld.global.nc.f64 	%fd120, [%rd1+512];
	fma.rn.f64 	%fd708, %fd120, %fd20, %fd707;
	ld.global.nc.f64 	%fd121, [%rd1+520];
	fma.rn.f64 	%fd709, %fd121, %fd21, %fd708;
	ld.global.nc.f64 	%fd122, [%rd1+528];
	fma.rn.f64 	%fd710, %fd122, %fd22, %fd709;
	ld.global.nc.f64 	%fd123, [%rd1+536];
	fma.rn.f64 	%fd711, %fd123, %fd23, %fd710;
	ld.global.nc.f64 	%fd124, [%rd1+544];
	fma.rn.f64 	%fd712, %fd124, %fd24, %fd711;
	ld.global.nc.f64 	%fd125, [%rd1+552];
	fma.rn.f64 	%fd713, %fd125, %fd25, %fd712;
	ld.global.nc.f64 	%fd126, [%rd1+560];
	fma.rn.f64 	%fd714, %fd126, %fd26, %fd713;
	ld.global.nc.f64 	%fd127, [%rd1+568];
	fma.rn.f64 	%fd128, %fd127, %fd27, %fd714;
	mov.f64 	%fd1107, 0d0000000000000000;
	@%p11 bra 	$L__BB234_22;
	ld.global.nc.f64 	%fd1107, [%rd2+56];
$L__BB234_22:
	ld.param.u32 	%r44, [_Z40massMatrixMultiplyMonolithicGlobalKernelILi9ELi12ELi1EEviPKdS1_S1_S1_Pd_param_0];
	setp.ge.s32 	%p12, %r3, %r44;
	mul.f64 	%fd1113, %fd128, %fd1107;
	ld.global.nc.f64 	%fd132, [%rd1+576];
	fma.rn.f64 	%fd716, %fd132, %fd19, 0d0000000000000000;
	ld.global.nc.f64 	%fd133, [%rd1+584];
	fma.rn.f64 	%fd717, %fd133, %fd20, %fd716;
	ld.global.nc.f64 	%fd134, [%rd1+592];
	fma.rn.f64 	%fd718, %fd134, %fd21, %fd717;
	ld.global.nc.f64 	%fd135, [%rd1+600];
	fma.rn.f64 	%fd719, %fd135, %fd22, %fd718;
	ld.global.nc.f64 	%fd136, [%rd1+608];
	fma.rn.f64 	%fd720, %fd136, %fd23, %fd719;
	ld.global.nc.f64 	%fd137, [%rd1+616];
	fma.rn.f64 	%fd721, %fd137, %fd24, %fd720;
	ld.global.nc.f64 	%fd138, [%rd1+624];
	fma.rn.f64 	%fd722, %fd138, %fd25, %fd721;
	ld.global.nc.f64 	%fd139, [%rd1+632];
	fma.rn.f64 	%fd723, %fd139, %fd26, %fd722;
	ld.global.nc.f64 	%fd140, [%rd1+640];
	fma.rn.f64 	%fd141, %fd140, %fd27, %fd723;
	mov.f64 	%fd1108, 0d0000000000000000;
	@%p12 bra 	$L__BB234_24;
	ld.global.nc.f64 	%fd1108, [%rd2+64];
$L__BB234_24:
	ld.param.u32 	%r45, [_Z40massMatrixMultiplyMonolithicGlobalKernelILi9ELi12ELi1EEviPKdS1_S1_S1_Pd_param_0];
	setp.ge.s32 	%p13, %r3, %r45;
	mul.f64 	%fd1112, %fd141, %fd1108;
	ld.global.nc.f64 	%fd145, [%rd1+648];
	fma.rn.f64 	%fd725, %fd145, %fd19, 0d0000000000000000;
	ld.global.nc.f64 	%fd146, [%rd1+656];
	fma.rn.f64 	%fd726, %fd146, %fd20, %fd725;
	ld.global.nc.f64 	%fd147, [%rd1+664];
	fma.rn.f64 	%fd727, %fd147, %fd21, %fd726;
	ld.global.nc.f64 	%fd148, [%rd1+672];
	fma.rn.f64 	%fd728, %fd148, %fd22, %fd727;
	ld.global.nc.f64 	%fd149, [%rd1+680];
	fma.rn.f64 	%fd729, %fd149, %fd23, %fd728;
	ld.global.nc.f64 	%fd150, [%rd1+688];
	fma.rn.f64 	%fd730, %fd150, %fd24, %fd729;
	ld.global.nc.f64 	%fd151, [%rd1+696];
	fma.rn.f64 	%fd731, %fd151, %fd25, %fd730;
	ld.global.nc.f64 	%fd152, [%rd1+704];
	fma.rn.f64 	%fd732, %fd152, %fd26, %fd731;
	ld.global.nc.f64 	%fd153, [%rd1+712];
	fma.rn.f64 	%fd154, %fd153, %fd27, %fd732;
	mov.f64 	%fd1109, 0d0000000000000000;
	@%p13 bra 	$L__BB234_26;
	ld.global.nc.f64 	%fd1109, [%rd2+72];
$L__BB234_26:
	ld.param.u32 	%r46, [_Z40massMatrixMultiplyMonolithicGlobalKernelILi9ELi12ELi1EEviPKdS1_S1_S1_Pd_param_0];
	setp.ge.s32 	%p14, %r3, %r46;
	mul.f64 	%fd157, %fd154, %fd1109;
	ld.global.nc.f64 	%fd158, [%rd1+720];
	fma.rn.f64 	%fd734, %fd158, %fd19, 0d0000000000000000;
	ld.global.nc.f64 	%fd159, [%rd1+728];
	fma.rn.f64 	%fd735, %fd159, %fd20, %fd734;
	ld.global.nc.f64 	%fd160, [%rd1+736];
	fma.rn.f64 	%fd736, %fd160, %fd21, %fd735;
	ld.global.nc.f64 	%fd161, [%rd1+744];
	fma.rn.f64 	%fd737, %fd161, %fd22, %fd736;
	ld.global.nc.f64 	%fd162, [%rd1+752];
	fma.rn.f64 	%fd738, %fd162, %fd23, %fd737;
	ld.global.nc.f64 	%fd163, [%rd1+760];
	fma.rn.f64 	%fd739, %fd163, %fd24, %fd738;
	ld.global.nc.f64 	%fd164, [%rd1+768];
	fma.rn.f64 	%fd740, %fd164, %fd25, %fd739;
	ld.global.nc.f64 	%fd165, [%rd1+776];
	fma.rn.f64 	%fd741, %fd165, %fd26, %fd740;
	ld.global.nc.f64 	%fd166, [%rd1+784];
	fma.rn.f64 	%fd167, %fd166, %fd27, %fd741;
	mov.f64 	%fd1110, 0d0000000000000000;
	@%p14 bra 	$L__BB234_28;
	ld.global.nc.f64 	%fd1110, [%rd2+80];
$L__BB234_28:
	ld.param.u32 	%r47, [_Z40massMatrixMultiplyMonolithicGlobalKernelILi9ELi12ELi1EEviPKdS1_S1_S1_Pd_param_0];
	setp.ge.s32 	%p15, %r3, %r47;
	mul.f64 	%fd170, %fd167, %fd1110;
	ld.global.nc.f64 	%fd171, [%rd1+792];
	fma.rn.f64 	%fd743, %fd171, %fd19, 0d0000000000000000;
	ld.global.nc.f64 	%fd172, [%rd1+800];
	fma.rn.f64 	%fd744, %fd172, %fd20, %fd743;
	ld.global.nc.f64 	%fd173, [%rd1+808];
	fma.rn.f64 	%fd745, %fd173, %fd21, %fd744;
	ld.global.nc.f64 	%fd174, [%rd1+816];
	fma.rn.f64 	%fd746, %fd174, %fd22, %fd745;
	ld.global.nc.f64 	%fd175, [%rd1+824];
	fma.rn.f64 	%fd747, %fd175, %fd23, %fd746;
	ld.global.nc.f64 	%fd176, [%rd1+832];
	fma.rn.f64 	%fd748, %fd176, %fd24, %fd747;
	ld.global.nc.f64 	%fd177, [%rd1+840];
	fma.rn.f64 	%fd749, %fd177, %fd25, %fd748;
	ld.global.nc.f64 	%fd178, [%rd1+848];
	fma.rn.f64 	%fd750, %fd178, %fd26, %fd749;
	ld.global.nc.f64 	%fd179, [%rd1+856];
	fma.rn.f64 	%fd180, %fd179, %fd27, %fd750;
	mov.f64 	%fd1111, 0d0000000000000000;
	@%p15 bra 	$L__BB234_30;
	ld.global.nc.f64 	%fd1111, [%rd2+88];
$L__BB234_30:
	setp.gt.u32 	%p16, %r1, 107;
	mul.f64 	%fd751, %fd180, %fd1111;
	fma.rn.f64 	%fd752, %fd28, %fd1120, 0d0000000000000000;
	fma.rn.f64 	%fd753, %fd41, %fd1119, %fd752;
	fma.rn.f64 	%fd754, %fd54, %fd1118, %fd753;
	fma.rn.f64 	%fd755, %fd67, %fd1117, %fd754;
	fma.rn.f64 	%fd756, %fd80, %fd1116, %fd755;
	fma.rn.f64 	%fd757, %fd93, %fd1115, %fd756;
	fma.rn.f64 	%fd758, %fd106, %fd1114, %fd757;
	fma.rn.f64 	%fd759, %fd119, %fd1113, %fd758;
	fma.rn.f64 	%fd760, %fd132, %fd1112, %fd759;
	fma.rn.f64 	%fd761, %fd145, %fd157, %fd760;
	fma.rn.f64 	%fd762, %fd158, %fd170, %fd761;
	fma.rn.f64 	%fd763, %fd171, %fd751, %fd762;
	st.shared.f64 	[%r9], %fd763;
	fma.rn.f64 	%fd764, %fd29, %fd1120, 0d0000000000000000;
	fma.rn.f64 	%fd765, %fd42, %fd1119, %fd764;
	fma.rn.f64 	%fd766, %fd55, %fd1118, %fd765;
	fma.rn.f64 	%fd767, %fd68, %fd1117, %fd766;
	fma.rn.f64 	%fd768, %fd81, %fd1116, %fd767;
	fma.rn.f64 	%fd769, %fd94, %fd1115, %fd768;
	fma.rn.f64 	%fd770, %fd107, %fd1114, %fd769;
	fma.rn.f64 	%fd771, %fd120, %fd1113, %fd770;
	fma.rn.f64 	%fd772, %fd133, %fd1112, %fd771;
	fma.rn.f64 	%fd773, %fd146, %fd157, %fd772;
	fma.rn.f64 	%fd774, %fd159, %fd170, %fd773;
	fma.rn.f64 	%fd775, %fd172, %fd751, %fd774;
	st.shared.f64 	[%r9+8], %fd775;
	fma.rn.f64 	%fd776, %fd30, %fd1120, 0d0000000000000000;
	fma.rn.f64 	%fd777, %fd43, %fd1119, %fd776;
	fma.rn.f64 	%fd778, %fd56, %fd1118, %fd777;
	fma.rn.f64 	%fd779, %fd69, %fd1117, %fd778;
	fma.rn.f64 	%fd780, %fd82, %fd1116, %fd779;
	fma.rn.f64 	%fd781, %fd95, %fd1115, %fd780;
	fma.rn.f64 	%fd782, %fd108, %fd1114, %fd781;
	fma.rn.f64 	%fd783, %fd121, %fd1113, %fd782;
	fma.rn.f64 	%fd784, %fd134, %fd1112, %fd783;
	fma.rn.f64 	%fd785, %fd147, %fd157, %fd784;
	fma.rn.f64 	%fd786, %fd160, %fd170, %fd785;
	fma.rn.f64 	%fd787, %fd173, %fd751, %fd786;
	st.shared.f64 	[%r9+16], %fd787;
	fma.rn.f64 	%fd788, %fd31, %fd1120, 0d0000000000000000;
	fma.rn.f64 	%fd789, %fd44, %fd1119, %fd788;
	fma.rn.f64 	%fd790, %fd57, %fd1118, %fd789;
	fma.rn.f64 	%fd791, %fd70, %fd1117, %fd790;
	fma.rn.f64 	%fd792, %fd83, %fd1116, %fd791;
	fma.rn.f64 	%fd793, %fd96, %fd1115, %fd792;
	fma.rn.f64 	%fd794, %fd109, %fd1114, %fd793;
	fma.rn.f64 	%fd795, %fd122, %fd1113, %fd794;
	fma.rn.f64 	%fd796, %fd135, %fd1112, %fd795;
	fma.rn.f64 	%fd797, %fd148, %fd157, %fd796;
	fma.rn.f64 	%fd798, %fd161, %fd170, %fd797;
	fma.rn.f64 	%fd799, %fd174, %fd751, %fd798;
	st.shared.f64 	[%r9+24], %fd799;
	fma.rn.f64 	%fd800, %fd32, %fd1120, 0d0000000000000000;
	fma.rn.f64 	%fd801, %fd45, %fd1119, %fd800;
	fma.rn.f64 	%fd802, %fd58, %fd1118, %fd801;
	fma.rn.f64 	%fd803, %fd71, %fd1117, %fd802;
	fma.rn.f64 	%fd804, %fd84, %fd1116, %fd803;
	fma.rn.f64 	%fd805, %fd97, %fd1115, %fd804;
	fma.rn.f64 	%fd806, %fd110, %fd1114, %fd805;
	fma.rn.f64 	%fd807, %fd123, %fd1113, %fd806;
	fma.rn.f64 	%fd808, %fd136, %fd1112, %fd807;
	fma.rn.f64 	%fd809, %fd149, %fd157, %fd808;
	fma.rn.f64 	%fd810, %fd162, %fd170, %fd809;
	fma.rn.f64 	%fd811, %fd175, %fd751, %fd810;
	st.shared.f64 	[%r9+32], %fd811;
	fma.rn.f64 	%fd812, %fd33, %fd1120, 0d0000000000000000;
	fma.rn.f64 	%fd813, %fd46, %fd1119, %fd812;
	fma.rn.f64 	%fd814, %fd59, %fd1118, %fd813;
	fma.rn.f64 	%fd815, %fd72, %fd1117, %fd814;
	fma.rn.f64 	%fd816, %fd85, %fd1116, %fd815;
	fma.rn.f64 	%fd817, %fd98, %fd1115, %fd816;
	fma.rn.f64 	%fd818, %fd111, %fd1114, %fd817;
	fma.rn.f64 	%fd819, %fd124, %fd1113, %fd818;
	fma.rn.f64 	%fd820, %fd137, %fd1112, %fd819;
	fma.rn.f64 	%fd821, %fd150, %fd157, %fd820;
	fma.rn.f64 	%fd822, %fd163, %fd170, %fd821;
	fma.rn.f64 	%fd823, %fd176, %fd751, %fd822;
	st.shared.f64 	[%r9+40], %fd823;
	fma.rn.f64 	%fd824, %fd34, %fd1120, 0d0000000000000000;
	fma.rn.f64 	%fd825, %fd47, %fd1119, %fd824;
	fma.rn.f64 	%fd826, %fd60, %fd1118, %fd825;
	fma.rn.f64 	%fd827, %fd73, %fd1117, %fd826;
	fma.rn.f64 	%fd828, %fd86, %fd1116, %fd827;
	fma.rn.f64 	%fd829, %fd99, %fd1115, %fd828;
	fma.rn.f64 	%fd830, %fd112, %fd1114, %fd829;
	fma.rn.f64 	%fd831, %fd125, %fd1113, %fd830;
	fma.rn.f64 	%fd832, %fd138, %fd1112, %fd831;
	fma.rn.f64 	%fd833, %fd151, %fd157, %fd832;
	fma.rn.f64 	%fd834, %fd164, %fd170, %fd833;
	fma.rn.f64 	%fd835, %fd177, %fd751, %fd834;
	st.shared.f64 	[%r9+48], %fd835;
	fma.rn.f64 	%fd836, %fd35, %fd1120, 0d0000000000000000;
	fma.rn.f64 	%fd837, %fd48, %fd1119, %fd836;
	fma.rn.f64 	%fd838, %fd61, %fd1118, %fd837;
	fma.rn.f64 	%fd839, %fd74, %fd1117, %fd838;
	fma.rn.f64 	%fd840, %fd87, %fd1116, %fd839;
	fma.rn.f64 	%fd841, %fd100, %fd1115, %fd840;
	fma.rn.f64 	%fd842, %fd113, %fd1114, %fd841;
	fma.rn.f64 	%fd843, %fd126, %fd1113, %fd842;
	fma.rn.f64 	%fd844, %fd139, %fd1112, %fd843;
	fma.rn.f64 	%fd845, %fd152, %fd157, %fd844;
	fma.rn.f64 	%fd846, %fd165, %fd170, %fd845;
	fma.rn.f64 	%fd847, %fd178, %fd751, %fd846;
	st.shared.f64 	[%r9+56], %fd847;
	fma.rn.f64 	%fd848, %fd36, %fd1120, 0d0000000000000000;
	fma.rn.f64 	%fd849, %fd49, %fd1119, %fd848;
	fma.rn.f64 	%fd850, %fd62, %fd1118, %fd849;
	fma.rn.f64 	%fd851, %fd75, %fd1117, %fd850;
	fma.rn.f64 	%fd852, %fd88, %fd1116, %fd851;
	fma.rn.f64 	%fd853, %fd101, %fd1115, %fd852;
	fma.rn.f64 	%fd854, %fd114, %fd1114, %fd853;
	fma.rn.f64 	%fd855, %fd127, %fd1113, %fd854;
	fma.rn.f64 	%fd856, %fd140, %fd1112, %fd855;
	fma.rn.f64 	%fd857, %fd153, %fd157, %fd856;
	fma.rn.f64 	%fd858, %fd166, %fd170, %fd857;
	fma.rn.f64 	%fd859, %fd179, %fd751, %fd858;
	st.shared.f64 	[%r9+64], %fd859;
	bar.sync 	0;
	@%p16 bra 	$L__BB234_32;
	ld.shared.f64 	%fd860, [%r8];
	ld.shared.f64 	%fd861, [%r8+96];
	ld.shared.f64 	%fd862, [%r8+192];
	ld.shared.f64 	%fd863, [%r8+288];
	ld.shared.f64 	%fd864, [%r8+384];
	ld.shared.f64 	%fd865, [%r8+480];
	ld.shared.f64 	%fd866, [%r8+576];
	ld.shared.f64 	%fd867, [%r8+672];
	ld.shared.f64 	%fd868, [%r8+768];
	ld.shared.f64 	%fd869, [%r8+864];
	ld.shared.f64 	%fd870, [%r8+960];
	ld.shared.f64 	%fd871, [%r8+1056];
	fma.rn.f64 	%fd872, %fd28, %fd860, 0d0000000000000000;
	fma.rn.f64 	%fd873, %fd41, %fd861, %fd872;
	fma.rn.f64 	%fd874, %fd54, %fd862, %fd873;
	fma.rn.f64 	%fd875, %fd67, %fd863, %fd874;
	fma.rn.f64 	%fd876, %fd80, %fd864, %fd875;
	fma.rn.f64 	%fd877, %fd93, %fd865, %fd876;
	fma.rn.f64 	%fd878, %fd106, %fd866, %fd877;
	fma.rn.f64 	%fd879, %fd119, %fd867, %fd878;
	fma.rn.f64 	%fd880, %fd132, %fd868, %fd879;
	fma.rn.f64 	%fd881, %fd145, %fd869, %fd880;
	fma.rn.f64 	%fd882, %fd158, %fd870, %fd881;
	fma.rn.f64 	%fd883, %fd171, %fd871, %fd882;
	st.shared.f64 	[%r8], %fd883;
	fma.rn.f64 	%fd884, %fd29, %fd860, 0d0000000000000000;
	fma.rn.f64 	%fd885, %fd42, %fd861, %fd884;
	fma.rn.f64 	%fd886, %fd55, %fd862, %fd885;
	fma.rn.f64 	%fd887, %fd68, %fd863, %fd886;
	fma.rn.f64 	%fd888, %fd81, %fd864, %fd887;
	fma.rn.f64 	%fd889, %fd94, %fd865, %fd888;
	fma.rn.f64 	%fd890, %fd107, %fd866, %fd889;
	fma.rn.f64 	%fd891, %fd120, %fd867, %fd890;
	fma.rn.f64 	%fd892, %fd133, %fd868, %fd891;
	fma.rn.f64 	%fd893, %fd146, %fd869, %fd892;
	fma.rn.f64 	%fd894, %fd159, %fd870, %fd893;
	fma.rn.f64 	%fd895, %fd172, %fd871, %fd894;
	st.shared.f64 	[%r8+96], %fd895;
	fma.rn.f64 	%fd896, %fd30, %fd860, 0d0000000000000000;
	fma.rn.f64 	%fd897, %fd43, %fd861, %fd896;
	fma.rn.f64 	%fd898, %fd56, %fd862, %fd897;
	fma.rn.f64 	%fd899, %fd69, %fd863, %fd898;
	fma.rn.f64 	%fd900, %fd82, %fd864, %fd899;
	fma.rn.f64 	%fd901, %fd95, %fd865, %fd900;
	fma.rn.f64 	%fd902, %fd108, %fd866, %fd901;
	fma.rn.f64 	%fd903, %fd121, %fd867, %fd902;
	fma.rn.f64 	%fd904, %fd134, %fd868, %fd903;
	fma.rn.f64 	%fd905, %fd147, %fd869, %fd904;
	fma.rn.f64 	%fd906, %fd160, %fd870, %fd905;
	fma.rn.f64 	%fd907, %fd173, %fd871, %fd906;
	st.shared.f64 	[%r8+192], %fd907;
	fma.rn.f64 	%fd908, %fd31, %fd860, 0d0000000000000000;
	fma.rn.f64 	%fd909, %fd44, %fd861, %fd908;
	fma.rn.f64 	%fd910, %fd57, %fd862, %fd909;
	fma.rn.f64 	%fd911, %fd70, %fd863, %fd910;
	fma.rn.f64 	%fd912, %fd83, %fd864, %fd911;
	fma.rn.f64 	%fd913, %fd96, %fd865, %fd912;
	fma.rn.f64 	%fd914, %fd109, %fd866, %fd913;
	fma.rn.f64 	%fd915, %fd122, %fd867, %fd914;
	fma.rn.f64 	%fd916, %fd135, %fd868, %fd915;
	fma.rn.f64 	%fd917, %fd148, %fd869, %fd916;
	fma.rn.f64 	%fd918, %fd161, %fd870, %fd917;
	fma.rn.f64 	%fd919, %fd174, %fd871, %fd918;
	st.shared.f64 	[%r8+288], %fd919;
	fma.rn.f64 	%fd920, %fd32, %fd860, 0d0000000000000000;
	fma.rn.f64 	%fd921, %fd45, %fd861, %fd920;
	fma.rn.f64 	%fd922, %fd58, %fd862, %fd921;
	fma.rn.f64 	%fd923, %fd71, %fd863, %fd922;
	fma.rn.f64 	%fd924, %fd84, %fd864, %fd923;
	fma.rn.f64 	%fd925, %fd97, %fd865, %fd924;
	fma.rn.f64 	%fd926, %fd110, %fd866, %fd925;
	fma.rn.f64 	%fd927, %fd123, %fd867, %fd926;
	fma.rn.f64 	%fd928, %fd136, %fd868, %fd927;
	fma.rn.f64 	%fd929, %fd149, %fd869, %fd928;
	fma.rn.f64 	%fd930, %fd162, %fd870, %fd929;
	fma.rn.f64 	%fd931, %fd175, %fd871, %fd930;
	st.shared.f64 	[%r8+384], %fd931;
	fma.rn.f64 	%fd932, %fd33, %fd860, 0d0000000000000000;
	fma.rn.f64 	%fd933, %fd46, %fd861, %fd932;
	fma.rn.f64 	%fd934, %fd59, %fd862, %fd933;
	fma.rn.f64 	%fd935, %fd72, %fd863, %fd934;
	fma.rn.f64 	%fd936, %fd85, %fd864, %fd935;
	fma.rn.f64 	%fd937, %fd98, %fd865, %fd936;
	fma.rn.f64 	%fd938, %fd111, %fd866, %fd937;
	fma.rn.f64 	%fd939, %fd124, %fd867, %fd938;
	fma.rn.f64 	%fd940, %fd137, %fd868, %fd939;
	fma.rn.f64 	%fd941, %fd150, %fd869, %fd940;
	fma.rn.f64 	%fd942, %fd163, %fd870, %fd941;
	fma.rn.f64 	%fd943, %fd176, %fd871, %fd942;
	st.shared.f64 	[%r8+480], %fd943;
	fma.rn.f64 	%fd944, %fd34, %fd860, 0d0000000000000000;
	fma.rn.f64 	%fd945, %fd47, %fd861, %fd944;
	fma.rn.f64 	%fd946, %fd60, %fd862, %fd945;
	fma.rn.f64 	%fd947, %fd73, %fd863, %fd946;
	fma.rn.f64 	%fd948, %fd86, %fd864, %fd947;
	fma.rn.f64 	%fd949, %fd99, %fd865, %fd948;
	fma.rn.f64 	%fd950, %fd112, %fd866, %fd949;
	fma.rn.f64 	%fd951, %fd125, %fd867, %fd950;
	fma.rn.f64 	%fd952, %fd138, %fd868, %fd951;
	fma.rn.f64 	%fd953, %fd151, %fd869, %fd952;
	fma.rn.f64 	%fd954, %fd164, %fd870, %fd953;
	fma.rn.f64 	%fd955, %fd177, %fd871, %fd954;
	st.shared.f64 	[%r8+576], %fd955;
	fma.rn.f64 	%fd956, %fd35, %fd860, 0d0000000000000000;
	fma.rn.f64 	%fd957, %fd48, %fd861, %fd956;
	fma.rn.f64 	%fd958, %fd61, %fd862, %fd957;
	fma.rn.f64 	%fd959, %fd74, %fd863, %fd958;
	fma.rn.f64 	%fd960, %fd87, %fd864, %fd959;
	fma.rn.f64 	%fd961, %fd100, %fd865, %fd960;
	fma.rn.f64 	%fd962, %fd113, %fd866, %fd961;
	fma.rn.f64 	%fd963, %fd126, %fd867, %fd962;
	fma.rn.f64 	%fd964, %fd139, %fd868, %fd963;
	fma.rn.f64 	%fd965, %fd152, %fd869, %fd964;
	fma.rn.f64 	%fd966, %fd165, %fd870, %fd965;
	fma.rn.f64 	%fd967, %fd178, %fd871, %fd966;
	st.shared.f64 	[%r8+672], %fd967;
	fma.rn.f64 	%fd968, %fd36, %fd860, 0d0000000000000000;
	fma.rn.f64 	%fd969, %fd49, %fd861, %fd968;
	fma.rn.f64 	%fd970, %fd62, %fd862, %fd969;
	fma.rn.f64 	%fd971, %fd75, %fd863, %fd970;
	fma.rn.f64 	%fd972, %fd88, %fd864, %fd971;
	fma.rn.f64 	%fd973, %fd101, %fd865, %fd972;
	fma.rn.f64 	%fd974, %fd114, %fd866, %fd973;
	fma.rn.f64 	%fd975, %fd127, %fd867, %fd974;
	fma.rn.f64 	%fd976, %fd140, %fd868, %fd975;
	fma.rn.f64 	%fd977, %fd153, %fd869, %fd976;
	fma.rn.f64 	%fd978, %fd166, %fd870, %fd977;
	fma.rn.f64 	%fd979, %fd179, %fd871, %fd978;
	st.shared.f64 	[%r8+768], %fd979;
$L__BB234_32:
	mov.u32 	%r32, %tid.x;
	setp.gt.u32 	%p17, %r32, 80;
	bar.sync 	0;
	@%p17 bra 	$L__BB234_34;
	ld.shared.f64 	%fd980, [%r7];
	ld.shared.f64 	%fd981, [%r7+1152];
	ld.shared.f64 	%fd982, [%r7+2304];
	ld.shared.f64 	%fd983, [%r7+3456];
	ld.shared.f64 	%fd984, [%r7+4608];
	ld.shared.f64 	%fd985, [%r7+5760];
	ld.shared.f64 	%fd986, [%r7+6912];
	ld.shared.f64 	%fd987, [%r7+8064];
	ld.shared.f64 	%fd988, [%r7+9216];
	ld.shared.f64 	%fd989, [%r7+10368];
	ld.shared.f64 	%fd990, [%r7+11520];
	ld.shared.f64 	%fd991, [%r7+12672];
	fma.rn.f64 	%fd992, %fd28, %fd980, 0d0000000000000000;
	fma.rn.f64 	%fd993, %fd41, %fd981, %fd992;
	fma.rn.f64 	%fd994, %fd54, %fd982, %fd993;
	fma.rn.f64 	%fd995, %fd67, %fd983, %fd994;
	fma.rn.f64 	%fd996, %fd80, %fd984, %fd995;
	fma.rn.f64 	%fd997, %fd93, %fd985, %fd996;
	fma.rn.f64 	%fd998, %fd106, %fd986, %fd997;
	fma.rn.f64 	%fd999, %fd119, %fd987, %fd998;
	fma.rn.f64 	%fd1000, %fd132, %fd988, %fd999;
	fma.rn.f64 	%fd1001, %fd145, %fd989, %fd1000;
	fma.rn.f64 	%fd1002, %fd158, %fd990, %fd1001;
	fma.rn.f64 	%fd1120, %fd171, %fd991, %fd1002;
	fma.rn.f64 	%fd1003, %fd29, %fd980, 0d0000000000000000;
	fma.rn.f64 	%fd1004, %fd42, %fd981, %fd1003;
	fma.rn.f64 	%fd1005, %fd55, %fd982, %fd1004;
	fma.rn.f64 	%fd1006, %fd68, %fd983, %fd1005;
	fma.rn.f64 	%fd1007, %fd81, %fd984, %fd1006;
	fma.rn.f64 	%fd1008, %fd94, %fd985, %fd1007;
	fma.rn.f64 	%fd1009, %fd107, %fd986, %fd1008;
	fma.rn.f64 	%fd1010, %fd120, %fd987, %fd1009;
	fma.rn.f64 	%fd1011, %fd133, %fd988, %fd1010;
	fma.rn.f64 	%fd1012, %fd146, %fd989, %fd1011;
	fma.rn.f64 	%fd1013, %fd159, %fd990, %fd1012;
	fma.rn.f64 	%fd1119, %fd172, %fd991, %fd1013;
	fma.rn.f64 	%fd1014, %fd30, %fd980, 0d0000000000000000;
	fma.rn.f64 	%fd1015, %fd43, %fd981, %fd1014;
	fma.rn.f64 	%fd1016, %fd56, %fd982, %fd1015;
	fma.rn.f64 	%fd1017, %fd69, %fd983, %fd1016;
	fma.rn.f64 	%fd1018, %fd82, %fd984, %fd1017;
	fma.rn.f64 	%fd1019, %fd95, %fd985, %fd1018;
	fma.rn.f64 	%fd1020, %fd108, %fd986, %fd1019;
	fma.rn.f64 	%fd1021, %fd121, %fd987, %fd1020;
	fma.rn.f64 	%fd1022, %fd134, %fd988, %fd1021;
	fma.rn.f64 	%fd1023, %fd147, %fd989, %fd1022;
	fma.rn.f64 	%fd1024, %fd160, %fd990, %fd1023;
	fma.rn.f64 	%fd1118, %fd173, %fd991, %fd1024;
	fma.rn.f64 	%fd1025, %fd31, %fd980, 0d0000000000000000;
	fma.rn.f64 	%fd1026, %fd44, %fd981, %fd1025;
	fma.rn.f64 	%fd1027, %fd57, %fd982, %fd1026;
	fma.rn.f64 	%fd1028, %fd70, %fd983, %fd1027;
	fma.rn.f64 	%fd1029, %fd83, %fd984, %fd1028;
	fma.rn.f64 	%fd1030, %fd96, %fd985, %fd1029;
	fma.rn.f64 	%fd1031, %fd109, %fd986, %fd1030;
	fma.rn.f64 	%fd1032, %fd122, %fd987, %fd1031;
	fma.rn.f64 	%fd1033, %fd135, %fd988, %fd1032;
	fma.rn.f64 	%fd1034, %fd148, %fd989, %fd1033;
	fma.rn.f64 	%fd1035, %fd161, %fd990, %fd1034;
	fma.rn.f64 	%fd1117, %fd174, %fd991, %fd1035;
	fma.rn.f64 	%fd1036, %fd32, %fd980, 0d0000000000000000;
	fma.rn.f64 	%fd1037, %fd45, %fd981, %fd1036;
	fma.rn.f64 	%fd1038, %fd58, %fd982, %fd1037;
	fma.rn.f64 	%fd1039, %fd71, %fd983, %fd1038;
	fma.rn.f64 	%fd1040, %fd84, %fd984, %fd1039;
	fma.rn.f64 	%fd1041, %fd97, %fd985, %fd1040;
	fma.rn.f64 	%fd1042, %fd110, %fd986, %fd1041;
	fma.rn.f64 	%fd1043, %fd123, %fd987, %fd1042;
	fma.rn.f64 	%fd1044, %fd136, %fd988, %fd1043;
	fma.rn.f64 	%fd1045, %fd149, %fd989, %fd1044;
	fma.rn.f64 	%fd1046, %fd162, %fd990, %fd1045;
	fma.rn.f64 	%fd1116, %fd175, %fd991, %fd1046;
	fma.rn.f64 	%fd1047, %fd33, %fd980, 0d0000000000000000;
	fma.rn.f64 	%fd1048, %fd46, %fd981, %fd1047;
	fma.rn.f64 	%fd1049, %fd59, %fd982, %fd1048;
	fma.rn.f64 	%fd1050, %fd72, %fd983, %fd1049;
	fma.rn.f64 	%fd1051, %fd85, %fd984, %fd1050;
	fma.rn.f64 	%fd1052, %fd98, %fd985, %fd1051;
	fma.rn.f64 	%fd1053, %fd111, %fd986, %fd1052;
	fma.rn.f64 	%fd1054, %fd124, %fd987, %fd1053;
	fma.rn.f64 	%fd1055, %fd137, %fd988, %fd1054;
	fma.rn.f64 	%fd1056, %fd150, %fd989, %fd1055;
	fma.rn.f64 	%fd1057, %fd163, %fd990, %fd1056;
	fma.rn.f64 	%fd1115, %fd176, %fd991, %fd1057;
	fma.rn.f64 	%fd1058, %fd34, %fd980, 0d0000000000000000;
	fma.rn.f64 	%fd1059, %fd47, %fd981, %fd1058;
	fma.rn.f64 	%fd1060, %fd60, %fd982, %fd1059;
	fma.rn.f64 	%fd1061, %fd73, %fd983, %fd1060;
	fma.rn.f64 	%fd1062, %fd86, %fd984, %fd1061;
	fma.rn.f64 	%fd1063, %fd99, %fd985, %fd1062;
	fma.rn.f64 	%fd1064, %fd112, %fd986, %fd1063;
	fma.rn.f64 	%fd1065, %fd125, %fd987, %fd1064;
	fma.rn.f64 	%fd1066, %fd138, %fd988, %fd1065;
	fma.rn.f64 	%fd1067, %fd151, %fd989, %fd1066;
	fma.rn.f64 	%fd1068, %fd164, %fd990, %fd1067;
	fma.rn.f64 	%fd1114, %fd177, %fd991, %fd1068;
	fma.rn.f64 	%fd1069, %fd35, %fd980, 0d0000000000000000;
	fma.rn.f64 	%fd1070, %fd48, %fd981, %fd1069;
	fma.rn.f64 	%fd1071, %fd61, %fd982, %fd1070;
	fma.rn.f64 	%fd1072, %fd74, %fd983, %fd1071;
	fma.rn.f64 	%fd1073, %fd87, %fd984, %fd1072;
	fma.rn.f64 	%fd1074, %fd100, %fd985, %fd1073;
	fma.rn.f64 	%fd1075, %fd113, %fd986, %fd1074;
	fma.rn.f64 	%fd1076, %fd126, %fd987, %fd1075;
	fma.rn.f64 	%fd1077, %fd139, %fd988, %fd1076;
	fma.rn.f64 	%fd1078, %fd152, %fd989, %fd1077;
	fma.rn.f64 	%fd1079, %fd165, %fd990, %fd1078;
	fma.rn.f64 	%fd1113, %fd178, %fd991, %fd1079;
	fma.rn.f64 	%fd1080, %fd36, %fd980, 0d0000000000000000;
	fma.rn.f64 	%fd1081, %fd49, %fd981, %fd1080;
	fma.rn.f64 	%fd1082, %fd62, %fd982, %fd1081;
	fma.rn.f64 	%fd1083, %fd75, %fd983, %fd1082;
	fma.rn.f64 	%fd1084, %fd88, %fd984, %fd1083;
	fma.rn.f64 	%fd1085, %fd101, %fd985, %fd1084;
	fma.rn.f64 	%fd1086, %fd114, %fd986, %fd1085;
	fma.rn.f64 	%fd1087, %fd127, %fd987, %fd1086;
	fma.rn.f64 	%fd1088, %fd140, %fd988, %fd1087;
	fma.rn.f64 	%fd1089, %fd153, %fd989, %fd1088;
	fma.rn.f64 	%fd1090, %fd166, %fd990, %fd1089;
	fma.rn.f64 	%fd1112, %fd179, %fd991, %fd1090;
$L__BB234_34:
	ld.param.u32 	%r48, [_Z40massMatrixMultiplyMonolithicGlobalKernelILi9ELi12ELi1EEviPKdS1_S1_S1_Pd_param_0];
	setp.gt.u32 	%p18, %r32, 80;
	mov.u32 	%r33, %ctaid.x;
	mov.u32 	%r34, %tid.y;
	add.s32 	%r11, %r33, %r34;
	setp.ge.s32 	%p19, %r11, %r48;
	bar.sync 	0;
	or.pred  	%p20, %p18, %p19;
	@%p20 bra 	$L__BB234_36;
	ld.param.u64 	%rd15, [_Z40massMatrixMultiplyMonolithicGlobalKernelILi9ELi12ELi1EEviPKdS1_S1_S1_Pd_param_5];
	mad.lo.s32 	%r35, %r11, 729, %r32;
	cvta.to.global.u64 	%rd12, %rd15;
	mul.wide.s32 	%rd13, %r35, 8;
	add.s64 	%rd14, %rd12, %rd13;
	st.global.f64 	[%rd14], %fd1120;
	st.global.f64 	[%rd14+648], %fd1119;
	st.global.f64 	[%rd14+1296], %fd1118;
	st.global.f64 	[%rd14+1944], %fd1117;
	st.global.f64 	[%rd14+2592], %fd1116;
	st.global.f64 	[%rd14+3240], %fd1115;
	st.global.f64 	[%rd14+3888], %fd1114;
	st.global.f64 	[%rd14+4536], %fd1113;
	st.global.f64 	[%rd14+5184], %fd1112;
$L__BB234_36:
	ret;

}
	// .globl	_Z42massMatrixMultiplyMonolithicConstantKernelILi9ELi12ELi1EEviPKdS1_S1_S1_Pd
.visible .entry _Z42massMatrixMultiplyMonolithicConstantKernelILi9ELi12ELi1EEviPKdS1_S1_S1_Pd(
	.param .u32 _Z42massMatrixMultiplyMonolithicConstantKernelILi9ELi12ELi1EEviPKdS1_S1_S1_Pd_param_0,
	.param .u64 .ptr .align 1 _Z42massMatrixMultiplyMonolithicConstantKernelILi9ELi12ELi1EEviPKdS1_S1_S1_Pd_param_1,
	.param .u64 .ptr .align 1 _Z42massMatrixMultiplyMonolithicConstantKernelILi9ELi12ELi1EEviPKdS1_S1_S1_Pd_param_2,
	.param .u64 .ptr .align 1 _Z42massMatrixMultiplyMonolithicConstantKernelILi9ELi12ELi1EEviPKdS1_S1_S1_Pd_param_3,
	.param .u64 .ptr .align 1 _Z42massMatrixMultiplyMonolithicConstantKernelILi9ELi12ELi1EEviPKdS1_S1_S1_Pd_param_4,
	.param .u64 .ptr .align 1 _Z42massMatrixMultiplyMonolithicConstantKernelILi9ELi12ELi1EEviPKdS1_S1_S1_Pd_param_5
)
{
	.reg .pred 	%p<21>;
	.reg .b16 	%rs<11>;
	.reg .b32 	%r<24>;
	.reg .b64 	%rd<14>;
	.reg .b64 	%fd<1136>;
	// demoted variable
	.shared .align 8 .b8 _ZZ42massMatrixMultiplyMonolithicConstantKernelILi9ELi12ELi1EEviPKdS1_S1_S1_PdE6s_tmp1[13824];
	ld.param.u32 	%r10, [_Z42massMatrixMultiplyMonolithicConstantKernelILi9ELi12ELi1EEviPKdS1_S1_S1_Pd_param_0];
	ld.param.u64 	%rd2, [_Z42massMatrixMultiplyMonolithicConstantKernelILi9ELi12ELi1EEviPKdS1_S1_S1_Pd_param_1];
	ld.param.u64 	%rd3, [_Z42massMatrixMultiplyMonolithicConstantKernelILi9ELi12ELi1EEviPKdS1_S1_S1_Pd_param_4];
	mov.u32 	%r1, %tid.x;
	mov.u32 	%r2, %tid.y;
	mov.u32 	%r11, %ctaid.x;
	add.s32 	%r3, %r11, %r2;
	cvt.u16.u32 	%rs1, %r1;
	mul.hi.u16 	%rs3, %rs1, 7282;
	mul.lo.s16 	%rs4, %rs3, 9;
	sub.s16 	%rs2, %rs1, %rs4;
	setp.ge.s32 	%p1, %r3, %r10;
	@%p1 bra 	$L__BB235_2;
	cvta.to.global.u64 	%rd5, %rd3;
	mad.lo.s32 	%r12, %r3, 729, %r1;
	mul.wide.s32 	%rd6, %r12, 8;
	add.s64 	%rd7, %rd5, %rd6;
	ld.global.nc.f64 	%fd1114, [%rd7];
	ld.global.nc.f64 	%fd1113, [%rd7+648];
	ld.global.nc.f64 	%fd1112, [%rd7+1296];
	ld.global.nc.f64 	%fd1111, [%rd7+1944];
	ld.global.nc.f64 	%fd1110, [%rd7+2592];
	ld.global.nc.f64 	%fd1109, [%rd7+3240];
	ld.global.nc.f64 	%fd1108, [%rd7+3888];
	ld.global.nc.f64 	%fd1107, [%rd7+4536];
	ld.global.nc.f64 	%fd1106, [%rd7+5184];
$L__BB235_2:
	bar.sync 	0;
	setp.gt.u32 	%p2, %r1, 80;
	ld.const.f64 	%fd19, [const_DofToQuad];
	ld.const.f64 	%fd20, [const_DofToQuad+8];
	ld.const.f64 	%fd21, [const_DofToQuad+16];
	ld.const.f64 	%fd22, [const_DofToQuad+24];
	ld.const.f64 	%fd23, [const_DofToQuad+32];
	ld.const.f64 	%fd24, [const_DofToQuad+40];
	ld.const.f64 	%fd25, [const_DofToQuad+48];
	ld.const.f64 	%fd26, [const_DofToQuad+56];
	ld.const.f64 	%fd27, [const_DofToQuad+64];
	mov.u32 	%r13, _ZZ42massMatrixMultiplyMonolithicConstantKernelILi9ELi12ELi1EEviPKdS1_S1_S1_PdE6s_tmp1;
	mad.lo.s32 	%r4, %r2, 13824, %r13;
	mul.lo.s16 	%rs6, %rs1, 57;
	shr.u16 	%rs7, %rs6, 9;
	cvt.u32.u16 	%r5, %rs7;
	mul.wide.u16 	%r14, %rs7, 96;
	add.s32 	%r6, %r4, %r14;
	mul.wide.u16 	%r15, %rs2, 8;
	add.s32 	%r7, %r6, %r15;
	@%p2 bra 	$L__BB235_4;
	fma.rn.f64 	%fd200, %fd19, %fd1114, 0d0000000000000000;
	fma.rn.f64 	%fd201, %fd20, %fd1113, %fd200;
	fma.rn.f64 	%fd202, %fd21, %fd1112, %fd201;
	fma.rn.f64 	%fd203, %fd22, %fd1111, %fd202;
	fma.rn.f64 	%fd204, %fd23, %fd1110, %fd203;
	fma.rn.f64 	%fd205, %fd24, %fd1109, %fd204;
	fma.rn.f64 	%fd206, %fd25, %fd1108, %fd205;
	fma.rn.f64 	%fd207, %fd26, %fd1107, %fd206;
	fma.rn.f64 	%fd208, %fd27, %fd1106, %fd207;
	st.shared.f64 	[%r7], %fd208;
	ld.const.f64 	%fd209, [const_DofToQuad+72];
	fma.rn.f64 	%fd210, %fd209, %fd1114, 0d0000000000000000;
	ld.const.f64 	%fd211, [const_DofToQuad+80];
	fma.rn.f64 	%fd212, %fd211, %fd1113, %fd210;
	ld.const.f64 	%fd213, [const_DofToQuad+88];
	fma.rn.f64 	%fd214, %fd213, %fd1112, %fd212;
	ld.const.f64 	%fd215, [const_DofToQuad+96];
	fma.rn.f64 	%fd216, %fd215, %fd1111, %fd214;
	ld.const.f64 	%fd217, [const_DofToQuad+104];
	fma.rn.f64 	%fd218, %fd217, %fd1110, %fd216;
	ld.const.f64 	%fd219, [const_DofToQuad+112];
	fma.rn.f64 	%fd220, %fd219, %fd1109, %fd218;
	ld.const.f64 	%fd221, [const_DofToQuad+120];
	fma.rn.f64 	%fd222, %fd221, %fd1108, %fd220;
	ld.const.f64 	%fd223, [const_DofToQuad+128];
	fma.rn.f64 	%fd224, %fd223, %fd1107, %fd222;
	ld.const.f64 	%fd225, [const_DofToQuad+136];
	fma.rn.f64 	%fd226, %fd225, %fd1106, %fd224;
	st.shared.f64 	[%r7+1152], %fd226;
	ld.const.f64 	%fd227, [const_DofToQuad+144];
	fma.rn.f64 	%fd228, %fd227, %fd1114, 0d0000000000000000;
	ld.const.f64 	%fd229, [const_DofToQuad+152];
	fma.rn.f64 	%fd230, %fd229, %fd1113, %fd228;
	ld.const.f64 	%fd231, [const_DofToQuad+160];
	fma.rn.f64 	%fd232, %fd231, %fd1112, %fd230;
	ld.const.f64 	%fd233, [const_DofToQuad+168];
	fma.rn.f64 	%fd234, %fd233, %fd1111, %fd232;
	ld.const.f64 	%fd235, [const_DofToQuad+176];
	fma.rn.f64 	%fd236, %fd235, %fd1110, %fd234;
	ld.const.f64 	%fd237, [const_DofToQuad+184];
	fma.rn.f64 	%fd238, %fd237, %fd1109, %fd236;
	ld.const.f64 	%fd239, [const_DofToQuad+192];
	fma.rn.f64 	%fd240, %fd239, %fd1108, %fd238;
	ld.const.f64 	%fd241, [const_DofToQuad+200];
	fma.rn.f64 	%fd242, %fd241, %fd1107, %fd240;
	ld.const.f64 	%fd243, [const_DofToQuad+208];
	fma.rn.f64 	%fd244, %fd243, %fd1106, %fd242;
	st.shared.f64 	[%r7+2304], %fd244;
	ld.const.f64 	%fd245, [const_DofToQuad+216];
	fma.rn.f64 	%fd246, %fd245, %fd1114, 0d0000000000000000;
	ld.const.f64 	%fd247, [const_DofToQuad+224];
	fma.rn.f64 	%fd248, %fd247, %fd1113, %fd246;
	ld.const.f64 	%fd249, [const_DofToQuad+232];
	fma.rn.f64 	%fd250, %fd249, %fd1112, %fd248;
	ld.const.f64 	%fd251, [const_DofToQuad+240];
	fma.rn.f64 	%fd252, %fd251, %fd1111, %fd250;
	ld.const.f64 	%fd253, [const_DofToQuad+248];
	fma.rn.f64 	%fd254, %fd253, %fd1110, %fd252;
	ld.const.f64 	%fd255, [const_DofToQuad+256];
	fma.rn.f64 	%fd256, %fd255, %fd1109, %fd254;
	ld.const.f64 	%fd257, [const_DofToQuad+264];
	fma.rn.f64 	%fd258, %fd257, %fd1108, %fd256;
	ld.const.f64 	%fd259, [const_DofToQuad+272];
	fma.rn.f64 	%fd260, %fd259, %fd1107, %fd258;
	ld.const.f64 	%fd261, [const_DofToQuad+280];
	fma.rn.f64 	%fd262, %fd261, %fd1106, %fd260;
	st.shared.f64 	[%r7+3456], %fd262;
	ld.const.f64 	%fd263, [const_DofToQuad+288];
	fma.rn.f64 	%fd264, %fd263, %fd1114, 0d0000000000000000;
	ld.const.f64 	%fd265, [const_DofToQuad+296];
	fma.rn.f64 	%fd266, %fd265, %fd1113, %fd264;
	ld.const.f64 	%fd267, [const_DofToQuad+304];
	fma.rn.f64 	%fd268, %fd267, %fd1112, %fd266;
	ld.const.f64 	%fd269, [const_DofToQuad+312];
	fma.rn.f64 	%fd270, %fd269, %fd1111, %fd268;
	ld.const.f64 	%fd271, [const_DofToQuad+320];
	fma.rn.f64 	%fd272, %fd271, %fd1110, %fd270;
	ld.const.f64 	%fd273, [const_DofToQuad+328];
	fma.rn.f64 	%fd274, %fd273, %fd1109, %fd272;
	ld.const.f64 	%fd275, [const_DofToQuad+336];
	fma.rn.f64 	%fd276, %fd275, %fd1108, %fd274;
	ld.const.f64 	%fd277, [const_DofToQuad+344];
	fma.rn.f64 	%fd278, %fd277, %fd1107, %fd276;
	ld.const.f64 	%fd279, [const_DofToQuad+352];
	fma.rn.f64 	%fd280, %fd279, %fd1106, %fd278;
	st.shared.f64 	[%r7+4608], %fd280;
	ld.const.f64 	%fd281, [const_DofToQuad+360];
	fma.rn.f64 	%fd282, %fd281, %fd1114, 0d0000000000000000;
	ld.const.f64 	%fd283, [const_DofToQuad+368];
	fma.rn.f64 	%fd284, %fd283, %fd1113, %fd282;
	ld.const.f64 	%fd285, [const_DofToQuad+376];
	fma.rn.f64 	%fd286, %fd285, %fd1112, %fd284;
	ld.const.f64 	%fd287, [const_DofToQuad+384];
	fma.rn.f64 	%fd288, %fd287, %fd1111, %fd286;
	ld.const.f64 	%fd289, [const_DofToQuad+392];
	fma.rn.f64 	%fd290, %fd289, %fd1110, %fd288;
	ld.const.f64 	%fd291, [const_DofToQuad+400];
	fma.rn.f64 	%fd292, %fd291, %fd1109, %fd290;
	ld.const.f64 	%fd293, [const_DofToQuad+408];
	fma.rn.f64 	%fd294, %fd293, %fd1108, %fd292;
	ld.const.f64 	%fd295, [const_DofToQuad+416];
	fma.rn.f64 	%fd296, %fd295, %fd1107, %fd294;
	ld.const.f64 	%fd297, [const_DofToQuad+424];
	fma.rn.f64 	%fd298, %fd297, %fd1106, %fd296;
	st.shared.f64 	[%r7+5760], %fd298;
	ld.const.f64 	%fd299, [const_DofToQuad+432];
	fma.rn.f64 	%fd300, %fd299, %fd1114, 0d0000000000000000;
	ld.const.f64 	%fd301, [const_DofToQuad+440];
	fma.rn.f64 	%fd302, %fd301, %fd1113, %fd300;
	ld.const.f64 	%fd303, [const_DofToQuad+448];
	fma.rn.f64 	%fd304, %fd303, %fd1112, %fd302;
	ld.const.f64 	%fd305, [const_DofToQuad+456];
	fma.rn.f64 	%fd306, %fd305, %fd1111, %fd304;
	ld.const.f64 	%fd307, [const_DofToQuad+464];
	fma.rn.f64 	%fd308, %fd307, %fd1110, %fd306;
	ld.const.f64 	%fd309, [const_DofToQuad+472];
	fma.rn.f64 	%fd310, %fd309, %fd1109, %fd308;
	ld.const.f64 	%fd311, [const_DofToQuad+480];
	fma.rn.f64 	%fd312, %fd311, %fd1108, %fd310;
	ld.const.f64 	%fd313, [const_DofToQuad+488];
	fma.rn.f64 	%fd314, %fd313, %fd1107, %fd312;
	ld.const.f64 	%fd315, [const_DofToQuad+496];
	fma.rn.f64 	%fd316, %fd315, %fd1106, %fd314;
	st.shared.f64 	[%r7+6912], %fd316;
	ld.const.f64 	%fd317, [const_DofToQuad+504];
	fma.rn.f64 	%fd318, %fd317, %fd1114, 0d0000000000000000;
	ld.const.f64 	%fd319, [const_DofToQuad+512];
	fma.rn.f64 	%fd320, %fd319, %fd1113, %fd318;
	ld.const.f64 	%fd321, [const_DofToQuad+520];
	fma.rn.f64 	%fd322, %fd321, %fd1112, %fd320;
	ld.const.f64 	%fd323, [const_DofToQuad+528];
	fma.rn.f64 	%fd324, %fd323, %fd1111, %fd322;
	ld.const.f64 	%fd325, [const_DofToQuad+536];
	fma.rn.f64 	%fd326, %fd325, %fd1110, %fd324;
	ld.const.f64 	%fd327, [const_DofToQuad+544];
	fma.rn.f64 	%fd328, %fd327, %fd1109, %fd326;
	ld.const.f64 	%fd329, [const_DofToQuad+552];
	fma.rn.f64 	%fd330, %fd329, %fd1108, %fd328;
	ld.const.f64 	%fd331, [const_DofToQuad+560];
	fma.rn.f64 	%fd332, %fd331, %fd1107, %fd330;
	ld.const.f64 	%fd333, [const_DofToQuad+568];
	fma.rn.f64 	%fd334, %fd333, %fd1106, %fd332;
	st.shared.f64 	[%r7+8064], %fd334;
	ld.const.f64 	%fd335, [const_DofToQuad+576];
	fma.rn.f64 	%fd336, %fd335, %fd1114, 0d0000000000000000;
	ld.const.f64 	%fd337, [const_DofToQuad+584];
	fma.rn.f64 	%fd338, %fd337, %fd1113, %fd336;
	ld.const.f64 	%fd339, [const_DofToQuad+592];
	fma.rn.f64 	%fd340, %fd339, %fd1112, %fd338;
	ld.const.f64 	%fd341, [const_DofToQuad+600];
	fma.rn.f64 	%fd342, %fd341, %fd1111, %fd340;
	ld.const.f64 	%fd343, [const_DofToQuad+608];
	fma.rn.f64 	%fd344, %fd343, %fd1110, %fd342;
	ld.const.f64 	%fd345, [const_DofToQuad+616];
	fma.rn.f64 	%fd346, %fd345, %fd1109, %fd344;
	ld.const.f64 	%fd347, [const_DofToQuad+624];
	fma.rn.f64 	%fd348, %fd347, %fd1108, %fd346;
	ld.const.f64 	%fd349, [const_DofToQuad+632];
	fma.rn.f64 	%fd350, %fd349, %fd1107, %fd348;
	ld.const.f64 	%fd351, [const_DofToQuad+640];
	fma.rn.f64 	%fd352, %fd351, %fd1106, %fd350;
	st.shared.f64 	[%r7+9216], %fd352;
	ld.const.f64 	%fd353, [const_DofToQuad+648];
	fma.rn.f64 	%fd354, %fd353, %fd1114, 0d0000000000000000;
	ld.const.f64 	%fd355, [const_DofToQuad+656];
	fma.rn.f64 	%fd356, %fd355, %fd1113, %fd354;
	ld.const.f64 	%fd357, [const_DofToQuad+664];
	fma.rn.f64 	%fd358, %fd357, %fd1112, %fd356;
	ld.const.f64 	%fd359, [const_DofToQuad+672];
	fma.rn.f64 	%fd360, %fd359, %fd1111, %fd358;
	ld.const.f64 	%fd361, [const_DofToQuad+680];
	fma.rn.f64 	%fd362, %fd361, %fd1110, %fd360;
	ld.const.f64 	%fd363, [const_DofToQuad+688];
	fma.rn.f64 	%fd364, %fd363, %fd1109, %fd362;
	ld.const.f64 	%fd365, [const_DofToQuad+696];
	fma.rn.f64 	%fd366, %fd365, %fd1108, %fd364;
	ld.const.f64 	%fd367, [const_DofToQuad+704];
	fma.rn.f64 	%fd368, %fd367, %fd1107, %fd366;
	ld.const.f64 	%fd369, [const_DofToQuad+712];
	fma.rn.f64 	%fd370, %fd369, %fd1106, %fd368;
	st.shared.f64 	[%r7+10368], %fd370;
	ld.const.f64 	%fd371, [const_DofToQuad+720];
	fma.rn.f64 	%fd372, %fd371, %fd1114, 0d0000000000000000;
	ld.const.f64 	%fd373, [const_DofToQuad+728];
	fma.rn.f64 	%fd374, %fd373, %fd1113, %fd372;
	ld.const.f64 	%fd375, [const_DofToQuad+736];
	fma.rn.f64 	%fd376, %fd375, %fd1112, %fd374;
	ld.const.f64 	%fd377, [const_DofToQuad+744];
	fma.rn.f64 	%fd378, %fd377, %fd1111, %fd376;
	ld.const.f64 	%fd379, [const_DofToQuad+752];
	fma.rn.f64 	%fd380, %fd379, %fd1110, %fd378;
	ld.const.f64 	%fd381, [const_DofToQuad+760];
	fma.rn.f64 	%fd382, %fd381, %fd1109, %fd380;
	ld.const.f64 	%fd383, [const_DofToQuad+768];
	fma.rn.f64 	%fd384, %fd383, %fd1108, %fd382;
	ld.const.f64 	%fd385, [const_DofToQuad+776];
	fma.rn.f64 	%fd386, %fd385, %fd1107, %fd384;
	ld.const.f64 	%fd387, [const_DofToQuad+784];
	fma.rn.f64 	%fd388, %fd387, %fd1106, %fd386;
	st.shared.f64 	[%r7+11520], %fd388;
	ld.const.f64 	%fd389, [const_DofToQuad+792];
	fma.rn.f64 	%fd390, %fd389, %fd1114, 0d0000000000000000;
	ld.const.f64 	%fd391, [const_DofToQuad+800];
	fma.rn.f64 	%fd392, %fd391, %fd1113, %fd390;
	ld.const.f64 	%fd393, [const_DofToQuad+808];
	fma.rn.f64 	%fd394, %fd393, %fd1112, %fd392;
	ld.const.f64 	%fd395, [const_DofToQuad+816];
	fma.rn.f64 	%fd396, %fd395, %fd1111, %fd394;
	ld.const.f64 	%fd397, [const_DofToQuad+824];
	fma.rn.f64 	%fd398, %fd397, %fd1110, %fd396;
	ld.const.f64 	%fd399, [const_DofToQuad+832];
	fma.rn.f64 	%fd400, %fd399, %fd1109, %fd398;
	ld.const.f64 	%fd401, [const_DofToQuad+840];
	fma.rn.f64 	%fd402, %fd401, %fd1108, %fd400;
	ld.const.f64 	%fd403, [const_DofToQuad+848];
	fma.rn.f64 	%fd404, %fd403, %fd1107, %fd402;
	ld.const.f64 	%fd405, [const_DofToQuad+856];
	fma.rn.f64 	%fd406, %fd405, %fd1106, %fd404;
	st.shared.f64 	[%r7+12672], %fd406;
$L__BB235_4:
	bar.sync 	0;
	setp.gt.u32 	%p3, %r1, 107;
	mad.lo.s32 	%r16, %r5, 1056, %r6;
	add.s32 	%r8, %r16, %r15;
	@%p3 bra 	$L__BB235_6;
	ld.shared.f64 	%fd407, [%r8];
	ld.shared.f64 	%fd408, [%r8+96];
	ld.shared.f64 	%fd409, [%r8+192];
	ld.shared.f64 	%fd410, [%r8+288];
	ld.shared.f64 	%fd411, [%r8+384];
	ld.shared.f64 	%fd412, [%r8+480];
	ld.shared.f64 	%fd413, [%r8+576];
	ld.shared.f64 	%fd414, [%r8+672];
	ld.shared.f64 	%fd415, [%r8+768];
	fma.rn.f64 	%fd416, %fd19, %fd407, 0d0000000000000000;
	fma.rn.f64 	%fd417, %fd20, %fd408, %fd416;
	fma.rn.f64 	%fd418, %fd21, %fd409, %fd417;
	fma.rn.f64 	%fd419, %fd22, %fd410, %fd418;
	fma.rn.f64 	%fd420, %fd23, %fd411, %fd419;
	fma.rn.f64 	%fd421, %fd24, %fd412, %fd420;
	fma.rn.f64 	%fd422, %fd25, %fd413, %fd421;
	fma.rn.f64 	%fd423, %fd26, %fd414, %fd422;
	fma.rn.f64 	%fd424, %fd27, %fd415, %fd423;
	st.shared.f64 	[%r8], %fd424;
	ld.const.f64 	%fd425, [const_DofToQuad+72];
	fma.rn.f64 	%fd426, %fd425, %fd407, 0d0000000000000000;
	ld.const.f64 	%fd427, [const_DofToQuad+80];
	fma.rn.f64 	%fd428, %fd427, %fd408, %fd426;
	ld.const.f64 	%fd429, [const_DofToQuad+88];
	fma.rn.f64 	%fd430, %fd429, %fd409, %fd428;
	ld.const.f64 	%fd431, [const_DofToQuad+96];
	fma.rn.f64 	%fd432, %fd431, %fd410, %fd430;
	ld.const.f64 	%fd433, [const_DofToQuad+104];
	fma.rn.f64 	%fd434, %fd433, %fd411, %fd432;
	ld.const.f64 	%fd435, [const_DofToQuad+112];
	fma.rn.f64 	%fd436, %fd435, %fd412, %fd434;
	ld.const.f64 	%fd437, [const_DofToQuad+120];
	fma.rn.f64 	%fd438, %fd437, %fd413, %fd436;
	ld.const.f64 	%fd439, [const_DofToQuad+128];
	fma.rn.f64 	%fd440, %fd439, %fd414, %fd438;
	ld.const.f64 	%fd441, [const_DofToQuad+136];
	fma.rn.f64 	%fd442, %fd441, %fd415, %fd440;
	st.shared.f64 	[%r8+96], %fd442;
	ld.const.f64 	%fd443, [const_DofToQuad+144];
	fma.rn.f64 	%fd444, %fd443, %fd407, 0d0000000000000000;
	ld.const.f64 	%fd445, [const_DofToQuad+152];
	fma.rn.f64 	%fd446, %fd445, %fd408, %fd444;
	ld.const.f64 	%fd447, [const_DofToQuad+160];
	fma.rn.f64 	%fd448, %fd447, %fd409, %fd446;
	ld.const.f64 	%fd449, [const_DofToQuad+168];
	fma.rn.f64 	%fd450, %fd449, %fd410, %fd448;
	ld.const.f64 	%fd451, [const_DofToQuad+176];
	fma.rn.f64 	%fd452, %fd451, %fd411, %fd450;
	ld.const.f64 	%fd453, [const_DofToQuad+184];
	fma.rn.f64 	%fd454, %fd453, %fd412, %fd452;
	ld.const.f64 	%fd455, [const_DofToQuad+192];
	fma.rn.f64 	%fd456, %fd455, %fd413, %fd454;
	ld.const.f64 	%fd457, [const_DofToQuad+200];
	fma.rn.f64 	%fd458, %fd457, %fd414, %fd456;
	ld.const.f64 	%fd459, [const_DofToQuad+208];
	fma.rn.f64 	%fd460, %fd459, %fd415, %fd458;
	st.shared.f64 	[%r8+192], %fd460;
	ld.const.f64 	%fd461, [const_DofToQuad+216];
	fma.rn.f64 	%fd462, %fd461, %fd407, 0d0000000000000000;
	ld.const.f64 	%fd463, [const_DofToQuad+224];
	fma.rn.f64 	%fd464, %fd463, %fd408, %fd462;
	ld.const.f64 	%fd465, [const_DofToQuad+232];
	fma.rn.f64 	%fd466, %fd465, %fd409, %fd464;
	ld.const.f64 	%fd467, [const_DofToQuad+240];
	fma.rn.f64 	%fd468, %fd467, %fd410, %fd466;
	ld.const.f64 	%fd469, [const_DofToQuad+248];
	fma.rn.f64 	%fd470, %fd469, %fd411, %fd468;
	ld.const.f64 	%fd471, [const_DofToQuad+256];
	fma.rn.f64 	%fd472, %fd471, %fd412, %fd470;
	ld.const.f64 	%fd473, [const_DofToQuad+264];
	fma.rn.f64 	%fd474, %fd473, %fd413, %fd472;
	ld.const.f64 	%fd475, [const_DofToQuad+272];
	fma.rn.f64 	%fd476, %fd475, %fd414, %fd474;
	ld.const.f64 	%fd477, [const_DofToQuad+280];
	fma.rn.f64 	%fd478, %fd477, %fd415, %fd476;
	st.shared.f64 	[%r8+288], %fd478;
	ld.const.f64 	%fd479, [const_DofToQuad+288];
	fma.rn.f64 	%fd480, %fd479, %fd407, 0d0000000000000000;
	ld.const.f64 	%fd481, [const_DofToQuad+296];
	fma.rn.f64 	%fd482, %fd481, %fd408, %fd480;
	ld.const.f64 	%fd483, [const_DofToQuad+304];
	fma.rn.f64 	%fd484, %fd483, %fd409, %fd482;
	ld.const.f64 	%fd485, [const_DofToQuad+312];
	fma.rn.f64 	%fd486, %fd485, %fd410, %fd484;
	ld.const.f64 	%fd487, [const_DofToQuad+320];
	fma.rn.f64 	%fd488, %fd487, %fd411, %fd486;
	ld.const.f64 	%fd489, [const_DofToQuad+328];
	fma.rn.f64 	%fd490, %fd489, %fd412, %fd488;
	ld.const.f64 	%fd491, [const_DofToQuad+336];
	fma.rn.f64 	%fd492, %fd491, %fd413, %fd490;
	ld.const.f64 	%fd493, [const_DofToQuad+344];
	fma.rn.f64 	%fd494, %fd493, %fd414, %fd492;
	ld.const.f64 	%fd495, [const_DofToQuad+352];
	fma.rn.f64 	%fd496, %fd495, %fd415, %fd494;
	st.shared.f64 	[%r8+384], %fd496;
	ld.const.f64 	%fd497, [const_DofToQuad+360];
	fma.rn.f64 	%fd498, %fd497, %fd407, 0d0000000000000000;
	ld.const.f64 	%fd499, [const_DofToQuad+368];
	fma.rn.f64 	%fd500, %fd499, %fd408, %fd498;
	ld.const.f64 	%fd501, [const_DofToQuad+376];
	fma.rn.f64 	%fd502, %fd501, %fd409, %fd500;
	ld.const.f64 	%fd503, [const_DofToQuad+384];
	fma.rn.f64 	%fd504, %fd503, %fd410, %fd502;
	ld.const.f64 	%fd505, [const_DofToQuad+392];
	fma.rn.f64 	%fd506, %fd505, %fd411, %fd504;
	ld.const.f64 	%fd507, [const_DofToQuad+400];
	fma.rn.f64 	%fd508, %fd507, %fd412, %fd506;
	ld.const.f64 	%fd509, [const_DofToQuad+408];
	fma.rn.f64 	%fd510, %fd509, %fd413, %fd508;
	ld.const.f64 	%fd511, [const_DofToQuad+416];
	fma.rn.f64 	%fd512, %fd511, %fd414, %fd510;
	ld.const.f64 	%fd513, [const_DofToQuad+424];
	fma.rn.f64 	%fd514, %fd513, %fd415, %fd512;
	st.shared.f64 	[%r8+480], %fd514;
	ld.const.f64 	%fd515, [const_DofToQuad+432];
	fma.rn.f64 	%fd516, %fd515, %fd407, 0d0000000000000000;
	ld.const.f64 	%fd517, [const_DofToQuad+440];
	fma.rn.f64 	%fd518, %fd517, %fd408, %fd516;
	ld.const.f64 	%fd519, [const_DofToQuad+448];
	fma.rn.f64 	%fd520, %fd519, %fd409, %fd518;
	ld.const.f64 	%fd521, [const_DofToQuad+456];
	fma.rn.f64 	%fd522, %fd521, %fd410, %fd520;
	ld.const.f64 	%fd523, [const_DofToQuad+464];
	fma.rn.f64 	%fd524, %fd523, %fd411, %fd522;
	ld.const.f64 	%fd525, [const_DofToQuad+472];
	fma.rn.f64 	%fd526, %fd525, %fd412, %fd524;
	ld.const.f64 	%fd527, [const_DofToQuad+480];
	fma.rn.f64 	%fd528, %fd527, %fd413, %fd526;
	ld.const.f64 	%fd529, [const_DofToQuad+488];
	fma.rn.f64 	%fd530, %fd529, %fd414, %fd528;
	ld.const.f64 	%fd531, [const_DofToQuad+496];
	fma.rn.f64 	%fd532, %fd531, %fd415, %fd530;
	st.shared.f64 	[%r8+576], %fd532;
	ld.const.f64 	%fd533, [const_DofToQuad+504];
	fma.rn.f64 	%fd534, %fd533, %fd407, 0d0000000000000000;
	ld.const.f64 	%fd535, [const_DofToQuad+512];
	fma.rn.f64 	%fd536, %fd535, %fd408, %fd534;
	ld.const.f64 	%fd537, [const_DofToQuad+520];
	fma.rn.f64 	%fd538, %fd537, %fd409, %fd536;
	ld.const.f64 	%fd539, [const_DofToQuad+528];
	fma.rn.f64 	%fd540, %fd539, %fd410, %fd538;
	ld.const.f64 	%fd541, [const_DofToQuad+536];
	fma.rn.f64 	%fd542, %fd541, %fd411, %fd540;
	ld.const.f64 	%fd543, [const_DofToQuad+544];
	fma.rn.f64 	%fd544, %fd543, %fd412, %fd542;
	ld.const.f64 	%fd545, [const_DofToQuad+552];
	fma.rn.f64 	%fd546, %fd545, %fd413, %fd544;
	ld.const.f64 	%fd547, [const_DofToQuad+560];
	fma.rn.f64 	%fd548, %fd547, %fd414, %fd546;
	ld.const.f64 	%fd549, [const_DofToQuad+568];
	fma.rn.f64 	%fd550, %fd549, %fd415, %fd548;
	st.shared.f64 	[%r8+672], %fd550;
	ld.const.f64 	%fd551, [const_DofToQuad+576];
	fma.rn.f64 	%fd552, %fd551, %fd407, 0d0000000000000000;
	ld.const.f64 	%fd553, [const_DofToQuad+584];
	fma.rn.f64 	%fd554, %fd553, %fd408, %fd552;
	ld.const.f64 	%fd555, [const_DofToQuad+592];
	fma.rn.f64 	%fd556, %fd555, %fd409, %fd554;
	ld.const.f64 	%fd557, [const_DofToQuad+600];
	fma.rn.f64 	%fd558, %fd557, %fd410, %fd556;
	ld.const.f64 	%fd559, [const_DofToQuad+608];
	fma.rn.f64 	%fd560, %fd559, %fd411, %fd558;
	ld.const.f64 	%fd561, [const_DofToQuad+616];
	fma.rn.f64 	%fd562, %fd561, %fd412, %fd560;
	ld.const.f64 	%fd563, [const_DofToQuad+624];
	fma.rn.f64 	%fd564, %fd563, %fd413, %fd562;
	ld.const.f64 	%fd565, [const_DofToQuad+632];
	fma.rn.f64 	%fd566, %fd565, %fd414, %fd564;
	ld.const.f64 	%fd567, [const_DofToQuad+640];
	fma.rn.f64 	%fd568, %fd567, %fd415, %fd566;
	st.shared.f64 	[%r8+768], %fd568;
	ld.const.f64 	%fd569, [const_DofToQuad+648];
	fma.rn.f64 	%fd570, %fd569, %fd407, 0d0000000000000000;
	ld.const.f64 	%fd571, [const_DofToQuad+656];
	fma.rn.f64 	%fd572, %fd571, %fd408, %fd570;
	ld.const.f64 	%fd573, [const_DofToQuad+664];
	fma.rn.f64 	%fd574, %fd573, %fd409, %fd572;
	ld.const.f64 	%fd575, [const_DofToQuad+672];
	fma.rn.f64 	%fd576, %fd575, %fd410, %fd574;
	ld.const.f64 	%fd577, [const_DofToQuad+680];
	fma.rn.f64 	%fd578, %fd577, %fd411, %fd576;
	ld.const.f64 	%fd579, [const_DofToQuad+688];
	fma.rn.f64 	%fd580, %fd579, %fd412, %fd578;
	ld.const.f64 	%fd581, [const_DofToQuad+696];
	fma.rn.f64 	%fd582, %fd581, %fd413, %fd580;
	ld.const.f64 	%fd583, [const_DofToQuad+704];
	fma.rn.f64 	%fd584, %fd583, %fd414, %fd582;
	ld.const.f64 	%fd585, [const_DofToQuad+712];
	fma.rn.f64 	%fd586, %fd585, %fd415, %fd584;
	st.shared.f64 	[%r8+864], %fd586;
	ld.const.f64 	%fd587, [const_DofToQuad+720];
	fma.rn.f64 	%fd588, %fd587, %fd407, 0d0000000000000000;
	ld.const.f64 	%fd589, [const_DofToQuad+728];
	fma.rn.f64 	%fd590, %fd589, %fd408, %fd588;
	ld.const.f64 	%fd591, [const_DofToQuad+736];
	fma.rn.f64 	%fd592, %fd591, %fd409, %fd590;
	ld.const.f64 	%fd593, [const_DofToQuad+744];
	fma.rn.f64 	%fd594, %fd593, %fd410, %fd592;
	ld.const.f64 	%fd595, [const_DofToQuad+752];
	fma.rn.f64 	%fd596, %fd595, %fd411, %fd594;
	ld.const.f64 	%fd597, [const_DofToQuad+760];
	fma.rn.f64 	%fd598, %fd597, %fd412, %fd596;
	ld.const.f64 	%fd599, [const_DofToQuad+768];
	fma.rn.f64 	%fd600, %fd599, %fd413, %fd598;
	ld.const.f64 	%fd601, [const_DofToQuad+776];
	fma.rn.f64 	%fd602, %fd601, %fd414, %fd600;
	ld.const.f64 	%fd603, [const_DofToQuad+784];
	fma.rn.f64 	%fd604, %fd603, %fd415, %fd602;
	st.shared.f64 	[%r8+960], %fd604;
	ld.const.f64 	%fd605, [const_DofToQuad+792];
	fma.rn.f64 	%fd606, %fd605, %fd407, 0d0000000000000000;
	ld.const.f64 	%fd607, [const_DofToQuad+800];
	fma.rn.f64 	%fd608, %fd607, %fd408, %fd606;
	ld.const.f64 	%fd609, [const_DofToQuad+808];
	fma.rn.f64 	%fd610, %fd609, %fd409, %fd608;
	ld.const.f64 	%fd611, [const_DofToQuad+816];
	fma.rn.f64 	%fd612, %fd611, %fd410, %fd610;
	ld.const.f64 	%fd613, [const_DofToQuad+824];
	fma.rn.f64 	%fd614, %fd613, %fd411, %fd612;
	ld.const.f64 	%fd615, [const_DofToQuad+832];
	fma.rn.f64 	%fd616, %fd615, %fd412, %fd614;
	ld.const.f64 	%fd617, [const_DofToQuad+840];
	fma.rn.f64 	%fd618, %fd617, %fd413, %fd616;
	ld.const.f64 	%fd619, [const_DofToQuad+848];
	fma.rn.f64 	%fd620, %fd619, %fd414, %fd618;
	ld.const.f64 	%fd621, [const_DofToQuad+856];
	fma.rn.f64 	%fd622, %fd621, %fd415, %fd620;
	st.shared.f64 	[%r8+1056], %fd622;
$L__BB235_6:
	setp.ge.s32 	%p4, %r3, %r10;
	bar.sync 	0;
	mul.hi.u16 	%rs8, %rs1, 5462;
	mul.lo.s16 	%rs9, %rs8, 12;
	sub.s16 	%rs10, %rs1, %rs9;
	mul.wide.u16 	%r18, %rs8, 1152;
	add.s32 	%r19, %r4, %r18;
	mul.wide.u16 	%r20, %rs10, 96;
	add.s32 	%r9, %r19, %r20;
	ld.shared.f64 	%fd28, [%r9];
	ld.shared.f64 	%fd29, [%r9+8];
	ld.shared.f64 	%fd30, [%r9+16];
	ld.shared.f64 	%fd31, [%r9+24];
	ld.shared.f64 	%fd32, [%r9+32];
	ld.shared.f64 	%fd33, [%r9+40];
	ld.shared.f64 	%fd34, [%r9+48];
	ld.shared.f64 	%fd35, [%r9+56];
	ld.shared.f64 	%fd36, [%r9+64];
	mul.lo.s32 	%r21, %r3, 1728;
	mad.lo.s32 	%r22, %r1, 12, %r21;
	fma.rn.f64 	%fd624, %fd19, %fd28, 0d0000000000000000;
	fma.rn.f64 	%fd625, %fd20, %fd29, %fd624;
	fma.rn.f64 	%fd626, %fd21, %fd30, %fd625;
	fma.rn.f64 	%fd627, %fd22, %fd31, %fd626;
	fma.rn.f64 	%fd628, %fd23, %fd32, %fd627;
	fma.rn.f64 	%fd629, %fd24, %fd33, %fd628;
	fma.rn.f64 	%fd630, %fd25, %fd34, %fd629;
	fma.rn.f64 	%fd631, %fd26, %fd35, %fd630;
	fma.rn.f64 	%fd37, %fd27, %fd36, %fd631;
	cvta.to.global.u64 	%rd8, %rd2;
	mul.wide.s32 	%rd9, %r22, 8;
	add.s64 	%rd1, %rd8, %rd9;
	mov.f64 	%fd1115, 0d0000000000000000;
	@%p4 bra 	$L__BB235_8;
	ld.global.nc.f64 	%fd1115, [%rd1];
$L__BB235_8:
	setp.ge.s32 	%p5, %r3, %r10;
	mul.f64 	%fd1135, %fd37, %fd1115;
	ld.const.f64 	%fd41, [const_DofToQuad+72];
	fma.rn.f64 	%fd633, %fd41, %fd28, 0d0000000000000000;
	ld.const.f64 	%fd42, [const_DofToQuad+80];
	fma.rn.f64 	%fd634, %fd42, %fd29, %fd633;
	ld.const.f64 	%fd43, [const_DofToQuad+88];
	fma.rn.f64 	%fd635, %fd43, %fd30, %fd634;
	ld.const.f64 	%fd44, [const_DofToQuad+96];
	fma.rn.f64 	%fd636, %fd44, %fd31, %fd635;
	ld.const.f64 	%fd45, [const_DofToQuad+104];
	fma.rn.f64 	%fd637, %fd45, %fd32, %fd636;
	ld.const.f64 	%fd46, [const_DofToQuad+112];
	fma.rn.f64 	%fd638, %fd46, %fd33, %fd637;
	ld.const.f64 	%fd47, [const_DofToQuad+120];
	fma.rn.f64 	%fd639, %fd47, %fd34, %fd638;
	ld.const.f64 	%fd48, [const_DofToQuad+128];
	fma.rn.f64 	%fd640, %fd48, %fd35, %fd639;
	ld.const.f64 	%fd49, [const_DofToQuad+136];
	fma.rn.f64 	%fd50, %fd49, %fd36, %fd640;
	mov.f64 	%fd1116, 0d0000000000000000;
	@%p5 bra 	$L__BB235_10;
	ld.global.nc.f64 	%fd1116, [%rd1+8];
$L__BB235_10:
	setp.ge.s32 	%p6, %r3, %r10;
	mul.f64 	%fd1134, %fd50, %fd1116;
	ld.const.f64 	%fd54, [const_DofToQuad+144];
	fma.rn.f64 	%fd642, %fd54, %fd28, 0d0000000000000000;
	ld.const.f64 	%fd55, [const_DofToQuad+152];
	fma.rn.f64 	%fd643, %fd55, %fd29, %fd642;
	ld.const.f64 	%fd56, [const_DofToQuad+160];
	fma.rn.f64 	%fd644, %fd56, %fd30, %fd643;
	ld.const.f64 	%fd57, [const_DofToQuad+168];
	fma.rn.f64 	%fd645, %fd57, %fd31, %fd644;
	ld.const.f64 	%fd58, [const_DofToQuad+176];
	fma.rn.f64 	%fd646, %fd58, %fd32, %fd645;
	ld.const.f64 	%fd59, [const_DofToQuad+184];
	fma.rn.f64 	%fd647, %fd59, %fd33, %fd646;
	ld.const.f64 	%fd60, [const_DofToQuad+192];
	fma.rn.f64 	%fd648, %fd60, %fd34, %fd647;
	ld.const.f64 	%fd61, [const_DofToQuad+200];
	fma.rn.f64 	%fd649, %fd61, %fd35, %fd648;
	ld.const.f64 	%fd62, [const_DofToQuad+208];
	fma.rn.f64 	%fd63, %fd62, %fd36, %fd649;
	mov.f64 	%fd1117, 0d0000000000000000;
	@%p6 bra 	$L__BB235_12;
	ld.global.nc.f64 	%fd1117, [%rd1+16];
$L__BB235_12:
	setp.ge.s32 	%p7, %r3, %r10;
	mul.f64 	%fd1133, %fd63, %fd1117;
	ld.const.f64 	%fd67, [const_DofToQuad+216];
	fma.rn.f64 	%fd651, %fd67, %fd28, 0d0000000000000000;
	ld.const.f64 	%fd68, [const_DofToQuad+224];
	fma.rn.f64 	%fd652, %fd68, %fd29, %fd651;
	ld.const.f64 	%fd69, [const_DofToQuad+232];
	fma.rn.f64 	%fd653, %fd69, %fd30, %fd652;
	ld.const.f64 	%fd70, [const_DofToQuad+240];
	fma.rn.f64 	%fd654, %fd70, %fd31, %fd653;
	ld.const.f64 	%fd71, [const_DofToQuad+248];
	fma.rn.f64 	%fd655, %fd71, %fd32, %fd654;
	ld.const.f64 	%fd72, [const_DofToQuad+256];
	fma.rn.f64 	%fd656, %fd72, %fd33, %fd655;
	ld.const.f64 	%fd73, [const_DofToQuad+264];
	fma.rn.f64 	%fd657, %fd73, %fd34, %fd656;
	ld.const.f64 	%fd74, [const_DofToQuad+272];
	fma.rn.f64 	%fd658, %fd74, %fd35, %fd657;
	ld.const.f64 	%fd75, [const_DofToQuad+280];
	fma.rn.f64 	%fd76, %fd75, %fd36, %fd658;
	mov.f64 	%fd1118, 0d0000000000000000;
	@%p7 bra 	$L__BB235_14;
	ld.global.nc.f64 	%fd1118, [%rd1+24];
$L__BB235_14:
	setp.ge.s32 	%p8, %r3, %r10;
	mul.f64 	%fd1132, %fd76, %fd1118;
	ld.const.f64 	%fd80, [const_DofToQuad+288];
	fma.rn.f64 	%fd660, %fd80, %fd28, 0d0000000000000000;
	ld.const.f64 	%fd81, [const_DofToQuad+296];
	fma.rn.f64 	%fd661, %fd81, %fd29, %fd660;
	ld.const.f64 	%fd82, [const_DofToQuad+304];
	fma.rn.f64 	%fd662, %fd82, %fd30, %fd661;
	ld.const.f64 	%fd83, [const_DofToQuad+312];
	fma.rn.f64 	%fd663, %fd83, %fd31, %fd662;
	ld.const.f64 	%fd84, [const_DofToQuad+320];
	fma.rn.f64 	%fd664, %fd84, %fd32, %fd663;
	ld.const.f64 	%fd85, [const_DofToQuad+328];
	fma.rn.f64 	%fd665, %fd85, %fd33, %fd664;
	ld.const.f64 	%fd86, [const_DofToQuad+336];
	fma.rn.f64 	%fd666, %fd86, %fd34, %fd665;
	ld.const.f64 	%fd87, [const_DofToQuad+344];
	fma.rn.f64 	%fd667, %fd87, %fd35, %fd666;
	ld.const.f64 	%fd88, [const_DofToQuad+352];
	fma.rn.f64 	%fd89, %fd88, %fd36, %fd667;
	mov.f64 	%fd1119, 0d0000000000000000;
	@%p8 bra 	$L__BB235_16;
	ld.global.nc.f64 	%fd1119, [%rd1+32];
$L__BB235_16:
	mul.f64 	%fd1131, %fd89, %fd1119;
	ld.const.f64 	%fd93, [const_DofToQuad+360];
	fma.rn.f64 	%fd669, %fd93, %fd28, 0d0000000000000000;
	ld.const.f64 	%fd94, [const_DofToQuad+368];
	fma.rn.f64 	%fd670, %fd94, %fd29, %fd669;
	ld.const.f64 	%fd95, [const_DofToQuad+376];
	fma.rn.f64 	%fd671, %fd95, %fd30, %fd670;
	ld.const.f64 	%fd96, [const_DofToQuad+384];
	fma.rn.f64 	%fd672, %fd96, %fd31, %fd671;
	ld.const.f64 	%fd97, [const_DofToQuad+392];
	fma.rn.f64 	%fd673, %fd97, %fd32, %fd672;
	ld.const.f64 	%fd98, [const_DofToQuad+400];
	fma.rn.f64 	%fd674, %fd98, %fd33, %fd673;
	ld.const.f64 	%fd99, [const_DofToQuad+408];
	fma.rn.f64 	%fd675, %fd99, %fd34, %fd674;
	ld.const.f64 	%fd100, [const_DofToQuad+416];
	fma.rn.f64 	%fd676, %fd100, %fd35, %fd675;
	ld.const.f64 	%fd101, [const_DofToQuad+424];
	fma.rn.f64 	%fd102, %fd101, %fd36, %fd676;
	mov.f64 	%fd1120, 0d0000000000000000;
	@%p8 bra 	$L__BB235_18;
	ld.global.nc.f64 	%fd1120, [%rd1+40];
$L__BB235_18:
	mul.f64 	%fd1130, %fd102, %fd1120;
	ld.const.f64 	%fd106, [const_DofToQuad+432];
	fma.rn.f64 	%fd678, %fd106, %fd28, 0d0000000000000000;
	ld.const.f64 	%fd107, [const_DofToQuad+440];
	fma.rn.f64 	%fd679, %fd107, %fd29, %fd678;
	ld.const.f64 	%fd108, [const_DofToQuad+448];
	fma.rn.f64 	%fd680, %fd108, %fd30, %fd679;
	ld.const.f64 	%fd681, [const_DofToQuad+456];
	fma.rn.f64 	%fd682, %fd681, %fd31, %fd680;
	ld.const.f64 	%fd109, [const_DofToQuad+464];
	fma.rn.f64 	%fd683, %fd109, %fd32, %fd682;
	ld.const.f64 	%fd110, [const_DofToQuad+472];
	fma.rn.f64 	%fd684, %fd110, %fd33, %fd683;
	ld.const.f64 	%fd111, [const_DofToQuad+480];
	fma.rn.f64 	%fd685, %fd111, %fd34, %fd684;
	ld.const.f64 	%fd112, [const_DofToQuad+488];
	fma.rn.f64 	%fd686, %fd112, %fd35, %fd685;
	ld.const.f64 	%fd113, [const_DofToQuad+496];
	fma.rn.f64 	%fd114, %fd113, %fd36, %fd686;
	mov.f64 	%fd1121, 0d0000000000000000;
	@%p8 bra 	$L__BB235_20;
	ld.global.nc.f64 	%fd1121, [%rd1+48];
$L__BB235_20:
	mul.f64 	%fd1129, %fd114, %fd1121;
	ld.const.f64 	%fd118, [const_DofToQuad+504];
	fma.rn.f64 	%fd688, %fd118, %fd28, 0d0000000000000000;
	ld.const.f64 	%fd119, [const_DofToQuad+512];
	fma.rn.f64 	%fd689, %fd119, %fd29, %fd688;
	ld.const.f64 	%fd120, [const_DofToQuad+520];
	fma.rn.f64 	%fd690, %fd120, %fd30, %fd689;
	ld.const.f64 	%fd121, [const_DofToQuad+528];
	fma.rn.f64 	%fd691, %fd121, %fd31, %fd690;
	ld.const.f64 	%fd122, [const_DofToQuad+536];
	fma.rn.f64 	%fd692, %fd122, %fd32, %fd691;
	ld.const.f64 	%fd123, [const_DofToQuad+544];
	fma.rn.f64 	%fd693, %fd123, %fd33, %fd692;
	ld.const.f64 	%fd124, [const_DofToQuad+552];
	fma.rn.f64 	%fd694, %fd124, %fd34, %fd693;
	ld.const.f64 	%fd125, [const_DofToQuad+560];
	fma.rn.f64 	%fd695, %fd125, %fd35, %fd694;
	ld.const.f64 	%fd126, [const_DofToQuad+568];
	fma.rn.f64 	%fd127, %fd126, %fd36, %fd695;
	mov.f64 	%fd1122, 0d0000000000000000;
	@%p8 bra 	$L__BB235_22;
	ld.global.nc.f64 	%fd1122, [%rd1+56];
$L__BB235_22:
	mul.f64 	%fd1128, %fd127, %fd1122;
	ld.const.f64 	%fd697, [const_DofToQuad+576];
	fma.rn.f64 	%fd698, %fd697, %fd28, 0d0000000000000000;
	ld.const.f64 	%fd131, [const_DofToQuad+584];
	fma.rn.f64 	%fd699, %fd131, %fd29, %fd698;
	ld.const.f64 	%fd132, [const_DofToQuad+592];
	fma.rn.f64 	%fd700, %fd132, %fd30, %fd699;
	ld.const.f64 	%fd133, [const_DofToQuad+600];
	fma.rn.f64 	%fd701, %fd133, %fd31, %fd700;
	ld.const.f64 	%fd134, [const_DofToQuad+608];
	fma.rn.f64 	%fd702, %fd134, %fd32, %fd701;
	ld.const.f64 	%fd135, [const_DofToQuad+616];
	fma.rn.f64 	%fd703, %fd135, %fd33, %fd702;
	ld.const.f64 	%fd136, [const_DofToQuad+624];
	fma.rn.f64 	%fd704, %fd136, %fd34, %fd703;
	ld.const.f64 	%fd137, [const_DofToQuad+632];
	fma.rn.f64 	%fd705, %fd137, %fd35, %fd704;
	ld.const.f64 	%fd138, [const_DofToQuad+640];
	fma.rn.f64 	%fd139, %fd138, %fd36, %fd705;
	mov.f64 	%fd1123, 0d0000000000000000;
	@%p8 bra 	$L__BB235_24;
	ld.global.nc.f64 	%fd1123, [%rd1+64];
$L__BB235_24:
	mul.f64 	%fd1127, %fd139, %fd1123;
	ld.const.f64 	%fd143, [const_DofToQuad+648];
	fma.rn.f64 	%fd707, %fd143, %fd28, 0d0000000000000000;
	ld.const.f64 	%fd144, [const_DofToQuad+656];
	fma.rn.f64 	%fd708, %fd144, %fd29, %fd707;
	ld.const.f64 	%fd145, [const_DofToQuad+664];
	fma.rn.f64 	%fd709, %fd145, %fd30, %fd708;
	ld.const.f64 	%fd146, [const_DofToQuad+672];
	fma.rn.f64 	%fd710, %fd146, %fd31, %fd709;
	ld.const.f64 	%fd147, [const_DofToQuad+680];
	fma.rn.f64 	%fd711, %fd147, %fd32, %fd710;
	ld.const.f64 	%fd148, [const_DofToQuad+688];
	fma.rn.f64 	%fd712, %fd148, %fd33, %fd711;
	ld.const.f64 	%fd149, [const_DofToQuad+696];
	fma.rn.f64 	%fd713, %fd149, %fd34, %fd712;
	ld.const.f64 	%fd150, [const_DofToQuad+704];
	fma.rn.f64 	%fd714, %fd150, %fd35, %fd713;
	ld.const.f64 	%fd151, [const_DofToQuad+712];
	fma.rn.f64 	%fd152, %fd151, %fd36, %fd714;
	mov.f64 	%fd1124, 0d0000000000000000;
	@%p8 bra 	$L__BB235_26;
	ld.global.nc.f64 	%fd1124, [%rd1+72];
$L__BB235_26:
	mul.f64 	%fd155, %fd152, %fd1124;
	ld.const.f64 	%fd156, [const_DofToQuad+720];
	fma.rn.f64 	%fd716, %fd156, %fd28, 0d0000000000000000;
	ld.const.f64 	%fd157, [const_DofToQuad+728];
	fma.rn.f64 	%fd717, %fd157, %fd29, %fd716;
	ld.const.f64 	%fd158, [const_DofToQuad+736];
	fma.rn.f64 	%fd718, %fd158, %fd30, %fd717;
	ld.const.f64 	%fd159, [const_DofToQuad+744];
	fma.rn.f64 	%fd719, %fd159, %fd31, %fd718;
	ld.const.f64 	%fd160, [const_DofToQuad+752];
	fma.rn.f64 	%fd720, %fd160, %fd32, %fd719;
	ld.const.f64 	%fd161, [const_DofToQuad+760];
	fma.rn.f64 	%fd721, %fd161, %fd33, %fd720;
	ld.const.f64 	%fd162, [const_DofToQuad+768];
	fma.rn.f64 	%fd722, %fd162, %fd34, %fd721;
	ld.const.f64 	%fd163, [const_DofToQuad+776];
	fma.rn.f64 	%fd723, %fd163, %fd35, %fd722;
	ld.const.f64 	%fd164, [const_DofToQuad+784];
	fma.rn.f64 	%fd165, %fd164, %fd36, %fd723;
	mov.f64 	%fd1125, 0d0000000000000000;
	@%p8 bra 	$L__BB235_28;
	ld.global.nc.f64 	%fd1125, [%rd1+80];
$L__BB235_28:
	mul.f64 	%fd168, %fd165, %fd1125;
	ld.const.f64 	%fd169, [const_DofToQuad+792];
	fma.rn.f64 	%fd725, %fd169, %fd28, 0d0000000000000000;
	ld.const.f64 	%fd170, [const_DofToQuad+800];
	fma.rn.f64 	%fd726, %fd170, %fd29, %fd725;
	ld.const.f64 	%fd171, [const_DofToQuad+808];
	fma.rn.f64 	%fd727, %fd171, %fd30, %fd726;
	ld.const.f64 	%fd172, [const_DofToQuad+816];
	fma.rn.f64 	%fd728, %fd172, %fd31, %fd727;
	ld.const.f64 	%fd173, [const_DofToQuad+824];
	fma.rn.f64 	%fd729, %fd173, %fd32, %fd728;
	ld.const.f64 	%fd174, [const_DofToQuad+832];
	fma.rn.f64 	%fd730, %fd174, %fd33, %fd729;
	ld.const.f64 	%fd175, [const_DofToQuad+840];
	fma.rn.f64 	%fd731, %fd175, %fd34, %fd730;
	ld.const.f64 	%fd176, [const_DofToQuad+848];
	fma.rn.f64 	%fd732, %fd176, %fd35, %fd731;
	ld.const.f64 	%fd177, [const_DofToQuad+856];
	fma.rn.f64 	%fd178, %fd177, %fd36, %fd732;
	mov.f64 	%fd1126, 0d0000000000000000;
	@%p8 bra 	$L__BB235_30;
	ld.global.nc.f64 	%fd1126, [%rd1+88];
$L__BB235_30:
	setp.gt.u32 	%p16, %r1, 107;
	mul.f64 	%fd733, %fd178, %fd1126;
	ld.const.f64 	%fd734, [const_DofToQuad];
	fma.rn.f64 	%fd735, %fd734, %fd1135, 0d0000000000000000;
	fma.rn.f64 	%fd736, %fd41, %fd1134, %fd735;
	fma.rn.f64 	%fd737, %fd54, %fd1133, %fd736;
	fma.rn.f64 	%fd738, %fd67, %fd1132, %fd737;
	fma.rn.f64 	%fd739, %fd80, %fd1131, %fd738;
	fma.rn.f64 	%fd740, %fd93, %fd1130, %fd739;
	fma.rn.f64 	%fd741, %fd106, %fd1129, %fd740;
	fma.rn.f64 	%fd742, %fd118, %fd1128, %fd741;
	ld.const.f64 	%fd743, [const_DofToQuad+576];
	fma.rn.f64 	%fd744, %fd743, %fd1127, %fd742;
	fma.rn.f64 	%fd745, %fd143, %fd155, %fd744;
	fma.rn.f64 	%fd746, %fd156, %fd168, %fd745;
	fma.rn.f64 	%fd747, %fd169, %fd733, %fd746;
	st.shared.f64 	[%r9], %fd747;
	ld.const.f64 	%fd748, [const_DofToQuad+8];
	fma.rn.f64 	%fd749, %fd748, %fd1135, 0d0000000000000000;
	fma.rn.f64 	%fd750, %fd42, %fd1134, %fd749;
	fma.rn.f64 	%fd751, %fd55, %fd1133, %fd750;
	fma.rn.f64 	%fd752, %fd68, %fd1132, %fd751;
	fma.rn.f64 	%fd753, %fd81, %fd1131, %fd752;
	fma.rn.f64 	%fd754, %fd94, %fd1130, %fd753;
	fma.rn.f64 	%fd755, %fd107, %fd1129, %fd754;
	fma.rn.f64 	%fd756, %fd119, %fd1128, %fd755;
	fma.rn.f64 	%fd757, %fd131, %fd1127, %fd756;
	fma.rn.f64 	%fd758, %fd144, %fd155, %fd757;
	fma.rn.f64 	%fd759, %fd157, %fd168, %fd758;
	fma.rn.f64 	%fd760, %fd170, %fd733, %fd759;
	st.shared.f64 	[%r9+8], %fd760;
	ld.const.f64 	%fd761, [const_DofToQuad+16];
	fma.rn.f64 	%fd762, %fd761, %fd1135, 0d0000000000000000;
	fma.rn.f64 	%fd763, %fd43, %fd1134, %fd762;
	fma.rn.f64 	%fd764, %fd56, %fd1133, %fd763;
	fma.rn.f64 	%fd765, %fd69, %fd1132, %fd764;
	fma.rn.f64 	%fd766, %fd82, %fd1131, %fd765;
	fma.rn.f64 	%fd767, %fd95, %fd1130, %fd766;
	fma.rn.f64 	%fd768, %fd108, %fd1129, %fd767;
	fma.rn.f64 	%fd769, %fd120, %fd1128, %fd768;
	fma.rn.f64 	%fd770, %fd132, %fd1127, %fd769;
	fma.rn.f64 	%fd771, %fd145, %fd155, %fd770;
	fma.rn.f64 	%fd772, %fd158, %fd168, %fd771;
	fma.rn.f64 	%fd773, %fd171, %fd733, %fd772;
	st.shared.f64 	[%r9+16], %fd773;
	ld.const.f64 	%fd774, [const_DofToQuad+24];
	fma.rn.f64 	%fd775, %fd774, %fd1135, 0d0000000000000000;
	fma.rn.f64 	%fd776, %fd44, %fd1134, %fd775;
	fma.rn.f64 	%fd777, %fd57, %fd1133, %fd776;
	fma.rn.f64 	%fd778, %fd70, %fd1132, %fd777;
	fma.rn.f64 	%fd779, %fd83, %fd1131, %fd778;
	fma.rn.f64 	%fd780, %fd96, %fd1130, %fd779;
	ld.const.f64 	%fd781, [const_DofToQuad+456];
	fma.rn.f64 	%fd782, %fd781, %fd1129, %fd780;
	fma.rn.f64 	%fd783, %fd121, %fd1128, %fd782;
	fma.rn.f64 	%fd784, %fd133, %fd1127, %fd783;
	fma.rn.f64 	%fd785, %fd146, %fd155, %fd784;
	fma.rn.f64 	%fd786, %fd159, %fd168, %fd785;
	fma.rn.f64 	%fd787, %fd172, %fd733, %fd786;
	st.shared.f64 	[%r9+24], %fd787;
	ld.const.f64 	%fd788, [const_DofToQuad+32];
	fma.rn.f64 	%fd789, %fd788, %fd1135, 0d0000000000000000;
	fma.rn.f64 	%fd790, %fd45, %fd1134, %fd789;
	fma.rn.f64 	%fd791, %fd58, %fd1133, %fd790;
	fma.rn.f64 	%fd792, %fd71, %fd1132, %fd791;
	fma.rn.f64 	%fd793, %fd84, %fd1131, %fd792;
	fma.rn.f64 	%fd794, %fd97, %fd1130, %fd793;
	fma.rn.f64 	%fd795, %fd109, %fd1129, %fd794;
	fma.rn.f64 	%fd796, %fd122, %fd1128, %fd795;
	fma.rn.f64 	%fd797, %fd134, %fd1127, %fd796;
	fma.rn.f64 	%fd798, %fd147, %fd155, %fd797;
	fma.rn.f64 	%fd799, %fd160, %fd168, %fd798;
	fma.rn.f64 	%fd800, %fd173, %fd733, %fd799;
	st.shared.f64 	[%r9+32], %fd800;
	ld.const.f64 	%fd801, [const_DofToQuad+40];
	fma.rn.f64 	%fd802, %fd801, %fd1135, 0d0000000000000000;
	fma.rn.f64 	%fd803, %fd46, %fd1134, %fd802;
	fma.rn.f64 	%fd804, %fd59, %fd1133, %fd803;
	fma.rn.f64 	%fd805, %fd72, %fd1132, %fd804;
	fma.rn.f64 	%fd806, %fd85, %fd1131, %fd805;
	fma.rn.f64 	%fd807, %fd98, %fd1130, %fd806;
	fma.rn.f64 	%fd808, %fd110, %fd1129, %fd807;
	fma.rn.f64 	%fd809, %fd123, %fd1128, %fd808;
	fma.rn.f64 	%fd810, %fd135, %fd1127, %fd809;
	fma.rn.f64 	%fd811, %fd148, %fd155, %fd810;
	fma.rn.f64 	%fd812, %fd161, %fd168, %fd811;
	fma.rn.f64 	%fd813, %fd174, %fd733, %fd812;
	st.shared.f64 	[%r9+40], %fd813;
	ld.const.f64 	%fd814, [const_DofToQuad+48];
	fma.rn.f64 	%fd815, %fd814, %fd1135, 0d0000000000000000;
	fma.rn.f64 	%fd816, %fd47, %fd1134, %fd815;
	fma.rn.f64 	%fd817, %fd60, %fd1133, %fd816;
	fma.rn.f64 	%fd818, %fd73, %fd1132, %fd817;
	fma.rn.f64 	%fd819, %fd86, %fd1131, %fd818;
	fma.rn.f64 	%fd820, %fd99, %fd1130, %fd819;
	fma.rn.f64 	%fd821, %fd111, %fd1129, %fd820;
	fma.rn.f64 	%fd822, %fd124, %fd1128, %fd821;
	fma.rn.f64 	%fd823, %fd136, %fd1127, %fd822;
	fma.rn.f64 	%fd824, %fd149, %fd155, %fd823;
	fma.rn.f64 	%fd825, %fd162, %fd168, %fd824;
	fma.rn.f64 	%fd826, %fd175, %fd733, %fd825;
	st.shared.f64 	[%r9+48], %fd826;
	ld.const.f64 	%fd827, [const_DofToQuad+56];
	fma.rn.f64 	%fd828, %fd827, %fd1135, 0d0000000000000000;
	fma.rn.f64 	%fd829, %fd48, %fd1134, %fd828;
	fma.rn.f64 	%fd830, %fd61, %fd1133, %fd829;
	fma.rn.f64 	%fd831, %fd74, %fd1132, %fd830;
	fma.rn.f64 	%fd832, %fd87, %fd1131, %fd831;
	fma.rn.f64 	%fd833, %fd100, %fd1130, %fd832;
	fma.rn.f64 	%fd834, %fd112, %fd1129, %fd833;
	fma.rn.f64 	%fd835, %fd125, %fd1128, %fd834;
	fma.rn.f64 	%fd836, %fd137, %fd1127, %fd835;
	fma.rn.f64 	%fd837, %fd150, %fd155, %fd836;
	fma.rn.f64 	%fd838, %fd163, %fd168, %fd837;
	fma.rn.f64 	%fd839, %fd176, %fd733, %fd838;
	st.shared.f64 	[%r9+56], %fd839;
	ld.const.f64 	%fd840, [const_DofToQuad+64];
	fma.rn.f64 	%fd841, %fd840, %fd1135, 0d0000000000000000;
	fma.rn.f64 	%fd842, %fd49, %fd1134, %fd841;
	fma.rn.f64 	%fd843, %fd62, %fd1133, %fd842;
	fma.rn.f64 	%fd844, %fd75, %fd1132, %fd843;
	fma.rn.f64 	%fd845, %fd88, %fd1131, %fd844;
	fma.rn.f64 	%fd846, %fd101, %fd1130, %fd845;
	fma.rn.f64 	%fd847, %fd113, %fd1129, %fd846;
	fma.rn.f64 	%fd848, %fd126, %fd1128, %fd847;
	fma.rn.f64 	%fd849, %fd138, %fd1127, %fd848;
	fma.rn.f64 	%fd850, %fd151, %fd155, %fd849;
	fma.rn.f64 	%fd851, %fd164, %fd168, %fd850;
	fma.rn.f64 	%fd852, %fd177, %fd733, %fd851;
	st.shared.f64 	[%r9+64], %fd852;
	bar.sync 	0;
	@%p16 bra 	$L__BB235_32;
	ld.shared.f64 	%fd853, [%r8];
	ld.shared.f64 	%fd854, [%r8+96];
	ld.shared.f64 	%fd855, [%r8+192];
	ld.shared.f64 	%fd856, [%r8+288];
	ld.shared.f64 	%fd857, [%r8+384];
	ld.shared.f64 	%fd858, [%r8+480];
	ld.shared.f64 	%fd859, [%r8+576];
	ld.shared.f64 	%fd860, [%r8+672];
	ld.shared.f64 	%fd861, [%r8+768];
	ld.shared.f64 	%fd862, [%r8+864];
	ld.shared.f64 	%fd863, [%r8+960];
	ld.shared.f64 	%fd864, [%r8+1056];
	ld.const.f64 	%fd865, [const_DofToQuad];
	fma.rn.f64 	%fd866, %fd865, %fd853, 0d0000000000000000;
	fma.rn.f64 	%fd867, %fd41, %fd854, %fd866;
	fma.rn.f64 	%fd868, %fd54, %fd855, %fd867;
	fma.rn.f64 	%fd869, %fd67, %fd856, %fd868;
	fma.rn.f64 	%fd870, %fd80, %fd857, %fd869;
	fma.rn.f64 	%fd871, %fd93, %fd858, %fd870;
	fma.rn.f64 	%fd872, %fd106, %fd859, %fd871;
	fma.rn.f64 	%fd873, %fd118, %fd860, %fd872;
	ld.const.f64 	%fd874, [const_DofToQuad+576];
	fma.rn.f64 	%fd875, %fd874, %fd861, %fd873;
	fma.rn.f64 	%fd876, %fd143, %fd862, %fd875;
	fma.rn.f64 	%fd877, %fd156, %fd863, %fd876;
	fma.rn.f64 	%fd878, %fd169, %fd864, %fd877;
	st.shared.f64 	[%r8], %fd878;
	ld.const.f64 	%fd879, [const_DofToQuad+8];
	fma.rn.f64 	%fd880, %fd879, %fd853, 0d0000000000000000;
	fma.rn.f64 	%fd881, %fd42, %fd854, %fd880;
	fma.rn.f64 	%fd882, %fd55, %fd855, %fd881;
	fma.rn.f64 	%fd883, %fd68, %fd856, %fd882;
	fma.rn.f64 	%fd884, %fd81, %fd857, %fd883;
	fma.rn.f64 	%fd885, %fd94, %fd858, %fd884;
	fma.rn.f64 	%fd886, %fd107, %fd859, %fd885;
	fma.rn.f64 	%fd887, %fd119, %fd860, %fd886;
	fma.rn.f64 	%fd888, %fd131, %fd861, %fd887;
	fma.rn.f64 	%fd889, %fd144, %fd862, %fd888;
	fma.rn.f64 	%fd890, %fd157, %fd863, %fd889;
	fma.rn.f64 	%fd891, %fd170, %fd864, %fd890;
	st.shared.f64 	[%r8+96], %fd891;
	ld.const.f64 	%fd892, [const_DofToQuad+16];
	fma.rn.f64 	%fd893, %fd892, %fd853, 0d0000000000000000;
	fma.rn.f64 	%fd894, %fd43, %fd854, %fd893;
	fma.rn.f64 	%fd895, %fd56, %fd855, %fd894;
	fma.rn.f64 	%fd896, %fd69, %fd856, %fd895;
	fma.rn.f64 	%fd897, %fd82, %fd857, %fd896;
	fma.rn.f64 	%fd898, %fd95, %fd858, %fd897;
	fma.rn.f64 	%fd899, %fd108, %fd859, %fd898;
	fma.rn.f64 	%fd900, %fd120, %fd860, %fd899;
	fma.rn.f64 	%fd901, %fd132, %fd861, %fd900;
	fma.rn.f64 	%fd902, %fd145, %fd862, %fd901;
	fma.rn.f64 	%fd903, %fd158, %fd863, %fd902;
	fma.rn.f64 	%fd904, %fd171, %fd864, %fd903;
	st.shared.f64 	[%r8+192], %fd904;
	ld.const.f64 	%fd905, [const_DofToQuad+24];
	fma.rn.f64 	%fd906, %fd905, %fd853, 0d0000000000000000;
	fma.rn.f64 	%fd907, %fd44, %fd854, %fd906;
	fma.rn.f64 	%fd908, %fd57, %fd855, %fd907;
	fma.rn.f64 	%fd909, %fd70, %fd856, %fd908;
	fma.rn.f64 	%fd910, %fd83, %fd857, %fd909;
	fma.rn.f64 	%fd911, %fd96, %fd858, %fd910;
	ld.const.f64 	%fd912, [const_DofToQuad+456];
	fma.rn.f64 	%fd913, %fd912, %fd859, %fd911;
	fma.rn.f64 	%fd914, %fd121, %fd860, %fd913;
	fma.rn.f64 	%fd915, %fd133, %fd861, %fd914;
	fma.rn.f64 	%fd916, %fd146, %fd862, %fd915;
	fma.rn.f64 	%fd917, %fd159, %fd863, %fd916;
	fma.rn.f64 	%fd918, %fd172, %fd864, %fd917;
	st.shared.f64 	[%r8+288], %fd918;
	ld.const.f64 	%fd919, [const_DofToQuad+32];
	fma.rn.f64 	%fd920, %fd919, %fd853, 0d0000000000000000;
	fma.rn.f64 	%fd921, %fd45, %fd854, %fd920;
	fma.rn.f64 	%fd922, %fd58, %fd855, %fd921;
	fma.rn.f64 	%fd923, %fd71, %fd856, %fd922;
	fma.rn.f64 	%fd924, %fd84, %fd857, %fd923;
	fma.rn.f64 	%fd925, %fd97, %fd858, %fd924;
	fma.rn.f64 	%fd926, %fd109, %fd859, %fd925;
	fma.rn.f64 	%fd927, %fd122, %fd860, %fd926;
	fma.rn.f64 	%fd928, %fd134, %fd861, %fd927;
	fma.rn.f64 	%fd929, %fd147, %fd862, %fd928;
	fma.rn.f64 	%fd930, %fd160, %fd863, %fd929;
	fma.rn.f64 	%fd931, %fd173, %fd864, %fd930;
	st.shared.f64 	[%r8+384], %fd931;
	ld.const.f64 	%fd932, [const_DofToQuad+40];
	fma.rn.f64 	%fd933, %fd932, %fd853, 0d0000000000000000;
	fma.rn.f64 	%fd934, %fd46, %fd854, %fd933;
	fma.rn.f64 	%fd935, %fd59, %fd855, %fd934;
	fma.rn.f64 	%fd936, %fd72, %fd856, %fd935;
	fma.rn.f64 	%fd937, %fd85, %fd857, %fd936;
	fma.rn.f64 	%fd938, %fd98, %fd858, %fd937;
	fma.rn.f64 	%fd939, %fd110, %fd859, %fd938;
	fma.rn.f64 	%fd940, %fd123, %fd860, %fd939;
	fma.rn.f64 	%fd941, %fd135, %fd861, %fd940;
	fma.rn.f64 	%fd942, %fd148, %fd862, %fd941;
	fma.rn.f64 	%fd943, %fd161, %fd863, %fd942;
	fma.rn.f64 	%fd944, %fd174, %fd864, %fd943;
	st.shared.f64 	[%r8+480], %fd944;
	ld.const.f64 	%fd945, [const_DofToQuad+48];
	fma.rn.f64 	%fd946, %fd945, %fd853, 0d0000000000000000;
	fma.rn.f64 	%fd947, %fd47, %fd854, %fd946;
	fma.rn.f64 	%fd948, %fd60, %fd855, %fd947;
	fma.rn.f64 	%fd949, %fd73, %fd856, %fd948;
	fma.rn.f64 	%fd950, %fd86, %fd857, %fd949;
	fma.rn.f64 	%fd951, %fd99, %fd858, %fd950;
	fma.rn.f64 	%fd952, %fd111, %fd859, %fd951;
	fma.rn.f64 	%fd953, %fd124, %fd860, %fd952;
	fma.rn.f64 	%fd954, %fd136, %fd861, %fd953;
	fma.rn.f64 	%fd955, %fd149, %fd862, %fd954;
	fma.rn.f64 	%fd956, %fd162, %fd863, %fd955;
	fma.rn.f64 	%fd957, %fd175, %fd864, %fd956;
	st.shared.f64 	[%r8+576], %fd957;
	ld.const.f64 	%fd958, [const_DofToQuad+56];
	fma.rn.f64 	%fd959, %fd958, %fd853, 0d0000000000000000;
	fma.rn.f64 	%fd960, %fd48, %fd854, %fd959;
	fma.rn.f64 	%fd961, %fd61, %fd855, %fd960;
	fma.rn.f64 	%fd962, %fd74, %fd856, %fd961;
	fma.rn.f64 	%fd963, %fd87, %fd857, %fd962;
	fma.rn.f64 	%fd964, %fd100, %fd858, %fd963;
	fma.rn.f64 	%fd965, %fd112, %fd859, %fd964;
	fma.rn.f64 	%fd966, %fd125, %fd860, %fd965;
	fma.rn.f64 	%fd967, %fd137, %fd861, %fd966;
	fma.rn.f64 	%fd968, %fd150, %fd862, %fd967;
	fma.rn.f64 	%fd969, %fd163, %fd863, %fd968;
	fma.rn.f64 	%fd970, %fd176, %fd864, %fd969;
	st.shared.f64 	[%r8+672], %fd970;
	ld.const.f64 	%fd971, [const_DofToQuad+64];
	fma.rn.f64 	%fd972, %fd971, %fd853, 0d0000000000000000;
	fma.rn.f64 	%fd973, %fd49, %fd854, %fd972;
	fma.rn.f64 	%fd974, %fd62, %fd855, %fd973;
	fma.rn.f64 	%fd975, %fd75, %fd856, %fd974;
	fma.rn.f64 	%fd976, %fd88, %fd857, %fd975;
	fma.rn.f64 	%fd977, %fd101, %fd858, %fd976;
	fma.rn.f64 	%fd978, %fd113, %fd859, %fd977;
	fma.rn.f64 	%fd979, %fd126, %fd860, %fd978;
	fma.rn.f64 	%fd980, %fd138, %fd861, %fd979;
	fma.rn.f64 	%fd981, %fd151, %fd862, %fd980;
	fma.rn.f64 	%fd982, %fd164, %fd863, %fd981;
	fma.rn.f64 	%fd983, %fd177, %fd864, %fd982;
	st.shared.f64 	[%r8+768], %fd983;
$L__BB235_32:
	setp.gt.u32 	%p17, %r1, 80;
	bar.sync 	0;
	@%p17 bra 	$L__BB235_34;
	ld.shared.f64 	%fd984, [%r7];
	ld.shared.f64 	%fd985, [%r7+1152];
	ld.shared.f64 	%fd986, [%r7+2304];
	ld.shared.f64 	%fd987, [%r7+3456];
	ld.shared.f64 	%fd988, [%r7+4608];
	ld.shared.f64 	%fd989, [%r7+5760];
	ld.shared.f64 	%fd990, [%r7+6912];
	ld.shared.f64 	%fd991, [%r7+8064];
	ld.shared.f64 	%fd992, [%r7+9216];
	ld.shared.f64 	%fd993, [%r7+10368];
	ld.shared.f64 	%fd994, [%r7+11520];
	ld.shared.f64 	%fd995, [%r7+12672];
	ld.const.f64 	%fd996, [const_DofToQuad];
	fma.rn.f64 	%fd997, %fd996, %fd984, 0d0000000000000000;
	fma.rn.f64 	%fd998, %fd41, %fd985, %fd997;
	fma.rn.f64 	%fd999, %fd54, %fd986, %fd998;
	fma.rn.f64 	%fd1000, %fd67, %fd987, %fd999;
	fma.rn.f64 	%fd1001, %fd80, %fd988, %fd1000;
	fma.rn.f64 	%fd1002, %fd93, %fd989, %fd1001;
	fma.rn.f64 	%fd1003, %fd106, %fd990, %fd1002;
	fma.rn.f64 	%fd1004, %fd118, %fd991, %fd1003;
	ld.const.f64 	%fd1005, [const_DofToQuad+576];
	fma.rn.f64 	%fd1006, %fd1005, %fd992, %fd1004;
	fma.rn.f64 	%fd1007, %fd143, %fd993, %fd1006;
	fma.rn.f64 	%fd1008, %fd156, %fd994, %fd1007;
	fma.rn.f64 	%fd1135, %fd169, %fd995, %fd1008;
	ld.const.f64 	%fd1009, [const_DofToQuad+8];
	fma.rn.f64 	%fd1010, %fd1009, %fd984, 0d0000000000000000;
	fma.rn.f64 	%fd1011, %fd42, %fd985, %fd1010;
	fma.rn.f64 	%fd1012, %fd55, %fd986, %fd1011;
	fma.rn.f64 	%fd1013, %fd68, %fd987, %fd1012;
	fma.rn.f64 	%fd1014, %fd81, %fd988, %fd1013;
	fma.rn.f64 	%fd1015, %fd94, %fd989, %fd1014;
	fma.rn.f64 	%fd1016, %fd107, %fd990, %fd1015;
	fma.rn.f64 	%fd1017, %fd119, %fd991, %fd1016;
	fma.rn.f64 	%fd1018, %fd131, %fd992, %fd1017;
	fma.rn.f64 	%fd1019, %fd144, %fd993, %fd1018;
	fma.rn.f64 	%fd1020, %fd157, %fd994, %fd1019;
	fma.rn.f64 	%fd1134, %fd170, %fd995, %fd1020;
	ld.const.f64 	%fd1021, [const_DofToQuad+16];
	fma.rn.f64 	%fd1022, %fd1021, %fd984, 0d0000000000000000;
	fma.rn.f64 	%fd1023, %fd43, %fd985, %fd1022;
	fma.rn.f64 	%fd1024, %fd56, %fd986, %fd1023;
	fma.rn.f64 	%fd1025, %fd69, %fd987, %fd1024;
	fma.rn.f64 	%fd1026, %fd82, %fd988, %fd1025;
	fma.rn.f64 	%fd1027, %fd95, %fd989, %fd1026;
	fma.rn.f64 	%fd1028, %fd108, %fd990, %fd1027;
	fma.rn.f64 	%fd1029, %fd120, %fd991, %fd1028;
	fma.rn.f64 	%fd1030, %fd132, %fd992, %fd1029;
	fma.rn.f64 	%fd1031, %fd145, %fd993, %fd1030;
	fma.rn.f64 	%fd1032, %fd158, %fd994, %fd1031;
	fma.rn.f64 	%fd1133, %fd171, %fd995, %fd1032;
	ld.const.f64 	%fd1033, [const_DofToQuad+24];
	fma.rn.f64 	%fd1034, %fd1033, %fd984, 0d0000000000000000;
	fma.rn.f64 	%fd1035, %fd44, %fd985, %fd1034;
	fma.rn.f64 	%fd1036, %fd57, %fd986, %fd1035;
	fma.rn.f64 	%fd1037, %fd70, %fd987, %fd1036;
	fma.rn.f64 	%fd1038, %fd83, %fd988, %fd1037;
	fma.rn.f64 	%fd1039, %fd96, %fd989, %fd1038;
	ld.const.f64 	%fd1040, [const_DofToQuad+456];
	fma.rn.f64 	%fd1041, %fd1040, %fd990, %fd1039;
	fma.rn.f64 	%fd1042, %fd121, %fd991, %fd1041;
	fma.rn.f64 	%fd1043, %fd133, %fd992, %fd1042;
	fma.rn.f64 	%fd1044, %fd146, %fd993, %fd1043;
	fma.rn.f64 	%fd1045, %fd159, %fd994, %fd1044;
	fma.rn.f64 	%fd1132, %fd172, %fd995, %fd1045;
	ld.const.f64 	%fd1046, [const_DofToQuad+32];
	fma.rn.f64 	%fd1047, %fd1046, %fd984, 0d0000000000000000;
	fma.rn.f64 	%fd1048, %fd45, %fd985, %fd1047;
	fma.rn.f64 	%fd1049, %fd58, %fd986, %fd1048;
	fma.rn.f64 	%fd1050, %fd71, %fd987, %fd1049;
	fma.rn.f64 	%fd1051, %fd84, %fd988, %fd1050;
	fma.rn.f64 	%fd1052, %fd97, %fd989, %fd1051;
	fma.rn.f64 	%fd1053, %fd109, %fd990, %fd1052;
	fma.rn.f64 	%fd1054, %fd122, %fd991, %fd1053;
	fma.rn.f64 	%fd1055, %fd134, %fd992, %fd1054;
	fma.rn.f64 	%fd1056, %fd147, %fd993, %fd1055;
	fma.rn.f64 	%fd1057, %fd160, %fd994, %fd1056;
	fma.rn.f64 	%fd1131, %fd173, %fd995, %fd1057;
	ld.const.f64 	%fd1058, [const_DofToQuad+40];
	fma.rn.f64 	%fd1059, %fd1058, %fd984, 0d0000000000000000;
	fma.rn.f64 	%fd1060, %fd46, %fd985, %fd1059;
	fma.rn.f64 	%fd1061, %fd59, %fd986, %fd1060;
	fma.rn.f64 	%fd1062, %fd72, %fd987, %fd1061;
	fma.rn.f64 	%fd1063, %fd85, %fd988, %fd1062;
	fma.rn.f64 	%fd1064, %fd98, %fd989, %fd1063;
	fma.rn.f64 	%fd1065, %fd110, %fd990, %fd1064;
	fma.rn.f64 	%fd1066, %fd123, %fd991, %fd1065;
	fma.rn.f64 	%fd1067, %fd135, %fd992, %fd1066;
	fma.rn.f64 	%fd1068, %fd148, %fd993, %fd1067;
	fma.rn.f64 	%fd1069, %fd161, %fd994, %fd1068;
	fma.rn.f64 	%fd1130, %fd174, %fd995, %fd1069;
	ld.const.f64 	%fd1070, [const_DofToQuad+48];
	fma.rn.f64 	%fd1071, %fd1070, %fd984, 0d0000000000000000;
	fma.rn.f64 	%fd1072, %fd47, %fd985, %fd1071;
	fma.rn.f64 	%fd1073, %fd60, %fd986, %fd1072;
	fma.rn.f64 	%fd1074, %fd73, %fd987, %fd1073;
	fma.rn.f64 	%fd1075, %fd86, %fd988, %fd1074;
	fma.rn.f64 	%fd1076, %fd99, %fd989, %fd1075;
	fma.rn.f64 	%fd1077, %fd111, %fd990, %fd1076;
	fma.rn.f64 	%fd1078, %fd124, %fd991, %fd1077;
	fma.rn.f64 	%fd1079, %fd136, %fd992, %fd1078;
	fma.rn.f64 	%fd1080, %fd149, %fd993, %fd1079;
	fma.rn.f64 	%fd1081, %fd162, %fd994, %fd1080;
	fma.rn.f64 	%fd1129, %fd175, %fd995, %fd1081;
	ld.const.f64 	%fd1082, [const_DofToQuad+56];
	fma.rn.f64 	%fd1083, %fd1082, %fd984, 0d0000000000000000;
	fma.rn.f64 	%fd1084, %fd48, %fd985, %fd1083;
	fma.rn.f64 	%fd1085, %fd61, %fd986, %fd1084;
	fma.rn.f64 	%fd1086, %fd74, %fd987, %fd1085;
	fma.rn.f64 	%fd1087, %fd87, %fd988, %fd1086;
	fma.rn.f64 	%fd1088, %fd100, %fd989, %fd1087;
	fma.rn.f64 	%fd1089, %fd112, %fd990, %fd1088;
	fma.rn.f64 	%fd1090, %fd125, %fd991, %fd1089;
	fma.rn.f64 	%fd1091, %fd137, %fd992, %fd1090;
	fma.rn.f64 	%fd1092, %fd150, %fd993, %fd1091;
	fma.rn.f64 	%fd1093, %fd163, %fd994, %fd1092;
	fma.rn.f64 	%fd1128, %fd176, %fd995, %fd1093;
	ld.const.f64 	%fd1094, [const_DofToQuad+64];
	fma.rn.f64 	%fd1095, %fd1094, %fd984, 0d0000000000000000;
	fma.rn.f64 	%fd1096, %fd49, %fd985, %fd1095;
	fma.rn.f64 	%fd1097, %fd62, %fd986, %fd1096;
	fma.rn.f64 	%fd1098, %fd75, %fd987, %fd1097;
	fma.rn.f64 	%fd1099, %fd88, %fd988, %fd1098;
	fma.rn.f64 	%fd1100, %fd101, %fd989, %fd1099;
	fma.rn.f64 	%fd1101, %fd113, %fd990, %fd1100;
	fma.rn.f64 	%fd1102, %fd126, %fd991, %fd1101;
	fma.rn.f64 	%fd1103, %fd138, %fd992, %fd1102;
	fma.rn.f64 	%fd1104, %fd151, %fd993, %fd1103;
	fma.rn.f64 	%fd1105, %fd164, %fd994, %fd1104;
	fma.rn.f64 	%fd1127, %fd177, %fd995, %fd1105;
$L__BB235_34:
	setp.gt.u32 	%p18, %r1, 80;
	setp.ge.s32 	%p19, %r3, %r10;
	bar.sync 	0;
	or.pred  	%p20, %p18, %p19;
	@%p20 bra 	$L__BB235_36;
	ld.param.u64 	%rd13, [_Z42massMatrixMultiplyMonolithicConstantKernelILi9ELi12ELi1EEviPKdS1_S1_S1_Pd_param_5];
	mad.lo.s32 	%r23, %r3, 729, %r1;
	cvta.to.global.u64 	%rd10, %rd13;
	mul.wide.s32 	%rd11, %r23, 8;
	add.s64 	%rd12, %rd10, %rd11;
	st.global.f64 	[%rd12], %fd1135;
	st.global.f64 	[%rd12+648], %fd1134;
	st.global.f64 	[%rd12+1296], %fd1133;
	st.global.f64 	[%rd12+1944], %fd1132;
	st.global.f64 	[%rd12+2592], %fd1131;
	st.global.f64 	[%rd12+3240], %fd1130;
	st.global.f64 	[%rd12+3888], %fd1129;
	st.global.f64 	[%rd12+4536], %fd1128;
	st.global.f64 	[%rd12+5184], %fd1127;
$L__BB235_36:
	ret;

}
	// .globl	_Z32massMatrixMultiplyRegisterKernelILi9ELi13ELi1EEviPKdS1_S1_S1_Pd
.visible .entry _Z32massMatrixMultiplyRegisterKernelILi9ELi13ELi1EEviPKdS1_S1_S1_Pd(
	.param .u32 _Z32massMatrixMultiplyRegisterKernelILi9ELi13ELi1EEviPKdS1_S1_S1_Pd_param_0,
	.param .u64 .ptr .align 1 _Z32massMatrixMultiplyRegisterKernelILi9ELi13ELi1EEviPKdS1_S1_S1_Pd_param_1,
	.param .u64 .ptr .align 1 _Z32massMatrixMultiplyRegisterKernelILi9ELi13ELi1EEviPKdS1_S1_S1_Pd_param_2,
	.param .u64 .ptr .align 1 _Z32massMatrixMultiplyRegisterKernelILi9ELi13ELi1EEviPKdS1_S1_S1_Pd_param_3,
	.param .u64 .ptr .align 1 _Z32massMatrixMultiplyRegisterKernelILi9ELi13ELi1EEviPKdS1_S1_S1_Pd_param_4,
	.param .u64 .ptr .align 1 _Z32massMatrixMultiplyRegisterKernelILi9ELi13ELi1EEviPKdS1_S1_S1_Pd_param_5
)
{
	.reg .pred 	%p<13>;
	.reg .b16 	%rs<13>;
	.reg .b32 	%r<51>;
	.reg .b64 	%rd<22>;
	.reg .b64 	%fd<753>;
	// demoted variable
	.shared .align 8 .b8 _ZZ32massMatrixMultiplyRegisterKernelILi9ELi13ELi1EEviPKdS1_S1_S1_PdE6s_tmp1[17576];
	// demoted variable
	.shared .align 8 .b8 _ZZ32massMatrixMultiplyRegisterKernelILi9ELi13ELi1EEviPKdS1_S1_S1_PdE14s_oddDofToQuad[280];
	// demoted variable
	.shared .align 8 .b8 _ZZ32massMatrixMultiplyRegisterKernelILi9ELi13ELi1EEviPKdS1_S1_S1_PdE15s_evenDofToQuad[280];
	ld.param.u32 	%r7, [_Z32massMatrixMultiplyRegisterKernelILi9ELi13ELi1EEviPKdS1_S1_S1_Pd_param_0];
	ld.param.u64 	%rd2, [_Z32massMatrixMultiplyRegisterKernelILi9ELi13ELi1EEviPKdS1_S1_S1_Pd_param_2];
	ld.param.u64 	%rd3, [_Z32massMatrixMultiplyRegisterKernelILi9ELi13ELi1EEviPKdS1_S1_S1_Pd_param_3];
	ld.param.u64 	%rd4, [_Z32massMatrixMultiplyRegisterKernelILi9ELi13ELi1EEviPKdS1_S1_S1_Pd_param_4];
	mov.u32 	%r8, %tid.x;
	mov.u32 	%r2, %tid.y;
	mov.u32 	%r9, %ctaid.x;
	add.s32 	%r3, %r9, %r2;
	cvt.u16.u32 	%rs2, %r8;
	mul.hi.u16 	%rs3, %rs2, -7281;
	shr.u16 	%rs4, %rs3, 3;
	mul.lo.s16 	%rs5, %rs4, 9;
	sub.s16 	%rs1, %rs2, %rs5;
	setp.lt.s32 	%p2, %r3, %r7;
	setp.lt.u32 	%p3, %r8, 81;
	and.pred  	%p1, %p2, %p3;
	not.pred 	%p4, %p1;
	@%p4 bra 	$L__BB236_2;
	cvta.to.global.u64 	%rd6, %rd4;
	mad.lo.s32 	%r10, %r3, 729, %r8;
	mul.wide.s32 	%rd7, %r10, 8;
	add.s64 	%rd8, %rd6, %rd7;
	ld.global.nc.f64 	%fd743, [%rd8];
	ld.global.nc.f64 	%fd742, [%rd8+648];
	ld.global.nc.f64 	%fd741, [%rd8+1296];
	ld.global.nc.f64 	%fd740, [%rd8+1944];
	ld.global.nc.f64 	%fd739, [%rd8+2592];
	ld.global.nc.f64 	%fd738, [%rd8+3240];
	ld.global.nc.f64 	%fd737, [%rd8+3888];
	ld.global.nc.f64 	%fd736, [%rd8+4536];
	ld.global.nc.f64 	%fd735, [%rd8+5184];
$L__BB236_2:
	setp.ne.s32 	%p5, %r2, 0;
	setp.gt.u32 	%p6, %r8, 34;
	or.pred  	%p7, %p5, %p6;
	@%p7 bra 	$L__BB236_4;
	cvta.to.global.u64 	%rd9, %rd2;
	mul.wide.u32 	%rd10, %r8, 8;
	add.s64 	%rd11, %rd9, %rd10;
	ld.global.nc.f64 	%fd117, [%rd11];
	shl.b32 	%r11, %r8, 3;
	mov.u32 	%r12, _ZZ32massMatrixMultiplyRegisterKernelILi9ELi13ELi1EEviPKdS1_S1_S1_PdE14s_oddDofToQuad;
	add.s32 	%r13, %r12, %r11;
	st.shared.f64 	[%r13], %fd117;
	cvta.to.global.u64 	%rd12, %rd3;
	add.s64 	%rd13, %rd12, %rd10;
	ld.global.nc.f64 	%fd118, [%rd13];
	mov.u32 	%r14, _ZZ32massMatrixMultiplyRegisterKernelILi9ELi13ELi1EEviPKdS1_S1_S1_PdE15s_evenDofToQuad;
	add.s32 	%r15, %r14, %r11;
	st.shared.f64 	[%r15], %fd118;
$L__BB236_4:
	mov.u32 	%r16, %tid.x;
	setp.gt.u32 	%p8, %r16, 80;
	bar.sync 	0;
	ld.shared.f64 	%fd19, [_ZZ32massMatrixMultiplyRegisterKernelILi9ELi13ELi1EEviPKdS1_S1_S1_PdE14s_oddDofToQuad];
	ld.shared.f64 	%fd20, [_ZZ32massMatrixMultiplyRegisterKernelILi9ELi13ELi1EEviPKdS1_S1_S1_PdE15s_evenDofToQuad];
	ld.shared.f64 	%fd21, [_ZZ32massMatrixMultiplyRegisterKernelILi9ELi13ELi1EEviPKdS1_S1_S1_PdE14s_oddDofToQuad+8];
	ld.shared.f64 	%fd22, [_ZZ32massMatrixMultiplyRegisterKernelILi9ELi13ELi1EEviPKdS1_S1_S1_PdE15s_evenDofToQuad+8];
	ld.shared.f64 	%fd23, [_ZZ32massMatrixMultiplyRegisterKernelILi9ELi13ELi1EEviPKdS1_S1_S1_PdE14s_oddDofToQuad+16];
	ld.shared.f64 	%fd24, [_ZZ32massMatrixMultiplyRegisterKernelILi9ELi13ELi1EEviPKdS1_S1_S1_PdE15s_evenDofToQuad+16];
	ld.shared.f64 	%fd25, [_ZZ32massMatrixMultiplyRegisterKernelILi9ELi13ELi1EEviPKdS1_S1_S1_PdE14s_oddDofToQuad+24];
	ld.shared.f64 	%fd26, [_ZZ32massMatrixMultiplyRegisterKernelILi9ELi13ELi1EEviPKdS1_S1_S1_PdE15s_evenDofToQuad+24];
	ld.shared.f64 	%fd27, [_ZZ32massMatrixMultiplyRegisterKernelILi9ELi13ELi1EEviPKdS1_S1_S1_PdE14s_oddDofToQuad+32];
	ld.shared.f64 	%fd28, [_ZZ32massMatrixMultiplyRegisterKernelILi9ELi13ELi1EEviPKdS1_S1_S1_PdE15s_evenDofToQuad+32];
	ld.shared.f64 	%fd29, [_ZZ32massMatrixMultiplyRegisterKernelILi9ELi13ELi1EEviPKdS1_S1_S1_PdE14s_oddDofToQuad+40];
	ld.shared.f64 	%fd30, [_ZZ32massMatrixMultiplyRegisterKernelILi9ELi13ELi1EEviPKdS1_S1_S1_PdE15s_evenDofToQuad+40];
	ld.shared.f64 	%fd31, [_ZZ32massMatrixMultiplyRegisterKernelILi9ELi13ELi1EEviPKdS1_S1_S1_PdE14s_oddDofToQuad+48];
	ld.shared.f64 	%fd32, [_ZZ32massMatrixMultiplyRegisterKernelILi9ELi13ELi1EEviPKdS1_S1_S1_PdE15s_evenDofToQuad+48];
	ld.shared.f64 	%fd33, [_ZZ32massMatrixMultiplyRegisterKernelILi9ELi13ELi1EEviPKdS1_S1_S1_PdE14s_oddDofToQuad+56];
	ld.shared.f64 	%fd34, [_ZZ32massMatrixMultiplyRegisterKernelILi9ELi13ELi1EEviPKdS1_S1_S1_PdE15s_evenDofToQuad+56];
	ld.shared.f64 	%fd35, [_ZZ32massMatrixMultiplyRegisterKernelILi9ELi13ELi1EEviPKdS1_S1_S1_PdE14s_oddDofToQuad+64];
	ld.shared.f64 	%fd36, [_ZZ32massMatrixMultiplyRegisterKernelILi9ELi13ELi1EEviPKdS1_S1_S1_PdE15s_evenDofToQuad+64];
	ld.shared.f64 	%fd37, [_ZZ32massMatrixMultiplyRegisterKernelILi9ELi13ELi1EEviPKdS1_S1_S1_PdE14s_oddDofToQuad+72];
	ld.shared.f64 	%fd38, [_ZZ32massMatrixMultiplyRegisterKernelILi9ELi13ELi1EEviPKdS1_S1_S1_PdE15s_evenDofToQuad+72];
	ld.shared.f64 	%fd39, [_ZZ32massMatrixMultiplyRegisterKernelILi9ELi13ELi1EEviPKdS1_S1_S1_PdE14s_oddDofToQuad+80];
	ld.shared.f64 	%fd40, [_ZZ32massMatrixMultiplyRegisterKernelILi9ELi13ELi1EEviPKdS1_S1_S1_PdE15s_evenDofToQuad+80];
	ld.shared.f64 	%fd41, [_ZZ32massMatrixMultiplyRegisterKernelILi9ELi13ELi1EEviPKdS1_S1_S1_PdE14s_oddDofToQuad+88];
	ld.shared.f64 	%fd42, [_ZZ32massMatrixMultiplyRegisterKernelILi9ELi13ELi1EEviPKdS1_S1_S1_PdE15s_evenDofToQuad+88];
	ld.shared.f64 	%fd43, [_ZZ32massMatrixMultiplyRegisterKernelILi9ELi13ELi1EEviPKdS1_S1_S1_PdE14s_oddDofToQuad+96];
	ld.shared.f64 	%fd44, [_ZZ32massMatrixMultiplyRegisterKernelILi9ELi13ELi1EEviPKdS1_S1_S1_PdE15s_evenDofToQuad+96];
	ld.shared.f64 	%fd45, [_ZZ32massMatrixMultiplyRegisterKernelILi9ELi13ELi1EEviPKdS1_S1_S1_PdE14s_oddDofToQuad+104];
	ld.shared.f64 	%fd46, [_ZZ32massMatrixMultiplyRegisterKernelILi9ELi13ELi1EEviPKdS1_S1_S1_PdE15s_evenDofToQuad+104];
	ld.shared.f64 	%fd47, [_ZZ32massMatrixMultiplyRegisterKernelILi9ELi13ELi1EEviPKdS1_S1_S1_PdE14s_oddDofToQuad+112];
	ld.shared.f64 	%fd48, [_ZZ32massMatrixMultiplyRegisterKernelILi9ELi13ELi1EEviPKdS1_S1_S1_PdE15s_evenDofToQuad+112];
	ld.shared.f64 	%fd49, [_ZZ32massMatrixMultiplyRegisterKernelILi9ELi13ELi1EEviPKdS1_S1_S1_PdE14s_oddDofToQuad+120];
	ld.shared.f64 	%fd50, [_ZZ32massMatrixMultiplyRegisterKernelILi9ELi13ELi1EEviPKdS1_S1_S1_PdE15s_evenDofToQuad+120];
	ld.shared.f64 	%fd51, [_ZZ32massMatrixMultiplyRegisterKernelILi9ELi13ELi1EEviPKdS1_S1_S1_PdE14s_oddDofToQuad+128];
	ld.shared.f64 	%fd52, [_ZZ32massMatrixMultiplyRegisterKernelILi9ELi13ELi1EEviPKdS1_S1_S1_PdE15s_evenDofToQuad+128];
	ld.shared.f64 	%fd53, [_ZZ32massMatrixMultiplyRegisterKernelILi9ELi13ELi1EEviPKdS1_S1_S1_PdE14s_oddDofToQuad+136];
	ld.shared.f64 	%fd54, [_ZZ32massMatrixMultiplyRegisterKernelILi9ELi13ELi1EEviPKdS1_S1_S1_PdE15s_evenDofToQuad+136];
	ld.shared.f64 	%fd55, [_ZZ32massMatrixMultiplyRegisterKernelILi9ELi13ELi1EEviPKdS1_S1_S1_PdE14s_oddDofToQuad+144];
	ld.shared.f64 	%fd56, [_ZZ32massMatrixMultiplyRegisterKernelILi9ELi13ELi1EEviPKdS1_S1_S1_PdE15s_evenDofToQuad+144];
	ld.shared.f64 	%fd57, [_ZZ32massMatrixMultiplyRegisterKernelILi9ELi13ELi1EEviPKdS1_S1_S1_PdE14s_oddDofToQuad+152];
	ld.shared.f64 	%fd58, [_ZZ32massMatrixMultiplyRegisterKernelILi9ELi13ELi1EEviPKdS1_S1_S1_PdE15s_evenDofToQuad+152];
	ld.shared.f64 	%fd59, [_ZZ32massMatrixMultiplyRegisterKernelILi9ELi13ELi1EEviPKdS1_S1_S1_PdE14s_oddDofToQuad+160];
	ld.shared.f64 	%fd60, [_ZZ32massMatrixMultiplyRegisterKernelILi9ELi13ELi1EEviPKdS1_S1_S1_PdE15s_evenDofToQuad+160];
	ld.shared.f64 	%fd61, [_ZZ32massMatrixMultiplyRegisterKernelILi9ELi13ELi1EEviPKdS1_S1_S1_PdE14s_oddDofToQuad+168];
	ld.shared.f64 	%fd62, [_ZZ32massMatrixMultiplyRegisterKernelILi9ELi13ELi1EEviPKdS1_S1_S1_PdE15s_evenDofToQuad+168];
	ld.shared.f64 	%fd63, [_ZZ32massMatrixMultiplyRegisterKernelILi9ELi13ELi1EEviPKdS1_S1_S1_PdE14s_oddDofToQuad+176];
	ld.shared.f64 	%fd64, [_ZZ32massMatrixMultiplyRegisterKernelILi9ELi13ELi1EEviPKdS1_S1_S1_PdE15s_evenDofToQuad+176];
	ld.shared.f64 	%fd65, [_ZZ32massMatrixMultiplyRegisterKernelILi9ELi13ELi1EEviPKdS1_S1_S1_PdE14s_oddDofToQuad+184];
	ld.shared.f64 	%fd66, [_ZZ32massMatrixMultiplyRegisterKernelILi9ELi13ELi1EEviPKdS1_S1_S1_PdE15s_evenDofToQuad+184];
	ld.shared.f64 	%fd67, [_ZZ32massMatrixMultiplyRegisterKernelILi9ELi13ELi1EEviPKdS1_S1_S1_PdE14s_oddDofToQuad+192];
	ld.shared.f64 	%fd68, [_ZZ32massMatrixMultiplyRegisterKernelILi9ELi13ELi1EEviPKdS1_S1_S1_PdE15s_evenDofToQuad+192];
	ld.shared.f64 	%fd69, [_ZZ32massMatrixMultiplyRegisterKernelILi9ELi13ELi1EEviPKdS1_S1_S1_PdE14s_oddDofToQuad+200];
	ld.shared.f64 	%fd70, [_ZZ32massMatrixMultiplyRegisterKernelILi9ELi13ELi1EEviPKdS1_S1_S1_PdE15s_evenDofToQuad+200];
	ld.shared.f64 	%fd71, [_ZZ32massMatrixMultiplyRegisterKernelILi9ELi13ELi1EEviPKdS1_S1_S1_PdE14s_oddDofToQuad+208];
	ld.shared.f64 	%fd72, [_ZZ32massMatrixMultiplyRegisterKernelILi9ELi13ELi1EEviPKdS1_S1_S1_PdE15s_evenDofToQuad+208];
	ld.shared.f64 	%fd73, [_ZZ32massMatrixMultiplyRegisterKernelILi9ELi13ELi1EEviPKdS1_S1_S1_PdE14s_oddDofToQuad+216];
	ld.shared.f64 	%fd74, [_ZZ32massMatrixMultiplyRegisterKernelILi9ELi13ELi1EEviPKdS1_S1_S1_PdE15s_evenDofToQuad+216];
	ld.shared.f64 	%fd75, [_ZZ32massMatrixMultiplyRegisterKernelILi9ELi13ELi1EEviPKdS1_S1_S1_PdE14s_oddDofToQuad+224];
	ld.shared.f64 	%fd76, [_ZZ32massMatrixMultiplyRegisterKernelILi9ELi13ELi1EEviPKdS1_S1_S1_PdE15s_evenDofToQuad+224];
	ld.shared.f64 	%fd77, [_ZZ32massMatrixMultiplyRegisterKernelILi9ELi13ELi1EEviPKdS1_S1_S1_PdE14s_oddDofToQuad+232];
	ld.shared.f64 	%fd78, [_ZZ32massMatrixMultiplyRegisterKernelILi9ELi13ELi1EEviPKdS1_S1_S1_PdE15s_evenDofToQuad+232];
	ld.shared.f64 	%fd79, [_ZZ32massMatrixMultiplyRegisterKernelILi9ELi13ELi1EEviPKdS1_S1_S1_PdE14s_oddDofToQuad+240];
	ld.shared.f64 	%fd80, [_ZZ32massMatrixMultiplyRegisterKernelILi9ELi13ELi1EEviPKdS1_S1_S1_PdE15s_evenDofToQuad+240];
	ld.shared.f64 	%fd81, [_ZZ32massMatrixMultiplyRegisterKernelILi9ELi13ELi1EEviPKdS1_S1_S1_PdE14s_oddDofToQuad+248];
	ld.shared.f64 	%fd82, [_ZZ32massMatrixMultiplyRegisterKernelILi9ELi13ELi1EEviPKdS1_S1_S1_PdE15s_evenDofToQuad+248];
	ld.shared.f64 	%fd83, [_ZZ32massMatrixMultiplyRegisterKernelILi9ELi13ELi1EEviPKdS1_S1_S1_PdE14s_oddDofToQuad+256];
	ld.shared.f64 	%fd84, [_ZZ32massMatrixMultiplyRegisterKernelILi9ELi13ELi1EEviPKdS1_S1_S1_PdE15s_evenDofToQuad+256];
	ld.shared.f64 	%fd85, [_ZZ32massMatrixMultiplyRegisterKernelILi9ELi13ELi1EEviPKdS1_S1_S1_PdE14s_oddDofToQuad+264];
	ld.shared.f64 	%fd86, [_ZZ32massMatrixMultiplyRegisterKernelILi9ELi13ELi1EEviPKdS1_S1_S1_PdE15s_evenDofToQuad+264];
	ld.shared.f64 	%fd87, [_ZZ32massMatrixMultiplyRegisterKernelILi9ELi13ELi1EEviPKdS1_S1_S1_PdE14s_oddDofToQuad+272];
	ld.shared.f64 	%fd88, [_ZZ32massMatrixMultiplyRegisterKernelILi9ELi13ELi1EEviPKdS1_S1_S1_PdE15s_evenDofToQuad+272];
	mov.u32 	%r17, %tid.y;
	mov.u32 	%r18, _ZZ32massMatrixMultiplyRegisterKernelILi9ELi13ELi1EEviPKdS1_S1_S1_PdE6s_tmp1;
	mad.lo.s32 	%r19, %r17, 17576, %r18;
	cvt.u16.u32 	%rs6, %r16;
	mul.lo.s16 	%rs7, %rs6, 57;
	shr.u16 	%rs8, %rs7, 9;
	cvt.u32.u16 	%r4, %rs8;
	mul.wide.u16 	%r20, %rs8, 104;
	add.s32 	%r21, %r19, %r20;
	mul.wide.u16 	%r22, %rs1, 8;
	add.s32 	%r5, %r21, %r22;
	@%p8 bra 	$L__BB236_6;
	add.f64 	%fd119, %fd743, %fd735;
	sub.f64 	%fd120, %fd743, %fd735;
	add.f64 	%fd121, %fd742, %fd736;
	sub.f64 	%fd122, %fd742, %fd736;
	add.f64 	%fd123, %fd741, %fd737;
	sub.f64 	%fd124, %fd741, %fd737;
	add.f64 	%fd125, %fd740, %fd738;
	sub.f64 	%fd126, %fd740, %fd738;
	add.f64 	%fd127, %fd739, %fd739;
	sub.f64 	%fd128, %fd739, %fd739;
	mul.f64 	%fd129, %fd127, 0d3FE0000000000000;
	fma.rn.f64 	%fd130, %fd19, %fd119, 0d0000000000000000;
	fma.rn.f64 	%fd131, %fd20, %fd120, 0d0000000000000000;
	fma.rn.f64 	%fd132, %fd21, %fd121, %fd130;
	fma.rn.f64 	%fd133, %fd22, %fd122, %fd131;
	fma.rn.f64 	%fd134, %fd23, %fd123, %fd132;
	fma.rn.f64 	%fd135, %fd24, %fd124, %fd133;
	fma.rn.f64 	%fd136, %fd25, %fd125, %fd134;
	fma.rn.f64 	%fd137, %fd26, %fd126, %fd135;
	fma.rn.f64 	%fd138, %fd27, %fd129, %fd136;
	fma.rn.f64 	%fd139, %fd28, %fd128, %fd137;
	sub.f64 	%fd140, %fd138, %fd139;
	st.shared.f64 	[%r5+16224], %fd140;
	add.f64 	%fd141, %fd139, %fd138;
	st.shared.f64 	[%r5], %fd141;
	fma.rn.f64 	%fd142, %fd29, %fd119, 0d0000000000000000;
	fma.rn.f64 	%fd143, %fd30, %fd120, 0d0000000000000000;
	fma.rn.f64 	%fd144, %fd31, %fd121, %fd142;
	fma.rn.f64 	%fd145, %fd32, %fd122, %fd143;
	fma.rn.f64 	%fd146, %fd33, %fd123, %fd144;
	fma.rn.f64 	%fd147, %fd34, %fd124, %fd145;
	fma.rn.f64 	%fd148, %fd35, %fd125, %fd146;
	fma.rn.f64 	%fd149, %fd36, %fd126, %fd147;
	fma.rn.f64 	%fd150, %fd37, %fd129, %fd148;
	fma.rn.f64 	%fd151, %fd38, %fd128, %fd149;
	sub.f64 	%fd152, %fd150, %fd151;
	st.shared.f64 	[%r5+14872], %fd152;
	add.f64 	%fd153, %fd151, %fd150;
	st.shared.f64 	[%r5+1352], %fd153;
	fma.rn.f64 	%fd154, %fd39, %fd119, 0d0000000000000000;
	fma.rn.f64 	%fd155, %fd40, %fd120, 0d0000000000000000;
	fma.rn.f64 	%fd156, %fd41, %fd121, %fd154;
	fma.rn.f64 	%fd157, %fd42, %fd122, %fd155;
	fma.rn.f64 	%fd158, %fd43, %fd123, %fd156;
	fma.rn.f64 	%fd159, %fd44, %fd124, %fd157;
	fma.rn.f64 	%fd160, %fd45, %fd125, %fd158;
	fma.rn.f64 	%fd161, %fd46, %fd126, %fd159;
	fma.rn.f64 	%fd162, %fd47, %fd129, %fd160;
	fma.rn.f64 	%fd163, %fd48, %fd128, %fd161;
	sub.f64 	%fd164, %fd162, %fd163;
	st.shared.f64 	[%r5+13520], %fd164;
	add.f64 	%fd165, %fd163, %fd162;
	st.shared.f64 	[%r5+2704], %fd165;
	fma.rn.f64 	%fd166, %fd49, %fd119, 0d0000000000000000;
	fma.rn.f64 	%fd167, %fd50, %fd120, 0d0000000000000000;
	fma.rn.f64 	%fd168, %fd51, %fd121, %fd166;
	fma.rn.f64 	%fd169, %fd52, %fd122, %fd167;
	fma.rn.f64 	%fd170, %fd53, %fd123, %fd168;
	fma.rn.f64 	%fd171, %fd54, %fd124, %fd169;
	fma.rn.f64 	%fd172, %fd55, %fd125, %fd170;
	fma.rn.f64 	%fd173, %fd56, %fd126, %fd171;
	fma.rn.f64 	%fd174, %fd57, %fd129, %fd172;
	fma.rn.f64 	%fd175, %fd58, %fd128, %fd173;
	sub.f64 	%fd176, %fd174, %fd175;
	st.shared.f64 	[%r5+12168], %fd176;
	add.f64 	%fd177, %fd175, %fd174;
	st.shared.f64 	[%r5+4056], %fd177;
	fma.rn.f64 	%fd178, %fd59, %fd119, 0d0000000000000000;
	fma.rn.f64 	%fd179, %fd60, %fd120, 0d0000000000000000;
	fma.rn.f64 	%fd180, %fd61, %fd121, %fd178;
	fma.rn.f64 	%fd181, %fd62, %fd122, %fd179;
	fma.rn.f64 	%fd182, %fd63, %fd123, %fd180;
	fma.rn.f64 	%fd183, %fd64, %fd124, %fd181;
	fma.rn.f64 	%fd184, %fd65, %fd125, %fd182;
	fma.rn.f64 	%fd185, %fd66, %fd126, %fd183;
	fma.rn.f64 	%fd186, %fd67, %fd129, %fd184;
	fma.rn.f64 	%fd187, %fd68, %fd128, %fd185;
	sub.f64 	%fd188, %fd186, %fd187;
	st.shared.f64 	[%r5+10816], %fd188;
	add.f64 	%fd189, %fd187, %fd186;
	st.shared.f64 	[%r5+5408], %fd189;
	fma.rn.f64 	%fd190, %fd69, %fd119, 0d0000000000000000;
	fma.rn.f64 	%fd191, %fd70, %fd120, 0d0000000000000000;
	fma.rn.f64 	%fd192, %fd71, %fd121, %fd190;
	fma.rn.f64 	%fd193, %fd72, %fd122, %fd191;
	fma.rn.f64 	%fd194, %fd73, %fd123, %fd192;
	fma.rn.f64 	%fd195, %fd74, %fd124, %fd193;
	fma.rn.f64 	%fd196, %fd75, %fd125, %fd194;
	fma.rn.f64 	%fd197, %fd76, %fd126, %fd195;
	fma.rn.f64 	%fd198, %fd77, %fd129, %fd196;
	fma.rn.f64 	%fd199, %fd78, %fd128, %fd197;
	sub.f64 	%fd200, %fd198, %fd199;
	st.shared.f64 	[%r5+9464], %fd200;
	add.f64 	%fd201, %fd199, %fd198;
	st.shared.f64 	[%r5+6760], %fd201;
	fma.rn.f64 	%fd202, %fd79, %fd119, 0d0000000000000000;
	fma.rn.f64 	%fd203, %fd80, %fd120, 0d0000000000000000;
	fma.rn.f64 	%fd204, %fd81, %fd121, %fd202;
	fma.rn.f64 	%fd205, %fd82, %fd122, %fd203;
	fma.rn.f64 	%fd206, %fd83, %fd123, %fd204;
	fma.rn.f64 	%fd207, %fd84, %fd124, %fd205;
	fma.rn.f64 	%fd208, %fd85, %fd125, %fd206;
	fma.rn.f64 	%fd209, %fd86, %fd126, %fd207;
	fma.rn.f64 	%fd210, %fd87, %fd129, %fd208;
	fma.rn.f64 	%fd211, %fd88, %fd128, %fd209;
	add.f64 	%fd212, %fd211, %fd210;
	st.shared.f64 	[%r5+8112], %fd212;
$L__BB236_6:
	bar.sync 	0;
	mov.u32 	%r23, %tid.x;
	setp.gt.u32 	%p9, %r23, 116;
	mov.u32 	%r24, %tid.y;
	mov.u32 	%r25, _ZZ32massMatrixMultiplyRegisterKernelILi9ELi13ELi1EEviPKdS1_S1_S1_PdE6s_tmp1;
	mad.lo.s32 	%r26, %r24, 17576, %r25;
	mad.lo.s32 	%r27, %r4, 104, %r26;
	mad.lo.s32 	%r28, %r4, 1248, %r27;
	add.s32 	%r6, %r28, %r22;
	@%p9 bra 	$L__BB236_8;
	ld.shared.f64 	%fd213, [%r6];
	ld.shared.f64 	%fd214, [%r6+832];
	add.f64 	%fd215, %fd213, %fd214;
	sub.f64 	%fd216, %fd213, %fd214;
	ld.shared.f64 	%fd217, [%r6+104];
	ld.shared.f64 	%fd218, [%r6+728];
	add.f64 	%fd219, %fd217, %fd218;
	sub.f64 	%fd220, %fd217, %fd218;
	ld.shared.f64 	%fd221, [%r6+208];
	ld.shared.f64 	%fd222, [%r6+624];
	add.f64 	%fd223, %fd221, %fd222;
	sub.f64 	%fd224, %fd221, %fd222;
	ld.shared.f64 	%fd225, [%r6+312];
	ld.shared.f64 	%fd226, [%r6+520];
	add.f64 	%fd227, %fd225, %fd226;
	sub.f64 	%fd228, %fd225, %fd226;
	ld.shared.f64 	%fd229, [%r6+416];
	add.f64 	%fd230, %fd229, %fd229;
	sub.f64 	%fd231, %fd229, %fd229;
	mul.f64 	%fd232, %fd230, 0d3FE0000000000000;
	fma.rn.f64 	%fd233, %fd19, %fd215, 0d0000000000000000;
	fma.rn.f64 	%fd234, %fd20, %fd216, 0d0000000000000000;
	fma.rn.f64 	%fd235, %fd21, %fd219, %fd233;
	fma.rn.f64 	%fd236, %fd22, %fd220, %fd234;
	fma.rn.f64 	%fd237, %fd23, %fd223, %fd235;
	fma.rn.f64 	%fd238, %fd24, %fd224, %fd236;
	fma.rn.f64 	%fd239, %fd25, %fd227, %fd237;
	fma.rn.f64 	%fd240, %fd26, %fd228, %fd238;
	fma.rn.f64 	%fd241, %fd27, %fd232, %fd239;
	fma.rn.f64 	%fd242, %fd28, %fd231, %fd240;
	sub.f64 	%fd243, %fd241, %fd242;
	st.shared.f64 	[%r6+1248], %fd243;
	add.f64 	%fd244, %fd242, %fd241;
	st.shared.f64 	[%r6], %fd244;
	fma.rn.f64 	%fd245, %fd29, %fd215, 0d0000000000000000;
	fma.rn.f64 	%fd246, %fd30, %fd216, 0d0000000000000000;
	fma.rn.f64 	%fd247, %fd31, %fd219, %fd245;
	fma.rn.f64 	%fd248, %fd32, %fd220, %fd246;
	fma.rn.f64 	%fd249, %fd33, %fd223, %fd247;
	fma.rn.f64 	%fd250, %fd34, %fd224, %fd248;
	fma.rn.f64 	%fd251, %fd35, %fd227, %fd249;
	fma.rn.f64 	%fd252, %fd36, %fd228, %fd250;
	fma.rn.f64 	%fd253, %fd37, %fd232, %fd251;
	fma.rn.f64 	%fd254, %fd38, %fd231, %fd252;
	sub.f64 	%fd255, %fd253, %fd254;
	st.shared.f64 	[%r6+1144], %fd255;
	add.f64 	%fd256, %fd254, %fd253;
	st.shared.f64 	[%r6+104], %fd256;
	fma.rn.f64 	%fd257, %fd39, %fd215, 0d0000000000000000;
	fma.rn.f64 	%fd258, %fd40, %fd216, 0d0000000000000000;
	fma.rn.f64 	%fd259, %fd41, %fd219, %fd257;
	fma.rn.f64 	%fd260, %fd42, %fd220, %fd258;
	fma.rn.f64 	%fd261, %fd43, %fd223, %fd259;
	fma.rn.f64 	%fd262, %fd44, %fd224, %fd260;
	fma.rn.f64 	%fd263, %fd45, %fd227, %fd261;
	fma.rn.f64 	%fd264, %fd46, %fd228, %fd262;
	fma.rn.f64 	%fd265, %fd47, %fd232, %fd263;
	fma.rn.f64 	%fd266, %fd48, %fd231, %fd264;
	sub.f64 	%fd267, %fd265, %fd266;
	st.shared.f64 	[%r6+1040], %fd267;
	add.f64 	%fd268, %fd266, %fd265;
	st.shared.f64 	[%r6+208], %fd268;
	fma.rn.f64 	%fd269, %fd49, %fd215, 0d0000000000000000;
	fma.rn.f64 	%fd270, %fd50, %fd216, 0d0000000000000000;
	fma.rn.f64 	%fd271, %fd51, %fd219, %fd269;
	fma.rn.f64 	%fd272, %fd52, %fd220, %fd270;
	fma.rn.f64 	%fd273, %fd53, %fd223, %fd271;
	fma.rn.f64 	%fd274, %fd54, %fd224, %fd272;
	fma.rn.f64 	%fd275, %fd55, %fd227, %fd273;
	fma.rn.f64 	%fd276, %fd56, %fd228, %fd274;
	fma.rn.f64 	%fd277, %fd57, %fd232, %fd275;
	fma.rn.f64 	%fd278, %fd58, %fd231, %fd276;
	sub.f64 	%fd279, %fd277, %fd278;
	st.shared.f64 	[%r6+936], %fd279;
	add.f64 	%fd280, %fd278, %fd277;
	st.shared.f64 	[%r6+312], %fd280;
	fma.rn.f64 	%fd281, %fd59, %fd215, 0d0000000000000000;
	fma.rn.f64 	%fd282, %fd60, %fd216, 0d0000000000000000;
	fma.rn.f64 	%fd283, %fd61, %fd219, %fd281;
	fma.rn.f64 	%fd284, %fd62, %fd220, %fd282;
	fma.rn.f64 	%fd285, %fd63, %fd223, %fd283;
	fma.rn.f64 	%fd286, %fd64, %fd224, %fd284;
	fma.rn.f64 	%fd287, %fd65, %fd227, %fd285;
	fma.rn.f64 	%fd288, %fd66, %fd228, %fd286;
	fma.rn.f64 	%fd289, %fd67, %fd232, %fd287;
	fma.rn.f64 	%fd290, %fd68, %fd231, %fd288;
	sub.f64 	%fd291, %fd289, %fd290;
	st.shared.f64 	[%r6+832], %fd291;
	add.f64 	%fd292, %fd290, %fd289;
	st.shared.f64 	[%r6+416], %fd292;
	fma.rn.f64 	%fd293, %fd69, %fd215, 0d0000000000000000;
	fma.rn.f64 	%fd294, %fd70, %fd216, 0d0000000000000000;
	fma.rn.f64 	%fd295, %fd71, %fd219, %fd293;
	fma.rn.f64 	%fd296, %fd72, %fd220, %fd294;
	fma.rn.f64 	%fd297, %fd73, %fd223, %fd295;
	fma.rn.f64 	%fd298, %fd74, %fd224, %fd296;
	fma.rn.f64 	%fd299, %fd75, %fd227, %fd297;
	fma.rn.f64 	%fd300, %fd76, %fd228, %fd298;
	fma.rn.f64 	%fd301, %fd77, %fd232, %fd299;
	fma.rn.f64 	%fd302, %fd78, %fd231, %fd300;
	sub.f64 	%fd303, %fd301, %fd302;
	st.shared.f64 	[%r6+728], %fd303;
	add.f64 	%fd304, %fd302, %fd301;
	st.shared.f64 	[%r6+520], %fd304;
	fma.rn.f64 	%fd305, %fd79, %fd215, 0d0000000000000000;
	fma.rn.f64 	%fd306, %fd80, %fd216, 0d0000000000000000;
	fma.rn.f64 	%fd307, %fd81, %fd219, %fd305;
	fma.rn.f64 	%fd308, %fd82, %fd220, %fd306;
	fma.rn.f64 	%fd309, %fd83, %fd223, %fd307;
	fma.rn.f64 	%fd310, %fd84, %fd224, %fd308;
	fma.rn.f64 	%fd311, %fd85, %fd227, %fd309;
	fma.rn.f64 	%fd312, %fd86, %fd228, %fd310;
	fma.rn.f64 	%fd313, %fd87, %fd232, %fd311;
	fma.rn.f64 	%fd314, %fd88, %fd231, %fd312;
	add.f64 	%fd315, %fd314, %fd313;
	st.shared.f64 	[%r6+624], %fd315;
$L__BB236_8:
	ld.param.u64 	%rd20, [_Z32massMatrixMultiplyRegisterKernelILi9ELi13ELi1EEviPKdS1_S1_S1_Pd_param_1];
	mov.u32 	%r30, %tid.x;
	setp.gt.u32 	%p10, %r30, 116;
	bar.sync 	0;
	cvt.u16.u32 	%rs9, %r30;
	mul.hi.u16 	%rs10, %rs9, 5042;
	mul.lo.s16 	%rs11, %rs10, 13;
	sub.s16 	%rs12, %rs9, %rs11;
	mov.u32 	%r31, %tid.y;
	mov.u32 	%r32, _ZZ32massMatrixMultiplyRegisterKernelILi9ELi13ELi1EEviPKdS1_S1_S1_PdE6s_tmp1;
	mad.lo.s32 	%r33, %r31, 17576, %r32;
	mul.wide.u16 	%r34, %rs10, 1352;
	add.s32 	%r35, %r33, %r34;
	mul.wide.u16 	%r36, %rs12, 104;
	add.s32 	%r37, %r35, %r36;
	ld.shared.f64 	%fd316, [%r37];
	ld.shared.f64 	%fd317, [%r37+64];
	add.f64 	%fd318, %fd316, %fd317;
	sub.f64 	%fd319, %fd316, %fd317;
	ld.shared.f64 	%fd320, [%r37+8];
	ld.shared.f64 	%fd321, [%r37+56];
	add.f64 	%fd322, %fd320, %fd321;
	sub.f64 	%fd323, %fd320, %fd321;
	ld.shared.f64 	%fd324, [%r37+16];
	ld.shared.f64 	%fd325, [%r37+48];
	add.f64 	%fd326, %fd324, %fd325;
	sub.f64 	%fd327, %fd324, %fd325;
	ld.shared.f64 	%fd328, [%r37+24];
	ld.shared.f64 	%fd329, [%r37+40];
	add.f64 	%fd330, %fd328, %fd329;
	sub.f64 	%fd331, %fd328, %fd329;
	ld.shared.f64 	%fd332, [%r37+32];
	add.f64 	%fd333, %fd332, %fd332;
	sub.f64 	%fd334, %fd332, %fd332;
	mul.f64 	%fd335, %fd333, 0d3FE0000000000000;
	mov.u32 	%r38, %ctaid.x;
	add.s32 	%r39, %r38, %r31;
	mov.b32 	%r40, {%rs12, %rs10};
	mov.b32 	%r41, 12;
	mov.b32 	%r42, 43277;
	dp2a.lo.u32.u32 	%r43, %r40, %r42, %r41;
	mad.lo.s32 	%r44, %r39, 2197, %r43;
	fma.rn.f64 	%fd336, %fd19, %fd318, 0d0000000000000000;
	fma.rn.f64 	%fd337, %fd20, %fd319, 0d0000000000000000;
	fma.rn.f64 	%fd338, %fd21, %fd322, %fd336;
	fma.rn.f64 	%fd339, %fd22, %fd323, %fd337;
	fma.rn.f64 	%fd340, %fd23, %fd326, %fd338;
	fma.rn.f64 	%fd341, %fd24, %fd327, %fd339;
	fma.rn.f64 	%fd342, %fd25, %fd330, %fd340;
	fma.rn.f64 	%fd343, %fd26, %fd331, %fd341;
	fma.rn.f64 	%fd344, %fd27, %fd335, %fd342;
	fma.rn.f64 	%fd345, %fd28, %fd334, %fd343;
	cvta.to.global.u64 	%rd14, %rd20;
	mul.wide.s32 	%rd15, %r44, 8;
	add.s64 	%rd16, %rd14, %rd15;
	ld.global.nc.f64 	%fd346, [%rd16];
	ld.global.nc.f64 	%fd347, [%rd16+-96];
	sub.f64 	%fd348, %fd344, %fd345;
	mul.f64 	%fd349, %fd348, %fd346;
	add.f64 	%fd350, %fd344, %fd345;
	mul.f64 	%fd752, %fd350, %fd347;
	fma.rn.f64 	%fd351, %fd29, %fd318, 0d0000000000000000;
	fma.rn.f64 	%fd352, %fd30, %fd319, 0d0000000000000000;
	fma.rn.f64 	%fd353, %fd31, %fd322, %fd351;
	fma.rn.f64 	%fd354, %fd32, %fd323, %fd352;
	fma.rn.f64 	%fd355, %fd33, %fd326, %fd353;
	fma.rn.f64 	%fd356, %fd34, %fd327, %fd354;
	fma.rn.f64 	%fd357, %fd35, %fd330, %fd355;
	fma.rn.f64 	%fd358, %fd36, %fd331, %fd356;
	fma.rn.f64 	%fd359, %fd37, %fd335, %fd357;
	fma.rn.f64 	%fd360, %fd38, %fd334, %fd358;
	ld.global.nc.f64 	%fd361, [%rd16+-8];
	ld.global.nc.f64 	%fd362, [%rd16+-88];
	sub.f64 	%fd363, %fd359, %fd360;
	mul.f64 	%fd364, %fd363, %fd361;
	add.f64 	%fd365, %fd359, %fd360;
	mul.f64 	%fd751, %fd365, %fd362;
	fma.rn.f64 	%fd366, %fd39, %fd318, 0d0000000000000000;
	fma.rn.f64 	%fd367, %fd40, %fd319, 0d0000000000000000;
	fma.rn.f64 	%fd368, %fd41, %fd322, %fd366;
	fma.rn.f64 	%fd369, %fd42, %fd323, %fd367;
	fma.rn.f64 	%fd370, %fd43, %fd326, %fd368;
	fma.rn.f64 	%fd371, %fd44, %fd327, %fd369;
	fma.rn.f64 	%fd372, %fd45, %fd330, %fd370;
	fma.rn.f64 	%fd373, %fd46, %fd331, %fd371;
	fma.rn.f64 	%fd374, %fd47, %fd335, %fd372;
	fma.rn.f64 	%fd375, %fd48, %fd334, %fd373;
	ld.global.nc.f64 	%fd376, [%rd16+-16];
	ld.global.nc.f64 	%fd377, [%rd16+-80];
	sub.f64 	%fd378, %fd374, %fd375;
	mul.f64 	%fd379, %fd378, %fd376;
	add.f64 	%fd380, %fd374, %fd375;
	mul.f64 	%fd750, %fd380, %fd377;
	fma.rn.f64 	%fd381, %fd49, %fd318, 0d0000000000000000;
	fma.rn.f64 	%fd382, %fd50, %fd319, 0d0000000000000000;
	fma.rn.f64 	%fd383, %fd51, %fd322, %fd381;
	fma.rn.f64 	%fd384, %fd52, %fd323, %fd382;
	fma.rn.f64 	%fd385, %fd53, %fd326, %fd383;
	fma.rn.f64 	%fd386, %fd54, %fd327, %fd384;
	fma.rn.f64 	%fd387, %fd55, %fd330, %fd385;
	fma.rn.f64 	%fd388, %fd56, %fd331, %fd386;
	fma.rn.f64 	%fd389, %fd57, %fd335, %fd387;
	fma.rn.f64 	%fd390, %fd58, %fd334, %fd388;
	ld.global.nc.f64 	%fd391, [%rd16+-24];
	ld.global.nc.f64 	%fd392, [%rd16+-72];
	sub.f64 	%fd393, %fd389, %fd390;
	mul.f64 	%fd394, %fd393, %fd391;
	add.f64 	%fd395, %fd389, %fd390;
	mul.f64 	%fd749, %fd395, %fd392;
	fma.rn.f64 	%fd396, %fd59, %fd318, 0d0000000000000000;
	fma.rn.f64 	%fd397, %fd60, %fd319, 0d0000000000000000;
	fma.rn.f64 	%fd398, %fd61, %fd322, %fd396;
	fma.rn.f64 	%fd399, %fd62, %fd323, %fd397;
	fma.rn.f64 	%fd400, %fd63, %fd326, %fd398;
	fma.rn.f64 	%fd401, %fd64, %fd327, %fd399;
	fma.rn.f64 	%fd402, %fd65, %fd330, %fd400;
	fma.rn.f64 	%fd403, %fd66, %fd331, %fd401;
	fma.rn.f64 	%fd404, %fd67, %fd335, %fd402;
	fma.rn.f64 	%fd405, %fd68, %fd334, %fd403;
	ld.global.nc.f64 	%fd406, [%rd16+-32];
	ld.global.nc.f64 	%fd407, [%rd16+-64];
	sub.f64 	%fd408, %fd404, %fd405;
	mul.f64 	%fd744, %fd408, %fd406;
	add.f64 	%fd409, %fd404, %fd405;
	mul.f64 	%fd748, %fd409, %fd407;
	fma.rn.f64 	%fd410, %fd69, %fd318, 0d0000000000000000;
	fma.rn.f64 	%fd411, %fd70, %fd319, 0d0000000000000000;
	fma.rn.f64 	%fd412, %fd71, %fd322, %fd410;
	fma.rn.f64 	%fd413, %fd72, %fd323, %fd411;
	fma.rn.f64 	%fd414, %fd73, %fd326, %fd412;
	fma.rn.f64 	%fd415, %fd74, %fd327, %fd413;
	fma.rn.f64 	%fd416, %fd75, %fd330, %fd414;
	fma.rn.f64 	%fd417, %fd76, %fd331, %fd415;
	fma.rn.f64 	%fd418, %fd77, %fd335, %fd416;
	fma.rn.f64 	%fd419, %fd78, %fd334, %fd417;
	ld.global.nc.f64 	%fd420, [%rd16+-40];
	ld.global.nc.f64 	%fd421, [%rd16+-56];
	sub.f64 	%fd422, %fd418, %fd419;
	mul.f64 	%fd745, %fd422, %fd420;
	add.f64 	%fd423, %fd418, %fd419;
	mul.f64 	%fd747, %fd423, %fd421;
	fma.rn.f64 	%fd424, %fd79, %fd318, 0d0000000000000000;
	fma.rn.f64 	%fd425, %fd80, %fd319, 0d0000000000000000;
	fma.rn.f64 	%fd426, %fd81, %fd322, %fd424;
	fma.rn.f64 	%fd427, %fd82, %fd323, %fd425;
	fma.rn.f64 	%fd428, %fd83, %fd326, %fd426;
	fma.rn.f64 	%fd429, %fd84, %fd327, %fd427;
	fma.rn.f64 	%fd430, %fd85, %fd330, %fd428;
	fma.rn.f64 	%fd431, %fd86, %fd331, %fd429;
	fma.rn.f64 	%fd432, %fd87, %fd335, %fd430;
	fma.rn.f64 	%fd433, %fd88, %fd334, %fd431;
	ld.global.nc.f64 	%fd434, [%rd16+-48];
	add.f64 	%fd435, %fd432, %fd433;
	mul.f64 	%fd746, %fd435, %fd434;
	bar.sync 	0;
	add.f64 	%fd436, %fd752, %fd349;
	sub.f64 	%fd437, %fd752, %fd349;
	add.f64 	%fd438, %fd751, %fd364;
	sub.f64 	%fd439, %fd751, %fd364;
	add.f64 	%fd440, %fd750, %fd379;
	sub.f64 	%fd441, %fd750, %fd379;
	add.f64 	%fd442, %fd749, %fd394;
	sub.f64 	%fd443, %fd749, %fd394;
	add.f64 	%fd444, %fd748, %fd744;
	sub.f64 	%fd445, %fd748, %fd744;
	add.f64 	%fd446, %fd747, %fd745;
	sub.f64 	%fd447, %fd747, %fd745;
	add.f64 	%fd448, %fd746, %fd746;
	sub.f64 	%fd449, %fd746, %fd746;
	mul.f64 	%fd450, %fd448, 0d3FE0000000000000;
	fma.rn.f64 	%fd451, %fd19, %fd436, 0d0000000000000000;
	fma.rn.f64 	%fd452, %fd20, %fd437, 0d0000000000000000;
	fma.rn.f64 	%fd453, %fd29, %fd438, %fd451;
	fma.rn.f64 	%fd454, %fd30, %fd439, %fd452;
	fma.rn.f64 	%fd455, %fd39, %fd440, %fd453;
	fma.rn.f64 	%fd456, %fd40, %fd441, %fd454;
	fma.rn.f64 	%fd457, %fd49, %fd442, %fd455;
	fma.rn.f64 	%fd458, %fd50, %fd443, %fd456;
	fma.rn.f64 	%fd459, %fd59, %fd444, %fd457;
	fma.rn.f64 	%fd460, %fd60, %fd445, %fd458;
	fma.rn.f64 	%fd461, %fd69, %fd446, %fd459;
	fma.rn.f64 	%fd462, %fd70, %fd447, %fd460;
	fma.rn.f64 	%fd463, %fd79, %fd450, %fd461;
	fma.rn.f64 	%fd464, %fd80, %fd449, %fd462;
	sub.f64 	%fd465, %fd463, %fd464;
	st.shared.f64 	[%r37+64], %fd465;
	add.f64 	%fd466, %fd463, %fd464;
	st.shared.f64 	[%r37], %fd466;
	fma.rn.f64 	%fd467, %fd21, %fd436, 0d0000000000000000;
	fma.rn.f64 	%fd468, %fd22, %fd437, 0d0000000000000000;
	fma.rn.f64 	%fd469, %fd31, %fd438, %fd467;
	fma.rn.f64 	%fd470, %fd32, %fd439, %fd468;
	fma.rn.f64 	%fd471, %fd41, %fd440, %fd469;
	fma.rn.f64 	%fd472, %fd42, %fd441, %fd470;
	fma.rn.f64 	%fd473, %fd51, %fd442, %fd471;
	fma.rn.f64 	%fd474, %fd52, %fd443, %fd472;
	fma.rn.f64 	%fd475, %fd61, %fd444, %fd473;
	fma.rn.f64 	%fd476, %fd62, %fd445, %fd474;
	fma.rn.f64 	%fd477, %fd71, %fd446, %fd475;
	fma.rn.f64 	%fd478, %fd72, %fd447, %fd476;
	fma.rn.f64 	%fd479, %fd81, %fd450, %fd477;
	fma.rn.f64 	%fd480, %fd82, %fd449, %fd478;
	sub.f64 	%fd481, %fd479, %fd480;
	st.shared.f64 	[%r37+56], %fd481;
	add.f64 	%fd482, %fd479, %fd480;
	st.shared.f64 	[%r37+8], %fd482;
	fma.rn.f64 	%fd483, %fd23, %fd436, 0d0000000000000000;
	fma.rn.f64 	%fd484, %fd24, %fd437, 0d0000000000000000;
	fma.rn.f64 	%fd485, %fd33, %fd438, %fd483;
	fma.rn.f64 	%fd486, %fd34, %fd439, %fd484;
	fma.rn.f64 	%fd487, %fd43, %fd440, %fd485;
	fma.rn.f64 	%fd488, %fd44, %fd441, %fd486;
	fma.rn.f64 	%fd489, %fd53, %fd442, %fd487;
	fma.rn.f64 	%fd490, %fd54, %fd443, %fd488;
	fma.rn.f64 	%fd491, %fd63, %fd444, %fd489;
	fma.rn.f64 	%fd492, %fd64, %fd445, %fd490;
	fma.rn.f64 	%fd493, %fd73, %fd446, %fd491;
	fma.rn.f64 	%fd494, %fd74, %fd447, %fd492;
	fma.rn.f64 	%fd495, %fd83, %fd450, %fd493;
	fma.rn.f64 	%fd496, %fd84, %fd449, %fd494;
	sub.f64 	%fd497, %fd495, %fd496;
	st.shared.f64 	[%r37+48], %fd497;
	add.f64 	%fd498, %fd495, %fd496;
	st.shared.f64 	[%r37+16], %fd498;
	fma.rn.f64 	%fd499, %fd25, %fd436, 0d0000000000000000;
	fma.rn.f64 	%fd500, %fd26, %fd437, 0d0000000000000000;
	fma.rn.f64 	%fd501, %fd35, %fd438, %fd499;
	fma.rn.f64 	%fd502, %fd36, %fd439, %fd500;
	fma.rn.f64 	%fd503, %fd45, %fd440, %fd501;
	fma.rn.f64 	%fd504, %fd46, %fd441, %fd502;
	fma.rn.f64 	%fd505, %fd55, %fd442, %fd503;
	fma.rn.f64 	%fd506, %fd56, %fd443, %fd504;
	fma.rn.f64 	%fd507, %fd65, %fd444, %fd505;
	fma.rn.f64 	%fd508, %fd66, %fd445, %fd506;
	fma.rn.f64 	%fd509, %fd75, %fd446, %fd507;
	fma.rn.f64 	%fd510, %fd76, %fd447, %fd508;
	fma.rn.f64 	%fd511, %fd85, %fd450, %fd509;
	fma.rn.f64 	%fd512, %fd86, %fd449, %fd510;
	sub.f64 	%fd513, %fd511, %fd512;
	st.shared.f64 	[%r37+40], %fd513;
	add.f64 	%fd514, %fd511, %fd512;
	st.shared.f64 	[%r37+24], %fd514;
	fma.rn.f64 	%fd515, %fd27, %fd436, 0d0000000000000000;
	fma.rn.f64 	%fd516, %fd28, %fd437, 0d0000000000000000;
	fma.rn.f64 	%fd517, %fd37, %fd438, %fd515;
	fma.rn.f64 	%fd518, %fd38, %fd439, %fd516;
	fma.rn.f64 	%fd519, %fd47, %fd440, %fd517;
	fma.rn.f64 	%fd520, %fd48, %fd441, %fd518;
	fma.rn.f64 	%fd521, %fd57, %fd442, %fd519;
	fma.rn.f64 	%fd522, %fd58, %fd443, %fd520;
	fma.rn.f64 	%fd523, %fd67, %fd444, %fd521;
	fma.rn.f64 	%fd524, %fd68, %fd445, %fd522;
	fma.rn.f64 	%fd525, %fd77, %fd446, %fd523;
	fma.rn.f64 	%fd526, %fd78, %fd447, %fd524;
	fma.rn.f64 	%fd527, %fd87, %fd450, %fd525;
	fma.rn.f64 	%fd528, %fd88, %fd449, %fd526;
	add.f64 	%fd529, %fd527, %fd528;
	st.shared.f64 	[%r37+32], %fd529;
	bar.sync 	0;
	@%p10 bra 	$L__BB236_10;
	ld.shared.f64 	%fd530, [%r6];
	ld.shared.f64 	%fd531, [%r6+1248];
	add.f64 	%fd532, %fd530, %fd531;
	sub.f64 	%fd533, %fd530, %fd531;
	ld.shared.f64 	%fd534, [%r6+104];
	ld.shared.f64 	%fd535, [%r6+1144];
	add.f64 	%fd536, %fd534, %fd535;
	sub.f64 	%fd537, %fd534, %fd535;
	ld.shared.f64 	%fd538, [%r6+208];
	ld.shared.f64 	%fd539, [%r6+1040];
	add.f64 	%fd540, %fd538, %fd539;
	sub.f64 	%fd541, %fd538, %fd539;
	ld.shared.f64 	%fd542, [%r6+312];
	ld.shared.f64 	%fd543, [%r6+936];
	add.f64 	%fd544, %fd542, %fd543;
	sub.f64 	%fd545, %fd542, %fd543;
	ld.shared.f64 	%fd546, [%r6+416];
	ld.shared.f64 	%fd547, [%r6+832];
	add.f64 	%fd548, %fd546, %fd547;
	sub.f64 	%fd549, %fd546, %fd547;
	ld.shared.f64 	%fd550, [%r6+520];
	ld.shared.f64 	%fd551, [%r6+728];
	add.f64 	%fd552, %fd550, %fd551;
	sub.f64 	%fd553, %fd550, %fd551;
	ld.shared.f64 	%fd554, [%r6+624];
	add.f64 	%fd555, %fd554, %fd554;
	sub.f64 	%fd556, %fd554, %fd554;
	mul.f64 	%fd557, %fd555, 0d3FE0000000000000;
	fma.rn.f64 	%fd558, %fd19, %fd532, 0d0000000000000000;
	fma.rn.f64 	%fd559, %fd20, %fd533, 0d0000000000000000;
	fma.rn.f64 	%fd560, %fd29, %fd536, %fd558;
	fma.rn.f64 	%fd561, %fd30, %fd537, %fd559;
	fma.rn.f64 	%fd562, %fd39, %fd540, %fd560;
	fma.rn.f64 	%fd563, %fd40, %fd541, %fd561;
	fma.rn.f64 	%fd564, %fd49, %fd544, %fd562;
	fma.rn.f64 	%fd565, %fd50, %fd545, %fd563;
	fma.rn.f64 	%fd566, %fd59, %fd548, %fd564;
	fma.rn.f64 	%fd567, %fd60, %fd549, %fd565;
	fma.rn.f64 	%fd568, %fd69, %fd552, %fd566;
	fma.rn.f64 	%fd569, %fd70, %fd553, %fd567;
	fma.rn.f64 	%fd570, %fd79, %fd557, %fd568;
	fma.rn.f64 	%fd571, %fd80, %fd556, %fd569;
	sub.f64 	%fd572, %fd570, %fd571;
	st.shared.f64 	[%r6+832], %fd572;
	add.f64 	%fd573, %fd570, %fd571;
	st.shared.f64 	[%r6], %fd573;
	fma.rn.f64 	%fd574, %fd21, %fd532, 0d0000000000000000;
	fma.rn.f64 	%fd575, %fd22, %fd533, 0d0000000000000000;
	fma.rn.f64 	%fd576, %fd31, %fd536, %fd574;
	fma.rn.f64 	%fd577, %fd32, %fd537, %fd575;
	fma.rn.f64 	%fd578, %fd41, %fd540, %fd576;
	fma.rn.f64 	%fd579, %fd42, %fd541, %fd577;
	fma.rn.f64 	%fd580, %fd51, %fd544, %fd578;
	fma.rn.f64 	%fd581, %fd52, %fd545, %fd579;
	fma.rn.f64 	%fd582, %fd61, %fd548, %fd580;
	fma.rn.f64 	%fd583, %fd62, %fd549, %fd581;
	fma.rn.f64 	%fd584, %fd71, %fd552, %fd582;
	fma.rn.f64 	%fd585, %fd72, %fd553, %fd583;
	fma.rn.f64 	%fd586, %fd81, %fd557, %fd584;
	fma.rn.f64 	%fd587, %fd82, %fd556, %fd585;
	sub.f64 	%fd588, %fd586, %fd587;
	st.shared.f64 	[%r6+728], %fd588;
	add.f64 	%fd589, %fd586, %fd587;
	st.shared.f64 	[%r6+104], %fd589;
	fma.rn.f64 	%fd590, %fd23, %fd532, 0d0000000000000000;
	fma.rn.f64 	%fd591, %fd24, %fd533, 0d0000000000000000;
	fma.rn.f64 	%fd592, %fd33, %fd536, %fd590;
	fma.rn.f64 	%fd593, %fd34, %fd537, %fd591;
	fma.rn.f64 	%fd594, %fd43, %fd540, %fd592;
	fma.rn.f64 	%fd595, %fd44, %fd541, %fd593;
	fma.rn.f64 	%fd596, %fd53, %fd544, %fd594;
	fma.rn.f64 	%fd597, %fd54, %fd545, %fd595;
	fma.rn.f64 	%fd598, %fd63, %fd548, %fd596;
	fma.rn.f64 	%fd599, %fd64, %fd549, %fd597;
	fma.rn.f64 	%fd600, %fd73, %fd552, %fd598;
	fma.rn.f64 	%fd601, %fd74, %fd553, %fd599;
	fma.rn.f64 	%fd602, %fd83, %fd557, %fd600;
	fma.rn.f64 	%fd603, %fd84, %fd556, %fd601;
	sub.f64 	%fd604, %fd602, %fd603;
	st.shared.f64 	[%r6+624], %fd604;
	add.f64 	%fd605, %fd602, %fd603;
	st.shared.f64 	[%r6+208], %fd605;
	fma.rn.f64 	%fd606, %fd25, %fd532, 0d0000000000000000;
	fma.rn.f64 	%fd607, %fd26, %fd533, 0d0000000000000000;
	fma.rn.f64 	%fd608, %fd35, %fd536, %fd606;
	fma.rn.f64 	%fd609, %fd36, %fd537, %fd607;
	fma.rn.f64 	%fd610, %fd45, %fd540, %fd608;
	fma.rn.f64 	%fd611, %fd46, %fd541, %fd609;
	fma.rn.f64 	%fd612, %fd55, %fd544, %fd610;
	fma.rn.f64 	%fd613, %fd56, %fd545, %fd611;
	fma.rn.f64 	%fd614, %fd65, %fd548, %fd612;
	fma.rn.f64 	%fd615, %fd66, %fd549, %fd613;
	fma.rn.f64 	%fd616, %fd75, %fd552, %fd614;
	fma.rn.f64 	%fd617, %fd76, %fd553, %fd615;
	fma.rn.f64 	%fd618, %fd85, %fd557, %fd616;
	fma.rn.f64 	%fd619, %fd86, %fd556, %fd617;
	sub.f64 	%fd620, %fd618, %fd619;
	st.shared.f64 	[%r6+520], %fd620;
	add.f64 	%fd621, %fd618, %fd619;
	st.shared.f64 	[%r6+312], %fd621;
	fma.rn.f64 	%fd622, %fd27, %fd532, 0d0000000000000000;
	fma.rn.f64 	%fd623, %fd28, %fd533, 0d0000000000000000;
	fma.rn.f64 	%fd624, %fd37, %fd536, %fd622;
	fma.rn.f64 	%fd625, %fd38, %fd537, %fd623;
	fma.rn.f64 	%fd626, %fd47, %fd540, %fd624;
	fma.rn.f64 	%fd627, %fd48, %fd541, %fd625;
	fma.rn.f64 	%fd628, %fd57, %fd544, %fd626;
	fma.rn.f64 	%fd629, %fd58, %fd545, %fd627;
	fma.rn.f64 	%fd630, %fd67, %fd548, %fd628;
	fma.rn.f64 	%fd631, %fd68, %fd549, %fd629;
	fma.rn.f64 	%fd632, %fd77, %fd552, %fd630;
	fma.rn.f64 	%fd633, %fd78, %fd553, %fd631;
	fma.rn.f64 	%fd634, %fd87, %fd557, %fd632;
	fma.rn.f64 	%fd635, %fd88, %fd556, %fd633;
	add.f64 	%fd636, %fd634, %fd635;
	st.shared.f64 	[%r6+416], %fd636;
$L__BB236_10:
	mov.u32 	%r45, %tid.x;
	setp.gt.u32 	%p11, %r45, 80;
	bar.sync 	0;
	@%p11 bra 	$L__BB236_12;
	ld.shared.f64 	%fd637, [%r5];
	ld.shared.f64 	%fd638, [%r5+16224];
	add.f64 	%fd639, %fd637, %fd638;
	sub.f64 	%fd640, %fd637, %fd638;
	ld.shared.f64 	%fd641, [%r5+1352];
	ld.shared.f64 	%fd642, [%r5+14872];
	add.f64 	%fd643, %fd641, %fd642;
	sub.f64 	%fd644, %fd641, %fd642;
	ld.shared.f64 	%fd645, [%r5+2704];
	ld.shared.f64 	%fd646, [%r5+13520];
	add.f64 	%fd647, %fd645, %fd646;
	sub.f64 	%fd648, %fd645, %fd646;
	ld.shared.f64 	%fd649, [%r5+4056];
	ld.shared.f64 	%fd650, [%r5+12168];
	add.f64 	%fd651, %fd649, %fd650;
	sub.f64 	%fd652, %fd649, %fd650;
	ld.shared.f64 	%fd653, [%r5+5408];
	ld.shared.f64 	%fd654, [%r5+10816];
	add.f64 	%fd655, %fd653, %fd654;
	sub.f64 	%fd656, %fd653, %fd654;
	ld.shared.f64 	%fd657, [%r5+6760];
	ld.shared.f64 	%fd658, [%r5+9464];
	add.f64 	%fd659, %fd657, %fd658;
	sub.f64 	%fd660, %fd657, %fd658;
	ld.shared.f64 	%fd661, [%r5+8112];
	add.f64 	%fd662, %fd661, %fd661;
	sub.f64 	%fd663, %fd661, %fd661;
	mul.f64 	%fd664, %fd662, 0d3FE0000000000000;
	fma.rn.f64 	%fd665, %fd19, %fd639, 0d0000000000000000;
	fma.rn.f64 	%fd666, %fd20, %fd640, 0d0000000000000000;
	fma.rn.f64 	%fd667, %fd29, %fd643, %fd665;
	fma.rn.f64 	%fd668, %fd30, %fd644, %fd666;
	fma.rn.f64 	%fd669, %fd39, %fd647, %fd667;
	fma.rn.f64 	%fd670, %fd40, %fd648, %fd668;
	fma.rn.f64 	%fd671, %fd49, %fd651, %fd669;
	fma.rn.f64 	%fd672, %fd50, %fd652, %fd670;
	fma.rn.f64 	%fd673, %fd59, %fd655, %fd671;
	fma.rn.f64 	%fd674, %fd60, %fd656, %fd672;
	fma.rn.f64 	%fd675, %fd69, %fd659, %fd673;
	fma.rn.f64 	%fd676, %fd70, %fd660, %fd674;
	fma.rn.f64 	%fd677, %fd79, %fd664, %fd675;
	fma.rn.f64 	%fd678, %fd80, %fd663, %fd676;
	sub.f64 	%fd744, %fd677, %fd678;
	add.f64 	%fd752, %fd677, %fd678;
	fma.rn.f64 	%fd679, %fd21, %fd639, 0d0000000000000000;
	fma.rn.f64 	%fd680, %fd22, %fd640, 0d0000000000000000;
	fma.rn.f64 	%fd681, %fd31, %fd643, %fd679;
	fma.rn.f64 	%fd682, %fd32, %fd644, %fd680;
	fma.rn.f64 	%fd683, %fd41, %fd647, %fd681;
	fma.rn.f64 	%fd684, %fd42, %fd648, %fd682;
	fma.rn.f64 	%fd685, %fd51, %fd651, %fd683;
	fma.rn.f64 	%fd686, %fd52, %fd652, %fd684;
	fma.rn.f64 	%fd687, %fd61, %fd655, %fd685;
	fma.rn.f64 	%fd688, %fd62, %fd656, %fd686;
	fma.rn.f64 	%fd689, %fd71, %fd659, %fd687;
	fma.rn.f64 	%fd690, %fd72, %fd660, %fd688;
	fma.rn.f64 	%fd691, %fd81, %fd664, %fd689;
	fma.rn.f64 	%fd692, %fd82, %fd663, %fd690;
	sub.f64 	%fd745, %fd691, %fd692;
	add.f64 	%fd751, %fd691, %fd692;
	fma.rn.f64 	%fd693, %fd23, %fd639, 0d0000000000000000;
	fma.rn.f64 	%fd694, %fd24, %fd640, 0d0000000000000000;
	fma.rn.f64 	%fd695, %fd33, %fd643, %fd693;
	fma.rn.f64 	%fd696, %fd34, %fd644, %fd694;
	fma.rn.f64 	%fd697, %fd43, %fd647, %fd695;
	fma.rn.f64 	%fd698, %fd44, %fd648, %fd696;
	fma.rn.f64 	%fd699, %fd53, %fd651, %fd697;
	fma.rn.f64 	%fd700, %fd54, %fd652, %fd698;
	fma.rn.f64 	%fd701, %fd63, %fd655, %fd699;
	fma.rn.f64 	%fd702, %fd64, %fd656, %fd700;
	fma.rn.f64 	%fd703, %fd73, %fd659, %fd701;
	fma.rn.f64 	%fd704, %fd74, %fd660, %fd702;
	fma.rn.f64 	%fd705, %fd83, %fd664, %fd703;
	fma.rn.f64 	%fd706, %fd84, %fd663, %fd704;
	sub.f64 	%fd746, %fd705, %fd706;
	add.f64 	%fd750, %fd705, %fd706;
	fma.rn.f64 	%fd707, %fd25, %fd639, 0d0000000000000000;
	fma.rn.f64 	%fd708, %fd26, %fd640, 0d0000000000000000;
	fma.rn.f64 	%fd709, %fd35, %fd643, %fd707;
	fma.rn.f64 	%fd710, %fd36, %fd644, %fd708;
	fma.rn.f64 	%fd711, %fd45, %fd647, %fd709;
	fma.rn.f64 	%fd712, %fd46, %fd648, %fd710;
	fma.rn.f64 	%fd713, %fd55, %fd651, %fd711;
	fma.rn.f64 	%fd714, %fd56, %fd652, %fd712;
	fma.rn.f64 	%fd715, %fd65, %fd655, %fd713;
	fma.rn.f64 	%fd716, %fd66, %fd656, %fd714;
	fma.rn.f64 	%fd717, %fd75, %fd659, %fd715;
	fma.rn.f64 	%fd718, %fd76, %fd660, %fd716;
	fma.rn.f64 	%fd719, %fd85, %fd664, %fd717;
	fma.rn.f64 	%fd720, %fd86, %fd663, %fd718;
	sub.f64 	%fd747, %fd719, %fd720;
	add.f64 	%fd749, %fd719, %fd720;
	fma.rn.f64 	%fd721, %fd27, %fd639, 0d0000000000000000;
	fma.rn.f64 	%fd722, %fd28, %fd640, 0d0000000000000000;
	fma.rn.f64 	%fd723, %fd37, %fd643, %fd721;
	fma.rn.f64 	%fd724, %fd38, %fd644, %fd722;
	fma.rn.f64 	%fd725, %fd47, %fd647, %fd723;
	fma.rn.f64 	%fd726, %fd48, %fd648, %fd724;
	fma.rn.f64 	%fd727, %fd57, %fd651, %fd725;
	fma.rn.f64 	%fd728, %fd58, %fd652, %fd726;
	fma.rn.f64 	%fd729, %fd67, %fd655, %fd727;
	fma.rn.f64 	%fd730, %fd68, %fd656, %fd728;
	fma.rn.f64 	%fd731, %fd77, %fd659, %fd729;
	fma.rn.f64 	%fd732, %fd78, %fd660, %fd730;
	fma.rn.f64 	%fd733, %fd87, %fd664, %fd731;
	fma.rn.f64 	%fd734, %fd88, %fd663, %fd732;
	add.f64 	%fd748, %fd733, %fd734;
$L__BB236_12:
	bar.sync 	0;
	@%p4 bra 	$L__BB236_14;
	ld.param.u64 	%rd21, [_Z32massMatrixMultiplyRegisterKernelILi9ELi13ELi1EEviPKdS1_S1_S1_Pd_param_5];
	mov.u32 	%r46, %ctaid.x;
	mov.u32 	%r47, %tid.y;
	add.s32 	%r48, %r46, %r47;
	mov.u32 	%r49, %tid.x;
	mad.lo.s32 	%r50, %r48, 729, %r49;
	cvta.to.global.u64 	%rd17, %rd21;
	mul.wide.s32 	%rd18, %r50, 8;
	add.s64 	%rd19, %rd17, %rd18;
	st.global.f64 	[%rd19], %fd752;
	st.global.f64 	[%rd19+648], %fd751;
	st.global.f64 	[%rd19+1296], %fd750;
	st.global.f64 	[%rd19+1944], %fd749;
	st.global.f64 	[%rd19+2592], %fd748;
	st.global.f64 	[%rd19+3240], %fd747;
	st.global.f64 	[%rd19+3888], %fd746;
	st.global.f64 	[%rd19+4536], %fd745;
	st.global.f64 	[%rd19+5184], %fd744;
$L__BB236_14:
	ret;

}
	// .globl	_Z32massMatrixMultiplyConstantKernelILi9ELi13ELi1EEviPKdS1_S1_S1_Pd
.visible .entry _Z32massMatrixMultiplyConstantKernelILi9ELi13ELi1EEviPKdS1_S1_S1_Pd(
	.param .u32 _Z32massMatrixMultiplyConstantKernelILi9ELi13ELi1EEviPKdS1_S1_S1_Pd_param_0,
	.param .u64 .ptr .align 1 _Z32massMatrixMultiplyConstantKernelILi9ELi13ELi1EEviPKdS1_S1_S1_Pd_param_1,
	.param .u64 .ptr .align 1 _Z32massMatrixMultiplyConstantKernelILi9ELi13ELi1EEviPKdS1_S1_S1_Pd_param_2,
	.param .u64 .ptr .align 1 _Z32massMatrixMultiplyConstantKernelILi9ELi13ELi1EEviPKdS1_S1_S1_Pd_param_3,
	.param .u64 .ptr .align 1 _Z32massMatrixMultiplyConstantKernelILi9ELi13ELi1EEviPKdS1_S1_S1_Pd_param_4,
	.param .u64 .ptr .align 1 _Z32massMatrixMultiplyConstantKernelILi9ELi13ELi1EEviPKdS1_S1_S1_Pd_param_5
)
{
	.reg .pred 	%p<10>;
	.reg .b16 	%rs<13>;
	.reg .b32 	%r<38>;
	.reg .b64 	%rd<15>;
	.reg .b64 	%fd<1023>;
	// demoted variable
	.shared .align 8 .b8 _ZZ32massMatrixMultiplyConstantKernelILi9ELi13ELi1EEviPKdS1_S1_S1_PdE6s_tmp1[17576];
	ld.param.u32 	%r9, [_Z32massMatrixMultiplyConstantKernelILi9ELi13ELi1EEviPKdS1_S1_S1_Pd_param_0];
	ld.param.u64 	%rd2, [_Z32massMatrixMultiplyConstantKernelILi9ELi13ELi1EEviPKdS1_S1_S1_Pd_param_4];
	mov.u32 	%r10, %tid.x;
	mov.u32 	%r2, %tid.y;
	mov.u32 	%r11, %ctaid.x;
	add.s32 	%r3, %r11, %r2;
	cvt.u16.u32 	%rs2, %r10;
	mul.hi.u16 	%rs3, %rs2, -7281;
	shr.u16 	%rs4, %rs3, 3;
	mul.lo.s16 	%rs5, %rs4, 9;
	sub.s16 	%rs1, %rs2, %rs5;
	setp.lt.s32 	%p2, %r3, %r9;
	setp.lt.u32 	%p3, %r10, 81;
	and.pred  	%p1, %p2, %p3;
	not.pred 	%p4, %p1;
	@%p4 bra 	$L__BB237_2;
	cvta.to.global.u64 	%rd4, %rd2;
	mad.lo.s32 	%r12, %r3, 729, %r10;
	mul.wide.s32 	%rd5, %r12, 8;
	add.s64 	%rd6, %rd4, %rd5;
	ld.global.nc.f64 	%fd971, [%rd6];
	ld.global.nc.f64 	%fd970, [%rd6+648];
	ld.global.nc.f64 	%fd969, [%rd6+1296];
	ld.global.nc.f64 	%fd968, [%rd6+1944];
	ld.global.nc.f64 	%fd967, [%rd6+2592];
	ld.global.nc.f64 	%fd966, [%rd6+3240];
	ld.global.nc.f64 	%fd965, [%rd6+3888];
	ld.global.nc.f64 	%fd964, [%rd6+4536];
	ld.global.nc.f64 	%fd963, [%rd6+5184];
$L__BB237_2:
	setp.gt.u32 	%p5, %r10, 80;
	bar.sync 	0;
	ld.const.f64 	%fd19, [const_oddDofToQuad];
	ld.const.f64 	%fd20, [const_evenDofToQuad];
	ld.const.f64 	%fd21, [const_oddDofToQuad+8];
	ld.const.f64 	%fd22, [const_evenDofToQuad+8];
	ld.const.f64 	%fd23, [const_oddDofToQuad+16];
	ld.const.f64 	%fd24, [const_evenDofToQuad+16];
	ld.const.f64 	%fd25, [const_oddDofToQuad+24];
	ld.const.f64 	%fd26, [const_evenDofToQuad+24];
	ld.const.f64 	%fd27, [const_oddDofToQuad+32];
	ld.const.f64 	%fd28, [const_evenDofToQuad+32];
	ld.const.f64 	%fd29, [const_oddDofToQuad+40];
	ld.const.f64 	%fd30, [const_evenDofToQuad+40];
	ld.const.f64 	%fd31, [const_oddDofToQuad+48];
	ld.const.f64 	%fd32, [const_evenDofToQuad+48];
	ld.const.f64 	%fd33, [const_oddDofToQuad+56];
	ld.const.f64 	%fd34, [const_evenDofToQuad+56];
	ld.const.f64 	%fd35, [const_oddDofToQuad+64];
	ld.const.f64 	%fd36, [const_evenDofToQuad+64];
	ld.const.f64 	%fd37, [const_oddDofToQuad+72];
	ld.const.f64 	%fd38, [const_evenDofToQuad+72];
	ld.const.f64 	%fd39, [const_oddDofToQuad+80];
	ld.const.f64 	%fd40, [const_evenDofToQuad+80];
	ld.const.f64 	%fd41, [const_oddDofToQuad+88];
	ld.const.f64 	%fd42, [const_evenDofToQuad+88];
	ld.const.f64 	%fd43, [const_oddDofToQuad+96];
	ld.const.f64 	%fd44, [const_evenDofToQuad+96];
	ld.const.f64 	%fd45, [const_oddDofToQuad+104];
	ld.const.f64 	%fd46, [const_evenDofToQuad+104];
	mov.u32 	%r13, _ZZ32massMatrixMultiplyConstantKernelILi9ELi13ELi1EEviPKdS1_S1_S1_PdE6s_tmp1;
	mad.lo.s32 	%r14, %r2, 17576, %r13;
	mul.lo.s16 	%rs7, %rs2, 57;
	shr.u16 	%rs8, %rs7, 9;
	cvt.u32.u16 	%r4, %rs8;
	mul.wide.u16 	%r15, %rs8, 104;
	add.s32 	%r5, %r14, %r15;
	mul.wide.u16 	%r16, %rs1, 8;
	add.s32 	%r6, %r5, %r16;
	@%p5 bra 	$L__BB237_4;
	add.f64 	%fd201, %fd971, %fd963;
	sub.f64 	%fd202, %fd971, %fd963;
	add.f64 	%fd203, %fd970, %fd964;
	sub.f64 	%fd204, %fd970, %fd964;
	add.f64 	%fd205, %fd969, %fd965;
	sub.f64 	%fd206, %fd969, %fd965;
	add.f64 	%fd207, %fd968, %fd966;
	sub.f64 	%fd208, %fd968, %fd966;
	add.f64 	%fd209, %fd967, %fd967;
	sub.f64 	%fd210, %fd967, %fd967;
	mul.f64 	%fd211, %fd209, 0d3FE0000000000000;
	fma.rn.f64 	%fd212, %fd19, %fd201, 0d0000000000000000;
	fma.rn.f64 	%fd213, %fd20, %fd202, 0d0000000000000000;
	fma.rn.f64 	%fd214, %fd21, %fd203, %fd212;
	fma.rn.f64 	%fd215, %fd22, %fd204, %fd213;
	fma.rn.f64 	%fd216, %fd23, %fd205, %fd214;
	fma.rn.f64 	%fd217, %fd24, %fd206, %fd215;
	fma.rn.f64 	%fd218, %fd25, %fd207, %fd216;
	fma.rn.f64 	%fd219, %fd26, %fd208, %fd217;
	fma.rn.f64 	%fd220, %fd27, %fd211, %fd218;
	fma.rn.f64 	%fd221, %fd28, %fd210, %fd219;
	sub.f64 	%fd222, %fd220, %fd221;
	st.shared.f64 	[%r6+16224], %fd222;
	add.f64 	%fd223, %fd221, %fd220;
	st.shared.f64 	[%r6], %fd223;
	fma.rn.f64 	%fd224, %fd29, %fd201, 0d0000000000000000;
	fma.rn.f64 	%fd225, %fd30, %fd202, 0d0000000000000000;
	fma.rn.f64 	%fd226, %fd31, %fd203, %fd224;
	fma.rn.f64 	%fd227, %fd32, %fd204, %fd225;
	fma.rn.f64 	%fd228, %fd33, %fd205, %fd226;
	fma.rn.f64 	%fd229, %fd34, %fd206, %fd227;
	fma.rn.f64 	%fd230, %fd35, %fd207, %fd228;
	fma.rn.f64 	%fd231, %fd36, %fd208, %fd229;
	fma.rn.f64 	%fd232, %fd37, %fd211, %fd230;
	fma.rn.f64 	%fd233, %fd38, %fd210, %fd231;
	sub.f64 	%fd234, %fd232, %fd233;
	st.shared.f64 	[%r6+14872], %fd234;
	add.f64 	%fd235, %fd233, %fd232;
	st.shared.f64 	[%r6+1352], %fd235;
	fma.rn.f64 	%fd236, %fd39, %fd201, 0d0000000000000000;
	fma.rn.f64 	%fd237, %fd40, %fd202, 0d0000000000000000;
	fma.rn.f64 	%fd238, %fd41, %fd203, %fd236;
	fma.rn.f64 	%fd239, %fd42, %fd204, %fd237;
	fma.rn.f64 	%fd240, %fd43, %fd205, %fd238;
	fma.rn.f64 	%fd241, %fd44, %fd206, %fd239;
	fma.rn.f64 	%fd242, %fd45, %fd207, %fd240;
	fma.rn.f64 	%fd243, %fd46, %fd208, %fd241;
	ld.const.f64 	%fd244, [const_oddDofToQuad+112];
	fma.rn.f64 	%fd245, %fd244, %fd211, %fd242;
	ld.const.f64 	%fd246, [const_evenDofToQuad+112];
	fma.rn.f64 	%fd247, %fd246, %fd210, %fd243;
	sub.f64 	%fd248, %fd245, %fd247;
	st.shared.f64 	[%r6+13520], %fd248;
	add.f64 	%fd249, %fd247, %fd245;
	st.shared.f64 	[%r6+2704], %fd249;
	ld.const.f64 	%fd250, [const_oddDofToQuad+120];
	fma.rn.f64 	%fd251, %fd250, %fd201, 0d0000000000000000;
	ld.const.f64 	%fd252, [const_evenDofToQuad+120];
	fma.rn.f64 	%fd253, %fd252, %fd202, 0d0000000000000000;
	ld.const.f64 	%fd254, [const_oddDofToQuad+128];
	fma.rn.f64 	%fd255, %fd254, %fd203, %fd251;
	ld.const.f64 	%fd256, [const_evenDofToQuad+128];
	fma.rn.f64 	%fd257, %fd256, %fd204, %fd253;
	ld.const.f64 	%fd258, [const_oddDofToQuad+136];
	fma.rn.f64 	%fd259, %fd258, %fd205, %fd255;
	ld.const.f64 	%fd260, [const_evenDofToQuad+136];
	fma.rn.f64 	%fd261, %fd260, %fd206, %fd257;
	ld.const.f64 	%fd262, [const_oddDofToQuad+144];
	fma.rn.f64 	%fd263, %fd262, %fd207, %fd259;
	ld.const.f64 	%fd264, [const_evenDofToQuad+144];
	fma.rn.f64 	%fd265, %fd264, %fd208, %fd261;
	ld.const.f64 	%fd266, [const_oddDofToQuad+152];
	fma.rn.f64 	%fd267, %fd266, %fd211, %fd263;
	ld.const.f64 	%fd268, [const_evenDofToQuad+152];
	fma.rn.f64 	%fd269, %fd268, %fd210, %fd265;
	sub.f64 	%fd270, %fd267, %fd269;
	st.shared.f64 	[%r6+12168], %fd270;
	add.f64 	%fd271, %fd269, %fd267;
	st.shared.f64 	[%r6+4056], %fd271;
	ld.const.f64 	%fd272, [const_oddDofToQuad+160];
	fma.rn.f64 	%fd273, %fd272, %fd201, 0d0000000000000000;
	ld.const.f64 	%fd274, [const_evenDofToQuad+160];
	fma.rn.f64 	%fd275, %fd274, %fd202, 0d0000000000000000;
	ld.const.f64 	%fd276, [const_oddDofToQuad+168];
	fma.rn.f64 	%fd277, %fd276, %fd203, %fd273;
	ld.const.f64 	%fd278, [const_evenDofToQuad+168];
	fma.rn.f64 	%fd279, %fd278, %fd204, %fd275;
	ld.const.f64 	%fd280, [const_oddDofToQuad+176];
	fma.rn.f64 	%fd281, %fd280, %fd205, %fd277;
	ld.const.f64 	%fd282, [const_evenDofToQuad+176];
	fma.rn.f64 	%fd283, %fd282, %fd206, %fd279;
	ld.const.f64 	%fd284, [const_oddDofToQuad+184];
	fma.rn.f64 	%fd285, %fd284, %fd207, %fd281;
	ld.const.f64 	%fd286, [const_evenDofToQuad+184];
	fma.rn.f64 	%fd287, %fd286, %fd208, %fd283;
	ld.const.f64 	%fd288, [const_oddDofToQuad+192];
	fma.rn.f64 	%fd289, %fd288, %fd211, %fd285;
	ld.const.f64 	%fd290, [const_evenDofToQuad+192];
	fma.rn.f64 	%fd291, %fd290, %fd210, %fd287;
	sub.f64 	%fd292, %fd289, %fd291;
	st.shared.f64 	[%r6+10816], %fd292;
	add.f64 	%fd293, %fd291, %fd289;
	st.shared.f64 	[%r6+5408], %fd293;
	ld.const.f64 	%fd294, [const_oddDofToQuad+200];
	fma.rn.f64 	%fd295, %fd294, %fd201, 0d0000000000000000;
	ld.const.f64 	%fd296, [const_evenDofToQuad+200];
	fma.rn.f64 	%fd297, %fd296, %fd202, 0d0000000000000000;
	ld.const.f64 	%fd298, [const_oddDofToQuad+208];
	fma.rn.f64 	%fd299, %fd298, %fd203, %fd295;
	ld.const.f64 	%fd300, [const_evenDofToQuad+208];
	fma.rn.f64 	%fd301, %fd300, %fd204, %fd297;
	ld.const.f64 	%fd302, [const_oddDofToQuad+216];
	fma.rn.f64 	%fd303, %fd302, %fd205, %fd299;
	ld.const.f64 	%fd304, [const_evenDofToQuad+216];
	fma.rn.f64 	%fd305, %fd304, %fd206, %fd301;
	ld.const.f64 	%fd306, [const_oddDofToQuad+224];
	fma.rn.f64 	%fd307, %fd306, %fd207, %fd303;
	ld.const.f64 	%fd308, [const_evenDofToQuad+224];
	fma.rn.f64 	%fd309, %fd308, %fd208, %fd305;
	ld.const.f64 	%fd310, [const_oddDofToQuad+232];
	fma.rn.f64 	%fd311, %fd310, %fd211, %fd307;
	ld.const.f64 	%fd312, [const_evenDofToQuad+232];
	fma.rn.f64 	%fd313, %fd312, %fd210, %fd309;
	sub.f64 	%fd314, %fd311, %fd313;
	st.shared.f64 	[%r6+9464], %fd314;
	add.f64 	%fd315, %fd313, %fd311;
	st.shared.f64 	[%r6+6760], %fd315;
	ld.const.f64 	%fd316, [const_oddDofToQuad+240];
	fma.rn.f64 	%fd317, %fd316, %fd201, 0d0000000000000000;
	ld.const.f64 	%fd318, [const_evenDofToQuad+240];
	fma.rn.f64 	%fd319, %fd318, %fd202, 0d0000000000000000;
	ld.const.f64 	%fd320, [const_oddDofToQuad+248];
	fma.rn.f64 	%fd321, %fd320, %fd203, %fd317;
	ld.const.f64 	%fd322, [const_evenDofToQuad+248];
	fma.rn.f64 	%fd323, %fd322, %fd204, %fd319;
	ld.const.f64 	%fd324, [const_oddDofToQuad+256];
	fma.rn.f64 	%fd325, %fd324, %fd205, %fd321;
	ld.const.f64 	%fd326, [const_evenDofToQuad+256];
	fma.rn.f64 	%fd327, %fd326, %fd206, %fd323;
	ld.const.f64 	%fd328, [const_oddDofToQuad+264];
	fma.rn.f64 	%fd329, %fd328, %fd207, %fd325;
	ld.const.f64 	%fd330, [const_evenDofToQuad+264];
	fma.rn.f64 	%fd331, %fd330, %fd208, %fd327;
	ld.const.f64 	%fd332, [const_oddDofToQuad+272];
	fma.rn.f64 	%fd333, %fd332, %fd211, %fd329;
	ld.const.f64 	%fd334, [const_evenDofToQuad+272];
	fma.rn.f64 	%fd335, %fd334, %fd210, %fd331;
	add.f64 	%fd336, %fd335, %fd333;
	st.shared.f64 	[%r6+8112], %fd336;
$L__BB237_4:
	bar.sync 	0;
	setp.lt.u32 	%p6, %r10, 117;
	mad.lo.s32 	%r17, %r4, 1248, %r5;
	add.s32 	%r7, %r17, %r16;
	@%p6 bra 	$L__BB237_6;
	ld.const.f64 	%fd1013, [const_oddDofToQuad+112];
	ld.const.f64 	%fd1012, [const_evenDofToQuad+112];
	ld.const.f64 	%fd1011, [const_oddDofToQuad+120];
	ld.const.f64 	%fd1010, [const_evenDofToQuad+120];
	ld.const.f64 	%fd1009, [const_oddDofToQuad+128];
	ld.const.f64 	%fd1008, [const_evenDofToQuad+128];
	ld.const.f64 	%fd1007, [const_oddDofToQuad+136];
	ld.const.f64 	%fd1006, [const_evenDofToQuad+136];
	ld.const.f64 	%fd1005, [const_oddDofToQuad+144];
	ld.const.f64 	%fd1004, [const_evenDofToQuad+144];
	ld.const.f64 	%fd1003, [const_oddDofToQuad+152];
	ld.const.f64 	%fd1002, [const_evenDofToQuad+152];
	ld.const.f64 	%fd1001, [const_oddDofToQuad+160];
	ld.const.f64 	%fd1000, [const_evenDofToQuad+160];
	ld.const.f64 	%fd999, [const_oddDofToQuad+168];
	ld.const.f64 	%fd998, [const_evenDofToQuad+168];
	ld.const.f64 	%fd997, [const_oddDofToQuad+176];
	ld.const.f64 	%fd996, [const_evenDofToQuad+176];
	ld.const.f64 	%fd995, [const_oddDofToQuad+184];
	ld.const.f64 	%fd994, [const_evenDofToQuad+184];
	ld.const.f64 	%fd993, [const_oddDofToQuad+192];
	ld.const.f64 	%fd992, [const_evenDofToQuad+192];
	ld.const.f64 	%fd991, [const_oddDofToQuad+200];
	ld.const.f64 	%fd990, [const_evenDofToQuad+200];
	ld.const.f64 	%fd989, [const_oddDofToQuad+208];
	ld.const.f64 	%fd988, [const_evenDofToQuad+208];
	ld.const.f64 	%fd987, [const_oddDofToQuad+216];
	ld.const.f64 	%fd986, [const_evenDofToQuad+216];
	ld.const.f64 	%fd985, [const_oddDofToQuad+224];
	ld.const.f64 	%fd984, [const_evenDofToQuad+224];
	ld.const.f64 	%fd983, [const_oddDofToQuad+232];
	ld.const.f64 	%fd982, [const_evenDofToQuad+232];
	ld.const.f64 	%fd981, [const_oddDofToQuad+240];
	ld.const.f64 	%fd980, [const_evenDofToQuad+240];
	ld.const.f64 	%fd979, [const_oddDofToQuad+248];
	ld.const.f64 	%fd978, [const_evenDofToQuad+248];
	ld.const.f64 	%fd977, [const_oddDofToQuad+256];
	ld.const.f64 	%fd976, [const_evenDofToQuad+256];
	ld.const.f64 	%fd975, [const_oddDofToQuad+264];
	ld.const.f64 	%fd974, [const_evenDofToQuad+264];
	ld.const.f64 	%fd973, [const_oddDofToQuad+272];
	ld.const.f64 	%fd972, [const_evenDofToQuad+272];
	bra.uni 	$L__BB237_7;
$L__BB237_6:
	ld.shared.f64 	%fd337, [%r7];
	ld.shared.f64 	%fd338, [%r7+832];
	add.f64 	%fd339, %fd337, %fd338;
	sub.f64 	%fd340, %fd337, %fd338;
	ld.shared.f64 	%fd341, [%r7+104];
	ld.shared.f64 	%fd342, [%r7+728];
	add.f64 	%fd343, %fd341, %fd342;
	sub.f64 	%fd344, %fd341, %fd342;
	ld.shared.f64 	%fd345, [%r7+208];
	ld.shared.f64 	%fd346, [%r7+624];
	add.f64 	%fd347, %fd345, %fd346;
	sub.f64 	%fd348, %fd345, %fd346;
	ld.shared.f64 	%fd349, [%r7+312];
	ld.shared.f64 	%fd350, [%r7+520];
	add.f64 	%fd351, %fd349, %fd350;
	sub.f64 	%fd352, %fd349, %fd350;
	ld.shared.f64 	%fd353, [%r7+416];
	add.f64 	%fd354, %fd353, %fd353;
	sub.f64 	%fd355, %fd353, %fd353;
	mul.f64 	%fd356, %fd354, 0d3FE0000000000000;
	fma.rn.f64 	%fd358, %fd19, %fd339, 0d0000000000000000;
	fma.rn.f64 	%fd360, %fd20, %fd340, 0d0000000000000000;
	fma.rn.f64 	%fd362, %fd21, %fd343, %fd358;
	fma.rn.f64 	%fd363, %fd22, %fd344, %fd360;
	fma.rn.f64 	%fd364, %fd23, %fd347, %fd362;
	fma.rn.f64 	%fd366, %fd24, %fd348, %fd363;
	fma.rn.f64 	%fd368, %fd25, %fd351, %fd364;
	fma.rn.f64 	%fd370, %fd26, %fd352, %fd366;
	fma.rn.f64 	%fd372, %fd27, %fd356, %fd368;
	fma.rn.f64 	%fd374, %fd28, %fd355, %fd370;
	sub.f64 	%fd375, %fd372, %fd374;
	st.shared.f64 	[%r7+1248], %fd375;
	add.f64 	%fd376, %fd374, %fd372;
	st.shared.f64 	[%r7], %fd376;
	fma.rn.f64 	%fd377, %fd29, %fd339, 0d0000000000000000;
	fma.rn.f64 	%fd379, %fd30, %fd340, 0d0000000000000000;
	fma.rn.f64 	%fd380, %fd31, %fd343, %fd377;
	fma.rn.f64 	%fd381, %fd32, %fd344, %fd379;
	fma.rn.f64 	%fd382, %fd33, %fd347, %fd380;
	fma.rn.f64 	%fd383, %fd34, %fd348, %fd381;
	fma.rn.f64 	%fd385, %fd35, %fd351, %fd382;
	fma.rn.f64 	%fd387, %fd36, %fd352, %fd383;
	fma.rn.f64 	%fd389, %fd37, %fd356, %fd385;
	fma.rn.f64 	%fd391, %fd38, %fd355, %fd387;
	sub.f64 	%fd392, %fd389, %fd391;
	st.shared.f64 	[%r7+1144], %fd392;
	add.f64 	%fd393, %fd391, %fd389;
	st.shared.f64 	[%r7+104], %fd393;
	fma.rn.f64 	%fd395, %fd39, %fd339, 0d0000000000000000;
	fma.rn.f64 	%fd397, %fd40, %fd340, 0d0000000000000000;
	fma.rn.f64 	%fd399, %fd41, %fd343, %fd395;
	fma.rn.f64 	%fd401, %fd42, %fd344, %fd397;
	fma.rn.f64 	%fd403, %fd43, %fd347, %fd399;
	ld.const.f64 	%fd404, [const_evenDofToQuad+96];
	fma.rn.f64 	%fd405, %fd404, %fd348, %fd401;
	fma.rn.f64 	%fd406, %fd45, %fd351, %fd403;
	ld.const.f64 	%fd407, [const_evenDofToQuad+104];
	fma.rn.f64 	%fd408, %fd407, %fd352, %fd405;
	ld.const.f64 	%fd1013, [const_oddDofToQuad+112];
	fma.rn.f64 	%fd409, %fd1013, %fd356, %fd406;
	ld.const.f64 	%fd1012, [const_evenDofToQuad+112];
	fma.rn.f64 	%fd410, %fd1012, %fd355, %fd408;
	sub.f64 	%fd411, %fd409, %fd410;
	st.shared.f64 	[%r7+1040], %fd411;
	add.f64 	%fd412, %fd410, %fd409;
	st.shared.f64 	[%r7+208], %fd412;
	ld.const.f64 	%fd1011, [const_oddDofToQuad+120];
	fma.rn.f64 	%fd413, %fd1011, %fd339, 0d0000000000000000;
	ld.const.f64 	%fd1010, [const_evenDofToQuad+120];
	fma.rn.f64 	%fd414, %fd1010, %fd340, 0d0000000000000000;
	ld.const.f64 	%fd1009, [const_oddDofToQuad+128];
	fma.rn.f64 	%fd415, %fd1009, %fd343, %fd413;
	ld.const.f64 	%fd1008, [const_evenDofToQuad+128];
	fma.rn.f64 	%fd416, %fd1008, %fd344, %fd414;
	ld.const.f64 	%fd1007, [const_oddDofToQuad+136];
	fma.rn.f64 	%fd417, %fd1007, %fd347, %fd415;
	ld.const.f64 	%fd1006, [const_evenDofToQuad+136];
	fma.rn.f64 	%fd418, %fd1006, %fd348, %fd416;
	ld.const.f64 	%fd1005, [const_oddDofToQuad+144];
	fma.rn.f64 	%fd419, %fd1005, %fd351, %fd417;
	ld.const.f64 	%fd1004, [const_evenDofToQuad+144];
	fma.rn.f64 	%fd420, %fd1004, %fd352, %fd418;
	ld.const.f64 	%fd1003, [const_oddDofToQuad+152];
	fma.rn.f64 	%fd421, %fd1003, %fd356, %fd419;
	ld.const.f64 	%fd1002, [const_evenDofToQuad+152];
	fma.rn.f64 	%fd422, %fd1002, %fd355, %fd420;
	sub.f64 	%fd423, %fd421, %fd422;
	st.shared.f64 	[%r7+936], %fd423;
	add.f64 	%fd424, %fd422, %fd421;
	st.shared.f64 	[%r7+312], %fd424;
	ld.const.f64 	%fd1001, [const_oddDofToQuad+160];
	fma.rn.f64 	%fd425, %fd1001, %fd339, 0d0000000000000000;
	ld.const.f64 	%fd1000, [const_evenDofToQuad+160];
	fma.rn.f64 	%fd426, %fd1000, %fd340, 0d0000000000000000;
	ld.const.f64 	%fd999, [const_oddDofToQuad+168];
	fma.rn.f64 	%fd427, %fd999, %fd343, %fd425;
	ld.const.f64 	%fd998, [const_evenDofToQuad+168];
	fma.rn.f64 	%fd428, %fd998, %fd344, %fd426;
	ld.const.f64 	%fd997, [const_oddDofToQuad+176];
	fma.rn.f64 	%fd429, %fd997, %fd347, %fd427;
	ld.const.f64 	%fd996, [const_evenDofToQuad+176];
	fma.rn.f64 	%fd430, %fd996, %fd348, %fd428;
	ld.const.f64 	%fd995, [const_oddDofToQuad+184];
	fma.rn.f64 	%fd431, %fd995, %fd351, %fd429;
	ld.const.f64 	%fd994, [const_evenDofToQuad+184];
	fma.rn.f64 	%fd432, %fd994, %fd352, %fd430;
	ld.const.f64 	%fd993, [const_oddDofToQuad+192];
	fma.rn.f64 	%fd433, %fd993, %fd356, %fd431;
	ld.const.f64 	%fd992, [const_evenDofToQuad+192];
	fma.rn.f64 	%fd434, %fd992, %fd355, %fd432;
	sub.f64 	%fd435, %fd433, %fd434;
	st.shared.f64 	[%r7+832], %fd435;
	add.f64 	%fd436, %fd434, %fd433;
	st.shared.f64 	[%r7+416], %fd436;
	ld.const.f64 	%fd991, [const_oddDofToQuad+200];
	fma.rn.f64 	%fd437, %fd991, %fd339, 0d0000000000000000;
	ld.const.f64 	%fd990, [const_evenDofToQuad+200];
	fma.rn.f64 	%fd438, %fd990, %fd340, 0d0000000000000000;
	ld.const.f64 	%fd989, [const_oddDofToQuad+208];
	fma.rn.f64 	%fd439, %fd989, %fd343, %fd437;
	ld.const.f64 	%fd988, [const_evenDofToQuad+208];
	fma.rn.f64 	%fd440, %fd988, %fd344, %fd438;
	ld.const.f64 	%fd987, [const_oddDofToQuad+216];
	fma.rn.f64 	%fd441, %fd987, %fd347, %fd439;
	ld.const.f64 	%fd986, [const_evenDofToQuad+216];
	fma.rn.f64 	%fd442, %fd986, %fd348, %fd440;
	ld.const.f64 	%fd985, [const_oddDofToQuad+224];
	fma.rn.f64 	%fd443, %fd985, %fd351, %fd441;
	ld.const.f64 	%fd984, [const_evenDofToQuad+224];
	fma.rn.f64 	%fd444, %fd984, %fd352, %fd442;
	ld.const.f64 	%fd983, [const_oddDofToQuad+232];
	fma.rn.f64 	%fd445, %fd983, %fd356, %fd443;
	ld.const.f64 	%fd982, [const_evenDofToQuad+232];
	fma.rn.f64 	%fd446, %fd982, %fd355, %fd444;
	sub.f64 	%fd447, %fd445, %fd446;
	st.shared.f64 	[%r7+728], %fd447;
	add.f64 	%fd448, %fd446, %fd445;
	st.shared.f64 	[%r7+520], %fd448;
	ld.const.f64 	%fd981, [const_oddDofToQuad+240];
	fma.rn.f64 	%fd449, %fd981, %fd339, 0d0000000000000000;
	ld.const.f64 	%fd980, [const_evenDofToQuad+240];
	fma.rn.f64 	%fd450, %fd980, %fd340, 0d0000000000000000;
	ld.const.f64 	%fd979, [const_oddDofToQuad+248];
	fma.rn.f64 	%fd451, %fd979, %fd343, %fd449;
	ld.const.f64 	%fd978, [const_evenDofToQuad+248];
	fma.rn.f64 	%fd452, %fd978, %fd344, %fd450;
	ld.const.f64 	%fd977, [const_oddDofToQuad+256];
	fma.rn.f64 	%fd453, %fd977, %fd347, %fd451;
	ld.const.f64 	%fd976, [const_evenDofToQuad+256];
	fma.rn.f64 	%fd454, %fd976, %fd348, %fd452;
	ld.const.f64 	%fd975, [const_oddDofToQuad+264];
	fma.rn.f64 	%fd455, %fd975, %fd351, %fd453;
	ld.const.f64 	%fd974, [const_evenDofToQuad+264];
	fma.rn.f64 	%fd456, %fd974, %fd352, %fd454;
	ld.const.f64 	%fd973, [const_oddDofToQuad+272];
	fma.rn.f64 	%fd457, %fd973, %fd356, %fd455;
	ld.const.f64 	%fd972, [const_evenDofToQuad+272];
	fma.rn.f64 	%fd458, %fd972, %fd355, %fd456;
	add.f64 	%fd459, %fd458, %fd457;
	st.shared.f64 	[%r7+624], %fd459;
$L__BB237_7:
	ld.param.u64 	%rd13, [_Z32massMatrixMultiplyConstantKernelILi9ELi13ELi1EEviPKdS1_S1_S1_Pd_param_1];
	mov.u32 	%r19, %tid.x;
	setp.gt.u32 	%p7, %r19, 116;
	bar.sync 	0;
	cvt.u16.u32 	%rs9, %r19;
	mul.hi.u16 	%rs10, %rs9, 5042;
	mul.lo.s16 	%rs11, %rs10, 13;
	sub.s16 	%rs12, %rs9, %rs11;
	mov.u32 	%r20, %tid.y;
	mov.u32 	%r21, _ZZ32massMatrixMultiplyConstantKernelILi9ELi13ELi1EEviPKdS1_S1_S1_PdE6s_tmp1;
	mad.lo.s32 	%r22, %r20, 17576, %r21;
	mul.wide.u16 	%r23, %rs10, 1352;
	add.s32 	%r24, %r22, %r23;
	mul.wide.u16 	%r25, %rs12, 104;
	add.s32 	%r26, %r24, %r25;
	ld.shared.f64 	%fd460, [%r26];
	ld.shared.f64 	%fd461, [%r26+64];
	add.f64 	%fd462, %fd460, %fd461;
	sub.f64 	%fd463, %fd460, %fd461;
	ld.shared.f64 	%fd464, [%r26+8];
	ld.shared.f64 	%fd465, [%r26+56];
	add.f64 	%fd466, %fd464, %fd465;
	sub.f64 	%fd467, %fd464, %fd465;
	ld.shared.f64 	%fd468, [%r26+16];
	ld.shared.f64 	%fd469, [%r26+48];
	add.f64 	%fd470, %fd468, %fd469;
	sub.f64 	%fd471, %fd468, %fd469;
	ld.shared.f64 	%fd472, [%r26+24];
	ld.shared.f64 	%fd473, [%r26+40];
	add.f64 	%fd474, %fd472, %fd473;
	sub.f64 	%fd475, %fd472, %fd473;
	ld.shared.f64 	%fd476, [%r26+32];
	add.f64 	%fd477, %fd476, %fd476;
	sub.f64 	%fd478, %fd476, %fd476;
	mul.f64 	%fd479, %fd477, 0d3FE0000000000000;
	mov.u32 	%r27, %ctaid.x;
	add.s32 	%r28, %r27, %r20;
	mov.b32 	%r29, {%rs12, %rs10};
	mov.b32 	%r30, 12;
	mov.b32 	%r31, 43277;
	dp2a.lo.u32.u32 	%r32, %r29, %r31, %r30;
	mad.lo.s32 	%r33, %r28, 2197, %r32;
	ld.const.f64 	%fd480, [const_oddDofToQuad];
	fma.rn.f64 	%fd481, %fd480, %fd462, 0d0000000000000000;
	ld.const.f64 	%fd482, [const_evenDofToQuad];
	fma.rn.f64 	%fd483, %fd482, %fd463, 0d0000000000000000;
	ld.const.f64 	%fd484, [const_oddDofToQuad+8];
	fma.rn.f64 	%fd485, %fd484, %fd466, %fd481;
	ld.const.f64 	%fd486, [const_evenDofToQuad+8];
	fma.rn.f64 	%fd487, %fd486, %fd467, %fd483;
	ld.const.f64 	%fd488, [const_oddDofToQuad+16];
	fma.rn.f64 	%fd489, %fd488, %fd470, %fd485;
	ld.const.f64 	%fd490, [const_evenDofToQuad+16];
	fma.rn.f64 	%fd491, %fd490, %fd471, %fd487;
	ld.const.f64 	%fd492, [const_oddDofToQuad+24];
	fma.rn.f64 	%fd493, %fd492, %fd474, %fd489;
	ld.const.f64 	%fd494, [const_evenDofToQuad+24];
	fma.rn.f64 	%fd495, %fd494, %fd475, %fd491;
	ld.const.f64 	%fd496, [const_oddDofToQuad+32];
	fma.rn.f64 	%fd497, %fd496, %fd479, %fd493;
	ld.const.f64 	%fd498, [const_evenDofToQuad+32];
	fma.rn.f64 	%fd499, %fd498, %fd478, %fd495;
	cvta.to.global.u64 	%rd7, %rd13;
	mul.wide.s32 	%rd8, %r33, 8;
	add.s64 	%rd9, %rd7, %rd8;
	ld.global.nc.f64 	%fd500, [%rd9];
	ld.global.nc.f64 	%fd501, [%rd9+-96];
	sub.f64 	%fd502, %fd497, %fd499;
	mul.f64 	%fd503, %fd502, %fd500;
	add.f64 	%fd504, %fd497, %fd499;
	mul.f64 	%fd1022, %fd504, %fd501;
	ld.const.f64 	%fd505, [const_oddDofToQuad+40];
	fma.rn.f64 	%fd506, %fd505, %fd462, 0d0000000000000000;
	ld.const.f64 	%fd507, [const_evenDofToQuad+40];
	fma.rn.f64 	%fd508, %fd507, %fd463, 0d0000000000000000;
	ld.const.f64 	%fd509, [const_oddDofToQuad+48];
	fma.rn.f64 	%fd510, %fd509, %fd466, %fd506;
	ld.const.f64 	%fd511, [const_evenDofToQuad+48];
	fma.rn.f64 	%fd512, %fd511, %fd467, %fd508;
	ld.const.f64 	%fd513, [const_oddDofToQuad+56];
	fma.rn.f64 	%fd514, %fd513, %fd470, %fd510;
	ld.const.f64 	%fd515, [const_evenDofToQuad+56];
	fma.rn.f64 	%fd516, %fd515, %fd471, %fd512;
	ld.const.f64 	%fd517, [const_oddDofToQuad+64];
	fma.rn.f64 	%fd518, %fd517, %fd474, %fd514;
	ld.const.f64 	%fd519, [const_evenDofToQuad+64];
	fma.rn.f64 	%fd520, %fd519, %fd475, %fd516;
	ld.const.f64 	%fd521, [const_oddDofToQuad+72];
	fma.rn.f64 	%fd522, %fd521, %fd479, %fd518;
	ld.const.f64 	%fd523, [const_evenDofToQuad+72];
	fma.rn.f64 	%fd524, %fd523, %fd478, %fd520;
	ld.global.nc.f64 	%fd525, [%rd9+-8];
	ld.global.nc.f64 	%fd526, [%rd9+-88];
	sub.f64 	%fd527, %fd522, %fd524;
	mul.f64 	%fd528, %fd527, %fd525;
	add.f64 	%fd529, %fd522, %fd524;
	mul.f64 	%fd1021, %fd529, %fd526;
	ld.const.f64 	%fd530, [const_oddDofToQuad+80];
	fma.rn.f64 	%fd531, %fd530, %fd462, 0d0000000000000000;
	ld.const.f64 	%fd532, [const_evenDofToQuad+80];
	fma.rn.f64 	%fd533, %fd532, %fd463, 0d0000000000000000;
	ld.const.f64 	%fd534, [const_oddDofToQuad+88];
	fma.rn.f64 	%fd535, %fd534, %fd466, %fd531;
	ld.const.f64 	%fd536, [const_evenDofToQuad+88];
	fma.rn.f64 	%fd537, %fd536, %fd467, %fd533;
	ld.const.f64 	%fd538, [const_oddDofToQuad+96];
	fma.rn.f64 	%fd539, %fd538, %fd470, %fd535;
	ld.const.f64 	%fd540, [const_evenDofToQuad+96];
	fma.rn.f64 	%fd541, %fd540, %fd471, %fd537;
	ld.const.f64 	%fd542, [const_oddDofToQuad+104];
	fma.rn.f64 	%fd543, %fd542, %fd474, %fd539;
	ld.const.f64 	%fd544, [const_evenDofToQuad+104];
	fma.rn.f64 	%fd545, %fd544, %fd475, %fd541;
	fma.rn.f64 	%fd546, %fd1013, %fd479, %fd543;
	fma.rn.f64 	%fd547, %fd1012, %fd478, %fd545;
	ld.global.nc.f64 	%fd548, [%rd9+-16];
	ld.global.nc.f64 	%fd549, [%rd9+-80];
	sub.f64 	%fd550, %fd546, %fd547;
	mul.f64 	%fd551, %fd550, %fd548;
	add.f64 	%fd552, %fd546, %fd547;
	mul.f64 	%fd1020, %fd552, %fd549;
	fma.rn.f64 	%fd553, %fd1011, %fd462, 0d0000000000000000;
	fma.rn.f64 	%fd554, %fd1010, %fd463, 0d0000000000000000;
	fma.rn.f64 	%fd555, %fd1009, %fd466, %fd553;
	fma.rn.f64 	%fd556, %fd1008, %fd467, %fd554;
	fma.rn.f64 	%fd557, %fd1007, %fd470, %fd555;
	fma.rn.f64 	%fd558, %fd1006, %fd471, %fd556;
	fma.rn.f64 	%fd559, %fd1005, %fd474, %fd557;
	fma.rn.f64 	%fd560, %fd1004, %fd475, %fd558;
	fma.rn.f64 	%fd561, %fd1003, %fd479, %fd559;
	fma.rn.f64 	%fd562, %fd1002, %fd478, %fd560;
	ld.global.nc.f64 	%fd563, [%rd9+-24];
	ld.global.nc.f64 	%fd564, [%rd9+-72];
	sub.f64 	%fd565, %fd561, %fd562;
	mul.f64 	%fd566, %fd565, %fd563;
	add.f64 	%fd567, %fd561, %fd562;
	mul.f64 	%fd1019, %fd567, %fd564;
	fma.rn.f64 	%fd568, %fd1001, %fd462, 0d0000000000000000;
	fma.rn.f64 	%fd569, %fd1000, %fd463, 0d0000000000000000;
	fma.rn.f64 	%fd570, %fd999, %fd466, %fd568;
	fma.rn.f64 	%fd571, %fd998, %fd467, %fd569;
	fma.rn.f64 	%fd572, %fd997, %fd470, %fd570;
	fma.rn.f64 	%fd573, %fd996, %fd471, %fd571;
	fma.rn.f64 	%fd574, %fd995, %fd474, %fd572;
	fma.rn.f64 	%fd575, %fd994, %fd475, %fd573;
	fma.rn.f64 	%fd576, %fd993, %fd479, %fd574;
	fma.rn.f64 	%fd577, %fd992, %fd478, %fd575;
	ld.global.nc.f64 	%fd578, [%rd9+-32];
	ld.global.nc.f64 	%fd579, [%rd9+-64];
	sub.f64 	%fd580, %fd576, %fd577;
	mul.f64 	%fd1014, %fd580, %fd578;
	add.f64 	%fd581, %fd576, %fd577;
	mul.f64 	%fd1018, %fd581, %fd579;
	fma.rn.f64 	%fd582, %fd991, %fd462, 0d0000000000000000;
	fma.rn.f64 	%fd583, %fd990, %fd463, 0d0000000000000000;
	fma.rn.f64 	%fd584, %fd989, %fd466, %fd582;
	fma.rn.f64 	%fd585, %fd988, %fd467, %fd583;
	fma.rn.f64 	%fd586, %fd987, %fd470, %fd584;
	fma.rn.f64 	%fd587, %fd986, %fd471, %fd585;
	fma.rn.f64 	%fd588, %fd985, %fd474, %fd586;
	fma.rn.f64 	%fd589, %fd984, %fd475, %fd587;
	fma.rn.f64 	%fd590, %fd983, %fd479, %fd588;
	fma.rn.f64 	%fd591, %fd982, %fd478, %fd589;
	ld.global.nc.f64 	%fd592, [%rd9+-40];
	ld.global.nc.f64 	%fd593, [%rd9+-56];
	sub.f64 	%fd594, %fd590, %fd591;
	mul.f64 	%fd1015, %fd594, %fd592;
	add.f64 	%fd595, %fd590, %fd591;
	mul.f64 	%fd1017, %fd595, %fd593;
	fma.rn.f64 	%fd596, %fd981, %fd462, 0d0000000000000000;
	fma.rn.f64 	%fd597, %fd980, %fd463, 0d0000000000000000;
	fma.rn.f64 	%fd598, %fd979, %fd466, %fd596;
	fma.rn.f64 	%fd599, %fd978, %fd467, %fd597;
	fma.rn.f64 	%fd600, %fd977, %fd470, %fd598;
	fma.rn.f64 	%fd601, %fd976, %fd471, %fd599;
	fma.rn.f64 	%fd602, %fd975, %fd474, %fd600;
	fma.rn.f64 	%fd603, %fd974, %fd475, %fd601;
	fma.rn.f64 	%fd604, %fd973, %fd479, %fd602;
	fma.rn.f64 	%fd605, %fd972, %fd478, %fd603;
	ld.global.nc.f64 	%fd606, [%rd9+-48];
	add.f64 	%fd607, %fd604, %fd605;
	mul.f64 	%fd1016, %fd607, %fd606;
	bar.sync 	0;
	add.f64 	%fd608, %fd1022, %fd503;
	sub.f64 	%fd609, %fd1022, %fd503;
	add.f64 	%fd610, %fd1021, %fd528;
	sub.f64 	%fd611, %fd1021, %fd528;
	add.f64 	%fd612, %fd1020, %fd551;
	sub.f64 	%fd613, %fd1020, %fd551;
	add.f64 	%fd614, %fd1019, %fd566;
	sub.f64 	%fd615, %fd1019, %fd566;
	add.f64 	%fd616, %fd1018, %fd1014;
	sub.f64 	%fd617, %fd1018, %fd1014;
	add.f64 	%fd618, %fd1017, %fd1015;
	sub.f64 	%fd619, %fd1017, %fd1015;
	add.f64 	%fd620, %fd1016, %fd1016;
	sub.f64 	%fd621, %fd1016, %fd1016;
	mul.f64 	%fd622, %fd620, 0d3FE0000000000000;
	fma.rn.f64 	%fd623, %fd480, %fd608, 0d0000000000000000;
	fma.rn.f64 	%fd624, %fd482, %fd609, 0d0000000000000000;
	fma.rn.f64 	%fd625, %fd505, %fd610, %fd623;
	fma.rn.f64 	%fd626, %fd507, %fd611, %fd624;
	fma.rn.f64 	%fd627, %fd530, %fd612, %fd625;
	fma.rn.f64 	%fd628, %fd532, %fd613, %fd626;
	fma.rn.f64 	%fd629, %fd1011, %fd614, %fd627;
	fma.rn.f64 	%fd630, %fd1010, %fd615, %fd628;
	fma.rn.f64 	%fd631, %fd1001, %fd616, %fd629;
	fma.rn.f64 	%fd632, %fd1000, %fd617, %fd630;
	fma.rn.f64 	%fd633, %fd991, %fd618, %fd631;
	fma.rn.f64 	%fd634, %fd990, %fd619, %fd632;
	fma.rn.f64 	%fd635, %fd981, %fd622, %fd633;
	fma.rn.f64 	%fd636, %fd980, %fd621, %fd634;
	sub.f64 	%fd637, %fd635, %fd636;
	st.shared.f64 	[%r26+64], %fd637;
	add.f64 	%fd638, %fd635, %fd636;
	st.shared.f64 	[%r26], %fd638;
	fma.rn.f64 	%fd639, %fd484, %fd608, 0d0000000000000000;
	fma.rn.f64 	%fd640, %fd486, %fd609, 0d0000000000000000;
	fma.rn.f64 	%fd641, %fd509, %fd610, %fd639;
	fma.rn.f64 	%fd642, %fd511, %fd611, %fd640;
	fma.rn.f64 	%fd643, %fd534, %fd612, %fd641;
	fma.rn.f64 	%fd644, %fd536, %fd613, %fd642;
	fma.rn.f64 	%fd645, %fd1009, %fd614, %fd643;
	fma.rn.f64 	%fd646, %fd1008, %fd615, %fd644;
	fma.rn.f64 	%fd647, %fd999, %fd616, %fd645;
	fma.rn.f64 	%fd648, %fd998, %fd617, %fd646;
	fma.rn.f64 	%fd649, %fd989, %fd618, %fd647;
	fma.rn.f64 	%fd650, %fd988, %fd619, %fd648;
	fma.rn.f64 	%fd651, %fd979, %fd622, %fd649;
	fma.rn.f64 	%fd652, %fd978, %fd621, %fd650;
	sub.f64 	%fd653, %fd651, %fd652;
	st.shared.f64 	[%r26+56], %fd653;
	add.f64 	%fd654, %fd651, %fd652;
	st.shared.f64 	[%r26+8], %fd654;
	fma.rn.f64 	%fd655, %fd488, %fd608, 0d0000000000000000;
	fma.rn.f64 	%fd656, %fd490, %fd609, 0d0000000000000000;
	fma.rn.f64 	%fd657, %fd513, %fd610, %fd655;
	fma.rn.f64 	%fd658, %fd515, %fd611, %fd656;
	fma.rn.f64 	%fd659, %fd538, %fd612, %fd657;
	fma.rn.f64 	%fd660, %fd540, %fd613, %fd658;
	fma.rn.f64 	%fd661, %fd1007, %fd614, %fd659;
	fma.rn.f64 	%fd662, %fd1006, %fd615, %fd660;
	fma.rn.f64 	%fd663, %fd997, %fd616, %fd661;
	fma.rn.f64 	%fd664, %fd996, %fd617, %fd662;
	fma.rn.f64 	%fd665, %fd987, %fd618, %fd663;
	fma.rn.f64 	%fd666, %fd986, %fd619, %fd664;
	fma.rn.f64 	%fd667, %fd977, %fd622, %fd665;
	fma.rn.f64 	%fd668, %fd976, %fd621, %fd666;
	sub.f64 	%fd669, %fd667, %fd668;
	st.shared.f64 	[%r26+48], %fd669;
	add.f64 	%fd670, %fd667, %fd668;
	st.shared.f64 	[%r26+16], %fd670;
	fma.rn.f64 	%fd671, %fd492, %fd608, 0d0000000000000000;
	fma.rn.f64 	%fd672, %fd494, %fd609, 0d0000000000000000;
	fma.rn.f64 	%fd673, %fd517, %fd610, %fd671;
	fma.rn.f64 	%fd674, %fd519, %fd611, %fd672;
	fma.rn.f64 	%fd675, %fd542, %fd612, %fd673;
	fma.rn.f64 	%fd676, %fd544, %fd613, %fd674;
	fma.rn.f64 	%fd677, %fd1005, %fd614, %fd675;
	fma.rn.f64 	%fd678, %fd1004, %fd615, %fd676;
	fma.rn.f64 	%fd679, %fd995, %fd616, %fd677;
	fma.rn.f64 	%fd680, %fd994, %fd617, %fd678;
	fma.rn.f64 	%fd681, %fd985, %fd618, %fd679;
	fma.rn.f64 	%fd682, %fd984, %fd619, %fd680;
	fma.rn.f64 	%fd683, %fd975, %fd622, %fd681;
	fma.rn.f64 	%fd684, %fd974, %fd621, %fd682;
	sub.f64 	%fd685, %fd683, %fd684;
	st.shared.f64 	[%r26+40], %fd685;
	add.f64 	%fd686, %fd683, %fd684;
	st.shared.f64 	[%r26+24], %fd686;
	fma.rn.f64 	%fd687, %fd496, %fd608, 0d0000000000000000;
	fma.rn.f64 	%fd688, %fd498, %fd609, 0d0000000000000000;
	fma.rn.f64 	%fd689, %fd521, %fd610, %fd687;
	fma.rn.f64 	%fd690, %fd523, %fd611, %fd688;
	fma.rn.f64 	%fd691, %fd1013, %fd612, %fd689;
	fma.rn.f64 	%fd692, %fd1012, %fd613, %fd690;
	fma.rn.f64 	%fd693, %fd1003, %fd614, %fd691;
	fma.rn.f64 	%fd694, %fd1002, %fd615, %fd692;
	fma.rn.f64 	%fd695, %fd993, %fd616, %fd693;
	fma.rn.f64 	%fd696, %fd992, %fd617, %fd694;
	fma.rn.f64 	%fd697, %fd983, %fd618, %fd695;
	fma.rn.f64 	%fd698, %fd982, %fd619, %fd696;
	fma.rn.f64 	%fd699, %fd973, %fd622, %fd697;
	fma.rn.f64 	%fd700, %fd972, %fd621, %fd698;
	add.f64 	%fd701, %fd699, %fd700;
	st.shared.f64 	[%r26+32], %fd701;
	bar.sync 	0;
	@%p7 bra 	$L__BB237_9;
	ld.shared.f64 	%fd702, [%r7];
	ld.shared.f64 	%fd703, [%r7+1248];
	add.f64 	%fd704, %fd702, %fd703;
	sub.f64 	%fd705, %fd702, %fd703;
	ld.shared.f64 	%fd706, [%r7+104];
	ld.shared.f64 	%fd707, [%r7+1144];
	add.f64 	%fd708, %fd706, %fd707;
	sub.f64 	%fd709, %fd706, %fd707;
	ld.shared.f64 	%fd710, [%r7+208];
	ld.shared.f64 	%fd711, [%r7+1040];
	add.f64 	%fd712, %fd710, %fd711;
	sub.f64 	%fd713, %fd710, %fd711;
	ld.shared.f64 	%fd714, [%r7+312];
	ld.shared.f64 	%fd715, [%r7+936];
	add.f64 	%fd716, %fd714, %fd715;
	sub.f64 	%fd717, %fd714, %fd715;
	ld.shared.f64 	%fd718, [%r7+416];
	ld.shared.f64 	%fd719, [%r7+832];
	add.f64 	%fd720, %fd718, %fd719;
	sub.f64 	%fd721, %fd718, %fd719;
	ld.shared.f64 	%fd722, [%r7+520];
	ld.shared.f64 	%fd723, [%r7+728];
	add.f64 	%fd724, %fd722, %fd723;
	sub.f64 	%fd725, %fd722, %fd723;
	ld.shared.f64 	%fd726, [%r7+624];
	add.f64 	%fd727, %fd726, %fd726;
	sub.f64 	%fd728, %fd726, %fd726;
	mul.f64 	%fd729, %fd727, 0d3FE0000000000000;
	ld.const.f64 	%fd730, [const_oddDofToQuad];
	fma.rn.f64 	%fd731, %fd730, %fd704, 0d0000000000000000;
	ld.const.f64 	%fd732, [const_evenDofToQuad];
	fma.rn.f64 	%fd733, %fd732, %fd705, 0d0000000000000000;
	ld.const.f64 	%fd734, [const_oddDofToQuad+40];
	fma.rn.f64 	%fd735, %fd734, %fd708, %fd731;
	ld.const.f64 	%fd736, [const_evenDofToQuad+40];
	fma.rn.f64 	%fd737, %fd736, %fd709, %fd733;
	ld.const.f64 	%fd738, [const_oddDofToQuad+80];
	fma.rn.f64 	%fd739, %fd738, %fd712, %fd735;
	ld.const.f64 	%fd740, [const_evenDofToQuad+80];
	fma.rn.f64 	%fd741, %fd740, %fd713, %fd737;
	fma.rn.f64 	%fd742, %fd1011, %fd716, %fd739;
	fma.rn.f64 	%fd743, %fd1010, %fd717, %fd741;
	fma.rn.f64 	%fd744, %fd1001, %fd720, %fd742;
	fma.rn.f64 	%fd745, %fd1000, %fd721, %fd743;
	fma.rn.f64 	%fd746, %fd991, %fd724, %fd744;
	fma.rn.f64 	%fd747, %fd990, %fd725, %fd745;
	fma.rn.f64 	%fd748, %fd981, %fd729, %fd746;
	fma.rn.f64 	%fd749, %fd980, %fd728, %fd747;
	sub.f64 	%fd750, %fd748, %fd749;
	st.shared.f64 	[%r7+832], %fd750;
	add.f64 	%fd751, %fd748, %fd749;
	st.shared.f64 	[%r7], %fd751;
	ld.const.f64 	%fd752, [const_oddDofToQuad+8];
	fma.rn.f64 	%fd753, %fd752, %fd704, 0d0000000000000000;
	ld.const.f64 	%fd754, [const_evenDofToQuad+8];
	fma.rn.f64 	%fd755, %fd754, %fd705, 0d0000000000000000;
	ld.const.f64 	%fd756, [const_oddDofToQuad+48];
	fma.rn.f64 	%fd757, %fd756, %fd708, %fd753;
	ld.const.f64 	%fd758, [const_evenDofToQuad+48];
	fma.rn.f64 	%fd759, %fd758, %fd709, %fd755;
	ld.const.f64 	%fd760, [const_oddDofToQuad+88];
	fma.rn.f64 	%fd761, %fd760, %fd712, %fd757;
	ld.const.f64 	%fd762, [const_evenDofToQuad+88];
	fma.rn.f64 	%fd763, %fd762, %fd713, %fd759;
	fma.rn.f64 	%fd764, %fd1009, %fd716, %fd761;
	fma.rn.f64 	%fd765, %fd1008, %fd717, %fd763;
	fma.rn.f64 	%fd766, %fd999, %fd720, %fd764;
	fma.rn.f64 	%fd767, %fd998, %fd721, %fd765;
	fma.rn.f64 	%fd768, %fd989, %fd724, %fd766;
	fma.rn.f64 	%fd769, %fd988, %fd725, %fd767;
	fma.rn.f64 	%fd770, %fd979, %fd729, %fd768;
	fma.rn.f64 	%fd771, %fd978, %fd728, %fd769;
	sub.f64 	%fd772, %fd770, %fd771;
	st.shared.f64 	[%r7+728], %fd772;
	add.f64 	%fd773, %fd770, %fd771;
	st.shared.f64 	[%r7+104], %fd773;
	ld.const.f64 	%fd774, [const_oddDofToQuad+16];
	fma.rn.f64 	%fd775, %fd774, %fd704, 0d0000000000000000;
	ld.const.f64 	%fd776, [const_evenDofToQuad+16];
	fma.rn.f64 	%fd777, %fd776, %fd705, 0d0000000000000000;
	ld.const.f64 	%fd778, [const_oddDofToQuad+56];
	fma.rn.f64 	%fd779, %fd778, %fd708, %fd775;
	ld.const.f64 	%fd780, [const_evenDofToQuad+56];
	fma.rn.f64 	%fd781, %fd780, %fd709, %fd777;
	ld.const.f64 	%fd782, [const_oddDofToQuad+96];
	fma.rn.f64 	%fd783, %fd782, %fd712, %fd779;
	ld.const.f64 	%fd784, [const_evenDofToQuad+96];
	fma.rn.f64 	%fd785, %fd784, %fd713, %fd781;
	fma.rn.f64 	%fd786, %fd1007, %fd716, %fd783;
	fma.rn.f64 	%fd787, %fd1006, %fd717, %fd785;
	fma.rn.f64 	%fd788, %fd997, %fd720, %fd786;
	fma.rn.f64 	%fd789, %fd996, %fd721, %fd787;
	fma.rn.f64 	%fd790, %fd987, %fd724, %fd788;
	fma.rn.f64 	%fd791, %fd986, %fd725, %fd789;
	fma.rn.f64 	%fd792, %fd977, %fd729, %fd790;
	fma.rn.f64 	%fd793, %fd976, %fd728, %fd791;
	sub.f64 	%fd794, %fd792, %fd793;
	st.shared.f64 	[%r7+624], %fd794;
	add.f64 	%fd795, %fd792, %fd793;
	st.shared.f64 	[%r7+208], %fd795;
	ld.const.f64 	%fd796, [const_oddDofToQuad+24];
	fma.rn.f64 	%fd797, %fd796, %fd704, 0d0000000000000000;
	ld.const.f64 	%fd798, [const_evenDofToQuad+24];
	fma.rn.f64 	%fd799, %fd798, %fd705, 0d0000000000000000;
	ld.const.f64 	%fd800, [const_oddDofToQuad+64];
	fma.rn.f64 	%fd801, %fd800, %fd708, %fd797;
	ld.const.f64 	%fd802, [const_evenDofToQuad+64];
	fma.rn.f64 	%fd803, %fd802, %fd709, %fd799;
	ld.const.f64 	%fd804, [const_oddDofToQuad+104];
	fma.rn.f64 	%fd805, %fd804, %fd712, %fd801;
	ld.const.f64 	%fd806, [const_evenDofToQuad+104];
	fma.rn.f64 	%fd807, %fd806, %fd713, %fd803;
	fma.rn.f64 	%fd808, %fd1005, %fd716, %fd805;
	fma.rn.f64 	%fd809, %fd1004, %fd717, %fd807;
	fma.rn.f64 	%fd810, %fd995, %fd720, %fd808;
	fma.rn.f64 	%fd811, %fd994, %fd721, %fd809;
	fma.rn.f64 	%fd812, %fd985, %fd724, %fd810;
	fma.rn.f64 	%fd813, %fd984, %fd725, %fd811;
	fma.rn.f64 	%fd814, %fd975, %fd729, %fd812;
	fma.rn.f64 	%fd815, %fd974, %fd728, %fd813;
	sub.f64 	%fd816, %fd814, %fd815;
	st.shared.f64 	[%r7+520], %fd816;
	add.f64 	%fd817, %fd814, %fd815;
	st.shared.f64 	[%r7+312], %fd817;
	ld.const.f64 	%fd818, [const_oddDofToQuad+32];
	fma.rn.f64 	%fd819, %fd818, %fd704, 0d0000000000000000;
	ld.const.f64 	%fd820, [const_evenDofToQuad+32];
	fma.rn.f64 	%fd821, %fd820, %fd705, 0d0000000000000000;
	ld.const.f64 	%fd822, [const_oddDofToQuad+72];
	fma.rn.f64 	%fd823, %fd822, %fd708, %fd819;
	ld.const.f64 	%fd824, [const_evenDofToQuad+72];
	fma.rn.f64 	%fd825, %fd824, %fd709, %fd821;
	fma.rn.f64 	%fd826, %fd1013, %fd712, %fd823;
	fma.rn.f64 	%fd827, %fd1012, %fd713, %fd825;
	fma.rn.f64 	%fd828, %fd1003, %fd716, %fd826;
	fma.rn.f64 	%fd829, %fd1002, %fd717, %fd827;
	fma.rn.f64 	%fd830, %fd993, %fd720, %fd828;
	fma.rn.f64 	%fd831, %fd992, %fd721, %fd829;
	fma.rn.f64 	%fd832, %fd983, %fd724, %fd830;
	fma.rn.f64 	%fd833, %fd982, %fd725, %fd831;
	fma.rn.f64 	%fd834, %fd973, %fd729, %fd832;
	fma.rn.f64 	%fd835, %fd972, %fd728, %fd833;
	add.f64 	%fd836, %fd834, %fd835;
	st.shared.f64 	[%r7+416], %fd836;
$L__BB237_9:
	mov.u32 	%r8, %tid.x;
	setp.gt.u32 	%p8, %r8, 80;
	bar.sync 	0;
	@%p8 bra 	$L__BB237_11;
	ld.shared.f64 	%fd837, [%r6];
	ld.shared.f64 	%fd838, [%r6+16224];
	add.f64 	%fd839, %fd837, %fd838;
	sub.f64 	%fd840, %fd837, %fd838;
	ld.shared.f64 	%fd841, [%r6+1352];
	ld.shared.f64 	%fd842, [%r6+14872];
	add.f64 	%fd843, %fd841, %fd842;
	sub.f64 	%fd844, %fd841, %fd842;
	ld.shared.f64 	%fd845, [%r6+2704];
	ld.shared.f64 	%fd846, [%r6+13520];
	add.f64 	%fd847, %fd845, %fd846;
	sub.f64 	%fd848, %fd845, %fd846;
	ld.shared.f64 	%fd849, [%r6+4056];
	ld.shared.f64 	%fd850, [%r6+12168];
	add.f64 	%fd851, %fd849, %fd850;
	sub.f64 	%fd852, %fd849, %fd850;
	ld.shared.f64 	%fd853, [%r6+5408];
	ld.shared.f64 	%fd854, [%r6+10816];
	add.f64 	%fd855, %fd853, %fd854;
	sub.f64 	%fd856, %fd853, %fd854;
	ld.shared.f64 	%fd857, [%r6+6760];
	ld.shared.f64 	%fd858, [%r6+9464];
	add.f64 	%fd859, %fd857, %fd858;
	sub.f64 	%fd860, %fd857, %fd858;
	ld.shared.f64 	%fd861, [%r6+8112];
	add.f64 	%fd862, %fd861, %fd861;
	sub.f64 	%fd863, %fd861, %fd861;
	mul.f64 	%fd864, %fd862, 0d3FE0000000000000;
	ld.const.f64 	%fd865, [const_oddDofToQuad];
	fma.rn.f64 	%fd866, %fd865, %fd839, 0d0000000000000000;
	ld.const.f64 	%fd867, [const_evenDofToQuad];
	fma.rn.f64 	%fd868, %fd867, %fd840, 0d0000000000000000;
	ld.const.f64 	%fd869, [const_oddDofToQuad+40];
	fma.rn.f64 	%fd870, %fd869, %fd843, %fd866;
	ld.const.f64 	%fd871, [const_evenDofToQuad+40];
	fma.rn.f64 	%fd872, %fd871, %fd844, %fd868;
	ld.const.f64 	%fd873, [const_oddDofToQuad+80];
	fma.rn.f64 	%fd874, %fd873, %fd847, %fd870;
	ld.const.f64 	%fd875, [const_evenDofToQuad+80];
	fma.rn.f64 	%fd876, %fd875, %fd848, %fd872;
	fma.rn.f64 	%fd877, %fd1011, %fd851, %fd874;
	fma.rn.f64 	%fd878, %fd1010, %fd852, %fd876;
	fma.rn.f64 	%fd879, %fd1001, %fd855, %fd877;
	fma.rn.f64 	%fd880, %fd1000, %fd856, %fd878;
	fma.rn.f64 	%fd881, %fd991, %fd859, %fd879;
	fma.rn.f64 	%fd882, %fd990, %fd860, %fd880;
	fma.rn.f64 	%fd883, %fd981, %fd864, %fd881;
	fma.rn.f64 	%fd884, %fd980, %fd863, %fd882;
	sub.f64 	%fd1014, %fd883, %fd884;
	add.f64 	%fd1022, %fd883, %fd884;
	ld.const.f64 	%fd885, [const_oddDofToQuad+8];
	fma.rn.f64 	%fd886, %fd885, %fd839, 0d0000000000000000;
	ld.const.f64 	%fd887, [const_evenDofToQuad+8];
	fma.rn.f64 	%fd888, %fd887, %fd840, 0d0000000000000000;
	ld.const.f64 	%fd889, [const_oddDofToQuad+48];
	fma.rn.f64 	%fd890, %fd889, %fd843, %fd886;
	ld.const.f64 	%fd891, [const_evenDofToQuad+48];
	fma.rn.f64 	%fd892, %fd891, %fd844, %fd888;
	ld.const.f64 	%fd893, [const_oddDofToQuad+88];
	fma.rn.f64 	%fd894, %fd893, %fd847, %fd890;
	ld.const.f64 	%fd895, [const_evenDofToQuad+88];
	fma.rn.f64 	%fd896, %fd895, %fd848, %fd892;
	fma.rn.f64 	%fd897, %fd1009, %fd851, %fd894;
	fma.rn.f64 	%fd898, %fd1008, %fd852, %fd896;
	fma.rn.f64 	%fd899, %fd999, %fd855, %fd897;
	fma.rn.f64 	%fd900, %fd998, %fd856, %fd898;
	fma.rn.f64 	%fd901, %fd989, %fd859, %fd899;
	fma.rn.f64 	%fd902, %fd988, %fd860, %fd900;
	fma.rn.f64 	%fd903, %fd979, %fd864, %fd901;
	fma.rn.f64 	%fd904, %fd978, %fd863, %fd902;
	sub.f64 	%fd1015, %fd903, %fd904;
	add.f64 	%fd1021, %fd903, %fd904;
	ld.const.f64 	%fd905, [const_oddDofToQuad+16];
	fma.rn.f64 	%fd906, %fd905, %fd839, 0d0000000000000000;
	ld.const.f64 	%fd907, [const_evenDofToQuad+16];
	fma.rn.f64 	%fd908, %fd907, %fd840, 0d0000000000000000;
	ld.const.f64 	%fd909, [const_oddDofToQuad+56];
	fma.rn.f64 	%fd910, %fd909, %fd843, %fd906;
	ld.const.f64 	%fd911, [const_evenDofToQuad+56];
	fma.rn.f64 	%fd912, %fd911, %fd844, %fd908;
	ld.const.f64 	%fd913, [const_oddDofToQuad+96];
	fma.rn.f64 	%fd914, %fd913, %fd847, %fd910;
	ld.const.f64 	%fd915, [const_evenDofToQuad+96];
	fma.rn.f64 	%fd916, %fd915, %fd848, %fd912;
	fma.rn.f64 	%fd917, %fd1007, %fd851, %fd914;
	fma.rn.f64 	%fd918, %fd1006, %fd852, %fd916;
	fma.rn.f64 	%fd919, %fd997, %fd855, %fd917;
	fma.rn.f64 	%fd920, %fd996, %fd856, %fd918;
	fma.rn.f64 	%fd921, %fd987, %fd859, %fd919;
	fma.rn.f64 	%fd922, %fd986, %fd860, %fd920;
	fma.rn.f64 	%fd923, %fd977, %fd864, %fd921;
	fma.rn.f64 	%fd924, %fd976, %fd863, %fd922;
	sub.f64 	%fd1016, %fd923, %fd924;
	add.f64 	%fd1020, %fd923, %fd924;
	ld.const.f64 	%fd925, [const_oddDofToQuad+24];
	fma.rn.f64 	%fd926, %fd925, %fd839, 0d0000000000000000;
	ld.const.f64 	%fd927, [const_evenDofToQuad+24];
	fma.rn.f64 	%fd928, %fd927, %fd840, 0d0000000000000000;
	ld.const.f64 	%fd929, [const_oddDofToQuad+64];
	fma.rn.f64 	%fd930, %fd929, %fd843, %fd926;
	ld.const.f64 	%fd931, [const_evenDofToQuad+64];
	fma.rn.f64 	%fd932, %fd931, %fd844, %fd928;
	ld.const.f64 	%fd933, [const_oddDofToQuad+104];
	fma.rn.f64 	%fd934, %fd933, %fd847, %fd930;
	ld.const.f64 	%fd935, [const_evenDofToQuad+104];
	fma.rn.f64 	%fd936, %fd935, %fd848, %fd932;
	fma.rn.f64 	%fd937, %fd1005, %fd851, %fd934;
	fma.rn.f64 	%fd938, %fd1004, %fd852, %fd936;
	fma.rn.f64 	%fd939, %fd995, %fd855, %fd937;
	fma.rn.f64 	%fd940, %fd994, %fd856, %fd938;
	fma.rn.f64 	%fd941, %fd985, %fd859, %fd939;
	fma.rn.f64 	%fd942, %fd984, %fd860, %fd940;
	fma.rn.f64 	%fd943, %fd975, %fd864, %fd941;
	fma.rn.f64 	%fd944, %fd974, %fd863, %fd942;
	sub.f64 	%fd1017, %fd943, %fd944;
	add.f64 	%fd1019, %fd943, %fd944;
	ld.const.f64 	%fd945, [const_oddDofToQuad+32];
	fma.rn.f64 	%fd946, %fd945, %fd839, 0d0000000000000000;
	ld.const.f64 	%fd947, [const_evenDofToQuad+32];
	fma.rn.f64 	%fd948, %fd947, %fd840, 0d0000000000000000;
	ld.const.f64 	%fd949, [const_oddDofToQuad+72];
	fma.rn.f64 	%fd950, %fd949, %fd843, %fd946;
	ld.const.f64 	%fd951, [const_evenDofToQuad+72];
	fma.rn.f64 	%fd952, %fd951, %fd844, %fd948;
	fma.rn.f64 	%fd953, %fd1013, %fd847, %fd950;
	fma.rn.f64 	%fd954, %fd1012, %fd848, %fd952;
	fma.rn.f64 	%fd955, %fd1003, %fd851, %fd953;
	fma.rn.f64 	%fd956, %fd1002, %fd852, %fd954;
	fma.rn.f64 	%fd957, %fd993, %fd855, %fd955;
	fma.rn.f64 	%fd958, %fd992, %fd856, %fd956;
	fma.rn.f64 	%fd959, %fd983, %fd859, %fd957;
	fma.rn.f64 	%fd960, %fd982, %fd860, %fd958;
	fma.rn.f64 	%fd961, %fd973, %fd864, %fd959;
	fma.rn.f64 	%fd962, %fd972, %fd863, %fd960;
	add.f64 	%fd1018, %fd961, %fd962;
$L__BB237_11:
	bar.sync 	0;
	@%p4 bra 	$L__BB237_13;
	ld.param.u64 	%rd14, [_Z32massMatrixMultiplyConstantKernelILi9ELi13ELi1EEviPKdS1_S1_S1_Pd_param_5];
	mov.u32 	%r34, %ctaid.x;
	mov.u32 	%r35, %tid.y;
	add.s32 	%r36, %r34, %r35;
	mad.lo.s32 	%r37, %r36, 729, %r8;
	cvta.to.global.u64 	%rd10, %rd14;
	mul.wide.s32 	%rd11, %r37, 8;
	add.s64 	%rd12, %rd10, %rd11;
	st.global.f64 	[%rd12], %fd1022;
	st.global.f64 	[%rd12+648], %fd1021;
	st.global.f64 	[%rd12+1296], %fd1020;
	st.global.f64 	[%rd12+1944], %fd1019;
	st.global.f64 	[%rd12+2592], %fd1018;
	st.global.f64 	[%rd12+3240], %fd1017;
	st.global.f64 	[%rd12+3888], %fd1016;
	st.global.f64 	[%rd12+4536], %fd1015;
	st.global.f64 	[%rd12+5184], %fd1014;
$L__BB237_13:
	ret;

}
	// .globl	_Z30massMatrixMultiplySharedKernelILi9ELi13ELi1EEviPKdS1_S1_S1_Pd
.visible .entry _Z30massMatrixMultiplySharedKernelILi9ELi13ELi1EEviPKdS1_S1_S1_Pd(
	.param .u32 _Z30massMatrixMultiplySharedKernelILi9ELi13ELi1EEviPKdS1_S1_S1_Pd_param_0,
	.param .u64 .ptr .align 1 _Z30massMatrixMultiplySharedKernelILi9ELi13ELi1EEviPKdS1_S1_S1_Pd_param_1,
	.param .u64 .ptr .align 1 _Z30massMatrixMultiplySharedKernelILi9ELi13ELi1EEviPKdS1_S1_S1_Pd_param_2,
	.param .u64 .ptr .align 1 _Z30massMatrixMultiplySharedKernelILi9ELi13ELi1EEviPKdS1_S1_S1_Pd_param_3,
	.param .u64 .ptr .align 1 _Z30massMatrixMultiplySharedKernelILi9ELi13ELi1EEviPKdS1_S1_S1_Pd_param_4,
	.param .u64 .ptr .align 1 _Z30massMatrixMultiplySharedKernelILi9ELi13ELi1EEviPKdS1_S1_S1_Pd_param_5
)
{
	.reg .pred 	%p<13>;
	.reg .b16 	%rs<13>;
	.reg .b32 	%r<44>;
	.reg .b64 	%rd<22>;
	.reg .b64 	%fd<921>;
	// demoted variable
	.shared .align 8 .b8 _ZZ30massMatrixMultiplySharedKernelILi9ELi13ELi1EEviPKdS1_S1_S1_PdE6s_tmp1[17576];
	// demoted variable
	.shared .align 8 .b8 _ZZ30massMatrixMultiplySharedKernelILi9ELi13ELi1EEviPKdS1_S1_S1_PdE14s_oddDofToQuad[280];
	// demoted variable
	.shared .align 8 .b8 _ZZ30massMatrixMultiplySharedKernelILi9ELi13ELi1EEviPKdS1_S1_S1_PdE15s_evenDofToQuad[280];
	ld.param.u32 	%r8, [_Z30massMatrixMultiplySharedKernelILi9ELi13ELi1EEviPKdS1_S1_S1_Pd_param_0];
	ld.param.u64 	%rd2, [_Z30massMatrixMultiplySharedKernelILi9ELi13ELi1EEviPKdS1_S1_S1_Pd_param_2];
	ld.param.u64 	%rd3, [_Z30massMatrixMultiplySharedKernelILi9ELi13ELi1EEviPKdS1_S1_S1_Pd_param_3];
	ld.param.u64 	%rd4, [_Z30massMatrixMultiplySharedKernelILi9ELi13ELi1EEviPKdS1_S1_S1_Pd_param_4];
	mov.u32 	%r9, %tid.x;
	mov.u32 	%r2, %tid.y;
	mov.u32 	%r10, %ctaid.x;
	add.s32 	%r3, %r10, %r2;
	cvt.u16.u32 	%rs2, %r9;
	mul.hi.u16 	%rs3, %rs2, -7281;
	shr.u16 	%rs4, %rs3, 3;
	mul.lo.s16 	%rs5, %rs4, 9;
	sub.s16 	%rs1, %rs2, %rs5;
	setp.lt.s32 	%p2, %r3, %r8;
	setp.lt.u32 	%p3, %r9, 81;
	and.pred  	%p1, %p2, %p3;
	not.pred 	%p4, %p1;
	@%p4 bra 	$L__BB238_2;
	cvta.to.global.u64 	%rd6, %rd4;
	mad.lo.s32 	%r11, %r3, 729, %r9;
	mul.wide.s32 	%rd7, %r11, 8;
	add.s64 	%rd8, %rd6, %rd7;
	ld.global.nc.f64 	%fd869, [%rd8];
	ld.global.nc.f64 	%fd868, [%rd8+648];
	ld.global.nc.f64 	%fd867, [%rd8+1296];
	ld.global.nc.f64 	%fd866, [%rd8+1944];
	ld.global.nc.f64 	%fd865, [%rd8+2592];
	ld.global.nc.f64 	%fd864, [%rd8+3240];
	ld.global.nc.f64 	%fd863, [%rd8+3888];
	ld.global.nc.f64 	%fd862, [%rd8+4536];
	ld.global.nc.f64 	%fd861, [%rd8+5184];
$L__BB238_2:
	setp.ne.s32 	%p5, %r2, 0;
	setp.gt.u32 	%p6, %r9, 34;
	or.pred  	%p7, %p5, %p6;
	@%p7 bra 	$L__BB238_4;
	cvta.to.global.u64 	%rd9, %rd2;
	mul.wide.u32 	%rd10, %r9, 8;
	add.s64 	%rd11, %rd9, %rd10;
	ld.global.nc.f64 	%fd201, [%rd11];
	shl.b32 	%r12, %r9, 3;
	mov.u32 	%r13, _ZZ30massMatrixMultiplySharedKernelILi9ELi13ELi1EEviPKdS1_S1_S1_PdE14s_oddDofToQuad;
	add.s32 	%r14, %r13, %r12;
	st.shared.f64 	[%r14], %fd201;
	cvta.to.global.u64 	%rd12, %rd3;
	add.s64 	%rd13, %rd12, %rd10;
	ld.global.nc.f64 	%fd202, [%rd13];
	mov.u32 	%r15, _ZZ30massMatrixMultiplySharedKernelILi9ELi13ELi1EEviPKdS1_S1_S1_PdE15s_evenDofToQuad;
	add.s32 	%r16, %r15, %r12;
	st.shared.f64 	[%r16], %fd202;
$L__BB238_4:
	setp.gt.u32 	%p8, %r9, 80;
	bar.sync 	0;
	ld.shared.f64 	%fd19, [_ZZ30massMatrixMultiplySharedKernelILi9ELi13ELi1EEviPKdS1_S1_S1_PdE14s_oddDofToQuad];
	ld.shared.f64 	%fd20, [_ZZ30massMatrixMultiplySharedKernelILi9ELi13ELi1EEviPKdS1_S1_S1_PdE15s_evenDofToQuad];
	ld.shared.f64 	%fd21, [_ZZ30massMatrixMultiplySharedKernelILi9ELi13ELi1EEviPKdS1_S1_S1_PdE14s_oddDofToQuad+8];
	ld.shared.f64 	%fd22, [_ZZ30massMatrixMultiplySharedKernelILi9ELi13ELi1EEviPKdS1_S1_S1_PdE15s_evenDofToQuad+8];
	ld.shared.f64 	%fd23, [_ZZ30massMatrixMultiplySharedKernelILi9ELi13ELi1EEviPKdS1_S1_S1_PdE14s_oddDofToQuad+16];
	ld.shared.f64 	%fd24, [_ZZ30massMatrixMultiplySharedKernelILi9ELi13ELi1EEviPKdS1_S1_S1_PdE15s_evenDofToQuad+16];
	ld.shared.f64 	%fd25, [_ZZ30massMatrixMultiplySharedKernelILi9ELi13ELi1EEviPKdS1_S1_S1_PdE14s_oddDofToQuad+24];
	ld.shared.f64 	%fd26, [_ZZ30massMatrixMultiplySharedKernelILi9ELi13ELi1EEviPKdS1_S1_S1_PdE15s_evenDofToQuad+24];
	ld.shared.f64 	%fd27, [_ZZ30massMatrixMultiplySharedKernelILi9ELi13ELi1EEviPKdS1_S1_S1_PdE14s_oddDofToQuad+32];
	ld.shared.f64 	%fd28, [_ZZ30massMatrixMultiplySharedKernelILi9ELi13ELi1EEviPKdS1_S1_S1_PdE15s_evenDofToQuad+32];
	ld.shared.f64 	%fd29, [_ZZ30massMatrixMultiplySharedKernelILi9ELi13ELi1EEviPKdS1_S1_S1_PdE14s_oddDofToQuad+40];
	ld.shared.f64 	%fd30, [_ZZ30massMatrixMultiplySharedKernelILi9ELi13ELi1EEviPKdS1_S1_S1_PdE15s_evenDofToQuad+40];
	ld.shared.f64 	%fd31, [_ZZ30massMatrixMultiplySharedKernelILi9ELi13ELi1EEviPKdS1_S1_S1_PdE14s_oddDofToQuad+48];
	ld.shared.f64 	%fd32, [_ZZ30massMatrixMultiplySharedKernelILi9ELi13ELi1EEviPKdS1_S1_S1_PdE15s_evenDofToQuad+48];
	ld.shared.f64 	%fd33, [_ZZ30massMatrixMultiplySharedKernelILi9ELi13ELi1EEviPKdS1_S1_S1_PdE14s_oddDofToQuad+56];
	ld.shared.f64 	%fd34, [_ZZ30massMatrixMultiplySharedKernelILi9ELi13ELi1EEviPKdS1_S1_S1_PdE15s_evenDofToQuad+56];
	ld.shared.f64 	%fd35, [_ZZ30massMatrixMultiplySharedKernelILi9ELi13ELi1EEviPKdS1_S1_S1_PdE14s_oddDofToQuad+64];
	ld.shared.f64 	%fd36, [_ZZ30massMatrixMultiplySharedKernelILi9ELi13ELi1EEviPKdS1_S1_S1_PdE15s_evenDofToQuad+64];
	ld.shared.f64 	%fd37, [_ZZ30massMatrixMultiplySharedKernelILi9ELi13ELi1EEviPKdS1_S1_S1_PdE14s_oddDofToQuad+72];
	ld.shared.f64 	%fd38, [_ZZ30massMatrixMultiplySharedKernelILi9ELi13ELi1EEviPKdS1_S1_S1_PdE15s_evenDofToQuad+72];
	ld.shared.f64 	%fd39, [_ZZ30massMatrixMultiplySharedKernelILi9ELi13ELi1EEviPKdS1_S1_S1_PdE14s_oddDofToQuad+80];
	ld.shared.f64 	%fd40, [_ZZ30massMatrixMultiplySharedKernelILi9ELi13ELi1EEviPKdS1_S1_S1_PdE15s_evenDofToQuad+80];
	ld.shared.f64 	%fd41, [_ZZ30massMatrixMultiplySharedKernelILi9ELi13ELi1EEviPKdS1_S1_S1_PdE14s_oddDofToQuad+88];
	ld.shared.f64 	%fd42, [_ZZ30massMatrixMultiplySharedKernelILi9ELi13ELi1EEviPKdS1_S1_S1_PdE15s_evenDofToQuad+88];
	ld.shared.f64 	%fd43, [_ZZ30massMatrixMultiplySharedKernelILi9ELi13ELi1EEviPKdS1_S1_S1_PdE14s_oddDofToQuad+96];
	ld.shared.f64 	%fd44, [_ZZ30massMatrixMultiplySharedKernelILi9ELi13ELi1EEviPKdS1_S1_S1_PdE15s_evenDofToQuad+96];
	ld.shared.f64 	%fd45, [_ZZ30massMatrixMultiplySharedKernelILi9ELi13ELi1EEviPKdS1_S1_S1_PdE14s_oddDofToQuad+104];
	ld.shared.f64 	%fd46, [_ZZ30massMatrixMultiplySharedKernelILi9ELi13ELi1EEviPKdS1_S1_S1_PdE15s_evenDofToQuad+104];
	mov.u32 	%r17, _ZZ30massMatrixMultiplySharedKernelILi9ELi13ELi1EEviPKdS1_S1_S1_PdE6s_tmp1;
	mad.lo.s32 	%r18, %r2, 17576, %r17;
	mul.lo.s16 	%rs7, %rs2, 57;
	shr.u16 	%rs8, %rs7, 9;
	cvt.u32.u16 	%r4, %rs8;
	mul.wide.u16 	%r19, %rs8, 104;
	add.s32 	%r5, %r18, %r19;
	mul.wide.u16 	%r20, %rs1, 8;
	add.s32 	%r6, %r5, %r20;
	@%p8 bra 	$L__BB238_6;
	add.f64 	%fd203, %fd869, %fd861;
	sub.f64 	%fd204, %fd869, %fd861;
	add.f64 	%fd205, %fd868, %fd862;
	sub.f64 	%fd206, %fd868, %fd862;
	add.f64 	%fd207, %fd867, %fd863;
	sub.f64 	%fd208, %fd867, %fd863;
	add.f64 	%fd209, %fd866, %fd864;
	sub.f64 	%fd210, %fd866, %fd864;
	add.f64 	%fd211, %fd865, %fd865;
	sub.f64 	%fd212, %fd865, %fd865;
	mul.f64 	%fd213, %fd211, 0d3FE0000000000000;
	fma.rn.f64 	%fd214, %fd19, %fd203, 0d0000000000000000;
	fma.rn.f64 	%fd215, %fd20, %fd204, 0d0000000000000000;
	fma.rn.f64 	%fd216, %fd21, %fd205, %fd214;
	fma.rn.f64 	%fd217, %fd22, %fd206, %fd215;
	fma.rn.f64 	%fd218, %fd23, %fd207, %fd216;
	fma.rn.f64 	%fd219, %fd24, %fd208, %fd217;
	fma.rn.f64 	%fd220, %fd25, %fd209, %fd218;
	fma.rn.f64 	%fd221, %fd26, %fd210, %fd219;
	fma.rn.f64 	%fd222, %fd27, %fd213, %fd220;
	fma.rn.f64 	%fd223, %fd28, %fd212, %fd221;
	sub.f64 	%fd224, %fd222, %fd223;
	st.shared.f64 	[%r6+16224], %fd224;
	add.f64 	%fd225, %fd223, %fd222;
	st.shared.f64 	[%r6], %fd225;
	fma.rn.f64 	%fd226, %fd29, %fd203, 0d0000000000000000;
	fma.rn.f64 	%fd227, %fd30, %fd204, 0d0000000000000000;
	fma.rn.f64 	%fd228, %fd31, %fd205, %fd226;
	fma.rn.f64 	%fd229, %fd32, %fd206, %fd227;
	fma.rn.f64 	%fd230, %fd33, %fd207, %fd228;
	fma.rn.f64 	%fd231, %fd34, %fd208, %fd229;
	fma.rn.f64 	%fd232, %fd35, %fd209, %fd230;
	fma.rn.f64 	%fd233, %fd36, %fd210, %fd231;
	fma.rn.f64 	%fd234, %fd37, %fd213, %fd232;
	fma.rn.f64 	%fd235, %fd38, %fd212, %fd233;
	sub.f64 	%fd236, %fd234, %fd235;
	st.shared.f64 	[%r6+14872], %fd236;
	add.f64 	%fd237, %fd235, %fd234;
	st.shared.f64 	[%r6+1352], %fd237;
	fma.rn.f64 	%fd238, %fd39, %fd203, 0d0000000000000000;
	fma.rn.f64 	%fd239, %fd40, %fd204, 0d0000000000000000;
	fma.rn.f64 	%fd240, %fd41, %fd205, %fd238;
	fma.rn.f64 	%fd241, %fd42, %fd206, %fd239;
	fma.rn.f64 	%fd242, %fd43, %fd207, %fd240;
	fma.rn.f64 	%fd243, %fd44, %fd208, %fd241;
	fma.rn.f64 	%fd244, %fd45, %fd209, %fd242;
	fma.rn.f64 	%fd245, %fd46, %fd210, %fd243;
	ld.shared.f64 	%fd246, [_ZZ30massMatrixMultiplySharedKernelILi9ELi13ELi1EEviPKdS1_S1_S1_PdE14s_oddDofToQuad+112];
	fma.rn.f64 	%fd247, %fd246, %fd213, %fd244;
	ld.shared.f64 	%fd248, [_ZZ30massMatrixMultiplySharedKernelILi9ELi13ELi1EEviPKdS1_S1_S1_PdE15s_evenDofToQuad+112];
	fma.rn.f64 	%fd249, %fd248, %fd212, %fd245;
	sub.f64 	%fd250, %fd247, %fd249;
	st.shared.f64 	[%r6+13520], %fd250;
	add.f64 	%fd251, %fd249, %fd247;
	st.shared.f64 	[%r6+2704], %fd251;
	ld.shared.f64 	%fd252, [_ZZ30massMatrixMultiplySharedKernelILi9ELi13ELi1EEviPKdS1_S1_S1_PdE14s_oddDofToQuad+120];
	fma.rn.f64 	%fd253, %fd252, %fd203, 0d0000000000000000;
	ld.shared.f64 	%fd254, [_ZZ30massMatrixMultiplySharedKernelILi9ELi13ELi1EEviPKdS1_S1_S1_PdE15s_evenDofToQuad+120];
	fma.rn.f64 	%fd255, %fd254, %fd204, 0d0000000000000000;
	ld.shared.f64 	%fd256, [_ZZ30massMatrixMultiplySharedKernelILi9ELi13ELi1EEviPKdS1_S1_S1_PdE14s_oddDofToQuad+128];
	fma.rn.f64 	%fd257, %fd256, %fd205, %fd253;
	ld.shared.f64 	%fd258, [_ZZ30massMatrixMultiplySharedKernelILi9ELi13ELi1EEviPKdS1_S1_S1_PdE15s_evenDofToQuad+128];
	fma.rn.f64 	%fd259, %fd258, %fd206, %fd255;
	ld.shared.f64 	%fd260, [_ZZ30massMatrixMultiplySharedKernelILi9ELi13ELi1EEviPKdS1_S1_S1_PdE14s_oddDofToQuad+136];
	fma.rn.f64 	%fd261, %fd260, %fd207, %fd257;
	ld.shared.f64 	%fd262, [_ZZ30massMatrixMultiplySharedKernelILi9ELi13ELi1EEviPKdS1_S1_S1_PdE15s_evenDofToQuad+136];
	fma.rn.f64 	%fd263, %fd262, %fd208, %fd259;
	ld.shared.f64 	%fd264, [_ZZ30massMatrixMultiplySharedKernelILi9ELi13ELi1EEviPKdS1_S1_S1_PdE14s_oddDofToQuad+144];
	fma.rn.f64 	%fd265, %fd264, %fd209, %fd261;
	ld.shared.f64 	%fd266, [_ZZ30massMatrixMultiplySharedKernelILi9ELi13ELi1EEviPKdS1_S1_S1_PdE15s_evenDofToQuad+144];
	fma.rn.f64 	%fd267, %fd266, %fd210, %fd263;
	ld.shared.f64 	%fd268, [_ZZ30massMatrixMultiplySharedKernelILi9ELi13ELi1EEviPKdS1_S1_S1_PdE14s_oddDofToQuad+152];
	fma.rn.f64 	%fd269, %fd268, %fd213, %fd265;
	ld.shared.f64 	%fd270, [_ZZ30massMatrixMultiplySharedKernelILi9ELi13ELi1EEviPKdS1_S1_S1_PdE15s_evenDofToQuad+152];
	fma.rn.f64 	%fd271, %fd270, %fd212, %fd267;
	sub.f64 	%fd272, %fd269, %fd271;
	st.shared.f64 	[%r6+12168], %fd272;
	add.f64 	%fd273, %fd271, %fd269;
	st.shared.f64 	[%r6+4056], %fd273;
	ld.shared.f64 	%fd274, [_ZZ30massMatrixMultiplySharedKernelILi9ELi13ELi1EEviPKdS1_S1_S1_PdE14s_oddDofToQuad+160];
	fma.rn.f64 	%fd275, %fd274, %fd203, 0d0000000000000000;
	ld.shared.f64 	%fd276, [_ZZ30massMatrixMultiplySharedKernelILi9ELi13ELi1EEviPKdS1_S1_S1_PdE15s_evenDofToQuad+160];
	fma.rn.f64 	%fd277, %fd276, %fd204, 0d0000000000000000;
	ld.shared.f64 	%fd278, [_ZZ30massMatrixMultiplySharedKernelILi9ELi13ELi1EEviPKdS1_S1_S1_PdE14s_oddDofToQuad+168];
	fma.rn.f64 	%fd279, %fd278, %fd205, %fd275;
	ld.shared.f64 	%fd280, [_ZZ30massMatrixMultiplySharedKernelILi9ELi13ELi1EEviPKdS1_S1_S1_PdE15s_evenDofToQuad+168];
	fma.rn.f64 	%fd281, %fd280, %fd206, %fd277;
	ld.shared.f64 	%fd282, [_ZZ30massMatrixMultiplySharedKernelILi9ELi13ELi1EEviPKdS1_S1_S1_PdE14s_oddDofToQuad+176];
	fma.rn.f64 	%fd283, %fd282, %fd207, %fd279;
	ld.shared.f64 	%fd284, [_ZZ30massMatrixMultiplySharedKernelILi9ELi13ELi1EEviPKdS1_S1_S1_PdE15s_evenDofToQuad+176];
	fma.rn.f64 	%fd285, %fd284, %fd208, %fd281;
	ld.shared.f64 	%fd286, [_ZZ30massMatrixMultiplySharedKernelILi9ELi13ELi1EEviPKdS1_S1_S1_PdE14s_oddDofToQuad+184];
	fma.rn.f64 	%fd287, %fd286, %fd209, %fd283;
	ld.shared.f64 	%fd288, [_ZZ30massMatrixMultiplySharedKernelILi9ELi13ELi1EEviPKdS1_S1_S1_PdE15s_evenDofToQuad+184];
	fma.rn.f64 	%fd289, %fd288, %fd210, %fd285;
	ld.shared.f64 	%fd290, [_ZZ30massMatrixMultiplySharedKernelILi9ELi13ELi1EEviPKdS1_S1_S1_PdE14s_oddDofToQuad+192];
	fma.rn.f64 	%fd291, %fd290, %fd213, %fd287;
	ld.shared.f64 	%fd292, [_ZZ30massMatrixMultiplySharedKernelILi9ELi13ELi1EEviPKdS1_S1_S1_PdE15s_evenDofToQuad+192];
	fma.rn.f64 	%fd293, %fd292, %fd212, %fd289;
	sub.f64 	%fd294, %fd291, %fd293;
	st.shared.f64 	[%r6+10816], %fd294;
	add.f64 	%fd295, %fd293, %fd291;
	st.shared.f64 	[%r6+5408], %fd295;
	ld.shared.f64 	%fd296, [_ZZ30massMatrixMultiplySharedKernelILi9ELi13ELi1EEviPKdS1_S1_S1_PdE14s_oddDofToQuad+200];
	fma.rn.f64 	%fd297, %fd296, %fd203, 0d0000000000000000;
	ld.shared.f64 	%fd298, [_ZZ30massMatrixMultiplySharedKernelILi9ELi13ELi1EEviPKdS1_S1_S1_PdE15s_evenDofToQuad+200];
	fma.rn.f64 	%fd299, %fd298, %fd204, 0d0000000000000000;
	ld.shared.f64 	%fd300, [_ZZ30massMatrixMultiplySharedKernelILi9ELi13ELi1EEviPKdS1_S1_S1_PdE14s_oddDofToQuad+208];
	fma.rn.f64 	%fd301, %fd300, %fd205, %fd297;
	ld.shared.f64 	%fd302, [_ZZ30massMatrixMultiplySharedKernelILi9ELi13ELi1EEviPKdS1_S1_S1_PdE15s_evenDofToQuad+208];
	fma.rn.f64 	%fd303, %fd302, %fd206, %fd299;
	ld.shared.f64 	%fd304, [_ZZ30massMatrixMultiplySharedKernelILi9ELi13ELi1EEviPKdS1_S1_S1_PdE14s_oddDofToQuad+216];
	fma.rn.f64 	%fd305, %fd304, %fd207, %fd301;
	ld.shared.f64 	%fd306, [_ZZ30massMatrixMultiplySharedKernelILi9ELi13ELi1EEviPKdS1_S1_S1_PdE15s_evenDofToQuad+216];
	fma.rn.f64 	%fd307, %fd306, %fd208, %fd303;
	ld.shared.f64 	%fd308, [_ZZ30massMatrixMultiplySharedKernelILi9ELi13ELi1EEviPKdS1_S1_S1_PdE14s_oddDofToQuad+224];
	fma.rn.f64 	%fd309, %fd308, %fd209, %fd305;
	ld.shared.f64 	%fd310, [_ZZ30massMatrixMultiplySharedKernelILi9ELi13ELi1EEviPKdS1_S1_S1_PdE15s_evenDofToQuad+224];
	fma.rn.f64 	%fd311, %fd310, %fd210, %fd307;
	ld.shared.f64 	%fd312, [_ZZ30massMatrixMultiplySharedKernelILi9ELi13ELi1EEviPKdS1_S1_S1_PdE14s_oddDofToQuad+232];
	fma.rn.f64 	%fd313, %fd312, %fd213, %fd309;
	ld.shared.f64 	%fd314, [_ZZ30massMatrixMultiplySharedKernelILi9ELi13ELi1EEviPKdS1_S1_S1_PdE15s_evenDofToQuad+232];
	fma.rn.f64 	%fd315, %fd314, %fd212, %fd311;
	sub.f64 	%fd316, %fd313, %fd315;
	st.shared.f64 	[%r6+9464], %fd316;
	add.f64 	%fd317, %fd315, %fd313;
	st.shared.f64 	[%r6+6760], %fd317;
	ld.shared.f64 	%fd318, [_ZZ30massMatrixMultiplySharedKernelILi9ELi13ELi1EEviPKdS1_S1_S1_PdE14s_oddDofToQuad+240];
	fma.rn.f64 	%fd319, %fd318, %fd203, 0d0000000000000000;
	ld.shared.f64 	%fd320, [_ZZ30massMatrixMultiplySharedKernelILi9ELi13ELi1EEviPKdS1_S1_S1_PdE15s_evenDofToQuad+240];
	fma.rn.f64 	%fd321, %fd320, %fd204, 0d0000000000000000;
	ld.shared.f64 	%fd322, [_ZZ30massMatrixMultiplySharedKernelILi9ELi13ELi1EEviPKdS1_S1_S1_PdE14s_oddDofToQuad+248];
	fma.rn.f64 	%fd323, %fd322, %fd205, %fd319;
	ld.shared.f64 	%fd324, [_ZZ30massMatrixMultiplySharedKernelILi9ELi13ELi1EEviPKdS1_S1_S1_PdE15s_evenDofToQuad+248];
	fma.rn.f64 	%fd325, %fd324, %fd206, %fd321;
	ld.shared.f64 	%fd326, [_ZZ30massMatrixMultiplySharedKernelILi9ELi13ELi1EEviPKdS1_S1_S1_PdE14s_oddDofToQuad+256];
	fma.rn.f64 	%fd327, %fd326, %fd207, %fd323;
	ld.shared.f64 	%fd328, [_ZZ30massMatrixMultiplySharedKernelILi9ELi13ELi1EEviPKdS1_S1_S1_PdE15s_evenDofToQuad+256];
	fma.rn.f64 	%fd329, %fd328, %fd208, %fd325;
	ld.shared.f64 	%fd330, [_ZZ30massMatrixMultiplySharedKernelILi9ELi13ELi1EEviPKdS1_S1_S1_PdE14s_oddDofToQuad+264];
	fma.rn.f64 	%fd331, %fd330, %fd209, %fd327;
	ld.shared.f64 	%fd332, [_ZZ30massMatrixMultiplySharedKernelILi9ELi13ELi1EEviPKdS1_S1_S1_PdE15s_evenDofToQuad+264];
	fma.rn.f64 	%fd333, %fd332, %fd210, %fd329;
	ld.shared.f64 	%fd334, [_ZZ30massMatrixMultiplySharedKernelILi9ELi13ELi1EEviPKdS1_S1_S1_PdE14s_oddDofToQuad+272];
	fma.rn.f64 	%fd335, %fd334, %fd213, %fd331;
	ld.shared.f64 	%fd336, [_ZZ30massMatrixMultiplySharedKernelILi9ELi13ELi1EEviPKdS1_S1_S1_PdE15s_evenDofToQuad+272];
	fma.rn.f64 	%fd337, %fd336, %fd212, %fd333;
	add.f64 	%fd338, %fd337, %fd335;
	st.shared.f64 	[%r6+8112], %fd338;
$L__BB238_6:
	bar.sync 	0;
	setp.lt.u32 	%p9, %r9, 117;
	mad.lo.s32 	%r21, %r4, 1248, %r5;
	add.s32 	%r7, %r21, %r20;
	@%p9 bra 	$L__BB238_8;
	ld.shared.f64 	%fd911, [_ZZ30massMatrixMultiplySharedKernelILi9ELi13ELi1EEviPKdS1_S1_S1_PdE14s_oddDofToQuad+112];
	ld.shared.f64 	%fd910, [_ZZ30massMatrixMultiplySharedKernelILi9ELi13ELi1EEviPKdS1_S1_S1_PdE15s_evenDofToQuad+112];
	ld.shared.f64 	%fd909, [_ZZ30massMatrixMultiplySharedKernelILi9ELi13ELi1EEviPKdS1_S1_S1_PdE14s_oddDofToQuad+120];
	ld.shared.f64 	%fd908, [_ZZ30massMatrixMultiplySharedKernelILi9ELi13ELi1EEviPKdS1_S1_S1_PdE15s_evenDofToQuad+120];
	ld.shared.f64 	%fd907, [_ZZ30massMatrixMultiplySharedKernelILi9ELi13ELi1EEviPKdS1_S1_S1_PdE14s_oddDofToQuad+128];
	ld.shared.f64 	%fd906, [_ZZ30massMatrixMultiplySharedKernelILi9ELi13ELi1EEviPKdS1_S1_S1_PdE15s_evenDofToQuad+128];
	ld.shared.f64 	%fd905, [_ZZ30massMatrixMultiplySharedKernelILi9ELi13ELi1EEviPKdS1_S1_S1_PdE14s_oddDofToQuad+136];
	ld.shared.f64 	%fd904, [_ZZ30massMatrixMultiplySharedKernelILi9ELi13ELi1EEviPKdS1_S1_S1_PdE15s_evenDofToQuad+136];
	ld.shared.f64 	%fd903, [_ZZ30massMatrixMultiplySharedKernelILi9ELi13ELi1EEviPKdS1_S1_S1_PdE14s_oddDofToQuad+144];
	ld.shared.f64 	%fd902, [_ZZ30massMatrixMultiplySharedKernelILi9ELi13ELi1EEviPKdS1_S1_S1_PdE15s_evenDofToQuad+144];
	ld.shared.f64 	%fd901, [_ZZ30massMatrixMultiplySharedKernelILi9ELi13ELi1EEviPKdS1_S1_S1_PdE14s_oddDofToQuad+152];
	ld.shared.f64 	%fd900, [_ZZ30massMatrixMultiplySharedKernelILi9ELi13ELi1EEviPKdS1_S1_S1_PdE15s_evenDofToQuad+152];
	ld.shared.f64 	%fd899, [_ZZ30massMatrixMultiplySharedKernelILi9ELi13ELi1EEviPKdS1_S1_S1_PdE14s_oddDofToQuad+160];
	ld.shared.f64 	%fd898, [_ZZ30massMatrixMultiplySharedKernelILi9ELi13ELi1EEviPKdS1_S1_S1_PdE15s_evenDofToQuad+160];
	ld.shared.f64 	%fd897, [_ZZ30massMatrixMultiplySharedKernelILi9ELi13ELi1EEviPKdS1_S1_S1_PdE14s_oddDofToQuad+168];
	ld.shared.f64 	%fd896, [_ZZ30massMatrixMultiplySharedKernelILi9ELi13ELi1EEviPKdS1_S1_S1_PdE15s_evenDofToQuad+168];
	ld.shared.f64 	%fd895, [_ZZ30massMatrixMultiplySharedKernelILi9ELi13ELi1EEviPKdS1_S1_S1_PdE14s_oddDofToQuad+176];
	ld.shared.f64 	%fd894, [_ZZ30massMatrixMultiplySharedKernelILi9ELi13ELi1EEviPKdS1_S1_S1_PdE15s_evenDofToQuad+176];
	ld.shared.f64 	%fd893, [_ZZ30massMatrixMultiplySharedKernelILi9ELi13ELi1EEviPKdS1_S1_S1_PdE14s_oddDofToQuad+184];
	ld.shared.f64 	%fd892, [_ZZ30massMatrixMultiplySharedKernelILi9ELi13ELi1EEviPKdS1_S1_S1_PdE15s_evenDofToQuad+184];
	ld.shared.f64 	%fd891, [_ZZ30massMatrixMultiplySharedKernelILi9ELi13ELi1EEviPKdS1_S1_S1_PdE14s_oddDofToQuad+192];
	ld.shared.f64 	%fd890, [_ZZ30massMatrixMultiplySharedKernelILi9ELi13ELi1EEviPKdS1_S1_S1_PdE15s_evenDofToQuad+192];
	ld.shared.f64 	%fd889, [_ZZ30massMatrixMultiplySharedKernelILi9ELi13ELi1EEviPKdS1_S1_S1_PdE14s_oddDofToQuad+200];
	ld.shared.f64 	%fd888, [_ZZ30massMatrixMultiplySharedKernelILi9ELi13ELi1EEviPKdS1_S1_S1_PdE15s_evenDofToQuad+200];
	ld.shared.f64 	%fd887, [_ZZ30massMatrixMultiplySharedKernelILi9ELi13ELi1EEviPKdS1_S1_S1_PdE14s_oddDofToQuad+208];
	ld.shared.f64 	%fd886, [_ZZ30massMatrixMultiplySharedKernelILi9ELi13ELi1EEviPKdS1_S1_S1_PdE15s_evenDofToQuad+208];
	ld.shared.f64 	%fd885, [_ZZ30massMatrixMultiplySharedKernelILi9ELi13ELi1EEviPKdS1_S1_S1_PdE14s_oddDofToQuad+216];
	ld.shared.f64 	%fd884, [_ZZ30massMatrixMultiplySharedKernelILi9ELi13ELi1EEviPKdS1_S1_S1_PdE15s_evenDofToQuad+216];
	ld.shared.f64 	%fd883, [_ZZ30massMatrixMultiplySharedKernelILi9ELi13ELi1EEviPKdS1_S1_S1_PdE14s_oddDofToQuad+224];
	ld.shared.f64 	%fd882, [_ZZ30massMatrixMultiplySharedKernelILi9ELi13ELi1EEviPKdS1_S1_S1_PdE15s_evenDofToQuad+224];
	ld.shared.f64 	%fd881, [_ZZ30massMatrixMultiplySharedKernelILi9ELi13ELi1EEviPKdS1_S1_S1_PdE14s_oddDofToQuad+232];
	ld.shared.f64 	%fd880, [_ZZ30massMatrixMultiplySharedKernelILi9ELi13ELi1EEviPKdS1_S1_S1_PdE15s_evenDofToQuad+232];
	ld.shared.f64 	%fd879, [_ZZ30massMatrixMultiplySharedKernelILi9ELi13ELi1EEviPKdS1_S1_S1_PdE14s_oddDofToQuad+240];
	ld.shared.f64 	%fd878, [_ZZ30massMatrixMultiplySharedKernelILi9ELi13ELi1EEviPKdS1_S1_S1_PdE15s_evenDofToQuad+240];
	ld.shared.f64 	%fd877, [_ZZ30massMatrixMultiplySharedKernelILi9ELi13ELi1EEviPKdS1_S1_S1_PdE14s_oddDofToQuad+248];
	ld.shared.f64 	%fd876, [_ZZ30massMatrixMultiplySharedKernelILi9ELi13ELi1EEviPKdS1_S1_S1_PdE15s_evenDofToQuad+248];
	ld.shared.f64 	%fd875, [_ZZ30massMatrixMultiplySharedKernelILi9ELi13ELi1EEviPKdS1_S1_S1_PdE14s_oddDofToQuad+256];
	ld.shared.f64 	%fd874, [_ZZ30massMatrixMultiplySharedKernelILi9ELi13ELi1EEviPKdS1_S1_S1_PdE15s_evenDofToQuad+256];
	ld.shared.f64 	%fd873, [_ZZ30massMatrixMultiplySharedKernelILi9ELi13ELi1EEviPKdS1_S1_S1_PdE14s_oddDofToQuad+264];
	ld.shared.f64 	%fd872, [_ZZ30massMatrixMultiplySharedKernelILi9ELi13ELi1EEviPKdS1_S1_S1_PdE15s_evenDofToQuad+264];
	ld.shared.f64 	%fd871, [_ZZ30massMatrixMultiplySharedKernelILi9ELi13ELi1EEviPKdS1_S1_S1_PdE14s_oddDofToQuad+272];
	ld.shared.f64 	%fd870, [_ZZ30massMatrixMultiplySharedKernelILi9ELi13ELi1EEviPKdS1_S1_S1_PdE15s_evenDofToQuad+272];
	bra.uni 	$L__BB238_9;
$L__BB238_8:
	ld.shared.f64 	%fd339, [%r7];
	ld.shared.f64 	%fd340, [%r7+832];
	add.f64 	%fd341, %fd339, %fd340;
	sub.f64 	%fd342, %fd339, %fd340;
	ld.shared.f64 	%fd343, [%r7+104];
	ld.shared.f64 	%fd344, [%r7+728];
	add.f64 	%fd345, %fd343, %fd344;
	sub.f64 	%fd346, %fd343, %fd344;
	ld.shared.f64 	%fd347, [%r7+208];
	ld.shared.f64 	%fd348, [%r7+624];
	add.f64 	%fd349, %fd347, %fd348;
	sub.f64 	%fd350, %fd347, %fd348;
	ld.shared.f64 	%fd351, [%r7+312];
	ld.shared.f64 	%fd352, [%r7+520];
	add.f64 	%fd353, %fd351, %fd352;
	sub.f64 	%fd354, %fd351, %fd352;
	ld.shared.f64 	%fd355, [%r7+416];
	add.f64 	%fd356, %fd355, %fd355;
	sub.f64 	%fd357, %fd355, %fd355;
	mul.f64 	%fd358, %fd356, 0d3FE0000000000000;
	fma.rn.f64 	%fd359, %fd19, %fd341, 0d0000000000000000;
	fma.rn.f64 	%fd360, %fd20, %fd342, 0d0000000000000000;
	fma.rn.f64 	%fd361, %fd21, %fd345, %fd359;
	fma.rn.f64 	%fd362, %fd22, %fd346, %fd360;
	fma.rn.f64 	%fd363, %fd23, %fd349, %fd361;
	fma.rn.f64 	%fd364, %fd24, %fd350, %fd362;
	fma.rn.f64 	%fd365, %fd25, %fd353, %fd363;
	fma.rn.f64 	%fd366, %fd26, %fd354, %fd364;
	fma.rn.f64 	%fd367, %fd27, %fd358, %fd365;
	fma.rn.f64 	%fd368, %fd28, %fd357, %fd366;
	sub.f64 	%fd369, %fd367, %fd368;
	st.shared.f64 	[%r7+1248], %fd369;
	add.f64 	%fd370, %fd368, %fd367;
	st.shared.f64 	[%r7], %fd370;
	fma.rn.f64 	%fd371, %fd29, %fd341, 0d0000000000000000;
	fma.rn.f64 	%fd372, %fd30, %fd342, 0d0000000000000000;
	fma.rn.f64 	%fd373, %fd31, %fd345, %fd371;
	fma.rn.f64 	%fd374, %fd32, %fd346, %fd372;
	fma.rn.f64 	%fd375, %fd33, %fd349, %fd373;
	fma.rn.f64 	%fd376, %fd34, %fd350, %fd374;
	fma.rn.f64 	%fd377, %fd35, %fd353, %fd375;
	fma.rn.f64 	%fd378, %fd36, %fd354, %fd376;
	fma.rn.f64 	%fd379, %fd37, %fd358, %fd377;
	fma.rn.f64 	%fd380, %fd38, %fd357, %fd378;
	sub.f64 	%fd381, %fd379, %fd380;
	st.shared.f64 	[%r7+1144], %fd381;
	add.f64 	%fd382, %fd380, %fd379;
	st.shared.f64 	[%r7+104], %fd382;
	fma.rn.f64 	%fd383, %fd39, %fd341, 0d0000000000000000;
	fma.rn.f64 	%fd384, %fd40, %fd342, 0d0000000000000000;
	fma.rn.f64 	%fd385, %fd41, %fd345, %fd383;
	fma.rn.f64 	%fd386, %fd42, %fd346, %fd384;
	fma.rn.f64 	%fd387, %fd43, %fd349, %fd385;
	fma.rn.f64 	%fd388, %fd44, %fd350, %fd386;
	fma.rn.f64 	%fd389, %fd45, %fd353, %fd387;
	fma.rn.f64 	%fd390, %fd46, %fd354, %fd388;
	ld.shared.f64 	%fd911, [_ZZ30massMatrixMultiplySharedKernelILi9ELi13ELi1EEviPKdS1_S1_S1_PdE14s_oddDofToQuad+112];
	fma.rn.f64 	%fd391, %fd911, %fd358, %fd389;
	ld.shared.f64 	%fd910, [_ZZ30massMatrixMultiplySharedKernelILi9ELi13ELi1EEviPKdS1_S1_S1_PdE15s_evenDofToQuad+112];
	fma.rn.f64 	%fd392, %fd910, %fd357, %fd390;
	sub.f64 	%fd393, %fd391, %fd392;
	st.shared.f64 	[%r7+1040], %fd393;
	add.f64 	%fd394, %fd392, %fd391;
	st.shared.f64 	[%r7+208], %fd394;
	ld.shared.f64 	%fd909, [_ZZ30massMatrixMultiplySharedKernelILi9ELi13ELi1EEviPKdS1_S1_S1_PdE14s_oddDofToQuad+120];
	fma.rn.f64 	%fd395, %fd909, %fd341, 0d0000000000000000;
	ld.shared.f64 	%fd908, [_ZZ30massMatrixMultiplySharedKernelILi9ELi13ELi1EEviPKdS1_S1_S1_PdE15s_evenDofToQuad+120];
	fma.rn.f64 	%fd396, %fd908, %fd342, 0d0000000000000000;
	ld.shared.f64 	%fd907, [_ZZ30massMatrixMultiplySharedKernelILi9ELi13ELi1EEviPKdS1_S1_S1_PdE14s_oddDofToQuad+128];
	fma.rn.f64 	%fd397, %fd907, %fd345, %fd395;
	ld.shared.f64 	%fd906, [_ZZ30massMatrixMultiplySharedKernelILi9ELi13ELi1EEviPKdS1_S1_S1_PdE15s_evenDofToQuad+128];
	fma.rn.f64 	%fd398, %fd906, %fd346, %fd396;
	ld.shared.f64 	%fd905, [_ZZ30massMatrixMultiplySharedKernelILi9ELi13ELi1EEviPKdS1_S1_S1_PdE14s_oddDofToQuad+136];
	fma.rn.f64 	%fd399, %fd905, %fd349, %fd397;
	ld.shared.f64 	%fd904, [_ZZ30massMatrixMultiplySharedKernelILi9ELi13ELi1EEviPKdS1_S1_S1_PdE15s_evenDofToQuad+136];
	fma.rn.f64 	%fd400, %fd904, %fd350, %fd398;
	ld.shared.f64 	%fd903, [_ZZ30massMatrixMultiplySharedKernelILi9ELi13ELi1EEviPKdS1_S1_S1_PdE14s_oddDofToQuad+144];
	fma.rn.f64 	%fd401, %fd903, %fd353, %fd399;
	ld.shared.f64 	%fd902, [_ZZ30massMatrixMultiplySharedKernelILi9ELi13ELi1EEviPKdS1_S1_S1_PdE15s_evenDofToQuad+144];
	fma.rn.f64 	%fd402, %fd902, %fd354, %fd400;
	ld.shared.f64 	%fd901, [_ZZ30massMatrixMultiplySharedKernelILi9ELi13ELi1EEviPKdS1_S1_S1_PdE14s_oddDofToQuad+152];
	fma.rn.f64 	%fd403, %fd901, %fd358, %fd401;
	ld.shared.f64 	%fd900, [_ZZ30massMatrixMultiplySharedKernelILi9ELi13ELi1EEviPKdS1_S1_S1_PdE15s_evenDofToQuad+152];
	fma.rn.f64 	%fd404, %fd900, %fd357, %fd402;
	sub.f64 	%fd405, %fd403, %fd404;
	st.shared.f64 	[%r7+936], %fd405;
	add.f64 	%fd406, %fd404, %fd403;
	st.shared.f64 	[%r7+312], %fd406;
	ld.shared.f64 	%fd899, [_ZZ30massMatrixMultiplySharedKernelILi9ELi13ELi1EEviPKdS1_S1_S1_PdE14s_oddDofToQuad+160];
	fma.rn.f64 	%fd407, %fd899, %fd341, 0d0000000000000000;
	ld.shared.f64 	%fd898, [_ZZ30massMatrixMultiplySharedKernelILi9ELi13ELi1EEviPKdS1_S1_S1_PdE15s_evenDofToQuad+160];
	fma.rn.f64 	%fd408, %fd898, %fd342, 0d0000000000000000;
	ld.shared.f64 	%fd897, [_ZZ30massMatrixMultiplySharedKernelILi9ELi13ELi1EEviPKdS1_S1_S1_PdE14s_oddDofToQuad+168];
	fma.rn.f64 	%fd409, %fd897, %fd345, %fd407;
	ld.shared.f64 	%fd896, [_ZZ30massMatrixMultiplySharedKernelILi9ELi13ELi1EEviPKdS1_S1_S1_PdE15s_evenDofToQuad+168];
	fma.rn.f64 	%fd410, %fd896, %fd346, %fd408;
	ld.shared.f64 	%fd895, [_ZZ30massMatrixMultiplySharedKernelILi9ELi13ELi1EEviPKdS1_S1_S1_PdE14s_oddDofToQuad+176];
	fma.rn.f64 	%fd411, %fd895, %fd349, %fd409;
	ld.shared.f64 	%fd894, [_ZZ30massMatrixMultiplySharedKernelILi9ELi13ELi1EEviPKdS1_S1_S1_PdE15s_evenDofToQuad+176];
	fma.rn.f64 	%fd412, %fd894, %fd350, %fd410;
	ld.shared.f64 	%fd893, [_ZZ30massMatrixMultiplySharedKernelILi9ELi13ELi1EEviPKdS1_S1_S1_PdE14s_oddDofToQuad+184];
	fma.rn.f64 	%fd413, %fd893, %fd353, %fd411;
	ld.shared.f64 	%fd892, [_ZZ30massMatrixMultiplySharedKernelILi9ELi13ELi1EEviPKdS1_S1_S1_PdE15s_evenDofToQuad+184];
	fma.rn.f64 	%fd414, %fd892, %fd354, %fd412;
	ld.shared.f64 	%fd891, [_ZZ30massMatrixMultiplySharedKernelILi9ELi13ELi1EEviPKdS1_S1_S1_PdE14s_oddDofToQuad+192];
	fma.rn.f64 	%fd415, %fd891, %fd358, %fd413;
	ld.shared.f64 	%fd890, [_ZZ30massMatrixMultiplySharedKernelILi9ELi13ELi1EEviPKdS1_S1_S1_PdE15s_evenDofToQuad+192];
	fma.rn.f64 	%fd416, %fd890, %fd357, %fd414;
	sub.f64 	%fd417, %fd415, %fd416;
	st.shared.f64 	[%r7+832], %fd417;
	add.f64 	%fd418, %fd416, %fd415;
	st.shared.f64 	[%r7+416], %fd418;
	ld.shared.f64 	%fd889, [_ZZ30massMatrixMultiplySharedKernelILi9ELi13ELi1EEviPKdS1_S1_S1_PdE14s_oddDofToQuad+200];
	fma.rn.f64 	%fd419, %fd889, %fd341, 0d0000000000000000;
	ld.shared.f64 	%fd888, [_ZZ30massMatrixMultiplySharedKernelILi9ELi13ELi1EEviPKdS1_S1_S1_PdE15s_evenDofToQuad+200];
	fma.rn.f64 	%fd420, %fd888, %fd342, 0d0000000000000000;
	ld.shared.f64 	%fd887, [_ZZ30massMatrixMultiplySharedKernelILi9ELi13ELi1EEviPKdS1_S1_S1_PdE14s_oddDofToQuad+208];
	fma.rn.f64 	%fd421, %fd887, %fd345, %fd419;
	ld.shared.f64 	%fd886, [_ZZ30massMatrixMultiplySharedKernelILi9ELi13ELi1EEviPKdS1_S1_S1_PdE15s_evenDofToQuad+208];
	fma.rn.f64 	%fd422, %fd886, %fd346, %fd420;
	ld.shared.f64 	%fd885, [_ZZ30massMatrixMultiplySharedKernelILi9ELi13ELi1EEviPKdS1_S1_S1_PdE14s_oddDofToQuad+216];
	fma.rn.f64 	%fd423, %fd885, %fd349, %fd421;
	ld.shared.f64 	%fd884, [_ZZ30massMatrixMultiplySharedKernelILi9ELi13ELi1EEviPKdS1_S1_S1_PdE15s_evenDofToQuad+216];
	fma.rn.f64 	%fd424, %fd884, %fd350, %fd422;
	ld.shared.f64 	%fd883, [_ZZ30massMatrixMultiplySharedKernelILi9ELi13ELi1EEviPKdS1_S1_S1_PdE14s_oddDofToQuad+224];
	fma.rn.f64 	%fd425, %fd883, %fd353, %fd423;
	ld.shared.f64 	%fd882, [_ZZ30massMatrixMultiplySharedKernelILi9ELi13ELi1EEviPKdS1_S1_S1_PdE15s_evenDofToQuad+224];
	fma.rn.f64 	%fd426, %fd882, %fd354, %fd424;
	ld.shared.f64 	%fd881, [_ZZ30massMatrixMultiplySharedKernelILi9ELi13ELi1EEviPKdS1_S1_S1_PdE14s_oddDofToQuad+232];
	fma.rn.f64 	%fd427, %fd881, %fd358, %fd425;
	ld.shared.f64 	%fd880, [_ZZ30massMatrixMultiplySharedKernelILi9ELi13ELi1EEviPKdS1_S1_S1_PdE15s_evenDofToQuad+232];
	fma.rn.f64 	%fd428, %fd880, %fd357, %fd426;
	sub.f64 	%fd429, %fd427, %fd428;
	st.shared.f64 	[%r7+728], %fd429;
	add.f64 	%fd430, %fd428, %fd427;
	st.shared.f64 	[%r7+520], %fd430;
	ld.shared.f64 	%fd879, [_ZZ30massMatrixMultiplySharedKernelILi9ELi13ELi1EEviPKdS1_S1_S1_PdE14s_oddDofToQuad+240];
	fma.rn.f64 	%fd431, %fd879, %fd341, 0d0000000000000000;
	ld.shared.f64 	%fd878, [_ZZ30massMatrixMultiplySharedKernelILi9ELi13ELi1EEviPKdS1_S1_S1_PdE15s_evenDofToQuad+240];
	fma.rn.f64 	%fd432, %fd878, %fd342, 0d0000000000000000;
	ld.shared.f64 	%fd877, [_ZZ30massMatrixMultiplySharedKernelILi9ELi13ELi1EEviPKdS1_S1_S1_PdE14s_oddDofToQuad+248];
	fma.rn.f64 	%fd433, %fd877, %fd345, %fd431;
	ld.shared.f64 	%fd876, [_ZZ30massMatrixMultiplySharedKernelILi9ELi13ELi1EEviPKdS1_S1_S1_PdE15s_evenDofToQuad+248];
	fma.rn.f64 	%fd434, %fd876, %fd346, %fd432;
	ld.shared.f64 	%fd875, [_ZZ30massMatrixMultiplySharedKernelILi9ELi13ELi1EEviPKdS1_S1_S1_PdE14s_oddDofToQuad+256];
	fma.rn.f64 	%fd435, %fd875, %fd349, %fd433;
	ld.shared.f64 	%fd874, [_ZZ30massMatrixMultiplySharedKernelILi9ELi13ELi1EEviPKdS1_S1_S1_PdE15s_evenDofToQuad+256];
	fma.rn.f64 	%fd436, %fd874, %fd350, %fd434;
	ld.shared.f64 	%fd873, [_ZZ30massMatrixMultiplySharedKernelILi9ELi13ELi1EEviPKdS1_S1_S1_PdE14s_oddDofToQuad+264];
	fma.rn.f64 	%fd437, %fd873, %fd353, %fd435;
	ld.shared.f64 	%fd872, [_ZZ30massMatrixMultiplySharedKernelILi9ELi13ELi1EEviPKdS1_S1_S1_PdE15s_evenDofToQuad+264];
	fma.rn.f64 	%fd438, %fd872, %fd354, %fd436;
	ld.shared.f64 	%fd871, [_ZZ30massMatrixMultiplySharedKernelILi9ELi13ELi1EEviPKdS1_S1_S1_PdE14s_oddDofToQuad+272];
	fma.rn.f64 	%fd439, %fd871, %fd358, %fd437;
	ld.shared.f64 	%fd870, [_ZZ30massMatrixMultiplySharedKernelILi9ELi13ELi1EEviPKdS1_S1_S1_PdE15s_evenDofToQuad+272];
	fma.rn.f64 	%fd440, %fd870, %fd357, %fd438;
	add.f64 	%fd441, %fd440, %fd439;
	st.shared.f64 	[%r7+624], %fd441;
$L__BB238_9:
	ld.param.u64 	%rd20, [_Z30massMatrixMultiplySharedKernelILi9ELi13ELi1EEviPKdS1_S1_S1_Pd_param_1];
	mov.u32 	%r23, %tid.x;
	setp.gt.u32 	%p10, %r23, 116;
	bar.sync 	0;
	cvt.u16.u32 	%rs9, %r23;
	mul.hi.u16 	%rs10, %rs9, 5042;
	mul.lo.s16 	%rs11, %rs10, 13;
	sub.s16 	%rs12, %rs9, %rs11;
	mov.u32 	%r24, %tid.y;
	mov.u32 	%r25, _ZZ30massMatrixMultiplySharedKernelILi9ELi13ELi1EEviPKdS1_S1_S1_PdE6s_tmp1;
	mad.lo.s32 	%r26, %r24, 17576, %r25;
	mul.wide.u16 	%r27, %rs10, 1352;
	add.s32 	%r28, %r26, %r27;
	mul.wide.u16 	%r29, %rs12, 104;
	add.s32 	%r30, %r28, %r29;
	ld.shared.f64 	%fd442, [%r30];
	ld.shared.f64 	%fd443, [%r30+64];
	add.f64 	%fd444, %fd442, %fd443;
	sub.f64 	%fd445, %fd442, %fd443;
	ld.shared.f64 	%fd446, [%r30+8];
	ld.shared.f64 	%fd447, [%r30+56];
	add.f64 	%fd448, %fd446, %fd447;
	sub.f64 	%fd449, %fd446, %fd447;
	ld.shared.f64 	%fd450, [%r30+16];
	ld.shared.f64 	%fd451, [%r30+48];
	add.f64 	%fd452, %fd450, %fd451;
	sub.f64 	%fd453, %fd450, %fd451;
	ld.shared.f64 	%fd454, [%r30+24];
	ld.shared.f64 	%fd455, [%r30+40];
	add.f64 	%fd456, %fd454, %fd455;
	sub.f64 	%fd457, %fd454, %fd455;
	ld.shared.f64 	%fd458, [%r30+32];
	add.f64 	%fd459, %fd458, %fd458;
	sub.f64 	%fd460, %fd458, %fd458;
	mul.f64 	%fd461, %fd459, 0d3FE0000000000000;
	mov.u32 	%r31, %ctaid.x;
	add.s32 	%r32, %r31, %r24;
	mov.b32 	%r33, {%rs12, %rs10};
	mov.b32 	%r34, 12;
	mov.b32 	%r35, 43277;
	dp2a.lo.u32.u32 	%r36, %r33, %r35, %r34;
	mad.lo.s32 	%r37, %r32, 2197, %r36;
	fma.rn.f64 	%fd462, %fd19, %fd444, 0d0000000000000000;
	fma.rn.f64 	%fd463, %fd20, %fd445, 0d0000000000000000;
	fma.rn.f64 	%fd464, %fd21, %fd448, %fd462;
	fma.rn.f64 	%fd465, %fd22, %fd449, %fd463;
	fma.rn.f64 	%fd466, %fd23, %fd452, %fd464;
	fma.rn.f64 	%fd467, %fd24, %fd453, %fd465;
	fma.rn.f64 	%fd468, %fd25, %fd456, %fd466;
	fma.rn.f64 	%fd469, %fd26, %fd457, %fd467;
	fma.rn.f64 	%fd470, %fd27, %fd461, %fd468;
	fma.rn.f64 	%fd471, %fd28, %fd460, %fd469;
	cvta.to.global.u64 	%rd14, %rd20;
	mul.wide.s32 	%rd15, %r37, 8;
	add.s64 	%rd16, %rd14, %rd15;
	ld.global.nc.f64 	%fd472, [%rd16];
	ld.global.nc.f64 	%fd473, [%rd16+-96];
	sub.f64 	%fd474, %fd470, %fd471;
	mul.f64 	%fd475, %fd474, %fd472;
	add.f64 	%fd476, %fd470, %fd471;
	mul.f64 	%fd920, %fd476, %fd473;
	fma.rn.f64 	%fd477, %fd29, %fd444, 0d0000000000000000;
	fma.rn.f64 	%fd478, %fd30, %fd445, 0d0000000000000000;
	fma.rn.f64 	%fd479, %fd31, %fd448, %fd477;
	fma.rn.f64 	%fd480, %fd32, %fd449, %fd478;
	fma.rn.f64 	%fd481, %fd33, %fd452, %fd479;
	fma.rn.f64 	%fd482, %fd34, %fd453, %fd480;
	fma.rn.f64 	%fd483, %fd35, %fd456, %fd481;
	fma.rn.f64 	%fd484, %fd36, %fd457, %fd482;
	fma.rn.f64 	%fd485, %fd37, %fd461, %fd483;
	fma.rn.f64 	%fd486, %fd38, %fd460, %fd484;
	ld.global.nc.f64 	%fd487, [%rd16+-8];
	ld.global.nc.f64 	%fd488, [%rd16+-88];
	sub.f64 	%fd489, %fd485, %fd486;
	mul.f64 	%fd490, %fd489, %fd487;
	add.f64 	%fd491, %fd485, %fd486;
	mul.f64 	%fd919, %fd491, %fd488;
	fma.rn.f64 	%fd492, %fd39, %fd444, 0d0000000000000000;
	fma.rn.f64 	%fd493, %fd40, %fd445, 0d0000000000000000;
	fma.rn.f64 	%fd494, %fd41, %fd448, %fd492;
	fma.rn.f64 	%fd495, %fd42, %fd449, %fd493;
	fma.rn.f64 	%fd496, %fd43, %fd452, %fd494;
	fma.rn.f64 	%fd497, %fd44, %fd453, %fd495;
	fma.rn.f64 	%fd498, %fd45, %fd456, %fd496;
	fma.rn.f64 	%fd499, %fd46, %fd457, %fd497;
	fma.rn.f64 	%fd500, %fd911, %fd461, %fd498;
	fma.rn.f64 	%fd501, %fd910, %fd460, %fd499;
	ld.global.nc.f64 	%fd502, [%rd16+-16];
	ld.global.nc.f64 	%fd503, [%rd16+-80];
	sub.f64 	%fd504, %fd500, %fd501;
	mul.f64 	%fd505, %fd504, %fd502;
	add.f64 	%fd506, %fd500, %fd501;
	mul.f64 	%fd918, %fd506, %fd503;
	fma.rn.f64 	%fd507, %fd909, %fd444, 0d0000000000000000;
	fma.rn.f64 	%fd508, %fd908, %fd445, 0d0000000000000000;
	fma.rn.f64 	%fd509, %fd907, %fd448, %fd507;
	fma.rn.f64 	%fd510, %fd906, %fd449, %fd508;
	fma.rn.f64 	%fd511, %fd905, %fd452, %fd509;
	fma.rn.f64 	%fd512, %fd904, %fd453, %fd510;
	fma.rn.f64 	%fd513, %fd903, %fd456, %fd511;
	fma.rn.f64 	%fd514, %fd902, %fd457, %fd512;
	fma.rn.f64 	%fd515, %fd901, %fd461, %fd513;
	fma.rn.f64 	%fd516, %fd900, %fd460, %fd514;
	ld.global.nc.f64 	%fd517, [%rd16+-24];
	ld.global.nc.f64 	%fd518, [%rd16+-72];
	sub.f64 	%fd519, %fd515, %fd516;
	mul.f64 	%fd520, %fd519, %fd517;
	add.f64 	%fd521, %fd515, %fd516;
	mul.f64 	%fd917, %fd521, %fd518;
	fma.rn.f64 	%fd522, %fd899, %fd444, 0d0000000000000000;
	fma.rn.f64 	%fd523, %fd898, %fd445, 0d0000000000000000;
	fma.rn.f64 	%fd524, %fd897, %fd448, %fd522;
	fma.rn.f64 	%fd525, %fd896, %fd449, %fd523;
	fma.rn.f64 	%fd526, %fd895, %fd452, %fd524;
	fma.rn.f64 	%fd527, %fd894, %fd453, %fd525;
	fma.rn.f64 	%fd528, %fd893, %fd456, %fd526;
	fma.rn.f64 	%fd529, %fd892, %fd457, %fd527;
	fma.rn.f64 	%fd530, %fd891, %fd461, %fd528;
	fma.rn.f64 	%fd531, %fd890, %fd460, %fd529;
	ld.global.nc.f64 	%fd532, [%rd16+-32];
	ld.global.nc.f64 	%fd533, [%rd16+-64];
	sub.f64 	%fd534, %fd530, %fd531;
	mul.f64 	%fd912, %fd534, %fd532;
	add.f64 	%fd535, %fd530, %fd531;
	mul.f64 	%fd916, %fd535, %fd533;
	fma.rn.f64 	%fd536, %fd889, %fd444, 0d0000000000000000;
	fma.rn.f64 	%fd537, %fd888, %fd445, 0d0000000000000000;
	fma.rn.f64 	%fd538, %fd887, %fd448, %fd536;
	fma.rn.f64 	%fd539, %fd886, %fd449, %fd537;
	fma.rn.f64 	%fd540, %fd885, %fd452, %fd538;
	fma.rn.f64 	%fd541, %fd884, %fd453, %fd539;
	fma.rn.f64 	%fd542, %fd883, %fd456, %fd540;
	fma.rn.f64 	%fd543, %fd882, %fd457, %fd541;
	fma.rn.f64 	%fd544, %fd881, %fd461, %fd542;
	fma.rn.f64 	%fd545, %fd880, %fd460, %fd543;
	ld.global.nc.f64 	%fd546, [%rd16+-40];
	ld.global.nc.f64 	%fd547, [%rd16+-56];
	sub.f64 	%fd548, %fd544, %fd545;
	mul.f64 	%fd913, %fd548, %fd546;
	add.f64 	%fd549, %fd544, %fd545;
	mul.f64 	%fd915, %fd549, %fd547;
	fma.rn.f64 	%fd550, %fd879, %fd444, 0d0000000000000000;
	fma.rn.f64 	%fd551, %fd878, %fd445, 0d0000000000000000;
	fma.rn.f64 	%fd552, %fd877, %fd448, %fd550;
	fma.rn.f64 	%fd553, %fd876, %fd449, %fd551;
	fma.rn.f64 	%fd554, %fd875, %fd452, %fd552;
	fma.rn.f64 	%fd555, %fd874, %fd453, %fd553;
	fma.rn.f64 	%fd556, %fd873, %fd456, %fd554;
	fma.rn.f64 	%fd557, %fd872, %fd457, %fd555;
	fma.rn.f64 	%fd558, %fd871, %fd461, %fd556;
	fma.rn.f64 	%fd559, %fd870, %fd460, %fd557;
	ld.global.nc.f64 	%fd560, [%rd16+-48];
	add.f64 	%fd561, %fd558, %fd559;
	mul.f64 	%fd914, %fd561, %fd560;
	bar.sync 	0;
	add.f64 	%fd562, %fd920, %fd475;
	sub.f64 	%fd563, %fd920, %fd475;
	add.f64 	%fd564, %fd919, %fd490;
	sub.f64 	%fd565, %fd919, %fd490;
	add.f64 	%fd566, %fd918, %fd505;
	sub.f64 	%fd567, %fd918, %fd505;
	add.f64 	%fd568, %fd917, %fd520;
	sub.f64 	%fd569, %fd917, %fd520;
	add.f64 	%fd570, %fd916, %fd912;
	sub.f64 	%fd571, %fd916, %fd912;
	add.f64 	%fd572, %fd915, %fd913;
	sub.f64 	%fd573, %fd915, %fd913;
	add.f64 	%fd574, %fd914, %fd914;
	sub.f64 	%fd575, %fd914, %fd914;
	mul.f64 	%fd576, %fd574, 0d3FE0000000000000;
	fma.rn.f64 	%fd577, %fd19, %fd562, 0d0000000000000000;
	fma.rn.f64 	%fd578, %fd20, %fd563, 0d0000000000000000;
	fma.rn.f64 	%fd579, %fd29, %fd564, %fd577;
	fma.rn.f64 	%fd580, %fd30, %fd565, %fd578;
	fma.rn.f64 	%fd581, %fd39, %fd566, %fd579;
	fma.rn.f64 	%fd582, %fd40, %fd567, %fd580;
	fma.rn.f64 	%fd583, %fd909, %fd568, %fd581;
	fma.rn.f64 	%fd584, %fd908, %fd569, %fd582;
	fma.rn.f64 	%fd585, %fd899, %fd570, %fd583;
	fma.rn.f64 	%fd586, %fd898, %fd571, %fd584;
	fma.rn.f64 	%fd587, %fd889, %fd572, %fd585;
	fma.rn.f64 	%fd588, %fd888, %fd573, %fd586;
	fma.rn.f64 	%fd589, %fd879, %fd576, %fd587;
	fma.rn.f64 	%fd590, %fd878, %fd575, %fd588;
	sub.f64 	%fd591, %fd589, %fd590;
	st.shared.f64 	[%r30+64], %fd591;
	add.f64 	%fd592, %fd589, %fd590;
	st.shared.f64 	[%r30], %fd592;
	fma.rn.f64 	%fd593, %fd21, %fd562, 0d0000000000000000;
	fma.rn.f64 	%fd594, %fd22, %fd563, 0d0000000000000000;
	fma.rn.f64 	%fd595, %fd31, %fd564, %fd593;
	fma.rn.f64 	%fd596, %fd32, %fd565, %fd594;
	fma.rn.f64 	%fd597, %fd41, %fd566, %fd595;
	fma.rn.f64 	%fd598, %fd42, %fd567, %fd596;
	fma.rn.f64 	%fd599, %fd907, %fd568, %fd597;
	fma.rn.f64 	%fd600, %fd906, %fd569, %fd598;
	fma.rn.f64 	%fd601, %fd897, %fd570, %fd599;
	fma.rn.f64 	%fd602, %fd896, %fd571, %fd600;
	fma.rn.f64 	%fd603, %fd887, %fd572, %fd601;
	fma.rn.f64 	%fd604, %fd886, %fd573, %fd602;
	fma.rn.f64 	%fd605, %fd877, %fd576, %fd603;
	fma.rn.f64 	%fd606, %fd876, %fd575, %fd604;
	sub.f64 	%fd607, %fd605, %fd606;
	st.shared.f64 	[%r30+56], %fd607;
	add.f64 	%fd608, %fd605, %fd606;
	st.shared.f64 	[%r30+8], %fd608;
	fma.rn.f64 	%fd609, %fd23, %fd562, 0d0000000000000000;
	fma.rn.f64 	%fd610, %fd24, %fd563, 0d0000000000000000;
	fma.rn.f64 	%fd611, %fd33, %fd564, %fd609;
	fma.rn.f64 	%fd612, %fd34, %fd565, %fd610;
	fma.rn.f64 	%fd613, %fd43, %fd566, %fd611;
	fma.rn.f64 	%fd614, %fd44, %fd567, %fd612;
	fma.rn.f64 	%fd615, %fd905, %fd568, %fd613;
	fma.rn.f64 	%fd616, %fd904, %fd569, %fd614;
	fma.rn.f64 	%fd617, %fd895, %fd570, %fd615;
	fma.rn.f64 	%fd618, %fd894, %fd571, %fd616;
	fma.rn.f64 	%fd619, %fd885, %fd572, %fd617;
	fma.rn.f64 	%fd620, %fd884, %fd573, %fd618;
	fma.rn.f64 	%fd621, %fd875, %fd576, %fd619;
	fma.rn.f64 	%fd622, %fd874, %fd575, %fd620;
	sub.f64 	%fd623, %fd621, %fd622;
	st.shared.f64 	[%r30+48], %fd623;
	add.f64 	%fd624, %fd621, %fd622;
	st.shared.f64 	[%r30+16], %fd624;
	fma.rn.f64 	%fd625, %fd25, %fd562, 0d0000000000000000;
	fma.rn.f64 	%fd626, %fd26, %fd563, 0d0000000000000000;
	fma.rn.f64 	%fd627, %fd35, %fd564, %fd625;
	fma.rn.f64 	%fd628, %fd36, %fd565, %fd626;
	fma.rn.f64 	%fd629, %fd45, %fd566, %fd627;
	fma.rn.f64 	%fd630, %fd46, %fd567, %fd628;
	fma.rn.f64 	%fd631, %fd903, %fd568, %fd629;
	fma.rn.f64 	%fd632, %fd902, %fd569, %fd630;
	fma.rn.f64 	%fd633, %fd893, %fd570, %fd631;
	fma.rn.f64 	%fd634, %fd892, %fd571, %fd632;
	fma.rn.f64 	%fd635, %fd883, %fd572, %fd633;
	fma.rn.f64 	%fd636, %fd882, %fd573, %fd634;
	fma.rn.f64 	%fd637, %fd873, %fd576, %fd635;
	fma.rn.f64 	%fd638, %fd872, %fd575, %fd636;
	sub.f64 	%fd639, %fd637, %fd638;
	st.shared.f64 	[%r30+40], %fd639;
	add.f64 	%fd640, %fd637, %fd638;
	st.shared.f64 	[%r30+24], %fd640;
	fma.rn.f64 	%fd641, %fd27, %fd562, 0d0000000000000000;
	fma.rn.f64 	%fd642, %fd28, %fd563, 0d0000000000000000;
	fma.rn.f64 	%fd643, %fd37, %fd564, %fd641;
	fma.rn.f64 	%fd644, %fd38, %fd565, %fd642;
	fma.rn.f64 	%fd645, %fd911, %fd566, %fd643;
	fma.rn.f64 	%fd646, %fd910, %fd567, %fd644;
	fma.rn.f64 	%fd647, %fd901, %fd568, %fd645;
	fma.rn.f64 	%fd648, %fd900, %fd569, %fd646;
	fma.rn.f64 	%fd649, %fd891, %fd570, %fd647;
	fma.rn.f64 	%fd650, %fd890, %fd571, %fd648;
	fma.rn.f64 	%fd651, %fd881, %fd572, %fd649;
	fma.rn.f64 	%fd652, %fd880, %fd573, %fd650;
	fma.rn.f64 	%fd653, %fd871, %fd576, %fd651;
	fma.rn.f64 	%fd654, %fd870, %fd575, %fd652;
	add.f64 	%fd655, %fd653, %fd654;
	st.shared.f64 	[%r30+32], %fd655;
	bar.sync 	0;
	@%p10 bra 	$L__BB238_11;
	ld.shared.f64 	%fd656, [%r7];
	ld.shared.f64 	%fd657, [%r7+1248];
	add.f64 	%fd658, %fd656, %fd657;
	sub.f64 	%fd659, %fd656, %fd657;
	ld.shared.f64 	%fd660, [%r7+104];
	ld.shared.f64 	%fd661, [%r7+1144];
	add.f64 	%fd662, %fd660, %fd661;
	sub.f64 	%fd663, %fd660, %fd661;
	ld.shared.f64 	%fd664, [%r7+208];
	ld.shared.f64 	%fd665, [%r7+1040];
	add.f64 	%fd666, %fd664, %fd665;
	sub.f64 	%fd667, %fd664, %fd665;
	ld.shared.f64 	%fd668, [%r7+312];
	ld.shared.f64 	%fd669, [%r7+936];
	add.f64 	%fd670, %fd668, %fd669;
	sub.f64 	%fd671, %fd668, %fd669;
	ld.shared.f64 	%fd672, [%r7+416];
	ld.shared.f64 	%fd673, [%r7+832];
	add.f64 	%fd674, %fd672, %fd673;
	sub.f64 	%fd675, %fd672, %fd673;
	ld.shared.f64 	%fd676, [%r7+520];
	ld.shared.f64 	%fd677, [%r7+728];
	add.f64 	%fd678, %fd676, %fd677;
	sub.f64 	%fd679, %fd676, %fd677;
	ld.shared.f64 	%fd680, [%r7+624];
	add.f64 	%fd681, %fd680, %fd680;
	sub.f64 	%fd682, %fd680, %fd680;
	mul.f64 	%fd683, %fd681, 0d3FE0000000000000;
	fma.rn.f64 	%fd684, %fd19, %fd658, 0d0000000000000000;
	fma.rn.f64 	%fd685, %fd20, %fd659, 0d0000000000000000;
	fma.rn.f64 	%fd686, %fd29, %fd662, %fd684;
	fma.rn.f64 	%fd687, %fd30, %fd663, %fd685;
	fma.rn.f64 	%fd688, %fd39, %fd666, %fd686;
	fma.rn.f64 	%fd689, %fd40, %fd667, %fd687;
	fma.rn.f64 	%fd690, %fd909, %fd670, %fd688;
	fma.rn.f64 	%fd691, %fd908, %fd671, %fd689;
	fma.rn.f64 	%fd692, %fd899, %fd674, %fd690;
	fma.rn.f64 	%fd693, %fd898, %fd675, %fd691;
	fma.rn.f64 	%fd694, %fd889, %fd678, %fd692;
	fma.rn.f64 	%fd695, %fd888, %fd679, %fd693;
	fma.rn.f64 	%fd696, %fd879, %fd683, %fd694;
	fma.rn.f64 	%fd697, %fd878, %fd682, %fd695;
	sub.f64 	%fd698, %fd696, %fd697;
	st.shared.f64 	[%r7+832], %fd698;
	add.f64 	%fd699, %fd696, %fd697;
	st.shared.f64 	[%r7], %fd699;
	fma.rn.f64 	%fd700, %fd21, %fd658, 0d0000000000000000;
	fma.rn.f64 	%fd701, %fd22, %fd659, 0d0000000000000000;
	fma.rn.f64 	%fd702, %fd31, %fd662, %fd700;
	fma.rn.f64 	%fd703, %fd32, %fd663, %fd701;
	fma.rn.f64 	%fd704, %fd41, %fd666, %fd702;
	fma.rn.f64 	%fd705, %fd42, %fd667, %fd703;
	fma.rn.f64 	%fd706, %fd907, %fd670, %fd704;
	fma.rn.f64 	%fd707, %fd906, %fd671, %fd705;
	fma.rn.f64 	%fd708, %fd897, %fd674, %fd706;
	fma.rn.f64 	%fd709, %fd896, %fd675, %fd707;
	fma.rn.f64 	%fd710, %fd887, %fd678, %fd708;
	fma.rn.f64 	%fd711, %fd886, %fd679, %fd709;
	fma.rn.f64 	%fd712, %fd877, %fd683, %fd710;
	fma.rn.f64 	%fd713, %fd876, %fd682, %fd711;
	sub.f64 	%fd714, %fd712, %fd713;
	st.shared.f64 	[%r7+728], %fd714;
	add.f64 	%fd715, %fd712, %fd713;
	st.shared.f64 	[%r7+104], %fd715;
	fma.rn.f64 	%fd716, %fd23, %fd658, 0d0000000000000000;
	fma.rn.f64 	%fd717, %fd24, %fd659, 0d0000000000000000;
	fma.rn.f64 	%fd718, %fd33, %fd662, %fd716;
	fma.rn.f64 	%fd719, %fd34, %fd663, %fd717;
	fma.rn.f64 	%fd720, %fd43, %fd666, %fd718;
	fma.rn.f64 	%fd721, %fd44, %fd667, %fd719;
	fma.rn.f64 	%fd722, %fd905, %fd670, %fd720;
	fma.rn.f64 	%fd723, %fd904, %fd671, %fd721;
	fma.rn.f64 	%fd724, %fd895, %fd674, %fd722;
	fma.rn.f64 	%fd725, %fd894, %fd675, %fd723;
	fma.rn.f64 	%fd726, %fd885, %fd678, %fd724;
	fma.rn.f64 	%fd727, %fd884, %fd679, %fd725;
	fma.rn.f64 	%fd728, %fd875, %fd683, %fd726;
	fma.rn.f64 	%fd729, %fd874, %fd682, %fd727;
	sub.f64 	%fd730, %fd728, %fd729;
	st.shared.f64 	[%r7+624], %fd730;
	add.f64 	%fd731, %fd728, %fd729;
	st.shared.f64 	[%r7+208], %fd731;
	fma.rn.f64 	%fd732, %fd25, %fd658, 0d0000000000000000;
	fma.rn.f64 	%fd733, %fd26, %fd659, 0d0000000000000000;
	fma.rn.f64 	%fd734, %fd35, %fd662, %fd732;
	fma.rn.f64 	%fd735, %fd36, %fd663, %fd733;
	fma.rn.f64 	%fd736, %fd45, %fd666, %fd734;
	fma.rn.f64 	%fd737, %fd46, %fd667, %fd735;
	fma.rn.f64 	%fd738, %fd903, %fd670, %fd736;
	fma.rn.f64 	%fd739, %fd902, %fd671, %fd737;
	fma.rn.f64 	%fd740, %fd893, %fd674, %fd738;
	fma.rn.f64 	%fd741, %fd892, %fd675, %fd739;
	fma.rn.f64 	%fd742, %fd883, %fd678, %fd740;
	fma.rn.f64 	%fd743, %fd882, %fd679, %fd741;
	fma.rn.f64 	%fd744, %fd873, %fd683, %fd742;
	fma.rn.f64 	%fd745, %fd872, %fd682, %fd743;
	sub.f64 	%fd746, %fd744, %fd745;
	st.shared.f64 	[%r7+520], %fd746;
	add.f64 	%fd747, %fd744, %fd745;
	st.shared.f64 	[%r7+312], %fd747;
	fma.rn.f64 	%fd748, %fd27, %fd658, 0d0000000000000000;
	fma.rn.f64 	%fd749, %fd28, %fd659, 0d0000000000000000;
	fma.rn.f64 	%fd750, %fd37, %fd662, %fd748;
	fma.rn.f64 	%fd751, %fd38, %fd663, %fd749;
	fma.rn.f64 	%fd752, %fd911, %fd666, %fd750;
	fma.rn.f64 	%fd753, %fd910, %fd667, %fd751;
	fma.rn.f64 	%fd754, %fd901, %fd670, %fd752;
	fma.rn.f64 	%fd755, %fd900, %fd671, %fd753;
	fma.rn.f64 	%fd756, %fd891, %fd674, %fd754;
	fma.rn.f64 	%fd757, %fd890, %fd675, %fd755;
	fma.rn.f64 	%fd758, %fd881, %fd678, %fd756;
	fma.rn.f64 	%fd759, %fd880, %fd679, %fd757;
	fma.rn.f64 	%fd760, %fd871, %fd683, %fd758;
	fma.rn.f64 	%fd761, %fd870, %fd682, %fd759;
	add.f64 	%fd762, %fd760, %fd761;
	st.shared.f64 	[%r7+416], %fd762;
$L__BB238_11:
	mov.u32 	%r38, %tid.x;
	setp.gt.u32 	%p11, %r38, 80;
	bar.sync 	0;
	@%p11 bra 	$L__BB238_13;
	ld.shared.f64 	%fd763, [%r6];
	ld.shared.f64 	%fd764, [%r6+16224];
	add.f64 	%fd765, %fd763, %fd764;
	sub.f64 	%fd766, %fd763, %fd764;
	ld.shared.f64 	%fd767, [%r6+1352];
	ld.shared.f64 	%fd768, [%r6+14872];
	add.f64 	%fd769, %fd767, %fd768;
	sub.f64 	%fd770, %fd767, %fd768;
	ld.shared.f64 	%fd771, [%r6+2704];
	ld.shared.f64 	%fd772, [%r6+13520];
	add.f64 	%fd773, %fd771, %fd772;
	sub.f64 	%fd774, %fd771, %fd772;
	ld.shared.f64 	%fd775, [%r6+4056];
	ld.shared.f64 	%fd776, [%r6+12168];
	add.f64 	%fd777, %fd775, %fd776;
	sub.f64 	%fd778, %fd775, %fd776;
	ld.shared.f64 	%fd779, [%r6+5408];
	ld.shared.f64 	%fd780, [%r6+10816];
	add.f64 	%fd781, %fd779, %fd780;
	sub.f64 	%fd782, %fd779, %fd780;
	ld.shared.f64 	%fd783, [%r6+6760];
	ld.shared.f64 	%fd784, [%r6+9464];
	add.f64 	%fd785, %fd783, %fd784;
	sub.f64 	%fd786, %fd783, %fd784;
	ld.shared.f64 	%fd787, [%r6+8112];
	add.f64 	%fd788, %fd787, %fd787;
	sub.f64 	%fd789, %fd787, %fd787;
	mul.f64 	%fd790, %fd788, 0d3FE0000000000000;
	fma.rn.f64 	%fd791, %fd19, %fd765, 0d0000000000000000;
	fma.rn.f64 	%fd792, %fd20, %fd766, 0d0000000000000000;
	fma.rn.f64 	%fd793, %fd29, %fd769, %fd791;
	fma.rn.f64 	%fd794, %fd30, %fd770, %fd792;
	fma.rn.f64 	%fd795, %fd39, %fd773, %fd793;
	fma.rn.f64 	%fd796, %fd40, %fd774, %fd794;
	fma.rn.f64 	%fd797, %fd909, %fd777, %fd795;
	fma.rn.f64 	%fd798, %fd908, %fd778, %fd796;
	fma.rn.f64 	%fd799, %fd899, %fd781, %fd797;
	fma.rn.f64 	%fd800, %fd898, %fd782, %fd798;
	fma.rn.f64 	%fd801, %fd889, %fd785, %fd799;
	fma.rn.f64 	%fd802, %fd888, %fd786, %fd800;
	fma.rn.f64 	%fd803, %fd879, %fd790, %fd801;
	fma.rn.f64 	%fd804, %fd878, %fd789, %fd802;
	sub.f64 	%fd912, %fd803, %fd804;
	add.f64 	%fd920, %fd803, %fd804;
	fma.rn.f64 	%fd805, %fd21, %fd765, 0d0000000000000000;
	fma.rn.f64 	%fd806, %fd22, %fd766, 0d0000000000000000;
	fma.rn.f64 	%fd807, %fd31, %fd769, %fd805;
	fma.rn.f64 	%fd808, %fd32, %fd770, %fd806;
	fma.rn.f64 	%fd809, %fd41, %fd773, %fd807;
	fma.rn.f64 	%fd810, %fd42, %fd774, %fd808;
	fma.rn.f64 	%fd811, %fd907, %fd777, %fd809;
	fma.rn.f64 	%fd812, %fd906, %fd778, %fd810;
	fma.rn.f64 	%fd813, %fd897, %fd781, %fd811;
	fma.rn.f64 	%fd814, %fd896, %fd782, %fd812;
	fma.rn.f64 	%fd815, %fd887, %fd785, %fd813;
	fma.rn.f64 	%fd816, %fd886, %fd786, %fd814;
	fma.rn.f64 	%fd817, %fd877, %fd790, %fd815;
	fma.rn.f64 	%fd818, %fd876, %fd789, %fd816;
	sub.f64 	%fd913, %fd817, %fd818;
	add.f64 	%fd919, %fd817, %fd818;
	fma.rn.f64 	%fd819, %fd23, %fd765, 0d0000000000000000;
	fma.rn.f64 	%fd820, %fd24, %fd766, 0d0000000000000000;
	fma.rn.f64 	%fd821, %fd33, %fd769, %fd819;
	fma.rn.f64 	%fd822, %fd34, %fd770, %fd820;
	fma.rn.f64 	%fd823, %fd43, %fd773, %fd821;
	fma.rn.f64 	%fd824, %fd44, %fd774, %fd822;
	fma.rn.f64 	%fd825, %fd905, %fd777, %fd823;
	fma.rn.f64 	%fd826, %fd904, %fd778, %fd824;
	fma.rn.f64 	%fd827, %fd895, %fd781, %fd825;
	fma.rn.f64 	%fd828, %fd894, %fd782, %fd826;
	fma.rn.f64 	%fd829, %fd885, %fd785, %fd827;
	fma.rn.f64 	%fd830, %fd884, %fd786, %fd828;
	fma.rn.f64 	%fd831, %fd875, %fd790, %fd829;
	fma.rn.f64 	%fd832, %fd874, %fd789, %fd830;
	sub.f64 	%fd914, %fd831, %fd832;
	add.f64 	%fd918, %fd831, %fd832;
	fma.rn.f64 	%fd833, %fd25, %fd765, 0d0000000000000000;
	fma.rn.f64 	%fd834, %fd26, %fd766, 0d0000000000000000;
	fma.rn.f64 	%fd835, %fd35, %fd769, %fd833;
	fma.rn.f64 	%fd836, %fd36, %fd770, %fd834;
	fma.rn.f64 	%fd837, %fd45, %fd773, %fd835;
	fma.rn.f64 	%fd838, %fd46, %fd774, %fd836;
	fma.rn.f64 	%fd839, %fd903, %fd777, %fd837;
	fma.rn.f64 	%fd840, %fd902, %fd778, %fd838;
	fma.rn.f64 	%fd841, %fd893, %fd781, %fd839;
	fma.rn.f64 	%fd842, %fd892, %fd782, %fd840;
	fma.rn.f64 	%fd843, %fd883, %fd785, %fd841;
	fma.rn.f64 	%fd844, %fd882, %fd786, %fd842;
	fma.rn.f64 	%fd845, %fd873, %fd790, %fd843;
	fma.rn.f64 	%fd846, %fd872, %fd789, %fd844;
	sub.f64 	%fd915, %fd845, %fd846;
	add.f64 	%fd917, %fd845, %fd846;
	fma.rn.f64 	%fd847, %fd27, %fd765, 0d0000000000000000;
	fma.rn.f64 	%fd848, %fd28, %fd766, 0d0000000000000000;
	fma.rn.f64 	%fd849, %fd37, %fd769, %fd847;
	fma.rn.f64 	%fd850, %fd38, %fd770, %fd848;
	fma.rn.f64 	%fd851, %fd911, %fd773, %fd849;
	fma.rn.f64 	%fd852, %fd910, %fd774, %fd850;
	fma.rn.f64 	%fd853, %fd901, %fd777, %fd851;
	fma.rn.f64 	%fd854, %fd900, %fd778, %fd852;
	fma.rn.f64 	%fd855, %fd891, %fd781, %fd853;
	fma.rn.f64 	%fd856, %fd890, %fd782, %fd854;
	fma.rn.f64 	%fd857, %fd881, %fd785, %fd855;
	fma.rn.f64 	%fd858, %fd880, %fd786, %fd856;
	fma.rn.f64 	%fd859, %fd871, %fd790, %fd857;
	fma.rn.f64 	%fd860, %fd870, %fd789, %fd858;
	add.f64 	%fd916, %fd859, %fd860;
$L__BB238_13:
	bar.sync 	0;
	@%p4 bra 	$L__BB238_15;
	ld.param.u64 	%rd21, [_Z30massMatrixMultiplySharedKernelILi9ELi13ELi1EEviPKdS1_S1_S1_Pd_param_5];
	mov.u32 	%r39, %ctaid.x;
	mov.u32 	%r40, %tid.y;
	add.s32 	%r41, %r39, %r40;
	mov.u32 	%r42, %tid.x;
	mad.lo.s32 	%r43, %r41, 729, %r42;
	cvta.to.global.u64 	%rd17, %rd21;
	mul.wide.s32 	%rd18, %r43, 8;
	add.s64 	%rd19, %rd17, %rd18;
	st.global.f64 	[%rd19], %fd920;
	st.global.f64 	[%rd19+648], %fd919;
	st.global.f64 	[%rd19+1296], %fd918;
	st.global.f64 	[%rd19+1944], %fd917;
	st.global.f64 	[%rd19+2592], %fd916;
	st.global.f64 	[%rd19+3240], %fd915;
	st.global.f64 	[%rd19+3888], %fd914;
	st.global.f64 	[%rd19+4536], %fd913;
	st.global.f64 	[%rd19+5184], %fd912;
$L__BB238_15:
	ret;

}
	// .globl	_Z30massMatrixMultiplyGlobalKernelILi9ELi13ELi1EEviPKdS1_S1_S1_Pd
.visible .entry _Z30massMatrixMultiplyGlobalKernelILi9ELi13ELi1EEviPKdS1_S1_S1_Pd(
	.param .u32 _Z30massMatrixMultiplyGlobalKernelILi9ELi13ELi1EEviPKdS1_S1_S1_Pd_param_0,
	.param .u64 .ptr .align 1 _Z30massMatrixMultiplyGlobalKernelILi9ELi13ELi1EEviPKdS1_S1_S1_Pd_param_1,
	.param .u64 .ptr .align 1 _Z30massMatrixMultiplyGlobalKernelILi9ELi13ELi1EEviPKdS1_S1_S1_Pd_param_2,
	.param .u64 .ptr .align 1 _Z30massMatrixMultiplyGlobalKernelILi9ELi13ELi1EEviPKdS1_S1_S1_Pd_param_3,
	.param .u64 .ptr .align 1 _Z30massMatrixMultiplyGlobalKernelILi9ELi13ELi1EEviPKdS1_S1_S1_Pd_param_4,
	.param .u64 .ptr .align 1 _Z30massMatrixMultiplyGlobalKernelILi9ELi13ELi1EEviPKdS1_S1_S1_Pd_param_5
)
{
	.reg .pred 	%p<10>;
	.reg .b16 	%rs<13>;
	.reg .b32 	%r<39>;
	.reg .b64 	%rd<23>;
	.reg .b64 	%fd<891>;
	// demoted variable
	.shared .align 8 .b8 _ZZ30massMatrixMultiplyGlobalKernelILi9ELi13ELi1EEviPKdS1_S1_S1_PdE6s_tmp1[17576];
	ld.param.u32 	%r8, [_Z30massMatrixMultiplyGlobalKernelILi9ELi13ELi1EEviPKdS1_S1_S1_Pd_param_0];
	ld.param.u64 	%rd4, [_Z30massMatrixMultiplyGlobalKernelILi9ELi13ELi1EEviPKdS1_S1_S1_Pd_param_2];
	ld.param.u64 	%rd5, [_Z30massMatrixMultiplyGlobalKernelILi9ELi13ELi1EEviPKdS1_S1_S1_Pd_param_3];
	ld.param.u64 	%rd6, [_Z30massMatrixMultiplyGlobalKernelILi9ELi13ELi1EEviPKdS1_S1_S1_Pd_param_4];
	cvta.to.global.u64 	%rd1, %rd5;
	cvta.to.global.u64 	%rd2, %rd4;
	mov.u32 	%r9, %tid.x;
	mov.u32 	%r2, %tid.y;
	mov.u32 	%r10, %ctaid.x;
	add.s32 	%r3, %r10, %r2;
	cvt.u16.u32 	%rs2, %r9;
	mul.hi.u16 	%rs3, %rs2, -7281;
	shr.u16 	%rs4, %rs3, 3;
	mul.lo.s16 	%rs5, %rs4, 9;
	sub.s16 	%rs1, %rs2, %rs5;
	setp.lt.s32 	%p2, %r3, %r8;
	setp.lt.u32 	%p3, %r9, 81;
	and.pred  	%p1, %p2, %p3;
	not.pred 	%p4, %p1;
	@%p4 bra 	$L__BB239_2;
	cvta.to.global.u64 	%rd8, %rd6;
	mad.lo.s32 	%r11, %r3, 729, %r9;
	mul.wide.s32 	%rd9, %r11, 8;
	add.s64 	%rd10, %rd8, %rd9;
	ld.global.nc.f64 	%fd881, [%rd10];
	ld.global.nc.f64 	%fd880, [%rd10+648];
	ld.global.nc.f64 	%fd879, [%rd10+1296];
	ld.global.nc.f64 	%fd878, [%rd10+1944];
	ld.global.nc.f64 	%fd877, [%rd10+2592];
	ld.global.nc.f64 	%fd876, [%rd10+3240];
	ld.global.nc.f64 	%fd875, [%rd10+3888];
	ld.global.nc.f64 	%fd874, [%rd10+4536];
	ld.global.nc.f64 	%fd873, [%rd10+5184];
$L__BB239_2:
	setp.gt.u32 	%p5, %r9, 80;
	bar.sync 	0;
	mov.u32 	%r12, _ZZ30massMatrixMultiplyGlobalKernelILi9ELi13ELi1EEviPKdS1_S1_S1_PdE6s_tmp1;
	mad.lo.s32 	%r13, %r2, 17576, %r12;
	mul.lo.s16 	%rs7, %rs2, 57;
	shr.u16 	%rs8, %rs7, 9;
	cvt.u32.u16 	%r4, %rs8;
	mul.wide.u16 	%r14, %rs8, 104;
	add.s32 	%r5, %r13, %r14;
	mul.wide.u16 	%r15, %rs1, 8;
	add.s32 	%r6, %r5, %r15;
	@%p5 bra 	$L__BB239_4;
	add.f64 	%fd117, %fd881, %fd873;
	sub.f64 	%fd118, %fd881, %fd873;
	add.f64 	%fd119, %fd880, %fd874;
	sub.f64 	%fd120, %fd880, %fd874;
	add.f64 	%fd121, %fd879, %fd875;
	sub.f64 	%fd122, %fd879, %fd875;
	add.f64 	%fd123, %fd878, %fd876;
	sub.f64 	%fd124, %fd878, %fd876;
	add.f64 	%fd125, %fd877, %fd877;
	sub.f64 	%fd126, %fd877, %fd877;
	mul.f64 	%fd127, %fd125, 0d3FE0000000000000;
	ld.global.nc.f64 	%fd128, [%rd2];
	fma.rn.f64 	%fd129, %fd128, %fd117, 0d0000000000000000;
	ld.global.nc.f64 	%fd130, [%rd1];
	fma.rn.f64 	%fd131, %fd130, %fd118, 0d0000000000000000;
	ld.global.nc.f64 	%fd132, [%rd2+8];
	fma.rn.f64 	%fd133, %fd132, %fd119, %fd129;
	ld.global.nc.f64 	%fd134, [%rd1+8];
	fma.rn.f64 	%fd135, %fd134, %fd120, %fd131;
	ld.global.nc.f64 	%fd136, [%rd2+16];
	fma.rn.f64 	%fd137, %fd136, %fd121, %fd133;
	ld.global.nc.f64 	%fd138, [%rd1+16];
	fma.rn.f64 	%fd139, %fd138, %fd122, %fd135;
	ld.global.nc.f64 	%fd140, [%rd2+24];
	fma.rn.f64 	%fd141, %fd140, %fd123, %fd137;
	ld.global.nc.f64 	%fd142, [%rd1+24];
	fma.rn.f64 	%fd143, %fd142, %fd124, %fd139;
	ld.global.nc.f64 	%fd144, [%rd2+32];
	fma.rn.f64 	%fd145, %fd144, %fd127, %fd141;
	ld.global.nc.f64 	%fd146, [%rd1+32];
	fma.rn.f64 	%fd147, %fd146, %fd126, %fd143;
	sub.f64 	%fd148, %fd145, %fd147;
	st.shared.f64 	[%r6+16224], %fd148;
	add.f64 	%fd149, %fd147, %fd145;
	st.shared.f64 	[%r6], %fd149;
	ld.global.nc.f64 	%fd150, [%rd2+40];
	fma.rn.f64 	%fd151, %fd150, %fd117, 0d0000000000000000;
	ld.global.nc.f64 	%fd152, [%rd1+40];
	fma.rn.f64 	%fd153, %fd152, %fd118, 0d0000000000000000;
	ld.global.nc.f64 	%fd154, [%rd2+48];
	fma.rn.f64 	%fd155, %fd154, %fd119, %fd151;
	ld.global.nc.f64 	%fd156, [%rd1+48];
	fma.rn.f64 	%fd157, %fd156, %fd120, %fd153;
	ld.global.nc.f64 	%fd158, [%rd2+56];
	fma.rn.f64 	%fd159, %fd158, %fd121, %fd155;
	ld.global.nc.f64 	%fd160, [%rd1+56];
	fma.rn.f64 	%fd161, %fd160, %fd122, %fd157;
	ld.global.nc.f64 	%fd162, [%rd2+64];
	fma.rn.f64 	%fd163, %fd162, %fd123, %fd159;
	ld.global.nc.f64 	%fd164, [%rd1+64];
	fma.rn.f64 	%fd165, %fd164, %fd124, %fd161;
	ld.global.nc.f64 	%fd166, [%rd2+72];
	fma.rn.f64 	%fd167, %fd166, %fd127, %fd163;
	ld.global.nc.f64 	%fd168, [%rd1+72];
	fma.rn.f64 	%fd169, %fd168, %fd126, %fd165;
	sub.f64 	%fd170, %fd167, %fd169;
	st.shared.f64 	[%r6+14872], %fd170;
	add.f64 	%fd171, %fd169, %fd167;
	st.shared.f64 	[%r6+1352], %fd171;
	ld.global.nc.f64 	%fd172, [%rd2+80];
	fma.rn.f64 	%fd173, %fd172, %fd117, 0d0000000000000000;
	ld.global.nc.f64 	%fd174, [%rd1+80];
	fma.rn.f64 	%fd175, %fd174, %fd118, 0d0000000000000000;
	ld.global.nc.f64 	%fd176, [%rd2+88];
	fma.rn.f64 	%fd177, %fd176, %fd119, %fd173;
	ld.global.nc.f64 	%fd178, [%rd1+88];
	fma.rn.f64 	%fd179, %fd178, %fd120, %fd175;
	ld.global.nc.f64 	%fd180, [%rd2+96];
	fma.rn.f64 	%fd181, %fd180, %fd121, %fd177;
	ld.global.nc.f64 	%fd182, [%rd1+96];
	fma.rn.f64 	%fd183, %fd182, %fd122, %fd179;
	ld.global.nc.f64 	%fd184, [%rd2+104];
	fma.rn.f64 	%fd185, %fd184, %fd123, %fd181;
	ld.global.nc.f64 	%fd186, [%rd1+104];
	fma.rn.f64 	%fd187, %fd186, %fd124, %fd183;
	ld.global.nc.f64 	%fd188, [%rd2+112];
	fma.rn.f64 	%fd189, %fd188, %fd127, %fd185;
	ld.global.nc.f64 	%fd190, [%rd1+112];
	fma.rn.f64 	%fd191, %fd190, %fd126, %fd187;
	sub.f64 	%fd192, %fd189, %fd191;
	st.shared.f64 	[%r6+13520], %fd192;
	add.f64 	%fd193, %fd191, %fd189;
	st.shared.f64 	[%r6+2704], %fd193;
	ld.global.nc.f64 	%fd194, [%rd2+120];
	fma.rn.f64 	%fd195, %fd194, %fd117, 0d0000000000000000;
	ld.global.nc.f64 	%fd196, [%rd1+120];
	fma.rn.f64 	%fd197, %fd196, %fd118, 0d0000000000000000;
	ld.global.nc.f64 	%fd198, [%rd2+128];
	fma.rn.f64 	%fd199, %fd198, %fd119, %fd195;
	ld.global.nc.f64 	%fd200, [%rd1+128];
	fma.rn.f64 	%fd201, %fd200, %fd120, %fd197;
	ld.global.nc.f64 	%fd202, [%rd2+136];
	fma.rn.f64 	%fd203, %fd202, %fd121, %fd199;
	ld.global.nc.f64 	%fd204, [%rd1+136];
	fma.rn.f64 	%fd205, %fd204, %fd122, %fd201;
	ld.global.nc.f64 	%fd206, [%rd2+144];
	fma.rn.f64 	%fd207, %fd206, %fd123, %fd203;
	ld.global.nc.f64 	%fd208, [%rd1+144];
	fma.rn.f64 	%fd209, %fd208, %fd124, %fd205;
	ld.global.nc.f64 	%fd210, [%rd2+152];
	fma.rn.f64 	%fd211, %fd210, %fd127, %fd207;
	ld.global.nc.f64 	%fd212, [%rd1+152];
	fma.rn.f64 	%fd213, %fd212, %fd126, %fd209;
	sub.f64 	%fd214, %fd211, %fd213;
	st.shared.f64 	[%r6+12168], %fd214;
	add.f64 	%fd215, %fd213, %fd211;
	st.shared.f64 	[%r6+4056], %fd215;
	ld.global.nc.f64 	%fd216, [%rd2+160];
	fma.rn.f64 	%fd217, %fd216, %fd117, 0d0000000000000000;
	ld.global.nc.f64 	%fd218, [%rd1+160];
	fma.rn.f64 	%fd219, %fd218, %fd118, 0d0000000000000000;
	ld.global.nc.f64 	%fd220, [%rd2+168];
	fma.rn.f64 	%fd221, %fd220, %fd119, %fd217;
	ld.global.nc.f64 	%fd222, [%rd1+168];
	fma.rn.f64 	%fd223, %fd222, %fd120, %fd219;
	ld.global.nc.f64 	%fd224, [%rd2+176];
	fma.rn.f64 	%fd225, %fd224, %fd121, %fd221;
	ld.global.nc.f64 	%fd226, [%rd1+176];
	fma.rn.f64 	%fd227, %fd226, %fd122, %fd223;
	ld.global.nc.f64 	%fd228, [%rd2+184];
	fma.rn.f64 	%fd229, %fd228, %fd123, %fd225;
	ld.global.nc.f64 	%fd230, [%rd1+184];
	fma.rn.f64 	%fd231, %fd230, %fd124, %fd227;
	ld.global.nc.f64 	%fd232, [%rd2+192];
	fma.rn.f64 	%fd233, %fd232, %fd127, %fd229;
	ld.global.nc.f64 	%fd234, [%rd1+192];
	fma.rn.f64 	%fd235, %fd234, %fd126, %fd231;
	sub.f64 	%fd236, %fd233, %fd235;
	st.shared.f64 	[%r6+10816], %fd236;
	add.f64 	%fd237, %fd235, %fd233;
	st.shared.f64 	[%r6+5408], %fd237;
	ld.global.nc.f64 	%fd238, [%rd2+200];
	fma.rn.f64 	%fd239, %fd238, %fd117, 0d0000000000000000;
	ld.global.nc.f64 	%fd240, [%rd1+200];
	fma.rn.f64 	%fd241, %fd240, %fd118, 0d0000000000000000;
	ld.global.nc.f64 	%fd242, [%rd2+208];
	fma.rn.f64 	%fd243, %fd242, %fd119, %fd239;
	ld.global.nc.f64 	%fd244, [%rd1+208];
	fma.rn.f64 	%fd245, %fd244, %fd120, %fd241;
	ld.global.nc.f64 	%fd246, [%rd2+216];
	fma.rn.f64 	%fd247, %fd246, %fd121, %fd243;
	ld.global.nc.f64 	%fd248, [%rd1+216];
	fma.rn.f64 	%fd249, %fd248, %fd122, %fd245;
	ld.global.nc.f64 	%fd250, [%rd2+224];
	fma.rn.f64 	%fd251, %fd250, %fd123, %fd247;
	ld.global.nc.f64 	%fd252, [%rd1+224];
	fma.rn.f64 	%fd253, %fd252, %fd124, %fd249;
	ld.global.nc.f64 	%fd254, [%rd2+232];
	fma.rn.f64 	%fd255, %fd254, %fd127, %fd251;
	ld.global.nc.f64 	%fd256, [%rd1+232];
	fma.rn.f64 	%fd257, %fd256, %fd126, %fd253;
	sub.f64 	%fd258, %fd255, %fd257;
	st.shared.f64 	[%r6+9464], %fd258;
	add.f64 	%fd259, %fd257, %fd255;
	st.shared.f64 	[%r6+6760], %fd259;
	ld.global.nc.f64 	%fd260, [%rd2+240];
	fma.rn.f64 	%fd261, %fd260, %fd117, 0d0000000000000000;
	ld.global.nc.f64 	%fd262, [%rd1+240];
	fma.rn.f64 	%fd263, %fd262, %fd118, 0d0000000000000000;
	ld.global.nc.f64 	%fd264, [%rd2+248];
	fma.rn.f64 	%fd265, %fd264, %fd119, %fd261;
	ld.global.nc.f64 	%fd266, [%rd1+248];
	fma.rn.f64 	%fd267, %fd266, %fd120, %fd263;
	ld.global.nc.f64 	%fd268, [%rd2+256];
	fma.rn.f64 	%fd269, %fd268, %fd121, %fd265;
	ld.global.nc.f64 	%fd270, [%rd1+256];
	fma.rn.f64 	%fd271, %fd270, %fd122, %fd267;
	ld.global.nc.f64 	%fd272, [%rd2+264];
	fma.rn.f64 	%fd273, %fd272, %fd123, %fd269;
	ld.global.nc.f64 	%fd274, [%rd1+264];
	fma.rn.f64 	%fd275, %fd274, %fd124, %fd271;
	ld.global.nc.f64 	%fd276, [%rd2+272];
	fma.rn.f64 	%fd277, %fd276, %fd127, %fd273;
	ld.global.nc.f64 	%fd278, [%rd1+272];
	fma.rn.f64 	%fd279, %fd278, %fd126, %fd275;
	add.f64 	%fd280, %fd279, %fd277;
	st.shared.f64 	[%r6+8112], %fd280;
$L__BB239_4:
	bar.sync 	0;
	setp.gt.u32 	%p6, %r9, 116;
	mad.lo.s32 	%r16, %r4, 1248, %r5;
	add.s32 	%r7, %r16, %r15;
	@%p6 bra 	$L__BB239_6;
	ld.shared.f64 	%fd281, [%r7];
	ld.shared.f64 	%fd282, [%r7+832];
	add.f64 	%fd283, %fd281, %fd282;
	sub.f64 	%fd284, %fd281, %fd282;
	ld.shared.f64 	%fd285, [%r7+104];
	ld.shared.f64 	%fd286, [%r7+728];
	add.f64 	%fd287, %fd285, %fd286;
	sub.f64 	%fd288, %fd285, %fd286;
	ld.shared.f64 	%fd289, [%r7+208];
	ld.shared.f64 	%fd290, [%r7+624];
	add.f64 	%fd291, %fd289, %fd290;
	sub.f64 	%fd292, %fd289, %fd290;
	ld.shared.f64 	%fd293, [%r7+312];
	ld.shared.f64 	%fd294, [%r7+520];
	add.f64 	%fd295, %fd293, %fd294;
	sub.f64 	%fd296, %fd293, %fd294;
	ld.shared.f64 	%fd297, [%r7+416];
	add.f64 	%fd298, %fd297, %fd297;
	sub.f64 	%fd299, %fd297, %fd297;
	mul.f64 	%fd300, %fd298, 0d3FE0000000000000;
	ld.global.nc.f64 	%fd301, [%rd2];
	fma.rn.f64 	%fd302, %fd301, %fd283, 0d0000000000000000;
	ld.global.nc.f64 	%fd303, [%rd1];
	fma.rn.f64 	%fd304, %fd303, %fd284, 0d0000000000000000;
	ld.global.nc.f64 	%fd305, [%rd2+8];
	fma.rn.f64 	%fd306, %fd305, %fd287, %fd302;
	ld.global.nc.f64 	%fd307, [%rd1+8];
	fma.rn.f64 	%fd308, %fd307, %fd288, %fd304;
	ld.global.nc.f64 	%fd309, [%rd2+16];
	fma.rn.f64 	%fd310, %fd309, %fd291, %fd306;
	ld.global.nc.f64 	%fd311, [%rd1+16];
	fma.rn.f64 	%fd312, %fd311, %fd292, %fd308;
	ld.global.nc.f64 	%fd313, [%rd2+24];
	fma.rn.f64 	%fd314, %fd313, %fd295, %fd310;
	ld.global.nc.f64 	%fd315, [%rd1+24];
	fma.rn.f64 	%fd316, %fd315, %fd296, %fd312;
	ld.global.nc.f64 	%fd317, [%rd2+32];
	fma.rn.f64 	%fd318, %fd317, %fd300, %fd314;
	ld.global.nc.f64 	%fd319, [%rd1+32];
	fma.rn.f64 	%fd320, %fd319, %fd299, %fd316;
	sub.f64 	%fd321, %fd318, %fd320;
	st.shared.f64 	[%r7+1248], %fd321;
	add.f64 	%fd322, %fd320, %fd318;
	st.shared.f64 	[%r7], %fd322;
	ld.global.nc.f64 	%fd323, [%rd2+40];
	fma.rn.f64 	%fd324, %fd323, %fd283, 0d0000000000000000;
	ld.global.nc.f64 	%fd325, [%rd1+40];
	fma.rn.f64 	%fd326, %fd325, %fd284, 0d0000000000000000;
	ld.global.nc.f64 	%fd327, [%rd2+48];
	fma.rn.f64 	%fd328, %fd327, %fd287, %fd324;
	ld.global.nc.f64 	%fd329, [%rd1+48];
	fma.rn.f64 	%fd330, %fd329, %fd288, %fd326;
	ld.global.nc.f64 	%fd331, [%rd2+56];
	fma.rn.f64 	%fd332, %fd331, %fd291, %fd328;
	ld.global.nc.f64 	%fd333, [%rd1+56];
	fma.rn.f64 	%fd334, %fd333, %fd292, %fd330;
	ld.global.nc.f64 	%fd335, [%rd2+64];
	fma.rn.f64 	%fd336, %fd335, %fd295, %fd332;
	ld.global.nc.f64 	%fd337, [%rd1+64];
	fma.rn.f64 	%fd338, %fd337, %fd296, %fd334;
	ld.global.nc.f64 	%fd339, [%rd2+72];
	fma.rn.f64 	%fd340, %fd339, %fd300, %fd336;
	ld.global.nc.f64 	%fd341, [%rd1+72];
	fma.rn.f64 	%fd342, %fd341, %fd299, %fd338;
	sub.f64 	%fd343, %fd340, %fd342;
	st.shared.f64 	[%r7+1144], %fd343;
	add.f64 	%fd344, %fd342, %fd340;
	st.shared.f64 	[%r7+104], %fd344;
	ld.global.nc.f64 	%fd345, [%rd2+80];
	fma.rn.f64 	%fd346, %fd345, %fd283, 0d0000000000000000;
	ld.global.nc.f64 	%fd347, [%rd1+80];
	fma.rn.f64 	%fd348, %fd347, %fd284, 0d0000000000000000;
	ld.global.nc.f64 	%fd349, [%rd2+88];
	fma.rn.f64 	%fd350, %fd349, %fd287, %fd346;
	ld.global.nc.f64 	%fd351, [%rd1+88];
	fma.rn.f64 	%fd352, %fd351, %fd288, %fd348;
	ld.global.nc.f64 	%fd353, [%rd2+96];
	fma.rn.f64 	%fd354, %fd353, %fd291, %fd350;
	ld.global.nc.f64 	%fd355, [%rd1+96];
	fma.rn.f64 	%fd356, %fd355, %fd292, %fd352;
	ld.global.nc.f64 	%fd357, [%rd2+104];
	fma.rn.f64 	%fd358, %fd357, %fd295, %fd354;
	ld.global.nc.f64 	%fd359, [%rd1+104];
	fma.rn.f64 	%fd360, %fd359, %fd296, %fd356;
	ld.global.nc.f64 	%fd361, [%rd2+112];
	fma.rn.f64 	%fd362, %fd361, %fd300, %fd358;
	ld.global.nc.f64 	%fd363, [%rd1+112];
	fma.rn.f64 	%fd364, %fd363, %fd299, %fd360;
	sub.f64 	%fd365, %fd362, %fd364;
	st.shared.f64 	[%r7+1040], %fd365;
	add.f64 	%fd366, %fd364, %fd362;
	st.shared.f64 	[%r7+208], %fd366;
	ld.global.nc.f64 	%fd367, [%rd2+120];
	fma.rn.f64 	%fd368, %fd367, %fd283, 0d0000000000000000;
	ld.global.nc.f64 	%fd369, [%rd1+120];
	fma.rn.f64 	%fd370, %fd369, %fd284, 0d0000000000000000;
	ld.global.nc.f64 	%fd371, [%rd2+128];
	fma.rn.f64 	%fd372, %fd371, %fd287, %fd368;
	ld.global.nc.f64 	%fd373, [%rd1+128];
	fma.rn.f64 	%fd374, %fd373, %fd288, %fd370;
	ld.global.nc.f64 	%fd375, [%rd2+136];
	fma.rn.f64 	%fd376, %fd375, %fd291, %fd372;
	ld.global.nc.f64 	%fd377, [%rd1+136];
	fma.rn.f64 	%fd378, %fd377, %fd292, %fd374;
	ld.global.nc.f64 	%fd379, [%rd2+144];
	fma.rn.f64 	%fd380, %fd379, %fd295, %fd376;
	ld.global.nc.f64 	%fd381, [%rd1+144];
	fma.rn.f64 	%fd382, %fd381, %fd296, %fd378;
	ld.global.nc.f64 	%fd383, [%rd2+152];
	fma.rn.f64 	%fd384, %fd383, %fd300, %fd380;
	ld.global.nc.f64 	%fd385, [%rd1+152];
	fma.rn.f64 	%fd386, %fd385, %fd299, %fd382;
	sub.f64 	%fd387, %fd384, %fd386;
	st.shared.f64 	[%r7+936], %fd387;
	add.f64 	%fd388, %fd386, %fd384;
	st.shared.f64 	[%r7+312], %fd388;
	ld.global.nc.f64 	%fd389, [%rd2+160];
	fma.rn.f64 	%fd390, %fd389, %fd283, 0d0000000000000000;
	ld.global.nc.f64 	%fd391, [%rd1+160];
	fma.rn.f64 	%fd392, %fd391, %fd284, 0d0000000000000000;
	ld.global.nc.f64 	%fd393, [%rd2+168];
	fma.rn.f64 	%fd394, %fd393, %fd287, %fd390;
	ld.global.nc.f64 	%fd395, [%rd1+168];
	fma.rn.f64 	%fd396, %fd395, %fd288, %fd392;
	ld.global.nc.f64 	%fd397, [%rd2+176];
	fma.rn.f64 	%fd398, %fd397, %fd291, %fd394;
	ld.global.nc.f64 	%fd399, [%rd1+176];
	fma.rn.f64 	%fd400, %fd399, %fd292, %fd396;
	ld.global.nc.f64 	%fd401, [%rd2+184];
	fma.rn.f64 	%fd402, %fd401, %fd295, %fd398;
	ld.global.nc.f64 	%fd403, [%rd1+184];
	fma.rn.f64 	%fd404, %fd403, %fd296, %fd400;
	ld.global.nc.f64 	%fd405, [%rd2+192];
	fma.rn.f64 	%fd406, %fd405, %fd300, %fd402;
	ld.global.nc.f64 	%fd407, [%rd1+192];
	fma.rn.f64 	%fd408, %fd407, %fd299, %fd404;
	sub.f64 	%fd409, %fd406, %fd408;
	st.shared.f64 	[%r7+832], %fd409;
	add.f64 	%fd410, %fd408, %fd406;
	st.shared.f64 	[%r7+416], %fd410;
	ld.global.nc.f64 	%fd411, [%rd2+200];
	fma.rn.f64 	%fd412, %fd411, %fd283, 0d0000000000000000;
	ld.global.nc.f64 	%fd413, [%rd1+200];
	fma.rn.f64 	%fd414, %fd413, %fd284, 0d0000000000000000;
	ld.global.nc.f64 	%fd415, [%rd2+208];
	fma.rn.f64 	%fd416, %fd415, %fd287, %fd412;
	ld.global.nc.f64 	%fd417, [%rd1+208];
	fma.rn.f64 	%fd418, %fd417, %fd288, %fd414;
	ld.global.nc.f64 	%fd419, [%rd2+216];
	fma.rn.f64 	%fd420, %fd419, %fd291, %fd416;
	ld.global.nc.f64 	%fd421, [%rd1+216];
	fma.rn.f64 	%fd422, %fd421, %fd292, %fd418;
	ld.global.nc.f64 	%fd423, [%rd2+224];
	fma.rn.f64 	%fd424, %fd423, %fd295, %fd420;
	ld.global.nc.f64 	%fd425, [%rd1+224];
	fma.rn.f64 	%fd426, %fd425, %fd296, %fd422;
	ld.global.nc.f64 	%fd427, [%rd2+232];
	fma.rn.f64 	%fd428, %fd427, %fd300, %fd424;
	ld.global.nc.f64 	%fd429, [%rd1+232];
	fma.rn.f64 	%fd430, %fd429, %fd299, %fd426;
	sub.f64 	%fd431, %fd428, %fd430;
	st.shared.f64 	[%r7+728], %fd431;
	add.f64 	%fd432, %fd430, %fd428;
	st.shared.f64 	[%r7+520], %fd432;
	ld.global.nc.f64 	%fd433, [%rd2+240];
	fma.rn.f64 	%fd434, %fd433, %fd283, 0d0000000000000000;
	ld.global.nc.f64 	%fd435, [%rd1+240];
	fma.rn.f64 	%fd436, %fd435, %fd284, 0d0000000000000000;
	ld.global.nc.f64 	%fd437, [%rd2+248];
	fma.rn.f64 	%fd438, %fd437, %fd287, %fd434;
	ld.global.nc.f64 	%fd439, [%rd1+248];
	fma.rn.f64 	%fd440, %fd439, %fd288, %fd436;
	ld.global.nc.f64 	%fd441, [%rd2+256];
	fma.rn.f64 	%fd442, %fd441, %fd291, %fd438;
	ld.global.nc.f64 	%fd443, [%rd1+256];
	fma.rn.f64 	%fd444, %fd443, %fd292, %fd440;
	ld.global.nc.f64 	%fd445, [%rd2+264];
	fma.rn.f64 	%fd446, %fd445, %fd295, %fd442;
	ld.global.nc.f64 	%fd447, [%rd1+264];
	fma.rn.f64 	%fd448, %fd447, %fd296, %fd444;
	ld.global.nc.f64 	%fd449, [%rd2+272];
	fma.rn.f64 	%fd450, %fd449, %fd300, %fd446;
	ld.global.nc.f64 	%fd451, [%rd1+272];
	fma.rn.f64 	%fd452, %fd451, %fd299, %fd448;
	add.f64 	%fd453, %fd452, %fd450;
	st.shared.f64 	[%r7+624], %fd453;
$L__BB239_6:
	ld.param.u64 	%rd21, [_Z30massMatrixMultiplyGlobalKernelILi9ELi13ELi1EEviPKdS1_S1_S1_Pd_param_3];
	ld.param.u64 	%rd20, [_Z30massMatrixMultiplyGlobalKernelILi9ELi13ELi1EEviPKdS1_S1_S1_Pd_param_2];
	ld.param.u64 	%rd19, [_Z30massMatrixMultiplyGlobalKernelILi9ELi13ELi1EEviPKdS1_S1_S1_Pd_param_1];
	mov.u32 	%r18, %tid.x;
	setp.gt.u32 	%p7, %r18, 116;
	bar.sync 	0;
	cvt.u16.u32 	%rs9, %r18;
	mul.hi.u16 	%rs10, %rs9, 5042;
	mul.lo.s16 	%rs11, %rs10, 13;
	sub.s16 	%rs12, %rs9, %rs11;
	mov.u32 	%r19, %tid.y;
	mov.u32 	%r20, _ZZ30massMatrixMultiplyGlobalKernelILi9ELi13ELi1EEviPKdS1_S1_S1_PdE6s_tmp1;
	mad.lo.s32 	%r21, %r19, 17576, %r20;
	mul.wide.u16 	%r22, %rs10, 1352;
	add.s32 	%r23, %r21, %r22;
	mul.wide.u16 	%r24, %rs12, 104;
	add.s32 	%r25, %r23, %r24;
	ld.shared.f64 	%fd454, [%r25];
	ld.shared.f64 	%fd455, [%r25+64];
	add.f64 	%fd456, %fd454, %fd455;
	sub.f64 	%fd457, %fd454, %fd455;
	ld.shared.f64 	%fd458, [%r25+8];
	ld.shared.f64 	%fd459, [%r25+56];
	add.f64 	%fd460, %fd458, %fd459;
	sub.f64 	%fd461, %fd458, %fd459;
	ld.shared.f64 	%fd462, [%r25+16];
	ld.shared.f64 	%fd463, [%r25+48];
	add.f64 	%fd464, %fd462, %fd463;
	sub.f64 	%fd465, %fd462, %fd463;
	ld.shared.f64 	%fd466, [%r25+24];
	ld.shared.f64 	%fd467, [%r25+40];
	add.f64 	%fd468, %fd466, %fd467;
	sub.f64 	%fd469, %fd466, %fd467;
	ld.shared.f64 	%fd470, [%r25+32];
	add.f64 	%fd471, %fd470, %fd470;
	sub.f64 	%fd472, %fd470, %fd470;
	mul.f64 	%fd473, %fd471, 0d3FE0000000000000;
	mov.u32 	%r26, %ctaid.x;
	add.s32 	%r27, %r26, %r19;
	mov.b32 	%r28, {%rs12, %rs10};
	mov.b32 	%r29, 12;
	mov.b32 	%r30, 43277;
	dp2a.lo.u32.u32 	%r31, %r28, %r30, %r29;
	mad.lo.s32 	%r32, %r27, 2197, %r31;
	cvta.to.global.u64 	%rd11, %rd20;
	ld.global.nc.f64 	%fd19, [%rd11];
	fma.rn.f64 	%fd474, %fd19, %fd456, 0d0000000000000000;
	cvta.to.global.u64 	%rd12, %rd21;
	ld.global.nc.f64 	%fd20, [%rd12];
	fma.rn.f64 	%fd475, %fd20, %fd457, 0d0000000000000000;
	ld.global.nc.f64 	%fd21, [%rd11+8];
	fma.rn.f64 	%fd476, %fd21, %fd460, %fd474;
	ld.global.nc.f64 	%fd22, [%rd12+8];
	fma.rn.f64 	%fd477, %fd22, %fd461, %fd475;
	ld.global.nc.f64 	%fd23, [%rd11+16];
	fma.rn.f64 	%fd478, %fd23, %fd464, %fd476;
	ld.global.nc.f64 	%fd24, [%rd12+16];
	fma.rn.f64 	%fd479, %fd24, %fd465, %fd477;
	ld.global.nc.f64 	%fd25, [%rd11+24];
	fma.rn.f64 	%fd480, %fd25, %fd468, %fd478;
	ld.global.nc.f64 	%fd26, [%rd12+24];
	fma.rn.f64 	%fd481, %fd26, %fd469, %fd479;
	ld.global.nc.f64 	%fd27, [%rd11+32];
	fma.rn.f64 	%fd482, %fd27, %fd473, %fd480;
	ld.global.nc.f64 	%fd28, [%rd12+32];
	fma.rn.f64 	%fd483, %fd28, %fd472, %fd481;
	cvta.to.global.u64 	%rd13, %rd19;
	mul.wide.s32 	%rd14, %r32, 8;
	add.s64 	%rd15, %rd13, %rd14;
	ld.global.nc.f64 	%fd484, [%rd15];
	ld.global.nc.f64 	%fd485, [%rd15+-96];
	sub.f64 	%fd486, %fd482, %fd483;
	mul.f64 	%fd487, %fd486, %fd484;
	add.f64 	%fd488, %fd482, %fd483;
	mul.f64 	%fd890, %fd488, %fd485;
	ld.global.nc.f64 	%fd30, [%rd11+40];
	fma.rn.f64 	%fd489, %fd30, %fd456, 0d0000000000000000;
	ld.global.nc.f64 	%fd31, [%rd12+40];
	fma.rn.f64 	%fd490, %fd31, %fd457, 0d0000000000000000;
	ld.global.nc.f64 	%fd32, [%rd11+48];
	fma.rn.f64 	%fd491, %fd32, %fd460, %fd489;
	ld.global.nc.f64 	%fd33, [%rd12+48];
	fma.rn.f64 	%fd492, %fd33, %fd461, %fd490;
	ld.global.nc.f64 	%fd34, [%rd11+56];
	fma.rn.f64 	%fd493, %fd34, %fd464, %fd491;
	ld.global.nc.f64 	%fd35, [%rd12+56];
	fma.rn.f64 	%fd494, %fd35, %fd465, %fd492;
	ld.global.nc.f64 	%fd36, [%rd11+64];
	fma.rn.f64 	%fd495, %fd36, %fd468, %fd493;
	ld.global.nc.f64 	%fd37, [%rd12+64];
	fma.rn.f64 	%fd496, %fd37, %fd469, %fd494;
	ld.global.nc.f64 	%fd38, [%rd11+72];
	fma.rn.f64 	%fd497, %fd38, %fd473, %fd495;
	ld.global.nc.f64 	%fd39, [%rd12+72];
	fma.rn.f64 	%fd498, %fd39, %fd472, %fd496;
	ld.global.nc.f64 	%fd499, [%rd15+-8];
	ld.global.nc.f64 	%fd500, [%rd15+-88];
	sub.f64 	%fd501, %fd497, %fd498;
	mul.f64 	%fd502, %fd501, %fd499;
	add.f64 	%fd503, %fd497, %fd498;
	mul.f64 	%fd889, %fd503, %fd500;
	ld.global.nc.f64 	%fd41, [%rd11+80];
	fma.rn.f64 	%fd504, %fd41, %fd456, 0d0000000000000000;
	ld.global.nc.f64 	%fd42, [%rd12+80];
	fma.rn.f64 	%fd505, %fd42, %fd457, 0d0000000000000000;
	ld.global.nc.f64 	%fd43, [%rd11+88];
	fma.rn.f64 	%fd506, %fd43, %fd460, %fd504;
	ld.global.nc.f64 	%fd44, [%rd12+88];
	fma.rn.f64 	%fd507, %fd44, %fd461, %fd505;
	ld.global.nc.f64 	%fd45, [%rd11+96];
	fma.rn.f64 	%fd508, %fd45, %fd464, %fd506;
	ld.global.nc.f64 	%fd46, [%rd12+96];
	fma.rn.f64 	%fd509, %fd46, %fd465, %fd507;
	ld.global.nc.f64 	%fd47, [%rd11+104];
	fma.rn.f64 	%fd510, %fd47, %fd468, %fd508;
	ld.global.nc.f64 	%fd48, [%rd12+104];
	fma.rn.f64 	%fd511, %fd48, %fd469, %fd509;
	ld.global.nc.f64 	%fd49, [%rd11+112];
	fma.rn.f64 	%fd512, %fd49, %fd473, %fd510;
	ld.global.nc.f64 	%fd50, [%rd12+112];
	fma.rn.f64 	%fd513, %fd50, %fd472, %fd511;
	ld.global.nc.f64 	%fd514, [%rd15+-16];
	ld.global.nc.f64 	%fd515, [%rd15+-80];
	sub.f64 	%fd516, %fd512, %fd513;
	mul.f64 	%fd517, %fd516, %fd514;
	add.f64 	%fd518, %fd512, %fd513;
	mul.f64 	%fd888, %fd518, %fd515;
	ld.global.nc.f64 	%fd52, [%rd11+120];
	fma.rn.f64 	%fd519, %fd52, %fd456, 0d0000000000000000;
	ld.global.nc.f64 	%fd53, [%rd12+120];
	fma.rn.f64 	%fd520, %fd53, %fd457, 0d0000000000000000;
	ld.global.nc.f64 	%fd54, [%rd11+128];
	fma.rn.f64 	%fd521, %fd54, %fd460, %fd519;
	ld.global.nc.f64 	%fd55, [%rd12+128];
	fma.rn.f64 	%fd522, %fd55, %fd461, %fd520;
	ld.global.nc.f64 	%fd56, [%rd11+136];
	fma.rn.f64 	%fd523, %fd56, %fd464, %fd521;
	ld.global.nc.f64 	%fd57, [%rd12+136];
	fma.rn.f64 	%fd524, %fd57, %fd465, %fd522;
	ld.global.nc.f64 	%fd58, [%rd11+144];
	fma.rn.f64 	%fd525, %fd58, %fd468, %fd523;
	ld.global.nc.f64 	%fd59, [%rd12+144];
	fma.rn.f64 	%fd526, %fd59, %fd469, %fd524;
	ld.global.nc.f64 	%fd60, [%rd11+152];
	fma.rn.f64 	%fd527, %fd60, %fd473, %fd525;
	ld.global.nc.f64 	%fd61, [%rd12+152];
	fma.rn.f64 	%fd528, %fd61, %fd472, %fd526;
	ld.global.nc.f64 	%fd529, [%rd15+-24];
	ld.global.nc.f64 	%fd530, [%rd15+-72];
	sub.f64 	%fd531, %fd527, %fd528;
	mul.f64 	%fd532, %fd531, %fd529;
	add.f64 	%fd533, %fd527, %fd528;
	mul.f64 	%fd887, %fd533, %fd530;
	ld.global.nc.f64 	%fd63, [%rd11+160];
	fma.rn.f64 	%fd534, %fd63, %fd456, 0d0000000000000000;
	ld.global.nc.f64 	%fd64, [%rd12+160];
	fma.rn.f64 	%fd535, %fd64, %fd457, 0d0000000000000000;
	ld.global.nc.f64 	%fd65, [%rd11+168];
	fma.rn.f64 	%fd536, %fd65, %fd460, %fd534;
	ld.global.nc.f64 	%fd66, [%rd12+168];
	fma.rn.f64 	%fd537, %fd66, %fd461, %fd535;
	ld.global.nc.f64 	%fd67, [%rd11+176];
	fma.rn.f64 	%fd538, %fd67, %fd464, %fd536;
	ld.global.nc.f64 	%fd68, [%rd12+176];
	fma.rn.f64 	%fd539, %fd68, %fd465, %fd537;
	ld.global.nc.f64 	%fd69, [%rd11+184];
	fma.rn.f64 	%fd540, %fd69, %fd468, %fd538;
	ld.global.nc.f64 	%fd70, [%rd12+184];
	fma.rn.f64 	%fd541, %fd70, %fd469, %fd539;
	ld.global.nc.f64 	%fd71, [%rd11+192];
	fma.rn.f64 	%fd542, %fd71, %fd473, %fd540;
	ld.global.nc.f64 	%fd72, [%rd12+192];
	fma.rn.f64 	%fd543, %fd72, %fd472, %fd541;
	ld.global.nc.f64 	%fd544, [%rd15+-32];
	ld.global.nc.f64 	%fd545, [%rd15+-64];
	sub.f64 	%fd546, %fd542, %fd543;
	mul.f64 	%fd882, %fd546, %fd544;
	add.f64 	%fd547, %fd542, %fd543;
	mul.f64 	%fd886, %fd547, %fd545;
	ld.global.nc.f64 	%fd75, [%rd11+200];
	fma.rn.f64 	%fd548, %fd75, %fd456, 0d0000000000000000;
	ld.global.nc.f64 	%fd76, [%rd12+200];
	fma.rn.f64 	%fd549, %fd76, %fd457, 0d0000000000000000;
	ld.global.nc.f64 	%fd77, [%rd11+208];
	fma.rn.f64 	%fd550, %fd77, %fd460, %fd548;
	ld.global.nc.f64 	%fd78, [%rd12+208];
	fma.rn.f64 	%fd551, %fd78, %fd461, %fd549;
	ld.global.nc.f64 	%fd79, [%rd11+216];
	fma.rn.f64 	%fd552, %fd79, %fd464, %fd550;
	ld.global.nc.f64 	%fd80, [%rd12+216];
	fma.rn.f64 	%fd553, %fd80, %fd465, %fd551;
	ld.global.nc.f64 	%fd81, [%rd11+224];
	fma.rn.f64 	%fd554, %fd81, %fd468, %fd552;
	ld.global.nc.f64 	%fd82, [%rd12+224];
	fma.rn.f64 	%fd555, %fd82, %fd469, %fd553;
	ld.global.nc.f64 	%fd83, [%rd11+232];
	fma.rn.f64 	%fd556, %fd83, %fd473, %fd554;
	ld.global.nc.f64 	%fd84, [%rd12+232];
	fma.rn.f64 	%fd557, %fd84, %fd472, %fd555;
	ld.global.nc.f64 	%fd558, [%rd15+-40];
	ld.global.nc.f64 	%fd559, [%rd15+-56];
	sub.f64 	%fd560, %fd556, %fd557;
	mul.f64 	%fd883, %fd560, %fd558;
	add.f64 	%fd561, %fd556, %fd557;
	mul.f64 	%fd885, %fd561, %fd559;
	ld.global.nc.f64 	%fd87, [%rd11+240];
	fma.rn.f64 	%fd562, %fd87, %fd456, 0d0000000000000000;
	ld.global.nc.f64 	%fd88, [%rd12+240];
	fma.rn.f64 	%fd563, %fd88, %fd457, 0d0000000000000000;
	ld.global.nc.f64 	%fd89, [%rd11+248];
	fma.rn.f64 	%fd564, %fd89, %fd460, %fd562;
	ld.global.nc.f64 	%fd90, [%rd12+248];
	fma.rn.f64 	%fd565, %fd90, %fd461, %fd563;
	ld.global.nc.f64 	%fd91, [%rd11+256];
	fma.rn.f64 	%fd566, %fd91, %fd464, %fd564;
	ld.global.nc.f64 	%fd92, [%rd12+256];
	fma.rn.f64 	%fd567, %fd92, %fd465, %fd565;
	ld.global.nc.f64 	%fd93, [%rd11+264];
	fma.rn.f64 	%fd568, %fd93, %fd468, %fd566;
	ld.global.nc.f64 	%fd94, [%rd12+264];
	fma.rn.f64 	%fd569, %fd94, %fd469, %fd567;
	ld.global.nc.f64 	%fd95, [%rd11+272];
	fma.rn.f64 	%fd570, %fd95, %fd473, %fd568;
	ld.global.nc.f64 	%fd96, [%rd12+272];
	fma.rn.f64 	%fd571, %fd96, %fd472, %fd569;
	ld.global.nc.f64 	%fd572, [%rd15+-48];
	add.f64 	%fd573, %fd570, %fd571;
	mul.f64 	%fd884, %fd573, %fd572;
	bar.sync 	0;
	add.f64 	%fd574, %fd890, %fd487;
	sub.f64 	%fd575, %fd890, %fd487;
	add.f64 	%fd576, %fd889, %fd502;
	sub.f64 	%fd577, %fd889, %fd502;
	add.f64 	%fd578, %fd888, %fd517;
	sub.f64 	%fd579, %fd888, %fd517;
	add.f64 	%fd580, %fd887, %fd532;
	sub.f64 	%fd581, %fd887, %fd532;
	add.f64 	%fd582, %fd886, %fd882;
	sub.f64 	%fd583, %fd886, %fd882;
	add.f64 	%fd584, %fd885, %fd883;
	sub.f64 	%fd585, %fd885, %fd883;
	add.f64 	%fd586, %fd884, %fd884;
	sub.f64 	%fd587, %fd884, %fd884;
	mul.f64 	%fd588, %fd586, 0d3FE0000000000000;
	fma.rn.f64 	%fd589, %fd19, %fd574, 0d0000000000000000;
	fma.rn.f64 	%fd590, %fd20, %fd575, 0d0000000000000000;
	fma.rn.f64 	%fd591, %fd30, %fd576, %fd589;
	fma.rn.f64 	%fd592, %fd31, %fd577, %fd590;
	fma.rn.f64 	%fd593, %fd41, %fd578, %fd591;
	fma.rn.f64 	%fd594, %fd42, %fd579, %fd592;
	fma.rn.f64 	%fd595, %fd52, %fd580, %fd593;
	fma.rn.f64 	%fd596, %fd53, %fd581, %fd594;
	fma.rn.f64 	%fd597, %fd63, %fd582, %fd595;
	fma.rn.f64 	%fd598, %fd64, %fd583, %fd596;
	fma.rn.f64 	%fd599, %fd75, %fd584, %fd597;
	fma.rn.f64 	%fd600, %fd76, %fd585, %fd598;
	fma.rn.f64 	%fd601, %fd87, %fd588, %fd599;
	fma.rn.f64 	%fd602, %fd88, %fd587, %fd600;
	sub.f64 	%fd603, %fd601, %fd602;
	st.shared.f64 	[%r25+64], %fd603;
	add.f64 	%fd604, %fd601, %fd602;
	st.shared.f64 	[%r25], %fd604;
	fma.rn.f64 	%fd605, %fd21, %fd574, 0d0000000000000000;
	fma.rn.f64 	%fd606, %fd22, %fd575, 0d0000000000000000;
	fma.rn.f64 	%fd607, %fd32, %fd576, %fd605;
	fma.rn.f64 	%fd608, %fd33, %fd577, %fd606;
	fma.rn.f64 	%fd609, %fd43, %fd578, %fd607;
	fma.rn.f64 	%fd610, %fd44, %fd579, %fd608;
	fma.rn.f64 	%fd611, %fd54, %fd580, %fd609;
	fma.rn.f64 	%fd612, %fd55, %fd581, %fd610;
	fma.rn.f64 	%fd613, %fd65, %fd582, %fd611;
	fma.rn.f64 	%fd614, %fd66, %fd583, %fd612;
	fma.rn.f64 	%fd615, %fd77, %fd584, %fd613;
	fma.rn.f64 	%fd616, %fd78, %fd585, %fd614;
	fma.rn.f64 	%fd617, %fd89, %fd588, %fd615;
	fma.rn.f64 	%fd618, %fd90, %fd587, %fd616;
	sub.f64 	%fd619, %fd617, %fd618;
	st.shared.f64 	[%r25+56], %fd619;
	add.f64 	%fd620, %fd617, %fd618;
	st.shared.f64 	[%r25+8], %fd620;
	fma.rn.f64 	%fd621, %fd23, %fd574, 0d0000000000000000;
	fma.rn.f64 	%fd622, %fd24, %fd575, 0d0000000000000000;
	fma.rn.f64 	%fd623, %fd34, %fd576, %fd621;
	fma.rn.f64 	%fd624, %fd35, %fd577, %fd622;
	fma.rn.f64 	%fd625, %fd45, %fd578, %fd623;
	fma.rn.f64 	%fd626, %fd46, %fd579, %fd624;
	fma.rn.f64 	%fd627, %fd56, %fd580, %fd625;
	fma.rn.f64 	%fd628, %fd57, %fd581, %fd626;
	fma.rn.f64 	%fd629, %fd67, %fd582, %fd627;
	fma.rn.f64 	%fd630, %fd68, %fd583, %fd628;
	fma.rn.f64 	%fd631, %fd79, %fd584, %fd629;
	fma.rn.f64 	%fd632, %fd80, %fd585, %fd630;
	fma.rn.f64 	%fd633, %fd91, %fd588, %fd631;
	fma.rn.f64 	%fd634, %fd92, %fd587, %fd632;
	sub.f64 	%fd635, %fd633, %fd634;
	st.shared.f64 	[%r25+48], %fd635;
	add.f64 	%fd636, %fd633, %fd634;
	st.shared.f64 	[%r25+16], %fd636;
	fma.rn.f64 	%fd637, %fd25, %fd574, 0d0000000000000000;
	fma.rn.f64 	%fd638, %fd26, %fd575, 0d0000000000000000;
	fma.rn.f64 	%fd639, %fd36, %fd576, %fd637;
	fma.rn.f64 	%fd640, %fd37, %fd577, %fd638;
	fma.rn.f64 	%fd641, %fd47, %fd578, %fd639;
	fma.rn.f64 	%fd642, %fd48, %fd579, %fd640;
	fma.rn.f64 	%fd643, %fd58, %fd580, %fd641;
	fma.rn.f64 	%fd644, %fd59, %fd581, %fd642;
	fma.rn.f64 	%fd645, %fd69, %fd582, %fd643;
	fma.rn.f64 	%fd646, %fd70, %fd583, %fd644;
	fma.rn.f64 	%fd647, %fd81, %fd584, %fd645;
	fma.rn.f64 	%fd648, %fd82, %fd585, %fd646;
	fma.rn.f64 	%fd649, %fd93, %fd588, %fd647;
	fma.rn.f64 	%fd650, %fd94, %fd587, %fd648;
	sub.f64 	%fd651, %fd649, %fd650;
	st.shared.f64 	[%r25+40], %fd651;
	add.f64 	%fd652, %fd649, %fd650;
	st.shared.f64 	[%r25+24], %fd652;
	fma.rn.f64 	%fd653, %fd27, %fd574, 0d0000000000000000;
	fma.rn.f64 	%fd654, %fd28, %fd575, 0d0000000000000000;
	fma.rn.f64 	%fd655, %fd38, %fd576, %fd653;
	fma.rn.f64 	%fd656, %fd39, %fd577, %fd654;
	fma.rn.f64 	%fd657, %fd49, %fd578, %fd655;
	fma.rn.f64 	%fd658, %fd50, %fd579, %fd656;
	fma.rn.f64 	%fd659, %fd60, %fd580, %fd657;
	fma.rn.f64 	%fd660, %fd61, %fd581, %fd658;
	fma.rn.f64 	%fd661, %fd71, %fd582, %fd659;
	fma.rn.f64 	%fd662, %fd72, %fd583, %fd660;
	fma.rn.f64 	%fd663, %fd83, %fd584, %fd661;
	fma.rn.f64 	%fd664, %fd84, %fd585, %fd662;
	fma.rn.f64 	%fd665, %fd95, %fd588, %fd663;
	fma.rn.f64 	%fd666, %fd96, %fd587, %fd664;
	add.f64 	%fd667, %fd665, %fd666;
	st.shared.f64 	[%r25+32], %fd667;
	bar.sync 	0;
	@%p7 bra 	$L__BB239_8;
	ld.shared.f64 	%fd668, [%r7];
	ld.shared.f64 	%fd669, [%r7+1248];
	add.f64 	%fd670, %fd668, %fd669;
	sub.f64 	%fd671, %fd668, %fd669;
	ld.shared.f64 	%fd672, [%r7+104];
	ld.shared.f64 	%fd673, [%r7+1144];
	add.f64 	%fd674, %fd672, %fd673;
	sub.f64 	%fd675, %fd672, %fd673;
	ld.shared.f64 	%fd676, [%r7+208];
	ld.shared.f64 	%fd677, [%r7+1040];
	add.f64 	%fd678, %fd676, %fd677;
	sub.f64 	%fd679, %fd676, %fd677;
	ld.shared.f64 	%fd680, [%r7+312];
	ld.shared.f64 	%fd681, [%r7+936];
	add.f64 	%fd682, %fd680, %fd681;
	sub.f64 	%fd683, %fd680, %fd681;
	ld.shared.f64 	%fd684, [%r7+416];
	ld.shared.f64 	%fd685, [%r7+832];
	add.f64 	%fd686, %fd684, %fd685;
	sub.f64 	%fd687, %fd684, %fd685;
	ld.shared.f64 	%fd688, [%r7+520];
	ld.shared.f64 	%fd689, [%r7+728];
	add.f64 	%fd690, %fd688, %fd689;
	sub.f64 	%fd691, %fd688, %fd689;
	ld.shared.f64 	%fd692, [%r7+624];
	add.f64 	%fd693, %fd692, %fd692;
	sub.f64 	%fd694, %fd692, %fd692;
	mul.f64 	%fd695, %fd693, 0d3FE0000000000000;
	fma.rn.f64 	%fd696, %fd19, %fd670, 0d0000000000000000;
	fma.rn.f64 	%fd697, %fd20, %fd671, 0d0000000000000000;
	fma.rn.f64 	%fd698, %fd30, %fd674, %fd696;
	fma.rn.f64 	%fd699, %fd31, %fd675, %fd697;
	fma.rn.f64 	%fd700, %fd41, %fd678, %fd698;
	fma.rn.f64 	%fd701, %fd42, %fd679, %fd699;
	fma.rn.f64 	%fd702, %fd52, %fd682, %fd700;
	fma.rn.f64 	%fd703, %fd53, %fd683, %fd701;
	fma.rn.f64 	%fd704, %fd63, %fd686, %fd702;
	fma.rn.f64 	%fd705, %fd64, %fd687, %fd703;
	fma.rn.f64 	%fd706, %fd75, %fd690, %fd704;
	fma.rn.f64 	%fd707, %fd76, %fd691, %fd705;
	fma.rn.f64 	%fd708, %fd87, %fd695, %fd706;
	fma.rn.f64 	%fd709, %fd88, %fd694, %fd707;
	sub.f64 	%fd710, %fd708, %fd709;
	st.shared.f64 	[%r7+832], %fd710;
	add.f64 	%fd711, %fd708, %fd709;
	st.shared.f64 	[%r7], %fd711;
	fma.rn.f64 	%fd712, %fd21, %fd670, 0d0000000000000000;
	fma.rn.f64 	%fd713, %fd22, %fd671, 0d0000000000000000;
	fma.rn.f64 	%fd714, %fd32, %fd674, %fd712;
	fma.rn.f64 	%fd715, %fd33, %fd675, %fd713;
	fma.rn.f64 	%fd716, %fd43, %fd678, %fd714;
	fma.rn.f64 	%fd717, %fd44, %fd679, %fd715;
	fma.rn.f64 	%fd718, %fd54, %fd682, %fd716;
	fma.rn.f64 	%fd719, %fd55, %fd683, %fd717;
	fma.rn.f64 	%fd720, %fd65, %fd686, %fd718;
	fma.rn.f64 	%fd721, %fd66, %fd687, %fd719;
	fma.rn.f64 	%fd722, %fd77, %fd690, %fd720;
	fma.rn.f64 	%fd723, %fd78, %fd691, %fd721;
	fma.rn.f64 	%fd724, %fd89, %fd695, %fd722;
	fma.rn.f64 	%fd725, %fd90, %fd694, %fd723;
	sub.f64 	%fd726, %fd724, %fd725;
	st.shared.f64 	[%r7+728], %fd726;
	add.f64 	%fd727, %fd724, %fd725;
	st.shared.f64 	[%r7+104], %fd727;
	fma.rn.f64 	%fd728, %fd23, %fd670, 0d0000000000000000;
	fma.rn.f64 	%fd729, %fd24, %fd671, 0d0000000000000000;
	fma.rn.f64 	%fd730, %fd34, %fd674, %fd728;
	fma.rn.f64 	%fd731, %fd35, %fd675, %fd729;
	fma.rn.f64 	%fd732, %fd45, %fd678, %fd730;
	fma.rn.f64 	%fd733, %fd46, %fd679, %fd731;
	fma.rn.f64 	%fd734, %fd56, %fd682, %fd732;
	fma.rn.f64 	%fd735, %fd57, %fd683, %fd733;
	fma.rn.f64 	%fd736, %fd67, %fd686, %fd734;
	fma.rn.f64 	%fd737, %fd68, %fd687, %fd735;
	fma.rn.f64 	%fd738, %fd79, %fd690, %fd736;
	fma.rn.f64 	%fd739, %fd80, %fd691, %fd737;
	fma.rn.f64 	%fd740, %fd91, %fd695, %fd738;
	fma.rn.f64 	%fd741, %fd92, %fd694, %fd739;
	sub.f64 	%fd742, %fd740, %fd741;
	st.shared.f64 	[%r7+624], %fd742;
	add.f64 	%fd743, %fd740, %fd741;
	st.shared.f64 	[%r7+208], %fd743;
	fma.rn.f64 	%fd744, %fd25, %fd670, 0d0000000000000000;
	fma.rn.f64 	%fd745, %fd26, %fd671, 0d0000000000000000;
	fma.rn.f64 	%fd746, %fd36, %fd674, %fd744;
	fma.rn.f64 	%fd747, %fd37, %fd675, %fd745;
	fma.rn.f64 	%fd748, %fd47, %fd678, %fd746;
	fma.rn.f64 	%fd749, %fd48, %fd679, %fd747;
	fma.rn.f64 	%fd750, %fd58, %fd682, %fd748;
	fma.rn.f64 	%fd751, %fd59, %fd683, %fd749;
	fma.rn.f64 	%fd752, %fd69, %fd686, %fd750;
	fma.rn.f64 	%fd753, %fd70, %fd687, %fd751;
	fma.rn.f64 	%fd754, %fd81, %fd690, %fd752;
	fma.rn.f64 	%fd755, %fd82, %fd691, %fd753;
	fma.rn.f64 	%fd756, %fd93, %fd695, %fd754;
	fma.rn.f64 	%fd757, %fd94, %fd694, %fd755;
	sub.f64 	%fd758, %fd756, %fd757;
	st.shared.f64 	[%r7+520], %fd758;
	add.f64 	%fd759, %fd756, %fd757;
	st.shared.f64 	[%r7+312], %fd759;
	fma.rn.f64 	%fd760, %fd27, %fd670, 0d0000000000000000;
	fma.rn.f64 	%fd761, %fd28, %fd671, 0d0000000000000000;
	fma.rn.f64 	%fd762, %fd38, %fd674, %fd760;
	fma.rn.f64 	%fd763, %fd39, %fd675, %fd761;
	fma.rn.f64 	%fd764, %fd49, %fd678, %fd762;
	fma.rn.f64 	%fd765, %fd50, %fd679, %fd763;
	fma.rn.f64 	%fd766, %fd60, %fd682, %fd764;
	fma.rn.f64 	%fd767, %fd61, %fd683, %fd765;
	fma.rn.f64 	%fd768, %fd71, %fd686, %fd766;
	fma.rn.f64 	%fd769, %fd72, %fd687, %fd767;
	fma.rn.f64 	%fd770, %fd83, %fd690, %fd768;
	fma.rn.f64 	%fd771, %fd84, %fd691, %fd769;
	fma.rn.f64 	%fd772, %fd95, %fd695, %fd770;
	fma.rn.f64 	%fd773, %fd96, %fd694, %fd771;
	add.f64 	%fd774, %fd772, %fd773;
	st.shared.f64 	[%r7+416], %fd774;
$L__BB239_8:
	mov.u32 	%r33, %tid.x;
	setp.gt.u32 	%p8, %r33, 80;
	bar.sync 	0;
	@%p8 bra 	$L__BB239_10;
	ld.shared.f64 	%fd775, [%r6];
	ld.shared.f64 	%fd776, [%r6+16224];
	add.f64 	%fd777, %fd775, %fd776;
	sub.f64 	%fd778, %fd775, %fd776;
	ld.shared.f64 	%fd779, [%r6+1352];
	ld.shared.f64 	%fd780, [%r6+14872];
	add.f64 	%fd781, %fd779, %fd780;
	sub.f64 	%fd782, %fd779, %fd780;
	ld.shared.f64 	%fd783, [%r6+2704];
	ld.shared.f64 	%fd784, [%r6+13520];
	add.f64 	%fd785, %fd783, %fd784;
	sub.f64 	%fd786, %fd783, %fd784;
	ld.shared.f64 	%fd787, [%r6+4056];
	ld.shared.f64 	%fd788, [%r6+12168];
	add.f64 	%fd789, %fd787, %fd788;
	sub.f64 	%fd790, %fd787, %fd788;
	ld.shared.f64 	%fd791, [%r6+5408];
	ld.shared.f64 	%fd792, [%r6+10816];
	add.f64 	%fd793, %fd791, %fd792;
	sub.f64 	%fd794, %fd791, %fd792;
	ld.shared.f64 	%fd795, [%r6+6760];
	ld.shared.f64 	%fd796, [%r6+9464];
	add.f64 	%fd797, %fd795, %fd796;
	sub.f64 	%fd798, %fd795, %fd796;
	ld.shared.f64 	%fd799, [%r6+8112];
	add.f64 	%fd800, %fd799, %fd799;
	sub.f64 	%fd801, %fd799, %fd799;
	mul.f64 	%fd802, %fd800, 0d3FE0000000000000;
	fma.rn.f64 	%fd803, %fd19, %fd777, 0d0000000000000000;
	fma.rn.f64 	%fd804, %fd20, %fd778, 0d0000000000000000;
	fma.rn.f64 	%fd805, %fd30, %fd781, %fd803;
	fma.rn.f64 	%fd806, %fd31, %fd782, %fd804;
	fma.rn.f64 	%fd807, %fd41, %fd785, %fd805;
	fma.rn.f64 	%fd808, %fd42, %fd786, %fd806;
	fma.rn.f64 	%fd809, %fd52, %fd789, %fd807;
	fma.rn.f64 	%fd810, %fd53, %fd790, %fd808;
	fma.rn.f64 	%fd811, %fd63, %fd793, %fd809;
	fma.rn.f64 	%fd812, %fd64, %fd794, %fd810;
	fma.rn.f64 	%fd813, %fd75, %fd797, %fd811;
	fma.rn.f64 	%fd814, %fd76, %fd798, %fd812;
	fma.rn.f64 	%fd815, %fd87, %fd802, %fd813;
	fma.rn.f64 	%fd816, %fd88, %fd801, %fd814;
	sub.f64 	%fd882, %fd815, %fd816;
	add.f64 	%fd890, %fd815, %fd816;
	fma.rn.f64 	%fd817, %fd21, %fd777, 0d0000000000000000;
	fma.rn.f64 	%fd818, %fd22, %fd778, 0d0000000000000000;
	fma.rn.f64 	%fd819, %fd32, %fd781, %fd817;
	fma.rn.f64 	%fd820, %fd33, %fd782, %fd818;
	fma.rn.f64 	%fd821, %fd43, %fd785, %fd819;
	fma.rn.f64 	%fd822, %fd44, %fd786, %fd820;
	fma.rn.f64 	%fd823, %fd54, %fd789, %fd821;
	fma.rn.f64 	%fd824, %fd55, %fd790, %fd822;
	fma.rn.f64 	%fd825, %fd65, %fd793, %fd823;
	fma.rn.f64 	%fd826, %fd66, %fd794, %fd824;
	fma.rn.f64 	%fd827, %fd77, %fd797, %fd825;
	fma.rn.f64 	%fd828, %fd78, %fd798, %fd826;
	fma.rn.f64 	%fd829, %fd89, %fd802, %fd827;
	fma.rn.f64 	%fd830, %fd90, %fd801, %fd828;
	sub.f64 	%fd883, %fd829, %fd830;
	add.f64 	%fd889, %fd829, %fd830;
	fma.rn.f64 	%fd831, %fd23, %fd777, 0d0000000000000000;
	fma.rn.f64 	%fd832, %fd24, %fd778, 0d0000000000000000;
	fma.rn.f64 	%fd833, %fd34, %fd781, %fd831;
	fma.rn.f64 	%fd834, %fd35, %fd782, %fd832;
	fma.rn.f64 	%fd835, %fd45, %fd785, %fd833;
	fma.rn.f64 	%fd836, %fd46, %fd786, %fd834;
	fma.rn.f64 	%fd837, %fd56, %fd789, %fd835;
	fma.rn.f64 	%fd838, %fd57, %fd790, %fd836;
	fma.rn.f64 	%fd839, %fd67, %fd793, %fd837;
	fma.rn.f64 	%fd840, %fd68, %fd794, %fd838;
	fma.rn.f64 	%fd841, %fd79, %fd797, %fd839;
	fma.rn.f64 	%fd842, %fd80, %fd798, %fd840;
	fma.rn.f64 	%fd843, %fd91, %fd802, %fd841;
	fma.rn.f64 	%fd844, %fd92, %fd801, %fd842;
	sub.f64 	%fd884, %fd843, %fd844;
	add.f64 	%fd888, %fd843, %fd844;
	fma.rn.f64 	%fd845, %fd25, %fd777, 0d0000000000000000;
	fma.rn.f64 	%fd846, %fd26, %fd778, 0d0000000000000000;
	fma.rn.f64 	%fd847, %fd36, %fd781, %fd845;
	fma.rn.f64 	%fd848, %fd37, %fd782, %fd846;
	fma.rn.f64 	%fd849, %fd47, %fd785, %fd847;
	fma.rn.f64 	%fd850, %fd48, %fd786, %fd848;
	fma.rn.f64 	%fd851, %fd58, %fd789, %fd849;
	fma.rn.f64 	%fd852, %fd59, %fd790, %fd850;
	fma.rn.f64 	%fd853, %fd69, %fd793, %fd851;
	fma.rn.f64 	%fd854, %fd70, %fd794, %fd852;
	fma.rn.f64 	%fd855, %fd81, %fd797, %fd853;
	fma.rn.f64 	%fd856, %fd82, %fd798, %fd854;
	fma.rn.f64 	%fd857, %fd93, %fd802, %fd855;
	fma.rn.f64 	%fd858, %fd94, %fd801, %fd856;
	sub.f64 	%fd885, %fd857, %fd858;
	add.f64 	%fd887, %fd857, %fd858;
	fma.rn.f64 	%fd859, %fd27, %fd777, 0d0000000000000000;
	fma.rn.f64 	%fd860, %fd28, %fd778, 0d0000000000000000;
	fma.rn.f64 	%fd861, %fd38, %fd781, %fd859;
	fma.rn.f64 	%fd862, %fd39, %fd782, %fd860;
	fma.rn.f64 	%fd863, %fd49, %fd785, %fd861;
	fma.rn.f64 	%fd864, %fd50, %fd786, %fd862;
	fma.rn.f64 	%fd865, %fd60, %fd789, %fd863;
	fma.rn.f64 	%fd866, %fd61, %fd790, %fd864;
	fma.rn.f64 	%fd867, %fd71, %fd793, %fd865;
	fma.rn.f64 	%fd868, %fd72, %fd794, %fd866;
	fma.rn.f64 	%fd869, %fd83, %fd797, %fd867;
	fma.rn.f64 	%fd870, %fd84, %fd798, %fd868;
	fma.rn.f64 	%fd871, %fd95, %fd802, %fd869;
	fma.rn.f64 	%fd872, %fd96, %fd801, %fd870;
	add.f64 	%fd886, %fd871, %fd872;
$L__BB239_10:
	bar.sync 	0;
	@%p4 bra 	$L__BB239_12;
	ld.param.u64 	%rd22, [_Z30massMatrixMultiplyGlobalKernelILi9ELi13ELi1EEviPKdS1_S1_S1_Pd_param_5];
	mov.u32 	%r34, %ctaid.x;
	mov.u32 	%r35, %tid.y;
	add.s32 	%r36, %r34, %r35;
	mov.u32 	%r37, %tid.x;
	mad.lo.s32 	%r38, %r36, 729, %r37;
	cvta.to.global.u64 	%rd16, %rd22;
	mul.wide.s32 	%rd17, %r38, 8;
	add.s64 	%rd18, %rd16, %rd17;
	st.global.f64 	[%rd18], %fd890;
	st.global.f64 	[%rd18+648], %fd889;
	st.global.f64 	[%rd18+1296], %fd888;
	st.global.f64 	[%rd18+1944], %fd887;
	st.global.f64 	[%rd18+2592], %fd886;
	st.global.f64 	[%rd18+3240], %fd885;
	st.global.f64 	[%rd18+3888], %fd884;
	st.global.f64 	[%rd18+4536], %fd883;
	st.global.f64 	[%rd18+5184], %fd882;
$L__BB239_12:
	ret;

}
	// .globl	_Z40massMatrixMultiplyMonolithicGlobalKernelILi9ELi13ELi1EEviPKdS1_S1_S1_Pd
.visible .entry _Z40massMatrixMultiplyMonolithicGlobalKernelILi9ELi13ELi1EEviPKdS1_S1_S1_Pd(
	.param .u32 _Z40massMatrixMultiplyMonolithicGlobalKernelILi9ELi13ELi1EEviPKdS1_S1_S1_Pd_param_0,
	.param .u64 .ptr .align 1 _Z40massMatrixMultiplyMonolithicGlobalKernelILi9ELi13ELi1EEviPKdS1_S1_S1_Pd_param_1,
	.param .u64 .ptr .align 1 _Z40massMatrixMultiplyMonolithicGlobalKernelILi9ELi13ELi1EEviPKdS1_S1_S1_Pd_param_2,
	.param .u64 .ptr .align 1 _Z40massMatrixMultiplyMonolithicGlobalKernelILi9ELi13ELi1EEviPKdS1_S1_S1_Pd_param_3,
	.param .u64 .ptr .align 1 _Z40massMatrixMultiplyMonolithicGlobalKernelILi9ELi13ELi1EEviPKdS1_S1_S1_Pd_param_4,
	.param .u64 .ptr .align 1 _Z40massMatrixMultiplyMonolithicGlobalKernelILi9ELi13ELi1EEviPKdS1_S1_S1_Pd_param_5
)
{
	.reg .pred 	%p<22>;
	.reg .b16 	%rs<11>;
	.reg .b32 	%r<71>;
	.reg .b64 	%rd<37>;
	.reg .b64 	%fd<1209>;
	// demoted variable
	.shared .align 8 .b8 _ZZ40massMatrixMultiplyMonolithicGlobalKernelILi9ELi13ELi1EEviPKdS1_S1_S1_PdE6s_tmp1[17576];
	ld.param.u32 	%r12, [_Z40massMatrixMultiplyMonolithicGlobalKernelILi9ELi13ELi1EEviPKdS1_S1_S1_Pd_param_0];
	ld.param.u64 	%rd4, [_Z40massMatrixMultiplyMonolithicGlobalKernelILi9ELi13ELi1EEviPKdS1_S1_S1_Pd_param_2];
	ld.param.u64 	%rd5, [_Z40massMatrixMultiplyMonolithicGlobalKernelILi9ELi13ELi1EEviPKdS1_S1_S1_Pd_param_4];
	cvta.to.global.u64 	%rd1, %rd4;
	mov.u32 	%r1, %tid.x;
	mov.u32 	%r2, %tid.y;
	mov.u32 	%r13, %ctaid.x;
	add.s32 	%r3, %r13, %r2;
	cvt.u16.u32 	%rs1, %r1;
	mul.hi.u16 	%rs3, %rs1, 7282;
	mul.lo.s16 	%rs4, %rs3, 9;
	sub.s16 	%rs2, %rs1, %rs4;
	setp.ge.s32 	%p1, %r3, %r12;
	@%p1 bra 	$L__BB240_2;
	cvta.to.global.u64 	%rd7, %rd5;
	mad.lo.s32 	%r14, %r3, 729, %r1;
	mul.wide.s32 	%rd8, %r14, 8;
	add.s64 	%rd9, %rd7, %rd8;
	ld.global.nc.f64 	%fd1186, [%rd9];
	ld.global.nc.f64 	%fd1185, [%rd9+648];
	ld.global.nc.f64 	%fd1184, [%rd9+1296];
	ld.global.nc.f64 	%fd1183, [%rd9+1944];
	ld.global.nc.f64 	%fd1182, [%rd9+2592];
	ld.global.nc.f64 	%fd1181, [%rd9+3240];
	ld.global.nc.f64 	%fd1180, [%rd9+3888];
	ld.global.nc.f64 	%fd1179, [%rd9+4536];
	ld.global.nc.f64 	%fd1178, [%rd9+5184];
$L__BB240_2:
	bar.sync 	0;
	setp.gt.u32 	%p2, %r1, 80;
	mov.u32 	%r15, _ZZ40massMatrixMultiplyMonolithicGlobalKernelILi9ELi13ELi1EEviPKdS1_S1_S1_PdE6s_tmp1;
	mad.lo.s32 	%r4, %r2, 17576, %r15;
	mul.lo.s16 	%rs6, %rs1, 57;
	shr.u16 	%rs7, %rs6, 9;
	cvt.u32.u16 	%r5, %rs7;
	mul.wide.u16 	%r16, %rs7, 104;
	add.s32 	%r6, %r4, %r16;
	mul.wide.u16 	%r17, %rs2, 8;
	add.s32 	%r7, %r6, %r17;
	@%p2 bra 	$L__BB240_4;
	ld.global.nc.f64 	%fd215, [%rd1];
	fma.rn.f64 	%fd216, %fd215, %fd1186, 0d0000000000000000;
	ld.global.nc.f64 	%fd217, [%rd1+8];
	fma.rn.f64 	%fd218, %fd217, %fd1185, %fd216;
	ld.global.nc.f64 	%fd219, [%rd1+16];
	fma.rn.f64 	%fd220, %fd219, %fd1184, %fd218;
	ld.global.nc.f64 	%fd221, [%rd1+24];
	fma.rn.f64 	%fd222, %fd221, %fd1183, %fd220;
	ld.global.nc.f64 	%fd223, [%rd1+32];
	fma.rn.f64 	%fd224, %fd223, %fd1182, %fd222;
	ld.global.nc.f64 	%fd225, [%rd1+40];
	fma.rn.f64 	%fd226, %fd225, %fd1181, %fd224;
	ld.global.nc.f64 	%fd227, [%rd1+48];
	fma.rn.f64 	%fd228, %fd227, %fd1180, %fd226;
	ld.global.nc.f64 	%fd229, [%rd1+56];
	fma.rn.f64 	%fd230, %fd229, %fd1179, %fd228;
	ld.global.nc.f64 	%fd231, [%rd1+64];
	fma.rn.f64 	%fd232, %fd231, %fd1178, %fd230;
	st.shared.f64 	[%r7], %fd232;
	ld.global.nc.f64 	%fd233, [%rd1+72];
	fma.rn.f64 	%fd234, %fd233, %fd1186, 0d0000000000000000;
	ld.global.nc.f64 	%fd235, [%rd1+80];
	fma.rn.f64 	%fd236, %fd235, %fd1185, %fd234;
	ld.global.nc.f64 	%fd237, [%rd1+88];
	fma.rn.f64 	%fd238, %fd237, %fd1184, %fd236;
	ld.global.nc.f64 	%fd239, [%rd1+96];
	fma.rn.f64 	%fd240, %fd239, %fd1183, %fd238;
	ld.global.nc.f64 	%fd241, [%rd1+104];
	fma.rn.f64 	%fd242, %fd241, %fd1182, %fd240;
	ld.global.nc.f64 	%fd243, [%rd1+112];
	fma.rn.f64 	%fd244, %fd243, %fd1181, %fd242;
	ld.global.nc.f64 	%fd245, [%rd1+120];
	fma.rn.f64 	%fd246, %fd245, %fd1180, %fd244;
	ld.global.nc.f64 	%fd247, [%rd1+128];
	fma.rn.f64 	%fd248, %fd247, %fd1179, %fd246;
	ld.global.nc.f64 	%fd249, [%rd1+136];
	fma.rn.f64 	%fd250, %fd249, %fd1178, %fd248;
	st.shared.f64 	[%r7+1352], %fd250;
	ld.global.nc.f64 	%fd251, [%rd1+144];
	fma.rn.f64 	%fd252, %fd251, %fd1186, 0d0000000000000000;
	ld.global.nc.f64 	%fd253, [%rd1+152];
	fma.rn.f64 	%fd254, %fd253, %fd1185, %fd252;
	ld.global.nc.f64 	%fd255, [%rd1+160];
	fma.rn.f64 	%fd256, %fd255, %fd1184, %fd254;
	ld.global.nc.f64 	%fd257, [%rd1+168];
	fma.rn.f64 	%fd258, %fd257, %fd1183, %fd256;
	ld.global.nc.f64 	%fd259, [%rd1+176];
	fma.rn.f64 	%fd260, %fd259, %fd1182, %fd258;
	ld.global.nc.f64 	%fd261, [%rd1+184];
	fma.rn.f64 	%fd262, %fd261, %fd1181, %fd260;
	ld.global.nc.f64 	%fd263, [%rd1+192];
	fma.rn.f64 	%fd264, %fd263, %fd1180, %fd262;
	ld.global.nc.f64 	%fd265, [%rd1+200];
	fma.rn.f64 	%fd266, %fd265, %fd1179, %fd264;
	ld.global.nc.f64 	%fd267, [%rd1+208];
	fma.rn.f64 	%fd268, %fd267, %fd1178, %fd266;
	st.shared.f64 	[%r7+2704], %fd268;
	ld.global.nc.f64 	%fd269, [%rd1+216];
	fma.rn.f64 	%fd270, %fd269, %fd1186, 0d0000000000000000;
	ld.global.nc.f64 	%fd271, [%rd1+224];
	fma.rn.f64 	%fd272, %fd271, %fd1185, %fd270;
	ld.global.nc.f64 	%fd273, [%rd1+232];
	fma.rn.f64 	%fd274, %fd273, %fd1184, %fd272;
	ld.global.nc.f64 	%fd275, [%rd1+240];
	fma.rn.f64 	%fd276, %fd275, %fd1183, %fd274;
	ld.global.nc.f64 	%fd277, [%rd1+248];
	fma.rn.f64 	%fd278, %fd277, %fd1182, %fd276;
	ld.global.nc.f64 	%fd279, [%rd1+256];
	fma.rn.f64 	%fd280, %fd279, %fd1181, %fd278;
	ld.global.nc.f64 	%fd281, [%rd1+264];
	fma.rn.f64 	%fd282, %fd281, %fd1180, %fd280;
	ld.global.nc.f64 	%fd283, [%rd1+272];
	fma.rn.f64 	%fd284, %fd283, %fd1179, %fd282;
	ld.global.nc.f64 	%fd285, [%rd1+280];
	fma.rn.f64 	%fd286, %fd285, %fd1178, %fd284;
	st.shared.f64 	[%r7+4056], %fd286;
	ld.global.nc.f64 	%fd287, [%rd1+288];
	fma.rn.f64 	%fd288, %fd287, %fd1186, 0d0000000000000000;
	ld.global.nc.f64 	%fd289, [%rd1+296];
	fma.rn.f64 	%fd290, %fd289, %fd1185, %fd288;
	ld.global.nc.f64 	%fd291, [%rd1+304];
	fma.rn.f64 	%fd292, %fd291, %fd1184, %fd290;
	ld.global.nc.f64 	%fd293, [%rd1+312];
	fma.rn.f64 	%fd294, %fd293, %fd1183, %fd292;
	ld.global.nc.f64 	%fd295, [%rd1+320];
	fma.rn.f64 	%fd296, %fd295, %fd1182, %fd294;
	ld.global.nc.f64 	%fd297, [%rd1+328];
	fma.rn.f64 	%fd298, %fd297, %fd1181, %fd296;
	ld.global.nc.f64 	%fd299, [%rd1+336];
	fma.rn.f64 	%fd300, %fd299, %fd1180, %fd298;
	ld.global.nc.f64 	%fd301, [%rd1+344];
	fma.rn.f64 	%fd302, %fd301, %fd1179, %fd300;
	ld.global.nc.f64 	%fd303, [%rd1+352];
	fma.rn.f64 	%fd304, %fd303, %fd1178, %fd302;
	st.shared.f64 	[%r7+5408], %fd304;
	ld.global.nc.f64 	%fd305, [%rd1+360];
	fma.rn.f64 	%fd306, %fd305, %fd1186, 0d0000000000000000;
	ld.global.nc.f64 	%fd307, [%rd1+368];
	fma.rn.f64 	%fd308, %fd307, %fd1185, %fd306;
	ld.global.nc.f64 	%fd309, [%rd1+376];
	fma.rn.f64 	%fd310, %fd309, %fd1184, %fd308;
	ld.global.nc.f64 	%fd311, [%rd1+384];
	fma.rn.f64 	%fd312, %fd311, %fd1183, %fd310;
	ld.global.nc.f64 	%fd313, [%rd1+392];
	fma.rn.f64 	%fd314, %fd313, %fd1182, %fd312;
	ld.global.nc.f64 	%fd315, [%rd1+400];
	fma.rn.f64 	%fd316, %fd315, %fd1181, %fd314;
	ld.global.nc.f64 	%fd317, [%rd1+408];
	fma.rn.f64 	%fd318, %fd317, %fd1180, %fd316;
	ld.global.nc.f64 	%fd319, [%rd1+416];
	fma.rn.f64 	%fd320, %fd319, %fd1179, %fd318;
	ld.global.nc.f64 	%fd321, [%rd1+424];
	fma.rn.f64 	%fd322, %fd321, %fd1178, %fd320;
	st.shared.f64 	[%r7+6760], %fd322;
	ld.global.nc.f64 	%fd323, [%rd1+432];
	fma.rn.f64 	%fd324, %fd323, %fd1186, 0d0000000000000000;
	ld.global.nc.f64 	%fd325, [%rd1+440];
	fma.rn.f64 	%fd326, %fd325, %fd1185, %fd324;
	ld.global.nc.f64 	%fd327, [%rd1+448];
	fma.rn.f64 	%fd328, %fd327, %fd1184, %fd326;
	ld.global.nc.f64 	%fd329, [%rd1+456];
	fma.rn.f64 	%fd330, %fd329, %fd1183, %fd328;
	ld.global.nc.f64 	%fd331, [%rd1+464];
	fma.rn.f64 	%fd332, %fd331, %fd1182, %fd330;
	ld.global.nc.f64 	%fd333, [%rd1+472];
	fma.rn.f64 	%fd334, %fd333, %fd1181, %fd332;
	ld.global.nc.f64 	%fd335, [%rd1+480];
	fma.rn.f64 	%fd336, %fd335, %fd1180, %fd334;
	ld.global.nc.f64 	%fd337, [%rd1+488];
	fma.rn.f64 	%fd338, %fd337, %fd1179, %fd336;
	ld.global.nc.f64 	%fd339, [%rd1+496];
	fma.rn.f64 	%fd340, %fd339, %fd1178, %fd338;
	st.shared.f64 	[%r7+8112], %fd340;
	ld.global.nc.f64 	%fd341, [%rd1+504];
	fma.rn.f64 	%fd342, %fd341, %fd1186, 0d0000000000000000;
	ld.global.nc.f64 	%fd343, [%rd1+512];
	fma.rn.f64 	%fd344, %fd343, %fd1185, %fd342;
	ld.global.nc.f64 	%fd345, [%rd1+520];
	fma.rn.f64 	%fd346, %fd345, %fd1184, %fd344;
	ld.global.nc.f64 	%fd347, [%rd1+528];
	fma.rn.f64 	%fd348, %fd347, %fd1183, %fd346;
	ld.global.nc.f64 	%fd349, [%rd1+536];
	fma.rn.f64 	%fd350, %fd349, %fd1182, %fd348;
	ld.global.nc.f64 	%fd351, [%rd1+544];
	fma.rn.f64 	%fd352, %fd351, %fd1181, %fd350;
	ld.global.nc.f64 	%fd353, [%rd1+552];
	fma.rn.f64 	%fd354, %fd353, %fd1180, %fd352;
	ld.global.nc.f64 	%fd355, [%rd1+560];
	fma.rn.f64 	%fd356, %fd355, %fd1179, %fd354;
	ld.global.nc.f64 	%fd357, [%rd1+568];
	fma.rn.f64 	%fd358, %fd357, %fd1178, %fd356;
	st.shared.f64 	[%r7+9464], %fd358;
	ld.global.nc.f64 	%fd359, [%rd1+576];
	fma.rn.f64 	%fd360, %fd359, %fd1186, 0d0000000000000000;
	ld.global.nc.f64 	%fd361, [%rd1+584];
	fma.rn.f64 	%fd362, %fd361, %fd1185, %fd360;
	ld.global.nc.f64 	%fd363, [%rd1+592];
	fma.rn.f64 	%fd364, %fd363, %fd1184, %fd362;
	ld.global.nc.f64 	%fd365, [%rd1+600];
	fma.rn.f64 	%fd366, %fd365, %fd1183, %fd364;
	ld.global.nc.f64 	%fd367, [%rd1+608];
	fma.rn.f64 	%fd368, %fd367, %fd1182, %fd366;
	ld.global.nc.f64 	%fd369, [%rd1+616];
	fma.rn.f64 	%fd370, %fd369, %fd1181, %fd368;
	ld.global.nc.f64 	%fd371, [%rd1+624];
	fma.rn.f64 	%fd372, %fd371, %fd1180, %fd370;
	ld.global.nc.f64 	%fd373, [%rd1+632];
	fma.rn.f64 	%fd374, %fd373, %fd1179, %fd372;
	ld.global.nc.f64 	%fd375, [%rd1+640];
	fma.rn.f64 	%fd376, %fd375, %fd1178, %fd374;
	st.shared.f64 	[%r7+10816], %fd376;
	ld.global.nc.f64 	%fd377, [%rd1+648];
	fma.rn.f64 	%fd378, %fd377, %fd1186, 0d0000000000000000;
	ld.global.nc.f64 	%fd379, [%rd1+656];
	fma.rn.f64 	%fd380, %fd379, %fd1185, %fd378;
	ld.global.nc.f64 	%fd381, [%rd1+664];
	fma.rn.f64 	%fd382, %fd381, %fd1184, %fd380;
	ld.global.nc.f64 	%fd383, [%rd1+672];
	fma.rn.f64 	%fd384, %fd383, %fd1183, %fd382;
	ld.global.nc.f64 	%fd385, [%rd1+680];
	fma.rn.f64 	%fd386, %fd385, %fd1182, %fd384;
	ld.global.nc.f64 	%fd387, [%rd1+688];
	fma.rn.f64 	%fd388, %fd387, %fd1181, %fd386;
	ld.global.nc.f64 	%fd389, [%rd1+696];
	fma.rn.f64 	%fd390, %fd389, %fd1180, %fd388;
	ld.global.nc.f64 	%fd391, [%rd1+704];
	fma.rn.f64 	%fd392, %fd391, %fd1179, %fd390;
	ld.global.nc.f64 	%fd393, [%rd1+712];
	fma.rn.f64 	%fd394, %fd393, %fd1178, %fd392;
	st.shared.f64 	[%r7+12168], %fd394;
	ld.global.nc.f64 	%fd395, [%rd1+720];
	fma.rn.f64 	%fd396, %fd395, %fd1186, 0d0000000000000000;
	ld.global.nc.f64 	%fd397, [%rd1+728];
	fma.rn.f64 	%fd398, %fd397, %fd1185, %fd396;
	ld.global.nc.f64 	%fd399, [%rd1+736];
	fma.rn.f64 	%fd400, %fd399, %fd1184, %fd398;
	ld.global.nc.f64 	%fd401, [%rd1+744];
	fma.rn.f64 	%fd402, %fd401, %fd1183, %fd400;
	ld.global.nc.f64 	%fd403, [%rd1+752];
	fma.rn.f64 	%fd404, %fd403, %fd1182, %fd402;
	ld.global.nc.f64 	%fd405, [%rd1+760];
	fma.rn.f64 	%fd406, %fd405, %fd1181, %fd404;
	ld.global.nc.f64 	%fd407, [%rd1+768];
	fma.rn.f64 	%fd408, %fd407, %fd1180, %fd406;
	ld.global.nc.f64 	%fd409, [%rd1+776];
	fma.rn.f64 	%fd410, %fd409, %fd1179, %fd408;
	ld.global.nc.f64 	%fd411, [%rd1+784];
	fma.rn.f64 	%fd412, %fd411, %fd1178, %fd410;
	st.shared.f64 	[%r7+13520], %fd412;
	ld.global.nc.f64 	%fd413, [%rd1+792];
	fma.rn.f64 	%fd414, %fd413, %fd1186, 0d0000000000000000;
	ld.global.nc.f64 	%fd415, [%rd1+800];
	fma.rn.f64 	%fd416, %fd415, %fd1185, %fd414;
	ld.global.nc.f64 	%fd417, [%rd1+808];
	fma.rn.f64 	%fd418, %fd417, %fd1184, %fd416;
	ld.global.nc.f64 	%fd419, [%rd1+816];
	fma.rn.f64 	%fd420, %fd419, %fd1183, %fd418;
	ld.global.nc.f64 	%fd421, [%rd1+824];
	fma.rn.f64 	%fd422, %fd421, %fd1182, %fd420;
	ld.global.nc.f64 	%fd423, [%rd1+832];
	fma.rn.f64 	%fd424, %fd423, %fd1181, %fd422;
	ld.global.nc.f64 	%fd425, [%rd1+840];
	fma.rn.f64 	%fd426, %fd425, %fd1180, %fd424;
	ld.global.nc.f64 	%fd427, [%rd1+848];
	fma.rn.f64 	%fd428, %fd427, %fd1179, %fd426;
	ld.global.nc.f64 	%fd429, [%rd1+856];
	fma.rn.f64 	%fd430, %fd429, %fd1178, %fd428;
	st.shared.f64 	[%r7+14872], %fd430;
	ld.global.nc.f64 	%fd431, [%rd1+864];
	fma.rn.f64 	%fd432, %fd431, %fd1186, 0d0000000000000000;
	ld.global.nc.f64 	%fd433, [%rd1+872];
	fma.rn.f64 	%fd434, %fd433, %fd1185, %fd432;
	ld.global.nc.f64 	%fd435, [%rd1+880];
	fma.rn.f64 	%fd436, %fd435, %fd1184, %fd434;
	ld.global.nc.f64 	%fd437, [%rd1+888];
	fma.rn.f64 	%fd438, %fd437, %fd1183, %fd436;
	ld.global.nc.f64 	%fd439, [%rd1+896];
	fma.rn.f64 	%fd440, %fd439, %fd1182, %fd438;
	ld.global.nc.f64 	%fd441, [%rd1+904];
	fma.rn.f64 	%fd442, %fd441, %fd1181, %fd440;
	ld.global.nc.f64 	%fd443, [%rd1+912];
	fma.rn.f64 	%fd444, %fd443, %fd1180, %fd442;
	ld.global.nc.f64 	%fd445, [%rd1+920];
	fma.rn.f64 	%fd446, %fd445, %fd1179, %fd444;
	ld.global.nc.f64 	%fd447, [%rd1+928];
	fma.rn.f64 	%fd448, %fd447, %fd1178, %fd446;
	st.shared.f64 	[%r7+16224], %fd448;
$L__BB240_4:
	bar.sync 	0;
	setp.gt.u32 	%p3, %r1, 116;
	mad.lo.s32 	%r18, %r5, 1248, %r6;
	add.s32 	%r8, %r18, %r17;
	@%p3 bra 	$L__BB240_6;
	ld.shared.f64 	%fd449, [%r8];
	ld.shared.f64 	%fd450, [%r8+104];
	ld.shared.f64 	%fd451, [%r8+208];
	ld.shared.f64 	%fd452, [%r8+312];
	ld.shared.f64 	%fd453, [%r8+416];
	ld.shared.f64 	%fd454, [%r8+520];
	ld.shared.f64 	%fd455, [%r8+624];
	ld.shared.f64 	%fd456, [%r8+728];
	ld.shared.f64 	%fd457, [%r8+832];
	ld.global.nc.f64 	%fd458, [%rd1];
	fma.rn.f64 	%fd459, %fd458, %fd449, 0d0000000000000000;
	ld.global.nc.f64 	%fd460, [%rd1+8];
	fma.rn.f64 	%fd461, %fd460, %fd450, %fd459;
	ld.global.nc.f64 	%fd462, [%rd1+16];
	fma.rn.f64 	%fd463, %fd462, %fd451, %fd461;
	ld.global.nc.f64 	%fd464, [%rd1+24];
	fma.rn.f64 	%fd465, %fd464, %fd452, %fd463;
	ld.global.nc.f64 	%fd466, [%rd1+32];
	fma.rn.f64 	%fd467, %fd466, %fd453, %fd465;
	ld.global.nc.f64 	%fd468, [%rd1+40];
	fma.rn.f64 	%fd469, %fd468, %fd454, %fd467;
	ld.global.nc.f64 	%fd470, [%rd1+48];
	fma.rn.f64 	%fd471, %fd470, %fd455, %fd469;
	ld.global.nc.f64 	%fd472, [%rd1+56];
	fma.rn.f64 	%fd473, %fd472, %fd456, %fd471;
	ld.global.nc.f64 	%fd474, [%rd1+64];
	fma.rn.f64 	%fd475, %fd474, %fd457, %fd473;
	st.shared.f64 	[%r8], %fd475;
	ld.global.nc.f64 	%fd476, [%rd1+72];
	fma.rn.f64 	%fd477, %fd476, %fd449, 0d0000000000000000;
	ld.global.nc.f64 	%fd478, [%rd1+80];
	fma.rn.f64 	%fd479, %fd478, %fd450, %fd477;
	ld.global.nc.f64 	%fd480, [%rd1+88];
	fma.rn.f64 	%fd481, %fd480, %fd451, %fd479;
	ld.global.nc.f64 	%fd482, [%rd1+96];
	fma.rn.f64 	%fd483, %fd482, %fd452, %fd481;
	ld.global.nc.f64 	%fd484, [%rd1+104];
	fma.rn.f64 	%fd485, %fd484, %fd453, %fd483;
	ld.global.nc.f64 	%fd486, [%rd1+112];
	fma.rn.f64 	%fd487, %fd486, %fd454, %fd485;
	ld.global.nc.f64 	%fd488, [%rd1+120];
	fma.rn.f64 	%fd489, %fd488, %fd455, %fd487;
	ld.global.nc.f64 	%fd490, [%rd1+128];
	fma.rn.f64 	%fd491, %fd490, %fd456, %fd489;
	ld.global.nc.f64 	%fd492, [%rd1+136];
	fma.rn.f64 	%fd493, %fd492, %fd457, %fd491;
	st.shared.f64 	[%r8+104], %fd493;
	ld.global.nc.f64 	%fd494, [%rd1+144];
	fma.rn.f64 	%fd495, %fd494, %fd449, 0d0000000000000000;
	ld.global.nc.f64 	%fd496, [%rd1+152];
	fma.rn.f64 	%fd497, %fd496, %fd450, %fd495;
	ld.global.nc.f64 	%fd498, [%rd1+160];
	fma.rn.f64 	%fd499, %fd498, %fd451, %fd497;
	ld.global.nc.f64 	%fd500, [%rd1+168];
	fma.rn.f64 	%fd501, %fd500, %fd452, %fd499;
	ld.global.nc.f64 	%fd502, [%rd1+176];
	fma.rn.f64 	%fd503, %fd502, %fd453, %fd501;
	ld.global.nc.f64 	%fd504, [%rd1+184];
	fma.rn.f64 	%fd505, %fd504, %fd454, %fd503;
	ld.global.nc.f64 	%fd506, [%rd1+192];
	fma.rn.f64 	%fd507, %fd506, %fd455, %fd505;
	ld.global.nc.f64 	%fd508, [%rd1+200];
	fma.rn.f64 	%fd509, %fd508, %fd456, %fd507;
	ld.global.nc.f64 	%fd510, [%rd1+208];
	fma.rn.f64 	%fd511, %fd510, %fd457, %fd509;
	st.shared.f64 	[%r8+208], %fd511;
	ld.global.nc.f64 	%fd512, [%rd1+216];
	fma.rn.f64 	%fd513, %fd512, %fd449, 0d0000000000000000;
	ld.global.nc.f64 	%fd514, [%rd1+224];
	fma.rn.f64 	%fd515, %fd514, %fd450, %fd513;
	ld.global.nc.f64 	%fd516, [%rd1+232];
	fma.rn.f64 	%fd517, %fd516, %fd451, %fd515;
	ld.global.nc.f64 	%fd518, [%rd1+240];
	fma.rn.f64 	%fd519, %fd518, %fd452, %fd517;
	ld.global.nc.f64 	%fd520, [%rd1+248];
	fma.rn.f64 	%fd521, %fd520, %fd453, %fd519;
	ld.global.nc.f64 	%fd522, [%rd1+256];
	fma.rn.f64 	%fd523, %fd522, %fd454, %fd521;
	ld.global.nc.f64 	%fd524, [%rd1+264];
	fma.rn.f64 	%fd525, %fd524, %fd455, %fd523;
	ld.global.nc.f64 	%fd526, [%rd1+272];
	fma.rn.f64 	%fd527, %fd526, %fd456, %fd525;
	ld.global.nc.f64 	%fd528, [%rd1+280];
	fma.rn.f64 	%fd529, %fd528, %fd457, %fd527;
	st.shared.f64 	[%r8+312], %fd529;
	ld.global.nc.f64 	%fd530, [%rd1+288];
	fma.rn.f64 	%fd531, %fd530, %fd449, 0d0000000000000000;
	ld.global.nc.f64 	%fd532, [%rd1+296];
	fma.rn.f64 	%fd533, %fd532, %fd450, %fd531;
	ld.global.nc.f64 	%fd534, [%rd1+304];
	fma.rn.f64 	%fd535, %fd534, %fd451, %fd533;
	ld.global.nc.f64 	%fd536, [%rd1+312];
	fma.rn.f64 	%fd537, %fd536, %fd452, %fd535;
	ld.global.nc.f64 	%fd538, [%rd1+320];
	fma.rn.f64 	%fd539, %fd538, %fd453, %fd537;
	ld.global.nc.f64 	%fd540, [%rd1+328];
	fma.rn.f64 	%fd541, %fd540, %fd454, %fd539;
	ld.global.nc.f64 	%fd542, [%rd1+336];
	fma.rn.f64 	%fd543, %fd542, %fd455, %fd541;
	ld.global.nc.f64 	%fd544, [%rd1+344];
	fma.rn.f64 	%fd545, %fd544, %fd456, %fd543;
	ld.global.nc.f64 	%fd546, [%rd1+352];
	fma.rn.f64 	%fd547, %fd546, %fd457, %fd545;
	st.shared.f64 	[%r8+416], %fd547;
	ld.global.nc.f64 	%fd548, [%rd1+360];
	fma.rn.f64 	%fd549, %fd548, %fd449, 0d0000000000000000;
	ld.global.nc.f64 	%fd550, [%rd1+368];
	fma.rn.f64 	%fd551, %fd550, %fd450, %fd549;
	ld.global.nc.f64 	%fd552, [%rd1+376];
	fma.rn.f64 	%fd553, %fd552, %fd451, %fd551;
	ld.global.nc.f64 	%fd554, [%rd1+384];
	fma.rn.f64 	%fd555, %fd554, %fd452, %fd553;
	ld.global.nc.f64 	%fd556, [%rd1+392];
	fma.rn.f64 	%fd557, %fd556, %fd453, %fd555;
	ld.global.nc.f64 	%fd558, [%rd1+400];
	fma.rn.f64 	%fd559, %fd558, %fd454, %fd557;
	ld.global.nc.f64 	%fd560, [%rd1+408];
	fma.rn.f64 	%fd561, %fd560, %fd455, %fd559;
	ld.global.nc.f64 	%fd562, [%rd1+416];
	fma.rn.f64 	%fd563, %fd562, %fd456, %fd561;
	ld.global.nc.f64 	%fd564, [%rd1+424];
	fma.rn.f64 	%fd565, %fd564, %fd457, %fd563;
	st.shared.f64 	[%r8+520], %fd565;
	ld.global.nc.f64 	%fd566, [%rd1+432];
	fma.rn.f64 	%fd567, %fd566, %fd449, 0d0000000000000000;
	ld.global.nc.f64 	%fd568, [%rd1+440];
	fma.rn.f64 	%fd569, %fd568, %fd450, %fd567;
	ld.global.nc.f64 	%fd570, [%rd1+448];
	fma.rn.f64 	%fd571, %fd570, %fd451, %fd569;
	ld.global.nc.f64 	%fd572, [%rd1+456];
	fma.rn.f64 	%fd573, %fd572, %fd452, %fd571;
	ld.global.nc.f64 	%fd574, [%rd1+464];
	fma.rn.f64 	%fd575, %fd574, %fd453, %fd573;
	ld.global.nc.f64 	%fd576, [%rd1+472];
	fma.rn.f64 	%fd577, %fd576, %fd454, %fd575;
	ld.global.nc.f64 	%fd578, [%rd1+480];
	fma.rn.f64 	%fd579, %fd578, %fd455, %fd577;
	ld.global.nc.f64 	%fd580, [%rd1+488];
	fma.rn.f64 	%fd581, %fd580, %fd456, %fd579;
	ld.global.nc.f64 	%fd582, [%rd1+496];
	fma.rn.f64 	%fd583, %fd582, %fd457, %fd581;
	st.shared.f64 	[%r8+624], %fd583;
	ld.global.nc.f64 	%fd584, [%rd1+504];
	fma.rn.f64 	%fd585, %fd584, %fd449, 0d0000000000000000;
	ld.global.nc.f64 	%fd586, [%rd1+512];
	fma.rn.f64 	%fd587, %fd586, %fd450, %fd585;
	ld.global.nc.f64 	%fd588, [%rd1+520];
	fma.rn.f64 	%fd589, %fd588, %fd451, %fd587;
	ld.global.nc.f64 	%fd590, [%rd1+528];
	fma.rn.f64 	%fd591, %fd590, %fd452, %fd589;
	ld.global.nc.f64 	%fd592, [%rd1+536];
	fma.rn.f64 	%fd593, %fd592, %fd453, %fd591;
	ld.global.nc.f64 	%fd594, [%rd1+544];
	fma.rn.f64 	%fd595, %fd594, %fd454, %fd593;
	ld.global.nc.f64 	%fd596, [%rd1+552];
	fma.rn.f64 	%fd597, %fd596, %fd455, %fd595;
	ld.global.nc.f64 	%fd598, [%rd1+560];
	fma.rn.f64 	%fd599, %fd598, %fd456, %fd597;
	ld.global.nc.f64 	%fd600, [%rd1+568];
	fma.rn.f64 	%fd601, %fd600, %fd457, %fd599;
	st.shared.f64 	[%r8+728], %fd601;
	ld.global.nc.f64 	%fd602, [%rd1+576];
	fma.rn.f64 	%fd603, %fd602, %fd449, 0d0000000000000000;
	ld.global.nc.f64 	%fd604, [%rd1+584];
	fma.rn.f64 	%fd605, %fd604, %fd450, %fd603;
	ld.global.nc.f64 	%fd606, [%rd1+592];
	fma.rn.f64 	%fd607, %fd606, %fd451, %fd605;
	ld.global.nc.f64 	%fd608, [%rd1+600];
	fma.rn.f64 	%fd609, %fd608, %fd452, %fd607;
	ld.global.nc.f64 	%fd610, [%rd1+608];
	fma.rn.f64 	%fd611, %fd610, %fd453, %fd609;
	ld.global.nc.f64 	%fd612, [%rd1+616];
	fma.rn.f64 	%fd613, %fd612, %fd454, %fd611;
	ld.global.nc.f64 	%fd614, [%rd1+624];
	fma.rn.f64 	%fd615, %fd614, %fd455, %fd613;
	ld.global.nc.f64 	%fd616, [%rd1+632];
	fma.rn.f64 	%fd617, %fd616, %fd456, %fd615;
	ld.global.nc.f64 	%fd618, [%rd1+640];
	fma.rn.f64 	%fd619, %fd618, %fd457, %fd617;
	st.shared.f64 	[%r8+832], %fd619;
	ld.global.nc.f64 	%fd620, [%rd1+648];
	fma.rn.f64 	%fd621, %fd620, %fd449, 0d0000000000000000;
	ld.global.nc.f64 	%fd622, [%rd1+656];
	fma.rn.f64 	%fd623, %fd622, %fd450, %fd621;
	ld.global.nc.f64 	%fd624, [%rd1+664];
	fma.rn.f64 	%fd625, %fd624, %fd451, %fd623;
	ld.global.nc.f64 	%fd626, [%rd1+672];
	fma.rn.f64 	%fd627, %fd626, %fd452, %fd625;
	ld.global.nc.f64 	%fd628, [%rd1+680];
	fma.rn.f64 	%fd629, %fd628, %fd453, %fd627;
	ld.global.nc.f64 	%fd630, [%rd1+688];
	fma.rn.f64 	%fd631, %fd630, %fd454, %fd629;
	ld.global.nc.f64 	%fd632, [%rd1+696];
	fma.rn.f64 	%fd633, %fd632, %fd455, %fd631;
	ld.global.nc.f64 	%fd634, [%rd1+704];
	fma.rn.f64 	%fd635, %fd634, %fd456, %fd633;
	ld.global.nc.f64 	%fd636, [%rd1+712];
	fma.rn.f64 	%fd637, %fd636, %fd457, %fd635;
	st.shared.f64 	[%r8+936], %fd637;
	ld.global.nc.f64 	%fd638, [%rd1+720];
	fma.rn.f64 	%fd639, %fd638, %fd449, 0d0000000000000000;
	ld.global.nc.f64 	%fd640, [%rd1+728];
	fma.rn.f64 	%fd641, %fd640, %fd450, %fd639;
	ld.global.nc.f64 	%fd642, [%rd1+736];
	fma.rn.f64 	%fd643, %fd642, %fd451, %fd641;
	ld.global.nc.f64 	%fd644, [%rd1+744];
	fma.rn.f64 	%fd645, %fd644, %fd452, %fd643;
	ld.global.nc.f64 	%fd646, [%rd1+752];
	fma.rn.f64 	%fd647, %fd646, %fd453, %fd645;
	ld.global.nc.f64 	%fd648, [%rd1+760];
	fma.rn.f64 	%fd649, %fd648, %fd454, %fd647;
	ld.global.nc.f64 	%fd650, [%rd1+768];
	fma.rn.f64 	%fd651, %fd650, %fd455, %fd649;
	ld.global.nc.f64 	%fd652, [%rd1+776];
	fma.rn.f64 	%fd653, %fd652, %fd456, %fd651;
	ld.global.nc.f64 	%fd654, [%rd1+784];
	fma.rn.f64 	%fd655, %fd654, %fd457, %fd653;
	st.shared.f64 	[%r8+1040], %fd655;
	ld.global.nc.f64 	%fd656, [%rd1+792];
	fma.rn.f64 	%fd657, %fd656, %fd449, 0d0000000000000000;
	ld.global.nc.f64 	%fd658, [%rd1+800];
	fma.rn.f64 	%fd659, %fd658, %fd450, %fd657;
	ld.global.nc.f64 	%fd660, [%rd1+808];
	fma.rn.f64 	%fd661, %fd660, %fd451, %fd659;
	ld.global.nc.f64 	%fd662, [%rd1+816];
	fma.rn.f64 	%fd663, %fd662, %fd452, %fd661;
	ld.global.nc.f64 	%fd664, [%rd1+824];
	fma.rn.f64 	%fd665, %fd664, %fd453, %fd663;
	ld.global.nc.f64 	%fd666, [%rd1+832];
	fma.rn.f64 	%fd667, %fd666, %fd454, %fd665;
	ld.global.nc.f64 	%fd668, [%rd1+840];
	fma.rn.f64 	%fd669, %fd668, %fd455, %fd667;
	ld.global.nc.f64 	%fd670, [%rd1+848];
	fma.rn.f64 	%fd671, %fd670, %fd456, %fd669;
	ld.global.nc.f64 	%fd672, [%rd1+856];
	fma.rn.f64 	%fd673, %fd672, %fd457, %fd671;
	st.shared.f64 	[%r8+1144], %fd673;
	ld.global.nc.f64 	%fd674, [%rd1+864];
	fma.rn.f64 	%fd675, %fd674, %fd449, 0d0000000000000000;
	ld.global.nc.f64 	%fd676, [%rd1+872];
	fma.rn.f64 	%fd677, %fd676, %fd450, %fd675;
	ld.global.nc.f64 	%fd678, [%rd1+880];
	fma.rn.f64 	%fd679, %fd678, %fd451, %fd677;
	ld.global.nc.f64 	%fd680, [%rd1+888];
	fma.rn.f64 	%fd681, %fd680, %fd452, %fd679;
	ld.global.nc.f64 	%fd682, [%rd1+896];
	fma.rn.f64 	%fd683, %fd682, %fd453, %fd681;
	ld.global.nc.f64 	%fd684, [%rd1+904];
	fma.rn.f64 	%fd685, %fd684, %fd454, %fd683;
	ld.global.nc.f64 	%fd686, [%rd1+912];
	fma.rn.f64 	%fd687, %fd686, %fd455, %fd685;
	ld.global.nc.f64 	%fd688, [%rd1+920];
	fma.rn.f64 	%fd689, %fd688, %fd456, %fd687;
	ld.global.nc.f64 	%fd690, [%rd1+928];
	fma.rn.f64 	%fd691, %fd690, %fd457, %fd689;
	st.shared.f64 	[%r8+1248], %fd691;
$L__BB240_6:
	ld.param.u64 	%rd28, [_Z40massMatrixMultiplyMonolithicGlobalKernelILi9ELi13ELi1EEviPKdS1_S1_S1_Pd_param_1];
	ld.param.u32 	%r57, [_Z40massMatrixMultiplyMonolithicGlobalKernelILi9ELi13ELi1EEviPKdS1_S1_S1_Pd_param_0];
	setp.ge.s32 	%p4, %r3, %r57;
	bar.sync 	0;
	mul.hi.u16 	%rs8, %rs1, 5042;
	mul.lo.s16 	%rs9, %rs8, 13;
	sub.s16 	%rs10, %rs1, %rs9;
	mul.wide.u16 	%r20, %rs8, 1352;
	add.s32 	%r21, %r4, %r20;
	mul.wide.u16 	%r22, %rs10, 104;
	add.s32 	%r9, %r21, %r22;
	ld.shared.f64 	%fd19, [%r9];
	ld.shared.f64 	%fd20, [%r9+8];
	ld.shared.f64 	%fd21, [%r9+16];
	ld.shared.f64 	%fd22, [%r9+24];
	ld.shared.f64 	%fd23, [%r9+32];
	ld.shared.f64 	%fd24, [%r9+40];
	ld.shared.f64 	%fd25, [%r9+48];
	ld.shared.f64 	%fd26, [%r9+56];
	ld.shared.f64 	%fd27, [%r9+64];
	mul.lo.s32 	%r23, %r3, 2197;
	mad.lo.s32 	%r24, %r1, 13, %r23;
	ld.global.nc.f64 	%fd28, [%rd1];
	fma.rn.f64 	%fd693, %fd28, %fd19, 0d0000000000000000;
	ld.global.nc.f64 	%fd29, [%rd1+8];
	fma.rn.f64 	%fd694, %fd29, %fd20, %fd693;
	ld.global.nc.f64 	%fd30, [%rd1+16];
	fma.rn.f64 	%fd695, %fd30, %fd21, %fd694;
	ld.global.nc.f64 	%fd31, [%rd1+24];
	fma.rn.f64 	%fd696, %fd31, %fd22, %fd695;
	ld.global.nc.f64 	%fd32, [%rd1+32];
	fma.rn.f64 	%fd697, %fd32, %fd23, %fd696;
	ld.global.nc.f64 	%fd33, [%rd1+40];
	fma.rn.f64 	%fd698, %fd33, %fd24, %fd697;
	ld.global.nc.f64 	%fd34, [%rd1+48];
	fma.rn.f64 	%fd699, %fd34, %fd25, %fd698;
	ld.global.nc.f64 	%fd35, [%rd1+56];
	fma.rn.f64 	%fd700, %fd35, %fd26, %fd699;
	ld.global.nc.f64 	%fd36, [%rd1+64];
	fma.rn.f64 	%fd37, %fd36, %fd27, %fd700;
	cvta.to.global.u64 	%rd10, %rd28;
	mul.wide.s32 	%rd11, %r24, 8;
	add.s64 	%rd2, %rd10, %rd11;
	mov.f64 	%fd1187, 0d0000000000000000;
	@%p4 bra 	$L__BB240_8;
	ld.global.nc.f64 	%fd1187, [%rd2];
$L__BB240_8:
	ld.param.u32 	%r58, [_Z40massMatrixMultiplyMonolithicGlobalKernelILi9ELi13ELi1EEviPKdS1_S1_S1_Pd_param_0];
	setp.ge.s32 	%p5, %r3, %r58;
	mul.f64 	%fd1208, %fd37, %fd1187;
	ld.global.nc.f64 	%fd41, [%rd1+72];
	fma.rn.f64 	%fd702, %fd41, %fd19, 0d0000000000000000;
	ld.global.nc.f64 	%fd42, [%rd1+80];
	fma.rn.f64 	%fd703, %fd42, %fd20, %fd702;
	ld.global.nc.f64 	%fd43, [%rd1+88];
	fma.rn.f64 	%fd704, %fd43, %fd21, %fd703;
	ld.global.nc.f64 	%fd44, [%rd1+96];
	fma.rn.f64 	%fd705, %fd44, %fd22, %fd704;
	ld.global.nc.f64 	%fd45, [%rd1+104];
	fma.rn.f64 	%fd706, %fd45, %fd23, %fd705;
	ld.global.nc.f64 	%fd46, [%rd1+112];
	fma.rn.f64 	%fd707, %fd46, %fd24, %fd706;
	ld.global.nc.f64 	%fd47, [%rd1+120];
	fma.rn.f64 	%fd708, %fd47, %fd25, %fd707;
	ld.global.nc.f64 	%fd48, [%rd1+128];
	fma.rn.f64 	%fd709, %fd48, %fd26, %fd708;
	ld.global.nc.f64 	%fd49, [%rd1+136];
	fma.rn.f64 	%fd50, %fd49, %fd27, %fd709;
	mov.f64 	%fd1188, 0d0000000000000000;
	@%p5 bra 	$L__BB240_10;
	ld.global.nc.f64 	%fd1188, [%rd2+8];
$L__BB240_10:
	ld.param.u32 	%r59, [_Z40massMatrixMultiplyMonolithicGlobalKernelILi9ELi13ELi1EEviPKdS1_S1_S1_Pd_param_0];
	setp.ge.s32 	%p6, %r3, %r59;
	mul.f64 	%fd1207, %fd50, %fd1188;
	ld.global.nc.f64 	%fd54, [%rd1+144];
	fma.rn.f64 	%fd711, %fd54, %fd19, 0d0000000000000000;
	ld.global.nc.f64 	%fd55, [%rd1+152];
	fma.rn.f64 	%fd712, %fd55, %fd20, %fd711;
	ld.global.nc.f64 	%fd56, [%rd1+160];
	fma.rn.f64 	%fd713, %fd56, %fd21, %fd712;
	ld.global.nc.f64 	%fd57, [%rd1+168];
	fma.rn.f64 	%fd714, %fd57, %fd22, %fd713;
	ld.global.nc.f64 	%fd58, [%rd1+176];
	fma.rn.f64 	%fd715, %fd58, %fd23, %fd714;
	ld.global.nc.f64 	%fd59, [%rd1+184];
	fma.rn.f64 	%fd716, %fd59, %fd24, %fd715;
	ld.global.nc.f64 	%fd60, [%rd1+192];
	fma.rn.f64 	%fd717, %fd60, %fd25, %fd716;
	ld.global.nc.f64 	%fd61, [%rd1+200];
	fma.rn.f64 	%fd718, %fd61, %fd26, %fd717;
	ld.global.nc.f64 	%fd62, [%rd1+208];
	fma.rn.f64 	%fd63, %fd62, %fd27, %fd718;
	mov.f64 	%fd1189, 0d0000000000000000;
	@%p6 bra 	$L__BB240_12;
	ld.global.nc.f64 	%fd1189, [%rd2+16];
$L__BB240_12:
	ld.param.u32 	%r60, [_Z40massMatrixMultiplyMonolithicGlobalKernelILi9ELi13ELi1EEviPKdS1_S1_S1_Pd_param_0];
	setp.ge.s32 	%p7, %r3, %r60;
	mul.f64 	%fd1206, %fd63, %fd1189;
	ld.global.nc.f64 	%fd67, [%rd1+216];
	fma.rn.f64 	%fd720, %fd67, %fd19, 0d0000000000000000;
	ld.global.nc.f64 	%fd68, [%rd1+224];
	fma.rn.f64 	%fd721, %fd68, %fd20, %fd720;
	ld.global.nc.f64 	%fd69, [%rd1+232];
	fma.rn.f64 	%fd722, %fd69, %fd21, %fd721;
	ld.global.nc.f64 	%fd70, [%rd1+240];
	fma.rn.f64 	%fd723, %fd70, %fd22, %fd722;
	ld.global.nc.f64 	%fd71, [%rd1+248];
	fma.rn.f64 	%fd724, %fd71, %fd23, %fd723;
	ld.global.nc.f64 	%fd72, [%rd1+256];
	fma.rn.f64 	%fd725, %fd72, %fd24, %fd724;
	ld.global.nc.f64 	%fd73, [%rd1+264];
	fma.rn.f64 	%fd726, %fd73, %fd25, %fd725;
	ld.global.nc.f64 	%fd74, [%rd1+272];
	fma.rn.f64 	%fd727, %fd74, %fd26, %fd726;
	ld.global.nc.f64 	%fd75, [%rd1+280];
	fma.rn.f64 	%fd76, %fd75, %fd27, %fd727;
	mov.f64 	%fd1190, 0d0000000000000000;
	@%p7 bra 	$L__BB240_14;
	ld.global.nc.f64 	%fd1190, [%rd2+24];
$L__BB240_14:
	ld.param.u32 	%r61, [_Z40massMatrixMultiplyMonolithicGlobalKernelILi9ELi13ELi1EEviPKdS1_S1_S1_Pd_param_0];
	setp.ge.s32 	%p8, %r3, %r61;
	mul.f64 	%fd1205, %fd76, %fd1190;
	ld.global.nc.f64 	%fd80, [%rd1+288];
	fma.rn.f64 	%fd729, %fd80, %fd19, 0d0000000000000000;
	ld.global.nc.f64 	%fd81, [%rd1+296];
	fma.rn.f64 	%fd730, %fd81, %fd20, %fd729;
	ld.global.nc.f64 	%fd82, [%rd1+304];
	fma.rn.f64 	%fd731, %fd82, %fd21, %fd730;
	ld.global.nc.f64 	%fd83, [%rd1+312];
	fma.rn.f64 	%fd732, %fd83, %fd22, %fd731;
	ld.global.nc.f64 	%fd84, [%rd1+320];
	fma.rn.f64 	%fd733, %fd84, %fd23, %fd732;
	ld.global.nc.f64 	%fd85, [%rd1+328];
	fma.rn.f64 	%fd734, %fd85, %fd24, %fd733;
	ld.global.nc.f64 	%fd86, [%rd1+336];
	fma.rn.f64 	%fd735, %fd86, %fd25, %fd734;
	ld.global.nc.f64 	%fd87, [%rd1+344];
	fma.rn.f64 	%fd736, %fd87, %fd26, %fd735;
	ld.global.nc.f64 	%fd88, [%rd1+352];
	fma.rn.f64 	%fd89, %fd88, %fd27, %fd736;
	mov.f64 	%fd1191, 0d0000000000000000;
	@%p8 bra 	$L__BB240_16;
	ld.global.nc.f64 	%fd1191, [%rd2+32];
$L__BB240_16:
	ld.param.u32 	%r62, [_Z40massMatrixMultiplyMonolithicGlobalKernelILi9ELi13ELi1EEviPKdS1_S1_S1_Pd_param_0];
	setp.ge.s32 	%p9, %r3, %r62;
	mul.f64 	%fd1204, %fd89, %fd1191;
	ld.global.nc.f64 	%fd93, [%rd1+360];
	fma.rn.f64 	%fd738, %fd93, %fd19, 0d0000000000000000;
	ld.global.nc.f64 	%fd94, [%rd1+368];
	fma.rn.f64 	%fd739, %fd94, %fd20, %fd738;
	ld.global.nc.f64 	%fd95, [%rd1+376];
	fma.rn.f64 	%fd740, %fd95, %fd21, %fd739;
	ld.global.nc.f64 	%fd96, [%rd1+384];
	fma.rn.f64 	%fd741, %fd96, %fd22, %fd740;
	ld.global.nc.f64 	%fd97, [%rd1+392];
	fma.rn.f64 	%fd742, %fd97, %fd23, %fd741;
	ld.global.nc.f64 	%fd98, [%rd1+400];
	fma.rn.f64 	%fd743, %fd98, %fd24, %fd742;
	ld.global.nc.f64 	%fd99, [%rd1+408];
	fma.rn.f64 	%fd744, %fd99, %fd25, %fd743;
	ld.global.nc.f64 	%fd100, [%rd1+416];
	fma.rn.f64 	%fd745, %fd100, %fd26, %fd744;
	ld.global.nc.f64 	%fd101, [%rd1+424];
	fma.rn.f64 	%fd102, %fd101, %fd27, %fd745;
	mov.f64 	%fd1192, 0d0000000000000000;
	@%p9 bra 	$L__BB240_18;
	ld.global.nc.f64 	%fd1192, [%rd2+40];
$L__BB240_18:
	ld.param.u32 	%r63, [_Z40massMatrixMultiplyMonolithicGlobalKernelILi9ELi13ELi1EEviPKdS1_S1_S1_Pd_param_0];
	setp.ge.s32 	%p10, %r3, %r63;
	mul.f64 	%fd1203, %fd102, %fd1192;
	ld.global.nc.f64 	%fd106, [%rd1+432];
	fma.rn.f64 	%fd747, %fd106, %fd19, 0d0000000000000000;
	ld.global.nc.f64 	%fd107, [%rd1+440];
	fma.rn.f64 	%fd748, %fd107, %fd20, %fd747;
	ld.global.nc.f64 	%fd108, [%rd1+448];
	fma.rn.f64 	%fd749, %fd108, %fd21, %fd748;
	ld.global.nc.f64 	%fd109, [%rd1+456];
	fma.rn.f64 	%fd750, %fd109, %fd22, %fd749;
	ld.global.nc.f64 	%fd110, [%rd1+464];
	fma.rn.f64 	%fd751, %fd110, %fd23, %fd750;
	ld.global.nc.f64 	%fd111, [%rd1+472];
	fma.rn.f64 	%fd752, %fd111, %fd24, %fd751;
	ld.global.nc.f64 	%fd112, [%rd1+480];
	fma.rn.f64 	%fd753, %fd112, %fd25, %fd752;
	ld.global.nc.f64 	%fd113, [%rd1+488];
	fma.rn.f64 	%fd754, %fd113, %fd26, %fd753;
	ld.global.nc.f64 	%fd114, [%rd1+496];
	fma.rn.f64 	%fd115, %fd114, %fd27, %fd754;
	mov.f64 	%fd1193, 0d0000000000000000;
	@%p10 bra 	$L__BB240_20;
	ld.global.nc.f64 	%fd1193, [%rd2+48];
$L__BB240_20:
	ld.param.u32 	%r64, [_Z40massMatrixMultiplyMonolithicGlobalKernelILi9ELi13ELi1EEviPKdS1_S1_S1_Pd_param_0];
	setp.ge.s32 	%p11, %r3, %r64;
	mul.f64 	%fd1202, %fd115, %fd1193;
	ld.global.nc.f64 	%fd119, [%rd1+504];
	fma.rn.f64 	%fd756, %fd119, %fd19, 0d0000000000000000;
	ld.global.nc.f64 	%fd120, [%rd1+512];
	fma.rn.f64 	%fd757, %fd120, %fd20, %fd756;
	ld.global.nc.f64 	%fd121, [%rd1+520];
	fma.rn.f64 	%fd758, %fd121, %fd21, %fd757;
	ld.global.nc.f64 	%fd122, [%rd1+528];
	fma.rn.f64 	%fd759, %fd122, %fd22, %fd758;
	ld.global.nc.f64 	%fd123, [%rd1+536];
	fma.rn.f64 	%fd760, %fd123, %fd23, %fd759;
	ld.global.nc.f64 	%fd124, [%rd1+544];
	fma.rn.f64 	%fd761, %fd124, %fd24, %fd760;
	ld.global.nc.f64 	%fd125, [%rd1+552];
	fma.rn.f64 	%fd762, %fd125, %fd25, %fd761;
	ld.global.nc.f64 	%fd126, [%rd1+560];
	fma.rn.f64 	%fd763, %fd126, %fd26, %fd762;
	ld.global.nc.f64 	%fd127, [%rd1+568];
	fma.rn.f64 	%fd128, %fd127, %fd27, %fd763;
	mov.f64 	%fd1194, 0d0000000000000000;
	@%p11 bra 	$L__BB240_22;
	ld.global.nc.f64 	%fd1194, [%rd2+56];
$L__BB240_22:
	ld.param.u32 	%r65, [_Z40massMatrixMultiplyMonolithicGlobalKernelILi9ELi13ELi1EEviPKdS1_S1_S1_Pd_param_0];
	setp.ge.s32 	%p12, %r3, %r65;
	mul.f64 	%fd1201, %fd128, %fd1194;
	ld.global.nc.f64 	%fd132, [%rd1+576];
	fma.rn.f64 	%fd765, %fd132, %fd19, 0d0000000000000000;
	ld.global.nc.f64 	%fd133, [%rd1+584];
	fma.rn.f64 	%fd766, %fd133, %fd20, %fd765;
	ld.global.nc.f64 	%fd134, [%rd1+592];
	fma.rn.f64 	%fd767, %fd134, %fd21, %fd766;
	ld.global.nc.f64 	%fd135, [%rd1+600];
	fma.rn.f64 	%fd768, %fd135, %fd22, %fd767;
	ld.global.nc.f64 	%fd136, [%rd1+608];
	fma.rn.f64 	%fd769, %fd136, %fd23, %fd768;
	ld.global.nc.f64 	%fd137, [%rd1+616];
	fma.rn.f64 	%fd770, %fd137, %fd24, %fd769;
	ld.global.nc.f64 	%fd138, [%rd1+624];
	fma.rn.f64 	%fd771, %fd138, %fd25, %fd770;
	ld.global.nc.f64 	%fd139, [%rd1+632];
	fma.rn.f64 	%fd772, %fd139, %fd26, %fd771;
	ld.global.nc.f64 	%fd140, [%rd1+640];
	fma.rn.f64 	%fd141, %fd140, %fd27, %fd772;
	mov.f64 	%fd1195, 0d0000000000000000;
	@%p12 bra 	$L__BB240_24;
	ld.global.nc.f64 	%fd1195, [%rd2+64];
$L__BB240_24:
	ld.param.u64 	%rd32, [_Z40massMatrixMultiplyMonolithicGlobalKernelILi9ELi13ELi1EEviPKdS1_S1_S1_Pd_param_2];
	ld.param.u32 	%r66, [_Z40massMatrixMultiplyMonolithicGlobalKernelILi9ELi13ELi1EEviPKdS1_S1_S1_Pd_param_0];
	setp.ge.s32 	%p13, %r3, %r66;
	mul.f64 	%fd1200, %fd141, %fd1195;
	cvta.to.global.u64 	%rd12, %rd32;
	ld.global.nc.f64 	%fd145, [%rd12+648];
	fma.rn.f64 	%fd774, %fd145, %fd19, 0d0000000000000000;
	ld.global.nc.f64 	%fd146, [%rd12+656];
	fma.rn.f64 	%fd775, %fd146, %fd20, %fd774;
	ld.global.nc.f64 	%fd147, [%rd12+664];
	fma.rn.f64 	%fd776, %fd147, %fd21, %fd775;
	ld.global.nc.f64 	%fd148, [%rd12+672];
	fma.rn.f64 	%fd777, %fd148, %fd22, %fd776;
	ld.global.nc.f64 	%fd149, [%rd12+680];
	fma.rn.f64 	%fd778, %fd149, %fd23, %fd777;
	ld.global.nc.f64 	%fd150, [%rd12+688];
	fma.rn.f64 	%fd779, %fd150, %fd24, %fd778;
	ld.global.nc.f64 	%fd151, [%rd12+696];
	fma.rn.f64 	%fd780, %fd151, %fd25, %fd779;
	ld.global.nc.f64 	%fd152, [%rd12+704];
	fma.rn.f64 	%fd781, %fd152, %fd26, %fd780;
	ld.global.nc.f64 	%fd153, [%rd12+712];
	fma.rn.f64 	%fd154, %fd153, %fd27, %fd781;
	mov.f64 	%fd1196, 0d0000000000000000;
	@%p13 bra 	$L__BB240_26;
	ld.global.nc.f64 	%fd1196, [%rd2+72];
$L__BB240_26:
	ld.param.u64 	%rd33, [_Z40massMatrixMultiplyMonolithicGlobalKernelILi9ELi13ELi1EEviPKdS1_S1_S1_Pd_param_2];
	ld.param.u32 	%r67, [_Z40massMatrixMultiplyMonolithicGlobalKernelILi9ELi13ELi1EEviPKdS1_S1_S1_Pd_param_0];
	setp.ge.s32 	%p14, %r3, %r67;
	mul.f64 	%fd157, %fd154, %fd1196;
	cvta.to.global.u64 	%rd13, %rd33;
	ld.global.nc.f64 	%fd158, [%rd13+720];
	fma.rn.f64 	%fd783, %fd158, %fd19, 0d0000000000000000;
	ld.global.nc.f64 	%fd159, [%rd13+728];
	fma.rn.f64 	%fd784, %fd159, %fd20, %fd783;
	ld.global.nc.f64 	%fd160, [%rd13+736];
	fma.rn.f64 	%fd785, %fd160, %fd21, %fd784;
	ld.global.nc.f64 	%fd161, [%rd13+744];
	fma.rn.f64 	%fd786, %fd161, %fd22, %fd785;
	ld.global.nc.f64 	%fd162, [%rd13+752];
	fma.rn.f64 	%fd787, %fd162, %fd23, %fd786;
	ld.global.nc.f64 	%fd163, [%rd13+760];
	fma.rn.f64 	%fd788, %fd163, %fd24, %fd787;
	ld.global.nc.f64 	%fd164, [%rd13+768];
	fma.rn.f64 	%fd789, %fd164, %fd25, %fd788;
	ld.global.nc.f64 	%fd165, [%rd13+776];
	fma.rn.f64 	%fd790, %fd165, %fd26, %fd789;
	ld.global.nc.f64 	%fd166, [%rd13+784];
	fma.rn.f64 	%fd167, %fd166, %fd27, %fd790;
	mov.f64 	%fd1197, 0d0000000000000000;
	@%p14 bra 	$L__BB240_28;
	ld.param.u64 	%rd29, [_Z40massMatrixMultiplyMonolithicGlobalKernelILi9ELi13ELi1EEviPKdS1_S1_S1_Pd_param_1];
	cvta.to.global.u64 	%rd14, %rd29;
	add.s64 	%rd16, %rd14, %rd11;
	ld.global.nc.f64 	%fd1197, [%rd16+80];
$L__BB240_28:
	ld.param.u64 	%rd34, [_Z40massMatrixMultiplyMonolithicGlobalKernelILi9ELi13ELi1EEviPKdS1_S1_S1_Pd_param_2];
	ld.param.u32 	%r68, [_Z40massMatrixMultiplyMonolithicGlobalKernelILi9ELi13ELi1EEviPKdS1_S1_S1_Pd_param_0];
	mov.u32 	%r34, %ctaid.x;
	mov.u32 	%r35, %tid.y;
	add.s32 	%r36, %r34, %r35;
	setp.ge.s32 	%p15, %r36, %r68;
	mul.f64 	%fd170, %fd167, %fd1197;
	cvta.to.global.u64 	%rd17, %rd34;
	ld.global.nc.f64 	%fd171, [%rd17+792];
	fma.rn.f64 	%fd792, %fd171, %fd19, 0d0000000000000000;
	ld.global.nc.f64 	%fd172, [%rd17+800];
	fma.rn.f64 	%fd793, %fd172, %fd20, %fd792;
	ld.global.nc.f64 	%fd173, [%rd17+808];
	fma.rn.f64 	%fd794, %fd173, %fd21, %fd793;
	ld.global.nc.f64 	%fd174, [%rd17+816];
	fma.rn.f64 	%fd795, %fd174, %fd22, %fd794;
	ld.global.nc.f64 	%fd175, [%rd17+824];
	fma.rn.f64 	%fd796, %fd175, %fd23, %fd795;
	ld.global.nc.f64 	%fd176, [%rd17+832];
	fma.rn.f64 	%fd797, %fd176, %fd24, %fd796;
	ld.global.nc.f64 	%fd177, [%rd17+840];
	fma.rn.f64 	%fd798, %fd177, %fd25, %fd797;
	ld.global.nc.f64 	%fd178, [%rd17+848];
	fma.rn.f64 	%fd799, %fd178, %fd26, %fd798;
	ld.global.nc.f64 	%fd179, [%rd17+856];
	fma.rn.f64 	%fd180, %fd179, %fd27, %fd799;
	mov.f64 	%fd1198, 0d0000000000000000;
	@%p15 bra 	$L__BB240_30;
	ld.param.u64 	%rd30, [_Z40massMatrixMultiplyMonolithicGlobalKernelILi9ELi13ELi1EEviPKdS1_S1_S1_Pd_param_1];
	cvta.to.global.u64 	%rd18, %rd30;
	mov.u32 	%r37, %tid.x;
	mov.u32 	%r38, %ctaid.x;
	mov.u32 	%r39, %tid.y;
	add.s32 	%r40, %r38, %r39;
	mul.lo.s32 	%r41, %r40, 2197;
	mad.lo.s32 	%r42, %r37, 13, %r41;
	mul.wide.s32 	%rd19, %r42, 8;
	add.s64 	%rd20, %rd18, %rd19;
	ld.global.nc.f64 	%fd1198, [%rd20+88];
$L__BB240_30:
	ld.param.u64 	%rd35, [_Z40massMatrixMultiplyMonolithicGlobalKernelILi9ELi13ELi1EEviPKdS1_S1_S1_Pd_param_2];
	ld.param.u32 	%r69, [_Z40massMatrixMultiplyMonolithicGlobalKernelILi9ELi13ELi1EEviPKdS1_S1_S1_Pd_param_0];
	mov.u32 	%r43, %ctaid.x;
	mov.u32 	%r44, %tid.y;
	add.s32 	%r45, %r43, %r44;
	setp.ge.s32 	%p16, %r45, %r69;
	mul.f64 	%fd183, %fd180, %fd1198;
	cvta.to.global.u64 	%rd21, %rd35;
	ld.global.nc.f64 	%fd184, [%rd21+864];
	fma.rn.f64 	%fd801, %fd184, %fd19, 0d0000000000000000;
	ld.global.nc.f64 	%fd185, [%rd21+872];
	fma.rn.f64 	%fd802, %fd185, %fd20, %fd801;
	ld.global.nc.f64 	%fd186, [%rd21+880];
	fma.rn.f64 	%fd803, %fd186, %fd21, %fd802;
	ld.global.nc.f64 	%fd187, [%rd21+888];
	fma.rn.f64 	%fd804, %fd187, %fd22, %fd803;
	ld.global.nc.f64 	%fd188, [%rd21+896];
	fma.rn.f64 	%fd805, %fd188, %fd23, %fd804;
	ld.global.nc.f64 	%fd189, [%rd21+904];
	fma.rn.f64 	%fd806, %fd189, %fd24, %fd805;
	ld.global.nc.f64 	%fd190, [%rd21+912];
	fma.rn.f64 	%fd807, %fd190, %fd25, %fd806;
	ld.global.nc.f64 	%fd191, [%rd21+920];
	fma.rn.f64 	%fd808, %fd191, %fd26, %fd807;
	ld.global.nc.f64 	%fd192, [%rd21+928];
	fma.rn.f64 	%fd193, %fd192, %fd27, %fd808;
	mov.f64 	%fd1199, 0d0000000000000000;
	@%p16 bra 	$L__BB240_32;
	ld.param.u64 	%rd31, [_Z40massMatrixMultiplyMonolithicGlobalKernelILi9ELi13ELi1EEviPKdS1_S1_S1_Pd_param_1];
	cvta.to.global.u64 	%rd22, %rd31;
	mov.u32 	%r46, %tid.x;
	mov.u32 	%r47, %ctaid.x;
	mov.u32 	%r48, %tid.y;
	add.s32 	%r49, %r47, %r48;
	mul.lo.s32 	%r50, %r49, 2197;
	mad.lo.s32 	%r51, %r46, 13, %r50;
	mul.wide.s32 	%rd23, %r51, 8;
	add.s64 	%rd24, %rd22, %rd23;
	ld.global.nc.f64 	%fd1199, [%rd24+96];
$L__BB240_32:
	mov.u32 	%r52, %tid.x;
	setp.gt.u32 	%p17, %r52, 116;
	mul.f64 	%fd809, %fd193, %fd1199;
	fma.rn.f64 	%fd810, %fd28, %fd1208, 0d0000000000000000;
	fma.rn.f64 	%fd811, %fd41, %fd1207, %fd810;
	fma.rn.f64 	%fd812, %fd54, %fd1206, %fd811;
	fma.rn.f64 	%fd813, %fd67, %fd1205, %fd812;
	fma.rn.f64 	%fd814, %fd80, %fd1204, %fd813;
	fma.rn.f64 	%fd815, %fd93, %fd1203, %fd814;
	fma.rn.f64 	%fd816, %fd106, %fd1202, %fd815;
	fma.rn.f64 	%fd817, %fd119, %fd1201, %fd816;
	fma.rn.f64 	%fd818, %fd132, %fd1200, %fd817;
	fma.rn.f64 	%fd819, %fd145, %fd157, %fd818;
	fma.rn.f64 	%fd820, %fd158, %fd170, %fd819;
	fma.rn.f64 	%fd821, %fd171, %fd183, %fd820;
	fma.rn.f64 	%fd822, %fd184, %fd809, %fd821;
	st.shared.f64 	[%r9], %fd822;
	fma.rn.f64 	%fd823, %fd29, %fd1208, 0d0000000000000000;
	fma.rn.f64 	%fd824, %fd42, %fd1207, %fd823;
	fma.rn.f64 	%fd825, %fd55, %fd1206, %fd824;
	fma.rn.f64 	%fd826, %fd68, %fd1205, %fd825;
	fma.rn.f64 	%fd827, %fd81, %fd1204, %fd826;
	fma.rn.f64 	%fd828, %fd94, %fd1203, %fd827;
	fma.rn.f64 	%fd829, %fd107, %fd1202, %fd828;
	fma.rn.f64 	%fd830, %fd120, %fd1201, %fd829;
	fma.rn.f64 	%fd831, %fd133, %fd1200, %fd830;
	fma.rn.f64 	%fd832, %fd146, %fd157, %fd831;
	fma.rn.f64 	%fd833, %fd159, %fd170, %fd832;
	fma.rn.f64 	%fd834, %fd172, %fd183, %fd833;
	fma.rn.f64 	%fd835, %fd185, %fd809, %fd834;
	st.shared.f64 	[%r9+8], %fd835;
	fma.rn.f64 	%fd836, %fd30, %fd1208, 0d0000000000000000;
	fma.rn.f64 	%fd837, %fd43, %fd1207, %fd836;
	fma.rn.f64 	%fd838, %fd56, %fd1206, %fd837;
	fma.rn.f64 	%fd839, %fd69, %fd1205, %fd838;
	fma.rn.f64 	%fd840, %fd82, %fd1204, %fd839;
	fma.rn.f64 	%fd841, %fd95, %fd1203, %fd840;
	fma.rn.f64 	%fd842, %fd108, %fd1202, %fd841;
	fma.rn.f64 	%fd843, %fd121, %fd1201, %fd842;
	fma.rn.f64 	%fd844, %fd134, %fd1200, %fd843;
	fma.rn.f64 	%fd845, %fd147, %fd157, %fd844;
	fma.rn.f64 	%fd846, %fd160, %fd170, %fd845;
	fma.rn.f64 	%fd847, %fd173, %fd183, %fd846;
	fma.rn.f64 	%fd848, %fd186, %fd809, %fd847;
	st.shared.f64 	[%r9+16], %fd848;
	fma.rn.f64 	%fd849, %fd31, %fd1208, 0d0000000000000000;
	fma.rn.f64 	%fd850, %fd44, %fd1207, %fd849;
	fma.rn.f64 	%fd851, %fd57, %fd1206, %fd850;
	fma.rn.f64 	%fd852, %fd70, %fd1205, %fd851;
	fma.rn.f64 	%fd853, %fd83, %fd1204, %fd852;
	fma.rn.f64 	%fd854, %fd96, %fd1203, %fd853;
	fma.rn.f64 	%fd855, %fd109, %fd1202, %fd854;
	fma.rn.f64 	%fd856, %fd122, %fd1201, %fd855;
	fma.rn.f64 	%fd857, %fd135, %fd1200, %fd856;
	fma.rn.f64 	%fd858, %fd148, %fd157, %fd857;
	fma.rn.f64 	%fd859, %fd161, %fd170, %fd858;
	fma.rn.f64 	%fd860, %fd174, %fd183, %fd859;
	fma.rn.f64 	%fd861, %fd187, %fd809, %fd860;
	st.shared.f64 	[%r9+24], %fd861;
	fma.rn.f64 	%fd862, %fd32, %fd1208, 0d0000000000000000;
	fma.rn.f64 	%fd863, %fd45, %fd1207, %fd862;
	fma.rn.f64 	%fd864, %fd58, %fd1206, %fd863;
	fma.rn.f64 	%fd865, %fd71, %fd1205, %fd864;
	fma.rn.f64 	%fd866, %fd84, %fd1204, %fd865;
	fma.rn.f64 	%fd867, %fd97, %fd1203, %fd866;
	fma.rn.f64 	%fd868, %fd110, %fd1202, %fd867;
	fma.rn.f64 	%fd869, %fd123, %fd1201, %fd868;
	fma.rn.f64 	%fd870, %fd136, %fd1200, %fd869;
	fma.rn.f64 	%fd871, %fd149, %fd157, %fd870;
	fma.rn.f64 	%fd872, %fd162, %fd170, %fd871;
	fma.rn.f64 	%fd873, %fd175, %fd183, %fd872;
	fma.rn.f64 	%fd874, %fd188, %fd809, %fd873;
	st.shared.f64 	[%r9+32], %fd874;
	fma.rn.f64 	%fd875, %fd33, %fd1208, 0d0000000000000000;
	fma.rn.f64 	%fd876, %fd46, %fd1207, %fd875;
	fma.rn.f64 	%fd877, %fd59, %fd1206, %fd876;
	fma.rn.f64 	%fd878, %fd72, %fd1205, %fd877;
	fma.rn.f64 	%fd879, %fd85, %fd1204, %fd878;
	fma.rn.f64 	%fd880, %fd98, %fd1203, %fd879;
	fma.rn.f64 	%fd881, %fd111, %fd1202, %fd880;
	fma.rn.f64 	%fd882, %fd124, %fd1201, %fd881;
	fma.rn.f64 	%fd883, %fd137, %fd1200, %fd882;
	fma.rn.f64 	%fd884, %fd150, %fd157, %fd883;
	fma.rn.f64 	%fd885, %fd163, %fd170, %fd884;
	fma.rn.f64 	%fd886, %fd176, %fd183, %fd885;
	fma.rn.f64 	%fd887, %fd189, %fd809, %fd886;
	st.shared.f64 	[%r9+40], %fd887;
	fma.rn.f64 	%fd888, %fd34, %fd1208, 0d0000000000000000;
	fma.rn.f64 	%fd889, %fd47, %fd1207, %fd888;
	fma.rn.f64 	%fd890, %fd60, %fd1206, %fd889;
	fma.rn.f64 	%fd891, %fd73, %fd1205, %fd890;
	fma.rn.f64 	%fd892, %fd86, %fd1204, %fd891;
	fma.rn.f64 	%fd893, %fd99, %fd1203, %fd892;
	fma.rn.f64 	%fd894, %fd112, %fd1202, %fd893;
	fma.rn.f64 	%fd895, %fd125, %fd1201, %fd894;
	fma.rn.f64 	%fd896, %fd138, %fd1200, %fd895;
	fma.rn.f64 	%fd897, %fd151, %fd157, %fd896;
	fma.rn.f64 	%fd898, %fd164, %fd170, %fd897;
	fma.rn.f64 	%fd899, %fd177, %fd183, %fd898;
	fma.rn.f64 	%fd900, %fd190, %fd809, %fd899;
	st.shared.f64 	[%r9+48], %fd900;
	fma.rn.f64 	%fd901, %fd35, %fd1208, 0d0000000000000000;
	fma.rn.f64 	%fd902, %fd48, %fd1207, %fd901;
	fma.rn.f64 	%fd903, %fd61, %fd1206, %fd902;
	fma.rn.f64 	%fd904, %fd74, %fd1205, %fd903;
	fma.rn.f64 	%fd905, %fd87, %fd1204, %fd904;
	fma.rn.f64 	%fd906, %fd100, %fd1203, %fd905;
	fma.rn.f64 	%fd907, %fd113, %fd1202, %fd906;
	fma.rn.f64 	%fd908, %fd126, %fd1201, %fd907;
	fma.rn.f64 	%fd909, %fd139, %fd1200, %fd908;
	fma.rn.f64 	%fd910, %fd152, %fd157, %fd909;
	fma.rn.f64 	%fd911, %fd165, %fd170, %fd910;
	fma.rn.f64 	%fd912, %fd178, %fd183, %fd911;
	fma.rn.f64 	%fd913, %fd191, %fd809, %fd912;
	st.shared.f64 	[%r9+56], %fd913;
	fma.rn.f64 	%fd914, %fd36, %fd1208, 0d0000000000000000;
	fma.rn.f64 	%fd915, %fd49, %fd1207, %fd914;
	fma.rn.f64 	%fd916, %fd62, %fd1206, %fd915;
	fma.rn.f64 	%fd917, %fd75, %fd1205, %fd916;
	fma.rn.f64 	%fd918, %fd88, %fd1204, %fd917;
	fma.rn.f64 	%fd919, %fd101, %fd1203, %fd918;
	fma.rn.f64 	%fd920, %fd114, %fd1202, %fd919;
	fma.rn.f64 	%fd921, %fd127, %fd1201, %fd920;
	fma.rn.f64 	%fd922, %fd140, %fd1200, %fd921;
	fma.rn.f64 	%fd923, %fd153, %fd157, %fd922;
	fma.rn.f64 	%fd924, %fd166, %fd170, %fd923;
	fma.rn.f64 	%fd925, %fd179, %fd183, %fd924;
	fma.rn.f64 	%fd926, %fd192, %fd809, %fd925;
	st.shared.f64 	[%r9+64], %fd926;
	bar.sync 	0;
	@%p17 bra 	$L__BB240_34;
	ld.shared.f64 	%fd927, [%r8];
	ld.shared.f64 	%fd928, [%r8+104];
	ld.shared.f64 	%fd929, [%r8+208];
	ld.shared.f64 	%fd930, [%r8+312];
	ld.shared.f64 	%fd931, [%r8+416];
	ld.shared.f64 	%fd932, [%r8+520];
	ld.shared.f64 	%fd933, [%r8+624];
	ld.shared.f64 	%fd934, [%r8+728];
	ld.shared.f64 	%fd935, [%r8+832];
	ld.shared.f64 	%fd936, [%r8+936];
	ld.shared.f64 	%fd937, [%r8+1040];
	ld.shared.f64 	%fd938, [%r8+1144];
	ld.shared.f64 	%fd939, [%r8+1248];
	fma.rn.f64 	%fd940, %fd28, %fd927, 0d0000000000000000;
	fma.rn.f64 	%fd941, %fd41, %fd928, %fd940;
	fma.rn.f64 	%fd942, %fd54, %fd929, %fd941;
	fma.rn.f64 	%fd943, %fd67, %fd930, %fd942;
	fma.rn.f64 	%fd944, %fd80, %fd931, %fd943;
	fma.rn.f64 	%fd945, %fd93, %fd932, %fd944;
	fma.rn.f64 	%fd946, %fd106, %fd933, %fd945;
	fma.rn.f64 	%fd947, %fd119, %fd934, %fd946;
	fma.rn.f64 	%fd948, %fd132, %fd935, %fd947;
	fma.rn.f64 	%fd949, %fd145, %fd936, %fd948;
	fma.rn.f64 	%fd950, %fd158, %fd937, %fd949;
	fma.rn.f64 	%fd951, %fd171, %fd938, %fd950;
	fma.rn.f64 	%fd952, %fd184, %fd939, %fd951;
	st.shared.f64 	[%r8], %fd952;
	fma.rn.f64 	%fd953, %fd29, %fd927, 0d0000000000000000;
	fma.rn.f64 	%fd954, %fd42, %fd928, %fd953;
	fma.rn.f64 	%fd955, %fd55, %fd929, %fd954;
	fma.rn.f64 	%fd956, %fd68, %fd930, %fd955;
	fma.rn.f64 	%fd957, %fd81, %fd931, %fd956;
	fma.rn.f64 	%fd958, %fd94, %fd932, %fd957;
	fma.rn.f64 	%fd959, %fd107, %fd933, %fd958;
	fma.rn.f64 	%fd960, %fd120, %fd934, %fd959;
	fma.rn.f64 	%fd961, %fd133, %fd935, %fd960;
	fma.rn.f64 	%fd962, %fd146, %fd936, %fd961;
	fma.rn.f64 	%fd963, %fd159, %fd937, %fd962;
	fma.rn.f64 	%fd964, %fd172, %fd938, %fd963;
	fma.rn.f64 	%fd965, %fd185, %fd939, %fd964;
	st.shared.f64 	[%r8+104], %fd965;
	fma.rn.f64 	%fd966, %fd30, %fd927, 0d0000000000000000;
	fma.rn.f64 	%fd967, %fd43, %fd928, %fd966;
	fma.rn.f64 	%fd968, %fd56, %fd929, %fd967;
	fma.rn.f64 	%fd969, %fd69, %fd930, %fd968;
	fma.rn.f64 	%fd970, %fd82, %fd931, %fd969;
	fma.rn.f64 	%fd971, %fd95, %fd932, %fd970;
	fma.rn.f64 	%fd972, %fd108, %fd933, %fd971;
	fma.rn.f64 	%fd973, %fd121, %fd934, %fd972;
	fma.rn.f64 	%fd974, %fd134, %fd935, %fd973;
	fma.rn.f64 	%fd975, %fd147, %fd936, %fd974;
	fma.rn.f64 	%fd976, %fd160, %fd937, %fd975;
	fma.rn.f64 	%fd977, %fd173, %fd938, %fd976;
	fma.rn.f64 	%fd978, %fd186, %fd939, %fd977;
	st.shared.f64 	[%r8+208], %fd978;
	fma.rn.f64 	%fd979, %fd31, %fd927, 0d0000000000000000;
	fma.rn.f64 	%fd980, %fd44, %fd928, %fd979;
	fma.rn.f64 	%fd981, %fd57, %fd929, %fd980;
	fma.rn.f64 	%fd982, %fd70, %fd930, %fd981;
	fma.rn.f64 	%fd983, %fd83, %fd931, %fd982;
	fma.rn.f64 	%fd984, %fd96, %fd932, %fd983;
	fma.rn.f64 	%fd985, %fd109, %fd933, %fd984;
	fma.rn.f64 	%fd986, %fd122, %fd934, %fd985;
	fma.rn.f64 	%fd987, %fd135, %fd935, %fd986;
	fma.rn.f64 	%fd988, %fd148, %fd936, %fd987;
	fma.rn.f64 	%fd989, %fd161, %fd937, %fd988;
	fma.rn.f64 	%fd990, %fd174, %fd938, %fd989;
	fma.rn.f64 	%fd991, %fd187, %fd939, %fd990;
	st.shared.f64 	[%r8+312], %fd991;
	fma.rn.f64 	%fd992, %fd32, %fd927, 0d0000000000000000;
	fma.rn.f64 	%fd993, %fd45, %fd928, %fd992;
	fma.rn.f64 	%fd994, %fd58, %fd929, %fd993;
	fma.rn.f64 	%fd995, %fd71, %fd930, %fd994;
	fma.rn.f64 	%fd996, %fd84, %fd931, %fd995;
	fma.rn.f64 	%fd997, %fd97, %fd932, %fd996;
	fma.rn.f64 	%fd998, %fd110, %fd933, %fd997;
	fma.rn.f64 	%fd999, %fd123, %fd934, %fd998;
	fma.rn.f64 	%fd1000, %fd136, %fd935, %fd999;
	fma.rn.f64 	%fd1001, %fd149, %fd936, %fd1000;
	fma.rn.f64 	%fd1002, %fd162, %fd937, %fd1001;
	fma.rn.f64 	%fd1003, %fd175, %fd938, %fd1002;
	fma.rn.f64 	%fd1004, %fd188, %fd939, %fd1003;
	st.shared.f64 	[%r8+416], %fd1004;
	fma.rn.f64 	%fd1005, %fd33, %fd927, 0d0000000000000000;
	fma.rn.f64 	%fd1006, %fd46, %fd928, %fd1005;
	fma.rn.f64 	%fd1007, %fd59, %fd929, %fd1006;
	fma.rn.f64 	%fd1008, %fd72, %fd930, %fd1007;
	fma.rn.f64 	%fd1009, %fd85, %fd931, %fd1008;
	fma.rn.f64 	%fd1010, %fd98, %fd932, %fd1009;
	fma.rn.f64 	%fd1011, %fd111, %fd933, %fd1010;
	fma.rn.f64 	%fd1012, %fd124, %fd934, %fd1011;
	fma.rn.f64 	%fd1013, %fd137, %fd935, %fd1012;
	fma.rn.f64 	%fd1014, %fd150, %fd936, %fd1013;
	fma.rn.f64 	%fd1015, %fd163, %fd937, %fd1014;
	fma.rn.f64 	%fd1016, %fd176, %fd938, %fd1015;
	fma.rn.f64 	%fd1017, %fd189, %fd939, %fd1016;
	st.shared.f64 	[%r8+520], %fd1017;
	fma.rn.f64 	%fd1018, %fd34, %fd927, 0d0000000000000000;
	fma.rn.f64 	%fd1019, %fd47, %fd928, %fd1018;
	fma.rn.f64 	%fd1020, %fd60, %fd929, %fd1019;
	fma.rn.f64 	%fd1021, %fd73, %fd930, %fd1020;
	fma.rn.f64 	%fd1022, %fd86, %fd931, %fd1021;
	fma.rn.f64 	%fd1023, %fd99, %fd932, %fd1022;
	fma.rn.f64 	%fd1024, %fd112, %fd933, %fd1023;
	fma.rn.f64 	%fd1025, %fd125, %fd934, %fd1024;
	fma.rn.f64 	%fd1026, %fd138, %fd935, %fd1025;
	fma.rn.f64 	%fd1027, %fd151, %fd936, %fd1026;
	fma.rn.f64 	%fd1028, %fd164, %fd937, %fd1027;
	fma.rn.f64 	%fd1029, %fd177, %fd938, %fd1028;
	fma.rn.f64 	%fd1030, %fd190, %fd939, %fd1029;
	st.shared.f64 	[%r8+624], %fd1030;
	fma.rn.f64 	%fd1031, %fd35, %fd927, 0d0000000000000000;
	fma.rn.f64 	%fd1032, %fd48, %fd928, %fd1031;
	fma.rn.f64 	%fd1033, %fd61, %fd929, %fd1032;
	fma.rn.f64 	%fd1034, %fd74, %fd930, %fd1033;
	fma.rn.f64 	%fd1035, %fd87, %fd931, %fd1034;
	fma.rn.f64 	%fd1036, %fd100, %fd932, %fd1035;
	fma.rn.f64 	%fd1037, %fd113, %fd933, %fd1036;
	fma.rn.f64 	%fd1038, %fd126, %fd934, %fd1037;
	fma.rn.f64 	%fd1039, %fd139, %fd935, %fd1038;
	fma.rn.f64 	%fd1040, %fd152, %fd936, %fd1039;
	fma.rn.f64 	%fd1041, %fd165, %fd937, %fd1040;
	fma.rn.f64 	%fd1042, %fd178, %fd938, %fd1041;
	fma.rn.f64 	%fd1043, %fd191, %fd939, %fd1042;
	st.shared.f64 	[%r8+728], %fd1043;
	fma.rn.f64 	%fd1044, %fd36, %fd927, 0d0000000000000000;
	fma.rn.f64 	%fd1045, %fd49, %fd928, %fd1044;
	fma.rn.f64 	%fd1046, %fd62, %fd929, %fd1045;
	fma.rn.f64 	%fd1047, %fd75, %fd930, %fd1046;
	fma.rn.f64 	%fd1048, %fd88, %fd931, %fd1047;
	fma.rn.f64 	%fd1049, %fd101, %fd932, %fd1048;
	fma.rn.f64 	%fd1050, %fd114, %fd933, %fd1049;
	fma.rn.f64 	%fd1051, %fd127, %fd934, %fd1050;
	fma.rn.f64 	%fd1052, %fd140, %fd935, %fd1051;
	fma.rn.f64 	%fd1053, %fd153, %fd936, %fd1052;
	fma.rn.f64 	%fd1054, %fd166, %fd937, %fd1053;
	fma.rn.f64 	%fd1055, %fd179, %fd938, %fd1054;
	fma.rn.f64 	%fd1056, %fd192, %fd939, %fd1055;
	st.shared.f64 	[%r8+832], %fd1056;
$L__BB240_34:
	mov.u32 	%r53, %tid.x;
	setp.gt.u32 	%p18, %r53, 80;
	bar.sync 	0;
	@%p18 bra 	$L__BB240_36;
	ld.shared.f64 	%fd1057, [%r7];
	ld.shared.f64 	%fd1058, [%r7+1352];
	ld.shared.f64 	%fd1059, [%r7+2704];
	ld.shared.f64 	%fd1060, [%r7+4056];
	ld.shared.f64 	%fd1061, [%r7+5408];
	ld.shared.f64 	%fd1062, [%r7+6760];
	ld.shared.f64 	%fd1063, [%r7+8112];
	ld.shared.f64 	%fd1064, [%r7+9464];
	ld.shared.f64 	%fd1065, [%r7+10816];
	ld.shared.f64 	%fd1066, [%r7+12168];
	ld.shared.f64 	%fd1067, [%r7+13520];
	ld.shared.f64 	%fd1068, [%r7+14872];
	ld.shared.f64 	%fd1069, [%r7+16224];
	fma.rn.f64 	%fd1070, %fd28, %fd1057, 0d0000000000000000;
	fma.rn.f64 	%fd1071, %fd41, %fd1058, %fd1070;
	fma.rn.f64 	%fd1072, %fd54, %fd1059, %fd1071;
	fma.rn.f64 	%fd1073, %fd67, %fd1060, %fd1072;
	fma.rn.f64 	%fd1074, %fd80, %fd1061, %fd1073;
	fma.rn.f64 	%fd1075, %fd93, %fd1062, %fd1074;
	fma.rn.f64 	%fd1076, %fd106, %fd1063, %fd1075;
	fma.rn.f64 	%fd1077, %fd119, %fd1064, %fd1076;
	fma.rn.f64 	%fd1078, %fd132, %fd1065, %fd1077;
	fma.rn.f64 	%fd1079, %fd145, %fd1066, %fd1078;
	fma.rn.f64 	%fd1080, %fd158, %fd1067, %fd1079;
	fma.rn.f64 	%fd1081, %fd171, %fd1068, %fd1080;
	fma.rn.f64 	%fd1208, %fd184, %fd1069, %fd1081;
	fma.rn.f64 	%fd1082, %fd29, %fd1057, 0d0000000000000000;
	fma.rn.f64 	%fd1083, %fd42, %fd1058, %fd1082;
	fma.rn.f64 	%fd1084, %fd55, %fd1059, %fd1083;
	fma.rn.f64 	%fd1085, %fd68, %fd1060, %fd1084;
	fma.rn.f64 	%fd1086, %fd81, %fd1061, %fd1085;
	fma.rn.f64 	%fd1087, %fd94, %fd1062, %fd1086;
	fma.rn.f64 	%fd1088, %fd107, %fd1063, %fd1087;
	fma.rn.f64 	%fd1089, %fd120, %fd1064, %fd1088;
	fma.rn.f64 	%fd1090, %fd133, %fd1065, %fd1089;
	fma.rn.f64 	%fd1091, %fd146, %fd1066, %fd1090;
	fma.rn.f64 	%fd1092, %fd159, %fd1067, %fd1091;
	fma.rn.f64 	%fd1093, %fd172, %fd1068, %fd1092;
	fma.rn.f64 	%fd1207, %fd185, %fd1069, %fd1093;
	fma.rn.f64 	%fd1094, %fd30, %fd1057, 0d0000000000000000;
	fma.rn.f64 	%fd1095, %fd43, %fd1058, %fd1094;
	fma.rn.f64 	%fd1096, %fd56, %fd1059, %fd1095;
	fma.rn.f64 	%fd1097, %fd69, %fd1060, %fd1096;
	fma.rn.f64 	%fd1098, %fd82, %fd1061, %fd1097;
	fma.rn.f64 	%fd1099, %fd95, %fd1062, %fd1098;
	fma.rn.f64 	%fd1100, %fd108, %fd1063, %fd1099;
	fma.rn.f64 	%fd1101, %fd121, %fd1064, %fd1100;
	fma.rn.f64 	%fd1102, %fd134, %fd1065, %fd1101;
	fma.rn.f64 	%fd1103, %fd147, %fd1066, %fd1102;
	fma.rn.f64 	%fd1104, %fd160, %fd1067, %fd1103;
	fma.rn.f64 	%fd1105, %fd173, %fd1068, %fd1104;
	fma.rn.f64 	%fd1206, %fd186, %fd1069, %fd1105;
	fma.rn.f64 	%fd1106, %fd31, %fd1057, 0d0000000000000000;
	fma.rn.f64 	%fd1107, %fd44, %fd1058, %fd1106;
	fma.rn.f64 	%fd1108, %fd57, %fd1059, %fd1107;
	fma.rn.f64 	%fd1109, %fd70, %fd1060, %fd1108;
	fma.rn.f64 	%fd1110, %fd83, %fd1061, %fd1109;
	fma.rn.f64 	%fd1111, %fd96, %fd1062, %fd1110;
	fma.rn.f64 	%fd1112, %fd109, %fd1063, %fd1111;
	fma.rn.f64 	%fd1113, %fd122, %fd1064, %fd1112;
	fma.rn.f64 	%fd1114, %fd135, %fd1065, %fd1113;
	fma.rn.f64 	%fd1115, %fd148, %fd1066, %fd1114;
	fma.rn.f64 	%fd1116, %fd161, %fd1067, %fd1115;
	fma.rn.f64 	%fd1117, %fd174, %fd1068, %fd1116;
	fma.rn.f64 	%fd1205, %fd187, %fd1069, %fd1117;
	fma.rn.f64 	%fd1118, %fd32, %fd1057, 0d0000000000000000;
	fma.rn.f64 	%fd1119, %fd45, %fd1058, %fd1118;
	fma.rn.f64 	%fd1120, %fd58, %fd1059, %fd1119;
	fma.rn.f64 	%fd1121, %fd71, %fd1060, %fd1120;
	fma.rn.f64 	%fd1122, %fd84, %fd1061, %fd1121;
	fma.rn.f64 	%fd1123, %fd97, %fd1062, %fd1122;
	fma.rn.f64 	%fd1124, %fd110, %fd1063, %fd1123;
	fma.rn.f64 	%fd1125, %fd123, %fd1064, %fd1124;
	fma.rn.f64 	%fd1126, %fd136, %fd1065, %fd1125;
	fma.rn.f64 	%fd1127, %fd149, %fd1066, %fd1126;
	fma.rn.f64 	%fd1128, %fd162, %fd1067, %fd1127;
	fma.rn.f64 	%fd1129, %fd175, %fd1068, %fd1128;
	fma.rn.f64 	%fd1204, %fd188, %fd1069, %fd1129;
	fma.rn.f64 	%fd1130, %fd33, %fd1057, 0d0000000000000000;
	fma.rn.f64 	%fd1131, %fd46, %fd1058, %fd1130;
	fma.rn.f64 	%fd1132, %fd59, %fd1059, %fd1131;
	fma.rn.f64 	%fd1133, %fd72, %fd1060, %fd1132;
	fma.rn.f64 	%fd1134, %fd85, %fd1061, %fd1133;
	fma.rn.f64 	%fd1135, %fd98, %fd1062, %fd1134;
	fma.rn.f64 	%fd1136, %fd111, %fd1063, %fd1135;
	fma.rn.f64 	%fd1137, %fd124, %fd1064, %fd1136;
	fma.rn.f64 	%fd1138, %fd137, %fd1065, %fd1137;
	fma.rn.f64 	%fd1139, %fd150, %fd1066, %fd1138;
	fma.rn.f64 	%fd1140, %fd163, %fd1067, %fd1139;
	fma.rn.f64 	%fd1141, %fd176, %fd1068, %fd1140;
	fma.rn.f64 	%fd1203, %fd189, %fd1069, %fd1141;
	fma.rn.f64 	%fd1142, %fd34, %fd1057, 0d0000000000000000;
	fma.rn.f64 	%fd1143, %fd47, %fd1058, %fd1142;
	fma.rn.f64 	%fd1144, %fd60, %fd1059, %fd1143;
	fma.rn.f64 	%fd1145, %fd73, %fd1060, %fd1144;
	fma.rn.f64 	%fd1146, %fd86, %fd1061, %fd1145;
	fma.rn.f64 	%fd1147, %fd99, %fd1062, %fd1146;
	fma.rn.f64 	%fd1148, %fd112, %fd1063, %fd1147;
	fma.rn.f64 	%fd1149, %fd125, %fd1064, %fd1148;
	fma.rn.f64 	%fd1150, %fd138, %fd1065, %fd1149;
	fma.rn.f64 	%fd1151, %fd151, %fd1066, %fd1150;
	fma.rn.f64 	%fd1152, %fd164, %fd1067, %fd1151;
	fma.rn.f64 	%fd1153, %fd177, %fd1068, %fd1152;
	fma.rn.f64 	%fd1202, %fd190, %fd1069, %fd1153;
	fma.rn.f64 	%fd1154, %fd35, %fd1057, 0d0000000000000000;
	fma.rn.f64 	%fd1155, %fd48, %fd1058, %fd1154;
	fma.rn.f64 	%fd1156, %fd61, %fd1059, %fd1155;
	fma.rn.f64 	%fd1157, %fd74, %fd1060, %fd1156;
	fma.rn.f64 	%fd1158, %fd87, %fd1061, %fd1157;
	fma.rn.f64 	%fd1159, %fd100, %fd1062, %fd1158;
	fma.rn.f64 	%fd1160, %fd113, %fd1063, %fd1159;
	fma.rn.f64 	%fd1161, %fd126, %fd1064, %fd1160;
	fma.rn.f64 	%fd1162, %fd139, %fd1065, %fd1161;
	fma.rn.f64 	%fd1163, %fd152, %fd1066, %fd1162;
	fma.rn.f64 	%fd1164, %fd165, %fd1067, %fd1163;
	fma.rn.f64 	%fd1165, %fd178, %fd1068, %fd1164;
	fma.rn.f64 	%fd1201, %fd191, %fd1069, %fd1165;
	fma.rn.f64 	%fd1166, %fd36, %fd1057, 0d0000000000000000;
	fma.rn.f64 	%fd1167, %fd49, %fd1058, %fd1166;
	fma.rn.f64 	%fd1168, %fd62, %fd1059, %fd1167;
	fma.rn.f64 	%fd1169, %fd75, %fd1060, %fd1168;
	fma.rn.f64 	%fd1170, %fd88, %fd1061, %fd1169;
	fma.rn.f64 	%fd1171, %fd101, %fd1062, %fd1170;
	fma.rn.f64 	%fd1172, %fd114, %fd1063, %fd1171;
	fma.rn.f64 	%fd1173, %fd127, %fd1064, %fd1172;
	fma.rn.f64 	%fd1174, %fd140, %fd1065, %fd1173;
	fma.rn.f64 	%fd1175, %fd153, %fd1066, %fd1174;
	fma.rn.f64 	%fd1176, %fd166, %fd1067, %fd1175;
	fma.rn.f64 	%fd1177, %fd179, %fd1068, %fd1176;
	fma.rn.f64 	%fd1200, %fd192, %fd1069, %fd1177;
$L__BB240_36:
	ld.param.u32 	%r70, [_Z40massMatrixMultiplyMonolithicGlobalKernelILi9ELi13ELi1EEviPKdS1_S1_S1_Pd_param_0];
	mov.u32 	%r10, %tid.x;
	setp.gt.u32 	%p19, %r10, 80;
	mov.u32 	%r54, %ctaid.x;
	mov.u32 	%r55, %tid.y;
	add.s32 	%r11, %r54, %r55;
	setp.ge.s32 	%p20, %r11, %r70;
	bar.sync 	0;
	or.pred  	%p21, %p19, %p20;
	@%p21 bra 	$L__BB240_38;
	ld.param.u64 	%rd36, [_Z40massMatrixMultiplyMonolithicGlobalKernelILi9ELi13ELi1EEviPKdS1_S1_S1_Pd_param_5];
	mad.lo.s32 	%r56, %r11, 729, %r10;
	cvta.to.global.u64 	%rd25, %rd36;
	mul.wide.s32 	%rd26, %r56, 8;
	add.s64 	%rd27, %rd25, %rd26;
	st.global.f64 	[%rd27], %fd1208;
	st.global.f64 	[%rd27+648], %fd1207;
	st.global.f64 	[%rd27+1296], %fd1206;
	st.global.f64 	[%rd27+1944], %fd1205;
	st.global.f64 	[%rd27+2592], %fd1204;
	st.global.f64 	[%rd27+3240], %fd1203;
	st.global.f64 	[%rd27+3888], %fd1202;
	st.global.f64 	[%rd27+4536], %fd1201;
	st.global.f64 	[%rd27+5184], %fd1200;
$L__BB240_38:
	ret;

}
	// .globl	_Z42massMatrixMultiplyMonolithicConstantKernelILi9ELi13ELi1EEviPKdS1_S1_S1_Pd
.visible .entry _Z42massMatrixMultiplyMonolithicConstantKernelILi9ELi13ELi1EEviPKdS1_S1_S1_Pd(
	.param .u32 _Z42massMatrixMultiplyMonolithicConstantKernelILi9ELi13ELi1EEviPKdS1_S1_S1_Pd_param_0,
	.param .u64 .ptr .align 1 _Z42massMatrixMultiplyMonolithicConstantKernelILi9ELi13ELi1EEviPKdS1_S1_S1_Pd_param_1,
	.param .u64 .ptr .align 1 _Z42massMatrixMultiplyMonolithicConstantKernelILi9ELi13ELi1EEviPKdS1_S1_S1_Pd_param_2,
	.param .u64 .ptr .align 1 _Z42massMatrixMultiplyMonolithicConstantKernelILi9ELi13ELi1EEviPKdS1_S1_S1_Pd_param_3,
	.param .u64 .ptr .align 1 _Z42massMatrixMultiplyMonolithicConstantKernelILi9ELi13ELi1EEviPKdS1_S1_S1_Pd_param_4,
	.param .u64 .ptr .align 1 _Z42massMatrixMultiplyMonolithicConstantKernelILi9ELi13ELi1EEviPKdS1_S1_S1_Pd_param_5
)
{
	.reg .pred 	%p<22>;
	.reg .b16 	%rs<11>;
	.reg .b32 	%r<24>;
	.reg .b64 	%rd<14>;
	.reg .b64 	%fd<1254>;
	// demoted variable
	.shared .align 8 .b8 _ZZ42massMatrixMultiplyMonolithicConstantKernelILi9ELi13ELi1EEviPKdS1_S1_S1_PdE6s_tmp1[17576];
	ld.param.u32 	%r10, [_Z42massMatrixMultiplyMonolithicConstantKernelILi9ELi13ELi1EEviPKdS1_S1_S1_Pd_param_0];
	ld.param.u64 	%rd2, [_Z42massMatrixMultiplyMonolithicConstantKernelILi9ELi13ELi1EEviPKdS1_S1_S1_Pd_param_1];
	ld.param.u64 	%rd3, [_Z42massMatrixMultiplyMonolithicConstantKernelILi9ELi13ELi1EEviPKdS1_S1_S1_Pd_param_4];
	mov.u32 	%r1, %tid.x;
	mov.u32 	%r2, %tid.y;
	mov.u32 	%r11, %ctaid.x;
	add.s32 	%r3, %r11, %r2;
	cvt.u16.u32 	%rs1, %r1;
	mul.hi.u16 	%rs3, %rs1, 7282;
	mul.lo.s16 	%rs4, %rs3, 9;
	sub.s16 	%rs2, %rs1, %rs4;
	setp.ge.s32 	%p1, %r3, %r10;
	@%p1 bra 	$L__BB241_2;
	cvta.to.global.u64 	%rd5, %rd3;
	mad.lo.s32 	%r12, %r3, 729, %r1;
	mul.wide.s32 	%rd6, %r12, 8;
	add.s64 	%rd7, %rd5, %rd6;
	ld.global.nc.f64 	%fd1231, [%rd7];
	ld.global.nc.f64 	%fd1230, [%rd7+648];
	ld.global.nc.f64 	%fd1229, [%rd7+1296];
	ld.global.nc.f64 	%fd1228, [%rd7+1944];
	ld.global.nc.f64 	%fd1227, [%rd7+2592];
	ld.global.nc.f64 	%fd1226, [%rd7+3240];
	ld.global.nc.f64 	%fd1225, [%rd7+3888];
	ld.global.nc.f64 	%fd1224, [%rd7+4536];
	ld.global.nc.f64 	%fd1223, [%rd7+5184];
$L__BB241_2:
	bar.sync 	0;
	setp.gt.u32 	%p2, %r1, 80;
	ld.const.f64 	%fd19, [const_DofToQuad];
	ld.const.f64 	%fd20, [const_DofToQuad+8];
	ld.const.f64 	%fd21, [const_DofToQuad+16];
	ld.const.f64 	%fd22, [const_DofToQuad+24];
	ld.const.f64 	%fd23, [const_DofToQuad+32];
	ld.const.f64 	%fd24, [const_DofToQuad+40];
	ld.const.f64 	%fd25, [const_DofToQuad+48];
	ld.const.f64 	%fd26, [const_DofToQuad+56];
	ld.const.f64 	%fd27, [const_DofToQuad+64];
	mov.u32 	%r13, _ZZ42massMatrixMultiplyMonolithicConstantKernelILi9ELi13ELi1EEviPKdS1_S1_S1_PdE6s_tmp1;
	mad.lo.s32 	%r4, %r2, 17576, %r13;
	mul.lo.s16 	%rs6, %rs1, 57;
	shr.u16 	%rs7, %rs6, 9;
	cvt.u32.u16 	%r5, %rs7;
	mul.wide.u16 	%r14, %rs7, 104;
	add.s32 	%r6, %r4, %r14;
	mul.wide.u16 	%r15, %rs2, 8;
	add.s32 	%r7, %r6, %r15;
	@%p2 bra 	$L__BB241_4;
	fma.rn.f64 	%fd203, %fd19, %fd1231, 0d0000000000000000;
	fma.rn.f64 	%fd204, %fd20, %fd1230, %fd203;
	fma.rn.f64 	%fd205, %fd21, %fd1229, %fd204;
	fma.rn.f64 	%fd206, %fd22, %fd1228, %fd205;
	fma.rn.f64 	%fd207, %fd23, %fd1227, %fd206;
	fma.rn.f64 	%fd208, %fd24, %fd1226, %fd207;
	fma.rn.f64 	%fd209, %fd25, %fd1225, %fd208;
	fma.rn.f64 	%fd210, %fd26, %fd1224, %fd209;
	fma.rn.f64 	%fd211, %fd27, %fd1223, %fd210;
	st.shared.f64 	[%r7], %fd211;
	ld.const.f64 	%fd212, [const_DofToQuad+72];
	fma.rn.f64 	%fd213, %fd212, %fd1231, 0d0000000000000000;
	ld.const.f64 	%fd214, [const_DofToQuad+80];
	fma.rn.f64 	%fd215, %fd214, %fd1230, %fd213;
	ld.const.f64 	%fd216, [const_DofToQuad+88];
	fma.rn.f64 	%fd217, %fd216, %fd1229, %fd215;
	ld.const.f64 	%fd218, [const_DofToQuad+96];
	fma.rn.f64 	%fd219, %fd218, %fd1228, %fd217;
	ld.const.f64 	%fd220, [const_DofToQuad+104];
	fma.rn.f64 	%fd221, %fd220, %fd1227, %fd219;
	ld.const.f64 	%fd222, [const_DofToQuad+112];
	fma.rn.f64 	%fd223, %fd222, %fd1226, %fd221;
	ld.const.f64 	%fd224, [const_DofToQuad+120];
	fma.rn.f64 	%fd225, %fd224, %fd1225, %fd223;
	ld.const.f64 	%fd226, [const_DofToQuad+128];
	fma.rn.f64 	%fd227, %fd226, %fd1224, %fd225;
	ld.const.f64 	%fd228, [const_DofToQuad+136];
	fma.rn.f64 	%fd229, %fd228, %fd1223, %fd227;
	st.shared.f64 	[%r7+1352], %fd229;
	ld.const.f64 	%fd230, [const_DofToQuad+144];
	fma.rn.f64 	%fd231, %fd230, %fd1231, 0d0000000000000000;
	ld.const.f64 	%fd232, [const_DofToQuad+152];
	fma.rn.f64 	%fd233, %fd232, %fd1230, %fd231;
	ld.const.f64 	%fd234, [const_DofToQuad+160];
	fma.rn.f64 	%fd235, %fd234, %fd1229, %fd233;
	ld.const.f64 	%fd236, [const_DofToQuad+168];
	fma.rn.f64 	%fd237, %fd236, %fd1228, %fd235;
	ld.const.f64 	%fd238, [const_DofToQuad+176];
	fma.rn.f64 	%fd239, %fd238, %fd1227, %fd237;
	ld.const.f64 	%fd240, [const_DofToQuad+184];
	fma.rn.f64 	%fd241, %fd240, %fd1226, %fd239;
	ld.const.f64 	%fd242, [const_DofToQuad+192];
	fma.rn.f64 	%fd243, %fd242, %fd1225, %fd241;
	ld.const.f64 	%fd244, [const_DofToQuad+200];
	fma.rn.f64 	%fd245, %fd244, %fd1224, %fd243;
	ld.const.f64 	%fd246, [const_DofToQuad+208];
	fma.rn.f64 	%fd247, %fd246, %fd1223, %fd245;
	st.shared.f64 	[%r7+2704], %fd247;
	ld.const.f64 	%fd248, [const_DofToQuad+216];
	fma.rn.f64 	%fd249, %fd248, %fd1231, 0d0000000000000000;
	ld.const.f64 	%fd250, [const_DofToQuad+224];
	fma.rn.f64 	%fd251, %fd250, %fd1230, %fd249;
	ld.const.f64 	%fd252, [const_DofToQuad+232];
	fma.rn.f64 	%fd253, %fd252, %fd1229, %fd251;
	ld.const.f64 	%fd254, [const_DofToQuad+240];
	fma.rn.f64 	%fd255, %fd254, %fd1228, %fd253;
	ld.const.f64 	%fd256, [const_DofToQuad+248];
	fma.rn.f64 	%fd257, %fd256, %fd1227, %fd255;
	ld.const.f64 	%fd258, [const_DofToQuad+256];
	fma.rn.f64 	%fd259, %fd258, %fd1226, %fd257;
	ld.const.f64 	%fd260, [const_DofToQuad+264];
	fma.rn.f64 	%fd261, %fd260, %fd1225, %fd259;
	ld.const.f64 	%fd262, [const_DofToQuad+272];
	fma.rn.f64 	%fd263, %fd262, %fd1224, %fd261;
	ld.const.f64 	%fd264, [const_DofToQuad+280];
	fma.rn.f64 	%fd265, %fd264, %fd1223, %fd263;
	st.shared.f64 	[%r7+4056], %fd265;
	ld.const.f64 	%fd266, [const_DofToQuad+288];
	fma.rn.f64 	%fd267, %fd266, %fd1231, 0d0000000000000000;
	ld.const.f64 	%fd268, [const_DofToQuad+296];
	fma.rn.f64 	%fd269, %fd268, %fd1230, %fd267;
	ld.const.f64 	%fd270, [const_DofToQuad+304];
	fma.rn.f64 	%fd271, %fd270, %fd1229, %fd269;
	ld.const.f64 	%fd272, [const_DofToQuad+312];
	fma.rn.f64 	%fd273, %fd272, %fd1228, %fd271;
	ld.const.f64 	%fd274, [const_DofToQuad+320];
	fma.rn.f64 	%fd275, %fd274, %fd1227, %fd273;
	ld.const.f64 	%fd276, [const_DofToQuad+328];
	fma.rn.f64 	%fd277, %fd276, %fd1226, %fd275;
	ld.const.f64 	%fd278, [const_DofToQuad+336];
	fma.rn.f64 	%fd279, %fd278, %fd1225, %fd277;
	ld.const.f64 	%fd280, [const_DofToQuad+344];
	fma.rn.f64 	%fd281, %fd280, %fd1224, %fd279;
	ld.const.f64 	%fd282, [const_DofToQuad+352];
	fma.rn.f64 	%fd283, %fd282, %fd1223, %fd281;
	st.shared.f64 	[%r7+5408], %fd283;
	ld.const.f64 	%fd284, [const_DofToQuad+360];
	fma.rn.f64 	%fd285, %fd284, %fd1231, 0d0000000000000000;
	ld.const.f64 	%fd286, [const_DofToQuad+368];
	fma.rn.f64 	%fd287, %fd286, %fd1230, %fd285;
	ld.const.f64 	%fd288, [const_DofToQuad+376];
	fma.rn.f64 	%fd289, %fd288, %fd1229, %fd287;
	ld.const.f64 	%fd290, [const_DofToQuad+384];
	fma.rn.f64 	%fd291, %fd290, %fd1228, %fd289;
	ld.const.f64 	%fd292, [const_DofToQuad+392];
	fma.rn.f64 	%fd293, %fd292, %fd1227, %fd291;
	ld.const.f64 	%fd294, [const_DofToQuad+400];
	fma.rn.f64 	%fd295, %fd294, %fd1226, %fd293;
	ld.const.f64 	%fd296, [const_DofToQuad+408];
	fma.rn.f64 	%fd297, %fd296, %fd1225, %fd295;
	ld.const.f64 	%fd298, [const_DofToQuad+416];
	fma.rn.f64 	%fd299, %fd298, %fd1224, %fd297;
	ld.const.f64 	%fd300, [const_DofToQuad+424];
	fma.rn.f64 	%fd301, %fd300, %fd1223, %fd299;
	st.shared.f64 	[%r7+6760], %fd301;
	ld.const.f64 	%fd302, [const_DofToQuad+432];
	fma.rn.f64 	%fd303, %fd302, %fd1231, 0d0000000000000000;
	ld.const.f64 	%fd304, [const_DofToQuad+440];
	fma.rn.f64 	%fd305, %fd304, %fd1230, %fd303;
	ld.const.f64 	%fd306, [const_DofToQuad+448];
	fma.rn.f64 	%fd307, %fd306, %fd1229, %fd305;
	ld.const.f64 	%fd308, [const_DofToQuad+456];
	fma.rn.f64 	%fd309, %fd308, %fd1228, %fd307;
	ld.const.f64 	%fd310, [const_DofToQuad+464];
	fma.rn.f64 	%fd311, %fd310, %fd1227, %fd309;
	ld.const.f64 	%fd312, [const_DofToQuad+472];
	fma.rn.f64 	%fd313, %fd312, %fd1226, %fd311;
	ld.const.f64 	%fd314, [const_DofToQuad+480];
	fma.rn.f64 	%fd315, %fd314, %fd1225, %fd313;
	ld.const.f64 	%fd316, [const_DofToQuad+488];
	fma.rn.f64 	%fd317, %fd316, %fd1224, %fd315;
	ld.const.f64 	%fd318, [const_DofToQuad+496];
	fma.rn.f64 	%fd319, %fd318, %fd1223, %fd317;
	st.shared.f64 	[%r7+8112], %fd319;
	ld.const.f64 	%fd320, [const_DofToQuad+504];
	fma.rn.f64 	%fd321, %fd320, %fd1231, 0d0000000000000000;
	ld.const.f64 	%fd322, [const_DofToQuad+512];
	fma.rn.f64 	%fd323, %fd322, %fd1230, %fd321;
	ld.const.f64 	%fd324, [const_DofToQuad+520];
	fma.rn.f64 	%fd325, %fd324, %fd1229, %fd323;
	ld.const.f64 	%fd326, [const_DofToQuad+528];
	fma.rn.f64 	%fd327, %fd326, %fd1228, %fd325;
	ld.const.f64 	%fd328, [const_DofToQuad+536];
	fma.rn.f64 	%fd329, %fd328, %fd1227, %fd327;
	ld.const.f64 	%fd330, [const_DofToQuad+544];
	fma.rn.f64 	%fd331, %fd330, %fd1226, %fd329;
	ld.const.f64 	%fd332, [const_DofToQuad+552];
	fma.rn.f64 	%fd333, %fd332, %fd1225, %fd331;
	ld.const.f64 	%fd334, [const_DofToQuad+560];
	fma.rn.f64 	%fd335, %fd334, %fd1224, %fd333;
	ld.const.f64 	%fd336, [const_DofToQuad+568];
	fma.rn.f64 	%fd337, %fd336, %fd1223, %fd335;
	st.shared.f64 	[%r7+9464], %fd337;
	ld.const.f64 	%fd338, [const_DofToQuad+576];
	fma.rn.f64 	%fd339, %fd338, %fd1231, 0d0000000000000000;
	ld.const.f64 	%fd340, [const_DofToQuad+584];
	fma.rn.f64 	%fd341, %fd340, %fd1230, %fd339;
	ld.const.f64 	%fd342, [const_DofToQuad+592];
	fma.rn.f64 	%fd343, %fd342, %fd1229, %fd341;
	ld.const.f64 	%fd344, [const_DofToQuad+600];
	fma.rn.f64 	%fd345, %fd344, %fd1228, %fd343;
	ld.const.f64 	%fd346, [const_DofToQuad+608];
	fma.rn.f64 	%fd347, %fd346, %fd1227, %fd345;
	ld.const.f64 	%fd348, [const_DofToQuad+616];
	fma.rn.f64 	%fd349, %fd348, %fd1226, %fd347;
	ld.const.f64 	%fd350, [const_DofToQuad+624];
	fma.rn.f64 	%fd351, %fd350, %fd1225, %fd349;
	ld.const.f64 	%fd352, [const_DofToQuad+632];
	fma.rn.f64 	%fd353, %fd352, %fd1224, %fd351;
	ld.const.f64 	%fd354, [const_DofToQuad+640];
	fma.rn.f64 	%fd355, %fd354, %fd1223, %fd353;
	st.shared.f64 	[%r7+10816], %fd355;
	ld.const.f64 	%fd356, [const_DofToQuad+648];
	fma.rn.f64 	%fd357, %fd356, %fd1231, 0d0000000000000000;
	ld.const.f64 	%fd358, [const_DofToQuad+656];
	fma.rn.f64 	%fd359, %fd358, %fd1230, %fd357;
	ld.const.f64 	%fd360, [const_DofToQuad+664];
	fma.rn.f64 	%fd361, %fd360, %fd1229, %fd359;
	ld.const.f64 	%fd362, [const_DofToQuad+672];
	fma.rn.f64 	%fd363, %fd362, %fd1228, %fd361;
	ld.const.f64 	%fd364, [const_DofToQuad+680];
	fma.rn.f64 	%fd365, %fd364, %fd1227, %fd363;
	ld.const.f64 	%fd366, [const_DofToQuad+688];
	fma.rn.f64 	%fd367, %fd366, %fd1226, %fd365;
	ld.const.f64 	%fd368, [const_DofToQuad+696];
	fma.rn.f64 	%fd369, %fd368, %fd1225, %fd367;
	ld.const.f64 	%fd370, [const_DofToQuad+704];
	fma.rn.f64 	%fd371, %fd370, %fd1224, %fd369;
	ld.const.f64 	%fd372, [const_DofToQuad+712];
	fma.rn.f64 	%fd373, %fd372, %fd1223, %fd371;
	st.shared.f64 	[%r7+12168], %fd373;
	ld.const.f64 	%fd374, [const_DofToQuad+720];
	fma.rn.f64 	%fd375, %fd374, %fd1231, 0d0000000000000000;
	ld.const.f64 	%fd376, [const_DofToQuad+728];
	fma.rn.f64 	%fd377, %fd376, %fd1230, %fd375;
	ld.const.f64 	%fd378, [const_DofToQuad+736];
	fma.rn.f64 	%fd379, %fd378, %fd1229, %fd377;
	ld.const.f64 	%fd380, [const_DofToQuad+744];
	fma.rn.f64 	%fd381, %fd380, %fd1228, %fd379;
	ld.const.f64 	%fd382, [const_DofToQuad+752];
	fma.rn.f64 	%fd383, %fd382, %fd1227, %fd381;
	ld.const.f64 	%fd384, [const_DofToQuad+760];
	fma.rn.f64 	%fd385, %fd384, %fd1226, %fd383;
	ld.const.f64 	%fd386, [const_DofToQuad+768];
	fma.rn.f64 	%fd387, %fd386, %fd1225, %fd385;
	ld.const.f64 	%fd388, [const_DofToQuad+776];
	fma.rn.f64 	%fd389, %fd388, %fd1224, %fd387;
	ld.const.f64 	%fd390, [const_DofToQuad+784];
	fma.rn.f64 	%fd391, %fd390, %fd1223, %fd389;
	st.shared.f64 	[%r7+13520], %fd391;
	ld.const.f64 	%fd392, [const_DofToQuad+792];
	fma.rn.f64 	%fd393, %fd392, %fd1231, 0d0000000000000000;
	ld.const.f64 	%fd394, [const_DofToQuad+800];
	fma.rn.f64 	%fd395, %fd394, %fd1230, %fd393;
	ld.const.f64 	%fd396, [const_DofToQuad+808];
	fma.rn.f64 	%fd397, %fd396, %fd1229, %fd395;
	ld.const.f64 	%fd398, [const_DofToQuad+816];
	fma.rn.f64 	%fd399, %fd398, %fd1228, %fd397;
	ld.const.f64 	%fd400, [const_DofToQuad+824];
	fma.rn.f64 	%fd401, %fd400, %fd1227, %fd399;
	ld.const.f64 	%fd402, [const_DofToQuad+832];
	fma.rn.f64 	%fd403, %fd402, %fd1226, %fd401;
	ld.const.f64 	%fd404, [const_DofToQuad+840];
	fma.rn.f64 	%fd405, %fd404, %fd1225, %fd403;
	ld.const.f64 	%fd406, [const_DofToQuad+848];
	fma.rn.f64 	%fd407, %fd406, %fd1224, %fd405;
	ld.const.f64 	%fd408, [const_DofToQuad+856];
	fma.rn.f64 	%fd409, %fd408, %fd1223, %fd407;
	st.shared.f64 	[%r7+14872], %fd409;
	ld.const.f64 	%fd410, [const_DofToQuad+864];
	fma.rn.f64 	%fd411, %fd410, %fd1231, 0d0000000000000000;
	ld.const.f64 	%fd412, [const_DofToQuad+872];
	fma.rn.f64 	%fd413, %fd412, %fd1230, %fd411;
	ld.const.f64 	%fd414, [const_DofToQuad+880];
	fma.rn.f64 	%fd415, %fd414, %fd1229, %fd413;
	ld.const.f64 	%fd416, [const_DofToQuad+888];
	fma.rn.f64 	%fd417, %fd416, %fd1228, %fd415;
	ld.const.f64 	%fd418, [const_DofToQuad+896];
	fma.rn.f64 	%fd419, %fd418, %fd1227, %fd417;
	ld.const.f64 	%fd420, [const_DofToQuad+904];
	fma.rn.f64 	%fd421, %fd420, %fd1226, %fd419;
	ld.const.f64 	%fd422, [const_DofToQuad+912];
	fma.rn.f64 	%fd423, %fd422, %fd1225, %fd421;
	ld.const.f64 	%fd424, [const_DofToQuad+920];
	fma.rn.f64 	%fd425, %fd424, %fd1224, %fd423;
	ld.const.f64 	%fd426, [const_DofToQuad+928];
	fma.rn.f64 	%fd427, %fd426, %fd1223, %fd425;
	st.shared.f64 	[%r7+16224], %fd427;
$L__BB241_4:
	bar.sync 	0;
	setp.gt.u32 	%p3, %r1, 116;
	mad.lo.s32 	%r16, %r5, 1248, %r6;
	add.s32 	%r8, %r16, %r15;
	@%p3 bra 	$L__BB241_6;
	ld.shared.f64 	%fd428, [%r8];
	ld.shared.f64 	%fd429, [%r8+104];
	ld.shared.f64 	%fd430, [%r8+208];
	ld.shared.f64 	%fd431, [%r8+312];
	ld.shared.f64 	%fd432, [%r8+416];
	ld.shared.f64 	%fd433, [%r8+520];
	ld.shared.f64 	%fd434, [%r8+624];
	ld.shared.f64 	%fd435, [%r8+728];
	ld.shared.f64 	%fd436, [%r8+832];
	fma.rn.f64 	%fd437, %fd19, %fd428, 0d0000000000000000;
	fma.rn.f64 	%fd438, %fd20, %fd429, %fd437;
	fma.rn.f64 	%fd439, %fd21, %fd430, %fd438;
	fma.rn.f64 	%fd440, %fd22, %fd431, %fd439;
	fma.rn.f64 	%fd441, %fd23, %fd432, %fd440;
	fma.rn.f64 	%fd442, %fd24, %fd433, %fd441;
	fma.rn.f64 	%fd443, %fd25, %fd434, %fd442;
	fma.rn.f64 	%fd444, %fd26, %fd435, %fd443;
	fma.rn.f64 	%fd445, %fd27, %fd436, %fd444;
	st.shared.f64 	[%r8], %fd445;
	ld.const.f64 	%fd446, [const_DofToQuad+72];
	fma.rn.f64 	%fd447, %fd446, %fd428, 0d0000000000000000;
	ld.const.f64 	%fd448, [const_DofToQuad+80];
	fma.rn.f64 	%fd449, %fd448, %fd429, %fd447;
	ld.const.f64 	%fd450, [const_DofToQuad+88];
	fma.rn.f64 	%fd451, %fd450, %fd430, %fd449;
	ld.const.f64 	%fd452, [const_DofToQuad+96];
	fma.rn.f64 	%fd453, %fd452, %fd431, %fd451;
	ld.const.f64 	%fd454, [const_DofToQuad+104];
	fma.rn.f64 	%fd455, %fd454, %fd432, %fd453;
	ld.const.f64 	%fd456, [const_DofToQuad+112];
	fma.rn.f64 	%fd457, %fd456, %fd433, %fd455;
	ld.const.f64 	%fd458, [const_DofToQuad+120];
	fma.rn.f64 	%fd459, %fd458, %fd434, %fd457;
	ld.const.f64 	%fd460, [const_DofToQuad+128];
	fma.rn.f64 	%fd461, %fd460, %fd435, %fd459;
	ld.const.f64 	%fd462, [const_DofToQuad+136];
	fma.rn.f64 	%fd463, %fd462, %fd436, %fd461;
	st.shared.f64 	[%r8+104], %fd463;
	ld.const.f64 	%fd464, [const_DofToQuad+144];
	fma.rn.f64 	%fd465, %fd464, %fd428, 0d0000000000000000;
	ld.const.f64 	%fd466, [const_DofToQuad+152];
	fma.rn.f64 	%fd467, %fd466, %fd429, %fd465;
	ld.const.f64 	%fd468, [const_DofToQuad+160];
	fma.rn.f64 	%fd469, %fd468, %fd430, %fd467;
	ld.const.f64 	%fd470, [const_DofToQuad+168];
	fma.rn.f64 	%fd471, %fd470, %fd431, %fd469;
	ld.const.f64 	%fd472, [const_DofToQuad+176];
	fma.rn.f64 	%fd473, %fd472, %fd432, %fd471;
	ld.const.f64 	%fd474, [const_DofToQuad+184];
	fma.rn.f64 	%fd475, %fd474, %fd433, %fd473;
	ld.const.f64 	%fd476, [const_DofToQuad+192];
	fma.rn.f64 	%fd477, %fd476, %fd434, %fd475;
	ld.const.f64 	%fd478, [const_DofToQuad+200];
	fma.rn.f64 	%fd479, %fd478, %fd435, %fd477;
	ld.const.f64 	%fd480, [const_DofToQuad+208];
	fma.rn.f64 	%fd481, %fd480, %fd436, %fd479;
	st.shared.f64 	[%r8+208], %fd481;
	ld.const.f64 	%fd482, [const_DofToQuad+216];
	fma.rn.f64 	%fd483, %fd482, %fd428, 0d0000000000000000;
	ld.const.f64 	%fd484, [const_DofToQuad+224];
	fma.rn.f64 	%fd485, %fd484, %fd429, %fd483;
	ld.const.f64 	%fd486, [const_DofToQuad+232];
	fma.rn.f64 	%fd487, %fd486, %fd430, %fd485;
	ld.const.f64 	%fd488, [const_DofToQuad+240];
	fma.rn.f64 	%fd489, %fd488, %fd431, %fd487;
	ld.const.f64 	%fd490, [const_DofToQuad+248];
	fma.rn.f64 	%fd491, %fd490, %fd432, %fd489;
	ld.const.f64 	%fd492, [const_DofToQuad+256];
	fma.rn.f64 	%fd493, %fd492, %fd433, %fd491;
	ld.const.f64 	%fd494, [const_DofToQuad+264];
	fma.rn.f64 	%fd495, %fd494, %fd434, %fd493;
	ld.const.f64 	%fd496, [const_DofToQuad+272];
	fma.rn.f64 	%fd497, %fd496, %fd435, %fd495;
	ld.const.f64 	%fd498, [const_DofToQuad+280];
	fma.rn.f64 	%fd499, %fd498, %fd436, %fd497;
	st.shared.f64 	[%r8+312], %fd499;
	ld.const.f64 	%fd500, [const_DofToQuad+288];
	fma.rn.f64 	%fd501, %fd500, %fd428, 0d0000000000000000;
	ld.const.f64 	%fd502, [const_DofToQuad+296];
	fma.rn.f64 	%fd503, %fd502, %fd429, %fd501;
	ld.const.f64 	%fd504, [const_DofToQuad+304];
	fma.rn.f64 	%fd505, %fd504, %fd430, %fd503;
	ld.const.f64 	%fd506, [const_DofToQuad+312];
	fma.rn.f64 	%fd507, %fd506, %fd431, %fd505;
	ld.const.f64 	%fd508, [const_DofToQuad+320];
	fma.rn.f64 	%fd509, %fd508, %fd432, %fd507;
	ld.const.f64 	%fd510, [const_DofToQuad+328];
	fma.rn.f64 	%fd511, %fd510, %fd433, %fd509;
	ld.const.f64 	%fd512, [const_DofToQuad+336];
	fma.rn.f64 	%fd513, %fd512, %fd434, %fd511;
	ld.const.f64 	%fd514, [const_DofToQuad+344];
	fma.rn.f64 	%fd515, %fd514, %fd435, %fd513;
	ld.const.f64 	%fd516, [const_DofToQuad+352];
	fma.rn.f64 	%fd517, %fd516, %fd436, %fd515;
	st.shared.f64 	[%r8+416], %fd517;
	ld.const.f64 	%fd518, [const_DofToQuad+360];
	fma.rn.f64 	%fd519, %fd518, %fd428, 0d0000000000000000;
	ld.const.f64 	%fd520, [const_DofToQuad+368];
	fma.rn.f64 	%fd521, %fd520, %fd429, %fd519;
	ld.const.f64 	%fd522, [const_DofToQuad+376];
	fma.rn.f64 	%fd523, %fd522, %fd430, %fd521;
	ld.const.f64 	%fd524, [const_DofToQuad+384];
	fma.rn.f64 	%fd525, %fd524, %fd431, %fd523;
	ld.const.f64 	%fd526, [const_DofToQuad+392];
	fma.rn.f64 	%fd527, %fd526, %fd432, %fd525;
	ld.const.f64 	%fd528, [const_DofToQuad+400];
	fma.rn.f64 	%fd529, %fd528, %fd433, %fd527;
	ld.const.f64 	%fd530, [const_DofToQuad+408];
	fma.rn.f64 	%fd531, %fd530, %fd434, %fd529;
	ld.const.f64 	%fd532, [const_DofToQuad+416];
	fma.rn.f64 	%fd533, %fd532, %fd435, %fd531;
	ld.const.f64 	%fd534, [const_DofToQuad+424];
	fma.rn.f64 	%fd535, %fd534, %fd436, %fd533;
	st.shared.f64 	[%r8+520], %fd535;
	ld.const.f64 	%fd536, [const_DofToQuad+432];
	fma.rn.f64 	%fd537, %fd536, %fd428, 0d0000000000000000;
	ld.const.f64 	%fd538, [const_DofToQuad+440];
	fma.rn.f64 	%fd539, %fd538, %fd429, %fd537;
	ld.const.f64 	%fd540, [const_DofToQuad+448];
	fma.rn.f64 	%fd541, %fd540, %fd430, %fd539;
	ld.const.f64 	%fd542, [const_DofToQuad+456];
	fma.rn.f64 	%fd543, %fd542, %fd431, %fd541;
	ld.const.f64 	%fd544, [const_DofToQuad+464];
	fma.rn.f64 	%fd545, %fd544, %fd432, %fd543;
	ld.const.f64 	%fd546, [const_DofToQuad+472];
	fma.rn.f64 	%fd547, %fd546, %fd433, %fd545;
	ld.const.f64 	%fd548, [const_DofToQuad+480];
	fma.rn.f64 	%fd549, %fd548, %fd434, %fd547;
	ld.const.f64 	%fd550, [const_DofToQuad+488];
	fma.rn.f64 	%fd551, %fd550, %fd435, %fd549;
	ld.const.f64 	%fd552, [const_DofToQuad+496];
	fma.rn.f64 	%fd553, %fd552, %fd436, %fd551;
	st.shared.f64 	[%r8+624], %fd553;
	ld.const.f64 	%fd554, [const_DofToQuad+504];
	fma.rn.f64 	%fd555, %fd554, %fd428, 0d0000000000000000;
	ld.const.f64 	%fd556, [const_DofToQuad+512];
	fma.rn.f64 	%fd557, %fd556, %fd429, %fd555;
	ld.const.f64 	%fd558, [const_DofToQuad+520];
	fma.rn.f64 	%fd559, %fd558, %fd430, %fd557;
	ld.const.f64 	%fd560, [const_DofToQuad+528];
	fma.rn.f64 	%fd561, %fd560, %fd431, %fd559;
	ld.const.f64 	%fd562, [const_DofToQuad+536];
	fma.rn.f64 	%fd563, %fd562, %fd432, %fd561;
	ld.const.f64 	%fd564, [const_DofToQuad+544];
	fma.rn.f64 	%fd565, %fd564, %fd433, %fd563;
	ld.const.f64 	%fd566, [const_DofToQuad+552];
	fma.rn.f64 	%fd567, %fd566, %fd434, %fd565;
	ld.const.f64 	%fd568, [const_DofToQuad+560];
	fma.rn.f64 	%fd569, %fd568, %fd435, %fd567;
	ld.const.f64 	%fd570, [const_DofToQuad+568];
	fma.rn.f64 	%fd571, %fd570, %fd436, %fd569;
	st.shared.f64 	[%r8+728], %fd571;
	ld.const.f64 	%fd572, [const_DofToQuad+576];
	fma.rn.f64 	%fd573, %fd572, %fd428, 0d0000000000000000;
	ld.const.f64 	%fd574, [const_DofToQuad+584];
	fma.rn.f64 	%fd575, %fd574, %fd429, %fd573;
	ld.const.f64 	%fd576, [const_DofToQuad+592];
	fma.rn.f64 	%fd577, %fd576, %fd430, %fd575;
	ld.const.f64 	%fd578, [const_DofToQuad+600];
	fma.rn.f64 	%fd579, %fd578, %fd431, %fd577;
	ld.const.f64 	%fd580, [const_DofToQuad+608];
	fma.rn.f64 	%fd581, %fd580, %fd432, %fd579;
	ld.const.f64 	%fd582, [const_DofToQuad+616];
	fma.rn.f64 	%fd583, %fd582, %fd433, %fd581;
	ld.const.f64 	%fd584, [const_DofToQuad+624];
	fma.rn.f64 	%fd585, %fd584, %fd434, %fd583;
	ld.const.f64 	%fd586, [const_DofToQuad+632];
	fma.rn.f64 	%fd587, %fd586, %fd435, %fd585;
	ld.const.f64 	%fd588, [const_DofToQuad+640];
	fma.rn.f64 	%fd589, %fd588, %fd436, %fd587;
	st.shared.f64 	[%r8+832], %fd589;
	ld.const.f64 	%fd590, [const_DofToQuad+648];
	fma.rn.f64 	%fd591, %fd590, %fd428, 0d0000000000000000;
	ld.const.f64 	%fd592, [const_DofToQuad+656];
	fma.rn.f64 	%fd593, %fd592, %fd429, %fd591;
	ld.const.f64 	%fd594, [const_DofToQuad+664];
	fma.rn.f64 	%fd595, %fd594, %fd430, %fd593;
	ld.const.f64 	%fd596, [const_DofToQuad+672];
	fma.rn.f64 	%fd597, %fd596, %fd431, %fd595;
	ld.const.f64 	%fd598, [const_DofToQuad+680];
	fma.rn.f64 	%fd599, %fd598, %fd432, %fd597;
	ld.const.f64 	%fd600, [const_DofToQuad+688];
	fma.rn.f64 	%fd601, %fd600, %fd433, %fd599;
	ld.const.f64 	%fd602, [const_DofToQuad+696];
	fma.rn.f64 	%fd603, %fd602, %fd434, %fd601;
	ld.const.f64 	%fd604, [const_DofToQuad+704];
	fma.rn.f64 	%fd605, %fd604, %fd435, %fd603;
	ld.const.f64 	%fd606, [const_DofToQuad+712];
	fma.rn.f64 	%fd607, %fd606, %fd436, %fd605;
	st.shared.f64 	[%r8+936], %fd607;
	ld.const.f64 	%fd608, [const_DofToQuad+720];
	fma.rn.f64 	%fd609, %fd608, %fd428, 0d0000000000000000;
	ld.const.f64 	%fd610, [const_DofToQuad+728];
	fma.rn.f64 	%fd611, %fd610, %fd429, %fd609;
	ld.const.f64 	%fd612, [const_DofToQuad+736];
	fma.rn.f64 	%fd613, %fd612, %fd430, %fd611;
	ld.const.f64 	%fd614, [const_DofToQuad+744];
	fma.rn.f64 	%fd615, %fd614, %fd431, %fd613;
	ld.const.f64 	%fd616, [const_DofToQuad+752];
	fma.rn.f64 	%fd617, %fd616, %fd432, %fd615;
	ld.const.f64 	%fd618, [const_DofToQuad+760];
	fma.rn.f64 	%fd619, %fd618, %fd433, %fd617;
	ld.const.f64 	%fd620, [const_DofToQuad+768];
	fma.rn.f64 	%fd621, %fd620, %fd434, %fd619;
	ld.const.f64 	%fd622, [const_DofToQuad+776];
	fma.rn.f64 	%fd623, %fd622, %fd435, %fd621;
	ld.const.f64 	%fd624, [const_DofToQuad+784];
	fma.rn.f64 	%fd625, %fd624, %fd436, %fd623;
	st.shared.f64 	[%r8+1040], %fd625;
	ld.const.f64 	%fd626, [const_DofToQuad+792];
	fma.rn.f64 	%fd627, %fd626, %fd428, 0d0000000000000000;
	ld.const.f64 	%fd628, [const_DofToQuad+800];
	fma.rn.f64 	%fd629, %fd628, %fd429, %fd627;
	ld.const.f64 	%fd630, [const_DofToQuad+808];
	fma.rn.f64 	%fd631, %fd630, %fd430, %fd629;
	ld.const.f64 	%fd632, [const_DofToQuad+816];
	fma.rn.f64 	%fd633, %fd632, %fd431, %fd631;
	ld.const.f64 	%fd634, [const_DofToQuad+824];
	fma.rn.f64 	%fd635, %fd634, %fd432, %fd633;
	ld.const.f64 	%fd636, [const_DofToQuad+832];
	fma.rn.f64 	%fd637, %fd636, %fd433, %fd635;
	ld.const.f64 	%fd638, [const_DofToQuad+840];
	fma.rn.f64 	%fd639, %fd638, %fd434, %fd637;
	ld.const.f64 	%fd640, [const_DofToQuad+848];
	fma.rn.f64 	%fd641, %fd640, %fd435, %fd639;
	ld.const.f64 	%fd642, [const_DofToQuad+856];
	fma.rn.f64 	%fd643, %fd642, %fd436, %fd641;
	st.shared.f64 	[%r8+1144], %fd643;
	ld.const.f64 	%fd644, [const_DofToQuad+864];
	fma.rn.f64 	%fd645, %fd644, %fd428, 0d0000000000000000;
	ld.const.f64 	%fd646, [const_DofToQuad+872];
	fma.rn.f64 	%fd647, %fd646, %fd429, %fd645;
	ld.const.f64 	%fd648, [const_DofToQuad+880];
	fma.rn.f64 	%fd649, %fd648, %fd430, %fd647;
	ld.const.f64 	%fd650, [const_DofToQuad+888];
	fma.rn.f64 	%fd651, %fd650, %fd431, %fd649;
	ld.const.f64 	%fd652, [const_DofToQuad+896];
	fma.rn.f64 	%fd653, %fd652, %fd432, %fd651;
	ld.const.f64 	%fd654, [const_DofToQuad+904];
	fma.rn.f64 	%fd655, %fd654, %fd433, %fd653;
	ld.const.f64 	%fd656, [const_DofToQuad+912];
	fma.rn.f64 	%fd657, %fd656, %fd434, %fd655;
	ld.const.f64 	%fd658, [const_DofToQuad+920];
	fma.rn.f64 	%fd659, %fd658, %fd435, %fd657;
	ld.const.f64 	%fd660, [const_DofToQuad+928];
	fma.rn.f64 	%fd661, %fd660, %fd436, %fd659;
	st.shared.f64 	[%r8+1248], %fd661;
$L__BB241_6:
	setp.ge.s32 	%p4, %r3, %r10;
	bar.sync 	0;
	mul.hi.u16 	%rs8, %rs1, 5042;
	mul.lo.s16 	%rs9, %rs8, 13;
	sub.s16 	%rs10, %rs1, %rs9;
	mul.wide.u16 	%r18, %rs8, 1352;
	add.s32 	%r19, %r4, %r18;
	mul.wide.u16 	%r20, %rs10, 104;
	add.s32 	%r9, %r19, %r20;
	ld.shared.f64 	%fd28, [%r9];
	ld.shared.f64 	%fd29, [%r9+8];
	ld.shared.f64 	%fd30, [%r9+16];
	ld.shared.f64 	%fd31, [%r9+24];
	ld.shared.f64 	%fd32, [%r9+32];
	ld.shared.f64 	%fd33, [%r9+40];
	ld.shared.f64 	%fd34, [%r9+48];
	ld.shared.f64 	%fd35, [%r9+56];
	ld.shared.f64 	%fd36, [%r9+64];
	mul.lo.s32 	%r21, %r3, 2197;
	mad.lo.s32 	%r22, %r1, 13, %r21;
	fma.rn.f64 	%fd663, %fd19, %fd28, 0d0000000000000000;
	fma.rn.f64 	%fd664, %fd20, %fd29, %fd663;
	fma.rn.f64 	%fd665, %fd21, %fd30, %fd664;
	fma.rn.f64 	%fd666, %fd22, %fd31, %fd665;
	fma.rn.f64 	%fd667, %fd23, %fd32, %fd666;
	fma.rn.f64 	%fd668, %fd24, %fd33, %fd667;
	fma.rn.f64 	%fd669, %fd25, %fd34, %fd668;
	fma.rn.f64 	%fd670, %fd26, %fd35, %fd669;
	fma.rn.f64 	%fd37, %fd27, %fd36, %fd670;
	cvta.to.global.u64 	%rd8, %rd2;
	mul.wide.s32 	%rd9, %r22, 8;
	add.s64 	%rd1, %rd8, %rd9;
	mov.f64 	%fd1232, 0d0000000000000000;
	@%p4 bra 	$L__BB241_8;
	ld.global.nc.f64 	%fd1232, [%rd1];
$L__BB241_8:
	setp.ge.s32 	%p5, %r3, %r10;
	mul.f64 	%fd1253, %fd37, %fd1232;
	ld.const.f64 	%fd41, [const_DofToQuad+72];
	fma.rn.f64 	%fd672, %fd41, %fd28, 0d0000000000000000;
	ld.const.f64 	%fd42, [const_DofToQuad+80];
	fma.rn.f64 	%fd673, %fd42, %fd29, %fd672;
	ld.const.f64 	%fd43, [const_DofToQuad+88];
	fma.rn.f64 	%fd674, %fd43, %fd30, %fd673;
	ld.const.f64 	%fd675, [const_DofToQuad+96];
	fma.rn.f64 	%fd676, %fd675, %fd31, %fd674;
	ld.const.f64 	%fd44, [const_DofToQuad+104];
	fma.rn.f64 	%fd677, %fd44, %fd32, %fd676;
	ld.const.f64 	%fd45, [const_DofToQuad+112];
	fma.rn.f64 	%fd678, %fd45, %fd33, %fd677;
	ld.const.f64 	%fd46, [const_DofToQuad+120];
	fma.rn.f64 	%fd679, %fd46, %fd34, %fd678;
	ld.const.f64 	%fd47, [const_DofToQuad+128];
	fma.rn.f64 	%fd680, %fd47, %fd35, %fd679;
	ld.const.f64 	%fd48, [const_DofToQuad+136];
	fma.rn.f64 	%fd49, %fd48, %fd36, %fd680;
	mov.f64 	%fd1233, 0d0000000000000000;
	@%p5 bra 	$L__BB241_10;
	ld.global.nc.f64 	%fd1233, [%rd1+8];
$L__BB241_10:
	setp.ge.s32 	%p6, %r3, %r10;
	mul.f64 	%fd1252, %fd49, %fd1233;
	ld.const.f64 	%fd53, [const_DofToQuad+144];
	fma.rn.f64 	%fd682, %fd53, %fd28, 0d0000000000000000;
	ld.const.f64 	%fd54, [const_DofToQuad+152];
	fma.rn.f64 	%fd683, %fd54, %fd29, %fd682;
	ld.const.f64 	%fd55, [const_DofToQuad+160];
	fma.rn.f64 	%fd684, %fd55, %fd30, %fd683;
	ld.const.f64 	%fd685, [const_DofToQuad+168];
	fma.rn.f64 	%fd686, %fd685, %fd31, %fd684;
	ld.const.f64 	%fd56, [const_DofToQuad+176];
	fma.rn.f64 	%fd687, %fd56, %fd32, %fd686;
	ld.const.f64 	%fd57, [const_DofToQuad+184];
	fma.rn.f64 	%fd688, %fd57, %fd33, %fd687;
	ld.const.f64 	%fd58, [const_DofToQuad+192];
	fma.rn.f64 	%fd689, %fd58, %fd34, %fd688;
	ld.const.f64 	%fd59, [const_DofToQuad+200];
	fma.rn.f64 	%fd690, %fd59, %fd35, %fd689;
	ld.const.f64 	%fd60, [const_DofToQuad+208];
	fma.rn.f64 	%fd61, %fd60, %fd36, %fd690;
	mov.f64 	%fd1234, 0d0000000000000000;
	@%p6 bra 	$L__BB241_12;
	ld.global.nc.f64 	%fd1234, [%rd1+16];
$L__BB241_12:
	setp.ge.s32 	%p7, %r3, %r10;
	mul.f64 	%fd1251, %fd61, %fd1234;
	ld.const.f64 	%fd65, [const_DofToQuad+216];
	fma.rn.f64 	%fd692, %fd65, %fd28, 0d0000000000000000;
	ld.const.f64 	%fd66, [const_DofToQuad+224];
	fma.rn.f64 	%fd693, %fd66, %fd29, %fd692;
	ld.const.f64 	%fd67, [const_DofToQuad+232];
	fma.rn.f64 	%fd694, %fd67, %fd30, %fd693;
	ld.const.f64 	%fd695, [const_DofToQuad+240];
	fma.rn.f64 	%fd696, %fd695, %fd31, %fd694;
	ld.const.f64 	%fd68, [const_DofToQuad+248];
	fma.rn.f64 	%fd697, %fd68, %fd32, %fd696;
	ld.const.f64 	%fd69, [const_DofToQuad+256];
	fma.rn.f64 	%fd698, %fd69, %fd33, %fd697;
	ld.const.f64 	%fd70, [const_DofToQuad+264];
	fma.rn.f64 	%fd699, %fd70, %fd34, %fd698;
	ld.const.f64 	%fd71, [const_DofToQuad+272];
	fma.rn.f64 	%fd700, %fd71, %fd35, %fd699;
	ld.const.f64 	%fd72, [const_DofToQuad+280];
	fma.rn.f64 	%fd73, %fd72, %fd36, %fd700;
	mov.f64 	%fd1235, 0d0000000000000000;
	@%p7 bra 	$L__BB241_14;
	ld.global.nc.f64 	%fd1235, [%rd1+24];
$L__BB241_14:
	setp.ge.s32 	%p8, %r3, %r10;
	mul.f64 	%fd1250, %fd73, %fd1235;
	ld.const.f64 	%fd77, [const_DofToQuad+288];
	fma.rn.f64 	%fd702, %fd77, %fd28, 0d0000000000000000;
	ld.const.f64 	%fd78, [const_DofToQuad+296];
	fma.rn.f64 	%fd703, %fd78, %fd29, %fd702;
	ld.const.f64 	%fd79, [const_DofToQuad+304];
	fma.rn.f64 	%fd704, %fd79, %fd30, %fd703;
	ld.const.f64 	%fd705, [const_DofToQuad+312];
	fma.rn.f64 	%fd706, %fd705, %fd31, %fd704;
	ld.const.f64 	%fd80, [const_DofToQuad+320];
	fma.rn.f64 	%fd707, %fd80, %fd32, %fd706;
	ld.const.f64 	%fd81, [const_DofToQuad+328];
	fma.rn.f64 	%fd708, %fd81, %fd33, %fd707;
	ld.const.f64 	%fd82, [const_DofToQuad+336];
	fma.rn.f64 	%fd709, %fd82, %fd34, %fd708;
	ld.const.f64 	%fd83, [const_DofToQuad+344];
	fma.rn.f64 	%fd710, %fd83, %fd35, %fd709;
	ld.const.f64 	%fd84, [const_DofToQuad+352];
	fma.rn.f64 	%fd85, %fd84, %fd36, %fd710;
	mov.f64 	%fd1236, 0d0000000000000000;
	@%p8 bra 	$L__BB241_16;
	ld.global.nc.f64 	%fd1236, [%rd1+32];
$L__BB241_16:
	setp.ge.s32 	%p9, %r3, %r10;
	mul.f64 	%fd1249, %fd85, %fd1236;
	ld.const.f64 	%fd89, [const_DofToQuad+360];
	fma.rn.f64 	%fd712, %fd89, %fd28, 0d0000000000000000;
	ld.const.f64 	%fd90, [const_DofToQuad+368];
	fma.rn.f64 	%fd713, %fd90, %fd29, %fd712;
	ld.const.f64 	%fd91, [const_DofToQuad+376];
	fma.rn.f64 	%fd714, %fd91, %fd30, %fd713;
	ld.const.f64 	%fd715, [const_DofToQuad+384];
	fma.rn.f64 	%fd716, %fd715, %fd31, %fd714;
	ld.const.f64 	%fd92, [const_DofToQuad+392];
	fma.rn.f64 	%fd717, %fd92, %fd32, %fd716;
	ld.const.f64 	%fd93, [const_DofToQuad+400];
	fma.rn.f64 	%fd718, %fd93, %fd33, %fd717;
	ld.const.f64 	%fd94, [const_DofToQuad+408];
	fma.rn.f64 	%fd719, %fd94, %fd34, %fd718;
	ld.const.f64 	%fd95, [const_DofToQuad+416];
	fma.rn.f64 	%fd720, %fd95, %fd35, %fd719;
	ld.const.f64 	%fd96, [const_DofToQuad+424];
	fma.rn.f64 	%fd97, %fd96, %fd36, %fd720;
	mov.f64 	%fd1237, 0d0000000000000000;
	@%p9 bra 	$L__BB241_18;
	ld.global.nc.f64 	%fd1237, [%rd1+40];
$L__BB241_18:
	mul.f64 	%fd1248, %fd97, %fd1237;
	ld.const.f64 	%fd722, [const_DofToQuad+432];
	fma.rn.f64 	%fd723, %fd722, %fd28, 0d0000000000000000;
	ld.const.f64 	%fd101, [const_DofToQuad+440];
	fma.rn.f64 	%fd724, %fd101, %fd29, %fd723;
	ld.const.f64 	%fd102, [const_DofToQuad+448];
	fma.rn.f64 	%fd725, %fd102, %fd30, %fd724;
	ld.const.f64 	%fd103, [const_DofToQuad+456];
	fma.rn.f64 	%fd726, %fd103, %fd31, %fd725;
	ld.const.f64 	%fd104, [const_DofToQuad+464];
	fma.rn.f64 	%fd727, %fd104, %fd32, %fd726;
	ld.const.f64 	%fd105, [const_DofToQuad+472];
	fma.rn.f64 	%fd728, %fd105, %fd33, %fd727;
	ld.const.f64 	%fd106, [const_DofToQuad+480];
	fma.rn.f64 	%fd729, %fd106, %fd34, %fd728;
	ld.const.f64 	%fd107, [const_DofToQuad+488];
	fma.rn.f64 	%fd730, %fd107, %fd35, %fd729;
	ld.const.f64 	%fd108, [const_DofToQuad+496];
	fma.rn.f64 	%fd109, %fd108, %fd36, %fd730;
	mov.f64 	%fd1238, 0d0000000000000000;
	@%p9 bra 	$L__BB241_20;
	ld.global.nc.f64 	%fd1238, [%rd1+48];
$L__BB241_20:
	mul.f64 	%fd1247, %fd109, %fd1238;
	ld.const.f64 	%fd732, [const_DofToQuad+504];
	fma.rn.f64 	%fd733, %fd732, %fd28, 0d0000000000000000;
	ld.const.f64 	%fd113, [const_DofToQuad+512];
	fma.rn.f64 	%fd734, %fd113, %fd29, %fd733;
	ld.const.f64 	%fd114, [const_DofToQuad+520];
	fma.rn.f64 	%fd735, %fd114, %fd30, %fd734;
	ld.const.f64 	%fd115, [const_DofToQuad+528];
	fma.rn.f64 	%fd736, %fd115, %fd31, %fd735;
	ld.const.f64 	%fd116, [const_DofToQuad+536];
	fma.rn.f64 	%fd737, %fd116, %fd32, %fd736;
	ld.const.f64 	%fd117, [const_DofToQuad+544];
	fma.rn.f64 	%fd738, %fd117, %fd33, %fd737;
	ld.const.f64 	%fd118, [const_DofToQuad+552];
	fma.rn.f64 	%fd739, %fd118, %fd34, %fd738;
	ld.const.f64 	%fd119, [const_DofToQuad+560];
	fma.rn.f64 	%fd740, %fd119, %fd35, %fd739;
	ld.const.f64 	%fd120, [const_DofToQuad+568];
	fma.rn.f64 	%fd121, %fd120, %fd36, %fd740;
	mov.f64 	%fd1239, 0d0000000000000000;
	@%p9 bra 	$L__BB241_22;
	ld.global.nc.f64 	%fd1239, [%rd1+56];
$L__BB241_22:
	mul.f64 	%fd1246, %fd121, %fd1239;
	ld.const.f64 	%fd125, [const_DofToQuad+576];
	fma.rn.f64 	%fd742, %fd125, %fd28, 0d0000000000000000;
	ld.const.f64 	%fd126, [const_DofToQuad+584];
	fma.rn.f64 	%fd743, %fd126, %fd29, %fd742;
	ld.const.f64 	%fd744, [const_DofToQuad+592];
	fma.rn.f64 	%fd745, %fd744, %fd30, %fd743;
	ld.const.f64 	%fd127, [const_DofToQuad+600];
	fma.rn.f64 	%fd746, %fd127, %fd31, %fd745;
	ld.const.f64 	%fd128, [const_DofToQuad+608];
	fma.rn.f64 	%fd747, %fd128, %fd32, %fd746;
	ld.const.f64 	%fd129, [const_DofToQuad+616];
	fma.rn.f64 	%fd748, %fd129, %fd33, %fd747;
	ld.const.f64 	%fd130, [const_DofToQuad+624];
	fma.rn.f64 	%fd749, %fd130, %fd34, %fd748;
	ld.const.f64 	%fd131, [const_DofToQuad+632];
	fma.rn.f64 	%fd750, %fd131, %fd35, %fd749;
	ld.const.f64 	%fd751, [const_DofToQuad+640];
	fma.rn.f64 	%fd132, %fd751, %fd36, %fd750;
	mov.f64 	%fd1240, 0d0000000000000000;
	@%p9 bra 	$L__BB241_24;
	ld.global.nc.f64 	%fd1240, [%rd1+64];
$L__BB241_24:
	mul.f64 	%fd1245, %fd132, %fd1240;
	ld.const.f64 	%fd136, [const_DofToQuad+648];
	fma.rn.f64 	%fd753, %fd136, %fd28, 0d0000000000000000;
	ld.const.f64 	%fd137, [const_DofToQuad+656];
	fma.rn.f64 	%fd754, %fd137, %fd29, %fd753;
	ld.const.f64 	%fd138, [const_DofToQuad+664];
	fma.rn.f64 	%fd755, %fd138, %fd30, %fd754;
	ld.const.f64 	%fd139, [const_DofToQuad+672];
	fma.rn.f64 	%fd756, %fd139, %fd31, %fd755;
	ld.const.f64 	%fd140, [const_DofToQuad+680];
	fma.rn.f64 	%fd757, %fd140, %fd32, %fd756;
	ld.const.f64 	%fd141, [const_DofToQuad+688];
	fma.rn.f64 	%fd758, %fd141, %fd33, %fd757;
	ld.const.f64 	%fd142, [const_DofToQuad+696];
	fma.rn.f64 	%fd759, %fd142, %fd34, %fd758;
	ld.const.f64 	%fd143, [const_DofToQuad+704];
	fma.rn.f64 	%fd760, %fd143, %fd35, %fd759;
	ld.const.f64 	%fd761, [const_DofToQuad+712];
	fma.rn.f64 	%fd144, %fd761, %fd36, %fd760;
	mov.f64 	%fd1241, 0d0000000000000000;
	@%p9 bra 	$L__BB241_26;
	ld.global.nc.f64 	%fd1241, [%rd1+72];
$L__BB241_26:
	mul.f64 	%fd147, %fd144, %fd1241;
	ld.const.f64 	%fd148, [const_DofToQuad+720];
	fma.rn.f64 	%fd763, %fd148, %fd28, 0d0000000000000000;
	ld.const.f64 	%fd149, [const_DofToQuad+728];
	fma.rn.f64 	%fd764, %fd149, %fd29, %fd763;
	ld.const.f64 	%fd765, [const_DofToQuad+736];
	fma.rn.f64 	%fd766, %fd765, %fd30, %fd764;
	ld.const.f64 	%fd150, [const_DofToQuad+744];
	fma.rn.f64 	%fd767, %fd150, %fd31, %fd766;
	ld.const.f64 	%fd151, [const_DofToQuad+752];
	fma.rn.f64 	%fd768, %fd151, %fd32, %fd767;
	ld.const.f64 	%fd152, [const_DofToQuad+760];
	fma.rn.f64 	%fd769, %fd152, %fd33, %fd768;
	ld.const.f64 	%fd153, [const_DofToQuad+768];
	fma.rn.f64 	%fd770, %fd153, %fd34, %fd769;
	ld.const.f64 	%fd154, [const_DofToQuad+776];
	fma.rn.f64 	%fd771, %fd154, %fd35, %fd770;
	ld.const.f64 	%fd772, [const_DofToQuad+784];
	fma.rn.f64 	%fd155, %fd772, %fd36, %fd771;
	mov.f64 	%fd1242, 0d0000000000000000;
	@%p9 bra 	$L__BB241_28;
	ld.global.nc.f64 	%fd1242, [%rd1+80];
$L__BB241_28:
	mul.f64 	%fd158, %fd155, %fd1242;
	ld.const.f64 	%fd159, [const_DofToQuad+792];
	fma.rn.f64 	%fd774, %fd159, %fd28, 0d0000000000000000;
	ld.const.f64 	%fd160, [const_DofToQuad+800];
	fma.rn.f64 	%fd775, %fd160, %fd29, %fd774;
	ld.const.f64 	%fd161, [const_DofToQuad+808];
	fma.rn.f64 	%fd776, %fd161, %fd30, %fd775;
	ld.const.f64 	%fd162, [const_DofToQuad+816];
	fma.rn.f64 	%fd777, %fd162, %fd31, %fd776;
	ld.const.f64 	%fd163, [const_DofToQuad+824];
	fma.rn.f64 	%fd778, %fd163, %fd32, %fd777;
	ld.const.f64 	%fd164, [const_DofToQuad+832];
	fma.rn.f64 	%fd779, %fd164, %fd33, %fd778;
	ld.const.f64 	%fd165, [const_DofToQuad+840];
	fma.rn.f64 	%fd780, %fd165, %fd34, %fd779;
	ld.const.f64 	%fd166, [const_DofToQuad+848];
	fma.rn.f64 	%fd781, %fd166, %fd35, %fd780;
	ld.const.f64 	%fd167, [const_DofToQuad+856];
	fma.rn.f64 	%fd168, %fd167, %fd36, %fd781;
	mov.f64 	%fd1243, 0d0000000000000000;
	@%p9 bra 	$L__BB241_30;
	ld.global.nc.f64 	%fd1243, [%rd1+88];
$L__BB241_30:
	mul.f64 	%fd171, %fd168, %fd1243;
	ld.const.f64 	%fd172, [const_DofToQuad+864];
	fma.rn.f64 	%fd783, %fd172, %fd28, 0d0000000000000000;
	ld.const.f64 	%fd173, [const_DofToQuad+872];
	fma.rn.f64 	%fd784, %fd173, %fd29, %fd783;
	ld.const.f64 	%fd174, [const_DofToQuad+880];
	fma.rn.f64 	%fd785, %fd174, %fd30, %fd784;
	ld.const.f64 	%fd175, [const_DofToQuad+888];
	fma.rn.f64 	%fd786, %fd175, %fd31, %fd785;
	ld.const.f64 	%fd176, [const_DofToQuad+896];
	fma.rn.f64 	%fd787, %fd176, %fd32, %fd786;
	ld.const.f64 	%fd177, [const_DofToQuad+904];
	fma.rn.f64 	%fd788, %fd177, %fd33, %fd787;
	ld.const.f64 	%fd178, [const_DofToQuad+912];
	fma.rn.f64 	%fd789, %fd178, %fd34, %fd788;
	ld.const.f64 	%fd179, [const_DofToQuad+920];
	fma.rn.f64 	%fd790, %fd179, %fd35, %fd789;
	ld.const.f64 	%fd180, [const_DofToQuad+928];
	fma.rn.f64 	%fd181, %fd180, %fd36, %fd790;
	mov.f64 	%fd1244, 0d0000000000000000;
	@%p9 bra 	$L__BB241_32;
	ld.global.nc.f64 	%fd1244, [%rd1+96];
$L__BB241_32:
	setp.gt.u32 	%p17, %r1, 116;
	mul.f64 	%fd791, %fd181, %fd1244;
	ld.const.f64 	%fd792, [const_DofToQuad];
	fma.rn.f64 	%fd793, %fd792, %fd1253, 0d0000000000000000;
	fma.rn.f64 	%fd794, %fd41, %fd1252, %fd793;
	fma.rn.f64 	%fd795, %fd53, %fd1251, %fd794;
	fma.rn.f64 	%fd796, %fd65, %fd1250, %fd795;
	fma.rn.f64 	%fd797, %fd77, %fd1249, %fd796;
	fma.rn.f64 	%fd798, %fd89, %fd1248, %fd797;
	ld.const.f64 	%fd799, [const_DofToQuad+432];
	fma.rn.f64 	%fd800, %fd799, %fd1247, %fd798;
	ld.const.f64 	%fd801, [const_DofToQuad+504];
	fma.rn.f64 	%fd802, %fd801, %fd1246, %fd800;
	fma.rn.f64 	%fd803, %fd125, %fd1245, %fd802;
	fma.rn.f64 	%fd804, %fd136, %fd147, %fd803;
	fma.rn.f64 	%fd805, %fd148, %fd158, %fd804;
	fma.rn.f64 	%fd806, %fd159, %fd171, %fd805;
	fma.rn.f64 	%fd807, %fd172, %fd791, %fd806;
	st.shared.f64 	[%r9], %fd807;
	ld.const.f64 	%fd808, [const_DofToQuad+8];
	fma.rn.f64 	%fd809, %fd808, %fd1253, 0d0000000000000000;
	fma.rn.f64 	%fd810, %fd42, %fd1252, %fd809;
	fma.rn.f64 	%fd811, %fd54, %fd1251, %fd810;
	fma.rn.f64 	%fd812, %fd66, %fd1250, %fd811;
	fma.rn.f64 	%fd813, %fd78, %fd1249, %fd812;
	fma.rn.f64 	%fd814, %fd90, %fd1248, %fd813;
	fma.rn.f64 	%fd815, %fd101, %fd1247, %fd814;
	fma.rn.f64 	%fd816, %fd113, %fd1246, %fd815;
	fma.rn.f64 	%fd817, %fd126, %fd1245, %fd816;
	fma.rn.f64 	%fd818, %fd137, %fd147, %fd817;
	fma.rn.f64 	%fd819, %fd149, %fd158, %fd818;
	fma.rn.f64 	%fd820, %fd160, %fd171, %fd819;
	fma.rn.f64 	%fd821, %fd173, %fd791, %fd820;
	st.shared.f64 	[%r9+8], %fd821;
	ld.const.f64 	%fd822, [const_DofToQuad+16];
	fma.rn.f64 	%fd823, %fd822, %fd1253, 0d0000000000000000;
	fma.rn.f64 	%fd824, %fd43, %fd1252, %fd823;
	fma.rn.f64 	%fd825, %fd55, %fd1251, %fd824;
	fma.rn.f64 	%fd826, %fd67, %fd1250, %fd825;
	fma.rn.f64 	%fd827, %fd79, %fd1249, %fd826;
	fma.rn.f64 	%fd828, %fd91, %fd1248, %fd827;
	fma.rn.f64 	%fd829, %fd102, %fd1247, %fd828;
	fma.rn.f64 	%fd830, %fd114, %fd1246, %fd829;
	ld.const.f64 	%fd831, [const_DofToQuad+592];
	fma.rn.f64 	%fd832, %fd831, %fd1245, %fd830;
	fma.rn.f64 	%fd833, %fd138, %fd147, %fd832;
	ld.const.f64 	%fd834, [const_DofToQuad+736];
	fma.rn.f64 	%fd835, %fd834, %fd158, %fd833;
	fma.rn.f64 	%fd836, %fd161, %fd171, %fd835;
	fma.rn.f64 	%fd837, %fd174, %fd791, %fd836;
	st.shared.f64 	[%r9+16], %fd837;
	ld.const.f64 	%fd838, [const_DofToQuad+24];
	fma.rn.f64 	%fd839, %fd838, %fd1253, 0d0000000000000000;
	ld.const.f64 	%fd840, [const_DofToQuad+96];
	fma.rn.f64 	%fd841, %fd840, %fd1252, %fd839;
	ld.const.f64 	%fd842, [const_DofToQuad+168];
	fma.rn.f64 	%fd843, %fd842, %fd1251, %fd841;
	ld.const.f64 	%fd844, [const_DofToQuad+240];
	fma.rn.f64 	%fd845, %fd844, %fd1250, %fd843;
	ld.const.f64 	%fd846, [const_DofToQuad+312];
	fma.rn.f64 	%fd847, %fd846, %fd1249, %fd845;
	ld.const.f64 	%fd848, [const_DofToQuad+384];
	fma.rn.f64 	%fd849, %fd848, %fd1248, %fd847;
	fma.rn.f64 	%fd850, %fd103, %fd1247, %fd849;
	fma.rn.f64 	%fd851, %fd115, %fd1246, %fd850;
	fma.rn.f64 	%fd852, %fd127, %fd1245, %fd851;
	fma.rn.f64 	%fd853, %fd139, %fd147, %fd852;
	fma.rn.f64 	%fd854, %fd150, %fd158, %fd853;
	fma.rn.f64 	%fd855, %fd162, %fd171, %fd854;
	fma.rn.f64 	%fd856, %fd175, %fd791, %fd855;
	st.shared.f64 	[%r9+24], %fd856;
	ld.const.f64 	%fd857, [const_DofToQuad+32];
	fma.rn.f64 	%fd858, %fd857, %fd1253, 0d0000000000000000;
	fma.rn.f64 	%fd859, %fd44, %fd1252, %fd858;
	fma.rn.f64 	%fd860, %fd56, %fd1251, %fd859;
	fma.rn.f64 	%fd861, %fd68, %fd1250, %fd860;
	fma.rn.f64 	%fd862, %fd80, %fd1249, %fd861;
	fma.rn.f64 	%fd863, %fd92, %fd1248, %fd862;
	fma.rn.f64 	%fd864, %fd104, %fd1247, %fd863;
	fma.rn.f64 	%fd865, %fd116, %fd1246, %fd864;
	fma.rn.f64 	%fd866, %fd128, %fd1245, %fd865;
	fma.rn.f64 	%fd867, %fd140, %fd147, %fd866;
	fma.rn.f64 	%fd868, %fd151, %fd158, %fd867;
	fma.rn.f64 	%fd869, %fd163, %fd171, %fd868;
	fma.rn.f64 	%fd870, %fd176, %fd791, %fd869;
	st.shared.f64 	[%r9+32], %fd870;
	ld.const.f64 	%fd871, [const_DofToQuad+40];
	fma.rn.f64 	%fd872, %fd871, %fd1253, 0d0000000000000000;
	fma.rn.f64 	%fd873, %fd45, %fd1252, %fd872;
	fma.rn.f64 	%fd874, %fd57, %fd1251, %fd873;
	fma.rn.f64 	%fd875, %fd69, %fd1250, %fd874;
	fma.rn.f64 	%fd876, %fd81, %fd1249, %fd875;
	fma.rn.f64 	%fd877, %fd93, %fd1248, %fd876;
	fma.rn.f64 	%fd878, %fd105, %fd1247, %fd877;
	fma.rn.f64 	%fd879, %fd117, %fd1246, %fd878;
	fma.rn.f64 	%fd880, %fd129, %fd1245, %fd879;
	fma.rn.f64 	%fd881, %fd141, %fd147, %fd880;
	fma.rn.f64 	%fd882, %fd152, %fd158, %fd881;
	fma.rn.f64 	%fd883, %fd164, %fd171, %fd882;
	fma.rn.f64 	%fd884, %fd177, %fd791, %fd883;
	st.shared.f64 	[%r9+40], %fd884;
	ld.const.f64 	%fd885, [const_DofToQuad+48];
	fma.rn.f64 	%fd886, %fd885, %fd1253, 0d0000000000000000;
	fma.rn.f64 	%fd887, %fd46, %fd1252, %fd886;
	fma.rn.f64 	%fd888, %fd58, %fd1251, %fd887;
	fma.rn.f64 	%fd889, %fd70, %fd1250, %fd888;
	fma.rn.f64 	%fd890, %fd82, %fd1249, %fd889;
	fma.rn.f64 	%fd891, %fd94, %fd1248, %fd890;
	fma.rn.f64 	%fd892, %fd106, %fd1247, %fd891;
	fma.rn.f64 	%fd893, %fd118, %fd1246, %fd892;
	fma.rn.f64 	%fd894, %fd130, %fd1245, %fd893;
	fma.rn.f64 	%fd895, %fd142, %fd147, %fd894;
	fma.rn.f64 	%fd896, %fd153, %fd158, %fd895;
	fma.rn.f64 	%fd897, %fd165, %fd171, %fd896;
	fma.rn.f64 	%fd898, %fd178, %fd791, %fd897;
	st.shared.f64 	[%r9+48], %fd898;
	ld.const.f64 	%fd899, [const_DofToQuad+56];
	fma.rn.f64 	%fd900, %fd899, %fd1253, 0d0000000000000000;
	fma.rn.f64 	%fd901, %fd47, %fd1252, %fd900;
	fma.rn.f64 	%fd902, %fd59, %fd1251, %fd901;
	fma.rn.f64 	%fd903, %fd71, %fd1250, %fd902;
	fma.rn.f64 	%fd904, %fd83, %fd1249, %fd903;
	fma.rn.f64 	%fd905, %fd95, %fd1248, %fd904;
	fma.rn.f64 	%fd906, %fd107, %fd1247, %fd905;
	fma.rn.f64 	%fd907, %fd119, %fd1246, %fd906;
	fma.rn.f64 	%fd908, %fd131, %fd1245, %fd907;
	fma.rn.f64 	%fd909, %fd143, %fd147, %fd908;
	fma.rn.f64 	%fd910, %fd154, %fd158, %fd909;
	fma.rn.f64 	%fd911, %fd166, %fd171, %fd910;
	fma.rn.f64 	%fd912, %fd179, %fd791, %fd911;
	st.shared.f64 	[%r9+56], %fd912;
	ld.const.f64 	%fd913, [const_DofToQuad+64];
	fma.rn.f64 	%fd914, %fd913, %fd1253, 0d0000000000000000;
	fma.rn.f64 	%fd915, %fd48, %fd1252, %fd914;
	fma.rn.f64 	%fd916, %fd60, %fd1251, %fd915;
	fma.rn.f64 	%fd917, %fd72, %fd1250, %fd916;
	fma.rn.f64 	%fd918, %fd84, %fd1249, %fd917;
	fma.rn.f64 	%fd919, %fd96, %fd1248, %fd918;
	fma.rn.f64 	%fd920, %fd108, %fd1247, %fd919;
	fma.rn.f64 	%fd921, %fd120, %fd1246, %fd920;
	ld.const.f64 	%fd922, [const_DofToQuad+640];
	fma.rn.f64 	%fd923, %fd922, %fd1245, %fd921;
	ld.const.f64 	%fd924, [const_DofToQuad+712];
	fma.rn.f64 	%fd925, %fd924, %fd147, %fd923;
	ld.const.f64 	%fd926, [const_DofToQuad+784];
	fma.rn.f64 	%fd927, %fd926, %fd158, %fd925;
	fma.rn.f64 	%fd928, %fd167, %fd171, %fd927;
	fma.rn.f64 	%fd929, %fd180, %fd791, %fd928;
	st.shared.f64 	[%r9+64], %fd929;
	bar.sync 	0;
	@%p17 bra 	$L__BB241_34;
	ld.shared.f64 	%fd930, [%r8];
	ld.shared.f64 	%fd931, [%r8+104];
	ld.shared.f64 	%fd932, [%r8+208];
	ld.shared.f64 	%fd933, [%r8+312];
	ld.shared.f64 	%fd934, [%r8+416];
	ld.shared.f64 	%fd935, [%r8+520];
	ld.shared.f64 	%fd936, [%r8+624];
	ld.shared.f64 	%fd937, [%r8+728];
	ld.shared.f64 	%fd938, [%r8+832];
	ld.shared.f64 	%fd939, [%r8+936];
	ld.shared.f64 	%fd940, [%r8+1040];
	ld.shared.f64 	%fd941, [%r8+1144];
	ld.shared.f64 	%fd942, [%r8+1248];
	ld.const.f64 	%fd943, [const_DofToQuad];
	fma.rn.f64 	%fd944, %fd943, %fd930, 0d0000000000000000;
	fma.rn.f64 	%fd945, %fd41, %fd931, %fd944;
	fma.rn.f64 	%fd946, %fd53, %fd932, %fd945;
	fma.rn.f64 	%fd947, %fd65, %fd933, %fd946;
	fma.rn.f64 	%fd948, %fd77, %fd934, %fd947;
	fma.rn.f64 	%fd949, %fd89, %fd935, %fd948;
	ld.const.f64 	%fd950, [const_DofToQuad+432];
	fma.rn.f64 	%fd951, %fd950, %fd936, %fd949;
	ld.const.f64 	%fd952, [const_DofToQuad+504];
	fma.rn.f64 	%fd953, %fd952, %fd937, %fd951;
	fma.rn.f64 	%fd954, %fd125, %fd938, %fd953;
	fma.rn.f64 	%fd955, %fd136, %fd939, %fd954;
	fma.rn.f64 	%fd956, %fd148, %fd940, %fd955;
	fma.rn.f64 	%fd957, %fd159, %fd941, %fd956;
	fma.rn.f64 	%fd958, %fd172, %fd942, %fd957;
	st.shared.f64 	[%r8], %fd958;
	ld.const.f64 	%fd959, [const_DofToQuad+8];
	fma.rn.f64 	%fd960, %fd959, %fd930, 0d0000000000000000;
	fma.rn.f64 	%fd961, %fd42, %fd931, %fd960;
	fma.rn.f64 	%fd962, %fd54, %fd932, %fd961;
	fma.rn.f64 	%fd963, %fd66, %fd933, %fd962;
	fma.rn.f64 	%fd964, %fd78, %fd934, %fd963;
	fma.rn.f64 	%fd965, %fd90, %fd935, %fd964;
	fma.rn.f64 	%fd966, %fd101, %fd936, %fd965;
	fma.rn.f64 	%fd967, %fd113, %fd937, %fd966;
	fma.rn.f64 	%fd968, %fd126, %fd938, %fd967;
	fma.rn.f64 	%fd969, %fd137, %fd939, %fd968;
	fma.rn.f64 	%fd970, %fd149, %fd940, %fd969;
	fma.rn.f64 	%fd971, %fd160, %fd941, %fd970;
	fma.rn.f64 	%fd972, %fd173, %fd942, %fd971;
	st.shared.f64 	[%r8+104], %fd972;
	ld.const.f64 	%fd973, [const_DofToQuad+16];
	fma.rn.f64 	%fd974, %fd973, %fd930, 0d0000000000000000;
	fma.rn.f64 	%fd975, %fd43, %fd931, %fd974;
	fma.rn.f64 	%fd976, %fd55, %fd932, %fd975;
	fma.rn.f64 	%fd977, %fd67, %fd933, %fd976;
	fma.rn.f64 	%fd978, %fd79, %fd934, %fd977;
	fma.rn.f64 	%fd979, %fd91, %fd935, %fd978;
	fma.rn.f64 	%fd980, %fd102, %fd936, %fd979;
	fma.rn.f64 	%fd981, %fd114, %fd937, %fd980;
	ld.const.f64 	%fd982, [const_DofToQuad+592];
	fma.rn.f64 	%fd983, %fd982, %fd938, %fd981;
	fma.rn.f64 	%fd984, %fd138, %fd939, %fd983;
	ld.const.f64 	%fd985, [const_DofToQuad+736];
	fma.rn.f64 	%fd986, %fd985, %fd940, %fd984;
	fma.rn.f64 	%fd987, %fd161, %fd941, %fd986;
	fma.rn.f64 	%fd988, %fd174, %fd942, %fd987;
	st.shared.f64 	[%r8+208], %fd988;
	ld.const.f64 	%fd989, [const_DofToQuad+24];
	fma.rn.f64 	%fd990, %fd989, %fd930, 0d0000000000000000;
	ld.const.f64 	%fd991, [const_DofToQuad+96];
	fma.rn.f64 	%fd992, %fd991, %fd931, %fd990;
	ld.const.f64 	%fd993, [const_DofToQuad+168];
	fma.rn.f64 	%fd994, %fd993, %fd932, %fd992;
	ld.const.f64 	%fd995, [const_DofToQuad+240];
	fma.rn.f64 	%fd996, %fd995, %fd933, %fd994;
	ld.const.f64 	%fd997, [const_DofToQuad+312];
	fma.rn.f64 	%fd998, %fd997, %fd934, %fd996;
	ld.const.f64 	%fd999, [const_DofToQuad+384];
	fma.rn.f64 	%fd1000, %fd999, %fd935, %fd998;
	fma.rn.f64 	%fd1001, %fd103, %fd936, %fd1000;
	fma.rn.f64 	%fd1002, %fd115, %fd937, %fd1001;
	fma.rn.f64 	%fd1003, %fd127, %fd938, %fd1002;
	fma.rn.f64 	%fd1004, %fd139, %fd939, %fd1003;
	fma.rn.f64 	%fd1005, %fd150, %fd940, %fd1004;
	fma.rn.f64 	%fd1006, %fd162, %fd941, %fd1005;
	fma.rn.f64 	%fd1007, %fd175, %fd942, %fd1006;
	st.shared.f64 	[%r8+312], %fd1007;
	ld.const.f64 	%fd1008, [const_DofToQuad+32];
	fma.rn.f64 	%fd1009, %fd1008, %fd930, 0d0000000000000000;
	fma.rn.f64 	%fd1010, %fd44, %fd931, %fd1009;
	fma.rn.f64 	%fd1011, %fd56, %fd932, %fd1010;
	fma.rn.f64 	%fd1012, %fd68, %fd933, %fd1011;
	fma.rn.f64 	%fd1013, %fd80, %fd934, %fd1012;
	fma.rn.f64 	%fd1014, %fd92, %fd935, %fd1013;
	fma.rn.f64 	%fd1015, %fd104, %fd936, %fd1014;
	fma.rn.f64 	%fd1016, %fd116, %fd937, %fd1015;
	fma.rn.f64 	%fd1017, %fd128, %fd938, %fd1016;
	fma.rn.f64 	%fd1018, %fd140, %fd939, %fd1017;
	fma.rn.f64 	%fd1019, %fd151, %fd940, %fd1018;
	fma.rn.f64 	%fd1020, %fd163, %fd941, %fd1019;
	fma.rn.f64 	%fd1021, %fd176, %fd942, %fd1020;
	st.shared.f64 	[%r8+416], %fd1021;
	ld.const.f64 	%fd1022, [const_DofToQuad+40];
	fma.rn.f64 	%fd1023, %fd1022, %fd930, 0d0000000000000000;
	fma.rn.f64 	%fd1024, %fd45, %fd931, %fd1023;
	fma.rn.f64 	%fd1025, %fd57, %fd932, %fd1024;
	fma.rn.f64 	%fd1026, %fd69, %fd933, %fd1025;
	fma.rn.f64 	%fd1027, %fd81, %fd934, %fd1026;
	fma.rn.f64 	%fd1028, %fd93, %fd935, %fd1027;
	fma.rn.f64 	%fd1029, %fd105, %fd936, %fd1028;
	fma.rn.f64 	%fd1030, %fd117, %fd937, %fd1029;
	fma.rn.f64 	%fd1031, %fd129, %fd938, %fd1030;
	fma.rn.f64 	%fd1032, %fd141, %fd939, %fd1031;
	fma.rn.f64 	%fd1033, %fd152, %fd940, %fd1032;
	fma.rn.f64 	%fd1034, %fd164, %fd941, %fd1033;
	fma.rn.f64 	%fd1035, %fd177, %fd942, %fd1034;
	st.shared.f64 	[%r8+520], %fd1035;
	ld.const.f64 	%fd1036, [const_DofToQuad+48];
	fma.rn.f64 	%fd1037, %fd1036, %fd930, 0d0000000000000000;
	fma.rn.f64 	%fd1038, %fd46, %fd931, %fd1037;
	fma.rn.f64 	%fd1039, %fd58, %fd932, %fd1038;
	fma.rn.f64 	%fd1040, %fd70, %fd933, %fd1039;
	fma.rn.f64 	%fd1041, %fd82, %fd934, %fd1040;
	fma.rn.f64 	%fd1042, %fd94, %fd935, %fd1041;
	fma.rn.f64 	%fd1043, %fd106, %fd936, %fd1042;
	fma.rn.f64 	%fd1044, %fd118, %fd937, %fd1043;
	fma.rn.f64 	%fd1045, %fd130, %fd938, %fd1044;
	fma.rn.f64 	%fd1046, %fd142, %fd939, %fd1045;
	fma.rn.f64 	%fd1047, %fd153, %fd940, %fd1046;
	fma.rn.f64 	%fd1048, %fd165, %fd941, %fd1047;
	fma.rn.f64 	%fd1049, %fd178, %fd942, %fd1048;
	st.shared.f64 	[%r8+624], %fd1049;
	ld.const.f64 	%fd1050, [const_DofToQuad+56];
	fma.rn.f64 	%fd1051, %fd1050, %fd930, 0d0000000000000000;
	fma.rn.f64 	%fd1052, %fd47, %fd931, %fd1051;
	fma.rn.f64 	%fd1053, %fd59, %fd932, %fd1052;
	fma.rn.f64 	%fd1054, %fd71, %fd933, %fd1053;
	fma.rn.f64 	%fd1055, %fd83, %fd934, %fd1054;
	fma.rn.f64 	%fd1056, %fd95, %fd935, %fd1055;
	fma.rn.f64 	%fd1057, %fd107, %fd936, %fd1056;
	fma.rn.f64 	%fd1058, %fd119, %fd937, %fd1057;
	fma.rn.f64 	%fd1059, %fd131, %fd938, %fd1058;
	fma.rn.f64 	%fd1060, %fd143, %fd939, %fd1059;
	fma.rn.f64 	%fd1061, %fd154, %fd940, %fd1060;
	fma.rn.f64 	%fd1062, %fd166, %fd941, %fd1061;
	fma.rn.f64 	%fd1063, %fd179, %fd942, %fd1062;
	st.shared.f64 	[%r8+728], %fd1063;
	ld.const.f64 	%fd1064, [const_DofToQuad+64];
	fma.rn.f64 	%fd1065, %fd1064, %fd930, 0d0000000000000000;
	fma.rn.f64 	%fd1066, %fd48, %fd931, %fd1065;
	fma.rn.f64 	%fd1067, %fd60, %fd932, %fd1066;
	fma.rn.f64 	%fd1068, %fd72, %fd933, %fd1067;
	fma.rn.f64 	%fd1069, %fd84, %fd934, %fd1068;
	fma.rn.f64 	%fd1070, %fd96, %fd935, %fd1069;
	fma.rn.f64 	%fd1071, %fd108, %fd936, %fd1070;
	fma.rn.f64 	%fd1072, %fd120, %fd937, %fd1071;
	ld.const.f64 	%fd1073, [const_DofToQuad+640];
	fma.rn.f64 	%fd1074, %fd1073, %fd938, %fd1072;
	ld.const.f64 	%fd1075, [const_DofToQuad+712];
	fma.rn.f64 	%fd1076, %fd1075, %fd939, %fd1074;
	ld.const.f64 	%fd1077, [const_DofToQuad+784];
	fma.rn.f64 	%fd1078, %fd1077, %fd940, %fd1076;
	fma.rn.f64 	%fd1079, %fd167, %fd941, %fd1078;
	fma.rn.f64 	%fd1080, %fd180, %fd942, %fd1079;
	st.shared.f64 	[%r8+832], %fd1080;
$L__BB241_34:
	setp.gt.u32 	%p18, %r1, 80;
	bar.sync 	0;
	@%p18 bra 	$L__BB241_36;
	ld.shared.f64 	%fd1081, [%r7];
	ld.shared.f64 	%fd1082, [%r7+1352];
	ld.shared.f64 	%fd1083, [%r7+2704];
	ld.shared.f64 	%fd1084, [%r7+4056];
	ld.shared.f64 	%fd1085, [%r7+5408];
	ld.shared.f64 	%fd1086, [%r7+6760];
	ld.shared.f64 	%fd1087, [%r7+8112];
	ld.shared.f64 	%fd1088, [%r7+9464];
	ld.shared.f64 	%fd1089, [%r7+10816];
	ld.shared.f64 	%fd1090, [%r7+12168];
	ld.shared.f64 	%fd1091, [%r7+13520];
	ld.shared.f64 	%fd1092, [%r7+14872];
	ld.shared.f64 	%fd1093, [%r7+16224];
	ld.const.f64 	%fd1094, [const_DofToQuad];
	fma.rn.f64 	%fd1095, %fd1094, %fd1081, 0d0000000000000000;
	fma.rn.f64 	%fd1096, %fd41, %fd1082, %fd1095;
	fma.rn.f64 	%fd1097, %fd53, %fd1083, %fd1096;
	fma.rn.f64 	%fd1098, %fd65, %fd1084, %fd1097;
	fma.rn.f64 	%fd1099, %fd77, %fd1085, %fd1098;
	fma.rn.f64 	%fd1100, %fd89, %fd1086, %fd1099;
	ld.const.f64 	%fd1101, [const_DofToQuad+432];
	fma.rn.f64 	%fd1102, %fd1101, %fd1087, %fd1100;
	ld.const.f64 	%fd1103, [const_DofToQuad+504];
	fma.rn.f64 	%fd1104, %fd1103, %fd1088, %fd1102;
	fma.rn.f64 	%fd1105, %fd125, %fd1089, %fd1104;
	fma.rn.f64 	%fd1106, %fd136, %fd1090, %fd1105;
	fma.rn.f64 	%fd1107, %fd148, %fd1091, %fd1106;
	fma.rn.f64 	%fd1108, %fd159, %fd1092, %fd1107;
	fma.rn.f64 	%fd1253, %fd172, %fd1093, %fd1108;
	ld.const.f64 	%fd1109, [const_DofToQuad+8];
	fma.rn.f64 	%fd1110, %fd1109, %fd1081, 0d0000000000000000;
	fma.rn.f64 	%fd1111, %fd42, %fd1082, %fd1110;
	fma.rn.f64 	%fd1112, %fd54, %fd1083, %fd1111;
	fma.rn.f64 	%fd1113, %fd66, %fd1084, %fd1112;
	fma.rn.f64 	%fd1114, %fd78, %fd1085, %fd1113;
	fma.rn.f64 	%fd1115, %fd90, %fd1086, %fd1114;
	fma.rn.f64 	%fd1116, %fd101, %fd1087, %fd1115;
	fma.rn.f64 	%fd1117, %fd113, %fd1088, %fd1116;
	fma.rn.f64 	%fd1118, %fd126, %fd1089, %fd1117;
	fma.rn.f64 	%fd1119, %fd137, %fd1090, %fd1118;
	fma.rn.f64 	%fd1120, %fd149, %fd1091, %fd1119;
	fma.rn.f64 	%fd1121, %fd160, %fd1092, %fd1120;
	fma.rn.f64 	%fd1252, %fd173, %fd1093, %fd1121;
	ld.const.f64 	%fd1122, [const_DofToQuad+16];
	fma.rn.f64 	%fd1123, %fd1122, %fd1081, 0d0000000000000000;
	fma.rn.f64 	%fd1124, %fd43, %fd1082, %fd1123;
	fma.rn.f64 	%fd1125, %fd55, %fd1083, %fd1124;
	fma.rn.f64 	%fd1126, %fd67, %fd1084, %fd1125;
	fma.rn.f64 	%fd1127, %fd79, %fd1085, %fd1126;
	fma.rn.f64 	%fd1128, %fd91, %fd1086, %fd1127;
	fma.rn.f64 	%fd1129, %fd102, %fd1087, %fd1128;
	fma.rn.f64 	%fd1130, %fd114, %fd1088, %fd1129;
	ld.const.f64 	%fd1131, [const_DofToQuad+592];
	fma.rn.f64 	%fd1132, %fd1131, %fd1089, %fd1130;
	fma.rn.f64 	%fd1133, %fd138, %fd1090, %fd1132;
	ld.const.f64 	%fd1134, [const_DofToQuad+736];
	fma.rn.f64 	%fd1135, %fd1134, %fd1091, %fd1133;
	fma.rn.f64 	%fd1136, %fd161, %fd1092, %fd1135;
	fma.rn.f64 	%fd1251, %fd174, %fd1093, %fd1136;
	ld.const.f64 	%fd1137, [const_DofToQuad+24];
	fma.rn.f64 	%fd1138, %fd1137, %fd1081, 0d0000000000000000;
	ld.const.f64 	%fd1139, [const_DofToQuad+96];
	fma.rn.f64 	%fd1140, %fd1139, %fd1082, %fd1138;
	ld.const.f64 	%fd1141, [const_DofToQuad+168];
	fma.rn.f64 	%fd1142, %fd1141, %fd1083, %fd1140;
	ld.const.f64 	%fd1143, [const_DofToQuad+240];
	fma.rn.f64 	%fd1144, %fd1143, %fd1084, %fd1142;
	ld.const.f64 	%fd1145, [const_DofToQuad+312];
	fma.rn.f64 	%fd1146, %fd1145, %fd1085, %fd1144;
	ld.const.f64 	%fd1147, [const_DofToQuad+384];
	fma.rn.f64 	%fd1148, %fd1147, %fd1086, %fd1146;
	fma.rn.f64 	%fd1149, %fd103, %fd1087, %fd1148;
	fma.rn.f64 	%fd1150, %fd115, %fd1088, %fd1149;
	fma.rn.f64 	%fd1151, %fd127, %fd1089, %fd1150;
	fma.rn.f64 	%fd1152, %fd139, %fd1090, %fd1151;
	fma.rn.f64 	%fd1153, %fd150, %fd1091, %fd1152;
	fma.rn.f64 	%fd1154, %fd162, %fd1092, %fd1153;
	fma.rn.f64 	%fd1250, %fd175, %fd1093, %fd1154;
	ld.const.f64 	%fd1155, [const_DofToQuad+32];
	fma.rn.f64 	%fd1156, %fd1155, %fd1081, 0d0000000000000000;
	fma.rn.f64 	%fd1157, %fd44, %fd1082, %fd1156;
	fma.rn.f64 	%fd1158, %fd56, %fd1083, %fd1157;
	fma.rn.f64 	%fd1159, %fd68, %fd1084, %fd1158;
	fma.rn.f64 	%fd1160, %fd80, %fd1085, %fd1159;
	fma.rn.f64 	%fd1161, %fd92, %fd1086, %fd1160;
	fma.rn.f64 	%fd1162, %fd104, %fd1087, %fd1161;
	fma.rn.f64 	%fd1163, %fd116, %fd1088, %fd1162;
	fma.rn.f64 	%fd1164, %fd128, %fd1089, %fd1163;
	fma.rn.f64 	%fd1165, %fd140, %fd1090, %fd1164;
	fma.rn.f64 	%fd1166, %fd151, %fd1091, %fd1165;
	fma.rn.f64 	%fd1167, %fd163, %fd1092, %fd1166;
	fma.rn.f64 	%fd1249, %fd176, %fd1093, %fd1167;
	ld.const.f64 	%fd1168, [const_DofToQuad+40];
	fma.rn.f64 	%fd1169, %fd1168, %fd1081, 0d0000000000000000;
	fma.rn.f64 	%fd1170, %fd45, %fd1082, %fd1169;
	fma.rn.f64 	%fd1171, %fd57, %fd1083, %fd1170;
	fma.rn.f64 	%fd1172, %fd69, %fd1084, %fd1171;
	fma.rn.f64 	%fd1173, %fd81, %fd1085, %fd1172;
	fma.rn.f64 	%fd1174, %fd93, %fd1086, %fd1173;
	fma.rn.f64 	%fd1175, %fd105, %fd1087, %fd1174;
	fma.rn.f64 	%fd1176, %fd117, %fd1088, %fd1175;
	fma.rn.f64 	%fd1177, %fd129, %fd1089, %fd1176;
	fma.rn.f64 	%fd1178, %fd141, %fd1090, %fd1177;
	fma.rn.f64 	%fd1179, %fd152, %fd1091, %fd1178;
	fma.rn.f64 	%fd1180, %fd164, %fd1092, %fd1179;
	fma.rn.f64 	%fd1248, %fd177, %fd1093, %fd1180;
	ld.const.f64 	%fd1181, [const_DofToQuad+48];
	fma.rn.f64 	%fd1182, %fd1181, %fd1081, 0d0000000000000000;
	fma.rn.f64 	%fd1183, %fd46, %fd1082, %fd1182;
	fma.rn.f64 	%fd1184, %fd58, %fd1083, %fd1183;
	fma.rn.f64 	%fd1185, %fd70, %fd1084, %fd1184;
	fma.rn.f64 	%fd1186, %fd82, %fd1085, %fd1185;
	fma.rn.f64 	%fd1187, %fd94, %fd1086, %fd1186;
	fma.rn.f64 	%fd1188, %fd106, %fd1087, %fd1187;
	fma.rn.f64 	%fd1189, %fd118, %fd1088, %fd1188;
	fma.rn.f64 	%fd1190, %fd130, %fd1089, %fd1189;
	fma.rn.f64 	%fd1191, %fd142, %fd1090, %fd1190;
	fma.rn.f64 	%fd1192, %fd153, %fd1091, %fd1191;
	fma.rn.f64 	%fd1193, %fd165, %fd1092, %fd1192;
	fma.rn.f64 	%fd1247, %fd178, %fd1093, %fd1193;
	ld.const.f64 	%fd1194, [const_DofToQuad+56];
	fma.rn.f64 	%fd1195, %fd1194, %fd1081, 0d0000000000000000;
	fma.rn.f64 	%fd1196, %fd47, %fd1082, %fd1195;
	fma.rn.f64 	%fd1197, %fd59, %fd1083, %fd1196;
	fma.rn.f64 	%fd1198, %fd71, %fd1084, %fd1197;
	fma.rn.f64 	%fd1199, %fd83, %fd1085, %fd1198;
	fma.rn.f64 	%fd1200, %fd95, %fd1086, %fd1199;
	fma.rn.f64 	%fd1201, %fd107, %fd1087, %fd1200;
	fma.rn.f64 	%fd1202, %fd119, %fd1088, %fd1201;
	fma.rn.f64 	%fd1203, %fd131, %fd1089, %fd1202;
	fma.rn.f64 	%fd1204, %fd143, %fd1090, %fd1203;
	fma.rn.f64 	%fd1205, %fd154, %fd1091, %fd1204;
	fma.rn.f64 	%fd1206, %fd166, %fd1092, %fd1205;
	fma.rn.f64 	%fd1246, %fd179, %fd1093, %fd1206;
	ld.const.f64 	%fd1207, [const_DofToQuad+64];
	fma.rn.f64 	%fd1208, %fd1207, %fd1081, 0d0000000000000000;
	fma.rn.f64 	%fd1209, %fd48, %fd1082, %fd1208;
	fma.rn.f64 	%fd1210, %fd60, %fd1083, %fd1209;
	fma.rn.f64 	%fd1211, %fd72, %fd1084, %fd1210;
	fma.rn.f64 	%fd1212, %fd84, %fd1085, %fd1211;
	fma.rn.f64 	%fd1213, %fd96, %fd1086, %fd1212;
	fma.rn.f64 	%fd1214, %fd108, %fd1087, %fd1213;
	fma.rn.f64 	%fd1215, %fd120, %fd1088, %fd1214;
	ld.const.f64 	%fd1216, [const_DofToQuad+640];
	fma.rn.f64 	%fd1217, %fd1216, %fd1089, %fd1215;
	ld.const.f64 	%fd1218, [const_DofToQuad+712];
	fma.rn.f64 	%fd1219, %fd1218, %fd1090, %fd1217;
	ld.const.f64 	%fd1220, [const_DofToQuad+784];
	fma.rn.f64 	%fd1221, %fd1220, %fd1091, %fd1219;
	fma.rn.f64 	%fd1222, %fd167, %fd1092, %fd1221;
	fma.rn.f64 	%fd1245, %fd180, %fd1093, %fd1222;
$L__BB241_36:
	setp.gt.u32 	%p19, %r1, 80;
	setp.ge.s32 	%p20, %r3, %r10;
	bar.sync 	0;
	or.pred  	%p21, %p19, %p20;
	@%p21 bra 	$L__BB241_38;
	ld.param.u64 	%rd13, [_Z42massMatrixMultiplyMonolithicConstantKernelILi9ELi13ELi1EEviPKdS1_S1_S1_Pd_param_5];
	mad.lo.s32 	%r23, %r3, 729, %r1;
	cvta.to.global.u64 	%rd10, %rd13;
	mul.wide.s32 	%rd11, %r23, 8;
	add.s64 	%rd12, %rd10, %rd11;
	st.global.f64 	[%rd12], %fd1253;
	st.global.f64 	[%rd12+648], %fd1252;
	st.global.f64 	[%rd12+1296], %fd1251;
	st.global.f64 	[%rd12+1944], %fd1250;
	st.global.f64 	[%rd12+2592], %fd1249;
	st.global.f64 	[%rd12+3240], %fd1248;
	st.global.f64 	[%rd12+3888], %fd1247;
	st.global.f64 	[%rd12+4536], %fd1246;
	st.global.f64 	[%rd12+5184], %fd1245;
$L__BB241_38:
	ret;

}
	// .globl	_Z32massMatrixMultiplyRegisterKernelILi10ELi10ELi1EEviPKdS1_S1_S1_Pd
.visible .entry _Z32massMatrixMultiplyRegisterKernelILi10ELi10ELi1EEviPKdS1_S1_S1_Pd(
	.param .u32 _Z32massMatrixMultiplyRegisterKernelILi10ELi10ELi1EEviPKdS1_S1_S1_Pd_param_0,
	.param .u64 .ptr .align 1 _Z32massMatrixMultiplyRegisterKernelILi10ELi10ELi1EEviPKdS1_S1_S1_Pd_param_1,
	.param .u64 .ptr .align 1 _Z32massMatrixMultiplyRegisterKernelILi10ELi10ELi1EEviPKdS1_S1_S1_Pd_param_2,
	.param .u64 .ptr .align 1 _Z32massMatrixMultiplyRegisterKernelILi10ELi10ELi1EEviPKdS1_S1_S1_Pd_param_3,
	.param .u64 .ptr .align 1 _Z32massMatrixMultiplyRegisterKernelILi10ELi10ELi1EEviPKdS1_S1_S1_Pd_param_4,
	.param .u64 .ptr .align 1 _Z32massMatrixMultiplyRegisterKernelILi10ELi10ELi1EEviPKdS1_S1_S1_Pd_param_5
)
{
	.reg .pred 	%p<13>;
	.reg .b16 	%rs<11>;
	.reg .b32 	%r<64>;
	.reg .b64 	%rd<22>;
	.reg .b64 	%fd<584>;
	// demoted variable
	.shared .align 8 .b8 _ZZ32massMatrixMultiplyRegisterKernelILi10ELi10ELi1EEviPKdS1_S1_S1_PdE6s_tmp1[8000];
	// demoted variable
	.shared .align 8 .b8 _ZZ32massMatrixMultiplyRegisterKernelILi10ELi10ELi1EEviPKdS1_S1_S1_PdE14s_oddDofToQuad[200];
	// demoted variable
	.shared .align 8 .b8 _ZZ32massMatrixMultiplyRegisterKernelILi10ELi10ELi1EEviPKdS1_S1_S1_PdE15s_evenDofToQuad[200];
	ld.param.u32 	%r7, [_Z32massMatrixMultiplyRegisterKernelILi10ELi10ELi1EEviPKdS1_S1_S1_Pd_param_0];
	ld.param.u64 	%rd2, [_Z32massMatrixMultiplyRegisterKernelILi10ELi10ELi1EEviPKdS1_S1_S1_Pd_param_2];
	ld.param.u64 	%rd3, [_Z32massMatrixMultiplyRegisterKernelILi10ELi10ELi1EEviPKdS1_S1_S1_Pd_param_3];
	ld.param.u64 	%rd4, [_Z32massMatrixMultiplyRegisterKernelILi10ELi10ELi1EEviPKdS1_S1_S1_Pd_param_4];
	mov.u32 	%r8, %tid.x;
	mov.u32 	%r2, %tid.y;
	mov.u32 	%r9, %ctaid.x;
	add.s32 	%r3, %r9, %r2;
	cvt.u16.u32 	%rs2, %r8;
	mul.hi.u16 	%rs3, %rs2, -13107;
	shr.u16 	%rs4, %rs3, 3;
	mul.lo.s16 	%rs5, %rs4, 10;
	sub.s16 	%rs1, %rs2, %rs5;
	cvt.u32.u16 	%r4, %rs1;
	setp.lt.s32 	%p2, %r3, %r7;
	setp.lt.u32 	%p3, %r8, 100;
	and.pred  	%p1, %p2, %p3;
	not.pred 	%p4, %p1;
	@%p4 bra 	$L__BB242_2;
	cvta.to.global.u64 	%rd6, %rd4;
	mad.lo.s32 	%r10, %r3, 1000, %r8;
	mul.wide.s32 	%rd7, %r10, 8;
	add.s64 	%rd8, %rd6, %rd7;
	ld.global.nc.f64 	%fd573, [%rd8];
	ld.global.nc.f64 	%fd572, [%rd8+800];
	ld.global.nc.f64 	%fd571, [%rd8+1600];
	ld.global.nc.f64 	%fd570, [%rd8+2400];
	ld.global.nc.f64 	%fd569, [%rd8+3200];
	ld.global.nc.f64 	%fd568, [%rd8+4000];
	ld.global.nc.f64 	%fd567, [%rd8+4800];
	ld.global.nc.f64 	%fd566, [%rd8+5600];
	ld.global.nc.f64 	%fd565, [%rd8+6400];
	ld.global.nc.f64 	%fd564, [%rd8+7200];
$L__BB242_2:
	setp.ne.s32 	%p5, %r2, 0;
	setp.gt.u32 	%p6, %r8, 24;
	or.pred  	%p7, %p5, %p6;
	@%p7 bra 	$L__BB242_4;
	cvta.to.global.u64 	%rd9, %rd2;
	mul.wide.u32 	%rd10, %r8, 8;
	add.s64 	%rd11, %rd9, %rd10;
	ld.global.nc.f64 	%fd102, [%rd11];
	shl.b32 	%r11, %r8, 3;
	mov.u32 	%r12, _ZZ32massMatrixMultiplyRegisterKernelILi10ELi10ELi1EEviPKdS1_S1_S1_PdE14s_oddDofToQuad;
	add.s32 	%r13, %r12, %r11;
	st.shared.f64 	[%r13], %fd102;
	cvta.to.global.u64 	%rd12, %rd3;
	add.s64 	%rd13, %rd12, %rd10;
	ld.global.nc.f64 	%fd103, [%rd13];
	mov.u32 	%r14, _ZZ32massMatrixMultiplyRegisterKernelILi10ELi10ELi1EEviPKdS1_S1_S1_PdE15s_evenDofToQuad;
	add.s32 	%r15, %r14, %r11;
	st.shared.f64 	[%r15], %fd103;
$L__BB242_4:
	setp.gt.u32 	%p8, %r8, 99;
	bar.sync 	0;
	ld.shared.f64 	%fd21, [_ZZ32massMatrixMultiplyRegisterKernelILi10ELi10ELi1EEviPKdS1_S1_S1_PdE14s_oddDofToQuad];
	ld.shared.f64 	%fd22, [_ZZ32massMatrixMultiplyRegisterKernelILi10ELi10ELi1EEviPKdS1_S1_S1_PdE15s_evenDofToQuad];
	ld.shared.f64 	%fd23, [_ZZ32massMatrixMultiplyRegisterKernelILi10ELi10ELi1EEviPKdS1_S1_S1_PdE14s_oddDofToQuad+8];
	ld.shared.f64 	%fd24, [_ZZ32massMatrixMultiplyRegisterKernelILi10ELi10ELi1EEviPKdS1_S1_S1_PdE15s_evenDofToQuad+8];
	ld.shared.f64 	%fd25, [_ZZ32massMatrixMultiplyRegisterKernelILi10ELi10ELi1EEviPKdS1_S1_S1_PdE14s_oddDofToQuad+16];
	ld.shared.f64 	%fd26, [_ZZ32massMatrixMultiplyRegisterKernelILi10ELi10ELi1EEviPKdS1_S1_S1_PdE15s_evenDofToQuad+16];
	ld.shared.f64 	%fd27, [_ZZ32massMatrixMultiplyRegisterKernelILi10ELi10ELi1EEviPKdS1_S1_S1_PdE14s_oddDofToQuad+24];
	ld.shared.f64 	%fd28, [_ZZ32massMatrixMultiplyRegisterKernelILi10ELi10ELi1EEviPKdS1_S1_S1_PdE15s_evenDofToQuad+24];
	ld.shared.f64 	%fd29, [_ZZ32massMatrixMultiplyRegisterKernelILi10ELi10ELi1EEviPKdS1_S1_S1_PdE14s_oddDofToQuad+32];
	ld.shared.f64 	%fd30, [_ZZ32massMatrixMultiplyRegisterKernelILi10ELi10ELi1EEviPKdS1_S1_S1_PdE15s_evenDofToQuad+32];
	ld.shared.f64 	%fd31, [_ZZ32massMatrixMultiplyRegisterKernelILi10ELi10ELi1EEviPKdS1_S1_S1_PdE14s_oddDofToQuad+40];
	ld.shared.f64 	%fd32, [_ZZ32massMatrixMultiplyRegisterKernelILi10ELi10ELi1EEviPKdS1_S1_S1_PdE15s_evenDofToQuad+40];
	ld.shared.f64 	%fd33, [_ZZ32massMatrixMultiplyRegisterKernelILi10ELi10ELi1EEviPKdS1_S1_S1_PdE14s_oddDofToQuad+48];
	ld.shared.f64 	%fd34, [_ZZ32massMatrixMultiplyRegisterKernelILi10ELi10ELi1EEviPKdS1_S1_S1_PdE15s_evenDofToQuad+48];
	ld.shared.f64 	%fd35, [_ZZ32massMatrixMultiplyRegisterKernelILi10ELi10ELi1EEviPKdS1_S1_S1_PdE14s_oddDofToQuad+56];
	ld.shared.f64 	%fd36, [_ZZ32massMatrixMultiplyRegisterKernelILi10ELi10ELi1EEviPKdS1_S1_S1_PdE15s_evenDofToQuad+56];
	ld.shared.f64 	%fd37, [_ZZ32massMatrixMultiplyRegisterKernelILi10ELi10ELi1EEviPKdS1_S1_S1_PdE14s_oddDofToQuad+64];
	ld.shared.f64 	%fd38, [_ZZ32massMatrixMultiplyRegisterKernelILi10ELi10ELi1EEviPKdS1_S1_S1_PdE15s_evenDofToQuad+64];
	ld.shared.f64 	%fd39, [_ZZ32massMatrixMultiplyRegisterKernelILi10ELi10ELi1EEviPKdS1_S1_S1_PdE14s_oddDofToQuad+72];
	ld.shared.f64 	%fd40, [_ZZ32massMatrixMultiplyRegisterKernelILi10ELi10ELi1EEviPKdS1_S1_S1_PdE15s_evenDofToQuad+72];
	ld.shared.f64 	%fd41, [_ZZ32massMatrixMultiplyRegisterKernelILi10ELi10ELi1EEviPKdS1_S1_S1_PdE14s_oddDofToQuad+80];
	ld.shared.f64 	%fd42, [_ZZ32massMatrixMultiplyRegisterKernelILi10ELi10ELi1EEviPKdS1_S1_S1_PdE15s_evenDofToQuad+80];
	ld.shared.f64 	%fd43, [_ZZ32massMatrixMultiplyRegisterKernelILi10ELi10ELi1EEviPKdS1_S1_S1_PdE14s_oddDofToQuad+88];
	ld.shared.f64 	%fd44, [_ZZ32massMatrixMultiplyRegisterKernelILi10ELi10ELi1EEviPKdS1_S1_S1_PdE15s_evenDofToQuad+88];
	ld.shared.f64 	%fd45, [_ZZ32massMatrixMultiplyRegisterKernelILi10ELi10ELi1EEviPKdS1_S1_S1_PdE14s_oddDofToQuad+96];
	ld.shared.f64 	%fd46, [_ZZ32massMatrixMultiplyRegisterKernelILi10ELi10ELi1EEviPKdS1_S1_S1_PdE15s_evenDofToQuad+96];
	ld.shared.f64 	%fd47, [_ZZ32massMatrixMultiplyRegisterKernelILi10ELi10ELi1EEviPKdS1_S1_S1_PdE14s_oddDofToQuad+104];
	ld.shared.f64 	%fd48, [_ZZ32massMatrixMultiplyRegisterKernelILi10ELi10ELi1EEviPKdS1_S1_S1_PdE15s_evenDofToQuad+104];
	ld.shared.f64 	%fd49, [_ZZ32massMatrixMultiplyRegisterKernelILi10ELi10ELi1EEviPKdS1_S1_S1_PdE14s_oddDofToQuad+112];
	ld.shared.f64 	%fd50, [_ZZ32massMatrixMultiplyRegisterKernelILi10ELi10ELi1EEviPKdS1_S1_S1_PdE15s_evenDofToQuad+112];
	ld.shared.f64 	%fd51, [_ZZ32massMatrixMultiplyRegisterKernelILi10ELi10ELi1EEviPKdS1_S1_S1_PdE14s_oddDofToQuad+120];
	ld.shared.f64 	%fd52, [_ZZ32massMatrixMultiplyRegisterKernelILi10ELi10ELi1EEviPKdS1_S1_S1_PdE15s_evenDofToQuad+120];
	ld.shared.f64 	%fd53, [_ZZ32massMatrixMultiplyRegisterKernelILi10ELi10ELi1EEviPKdS1_S1_S1_PdE14s_oddDofToQuad+128];
	ld.shared.f64 	%fd54, [_ZZ32massMatrixMultiplyRegisterKernelILi10ELi10ELi1EEviPKdS1_S1_S1_PdE15s_evenDofToQuad+128];
	ld.shared.f64 	%fd55, [_ZZ32massMatrixMultiplyRegisterKernelILi10ELi10ELi1EEviPKdS1_S1_S1_PdE14s_oddDofToQuad+136];
	ld.shared.f64 	%fd56, [_ZZ32massMatrixMultiplyRegisterKernelILi10ELi10ELi1EEviPKdS1_S1_S1_PdE15s_evenDofToQuad+136];
	ld.shared.f64 	%fd57, [_ZZ32massMatrixMultiplyRegisterKernelILi10ELi10ELi1EEviPKdS1_S1_S1_PdE14s_oddDofToQuad+144];
	ld.shared.f64 	%fd58, [_ZZ32massMatrixMultiplyRegisterKernelILi10ELi10ELi1EEviPKdS1_S1_S1_PdE15s_evenDofToQuad+144];
	ld.shared.f64 	%fd59, [_ZZ32massMatrixMultiplyRegisterKernelILi10ELi10ELi1EEviPKdS1_S1_S1_PdE14s_oddDofToQuad+152];
	ld.shared.f64 	%fd60, [_ZZ32massMatrixMultiplyRegisterKernelILi10ELi10ELi1EEviPKdS1_S1_S1_PdE15s_evenDofToQuad+152];
	ld.shared.f64 	%fd61, [_ZZ32massMatrixMultiplyRegisterKernelILi10ELi10ELi1EEviPKdS1_S1_S1_PdE14s_oddDofToQuad+160];
	ld.shared.f64 	%fd62, [_ZZ32massMatrixMultiplyRegisterKernelILi10ELi10ELi1EEviPKdS1_S1_S1_PdE15s_evenDofToQuad+160];
	ld.shared.f64 	%fd63, [_ZZ32massMatrixMultiplyRegisterKernelILi10ELi10ELi1EEviPKdS1_S1_S1_PdE14s_oddDofToQuad+168];
	ld.shared.f64 	%fd64, [_ZZ32massMatrixMultiplyRegisterKernelILi10ELi10ELi1EEviPKdS1_S1_S1_PdE15s_evenDofToQuad+168];
	ld.shared.f64 	%fd65, [_ZZ32massMatrixMultiplyRegisterKernelILi10ELi10ELi1EEviPKdS1_S1_S1_PdE14s_oddDofToQuad+176];
	ld.shared.f64 	%fd66, [_ZZ32massMatrixMultiplyRegisterKernelILi10ELi10ELi1EEviPKdS1_S1_S1_PdE15s_evenDofToQuad+176];
	ld.shared.f64 	%fd67, [_ZZ32massMatrixMultiplyRegisterKernelILi10ELi10ELi1EEviPKdS1_S1_S1_PdE14s_oddDofToQuad+184];
	ld.shared.f64 	%fd68, [_ZZ32massMatrixMultiplyRegisterKernelILi10ELi10ELi1EEviPKdS1_S1_S1_PdE15s_evenDofToQuad+184];
	ld.shared.f64 	%fd69, [_ZZ32massMatrixMultiplyRegisterKernelILi10ELi10ELi1EEviPKdS1_S1_S1_PdE14s_oddDofToQuad+192];
	ld.shared.f64 	%fd70, [_ZZ32massMatrixMultiplyRegisterKernelILi10ELi10ELi1EEviPKdS1_S1_S1_PdE15s_evenDofToQuad+192];
	mul.lo.s16 	%rs7, %rs2, 205;
	shr.u16 	%rs8, %rs7, 11;
	cvt.u32.u16 	%r5, %rs8;
	@%p8 bra 	$L__BB242_6;
	add.f64 	%fd104, %fd573, %fd564;
	sub.f64 	%fd105, %fd573, %fd564;
	add.f64 	%fd106, %fd572, %fd565;
	sub.f64 	%fd107, %fd572, %fd565;
	add.f64 	%fd108, %fd571, %fd566;
	sub.f64 	%fd109, %fd571, %fd566;
	add.f64 	%fd110, %fd570, %fd567;
	sub.f64 	%fd111, %fd570, %fd567;
	add.f64 	%fd112, %fd569, %fd568;
	sub.f64 	%fd113, %fd569, %fd568;
	mov.u32 	%r17, %tid.y;
	mov.u32 	%r18, _ZZ32massMatrixMultiplyRegisterKernelILi10ELi10ELi1EEviPKdS1_S1_S1_PdE6s_tmp1;
	mad.lo.s32 	%r19, %r17, 8000, %r18;
	mad.lo.s32 	%r20, %r5, 80, %r19;
	shl.b32 	%r21, %r4, 3;
	add.s32 	%r22, %r20, %r21;
	fma.rn.f64 	%fd114, %fd21, %fd104, 0d0000000000000000;
	fma.rn.f64 	%fd115, %fd22, %fd105, 0d0000000000000000;
	fma.rn.f64 	%fd116, %fd23, %fd106, %fd114;
	fma.rn.f64 	%fd117, %fd24, %fd107, %fd115;
	fma.rn.f64 	%fd118, %fd25, %fd108, %fd116;
	fma.rn.f64 	%fd119, %fd26, %fd109, %fd117;
	fma.rn.f64 	%fd120, %fd27, %fd110, %fd118;
	fma.rn.f64 	%fd121, %fd28, %fd111, %fd119;
	fma.rn.f64 	%fd122, %fd29, %fd112, %fd120;
	fma.rn.f64 	%fd123, %fd30, %fd113, %fd121;
	sub.f64 	%fd124, %fd122, %fd123;
	st.shared.f64 	[%r22+7200], %fd124;
	add.f64 	%fd125, %fd123, %fd122;
	st.shared.f64 	[%r22], %fd125;
	fma.rn.f64 	%fd126, %fd31, %fd104, 0d0000000000000000;
	fma.rn.f64 	%fd127, %fd32, %fd105, 0d0000000000000000;
	fma.rn.f64 	%fd128, %fd33, %fd106, %fd126;
	fma.rn.f64 	%fd129, %fd34, %fd107, %fd127;
	fma.rn.f64 	%fd130, %fd35, %fd108, %fd128;
	fma.rn.f64 	%fd131, %fd36, %fd109, %fd129;
	fma.rn.f64 	%fd132, %fd37, %fd110, %fd130;
	fma.rn.f64 	%fd133, %fd38, %fd111, %fd131;
	fma.rn.f64 	%fd134, %fd39, %fd112, %fd132;
	fma.rn.f64 	%fd135, %fd40, %fd113, %fd133;
	sub.f64 	%fd136, %fd134, %fd135;
	st.shared.f64 	[%r22+6400], %fd136;
	add.f64 	%fd137, %fd135, %fd134;
	st.shared.f64 	[%r22+800], %fd137;
	fma.rn.f64 	%fd138, %fd41, %fd104, 0d0000000000000000;
	fma.rn.f64 	%fd139, %fd42, %fd105, 0d0000000000000000;
	fma.rn.f64 	%fd140, %fd43, %fd106, %fd138;
	fma.rn.f64 	%fd141, %fd44, %fd107, %fd139;
	fma.rn.f64 	%fd142, %fd45, %fd108, %fd140;
	fma.rn.f64 	%fd143, %fd46, %fd109, %fd141;
	fma.rn.f64 	%fd144, %fd47, %fd110, %fd142;
	fma.rn.f64 	%fd145, %fd48, %fd111, %fd143;
	fma.rn.f64 	%fd146, %fd49, %fd112, %fd144;
	fma.rn.f64 	%fd147, %fd50, %fd113, %fd145;
	sub.f64 	%fd148, %fd146, %fd147;
	st.shared.f64 	[%r22+5600], %fd148;
	add.f64 	%fd149, %fd147, %fd146;
	st.shared.f64 	[%r22+1600], %fd149;
	fma.rn.f64 	%fd150, %fd51, %fd104, 0d0000000000000000;
	fma.rn.f64 	%fd151, %fd52, %fd105, 0d0000000000000000;
	fma.rn.f64 	%fd152, %fd53, %fd106, %fd150;
	fma.rn.f64 	%fd153, %fd54, %fd107, %fd151;
	fma.rn.f64 	%fd154, %fd55, %fd108, %fd152;
	fma.rn.f64 	%fd155, %fd56, %fd109, %fd153;
	fma.rn.f64 	%fd156, %fd57, %fd110, %fd154;
	fma.rn.f64 	%fd157, %fd58, %fd111, %fd155;
	fma.rn.f64 	%fd158, %fd59, %fd112, %fd156;
	fma.rn.f64 	%fd159, %fd60, %fd113, %fd157;
	sub.f64 	%fd160, %fd158, %fd159;
	st.shared.f64 	[%r22+4800], %fd160;
	add.f64 	%fd161, %fd159, %fd158;
	st.shared.f64 	[%r22+2400], %fd161;
	fma.rn.f64 	%fd162, %fd61, %fd104, 0d0000000000000000;
	fma.rn.f64 	%fd163, %fd62, %fd105, 0d0000000000000000;
	fma.rn.f64 	%fd164, %fd63, %fd106, %fd162;
	fma.rn.f64 	%fd165, %fd64, %fd107, %fd163;
	fma.rn.f64 	%fd166, %fd65, %fd108, %fd164;
	fma.rn.f64 	%fd167, %fd66, %fd109, %fd165;
	fma.rn.f64 	%fd168, %fd67, %fd110, %fd166;
	fma.rn.f64 	%fd169, %fd68, %fd111, %fd167;
	fma.rn.f64 	%fd170, %fd69, %fd112, %fd168;
	fma.rn.f64 	%fd171, %fd70, %fd113, %fd169;
	sub.f64 	%fd172, %fd170, %fd171;
	st.shared.f64 	[%r22+4000], %fd172;
	add.f64 	%fd173, %fd171, %fd170;
	st.shared.f64 	[%r22+3200], %fd173;
$L__BB242_6:
	mov.u32 	%r23, %tid.x;
	setp.gt.u32 	%p9, %r23, 99;
	bar.sync 	0;
	@%p9 bra 	$L__BB242_8;
	mov.u32 	%r24, %tid.y;
	mov.u32 	%r25, _ZZ32massMatrixMultiplyRegisterKernelILi10ELi10ELi1EEviPKdS1_S1_S1_PdE6s_tmp1;
	mad.lo.s32 	%r26, %r24, 8000, %r25;
	mad.lo.s32 	%r27, %r5, 80, %r26;
	mad.lo.s32 	%r28, %r5, 720, %r27;
	shl.b32 	%r29, %r4, 3;
	add.s32 	%r30, %r28, %r29;
	ld.shared.f64 	%fd174, [%r30];
	ld.shared.f64 	%fd175, [%r30+720];
	add.f64 	%fd176, %fd174, %fd175;
	sub.f64 	%fd177, %fd174, %fd175;
	ld.shared.f64 	%fd178, [%r30+80];
	ld.shared.f64 	%fd179, [%r30+640];
	add.f64 	%fd180, %fd178, %fd179;
	sub.f64 	%fd181, %fd178, %fd179;
	ld.shared.f64 	%fd182, [%r30+160];
	ld.shared.f64 	%fd183, [%r30+560];
	add.f64 	%fd184, %fd182, %fd183;
	sub.f64 	%fd185, %fd182, %fd183;
	ld.shared.f64 	%fd186, [%r30+240];
	ld.shared.f64 	%fd187, [%r30+480];
	add.f64 	%fd188, %fd186, %fd187;
	sub.f64 	%fd189, %fd186, %fd187;
	ld.shared.f64 	%fd190, [%r30+320];
	ld.shared.f64 	%fd191, [%r30+400];
	add.f64 	%fd192, %fd190, %fd191;
	sub.f64 	%fd193, %fd190, %fd191;
	fma.rn.f64 	%fd194, %fd21, %fd176, 0d0000000000000000;
	fma.rn.f64 	%fd195, %fd22, %fd177, 0d0000000000000000;
	fma.rn.f64 	%fd196, %fd23, %fd180, %fd194;
	fma.rn.f64 	%fd197, %fd24, %fd181, %fd195;
	fma.rn.f64 	%fd198, %fd25, %fd184, %fd196;
	fma.rn.f64 	%fd199, %fd26, %fd185, %fd197;
	fma.rn.f64 	%fd200, %fd27, %fd188, %fd198;
	fma.rn.f64 	%fd201, %fd28, %fd189, %fd199;
	fma.rn.f64 	%fd202, %fd29, %fd192, %fd200;
	fma.rn.f64 	%fd203, %fd30, %fd193, %fd201;
	sub.f64 	%fd204, %fd202, %fd203;
	st.shared.f64 	[%r30+720], %fd204;
	add.f64 	%fd205, %fd203, %fd202;
	st.shared.f64 	[%r30], %fd205;
	fma.rn.f64 	%fd206, %fd31, %fd176, 0d0000000000000000;
	fma.rn.f64 	%fd207, %fd32, %fd177, 0d0000000000000000;
	fma.rn.f64 	%fd208, %fd33, %fd180, %fd206;
	fma.rn.f64 	%fd209, %fd34, %fd181, %fd207;
	fma.rn.f64 	%fd210, %fd35, %fd184, %fd208;
	fma.rn.f64 	%fd211, %fd36, %fd185, %fd209;
	fma.rn.f64 	%fd212, %fd37, %fd188, %fd210;
	fma.rn.f64 	%fd213, %fd38, %fd189, %fd211;
	fma.rn.f64 	%fd214, %fd39, %fd192, %fd212;
	fma.rn.f64 	%fd215, %fd40, %fd193, %fd213;
	sub.f64 	%fd216, %fd214, %fd215;
	st.shared.f64 	[%r30+640], %fd216;
	add.f64 	%fd217, %fd215, %fd214;
	st.shared.f64 	[%r30+80], %fd217;
	fma.rn.f64 	%fd218, %fd41, %fd176, 0d0000000000000000;
	fma.rn.f64 	%fd219, %fd42, %fd177, 0d0000000000000000;
	fma.rn.f64 	%fd220, %fd43, %fd180, %fd218;
	fma.rn.f64 	%fd221, %fd44, %fd181, %fd219;
	fma.rn.f64 	%fd222, %fd45, %fd184, %fd220;
	fma.rn.f64 	%fd223, %fd46, %fd185, %fd221;
	fma.rn.f64 	%fd224, %fd47, %fd188, %fd222;
	fma.rn.f64 	%fd225, %fd48, %fd189, %fd223;
	fma.rn.f64 	%fd226, %fd49, %fd192, %fd224;
	fma.rn.f64 	%fd227, %fd50, %fd193, %fd225;
	sub.f64 	%fd228, %fd226, %fd227;
	st.shared.f64 	[%r30+560], %fd228;
	add.f64 	%fd229, %fd227, %fd226;
	st.shared.f64 	[%r30+160], %fd229;
	fma.rn.f64 	%fd230, %fd51, %fd176, 0d0000000000000000;
	fma.rn.f64 	%fd231, %fd52, %fd177, 0d0000000000000000;
	fma.rn.f64 	%fd232, %fd53, %fd180, %fd230;
	fma.rn.f64 	%fd233, %fd54, %fd181, %fd231;
	fma.rn.f64 	%fd234, %fd55, %fd184, %fd232;
	fma.rn.f64 	%fd235, %fd56, %fd185, %fd233;
	fma.rn.f64 	%fd236, %fd57, %fd188, %fd234;
	fma.rn.f64 	%fd237, %fd58, %fd189, %fd235;
	fma.rn.f64 	%fd238, %fd59, %fd192, %fd236;
	fma.rn.f64 	%fd239, %fd60, %fd193, %fd237;
	sub.f64 	%fd240, %fd238, %fd239;
	st.shared.f64 	[%r30+480], %fd240;
	add.f64 	%fd241, %fd239, %fd238;
	st.shared.f64 	[%r30+240], %fd241;
	fma.rn.f64 	%fd242, %fd61, %fd176, 0d0000000000000000;
	fma.rn.f64 	%fd243, %fd62, %fd177, 0d0000000000000000;
	fma.rn.f64 	%fd244, %fd63, %fd180, %fd242;
	fma.rn.f64 	%fd245, %fd64, %fd181, %fd243;
	fma.rn.f64 	%fd246, %fd65, %fd184, %fd244;
	fma.rn.f64 	%fd247, %fd66, %fd185, %fd245;
	fma.rn.f64 	%fd248, %fd67, %fd188, %fd246;
	fma.rn.f64 	%fd249, %fd68, %fd189, %fd247;
	fma.rn.f64 	%fd250, %fd69, %fd192, %fd248;
	fma.rn.f64 	%fd251, %fd70, %fd193, %fd249;
	sub.f64 	%fd252, %fd250, %fd251;
	st.shared.f64 	[%r30+400], %fd252;
	add.f64 	%fd253, %fd251, %fd250;
	st.shared.f64 	[%r30+320], %fd253;
$L__BB242_8:
	ld.param.u64 	%rd20, [_Z32massMatrixMultiplyRegisterKernelILi10ELi10ELi1EEviPKdS1_S1_S1_Pd_param_1];
	mov.u32 	%r31, %tid.x;
	setp.gt.u32 	%p10, %r31, 99;
	bar.sync 	0;
	cvt.u16.u32 	%rs9, %r31;
	mul.hi.u16 	%rs10, %rs9, 6554;
	cvt.u32.u16 	%r6, %rs10;
	mov.u32 	%r32, %tid.y;
	mov.u32 	%r33, _ZZ32massMatrixMultiplyRegisterKernelILi10ELi10ELi1EEviPKdS1_S1_S1_PdE6s_tmp1;
	mad.lo.s32 	%r34, %r32, 8000, %r33;
	mul.wide.u16 	%r35, %rs10, 800;
	add.s32 	%r36, %r34, %r35;
	mad.lo.s32 	%r37, %r4, 80, %r36;
	ld.shared.f64 	%fd254, [%r37];
	ld.shared.f64 	%fd255, [%r37+72];
	add.f64 	%fd256, %fd254, %fd255;
	sub.f64 	%fd257, %fd254, %fd255;
	ld.shared.f64 	%fd258, [%r37+8];
	ld.shared.f64 	%fd259, [%r37+64];
	add.f64 	%fd260, %fd258, %fd259;
	sub.f64 	%fd261, %fd258, %fd259;
	ld.shared.f64 	%fd262, [%r37+16];
	ld.shared.f64 	%fd263, [%r37+56];
	add.f64 	%fd264, %fd262, %fd263;
	sub.f64 	%fd265, %fd262, %fd263;
	ld.shared.f64 	%fd266, [%r37+24];
	ld.shared.f64 	%fd267, [%r37+48];
	add.f64 	%fd268, %fd266, %fd267;
	sub.f64 	%fd269, %fd266, %fd267;
	ld.shared.f64 	%fd270, [%r37+32];
	ld.shared.f64 	%fd271, [%r37+40];
	add.f64 	%fd272, %fd270, %fd271;
	sub.f64 	%fd273, %fd270, %fd271;
	mov.u32 	%r38, %ctaid.x;
	add.s32 	%r39, %r38, %r32;
	mov.b32 	%r40, {%rs10, %rs1};
	mov.b32 	%r41, 9;
	mov.b32 	%r42, 2660;
	dp2a.lo.u32.u32 	%r43, %r40, %r42, %r41;
	mad.lo.s32 	%r44, %r39, 1000, %r43;
	fma.rn.f64 	%fd274, %fd21, %fd256, 0d0000000000000000;
	fma.rn.f64 	%fd275, %fd22, %fd257, 0d0000000000000000;
	fma.rn.f64 	%fd276, %fd23, %fd260, %fd274;
	fma.rn.f64 	%fd277, %fd24, %fd261, %fd275;
	fma.rn.f64 	%fd278, %fd25, %fd264, %fd276;
	fma.rn.f64 	%fd279, %fd26, %fd265, %fd277;
	fma.rn.f64 	%fd280, %fd27, %fd268, %fd278;
	fma.rn.f64 	%fd281, %fd28, %fd269, %fd279;
	fma.rn.f64 	%fd282, %fd29, %fd272, %fd280;
	fma.rn.f64 	%fd283, %fd30, %fd273, %fd281;
	cvta.to.global.u64 	%rd14, %rd20;
	mul.wide.s32 	%rd15, %r44, 8;
	add.s64 	%rd16, %rd14, %rd15;
	ld.global.nc.f64 	%fd284, [%rd16];
	ld.global.nc.f64 	%fd285, [%rd16+-72];
	sub.f64 	%fd286, %fd282, %fd283;
	mul.f64 	%fd574, %fd286, %fd284;
	add.f64 	%fd287, %fd282, %fd283;
	mul.f64 	%fd583, %fd287, %fd285;
	fma.rn.f64 	%fd288, %fd31, %fd256, 0d0000000000000000;
	fma.rn.f64 	%fd289, %fd32, %fd257, 0d0000000000000000;
	fma.rn.f64 	%fd290, %fd33, %fd260, %fd288;
	fma.rn.f64 	%fd291, %fd34, %fd261, %fd289;
	fma.rn.f64 	%fd292, %fd35, %fd264, %fd290;
	fma.rn.f64 	%fd293, %fd36, %fd265, %fd291;
	fma.rn.f64 	%fd294, %fd37, %fd268, %fd292;
	fma.rn.f64 	%fd295, %fd38, %fd269, %fd293;
	fma.rn.f64 	%fd296, %fd39, %fd272, %fd294;
	fma.rn.f64 	%fd297, %fd40, %fd273, %fd295;
	ld.global.nc.f64 	%fd298, [%rd16+-8];
	ld.global.nc.f64 	%fd299, [%rd16+-64];
	sub.f64 	%fd300, %fd296, %fd297;
	mul.f64 	%fd575, %fd300, %fd298;
	add.f64 	%fd301, %fd296, %fd297;
	mul.f64 	%fd582, %fd301, %fd299;
	fma.rn.f64 	%fd302, %fd41, %fd256, 0d0000000000000000;
	fma.rn.f64 	%fd303, %fd42, %fd257, 0d0000000000000000;
	fma.rn.f64 	%fd304, %fd43, %fd260, %fd302;
	fma.rn.f64 	%fd305, %fd44, %fd261, %fd303;
	fma.rn.f64 	%fd306, %fd45, %fd264, %fd304;
	fma.rn.f64 	%fd307, %fd46, %fd265, %fd305;
	fma.rn.f64 	%fd308, %fd47, %fd268, %fd306;
	fma.rn.f64 	%fd309, %fd48, %fd269, %fd307;
	fma.rn.f64 	%fd310, %fd49, %fd272, %fd308;
	fma.rn.f64 	%fd311, %fd50, %fd273, %fd309;
	ld.global.nc.f64 	%fd312, [%rd16+-16];
	ld.global.nc.f64 	%fd313, [%rd16+-56];
	sub.f64 	%fd314, %fd310, %fd311;
	mul.f64 	%fd576, %fd314, %fd312;
	add.f64 	%fd315, %fd310, %fd311;
	mul.f64 	%fd581, %fd315, %fd313;
	fma.rn.f64 	%fd316, %fd51, %fd256, 0d0000000000000000;
	fma.rn.f64 	%fd317, %fd52, %fd257, 0d0000000000000000;
	fma.rn.f64 	%fd318, %fd53, %fd260, %fd316;
	fma.rn.f64 	%fd319, %fd54, %fd261, %fd317;
	fma.rn.f64 	%fd320, %fd55, %fd264, %fd318;
	fma.rn.f64 	%fd321, %fd56, %fd265, %fd319;
	fma.rn.f64 	%fd322, %fd57, %fd268, %fd320;
	fma.rn.f64 	%fd323, %fd58, %fd269, %fd321;
	fma.rn.f64 	%fd324, %fd59, %fd272, %fd322;
	fma.rn.f64 	%fd325, %fd60, %fd273, %fd323;
	ld.global.nc.f64 	%fd326, [%rd16+-24];
	ld.global.nc.f64 	%fd327, [%rd16+-48];
	sub.f64 	%fd328, %fd324, %fd325;
	mul.f64 	%fd577, %fd328, %fd326;
	add.f64 	%fd329, %fd324, %fd325;
	mul.f64 	%fd580, %fd329, %fd327;
	fma.rn.f64 	%fd330, %fd61, %fd256, 0d0000000000000000;
	fma.rn.f64 	%fd331, %fd62, %fd257, 0d0000000000000000;
	fma.rn.f64 	%fd332, %fd63, %fd260, %fd330;
	fma.rn.f64 	%fd333, %fd64, %fd261, %fd331;
	fma.rn.f64 	%fd334, %fd65, %fd264, %fd332;
	fma.rn.f64 	%fd335, %fd66, %fd265, %fd333;
	fma.rn.f64 	%fd336, %fd67, %fd268, %fd334;
	fma.rn.f64 	%fd337, %fd68, %fd269, %fd335;
	fma.rn.f64 	%fd338, %fd69, %fd272, %fd336;
	fma.rn.f64 	%fd339, %fd70, %fd273, %fd337;
	ld.global.nc.f64 	%fd340, [%rd16+-32];
	ld.global.nc.f64 	%fd341, [%rd16+-40];
	sub.f64 	%fd342, %fd338, %fd339;
	mul.f64 	%fd578, %fd342, %fd340;
	add.f64 	%fd343, %fd338, %fd339;
	mul.f64 	%fd579, %fd343, %fd341;
	bar.sync 	0;
	add.f64 	%fd344, %fd583, %fd574;
	sub.f64 	%fd345, %fd583, %fd574;
	add.f64 	%fd346, %fd582, %fd575;
	sub.f64 	%fd347, %fd582, %fd575;
	add.f64 	%fd348, %fd581, %fd576;
	sub.f64 	%fd349, %fd581, %fd576;
	add.f64 	%fd350, %fd580, %fd577;
	sub.f64 	%fd351, %fd580, %fd577;
	add.f64 	%fd352, %fd579, %fd578;
	sub.f64 	%fd353, %fd579, %fd578;
	fma.rn.f64 	%fd354, %fd21, %fd344, 0d0000000000000000;
	fma.rn.f64 	%fd355, %fd22, %fd345, 0d0000000000000000;
	fma.rn.f64 	%fd356, %fd31, %fd346, %fd354;
	fma.rn.f64 	%fd357, %fd32, %fd347, %fd355;
	fma.rn.f64 	%fd358, %fd41, %fd348, %fd356;
	fma.rn.f64 	%fd359, %fd42, %fd349, %fd357;
	fma.rn.f64 	%fd360, %fd51, %fd350, %fd358;
	fma.rn.f64 	%fd361, %fd52, %fd351, %fd359;
	fma.rn.f64 	%fd362, %fd61, %fd352, %fd360;
	fma.rn.f64 	%fd363, %fd62, %fd353, %fd361;
	sub.f64 	%fd364, %fd362, %fd363;
	st.shared.f64 	[%r37+72], %fd364;
	add.f64 	%fd365, %fd362, %fd363;
	st.shared.f64 	[%r37], %fd365;
	fma.rn.f64 	%fd366, %fd23, %fd344, 0d0000000000000000;
	fma.rn.f64 	%fd367, %fd24, %fd345, 0d0000000000000000;
	fma.rn.f64 	%fd368, %fd33, %fd346, %fd366;
	fma.rn.f64 	%fd369, %fd34, %fd347, %fd367;
	fma.rn.f64 	%fd370, %fd43, %fd348, %fd368;
	fma.rn.f64 	%fd371, %fd44, %fd349, %fd369;
	fma.rn.f64 	%fd372, %fd53, %fd350, %fd370;
	fma.rn.f64 	%fd373, %fd54, %fd351, %fd371;
	fma.rn.f64 	%fd374, %fd63, %fd352, %fd372;
	fma.rn.f64 	%fd375, %fd64, %fd353, %fd373;
	sub.f64 	%fd376, %fd374, %fd375;
	st.shared.f64 	[%r37+64], %fd376;
	add.f64 	%fd377, %fd374, %fd375;
	st.shared.f64 	[%r37+8], %fd377;
	fma.rn.f64 	%fd378, %fd25, %fd344, 0d0000000000000000;
	fma.rn.f64 	%fd379, %fd26, %fd345, 0d0000000000000000;
	fma.rn.f64 	%fd380, %fd35, %fd346, %fd378;
	fma.rn.f64 	%fd381, %fd36, %fd347, %fd379;
	fma.rn.f64 	%fd382, %fd45, %fd348, %fd380;
	fma.rn.f64 	%fd383, %fd46, %fd349, %fd381;
	fma.rn.f64 	%fd384, %fd55, %fd350, %fd382;
	fma.rn.f64 	%fd385, %fd56, %fd351, %fd383;
	fma.rn.f64 	%fd386, %fd65, %fd352, %fd384;
	fma.rn.f64 	%fd387, %fd66, %fd353, %fd385;
	sub.f64 	%fd388, %fd386, %fd387;
	st.shared.f64 	[%r37+56], %fd388;
	add.f64 	%fd389, %fd386, %fd387;
	st.shared.f64 	[%r37+16], %fd389;
	fma.rn.f64 	%fd390, %fd27, %fd344, 0d0000000000000000;
	fma.rn.f64 	%fd391, %fd28, %fd345, 0d0000000000000000;
	fma.rn.f64 	%fd392, %fd37, %fd346, %fd390;
	fma.rn.f64 	%fd393, %fd38, %fd347, %fd391;
	fma.rn.f64 	%fd394, %fd47, %fd348, %fd392;
	fma.rn.f64 	%fd395, %fd48, %fd349, %fd393;
	fma.rn.f64 	%fd396, %fd57, %fd350, %fd394;
	fma.rn.f64 	%fd397, %fd58, %fd351, %fd395;
	fma.rn.f64 	%fd398, %fd67, %fd352, %fd396;
	fma.rn.f64 	%fd399, %fd68, %fd353, %fd397;
	sub.f64 	%fd400, %fd398, %fd399;
	st.shared.f64 	[%r37+48], %fd400;
	add.f64 	%fd401, %fd398, %fd399;
	st.shared.f64 	[%r37+24], %fd401;
	fma.rn.f64 	%fd402, %fd29, %fd344, 0d0000000000000000;
	fma.rn.f64 	%fd403, %fd30, %fd345, 0d0000000000000000;
	fma.rn.f64 	%fd404, %fd39, %fd346, %fd402;
	fma.rn.f64 	%fd405, %fd40, %fd347, %fd403;
	fma.rn.f64 	%fd406, %fd49, %fd348, %fd404;
	fma.rn.f64 	%fd407, %fd50, %fd349, %fd405;
	fma.rn.f64 	%fd408, %fd59, %fd350, %fd406;
	fma.rn.f64 	%fd409, %fd60, %fd351, %fd407;
	fma.rn.f64 	%fd410, %fd69, %fd352, %fd408;
	fma.rn.f64 	%fd411, %fd70, %fd353, %fd409;
	sub.f64 	%fd412, %fd410, %fd411;
	st.shared.f64 	[%r37+40], %fd412;
	add.f64 	%fd413, %fd410, %fd411;
	st.shared.f64 	[%r37+32], %fd413;
	bar.sync 	0;
	@%p10 bra 	$L__BB242_10;
	mov.u32 	%r45, %tid.y;
	mov.u32 	%r46, _ZZ32massMatrixMultiplyRegisterKernelILi10ELi10ELi1EEviPKdS1_S1_S1_PdE6s_tmp1;
	mad.lo.s32 	%r47, %r45, 8000, %r46;
	mad.lo.s32 	%r48, %r6, 800, %r47;
	mad.lo.s32 	%r49, %r4, 80, %r48;
	mad.lo.s32 	%r50, %r4, -72, %r49;
	ld.shared.f64 	%fd414, [%r50];
	ld.shared.f64 	%fd415, [%r50+720];
	add.f64 	%fd416, %fd414, %fd415;
	sub.f64 	%fd417, %fd414, %fd415;
	ld.shared.f64 	%fd418, [%r50+80];
	ld.shared.f64 	%fd419, [%r50+640];
	add.f64 	%fd420, %fd418, %fd419;
	sub.f64 	%fd421, %fd418, %fd419;
	ld.shared.f64 	%fd422, [%r50+160];
	ld.shared.f64 	%fd423, [%r50+560];
	add.f64 	%fd424, %fd422, %fd423;
	sub.f64 	%fd425, %fd422, %fd423;
	ld.shared.f64 	%fd426, [%r50+240];
	ld.shared.f64 	%fd427, [%r50+480];
	add.f64 	%fd428, %fd426, %fd427;
	sub.f64 	%fd429, %fd426, %fd427;
	ld.shared.f64 	%fd430, [%r50+320];
	ld.shared.f64 	%fd431, [%r50+400];
	add.f64 	%fd432, %fd430, %fd431;
	sub.f64 	%fd433, %fd430, %fd431;
	fma.rn.f64 	%fd434, %fd21, %fd416, 0d0000000000000000;
	fma.rn.f64 	%fd435, %fd22, %fd417, 0d0000000000000000;
	fma.rn.f64 	%fd436, %fd31, %fd420, %fd434;
	fma.rn.f64 	%fd437, %fd32, %fd421, %fd435;
	fma.rn.f64 	%fd438, %fd41, %fd424, %fd436;
	fma.rn.f64 	%fd439, %fd42, %fd425, %fd437;
	fma.rn.f64 	%fd440, %fd51, %fd428, %fd438;
	fma.rn.f64 	%fd441, %fd52, %fd429, %fd439;
	fma.rn.f64 	%fd442, %fd61, %fd432, %fd440;
	fma.rn.f64 	%fd443, %fd62, %fd433, %fd441;
	sub.f64 	%fd444, %fd442, %fd443;
	st.shared.f64 	[%r50+720], %fd444;
	add.f64 	%fd445, %fd442, %fd443;
	st.shared.f64 	[%r50], %fd445;
	fma.rn.f64 	%fd446, %fd23, %fd416, 0d0000000000000000;
	fma.rn.f64 	%fd447, %fd24, %fd417, 0d0000000000000000;
	fma.rn.f64 	%fd448, %fd33, %fd420, %fd446;
	fma.rn.f64 	%fd449, %fd34, %fd421, %fd447;
	fma.rn.f64 	%fd450, %fd43, %fd424, %fd448;
	fma.rn.f64 	%fd451, %fd44, %fd425, %fd449;
	fma.rn.f64 	%fd452, %fd53, %fd428, %fd450;
	fma.rn.f64 	%fd453, %fd54, %fd429, %fd451;
	fma.rn.f64 	%fd454, %fd63, %fd432, %fd452;
	fma.rn.f64 	%fd455, %fd64, %fd433, %fd453;
	sub.f64 	%fd456, %fd454, %fd455;
	st.shared.f64 	[%r50+640], %fd456;
	add.f64 	%fd457, %fd454, %fd455;
	st.shared.f64 	[%r50+80], %fd457;
	fma.rn.f64 	%fd458, %fd25, %fd416, 0d0000000000000000;
	fma.rn.f64 	%fd459, %fd26, %fd417, 0d0000000000000000;
	fma.rn.f64 	%fd460, %fd35, %fd420, %fd458;
	fma.rn.f64 	%fd461, %fd36, %fd421, %fd459;
	fma.rn.f64 	%fd462, %fd45, %fd424, %fd460;
	fma.rn.f64 	%fd463, %fd46, %fd425, %fd461;
	fma.rn.f64 	%fd464, %fd55, %fd428, %fd462;
	fma.rn.f64 	%fd465, %fd56, %fd429, %fd463;
	fma.rn.f64 	%fd466, %fd65, %fd432, %fd464;
	fma.rn.f64 	%fd467, %fd66, %fd433, %fd465;
	sub.f64 	%fd468, %fd466, %fd467;
	st.shared.f64 	[%r50+560], %fd468;
	add.f64 	%fd469, %fd466, %fd467;
	st.shared.f64 	[%r50+160], %fd469;
	fma.rn.f64 	%fd470, %fd27, %fd416, 0d0000000000000000;
	fma.rn.f64 	%fd471, %fd28, %fd417, 0d0000000000000000;
	fma.rn.f64 	%fd472, %fd37, %fd420, %fd470;
	fma.rn.f64 	%fd473, %fd38, %fd421, %fd471;
	fma.rn.f64 	%fd474, %fd47, %fd424, %fd472;
	fma.rn.f64 	%fd475, %fd48, %fd425, %fd473;
	fma.rn.f64 	%fd476, %fd57, %fd428, %fd474;
	fma.rn.f64 	%fd477, %fd58, %fd429, %fd475;
	fma.rn.f64 	%fd478, %fd67, %fd432, %fd476;
	fma.rn.f64 	%fd479, %fd68, %fd433, %fd477;
	sub.f64 	%fd480, %fd478, %fd479;
	st.shared.f64 	[%r50+480], %fd480;
	add.f64 	%fd481, %fd478, %fd479;
	st.shared.f64 	[%r50+240], %fd481;
	fma.rn.f64 	%fd482, %fd29, %fd416, 0d0000000000000000;
	fma.rn.f64 	%fd483, %fd30, %fd417, 0d0000000000000000;
	fma.rn.f64 	%fd484, %fd39, %fd420, %fd482;
	fma.rn.f64 	%fd485, %fd40, %fd421, %fd483;
	fma.rn.f64 	%fd486, %fd49, %fd424, %fd484;
	fma.rn.f64 	%fd487, %fd50, %fd425, %fd485;
	fma.rn.f64 	%fd488, %fd59, %fd428, %fd486;
	fma.rn.f64 	%fd489, %fd60, %fd429, %fd487;
	fma.rn.f64 	%fd490, %fd69, %fd432, %fd488;
	fma.rn.f64 	%fd491, %fd70, %fd433, %fd489;
	sub.f64 	%fd492, %fd490, %fd491;
	st.shared.f64 	[%r50+400], %fd492;
	add.f64 	%fd493, %fd490, %fd491;
	st.shared.f64 	[%r50+320], %fd493;
$L__BB242_10:
	mov.u32 	%r51, %tid.x;
	setp.gt.u32 	%p11, %r51, 99;
	bar.sync 	0;
	@%p11 bra 	$L__BB242_12;
	mov.u32 	%r52, %tid.y;
	mov.u32 	%r53, _ZZ32massMatrixMultiplyRegisterKernelILi10ELi10ELi1EEviPKdS1_S1_S1_PdE6s_tmp1;
	mad.lo.s32 	%r54, %r52, 8000, %r53;
	mad.lo.s32 	%r55, %r6, 800, %r54;
	mad.lo.s32 	%r56, %r6, -720, %r55;
	shl.b32 	%r57, %r4, 3;
	add.s32 	%r58, %r56, %r57;
	ld.shared.f64 	%fd494, [%r58];
	ld.shared.f64 	%fd495, [%r58+7200];
	add.f64 	%fd496, %fd494, %fd495;
	sub.f64 	%fd497, %fd494, %fd495;
	ld.shared.f64 	%fd498, [%r58+800];
	ld.shared.f64 	%fd499, [%r58+6400];
	add.f64 	%fd500, %fd498, %fd499;
	sub.f64 	%fd501, %fd498, %fd499;
	ld.shared.f64 	%fd502, [%r58+1600];
	ld.shared.f64 	%fd503, [%r58+5600];
	add.f64 	%fd504, %fd502, %fd503;
	sub.f64 	%fd505, %fd502, %fd503;
	ld.shared.f64 	%fd506, [%r58+2400];
	ld.shared.f64 	%fd507, [%r58+4800];
	add.f64 	%fd508, %fd506, %fd507;
	sub.f64 	%fd509, %fd506, %fd507;
	ld.shared.f64 	%fd510, [%r58+3200];
	ld.shared.f64 	%fd511, [%r58+4000];
	add.f64 	%fd512, %fd510, %fd511;
	sub.f64 	%fd513, %fd510, %fd511;
	fma.rn.f64 	%fd514, %fd21, %fd496, 0d0000000000000000;
	fma.rn.f64 	%fd515, %fd22, %fd497, 0d0000000000000000;
	fma.rn.f64 	%fd516, %fd31, %fd500, %fd514;
	fma.rn.f64 	%fd517, %fd32, %fd501, %fd515;
	fma.rn.f64 	%fd518, %fd41, %fd504, %fd516;
	fma.rn.f64 	%fd519, %fd42, %fd505, %fd517;
	fma.rn.f64 	%fd520, %fd51, %fd508, %fd518;
	fma.rn.f64 	%fd521, %fd52, %fd509, %fd519;
	fma.rn.f64 	%fd522, %fd61, %fd512, %fd520;
	fma.rn.f64 	%fd523, %fd62, %fd513, %fd521;
	sub.f64 	%fd574, %fd522, %fd523;
	add.f64 	%fd583, %fd522, %fd523;
	fma.rn.f64 	%fd524, %fd23, %fd496, 0d0000000000000000;
	fma.rn.f64 	%fd525, %fd24, %fd497, 0d0000000000000000;
	fma.rn.f64 	%fd526, %fd33, %fd500, %fd524;
	fma.rn.f64 	%fd527, %fd34, %fd501, %fd525;
	fma.rn.f64 	%fd528, %fd43, %fd504, %fd526;
	fma.rn.f64 	%fd529, %fd44, %fd505, %fd527;
	fma.rn.f64 	%fd530, %fd53, %fd508, %fd528;
	fma.rn.f64 	%fd531, %fd54, %fd509, %fd529;
	fma.rn.f64 	%fd532, %fd63, %fd512, %fd530;
	fma.rn.f64 	%fd533, %fd64, %fd513, %fd531;
	sub.f64 	%fd575, %fd532, %fd533;
	add.f64 	%fd582, %fd532, %fd533;
	fma.rn.f64 	%fd534, %fd25, %fd496, 0d0000000000000000;
	fma.rn.f64 	%fd535, %fd26, %fd497, 0d0000000000000000;
	fma.rn.f64 	%fd536, %fd35, %fd500, %fd534;
	fma.rn.f64 	%fd537, %fd36, %fd501, %fd535;
	fma.rn.f64 	%fd538, %fd45, %fd504, %fd536;
	fma.rn.f64 	%fd539, %fd46, %fd505, %fd537;
	fma.rn.f64 	%fd540, %fd55, %fd508, %fd538;
	fma.rn.f64 	%fd541, %fd56, %fd509, %fd539;
	fma.rn.f64 	%fd542, %fd65, %fd512, %fd540;
	fma.rn.f64 	%fd543, %fd66, %fd513, %fd541;
	sub.f64 	%fd576, %fd542, %fd543;
	add.f64 	%fd581, %fd542, %fd543;
	fma.rn.f64 	%fd544, %fd27, %fd496, 0d0000000000000000;
	fma.rn.f64 	%fd545, %fd28, %fd497, 0d0000000000000000;
	fma.rn.f64 	%fd546, %fd37, %fd500, %fd544;
	fma.rn.f64 	%fd547, %fd38, %fd501, %fd545;
	fma.rn.f64 	%fd548, %fd47, %fd504, %fd546;
	fma.rn.f64 	%fd549, %fd48, %fd505, %fd547;
	fma.rn.f64 	%fd550, %fd57, %fd508, %fd548;
	fma.rn.f64 	%fd551, %fd58, %fd509, %fd549;
	fma.rn.f64 	%fd552, %fd67, %fd512, %fd550;
	fma.rn.f64 	%fd553, %fd68, %fd513, %fd551;
	sub.f64 	%fd577, %fd552, %fd553;
	add.f64 	%fd580, %fd552, %fd553;
	fma.rn.f64 	%fd554, %fd29, %fd496, 0d0000000000000000;
	fma.rn.f64 	%fd555, %fd30, %fd497, 0d0000000000000000;
	fma.rn.f64 	%fd556, %fd39, %fd500, %fd554;
	fma.rn.f64 	%fd557, %fd40, %fd501, %fd555;
	fma.rn.f64 	%fd558, %fd49, %fd504, %fd556;
	fma.rn.f64 	%fd559, %fd50, %fd505, %fd557;
	fma.rn.f64 	%fd560, %fd59, %fd508, %fd558;
	fma.rn.f64 	%fd561, %fd60, %fd509, %fd559;
	fma.rn.f64 	%fd562, %fd69, %fd512, %fd560;
	fma.rn.f64 	%fd563, %fd70, %fd513, %fd561;
	sub.f64 	%fd578, %fd562, %fd563;
	add.f64 	%fd579, %fd562, %fd563;
$L__BB242_12:
	bar.sync 	0;
	@%p4 bra 	$L__BB242_14;
	ld.param.u64 	%rd21, [_Z32massMatrixMultiplyRegisterKernelILi10ELi10ELi1EEviPKdS1_S1_S1_Pd_param_5];
	mov.u32 	%r59, %ctaid.x;
	mov.u32 	%r60, %tid.y;
	add.s32 	%r61, %r59, %r60;
	mad.lo.s32 	%r63, %r61, 1000, %r51;
	cvta.to.global.u64 	%rd17, %rd21;
	mul.wide.s32 	%rd18, %r63, 8;
	add.s64 	%rd19, %rd17, %rd18;
	st.global.f64 	[%rd19], %fd583;
	st.global.f64 	[%rd19+800], %fd582;
	st.global.f64 	[%rd19+1600], %fd581;
	st.global.f64 	[%rd19+2400], %fd580;
	st.global.f64 	[%rd19+3200], %fd579;
	st.global.f64 	[%rd19+4000], %fd578;
	st.global.f64 	[%rd19+4800], %fd577;
	st.global.f64 	[%rd19+5600], %fd576;
	st.global.f64 	[%rd19+6400], %fd575;
	st.global.f64 	[%rd19+7200], %fd574;
$L__BB242_14:
	ret;

}
	// .globl	_Z32massMatrixMultiplyConstantKernelILi10ELi10ELi1EEviPKdS1_S1_S1_Pd
.visible .entry _Z32massMatrixMultiplyConstantKernelILi10ELi10ELi1EEviPKdS1_S1_S1_Pd(
	.param .u32 _Z32massMatrixMultiplyConstantKernelILi10ELi10ELi1EEviPKdS1_S1_S1_Pd_param_0,
	.param .u64 .ptr .align 1 _Z32massMatrixMultiplyConstantKernelILi10ELi10ELi1EEviPKdS1_S1_S1_Pd_param_1,
	.param .u64 .ptr .align 1 _Z32massMatrixMultiplyConstantKernelILi10ELi10ELi1EEviPKdS1_S1_S1_Pd_param_2,
	.param .u64 .ptr .align 1 _Z32massMatrixMultiplyConstantKernelILi10ELi10ELi1EEviPKdS1_S1_S1_Pd_param_3,
	.param .u64 .ptr .align 1 _Z32massMatrixMultiplyConstantKernelILi10ELi10ELi1EEviPKdS1_S1_S1_Pd_param_4,
	.param .u64 .ptr .align 1 _Z32massMatrixMultiplyConstantKernelILi10ELi10ELi1EEviPKdS1_S1_S1_Pd_param_5
)
{
	.reg .pred 	%p<10>;
	.reg .b16 	%rs<11>;
	.reg .b32 	%r<34>;
	.reg .b64 	%rd<15>;
	.reg .b64 	%fd<726>;
	// demoted variable
	.shared .align 8 .b8 _ZZ32massMatrixMultiplyConstantKernelILi10ELi10ELi1EEviPKdS1_S1_S1_PdE6s_tmp1[8000];
	ld.param.u32 	%r12, [_Z32massMatrixMultiplyConstantKernelILi10ELi10ELi1EEviPKdS1_S1_S1_Pd_param_0];
	ld.param.u64 	%rd2, [_Z32massMatrixMultiplyConstantKernelILi10ELi10ELi1EEviPKdS1_S1_S1_Pd_param_4];
	mov.u32 	%r13, %tid.x;
	mov.u32 	%r2, %tid.y;
	mov.u32 	%r14, %ctaid.x;
	add.s32 	%r3, %r14, %r2;
	cvt.u16.u32 	%rs1, %r13;
	mul.hi.u16 	%rs3, %rs1, -13107;
	shr.u16 	%rs4, %rs3, 3;
	mul.lo.s16 	%rs5, %rs4, 10;
	sub.s16 	%rs2, %rs1, %rs5;
	cvt.u32.u16 	%r4, %rs2;
	setp.lt.s32 	%p2, %r3, %r12;
	setp.lt.u32 	%p3, %r13, 100;
	and.pred  	%p1, %p2, %p3;
	not.pred 	%p4, %p1;
	@%p4 bra 	$L__BB243_2;
	cvta.to.global.u64 	%rd4, %rd2;
	mad.lo.s32 	%r15, %r3, 1000, %r13;
	mul.wide.s32 	%rd5, %r15, 8;
	add.s64 	%rd6, %rd4, %rd5;
	ld.global.nc.f64 	%fd693, [%rd6];
	ld.global.nc.f64 	%fd692, [%rd6+800];
	ld.global.nc.f64 	%fd691, [%rd6+1600];
	ld.global.nc.f64 	%fd690, [%rd6+2400];
	ld.global.nc.f64 	%fd689, [%rd6+3200];
	ld.global.nc.f64 	%fd688, [%rd6+4000];
	ld.global.nc.f64 	%fd687, [%rd6+4800];
	ld.global.nc.f64 	%fd686, [%rd6+5600];
	ld.global.nc.f64 	%fd685, [%rd6+6400];
	ld.global.nc.f64 	%fd684, [%rd6+7200];
$L__BB243_2:
	setp.gt.u32 	%p5, %r13, 99;
	bar.sync 	0;
	ld.const.f64 	%fd21, [const_oddDofToQuad];
	ld.const.f64 	%fd22, [const_evenDofToQuad];
	ld.const.f64 	%fd23, [const_oddDofToQuad+8];
	ld.const.f64 	%fd24, [const_evenDofToQuad+8];
	ld.const.f64 	%fd25, [const_oddDofToQuad+16];
	ld.const.f64 	%fd26, [const_evenDofToQuad+16];
	ld.const.f64 	%fd27, [const_oddDofToQuad+24];
	ld.const.f64 	%fd28, [const_evenDofToQuad+24];
	ld.const.f64 	%fd29, [const_oddDofToQuad+32];
	ld.const.f64 	%fd30, [const_evenDofToQuad+32];
	ld.const.f64 	%fd31, [const_oddDofToQuad+40];
	ld.const.f64 	%fd32, [const_evenDofToQuad+40];
	ld.const.f64 	%fd33, [const_oddDofToQuad+48];
	ld.const.f64 	%fd34, [const_evenDofToQuad+48];
	ld.const.f64 	%fd35, [const_oddDofToQuad+56];
	ld.const.f64 	%fd36, [const_evenDofToQuad+56];
	ld.const.f64 	%fd37, [const_oddDofToQuad+64];
	ld.const.f64 	%fd38, [const_evenDofToQuad+64];
	ld.const.f64 	%fd39, [const_oddDofToQuad+72];
	ld.const.f64 	%fd40, [const_evenDofToQuad+72];
	ld.const.f64 	%fd41, [const_oddDofToQuad+80];
	ld.const.f64 	%fd42, [const_evenDofToQuad+80];
	ld.const.f64 	%fd43, [const_oddDofToQuad+88];
	ld.const.f64 	%fd44, [const_evenDofToQuad+88];
	ld.const.f64 	%fd45, [const_oddDofToQuad+96];
	ld.const.f64 	%fd46, [const_evenDofToQuad+96];
	ld.const.f64 	%fd47, [const_oddDofToQuad+104];
	ld.const.f64 	%fd48, [const_evenDofToQuad+104];
	mov.u32 	%r16, _ZZ32massMatrixMultiplyConstantKernelILi10ELi10ELi1EEviPKdS1_S1_S1_PdE6s_tmp1;
	mad.lo.s32 	%r5, %r2, 8000, %r16;
	mul.lo.s16 	%rs7, %rs1, 205;
	shr.u16 	%rs8, %rs7, 11;
	cvt.u32.u16 	%r6, %rs8;
	mul.wide.u16 	%r17, %rs8, 80;
	add.s32 	%r7, %r5, %r17;
	@%p5 bra 	$L__BB243_4;
	add.f64 	%fd146, %fd693, %fd684;
	sub.f64 	%fd147, %fd693, %fd684;
	add.f64 	%fd148, %fd692, %fd685;
	sub.f64 	%fd149, %fd692, %fd685;
	add.f64 	%fd150, %fd691, %fd686;
	sub.f64 	%fd151, %fd691, %fd686;
	add.f64 	%fd152, %fd690, %fd687;
	sub.f64 	%fd153, %fd690, %fd687;
	add.f64 	%fd154, %fd689, %fd688;
	sub.f64 	%fd155, %fd689, %fd688;
	shl.b32 	%r18, %r4, 3;
	add.s32 	%r19, %r7, %r18;
	fma.rn.f64 	%fd156, %fd21, %fd146, 0d0000000000000000;
	fma.rn.f64 	%fd157, %fd22, %fd147, 0d0000000000000000;
	fma.rn.f64 	%fd158, %fd23, %fd148, %fd156;
	fma.rn.f64 	%fd159, %fd24, %fd149, %fd157;
	fma.rn.f64 	%fd160, %fd25, %fd150, %fd158;
	fma.rn.f64 	%fd161, %fd26, %fd151, %fd159;
	fma.rn.f64 	%fd162, %fd27, %fd152, %fd160;
	fma.rn.f64 	%fd163, %fd28, %fd153, %fd161;
	fma.rn.f64 	%fd164, %fd29, %fd154, %fd162;
	fma.rn.f64 	%fd165, %fd30, %fd155, %fd163;
	sub.f64 	%fd166, %fd164, %fd165;
	st.shared.f64 	[%r19+7200], %fd166;
	add.f64 	%fd167, %fd165, %fd164;
	st.shared.f64 	[%r19], %fd167;
	fma.rn.f64 	%fd168, %fd31, %fd146, 0d0000000000000000;
	fma.rn.f64 	%fd169, %fd32, %fd147, 0d0000000000000000;
	fma.rn.f64 	%fd170, %fd33, %fd148, %fd168;
	fma.rn.f64 	%fd171, %fd34, %fd149, %fd169;
	fma.rn.f64 	%fd172, %fd35, %fd150, %fd170;
	fma.rn.f64 	%fd173, %fd36, %fd151, %fd171;
	fma.rn.f64 	%fd174, %fd37, %fd152, %fd172;
	fma.rn.f64 	%fd175, %fd38, %fd153, %fd173;
	fma.rn.f64 	%fd176, %fd39, %fd154, %fd174;
	fma.rn.f64 	%fd177, %fd40, %fd155, %fd175;
	sub.f64 	%fd178, %fd176, %fd177;
	st.shared.f64 	[%r19+6400], %fd178;
	add.f64 	%fd179, %fd177, %fd176;
	st.shared.f64 	[%r19+800], %fd179;
	fma.rn.f64 	%fd180, %fd41, %fd146, 0d0000000000000000;
	fma.rn.f64 	%fd181, %fd42, %fd147, 0d0000000000000000;
	fma.rn.f64 	%fd182, %fd43, %fd148, %fd180;
	fma.rn.f64 	%fd183, %fd44, %fd149, %fd181;
	fma.rn.f64 	%fd184, %fd45, %fd150, %fd182;
	fma.rn.f64 	%fd185, %fd46, %fd151, %fd183;
	fma.rn.f64 	%fd186, %fd47, %fd152, %fd184;
	fma.rn.f64 	%fd187, %fd48, %fd153, %fd185;
	ld.const.f64 	%fd188, [const_oddDofToQuad+112];
	fma.rn.f64 	%fd189, %fd188, %fd154, %fd186;
	ld.const.f64 	%fd190, [const_evenDofToQuad+112];
	fma.rn.f64 	%fd191, %fd190, %fd155, %fd187;
	sub.f64 	%fd192, %fd189, %fd191;
	st.shared.f64 	[%r19+5600], %fd192;
	add.f64 	%fd193, %fd191, %fd189;
	st.shared.f64 	[%r19+1600], %fd193;
	ld.const.f64 	%fd194, [const_oddDofToQuad+120];
	fma.rn.f64 	%fd195, %fd194, %fd146, 0d0000000000000000;
	ld.const.f64 	%fd196, [const_evenDofToQuad+120];
	fma.rn.f64 	%fd197, %fd196, %fd147, 0d0000000000000000;
	ld.const.f64 	%fd198, [const_oddDofToQuad+128];
	fma.rn.f64 	%fd199, %fd198, %fd148, %fd195;
	ld.const.f64 	%fd200, [const_evenDofToQuad+128];
	fma.rn.f64 	%fd201, %fd200, %fd149, %fd197;
	ld.const.f64 	%fd202, [const_oddDofToQuad+136];
	fma.rn.f64 	%fd203, %fd202, %fd150, %fd199;
	ld.const.f64 	%fd204, [const_evenDofToQuad+136];
	fma.rn.f64 	%fd205, %fd204, %fd151, %fd201;
	ld.const.f64 	%fd206, [const_oddDofToQuad+144];
	fma.rn.f64 	%fd207, %fd206, %fd152, %fd203;
	ld.const.f64 	%fd208, [const_evenDofToQuad+144];
	fma.rn.f64 	%fd209, %fd208, %fd153, %fd205;
	ld.const.f64 	%fd210, [const_oddDofToQuad+152];
	fma.rn.f64 	%fd211, %fd210, %fd154, %fd207;
	ld.const.f64 	%fd212, [const_evenDofToQuad+152];
	fma.rn.f64 	%fd213, %fd212, %fd155, %fd209;
	sub.f64 	%fd214, %fd211, %fd213;
	st.shared.f64 	[%r19+4800], %fd214;
	add.f64 	%fd215, %fd213, %fd211;
	st.shared.f64 	[%r19+2400], %fd215;
	ld.const.f64 	%fd216, [const_oddDofToQuad+160];
	fma.rn.f64 	%fd217, %fd216, %fd146, 0d0000000000000000;
	ld.const.f64 	%fd218, [const_evenDofToQuad+160];
	fma.rn.f64 	%fd219, %fd218, %fd147, 0d0000000000000000;
	ld.const.f64 	%fd220, [const_oddDofToQuad+168];
	fma.rn.f64 	%fd221, %fd220, %fd148, %fd217;
	ld.const.f64 	%fd222, [const_evenDofToQuad+168];
	fma.rn.f64 	%fd223, %fd222, %fd149, %fd219;
	ld.const.f64 	%fd224, [const_oddDofToQuad+176];
	fma.rn.f64 	%fd225, %fd224, %fd150, %fd221;
	ld.const.f64 	%fd226, [const_evenDofToQuad+176];
	fma.rn.f64 	%fd227, %fd226, %fd151, %fd223;
	ld.const.f64 	%fd228, [const_oddDofToQuad+184];
	fma.rn.f64 	%fd229, %fd228, %fd152, %fd225;
	ld.const.f64 	%fd230, [const_evenDofToQuad+184];
	fma.rn.f64 	%fd231, %fd230, %fd153, %fd227;
	ld.const.f64 	%fd232, [const_oddDofToQuad+192];
	fma.rn.f64 	%fd233, %fd232, %fd154, %fd229;
	ld.const.f64 	%fd234, [const_evenDofToQuad+192];
	fma.rn.f64 	%fd235, %fd234, %fd155, %fd231;
	sub.f64 	%fd236, %fd233, %fd235;
	st.shared.f64 	[%r19+4000], %fd236;
	add.f64 	%fd237, %fd235, %fd233;
	st.shared.f64 	[%r19+3200], %fd237;
$L__BB243_4:
	setp.lt.u32 	%p6, %r13, 100;
	bar.sync 	0;
	@%p6 bra 	$L__BB243_6;
	ld.const.f64 	%fd715, [const_oddDofToQuad+112];
	ld.const.f64 	%fd714, [const_evenDofToQuad+112];
	ld.const.f64 	%fd713, [const_oddDofToQuad+120];
	ld.const.f64 	%fd712, [const_evenDofToQuad+120];
	ld.const.f64 	%fd711, [const_oddDofToQuad+128];
	ld.const.f64 	%fd710, [const_evenDofToQuad+128];
	ld.const.f64 	%fd709, [const_oddDofToQuad+136];
	ld.const.f64 	%fd708, [const_evenDofToQuad+136];
	ld.const.f64 	%fd707, [const_oddDofToQuad+144];
	ld.const.f64 	%fd706, [const_evenDofToQuad+144];
	ld.const.f64 	%fd705, [const_oddDofToQuad+152];
	ld.const.f64 	%fd704, [const_evenDofToQuad+152];
	ld.const.f64 	%fd703, [const_oddDofToQuad+160];
	ld.const.f64 	%fd702, [const_evenDofToQuad+160];
	ld.const.f64 	%fd701, [const_oddDofToQuad+168];
	ld.const.f64 	%fd700, [const_evenDofToQuad+168];
	ld.const.f64 	%fd699, [const_oddDofToQuad+176];
	ld.const.f64 	%fd698, [const_evenDofToQuad+176];
	ld.const.f64 	%fd697, [const_oddDofToQuad+184];
	ld.const.f64 	%fd696, [const_evenDofToQuad+184];
	ld.const.f64 	%fd695, [const_oddDofToQuad+192];
	ld.const.f64 	%fd694, [const_evenDofToQuad+192];
	bra.uni 	$L__BB243_7;
$L__BB243_6:
	mad.lo.s32 	%r20, %r6, 720, %r7;
	shl.b32 	%r21, %r4, 3;
	add.s32 	%r22, %r20, %r21;
	ld.shared.f64 	%fd238, [%r22];
	ld.shared.f64 	%fd239, [%r22+720];
	add.f64 	%fd240, %fd238, %fd239;
	sub.f64 	%fd241, %fd238, %fd239;
	ld.shared.f64 	%fd242, [%r22+80];
	ld.shared.f64 	%fd243, [%r22+640];
	add.f64 	%fd244, %fd242, %fd243;
	sub.f64 	%fd245, %fd242, %fd243;
	ld.shared.f64 	%fd246, [%r22+160];
	ld.shared.f64 	%fd247, [%r22+560];
	add.f64 	%fd248, %fd246, %fd247;
	sub.f64 	%fd249, %fd246, %fd247;
	ld.shared.f64 	%fd250, [%r22+240];
	ld.shared.f64 	%fd251, [%r22+480];
	add.f64 	%fd252, %fd250, %fd251;
	sub.f64 	%fd253, %fd250, %fd251;
	ld.shared.f64 	%fd254, [%r22+320];
	ld.shared.f64 	%fd255, [%r22+400];
	add.f64 	%fd256, %fd254, %fd255;
	sub.f64 	%fd257, %fd254, %fd255;
	fma.rn.f64 	%fd259, %fd21, %fd240, 0d0000000000000000;
	fma.rn.f64 	%fd261, %fd22, %fd241, 0d0000000000000000;
	fma.rn.f64 	%fd262, %fd23, %fd244, %fd259;
	fma.rn.f64 	%fd263, %fd24, %fd245, %fd261;
	fma.rn.f64 	%fd264, %fd25, %fd248, %fd262;
	fma.rn.f64 	%fd265, %fd26, %fd249, %fd263;
	fma.rn.f64 	%fd266, %fd27, %fd252, %fd264;
	fma.rn.f64 	%fd267, %fd28, %fd253, %fd265;
	fma.rn.f64 	%fd268, %fd29, %fd256, %fd266;
	fma.rn.f64 	%fd269, %fd30, %fd257, %fd267;
	sub.f64 	%fd270, %fd268, %fd269;
	st.shared.f64 	[%r22+720], %fd270;
	add.f64 	%fd271, %fd269, %fd268;
	st.shared.f64 	[%r22], %fd271;
	fma.rn.f64 	%fd272, %fd31, %fd240, 0d0000000000000000;
	fma.rn.f64 	%fd273, %fd32, %fd241, 0d0000000000000000;
	fma.rn.f64 	%fd274, %fd33, %fd244, %fd272;
	fma.rn.f64 	%fd275, %fd34, %fd245, %fd273;
	fma.rn.f64 	%fd276, %fd35, %fd248, %fd274;
	fma.rn.f64 	%fd277, %fd36, %fd249, %fd275;
	fma.rn.f64 	%fd278, %fd37, %fd252, %fd276;
	fma.rn.f64 	%fd279, %fd38, %fd253, %fd277;
	fma.rn.f64 	%fd280, %fd39, %fd256, %fd278;
	fma.rn.f64 	%fd281, %fd40, %fd257, %fd279;
	sub.f64 	%fd282, %fd280, %fd281;
	st.shared.f64 	[%r22+640], %fd282;
	add.f64 	%fd283, %fd281, %fd280;
	st.shared.f64 	[%r22+80], %fd283;
	fma.rn.f64 	%fd284, %fd41, %fd240, 0d0000000000000000;
	fma.rn.f64 	%fd285, %fd42, %fd241, 0d0000000000000000;
	fma.rn.f64 	%fd286, %fd43, %fd244, %fd284;
	fma.rn.f64 	%fd287, %fd44, %fd245, %fd285;
	fma.rn.f64 	%fd288, %fd45, %fd248, %fd286;
	fma.rn.f64 	%fd289, %fd46, %fd249, %fd287;
	fma.rn.f64 	%fd290, %fd47, %fd252, %fd288;
	fma.rn.f64 	%fd291, %fd48, %fd253, %fd289;
	ld.const.f64 	%fd715, [const_oddDofToQuad+112];
	fma.rn.f64 	%fd292, %fd715, %fd256, %fd290;
	ld.const.f64 	%fd714, [const_evenDofToQuad+112];
	fma.rn.f64 	%fd293, %fd714, %fd257, %fd291;
	sub.f64 	%fd294, %fd292, %fd293;
	st.shared.f64 	[%r22+560], %fd294;
	add.f64 	%fd295, %fd293, %fd292;
	st.shared.f64 	[%r22+160], %fd295;
	ld.const.f64 	%fd713, [const_oddDofToQuad+120];
	fma.rn.f64 	%fd296, %fd713, %fd240, 0d0000000000000000;
	ld.const.f64 	%fd712, [const_evenDofToQuad+120];
	fma.rn.f64 	%fd297, %fd712, %fd241, 0d0000000000000000;
	ld.const.f64 	%fd711, [const_oddDofToQuad+128];
	fma.rn.f64 	%fd298, %fd711, %fd244, %fd296;
	ld.const.f64 	%fd710, [const_evenDofToQuad+128];
	fma.rn.f64 	%fd299, %fd710, %fd245, %fd297;
	ld.const.f64 	%fd709, [const_oddDofToQuad+136];
	fma.rn.f64 	%fd300, %fd709, %fd248, %fd298;
	ld.const.f64 	%fd708, [const_evenDofToQuad+136];
	fma.rn.f64 	%fd301, %fd708, %fd249, %fd299;
	ld.const.f64 	%fd707, [const_oddDofToQuad+144];
	fma.rn.f64 	%fd302, %fd707, %fd252, %fd300;
	ld.const.f64 	%fd706, [const_evenDofToQuad+144];
	fma.rn.f64 	%fd303, %fd706, %fd253, %fd301;
	ld.const.f64 	%fd705, [const_oddDofToQuad+152];
	fma.rn.f64 	%fd304, %fd705, %fd256, %fd302;
	ld.const.f64 	%fd704, [const_evenDofToQuad+152];
	fma.rn.f64 	%fd305, %fd704, %fd257, %fd303;
	sub.f64 	%fd306, %fd304, %fd305;
	st.shared.f64 	[%r22+480], %fd306;
	add.f64 	%fd307, %fd305, %fd304;
	st.shared.f64 	[%r22+240], %fd307;
	ld.const.f64 	%fd703, [const_oddDofToQuad+160];
	fma.rn.f64 	%fd308, %fd703, %fd240, 0d0000000000000000;
	ld.const.f64 	%fd702, [const_evenDofToQuad+160];
	fma.rn.f64 	%fd309, %fd702, %fd241, 0d0000000000000000;
	ld.const.f64 	%fd701, [const_oddDofToQuad+168];
	fma.rn.f64 	%fd310, %fd701, %fd244, %fd308;
	ld.const.f64 	%fd700, [const_evenDofToQuad+168];
	fma.rn.f64 	%fd311, %fd700, %fd245, %fd309;
	ld.const.f64 	%fd699, [const_oddDofToQuad+176];
	fma.rn.f64 	%fd312, %fd699, %fd248, %fd310;
	ld.const.f64 	%fd698, [const_evenDofToQuad+176];
	fma.rn.f64 	%fd313, %fd698, %fd249, %fd311;
	ld.const.f64 	%fd697, [const_oddDofToQuad+184];
	fma.rn.f64 	%fd314, %fd697, %fd252, %fd312;
	ld.const.f64 	%fd696, [const_evenDofToQuad+184];
	fma.rn.f64 	%fd315, %fd696, %fd253, %fd313;
	ld.const.f64 	%fd695, [const_oddDofToQuad+192];
	fma.rn.f64 	%fd316, %fd695, %fd256, %fd314;
	ld.const.f64 	%fd694, [const_evenDofToQuad+192];
	fma.rn.f64 	%fd317, %fd694, %fd257, %fd315;
	sub.f64 	%fd318, %fd316, %fd317;
	st.shared.f64 	[%r22+400], %fd318;
	add.f64 	%fd319, %fd317, %fd316;
	st.shared.f64 	[%r22+320], %fd319;
$L__BB243_7:
	ld.param.u64 	%rd13, [_Z32massMatrixMultiplyConstantKernelILi10ELi10ELi1EEviPKdS1_S1_S1_Pd_param_1];
	setp.gt.u32 	%p7, %r13, 99;
	bar.sync 	0;
	mul.hi.u16 	%rs9, %rs1, -13107;
	shr.u16 	%rs10, %rs9, 3;
	cvt.u32.u16 	%r8, %rs10;
	mul.wide.u16 	%r23, %rs10, 800;
	add.s32 	%r9, %r5, %r23;
	mad.lo.s32 	%r10, %r4, 80, %r9;
	ld.shared.f64 	%fd320, [%r10];
	ld.shared.f64 	%fd321, [%r10+72];
	add.f64 	%fd322, %fd320, %fd321;
	sub.f64 	%fd323, %fd320, %fd321;
	ld.shared.f64 	%fd324, [%r10+8];
	ld.shared.f64 	%fd325, [%r10+64];
	add.f64 	%fd326, %fd324, %fd325;
	sub.f64 	%fd327, %fd324, %fd325;
	ld.shared.f64 	%fd328, [%r10+16];
	ld.shared.f64 	%fd329, [%r10+56];
	add.f64 	%fd330, %fd328, %fd329;
	sub.f64 	%fd331, %fd328, %fd329;
	ld.shared.f64 	%fd332, [%r10+24];
	ld.shared.f64 	%fd333, [%r10+48];
	add.f64 	%fd334, %fd332, %fd333;
	sub.f64 	%fd335, %fd332, %fd333;
	ld.shared.f64 	%fd336, [%r10+32];
	ld.shared.f64 	%fd337, [%r10+40];
	add.f64 	%fd338, %fd336, %fd337;
	sub.f64 	%fd339, %fd336, %fd337;
	mul.lo.s32 	%r11, %r3, 1000;
	mov.b32 	%r24, {%rs10, %rs2};
	mov.b32 	%r25, 9;
	mov.b32 	%r26, 2660;
	dp2a.lo.u32.u32 	%r27, %r24, %r26, %r25;
	add.s32 	%r28, %r11, %r27;
	ld.const.f64 	%fd340, [const_oddDofToQuad];
	fma.rn.f64 	%fd341, %fd340, %fd322, 0d0000000000000000;
	ld.const.f64 	%fd342, [const_evenDofToQuad];
	fma.rn.f64 	%fd343, %fd342, %fd323, 0d0000000000000000;
	fma.rn.f64 	%fd344, %fd23, %fd326, %fd341;
	fma.rn.f64 	%fd345, %fd24, %fd327, %fd343;
	fma.rn.f64 	%fd346, %fd25, %fd330, %fd344;
	ld.const.f64 	%fd347, [const_evenDofToQuad+16];
	fma.rn.f64 	%fd348, %fd347, %fd331, %fd345;
	ld.const.f64 	%fd349, [const_oddDofToQuad+24];
	fma.rn.f64 	%fd350, %fd349, %fd334, %fd346;
	ld.const.f64 	%fd351, [const_evenDofToQuad+24];
	fma.rn.f64 	%fd352, %fd351, %fd335, %fd348;
	ld.const.f64 	%fd353, [const_oddDofToQuad+32];
	fma.rn.f64 	%fd354, %fd353, %fd338, %fd350;
	ld.const.f64 	%fd355, [const_evenDofToQuad+32];
	fma.rn.f64 	%fd356, %fd355, %fd339, %fd352;
	cvta.to.global.u64 	%rd7, %rd13;
	mul.wide.s32 	%rd8, %r28, 8;
	add.s64 	%rd9, %rd7, %rd8;
	ld.global.nc.f64 	%fd357, [%rd9];
	ld.global.nc.f64 	%fd358, [%rd9+-72];
	sub.f64 	%fd359, %fd354, %fd356;
	mul.f64 	%fd716, %fd359, %fd357;
	add.f64 	%fd360, %fd354, %fd356;
	mul.f64 	%fd725, %fd360, %fd358;
	fma.rn.f64 	%fd361, %fd31, %fd322, 0d0000000000000000;
	fma.rn.f64 	%fd362, %fd32, %fd323, 0d0000000000000000;
	fma.rn.f64 	%fd363, %fd33, %fd326, %fd361;
	fma.rn.f64 	%fd364, %fd34, %fd327, %fd362;
	fma.rn.f64 	%fd365, %fd35, %fd330, %fd363;
	fma.rn.f64 	%fd366, %fd36, %fd331, %fd364;
	ld.const.f64 	%fd367, [const_oddDofToQuad+64];
	fma.rn.f64 	%fd368, %fd367, %fd334, %fd365;
	ld.const.f64 	%fd369, [const_evenDofToQuad+64];
	fma.rn.f64 	%fd370, %fd369, %fd335, %fd366;
	ld.const.f64 	%fd371, [const_oddDofToQuad+72];
	fma.rn.f64 	%fd372, %fd371, %fd338, %fd368;
	ld.const.f64 	%fd373, [const_evenDofToQuad+72];
	fma.rn.f64 	%fd374, %fd373, %fd339, %fd370;
	ld.global.nc.f64 	%fd375, [%rd9+-8];
	ld.global.nc.f64 	%fd376, [%rd9+-64];
	sub.f64 	%fd377, %fd372, %fd374;
	mul.f64 	%fd717, %fd377, %fd375;
	add.f64 	%fd378, %fd372, %fd374;
	mul.f64 	%fd724, %fd378, %fd376;
	ld.const.f64 	%fd379, [const_oddDofToQuad+80];
	fma.rn.f64 	%fd380, %fd379, %fd322, 0d0000000000000000;
	ld.const.f64 	%fd381, [const_evenDofToQuad+80];
	fma.rn.f64 	%fd382, %fd381, %fd323, 0d0000000000000000;
	ld.const.f64 	%fd383, [const_oddDofToQuad+88];
	fma.rn.f64 	%fd384, %fd383, %fd326, %fd380;
	ld.const.f64 	%fd385, [const_evenDofToQuad+88];
	fma.rn.f64 	%fd386, %fd385, %fd327, %fd382;
	ld.const.f64 	%fd387, [const_oddDofToQuad+96];
	fma.rn.f64 	%fd388, %fd387, %fd330, %fd384;
	ld.const.f64 	%fd389, [const_evenDofToQuad+96];
	fma.rn.f64 	%fd390, %fd389, %fd331, %fd386;
	fma.rn.f64 	%fd391, %fd47, %fd334, %fd388;
	ld.const.f64 	%fd392, [const_evenDofToQuad+104];
	fma.rn.f64 	%fd393, %fd392, %fd335, %fd390;
	fma.rn.f64 	%fd394, %fd715, %fd338, %fd391;
	fma.rn.f64 	%fd395, %fd714, %fd339, %fd393;
	ld.global.nc.f64 	%fd396, [%rd9+-16];
	ld.global.nc.f64 	%fd397, [%rd9+-56];
	sub.f64 	%fd398, %fd394, %fd395;
	mul.f64 	%fd718, %fd398, %fd396;
	add.f64 	%fd399, %fd394, %fd395;
	mul.f64 	%fd723, %fd399, %fd397;
	fma.rn.f64 	%fd400, %fd713, %fd322, 0d0000000000000000;
	fma.rn.f64 	%fd401, %fd712, %fd323, 0d0000000000000000;
	fma.rn.f64 	%fd402, %fd711, %fd326, %fd400;
	fma.rn.f64 	%fd403, %fd710, %fd327, %fd401;
	fma.rn.f64 	%fd404, %fd709, %fd330, %fd402;
	fma.rn.f64 	%fd405, %fd708, %fd331, %fd403;
	fma.rn.f64 	%fd406, %fd707, %fd334, %fd404;
	fma.rn.f64 	%fd407, %fd706, %fd335, %fd405;
	fma.rn.f64 	%fd408, %fd705, %fd338, %fd406;
	fma.rn.f64 	%fd409, %fd704, %fd339, %fd407;
	ld.global.nc.f64 	%fd410, [%rd9+-24];
	ld.global.nc.f64 	%fd411, [%rd9+-48];
	sub.f64 	%fd412, %fd408, %fd409;
	mul.f64 	%fd719, %fd412, %fd410;
	add.f64 	%fd413, %fd408, %fd409;
	mul.f64 	%fd722, %fd413, %fd411;
	fma.rn.f64 	%fd414, %fd703, %fd322, 0d0000000000000000;
	fma.rn.f64 	%fd415, %fd702, %fd323, 0d0000000000000000;
	fma.rn.f64 	%fd416, %fd701, %fd326, %fd414;
	fma.rn.f64 	%fd417, %fd700, %fd327, %fd415;
	fma.rn.f64 	%fd418, %fd699, %fd330, %fd416;
	fma.rn.f64 	%fd419, %fd698, %fd331, %fd417;
	fma.rn.f64 	%fd420, %fd697, %fd334, %fd418;
	fma.rn.f64 	%fd421, %fd696, %fd335, %fd419;
	fma.rn.f64 	%fd422, %fd695, %fd338, %fd420;
	fma.rn.f64 	%fd423, %fd694, %fd339, %fd421;
	ld.global.nc.f64 	%fd424, [%rd9+-32];
	ld.global.nc.f64 	%fd425, [%rd9+-40];
	sub.f64 	%fd426, %fd422, %fd423;
	mul.f64 	%fd720, %fd426, %fd424;
	add.f64 	%fd427, %fd422, %fd423;
	mul.f64 	%fd721, %fd427, %fd425;
	bar.sync 	0;
	add.f64 	%fd428, %fd725, %fd716;
	sub.f64 	%fd429, %fd725, %fd716;
	add.f64 	%fd430, %fd724, %fd717;
	sub.f64 	%fd431, %fd724, %fd717;
	add.f64 	%fd432, %fd723, %fd718;
	sub.f64 	%fd433, %fd723, %fd718;
	add.f64 	%fd434, %fd722, %fd719;
	sub.f64 	%fd435, %fd722, %fd719;
	add.f64 	%fd436, %fd721, %fd720;
	sub.f64 	%fd437, %fd721, %fd720;
	fma.rn.f64 	%fd438, %fd340, %fd428, 0d0000000000000000;
	fma.rn.f64 	%fd439, %fd342, %fd429, 0d0000000000000000;
	fma.rn.f64 	%fd440, %fd31, %fd430, %fd438;
	fma.rn.f64 	%fd441, %fd32, %fd431, %fd439;
	fma.rn.f64 	%fd442, %fd379, %fd432, %fd440;
	fma.rn.f64 	%fd443, %fd381, %fd433, %fd441;
	fma.rn.f64 	%fd444, %fd713, %fd434, %fd442;
	fma.rn.f64 	%fd445, %fd712, %fd435, %fd443;
	fma.rn.f64 	%fd446, %fd703, %fd436, %fd444;
	fma.rn.f64 	%fd447, %fd702, %fd437, %fd445;
	sub.f64 	%fd448, %fd446, %fd447;
	st.shared.f64 	[%r10+72], %fd448;
	add.f64 	%fd449, %fd446, %fd447;
	st.shared.f64 	[%r10], %fd449;
	fma.rn.f64 	%fd450, %fd23, %fd428, 0d0000000000000000;
	fma.rn.f64 	%fd451, %fd24, %fd429, 0d0000000000000000;
	fma.rn.f64 	%fd452, %fd33, %fd430, %fd450;
	fma.rn.f64 	%fd453, %fd34, %fd431, %fd451;
	fma.rn.f64 	%fd454, %fd383, %fd432, %fd452;
	fma.rn.f64 	%fd455, %fd385, %fd433, %fd453;
	fma.rn.f64 	%fd456, %fd711, %fd434, %fd454;
	fma.rn.f64 	%fd457, %fd710, %fd435, %fd455;
	fma.rn.f64 	%fd458, %fd701, %fd436, %fd456;
	fma.rn.f64 	%fd459, %fd700, %fd437, %fd457;
	sub.f64 	%fd460, %fd458, %fd459;
	st.shared.f64 	[%r10+64], %fd460;
	add.f64 	%fd461, %fd458, %fd459;
	st.shared.f64 	[%r10+8], %fd461;
	fma.rn.f64 	%fd462, %fd25, %fd428, 0d0000000000000000;
	fma.rn.f64 	%fd463, %fd347, %fd429, 0d0000000000000000;
	fma.rn.f64 	%fd464, %fd35, %fd430, %fd462;
	fma.rn.f64 	%fd465, %fd36, %fd431, %fd463;
	fma.rn.f64 	%fd466, %fd387, %fd432, %fd464;
	fma.rn.f64 	%fd467, %fd389, %fd433, %fd465;
	fma.rn.f64 	%fd468, %fd709, %fd434, %fd466;
	fma.rn.f64 	%fd469, %fd708, %fd435, %fd467;
	fma.rn.f64 	%fd470, %fd699, %fd436, %fd468;
	fma.rn.f64 	%fd471, %fd698, %fd437, %fd469;
	sub.f64 	%fd472, %fd470, %fd471;
	st.shared.f64 	[%r10+56], %fd472;
	add.f64 	%fd473, %fd470, %fd471;
	st.shared.f64 	[%r10+16], %fd473;
	fma.rn.f64 	%fd474, %fd349, %fd428, 0d0000000000000000;
	fma.rn.f64 	%fd475, %fd351, %fd429, 0d0000000000000000;
	fma.rn.f64 	%fd476, %fd367, %fd430, %fd474;
	fma.rn.f64 	%fd477, %fd369, %fd431, %fd475;
	fma.rn.f64 	%fd478, %fd47, %fd432, %fd476;
	fma.rn.f64 	%fd479, %fd392, %fd433, %fd477;
	fma.rn.f64 	%fd480, %fd707, %fd434, %fd478;
	fma.rn.f64 	%fd481, %fd706, %fd435, %fd479;
	fma.rn.f64 	%fd482, %fd697, %fd436, %fd480;
	fma.rn.f64 	%fd483, %fd696, %fd437, %fd481;
	sub.f64 	%fd484, %fd482, %fd483;
	st.shared.f64 	[%r10+48], %fd484;
	add.f64 	%fd485, %fd482, %fd483;
	st.shared.f64 	[%r10+24], %fd485;
	fma.rn.f64 	%fd486, %fd353, %fd428, 0d0000000000000000;
	fma.rn.f64 	%fd487, %fd355, %fd429, 0d0000000000000000;
	fma.rn.f64 	%fd488, %fd371, %fd430, %fd486;
	fma.rn.f64 	%fd489, %fd373, %fd431, %fd487;
	fma.rn.f64 	%fd490, %fd715, %fd432, %fd488;
	fma.rn.f64 	%fd491, %fd714, %fd433, %fd489;
	fma.rn.f64 	%fd492, %fd705, %fd434, %fd490;
	fma.rn.f64 	%fd493, %fd704, %fd435, %fd491;
	fma.rn.f64 	%fd494, %fd695, %fd436, %fd492;
	fma.rn.f64 	%fd495, %fd694, %fd437, %fd493;
	sub.f64 	%fd496, %fd494, %fd495;
	st.shared.f64 	[%r10+40], %fd496;
	add.f64 	%fd497, %fd494, %fd495;
	st.shared.f64 	[%r10+32], %fd497;
	bar.sync 	0;
	@%p7 bra 	$L__BB243_9;
	mad.lo.s32 	%r29, %r4, -72, %r10;
	ld.shared.f64 	%fd498, [%r29];
	ld.shared.f64 	%fd499, [%r29+720];
	add.f64 	%fd500, %fd498, %fd499;
	sub.f64 	%fd501, %fd498, %fd499;
	ld.shared.f64 	%fd502, [%r29+80];
	ld.shared.f64 	%fd503, [%r29+640];
	add.f64 	%fd504, %fd502, %fd503;
	sub.f64 	%fd505, %fd502, %fd503;
	ld.shared.f64 	%fd506, [%r29+160];
	ld.shared.f64 	%fd507, [%r29+560];
	add.f64 	%fd508, %fd506, %fd507;
	sub.f64 	%fd509, %fd506, %fd507;
	ld.shared.f64 	%fd510, [%r29+240];
	ld.shared.f64 	%fd511, [%r29+480];
	add.f64 	%fd512, %fd510, %fd511;
	sub.f64 	%fd513, %fd510, %fd511;
	ld.shared.f64 	%fd514, [%r29+320];
	ld.shared.f64 	%fd515, [%r29+400];
	add.f64 	%fd516, %fd514, %fd515;
	sub.f64 	%fd517, %fd514, %fd515;
	fma.rn.f64 	%fd519, %fd340, %fd500, 0d0000000000000000;
	ld.const.f64 	%fd520, [const_evenDofToQuad];
	fma.rn.f64 	%fd521, %fd520, %fd501, 0d0000000000000000;
	fma.rn.f64 	%fd522, %fd31, %fd504, %fd519;
	fma.rn.f64 	%fd523, %fd32, %fd505, %fd521;
	ld.const.f64 	%fd524, [const_oddDofToQuad+80];
	fma.rn.f64 	%fd525, %fd524, %fd508, %fd522;
	ld.const.f64 	%fd526, [const_evenDofToQuad+80];
	fma.rn.f64 	%fd527, %fd526, %fd509, %fd523;
	fma.rn.f64 	%fd528, %fd713, %fd512, %fd525;
	fma.rn.f64 	%fd529, %fd712, %fd513, %fd527;
	fma.rn.f64 	%fd530, %fd703, %fd516, %fd528;
	fma.rn.f64 	%fd531, %fd702, %fd517, %fd529;
	sub.f64 	%fd532, %fd530, %fd531;
	st.shared.f64 	[%r29+720], %fd532;
	add.f64 	%fd533, %fd530, %fd531;
	st.shared.f64 	[%r29], %fd533;
	fma.rn.f64 	%fd534, %fd23, %fd500, 0d0000000000000000;
	fma.rn.f64 	%fd535, %fd24, %fd501, 0d0000000000000000;
	fma.rn.f64 	%fd536, %fd33, %fd504, %fd534;
	fma.rn.f64 	%fd537, %fd34, %fd505, %fd535;
	ld.const.f64 	%fd538, [const_oddDofToQuad+88];
	fma.rn.f64 	%fd539, %fd538, %fd508, %fd536;
	ld.const.f64 	%fd540, [const_evenDofToQuad+88];
	fma.rn.f64 	%fd541, %fd540, %fd509, %fd537;
	fma.rn.f64 	%fd542, %fd711, %fd512, %fd539;
	fma.rn.f64 	%fd543, %fd710, %fd513, %fd541;
	fma.rn.f64 	%fd544, %fd701, %fd516, %fd542;
	fma.rn.f64 	%fd545, %fd700, %fd517, %fd543;
	sub.f64 	%fd546, %fd544, %fd545;
	st.shared.f64 	[%r29+640], %fd546;
	add.f64 	%fd547, %fd544, %fd545;
	st.shared.f64 	[%r29+80], %fd547;
	fma.rn.f64 	%fd548, %fd25, %fd500, 0d0000000000000000;
	ld.const.f64 	%fd549, [const_evenDofToQuad+16];
	fma.rn.f64 	%fd550, %fd549, %fd501, 0d0000000000000000;
	fma.rn.f64 	%fd551, %fd35, %fd504, %fd548;
	fma.rn.f64 	%fd552, %fd36, %fd505, %fd550;
	ld.const.f64 	%fd553, [const_oddDofToQuad+96];
	fma.rn.f64 	%fd554, %fd553, %fd508, %fd551;
	ld.const.f64 	%fd555, [const_evenDofToQuad+96];
	fma.rn.f64 	%fd556, %fd555, %fd509, %fd552;
	fma.rn.f64 	%fd557, %fd709, %fd512, %fd554;
	fma.rn.f64 	%fd558, %fd708, %fd513, %fd556;
	fma.rn.f64 	%fd559, %fd699, %fd516, %fd557;
	fma.rn.f64 	%fd560, %fd698, %fd517, %fd558;
	sub.f64 	%fd561, %fd559, %fd560;
	st.shared.f64 	[%r29+560], %fd561;
	add.f64 	%fd562, %fd559, %fd560;
	st.shared.f64 	[%r29+160], %fd562;
	ld.const.f64 	%fd563, [const_oddDofToQuad+24];
	fma.rn.f64 	%fd564, %fd563, %fd500, 0d0000000000000000;
	ld.const.f64 	%fd565, [const_evenDofToQuad+24];
	fma.rn.f64 	%fd566, %fd565, %fd501, 0d0000000000000000;
	ld.const.f64 	%fd567, [const_oddDofToQuad+64];
	fma.rn.f64 	%fd568, %fd567, %fd504, %fd564;
	ld.const.f64 	%fd569, [const_evenDofToQuad+64];
	fma.rn.f64 	%fd570, %fd569, %fd505, %fd566;
	fma.rn.f64 	%fd571, %fd47, %fd508, %fd568;
	ld.const.f64 	%fd572, [const_evenDofToQuad+104];
	fma.rn.f64 	%fd573, %fd572, %fd509, %fd570;
	fma.rn.f64 	%fd574, %fd707, %fd512, %fd571;
	fma.rn.f64 	%fd575, %fd706, %fd513, %fd573;
	fma.rn.f64 	%fd576, %fd697, %fd516, %fd574;
	fma.rn.f64 	%fd577, %fd696, %fd517, %fd575;
	sub.f64 	%fd578, %fd576, %fd577;
	st.shared.f64 	[%r29+480], %fd578;
	add.f64 	%fd579, %fd576, %fd577;
	st.shared.f64 	[%r29+240], %fd579;
	ld.const.f64 	%fd580, [const_oddDofToQuad+32];
	fma.rn.f64 	%fd581, %fd580, %fd500, 0d0000000000000000;
	ld.const.f64 	%fd582, [const_evenDofToQuad+32];
	fma.rn.f64 	%fd583, %fd582, %fd501, 0d0000000000000000;
	ld.const.f64 	%fd584, [const_oddDofToQuad+72];
	fma.rn.f64 	%fd585, %fd584, %fd504, %fd581;
	ld.const.f64 	%fd586, [const_evenDofToQuad+72];
	fma.rn.f64 	%fd587, %fd586, %fd505, %fd583;
	fma.rn.f64 	%fd588, %fd715, %fd508, %fd585;
	fma.rn.f64 	%fd589, %fd714, %fd509, %fd587;
	fma.rn.f64 	%fd590, %fd705, %fd512, %fd588;
	fma.rn.f64 	%fd591, %fd704, %fd513, %fd589;
	fma.rn.f64 	%fd592, %fd695, %fd516, %fd590;
	fma.rn.f64 	%fd593, %fd694, %fd517, %fd591;
	sub.f64 	%fd594, %fd592, %fd593;
	st.shared.f64 	[%r29+400], %fd594;
	add.f64 	%fd595, %fd592, %fd593;
	st.shared.f64 	[%r29+320], %fd595;
$L__BB243_9:
	setp.gt.u32 	%p8, %r13, 99;
	bar.sync 	0;
	@%p8 bra 	$L__BB243_11;
	mad.lo.s32 	%r30, %r8, -720, %r9;
	shl.b32 	%r31, %r4, 3;
	add.s32 	%r32, %r30, %r31;
	ld.shared.f64 	%fd596, [%r32];
	ld.shared.f64 	%fd597, [%r32+7200];
	add.f64 	%fd598, %fd596, %fd597;
	sub.f64 	%fd599, %fd596, %fd597;
	ld.shared.f64 	%fd600, [%r32+800];
	ld.shared.f64 	%fd601, [%r32+6400];
	add.f64 	%fd602, %fd600, %fd601;
	sub.f64 	%fd603, %fd600, %fd601;
	ld.shared.f64 	%fd604, [%r32+1600];
	ld.shared.f64 	%fd605, [%r32+5600];
	add.f64 	%fd606, %fd604, %fd605;
	sub.f64 	%fd607, %fd604, %fd605;
	ld.shared.f64 	%fd608, [%r32+2400];
	ld.shared.f64 	%fd609, [%r32+4800];
	add.f64 	%fd610, %fd608, %fd609;
	sub.f64 	%fd611, %fd608, %fd609;
	ld.shared.f64 	%fd612, [%r32+3200];
	ld.shared.f64 	%fd613, [%r32+4000];
	add.f64 	%fd614, %fd612, %fd613;
	sub.f64 	%fd615, %fd612, %fd613;
	fma.rn.f64 	%fd617, %fd340, %fd598, 0d0000000000000000;
	fma.rn.f64 	%fd619, %fd342, %fd599, 0d0000000000000000;
	fma.rn.f64 	%fd620, %fd31, %fd602, %fd617;
	fma.rn.f64 	%fd621, %fd32, %fd603, %fd619;
	fma.rn.f64 	%fd623, %fd379, %fd606, %fd620;
	fma.rn.f64 	%fd625, %fd381, %fd607, %fd621;
	fma.rn.f64 	%fd626, %fd713, %fd610, %fd623;
	fma.rn.f64 	%fd627, %fd712, %fd611, %fd625;
	fma.rn.f64 	%fd628, %fd703, %fd614, %fd626;
	fma.rn.f64 	%fd629, %fd702, %fd615, %fd627;
	sub.f64 	%fd716, %fd628, %fd629;
	add.f64 	%fd725, %fd628, %fd629;
	fma.rn.f64 	%fd630, %fd23, %fd598, 0d0000000000000000;
	fma.rn.f64 	%fd631, %fd24, %fd599, 0d0000000000000000;
	fma.rn.f64 	%fd632, %fd33, %fd602, %fd630;
	fma.rn.f64 	%fd633, %fd34, %fd603, %fd631;
	fma.rn.f64 	%fd635, %fd383, %fd606, %fd632;
	ld.const.f64 	%fd636, [const_evenDofToQuad+88];
	fma.rn.f64 	%fd637, %fd636, %fd607, %fd633;
	fma.rn.f64 	%fd638, %fd711, %fd610, %fd635;
	fma.rn.f64 	%fd639, %fd710, %fd611, %fd637;
	fma.rn.f64 	%fd640, %fd701, %fd614, %fd638;
	fma.rn.f64 	%fd641, %fd700, %fd615, %fd639;
	sub.f64 	%fd717, %fd640, %fd641;
	add.f64 	%fd724, %fd640, %fd641;
	fma.rn.f64 	%fd642, %fd25, %fd598, 0d0000000000000000;
	ld.const.f64 	%fd643, [const_evenDofToQuad+16];
	fma.rn.f64 	%fd644, %fd643, %fd599, 0d0000000000000000;
	fma.rn.f64 	%fd645, %fd35, %fd602, %fd642;
	fma.rn.f64 	%fd646, %fd36, %fd603, %fd644;
	ld.const.f64 	%fd647, [const_oddDofToQuad+96];
	fma.rn.f64 	%fd648, %fd647, %fd606, %fd645;
	ld.const.f64 	%fd649, [const_evenDofToQuad+96];
	fma.rn.f64 	%fd650, %fd649, %fd607, %fd646;
	fma.rn.f64 	%fd651, %fd709, %fd610, %fd648;
	fma.rn.f64 	%fd652, %fd708, %fd611, %fd650;
	fma.rn.f64 	%fd653, %fd699, %fd614, %fd651;
	fma.rn.f64 	%fd654, %fd698, %fd615, %fd652;
	sub.f64 	%fd718, %fd653, %fd654;
	add.f64 	%fd723, %fd653, %fd654;
	ld.const.f64 	%fd655, [const_oddDofToQuad+24];
	fma.rn.f64 	%fd656, %fd655, %fd598, 0d0000000000000000;
	ld.const.f64 	%fd657, [const_evenDofToQuad+24];
	fma.rn.f64 	%fd658, %fd657, %fd599, 0d0000000000000000;
	ld.const.f64 	%fd659, [const_oddDofToQuad+64];
	fma.rn.f64 	%fd660, %fd659, %fd602, %fd656;
	ld.const.f64 	%fd661, [const_evenDofToQuad+64];
	fma.rn.f64 	%fd662, %fd661, %fd603, %fd658;
	fma.rn.f64 	%fd663, %fd47, %fd606, %fd660;
	ld.const.f64 	%fd664, [const_evenDofToQuad+104];
	fma.rn.f64 	%fd665, %fd664, %fd607, %fd662;
	fma.rn.f64 	%fd666, %fd707, %fd610, %fd663;
	fma.rn.f64 	%fd667, %fd706, %fd611, %fd665;
	fma.rn.f64 	%fd668, %fd697, %fd614, %fd666;
	fma.rn.f64 	%fd669, %fd696, %fd615, %fd667;
	sub.f64 	%fd719, %fd668, %fd669;
	add.f64 	%fd722, %fd668, %fd669;
	ld.const.f64 	%fd670, [const_oddDofToQuad+32];
	fma.rn.f64 	%fd671, %fd670, %fd598, 0d0000000000000000;
	ld.const.f64 	%fd672, [const_evenDofToQuad+32];
	fma.rn.f64 	%fd673, %fd672, %fd599, 0d0000000000000000;
	ld.const.f64 	%fd674, [const_oddDofToQuad+72];
	fma.rn.f64 	%fd675, %fd674, %fd602, %fd671;
	ld.const.f64 	%fd676, [const_evenDofToQuad+72];
	fma.rn.f64 	%fd677, %fd676, %fd603, %fd673;
	fma.rn.f64 	%fd678, %fd715, %fd606, %fd675;
	fma.rn.f64 	%fd679, %fd714, %fd607, %fd677;
	fma.rn.f64 	%fd680, %fd705, %fd610, %fd678;
	fma.rn.f64 	%fd681, %fd704, %fd611, %fd679;
	fma.rn.f64 	%fd682, %fd695, %fd614, %fd680;
	fma.rn.f64 	%fd683, %fd694, %fd615, %fd681;
	sub.f64 	%fd720, %fd682, %fd683;
	add.f64 	%fd721, %fd682, %fd683;
$L__BB243_11:
	bar.sync 	0;
	@%p4 bra 	$L__BB243_13;
	ld.param.u64 	%rd14, [_Z32massMatrixMultiplyConstantKernelILi10ELi10ELi1EEviPKdS1_S1_S1_Pd_param_5];
	add.s32 	%r33, %r11, %r13;
	cvta.to.global.u64 	%rd10, %rd14;
	mul.wide.s32 	%rd11, %r33, 8;
	add.s64 	%rd12, %rd10, %rd11;
	st.global.f64 	[%rd12], %fd725;
	st.global.f64 	[%rd12+800], %fd724;
	st.global.f64 	[%rd12+1600], %fd723;
	st.global.f64 	[%rd12+2400], %fd722;
	st.global.f64 	[%rd12+3200], %fd721;
	st.global.f64 	[%rd12+4000], %fd720;
	st.global.f64 	[%rd12+4800], %fd719;
	st.global.f64 	[%rd12+5600], %fd718;
	st.global.f64 	[%rd12+6400], %fd717;
	st.global.f64 	[%rd12+7200], %fd716;
$L__BB243_13:
	ret;

}
	// .globl	_Z30massMatrixMultiplySharedKernelILi10ELi10ELi1EEviPKdS1_S1_S1_Pd
.visible .entry _Z30massMatrixMultiplySharedKernelILi10ELi10ELi1EEviPKdS1_S1_S1_Pd(
	.param .u32 _Z30massMatrixMultiplySharedKernelILi10ELi10ELi1EEviPKdS1_S1_S1_Pd_param_0,
	.param .u64 .ptr .align 1 _Z30massMatrixMultiplySharedKernelILi10ELi10ELi1EEviPKdS1_S1_S1_Pd_param_1,
	.param .u64 .ptr .align 1 _Z30massMatrixMultiplySharedKernelILi10ELi10ELi1EEviPKdS1_S1_S1_Pd_param_2,
	.param .u64 .ptr .align 1 _Z30massMatrixMultiplySharedKernelILi10ELi10ELi1EEviPKdS1_S1_S1_Pd_param_3,
	.param .u64 .ptr .align 1 _Z30massMatrixMultiplySharedKernelILi10ELi10ELi1EEviPKdS1_S1_S1_Pd_param_4,
	.param .u64 .ptr .align 1 _Z30massMatrixMultiplySharedKernelILi10ELi10ELi1EEviPKdS1_S1_S1_Pd_param_5
)
{
	.reg .pred 	%p<13>;
	.reg .b16 	%rs<11>;
	.reg .b32 	%r<58>;
	.reg .b64 	%rd<22>;
	.reg .b64 	%fd<672>;
	// demoted variable
	.shared .align 8 .b8 _ZZ30massMatrixMultiplySharedKernelILi10ELi10ELi1EEviPKdS1_S1_S1_PdE6s_tmp1[8000];
	// demoted variable
	.shared .align 8 .b8 _ZZ30massMatrixMultiplySharedKernelILi10ELi10ELi1EEviPKdS1_S1_S1_PdE14s_oddDofToQuad[200];
	// demoted variable
	.shared .align 8 .b8 _ZZ30massMatrixMultiplySharedKernelILi10ELi10ELi1EEviPKdS1_S1_S1_PdE15s_evenDofToQuad[200];
	ld.param.u32 	%r8, [_Z30massMatrixMultiplySharedKernelILi10ELi10ELi1EEviPKdS1_S1_S1_Pd_param_0];
	ld.param.u64 	%rd2, [_Z30massMatrixMultiplySharedKernelILi10ELi10ELi1EEviPKdS1_S1_S1_Pd_param_2];
	ld.param.u64 	%rd3, [_Z30massMatrixMultiplySharedKernelILi10ELi10ELi1EEviPKdS1_S1_S1_Pd_param_3];
	ld.param.u64 	%rd4, [_Z30massMatrixMultiplySharedKernelILi10ELi10ELi1EEviPKdS1_S1_S1_Pd_param_4];
	mov.u32 	%r9, %tid.x;
	mov.u32 	%r2, %tid.y;
	mov.u32 	%r10, %ctaid.x;
	add.s32 	%r3, %r10, %r2;
	cvt.u16.u32 	%rs2, %r9;
	mul.hi.u16 	%rs3, %rs2, -13107;
	shr.u16 	%rs4, %rs3, 3;
	mul.lo.s16 	%rs5, %rs4, 10;
	sub.s16 	%rs1, %rs2, %rs5;
	cvt.u32.u16 	%r4, %rs1;
	setp.lt.s32 	%p2, %r3, %r8;
	setp.lt.u32 	%p3, %r9, 100;
	and.pred  	%p1, %p2, %p3;
	not.pred 	%p4, %p1;
	@%p4 bra 	$L__BB244_2;
	cvta.to.global.u64 	%rd6, %rd4;
	mad.lo.s32 	%r11, %r3, 1000, %r9;
	mul.wide.s32 	%rd7, %r11, 8;
	add.s64 	%rd8, %rd6, %rd7;
	ld.global.nc.f64 	%fd639, [%rd8];
	ld.global.nc.f64 	%fd638, [%rd8+800];
	ld.global.nc.f64 	%fd637, [%rd8+1600];
	ld.global.nc.f64 	%fd636, [%rd8+2400];
	ld.global.nc.f64 	%fd635, [%rd8+3200];
	ld.global.nc.f64 	%fd634, [%rd8+4000];
	ld.global.nc.f64 	%fd633, [%rd8+4800];
	ld.global.nc.f64 	%fd632, [%rd8+5600];
	ld.global.nc.f64 	%fd631, [%rd8+6400];
	ld.global.nc.f64 	%fd630, [%rd8+7200];
$L__BB244_2:
	setp.ne.s32 	%p5, %r2, 0;
	setp.gt.u32 	%p6, %r9, 24;
	or.pred  	%p7, %p5, %p6;
	@%p7 bra 	$L__BB244_4;
	cvta.to.global.u64 	%rd9, %rd2;
	mul.wide.u32 	%rd10, %r9, 8;
	add.s64 	%rd11, %rd9, %rd10;
	ld.global.nc.f64 	%fd146, [%rd11];
	shl.b32 	%r12, %r9, 3;
	mov.u32 	%r13, _ZZ30massMatrixMultiplySharedKernelILi10ELi10ELi1EEviPKdS1_S1_S1_PdE14s_oddDofToQuad;
	add.s32 	%r14, %r13, %r12;
	st.shared.f64 	[%r14], %fd146;
	cvta.to.global.u64 	%rd12, %rd3;
	add.s64 	%rd13, %rd12, %rd10;
	ld.global.nc.f64 	%fd147, [%rd13];
	mov.u32 	%r15, _ZZ30massMatrixMultiplySharedKernelILi10ELi10ELi1EEviPKdS1_S1_S1_PdE15s_evenDofToQuad;
	add.s32 	%r16, %r15, %r12;
	st.shared.f64 	[%r16], %fd147;
$L__BB244_4:
	setp.gt.u32 	%p8, %r9, 99;
	bar.sync 	0;
	ld.shared.f64 	%fd21, [_ZZ30massMatrixMultiplySharedKernelILi10ELi10ELi1EEviPKdS1_S1_S1_PdE14s_oddDofToQuad];
	ld.shared.f64 	%fd22, [_ZZ30massMatrixMultiplySharedKernelILi10ELi10ELi1EEviPKdS1_S1_S1_PdE15s_evenDofToQuad];
	ld.shared.f64 	%fd23, [_ZZ30massMatrixMultiplySharedKernelILi10ELi10ELi1EEviPKdS1_S1_S1_PdE14s_oddDofToQuad+8];
	ld.shared.f64 	%fd24, [_ZZ30massMatrixMultiplySharedKernelILi10ELi10ELi1EEviPKdS1_S1_S1_PdE15s_evenDofToQuad+8];
	ld.shared.f64 	%fd25, [_ZZ30massMatrixMultiplySharedKernelILi10ELi10ELi1EEviPKdS1_S1_S1_PdE14s_oddDofToQuad+16];
	ld.shared.f64 	%fd26, [_ZZ30massMatrixMultiplySharedKernelILi10ELi10ELi1EEviPKdS1_S1_S1_PdE15s_evenDofToQuad+16];
	ld.shared.f64 	%fd27, [_ZZ30massMatrixMultiplySharedKernelILi10ELi10ELi1EEviPKdS1_S1_S1_PdE14s_oddDofToQuad+24];
	ld.shared.f64 	%fd28, [_ZZ30massMatrixMultiplySharedKernelILi10ELi10ELi1EEviPKdS1_S1_S1_PdE15s_evenDofToQuad+24];
	ld.shared.f64 	%fd29, [_ZZ30massMatrixMultiplySharedKernelILi10ELi10ELi1EEviPKdS1_S1_S1_PdE14s_oddDofToQuad+32];
	ld.shared.f64 	%fd30, [_ZZ30massMatrixMultiplySharedKernelILi10ELi10ELi1EEviPKdS1_S1_S1_PdE15s_evenDofToQuad+32];
	ld.shared.f64 	%fd31, [_ZZ30massMatrixMultiplySharedKernelILi10ELi10ELi1EEviPKdS1_S1_S1_PdE14s_oddDofToQuad+40];
	ld.shared.f64 	%fd32, [_ZZ30massMatrixMultiplySharedKernelILi10ELi10ELi1EEviPKdS1_S1_S1_PdE15s_evenDofToQuad+40];
	ld.shared.f64 	%fd33, [_ZZ30massMatrixMultiplySharedKernelILi10ELi10ELi1EEviPKdS1_S1_S1_PdE14s_oddDofToQuad+48];
	ld.shared.f64 	%fd34, [_ZZ30massMatrixMultiplySharedKernelILi10ELi10ELi1EEviPKdS1_S1_S1_PdE15s_evenDofToQuad+48];
	ld.shared.f64 	%fd35, [_ZZ30massMatrixMultiplySharedKernelILi10ELi10ELi1EEviPKdS1_S1_S1_PdE14s_oddDofToQuad+56];
	ld.shared.f64 	%fd36, [_ZZ30massMatrixMultiplySharedKernelILi10ELi10ELi1EEviPKdS1_S1_S1_PdE15s_evenDofToQuad+56];
	ld.shared.f64 	%fd37, [_ZZ30massMatrixMultiplySharedKernelILi10ELi10ELi1EEviPKdS1_S1_S1_PdE14s_oddDofToQuad+64];
	ld.shared.f64 	%fd38, [_ZZ30massMatrixMultiplySharedKernelILi10ELi10ELi1EEviPKdS1_S1_S1_PdE15s_evenDofToQuad+64];
	ld.shared.f64 	%fd39, [_ZZ30massMatrixMultiplySharedKernelILi10ELi10ELi1EEviPKdS1_S1_S1_PdE14s_oddDofToQuad+72];
	ld.shared.f64 	%fd40, [_ZZ30massMatrixMultiplySharedKernelILi10ELi10ELi1EEviPKdS1_S1_S1_PdE15s_evenDofToQuad+72];
	ld.shared.f64 	%fd41, [_ZZ30massMatrixMultiplySharedKernelILi10ELi10ELi1EEviPKdS1_S1_S1_PdE14s_oddDofToQuad+80];
	ld.shared.f64 	%fd42, [_ZZ30massMatrixMultiplySharedKernelILi10ELi10ELi1EEviPKdS1_S1_S1_PdE15s_evenDofToQuad+80];
	ld.shared.f64 	%fd43, [_ZZ30massMatrixMultiplySharedKernelILi10ELi10ELi1EEviPKdS1_S1_S1_PdE14s_oddDofToQuad+88];
	ld.shared.f64 	%fd44, [_ZZ30massMatrixMultiplySharedKernelILi10ELi10ELi1EEviPKdS1_S1_S1_PdE15s_evenDofToQuad+88];
	ld.shared.f64 	%fd45, [_ZZ30massMatrixMultiplySharedKernelILi10ELi10ELi1EEviPKdS1_S1_S1_PdE14s_oddDofToQuad+96];
	ld.shared.f64 	%fd46, [_ZZ30massMatrixMultiplySharedKernelILi10ELi10ELi1EEviPKdS1_S1_S1_PdE15s_evenDofToQuad+96];
	ld.shared.f64 	%fd47, [_ZZ30massMatrixMultiplySharedKernelILi10ELi10ELi1EEviPKdS1_S1_S1_PdE14s_oddDofToQuad+104];
	ld.shared.f64 	%fd48, [_ZZ30massMatrixMultiplySharedKernelILi10ELi10ELi1EEviPKdS1_S1_S1_PdE15s_evenDofToQuad+104];
	mov.u32 	%r17, _ZZ30massMatrixMultiplySharedKernelILi10ELi10ELi1EEviPKdS1_S1_S1_PdE6s_tmp1;
	mad.lo.s32 	%r18, %r2, 8000, %r17;
	mul.lo.s16 	%rs7, %rs2, 205;
	shr.u16 	%rs8, %rs7, 11;
	cvt.u32.u16 	%r5, %rs8;
	mul.wide.u16 	%r19, %rs8, 80;
	add.s32 	%r6, %r18, %r19;
	@%p8 bra 	$L__BB244_6;
	add.f64 	%fd148, %fd639, %fd630;
	sub.f64 	%fd149, %fd639, %fd630;
	add.f64 	%fd150, %fd638, %fd631;
	sub.f64 	%fd151, %fd638, %fd631;
	add.f64 	%fd152, %fd637, %fd632;
	sub.f64 	%fd153, %fd637, %fd632;
	add.f64 	%fd154, %fd636, %fd633;
	sub.f64 	%fd155, %fd636, %fd633;
	add.f64 	%fd156, %fd635, %fd634;
	sub.f64 	%fd157, %fd635, %fd634;
	shl.b32 	%r20, %r4, 3;
	add.s32 	%r21, %r6, %r20;
	fma.rn.f64 	%fd158, %fd21, %fd148, 0d0000000000000000;
	fma.rn.f64 	%fd159, %fd22, %fd149, 0d0000000000000000;
	fma.rn.f64 	%fd160, %fd23, %fd150, %fd158;
	fma.rn.f64 	%fd161, %fd24, %fd151, %fd159;
	fma.rn.f64 	%fd162, %fd25, %fd152, %fd160;
	fma.rn.f64 	%fd163, %fd26, %fd153, %fd161;
	fma.rn.f64 	%fd164, %fd27, %fd154, %fd162;
	fma.rn.f64 	%fd165, %fd28, %fd155, %fd163;
	fma.rn.f64 	%fd166, %fd29, %fd156, %fd164;
	fma.rn.f64 	%fd167, %fd30, %fd157, %fd165;
	sub.f64 	%fd168, %fd166, %fd167;
	st.shared.f64 	[%r21+7200], %fd168;
	add.f64 	%fd169, %fd167, %fd166;
	st.shared.f64 	[%r21], %fd169;
	fma.rn.f64 	%fd170, %fd31, %fd148, 0d0000000000000000;
	fma.rn.f64 	%fd171, %fd32, %fd149, 0d0000000000000000;
	fma.rn.f64 	%fd172, %fd33, %fd150, %fd170;
	fma.rn.f64 	%fd173, %fd34, %fd151, %fd171;
	fma.rn.f64 	%fd174, %fd35, %fd152, %fd172;
	fma.rn.f64 	%fd175, %fd36, %fd153, %fd173;
	fma.rn.f64 	%fd176, %fd37, %fd154, %fd174;
	fma.rn.f64 	%fd177, %fd38, %fd155, %fd175;
	fma.rn.f64 	%fd178, %fd39, %fd156, %fd176;
	fma.rn.f64 	%fd179, %fd40, %fd157, %fd177;
	sub.f64 	%fd180, %fd178, %fd179;
	st.shared.f64 	[%r21+6400], %fd180;
	add.f64 	%fd181, %fd179, %fd178;
	st.shared.f64 	[%r21+800], %fd181;
	fma.rn.f64 	%fd182, %fd41, %fd148, 0d0000000000000000;
	fma.rn.f64 	%fd183, %fd42, %fd149, 0d0000000000000000;
	fma.rn.f64 	%fd184, %fd43, %fd150, %fd182;
	fma.rn.f64 	%fd185, %fd44, %fd151, %fd183;
	fma.rn.f64 	%fd186, %fd45, %fd152, %fd184;
	fma.rn.f64 	%fd187, %fd46, %fd153, %fd185;
	fma.rn.f64 	%fd188, %fd47, %fd154, %fd186;
	fma.rn.f64 	%fd189, %fd48, %fd155, %fd187;
	ld.shared.f64 	%fd190, [_ZZ30massMatrixMultiplySharedKernelILi10ELi10ELi1EEviPKdS1_S1_S1_PdE14s_oddDofToQuad+112];
	fma.rn.f64 	%fd191, %fd190, %fd156, %fd188;
	ld.shared.f64 	%fd192, [_ZZ30massMatrixMultiplySharedKernelILi10ELi10ELi1EEviPKdS1_S1_S1_PdE15s_evenDofToQuad+112];
	fma.rn.f64 	%fd193, %fd192, %fd157, %fd189;
	sub.f64 	%fd194, %fd191, %fd193;
	st.shared.f64 	[%r21+5600], %fd194;
	add.f64 	%fd195, %fd193, %fd191;
	st.shared.f64 	[%r21+1600], %fd195;
	ld.shared.f64 	%fd196, [_ZZ30massMatrixMultiplySharedKernelILi10ELi10ELi1EEviPKdS1_S1_S1_PdE14s_oddDofToQuad+120];
	fma.rn.f64 	%fd197, %fd196, %fd148, 0d0000000000000000;
	ld.shared.f64 	%fd198, [_ZZ30massMatrixMultiplySharedKernelILi10ELi10ELi1EEviPKdS1_S1_S1_PdE15s_evenDofToQuad+120];
	fma.rn.f64 	%fd199, %fd198, %fd149, 0d0000000000000000;
	ld.shared.f64 	%fd200, [_ZZ30massMatrixMultiplySharedKernelILi10ELi10ELi1EEviPKdS1_S1_S1_PdE14s_oddDofToQuad+128];
	fma.rn.f64 	%fd201, %fd200, %fd150, %fd197;
	ld.shared.f64 	%fd202, [_ZZ30massMatrixMultiplySharedKernelILi10ELi10ELi1EEviPKdS1_S1_S1_PdE15s_evenDofToQuad+128];
	fma.rn.f64 	%fd203, %fd202, %fd151, %fd199;
	ld.shared.f64 	%fd204, [_ZZ30massMatrixMultiplySharedKernelILi10ELi10ELi1EEviPKdS1_S1_S1_PdE14s_oddDofToQuad+136];
	fma.rn.f64 	%fd205, %fd204, %fd152, %fd201;
	ld.shared.f64 	%fd206, [_ZZ30massMatrixMultiplySharedKernelILi10ELi10ELi1EEviPKdS1_S1_S1_PdE15s_evenDofToQuad+136];
	fma.rn.f64 	%fd207, %fd206, %fd153, %fd203;
	ld.shared.f64 	%fd208, [_ZZ30massMatrixMultiplySharedKernelILi10ELi10ELi1EEviPKdS1_S1_S1_PdE14s_oddDofToQuad+144];
	fma.rn.f64 	%fd209, %fd208, %fd154, %fd205;
	ld.shared.f64 	%fd210, [_ZZ30massMatrixMultiplySharedKernelILi10ELi10ELi1EEviPKdS1_S1_S1_PdE15s_evenDofToQuad+144];
	fma.rn.f64 	%fd211, %fd210, %fd155, %fd207;
	ld.shared.f64 	%fd212, [_ZZ30massMatrixMultiplySharedKernelILi10ELi10ELi1EEviPKdS1_S1_S1_PdE14s_oddDofToQuad+152];
	fma.rn.f64 	%fd213, %fd212, %fd156, %fd209;
	ld.shared.f64 	%fd214, [_ZZ30massMatrixMultiplySharedKernelILi10ELi10ELi1EEviPKdS1_S1_S1_PdE15s_evenDofToQuad+152];
	fma.rn.f64 	%fd215, %fd214, %fd157, %fd211;
	sub.f64 	%fd216, %fd213, %fd215;
	st.shared.f64 	[%r21+4800], %fd216;
	add.f64 	%fd217, %fd215, %fd213;
	st.shared.f64 	[%r21+2400], %fd217;
	ld.shared.f64 	%fd218, [_ZZ30massMatrixMultiplySharedKernelILi10ELi10ELi1EEviPKdS1_S1_S1_PdE14s_oddDofToQuad+160];
	fma.rn.f64 	%fd219, %fd218, %fd148, 0d0000000000000000;
	ld.shared.f64 	%fd220, [_ZZ30massMatrixMultiplySharedKernelILi10ELi10ELi1EEviPKdS1_S1_S1_PdE15s_evenDofToQuad+160];
	fma.rn.f64 	%fd221, %fd220, %fd149, 0d0000000000000000;
	ld.shared.f64 	%fd222, [_ZZ30massMatrixMultiplySharedKernelILi10ELi10ELi1EEviPKdS1_S1_S1_PdE14s_oddDofToQuad+168];
	fma.rn.f64 	%fd223, %fd222, %fd150, %fd219;
	ld.shared.f64 	%fd224, [_ZZ30massMatrixMultiplySharedKernelILi10ELi10ELi1EEviPKdS1_S1_S1_PdE15s_evenDofToQuad+168];
	fma.rn.f64 	%fd225, %fd224, %fd151, %fd221;
	ld.shared.f64 	%fd226, [_ZZ30massMatrixMultiplySharedKernelILi10ELi10ELi1EEviPKdS1_S1_S1_PdE14s_oddDofToQuad+176];
	fma.rn.f64 	%fd227, %fd226, %fd152, %fd223;
	ld.shared.f64 	%fd228, [_ZZ30massMatrixMultiplySharedKernelILi10ELi10ELi1EEviPKdS1_S1_S1_PdE15s_evenDofToQuad+176];
	fma.rn.f64 	%fd229, %fd228, %fd153, %fd225;
	ld.shared.f64 	%fd230, [_ZZ30massMatrixMultiplySharedKernelILi10ELi10ELi1EEviPKdS1_S1_S1_PdE14s_oddDofToQuad+184];
	fma.rn.f64 	%fd231, %fd230, %fd154, %fd227;
	ld.shared.f64 	%fd232, [_ZZ30massMatrixMultiplySharedKernelILi10ELi10ELi1EEviPKdS1_S1_S1_PdE15s_evenDofToQuad+184];
	fma.rn.f64 	%fd233, %fd232, %fd155, %fd229;
	ld.shared.f64 	%fd234, [_ZZ30massMatrixMultiplySharedKernelILi10ELi10ELi1EEviPKdS1_S1_S1_PdE14s_oddDofToQuad+192];
	fma.rn.f64 	%fd235, %fd234, %fd156, %fd231;
	ld.shared.f64 	%fd236, [_ZZ30massMatrixMultiplySharedKernelILi10ELi10ELi1EEviPKdS1_S1_S1_PdE15s_evenDofToQuad+192];
	fma.rn.f64 	%fd237, %fd236, %fd157, %fd233;
	sub.f64 	%fd238, %fd235, %fd237;
	st.shared.f64 	[%r21+4000], %fd238;
	add.f64 	%fd239, %fd237, %fd235;
	st.shared.f64 	[%r21+3200], %fd239;
$L__BB244_6:
	setp.lt.u32 	%p9, %r9, 100;
	bar.sync 	0;
	@%p9 bra 	$L__BB244_8;
	ld.shared.f64 	%fd661, [_ZZ30massMatrixMultiplySharedKernelILi10ELi10ELi1EEviPKdS1_S1_S1_PdE14s_oddDofToQuad+112];
	ld.shared.f64 	%fd660, [_ZZ30massMatrixMultiplySharedKernelILi10ELi10ELi1EEviPKdS1_S1_S1_PdE15s_evenDofToQuad+112];
	ld.shared.f64 	%fd659, [_ZZ30massMatrixMultiplySharedKernelILi10ELi10ELi1EEviPKdS1_S1_S1_PdE14s_oddDofToQuad+120];
	ld.shared.f64 	%fd658, [_ZZ30massMatrixMultiplySharedKernelILi10ELi10ELi1EEviPKdS1_S1_S1_PdE15s_evenDofToQuad+120];
	ld.shared.f64 	%fd657, [_ZZ30massMatrixMultiplySharedKernelILi10ELi10ELi1EEviPKdS1_S1_S1_PdE14s_oddDofToQuad+128];
	ld.shared.f64 	%fd656, [_ZZ30massMatrixMultiplySharedKernelILi10ELi10ELi1EEviPKdS1_S1_S1_PdE15s_evenDofToQuad+128];
	ld.shared.f64 	%fd655, [_ZZ30massMatrixMultiplySharedKernelILi10ELi10ELi1EEviPKdS1_S1_S1_PdE14s_oddDofToQuad+136];
	ld.shared.f64 	%fd654, [_ZZ30massMatrixMultiplySharedKernelILi10ELi10ELi1EEviPKdS1_S1_S1_PdE15s_evenDofToQuad+136];
	ld.shared.f64 	%fd653, [_ZZ30massMatrixMultiplySharedKernelILi10ELi10ELi1EEviPKdS1_S1_S1_PdE14s_oddDofToQuad+144];
	ld.shared.f64 	%fd652, [_ZZ30massMatrixMultiplySharedKernelILi10ELi10ELi1EEviPKdS1_S1_S1_PdE15s_evenDofToQuad+144];
	ld.shared.f64 	%fd651, [_ZZ30massMatrixMultiplySharedKernelILi10ELi10ELi1EEviPKdS1_S1_S1_PdE14s_oddDofToQuad+152];
	ld.shared.f64 	%fd650, [_ZZ30massMatrixMultiplySharedKernelILi10ELi10ELi1EEviPKdS1_S1_S1_PdE15s_evenDofToQuad+152];
	ld.shared.f64 	%fd649, [_ZZ30massMatrixMultiplySharedKernelILi10ELi10ELi1EEviPKdS1_S1_S1_PdE14s_oddDofToQuad+160];
	ld.shared.f64 	%fd648, [_ZZ30massMatrixMultiplySharedKernelILi10ELi10ELi1EEviPKdS1_S1_S1_PdE15s_evenDofToQuad+160];
	ld.shared.f64 	%fd647, [_ZZ30massMatrixMultiplySharedKernelILi10ELi10ELi1EEviPKdS1_S1_S1_PdE14s_oddDofToQuad+168];
	ld.shared.f64 	%fd646, [_ZZ30massMatrixMultiplySharedKernelILi10ELi10ELi1EEviPKdS1_S1_S1_PdE15s_evenDofToQuad+168];
	ld.shared.f64 	%fd645, [_ZZ30massMatrixMultiplySharedKernelILi10ELi10ELi1EEviPKdS1_S1_S1_PdE14s_oddDofToQuad+176];
	ld.shared.f64 	%fd644, [_ZZ30massMatrixMultiplySharedKernelILi10ELi10ELi1EEviPKdS1_S1_S1_PdE15s_evenDofToQuad+176];
	ld.shared.f64 	%fd643, [_ZZ30massMatrixMultiplySharedKernelILi10ELi10ELi1EEviPKdS1_S1_S1_PdE14s_oddDofToQuad+184];
	ld.shared.f64 	%fd642, [_ZZ30massMatrixMultiplySharedKernelILi10ELi10ELi1EEviPKdS1_S1_S1_PdE15s_evenDofToQuad+184];
	ld.shared.f64 	%fd641, [_ZZ30massMatrixMultiplySharedKernelILi10ELi10ELi1EEviPKdS1_S1_S1_PdE14s_oddDofToQuad+192];
	ld.shared.f64 	%fd640, [_ZZ30massMatrixMultiplySharedKernelILi10ELi10ELi1EEviPKdS1_S1_S1_PdE15s_evenDofToQuad+192];
	bra.uni 	$L__BB244_9;
$L__BB244_8:
	mad.lo.s32 	%r22, %r5, 720, %r6;
	shl.b32 	%r23, %r4, 3;
	add.s32 	%r24, %r22, %r23;
	ld.shared.f64 	%fd240, [%r24];
	ld.shared.f64 	%fd241, [%r24+720];
	add.f64 	%fd242, %fd240, %fd241;
	sub.f64 	%fd243, %fd240, %fd241;
	ld.shared.f64 	%fd244, [%r24+80];
	ld.shared.f64 	%fd245, [%r24+640];
	add.f64 	%fd246, %fd244, %fd245;
	sub.f64 	%fd247, %fd244, %fd245;
	ld.shared.f64 	%fd248, [%r24+160];
	ld.shared.f64 	%fd249, [%r24+560];
	add.f64 	%fd250, %fd248, %fd249;
	sub.f64 	%fd251, %fd248, %fd249;
	ld.shared.f64 	%fd252, [%r24+240];
	ld.shared.f64 	%fd253, [%r24+480];
	add.f64 	%fd254, %fd252, %fd253;
	sub.f64 	%fd255, %fd252, %fd253;
	ld.shared.f64 	%fd256, [%r24+320];
	ld.shared.f64 	%fd257, [%r24+400];
	add.f64 	%fd258, %fd256, %fd257;
	sub.f64 	%fd259, %fd256, %fd257;
	fma.rn.f64 	%fd260, %fd21, %fd242, 0d0000000000000000;
	fma.rn.f64 	%fd261, %fd22, %fd243, 0d0000000000000000;
	fma.rn.f64 	%fd262, %fd23, %fd246, %fd260;
	fma.rn.f64 	%fd263, %fd24, %fd247, %fd261;
	fma.rn.f64 	%fd264, %fd25, %fd250, %fd262;
	fma.rn.f64 	%fd265, %fd26, %fd251, %fd263;
	fma.rn.f64 	%fd266, %fd27, %fd254, %fd264;
	fma.rn.f64 	%fd267, %fd28, %fd255, %fd265;
	fma.rn.f64 	%fd268, %fd29, %fd258, %fd266;
	fma.rn.f64 	%fd269, %fd30, %fd259, %fd267;
	sub.f64 	%fd270, %fd268, %fd269;
	st.shared.f64 	[%r24+720], %fd270;
	add.f64 	%fd271, %fd269, %fd268;
	st.shared.f64 	[%r24], %fd271;
	fma.rn.f64 	%fd272, %fd31, %fd242, 0d0000000000000000;
	fma.rn.f64 	%fd273, %fd32, %fd243, 0d0000000000000000;
	fma.rn.f64 	%fd274, %fd33, %fd246, %fd272;
	fma.rn.f64 	%fd275, %fd34, %fd247, %fd273;
	fma.rn.f64 	%fd276, %fd35, %fd250, %fd274;
	fma.rn.f64 	%fd277, %fd36, %fd251, %fd275;
	fma.rn.f64 	%fd278, %fd37, %fd254, %fd276;
	fma.rn.f64 	%fd279, %fd38, %fd255, %fd277;
	fma.rn.f64 	%fd280, %fd39, %fd258, %fd278;
	fma.rn.f64 	%fd281, %fd40, %fd259, %fd279;
	sub.f64 	%fd282, %fd280, %fd281;
	st.shared.f64 	[%r24+640], %fd282;
	add.f64 	%fd283, %fd281, %fd280;
	st.shared.f64 	[%r24+80], %fd283;
	fma.rn.f64 	%fd284, %fd41, %fd242, 0d0000000000000000;
	fma.rn.f64 	%fd285, %fd42, %fd243, 0d0000000000000000;
	fma.rn.f64 	%fd286, %fd43, %fd246, %fd284;
	fma.rn.f64 	%fd287, %fd44, %fd247, %fd285;
	fma.rn.f64 	%fd288, %fd45, %fd250, %fd286;
	fma.rn.f64 	%fd289, %fd46, %fd251, %fd287;
	fma.rn.f64 	%fd290, %fd47, %fd254, %fd288;
	fma.rn.f64 	%fd291, %fd48, %fd255, %fd289;
	ld.shared.f64 	%fd661, [_ZZ30massMatrixMultiplySharedKernelILi10ELi10ELi1EEviPKdS1_S1_S1_PdE14s_oddDofToQuad+112];
	fma.rn.f64 	%fd292, %fd661, %fd258, %fd290;
	ld.shared.f64 	%fd660, [_ZZ30massMatrixMultiplySharedKernelILi10ELi10ELi1EEviPKdS1_S1_S1_PdE15s_evenDofToQuad+112];
	fma.rn.f64 	%fd293, %fd660, %fd259, %fd291;
	sub.f64 	%fd294, %fd292, %fd293;
	st.shared.f64 	[%r24+560], %fd294;
	add.f64 	%fd295, %fd293, %fd292;
	st.shared.f64 	[%r24+160], %fd295;
	ld.shared.f64 	%fd659, [_ZZ30massMatrixMultiplySharedKernelILi10ELi10ELi1EEviPKdS1_S1_S1_PdE14s_oddDofToQuad+120];
	fma.rn.f64 	%fd296, %fd659, %fd242, 0d0000000000000000;
	ld.shared.f64 	%fd658, [_ZZ30massMatrixMultiplySharedKernelILi10ELi10ELi1EEviPKdS1_S1_S1_PdE15s_evenDofToQuad+120];
	fma.rn.f64 	%fd297, %fd658, %fd243, 0d0000000000000000;
	ld.shared.f64 	%fd657, [_ZZ30massMatrixMultiplySharedKernelILi10ELi10ELi1EEviPKdS1_S1_S1_PdE14s_oddDofToQuad+128];
	fma.rn.f64 	%fd298, %fd657, %fd246, %fd296;
	ld.shared.f64 	%fd656, [_ZZ30massMatrixMultiplySharedKernelILi10ELi10ELi1EEviPKdS1_S1_S1_PdE15s_evenDofToQuad+128];
	fma.rn.f64 	%fd299, %fd656, %fd247, %fd297;
	ld.shared.f64 	%fd655, [_ZZ30massMatrixMultiplySharedKernelILi10ELi10ELi1EEviPKdS1_S1_S1_PdE14s_oddDofToQuad+136];
	fma.rn.f64 	%fd300, %fd655, %fd250, %fd298;
	ld.shared.f64 	%fd654, [_ZZ30massMatrixMultiplySharedKernelILi10ELi10ELi1EEviPKdS1_S1_S1_PdE15s_evenDofToQuad+136];
	fma.rn.f64 	%fd301, %fd654, %fd251, %fd299;
	ld.shared.f64 	%fd653, [_ZZ30massMatrixMultiplySharedKernelILi10ELi10ELi1EEviPKdS1_S1_S1_PdE14s_oddDofToQuad+144];
	fma.rn.f64 	%fd302, %fd653, %fd254, %fd300;
	ld.shared.f64 	%fd652, [_ZZ30massMatrixMultiplySharedKernelILi10ELi10ELi1EEviPKdS1_S1_S1_PdE15s_evenDofToQuad+144];
	fma.rn.f64 	%fd303, %fd652, %fd255, %fd301;
	ld.shared.f64 	%fd651, [_ZZ30massMatrixMultiplySharedKernelILi10ELi10ELi1EEviPKdS1_S1_S1_PdE14s_oddDofToQuad+152];
	fma.rn.f64 	%fd304, %fd651, %fd258, %fd302;
	ld.shared.f64 	%fd650, [_ZZ30massMatrixMultiplySharedKernelILi10ELi10ELi1EEviPKdS1_S1_S1_PdE15s_evenDofToQuad+152];
	fma.rn.f64 	%fd305, %fd650, %fd259, %fd303;
	sub.f64 	%fd306, %fd304, %fd305;
	st.shared.f64 	[%r24+480], %fd306;
	add.f64 	%fd307, %fd305, %fd304;
	st.shared.f64 	[%r24+240], %fd307;
	ld.shared.f64 	%fd649, [_ZZ30massMatrixMultiplySharedKernelILi10ELi10ELi1EEviPKdS1_S1_S1_PdE14s_oddDofToQuad+160];
	fma.rn.f64 	%fd308, %fd649, %fd242, 0d0000000000000000;
	ld.shared.f64 	%fd648, [_ZZ30massMatrixMultiplySharedKernelILi10ELi10ELi1EEviPKdS1_S1_S1_PdE15s_evenDofToQuad+160];
	fma.rn.f64 	%fd309, %fd648, %fd243, 0d0000000000000000;
	ld.shared.f64 	%fd647, [_ZZ30massMatrixMultiplySharedKernelILi10ELi10ELi1EEviPKdS1_S1_S1_PdE14s_oddDofToQuad+168];
	fma.rn.f64 	%fd310, %fd647, %fd246, %fd308;
	ld.shared.f64 	%fd646, [_ZZ30massMatrixMultiplySharedKernelILi10ELi10ELi1EEviPKdS1_S1_S1_PdE15s_evenDofToQuad+168];
	fma.rn.f64 	%fd311, %fd646, %fd247, %fd309;
	ld.shared.f64 	%fd645, [_ZZ30massMatrixMultiplySharedKernelILi10ELi10ELi1EEviPKdS1_S1_S1_PdE14s_oddDofToQuad+176];
	fma.rn.f64 	%fd312, %fd645, %fd250, %fd310;
	ld.shared.f64 	%fd644, [_ZZ30massMatrixMultiplySharedKernelILi10ELi10ELi1EEviPKdS1_S1_S1_PdE15s_evenDofToQuad+176];
	fma.rn.f64 	%fd313, %fd644, %fd251, %fd311;
	ld.shared.f64 	%fd643, [_ZZ30massMatrixMultiplySharedKernelILi10ELi10ELi1EEviPKdS1_S1_S1_PdE14s_oddDofToQuad+184];
	fma.rn.f64 	%fd314, %fd643, %fd254, %fd312;
	ld.shared.f64 	%fd642, [_ZZ30massMatrixMultiplySharedKernelILi10ELi10ELi1EEviPKdS1_S1_S1_PdE15s_evenDofToQuad+184];
	fma.rn.f64 	%fd315, %fd642, %fd255, %fd313;
	ld.shared.f64 	%fd641, [_ZZ30massMatrixMultiplySharedKernelILi10ELi10ELi1EEviPKdS1_S1_S1_PdE14s_oddDofToQuad+192];
	fma.rn.f64 	%fd316, %fd641, %fd258, %fd314;
	ld.shared.f64 	%fd640, [_ZZ30massMatrixMultiplySharedKernelILi10ELi10ELi1EEviPKdS1_S1_S1_PdE15s_evenDofToQuad+192];
	fma.rn.f64 	%fd317, %fd640, %fd259, %fd315;
	sub.f64 	%fd318, %fd316, %fd317;
	st.shared.f64 	[%r24+400], %fd318;
	add.f64 	%fd319, %fd317, %fd316;
	st.shared.f64 	[%r24+320], %fd319;
$L__BB244_9:
	ld.param.u64 	%rd20, [_Z30massMatrixMultiplySharedKernelILi10ELi10ELi1EEviPKdS1_S1_S1_Pd_param_1];
	mov.u32 	%r25, %tid.x;
	setp.gt.u32 	%p10, %r25, 99;
	bar.sync 	0;
	cvt.u16.u32 	%rs9, %r25;
	mul.hi.u16 	%rs10, %rs9, 6554;
	cvt.u32.u16 	%r7, %rs10;
	mov.u32 	%r26, %tid.y;
	mov.u32 	%r27, _ZZ30massMatrixMultiplySharedKernelILi10ELi10ELi1EEviPKdS1_S1_S1_PdE6s_tmp1;
	mad.lo.s32 	%r28, %r26, 8000, %r27;
	mul.wide.u16 	%r29, %rs10, 800;
	add.s32 	%r30, %r28, %r29;
	mad.lo.s32 	%r31, %r4, 80, %r30;
	ld.shared.f64 	%fd320, [%r31];
	ld.shared.f64 	%fd321, [%r31+72];
	add.f64 	%fd322, %fd320, %fd321;
	sub.f64 	%fd323, %fd320, %fd321;
	ld.shared.f64 	%fd324, [%r31+8];
	ld.shared.f64 	%fd325, [%r31+64];
	add.f64 	%fd326, %fd324, %fd325;
	sub.f64 	%fd327, %fd324, %fd325;
	ld.shared.f64 	%fd328, [%r31+16];
	ld.shared.f64 	%fd329, [%r31+56];
	add.f64 	%fd330, %fd328, %fd329;
	sub.f64 	%fd331, %fd328, %fd329;
	ld.shared.f64 	%fd332, [%r31+24];
	ld.shared.f64 	%fd333, [%r31+48];
	add.f64 	%fd334, %fd332, %fd333;
	sub.f64 	%fd335, %fd332, %fd333;
	ld.shared.f64 	%fd336, [%r31+32];
	ld.shared.f64 	%fd337, [%r31+40];
	add.f64 	%fd338, %fd336, %fd337;
	sub.f64 	%fd339, %fd336, %fd337;
	mov.u32 	%r32, %ctaid.x;
	add.s32 	%r33, %r32, %r26;
	mov.b32 	%r34, {%rs10, %rs1};
	mov.b32 	%r35, 9;
	mov.b32 	%r36, 2660;
	dp2a.lo.u32.u32 	%r37, %r34, %r36, %r35;
	mad.lo.s32 	%r38, %r33, 1000, %r37;
	fma.rn.f64 	%fd340, %fd21, %fd322, 0d0000000000000000;
	fma.rn.f64 	%fd341, %fd22, %fd323, 0d0000000000000000;
	fma.rn.f64 	%fd342, %fd23, %fd326, %fd340;
	fma.rn.f64 	%fd343, %fd24, %fd327, %fd341;
	fma.rn.f64 	%fd344, %fd25, %fd330, %fd342;
	fma.rn.f64 	%fd345, %fd26, %fd331, %fd343;
	fma.rn.f64 	%fd346, %fd27, %fd334, %fd344;
	fma.rn.f64 	%fd347, %fd28, %fd335, %fd345;
	fma.rn.f64 	%fd348, %fd29, %fd338, %fd346;
	fma.rn.f64 	%fd349, %fd30, %fd339, %fd347;
	cvta.to.global.u64 	%rd14, %rd20;
	mul.wide.s32 	%rd15, %r38, 8;
	add.s64 	%rd16, %rd14, %rd15;
	ld.global.nc.f64 	%fd350, [%rd16];
	ld.global.nc.f64 	%fd351, [%rd16+-72];
	sub.f64 	%fd352, %fd348, %fd349;
	mul.f64 	%fd662, %fd352, %fd350;
	add.f64 	%fd353, %fd348, %fd349;
	mul.f64 	%fd671, %fd353, %fd351;
	fma.rn.f64 	%fd354, %fd31, %fd322, 0d0000000000000000;
	fma.rn.f64 	%fd355, %fd32, %fd323, 0d0000000000000000;
	fma.rn.f64 	%fd356, %fd33, %fd326, %fd354;
	fma.rn.f64 	%fd357, %fd34, %fd327, %fd355;
	fma.rn.f64 	%fd358, %fd35, %fd330, %fd356;
	fma.rn.f64 	%fd359, %fd36, %fd331, %fd357;
	fma.rn.f64 	%fd360, %fd37, %fd334, %fd358;
	fma.rn.f64 	%fd361, %fd38, %fd335, %fd359;
	fma.rn.f64 	%fd362, %fd39, %fd338, %fd360;
	fma.rn.f64 	%fd363, %fd40, %fd339, %fd361;
	ld.global.nc.f64 	%fd364, [%rd16+-8];
	ld.global.nc.f64 	%fd365, [%rd16+-64];
	sub.f64 	%fd366, %fd362, %fd363;
	mul.f64 	%fd663, %fd366, %fd364;
	add.f64 	%fd367, %fd362, %fd363;
	mul.f64 	%fd670, %fd367, %fd365;
	fma.rn.f64 	%fd368, %fd41, %fd322, 0d0000000000000000;
	fma.rn.f64 	%fd369, %fd42, %fd323, 0d0000000000000000;
	fma.rn.f64 	%fd370, %fd43, %fd326, %fd368;
	fma.rn.f64 	%fd371, %fd44, %fd327, %fd369;
	fma.rn.f64 	%fd372, %fd45, %fd330, %fd370;
	fma.rn.f64 	%fd373, %fd46, %fd331, %fd371;
	fma.rn.f64 	%fd374, %fd47, %fd334, %fd372;
	fma.rn.f64 	%fd375, %fd48, %fd335, %fd373;
	fma.rn.f64 	%fd376, %fd661, %fd338, %fd374;
	fma.rn.f64 	%fd377, %fd660, %fd339, %fd375;
	ld.global.nc.f64 	%fd378, [%rd16+-16];
	ld.global.nc.f64 	%fd379, [%rd16+-56];
	sub.f64 	%fd380, %fd376, %fd377;
	mul.f64 	%fd664, %fd380, %fd378;
	add.f64 	%fd381, %fd376, %fd377;
	mul.f64 	%fd669, %fd381, %fd379;
	fma.rn.f64 	%fd382, %fd659, %fd322, 0d0000000000000000;
	fma.rn.f64 	%fd383, %fd658, %fd323, 0d0000000000000000;
	fma.rn.f64 	%fd384, %fd657, %fd326, %fd382;
	fma.rn.f64 	%fd385, %fd656, %fd327, %fd383;
	fma.rn.f64 	%fd386, %fd655, %fd330, %fd384;
	fma.rn.f64 	%fd387, %fd654, %fd331, %fd385;
	fma.rn.f64 	%fd388, %fd653, %fd334, %fd386;
	fma.rn.f64 	%fd389, %fd652, %fd335, %fd387;
	fma.rn.f64 	%fd390, %fd651, %fd338, %fd388;
	fma.rn.f64 	%fd391, %fd650, %fd339, %fd389;
	ld.global.nc.f64 	%fd392, [%rd16+-24];
	ld.global.nc.f64 	%fd393, [%rd16+-48];
	sub.f64 	%fd394, %fd390, %fd391;
	mul.f64 	%fd665, %fd394, %fd392;
	add.f64 	%fd395, %fd390, %fd391;
	mul.f64 	%fd668, %fd395, %fd393;
	fma.rn.f64 	%fd396, %fd649, %fd322, 0d0000000000000000;
	fma.rn.f64 	%fd397, %fd648, %fd323, 0d0000000000000000;
	fma.rn.f64 	%fd398, %fd647, %fd326, %fd396;
	fma.rn.f64 	%fd399, %fd646, %fd327, %fd397;
	fma.rn.f64 	%fd400, %fd645, %fd330, %fd398;
	fma.rn.f64 	%fd401, %fd644, %fd331, %fd399;
	fma.rn.f64 	%fd402, %fd643, %fd334, %fd400;
	fma.rn.f64 	%fd403, %fd642, %fd335, %fd401;
	fma.rn.f64 	%fd404, %fd641, %fd338, %fd402;
	fma.rn.f64 	%fd405, %fd640, %fd339, %fd403;
	ld.global.nc.f64 	%fd406, [%rd16+-32];
	ld.global.nc.f64 	%fd407, [%rd16+-40];
	sub.f64 	%fd408, %fd404, %fd405;
	mul.f64 	%fd666, %fd408, %fd406;
	add.f64 	%fd409, %fd404, %fd405;
	mul.f64 	%fd667, %fd409, %fd407;
	bar.sync 	0;
	add.f64 	%fd410, %fd671, %fd662;
	sub.f64 	%fd411, %fd671, %fd662;
	add.f64 	%fd412, %fd670, %fd663;
	sub.f64 	%fd413, %fd670, %fd663;
	add.f64 	%fd414, %fd669, %fd664;
	sub.f64 	%fd415, %fd669, %fd664;
	add.f64 	%fd416, %fd668, %fd665;
	sub.f64 	%fd417, %fd668, %fd665;
	add.f64 	%fd418, %fd667, %fd666;
	sub.f64 	%fd419, %fd667, %fd666;
	fma.rn.f64 	%fd420, %fd21, %fd410, 0d0000000000000000;
	fma.rn.f64 	%fd421, %fd22, %fd411, 0d0000000000000000;
	fma.rn.f64 	%fd422, %fd31, %fd412, %fd420;
	fma.rn.f64 	%fd423, %fd32, %fd413, %fd421;
	fma.rn.f64 	%fd424, %fd41, %fd414, %fd422;
	fma.rn.f64 	%fd425, %fd42, %fd415, %fd423;
	fma.rn.f64 	%fd426, %fd659, %fd416, %fd424;
	fma.rn.f64 	%fd427, %fd658, %fd417, %fd425;
	fma.rn.f64 	%fd428, %fd649, %fd418, %fd426;
	fma.rn.f64 	%fd429, %fd648, %fd419, %fd427;
	sub.f64 	%fd430, %fd428, %fd429;
	st.shared.f64 	[%r31+72], %fd430;
	add.f64 	%fd431, %fd428, %fd429;
	st.shared.f64 	[%r31], %fd431;
	fma.rn.f64 	%fd432, %fd23, %fd410, 0d0000000000000000;
	fma.rn.f64 	%fd433, %fd24, %fd411, 0d0000000000000000;
	fma.rn.f64 	%fd434, %fd33, %fd412, %fd432;
	fma.rn.f64 	%fd435, %fd34, %fd413, %fd433;
	fma.rn.f64 	%fd436, %fd43, %fd414, %fd434;
	fma.rn.f64 	%fd437, %fd44, %fd415, %fd435;
	fma.rn.f64 	%fd438, %fd657, %fd416, %fd436;
	fma.rn.f64 	%fd439, %fd656, %fd417, %fd437;
	fma.rn.f64 	%fd440, %fd647, %fd418, %fd438;
	fma.rn.f64 	%fd441, %fd646, %fd419, %fd439;
	sub.f64 	%fd442, %fd440, %fd441;
	st.shared.f64 	[%r31+64], %fd442;
	add.f64 	%fd443, %fd440, %fd441;
	st.shared.f64 	[%r31+8], %fd443;
	fma.rn.f64 	%fd444, %fd25, %fd410, 0d0000000000000000;
	fma.rn.f64 	%fd445, %fd26, %fd411, 0d0000000000000000;
	fma.rn.f64 	%fd446, %fd35, %fd412, %fd444;
	fma.rn.f64 	%fd447, %fd36, %fd413, %fd445;
	fma.rn.f64 	%fd448, %fd45, %fd414, %fd446;
	fma.rn.f64 	%fd449, %fd46, %fd415, %fd447;
	fma.rn.f64 	%fd450, %fd655, %fd416, %fd448;
	fma.rn.f64 	%fd451, %fd654, %fd417, %fd449;
	fma.rn.f64 	%fd452, %fd645, %fd418, %fd450;
	fma.rn.f64 	%fd453, %fd644, %fd419, %fd451;
	sub.f64 	%fd454, %fd452, %fd453;
	st.shared.f64 	[%r31+56], %fd454;
	add.f64 	%fd455, %fd452, %fd453;
	st.shared.f64 	[%r31+16], %fd455;
	fma.rn.f64 	%fd456, %fd27, %fd410, 0d0000000000000000;
	fma.rn.f64 	%fd457, %fd28, %fd411, 0d0000000000000000;
	fma.rn.f64 	%fd458, %fd37, %fd412, %fd456;
	fma.rn.f64 	%fd459, %fd38, %fd413, %fd457;
	fma.rn.f64 	%fd460, %fd47, %fd414, %fd458;
	fma.rn.f64 	%fd461, %fd48, %fd415, %fd459;
	fma.rn.f64 	%fd462, %fd653, %fd416, %fd460;
	fma.rn.f64 	%fd463, %fd652, %fd417, %fd461;
	fma.rn.f64 	%fd464, %fd643, %fd418, %fd462;
	fma.rn.f64 	%fd465, %fd642, %fd419, %fd463;
	sub.f64 	%fd466, %fd464, %fd465;
	st.shared.f64 	[%r31+48], %fd466;
	add.f64 	%fd467, %fd464, %fd465;
	st.shared.f64 	[%r31+24], %fd467;
	fma.rn.f64 	%fd468, %fd29, %fd410, 0d0000000000000000;
	fma.rn.f64 	%fd469, %fd30, %fd411, 0d0000000000000000;
	fma.rn.f64 	%fd470, %fd39, %fd412, %fd468;
	fma.rn.f64 	%fd471, %fd40, %fd413, %fd469;
	fma.rn.f64 	%fd472, %fd661, %fd414, %fd470;
	fma.rn.f64 	%fd473, %fd660, %fd415, %fd471;
	fma.rn.f64 	%fd474, %fd651, %fd416, %fd472;
	fma.rn.f64 	%fd475, %fd650, %fd417, %fd473;
	fma.rn.f64 	%fd476, %fd641, %fd418, %fd474;
	fma.rn.f64 	%fd477, %fd640, %fd419, %fd475;
	sub.f64 	%fd478, %fd476, %fd477;
	st.shared.f64 	[%r31+40], %fd478;
	add.f64 	%fd479, %fd476, %fd477;
	st.shared.f64 	[%r31+32], %fd479;
	bar.sync 	0;
	@%p10 bra 	$L__BB244_11;
	mov.u32 	%r39, %tid.y;
	mov.u32 	%r40, _ZZ30massMatrixMultiplySharedKernelILi10ELi10ELi1EEviPKdS1_S1_S1_PdE6s_tmp1;
	mad.lo.s32 	%r41, %r39, 8000, %r40;
	mad.lo.s32 	%r42, %r7, 800, %r41;
	mad.lo.s32 	%r43, %r4, 80, %r42;
	mad.lo.s32 	%r44, %r4, -72, %r43;
	ld.shared.f64 	%fd480, [%r44];
	ld.shared.f64 	%fd481, [%r44+720];
	add.f64 	%fd482, %fd480, %fd481;
	sub.f64 	%fd483, %fd480, %fd481;
	ld.shared.f64 	%fd484, [%r44+80];
	ld.shared.f64 	%fd485, [%r44+640];
	add.f64 	%fd486, %fd484, %fd485;
	sub.f64 	%fd487, %fd484, %fd485;
	ld.shared.f64 	%fd488, [%r44+160];
	ld.shared.f64 	%fd489, [%r44+560];
	add.f64 	%fd490, %fd488, %fd489;
	sub.f64 	%fd491, %fd488, %fd489;
	ld.shared.f64 	%fd492, [%r44+240];
	ld.shared.f64 	%fd493, [%r44+480];
	add.f64 	%fd494, %fd492, %fd493;
	sub.f64 	%fd495, %fd492, %fd493;
	ld.shared.f64 	%fd496, [%r44+320];
	ld.shared.f64 	%fd497, [%r44+400];
	add.f64 	%fd498, %fd496, %fd497;
	sub.f64 	%fd499, %fd496, %fd497;
	fma.rn.f64 	%fd500, %fd21, %fd482, 0d0000000000000000;
	fma.rn.f64 	%fd501, %fd22, %fd483, 0d0000000000000000;
	fma.rn.f64 	%fd502, %fd31, %fd486, %fd500;
	fma.rn.f64 	%fd503, %fd32, %fd487, %fd501;
	fma.rn.f64 	%fd504, %fd41, %fd490, %fd502;
	fma.rn.f64 	%fd505, %fd42, %fd491, %fd503;
	fma.rn.f64 	%fd506, %fd659, %fd494, %fd504;
	fma.rn.f64 	%fd507, %fd658, %fd495, %fd505;
	fma.rn.f64 	%fd508, %fd649, %fd498, %fd506;
	fma.rn.f64 	%fd509, %fd648, %fd499, %fd507;
	sub.f64 	%fd510, %fd508, %fd509;
	st.shared.f64 	[%r44+720], %fd510;
	add.f64 	%fd511, %fd508, %fd509;
	st.shared.f64 	[%r44], %fd511;
	fma.rn.f64 	%fd512, %fd23, %fd482, 0d0000000000000000;
	fma.rn.f64 	%fd513, %fd24, %fd483, 0d0000000000000000;
	fma.rn.f64 	%fd514, %fd33, %fd486, %fd512;
	fma.rn.f64 	%fd515, %fd34, %fd487, %fd513;
	fma.rn.f64 	%fd516, %fd43, %fd490, %fd514;
	fma.rn.f64 	%fd517, %fd44, %fd491, %fd515;
	fma.rn.f64 	%fd518, %fd657, %fd494, %fd516;
	fma.rn.f64 	%fd519, %fd656, %fd495, %fd517;
	fma.rn.f64 	%fd520, %fd647, %fd498, %fd518;
	fma.rn.f64 	%fd521, %fd646, %fd499, %fd519;
	sub.f64 	%fd522, %fd520, %fd521;
	st.shared.f64 	[%r44+640], %fd522;
	add.f64 	%fd523, %fd520, %fd521;
	st.shared.f64 	[%r44+80], %fd523;
	fma.rn.f64 	%fd524, %fd25, %fd482, 0d0000000000000000;
	fma.rn.f64 	%fd525, %fd26, %fd483, 0d0000000000000000;
	fma.rn.f64 	%fd526, %fd35, %fd486, %fd524;
	fma.rn.f64 	%fd527, %fd36, %fd487, %fd525;
	fma.rn.f64 	%fd528, %fd45, %fd490, %fd526;
	fma.rn.f64 	%fd529, %fd46, %fd491, %fd527;
	fma.rn.f64 	%fd530, %fd655, %fd494, %fd528;
	fma.rn.f64 	%fd531, %fd654, %fd495, %fd529;
	fma.rn.f64 	%fd532, %fd645, %fd498, %fd530;
	fma.rn.f64 	%fd533, %fd644, %fd499, %fd531;
	sub.f64 	%fd534, %fd532, %fd533;
	st.shared.f64 	[%r44+560], %fd534;
	add.f64 	%fd535, %fd532, %fd533;
	st.shared.f64 	[%r44+160], %fd535;
	fma.rn.f64 	%fd536, %fd27, %fd482, 0d0000000000000000;
	fma.rn.f64 	%fd537, %fd28, %fd483, 0d0000000000000000;
	fma.rn.f64 	%fd538, %fd37, %fd486, %fd536;
	fma.rn.f64 	%fd539, %fd38, %fd487, %fd537;
	fma.rn.f64 	%fd540, %fd47, %fd490, %fd538;
	fma.rn.f64 	%fd541, %fd48, %fd491, %fd539;
	fma.rn.f64 	%fd542, %fd653, %fd494, %fd540;
	fma.rn.f64 	%fd543, %fd652, %fd495, %fd541;
	fma.rn.f64 	%fd544, %fd643, %fd498, %fd542;
	fma.rn.f64 	%fd545, %fd642, %fd499, %fd543;
	sub.f64 	%fd546, %fd544, %fd545;
	st.shared.f64 	[%r44+480], %fd546;
	add.f64 	%fd547, %fd544, %fd545;
	st.shared.f64 	[%r44+240], %fd547;
	fma.rn.f64 	%fd548, %fd29, %fd482, 0d0000000000000000;
	fma.rn.f64 	%fd549, %fd30, %fd483, 0d0000000000000000;
	fma.rn.f64 	%fd550, %fd39, %fd486, %fd548;
	fma.rn.f64 	%fd551, %fd40, %fd487, %fd549;
	fma.rn.f64 	%fd552, %fd661, %fd490, %fd550;
	fma.rn.f64 	%fd553, %fd660, %fd491, %fd551;
	fma.rn.f64 	%fd554, %fd651, %fd494, %fd552;
	fma.rn.f64 	%fd555, %fd650, %fd495, %fd553;
	fma.rn.f64 	%fd556, %fd641, %fd498, %fd554;
	fma.rn.f64 	%fd557, %fd640, %fd499, %fd555;
	sub.f64 	%fd558, %fd556, %fd557;
	st.shared.f64 	[%r44+400], %fd558;
	add.f64 	%fd559, %fd556, %fd557;
	st.shared.f64 	[%r44+320], %fd559;
$L__BB244_11:
	mov.u32 	%r45, %tid.x;
	setp.gt.u32 	%p11, %r45, 99;
	bar.sync 	0;
	@%p11 bra 	$L__BB244_13;
	mov.u32 	%r46, %tid.y;
	mov.u32 	%r47, _ZZ30massMatrixMultiplySharedKernelILi10ELi10ELi1EEviPKdS1_S1_S1_PdE6s_tmp1;
	mad.lo.s32 	%r48, %r46, 8000, %r47;
	mad.lo.s32 	%r49, %r7, 800, %r48;
	mad.lo.s32 	%r50, %r7, -720, %r49;
	shl.b32 	%r51, %r4, 3;
	add.s32 	%r52, %r50, %r51;
	ld.shared.f64 	%fd560, [%r52];
	ld.shared.f64 	%fd561, [%r52+7200];
	add.f64 	%fd562, %fd560, %fd561;
	sub.f64 	%fd563, %fd560, %fd561;
	ld.shared.f64 	%fd564, [%r52+800];
	ld.shared.f64 	%fd565, [%r52+6400];
	add.f64 	%fd566, %fd564, %fd565;
	sub.f64 	%fd567, %fd564, %fd565;
	ld.shared.f64 	%fd568, [%r52+1600];
	ld.shared.f64 	%fd569, [%r52+5600];
	add.f64 	%fd570, %fd568, %fd569;
	sub.f64 	%fd571, %fd568, %fd569;
	ld.shared.f64 	%fd572, [%r52+2400];
	ld.shared.f64 	%fd573, [%r52+4800];
	add.f64 	%fd574, %fd572, %fd573;
	sub.f64 	%fd575, %fd572, %fd573;
	ld.shared.f64 	%fd576, [%r52+3200];
	ld.shared.f64 	%fd577, [%r52+4000];
	add.f64 	%fd578, %fd576, %fd577;
	sub.f64 	%fd579, %fd576, %fd577;
	fma.rn.f64 	%fd580, %fd21, %fd562, 0d0000000000000000;
	fma.rn.f64 	%fd581, %fd22, %fd563, 0d0000000000000000;
	fma.rn.f64 	%fd582, %fd31, %fd566, %fd580;
	fma.rn.f64 	%fd583, %fd32, %fd567, %fd581;
	fma.rn.f64 	%fd584, %fd41, %fd570, %fd582;
	fma.rn.f64 	%fd585, %fd42, %fd571, %fd583;
	fma.rn.f64 	%fd586, %fd659, %fd574, %fd584;
	fma.rn.f64 	%fd587, %fd658, %fd575, %fd585;
	fma.rn.f64 	%fd588, %fd649, %fd578, %fd586;
	fma.rn.f64 	%fd589, %fd648, %fd579, %fd587;
	sub.f64 	%fd662, %fd588, %fd589;
	add.f64 	%fd671, %fd588, %fd589;
	fma.rn.f64 	%fd590, %fd23, %fd562, 0d0000000000000000;
	fma.rn.f64 	%fd591, %fd24, %fd563, 0d0000000000000000;
	fma.rn.f64 	%fd592, %fd33, %fd566, %fd590;
	fma.rn.f64 	%fd593, %fd34, %fd567, %fd591;
	fma.rn.f64 	%fd594, %fd43, %fd570, %fd592;
	fma.rn.f64 	%fd595, %fd44, %fd571, %fd593;
	fma.rn.f64 	%fd596, %fd657, %fd574, %fd594;
	fma.rn.f64 	%fd597, %fd656, %fd575, %fd595;
	fma.rn.f64 	%fd598, %fd647, %fd578, %fd596;
	fma.rn.f64 	%fd599, %fd646, %fd579, %fd597;
	sub.f64 	%fd663, %fd598, %fd599;
	add.f64 	%fd670, %fd598, %fd599;
	fma.rn.f64 	%fd600, %fd25, %fd562, 0d0000000000000000;
	fma.rn.f64 	%fd601, %fd26, %fd563, 0d0000000000000000;
	fma.rn.f64 	%fd602, %fd35, %fd566, %fd600;
	fma.rn.f64 	%fd603, %fd36, %fd567, %fd601;
	fma.rn.f64 	%fd604, %fd45, %fd570, %fd602;
	fma.rn.f64 	%fd605, %fd46, %fd571, %fd603;
	fma.rn.f64 	%fd606, %fd655, %fd574, %fd604;
	fma.rn.f64 	%fd607, %fd654, %fd575, %fd605;
	fma.rn.f64 	%fd608, %fd645, %fd578, %fd606;
	fma.rn.f64 	%fd609, %fd644, %fd579, %fd607;
	sub.f64 	%fd664, %fd608, %fd609;
	add.f64 	%fd669, %fd608, %fd609;
	fma.rn.f64 	%fd610, %fd27, %fd562, 0d0000000000000000;
	fma.rn.f64 	%fd611, %fd28, %fd563, 0d0000000000000000;
	fma.rn.f64 	%fd612, %fd37, %fd566, %fd610;
	fma.rn.f64 	%fd613, %fd38, %fd567, %fd611;
	fma.rn.f64 	%fd614, %fd47, %fd570, %fd612;
	fma.rn.f64 	%fd615, %fd48, %fd571, %fd613;
	fma.rn.f64 	%fd616, %fd653, %fd574, %fd614;
	fma.rn.f64 	%fd617, %fd652, %fd575, %fd615;
	fma.rn.f64 	%fd618, %fd643, %fd578, %fd616;
	fma.rn.f64 	%fd619, %fd642, %fd579, %fd617;
	sub.f64 	%fd665, %fd618, %fd619;
	add.f64 	%fd668, %fd618, %fd619;
	fma.rn.f64 	%fd620, %fd29, %fd562, 0d0000000000000000;
	fma.rn.f64 	%fd621, %fd30, %fd563, 0d0000000000000000;
	fma.rn.f64 	%fd622, %fd39, %fd566, %fd620;
	fma.rn.f64 	%fd623, %fd40, %fd567, %fd621;
	fma.rn.f64 	%fd624, %fd661, %fd570, %fd622;
	fma.rn.f64 	%fd625, %fd660, %fd571, %fd623;
	fma.rn.f64 	%fd626, %fd651, %fd574, %fd624;
	fma.rn.f64 	%fd627, %fd650, %fd575, %fd625;
	fma.rn.f64 	%fd628, %fd641, %fd578, %fd626;
	fma.rn.f64 	%fd629, %fd640, %fd579, %fd627;
	sub.f64 	%fd666, %fd628, %fd629;
	add.f64 	%fd667, %fd628, %fd629;
$L__BB244_13:
	bar.sync 	0;
	@%p4 bra 	$L__BB244_15;
	ld.param.u64 	%rd21, [_Z30massMatrixMultiplySharedKernelILi10ELi10ELi1EEviPKdS1_S1_S1_Pd_param_5];
	mov.u32 	%r53, %ctaid.x;
	mov.u32 	%r54, %tid.y;
	add.s32 	%r55, %r53, %r54;
	mad.lo.s32 	%r57, %r55, 1000, %r45;
	cvta.to.global.u64 	%rd17, %rd21;
	mul.wide.s32 	%rd18, %r57, 8;
	add.s64 	%rd19, %rd17, %rd18;
	st.global.f64 	[%rd19], %fd671;
	st.global.f64 	[%rd19+800], %fd670;
	st.global.f64 	[%rd19+1600], %fd669;
	st.global.f64 	[%rd19+2400], %fd668;
	st.global.f64 	[%rd19+3200], %fd667;
	st.global.f64 	[%rd19+4000], %fd666;
	st.global.f64 	[%rd19+4800], %fd665;
	st.global.f64 	[%rd19+5600], %fd664;
	st.global.f64 	[%rd19+6400], %fd663;
	st.global.f64 	[%rd19+7200], %fd662;
$L__BB244_15:
	ret;

}
	// .globl	_Z30massMatrixMultiplyGlobalKernelILi10ELi10ELi1EEviPKdS1_S1_S1_Pd
.visible .entry _Z30massMatrixMultiplyGlobalKernelILi10ELi10ELi1EEviPKdS1_S1_S1_Pd(
	.param .u32 _Z30massMatrixMultiplyGlobalKernelILi10ELi10ELi1EEviPKdS1_S1_S1_Pd_param_0,
	.param .u64 .ptr .align 1 _Z30massMatrixMultiplyGlobalKernelILi10ELi10ELi1EEviPKdS1_S1_S1_Pd_param_1,
	.param .u64 .ptr .align 1 _Z30massMatrixMultiplyGlobalKernelILi10ELi10ELi1EEviPKdS1_S1_S1_Pd_param_2,
	.param .u64 .ptr .align 1 _Z30massMatrixMultiplyGlobalKernelILi10ELi10ELi1EEviPKdS1_S1_S1_Pd_param_3,
	.param .u64 .ptr .align 1 _Z30massMatrixMultiplyGlobalKernelILi10ELi10ELi1EEviPKdS1_S1_S1_Pd_param_4,
	.param .u64 .ptr .align 1 _Z30massMatrixMultiplyGlobalKernelILi10ELi10ELi1EEviPKdS1_S1_S1_Pd_param_5
)
{
	.reg .pred 	%p<10>;
	.reg .b16 	%rs<11>;
	.reg .b32 	%r<53>;
	.reg .b64 	%rd<23>;
	.reg .b64 	%fd<682>;
	// demoted variable
	.shared .align 8 .b8 _ZZ30massMatrixMultiplyGlobalKernelILi10ELi10ELi1EEviPKdS1_S1_S1_PdE6s_tmp1[8000];
	ld.param.u32 	%r8, [_Z30massMatrixMultiplyGlobalKernelILi10ELi10ELi1EEviPKdS1_S1_S1_Pd_param_0];
	ld.param.u64 	%rd4, [_Z30massMatrixMultiplyGlobalKernelILi10ELi10ELi1EEviPKdS1_S1_S1_Pd_param_2];
	ld.param.u64 	%rd5, [_Z30massMatrixMultiplyGlobalKernelILi10ELi10ELi1EEviPKdS1_S1_S1_Pd_param_3];
	ld.param.u64 	%rd6, [_Z30massMatrixMultiplyGlobalKernelILi10ELi10ELi1EEviPKdS1_S1_S1_Pd_param_4];
	cvta.to.global.u64 	%rd1, %rd5;
	cvta.to.global.u64 	%rd2, %rd4;
	mov.u32 	%r9, %tid.x;
	mov.u32 	%r2, %tid.y;
	mov.u32 	%r10, %ctaid.x;
	add.s32 	%r3, %r10, %r2;
	cvt.u16.u32 	%rs2, %r9;
	mul.hi.u16 	%rs3, %rs2, -13107;
	shr.u16 	%rs4, %rs3, 3;
	mul.lo.s16 	%rs5, %rs4, 10;
	sub.s16 	%rs1, %rs2, %rs5;
	cvt.u32.u16 	%r4, %rs1;
	setp.lt.s32 	%p2, %r3, %r8;
	setp.lt.u32 	%p3, %r9, 100;
	and.pred  	%p1, %p2, %p3;
	not.pred 	%p4, %p1;
	@%p4 bra 	$L__BB245_2;
	cvta.to.global.u64 	%rd8, %rd6;
	mad.lo.s32 	%r11, %r3, 1000, %r9;
	mul.wide.s32 	%rd9, %r11, 8;
	add.s64 	%rd10, %rd8, %rd9;
	ld.global.nc.f64 	%fd671, [%rd10];
	ld.global.nc.f64 	%fd670, [%rd10+800];
	ld.global.nc.f64 	%fd669, [%rd10+1600];
	ld.global.nc.f64 	%fd668, [%rd10+2400];
	ld.global.nc.f64 	%fd667, [%rd10+3200];
	ld.global.nc.f64 	%fd666, [%rd10+4000];
	ld.global.nc.f64 	%fd665, [%rd10+4800];
	ld.global.nc.f64 	%fd664, [%rd10+5600];
	ld.global.nc.f64 	%fd663, [%rd10+6400];
	ld.global.nc.f64 	%fd662, [%rd10+7200];
$L__BB245_2:
	setp.gt.u32 	%p5, %r9, 99;
	bar.sync 	0;
	mov.u32 	%r12, _ZZ30massMatrixMultiplyGlobalKernelILi10ELi10ELi1EEviPKdS1_S1_S1_PdE6s_tmp1;
	mad.lo.s32 	%r13, %r2, 8000, %r12;
	mul.lo.s16 	%rs7, %rs2, 205;
	shr.u16 	%rs8, %rs7, 11;
	cvt.u32.u16 	%r5, %rs8;
	mul.wide.u16 	%r14, %rs8, 80;
	add.s32 	%r6, %r13, %r14;
	@%p5 bra 	$L__BB245_4;
	add.f64 	%fd102, %fd671, %fd662;
	sub.f64 	%fd103, %fd671, %fd662;
	add.f64 	%fd104, %fd670, %fd663;
	sub.f64 	%fd105, %fd670, %fd663;
	add.f64 	%fd106, %fd669, %fd664;
	sub.f64 	%fd107, %fd669, %fd664;
	add.f64 	%fd108, %fd668, %fd665;
	sub.f64 	%fd109, %fd668, %fd665;
	add.f64 	%fd110, %fd667, %fd666;
	sub.f64 	%fd111, %fd667, %fd666;
	shl.b32 	%r15, %r4, 3;
	add.s32 	%r16, %r6, %r15;
	ld.global.nc.f64 	%fd112, [%rd2];
	fma.rn.f64 	%fd113, %fd112, %fd102, 0d0000000000000000;
	ld.global.nc.f64 	%fd114, [%rd1];
	fma.rn.f64 	%fd115, %fd114, %fd103, 0d0000000000000000;
	ld.global.nc.f64 	%fd116, [%rd2+8];
	fma.rn.f64 	%fd117, %fd116, %fd104, %fd113;
	ld.global.nc.f64 	%fd118, [%rd1+8];
	fma.rn.f64 	%fd119, %fd118, %fd105, %fd115;
	ld.global.nc.f64 	%fd120, [%rd2+16];
	fma.rn.f64 	%fd121, %fd120, %fd106, %fd117;
	ld.global.nc.f64 	%fd122, [%rd1+16];
	fma.rn.f64 	%fd123, %fd122, %fd107, %fd119;
	ld.global.nc.f64 	%fd124, [%rd2+24];
	fma.rn.f64 	%fd125, %fd124, %fd108, %fd121;
	ld.global.nc.f64 	%fd126, [%rd1+24];
	fma.rn.f64 	%fd127, %fd126, %fd109, %fd123;
	ld.global.nc.f64 	%fd128, [%rd2+32];
	fma.rn.f64 	%fd129, %fd128, %fd110, %fd125;
	ld.global.nc.f64 	%fd130, [%rd1+32];
	fma.rn.f64 	%fd131, %fd130, %fd111, %fd127;
	sub.f64 	%fd132, %fd129, %fd131;
	st.shared.f64 	[%r16+7200], %fd132;
	add.f64 	%fd133, %fd131, %fd129;
	st.shared.f64 	[%r16], %fd133;
	ld.global.nc.f64 	%fd134, [%rd2+40];
	fma.rn.f64 	%fd135, %fd134, %fd102, 0d0000000000000000;
	ld.global.nc.f64 	%fd136, [%rd1+40];
	fma.rn.f64 	%fd137, %fd136, %fd103, 0d0000000000000000;
	ld.global.nc.f64 	%fd138, [%rd2+48];
	fma.rn.f64 	%fd139, %fd138, %fd104, %fd135;
	ld.global.nc.f64 	%fd140, [%rd1+48];
	fma.rn.f64 	%fd141, %fd140, %fd105, %fd137;
	ld.global.nc.f64 	%fd142, [%rd2+56];
	fma.rn.f64 	%fd143, %fd142, %fd106, %fd139;
	ld.global.nc.f64 	%fd144, [%rd1+56];
	fma.rn.f64 	%fd145, %fd144, %fd107, %fd141;
	ld.global.nc.f64 	%fd146, [%rd2+64];
	fma.rn.f64 	%fd147, %fd146, %fd108, %fd143;
	ld.global.nc.f64 	%fd148, [%rd1+64];
	fma.rn.f64 	%fd149, %fd148, %fd109, %fd145;
	ld.global.nc.f64 	%fd150, [%rd2+72];
	fma.rn.f64 	%fd151, %fd150, %fd110, %fd147;
	ld.global.nc.f64 	%fd152, [%rd1+72];
	fma.rn.f64 	%fd153, %fd152, %fd111, %fd149;
	sub.f64 	%fd154, %fd151, %fd153;
	st.shared.f64 	[%r16+6400], %fd154;
	add.f64 	%fd155, %fd153, %fd151;
	st.shared.f64 	[%r16+800], %fd155;
	ld.global.nc.f64 	%fd156, [%rd2+80];
	fma.rn.f64 	%fd157, %fd156, %fd102, 0d0000000000000000;
	ld.global.nc.f64 	%fd158, [%rd1+80];
	fma.rn.f64 	%fd159, %fd158, %fd103, 0d0000000000000000;
	ld.global.nc.f64 	%fd160, [%rd2+88];
	fma.rn.f64 	%fd161, %fd160, %fd104, %fd157;
	ld.global.nc.f64 	%fd162, [%rd1+88];
	fma.rn.f64 	%fd163, %fd162, %fd105, %fd159;
	ld.global.nc.f64 	%fd164, [%rd2+96];
	fma.rn.f64 	%fd165, %fd164, %fd106, %fd161;
	ld.global.nc.f64 	%fd166, [%rd1+96];
	fma.rn.f64 	%fd167, %fd166, %fd107, %fd163;
	ld.global.nc.f64 	%fd168, [%rd2+104];
	fma.rn.f64 	%fd169, %fd168, %fd108, %fd165;
	ld.global.nc.f64 	%fd170, [%rd1+104];
	fma.rn.f64 	%fd171, %fd170, %fd109, %fd167;
	ld.global.nc.f64 	%fd172, [%rd2+112];
	fma.rn.f64 	%fd173, %fd172, %fd110, %fd169;
	ld.global.nc.f64 	%fd174, [%rd1+112];
	fma.rn.f64 	%fd175, %fd174, %fd111, %fd171;
	sub.f64 	%fd176, %fd173, %fd175;
	st.shared.f64 	[%r16+5600], %fd176;
	add.f64 	%fd177, %fd175, %fd173;
	st.shared.f64 	[%r16+1600], %fd177;
	ld.global.nc.f64 	%fd178, [%rd2+120];
	fma.rn.f64 	%fd179, %fd178, %fd102, 0d0000000000000000;
	ld.global.nc.f64 	%fd180, [%rd1+120];
	fma.rn.f64 	%fd181, %fd180, %fd103, 0d0000000000000000;
	ld.global.nc.f64 	%fd182, [%rd2+128];
	fma.rn.f64 	%fd183, %fd182, %fd104, %fd179;
	ld.global.nc.f64 	%fd184, [%rd1+128];
	fma.rn.f64 	%fd185, %fd184, %fd105, %fd181;
	ld.global.nc.f64 	%fd186, [%rd2+136];
	fma.rn.f64 	%fd187, %fd186, %fd106, %fd183;
	ld.global.nc.f64 	%fd188, [%rd1+136];
	fma.rn.f64 	%fd189, %fd188, %fd107, %fd185;
	ld.global.nc.f64 	%fd190, [%rd2+144];
	fma.rn.f64 	%fd191, %fd190, %fd108, %fd187;
	ld.global.nc.f64 	%fd192, [%rd1+144];
	fma.rn.f64 	%fd193, %fd192, %fd109, %fd189;
	ld.global.nc.f64 	%fd194, [%rd2+152];
	fma.rn.f64 	%fd195, %fd194, %fd110, %fd191;
	ld.global.nc.f64 	%fd196, [%rd1+152];
	fma.rn.f64 	%fd197, %fd196, %fd111, %fd193;
	sub.f64 	%fd198, %fd195, %fd197;
	st.shared.f64 	[%r16+4800], %fd198;
	add.f64 	%fd199, %fd197, %fd195;
	st.shared.f64 	[%r16+2400], %fd199;
	ld.global.nc.f64 	%fd200, [%rd2+160];
	fma.rn.f64 	%fd201, %fd200, %fd102, 0d0000000000000000;
	ld.global.nc.f64 	%fd202, [%rd1+160];
	fma.rn.f64 	%fd203, %fd202, %fd103, 0d0000000000000000;
	ld.global.nc.f64 	%fd204, [%rd2+168];
	fma.rn.f64 	%fd205, %fd204, %fd104, %fd201;
	ld.global.nc.f64 	%fd206, [%rd1+168];
	fma.rn.f64 	%fd207, %fd206, %fd105, %fd203;
	ld.global.nc.f64 	%fd208, [%rd2+176];
	fma.rn.f64 	%fd209, %fd208, %fd106, %fd205;
	ld.global.nc.f64 	%fd210, [%rd1+176];
	fma.rn.f64 	%fd211, %fd210, %fd107, %fd207;
	ld.global.nc.f64 	%fd212, [%rd2+184];
	fma.rn.f64 	%fd213, %fd212, %fd108, %fd209;
	ld.global.nc.f64 	%fd214, [%rd1+184];
	fma.rn.f64 	%fd215, %fd214, %fd109, %fd211;
	ld.global.nc.f64 	%fd216, [%rd2+192];
	fma.rn.f64 	%fd217, %fd216, %fd110, %fd213;
	ld.global.nc.f64 	%fd218, [%rd1+192];
	fma.rn.f64 	%fd219, %fd218, %fd111, %fd215;
	sub.f64 	%fd220, %fd217, %fd219;
	st.shared.f64 	[%r16+4000], %fd220;
	add.f64 	%fd221, %fd219, %fd217;
	st.shared.f64 	[%r16+3200], %fd221;
$L__BB245_4:
	setp.gt.u32 	%p6, %r9, 99;
	bar.sync 	0;
	@%p6 bra 	$L__BB245_6;
	mad.lo.s32 	%r17, %r5, 720, %r6;
	shl.b32 	%r18, %r4, 3;
	add.s32 	%r19, %r17, %r18;
	ld.shared.f64 	%fd222, [%r19];
	ld.shared.f64 	%fd223, [%r19+720];
	add.f64 	%fd224, %fd222, %fd223;
	sub.f64 	%fd225, %fd222, %fd223;
	ld.shared.f64 	%fd226, [%r19+80];
	ld.shared.f64 	%fd227, [%r19+640];
	add.f64 	%fd228, %fd226, %fd227;
	sub.f64 	%fd229, %fd226, %fd227;
	ld.shared.f64 	%fd230, [%r19+160];
	ld.shared.f64 	%fd231, [%r19+560];
	add.f64 	%fd232, %fd230, %fd231;
	sub.f64 	%fd233, %fd230, %fd231;
	ld.shared.f64 	%fd234, [%r19+240];
	ld.shared.f64 	%fd235, [%r19+480];
	add.f64 	%fd236, %fd234, %fd235;
	sub.f64 	%fd237, %fd234, %fd235;
	ld.shared.f64 	%fd238, [%r19+320];
	ld.shared.f64 	%fd239, [%r19+400];
	add.f64 	%fd240, %fd238, %fd239;
	sub.f64 	%fd241, %fd238, %fd239;
	ld.global.nc.f64 	%fd242, [%rd2];
	fma.rn.f64 	%fd243, %fd242, %fd224, 0d0000000000000000;
	ld.global.nc.f64 	%fd244, [%rd1];
	fma.rn.f64 	%fd245, %fd244, %fd225, 0d0000000000000000;
	ld.global.nc.f64 	%fd246, [%rd2+8];
	fma.rn.f64 	%fd247, %fd246, %fd228, %fd243;
	ld.global.nc.f64 	%fd248, [%rd1+8];
	fma.rn.f64 	%fd249, %fd248, %fd229, %fd245;
	ld.global.nc.f64 	%fd250, [%rd2+16];
	fma.rn.f64 	%fd251, %fd250, %fd232, %fd247;
	ld.global.nc.f64 	%fd252, [%rd1+16];
	fma.rn.f64 	%fd253, %fd252, %fd233, %fd249;
	ld.global.nc.f64 	%fd254, [%rd2+24];
	fma.rn.f64 	%fd255, %fd254, %fd236, %fd251;
	ld.global.nc.f64 	%fd256, [%rd1+24];
	fma.rn.f64 	%fd257, %fd256, %fd237, %fd253;
	ld.global.nc.f64 	%fd258, [%rd2+32];
	fma.rn.f64 	%fd259, %fd258, %fd240, %fd255;
	ld.global.nc.f64 	%fd260, [%rd1+32];
	fma.rn.f64 	%fd261, %fd260, %fd241, %fd257;
	sub.f64 	%fd262, %fd259, %fd261;
	st.shared.f64 	[%r19+720], %fd262;
	add.f64 	%fd263, %fd261, %fd259;
	st.shared.f64 	[%r19], %fd263;
	ld.global.nc.f64 	%fd264, [%rd2+40];
	fma.rn.f64 	%fd265, %fd264, %fd224, 0d0000000000000000;
	ld.global.nc.f64 	%fd266, [%rd1+40];
	fma.rn.f64 	%fd267, %fd266, %fd225, 0d0000000000000000;
	ld.global.nc.f64 	%fd268, [%rd2+48];
	fma.rn.f64 	%fd269, %fd268, %fd228, %fd265;
	ld.global.nc.f64 	%fd270, [%rd1+48];
	fma.rn.f64 	%fd271, %fd270, %fd229, %fd267;
	ld.global.nc.f64 	%fd272, [%rd2+56];
	fma.rn.f64 	%fd273, %fd272, %fd232, %fd269;
	ld.global.nc.f64 	%fd274, [%rd1+56];
	fma.rn.f64 	%fd275, %fd274, %fd233, %fd271;
	ld.global.nc.f64 	%fd276, [%rd2+64];
	fma.rn.f64 	%fd277, %fd276, %fd236, %fd273;
	ld.global.nc.f64 	%fd278, [%rd1+64];
	fma.rn.f64 	%fd279, %fd278, %fd237, %fd275;
	ld.global.nc.f64 	%fd280, [%rd2+72];
	fma.rn.f64 	%fd281, %fd280, %fd240, %fd277;
	ld.global.nc.f64 	%fd282, [%rd1+72];
	fma.rn.f64 	%fd283, %fd282, %fd241, %fd279;
	sub.f64 	%fd284, %fd281, %fd283;
	st.shared.f64 	[%r19+640], %fd284;
	add.f64 	%fd285, %fd283, %fd281;
	st.shared.f64 	[%r19+80], %fd285;
	ld.global.nc.f64 	%fd286, [%rd2+80];
	fma.rn.f64 	%fd287, %fd286, %fd224, 0d0000000000000000;
	ld.global.nc.f64 	%fd288, [%rd1+80];
	fma.rn.f64 	%fd289, %fd288, %fd225, 0d0000000000000000;
	ld.global.nc.f64 	%fd290, [%rd2+88];
	fma.rn.f64 	%fd291, %fd290, %fd228, %fd287;
	ld.global.nc.f64 	%fd292, [%rd1+88];
	fma.rn.f64 	%fd293, %fd292, %fd229, %fd289;
	ld.global.nc.f64 	%fd294, [%rd2+96];
	fma.rn.f64 	%fd295, %fd294, %fd232, %fd291;
	ld.global.nc.f64 	%fd296, [%rd1+96];
	fma.rn.f64 	%fd297, %fd296, %fd233, %fd293;
	ld.global.nc.f64 	%fd298, [%rd2+104];
	fma.rn.f64 	%fd299, %fd298, %fd236, %fd295;
	ld.global.nc.f64 	%fd300, [%rd1+104];
	fma.rn.f64 	%fd301, %fd300, %fd237, %fd297;
	ld.global.nc.f64 	%fd302, [%rd2+112];
	fma.rn.f64 	%fd303, %fd302, %fd240, %fd299;
	ld.global.nc.f64 	%fd304, [%rd1+112];
	fma.rn.f64 	%fd305, %fd304, %fd241, %fd301;
	sub.f64 	%fd306, %fd303, %fd305;
	st.shared.f64 	[%r19+560], %fd306;
	add.f64 	%fd307, %fd305, %fd303;
	st.shared.f64 	[%r19+160], %fd307;
	ld.global.nc.f64 	%fd308, [%rd2+120];
	fma.rn.f64 	%fd309, %fd308, %fd224, 0d0000000000000000;
	ld.global.nc.f64 	%fd310, [%rd1+120];
	fma.rn.f64 	%fd311, %fd310, %fd225, 0d0000000000000000;
	ld.global.nc.f64 	%fd312, [%rd2+128];
	fma.rn.f64 	%fd313, %fd312, %fd228, %fd309;
	ld.global.nc.f64 	%fd314, [%rd1+128];
	fma.rn.f64 	%fd315, %fd314, %fd229, %fd311;
	ld.global.nc.f64 	%fd316, [%rd2+136];
	fma.rn.f64 	%fd317, %fd316, %fd232, %fd313;
	ld.global.nc.f64 	%fd318, [%rd1+136];
	fma.rn.f64 	%fd319, %fd318, %fd233, %fd315;
	ld.global.nc.f64 	%fd320, [%rd2+144];
	fma.rn.f64 	%fd321, %fd320, %fd236, %fd317;
	ld.global.nc.f64 	%fd322, [%rd1+144];
	fma.rn.f64 	%fd323, %fd322, %fd237, %fd319;
	ld.global.nc.f64 	%fd324, [%rd2+152];
	fma.rn.f64 	%fd325, %fd324, %fd240, %fd321;
	ld.global.nc.f64 	%fd326, [%rd1+152];
	fma.rn.f64 	%fd327, %fd326, %fd241, %fd323;
	sub.f64 	%fd328, %fd325, %fd327;
	st.shared.f64 	[%r19+480], %fd328;
	add.f64 	%fd329, %fd327, %fd325;
	st.shared.f64 	[%r19+240], %fd329;
	ld.global.nc.f64 	%fd330, [%rd2+160];
	fma.rn.f64 	%fd331, %fd330, %fd224, 0d0000000000000000;
	ld.global.nc.f64 	%fd332, [%rd1+160];
	fma.rn.f64 	%fd333, %fd332, %fd225, 0d0000000000000000;
	ld.global.nc.f64 	%fd334, [%rd2+168];
	fma.rn.f64 	%fd335, %fd334, %fd228, %fd331;
	ld.global.nc.f64 	%fd336, [%rd1+168];
	fma.rn.f64 	%fd337, %fd336, %fd229, %fd333;
	ld.global.nc.f64 	%fd338, [%rd2+176];
	fma.rn.f64 	%fd339, %fd338, %fd232, %fd335;
	ld.global.nc.f64 	%fd340, [%rd1+176];
	fma.rn.f64 	%fd341, %fd340, %fd233, %fd337;
	ld.global.nc.f64 	%fd342, [%rd2+184];
	fma.rn.f64 	%fd343, %fd342, %fd236, %fd339;
	ld.global.nc.f64 	%fd344, [%rd1+184];
	fma.rn.f64 	%fd345, %fd344, %fd237, %fd341;
	ld.global.nc.f64 	%fd346, [%rd2+192];
	fma.rn.f64 	%fd347, %fd346, %fd240, %fd343;
	ld.global.nc.f64 	%fd348, [%rd1+192];
	fma.rn.f64 	%fd349, %fd348, %fd241, %fd345;
	sub.f64 	%fd350, %fd347, %fd349;
	st.shared.f64 	[%r19+400], %fd350;
	add.f64 	%fd351, %fd349, %fd347;
	st.shared.f64 	[%r19+320], %fd351;
$L__BB245_6:
	ld.param.u64 	%rd21, [_Z30massMatrixMultiplyGlobalKernelILi10ELi10ELi1EEviPKdS1_S1_S1_Pd_param_3];
	ld.param.u64 	%rd20, [_Z30massMatrixMultiplyGlobalKernelILi10ELi10ELi1EEviPKdS1_S1_S1_Pd_param_2];
	ld.param.u64 	%rd19, [_Z30massMatrixMultiplyGlobalKernelILi10ELi10ELi1EEviPKdS1_S1_S1_Pd_param_1];
	mov.u32 	%r20, %tid.x;
	setp.gt.u32 	%p7, %r20, 99;
	bar.sync 	0;
	cvt.u16.u32 	%rs9, %r20;
	mul.hi.u16 	%rs10, %rs9, 6554;
	cvt.u32.u16 	%r7, %rs10;
	mov.u32 	%r21, %tid.y;
	mov.u32 	%r22, _ZZ30massMatrixMultiplyGlobalKernelILi10ELi10ELi1EEviPKdS1_S1_S1_PdE6s_tmp1;
	mad.lo.s32 	%r23, %r21, 8000, %r22;
	mul.wide.u16 	%r24, %rs10, 800;
	add.s32 	%r25, %r23, %r24;
	mad.lo.s32 	%r26, %r4, 80, %r25;
	ld.shared.f64 	%fd352, [%r26];
	ld.shared.f64 	%fd353, [%r26+72];
	add.f64 	%fd354, %fd352, %fd353;
	sub.f64 	%fd355, %fd352, %fd353;
	ld.shared.f64 	%fd356, [%r26+8];
	ld.shared.f64 	%fd357, [%r26+64];
	add.f64 	%fd358, %fd356, %fd357;
	sub.f64 	%fd359, %fd356, %fd357;
	ld.shared.f64 	%fd360, [%r26+16];
	ld.shared.f64 	%fd361, [%r26+56];
	add.f64 	%fd362, %fd360, %fd361;
	sub.f64 	%fd363, %fd360, %fd361;
	ld.shared.f64 	%fd364, [%r26+24];
	ld.shared.f64 	%fd365, [%r26+48];
	add.f64 	%fd366, %fd364, %fd365;
	sub.f64 	%fd367, %fd364, %fd365;
	ld.shared.f64 	%fd368, [%r26+32];
	ld.shared.f64 	%fd369, [%r26+40];
	add.f64 	%fd370, %fd368, %fd369;
	sub.f64 	%fd371, %fd368, %fd369;
	mov.u32 	%r27, %ctaid.x;
	add.s32 	%r28, %r27, %r21;
	mov.b32 	%r29, {%rs10, %rs1};
	mov.b32 	%r30, 9;
	mov.b32 	%r31, 2660;
	dp2a.lo.u32.u32 	%r32, %r29, %r31, %r30;
	mad.lo.s32 	%r33, %r28, 1000, %r32;
	cvta.to.global.u64 	%rd11, %rd20;
	ld.global.nc.f64 	%fd21, [%rd11];
	fma.rn.f64 	%fd372, %fd21, %fd354, 0d0000000000000000;
	cvta.to.global.u64 	%rd12, %rd21;
	ld.global.nc.f64 	%fd22, [%rd12];
	fma.rn.f64 	%fd373, %fd22, %fd355, 0d0000000000000000;
	ld.global.nc.f64 	%fd23, [%rd11+8];
	fma.rn.f64 	%fd374, %fd23, %fd358, %fd372;
	ld.global.nc.f64 	%fd24, [%rd12+8];
	fma.rn.f64 	%fd375, %fd24, %fd359, %fd373;
	ld.global.nc.f64 	%fd25, [%rd11+16];
	fma.rn.f64 	%fd376, %fd25, %fd362, %fd374;
	ld.global.nc.f64 	%fd26, [%rd12+16];
	fma.rn.f64 	%fd377, %fd26, %fd363, %fd375;
	ld.global.nc.f64 	%fd27, [%rd11+24];
	fma.rn.f64 	%fd378, %fd27, %fd366, %fd376;
	ld.global.nc.f64 	%fd28, [%rd12+24];
	fma.rn.f64 	%fd379, %fd28, %fd367, %fd377;
	ld.global.nc.f64 	%fd29, [%rd11+32];
	fma.rn.f64 	%fd380, %fd29, %fd370, %fd378;
	ld.global.nc.f64 	%fd30, [%rd12+32];
	fma.rn.f64 	%fd381, %fd30, %fd371, %fd379;
	cvta.to.global.u64 	%rd13, %rd19;
	mul.wide.s32 	%rd14, %r33, 8;
	add.s64 	%rd15, %rd13, %rd14;
	ld.global.nc.f64 	%fd382, [%rd15];
	ld.global.nc.f64 	%fd383, [%rd15+-72];
	sub.f64 	%fd384, %fd380, %fd381;
	mul.f64 	%fd672, %fd384, %fd382;
	add.f64 	%fd385, %fd380, %fd381;
	mul.f64 	%fd681, %fd385, %fd383;
	ld.global.nc.f64 	%fd33, [%rd11+40];
	fma.rn.f64 	%fd386, %fd33, %fd354, 0d0000000000000000;
	ld.global.nc.f64 	%fd34, [%rd12+40];
	fma.rn.f64 	%fd387, %fd34, %fd355, 0d0000000000000000;
	ld.global.nc.f64 	%fd35, [%rd11+48];
	fma.rn.f64 	%fd388, %fd35, %fd358, %fd386;
	ld.global.nc.f64 	%fd36, [%rd12+48];
	fma.rn.f64 	%fd389, %fd36, %fd359, %fd387;
	ld.global.nc.f64 	%fd37, [%rd11+56];
	fma.rn.f64 	%fd390, %fd37, %fd362, %fd388;
	ld.global.nc.f64 	%fd38, [%rd12+56];
	fma.rn.f64 	%fd391, %fd38, %fd363, %fd389;
	ld.global.nc.f64 	%fd39, [%rd11+64];
	fma.rn.f64 	%fd392, %fd39, %fd366, %fd390;
	ld.global.nc.f64 	%fd40, [%rd12+64];
	fma.rn.f64 	%fd393, %fd40, %fd367, %fd391;
	ld.global.nc.f64 	%fd41, [%rd11+72];
	fma.rn.f64 	%fd394, %fd41, %fd370, %fd392;
	ld.global.nc.f64 	%fd42, [%rd12+72];
	fma.rn.f64 	%fd395, %fd42, %fd371, %fd393;
	ld.global.nc.f64 	%fd396, [%rd15+-8];
	ld.global.nc.f64 	%fd397, [%rd15+-64];
	sub.f64 	%fd398, %fd394, %fd395;
	mul.f64 	%fd673, %fd398, %fd396;
	add.f64 	%fd399, %fd394, %fd395;
	mul.f64 	%fd680, %fd399, %fd397;
	ld.global.nc.f64 	%fd45, [%rd11+80];
	fma.rn.f64 	%fd400, %fd45, %fd354, 0d0000000000000000;
	ld.global.nc.f64 	%fd46, [%rd12+80];
	fma.rn.f64 	%fd401, %fd46, %fd355, 0d0000000000000000;
	ld.global.nc.f64 	%fd47, [%rd11+88];
	fma.rn.f64 	%fd402, %fd47, %fd358, %fd400;
	ld.global.nc.f64 	%fd48, [%rd12+88];
	fma.rn.f64 	%fd403, %fd48, %fd359, %fd401;
	ld.global.nc.f64 	%fd49, [%rd11+96];
	fma.rn.f64 	%fd404, %fd49, %fd362, %fd402;
	ld.global.nc.f64 	%fd50, [%rd12+96];
	fma.rn.f64 	%fd405, %fd50, %fd363, %fd403;
	ld.global.nc.f64 	%fd51, [%rd11+104];
	fma.rn.f64 	%fd406, %fd51, %fd366, %fd404;
	ld.global.nc.f64 	%fd52, [%rd12+104];
	fma.rn.f64 	%fd407, %fd52, %fd367, %fd405;
	ld.global.nc.f64 	%fd53, [%rd11+112];
	fma.rn.f64 	%fd408, %fd53, %fd370, %fd406;
	ld.global.nc.f64 	%fd54, [%rd12+112];
	fma.rn.f64 	%fd409, %fd54, %fd371, %fd407;
	ld.global.nc.f64 	%fd410, [%rd15+-16];
	ld.global.nc.f64 	%fd411, [%rd15+-56];
	sub.f64 	%fd412, %fd408, %fd409;
	mul.f64 	%fd674, %fd412, %fd410;
	add.f64 	%fd413, %fd408, %fd409;
	mul.f64 	%fd679, %fd413, %fd411;
	ld.global.nc.f64 	%fd57, [%rd11+120];
	fma.rn.f64 	%fd414, %fd57, %fd354, 0d0000000000000000;
	ld.global.nc.f64 	%fd58, [%rd12+120];
	fma.rn.f64 	%fd415, %fd58, %fd355, 0d0000000000000000;
	ld.global.nc.f64 	%fd59, [%rd11+128];
	fma.rn.f64 	%fd416, %fd59, %fd358, %fd414;
	ld.global.nc.f64 	%fd60, [%rd12+128];
	fma.rn.f64 	%fd417, %fd60, %fd359, %fd415;
	ld.global.nc.f64 	%fd61, [%rd11+136];
	fma.rn.f64 	%fd418, %fd61, %fd362, %fd416;
	ld.global.nc.f64 	%fd62, [%rd12+136];
	fma.rn.f64 	%fd419, %fd62, %fd363, %fd417;
	ld.global.nc.f64 	%fd63, [%rd11+144];
	fma.rn.f64 	%fd420, %fd63, %fd366, %fd418;
	ld.global.nc.f64 	%fd64, [%rd12+144];
	fma.rn.f64 	%fd421, %fd64, %fd367, %fd419;
	ld.global.nc.f64 	%fd65, [%rd11+152];
	fma.rn.f64 	%fd422, %fd65, %fd370, %fd420;
	ld.global.nc.f64 	%fd66, [%rd12+152];
	fma.rn.f64 	%fd423, %fd66, %fd371, %fd421;
	ld.global.nc.f64 	%fd424, [%rd15+-24];
	ld.global.nc.f64 	%fd425, [%rd15+-48];
	sub.f64 	%fd426, %fd422, %fd423;
	mul.f64 	%fd675, %fd426, %fd424;
	add.f64 	%fd427, %fd422, %fd423;
	mul.f64 	%fd678, %fd427, %fd425;
	ld.global.nc.f64 	%fd69, [%rd11+160];
	fma.rn.f64 	%fd428, %fd69, %fd354, 0d0000000000000000;
	ld.global.nc.f64 	%fd70, [%rd12+160];
	fma.rn.f64 	%fd429, %fd70, %fd355, 0d0000000000000000;
	ld.global.nc.f64 	%fd71, [%rd11+168];
	fma.rn.f64 	%fd430, %fd71, %fd358, %fd428;
	ld.global.nc.f64 	%fd72, [%rd12+168];
	fma.rn.f64 	%fd431, %fd72, %fd359, %fd429;
	ld.global.nc.f64 	%fd73, [%rd11+176];
	fma.rn.f64 	%fd432, %fd73, %fd362, %fd430;
	ld.global.nc.f64 	%fd74, [%rd12+176];
	fma.rn.f64 	%fd433, %fd74, %fd363, %fd431;
	ld.global.nc.f64 	%fd75, [%rd11+184];
	fma.rn.f64 	%fd434, %fd75, %fd366, %fd432;
	ld.global.nc.f64 	%fd76, [%rd12+184];
	fma.rn.f64 	%fd435, %fd76, %fd367, %fd433;
	ld.global.nc.f64 	%fd77, [%rd11+192];
	fma.rn.f64 	%fd436, %fd77, %fd370, %fd434;
	ld.global.nc.f64 	%fd78, [%rd12+192];
	fma.rn.f64 	%fd437, %fd78, %fd371, %fd435;
	ld.global.nc.f64 	%fd438, [%rd15+-32];
	ld.global.nc.f64 	%fd439, [%rd15+-40];
	sub.f64 	%fd440, %fd436, %fd437;
	mul.f64 	%fd676, %fd440, %fd438;
	add.f64 	%fd441, %fd436, %fd437;
	mul.f64 	%fd677, %fd441, %fd439;
	bar.sync 	0;
	add.f64 	%fd442, %fd681, %fd672;
	sub.f64 	%fd443, %fd681, %fd672;
	add.f64 	%fd444, %fd680, %fd673;
	sub.f64 	%fd445, %fd680, %fd673;
	add.f64 	%fd446, %fd679, %fd674;
	sub.f64 	%fd447, %fd679, %fd674;
	add.f64 	%fd448, %fd678, %fd675;
	sub.f64 	%fd449, %fd678, %fd675;
	add.f64 	%fd450, %fd677, %fd676;
	sub.f64 	%fd451, %fd677, %fd676;
	fma.rn.f64 	%fd452, %fd21, %fd442, 0d0000000000000000;
	fma.rn.f64 	%fd453, %fd22, %fd443, 0d0000000000000000;
	fma.rn.f64 	%fd454, %fd33, %fd444, %fd452;
	fma.rn.f64 	%fd455, %fd34, %fd445, %fd453;
	fma.rn.f64 	%fd456, %fd45, %fd446, %fd454;
	fma.rn.f64 	%fd457, %fd46, %fd447, %fd455;
	fma.rn.f64 	%fd458, %fd57, %fd448, %fd456;
	fma.rn.f64 	%fd459, %fd58, %fd449, %fd457;
	fma.rn.f64 	%fd460, %fd69, %fd450, %fd458;
	fma.rn.f64 	%fd461, %fd70, %fd451, %fd459;
	sub.f64 	%fd462, %fd460, %fd461;
	st.shared.f64 	[%r26+72], %fd462;
	add.f64 	%fd463, %fd460, %fd461;
	st.shared.f64 	[%r26], %fd463;
	fma.rn.f64 	%fd464, %fd23, %fd442, 0d0000000000000000;
	fma.rn.f64 	%fd465, %fd24, %fd443, 0d0000000000000000;
	fma.rn.f64 	%fd466, %fd35, %fd444, %fd464;
	fma.rn.f64 	%fd467, %fd36, %fd445, %fd465;
	fma.rn.f64 	%fd468, %fd47, %fd446, %fd466;
	fma.rn.f64 	%fd469, %fd48, %fd447, %fd467;
	fma.rn.f64 	%fd470, %fd59, %fd448, %fd468;
	fma.rn.f64 	%fd471, %fd60, %fd449, %fd469;
	fma.rn.f64 	%fd472, %fd71, %fd450, %fd470;
	fma.rn.f64 	%fd473, %fd72, %fd451, %fd471;
	sub.f64 	%fd474, %fd472, %fd473;
	st.shared.f64 	[%r26+64], %fd474;
	add.f64 	%fd475, %fd472, %fd473;
	st.shared.f64 	[%r26+8], %fd475;
	fma.rn.f64 	%fd476, %fd25, %fd442, 0d0000000000000000;
	fma.rn.f64 	%fd477, %fd26, %fd443, 0d0000000000000000;
	fma.rn.f64 	%fd478, %fd37, %fd444, %fd476;
	fma.rn.f64 	%fd479, %fd38, %fd445, %fd477;
	fma.rn.f64 	%fd480, %fd49, %fd446, %fd478;
	fma.rn.f64 	%fd481, %fd50, %fd447, %fd479;
	fma.rn.f64 	%fd482, %fd61, %fd448, %fd480;
	fma.rn.f64 	%fd483, %fd62, %fd449, %fd481;
	fma.rn.f64 	%fd484, %fd73, %fd450, %fd482;
	fma.rn.f64 	%fd485, %fd74, %fd451, %fd483;
	sub.f64 	%fd486, %fd484, %fd485;
	st.shared.f64 	[%r26+56], %fd486;
	add.f64 	%fd487, %fd484, %fd485;
	st.shared.f64 	[%r26+16], %fd487;
	fma.rn.f64 	%fd488, %fd27, %fd442, 0d0000000000000000;
	fma.rn.f64 	%fd489, %fd28, %fd443, 0d0000000000000000;
	fma.rn.f64 	%fd490, %fd39, %fd444, %fd488;
	fma.rn.f64 	%fd491, %fd40, %fd445, %fd489;
	fma.rn.f64 	%fd492, %fd51, %fd446, %fd490;
	fma.rn.f64 	%fd493, %fd52, %fd447, %fd491;
	fma.rn.f64 	%fd494, %fd63, %fd448, %fd492;
	fma.rn.f64 	%fd495, %fd64, %fd449, %fd493;
	fma.rn.f64 	%fd496, %fd75, %fd450, %fd494;
	fma.rn.f64 	%fd497, %fd76, %fd451, %fd495;
	sub.f64 	%fd498, %fd496, %fd497;
	st.shared.f64 	[%r26+48], %fd498;
	add.f64 	%fd499, %fd496, %fd497;
	st.shared.f64 	[%r26+24], %fd499;
	fma.rn.f64 	%fd500, %fd29, %fd442, 0d0000000000000000;
	fma.rn.f64 	%fd501, %fd30, %fd443, 0d0000000000000000;
	fma.rn.f64 	%fd502, %fd41, %fd444, %fd500;
	fma.rn.f64 	%fd503, %fd42, %fd445, %fd501;
	fma.rn.f64 	%fd504, %fd53, %fd446, %fd502;
	fma.rn.f64 	%fd505, %fd54, %fd447, %fd503;
	fma.rn.f64 	%fd506, %fd65, %fd448, %fd504;
	fma.rn.f64 	%fd507, %fd66, %fd449, %fd505;
	fma.rn.f64 	%fd508, %fd77, %fd450, %fd506;
	fma.rn.f64 	%fd509, %fd78, %fd451, %fd507;
	sub.f64 	%fd510, %fd508, %fd509;
	st.shared.f64 	[%r26+40], %fd510;
	add.f64 	%fd511, %fd508, %fd509;
	st.shared.f64 	[%r26+32], %fd511;
	bar.sync 	0;
	@%p7 bra 	$L__BB245_8;
	mov.u32 	%r34, %tid.y;
	mov.u32 	%r35, _ZZ30massMatrixMultiplyGlobalKernelILi10ELi10ELi1EEviPKdS1_S1_S1_PdE6s_tmp1;
	mad.lo.s32 	%r36, %r34, 8000, %r35;
	mad.lo.s32 	%r37, %r7, 800, %r36;
	mad.lo.s32 	%r38, %r4, 80, %r37;
	mad.lo.s32 	%r39, %r4, -72, %r38;
	ld.shared.f64 	%fd512, [%r39];
	ld.shared.f64 	%fd513, [%r39+720];
	add.f64 	%fd514, %fd512, %fd513;
	sub.f64 	%fd515, %fd512, %fd513;
	ld.shared.f64 	%fd516, [%r39+80];
	ld.shared.f64 	%fd517, [%r39+640];
	add.f64 	%fd518, %fd516, %fd517;
	sub.f64 	%fd519, %fd516, %fd517;
	ld.shared.f64 	%fd520, [%r39+160];
	ld.shared.f64 	%fd521, [%r39+560];
	add.f64 	%fd522, %fd520, %fd521;
	sub.f64 	%fd523, %fd520, %fd521;
	ld.shared.f64 	%fd524, [%r39+240];
	ld.shared.f64 	%fd525, [%r39+480];
	add.f64 	%fd526, %fd524, %fd525;
	sub.f64 	%fd527, %fd524, %fd525;
	ld.shared.f64 	%fd528, [%r39+320];
	ld.shared.f64 	%fd529, [%r39+400];
	add.f64 	%fd530, %fd528, %fd529;
	sub.f64 	%fd531, %fd528, %fd529;
	fma.rn.f64 	%fd532, %fd21, %fd514, 0d0000000000000000;
	fma.rn.f64 	%fd533, %fd22, %fd515, 0d0000000000000000;
	fma.rn.f64 	%fd534, %fd33, %fd518, %fd532;
	fma.rn.f64 	%fd535, %fd34, %fd519, %fd533;
	fma.rn.f64 	%fd536, %fd45, %fd522, %fd534;
	fma.rn.f64 	%fd537, %fd46, %fd523, %fd535;
	fma.rn.f64 	%fd538, %fd57, %fd526, %fd536;
	fma.rn.f64 	%fd539, %fd58, %fd527, %fd537;
	fma.rn.f64 	%fd540, %fd69, %fd530, %fd538;
	fma.rn.f64 	%fd541, %fd70, %fd531, %fd539;
	sub.f64 	%fd542, %fd540, %fd541;
	st.shared.f64 	[%r39+720], %fd542;
	add.f64 	%fd543, %fd540, %fd541;
	st.shared.f64 	[%r39], %fd543;
	fma.rn.f64 	%fd544, %fd23, %fd514, 0d0000000000000000;
	fma.rn.f64 	%fd545, %fd24, %fd515, 0d0000000000000000;
	fma.rn.f64 	%fd546, %fd35, %fd518, %fd544;
	fma.rn.f64 	%fd547, %fd36, %fd519, %fd545;
	fma.rn.f64 	%fd548, %fd47, %fd522, %fd546;
	fma.rn.f64 	%fd549, %fd48, %fd523, %fd547;
	fma.rn.f64 	%fd550, %fd59, %fd526, %fd548;
	fma.rn.f64 	%fd551, %fd60, %fd527, %fd549;
	fma.rn.f64 	%fd552, %fd71, %fd530, %fd550;
	fma.rn.f64 	%fd553, %fd72, %fd531, %fd551;
	sub.f64 	%fd554, %fd552, %fd553;
	st.shared.f64 	[%r39+640], %fd554;
	add.f64 	%fd555, %fd552, %fd553;
	st.shared.f64 	[%r39+80], %fd555;
	fma.rn.f64 	%fd556, %fd25, %fd514, 0d0000000000000000;
	fma.rn.f64 	%fd557, %fd26, %fd515, 0d0000000000000000;
	fma.rn.f64 	%fd558, %fd37, %fd518, %fd556;
	fma.rn.f64 	%fd559, %fd38, %fd519, %fd557;
	fma.rn.f64 	%fd560, %fd49, %fd522, %fd558;
	fma.rn.f64 	%fd561, %fd50, %fd523, %fd559;
	fma.rn.f64 	%fd562, %fd61, %fd526, %fd560;
	fma.rn.f64 	%fd563, %fd62, %fd527, %fd561;
	fma.rn.f64 	%fd564, %fd73, %fd530, %fd562;
	fma.rn.f64 	%fd565, %fd74, %fd531, %fd563;
	sub.f64 	%fd566, %fd564, %fd565;
	st.shared.f64 	[%r39+560], %fd566;
	add.f64 	%fd567, %fd564, %fd565;
	st.shared.f64 	[%r39+160], %fd567;
	fma.rn.f64 	%fd568, %fd27, %fd514, 0d0000000000000000;
	fma.rn.f64 	%fd569, %fd28, %fd515, 0d0000000000000000;
	fma.rn.f64 	%fd570, %fd39, %fd518, %fd568;
	fma.rn.f64 	%fd571, %fd40, %fd519, %fd569;
	fma.rn.f64 	%fd572, %fd51, %fd522, %fd570;
	fma.rn.f64 	%fd573, %fd52, %fd523, %fd571;
	fma.rn.f64 	%fd574, %fd63, %fd526, %fd572;
	fma.rn.f64 	%fd575, %fd64, %fd527, %fd573;
	fma.rn.f64 	%fd576, %fd75, %fd530, %fd574;
	fma.rn.f64 	%fd577, %fd76, %fd531, %fd575;
	sub.f64 	%fd578, %fd576, %fd577;
	st.shared.f64 	[%r39+480], %fd578;
	add.f64 	%fd579, %fd576, %fd577;
	st.shared.f64 	[%r39+240], %fd579;
	fma.rn.f64 	%fd580, %fd29, %fd514, 0d0000000000000000;
	fma.rn.f64 	%fd581, %fd30, %fd515, 0d0000000000000000;
	fma.rn.f64 	%fd582, %fd41, %fd518, %fd580;
	fma.rn.f64 	%fd583, %fd42, %fd519, %fd581;
	fma.rn.f64 	%fd584, %fd53, %fd522, %fd582;
	fma.rn.f64 	%fd585, %fd54, %fd523, %fd583;
	fma.rn.f64 	%fd586, %fd65, %fd526, %fd584;
	fma.rn.f64 	%fd587, %fd66, %fd527, %fd585;
	fma.rn.f64 	%fd588, %fd77, %fd530, %fd586;
	fma.rn.f64 	%fd589, %fd78, %fd531, %fd587;
	sub.f64 	%fd590, %fd588, %fd589;
	st.shared.f64 	[%r39+400], %fd590;
	add.f64 	%fd591, %fd588, %fd589;
	st.shared.f64 	[%r39+320], %fd591;
$L__BB245_8:
	mov.u32 	%r40, %tid.x;
	setp.gt.u32 	%p8, %r40, 99;
	bar.sync 	0;
	@%p8 bra 	$L__BB245_10;
	mov.u32 	%r41, %tid.y;
	mov.u32 	%r42, _ZZ30massMatrixMultiplyGlobalKernelILi10ELi10ELi1EEviPKdS1_S1_S1_PdE6s_tmp1;
	mad.lo.s32 	%r43, %r41, 8000, %r42;
	mad.lo.s32 	%r44, %r7, 800, %r43;
	mad.lo.s32 	%r45, %r7, -720, %r44;
	shl.b32 	%r46, %r4, 3;
	add.s32 	%r47, %r45, %r46;
	ld.shared.f64 	%fd592, [%r47];
	ld.shared.f64 	%fd593, [%r47+7200];
	add.f64 	%fd594, %fd592, %fd593;
	sub.f64 	%fd595, %fd592, %fd593;
	ld.shared.f64 	%fd596, [%r47+800];
	ld.shared.f64 	%fd597, [%r47+6400];
	add.f64 	%fd598, %fd596, %fd597;
	sub.f64 	%fd599, %fd596, %fd597;
	ld.shared.f64 	%fd600, [%r47+1600];
	ld.shared.f64 	%fd601, [%r47+5600];
	add.f64 	%fd602, %fd600, %fd601;
	sub.f64 	%fd603, %fd600, %fd601;
	ld.shared.f64 	%fd604, [%r47+2400];
	ld.shared.f64 	%fd605, [%r47+4800];
	add.f64 	%fd606, %fd604, %fd605;
	sub.f64 	%fd607, %fd604, %fd605;
	ld.shared.f64 	%fd608, [%r47+3200];
	ld.shared.f64 	%fd609, [%r47+4000];
	add.f64 	%fd610, %fd608, %fd609;
	sub.f64 	%fd611, %fd608, %fd609;
	fma.rn.f64 	%fd612, %fd21, %fd594, 0d0000000000000000;
	fma.rn.f64 	%fd613, %fd22, %fd595, 0d0000000000000000;
	fma.rn.f64 	%fd614, %fd33, %fd598, %fd612;
	fma.rn.f64 	%fd615, %fd34, %fd599, %fd613;
	fma.rn.f64 	%fd616, %fd45, %fd602, %fd614;
	fma.rn.f64 	%fd617, %fd46, %fd603, %fd615;
	fma.rn.f64 	%fd618, %fd57, %fd606, %fd616;
	fma.rn.f64 	%fd619, %fd58, %fd607, %fd617;
	fma.rn.f64 	%fd620, %fd69, %fd610, %fd618;
	fma.rn.f64 	%fd621, %fd70, %fd611, %fd619;
	sub.f64 	%fd672, %fd620, %fd621;
	add.f64 	%fd681, %fd620, %fd621;
	fma.rn.f64 	%fd622, %fd23, %fd594, 0d0000000000000000;
	fma.rn.f64 	%fd623, %fd24, %fd595, 0d0000000000000000;
	fma.rn.f64 	%fd624, %fd35, %fd598, %fd622;
	fma.rn.f64 	%fd625, %fd36, %fd599, %fd623;
	fma.rn.f64 	%fd626, %fd47, %fd602, %fd624;
	fma.rn.f64 	%fd627, %fd48, %fd603, %fd625;
	fma.rn.f64 	%fd628, %fd59, %fd606, %fd626;
	fma.rn.f64 	%fd629, %fd60, %fd607, %fd627;
	fma.rn.f64 	%fd630, %fd71, %fd610, %fd628;
	fma.rn.f64 	%fd631, %fd72, %fd611, %fd629;
	sub.f64 	%fd673, %fd630, %fd631;
	add.f64 	%fd680, %fd630, %fd631;
	fma.rn.f64 	%fd632, %fd25, %fd594, 0d0000000000000000;
	fma.rn.f64 	%fd633, %fd26, %fd595, 0d0000000000000000;
	fma.rn.f64 	%fd634, %fd37, %fd598, %fd632;
	fma.rn.f64 	%fd635, %fd38, %fd599, %fd633;
	fma.rn.f64 	%fd636, %fd49, %fd602, %fd634;
	fma.rn.f64 	%fd637, %fd50, %fd603, %fd635;
	fma.rn.f64 	%fd638, %fd61, %fd606, %fd636;
	fma.rn.f64 	%fd639, %fd62, %fd607, %fd637;
	fma.rn.f64 	%fd640, %fd73, %fd610, %fd638;
	fma.rn.f64 	%fd641, %fd74, %fd611, %fd639;
	sub.f64 	%fd674, %fd640, %fd641;
	add.f64 	%fd679, %fd640, %fd641;
	fma.rn.f64 	%fd642, %fd27, %fd594, 0d0000000000000000;
	fma.rn.f64 	%fd643, %fd28, %fd595, 0d0000000000000000;
	fma.rn.f64 	%fd644, %fd39, %fd598, %fd642;
	fma.rn.f64 	%fd645, %fd40, %fd599, %fd643;
	fma.rn.f64 	%fd646, %fd51, %fd602, %fd644;
	fma.rn.f64 	%fd647, %fd52, %fd603, %fd645;
	fma.rn.f64 	%fd648, %fd63, %fd606, %fd646;
	fma.rn.f64 	%fd649, %fd64, %fd607, %fd647;
	fma.rn.f64 	%fd650, %fd75, %fd610, %fd648;
	fma.rn.f64 	%fd651, %fd76, %fd611, %fd649;
	sub.f64 	%fd675, %fd650, %fd651;
	add.f64 	%fd678, %fd650, %fd651;
	fma.rn.f64 	%fd652, %fd29, %fd594, 0d0000000000000000;
	fma.rn.f64 	%fd653, %fd30, %fd595, 0d0000000000000000;
	fma.rn.f64 	%fd654, %fd41, %fd598, %fd652;
	fma.rn.f64 	%fd655, %fd42, %fd599, %fd653;
	fma.rn.f64 	%fd656, %fd53, %fd602, %fd654;
	fma.rn.f64 	%fd657, %fd54, %fd603, %fd655;
	fma.rn.f64 	%fd658, %fd65, %fd606, %fd656;
	fma.rn.f64 	%fd659, %fd66, %fd607, %fd657;
	fma.rn.f64 	%fd660, %fd77, %fd610, %fd658;
	fma.rn.f64 	%fd661, %fd78, %fd611, %fd659;
	sub.f64 	%fd676, %fd660, %fd661;
	add.f64 	%fd677, %fd660, %fd661;
$L__BB245_10:
	bar.sync 	0;
	@%p4 bra 	$L__BB245_12;
	ld.param.u64 	%rd22, [_Z30massMatrixMultiplyGlobalKernelILi10ELi10ELi1EEviPKdS1_S1_S1_Pd_param_5];
	mov.u32 	%r48, %ctaid.x;
	mov.u32 	%r49, %tid.y;
	add.s32 	%r50, %r48, %r49;
	mad.lo.s32 	%r52, %r50, 1000, %r40;
	cvta.to.global.u64 	%rd16, %rd22;
	mul.wide.s32 	%rd17, %r52, 8;
	add.s64 	%rd18, %rd16, %rd17;
	st.global.f64 	[%rd18], %fd681;
	st.global.f64 	[%rd18+800], %fd680;
	st.global.f64 	[%rd18+1600], %fd679;
	st.global.f64 	[%rd18+2400], %fd678;
	st.global.f64 	[%rd18+3200], %fd677;
	st.global.f64 	[%rd18+4000], %fd676;
	st.global.f64 	[%rd18+4800], %fd675;
	st.global.f64 	[%rd18+5600], %fd674;
	st.global.f64 	[%rd18+6400], %fd673;
	st.global.f64 	[%rd18+7200], %fd672;
$L__BB245_12:
	ret;

}
	// .globl	_Z40massMatrixMultiplyMonolithicGlobalKernelILi10ELi10ELi1EEviPKdS1_S1_S1_Pd
.visible .entry _Z40massMatrixMultiplyMonolithicGlobalKernelILi10ELi10ELi1EEviPKdS1_S1_S1_Pd(
	.param .u32 _Z40massMatrixMultiplyMonolithicGlobalKernelILi10ELi10ELi1EEviPKdS1_S1_S1_Pd_param_0,
	.param .u64 .ptr .align 1 _Z40massMatrixMultiplyMonolithicGlobalKernelILi10ELi10ELi1EEviPKdS1_S1_S1_Pd_param_1,
	.param .u64 .ptr .align 1 _Z40massMatrixMultiplyMonolithicGlobalKernelILi10ELi10ELi1EEviPKdS1_S1_S1_Pd_param_2,
	.param .u64 .ptr .align 1 _Z40massMatrixMultiplyMonolithicGlobalKernelILi10ELi10ELi1EEviPKdS1_S1_S1_Pd_param_3,
	.param .u64 .ptr .align 1 _Z40massMatrixMultiplyMonolithicGlobalKernelILi10ELi10ELi1EEviPKdS1_S1_S1_Pd_param_4,
	.param .u64 .ptr .align 1 _Z40massMatrixMultiplyMonolithicGlobalKernelILi10ELi10ELi1EEviPKdS1_S1_S1_Pd_param_5
)
{
	.reg .pred 	%p<19>;
	.reg .b16 	%rs<9>;
	.reg .b32 	%r<68>;
	.reg .b64 	%rd<16>;
	.reg .b64 	%fd<1042>;
	// demoted variable
	.shared .align 8 .b8 _ZZ40massMatrixMultiplyMonolithicGlobalKernelILi10ELi10ELi1EEviPKdS1_S1_S1_PdE6s_tmp1[8000];
	ld.param.u32 	%r10, [_Z40massMatrixMultiplyMonolithicGlobalKernelILi10ELi10ELi1EEviPKdS1_S1_S1_Pd_param_0];
	ld.param.u64 	%rd3, [_Z40massMatrixMultiplyMonolithicGlobalKernelILi10ELi10ELi1EEviPKdS1_S1_S1_Pd_param_1];
	ld.param.u64 	%rd6, [_Z40massMatrixMultiplyMonolithicGlobalKernelILi10ELi10ELi1EEviPKdS1_S1_S1_Pd_param_2];
	ld.param.u64 	%rd4, [_Z40massMatrixMultiplyMonolithicGlobalKernelILi10ELi10ELi1EEviPKdS1_S1_S1_Pd_param_4];
	cvta.to.global.u64 	%rd1, %rd6;
	mov.u32 	%r1, %tid.x;
	mov.u32 	%r2, %tid.y;
	mov.u32 	%r11, %ctaid.x;
	add.s32 	%r3, %r11, %r2;
	cvt.u16.u32 	%rs1, %r1;
	mul.hi.u16 	%rs3, %rs1, 6554;
	mul.lo.s16 	%rs4, %rs3, 10;
	sub.s16 	%rs2, %rs1, %rs4;
	cvt.u32.u16 	%r4, %rs2;
	setp.ge.s32 	%p1, %r3, %r10;
	@%p1 bra 	$L__BB246_2;
	cvta.to.global.u64 	%rd7, %rd4;
	mad.lo.s32 	%r12, %r3, 1000, %r1;
	mul.wide.s32 	%rd8, %r12, 8;
	add.s64 	%rd9, %rd7, %rd8;
	ld.global.nc.f64 	%fd1021, [%rd9];
	ld.global.nc.f64 	%fd1020, [%rd9+800];
	ld.global.nc.f64 	%fd1019, [%rd9+1600];
	ld.global.nc.f64 	%fd1018, [%rd9+2400];
	ld.global.nc.f64 	%fd1017, [%rd9+3200];
	ld.global.nc.f64 	%fd1016, [%rd9+4000];
	ld.global.nc.f64 	%fd1015, [%rd9+4800];
	ld.global.nc.f64 	%fd1014, [%rd9+5600];
	ld.global.nc.f64 	%fd1013, [%rd9+6400];
	ld.global.nc.f64 	%fd1012, [%rd9+7200];
$L__BB246_2:
	bar.sync 	0;
	setp.gt.u32 	%p2, %r1, 99;
	mov.u32 	%r13, _ZZ40massMatrixMultiplyMonolithicGlobalKernelILi10ELi10ELi1EEviPKdS1_S1_S1_PdE6s_tmp1;
	mad.lo.s32 	%r5, %r2, 8000, %r13;
	mul.lo.s16 	%rs6, %rs1, 205;
	shr.u16 	%rs7, %rs6, 11;
	cvt.u32.u16 	%r6, %rs7;
	mul.wide.u16 	%r14, %rs7, 80;
	add.s32 	%r7, %r5, %r14;
	@%p2 bra 	$L__BB246_4;
	shl.b32 	%r15, %r4, 3;
	add.s32 	%r16, %r7, %r15;
	ld.global.nc.f64 	%fd192, [%rd1];
	fma.rn.f64 	%fd193, %fd192, %fd1021, 0d0000000000000000;
	ld.global.nc.f64 	%fd194, [%rd1+8];
	fma.rn.f64 	%fd195, %fd194, %fd1020, %fd193;
	ld.global.nc.f64 	%fd196, [%rd1+16];
	fma.rn.f64 	%fd197, %fd196, %fd1019, %fd195;
	ld.global.nc.f64 	%fd198, [%rd1+24];
	fma.rn.f64 	%fd199, %fd198, %fd1018, %fd197;
	ld.global.nc.f64 	%fd200, [%rd1+32];
	fma.rn.f64 	%fd201, %fd200, %fd1017, %fd199;
	ld.global.nc.f64 	%fd202, [%rd1+40];
	fma.rn.f64 	%fd203, %fd202, %fd1016, %fd201;
	ld.global.nc.f64 	%fd204, [%rd1+48];
	fma.rn.f64 	%fd205, %fd204, %fd1015, %fd203;
	ld.global.nc.f64 	%fd206, [%rd1+56];
	fma.rn.f64 	%fd207, %fd206, %fd1014, %fd205;
	ld.global.nc.f64 	%fd208, [%rd1+64];
	fma.rn.f64 	%fd209, %fd208, %fd1013, %fd207;
	ld.global.nc.f64 	%fd210, [%rd1+72];
	fma.rn.f64 	%fd211, %fd210, %fd1012, %fd209;
	st.shared.f64 	[%r16], %fd211;
	ld.global.nc.f64 	%fd212, [%rd1+80];
	fma.rn.f64 	%fd213, %fd212, %fd1021, 0d0000000000000000;
	ld.global.nc.f64 	%fd214, [%rd1+88];
	fma.rn.f64 	%fd215, %fd214, %fd1020, %fd213;
	ld.global.nc.f64 	%fd216, [%rd1+96];
	fma.rn.f64 	%fd217, %fd216, %fd1019, %fd215;
	ld.global.nc.f64 	%fd218, [%rd1+104];
	fma.rn.f64 	%fd219, %fd218, %fd1018, %fd217;
	ld.global.nc.f64 	%fd220, [%rd1+112];
	fma.rn.f64 	%fd221, %fd220, %fd1017, %fd219;
	ld.global.nc.f64 	%fd222, [%rd1+120];
	fma.rn.f64 	%fd223, %fd222, %fd1016, %fd221;
	ld.global.nc.f64 	%fd224, [%rd1+128];
	fma.rn.f64 	%fd225, %fd224, %fd1015, %fd223;
	ld.global.nc.f64 	%fd226, [%rd1+136];
	fma.rn.f64 	%fd227, %fd226, %fd1014, %fd225;
	ld.global.nc.f64 	%fd228, [%rd1+144];
	fma.rn.f64 	%fd229, %fd228, %fd1013, %fd227;
	ld.global.nc.f64 	%fd230, [%rd1+152];
	fma.rn.f64 	%fd231, %fd230, %fd1012, %fd229;
	st.shared.f64 	[%r16+800], %fd231;
	ld.global.nc.f64 	%fd232, [%rd1+160];
	fma.rn.f64 	%fd233, %fd232, %fd1021, 0d0000000000000000;
	ld.global.nc.f64 	%fd234, [%rd1+168];
	fma.rn.f64 	%fd235, %fd234, %fd1020, %fd233;
	ld.global.nc.f64 	%fd236, [%rd1+176];
	fma.rn.f64 	%fd237, %fd236, %fd1019, %fd235;
	ld.global.nc.f64 	%fd238, [%rd1+184];
	fma.rn.f64 	%fd239, %fd238, %fd1018, %fd237;
	ld.global.nc.f64 	%fd240, [%rd1+192];
	fma.rn.f64 	%fd241, %fd240, %fd1017, %fd239;
	ld.global.nc.f64 	%fd242, [%rd1+200];
	fma.rn.f64 	%fd243, %fd242, %fd1016, %fd241;
	ld.global.nc.f64 	%fd244, [%rd1+208];
	fma.rn.f64 	%fd245, %fd244, %fd1015, %fd243;
	ld.global.nc.f64 	%fd246, [%rd1+216];
	fma.rn.f64 	%fd247, %fd246, %fd1014, %fd245;
	ld.global.nc.f64 	%fd248, [%rd1+224];
	fma.rn.f64 	%fd249, %fd248, %fd1013, %fd247;
	ld.global.nc.f64 	%fd250, [%rd1+232];
	fma.rn.f64 	%fd251, %fd250, %fd1012, %fd249;
	st.shared.f64 	[%r16+1600], %fd251;
	ld.global.nc.f64 	%fd252, [%rd1+240];
	fma.rn.f64 	%fd253, %fd252, %fd1021, 0d0000000000000000;
	ld.global.nc.f64 	%fd254, [%rd1+248];
	fma.rn.f64 	%fd255, %fd254, %fd1020, %fd253;
	ld.global.nc.f64 	%fd256, [%rd1+256];
	fma.rn.f64 	%fd257, %fd256, %fd1019, %fd255;
	ld.global.nc.f64 	%fd258, [%rd1+264];
	fma.rn.f64 	%fd259, %fd258, %fd1018, %fd257;
	ld.global.nc.f64 	%fd260, [%rd1+272];
	fma.rn.f64 	%fd261, %fd260, %fd1017, %fd259;
	ld.global.nc.f64 	%fd262, [%rd1+280];
	fma.rn.f64 	%fd263, %fd262, %fd1016, %fd261;
	ld.global.nc.f64 	%fd264, [%rd1+288];
	fma.rn.f64 	%fd265, %fd264, %fd1015, %fd263;
	ld.global.nc.f64 	%fd266, [%rd1+296];
	fma.rn.f64 	%fd267, %fd266, %fd1014, %fd265;
	ld.global.nc.f64 	%fd268, [%rd1+304];
	fma.rn.f64 	%fd269, %fd268, %fd1013, %fd267;
	ld.global.nc.f64 	%fd270, [%rd1+312];
	fma.rn.f64 	%fd271, %fd270, %fd1012, %fd269;
	st.shared.f64 	[%r16+2400], %fd271;
	ld.global.nc.f64 	%fd272, [%rd1+320];
	fma.rn.f64 	%fd273, %fd272, %fd1021, 0d0000000000000000;
	ld.global.nc.f64 	%fd274, [%rd1+328];
	fma.rn.f64 	%fd275, %fd274, %fd1020, %fd273;
	ld.global.nc.f64 	%fd276, [%rd1+336];
	fma.rn.f64 	%fd277, %fd276, %fd1019, %fd275;
	ld.global.nc.f64 	%fd278, [%rd1+344];
	fma.rn.f64 	%fd279, %fd278, %fd1018, %fd277;
	ld.global.nc.f64 	%fd280, [%rd1+352];
	fma.rn.f64 	%fd281, %fd280, %fd1017, %fd279;
	ld.global.nc.f64 	%fd282, [%rd1+360];
	fma.rn.f64 	%fd283, %fd282, %fd1016, %fd281;
	ld.global.nc.f64 	%fd284, [%rd1+368];
	fma.rn.f64 	%fd285, %fd284, %fd1015, %fd283;
	ld.global.nc.f64 	%fd286, [%rd1+376];
	fma.rn.f64 	%fd287, %fd286, %fd1014, %fd285;
	ld.global.nc.f64 	%fd288, [%rd1+384];
	fma.rn.f64 	%fd289, %fd288, %fd1013, %fd287;
	ld.global.nc.f64 	%fd290, [%rd1+392];
	fma.rn.f64 	%fd291, %fd290, %fd1012, %fd289;
	st.shared.f64 	[%r16+3200], %fd291;
	ld.global.nc.f64 	%fd292, [%rd1+400];
	fma.rn.f64 	%fd293, %fd292, %fd1021, 0d0000000000000000;
	ld.global.nc.f64 	%fd294, [%rd1+408];
	fma.rn.f64 	%fd295, %fd294, %fd1020, %fd293;
	ld.global.nc.f64 	%fd296, [%rd1+416];
	fma.rn.f64 	%fd297, %fd296, %fd1019, %fd295;
	ld.global.nc.f64 	%fd298, [%rd1+424];
	fma.rn.f64 	%fd299, %fd298, %fd1018, %fd297;
	ld.global.nc.f64 	%fd300, [%rd1+432];
	fma.rn.f64 	%fd301, %fd300, %fd1017, %fd299;
	ld.global.nc.f64 	%fd302, [%rd1+440];
	fma.rn.f64 	%fd303, %fd302, %fd1016, %fd301;
	ld.global.nc.f64 	%fd304, [%rd1+448];
	fma.rn.f64 	%fd305, %fd304, %fd1015, %fd303;
	ld.global.nc.f64 	%fd306, [%rd1+456];
	fma.rn.f64 	%fd307, %fd306, %fd1014, %fd305;
	ld.global.nc.f64 	%fd308, [%rd1+464];
	fma.rn.f64 	%fd309, %fd308, %fd1013, %fd307;
	ld.global.nc.f64 	%fd310, [%rd1+472];
	fma.rn.f64 	%fd311, %fd310, %fd1012, %fd309;
	st.shared.f64 	[%r16+4000], %fd311;
	ld.global.nc.f64 	%fd312, [%rd1+480];
	fma.rn.f64 	%fd313, %fd312, %fd1021, 0d0000000000000000;
	ld.global.nc.f64 	%fd314, [%rd1+488];
	fma.rn.f64 	%fd315, %fd314, %fd1020, %fd313;
	ld.global.nc.f64 	%fd316, [%rd1+496];
	fma.rn.f64 	%fd317, %fd316, %fd1019, %fd315;
	ld.global.nc.f64 	%fd318, [%rd1+504];
	fma.rn.f64 	%fd319, %fd318, %fd1018, %fd317;
	ld.global.nc.f64 	%fd320, [%rd1+512];
	fma.rn.f64 	%fd321, %fd320, %fd1017, %fd319;
	ld.global.nc.f64 	%fd322, [%rd1+520];
	fma.rn.f64 	%fd323, %fd322, %fd1016, %fd321;
	ld.global.nc.f64 	%fd324, [%rd1+528];
	fma.rn.f64 	%fd325, %fd324, %fd1015, %fd323;
	ld.global.nc.f64 	%fd326, [%rd1+536];
	fma.rn.f64 	%fd327, %fd326, %fd1014, %fd325;
	ld.global.nc.f64 	%fd328, [%rd1+544];
	fma.rn.f64 	%fd329, %fd328, %fd1013, %fd327;
	ld.global.nc.f64 	%fd330, [%rd1+552];
	fma.rn.f64 	%fd331, %fd330, %fd1012, %fd329;
	st.shared.f64 	[%r16+4800], %fd331;
	ld.global.nc.f64 	%fd332, [%rd1+560];
	fma.rn.f64 	%fd333, %fd332, %fd1021, 0d0000000000000000;
	ld.global.nc.f64 	%fd334, [%rd1+568];
	fma.rn.f64 	%fd335, %fd334, %fd1020, %fd333;
	ld.global.nc.f64 	%fd336, [%rd1+576];
	fma.rn.f64 	%fd337, %fd336, %fd1019, %fd335;
	ld.global.nc.f64 	%fd338, [%rd1+584];
	fma.rn.f64 	%fd339, %fd338, %fd1018, %fd337;
	ld.global.nc.f64 	%fd340, [%rd1+592];
	fma.rn.f64 	%fd341, %fd340, %fd1017, %fd339;
	ld.global.nc.f64 	%fd342, [%rd1+600];
	fma.rn.f64 	%fd343, %fd342, %fd1016, %fd341;
	ld.global.nc.f64 	%fd344, [%rd1+608];
	fma.rn.f64 	%fd345, %fd344, %fd1015, %fd343;
	ld.global.nc.f64 	%fd346, [%rd1+616];
	fma.rn.f64 	%fd347, %fd346, %fd1014, %fd345;
	ld.global.nc.f64 	%fd348, [%rd1+624];
	fma.rn.f64 	%fd349, %fd348, %fd1013, %fd347;
	ld.global.nc.f64 	%fd350, [%rd1+632];
	fma.rn.f64 	%fd351, %fd350, %fd1012, %fd349;
	st.shared.f64 	[%r16+5600], %fd351;
	ld.global.nc.f64 	%fd352, [%rd1+640];
	fma.rn.f64 	%fd353, %fd352, %fd1021, 0d0000000000000000;
	ld.global.nc.f64 	%fd354, [%rd1+648];
	fma.rn.f64 	%fd355, %fd354, %fd1020, %fd353;
	ld.global.nc.f64 	%fd356, [%rd1+656];
	fma.rn.f64 	%fd357, %fd356, %fd1019, %fd355;
	ld.global.nc.f64 	%fd358, [%rd1+664];
	fma.rn.f64 	%fd359, %fd358, %fd1018, %fd357;
	ld.global.nc.f64 	%fd360, [%rd1+672];
	fma.rn.f64 	%fd361, %fd360, %fd1017, %fd359;
	ld.global.nc.f64 	%fd362, [%rd1+680];
	fma.rn.f64 	%fd363, %fd362, %fd1016, %fd361;
	ld.global.nc.f64 	%fd364, [%rd1+688];
	fma.rn.f64 	%fd365, %fd364, %fd1015, %fd363;
	ld.global.nc.f64 	%fd366, [%rd1+696];
	fma.rn.f64 	%fd367, %fd366, %fd1014, %fd365;
	ld.global.nc.f64 	%fd368, [%rd1+704];
	fma.rn.f64 	%fd369, %fd368, %fd1013, %fd367;
	ld.global.nc.f64 	%fd370, [%rd1+712];
	fma.rn.f64 	%fd371, %fd370, %fd1012, %fd369;
	st.shared.f64 	[%r16+6400], %fd371;
	ld.global.nc.f64 	%fd372, [%rd1+720];
	fma.rn.f64 	%fd373, %fd372, %fd1021, 0d0000000000000000;
	ld.global.nc.f64 	%fd374, [%rd1+728];
	fma.rn.f64 	%fd375, %fd374, %fd1020, %fd373;
	ld.global.nc.f64 	%fd376, [%rd1+736];
	fma.rn.f64 	%fd377, %fd376, %fd1019, %fd375;
	ld.global.nc.f64 	%fd378, [%rd1+744];
	fma.rn.f64 	%fd379, %fd378, %fd1018, %fd377;
	ld.global.nc.f64 	%fd380, [%rd1+752];
	fma.rn.f64 	%fd381, %fd380, %fd1017, %fd379;
	ld.global.nc.f64 	%fd382, [%rd1+760];
	fma.rn.f64 	%fd383, %fd382, %fd1016, %fd381;
	ld.global.nc.f64 	%fd384, [%rd1+768];
	fma.rn.f64 	%fd385, %fd384, %fd1015, %fd383;
	ld.global.nc.f64 	%fd386, [%rd1+776];
	fma.rn.f64 	%fd387, %fd386, %fd1014, %fd385;
	ld.global.nc.f64 	%fd388, [%rd1+784];
	fma.rn.f64 	%fd389, %fd388, %fd1013, %fd387;
	ld.global.nc.f64 	%fd390, [%rd1+792];
	fma.rn.f64 	%fd391, %fd390, %fd1012, %fd389;
	st.shared.f64 	[%r16+7200], %fd391;
$L__BB246_4:
	setp.gt.u32 	%p3, %r1, 99;
	bar.sync 	0;
	@%p3 bra 	$L__BB246_6;
	mad.lo.s32 	%r17, %r6, 720, %r7;
	shl.b32 	%r18, %r4, 3;
	add.s32 	%r19, %r17, %r18;
	ld.shared.f64 	%fd392, [%r19];
	ld.shared.f64 	%fd393, [%r19+80];
	ld.shared.f64 	%fd394, [%r19+160];
	ld.shared.f64 	%fd395, [%r19+240];
	ld.shared.f64 	%fd396, [%r19+320];
	ld.shared.f64 	%fd397, [%r19+400];
	ld.shared.f64 	%fd398, [%r19+480];
	ld.shared.f64 	%fd399, [%r19+560];
	ld.shared.f64 	%fd400, [%r19+640];
	ld.shared.f64 	%fd401, [%r19+720];
	ld.global.nc.f64 	%fd402, [%rd1];
	fma.rn.f64 	%fd403, %fd402, %fd392, 0d0000000000000000;
	ld.global.nc.f64 	%fd404, [%rd1+8];
	fma.rn.f64 	%fd405, %fd404, %fd393, %fd403;
	ld.global.nc.f64 	%fd406, [%rd1+16];
	fma.rn.f64 	%fd407, %fd406, %fd394, %fd405;
	ld.global.nc.f64 	%fd408, [%rd1+24];
	fma.rn.f64 	%fd409, %fd408, %fd395, %fd407;
	ld.global.nc.f64 	%fd410, [%rd1+32];
	fma.rn.f64 	%fd411, %fd410, %fd396, %fd409;
	ld.global.nc.f64 	%fd412, [%rd1+40];
	fma.rn.f64 	%fd413, %fd412, %fd397, %fd411;
	ld.global.nc.f64 	%fd414, [%rd1+48];
	fma.rn.f64 	%fd415, %fd414, %fd398, %fd413;
	ld.global.nc.f64 	%fd416, [%rd1+56];
	fma.rn.f64 	%fd417, %fd416, %fd399, %fd415;
	ld.global.nc.f64 	%fd418, [%rd1+64];
	fma.rn.f64 	%fd419, %fd418, %fd400, %fd417;
	ld.global.nc.f64 	%fd420, [%rd1+72];
	fma.rn.f64 	%fd421, %fd420, %fd401, %fd419;
	st.shared.f64 	[%r19], %fd421;
	ld.global.nc.f64 	%fd422, [%rd1+80];
	fma.rn.f64 	%fd423, %fd422, %fd392, 0d0000000000000000;
	ld.global.nc.f64 	%fd424, [%rd1+88];
	fma.rn.f64 	%fd425, %fd424, %fd393, %fd423;
	ld.global.nc.f64 	%fd426, [%rd1+96];
	fma.rn.f64 	%fd427, %fd426, %fd394, %fd425;
	ld.global.nc.f64 	%fd428, [%rd1+104];
	fma.rn.f64 	%fd429, %fd428, %fd395, %fd427;
	ld.global.nc.f64 	%fd430, [%rd1+112];
	fma.rn.f64 	%fd431, %fd430, %fd396, %fd429;
	ld.global.nc.f64 	%fd432, [%rd1+120];
	fma.rn.f64 	%fd433, %fd432, %fd397, %fd431;
	ld.global.nc.f64 	%fd434, [%rd1+128];
	fma.rn.f64 	%fd435, %fd434, %fd398, %fd433;
	ld.global.nc.f64 	%fd436, [%rd1+136];
	fma.rn.f64 	%fd437, %fd436, %fd399, %fd435;
	ld.global.nc.f64 	%fd438, [%rd1+144];
	fma.rn.f64 	%fd439, %fd438, %fd400, %fd437;
	ld.global.nc.f64 	%fd440, [%rd1+152];
	fma.rn.f64 	%fd441, %fd440, %fd401, %fd439;
	st.shared.f64 	[%r19+80], %fd441;
	ld.global.nc.f64 	%fd442, [%rd1+160];
	fma.rn.f64 	%fd443, %fd442, %fd392, 0d0000000000000000;
	ld.global.nc.f64 	%fd444, [%rd1+168];
	fma.rn.f64 	%fd445, %fd444, %fd393, %fd443;
	ld.global.nc.f64 	%fd446, [%rd1+176];
	fma.rn.f64 	%fd447, %fd446, %fd394, %fd445;
	ld.global.nc.f64 	%fd448, [%rd1+184];
	fma.rn.f64 	%fd449, %fd448, %fd395, %fd447;
	ld.global.nc.f64 	%fd450, [%rd1+192];
	fma.rn.f64 	%fd451, %fd450, %fd396, %fd449;
	ld.global.nc.f64 	%fd452, [%rd1+200];
	fma.rn.f64 	%fd453, %fd452, %fd397, %fd451;
	ld.global.nc.f64 	%fd454, [%rd1+208];
	fma.rn.f64 	%fd455, %fd454, %fd398, %fd453;
	ld.global.nc.f64 	%fd456, [%rd1+216];
	fma.rn.f64 	%fd457, %fd456, %fd399, %fd455;
	ld.global.nc.f64 	%fd458, [%rd1+224];
	fma.rn.f64 	%fd459, %fd458, %fd400, %fd457;
	ld.global.nc.f64 	%fd460, [%rd1+232];
	fma.rn.f64 	%fd461, %fd460, %fd401, %fd459;
	st.shared.f64 	[%r19+160], %fd461;
	ld.global.nc.f64 	%fd462, [%rd1+240];
	fma.rn.f64 	%fd463, %fd462, %fd392, 0d0000000000000000;
	ld.global.nc.f64 	%fd464, [%rd1+248];
	fma.rn.f64 	%fd465, %fd464, %fd393, %fd463;
	ld.global.nc.f64 	%fd466, [%rd1+256];
	fma.rn.f64 	%fd467, %fd466, %fd394, %fd465;
	ld.global.nc.f64 	%fd468, [%rd1+264];
	fma.rn.f64 	%fd469, %fd468, %fd395, %fd467;
	ld.global.nc.f64 	%fd470, [%rd1+272];
	fma.rn.f64 	%fd471, %fd470, %fd396, %fd469;
	ld.global.nc.f64 	%fd472, [%rd1+280];
	fma.rn.f64 	%fd473, %fd472, %fd397, %fd471;
	ld.global.nc.f64 	%fd474, [%rd1+288];
	fma.rn.f64 	%fd475, %fd474, %fd398, %fd473;
	ld.global.nc.f64 	%fd476, [%rd1+296];
	fma.rn.f64 	%fd477, %fd476, %fd399, %fd475;
	ld.global.nc.f64 	%fd478, [%rd1+304];
	fma.rn.f64 	%fd479, %fd478, %fd400, %fd477;
	ld.global.nc.f64 	%fd480, [%rd1+312];
	fma.rn.f64 	%fd481, %fd480, %fd401, %fd479;
	st.shared.f64 	[%r19+240], %fd481;
	ld.global.nc.f64 	%fd482, [%rd1+320];
	fma.rn.f64 	%fd483, %fd482, %fd392, 0d0000000000000000;
	ld.global.nc.f64 	%fd484, [%rd1+328];
	fma.rn.f64 	%fd485, %fd484, %fd393, %fd483;
	ld.global.nc.f64 	%fd486, [%rd1+336];
	fma.rn.f64 	%fd487, %fd486, %fd394, %fd485;
	ld.global.nc.f64 	%fd488, [%rd1+344];
	fma.rn.f64 	%fd489, %fd488, %fd395, %fd487;
	ld.global.nc.f64 	%fd490, [%rd1+352];
	fma.rn.f64 	%fd491, %fd490, %fd396, %fd489;
	ld.global.nc.f64 	%fd492, [%rd1+360];
	fma.rn.f64 	%fd493, %fd492, %fd397, %fd491;
	ld.global.nc.f64 	%fd494, [%rd1+368];
	fma.rn.f64 	%fd495, %fd494, %fd398, %fd493;
	ld.global.nc.f64 	%fd496, [%rd1+376];
	fma.rn.f64 	%fd497, %fd496, %fd399, %fd495;
	ld.global.nc.f64 	%fd498, [%rd1+384];
	fma.rn.f64 	%fd499, %fd498, %fd400, %fd497;
	ld.global.nc.f64 	%fd500, [%rd1+392];
	fma.rn.f64 	%fd501, %fd500, %fd401, %fd499;
	st.shared.f64 	[%r19+320], %fd501;
	ld.global.nc.f64 	%fd502, [%rd1+400];
	fma.rn.f64 	%fd503, %fd502, %fd392, 0d0000000000000000;
	ld.global.nc.f64 	%fd504, [%rd1+408];
	fma.rn.f64 	%fd505, %fd504, %fd393, %fd503;
	ld.global.nc.f64 	%fd506, [%rd1+416];
	fma.rn.f64 	%fd507, %fd506, %fd394, %fd505;
	ld.global.nc.f64 	%fd508, [%rd1+424];
	fma.rn.f64 	%fd509, %fd508, %fd395, %fd507;
	ld.global.nc.f64 	%fd510, [%rd1+432];
	fma.rn.f64 	%fd511, %fd510, %fd396, %fd509;
	ld.global.nc.f64 	%fd512, [%rd1+440];
	fma.rn.f64 	%fd513, %fd512, %fd397, %fd511;
	ld.global.nc.f64 	%fd514, [%rd1+448];
	fma.rn.f64 	%fd515, %fd514, %fd398, %fd513;
	ld.global.nc.f64 	%fd516, [%rd1+456];
	fma.rn.f64 	%fd517, %fd516, %fd399, %fd515;
	ld.global.nc.f64 	%fd518, [%rd1+464];
	fma.rn.f64 	%fd519, %fd518, %fd400, %fd517;
	ld.global.nc.f64 	%fd520, [%rd1+472];
	fma.rn.f64 	%fd521, %fd520, %fd401, %fd519;
	st.shared.f64 	[%r19+400], %fd521;
	ld.global.nc.f64 	%fd522, [%rd1+480];
	fma.rn.f64 	%fd523, %fd522, %fd392, 0d0000000000000000;
	ld.global.nc.f64 	%fd524, [%rd1+488];
	fma.rn.f64 	%fd525, %fd524, %fd393, %fd523;
	ld.global.nc.f64 	%fd526, [%rd1+496];
	fma.rn.f64 	%fd527, %fd526, %fd394, %fd525;
	ld.global.nc.f64 	%fd528, [%rd1+504];
	fma.rn.f64 	%fd529, %fd528, %fd395, %fd527;
	ld.global.nc.f64 	%fd530, [%rd1+512];
	fma.rn.f64 	%fd531, %fd530, %fd396, %fd529;
	ld.global.nc.f64 	%fd532, [%rd1+520];
	fma.rn.f64 	%fd533, %fd532, %fd397, %fd531;
	ld.global.nc.f64 	%fd534, [%rd1+528];
	fma.rn.f64 	%fd535, %fd534, %fd398, %fd533;
	ld.global.nc.f64 	%fd536, [%rd1+536];
	fma.rn.f64 	%fd537, %fd536, %fd399, %fd535;
	ld.global.nc.f64 	%fd538, [%rd1+544];
	fma.rn.f64 	%fd539, %fd538, %fd400, %fd537;
	ld.global.nc.f64 	%fd540, [%rd1+552];
	fma.rn.f64 	%fd541, %fd540, %fd401, %fd539;
	st.shared.f64 	[%r19+480], %fd541;
	ld.global.nc.f64 	%fd542, [%rd1+560];
	fma.rn.f64 	%fd543, %fd542, %fd392, 0d0000000000000000;
	ld.global.nc.f64 	%fd544, [%rd1+568];
	fma.rn.f64 	%fd545, %fd544, %fd393, %fd543;
	ld.global.nc.f64 	%fd546, [%rd1+576];
	fma.rn.f64 	%fd547, %fd546, %fd394, %fd545;
	ld.global.nc.f64 	%fd548, [%rd1+584];
	fma.rn.f64 	%fd549, %fd548, %fd395, %fd547;
	ld.global.nc.f64 	%fd550, [%rd1+592];
	fma.rn.f64 	%fd551, %fd550, %fd396, %fd549;
	ld.global.nc.f64 	%fd552, [%rd1+600];
	fma.rn.f64 	%fd553, %fd552, %fd397, %fd551;
	ld.global.nc.f64 	%fd554, [%rd1+608];
	fma.rn.f64 	%fd555, %fd554, %fd398, %fd553;
	ld.global.nc.f64 	%fd556, [%rd1+616];
	fma.rn.f64 	%fd557, %fd556, %fd399, %fd555;
	ld.global.nc.f64 	%fd558, [%rd1+624];
	fma.rn.f64 	%fd559, %fd558, %fd400, %fd557;
	ld.global.nc.f64 	%fd560, [%rd1+632];
	fma.rn.f64 	%fd561, %fd560, %fd401, %fd559;
	st.shared.f64 	[%r19+560], %fd561;
	ld.global.nc.f64 	%fd562, [%rd1+640];
	fma.rn.f64 	%fd563, %fd562, %fd392, 0d0000000000000000;
	ld.global.nc.f64 	%fd564, [%rd1+648];
	fma.rn.f64 	%fd565, %fd564, %fd393, %fd563;
	ld.global.nc.f64 	%fd566, [%rd1+656];
	fma.rn.f64 	%fd567, %fd566, %fd394, %fd565;
	ld.global.nc.f64 	%fd568, [%rd1+664];
	fma.rn.f64 	%fd569, %fd568, %fd395, %fd567;
	ld.global.nc.f64 	%fd570, [%rd1+672];
	fma.rn.f64 	%fd571, %fd570, %fd396, %fd569;
	ld.global.nc.f64 	%fd572, [%rd1+680];
	fma.rn.f64 	%fd573, %fd572, %fd397, %fd571;
	ld.global.nc.f64 	%fd574, [%rd1+688];
	fma.rn.f64 	%fd575, %fd574, %fd398, %fd573;
	ld.global.nc.f64 	%fd576, [%rd1+696];
	fma.rn.f64 	%fd577, %fd576, %fd399, %fd575;
	ld.global.nc.f64 	%fd578, [%rd1+704];
	fma.rn.f64 	%fd579, %fd578, %fd400, %fd577;
	ld.global.nc.f64 	%fd580, [%rd1+712];
	fma.rn.f64 	%fd581, %fd580, %fd401, %fd579;
	st.shared.f64 	[%r19+640], %fd581;
	ld.global.nc.f64 	%fd582, [%rd1+720];
	fma.rn.f64 	%fd583, %fd582, %fd392, 0d0000000000000000;
	ld.global.nc.f64 	%fd584, [%rd1+728];
	fma.rn.f64 	%fd585, %fd584, %fd393, %fd583;
	ld.global.nc.f64 	%fd586, [%rd1+736];
	fma.rn.f64 	%fd587, %fd586, %fd394, %fd585;
	ld.global.nc.f64 	%fd588, [%rd1+744];
	fma.rn.f64 	%fd589, %fd588, %fd395, %fd587;
	ld.global.nc.f64 	%fd590, [%rd1+752];
	fma.rn.f64 	%fd591, %fd590, %fd396, %fd589;
	ld.global.nc.f64 	%fd592, [%rd1+760];
	fma.rn.f64 	%fd593, %fd592, %fd397, %fd591;
	ld.global.nc.f64 	%fd594, [%rd1+768];
	fma.rn.f64 	%fd595, %fd594, %fd398, %fd593;
	ld.global.nc.f64 	%fd596, [%rd1+776];
	fma.rn.f64 	%fd597, %fd596, %fd399, %fd595;
	ld.global.nc.f64 	%fd598, [%rd1+784];
	fma.rn.f64 	%fd599, %fd598, %fd400, %fd597;
	ld.global.nc.f64 	%fd600, [%rd1+792];
	fma.rn.f64 	%fd601, %fd600, %fd401, %fd599;
	st.shared.f64 	[%r19+720], %fd601;
$L__BB246_6:
	ld.param.u32 	%r57, [_Z40massMatrixMultiplyMonolithicGlobalKernelILi10ELi10ELi1EEviPKdS1_S1_S1_Pd_param_0];
	setp.ge.s32 	%p4, %r3, %r57;
	bar.sync 	0;
	cvt.u32.u16 	%r8, %rs3;
	mul.wide.u16 	%r20, %rs3, 800;
	add.s32 	%r21, %r5, %r20;
	mad.lo.s32 	%r22, %r4, 80, %r21;
	ld.shared.f64 	%fd21, [%r22];
	ld.shared.f64 	%fd22, [%r22+8];
	ld.shared.f64 	%fd23, [%r22+16];
	ld.shared.f64 	%fd24, [%r22+24];
	ld.shared.f64 	%fd25, [%r22+32];
	ld.shared.f64 	%fd26, [%r22+40];
	ld.shared.f64 	%fd27, [%r22+48];
	ld.shared.f64 	%fd28, [%r22+56];
	ld.shared.f64 	%fd29, [%r22+64];
	ld.shared.f64 	%fd30, [%r22+72];
	mov.b32 	%r23, {%rs3, %rs2};
	mov.b32 	%r24, 0;
	mov.b32 	%r25, 2660;
	dp2a.lo.u32.u32 	%r26, %r23, %r25, %r24;
	mad.lo.s32 	%r27, %r3, 1000, %r26;
	ld.global.nc.f64 	%fd31, [%rd1];
	fma.rn.f64 	%fd603, %fd31, %fd21, 0d0000000000000000;
	ld.global.nc.f64 	%fd32, [%rd1+8];
	fma.rn.f64 	%fd604, %fd32, %fd22, %fd603;
	ld.global.nc.f64 	%fd33, [%rd1+16];
	fma.rn.f64 	%fd605, %fd33, %fd23, %fd604;
	ld.global.nc.f64 	%fd34, [%rd1+24];
	fma.rn.f64 	%fd606, %fd34, %fd24, %fd605;
	ld.global.nc.f64 	%fd35, [%rd1+32];
	fma.rn.f64 	%fd607, %fd35, %fd25, %fd606;
	ld.global.nc.f64 	%fd36, [%rd1+40];
	fma.rn.f64 	%fd608, %fd36, %fd26, %fd607;
	ld.global.nc.f64 	%fd37, [%rd1+48];
	fma.rn.f64 	%fd609, %fd37, %fd27, %fd608;
	ld.global.nc.f64 	%fd38, [%rd1+56];
	fma.rn.f64 	%fd610, %fd38, %fd28, %fd609;
	ld.global.nc.f64 	%fd39, [%rd1+64];
	fma.rn.f64 	%fd611, %fd39, %fd29, %fd610;
	ld.global.nc.f64 	%fd40, [%rd1+72];
	fma.rn.f64 	%fd41, %fd40, %fd30, %fd611;
	cvta.to.global.u64 	%rd10, %rd3;
	mul.wide.s32 	%rd11, %r27, 8;
	add.s64 	%rd2, %rd10, %rd11;
	mov.f64 	%fd1022, 0d0000000000000000;
	@%p4 bra 	$L__BB246_8;
	ld.global.nc.f64 	%fd1022, [%rd2];
$L__BB246_8:
	ld.param.u32 	%r58, [_Z40massMatrixMultiplyMonolithicGlobalKernelILi10ELi10ELi1EEviPKdS1_S1_S1_Pd_param_0];
	setp.ge.s32 	%p5, %r3, %r58;
	mul.f64 	%fd1041, %fd41, %fd1022;
	ld.global.nc.f64 	%fd45, [%rd1+80];
	fma.rn.f64 	%fd613, %fd45, %fd21, 0d0000000000000000;
	ld.global.nc.f64 	%fd46, [%rd1+88];
	fma.rn.f64 	%fd614, %fd46, %fd22, %fd613;
	ld.global.nc.f64 	%fd47, [%rd1+96];
	fma.rn.f64 	%fd615, %fd47, %fd23, %fd614;
	ld.global.nc.f64 	%fd48, [%rd1+104];
	fma.rn.f64 	%fd616, %fd48, %fd24, %fd615;
	ld.global.nc.f64 	%fd49, [%rd1+112];
	fma.rn.f64 	%fd617, %fd49, %fd25, %fd616;
	ld.global.nc.f64 	%fd50, [%rd1+120];
	fma.rn.f64 	%fd618, %fd50, %fd26, %fd617;
	ld.global.nc.f64 	%fd51, [%rd1+128];
	fma.rn.f64 	%fd619, %fd51, %fd27, %fd618;
	ld.global.nc.f64 	%fd52, [%rd1+136];
	fma.rn.f64 	%fd620, %fd52, %fd28, %fd619;
	ld.global.nc.f64 	%fd53, [%rd1+144];
	fma.rn.f64 	%fd621, %fd53, %fd29, %fd620;
	ld.global.nc.f64 	%fd54, [%rd1+152];
	fma.rn.f64 	%fd55, %fd54, %fd30, %fd621;
	mov.f64 	%fd1023, 0d0000000000000000;
	@%p5 bra 	$L__BB246_10;
	ld.global.nc.f64 	%fd1023, [%rd2+8];
$L__BB246_10:
	ld.param.u32 	%r59, [_Z40massMatrixMultiplyMonolithicGlobalKernelILi10ELi10ELi1EEviPKdS1_S1_S1_Pd_param_0];
	setp.ge.s32 	%p6, %r3, %r59;
	mul.f64 	%fd1040, %fd55, %fd1023;
	ld.global.nc.f64 	%fd59, [%rd1+160];
	fma.rn.f64 	%fd623, %fd59, %fd21, 0d0000000000000000;
	ld.global.nc.f64 	%fd60, [%rd1+168];
	fma.rn.f64 	%fd624, %fd60, %fd22, %fd623;
	ld.global.nc.f64 	%fd61, [%rd1+176];
	fma.rn.f64 	%fd625, %fd61, %fd23, %fd624;
	ld.global.nc.f64 	%fd62, [%rd1+184];
	fma.rn.f64 	%fd626, %fd62, %fd24, %fd625;
	ld.global.nc.f64 	%fd63, [%rd1+192];
	fma.rn.f64 	%fd627, %fd63, %fd25, %fd626;
	ld.global.nc.f64 	%fd64, [%rd1+200];
	fma.rn.f64 	%fd628, %fd64, %fd26, %fd627;
	ld.global.nc.f64 	%fd65, [%rd1+208];
	fma.rn.f64 	%fd629, %fd65, %fd27, %fd628;
	ld.global.nc.f64 	%fd66, [%rd1+216];
	fma.rn.f64 	%fd630, %fd66, %fd28, %fd629;
	ld.global.nc.f64 	%fd67, [%rd1+224];
	fma.rn.f64 	%fd631, %fd67, %fd29, %fd630;
	ld.global.nc.f64 	%fd68, [%rd1+232];
	fma.rn.f64 	%fd69, %fd68, %fd30, %fd631;
	mov.f64 	%fd1024, 0d0000000000000000;
	@%p6 bra 	$L__BB246_12;
	ld.global.nc.f64 	%fd1024, [%rd2+16];
$L__BB246_12:
	ld.param.u32 	%r60, [_Z40massMatrixMultiplyMonolithicGlobalKernelILi10ELi10ELi1EEviPKdS1_S1_S1_Pd_param_0];
	setp.ge.s32 	%p7, %r3, %r60;
	mul.f64 	%fd1039, %fd69, %fd1024;
	ld.global.nc.f64 	%fd73, [%rd1+240];
	fma.rn.f64 	%fd633, %fd73, %fd21, 0d0000000000000000;
	ld.global.nc.f64 	%fd74, [%rd1+248];
	fma.rn.f64 	%fd634, %fd74, %fd22, %fd633;
	ld.global.nc.f64 	%fd75, [%rd1+256];
	fma.rn.f64 	%fd635, %fd75, %fd23, %fd634;
	ld.global.nc.f64 	%fd76, [%rd1+264];
	fma.rn.f64 	%fd636, %fd76, %fd24, %fd635;
	ld.global.nc.f64 	%fd77, [%rd1+272];
	fma.rn.f64 	%fd637, %fd77, %fd25, %fd636;
	ld.global.nc.f64 	%fd78, [%rd1+280];
	fma.rn.f64 	%fd638, %fd78, %fd26, %fd637;
	ld.global.nc.f64 	%fd79, [%rd1+288];
	fma.rn.f64 	%fd639, %fd79, %fd27, %fd638;
	ld.global.nc.f64 	%fd80, [%rd1+296];
	fma.rn.f64 	%fd640, %fd80, %fd28, %fd639;
	ld.global.nc.f64 	%fd81, [%rd1+304];
	fma.rn.f64 	%fd641, %fd81, %fd29, %fd640;
	ld.global.nc.f64 	%fd82, [%rd1+312];
	fma.rn.f64 	%fd83, %fd82, %fd30, %fd641;
	mov.f64 	%fd1025, 0d0000000000000000;
	@%p7 bra 	$L__BB246_14;
	ld.global.nc.f64 	%fd1025, [%rd2+24];
$L__BB246_14:
	ld.param.u32 	%r61, [_Z40massMatrixMultiplyMonolithicGlobalKernelILi10ELi10ELi1EEviPKdS1_S1_S1_Pd_param_0];
	setp.ge.s32 	%p8, %r3, %r61;
	mul.f64 	%fd1038, %fd83, %fd1025;
	ld.global.nc.f64 	%fd87, [%rd1+320];
	fma.rn.f64 	%fd643, %fd87, %fd21, 0d0000000000000000;
	ld.global.nc.f64 	%fd88, [%rd1+328];
	fma.rn.f64 	%fd644, %fd88, %fd22, %fd643;
	ld.global.nc.f64 	%fd89, [%rd1+336];
	fma.rn.f64 	%fd645, %fd89, %fd23, %fd644;
	ld.global.nc.f64 	%fd90, [%rd1+344];
	fma.rn.f64 	%fd646, %fd90, %fd24, %fd645;
	ld.global.nc.f64 	%fd91, [%rd1+352];
	fma.rn.f64 	%fd647, %fd91, %fd25, %fd646;
	ld.global.nc.f64 	%fd92, [%rd1+360];
	fma.rn.f64 	%fd648, %fd92, %fd26, %fd647;
	ld.global.nc.f64 	%fd93, [%rd1+368];
	fma.rn.f64 	%fd649, %fd93, %fd27, %fd648;
	ld.global.nc.f64 	%fd94, [%rd1+376];
	fma.rn.f64 	%fd650, %fd94, %fd28, %fd649;
	ld.global.nc.f64 	%fd95, [%rd1+384];
	fma.rn.f64 	%fd651, %fd95, %fd29, %fd650;
	ld.global.nc.f64 	%fd96, [%rd1+392];
	fma.rn.f64 	%fd97, %fd96, %fd30, %fd651;
	mov.f64 	%fd1026, 0d0000000000000000;
	@%p8 bra 	$L__BB246_16;
	ld.global.nc.f64 	%fd1026, [%rd2+32];
$L__BB246_16:
	ld.param.u32 	%r62, [_Z40massMatrixMultiplyMonolithicGlobalKernelILi10ELi10ELi1EEviPKdS1_S1_S1_Pd_param_0];
	setp.ge.s32 	%p9, %r3, %r62;
	mul.f64 	%fd1037, %fd97, %fd1026;
	ld.global.nc.f64 	%fd101, [%rd1+400];
	fma.rn.f64 	%fd653, %fd101, %fd21, 0d0000000000000000;
	ld.global.nc.f64 	%fd102, [%rd1+408];
	fma.rn.f64 	%fd654, %fd102, %fd22, %fd653;
	ld.global.nc.f64 	%fd103, [%rd1+416];
	fma.rn.f64 	%fd655, %fd103, %fd23, %fd654;
	ld.global.nc.f64 	%fd104, [%rd1+424];
	fma.rn.f64 	%fd656, %fd104, %fd24, %fd655;
	ld.global.nc.f64 	%fd105, [%rd1+432];
	fma.rn.f64 	%fd657, %fd105, %fd25, %fd656;
	ld.global.nc.f64 	%fd106, [%rd1+440];
	fma.rn.f64 	%fd658, %fd106, %fd26, %fd657;
	ld.global.nc.f64 	%fd107, [%rd1+448];
	fma.rn.f64 	%fd659, %fd107, %fd27, %fd658;
	ld.global.nc.f64 	%fd108, [%rd1+456];
	fma.rn.f64 	%fd660, %fd108, %fd28, %fd659;
	ld.global.nc.f64 	%fd109, [%rd1+464];
	fma.rn.f64 	%fd661, %fd109, %fd29, %fd660;
	ld.global.nc.f64 	%fd110, [%rd1+472];
	fma.rn.f64 	%fd111, %fd110, %fd30, %fd661;
	mov.f64 	%fd1027, 0d0000000000000000;
	@%p9 bra 	$L__BB246_18;
	ld.global.nc.f64 	%fd1027, [%rd2+40];
$L__BB246_18:
	ld.param.u32 	%r63, [_Z40massMatrixMultiplyMonolithicGlobalKernelILi10ELi10ELi1EEviPKdS1_S1_S1_Pd_param_0];
	setp.ge.s32 	%p10, %r3, %r63;
	mul.f64 	%fd1036, %fd111, %fd1027;
	ld.global.nc.f64 	%fd115, [%rd1+480];
	fma.rn.f64 	%fd663, %fd115, %fd21, 0d0000000000000000;
	ld.global.nc.f64 	%fd116, [%rd1+488];
	fma.rn.f64 	%fd664, %fd116, %fd22, %fd663;
	ld.global.nc.f64 	%fd117, [%rd1+496];
	fma.rn.f64 	%fd665, %fd117, %fd23, %fd664;
	ld.global.nc.f64 	%fd118, [%rd1+504];
	fma.rn.f64 	%fd666, %fd118, %fd24, %fd665;
	ld.global.nc.f64 	%fd119, [%rd1+512];
	fma.rn.f64 	%fd667, %fd119, %fd25, %fd666;
	ld.global.nc.f64 	%fd120, [%rd1+520];
	fma.rn.f64 	%fd668, %fd120, %fd26, %fd667;
	ld.global.nc.f64 	%fd121, [%rd1+528];
	fma.rn.f64 	%fd669, %fd121, %fd27, %fd668;
	ld.global.nc.f64 	%fd122, [%rd1+536];
	fma.rn.f64 	%fd670, %fd122, %fd28, %fd669;
	ld.global.nc.f64 	%fd123, [%rd1+544];
	fma.rn.f64 	%fd671, %fd123, %fd29, %fd670;
	ld.global.nc.f64 	%fd124, [%rd1+552];
	fma.rn.f64 	%fd125, %fd124, %fd30, %fd671;
	mov.f64 	%fd1028, 0d0000000000000000;
	@%p10 bra 	$L__BB246_20;
	ld.global.nc.f64 	%fd1028, [%rd2+48];
$L__BB246_20:
	ld.param.u32 	%r64, [_Z40massMatrixMultiplyMonolithicGlobalKernelILi10ELi10ELi1EEviPKdS1_S1_S1_Pd_param_0];
	setp.ge.s32 	%p11, %r3, %r64;
	mul.f64 	%fd1035, %fd125, %fd1028;
	ld.global.nc.f64 	%fd129, [%rd1+560];
	fma.rn.f64 	%fd673, %fd129, %fd21, 0d0000000000000000;
	ld.global.nc.f64 	%fd130, [%rd1+568];
	fma.rn.f64 	%fd674, %fd130, %fd22, %fd673;
	ld.global.nc.f64 	%fd131, [%rd1+576];
	fma.rn.f64 	%fd675, %fd131, %fd23, %fd674;
	ld.global.nc.f64 	%fd132, [%rd1+584];
	fma.rn.f64 	%fd676, %fd132, %fd24, %fd675;
	ld.global.nc.f64 	%fd133, [%rd1+592];
	fma.rn.f64 	%fd677, %fd133, %fd25, %fd676;
	ld.global.nc.f64 	%fd134, [%rd1+600];
	fma.rn.f64 	%fd678, %fd134, %fd26, %fd677;
	ld.global.nc.f64 	%fd135, [%rd1+608];
	fma.rn.f64 	%fd679, %fd135, %fd27, %fd678;
	ld.global.nc.f64 	%fd136, [%rd1+616];
	fma.rn.f64 	%fd680, %fd136, %fd28, %fd679;
	ld.global.nc.f64 	%fd137, [%rd1+624];
	fma.rn.f64 	%fd681, %fd137, %fd29, %fd680;
	ld.global.nc.f64 	%fd138, [%rd1+632];
	fma.rn.f64 	%fd139, %fd138, %fd30, %fd681;
	mov.f64 	%fd1029, 0d0000000000000000;
	@%p11 bra 	$L__BB246_22;
	ld.global.nc.f64 	%fd1029, [%rd2+56];
$L__BB246_22:
	ld.param.u32 	%r65, [_Z40massMatrixMultiplyMonolithicGlobalKernelILi10ELi10ELi1EEviPKdS1_S1_S1_Pd_param_0];
	setp.ge.s32 	%p12, %r3, %r65;
	mul.f64 	%fd1034, %fd139, %fd1029;
	ld.global.nc.f64 	%fd143, [%rd1+640];
	fma.rn.f64 	%fd683, %fd143, %fd21, 0d0000000000000000;
	ld.global.nc.f64 	%fd144, [%rd1+648];
	fma.rn.f64 	%fd684, %fd144, %fd22, %fd683;
	ld.global.nc.f64 	%fd145, [%rd1+656];
	fma.rn.f64 	%fd685, %fd145, %fd23, %fd684;
	ld.global.nc.f64 	%fd146, [%rd1+664];
	fma.rn.f64 	%fd686, %fd146, %fd24, %fd685;
	ld.global.nc.f64 	%fd147, [%rd1+672];
	fma.rn.f64 	%fd687, %fd147, %fd25, %fd686;
	ld.global.nc.f64 	%fd148, [%rd1+680];
	fma.rn.f64 	%fd688, %fd148, %fd26, %fd687;
	ld.global.nc.f64 	%fd149, [%rd1+688];
	fma.rn.f64 	%fd689, %fd149, %fd27, %fd688;
	ld.global.nc.f64 	%fd150, [%rd1+696];
	fma.rn.f64 	%fd690, %fd150, %fd28, %fd689;
	ld.global.nc.f64 	%fd151, [%rd1+704];
	fma.rn.f64 	%fd691, %fd151, %fd29, %fd690;
	ld.global.nc.f64 	%fd152, [%rd1+712];
	fma.rn.f64 	%fd153, %fd152, %fd30, %fd691;
	mov.f64 	%fd1030, 0d0000000000000000;
	@%p12 bra 	$L__BB246_24;
	ld.global.nc.f64 	%fd1030, [%rd2+64];
$L__BB246_24:
	ld.param.u32 	%r66, [_Z40massMatrixMultiplyMonolithicGlobalKernelILi10ELi10ELi1EEviPKdS1_S1_S1_Pd_param_0];
	mov.u32 	%r28, %ctaid.x;
	mov.u32 	%r29, %tid.y;
	add.s32 	%r30, %r28, %r29;
	setp.ge.s32 	%p13, %r30, %r66;
	mul.f64 	%fd1033, %fd153, %fd1030;
	ld.global.nc.f64 	%fd157, [%rd1+720];
	fma.rn.f64 	%fd693, %fd157, %fd21, 0d0000000000000000;
	ld.global.nc.f64 	%fd158, [%rd1+728];
	fma.rn.f64 	%fd694, %fd158, %fd22, %fd693;
	ld.global.nc.f64 	%fd159, [%rd1+736];
	fma.rn.f64 	%fd695, %fd159, %fd23, %fd694;
	ld.global.nc.f64 	%fd160, [%rd1+744];
	fma.rn.f64 	%fd696, %fd160, %fd24, %fd695;
	ld.global.nc.f64 	%fd161, [%rd1+752];
	fma.rn.f64 	%fd697, %fd161, %fd25, %fd696;
	ld.global.nc.f64 	%fd162, [%rd1+760];
	fma.rn.f64 	%fd698, %fd162, %fd26, %fd697;
	ld.global.nc.f64 	%fd163, [%rd1+768];
	fma.rn.f64 	%fd699, %fd163, %fd27, %fd698;
	ld.global.nc.f64 	%fd164, [%rd1+776];
	fma.rn.f64 	%fd700, %fd164, %fd28, %fd699;
	ld.global.nc.f64 	%fd165, [%rd1+784];
	fma.rn.f64 	%fd701, %fd165, %fd29, %fd700;
	ld.global.nc.f64 	%fd166, [%rd1+792];
	fma.rn.f64 	%fd167, %fd166, %fd30, %fd701;
	mov.f64 	%fd1031, 0d0000000000000000;
	@%p13 bra 	$L__BB246_26;
	ld.global.nc.f64 	%fd1031, [%rd2+72];
$L__BB246_26:
	mov.u32 	%r31, %tid.x;
	setp.gt.u32 	%p14, %r31, 99;
	mul.f64 	%fd1032, %fd167, %fd1031;
	fma.rn.f64 	%fd702, %fd31, %fd1041, 0d0000000000000000;
	fma.rn.f64 	%fd703, %fd45, %fd1040, %fd702;
	fma.rn.f64 	%fd704, %fd59, %fd1039, %fd703;
	fma.rn.f64 	%fd705, %fd73, %fd1038, %fd704;
	fma.rn.f64 	%fd706, %fd87, %fd1037, %fd705;
	fma.rn.f64 	%fd707, %fd101, %fd1036, %fd706;
	fma.rn.f64 	%fd708, %fd115, %fd1035, %fd707;
	fma.rn.f64 	%fd709, %fd129, %fd1034, %fd708;
	fma.rn.f64 	%fd710, %fd143, %fd1033, %fd709;
	fma.rn.f64 	%fd711, %fd157, %fd1032, %fd710;
	mov.u32 	%r32, %tid.y;
	mov.u32 	%r33, _ZZ40massMatrixMultiplyMonolithicGlobalKernelILi10ELi10ELi1EEviPKdS1_S1_S1_PdE6s_tmp1;
	mad.lo.s32 	%r34, %r32, 8000, %r33;
	mad.lo.s32 	%r35, %r8, 800, %r34;
	mad.lo.s32 	%r36, %r4, 80, %r35;
	st.shared.f64 	[%r36], %fd711;
	fma.rn.f64 	%fd712, %fd32, %fd1041, 0d0000000000000000;
	fma.rn.f64 	%fd713, %fd46, %fd1040, %fd712;
	fma.rn.f64 	%fd714, %fd60, %fd1039, %fd713;
	fma.rn.f64 	%fd715, %fd74, %fd1038, %fd714;
	fma.rn.f64 	%fd716, %fd88, %fd1037, %fd715;
	fma.rn.f64 	%fd717, %fd102, %fd1036, %fd716;
	fma.rn.f64 	%fd718, %fd116, %fd1035, %fd717;
	fma.rn.f64 	%fd719, %fd130, %fd1034, %fd718;
	fma.rn.f64 	%fd720, %fd144, %fd1033, %fd719;
	fma.rn.f64 	%fd721, %fd158, %fd1032, %fd720;
	st.shared.f64 	[%r36+8], %fd721;
	fma.rn.f64 	%fd722, %fd33, %fd1041, 0d0000000000000000;
	fma.rn.f64 	%fd723, %fd47, %fd1040, %fd722;
	fma.rn.f64 	%fd724, %fd61, %fd1039, %fd723;
	fma.rn.f64 	%fd725, %fd75, %fd1038, %fd724;
	fma.rn.f64 	%fd726, %fd89, %fd1037, %fd725;
	fma.rn.f64 	%fd727, %fd103, %fd1036, %fd726;
	fma.rn.f64 	%fd728, %fd117, %fd1035, %fd727;
	fma.rn.f64 	%fd729, %fd131, %fd1034, %fd728;
	fma.rn.f64 	%fd730, %fd145, %fd1033, %fd729;
	fma.rn.f64 	%fd731, %fd159, %fd1032, %fd730;
	st.shared.f64 	[%r36+16], %fd731;
	fma.rn.f64 	%fd732, %fd34, %fd1041, 0d0000000000000000;
	fma.rn.f64 	%fd733, %fd48, %fd1040, %fd732;
	fma.rn.f64 	%fd734, %fd62, %fd1039, %fd733;
	fma.rn.f64 	%fd735, %fd76, %fd1038, %fd734;
	fma.rn.f64 	%fd736, %fd90, %fd1037, %fd735;
	fma.rn.f64 	%fd737, %fd104, %fd1036, %fd736;
	fma.rn.f64 	%fd738, %fd118, %fd1035, %fd737;
	fma.rn.f64 	%fd739, %fd132, %fd1034, %fd738;
	fma.rn.f64 	%fd740, %fd146, %fd1033, %fd739;
	fma.rn.f64 	%fd741, %fd160, %fd1032, %fd740;
	st.shared.f64 	[%r36+24], %fd741;
	fma.rn.f64 	%fd742, %fd35, %fd1041, 0d0000000000000000;
	fma.rn.f64 	%fd743, %fd49, %fd1040, %fd742;
	fma.rn.f64 	%fd744, %fd63, %fd1039, %fd743;
	fma.rn.f64 	%fd745, %fd77, %fd1038, %fd744;
	fma.rn.f64 	%fd746, %fd91, %fd1037, %fd745;
	fma.rn.f64 	%fd747, %fd105, %fd1036, %fd746;
	fma.rn.f64 	%fd748, %fd119, %fd1035, %fd747;
	fma.rn.f64 	%fd749, %fd133, %fd1034, %fd748;
	fma.rn.f64 	%fd750, %fd147, %fd1033, %fd749;
	fma.rn.f64 	%fd751, %fd161, %fd1032, %fd750;
	st.shared.f64 	[%r36+32], %fd751;
	fma.rn.f64 	%fd752, %fd36, %fd1041, 0d0000000000000000;
	fma.rn.f64 	%fd753, %fd50, %fd1040, %fd752;
	fma.rn.f64 	%fd754, %fd64, %fd1039, %fd753;
	fma.rn.f64 	%fd755, %fd78, %fd1038, %fd754;
	fma.rn.f64 	%fd756, %fd92, %fd1037, %fd755;
	fma.rn.f64 	%fd757, %fd106, %fd1036, %fd756;
	fma.rn.f64 	%fd758, %fd120, %fd1035, %fd757;
	fma.rn.f64 	%fd759, %fd134, %fd1034, %fd758;
	fma.rn.f64 	%fd760, %fd148, %fd1033, %fd759;
	fma.rn.f64 	%fd761, %fd162, %fd1032, %fd760;
	st.shared.f64 	[%r36+40], %fd761;
	fma.rn.f64 	%fd762, %fd37, %fd1041, 0d0000000000000000;
	fma.rn.f64 	%fd763, %fd51, %fd1040, %fd762;
	fma.rn.f64 	%fd764, %fd65, %fd1039, %fd763;
	fma.rn.f64 	%fd765, %fd79, %fd1038, %fd764;
	fma.rn.f64 	%fd766, %fd93, %fd1037, %fd765;
	fma.rn.f64 	%fd767, %fd107, %fd1036, %fd766;
	fma.rn.f64 	%fd768, %fd121, %fd1035, %fd767;
	fma.rn.f64 	%fd769, %fd135, %fd1034, %fd768;
	fma.rn.f64 	%fd770, %fd149, %fd1033, %fd769;
	fma.rn.f64 	%fd771, %fd163, %fd1032, %fd770;
	st.shared.f64 	[%r36+48], %fd771;
	fma.rn.f64 	%fd772, %fd38, %fd1041, 0d0000000000000000;
	fma.rn.f64 	%fd773, %fd52, %fd1040, %fd772;
	fma.rn.f64 	%fd774, %fd66, %fd1039, %fd773;
	fma.rn.f64 	%fd775, %fd80, %fd1038, %fd774;
	fma.rn.f64 	%fd776, %fd94, %fd1037, %fd775;
	fma.rn.f64 	%fd777, %fd108, %fd1036, %fd776;
	fma.rn.f64 	%fd778, %fd122, %fd1035, %fd777;
	fma.rn.f64 	%fd779, %fd136, %fd1034, %fd778;
	fma.rn.f64 	%fd780, %fd150, %fd1033, %fd779;
	fma.rn.f64 	%fd781, %fd164, %fd1032, %fd780;
	st.shared.f64 	[%r36+56], %fd781;
	fma.rn.f64 	%fd782, %fd39, %fd1041, 0d0000000000000000;
	fma.rn.f64 	%fd783, %fd53, %fd1040, %fd782;
	fma.rn.f64 	%fd784, %fd67, %fd1039, %fd783;
	fma.rn.f64 	%fd785, %fd81, %fd1038, %fd784;
	fma.rn.f64 	%fd786, %fd95, %fd1037, %fd785;
	fma.rn.f64 	%fd787, %fd109, %fd1036, %fd786;
	fma.rn.f64 	%fd788, %fd123, %fd1035, %fd787;
	fma.rn.f64 	%fd789, %fd137, %fd1034, %fd788;
	fma.rn.f64 	%fd790, %fd151, %fd1033, %fd789;
	fma.rn.f64 	%fd791, %fd165, %fd1032, %fd790;
	st.shared.f64 	[%r36+64], %fd791;
	fma.rn.f64 	%fd792, %fd40, %fd1041, 0d0000000000000000;
	fma.rn.f64 	%fd793, %fd54, %fd1040, %fd792;
	fma.rn.f64 	%fd794, %fd68, %fd1039, %fd793;
	fma.rn.f64 	%fd795, %fd82, %fd1038, %fd794;
	fma.rn.f64 	%fd796, %fd96, %fd1037, %fd795;
	fma.rn.f64 	%fd797, %fd110, %fd1036, %fd796;
	fma.rn.f64 	%fd798, %fd124, %fd1035, %fd797;
	fma.rn.f64 	%fd799, %fd138, %fd1034, %fd798;
	fma.rn.f64 	%fd800, %fd152, %fd1033, %fd799;
	fma.rn.f64 	%fd801, %fd166, %fd1032, %fd800;
	st.shared.f64 	[%r36+72], %fd801;
	bar.sync 	0;
	@%p14 bra 	$L__BB246_28;
	mov.u32 	%r37, %tid.y;
	mov.u32 	%r38, _ZZ40massMatrixMultiplyMonolithicGlobalKernelILi10ELi10ELi1EEviPKdS1_S1_S1_PdE6s_tmp1;
	mad.lo.s32 	%r39, %r37, 8000, %r38;
	mad.lo.s32 	%r40, %r8, 800, %r39;
	mad.lo.s32 	%r41, %r4, 80, %r40;
	mad.lo.s32 	%r42, %r4, -72, %r41;
	ld.shared.f64 	%fd802, [%r42];
	ld.shared.f64 	%fd803, [%r42+80];
	ld.shared.f64 	%fd804, [%r42+160];
	ld.shared.f64 	%fd805, [%r42+240];
	ld.shared.f64 	%fd806, [%r42+320];
	ld.shared.f64 	%fd807, [%r42+400];
	ld.shared.f64 	%fd808, [%r42+480];
	ld.shared.f64 	%fd809, [%r42+560];
	ld.shared.f64 	%fd810, [%r42+640];
	ld.shared.f64 	%fd811, [%r42+720];
	fma.rn.f64 	%fd812, %fd31, %fd802, 0d0000000000000000;
	fma.rn.f64 	%fd813, %fd45, %fd803, %fd812;
	fma.rn.f64 	%fd814, %fd59, %fd804, %fd813;
	fma.rn.f64 	%fd815, %fd73, %fd805, %fd814;
	fma.rn.f64 	%fd816, %fd87, %fd806, %fd815;
	fma.rn.f64 	%fd817, %fd101, %fd807, %fd816;
	fma.rn.f64 	%fd818, %fd115, %fd808, %fd817;
	fma.rn.f64 	%fd819, %fd129, %fd809, %fd818;
	fma.rn.f64 	%fd820, %fd143, %fd810, %fd819;
	fma.rn.f64 	%fd821, %fd157, %fd811, %fd820;
	st.shared.f64 	[%r42], %fd821;
	fma.rn.f64 	%fd822, %fd32, %fd802, 0d0000000000000000;
	fma.rn.f64 	%fd823, %fd46, %fd803, %fd822;
	fma.rn.f64 	%fd824, %fd60, %fd804, %fd823;
	fma.rn.f64 	%fd825, %fd74, %fd805, %fd824;
	fma.rn.f64 	%fd826, %fd88, %fd806, %fd825;
	fma.rn.f64 	%fd827, %fd102, %fd807, %fd826;
	fma.rn.f64 	%fd828, %fd116, %fd808, %fd827;
	fma.rn.f64 	%fd829, %fd130, %fd809, %fd828;
	fma.rn.f64 	%fd830, %fd144, %fd810, %fd829;
	fma.rn.f64 	%fd831, %fd158, %fd811, %fd830;
	st.shared.f64 	[%r42+80], %fd831;
	fma.rn.f64 	%fd832, %fd33, %fd802, 0d0000000000000000;
	fma.rn.f64 	%fd833, %fd47, %fd803, %fd832;
	fma.rn.f64 	%fd834, %fd61, %fd804, %fd833;
	fma.rn.f64 	%fd835, %fd75, %fd805, %fd834;
	fma.rn.f64 	%fd836, %fd89, %fd806, %fd835;
	fma.rn.f64 	%fd837, %fd103, %fd807, %fd836;
	fma.rn.f64 	%fd838, %fd117, %fd808, %fd837;
	fma.rn.f64 	%fd839, %fd131, %fd809, %fd838;
	fma.rn.f64 	%fd840, %fd145, %fd810, %fd839;
	fma.rn.f64 	%fd841, %fd159, %fd811, %fd840;
	st.shared.f64 	[%r42+160], %fd841;
	fma.rn.f64 	%fd842, %fd34, %fd802, 0d0000000000000000;
	fma.rn.f64 	%fd843, %fd48, %fd803, %fd842;
	fma.rn.f64 	%fd844, %fd62, %fd804, %fd843;
	fma.rn.f64 	%fd845, %fd76, %fd805, %fd844;
	fma.rn.f64 	%fd846, %fd90, %fd806, %fd845;
	fma.rn.f64 	%fd847, %fd104, %fd807, %fd846;
	fma.rn.f64 	%fd848, %fd118, %fd808, %fd847;
	fma.rn.f64 	%fd849, %fd132, %fd809, %fd848;
	fma.rn.f64 	%fd850, %fd146, %fd810, %fd849;
	fma.rn.f64 	%fd851, %fd160, %fd811, %fd850;
	st.shared.f64 	[%r42+240], %fd851;
	fma.rn.f64 	%fd852, %fd35, %fd802, 0d0000000000000000;
	fma.rn.f64 	%fd853, %fd49, %fd803, %fd852;
	fma.rn.f64 	%fd854, %fd63, %fd804, %fd853;
	fma.rn.f64 	%fd855, %fd77, %fd805, %fd854;
	fma.rn.f64 	%fd856, %fd91, %fd806, %fd855;
	fma.rn.f64 	%fd857, %fd105, %fd807, %fd856;
	fma.rn.f64 	%fd858, %fd119, %fd808, %fd857;
	fma.rn.f64 	%fd859, %fd133, %fd809, %fd858;
	fma.rn.f64 	%fd860, %fd147, %fd810, %fd859;
	fma.rn.f64 	%fd861, %fd161, %fd811, %fd860;
	st.shared.f64 	[%r42+320], %fd861;
	fma.rn.f64 	%fd862, %fd36, %fd802, 0d0000000000000000;
	fma.rn.f64 	%fd863, %fd50, %fd803, %fd862;
	fma.rn.f64 	%fd864, %fd64, %fd804, %fd863;
	fma.rn.f64 	%fd865, %fd78, %fd805, %fd864;
	fma.rn.f64 	%fd866, %fd92, %fd806, %fd865;
	fma.rn.f64 	%fd867, %fd106, %fd807, %fd866;
	fma.rn.f64 	%fd868, %fd120, %fd808, %fd867;
	fma.rn.f64 	%fd869, %fd134, %fd809, %fd868;
	fma.rn.f64 	%fd870, %fd148, %fd810, %fd869;
	fma.rn.f64 	%fd871, %fd162, %fd811, %fd870;
	st.shared.f64 	[%r42+400], %fd871;
	fma.rn.f64 	%fd872, %fd37, %fd802, 0d0000000000000000;
	fma.rn.f64 	%fd873, %fd51, %fd803, %fd872;
	fma.rn.f64 	%fd874, %fd65, %fd804, %fd873;
	fma.rn.f64 	%fd875, %fd79, %fd805, %fd874;
	fma.rn.f64 	%fd876, %fd93, %fd806, %fd875;
	fma.rn.f64 	%fd877, %fd107, %fd807, %fd876;
	fma.rn.f64 	%fd878, %fd121, %fd808, %fd877;
	fma.rn.f64 	%fd879, %fd135, %fd809, %fd878;
	fma.rn.f64 	%fd880, %fd149, %fd810, %fd879;
	fma.rn.f64 	%fd881, %fd163, %fd811, %fd880;
	st.shared.f64 	[%r42+480], %fd881;
	fma.rn.f64 	%fd882, %fd38, %fd802, 0d0000000000000000;
	fma.rn.f64 	%fd883, %fd52, %fd803, %fd882;
	fma.rn.f64 	%fd884, %fd66, %fd804, %fd883;
	fma.rn.f64 	%fd885, %fd80, %fd805, %fd884;
	fma.rn.f64 	%fd886, %fd94, %fd806, %fd885;
	fma.rn.f64 	%fd887, %fd108, %fd807, %fd886;
	fma.rn.f64 	%fd888, %fd122, %fd808, %fd887;
	fma.rn.f64 	%fd889, %fd136, %fd809, %fd888;
	fma.rn.f64 	%fd890, %fd150, %fd810, %fd889;
	fma.rn.f64 	%fd891, %fd164, %fd811, %fd890;
	st.shared.f64 	[%r42+560], %fd891;
	fma.rn.f64 	%fd892, %fd39, %fd802, 0d0000000000000000;
	fma.rn.f64 	%fd893, %fd53, %fd803, %fd892;
	fma.rn.f64 	%fd894, %fd67, %fd804, %fd893;
	fma.rn.f64 	%fd895, %fd81, %fd805, %fd894;
	fma.rn.f64 	%fd896, %fd95, %fd806, %fd895;
	fma.rn.f64 	%fd897, %fd109, %fd807, %fd896;
	fma.rn.f64 	%fd898, %fd123, %fd808, %fd897;
	fma.rn.f64 	%fd899, %fd137, %fd809, %fd898;
	fma.rn.f64 	%fd900, %fd151, %fd810, %fd899;
	fma.rn.f64 	%fd901, %fd165, %fd811, %fd900;
	st.shared.f64 	[%r42+640], %fd901;
	fma.rn.f64 	%fd902, %fd40, %fd802, 0d0000000000000000;
	fma.rn.f64 	%fd903, %fd54, %fd803, %fd902;
	fma.rn.f64 	%fd904, %fd68, %fd804, %fd903;
	fma.rn.f64 	%fd905, %fd82, %fd805, %fd904;
	fma.rn.f64 	%fd906, %fd96, %fd806, %fd905;
	fma.rn.f64 	%fd907, %fd110, %fd807, %fd906;
	fma.rn.f64 	%fd908, %fd124, %fd808, %fd907;
	fma.rn.f64 	%fd909, %fd138, %fd809, %fd908;
	fma.rn.f64 	%fd910, %fd152, %fd810, %fd909;
	fma.rn.f64 	%fd911, %fd166, %fd811, %fd910;
	st.shared.f64 	[%r42+720], %fd911;
$L__BB246_28:
	mov.u32 	%r9, %tid.x;
	setp.gt.u32 	%p15, %r9, 99;
	bar.sync 	0;
	@%p15 bra 	$L__BB246_30;
	mov.u32 	%r43, %tid.y;
	mov.u32 	%r44, _ZZ40massMatrixMultiplyMonolithicGlobalKernelILi10ELi10ELi1EEviPKdS1_S1_S1_PdE6s_tmp1;
	mad.lo.s32 	%r45, %r43, 8000, %r44;
	mad.lo.s32 	%r46, %r8, 800, %r45;
	mad.lo.s32 	%r47, %r8, -720, %r46;
	shl.b32 	%r48, %r4, 3;
	add.s32 	%r49, %r47, %r48;
	ld.shared.f64 	%fd912, [%r49];
	ld.shared.f64 	%fd913, [%r49+800];
	ld.shared.f64 	%fd914, [%r49+1600];
	ld.shared.f64 	%fd915, [%r49+2400];
	ld.shared.f64 	%fd916, [%r49+3200];
	ld.shared.f64 	%fd917, [%r49+4000];
	ld.shared.f64 	%fd918, [%r49+4800];
	ld.shared.f64 	%fd919, [%r49+5600];
	ld.shared.f64 	%fd920, [%r49+6400];
	ld.shared.f64 	%fd921, [%r49+7200];
	fma.rn.f64 	%fd922, %fd31, %fd912, 0d0000000000000000;
	fma.rn.f64 	%fd923, %fd45, %fd913, %fd922;
	fma.rn.f64 	%fd924, %fd59, %fd914, %fd923;
	fma.rn.f64 	%fd925, %fd73, %fd915, %fd924;
	fma.rn.f64 	%fd926, %fd87, %fd916, %fd925;
	fma.rn.f64 	%fd927, %fd101, %fd917, %fd926;
	fma.rn.f64 	%fd928, %fd115, %fd918, %fd927;
	fma.rn.f64 	%fd929, %fd129, %fd919, %fd928;
	fma.rn.f64 	%fd930, %fd143, %fd920, %fd929;
	fma.rn.f64 	%fd1041, %fd157, %fd921, %fd930;
	fma.rn.f64 	%fd931, %fd32, %fd912, 0d0000000000000000;
	fma.rn.f64 	%fd932, %fd46, %fd913, %fd931;
	fma.rn.f64 	%fd933, %fd60, %fd914, %fd932;
	fma.rn.f64 	%fd934, %fd74, %fd915, %fd933;
	fma.rn.f64 	%fd935, %fd88, %fd916, %fd934;
	fma.rn.f64 	%fd936, %fd102, %fd917, %fd935;
	fma.rn.f64 	%fd937, %fd116, %fd918, %fd936;
	fma.rn.f64 	%fd938, %fd130, %fd919, %fd937;
	fma.rn.f64 	%fd939, %fd144, %fd920, %fd938;
	fma.rn.f64 	%fd1040, %fd158, %fd921, %fd939;
	fma.rn.f64 	%fd940, %fd33, %fd912, 0d0000000000000000;
	fma.rn.f64 	%fd941, %fd47, %fd913, %fd940;
	fma.rn.f64 	%fd942, %fd61, %fd914, %fd941;
	fma.rn.f64 	%fd943, %fd75, %fd915, %fd942;
	fma.rn.f64 	%fd944, %fd89, %fd916, %fd943;
	fma.rn.f64 	%fd945, %fd103, %fd917, %fd944;
	fma.rn.f64 	%fd946, %fd117, %fd918, %fd945;
	fma.rn.f64 	%fd947, %fd131, %fd919, %fd946;
	fma.rn.f64 	%fd948, %fd145, %fd920, %fd947;
	fma.rn.f64 	%fd1039, %fd159, %fd921, %fd948;
	fma.rn.f64 	%fd949, %fd34, %fd912, 0d0000000000000000;
	fma.rn.f64 	%fd950, %fd48, %fd913, %fd949;
	fma.rn.f64 	%fd951, %fd62, %fd914, %fd950;
	fma.rn.f64 	%fd952, %fd76, %fd915, %fd951;
	fma.rn.f64 	%fd953, %fd90, %fd916, %fd952;
	fma.rn.f64 	%fd954, %fd104, %fd917, %fd953;
	fma.rn.f64 	%fd955, %fd118, %fd918, %fd954;
	fma.rn.f64 	%fd956, %fd132, %fd919, %fd955;
	fma.rn.f64 	%fd957, %fd146, %fd920, %fd956;
	fma.rn.f64 	%fd1038, %fd160, %fd921, %fd957;
	fma.rn.f64 	%fd958, %fd35, %fd912, 0d0000000000000000;
	fma.rn.f64 	%fd959, %fd49, %fd913, %fd958;
	fma.rn.f64 	%fd960, %fd63, %fd914, %fd959;
	fma.rn.f64 	%fd961, %fd77, %fd915, %fd960;
	fma.rn.f64 	%fd962, %fd91, %fd916, %fd961;
	fma.rn.f64 	%fd963, %fd105, %fd917, %fd962;
	fma.rn.f64 	%fd964, %fd119, %fd918, %fd963;
	fma.rn.f64 	%fd965, %fd133, %fd919, %fd964;
	fma.rn.f64 	%fd966, %fd147, %fd920, %fd965;
	fma.rn.f64 	%fd1037, %fd161, %fd921, %fd966;
	fma.rn.f64 	%fd967, %fd36, %fd912, 0d0000000000000000;
	fma.rn.f64 	%fd968, %fd50, %fd913, %fd967;
	fma.rn.f64 	%fd969, %fd64, %fd914, %fd968;
	fma.rn.f64 	%fd970, %fd78, %fd915, %fd969;
	fma.rn.f64 	%fd971, %fd92, %fd916, %fd970;
	fma.rn.f64 	%fd972, %fd106, %fd917, %fd971;
	fma.rn.f64 	%fd973, %fd120, %fd918, %fd972;
	fma.rn.f64 	%fd974, %fd134, %fd919, %fd973;
	fma.rn.f64 	%fd975, %fd148, %fd920, %fd974;
	fma.rn.f64 	%fd1036, %fd162, %fd921, %fd975;
	fma.rn.f64 	%fd976, %fd37, %fd912, 0d0000000000000000;
	fma.rn.f64 	%fd977, %fd51, %fd913, %fd976;
	fma.rn.f64 	%fd978, %fd65, %fd914, %fd977;
	fma.rn.f64 	%fd979, %fd79, %fd915, %fd978;
	fma.rn.f64 	%fd980, %fd93, %fd916, %fd979;
	fma.rn.f64 	%fd981, %fd107, %fd917, %fd980;
	fma.rn.f64 	%fd982, %fd121, %fd918, %fd981;
	fma.rn.f64 	%fd983, %fd135, %fd919, %fd982;
	fma.rn.f64 	%fd984, %fd149, %fd920, %fd983;
	fma.rn.f64 	%fd1035, %fd163, %fd921, %fd984;
	fma.rn.f64 	%fd985, %fd38, %fd912, 0d0000000000000000;
	fma.rn.f64 	%fd986, %fd52, %fd913, %fd985;
	fma.rn.f64 	%fd987, %fd66, %fd914, %fd986;
	fma.rn.f64 	%fd988, %fd80, %fd915, %fd987;
	fma.rn.f64 	%fd989, %fd94, %fd916, %fd988;
	fma.rn.f64 	%fd990, %fd108, %fd917, %fd989;
	fma.rn.f64 	%fd991, %fd122, %fd918, %fd990;
	fma.rn.f64 	%fd992, %fd136, %fd919, %fd991;
	fma.rn.f64 	%fd993, %fd150, %fd920, %fd992;
	fma.rn.f64 	%fd1034, %fd164, %fd921, %fd993;
	fma.rn.f64 	%fd994, %fd39, %fd912, 0d0000000000000000;
	fma.rn.f64 	%fd995, %fd53, %fd913, %fd994;
	fma.rn.f64 	%fd996, %fd67, %fd914, %fd995;
	fma.rn.f64 	%fd997, %fd81, %fd915, %fd996;
	fma.rn.f64 	%fd998, %fd95, %fd916, %fd997;
	fma.rn.f64 	%fd999, %fd109, %fd917, %fd998;
	fma.rn.f64 	%fd1000, %fd123, %fd918, %fd999;
	fma.rn.f64 	%fd1001, %fd137, %fd919, %fd1000;
	fma.rn.f64 	%fd1002, %fd151, %fd920, %fd1001;
	fma.rn.f64 	%fd1033, %fd165, %fd921, %fd1002;
	fma.rn.f64 	%fd1003, %fd40, %fd912, 0d0000000000000000;
	fma.rn.f64 	%fd1004, %fd54, %fd913, %fd1003;
	fma.rn.f64 	%fd1005, %fd68, %fd914, %fd1004;
	fma.rn.f64 	%fd1006, %fd82, %fd915, %fd1005;
	fma.rn.f64 	%fd1007, %fd96, %fd916, %fd1006;
	fma.rn.f64 	%fd1008, %fd110, %fd917, %fd1007;
	fma.rn.f64 	%fd1009, %fd124, %fd918, %fd1008;
	fma.rn.f64 	%fd1010, %fd138, %fd919, %fd1009;
	fma.rn.f64 	%fd1011, %fd152, %fd920, %fd1010;
	fma.rn.f64 	%fd1032, %fd166, %fd921, %fd1011;
$L__BB246_30:
	ld.param.u32 	%r67, [_Z40massMatrixMultiplyMonolithicGlobalKernelILi10ELi10ELi1EEviPKdS1_S1_S1_Pd_param_0];
	setp.gt.u32 	%p16, %r9, 99;
	mov.u32 	%r50, %ctaid.x;
	mov.u32 	%r51, %tid.y;
	add.s32 	%r52, %r50, %r51;
	setp.ge.s32 	%p17, %r52, %r67;
	bar.sync 	0;
	or.pred  	%p18, %p16, %p17;
	@%p18 bra 	$L__BB246_32;
	ld.param.u64 	%rd15, [_Z40massMatrixMultiplyMonolithicGlobalKernelILi10ELi10ELi1EEviPKdS1_S1_S1_Pd_param_5];
	mad.lo.s32 	%r56, %r52, 1000, %r9;
	cvta.to.global.u64 	%rd12, %rd15;
	mul.wide.s32 	%rd13, %r56, 8;
	add.s64 	%rd14, %rd12, %rd13;
	st.global.f64 	[%rd14], %fd1041;
	st.global.f64 	[%rd14+800], %fd1040;
	st.global.f64 	[%rd14+1600], %fd1039;
	st.global.f64 	[%rd14+2400], %fd1038;
	st.global.f64 	[%rd14+3200], %fd1037;
	st.global.f64 	[%rd14+4000], %fd1036;
	st.global.f64 	[%rd14+4800], %fd1035;
	st.global.f64 	[%rd14+5600], %fd1034;
	st.global.f64 	[%rd14+6400], %fd1033;
	st.global.f64 	[%rd14+7200], %fd1032;
$L__BB246_32:
	ret;

}
	// .globl	_Z42massMatrixMultiplyMonolithicConstantKernelILi10ELi10ELi1EEviPKdS1_S1_S1_Pd
.visible .entry _Z42massMatrixMultiplyMonolithicConstantKernelILi10ELi10ELi1EEviPKdS1_S1_S1_Pd(
	.param .u32 _Z42massMatrixMultiplyMonolithicConstantKernelILi10ELi10ELi1EEviPKdS1_S1_S1_Pd_param_0,
	.param .u64 .ptr .align 1 _Z42massMatrixMultiplyMonolithicConstantKernelILi10ELi10ELi1EEviPKdS1_S1_S1_Pd_param_1,
	.param .u64 .ptr .align 1 _Z42massMatrixMultiplyMonolithicConstantKernelILi10ELi10ELi1EEviPKdS1_S1_S1_Pd_param_2,
	.param .u64 .ptr .align 1 _Z42massMatrixMultiplyMonolithicConstantKernelILi10ELi10ELi1EEviPKdS1_S1_S1_Pd_param_3,
	.param .u64 .ptr .align 1 _Z42massMatrixMultiplyMonolithicConstantKernelILi10ELi10ELi1EEviPKdS1_S1_S1_Pd_param_4,
	.param .u64 .ptr .align 1 _Z42massMatrixMultiplyMonolithicConstantKernelILi10ELi10ELi1EEviPKdS1_S1_S1_Pd_param_5
)
{
	.reg .pred 	%p<19>;
	.reg .b16 	%rs<9>;
	.reg .b32 	%r<33>;
	.reg .b64 	%rd<14>;
	.reg .b64 	%fd<1032>;
	// demoted variable
	.shared .align 8 .b8 _ZZ42massMatrixMultiplyMonolithicConstantKernelILi10ELi10ELi1EEviPKdS1_S1_S1_PdE6s_tmp1[8000];
	ld.param.u32 	%r12, [_Z42massMatrixMultiplyMonolithicConstantKernelILi10ELi10ELi1EEviPKdS1_S1_S1_Pd_param_0];
	ld.param.u64 	%rd2, [_Z42massMatrixMultiplyMonolithicConstantKernelILi10ELi10ELi1EEviPKdS1_S1_S1_Pd_param_1];
	ld.param.u64 	%rd3, [_Z42massMatrixMultiplyMonolithicConstantKernelILi10ELi10ELi1EEviPKdS1_S1_S1_Pd_param_4];
	mov.u32 	%r1, %tid.x;
	mov.u32 	%r2, %tid.y;
	mov.u32 	%r13, %ctaid.x;
	add.s32 	%r3, %r13, %r2;
	cvt.u16.u32 	%rs1, %r1;
	mul.hi.u16 	%rs3, %rs1, 6554;
	mul.lo.s16 	%rs4, %rs3, 10;
	sub.s16 	%rs2, %rs1, %rs4;
	cvt.u32.u16 	%r4, %rs2;
	setp.ge.s32 	%p1, %r3, %r12;
	@%p1 bra 	$L__BB247_2;
	cvta.to.global.u64 	%rd5, %rd3;
	mad.lo.s32 	%r14, %r3, 1000, %r1;
	mul.wide.s32 	%rd6, %r14, 8;
	add.s64 	%rd7, %rd5, %rd6;
	ld.global.nc.f64 	%fd1011, [%rd7];
	ld.global.nc.f64 	%fd1010, [%rd7+800];
	ld.global.nc.f64 	%fd1009, [%rd7+1600];
	ld.global.nc.f64 	%fd1008, [%rd7+2400];
	ld.global.nc.f64 	%fd1007, [%rd7+3200];
	ld.global.nc.f64 	%fd1006, [%rd7+4000];
	ld.global.nc.f64 	%fd1005, [%rd7+4800];
	ld.global.nc.f64 	%fd1004, [%rd7+5600];
	ld.global.nc.f64 	%fd1003, [%rd7+6400];
	ld.global.nc.f64 	%fd1002, [%rd7+7200];
$L__BB247_2:
	bar.sync 	0;
	setp.gt.u32 	%p2, %r1, 99;
	ld.const.f64 	%fd21, [const_DofToQuad];
	ld.const.f64 	%fd22, [const_DofToQuad+8];
	ld.const.f64 	%fd23, [const_DofToQuad+16];
	ld.const.f64 	%fd24, [const_DofToQuad+24];
	ld.const.f64 	%fd25, [const_DofToQuad+32];
	ld.const.f64 	%fd26, [const_DofToQuad+40];
	ld.const.f64 	%fd27, [const_DofToQuad+48];
	ld.const.f64 	%fd28, [const_DofToQuad+56];
	ld.const.f64 	%fd29, [const_DofToQuad+64];
	ld.const.f64 	%fd30, [const_DofToQuad+72];
	mov.u32 	%r15, _ZZ42massMatrixMultiplyMonolithicConstantKernelILi10ELi10ELi1EEviPKdS1_S1_S1_PdE6s_tmp1;
	mad.lo.s32 	%r5, %r2, 8000, %r15;
	mul.lo.s16 	%rs6, %rs1, 205;
	shr.u16 	%rs7, %rs6, 11;
	cvt.u32.u16 	%r6, %rs7;
	mul.wide.u16 	%r16, %rs7, 80;
	add.s32 	%r7, %r5, %r16;
	@%p2 bra 	$L__BB247_4;
	shl.b32 	%r17, %r4, 3;
	add.s32 	%r18, %r7, %r17;
	fma.rn.f64 	%fd192, %fd21, %fd1011, 0d0000000000000000;
	fma.rn.f64 	%fd193, %fd22, %fd1010, %fd192;
	fma.rn.f64 	%fd194, %fd23, %fd1009, %fd193;
	fma.rn.f64 	%fd195, %fd24, %fd1008, %fd194;
	fma.rn.f64 	%fd196, %fd25, %fd1007, %fd195;
	fma.rn.f64 	%fd197, %fd26, %fd1006, %fd196;
	fma.rn.f64 	%fd198, %fd27, %fd1005, %fd197;
	fma.rn.f64 	%fd199, %fd28, %fd1004, %fd198;
	fma.rn.f64 	%fd200, %fd29, %fd1003, %fd199;
	fma.rn.f64 	%fd201, %fd30, %fd1002, %fd200;
	st.shared.f64 	[%r18], %fd201;
	ld.const.f64 	%fd202, [const_DofToQuad+80];
	fma.rn.f64 	%fd203, %fd202, %fd1011, 0d0000000000000000;
	ld.const.f64 	%fd204, [const_DofToQuad+88];
	fma.rn.f64 	%fd205, %fd204, %fd1010, %fd203;
	ld.const.f64 	%fd206, [const_DofToQuad+96];
	fma.rn.f64 	%fd207, %fd206, %fd1009, %fd205;
	ld.const.f64 	%fd208, [const_DofToQuad+104];
	fma.rn.f64 	%fd209, %fd208, %fd1008, %fd207;
	ld.const.f64 	%fd210, [const_DofToQuad+112];
	fma.rn.f64 	%fd211, %fd210, %fd1007, %fd209;
	ld.const.f64 	%fd212, [const_DofToQuad+120];
	fma.rn.f64 	%fd213, %fd212, %fd1006, %fd211;
	ld.const.f64 	%fd214, [const_DofToQuad+128];
	fma.rn.f64 	%fd215, %fd214, %fd1005, %fd213;
	ld.const.f64 	%fd216, [const_DofToQuad+136];
	fma.rn.f64 	%fd217, %fd216, %fd1004, %fd215;
	ld.const.f64 	%fd218, [const_DofToQuad+144];
	fma.rn.f64 	%fd219, %fd218, %fd1003, %fd217;
	ld.const.f64 	%fd220, [const_DofToQuad+152];
	fma.rn.f64 	%fd221, %fd220, %fd1002, %fd219;
	st.shared.f64 	[%r18+800], %fd221;
	ld.const.f64 	%fd222, [const_DofToQuad+160];
	fma.rn.f64 	%fd223, %fd222, %fd1011, 0d0000000000000000;
	ld.const.f64 	%fd224, [const_DofToQuad+168];
	fma.rn.f64 	%fd225, %fd224, %fd1010, %fd223;
	ld.const.f64 	%fd226, [const_DofToQuad+176];
	fma.rn.f64 	%fd227, %fd226, %fd1009, %fd225;
	ld.const.f64 	%fd228, [const_DofToQuad+184];
	fma.rn.f64 	%fd229, %fd228, %fd1008, %fd227;
	ld.const.f64 	%fd230, [const_DofToQuad+192];
	fma.rn.f64 	%fd231, %fd230, %fd1007, %fd229;
	ld.const.f64 	%fd232, [const_DofToQuad+200];
	fma.rn.f64 	%fd233, %fd232, %fd1006, %fd231;
	ld.const.f64 	%fd234, [const_DofToQuad+208];
	fma.rn.f64 	%fd235, %fd234, %fd1005, %fd233;
	ld.const.f64 	%fd236, [const_DofToQuad+216];
	fma.rn.f64 	%fd237, %fd236, %fd1004, %fd235;
	ld.const.f64 	%fd238, [const_DofToQuad+224];
	fma.rn.f64 	%fd239, %fd238, %fd1003, %fd237;
	ld.const.f64 	%fd240, [const_DofToQuad+232];
	fma.rn.f64 	%fd241, %fd240, %fd1002, %fd239;
	st.shared.f64 	[%r18+1600], %fd241;
	ld.const.f64 	%fd242, [const_DofToQuad+240];
	fma.rn.f64 	%fd243, %fd242, %fd1011, 0d0000000000000000;
	ld.const.f64 	%fd244, [const_DofToQuad+248];
	fma.rn.f64 	%fd245, %fd244, %fd1010, %fd243;
	ld.const.f64 	%fd246, [const_DofToQuad+256];
	fma.rn.f64 	%fd247, %fd246, %fd1009, %fd245;
	ld.const.f64 	%fd248, [const_DofToQuad+264];
	fma.rn.f64 	%fd249, %fd248, %fd1008, %fd247;
	ld.const.f64 	%fd250, [const_DofToQuad+272];
	fma.rn.f64 	%fd251, %fd250, %fd1007, %fd249;
	ld.const.f64 	%fd252, [const_DofToQuad+280];
	fma.rn.f64 	%fd253, %fd252, %fd1006, %fd251;
	ld.const.f64 	%fd254, [const_DofToQuad+288];
	fma.rn.f64 	%fd255, %fd254, %fd1005, %fd253;
	ld.const.f64 	%fd256, [const_DofToQuad+296];
	fma.rn.f64 	%fd257, %fd256, %fd1004, %fd255;
	ld.const.f64 	%fd258, [const_DofToQuad+304];
	fma.rn.f64 	%fd259, %fd258, %fd1003, %fd257;
	ld.const.f64 	%fd260, [const_DofToQuad+312];
	fma.rn.f64 	%fd261, %fd260, %fd1002, %fd259;
	st.shared.f64 	[%r18+2400], %fd261;
	ld.const.f64 	%fd262, [const_DofToQuad+320];
	fma.rn.f64 	%fd263, %fd262, %fd1011, 0d0000000000000000;
	ld.const.f64 	%fd264, [const_DofToQuad+328];
	fma.rn.f64 	%fd265, %fd264, %fd1010, %fd263;
	ld.const.f64 	%fd266, [const_DofToQuad+336];
	fma.rn.f64 	%fd267, %fd266, %fd1009, %fd265;
	ld.const.f64 	%fd268, [const_DofToQuad+344];
	fma.rn.f64 	%fd269, %fd268, %fd1008, %fd267;
	ld.const.f64 	%fd270, [const_DofToQuad+352];
	fma.rn.f64 	%fd271, %fd270, %fd1007, %fd269;
	ld.const.f64 	%fd272, [const_DofToQuad+360];
	fma.rn.f64 	%fd273, %fd272, %fd1006, %fd271;
	ld.const.f64 	%fd274, [const_DofToQuad+368];
	fma.rn.f64 	%fd275, %fd274, %fd1005, %fd273;
	ld.const.f64 	%fd276, [const_DofToQuad+376];
	fma.rn.f64 	%fd277, %fd276, %fd1004, %fd275;
	ld.const.f64 	%fd278, [const_DofToQuad+384];
	fma.rn.f64 	%fd279, %fd278, %fd1003, %fd277;
	ld.const.f64 	%fd280, [const_DofToQuad+392];
	fma.rn.f64 	%fd281, %fd280, %fd1002, %fd279;
	st.shared.f64 	[%r18+3200], %fd281;
	ld.const.f64 	%fd282, [const_DofToQuad+400];
	fma.rn.f64 	%fd283, %fd282, %fd1011, 0d0000000000000000;
	ld.const.f64 	%fd284, [const_DofToQuad+408];
	fma.rn.f64 	%fd285, %fd284, %fd1010, %fd283;
	ld.const.f64 	%fd286, [const_DofToQuad+416];
	fma.rn.f64 	%fd287, %fd286, %fd1009, %fd285;
	ld.const.f64 	%fd288, [const_DofToQuad+424];
	fma.rn.f64 	%fd289, %fd288, %fd1008, %fd287;
	ld.const.f64 	%fd290, [const_DofToQuad+432];
	fma.rn.f64 	%fd291, %fd290, %fd1007, %fd289;
	ld.const.f64 	%fd292, [const_DofToQuad+440];
	fma.rn.f64 	%fd293, %fd292, %fd1006, %fd291;
	ld.const.f64 	%fd294, [const_DofToQuad+448];
	fma.rn.f64 	%fd295, %fd294, %fd1005, %fd293;
	ld.const.f64 	%fd296, [const_DofToQuad+456];
	fma.rn.f64 	%fd297, %fd296, %fd1004, %fd295;
	ld.const.f64 	%fd298, [const_DofToQuad+464];
	fma.rn.f64 	%fd299, %fd298, %fd1003, %fd297;
	ld.const.f64 	%fd300, [const_DofToQuad+472];
	fma.rn.f64 	%fd301, %fd300, %fd1002, %fd299;
	st.shared.f64 	[%r18+4000], %fd301;
	ld.const.f64 	%fd302, [const_DofToQuad+480];
	fma.rn.f64 	%fd303, %fd302, %fd1011, 0d0000000000000000;
	ld.const.f64 	%fd304, [const_DofToQuad+488];
	fma.rn.f64 	%fd305, %fd304, %fd1010, %fd303;
	ld.const.f64 	%fd306, [const_DofToQuad+496];
	fma.rn.f64 	%fd307, %fd306, %fd1009, %fd305;
	ld.const.f64 	%fd308, [const_DofToQuad+504];
	fma.rn.f64 	%fd309, %fd308, %fd1008, %fd307;
	ld.const.f64 	%fd310, [const_DofToQuad+512];
	fma.rn.f64 	%fd311, %fd310, %fd1007, %fd309;
	ld.const.f64 	%fd312, [const_DofToQuad+520];
	fma.rn.f64 	%fd313, %fd312, %fd1006, %fd311;
	ld.const.f64 	%fd314, [const_DofToQuad+528];
	fma.rn.f64 	%fd315, %fd314, %fd1005, %fd313;
	ld.const.f64 	%fd316, [const_DofToQuad+536];
	fma.rn.f64 	%fd317, %fd316, %fd1004, %fd315;
	ld.const.f64 	%fd318, [const_DofToQuad+544];
	fma.rn.f64 	%fd319, %fd318, %fd1003, %fd317;
	ld.const.f64 	%fd320, [const_DofToQuad+552];
	fma.rn.f64 	%fd321, %fd320, %fd1002, %fd319;
	st.shared.f64 	[%r18+4800], %fd321;
	ld.const.f64 	%fd322, [const_DofToQuad+560];
	fma.rn.f64 	%fd323, %fd322, %fd1011, 0d0000000000000000;
	ld.const.f64 	%fd324, [const_DofToQuad+568];
	fma.rn.f64 	%fd325, %fd324, %fd1010, %fd323;
	ld.const.f64 	%fd326, [const_DofToQuad+576];
	fma.rn.f64 	%fd327, %fd326, %fd1009, %fd325;
	ld.const.f64 	%fd328, [const_DofToQuad+584];
	fma.rn.f64 	%fd329, %fd328, %fd1008, %fd327;
	ld.const.f64 	%fd330, [const_DofToQuad+592];
	fma.rn.f64 	%fd331, %fd330, %fd1007, %fd329;
	ld.const.f64 	%fd332, [const_DofToQuad+600];
	fma.rn.f64 	%fd333, %fd332, %fd1006, %fd331;
	ld.const.f64 	%fd334, [const_DofToQuad+608];
	fma.rn.f64 	%fd335, %fd334, %fd1005, %fd333;
	ld.const.f64 	%fd336, [const_DofToQuad+616];
	fma.rn.f64 	%fd337, %fd336, %fd1004, %fd335;
	ld.const.f64 	%fd338, [const_DofToQuad+624];
	fma.rn.f64 	%fd339, %fd338, %fd1003, %fd337;
	ld.const.f64 	%fd340, [const_DofToQuad+632];
	fma.rn.f64 	%fd341, %fd340, %fd1002, %fd339;
	st.shared.f64 	[%r18+5600], %fd341;
	ld.const.f64 	%fd342, [const_DofToQuad+640];
	fma.rn.f64 	%fd343, %fd342, %fd1011, 0d0000000000000000;
	ld.const.f64 	%fd344, [const_DofToQuad+648];
	fma.rn.f64 	%fd345, %fd344, %fd1010, %fd343;
	ld.const.f64 	%fd346, [const_DofToQuad+656];
	fma.rn.f64 	%fd347, %fd346, %fd1009, %fd345;
	ld.const.f64 	%fd348, [const_DofToQuad+664];
	fma.rn.f64 	%fd349, %fd348, %fd1008, %fd347;
	ld.const.f64 	%fd350, [const_DofToQuad+672];
	fma.rn.f64 	%fd351, %fd350, %fd1007, %fd349;
	ld.const.f64 	%fd352, [const_DofToQuad+680];
	fma.rn.f64 	%fd353, %fd352, %fd1006, %fd351;
	ld.const.f64 	%fd354, [const_DofToQuad+688];
	fma.rn.f64 	%fd355, %fd354, %fd1005, %fd353;
	ld.const.f64 	%fd356, [const_DofToQuad+696];
	fma.rn.f64 	%fd357, %fd356, %fd1004, %fd355;
	ld.const.f64 	%fd358, [const_DofToQuad+704];
	fma.rn.f64 	%fd359, %fd358, %fd1003, %fd357;
	ld.const.f64 	%fd360, [const_DofToQuad+712];
	fma.rn.f64 	%fd361, %fd360, %fd1002, %fd359;
	st.shared.f64 	[%r18+6400], %fd361;
	ld.const.f64 	%fd362, [const_DofToQuad+720];
	fma.rn.f64 	%fd363, %fd362, %fd1011, 0d0000000000000000;
	ld.const.f64 	%fd364, [const_DofToQuad+728];
	fma.rn.f64 	%fd365, %fd364, %fd1010, %fd363;
	ld.const.f64 	%fd366, [const_DofToQuad+736];
	fma.rn.f64 	%fd367, %fd366, %fd1009, %fd365;
	ld.const.f64 	%fd368, [const_DofToQuad+744];
	fma.rn.f64 	%fd369, %fd368, %fd1008, %fd367;
	ld.const.f64 	%fd370, [const_DofToQuad+752];
	fma.rn.f64 	%fd371, %fd370, %fd1007, %fd369;
	ld.const.f64 	%fd372, [const_DofToQuad+760];
	fma.rn.f64 	%fd373, %fd372, %fd1006, %fd371;
	ld.const.f64 	%fd374, [const_DofToQuad+768];
	fma.rn.f64 	%fd375, %fd374, %fd1005, %fd373;
	ld.const.f64 	%fd376, [const_DofToQuad+776];
	fma.rn.f64 	%fd377, %fd376, %fd1004, %fd375;
	ld.const.f64 	%fd378, [const_DofToQuad+784];
	fma.rn.f64 	%fd379, %fd378, %fd1003, %fd377;
	ld.const.f64 	%fd380, [const_DofToQuad+792];
	fma.rn.f64 	%fd381, %fd380, %fd1002, %fd379;
	st.shared.f64 	[%r18+7200], %fd381;
$L__BB247_4:
	setp.gt.u32 	%p3, %r1, 99;
	bar.sync 	0;
	@%p3 bra 	$L__BB247_6;
	mad.lo.s32 	%r19, %r6, 720, %r7;
	shl.b32 	%r20, %r4, 3;
	add.s32 	%r21, %r19, %r20;
	ld.shared.f64 	%fd382, [%r21];
	ld.shared.f64 	%fd383, [%r21+80];
	ld.shared.f64 	%fd384, [%r21+160];
	ld.shared.f64 	%fd385, [%r21+240];
	ld.shared.f64 	%fd386, [%r21+320];
	ld.shared.f64 	%fd387, [%r21+400];
	ld.shared.f64 	%fd388, [%r21+480];
	ld.shared.f64 	%fd389, [%r21+560];
	ld.shared.f64 	%fd390, [%r21+640];
	ld.shared.f64 	%fd391, [%r21+720];
	fma.rn.f64 	%fd392, %fd21, %fd382, 0d0000000000000000;
	fma.rn.f64 	%fd393, %fd22, %fd383, %fd392;
	fma.rn.f64 	%fd394, %fd23, %fd384, %fd393;
	fma.rn.f64 	%fd395, %fd24, %fd385, %fd394;
	fma.rn.f64 	%fd396, %fd25, %fd386, %fd395;
	fma.rn.f64 	%fd397, %fd26, %fd387, %fd396;
	fma.rn.f64 	%fd398, %fd27, %fd388, %fd397;
	fma.rn.f64 	%fd399, %fd28, %fd389, %fd398;
	fma.rn.f64 	%fd400, %fd29, %fd390, %fd399;
	fma.rn.f64 	%fd401, %fd30, %fd391, %fd400;
	st.shared.f64 	[%r21], %fd401;
	ld.const.f64 	%fd402, [const_DofToQuad+80];
	fma.rn.f64 	%fd403, %fd402, %fd382, 0d0000000000000000;
	ld.const.f64 	%fd404, [const_DofToQuad+88];
	fma.rn.f64 	%fd405, %fd404, %fd383, %fd403;
	ld.const.f64 	%fd406, [const_DofToQuad+96];
	fma.rn.f64 	%fd407, %fd406, %fd384, %fd405;
	ld.const.f64 	%fd408, [const_DofToQuad+104];
	fma.rn.f64 	%fd409, %fd408, %fd385, %fd407;
	ld.const.f64 	%fd410, [const_DofToQuad+112];
	fma.rn.f64 	%fd411, %fd410, %fd386, %fd409;
	ld.const.f64 	%fd412, [const_DofToQuad+120];
	fma.rn.f64 	%fd413, %fd412, %fd387, %fd411;
	ld.const.f64 	%fd414, [const_DofToQuad+128];
	fma.rn.f64 	%fd415, %fd414, %fd388, %fd413;
	ld.const.f64 	%fd416, [const_DofToQuad+136];
	fma.rn.f64 	%fd417, %fd416, %fd389, %fd415;
	ld.const.f64 	%fd418, [const_DofToQuad+144];
	fma.rn.f64 	%fd419, %fd418, %fd390, %fd417;
	ld.const.f64 	%fd420, [const_DofToQuad+152];
	fma.rn.f64 	%fd421, %fd420, %fd391, %fd419;
	st.shared.f64 	[%r21+80], %fd421;
	ld.const.f64 	%fd422, [const_DofToQuad+160];
	fma.rn.f64 	%fd423, %fd422, %fd382, 0d0000000000000000;
	ld.const.f64 	%fd424, [const_DofToQuad+168];
	fma.rn.f64 	%fd425, %fd424, %fd383, %fd423;
	ld.const.f64 	%fd426, [const_DofToQuad+176];
	fma.rn.f64 	%fd427, %fd426, %fd384, %fd425;
	ld.const.f64 	%fd428, [const_DofToQuad+184];
	fma.rn.f64 	%fd429, %fd428, %fd385, %fd427;
	ld.const.f64 	%fd430, [const_DofToQuad+192];
	fma.rn.f64 	%fd431, %fd430, %fd386, %fd429;
	ld.const.f64 	%fd432, [const_DofToQuad+200];
	fma.rn.f64 	%fd433, %fd432, %fd387, %fd431;
	ld.const.f64 	%fd434, [const_DofToQuad+208];
	fma.rn.f64 	%fd435, %fd434, %fd388, %fd433;
	ld.const.f64 	%fd436, [const_DofToQuad+216];
	fma.rn.f64 	%fd437, %fd436, %fd389, %fd435;
	ld.const.f64 	%fd438, [const_DofToQuad+224];
	fma.rn.f64 	%fd439, %fd438, %fd390, %fd437;
	ld.const.f64 	%fd440, [const_DofToQuad+232];
	fma.rn.f64 	%fd441, %fd440, %fd391, %fd439;
	st.shared.f64 	[%r21+160], %fd441;
	ld.const.f64 	%fd442, [const_DofToQuad+240];
	fma.rn.f64 	%fd443, %fd442, %fd382, 0d0000000000000000;
	ld.const.f64 	%fd444, [const_DofToQuad+248];
	fma.rn.f64 	%fd445, %fd444, %fd383, %fd443;
	ld.const.f64 	%fd446, [const_DofToQuad+256];
	fma.rn.f64 	%fd447, %fd446, %fd384, %fd445;
	ld.const.f64 	%fd448, [const_DofToQuad+264];
	fma.rn.f64 	%fd449, %fd448, %fd385, %fd447;
	ld.const.f64 	%fd450, [const_DofToQuad+272];
	fma.rn.f64 	%fd451, %fd450, %fd386, %fd449;
	ld.const.f64 	%fd452, [const_DofToQuad+280];
	fma.rn.f64 	%fd453, %fd452, %fd387, %fd451;
	ld.const.f64 	%fd454, [const_DofToQuad+288];
	fma.rn.f64 	%fd455, %fd454, %fd388, %fd453;
	ld.const.f64 	%fd456, [const_DofToQuad+296];
	fma.rn.f64 	%fd457, %fd456, %fd389, %fd455;
	ld.const.f64 	%fd458, [const_DofToQuad+304];
	fma.rn.f64 	%fd459, %fd458, %fd390, %fd457;
	ld.const.f64 	%fd460, [const_DofToQuad+312];
	fma.rn.f64 	%fd461, %fd460, %fd391, %fd459;
	st.shared.f64 	[%r21+240], %fd461;
	ld.const.f64 	%fd462, [const_DofToQuad+320];
	fma.rn.f64 	%fd463, %fd462, %fd382, 0d0000000000000000;
	ld.const.f64 	%fd464, [const_DofToQuad+328];
	fma.rn.f64 	%fd465, %fd464, %fd383, %fd463;
	ld.const.f64 	%fd466, [const_DofToQuad+336];
	fma.rn.f64 	%fd467, %fd466, %fd384, %fd465;
	ld.const.f64 	%fd468, [const_DofToQuad+344];
	fma.rn.f64 	%fd469, %fd468, %fd385, %fd467;
	ld.const.f64 	%fd470, [const_DofToQuad+352];
	fma.rn.f64 	%fd471, %fd470, %fd386, %fd469;
	ld.const.f64 	%fd472, [const_DofToQuad+360];
	fma.rn.f64 	%fd473, %fd472, %fd387, %fd471;
	ld.const.f64 	%fd474, [const_DofToQuad+368];
	fma.rn.f64 	%fd475, %fd474, %fd388, %fd473;
	ld.const.f64 	%fd476, [const_DofToQuad+376];
	fma.rn.f64 	%fd477, %fd476, %fd389, %fd475;
	ld.const.f64 	%fd478, [const_DofToQuad+384];
	fma.rn.f64 	%fd479, %fd478, %fd390, %fd477;
	ld.const.f64 	%fd480, [const_DofToQuad+392];
	fma.rn.f64 	%fd481, %fd480, %fd391, %fd479;
	st.shared.f64 	[%r21+320], %fd481;
	ld.const.f64 	%fd482, [const_DofToQuad+400];
	fma.rn.f64 	%fd483, %fd482, %fd382, 0d0000000000000000;
	ld.const.f64 	%fd484, [const_DofToQuad+408];
	fma.rn.f64 	%fd485, %fd484, %fd383, %fd483;
	ld.const.f64 	%fd486, [const_DofToQuad+416];
	fma.rn.f64 	%fd487, %fd486, %fd384, %fd485;
	ld.const.f64 	%fd488, [const_DofToQuad+424];
	fma.rn.f64 	%fd489, %fd488, %fd385, %fd487;
	ld.const.f64 	%fd490, [const_DofToQuad+432];
	fma.rn.f64 	%fd491, %fd490, %fd386, %fd489;
	ld.const.f64 	%fd492, [const_DofToQuad+440];
	fma.rn.f64 	%fd493, %fd492, %fd387, %fd491;
	ld.const.f64 	%fd494, [const_DofToQuad+448];
	fma.rn.f64 	%fd495, %fd494, %fd388, %fd493;
	ld.const.f64 	%fd496, [const_DofToQuad+456];
	fma.rn.f64 	%fd497, %fd496, %fd389, %fd495;
	ld.const.f64 	%fd498, [const_DofToQuad+464];
	fma.rn.f64 	%fd499, %fd498, %fd390, %fd497;
	ld.const.f64 	%fd500, [const_DofToQuad+472];
	fma.rn.f64 	%fd501, %fd500, %fd391, %fd499;
	st.shared.f64 	[%r21+400], %fd501;
	ld.const.f64 	%fd502, [const_DofToQuad+480];
	fma.rn.f64 	%fd503, %fd502, %fd382, 0d0000000000000000;
	ld.const.f64 	%fd504, [const_DofToQuad+488];
	fma.rn.f64 	%fd505, %fd504, %fd383, %fd503;
	ld.const.f64 	%fd506, [const_DofToQuad+496];
	fma.rn.f64 	%fd507, %fd506, %fd384, %fd505;
	ld.const.f64 	%fd508, [const_DofToQuad+504];
	fma.rn.f64 	%fd509, %fd508, %fd385, %fd507;
	ld.const.f64 	%fd510, [const_DofToQuad+512];
	fma.rn.f64 	%fd511, %fd510, %fd386, %fd509;
	ld.const.f64 	%fd512, [const_DofToQuad+520];
	fma.rn.f64 	%fd513, %fd512, %fd387, %fd511;
	ld.const.f64 	%fd514, [const_DofToQuad+528];
	fma.rn.f64 	%fd515, %fd514, %fd388, %fd513;
	ld.const.f64 	%fd516, [const_DofToQuad+536];
	fma.rn.f64 	%fd517, %fd516, %fd389, %fd515;
	ld.const.f64 	%fd518, [const_DofToQuad+544];
	fma.rn.f64 	%fd519, %fd518, %fd390, %fd517;
	ld.const.f64 	%fd520, [const_DofToQuad+552];
	fma.rn.f64 	%fd521, %fd520, %fd391, %fd519;
	st.shared.f64 	[%r21+480], %fd521;
	ld.const.f64 	%fd522, [const_DofToQuad+560];
	fma.rn.f64 	%fd523, %fd522, %fd382, 0d0000000000000000;
	ld.const.f64 	%fd524, [const_DofToQuad+568];
	fma.rn.f64 	%fd525, %fd524, %fd383, %fd523;
	ld.const.f64 	%fd526, [const_DofToQuad+576];
	fma.rn.f64 	%fd527, %fd526, %fd384, %fd525;
	ld.const.f64 	%fd528, [const_DofToQuad+584];
	fma.rn.f64 	%fd529, %fd528, %fd385, %fd527;
	ld.const.f64 	%fd530, [const_DofToQuad+592];
	fma.rn.f64 	%fd531, %fd530, %fd386, %fd529;
	ld.const.f64 	%fd532, [const_DofToQuad+600];
	fma.rn.f64 	%fd533, %fd532, %fd387, %fd531;
	ld.const.f64 	%fd534, [const_DofToQuad+608];
	fma.rn.f64 	%fd535, %fd534, %fd388, %fd533;
	ld.const.f64 	%fd536, [const_DofToQuad+616];
	fma.rn.f64 	%fd537, %fd536, %fd389, %fd535;
	ld.const.f64 	%fd538, [const_DofToQuad+624];
	fma.rn.f64 	%fd539, %fd538, %fd390, %fd537;
	ld.const.f64 	%fd540, [const_DofToQuad+632];
	fma.rn.f64 	%fd541, %fd540, %fd391, %fd539;
	st.shared.f64 	[%r21+560], %fd541;
	ld.const.f64 	%fd542, [const_DofToQuad+640];
	fma.rn.f64 	%fd543, %fd542, %fd382, 0d0000000000000000;
	ld.const.f64 	%fd544, [const_DofToQuad+648];
	fma.rn.f64 	%fd545, %fd544, %fd383, %fd543;
	ld.const.f64 	%fd546, [const_DofToQuad+656];
	fma.rn.f64 	%fd547, %fd546, %fd384, %fd545;
	ld.const.f64 	%fd548, [const_DofToQuad+664];
	fma.rn.f64 	%fd549, %fd548, %fd385, %fd547;
	ld.const.f64 	%fd550, [const_DofToQuad+672];
	fma.rn.f64 	%fd551, %fd550, %fd386, %fd549;
	ld.const.f64 	%fd552, [const_DofToQuad+680];
	fma.rn.f64 	%fd553, %fd552, %fd387, %fd551;
	ld.const.f64 	%fd554, [const_DofToQuad+688];
	fma.rn.f64 	%fd555, %fd554, %fd388, %fd553;
	ld.const.f64 	%fd556, [const_DofToQuad+696];
	fma.rn.f64 	%fd557, %fd556, %fd389, %fd555;
	ld.const.f64 	%fd558, [const_DofToQuad+704];
	fma.rn.f64 	%fd559, %fd558, %fd390, %fd557;
	ld.const.f64 	%fd560, [const_DofToQuad+712];
	fma.rn.f64 	%fd561, %fd560, %fd391, %fd559;
	st.shared.f64 	[%r21+640], %fd561;
	ld.const.f64 	%fd562, [const_DofToQuad+720];
	fma.rn.f64 	%fd563, %fd562, %fd382, 0d0000000000000000;
	ld.const.f64 	%fd564, [const_DofToQuad+728];
	fma.rn.f64 	%fd565, %fd564, %fd383, %fd563;
	ld.const.f64 	%fd566, [const_DofToQuad+736];
	fma.rn.f64 	%fd567, %fd566, %fd384, %fd565;
	ld.const.f64 	%fd568, [const_DofToQuad+744];
	fma.rn.f64 	%fd569, %fd568, %fd385, %fd567;
	ld.const.f64 	%fd570, [const_DofToQuad+752];
	fma.rn.f64 	%fd571, %fd570, %fd386, %fd569;
	ld.const.f64 	%fd572, [const_DofToQuad+760];
	fma.rn.f64 	%fd573, %fd572, %fd387, %fd571;
	ld.const.f64 	%fd574, [const_DofToQuad+768];
	fma.rn.f64 	%fd575, %fd574, %fd388, %fd573;
	ld.const.f64 	%fd576, [const_DofToQuad+776];
	fma.rn.f64 	%fd577, %fd576, %fd389, %fd575;
	ld.const.f64 	%fd578, [const_DofToQuad+784];
	fma.rn.f64 	%fd579, %fd578, %fd390, %fd577;
	ld.const.f64 	%fd580, [const_DofToQuad+792];
	fma.rn.f64 	%fd581, %fd580, %fd391, %fd579;
	st.shared.f64 	[%r21+720], %fd581;
$L__BB247_6:
	setp.ge.s32 	%p4, %r3, %r12;
	bar.sync 	0;
	cvt.u32.u16 	%r8, %rs3;
	mul.wide.u16 	%r22, %rs3, 800;
	add.s32 	%r9, %r5, %r22;
	mad.lo.s32 	%r10, %r4, 80, %r9;
	ld.shared.f64 	%fd31, [%r10];
	ld.shared.f64 	%fd32, [%r10+8];
	ld.shared.f64 	%fd33, [%r10+16];
	ld.shared.f64 	%fd34, [%r10+24];
	ld.shared.f64 	%fd35, [%r10+32];
	ld.shared.f64 	%fd36, [%r10+40];
	ld.shared.f64 	%fd37, [%r10+48];
	ld.shared.f64 	%fd38, [%r10+56];
	ld.shared.f64 	%fd39, [%r10+64];
	ld.shared.f64 	%fd40, [%r10+72];
	mov.b32 	%r23, {%rs3, %rs2};
	mov.b32 	%r24, 0;
	mov.b32 	%r25, 2660;
	dp2a.lo.u32.u32 	%r26, %r23, %r25, %r24;
	mul.lo.s32 	%r11, %r3, 1000;
	add.s32 	%r27, %r11, %r26;
	fma.rn.f64 	%fd583, %fd21, %fd31, 0d0000000000000000;
	fma.rn.f64 	%fd584, %fd22, %fd32, %fd583;
	fma.rn.f64 	%fd585, %fd23, %fd33, %fd584;
	fma.rn.f64 	%fd586, %fd24, %fd34, %fd585;
	fma.rn.f64 	%fd587, %fd25, %fd35, %fd586;
	fma.rn.f64 	%fd588, %fd26, %fd36, %fd587;
	fma.rn.f64 	%fd589, %fd27, %fd37, %fd588;
	fma.rn.f64 	%fd590, %fd28, %fd38, %fd589;
	fma.rn.f64 	%fd591, %fd29, %fd39, %fd590;
	fma.rn.f64 	%fd41, %fd30, %fd40, %fd591;
	cvta.to.global.u64 	%rd8, %rd2;
	mul.wide.s32 	%rd9, %r27, 8;
	add.s64 	%rd1, %rd8, %rd9;
	mov.f64 	%fd1012, 0d0000000000000000;
	@%p4 bra 	$L__BB247_8;
	ld.global.nc.f64 	%fd1012, [%rd1];
$L__BB247_8:
	setp.ge.s32 	%p5, %r3, %r12;
	mul.f64 	%fd1031, %fd41, %fd1012;
	ld.const.f64 	%fd45, [const_DofToQuad+80];
	fma.rn.f64 	%fd593, %fd45, %fd31, 0d0000000000000000;
	ld.const.f64 	%fd46, [const_DofToQuad+88];
	fma.rn.f64 	%fd594, %fd46, %fd32, %fd593;
	ld.const.f64 	%fd47, [const_DofToQuad+96];
	fma.rn.f64 	%fd595, %fd47, %fd33, %fd594;
	ld.const.f64 	%fd48, [const_DofToQuad+104];
	fma.rn.f64 	%fd596, %fd48, %fd34, %fd595;
	ld.const.f64 	%fd49, [const_DofToQuad+112];
	fma.rn.f64 	%fd597, %fd49, %fd35, %fd596;
	ld.const.f64 	%fd50, [const_DofToQuad+120];
	fma.rn.f64 	%fd598, %fd50, %fd36, %fd597;
	ld.const.f64 	%fd51, [const_DofToQuad+128];
	fma.rn.f64 	%fd599, %fd51, %fd37, %fd598;
	ld.const.f64 	%fd52, [const_DofToQuad+136];
	fma.rn.f64 	%fd600, %fd52, %fd38, %fd599;
	ld.const.f64 	%fd53, [const_DofToQuad+144];
	fma.rn.f64 	%fd601, %fd53, %fd39, %fd600;
	ld.const.f64 	%fd54, [const_DofToQuad+152];
	fma.rn.f64 	%fd55, %fd54, %fd40, %fd601;
	mov.f64 	%fd1013, 0d0000000000000000;
	@%p5 bra 	$L__BB247_10;
	ld.global.nc.f64 	%fd1013, [%rd1+8];
$L__BB247_10:
	setp.ge.s32 	%p6, %r3, %r12;
	mul.f64 	%fd1030, %fd55, %fd1013;
	ld.const.f64 	%fd59, [const_DofToQuad+160];
	fma.rn.f64 	%fd603, %fd59, %fd31, 0d0000000000000000;
	ld.const.f64 	%fd60, [const_DofToQuad+168];
	fma.rn.f64 	%fd604, %fd60, %fd32, %fd603;
	ld.const.f64 	%fd61, [const_DofToQuad+176];
	fma.rn.f64 	%fd605, %fd61, %fd33, %fd604;
	ld.const.f64 	%fd62, [const_DofToQuad+184];
	fma.rn.f64 	%fd606, %fd62, %fd34, %fd605;
	ld.const.f64 	%fd63, [const_DofToQuad+192];
	fma.rn.f64 	%fd607, %fd63, %fd35, %fd606;
	ld.const.f64 	%fd64, [const_DofToQuad+200];
	fma.rn.f64 	%fd608, %fd64, %fd36, %fd607;
	ld.const.f64 	%fd65, [const_DofToQuad+208];
	fma.rn.f64 	%fd609, %fd65, %fd37, %fd608;
	ld.const.f64 	%fd66, [const_DofToQuad+216];
	fma.rn.f64 	%fd610, %fd66, %fd38, %fd609;
	ld.const.f64 	%fd67, [const_DofToQuad+224];
	fma.rn.f64 	%fd611, %fd67, %fd39, %fd610;
	ld.const.f64 	%fd68, [const_DofToQuad+232];
	fma.rn.f64 	%fd69, %fd68, %fd40, %fd611;
	mov.f64 	%fd1014, 0d0000000000000000;
	@%p6 bra 	$L__BB247_12;
	ld.global.nc.f64 	%fd1014, [%rd1+16];
$L__BB247_12:
	setp.ge.s32 	%p7, %r3, %r12;
	mul.f64 	%fd1029, %fd69, %fd1014;
	ld.const.f64 	%fd73, [const_DofToQuad+240];
	fma.rn.f64 	%fd613, %fd73, %fd31, 0d0000000000000000;
	ld.const.f64 	%fd74, [const_DofToQuad+248];
	fma.rn.f64 	%fd614, %fd74, %fd32, %fd613;
	ld.const.f64 	%fd75, [const_DofToQuad+256];
	fma.rn.f64 	%fd615, %fd75, %fd33, %fd614;
	ld.const.f64 	%fd76, [const_DofToQuad+264];
	fma.rn.f64 	%fd616, %fd76, %fd34, %fd615;
	ld.const.f64 	%fd77, [const_DofToQuad+272];
	fma.rn.f64 	%fd617, %fd77, %fd35, %fd616;
	ld.const.f64 	%fd78, [const_DofToQuad+280];
	fma.rn.f64 	%fd618, %fd78, %fd36, %fd617;
	ld.const.f64 	%fd79, [const_DofToQuad+288];
	fma.rn.f64 	%fd619, %fd79, %fd37, %fd618;
	ld.const.f64 	%fd80, [const_DofToQuad+296];
	fma.rn.f64 	%fd620, %fd80, %fd38, %fd619;
	ld.const.f64 	%fd81, [const_DofToQuad+304];
	fma.rn.f64 	%fd621, %fd81, %fd39, %fd620;
	ld.const.f64 	%fd82, [const_DofToQuad+312];
	fma.rn.f64 	%fd83, %fd82, %fd40, %fd621;
	mov.f64 	%fd1015, 0d0000000000000000;
	@%p7 bra 	$L__BB247_14;
	ld.global.nc.f64 	%fd1015, [%rd1+24];
$L__BB247_14:
	mul.f64 	%fd1028, %fd83, %fd1015;
	ld.const.f64 	%fd87, [const_DofToQuad+320];
	fma.rn.f64 	%fd623, %fd87, %fd31, 0d0000000000000000;
	ld.const.f64 	%fd88, [const_DofToQuad+328];
	fma.rn.f64 	%fd624, %fd88, %fd32, %fd623;
	ld.const.f64 	%fd89, [const_DofToQuad+336];
	fma.rn.f64 	%fd625, %fd89, %fd33, %fd624;
	ld.const.f64 	%fd90, [const_DofToQuad+344];
	fma.rn.f64 	%fd626, %fd90, %fd34, %fd625;
	ld.const.f64 	%fd91, [const_DofToQuad+352];
	fma.rn.f64 	%fd627, %fd91, %fd35, %fd626;
	ld.const.f64 	%fd92, [const_DofToQuad+360];
	fma.rn.f64 	%fd628, %fd92, %fd36, %fd627;
	ld.const.f64 	%fd93, [const_DofToQuad+368];
	fma.rn.f64 	%fd629, %fd93, %fd37, %fd628;
	ld.const.f64 	%fd94, [const_DofToQuad+376];
	fma.rn.f64 	%fd630, %fd94, %fd38, %fd629;
	ld.const.f64 	%fd95, [const_DofToQuad+384];
	fma.rn.f64 	%fd631, %fd95, %fd39, %fd630;
	ld.const.f64 	%fd96, [const_DofToQuad+392];
	fma.rn.f64 	%fd97, %fd96, %fd40, %fd631;
	mov.f64 	%fd1016, 0d0000000000000000;
	@%p7 bra 	$L__BB247_16;
	ld.global.nc.f64 	%fd1016, [%rd1+32];
$L__BB247_16:
	mul.f64 	%fd1027, %fd97, %fd1016;
	ld.const.f64 	%fd101, [const_DofToQuad+400];
	fma.rn.f64 	%fd633, %fd101, %fd31, 0d0000000000000000;
	ld.const.f64 	%fd102, [const_DofToQuad+408];
	fma.rn.f64 	%fd634, %fd102, %fd32, %fd633;
	ld.const.f64 	%fd103, [const_DofToQuad+416];
	fma.rn.f64 	%fd635, %fd103, %fd33, %fd634;
	ld.const.f64 	%fd104, [const_DofToQuad+424];
	fma.rn.f64 	%fd636, %fd104, %fd34, %fd635;
	ld.const.f64 	%fd105, [const_DofToQuad+432];
	fma.rn.f64 	%fd637, %fd105, %fd35, %fd636;
	ld.const.f64 	%fd106, [const_DofToQuad+440];
	fma.rn.f64 	%fd638, %fd106, %fd36, %fd637;
	ld.const.f64 	%fd107, [const_DofToQuad+448];
	fma.rn.f64 	%fd639, %fd107, %fd37, %fd638;
	ld.const.f64 	%fd108, [const_DofToQuad+456];
	fma.rn.f64 	%fd640, %fd108, %fd38, %fd639;
	ld.const.f64 	%fd109, [const_DofToQuad+464];
	fma.rn.f64 	%fd641, %fd109, %fd39, %fd640;
	ld.const.f64 	%fd110, [const_DofToQuad+472];
	fma.rn.f64 	%fd111, %fd110, %fd40, %fd641;
	mov.f64 	%fd1017, 0d0000000000000000;
	@%p7 bra 	$L__BB247_18;
	ld.global.nc.f64 	%fd1017, [%rd1+40];
$L__BB247_18:
	mul.f64 	%fd1026, %fd111, %fd1017;
	ld.const.f64 	%fd115, [const_DofToQuad+480];
	fma.rn.f64 	%fd643, %fd115, %fd31, 0d0000000000000000;
	ld.const.f64 	%fd116, [const_DofToQuad+488];
	fma.rn.f64 	%fd644, %fd116, %fd32, %fd643;
	ld.const.f64 	%fd117, [const_DofToQuad+496];
	fma.rn.f64 	%fd645, %fd117, %fd33, %fd644;
	ld.const.f64 	%fd118, [const_DofToQuad+504];
	fma.rn.f64 	%fd646, %fd118, %fd34, %fd645;
	ld.const.f64 	%fd119, [const_DofToQuad+512];
	fma.rn.f64 	%fd647, %fd119, %fd35, %fd646;
	ld.const.f64 	%fd120, [const_DofToQuad+520];
	fma.rn.f64 	%fd648, %fd120, %fd36, %fd647;
	ld.const.f64 	%fd121, [const_DofToQuad+528];
	fma.rn.f64 	%fd649, %fd121, %fd37, %fd648;
	ld.const.f64 	%fd122, [const_DofToQuad+536];
	fma.rn.f64 	%fd650, %fd122, %fd38, %fd649;
	ld.const.f64 	%fd123, [const_DofToQuad+544];
	fma.rn.f64 	%fd651, %fd123, %fd39, %fd650;
	ld.const.f64 	%fd124, [const_DofToQuad+552];
	fma.rn.f64 	%fd125, %fd124, %fd40, %fd651;
	mov.f64 	%fd1018, 0d0000000000000000;
	@%p7 bra 	$L__BB247_20;
	ld.global.nc.f64 	%fd1018, [%rd1+48];
$L__BB247_20:
	mul.f64 	%fd1025, %fd125, %fd1018;
	ld.const.f64 	%fd129, [const_DofToQuad+560];
	fma.rn.f64 	%fd653, %fd129, %fd31, 0d0000000000000000;
	ld.const.f64 	%fd130, [const_DofToQuad+568];
	fma.rn.f64 	%fd654, %fd130, %fd32, %fd653;
	ld.const.f64 	%fd131, [const_DofToQuad+576];
	fma.rn.f64 	%fd655, %fd131, %fd33, %fd654;
	ld.const.f64 	%fd132, [const_DofToQuad+584];
	fma.rn.f64 	%fd656, %fd132, %fd34, %fd655;
	ld.const.f64 	%fd133, [const_DofToQuad+592];
	fma.rn.f64 	%fd657, %fd133, %fd35, %fd656;
	ld.const.f64 	%fd134, [const_DofToQuad+600];
	fma.rn.f64 	%fd658, %fd134, %fd36, %fd657;
	ld.const.f64 	%fd135, [const_DofToQuad+608];
	fma.rn.f64 	%fd659, %fd135, %fd37, %fd658;
	ld.const.f64 	%fd136, [const_DofToQuad+616];
	fma.rn.f64 	%fd660, %fd136, %fd38, %fd659;
	ld.const.f64 	%fd137, [const_DofToQuad+624];
	fma.rn.f64 	%fd661, %fd137, %fd39, %fd660;
	ld.const.f64 	%fd138, [const_DofToQuad+632];
	fma.rn.f64 	%fd139, %fd138, %fd40, %fd661;
	mov.f64 	%fd1019, 0d0000000000000000;
	@%p7 bra 	$L__BB247_22;
	ld.global.nc.f64 	%fd1019, [%rd1+56];
$L__BB247_22:
	mul.f64 	%fd1024, %fd139, %fd1019;
	ld.const.f64 	%fd143, [const_DofToQuad+640];
	fma.rn.f64 	%fd663, %fd143, %fd31, 0d0000000000000000;
	ld.const.f64 	%fd144, [const_DofToQuad+648];
	fma.rn.f64 	%fd664, %fd144, %fd32, %fd663;
	ld.const.f64 	%fd145, [const_DofToQuad+656];
	fma.rn.f64 	%fd665, %fd145, %fd33, %fd664;
	ld.const.f64 	%fd146, [const_DofToQuad+664];
	fma.rn.f64 	%fd666, %fd146, %fd34, %fd665;
	ld.const.f64 	%fd147, [const_DofToQuad+672];
	fma.rn.f64 	%fd667, %fd147, %fd35, %fd666;
	ld.const.f64 	%fd148, [const_DofToQuad+680];
	fma.rn.f64 	%fd668, %fd148, %fd36, %fd667;
	ld.const.f64 	%fd149, [const_DofToQuad+688];
	fma.rn.f64 	%fd669, %fd149, %fd37, %fd668;
	ld.const.f64 	%fd150, [const_DofToQuad+696];
	fma.rn.f64 	%fd670, %fd150, %fd38, %fd669;
	ld.const.f64 	%fd151, [const_DofToQuad+704];
	fma.rn.f64 	%fd671, %fd151, %fd39, %fd670;
	ld.const.f64 	%fd152, [const_DofToQuad+712];
	fma.rn.f64 	%fd153, %fd152, %fd40, %fd671;
	mov.f64 	%fd1020, 0d0000000000000000;
	@%p7 bra 	$L__BB247_24;
	ld.global.nc.f64 	%fd1020, [%rd1+64];
$L__BB247_24:
	mul.f64 	%fd1023, %fd153, %fd1020;
	ld.const.f64 	%fd157, [const_DofToQuad+720];
	fma.rn.f64 	%fd673, %fd157, %fd31, 0d0000000000000000;
	ld.const.f64 	%fd158, [const_DofToQuad+728];
	fma.rn.f64 	%fd674, %fd158, %fd32, %fd673;
	ld.const.f64 	%fd159, [const_DofToQuad+736];
	fma.rn.f64 	%fd675, %fd159, %fd33, %fd674;
	ld.const.f64 	%fd160, [const_DofToQuad+744];
	fma.rn.f64 	%fd676, %fd160, %fd34, %fd675;
	ld.const.f64 	%fd161, [const_DofToQuad+752];
	fma.rn.f64 	%fd677, %fd161, %fd35, %fd676;
	ld.const.f64 	%fd162, [const_DofToQuad+760];
	fma.rn.f64 	%fd678, %fd162, %fd36, %fd677;
	ld.const.f64 	%fd163, [const_DofToQuad+768];
	fma.rn.f64 	%fd679, %fd163, %fd37, %fd678;
	ld.const.f64 	%fd164, [const_DofToQuad+776];
	fma.rn.f64 	%fd680, %fd164, %fd38, %fd679;
	ld.const.f64 	%fd165, [const_DofToQuad+784];
	fma.rn.f64 	%fd681, %fd165, %fd39, %fd680;
	ld.const.f64 	%fd166, [const_DofToQuad+792];
	fma.rn.f64 	%fd167, %fd166, %fd40, %fd681;
	mov.f64 	%fd1021, 0d0000000000000000;
	@%p7 bra 	$L__BB247_26;
	ld.global.nc.f64 	%fd1021, [%rd1+72];
$L__BB247_26:
	setp.gt.u32 	%p14, %r1, 99;
	mul.f64 	%fd1022, %fd167, %fd1021;
	ld.const.f64 	%fd682, [const_DofToQuad];
	fma.rn.f64 	%fd683, %fd682, %fd1031, 0d0000000000000000;
	fma.rn.f64 	%fd684, %fd45, %fd1030, %fd683;
	fma.rn.f64 	%fd685, %fd59, %fd1029, %fd684;
	fma.rn.f64 	%fd686, %fd73, %fd1028, %fd685;
	fma.rn.f64 	%fd687, %fd87, %fd1027, %fd686;
	fma.rn.f64 	%fd688, %fd101, %fd1026, %fd687;
	fma.rn.f64 	%fd689, %fd115, %fd1025, %fd688;
	fma.rn.f64 	%fd690, %fd129, %fd1024, %fd689;
	fma.rn.f64 	%fd691, %fd143, %fd1023, %fd690;
	fma.rn.f64 	%fd692, %fd157, %fd1022, %fd691;
	st.shared.f64 	[%r10], %fd692;
	ld.const.f64 	%fd693, [const_DofToQuad+8];
	fma.rn.f64 	%fd694, %fd693, %fd1031, 0d0000000000000000;
	fma.rn.f64 	%fd695, %fd46, %fd1030, %fd694;
	fma.rn.f64 	%fd696, %fd60, %fd1029, %fd695;
	fma.rn.f64 	%fd697, %fd74, %fd1028, %fd696;
	fma.rn.f64 	%fd698, %fd88, %fd1027, %fd697;
	fma.rn.f64 	%fd699, %fd102, %fd1026, %fd698;
	fma.rn.f64 	%fd700, %fd116, %fd1025, %fd699;
	fma.rn.f64 	%fd701, %fd130, %fd1024, %fd700;
	fma.rn.f64 	%fd702, %fd144, %fd1023, %fd701;
	fma.rn.f64 	%fd703, %fd158, %fd1022, %fd702;
	st.shared.f64 	[%r10+8], %fd703;
	fma.rn.f64 	%fd704, %fd23, %fd1031, 0d0000000000000000;
	fma.rn.f64 	%fd705, %fd47, %fd1030, %fd704;
	fma.rn.f64 	%fd706, %fd61, %fd1029, %fd705;
	fma.rn.f64 	%fd707, %fd75, %fd1028, %fd706;
	fma.rn.f64 	%fd708, %fd89, %fd1027, %fd707;
	fma.rn.f64 	%fd709, %fd103, %fd1026, %fd708;
	fma.rn.f64 	%fd710, %fd117, %fd1025, %fd709;
	fma.rn.f64 	%fd711, %fd131, %fd1024, %fd710;
	fma.rn.f64 	%fd712, %fd145, %fd1023, %fd711;
	fma.rn.f64 	%fd713, %fd159, %fd1022, %fd712;
	st.shared.f64 	[%r10+16], %fd713;
	fma.rn.f64 	%fd714, %fd24, %fd1031, 0d0000000000000000;
	fma.rn.f64 	%fd715, %fd48, %fd1030, %fd714;
	fma.rn.f64 	%fd716, %fd62, %fd1029, %fd715;
	fma.rn.f64 	%fd717, %fd76, %fd1028, %fd716;
	fma.rn.f64 	%fd718, %fd90, %fd1027, %fd717;
	fma.rn.f64 	%fd719, %fd104, %fd1026, %fd718;
	fma.rn.f64 	%fd720, %fd118, %fd1025, %fd719;
	fma.rn.f64 	%fd721, %fd132, %fd1024, %fd720;
	fma.rn.f64 	%fd722, %fd146, %fd1023, %fd721;
	fma.rn.f64 	%fd723, %fd160, %fd1022, %fd722;
	st.shared.f64 	[%r10+24], %fd723;
	fma.rn.f64 	%fd724, %fd25, %fd1031, 0d0000000000000000;
	fma.rn.f64 	%fd725, %fd49, %fd1030, %fd724;
	fma.rn.f64 	%fd726, %fd63, %fd1029, %fd725;
	fma.rn.f64 	%fd727, %fd77, %fd1028, %fd726;
	fma.rn.f64 	%fd728, %fd91, %fd1027, %fd727;
	fma.rn.f64 	%fd729, %fd105, %fd1026, %fd728;
	fma.rn.f64 	%fd730, %fd119, %fd1025, %fd729;
	fma.rn.f64 	%fd731, %fd133, %fd1024, %fd730;
	fma.rn.f64 	%fd732, %fd147, %fd1023, %fd731;
	fma.rn.f64 	%fd733, %fd161, %fd1022, %fd732;
	st.shared.f64 	[%r10+32], %fd733;
	fma.rn.f64 	%fd734, %fd26, %fd1031, 0d0000000000000000;
	fma.rn.f64 	%fd735, %fd50, %fd1030, %fd734;
	fma.rn.f64 	%fd736, %fd64, %fd1029, %fd735;
	fma.rn.f64 	%fd737, %fd78, %fd1028, %fd736;
	fma.rn.f64 	%fd738, %fd92, %fd1027, %fd737;
	fma.rn.f64 	%fd739, %fd106, %fd1026, %fd738;
	fma.rn.f64 	%fd740, %fd120, %fd1025, %fd739;
	fma.rn.f64 	%fd741, %fd134, %fd1024, %fd740;
	fma.rn.f64 	%fd742, %fd148, %fd1023, %fd741;
	fma.rn.f64 	%fd743, %fd162, %fd1022, %fd742;
	st.shared.f64 	[%r10+40], %fd743;
	fma.rn.f64 	%fd744, %fd27, %fd1031, 0d0000000000000000;
	fma.rn.f64 	%fd745, %fd51, %fd1030, %fd744;
	fma.rn.f64 	%fd746, %fd65, %fd1029, %fd745;
	fma.rn.f64 	%fd747, %fd79, %fd1028, %fd746;
	fma.rn.f64 	%fd748, %fd93, %fd1027, %fd747;
	fma.rn.f64 	%fd749, %fd107, %fd1026, %fd748;
	fma.rn.f64 	%fd750, %fd121, %fd1025, %fd749;
	fma.rn.f64 	%fd751, %fd135, %fd1024, %fd750;
	fma.rn.f64 	%fd752, %fd149, %fd1023, %fd751;
	fma.rn.f64 	%fd753, %fd163, %fd1022, %fd752;
	st.shared.f64 	[%r10+48], %fd753;
	fma.rn.f64 	%fd754, %fd28, %fd1031, 0d0000000000000000;
	fma.rn.f64 	%fd755, %fd52, %fd1030, %fd754;
	fma.rn.f64 	%fd756, %fd66, %fd1029, %fd755;
	fma.rn.f64 	%fd757, %fd80, %fd1028, %fd756;
	fma.rn.f64 	%fd758, %fd94, %fd1027, %fd757;
	fma.rn.f64 	%fd759, %fd108, %fd1026, %fd758;
	fma.rn.f64 	%fd760, %fd122, %fd1025, %fd759;
	fma.rn.f64 	%fd761, %fd136, %fd1024, %fd760;
	fma.rn.f64 	%fd762, %fd150, %fd1023, %fd761;
	fma.rn.f64 	%fd763, %fd164, %fd1022, %fd762;
	st.shared.f64 	[%r10+56], %fd763;
	fma.rn.f64 	%fd764, %fd29, %fd1031, 0d0000000000000000;
	fma.rn.f64 	%fd765, %fd53, %fd1030, %fd764;
	fma.rn.f64 	%fd766, %fd67, %fd1029, %fd765;
	fma.rn.f64 	%fd767, %fd81, %fd1028, %fd766;
	fma.rn.f64 	%fd768, %fd95, %fd1027, %fd767;
	fma.rn.f64 	%fd769, %fd109, %fd1026, %fd768;
	fma.rn.f64 	%fd770, %fd123, %fd1025, %fd769;
	fma.rn.f64 	%fd771, %fd137, %fd1024, %fd770;
	fma.rn.f64 	%fd772, %fd151, %fd1023, %fd771;
	fma.rn.f64 	%fd773, %fd165, %fd1022, %fd772;
	st.shared.f64 	[%r10+64], %fd773;
	fma.rn.f64 	%fd774, %fd30, %fd1031, 0d0000000000000000;
	fma.rn.f64 	%fd775, %fd54, %fd1030, %fd774;
	fma.rn.f64 	%fd776, %fd68, %fd1029, %fd775;
	fma.rn.f64 	%fd777, %fd82, %fd1028, %fd776;
	fma.rn.f64 	%fd778, %fd96, %fd1027, %fd777;
	fma.rn.f64 	%fd779, %fd110, %fd1026, %fd778;
	fma.rn.f64 	%fd780, %fd124, %fd1025, %fd779;
	fma.rn.f64 	%fd781, %fd138, %fd1024, %fd780;
	fma.rn.f64 	%fd782, %fd152, %fd1023, %fd781;
	fma.rn.f64 	%fd783, %fd166, %fd1022, %fd782;
	st.shared.f64 	[%r10+72], %fd783;
	bar.sync 	0;
	@%p14 bra 	$L__BB247_28;
	mad.lo.s32 	%r28, %r4, -72, %r10;
	ld.shared.f64 	%fd784, [%r28];
	ld.shared.f64 	%fd785, [%r28+80];
	ld.shared.f64 	%fd786, [%r28+160];
	ld.shared.f64 	%fd787, [%r28+240];
	ld.shared.f64 	%fd788, [%r28+320];
	ld.shared.f64 	%fd789, [%r28+400];
	ld.shared.f64 	%fd790, [%r28+480];
	ld.shared.f64 	%fd791, [%r28+560];
	ld.shared.f64 	%fd792, [%r28+640];
	ld.shared.f64 	%fd793, [%r28+720];
	ld.const.f64 	%fd794, [const_DofToQuad];
	fma.rn.f64 	%fd795, %fd794, %fd784, 0d0000000000000000;
	fma.rn.f64 	%fd796, %fd45, %fd785, %fd795;
	fma.rn.f64 	%fd797, %fd59, %fd786, %fd796;
	fma.rn.f64 	%fd798, %fd73, %fd787, %fd797;
	fma.rn.f64 	%fd799, %fd87, %fd788, %fd798;
	fma.rn.f64 	%fd800, %fd101, %fd789, %fd799;
	fma.rn.f64 	%fd801, %fd115, %fd790, %fd800;
	fma.rn.f64 	%fd802, %fd129, %fd791, %fd801;
	fma.rn.f64 	%fd803, %fd143, %fd792, %fd802;
	fma.rn.f64 	%fd804, %fd157, %fd793, %fd803;
	st.shared.f64 	[%r28], %fd804;
	ld.const.f64 	%fd805, [const_DofToQuad+8];
	fma.rn.f64 	%fd806, %fd805, %fd784, 0d0000000000000000;
	fma.rn.f64 	%fd807, %fd46, %fd785, %fd806;
	fma.rn.f64 	%fd808, %fd60, %fd786, %fd807;
	fma.rn.f64 	%fd809, %fd74, %fd787, %fd808;
	fma.rn.f64 	%fd810, %fd88, %fd788, %fd809;
	fma.rn.f64 	%fd811, %fd102, %fd789, %fd810;
	fma.rn.f64 	%fd812, %fd116, %fd790, %fd811;
	fma.rn.f64 	%fd813, %fd130, %fd791, %fd812;
	fma.rn.f64 	%fd814, %fd144, %fd792, %fd813;
	fma.rn.f64 	%fd815, %fd158, %fd793, %fd814;
	st.shared.f64 	[%r28+80], %fd815;
	fma.rn.f64 	%fd816, %fd23, %fd784, 0d0000000000000000;
	fma.rn.f64 	%fd817, %fd47, %fd785, %fd816;
	fma.rn.f64 	%fd818, %fd61, %fd786, %fd817;
	fma.rn.f64 	%fd819, %fd75, %fd787, %fd818;
	fma.rn.f64 	%fd820, %fd89, %fd788, %fd819;
	fma.rn.f64 	%fd821, %fd103, %fd789, %fd820;
	fma.rn.f64 	%fd822, %fd117, %fd790, %fd821;
	fma.rn.f64 	%fd823, %fd131, %fd791, %fd822;
	fma.rn.f64 	%fd824, %fd145, %fd792, %fd823;
	fma.rn.f64 	%fd825, %fd159, %fd793, %fd824;
	st.shared.f64 	[%r28+160], %fd825;
	fma.rn.f64 	%fd826, %fd24, %fd784, 0d0000000000000000;
	fma.rn.f64 	%fd827, %fd48, %fd785, %fd826;
	fma.rn.f64 	%fd828, %fd62, %fd786, %fd827;
	fma.rn.f64 	%fd829, %fd76, %fd787, %fd828;
	fma.rn.f64 	%fd830, %fd90, %fd788, %fd829;
	fma.rn.f64 	%fd831, %fd104, %fd789, %fd830;
	fma.rn.f64 	%fd832, %fd118, %fd790, %fd831;
	fma.rn.f64 	%fd833, %fd132, %fd791, %fd832;
	fma.rn.f64 	%fd834, %fd146, %fd792, %fd833;
	fma.rn.f64 	%fd835, %fd160, %fd793, %fd834;
	st.shared.f64 	[%r28+240], %fd835;
	fma.rn.f64 	%fd836, %fd25, %fd784, 0d0000000000000000;
	fma.rn.f64 	%fd837, %fd49, %fd785, %fd836;
	fma.rn.f64 	%fd838, %fd63, %fd786, %fd837;
	fma.rn.f64 	%fd839, %fd77, %fd787, %fd838;
	fma.rn.f64 	%fd840, %fd91, %fd788, %fd839;
	fma.rn.f64 	%fd841, %fd105, %fd789, %fd840;
	fma.rn.f64 	%fd842, %fd119, %fd790, %fd841;
	fma.rn.f64 	%fd843, %fd133, %fd791, %fd842;
	fma.rn.f64 	%fd844, %fd147, %fd792, %fd843;
	fma.rn.f64 	%fd845, %fd161, %fd793, %fd844;
	st.shared.f64 	[%r28+320], %fd845;
	fma.rn.f64 	%fd846, %fd26, %fd784, 0d0000000000000000;
	fma.rn.f64 	%fd847, %fd50, %fd785, %fd846;
	fma.rn.f64 	%fd848, %fd64, %fd786, %fd847;
	fma.rn.f64 	%fd849, %fd78, %fd787, %fd848;
	fma.rn.f64 	%fd850, %fd92, %fd788, %fd849;
	fma.rn.f64 	%fd851, %fd106, %fd789, %fd850;
	fma.rn.f64 	%fd852, %fd120, %fd790, %fd851;
	fma.rn.f64 	%fd853, %fd134, %fd791, %fd852;
	fma.rn.f64 	%fd854, %fd148, %fd792, %fd853;
	fma.rn.f64 	%fd855, %fd162, %fd793, %fd854;
	st.shared.f64 	[%r28+400], %fd855;
	fma.rn.f64 	%fd856, %fd27, %fd784, 0d0000000000000000;
	fma.rn.f64 	%fd857, %fd51, %fd785, %fd856;
	fma.rn.f64 	%fd858, %fd65, %fd786, %fd857;
	fma.rn.f64 	%fd859, %fd79, %fd787, %fd858;
	fma.rn.f64 	%fd860, %fd93, %fd788, %fd859;
	fma.rn.f64 	%fd861, %fd107, %fd789, %fd860;
	fma.rn.f64 	%fd862, %fd121, %fd790, %fd861;
	fma.rn.f64 	%fd863, %fd135, %fd791, %fd862;
	fma.rn.f64 	%fd864, %fd149, %fd792, %fd863;
	fma.rn.f64 	%fd865, %fd163, %fd793, %fd864;
	st.shared.f64 	[%r28+480], %fd865;
	fma.rn.f64 	%fd866, %fd28, %fd784, 0d0000000000000000;
	fma.rn.f64 	%fd867, %fd52, %fd785, %fd866;
	fma.rn.f64 	%fd868, %fd66, %fd786, %fd867;
	fma.rn.f64 	%fd869, %fd80, %fd787, %fd868;
	fma.rn.f64 	%fd870, %fd94, %fd788, %fd869;
	fma.rn.f64 	%fd871, %fd108, %fd789, %fd870;
	fma.rn.f64 	%fd872, %fd122, %fd790, %fd871;
	fma.rn.f64 	%fd873, %fd136, %fd791, %fd872;
	fma.rn.f64 	%fd874, %fd150, %fd792, %fd873;
	fma.rn.f64 	%fd875, %fd164, %fd793, %fd874;
	st.shared.f64 	[%r28+560], %fd875;
	ld.const.f64 	%fd876, [const_DofToQuad+64];
	fma.rn.f64 	%fd877, %fd876, %fd784, 0d0000000000000000;
	fma.rn.f64 	%fd878, %fd53, %fd785, %fd877;
	fma.rn.f64 	%fd879, %fd67, %fd786, %fd878;
	fma.rn.f64 	%fd880, %fd81, %fd787, %fd879;
	fma.rn.f64 	%fd881, %fd95, %fd788, %fd880;
	fma.rn.f64 	%fd882, %fd109, %fd789, %fd881;
	fma.rn.f64 	%fd883, %fd123, %fd790, %fd882;
	fma.rn.f64 	%fd884, %fd137, %fd791, %fd883;
	fma.rn.f64 	%fd885, %fd151, %fd792, %fd884;
	fma.rn.f64 	%fd886, %fd165, %fd793, %fd885;
	st.shared.f64 	[%r28+640], %fd886;
	ld.const.f64 	%fd887, [const_DofToQuad+72];
	fma.rn.f64 	%fd888, %fd887, %fd784, 0d0000000000000000;
	fma.rn.f64 	%fd889, %fd54, %fd785, %fd888;
	fma.rn.f64 	%fd890, %fd68, %fd786, %fd889;
	fma.rn.f64 	%fd891, %fd82, %fd787, %fd890;
	fma.rn.f64 	%fd892, %fd96, %fd788, %fd891;
	fma.rn.f64 	%fd893, %fd110, %fd789, %fd892;
	fma.rn.f64 	%fd894, %fd124, %fd790, %fd893;
	fma.rn.f64 	%fd895, %fd138, %fd791, %fd894;
	fma.rn.f64 	%fd896, %fd152, %fd792, %fd895;
	fma.rn.f64 	%fd897, %fd166, %fd793, %fd896;
	st.shared.f64 	[%r28+720], %fd897;
$L__BB247_28:
	bar.sync 	0;
	@%p14 bra 	$L__BB247_30;
	mad.lo.s32 	%r29, %r8, -720, %r9;
	shl.b32 	%r30, %r4, 3;
	add.s32 	%r31, %r29, %r30;
	ld.shared.f64 	%fd898, [%r31];
	ld.shared.f64 	%fd899, [%r31+800];
	ld.shared.f64 	%fd900, [%r31+1600];
	ld.shared.f64 	%fd901, [%r31+2400];
	ld.shared.f64 	%fd902, [%r31+3200];
	ld.shared.f64 	%fd903, [%r31+4000];
	ld.shared.f64 	%fd904, [%r31+4800];
	ld.shared.f64 	%fd905, [%r31+5600];
	ld.shared.f64 	%fd906, [%r31+6400];
	ld.shared.f64 	%fd907, [%r31+7200];
	ld.const.f64 	%fd908, [const_DofToQuad];
	fma.rn.f64 	%fd909, %fd908, %fd898, 0d0000000000000000;
	fma.rn.f64 	%fd910, %fd45, %fd899, %fd909;
	fma.rn.f64 	%fd911, %fd59, %fd900, %fd910;
	fma.rn.f64 	%fd912, %fd73, %fd901, %fd911;
	fma.rn.f64 	%fd913, %fd87, %fd902, %fd912;
	fma.rn.f64 	%fd914, %fd101, %fd903, %fd913;
	fma.rn.f64 	%fd915, %fd115, %fd904, %fd914;
	fma.rn.f64 	%fd916, %fd129, %fd905, %fd915;
	fma.rn.f64 	%fd917, %fd143, %fd906, %fd916;
	fma.rn.f64 	%fd1031, %fd157, %fd907, %fd917;
	ld.const.f64 	%fd918, [const_DofToQuad+8];
	fma.rn.f64 	%fd919, %fd918, %fd898, 0d0000000000000000;
	fma.rn.f64 	%fd920, %fd46, %fd899, %fd919;
	fma.rn.f64 	%fd921, %fd60, %fd900, %fd920;
	fma.rn.f64 	%fd922, %fd74, %fd901, %fd921;
	fma.rn.f64 	%fd923, %fd88, %fd902, %fd922;
	fma.rn.f64 	%fd924, %fd102, %fd903, %fd923;
	fma.rn.f64 	%fd925, %fd116, %fd904, %fd924;
	fma.rn.f64 	%fd926, %fd130, %fd905, %fd925;
	fma.rn.f64 	%fd927, %fd144, %fd906, %fd926;
	fma.rn.f64 	%fd1030, %fd158, %fd907, %fd927;
	fma.rn.f64 	%fd928, %fd23, %fd898, 0d0000000000000000;
	fma.rn.f64 	%fd929, %fd47, %fd899, %fd928;
	fma.rn.f64 	%fd930, %fd61, %fd900, %fd929;
	fma.rn.f64 	%fd931, %fd75, %fd901, %fd930;
	fma.rn.f64 	%fd932, %fd89, %fd902, %fd931;
	fma.rn.f64 	%fd933, %fd103, %fd903, %fd932;
	fma.rn.f64 	%fd934, %fd117, %fd904, %fd933;
	fma.rn.f64 	%fd935, %fd131, %fd905, %fd934;
	fma.rn.f64 	%fd936, %fd145, %fd906, %fd935;
	fma.rn.f64 	%fd1029, %fd159, %fd907, %fd936;
	fma.rn.f64 	%fd937, %fd24, %fd898, 0d0000000000000000;
	fma.rn.f64 	%fd938, %fd48, %fd899, %fd937;
	fma.rn.f64 	%fd939, %fd62, %fd900, %fd938;
	fma.rn.f64 	%fd940, %fd76, %fd901, %fd939;
	fma.rn.f64 	%fd941, %fd90, %fd902, %fd940;
	fma.rn.f64 	%fd942, %fd104, %fd903, %fd941;
	fma.rn.f64 	%fd943, %fd118, %fd904, %fd942;
	fma.rn.f64 	%fd944, %fd132, %fd905, %fd943;
	fma.rn.f64 	%fd945, %fd146, %fd906, %fd944;
	fma.rn.f64 	%fd1028, %fd160, %fd907, %fd945;
	fma.rn.f64 	%fd946, %fd25, %fd898, 0d0000000000000000;
	fma.rn.f64 	%fd947, %fd49, %fd899, %fd946;
	fma.rn.f64 	%fd948, %fd63, %fd900, %fd947;
	fma.rn.f64 	%fd949, %fd77, %fd901, %fd948;
	fma.rn.f64 	%fd950, %fd91, %fd902, %fd949;
	fma.rn.f64 	%fd951, %fd105, %fd903, %fd950;
	fma.rn.f64 	%fd952, %fd119, %fd904, %fd951;
	fma.rn.f64 	%fd953, %fd133, %fd905, %fd952;
	fma.rn.f64 	%fd954, %fd147, %fd906, %fd953;
	fma.rn.f64 	%fd1027, %fd161, %fd907, %fd954;
	fma.rn.f64 	%fd955, %fd26, %fd898, 0d0000000000000000;
	fma.rn.f64 	%fd956, %fd50, %fd899, %fd955;
	fma.rn.f64 	%fd957, %fd64, %fd900, %fd956;
	fma.rn.f64 	%fd958, %fd78, %fd901, %fd957;
	fma.rn.f64 	%fd959, %fd92, %fd902, %fd958;
	fma.rn.f64 	%fd960, %fd106, %fd903, %fd959;
	fma.rn.f64 	%fd961, %fd120, %fd904, %fd960;
	fma.rn.f64 	%fd962, %fd134, %fd905, %fd961;
	fma.rn.f64 	%fd963, %fd148, %fd906, %fd962;
	fma.rn.f64 	%fd1026, %fd162, %fd907, %fd963;
	fma.rn.f64 	%fd964, %fd27, %fd898, 0d0000000000000000;
	fma.rn.f64 	%fd965, %fd51, %fd899, %fd964;
	fma.rn.f64 	%fd966, %fd65, %fd900, %fd965;
	fma.rn.f64 	%fd967, %fd79, %fd901, %fd966;
	fma.rn.f64 	%fd968, %fd93, %fd902, %fd967;
	fma.rn.f64 	%fd969, %fd107, %fd903, %fd968;
	fma.rn.f64 	%fd970, %fd121, %fd904, %fd969;
	fma.rn.f64 	%fd971, %fd135, %fd905, %fd970;
	fma.rn.f64 	%fd972, %fd149, %fd906, %fd971;
	fma.rn.f64 	%fd1025, %fd163, %fd907, %fd972;
	fma.rn.f64 	%fd973, %fd28, %fd898, 0d0000000000000000;
	fma.rn.f64 	%fd974, %fd52, %fd899, %fd973;
	fma.rn.f64 	%fd975, %fd66, %fd900, %fd974;
	fma.rn.f64 	%fd976, %fd80, %fd901, %fd975;
	fma.rn.f64 	%fd977, %fd94, %fd902, %fd976;
	fma.rn.f64 	%fd978, %fd108, %fd903, %fd977;
	fma.rn.f64 	%fd979, %fd122, %fd904, %fd978;
	fma.rn.f64 	%fd980, %fd136, %fd905, %fd979;
	fma.rn.f64 	%fd981, %fd150, %fd906, %fd980;
	fma.rn.f64 	%fd1024, %fd164, %fd907, %fd981;
	ld.const.f64 	%fd982, [const_DofToQuad+64];
	fma.rn.f64 	%fd983, %fd982, %fd898, 0d0000000000000000;
	fma.rn.f64 	%fd984, %fd53, %fd899, %fd983;
	fma.rn.f64 	%fd985, %fd67, %fd900, %fd984;
	fma.rn.f64 	%fd986, %fd81, %fd901, %fd985;
	fma.rn.f64 	%fd987, %fd95, %fd902, %fd986;
	fma.rn.f64 	%fd988, %fd109, %fd903, %fd987;
	fma.rn.f64 	%fd989, %fd123, %fd904, %fd988;
	fma.rn.f64 	%fd990, %fd137, %fd905, %fd989;
	fma.rn.f64 	%fd991, %fd151, %fd906, %fd990;
	fma.rn.f64 	%fd1023, %fd165, %fd907, %fd991;
	ld.const.f64 	%fd992, [const_DofToQuad+72];
	fma.rn.f64 	%fd993, %fd992, %fd898, 0d0000000000000000;
	fma.rn.f64 	%fd994, %fd54, %fd899, %fd993;
	fma.rn.f64 	%fd995, %fd68, %fd900, %fd994;
	fma.rn.f64 	%fd996, %fd82, %fd901, %fd995;
	fma.rn.f64 	%fd997, %fd96, %fd902, %fd996;
	fma.rn.f64 	%fd998, %fd110, %fd903, %fd997;
	fma.rn.f64 	%fd999, %fd124, %fd904, %fd998;
	fma.rn.f64 	%fd1000, %fd138, %fd905, %fd999;
	fma.rn.f64 	%fd1001, %fd152, %fd906, %fd1000;
	fma.rn.f64 	%fd1022, %fd166, %fd907, %fd1001;
$L__BB247_30:
	setp.gt.u32 	%p16, %r1, 99;
	setp.ge.s32 	%p17, %r3, %r12;
	bar.sync 	0;
	or.pred  	%p18, %p16, %p17;
	@%p18 bra 	$L__BB247_32;
	ld.param.u64 	%rd13, [_Z42massMatrixMultiplyMonolithicConstantKernelILi10ELi10ELi1EEviPKdS1_S1_S1_Pd_param_5];
	add.s32 	%r32, %r11, %r1;
	cvta.to.global.u64 	%rd10, %rd13;
	mul.wide.s32 	%rd11, %r32, 8;
	add.s64 	%rd12, %rd10, %rd11;
	st.global.f64 	[%rd12], %fd1031;
	st.global.f64 	[%rd12+800], %fd1030;
	st.global.f64 	[%rd12+1600], %fd1029;
	st.global.f64 	[%rd12+2400], %fd1028;
	st.global.f64 	[%rd12+3200], %fd1027;
	st.global.f64 	[%rd12+4000], %fd1026;
	st.global.f64 	[%rd12+4800], %fd1025;
	st.global.f64 	[%rd12+5600], %fd1024;
	st.global.f64 	[%rd12+6400], %fd1023;
	st.global.f64 	[%rd12+7200], %fd1022;
$L__BB247_32:
	ret;

}
	// .globl	_Z32massMatrixMultiplyRegisterKernelILi10ELi11ELi1EEviPKdS1_S1_S1_Pd
.visible .entry _Z32massMatrixMultiplyRegisterKernelILi10ELi11ELi1EEviPKdS1_S1_S1_Pd(
	.param .u32 _Z32massMatrixMultiplyRegisterKernelILi10ELi11ELi1EEviPKdS1_S1_S1_Pd_param_0,
	.param .u64 .ptr .align 1 _Z32massMatrixMultiplyRegisterKernelILi10ELi11ELi1EEviPKdS1_S1_S1_Pd_param_1,
	.param .u64 .ptr .align 1 _Z32massMatrixMultiplyRegisterKernelILi10ELi11ELi1EEviPKdS1_S1_S1_Pd_param_2,
	.param .u64 .ptr .align 1 _Z32massMatrixMultiplyRegisterKernelILi10ELi11ELi1EEviPKdS1_S1_S1_Pd_param_3,
	.param .u64 .ptr .align 1 _Z32massMatrixMultiplyRegisterKernelILi10ELi11ELi1EEviPKdS1_S1_S1_Pd_param_4,
	.param .u64 .ptr .align 1 _Z32massMatrixMultiplyRegisterKernelILi10ELi11ELi1EEviPKdS1_S1_S1_Pd_param_5
)
{
	.reg .pred 	%p<13>;
	.reg .b16 	%rs<13>;
	.reg .b32 	%r<51>;
	.reg .b64 	%rd<22>;
	.reg .b64 	%fd<670>;
	// demoted variable
	.shared .align 8 .b8 _ZZ32massMatrixMultiplyRegisterKernelILi10ELi11ELi1EEviPKdS1_S1_S1_PdE6s_tmp1[10648];
	// demoted variable
	.shared .align 8 .b8 _ZZ32massMatrixMultiplyRegisterKernelILi10ELi11ELi1EEviPKdS1_S1_S1_PdE14s_oddDofToQuad[240];
	// demoted variable
	.shared .align 8 .b8 _ZZ32massMatrixMultiplyRegisterKernelILi10ELi11ELi1EEviPKdS1_S1_S1_PdE15s_evenDofToQuad[240];
	ld.param.u32 	%r7, [_Z32massMatrixMultiplyRegisterKernelILi10ELi11ELi1EEviPKdS1_S1_S1_Pd_param_0];
	ld.param.u64 	%rd2, [_Z32massMatrixMultiplyRegisterKernelILi10ELi11ELi1EEviPKdS1_S1_S1_Pd_param_2];
	ld.param.u64 	%rd3, [_Z32massMatrixMultiplyRegisterKernelILi10ELi11ELi1EEviPKdS1_S1_S1_Pd_param_3];
	ld.param.u64 	%rd4, [_Z32massMatrixMultiplyRegisterKernelILi10ELi11ELi1EEviPKdS1_S1_S1_Pd_param_4];
	mov.u32 	%r8, %tid.x;
	mov.u32 	%r2, %tid.y;
	mov.u32 	%r9, %ctaid.x;
	add.s32 	%r3, %r9, %r2;
	cvt.u16.u32 	%rs2, %r8;
	mul.hi.u16 	%rs3, %rs2, -13107;
	shr.u16 	%rs4, %rs3, 3;
	mul.lo.s16 	%rs5, %rs4, 10;
	sub.s16 	%rs1, %rs2, %rs5;
	setp.lt.s32 	%p2, %r3, %r7;
	setp.lt.u32 	%p3, %r8, 100;
	and.pred  	%p1, %p2, %p3;
	not.pred 	%p4, %p1;
	@%p4 bra 	$L__BB248_2;
	cvta.to.global.u64 	%rd6, %rd4;
	mad.lo.s32 	%r10, %r3, 1000, %r8;
	mul.wide.s32 	%rd7, %r10, 8;
	add.s64 	%rd8, %rd6, %rd7;
	ld.global.nc.f64 	%fd659, [%rd8];
	ld.global.nc.f64 	%fd658, [%rd8+800];
	ld.global.nc.f64 	%fd657, [%rd8+1600];
	ld.global.nc.f64 	%fd656, [%rd8+2400];
	ld.global.nc.f64 	%fd655, [%rd8+3200];
	ld.global.nc.f64 	%fd654, [%rd8+4000];
	ld.global.nc.f64 	%fd653, [%rd8+4800];
	ld.global.nc.f64 	%fd652, [%rd8+5600];
	ld.global.nc.f64 	%fd651, [%rd8+6400];
	ld.global.nc.f64 	%fd650, [%rd8+7200];
$L__BB248_2:
	setp.ne.s32 	%p5, %r2, 0;
	setp.gt.u32 	%p6, %r8, 29;
	or.pred  	%p7, %p5, %p6;
	@%p7 bra 	$L__BB248_4;
	cvta.to.global.u64 	%rd9, %rd2;
	mul.wide.u32 	%rd10, %r8, 8;
	add.s64 	%rd11, %rd9, %rd10;
	ld.global.nc.f64 	%fd112, [%rd11];
	shl.b32 	%r11, %r8, 3;
	mov.u32 	%r12, _ZZ32massMatrixMultiplyRegisterKernelILi10ELi11ELi1EEviPKdS1_S1_S1_PdE14s_oddDofToQuad;
	add.s32 	%r13, %r12, %r11;
	st.shared.f64 	[%r13], %fd112;
	cvta.to.global.u64 	%rd12, %rd3;
	add.s64 	%rd13, %rd12, %rd10;
	ld.global.nc.f64 	%fd113, [%rd13];
	mov.u32 	%r14, _ZZ32massMatrixMultiplyRegisterKernelILi10ELi11ELi1EEviPKdS1_S1_S1_PdE15s_evenDofToQuad;
	add.s32 	%r15, %r14, %r11;
	st.shared.f64 	[%r15], %fd113;
$L__BB248_4:
	mov.u32 	%r16, %tid.x;
	setp.gt.u32 	%p8, %r16, 99;
	bar.sync 	0;
	ld.shared.f64 	%fd21, [_ZZ32massMatrixMultiplyRegisterKernelILi10ELi11ELi1EEviPKdS1_S1_S1_PdE14s_oddDofToQuad];
	ld.shared.f64 	%fd22, [_ZZ32massMatrixMultiplyRegisterKernelILi10ELi11ELi1EEviPKdS1_S1_S1_PdE15s_evenDofToQuad];
	ld.shared.f64 	%fd23, [_ZZ32massMatrixMultiplyRegisterKernelILi10ELi11ELi1EEviPKdS1_S1_S1_PdE14s_oddDofToQuad+8];
	ld.shared.f64 	%fd24, [_ZZ32massMatrixMultiplyRegisterKernelILi10ELi11ELi1EEviPKdS1_S1_S1_PdE15s_evenDofToQuad+8];
	ld.shared.f64 	%fd25, [_ZZ32massMatrixMultiplyRegisterKernelILi10ELi11ELi1EEviPKdS1_S1_S1_PdE14s_oddDofToQuad+16];
	ld.shared.f64 	%fd26, [_ZZ32massMatrixMultiplyRegisterKernelILi10ELi11ELi1EEviPKdS1_S1_S1_PdE15s_evenDofToQuad+16];
	ld.shared.f64 	%fd27, [_ZZ32massMatrixMultiplyRegisterKernelILi10ELi11ELi1EEviPKdS1_S1_S1_PdE14s_oddDofToQuad+24];
	ld.shared.f64 	%fd28, [_ZZ32massMatrixMultiplyRegisterKernelILi10ELi11ELi1EEviPKdS1_S1_S1_PdE15s_evenDofToQuad+24];
	ld.shared.f64 	%fd29, [_ZZ32massMatrixMultiplyRegisterKernelILi10ELi11ELi1EEviPKdS1_S1_S1_PdE14s_oddDofToQuad+32];
	ld.shared.f64 	%fd30, [_ZZ32massMatrixMultiplyRegisterKernelILi10ELi11ELi1EEviPKdS1_S1_S1_PdE15s_evenDofToQuad+32];
	ld.shared.f64 	%fd31, [_ZZ32massMatrixMultiplyRegisterKernelILi10ELi11ELi1EEviPKdS1_S1_S1_PdE14s_oddDofToQuad+40];
	ld.shared.f64 	%fd32, [_ZZ32massMatrixMultiplyRegisterKernelILi10ELi11ELi1EEviPKdS1_S1_S1_PdE15s_evenDofToQuad+40];
	ld.shared.f64 	%fd33, [_ZZ32massMatrixMultiplyRegisterKernelILi10ELi11ELi1EEviPKdS1_S1_S1_PdE14s_oddDofToQuad+48];
	ld.shared.f64 	%fd34, [_ZZ32massMatrixMultiplyRegisterKernelILi10ELi11ELi1EEviPKdS1_S1_S1_PdE15s_evenDofToQuad+48];
	ld.shared.f64 	%fd35, [_ZZ32massMatrixMultiplyRegisterKernelILi10ELi11ELi1EEviPKdS1_S1_S1_PdE14s_oddDofToQuad+56];
	ld.shared.f64 	%fd36, [_ZZ32massMatrixMultiplyRegisterKernelILi10ELi11ELi1EEviPKdS1_S1_S1_PdE15s_evenDofToQuad+56];
	ld.shared.f64 	%fd37, [_ZZ32massMatrixMultiplyRegisterKernelILi10ELi11ELi1EEviPKdS1_S1_S1_PdE14s_oddDofToQuad+64];
	ld.shared.f64 	%fd38, [_ZZ32massMatrixMultiplyRegisterKernelILi10ELi11ELi1EEviPKdS1_S1_S1_PdE15s_evenDofToQuad+64];
	ld.shared.f64 	%fd39, [_ZZ32massMatrixMultiplyRegisterKernelILi10ELi11ELi1EEviPKdS1_S1_S1_PdE14s_oddDofToQuad+72];
	ld.shared.f64 	%fd40, [_ZZ32massMatrixMultiplyRegisterKernelILi10ELi11ELi1EEviPKdS1_S1_S1_PdE15s_evenDofToQuad+72];
	ld.shared.f64 	%fd41, [_ZZ32massMatrixMultiplyRegisterKernelILi10ELi11ELi1EEviPKdS1_S1_S1_PdE14s_oddDofToQuad+80];
	ld.shared.f64 	%fd42, [_ZZ32massMatrixMultiplyRegisterKernelILi10ELi11ELi1EEviPKdS1_S1_S1_PdE15s_evenDofToQuad+80];
	ld.shared.f64 	%fd43, [_ZZ32massMatrixMultiplyRegisterKernelILi10ELi11ELi1EEviPKdS1_S1_S1_PdE14s_oddDofToQuad+88];
	ld.shared.f64 	%fd44, [_ZZ32massMatrixMultiplyRegisterKernelILi10ELi11ELi1EEviPKdS1_S1_S1_PdE15s_evenDofToQuad+88];
	ld.shared.f64 	%fd45, [_ZZ32massMatrixMultiplyRegisterKernelILi10ELi11ELi1EEviPKdS1_S1_S1_PdE14s_oddDofToQuad+96];
	ld.shared.f64 	%fd46, [_ZZ32massMatrixMultiplyRegisterKernelILi10ELi11ELi1EEviPKdS1_S1_S1_PdE15s_evenDofToQuad+96];
	ld.shared.f64 	%fd47, [_ZZ32massMatrixMultiplyRegisterKernelILi10ELi11ELi1EEviPKdS1_S1_S1_PdE14s_oddDofToQuad+104];
	ld.shared.f64 	%fd48, [_ZZ32massMatrixMultiplyRegisterKernelILi10ELi11ELi1EEviPKdS1_S1_S1_PdE15s_evenDofToQuad+104];
	ld.shared.f64 	%fd49, [_ZZ32massMatrixMultiplyRegisterKernelILi10ELi11ELi1EEviPKdS1_S1_S1_PdE14s_oddDofToQuad+112];
	ld.shared.f64 	%fd50, [_ZZ32massMatrixMultiplyRegisterKernelILi10ELi11ELi1EEviPKdS1_S1_S1_PdE15s_evenDofToQuad+112];
	ld.shared.f64 	%fd51, [_ZZ32massMatrixMultiplyRegisterKernelILi10ELi11ELi1EEviPKdS1_S1_S1_PdE14s_oddDofToQuad+120];
	ld.shared.f64 	%fd52, [_ZZ32massMatrixMultiplyRegisterKernelILi10ELi11ELi1EEviPKdS1_S1_S1_PdE15s_evenDofToQuad+120];
	ld.shared.f64 	%fd53, [_ZZ32massMatrixMultiplyRegisterKernelILi10ELi11ELi1EEviPKdS1_S1_S1_PdE14s_oddDofToQuad+128];
	ld.shared.f64 	%fd54, [_ZZ32massMatrixMultiplyRegisterKernelILi10ELi11ELi1EEviPKdS1_S1_S1_PdE15s_evenDofToQuad+128];
	ld.shared.f64 	%fd55, [_ZZ32massMatrixMultiplyRegisterKernelILi10ELi11ELi1EEviPKdS1_S1_S1_PdE14s_oddDofToQuad+136];
	ld.shared.f64 	%fd56, [_ZZ32massMatrixMultiplyRegisterKernelILi10ELi11ELi1EEviPKdS1_S1_S1_PdE15s_evenDofToQuad+136];
	ld.shared.f64 	%fd57, [_ZZ32massMatrixMultiplyRegisterKernelILi10ELi11ELi1EEviPKdS1_S1_S1_PdE14s_oddDofToQuad+144];
	ld.shared.f64 	%fd58, [_ZZ32massMatrixMultiplyRegisterKernelILi10ELi11ELi1EEviPKdS1_S1_S1_PdE15s_evenDofToQuad+144];
	ld.shared.f64 	%fd59, [_ZZ32massMatrixMultiplyRegisterKernelILi10ELi11ELi1EEviPKdS1_S1_S1_PdE14s_oddDofToQuad+152];
	ld.shared.f64 	%fd60, [_ZZ32massMatrixMultiplyRegisterKernelILi10ELi11ELi1EEviPKdS1_S1_S1_PdE15s_evenDofToQuad+152];
	ld.shared.f64 	%fd61, [_ZZ32massMatrixMultiplyRegisterKernelILi10ELi11ELi1EEviPKdS1_S1_S1_PdE14s_oddDofToQuad+160];
	ld.shared.f64 	%fd62, [_ZZ32massMatrixMultiplyRegisterKernelILi10ELi11ELi1EEviPKdS1_S1_S1_PdE15s_evenDofToQuad+160];
	ld.shared.f64 	%fd63, [_ZZ32massMatrixMultiplyRegisterKernelILi10ELi11ELi1EEviPKdS1_S1_S1_PdE14s_oddDofToQuad+168];
	ld.shared.f64 	%fd64, [_ZZ32massMatrixMultiplyRegisterKernelILi10ELi11ELi1EEviPKdS1_S1_S1_PdE15s_evenDofToQuad+168];
	ld.shared.f64 	%fd65, [_ZZ32massMatrixMultiplyRegisterKernelILi10ELi11ELi1EEviPKdS1_S1_S1_PdE14s_oddDofToQuad+176];
	ld.shared.f64 	%fd66, [_ZZ32massMatrixMultiplyRegisterKernelILi10ELi11ELi1EEviPKdS1_S1_S1_PdE15s_evenDofToQuad+176];
	ld.shared.f64 	%fd67, [_ZZ32massMatrixMultiplyRegisterKernelILi10ELi11ELi1EEviPKdS1_S1_S1_PdE14s_oddDofToQuad+184];
	ld.shared.f64 	%fd68, [_ZZ32massMatrixMultiplyRegisterKernelILi10ELi11ELi1EEviPKdS1_S1_S1_PdE15s_evenDofToQuad+184];
	ld.shared.f64 	%fd69, [_ZZ32massMatrixMultiplyRegisterKernelILi10ELi11ELi1EEviPKdS1_S1_S1_PdE14s_oddDofToQuad+192];
	ld.shared.f64 	%fd70, [_ZZ32massMatrixMultiplyRegisterKernelILi10ELi11ELi1EEviPKdS1_S1_S1_PdE15s_evenDofToQuad+192];
	ld.shared.f64 	%fd71, [_ZZ32massMatrixMultiplyRegisterKernelILi10ELi11ELi1EEviPKdS1_S1_S1_PdE14s_oddDofToQuad+200];
	ld.shared.f64 	%fd72, [_ZZ32massMatrixMultiplyRegisterKernelILi10ELi11ELi1EEviPKdS1_S1_S1_PdE15s_evenDofToQuad+200];
	ld.shared.f64 	%fd73, [_ZZ32massMatrixMultiplyRegisterKernelILi10ELi11ELi1EEviPKdS1_S1_S1_PdE14s_oddDofToQuad+208];
	ld.shared.f64 	%fd74, [_ZZ32massMatrixMultiplyRegisterKernelILi10ELi11ELi1EEviPKdS1_S1_S1_PdE15s_evenDofToQuad+208];
	ld.shared.f64 	%fd75, [_ZZ32massMatrixMultiplyRegisterKernelILi10ELi11ELi1EEviPKdS1_S1_S1_PdE14s_oddDofToQuad+216];
	ld.shared.f64 	%fd76, [_ZZ32massMatrixMultiplyRegisterKernelILi10ELi11ELi1EEviPKdS1_S1_S1_PdE15s_evenDofToQuad+216];
	ld.shared.f64 	%fd77, [_ZZ32massMatrixMultiplyRegisterKernelILi10ELi11ELi1EEviPKdS1_S1_S1_PdE14s_oddDofToQuad+224];
	ld.shared.f64 	%fd78, [_ZZ32massMatrixMultiplyRegisterKernelILi10ELi11ELi1EEviPKdS1_S1_S1_PdE15s_evenDofToQuad+224];
	ld.shared.f64 	%fd79, [_ZZ32massMatrixMultiplyRegisterKernelILi10ELi11ELi1EEviPKdS1_S1_S1_PdE14s_oddDofToQuad+232];
	ld.shared.f64 	%fd80, [_ZZ32massMatrixMultiplyRegisterKernelILi10ELi11ELi1EEviPKdS1_S1_S1_PdE15s_evenDofToQuad+232];
	mov.u32 	%r17, %tid.y;
	mov.u32 	%r18, _ZZ32massMatrixMultiplyRegisterKernelILi10ELi11ELi1EEviPKdS1_S1_S1_PdE6s_tmp1;
	mad.lo.s32 	%r19, %r17, 10648, %r18;
	cvt.u16.u32 	%rs6, %r16;
	mul.lo.s16 	%rs7, %rs6, 205;
	shr.u16 	%rs8, %rs7, 11;
	cvt.u32.u16 	%r4, %rs8;
	mul.wide.u16 	%r20, %rs8, 88;
	add.s32 	%r21, %r19, %r20;
	mul.wide.u16 	%r22, %rs1, 8;
	add.s32 	%r5, %r21, %r22;
	@%p8 bra 	$L__BB248_6;
	add.f64 	%fd114, %fd659, %fd650;
	sub.f64 	%fd115, %fd659, %fd650;
	add.f64 	%fd116, %fd658, %fd651;
	sub.f64 	%fd117, %fd658, %fd651;
	add.f64 	%fd118, %fd657, %fd652;
	sub.f64 	%fd119, %fd657, %fd652;
	add.f64 	%fd120, %fd656, %fd653;
	sub.f64 	%fd121, %fd656, %fd653;
	add.f64 	%fd122, %fd655, %fd654;
	sub.f64 	%fd123, %fd655, %fd654;
	fma.rn.f64 	%fd124, %fd21, %fd114, 0d0000000000000000;
	fma.rn.f64 	%fd125, %fd22, %fd115, 0d0000000000000000;
	fma.rn.f64 	%fd126, %fd23, %fd116, %fd124;
	fma.rn.f64 	%fd127, %fd24, %fd117, %fd125;
	fma.rn.f64 	%fd128, %fd25, %fd118, %fd126;
	fma.rn.f64 	%fd129, %fd26, %fd119, %fd127;
	fma.rn.f64 	%fd130, %fd27, %fd120, %fd128;
	fma.rn.f64 	%fd131, %fd28, %fd121, %fd129;
	fma.rn.f64 	%fd132, %fd29, %fd122, %fd130;
	fma.rn.f64 	%fd133, %fd30, %fd123, %fd131;
	sub.f64 	%fd134, %fd132, %fd133;
	st.shared.f64 	[%r5+9680], %fd134;
	add.f64 	%fd135, %fd133, %fd132;
	st.shared.f64 	[%r5], %fd135;
	fma.rn.f64 	%fd136, %fd31, %fd114, 0d0000000000000000;
	fma.rn.f64 	%fd137, %fd32, %fd115, 0d0000000000000000;
	fma.rn.f64 	%fd138, %fd33, %fd116, %fd136;
	fma.rn.f64 	%fd139, %fd34, %fd117, %fd137;
	fma.rn.f64 	%fd140, %fd35, %fd118, %fd138;
	fma.rn.f64 	%fd141, %fd36, %fd119, %fd139;
	fma.rn.f64 	%fd142, %fd37, %fd120, %fd140;
	fma.rn.f64 	%fd143, %fd38, %fd121, %fd141;
	fma.rn.f64 	%fd144, %fd39, %fd122, %fd142;
	fma.rn.f64 	%fd145, %fd40, %fd123, %fd143;
	sub.f64 	%fd146, %fd144, %fd145;
	st.shared.f64 	[%r5+8712], %fd146;
	add.f64 	%fd147, %fd145, %fd144;
	st.shared.f64 	[%r5+968], %fd147;
	fma.rn.f64 	%fd148, %fd41, %fd114, 0d0000000000000000;
	fma.rn.f64 	%fd149, %fd42, %fd115, 0d0000000000000000;
	fma.rn.f64 	%fd150, %fd43, %fd116, %fd148;
	fma.rn.f64 	%fd151, %fd44, %fd117, %fd149;
	fma.rn.f64 	%fd152, %fd45, %fd118, %fd150;
	fma.rn.f64 	%fd153, %fd46, %fd119, %fd151;
	fma.rn.f64 	%fd154, %fd47, %fd120, %fd152;
	fma.rn.f64 	%fd155, %fd48, %fd121, %fd153;
	fma.rn.f64 	%fd156, %fd49, %fd122, %fd154;
	fma.rn.f64 	%fd157, %fd50, %fd123, %fd155;
	sub.f64 	%fd158, %fd156, %fd157;
	st.shared.f64 	[%r5+7744], %fd158;
	add.f64 	%fd159, %fd157, %fd156;
	st.shared.f64 	[%r5+1936], %fd159;
	fma.rn.f64 	%fd160, %fd51, %fd114, 0d0000000000000000;
	fma.rn.f64 	%fd161, %fd52, %fd115, 0d0000000000000000;
	fma.rn.f64 	%fd162, %fd53, %fd116, %fd160;
	fma.rn.f64 	%fd163, %fd54, %fd117, %fd161;
	fma.rn.f64 	%fd164, %fd55, %fd118, %fd162;
	fma.rn.f64 	%fd165, %fd56, %fd119, %fd163;
	fma.rn.f64 	%fd166, %fd57, %fd120, %fd164;
	fma.rn.f64 	%fd167, %fd58, %fd121, %fd165;
	fma.rn.f64 	%fd168, %fd59, %fd122, %fd166;
	fma.rn.f64 	%fd169, %fd60, %fd123, %fd167;
	sub.f64 	%fd170, %fd168, %fd169;
	st.shared.f64 	[%r5+6776], %fd170;
	add.f64 	%fd171, %fd169, %fd168;
	st.shared.f64 	[%r5+2904], %fd171;
	fma.rn.f64 	%fd172, %fd61, %fd114, 0d0000000000000000;
	fma.rn.f64 	%fd173, %fd62, %fd115, 0d0000000000000000;
	fma.rn.f64 	%fd174, %fd63, %fd116, %fd172;
	fma.rn.f64 	%fd175, %fd64, %fd117, %fd173;
	fma.rn.f64 	%fd176, %fd65, %fd118, %fd174;
	fma.rn.f64 	%fd177, %fd66, %fd119, %fd175;
	fma.rn.f64 	%fd178, %fd67, %fd120, %fd176;
	fma.rn.f64 	%fd179, %fd68, %fd121, %fd177;
	fma.rn.f64 	%fd180, %fd69, %fd122, %fd178;
	fma.rn.f64 	%fd181, %fd70, %fd123, %fd179;
	sub.f64 	%fd182, %fd180, %fd181;
	st.shared.f64 	[%r5+5808], %fd182;
	add.f64 	%fd183, %fd181, %fd180;
	st.shared.f64 	[%r5+3872], %fd183;
	fma.rn.f64 	%fd184, %fd71, %fd114, 0d0000000000000000;
	fma.rn.f64 	%fd185, %fd72, %fd115, 0d0000000000000000;
	fma.rn.f64 	%fd186, %fd73, %fd116, %fd184;
	fma.rn.f64 	%fd187, %fd74, %fd117, %fd185;
	fma.rn.f64 	%fd188, %fd75, %fd118, %fd186;
	fma.rn.f64 	%fd189, %fd76, %fd119, %fd187;
	fma.rn.f64 	%fd190, %fd77, %fd120, %fd188;
	fma.rn.f64 	%fd191, %fd78, %fd121, %fd189;
	fma.rn.f64 	%fd192, %fd79, %fd122, %fd190;
	fma.rn.f64 	%fd193, %fd80, %fd123, %fd191;
	add.f64 	%fd194, %fd193, %fd192;
	st.shared.f64 	[%r5+4840], %fd194;
$L__BB248_6:
	bar.sync 	0;
	mov.u32 	%r23, %tid.x;
	setp.gt.u32 	%p9, %r23, 109;
	mov.u32 	%r24, %tid.y;
	mov.u32 	%r25, _ZZ32massMatrixMultiplyRegisterKernelILi10ELi11ELi1EEviPKdS1_S1_S1_PdE6s_tmp1;
	mad.lo.s32 	%r26, %r24, 10648, %r25;
	mad.lo.s32 	%r27, %r4, 88, %r26;
	mad.lo.s32 	%r28, %r4, 880, %r27;
	add.s32 	%r6, %r28, %r22;
	@%p9 bra 	$L__BB248_8;
	ld.shared.f64 	%fd195, [%r6];
	ld.shared.f64 	%fd196, [%r6+792];
	add.f64 	%fd197, %fd195, %fd196;
	sub.f64 	%fd198, %fd195, %fd196;
	ld.shared.f64 	%fd199, [%r6+88];
	ld.shared.f64 	%fd200, [%r6+704];
	add.f64 	%fd201, %fd199, %fd200;
	sub.f64 	%fd202, %fd199, %fd200;
	ld.shared.f64 	%fd203, [%r6+176];
	ld.shared.f64 	%fd204, [%r6+616];
	add.f64 	%fd205, %fd203, %fd204;
	sub.f64 	%fd206, %fd203, %fd204;
	ld.shared.f64 	%fd207, [%r6+264];
	ld.shared.f64 	%fd208, [%r6+528];
	add.f64 	%fd209, %fd207, %fd208;
	sub.f64 	%fd210, %fd207, %fd208;
	ld.shared.f64 	%fd211, [%r6+352];
	ld.shared.f64 	%fd212, [%r6+440];
	add.f64 	%fd213, %fd211, %fd212;
	sub.f64 	%fd214, %fd211, %fd212;
	fma.rn.f64 	%fd215, %fd21, %fd197, 0d0000000000000000;
	fma.rn.f64 	%fd216, %fd22, %fd198, 0d0000000000000000;
	fma.rn.f64 	%fd217, %fd23, %fd201, %fd215;
	fma.rn.f64 	%fd218, %fd24, %fd202, %fd216;
	fma.rn.f64 	%fd219, %fd25, %fd205, %fd217;
	fma.rn.f64 	%fd220, %fd26, %fd206, %fd218;
	fma.rn.f64 	%fd221, %fd27, %fd209, %fd219;
	fma.rn.f64 	%fd222, %fd28, %fd210, %fd220;
	fma.rn.f64 	%fd223, %fd29, %fd213, %fd221;
	fma.rn.f64 	%fd224, %fd30, %fd214, %fd222;
	sub.f64 	%fd225, %fd223, %fd224;
	st.shared.f64 	[%r6+880], %fd225;
	add.f64 	%fd226, %fd224, %fd223;
	st.shared.f64 	[%r6], %fd226;
	fma.rn.f64 	%fd227, %fd31, %fd197, 0d0000000000000000;
	fma.rn.f64 	%fd228, %fd32, %fd198, 0d0000000000000000;
	fma.rn.f64 	%fd229, %fd33, %fd201, %fd227;
	fma.rn.f64 	%fd230, %fd34, %fd202, %fd228;
	fma.rn.f64 	%fd231, %fd35, %fd205, %fd229;
	fma.rn.f64 	%fd232, %fd36, %fd206, %fd230;
	fma.rn.f64 	%fd233, %fd37, %fd209, %fd231;
	fma.rn.f64 	%fd234, %fd38, %fd210, %fd232;
	fma.rn.f64 	%fd235, %fd39, %fd213, %fd233;
	fma.rn.f64 	%fd236, %fd40, %fd214, %fd234;
	sub.f64 	%fd237, %fd235, %fd236;
	st.shared.f64 	[%r6+792], %fd237;
	add.f64 	%fd238, %fd236, %fd235;
	st.shared.f64 	[%r6+88], %fd238;
	fma.rn.f64 	%fd239, %fd41, %fd197, 0d0000000000000000;
	fma.rn.f64 	%fd240, %fd42, %fd198, 0d0000000000000000;
	fma.rn.f64 	%fd241, %fd43, %fd201, %fd239;
	fma.rn.f64 	%fd242, %fd44, %fd202, %fd240;
	fma.rn.f64 	%fd243, %fd45, %fd205, %fd241;
	fma.rn.f64 	%fd244, %fd46, %fd206, %fd242;
	fma.rn.f64 	%fd245, %fd47, %fd209, %fd243;
	fma.rn.f64 	%fd246, %fd48, %fd210, %fd244;
	fma.rn.f64 	%fd247, %fd49, %fd213, %fd245;
	fma.rn.f64 	%fd248, %fd50, %fd214, %fd246;
	sub.f64 	%fd249, %fd247, %fd248;
	st.shared.f64 	[%r6+704], %fd249;
	add.f64 	%fd250, %fd248, %fd247;
	st.shared.f64 	[%r6+176], %fd250;
	fma.rn.f64 	%fd251, %fd51, %fd197, 0d0000000000000000;
	fma.rn.f64 	%fd252, %fd52, %fd198, 0d0000000000000000;
	fma.rn.f64 	%fd253, %fd53, %fd201, %fd251;
	fma.rn.f64 	%fd254, %fd54, %fd202, %fd252;
	fma.rn.f64 	%fd255, %fd55, %fd205, %fd253;
	fma.rn.f64 	%fd256, %fd56, %fd206, %fd254;
	fma.rn.f64 	%fd257, %fd57, %fd209, %fd255;
	fma.rn.f64 	%fd258, %fd58, %fd210, %fd256;
	fma.rn.f64 	%fd259, %fd59, %fd213, %fd257;
	fma.rn.f64 	%fd260, %fd60, %fd214, %fd258;
	sub.f64 	%fd261, %fd259, %fd260;
	st.shared.f64 	[%r6+616], %fd261;
	add.f64 	%fd262, %fd260, %fd259;
	st.shared.f64 	[%r6+264], %fd262;
	fma.rn.f64 	%fd263, %fd61, %fd197, 0d0000000000000000;
	fma.rn.f64 	%fd264, %fd62, %fd198, 0d0000000000000000;
	fma.rn.f64 	%fd265, %fd63, %fd201, %fd263;
	fma.rn.f64 	%fd266, %fd64, %fd202, %fd264;
	fma.rn.f64 	%fd267, %fd65, %fd205, %fd265;
	fma.rn.f64 	%fd268, %fd66, %fd206, %fd266;
	fma.rn.f64 	%fd269, %fd67, %fd209, %fd267;
	fma.rn.f64 	%fd270, %fd68, %fd210, %fd268;
	fma.rn.f64 	%fd271, %fd69, %fd213, %fd269;
	fma.rn.f64 	%fd272, %fd70, %fd214, %fd270;
	sub.f64 	%fd273, %fd271, %fd272;
	st.shared.f64 	[%r6+528], %fd273;
	add.f64 	%fd274, %fd272, %fd271;
	st.shared.f64 	[%r6+352], %fd274;
	fma.rn.f64 	%fd275, %fd71, %fd197, 0d0000000000000000;
	fma.rn.f64 	%fd276, %fd72, %fd198, 0d0000000000000000;
	fma.rn.f64 	%fd277, %fd73, %fd201, %fd275;
	fma.rn.f64 	%fd278, %fd74, %fd202, %fd276;
	fma.rn.f64 	%fd279, %fd75, %fd205, %fd277;
	fma.rn.f64 	%fd280, %fd76, %fd206, %fd278;
	fma.rn.f64 	%fd281, %fd77, %fd209, %fd279;
	fma.rn.f64 	%fd282, %fd78, %fd210, %fd280;
	fma.rn.f64 	%fd283, %fd79, %fd213, %fd281;
	fma.rn.f64 	%fd284, %fd80, %fd214, %fd282;
	add.f64 	%fd285, %fd284, %fd283;
	st.shared.f64 	[%r6+440], %fd285;
$L__BB248_8:
	ld.param.u64 	%rd20, [_Z32massMatrixMultiplyRegisterKernelILi10ELi11ELi1EEviPKdS1_S1_S1_Pd_param_1];
	mov.u32 	%r30, %tid.x;
	setp.gt.u32 	%p10, %r30, 109;
	bar.sync 	0;
	cvt.u16.u32 	%rs9, %r30;
	mul.hi.u16 	%rs10, %rs9, 5958;
	mul.lo.s16 	%rs11, %rs10, 11;
	sub.s16 	%rs12, %rs9, %rs11;
	mov.u32 	%r31, %tid.y;
	mov.u32 	%r32, _ZZ32massMatrixMultiplyRegisterKernelILi10ELi11ELi1EEviPKdS1_S1_S1_PdE6s_tmp1;
	mad.lo.s32 	%r33, %r31, 10648, %r32;
	mul.wide.u16 	%r34, %rs10, 968;
	add.s32 	%r35, %r33, %r34;
	mul.wide.u16 	%r36, %rs12, 88;
	add.s32 	%r37, %r35, %r36;
	ld.shared.f64 	%fd286, [%r37];
	ld.shared.f64 	%fd287, [%r37+72];
	add.f64 	%fd288, %fd286, %fd287;
	sub.f64 	%fd289, %fd286, %fd287;
	ld.shared.f64 	%fd290, [%r37+8];
	ld.shared.f64 	%fd291, [%r37+64];
	add.f64 	%fd292, %fd290, %fd291;
	sub.f64 	%fd293, %fd290, %fd291;
	ld.shared.f64 	%fd294, [%r37+16];
	ld.shared.f64 	%fd295, [%r37+56];
	add.f64 	%fd296, %fd294, %fd295;
	sub.f64 	%fd297, %fd294, %fd295;
	ld.shared.f64 	%fd298, [%r37+24];
	ld.shared.f64 	%fd299, [%r37+48];
	add.f64 	%fd300, %fd298, %fd299;
	sub.f64 	%fd301, %fd298, %fd299;
	ld.shared.f64 	%fd302, [%r37+32];
	ld.shared.f64 	%fd303, [%r37+40];
	add.f64 	%fd304, %fd302, %fd303;
	sub.f64 	%fd305, %fd302, %fd303;
	mov.u32 	%r38, %ctaid.x;
	add.s32 	%r39, %r38, %r31;
	mov.b32 	%r40, {%rs12, %rs10};
	mov.b32 	%r41, 10;
	mov.b32 	%r42, 30987;
	dp2a.lo.u32.u32 	%r43, %r40, %r42, %r41;
	mad.lo.s32 	%r44, %r39, 1331, %r43;
	fma.rn.f64 	%fd306, %fd21, %fd288, 0d0000000000000000;
	fma.rn.f64 	%fd307, %fd22, %fd289, 0d0000000000000000;
	fma.rn.f64 	%fd308, %fd23, %fd292, %fd306;
	fma.rn.f64 	%fd309, %fd24, %fd293, %fd307;
	fma.rn.f64 	%fd310, %fd25, %fd296, %fd308;
	fma.rn.f64 	%fd311, %fd26, %fd297, %fd309;
	fma.rn.f64 	%fd312, %fd27, %fd300, %fd310;
	fma.rn.f64 	%fd313, %fd28, %fd301, %fd311;
	fma.rn.f64 	%fd314, %fd29, %fd304, %fd312;
	fma.rn.f64 	%fd315, %fd30, %fd305, %fd313;
	cvta.to.global.u64 	%rd14, %rd20;
	mul.wide.s32 	%rd15, %r44, 8;
	add.s64 	%rd16, %rd14, %rd15;
	ld.global.nc.f64 	%fd316, [%rd16];
	ld.global.nc.f64 	%fd317, [%rd16+-80];
	sub.f64 	%fd318, %fd314, %fd315;
	mul.f64 	%fd319, %fd318, %fd316;
	add.f64 	%fd320, %fd314, %fd315;
	mul.f64 	%fd669, %fd320, %fd317;
	fma.rn.f64 	%fd321, %fd31, %fd288, 0d0000000000000000;
	fma.rn.f64 	%fd322, %fd32, %fd289, 0d0000000000000000;
	fma.rn.f64 	%fd323, %fd33, %fd292, %fd321;
	fma.rn.f64 	%fd324, %fd34, %fd293, %fd322;
	fma.rn.f64 	%fd325, %fd35, %fd296, %fd323;
	fma.rn.f64 	%fd326, %fd36, %fd297, %fd324;
	fma.rn.f64 	%fd327, %fd37, %fd300, %fd325;
	fma.rn.f64 	%fd328, %fd38, %fd301, %fd326;
	fma.rn.f64 	%fd329, %fd39, %fd304, %fd327;
	fma.rn.f64 	%fd330, %fd40, %fd305, %fd328;
	ld.global.nc.f64 	%fd331, [%rd16+-8];
	ld.global.nc.f64 	%fd332, [%rd16+-72];
	sub.f64 	%fd333, %fd329, %fd330;
	mul.f64 	%fd660, %fd333, %fd331;
	add.f64 	%fd334, %fd329, %fd330;
	mul.f64 	%fd668, %fd334, %fd332;
	fma.rn.f64 	%fd335, %fd41, %fd288, 0d0000000000000000;
	fma.rn.f64 	%fd336, %fd42, %fd289, 0d0000000000000000;
	fma.rn.f64 	%fd337, %fd43, %fd292, %fd335;
	fma.rn.f64 	%fd338, %fd44, %fd293, %fd336;
	fma.rn.f64 	%fd339, %fd45, %fd296, %fd337;
	fma.rn.f64 	%fd340, %fd46, %fd297, %fd338;
	fma.rn.f64 	%fd341, %fd47, %fd300, %fd339;
	fma.rn.f64 	%fd342, %fd48, %fd301, %fd340;
	fma.rn.f64 	%fd343, %fd49, %fd304, %fd341;
	fma.rn.f64 	%fd344, %fd50, %fd305, %fd342;
	ld.global.nc.f64 	%fd345, [%rd16+-16];
	ld.global.nc.f64 	%fd346, [%rd16+-64];
	sub.f64 	%fd347, %fd343, %fd344;
	mul.f64 	%fd661, %fd347, %fd345;
	add.f64 	%fd348, %fd343, %fd344;
	mul.f64 	%fd667, %fd348, %fd346;
	fma.rn.f64 	%fd349, %fd51, %fd288, 0d0000000000000000;
	fma.rn.f64 	%fd350, %fd52, %fd289, 0d0000000000000000;
	fma.rn.f64 	%fd351, %fd53, %fd292, %fd349;
	fma.rn.f64 	%fd352, %fd54, %fd293, %fd350;
	fma.rn.f64 	%fd353, %fd55, %fd296, %fd351;
	fma.rn.f64 	%fd354, %fd56, %fd297, %fd352;
	fma.rn.f64 	%fd355, %fd57, %fd300, %fd353;
	fma.rn.f64 	%fd356, %fd58, %fd301, %fd354;
	fma.rn.f64 	%fd357, %fd59, %fd304, %fd355;
	fma.rn.f64 	%fd358, %fd60, %fd305, %fd356;
	ld.global.nc.f64 	%fd359, [%rd16+-24];
	ld.global.nc.f64 	%fd360, [%rd16+-56];
	sub.f64 	%fd361, %fd357, %fd358;
	mul.f64 	%fd662, %fd361, %fd359;
	add.f64 	%fd362, %fd357, %fd358;
	mul.f64 	%fd666, %fd362, %fd360;
	fma.rn.f64 	%fd363, %fd61, %fd288, 0d0000000000000000;
	fma.rn.f64 	%fd364, %fd62, %fd289, 0d0000000000000000;
	fma.rn.f64 	%fd365, %fd63, %fd292, %fd363;
	fma.rn.f64 	%fd366, %fd64, %fd293, %fd364;
	fma.rn.f64 	%fd367, %fd65, %fd296, %fd365;
	fma.rn.f64 	%fd368, %fd66, %fd297, %fd366;
	fma.rn.f64 	%fd369, %fd67, %fd300, %fd367;
	fma.rn.f64 	%fd370, %fd68, %fd301, %fd368;
	fma.rn.f64 	%fd371, %fd69, %fd304, %fd369;
	fma.rn.f64 	%fd372, %fd70, %fd305, %fd370;
	ld.global.nc.f64 	%fd373, [%rd16+-32];
	ld.global.nc.f64 	%fd374, [%rd16+-48];
	sub.f64 	%fd375, %fd371, %fd372;
	mul.f64 	%fd663, %fd375, %fd373;
	add.f64 	%fd376, %fd371, %fd372;
	mul.f64 	%fd665, %fd376, %fd374;
	fma.rn.f64 	%fd377, %fd71, %fd288, 0d0000000000000000;
	fma.rn.f64 	%fd378, %fd72, %fd289, 0d0000000000000000;
	fma.rn.f64 	%fd379, %fd73, %fd292, %fd377;
	fma.rn.f64 	%fd380, %fd74, %fd293, %fd378;
	fma.rn.f64 	%fd381, %fd75, %fd296, %fd379;
	fma.rn.f64 	%fd382, %fd76, %fd297, %fd380;
	fma.rn.f64 	%fd383, %fd77, %fd300, %fd381;
	fma.rn.f64 	%fd384, %fd78, %fd301, %fd382;
	fma.rn.f64 	%fd385, %fd79, %fd304, %fd383;
	fma.rn.f64 	%fd386, %fd80, %fd305, %fd384;
	ld.global.nc.f64 	%fd387, [%rd16+-40];
	add.f64 	%fd388, %fd385, %fd386;
	mul.f64 	%fd664, %fd388, %fd387;
	bar.sync 	0;
	add.f64 	%fd389, %fd669, %fd319;
	sub.f64 	%fd390, %fd669, %fd319;
	add.f64 	%fd391, %fd668, %fd660;
	sub.f64 	%fd392, %fd668, %fd660;
	add.f64 	%fd393, %fd667, %fd661;
	sub.f64 	%fd394, %fd667, %fd661;
	add.f64 	%fd395, %fd666, %fd662;
	sub.f64 	%fd396, %fd666, %fd662;
	add.f64 	%fd397, %fd665, %fd663;
	sub.f64 	%fd398, %fd665, %fd663;
	add.f64 	%fd399, %fd664, %fd664;
	sub.f64 	%fd400, %fd664, %fd664;
	mul.f64 	%fd401, %fd399, 0d3FE0000000000000;
	fma.rn.f64 	%fd402, %fd21, %fd389, 0d0000000000000000;
	fma.rn.f64 	%fd403, %fd22, %fd390, 0d0000000000000000;
	fma.rn.f64 	%fd404, %fd31, %fd391, %fd402;
	fma.rn.f64 	%fd405, %fd32, %fd392, %fd403;
	fma.rn.f64 	%fd406, %fd41, %fd393, %fd404;
	fma.rn.f64 	%fd407, %fd42, %fd394, %fd405;
	fma.rn.f64 	%fd408, %fd51, %fd395, %fd406;
	fma.rn.f64 	%fd409, %fd52, %fd396, %fd407;
	fma.rn.f64 	%fd410, %fd61, %fd397, %fd408;
	fma.rn.f64 	%fd411, %fd62, %fd398, %fd409;
	fma.rn.f64 	%fd412, %fd71, %fd401, %fd410;
	fma.rn.f64 	%fd413, %fd72, %fd400, %fd411;
	sub.f64 	%fd414, %fd412, %fd413;
	st.shared.f64 	[%r37+72], %fd414;
	add.f64 	%fd415, %fd412, %fd413;
	st.shared.f64 	[%r37], %fd415;
	fma.rn.f64 	%fd416, %fd23, %fd389, 0d0000000000000000;
	fma.rn.f64 	%fd417, %fd24, %fd390, 0d0000000000000000;
	fma.rn.f64 	%fd418, %fd33, %fd391, %fd416;
	fma.rn.f64 	%fd419, %fd34, %fd392, %fd417;
	fma.rn.f64 	%fd420, %fd43, %fd393, %fd418;
	fma.rn.f64 	%fd421, %fd44, %fd394, %fd419;
	fma.rn.f64 	%fd422, %fd53, %fd395, %fd420;
	fma.rn.f64 	%fd423, %fd54, %fd396, %fd421;
	fma.rn.f64 	%fd424, %fd63, %fd397, %fd422;
	fma.rn.f64 	%fd425, %fd64, %fd398, %fd423;
	fma.rn.f64 	%fd426, %fd73, %fd401, %fd424;
	fma.rn.f64 	%fd427, %fd74, %fd400, %fd425;
	sub.f64 	%fd428, %fd426, %fd427;
	st.shared.f64 	[%r37+64], %fd428;
	add.f64 	%fd429, %fd426, %fd427;
	st.shared.f64 	[%r37+8], %fd429;
	fma.rn.f64 	%fd430, %fd25, %fd389, 0d0000000000000000;
	fma.rn.f64 	%fd431, %fd26, %fd390, 0d0000000000000000;
	fma.rn.f64 	%fd432, %fd35, %fd391, %fd430;
	fma.rn.f64 	%fd433, %fd36, %fd392, %fd431;
	fma.rn.f64 	%fd434, %fd45, %fd393, %fd432;
	fma.rn.f64 	%fd435, %fd46, %fd394, %fd433;
	fma.rn.f64 	%fd436, %fd55, %fd395, %fd434;
	fma.rn.f64 	%fd437, %fd56, %fd396, %fd435;
	fma.rn.f64 	%fd438, %fd65, %fd397, %fd436;
	fma.rn.f64 	%fd439, %fd66, %fd398, %fd437;
	fma.rn.f64 	%fd440, %fd75, %fd401, %fd438;
	fma.rn.f64 	%fd441, %fd76, %fd400, %fd439;
	sub.f64 	%fd442, %fd440, %fd441;
	st.shared.f64 	[%r37+56], %fd442;
	add.f64 	%fd443, %fd440, %fd441;
	st.shared.f64 	[%r37+16], %fd443;
	fma.rn.f64 	%fd444, %fd27, %fd389, 0d0000000000000000;
	fma.rn.f64 	%fd445, %fd28, %fd390, 0d0000000000000000;
	fma.rn.f64 	%fd446, %fd37, %fd391, %fd444;
	fma.rn.f64 	%fd447, %fd38, %fd392, %fd445;
	fma.rn.f64 	%fd448, %fd47, %fd393, %fd446;
	fma.rn.f64 	%fd449, %fd48, %fd394, %fd447;
	fma.rn.f64 	%fd450, %fd57, %fd395, %fd448;
	fma.rn.f64 	%fd451, %fd58, %fd396, %fd449;
	fma.rn.f64 	%fd452, %fd67, %fd397, %fd450;
	fma.rn.f64 	%fd453, %fd68, %fd398, %fd451;
	fma.rn.f64 	%fd454, %fd77, %fd401, %fd452;
	fma.rn.f64 	%fd455, %fd78, %fd400, %fd453;
	sub.f64 	%fd456, %fd454, %fd455;
	st.shared.f64 	[%r37+48], %fd456;
	add.f64 	%fd457, %fd454, %fd455;
	st.shared.f64 	[%r37+24], %fd457;
	fma.rn.f64 	%fd458, %fd29, %fd389, 0d0000000000000000;
	fma.rn.f64 	%fd459, %fd30, %fd390, 0d0000000000000000;
	fma.rn.f64 	%fd460, %fd39, %fd391, %fd458;
	fma.rn.f64 	%fd461, %fd40, %fd392, %fd459;
	fma.rn.f64 	%fd462, %fd49, %fd393, %fd460;
	fma.rn.f64 	%fd463, %fd50, %fd394, %fd461;
	fma.rn.f64 	%fd464, %fd59, %fd395, %fd462;
	fma.rn.f64 	%fd465, %fd60, %fd396, %fd463;
	fma.rn.f64 	%fd466, %fd69, %fd397, %fd464;
	fma.rn.f64 	%fd467, %fd70, %fd398, %fd465;
	fma.rn.f64 	%fd468, %fd79, %fd401, %fd466;
	fma.rn.f64 	%fd469, %fd80, %fd400, %fd467;
	sub.f64 	%fd470, %fd468, %fd469;
	st.shared.f64 	[%r37+40], %fd470;
	add.f64 	%fd471, %fd468, %fd469;
	st.shared.f64 	[%r37+32], %fd471;
	bar.sync 	0;
	@%p10 bra 	$L__BB248_10;
	ld.shared.f64 	%fd472, [%r6];
	ld.shared.f64 	%fd473, [%r6+880];
	add.f64 	%fd474, %fd472, %fd473;
	sub.f64 	%fd475, %fd472, %fd473;
	ld.shared.f64 	%fd476, [%r6+88];
	ld.shared.f64 	%fd477, [%r6+792];
	add.f64 	%fd478, %fd476, %fd477;
	sub.f64 	%fd479, %fd476, %fd477;
	ld.shared.f64 	%fd480, [%r6+176];
	ld.shared.f64 	%fd481, [%r6+704];
	add.f64 	%fd482, %fd480, %fd481;
	sub.f64 	%fd483, %fd480, %fd481;
	ld.shared.f64 	%fd484, [%r6+264];
	ld.shared.f64 	%fd485, [%r6+616];
	add.f64 	%fd486, %fd484, %fd485;
	sub.f64 	%fd487, %fd484, %fd485;
	ld.shared.f64 	%fd488, [%r6+352];
	ld.shared.f64 	%fd489, [%r6+528];
	add.f64 	%fd490, %fd488, %fd489;
	sub.f64 	%fd491, %fd488, %fd489;
	ld.shared.f64 	%fd492, [%r6+440];
	add.f64 	%fd493, %fd492, %fd492;
	sub.f64 	%fd494, %fd492, %fd492;
	mul.f64 	%fd495, %fd493, 0d3FE0000000000000;
	fma.rn.f64 	%fd496, %fd21, %fd474, 0d0000000000000000;
	fma.rn.f64 	%fd497, %fd22, %fd475, 0d0000000000000000;
	fma.rn.f64 	%fd498, %fd31, %fd478, %fd496;
	fma.rn.f64 	%fd499, %fd32, %fd479, %fd497;
	fma.rn.f64 	%fd500, %fd41, %fd482, %fd498;
	fma.rn.f64 	%fd501, %fd42, %fd483, %fd499;
	fma.rn.f64 	%fd502, %fd51, %fd486, %fd500;
	fma.rn.f64 	%fd503, %fd52, %fd487, %fd501;
	fma.rn.f64 	%fd504, %fd61, %fd490, %fd502;
	fma.rn.f64 	%fd505, %fd62, %fd491, %fd503;
	fma.rn.f64 	%fd506, %fd71, %fd495, %fd504;
	fma.rn.f64 	%fd507, %fd72, %fd494, %fd505;
	sub.f64 	%fd508, %fd506, %fd507;
	st.shared.f64 	[%r6+792], %fd508;
	add.f64 	%fd509, %fd506, %fd507;
	st.shared.f64 	[%r6], %fd509;
	fma.rn.f64 	%fd510, %fd23, %fd474, 0d0000000000000000;
	fma.rn.f64 	%fd511, %fd24, %fd475, 0d0000000000000000;
	fma.rn.f64 	%fd512, %fd33, %fd478, %fd510;
	fma.rn.f64 	%fd513, %fd34, %fd479, %fd511;
	fma.rn.f64 	%fd514, %fd43, %fd482, %fd512;
	fma.rn.f64 	%fd515, %fd44, %fd483, %fd513;
	fma.rn.f64 	%fd516, %fd53, %fd486, %fd514;
	fma.rn.f64 	%fd517, %fd54, %fd487, %fd515;
	fma.rn.f64 	%fd518, %fd63, %fd490, %fd516;
	fma.rn.f64 	%fd519, %fd64, %fd491, %fd517;
	fma.rn.f64 	%fd520, %fd73, %fd495, %fd518;
	fma.rn.f64 	%fd521, %fd74, %fd494, %fd519;
	sub.f64 	%fd522, %fd520, %fd521;
	st.shared.f64 	[%r6+704], %fd522;
	add.f64 	%fd523, %fd520, %fd521;
	st.shared.f64 	[%r6+88], %fd523;
	fma.rn.f64 	%fd524, %fd25, %fd474, 0d0000000000000000;
	fma.rn.f64 	%fd525, %fd26, %fd475, 0d0000000000000000;
	fma.rn.f64 	%fd526, %fd35, %fd478, %fd524;
	fma.rn.f64 	%fd527, %fd36, %fd479, %fd525;
	fma.rn.f64 	%fd528, %fd45, %fd482, %fd526;
	fma.rn.f64 	%fd529, %fd46, %fd483, %fd527;
	fma.rn.f64 	%fd530, %fd55, %fd486, %fd528;
	fma.rn.f64 	%fd531, %fd56, %fd487, %fd529;
	fma.rn.f64 	%fd532, %fd65, %fd490, %fd530;
	fma.rn.f64 	%fd533, %fd66, %fd491, %fd531;
	fma.rn.f64 	%fd534, %fd75, %fd495, %fd532;
	fma.rn.f64 	%fd535, %fd76, %fd494, %fd533;
	sub.f64 	%fd536, %fd534, %fd535;
	st.shared.f64 	[%r6+616], %fd536;
	add.f64 	%fd537, %fd534, %fd535;
	st.shared.f64 	[%r6+176], %fd537;
	fma.rn.f64 	%fd538, %fd27, %fd474, 0d0000000000000000;
	fma.rn.f64 	%fd539, %fd28, %fd475, 0d0000000000000000;
	fma.rn.f64 	%fd540, %fd37, %fd478, %fd538;
	fma.rn.f64 	%fd541, %fd38, %fd479, %fd539;
	fma.rn.f64 	%fd542, %fd47, %fd482, %fd540;
	fma.rn.f64 	%fd543, %fd48, %fd483, %fd541;
	fma.rn.f64 	%fd544, %fd57, %fd486, %fd542;
	fma.rn.f64 	%fd545, %fd58, %fd487, %fd543;
	fma.rn.f64 	%fd546, %fd67, %fd490, %fd544;
	fma.rn.f64 	%fd547, %fd68, %fd491, %fd545;
	fma.rn.f64 	%fd548, %fd77, %fd495, %fd546;
	fma.rn.f64 	%fd549, %fd78, %fd494, %fd547;
	sub.f64 	%fd550, %fd548, %fd549;
	st.shared.f64 	[%r6+528], %fd550;
	add.f64 	%fd551, %fd548, %fd549;
	st.shared.f64 	[%r6+264], %fd551;
	fma.rn.f64 	%fd552, %fd29, %fd474, 0d0000000000000000;
	fma.rn.f64 	%fd553, %fd30, %fd475, 0d0000000000000000;
	fma.rn.f64 	%fd554, %fd39, %fd478, %fd552;
	fma.rn.f64 	%fd555, %fd40, %fd479, %fd553;
	fma.rn.f64 	%fd556, %fd49, %fd482, %fd554;
	fma.rn.f64 	%fd557, %fd50, %fd483, %fd555;
	fma.rn.f64 	%fd558, %fd59, %fd486, %fd556;
	fma.rn.f64 	%fd559, %fd60, %fd487, %fd557;
	fma.rn.f64 	%fd560, %fd69, %fd490, %fd558;
	fma.rn.f64 	%fd561, %fd70, %fd491, %fd559;
	fma.rn.f64 	%fd562, %fd79, %fd495, %fd560;
	fma.rn.f64 	%fd563, %fd80, %fd494, %fd561;
	sub.f64 	%fd564, %fd562, %fd563;
	st.shared.f64 	[%r6+440], %fd564;
	add.f64 	%fd565, %fd562, %fd563;
	st.shared.f64 	[%r6+352], %fd565;
$L__BB248_10:
	mov.u32 	%r45, %tid.x;
	setp.gt.u32 	%p11, %r45, 99;
	bar.sync 	0;
	@%p11 bra 	$L__BB248_12;
	ld.shared.f64 	%fd566, [%r5];
	ld.shared.f64 	%fd567, [%r5+9680];
	add.f64 	%fd568, %fd566, %fd567;
	sub.f64 	%fd569, %fd566, %fd567;
	ld.shared.f64 	%fd570, [%r5+968];
	ld.shared.f64 	%fd571, [%r5+8712];
	add.f64 	%fd572, %fd570, %fd571;
	sub.f64 	%fd573, %fd570, %fd571;
	ld.shared.f64 	%fd574, [%r5+1936];
	ld.shared.f64 	%fd575, [%r5+7744];
	add.f64 	%fd576, %fd574, %fd575;
	sub.f64 	%fd577, %fd574, %fd575;
	ld.shared.f64 	%fd578, [%r5+2904];
	ld.shared.f64 	%fd579, [%r5+6776];
	add.f64 	%fd580, %fd578, %fd579;
	sub.f64 	%fd581, %fd578, %fd579;
	ld.shared.f64 	%fd582, [%r5+3872];
	ld.shared.f64 	%fd583, [%r5+5808];
	add.f64 	%fd584, %fd582, %fd583;
	sub.f64 	%fd585, %fd582, %fd583;
	ld.shared.f64 	%fd586, [%r5+4840];
	add.f64 	%fd587, %fd586, %fd586;
	sub.f64 	%fd588, %fd586, %fd586;
	mul.f64 	%fd589, %fd587, 0d3FE0000000000000;
	fma.rn.f64 	%fd590, %fd21, %fd568, 0d0000000000000000;
	fma.rn.f64 	%fd591, %fd22, %fd569, 0d0000000000000000;
	fma.rn.f64 	%fd592, %fd31, %fd572, %fd590;
	fma.rn.f64 	%fd593, %fd32, %fd573, %fd591;
	fma.rn.f64 	%fd594, %fd41, %fd576, %fd592;
	fma.rn.f64 	%fd595, %fd42, %fd577, %fd593;
	fma.rn.f64 	%fd596, %fd51, %fd580, %fd594;
	fma.rn.f64 	%fd597, %fd52, %fd581, %fd595;
	fma.rn.f64 	%fd598, %fd61, %fd584, %fd596;
	fma.rn.f64 	%fd599, %fd62, %fd585, %fd597;
	fma.rn.f64 	%fd600, %fd71, %fd589, %fd598;
	fma.rn.f64 	%fd601, %fd72, %fd588, %fd599;
	sub.f64 	%fd660, %fd600, %fd601;
	add.f64 	%fd669, %fd600, %fd601;
	fma.rn.f64 	%fd602, %fd23, %fd568, 0d0000000000000000;
	fma.rn.f64 	%fd603, %fd24, %fd569, 0d0000000000000000;
	fma.rn.f64 	%fd604, %fd33, %fd572, %fd602;
	fma.rn.f64 	%fd605, %fd34, %fd573, %fd603;
	fma.rn.f64 	%fd606, %fd43, %fd576, %fd604;
	fma.rn.f64 	%fd607, %fd44, %fd577, %fd605;
	fma.rn.f64 	%fd608, %fd53, %fd580, %fd606;
	fma.rn.f64 	%fd609, %fd54, %fd581, %fd607;
	fma.rn.f64 	%fd610, %fd63, %fd584, %fd608;
	fma.rn.f64 	%fd611, %fd64, %fd585, %fd609;
	fma.rn.f64 	%fd612, %fd73, %fd589, %fd610;
	fma.rn.f64 	%fd613, %fd74, %fd588, %fd611;
	sub.f64 	%fd661, %fd612, %fd613;
	add.f64 	%fd668, %fd612, %fd613;
	fma.rn.f64 	%fd614, %fd25, %fd568, 0d0000000000000000;
	fma.rn.f64 	%fd615, %fd26, %fd569, 0d0000000000000000;
	fma.rn.f64 	%fd616, %fd35, %fd572, %fd614;
	fma.rn.f64 	%fd617, %fd36, %fd573, %fd615;
	fma.rn.f64 	%fd618, %fd45, %fd576, %fd616;
	fma.rn.f64 	%fd619, %fd46, %fd577, %fd617;
	fma.rn.f64 	%fd620, %fd55, %fd580, %fd618;
	fma.rn.f64 	%fd621, %fd56, %fd581, %fd619;
	fma.rn.f64 	%fd622, %fd65, %fd584, %fd620;
	fma.rn.f64 	%fd623, %fd66, %fd585, %fd621;
	fma.rn.f64 	%fd624, %fd75, %fd589, %fd622;
	fma.rn.f64 	%fd625, %fd76, %fd588, %fd623;
	sub.f64 	%fd662, %fd624, %fd625;
	add.f64 	%fd667, %fd624, %fd625;
	fma.rn.f64 	%fd626, %fd27, %fd568, 0d0000000000000000;
	fma.rn.f64 	%fd627, %fd28, %fd569, 0d0000000000000000;
	fma.rn.f64 	%fd628, %fd37, %fd572, %fd626;
	fma.rn.f64 	%fd629, %fd38, %fd573, %fd627;
	fma.rn.f64 	%fd630, %fd47, %fd576, %fd628;
	fma.rn.f64 	%fd631, %fd48, %fd577, %fd629;
	fma.rn.f64 	%fd632, %fd57, %fd580, %fd630;
	fma.rn.f64 	%fd633, %fd58, %fd581, %fd631;
	fma.rn.f64 	%fd634, %fd67, %fd584, %fd632;
	fma.rn.f64 	%fd635, %fd68, %fd585, %fd633;
	fma.rn.f64 	%fd636, %fd77, %fd589, %fd634;
	fma.rn.f64 	%fd637, %fd78, %fd588, %fd635;
	sub.f64 	%fd663, %fd636, %fd637;
	add.f64 	%fd666, %fd636, %fd637;
	fma.rn.f64 	%fd638, %fd29, %fd568, 0d0000000000000000;
	fma.rn.f64 	%fd639, %fd30, %fd569, 0d0000000000000000;
	fma.rn.f64 	%fd640, %fd39, %fd572, %fd638;
	fma.rn.f64 	%fd641, %fd40, %fd573, %fd639;
	fma.rn.f64 	%fd642, %fd49, %fd576, %fd640;
	fma.rn.f64 	%fd643, %fd50, %fd577, %fd641;
	fma.rn.f64 	%fd644, %fd59, %fd580, %fd642;
	fma.rn.f64 	%fd645, %fd60, %fd581, %fd643;
	fma.rn.f64 	%fd646, %fd69, %fd584, %fd644;
	fma.rn.f64 	%fd647, %fd70, %fd585, %fd645;
	fma.rn.f64 	%fd648, %fd79, %fd589, %fd646;
	fma.rn.f64 	%fd649, %fd80, %fd588, %fd647;
	sub.f64 	%fd664, %fd648, %fd649;
	add.f64 	%fd665, %fd648, %fd649;
$L__BB248_12:
	bar.sync 	0;
	@%p4 bra 	$L__BB248_14;
	ld.param.u64 	%rd21, [_Z32massMatrixMultiplyRegisterKernelILi10ELi11ELi1EEviPKdS1_S1_S1_Pd_param_5];
	mov.u32 	%r46, %ctaid.x;
	mov.u32 	%r47, %tid.y;
	add.s32 	%r48, %r46, %r47;
	mov.u32 	%r49, %tid.x;
	mad.lo.s32 	%r50, %r48, 1000, %r49;
	cvta.to.global.u64 	%rd17, %rd21;
	mul.wide.s32 	%rd18, %r50, 8;
	add.s64 	%rd19, %rd17, %rd18;
	st.global.f64 	[%rd19], %fd669;
	st.global.f64 	[%rd19+800], %fd668;
	st.global.f64 	[%rd19+1600], %fd667;
	st.global.f64 	[%rd19+2400], %fd666;
	st.global.f64 	[%rd19+3200], %fd665;
	st.global.f64 	[%rd19+4000], %fd664;
	st.global.f64 	[%rd19+4800], %fd663;
	st.global.f64 	[%rd19+5600], %fd662;
	st.global.f64 	[%rd19+6400], %fd661;
	st.global.f64 	[%rd19+7200], %fd660;
$L__BB248_14:
	ret;

}
	// .globl	_Z32massMatrixMultiplyConstantKernelILi10ELi11ELi1EEviPKdS1_S1_S1_Pd
.visible .entry _Z32massMatrixMultiplyConstantKernelILi10ELi11ELi1EEviPKdS1_S1_S1_Pd(
	.param .u32 _Z32massMatrixMultiplyConstantKernelILi10ELi11ELi1EEviPKdS1_S1_S1_Pd_param_0,
	.param .u64 .ptr .align 1 _Z32massMatrixMultiplyConstantKernelILi10ELi11ELi1EEviPKdS1_S1_S1_Pd_param_1,
	.param .u64 .ptr .align 1 _Z32massMatrixMultiplyConstantKernelILi10ELi11ELi1EEviPKdS1_S1_S1_Pd_param_2,
	.param .u64 .ptr .align 1 _Z32massMatrixMultiplyConstantKernelILi10ELi11ELi1EEviPKdS1_S1_S1_Pd_param_3,
	.param .u64 .ptr .align 1 _Z32massMatrixMultiplyConstantKernelILi10ELi11ELi1EEviPKdS1_S1_S1_Pd_param_4,
	.param .u64 .ptr .align 1 _Z32massMatrixMultiplyConstantKernelILi10ELi11ELi1EEviPKdS1_S1_S1_Pd_param_5
)
{
	.reg .pred 	%p<10>;
	.reg .b16 	%rs<14>;
	.reg .b32 	%r<31>;
	.reg .b64 	%rd<15>;
	.reg .b64 	%fd<891>;
	// demoted variable
	.shared .align 8 .b8 _ZZ32massMatrixMultiplyConstantKernelILi10ELi11ELi1EEviPKdS1_S1_S1_PdE6s_tmp1[10648];
	ld.param.u32 	%r8, [_Z32massMatrixMultiplyConstantKernelILi10ELi11ELi1EEviPKdS1_S1_S1_Pd_param_0];
	ld.param.u64 	%rd2, [_Z32massMatrixMultiplyConstantKernelILi10ELi11ELi1EEviPKdS1_S1_S1_Pd_param_4];
	mov.u32 	%r9, %tid.x;
	mov.u32 	%r2, %tid.y;
	mov.u32 	%r10, %ctaid.x;
	add.s32 	%r3, %r10, %r2;
	cvt.u16.u32 	%rs2, %r9;
	mul.hi.u16 	%rs3, %rs2, -13107;
	shr.u16 	%rs4, %rs3, 3;
	mul.lo.s16 	%rs5, %rs4, 10;
	sub.s16 	%rs1, %rs2, %rs5;
	setp.lt.s32 	%p2, %r3, %r8;
	setp.lt.u32 	%p3, %r9, 100;
	and.pred  	%p1, %p2, %p3;
	not.pred 	%p4, %p1;
	@%p4 bra 	$L__BB249_2;
	cvta.to.global.u64 	%rd4, %rd2;
	mad.lo.s32 	%r11, %r3, 1000, %r9;
	mul.wide.s32 	%rd5, %r11, 8;
	add.s64 	%rd6, %rd4, %rd5;
	ld.global.nc.f64 	%fd848, [%rd6];
	ld.global.nc.f64 	%fd847, [%rd6+800];
	ld.global.nc.f64 	%fd846, [%rd6+1600];
	ld.global.nc.f64 	%fd845, [%rd6+2400];
	ld.global.nc.f64 	%fd844, [%rd6+3200];
	ld.global.nc.f64 	%fd843, [%rd6+4000];
	ld.global.nc.f64 	%fd842, [%rd6+4800];
	ld.global.nc.f64 	%fd841, [%rd6+5600];
	ld.global.nc.f64 	%fd840, [%rd6+6400];
	ld.global.nc.f64 	%fd839, [%rd6+7200];
$L__BB249_2:
	setp.gt.u32 	%p5, %r9, 99;
	bar.sync 	0;
	ld.const.f64 	%fd21, [const_oddDofToQuad];
	ld.const.f64 	%fd22, [const_evenDofToQuad];
	ld.const.f64 	%fd23, [const_oddDofToQuad+8];
	ld.const.f64 	%fd24, [const_evenDofToQuad+8];
	ld.const.f64 	%fd25, [const_oddDofToQuad+16];
	ld.const.f64 	%fd26, [const_evenDofToQuad+16];
	ld.const.f64 	%fd27, [const_oddDofToQuad+24];
	ld.const.f64 	%fd28, [const_evenDofToQuad+24];
	ld.const.f64 	%fd29, [const_oddDofToQuad+32];
	ld.const.f64 	%fd30, [const_evenDofToQuad+32];
	ld.const.f64 	%fd31, [const_oddDofToQuad+40];
	ld.const.f64 	%fd32, [const_evenDofToQuad+40];
	ld.const.f64 	%fd33, [const_oddDofToQuad+48];
	ld.const.f64 	%fd34, [const_evenDofToQuad+48];
	ld.const.f64 	%fd35, [const_oddDofToQuad+56];
	ld.const.f64 	%fd36, [const_evenDofToQuad+56];
	ld.const.f64 	%fd37, [const_oddDofToQuad+64];
	ld.const.f64 	%fd38, [const_evenDofToQuad+64];
	ld.const.f64 	%fd39, [const_oddDofToQuad+72];
	ld.const.f64 	%fd40, [const_evenDofToQuad+72];
	ld.const.f64 	%fd41, [const_oddDofToQuad+80];
	ld.const.f64 	%fd42, [const_evenDofToQuad+80];
	ld.const.f64 	%fd43, [const_oddDofToQuad+88];
	ld.const.f64 	%fd44, [const_evenDofToQuad+88];
	ld.const.f64 	%fd45, [const_oddDofToQuad+96];
	ld.const.f64 	%fd46, [const_evenDofToQuad+96];
	ld.const.f64 	%fd47, [const_oddDofToQuad+104];
	ld.const.f64 	%fd48, [const_evenDofToQuad+104];
	mov.u32 	%r12, _ZZ32massMatrixMultiplyConstantKernelILi10ELi11ELi1EEviPKdS1_S1_S1_PdE6s_tmp1;
	mad.lo.s32 	%r13, %r2, 10648, %r12;
	mul.lo.s16 	%rs7, %rs2, 205;
	shr.u16 	%rs8, %rs7, 11;
	cvt.u32.u16 	%r4, %rs8;
	mul.wide.u16 	%r14, %rs8, 88;
	add.s32 	%r5, %r13, %r14;
	mul.wide.u16 	%r15, %rs1, 8;
	add.s32 	%r6, %r5, %r15;
	@%p5 bra 	$L__BB249_4;
	add.f64 	%fd176, %fd848, %fd839;
	sub.f64 	%fd177, %fd848, %fd839;
	add.f64 	%fd178, %fd847, %fd840;
	sub.f64 	%fd179, %fd847, %fd840;
	add.f64 	%fd180, %fd846, %fd841;
	sub.f64 	%fd181, %fd846, %fd841;
	add.f64 	%fd182, %fd845, %fd842;
	sub.f64 	%fd183, %fd845, %fd842;
	add.f64 	%fd184, %fd844, %fd843;
	sub.f64 	%fd185, %fd844, %fd843;
	fma.rn.f64 	%fd186, %fd21, %fd176, 0d0000000000000000;
	fma.rn.f64 	%fd187, %fd22, %fd177, 0d0000000000000000;
	fma.rn.f64 	%fd188, %fd23, %fd178, %fd186;
	fma.rn.f64 	%fd189, %fd24, %fd179, %fd187;
	fma.rn.f64 	%fd190, %fd25, %fd180, %fd188;
	fma.rn.f64 	%fd191, %fd26, %fd181, %fd189;
	fma.rn.f64 	%fd192, %fd27, %fd182, %fd190;
	fma.rn.f64 	%fd193, %fd28, %fd183, %fd191;
	fma.rn.f64 	%fd194, %fd29, %fd184, %fd192;
	fma.rn.f64 	%fd195, %fd30, %fd185, %fd193;
	sub.f64 	%fd196, %fd194, %fd195;
	st.shared.f64 	[%r6+9680], %fd196;
	add.f64 	%fd197, %fd195, %fd194;
	st.shared.f64 	[%r6], %fd197;
	fma.rn.f64 	%fd198, %fd31, %fd176, 0d0000000000000000;
	fma.rn.f64 	%fd199, %fd32, %fd177, 0d0000000000000000;
	fma.rn.f64 	%fd200, %fd33, %fd178, %fd198;
	fma.rn.f64 	%fd201, %fd34, %fd179, %fd199;
	fma.rn.f64 	%fd202, %fd35, %fd180, %fd200;
	fma.rn.f64 	%fd203, %fd36, %fd181, %fd201;
	fma.rn.f64 	%fd204, %fd37, %fd182, %fd202;
	fma.rn.f64 	%fd205, %fd38, %fd183, %fd203;
	fma.rn.f64 	%fd206, %fd39, %fd184, %fd204;
	fma.rn.f64 	%fd207, %fd40, %fd185, %fd205;
	sub.f64 	%fd208, %fd206, %fd207;
	st.shared.f64 	[%r6+8712], %fd208;
	add.f64 	%fd209, %fd207, %fd206;
	st.shared.f64 	[%r6+968], %fd209;
	fma.rn.f64 	%fd210, %fd41, %fd176, 0d0000000000000000;
	fma.rn.f64 	%fd211, %fd42, %fd177, 0d0000000000000000;
	fma.rn.f64 	%fd212, %fd43, %fd178, %fd210;
	fma.rn.f64 	%fd213, %fd44, %fd179, %fd211;
	fma.rn.f64 	%fd214, %fd45, %fd180, %fd212;
	fma.rn.f64 	%fd215, %fd46, %fd181, %fd213;
	fma.rn.f64 	%fd216, %fd47, %fd182, %fd214;
	fma.rn.f64 	%fd217, %fd48, %fd183, %fd215;
	ld.const.f64 	%fd218, [const_oddDofToQuad+112];
	fma.rn.f64 	%fd219, %fd218, %fd184, %fd216;
	ld.const.f64 	%fd220, [const_evenDofToQuad+112];
	fma.rn.f64 	%fd221, %fd220, %fd185, %fd217;
	sub.f64 	%fd222, %fd219, %fd221;
	st.shared.f64 	[%r6+7744], %fd222;
	add.f64 	%fd223, %fd221, %fd219;
	st.shared.f64 	[%r6+1936], %fd223;
	ld.const.f64 	%fd224, [const_oddDofToQuad+120];
	fma.rn.f64 	%fd225, %fd224, %fd176, 0d0000000000000000;
	ld.const.f64 	%fd226, [const_evenDofToQuad+120];
	fma.rn.f64 	%fd227, %fd226, %fd177, 0d0000000000000000;
	ld.const.f64 	%fd228, [const_oddDofToQuad+128];
	fma.rn.f64 	%fd229, %fd228, %fd178, %fd225;
	ld.const.f64 	%fd230, [const_evenDofToQuad+128];
	fma.rn.f64 	%fd231, %fd230, %fd179, %fd227;
	ld.const.f64 	%fd232, [const_oddDofToQuad+136];
	fma.rn.f64 	%fd233, %fd232, %fd180, %fd229;
	ld.const.f64 	%fd234, [const_evenDofToQuad+136];
	fma.rn.f64 	%fd235, %fd234, %fd181, %fd231;
	ld.const.f64 	%fd236, [const_oddDofToQuad+144];
	fma.rn.f64 	%fd237, %fd236, %fd182, %fd233;
	ld.const.f64 	%fd238, [const_evenDofToQuad+144];
	fma.rn.f64 	%fd239, %fd238, %fd183, %fd235;
	ld.const.f64 	%fd240, [const_oddDofToQuad+152];
	fma.rn.f64 	%fd241, %fd240, %fd184, %fd237;
	ld.const.f64 	%fd242, [const_evenDofToQuad+152];
	fma.rn.f64 	%fd243, %fd242, %fd185, %fd239;
	sub.f64 	%fd244, %fd241, %fd243;
	st.shared.f64 	[%r6+6776], %fd244;
	add.f64 	%fd245, %fd243, %fd241;
	st.shared.f64 	[%r6+2904], %fd245;
	ld.const.f64 	%fd246, [const_oddDofToQuad+160];
	fma.rn.f64 	%fd247, %fd246, %fd176, 0d0000000000000000;
	ld.const.f64 	%fd248, [const_evenDofToQuad+160];
	fma.rn.f64 	%fd249, %fd248, %fd177, 0d0000000000000000;
	ld.const.f64 	%fd250, [const_oddDofToQuad+168];
	fma.rn.f64 	%fd251, %fd250, %fd178, %fd247;
	ld.const.f64 	%fd252, [const_evenDofToQuad+168];
	fma.rn.f64 	%fd253, %fd252, %fd179, %fd249;
	ld.const.f64 	%fd254, [const_oddDofToQuad+176];
	fma.rn.f64 	%fd255, %fd254, %fd180, %fd251;
	ld.const.f64 	%fd256, [const_evenDofToQuad+176];
	fma.rn.f64 	%fd257, %fd256, %fd181, %fd253;
	ld.const.f64 	%fd258, [const_oddDofToQuad+184];
	fma.rn.f64 	%fd259, %fd258, %fd182, %fd255;
	ld.const.f64 	%fd260, [const_evenDofToQuad+184];
	fma.rn.f64 	%fd261, %fd260, %fd183, %fd257;
	ld.const.f64 	%fd262, [const_oddDofToQuad+192];
	fma.rn.f64 	%fd263, %fd262, %fd184, %fd259;
	ld.const.f64 	%fd264, [const_evenDofToQuad+192];
	fma.rn.f64 	%fd265, %fd264, %fd185, %fd261;
	sub.f64 	%fd266, %fd263, %fd265;
	st.shared.f64 	[%r6+5808], %fd266;
	add.f64 	%fd267, %fd265, %fd263;
	st.shared.f64 	[%r6+3872], %fd267;
	ld.const.f64 	%fd268, [const_oddDofToQuad+200];
	fma.rn.f64 	%fd269, %fd268, %fd176, 0d0000000000000000;
	ld.const.f64 	%fd270, [const_evenDofToQuad+200];
	fma.rn.f64 	%fd271, %fd270, %fd177, 0d0000000000000000;
	ld.const.f64 	%fd272, [const_oddDofToQuad+208];
	fma.rn.f64 	%fd273, %fd272, %fd178, %fd269;
	ld.const.f64 	%fd274, [const_evenDofToQuad+208];
	fma.rn.f64 	%fd275, %fd274, %fd179, %fd271;
	ld.const.f64 	%fd276, [const_oddDofToQuad+216];
	fma.rn.f64 	%fd277, %fd276, %fd180, %fd273;
	ld.const.f64 	%fd278, [const_evenDofToQuad+216];
	fma.rn.f64 	%fd279, %fd278, %fd181, %fd275;
	ld.const.f64 	%fd280, [const_oddDofToQuad+224];
	fma.rn.f64 	%fd281, %fd280, %fd182, %fd277;
	ld.const.f64 	%fd282, [const_evenDofToQuad+224];
	fma.rn.f64 	%fd283, %fd282, %fd183, %fd279;
	ld.const.f64 	%fd284, [const_oddDofToQuad+232];
	fma.rn.f64 	%fd285, %fd284, %fd184, %fd281;
	ld.const.f64 	%fd286, [const_evenDofToQuad+232];
	fma.rn.f64 	%fd287, %fd286, %fd185, %fd283;
	add.f64 	%fd288, %fd287, %fd285;
	st.shared.f64 	[%r6+4840], %fd288;
$L__BB249_4:
	bar.sync 	0;
	setp.lt.u32 	%p6, %r9, 110;
	mad.lo.s32 	%r16, %r4, 880, %r5;
	add.s32 	%r7, %r16, %r15;
	@%p6 bra 	$L__BB249_6;
	ld.const.f64 	%fd880, [const_oddDofToQuad+112];
	ld.const.f64 	%fd879, [const_evenDofToQuad+112];
	ld.const.f64 	%fd878, [const_oddDofToQuad+120];
	ld.const.f64 	%fd877, [const_evenDofToQuad+120];
	ld.const.f64 	%fd876, [const_oddDofToQuad+128];
	ld.const.f64 	%fd875, [const_evenDofToQuad+128];
	ld.const.f64 	%fd874, [const_oddDofToQuad+136];
	ld.const.f64 	%fd873, [const_evenDofToQuad+136];
	ld.const.f64 	%fd872, [const_oddDofToQuad+144];
	ld.const.f64 	%fd871, [const_evenDofToQuad+144];
	ld.const.f64 	%fd870, [const_oddDofToQuad+152];
	ld.const.f64 	%fd869, [const_evenDofToQuad+152];
	ld.const.f64 	%fd868, [const_oddDofToQuad+160];
	ld.const.f64 	%fd867, [const_evenDofToQuad+160];
	ld.const.f64 	%fd866, [const_oddDofToQuad+168];
	ld.const.f64 	%fd865, [const_evenDofToQuad+168];
	ld.const.f64 	%fd864, [const_oddDofToQuad+176];
	ld.const.f64 	%fd863, [const_evenDofToQuad+176];
	ld.const.f64 	%fd862, [const_oddDofToQuad+184];
	ld.const.f64 	%fd861, [const_evenDofToQuad+184];
	ld.const.f64 	%fd860, [const_oddDofToQuad+192];
	ld.const.f64 	%fd859, [const_evenDofToQuad+192];
	ld.const.f64 	%fd858, [const_oddDofToQuad+200];
	ld.const.f64 	%fd857, [const_evenDofToQuad+200];
	ld.const.f64 	%fd856, [const_oddDofToQuad+208];
	ld.const.f64 	%fd855, [const_evenDofToQuad+208];
	ld.const.f64 	%fd854, [const_oddDofToQuad+216];
	ld.const.f64 	%fd853, [const_evenDofToQuad+216];
	ld.const.f64 	%fd852, [const_oddDofToQuad+224];
	ld.const.f64 	%fd851, [const_evenDofToQuad+224];
	ld.const.f64 	%fd850, [const_oddDofToQuad+232];
	ld.const.f64 	%fd849, [const_evenDofToQuad+232];
	bra.uni 	$L__BB249_7;
$L__BB249_6:
	ld.shared.f64 	%fd289, [%r7];
	ld.shared.f64 	%fd290, [%r7+792];
	add.f64 	%fd291, %fd289, %fd290;
	sub.f64 	%fd292, %fd289, %fd290;
	ld.shared.f64 	%fd293, [%r7+88];
	ld.shared.f64 	%fd294, [%r7+704];
	add.f64 	%fd295, %fd293, %fd294;
	sub.f64 	%fd296, %fd293, %fd294;
	ld.shared.f64 	%fd297, [%r7+176];
	ld.shared.f64 	%fd298, [%r7+616];
	add.f64 	%fd299, %fd297, %fd298;
	sub.f64 	%fd300, %fd297, %fd298;
	ld.shared.f64 	%fd301, [%r7+264];
	ld.shared.f64 	%fd302, [%r7+528];
	add.f64 	%fd303, %fd301, %fd302;
	sub.f64 	%fd304, %fd301, %fd302;
	ld.shared.f64 	%fd305, [%r7+352];
	ld.shared.f64 	%fd306, [%r7+440];
	add.f64 	%fd307, %fd305, %fd306;
	sub.f64 	%fd308, %fd305, %fd306;
	fma.rn.f64 	%fd310, %fd21, %fd291, 0d0000000000000000;
	fma.rn.f64 	%fd312, %fd22, %fd292, 0d0000000000000000;
	fma.rn.f64 	%fd314, %fd23, %fd295, %fd310;
	fma.rn.f64 	%fd315, %fd24, %fd296, %fd312;
	fma.rn.f64 	%fd316, %fd25, %fd299, %fd314;
	fma.rn.f64 	%fd317, %fd26, %fd300, %fd315;
	fma.rn.f64 	%fd318, %fd27, %fd303, %fd316;
	fma.rn.f64 	%fd320, %fd28, %fd304, %fd317;
	fma.rn.f64 	%fd322, %fd29, %fd307, %fd318;
	fma.rn.f64 	%fd324, %fd30, %fd308, %fd320;
	sub.f64 	%fd325, %fd322, %fd324;
	st.shared.f64 	[%r7+880], %fd325;
	add.f64 	%fd326, %fd324, %fd322;
	st.shared.f64 	[%r7], %fd326;
	fma.rn.f64 	%fd327, %fd31, %fd291, 0d0000000000000000;
	fma.rn.f64 	%fd328, %fd32, %fd292, 0d0000000000000000;
	fma.rn.f64 	%fd329, %fd33, %fd295, %fd327;
	fma.rn.f64 	%fd330, %fd34, %fd296, %fd328;
	fma.rn.f64 	%fd331, %fd35, %fd299, %fd329;
	fma.rn.f64 	%fd332, %fd36, %fd300, %fd330;
	fma.rn.f64 	%fd333, %fd37, %fd303, %fd331;
	fma.rn.f64 	%fd334, %fd38, %fd304, %fd332;
	fma.rn.f64 	%fd335, %fd39, %fd307, %fd333;
	fma.rn.f64 	%fd336, %fd40, %fd308, %fd334;
	sub.f64 	%fd337, %fd335, %fd336;
	st.shared.f64 	[%r7+792], %fd337;
	add.f64 	%fd338, %fd336, %fd335;
	st.shared.f64 	[%r7+88], %fd338;
	fma.rn.f64 	%fd339, %fd41, %fd291, 0d0000000000000000;
	fma.rn.f64 	%fd341, %fd42, %fd292, 0d0000000000000000;
	fma.rn.f64 	%fd343, %fd43, %fd295, %fd339;
	fma.rn.f64 	%fd345, %fd44, %fd296, %fd341;
	fma.rn.f64 	%fd347, %fd45, %fd299, %fd343;
	fma.rn.f64 	%fd349, %fd46, %fd300, %fd345;
	fma.rn.f64 	%fd350, %fd47, %fd303, %fd347;
	fma.rn.f64 	%fd351, %fd48, %fd304, %fd349;
	ld.const.f64 	%fd880, [const_oddDofToQuad+112];
	fma.rn.f64 	%fd352, %fd880, %fd307, %fd350;
	ld.const.f64 	%fd879, [const_evenDofToQuad+112];
	fma.rn.f64 	%fd353, %fd879, %fd308, %fd351;
	sub.f64 	%fd354, %fd352, %fd353;
	st.shared.f64 	[%r7+704], %fd354;
	add.f64 	%fd355, %fd353, %fd352;
	st.shared.f64 	[%r7+176], %fd355;
	ld.const.f64 	%fd878, [const_oddDofToQuad+120];
	fma.rn.f64 	%fd356, %fd878, %fd291, 0d0000000000000000;
	ld.const.f64 	%fd877, [const_evenDofToQuad+120];
	fma.rn.f64 	%fd357, %fd877, %fd292, 0d0000000000000000;
	ld.const.f64 	%fd876, [const_oddDofToQuad+128];
	fma.rn.f64 	%fd358, %fd876, %fd295, %fd356;
	ld.const.f64 	%fd875, [const_evenDofToQuad+128];
	fma.rn.f64 	%fd359, %fd875, %fd296, %fd357;
	ld.const.f64 	%fd874, [const_oddDofToQuad+136];
	fma.rn.f64 	%fd360, %fd874, %fd299, %fd358;
	ld.const.f64 	%fd873, [const_evenDofToQuad+136];
	fma.rn.f64 	%fd361, %fd873, %fd300, %fd359;
	ld.const.f64 	%fd872, [const_oddDofToQuad+144];
	fma.rn.f64 	%fd362, %fd872, %fd303, %fd360;
	ld.const.f64 	%fd871, [const_evenDofToQuad+144];
	fma.rn.f64 	%fd363, %fd871, %fd304, %fd361;
	ld.const.f64 	%fd870, [const_oddDofToQuad+152];
	fma.rn.f64 	%fd364, %fd870, %fd307, %fd362;
	ld.const.f64 	%fd869, [const_evenDofToQuad+152];
	fma.rn.f64 	%fd365, %fd869, %fd308, %fd363;
	sub.f64 	%fd366, %fd364, %fd365;
	st.shared.f64 	[%r7+616], %fd366;
	add.f64 	%fd367, %fd365, %fd364;
	st.shared.f64 	[%r7+264], %fd367;
	ld.const.f64 	%fd868, [const_oddDofToQuad+160];
	fma.rn.f64 	%fd368, %fd868, %fd291, 0d0000000000000000;
	ld.const.f64 	%fd867, [const_evenDofToQuad+160];
	fma.rn.f64 	%fd369, %fd867, %fd292, 0d0000000000000000;
	ld.const.f64 	%fd866, [const_oddDofToQuad+168];
	fma.rn.f64 	%fd370, %fd866, %fd295, %fd368;
	ld.const.f64 	%fd865, [const_evenDofToQuad+168];
	fma.rn.f64 	%fd371, %fd865, %fd296, %fd369;
	ld.const.f64 	%fd864, [const_oddDofToQuad+176];
	fma.rn.f64 	%fd372, %fd864, %fd299, %fd370;
	ld.const.f64 	%fd863, [const_evenDofToQuad+176];
	fma.rn.f64 	%fd373, %fd863, %fd300, %fd371;
	ld.const.f64 	%fd862, [const_oddDofToQuad+184];
	fma.rn.f64 	%fd374, %fd862, %fd303, %fd372;
	ld.const.f64 	%fd861, [const_evenDofToQuad+184];
	fma.rn.f64 	%fd375, %fd861, %fd304, %fd373;
	ld.const.f64 	%fd860, [const_oddDofToQuad+192];
	fma.rn.f64 	%fd376, %fd860, %fd307, %fd374;
	ld.const.f64 	%fd859, [const_evenDofToQuad+192];
	fma.rn.f64 	%fd377, %fd859, %fd308, %fd375;
	sub.f64 	%fd378, %fd376, %fd377;
	st.shared.f64 	[%r7+528], %fd378;
	add.f64 	%fd379, %fd377, %fd376;
	st.shared.f64 	[%r7+352], %fd379;
	ld.const.f64 	%fd858, [const_oddDofToQuad+200];
	fma.rn.f64 	%fd380, %fd858, %fd291, 0d0000000000000000;
	ld.const.f64 	%fd857, [const_evenDofToQuad+200];
	fma.rn.f64 	%fd381, %fd857, %fd292, 0d0000000000000000;
	ld.const.f64 	%fd856, [const_oddDofToQuad+208];
	fma.rn.f64 	%fd382, %fd856, %fd295, %fd380;
	ld.const.f64 	%fd855, [const_evenDofToQuad+208];
	fma.rn.f64 	%fd383, %fd855, %fd296, %fd381;
	ld.const.f64 	%fd854, [const_oddDofToQuad+216];
	fma.rn.f64 	%fd384, %fd854, %fd299, %fd382;
	ld.const.f64 	%fd853, [const_evenDofToQuad+216];
	fma.rn.f64 	%fd385, %fd853, %fd300, %fd383;
	ld.const.f64 	%fd852, [const_oddDofToQuad+224];
	fma.rn.f64 	%fd386, %fd852, %fd303, %fd384;
	ld.const.f64 	%fd851, [const_evenDofToQuad+224];
	fma.rn.f64 	%fd387, %fd851, %fd304, %fd385;
	ld.const.f64 	%fd850, [const_oddDofToQuad+232];
	fma.rn.f64 	%fd388, %fd850, %fd307, %fd386;
	ld.const.f64 	%fd849, [const_evenDofToQuad+232];
	fma.rn.f64 	%fd389, %fd849, %fd308, %fd387;
	add.f64 	%fd390, %fd389, %fd388;
	st.shared.f64 	[%r7+440], %fd390;
$L__BB249_7:
	ld.param.u64 	%rd13, [_Z32massMatrixMultiplyConstantKernelILi10ELi11ELi1EEviPKdS1_S1_S1_Pd_param_1];
	setp.gt.u32 	%p7, %r9, 109;
	bar.sync 	0;
	cvt.u16.u32 	%rs9, %r9;
	mul.hi.u16 	%rs10, %rs9, -17873;
	shr.u16 	%rs11, %rs10, 3;
	mul.lo.s16 	%rs12, %rs11, 11;
	sub.s16 	%rs13, %rs9, %rs12;
	mov.u32 	%r18, %tid.y;
	mov.u32 	%r19, _ZZ32massMatrixMultiplyConstantKernelILi10ELi11ELi1EEviPKdS1_S1_S1_PdE6s_tmp1;
	mad.lo.s32 	%r20, %r18, 10648, %r19;
	mul.wide.u16 	%r21, %rs11, 968;
	add.s32 	%r22, %r20, %r21;
	mul.wide.u16 	%r23, %rs13, 88;
	add.s32 	%r24, %r22, %r23;
	ld.shared.f64 	%fd391, [%r24];
	ld.shared.f64 	%fd392, [%r24+72];
	add.f64 	%fd393, %fd391, %fd392;
	sub.f64 	%fd394, %fd391, %fd392;
	ld.shared.f64 	%fd395, [%r24+8];
	ld.shared.f64 	%fd396, [%r24+64];
	add.f64 	%fd397, %fd395, %fd396;
	sub.f64 	%fd398, %fd395, %fd396;
	ld.shared.f64 	%fd399, [%r24+16];
	ld.shared.f64 	%fd400, [%r24+56];
	add.f64 	%fd401, %fd399, %fd400;
	sub.f64 	%fd402, %fd399, %fd400;
	ld.shared.f64 	%fd403, [%r24+24];
	ld.shared.f64 	%fd404, [%r24+48];
	add.f64 	%fd405, %fd403, %fd404;
	sub.f64 	%fd406, %fd403, %fd404;
	ld.shared.f64 	%fd407, [%r24+32];
	ld.shared.f64 	%fd408, [%r24+40];
	add.f64 	%fd409, %fd407, %fd408;
	sub.f64 	%fd410, %fd407, %fd408;
	mov.b32 	%r25, {%rs13, %rs11};
	mov.b32 	%r26, 10;
	mov.b32 	%r27, 30987;
	dp2a.lo.u32.u32 	%r28, %r25, %r27, %r26;
	mad.lo.s32 	%r29, %r3, 1331, %r28;
	ld.const.f64 	%fd411, [const_oddDofToQuad];
	fma.rn.f64 	%fd412, %fd411, %fd393, 0d0000000000000000;
	ld.const.f64 	%fd413, [const_evenDofToQuad];
	fma.rn.f64 	%fd414, %fd413, %fd394, 0d0000000000000000;
	ld.const.f64 	%fd415, [const_oddDofToQuad+8];
	fma.rn.f64 	%fd416, %fd415, %fd397, %fd412;
	ld.const.f64 	%fd417, [const_evenDofToQuad+8];
	fma.rn.f64 	%fd418, %fd417, %fd398, %fd414;
	ld.const.f64 	%fd419, [const_oddDofToQuad+16];
	fma.rn.f64 	%fd420, %fd419, %fd401, %fd416;
	ld.const.f64 	%fd421, [const_evenDofToQuad+16];
	fma.rn.f64 	%fd422, %fd421, %fd402, %fd418;
	ld.const.f64 	%fd423, [const_oddDofToQuad+24];
	fma.rn.f64 	%fd424, %fd423, %fd405, %fd420;
	ld.const.f64 	%fd425, [const_evenDofToQuad+24];
	fma.rn.f64 	%fd426, %fd425, %fd406, %fd422;
	ld.const.f64 	%fd427, [const_oddDofToQuad+32];
	fma.rn.f64 	%fd428, %fd427, %fd409, %fd424;
	ld.const.f64 	%fd429, [const_evenDofToQuad+32];
	fma.rn.f64 	%fd430, %fd429, %fd410, %fd426;
	cvta.to.global.u64 	%rd7, %rd13;
	mul.wide.s32 	%rd8, %r29, 8;
	add.s64 	%rd9, %rd7, %rd8;
	ld.global.nc.f64 	%fd431, [%rd9];
	ld.global.nc.f64 	%fd432, [%rd9+-80];
	sub.f64 	%fd433, %fd428, %fd430;
	mul.f64 	%fd434, %fd433, %fd431;
	add.f64 	%fd435, %fd428, %fd430;
	mul.f64 	%fd890, %fd435, %fd432;
	ld.const.f64 	%fd436, [const_oddDofToQuad+40];
	fma.rn.f64 	%fd437, %fd436, %fd393, 0d0000000000000000;
	ld.const.f64 	%fd438, [const_evenDofToQuad+40];
	fma.rn.f64 	%fd439, %fd438, %fd394, 0d0000000000000000;
	ld.const.f64 	%fd440, [const_oddDofToQuad+48];
	fma.rn.f64 	%fd441, %fd440, %fd397, %fd437;
	ld.const.f64 	%fd442, [const_evenDofToQuad+48];
	fma.rn.f64 	%fd443, %fd442, %fd398, %fd439;
	ld.const.f64 	%fd444, [const_oddDofToQuad+56];
	fma.rn.f64 	%fd445, %fd444, %fd401, %fd441;
	ld.const.f64 	%fd446, [const_evenDofToQuad+56];
	fma.rn.f64 	%fd447, %fd446, %fd402, %fd443;
	ld.const.f64 	%fd448, [const_oddDofToQuad+64];
	fma.rn.f64 	%fd449, %fd448, %fd405, %fd445;
	ld.const.f64 	%fd450, [const_evenDofToQuad+64];
	fma.rn.f64 	%fd451, %fd450, %fd406, %fd447;
	ld.const.f64 	%fd452, [const_oddDofToQuad+72];
	fma.rn.f64 	%fd453, %fd452, %fd409, %fd449;
	ld.const.f64 	%fd454, [const_evenDofToQuad+72];
	fma.rn.f64 	%fd455, %fd454, %fd410, %fd451;
	ld.global.nc.f64 	%fd456, [%rd9+-8];
	ld.global.nc.f64 	%fd457, [%rd9+-72];
	sub.f64 	%fd458, %fd453, %fd455;
	mul.f64 	%fd881, %fd458, %fd456;
	add.f64 	%fd459, %fd453, %fd455;
	mul.f64 	%fd889, %fd459, %fd457;
	ld.const.f64 	%fd460, [const_oddDofToQuad+80];
	fma.rn.f64 	%fd461, %fd460, %fd393, 0d0000000000000000;
	ld.const.f64 	%fd462, [const_evenDofToQuad+80];
	fma.rn.f64 	%fd463, %fd462, %fd394, 0d0000000000000000;
	ld.const.f64 	%fd464, [const_oddDofToQuad+88];
	fma.rn.f64 	%fd465, %fd464, %fd397, %fd461;
	ld.const.f64 	%fd466, [const_evenDofToQuad+88];
	fma.rn.f64 	%fd467, %fd466, %fd398, %fd463;
	ld.const.f64 	%fd468, [const_oddDofToQuad+96];
	fma.rn.f64 	%fd469, %fd468, %fd401, %fd465;
	ld.const.f64 	%fd470, [const_evenDofToQuad+96];
	fma.rn.f64 	%fd471, %fd470, %fd402, %fd467;
	ld.const.f64 	%fd472, [const_oddDofToQuad+104];
	fma.rn.f64 	%fd473, %fd472, %fd405, %fd469;
	ld.const.f64 	%fd474, [const_evenDofToQuad+104];
	fma.rn.f64 	%fd475, %fd474, %fd406, %fd471;
	fma.rn.f64 	%fd476, %fd880, %fd409, %fd473;
	fma.rn.f64 	%fd477, %fd879, %fd410, %fd475;
	ld.global.nc.f64 	%fd478, [%rd9+-16];
	ld.global.nc.f64 	%fd479, [%rd9+-64];
	sub.f64 	%fd480, %fd476, %fd477;
	mul.f64 	%fd882, %fd480, %fd478;
	add.f64 	%fd481, %fd476, %fd477;
	mul.f64 	%fd888, %fd481, %fd479;
	fma.rn.f64 	%fd482, %fd878, %fd393, 0d0000000000000000;
	fma.rn.f64 	%fd483, %fd877, %fd394, 0d0000000000000000;
	fma.rn.f64 	%fd484, %fd876, %fd397, %fd482;
	fma.rn.f64 	%fd485, %fd875, %fd398, %fd483;
	fma.rn.f64 	%fd486, %fd874, %fd401, %fd484;
	fma.rn.f64 	%fd487, %fd873, %fd402, %fd485;
	fma.rn.f64 	%fd488, %fd872, %fd405, %fd486;
	fma.rn.f64 	%fd489, %fd871, %fd406, %fd487;
	fma.rn.f64 	%fd490, %fd870, %fd409, %fd488;
	fma.rn.f64 	%fd491, %fd869, %fd410, %fd489;
	ld.global.nc.f64 	%fd492, [%rd9+-24];
	ld.global.nc.f64 	%fd493, [%rd9+-56];
	sub.f64 	%fd494, %fd490, %fd491;
	mul.f64 	%fd883, %fd494, %fd492;
	add.f64 	%fd495, %fd490, %fd491;
	mul.f64 	%fd887, %fd495, %fd493;
	fma.rn.f64 	%fd496, %fd868, %fd393, 0d0000000000000000;
	fma.rn.f64 	%fd497, %fd867, %fd394, 0d0000000000000000;
	fma.rn.f64 	%fd498, %fd866, %fd397, %fd496;
	fma.rn.f64 	%fd499, %fd865, %fd398, %fd497;
	fma.rn.f64 	%fd500, %fd864, %fd401, %fd498;
	fma.rn.f64 	%fd501, %fd863, %fd402, %fd499;
	fma.rn.f64 	%fd502, %fd862, %fd405, %fd500;
	fma.rn.f64 	%fd503, %fd861, %fd406, %fd501;
	fma.rn.f64 	%fd504, %fd860, %fd409, %fd502;
	fma.rn.f64 	%fd505, %fd859, %fd410, %fd503;
	ld.global.nc.f64 	%fd506, [%rd9+-32];
	ld.global.nc.f64 	%fd507, [%rd9+-48];
	sub.f64 	%fd508, %fd504, %fd505;
	mul.f64 	%fd884, %fd508, %fd506;
	add.f64 	%fd509, %fd504, %fd505;
	mul.f64 	%fd886, %fd509, %fd507;
	fma.rn.f64 	%fd510, %fd858, %fd393, 0d0000000000000000;
	fma.rn.f64 	%fd511, %fd857, %fd394, 0d0000000000000000;
	fma.rn.f64 	%fd512, %fd856, %fd397, %fd510;
	fma.rn.f64 	%fd513, %fd855, %fd398, %fd511;
	fma.rn.f64 	%fd514, %fd854, %fd401, %fd512;
	fma.rn.f64 	%fd515, %fd853, %fd402, %fd513;
	fma.rn.f64 	%fd516, %fd852, %fd405, %fd514;
	fma.rn.f64 	%fd517, %fd851, %fd406, %fd515;
	fma.rn.f64 	%fd518, %fd850, %fd409, %fd516;
	fma.rn.f64 	%fd519, %fd849, %fd410, %fd517;
	ld.global.nc.f64 	%fd520, [%rd9+-40];
	add.f64 	%fd521, %fd518, %fd519;
	mul.f64 	%fd885, %fd521, %fd520;
	bar.sync 	0;
	add.f64 	%fd522, %fd890, %fd434;
	sub.f64 	%fd523, %fd890, %fd434;
	add.f64 	%fd524, %fd889, %fd881;
	sub.f64 	%fd525, %fd889, %fd881;
	add.f64 	%fd526, %fd888, %fd882;
	sub.f64 	%fd527, %fd888, %fd882;
	add.f64 	%fd528, %fd887, %fd883;
	sub.f64 	%fd529, %fd887, %fd883;
	add.f64 	%fd530, %fd886, %fd884;
	sub.f64 	%fd531, %fd886, %fd884;
	add.f64 	%fd532, %fd885, %fd885;
	sub.f64 	%fd533, %fd885, %fd885;
	mul.f64 	%fd534, %fd532, 0d3FE0000000000000;
	fma.rn.f64 	%fd535, %fd411, %fd522, 0d0000000000000000;
	fma.rn.f64 	%fd536, %fd413, %fd523, 0d0000000000000000;
	fma.rn.f64 	%fd537, %fd436, %fd524, %fd535;
	fma.rn.f64 	%fd538, %fd438, %fd525, %fd536;
	fma.rn.f64 	%fd539, %fd460, %fd526, %fd537;
	fma.rn.f64 	%fd540, %fd462, %fd527, %fd538;
	fma.rn.f64 	%fd541, %fd878, %fd528, %fd539;
	fma.rn.f64 	%fd542, %fd877, %fd529, %fd540;
	fma.rn.f64 	%fd543, %fd868, %fd530, %fd541;
	fma.rn.f64 	%fd544, %fd867, %fd531, %fd542;
	fma.rn.f64 	%fd545, %fd858, %fd534, %fd543;
	fma.rn.f64 	%fd546, %fd857, %fd533, %fd544;
	sub.f64 	%fd547, %fd545, %fd546;
	st.shared.f64 	[%r24+72], %fd547;
	add.f64 	%fd548, %fd545, %fd546;
	st.shared.f64 	[%r24], %fd548;
	fma.rn.f64 	%fd549, %fd415, %fd522, 0d0000000000000000;
	fma.rn.f64 	%fd550, %fd417, %fd523, 0d0000000000000000;
	fma.rn.f64 	%fd551, %fd440, %fd524, %fd549;
	fma.rn.f64 	%fd552, %fd442, %fd525, %fd550;
	fma.rn.f64 	%fd553, %fd464, %fd526, %fd551;
	fma.rn.f64 	%fd554, %fd466, %fd527, %fd552;
	fma.rn.f64 	%fd555, %fd876, %fd528, %fd553;
	fma.rn.f64 	%fd556, %fd875, %fd529, %fd554;
	fma.rn.f64 	%fd557, %fd866, %fd530, %fd555;
	fma.rn.f64 	%fd558, %fd865, %fd531, %fd556;
	fma.rn.f64 	%fd559, %fd856, %fd534, %fd557;
	fma.rn.f64 	%fd560, %fd855, %fd533, %fd558;
	sub.f64 	%fd561, %fd559, %fd560;
	st.shared.f64 	[%r24+64], %fd561;
	add.f64 	%fd562, %fd559, %fd560;
	st.shared.f64 	[%r24+8], %fd562;
	fma.rn.f64 	%fd563, %fd419, %fd522, 0d0000000000000000;
	fma.rn.f64 	%fd564, %fd421, %fd523, 0d0000000000000000;
	fma.rn.f64 	%fd565, %fd444, %fd524, %fd563;
	fma.rn.f64 	%fd566, %fd446, %fd525, %fd564;
	fma.rn.f64 	%fd567, %fd468, %fd526, %fd565;
	fma.rn.f64 	%fd568, %fd470, %fd527, %fd566;
	fma.rn.f64 	%fd569, %fd874, %fd528, %fd567;
	fma.rn.f64 	%fd570, %fd873, %fd529, %fd568;
	fma.rn.f64 	%fd571, %fd864, %fd530, %fd569;
	fma.rn.f64 	%fd572, %fd863, %fd531, %fd570;
	fma.rn.f64 	%fd573, %fd854, %fd534, %fd571;
	fma.rn.f64 	%fd574, %fd853, %fd533, %fd572;
	sub.f64 	%fd575, %fd573, %fd574;
	st.shared.f64 	[%r24+56], %fd575;
	add.f64 	%fd576, %fd573, %fd574;
	st.shared.f64 	[%r24+16], %fd576;
	fma.rn.f64 	%fd577, %fd423, %fd522, 0d0000000000000000;
	fma.rn.f64 	%fd578, %fd425, %fd523, 0d0000000000000000;
	fma.rn.f64 	%fd579, %fd448, %fd524, %fd577;
	fma.rn.f64 	%fd580, %fd450, %fd525, %fd578;
	fma.rn.f64 	%fd581, %fd472, %fd526, %fd579;
	fma.rn.f64 	%fd582, %fd474, %fd527, %fd580;
	fma.rn.f64 	%fd583, %fd872, %fd528, %fd581;
	fma.rn.f64 	%fd584, %fd871, %fd529, %fd582;
	fma.rn.f64 	%fd585, %fd862, %fd530, %fd583;
	fma.rn.f64 	%fd586, %fd861, %fd531, %fd584;
	fma.rn.f64 	%fd587, %fd852, %fd534, %fd585;
	fma.rn.f64 	%fd588, %fd851, %fd533, %fd586;
	sub.f64 	%fd589, %fd587, %fd588;
	st.shared.f64 	[%r24+48], %fd589;
	add.f64 	%fd590, %fd587, %fd588;
	st.shared.f64 	[%r24+24], %fd590;
	fma.rn.f64 	%fd591, %fd427, %fd522, 0d0000000000000000;
	fma.rn.f64 	%fd592, %fd429, %fd523, 0d0000000000000000;
	fma.rn.f64 	%fd593, %fd452, %fd524, %fd591;
	fma.rn.f64 	%fd594, %fd454, %fd525, %fd592;
	fma.rn.f64 	%fd595, %fd880, %fd526, %fd593;
	fma.rn.f64 	%fd596, %fd879, %fd527, %fd594;
	fma.rn.f64 	%fd597, %fd870, %fd528, %fd595;
	fma.rn.f64 	%fd598, %fd869, %fd529, %fd596;
	fma.rn.f64 	%fd599, %fd860, %fd530, %fd597;
	fma.rn.f64 	%fd600, %fd859, %fd531, %fd598;
	fma.rn.f64 	%fd601, %fd850, %fd534, %fd599;
	fma.rn.f64 	%fd602, %fd849, %fd533, %fd600;
	sub.f64 	%fd603, %fd601, %fd602;
	st.shared.f64 	[%r24+40], %fd603;
	add.f64 	%fd604, %fd601, %fd602;
	st.shared.f64 	[%r24+32], %fd604;
	bar.sync 	0;
	@%p7 bra 	$L__BB249_9;
	ld.shared.f64 	%fd605, [%r7];
	ld.shared.f64 	%fd606, [%r7+880];
	add.f64 	%fd607, %fd605, %fd606;
	sub.f64 	%fd608, %fd605, %fd606;
	ld.shared.f64 	%fd609, [%r7+88];
	ld.shared.f64 	%fd610, [%r7+792];
	add.f64 	%fd611, %fd609, %fd610;
	sub.f64 	%fd612, %fd609, %fd610;
	ld.shared.f64 	%fd613, [%r7+176];
	ld.shared.f64 	%fd614, [%r7+704];
	add.f64 	%fd615, %fd613, %fd614;
	sub.f64 	%fd616, %fd613, %fd614;
	ld.shared.f64 	%fd617, [%r7+264];
	ld.shared.f64 	%fd618, [%r7+616];
	add.f64 	%fd619, %fd617, %fd618;
	sub.f64 	%fd620, %fd617, %fd618;
	ld.shared.f64 	%fd621, [%r7+352];
	ld.shared.f64 	%fd622, [%r7+528];
	add.f64 	%fd623, %fd621, %fd622;
	sub.f64 	%fd624, %fd621, %fd622;
	ld.shared.f64 	%fd625, [%r7+440];
	add.f64 	%fd626, %fd625, %fd625;
	sub.f64 	%fd627, %fd625, %fd625;
	mul.f64 	%fd628, %fd626, 0d3FE0000000000000;
	fma.rn.f64 	%fd630, %fd411, %fd607, 0d0000000000000000;
	ld.const.f64 	%fd631, [const_evenDofToQuad];
	fma.rn.f64 	%fd632, %fd631, %fd608, 0d0000000000000000;
	ld.const.f64 	%fd633, [const_oddDofToQuad+40];
	fma.rn.f64 	%fd634, %fd633, %fd611, %fd630;
	ld.const.f64 	%fd635, [const_evenDofToQuad+40];
	fma.rn.f64 	%fd636, %fd635, %fd612, %fd632;
	ld.const.f64 	%fd637, [const_oddDofToQuad+80];
	fma.rn.f64 	%fd638, %fd637, %fd615, %fd634;
	ld.const.f64 	%fd639, [const_evenDofToQuad+80];
	fma.rn.f64 	%fd640, %fd639, %fd616, %fd636;
	fma.rn.f64 	%fd641, %fd878, %fd619, %fd638;
	fma.rn.f64 	%fd642, %fd877, %fd620, %fd640;
	fma.rn.f64 	%fd643, %fd868, %fd623, %fd641;
	fma.rn.f64 	%fd644, %fd867, %fd624, %fd642;
	fma.rn.f64 	%fd645, %fd858, %fd628, %fd643;
	fma.rn.f64 	%fd646, %fd857, %fd627, %fd644;
	sub.f64 	%fd647, %fd645, %fd646;
	st.shared.f64 	[%r7+792], %fd647;
	add.f64 	%fd648, %fd645, %fd646;
	st.shared.f64 	[%r7], %fd648;
	ld.const.f64 	%fd649, [const_oddDofToQuad+8];
	fma.rn.f64 	%fd650, %fd649, %fd607, 0d0000000000000000;
	ld.const.f64 	%fd651, [const_evenDofToQuad+8];
	fma.rn.f64 	%fd652, %fd651, %fd608, 0d0000000000000000;
	ld.const.f64 	%fd653, [const_oddDofToQuad+48];
	fma.rn.f64 	%fd654, %fd653, %fd611, %fd650;
	ld.const.f64 	%fd655, [const_evenDofToQuad+48];
	fma.rn.f64 	%fd656, %fd655, %fd612, %fd652;
	ld.const.f64 	%fd657, [const_oddDofToQuad+88];
	fma.rn.f64 	%fd658, %fd657, %fd615, %fd654;
	ld.const.f64 	%fd659, [const_evenDofToQuad+88];
	fma.rn.f64 	%fd660, %fd659, %fd616, %fd656;
	fma.rn.f64 	%fd661, %fd876, %fd619, %fd658;
	fma.rn.f64 	%fd662, %fd875, %fd620, %fd660;
	fma.rn.f64 	%fd663, %fd866, %fd623, %fd661;
	fma.rn.f64 	%fd664, %fd865, %fd624, %fd662;
	fma.rn.f64 	%fd665, %fd856, %fd628, %fd663;
	fma.rn.f64 	%fd666, %fd855, %fd627, %fd664;
	sub.f64 	%fd667, %fd665, %fd666;
	st.shared.f64 	[%r7+704], %fd667;
	add.f64 	%fd668, %fd665, %fd666;
	st.shared.f64 	[%r7+88], %fd668;
	ld.const.f64 	%fd669, [const_oddDofToQuad+16];
	fma.rn.f64 	%fd670, %fd669, %fd607, 0d0000000000000000;
	ld.const.f64 	%fd671, [const_evenDofToQuad+16];
	fma.rn.f64 	%fd672, %fd671, %fd608, 0d0000000000000000;
	ld.const.f64 	%fd673, [const_oddDofToQuad+56];
	fma.rn.f64 	%fd674, %fd673, %fd611, %fd670;
	ld.const.f64 	%fd675, [const_evenDofToQuad+56];
	fma.rn.f64 	%fd676, %fd675, %fd612, %fd672;
	ld.const.f64 	%fd677, [const_oddDofToQuad+96];
	fma.rn.f64 	%fd678, %fd677, %fd615, %fd674;
	ld.const.f64 	%fd679, [const_evenDofToQuad+96];
	fma.rn.f64 	%fd680, %fd679, %fd616, %fd676;
	fma.rn.f64 	%fd681, %fd874, %fd619, %fd678;
	fma.rn.f64 	%fd682, %fd873, %fd620, %fd680;
	fma.rn.f64 	%fd683, %fd864, %fd623, %fd681;
	fma.rn.f64 	%fd684, %fd863, %fd624, %fd682;
	fma.rn.f64 	%fd685, %fd854, %fd628, %fd683;
	fma.rn.f64 	%fd686, %fd853, %fd627, %fd684;
	sub.f64 	%fd687, %fd685, %fd686;
	st.shared.f64 	[%r7+616], %fd687;
	add.f64 	%fd688, %fd685, %fd686;
	st.shared.f64 	[%r7+176], %fd688;
	ld.const.f64 	%fd689, [const_oddDofToQuad+24];
	fma.rn.f64 	%fd690, %fd689, %fd607, 0d0000000000000000;
	ld.const.f64 	%fd691, [const_evenDofToQuad+24];
	fma.rn.f64 	%fd692, %fd691, %fd608, 0d0000000000000000;
	ld.const.f64 	%fd693, [const_oddDofToQuad+64];
	fma.rn.f64 	%fd694, %fd693, %fd611, %fd690;
	ld.const.f64 	%fd695, [const_evenDofToQuad+64];
	fma.rn.f64 	%fd696, %fd695, %fd612, %fd692;
	ld.const.f64 	%fd697, [const_oddDofToQuad+104];
	fma.rn.f64 	%fd698, %fd697, %fd615, %fd694;
	ld.const.f64 	%fd699, [const_evenDofToQuad+104];
	fma.rn.f64 	%fd700, %fd699, %fd616, %fd696;
	fma.rn.f64 	%fd701, %fd872, %fd619, %fd698;
	fma.rn.f64 	%fd702, %fd871, %fd620, %fd700;
	fma.rn.f64 	%fd703, %fd862, %fd623, %fd701;
	fma.rn.f64 	%fd704, %fd861, %fd624, %fd702;
	fma.rn.f64 	%fd705, %fd852, %fd628, %fd703;
	fma.rn.f64 	%fd706, %fd851, %fd627, %fd704;
	sub.f64 	%fd707, %fd705, %fd706;
	st.shared.f64 	[%r7+528], %fd707;
	add.f64 	%fd708, %fd705, %fd706;
	st.shared.f64 	[%r7+264], %fd708;
	ld.const.f64 	%fd709, [const_oddDofToQuad+32];
	fma.rn.f64 	%fd710, %fd709, %fd607, 0d0000000000000000;
	ld.const.f64 	%fd711, [const_evenDofToQuad+32];
	fma.rn.f64 	%fd712, %fd711, %fd608, 0d0000000000000000;
	ld.const.f64 	%fd713, [const_oddDofToQuad+72];
	fma.rn.f64 	%fd714, %fd713, %fd611, %fd710;
	ld.const.f64 	%fd715, [const_evenDofToQuad+72];
	fma.rn.f64 	%fd716, %fd715, %fd612, %fd712;
	fma.rn.f64 	%fd717, %fd880, %fd615, %fd714;
	fma.rn.f64 	%fd718, %fd879, %fd616, %fd716;
	fma.rn.f64 	%fd719, %fd870, %fd619, %fd717;
	fma.rn.f64 	%fd720, %fd869, %fd620, %fd718;
	fma.rn.f64 	%fd721, %fd860, %fd623, %fd719;
	fma.rn.f64 	%fd722, %fd859, %fd624, %fd720;
	fma.rn.f64 	%fd723, %fd850, %fd628, %fd721;
	fma.rn.f64 	%fd724, %fd849, %fd627, %fd722;
	sub.f64 	%fd725, %fd723, %fd724;
	st.shared.f64 	[%r7+440], %fd725;
	add.f64 	%fd726, %fd723, %fd724;
	st.shared.f64 	[%r7+352], %fd726;
$L__BB249_9:
	setp.gt.u32 	%p8, %r9, 99;
	bar.sync 	0;
	@%p8 bra 	$L__BB249_11;
	ld.shared.f64 	%fd727, [%r6];
	ld.shared.f64 	%fd728, [%r6+9680];
	add.f64 	%fd729, %fd727, %fd728;
	sub.f64 	%fd730, %fd727, %fd728;
	ld.shared.f64 	%fd731, [%r6+968];
	ld.shared.f64 	%fd732, [%r6+8712];
	add.f64 	%fd733, %fd731, %fd732;
	sub.f64 	%fd734, %fd731, %fd732;
	ld.shared.f64 	%fd735, [%r6+1936];
	ld.shared.f64 	%fd736, [%r6+7744];
	add.f64 	%fd737, %fd735, %fd736;
	sub.f64 	%fd738, %fd735, %fd736;
	ld.shared.f64 	%fd739, [%r6+2904];
	ld.shared.f64 	%fd740, [%r6+6776];
	add.f64 	%fd741, %fd739, %fd740;
	sub.f64 	%fd742, %fd739, %fd740;
	ld.shared.f64 	%fd743, [%r6+3872];
	ld.shared.f64 	%fd744, [%r6+5808];
	add.f64 	%fd745, %fd743, %fd744;
	sub.f64 	%fd746, %fd743, %fd744;
	ld.shared.f64 	%fd747, [%r6+4840];
	add.f64 	%fd748, %fd747, %fd747;
	sub.f64 	%fd749, %fd747, %fd747;
	mul.f64 	%fd750, %fd748, 0d3FE0000000000000;
	fma.rn.f64 	%fd752, %fd411, %fd729, 0d0000000000000000;
	fma.rn.f64 	%fd754, %fd413, %fd730, 0d0000000000000000;
	fma.rn.f64 	%fd756, %fd436, %fd733, %fd752;
	fma.rn.f64 	%fd758, %fd438, %fd734, %fd754;
	fma.rn.f64 	%fd760, %fd460, %fd737, %fd756;
	ld.const.f64 	%fd761, [const_evenDofToQuad+80];
	fma.rn.f64 	%fd762, %fd761, %fd738, %fd758;
	fma.rn.f64 	%fd763, %fd878, %fd741, %fd760;
	fma.rn.f64 	%fd764, %fd877, %fd742, %fd762;
	fma.rn.f64 	%fd765, %fd868, %fd745, %fd763;
	fma.rn.f64 	%fd766, %fd867, %fd746, %fd764;
	fma.rn.f64 	%fd767, %fd858, %fd750, %fd765;
	fma.rn.f64 	%fd768, %fd857, %fd749, %fd766;
	sub.f64 	%fd881, %fd767, %fd768;
	add.f64 	%fd890, %fd767, %fd768;
	ld.const.f64 	%fd769, [const_oddDofToQuad+8];
	fma.rn.f64 	%fd770, %fd769, %fd729, 0d0000000000000000;
	ld.const.f64 	%fd771, [const_evenDofToQuad+8];
	fma.rn.f64 	%fd772, %fd771, %fd730, 0d0000000000000000;
	ld.const.f64 	%fd773, [const_oddDofToQuad+48];
	fma.rn.f64 	%fd774, %fd773, %fd733, %fd770;
	ld.const.f64 	%fd775, [const_evenDofToQuad+48];
	fma.rn.f64 	%fd776, %fd775, %fd734, %fd772;
	ld.const.f64 	%fd777, [const_oddDofToQuad+88];
	fma.rn.f64 	%fd778, %fd777, %fd737, %fd774;
	ld.const.f64 	%fd779, [const_evenDofToQuad+88];
	fma.rn.f64 	%fd780, %fd779, %fd738, %fd776;
	fma.rn.f64 	%fd781, %fd876, %fd741, %fd778;
	fma.rn.f64 	%fd782, %fd875, %fd742, %fd780;
	fma.rn.f64 	%fd783, %fd866, %fd745, %fd781;
	fma.rn.f64 	%fd784, %fd865, %fd746, %fd782;
	fma.rn.f64 	%fd785, %fd856, %fd750, %fd783;
	fma.rn.f64 	%fd786, %fd855, %fd749, %fd784;
	sub.f64 	%fd882, %fd785, %fd786;
	add.f64 	%fd889, %fd785, %fd786;
	ld.const.f64 	%fd787, [const_oddDofToQuad+16];
	fma.rn.f64 	%fd788, %fd787, %fd729, 0d0000000000000000;
	ld.const.f64 	%fd789, [const_evenDofToQuad+16];
	fma.rn.f64 	%fd790, %fd789, %fd730, 0d0000000000000000;
	ld.const.f64 	%fd791, [const_oddDofToQuad+56];
	fma.rn.f64 	%fd792, %fd791, %fd733, %fd788;
	ld.const.f64 	%fd793, [const_evenDofToQuad+56];
	fma.rn.f64 	%fd794, %fd793, %fd734, %fd790;
	ld.const.f64 	%fd795, [const_oddDofToQuad+96];
	fma.rn.f64 	%fd796, %fd795, %fd737, %fd792;
	ld.const.f64 	%fd797, [const_evenDofToQuad+96];
	fma.rn.f64 	%fd798, %fd797, %fd738, %fd794;
	fma.rn.f64 	%fd799, %fd874, %fd741, %fd796;
	fma.rn.f64 	%fd800, %fd873, %fd742, %fd798;
	fma.rn.f64 	%fd801, %fd864, %fd745, %fd799;
	fma.rn.f64 	%fd802, %fd863, %fd746, %fd800;
	fma.rn.f64 	%fd803, %fd854, %fd750, %fd801;
	fma.rn.f64 	%fd804, %fd853, %fd749, %fd802;
	sub.f64 	%fd883, %fd803, %fd804;
	add.f64 	%fd888, %fd803, %fd804;
	ld.const.f64 	%fd805, [const_oddDofToQuad+24];
	fma.rn.f64 	%fd806, %fd805, %fd729, 0d0000000000000000;
	ld.const.f64 	%fd807, [const_evenDofToQuad+24];
	fma.rn.f64 	%fd808, %fd807, %fd730, 0d0000000000000000;
	ld.const.f64 	%fd809, [const_oddDofToQuad+64];
	fma.rn.f64 	%fd810, %fd809, %fd733, %fd806;
	ld.const.f64 	%fd811, [const_evenDofToQuad+64];
	fma.rn.f64 	%fd812, %fd811, %fd734, %fd808;
	ld.const.f64 	%fd813, [const_oddDofToQuad+104];
	fma.rn.f64 	%fd814, %fd813, %fd737, %fd810;
	ld.const.f64 	%fd815, [const_evenDofToQuad+104];
	fma.rn.f64 	%fd816, %fd815, %fd738, %fd812;
	fma.rn.f64 	%fd817, %fd872, %fd741, %fd814;
	fma.rn.f64 	%fd818, %fd871, %fd742, %fd816;
	fma.rn.f64 	%fd819, %fd862, %fd745, %fd817;
	fma.rn.f64 	%fd820, %fd861, %fd746, %fd818;
	fma.rn.f64 	%fd821, %fd852, %fd750, %fd819;
	fma.rn.f64 	%fd822, %fd851, %fd749, %fd820;
	sub.f64 	%fd884, %fd821, %fd822;
	add.f64 	%fd887, %fd821, %fd822;
	ld.const.f64 	%fd823, [const_oddDofToQuad+32];
	fma.rn.f64 	%fd824, %fd823, %fd729, 0d0000000000000000;
	ld.const.f64 	%fd825, [const_evenDofToQuad+32];
	fma.rn.f64 	%fd826, %fd825, %fd730, 0d0000000000000000;
	ld.const.f64 	%fd827, [const_oddDofToQuad+72];
	fma.rn.f64 	%fd828, %fd827, %fd733, %fd824;
	ld.const.f64 	%fd829, [const_evenDofToQuad+72];
	fma.rn.f64 	%fd830, %fd829, %fd734, %fd826;
	fma.rn.f64 	%fd831, %fd880, %fd737, %fd828;
	fma.rn.f64 	%fd832, %fd879, %fd738, %fd830;
	fma.rn.f64 	%fd833, %fd870, %fd741, %fd831;
	fma.rn.f64 	%fd834, %fd869, %fd742, %fd832;
	fma.rn.f64 	%fd835, %fd860, %fd745, %fd833;
	fma.rn.f64 	%fd836, %fd859, %fd746, %fd834;
	fma.rn.f64 	%fd837, %fd850, %fd750, %fd835;
	fma.rn.f64 	%fd838, %fd849, %fd749, %fd836;
	sub.f64 	%fd885, %fd837, %fd838;
	add.f64 	%fd886, %fd837, %fd838;
$L__BB249_11:
	bar.sync 	0;
	@%p4 bra 	$L__BB249_13;
	ld.param.u64 	%rd14, [_Z32massMatrixMultiplyConstantKernelILi10ELi11ELi1EEviPKdS1_S1_S1_Pd_param_5];
	mad.lo.s32 	%r30, %r3, 1000, %r9;
	cvta.to.global.u64 	%rd10, %rd14;
	mul.wide.s32 	%rd11, %r30, 8;
	add.s64 	%rd12, %rd10, %rd11;
	st.global.f64 	[%rd12], %fd890;
	st.global.f64 	[%rd12+800], %fd889;
	st.global.f64 	[%rd12+1600], %fd888;
	st.global.f64 	[%rd12+2400], %fd887;
	st.global.f64 	[%rd12+3200], %fd886;
	st.global.f64 	[%rd12+4000], %fd885;
	st.global.f64 	[%rd12+4800], %fd884;
	st.global.f64 	[%rd12+5600], %fd883;
	st.global.f64 	[%rd12+6400], %fd882;
	st.global.f64 	[%rd12+7200], %fd881;
$L__BB249_13:
	ret;

}
	// .globl	_Z30massMatrixMultiplySharedKernelILi10ELi11ELi1EEviPKdS1_S1_S1_Pd
.visible .entry _Z30massMatrixMultiplySharedKernelILi10ELi11ELi1EEviPKdS1_S1_S1_Pd(
	.param .u32 _Z30massMatrixMultiplySharedKernelILi10ELi11ELi1EEviPKdS1_S1_S1_Pd_param_0,
	.param .u64 .ptr .align 1 _Z30massMatrixMultiplySharedKernelILi10ELi11ELi1EEviPKdS1_S1_S1_Pd_param_1,
	.param .u64 .ptr .align 1 _Z30massMatrixMultiplySharedKernelILi10ELi11ELi1EEviPKdS1_S1_S1_Pd_param_2,
	.param .u64 .ptr .align 1 _Z30massMatrixMultiplySharedKernelILi10ELi11ELi1EEviPKdS1_S1_S1_Pd_param_3,
	.param .u64 .ptr .align 1 _Z30massMatrixMultiplySharedKernelILi10ELi11ELi1EEviPKdS1_S1_S1_Pd_param_4,
	.param .u64 .ptr .align 1 _Z30massMatrixMultiplySharedKernelILi10ELi11ELi1EEviPKdS1_S1_S1_Pd_param_5
)
{
	.reg .pred 	%p<13>;
	.reg .b16 	%rs<13>;
	.reg .b32 	%r<44>;
	.reg .b64 	%rd<22>;
	.reg .b64 	%fd<798>;
	// demoted variable
	.shared .align 8 .b8 _ZZ30massMatrixMultiplySharedKernelILi10ELi11ELi1EEviPKdS1_S1_S1_PdE6s_tmp1[10648];
	// demoted variable
	.shared .align 8 .b8 _ZZ30massMatrixMultiplySharedKernelILi10ELi11ELi1EEviPKdS1_S1_S1_PdE14s_oddDofToQuad[240];
	// demoted variable
	.shared .align 8 .b8 _ZZ30massMatrixMultiplySharedKernelILi10ELi11ELi1EEviPKdS1_S1_S1_PdE15s_evenDofToQuad[240];
	ld.param.u32 	%r8, [_Z30massMatrixMultiplySharedKernelILi10ELi11ELi1EEviPKdS1_S1_S1_Pd_param_0];
	ld.param.u64 	%rd2, [_Z30massMatrixMultiplySharedKernelILi10ELi11ELi1EEviPKdS1_S1_S1_Pd_param_2];
	ld.param.u64 	%rd3, [_Z30massMatrixMultiplySharedKernelILi10ELi11ELi1EEviPKdS1_S1_S1_Pd_param_3];
	ld.param.u64 	%rd4, [_Z30massMatrixMultiplySharedKernelILi10ELi11ELi1EEviPKdS1_S1_S1_Pd_param_4];
	mov.u32 	%r9, %tid.x;
	mov.u32 	%r2, %tid.y;
	mov.u32 	%r10, %ctaid.x;
	add.s32 	%r3, %r10, %r2;
	cvt.u16.u32 	%rs2, %r9;
	mul.hi.u16 	%rs3, %rs2, -13107;
	shr.u16 	%rs4, %rs3, 3;
	mul.lo.s16 	%rs5, %rs4, 10;
	sub.s16 	%rs1, %rs2, %rs5;
	setp.lt.s32 	%p2, %r3, %r8;
	setp.lt.u32 	%p3, %r9, 100;
	and.pred  	%p1, %p2, %p3;
	not.pred 	%p4, %p1;
	@%p4 bra 	$L__BB250_2;
	cvta.to.global.u64 	%rd6, %rd4;
	mad.lo.s32 	%r11, %r3, 1000, %r9;
	mul.wide.s32 	%rd7, %r11, 8;
	add.s64 	%rd8, %rd6, %rd7;
	ld.global.nc.f64 	%fd755, [%rd8];
	ld.global.nc.f64 	%fd754, [%rd8+800];
	ld.global.nc.f64 	%fd753, [%rd8+1600];
	ld.global.nc.f64 	%fd752, [%rd8+2400];
	ld.global.nc.f64 	%fd751, [%rd8+3200];
	ld.global.nc.f64 	%fd750, [%rd8+4000];
	ld.global.nc.f64 	%fd749, [%rd8+4800];
	ld.global.nc.f64 	%fd748, [%rd8+5600];
	ld.global.nc.f64 	%fd747, [%rd8+6400];
	ld.global.nc.f64 	%fd746, [%rd8+7200];
$L__BB250_2:
	setp.ne.s32 	%p5, %r2, 0;
	setp.gt.u32 	%p6, %r9, 29;
	or.pred  	%p7, %p5, %p6;
	@%p7 bra 	$L__BB250_4;
	cvta.to.global.u64 	%rd9, %rd2;
	mul.wide.u32 	%rd10, %r9, 8;
	add.s64 	%rd11, %rd9, %rd10;
	ld.global.nc.f64 	%fd176, [%rd11];
	shl.b32 	%r12, %r9, 3;
	mov.u32 	%r13, _ZZ30massMatrixMultiplySharedKernelILi10ELi11ELi1EEviPKdS1_S1_S1_PdE14s_oddDofToQuad;
	add.s32 	%r14, %r13, %r12;
	st.shared.f64 	[%r14], %fd176;
	cvta.to.global.u64 	%rd12, %rd3;
	add.s64 	%rd13, %rd12, %rd10;
	ld.global.nc.f64 	%fd177, [%rd13];
	mov.u32 	%r15, _ZZ30massMatrixMultiplySharedKernelILi10ELi11ELi1EEviPKdS1_S1_S1_PdE15s_evenDofToQuad;
	add.s32 	%r16, %r15, %r12;
	st.shared.f64 	[%r16], %fd177;
$L__BB250_4:
	setp.gt.u32 	%p8, %r9, 99;
	bar.sync 	0;
	ld.shared.f64 	%fd21, [_ZZ30massMatrixMultiplySharedKernelILi10ELi11ELi1EEviPKdS1_S1_S1_PdE14s_oddDofToQuad];
	ld.shared.f64 	%fd22, [_ZZ30massMatrixMultiplySharedKernelILi10ELi11ELi1EEviPKdS1_S1_S1_PdE15s_evenDofToQuad];
	ld.shared.f64 	%fd23, [_ZZ30massMatrixMultiplySharedKernelILi10ELi11ELi1EEviPKdS1_S1_S1_PdE14s_oddDofToQuad+8];
	ld.shared.f64 	%fd24, [_ZZ30massMatrixMultiplySharedKernelILi10ELi11ELi1EEviPKdS1_S1_S1_PdE15s_evenDofToQuad+8];
	ld.shared.f64 	%fd25, [_ZZ30massMatrixMultiplySharedKernelILi10ELi11ELi1EEviPKdS1_S1_S1_PdE14s_oddDofToQuad+16];
	ld.shared.f64 	%fd26, [_ZZ30massMatrixMultiplySharedKernelILi10ELi11ELi1EEviPKdS1_S1_S1_PdE15s_evenDofToQuad+16];
	ld.shared.f64 	%fd27, [_ZZ30massMatrixMultiplySharedKernelILi10ELi11ELi1EEviPKdS1_S1_S1_PdE14s_oddDofToQuad+24];
	ld.shared.f64 	%fd28, [_ZZ30massMatrixMultiplySharedKernelILi10ELi11ELi1EEviPKdS1_S1_S1_PdE15s_evenDofToQuad+24];
	ld.shared.f64 	%fd29, [_ZZ30massMatrixMultiplySharedKernelILi10ELi11ELi1EEviPKdS1_S1_S1_PdE14s_oddDofToQuad+32];
	ld.shared.f64 	%fd30, [_ZZ30massMatrixMultiplySharedKernelILi10ELi11ELi1EEviPKdS1_S1_S1_PdE15s_evenDofToQuad+32];
	ld.shared.f64 	%fd31, [_ZZ30massMatrixMultiplySharedKernelILi10ELi11ELi1EEviPKdS1_S1_S1_PdE14s_oddDofToQuad+40];
	ld.shared.f64 	%fd32, [_ZZ30massMatrixMultiplySharedKernelILi10ELi11ELi1EEviPKdS1_S1_S1_PdE15s_evenDofToQuad+40];
	ld.shared.f64 	%fd33, [_ZZ30massMatrixMultiplySharedKernelILi10ELi11ELi1EEviPKdS1_S1_S1_PdE14s_oddDofToQuad+48];
	ld.shared.f64 	%fd34, [_ZZ30massMatrixMultiplySharedKernelILi10ELi11ELi1EEviPKdS1_S1_S1_PdE15s_evenDofToQuad+48];
	ld.shared.f64 	%fd35, [_ZZ30massMatrixMultiplySharedKernelILi10ELi11ELi1EEviPKdS1_S1_S1_PdE14s_oddDofToQuad+56];
	ld.shared.f64 	%fd36, [_ZZ30massMatrixMultiplySharedKernelILi10ELi11ELi1EEviPKdS1_S1_S1_PdE15s_evenDofToQuad+56];
	ld.shared.f64 	%fd37, [_ZZ30massMatrixMultiplySharedKernelILi10ELi11ELi1EEviPKdS1_S1_S1_PdE14s_oddDofToQuad+64];
	ld.shared.f64 	%fd38, [_ZZ30massMatrixMultiplySharedKernelILi10ELi11ELi1EEviPKdS1_S1_S1_PdE15s_evenDofToQuad+64];
	ld.shared.f64 	%fd39, [_ZZ30massMatrixMultiplySharedKernelILi10ELi11ELi1EEviPKdS1_S1_S1_PdE14s_oddDofToQuad+72];
	ld.shared.f64 	%fd40, [_ZZ30massMatrixMultiplySharedKernelILi10ELi11ELi1EEviPKdS1_S1_S1_PdE15s_evenDofToQuad+72];
	ld.shared.f64 	%fd41, [_ZZ30massMatrixMultiplySharedKernelILi10ELi11ELi1EEviPKdS1_S1_S1_PdE14s_oddDofToQuad+80];
	ld.shared.f64 	%fd42, [_ZZ30massMatrixMultiplySharedKernelILi10ELi11ELi1EEviPKdS1_S1_S1_PdE15s_evenDofToQuad+80];
	ld.shared.f64 	%fd43, [_ZZ30massMatrixMultiplySharedKernelILi10ELi11ELi1EEviPKdS1_S1_S1_PdE14s_oddDofToQuad+88];
	ld.shared.f64 	%fd44, [_ZZ30massMatrixMultiplySharedKernelILi10ELi11ELi1EEviPKdS1_S1_S1_PdE15s_evenDofToQuad+88];
	ld.shared.f64 	%fd45, [_ZZ30massMatrixMultiplySharedKernelILi10ELi11ELi1EEviPKdS1_S1_S1_PdE14s_oddDofToQuad+96];
	ld.shared.f64 	%fd46, [_ZZ30massMatrixMultiplySharedKernelILi10ELi11ELi1EEviPKdS1_S1_S1_PdE15s_evenDofToQuad+96];
	ld.shared.f64 	%fd47, [_ZZ30massMatrixMultiplySharedKernelILi10ELi11ELi1EEviPKdS1_S1_S1_PdE14s_oddDofToQuad+104];
	ld.shared.f64 	%fd48, [_ZZ30massMatrixMultiplySharedKernelILi10ELi11ELi1EEviPKdS1_S1_S1_PdE15s_evenDofToQuad+104];
	mov.u32 	%r17, _ZZ30massMatrixMultiplySharedKernelILi10ELi11ELi1EEviPKdS1_S1_S1_PdE6s_tmp1;
	mad.lo.s32 	%r18, %r2, 10648, %r17;
	mul.lo.s16 	%rs7, %rs2, 205;
	shr.u16 	%rs8, %rs7, 11;
	cvt.u32.u16 	%r4, %rs8;
	mul.wide.u16 	%r19, %rs8, 88;
	add.s32 	%r5, %r18, %r19;
	mul.wide.u16 	%r20, %rs1, 8;
	add.s32 	%r6, %r5, %r20;
	@%p8 bra 	$L__BB250_6;
	add.f64 	%fd178, %fd755, %fd746;
	sub.f64 	%fd179, %fd755, %fd746;
	add.f64 	%fd180, %fd754, %fd747;
	sub.f64 	%fd181, %fd754, %fd747;
	add.f64 	%fd182, %fd753, %fd748;
	sub.f64 	%fd183, %fd753, %fd748;
	add.f64 	%fd184, %fd752, %fd749;
	sub.f64 	%fd185, %fd752, %fd749;
	add.f64 	%fd186, %fd751, %fd750;
	sub.f64 	%fd187, %fd751, %fd750;
	fma.rn.f64 	%fd188, %fd21, %fd178, 0d0000000000000000;
	fma.rn.f64 	%fd189, %fd22, %fd179, 0d0000000000000000;
	fma.rn.f64 	%fd190, %fd23, %fd180, %fd188;
	fma.rn.f64 	%fd191, %fd24, %fd181, %fd189;
	fma.rn.f64 	%fd192, %fd25, %fd182, %fd190;
	fma.rn.f64 	%fd193, %fd26, %fd183, %fd191;
	fma.rn.f64 	%fd194, %fd27, %fd184, %fd192;
	fma.rn.f64 	%fd195, %fd28, %fd185, %fd193;
	fma.rn.f64 	%fd196, %fd29, %fd186, %fd194;
	fma.rn.f64 	%fd197, %fd30, %fd187, %fd195;
	sub.f64 	%fd198, %fd196, %fd197;
	st.shared.f64 	[%r6+9680], %fd198;
	add.f64 	%fd199, %fd197, %fd196;
	st.shared.f64 	[%r6], %fd199;
	fma.rn.f64 	%fd200, %fd31, %fd178, 0d0000000000000000;
	fma.rn.f64 	%fd201, %fd32, %fd179, 0d0000000000000000;
	fma.rn.f64 	%fd202, %fd33, %fd180, %fd200;
	fma.rn.f64 	%fd203, %fd34, %fd181, %fd201;
	fma.rn.f64 	%fd204, %fd35, %fd182, %fd202;
	fma.rn.f64 	%fd205, %fd36, %fd183, %fd203;
	fma.rn.f64 	%fd206, %fd37, %fd184, %fd204;
	fma.rn.f64 	%fd207, %fd38, %fd185, %fd205;
	fma.rn.f64 	%fd208, %fd39, %fd186, %fd206;
	fma.rn.f64 	%fd209, %fd40, %fd187, %fd207;
	sub.f64 	%fd210, %fd208, %fd209;
	st.shared.f64 	[%r6+8712], %fd210;
	add.f64 	%fd211, %fd209, %fd208;
	st.shared.f64 	[%r6+968], %fd211;
	fma.rn.f64 	%fd212, %fd41, %fd178, 0d0000000000000000;
	fma.rn.f64 	%fd213, %fd42, %fd179, 0d0000000000000000;
	fma.rn.f64 	%fd214, %fd43, %fd180, %fd212;
	fma.rn.f64 	%fd215, %fd44, %fd181, %fd213;
	fma.rn.f64 	%fd216, %fd45, %fd182, %fd214;
	fma.rn.f64 	%fd217, %fd46, %fd183, %fd215;
	fma.rn.f64 	%fd218, %fd47, %fd184, %fd216;
	fma.rn.f64 	%fd219, %fd48, %fd185, %fd217;
	ld.shared.f64 	%fd220, [_ZZ30massMatrixMultiplySharedKernelILi10ELi11ELi1EEviPKdS1_S1_S1_PdE14s_oddDofToQuad+112];
	fma.rn.f64 	%fd221, %fd220, %fd186, %fd218;
	ld.shared.f64 	%fd222, [_ZZ30massMatrixMultiplySharedKernelILi10ELi11ELi1EEviPKdS1_S1_S1_PdE15s_evenDofToQuad+112];
	fma.rn.f64 	%fd223, %fd222, %fd187, %fd219;
	sub.f64 	%fd224, %fd221, %fd223;
	st.shared.f64 	[%r6+7744], %fd224;
	add.f64 	%fd225, %fd223, %fd221;
	st.shared.f64 	[%r6+1936], %fd225;
	ld.shared.f64 	%fd226, [_ZZ30massMatrixMultiplySharedKernelILi10ELi11ELi1EEviPKdS1_S1_S1_PdE14s_oddDofToQuad+120];
	fma.rn.f64 	%fd227, %fd226, %fd178, 0d0000000000000000;
	ld.shared.f64 	%fd228, [_ZZ30massMatrixMultiplySharedKernelILi10ELi11ELi1EEviPKdS1_S1_S1_PdE15s_evenDofToQuad+120];
	fma.rn.f64 	%fd229, %fd228, %fd179, 0d0000000000000000;
	ld.shared.f64 	%fd230, [_ZZ30massMatrixMultiplySharedKernelILi10ELi11ELi1EEviPKdS1_S1_S1_PdE14s_oddDofToQuad+128];
	fma.rn.f64 	%fd231, %fd230, %fd180, %fd227;
	ld.shared.f64 	%fd232, [_ZZ30massMatrixMultiplySharedKernelILi10ELi11ELi1EEviPKdS1_S1_S1_PdE15s_evenDofToQuad+128];
	fma.rn.f64 	%fd233, %fd232, %fd181, %fd229;
	ld.shared.f64 	%fd234, [_ZZ30massMatrixMultiplySharedKernelILi10ELi11ELi1EEviPKdS1_S1_S1_PdE14s_oddDofToQuad+136];
	fma.rn.f64 	%fd235, %fd234, %fd182, %fd231;
	ld.shared.f64 	%fd236, [_ZZ30massMatrixMultiplySharedKernelILi10ELi11ELi1EEviPKdS1_S1_S1_PdE15s_evenDofToQuad+136];
	fma.rn.f64 	%fd237, %fd236, %fd183, %fd233;
	ld.shared.f64 	%fd238, [_ZZ30massMatrixMultiplySharedKernelILi10ELi11ELi1EEviPKdS1_S1_S1_PdE14s_oddDofToQuad+144];
	fma.rn.f64 	%fd239, %fd238, %fd184, %fd235;
	ld.shared.f64 	%fd240, [_ZZ30massMatrixMultiplySharedKernelILi10ELi11ELi1EEviPKdS1_S1_S1_PdE15s_evenDofToQuad+144];
	fma.rn.f64 	%fd241, %fd240, %fd185, %fd237;
	ld.shared.f64 	%fd242, [_ZZ30massMatrixMultiplySharedKernelILi10ELi11ELi1EEviPKdS1_S1_S1_PdE14s_oddDofToQuad+152];
	fma.rn.f64 	%fd243, %fd242, %fd186, %fd239;
	ld.shared.f64 	%fd244, [_ZZ30massMatrixMultiplySharedKernelILi10ELi11ELi1EEviPKdS1_S1_S1_PdE15s_evenDofToQuad+152];
	fma.rn.f64 	%fd245, %fd244, %fd187, %fd241;
	sub.f64 	%fd246, %fd243, %fd245;
	st.shared.f64 	[%r6+6776], %fd246;
	add.f64 	%fd247, %fd245, %fd243;
	st.shared.f64 	[%r6+2904], %fd247;
	ld.shared.f64 	%fd248, [_ZZ30massMatrixMultiplySharedKernelILi10ELi11ELi1EEviPKdS1_S1_S1_PdE14s_oddDofToQuad+160];
	fma.rn.f64 	%fd249, %fd248, %fd178, 0d0000000000000000;
	ld.shared.f64 	%fd250, [_ZZ30massMatrixMultiplySharedKernelILi10ELi11ELi1EEviPKdS1_S1_S1_PdE15s_evenDofToQuad+160];
	fma.rn.f64 	%fd251, %fd250, %fd179, 0d0000000000000000;
	ld.shared.f64 	%fd252, [_ZZ30massMatrixMultiplySharedKernelILi10ELi11ELi1EEviPKdS1_S1_S1_PdE14s_oddDofToQuad+168];
	fma.rn.f64 	%fd253, %fd252, %fd180, %fd249;
	ld.shared.f64 	%fd254, [_ZZ30massMatrixMultiplySharedKernelILi10ELi11ELi1EEviPKdS1_S1_S1_PdE15s_evenDofToQuad+168];
	fma.rn.f64 	%fd255, %fd254, %fd181, %fd251;
	ld.shared.f64 	%fd256, [_ZZ30massMatrixMultiplySharedKernelILi10ELi11ELi1EEviPKdS1_S1_S1_PdE14s_oddDofToQuad+176];
	fma.rn.f64 	%fd257, %fd256, %fd182, %fd253;
	ld.shared.f64 	%fd258, [_ZZ30massMatrixMultiplySharedKernelILi10ELi11ELi1EEviPKdS1_S1_S1_PdE15s_evenDofToQuad+176];
	fma.rn.f64 	%fd259, %fd258, %fd183, %fd255;
	ld.shared.f64 	%fd260, [_ZZ30massMatrixMultiplySharedKernelILi10ELi11ELi1EEviPKdS1_S1_S1_PdE14s_oddDofToQuad+184];
	fma.rn.f64 	%fd261, %fd260, %fd184, %fd257;
	ld.shared.f64 	%fd262, [_ZZ30massMatrixMultiplySharedKernelILi10ELi11ELi1EEviPKdS1_S1_S1_PdE15s_evenDofToQuad+184];
	fma.rn.f64 	%fd263, %fd262, %fd185, %fd259;
	ld.shared.f64 	%fd264, [_ZZ30massMatrixMultiplySharedKernelILi10ELi11ELi1EEviPKdS1_S1_S1_PdE14s_oddDofToQuad+192];
	fma.rn.f64 	%fd265, %fd264, %fd186, %fd261;
	ld.shared.f64 	%fd266, [_ZZ30massMatrixMultiplySharedKernelILi10ELi11ELi1EEviPKdS1_S1_S1_PdE15s_evenDofToQuad+192];
	fma.rn.f64 	%fd267, %fd266, %fd187, %fd263;
	sub.f64 	%fd268, %fd265, %fd267;
	st.shared.f64 	[%r6+5808], %fd268;
	add.f64 	%fd269, %fd267, %fd265;
	st.shared.f64 	[%r6+3872], %fd269;
	ld.shared.f64 	%fd270, [_ZZ30massMatrixMultiplySharedKernelILi10ELi11ELi1EEviPKdS1_S1_S1_PdE14s_oddDofToQuad+200];
	fma.rn.f64 	%fd271, %fd270, %fd178, 0d0000000000000000;
	ld.shared.f64 	%fd272, [_ZZ30massMatrixMultiplySharedKernelILi10ELi11ELi1EEviPKdS1_S1_S1_PdE15s_evenDofToQuad+200];
	fma.rn.f64 	%fd273, %fd272, %fd179, 0d0000000000000000;
	ld.shared.f64 	%fd274, [_ZZ30massMatrixMultiplySharedKernelILi10ELi11ELi1EEviPKdS1_S1_S1_PdE14s_oddDofToQuad+208];
	fma.rn.f64 	%fd275, %fd274, %fd180, %fd271;
	ld.shared.f64 	%fd276, [_ZZ30massMatrixMultiplySharedKernelILi10ELi11ELi1EEviPKdS1_S1_S1_PdE15s_evenDofToQuad+208];
	fma.rn.f64 	%fd277, %fd276, %fd181, %fd273;
	ld.shared.f64 	%fd278, [_ZZ30massMatrixMultiplySharedKernelILi10ELi11ELi1EEviPKdS1_S1_S1_PdE14s_oddDofToQuad+216];
	fma.rn.f64 	%fd279, %fd278, %fd182, %fd275;
	ld.shared.f64 	%fd280, [_ZZ30massMatrixMultiplySharedKernelILi10ELi11ELi1EEviPKdS1_S1_S1_PdE15s_evenDofToQuad+216];
	fma.rn.f64 	%fd281, %fd280, %fd183, %fd277;
	ld.shared.f64 	%fd282, [_ZZ30massMatrixMultiplySharedKernelILi10ELi11ELi1EEviPKdS1_S1_S1_PdE14s_oddDofToQuad+224];
	fma.rn.f64 	%fd283, %fd282, %fd184, %fd279;
	ld.shared.f64 	%fd284, [_ZZ30massMatrixMultiplySharedKernelILi10ELi11ELi1EEviPKdS1_S1_S1_PdE15s_evenDofToQuad+224];
	fma.rn.f64 	%fd285, %fd284, %fd185, %fd281;
	ld.shared.f64 	%fd286, [_ZZ30massMatrixMultiplySharedKernelILi10ELi11ELi1EEviPKdS1_S1_S1_PdE14s_oddDofToQuad+232];
	fma.rn.f64 	%fd287, %fd286, %fd186, %fd283;
	ld.shared.f64 	%fd288, [_ZZ30massMatrixMultiplySharedKernelILi10ELi11ELi1EEviPKdS1_S1_S1_PdE15s_evenDofToQuad+232];
	fma.rn.f64 	%fd289, %fd288, %fd187, %fd285;
	add.f64 	%fd290, %fd289, %fd287;
	st.shared.f64 	[%r6+4840], %fd290;
$L__BB250_6:
	bar.sync 	0;
	setp.lt.u32 	%p9, %r9, 110;
	mad.lo.s32 	%r21, %r4, 880, %r5;
	add.s32 	%r7, %r21, %r20;
	@%p9 bra 	$L__BB250_8;
	ld.shared.f64 	%fd787, [_ZZ30massMatrixMultiplySharedKernelILi10ELi11ELi1EEviPKdS1_S1_S1_PdE14s_oddDofToQuad+112];
	ld.shared.f64 	%fd786, [_ZZ30massMatrixMultiplySharedKernelILi10ELi11ELi1EEviPKdS1_S1_S1_PdE15s_evenDofToQuad+112];
	ld.shared.f64 	%fd785, [_ZZ30massMatrixMultiplySharedKernelILi10ELi11ELi1EEviPKdS1_S1_S1_PdE14s_oddDofToQuad+120];
	ld.shared.f64 	%fd784, [_ZZ30massMatrixMultiplySharedKernelILi10ELi11ELi1EEviPKdS1_S1_S1_PdE15s_evenDofToQuad+120];
	ld.shared.f64 	%fd783, [_ZZ30massMatrixMultiplySharedKernelILi10ELi11ELi1EEviPKdS1_S1_S1_PdE14s_oddDofToQuad+128];
	ld.shared.f64 	%fd782, [_ZZ30massMatrixMultiplySharedKernelILi10ELi11ELi1EEviPKdS1_S1_S1_PdE15s_evenDofToQuad+128];
	ld.shared.f64 	%fd781, [_ZZ30massMatrixMultiplySharedKernelILi10ELi11ELi1EEviPKdS1_S1_S1_PdE14s_oddDofToQuad+136];
	ld.shared.f64 	%fd780, [_ZZ30massMatrixMultiplySharedKernelILi10ELi11ELi1EEviPKdS1_S1_S1_PdE15s_evenDofToQuad+136];
	ld.shared.f64 	%fd779, [_ZZ30massMatrixMultiplySharedKernelILi10ELi11ELi1EEviPKdS1_S1_S1_PdE14s_oddDofToQuad+144];
	ld.shared.f64 	%fd778, [_ZZ30massMatrixMultiplySharedKernelILi10ELi11ELi1EEviPKdS1_S1_S1_PdE15s_evenDofToQuad+144];
	ld.shared.f64 	%fd777, [_ZZ30massMatrixMultiplySharedKernelILi10ELi11ELi1EEviPKdS1_S1_S1_PdE14s_oddDofToQuad+152];
	ld.shared.f64 	%fd776, [_ZZ30massMatrixMultiplySharedKernelILi10ELi11ELi1EEviPKdS1_S1_S1_PdE15s_evenDofToQuad+152];
	ld.shared.f64 	%fd775, [_ZZ30massMatrixMultiplySharedKernelILi10ELi11ELi1EEviPKdS1_S1_S1_PdE14s_oddDofToQuad+160];
	ld.shared.f64 	%fd774, [_ZZ30massMatrixMultiplySharedKernelILi10ELi11ELi1EEviPKdS1_S1_S1_PdE15s_evenDofToQuad+160];
	ld.shared.f64 	%fd773, [_ZZ30massMatrixMultiplySharedKernelILi10ELi11ELi1EEviPKdS1_S1_S1_PdE14s_oddDofToQuad+168];
	ld.shared.f64 	%fd772, [_ZZ30massMatrixMultiplySharedKernelILi10ELi11ELi1EEviPKdS1_S1_S1_PdE15s_evenDofToQuad+168];
	ld.shared.f64 	%fd771, [_ZZ30massMatrixMultiplySharedKernelILi10ELi11ELi1EEviPKdS1_S1_S1_PdE14s_oddDofToQuad+176];
	ld.shared.f64 	%fd770, [_ZZ30massMatrixMultiplySharedKernelILi10ELi11ELi1EEviPKdS1_S1_S1_PdE15s_evenDofToQuad+176];
	ld.shared.f64 	%fd769, [_ZZ30massMatrixMultiplySharedKernelILi10ELi11ELi1EEviPKdS1_S1_S1_PdE14s_oddDofToQuad+184];
	ld.shared.f64 	%fd768, [_ZZ30massMatrixMultiplySharedKernelILi10ELi11ELi1EEviPKdS1_S1_S1_PdE15s_evenDofToQuad+184];
	ld.shared.f64 	%fd767, [_ZZ30massMatrixMultiplySharedKernelILi10ELi11ELi1EEviPKdS1_S1_S1_PdE14s_oddDofToQuad+192];
	ld.shared.f64 	%fd766, [_ZZ30massMatrixMultiplySharedKernelILi10ELi11ELi1EEviPKdS1_S1_S1_PdE15s_evenDofToQuad+192];
	ld.shared.f64 	%fd765, [_ZZ30massMatrixMultiplySharedKernelILi10ELi11ELi1EEviPKdS1_S1_S1_PdE14s_oddDofToQuad+200];
	ld.shared.f64 	%fd764, [_ZZ30massMatrixMultiplySharedKernelILi10ELi11ELi1EEviPKdS1_S1_S1_PdE15s_evenDofToQuad+200];
	ld.shared.f64 	%fd763, [_ZZ30massMatrixMultiplySharedKernelILi10ELi11ELi1EEviPKdS1_S1_S1_PdE14s_oddDofToQuad+208];
	ld.shared.f64 	%fd762, [_ZZ30massMatrixMultiplySharedKernelILi10ELi11ELi1EEviPKdS1_S1_S1_PdE15s_evenDofToQuad+208];
	ld.shared.f64 	%fd761, [_ZZ30massMatrixMultiplySharedKernelILi10ELi11ELi1EEviPKdS1_S1_S1_PdE14s_oddDofToQuad+216];
	ld.shared.f64 	%fd760, [_ZZ30massMatrixMultiplySharedKernelILi10ELi11ELi1EEviPKdS1_S1_S1_PdE15s_evenDofToQuad+216];
	ld.shared.f64 	%fd759, [_ZZ30massMatrixMultiplySharedKernelILi10ELi11ELi1EEviPKdS1_S1_S1_PdE14s_oddDofToQuad+224];
	ld.shared.f64 	%fd758, [_ZZ30massMatrixMultiplySharedKernelILi10ELi11ELi1EEviPKdS1_S1_S1_PdE15s_evenDofToQuad+224];
	ld.shared.f64 	%fd757, [_ZZ30massMatrixMultiplySharedKernelILi10ELi11ELi1EEviPKdS1_S1_S1_PdE14s_oddDofToQuad+232];
	ld.shared.f64 	%fd756, [_ZZ30massMatrixMultiplySharedKernelILi10ELi11ELi1EEviPKdS1_S1_S1_PdE15s_evenDofToQuad+232];
	bra.uni 	$L__BB250_9;
$L__BB250_8:
	ld.shared.f64 	%fd291, [%r7];
	ld.shared.f64 	%fd292, [%r7+792];
	add.f64 	%fd293, %fd291, %fd292;
	sub.f64 	%fd294, %fd291, %fd292;
	ld.shared.f64 	%fd295, [%r7+88];
	ld.shared.f64 	%fd296, [%r7+704];
	add.f64 	%fd297, %fd295, %fd296;
	sub.f64 	%fd298, %fd295, %fd296;
	ld.shared.f64 	%fd299, [%r7+176];
	ld.shared.f64 	%fd300, [%r7+616];
	add.f64 	%fd301, %fd299, %fd300;
	sub.f64 	%fd302, %fd299, %fd300;
	ld.shared.f64 	%fd303, [%r7+264];
	ld.shared.f64 	%fd304, [%r7+528];
	add.f64 	%fd305, %fd303, %fd304;
	sub.f64 	%fd306, %fd303, %fd304;
	ld.shared.f64 	%fd307, [%r7+352];
	ld.shared.f64 	%fd308, [%r7+440];
	add.f64 	%fd309, %fd307, %fd308;
	sub.f64 	%fd310, %fd307, %fd308;
	fma.rn.f64 	%fd311, %fd21, %fd293, 0d0000000000000000;
	fma.rn.f64 	%fd312, %fd22, %fd294, 0d0000000000000000;
	fma.rn.f64 	%fd313, %fd23, %fd297, %fd311;
	fma.rn.f64 	%fd314, %fd24, %fd298, %fd312;
	fma.rn.f64 	%fd315, %fd25, %fd301, %fd313;
	fma.rn.f64 	%fd316, %fd26, %fd302, %fd314;
	fma.rn.f64 	%fd317, %fd27, %fd305, %fd315;
	fma.rn.f64 	%fd318, %fd28, %fd306, %fd316;
	fma.rn.f64 	%fd319, %fd29, %fd309, %fd317;
	fma.rn.f64 	%fd320, %fd30, %fd310, %fd318;
	sub.f64 	%fd321, %fd319, %fd320;
	st.shared.f64 	[%r7+880], %fd321;
	add.f64 	%fd322, %fd320, %fd319;
	st.shared.f64 	[%r7], %fd322;
	fma.rn.f64 	%fd323, %fd31, %fd293, 0d0000000000000000;
	fma.rn.f64 	%fd324, %fd32, %fd294, 0d0000000000000000;
	fma.rn.f64 	%fd325, %fd33, %fd297, %fd323;
	fma.rn.f64 	%fd326, %fd34, %fd298, %fd324;
	fma.rn.f64 	%fd327, %fd35, %fd301, %fd325;
	fma.rn.f64 	%fd328, %fd36, %fd302, %fd326;
	fma.rn.f64 	%fd329, %fd37, %fd305, %fd327;
	fma.rn.f64 	%fd330, %fd38, %fd306, %fd328;
	fma.rn.f64 	%fd331, %fd39, %fd309, %fd329;
	fma.rn.f64 	%fd332, %fd40, %fd310, %fd330;
	sub.f64 	%fd333, %fd331, %fd332;
	st.shared.f64 	[%r7+792], %fd333;
	add.f64 	%fd334, %fd332, %fd331;
	st.shared.f64 	[%r7+88], %fd334;
	fma.rn.f64 	%fd335, %fd41, %fd293, 0d0000000000000000;
	fma.rn.f64 	%fd336, %fd42, %fd294, 0d0000000000000000;
	fma.rn.f64 	%fd337, %fd43, %fd297, %fd335;
	fma.rn.f64 	%fd338, %fd44, %fd298, %fd336;
	fma.rn.f64 	%fd339, %fd45, %fd301, %fd337;
	fma.rn.f64 	%fd340, %fd46, %fd302, %fd338;
	fma.rn.f64 	%fd341, %fd47, %fd305, %fd339;
	fma.rn.f64 	%fd342, %fd48, %fd306, %fd340;
	ld.shared.f64 	%fd787, [_ZZ30massMatrixMultiplySharedKernelILi10ELi11ELi1EEviPKdS1_S1_S1_PdE14s_oddDofToQuad+112];
	fma.rn.f64 	%fd343, %fd787, %fd309, %fd341;
	ld.shared.f64 	%fd786, [_ZZ30massMatrixMultiplySharedKernelILi10ELi11ELi1EEviPKdS1_S1_S1_PdE15s_evenDofToQuad+112];
	fma.rn.f64 	%fd344, %fd786, %fd310, %fd342;
	sub.f64 	%fd345, %fd343, %fd344;
	st.shared.f64 	[%r7+704], %fd345;
	add.f64 	%fd346, %fd344, %fd343;
	st.shared.f64 	[%r7+176], %fd346;
	ld.shared.f64 	%fd785, [_ZZ30massMatrixMultiplySharedKernelILi10ELi11ELi1EEviPKdS1_S1_S1_PdE14s_oddDofToQuad+120];
	fma.rn.f64 	%fd347, %fd785, %fd293, 0d0000000000000000;
	ld.shared.f64 	%fd784, [_ZZ30massMatrixMultiplySharedKernelILi10ELi11ELi1EEviPKdS1_S1_S1_PdE15s_evenDofToQuad+120];
	fma.rn.f64 	%fd348, %fd784, %fd294, 0d0000000000000000;
	ld.shared.f64 	%fd783, [_ZZ30massMatrixMultiplySharedKernelILi10ELi11ELi1EEviPKdS1_S1_S1_PdE14s_oddDofToQuad+128];
	fma.rn.f64 	%fd349, %fd783, %fd297, %fd347;
	ld.shared.f64 	%fd782, [_ZZ30massMatrixMultiplySharedKernelILi10ELi11ELi1EEviPKdS1_S1_S1_PdE15s_evenDofToQuad+128];
	fma.rn.f64 	%fd350, %fd782, %fd298, %fd348;
	ld.shared.f64 	%fd781, [_ZZ30massMatrixMultiplySharedKernelILi10ELi11ELi1EEviPKdS1_S1_S1_PdE14s_oddDofToQuad+136];
	fma.rn.f64 	%fd351, %fd781, %fd301, %fd349;
	ld.shared.f64 	%fd780, [_ZZ30massMatrixMultiplySharedKernelILi10ELi11ELi1EEviPKdS1_S1_S1_PdE15s_evenDofToQuad+136];
	fma.rn.f64 	%fd352, %fd780, %fd302, %fd350;
	ld.shared.f64 	%fd779, [_ZZ30massMatrixMultiplySharedKernelILi10ELi11ELi1EEviPKdS1_S1_S1_PdE14s_oddDofToQuad+144];
	fma.rn.f64 	%fd353, %fd779, %fd305, %fd351;
	ld.shared.f64 	%fd778, [_ZZ30massMatrixMultiplySharedKernelILi10ELi11ELi1EEviPKdS1_S1_S1_PdE15s_evenDofToQuad+144];
	fma.rn.f64 	%fd354, %fd778, %fd306, %fd352;
	ld.shared.f64 	%fd777, [_ZZ30massMatrixMultiplySharedKernelILi10ELi11ELi1EEviPKdS1_S1_S1_PdE14s_oddDofToQuad+152];
	fma.rn.f64 	%fd355, %fd777, %fd309, %fd353;
	ld.shared.f64 	%fd776, [_ZZ30massMatrixMultiplySharedKernelILi10ELi11ELi1EEviPKdS1_S1_S1_PdE15s_evenDofToQuad+152];
	fma.rn.f64 	%fd356, %fd776, %fd310, %fd354;
	sub.f64 	%fd357, %fd355, %fd356;
	st.shared.f64 	[%r7+616], %fd357;
	add.f64 	%fd358, %fd356, %fd355;
	st.shared.f64 	[%r7+264], %fd358;
	ld.shared.f64 	%fd775, [_ZZ30massMatrixMultiplySharedKernelILi10ELi11ELi1EEviPKdS1_S1_S1_PdE14s_oddDofToQuad+160];
	fma.rn.f64 	%fd359, %fd775, %fd293, 0d0000000000000000;
	ld.shared.f64 	%fd774, [_ZZ30massMatrixMultiplySharedKernelILi10ELi11ELi1EEviPKdS1_S1_S1_PdE15s_evenDofToQuad+160];
	fma.rn.f64 	%fd360, %fd774, %fd294, 0d0000000000000000;
	ld.shared.f64 	%fd773, [_ZZ30massMatrixMultiplySharedKernelILi10ELi11ELi1EEviPKdS1_S1_S1_PdE14s_oddDofToQuad+168];
	fma.rn.f64 	%fd361, %fd773, %fd297, %fd359;
	ld.shared.f64 	%fd772, [_ZZ30massMatrixMultiplySharedKernelILi10ELi11ELi1EEviPKdS1_S1_S1_PdE15s_evenDofToQuad+168];
	fma.rn.f64 	%fd362, %fd772, %fd298, %fd360;
	ld.shared.f64 	%fd771, [_ZZ30massMatrixMultiplySharedKernelILi10ELi11ELi1EEviPKdS1_S1_S1_PdE14s_oddDofToQuad+176];
	fma.rn.f64 	%fd363, %fd771, %fd301, %fd361;
	ld.shared.f64 	%fd770, [_ZZ30massMatrixMultiplySharedKernelILi10ELi11ELi1EEviPKdS1_S1_S1_PdE15s_evenDofToQuad+176];
	fma.rn.f64 	%fd364, %fd770, %fd302, %fd362;
	ld.shared.f64 	%fd769, [_ZZ30massMatrixMultiplySharedKernelILi10ELi11ELi1EEviPKdS1_S1_S1_PdE14s_oddDofToQuad+184];
	fma.rn.f64 	%fd365, %fd769, %fd305, %fd363;
	ld.shared.f64 	%fd768, [_ZZ30massMatrixMultiplySharedKernelILi10ELi11ELi1EEviPKdS1_S1_S1_PdE15s_evenDofToQuad+184];
	fma.rn.f64 	%fd366, %fd768, %fd306, %fd364;
	ld.shared.f64 	%fd767, [_ZZ30massMatrixMultiplySharedKernelILi10ELi11ELi1EEviPKdS1_S1_S1_PdE14s_oddDofToQuad+192];
	fma.rn.f64 	%fd367, %fd767, %fd309, %fd365;
	ld.shared.f64 	%fd766, [_ZZ30massMatrixMultiplySharedKernelILi10ELi11ELi1EEviPKdS1_S1_S1_PdE15s_evenDofToQuad+192];
	fma.rn.f64 	%fd368, %fd766, %fd310, %fd366;
	sub.f64 	%fd369, %fd367, %fd368;
	st.shared.f64 	[%r7+528], %fd369;
	add.f64 	%fd370, %fd368, %fd367;
	st.shared.f64 	[%r7+352], %fd370;
	ld.shared.f64 	%fd765, [_ZZ30massMatrixMultiplySharedKernelILi10ELi11ELi1EEviPKdS1_S1_S1_PdE14s_oddDofToQuad+200];
	fma.rn.f64 	%fd371, %fd765, %fd293, 0d0000000000000000;
	ld.shared.f64 	%fd764, [_ZZ30massMatrixMultiplySharedKernelILi10ELi11ELi1EEviPKdS1_S1_S1_PdE15s_evenDofToQuad+200];
	fma.rn.f64 	%fd372, %fd764, %fd294, 0d0000000000000000;
	ld.shared.f64 	%fd763, [_ZZ30massMatrixMultiplySharedKernelILi10ELi11ELi1EEviPKdS1_S1_S1_PdE14s_oddDofToQuad+208];
	fma.rn.f64 	%fd373, %fd763, %fd297, %fd371;
	ld.shared.f64 	%fd762, [_ZZ30massMatrixMultiplySharedKernelILi10ELi11ELi1EEviPKdS1_S1_S1_PdE15s_evenDofToQuad+208];
	fma.rn.f64 	%fd374, %fd762, %fd298, %fd372;
	ld.shared.f64 	%fd761, [_ZZ30massMatrixMultiplySharedKernelILi10ELi11ELi1EEviPKdS1_S1_S1_PdE14s_oddDofToQuad+216];
	fma.rn.f64 	%fd375, %fd761, %fd301, %fd373;
	ld.shared.f64 	%fd760, [_ZZ30massMatrixMultiplySharedKernelILi10ELi11ELi1EEviPKdS1_S1_S1_PdE15s_evenDofToQuad+216];
	fma.rn.f64 	%fd376, %fd760, %fd302, %fd374;
	ld.shared.f64 	%fd759, [_ZZ30massMatrixMultiplySharedKernelILi10ELi11ELi1EEviPKdS1_S1_S1_PdE14s_oddDofToQuad+224];
	fma.rn.f64 	%fd377, %fd759, %fd305, %fd375;
	ld.shared.f64 	%fd758, [_ZZ30massMatrixMultiplySharedKernelILi10ELi11ELi1EEviPKdS1_S1_S1_PdE15s_evenDofToQuad+224];
	fma.rn.f64 	%fd378, %fd758, %fd306, %fd376;
	ld.shared.f64 	%fd757, [_ZZ30massMatrixMultiplySharedKernelILi10ELi11ELi1EEviPKdS1_S1_S1_PdE14s_oddDofToQuad+232];
	fma.rn.f64 	%fd379, %fd757, %fd309, %fd377;
	ld.shared.f64 	%fd756, [_ZZ30massMatrixMultiplySharedKernelILi10ELi11ELi1EEviPKdS1_S1_S1_PdE15s_evenDofToQuad+232];
	fma.rn.f64 	%fd380, %fd756, %fd310, %fd378;
	add.f64 	%fd381, %fd380, %fd379;
	st.shared.f64 	[%r7+440], %fd381;
$L__BB250_9:
	ld.param.u64 	%rd20, [_Z30massMatrixMultiplySharedKernelILi10ELi11ELi1EEviPKdS1_S1_S1_Pd_param_1];
	mov.u32 	%r23, %tid.x;
	setp.gt.u32 	%p10, %r23, 109;
	bar.sync 	0;
	cvt.u16.u32 	%rs9, %r23;
	mul.hi.u16 	%rs10, %rs9, 5958;
	mul.lo.s16 	%rs11, %rs10, 11;
	sub.s16 	%rs12, %rs9, %rs11;
	mov.u32 	%r24, %tid.y;
	mov.u32 	%r25, _ZZ30massMatrixMultiplySharedKernelILi10ELi11ELi1EEviPKdS1_S1_S1_PdE6s_tmp1;
	mad.lo.s32 	%r26, %r24, 10648, %r25;
	mul.wide.u16 	%r27, %rs10, 968;
	add.s32 	%r28, %r26, %r27;
	mul.wide.u16 	%r29, %rs12, 88;
	add.s32 	%r30, %r28, %r29;
	ld.shared.f64 	%fd382, [%r30];
	ld.shared.f64 	%fd383, [%r30+72];
	add.f64 	%fd384, %fd382, %fd383;
	sub.f64 	%fd385, %fd382, %fd383;
	ld.shared.f64 	%fd386, [%r30+8];
	ld.shared.f64 	%fd387, [%r30+64];
	add.f64 	%fd388, %fd386, %fd387;
	sub.f64 	%fd389, %fd386, %fd387;
	ld.shared.f64 	%fd390, [%r30+16];
	ld.shared.f64 	%fd391, [%r30+56];
	add.f64 	%fd392, %fd390, %fd391;
	sub.f64 	%fd393, %fd390, %fd391;
	ld.shared.f64 	%fd394, [%r30+24];
	ld.shared.f64 	%fd395, [%r30+48];
	add.f64 	%fd396, %fd394, %fd395;
	sub.f64 	%fd397, %fd394, %fd395;
	ld.shared.f64 	%fd398, [%r30+32];
	ld.shared.f64 	%fd399, [%r30+40];
	add.f64 	%fd400, %fd398, %fd399;
	sub.f64 	%fd401, %fd398, %fd399;
	mov.u32 	%r31, %ctaid.x;
	add.s32 	%r32, %r31, %r24;
	mov.b32 	%r33, {%rs12, %rs10};
	mov.b32 	%r34, 10;
	mov.b32 	%r35, 30987;
	dp2a.lo.u32.u32 	%r36, %r33, %r35, %r34;
	mad.lo.s32 	%r37, %r32, 1331, %r36;
	fma.rn.f64 	%fd402, %fd21, %fd384, 0d0000000000000000;
	fma.rn.f64 	%fd403, %fd22, %fd385, 0d0000000000000000;
	fma.rn.f64 	%fd404, %fd23, %fd388, %fd402;
	fma.rn.f64 	%fd405, %fd24, %fd389, %fd403;
	fma.rn.f64 	%fd406, %fd25, %fd392, %fd404;
	fma.rn.f64 	%fd407, %fd26, %fd393, %fd405;
	fma.rn.f64 	%fd408, %fd27, %fd396, %fd406;
	fma.rn.f64 	%fd409, %fd28, %fd397, %fd407;
	fma.rn.f64 	%fd410, %fd29, %fd400, %fd408;
	fma.rn.f64 	%fd411, %fd30, %fd401, %fd409;
	cvta.to.global.u64 	%rd14, %rd20;
	mul.wide.s32 	%rd15, %r37, 8;
	add.s64 	%rd16, %rd14, %rd15;
	ld.global.nc.f64 	%fd412, [%rd16];
	ld.global.nc.f64 	%fd413, [%rd16+-80];
	sub.f64 	%fd414, %fd410, %fd411;
	mul.f64 	%fd415, %fd414, %fd412;
	add.f64 	%fd416, %fd410, %fd411;
	mul.f64 	%fd797, %fd416, %fd413;
	fma.rn.f64 	%fd417, %fd31, %fd384, 0d0000000000000000;
	fma.rn.f64 	%fd418, %fd32, %fd385, 0d0000000000000000;
	fma.rn.f64 	%fd419, %fd33, %fd388, %fd417;
	fma.rn.f64 	%fd420, %fd34, %fd389, %fd418;
	fma.rn.f64 	%fd421, %fd35, %fd392, %fd419;
	fma.rn.f64 	%fd422, %fd36, %fd393, %fd420;
	fma.rn.f64 	%fd423, %fd37, %fd396, %fd421;
	fma.rn.f64 	%fd424, %fd38, %fd397, %fd422;
	fma.rn.f64 	%fd425, %fd39, %fd400, %fd423;
	fma.rn.f64 	%fd426, %fd40, %fd401, %fd424;
	ld.global.nc.f64 	%fd427, [%rd16+-8];
	ld.global.nc.f64 	%fd428, [%rd16+-72];
	sub.f64 	%fd429, %fd425, %fd426;
	mul.f64 	%fd788, %fd429, %fd427;
	add.f64 	%fd430, %fd425, %fd426;
	mul.f64 	%fd796, %fd430, %fd428;
	fma.rn.f64 	%fd431, %fd41, %fd384, 0d0000000000000000;
	fma.rn.f64 	%fd432, %fd42, %fd385, 0d0000000000000000;
	fma.rn.f64 	%fd433, %fd43, %fd388, %fd431;
	fma.rn.f64 	%fd434, %fd44, %fd389, %fd432;
	fma.rn.f64 	%fd435, %fd45, %fd392, %fd433;
	fma.rn.f64 	%fd436, %fd46, %fd393, %fd434;
	fma.rn.f64 	%fd437, %fd47, %fd396, %fd435;
	fma.rn.f64 	%fd438, %fd48, %fd397, %fd436;
	fma.rn.f64 	%fd439, %fd787, %fd400, %fd437;
	fma.rn.f64 	%fd440, %fd786, %fd401, %fd438;
	ld.global.nc.f64 	%fd441, [%rd16+-16];
	ld.global.nc.f64 	%fd442, [%rd16+-64];
	sub.f64 	%fd443, %fd439, %fd440;
	mul.f64 	%fd789, %fd443, %fd441;
	add.f64 	%fd444, %fd439, %fd440;
	mul.f64 	%fd795, %fd444, %fd442;
	fma.rn.f64 	%fd445, %fd785, %fd384, 0d0000000000000000;
	fma.rn.f64 	%fd446, %fd784, %fd385, 0d0000000000000000;
	fma.rn.f64 	%fd447, %fd783, %fd388, %fd445;
	fma.rn.f64 	%fd448, %fd782, %fd389, %fd446;
	fma.rn.f64 	%fd449, %fd781, %fd392, %fd447;
	fma.rn.f64 	%fd450, %fd780, %fd393, %fd448;
	fma.rn.f64 	%fd451, %fd779, %fd396, %fd449;
	fma.rn.f64 	%fd452, %fd778, %fd397, %fd450;
	fma.rn.f64 	%fd453, %fd777, %fd400, %fd451;
	fma.rn.f64 	%fd454, %fd776, %fd401, %fd452;
	ld.global.nc.f64 	%fd455, [%rd16+-24];
	ld.global.nc.f64 	%fd456, [%rd16+-56];
	sub.f64 	%fd457, %fd453, %fd454;
	mul.f64 	%fd790, %fd457, %fd455;
	add.f64 	%fd458, %fd453, %fd454;
	mul.f64 	%fd794, %fd458, %fd456;
	fma.rn.f64 	%fd459, %fd775, %fd384, 0d0000000000000000;
	fma.rn.f64 	%fd460, %fd774, %fd385, 0d0000000000000000;
	fma.rn.f64 	%fd461, %fd773, %fd388, %fd459;
	fma.rn.f64 	%fd462, %fd772, %fd389, %fd460;
	fma.rn.f64 	%fd463, %fd771, %fd392, %fd461;
	fma.rn.f64 	%fd464, %fd770, %fd393, %fd462;
	fma.rn.f64 	%fd465, %fd769, %fd396, %fd463;
	fma.rn.f64 	%fd466, %fd768, %fd397, %fd464;
	fma.rn.f64 	%fd467, %fd767, %fd400, %fd465;
	fma.rn.f64 	%fd468, %fd766, %fd401, %fd466;
	ld.global.nc.f64 	%fd469, [%rd16+-32];
	ld.global.nc.f64 	%fd470, [%rd16+-48];
	sub.f64 	%fd471, %fd467, %fd468;
	mul.f64 	%fd791, %fd471, %fd469;
	add.f64 	%fd472, %fd467, %fd468;
	mul.f64 	%fd793, %fd472, %fd470;
	fma.rn.f64 	%fd473, %fd765, %fd384, 0d0000000000000000;
	fma.rn.f64 	%fd474, %fd764, %fd385, 0d0000000000000000;
	fma.rn.f64 	%fd475, %fd763, %fd388, %fd473;
	fma.rn.f64 	%fd476, %fd762, %fd389, %fd474;
	fma.rn.f64 	%fd477, %fd761, %fd392, %fd475;
	fma.rn.f64 	%fd478, %fd760, %fd393, %fd476;
	fma.rn.f64 	%fd479, %fd759, %fd396, %fd477;
	fma.rn.f64 	%fd480, %fd758, %fd397, %fd478;
	fma.rn.f64 	%fd481, %fd757, %fd400, %fd479;
	fma.rn.f64 	%fd482, %fd756, %fd401, %fd480;
	ld.global.nc.f64 	%fd483, [%rd16+-40];
	add.f64 	%fd484, %fd481, %fd482;
	mul.f64 	%fd792, %fd484, %fd483;
	bar.sync 	0;
	add.f64 	%fd485, %fd797, %fd415;
	sub.f64 	%fd486, %fd797, %fd415;
	add.f64 	%fd487, %fd796, %fd788;
	sub.f64 	%fd488, %fd796, %fd788;
	add.f64 	%fd489, %fd795, %fd789;
	sub.f64 	%fd490, %fd795, %fd789;
	add.f64 	%fd491, %fd794, %fd790;
	sub.f64 	%fd492, %fd794, %fd790;
	add.f64 	%fd493, %fd793, %fd791;
	sub.f64 	%fd494, %fd793, %fd791;
	add.f64 	%fd495, %fd792, %fd792;
	sub.f64 	%fd496, %fd792, %fd792;
	mul.f64 	%fd497, %fd495, 0d3FE0000000000000;
	fma.rn.f64 	%fd498, %fd21, %fd485, 0d0000000000000000;
	fma.rn.f64 	%fd499, %fd22, %fd486, 0d0000000000000000;
	fma.rn.f64 	%fd500, %fd31, %fd487, %fd498;
	fma.rn.f64 	%fd501, %fd32, %fd488, %fd499;
	fma.rn.f64 	%fd502, %fd41, %fd489, %fd500;
	fma.rn.f64 	%fd503, %fd42, %fd490, %fd501;
	fma.rn.f64 	%fd504, %fd785, %fd491, %fd502;
	fma.rn.f64 	%fd505, %fd784, %fd492, %fd503;
	fma.rn.f64 	%fd506, %fd775, %fd493, %fd504;
	fma.rn.f64 	%fd507, %fd774, %fd494, %fd505;
	fma.rn.f64 	%fd508, %fd765, %fd497, %fd506;
	fma.rn.f64 	%fd509, %fd764, %fd496, %fd507;
	sub.f64 	%fd510, %fd508, %fd509;
	st.shared.f64 	[%r30+72], %fd510;
	add.f64 	%fd511, %fd508, %fd509;
	st.shared.f64 	[%r30], %fd511;
	fma.rn.f64 	%fd512, %fd23, %fd485, 0d0000000000000000;
	fma.rn.f64 	%fd513, %fd24, %fd486, 0d0000000000000000;
	fma.rn.f64 	%fd514, %fd33, %fd487, %fd512;
	fma.rn.f64 	%fd515, %fd34, %fd488, %fd513;
	fma.rn.f64 	%fd516, %fd43, %fd489, %fd514;
	fma.rn.f64 	%fd517, %fd44, %fd490, %fd515;
	fma.rn.f64 	%fd518, %fd783, %fd491, %fd516;
	fma.rn.f64 	%fd519, %fd782, %fd492, %fd517;
	fma.rn.f64 	%fd520, %fd773, %fd493, %fd518;
	fma.rn.f64 	%fd521, %fd772, %fd494, %fd519;
	fma.rn.f64 	%fd522, %fd763, %fd497, %fd520;
	fma.rn.f64 	%fd523, %fd762, %fd496, %fd521;
	sub.f64 	%fd524, %fd522, %fd523;
	st.shared.f64 	[%r30+64], %fd524;
	add.f64 	%fd525, %fd522, %fd523;
	st.shared.f64 	[%r30+8], %fd525;
	fma.rn.f64 	%fd526, %fd25, %fd485, 0d0000000000000000;
	fma.rn.f64 	%fd527, %fd26, %fd486, 0d0000000000000000;
	fma.rn.f64 	%fd528, %fd35, %fd487, %fd526;
	fma.rn.f64 	%fd529, %fd36, %fd488, %fd527;
	fma.rn.f64 	%fd530, %fd45, %fd489, %fd528;
	fma.rn.f64 	%fd531, %fd46, %fd490, %fd529;
	fma.rn.f64 	%fd532, %fd781, %fd491, %fd530;
	fma.rn.f64 	%fd533, %fd780, %fd492, %fd531;
	fma.rn.f64 	%fd534, %fd771, %fd493, %fd532;
	fma.rn.f64 	%fd535, %fd770, %fd494, %fd533;
	fma.rn.f64 	%fd536, %fd761, %fd497, %fd534;
	fma.rn.f64 	%fd537, %fd760, %fd496, %fd535;
	sub.f64 	%fd538, %fd536, %fd537;
	st.shared.f64 	[%r30+56], %fd538;
	add.f64 	%fd539, %fd536, %fd537;
	st.shared.f64 	[%r30+16], %fd539;
	fma.rn.f64 	%fd540, %fd27, %fd485, 0d0000000000000000;
	fma.rn.f64 	%fd541, %fd28, %fd486, 0d0000000000000000;
	fma.rn.f64 	%fd542, %fd37, %fd487, %fd540;
	fma.rn.f64 	%fd543, %fd38, %fd488, %fd541;
	fma.rn.f64 	%fd544, %fd47, %fd489, %fd542;
	fma.rn.f64 	%fd545, %fd48, %fd490, %fd543;
	fma.rn.f64 	%fd546, %fd779, %fd491, %fd544;
	fma.rn.f64 	%fd547, %fd778, %fd492, %fd545;
	fma.rn.f64 	%fd548, %fd769, %fd493, %fd546;
	fma.rn.f64 	%fd549, %fd768, %fd494, %fd547;
	fma.rn.f64 	%fd550, %fd759, %fd497, %fd548;
	fma.rn.f64 	%fd551, %fd758, %fd496, %fd549;
	sub.f64 	%fd552, %fd550, %fd551;
	st.shared.f64 	[%r30+48], %fd552;
	add.f64 	%fd553, %fd550, %fd551;
	st.shared.f64 	[%r30+24], %fd553;
	fma.rn.f64 	%fd554, %fd29, %fd485, 0d0000000000000000;
	fma.rn.f64 	%fd555, %fd30, %fd486, 0d0000000000000000;
	fma.rn.f64 	%fd556, %fd39, %fd487, %fd554;
	fma.rn.f64 	%fd557, %fd40, %fd488, %fd555;
	fma.rn.f64 	%fd558, %fd787, %fd489, %fd556;
	fma.rn.f64 	%fd559, %fd786, %fd490, %fd557;
	fma.rn.f64 	%fd560, %fd777, %fd491, %fd558;
	fma.rn.f64 	%fd561, %fd776, %fd492, %fd559;
	fma.rn.f64 	%fd562, %fd767, %fd493, %fd560;
	fma.rn.f64 	%fd563, %fd766, %fd494, %fd561;
	fma.rn.f64 	%fd564, %fd757, %fd497, %fd562;
	fma.rn.f64 	%fd565, %fd756, %fd496, %fd563;
	sub.f64 	%fd566, %fd564, %fd565;
	st.shared.f64 	[%r30+40], %fd566;
	add.f64 	%fd567, %fd564, %fd565;
	st.shared.f64 	[%r30+32], %fd567;
	bar.sync 	0;
	@%p10 bra 	$L__BB250_11;
	ld.shared.f64 	%fd568, [%r7];
	ld.shared.f64 	%fd569, [%r7+880];
	add.f64 	%fd570, %fd568, %fd569;
	sub.f64 	%fd571, %fd568, %fd569;
	ld.shared.f64 	%fd572, [%r7+88];
	ld.shared.f64 	%fd573, [%r7+792];
	add.f64 	%fd574, %fd572, %fd573;
	sub.f64 	%fd575, %fd572, %fd573;
	ld.shared.f64 	%fd576, [%r7+176];
	ld.shared.f64 	%fd577, [%r7+704];
	add.f64 	%fd578, %fd576, %fd577;
	sub.f64 	%fd579, %fd576, %fd577;
	ld.shared.f64 	%fd580, [%r7+264];
	ld.shared.f64 	%fd581, [%r7+616];
	add.f64 	%fd582, %fd580, %fd581;
	sub.f64 	%fd583, %fd580, %fd581;
	ld.shared.f64 	%fd584, [%r7+352];
	ld.shared.f64 	%fd585, [%r7+528];
	add.f64 	%fd586, %fd584, %fd585;
	sub.f64 	%fd587, %fd584, %fd585;
	ld.shared.f64 	%fd588, [%r7+440];
	add.f64 	%fd589, %fd588, %fd588;
	sub.f64 	%fd590, %fd588, %fd588;
	mul.f64 	%fd591, %fd589, 0d3FE0000000000000;
	fma.rn.f64 	%fd592, %fd21, %fd570, 0d0000000000000000;
	fma.rn.f64 	%fd593, %fd22, %fd571, 0d0000000000000000;
	fma.rn.f64 	%fd594, %fd31, %fd574, %fd592;
	fma.rn.f64 	%fd595, %fd32, %fd575, %fd593;
	fma.rn.f64 	%fd596, %fd41, %fd578, %fd594;
	fma.rn.f64 	%fd597, %fd42, %fd579, %fd595;
	fma.rn.f64 	%fd598, %fd785, %fd582, %fd596;
	fma.rn.f64 	%fd599, %fd784, %fd583, %fd597;
	fma.rn.f64 	%fd600, %fd775, %fd586, %fd598;
	fma.rn.f64 	%fd601, %fd774, %fd587, %fd599;
	fma.rn.f64 	%fd602, %fd765, %fd591, %fd600;
	fma.rn.f64 	%fd603, %fd764, %fd590, %fd601;
	sub.f64 	%fd604, %fd602, %fd603;
	st.shared.f64 	[%r7+792], %fd604;
	add.f64 	%fd605, %fd602, %fd603;
	st.shared.f64 	[%r7], %fd605;
	fma.rn.f64 	%fd606, %fd23, %fd570, 0d0000000000000000;
	fma.rn.f64 	%fd607, %fd24, %fd571, 0d0000000000000000;
	fma.rn.f64 	%fd608, %fd33, %fd574, %fd606;
	fma.rn.f64 	%fd609, %fd34, %fd575, %fd607;
	fma.rn.f64 	%fd610, %fd43, %fd578, %fd608;
	fma.rn.f64 	%fd611, %fd44, %fd579, %fd609;
	fma.rn.f64 	%fd612, %fd783, %fd582, %fd610;
	fma.rn.f64 	%fd613, %fd782, %fd583, %fd611;
	fma.rn.f64 	%fd614, %fd773, %fd586, %fd612;
	fma.rn.f64 	%fd615, %fd772, %fd587, %fd613;
	fma.rn.f64 	%fd616, %fd763, %fd591, %fd614;
	fma.rn.f64 	%fd617, %fd762, %fd590, %fd615;
	sub.f64 	%fd618, %fd616, %fd617;
	st.shared.f64 	[%r7+704], %fd618;
	add.f64 	%fd619, %fd616, %fd617;
	st.shared.f64 	[%r7+88], %fd619;
	fma.rn.f64 	%fd620, %fd25, %fd570, 0d0000000000000000;
	fma.rn.f64 	%fd621, %fd26, %fd571, 0d0000000000000000;
	fma.rn.f64 	%fd622, %fd35, %fd574, %fd620;
	fma.rn.f64 	%fd623, %fd36, %fd575, %fd621;
	fma.rn.f64 	%fd624, %fd45, %fd578, %fd622;
	fma.rn.f64 	%fd625, %fd46, %fd579, %fd623;
	fma.rn.f64 	%fd626, %fd781, %fd582, %fd624;
	fma.rn.f64 	%fd627, %fd780, %fd583, %fd625;
	fma.rn.f64 	%fd628, %fd771, %fd586, %fd626;
	fma.rn.f64 	%fd629, %fd770, %fd587, %fd627;
	fma.rn.f64 	%fd630, %fd761, %fd591, %fd628;
	fma.rn.f64 	%fd631, %fd760, %fd590, %fd629;
	sub.f64 	%fd632, %fd630, %fd631;
	st.shared.f64 	[%r7+616], %fd632;
	add.f64 	%fd633, %fd630, %fd631;
	st.shared.f64 	[%r7+176], %fd633;
	fma.rn.f64 	%fd634, %fd27, %fd570, 0d0000000000000000;
	fma.rn.f64 	%fd635, %fd28, %fd571, 0d0000000000000000;
	fma.rn.f64 	%fd636, %fd37, %fd574, %fd634;
	fma.rn.f64 	%fd637, %fd38, %fd575, %fd635;
	fma.rn.f64 	%fd638, %fd47, %fd578, %fd636;
	fma.rn.f64 	%fd639, %fd48, %fd579, %fd637;
	fma.rn.f64 	%fd640, %fd779, %fd582, %fd638;
	fma.rn.f64 	%fd641, %fd778, %fd583, %fd639;
	fma.rn.f64 	%fd642, %fd769, %fd586, %fd640;
	fma.rn.f64 	%fd643, %fd768, %fd587, %fd641;
	fma.rn.f64 	%fd644, %fd759, %fd591, %fd642;
	fma.rn.f64 	%fd645, %fd758, %fd590, %fd643;
	sub.f64 	%fd646, %fd644, %fd645;
	st.shared.f64 	[%r7+528], %fd646;
	add.f64 	%fd647, %fd644, %fd645;
	st.shared.f64 	[%r7+264], %fd647;
	fma.rn.f64 	%fd648, %fd29, %fd570, 0d0000000000000000;
	fma.rn.f64 	%fd649, %fd30, %fd571, 0d0000000000000000;
	fma.rn.f64 	%fd650, %fd39, %fd574, %fd648;
	fma.rn.f64 	%fd651, %fd40, %fd575, %fd649;
	fma.rn.f64 	%fd652, %fd787, %fd578, %fd650;
	fma.rn.f64 	%fd653, %fd786, %fd579, %fd651;
	fma.rn.f64 	%fd654, %fd777, %fd582, %fd652;
	fma.rn.f64 	%fd655, %fd776, %fd583, %fd653;
	fma.rn.f64 	%fd656, %fd767, %fd586, %fd654;
	fma.rn.f64 	%fd657, %fd766, %fd587, %fd655;
	fma.rn.f64 	%fd658, %fd757, %fd591, %fd656;
	fma.rn.f64 	%fd659, %fd756, %fd590, %fd657;
	sub.f64 	%fd660, %fd658, %fd659;
	st.shared.f64 	[%r7+440], %fd660;
	add.f64 	%fd661, %fd658, %fd659;
	st.shared.f64 	[%r7+352], %fd661;
$L__BB250_11:
	mov.u32 	%r38, %tid.x;
	setp.gt.u32 	%p11, %r38, 99;
	bar.sync 	0;
	@%p11 bra 	$L__BB250_13;
	ld.shared.f64 	%fd662, [%r6];
	ld.shared.f64 	%fd663, [%r6+9680];
	add.f64 	%fd664, %fd662, %fd663;
	sub.f64 	%fd665, %fd662, %fd663;
	ld.shared.f64 	%fd666, [%r6+968];
	ld.shared.f64 	%fd667, [%r6+8712];
	add.f64 	%fd668, %fd666, %fd667;
	sub.f64 	%fd669, %fd666, %fd667;
	ld.shared.f64 	%fd670, [%r6+1936];
	ld.shared.f64 	%fd671, [%r6+7744];
	add.f64 	%fd672, %fd670, %fd671;
	sub.f64 	%fd673, %fd670, %fd671;
	ld.shared.f64 	%fd674, [%r6+2904];
	ld.shared.f64 	%fd675, [%r6+6776];
	add.f64 	%fd676, %fd674, %fd675;
	sub.f64 	%fd677, %fd674, %fd675;
	ld.shared.f64 	%fd678, [%r6+3872];
	ld.shared.f64 	%fd679, [%r6+5808];
	add.f64 	%fd680, %fd678, %fd679;
	sub.f64 	%fd681, %fd678, %fd679;
	ld.shared.f64 	%fd682, [%r6+4840];
	add.f64 	%fd683, %fd682, %fd682;
	sub.f64 	%fd684, %fd682, %fd682;
	mul.f64 	%fd685, %fd683, 0d3FE0000000000000;
	fma.rn.f64 	%fd686, %fd21, %fd664, 0d0000000000000000;
	fma.rn.f64 	%fd687, %fd22, %fd665, 0d0000000000000000;
	fma.rn.f64 	%fd688, %fd31, %fd668, %fd686;
	fma.rn.f64 	%fd689, %fd32, %fd669, %fd687;
	fma.rn.f64 	%fd690, %fd41, %fd672, %fd688;
	fma.rn.f64 	%fd691, %fd42, %fd673, %fd689;
	fma.rn.f64 	%fd692, %fd785, %fd676, %fd690;
	fma.rn.f64 	%fd693, %fd784, %fd677, %fd691;
	fma.rn.f64 	%fd694, %fd775, %fd680, %fd692;
	fma.rn.f64 	%fd695, %fd774, %fd681, %fd693;
	fma.rn.f64 	%fd696, %fd765, %fd685, %fd694;
	fma.rn.f64 	%fd697, %fd764, %fd684, %fd695;
	sub.f64 	%fd788, %fd696, %fd697;
	add.f64 	%fd797, %fd696, %fd697;
	fma.rn.f64 	%fd698, %fd23, %fd664, 0d0000000000000000;
	fma.rn.f64 	%fd699, %fd24, %fd665, 0d0000000000000000;
	fma.rn.f64 	%fd700, %fd33, %fd668, %fd698;
	fma.rn.f64 	%fd701, %fd34, %fd669, %fd699;
	fma.rn.f64 	%fd702, %fd43, %fd672, %fd700;
	fma.rn.f64 	%fd703, %fd44, %fd673, %fd701;
	fma.rn.f64 	%fd704, %fd783, %fd676, %fd702;
	fma.rn.f64 	%fd705, %fd782, %fd677, %fd703;
	fma.rn.f64 	%fd706, %fd773, %fd680, %fd704;
	fma.rn.f64 	%fd707, %fd772, %fd681, %fd705;
	fma.rn.f64 	%fd708, %fd763, %fd685, %fd706;
	fma.rn.f64 	%fd709, %fd762, %fd684, %fd707;
	sub.f64 	%fd789, %fd708, %fd709;
	add.f64 	%fd796, %fd708, %fd709;
	fma.rn.f64 	%fd710, %fd25, %fd664, 0d0000000000000000;
	fma.rn.f64 	%fd711, %fd26, %fd665, 0d0000000000000000;
	fma.rn.f64 	%fd712, %fd35, %fd668, %fd710;
	fma.rn.f64 	%fd713, %fd36, %fd669, %fd711;
	fma.rn.f64 	%fd714, %fd45, %fd672, %fd712;
	fma.rn.f64 	%fd715, %fd46, %fd673, %fd713;
	fma.rn.f64 	%fd716, %fd781, %fd676, %fd714;
	fma.rn.f64 	%fd717, %fd780, %fd677, %fd715;
	fma.rn.f64 	%fd718, %fd771, %fd680, %fd716;
	fma.rn.f64 	%fd719, %fd770, %fd681, %fd717;
	fma.rn.f64 	%fd720, %fd761, %fd685, %fd718;
	fma.rn.f64 	%fd721, %fd760, %fd684, %fd719;
	sub.f64 	%fd790, %fd720, %fd721;
	add.f64 	%fd795, %fd720, %fd721;
	fma.rn.f64 	%fd722, %fd27, %fd664, 0d0000000000000000;
	fma.rn.f64 	%fd723, %fd28, %fd665, 0d0000000000000000;
	fma.rn.f64 	%fd724, %fd37, %fd668, %fd722;
	fma.rn.f64 	%fd725, %fd38, %fd669, %fd723;
	fma.rn.f64 	%fd726, %fd47, %fd672, %fd724;
	fma.rn.f64 	%fd727, %fd48, %fd673, %fd725;
	fma.rn.f64 	%fd728, %fd779, %fd676, %fd726;
	fma.rn.f64 	%fd729, %fd778, %fd677, %fd727;
	fma.rn.f64 	%fd730, %fd769, %fd680, %fd728;
	fma.rn.f64 	%fd731, %fd768, %fd681, %fd729;
	fma.rn.f64 	%fd732, %fd759, %fd685, %fd730;
	fma.rn.f64 	%fd733, %fd758, %fd684, %fd731;
	sub.f64 	%fd791, %fd732, %fd733;
	add.f64 	%fd794, %fd732, %fd733;
	fma.rn.f64 	%fd734, %fd29, %fd664, 0d0000000000000000;
	fma.rn.f64 	%fd735, %fd30, %fd665, 0d0000000000000000;
	fma.rn.f64 	%fd736, %fd39, %fd668, %fd734;
	fma.rn.f64 	%fd737, %fd40, %fd669, %fd735;
	fma.rn.f64 	%fd738, %fd787, %fd672, %fd736;
	fma.rn.f64 	%fd739, %fd786, %fd673, %fd737;
	fma.rn.f64 	%fd740, %fd777, %fd676, %fd738;
	fma.rn.f64 	%fd741, %fd776, %fd677, %fd739;
	fma.rn.f64 	%fd742, %fd767, %fd680, %fd740;
	fma.rn.f64 	%fd743, %fd766, %fd681, %fd741;
	fma.rn.f64 	%fd744, %fd757, %fd685, %fd742;
	fma.rn.f64 	%fd745, %fd756, %fd684, %fd743;
	sub.f64 	%fd792, %fd744, %fd745;
	add.f64 	%fd793, %fd744, %fd745;
$L__BB250_13:
	bar.sync 	0;
	@%p4 bra 	$L__BB250_15;
	ld.param.u64 	%rd21, [_Z30massMatrixMultiplySharedKernelILi10ELi11ELi1EEviPKdS1_S1_S1_Pd_param_5];
	mov.u32 	%r39, %ctaid.x;
	mov.u32 	%r40, %tid.y;
	add.s32 	%r41, %r39, %r40;
	mov.u32 	%r42, %tid.x;
	mad.lo.s32 	%r43, %r41, 1000, %r42;
	cvta.to.global.u64 	%rd17, %rd21;
	mul.wide.s32 	%rd18, %r43, 8;
	add.s64 	%rd19, %rd17, %rd18;
	st.global.f64 	[%rd19], %fd797;
	st.global.f64 	[%rd19+800], %fd796;
	st.global.f64 	[%rd19+1600], %fd795;
	st.global.f64 	[%rd19+2400], %fd794;
	st.global.f64 	[%rd19+3200], %fd793;
	st.global.f64 	[%rd19+4000], %fd792;
	st.global.f64 	[%rd19+4800], %fd791;
	st.global.f64 	[%rd19+5600], %fd790;
	st.global.f64 	[%rd19+6400], %fd789;
	st.global.f64 	[%rd19+7200], %fd788;
$L__BB250_15:
	ret;

}
	// .globl	_Z30massMatrixMultiplyGlobalKernelILi10ELi11ELi1EEviPKdS1_S1_S1_Pd
.visible .entry _Z30massMatrixMultiplyGlobalKernelILi10ELi11ELi1EEviPKdS1_S1_S1_Pd(
	.param .u32 _Z30massMatrixMultiplyGlobalKernelILi10ELi11ELi1EEviPKdS1_S1_S1_Pd_param_0,
	.param .u64 .ptr .align 1 _Z30massMatrixMultiplyGlobalKernelILi10ELi11ELi1EEviPKdS1_S1_S1_Pd_param_1,
	.param .u64 .ptr .align 1 _Z30massMatrixMultiplyGlobalKernelILi10ELi11ELi1EEviPKdS1_S1_S1_Pd_param_2,
	.param .u64 .ptr .align 1 _Z30massMatrixMultiplyGlobalKernelILi10ELi11ELi1EEviPKdS1_S1_S1_Pd_param_3,
	.param .u64 .ptr .align 1 _Z30massMatrixMultiplyGlobalKernelILi10ELi11ELi1EEviPKdS1_S1_S1_Pd_param_4,
	.param .u64 .ptr .align 1 _Z30massMatrixMultiplyGlobalKernelILi10ELi11ELi1EEviPKdS1_S1_S1_Pd_param_5
)
{
	.reg .pred 	%p<10>;
	.reg .b16 	%rs<13>;
	.reg .b32 	%r<39>;
	.reg .b64 	%rd<23>;
	.reg .b64 	%fd<788>;
	// demoted variable
	.shared .align 8 .b8 _ZZ30massMatrixMultiplyGlobalKernelILi10ELi11ELi1EEviPKdS1_S1_S1_PdE6s_tmp1[10648];
	ld.param.u32 	%r8, [_Z30massMatrixMultiplyGlobalKernelILi10ELi11ELi1EEviPKdS1_S1_S1_Pd_param_0];
	ld.param.u64 	%rd4, [_Z30massMatrixMultiplyGlobalKernelILi10ELi11ELi1EEviPKdS1_S1_S1_Pd_param_2];
	ld.param.u64 	%rd5, [_Z30massMatrixMultiplyGlobalKernelILi10ELi11ELi1EEviPKdS1_S1_S1_Pd_param_3];
	ld.param.u64 	%rd6, [_Z30massMatrixMultiplyGlobalKernelILi10ELi11ELi1EEviPKdS1_S1_S1_Pd_param_4];
	cvta.to.global.u64 	%rd1, %rd5;
	cvta.to.global.u64 	%rd2, %rd4;
	mov.u32 	%r9, %tid.x;
	mov.u32 	%r2, %tid.y;
	mov.u32 	%r10, %ctaid.x;
	add.s32 	%r3, %r10, %r2;
	cvt.u16.u32 	%rs2, %r9;
	mul.hi.u16 	%rs3, %rs2, -13107;
	shr.u16 	%rs4, %rs3, 3;
	mul.lo.s16 	%rs5, %rs4, 10;
	sub.s16 	%rs1, %rs2, %rs5;
	setp.lt.s32 	%p2, %r3, %r8;
	setp.lt.u32 	%p3, %r9, 100;
	and.pred  	%p1, %p2, %p3;
	not.pred 	%p4, %p1;
	@%p4 bra 	$L__BB251_2;
	cvta.to.global.u64 	%rd8, %rd6;
	mad.lo.s32 	%r11, %r3, 1000, %r9;
	mul.wide.s32 	%rd9, %r11, 8;
	add.s64 	%rd10, %rd8, %rd9;
	ld.global.nc.f64 	%fd777, [%rd10];
	ld.global.nc.f64 	%fd776, [%rd10+800];
	ld.global.nc.f64 	%fd775, [%rd10+1600];
	ld.global.nc.f64 	%fd774, [%rd10+2400];
	ld.global.nc.f64 	%fd773, [%rd10+3200];
	ld.global.nc.f64 	%fd772, [%rd10+4000];
	ld.global.nc.f64 	%fd771, [%rd10+4800];
	ld.global.nc.f64 	%fd770, [%rd10+5600];
	ld.global.nc.f64 	%fd769, [%rd10+6400];
	ld.global.nc.f64 	%fd768, [%rd10+7200];
$L__BB251_2:
	setp.gt.u32 	%p5, %r9, 99;
	bar.sync 	0;
	mov.u32 	%r12, _ZZ30massMatrixMultiplyGlobalKernelILi10ELi11ELi1EEviPKdS1_S1_S1_PdE6s_tmp1;
	mad.lo.s32 	%r13, %r2, 10648, %r12;
	mul.lo.s16 	%rs7, %rs2, 205;
	shr.u16 	%rs8, %rs7, 11;
	cvt.u32.u16 	%r4, %rs8;
	mul.wide.u16 	%r14, %rs8, 88;
	add.s32 	%r5, %r13, %r14;
	mul.wide.u16 	%r15, %rs1, 8;
	add.s32 	%r6, %r5, %r15;
	@%p5 bra 	$L__BB251_4;
	add.f64 	%fd112, %fd777, %fd768;
	sub.f64 	%fd113, %fd777, %fd768;
	add.f64 	%fd114, %fd776, %fd769;
	sub.f64 	%fd115, %fd776, %fd769;
	add.f64 	%fd116, %fd775, %fd770;
	sub.f64 	%fd117, %fd775, %fd770;
	add.f64 	%fd118, %fd774, %fd771;
	sub.f64 	%fd119, %fd774, %fd771;
	add.f64 	%fd120, %fd773, %fd772;
	sub.f64 	%fd121, %fd773, %fd772;
	ld.global.nc.f64 	%fd122, [%rd2];
	fma.rn.f64 	%fd123, %fd122, %fd112, 0d0000000000000000;
	ld.global.nc.f64 	%fd124, [%rd1];
	fma.rn.f64 	%fd125, %fd124, %fd113, 0d0000000000000000;
	ld.global.nc.f64 	%fd126, [%rd2+8];
	fma.rn.f64 	%fd127, %fd126, %fd114, %fd123;
	ld.global.nc.f64 	%fd128, [%rd1+8];
	fma.rn.f64 	%fd129, %fd128, %fd115, %fd125;
	ld.global.nc.f64 	%fd130, [%rd2+16];
	fma.rn.f64 	%fd131, %fd130, %fd116, %fd127;
	ld.global.nc.f64 	%fd132, [%rd1+16];
	fma.rn.f64 	%fd133, %fd132, %fd117, %fd129;
	ld.global.nc.f64 	%fd134, [%rd2+24];
	fma.rn.f64 	%fd135, %fd134, %fd118, %fd131;
	ld.global.nc.f64 	%fd136, [%rd1+24];
	fma.rn.f64 	%fd137, %fd136, %fd119, %fd133;
	ld.global.nc.f64 	%fd138, [%rd2+32];
	fma.rn.f64 	%fd139, %fd138, %fd120, %fd135;
	ld.global.nc.f64 	%fd140, [%rd1+32];
	fma.rn.f64 	%fd141, %fd140, %fd121, %fd137;
	sub.f64 	%fd142, %fd139, %fd141;
	st.shared.f64 	[%r6+9680], %fd142;
	add.f64 	%fd143, %fd141, %fd139;
	st.shared.f64 	[%r6], %fd143;
	ld.global.nc.f64 	%fd144, [%rd2+40];
	fma.rn.f64 	%fd145, %fd144, %fd112, 0d0000000000000000;
	ld.global.nc.f64 	%fd146, [%rd1+40];
	fma.rn.f64 	%fd147, %fd146, %fd113, 0d0000000000000000;
	ld.global.nc.f64 	%fd148, [%rd2+48];
	fma.rn.f64 	%fd149, %fd148, %fd114, %fd145;
	ld.global.nc.f64 	%fd150, [%rd1+48];
	fma.rn.f64 	%fd151, %fd150, %fd115, %fd147;
	ld.global.nc.f64 	%fd152, [%rd2+56];
	fma.rn.f64 	%fd153, %fd152, %fd116, %fd149;
	ld.global.nc.f64 	%fd154, [%rd1+56];
	fma.rn.f64 	%fd155, %fd154, %fd117, %fd151;
	ld.global.nc.f64 	%fd156, [%rd2+64];
	fma.rn.f64 	%fd157, %fd156, %fd118, %fd153;
	ld.global.nc.f64 	%fd158, [%rd1+64];
	fma.rn.f64 	%fd159, %fd158, %fd119, %fd155;
	ld.global.nc.f64 	%fd160, [%rd2+72];
	fma.rn.f64 	%fd161, %fd160, %fd120, %fd157;
	ld.global.nc.f64 	%fd162, [%rd1+72];
	fma.rn.f64 	%fd163, %fd162, %fd121, %fd159;
	sub.f64 	%fd164, %fd161, %fd163;
	st.shared.f64 	[%r6+8712], %fd164;
	add.f64 	%fd165, %fd163, %fd161;
	st.shared.f64 	[%r6+968], %fd165;
	ld.global.nc.f64 	%fd166, [%rd2+80];
	fma.rn.f64 	%fd167, %fd166, %fd112, 0d0000000000000000;
	ld.global.nc.f64 	%fd168, [%rd1+80];
	fma.rn.f64 	%fd169, %fd168, %fd113, 0d0000000000000000;
	ld.global.nc.f64 	%fd170, [%rd2+88];
	fma.rn.f64 	%fd171, %fd170, %fd114, %fd167;
	ld.global.nc.f64 	%fd172, [%rd1+88];
	fma.rn.f64 	%fd173, %fd172, %fd115, %fd169;
	ld.global.nc.f64 	%fd174, [%rd2+96];
	fma.rn.f64 	%fd175, %fd174, %fd116, %fd171;
	ld.global.nc.f64 	%fd176, [%rd1+96];
	fma.rn.f64 	%fd177, %fd176, %fd117, %fd173;
	ld.global.nc.f64 	%fd178, [%rd2+104];
	fma.rn.f64 	%fd179, %fd178, %fd118, %fd175;
	ld.global.nc.f64 	%fd180, [%rd1+104];
	fma.rn.f64 	%fd181, %fd180, %fd119, %fd177;
	ld.global.nc.f64 	%fd182, [%rd2+112];
	fma.rn.f64 	%fd183, %fd182, %fd120, %fd179;
	ld.global.nc.f64 	%fd184, [%rd1+112];
	fma.rn.f64 	%fd185, %fd184, %fd121, %fd181;
	sub.f64 	%fd186, %fd183, %fd185;
	st.shared.f64 	[%r6+7744], %fd186;
	add.f64 	%fd187, %fd185, %fd183;
	st.shared.f64 	[%r6+1936], %fd187;
	ld.global.nc.f64 	%fd188, [%rd2+120];
	fma.rn.f64 	%fd189, %fd188, %fd112, 0d0000000000000000;
	ld.global.nc.f64 	%fd190, [%rd1+120];
	fma.rn.f64 	%fd191, %fd190, %fd113, 0d0000000000000000;
	ld.global.nc.f64 	%fd192, [%rd2+128];
	fma.rn.f64 	%fd193, %fd192, %fd114, %fd189;
	ld.global.nc.f64 	%fd194, [%rd1+128];
	fma.rn.f64 	%fd195, %fd194, %fd115, %fd191;
	ld.global.nc.f64 	%fd196, [%rd2+136];
	fma.rn.f64 	%fd197, %fd196, %fd116, %fd193;
	ld.global.nc.f64 	%fd198, [%rd1+136];
	fma.rn.f64 	%fd199, %fd198, %fd117, %fd195;
	ld.global.nc.f64 	%fd200, [%rd2+144];
	fma.rn.f64 	%fd201, %fd200, %fd118, %fd197;
	ld.global.nc.f64 	%fd202, [%rd1+144];
	fma.rn.f64 	%fd203, %fd202, %fd119, %fd199;
	ld.global.nc.f64 	%fd204, [%rd2+152];
	fma.rn.f64 	%fd205, %fd204, %fd120, %fd201;
	ld.global.nc.f64 	%fd206, [%rd1+152];
	fma.rn.f64 	%fd207, %fd206, %fd121, %fd203;
	sub.f64 	%fd208, %fd205, %fd207;
	st.shared.f64 	[%r6+6776], %fd208;
	add.f64 	%fd209, %fd207, %fd205;
	st.shared.f64 	[%r6+2904], %fd209;
	ld.global.nc.f64 	%fd210, [%rd2+160];
	fma.rn.f64 	%fd211, %fd210, %fd112, 0d0000000000000000;
	ld.global.nc.f64 	%fd212, [%rd1+160];
	fma.rn.f64 	%fd213, %fd212, %fd113, 0d0000000000000000;
	ld.global.nc.f64 	%fd214, [%rd2+168];
	fma.rn.f64 	%fd215, %fd214, %fd114, %fd211;
	ld.global.nc.f64 	%fd216, [%rd1+168];
	fma.rn.f64 	%fd217, %fd216, %fd115, %fd213;
	ld.global.nc.f64 	%fd218, [%rd2+176];
	fma.rn.f64 	%fd219, %fd218, %fd116, %fd215;
	ld.global.nc.f64 	%fd220, [%rd1+176];
	fma.rn.f64 	%fd221, %fd220, %fd117, %fd217;
	ld.global.nc.f64 	%fd222, [%rd2+184];
	fma.rn.f64 	%fd223, %fd222, %fd118, %fd219;
	ld.global.nc.f64 	%fd224, [%rd1+184];
	fma.rn.f64 	%fd225, %fd224, %fd119, %fd221;
	ld.global.nc.f64 	%fd226, [%rd2+192];
	fma.rn.f64 	%fd227, %fd226, %fd120, %fd223;
	ld.global.nc.f64 	%fd228, [%rd1+192];
	fma.rn.f64 	%fd229, %fd228, %fd121, %fd225;
	sub.f64 	%fd230, %fd227, %fd229;
	st.shared.f64 	[%r6+5808], %fd230;
	add.f64 	%fd231, %fd229, %fd227;
	st.shared.f64 	[%r6+3872], %fd231;
	ld.global.nc.f64 	%fd232, [%rd2+200];
	fma.rn.f64 	%fd233, %fd232, %fd112, 0d0000000000000000;
	ld.global.nc.f64 	%fd234, [%rd1+200];
	fma.rn.f64 	%fd235, %fd234, %fd113, 0d0000000000000000;
	ld.global.nc.f64 	%fd236, [%rd2+208];
	fma.rn.f64 	%fd237, %fd236, %fd114, %fd233;
	ld.global.nc.f64 	%fd238, [%rd1+208];
	fma.rn.f64 	%fd239, %fd238, %fd115, %fd235;
	ld.global.nc.f64 	%fd240, [%rd2+216];
	fma.rn.f64 	%fd241, %fd240, %fd116, %fd237;
	ld.global.nc.f64 	%fd242, [%rd1+216];
	fma.rn.f64 	%fd243, %fd242, %fd117, %fd239;
	ld.global.nc.f64 	%fd244, [%rd2+224];
	fma.rn.f64 	%fd245, %fd244, %fd118, %fd241;
	ld.global.nc.f64 	%fd246, [%rd1+224];
	fma.rn.f64 	%fd247, %fd246, %fd119, %fd243;
	ld.global.nc.f64 	%fd248, [%rd2+232];
	fma.rn.f64 	%fd249, %fd248, %fd120, %fd245;
	ld.global.nc.f64 	%fd250, [%rd1+232];
	fma.rn.f64 	%fd251, %fd250, %fd121, %fd247;
	add.f64 	%fd252, %fd251, %fd249;
	st.shared.f64 	[%r6+4840], %fd252;
$L__BB251_4:
	bar.sync 	0;
	setp.gt.u32 	%p6, %r9, 109;
	mad.lo.s32 	%r16, %r4, 880, %r5;
	add.s32 	%r7, %r16, %r15;
	@%p6 bra 	$L__BB251_6;
	ld.shared.f64 	%fd253, [%r7];
	ld.shared.f64 	%fd254, [%r7+792];
	add.f64 	%fd255, %fd253, %fd254;
	sub.f64 	%fd256, %fd253, %fd254;
	ld.shared.f64 	%fd257, [%r7+88];
	ld.shared.f64 	%fd258, [%r7+704];
	add.f64 	%fd259, %fd257, %fd258;
	sub.f64 	%fd260, %fd257, %fd258;
	ld.shared.f64 	%fd261, [%r7+176];
	ld.shared.f64 	%fd262, [%r7+616];
	add.f64 	%fd263, %fd261, %fd262;
	sub.f64 	%fd264, %fd261, %fd262;
	ld.shared.f64 	%fd265, [%r7+264];
	ld.shared.f64 	%fd266, [%r7+528];
	add.f64 	%fd267, %fd265, %fd266;
	sub.f64 	%fd268, %fd265, %fd266;
	ld.shared.f64 	%fd269, [%r7+352];
	ld.shared.f64 	%fd270, [%r7+440];
	add.f64 	%fd271, %fd269, %fd270;
	sub.f64 	%fd272, %fd269, %fd270;
	ld.global.nc.f64 	%fd273, [%rd2];
	fma.rn.f64 	%fd274, %fd273, %fd255, 0d0000000000000000;
	ld.global.nc.f64 	%fd275, [%rd1];
	fma.rn.f64 	%fd276, %fd275, %fd256, 0d0000000000000000;
	ld.global.nc.f64 	%fd277, [%rd2+8];
	fma.rn.f64 	%fd278, %fd277, %fd259, %fd274;
	ld.global.nc.f64 	%fd279, [%rd1+8];
	fma.rn.f64 	%fd280, %fd279, %fd260, %fd276;
	ld.global.nc.f64 	%fd281, [%rd2+16];
	fma.rn.f64 	%fd282, %fd281, %fd263, %fd278;
	ld.global.nc.f64 	%fd283, [%rd1+16];
	fma.rn.f64 	%fd284, %fd283, %fd264, %fd280;
	ld.global.nc.f64 	%fd285, [%rd2+24];
	fma.rn.f64 	%fd286, %fd285, %fd267, %fd282;
	ld.global.nc.f64 	%fd287, [%rd1+24];
	fma.rn.f64 	%fd288, %fd287, %fd268, %fd284;
	ld.global.nc.f64 	%fd289, [%rd2+32];
	fma.rn.f64 	%fd290, %fd289, %fd271, %fd286;
	ld.global.nc.f64 	%fd291, [%rd1+32];
	fma.rn.f64 	%fd292, %fd291, %fd272, %fd288;
	sub.f64 	%fd293, %fd290, %fd292;
	st.shared.f64 	[%r7+880], %fd293;
	add.f64 	%fd294, %fd292, %fd290;
	st.shared.f64 	[%r7], %fd294;
	ld.global.nc.f64 	%fd295, [%rd2+40];
	fma.rn.f64 	%fd296, %fd295, %fd255, 0d0000000000000000;
	ld.global.nc.f64 	%fd297, [%rd1+40];
	fma.rn.f64 	%fd298, %fd297, %fd256, 0d0000000000000000;
	ld.global.nc.f64 	%fd299, [%rd2+48];
	fma.rn.f64 	%fd300, %fd299, %fd259, %fd296;
	ld.global.nc.f64 	%fd301, [%rd1+48];
	fma.rn.f64 	%fd302, %fd301, %fd260, %fd298;
	ld.global.nc.f64 	%fd303, [%rd2+56];
	fma.rn.f64 	%fd304, %fd303, %fd263, %fd300;
	ld.global.nc.f64 	%fd305, [%rd1+56];
	fma.rn.f64 	%fd306, %fd305, %fd264, %fd302;
	ld.global.nc.f64 	%fd307, [%rd2+64];
	fma.rn.f64 	%fd308, %fd307, %fd267, %fd304;
	ld.global.nc.f64 	%fd309, [%rd1+64];
	fma.rn.f64 	%fd310, %fd309, %fd268, %fd306;
	ld.global.nc.f64 	%fd311, [%rd2+72];
	fma.rn.f64 	%fd312, %fd311, %fd271, %fd308;
	ld.global.nc.f64 	%fd313, [%rd1+72];
	fma.rn.f64 	%fd314, %fd313, %fd272, %fd310;
	sub.f64 	%fd315, %fd312, %fd314;
	st.shared.f64 	[%r7+792], %fd315;
	add.f64 	%fd316, %fd314, %fd312;
	st.shared.f64 	[%r7+88], %fd316;
	ld.global.nc.f64 	%fd317, [%rd2+80];
	fma.rn.f64 	%fd318, %fd317, %fd255, 0d0000000000000000;
	ld.global.nc.f64 	%fd319, [%rd1+80];
	fma.rn.f64 	%fd320, %fd319, %fd256, 0d0000000000000000;
	ld.global.nc.f64 	%fd321, [%rd2+88];
	fma.rn.f64 	%fd322, %fd321, %fd259, %fd318;
	ld.global.nc.f64 	%fd323, [%rd1+88];
	fma.rn.f64 	%fd324, %fd323, %fd260, %fd320;
	ld.global.nc.f64 	%fd325, [%rd2+96];
	fma.rn.f64 	%fd326, %fd325, %fd263, %fd322;
	ld.global.nc.f64 	%fd327, [%rd1+96];
	fma.rn.f64 	%fd328, %fd327, %fd264, %fd324;
	ld.global.nc.f64 	%fd329, [%rd2+104];
	fma.rn.f64 	%fd330, %fd329, %fd267, %fd326;
	ld.global.nc.f64 	%fd331, [%rd1+104];
	fma.rn.f64 	%fd332, %fd331, %fd268, %fd328;
	ld.global.nc.f64 	%fd333, [%rd2+112];
	fma.rn.f64 	%fd334, %fd333, %fd271, %fd330;
	ld.global.nc.f64 	%fd335, [%rd1+112];
	fma.rn.f64 	%fd336, %fd335, %fd272, %fd332;
	sub.f64 	%fd337, %fd334, %fd336;
	st.shared.f64 	[%r7+704], %fd337;
	add.f64 	%fd338, %fd336, %fd334;
	st.shared.f64 	[%r7+176], %fd338;
	ld.global.nc.f64 	%fd339, [%rd2+120];
	fma.rn.f64 	%fd340, %fd339, %fd255, 0d0000000000000000;
	ld.global.nc.f64 	%fd341, [%rd1+120];
	fma.rn.f64 	%fd342, %fd341, %fd256, 0d0000000000000000;
	ld.global.nc.f64 	%fd343, [%rd2+128];
	fma.rn.f64 	%fd344, %fd343, %fd259, %fd340;
	ld.global.nc.f64 	%fd345, [%rd1+128];
	fma.rn.f64 	%fd346, %fd345, %fd260, %fd342;
	ld.global.nc.f64 	%fd347, [%rd2+136];
	fma.rn.f64 	%fd348, %fd347, %fd263, %fd344;
	ld.global.nc.f64 	%fd349, [%rd1+136];
	fma.rn.f64 	%fd350, %fd349, %fd264, %fd346;
	ld.global.nc.f64 	%fd351, [%rd2+144];
	fma.rn.f64 	%fd352, %fd351, %fd267, %fd348;
	ld.global.nc.f64 	%fd353, [%rd1+144];
	fma.rn.f64 	%fd354, %fd353, %fd268, %fd350;
	ld.global.nc.f64 	%fd355, [%rd2+152];
	fma.rn.f64 	%fd356, %fd355, %fd271, %fd352;
	ld.global.nc.f64 	%fd357, [%rd1+152];
	fma.rn.f64 	%fd358, %fd357, %fd272, %fd354;
	sub.f64 	%fd359, %fd356, %fd358;
	st.shared.f64 	[%r7+616], %fd359;
	add.f64 	%fd360, %fd358, %fd356;
	st.shared.f64 	[%r7+264], %fd360;
	ld.global.nc.f64 	%fd361, [%rd2+160];
	fma.rn.f64 	%fd362, %fd361, %fd255, 0d0000000000000000;
	ld.global.nc.f64 	%fd363, [%rd1+160];
	fma.rn.f64 	%fd364, %fd363, %fd256, 0d0000000000000000;
	ld.global.nc.f64 	%fd365, [%rd2+168];
	fma.rn.f64 	%fd366, %fd365, %fd259, %fd362;
	ld.global.nc.f64 	%fd367, [%rd1+168];
	fma.rn.f64 	%fd368, %fd367, %fd260, %fd364;
	ld.global.nc.f64 	%fd369, [%rd2+176];
	fma.rn.f64 	%fd370, %fd369, %fd263, %fd366;
	ld.global.nc.f64 	%fd371, [%rd1+176];
	fma.rn.f64 	%fd372, %fd371, %fd264, %fd368;
	ld.global.nc.f64 	%fd373, [%rd2+184];
	fma.rn.f64 	%fd374, %fd373, %fd267, %fd370;
	ld.global.nc.f64 	%fd375, [%rd1+184];
	fma.rn.f64 	%fd376, %fd375, %fd268, %fd372;
	ld.global.nc.f64 	%fd377, [%rd2+192];
	fma.rn.f64 	%fd378, %fd377, %fd271, %fd374;
	ld.global.nc.f64 	%fd379, [%rd1+192];
	fma.rn.f64 	%fd380, %fd379, %fd272, %fd376;
	sub.f64 	%fd381, %fd378, %fd380;
	st.shared.f64 	[%r7+528], %fd381;
	add.f64 	%fd382, %fd380, %fd378;
	st.shared.f64 	[%r7+352], %fd382;
	ld.global.nc.f64 	%fd383, [%rd2+200];
	fma.rn.f64 	%fd384, %fd383, %fd255, 0d0000000000000000;
	ld.global.nc.f64 	%fd385, [%rd1+200];
	fma.rn.f64 	%fd386, %fd385, %fd256, 0d0000000000000000;
	ld.global.nc.f64 	%fd387, [%rd2+208];
	fma.rn.f64 	%fd388, %fd387, %fd259, %fd384;
	ld.global.nc.f64 	%fd389, [%rd1+208];
	fma.rn.f64 	%fd390, %fd389, %fd260, %fd386;
	ld.global.nc.f64 	%fd391, [%rd2+216];
	fma.rn.f64 	%fd392, %fd391, %fd263, %fd388;
	ld.global.nc.f64 	%fd393, [%rd1+216];
	fma.rn.f64 	%fd394, %fd393, %fd264, %fd390;
	ld.global.nc.f64 	%fd395, [%rd2+224];
	fma.rn.f64 	%fd396, %fd395, %fd267, %fd392;
	ld.global.nc.f64 	%fd397, [%rd1+224];
	fma.rn.f64 	%fd398, %fd397, %fd268, %fd394;
	ld.global.nc.f64 	%fd399, [%rd2+232];
	fma.rn.f64 	%fd400, %fd399, %fd271, %fd396;
	ld.global.nc.f64 	%fd401, [%rd1+232];
	fma.rn.f64 	%fd402, %fd401, %fd272, %fd398;
	add.f64 	%fd403, %fd402, %fd400;
	st.shared.f64 	[%r7+440], %fd403;
$L__BB251_6:
	ld.param.u64 	%rd21, [_Z30massMatrixMultiplyGlobalKernelILi10ELi11ELi1EEviPKdS1_S1_S1_Pd_param_3];
	ld.param.u64 	%rd20, [_Z30massMatrixMultiplyGlobalKernelILi10ELi11ELi1EEviPKdS1_S1_S1_Pd_param_2];
	ld.param.u64 	%rd19, [_Z30massMatrixMultiplyGlobalKernelILi10ELi11ELi1EEviPKdS1_S1_S1_Pd_param_1];
	mov.u32 	%r18, %tid.x;
	setp.gt.u32 	%p7, %r18, 109;
	bar.sync 	0;
	cvt.u16.u32 	%rs9, %r18;
	mul.hi.u16 	%rs10, %rs9, 5958;
	mul.lo.s16 	%rs11, %rs10, 11;
	sub.s16 	%rs12, %rs9, %rs11;
	mov.u32 	%r19, %tid.y;
	mov.u32 	%r20, _ZZ30massMatrixMultiplyGlobalKernelILi10ELi11ELi1EEviPKdS1_S1_S1_PdE6s_tmp1;
	mad.lo.s32 	%r21, %r19, 10648, %r20;
	mul.wide.u16 	%r22, %rs10, 968;
	add.s32 	%r23, %r21, %r22;
	mul.wide.u16 	%r24, %rs12, 88;
	add.s32 	%r25, %r23, %r24;
	ld.shared.f64 	%fd404, [%r25];
	ld.shared.f64 	%fd405, [%r25+72];
	add.f64 	%fd406, %fd404, %fd405;
	sub.f64 	%fd407, %fd404, %fd405;
	ld.shared.f64 	%fd408, [%r25+8];
	ld.shared.f64 	%fd409, [%r25+64];
	add.f64 	%fd410, %fd408, %fd409;
	sub.f64 	%fd411, %fd408, %fd409;
	ld.shared.f64 	%fd412, [%r25+16];
	ld.shared.f64 	%fd413, [%r25+56];
	add.f64 	%fd414, %fd412, %fd413;
	sub.f64 	%fd415, %fd412, %fd413;
	ld.shared.f64 	%fd416, [%r25+24];
	ld.shared.f64 	%fd417, [%r25+48];
	add.f64 	%fd418, %fd416, %fd417;
	sub.f64 	%fd419, %fd416, %fd417;
	ld.shared.f64 	%fd420, [%r25+32];
	ld.shared.f64 	%fd421, [%r25+40];
	add.f64 	%fd422, %fd420, %fd421;
	sub.f64 	%fd423, %fd420, %fd421;
	mov.u32 	%r26, %ctaid.x;
	add.s32 	%r27, %r26, %r19;
	mov.b32 	%r28, {%rs12, %rs10};
	mov.b32 	%r29, 10;
	mov.b32 	%r30, 30987;
	dp2a.lo.u32.u32 	%r31, %r28, %r30, %r29;
	mad.lo.s32 	%r32, %r27, 1331, %r31;
	cvta.to.global.u64 	%rd11, %rd20;
	ld.global.nc.f64 	%fd21, [%rd11];
	fma.rn.f64 	%fd424, %fd21, %fd406, 0d0000000000000000;
	cvta.to.global.u64 	%rd12, %rd21;
	ld.global.nc.f64 	%fd22, [%rd12];
	fma.rn.f64 	%fd425, %fd22, %fd407, 0d0000000000000000;
	ld.global.nc.f64 	%fd23, [%rd11+8];
	fma.rn.f64 	%fd426, %fd23, %fd410, %fd424;
	ld.global.nc.f64 	%fd24, [%rd12+8];
	fma.rn.f64 	%fd427, %fd24, %fd411, %fd425;
	ld.global.nc.f64 	%fd25, [%rd11+16];
	fma.rn.f64 	%fd428, %fd25, %fd414, %fd426;
	ld.global.nc.f64 	%fd26, [%rd12+16];
	fma.rn.f64 	%fd429, %fd26, %fd415, %fd427;
	ld.global.nc.f64 	%fd27, [%rd11+24];
	fma.rn.f64 	%fd430, %fd27, %fd418, %fd428;
	ld.global.nc.f64 	%fd28, [%rd12+24];
	fma.rn.f64 	%fd431, %fd28, %fd419, %fd429;
	ld.global.nc.f64 	%fd29, [%rd11+32];
	fma.rn.f64 	%fd432, %fd29, %fd422, %fd430;
	ld.global.nc.f64 	%fd30, [%rd12+32];
	fma.rn.f64 	%fd433, %fd30, %fd423, %fd431;
	cvta.to.global.u64 	%rd13, %rd19;
	mul.wide.s32 	%rd14, %r32, 8;
	add.s64 	%rd15, %rd13, %rd14;
	ld.global.nc.f64 	%fd434, [%rd15];
	ld.global.nc.f64 	%fd435, [%rd15+-80];
	sub.f64 	%fd436, %fd432, %fd433;
	mul.f64 	%fd437, %fd436, %fd434;
	add.f64 	%fd438, %fd432, %fd433;
	mul.f64 	%fd787, %fd438, %fd435;
	ld.global.nc.f64 	%fd32, [%rd11+40];
	fma.rn.f64 	%fd439, %fd32, %fd406, 0d0000000000000000;
	ld.global.nc.f64 	%fd33, [%rd12+40];
	fma.rn.f64 	%fd440, %fd33, %fd407, 0d0000000000000000;
	ld.global.nc.f64 	%fd34, [%rd11+48];
	fma.rn.f64 	%fd441, %fd34, %fd410, %fd439;
	ld.global.nc.f64 	%fd35, [%rd12+48];
	fma.rn.f64 	%fd442, %fd35, %fd411, %fd440;
	ld.global.nc.f64 	%fd36, [%rd11+56];
	fma.rn.f64 	%fd443, %fd36, %fd414, %fd441;
	ld.global.nc.f64 	%fd37, [%rd12+56];
	fma.rn.f64 	%fd444, %fd37, %fd415, %fd442;
	ld.global.nc.f64 	%fd38, [%rd11+64];
	fma.rn.f64 	%fd445, %fd38, %fd418, %fd443;
	ld.global.nc.f64 	%fd39, [%rd12+64];
	fma.rn.f64 	%fd446, %fd39, %fd419, %fd444;
	ld.global.nc.f64 	%fd40, [%rd11+72];
	fma.rn.f64 	%fd447, %fd40, %fd422, %fd445;
	ld.global.nc.f64 	%fd41, [%rd12+72];
	fma.rn.f64 	%fd448, %fd41, %fd423, %fd446;
	ld.global.nc.f64 	%fd449, [%rd15+-8];
	ld.global.nc.f64 	%fd450, [%rd15+-72];
	sub.f64 	%fd451, %fd447, %fd448;
	mul.f64 	%fd778, %fd451, %fd449;
	add.f64 	%fd452, %fd447, %fd448;
	mul.f64 	%fd786, %fd452, %fd450;
	ld.global.nc.f64 	%fd44, [%rd11+80];
	fma.rn.f64 	%fd453, %fd44, %fd406, 0d0000000000000000;
	ld.global.nc.f64 	%fd45, [%rd12+80];
	fma.rn.f64 	%fd454, %fd45, %fd407, 0d0000000000000000;
	ld.global.nc.f64 	%fd46, [%rd11+88];
	fma.rn.f64 	%fd455, %fd46, %fd410, %fd453;
	ld.global.nc.f64 	%fd47, [%rd12+88];
	fma.rn.f64 	%fd456, %fd47, %fd411, %fd454;
	ld.global.nc.f64 	%fd48, [%rd11+96];
	fma.rn.f64 	%fd457, %fd48, %fd414, %fd455;
	ld.global.nc.f64 	%fd49, [%rd12+96];
	fma.rn.f64 	%fd458, %fd49, %fd415, %fd456;
	ld.global.nc.f64 	%fd50, [%rd11+104];
	fma.rn.f64 	%fd459, %fd50, %fd418, %fd457;
	ld.global.nc.f64 	%fd51, [%rd12+104];
	fma.rn.f64 	%fd460, %fd51, %fd419, %fd458;
	ld.global.nc.f64 	%fd52, [%rd11+112];
	fma.rn.f64 	%fd461, %fd52, %fd422, %fd459;
	ld.global.nc.f64 	%fd53, [%rd12+112];
	fma.rn.f64 	%fd462, %fd53, %fd423, %fd460;
	ld.global.nc.f64 	%fd463, [%rd15+-16];
	ld.global.nc.f64 	%fd464, [%rd15+-64];
	sub.f64 	%fd465, %fd461, %fd462;
	mul.f64 	%fd779, %fd465, %fd463;
	add.f64 	%fd466, %fd461, %fd462;
	mul.f64 	%fd785, %fd466, %fd464;
	ld.global.nc.f64 	%fd56, [%rd11+120];
	fma.rn.f64 	%fd467, %fd56, %fd406, 0d0000000000000000;
	ld.global.nc.f64 	%fd57, [%rd12+120];
	fma.rn.f64 	%fd468, %fd57, %fd407, 0d0000000000000000;
	ld.global.nc.f64 	%fd58, [%rd11+128];
	fma.rn.f64 	%fd469, %fd58, %fd410, %fd467;
	ld.global.nc.f64 	%fd59, [%rd12+128];
	fma.rn.f64 	%fd470, %fd59, %fd411, %fd468;
	ld.global.nc.f64 	%fd60, [%rd11+136];
	fma.rn.f64 	%fd471, %fd60, %fd414, %fd469;
	ld.global.nc.f64 	%fd61, [%rd12+136];
	fma.rn.f64 	%fd472, %fd61, %fd415, %fd470;
	ld.global.nc.f64 	%fd62, [%rd11+144];
	fma.rn.f64 	%fd473, %fd62, %fd418, %fd471;
	ld.global.nc.f64 	%fd63, [%rd12+144];
	fma.rn.f64 	%fd474, %fd63, %fd419, %fd472;
	ld.global.nc.f64 	%fd64, [%rd11+152];
	fma.rn.f64 	%fd475, %fd64, %fd422, %fd473;
	ld.global.nc.f64 	%fd65, [%rd12+152];
	fma.rn.f64 	%fd476, %fd65, %fd423, %fd474;
	ld.global.nc.f64 	%fd477, [%rd15+-24];
	ld.global.nc.f64 	%fd478, [%rd15+-56];
	sub.f64 	%fd479, %fd475, %fd476;
	mul.f64 	%fd780, %fd479, %fd477;
	add.f64 	%fd480, %fd475, %fd476;
	mul.f64 	%fd784, %fd480, %fd478;
	ld.global.nc.f64 	%fd68, [%rd11+160];
	fma.rn.f64 	%fd481, %fd68, %fd406, 0d0000000000000000;
	ld.global.nc.f64 	%fd69, [%rd12+160];
	fma.rn.f64 	%fd482, %fd69, %fd407, 0d0000000000000000;
	ld.global.nc.f64 	%fd70, [%rd11+168];
	fma.rn.f64 	%fd483, %fd70, %fd410, %fd481;
	ld.global.nc.f64 	%fd71, [%rd12+168];
	fma.rn.f64 	%fd484, %fd71, %fd411, %fd482;
	ld.global.nc.f64 	%fd72, [%rd11+176];
	fma.rn.f64 	%fd485, %fd72, %fd414, %fd483;
	ld.global.nc.f64 	%fd73, [%rd12+176];
	fma.rn.f64 	%fd486, %fd73, %fd415, %fd484;
	ld.global.nc.f64 	%fd74, [%rd11+184];
	fma.rn.f64 	%fd487, %fd74, %fd418, %fd485;
	ld.global.nc.f64 	%fd75, [%rd12+184];
	fma.rn.f64 	%fd488, %fd75, %fd419, %fd486;
	ld.global.nc.f64 	%fd76, [%rd11+192];
	fma.rn.f64 	%fd489, %fd76, %fd422, %fd487;
	ld.global.nc.f64 	%fd77, [%rd12+192];
	fma.rn.f64 	%fd490, %fd77, %fd423, %fd488;
	ld.global.nc.f64 	%fd491, [%rd15+-32];
	ld.global.nc.f64 	%fd492, [%rd15+-48];
	sub.f64 	%fd493, %fd489, %fd490;
	mul.f64 	%fd781, %fd493, %fd491;
	add.f64 	%fd494, %fd489, %fd490;
	mul.f64 	%fd783, %fd494, %fd492;
	ld.global.nc.f64 	%fd80, [%rd11+200];
	fma.rn.f64 	%fd495, %fd80, %fd406, 0d0000000000000000;
	ld.global.nc.f64 	%fd81, [%rd12+200];
	fma.rn.f64 	%fd496, %fd81, %fd407, 0d0000000000000000;
	ld.global.nc.f64 	%fd82, [%rd11+208];
	fma.rn.f64 	%fd497, %fd82, %fd410, %fd495;
	ld.global.nc.f64 	%fd83, [%rd12+208];
	fma.rn.f64 	%fd498, %fd83, %fd411, %fd496;
	ld.global.nc.f64 	%fd84, [%rd11+216];
	fma.rn.f64 	%fd499, %fd84, %fd414, %fd497;
	ld.global.nc.f64 	%fd85, [%rd12+216];
	fma.rn.f64 	%fd500, %fd85, %fd415, %fd498;
	ld.global.nc.f64 	%fd86, [%rd11+224];
	fma.rn.f64 	%fd501, %fd86, %fd418, %fd499;
	ld.global.nc.f64 	%fd87, [%rd12+224];
	fma.rn.f64 	%fd502, %fd87, %fd419, %fd500;
	ld.global.nc.f64 	%fd88, [%rd11+232];
	fma.rn.f64 	%fd503, %fd88, %fd422, %fd501;
	ld.global.nc.f64 	%fd89, [%rd12+232];
	fma.rn.f64 	%fd504, %fd89, %fd423, %fd502;
	ld.global.nc.f64 	%fd505, [%rd15+-40];
	add.f64 	%fd506, %fd503, %fd504;
	mul.f64 	%fd782, %fd506, %fd505;
	bar.sync 	0;
	add.f64 	%fd507, %fd787, %fd437;
	sub.f64 	%fd508, %fd787, %fd437;
	add.f64 	%fd509, %fd786, %fd778;
	sub.f64 	%fd510, %fd786, %fd778;
	add.f64 	%fd511, %fd785, %fd779;
	sub.f64 	%fd512, %fd785, %fd779;
	add.f64 	%fd513, %fd784, %fd780;
	sub.f64 	%fd514, %fd784, %fd780;
	add.f64 	%fd515, %fd783, %fd781;
	sub.f64 	%fd516, %fd783, %fd781;
	add.f64 	%fd517, %fd782, %fd782;
	sub.f64 	%fd518, %fd782, %fd782;
	mul.f64 	%fd519, %fd517, 0d3FE0000000000000;
	fma.rn.f64 	%fd520, %fd21, %fd507, 0d0000000000000000;
	fma.rn.f64 	%fd521, %fd22, %fd508, 0d0000000000000000;
	fma.rn.f64 	%fd522, %fd32, %fd509, %fd520;
	fma.rn.f64 	%fd523, %fd33, %fd510, %fd521;
	fma.rn.f64 	%fd524, %fd44, %fd511, %fd522;
	fma.rn.f64 	%fd525, %fd45, %fd512, %fd523;
	fma.rn.f64 	%fd526, %fd56, %fd513, %fd524;
	fma.rn.f64 	%fd527, %fd57, %fd514, %fd525;
	fma.rn.f64 	%fd528, %fd68, %fd515, %fd526;
	fma.rn.f64 	%fd529, %fd69, %fd516, %fd527;
	fma.rn.f64 	%fd530, %fd80, %fd519, %fd528;
	fma.rn.f64 	%fd531, %fd81, %fd518, %fd529;
	sub.f64 	%fd532, %fd530, %fd531;
	st.shared.f64 	[%r25+72], %fd532;
	add.f64 	%fd533, %fd530, %fd531;
	st.shared.f64 	[%r25], %fd533;
	fma.rn.f64 	%fd534, %fd23, %fd507, 0d0000000000000000;
	fma.rn.f64 	%fd535, %fd24, %fd508, 0d0000000000000000;
	fma.rn.f64 	%fd536, %fd34, %fd509, %fd534;
	fma.rn.f64 	%fd537, %fd35, %fd510, %fd535;
	fma.rn.f64 	%fd538, %fd46, %fd511, %fd536;
	fma.rn.f64 	%fd539, %fd47, %fd512, %fd537;
	fma.rn.f64 	%fd540, %fd58, %fd513, %fd538;
	fma.rn.f64 	%fd541, %fd59, %fd514, %fd539;
	fma.rn.f64 	%fd542, %fd70, %fd515, %fd540;
	fma.rn.f64 	%fd543, %fd71, %fd516, %fd541;
	fma.rn.f64 	%fd544, %fd82, %fd519, %fd542;
	fma.rn.f64 	%fd545, %fd83, %fd518, %fd543;
	sub.f64 	%fd546, %fd544, %fd545;
	st.shared.f64 	[%r25+64], %fd546;
	add.f64 	%fd547, %fd544, %fd545;
	st.shared.f64 	[%r25+8], %fd547;
	fma.rn.f64 	%fd548, %fd25, %fd507, 0d0000000000000000;
	fma.rn.f64 	%fd549, %fd26, %fd508, 0d0000000000000000;
	fma.rn.f64 	%fd550, %fd36, %fd509, %fd548;
	fma.rn.f64 	%fd551, %fd37, %fd510, %fd549;
	fma.rn.f64 	%fd552, %fd48, %fd511, %fd550;
	fma.rn.f64 	%fd553, %fd49, %fd512, %fd551;
	fma.rn.f64 	%fd554, %fd60, %fd513, %fd552;
	fma.rn.f64 	%fd555, %fd61, %fd514, %fd553;
	fma.rn.f64 	%fd556, %fd72, %fd515, %fd554;
	fma.rn.f64 	%fd557, %fd73, %fd516, %fd555;
	fma.rn.f64 	%fd558, %fd84, %fd519, %fd556;
	fma.rn.f64 	%fd559, %fd85, %fd518, %fd557;
	sub.f64 	%fd560, %fd558, %fd559;
	st.shared.f64 	[%r25+56], %fd560;
	add.f64 	%fd561, %fd558, %fd559;
	st.shared.f64 	[%r25+16], %fd561;
	fma.rn.f64 	%fd562, %fd27, %fd507, 0d0000000000000000;
	fma.rn.f64 	%fd563, %fd28, %fd508, 0d0000000000000000;
	fma.rn.f64 	%fd564, %fd38, %fd509, %fd562;
	fma.rn.f64 	%fd565, %fd39, %fd510, %fd563;
	fma.rn.f64 	%fd566, %fd50, %fd511, %fd564;
	fma.rn.f64 	%fd567, %fd51, %fd512, %fd565;
	fma.rn.f64 	%fd568, %fd62, %fd513, %fd566;
	fma.rn.f64 	%fd569, %fd63, %fd514, %fd567;
	fma.rn.f64 	%fd570, %fd74, %fd515, %fd568;
	fma.rn.f64 	%fd571, %fd75, %fd516, %fd569;
	fma.rn.f64 	%fd572, %fd86, %fd519, %fd570;
	fma.rn.f64 	%fd573, %fd87, %fd518, %fd571;
	sub.f64 	%fd574, %fd572, %fd573;
	st.shared.f64 	[%r25+48], %fd574;
	add.f64 	%fd575, %fd572, %fd573;
	st.shared.f64 	[%r25+24], %fd575;
	fma.rn.f64 	%fd576, %fd29, %fd507, 0d0000000000000000;
	fma.rn.f64 	%fd577, %fd30, %fd508, 0d0000000000000000;
	fma.rn.f64 	%fd578, %fd40, %fd509, %fd576;
	fma.rn.f64 	%fd579, %fd41, %fd510, %fd577;
	fma.rn.f64 	%fd580, %fd52, %fd511, %fd578;
	fma.rn.f64 	%fd581, %fd53, %fd512, %fd579;
	fma.rn.f64 	%fd582, %fd64, %fd513, %fd580;
	fma.rn.f64 	%fd583, %fd65, %fd514, %fd581;
	fma.rn.f64 	%fd584, %fd76, %fd515, %fd582;
	fma.rn.f64 	%fd585, %fd77, %fd516, %fd583;
	fma.rn.f64 	%fd586, %fd88, %fd519, %fd584;
	fma.rn.f64 	%fd587, %fd89, %fd518, %fd585;
	sub.f64 	%fd588, %fd586, %fd587;
	st.shared.f64 	[%r25+40], %fd588;
	add.f64 	%fd589, %fd586, %fd587;
	st.shared.f64 	[%r25+32], %fd589;
	bar.sync 	0;
	@%p7 bra 	$L__BB251_8;
	ld.shared.f64 	%fd590, [%r7];
	ld.shared.f64 	%fd591, [%r7+880];
	add.f64 	%fd592, %fd590, %fd591;
	sub.f64 	%fd593, %fd590, %fd591;
	ld.shared.f64 	%fd594, [%r7+88];
	ld.shared.f64 	%fd595, [%r7+792];
	add.f64 	%fd596, %fd594, %fd595;
	sub.f64 	%fd597, %fd594, %fd595;
	ld.shared.f64 	%fd598, [%r7+176];
	ld.shared.f64 	%fd599, [%r7+704];
	add.f64 	%fd600, %fd598, %fd599;
	sub.f64 	%fd601, %fd598, %fd599;
	ld.shared.f64 	%fd602, [%r7+264];
	ld.shared.f64 	%fd603, [%r7+616];
	add.f64 	%fd604, %fd602, %fd603;
	sub.f64 	%fd605, %fd602, %fd603;
	ld.shared.f64 	%fd606, [%r7+352];
	ld.shared.f64 	%fd607, [%r7+528];
	add.f64 	%fd608, %fd606, %fd607;
	sub.f64 	%fd609, %fd606, %fd607;
	ld.shared.f64 	%fd610, [%r7+440];
	add.f64 	%fd611, %fd610, %fd610;
	sub.f64 	%fd612, %fd610, %fd610;
	mul.f64 	%fd613, %fd611, 0d3FE0000000000000;
	fma.rn.f64 	%fd614, %fd21, %fd592, 0d0000000000000000;
	fma.rn.f64 	%fd615, %fd22, %fd593, 0d0000000000000000;
	fma.rn.f64 	%fd616, %fd32, %fd596, %fd614;
	fma.rn.f64 	%fd617, %fd33, %fd597, %fd615;
	fma.rn.f64 	%fd618, %fd44, %fd600, %fd616;
	fma.rn.f64 	%fd619, %fd45, %fd601, %fd617;
	fma.rn.f64 	%fd620, %fd56, %fd604, %fd618;
	fma.rn.f64 	%fd621, %fd57, %fd605, %fd619;
	fma.rn.f64 	%fd622, %fd68, %fd608, %fd620;
	fma.rn.f64 	%fd623, %fd69, %fd609, %fd621;
	fma.rn.f64 	%fd624, %fd80, %fd613, %fd622;
	fma.rn.f64 	%fd625, %fd81, %fd612, %fd623;
	sub.f64 	%fd626, %fd624, %fd625;
	st.shared.f64 	[%r7+792], %fd626;
	add.f64 	%fd627, %fd624, %fd625;
	st.shared.f64 	[%r7], %fd627;
	fma.rn.f64 	%fd628, %fd23, %fd592, 0d0000000000000000;
	fma.rn.f64 	%fd629, %fd24, %fd593, 0d0000000000000000;
	fma.rn.f64 	%fd630, %fd34, %fd596, %fd628;
	fma.rn.f64 	%fd631, %fd35, %fd597, %fd629;
	fma.rn.f64 	%fd632, %fd46, %fd600, %fd630;
	fma.rn.f64 	%fd633, %fd47, %fd601, %fd631;
	fma.rn.f64 	%fd634, %fd58, %fd604, %fd632;
	fma.rn.f64 	%fd635, %fd59, %fd605, %fd633;
	fma.rn.f64 	%fd636, %fd70, %fd608, %fd634;
	fma.rn.f64 	%fd637, %fd71, %fd609, %fd635;
	fma.rn.f64 	%fd638, %fd82, %fd613, %fd636;
	fma.rn.f64 	%fd639, %fd83, %fd612, %fd637;
	sub.f64 	%fd640, %fd638, %fd639;
	st.shared.f64 	[%r7+704], %fd640;
	add.f64 	%fd641, %fd638, %fd639;
	st.shared.f64 	[%r7+88], %fd641;
	fma.rn.f64 	%fd642, %fd25, %fd592, 0d0000000000000000;
	fma.rn.f64 	%fd643, %fd26, %fd593, 0d0000000000000000;
	fma.rn.f64 	%fd644, %fd36, %fd596, %fd642;
	fma.rn.f64 	%fd645, %fd37, %fd597, %fd643;
	fma.rn.f64 	%fd646, %fd48, %fd600, %fd644;
	fma.rn.f64 	%fd647, %fd49, %fd601, %fd645;
	fma.rn.f64 	%fd648, %fd60, %fd604, %fd646;
	fma.rn.f64 	%fd649, %fd61, %fd605, %fd647;
	fma.rn.f64 	%fd650, %fd72, %fd608, %fd648;
	fma.rn.f64 	%fd651, %fd73, %fd609, %fd649;
	fma.rn.f64 	%fd652, %fd84, %fd613, %fd650;
	fma.rn.f64 	%fd653, %fd85, %fd612, %fd651;
	sub.f64 	%fd654, %fd652, %fd653;
	st.shared.f64 	[%r7+616], %fd654;
	add.f64 	%fd655, %fd652, %fd653;
	st.shared.f64 	[%r7+176], %fd655;
	fma.rn.f64 	%fd656, %fd27, %fd592, 0d0000000000000000;
	fma.rn.f64 	%fd657, %fd28, %fd593, 0d0000000000000000;
	fma.rn.f64 	%fd658, %fd38, %fd596, %fd656;
	fma.rn.f64 	%fd659, %fd39, %fd597, %fd657;
	fma.rn.f64 	%fd660, %fd50, %fd600, %fd658;
	fma.rn.f64 	%fd661, %fd51, %fd601, %fd659;
	fma.rn.f64 	%fd662, %fd62, %fd604, %fd660;
	fma.rn.f64 	%fd663, %fd63, %fd605, %fd661;
	fma.rn.f64 	%fd664, %fd74, %fd608, %fd662;
	fma.rn.f64 	%fd665, %fd75, %fd609, %fd663;
	fma.rn.f64 	%fd666, %fd86, %fd613, %fd664;
	fma.rn.f64 	%fd667, %fd87, %fd612, %fd665;
	sub.f64 	%fd668, %fd666, %fd667;
	st.shared.f64 	[%r7+528], %fd668;
	add.f64 	%fd669, %fd666, %fd667;
	st.shared.f64 	[%r7+264], %fd669;
	fma.rn.f64 	%fd670, %fd29, %fd592, 0d0000000000000000;
	fma.rn.f64 	%fd671, %fd30, %fd593, 0d0000000000000000;
	fma.rn.f64 	%fd672, %fd40, %fd596, %fd670;
	fma.rn.f64 	%fd673, %fd41, %fd597, %fd671;
	fma.rn.f64 	%fd674, %fd52, %fd600, %fd672;
	fma.rn.f64 	%fd675, %fd53, %fd601, %fd673;
	fma.rn.f64 	%fd676, %fd64, %fd604, %fd674;
	fma.rn.f64 	%fd677, %fd65, %fd605, %fd675;
	fma.rn.f64 	%fd678, %fd76, %fd608, %fd676;
	fma.rn.f64 	%fd679, %fd77, %fd609, %fd677;
	fma.rn.f64 	%fd680, %fd88, %fd613, %fd678;
	fma.rn.f64 	%fd681, %fd89, %fd612, %fd679;
	sub.f64 	%fd682, %fd680, %fd681;
	st.shared.f64 	[%r7+440], %fd682;
	add.f64 	%fd683, %fd680, %fd681;
	st.shared.f64 	[%r7+352], %fd683;
$L__BB251_8:
	mov.u32 	%r33, %tid.x;
	setp.gt.u32 	%p8, %r33, 99;
	bar.sync 	0;
	@%p8 bra 	$L__BB251_10;
	ld.shared.f64 	%fd684, [%r6];
	ld.shared.f64 	%fd685, [%r6+9680];
	add.f64 	%fd686, %fd684, %fd685;
	sub.f64 	%fd687, %fd684, %fd685;
	ld.shared.f64 	%fd688, [%r6+968];
	ld.shared.f64 	%fd689, [%r6+8712];
	add.f64 	%fd690, %fd688, %fd689;
	sub.f64 	%fd691, %fd688, %fd689;
	ld.shared.f64 	%fd692, [%r6+1936];
	ld.shared.f64 	%fd693, [%r6+7744];
	add.f64 	%fd694, %fd692, %fd693;
	sub.f64 	%fd695, %fd692, %fd693;
	ld.shared.f64 	%fd696, [%r6+2904];
	ld.shared.f64 	%fd697, [%r6+6776];
	add.f64 	%fd698, %fd696, %fd697;
	sub.f64 	%fd699, %fd696, %fd697;
	ld.shared.f64 	%fd700, [%r6+3872];
	ld.shared.f64 	%fd701, [%r6+5808];
	add.f64 	%fd702, %fd700, %fd701;
	sub.f64 	%fd703, %fd700, %fd701;
	ld.shared.f64 	%fd704, [%r6+4840];
	add.f64 	%fd705, %fd704, %fd704;
	sub.f64 	%fd706, %fd704, %fd704;
	mul.f64 	%fd707, %fd705, 0d3FE0000000000000;
	fma.rn.f64 	%fd708, %fd21, %fd686, 0d0000000000000000;
	fma.rn.f64 	%fd709, %fd22, %fd687, 0d0000000000000000;
	fma.rn.f64 	%fd710, %fd32, %fd690, %fd708;
	fma.rn.f64 	%fd711, %fd33, %fd691, %fd709;
	fma.rn.f64 	%fd712, %fd44, %fd694, %fd710;
	fma.rn.f64 	%fd713, %fd45, %fd695, %fd711;
	fma.rn.f64 	%fd714, %fd56, %fd698, %fd712;
	fma.rn.f64 	%fd715, %fd57, %fd699, %fd713;
	fma.rn.f64 	%fd716, %fd68, %fd702, %fd714;
	fma.rn.f64 	%fd717, %fd69, %fd703, %fd715;
	fma.rn.f64 	%fd718, %fd80, %fd707, %fd716;
	fma.rn.f64 	%fd719, %fd81, %fd706, %fd717;
	sub.f64 	%fd778, %fd718, %fd719;
	add.f64 	%fd787, %fd718, %fd719;
	fma.rn.f64 	%fd720, %fd23, %fd686, 0d0000000000000000;
	fma.rn.f64 	%fd721, %fd24, %fd687, 0d0000000000000000;
	fma.rn.f64 	%fd722, %fd34, %fd690, %fd720;
	fma.rn.f64 	%fd723, %fd35, %fd691, %fd721;
	fma.rn.f64 	%fd724, %fd46, %fd694, %fd722;
	fma.rn.f64 	%fd725, %fd47, %fd695, %fd723;
	fma.rn.f64 	%fd726, %fd58, %fd698, %fd724;
	fma.rn.f64 	%fd727, %fd59, %fd699, %fd725;
	fma.rn.f64 	%fd728, %fd70, %fd702, %fd726;
	fma.rn.f64 	%fd729, %fd71, %fd703, %fd727;
	fma.rn.f64 	%fd730, %fd82, %fd707, %fd728;
	fma.rn.f64 	%fd731, %fd83, %fd706, %fd729;
	sub.f64 	%fd779, %fd730, %fd731;
	add.f64 	%fd786, %fd730, %fd731;
	fma.rn.f64 	%fd732, %fd25, %fd686, 0d0000000000000000;
	fma.rn.f64 	%fd733, %fd26, %fd687, 0d0000000000000000;
	fma.rn.f64 	%fd734, %fd36, %fd690, %fd732;
	fma.rn.f64 	%fd735, %fd37, %fd691, %fd733;
	fma.rn.f64 	%fd736, %fd48, %fd694, %fd734;
	fma.rn.f64 	%fd737, %fd49, %fd695, %fd735;
	fma.rn.f64 	%fd738, %fd60, %fd698, %fd736;
	fma.rn.f64 	%fd739, %fd61, %fd699, %fd737;
	fma.rn.f64 	%fd740, %fd72, %fd702, %fd738;
	fma.rn.f64 	%fd741, %fd73, %fd703, %fd739;
	fma.rn.f64 	%fd742, %fd84, %fd707, %fd740;
	fma.rn.f64 	%fd743, %fd85, %fd706, %fd741;
	sub.f64 	%fd780, %fd742, %fd743;
	add.f64 	%fd785, %fd742, %fd743;
	fma.rn.f64 	%fd744, %fd27, %fd686, 0d0000000000000000;
	fma.rn.f64 	%fd745, %fd28, %fd687, 0d0000000000000000;
	fma.rn.f64 	%fd746, %fd38, %fd690, %fd744;
	fma.rn.f64 	%fd747, %fd39, %fd691, %fd745;
	fma.rn.f64 	%fd748, %fd50, %fd694, %fd746;
	fma.rn.f64 	%fd749, %fd51, %fd695, %fd747;
	fma.rn.f64 	%fd750, %fd62, %fd698, %fd748;
	fma.rn.f64 	%fd751, %fd63, %fd699, %fd749;
	fma.rn.f64 	%fd752, %fd74, %fd702, %fd750;
	fma.rn.f64 	%fd753, %fd75, %fd703, %fd751;
	fma.rn.f64 	%fd754, %fd86, %fd707, %fd752;
	fma.rn.f64 	%fd755, %fd87, %fd706, %fd753;
	sub.f64 	%fd781, %fd754, %fd755;
	add.f64 	%fd784, %fd754, %fd755;
	fma.rn.f64 	%fd756, %fd29, %fd686, 0d0000000000000000;
	fma.rn.f64 	%fd757, %fd30, %fd687, 0d0000000000000000;
	fma.rn.f64 	%fd758, %fd40, %fd690, %fd756;
	fma.rn.f64 	%fd759, %fd41, %fd691, %fd757;
	fma.rn.f64 	%fd760, %fd52, %fd694, %fd758;
	fma.rn.f64 	%fd761, %fd53, %fd695, %fd759;
	fma.rn.f64 	%fd762, %fd64, %fd698, %fd760;
	fma.rn.f64 	%fd763, %fd65, %fd699, %fd761;
	fma.rn.f64 	%fd764, %fd76, %fd702, %fd762;
	fma.rn.f64 	%fd765, %fd77, %fd703, %fd763;
	fma.rn.f64 	%fd766, %fd88, %fd707, %fd764;
	fma.rn.f64 	%fd767, %fd89, %fd706, %fd765;
	sub.f64 	%fd782, %fd766, %fd767;
	add.f64 	%fd783, %fd766, %fd767;
$L__BB251_10:
	bar.sync 	0;
	@%p4 bra 	$L__BB251_12;
	ld.param.u64 	%rd22, [_Z30massMatrixMultiplyGlobalKernelILi10ELi11ELi1EEviPKdS1_S1_S1_Pd_param_5];
	mov.u32 	%r34, %ctaid.x;
	mov.u32 	%r35, %tid.y;
	add.s32 	%r36, %r34, %r35;
	mov.u32 	%r37, %tid.x;
	mad.lo.s32 	%r38, %r36, 1000, %r37;
	cvta.to.global.u64 	%rd16, %rd22;
	mul.wide.s32 	%rd17, %r38, 8;
	add.s64 	%rd18, %rd16, %rd17;
	st.global.f64 	[%rd18], %fd787;
	st.global.f64 	[%rd18+800], %fd786;
	st.global.f64 	[%rd18+1600], %fd785;
	st.global.f64 	[%rd18+2400], %fd784;
	st.global.f64 	[%rd18+3200], %fd783;
	st.global.f64 	[%rd18+4000], %fd782;
	st.global.f64 	[%rd18+4800], %fd781;
	st.global.f64 	[%rd18+5600], %fd780;
	st.global.f64 	[%rd18+6400], %fd779;
	st.global.f64 	[%rd18+7200], %fd778;
$L__BB251_12:
	ret;

}
	// .globl	_Z40massMatrixMultiplyMonolithicGlobalKernelILi10ELi11ELi1EEviPKdS1_S1_S1_Pd
.visible .entry _Z40massMatrixMultiplyMonolithicGlobalKernelILi10ELi11ELi1EEviPKdS1_S1_S1_Pd(
	.param .u32 _Z40massMatrixMultiplyMonolithicGlobalKernelILi10ELi11ELi1EEviPKdS1_S1_S1_Pd_param_0,
	.param .u64 .ptr .align 1 _Z40massMatrixMultiplyMonolithicGlobalKernelILi10ELi11ELi1EEviPKdS1_S1_S1_Pd_param_1,
	.param .u64 .ptr .align 1 _Z40massMatrixMultiplyMonolithicGlobalKernelILi10ELi11ELi1EEviPKdS1_S1_S1_Pd_param_2,
	.param .u64 .ptr .align 1 _Z40massMatrixMultiplyMonolithicGlobalKernelILi10ELi11ELi1EEviPKdS1_S1_S1_Pd_param_3,
	.param .u64 .ptr .align 1 _Z40massMatrixMultiplyMonolithicGlobalKernelILi10ELi11ELi1EEviPKdS1_S1_S1_Pd_param_4,
	.param .u64 .ptr .align 1 _Z40massMatrixMultiplyMonolithicGlobalKernelILi10ELi11ELi1EEviPKdS1_S1_S1_Pd_param_5
)
{
	.reg .pred 	%p<20>;
	.reg .b16 	%rs<11>;
	.reg .b32 	%r<60>;
	.reg .b64 	%rd<31>;
	.reg .b64 	%fd<1139>;
	// demoted variable
	.shared .align 8 .b8 _ZZ40massMatrixMultiplyMonolithicGlobalKernelILi10ELi11ELi1EEviPKdS1_S1_S1_PdE6s_tmp1[10648];
	ld.param.u32 	%r12, [_Z40massMatrixMultiplyMonolithicGlobalKernelILi10ELi11ELi1EEviPKdS1_S1_S1_Pd_param_0];
	ld.param.u64 	%rd4, [_Z40massMatrixMultiplyMonolithicGlobalKernelILi10ELi11ELi1EEviPKdS1_S1_S1_Pd_param_2];
	ld.param.u64 	%rd5, [_Z40massMatrixMultiplyMonolithicGlobalKernelILi10ELi11ELi1EEviPKdS1_S1_S1_Pd_param_4];
	cvta.to.global.u64 	%rd1, %rd4;
	mov.u32 	%r1, %tid.x;
	mov.u32 	%r2, %tid.y;
	mov.u32 	%r13, %ctaid.x;
	add.s32 	%r3, %r13, %r2;
	cvt.u16.u32 	%rs1, %r1;
	mul.hi.u16 	%rs3, %rs1, 6554;
	mul.lo.s16 	%rs4, %rs3, 10;
	sub.s16 	%rs2, %rs1, %rs4;
	setp.ge.s32 	%p1, %r3, %r12;
	@%p1 bra 	$L__BB252_2;
	cvta.to.global.u64 	%rd7, %rd5;
	mad.lo.s32 	%r14, %r3, 1000, %r1;
	mul.wide.s32 	%rd8, %r14, 8;
	add.s64 	%rd9, %rd7, %rd8;
	ld.global.nc.f64 	%fd1117, [%rd9];
	ld.global.nc.f64 	%fd1116, [%rd9+800];
	ld.global.nc.f64 	%fd1115, [%rd9+1600];
	ld.global.nc.f64 	%fd1114, [%rd9+2400];
	ld.global.nc.f64 	%fd1113, [%rd9+3200];
	ld.global.nc.f64 	%fd1112, [%rd9+4000];
	ld.global.nc.f64 	%fd1111, [%rd9+4800];
	ld.global.nc.f64 	%fd1110, [%rd9+5600];
	ld.global.nc.f64 	%fd1109, [%rd9+6400];
	ld.global.nc.f64 	%fd1108, [%rd9+7200];
$L__BB252_2:
	bar.sync 	0;
	setp.gt.u32 	%p2, %r1, 99;
	mov.u32 	%r15, _ZZ40massMatrixMultiplyMonolithicGlobalKernelILi10ELi11ELi1EEviPKdS1_S1_S1_PdE6s_tmp1;
	mad.lo.s32 	%r4, %r2, 10648, %r15;
	mul.lo.s16 	%rs6, %rs1, 205;
	shr.u16 	%rs7, %rs6, 11;
	cvt.u32.u16 	%r5, %rs7;
	mul.wide.u16 	%r16, %rs7, 88;
	add.s32 	%r6, %r4, %r16;
	mul.wide.u16 	%r17, %rs2, 8;
	add.s32 	%r7, %r6, %r17;
	@%p2 bra 	$L__BB252_4;
	ld.global.nc.f64 	%fd205, [%rd1];
	fma.rn.f64 	%fd206, %fd205, %fd1117, 0d0000000000000000;
	ld.global.nc.f64 	%fd207, [%rd1+8];
	fma.rn.f64 	%fd208, %fd207, %fd1116, %fd206;
	ld.global.nc.f64 	%fd209, [%rd1+16];
	fma.rn.f64 	%fd210, %fd209, %fd1115, %fd208;
	ld.global.nc.f64 	%fd211, [%rd1+24];
	fma.rn.f64 	%fd212, %fd211, %fd1114, %fd210;
	ld.global.nc.f64 	%fd213, [%rd1+32];
	fma.rn.f64 	%fd214, %fd213, %fd1113, %fd212;
	ld.global.nc.f64 	%fd215, [%rd1+40];
	fma.rn.f64 	%fd216, %fd215, %fd1112, %fd214;
	ld.global.nc.f64 	%fd217, [%rd1+48];
	fma.rn.f64 	%fd218, %fd217, %fd1111, %fd216;
	ld.global.nc.f64 	%fd219, [%rd1+56];
	fma.rn.f64 	%fd220, %fd219, %fd1110, %fd218;
	ld.global.nc.f64 	%fd221, [%rd1+64];
	fma.rn.f64 	%fd222, %fd221, %fd1109, %fd220;
	ld.global.nc.f64 	%fd223, [%rd1+72];
	fma.rn.f64 	%fd224, %fd223, %fd1108, %fd222;
	st.shared.f64 	[%r7], %fd224;
	ld.global.nc.f64 	%fd225, [%rd1+80];
	fma.rn.f64 	%fd226, %fd225, %fd1117, 0d0000000000000000;
	ld.global.nc.f64 	%fd227, [%rd1+88];
	fma.rn.f64 	%fd228, %fd227, %fd1116, %fd226;
	ld.global.nc.f64 	%fd229, [%rd1+96];
	fma.rn.f64 	%fd230, %fd229, %fd1115, %fd228;
	ld.global.nc.f64 	%fd231, [%rd1+104];
	fma.rn.f64 	%fd232, %fd231, %fd1114, %fd230;
	ld.global.nc.f64 	%fd233, [%rd1+112];
	fma.rn.f64 	%fd234, %fd233, %fd1113, %fd232;
	ld.global.nc.f64 	%fd235, [%rd1+120];
	fma.rn.f64 	%fd236, %fd235, %fd1112, %fd234;
	ld.global.nc.f64 	%fd237, [%rd1+128];
	fma.rn.f64 	%fd238, %fd237, %fd1111, %fd236;
	ld.global.nc.f64 	%fd239, [%rd1+136];
	fma.rn.f64 	%fd240, %fd239, %fd1110, %fd238;
	ld.global.nc.f64 	%fd241, [%rd1+144];
	fma.rn.f64 	%fd242, %fd241, %fd1109, %fd240;
	ld.global.nc.f64 	%fd243, [%rd1+152];
	fma.rn.f64 	%fd244, %fd243, %fd1108, %fd242;
	st.shared.f64 	[%r7+968], %fd244;
	ld.global.nc.f64 	%fd245, [%rd1+160];
	fma.rn.f64 	%fd246, %fd245, %fd1117, 0d0000000000000000;
	ld.global.nc.f64 	%fd247, [%rd1+168];
	fma.rn.f64 	%fd248, %fd247, %fd1116, %fd246;
	ld.global.nc.f64 	%fd249, [%rd1+176];
	fma.rn.f64 	%fd250, %fd249, %fd1115, %fd248;
	ld.global.nc.f64 	%fd251, [%rd1+184];
	fma.rn.f64 	%fd252, %fd251, %fd1114, %fd250;
	ld.global.nc.f64 	%fd253, [%rd1+192];
	fma.rn.f64 	%fd254, %fd253, %fd1113, %fd252;
	ld.global.nc.f64 	%fd255, [%rd1+200];
	fma.rn.f64 	%fd256, %fd255, %fd1112, %fd254;
	ld.global.nc.f64 	%fd257, [%rd1+208];
	fma.rn.f64 	%fd258, %fd257, %fd1111, %fd256;
	ld.global.nc.f64 	%fd259, [%rd1+216];
	fma.rn.f64 	%fd260, %fd259, %fd1110, %fd258;
	ld.global.nc.f64 	%fd261, [%rd1+224];
	fma.rn.f64 	%fd262, %fd261, %fd1109, %fd260;
	ld.global.nc.f64 	%fd263, [%rd1+232];
	fma.rn.f64 	%fd264, %fd263, %fd1108, %fd262;
	st.shared.f64 	[%r7+1936], %fd264;
	ld.global.nc.f64 	%fd265, [%rd1+240];
	fma.rn.f64 	%fd266, %fd265, %fd1117, 0d0000000000000000;
	ld.global.nc.f64 	%fd267, [%rd1+248];
	fma.rn.f64 	%fd268, %fd267, %fd1116, %fd266;
	ld.global.nc.f64 	%fd269, [%rd1+256];
	fma.rn.f64 	%fd270, %fd269, %fd1115, %fd268;
	ld.global.nc.f64 	%fd271, [%rd1+264];
	fma.rn.f64 	%fd272, %fd271, %fd1114, %fd270;
	ld.global.nc.f64 	%fd273, [%rd1+272];
	fma.rn.f64 	%fd274, %fd273, %fd1113, %fd272;
	ld.global.nc.f64 	%fd275, [%rd1+280];
	fma.rn.f64 	%fd276, %fd275, %fd1112, %fd274;
	ld.global.nc.f64 	%fd277, [%rd1+288];
	fma.rn.f64 	%fd278, %fd277, %fd1111, %fd276;
	ld.global.nc.f64 	%fd279, [%rd1+296];
	fma.rn.f64 	%fd280, %fd279, %fd1110, %fd278;
	ld.global.nc.f64 	%fd281, [%rd1+304];
	fma.rn.f64 	%fd282, %fd281, %fd1109, %fd280;
	ld.global.nc.f64 	%fd283, [%rd1+312];
	fma.rn.f64 	%fd284, %fd283, %fd1108, %fd282;
	st.shared.f64 	[%r7+2904], %fd284;
	ld.global.nc.f64 	%fd285, [%rd1+320];
	fma.rn.f64 	%fd286, %fd285, %fd1117, 0d0000000000000000;
	ld.global.nc.f64 	%fd287, [%rd1+328];
	fma.rn.f64 	%fd288, %fd287, %fd1116, %fd286;
	ld.global.nc.f64 	%fd289, [%rd1+336];
	fma.rn.f64 	%fd290, %fd289, %fd1115, %fd288;
	ld.global.nc.f64 	%fd291, [%rd1+344];
	fma.rn.f64 	%fd292, %fd291, %fd1114, %fd290;
	ld.global.nc.f64 	%fd293, [%rd1+352];
	fma.rn.f64 	%fd294, %fd293, %fd1113, %fd292;
	ld.global.nc.f64 	%fd295, [%rd1+360];
	fma.rn.f64 	%fd296, %fd295, %fd1112, %fd294;
	ld.global.nc.f64 	%fd297, [%rd1+368];
	fma.rn.f64 	%fd298, %fd297, %fd1111, %fd296;
	ld.global.nc.f64 	%fd299, [%rd1+376];
	fma.rn.f64 	%fd300, %fd299, %fd1110, %fd298;
	ld.global.nc.f64 	%fd301, [%rd1+384];
	fma.rn.f64 	%fd302, %fd301, %fd1109, %fd300;
	ld.global.nc.f64 	%fd303, [%rd1+392];
	fma.rn.f64 	%fd304, %fd303, %fd1108, %fd302;
	st.shared.f64 	[%r7+3872], %fd304;
	ld.global.nc.f64 	%fd305, [%rd1+400];
	fma.rn.f64 	%fd306, %fd305, %fd1117, 0d0000000000000000;
	ld.global.nc.f64 	%fd307, [%rd1+408];
	fma.rn.f64 	%fd308, %fd307, %fd1116, %fd306;
	ld.global.nc.f64 	%fd309, [%rd1+416];
	fma.rn.f64 	%fd310, %fd309, %fd1115, %fd308;
	ld.global.nc.f64 	%fd311, [%rd1+424];
	fma.rn.f64 	%fd312, %fd311, %fd1114, %fd310;
	ld.global.nc.f64 	%fd313, [%rd1+432];
	fma.rn.f64 	%fd314, %fd313, %fd1113, %fd312;
	ld.global.nc.f64 	%fd315, [%rd1+440];
	fma.rn.f64 	%fd316, %fd315, %fd1112, %fd314;
	ld.global.nc.f64 	%fd317, [%rd1+448];
	fma.rn.f64 	%fd318, %fd317, %fd1111, %fd316;
	ld.global.nc.f64 	%fd319, [%rd1+456];
	fma.rn.f64 	%fd320, %fd319, %fd1110, %fd318;
	ld.global.nc.f64 	%fd321, [%rd1+464];
	fma.rn.f64 	%fd322, %fd321, %fd1109, %fd320;
	ld.global.nc.f64 	%fd323, [%rd1+472];
	fma.rn.f64 	%fd324, %fd323, %fd1108, %fd322;
	st.shared.f64 	[%r7+4840], %fd324;
	ld.global.nc.f64 	%fd325, [%rd1+480];
	fma.rn.f64 	%fd326, %fd325, %fd1117, 0d0000000000000000;
	ld.global.nc.f64 	%fd327, [%rd1+488];
	fma.rn.f64 	%fd328, %fd327, %fd1116, %fd326;
	ld.global.nc.f64 	%fd329, [%rd1+496];
	fma.rn.f64 	%fd330, %fd329, %fd1115, %fd328;
	ld.global.nc.f64 	%fd331, [%rd1+504];
	fma.rn.f64 	%fd332, %fd331, %fd1114, %fd330;
	ld.global.nc.f64 	%fd333, [%rd1+512];
	fma.rn.f64 	%fd334, %fd333, %fd1113, %fd332;
	ld.global.nc.f64 	%fd335, [%rd1+520];
	fma.rn.f64 	%fd336, %fd335, %fd1112, %fd334;
	ld.global.nc.f64 	%fd337, [%rd1+528];
	fma.rn.f64 	%fd338, %fd337, %fd1111, %fd336;
	ld.global.nc.f64 	%fd339, [%rd1+536];
	fma.rn.f64 	%fd340, %fd339, %fd1110, %fd338;
	ld.global.nc.f64 	%fd341, [%rd1+544];
	fma.rn.f64 	%fd342, %fd341, %fd1109, %fd340;
	ld.global.nc.f64 	%fd343, [%rd1+552];
	fma.rn.f64 	%fd344, %fd343, %fd1108, %fd342;
	st.shared.f64 	[%r7+5808], %fd344;
	ld.global.nc.f64 	%fd345, [%rd1+560];
	fma.rn.f64 	%fd346, %fd345, %fd1117, 0d0000000000000000;
	ld.global.nc.f64 	%fd347, [%rd1+568];
	fma.rn.f64 	%fd348, %fd347, %fd1116, %fd346;
	ld.global.nc.f64 	%fd349, [%rd1+576];
	fma.rn.f64 	%fd350, %fd349, %fd1115, %fd348;
	ld.global.nc.f64 	%fd351, [%rd1+584];
	fma.rn.f64 	%fd352, %fd351, %fd1114, %fd350;
	ld.global.nc.f64 	%fd353, [%rd1+592];
	fma.rn.f64 	%fd354, %fd353, %fd1113, %fd352;
	ld.global.nc.f64 	%fd355, [%rd1+600];
	fma.rn.f64 	%fd356, %fd355, %fd1112, %fd354;
	ld.global.nc.f64 	%fd357, [%rd1+608];
	fma.rn.f64 	%fd358, %fd357, %fd1111, %fd356;
	ld.global.nc.f64 	%fd359, [%rd1+616];
	fma.rn.f64 	%fd360, %fd359, %fd1110, %fd358;
	ld.global.nc.f64 	%fd361, [%rd1+624];
	fma.rn.f64 	%fd362, %fd361, %fd1109, %fd360;
	ld.global.nc.f64 	%fd363, [%rd1+632];
	fma.rn.f64 	%fd364, %fd363, %fd1108, %fd362;
	st.shared.f64 	[%r7+6776], %fd364;
	ld.global.nc.f64 	%fd365, [%rd1+640];
	fma.rn.f64 	%fd366, %fd365, %fd1117, 0d0000000000000000;
	ld.global.nc.f64 	%fd367, [%rd1+648];
	fma.rn.f64 	%fd368, %fd367, %fd1116, %fd366;
	ld.global.nc.f64 	%fd369, [%rd1+656];
	fma.rn.f64 	%fd370, %fd369, %fd1115, %fd368;
	ld.global.nc.f64 	%fd371, [%rd1+664];
	fma.rn.f64 	%fd372, %fd371, %fd1114, %fd370;
	ld.global.nc.f64 	%fd373, [%rd1+672];
	fma.rn.f64 	%fd374, %fd373, %fd1113, %fd372;
	ld.global.nc.f64 	%fd375, [%rd1+680];
	fma.rn.f64 	%fd376, %fd375, %fd1112, %fd374;
	ld.global.nc.f64 	%fd377, [%rd1+688];
	fma.rn.f64 	%fd378, %fd377, %fd1111, %fd376;
	ld.global.nc.f64 	%fd379, [%rd1+696];
	fma.rn.f64 	%fd380, %fd379, %fd1110, %fd378;
	ld.global.nc.f64 	%fd381, [%rd1+704];
	fma.rn.f64 	%fd382, %fd381, %fd1109, %fd380;
	ld.global.nc.f64 	%fd383, [%rd1+712];
	fma.rn.f64 	%fd384, %fd383, %fd1108, %fd382;
	st.shared.f64 	[%r7+7744], %fd384;
	ld.global.nc.f64 	%fd385, [%rd1+720];
	fma.rn.f64 	%fd386, %fd385, %fd1117, 0d0000000000000000;
	ld.global.nc.f64 	%fd387, [%rd1+728];
	fma.rn.f64 	%fd388, %fd387, %fd1116, %fd386;
	ld.global.nc.f64 	%fd389, [%rd1+736];
	fma.rn.f64 	%fd390, %fd389, %fd1115, %fd388;
	ld.global.nc.f64 	%fd391, [%rd1+744];
	fma.rn.f64 	%fd392, %fd391, %fd1114, %fd390;
	ld.global.nc.f64 	%fd393, [%rd1+752];
	fma.rn.f64 	%fd394, %fd393, %fd1113, %fd392;
	ld.global.nc.f64 	%fd395, [%rd1+760];
	fma.rn.f64 	%fd396, %fd395, %fd1112, %fd394;
	ld.global.nc.f64 	%fd397, [%rd1+768];
	fma.rn.f64 	%fd398, %fd397, %fd1111, %fd396;
	ld.global.nc.f64 	%fd399, [%rd1+776];
	fma.rn.f64 	%fd400, %fd399, %fd1110, %fd398;
	ld.global.nc.f64 	%fd401, [%rd1+784];
	fma.rn.f64 	%fd402, %fd401, %fd1109, %fd400;
	ld.global.nc.f64 	%fd403, [%rd1+792];
	fma.rn.f64 	%fd404, %fd403, %fd1108, %fd402;
	st.shared.f64 	[%r7+8712], %fd404;
	ld.global.nc.f64 	%fd405, [%rd1+800];
	fma.rn.f64 	%fd406, %fd405, %fd1117, 0d0000000000000000;
	ld.global.nc.f64 	%fd407, [%rd1+808];
	fma.rn.f64 	%fd408, %fd407, %fd1116, %fd406;
	ld.global.nc.f64 	%fd409, [%rd1+816];
	fma.rn.f64 	%fd410, %fd409, %fd1115, %fd408;
	ld.global.nc.f64 	%fd411, [%rd1+824];
	fma.rn.f64 	%fd412, %fd411, %fd1114, %fd410;
	ld.global.nc.f64 	%fd413, [%rd1+832];
	fma.rn.f64 	%fd414, %fd413, %fd1113, %fd412;
	ld.global.nc.f64 	%fd415, [%rd1+840];
	fma.rn.f64 	%fd416, %fd415, %fd1112, %fd414;
	ld.global.nc.f64 	%fd417, [%rd1+848];
	fma.rn.f64 	%fd418, %fd417, %fd1111, %fd416;
	ld.global.nc.f64 	%fd419, [%rd1+856];
	fma.rn.f64 	%fd420, %fd419, %fd1110, %fd418;
	ld.global.nc.f64 	%fd421, [%rd1+864];
	fma.rn.f64 	%fd422, %fd421, %fd1109, %fd420;
	ld.global.nc.f64 	%fd423, [%rd1+872];
	fma.rn.f64 	%fd424, %fd423, %fd1108, %fd422;
	st.shared.f64 	[%r7+9680], %fd424;
$L__BB252_4:
	bar.sync 	0;
	setp.gt.u32 	%p3, %r1, 109;
	mad.lo.s32 	%r18, %r5, 880, %r6;
	add.s32 	%r8, %r18, %r17;
	@%p3 bra 	$L__BB252_6;
	ld.shared.f64 	%fd425, [%r8];
	ld.shared.f64 	%fd426, [%r8+88];
	ld.shared.f64 	%fd427, [%r8+176];
	ld.shared.f64 	%fd428, [%r8+264];
	ld.shared.f64 	%fd429, [%r8+352];
	ld.shared.f64 	%fd430, [%r8+440];
	ld.shared.f64 	%fd431, [%r8+528];
	ld.shared.f64 	%fd432, [%r8+616];
	ld.shared.f64 	%fd433, [%r8+704];
	ld.shared.f64 	%fd434, [%r8+792];
	ld.global.nc.f64 	%fd435, [%rd1];
	fma.rn.f64 	%fd436, %fd435, %fd425, 0d0000000000000000;
	ld.global.nc.f64 	%fd437, [%rd1+8];
	fma.rn.f64 	%fd438, %fd437, %fd426, %fd436;
	ld.global.nc.f64 	%fd439, [%rd1+16];
	fma.rn.f64 	%fd440, %fd439, %fd427, %fd438;
	ld.global.nc.f64 	%fd441, [%rd1+24];
	fma.rn.f64 	%fd442, %fd441, %fd428, %fd440;
	ld.global.nc.f64 	%fd443, [%rd1+32];
	fma.rn.f64 	%fd444, %fd443, %fd429, %fd442;
	ld.global.nc.f64 	%fd445, [%rd1+40];
	fma.rn.f64 	%fd446, %fd445, %fd430, %fd444;
	ld.global.nc.f64 	%fd447, [%rd1+48];
	fma.rn.f64 	%fd448, %fd447, %fd431, %fd446;
	ld.global.nc.f64 	%fd449, [%rd1+56];
	fma.rn.f64 	%fd450, %fd449, %fd432, %fd448;
	ld.global.nc.f64 	%fd451, [%rd1+64];
	fma.rn.f64 	%fd452, %fd451, %fd433, %fd450;
	ld.global.nc.f64 	%fd453, [%rd1+72];
	fma.rn.f64 	%fd454, %fd453, %fd434, %fd452;
	st.shared.f64 	[%r8], %fd454;
	ld.global.nc.f64 	%fd455, [%rd1+80];
	fma.rn.f64 	%fd456, %fd455, %fd425, 0d0000000000000000;
	ld.global.nc.f64 	%fd457, [%rd1+88];
	fma.rn.f64 	%fd458, %fd457, %fd426, %fd456;
	ld.global.nc.f64 	%fd459, [%rd1+96];
	fma.rn.f64 	%fd460, %fd459, %fd427, %fd458;
	ld.global.nc.f64 	%fd461, [%rd1+104];
	fma.rn.f64 	%fd462, %fd461, %fd428, %fd460;
	ld.global.nc.f64 	%fd463, [%rd1+112];
	fma.rn.f64 	%fd464, %fd463, %fd429, %fd462;
	ld.global.nc.f64 	%fd465, [%rd1+120];
	fma.rn.f64 	%fd466, %fd465, %fd430, %fd464;
	ld.global.nc.f64 	%fd467, [%rd1+128];
	fma.rn.f64 	%fd468, %fd467, %fd431, %fd466;
	ld.global.nc.f64 	%fd469, [%rd1+136];
	fma.rn.f64 	%fd470, %fd469, %fd432, %fd468;
	ld.global.nc.f64 	%fd471, [%rd1+144];
	fma.rn.f64 	%fd472, %fd471, %fd433, %fd470;
	ld.global.nc.f64 	%fd473, [%rd1+152];
	fma.rn.f64 	%fd474, %fd473, %fd434, %fd472;
	st.shared.f64 	[%r8+88], %fd474;
	ld.global.nc.f64 	%fd475, [%rd1+160];
	fma.rn.f64 	%fd476, %fd475, %fd425, 0d0000000000000000;
	ld.global.nc.f64 	%fd477, [%rd1+168];
	fma.rn.f64 	%fd478, %fd477, %fd426, %fd476;
	ld.global.nc.f64 	%fd479, [%rd1+176];
	fma.rn.f64 	%fd480, %fd479, %fd427, %fd478;
	ld.global.nc.f64 	%fd481, [%rd1+184];
	fma.rn.f64 	%fd482, %fd481, %fd428, %fd480;
	ld.global.nc.f64 	%fd483, [%rd1+192];
	fma.rn.f64 	%fd484, %fd483, %fd429, %fd482;
	ld.global.nc.f64 	%fd485, [%rd1+200];
	fma.rn.f64 	%fd486, %fd485, %fd430, %fd484;
	ld.global.nc.f64 	%fd487, [%rd1+208];
	fma.rn.f64 	%fd488, %fd487, %fd431, %fd486;
	ld.global.nc.f64 	%fd489, [%rd1+216];
	fma.rn.f64 	%fd490, %fd489, %fd432, %fd488;
	ld.global.nc.f64 	%fd491, [%rd1+224];
	fma.rn.f64 	%fd492, %fd491, %fd433, %fd490;
	ld.global.nc.f64 	%fd493, [%rd1+232];
	fma.rn.f64 	%fd494, %fd493, %fd434, %fd492;
	st.shared.f64 	[%r8+176], %fd494;
	ld.global.nc.f64 	%fd495, [%rd1+240];
	fma.rn.f64 	%fd496, %fd495, %fd425, 0d0000000000000000;
	ld.global.nc.f64 	%fd497, [%rd1+248];
	fma.rn.f64 	%fd498, %fd497, %fd426, %fd496;
	ld.global.nc.f64 	%fd499, [%rd1+256];
	fma.rn.f64 	%fd500, %fd499, %fd427, %fd498;
	ld.global.nc.f64 	%fd501, [%rd1+264];
	fma.rn.f64 	%fd502, %fd501, %fd428, %fd500;
	ld.global.nc.f64 	%fd503, [%rd1+272];
	fma.rn.f64 	%fd504, %fd503, %fd429, %fd502;
	ld.global.nc.f64 	%fd505, [%rd1+280];
	fma.rn.f64 	%fd506, %fd505, %fd430, %fd504;
	ld.global.nc.f64 	%fd507, [%rd1+288];
	fma.rn.f64 	%fd508, %fd507, %fd431, %fd506;
	ld.global.nc.f64 	%fd509, [%rd1+296];
	fma.rn.f64 	%fd510, %fd509, %fd432, %fd508;
	ld.global.nc.f64 	%fd511, [%rd1+304];
	fma.rn.f64 	%fd512, %fd511, %fd433, %fd510;
	ld.global.nc.f64 	%fd513, [%rd1+312];
	fma.rn.f64 	%fd514, %fd513, %fd434, %fd512;
	st.shared.f64 	[%r8+264], %fd514;
	ld.global.nc.f64 	%fd515, [%rd1+320];
	fma.rn.f64 	%fd516, %fd515, %fd425, 0d0000000000000000;
	ld.global.nc.f64 	%fd517, [%rd1+328];
	fma.rn.f64 	%fd518, %fd517, %fd426, %fd516;
	ld.global.nc.f64 	%fd519, [%rd1+336];
	fma.rn.f64 	%fd520, %fd519, %fd427, %fd518;
	ld.global.nc.f64 	%fd521, [%rd1+344];
	fma.rn.f64 	%fd522, %fd521, %fd428, %fd520;
	ld.global.nc.f64 	%fd523, [%rd1+352];
	fma.rn.f64 	%fd524, %fd523, %fd429, %fd522;
	ld.global.nc.f64 	%fd525, [%rd1+360];
	fma.rn.f64 	%fd526, %fd525, %fd430, %fd524;
	ld.global.nc.f64 	%fd527, [%rd1+368];
	fma.rn.f64 	%fd528, %fd527, %fd431, %fd526;
	ld.global.nc.f64 	%fd529, [%rd1+376];
	fma.rn.f64 	%fd530, %fd529, %fd432, %fd528;
	ld.global.nc.f64 	%fd531, [%rd1+384];
	fma.rn.f64 	%fd532, %fd531, %fd433, %fd530;
	ld.global.nc.f64 	%fd533, [%rd1+392];
	fma.rn.f64 	%fd534, %fd533, %fd434, %fd532;
	st.shared.f64 	[%r8+352], %fd534;
	ld.global.nc.f64 	%fd535, [%rd1+400];
	fma.rn.f64 	%fd536, %fd535, %fd425, 0d0000000000000000;
	ld.global.nc.f64 	%fd537, [%rd1+408];
	fma.rn.f64 	%fd538, %fd537, %fd426, %fd536;
	ld.global.nc.f64 	%fd539, [%rd1+416];
	fma.rn.f64 	%fd540, %fd539, %fd427, %fd538;
	ld.global.nc.f64 	%fd541, [%rd1+424];
	fma.rn.f64 	%fd542, %fd541, %fd428, %fd540;
	ld.global.nc.f64 	%fd543, [%rd1+432];
	fma.rn.f64 	%fd544, %fd543, %fd429, %fd542;
	ld.global.nc.f64 	%fd545, [%rd1+440];
	fma.rn.f64 	%fd546, %fd545, %fd430, %fd544;
	ld.global.nc.f64 	%fd547, [%rd1+448];
	fma.rn.f64 	%fd548, %fd547, %fd431, %fd546;
	ld.global.nc.f64 	%fd549, [%rd1+456];
	fma.rn.f64 	%fd550, %fd549, %fd432, %fd548;
	ld.global.nc.f64 	%fd551, [%rd1+464];
	fma.rn.f64 	%fd552, %fd551, %fd433, %fd550;
	ld.global.nc.f64 	%fd553, [%rd1+472];
	fma.rn.f64 	%fd554, %fd553, %fd434, %fd552;
	st.shared.f64 	[%r8+440], %fd554;
	ld.global.nc.f64 	%fd555, [%rd1+480];
	fma.rn.f64 	%fd556, %fd555, %fd425, 0d0000000000000000;
	ld.global.nc.f64 	%fd557, [%rd1+488];
	fma.rn.f64 	%fd558, %fd557, %fd426, %fd556;
	ld.global.nc.f64 	%fd559, [%rd1+496];
	fma.rn.f64 	%fd560, %fd559, %fd427, %fd558;
	ld.global.nc.f64 	%fd561, [%rd1+504];
	fma.rn.f64 	%fd562, %fd561, %fd428, %fd560;
	ld.global.nc.f64 	%fd563, [%rd1+512];
	fma.rn.f64 	%fd564, %fd563, %fd429, %fd562;
	ld.global.nc.f64 	%fd565, [%rd1+520];
	fma.rn.f64 	%fd566, %fd565, %fd430, %fd564;
	ld.global.nc.f64 	%fd567, [%rd1+528];
	fma.rn.f64 	%fd568, %fd567, %fd431, %fd566;
	ld.global.nc.f64 	%fd569, [%rd1+536];
	fma.rn.f64 	%fd570, %fd569, %fd432, %fd568;
	ld.global.nc.f64 	%fd571, [%rd1+544];
	fma.rn.f64 	%fd572, %fd571, %fd433, %fd570;
	ld.global.nc.f64 	%fd573, [%rd1+552];
	fma.rn.f64 	%fd574, %fd573, %fd434, %fd572;
	st.shared.f64 	[%r8+528], %fd574;
	ld.global.nc.f64 	%fd575, [%rd1+560];
	fma.rn.f64 	%fd576, %fd575, %fd425, 0d0000000000000000;
	ld.global.nc.f64 	%fd577, [%rd1+568];
	fma.rn.f64 	%fd578, %fd577, %fd426, %fd576;
	ld.global.nc.f64 	%fd579, [%rd1+576];
	fma.rn.f64 	%fd580, %fd579, %fd427, %fd578;
	ld.global.nc.f64 	%fd581, [%rd1+584];
	fma.rn.f64 	%fd582, %fd581, %fd428, %fd580;
	ld.global.nc.f64 	%fd583, [%rd1+592];
	fma.rn.f64 	%fd584, %fd583, %fd429, %fd582;
	ld.global.nc.f64 	%fd585, [%rd1+600];
	fma.rn.f64 	%fd586, %fd585, %fd430, %fd584;
	ld.global.nc.f64 	%fd587, [%rd1+608];
	fma.rn.f64 	%fd588, %fd587, %fd431, %fd586;
	ld.global.nc.f64 	%fd589, [%rd1+616];
	fma.rn.f64 	%fd590, %fd589, %fd432, %fd588;
	ld.global.nc.f64 	%fd591, [%rd1+624];
	fma.rn.f64 	%fd592, %fd591, %fd433, %fd590;
	ld.global.nc.f64 	%fd593, [%rd1+632];
	fma.rn.f64 	%fd594, %fd593, %fd434, %fd592;
	st.shared.f64 	[%r8+616], %fd594;
	ld.global.nc.f64 	%fd595, [%rd1+640];
	fma.rn.f64 	%fd596, %fd595, %fd425, 0d0000000000000000;
	ld.global.nc.f64 	%fd597, [%rd1+648];
	fma.rn.f64 	%fd598, %fd597, %fd426, %fd596;
	ld.global.nc.f64 	%fd599, [%rd1+656];
	fma.rn.f64 	%fd600, %fd599, %fd427, %fd598;
	ld.global.nc.f64 	%fd601, [%rd1+664];
	fma.rn.f64 	%fd602, %fd601, %fd428, %fd600;
	ld.global.nc.f64 	%fd603, [%rd1+672];
	fma.rn.f64 	%fd604, %fd603, %fd429, %fd602;
	ld.global.nc.f64 	%fd605, [%rd1+680];
	fma.rn.f64 	%fd606, %fd605, %fd430, %fd604;
	ld.global.nc.f64 	%fd607, [%rd1+688];
	fma.rn.f64 	%fd608, %fd607, %fd431, %fd606;
	ld.global.nc.f64 	%fd609, [%rd1+696];
	fma.rn.f64 	%fd610, %fd609, %fd432, %fd608;
	ld.global.nc.f64 	%fd611, [%rd1+704];
	fma.rn.f64 	%fd612, %fd611, %fd433, %fd610;
	ld.global.nc.f64 	%fd613, [%rd1+712];
	fma.rn.f64 	%fd614, %fd613, %fd434, %fd612;
	st.shared.f64 	[%r8+704], %fd614;
	ld.global.nc.f64 	%fd615, [%rd1+720];
	fma.rn.f64 	%fd616, %fd615, %fd425, 0d0000000000000000;
	ld.global.nc.f64 	%fd617, [%rd1+728];
	fma.rn.f64 	%fd618, %fd617, %fd426, %fd616;
	ld.global.nc.f64 	%fd619, [%rd1+736];
	fma.rn.f64 	%fd620, %fd619, %fd427, %fd618;
	ld.global.nc.f64 	%fd621, [%rd1+744];
	fma.rn.f64 	%fd622, %fd621, %fd428, %fd620;
	ld.global.nc.f64 	%fd623, [%rd1+752];
	fma.rn.f64 	%fd624, %fd623, %fd429, %fd622;
	ld.global.nc.f64 	%fd625, [%rd1+760];
	fma.rn.f64 	%fd626, %fd625, %fd430, %fd624;
	ld.global.nc.f64 	%fd627, [%rd1+768];
	fma.rn.f64 	%fd628, %fd627, %fd431, %fd626;
	ld.global.nc.f64 	%fd629, [%rd1+776];
	fma.rn.f64 	%fd630, %fd629, %fd432, %fd628;
	ld.global.nc.f64 	%fd631, [%rd1+784];
	fma.rn.f64 	%fd632, %fd631, %fd433, %fd630;
	ld.global.nc.f64 	%fd633, [%rd1+792];
	fma.rn.f64 	%fd634, %fd633, %fd434, %fd632;
	st.shared.f64 	[%r8+792], %fd634;
	ld.global.nc.f64 	%fd635, [%rd1+800];
	fma.rn.f64 	%fd636, %fd635, %fd425, 0d0000000000000000;
	ld.global.nc.f64 	%fd637, [%rd1+808];
	fma.rn.f64 	%fd638, %fd637, %fd426, %fd636;
	ld.global.nc.f64 	%fd639, [%rd1+816];
	fma.rn.f64 	%fd640, %fd639, %fd427, %fd638;
	ld.global.nc.f64 	%fd641, [%rd1+824];
	fma.rn.f64 	%fd642, %fd641, %fd428, %fd640;
	ld.global.nc.f64 	%fd643, [%rd1+832];
	fma.rn.f64 	%fd644, %fd643, %fd429, %fd642;
	ld.global.nc.f64 	%fd645, [%rd1+840];
	fma.rn.f64 	%fd646, %fd645, %fd430, %fd644;
	ld.global.nc.f64 	%fd647, [%rd1+848];
	fma.rn.f64 	%fd648, %fd647, %fd431, %fd646;
	ld.global.nc.f64 	%fd649, [%rd1+856];
	fma.rn.f64 	%fd650, %fd649, %fd432, %fd648;
	ld.global.nc.f64 	%fd651, [%rd1+864];
	fma.rn.f64 	%fd652, %fd651, %fd433, %fd650;
	ld.global.nc.f64 	%fd653, [%rd1+872];
	fma.rn.f64 	%fd654, %fd653, %fd434, %fd652;
	st.shared.f64 	[%r8+880], %fd654;
$L__BB252_6:
	ld.param.u64 	%rd24, [_Z40massMatrixMultiplyMonolithicGlobalKernelILi10ELi11ELi1EEviPKdS1_S1_S1_Pd_param_1];
	ld.param.u32 	%r48, [_Z40massMatrixMultiplyMonolithicGlobalKernelILi10ELi11ELi1EEviPKdS1_S1_S1_Pd_param_0];
	setp.ge.s32 	%p4, %r3, %r48;
	bar.sync 	0;
	mul.hi.u16 	%rs8, %rs1, 5958;
	mul.lo.s16 	%rs9, %rs8, 11;
	sub.s16 	%rs10, %rs1, %rs9;
	mul.wide.u16 	%r20, %rs8, 968;
	add.s32 	%r21, %r4, %r20;
	mul.wide.u16 	%r22, %rs10, 88;
	add.s32 	%r9, %r21, %r22;
	ld.shared.f64 	%fd21, [%r9];
	ld.shared.f64 	%fd22, [%r9+8];
	ld.shared.f64 	%fd23, [%r9+16];
	ld.shared.f64 	%fd24, [%r9+24];
	ld.shared.f64 	%fd25, [%r9+32];
	ld.shared.f64 	%fd26, [%r9+40];
	ld.shared.f64 	%fd27, [%r9+48];
	ld.shared.f64 	%fd28, [%r9+56];
	ld.shared.f64 	%fd29, [%r9+64];
	ld.shared.f64 	%fd30, [%r9+72];
	mul.lo.s32 	%r23, %r3, 1331;
	mad.lo.s32 	%r24, %r1, 11, %r23;
	ld.global.nc.f64 	%fd31, [%rd1];
	fma.rn.f64 	%fd656, %fd31, %fd21, 0d0000000000000000;
	ld.global.nc.f64 	%fd32, [%rd1+8];
	fma.rn.f64 	%fd657, %fd32, %fd22, %fd656;
	ld.global.nc.f64 	%fd33, [%rd1+16];
	fma.rn.f64 	%fd658, %fd33, %fd23, %fd657;
	ld.global.nc.f64 	%fd34, [%rd1+24];
	fma.rn.f64 	%fd659, %fd34, %fd24, %fd658;
	ld.global.nc.f64 	%fd35, [%rd1+32];
	fma.rn.f64 	%fd660, %fd35, %fd25, %fd659;
	ld.global.nc.f64 	%fd36, [%rd1+40];
	fma.rn.f64 	%fd661, %fd36, %fd26, %fd660;
	ld.global.nc.f64 	%fd37, [%rd1+48];
	fma.rn.f64 	%fd662, %fd37, %fd27, %fd661;
	ld.global.nc.f64 	%fd38, [%rd1+56];
	fma.rn.f64 	%fd663, %fd38, %fd28, %fd662;
	ld.global.nc.f64 	%fd39, [%rd1+64];
	fma.rn.f64 	%fd664, %fd39, %fd29, %fd663;
	ld.global.nc.f64 	%fd40, [%rd1+72];
	fma.rn.f64 	%fd41, %fd40, %fd30, %fd664;
	cvta.to.global.u64 	%rd10, %rd24;
	mul.wide.s32 	%rd11, %r24, 8;
	add.s64 	%rd2, %rd10, %rd11;
	mov.f64 	%fd1118, 0d0000000000000000;
	@%p4 bra 	$L__BB252_8;
	ld.global.nc.f64 	%fd1118, [%rd2];
$L__BB252_8:
	ld.param.u32 	%r49, [_Z40massMatrixMultiplyMonolithicGlobalKernelILi10ELi11ELi1EEviPKdS1_S1_S1_Pd_param_0];
	setp.ge.s32 	%p5, %r3, %r49;
	mul.f64 	%fd1138, %fd41, %fd1118;
	ld.global.nc.f64 	%fd45, [%rd1+80];
	fma.rn.f64 	%fd666, %fd45, %fd21, 0d0000000000000000;
	ld.global.nc.f64 	%fd46, [%rd1+88];
	fma.rn.f64 	%fd667, %fd46, %fd22, %fd666;
	ld.global.nc.f64 	%fd47, [%rd1+96];
	fma.rn.f64 	%fd668, %fd47, %fd23, %fd667;
	ld.global.nc.f64 	%fd48, [%rd1+104];
	fma.rn.f64 	%fd669, %fd48, %fd24, %fd668;
	ld.global.nc.f64 	%fd49, [%rd1+112];
	fma.rn.f64 	%fd670, %fd49, %fd25, %fd669;
	ld.global.nc.f64 	%fd50, [%rd1+120];
	fma.rn.f64 	%fd671, %fd50, %fd26, %fd670;
	ld.global.nc.f64 	%fd51, [%rd1+128];
	fma.rn.f64 	%fd672, %fd51, %fd27, %fd671;
	ld.global.nc.f64 	%fd52, [%rd1+136];
	fma.rn.f64 	%fd673, %fd52, %fd28, %fd672;
	ld.global.nc.f64 	%fd53, [%rd1+144];
	fma.rn.f64 	%fd674, %fd53, %fd29, %fd673;
	ld.global.nc.f64 	%fd54, [%rd1+152];
	fma.rn.f64 	%fd55, %fd54, %fd30, %fd674;
	mov.f64 	%fd1119, 0d0000000000000000;
	@%p5 bra 	$L__BB252_10;
	ld.global.nc.f64 	%fd1119, [%rd2+8];
$L__BB252_10:
	ld.param.u32 	%r50, [_Z40massMatrixMultiplyMonolithicGlobalKernelILi10ELi11ELi1EEviPKdS1_S1_S1_Pd_param_0];
	setp.ge.s32 	%p6, %r3, %r50;
	mul.f64 	%fd1137, %fd55, %fd1119;
	ld.global.nc.f64 	%fd59, [%rd1+160];
	fma.rn.f64 	%fd676, %fd59, %fd21, 0d0000000000000000;
	ld.global.nc.f64 	%fd60, [%rd1+168];
	fma.rn.f64 	%fd677, %fd60, %fd22, %fd676;
	ld.global.nc.f64 	%fd61, [%rd1+176];
	fma.rn.f64 	%fd678, %fd61, %fd23, %fd677;
	ld.global.nc.f64 	%fd62, [%rd1+184];
	fma.rn.f64 	%fd679, %fd62, %fd24, %fd678;
	ld.global.nc.f64 	%fd63, [%rd1+192];
	fma.rn.f64 	%fd680, %fd63, %fd25, %fd679;
	ld.global.nc.f64 	%fd64, [%rd1+200];
	fma.rn.f64 	%fd681, %fd64, %fd26, %fd680;
	ld.global.nc.f64 	%fd65, [%rd1+208];
	fma.rn.f64 	%fd682, %fd65, %fd27, %fd681;
	ld.global.nc.f64 	%fd66, [%rd1+216];
	fma.rn.f64 	%fd683, %fd66, %fd28, %fd682;
	ld.global.nc.f64 	%fd67, [%rd1+224];
	fma.rn.f64 	%fd684, %fd67, %fd29, %fd683;
	ld.global.nc.f64 	%fd68, [%rd1+232];
	fma.rn.f64 	%fd69, %fd68, %fd30, %fd684;
	mov.f64 	%fd1120, 0d0000000000000000;
	@%p6 bra 	$L__BB252_12;
	ld.global.nc.f64 	%fd1120, [%rd2+16];
$L__BB252_12:
	ld.param.u32 	%r51, [_Z40massMatrixMultiplyMonolithicGlobalKernelILi10ELi11ELi1EEviPKdS1_S1_S1_Pd_param_0];
	setp.ge.s32 	%p7, %r3, %r51;
	mul.f64 	%fd1136, %fd69, %fd1120;
	ld.global.nc.f64 	%fd73, [%rd1+240];
	fma.rn.f64 	%fd686, %fd73, %fd21, 0d0000000000000000;
	ld.global.nc.f64 	%fd74, [%rd1+248];
	fma.rn.f64 	%fd687, %fd74, %fd22, %fd686;
	ld.global.nc.f64 	%fd75, [%rd1+256];
	fma.rn.f64 	%fd688, %fd75, %fd23, %fd687;
	ld.global.nc.f64 	%fd76, [%rd1+264];
	fma.rn.f64 	%fd689, %fd76, %fd24, %fd688;
	ld.global.nc.f64 	%fd77, [%rd1+272];
	fma.rn.f64 	%fd690, %fd77, %fd25, %fd689;
	ld.global.nc.f64 	%fd78, [%rd1+280];
	fma.rn.f64 	%fd691, %fd78, %fd26, %fd690;
	ld.global.nc.f64 	%fd79, [%rd1+288];
	fma.rn.f64 	%fd692, %fd79, %fd27, %fd691;
	ld.global.nc.f64 	%fd80, [%rd1+296];
	fma.rn.f64 	%fd693, %fd80, %fd28, %fd692;
	ld.global.nc.f64 	%fd81, [%rd1+304];
	fma.rn.f64 	%fd694, %fd81, %fd29, %fd693;
	ld.global.nc.f64 	%fd82, [%rd1+312];
	fma.rn.f64 	%fd83, %fd82, %fd30, %fd694;
	mov.f64 	%fd1121, 0d0000000000000000;
	@%p7 bra 	$L__BB252_14;
	ld.global.nc.f64 	%fd1121, [%rd2+24];
$L__BB252_14:
	ld.param.u32 	%r52, [_Z40massMatrixMultiplyMonolithicGlobalKernelILi10ELi11ELi1EEviPKdS1_S1_S1_Pd_param_0];
	setp.ge.s32 	%p8, %r3, %r52;
	mul.f64 	%fd1135, %fd83, %fd1121;
	ld.global.nc.f64 	%fd87, [%rd1+320];
	fma.rn.f64 	%fd696, %fd87, %fd21, 0d0000000000000000;
	ld.global.nc.f64 	%fd88, [%rd1+328];
	fma.rn.f64 	%fd697, %fd88, %fd22, %fd696;
	ld.global.nc.f64 	%fd89, [%rd1+336];
	fma.rn.f64 	%fd698, %fd89, %fd23, %fd697;
	ld.global.nc.f64 	%fd90, [%rd1+344];
	fma.rn.f64 	%fd699, %fd90, %fd24, %fd698;
	ld.global.nc.f64 	%fd91, [%rd1+352];
	fma.rn.f64 	%fd700, %fd91, %fd25, %fd699;
	ld.global.nc.f64 	%fd92, [%rd1+360];
	fma.rn.f64 	%fd701, %fd92, %fd26, %fd700;
	ld.global.nc.f64 	%fd93, [%rd1+368];
	fma.rn.f64 	%fd702, %fd93, %fd27, %fd701;
	ld.global.nc.f64 	%fd94, [%rd1+376];
	fma.rn.f64 	%fd703, %fd94, %fd28, %fd702;
	ld.global.nc.f64 	%fd95, [%rd1+384];
	fma.rn.f64 	%fd704, %fd95, %fd29, %fd703;
	ld.global.nc.f64 	%fd96, [%rd1+392];
	fma.rn.f64 	%fd97, %fd96, %fd30, %fd704;
	mov.f64 	%fd1122, 0d0000000000000000;
	@%p8 bra 	$L__BB252_16;
	ld.global.nc.f64 	%fd1122, [%rd2+32];
$L__BB252_16:
	ld.param.u32 	%r53, [_Z40massMatrixMultiplyMonolithicGlobalKernelILi10ELi11ELi1EEviPKdS1_S1_S1_Pd_param_0];
	setp.ge.s32 	%p9, %r3, %r53;
	mul.f64 	%fd1134, %fd97, %fd1122;
	ld.global.nc.f64 	%fd101, [%rd1+400];
	fma.rn.f64 	%fd706, %fd101, %fd21, 0d0000000000000000;
	ld.global.nc.f64 	%fd102, [%rd1+408];
	fma.rn.f64 	%fd707, %fd102, %fd22, %fd706;
	ld.global.nc.f64 	%fd103, [%rd1+416];
	fma.rn.f64 	%fd708, %fd103, %fd23, %fd707;
	ld.global.nc.f64 	%fd104, [%rd1+424];
	fma.rn.f64 	%fd709, %fd104, %fd24, %fd708;
	ld.global.nc.f64 	%fd105, [%rd1+432];
	fma.rn.f64 	%fd710, %fd105, %fd25, %fd709;
	ld.global.nc.f64 	%fd106, [%rd1+440];
	fma.rn.f64 	%fd711, %fd106, %fd26, %fd710;
	ld.global.nc.f64 	%fd107, [%rd1+448];
	fma.rn.f64 	%fd712, %fd107, %fd27, %fd711;
	ld.global.nc.f64 	%fd108, [%rd1+456];
	fma.rn.f64 	%fd713, %fd108, %fd28, %fd712;
	ld.global.nc.f64 	%fd109, [%rd1+464];
	fma.rn.f64 	%fd714, %fd109, %fd29, %fd713;
	ld.global.nc.f64 	%fd110, [%rd1+472];
	fma.rn.f64 	%fd111, %fd110, %fd30, %fd714;
	mov.f64 	%fd1123, 0d0000000000000000;
	@%p9 bra 	$L__BB252_18;
	ld.global.nc.f64 	%fd1123, [%rd2+40];
$L__BB252_18:
	ld.param.u32 	%r54, [_Z40massMatrixMultiplyMonolithicGlobalKernelILi10ELi11ELi1EEviPKdS1_S1_S1_Pd_param_0];
	setp.ge.s32 	%p10, %r3, %r54;
	mul.f64 	%fd1133, %fd111, %fd1123;
	ld.global.nc.f64 	%fd115, [%rd1+480];
	fma.rn.f64 	%fd716, %fd115, %fd21, 0d0000000000000000;
	ld.global.nc.f64 	%fd116, [%rd1+488];
	fma.rn.f64 	%fd717, %fd116, %fd22, %fd716;
	ld.global.nc.f64 	%fd117, [%rd1+496];
	fma.rn.f64 	%fd718, %fd117, %fd23, %fd717;
	ld.global.nc.f64 	%fd118, [%rd1+504];
	fma.rn.f64 	%fd719, %fd118, %fd24, %fd718;
	ld.global.nc.f64 	%fd119, [%rd1+512];
	fma.rn.f64 	%fd720, %fd119, %fd25, %fd719;
	ld.global.nc.f64 	%fd120, [%rd1+520];
	fma.rn.f64 	%fd721, %fd120, %fd26, %fd720;
	ld.global.nc.f64 	%fd121, [%rd1+528];
	fma.rn.f64 	%fd722, %fd121, %fd27, %fd721;
	ld.global.nc.f64 	%fd122, [%rd1+536];
	fma.rn.f64 	%fd723, %fd122, %fd28, %fd722;
	ld.global.nc.f64 	%fd123, [%rd1+544];
	fma.rn.f64 	%fd724, %fd123, %fd29, %fd723;
	ld.global.nc.f64 	%fd124, [%rd1+552];
	fma.rn.f64 	%fd125, %fd124, %fd30, %fd724;
	mov.f64 	%fd1124, 0d0000000000000000;
	@%p10 bra 	$L__BB252_20;
	ld.global.nc.f64 	%fd1124, [%rd2+48];
$L__BB252_20:
	ld.param.u32 	%r55, [_Z40massMatrixMultiplyMonolithicGlobalKernelILi10ELi11ELi1EEviPKdS1_S1_S1_Pd_param_0];
	setp.ge.s32 	%p11, %r3, %r55;
	mul.f64 	%fd1132, %fd125, %fd1124;
	ld.global.nc.f64 	%fd129, [%rd1+560];
	fma.rn.f64 	%fd726, %fd129, %fd21, 0d0000000000000000;
	ld.global.nc.f64 	%fd130, [%rd1+568];
	fma.rn.f64 	%fd727, %fd130, %fd22, %fd726;
	ld.global.nc.f64 	%fd131, [%rd1+576];
	fma.rn.f64 	%fd728, %fd131, %fd23, %fd727;
	ld.global.nc.f64 	%fd132, [%rd1+584];
	fma.rn.f64 	%fd729, %fd132, %fd24, %fd728;
	ld.global.nc.f64 	%fd133, [%rd1+592];
	fma.rn.f64 	%fd730, %fd133, %fd25, %fd729;
	ld.global.nc.f64 	%fd134, [%rd1+600];
	fma.rn.f64 	%fd731, %fd134, %fd26, %fd730;
	ld.global.nc.f64 	%fd135, [%rd1+608];
	fma.rn.f64 	%fd732, %fd135, %fd27, %fd731;
	ld.global.nc.f64 	%fd136, [%rd1+616];
	fma.rn.f64 	%fd733, %fd136, %fd28, %fd732;
	ld.global.nc.f64 	%fd137, [%rd1+624];
	fma.rn.f64 	%fd734, %fd137, %fd29, %fd733;
	ld.global.nc.f64 	%fd138, [%rd1+632];
	fma.rn.f64 	%fd139, %fd138, %fd30, %fd734;
	mov.f64 	%fd1125, 0d0000000000000000;
	@%p11 bra 	$L__BB252_22;
	ld.global.nc.f64 	%fd1125, [%rd2+56];
$L__BB252_22:
	ld.param.u64 	%rd27, [_Z40massMatrixMultiplyMonolithicGlobalKernelILi10ELi11ELi1EEviPKdS1_S1_S1_Pd_param_2];
	ld.param.u32 	%r56, [_Z40massMatrixMultiplyMonolithicGlobalKernelILi10ELi11ELi1EEviPKdS1_S1_S1_Pd_param_0];
	setp.ge.s32 	%p12, %r3, %r56;
	mul.f64 	%fd1131, %fd139, %fd1125;
	cvta.to.global.u64 	%rd12, %rd27;
	ld.global.nc.f64 	%fd143, [%rd12+640];
	fma.rn.f64 	%fd736, %fd143, %fd21, 0d0000000000000000;
	ld.global.nc.f64 	%fd144, [%rd12+648];
	fma.rn.f64 	%fd737, %fd144, %fd22, %fd736;
	ld.global.nc.f64 	%fd145, [%rd12+656];
	fma.rn.f64 	%fd738, %fd145, %fd23, %fd737;
	ld.global.nc.f64 	%fd146, [%rd12+664];
	fma.rn.f64 	%fd739, %fd146, %fd24, %fd738;
	ld.global.nc.f64 	%fd147, [%rd12+672];
	fma.rn.f64 	%fd740, %fd147, %fd25, %fd739;
	ld.global.nc.f64 	%fd148, [%rd12+680];
	fma.rn.f64 	%fd741, %fd148, %fd26, %fd740;
	ld.global.nc.f64 	%fd149, [%rd12+688];
	fma.rn.f64 	%fd742, %fd149, %fd27, %fd741;
	ld.global.nc.f64 	%fd150, [%rd12+696];
	fma.rn.f64 	%fd743, %fd150, %fd28, %fd742;
	ld.global.nc.f64 	%fd151, [%rd12+704];
	fma.rn.f64 	%fd744, %fd151, %fd29, %fd743;
	ld.global.nc.f64 	%fd152, [%rd12+712];
	fma.rn.f64 	%fd153, %fd152, %fd30, %fd744;
	mov.f64 	%fd1126, 0d0000000000000000;
	@%p12 bra 	$L__BB252_24;
	ld.global.nc.f64 	%fd1126, [%rd2+64];
$L__BB252_24:
	ld.param.u64 	%rd28, [_Z40massMatrixMultiplyMonolithicGlobalKernelILi10ELi11ELi1EEviPKdS1_S1_S1_Pd_param_2];
	ld.param.u32 	%r57, [_Z40massMatrixMultiplyMonolithicGlobalKernelILi10ELi11ELi1EEviPKdS1_S1_S1_Pd_param_0];
	setp.ge.s32 	%p13, %r3, %r57;
	mul.f64 	%fd1130, %fd153, %fd1126;
	cvta.to.global.u64 	%rd13, %rd28;
	ld.global.nc.f64 	%fd157, [%rd13+720];
	fma.rn.f64 	%fd746, %fd157, %fd21, 0d0000000000000000;
	ld.global.nc.f64 	%fd158, [%rd13+728];
	fma.rn.f64 	%fd747, %fd158, %fd22, %fd746;
	ld.global.nc.f64 	%fd159, [%rd13+736];
	fma.rn.f64 	%fd748, %fd159, %fd23, %fd747;
	ld.global.nc.f64 	%fd160, [%rd13+744];
	fma.rn.f64 	%fd749, %fd160, %fd24, %fd748;
	ld.global.nc.f64 	%fd161, [%rd13+752];
	fma.rn.f64 	%fd750, %fd161, %fd25, %fd749;
	ld.global.nc.f64 	%fd162, [%rd13+760];
	fma.rn.f64 	%fd751, %fd162, %fd26, %fd750;
	ld.global.nc.f64 	%fd163, [%rd13+768];
	fma.rn.f64 	%fd752, %fd163, %fd27, %fd751;
	ld.global.nc.f64 	%fd164, [%rd13+776];
	fma.rn.f64 	%fd753, %fd164, %fd28, %fd752;
	ld.global.nc.f64 	%fd165, [%rd13+784];
	fma.rn.f64 	%fd754, %fd165, %fd29, %fd753;
	ld.global.nc.f64 	%fd166, [%rd13+792];
	fma.rn.f64 	%fd167, %fd166, %fd30, %fd754;
	mov.f64 	%fd1127, 0d0000000000000000;
	@%p13 bra 	$L__BB252_26;
	ld.param.u64 	%rd25, [_Z40massMatrixMultiplyMonolithicGlobalKernelILi10ELi11ELi1EEviPKdS1_S1_S1_Pd_param_1];
	cvta.to.global.u64 	%rd14, %rd25;
	mul.wide.s32 	%rd15, %r24, 8;
	add.s64 	%rd16, %rd14, %rd15;
	ld.global.nc.f64 	%fd1127, [%rd16+72];
$L__BB252_26:
	ld.param.u64 	%rd29, [_Z40massMatrixMultiplyMonolithicGlobalKernelILi10ELi11ELi1EEviPKdS1_S1_S1_Pd_param_2];
	ld.param.u32 	%r58, [_Z40massMatrixMultiplyMonolithicGlobalKernelILi10ELi11ELi1EEviPKdS1_S1_S1_Pd_param_0];
	setp.ge.s32 	%p14, %r3, %r58;
	mul.f64 	%fd1129, %fd167, %fd1127;
	cvta.to.global.u64 	%rd17, %rd29;
	ld.global.nc.f64 	%fd171, [%rd17+800];
	fma.rn.f64 	%fd756, %fd171, %fd21, 0d0000000000000000;
	ld.global.nc.f64 	%fd172, [%rd17+808];
	fma.rn.f64 	%fd757, %fd172, %fd22, %fd756;
	ld.global.nc.f64 	%fd173, [%rd17+816];
	fma.rn.f64 	%fd758, %fd173, %fd23, %fd757;
	ld.global.nc.f64 	%fd174, [%rd17+824];
	fma.rn.f64 	%fd759, %fd174, %fd24, %fd758;
	ld.global.nc.f64 	%fd175, [%rd17+832];
	fma.rn.f64 	%fd760, %fd175, %fd25, %fd759;
	ld.global.nc.f64 	%fd176, [%rd17+840];
	fma.rn.f64 	%fd761, %fd176, %fd26, %fd760;
	ld.global.nc.f64 	%fd177, [%rd17+848];
	fma.rn.f64 	%fd762, %fd177, %fd27, %fd761;
	ld.global.nc.f64 	%fd178, [%rd17+856];
	fma.rn.f64 	%fd763, %fd178, %fd28, %fd762;
	ld.global.nc.f64 	%fd179, [%rd17+864];
	fma.rn.f64 	%fd764, %fd179, %fd29, %fd763;
	ld.global.nc.f64 	%fd180, [%rd17+872];
	fma.rn.f64 	%fd181, %fd180, %fd30, %fd764;
	mov.f64 	%fd1128, 0d0000000000000000;
	@%p14 bra 	$L__BB252_28;
	ld.param.u64 	%rd26, [_Z40massMatrixMultiplyMonolithicGlobalKernelILi10ELi11ELi1EEviPKdS1_S1_S1_Pd_param_1];
	cvta.to.global.u64 	%rd18, %rd26;
	mul.lo.s32 	%r41, %r3, 1331;
	mad.lo.s32 	%r42, %r1, 11, %r41;
	mul.wide.s32 	%rd19, %r42, 8;
	add.s64 	%rd20, %rd18, %rd19;
	ld.global.nc.f64 	%fd1128, [%rd20+80];
$L__BB252_28:
	setp.gt.u32 	%p15, %r1, 109;
	mul.f64 	%fd765, %fd181, %fd1128;
	fma.rn.f64 	%fd766, %fd31, %fd1138, 0d0000000000000000;
	fma.rn.f64 	%fd767, %fd45, %fd1137, %fd766;
	fma.rn.f64 	%fd768, %fd59, %fd1136, %fd767;
	fma.rn.f64 	%fd769, %fd73, %fd1135, %fd768;
	fma.rn.f64 	%fd770, %fd87, %fd1134, %fd769;
	fma.rn.f64 	%fd771, %fd101, %fd1133, %fd770;
	fma.rn.f64 	%fd772, %fd115, %fd1132, %fd771;
	fma.rn.f64 	%fd773, %fd129, %fd1131, %fd772;
	fma.rn.f64 	%fd774, %fd143, %fd1130, %fd773;
	fma.rn.f64 	%fd775, %fd157, %fd1129, %fd774;
	fma.rn.f64 	%fd776, %fd171, %fd765, %fd775;
	st.shared.f64 	[%r9], %fd776;
	fma.rn.f64 	%fd777, %fd32, %fd1138, 0d0000000000000000;
	fma.rn.f64 	%fd778, %fd46, %fd1137, %fd777;
	fma.rn.f64 	%fd779, %fd60, %fd1136, %fd778;
	fma.rn.f64 	%fd780, %fd74, %fd1135, %fd779;
	fma.rn.f64 	%fd781, %fd88, %fd1134, %fd780;
	fma.rn.f64 	%fd782, %fd102, %fd1133, %fd781;
	fma.rn.f64 	%fd783, %fd116, %fd1132, %fd782;
	fma.rn.f64 	%fd784, %fd130, %fd1131, %fd783;
	fma.rn.f64 	%fd785, %fd144, %fd1130, %fd784;
	fma.rn.f64 	%fd786, %fd158, %fd1129, %fd785;
	fma.rn.f64 	%fd787, %fd172, %fd765, %fd786;
	st.shared.f64 	[%r9+8], %fd787;
	fma.rn.f64 	%fd788, %fd33, %fd1138, 0d0000000000000000;
	fma.rn.f64 	%fd789, %fd47, %fd1137, %fd788;
	fma.rn.f64 	%fd790, %fd61, %fd1136, %fd789;
	fma.rn.f64 	%fd791, %fd75, %fd1135, %fd790;
	fma.rn.f64 	%fd792, %fd89, %fd1134, %fd791;
	fma.rn.f64 	%fd793, %fd103, %fd1133, %fd792;
	fma.rn.f64 	%fd794, %fd117, %fd1132, %fd793;
	fma.rn.f64 	%fd795, %fd131, %fd1131, %fd794;
	fma.rn.f64 	%fd796, %fd145, %fd1130, %fd795;
	fma.rn.f64 	%fd797, %fd159, %fd1129, %fd796;
	fma.rn.f64 	%fd798, %fd173, %fd765, %fd797;
	st.shared.f64 	[%r9+16], %fd798;
	fma.rn.f64 	%fd799, %fd34, %fd1138, 0d0000000000000000;
	fma.rn.f64 	%fd800, %fd48, %fd1137, %fd799;
	fma.rn.f64 	%fd801, %fd62, %fd1136, %fd800;
	fma.rn.f64 	%fd802, %fd76, %fd1135, %fd801;
	fma.rn.f64 	%fd803, %fd90, %fd1134, %fd802;
	fma.rn.f64 	%fd804, %fd104, %fd1133, %fd803;
	fma.rn.f64 	%fd805, %fd118, %fd1132, %fd804;
	fma.rn.f64 	%fd806, %fd132, %fd1131, %fd805;
	fma.rn.f64 	%fd807, %fd146, %fd1130, %fd806;
	fma.rn.f64 	%fd808, %fd160, %fd1129, %fd807;
	fma.rn.f64 	%fd809, %fd174, %fd765, %fd808;
	st.shared.f64 	[%r9+24], %fd809;
	fma.rn.f64 	%fd810, %fd35, %fd1138, 0d0000000000000000;
	fma.rn.f64 	%fd811, %fd49, %fd1137, %fd810;
	fma.rn.f64 	%fd812, %fd63, %fd1136, %fd811;
	fma.rn.f64 	%fd813, %fd77, %fd1135, %fd812;
	fma.rn.f64 	%fd814, %fd91, %fd1134, %fd813;
	fma.rn.f64 	%fd815, %fd105, %fd1133, %fd814;
	fma.rn.f64 	%fd816, %fd119, %fd1132, %fd815;
	fma.rn.f64 	%fd817, %fd133, %fd1131, %fd816;
	fma.rn.f64 	%fd818, %fd147, %fd1130, %fd817;
	fma.rn.f64 	%fd819, %fd161, %fd1129, %fd818;
	fma.rn.f64 	%fd820, %fd175, %fd765, %fd819;
	st.shared.f64 	[%r9+32], %fd820;
	fma.rn.f64 	%fd821, %fd36, %fd1138, 0d0000000000000000;
	fma.rn.f64 	%fd822, %fd50, %fd1137, %fd821;
	fma.rn.f64 	%fd823, %fd64, %fd1136, %fd822;
	fma.rn.f64 	%fd824, %fd78, %fd1135, %fd823;
	fma.rn.f64 	%fd825, %fd92, %fd1134, %fd824;
	fma.rn.f64 	%fd826, %fd106, %fd1133, %fd825;
	fma.rn.f64 	%fd827, %fd120, %fd1132, %fd826;
	fma.rn.f64 	%fd828, %fd134, %fd1131, %fd827;
	fma.rn.f64 	%fd829, %fd148, %fd1130, %fd828;
	fma.rn.f64 	%fd830, %fd162, %fd1129, %fd829;
	fma.rn.f64 	%fd831, %fd176, %fd765, %fd830;
	st.shared.f64 	[%r9+40], %fd831;
	fma.rn.f64 	%fd832, %fd37, %fd1138, 0d0000000000000000;
	fma.rn.f64 	%fd833, %fd51, %fd1137, %fd832;
	fma.rn.f64 	%fd834, %fd65, %fd1136, %fd833;
	fma.rn.f64 	%fd835, %fd79, %fd1135, %fd834;
	fma.rn.f64 	%fd836, %fd93, %fd1134, %fd835;
	fma.rn.f64 	%fd837, %fd107, %fd1133, %fd836;
	fma.rn.f64 	%fd838, %fd121, %fd1132, %fd837;
	fma.rn.f64 	%fd839, %fd135, %fd1131, %fd838;
	fma.rn.f64 	%fd840, %fd149, %fd1130, %fd839;
	fma.rn.f64 	%fd841, %fd163, %fd1129, %fd840;
	fma.rn.f64 	%fd842, %fd177, %fd765, %fd841;
	st.shared.f64 	[%r9+48], %fd842;
	fma.rn.f64 	%fd843, %fd38, %fd1138, 0d0000000000000000;
	fma.rn.f64 	%fd844, %fd52, %fd1137, %fd843;
	fma.rn.f64 	%fd845, %fd66, %fd1136, %fd844;
	fma.rn.f64 	%fd846, %fd80, %fd1135, %fd845;
	fma.rn.f64 	%fd847, %fd94, %fd1134, %fd846;
	fma.rn.f64 	%fd848, %fd108, %fd1133, %fd847;
	fma.rn.f64 	%fd849, %fd122, %fd1132, %fd848;
	fma.rn.f64 	%fd850, %fd136, %fd1131, %fd849;
	fma.rn.f64 	%fd851, %fd150, %fd1130, %fd850;
	fma.rn.f64 	%fd852, %fd164, %fd1129, %fd851;
	fma.rn.f64 	%fd853, %fd178, %fd765, %fd852;
	st.shared.f64 	[%r9+56], %fd853;
	fma.rn.f64 	%fd854, %fd39, %fd1138, 0d0000000000000000;
	fma.rn.f64 	%fd855, %fd53, %fd1137, %fd854;
	fma.rn.f64 	%fd856, %fd67, %fd1136, %fd855;
	fma.rn.f64 	%fd857, %fd81, %fd1135, %fd856;
	fma.rn.f64 	%fd858, %fd95, %fd1134, %fd857;
	fma.rn.f64 	%fd859, %fd109, %fd1133, %fd858;
	fma.rn.f64 	%fd860, %fd123, %fd1132, %fd859;
	fma.rn.f64 	%fd861, %fd137, %fd1131, %fd860;
	fma.rn.f64 	%fd862, %fd151, %fd1130, %fd861;
	fma.rn.f64 	%fd863, %fd165, %fd1129, %fd862;
	fma.rn.f64 	%fd864, %fd179, %fd765, %fd863;
	st.shared.f64 	[%r9+64], %fd864;
	fma.rn.f64 	%fd865, %fd40, %fd1138, 0d0000000000000000;
	fma.rn.f64 	%fd866, %fd54, %fd1137, %fd865;
	fma.rn.f64 	%fd867, %fd68, %fd1136, %fd866;
	fma.rn.f64 	%fd868, %fd82, %fd1135, %fd867;
	fma.rn.f64 	%fd869, %fd96, %fd1134, %fd868;
	fma.rn.f64 	%fd870, %fd110, %fd1133, %fd869;
	fma.rn.f64 	%fd871, %fd124, %fd1132, %fd870;
	fma.rn.f64 	%fd872, %fd138, %fd1131, %fd871;
	fma.rn.f64 	%fd873, %fd152, %fd1130, %fd872;
	fma.rn.f64 	%fd874, %fd166, %fd1129, %fd873;
	fma.rn.f64 	%fd875, %fd180, %fd765, %fd874;
	st.shared.f64 	[%r9+72], %fd875;
	bar.sync 	0;
	@%p15 bra 	$L__BB252_30;
	ld.shared.f64 	%fd876, [%r8];
	ld.shared.f64 	%fd877, [%r8+88];
	ld.shared.f64 	%fd878, [%r8+176];
	ld.shared.f64 	%fd879, [%r8+264];
	ld.shared.f64 	%fd880, [%r8+352];
	ld.shared.f64 	%fd881, [%r8+440];
	ld.shared.f64 	%fd882, [%r8+528];
	ld.shared.f64 	%fd883, [%r8+616];
	ld.shared.f64 	%fd884, [%r8+704];
	ld.shared.f64 	%fd885, [%r8+792];
	ld.shared.f64 	%fd886, [%r8+880];
	fma.rn.f64 	%fd887, %fd31, %fd876, 0d0000000000000000;
	fma.rn.f64 	%fd888, %fd45, %fd877, %fd887;
	fma.rn.f64 	%fd889, %fd59, %fd878, %fd888;
	fma.rn.f64 	%fd890, %fd73, %fd879, %fd889;
	fma.rn.f64 	%fd891, %fd87, %fd880, %fd890;
	fma.rn.f64 	%fd892, %fd101, %fd881, %fd891;
	fma.rn.f64 	%fd893, %fd115, %fd882, %fd892;
	fma.rn.f64 	%fd894, %fd129, %fd883, %fd893;
	fma.rn.f64 	%fd895, %fd143, %fd884, %fd894;
	fma.rn.f64 	%fd896, %fd157, %fd885, %fd895;
	fma.rn.f64 	%fd897, %fd171, %fd886, %fd896;
	st.shared.f64 	[%r8], %fd897;
	fma.rn.f64 	%fd898, %fd32, %fd876, 0d0000000000000000;
	fma.rn.f64 	%fd899, %fd46, %fd877, %fd898;
	fma.rn.f64 	%fd900, %fd60, %fd878, %fd899;
	fma.rn.f64 	%fd901, %fd74, %fd879, %fd900;
	fma.rn.f64 	%fd902, %fd88, %fd880, %fd901;
	fma.rn.f64 	%fd903, %fd102, %fd881, %fd902;
	fma.rn.f64 	%fd904, %fd116, %fd882, %fd903;
	fma.rn.f64 	%fd905, %fd130, %fd883, %fd904;
	fma.rn.f64 	%fd906, %fd144, %fd884, %fd905;
	fma.rn.f64 	%fd907, %fd158, %fd885, %fd906;
	fma.rn.f64 	%fd908, %fd172, %fd886, %fd907;
	st.shared.f64 	[%r8+88], %fd908;
	fma.rn.f64 	%fd909, %fd33, %fd876, 0d0000000000000000;
	fma.rn.f64 	%fd910, %fd47, %fd877, %fd909;
	fma.rn.f64 	%fd911, %fd61, %fd878, %fd910;
	fma.rn.f64 	%fd912, %fd75, %fd879, %fd911;
	fma.rn.f64 	%fd913, %fd89, %fd880, %fd912;
	fma.rn.f64 	%fd914, %fd103, %fd881, %fd913;
	fma.rn.f64 	%fd915, %fd117, %fd882, %fd914;
	fma.rn.f64 	%fd916, %fd131, %fd883, %fd915;
	fma.rn.f64 	%fd917, %fd145, %fd884, %fd916;
	fma.rn.f64 	%fd918, %fd159, %fd885, %fd917;
	fma.rn.f64 	%fd919, %fd173, %fd886, %fd918;
	st.shared.f64 	[%r8+176], %fd919;
	fma.rn.f64 	%fd920, %fd34, %fd876, 0d0000000000000000;
	fma.rn.f64 	%fd921, %fd48, %fd877, %fd920;
	fma.rn.f64 	%fd922, %fd62, %fd878, %fd921;
	fma.rn.f64 	%fd923, %fd76, %fd879, %fd922;
	fma.rn.f64 	%fd924, %fd90, %fd880, %fd923;
	fma.rn.f64 	%fd925, %fd104, %fd881, %fd924;
	fma.rn.f64 	%fd926, %fd118, %fd882, %fd925;
	fma.rn.f64 	%fd927, %fd132, %fd883, %fd926;
	fma.rn.f64 	%fd928, %fd146, %fd884, %fd927;
	fma.rn.f64 	%fd929, %fd160, %fd885, %fd928;
	fma.rn.f64 	%fd930, %fd174, %fd886, %fd929;
	st.shared.f64 	[%r8+264], %fd930;
	fma.rn.f64 	%fd931, %fd35, %fd876, 0d0000000000000000;
	fma.rn.f64 	%fd932, %fd49, %fd877, %fd931;
	fma.rn.f64 	%fd933, %fd63, %fd878, %fd932;
	fma.rn.f64 	%fd934, %fd77, %fd879, %fd933;
	fma.rn.f64 	%fd935, %fd91, %fd880, %fd934;
	fma.rn.f64 	%fd936, %fd105, %fd881, %fd935;
	fma.rn.f64 	%fd937, %fd119, %fd882, %fd936;
	fma.rn.f64 	%fd938, %fd133, %fd883, %fd937;
	fma.rn.f64 	%fd939, %fd147, %fd884, %fd938;
	fma.rn.f64 	%fd940, %fd161, %fd885, %fd939;
	fma.rn.f64 	%fd941, %fd175, %fd886, %fd940;
	st.shared.f64 	[%r8+352], %fd941;
	fma.rn.f64 	%fd942, %fd36, %fd876, 0d0000000000000000;
	fma.rn.f64 	%fd943, %fd50, %fd877, %fd942;
	fma.rn.f64 	%fd944, %fd64, %fd878, %fd943;
	fma.rn.f64 	%fd945, %fd78, %fd879, %fd944;
	fma.rn.f64 	%fd946, %fd92, %fd880, %fd945;
	fma.rn.f64 	%fd947, %fd106, %fd881, %fd946;
	fma.rn.f64 	%fd948, %fd120, %fd882, %fd947;
	fma.rn.f64 	%fd949, %fd134, %fd883, %fd948;
	fma.rn.f64 	%fd950, %fd148, %fd884, %fd949;
	fma.rn.f64 	%fd951, %fd162, %fd885, %fd950;
	fma.rn.f64 	%fd952, %fd176, %fd886, %fd951;
	st.shared.f64 	[%r8+440], %fd952;
	fma.rn.f64 	%fd953, %fd37, %fd876, 0d0000000000000000;
	fma.rn.f64 	%fd954, %fd51, %fd877, %fd953;
	fma.rn.f64 	%fd955, %fd65, %fd878, %fd954;
	fma.rn.f64 	%fd956, %fd79, %fd879, %fd955;
	fma.rn.f64 	%fd957, %fd93, %fd880, %fd956;
	fma.rn.f64 	%fd958, %fd107, %fd881, %fd957;
	fma.rn.f64 	%fd959, %fd121, %fd882, %fd958;
	fma.rn.f64 	%fd960, %fd135, %fd883, %fd959;
	fma.rn.f64 	%fd961, %fd149, %fd884, %fd960;
	fma.rn.f64 	%fd962, %fd163, %fd885, %fd961;
	fma.rn.f64 	%fd963, %fd177, %fd886, %fd962;
	st.shared.f64 	[%r8+528], %fd963;
	fma.rn.f64 	%fd964, %fd38, %fd876, 0d0000000000000000;
	fma.rn.f64 	%fd965, %fd52, %fd877, %fd964;
	fma.rn.f64 	%fd966, %fd66, %fd878, %fd965;
	fma.rn.f64 	%fd967, %fd80, %fd879, %fd966;
	fma.rn.f64 	%fd968, %fd94, %fd880, %fd967;
	fma.rn.f64 	%fd969, %fd108, %fd881, %fd968;
	fma.rn.f64 	%fd970, %fd122, %fd882, %fd969;
	fma.rn.f64 	%fd971, %fd136, %fd883, %fd970;
	fma.rn.f64 	%fd972, %fd150, %fd884, %fd971;
	fma.rn.f64 	%fd973, %fd164, %fd885, %fd972;
	fma.rn.f64 	%fd974, %fd178, %fd886, %fd973;
	st.shared.f64 	[%r8+616], %fd974;
	fma.rn.f64 	%fd975, %fd39, %fd876, 0d0000000000000000;
	fma.rn.f64 	%fd976, %fd53, %fd877, %fd975;
	fma.rn.f64 	%fd977, %fd67, %fd878, %fd976;
	fma.rn.f64 	%fd978, %fd81, %fd879, %fd977;
	fma.rn.f64 	%fd979, %fd95, %fd880, %fd978;
	fma.rn.f64 	%fd980, %fd109, %fd881, %fd979;
	fma.rn.f64 	%fd981, %fd123, %fd882, %fd980;
	fma.rn.f64 	%fd982, %fd137, %fd883, %fd981;
	fma.rn.f64 	%fd983, %fd151, %fd884, %fd982;
	fma.rn.f64 	%fd984, %fd165, %fd885, %fd983;
	fma.rn.f64 	%fd985, %fd179, %fd886, %fd984;
	st.shared.f64 	[%r8+704], %fd985;
	fma.rn.f64 	%fd986, %fd40, %fd876, 0d0000000000000000;
	fma.rn.f64 	%fd987, %fd54, %fd877, %fd986;
	fma.rn.f64 	%fd988, %fd68, %fd878, %fd987;
	fma.rn.f64 	%fd989, %fd82, %fd879, %fd988;
	fma.rn.f64 	%fd990, %fd96, %fd880, %fd989;
	fma.rn.f64 	%fd991, %fd110, %fd881, %fd990;
	fma.rn.f64 	%fd992, %fd124, %fd882, %fd991;
	fma.rn.f64 	%fd993, %fd138, %fd883, %fd992;
	fma.rn.f64 	%fd994, %fd152, %fd884, %fd993;
	fma.rn.f64 	%fd995, %fd166, %fd885, %fd994;
	fma.rn.f64 	%fd996, %fd180, %fd886, %fd995;
	st.shared.f64 	[%r8+792], %fd996;
$L__BB252_30:
	mov.u32 	%r44, %tid.x;
	setp.gt.u32 	%p16, %r44, 99;
	bar.sync 	0;
	@%p16 bra 	$L__BB252_32;
	ld.shared.f64 	%fd997, [%r7];
	ld.shared.f64 	%fd998, [%r7+968];
	ld.shared.f64 	%fd999, [%r7+1936];
	ld.shared.f64 	%fd1000, [%r7+2904];
	ld.shared.f64 	%fd1001, [%r7+3872];
	ld.shared.f64 	%fd1002, [%r7+4840];
	ld.shared.f64 	%fd1003, [%r7+5808];
	ld.shared.f64 	%fd1004, [%r7+6776];
	ld.shared.f64 	%fd1005, [%r7+7744];
	ld.shared.f64 	%fd1006, [%r7+8712];
	ld.shared.f64 	%fd1007, [%r7+9680];
	fma.rn.f64 	%fd1008, %fd31, %fd997, 0d0000000000000000;
	fma.rn.f64 	%fd1009, %fd45, %fd998, %fd1008;
	fma.rn.f64 	%fd1010, %fd59, %fd999, %fd1009;
	fma.rn.f64 	%fd1011, %fd73, %fd1000, %fd1010;
	fma.rn.f64 	%fd1012, %fd87, %fd1001, %fd1011;
	fma.rn.f64 	%fd1013, %fd101, %fd1002, %fd1012;
	fma.rn.f64 	%fd1014, %fd115, %fd1003, %fd1013;
	fma.rn.f64 	%fd1015, %fd129, %fd1004, %fd1014;
	fma.rn.f64 	%fd1016, %fd143, %fd1005, %fd1015;
	fma.rn.f64 	%fd1017, %fd157, %fd1006, %fd1016;
	fma.rn.f64 	%fd1138, %fd171, %fd1007, %fd1017;
	fma.rn.f64 	%fd1018, %fd32, %fd997, 0d0000000000000000;
	fma.rn.f64 	%fd1019, %fd46, %fd998, %fd1018;
	fma.rn.f64 	%fd1020, %fd60, %fd999, %fd1019;
	fma.rn.f64 	%fd1021, %fd74, %fd1000, %fd1020;
	fma.rn.f64 	%fd1022, %fd88, %fd1001, %fd1021;
	fma.rn.f64 	%fd1023, %fd102, %fd1002, %fd1022;
	fma.rn.f64 	%fd1024, %fd116, %fd1003, %fd1023;
	fma.rn.f64 	%fd1025, %fd130, %fd1004, %fd1024;
	fma.rn.f64 	%fd1026, %fd144, %fd1005, %fd1025;
	fma.rn.f64 	%fd1027, %fd158, %fd1006, %fd1026;
	fma.rn.f64 	%fd1137, %fd172, %fd1007, %fd1027;
	fma.rn.f64 	%fd1028, %fd33, %fd997, 0d0000000000000000;
	fma.rn.f64 	%fd1029, %fd47, %fd998, %fd1028;
	fma.rn.f64 	%fd1030, %fd61, %fd999, %fd1029;
	fma.rn.f64 	%fd1031, %fd75, %fd1000, %fd1030;
	fma.rn.f64 	%fd1032, %fd89, %fd1001, %fd1031;
	fma.rn.f64 	%fd1033, %fd103, %fd1002, %fd1032;
	fma.rn.f64 	%fd1034, %fd117, %fd1003, %fd1033;
	fma.rn.f64 	%fd1035, %fd131, %fd1004, %fd1034;
	fma.rn.f64 	%fd1036, %fd145, %fd1005, %fd1035;
	fma.rn.f64 	%fd1037, %fd159, %fd1006, %fd1036;
	fma.rn.f64 	%fd1136, %fd173, %fd1007, %fd1037;
	fma.rn.f64 	%fd1038, %fd34, %fd997, 0d0000000000000000;
	fma.rn.f64 	%fd1039, %fd48, %fd998, %fd1038;
	fma.rn.f64 	%fd1040, %fd62, %fd999, %fd1039;
	fma.rn.f64 	%fd1041, %fd76, %fd1000, %fd1040;
	fma.rn.f64 	%fd1042, %fd90, %fd1001, %fd1041;
	fma.rn.f64 	%fd1043, %fd104, %fd1002, %fd1042;
	fma.rn.f64 	%fd1044, %fd118, %fd1003, %fd1043;
	fma.rn.f64 	%fd1045, %fd132, %fd1004, %fd1044;
	fma.rn.f64 	%fd1046, %fd146, %fd1005, %fd1045;
	fma.rn.f64 	%fd1047, %fd160, %fd1006, %fd1046;
	fma.rn.f64 	%fd1135, %fd174, %fd1007, %fd1047;
	fma.rn.f64 	%fd1048, %fd35, %fd997, 0d0000000000000000;
	fma.rn.f64 	%fd1049, %fd49, %fd998, %fd1048;
	fma.rn.f64 	%fd1050, %fd63, %fd999, %fd1049;
	fma.rn.f64 	%fd1051, %fd77, %fd1000, %fd1050;
	fma.rn.f64 	%fd1052, %fd91, %fd1001, %fd1051;
	fma.rn.f64 	%fd1053, %fd105, %fd1002, %fd1052;
	fma.rn.f64 	%fd1054, %fd119, %fd1003, %fd1053;
	fma.rn.f64 	%fd1055, %fd133, %fd1004, %fd1054;
	fma.rn.f64 	%fd1056, %fd147, %fd1005, %fd1055;
	fma.rn.f64 	%fd1057, %fd161, %fd1006, %fd1056;
	fma.rn.f64 	%fd1134, %fd175, %fd1007, %fd1057;
	fma.rn.f64 	%fd1058, %fd36, %fd997, 0d0000000000000000;
	fma.rn.f64 	%fd1059, %fd50, %fd998, %fd1058;
	fma.rn.f64 	%fd1060, %fd64, %fd999, %fd1059;
	fma.rn.f64 	%fd1061, %fd78, %fd1000, %fd1060;
	fma.rn.f64 	%fd1062, %fd92, %fd1001, %fd1061;
	fma.rn.f64 	%fd1063, %fd106, %fd1002, %fd1062;
	fma.rn.f64 	%fd1064, %fd120, %fd1003, %fd1063;
	fma.rn.f64 	%fd1065, %fd134, %fd1004, %fd1064;
	fma.rn.f64 	%fd1066, %fd148, %fd1005, %fd1065;
	fma.rn.f64 	%fd1067, %fd162, %fd1006, %fd1066;
	fma.rn.f64 	%fd1133, %fd176, %fd1007, %fd1067;
	fma.rn.f64 	%fd1068, %fd37, %fd997, 0d0000000000000000;
	fma.rn.f64 	%fd1069, %fd51, %fd998, %fd1068;
	fma.rn.f64 	%fd1070, %fd65, %fd999, %fd1069;
	fma.rn.f64 	%fd1071, %fd79, %fd1000, %fd1070;
	fma.rn.f64 	%fd1072, %fd93, %fd1001, %fd1071;
	fma.rn.f64 	%fd1073, %fd107, %fd1002, %fd1072;
	fma.rn.f64 	%fd1074, %fd121, %fd1003, %fd1073;
	fma.rn.f64 	%fd1075, %fd135, %fd1004, %fd1074;
	fma.rn.f64 	%fd1076, %fd149, %fd1005, %fd1075;
	fma.rn.f64 	%fd1077, %fd163, %fd1006, %fd1076;
	fma.rn.f64 	%fd1132, %fd177, %fd1007, %fd1077;
	fma.rn.f64 	%fd1078, %fd38, %fd997, 0d0000000000000000;
	fma.rn.f64 	%fd1079, %fd52, %fd998, %fd1078;
	fma.rn.f64 	%fd1080, %fd66, %fd999, %fd1079;
	fma.rn.f64 	%fd1081, %fd80, %fd1000, %fd1080;
	fma.rn.f64 	%fd1082, %fd94, %fd1001, %fd1081;
	fma.rn.f64 	%fd1083, %fd108, %fd1002, %fd1082;
	fma.rn.f64 	%fd1084, %fd122, %fd1003, %fd1083;
	fma.rn.f64 	%fd1085, %fd136, %fd1004, %fd1084;
	fma.rn.f64 	%fd1086, %fd150, %fd1005, %fd1085;
	fma.rn.f64 	%fd1087, %fd164, %fd1006, %fd1086;
	fma.rn.f64 	%fd1131, %fd178, %fd1007, %fd1087;
	fma.rn.f64 	%fd1088, %fd39, %fd997, 0d0000000000000000;
	fma.rn.f64 	%fd1089, %fd53, %fd998, %fd1088;
	fma.rn.f64 	%fd1090, %fd67, %fd999, %fd1089;
	fma.rn.f64 	%fd1091, %fd81, %fd1000, %fd1090;
	fma.rn.f64 	%fd1092, %fd95, %fd1001, %fd1091;
	fma.rn.f64 	%fd1093, %fd109, %fd1002, %fd1092;
	fma.rn.f64 	%fd1094, %fd123, %fd1003, %fd1093;
	fma.rn.f64 	%fd1095, %fd137, %fd1004, %fd1094;
	fma.rn.f64 	%fd1096, %fd151, %fd1005, %fd1095;
	fma.rn.f64 	%fd1097, %fd165, %fd1006, %fd1096;
	fma.rn.f64 	%fd1130, %fd179, %fd1007, %fd1097;
	fma.rn.f64 	%fd1098, %fd40, %fd997, 0d0000000000000000;
	fma.rn.f64 	%fd1099, %fd54, %fd998, %fd1098;
	fma.rn.f64 	%fd1100, %fd68, %fd999, %fd1099;
	fma.rn.f64 	%fd1101, %fd82, %fd1000, %fd1100;
	fma.rn.f64 	%fd1102, %fd96, %fd1001, %fd1101;
	fma.rn.f64 	%fd1103, %fd110, %fd1002, %fd1102;
	fma.rn.f64 	%fd1104, %fd124, %fd1003, %fd1103;
	fma.rn.f64 	%fd1105, %fd138, %fd1004, %fd1104;
	fma.rn.f64 	%fd1106, %fd152, %fd1005, %fd1105;
	fma.rn.f64 	%fd1107, %fd166, %fd1006, %fd1106;
	fma.rn.f64 	%fd1129, %fd180, %fd1007, %fd1107;
$L__BB252_32:
	ld.param.u32 	%r59, [_Z40massMatrixMultiplyMonolithicGlobalKernelILi10ELi11ELi1EEviPKdS1_S1_S1_Pd_param_0];
	setp.gt.u32 	%p17, %r44, 99;
	mov.u32 	%r45, %ctaid.x;
	mov.u32 	%r46, %tid.y;
	add.s32 	%r11, %r45, %r46;
	setp.ge.s32 	%p18, %r11, %r59;
	bar.sync 	0;
	or.pred  	%p19, %p17, %p18;
	@%p19 bra 	$L__BB252_34;
	ld.param.u64 	%rd30, [_Z40massMatrixMultiplyMonolithicGlobalKernelILi10ELi11ELi1EEviPKdS1_S1_S1_Pd_param_5];
	mad.lo.s32 	%r47, %r11, 1000, %r44;
	cvta.to.global.u64 	%rd21, %rd30;
	mul.wide.s32 	%rd22, %r47, 8;
	add.s64 	%rd23, %rd21, %rd22;
	st.global.f64 	[%rd23], %fd1138;
	st.global.f64 	[%rd23+800], %fd1137;
	st.global.f64 	[%rd23+1600], %fd1136;
	st.global.f64 	[%rd23+2400], %fd1135;
	st.global.f64 	[%rd23+3200], %fd1134;
	st.global.f64 	[%rd23+4000], %fd1133;
	st.global.f64 	[%rd23+4800], %fd1132;
	st.global.f64 	[%rd23+5600], %fd1131;
	st.global.f64 	[%rd23+6400], %fd1130;
	st.global.f64 	[%rd23+7200], %fd1129;
$L__BB252_34:
	ret;

}
	// .globl	_Z42massMatrixMultiplyMonolithicConstantKernelILi10ELi11ELi1EEviPKdS1_S1_S1_Pd
.visible .entry _Z42massMatrixMultiplyMonolithicConstantKernelILi10ELi11ELi1EEviPKdS1_S1_S1_Pd(
	.param .u32 _Z42massMatrixMultiplyMonolithicConstantKernelILi10ELi11ELi1EEviPKdS1_S1_S1_Pd_param_0,
	.param .u64 .ptr .align 1 _Z42massMatrixMultiplyMonolithicConstantKernelILi10ELi11ELi1EEviPKdS1_S1_S1_Pd_param_1,
	.param .u64 .ptr .align 1 _Z42massMatrixMultiplyMonolithicConstantKernelILi10ELi11ELi1EEviPKdS1_S1_S1_Pd_param_2,
	.param .u64 .ptr .align 1 _Z42massMatrixMultiplyMonolithicConstantKernelILi10ELi11ELi1EEviPKdS1_S1_S1_Pd_param_3,
	.param .u64 .ptr .align 1 _Z42massMatrixMultiplyMonolithicConstantKernelILi10ELi11ELi1EEviPKdS1_S1_S1_Pd_param_4,
	.param .u64 .ptr .align 1 _Z42massMatrixMultiplyMonolithicConstantKernelILi10ELi11ELi1EEviPKdS1_S1_S1_Pd_param_5
)
{
	.reg .pred 	%p<20>;
	.reg .b16 	%rs<11>;
	.reg .b32 	%r<24>;
	.reg .b64 	%rd<14>;
	.reg .b64 	%fd<1157>;
	// demoted variable
	.shared .align 8 .b8 _ZZ42massMatrixMultiplyMonolithicConstantKernelILi10ELi11ELi1EEviPKdS1_S1_S1_PdE6s_tmp1[10648];
	ld.param.u32 	%r10, [_Z42massMatrixMultiplyMonolithicConstantKernelILi10ELi11ELi1EEviPKdS1_S1_S1_Pd_param_0];
	ld.param.u64 	%rd2, [_Z42massMatrixMultiplyMonolithicConstantKernelILi10ELi11ELi1EEviPKdS1_S1_S1_Pd_param_1];
	ld.param.u64 	%rd3, [_Z42massMatrixMultiplyMonolithicConstantKernelILi10ELi11ELi1EEviPKdS1_S1_S1_Pd_param_4];
	mov.u32 	%r1, %tid.x;
	mov.u32 	%r2, %tid.y;
	mov.u32 	%r11, %ctaid.x;
	add.s32 	%r3, %r11, %r2;
	cvt.u16.u32 	%rs1, %r1;
	mul.hi.u16 	%rs3, %rs1, 6554;
	mul.lo.s16 	%rs4, %rs3, 10;
	sub.s16 	%rs2, %rs1, %rs4;
	setp.ge.s32 	%p1, %r3, %r10;
	@%p1 bra 	$L__BB253_2;
	cvta.to.global.u64 	%rd5, %rd3;
	mad.lo.s32 	%r12, %r3, 1000, %r1;
	mul.wide.s32 	%rd6, %r12, 8;
	add.s64 	%rd7, %rd5, %rd6;
	ld.global.nc.f64 	%fd1135, [%rd7];
	ld.global.nc.f64 	%fd1134, [%rd7+800];
	ld.global.nc.f64 	%fd1133, [%rd7+1600];
	ld.global.nc.f64 	%fd1132, [%rd7+2400];
	ld.global.nc.f64 	%fd1131, [%rd7+3200];
	ld.global.nc.f64 	%fd1130, [%rd7+4000];
	ld.global.nc.f64 	%fd1129, [%rd7+4800];
	ld.global.nc.f64 	%fd1128, [%rd7+5600];
	ld.global.nc.f64 	%fd1127, [%rd7+6400];
	ld.global.nc.f64 	%fd1126, [%rd7+7200];
$L__BB253_2:
	bar.sync 	0;
	setp.gt.u32 	%p2, %r1, 99;
	ld.const.f64 	%fd21, [const_DofToQuad];
	ld.const.f64 	%fd22, [const_DofToQuad+8];
	ld.const.f64 	%fd23, [const_DofToQuad+16];
	ld.const.f64 	%fd24, [const_DofToQuad+24];
	ld.const.f64 	%fd25, [const_DofToQuad+32];
	ld.const.f64 	%fd26, [const_DofToQuad+40];
	ld.const.f64 	%fd27, [const_DofToQuad+48];
	ld.const.f64 	%fd28, [const_DofToQuad+56];
	ld.const.f64 	%fd29, [const_DofToQuad+64];
	ld.const.f64 	%fd30, [const_DofToQuad+72];
	mov.u32 	%r13, _ZZ42massMatrixMultiplyMonolithicConstantKernelILi10ELi11ELi1EEviPKdS1_S1_S1_PdE6s_tmp1;
	mad.lo.s32 	%r4, %r2, 10648, %r13;
	mul.lo.s16 	%rs6, %rs1, 205;
	shr.u16 	%rs7, %rs6, 11;
	cvt.u32.u16 	%r5, %rs7;
	mul.wide.u16 	%r14, %rs7, 88;
	add.s32 	%r6, %r4, %r14;
	mul.wide.u16 	%r15, %rs2, 8;
	add.s32 	%r7, %r6, %r15;
	@%p2 bra 	$L__BB253_4;
	fma.rn.f64 	%fd203, %fd21, %fd1135, 0d0000000000000000;
	fma.rn.f64 	%fd204, %fd22, %fd1134, %fd203;
	fma.rn.f64 	%fd205, %fd23, %fd1133, %fd204;
	fma.rn.f64 	%fd206, %fd24, %fd1132, %fd205;
	fma.rn.f64 	%fd207, %fd25, %fd1131, %fd206;
	fma.rn.f64 	%fd208, %fd26, %fd1130, %fd207;
	fma.rn.f64 	%fd209, %fd27, %fd1129, %fd208;
	fma.rn.f64 	%fd210, %fd28, %fd1128, %fd209;
	fma.rn.f64 	%fd211, %fd29, %fd1127, %fd210;
	fma.rn.f64 	%fd212, %fd30, %fd1126, %fd211;
	st.shared.f64 	[%r7], %fd212;
	ld.const.f64 	%fd213, [const_DofToQuad+80];
	fma.rn.f64 	%fd214, %fd213, %fd1135, 0d0000000000000000;
	ld.const.f64 	%fd215, [const_DofToQuad+88];
	fma.rn.f64 	%fd216, %fd215, %fd1134, %fd214;
	ld.const.f64 	%fd217, [const_DofToQuad+96];
	fma.rn.f64 	%fd218, %fd217, %fd1133, %fd216;
	ld.const.f64 	%fd219, [const_DofToQuad+104];
	fma.rn.f64 	%fd220, %fd219, %fd1132, %fd218;
	ld.const.f64 	%fd221, [const_DofToQuad+112];
	fma.rn.f64 	%fd222, %fd221, %fd1131, %fd220;
	ld.const.f64 	%fd223, [const_DofToQuad+120];
	fma.rn.f64 	%fd224, %fd223, %fd1130, %fd222;
	ld.const.f64 	%fd225, [const_DofToQuad+128];
	fma.rn.f64 	%fd226, %fd225, %fd1129, %fd224;
	ld.const.f64 	%fd227, [const_DofToQuad+136];
	fma.rn.f64 	%fd228, %fd227, %fd1128, %fd226;
	ld.const.f64 	%fd229, [const_DofToQuad+144];
	fma.rn.f64 	%fd230, %fd229, %fd1127, %fd228;
	ld.const.f64 	%fd231, [const_DofToQuad+152];
	fma.rn.f64 	%fd232, %fd231, %fd1126, %fd230;
	st.shared.f64 	[%r7+968], %fd232;
	ld.const.f64 	%fd233, [const_DofToQuad+160];
	fma.rn.f64 	%fd234, %fd233, %fd1135, 0d0000000000000000;
	ld.const.f64 	%fd235, [const_DofToQuad+168];
	fma.rn.f64 	%fd236, %fd235, %fd1134, %fd234;
	ld.const.f64 	%fd237, [const_DofToQuad+176];
	fma.rn.f64 	%fd238, %fd237, %fd1133, %fd236;
	ld.const.f64 	%fd239, [const_DofToQuad+184];
	fma.rn.f64 	%fd240, %fd239, %fd1132, %fd238;
	ld.const.f64 	%fd241, [const_DofToQuad+192];
	fma.rn.f64 	%fd242, %fd241, %fd1131, %fd240;
	ld.const.f64 	%fd243, [const_DofToQuad+200];
	fma.rn.f64 	%fd244, %fd243, %fd1130, %fd242;
	ld.const.f64 	%fd245, [const_DofToQuad+208];
	fma.rn.f64 	%fd246, %fd245, %fd1129, %fd244;
	ld.const.f64 	%fd247, [const_DofToQuad+216];
	fma.rn.f64 	%fd248, %fd247, %fd1128, %fd246;
	ld.const.f64 	%fd249, [const_DofToQuad+224];
	fma.rn.f64 	%fd250, %fd249, %fd1127, %fd248;
	ld.const.f64 	%fd251, [const_DofToQuad+232];
	fma.rn.f64 	%fd252, %fd251, %fd1126, %fd250;
	st.shared.f64 	[%r7+1936], %fd252;
	ld.const.f64 	%fd253, [const_DofToQuad+240];
	fma.rn.f64 	%fd254, %fd253, %fd1135, 0d0000000000000000;
	ld.const.f64 	%fd255, [const_DofToQuad+248];
	fma.rn.f64 	%fd256, %fd255, %fd1134, %fd254;
	ld.const.f64 	%fd257, [const_DofToQuad+256];
	fma.rn.f64 	%fd258, %fd257, %fd1133, %fd256;
	ld.const.f64 	%fd259, [const_DofToQuad+264];
	fma.rn.f64 	%fd260, %fd259, %fd1132, %fd258;
	ld.const.f64 	%fd261, [const_DofToQuad+272];
	fma.rn.f64 	%fd262, %fd261, %fd1131, %fd260;
	ld.const.f64 	%fd263, [const_DofToQuad+280];
	fma.rn.f64 	%fd264, %fd263, %fd1130, %fd262;
	ld.const.f64 	%fd265, [const_DofToQuad+288];
	fma.rn.f64 	%fd266, %fd265, %fd1129, %fd264;
	ld.const.f64 	%fd267, [const_DofToQuad+296];
	fma.rn.f64 	%fd268, %fd267, %fd1128, %fd266;
	ld.const.f64 	%fd269, [const_DofToQuad+304];
	fma.rn.f64 	%fd270, %fd269, %fd1127, %fd268;
	ld.const.f64 	%fd271, [const_DofToQuad+312];
	fma.rn.f64 	%fd272, %fd271, %fd1126, %fd270;
	st.shared.f64 	[%r7+2904], %fd272;
	ld.const.f64 	%fd273, [const_DofToQuad+320];
	fma.rn.f64 	%fd274, %fd273, %fd1135, 0d0000000000000000;
	ld.const.f64 	%fd275, [const_DofToQuad+328];
	fma.rn.f64 	%fd276, %fd275, %fd1134, %fd274;
	ld.const.f64 	%fd277, [const_DofToQuad+336];
	fma.rn.f64 	%fd278, %fd277, %fd1133, %fd276;
	ld.const.f64 	%fd279, [const_DofToQuad+344];
	fma.rn.f64 	%fd280, %fd279, %fd1132, %fd278;
	ld.const.f64 	%fd281, [const_DofToQuad+352];
	fma.rn.f64 	%fd282, %fd281, %fd1131, %fd280;
	ld.const.f64 	%fd283, [const_DofToQuad+360];
	fma.rn.f64 	%fd284, %fd283, %fd1130, %fd282;
	ld.const.f64 	%fd285, [const_DofToQuad+368];
	fma.rn.f64 	%fd286, %fd285, %fd1129, %fd284;
	ld.const.f64 	%fd287, [const_DofToQuad+376];
	fma.rn.f64 	%fd288, %fd287, %fd1128, %fd286;
	ld.const.f64 	%fd289, [const_DofToQuad+384];
	fma.rn.f64 	%fd290, %fd289, %fd1127, %fd288;
	ld.const.f64 	%fd291, [const_DofToQuad+392];
	fma.rn.f64 	%fd292, %fd291, %fd1126, %fd290;
	st.shared.f64 	[%r7+3872], %fd292;
	ld.const.f64 	%fd293, [const_DofToQuad+400];
	fma.rn.f64 	%fd294, %fd293, %fd1135, 0d0000000000000000;
	ld.const.f64 	%fd295, [const_DofToQuad+408];
	fma.rn.f64 	%fd296, %fd295, %fd1134, %fd294;
	ld.const.f64 	%fd297, [const_DofToQuad+416];
	fma.rn.f64 	%fd298, %fd297, %fd1133, %fd296;
	ld.const.f64 	%fd299, [const_DofToQuad+424];
	fma.rn.f64 	%fd300, %fd299, %fd1132, %fd298;
	ld.const.f64 	%fd301, [const_DofToQuad+432];
	fma.rn.f64 	%fd302, %fd301, %fd1131, %fd300;
	ld.const.f64 	%fd303, [const_DofToQuad+440];
	fma.rn.f64 	%fd304, %fd303, %fd1130, %fd302;
	ld.const.f64 	%fd305, [const_DofToQuad+448];
	fma.rn.f64 	%fd306, %fd305, %fd1129, %fd304;
	ld.const.f64 	%fd307, [const_DofToQuad+456];
	fma.rn.f64 	%fd308, %fd307, %fd1128, %fd306;
	ld.const.f64 	%fd309, [const_DofToQuad+464];
	fma.rn.f64 	%fd310, %fd309, %fd1127, %fd308;
	ld.const.f64 	%fd311, [const_DofToQuad+472];
	fma.rn.f64 	%fd312, %fd311, %fd1126, %fd310;
	st.shared.f64 	[%r7+4840], %fd312;
	ld.const.f64 	%fd313, [const_DofToQuad+480];
	fma.rn.f64 	%fd314, %fd313, %fd1135, 0d0000000000000000;
	ld.const.f64 	%fd315, [const_DofToQuad+488];
	fma.rn.f64 	%fd316, %fd315, %fd1134, %fd314;
	ld.const.f64 	%fd317, [const_DofToQuad+496];
	fma.rn.f64 	%fd318, %fd317, %fd1133, %fd316;
	ld.const.f64 	%fd319, [const_DofToQuad+504];
	fma.rn.f64 	%fd320, %fd319, %fd1132, %fd318;
	ld.const.f64 	%fd321, [const_DofToQuad+512];
	fma.rn.f64 	%fd322, %fd321, %fd1131, %fd320;
	ld.const.f64 	%fd323, [const_DofToQuad+520];
	fma.rn.f64 	%fd324, %fd323, %fd1130, %fd322;
	ld.const.f64 	%fd325, [const_DofToQuad+528];
	fma.rn.f64 	%fd326, %fd325, %fd1129, %fd324;
	ld.const.f64 	%fd327, [const_DofToQuad+536];
	fma.rn.f64 	%fd328, %fd327, %fd1128, %fd326;
	ld.const.f64 	%fd329, [const_DofToQuad+544];
	fma.rn.f64 	%fd330, %fd329, %fd1127, %fd328;
	ld.const.f64 	%fd331, [const_DofToQuad+552];
	fma.rn.f64 	%fd332, %fd331, %fd1126, %fd330;
	st.shared.f64 	[%r7+5808], %fd332;
	ld.const.f64 	%fd333, [const_DofToQuad+560];
	fma.rn.f64 	%fd334, %fd333, %fd1135, 0d0000000000000000;
	ld.const.f64 	%fd335, [const_DofToQuad+568];
	fma.rn.f64 	%fd336, %fd335, %fd1134, %fd334;
	ld.const.f64 	%fd337, [const_DofToQuad+576];
	fma.rn.f64 	%fd338, %fd337, %fd1133, %fd336;
	ld.const.f64 	%fd339, [const_DofToQuad+584];
	fma.rn.f64 	%fd340, %fd339, %fd1132, %fd338;
	ld.const.f64 	%fd341, [const_DofToQuad+592];
	fma.rn.f64 	%fd342, %fd341, %fd1131, %fd340;
	ld.const.f64 	%fd343, [const_DofToQuad+600];
	fma.rn.f64 	%fd344, %fd343, %fd1130, %fd342;
	ld.const.f64 	%fd345, [const_DofToQuad+608];
	fma.rn.f64 	%fd346, %fd345, %fd1129, %fd344;
	ld.const.f64 	%fd347, [const_DofToQuad+616];
	fma.rn.f64 	%fd348, %fd347, %fd1128, %fd346;
	ld.const.f64 	%fd349, [const_DofToQuad+624];
	fma.rn.f64 	%fd350, %fd349, %fd1127, %fd348;
	ld.const.f64 	%fd351, [const_DofToQuad+632];
	fma.rn.f64 	%fd352, %fd351, %fd1126, %fd350;
	st.shared.f64 	[%r7+6776], %fd352;
	ld.const.f64 	%fd353, [const_DofToQuad+640];
	fma.rn.f64 	%fd354, %fd353, %fd1135, 0d0000000000000000;
	ld.const.f64 	%fd355, [const_DofToQuad+648];
	fma.rn.f64 	%fd356, %fd355, %fd1134, %fd354;
	ld.const.f64 	%fd357, [const_DofToQuad+656];
	fma.rn.f64 	%fd358, %fd357, %fd1133, %fd356;
	ld.const.f64 	%fd359, [const_DofToQuad+664];
	fma.rn.f64 	%fd360, %fd359, %fd1132, %fd358;
	ld.const.f64 	%fd361, [const_DofToQuad+672];
	fma.rn.f64 	%fd362, %fd361, %fd1131, %fd360;
	ld.const.f64 	%fd363, [const_DofToQuad+680];
	fma.rn.f64 	%fd364, %fd363, %fd1130, %fd362;
	ld.const.f64 	%fd365, [const_DofToQuad+688];
	fma.rn.f64 	%fd366, %fd365, %fd1129, %fd364;
	ld.const.f64 	%fd367, [const_DofToQuad+696];
	fma.rn.f64 	%fd368, %fd367, %fd1128, %fd366;
	ld.const.f64 	%fd369, [const_DofToQuad+704];
	fma.rn.f64 	%fd370, %fd369, %fd1127, %fd368;
	ld.const.f64 	%fd371, [const_DofToQuad+712];
	fma.rn.f64 	%fd372, %fd371, %fd1126, %fd370;
	st.shared.f64 	[%r7+7744], %fd372;
	ld.const.f64 	%fd373, [const_DofToQuad+720];
	fma.rn.f64 	%fd374, %fd373, %fd1135, 0d0000000000000000;
	ld.const.f64 	%fd375, [const_DofToQuad+728];
	fma.rn.f64 	%fd376, %fd375, %fd1134, %fd374;
	ld.const.f64 	%fd377, [const_DofToQuad+736];
	fma.rn.f64 	%fd378, %fd377, %fd1133, %fd376;
	ld.const.f64 	%fd379, [const_DofToQuad+744];
	fma.rn.f64 	%fd380, %fd379, %fd1132, %fd378;
	ld.const.f64 	%fd381, [const_DofToQuad+752];
	fma.rn.f64 	%fd382, %fd381, %fd1131, %fd380;
	ld.const.f64 	%fd383, [const_DofToQuad+760];
	fma.rn.f64 	%fd384, %fd383, %fd1130, %fd382;
	ld.const.f64 	%fd385, [const_DofToQuad+768];
	fma.rn.f64 	%fd386, %fd385, %fd1129, %fd384;
	ld.const.f64 	%fd387, [const_DofToQuad+776];
	fma.rn.f64 	%fd388, %fd387, %fd1128, %fd386;
	ld.const.f64 	%fd389, [const_DofToQuad+784];
	fma.rn.f64 	%fd390, %fd389, %fd1127, %fd388;
	ld.const.f64 	%fd391, [const_DofToQuad+792];
	fma.rn.f64 	%fd392, %fd391, %fd1126, %fd390;
	st.shared.f64 	[%r7+8712], %fd392;
	ld.const.f64 	%fd393, [const_DofToQuad+800];
	fma.rn.f64 	%fd394, %fd393, %fd1135, 0d0000000000000000;
	ld.const.f64 	%fd395, [const_DofToQuad+808];
	fma.rn.f64 	%fd396, %fd395, %fd1134, %fd394;
	ld.const.f64 	%fd397, [const_DofToQuad+816];
	fma.rn.f64 	%fd398, %fd397, %fd1133, %fd396;
	ld.const.f64 	%fd399, [const_DofToQuad+824];
	fma.rn.f64 	%fd400, %fd399, %fd1132, %fd398;
	ld.const.f64 	%fd401, [const_DofToQuad+832];
	fma.rn.f64 	%fd402, %fd401, %fd1131, %fd400;
	ld.const.f64 	%fd403, [const_DofToQuad+840];
	fma.rn.f64 	%fd404, %fd403, %fd1130, %fd402;
	ld.const.f64 	%fd405, [const_DofToQuad+848];
	fma.rn.f64 	%fd406, %fd405, %fd1129, %fd404;
	ld.const.f64 	%fd407, [const_DofToQuad+856];
	fma.rn.f64 	%fd408, %fd407, %fd1128, %fd406;
	ld.const.f64 	%fd409, [const_DofToQuad+864];
	fma.rn.f64 	%fd410, %fd409, %fd1127, %fd408;
	ld.const.f64 	%fd411, [const_DofToQuad+872];
	fma.rn.f64 	%fd412, %fd411, %fd1126, %fd410;
	st.shared.f64 	[%r7+9680], %fd412;
$L__BB253_4:
	bar.sync 	0;
	setp.gt.u32 	%p3, %r1, 109;
	mad.lo.s32 	%r16, %r5, 880, %r6;
	add.s32 	%r8, %r16, %r15;
	@%p3 bra 	$L__BB253_6;
	ld.shared.f64 	%fd413, [%r8];
	ld.shared.f64 	%fd414, [%r8+88];
	ld.shared.f64 	%fd415, [%r8+176];
	ld.shared.f64 	%fd416, [%r8+264];
	ld.shared.f64 	%fd417, [%r8+352];
	ld.shared.f64 	%fd418, [%r8+440];
	ld.shared.f64 	%fd419, [%r8+528];
	ld.shared.f64 	%fd420, [%r8+616];
	ld.shared.f64 	%fd421, [%r8+704];
	ld.shared.f64 	%fd422, [%r8+792];
	fma.rn.f64 	%fd423, %fd21, %fd413, 0d0000000000000000;
	fma.rn.f64 	%fd424, %fd22, %fd414, %fd423;
	fma.rn.f64 	%fd425, %fd23, %fd415, %fd424;
	fma.rn.f64 	%fd426, %fd24, %fd416, %fd425;
	fma.rn.f64 	%fd427, %fd25, %fd417, %fd426;
	fma.rn.f64 	%fd428, %fd26, %fd418, %fd427;
	fma.rn.f64 	%fd429, %fd27, %fd419, %fd428;
	fma.rn.f64 	%fd430, %fd28, %fd420, %fd429;
	fma.rn.f64 	%fd431, %fd29, %fd421, %fd430;
	fma.rn.f64 	%fd432, %fd30, %fd422, %fd431;
	st.shared.f64 	[%r8], %fd432;
	ld.const.f64 	%fd433, [const_DofToQuad+80];
	fma.rn.f64 	%fd434, %fd433, %fd413, 0d0000000000000000;
	ld.const.f64 	%fd435, [const_DofToQuad+88];
	fma.rn.f64 	%fd436, %fd435, %fd414, %fd434;
	ld.const.f64 	%fd437, [const_DofToQuad+96];
	fma.rn.f64 	%fd438, %fd437, %fd415, %fd436;
	ld.const.f64 	%fd439, [const_DofToQuad+104];
	fma.rn.f64 	%fd440, %fd439, %fd416, %fd438;
	ld.const.f64 	%fd441, [const_DofToQuad+112];
	fma.rn.f64 	%fd442, %fd441, %fd417, %fd440;
	ld.const.f64 	%fd443, [const_DofToQuad+120];
	fma.rn.f64 	%fd444, %fd443, %fd418, %fd442;
	ld.const.f64 	%fd445, [const_DofToQuad+128];
	fma.rn.f64 	%fd446, %fd445, %fd419, %fd444;
	ld.const.f64 	%fd447, [const_DofToQuad+136];
	fma.rn.f64 	%fd448, %fd447, %fd420, %fd446;
	ld.const.f64 	%fd449, [const_DofToQuad+144];
	fma.rn.f64 	%fd450, %fd449, %fd421, %fd448;
	ld.const.f64 	%fd451, [const_DofToQuad+152];
	fma.rn.f64 	%fd452, %fd451, %fd422, %fd450;
	st.shared.f64 	[%r8+88], %fd452;
	ld.const.f64 	%fd453, [const_DofToQuad+160];
	fma.rn.f64 	%fd454, %fd453, %fd413, 0d0000000000000000;
	ld.const.f64 	%fd455, [const_DofToQuad+168];
	fma.rn.f64 	%fd456, %fd455, %fd414, %fd454;
	ld.const.f64 	%fd457, [const_DofToQuad+176];
	fma.rn.f64 	%fd458, %fd457, %fd415, %fd456;
	ld.const.f64 	%fd459, [const_DofToQuad+184];
	fma.rn.f64 	%fd460, %fd459, %fd416, %fd458;
	ld.const.f64 	%fd461, [const_DofToQuad+192];
	fma.rn.f64 	%fd462, %fd461, %fd417, %fd460;
	ld.const.f64 	%fd463, [const_DofToQuad+200];
	fma.rn.f64 	%fd464, %fd463, %fd418, %fd462;
	ld.const.f64 	%fd465, [const_DofToQuad+208];
	fma.rn.f64 	%fd466, %fd465, %fd419, %fd464;
	ld.const.f64 	%fd467, [const_DofToQuad+216];
	fma.rn.f64 	%fd468, %fd467, %fd420, %fd466;
	ld.const.f64 	%fd469, [const_DofToQuad+224];
	fma.rn.f64 	%fd470, %fd469, %fd421, %fd468;
	ld.const.f64 	%fd471, [const_DofToQuad+232];
	fma.rn.f64 	%fd472, %fd471, %fd422, %fd470;
	st.shared.f64 	[%r8+176], %fd472;
	ld.const.f64 	%fd473, [const_DofToQuad+240];
	fma.rn.f64 	%fd474, %fd473, %fd413, 0d0000000000000000;
	ld.const.f64 	%fd475, [const_DofToQuad+248];
	fma.rn.f64 	%fd476, %fd475, %fd414, %fd474;
	ld.const.f64 	%fd477, [const_DofToQuad+256];
	fma.rn.f64 	%fd478, %fd477, %fd415, %fd476;
	ld.const.f64 	%fd479, [const_DofToQuad+264];
	fma.rn.f64 	%fd480, %fd479, %fd416, %fd478;
	ld.const.f64 	%fd481, [const_DofToQuad+272];
	fma.rn.f64 	%fd482, %fd481, %fd417, %fd480;
	ld.const.f64 	%fd483, [const_DofToQuad+280];
	fma.rn.f64 	%fd484, %fd483, %fd418, %fd482;
	ld.const.f64 	%fd485, [const_DofToQuad+288];
	fma.rn.f64 	%fd486, %fd485, %fd419, %fd484;
	ld.const.f64 	%fd487, [const_DofToQuad+296];
	fma.rn.f64 	%fd488, %fd487, %fd420, %fd486;
	ld.const.f64 	%fd489, [const_DofToQuad+304];
	fma.rn.f64 	%fd490, %fd489, %fd421, %fd488;
	ld.const.f64 	%fd491, [const_DofToQuad+312];
	fma.rn.f64 	%fd492, %fd491, %fd422, %fd490;
	st.shared.f64 	[%r8+264], %fd492;
	ld.const.f64 	%fd493, [const_DofToQuad+320];
	fma.rn.f64 	%fd494, %fd493, %fd413, 0d0000000000000000;
	ld.const.f64 	%fd495, [const_DofToQuad+328];
	fma.rn.f64 	%fd496, %fd495, %fd414, %fd494;
	ld.const.f64 	%fd497, [const_DofToQuad+336];
	fma.rn.f64 	%fd498, %fd497, %fd415, %fd496;
	ld.const.f64 	%fd499, [const_DofToQuad+344];
	fma.rn.f64 	%fd500, %fd499, %fd416, %fd498;
	ld.const.f64 	%fd501, [const_DofToQuad+352];
	fma.rn.f64 	%fd502, %fd501, %fd417, %fd500;
	ld.const.f64 	%fd503, [const_DofToQuad+360];
	fma.rn.f64 	%fd504, %fd503, %fd418, %fd502;
	ld.const.f64 	%fd505, [const_DofToQuad+368];
	fma.rn.f64 	%fd506, %fd505, %fd419, %fd504;
	ld.const.f64 	%fd507, [const_DofToQuad+376];
	fma.rn.f64 	%fd508, %fd507, %fd420, %fd506;
	ld.const.f64 	%fd509, [const_DofToQuad+384];
	fma.rn.f64 	%fd510, %fd509, %fd421, %fd508;
	ld.const.f64 	%fd511, [const_DofToQuad+392];
	fma.rn.f64 	%fd512, %fd511, %fd422, %fd510;
	st.shared.f64 	[%r8+352], %fd512;
	ld.const.f64 	%fd513, [const_DofToQuad+400];
	fma.rn.f64 	%fd514, %fd513, %fd413, 0d0000000000000000;
	ld.const.f64 	%fd515, [const_DofToQuad+408];
	fma.rn.f64 	%fd516, %fd515, %fd414, %fd514;
	ld.const.f64 	%fd517, [const_DofToQuad+416];
	fma.rn.f64 	%fd518, %fd517, %fd415, %fd516;
	ld.const.f64 	%fd519, [const_DofToQuad+424];
	fma.rn.f64 	%fd520, %fd519, %fd416, %fd518;
	ld.const.f64 	%fd521, [const_DofToQuad+432];
	fma.rn.f64 	%fd522, %fd521, %fd417, %fd520;
	ld.const.f64 	%fd523, [const_DofToQuad+440];
	fma.rn.f64 	%fd524, %fd523, %fd418, %fd522;
	ld.const.f64 	%fd525, [const_DofToQuad+448];
	fma.rn.f64 	%fd526, %fd525, %fd419, %fd524;
	ld.const.f64 	%fd527, [const_DofToQuad+456];
	fma.rn.f64 	%fd528, %fd527, %fd420, %fd526;
	ld.const.f64 	%fd529, [const_DofToQuad+464];
	fma.rn.f64 	%fd530, %fd529, %fd421, %fd528;
	ld.const.f64 	%fd531, [const_DofToQuad+472];
	fma.rn.f64 	%fd532, %fd531, %fd422, %fd530;
	st.shared.f64 	[%r8+440], %fd532;
	ld.const.f64 	%fd533, [const_DofToQuad+480];
	fma.rn.f64 	%fd534, %fd533, %fd413, 0d0000000000000000;
	ld.const.f64 	%fd535, [const_DofToQuad+488];
	fma.rn.f64 	%fd536, %fd535, %fd414, %fd534;
	ld.const.f64 	%fd537, [const_DofToQuad+496];
	fma.rn.f64 	%fd538, %fd537, %fd415, %fd536;
	ld.const.f64 	%fd539, [const_DofToQuad+504];
	fma.rn.f64 	%fd540, %fd539, %fd416, %fd538;
	ld.const.f64 	%fd541, [const_DofToQuad+512];
	fma.rn.f64 	%fd542, %fd541, %fd417, %fd540;
	ld.const.f64 	%fd543, [const_DofToQuad+520];
	fma.rn.f64 	%fd544, %fd543, %fd418, %fd542;
	ld.const.f64 	%fd545, [const_DofToQuad+528];
	fma.rn.f64 	%fd546, %fd545, %fd419, %fd544;
	ld.const.f64 	%fd547, [const_DofToQuad+536];
	fma.rn.f64 	%fd548, %fd547, %fd420, %fd546;
	ld.const.f64 	%fd549, [const_DofToQuad+544];
	fma.rn.f64 	%fd550, %fd549, %fd421, %fd548;
	ld.const.f64 	%fd551, [const_DofToQuad+552];
	fma.rn.f64 	%fd552, %fd551, %fd422, %fd550;
	st.shared.f64 	[%r8+528], %fd552;
	ld.const.f64 	%fd553, [const_DofToQuad+560];
	fma.rn.f64 	%fd554, %fd553, %fd413, 0d0000000000000000;
	ld.const.f64 	%fd555, [const_DofToQuad+568];
	fma.rn.f64 	%fd556, %fd555, %fd414, %fd554;
	ld.const.f64 	%fd557, [const_DofToQuad+576];
	fma.rn.f64 	%fd558, %fd557, %fd415, %fd556;
	ld.const.f64 	%fd559, [const_DofToQuad+584];
	fma.rn.f64 	%fd560, %fd559, %fd416, %fd558;
	ld.const.f64 	%fd561, [const_DofToQuad+592];
	fma.rn.f64 	%fd562, %fd561, %fd417, %fd560;
	ld.const.f64 	%fd563, [const_DofToQuad+600];
	fma.rn.f64 	%fd564, %fd563, %fd418, %fd562;
	ld.const.f64 	%fd565, [const_DofToQuad+608];
	fma.rn.f64 	%fd566, %fd565, %fd419, %fd564;
	ld.const.f64 	%fd567, [const_DofToQuad+616];
	fma.rn.f64 	%fd568, %fd567, %fd420, %fd566;
	ld.const.f64 	%fd569, [const_DofToQuad+624];
	fma.rn.f64 	%fd570, %fd569, %fd421, %fd568;
	ld.const.f64 	%fd571, [const_DofToQuad+632];
	fma.rn.f64 	%fd572, %fd571, %fd422, %fd570;
	st.shared.f64 	[%r8+616], %fd572;
	ld.const.f64 	%fd573, [const_DofToQuad+640];
	fma.rn.f64 	%fd574, %fd573, %fd413, 0d0000000000000000;
	ld.const.f64 	%fd575, [const_DofToQuad+648];
	fma.rn.f64 	%fd576, %fd575, %fd414, %fd574;
	ld.const.f64 	%fd577, [const_DofToQuad+656];
	fma.rn.f64 	%fd578, %fd577, %fd415, %fd576;
	ld.const.f64 	%fd579, [const_DofToQuad+664];
	fma.rn.f64 	%fd580, %fd579, %fd416, %fd578;
	ld.const.f64 	%fd581, [const_DofToQuad+672];
	fma.rn.f64 	%fd582, %fd581, %fd417, %fd580;
	ld.const.f64 	%fd583, [const_DofToQuad+680];
	fma.rn.f64 	%fd584, %fd583, %fd418, %fd582;
	ld.const.f64 	%fd585, [const_DofToQuad+688];
	fma.rn.f64 	%fd586, %fd585, %fd419, %fd584;
	ld.const.f64 	%fd587, [const_DofToQuad+696];
	fma.rn.f64 	%fd588, %fd587, %fd420, %fd586;
	ld.const.f64 	%fd589, [const_DofToQuad+704];
	fma.rn.f64 	%fd590, %fd589, %fd421, %fd588;
	ld.const.f64 	%fd591, [const_DofToQuad+712];
	fma.rn.f64 	%fd592, %fd591, %fd422, %fd590;
	st.shared.f64 	[%r8+704], %fd592;
	ld.const.f64 	%fd593, [const_DofToQuad+720];
	fma.rn.f64 	%fd594, %fd593, %fd413, 0d0000000000000000;
	ld.const.f64 	%fd595, [const_DofToQuad+728];
	fma.rn.f64 	%fd596, %fd595, %fd414, %fd594;
	ld.const.f64 	%fd597, [const_DofToQuad+736];
	fma.rn.f64 	%fd598, %fd597, %fd415, %fd596;
	ld.const.f64 	%fd599, [const_DofToQuad+744];
	fma.rn.f64 	%fd600, %fd599, %fd416, %fd598;
	ld.const.f64 	%fd601, [const_DofToQuad+752];
	fma.rn.f64 	%fd602, %fd601, %fd417, %fd600;
	ld.const.f64 	%fd603, [const_DofToQuad+760];
	fma.rn.f64 	%fd604, %fd603, %fd418, %fd602;
	ld.const.f64 	%fd605, [const_DofToQuad+768];
	fma.rn.f64 	%fd606, %fd605, %fd419, %fd604;
	ld.const.f64 	%fd607, [const_DofToQuad+776];
	fma.rn.f64 	%fd608, %fd607, %fd420, %fd606;
	ld.const.f64 	%fd609, [const_DofToQuad+784];
	fma.rn.f64 	%fd610, %fd609, %fd421, %fd608;
	ld.const.f64 	%fd611, [const_DofToQuad+792];
	fma.rn.f64 	%fd612, %fd611, %fd422, %fd610;
	st.shared.f64 	[%r8+792], %fd612;
	ld.const.f64 	%fd613, [const_DofToQuad+800];
	fma.rn.f64 	%fd614, %fd613, %fd413, 0d0000000000000000;
	ld.const.f64 	%fd615, [const_DofToQuad+808];
	fma.rn.f64 	%fd616, %fd615, %fd414, %fd614;
	ld.const.f64 	%fd617, [const_DofToQuad+816];
	fma.rn.f64 	%fd618, %fd617, %fd415, %fd616;
	ld.const.f64 	%fd619, [const_DofToQuad+824];
	fma.rn.f64 	%fd620, %fd619, %fd416, %fd618;
	ld.const.f64 	%fd621, [const_DofToQuad+832];
	fma.rn.f64 	%fd622, %fd621, %fd417, %fd620;
	ld.const.f64 	%fd623, [const_DofToQuad+840];
	fma.rn.f64 	%fd624, %fd623, %fd418, %fd622;
	ld.const.f64 	%fd625, [const_DofToQuad+848];
	fma.rn.f64 	%fd626, %fd625, %fd419, %fd624;
	ld.const.f64 	%fd627, [const_DofToQuad+856];
	fma.rn.f64 	%fd628, %fd627, %fd420, %fd626;
	ld.const.f64 	%fd629, [const_DofToQuad+864];
	fma.rn.f64 	%fd630, %fd629, %fd421, %fd628;
	ld.const.f64 	%fd631, [const_DofToQuad+872];
	fma.rn.f64 	%fd632, %fd631, %fd422, %fd630;
	st.shared.f64 	[%r8+880], %fd632;
$L__BB253_6:
	setp.ge.s32 	%p4, %r3, %r10;
	bar.sync 	0;
	mul.hi.u16 	%rs8, %rs1, 5958;
	mul.lo.s16 	%rs9, %rs8, 11;
	sub.s16 	%rs10, %rs1, %rs9;
	mul.wide.u16 	%r18, %rs8, 968;
	add.s32 	%r19, %r4, %r18;
	mul.wide.u16 	%r20, %rs10, 88;
	add.s32 	%r9, %r19, %r20;
	ld.shared.f64 	%fd31, [%r9];
	ld.shared.f64 	%fd32, [%r9+8];
	ld.shared.f64 	%fd33, [%r9+16];
	ld.shared.f64 	%fd34, [%r9+24];
	ld.shared.f64 	%fd35, [%r9+32];
	ld.shared.f64 	%fd36, [%r9+40];
	ld.shared.f64 	%fd37, [%r9+48];
	ld.shared.f64 	%fd38, [%r9+56];
	ld.shared.f64 	%fd39, [%r9+64];
	ld.shared.f64 	%fd40, [%r9+72];
	mul.lo.s32 	%r21, %r3, 1331;
	mad.lo.s32 	%r22, %r1, 11, %r21;
	fma.rn.f64 	%fd634, %fd21, %fd31, 0d0000000000000000;
	fma.rn.f64 	%fd635, %fd22, %fd32, %fd634;
	fma.rn.f64 	%fd636, %fd23, %fd33, %fd635;
	fma.rn.f64 	%fd637, %fd24, %fd34, %fd636;
	fma.rn.f64 	%fd638, %fd25, %fd35, %fd637;
	fma.rn.f64 	%fd639, %fd26, %fd36, %fd638;
	fma.rn.f64 	%fd640, %fd27, %fd37, %fd639;
	fma.rn.f64 	%fd641, %fd28, %fd38, %fd640;
	fma.rn.f64 	%fd642, %fd29, %fd39, %fd641;
	fma.rn.f64 	%fd41, %fd30, %fd40, %fd642;
	cvta.to.global.u64 	%rd8, %rd2;
	mul.wide.s32 	%rd9, %r22, 8;
	add.s64 	%rd1, %rd8, %rd9;
	mov.f64 	%fd1136, 0d0000000000000000;
	@%p4 bra 	$L__BB253_8;
	ld.global.nc.f64 	%fd1136, [%rd1];
$L__BB253_8:
	setp.ge.s32 	%p5, %r3, %r10;
	mul.f64 	%fd1156, %fd41, %fd1136;
	ld.const.f64 	%fd45, [const_DofToQuad+80];
	fma.rn.f64 	%fd644, %fd45, %fd31, 0d0000000000000000;
	ld.const.f64 	%fd46, [const_DofToQuad+88];
	fma.rn.f64 	%fd645, %fd46, %fd32, %fd644;
	ld.const.f64 	%fd47, [const_DofToQuad+96];
	fma.rn.f64 	%fd646, %fd47, %fd33, %fd645;
	ld.const.f64 	%fd48, [const_DofToQuad+104];
	fma.rn.f64 	%fd647, %fd48, %fd34, %fd646;
	ld.const.f64 	%fd49, [const_DofToQuad+112];
	fma.rn.f64 	%fd648, %fd49, %fd35, %fd647;
	ld.const.f64 	%fd50, [const_DofToQuad+120];
	fma.rn.f64 	%fd649, %fd50, %fd36, %fd648;
	ld.const.f64 	%fd51, [const_DofToQuad+128];
	fma.rn.f64 	%fd650, %fd51, %fd37, %fd649;
	ld.const.f64 	%fd52, [const_DofToQuad+136];
	fma.rn.f64 	%fd651, %fd52, %fd38, %fd650;
	ld.const.f64 	%fd53, [const_DofToQuad+144];
	fma.rn.f64 	%fd652, %fd53, %fd39, %fd651;
	ld.const.f64 	%fd54, [const_DofToQuad+152];
	fma.rn.f64 	%fd55, %fd54, %fd40, %fd652;
	mov.f64 	%fd1137, 0d0000000000000000;
	@%p5 bra 	$L__BB253_10;
	ld.global.nc.f64 	%fd1137, [%rd1+8];
$L__BB253_10:
	setp.ge.s32 	%p6, %r3, %r10;
	mul.f64 	%fd1155, %fd55, %fd1137;
	ld.const.f64 	%fd59, [const_DofToQuad+160];
	fma.rn.f64 	%fd654, %fd59, %fd31, 0d0000000000000000;
	ld.const.f64 	%fd60, [const_DofToQuad+168];
	fma.rn.f64 	%fd655, %fd60, %fd32, %fd654;
	ld.const.f64 	%fd61, [const_DofToQuad+176];
	fma.rn.f64 	%fd656, %fd61, %fd33, %fd655;
	ld.const.f64 	%fd62, [const_DofToQuad+184];
	fma.rn.f64 	%fd657, %fd62, %fd34, %fd656;
	ld.const.f64 	%fd63, [const_DofToQuad+192];
	fma.rn.f64 	%fd658, %fd63, %fd35, %fd657;
	ld.const.f64 	%fd64, [const_DofToQuad+200];
	fma.rn.f64 	%fd659, %fd64, %fd36, %fd658;
	ld.const.f64 	%fd65, [const_DofToQuad+208];
	fma.rn.f64 	%fd660, %fd65, %fd37, %fd659;
	ld.const.f64 	%fd66, [const_DofToQuad+216];
	fma.rn.f64 	%fd661, %fd66, %fd38, %fd660;
	ld.const.f64 	%fd67, [const_DofToQuad+224];
	fma.rn.f64 	%fd662, %fd67, %fd39, %fd661;
	ld.const.f64 	%fd68, [const_DofToQuad+232];
	fma.rn.f64 	%fd69, %fd68, %fd40, %fd662;
	mov.f64 	%fd1138, 0d0000000000000000;
	@%p6 bra 	$L__BB253_12;
	ld.global.nc.f64 	%fd1138, [%rd1+16];
$L__BB253_12:
	setp.ge.s32 	%p7, %r3, %r10;
	mul.f64 	%fd1154, %fd69, %fd1138;
	ld.const.f64 	%fd73, [const_DofToQuad+240];
	fma.rn.f64 	%fd664, %fd73, %fd31, 0d0000000000000000;
	ld.const.f64 	%fd74, [const_DofToQuad+248];
	fma.rn.f64 	%fd665, %fd74, %fd32, %fd664;
	ld.const.f64 	%fd75, [const_DofToQuad+256];
	fma.rn.f64 	%fd666, %fd75, %fd33, %fd665;
	ld.const.f64 	%fd76, [const_DofToQuad+264];
	fma.rn.f64 	%fd667, %fd76, %fd34, %fd666;
	ld.const.f64 	%fd77, [const_DofToQuad+272];
	fma.rn.f64 	%fd668, %fd77, %fd35, %fd667;
	ld.const.f64 	%fd78, [const_DofToQuad+280];
	fma.rn.f64 	%fd669, %fd78, %fd36, %fd668;
	ld.const.f64 	%fd79, [const_DofToQuad+288];
	fma.rn.f64 	%fd670, %fd79, %fd37, %fd669;
	ld.const.f64 	%fd80, [const_DofToQuad+296];
	fma.rn.f64 	%fd671, %fd80, %fd38, %fd670;
	ld.const.f64 	%fd81, [const_DofToQuad+304];
	fma.rn.f64 	%fd672, %fd81, %fd39, %fd671;
	ld.const.f64 	%fd82, [const_DofToQuad+312];
	fma.rn.f64 	%fd83, %fd82, %fd40, %fd672;
	mov.f64 	%fd1139, 0d0000000000000000;
	@%p7 bra 	$L__BB253_14;
	ld.global.nc.f64 	%fd1139, [%rd1+24];
$L__BB253_14:
	setp.ge.s32 	%p8, %r3, %r10;
	mul.f64 	%fd1153, %fd83, %fd1139;
	ld.const.f64 	%fd87, [const_DofToQuad+320];
	fma.rn.f64 	%fd674, %fd87, %fd31, 0d0000000000000000;
	ld.const.f64 	%fd88, [const_DofToQuad+328];
	fma.rn.f64 	%fd675, %fd88, %fd32, %fd674;
	ld.const.f64 	%fd89, [const_DofToQuad+336];
	fma.rn.f64 	%fd676, %fd89, %fd33, %fd675;
	ld.const.f64 	%fd90, [const_DofToQuad+344];
	fma.rn.f64 	%fd677, %fd90, %fd34, %fd676;
	ld.const.f64 	%fd91, [const_DofToQuad+352];
	fma.rn.f64 	%fd678, %fd91, %fd35, %fd677;
	ld.const.f64 	%fd92, [const_DofToQuad+360];
	fma.rn.f64 	%fd679, %fd92, %fd36, %fd678;
	ld.const.f64 	%fd93, [const_DofToQuad+368];
	fma.rn.f64 	%fd680, %fd93, %fd37, %fd679;
	ld.const.f64 	%fd94, [const_DofToQuad+376];
	fma.rn.f64 	%fd681, %fd94, %fd38, %fd680;
	ld.const.f64 	%fd95, [const_DofToQuad+384];
	fma.rn.f64 	%fd682, %fd95, %fd39, %fd681;
	ld.const.f64 	%fd96, [const_DofToQuad+392];
	fma.rn.f64 	%fd97, %fd96, %fd40, %fd682;
	mov.f64 	%fd1140, 0d0000000000000000;
	@%p8 bra 	$L__BB253_16;
	ld.global.nc.f64 	%fd1140, [%rd1+32];
$L__BB253_16:
	mul.f64 	%fd1152, %fd97, %fd1140;
	ld.const.f64 	%fd101, [const_DofToQuad+400];
	fma.rn.f64 	%fd684, %fd101, %fd31, 0d0000000000000000;
	ld.const.f64 	%fd102, [const_DofToQuad+408];
	fma.rn.f64 	%fd685, %fd102, %fd32, %fd684;
	ld.const.f64 	%fd103, [const_DofToQuad+416];
	fma.rn.f64 	%fd686, %fd103, %fd33, %fd685;
	ld.const.f64 	%fd104, [const_DofToQuad+424];
	fma.rn.f64 	%fd687, %fd104, %fd34, %fd686;
	ld.const.f64 	%fd105, [const_DofToQuad+432];
	fma.rn.f64 	%fd688, %fd105, %fd35, %fd687;
	ld.const.f64 	%fd106, [const_DofToQuad+440];
	fma.rn.f64 	%fd689, %fd106, %fd36, %fd688;
	ld.const.f64 	%fd107, [const_DofToQuad+448];
	fma.rn.f64 	%fd690, %fd107, %fd37, %fd689;
	ld.const.f64 	%fd108, [const_DofToQuad+456];
	fma.rn.f64 	%fd691, %fd108, %fd38, %fd690;
	ld.const.f64 	%fd109, [const_DofToQuad+464];
	fma.rn.f64 	%fd692, %fd109, %fd39, %fd691;
	ld.const.f64 	%fd110, [const_DofToQuad+472];
	fma.rn.f64 	%fd111, %fd110, %fd40, %fd692;
	mov.f64 	%fd1141, 0d0000000000000000;
	@%p8 bra 	$L__BB253_18;
	ld.global.nc.f64 	%fd1141, [%rd1+40];
$L__BB253_18:
	mul.f64 	%fd1151, %fd111, %fd1141;
	ld.const.f64 	%fd115, [const_DofToQuad+480];
	fma.rn.f64 	%fd694, %fd115, %fd31, 0d0000000000000000;
	ld.const.f64 	%fd116, [const_DofToQuad+488];
	fma.rn.f64 	%fd695, %fd116, %fd32, %fd694;
	ld.const.f64 	%fd117, [const_DofToQuad+496];
	fma.rn.f64 	%fd696, %fd117, %fd33, %fd695;
	ld.const.f64 	%fd697, [const_DofToQuad+504];
	fma.rn.f64 	%fd698, %fd697, %fd34, %fd696;
	ld.const.f64 	%fd118, [const_DofToQuad+512];
	fma.rn.f64 	%fd699, %fd118, %fd35, %fd698;
	ld.const.f64 	%fd119, [const_DofToQuad+520];
	fma.rn.f64 	%fd700, %fd119, %fd36, %fd699;
	ld.const.f64 	%fd120, [const_DofToQuad+528];
	fma.rn.f64 	%fd701, %fd120, %fd37, %fd700;
	ld.const.f64 	%fd121, [const_DofToQuad+536];
	fma.rn.f64 	%fd702, %fd121, %fd38, %fd701;
	ld.const.f64 	%fd122, [const_DofToQuad+544];
	fma.rn.f64 	%fd703, %fd122, %fd39, %fd702;
	ld.const.f64 	%fd123, [const_DofToQuad+552];
	fma.rn.f64 	%fd124, %fd123, %fd40, %fd703;
	mov.f64 	%fd1142, 0d0000000000000000;
	@%p8 bra 	$L__BB253_20;
	ld.global.nc.f64 	%fd1142, [%rd1+48];
$L__BB253_20:
	mul.f64 	%fd1150, %fd124, %fd1142;
	ld.const.f64 	%fd128, [const_DofToQuad+560];
	fma.rn.f64 	%fd705, %fd128, %fd31, 0d0000000000000000;
	ld.const.f64 	%fd129, [const_DofToQuad+568];
	fma.rn.f64 	%fd706, %fd129, %fd32, %fd705;
	ld.const.f64 	%fd130, [const_DofToQuad+576];
	fma.rn.f64 	%fd707, %fd130, %fd33, %fd706;
	ld.const.f64 	%fd708, [const_DofToQuad+584];
	fma.rn.f64 	%fd709, %fd708, %fd34, %fd707;
	ld.const.f64 	%fd131, [const_DofToQuad+592];
	fma.rn.f64 	%fd710, %fd131, %fd35, %fd709;
	ld.const.f64 	%fd132, [const_DofToQuad+600];
	fma.rn.f64 	%fd711, %fd132, %fd36, %fd710;
	ld.const.f64 	%fd133, [const_DofToQuad+608];
	fma.rn.f64 	%fd712, %fd133, %fd37, %fd711;
	ld.const.f64 	%fd134, [const_DofToQuad+616];
	fma.rn.f64 	%fd713, %fd134, %fd38, %fd712;
	ld.const.f64 	%fd135, [const_DofToQuad+624];
	fma.rn.f64 	%fd714, %fd135, %fd39, %fd713;
	ld.const.f64 	%fd136, [const_DofToQuad+632];
	fma.rn.f64 	%fd137, %fd136, %fd40, %fd714;
	mov.f64 	%fd1143, 0d0000000000000000;
	@%p8 bra 	$L__BB253_22;
	ld.global.nc.f64 	%fd1143, [%rd1+56];
$L__BB253_22:
	mul.f64 	%fd1149, %fd137, %fd1143;
	ld.const.f64 	%fd141, [const_DofToQuad+640];
	fma.rn.f64 	%fd716, %fd141, %fd31, 0d0000000000000000;
	ld.const.f64 	%fd142, [const_DofToQuad+648];
	fma.rn.f64 	%fd717, %fd142, %fd32, %fd716;
	ld.const.f64 	%fd143, [const_DofToQuad+656];
	fma.rn.f64 	%fd718, %fd143, %fd33, %fd717;
	ld.const.f64 	%fd144, [const_DofToQuad+664];
	fma.rn.f64 	%fd719, %fd144, %fd34, %fd718;
	ld.const.f64 	%fd145, [const_DofToQuad+672];
	fma.rn.f64 	%fd720, %fd145, %fd35, %fd719;
	ld.const.f64 	%fd146, [const_DofToQuad+680];
	fma.rn.f64 	%fd721, %fd146, %fd36, %fd720;
	ld.const.f64 	%fd147, [const_DofToQuad+688];
	fma.rn.f64 	%fd722, %fd147, %fd37, %fd721;
	ld.const.f64 	%fd148, [const_DofToQuad+696];
	fma.rn.f64 	%fd723, %fd148, %fd38, %fd722;
	ld.const.f64 	%fd149, [const_DofToQuad+704];
	fma.rn.f64 	%fd724, %fd149, %fd39, %fd723;
	ld.const.f64 	%fd150, [const_DofToQuad+712];
	fma.rn.f64 	%fd151, %fd150, %fd40, %fd724;
	mov.f64 	%fd1144, 0d0000000000000000;
	@%p8 bra 	$L__BB253_24;
	ld.global.nc.f64 	%fd1144, [%rd1+64];
$L__BB253_24:
	mul.f64 	%fd1148, %fd151, %fd1144;
	ld.const.f64 	%fd155, [const_DofToQuad+720];
	fma.rn.f64 	%fd726, %fd155, %fd31, 0d0000000000000000;
	ld.const.f64 	%fd156, [const_DofToQuad+728];
	fma.rn.f64 	%fd727, %fd156, %fd32, %fd726;
	ld.const.f64 	%fd157, [const_DofToQuad+736];
	fma.rn.f64 	%fd728, %fd157, %fd33, %fd727;
	ld.const.f64 	%fd158, [const_DofToQuad+744];
	fma.rn.f64 	%fd729, %fd158, %fd34, %fd728;
	ld.const.f64 	%fd159, [const_DofToQuad+752];
	fma.rn.f64 	%fd730, %fd159, %fd35, %fd729;
	ld.const.f64 	%fd160, [const_DofToQuad+760];
	fma.rn.f64 	%fd731, %fd160, %fd36, %fd730;
	ld.const.f64 	%fd161, [const_DofToQuad+768];
	fma.rn.f64 	%fd732, %fd161, %fd37, %fd731;
	ld.const.f64 	%fd162, [const_DofToQuad+776];
	fma.rn.f64 	%fd733, %fd162, %fd38, %fd732;
	ld.const.f64 	%fd163, [const_DofToQuad+784];
	fma.rn.f64 	%fd734, %fd163, %fd39, %fd733;
	ld.const.f64 	%fd164, [const_DofToQuad+792];
	fma.rn.f64 	%fd165, %fd164, %fd40, %fd734;
	mov.f64 	%fd1145, 0d0000000000000000;
	@%p8 bra 	$L__BB253_26;
	ld.global.nc.f64 	%fd1145, [%rd1+72];
$L__BB253_26:
	mul.f64 	%fd1147, %fd165, %fd1145;
	ld.const.f64 	%fd169, [const_DofToQuad+800];
	fma.rn.f64 	%fd736, %fd169, %fd31, 0d0000000000000000;
	ld.const.f64 	%fd170, [const_DofToQuad+808];
	fma.rn.f64 	%fd737, %fd170, %fd32, %fd736;
	ld.const.f64 	%fd171, [const_DofToQuad+816];
	fma.rn.f64 	%fd738, %fd171, %fd33, %fd737;
	ld.const.f64 	%fd172, [const_DofToQuad+824];
	fma.rn.f64 	%fd739, %fd172, %fd34, %fd738;
	ld.const.f64 	%fd173, [const_DofToQuad+832];
	fma.rn.f64 	%fd740, %fd173, %fd35, %fd739;
	ld.const.f64 	%fd174, [const_DofToQuad+840];
	fma.rn.f64 	%fd741, %fd174, %fd36, %fd740;
	ld.const.f64 	%fd175, [const_DofToQuad+848];
	fma.rn.f64 	%fd742, %fd175, %fd37, %fd741;
	ld.const.f64 	%fd176, [const_DofToQuad+856];
	fma.rn.f64 	%fd743, %fd176, %fd38, %fd742;
	ld.const.f64 	%fd177, [const_DofToQuad+864];
	fma.rn.f64 	%fd744, %fd177, %fd39, %fd743;
	ld.const.f64 	%fd178, [const_DofToQuad+872];
	fma.rn.f64 	%fd179, %fd178, %fd40, %fd744;
	mov.f64 	%fd1146, 0d0000000000000000;
	@%p8 bra 	$L__BB253_28;
	ld.global.nc.f64 	%fd1146, [%rd1+80];
$L__BB253_28:
	setp.gt.u32 	%p15, %r1, 109;
	mul.f64 	%fd745, %fd179, %fd1146;
	ld.const.f64 	%fd746, [const_DofToQuad];
	fma.rn.f64 	%fd747, %fd746, %fd1156, 0d0000000000000000;
	fma.rn.f64 	%fd748, %fd45, %fd1155, %fd747;
	fma.rn.f64 	%fd749, %fd59, %fd1154, %fd748;
	fma.rn.f64 	%fd750, %fd73, %fd1153, %fd749;
	fma.rn.f64 	%fd751, %fd87, %fd1152, %fd750;
	fma.rn.f64 	%fd752, %fd101, %fd1151, %fd751;
	fma.rn.f64 	%fd753, %fd115, %fd1150, %fd752;
	fma.rn.f64 	%fd754, %fd128, %fd1149, %fd753;
	fma.rn.f64 	%fd755, %fd141, %fd1148, %fd754;
	fma.rn.f64 	%fd756, %fd155, %fd1147, %fd755;
	fma.rn.f64 	%fd757, %fd169, %fd745, %fd756;
	st.shared.f64 	[%r9], %fd757;
	ld.const.f64 	%fd758, [const_DofToQuad+8];
	fma.rn.f64 	%fd759, %fd758, %fd1156, 0d0000000000000000;
	fma.rn.f64 	%fd760, %fd46, %fd1155, %fd759;
	fma.rn.f64 	%fd761, %fd60, %fd1154, %fd760;
	fma.rn.f64 	%fd762, %fd74, %fd1153, %fd761;
	fma.rn.f64 	%fd763, %fd88, %fd1152, %fd762;
	fma.rn.f64 	%fd764, %fd102, %fd1151, %fd763;
	fma.rn.f64 	%fd765, %fd116, %fd1150, %fd764;
	fma.rn.f64 	%fd766, %fd129, %fd1149, %fd765;
	fma.rn.f64 	%fd767, %fd142, %fd1148, %fd766;
	fma.rn.f64 	%fd768, %fd156, %fd1147, %fd767;
	fma.rn.f64 	%fd769, %fd170, %fd745, %fd768;
	st.shared.f64 	[%r9+8], %fd769;
	ld.const.f64 	%fd770, [const_DofToQuad+16];
	fma.rn.f64 	%fd771, %fd770, %fd1156, 0d0000000000000000;
	fma.rn.f64 	%fd772, %fd47, %fd1155, %fd771;
	fma.rn.f64 	%fd773, %fd61, %fd1154, %fd772;
	fma.rn.f64 	%fd774, %fd75, %fd1153, %fd773;
	fma.rn.f64 	%fd775, %fd89, %fd1152, %fd774;
	fma.rn.f64 	%fd776, %fd103, %fd1151, %fd775;
	fma.rn.f64 	%fd777, %fd117, %fd1150, %fd776;
	fma.rn.f64 	%fd778, %fd130, %fd1149, %fd777;
	fma.rn.f64 	%fd779, %fd143, %fd1148, %fd778;
	fma.rn.f64 	%fd780, %fd157, %fd1147, %fd779;
	fma.rn.f64 	%fd781, %fd171, %fd745, %fd780;
	st.shared.f64 	[%r9+16], %fd781;
	ld.const.f64 	%fd782, [const_DofToQuad+24];
	fma.rn.f64 	%fd783, %fd782, %fd1156, 0d0000000000000000;
	fma.rn.f64 	%fd784, %fd48, %fd1155, %fd783;
	fma.rn.f64 	%fd785, %fd62, %fd1154, %fd784;
	fma.rn.f64 	%fd786, %fd76, %fd1153, %fd785;
	fma.rn.f64 	%fd787, %fd90, %fd1152, %fd786;
	fma.rn.f64 	%fd788, %fd104, %fd1151, %fd787;
	ld.const.f64 	%fd789, [const_DofToQuad+504];
	fma.rn.f64 	%fd790, %fd789, %fd1150, %fd788;
	ld.const.f64 	%fd791, [const_DofToQuad+584];
	fma.rn.f64 	%fd792, %fd791, %fd1149, %fd790;
	fma.rn.f64 	%fd793, %fd144, %fd1148, %fd792;
	fma.rn.f64 	%fd794, %fd158, %fd1147, %fd793;
	fma.rn.f64 	%fd795, %fd172, %fd745, %fd794;
	st.shared.f64 	[%r9+24], %fd795;
	ld.const.f64 	%fd796, [const_DofToQuad+32];
	fma.rn.f64 	%fd797, %fd796, %fd1156, 0d0000000000000000;
	fma.rn.f64 	%fd798, %fd49, %fd1155, %fd797;
	fma.rn.f64 	%fd799, %fd63, %fd1154, %fd798;
	fma.rn.f64 	%fd800, %fd77, %fd1153, %fd799;
	fma.rn.f64 	%fd801, %fd91, %fd1152, %fd800;
	fma.rn.f64 	%fd802, %fd105, %fd1151, %fd801;
	fma.rn.f64 	%fd803, %fd118, %fd1150, %fd802;
	fma.rn.f64 	%fd804, %fd131, %fd1149, %fd803;
	fma.rn.f64 	%fd805, %fd145, %fd1148, %fd804;
	fma.rn.f64 	%fd806, %fd159, %fd1147, %fd805;
	fma.rn.f64 	%fd807, %fd173, %fd745, %fd806;
	st.shared.f64 	[%r9+32], %fd807;
	ld.const.f64 	%fd808, [const_DofToQuad+40];
	fma.rn.f64 	%fd809, %fd808, %fd1156, 0d0000000000000000;
	fma.rn.f64 	%fd810, %fd50, %fd1155, %fd809;
	fma.rn.f64 	%fd811, %fd64, %fd1154, %fd810;
	fma.rn.f64 	%fd812, %fd78, %fd1153, %fd811;
	fma.rn.f64 	%fd813, %fd92, %fd1152, %fd812;
	fma.rn.f64 	%fd814, %fd106, %fd1151, %fd813;
	fma.rn.f64 	%fd815, %fd119, %fd1150, %fd814;
	fma.rn.f64 	%fd816, %fd132, %fd1149, %fd815;
	fma.rn.f64 	%fd817, %fd146, %fd1148, %fd816;
	fma.rn.f64 	%fd818, %fd160, %fd1147, %fd817;
	fma.rn.f64 	%fd819, %fd174, %fd745, %fd818;
	st.shared.f64 	[%r9+40], %fd819;
	ld.const.f64 	%fd820, [const_DofToQuad+48];
	fma.rn.f64 	%fd821, %fd820, %fd1156, 0d0000000000000000;
	fma.rn.f64 	%fd822, %fd51, %fd1155, %fd821;
	fma.rn.f64 	%fd823, %fd65, %fd1154, %fd822;
	fma.rn.f64 	%fd824, %fd79, %fd1153, %fd823;
	fma.rn.f64 	%fd825, %fd93, %fd1152, %fd824;
	fma.rn.f64 	%fd826, %fd107, %fd1151, %fd825;
	fma.rn.f64 	%fd827, %fd120, %fd1150, %fd826;
	fma.rn.f64 	%fd828, %fd133, %fd1149, %fd827;
	fma.rn.f64 	%fd829, %fd147, %fd1148, %fd828;
	fma.rn.f64 	%fd830, %fd161, %fd1147, %fd829;
	fma.rn.f64 	%fd831, %fd175, %fd745, %fd830;
	st.shared.f64 	[%r9+48], %fd831;
	ld.const.f64 	%fd832, [const_DofToQuad+56];
	fma.rn.f64 	%fd833, %fd832, %fd1156, 0d0000000000000000;
	fma.rn.f64 	%fd834, %fd52, %fd1155, %fd833;
	fma.rn.f64 	%fd835, %fd66, %fd1154, %fd834;
	fma.rn.f64 	%fd836, %fd80, %fd1153, %fd835;
	fma.rn.f64 	%fd837, %fd94, %fd1152, %fd836;
	fma.rn.f64 	%fd838, %fd108, %fd1151, %fd837;
	fma.rn.f64 	%fd839, %fd121, %fd1150, %fd838;
	fma.rn.f64 	%fd840, %fd134, %fd1149, %fd839;
	fma.rn.f64 	%fd841, %fd148, %fd1148, %fd840;
	fma.rn.f64 	%fd842, %fd162, %fd1147, %fd841;
	fma.rn.f64 	%fd843, %fd176, %fd745, %fd842;
	st.shared.f64 	[%r9+56], %fd843;
	ld.const.f64 	%fd844, [const_DofToQuad+64];
	fma.rn.f64 	%fd845, %fd844, %fd1156, 0d0000000000000000;
	fma.rn.f64 	%fd846, %fd53, %fd1155, %fd845;
	fma.rn.f64 	%fd847, %fd67, %fd1154, %fd846;
	fma.rn.f64 	%fd848, %fd81, %fd1153, %fd847;
	fma.rn.f64 	%fd849, %fd95, %fd1152, %fd848;
	fma.rn.f64 	%fd850, %fd109, %fd1151, %fd849;
	fma.rn.f64 	%fd851, %fd122, %fd1150, %fd850;
	fma.rn.f64 	%fd852, %fd135, %fd1149, %fd851;
	fma.rn.f64 	%fd853, %fd149, %fd1148, %fd852;
	fma.rn.f64 	%fd854, %fd163, %fd1147, %fd853;
	fma.rn.f64 	%fd855, %fd177, %fd745, %fd854;
	st.shared.f64 	[%r9+64], %fd855;
	ld.const.f64 	%fd856, [const_DofToQuad+72];
	fma.rn.f64 	%fd857, %fd856, %fd1156, 0d0000000000000000;
	fma.rn.f64 	%fd858, %fd54, %fd1155, %fd857;
	fma.rn.f64 	%fd859, %fd68, %fd1154, %fd858;
	fma.rn.f64 	%fd860, %fd82, %fd1153, %fd859;
	fma.rn.f64 	%fd861, %fd96, %fd1152, %fd860;
	fma.rn.f64 	%fd862, %fd110, %fd1151, %fd861;
	fma.rn.f64 	%fd863, %fd123, %fd1150, %fd862;
	fma.rn.f64 	%fd864, %fd136, %fd1149, %fd863;
	fma.rn.f64 	%fd865, %fd150, %fd1148, %fd864;
	fma.rn.f64 	%fd866, %fd164, %fd1147, %fd865;
	fma.rn.f64 	%fd867, %fd178, %fd745, %fd866;
	st.shared.f64 	[%r9+72], %fd867;
	bar.sync 	0;
	@%p15 bra 	$L__BB253_30;
	ld.shared.f64 	%fd868, [%r8];
	ld.shared.f64 	%fd869, [%r8+88];
	ld.shared.f64 	%fd870, [%r8+176];
	ld.shared.f64 	%fd871, [%r8+264];
	ld.shared.f64 	%fd872, [%r8+352];
	ld.shared.f64 	%fd873, [%r8+440];
	ld.shared.f64 	%fd874, [%r8+528];
	ld.shared.f64 	%fd875, [%r8+616];
	ld.shared.f64 	%fd876, [%r8+704];
	ld.shared.f64 	%fd877, [%r8+792];
	ld.shared.f64 	%fd878, [%r8+880];
	ld.const.f64 	%fd879, [const_DofToQuad];
	fma.rn.f64 	%fd880, %fd879, %fd868, 0d0000000000000000;
	fma.rn.f64 	%fd881, %fd45, %fd869, %fd880;
	fma.rn.f64 	%fd882, %fd59, %fd870, %fd881;
	fma.rn.f64 	%fd883, %fd73, %fd871, %fd882;
	fma.rn.f64 	%fd884, %fd87, %fd872, %fd883;
	fma.rn.f64 	%fd885, %fd101, %fd873, %fd884;
	fma.rn.f64 	%fd886, %fd115, %fd874, %fd885;
	fma.rn.f64 	%fd887, %fd128, %fd875, %fd886;
	fma.rn.f64 	%fd888, %fd141, %fd876, %fd887;
	fma.rn.f64 	%fd889, %fd155, %fd877, %fd888;
	fma.rn.f64 	%fd890, %fd169, %fd878, %fd889;
	st.shared.f64 	[%r8], %fd890;
	ld.const.f64 	%fd891, [const_DofToQuad+8];
	fma.rn.f64 	%fd892, %fd891, %fd868, 0d0000000000000000;
	fma.rn.f64 	%fd893, %fd46, %fd869, %fd892;
	fma.rn.f64 	%fd894, %fd60, %fd870, %fd893;
	fma.rn.f64 	%fd895, %fd74, %fd871, %fd894;
	fma.rn.f64 	%fd896, %fd88, %fd872, %fd895;
	fma.rn.f64 	%fd897, %fd102, %fd873, %fd896;
	fma.rn.f64 	%fd898, %fd116, %fd874, %fd897;
	fma.rn.f64 	%fd899, %fd129, %fd875, %fd898;
	fma.rn.f64 	%fd900, %fd142, %fd876, %fd899;
	fma.rn.f64 	%fd901, %fd156, %fd877, %fd900;
	fma.rn.f64 	%fd902, %fd170, %fd878, %fd901;
	st.shared.f64 	[%r8+88], %fd902;
	ld.const.f64 	%fd903, [const_DofToQuad+16];
	fma.rn.f64 	%fd904, %fd903, %fd868, 0d0000000000000000;
	fma.rn.f64 	%fd905, %fd47, %fd869, %fd904;
	fma.rn.f64 	%fd906, %fd61, %fd870, %fd905;
	fma.rn.f64 	%fd907, %fd75, %fd871, %fd906;
	fma.rn.f64 	%fd908, %fd89, %fd872, %fd907;
	fma.rn.f64 	%fd909, %fd103, %fd873, %fd908;
	fma.rn.f64 	%fd910, %fd117, %fd874, %fd909;
	fma.rn.f64 	%fd911, %fd130, %fd875, %fd910;
	fma.rn.f64 	%fd912, %fd143, %fd876, %fd911;
	fma.rn.f64 	%fd913, %fd157, %fd877, %fd912;
	fma.rn.f64 	%fd914, %fd171, %fd878, %fd913;
	st.shared.f64 	[%r8+176], %fd914;
	ld.const.f64 	%fd915, [const_DofToQuad+24];
	fma.rn.f64 	%fd916, %fd915, %fd868, 0d0000000000000000;
	fma.rn.f64 	%fd917, %fd48, %fd869, %fd916;
	fma.rn.f64 	%fd918, %fd62, %fd870, %fd917;
	fma.rn.f64 	%fd919, %fd76, %fd871, %fd918;
	fma.rn.f64 	%fd920, %fd90, %fd872, %fd919;
	fma.rn.f64 	%fd921, %fd104, %fd873, %fd920;
	ld.const.f64 	%fd922, [const_DofToQuad+504];
	fma.rn.f64 	%fd923, %fd922, %fd874, %fd921;
	ld.const.f64 	%fd924, [const_DofToQuad+584];
	fma.rn.f64 	%fd925, %fd924, %fd875, %fd923;
	fma.rn.f64 	%fd926, %fd144, %fd876, %fd925;
	fma.rn.f64 	%fd927, %fd158, %fd877, %fd926;
	fma.rn.f64 	%fd928, %fd172, %fd878, %fd927;
	st.shared.f64 	[%r8+264], %fd928;
	ld.const.f64 	%fd929, [const_DofToQuad+32];
	fma.rn.f64 	%fd930, %fd929, %fd868, 0d0000000000000000;
	fma.rn.f64 	%fd931, %fd49, %fd869, %fd930;
	fma.rn.f64 	%fd932, %fd63, %fd870, %fd931;
	fma.rn.f64 	%fd933, %fd77, %fd871, %fd932;
	fma.rn.f64 	%fd934, %fd91, %fd872, %fd933;
	fma.rn.f64 	%fd935, %fd105, %fd873, %fd934;
	fma.rn.f64 	%fd936, %fd118, %fd874, %fd935;
	fma.rn.f64 	%fd937, %fd131, %fd875, %fd936;
	fma.rn.f64 	%fd938, %fd145, %fd876, %fd937;
	fma.rn.f64 	%fd939, %fd159, %fd877, %fd938;
	fma.rn.f64 	%fd940, %fd173, %fd878, %fd939;
	st.shared.f64 	[%r8+352], %fd940;
	ld.const.f64 	%fd941, [const_DofToQuad+40];
	fma.rn.f64 	%fd942, %fd941, %fd868, 0d0000000000000000;
	fma.rn.f64 	%fd943, %fd50, %fd869, %fd942;
	fma.rn.f64 	%fd944, %fd64, %fd870, %fd943;
	fma.rn.f64 	%fd945, %fd78, %fd871, %fd944;
	fma.rn.f64 	%fd946, %fd92, %fd872, %fd945;
	fma.rn.f64 	%fd947, %fd106, %fd873, %fd946;
	fma.rn.f64 	%fd948, %fd119, %fd874, %fd947;
	fma.rn.f64 	%fd949, %fd132, %fd875, %fd948;
	fma.rn.f64 	%fd950, %fd146, %fd876, %fd949;
	fma.rn.f64 	%fd951, %fd160, %fd877, %fd950;
	fma.rn.f64 	%fd952, %fd174, %fd878, %fd951;
	st.shared.f64 	[%r8+440], %fd952;
	ld.const.f64 	%fd953, [const_DofToQuad+48];
	fma.rn.f64 	%fd954, %fd953, %fd868, 0d0000000000000000;
	fma.rn.f64 	%fd955, %fd51, %fd869, %fd954;
	fma.rn.f64 	%fd956, %fd65, %fd870, %fd955;
	fma.rn.f64 	%fd957, %fd79, %fd871, %fd956;
	fma.rn.f64 	%fd958, %fd93, %fd872, %fd957;
	fma.rn.f64 	%fd959, %fd107, %fd873, %fd958;
	fma.rn.f64 	%fd960, %fd120, %fd874, %fd959;
	fma.rn.f64 	%fd961, %fd133, %fd875, %fd960;
	fma.rn.f64 	%fd962, %fd147, %fd876, %fd961;
	fma.rn.f64 	%fd963, %fd161, %fd877, %fd962;
	fma.rn.f64 	%fd964, %fd175, %fd878, %fd963;
	st.shared.f64 	[%r8+528], %fd964;
	ld.const.f64 	%fd965, [const_DofToQuad+56];
	fma.rn.f64 	%fd966, %fd965, %fd868, 0d0000000000000000;
	fma.rn.f64 	%fd967, %fd52, %fd869, %fd966;
	fma.rn.f64 	%fd968, %fd66, %fd870, %fd967;
	fma.rn.f64 	%fd969, %fd80, %fd871, %fd968;
	fma.rn.f64 	%fd970, %fd94, %fd872, %fd969;
	fma.rn.f64 	%fd971, %fd108, %fd873, %fd970;
	fma.rn.f64 	%fd972, %fd121, %fd874, %fd971;
	fma.rn.f64 	%fd973, %fd134, %fd875, %fd972;
	fma.rn.f64 	%fd974, %fd148, %fd876, %fd973;
	fma.rn.f64 	%fd975, %fd162, %fd877, %fd974;
	fma.rn.f64 	%fd976, %fd176, %fd878, %fd975;
	st.shared.f64 	[%r8+616], %fd976;
	ld.const.f64 	%fd977, [const_DofToQuad+64];
	fma.rn.f64 	%fd978, %fd977, %fd868, 0d0000000000000000;
	fma.rn.f64 	%fd979, %fd53, %fd869, %fd978;
	fma.rn.f64 	%fd980, %fd67, %fd870, %fd979;
	fma.rn.f64 	%fd981, %fd81, %fd871, %fd980;
	fma.rn.f64 	%fd982, %fd95, %fd872, %fd981;
	fma.rn.f64 	%fd983, %fd109, %fd873, %fd982;
	fma.rn.f64 	%fd984, %fd122, %fd874, %fd983;
	fma.rn.f64 	%fd985, %fd135, %fd875, %fd984;
	fma.rn.f64 	%fd986, %fd149, %fd876, %fd985;
	fma.rn.f64 	%fd987, %fd163, %fd877, %fd986;
	fma.rn.f64 	%fd988, %fd177, %fd878, %fd987;
	st.shared.f64 	[%r8+704], %fd988;
	ld.const.f64 	%fd989, [const_DofToQuad+72];
	fma.rn.f64 	%fd990, %fd989, %fd868, 0d0000000000000000;
	fma.rn.f64 	%fd991, %fd54, %fd869, %fd990;
	fma.rn.f64 	%fd992, %fd68, %fd870, %fd991;
	fma.rn.f64 	%fd993, %fd82, %fd871, %fd992;
	fma.rn.f64 	%fd994, %fd96, %fd872, %fd993;
	fma.rn.f64 	%fd995, %fd110, %fd873, %fd994;
	fma.rn.f64 	%fd996, %fd123, %fd874, %fd995;
	fma.rn.f64 	%fd997, %fd136, %fd875, %fd996;
	fma.rn.f64 	%fd998, %fd150, %fd876, %fd997;
	fma.rn.f64 	%fd999, %fd164, %fd877, %fd998;
	ld.const.f64 	%fd1000, [const_DofToQuad+872];
	fma.rn.f64 	%fd1001, %fd1000, %fd878, %fd999;
	st.shared.f64 	[%r8+792], %fd1001;
$L__BB253_30:
	setp.gt.u32 	%p16, %r1, 99;
	bar.sync 	0;
	@%p16 bra 	$L__BB253_32;
	ld.shared.f64 	%fd1002, [%r7];
	ld.shared.f64 	%fd1003, [%r7+968];
	ld.shared.f64 	%fd1004, [%r7+1936];
	ld.shared.f64 	%fd1005, [%r7+2904];
	ld.shared.f64 	%fd1006, [%r7+3872];
	ld.shared.f64 	%fd1007, [%r7+4840];
	ld.shared.f64 	%fd1008, [%r7+5808];
	ld.shared.f64 	%fd1009, [%r7+6776];
	ld.shared.f64 	%fd1010, [%r7+7744];
	ld.shared.f64 	%fd1011, [%r7+8712];
	ld.shared.f64 	%fd1012, [%r7+9680];
	ld.const.f64 	%fd1013, [const_DofToQuad];
	fma.rn.f64 	%fd1014, %fd1013, %fd1002, 0d0000000000000000;
	fma.rn.f64 	%fd1015, %fd45, %fd1003, %fd1014;
	fma.rn.f64 	%fd1016, %fd59, %fd1004, %fd1015;
	fma.rn.f64 	%fd1017, %fd73, %fd1005, %fd1016;
	fma.rn.f64 	%fd1018, %fd87, %fd1006, %fd1017;
	fma.rn.f64 	%fd1019, %fd101, %fd1007, %fd1018;
	fma.rn.f64 	%fd1020, %fd115, %fd1008, %fd1019;
	fma.rn.f64 	%fd1021, %fd128, %fd1009, %fd1020;
	fma.rn.f64 	%fd1022, %fd141, %fd1010, %fd1021;
	fma.rn.f64 	%fd1023, %fd155, %fd1011, %fd1022;
	fma.rn.f64 	%fd1156, %fd169, %fd1012, %fd1023;
	ld.const.f64 	%fd1024, [const_DofToQuad+8];
	fma.rn.f64 	%fd1025, %fd1024, %fd1002, 0d0000000000000000;
	fma.rn.f64 	%fd1026, %fd46, %fd1003, %fd1025;
	fma.rn.f64 	%fd1027, %fd60, %fd1004, %fd1026;
	fma.rn.f64 	%fd1028, %fd74, %fd1005, %fd1027;
	fma.rn.f64 	%fd1029, %fd88, %fd1006, %fd1028;
	fma.rn.f64 	%fd1030, %fd102, %fd1007, %fd1029;
	fma.rn.f64 	%fd1031, %fd116, %fd1008, %fd1030;
	fma.rn.f64 	%fd1032, %fd129, %fd1009, %fd1031;
	fma.rn.f64 	%fd1033, %fd142, %fd1010, %fd1032;
	fma.rn.f64 	%fd1034, %fd156, %fd1011, %fd1033;
	fma.rn.f64 	%fd1155, %fd170, %fd1012, %fd1034;
	ld.const.f64 	%fd1035, [const_DofToQuad+16];
	fma.rn.f64 	%fd1036, %fd1035, %fd1002, 0d0000000000000000;
	fma.rn.f64 	%fd1037, %fd47, %fd1003, %fd1036;
	fma.rn.f64 	%fd1038, %fd61, %fd1004, %fd1037;
	fma.rn.f64 	%fd1039, %fd75, %fd1005, %fd1038;
	fma.rn.f64 	%fd1040, %fd89, %fd1006, %fd1039;
	fma.rn.f64 	%fd1041, %fd103, %fd1007, %fd1040;
	fma.rn.f64 	%fd1042, %fd117, %fd1008, %fd1041;
	fma.rn.f64 	%fd1043, %fd130, %fd1009, %fd1042;
	fma.rn.f64 	%fd1044, %fd143, %fd1010, %fd1043;
	fma.rn.f64 	%fd1045, %fd157, %fd1011, %fd1044;
	fma.rn.f64 	%fd1154, %fd171, %fd1012, %fd1045;
	ld.const.f64 	%fd1046, [const_DofToQuad+24];
	fma.rn.f64 	%fd1047, %fd1046, %fd1002, 0d0000000000000000;
	fma.rn.f64 	%fd1048, %fd48, %fd1003, %fd1047;
	fma.rn.f64 	%fd1049, %fd62, %fd1004, %fd1048;
	fma.rn.f64 	%fd1050, %fd76, %fd1005, %fd1049;
	fma.rn.f64 	%fd1051, %fd90, %fd1006, %fd1050;
	fma.rn.f64 	%fd1052, %fd104, %fd1007, %fd1051;
	ld.const.f64 	%fd1053, [const_DofToQuad+504];
	fma.rn.f64 	%fd1054, %fd1053, %fd1008, %fd1052;
	ld.const.f64 	%fd1055, [const_DofToQuad+584];
	fma.rn.f64 	%fd1056, %fd1055, %fd1009, %fd1054;
	fma.rn.f64 	%fd1057, %fd144, %fd1010, %fd1056;
	fma.rn.f64 	%fd1058, %fd158, %fd1011, %fd1057;
	fma.rn.f64 	%fd1153, %fd172, %fd1012, %fd1058;
	ld.const.f64 	%fd1059, [const_DofToQuad+32];
	fma.rn.f64 	%fd1060, %fd1059, %fd1002, 0d0000000000000000;
	fma.rn.f64 	%fd1061, %fd49, %fd1003, %fd1060;
	fma.rn.f64 	%fd1062, %fd63, %fd1004, %fd1061;
	fma.rn.f64 	%fd1063, %fd77, %fd1005, %fd1062;
	fma.rn.f64 	%fd1064, %fd91, %fd1006, %fd1063;
	fma.rn.f64 	%fd1065, %fd105, %fd1007, %fd1064;
	fma.rn.f64 	%fd1066, %fd118, %fd1008, %fd1065;
	fma.rn.f64 	%fd1067, %fd131, %fd1009, %fd1066;
	fma.rn.f64 	%fd1068, %fd145, %fd1010, %fd1067;
	fma.rn.f64 	%fd1069, %fd159, %fd1011, %fd1068;
	fma.rn.f64 	%fd1152, %fd173, %fd1012, %fd1069;
	ld.const.f64 	%fd1070, [const_DofToQuad+40];
	fma.rn.f64 	%fd1071, %fd1070, %fd1002, 0d0000000000000000;
	fma.rn.f64 	%fd1072, %fd50, %fd1003, %fd1071;
	fma.rn.f64 	%fd1073, %fd64, %fd1004, %fd1072;
	fma.rn.f64 	%fd1074, %fd78, %fd1005, %fd1073;
	fma.rn.f64 	%fd1075, %fd92, %fd1006, %fd1074;
	fma.rn.f64 	%fd1076, %fd106, %fd1007, %fd1075;
	fma.rn.f64 	%fd1077, %fd119, %fd1008, %fd1076;
	fma.rn.f64 	%fd1078, %fd132, %fd1009, %fd1077;
	fma.rn.f64 	%fd1079, %fd146, %fd1010, %fd1078;
	fma.rn.f64 	%fd1080, %fd160, %fd1011, %fd1079;
	fma.rn.f64 	%fd1151, %fd174, %fd1012, %fd1080;
	ld.const.f64 	%fd1081, [const_DofToQuad+48];
	fma.rn.f64 	%fd1082, %fd1081, %fd1002, 0d0000000000000000;
	fma.rn.f64 	%fd1083, %fd51, %fd1003, %fd1082;
	fma.rn.f64 	%fd1084, %fd65, %fd1004, %fd1083;
	fma.rn.f64 	%fd1085, %fd79, %fd1005, %fd1084;
	fma.rn.f64 	%fd1086, %fd93, %fd1006, %fd1085;
	fma.rn.f64 	%fd1087, %fd107, %fd1007, %fd1086;
	fma.rn.f64 	%fd1088, %fd120, %fd1008, %fd1087;
	fma.rn.f64 	%fd1089, %fd133, %fd1009, %fd1088;
	fma.rn.f64 	%fd1090, %fd147, %fd1010, %fd1089;
	fma.rn.f64 	%fd1091, %fd161, %fd1011, %fd1090;
	fma.rn.f64 	%fd1150, %fd175, %fd1012, %fd1091;
	ld.const.f64 	%fd1092, [const_DofToQuad+56];
	fma.rn.f64 	%fd1093, %fd1092, %fd1002, 0d0000000000000000;
	fma.rn.f64 	%fd1094, %fd52, %fd1003, %fd1093;
	fma.rn.f64 	%fd1095, %fd66, %fd1004, %fd1094;
	fma.rn.f64 	%fd1096, %fd80, %fd1005, %fd1095;
	fma.rn.f64 	%fd1097, %fd94, %fd1006, %fd1096;
	fma.rn.f64 	%fd1098, %fd108, %fd1007, %fd1097;
	fma.rn.f64 	%fd1099, %fd121, %fd1008, %fd1098;
	fma.rn.f64 	%fd1100, %fd134, %fd1009, %fd1099;
	fma.rn.f64 	%fd1101, %fd148, %fd1010, %fd1100;
	fma.rn.f64 	%fd1102, %fd162, %fd1011, %fd1101;
	fma.rn.f64 	%fd1149, %fd176, %fd1012, %fd1102;
	ld.const.f64 	%fd1103, [const_DofToQuad+64];
	fma.rn.f64 	%fd1104, %fd1103, %fd1002, 0d0000000000000000;
	fma.rn.f64 	%fd1105, %fd53, %fd1003, %fd1104;
	fma.rn.f64 	%fd1106, %fd67, %fd1004, %fd1105;
	fma.rn.f64 	%fd1107, %fd81, %fd1005, %fd1106;
	fma.rn.f64 	%fd1108, %fd95, %fd1006, %fd1107;
	fma.rn.f64 	%fd1109, %fd109, %fd1007, %fd1108;
	fma.rn.f64 	%fd1110, %fd122, %fd1008, %fd1109;
	fma.rn.f64 	%fd1111, %fd135, %fd1009, %fd1110;
	fma.rn.f64 	%fd1112, %fd149, %fd1010, %fd1111;
	fma.rn.f64 	%fd1113, %fd163, %fd1011, %fd1112;
	fma.rn.f64 	%fd1148, %fd177, %fd1012, %fd1113;
	ld.const.f64 	%fd1114, [const_DofToQuad+72];
	fma.rn.f64 	%fd1115, %fd1114, %fd1002, 0d0000000000000000;
	fma.rn.f64 	%fd1116, %fd54, %fd1003, %fd1115;
	fma.rn.f64 	%fd1117, %fd68, %fd1004, %fd1116;
	fma.rn.f64 	%fd1118, %fd82, %fd1005, %fd1117;
	fma.rn.f64 	%fd1119, %fd96, %fd1006, %fd1118;
	fma.rn.f64 	%fd1120, %fd110, %fd1007, %fd1119;
	fma.rn.f64 	%fd1121, %fd123, %fd1008, %fd1120;
	fma.rn.f64 	%fd1122, %fd136, %fd1009, %fd1121;
	fma.rn.f64 	%fd1123, %fd150, %fd1010, %fd1122;
	fma.rn.f64 	%fd1124, %fd164, %fd1011, %fd1123;
	ld.const.f64 	%fd1125, [const_DofToQuad+872];
	fma.rn.f64 	%fd1147, %fd1125, %fd1012, %fd1124;
$L__BB253_32:
	setp.gt.u32 	%p17, %r1, 99;
	setp.ge.s32 	%p18, %r3, %r10;
	bar.sync 	0;
	or.pred  	%p19, %p17, %p18;
	@%p19 bra 	$L__BB253_34;
	ld.param.u64 	%rd13, [_Z42massMatrixMultiplyMonolithicConstantKernelILi10ELi11ELi1EEviPKdS1_S1_S1_Pd_param_5];
	mad.lo.s32 	%r23, %r3, 1000, %r1;
	cvta.to.global.u64 	%rd10, %rd13;
	mul.wide.s32 	%rd11, %r23, 8;
	add.s64 	%rd12, %rd10, %rd11;
	st.global.f64 	[%rd12], %fd1156;
	st.global.f64 	[%rd12+800], %fd1155;
	st.global.f64 	[%rd12+1600], %fd1154;
	st.global.f64 	[%rd12+2400], %fd1153;
	st.global.f64 	[%rd12+3200], %fd1152;
	st.global.f64 	[%rd12+4000], %fd1151;
	st.global.f64 	[%rd12+4800], %fd1150;
	st.global.f64 	[%rd12+5600], %fd1149;
	st.global.f64 	[%rd12+6400], %fd1148;
	st.global.f64 	[%rd12+7200], %fd1147;
$L__BB253_34:
	ret;

}
	// .globl	_Z32massMatrixMultiplyRegisterKernelILi10ELi12ELi1EEviPKdS1_S1_S1_Pd
.visible .entry _Z32massMatrixMultiplyRegisterKernelILi10ELi12ELi1EEviPKdS1_S1_S1_Pd(
	.param .u32 _Z32massMatrixMultiplyRegisterKernelILi10ELi12ELi1EEviPKdS1_S1_S1_Pd_param_0,
	.param .u64 .ptr .align 1 _Z32massMatrixMultiplyRegisterKernelILi10ELi12ELi1EEviPKdS1_S1_S1_Pd_param_1,
	.param .u64 .ptr .align 1 _Z32massMatrixMultiplyRegisterKernelILi10ELi12ELi1EEviPKdS1_S1_S1_Pd_param_2,
	.param .u64 .ptr .align 1 _Z32massMatrixMultiplyRegisterKernelILi10ELi12ELi1EEviPKdS1_S1_S1_Pd_param_3,
	.param .u64 .ptr .align 1 _Z32massMatrixMultiplyRegisterKernelILi10ELi12ELi1EEviPKdS1_S1_S1_Pd_param_4,
	.param .u64 .ptr .align 1 _Z32massMatrixMultiplyRegisterKernelILi10ELi12ELi1EEviPKdS1_S1_S1_Pd_param_5
)
{
	.reg .pred 	%p<13>;
	.reg .b16 	%rs<13>;
	.reg .b32 	%r<51>;
	.reg .b64 	%rd<22>;
	.reg .b64 	%fd<674>;
	// demoted variable
	.shared .align 8 .b8 _ZZ32massMatrixMultiplyRegisterKernelILi10ELi12ELi1EEviPKdS1_S1_S1_PdE6s_tmp1[13824];
	// demoted variable
	.shared .align 8 .b8 _ZZ32massMatrixMultiplyRegisterKernelILi10ELi12ELi1EEviPKdS1_S1_S1_PdE14s_oddDofToQuad[240];
	// demoted variable
	.shared .align 8 .b8 _ZZ32massMatrixMultiplyRegisterKernelILi10ELi12ELi1EEviPKdS1_S1_S1_PdE15s_evenDofToQuad[240];
	ld.param.u32 	%r7, [_Z32massMatrixMultiplyRegisterKernelILi10ELi12ELi1EEviPKdS1_S1_S1_Pd_param_0];
	ld.param.u64 	%rd2, [_Z32massMatrixMultiplyRegisterKernelILi10ELi12ELi1EEviPKdS1_S1_S1_Pd_param_2];
	ld.param.u64 	%rd3, [_Z32massMatrixMultiplyRegisterKernelILi10ELi12ELi1EEviPKdS1_S1_S1_Pd_param_3];
	ld.param.u64 	%rd4, [_Z32massMatrixMultiplyRegisterKernelILi10ELi12ELi1EEviPKdS1_S1_S1_Pd_param_4];
	mov.u32 	%r8, %tid.x;
	mov.u32 	%r2, %tid.y;
	mov.u32 	%r9, %ctaid.x;
	add.s32 	%r3, %r9, %r2;
	cvt.u16.u32 	%rs2, %r8;
	mul.hi.u16 	%rs3, %rs2, -13107;
	shr.u16 	%rs4, %rs3, 3;
	mul.lo.s16 	%rs5, %rs4, 10;
	sub.s16 	%rs1, %rs2, %rs5;
	setp.lt.s32 	%p2, %r3, %r7;
	setp.lt.u32 	%p3, %r8, 100;
	and.pred  	%p1, %p2, %p3;
	not.pred 	%p4, %p1;
	@%p4 bra 	$L__BB254_2;
	cvta.to.global.u64 	%rd6, %rd4;
	mad.lo.s32 	%r10, %r3, 1000, %r8;
	mul.wide.s32 	%rd7, %r10, 8;
	add.s64 	%rd8, %rd6, %rd7;
	ld.global.nc.f64 	%fd663, [%rd8];
	ld.global.nc.f64 	%fd662, [%rd8+800];
	ld.global.nc.f64 	%fd661, [%rd8+1600];
	ld.global.nc.f64 	%fd660, [%rd8+2400];
	ld.global.nc.f64 	%fd659, [%rd8+3200];
	ld.global.nc.f64 	%fd658, [%rd8+4000];
	ld.global.nc.f64 	%fd657, [%rd8+4800];
	ld.global.nc.f64 	%fd656, [%rd8+5600];
	ld.global.nc.f64 	%fd655, [%rd8+6400];
	ld.global.nc.f64 	%fd654, [%rd8+7200];
$L__BB254_2:
	setp.ne.s32 	%p5, %r2, 0;
	setp.gt.u32 	%p6, %r8, 29;
	or.pred  	%p7, %p5, %p6;
	@%p7 bra 	$L__BB254_4;
	cvta.to.global.u64 	%rd9, %rd2;
	mul.wide.u32 	%rd10, %r8, 8;
	add.s64 	%rd11, %rd9, %rd10;
	ld.global.nc.f64 	%fd112, [%rd11];
	shl.b32 	%r11, %r8, 3;
	mov.u32 	%r12, _ZZ32massMatrixMultiplyRegisterKernelILi10ELi12ELi1EEviPKdS1_S1_S1_PdE14s_oddDofToQuad;
	add.s32 	%r13, %r12, %r11;
	st.shared.f64 	[%r13], %fd112;
	cvta.to.global.u64 	%rd12, %rd3;
	add.s64 	%rd13, %rd12, %rd10;
	ld.global.nc.f64 	%fd113, [%rd13];
	mov.u32 	%r14, _ZZ32massMatrixMultiplyRegisterKernelILi10ELi12ELi1EEviPKdS1_S1_S1_PdE15s_evenDofToQuad;
	add.s32 	%r15, %r14, %r11;
	st.shared.f64 	[%r15], %fd113;
$L__BB254_4:
	mov.u32 	%r16, %tid.x;
	setp.gt.u32 	%p8, %r16, 99;
	bar.sync 	0;
	ld.shared.f64 	%fd21, [_ZZ32massMatrixMultiplyRegisterKernelILi10ELi12ELi1EEviPKdS1_S1_S1_PdE14s_oddDofToQuad];
	ld.shared.f64 	%fd22, [_ZZ32massMatrixMultiplyRegisterKernelILi10ELi12ELi1EEviPKdS1_S1_S1_PdE15s_evenDofToQuad];
	ld.shared.f64 	%fd23, [_ZZ32massMatrixMultiplyRegisterKernelILi10ELi12ELi1EEviPKdS1_S1_S1_PdE14s_oddDofToQuad+8];
	ld.shared.f64 	%fd24, [_ZZ32massMatrixMultiplyRegisterKernelILi10ELi12ELi1EEviPKdS1_S1_S1_PdE15s_evenDofToQuad+8];
	ld.shared.f64 	%fd25, [_ZZ32massMatrixMultiplyRegisterKernelILi10ELi12ELi1EEviPKdS1_S1_S1_PdE14s_oddDofToQuad+16];
	ld.shared.f64 	%fd26, [_ZZ32massMatrixMultiplyRegisterKernelILi10ELi12ELi1EEviPKdS1_S1_S1_PdE15s_evenDofToQuad+16];
	ld.shared.f64 	%fd27, [_ZZ32massMatrixMultiplyRegisterKernelILi10ELi12ELi1EEviPKdS1_S1_S1_PdE14s_oddDofToQuad+24];
	ld.shared.f64 	%fd28, [_ZZ32massMatrixMultiplyRegisterKernelILi10ELi12ELi1EEviPKdS1_S1_S1_PdE15s_evenDofToQuad+24];
	ld.shared.f64 	%fd29, [_ZZ32massMatrixMultiplyRegisterKernelILi10ELi12ELi1EEviPKdS1_S1_S1_PdE14s_oddDofToQuad+32];
	ld.shared.f64 	%fd30, [_ZZ32massMatrixMultiplyRegisterKernelILi10ELi12ELi1EEviPKdS1_S1_S1_PdE15s_evenDofToQuad+32];
	ld.shared.f64 	%fd31, [_ZZ32massMatrixMultiplyRegisterKernelILi10ELi12ELi1EEviPKdS1_S1_S1_PdE14s_oddDofToQuad+40];
	ld.shared.f64 	%fd32, [_ZZ32massMatrixMultiplyRegisterKernelILi10ELi12ELi1EEviPKdS1_S1_S1_PdE15s_evenDofToQuad+40];
	ld.shared.f64 	%fd33, [_ZZ32massMatrixMultiplyRegisterKernelILi10ELi12ELi1EEviPKdS1_S1_S1_PdE14s_oddDofToQuad+48];
	ld.shared.f64 	%fd34, [_ZZ32massMatrixMultiplyRegisterKernelILi10ELi12ELi1EEviPKdS1_S1_S1_PdE15s_evenDofToQuad+48];
	ld.shared.f64 	%fd35, [_ZZ32massMatrixMultiplyRegisterKernelILi10ELi12ELi1EEviPKdS1_S1_S1_PdE14s_oddDofToQuad+56];
	ld.shared.f64 	%fd36, [_ZZ32massMatrixMultiplyRegisterKernelILi10ELi12ELi1EEviPKdS1_S1_S1_PdE15s_evenDofToQuad+56];
	ld.shared.f64 	%fd37, [_ZZ32massMatrixMultiplyRegisterKernelILi10ELi12ELi1EEviPKdS1_S1_S1_PdE14s_oddDofToQuad+64];
	ld.shared.f64 	%fd38, [_ZZ32massMatrixMultiplyRegisterKernelILi10ELi12ELi1EEviPKdS1_S1_S1_PdE15s_evenDofToQuad+64];
	ld.shared.f64 	%fd39, [_ZZ32massMatrixMultiplyRegisterKernelILi10ELi12ELi1EEviPKdS1_S1_S1_PdE14s_oddDofToQuad+72];
	ld.shared.f64 	%fd40, [_ZZ32massMatrixMultiplyRegisterKernelILi10ELi12ELi1EEviPKdS1_S1_S1_PdE15s_evenDofToQuad+72];
	ld.shared.f64 	%fd41, [_ZZ32massMatrixMultiplyRegisterKernelILi10ELi12ELi1EEviPKdS1_S1_S1_PdE14s_oddDofToQuad+80];
	ld.shared.f64 	%fd42, [_ZZ32massMatrixMultiplyRegisterKernelILi10ELi12ELi1EEviPKdS1_S1_S1_PdE15s_evenDofToQuad+80];
	ld.shared.f64 	%fd43, [_ZZ32massMatrixMultiplyRegisterKernelILi10ELi12ELi1EEviPKdS1_S1_S1_PdE14s_oddDofToQuad+88];
	ld.shared.f64 	%fd44, [_ZZ32massMatrixMultiplyRegisterKernelILi10ELi12ELi1EEviPKdS1_S1_S1_PdE15s_evenDofToQuad+88];
	ld.shared.f64 	%fd45, [_ZZ32massMatrixMultiplyRegisterKernelILi10ELi12ELi1EEviPKdS1_S1_S1_PdE14s_oddDofToQuad+96];
	ld.shared.f64 	%fd46, [_ZZ32massMatrixMultiplyRegisterKernelILi10ELi12ELi1EEviPKdS1_S1_S1_PdE15s_evenDofToQuad+96];
	ld.shared.f64 	%fd47, [_ZZ32massMatrixMultiplyRegisterKernelILi10ELi12ELi1EEviPKdS1_S1_S1_PdE14s_oddDofToQuad+104];
	ld.shared.f64 	%fd48, [_ZZ32massMatrixMultiplyRegisterKernelILi10ELi12ELi1EEviPKdS1_S1_S1_PdE15s_evenDofToQuad+104];
	ld.shared.f64 	%fd49, [_ZZ32massMatrixMultiplyRegisterKernelILi10ELi12ELi1EEviPKdS1_S1_S1_PdE14s_oddDofToQuad+112];
	ld.shared.f64 	%fd50, [_ZZ32massMatrixMultiplyRegisterKernelILi10ELi12ELi1EEviPKdS1_S1_S1_PdE15s_evenDofToQuad+112];
	ld.shared.f64 	%fd51, [_ZZ32massMatrixMultiplyRegisterKernelILi10ELi12ELi1EEviPKdS1_S1_S1_PdE14s_oddDofToQuad+120];
	ld.shared.f64 	%fd52, [_ZZ32massMatrixMultiplyRegisterKernelILi10ELi12ELi1EEviPKdS1_S1_S1_PdE15s_evenDofToQuad+120];
	ld.shared.f64 	%fd53, [_ZZ32massMatrixMultiplyRegisterKernelILi10ELi12ELi1EEviPKdS1_S1_S1_PdE14s_oddDofToQuad+128];
	ld.shared.f64 	%fd54, [_ZZ32massMatrixMultiplyRegisterKernelILi10ELi12ELi1EEviPKdS1_S1_S1_PdE15s_evenDofToQuad+128];
	ld.shared.f64 	%fd55, [_ZZ32massMatrixMultiplyRegisterKernelILi10ELi12ELi1EEviPKdS1_S1_S1_PdE14s_oddDofToQuad+136];
	ld.shared.f64 	%fd56, [_ZZ32massMatrixMultiplyRegisterKernelILi10ELi12ELi1EEviPKdS1_S1_S1_PdE15s_evenDofToQuad+136];
	ld.shared.f64 	%fd57, [_ZZ32massMatrixMultiplyRegisterKernelILi10ELi12ELi1EEviPKdS1_S1_S1_PdE14s_oddDofToQuad+144];
	ld.shared.f64 	%fd58, [_ZZ32massMatrixMultiplyRegisterKernelILi10ELi12ELi1EEviPKdS1_S1_S1_PdE15s_evenDofToQuad+144];
	ld.shared.f64 	%fd59, [_ZZ32massMatrixMultiplyRegisterKernelILi10ELi12ELi1EEviPKdS1_S1_S1_PdE14s_oddDofToQuad+152];
	ld.shared.f64 	%fd60, [_ZZ32massMatrixMultiplyRegisterKernelILi10ELi12ELi1EEviPKdS1_S1_S1_PdE15s_evenDofToQuad+152];
	ld.shared.f64 	%fd61, [_ZZ32massMatrixMultiplyRegisterKernelILi10ELi12ELi1EEviPKdS1_S1_S1_PdE14s_oddDofToQuad+160];
	ld.shared.f64 	%fd62, [_ZZ32massMatrixMultiplyRegisterKernelILi10ELi12ELi1EEviPKdS1_S1_S1_PdE15s_evenDofToQuad+160];
	ld.shared.f64 	%fd63, [_ZZ32massMatrixMultiplyRegisterKernelILi10ELi12ELi1EEviPKdS1_S1_S1_PdE14s_oddDofToQuad+168];
	ld.shared.f64 	%fd64, [_ZZ32massMatrixMultiplyRegisterKernelILi10ELi12ELi1EEviPKdS1_S1_S1_PdE15s_evenDofToQuad+168];
	ld.shared.f64 	%fd65, [_ZZ32massMatrixMultiplyRegisterKernelILi10ELi12ELi1EEviPKdS1_S1_S1_PdE14s_oddDofToQuad+176];
	ld.shared.f64 	%fd66, [_ZZ32massMatrixMultiplyRegisterKernelILi10ELi12ELi1EEviPKdS1_S1_S1_PdE15s_evenDofToQuad+176];
	ld.shared.f64 	%fd67, [_ZZ32massMatrixMultiplyRegisterKernelILi10ELi12ELi1EEviPKdS1_S1_S1_PdE14s_oddDofToQuad+184];
	ld.shared.f64 	%fd68, [_ZZ32massMatrixMultiplyRegisterKernelILi10ELi12ELi1EEviPKdS1_S1_S1_PdE15s_evenDofToQuad+184];
	ld.shared.f64 	%fd69, [_ZZ32massMatrixMultiplyRegisterKernelILi10ELi12ELi1EEviPKdS1_S1_S1_PdE14s_oddDofToQuad+192];
	ld.shared.f64 	%fd70, [_ZZ32massMatrixMultiplyRegisterKernelILi10ELi12ELi1EEviPKdS1_S1_S1_PdE15s_evenDofToQuad+192];
	ld.shared.f64 	%fd71, [_ZZ32massMatrixMultiplyRegisterKernelILi10ELi12ELi1EEviPKdS1_S1_S1_PdE14s_oddDofToQuad+200];
	ld.shared.f64 	%fd72, [_ZZ32massMatrixMultiplyRegisterKernelILi10ELi12ELi1EEviPKdS1_S1_S1_PdE15s_evenDofToQuad+200];
	ld.shared.f64 	%fd73, [_ZZ32massMatrixMultiplyRegisterKernelILi10ELi12ELi1EEviPKdS1_S1_S1_PdE14s_oddDofToQuad+208];
	ld.shared.f64 	%fd74, [_ZZ32massMatrixMultiplyRegisterKernelILi10ELi12ELi1EEviPKdS1_S1_S1_PdE15s_evenDofToQuad+208];
	ld.shared.f64 	%fd75, [_ZZ32massMatrixMultiplyRegisterKernelILi10ELi12ELi1EEviPKdS1_S1_S1_PdE14s_oddDofToQuad+216];
	ld.shared.f64 	%fd76, [_ZZ32massMatrixMultiplyRegisterKernelILi10ELi12ELi1EEviPKdS1_S1_S1_PdE15s_evenDofToQuad+216];
	ld.shared.f64 	%fd77, [_ZZ32massMatrixMultiplyRegisterKernelILi10ELi12ELi1EEviPKdS1_S1_S1_PdE14s_oddDofToQuad+224];
	ld.shared.f64 	%fd78, [_ZZ32massMatrixMultiplyRegisterKernelILi10ELi12ELi1EEviPKdS1_S1_S1_PdE15s_evenDofToQuad+224];
	ld.shared.f64 	%fd79, [_ZZ32massMatrixMultiplyRegisterKernelILi10ELi12ELi1EEviPKdS1_S1_S1_PdE14s_oddDofToQuad+232];
	ld.shared.f64 	%fd80, [_ZZ32massMatrixMultiplyRegisterKernelILi10ELi12ELi1EEviPKdS1_S1_S1_PdE15s_evenDofToQuad+232];
	mov.u32 	%r17, %tid.y;
	mov.u32 	%r18, _ZZ32massMatrixMultiplyRegisterKernelILi10ELi12ELi1EEviPKdS1_S1_S1_PdE6s_tmp1;
	mad.lo.s32 	%r19, %r17, 13824, %r18;
	cvt.u16.u32 	%rs6, %r16;
	mul.lo.s16 	%rs7, %rs6, 205;
	shr.u16 	%rs8, %rs7, 11;
	cvt.u32.u16 	%r4, %rs8;
	mul.wide.u16 	%r20, %rs8, 96;
	add.s32 	%r21, %r19, %r20;
	mul.wide.u16 	%r22, %rs1, 8;
	add.s32 	%r5, %r21, %r22;
	@%p8 bra 	$L__BB254_6;
	add.f64 	%fd114, %fd663, %fd654;
	sub.f64 	%fd115, %fd663, %fd654;
	add.f64 	%fd116, %fd662, %fd655;
	sub.f64 	%fd117, %fd662, %fd655;
	add.f64 	%fd118, %fd661, %fd656;
	sub.f64 	%fd119, %fd661, %fd656;
	add.f64 	%fd120, %fd660, %fd657;
	sub.f64 	%fd121, %fd660, %fd657;
	add.f64 	%fd122, %fd659, %fd658;
	sub.f64 	%fd123, %fd659, %fd658;
	fma.rn.f64 	%fd124, %fd21, %fd114, 0d0000000000000000;
	fma.rn.f64 	%fd125, %fd22, %fd115, 0d0000000000000000;
	fma.rn.f64 	%fd126, %fd23, %fd116, %fd124;
	fma.rn.f64 	%fd127, %fd24, %fd117, %fd125;
	fma.rn.f64 	%fd128, %fd25, %fd118, %fd126;
	fma.rn.f64 	%fd129, %fd26, %fd119, %fd127;
	fma.rn.f64 	%fd130, %fd27, %fd120, %fd128;
	fma.rn.f64 	%fd131, %fd28, %fd121, %fd129;
	fma.rn.f64 	%fd132, %fd29, %fd122, %fd130;
	fma.rn.f64 	%fd133, %fd30, %fd123, %fd131;
	sub.f64 	%fd134, %fd132, %fd133;
	st.shared.f64 	[%r5+12672], %fd134;
	add.f64 	%fd135, %fd133, %fd132;
	st.shared.f64 	[%r5], %fd135;
	fma.rn.f64 	%fd136, %fd31, %fd114, 0d0000000000000000;
	fma.rn.f64 	%fd137, %fd32, %fd115, 0d0000000000000000;
	fma.rn.f64 	%fd138, %fd33, %fd116, %fd136;
	fma.rn.f64 	%fd139, %fd34, %fd117, %fd137;
	fma.rn.f64 	%fd140, %fd35, %fd118, %fd138;
	fma.rn.f64 	%fd141, %fd36, %fd119, %fd139;
	fma.rn.f64 	%fd142, %fd37, %fd120, %fd140;
	fma.rn.f64 	%fd143, %fd38, %fd121, %fd141;
	fma.rn.f64 	%fd144, %fd39, %fd122, %fd142;
	fma.rn.f64 	%fd145, %fd40, %fd123, %fd143;
	sub.f64 	%fd146, %fd144, %fd145;
	st.shared.f64 	[%r5+11520], %fd146;
	add.f64 	%fd147, %fd145, %fd144;
	st.shared.f64 	[%r5+1152], %fd147;
	fma.rn.f64 	%fd148, %fd41, %fd114, 0d0000000000000000;
	fma.rn.f64 	%fd149, %fd42, %fd115, 0d0000000000000000;
	fma.rn.f64 	%fd150, %fd43, %fd116, %fd148;
	fma.rn.f64 	%fd151, %fd44, %fd117, %fd149;
	fma.rn.f64 	%fd152, %fd45, %fd118, %fd150;
	fma.rn.f64 	%fd153, %fd46, %fd119, %fd151;
	fma.rn.f64 	%fd154, %fd47, %fd120, %fd152;
	fma.rn.f64 	%fd155, %fd48, %fd121, %fd153;
	fma.rn.f64 	%fd156, %fd49, %fd122, %fd154;
	fma.rn.f64 	%fd157, %fd50, %fd123, %fd155;
	sub.f64 	%fd158, %fd156, %fd157;
	st.shared.f64 	[%r5+10368], %fd158;
	add.f64 	%fd159, %fd157, %fd156;
	st.shared.f64 	[%r5+2304], %fd159;
	fma.rn.f64 	%fd160, %fd51, %fd114, 0d0000000000000000;
	fma.rn.f64 	%fd161, %fd52, %fd115, 0d0000000000000000;
	fma.rn.f64 	%fd162, %fd53, %fd116, %fd160;
	fma.rn.f64 	%fd163, %fd54, %fd117, %fd161;
	fma.rn.f64 	%fd164, %fd55, %fd118, %fd162;
	fma.rn.f64 	%fd165, %fd56, %fd119, %fd163;
	fma.rn.f64 	%fd166, %fd57, %fd120, %fd164;
	fma.rn.f64 	%fd167, %fd58, %fd121, %fd165;
	fma.rn.f64 	%fd168, %fd59, %fd122, %fd166;
	fma.rn.f64 	%fd169, %fd60, %fd123, %fd167;
	sub.f64 	%fd170, %fd168, %fd169;
	st.shared.f64 	[%r5+9216], %fd170;
	add.f64 	%fd171, %fd169, %fd168;
	st.shared.f64 	[%r5+3456], %fd171;
	fma.rn.f64 	%fd172, %fd61, %fd114, 0d0000000000000000;
	fma.rn.f64 	%fd173, %fd62, %fd115, 0d0000000000000000;
	fma.rn.f64 	%fd174, %fd63, %fd116, %fd172;
	fma.rn.f64 	%fd175, %fd64, %fd117, %fd173;
	fma.rn.f64 	%fd176, %fd65, %fd118, %fd174;
	fma.rn.f64 	%fd177, %fd66, %fd119, %fd175;
	fma.rn.f64 	%fd178, %fd67, %fd120, %fd176;
	fma.rn.f64 	%fd179, %fd68, %fd121, %fd177;
	fma.rn.f64 	%fd180, %fd69, %fd122, %fd178;
	fma.rn.f64 	%fd181, %fd70, %fd123, %fd179;
	sub.f64 	%fd182, %fd180, %fd181;
	st.shared.f64 	[%r5+8064], %fd182;
	add.f64 	%fd183, %fd181, %fd180;
	st.shared.f64 	[%r5+4608], %fd183;
	fma.rn.f64 	%fd184, %fd71, %fd114, 0d0000000000000000;
	fma.rn.f64 	%fd185, %fd72, %fd115, 0d0000000000000000;
	fma.rn.f64 	%fd186, %fd73, %fd116, %fd184;
	fma.rn.f64 	%fd187, %fd74, %fd117, %fd185;
	fma.rn.f64 	%fd188, %fd75, %fd118, %fd186;
	fma.rn.f64 	%fd189, %fd76, %fd119, %fd187;
	fma.rn.f64 	%fd190, %fd77, %fd120, %fd188;
	fma.rn.f64 	%fd191, %fd78, %fd121, %fd189;
	fma.rn.f64 	%fd192, %fd79, %fd122, %fd190;
	fma.rn.f64 	%fd193, %fd80, %fd123, %fd191;
	sub.f64 	%fd194, %fd192, %fd193;
	st.shared.f64 	[%r5+6912], %fd194;
	add.f64 	%fd195, %fd193, %fd192;
	st.shared.f64 	[%r5+5760], %fd195;
$L__BB254_6:
	bar.sync 	0;
	mov.u32 	%r23, %tid.x;
	setp.gt.u32 	%p9, %r23, 119;
	mov.u32 	%r24, %tid.y;
	mov.u32 	%r25, _ZZ32massMatrixMultiplyRegisterKernelILi10ELi12ELi1EEviPKdS1_S1_S1_PdE6s_tmp1;
	mad.lo.s32 	%r26, %r24, 13824, %r25;
	mad.lo.s32 	%r27, %r4, 96, %r26;
	mad.lo.s32 	%r28, %r4, 1056, %r27;
	add.s32 	%r6, %r28, %r22;
	@%p9 bra 	$L__BB254_8;
	ld.shared.f64 	%fd196, [%r6];
	ld.shared.f64 	%fd197, [%r6+864];
	add.f64 	%fd198, %fd196, %fd197;
	sub.f64 	%fd199, %fd196, %fd197;
	ld.shared.f64 	%fd200, [%r6+96];
	ld.shared.f64 	%fd201, [%r6+768];
	add.f64 	%fd202, %fd200, %fd201;
	sub.f64 	%fd203, %fd200, %fd201;
	ld.shared.f64 	%fd204, [%r6+192];
	ld.shared.f64 	%fd205, [%r6+672];
	add.f64 	%fd206, %fd204, %fd205;
	sub.f64 	%fd207, %fd204, %fd205;
	ld.shared.f64 	%fd208, [%r6+288];
	ld.shared.f64 	%fd209, [%r6+576];
	add.f64 	%fd210, %fd208, %fd209;
	sub.f64 	%fd211, %fd208, %fd209;
	ld.shared.f64 	%fd212, [%r6+384];
	ld.shared.f64 	%fd213, [%r6+480];
	add.f64 	%fd214, %fd212, %fd213;
	sub.f64 	%fd215, %fd212, %fd213;
	fma.rn.f64 	%fd216, %fd21, %fd198, 0d0000000000000000;
	fma.rn.f64 	%fd217, %fd22, %fd199, 0d0000000000000000;
	fma.rn.f64 	%fd218, %fd23, %fd202, %fd216;
	fma.rn.f64 	%fd219, %fd24, %fd203, %fd217;
	fma.rn.f64 	%fd220, %fd25, %fd206, %fd218;
	fma.rn.f64 	%fd221, %fd26, %fd207, %fd219;
	fma.rn.f64 	%fd222, %fd27, %fd210, %fd220;
	fma.rn.f64 	%fd223, %fd28, %fd211, %fd221;
	fma.rn.f64 	%fd224, %fd29, %fd214, %fd222;
	fma.rn.f64 	%fd225, %fd30, %fd215, %fd223;
	sub.f64 	%fd226, %fd224, %fd225;
	st.shared.f64 	[%r6+1056], %fd226;
	add.f64 	%fd227, %fd225, %fd224;
	st.shared.f64 	[%r6], %fd227;
	fma.rn.f64 	%fd228, %fd31, %fd198, 0d0000000000000000;
	fma.rn.f64 	%fd229, %fd32, %fd199, 0d0000000000000000;
	fma.rn.f64 	%fd230, %fd33, %fd202, %fd228;
	fma.rn.f64 	%fd231, %fd34, %fd203, %fd229;
	fma.rn.f64 	%fd232, %fd35, %fd206, %fd230;
	fma.rn.f64 	%fd233, %fd36, %fd207, %fd231;
	fma.rn.f64 	%fd234, %fd37, %fd210, %fd232;
	fma.rn.f64 	%fd235, %fd38, %fd211, %fd233;
	fma.rn.f64 	%fd236, %fd39, %fd214, %fd234;
	fma.rn.f64 	%fd237, %fd40, %fd215, %fd235;
	sub.f64 	%fd238, %fd236, %fd237;
	st.shared.f64 	[%r6+960], %fd238;
	add.f64 	%fd239, %fd237, %fd236;
	st.shared.f64 	[%r6+96], %fd239;
	fma.rn.f64 	%fd240, %fd41, %fd198, 0d0000000000000000;
	fma.rn.f64 	%fd241, %fd42, %fd199, 0d0000000000000000;
	fma.rn.f64 	%fd242, %fd43, %fd202, %fd240;
	fma.rn.f64 	%fd243, %fd44, %fd203, %fd241;
	fma.rn.f64 	%fd244, %fd45, %fd206, %fd242;
	fma.rn.f64 	%fd245, %fd46, %fd207, %fd243;
	fma.rn.f64 	%fd246, %fd47, %fd210, %fd244;
	fma.rn.f64 	%fd247, %fd48, %fd211, %fd245;
	fma.rn.f64 	%fd248, %fd49, %fd214, %fd246;
	fma.rn.f64 	%fd249, %fd50, %fd215, %fd247;
	sub.f64 	%fd250, %fd248, %fd249;
	st.shared.f64 	[%r6+864], %fd250;
	add.f64 	%fd251, %fd249, %fd248;
	st.shared.f64 	[%r6+192], %fd251;
	fma.rn.f64 	%fd252, %fd51, %fd198, 0d0000000000000000;
	fma.rn.f64 	%fd253, %fd52, %fd199, 0d0000000000000000;
	fma.rn.f64 	%fd254, %fd53, %fd202, %fd252;
	fma.rn.f64 	%fd255, %fd54, %fd203, %fd253;
	fma.rn.f64 	%fd256, %fd55, %fd206, %fd254;
	fma.rn.f64 	%fd257, %fd56, %fd207, %fd255;
	fma.rn.f64 	%fd258, %fd57, %fd210, %fd256;
	fma.rn.f64 	%fd259, %fd58, %fd211, %fd257;
	fma.rn.f64 	%fd260, %fd59, %fd214, %fd258;
	fma.rn.f64 	%fd261, %fd60, %fd215, %fd259;
	sub.f64 	%fd262, %fd260, %fd261;
	st.shared.f64 	[%r6+768], %fd262;
	add.f64 	%fd263, %fd261, %fd260;
	st.shared.f64 	[%r6+288], %fd263;
	fma.rn.f64 	%fd264, %fd61, %fd198, 0d0000000000000000;
	fma.rn.f64 	%fd265, %fd62, %fd199, 0d0000000000000000;
	fma.rn.f64 	%fd266, %fd63, %fd202, %fd264;
	fma.rn.f64 	%fd267, %fd64, %fd203, %fd265;
	fma.rn.f64 	%fd268, %fd65, %fd206, %fd266;
	fma.rn.f64 	%fd269, %fd66, %fd207, %fd267;
	fma.rn.f64 	%fd270, %fd67, %fd210, %fd268;
	fma.rn.f64 	%fd271, %fd68, %fd211, %fd269;
	fma.rn.f64 	%fd272, %fd69, %fd214, %fd270;
	fma.rn.f64 	%fd273, %fd70, %fd215, %fd271;
	sub.f64 	%fd274, %fd272, %fd273;
	st.shared.f64 	[%r6+672], %fd274;
	add.f64 	%fd275, %fd273, %fd272;
	st.shared.f64 	[%r6+384], %fd275;
	fma.rn.f64 	%fd276, %fd71, %fd198, 0d0000000000000000;
	fma.rn.f64 	%fd277, %fd72, %fd199, 0d0000000000000000;
	fma.rn.f64 	%fd278, %fd73, %fd202, %fd276;
	fma.rn.f64 	%fd279, %fd74, %fd203, %fd277;
	fma.rn.f64 	%fd280, %fd75, %fd206, %fd278;
	fma.rn.f64 	%fd281, %fd76, %fd207, %fd279;
	fma.rn.f64 	%fd282, %fd77, %fd210, %fd280;
	fma.rn.f64 	%fd283, %fd78, %fd211, %fd281;
	fma.rn.f64 	%fd284, %fd79, %fd214, %fd282;
	fma.rn.f64 	%fd285, %fd80, %fd215, %fd283;
	sub.f64 	%fd286, %fd284, %fd285;
	st.shared.f64 	[%r6+576], %fd286;
	add.f64 	%fd287, %fd285, %fd284;
	st.shared.f64 	[%r6+480], %fd287;
$L__BB254_8:
	ld.param.u64 	%rd20, [_Z32massMatrixMultiplyRegisterKernelILi10ELi12ELi1EEviPKdS1_S1_S1_Pd_param_1];
	mov.u32 	%r30, %tid.x;
	setp.gt.u32 	%p10, %r30, 119;
	bar.sync 	0;
	cvt.u16.u32 	%rs9, %r30;
	mul.hi.u16 	%rs10, %rs9, 5462;
	mul.lo.s16 	%rs11, %rs10, 12;
	sub.s16 	%rs12, %rs9, %rs11;
	mov.u32 	%r31, %tid.y;
	mov.u32 	%r32, _ZZ32massMatrixMultiplyRegisterKernelILi10ELi12ELi1EEviPKdS1_S1_S1_PdE6s_tmp1;
	mad.lo.s32 	%r33, %r31, 13824, %r32;
	mul.wide.u16 	%r34, %rs10, 1152;
	add.s32 	%r35, %r33, %r34;
	mul.wide.u16 	%r36, %rs12, 96;
	add.s32 	%r37, %r35, %r36;
	ld.shared.f64 	%fd288, [%r37];
	ld.shared.f64 	%fd289, [%r37+72];
	add.f64 	%fd290, %fd288, %fd289;
	sub.f64 	%fd291, %fd288, %fd289;
	ld.shared.f64 	%fd292, [%r37+8];
	ld.shared.f64 	%fd293, [%r37+64];
	add.f64 	%fd294, %fd292, %fd293;
	sub.f64 	%fd295, %fd292, %fd293;
	ld.shared.f64 	%fd296, [%r37+16];
	ld.shared.f64 	%fd297, [%r37+56];
	add.f64 	%fd298, %fd296, %fd297;
	sub.f64 	%fd299, %fd296, %fd297;
	ld.shared.f64 	%fd300, [%r37+24];
	ld.shared.f64 	%fd301, [%r37+48];
	add.f64 	%fd302, %fd300, %fd301;
	sub.f64 	%fd303, %fd300, %fd301;
	ld.shared.f64 	%fd304, [%r37+32];
	ld.shared.f64 	%fd305, [%r37+40];
	add.f64 	%fd306, %fd304, %fd305;
	sub.f64 	%fd307, %fd304, %fd305;
	mov.u32 	%r38, %ctaid.x;
	add.s32 	%r39, %r38, %r31;
	mov.b32 	%r40, {%rs12, %rs10};
	mov.b32 	%r41, 11;
	mov.b32 	%r42, 36876;
	dp2a.lo.u32.u32 	%r43, %r40, %r42, %r41;
	mad.lo.s32 	%r44, %r39, 1728, %r43;
	fma.rn.f64 	%fd308, %fd21, %fd290, 0d0000000000000000;
	fma.rn.f64 	%fd309, %fd22, %fd291, 0d0000000000000000;
	fma.rn.f64 	%fd310, %fd23, %fd294, %fd308;
	fma.rn.f64 	%fd311, %fd24, %fd295, %fd309;
	fma.rn.f64 	%fd312, %fd25, %fd298, %fd310;
	fma.rn.f64 	%fd313, %fd26, %fd299, %fd311;
	fma.rn.f64 	%fd314, %fd27, %fd302, %fd312;
	fma.rn.f64 	%fd315, %fd28, %fd303, %fd313;
	fma.rn.f64 	%fd316, %fd29, %fd306, %fd314;
	fma.rn.f64 	%fd317, %fd30, %fd307, %fd315;
	cvta.to.global.u64 	%rd14, %rd20;
	mul.wide.s32 	%rd15, %r44, 8;
	add.s64 	%rd16, %rd14, %rd15;
	ld.global.nc.f64 	%fd318, [%rd16];
	ld.global.nc.f64 	%fd319, [%rd16+-88];
	sub.f64 	%fd320, %fd316, %fd317;
	mul.f64 	%fd321, %fd320, %fd318;
	add.f64 	%fd322, %fd316, %fd317;
	mul.f64 	%fd673, %fd322, %fd319;
	fma.rn.f64 	%fd323, %fd31, %fd290, 0d0000000000000000;
	fma.rn.f64 	%fd324, %fd32, %fd291, 0d0000000000000000;
	fma.rn.f64 	%fd325, %fd33, %fd294, %fd323;
	fma.rn.f64 	%fd326, %fd34, %fd295, %fd324;
	fma.rn.f64 	%fd327, %fd35, %fd298, %fd325;
	fma.rn.f64 	%fd328, %fd36, %fd299, %fd326;
	fma.rn.f64 	%fd329, %fd37, %fd302, %fd327;
	fma.rn.f64 	%fd330, %fd38, %fd303, %fd328;
	fma.rn.f64 	%fd331, %fd39, %fd306, %fd329;
	fma.rn.f64 	%fd332, %fd40, %fd307, %fd330;
	ld.global.nc.f64 	%fd333, [%rd16+-8];
	ld.global.nc.f64 	%fd334, [%rd16+-80];
	sub.f64 	%fd335, %fd331, %fd332;
	mul.f64 	%fd336, %fd335, %fd333;
	add.f64 	%fd337, %fd331, %fd332;
	mul.f64 	%fd672, %fd337, %fd334;
	fma.rn.f64 	%fd338, %fd41, %fd290, 0d0000000000000000;
	fma.rn.f64 	%fd339, %fd42, %fd291, 0d0000000000000000;
	fma.rn.f64 	%fd340, %fd43, %fd294, %fd338;
	fma.rn.f64 	%fd341, %fd44, %fd295, %fd339;
	fma.rn.f64 	%fd342, %fd45, %fd298, %fd340;
	fma.rn.f64 	%fd343, %fd46, %fd299, %fd341;
	fma.rn.f64 	%fd344, %fd47, %fd302, %fd342;
	fma.rn.f64 	%fd345, %fd48, %fd303, %fd343;
	fma.rn.f64 	%fd346, %fd49, %fd306, %fd344;
	fma.rn.f64 	%fd347, %fd50, %fd307, %fd345;
	ld.global.nc.f64 	%fd348, [%rd16+-16];
	ld.global.nc.f64 	%fd349, [%rd16+-72];
	sub.f64 	%fd350, %fd346, %fd347;
	mul.f64 	%fd664, %fd350, %fd348;
	add.f64 	%fd351, %fd346, %fd347;
	mul.f64 	%fd671, %fd351, %fd349;
	fma.rn.f64 	%fd352, %fd51, %fd290, 0d0000000000000000;
	fma.rn.f64 	%fd353, %fd52, %fd291, 0d0000000000000000;
	fma.rn.f64 	%fd354, %fd53, %fd294, %fd352;
	fma.rn.f64 	%fd355, %fd54, %fd295, %fd353;
	fma.rn.f64 	%fd356, %fd55, %fd298, %fd354;
	fma.rn.f64 	%fd357, %fd56, %fd299, %fd355;
	fma.rn.f64 	%fd358, %fd57, %fd302, %fd356;
	fma.rn.f64 	%fd359, %fd58, %fd303, %fd357;
	fma.rn.f64 	%fd360, %fd59, %fd306, %fd358;
	fma.rn.f64 	%fd361, %fd60, %fd307, %fd359;
	ld.global.nc.f64 	%fd362, [%rd16+-24];
	ld.global.nc.f64 	%fd363, [%rd16+-64];
	sub.f64 	%fd364, %fd360, %fd361;
	mul.f64 	%fd665, %fd364, %fd362;
	add.f64 	%fd365, %fd360, %fd361;
	mul.f64 	%fd670, %fd365, %fd363;
	fma.rn.f64 	%fd366, %fd61, %fd290, 0d0000000000000000;
	fma.rn.f64 	%fd367, %fd62, %fd291, 0d0000000000000000;
	fma.rn.f64 	%fd368, %fd63, %fd294, %fd366;
	fma.rn.f64 	%fd369, %fd64, %fd295, %fd367;
	fma.rn.f64 	%fd370, %fd65, %fd298, %fd368;
	fma.rn.f64 	%fd371, %fd66, %fd299, %fd369;
	fma.rn.f64 	%fd372, %fd67, %fd302, %fd370;
	fma.rn.f64 	%fd373, %fd68, %fd303, %fd371;
	fma.rn.f64 	%fd374, %fd69, %fd306, %fd372;
	fma.rn.f64 	%fd375, %fd70, %fd307, %fd373;
	ld.global.nc.f64 	%fd376, [%rd16+-32];
	ld.global.nc.f64 	%fd377, [%rd16+-56];
	sub.f64 	%fd378, %fd374, %fd375;
	mul.f64 	%fd666, %fd378, %fd376;
	add.f64 	%fd379, %fd374, %fd375;
	mul.f64 	%fd669, %fd379, %fd377;
	fma.rn.f64 	%fd380, %fd71, %fd290, 0d0000000000000000;
	fma.rn.f64 	%fd381, %fd72, %fd291, 0d0000000000000000;
	fma.rn.f64 	%fd382, %fd73, %fd294, %fd380;
	fma.rn.f64 	%fd383, %fd74, %fd295, %fd381;
	fma.rn.f64 	%fd384, %fd75, %fd298, %fd382;
	fma.rn.f64 	%fd385, %fd76, %fd299, %fd383;
	fma.rn.f64 	%fd386, %fd77, %fd302, %fd384;
	fma.rn.f64 	%fd387, %fd78, %fd303, %fd385;
	fma.rn.f64 	%fd388, %fd79, %fd306, %fd386;
	fma.rn.f64 	%fd389, %fd80, %fd307, %fd387;
	ld.global.nc.f64 	%fd390, [%rd16+-40];
	ld.global.nc.f64 	%fd391, [%rd16+-48];
	sub.f64 	%fd392, %fd388, %fd389;
	mul.f64 	%fd667, %fd392, %fd390;
	add.f64 	%fd393, %fd388, %fd389;
	mul.f64 	%fd668, %fd393, %fd391;
	bar.sync 	0;
	add.f64 	%fd394, %fd673, %fd321;
	sub.f64 	%fd395, %fd673, %fd321;
	add.f64 	%fd396, %fd672, %fd336;
	sub.f64 	%fd397, %fd672, %fd336;
	add.f64 	%fd398, %fd671, %fd664;
	sub.f64 	%fd399, %fd671, %fd664;
	add.f64 	%fd400, %fd670, %fd665;
	sub.f64 	%fd401, %fd670, %fd665;
	add.f64 	%fd402, %fd669, %fd666;
	sub.f64 	%fd403, %fd669, %fd666;
	add.f64 	%fd404, %fd668, %fd667;
	sub.f64 	%fd405, %fd668, %fd667;
	fma.rn.f64 	%fd406, %fd21, %fd394, 0d0000000000000000;
	fma.rn.f64 	%fd407, %fd22, %fd395, 0d0000000000000000;
	fma.rn.f64 	%fd408, %fd31, %fd396, %fd406;
	fma.rn.f64 	%fd409, %fd32, %fd397, %fd407;
	fma.rn.f64 	%fd410, %fd41, %fd398, %fd408;
	fma.rn.f64 	%fd411, %fd42, %fd399, %fd409;
	fma.rn.f64 	%fd412, %fd51, %fd400, %fd410;
	fma.rn.f64 	%fd413, %fd52, %fd401, %fd411;
	fma.rn.f64 	%fd414, %fd61, %fd402, %fd412;
	fma.rn.f64 	%fd415, %fd62, %fd403, %fd413;
	fma.rn.f64 	%fd416, %fd71, %fd404, %fd414;
	fma.rn.f64 	%fd417, %fd72, %fd405, %fd415;
	sub.f64 	%fd418, %fd416, %fd417;
	st.shared.f64 	[%r37+72], %fd418;
	add.f64 	%fd419, %fd416, %fd417;
	st.shared.f64 	[%r37], %fd419;
	fma.rn.f64 	%fd420, %fd23, %fd394, 0d0000000000000000;
	fma.rn.f64 	%fd421, %fd24, %fd395, 0d0000000000000000;
	fma.rn.f64 	%fd422, %fd33, %fd396, %fd420;
	fma.rn.f64 	%fd423, %fd34, %fd397, %fd421;
	fma.rn.f64 	%fd424, %fd43, %fd398, %fd422;
	fma.rn.f64 	%fd425, %fd44, %fd399, %fd423;
	fma.rn.f64 	%fd426, %fd53, %fd400, %fd424;
	fma.rn.f64 	%fd427, %fd54, %fd401, %fd425;
	fma.rn.f64 	%fd428, %fd63, %fd402, %fd426;
	fma.rn.f64 	%fd429, %fd64, %fd403, %fd427;
	fma.rn.f64 	%fd430, %fd73, %fd404, %fd428;
	fma.rn.f64 	%fd431, %fd74, %fd405, %fd429;
	sub.f64 	%fd432, %fd430, %fd431;
	st.shared.f64 	[%r37+64], %fd432;
	add.f64 	%fd433, %fd430, %fd431;
	st.shared.f64 	[%r37+8], %fd433;
	fma.rn.f64 	%fd434, %fd25, %fd394, 0d0000000000000000;
	fma.rn.f64 	%fd435, %fd26, %fd395, 0d0000000000000000;
	fma.rn.f64 	%fd436, %fd35, %fd396, %fd434;
	fma.rn.f64 	%fd437, %fd36, %fd397, %fd435;
	fma.rn.f64 	%fd438, %fd45, %fd398, %fd436;
	fma.rn.f64 	%fd439, %fd46, %fd399, %fd437;
	fma.rn.f64 	%fd440, %fd55, %fd400, %fd438;
	fma.rn.f64 	%fd441, %fd56, %fd401, %fd439;
	fma.rn.f64 	%fd442, %fd65, %fd402, %fd440;
	fma.rn.f64 	%fd443, %fd66, %fd403, %fd441;
	fma.rn.f64 	%fd444, %fd75, %fd404, %fd442;
	fma.rn.f64 	%fd445, %fd76, %fd405, %fd443;
	sub.f64 	%fd446, %fd444, %fd445;
	st.shared.f64 	[%r37+56], %fd446;
	add.f64 	%fd447, %fd444, %fd445;
	st.shared.f64 	[%r37+16], %fd447;
	fma.rn.f64 	%fd448, %fd27, %fd394, 0d0000000000000000;
	fma.rn.f64 	%fd449, %fd28, %fd395, 0d0000000000000000;
	fma.rn.f64 	%fd450, %fd37, %fd396, %fd448;
	fma.rn.f64 	%fd451, %fd38, %fd397, %fd449;
	fma.rn.f64 	%fd452, %fd47, %fd398, %fd450;
	fma.rn.f64 	%fd453, %fd48, %fd399, %fd451;
	fma.rn.f64 	%fd454, %fd57, %fd400, %fd452;
	fma.rn.f64 	%fd455, %fd58, %fd401, %fd453;
	fma.rn.f64 	%fd456, %fd67, %fd402, %fd454;
	fma.rn.f64 	%fd457, %fd68, %fd403, %fd455;
	fma.rn.f64 	%fd458, %fd77, %fd404, %fd456;
	fma.rn.f64 	%fd459, %fd78, %fd405, %fd457;
	sub.f64 	%fd460, %fd458, %fd459;
	st.shared.f64 	[%r37+48], %fd460;
	add.f64 	%fd461, %fd458, %fd459;
	st.shared.f64 	[%r37+24], %fd461;
	fma.rn.f64 	%fd462, %fd29, %fd394, 0d0000000000000000;
	fma.rn.f64 	%fd463, %fd30, %fd395, 0d0000000000000000;
	fma.rn.f64 	%fd464, %fd39, %fd396, %fd462;
	fma.rn.f64 	%fd465, %fd40, %fd397, %fd463;
	fma.rn.f64 	%fd466, %fd49, %fd398, %fd464;
	fma.rn.f64 	%fd467, %fd50, %fd399, %fd465;
	fma.rn.f64 	%fd468, %fd59, %fd400, %fd466;
	fma.rn.f64 	%fd469, %fd60, %fd401, %fd467;
	fma.rn.f64 	%fd470, %fd69, %fd402, %fd468;
	fma.rn.f64 	%fd471, %fd70, %fd403, %fd469;
	fma.rn.f64 	%fd472, %fd79, %fd404, %fd470;
	fma.rn.f64 	%fd473, %fd80, %fd405, %fd471;
	sub.f64 	%fd474, %fd472, %fd473;
	st.shared.f64 	[%r37+40], %fd474;
	add.f64 	%fd475, %fd472, %fd473;
	st.shared.f64 	[%r37+32], %fd475;
	bar.sync 	0;
	@%p10 bra 	$L__BB254_10;
	ld.shared.f64 	%fd476, [%r6];
	ld.shared.f64 	%fd477, [%r6+1056];
	add.f64 	%fd478, %fd476, %fd477;
	sub.f64 	%fd479, %fd476, %fd477;
	ld.shared.f64 	%fd480, [%r6+96];
	ld.shared.f64 	%fd481, [%r6+960];
	add.f64 	%fd482, %fd480, %fd481;
	sub.f64 	%fd483, %fd480, %fd481;
	ld.shared.f64 	%fd484, [%r6+192];
	ld.shared.f64 	%fd485, [%r6+864];
	add.f64 	%fd486, %fd484, %fd485;
	sub.f64 	%fd487, %fd484, %fd485;
	ld.shared.f64 	%fd488, [%r6+288];
	ld.shared.f64 	%fd489, [%r6+768];
	add.f64 	%fd490, %fd488, %fd489;
	sub.f64 	%fd491, %fd488, %fd489;
	ld.shared.f64 	%fd492, [%r6+384];
	ld.shared.f64 	%fd493, [%r6+672];
	add.f64 	%fd494, %fd492, %fd493;
	sub.f64 	%fd495, %fd492, %fd493;
	ld.shared.f64 	%fd496, [%r6+480];
	ld.shared.f64 	%fd497, [%r6+576];
	add.f64 	%fd498, %fd496, %fd497;
	sub.f64 	%fd499, %fd496, %fd497;
	fma.rn.f64 	%fd500, %fd21, %fd478, 0d0000000000000000;
	fma.rn.f64 	%fd501, %fd22, %fd479, 0d0000000000000000;
	fma.rn.f64 	%fd502, %fd31, %fd482, %fd500;
	fma.rn.f64 	%fd503, %fd32, %fd483, %fd501;
	fma.rn.f64 	%fd504, %fd41, %fd486, %fd502;
	fma.rn.f64 	%fd505, %fd42, %fd487, %fd503;
	fma.rn.f64 	%fd506, %fd51, %fd490, %fd504;
	fma.rn.f64 	%fd507, %fd52, %fd491, %fd505;
	fma.rn.f64 	%fd508, %fd61, %fd494, %fd506;
	fma.rn.f64 	%fd509, %fd62, %fd495, %fd507;
	fma.rn.f64 	%fd510, %fd71, %fd498, %fd508;
	fma.rn.f64 	%fd511, %fd72, %fd499, %fd509;
	sub.f64 	%fd512, %fd510, %fd511;
	st.shared.f64 	[%r6+864], %fd512;
	add.f64 	%fd513, %fd510, %fd511;
	st.shared.f64 	[%r6], %fd513;
	fma.rn.f64 	%fd514, %fd23, %fd478, 0d0000000000000000;
	fma.rn.f64 	%fd515, %fd24, %fd479, 0d0000000000000000;
	fma.rn.f64 	%fd516, %fd33, %fd482, %fd514;
	fma.rn.f64 	%fd517, %fd34, %fd483, %fd515;
	fma.rn.f64 	%fd518, %fd43, %fd486, %fd516;
	fma.rn.f64 	%fd519, %fd44, %fd487, %fd517;
	fma.rn.f64 	%fd520, %fd53, %fd490, %fd518;
	fma.rn.f64 	%fd521, %fd54, %fd491, %fd519;
	fma.rn.f64 	%fd522, %fd63, %fd494, %fd520;
	fma.rn.f64 	%fd523, %fd64, %fd495, %fd521;
	fma.rn.f64 	%fd524, %fd73, %fd498, %fd522;
	fma.rn.f64 	%fd525, %fd74, %fd499, %fd523;
	sub.f64 	%fd526, %fd524, %fd525;
	st.shared.f64 	[%r6+768], %fd526;
	add.f64 	%fd527, %fd524, %fd525;
	st.shared.f64 	[%r6+96], %fd527;
	fma.rn.f64 	%fd528, %fd25, %fd478, 0d0000000000000000;
	fma.rn.f64 	%fd529, %fd26, %fd479, 0d0000000000000000;
	fma.rn.f64 	%fd530, %fd35, %fd482, %fd528;
	fma.rn.f64 	%fd531, %fd36, %fd483, %fd529;
	fma.rn.f64 	%fd532, %fd45, %fd486, %fd530;
	fma.rn.f64 	%fd533, %fd46, %fd487, %fd531;
	fma.rn.f64 	%fd534, %fd55, %fd490, %fd532;
	fma.rn.f64 	%fd535, %fd56, %fd491, %fd533;
	fma.rn.f64 	%fd536, %fd65, %fd494, %fd534;
	fma.rn.f64 	%fd537, %fd66, %fd495, %fd535;
	fma.rn.f64 	%fd538, %fd75, %fd498, %fd536;
	fma.rn.f64 	%fd539, %fd76, %fd499, %fd537;
	sub.f64 	%fd540, %fd538, %fd539;
	st.shared.f64 	[%r6+672], %fd540;
	add.f64 	%fd541, %fd538, %fd539;
	st.shared.f64 	[%r6+192], %fd541;
	fma.rn.f64 	%fd542, %fd27, %fd478, 0d0000000000000000;
	fma.rn.f64 	%fd543, %fd28, %fd479, 0d0000000000000000;
	fma.rn.f64 	%fd544, %fd37, %fd482, %fd542;
	fma.rn.f64 	%fd545, %fd38, %fd483, %fd543;
	fma.rn.f64 	%fd546, %fd47, %fd486, %fd544;
	fma.rn.f64 	%fd547, %fd48, %fd487, %fd545;
	fma.rn.f64 	%fd548, %fd57, %fd490, %fd546;
	fma.rn.f64 	%fd549, %fd58, %fd491, %fd547;
	fma.rn.f64 	%fd550, %fd67, %fd494, %fd548;
	fma.rn.f64 	%fd551, %fd68, %fd495, %fd549;
	fma.rn.f64 	%fd552, %fd77, %fd498, %fd550;
	fma.rn.f64 	%fd553, %fd78, %fd499, %fd551;
	sub.f64 	%fd554, %fd552, %fd553;
	st.shared.f64 	[%r6+576], %fd554;
	add.f64 	%fd555, %fd552, %fd553;
	st.shared.f64 	[%r6+288], %fd555;
	fma.rn.f64 	%fd556, %fd29, %fd478, 0d0000000000000000;
	fma.rn.f64 	%fd557, %fd30, %fd479, 0d0000000000000000;
	fma.rn.f64 	%fd558, %fd39, %fd482, %fd556;
	fma.rn.f64 	%fd559, %fd40, %fd483, %fd557;
	fma.rn.f64 	%fd560, %fd49, %fd486, %fd558;
	fma.rn.f64 	%fd561, %fd50, %fd487, %fd559;
	fma.rn.f64 	%fd562, %fd59, %fd490, %fd560;
	fma.rn.f64 	%fd563, %fd60, %fd491, %fd561;
	fma.rn.f64 	%fd564, %fd69, %fd494, %fd562;
	fma.rn.f64 	%fd565, %fd70, %fd495, %fd563;
	fma.rn.f64 	%fd566, %fd79, %fd498, %fd564;
	fma.rn.f64 	%fd567, %fd80, %fd499, %fd565;
	sub.f64 	%fd568, %fd566, %fd567;
	st.shared.f64 	[%r6+480], %fd568;
	add.f64 	%fd569, %fd566, %fd567;
	st.shared.f64 	[%r6+384], %fd569;
$L__BB254_10:
	mov.u32 	%r45, %tid.x;
	setp.gt.u32 	%p11, %r45, 99;
	bar.sync 	0;
	@%p11 bra 	$L__BB254_12;
	ld.shared.f64 	%fd570, [%r5];
	ld.shared.f64 	%fd571, [%r5+12672];
	add.f64 	%fd572, %fd570, %fd571;
	sub.f64 	%fd573, %fd570, %fd571;
	ld.shared.f64 	%fd574, [%r5+1152];
	ld.shared.f64 	%fd575, [%r5+11520];
	add.f64 	%fd576, %fd574, %fd575;
	sub.f64 	%fd577, %fd574, %fd575;
	ld.shared.f64 	%fd578, [%r5+2304];
	ld.shared.f64 	%fd579, [%r5+10368];
	add.f64 	%fd580, %fd578, %fd579;
	sub.f64 	%fd581, %fd578, %fd579;
	ld.shared.f64 	%fd582, [%r5+3456];
	ld.shared.f64 	%fd583, [%r5+9216];
	add.f64 	%fd584, %fd582, %fd583;
	sub.f64 	%fd585, %fd582, %fd583;
	ld.shared.f64 	%fd586, [%r5+4608];
	ld.shared.f64 	%fd587, [%r5+8064];
	add.f64 	%fd588, %fd586, %fd587;
	sub.f64 	%fd589, %fd586, %fd587;
	ld.shared.f64 	%fd590, [%r5+5760];
	ld.shared.f64 	%fd591, [%r5+6912];
	add.f64 	%fd592, %fd590, %fd591;
	sub.f64 	%fd593, %fd590, %fd591;
	fma.rn.f64 	%fd594, %fd21, %fd572, 0d0000000000000000;
	fma.rn.f64 	%fd595, %fd22, %fd573, 0d0000000000000000;
	fma.rn.f64 	%fd596, %fd31, %fd576, %fd594;
	fma.rn.f64 	%fd597, %fd32, %fd577, %fd595;
	fma.rn.f64 	%fd598, %fd41, %fd580, %fd596;
	fma.rn.f64 	%fd599, %fd42, %fd581, %fd597;
	fma.rn.f64 	%fd600, %fd51, %fd584, %fd598;
	fma.rn.f64 	%fd601, %fd52, %fd585, %fd599;
	fma.rn.f64 	%fd602, %fd61, %fd588, %fd600;
	fma.rn.f64 	%fd603, %fd62, %fd589, %fd601;
	fma.rn.f64 	%fd604, %fd71, %fd592, %fd602;
	fma.rn.f64 	%fd605, %fd72, %fd593, %fd603;
	sub.f64 	%fd664, %fd604, %fd605;
	add.f64 	%fd673, %fd604, %fd605;
	fma.rn.f64 	%fd606, %fd23, %fd572, 0d0000000000000000;
	fma.rn.f64 	%fd607, %fd24, %fd573, 0d0000000000000000;
	fma.rn.f64 	%fd608, %fd33, %fd576, %fd606;
	fma.rn.f64 	%fd609, %fd34, %fd577, %fd607;
	fma.rn.f64 	%fd610, %fd43, %fd580, %fd608;
	fma.rn.f64 	%fd611, %fd44, %fd581, %fd609;
	fma.rn.f64 	%fd612, %fd53, %fd584, %fd610;
	fma.rn.f64 	%fd613, %fd54, %fd585, %fd611;
	fma.rn.f64 	%fd614, %fd63, %fd588, %fd612;
	fma.rn.f64 	%fd615, %fd64, %fd589, %fd613;
	fma.rn.f64 	%fd616, %fd73, %fd592, %fd614;
	fma.rn.f64 	%fd617, %fd74, %fd593, %fd615;
	sub.f64 	%fd665, %fd616, %fd617;
	add.f64 	%fd672, %fd616, %fd617;
	fma.rn.f64 	%fd618, %fd25, %fd572, 0d0000000000000000;
	fma.rn.f64 	%fd619, %fd26, %fd573, 0d0000000000000000;
	fma.rn.f64 	%fd620, %fd35, %fd576, %fd618;
	fma.rn.f64 	%fd621, %fd36, %fd577, %fd619;
	fma.rn.f64 	%fd622, %fd45, %fd580, %fd620;
	fma.rn.f64 	%fd623, %fd46, %fd581, %fd621;
	fma.rn.f64 	%fd624, %fd55, %fd584, %fd622;
	fma.rn.f64 	%fd625, %fd56, %fd585, %fd623;
	fma.rn.f64 	%fd626, %fd65, %fd588, %fd624;
	fma.rn.f64 	%fd627, %fd66, %fd589, %fd625;
	fma.rn.f64 	%fd628, %fd75, %fd592, %fd626;
	fma.rn.f64 	%fd629, %fd76, %fd593, %fd627;
	sub.f64 	%fd666, %fd628, %fd629;
	add.f64 	%fd671, %fd628, %fd629;
	fma.rn.f64 	%fd630, %fd27, %fd572, 0d0000000000000000;
	fma.rn.f64 	%fd631, %fd28, %fd573, 0d0000000000000000;
	fma.rn.f64 	%fd632, %fd37, %fd576, %fd630;
	fma.rn.f64 	%fd633, %fd38, %fd577, %fd631;
	fma.rn.f64 	%fd634, %fd47, %fd580, %fd632;
	fma.rn.f64 	%fd635, %fd48, %fd581, %fd633;
	fma.rn.f64 	%fd636, %fd57, %fd584, %fd634;
	fma.rn.f64 	%fd637, %fd58, %fd585, %fd635;
	fma.rn.f64 	%fd638, %fd67, %fd588, %fd636;
	fma.rn.f64 	%fd639, %fd68, %fd589, %fd637;
	fma.rn.f64 	%fd640, %fd77, %fd592, %fd638;
	fma.rn.f64 	%fd641, %fd78, %fd593, %fd639;
	sub.f64 	%fd667, %fd640, %fd641;
	add.f64 	%fd670, %fd640, %fd641;
	fma.rn.f64 	%fd642, %fd29, %fd572, 0d0000000000000000;
	fma.rn.f64 	%fd643, %fd30, %fd573, 0d0000000000000000;
	fma.rn.f64 	%fd644, %fd39, %fd576, %fd642;
	fma.rn.f64 	%fd645, %fd40, %fd577, %fd643;
	fma.rn.f64 	%fd646, %fd49, %fd580, %fd644;
	fma.rn.f64 	%fd647, %fd50, %fd581, %fd645;
	fma.rn.f64 	%fd648, %fd59, %fd584, %fd646;
	fma.rn.f64 	%fd649, %fd60, %fd585, %fd647;
	fma.rn.f64 	%fd650, %fd69, %fd588, %fd648;
	fma.rn.f64 	%fd651, %fd70, %fd589, %fd649;
	fma.rn.f64 	%fd652, %fd79, %fd592, %fd650;
	fma.rn.f64 	%fd653, %fd80, %fd593, %fd651;
	sub.f64 	%fd668, %fd652, %fd653;
	add.f64 	%fd669, %fd652, %fd653;
$L__BB254_12:
	bar.sync 	0;
	@%p4 bra 	$L__BB254_14;
	ld.param.u64 	%rd21, [_Z32massMatrixMultiplyRegisterKernelILi10ELi12ELi1EEviPKdS1_S1_S1_Pd_param_5];
	mov.u32 	%r46, %ctaid.x;
	mov.u32 	%r47, %tid.y;
	add.s32 	%r48, %r46, %r47;
	mov.u32 	%r49, %tid.x;
	mad.lo.s32 	%r50, %r48, 1000, %r49;
	cvta.to.global.u64 	%rd17, %rd21;
	mul.wide.s32 	%rd18, %r50, 8;
	add.s64 	%rd19, %rd17, %rd18;
	st.global.f64 	[%rd19], %fd673;
	st.global.f64 	[%rd19+800], %fd672;
	st.global.f64 	[%rd19+1600], %fd671;
	st.global.f64 	[%rd19+2400], %fd670;
	st.global.f64 	[%rd19+3200], %fd669;
	st.global.f64 	[%rd19+4000], %fd668;
	st.global.f64 	[%rd19+4800], %fd667;
	st.global.f64 	[%rd19+5600], %fd666;
	st.global.f64 	[%rd19+6400], %fd665;
	st.global.f64 	[%rd19+7200], %fd664;
$L__BB254_14:
	ret;

}
	// .globl	_Z32massMatrixMultiplyConstantKernelILi10ELi12ELi1EEviPKdS1_S1_S1_Pd
.visible .entry _Z32massMatrixMultiplyConstantKernelILi10ELi12ELi1EEviPKdS1_S1_S1_Pd(
	.param .u32 _Z32massMatrixMultiplyConstantKernelILi10ELi12ELi1EEviPKdS1_S1_S1_Pd_param_0,
	.param .u64 .ptr .align 1 _Z32massMatrixMultiplyConstantKernelILi10ELi12ELi1EEviPKdS1_S1_S1_Pd_param_1,
	.param .u64 .ptr .align 1 _Z32massMatrixMultiplyConstantKernelILi10ELi12ELi1EEviPKdS1_S1_S1_Pd_param_2,
	.param .u64 .ptr .align 1 _Z32massMatrixMultiplyConstantKernelILi10ELi12ELi1EEviPKdS1_S1_S1_Pd_param_3,
	.param .u64 .ptr .align 1 _Z32massMatrixMultiplyConstantKernelILi10ELi12ELi1EEviPKdS1_S1_S1_Pd_param_4,
	.param .u64 .ptr .align 1 _Z32massMatrixMultiplyConstantKernelILi10ELi12ELi1EEviPKdS1_S1_S1_Pd_param_5
)
{
	.reg .pred 	%p<10>;
	.reg .b16 	%rs<13>;
	.reg .b32 	%r<38>;
	.reg .b64 	%rd<15>;
	.reg .b64 	%fd<896>;
	// demoted variable
	.shared .align 8 .b8 _ZZ32massMatrixMultiplyConstantKernelILi10ELi12ELi1EEviPKdS1_S1_S1_PdE6s_tmp1[13824];
	ld.param.u32 	%r9, [_Z32massMatrixMultiplyConstantKernelILi10ELi12ELi1EEviPKdS1_S1_S1_Pd_param_0];
	ld.param.u64 	%rd2, [_Z32massMatrixMultiplyConstantKernelILi10ELi12ELi1EEviPKdS1_S1_S1_Pd_param_4];
	mov.u32 	%r10, %tid.x;
	mov.u32 	%r2, %tid.y;
	mov.u32 	%r11, %ctaid.x;
	add.s32 	%r3, %r11, %r2;
	cvt.u16.u32 	%rs2, %r10;
	mul.hi.u16 	%rs3, %rs2, -13107;
	shr.u16 	%rs4, %rs3, 3;
	mul.lo.s16 	%rs5, %rs4, 10;
	sub.s16 	%rs1, %rs2, %rs5;
	setp.lt.s32 	%p2, %r3, %r9;
	setp.lt.u32 	%p3, %r10, 100;
	and.pred  	%p1, %p2, %p3;
	not.pred 	%p4, %p1;
	@%p4 bra 	$L__BB255_2;
	cvta.to.global.u64 	%rd4, %rd2;
	mad.lo.s32 	%r12, %r3, 1000, %r10;
	mul.wide.s32 	%rd5, %r12, 8;
	add.s64 	%rd6, %rd4, %rd5;
	ld.global.nc.f64 	%fd852, [%rd6];
	ld.global.nc.f64 	%fd851, [%rd6+800];
	ld.global.nc.f64 	%fd850, [%rd6+1600];
	ld.global.nc.f64 	%fd849, [%rd6+2400];
	ld.global.nc.f64 	%fd848, [%rd6+3200];
	ld.global.nc.f64 	%fd847, [%rd6+4000];
	ld.global.nc.f64 	%fd846, [%rd6+4800];
	ld.global.nc.f64 	%fd845, [%rd6+5600];
	ld.global.nc.f64 	%fd844, [%rd6+6400];
	ld.global.nc.f64 	%fd843, [%rd6+7200];
$L__BB255_2:
	setp.gt.u32 	%p5, %r10, 99;
	bar.sync 	0;
	ld.const.f64 	%fd21, [const_oddDofToQuad];
	ld.const.f64 	%fd22, [const_evenDofToQuad];
	ld.const.f64 	%fd23, [const_oddDofToQuad+8];
	ld.const.f64 	%fd24, [const_evenDofToQuad+8];
	ld.const.f64 	%fd25, [const_oddDofToQuad+16];
	ld.const.f64 	%fd26, [const_evenDofToQuad+16];
	ld.const.f64 	%fd27, [const_oddDofToQuad+24];
	ld.const.f64 	%fd28, [const_evenDofToQuad+24];
	ld.const.f64 	%fd29, [const_oddDofToQuad+32];
	ld.const.f64 	%fd30, [const_evenDofToQuad+32];
	ld.const.f64 	%fd31, [const_oddDofToQuad+40];
	ld.const.f64 	%fd32, [const_evenDofToQuad+40];
	ld.const.f64 	%fd33, [const_oddDofToQuad+48];
	ld.const.f64 	%fd34, [const_evenDofToQuad+48];
	ld.const.f64 	%fd35, [const_oddDofToQuad+56];
	ld.const.f64 	%fd36, [const_evenDofToQuad+56];
	ld.const.f64 	%fd37, [const_oddDofToQuad+64];
	ld.const.f64 	%fd38, [const_evenDofToQuad+64];
	ld.const.f64 	%fd39, [const_oddDofToQuad+72];
	ld.const.f64 	%fd40, [const_evenDofToQuad+72];
	ld.const.f64 	%fd41, [const_oddDofToQuad+80];
	ld.const.f64 	%fd42, [const_evenDofToQuad+80];
	ld.const.f64 	%fd43, [const_oddDofToQuad+88];
	ld.const.f64 	%fd44, [const_evenDofToQuad+88];
	ld.const.f64 	%fd45, [const_oddDofToQuad+96];
	ld.const.f64 	%fd46, [const_evenDofToQuad+96];
	ld.const.f64 	%fd47, [const_oddDofToQuad+104];
	mov.u32 	%r13, _ZZ32massMatrixMultiplyConstantKernelILi10ELi12ELi1EEviPKdS1_S1_S1_PdE6s_tmp1;
	mad.lo.s32 	%r14, %r2, 13824, %r13;
	mul.lo.s16 	%rs7, %rs2, 205;
	shr.u16 	%rs8, %rs7, 11;
	cvt.u32.u16 	%r4, %rs8;
	mul.wide.u16 	%r15, %rs8, 96;
	add.s32 	%r5, %r14, %r15;
	mul.wide.u16 	%r16, %rs1, 8;
	add.s32 	%r6, %r5, %r16;
	@%p5 bra 	$L__BB255_4;
	add.f64 	%fd178, %fd852, %fd843;
	sub.f64 	%fd179, %fd852, %fd843;
	add.f64 	%fd180, %fd851, %fd844;
	sub.f64 	%fd181, %fd851, %fd844;
	add.f64 	%fd182, %fd850, %fd845;
	sub.f64 	%fd183, %fd850, %fd845;
	add.f64 	%fd184, %fd849, %fd846;
	sub.f64 	%fd185, %fd849, %fd846;
	add.f64 	%fd186, %fd848, %fd847;
	sub.f64 	%fd187, %fd848, %fd847;
	fma.rn.f64 	%fd188, %fd21, %fd178, 0d0000000000000000;
	fma.rn.f64 	%fd189, %fd22, %fd179, 0d0000000000000000;
	fma.rn.f64 	%fd190, %fd23, %fd180, %fd188;
	fma.rn.f64 	%fd191, %fd24, %fd181, %fd189;
	fma.rn.f64 	%fd192, %fd25, %fd182, %fd190;
	fma.rn.f64 	%fd193, %fd26, %fd183, %fd191;
	fma.rn.f64 	%fd194, %fd27, %fd184, %fd192;
	fma.rn.f64 	%fd195, %fd28, %fd185, %fd193;
	fma.rn.f64 	%fd196, %fd29, %fd186, %fd194;
	fma.rn.f64 	%fd197, %fd30, %fd187, %fd195;
	sub.f64 	%fd198, %fd196, %fd197;
	st.shared.f64 	[%r6+12672], %fd198;
	add.f64 	%fd199, %fd197, %fd196;
	st.shared.f64 	[%r6], %fd199;
	fma.rn.f64 	%fd200, %fd31, %fd178, 0d0000000000000000;
	fma.rn.f64 	%fd201, %fd32, %fd179, 0d0000000000000000;
	fma.rn.f64 	%fd202, %fd33, %fd180, %fd200;
	fma.rn.f64 	%fd203, %fd34, %fd181, %fd201;
	fma.rn.f64 	%fd204, %fd35, %fd182, %fd202;
	fma.rn.f64 	%fd205, %fd36, %fd183, %fd203;
	fma.rn.f64 	%fd206, %fd37, %fd184, %fd204;
	fma.rn.f64 	%fd207, %fd38, %fd185, %fd205;
	fma.rn.f64 	%fd208, %fd39, %fd186, %fd206;
	fma.rn.f64 	%fd209, %fd40, %fd187, %fd207;
	sub.f64 	%fd210, %fd208, %fd209;
	st.shared.f64 	[%r6+11520], %fd210;
	add.f64 	%fd211, %fd209, %fd208;
	st.shared.f64 	[%r6+1152], %fd211;
	fma.rn.f64 	%fd212, %fd41, %fd178, 0d0000000000000000;
	fma.rn.f64 	%fd213, %fd42, %fd179, 0d0000000000000000;
	fma.rn.f64 	%fd214, %fd43, %fd180, %fd212;
	fma.rn.f64 	%fd215, %fd44, %fd181, %fd213;
	fma.rn.f64 	%fd216, %fd45, %fd182, %fd214;
	fma.rn.f64 	%fd217, %fd46, %fd183, %fd215;
	fma.rn.f64 	%fd218, %fd47, %fd184, %fd216;
	ld.const.f64 	%fd219, [const_evenDofToQuad+104];
	fma.rn.f64 	%fd220, %fd219, %fd185, %fd217;
	ld.const.f64 	%fd221, [const_oddDofToQuad+112];
	fma.rn.f64 	%fd222, %fd221, %fd186, %fd218;
	ld.const.f64 	%fd223, [const_evenDofToQuad+112];
	fma.rn.f64 	%fd224, %fd223, %fd187, %fd220;
	sub.f64 	%fd225, %fd222, %fd224;
	st.shared.f64 	[%r6+10368], %fd225;
	add.f64 	%fd226, %fd224, %fd222;
	st.shared.f64 	[%r6+2304], %fd226;
	ld.const.f64 	%fd227, [const_oddDofToQuad+120];
	fma.rn.f64 	%fd228, %fd227, %fd178, 0d0000000000000000;
	ld.const.f64 	%fd229, [const_evenDofToQuad+120];
	fma.rn.f64 	%fd230, %fd229, %fd179, 0d0000000000000000;
	ld.const.f64 	%fd231, [const_oddDofToQuad+128];
	fma.rn.f64 	%fd232, %fd231, %fd180, %fd228;
	ld.const.f64 	%fd233, [const_evenDofToQuad+128];
	fma.rn.f64 	%fd234, %fd233, %fd181, %fd230;
	ld.const.f64 	%fd235, [const_oddDofToQuad+136];
	fma.rn.f64 	%fd236, %fd235, %fd182, %fd232;
	ld.const.f64 	%fd237, [const_evenDofToQuad+136];
	fma.rn.f64 	%fd238, %fd237, %fd183, %fd234;
	ld.const.f64 	%fd239, [const_oddDofToQuad+144];
	fma.rn.f64 	%fd240, %fd239, %fd184, %fd236;
	ld.const.f64 	%fd241, [const_evenDofToQuad+144];
	fma.rn.f64 	%fd242, %fd241, %fd185, %fd238;
	ld.const.f64 	%fd243, [const_oddDofToQuad+152];
	fma.rn.f64 	%fd244, %fd243, %fd186, %fd240;
	ld.const.f64 	%fd245, [const_evenDofToQuad+152];
	fma.rn.f64 	%fd246, %fd245, %fd187, %fd242;
	sub.f64 	%fd247, %fd244, %fd246;
	st.shared.f64 	[%r6+9216], %fd247;
	add.f64 	%fd248, %fd246, %fd244;
	st.shared.f64 	[%r6+3456], %fd248;
	ld.const.f64 	%fd249, [const_oddDofToQuad+160];
	fma.rn.f64 	%fd250, %fd249, %fd178, 0d0000000000000000;
	ld.const.f64 	%fd251, [const_evenDofToQuad+160];
	fma.rn.f64 	%fd252, %fd251, %fd179, 0d0000000000000000;
	ld.const.f64 	%fd253, [const_oddDofToQuad+168];
	fma.rn.f64 	%fd254, %fd253, %fd180, %fd250;
	ld.const.f64 	%fd255, [const_evenDofToQuad+168];
	fma.rn.f64 	%fd256, %fd255, %fd181, %fd252;
	ld.const.f64 	%fd257, [const_oddDofToQuad+176];
	fma.rn.f64 	%fd258, %fd257, %fd182, %fd254;
	ld.const.f64 	%fd259, [const_evenDofToQuad+176];
	fma.rn.f64 	%fd260, %fd259, %fd183, %fd256;
	ld.const.f64 	%fd261, [const_oddDofToQuad+184];
	fma.rn.f64 	%fd262, %fd261, %fd184, %fd258;
	ld.const.f64 	%fd263, [const_evenDofToQuad+184];
	fma.rn.f64 	%fd264, %fd263, %fd185, %fd260;
	ld.const.f64 	%fd265, [const_oddDofToQuad+192];
	fma.rn.f64 	%fd266, %fd265, %fd186, %fd262;
	ld.const.f64 	%fd267, [const_evenDofToQuad+192];
	fma.rn.f64 	%fd268, %fd267, %fd187, %fd264;
	sub.f64 	%fd269, %fd266, %fd268;
	st.shared.f64 	[%r6+8064], %fd269;
	add.f64 	%fd270, %fd268, %fd266;
	st.shared.f64 	[%r6+4608], %fd270;
	ld.const.f64 	%fd271, [const_oddDofToQuad+200];
	fma.rn.f64 	%fd272, %fd271, %fd178, 0d0000000000000000;
	ld.const.f64 	%fd273, [const_evenDofToQuad+200];
	fma.rn.f64 	%fd274, %fd273, %fd179, 0d0000000000000000;
	ld.const.f64 	%fd275, [const_oddDofToQuad+208];
	fma.rn.f64 	%fd276, %fd275, %fd180, %fd272;
	ld.const.f64 	%fd277, [const_evenDofToQuad+208];
	fma.rn.f64 	%fd278, %fd277, %fd181, %fd274;
	ld.const.f64 	%fd279, [const_oddDofToQuad+216];
	fma.rn.f64 	%fd280, %fd279, %fd182, %fd276;
	ld.const.f64 	%fd281, [const_evenDofToQuad+216];
	fma.rn.f64 	%fd282, %fd281, %fd183, %fd278;
	ld.const.f64 	%fd283, [const_oddDofToQuad+224];
	fma.rn.f64 	%fd284, %fd283, %fd184, %fd280;
	ld.const.f64 	%fd285, [const_evenDofToQuad+224];
	fma.rn.f64 	%fd286, %fd285, %fd185, %fd282;
	ld.const.f64 	%fd287, [const_oddDofToQuad+232];
	fma.rn.f64 	%fd288, %fd287, %fd186, %fd284;
	ld.const.f64 	%fd289, [const_evenDofToQuad+232];
	fma.rn.f64 	%fd290, %fd289, %fd187, %fd286;
	sub.f64 	%fd291, %fd288, %fd290;
	st.shared.f64 	[%r6+6912], %fd291;
	add.f64 	%fd292, %fd290, %fd288;
	st.shared.f64 	[%r6+5760], %fd292;
$L__BB255_4:
	bar.sync 	0;
	setp.lt.u32 	%p6, %r10, 120;
	mad.lo.s32 	%r17, %r4, 1056, %r5;
	add.s32 	%r7, %r17, %r16;
	@%p6 bra 	$L__BB255_6;
	ld.const.f64 	%fd885, [const_evenDofToQuad+104];
	ld.const.f64 	%fd884, [const_oddDofToQuad+112];
	ld.const.f64 	%fd883, [const_evenDofToQuad+112];
	ld.const.f64 	%fd882, [const_oddDofToQuad+120];
	ld.const.f64 	%fd881, [const_evenDofToQuad+120];
	ld.const.f64 	%fd880, [const_oddDofToQuad+128];
	ld.const.f64 	%fd879, [const_evenDofToQuad+128];
	ld.const.f64 	%fd878, [const_oddDofToQuad+136];
	ld.const.f64 	%fd877, [const_evenDofToQuad+136];
	ld.const.f64 	%fd876, [const_oddDofToQuad+144];
	ld.const.f64 	%fd875, [const_evenDofToQuad+144];
	ld.const.f64 	%fd874, [const_oddDofToQuad+152];
	ld.const.f64 	%fd873, [const_evenDofToQuad+152];
	ld.const.f64 	%fd872, [const_oddDofToQuad+160];
	ld.const.f64 	%fd871, [const_evenDofToQuad+160];
	ld.const.f64 	%fd870, [const_oddDofToQuad+168];
	ld.const.f64 	%fd869, [const_evenDofToQuad+168];
	ld.const.f64 	%fd868, [const_oddDofToQuad+176];
	ld.const.f64 	%fd867, [const_evenDofToQuad+176];
	ld.const.f64 	%fd866, [const_oddDofToQuad+184];
	ld.const.f64 	%fd865, [const_evenDofToQuad+184];
	ld.const.f64 	%fd864, [const_oddDofToQuad+192];
	ld.const.f64 	%fd863, [const_evenDofToQuad+192];
	ld.const.f64 	%fd862, [const_oddDofToQuad+200];
	ld.const.f64 	%fd861, [const_evenDofToQuad+200];
	ld.const.f64 	%fd860, [const_oddDofToQuad+208];
	ld.const.f64 	%fd859, [const_evenDofToQuad+208];
	ld.const.f64 	%fd858, [const_oddDofToQuad+216];
	ld.const.f64 	%fd857, [const_evenDofToQuad+216];
	ld.const.f64 	%fd856, [const_oddDofToQuad+224];
	ld.const.f64 	%fd855, [const_evenDofToQuad+224];
	ld.const.f64 	%fd854, [const_oddDofToQuad+232];
	ld.const.f64 	%fd853, [const_evenDofToQuad+232];
	bra.uni 	$L__BB255_7;
$L__BB255_6:
	ld.shared.f64 	%fd293, [%r7];
	ld.shared.f64 	%fd294, [%r7+864];
	add.f64 	%fd295, %fd293, %fd294;
	sub.f64 	%fd296, %fd293, %fd294;
	ld.shared.f64 	%fd297, [%r7+96];
	ld.shared.f64 	%fd298, [%r7+768];
	add.f64 	%fd299, %fd297, %fd298;
	sub.f64 	%fd300, %fd297, %fd298;
	ld.shared.f64 	%fd301, [%r7+192];
	ld.shared.f64 	%fd302, [%r7+672];
	add.f64 	%fd303, %fd301, %fd302;
	sub.f64 	%fd304, %fd301, %fd302;
	ld.shared.f64 	%fd305, [%r7+288];
	ld.shared.f64 	%fd306, [%r7+576];
	add.f64 	%fd307, %fd305, %fd306;
	sub.f64 	%fd308, %fd305, %fd306;
	ld.shared.f64 	%fd309, [%r7+384];
	ld.shared.f64 	%fd310, [%r7+480];
	add.f64 	%fd311, %fd309, %fd310;
	sub.f64 	%fd312, %fd309, %fd310;
	fma.rn.f64 	%fd314, %fd21, %fd295, 0d0000000000000000;
	fma.rn.f64 	%fd316, %fd22, %fd296, 0d0000000000000000;
	fma.rn.f64 	%fd318, %fd23, %fd299, %fd314;
	fma.rn.f64 	%fd319, %fd24, %fd300, %fd316;
	fma.rn.f64 	%fd320, %fd25, %fd303, %fd318;
	fma.rn.f64 	%fd321, %fd26, %fd304, %fd319;
	fma.rn.f64 	%fd322, %fd27, %fd307, %fd320;
	fma.rn.f64 	%fd324, %fd28, %fd308, %fd321;
	fma.rn.f64 	%fd326, %fd29, %fd311, %fd322;
	fma.rn.f64 	%fd328, %fd30, %fd312, %fd324;
	sub.f64 	%fd329, %fd326, %fd328;
	st.shared.f64 	[%r7+1056], %fd329;
	add.f64 	%fd330, %fd328, %fd326;
	st.shared.f64 	[%r7], %fd330;
	fma.rn.f64 	%fd331, %fd31, %fd295, 0d0000000000000000;
	fma.rn.f64 	%fd332, %fd32, %fd296, 0d0000000000000000;
	fma.rn.f64 	%fd333, %fd33, %fd299, %fd331;
	fma.rn.f64 	%fd334, %fd34, %fd300, %fd332;
	fma.rn.f64 	%fd335, %fd35, %fd303, %fd333;
	fma.rn.f64 	%fd336, %fd36, %fd304, %fd334;
	fma.rn.f64 	%fd337, %fd37, %fd307, %fd335;
	fma.rn.f64 	%fd338, %fd38, %fd308, %fd336;
	fma.rn.f64 	%fd339, %fd39, %fd311, %fd337;
	fma.rn.f64 	%fd340, %fd40, %fd312, %fd338;
	sub.f64 	%fd341, %fd339, %fd340;
	st.shared.f64 	[%r7+960], %fd341;
	add.f64 	%fd342, %fd340, %fd339;
	st.shared.f64 	[%r7+96], %fd342;
	fma.rn.f64 	%fd343, %fd41, %fd295, 0d0000000000000000;
	fma.rn.f64 	%fd345, %fd42, %fd296, 0d0000000000000000;
	fma.rn.f64 	%fd347, %fd43, %fd299, %fd343;
	fma.rn.f64 	%fd349, %fd44, %fd300, %fd345;
	fma.rn.f64 	%fd351, %fd45, %fd303, %fd347;
	fma.rn.f64 	%fd353, %fd46, %fd304, %fd349;
	fma.rn.f64 	%fd354, %fd47, %fd307, %fd351;
	ld.const.f64 	%fd885, [const_evenDofToQuad+104];
	fma.rn.f64 	%fd355, %fd885, %fd308, %fd353;
	ld.const.f64 	%fd884, [const_oddDofToQuad+112];
	fma.rn.f64 	%fd356, %fd884, %fd311, %fd354;
	ld.const.f64 	%fd883, [const_evenDofToQuad+112];
	fma.rn.f64 	%fd357, %fd883, %fd312, %fd355;
	sub.f64 	%fd358, %fd356, %fd357;
	st.shared.f64 	[%r7+864], %fd358;
	add.f64 	%fd359, %fd357, %fd356;
	st.shared.f64 	[%r7+192], %fd359;
	ld.const.f64 	%fd882, [const_oddDofToQuad+120];
	fma.rn.f64 	%fd360, %fd882, %fd295, 0d0000000000000000;
	ld.const.f64 	%fd881, [const_evenDofToQuad+120];
	fma.rn.f64 	%fd361, %fd881, %fd296, 0d0000000000000000;
	ld.const.f64 	%fd880, [const_oddDofToQuad+128];
	fma.rn.f64 	%fd362, %fd880, %fd299, %fd360;
	ld.const.f64 	%fd879, [const_evenDofToQuad+128];
	fma.rn.f64 	%fd363, %fd879, %fd300, %fd361;
	ld.const.f64 	%fd878, [const_oddDofToQuad+136];
	fma.rn.f64 	%fd364, %fd878, %fd303, %fd362;
	ld.const.f64 	%fd877, [const_evenDofToQuad+136];
	fma.rn.f64 	%fd365, %fd877, %fd304, %fd363;
	ld.const.f64 	%fd876, [const_oddDofToQuad+144];
	fma.rn.f64 	%fd366, %fd876, %fd307, %fd364;
	ld.const.f64 	%fd875, [const_evenDofToQuad+144];
	fma.rn.f64 	%fd367, %fd875, %fd308, %fd365;
	ld.const.f64 	%fd874, [const_oddDofToQuad+152];
	fma.rn.f64 	%fd368, %fd874, %fd311, %fd366;
	ld.const.f64 	%fd873, [const_evenDofToQuad+152];
	fma.rn.f64 	%fd369, %fd873, %fd312, %fd367;
	sub.f64 	%fd370, %fd368, %fd369;
	st.shared.f64 	[%r7+768], %fd370;
	add.f64 	%fd371, %fd369, %fd368;
	st.shared.f64 	[%r7+288], %fd371;
	ld.const.f64 	%fd872, [const_oddDofToQuad+160];
	fma.rn.f64 	%fd372, %fd872, %fd295, 0d0000000000000000;
	ld.const.f64 	%fd871, [const_evenDofToQuad+160];
	fma.rn.f64 	%fd373, %fd871, %fd296, 0d0000000000000000;
	ld.const.f64 	%fd870, [const_oddDofToQuad+168];
	fma.rn.f64 	%fd374, %fd870, %fd299, %fd372;
	ld.const.f64 	%fd869, [const_evenDofToQuad+168];
	fma.rn.f64 	%fd375, %fd869, %fd300, %fd373;
	ld.const.f64 	%fd868, [const_oddDofToQuad+176];
	fma.rn.f64 	%fd376, %fd868, %fd303, %fd374;
	ld.const.f64 	%fd867, [const_evenDofToQuad+176];
	fma.rn.f64 	%fd377, %fd867, %fd304, %fd375;
	ld.const.f64 	%fd866, [const_oddDofToQuad+184];
	fma.rn.f64 	%fd378, %fd866, %fd307, %fd376;
	ld.const.f64 	%fd865, [const_evenDofToQuad+184];
	fma.rn.f64 	%fd379, %fd865, %fd308, %fd377;
	ld.const.f64 	%fd864, [const_oddDofToQuad+192];
	fma.rn.f64 	%fd380, %fd864, %fd311, %fd378;
	ld.const.f64 	%fd863, [const_evenDofToQuad+192];
	fma.rn.f64 	%fd381, %fd863, %fd312, %fd379;
	sub.f64 	%fd382, %fd380, %fd381;
	st.shared.f64 	[%r7+672], %fd382;
	add.f64 	%fd383, %fd381, %fd380;
	st.shared.f64 	[%r7+384], %fd383;
	ld.const.f64 	%fd862, [const_oddDofToQuad+200];
	fma.rn.f64 	%fd384, %fd862, %fd295, 0d0000000000000000;
	ld.const.f64 	%fd861, [const_evenDofToQuad+200];
	fma.rn.f64 	%fd385, %fd861, %fd296, 0d0000000000000000;
	ld.const.f64 	%fd860, [const_oddDofToQuad+208];
	fma.rn.f64 	%fd386, %fd860, %fd299, %fd384;
	ld.const.f64 	%fd859, [const_evenDofToQuad+208];
	fma.rn.f64 	%fd387, %fd859, %fd300, %fd385;
	ld.const.f64 	%fd858, [const_oddDofToQuad+216];
	fma.rn.f64 	%fd388, %fd858, %fd303, %fd386;
	ld.const.f64 	%fd857, [const_evenDofToQuad+216];
	fma.rn.f64 	%fd389, %fd857, %fd304, %fd387;
	ld.const.f64 	%fd856, [const_oddDofToQuad+224];
	fma.rn.f64 	%fd390, %fd856, %fd307, %fd388;
	ld.const.f64 	%fd855, [const_evenDofToQuad+224];
	fma.rn.f64 	%fd391, %fd855, %fd308, %fd389;
	ld.const.f64 	%fd854, [const_oddDofToQuad+232];
	fma.rn.f64 	%fd392, %fd854, %fd311, %fd390;
	ld.const.f64 	%fd853, [const_evenDofToQuad+232];
	fma.rn.f64 	%fd393, %fd853, %fd312, %fd391;
	sub.f64 	%fd394, %fd392, %fd393;
	st.shared.f64 	[%r7+576], %fd394;
	add.f64 	%fd395, %fd393, %fd392;
	st.shared.f64 	[%r7+480], %fd395;
$L__BB255_7:
	ld.param.u64 	%rd13, [_Z32massMatrixMultiplyConstantKernelILi10ELi12ELi1EEviPKdS1_S1_S1_Pd_param_1];
	mov.u32 	%r19, %tid.x;
	setp.gt.u32 	%p7, %r19, 119;
	bar.sync 	0;
	cvt.u16.u32 	%rs9, %r19;
	mul.hi.u16 	%rs10, %rs9, 5462;
	mul.lo.s16 	%rs11, %rs10, 12;
	sub.s16 	%rs12, %rs9, %rs11;
	mov.u32 	%r20, %tid.y;
	mov.u32 	%r21, _ZZ32massMatrixMultiplyConstantKernelILi10ELi12ELi1EEviPKdS1_S1_S1_PdE6s_tmp1;
	mad.lo.s32 	%r22, %r20, 13824, %r21;
	mul.wide.u16 	%r23, %rs10, 1152;
	add.s32 	%r24, %r22, %r23;
	mul.wide.u16 	%r25, %rs12, 96;
	add.s32 	%r26, %r24, %r25;
	ld.shared.f64 	%fd396, [%r26];
	ld.shared.f64 	%fd397, [%r26+72];
	add.f64 	%fd398, %fd396, %fd397;
	sub.f64 	%fd399, %fd396, %fd397;
	ld.shared.f64 	%fd400, [%r26+8];
	ld.shared.f64 	%fd401, [%r26+64];
	add.f64 	%fd402, %fd400, %fd401;
	sub.f64 	%fd403, %fd400, %fd401;
	ld.shared.f64 	%fd404, [%r26+16];
	ld.shared.f64 	%fd405, [%r26+56];
	add.f64 	%fd406, %fd404, %fd405;
	sub.f64 	%fd407, %fd404, %fd405;
	ld.shared.f64 	%fd408, [%r26+24];
	ld.shared.f64 	%fd409, [%r26+48];
	add.f64 	%fd410, %fd408, %fd409;
	sub.f64 	%fd411, %fd408, %fd409;
	ld.shared.f64 	%fd412, [%r26+32];
	ld.shared.f64 	%fd413, [%r26+40];
	add.f64 	%fd414, %fd412, %fd413;
	sub.f64 	%fd415, %fd412, %fd413;
	mov.u32 	%r27, %ctaid.x;
	add.s32 	%r28, %r27, %r20;
	mov.b32 	%r29, {%rs12, %rs10};
	mov.b32 	%r30, 11;
	mov.b32 	%r31, 36876;
	dp2a.lo.u32.u32 	%r32, %r29, %r31, %r30;
	mad.lo.s32 	%r33, %r28, 1728, %r32;
	ld.const.f64 	%fd416, [const_oddDofToQuad];
	fma.rn.f64 	%fd417, %fd416, %fd398, 0d0000000000000000;
	ld.const.f64 	%fd418, [const_evenDofToQuad];
	fma.rn.f64 	%fd419, %fd418, %fd399, 0d0000000000000000;
	ld.const.f64 	%fd420, [const_oddDofToQuad+8];
	fma.rn.f64 	%fd421, %fd420, %fd402, %fd417;
	ld.const.f64 	%fd422, [const_evenDofToQuad+8];
	fma.rn.f64 	%fd423, %fd422, %fd403, %fd419;
	ld.const.f64 	%fd424, [const_oddDofToQuad+16];
	fma.rn.f64 	%fd425, %fd424, %fd406, %fd421;
	ld.const.f64 	%fd426, [const_evenDofToQuad+16];
	fma.rn.f64 	%fd427, %fd426, %fd407, %fd423;
	ld.const.f64 	%fd428, [const_oddDofToQuad+24];
	fma.rn.f64 	%fd429, %fd428, %fd410, %fd425;
	ld.const.f64 	%fd430, [const_evenDofToQuad+24];
	fma.rn.f64 	%fd431, %fd430, %fd411, %fd427;
	ld.const.f64 	%fd432, [const_oddDofToQuad+32];
	fma.rn.f64 	%fd433, %fd432, %fd414, %fd429;
	ld.const.f64 	%fd434, [const_evenDofToQuad+32];
	fma.rn.f64 	%fd435, %fd434, %fd415, %fd431;
	cvta.to.global.u64 	%rd7, %rd13;
	mul.wide.s32 	%rd8, %r33, 8;
	add.s64 	%rd9, %rd7, %rd8;
	ld.global.nc.f64 	%fd436, [%rd9];
	ld.global.nc.f64 	%fd437, [%rd9+-88];
	sub.f64 	%fd438, %fd433, %fd435;
	mul.f64 	%fd439, %fd438, %fd436;
	add.f64 	%fd440, %fd433, %fd435;
	mul.f64 	%fd895, %fd440, %fd437;
	ld.const.f64 	%fd441, [const_oddDofToQuad+40];
	fma.rn.f64 	%fd442, %fd441, %fd398, 0d0000000000000000;
	ld.const.f64 	%fd443, [const_evenDofToQuad+40];
	fma.rn.f64 	%fd444, %fd443, %fd399, 0d0000000000000000;
	ld.const.f64 	%fd445, [const_oddDofToQuad+48];
	fma.rn.f64 	%fd446, %fd445, %fd402, %fd442;
	ld.const.f64 	%fd447, [const_evenDofToQuad+48];
	fma.rn.f64 	%fd448, %fd447, %fd403, %fd444;
	ld.const.f64 	%fd449, [const_oddDofToQuad+56];
	fma.rn.f64 	%fd450, %fd449, %fd406, %fd446;
	ld.const.f64 	%fd451, [const_evenDofToQuad+56];
	fma.rn.f64 	%fd452, %fd451, %fd407, %fd448;
	ld.const.f64 	%fd453, [const_oddDofToQuad+64];
	fma.rn.f64 	%fd454, %fd453, %fd410, %fd450;
	ld.const.f64 	%fd455, [const_evenDofToQuad+64];
	fma.rn.f64 	%fd456, %fd455, %fd411, %fd452;
	ld.const.f64 	%fd457, [const_oddDofToQuad+72];
	fma.rn.f64 	%fd458, %fd457, %fd414, %fd454;
	ld.const.f64 	%fd459, [const_evenDofToQuad+72];
	fma.rn.f64 	%fd460, %fd459, %fd415, %fd456;
	ld.global.nc.f64 	%fd461, [%rd9+-8];
	ld.global.nc.f64 	%fd462, [%rd9+-80];
	sub.f64 	%fd463, %fd458, %fd460;
	mul.f64 	%fd464, %fd463, %fd461;
	add.f64 	%fd465, %fd458, %fd460;
	mul.f64 	%fd894, %fd465, %fd462;
	ld.const.f64 	%fd466, [const_oddDofToQuad+80];
	fma.rn.f64 	%fd467, %fd466, %fd398, 0d0000000000000000;
	ld.const.f64 	%fd468, [const_evenDofToQuad+80];
	fma.rn.f64 	%fd469, %fd468, %fd399, 0d0000000000000000;
	ld.const.f64 	%fd470, [const_oddDofToQuad+88];
	fma.rn.f64 	%fd471, %fd470, %fd402, %fd467;
	ld.const.f64 	%fd472, [const_evenDofToQuad+88];
	fma.rn.f64 	%fd473, %fd472, %fd403, %fd469;
	ld.const.f64 	%fd474, [const_oddDofToQuad+96];
	fma.rn.f64 	%fd475, %fd474, %fd406, %fd471;
	ld.const.f64 	%fd476, [const_evenDofToQuad+96];
	fma.rn.f64 	%fd477, %fd476, %fd407, %fd473;
	ld.const.f64 	%fd478, [const_oddDofToQuad+104];
	fma.rn.f64 	%fd479, %fd478, %fd410, %fd475;
	fma.rn.f64 	%fd480, %fd885, %fd411, %fd477;
	fma.rn.f64 	%fd481, %fd884, %fd414, %fd479;
	fma.rn.f64 	%fd482, %fd883, %fd415, %fd480;
	ld.global.nc.f64 	%fd483, [%rd9+-16];
	ld.global.nc.f64 	%fd484, [%rd9+-72];
	sub.f64 	%fd485, %fd481, %fd482;
	mul.f64 	%fd886, %fd485, %fd483;
	add.f64 	%fd486, %fd481, %fd482;
	mul.f64 	%fd893, %fd486, %fd484;
	fma.rn.f64 	%fd487, %fd882, %fd398, 0d0000000000000000;
	fma.rn.f64 	%fd488, %fd881, %fd399, 0d0000000000000000;
	fma.rn.f64 	%fd489, %fd880, %fd402, %fd487;
	fma.rn.f64 	%fd490, %fd879, %fd403, %fd488;
	fma.rn.f64 	%fd491, %fd878, %fd406, %fd489;
	fma.rn.f64 	%fd492, %fd877, %fd407, %fd490;
	fma.rn.f64 	%fd493, %fd876, %fd410, %fd491;
	fma.rn.f64 	%fd494, %fd875, %fd411, %fd492;
	fma.rn.f64 	%fd495, %fd874, %fd414, %fd493;
	fma.rn.f64 	%fd496, %fd873, %fd415, %fd494;
	ld.global.nc.f64 	%fd497, [%rd9+-24];
	ld.global.nc.f64 	%fd498, [%rd9+-64];
	sub.f64 	%fd499, %fd495, %fd496;
	mul.f64 	%fd887, %fd499, %fd497;
	add.f64 	%fd500, %fd495, %fd496;
	mul.f64 	%fd892, %fd500, %fd498;
	fma.rn.f64 	%fd501, %fd872, %fd398, 0d0000000000000000;
	fma.rn.f64 	%fd502, %fd871, %fd399, 0d0000000000000000;
	fma.rn.f64 	%fd503, %fd870, %fd402, %fd501;
	fma.rn.f64 	%fd504, %fd869, %fd403, %fd502;
	fma.rn.f64 	%fd505, %fd868, %fd406, %fd503;
	fma.rn.f64 	%fd506, %fd867, %fd407, %fd504;
	fma.rn.f64 	%fd507, %fd866, %fd410, %fd505;
	fma.rn.f64 	%fd508, %fd865, %fd411, %fd506;
	fma.rn.f64 	%fd509, %fd864, %fd414, %fd507;
	fma.rn.f64 	%fd510, %fd863, %fd415, %fd508;
	ld.global.nc.f64 	%fd511, [%rd9+-32];
	ld.global.nc.f64 	%fd512, [%rd9+-56];
	sub.f64 	%fd513, %fd509, %fd510;
	mul.f64 	%fd888, %fd513, %fd511;
	add.f64 	%fd514, %fd509, %fd510;
	mul.f64 	%fd891, %fd514, %fd512;
	fma.rn.f64 	%fd515, %fd862, %fd398, 0d0000000000000000;
	fma.rn.f64 	%fd516, %fd861, %fd399, 0d0000000000000000;
	fma.rn.f64 	%fd517, %fd860, %fd402, %fd515;
	fma.rn.f64 	%fd518, %fd859, %fd403, %fd516;
	fma.rn.f64 	%fd519, %fd858, %fd406, %fd517;
	fma.rn.f64 	%fd520, %fd857, %fd407, %fd518;
	fma.rn.f64 	%fd521, %fd856, %fd410, %fd519;
	fma.rn.f64 	%fd522, %fd855, %fd411, %fd520;
	fma.rn.f64 	%fd523, %fd854, %fd414, %fd521;
	fma.rn.f64 	%fd524, %fd853, %fd415, %fd522;
	ld.global.nc.f64 	%fd525, [%rd9+-40];
	ld.global.nc.f64 	%fd526, [%rd9+-48];
	sub.f64 	%fd527, %fd523, %fd524;
	mul.f64 	%fd889, %fd527, %fd525;
	add.f64 	%fd528, %fd523, %fd524;
	mul.f64 	%fd890, %fd528, %fd526;
	bar.sync 	0;
	add.f64 	%fd529, %fd895, %fd439;
	sub.f64 	%fd530, %fd895, %fd439;
	add.f64 	%fd531, %fd894, %fd464;
	sub.f64 	%fd532, %fd894, %fd464;
	add.f64 	%fd533, %fd893, %fd886;
	sub.f64 	%fd534, %fd893, %fd886;
	add.f64 	%fd535, %fd892, %fd887;
	sub.f64 	%fd536, %fd892, %fd887;
	add.f64 	%fd537, %fd891, %fd888;
	sub.f64 	%fd538, %fd891, %fd888;
	add.f64 	%fd539, %fd890, %fd889;
	sub.f64 	%fd540, %fd890, %fd889;
	fma.rn.f64 	%fd541, %fd416, %fd529, 0d0000000000000000;
	fma.rn.f64 	%fd542, %fd418, %fd530, 0d0000000000000000;
	fma.rn.f64 	%fd543, %fd441, %fd531, %fd541;
	fma.rn.f64 	%fd544, %fd443, %fd532, %fd542;
	fma.rn.f64 	%fd545, %fd466, %fd533, %fd543;
	fma.rn.f64 	%fd546, %fd468, %fd534, %fd544;
	fma.rn.f64 	%fd547, %fd882, %fd535, %fd545;
	fma.rn.f64 	%fd548, %fd881, %fd536, %fd546;
	fma.rn.f64 	%fd549, %fd872, %fd537, %fd547;
	fma.rn.f64 	%fd550, %fd871, %fd538, %fd548;
	fma.rn.f64 	%fd551, %fd862, %fd539, %fd549;
	fma.rn.f64 	%fd552, %fd861, %fd540, %fd550;
	sub.f64 	%fd553, %fd551, %fd552;
	st.shared.f64 	[%r26+72], %fd553;
	add.f64 	%fd554, %fd551, %fd552;
	st.shared.f64 	[%r26], %fd554;
	fma.rn.f64 	%fd555, %fd420, %fd529, 0d0000000000000000;
	fma.rn.f64 	%fd556, %fd422, %fd530, 0d0000000000000000;
	fma.rn.f64 	%fd557, %fd445, %fd531, %fd555;
	fma.rn.f64 	%fd558, %fd447, %fd532, %fd556;
	fma.rn.f64 	%fd559, %fd470, %fd533, %fd557;
	fma.rn.f64 	%fd560, %fd472, %fd534, %fd558;
	fma.rn.f64 	%fd561, %fd880, %fd535, %fd559;
	fma.rn.f64 	%fd562, %fd879, %fd536, %fd560;
	fma.rn.f64 	%fd563, %fd870, %fd537, %fd561;
	fma.rn.f64 	%fd564, %fd869, %fd538, %fd562;
	fma.rn.f64 	%fd565, %fd860, %fd539, %fd563;
	fma.rn.f64 	%fd566, %fd859, %fd540, %fd564;
	sub.f64 	%fd567, %fd565, %fd566;
	st.shared.f64 	[%r26+64], %fd567;
	add.f64 	%fd568, %fd565, %fd566;
	st.shared.f64 	[%r26+8], %fd568;
	fma.rn.f64 	%fd569, %fd424, %fd529, 0d0000000000000000;
	fma.rn.f64 	%fd570, %fd426, %fd530, 0d0000000000000000;
	fma.rn.f64 	%fd571, %fd449, %fd531, %fd569;
	fma.rn.f64 	%fd572, %fd451, %fd532, %fd570;
	fma.rn.f64 	%fd573, %fd474, %fd533, %fd571;
	fma.rn.f64 	%fd574, %fd476, %fd534, %fd572;
	fma.rn.f64 	%fd575, %fd878, %fd535, %fd573;
	fma.rn.f64 	%fd576, %fd877, %fd536, %fd574;
	fma.rn.f64 	%fd577, %fd868, %fd537, %fd575;
	fma.rn.f64 	%fd578, %fd867, %fd538, %fd576;
	fma.rn.f64 	%fd579, %fd858, %fd539, %fd577;
	fma.rn.f64 	%fd580, %fd857, %fd540, %fd578;
	sub.f64 	%fd581, %fd579, %fd580;
	st.shared.f64 	[%r26+56], %fd581;
	add.f64 	%fd582, %fd579, %fd580;
	st.shared.f64 	[%r26+16], %fd582;
	fma.rn.f64 	%fd583, %fd428, %fd529, 0d0000000000000000;
	fma.rn.f64 	%fd584, %fd430, %fd530, 0d0000000000000000;
	fma.rn.f64 	%fd585, %fd453, %fd531, %fd583;
	fma.rn.f64 	%fd586, %fd455, %fd532, %fd584;
	fma.rn.f64 	%fd587, %fd478, %fd533, %fd585;
	fma.rn.f64 	%fd588, %fd885, %fd534, %fd586;
	fma.rn.f64 	%fd589, %fd876, %fd535, %fd587;
	fma.rn.f64 	%fd590, %fd875, %fd536, %fd588;
	fma.rn.f64 	%fd591, %fd866, %fd537, %fd589;
	fma.rn.f64 	%fd592, %fd865, %fd538, %fd590;
	fma.rn.f64 	%fd593, %fd856, %fd539, %fd591;
	fma.rn.f64 	%fd594, %fd855, %fd540, %fd592;
	sub.f64 	%fd595, %fd593, %fd594;
	st.shared.f64 	[%r26+48], %fd595;
	add.f64 	%fd596, %fd593, %fd594;
	st.shared.f64 	[%r26+24], %fd596;
	fma.rn.f64 	%fd597, %fd432, %fd529, 0d0000000000000000;
	fma.rn.f64 	%fd598, %fd434, %fd530, 0d0000000000000000;
	fma.rn.f64 	%fd599, %fd457, %fd531, %fd597;
	fma.rn.f64 	%fd600, %fd459, %fd532, %fd598;
	fma.rn.f64 	%fd601, %fd884, %fd533, %fd599;
	fma.rn.f64 	%fd602, %fd883, %fd534, %fd600;
	fma.rn.f64 	%fd603, %fd874, %fd535, %fd601;
	fma.rn.f64 	%fd604, %fd873, %fd536, %fd602;
	fma.rn.f64 	%fd605, %fd864, %fd537, %fd603;
	fma.rn.f64 	%fd606, %fd863, %fd538, %fd604;
	fma.rn.f64 	%fd607, %fd854, %fd539, %fd605;
	fma.rn.f64 	%fd608, %fd853, %fd540, %fd606;
	sub.f64 	%fd609, %fd607, %fd608;
	st.shared.f64 	[%r26+40], %fd609;
	add.f64 	%fd610, %fd607, %fd608;
	st.shared.f64 	[%r26+32], %fd610;
	bar.sync 	0;
	@%p7 bra 	$L__BB255_9;
	ld.shared.f64 	%fd611, [%r7];
	ld.shared.f64 	%fd612, [%r7+1056];
	add.f64 	%fd613, %fd611, %fd612;
	sub.f64 	%fd614, %fd611, %fd612;
	ld.shared.f64 	%fd615, [%r7+96];
	ld.shared.f64 	%fd616, [%r7+960];
	add.f64 	%fd617, %fd615, %fd616;
	sub.f64 	%fd618, %fd615, %fd616;
	ld.shared.f64 	%fd619, [%r7+192];
	ld.shared.f64 	%fd620, [%r7+864];
	add.f64 	%fd621, %fd619, %fd620;
	sub.f64 	%fd622, %fd619, %fd620;
	ld.shared.f64 	%fd623, [%r7+288];
	ld.shared.f64 	%fd624, [%r7+768];
	add.f64 	%fd625, %fd623, %fd624;
	sub.f64 	%fd626, %fd623, %fd624;
	ld.shared.f64 	%fd627, [%r7+384];
	ld.shared.f64 	%fd628, [%r7+672];
	add.f64 	%fd629, %fd627, %fd628;
	sub.f64 	%fd630, %fd627, %fd628;
	ld.shared.f64 	%fd631, [%r7+480];
	ld.shared.f64 	%fd632, [%r7+576];
	add.f64 	%fd633, %fd631, %fd632;
	sub.f64 	%fd634, %fd631, %fd632;
	fma.rn.f64 	%fd636, %fd416, %fd613, 0d0000000000000000;
	ld.const.f64 	%fd637, [const_evenDofToQuad];
	fma.rn.f64 	%fd638, %fd637, %fd614, 0d0000000000000000;
	ld.const.f64 	%fd639, [const_oddDofToQuad+40];
	fma.rn.f64 	%fd640, %fd639, %fd617, %fd636;
	ld.const.f64 	%fd641, [const_evenDofToQuad+40];
	fma.rn.f64 	%fd642, %fd641, %fd618, %fd638;
	ld.const.f64 	%fd643, [const_oddDofToQuad+80];
	fma.rn.f64 	%fd644, %fd643, %fd621, %fd640;
	ld.const.f64 	%fd645, [const_evenDofToQuad+80];
	fma.rn.f64 	%fd646, %fd645, %fd622, %fd642;
	fma.rn.f64 	%fd647, %fd882, %fd625, %fd644;
	fma.rn.f64 	%fd648, %fd881, %fd626, %fd646;
	fma.rn.f64 	%fd649, %fd872, %fd629, %fd647;
	fma.rn.f64 	%fd650, %fd871, %fd630, %fd648;
	fma.rn.f64 	%fd651, %fd862, %fd633, %fd649;
	fma.rn.f64 	%fd652, %fd861, %fd634, %fd650;
	sub.f64 	%fd653, %fd651, %fd652;
	st.shared.f64 	[%r7+864], %fd653;
	add.f64 	%fd654, %fd651, %fd652;
	st.shared.f64 	[%r7], %fd654;
	ld.const.f64 	%fd655, [const_oddDofToQuad+8];
	fma.rn.f64 	%fd656, %fd655, %fd613, 0d0000000000000000;
	ld.const.f64 	%fd657, [const_evenDofToQuad+8];
	fma.rn.f64 	%fd658, %fd657, %fd614, 0d0000000000000000;
	ld.const.f64 	%fd659, [const_oddDofToQuad+48];
	fma.rn.f64 	%fd660, %fd659, %fd617, %fd656;
	ld.const.f64 	%fd661, [const_evenDofToQuad+48];
	fma.rn.f64 	%fd662, %fd661, %fd618, %fd658;
	ld.const.f64 	%fd663, [const_oddDofToQuad+88];
	fma.rn.f64 	%fd664, %fd663, %fd621, %fd660;
	ld.const.f64 	%fd665, [const_evenDofToQuad+88];
	fma.rn.f64 	%fd666, %fd665, %fd622, %fd662;
	fma.rn.f64 	%fd667, %fd880, %fd625, %fd664;
	fma.rn.f64 	%fd668, %fd879, %fd626, %fd666;
	fma.rn.f64 	%fd669, %fd870, %fd629, %fd667;
	fma.rn.f64 	%fd670, %fd869, %fd630, %fd668;
	fma.rn.f64 	%fd671, %fd860, %fd633, %fd669;
	fma.rn.f64 	%fd672, %fd859, %fd634, %fd670;
	sub.f64 	%fd673, %fd671, %fd672;
	st.shared.f64 	[%r7+768], %fd673;
	add.f64 	%fd674, %fd671, %fd672;
	st.shared.f64 	[%r7+96], %fd674;
	ld.const.f64 	%fd675, [const_oddDofToQuad+16];
	fma.rn.f64 	%fd676, %fd675, %fd613, 0d0000000000000000;
	ld.const.f64 	%fd677, [const_evenDofToQuad+16];
	fma.rn.f64 	%fd678, %fd677, %fd614, 0d0000000000000000;
	ld.const.f64 	%fd679, [const_oddDofToQuad+56];
	fma.rn.f64 	%fd680, %fd679, %fd617, %fd676;
	ld.const.f64 	%fd681, [const_evenDofToQuad+56];
	fma.rn.f64 	%fd682, %fd681, %fd618, %fd678;
	ld.const.f64 	%fd683, [const_oddDofToQuad+96];
	fma.rn.f64 	%fd684, %fd683, %fd621, %fd680;
	ld.const.f64 	%fd685, [const_evenDofToQuad+96];
	fma.rn.f64 	%fd686, %fd685, %fd622, %fd682;
	fma.rn.f64 	%fd687, %fd878, %fd625, %fd684;
	fma.rn.f64 	%fd688, %fd877, %fd626, %fd686;
	fma.rn.f64 	%fd689, %fd868, %fd629, %fd687;
	fma.rn.f64 	%fd690, %fd867, %fd630, %fd688;
	fma.rn.f64 	%fd691, %fd858, %fd633, %fd689;
	fma.rn.f64 	%fd692, %fd857, %fd634, %fd690;
	sub.f64 	%fd693, %fd691, %fd692;
	st.shared.f64 	[%r7+672], %fd693;
	add.f64 	%fd694, %fd691, %fd692;
	st.shared.f64 	[%r7+192], %fd694;
	ld.const.f64 	%fd695, [const_oddDofToQuad+24];
	fma.rn.f64 	%fd696, %fd695, %fd613, 0d0000000000000000;
	ld.const.f64 	%fd697, [const_evenDofToQuad+24];
	fma.rn.f64 	%fd698, %fd697, %fd614, 0d0000000000000000;
	ld.const.f64 	%fd699, [const_oddDofToQuad+64];
	fma.rn.f64 	%fd700, %fd699, %fd617, %fd696;
	ld.const.f64 	%fd701, [const_evenDofToQuad+64];
	fma.rn.f64 	%fd702, %fd701, %fd618, %fd698;
	ld.const.f64 	%fd703, [const_oddDofToQuad+104];
	fma.rn.f64 	%fd704, %fd703, %fd621, %fd700;
	fma.rn.f64 	%fd705, %fd885, %fd622, %fd702;
	fma.rn.f64 	%fd706, %fd876, %fd625, %fd704;
	fma.rn.f64 	%fd707, %fd875, %fd626, %fd705;
	fma.rn.f64 	%fd708, %fd866, %fd629, %fd706;
	fma.rn.f64 	%fd709, %fd865, %fd630, %fd707;
	fma.rn.f64 	%fd710, %fd856, %fd633, %fd708;
	fma.rn.f64 	%fd711, %fd855, %fd634, %fd709;
	sub.f64 	%fd712, %fd710, %fd711;
	st.shared.f64 	[%r7+576], %fd712;
	add.f64 	%fd713, %fd710, %fd711;
	st.shared.f64 	[%r7+288], %fd713;
	ld.const.f64 	%fd714, [const_oddDofToQuad+32];
	fma.rn.f64 	%fd715, %fd714, %fd613, 0d0000000000000000;
	ld.const.f64 	%fd716, [const_evenDofToQuad+32];
	fma.rn.f64 	%fd717, %fd716, %fd614, 0d0000000000000000;
	ld.const.f64 	%fd718, [const_oddDofToQuad+72];
	fma.rn.f64 	%fd719, %fd718, %fd617, %fd715;
	ld.const.f64 	%fd720, [const_evenDofToQuad+72];
	fma.rn.f64 	%fd721, %fd720, %fd618, %fd717;
	fma.rn.f64 	%fd722, %fd884, %fd621, %fd719;
	fma.rn.f64 	%fd723, %fd883, %fd622, %fd721;
	fma.rn.f64 	%fd724, %fd874, %fd625, %fd722;
	fma.rn.f64 	%fd725, %fd873, %fd626, %fd723;
	fma.rn.f64 	%fd726, %fd864, %fd629, %fd724;
	fma.rn.f64 	%fd727, %fd863, %fd630, %fd725;
	fma.rn.f64 	%fd728, %fd854, %fd633, %fd726;
	fma.rn.f64 	%fd729, %fd853, %fd634, %fd727;
	sub.f64 	%fd730, %fd728, %fd729;
	st.shared.f64 	[%r7+480], %fd730;
	add.f64 	%fd731, %fd728, %fd729;
	st.shared.f64 	[%r7+384], %fd731;
$L__BB255_9:
	setp.gt.u32 	%p8, %r19, 99;
	bar.sync 	0;
	@%p8 bra 	$L__BB255_11;
	ld.shared.f64 	%fd732, [%r6];
	ld.shared.f64 	%fd733, [%r6+12672];
	add.f64 	%fd734, %fd732, %fd733;
	sub.f64 	%fd735, %fd732, %fd733;
	ld.shared.f64 	%fd736, [%r6+1152];
	ld.shared.f64 	%fd737, [%r6+11520];
	add.f64 	%fd738, %fd736, %fd737;
	sub.f64 	%fd739, %fd736, %fd737;
	ld.shared.f64 	%fd740, [%r6+2304];
	ld.shared.f64 	%fd741, [%r6+10368];
	add.f64 	%fd742, %fd740, %fd741;
	sub.f64 	%fd743, %fd740, %fd741;
	ld.shared.f64 	%fd744, [%r6+3456];
	ld.shared.f64 	%fd745, [%r6+9216];
	add.f64 	%fd746, %fd744, %fd745;
	sub.f64 	%fd747, %fd744, %fd745;
	ld.shared.f64 	%fd748, [%r6+4608];
	ld.shared.f64 	%fd749, [%r6+8064];
	add.f64 	%fd750, %fd748, %fd749;
	sub.f64 	%fd751, %fd748, %fd749;
	ld.shared.f64 	%fd752, [%r6+5760];
	ld.shared.f64 	%fd753, [%r6+6912];
	add.f64 	%fd754, %fd752, %fd753;
	sub.f64 	%fd755, %fd752, %fd753;
	fma.rn.f64 	%fd757, %fd416, %fd734, 0d0000000000000000;
	fma.rn.f64 	%fd759, %fd418, %fd735, 0d0000000000000000;
	fma.rn.f64 	%fd761, %fd441, %fd738, %fd757;
	ld.const.f64 	%fd762, [const_evenDofToQuad+40];
	fma.rn.f64 	%fd763, %fd762, %fd739, %fd759;
	ld.const.f64 	%fd764, [const_oddDofToQuad+80];
	fma.rn.f64 	%fd765, %fd764, %fd742, %fd761;
	ld.const.f64 	%fd766, [const_evenDofToQuad+80];
	fma.rn.f64 	%fd767, %fd766, %fd743, %fd763;
	fma.rn.f64 	%fd768, %fd882, %fd746, %fd765;
	fma.rn.f64 	%fd769, %fd881, %fd747, %fd767;
	fma.rn.f64 	%fd770, %fd872, %fd750, %fd768;
	fma.rn.f64 	%fd771, %fd871, %fd751, %fd769;
	fma.rn.f64 	%fd772, %fd862, %fd754, %fd770;
	fma.rn.f64 	%fd773, %fd861, %fd755, %fd771;
	sub.f64 	%fd886, %fd772, %fd773;
	add.f64 	%fd895, %fd772, %fd773;
	ld.const.f64 	%fd774, [const_oddDofToQuad+8];
	fma.rn.f64 	%fd775, %fd774, %fd734, 0d0000000000000000;
	ld.const.f64 	%fd776, [const_evenDofToQuad+8];
	fma.rn.f64 	%fd777, %fd776, %fd735, 0d0000000000000000;
	ld.const.f64 	%fd778, [const_oddDofToQuad+48];
	fma.rn.f64 	%fd779, %fd778, %fd738, %fd775;
	ld.const.f64 	%fd780, [const_evenDofToQuad+48];
	fma.rn.f64 	%fd781, %fd780, %fd739, %fd777;
	ld.const.f64 	%fd782, [const_oddDofToQuad+88];
	fma.rn.f64 	%fd783, %fd782, %fd742, %fd779;
	ld.const.f64 	%fd784, [const_evenDofToQuad+88];
	fma.rn.f64 	%fd785, %fd784, %fd743, %fd781;
	fma.rn.f64 	%fd786, %fd880, %fd746, %fd783;
	fma.rn.f64 	%fd787, %fd879, %fd747, %fd785;
	fma.rn.f64 	%fd788, %fd870, %fd750, %fd786;
	fma.rn.f64 	%fd789, %fd869, %fd751, %fd787;
	fma.rn.f64 	%fd790, %fd860, %fd754, %fd788;
	fma.rn.f64 	%fd791, %fd859, %fd755, %fd789;
	sub.f64 	%fd887, %fd790, %fd791;
	add.f64 	%fd894, %fd790, %fd791;
	ld.const.f64 	%fd792, [const_oddDofToQuad+16];
	fma.rn.f64 	%fd793, %fd792, %fd734, 0d0000000000000000;
	ld.const.f64 	%fd794, [const_evenDofToQuad+16];
	fma.rn.f64 	%fd795, %fd794, %fd735, 0d0000000000000000;
	ld.const.f64 	%fd796, [const_oddDofToQuad+56];
	fma.rn.f64 	%fd797, %fd796, %fd738, %fd793;
	ld.const.f64 	%fd798, [const_evenDofToQuad+56];
	fma.rn.f64 	%fd799, %fd798, %fd739, %fd795;
	ld.const.f64 	%fd800, [const_oddDofToQuad+96];
	fma.rn.f64 	%fd801, %fd800, %fd742, %fd797;
	ld.const.f64 	%fd802, [const_evenDofToQuad+96];
	fma.rn.f64 	%fd803, %fd802, %fd743, %fd799;
	fma.rn.f64 	%fd804, %fd878, %fd746, %fd801;
	fma.rn.f64 	%fd805, %fd877, %fd747, %fd803;
	fma.rn.f64 	%fd806, %fd868, %fd750, %fd804;
	fma.rn.f64 	%fd807, %fd867, %fd751, %fd805;
	fma.rn.f64 	%fd808, %fd858, %fd754, %fd806;
	fma.rn.f64 	%fd809, %fd857, %fd755, %fd807;
	sub.f64 	%fd888, %fd808, %fd809;
	add.f64 	%fd893, %fd808, %fd809;
	ld.const.f64 	%fd810, [const_oddDofToQuad+24];
	fma.rn.f64 	%fd811, %fd810, %fd734, 0d0000000000000000;
	ld.const.f64 	%fd812, [const_evenDofToQuad+24];
	fma.rn.f64 	%fd813, %fd812, %fd735, 0d0000000000000000;
	ld.const.f64 	%fd814, [const_oddDofToQuad+64];
	fma.rn.f64 	%fd815, %fd814, %fd738, %fd811;
	ld.const.f64 	%fd816, [const_evenDofToQuad+64];
	fma.rn.f64 	%fd817, %fd816, %fd739, %fd813;
	ld.const.f64 	%fd818, [const_oddDofToQuad+104];
	fma.rn.f64 	%fd819, %fd818, %fd742, %fd815;
	fma.rn.f64 	%fd820, %fd885, %fd743, %fd817;
	fma.rn.f64 	%fd821, %fd876, %fd746, %fd819;
	fma.rn.f64 	%fd822, %fd875, %fd747, %fd820;
	fma.rn.f64 	%fd823, %fd866, %fd750, %fd821;
	fma.rn.f64 	%fd824, %fd865, %fd751, %fd822;
	fma.rn.f64 	%fd825, %fd856, %fd754, %fd823;
	fma.rn.f64 	%fd826, %fd855, %fd755, %fd824;
	sub.f64 	%fd889, %fd825, %fd826;
	add.f64 	%fd892, %fd825, %fd826;
	ld.const.f64 	%fd827, [const_oddDofToQuad+32];
	fma.rn.f64 	%fd828, %fd827, %fd734, 0d0000000000000000;
	ld.const.f64 	%fd829, [const_evenDofToQuad+32];
	fma.rn.f64 	%fd830, %fd829, %fd735, 0d0000000000000000;
	ld.const.f64 	%fd831, [const_oddDofToQuad+72];
	fma.rn.f64 	%fd832, %fd831, %fd738, %fd828;
	ld.const.f64 	%fd833, [const_evenDofToQuad+72];
	fma.rn.f64 	%fd834, %fd833, %fd739, %fd830;
	fma.rn.f64 	%fd835, %fd884, %fd742, %fd832;
	fma.rn.f64 	%fd836, %fd883, %fd743, %fd834;
	fma.rn.f64 	%fd837, %fd874, %fd746, %fd835;
	fma.rn.f64 	%fd838, %fd873, %fd747, %fd836;
	fma.rn.f64 	%fd839, %fd864, %fd750, %fd837;
	fma.rn.f64 	%fd840, %fd863, %fd751, %fd838;
	fma.rn.f64 	%fd841, %fd854, %fd754, %fd839;
	fma.rn.f64 	%fd842, %fd853, %fd755, %fd840;
	sub.f64 	%fd890, %fd841, %fd842;
	add.f64 	%fd891, %fd841, %fd842;
$L__BB255_11:
	bar.sync 	0;
	@%p4 bra 	$L__BB255_13;
	ld.param.u64 	%rd14, [_Z32massMatrixMultiplyConstantKernelILi10ELi12ELi1EEviPKdS1_S1_S1_Pd_param_5];
	mad.lo.s32 	%r37, %r28, 1000, %r19;
	cvta.to.global.u64 	%rd10, %rd14;
	mul.wide.s32 	%rd11, %r37, 8;
	add.s64 	%rd12, %rd10, %rd11;
	st.global.f64 	[%rd12], %fd895;
	st.global.f64 	[%rd12+800], %fd894;
	st.global.f64 	[%rd12+1600], %fd893;
	st.global.f64 	[%rd12+2400], %fd892;
	st.global.f64 	[%rd12+3200], %fd891;
	st.global.f64 	[%rd12+4000], %fd890;
	st.global.f64 	[%rd12+4800], %fd889;
	st.global.f64 	[%rd12+5600], %fd888;
	st.global.f64 	[%rd12+6400], %fd887;
	st.global.f64 	[%rd12+7200], %fd886;
$L__BB255_13:
	ret;

}
	// .globl	_Z30massMatrixMultiplySharedKernelILi10ELi12ELi1EEviPKdS1_S1_S1_Pd
.visible .entry _Z30massMatrixMultiplySharedKernelILi10ELi12ELi1EEviPKdS1_S1_S1_Pd(
	.param .u32 _Z30massMatrixMultiplySharedKernelILi10ELi12ELi1EEviPKdS1_S1_S1_Pd_param_0,
	.param .u64 .ptr .align 1 _Z30massMatrixMultiplySharedKernelILi10ELi12ELi1EEviPKdS1_S1_S1_Pd_param_1,
	.param .u64 .ptr .align 1 _Z30massMatrixMultiplySharedKernelILi10ELi12ELi1EEviPKdS1_S1_S1_Pd_param_2,
	.param .u64 .ptr .align 1 _Z30massMatrixMultiplySharedKernelILi10ELi12ELi1EEviPKdS1_S1_S1_Pd_param_3,
	.param .u64 .ptr .align 1 _Z30massMatrixMultiplySharedKernelILi10ELi12ELi1EEviPKdS1_S1_S1_Pd_param_4,
	.param .u64 .ptr .align 1 _Z30massMatrixMultiplySharedKernelILi10ELi12ELi1EEviPKdS1_S1_S1_Pd_param_5
)
{
	.reg .pred 	%p<13>;
	.reg .b16 	%rs<13>;
	.reg .b32 	%r<44>;
	.reg .b64 	%rd<22>;
	.reg .b64 	%fd<806>;
	// demoted variable
	.shared .align 8 .b8 _ZZ30massMatrixMultiplySharedKernelILi10ELi12ELi1EEviPKdS1_S1_S1_PdE6s_tmp1[13824];
	// demoted variable
	.shared .align 8 .b8 _ZZ30massMatrixMultiplySharedKernelILi10ELi12ELi1EEviPKdS1_S1_S1_PdE14s_oddDofToQuad[240];
	// demoted variable
	.shared .align 8 .b8 _ZZ30massMatrixMultiplySharedKernelILi10ELi12ELi1EEviPKdS1_S1_S1_PdE15s_evenDofToQuad[240];
	ld.param.u32 	%r8, [_Z30massMatrixMultiplySharedKernelILi10ELi12ELi1EEviPKdS1_S1_S1_Pd_param_0];
	ld.param.u64 	%rd2, [_Z30massMatrixMultiplySharedKernelILi10ELi12ELi1EEviPKdS1_S1_S1_Pd_param_2];
	ld.param.u64 	%rd3, [_Z30massMatrixMultiplySharedKernelILi10ELi12ELi1EEviPKdS1_S1_S1_Pd_param_3];
	ld.param.u64 	%rd4, [_Z30massMatrixMultiplySharedKernelILi10ELi12ELi1EEviPKdS1_S1_S1_Pd_param_4];
	mov.u32 	%r9, %tid.x;
	mov.u32 	%r2, %tid.y;
	mov.u32 	%r10, %ctaid.x;
	add.s32 	%r3, %r10, %r2;
	cvt.u16.u32 	%rs2, %r9;
	mul.hi.u16 	%rs3, %rs2, -13107;
	shr.u16 	%rs4, %rs3, 3;
	mul.lo.s16 	%rs5, %rs4, 10;
	sub.s16 	%rs1, %rs2, %rs5;
	setp.lt.s32 	%p2, %r3, %r8;
	setp.lt.u32 	%p3, %r9, 100;
	and.pred  	%p1, %p2, %p3;
	not.pred 	%p4, %p1;
	@%p4 bra 	$L__BB256_2;
	cvta.to.global.u64 	%rd6, %rd4;
	mad.lo.s32 	%r11, %r3, 1000, %r9;
	mul.wide.s32 	%rd7, %r11, 8;
	add.s64 	%rd8, %rd6, %rd7;
	ld.global.nc.f64 	%fd762, [%rd8];
	ld.global.nc.f64 	%fd761, [%rd8+800];
	ld.global.nc.f64 	%fd760, [%rd8+1600];
	ld.global.nc.f64 	%fd759, [%rd8+2400];
	ld.global.nc.f64 	%fd758, [%rd8+3200];
	ld.global.nc.f64 	%fd757, [%rd8+4000];
	ld.global.nc.f64 	%fd756, [%rd8+4800];
	ld.global.nc.f64 	%fd755, [%rd8+5600];
	ld.global.nc.f64 	%fd754, [%rd8+6400];
	ld.global.nc.f64 	%fd753, [%rd8+7200];
$L__BB256_2:
	setp.ne.s32 	%p5, %r2, 0;
	setp.gt.u32 	%p6, %r9, 29;
	or.pred  	%p7, %p5, %p6;
	@%p7 bra 	$L__BB256_4;
	cvta.to.global.u64 	%rd9, %rd2;
	mul.wide.u32 	%rd10, %r9, 8;
	add.s64 	%rd11, %rd9, %rd10;
	ld.global.nc.f64 	%fd178, [%rd11];
	shl.b32 	%r12, %r9, 3;
	mov.u32 	%r13, _ZZ30massMatrixMultiplySharedKernelILi10ELi12ELi1EEviPKdS1_S1_S1_PdE14s_oddDofToQuad;
	add.s32 	%r14, %r13, %r12;
	st.shared.f64 	[%r14], %fd178;
	cvta.to.global.u64 	%rd12, %rd3;
	add.s64 	%rd13, %rd12, %rd10;
	ld.global.nc.f64 	%fd179, [%rd13];
	mov.u32 	%r15, _ZZ30massMatrixMultiplySharedKernelILi10ELi12ELi1EEviPKdS1_S1_S1_PdE15s_evenDofToQuad;
	add.s32 	%r16, %r15, %r12;
	st.shared.f64 	[%r16], %fd179;
$L__BB256_4:
	setp.gt.u32 	%p8, %r9, 99;
	bar.sync 	0;
	ld.shared.f64 	%fd21, [_ZZ30massMatrixMultiplySharedKernelILi10ELi12ELi1EEviPKdS1_S1_S1_PdE14s_oddDofToQuad];
	ld.shared.f64 	%fd22, [_ZZ30massMatrixMultiplySharedKernelILi10ELi12ELi1EEviPKdS1_S1_S1_PdE15s_evenDofToQuad];
	ld.shared.f64 	%fd23, [_ZZ30massMatrixMultiplySharedKernelILi10ELi12ELi1EEviPKdS1_S1_S1_PdE14s_oddDofToQuad+8];
	ld.shared.f64 	%fd24, [_ZZ30massMatrixMultiplySharedKernelILi10ELi12ELi1EEviPKdS1_S1_S1_PdE15s_evenDofToQuad+8];
	ld.shared.f64 	%fd25, [_ZZ30massMatrixMultiplySharedKernelILi10ELi12ELi1EEviPKdS1_S1_S1_PdE14s_oddDofToQuad+16];
	ld.shared.f64 	%fd26, [_ZZ30massMatrixMultiplySharedKernelILi10ELi12ELi1EEviPKdS1_S1_S1_PdE15s_evenDofToQuad+16];
	ld.shared.f64 	%fd27, [_ZZ30massMatrixMultiplySharedKernelILi10ELi12ELi1EEviPKdS1_S1_S1_PdE14s_oddDofToQuad+24];
	ld.shared.f64 	%fd28, [_ZZ30massMatrixMultiplySharedKernelILi10ELi12ELi1EEviPKdS1_S1_S1_PdE15s_evenDofToQuad+24];
	ld.shared.f64 	%fd29, [_ZZ30massMatrixMultiplySharedKernelILi10ELi12ELi1EEviPKdS1_S1_S1_PdE14s_oddDofToQuad+32];
	ld.shared.f64 	%fd30, [_ZZ30massMatrixMultiplySharedKernelILi10ELi12ELi1EEviPKdS1_S1_S1_PdE15s_evenDofToQuad+32];
	ld.shared.f64 	%fd31, [_ZZ30massMatrixMultiplySharedKernelILi10ELi12ELi1EEviPKdS1_S1_S1_PdE14s_oddDofToQuad+40];
	ld.shared.f64 	%fd32, [_ZZ30massMatrixMultiplySharedKernelILi10ELi12ELi1EEviPKdS1_S1_S1_PdE15s_evenDofToQuad+40];
	ld.shared.f64 	%fd33, [_ZZ30massMatrixMultiplySharedKernelILi10ELi12ELi1EEviPKdS1_S1_S1_PdE14s_oddDofToQuad+48];
	ld.shared.f64 	%fd34, [_ZZ30massMatrixMultiplySharedKernelILi10ELi12ELi1EEviPKdS1_S1_S1_PdE15s_evenDofToQuad+48];
	ld.shared.f64 	%fd35, [_ZZ30massMatrixMultiplySharedKernelILi10ELi12ELi1EEviPKdS1_S1_S1_PdE14s_oddDofToQuad+56];
	ld.shared.f64 	%fd36, [_ZZ30massMatrixMultiplySharedKernelILi10ELi12ELi1EEviPKdS1_S1_S1_PdE15s_evenDofToQuad+56];
	ld.shared.f64 	%fd37, [_ZZ30massMatrixMultiplySharedKernelILi10ELi12ELi1EEviPKdS1_S1_S1_PdE14s_oddDofToQuad+64];
	ld.shared.f64 	%fd38, [_ZZ30massMatrixMultiplySharedKernelILi10ELi12ELi1EEviPKdS1_S1_S1_PdE15s_evenDofToQuad+64];
	ld.shared.f64 	%fd39, [_ZZ30massMatrixMultiplySharedKernelILi10ELi12ELi1EEviPKdS1_S1_S1_PdE14s_oddDofToQuad+72];
	ld.shared.f64 	%fd40, [_ZZ30massMatrixMultiplySharedKernelILi10ELi12ELi1EEviPKdS1_S1_S1_PdE15s_evenDofToQuad+72];
	ld.shared.f64 	%fd41, [_ZZ30massMatrixMultiplySharedKernelILi10ELi12ELi1EEviPKdS1_S1_S1_PdE14s_oddDofToQuad+80];
	ld.shared.f64 	%fd42, [_ZZ30massMatrixMultiplySharedKernelILi10ELi12ELi1EEviPKdS1_S1_S1_PdE15s_evenDofToQuad+80];
	ld.shared.f64 	%fd43, [_ZZ30massMatrixMultiplySharedKernelILi10ELi12ELi1EEviPKdS1_S1_S1_PdE14s_oddDofToQuad+88];
	ld.shared.f64 	%fd44, [_ZZ30massMatrixMultiplySharedKernelILi10ELi12ELi1EEviPKdS1_S1_S1_PdE15s_evenDofToQuad+88];
	ld.shared.f64 	%fd45, [_ZZ30massMatrixMultiplySharedKernelILi10ELi12ELi1EEviPKdS1_S1_S1_PdE14s_oddDofToQuad+96];
	ld.shared.f64 	%fd46, [_ZZ30massMatrixMultiplySharedKernelILi10ELi12ELi1EEviPKdS1_S1_S1_PdE15s_evenDofToQuad+96];
	ld.shared.f64 	%fd47, [_ZZ30massMatrixMultiplySharedKernelILi10ELi12ELi1EEviPKdS1_S1_S1_PdE14s_oddDofToQuad+104];
	mov.u32 	%r17, _ZZ30massMatrixMultiplySharedKernelILi10ELi12ELi1EEviPKdS1_S1_S1_PdE6s_tmp1;
	mad.lo.s32 	%r18, %r2, 13824, %r17;
	mul.lo.s16 	%rs7, %rs2, 205;
	shr.u16 	%rs8, %rs7, 11;
	cvt.u32.u16 	%r4, %rs8;
	mul.wide.u16 	%r19, %rs8, 96;
	add.s32 	%r5, %r18, %r19;
	mul.wide.u16 	%r20, %rs1, 8;
	add.s32 	%r6, %r5, %r20;
	@%p8 bra 	$L__BB256_6;
	add.f64 	%fd180, %fd762, %fd753;
	sub.f64 	%fd181, %fd762, %fd753;
	add.f64 	%fd182, %fd761, %fd754;
	sub.f64 	%fd183, %fd761, %fd754;
	add.f64 	%fd184, %fd760, %fd755;
	sub.f64 	%fd185, %fd760, %fd755;
	add.f64 	%fd186, %fd759, %fd756;
	sub.f64 	%fd187, %fd759, %fd756;
	add.f64 	%fd188, %fd758, %fd757;
	sub.f64 	%fd189, %fd758, %fd757;
	fma.rn.f64 	%fd190, %fd21, %fd180, 0d0000000000000000;
	fma.rn.f64 	%fd191, %fd22, %fd181, 0d0000000000000000;
	fma.rn.f64 	%fd192, %fd23, %fd182, %fd190;
	fma.rn.f64 	%fd193, %fd24, %fd183, %fd191;
	fma.rn.f64 	%fd194, %fd25, %fd184, %fd192;
	fma.rn.f64 	%fd195, %fd26, %fd185, %fd193;
	fma.rn.f64 	%fd196, %fd27, %fd186, %fd194;
	fma.rn.f64 	%fd197, %fd28, %fd187, %fd195;
	fma.rn.f64 	%fd198, %fd29, %fd188, %fd196;
	fma.rn.f64 	%fd199, %fd30, %fd189, %fd197;
	sub.f64 	%fd200, %fd198, %fd199;
	st.shared.f64 	[%r6+12672], %fd200;
	add.f64 	%fd201, %fd199, %fd198;
	st.shared.f64 	[%r6], %fd201;
	fma.rn.f64 	%fd202, %fd31, %fd180, 0d0000000000000000;
	fma.rn.f64 	%fd203, %fd32, %fd181, 0d0000000000000000;
	fma.rn.f64 	%fd204, %fd33, %fd182, %fd202;
	fma.rn.f64 	%fd205, %fd34, %fd183, %fd203;
	fma.rn.f64 	%fd206, %fd35, %fd184, %fd204;
	fma.rn.f64 	%fd207, %fd36, %fd185, %fd205;
	fma.rn.f64 	%fd208, %fd37, %fd186, %fd206;
	fma.rn.f64 	%fd209, %fd38, %fd187, %fd207;
	fma.rn.f64 	%fd210, %fd39, %fd188, %fd208;
	fma.rn.f64 	%fd211, %fd40, %fd189, %fd209;
	sub.f64 	%fd212, %fd210, %fd211;
	st.shared.f64 	[%r6+11520], %fd212;
	add.f64 	%fd213, %fd211, %fd210;
	st.shared.f64 	[%r6+1152], %fd213;
	fma.rn.f64 	%fd214, %fd41, %fd180, 0d0000000000000000;
	fma.rn.f64 	%fd215, %fd42, %fd181, 0d0000000000000000;
	fma.rn.f64 	%fd216, %fd43, %fd182, %fd214;
	fma.rn.f64 	%fd217, %fd44, %fd183, %fd215;
	fma.rn.f64 	%fd218, %fd45, %fd184, %fd216;
	fma.rn.f64 	%fd219, %fd46, %fd185, %fd217;
	fma.rn.f64 	%fd220, %fd47, %fd186, %fd218;
	ld.shared.f64 	%fd221, [_ZZ30massMatrixMultiplySharedKernelILi10ELi12ELi1EEviPKdS1_S1_S1_PdE15s_evenDofToQuad+104];
	fma.rn.f64 	%fd222, %fd221, %fd187, %fd219;
	ld.shared.f64 	%fd223, [_ZZ30massMatrixMultiplySharedKernelILi10ELi12ELi1EEviPKdS1_S1_S1_PdE14s_oddDofToQuad+112];
	fma.rn.f64 	%fd224, %fd223, %fd188, %fd220;
	ld.shared.f64 	%fd225, [_ZZ30massMatrixMultiplySharedKernelILi10ELi12ELi1EEviPKdS1_S1_S1_PdE15s_evenDofToQuad+112];
	fma.rn.f64 	%fd226, %fd225, %fd189, %fd222;
	sub.f64 	%fd227, %fd224, %fd226;
	st.shared.f64 	[%r6+10368], %fd227;
	add.f64 	%fd228, %fd226, %fd224;
	st.shared.f64 	[%r6+2304], %fd228;
	ld.shared.f64 	%fd229, [_ZZ30massMatrixMultiplySharedKernelILi10ELi12ELi1EEviPKdS1_S1_S1_PdE14s_oddDofToQuad+120];
	fma.rn.f64 	%fd230, %fd229, %fd180, 0d0000000000000000;
	ld.shared.f64 	%fd231, [_ZZ30massMatrixMultiplySharedKernelILi10ELi12ELi1EEviPKdS1_S1_S1_PdE15s_evenDofToQuad+120];
	fma.rn.f64 	%fd232, %fd231, %fd181, 0d0000000000000000;
	ld.shared.f64 	%fd233, [_ZZ30massMatrixMultiplySharedKernelILi10ELi12ELi1EEviPKdS1_S1_S1_PdE14s_oddDofToQuad+128];
	fma.rn.f64 	%fd234, %fd233, %fd182, %fd230;
	ld.shared.f64 	%fd235, [_ZZ30massMatrixMultiplySharedKernelILi10ELi12ELi1EEviPKdS1_S1_S1_PdE15s_evenDofToQuad+128];
	fma.rn.f64 	%fd236, %fd235, %fd183, %fd232;
	ld.shared.f64 	%fd237, [_ZZ30massMatrixMultiplySharedKernelILi10ELi12ELi1EEviPKdS1_S1_S1_PdE14s_oddDofToQuad+136];
	fma.rn.f64 	%fd238, %fd237, %fd184, %fd234;
	ld.shared.f64 	%fd239, [_ZZ30massMatrixMultiplySharedKernelILi10ELi12ELi1EEviPKdS1_S1_S1_PdE15s_evenDofToQuad+136];
	fma.rn.f64 	%fd240, %fd239, %fd185, %fd236;
	ld.shared.f64 	%fd241, [_ZZ30massMatrixMultiplySharedKernelILi10ELi12ELi1EEviPKdS1_S1_S1_PdE14s_oddDofToQuad+144];
	fma.rn.f64 	%fd242, %fd241, %fd186, %fd238;
	ld.shared.f64 	%fd243, [_ZZ30massMatrixMultiplySharedKernelILi10ELi12ELi1EEviPKdS1_S1_S1_PdE15s_evenDofToQuad+144];
	fma.rn.f64 	%fd244, %fd243, %fd187, %fd240;
	ld.shared.f64 	%fd245, [_ZZ30massMatrixMultiplySharedKernelILi10ELi12ELi1EEviPKdS1_S1_S1_PdE14s_oddDofToQuad+152];
	fma.rn.f64 	%fd246, %fd245, %fd188, %fd242;
	ld.shared.f64 	%fd247, [_ZZ30massMatrixMultiplySharedKernelILi10ELi12ELi1EEviPKdS1_S1_S1_PdE15s_evenDofToQuad+152];
	fma.rn.f64 	%fd248, %fd247, %fd189, %fd244;
	sub.f64 	%fd249, %fd246, %fd248;
	st.shared.f64 	[%r6+9216], %fd249;
	add.f64 	%fd250, %fd248, %fd246;
	st.shared.f64 	[%r6+3456], %fd250;
	ld.shared.f64 	%fd251, [_ZZ30massMatrixMultiplySharedKernelILi10ELi12ELi1EEviPKdS1_S1_S1_PdE14s_oddDofToQuad+160];
	fma.rn.f64 	%fd252, %fd251, %fd180, 0d0000000000000000;
	ld.shared.f64 	%fd253, [_ZZ30massMatrixMultiplySharedKernelILi10ELi12ELi1EEviPKdS1_S1_S1_PdE15s_evenDofToQuad+160];
	fma.rn.f64 	%fd254, %fd253, %fd181, 0d0000000000000000;
	ld.shared.f64 	%fd255, [_ZZ30massMatrixMultiplySharedKernelILi10ELi12ELi1EEviPKdS1_S1_S1_PdE14s_oddDofToQuad+168];
	fma.rn.f64 	%fd256, %fd255, %fd182, %fd252;
	ld.shared.f64 	%fd257, [_ZZ30massMatrixMultiplySharedKernelILi10ELi12ELi1EEviPKdS1_S1_S1_PdE15s_evenDofToQuad+168];
	fma.rn.f64 	%fd258, %fd257, %fd183, %fd254;
	ld.shared.f64 	%fd259, [_ZZ30massMatrixMultiplySharedKernelILi10ELi12ELi1EEviPKdS1_S1_S1_PdE14s_oddDofToQuad+176];
	fma.rn.f64 	%fd260, %fd259, %fd184, %fd256;
	ld.shared.f64 	%fd261, [_ZZ30massMatrixMultiplySharedKernelILi10ELi12ELi1EEviPKdS1_S1_S1_PdE15s_evenDofToQuad+176];
	fma.rn.f64 	%fd262, %fd261, %fd185, %fd258;
	ld.shared.f64 	%fd263, [_ZZ30massMatrixMultiplySharedKernelILi10ELi12ELi1EEviPKdS1_S1_S1_PdE14s_oddDofToQuad+184];
	fma.rn.f64 	%fd264, %fd263, %fd186, %fd260;
	ld.shared.f64 	%fd265, [_ZZ30massMatrixMultiplySharedKernelILi10ELi12ELi1EEviPKdS1_S1_S1_PdE15s_evenDofToQuad+184];
	fma.rn.f64 	%fd266, %fd265, %fd187, %fd262;
	ld.shared.f64 	%fd267, [_ZZ30massMatrixMultiplySharedKernelILi10ELi12ELi1EEviPKdS1_S1_S1_PdE14s_oddDofToQuad+192];
	fma.rn.f64 	%fd268, %fd267, %fd188, %fd264;
	ld.shared.f64 	%fd269, [_ZZ30massMatrixMultiplySharedKernelILi10ELi12ELi1EEviPKdS1_S1_S1_PdE15s_evenDofToQuad+192];
	fma.rn.f64 	%fd270, %fd269, %fd189, %fd266;
	sub.f64 	%fd271, %fd268, %fd270;
	st.shared.f64 	[%r6+8064], %fd271;
	add.f64 	%fd272, %fd270, %fd268;
	st.shared.f64 	[%r6+4608], %fd272;
	ld.shared.f64 	%fd273, [_ZZ30massMatrixMultiplySharedKernelILi10ELi12ELi1EEviPKdS1_S1_S1_PdE14s_oddDofToQuad+200];
	fma.rn.f64 	%fd274, %fd273, %fd180, 0d0000000000000000;
	ld.shared.f64 	%fd275, [_ZZ30massMatrixMultiplySharedKernelILi10ELi12ELi1EEviPKdS1_S1_S1_PdE15s_evenDofToQuad+200];
	fma.rn.f64 	%fd276, %fd275, %fd181, 0d0000000000000000;
	ld.shared.f64 	%fd277, [_ZZ30massMatrixMultiplySharedKernelILi10ELi12ELi1EEviPKdS1_S1_S1_PdE14s_oddDofToQuad+208];
	fma.rn.f64 	%fd278, %fd277, %fd182, %fd274;
	ld.shared.f64 	%fd279, [_ZZ30massMatrixMultiplySharedKernelILi10ELi12ELi1EEviPKdS1_S1_S1_PdE15s_evenDofToQuad+208];
	fma.rn.f64 	%fd280, %fd279, %fd183, %fd276;
	ld.shared.f64 	%fd281, [_ZZ30massMatrixMultiplySharedKernelILi10ELi12ELi1EEviPKdS1_S1_S1_PdE14s_oddDofToQuad+216];
	fma.rn.f64 	%fd282, %fd281, %fd184, %fd278;
	ld.shared.f64 	%fd283, [_ZZ30massMatrixMultiplySharedKernelILi10ELi12ELi1EEviPKdS1_S1_S1_PdE15s_evenDofToQuad+216];
	fma.rn.f64 	%fd284, %fd283, %fd185, %fd280;
	ld.shared.f64 	%fd285, [_ZZ30massMatrixMultiplySharedKernelILi10ELi12ELi1EEviPKdS1_S1_S1_PdE14s_oddDofToQuad+224];
	fma.rn.f64 	%fd286, %fd285, %fd186, %fd282;
	ld.shared.f64 	%fd287, [_ZZ30massMatrixMultiplySharedKernelILi10ELi12ELi1EEviPKdS1_S1_S1_PdE15s_evenDofToQuad+224];
	fma.rn.f64 	%fd288, %fd287, %fd187, %fd284;
	ld.shared.f64 	%fd289, [_ZZ30massMatrixMultiplySharedKernelILi10ELi12ELi1EEviPKdS1_S1_S1_PdE14s_oddDofToQuad+232];
	fma.rn.f64 	%fd290, %fd289, %fd188, %fd286;
	ld.shared.f64 	%fd291, [_ZZ30massMatrixMultiplySharedKernelILi10ELi12ELi1EEviPKdS1_S1_S1_PdE15s_evenDofToQuad+232];
	fma.rn.f64 	%fd292, %fd291, %fd189, %fd288;
	sub.f64 	%fd293, %fd290, %fd292;
	st.shared.f64 	[%r6+6912], %fd293;
	add.f64 	%fd294, %fd292, %fd290;
	st.shared.f64 	[%r6+5760], %fd294;
$L__BB256_6:
	bar.sync 	0;
	setp.lt.u32 	%p9, %r9, 120;
	mad.lo.s32 	%r21, %r4, 1056, %r5;
	add.s32 	%r7, %r21, %r20;
	@%p9 bra 	$L__BB256_8;
	ld.shared.f64 	%fd795, [_ZZ30massMatrixMultiplySharedKernelILi10ELi12ELi1EEviPKdS1_S1_S1_PdE15s_evenDofToQuad+104];
	ld.shared.f64 	%fd794, [_ZZ30massMatrixMultiplySharedKernelILi10ELi12ELi1EEviPKdS1_S1_S1_PdE14s_oddDofToQuad+112];
	ld.shared.f64 	%fd793, [_ZZ30massMatrixMultiplySharedKernelILi10ELi12ELi1EEviPKdS1_S1_S1_PdE15s_evenDofToQuad+112];
	ld.shared.f64 	%fd792, [_ZZ30massMatrixMultiplySharedKernelILi10ELi12ELi1EEviPKdS1_S1_S1_PdE14s_oddDofToQuad+120];
	ld.shared.f64 	%fd791, [_ZZ30massMatrixMultiplySharedKernelILi10ELi12ELi1EEviPKdS1_S1_S1_PdE15s_evenDofToQuad+120];
	ld.shared.f64 	%fd790, [_ZZ30massMatrixMultiplySharedKernelILi10ELi12ELi1EEviPKdS1_S1_S1_PdE14s_oddDofToQuad+128];
	ld.shared.f64 	%fd789, [_ZZ30massMatrixMultiplySharedKernelILi10ELi12ELi1EEviPKdS1_S1_S1_PdE15s_evenDofToQuad+128];
	ld.shared.f64 	%fd788, [_ZZ30massMatrixMultiplySharedKernelILi10ELi12ELi1EEviPKdS1_S1_S1_PdE14s_oddDofToQuad+136];
	ld.shared.f64 	%fd787, [_ZZ30massMatrixMultiplySharedKernelILi10ELi12ELi1EEviPKdS1_S1_S1_PdE15s_evenDofToQuad+136];
	ld.shared.f64 	%fd786, [_ZZ30massMatrixMultiplySharedKernelILi10ELi12ELi1EEviPKdS1_S1_S1_PdE14s_oddDofToQuad+144];
	ld.shared.f64 	%fd785, [_ZZ30massMatrixMultiplySharedKernelILi10ELi12ELi1EEviPKdS1_S1_S1_PdE15s_evenDofToQuad+144];
	ld.shared.f64 	%fd784, [_ZZ30massMatrixMultiplySharedKernelILi10ELi12ELi1EEviPKdS1_S1_S1_PdE14s_oddDofToQuad+152];
	ld.shared.f64 	%fd783, [_ZZ30massMatrixMultiplySharedKernelILi10ELi12ELi1EEviPKdS1_S1_S1_PdE15s_evenDofToQuad+152];
	ld.shared.f64 	%fd782, [_ZZ30massMatrixMultiplySharedKernelILi10ELi12ELi1EEviPKdS1_S1_S1_PdE14s_oddDofToQuad+160];
	ld.shared.f64 	%fd781, [_ZZ30massMatrixMultiplySharedKernelILi10ELi12ELi1EEviPKdS1_S1_S1_PdE15s_evenDofToQuad+160];
	ld.shared.f64 	%fd780, [_ZZ30massMatrixMultiplySharedKernelILi10ELi12ELi1EEviPKdS1_S1_S1_PdE14s_oddDofToQuad+168];
	ld.shared.f64 	%fd779, [_ZZ30massMatrixMultiplySharedKernelILi10ELi12ELi1EEviPKdS1_S1_S1_PdE15s_evenDofToQuad+168];
	ld.shared.f64 	%fd778, [_ZZ30massMatrixMultiplySharedKernelILi10ELi12ELi1EEviPKdS1_S1_S1_PdE14s_oddDofToQuad+176];
	ld.shared.f64 	%fd777, [_ZZ30massMatrixMultiplySharedKernelILi10ELi12ELi1EEviPKdS1_S1_S1_PdE15s_evenDofToQuad+176];
	ld.shared.f64 	%fd776, [_ZZ30massMatrixMultiplySharedKernelILi10ELi12ELi1EEviPKdS1_S1_S1_PdE14s_oddDofToQuad+184];
	ld.shared.f64 	%fd775, [_ZZ30massMatrixMultiplySharedKernelILi10ELi12ELi1EEviPKdS1_S1_S1_PdE15s_evenDofToQuad+184];
	ld.shared.f64 	%fd774, [_ZZ30massMatrixMultiplySharedKernelILi10ELi12ELi1EEviPKdS1_S1_S1_PdE14s_oddDofToQuad+192];
	ld.shared.f64 	%fd773, [_ZZ30massMatrixMultiplySharedKernelILi10ELi12ELi1EEviPKdS1_S1_S1_PdE15s_evenDofToQuad+192];
	ld.shared.f64 	%fd772, [_ZZ30massMatrixMultiplySharedKernelILi10ELi12ELi1EEviPKdS1_S1_S1_PdE14s_oddDofToQuad+200];
	ld.shared.f64 	%fd771, [_ZZ30massMatrixMultiplySharedKernelILi10ELi12ELi1EEviPKdS1_S1_S1_PdE15s_evenDofToQuad+200];
	ld.shared.f64 	%fd770, [_ZZ30massMatrixMultiplySharedKernelILi10ELi12ELi1EEviPKdS1_S1_S1_PdE14s_oddDofToQuad+208];
	ld.shared.f64 	%fd769, [_ZZ30massMatrixMultiplySharedKernelILi10ELi12ELi1EEviPKdS1_S1_S1_PdE15s_evenDofToQuad+208];
	ld.shared.f64 	%fd768, [_ZZ30massMatrixMultiplySharedKernelILi10ELi12ELi1EEviPKdS1_S1_S1_PdE14s_oddDofToQuad+216];
	ld.shared.f64 	%fd767, [_ZZ30massMatrixMultiplySharedKernelILi10ELi12ELi1EEviPKdS1_S1_S1_PdE15s_evenDofToQuad+216];
	ld.shared.f64 	%fd766, [_ZZ30massMatrixMultiplySharedKernelILi10ELi12ELi1EEviPKdS1_S1_S1_PdE14s_oddDofToQuad+224];
	ld.shared.f64 	%fd765, [_ZZ30massMatrixMultiplySharedKernelILi10ELi12ELi1EEviPKdS1_S1_S1_PdE15s_evenDofToQuad+224];
	ld.shared.f64 	%fd764, [_ZZ30massMatrixMultiplySharedKernelILi10ELi12ELi1EEviPKdS1_S1_S1_PdE14s_oddDofToQuad+232];
	ld.shared.f64 	%fd763, [_ZZ30massMatrixMultiplySharedKernelILi10ELi12ELi1EEviPKdS1_S1_S1_PdE15s_evenDofToQuad+232];
	bra.uni 	$L__BB256_9;
$L__BB256_8:
	ld.shared.f64 	%fd295, [%r7];
	ld.shared.f64 	%fd296, [%r7+864];
	add.f64 	%fd297, %fd295, %fd296;
	sub.f64 	%fd298, %fd295, %fd296;
	ld.shared.f64 	%fd299, [%r7+96];
	ld.shared.f64 	%fd300, [%r7+768];
	add.f64 	%fd301, %fd299, %fd300;
	sub.f64 	%fd302, %fd299, %fd300;
	ld.shared.f64 	%fd303, [%r7+192];
	ld.shared.f64 	%fd304, [%r7+672];
	add.f64 	%fd305, %fd303, %fd304;
	sub.f64 	%fd306, %fd303, %fd304;
	ld.shared.f64 	%fd307, [%r7+288];
	ld.shared.f64 	%fd308, [%r7+576];
	add.f64 	%fd309, %fd307, %fd308;
	sub.f64 	%fd310, %fd307, %fd308;
	ld.shared.f64 	%fd311, [%r7+384];
	ld.shared.f64 	%fd312, [%r7+480];
	add.f64 	%fd313, %fd311, %fd312;
	sub.f64 	%fd314, %fd311, %fd312;
	fma.rn.f64 	%fd315, %fd21, %fd297, 0d0000000000000000;
	fma.rn.f64 	%fd316, %fd22, %fd298, 0d0000000000000000;
	fma.rn.f64 	%fd317, %fd23, %fd301, %fd315;
	fma.rn.f64 	%fd318, %fd24, %fd302, %fd316;
	fma.rn.f64 	%fd319, %fd25, %fd305, %fd317;
	fma.rn.f64 	%fd320, %fd26, %fd306, %fd318;
	fma.rn.f64 	%fd321, %fd27, %fd309, %fd319;
	fma.rn.f64 	%fd322, %fd28, %fd310, %fd320;
	fma.rn.f64 	%fd323, %fd29, %fd313, %fd321;
	fma.rn.f64 	%fd324, %fd30, %fd314, %fd322;
	sub.f64 	%fd325, %fd323, %fd324;
	st.shared.f64 	[%r7+1056], %fd325;
	add.f64 	%fd326, %fd324, %fd323;
	st.shared.f64 	[%r7], %fd326;
	fma.rn.f64 	%fd327, %fd31, %fd297, 0d0000000000000000;
	fma.rn.f64 	%fd328, %fd32, %fd298, 0d0000000000000000;
	fma.rn.f64 	%fd329, %fd33, %fd301, %fd327;
	fma.rn.f64 	%fd330, %fd34, %fd302, %fd328;
	fma.rn.f64 	%fd331, %fd35, %fd305, %fd329;
	fma.rn.f64 	%fd332, %fd36, %fd306, %fd330;
	fma.rn.f64 	%fd333, %fd37, %fd309, %fd331;
	fma.rn.f64 	%fd334, %fd38, %fd310, %fd332;
	fma.rn.f64 	%fd335, %fd39, %fd313, %fd333;
	fma.rn.f64 	%fd336, %fd40, %fd314, %fd334;
	sub.f64 	%fd337, %fd335, %fd336;
	st.shared.f64 	[%r7+960], %fd337;
	add.f64 	%fd338, %fd336, %fd335;
	st.shared.f64 	[%r7+96], %fd338;
	fma.rn.f64 	%fd339, %fd41, %fd297, 0d0000000000000000;
	fma.rn.f64 	%fd340, %fd42, %fd298, 0d0000000000000000;
	fma.rn.f64 	%fd341, %fd43, %fd301, %fd339;
	fma.rn.f64 	%fd342, %fd44, %fd302, %fd340;
	fma.rn.f64 	%fd343, %fd45, %fd305, %fd341;
	fma.rn.f64 	%fd344, %fd46, %fd306, %fd342;
	fma.rn.f64 	%fd345, %fd47, %fd309, %fd343;
	ld.shared.f64 	%fd795, [_ZZ30massMatrixMultiplySharedKernelILi10ELi12ELi1EEviPKdS1_S1_S1_PdE15s_evenDofToQuad+104];
	fma.rn.f64 	%fd346, %fd795, %fd310, %fd344;
	ld.shared.f64 	%fd794, [_ZZ30massMatrixMultiplySharedKernelILi10ELi12ELi1EEviPKdS1_S1_S1_PdE14s_oddDofToQuad+112];
	fma.rn.f64 	%fd347, %fd794, %fd313, %fd345;
	ld.shared.f64 	%fd793, [_ZZ30massMatrixMultiplySharedKernelILi10ELi12ELi1EEviPKdS1_S1_S1_PdE15s_evenDofToQuad+112];
	fma.rn.f64 	%fd348, %fd793, %fd314, %fd346;
	sub.f64 	%fd349, %fd347, %fd348;
	st.shared.f64 	[%r7+864], %fd349;
	add.f64 	%fd350, %fd348, %fd347;
	st.shared.f64 	[%r7+192], %fd350;
	ld.shared.f64 	%fd792, [_ZZ30massMatrixMultiplySharedKernelILi10ELi12ELi1EEviPKdS1_S1_S1_PdE14s_oddDofToQuad+120];
	fma.rn.f64 	%fd351, %fd792, %fd297, 0d0000000000000000;
	ld.shared.f64 	%fd791, [_ZZ30massMatrixMultiplySharedKernelILi10ELi12ELi1EEviPKdS1_S1_S1_PdE15s_evenDofToQuad+120];
	fma.rn.f64 	%fd352, %fd791, %fd298, 0d0000000000000000;
	ld.shared.f64 	%fd790, [_ZZ30massMatrixMultiplySharedKernelILi10ELi12ELi1EEviPKdS1_S1_S1_PdE14s_oddDofToQuad+128];
	fma.rn.f64 	%fd353, %fd790, %fd301, %fd351;
	ld.shared.f64 	%fd789, [_ZZ30massMatrixMultiplySharedKernelILi10ELi12ELi1EEviPKdS1_S1_S1_PdE15s_evenDofToQuad+128];
	fma.rn.f64 	%fd354, %fd789, %fd302, %fd352;
	ld.shared.f64 	%fd788, [_ZZ30massMatrixMultiplySharedKernelILi10ELi12ELi1EEviPKdS1_S1_S1_PdE14s_oddDofToQuad+136];
	fma.rn.f64 	%fd355, %fd788, %fd305, %fd353;
	ld.shared.f64 	%fd787, [_ZZ30massMatrixMultiplySharedKernelILi10ELi12ELi1EEviPKdS1_S1_S1_PdE15s_evenDofToQuad+136];
	fma.rn.f64 	%fd356, %fd787, %fd306, %fd354;
	ld.shared.f64 	%fd786, [_ZZ30massMatrixMultiplySharedKernelILi10ELi12ELi1EEviPKdS1_S1_S1_PdE14s_oddDofToQuad+144];
	fma.rn.f64 	%fd357, %fd786, %fd309, %fd355;
	ld.shared.f64 	%fd785, [_ZZ30massMatrixMultiplySharedKernelILi10ELi12ELi1EEviPKdS1_S1_S1_PdE15s_evenDofToQuad+144];
	fma.rn.f64 	%fd358, %fd785, %fd310, %fd356;
	ld.shared.f64 	%fd784, [_ZZ30massMatrixMultiplySharedKernelILi10ELi12ELi1EEviPKdS1_S1_S1_PdE14s_oddDofToQuad+152];
	fma.rn.f64 	%fd359, %fd784, %fd313, %fd357;
	ld.shared.f64 	%fd783, [_ZZ30massMatrixMultiplySharedKernelILi10ELi12ELi1EEviPKdS1_S1_S1_PdE15s_evenDofToQuad+152];
	fma.rn.f64 	%fd360, %fd783, %fd314, %fd358;
	sub.f64 	%fd361, %fd359, %fd360;
	st.shared.f64 	[%r7+768], %fd361;
	add.f64 	%fd362, %fd360, %fd359;
	st.shared.f64 	[%r7+288], %fd362;
	ld.shared.f64 	%fd782, [_ZZ30massMatrixMultiplySharedKernelILi10ELi12ELi1EEviPKdS1_S1_S1_PdE14s_oddDofToQuad+160];
	fma.rn.f64 	%fd363, %fd782, %fd297, 0d0000000000000000;
	ld.shared.f64 	%fd781, [_ZZ30massMatrixMultiplySharedKernelILi10ELi12ELi1EEviPKdS1_S1_S1_PdE15s_evenDofToQuad+160];
	fma.rn.f64 	%fd364, %fd781, %fd298, 0d0000000000000000;
	ld.shared.f64 	%fd780, [_ZZ30massMatrixMultiplySharedKernelILi10ELi12ELi1EEviPKdS1_S1_S1_PdE14s_oddDofToQuad+168];
	fma.rn.f64 	%fd365, %fd780, %fd301, %fd363;
	ld.shared.f64 	%fd779, [_ZZ30massMatrixMultiplySharedKernelILi10ELi12ELi1EEviPKdS1_S1_S1_PdE15s_evenDofToQuad+168];
	fma.rn.f64 	%fd366, %fd779, %fd302, %fd364;
	ld.shared.f64 	%fd778, [_ZZ30massMatrixMultiplySharedKernelILi10ELi12ELi1EEviPKdS1_S1_S1_PdE14s_oddDofToQuad+176];
	fma.rn.f64 	%fd367, %fd778, %fd305, %fd365;
	ld.shared.f64 	%fd777, [_ZZ30massMatrixMultiplySharedKernelILi10ELi12ELi1EEviPKdS1_S1_S1_PdE15s_evenDofToQuad+176];
	fma.rn.f64 	%fd368, %fd777, %fd306, %fd366;
	ld.shared.f64 	%fd776, [_ZZ30massMatrixMultiplySharedKernelILi10ELi12ELi1EEviPKdS1_S1_S1_PdE14s_oddDofToQuad+184];
	fma.rn.f64 	%fd369, %fd776, %fd309, %fd367;
	ld.shared.f64 	%fd775, [_ZZ30massMatrixMultiplySharedKernelILi10ELi12ELi1EEviPKdS1_S1_S1_PdE15s_evenDofToQuad+184];
	fma.rn.f64 	%fd370, %fd775, %fd310, %fd368;
	ld.shared.f64 	%fd774, [_ZZ30massMatrixMultiplySharedKernelILi10ELi12ELi1EEviPKdS1_S1_S1_PdE14s_oddDofToQuad+192];
	fma.rn.f64 	%fd371, %fd774, %fd313, %fd369;
	ld.shared.f64 	%fd773, [_ZZ30massMatrixMultiplySharedKernelILi10ELi12ELi1EEviPKdS1_S1_S1_PdE15s_evenDofToQuad+192];
	fma.rn.f64 	%fd372, %fd773, %fd314, %fd370;
	sub.f64 	%fd373, %fd371, %fd372;
	st.shared.f64 	[%r7+672], %fd373;
	add.f64 	%fd374, %fd372, %fd371;
	st.shared.f64 	[%r7+384], %fd374;
	ld.shared.f64 	%fd772, [_ZZ30massMatrixMultiplySharedKernelILi10ELi12ELi1EEviPKdS1_S1_S1_PdE14s_oddDofToQuad+200];
	fma.rn.f64 	%fd375, %fd772, %fd297, 0d0000000000000000;
	ld.shared.f64 	%fd771, [_ZZ30massMatrixMultiplySharedKernelILi10ELi12ELi1EEviPKdS1_S1_S1_PdE15s_evenDofToQuad+200];
	fma.rn.f64 	%fd376, %fd771, %fd298, 0d0000000000000000;
	ld.shared.f64 	%fd770, [_ZZ30massMatrixMultiplySharedKernelILi10ELi12ELi1EEviPKdS1_S1_S1_PdE14s_oddDofToQuad+208];
	fma.rn.f64 	%fd377, %fd770, %fd301, %fd375;
	ld.shared.f64 	%fd769, [_ZZ30massMatrixMultiplySharedKernelILi10ELi12ELi1EEviPKdS1_S1_S1_PdE15s_evenDofToQuad+208];
	fma.rn.f64 	%fd378, %fd769, %fd302, %fd376;
	ld.shared.f64 	%fd768, [_ZZ30massMatrixMultiplySharedKernelILi10ELi12ELi1EEviPKdS1_S1_S1_PdE14s_oddDofToQuad+216];
	fma.rn.f64 	%fd379, %fd768, %fd305, %fd377;
	ld.shared.f64 	%fd767, [_ZZ30massMatrixMultiplySharedKernelILi10ELi12ELi1EEviPKdS1_S1_S1_PdE15s_evenDofToQuad+216];
	fma.rn.f64 	%fd380, %fd767, %fd306, %fd378;
	ld.shared.f64 	%fd766, [_ZZ30massMatrixMultiplySharedKernelILi10ELi12ELi1EEviPKdS1_S1_S1_PdE14s_oddDofToQuad+224];
	fma.rn.f64 	%fd381, %fd766, %fd309, %fd379;
	ld.shared.f64 	%fd765, [_ZZ30massMatrixMultiplySharedKernelILi10ELi12ELi1EEviPKdS1_S1_S1_PdE15s_evenDofToQuad+224];
	fma.rn.f64 	%fd382, %fd765, %fd310, %fd380;
	ld.shared.f64 	%fd764, [_ZZ30massMatrixMultiplySharedKernelILi10ELi12ELi1EEviPKdS1_S1_S1_PdE14s_oddDofToQuad+232];
	fma.rn.f64 	%fd383, %fd764, %fd313, %fd381;
	ld.shared.f64 	%fd763, [_ZZ30massMatrixMultiplySharedKernelILi10ELi12ELi1EEviPKdS1_S1_S1_PdE15s_evenDofToQuad+232];
	fma.rn.f64 	%fd384, %fd763, %fd314, %fd382;
	sub.f64 	%fd385, %fd383, %fd384;
	st.shared.f64 	[%r7+576], %fd385;
	add.f64 	%fd386, %fd384, %fd383;
	st.shared.f64 	[%r7+480], %fd386;
$L__BB256_9:
	ld.param.u64 	%rd20, [_Z30massMatrixMultiplySharedKernelILi10ELi12ELi1EEviPKdS1_S1_S1_Pd_param_1];
	mov.u32 	%r23, %tid.x;
	setp.gt.u32 	%p10, %r23, 119;
	bar.sync 	0;
	cvt.u16.u32 	%rs9, %r23;
	mul.hi.u16 	%rs10, %rs9, 5462;
	mul.lo.s16 	%rs11, %rs10, 12;
	sub.s16 	%rs12, %rs9, %rs11;
	mov.u32 	%r24, %tid.y;
	mov.u32 	%r25, _ZZ30massMatrixMultiplySharedKernelILi10ELi12ELi1EEviPKdS1_S1_S1_PdE6s_tmp1;
	mad.lo.s32 	%r26, %r24, 13824, %r25;
	mul.wide.u16 	%r27, %rs10, 1152;
	add.s32 	%r28, %r26, %r27;
	mul.wide.u16 	%r29, %rs12, 96;
	add.s32 	%r30, %r28, %r29;
	ld.shared.f64 	%fd387, [%r30];
	ld.shared.f64 	%fd388, [%r30+72];
	add.f64 	%fd389, %fd387, %fd388;
	sub.f64 	%fd390, %fd387, %fd388;
	ld.shared.f64 	%fd391, [%r30+8];
	ld.shared.f64 	%fd392, [%r30+64];
	add.f64 	%fd393, %fd391, %fd392;
	sub.f64 	%fd394, %fd391, %fd392;
	ld.shared.f64 	%fd395, [%r30+16];
	ld.shared.f64 	%fd396, [%r30+56];
	add.f64 	%fd397, %fd395, %fd396;
	sub.f64 	%fd398, %fd395, %fd396;
	ld.shared.f64 	%fd399, [%r30+24];
	ld.shared.f64 	%fd400, [%r30+48];
	add.f64 	%fd401, %fd399, %fd400;
	sub.f64 	%fd402, %fd399, %fd400;
	ld.shared.f64 	%fd403, [%r30+32];
	ld.shared.f64 	%fd404, [%r30+40];
	add.f64 	%fd405, %fd403, %fd404;
	sub.f64 	%fd406, %fd403, %fd404;
	mov.u32 	%r31, %ctaid.x;
	add.s32 	%r32, %r31, %r24;
	mov.b32 	%r33, {%rs12, %rs10};
	mov.b32 	%r34, 11;
	mov.b32 	%r35, 36876;
	dp2a.lo.u32.u32 	%r36, %r33, %r35, %r34;
	mad.lo.s32 	%r37, %r32, 1728, %r36;
	fma.rn.f64 	%fd407, %fd21, %fd389, 0d0000000000000000;
	fma.rn.f64 	%fd408, %fd22, %fd390, 0d0000000000000000;
	fma.rn.f64 	%fd409, %fd23, %fd393, %fd407;
	fma.rn.f64 	%fd410, %fd24, %fd394, %fd408;
	fma.rn.f64 	%fd411, %fd25, %fd397, %fd409;
	fma.rn.f64 	%fd412, %fd26, %fd398, %fd410;
	fma.rn.f64 	%fd413, %fd27, %fd401, %fd411;
	fma.rn.f64 	%fd414, %fd28, %fd402, %fd412;
	fma.rn.f64 	%fd415, %fd29, %fd405, %fd413;
	fma.rn.f64 	%fd416, %fd30, %fd406, %fd414;
	cvta.to.global.u64 	%rd14, %rd20;
	mul.wide.s32 	%rd15, %r37, 8;
	add.s64 	%rd16, %rd14, %rd15;
	ld.global.nc.f64 	%fd417, [%rd16];
	ld.global.nc.f64 	%fd418, [%rd16+-88];
	sub.f64 	%fd419, %fd415, %fd416;
	mul.f64 	%fd420, %fd419, %fd417;
	add.f64 	%fd421, %fd415, %fd416;
	mul.f64 	%fd805, %fd421, %fd418;
	fma.rn.f64 	%fd422, %fd31, %fd389, 0d0000000000000000;
	fma.rn.f64 	%fd423, %fd32, %fd390, 0d0000000000000000;
	fma.rn.f64 	%fd424, %fd33, %fd393, %fd422;
	fma.rn.f64 	%fd425, %fd34, %fd394, %fd423;
	fma.rn.f64 	%fd426, %fd35, %fd397, %fd424;
	fma.rn.f64 	%fd427, %fd36, %fd398, %fd425;
	fma.rn.f64 	%fd428, %fd37, %fd401, %fd426;
	fma.rn.f64 	%fd429, %fd38, %fd402, %fd427;
	fma.rn.f64 	%fd430, %fd39, %fd405, %fd428;
	fma.rn.f64 	%fd431, %fd40, %fd406, %fd429;
	ld.global.nc.f64 	%fd432, [%rd16+-8];
	ld.global.nc.f64 	%fd433, [%rd16+-80];
	sub.f64 	%fd434, %fd430, %fd431;
	mul.f64 	%fd435, %fd434, %fd432;
	add.f64 	%fd436, %fd430, %fd431;
	mul.f64 	%fd804, %fd436, %fd433;
	fma.rn.f64 	%fd437, %fd41, %fd389, 0d0000000000000000;
	fma.rn.f64 	%fd438, %fd42, %fd390, 0d0000000000000000;
	fma.rn.f64 	%fd439, %fd43, %fd393, %fd437;
	fma.rn.f64 	%fd440, %fd44, %fd394, %fd438;
	fma.rn.f64 	%fd441, %fd45, %fd397, %fd439;
	fma.rn.f64 	%fd442, %fd46, %fd398, %fd440;
	fma.rn.f64 	%fd443, %fd47, %fd401, %fd441;
	fma.rn.f64 	%fd444, %fd795, %fd402, %fd442;
	fma.rn.f64 	%fd445, %fd794, %fd405, %fd443;
	fma.rn.f64 	%fd446, %fd793, %fd406, %fd444;
	ld.global.nc.f64 	%fd447, [%rd16+-16];
	ld.global.nc.f64 	%fd448, [%rd16+-72];
	sub.f64 	%fd449, %fd445, %fd446;
	mul.f64 	%fd796, %fd449, %fd447;
	add.f64 	%fd450, %fd445, %fd446;
	mul.f64 	%fd803, %fd450, %fd448;
	fma.rn.f64 	%fd451, %fd792, %fd389, 0d0000000000000000;
	fma.rn.f64 	%fd452, %fd791, %fd390, 0d0000000000000000;
	fma.rn.f64 	%fd453, %fd790, %fd393, %fd451;
	fma.rn.f64 	%fd454, %fd789, %fd394, %fd452;
	fma.rn.f64 	%fd455, %fd788, %fd397, %fd453;
	fma.rn.f64 	%fd456, %fd787, %fd398, %fd454;
	fma.rn.f64 	%fd457, %fd786, %fd401, %fd455;
	fma.rn.f64 	%fd458, %fd785, %fd402, %fd456;
	fma.rn.f64 	%fd459, %fd784, %fd405, %fd457;
	fma.rn.f64 	%fd460, %fd783, %fd406, %fd458;
	ld.global.nc.f64 	%fd461, [%rd16+-24];
	ld.global.nc.f64 	%fd462, [%rd16+-64];
	sub.f64 	%fd463, %fd459, %fd460;
	mul.f64 	%fd797, %fd463, %fd461;
	add.f64 	%fd464, %fd459, %fd460;
	mul.f64 	%fd802, %fd464, %fd462;
	fma.rn.f64 	%fd465, %fd782, %fd389, 0d0000000000000000;
	fma.rn.f64 	%fd466, %fd781, %fd390, 0d0000000000000000;
	fma.rn.f64 	%fd467, %fd780, %fd393, %fd465;
	fma.rn.f64 	%fd468, %fd779, %fd394, %fd466;
	fma.rn.f64 	%fd469, %fd778, %fd397, %fd467;
	fma.rn.f64 	%fd470, %fd777, %fd398, %fd468;
	fma.rn.f64 	%fd471, %fd776, %fd401, %fd469;
	fma.rn.f64 	%fd472, %fd775, %fd402, %fd470;
	fma.rn.f64 	%fd473, %fd774, %fd405, %fd471;
	fma.rn.f64 	%fd474, %fd773, %fd406, %fd472;
	ld.global.nc.f64 	%fd475, [%rd16+-32];
	ld.global.nc.f64 	%fd476, [%rd16+-56];
	sub.f64 	%fd477, %fd473, %fd474;
	mul.f64 	%fd798, %fd477, %fd475;
	add.f64 	%fd478, %fd473, %fd474;
	mul.f64 	%fd801, %fd478, %fd476;
	fma.rn.f64 	%fd479, %fd772, %fd389, 0d0000000000000000;
	fma.rn.f64 	%fd480, %fd771, %fd390, 0d0000000000000000;
	fma.rn.f64 	%fd481, %fd770, %fd393, %fd479;
	fma.rn.f64 	%fd482, %fd769, %fd394, %fd480;
	fma.rn.f64 	%fd483, %fd768, %fd397, %fd481;
	fma.rn.f64 	%fd484, %fd767, %fd398, %fd482;
	fma.rn.f64 	%fd485, %fd766, %fd401, %fd483;
	fma.rn.f64 	%fd486, %fd765, %fd402, %fd484;
	fma.rn.f64 	%fd487, %fd764, %fd405, %fd485;
	fma.rn.f64 	%fd488, %fd763, %fd406, %fd486;
	ld.global.nc.f64 	%fd489, [%rd16+-40];
	ld.global.nc.f64 	%fd490, [%rd16+-48];
	sub.f64 	%fd491, %fd487, %fd488;
	mul.f64 	%fd799, %fd491, %fd489;
	add.f64 	%fd492, %fd487, %fd488;
	mul.f64 	%fd800, %fd492, %fd490;
	bar.sync 	0;
	add.f64 	%fd493, %fd805, %fd420;
	sub.f64 	%fd494, %fd805, %fd420;
	add.f64 	%fd495, %fd804, %fd435;
	sub.f64 	%fd496, %fd804, %fd435;
	add.f64 	%fd497, %fd803, %fd796;
	sub.f64 	%fd498, %fd803, %fd796;
	add.f64 	%fd499, %fd802, %fd797;
	sub.f64 	%fd500, %fd802, %fd797;
	add.f64 	%fd501, %fd801, %fd798;
	sub.f64 	%fd502, %fd801, %fd798;
	add.f64 	%fd503, %fd800, %fd799;
	sub.f64 	%fd504, %fd800, %fd799;
	fma.rn.f64 	%fd505, %fd21, %fd493, 0d0000000000000000;
	fma.rn.f64 	%fd506, %fd22, %fd494, 0d0000000000000000;
	fma.rn.f64 	%fd507, %fd31, %fd495, %fd505;
	fma.rn.f64 	%fd508, %fd32, %fd496, %fd506;
	fma.rn.f64 	%fd509, %fd41, %fd497, %fd507;
	fma.rn.f64 	%fd510, %fd42, %fd498, %fd508;
	fma.rn.f64 	%fd511, %fd792, %fd499, %fd509;
	fma.rn.f64 	%fd512, %fd791, %fd500, %fd510;
	fma.rn.f64 	%fd513, %fd782, %fd501, %fd511;
	fma.rn.f64 	%fd514, %fd781, %fd502, %fd512;
	fma.rn.f64 	%fd515, %fd772, %fd503, %fd513;
	fma.rn.f64 	%fd516, %fd771, %fd504, %fd514;
	sub.f64 	%fd517, %fd515, %fd516;
	st.shared.f64 	[%r30+72], %fd517;
	add.f64 	%fd518, %fd515, %fd516;
	st.shared.f64 	[%r30], %fd518;
	fma.rn.f64 	%fd519, %fd23, %fd493, 0d0000000000000000;
	fma.rn.f64 	%fd520, %fd24, %fd494, 0d0000000000000000;
	fma.rn.f64 	%fd521, %fd33, %fd495, %fd519;
	fma.rn.f64 	%fd522, %fd34, %fd496, %fd520;
	fma.rn.f64 	%fd523, %fd43, %fd497, %fd521;
	fma.rn.f64 	%fd524, %fd44, %fd498, %fd522;
	fma.rn.f64 	%fd525, %fd790, %fd499, %fd523;
	fma.rn.f64 	%fd526, %fd789, %fd500, %fd524;
	fma.rn.f64 	%fd527, %fd780, %fd501, %fd525;
	fma.rn.f64 	%fd528, %fd779, %fd502, %fd526;
	fma.rn.f64 	%fd529, %fd770, %fd503, %fd527;
	fma.rn.f64 	%fd530, %fd769, %fd504, %fd528;
	sub.f64 	%fd531, %fd529, %fd530;
	st.shared.f64 	[%r30+64], %fd531;
	add.f64 	%fd532, %fd529, %fd530;
	st.shared.f64 	[%r30+8], %fd532;
	fma.rn.f64 	%fd533, %fd25, %fd493, 0d0000000000000000;
	fma.rn.f64 	%fd534, %fd26, %fd494, 0d0000000000000000;
	fma.rn.f64 	%fd535, %fd35, %fd495, %fd533;
	fma.rn.f64 	%fd536, %fd36, %fd496, %fd534;
	fma.rn.f64 	%fd537, %fd45, %fd497, %fd535;
	fma.rn.f64 	%fd538, %fd46, %fd498, %fd536;
	fma.rn.f64 	%fd539, %fd788, %fd499, %fd537;
	fma.rn.f64 	%fd540, %fd787, %fd500, %fd538;
	fma.rn.f64 	%fd541, %fd778, %fd501, %fd539;
	fma.rn.f64 	%fd542, %fd777, %fd502, %fd540;
	fma.rn.f64 	%fd543, %fd768, %fd503, %fd541;
	fma.rn.f64 	%fd544, %fd767, %fd504, %fd542;
	sub.f64 	%fd545, %fd543, %fd544;
	st.shared.f64 	[%r30+56], %fd545;
	add.f64 	%fd546, %fd543, %fd544;
	st.shared.f64 	[%r30+16], %fd546;
	fma.rn.f64 	%fd547, %fd27, %fd493, 0d0000000000000000;
	fma.rn.f64 	%fd548, %fd28, %fd494, 0d0000000000000000;
	fma.rn.f64 	%fd549, %fd37, %fd495, %fd547;
	fma.rn.f64 	%fd550, %fd38, %fd496, %fd548;
	fma.rn.f64 	%fd551, %fd47, %fd497, %fd549;
	fma.rn.f64 	%fd552, %fd795, %fd498, %fd550;
	fma.rn.f64 	%fd553, %fd786, %fd499, %fd551;
	fma.rn.f64 	%fd554, %fd785, %fd500, %fd552;
	fma.rn.f64 	%fd555, %fd776, %fd501, %fd553;
	fma.rn.f64 	%fd556, %fd775, %fd502, %fd554;
	fma.rn.f64 	%fd557, %fd766, %fd503, %fd555;
	fma.rn.f64 	%fd558, %fd765, %fd504, %fd556;
	sub.f64 	%fd559, %fd557, %fd558;
	st.shared.f64 	[%r30+48], %fd559;
	add.f64 	%fd560, %fd557, %fd558;
	st.shared.f64 	[%r30+24], %fd560;
	fma.rn.f64 	%fd561, %fd29, %fd493, 0d0000000000000000;
	fma.rn.f64 	%fd562, %fd30, %fd494, 0d0000000000000000;
	fma.rn.f64 	%fd563, %fd39, %fd495, %fd561;
	fma.rn.f64 	%fd564, %fd40, %fd496, %fd562;
	fma.rn.f64 	%fd565, %fd794, %fd497, %fd563;
	fma.rn.f64 	%fd566, %fd793, %fd498, %fd564;
	fma.rn.f64 	%fd567, %fd784, %fd499, %fd565;
	fma.rn.f64 	%fd568, %fd783, %fd500, %fd566;
	fma.rn.f64 	%fd569, %fd774, %fd501, %fd567;
	fma.rn.f64 	%fd570, %fd773, %fd502, %fd568;
	fma.rn.f64 	%fd571, %fd764, %fd503, %fd569;
	fma.rn.f64 	%fd572, %fd763, %fd504, %fd570;
	sub.f64 	%fd573, %fd571, %fd572;
	st.shared.f64 	[%r30+40], %fd573;
	add.f64 	%fd574, %fd571, %fd572;
	st.shared.f64 	[%r30+32], %fd574;
	bar.sync 	0;
	@%p10 bra 	$L__BB256_11;
	ld.shared.f64 	%fd575, [%r7];
	ld.shared.f64 	%fd576, [%r7+1056];
	add.f64 	%fd577, %fd575, %fd576;
	sub.f64 	%fd578, %fd575, %fd576;
	ld.shared.f64 	%fd579, [%r7+96];
	ld.shared.f64 	%fd580, [%r7+960];
	add.f64 	%fd581, %fd579, %fd580;
	sub.f64 	%fd582, %fd579, %fd580;
	ld.shared.f64 	%fd583, [%r7+192];
	ld.shared.f64 	%fd584, [%r7+864];
	add.f64 	%fd585, %fd583, %fd584;
	sub.f64 	%fd586, %fd583, %fd584;
	ld.shared.f64 	%fd587, [%r7+288];
	ld.shared.f64 	%fd588, [%r7+768];
	add.f64 	%fd589, %fd587, %fd588;
	sub.f64 	%fd590, %fd587, %fd588;
	ld.shared.f64 	%fd591, [%r7+384];
	ld.shared.f64 	%fd592, [%r7+672];
	add.f64 	%fd593, %fd591, %fd592;
	sub.f64 	%fd594, %fd591, %fd592;
	ld.shared.f64 	%fd595, [%r7+480];
	ld.shared.f64 	%fd596, [%r7+576];
	add.f64 	%fd597, %fd595, %fd596;
	sub.f64 	%fd598, %fd595, %fd596;
	fma.rn.f64 	%fd599, %fd21, %fd577, 0d0000000000000000;
	fma.rn.f64 	%fd600, %fd22, %fd578, 0d0000000000000000;
	fma.rn.f64 	%fd601, %fd31, %fd581, %fd599;
	fma.rn.f64 	%fd602, %fd32, %fd582, %fd600;
	fma.rn.f64 	%fd603, %fd41, %fd585, %fd601;
	fma.rn.f64 	%fd604, %fd42, %fd586, %fd602;
	fma.rn.f64 	%fd605, %fd792, %fd589, %fd603;
	fma.rn.f64 	%fd606, %fd791, %fd590, %fd604;
	fma.rn.f64 	%fd607, %fd782, %fd593, %fd605;
	fma.rn.f64 	%fd608, %fd781, %fd594, %fd606;
	fma.rn.f64 	%fd609, %fd772, %fd597, %fd607;
	fma.rn.f64 	%fd610, %fd771, %fd598, %fd608;
	sub.f64 	%fd611, %fd609, %fd610;
	st.shared.f64 	[%r7+864], %fd611;
	add.f64 	%fd612, %fd609, %fd610;
	st.shared.f64 	[%r7], %fd612;
	fma.rn.f64 	%fd613, %fd23, %fd577, 0d0000000000000000;
	fma.rn.f64 	%fd614, %fd24, %fd578, 0d0000000000000000;
	fma.rn.f64 	%fd615, %fd33, %fd581, %fd613;
	fma.rn.f64 	%fd616, %fd34, %fd582, %fd614;
	fma.rn.f64 	%fd617, %fd43, %fd585, %fd615;
	fma.rn.f64 	%fd618, %fd44, %fd586, %fd616;
	fma.rn.f64 	%fd619, %fd790, %fd589, %fd617;
	fma.rn.f64 	%fd620, %fd789, %fd590, %fd618;
	fma.rn.f64 	%fd621, %fd780, %fd593, %fd619;
	fma.rn.f64 	%fd622, %fd779, %fd594, %fd620;
	fma.rn.f64 	%fd623, %fd770, %fd597, %fd621;
	fma.rn.f64 	%fd624, %fd769, %fd598, %fd622;
	sub.f64 	%fd625, %fd623, %fd624;
	st.shared.f64 	[%r7+768], %fd625;
	add.f64 	%fd626, %fd623, %fd624;
	st.shared.f64 	[%r7+96], %fd626;
	fma.rn.f64 	%fd627, %fd25, %fd577, 0d0000000000000000;
	fma.rn.f64 	%fd628, %fd26, %fd578, 0d0000000000000000;
	fma.rn.f64 	%fd629, %fd35, %fd581, %fd627;
	fma.rn.f64 	%fd630, %fd36, %fd582, %fd628;
	fma.rn.f64 	%fd631, %fd45, %fd585, %fd629;
	fma.rn.f64 	%fd632, %fd46, %fd586, %fd630;
	fma.rn.f64 	%fd633, %fd788, %fd589, %fd631;
	fma.rn.f64 	%fd634, %fd787, %fd590, %fd632;
	fma.rn.f64 	%fd635, %fd778, %fd593, %fd633;
	fma.rn.f64 	%fd636, %fd777, %fd594, %fd634;
	fma.rn.f64 	%fd637, %fd768, %fd597, %fd635;
	fma.rn.f64 	%fd638, %fd767, %fd598, %fd636;
	sub.f64 	%fd639, %fd637, %fd638;
	st.shared.f64 	[%r7+672], %fd639;
	add.f64 	%fd640, %fd637, %fd638;
	st.shared.f64 	[%r7+192], %fd640;
	fma.rn.f64 	%fd641, %fd27, %fd577, 0d0000000000000000;
	fma.rn.f64 	%fd642, %fd28, %fd578, 0d0000000000000000;
	fma.rn.f64 	%fd643, %fd37, %fd581, %fd641;
	fma.rn.f64 	%fd644, %fd38, %fd582, %fd642;
	fma.rn.f64 	%fd645, %fd47, %fd585, %fd643;
	fma.rn.f64 	%fd646, %fd795, %fd586, %fd644;
	fma.rn.f64 	%fd647, %fd786, %fd589, %fd645;
	fma.rn.f64 	%fd648, %fd785, %fd590, %fd646;
	fma.rn.f64 	%fd649, %fd776, %fd593, %fd647;
	fma.rn.f64 	%fd650, %fd775, %fd594, %fd648;
	fma.rn.f64 	%fd651, %fd766, %fd597, %fd649;
	fma.rn.f64 	%fd652, %fd765, %fd598, %fd650;
	sub.f64 	%fd653, %fd651, %fd652;
	st.shared.f64 	[%r7+576], %fd653;
	add.f64 	%fd654, %fd651, %fd652;
	st.shared.f64 	[%r7+288], %fd654;
	fma.rn.f64 	%fd655, %fd29, %fd577, 0d0000000000000000;
	fma.rn.f64 	%fd656, %fd30, %fd578, 0d0000000000000000;
	fma.rn.f64 	%fd657, %fd39, %fd581, %fd655;
	fma.rn.f64 	%fd658, %fd40, %fd582, %fd656;
	fma.rn.f64 	%fd659, %fd794, %fd585, %fd657;
	fma.rn.f64 	%fd660, %fd793, %fd586, %fd658;
	fma.rn.f64 	%fd661, %fd784, %fd589, %fd659;
	fma.rn.f64 	%fd662, %fd783, %fd590, %fd660;
	fma.rn.f64 	%fd663, %fd774, %fd593, %fd661;
	fma.rn.f64 	%fd664, %fd773, %fd594, %fd662;
	fma.rn.f64 	%fd665, %fd764, %fd597, %fd663;
	fma.rn.f64 	%fd666, %fd763, %fd598, %fd664;
	sub.f64 	%fd667, %fd665, %fd666;
	st.shared.f64 	[%r7+480], %fd667;
	add.f64 	%fd668, %fd665, %fd666;
	st.shared.f64 	[%r7+384], %fd668;
$L__BB256_11:
	mov.u32 	%r38, %tid.x;
	setp.gt.u32 	%p11, %r38, 99;
	bar.sync 	0;
	@%p11 bra 	$L__BB256_13;
	ld.shared.f64 	%fd669, [%r6];
	ld.shared.f64 	%fd670, [%r6+12672];
	add.f64 	%fd671, %fd669, %fd670;
	sub.f64 	%fd672, %fd669, %fd670;
	ld.shared.f64 	%fd673, [%r6+1152];
	ld.shared.f64 	%fd674, [%r6+11520];
	add.f64 	%fd675, %fd673, %fd674;
	sub.f64 	%fd676, %fd673, %fd674;
	ld.shared.f64 	%fd677, [%r6+2304];
	ld.shared.f64 	%fd678, [%r6+10368];
	add.f64 	%fd679, %fd677, %fd678;
	sub.f64 	%fd680, %fd677, %fd678;
	ld.shared.f64 	%fd681, [%r6+3456];
	ld.shared.f64 	%fd682, [%r6+9216];
	add.f64 	%fd683, %fd681, %fd682;
	sub.f64 	%fd684, %fd681, %fd682;
	ld.shared.f64 	%fd685, [%r6+4608];
	ld.shared.f64 	%fd686, [%r6+8064];
	add.f64 	%fd687, %fd685, %fd686;
	sub.f64 	%fd688, %fd685, %fd686;
	ld.shared.f64 	%fd689, [%r6+5760];
	ld.shared.f64 	%fd690, [%r6+6912];
	add.f64 	%fd691, %fd689, %fd690;
	sub.f64 	%fd692, %fd689, %fd690;
	fma.rn.f64 	%fd693, %fd21, %fd671, 0d0000000000000000;
	fma.rn.f64 	%fd694, %fd22, %fd672, 0d0000000000000000;
	fma.rn.f64 	%fd695, %fd31, %fd675, %fd693;
	fma.rn.f64 	%fd696, %fd32, %fd676, %fd694;
	fma.rn.f64 	%fd697, %fd41, %fd679, %fd695;
	fma.rn.f64 	%fd698, %fd42, %fd680, %fd696;
	fma.rn.f64 	%fd699, %fd792, %fd683, %fd697;
	fma.rn.f64 	%fd700, %fd791, %fd684, %fd698;
	fma.rn.f64 	%fd701, %fd782, %fd687, %fd699;
	fma.rn.f64 	%fd702, %fd781, %fd688, %fd700;
	fma.rn.f64 	%fd703, %fd772, %fd691, %fd701;
	fma.rn.f64 	%fd704, %fd771, %fd692, %fd702;
	sub.f64 	%fd796, %fd703, %fd704;
	add.f64 	%fd805, %fd703, %fd704;
	fma.rn.f64 	%fd705, %fd23, %fd671, 0d0000000000000000;
	fma.rn.f64 	%fd706, %fd24, %fd672, 0d0000000000000000;
	fma.rn.f64 	%fd707, %fd33, %fd675, %fd705;
	fma.rn.f64 	%fd708, %fd34, %fd676, %fd706;
	fma.rn.f64 	%fd709, %fd43, %fd679, %fd707;
	fma.rn.f64 	%fd710, %fd44, %fd680, %fd708;
	fma.rn.f64 	%fd711, %fd790, %fd683, %fd709;
	fma.rn.f64 	%fd712, %fd789, %fd684, %fd710;
	fma.rn.f64 	%fd713, %fd780, %fd687, %fd711;
	fma.rn.f64 	%fd714, %fd779, %fd688, %fd712;
	fma.rn.f64 	%fd715, %fd770, %fd691, %fd713;
	fma.rn.f64 	%fd716, %fd769, %fd692, %fd714;
	sub.f64 	%fd797, %fd715, %fd716;
	add.f64 	%fd804, %fd715, %fd716;
	fma.rn.f64 	%fd717, %fd25, %fd671, 0d0000000000000000;
	fma.rn.f64 	%fd718, %fd26, %fd672, 0d0000000000000000;
	fma.rn.f64 	%fd719, %fd35, %fd675, %fd717;
	fma.rn.f64 	%fd720, %fd36, %fd676, %fd718;
	fma.rn.f64 	%fd721, %fd45, %fd679, %fd719;
	fma.rn.f64 	%fd722, %fd46, %fd680, %fd720;
	fma.rn.f64 	%fd723, %fd788, %fd683, %fd721;
	fma.rn.f64 	%fd724, %fd787, %fd684, %fd722;
	fma.rn.f64 	%fd725, %fd778, %fd687, %fd723;
	fma.rn.f64 	%fd726, %fd777, %fd688, %fd724;
	fma.rn.f64 	%fd727, %fd768, %fd691, %fd725;
	fma.rn.f64 	%fd728, %fd767, %fd692, %fd726;
	sub.f64 	%fd798, %fd727, %fd728;
	add.f64 	%fd803, %fd727, %fd728;
	fma.rn.f64 	%fd729, %fd27, %fd671, 0d0000000000000000;
	fma.rn.f64 	%fd730, %fd28, %fd672, 0d0000000000000000;
	fma.rn.f64 	%fd731, %fd37, %fd675, %fd729;
	fma.rn.f64 	%fd732, %fd38, %fd676, %fd730;
	fma.rn.f64 	%fd733, %fd47, %fd679, %fd731;
	fma.rn.f64 	%fd734, %fd795, %fd680, %fd732;
	fma.rn.f64 	%fd735, %fd786, %fd683, %fd733;
	fma.rn.f64 	%fd736, %fd785, %fd684, %fd734;
	fma.rn.f64 	%fd737, %fd776, %fd687, %fd735;
	fma.rn.f64 	%fd738, %fd775, %fd688, %fd736;
	fma.rn.f64 	%fd739, %fd766, %fd691, %fd737;
	fma.rn.f64 	%fd740, %fd765, %fd692, %fd738;
	sub.f64 	%fd799, %fd739, %fd740;
	add.f64 	%fd802, %fd739, %fd740;
	fma.rn.f64 	%fd741, %fd29, %fd671, 0d0000000000000000;
	fma.rn.f64 	%fd742, %fd30, %fd672, 0d0000000000000000;
	fma.rn.f64 	%fd743, %fd39, %fd675, %fd741;
	fma.rn.f64 	%fd744, %fd40, %fd676, %fd742;
	fma.rn.f64 	%fd745, %fd794, %fd679, %fd743;
	fma.rn.f64 	%fd746, %fd793, %fd680, %fd744;
	fma.rn.f64 	%fd747, %fd784, %fd683, %fd745;
	fma.rn.f64 	%fd748, %fd783, %fd684, %fd746;
	fma.rn.f64 	%fd749, %fd774, %fd687, %fd747;
	fma.rn.f64 	%fd750, %fd773, %fd688, %fd748;
	fma.rn.f64 	%fd751, %fd764, %fd691, %fd749;
	fma.rn.f64 	%fd752, %fd763, %fd692, %fd750;
	sub.f64 	%fd800, %fd751, %fd752;
	add.f64 	%fd801, %fd751, %fd752;
$L__BB256_13:
	bar.sync 	0;
	@%p4 bra 	$L__BB256_15;
	ld.param.u64 	%rd21, [_Z30massMatrixMultiplySharedKernelILi10ELi12ELi1EEviPKdS1_S1_S1_Pd_param_5];
	mov.u32 	%r39, %ctaid.x;
	mov.u32 	%r40, %tid.y;
	add.s32 	%r41, %r39, %r40;
	mov.u32 	%r42, %tid.x;
	mad.lo.s32 	%r43, %r41, 1000, %r42;
	cvta.to.global.u64 	%rd17, %rd21;
	mul.wide.s32 	%rd18, %r43, 8;
	add.s64 	%rd19, %rd17, %rd18;
	st.global.f64 	[%rd19], %fd805;
	st.global.f64 	[%rd19+800], %fd804;
	st.global.f64 	[%rd19+1600], %fd803;
	st.global.f64 	[%rd19+2400], %fd802;
	st.global.f64 	[%rd19+3200], %fd801;
	st.global.f64 	[%rd19+4000], %fd800;
	st.global.f64 	[%rd19+4800], %fd799;
	st.global.f64 	[%rd19+5600], %fd798;
	st.global.f64 	[%rd19+6400], %fd797;
	st.global.f64 	[%rd19+7200], %fd796;
$L__BB256_15:
	ret;

}
	// .globl	_Z30massMatrixMultiplyGlobalKernelILi10ELi12ELi1EEviPKdS1_S1_S1_Pd
.visible .entry _Z30massMatrixMultiplyGlobalKernelILi10ELi12ELi1EEviPKdS1_S1_S1_Pd(
	.param .u32 _Z30massMatrixMultiplyGlobalKernelILi10ELi12ELi1EEviPKdS1_S1_S1_Pd_param_0,
	.param .u64 .ptr .align 1 _Z30massMatrixMultiplyGlobalKernelILi10ELi12ELi1EEviPKdS1_S1_S1_Pd_param_1,
	.param .u64 .ptr .align 1 _Z30massMatrixMultiplyGlobalKernelILi10ELi12ELi1EEviPKdS1_S1_S1_Pd_param_2,
	.param .u64 .ptr .align 1 _Z30massMatrixMultiplyGlobalKernelILi10ELi12ELi1EEviPKdS1_S1_S1_Pd_param_3,
	.param .u64 .ptr .align 1 _Z30massMatrixMultiplyGlobalKernelILi10ELi12ELi1EEviPKdS1_S1_S1_Pd_param_4,
	.param .u64 .ptr .align 1 _Z30massMatrixMultiplyGlobalKernelILi10ELi12ELi1EEviPKdS1_S1_S1_Pd_param_5
)
{
	.reg .pred 	%p<10>;
	.reg .b16 	%rs<13>;
	.reg .b32 	%r<39>;
	.reg .b64 	%rd<23>;
	.reg .b64 	%fd<792>;
	// demoted variable
	.shared .align 8 .b8 _ZZ30massMatrixMultiplyGlobalKernelILi10ELi12ELi1EEviPKdS1_S1_S1_PdE6s_tmp1[13824];
	ld.param.u32 	%r8, [_Z30massMatrixMultiplyGlobalKernelILi10ELi12ELi1EEviPKdS1_S1_S1_Pd_param_0];
	ld.param.u64 	%rd4, [_Z30massMatrixMultiplyGlobalKernelILi10ELi12ELi1EEviPKdS1_S1_S1_Pd_param_2];
	ld.param.u64 	%rd5, [_Z30massMatrixMultiplyGlobalKernelILi10ELi12ELi1EEviPKdS1_S1_S1_Pd_param_3];
	ld.param.u64 	%rd6, [_Z30massMatrixMultiplyGlobalKernelILi10ELi12ELi1EEviPKdS1_S1_S1_Pd_param_4];
	cvta.to.global.u64 	%rd1, %rd5;
	cvta.to.global.u64 	%rd2, %rd4;
	mov.u32 	%r9, %tid.x;
	mov.u32 	%r2, %tid.y;
	mov.u32 	%r10, %ctaid.x;
	add.s32 	%r3, %r10, %r2;
	cvt.u16.u32 	%rs2, %r9;
	mul.hi.u16 	%rs3, %rs2, -13107;
	shr.u16 	%rs4, %rs3, 3;
	mul.lo.s16 	%rs5, %rs4, 10;
	sub.s16 	%rs1, %rs2, %rs5;
	setp.lt.s32 	%p2, %r3, %r8;
	setp.lt.u32 	%p3, %r9, 100;
	and.pred  	%p1, %p2, %p3;
	not.pred 	%p4, %p1;
	@%p4 bra 	$L__BB257_2;
	cvta.to.global.u64 	%rd8, %rd6;
	mad.lo.s32 	%r11, %r3, 1000, %r9;
	mul.wide.s32 	%rd9, %r11, 8;
	add.s64 	%rd10, %rd8, %rd9;
	ld.global.nc.f64 	%fd781, [%rd10];
	ld.global.nc.f64 	%fd780, [%rd10+800];
	ld.global.nc.f64 	%fd779, [%rd10+1600];
	ld.global.nc.f64 	%fd778, [%rd10+2400];
	ld.global.nc.f64 	%fd777, [%rd10+3200];
	ld.global.nc.f64 	%fd776, [%rd10+4000];
	ld.global.nc.f64 	%fd775, [%rd10+4800];
	ld.global.nc.f64 	%fd774, [%rd10+5600];
	ld.global.nc.f64 	%fd773, [%rd10+6400];
	ld.global.nc.f64 	%fd772, [%rd10+7200];
$L__BB257_2:
	setp.gt.u32 	%p5, %r9, 99;
	bar.sync 	0;
	mov.u32 	%r12, _ZZ30massMatrixMultiplyGlobalKernelILi10ELi12ELi1EEviPKdS1_S1_S1_PdE6s_tmp1;
	mad.lo.s32 	%r13, %r2, 13824, %r12;
	mul.lo.s16 	%rs7, %rs2, 205;
	shr.u16 	%rs8, %rs7, 11;
	cvt.u32.u16 	%r4, %rs8;
	mul.wide.u16 	%r14, %rs8, 96;
	add.s32 	%r5, %r13, %r14;
	mul.wide.u16 	%r15, %rs1, 8;
	add.s32 	%r6, %r5, %r15;
	@%p5 bra 	$L__BB257_4;
	add.f64 	%fd112, %fd781, %fd772;
	sub.f64 	%fd113, %fd781, %fd772;
	add.f64 	%fd114, %fd780, %fd773;
	sub.f64 	%fd115, %fd780, %fd773;
	add.f64 	%fd116, %fd779, %fd774;
	sub.f64 	%fd117, %fd779, %fd774;
	add.f64 	%fd118, %fd778, %fd775;
	sub.f64 	%fd119, %fd778, %fd775;
	add.f64 	%fd120, %fd777, %fd776;
	sub.f64 	%fd121, %fd777, %fd776;
	ld.global.nc.f64 	%fd122, [%rd2];
	fma.rn.f64 	%fd123, %fd122, %fd112, 0d0000000000000000;
	ld.global.nc.f64 	%fd124, [%rd1];
	fma.rn.f64 	%fd125, %fd124, %fd113, 0d0000000000000000;
	ld.global.nc.f64 	%fd126, [%rd2+8];
	fma.rn.f64 	%fd127, %fd126, %fd114, %fd123;
	ld.global.nc.f64 	%fd128, [%rd1+8];
	fma.rn.f64 	%fd129, %fd128, %fd115, %fd125;
	ld.global.nc.f64 	%fd130, [%rd2+16];
	fma.rn.f64 	%fd131, %fd130, %fd116, %fd127;
	ld.global.nc.f64 	%fd132, [%rd1+16];
	fma.rn.f64 	%fd133, %fd132, %fd117, %fd129;
	ld.global.nc.f64 	%fd134, [%rd2+24];
	fma.rn.f64 	%fd135, %fd134, %fd118, %fd131;
	ld.global.nc.f64 	%fd136, [%rd1+24];
	fma.rn.f64 	%fd137, %fd136, %fd119, %fd133;
	ld.global.nc.f64 	%fd138, [%rd2+32];
	fma.rn.f64 	%fd139, %fd138, %fd120, %fd135;
	ld.global.nc.f64 	%fd140, [%rd1+32];
	fma.rn.f64 	%fd141, %fd140, %fd121, %fd137;
	sub.f64 	%fd142, %fd139, %fd141;
	st.shared.f64 	[%r6+12672], %fd142;
	add.f64 	%fd143, %fd141, %fd139;
	st.shared.f64 	[%r6], %fd143;
	ld.global.nc.f64 	%fd144, [%rd2+40];
	fma.rn.f64 	%fd145, %fd144, %fd112, 0d0000000000000000;
	ld.global.nc.f64 	%fd146, [%rd1+40];
	fma.rn.f64 	%fd147, %fd146, %fd113, 0d0000000000000000;
	ld.global.nc.f64 	%fd148, [%rd2+48];
	fma.rn.f64 	%fd149, %fd148, %fd114, %fd145;
	ld.global.nc.f64 	%fd150, [%rd1+48];
	fma.rn.f64 	%fd151, %fd150, %fd115, %fd147;
	ld.global.nc.f64 	%fd152, [%rd2+56];
	fma.rn.f64 	%fd153, %fd152, %fd116, %fd149;
	ld.global.nc.f64 	%fd154, [%rd1+56];
	fma.rn.f64 	%fd155, %fd154, %fd117, %fd151;
	ld.global.nc.f64 	%fd156, [%rd2+64];
	fma.rn.f64 	%fd157, %fd156, %fd118, %fd153;
	ld.global.nc.f64 	%fd158, [%rd1+64];
	fma.rn.f64 	%fd159, %fd158, %fd119, %fd155;
	ld.global.nc.f64 	%fd160, [%rd2+72];
	fma.rn.f64 	%fd161, %fd160, %fd120, %fd157;
	ld.global.nc.f64 	%fd162, [%rd1+72];
	fma.rn.f64 	%fd163, %fd162, %fd121, %fd159;
	sub.f64 	%fd164, %fd161, %fd163;
	st.shared.f64 	[%r6+11520], %fd164;
	add.f64 	%fd165, %fd163, %fd161;
	st.shared.f64 	[%r6+1152], %fd165;
	ld.global.nc.f64 	%fd166, [%rd2+80];
	fma.rn.f64 	%fd167, %fd166, %fd112, 0d0000000000000000;
	ld.global.nc.f64 	%fd168, [%rd1+80];
	fma.rn.f64 	%fd169, %fd168, %fd113, 0d0000000000000000;
	ld.global.nc.f64 	%fd170, [%rd2+88];
	fma.rn.f64 	%fd171, %fd170, %fd114, %fd167;
	ld.global.nc.f64 	%fd172, [%rd1+88];
	fma.rn.f64 	%fd173, %fd172, %fd115, %fd169;
	ld.global.nc.f64 	%fd174, [%rd2+96];
	fma.rn.f64 	%fd175, %fd174, %fd116, %fd171;
	ld.global.nc.f64 	%fd176, [%rd1+96];
	fma.rn.f64 	%fd177, %fd176, %fd117, %fd173;
	ld.global.nc.f64 	%fd178, [%rd2+104];
	fma.rn.f64 	%fd179, %fd178, %fd118, %fd175;
	ld.global.nc.f64 	%fd180, [%rd1+104];
	fma.rn.f64 	%fd181, %fd180, %fd119, %fd177;
	ld.global.nc.f64 	%fd182, [%rd2+112];
	fma.rn.f64 	%fd183, %fd182, %fd120, %fd179;
	ld.global.nc.f64 	%fd184, [%rd1+112];
	fma.rn.f64 	%fd185, %fd184, %fd121, %fd181;
	sub.f64 	%fd186, %fd183, %fd185;
	st.shared.f64 	[%r6+10368], %fd186;
	add.f64 	%fd187, %fd185, %fd183;
	st.shared.f64 	[%r6+2304], %fd187;
	ld.global.nc.f64 	%fd188, [%rd2+120];
	fma.rn.f64 	%fd189, %fd188, %fd112, 0d0000000000000000;
	ld.global.nc.f64 	%fd190, [%rd1+120];
	fma.rn.f64 	%fd191, %fd190, %fd113, 0d0000000000000000;
	ld.global.nc.f64 	%fd192, [%rd2+128];
	fma.rn.f64 	%fd193, %fd192, %fd114, %fd189;
	ld.global.nc.f64 	%fd194, [%rd1+128];
	fma.rn.f64 	%fd195, %fd194, %fd115, %fd191;
	ld.global.nc.f64 	%fd196, [%rd2+136];
	fma.rn.f64 	%fd197, %fd196, %fd116, %fd193;
	ld.global.nc.f64 	%fd198, [%rd1+136];
	fma.rn.f64 	%fd199, %fd198, %fd117, %fd195;
	ld.global.nc.f64 	%fd200, [%rd2+144];
	fma.rn.f64 	%fd201, %fd200, %fd118, %fd197;
	ld.global.nc.f64 	%fd202, [%rd1+144];
	fma.rn.f64 	%fd203, %fd202, %fd119, %fd199;
	ld.global.nc.f64 	%fd204, [%rd2+152];
	fma.rn.f64 	%fd205, %fd204, %fd120, %fd201;
	ld.global.nc.f64 	%fd206, [%rd1+152];
	fma.rn.f64 	%fd207, %fd206, %fd121, %fd203;
	sub.f64 	%fd208, %fd205, %fd207;
	st.shared.f64 	[%r6+9216], %fd208;
	add.f64 	%fd209, %fd207, %fd205;
	st.shared.f64 	[%r6+3456], %fd209;
	ld.global.nc.f64 	%fd210, [%rd2+160];
	fma.rn.f64 	%fd211, %fd210, %fd112, 0d0000000000000000;
	ld.global.nc.f64 	%fd212, [%rd1+160];
	fma.rn.f64 	%fd213, %fd212, %fd113, 0d0000000000000000;
	ld.global.nc.f64 	%fd214, [%rd2+168];
	fma.rn.f64 	%fd215, %fd214, %fd114, %fd211;
	ld.global.nc.f64 	%fd216, [%rd1+168];
	fma.rn.f64 	%fd217, %fd216, %fd115, %fd213;
	ld.global.nc.f64 	%fd218, [%rd2+176];
	fma.rn.f64 	%fd219, %fd218, %fd116, %fd215;
	ld.global.nc.f64 	%fd220, [%rd1+176];
	fma.rn.f64 	%fd221, %fd220, %fd117, %fd217;
	ld.global.nc.f64 	%fd222, [%rd2+184];
	fma.rn.f64 	%fd223, %fd222, %fd118, %fd219;
	ld.global.nc.f64 	%fd224, [%rd1+184];
	fma.rn.f64 	%fd225, %fd224, %fd119, %fd221;
	ld.global.nc.f64 	%fd226, [%rd2+192];
	fma.rn.f64 	%fd227, %fd226, %fd120, %fd223;
	ld.global.nc.f64 	%fd228, [%rd1+192];
	fma.rn.f64 	%fd229, %fd228, %fd121, %fd225;
	sub.f64 	%fd230, %fd227, %fd229;
	st.shared.f64 	[%r6+8064], %fd230;
	add.f64 	%fd231, %fd229, %fd227;
	st.shared.f64 	[%r6+4608], %fd231;
	ld.global.nc.f64 	%fd232, [%rd2+200];
	fma.rn.f64 	%fd233, %fd232, %fd112, 0d0000000000000000;
	ld.global.nc.f64 	%fd234, [%rd1+200];
	fma.rn.f64 	%fd235, %fd234, %fd113, 0d0000000000000000;
	ld.global.nc.f64 	%fd236, [%rd2+208];
	fma.rn.f64 	%fd237, %fd236, %fd114, %fd233;
	ld.global.nc.f64 	%fd238, [%rd1+208];
	fma.rn.f64 	%fd239, %fd238, %fd115, %fd235;
	ld.global.nc.f64 	%fd240, [%rd2+216];
	fma.rn.f64 	%fd241, %fd240, %fd116, %fd237;
	ld.global.nc.f64 	%fd242, [%rd1+216];
	fma.rn.f64 	%fd243, %fd242, %fd117, %fd239;
	ld.global.nc.f64 	%fd244, [%rd2+224];
	fma.rn.f64 	%fd245, %fd244, %fd118, %fd241;
	ld.global.nc.f64 	%fd246, [%rd1+224];
	fma.rn.f64 	%fd247, %fd246, %fd119, %fd243;
	ld.global.nc.f64 	%fd248, [%rd2+232];
	fma.rn.f64 	%fd249, %fd248, %fd120, %fd245;
	ld.global.nc.f64 	%fd250, [%rd1+232];
	fma.rn.f64 	%fd251, %fd250, %fd121, %fd247;
	sub.f64 	%fd252, %fd249, %fd251;
	st.shared.f64 	[%r6+6912], %fd252;
	add.f64 	%fd253, %fd251, %fd249;
	st.shared.f64 	[%r6+5760], %fd253;
$L__BB257_4:
	bar.sync 	0;
	setp.gt.u32 	%p6, %r9, 119;
	mad.lo.s32 	%r16, %r4, 1056, %r5;
	add.s32 	%r7, %r16, %r15;
	@%p6 bra 	$L__BB257_6;
	ld.shared.f64 	%fd254, [%r7];
	ld.shared.f64 	%fd255, [%r7+864];
	add.f64 	%fd256, %fd254, %fd255;
	sub.f64 	%fd257, %fd254, %fd255;
	ld.shared.f64 	%fd258, [%r7+96];
	ld.shared.f64 	%fd259, [%r7+768];
	add.f64 	%fd260, %fd258, %fd259;
	sub.f64 	%fd261, %fd258, %fd259;
	ld.shared.f64 	%fd262, [%r7+192];
	ld.shared.f64 	%fd263, [%r7+672];
	add.f64 	%fd264, %fd262, %fd263;
	sub.f64 	%fd265, %fd262, %fd263;
	ld.shared.f64 	%fd266, [%r7+288];
	ld.shared.f64 	%fd267, [%r7+576];
	add.f64 	%fd268, %fd266, %fd267;
	sub.f64 	%fd269, %fd266, %fd267;
	ld.shared.f64 	%fd270, [%r7+384];
	ld.shared.f64 	%fd271, [%r7+480];
	add.f64 	%fd272, %fd270, %fd271;
	sub.f64 	%fd273, %fd270, %fd271;
	ld.global.nc.f64 	%fd274, [%rd2];
	fma.rn.f64 	%fd275, %fd274, %fd256, 0d0000000000000000;
	ld.global.nc.f64 	%fd276, [%rd1];
	fma.rn.f64 	%fd277, %fd276, %fd257, 0d0000000000000000;
	ld.global.nc.f64 	%fd278, [%rd2+8];
	fma.rn.f64 	%fd279, %fd278, %fd260, %fd275;
	ld.global.nc.f64 	%fd280, [%rd1+8];
	fma.rn.f64 	%fd281, %fd280, %fd261, %fd277;
	ld.global.nc.f64 	%fd282, [%rd2+16];
	fma.rn.f64 	%fd283, %fd282, %fd264, %fd279;
	ld.global.nc.f64 	%fd284, [%rd1+16];
	fma.rn.f64 	%fd285, %fd284, %fd265, %fd281;
	ld.global.nc.f64 	%fd286, [%rd2+24];
	fma.rn.f64 	%fd287, %fd286, %fd268, %fd283;
	ld.global.nc.f64 	%fd288, [%rd1+24];
	fma.rn.f64 	%fd289, %fd288, %fd269, %fd285;
	ld.global.nc.f64 	%fd290, [%rd2+32];
	fma.rn.f64 	%fd291, %fd290, %fd272, %fd287;
	ld.global.nc.f64 	%fd292, [%rd1+32];
	fma.rn.f64 	%fd293, %fd292, %fd273, %fd289;
	sub.f64 	%fd294, %fd291, %fd293;
	st.shared.f64 	[%r7+1056], %fd294;
	add.f64 	%fd295, %fd293, %fd291;
	st.shared.f64 	[%r7], %fd295;
	ld.global.nc.f64 	%fd296, [%rd2+40];
	fma.rn.f64 	%fd297, %fd296, %fd256, 0d0000000000000000;
	ld.global.nc.f64 	%fd298, [%rd1+40];
	fma.rn.f64 	%fd299, %fd298, %fd257, 0d0000000000000000;
	ld.global.nc.f64 	%fd300, [%rd2+48];
	fma.rn.f64 	%fd301, %fd300, %fd260, %fd297;
	ld.global.nc.f64 	%fd302, [%rd1+48];
	fma.rn.f64 	%fd303, %fd302, %fd261, %fd299;
	ld.global.nc.f64 	%fd304, [%rd2+56];
	fma.rn.f64 	%fd305, %fd304, %fd264, %fd301;
	ld.global.nc.f64 	%fd306, [%rd1+56];
	fma.rn.f64 	%fd307, %fd306, %fd265, %fd303;
	ld.global.nc.f64 	%fd308, [%rd2+64];
	fma.rn.f64 	%fd309, %fd308, %fd268, %fd305;
	ld.global.nc.f64 	%fd310, [%rd1+64];
	fma.rn.f64 	%fd311, %fd310, %fd269, %fd307;
	ld.global.nc.f64 	%fd312, [%rd2+72];
	fma.rn.f64 	%fd313, %fd312, %fd272, %fd309;
	ld.global.nc.f64 	%fd314, [%rd1+72];
	fma.rn.f64 	%fd315, %fd314, %fd273, %fd311;
	sub.f64 	%fd316, %fd313, %fd315;
	st.shared.f64 	[%r7+960], %fd316;
	add.f64 	%fd317, %fd315, %fd313;
	st.shared.f64 	[%r7+96], %fd317;
	ld.global.nc.f64 	%fd318, [%rd2+80];
	fma.rn.f64 	%fd319, %fd318, %fd256, 0d0000000000000000;
	ld.global.nc.f64 	%fd320, [%rd1+80];
	fma.rn.f64 	%fd321, %fd320, %fd257, 0d0000000000000000;
	ld.global.nc.f64 	%fd322, [%rd2+88];
	fma.rn.f64 	%fd323, %fd322, %fd260, %fd319;
	ld.global.nc.f64 	%fd324, [%rd1+88];
	fma.rn.f64 	%fd325, %fd324, %fd261, %fd321;
	ld.global.nc.f64 	%fd326, [%rd2+96];
	fma.rn.f64 	%fd327, %fd326, %fd264, %fd323;
	ld.global.nc.f64 	%fd328, [%rd1+96];
	fma.rn.f64 	%fd329, %fd328, %fd265, %fd325;
	ld.global.nc.f64 	%fd330, [%rd2+104];
	fma.rn.f64 	%fd331, %fd330, %fd268, %fd327;
	ld.global.nc.f64 	%fd332, [%rd1+104];
	fma.rn.f64 	%fd333, %fd332, %fd269, %fd329;
	ld.global.nc.f64 	%fd334, [%rd2+112];
	fma.rn.f64 	%fd335, %fd334, %fd272, %fd331;
	ld.global.nc.f64 	%fd336, [%rd1+112];
	fma.rn.f64 	%fd337, %fd336, %fd273, %fd333;
	sub.f64 	%fd338, %fd335, %fd337;
	st.shared.f64 	[%r7+864], %fd338;
	add.f64 	%fd339, %fd337, %fd335;
	st.shared.f64 	[%r7+192], %fd339;
	ld.global.nc.f64 	%fd340, [%rd2+120];
	fma.rn.f64 	%fd341, %fd340, %fd256, 0d0000000000000000;
	ld.global.nc.f64 	%fd342, [%rd1+120];
	fma.rn.f64 	%fd343, %fd342, %fd257, 0d0000000000000000;
	ld.global.nc.f64 	%fd344, [%rd2+128];
	fma.rn.f64 	%fd345, %fd344, %fd260, %fd341;
	ld.global.nc.f64 	%fd346, [%rd1+128];
	fma.rn.f64 	%fd347, %fd346, %fd261, %fd343;
	ld.global.nc.f64 	%fd348, [%rd2+136];
	fma.rn.f64 	%fd349, %fd348, %fd264, %fd345;
	ld.global.nc.f64 	%fd350, [%rd1+136];
	fma.rn.f64 	%fd351, %fd350, %fd265, %fd347;
	ld.global.nc.f64 	%fd352, [%rd2+144];
	fma.rn.f64 	%fd353, %fd352, %fd268, %fd349;
	ld.global.nc.f64 	%fd354, [%rd1+144];
	fma.rn.f64 	%fd355, %fd354, %fd269, %fd351;
	ld.global.nc.f64 	%fd356, [%rd2+152];
	fma.rn.f64 	%fd357, %fd356, %fd272, %fd353;
	ld.global.nc.f64 	%fd358, [%rd1+152];
	fma.rn.f64 	%fd359, %fd358, %fd273, %fd355;
	sub.f64 	%fd360, %fd357, %fd359;
	st.shared.f64 	[%r7+768], %fd360;
	add.f64 	%fd361, %fd359, %fd357;
	st.shared.f64 	[%r7+288], %fd361;
	ld.global.nc.f64 	%fd362, [%rd2+160];
	fma.rn.f64 	%fd363, %fd362, %fd256, 0d0000000000000000;
	ld.global.nc.f64 	%fd364, [%rd1+160];
	fma.rn.f64 	%fd365, %fd364, %fd257, 0d0000000000000000;
	ld.global.nc.f64 	%fd366, [%rd2+168];
	fma.rn.f64 	%fd367, %fd366, %fd260, %fd363;
	ld.global.nc.f64 	%fd368, [%rd1+168];
	fma.rn.f64 	%fd369, %fd368, %fd261, %fd365;
	ld.global.nc.f64 	%fd370, [%rd2+176];
	fma.rn.f64 	%fd371, %fd370, %fd264, %fd367;
	ld.global.nc.f64 	%fd372, [%rd1+176];
	fma.rn.f64 	%fd373, %fd372, %fd265, %fd369;
	ld.global.nc.f64 	%fd374, [%rd2+184];
	fma.rn.f64 	%fd375, %fd374, %fd268, %fd371;
	ld.global.nc.f64 	%fd376, [%rd1+184];
	fma.rn.f64 	%fd377, %fd376, %fd269, %fd373;
	ld.global.nc.f64 	%fd378, [%rd2+192];
	fma.rn.f64 	%fd379, %fd378, %fd272, %fd375;
	ld.global.nc.f64 	%fd380, [%rd1+192];
	fma.rn.f64 	%fd381, %fd380, %fd273, %fd377;
	sub.f64 	%fd382, %fd379, %fd381;
	st.shared.f64 	[%r7+672], %fd382;
	add.f64 	%fd383, %fd381, %fd379;
	st.shared.f64 	[%r7+384], %fd383;
	ld.global.nc.f64 	%fd384, [%rd2+200];
	fma.rn.f64 	%fd385, %fd384, %fd256, 0d0000000000000000;
	ld.global.nc.f64 	%fd386, [%rd1+200];
	fma.rn.f64 	%fd387, %fd386, %fd257, 0d0000000000000000;
	ld.global.nc.f64 	%fd388, [%rd2+208];
	fma.rn.f64 	%fd389, %fd388, %fd260, %fd385;
	ld.global.nc.f64 	%fd390, [%rd1+208];
	fma.rn.f64 	%fd391, %fd390, %fd261, %fd387;
	ld.global.nc.f64 	%fd392, [%rd2+216];
	fma.rn.f64 	%fd393, %fd392, %fd264, %fd389;
	ld.global.nc.f64 	%fd394, [%rd1+216];
	fma.rn.f64 	%fd395, %fd394, %fd265, %fd391;
	ld.global.nc.f64 	%fd396, [%rd2+224];
	fma.rn.f64 	%fd397, %fd396, %fd268, %fd393;
	ld.global.nc.f64 	%fd398, [%rd1+224];
	fma.rn.f64 	%fd399, %fd398, %fd269, %fd395;
	ld.global.nc.f64 	%fd400, [%rd2+232];
	fma.rn.f64 	%fd401, %fd400, %fd272, %fd397;
	ld.global.nc.f64 	%fd402, [%rd1+232];
	fma.rn.f64 	%fd403, %fd402, %fd273, %fd399;
	sub.f64 	%fd404, %fd401, %fd403;
	st.shared.f64 	[%r7+576], %fd404;
	add.f64 	%fd405, %fd403, %fd401;
	st.shared.f64 	[%r7+480], %fd405;
$L__BB257_6:
	ld.param.u64 	%rd21, [_Z30massMatrixMultiplyGlobalKernelILi10ELi12ELi1EEviPKdS1_S1_S1_Pd_param_3];
	ld.param.u64 	%rd20, [_Z30massMatrixMultiplyGlobalKernelILi10ELi12ELi1EEviPKdS1_S1_S1_Pd_param_2];
	ld.param.u64 	%rd19, [_Z30massMatrixMultiplyGlobalKernelILi10ELi12ELi1EEviPKdS1_S1_S1_Pd_param_1];
	mov.u32 	%r18, %tid.x;
	setp.gt.u32 	%p7, %r18, 119;
	bar.sync 	0;
	cvt.u16.u32 	%rs9, %r18;
	mul.hi.u16 	%rs10, %rs9, 5462;
	mul.lo.s16 	%rs11, %rs10, 12;
	sub.s16 	%rs12, %rs9, %rs11;
	mov.u32 	%r19, %tid.y;
	mov.u32 	%r20, _ZZ30massMatrixMultiplyGlobalKernelILi10ELi12ELi1EEviPKdS1_S1_S1_PdE6s_tmp1;
	mad.lo.s32 	%r21, %r19, 13824, %r20;
	mul.wide.u16 	%r22, %rs10, 1152;
	add.s32 	%r23, %r21, %r22;
	mul.wide.u16 	%r24, %rs12, 96;
	add.s32 	%r25, %r23, %r24;
	ld.shared.f64 	%fd406, [%r25];
	ld.shared.f64 	%fd407, [%r25+72];
	add.f64 	%fd408, %fd406, %fd407;
	sub.f64 	%fd409, %fd406, %fd407;
	ld.shared.f64 	%fd410, [%r25+8];
	ld.shared.f64 	%fd411, [%r25+64];
	add.f64 	%fd412, %fd410, %fd411;
	sub.f64 	%fd413, %fd410, %fd411;
	ld.shared.f64 	%fd414, [%r25+16];
	ld.shared.f64 	%fd415, [%r25+56];
	add.f64 	%fd416, %fd414, %fd415;
	sub.f64 	%fd417, %fd414, %fd415;
	ld.shared.f64 	%fd418, [%r25+24];
	ld.shared.f64 	%fd419, [%r25+48];
	add.f64 	%fd420, %fd418, %fd419;
	sub.f64 	%fd421, %fd418, %fd419;
	ld.shared.f64 	%fd422, [%r25+32];
	ld.shared.f64 	%fd423, [%r25+40];
	add.f64 	%fd424, %fd422, %fd423;
	sub.f64 	%fd425, %fd422, %fd423;
	mov.u32 	%r26, %ctaid.x;
	add.s32 	%r27, %r26, %r19;
	mov.b32 	%r28, {%rs12, %rs10};
	mov.b32 	%r29, 11;
	mov.b32 	%r30, 36876;
	dp2a.lo.u32.u32 	%r31, %r28, %r30, %r29;
	mad.lo.s32 	%r32, %r27, 1728, %r31;
	cvta.to.global.u64 	%rd11, %rd20;
	ld.global.nc.f64 	%fd21, [%rd11];
	fma.rn.f64 	%fd426, %fd21, %fd408, 0d0000000000000000;
	cvta.to.global.u64 	%rd12, %rd21;
	ld.global.nc.f64 	%fd22, [%rd12];
	fma.rn.f64 	%fd427, %fd22, %fd409, 0d0000000000000000;
	ld.global.nc.f64 	%fd23, [%rd11+8];
	fma.rn.f64 	%fd428, %fd23, %fd412, %fd426;
	ld.global.nc.f64 	%fd24, [%rd12+8];
	fma.rn.f64 	%fd429, %fd24, %fd413, %fd427;
	ld.global.nc.f64 	%fd25, [%rd11+16];
	fma.rn.f64 	%fd430, %fd25, %fd416, %fd428;
	ld.global.nc.f64 	%fd26, [%rd12+16];
	fma.rn.f64 	%fd431, %fd26, %fd417, %fd429;
	ld.global.nc.f64 	%fd27, [%rd11+24];
	fma.rn.f64 	%fd432, %fd27, %fd420, %fd430;
	ld.global.nc.f64 	%fd28, [%rd12+24];
	fma.rn.f64 	%fd433, %fd28, %fd421, %fd431;
	ld.global.nc.f64 	%fd29, [%rd11+32];
	fma.rn.f64 	%fd434, %fd29, %fd424, %fd432;
	ld.global.nc.f64 	%fd30, [%rd12+32];
	fma.rn.f64 	%fd435, %fd30, %fd425, %fd433;
	cvta.to.global.u64 	%rd13, %rd19;
	mul.wide.s32 	%rd14, %r32, 8;
	add.s64 	%rd15, %rd13, %rd14;
	ld.global.nc.f64 	%fd436, [%rd15];
	ld.global.nc.f64 	%fd437, [%rd15+-88];
	sub.f64 	%fd438, %fd434, %fd435;
	mul.f64 	%fd439, %fd438, %fd436;
	add.f64 	%fd440, %fd434, %fd435;
	mul.f64 	%fd791, %fd440, %fd437;
	ld.global.nc.f64 	%fd32, [%rd11+40];
	fma.rn.f64 	%fd441, %fd32, %fd408, 0d0000000000000000;
	ld.global.nc.f64 	%fd33, [%rd12+40];
	fma.rn.f64 	%fd442, %fd33, %fd409, 0d0000000000000000;
	ld.global.nc.f64 	%fd34, [%rd11+48];
	fma.rn.f64 	%fd443, %fd34, %fd412, %fd441;
	ld.global.nc.f64 	%fd35, [%rd12+48];
	fma.rn.f64 	%fd444, %fd35, %fd413, %fd442;
	ld.global.nc.f64 	%fd36, [%rd11+56];
	fma.rn.f64 	%fd445, %fd36, %fd416, %fd443;
	ld.global.nc.f64 	%fd37, [%rd12+56];
	fma.rn.f64 	%fd446, %fd37, %fd417, %fd444;
	ld.global.nc.f64 	%fd38, [%rd11+64];
	fma.rn.f64 	%fd447, %fd38, %fd420, %fd445;
	ld.global.nc.f64 	%fd39, [%rd12+64];
	fma.rn.f64 	%fd448, %fd39, %fd421, %fd446;
	ld.global.nc.f64 	%fd40, [%rd11+72];
	fma.rn.f64 	%fd449, %fd40, %fd424, %fd447;
	ld.global.nc.f64 	%fd41, [%rd12+72];
	fma.rn.f64 	%fd450, %fd41, %fd425, %fd448;
	ld.global.nc.f64 	%fd451, [%rd15+-8];
	ld.global.nc.f64 	%fd452, [%rd15+-80];
	sub.f64 	%fd453, %fd449, %fd450;
	mul.f64 	%fd454, %fd453, %fd451;
	add.f64 	%fd455, %fd449, %fd450;
	mul.f64 	%fd790, %fd455, %fd452;
	ld.global.nc.f64 	%fd43, [%rd11+80];
	fma.rn.f64 	%fd456, %fd43, %fd408, 0d0000000000000000;
	ld.global.nc.f64 	%fd44, [%rd12+80];
	fma.rn.f64 	%fd457, %fd44, %fd409, 0d0000000000000000;
	ld.global.nc.f64 	%fd45, [%rd11+88];
	fma.rn.f64 	%fd458, %fd45, %fd412, %fd456;
	ld.global.nc.f64 	%fd46, [%rd12+88];
	fma.rn.f64 	%fd459, %fd46, %fd413, %fd457;
	ld.global.nc.f64 	%fd47, [%rd11+96];
	fma.rn.f64 	%fd460, %fd47, %fd416, %fd458;
	ld.global.nc.f64 	%fd48, [%rd12+96];
	fma.rn.f64 	%fd461, %fd48, %fd417, %fd459;
	ld.global.nc.f64 	%fd49, [%rd11+104];
	fma.rn.f64 	%fd462, %fd49, %fd420, %fd460;
	ld.global.nc.f64 	%fd50, [%rd12+104];
	fma.rn.f64 	%fd463, %fd50, %fd421, %fd461;
	ld.global.nc.f64 	%fd51, [%rd11+112];
	fma.rn.f64 	%fd464, %fd51, %fd424, %fd462;
	ld.global.nc.f64 	%fd52, [%rd12+112];
	fma.rn.f64 	%fd465, %fd52, %fd425, %fd463;
	ld.global.nc.f64 	%fd466, [%rd15+-16];
	ld.global.nc.f64 	%fd467, [%rd15+-72];
	sub.f64 	%fd468, %fd464, %fd465;
	mul.f64 	%fd782, %fd468, %fd466;
	add.f64 	%fd469, %fd464, %fd465;
	mul.f64 	%fd789, %fd469, %fd467;
	ld.global.nc.f64 	%fd55, [%rd11+120];
	fma.rn.f64 	%fd470, %fd55, %fd408, 0d0000000000000000;
	ld.global.nc.f64 	%fd56, [%rd12+120];
	fma.rn.f64 	%fd471, %fd56, %fd409, 0d0000000000000000;
	ld.global.nc.f64 	%fd57, [%rd11+128];
	fma.rn.f64 	%fd472, %fd57, %fd412, %fd470;
	ld.global.nc.f64 	%fd58, [%rd12+128];
	fma.rn.f64 	%fd473, %fd58, %fd413, %fd471;
	ld.global.nc.f64 	%fd59, [%rd11+136];
	fma.rn.f64 	%fd474, %fd59, %fd416, %fd472;
	ld.global.nc.f64 	%fd60, [%rd12+136];
	fma.rn.f64 	%fd475, %fd60, %fd417, %fd473;
	ld.global.nc.f64 	%fd61, [%rd11+144];
	fma.rn.f64 	%fd476, %fd61, %fd420, %fd474;
	ld.global.nc.f64 	%fd62, [%rd12+144];
	fma.rn.f64 	%fd477, %fd62, %fd421, %fd475;
	ld.global.nc.f64 	%fd63, [%rd11+152];
	fma.rn.f64 	%fd478, %fd63, %fd424, %fd476;
	ld.global.nc.f64 	%fd64, [%rd12+152];
	fma.rn.f64 	%fd479, %fd64, %fd425, %fd477;
	ld.global.nc.f64 	%fd480, [%rd15+-24];
	ld.global.nc.f64 	%fd481, [%rd15+-64];
	sub.f64 	%fd482, %fd478, %fd479;
	mul.f64 	%fd783, %fd482, %fd480;
	add.f64 	%fd483, %fd478, %fd479;
	mul.f64 	%fd788, %fd483, %fd481;
	ld.global.nc.f64 	%fd67, [%rd11+160];
	fma.rn.f64 	%fd484, %fd67, %fd408, 0d0000000000000000;
	ld.global.nc.f64 	%fd68, [%rd12+160];
	fma.rn.f64 	%fd485, %fd68, %fd409, 0d0000000000000000;
	ld.global.nc.f64 	%fd69, [%rd11+168];
	fma.rn.f64 	%fd486, %fd69, %fd412, %fd484;
	ld.global.nc.f64 	%fd70, [%rd12+168];
	fma.rn.f64 	%fd487, %fd70, %fd413, %fd485;
	ld.global.nc.f64 	%fd71, [%rd11+176];
	fma.rn.f64 	%fd488, %fd71, %fd416, %fd486;
	ld.global.nc.f64 	%fd72, [%rd12+176];
	fma.rn.f64 	%fd489, %fd72, %fd417, %fd487;
	ld.global.nc.f64 	%fd73, [%rd11+184];
	fma.rn.f64 	%fd490, %fd73, %fd420, %fd488;
	ld.global.nc.f64 	%fd74, [%rd12+184];
	fma.rn.f64 	%fd491, %fd74, %fd421, %fd489;
	ld.global.nc.f64 	%fd75, [%rd11+192];
	fma.rn.f64 	%fd492, %fd75, %fd424, %fd490;
	ld.global.nc.f64 	%fd76, [%rd12+192];
	fma.rn.f64 	%fd493, %fd76, %fd425, %fd491;
	ld.global.nc.f64 	%fd494, [%rd15+-32];
	ld.global.nc.f64 	%fd495, [%rd15+-56];
	sub.f64 	%fd496, %fd492, %fd493;
	mul.f64 	%fd784, %fd496, %fd494;
	add.f64 	%fd497, %fd492, %fd493;
	mul.f64 	%fd787, %fd497, %fd495;
	ld.global.nc.f64 	%fd79, [%rd11+200];
	fma.rn.f64 	%fd498, %fd79, %fd408, 0d0000000000000000;
	ld.global.nc.f64 	%fd80, [%rd12+200];
	fma.rn.f64 	%fd499, %fd80, %fd409, 0d0000000000000000;
	ld.global.nc.f64 	%fd81, [%rd11+208];
	fma.rn.f64 	%fd500, %fd81, %fd412, %fd498;
	ld.global.nc.f64 	%fd82, [%rd12+208];
	fma.rn.f64 	%fd501, %fd82, %fd413, %fd499;
	ld.global.nc.f64 	%fd83, [%rd11+216];
	fma.rn.f64 	%fd502, %fd83, %fd416, %fd500;
	ld.global.nc.f64 	%fd84, [%rd12+216];
	fma.rn.f64 	%fd503, %fd84, %fd417, %fd501;
	ld.global.nc.f64 	%fd85, [%rd11+224];
	fma.rn.f64 	%fd504, %fd85, %fd420, %fd502;
	ld.global.nc.f64 	%fd86, [%rd12+224];
	fma.rn.f64 	%fd505, %fd86, %fd421, %fd503;
	ld.global.nc.f64 	%fd87, [%rd11+232];
	fma.rn.f64 	%fd506, %fd87, %fd424, %fd504;
	ld.global.nc.f64 	%fd88, [%rd12+232];
	fma.rn.f64 	%fd507, %fd88, %fd425, %fd505;
	ld.global.nc.f64 	%fd508, [%rd15+-40];
	ld.global.nc.f64 	%fd509, [%rd15+-48];
	sub.f64 	%fd510, %fd506, %fd507;
	mul.f64 	%fd785, %fd510, %fd508;
	add.f64 	%fd511, %fd506, %fd507;
	mul.f64 	%fd786, %fd511, %fd509;
	bar.sync 	0;
	add.f64 	%fd512, %fd791, %fd439;
	sub.f64 	%fd513, %fd791, %fd439;
	add.f64 	%fd514, %fd790, %fd454;
	sub.f64 	%fd515, %fd790, %fd454;
	add.f64 	%fd516, %fd789, %fd782;
	sub.f64 	%fd517, %fd789, %fd782;
	add.f64 	%fd518, %fd788, %fd783;
	sub.f64 	%fd519, %fd788, %fd783;
	add.f64 	%fd520, %fd787, %fd784;
	sub.f64 	%fd521, %fd787, %fd784;
	add.f64 	%fd522, %fd786, %fd785;
	sub.f64 	%fd523, %fd786, %fd785;
	fma.rn.f64 	%fd524, %fd21, %fd512, 0d0000000000000000;
	fma.rn.f64 	%fd525, %fd22, %fd513, 0d0000000000000000;
	fma.rn.f64 	%fd526, %fd32, %fd514, %fd524;
	fma.rn.f64 	%fd527, %fd33, %fd515, %fd525;
	fma.rn.f64 	%fd528, %fd43, %fd516, %fd526;
	fma.rn.f64 	%fd529, %fd44, %fd517, %fd527;
	fma.rn.f64 	%fd530, %fd55, %fd518, %fd528;
	fma.rn.f64 	%fd531, %fd56, %fd519, %fd529;
	fma.rn.f64 	%fd532, %fd67, %fd520, %fd530;
	fma.rn.f64 	%fd533, %fd68, %fd521, %fd531;
	fma.rn.f64 	%fd534, %fd79, %fd522, %fd532;
	fma.rn.f64 	%fd535, %fd80, %fd523, %fd533;
	sub.f64 	%fd536, %fd534, %fd535;
	st.shared.f64 	[%r25+72], %fd536;
	add.f64 	%fd537, %fd534, %fd535;
	st.shared.f64 	[%r25], %fd537;
	fma.rn.f64 	%fd538, %fd23, %fd512, 0d0000000000000000;
	fma.rn.f64 	%fd539, %fd24, %fd513, 0d0000000000000000;
	fma.rn.f64 	%fd540, %fd34, %fd514, %fd538;
	fma.rn.f64 	%fd541, %fd35, %fd515, %fd539;
	fma.rn.f64 	%fd542, %fd45, %fd516, %fd540;
	fma.rn.f64 	%fd543, %fd46, %fd517, %fd541;
	fma.rn.f64 	%fd544, %fd57, %fd518, %fd542;
	fma.rn.f64 	%fd545, %fd58, %fd519, %fd543;
	fma.rn.f64 	%fd546, %fd69, %fd520, %fd544;
	fma.rn.f64 	%fd547, %fd70, %fd521, %fd545;
	fma.rn.f64 	%fd548, %fd81, %fd522, %fd546;
	fma.rn.f64 	%fd549, %fd82, %fd523, %fd547;
	sub.f64 	%fd550, %fd548, %fd549;
	st.shared.f64 	[%r25+64], %fd550;
	add.f64 	%fd551, %fd548, %fd549;
	st.shared.f64 	[%r25+8], %fd551;
	fma.rn.f64 	%fd552, %fd25, %fd512, 0d0000000000000000;
	fma.rn.f64 	%fd553, %fd26, %fd513, 0d0000000000000000;
	fma.rn.f64 	%fd554, %fd36, %fd514, %fd552;
	fma.rn.f64 	%fd555, %fd37, %fd515, %fd553;
	fma.rn.f64 	%fd556, %fd47, %fd516, %fd554;
	fma.rn.f64 	%fd557, %fd48, %fd517, %fd555;
	fma.rn.f64 	%fd558, %fd59, %fd518, %fd556;
	fma.rn.f64 	%fd559, %fd60, %fd519, %fd557;
	fma.rn.f64 	%fd560, %fd71, %fd520, %fd558;
	fma.rn.f64 	%fd561, %fd72, %fd521, %fd559;
	fma.rn.f64 	%fd562, %fd83, %fd522, %fd560;
	fma.rn.f64 	%fd563, %fd84, %fd523, %fd561;
	sub.f64 	%fd564, %fd562, %fd563;
	st.shared.f64 	[%r25+56], %fd564;
	add.f64 	%fd565, %fd562, %fd563;
	st.shared.f64 	[%r25+16], %fd565;
	fma.rn.f64 	%fd566, %fd27, %fd512, 0d0000000000000000;
	fma.rn.f64 	%fd567, %fd28, %fd513, 0d0000000000000000;
	fma.rn.f64 	%fd568, %fd38, %fd514, %fd566;
	fma.rn.f64 	%fd569, %fd39, %fd515, %fd567;
	fma.rn.f64 	%fd570, %fd49, %fd516, %fd568;
	fma.rn.f64 	%fd571, %fd50, %fd517, %fd569;
	fma.rn.f64 	%fd572, %fd61, %fd518, %fd570;
	fma.rn.f64 	%fd573, %fd62, %fd519, %fd571;
	fma.rn.f64 	%fd574, %fd73, %fd520, %fd572;
	fma.rn.f64 	%fd575, %fd74, %fd521, %fd573;
	fma.rn.f64 	%fd576, %fd85, %fd522, %fd574;
	fma.rn.f64 	%fd577, %fd86, %fd523, %fd575;
	sub.f64 	%fd578, %fd576, %fd577;
	st.shared.f64 	[%r25+48], %fd578;
	add.f64 	%fd579, %fd576, %fd577;
	st.shared.f64 	[%r25+24], %fd579;
	fma.rn.f64 	%fd580, %fd29, %fd512, 0d0000000000000000;
	fma.rn.f64 	%fd581, %fd30, %fd513, 0d0000000000000000;
	fma.rn.f64 	%fd582, %fd40, %fd514, %fd580;
	fma.rn.f64 	%fd583, %fd41, %fd515, %fd581;
	fma.rn.f64 	%fd584, %fd51, %fd516, %fd582;
	fma.rn.f64 	%fd585, %fd52, %fd517, %fd583;
	fma.rn.f64 	%fd586, %fd63, %fd518, %fd584;
	fma.rn.f64 	%fd587, %fd64, %fd519, %fd585;
	fma.rn.f64 	%fd588, %fd75, %fd520, %fd586;
	fma.rn.f64 	%fd589, %fd76, %fd521, %fd587;
	fma.rn.f64 	%fd590, %fd87, %fd522, %fd588;
	fma.rn.f64 	%fd591, %fd88, %fd523, %fd589;
	sub.f64 	%fd592, %fd590, %fd591;
	st.shared.f64 	[%r25+40], %fd592;
	add.f64 	%fd593, %fd590, %fd591;
	st.shared.f64 	[%r25+32], %fd593;
	bar.sync 	0;
	@%p7 bra 	$L__BB257_8;
	ld.shared.f64 	%fd594, [%r7];
	ld.shared.f64 	%fd595, [%r7+1056];
	add.f64 	%fd596, %fd594, %fd595;
	sub.f64 	%fd597, %fd594, %fd595;
	ld.shared.f64 	%fd598, [%r7+96];
	ld.shared.f64 	%fd599, [%r7+960];
	add.f64 	%fd600, %fd598, %fd599;
	sub.f64 	%fd601, %fd598, %fd599;
	ld.shared.f64 	%fd602, [%r7+192];
	ld.shared.f64 	%fd603, [%r7+864];
	add.f64 	%fd604, %fd602, %fd603;
	sub.f64 	%fd605, %fd602, %fd603;
	ld.shared.f64 	%fd606, [%r7+288];
	ld.shared.f64 	%fd607, [%r7+768];
	add.f64 	%fd608, %fd606, %fd607;
	sub.f64 	%fd609, %fd606, %fd607;
	ld.shared.f64 	%fd610, [%r7+384];
	ld.shared.f64 	%fd611, [%r7+672];
	add.f64 	%fd612, %fd610, %fd611;
	sub.f64 	%fd613, %fd610, %fd611;
	ld.shared.f64 	%fd614, [%r7+480];
	ld.shared.f64 	%fd615, [%r7+576];
	add.f64 	%fd616, %fd614, %fd615;
	sub.f64 	%fd617, %fd614, %fd615;
	fma.rn.f64 	%fd618, %fd21, %fd596, 0d0000000000000000;
	fma.rn.f64 	%fd619, %fd22, %fd597, 0d0000000000000000;
	fma.rn.f64 	%fd620, %fd32, %fd600, %fd618;
	fma.rn.f64 	%fd621, %fd33, %fd601, %fd619;
	fma.rn.f64 	%fd622, %fd43, %fd604, %fd620;
	fma.rn.f64 	%fd623, %fd44, %fd605, %fd621;
	fma.rn.f64 	%fd624, %fd55, %fd608, %fd622;
	fma.rn.f64 	%fd625, %fd56, %fd609, %fd623;
	fma.rn.f64 	%fd626, %fd67, %fd612, %fd624;
	fma.rn.f64 	%fd627, %fd68, %fd613, %fd625;
	fma.rn.f64 	%fd628, %fd79, %fd616, %fd626;
	fma.rn.f64 	%fd629, %fd80, %fd617, %fd627;
	sub.f64 	%fd630, %fd628, %fd629;
	st.shared.f64 	[%r7+864], %fd630;
	add.f64 	%fd631, %fd628, %fd629;
	st.shared.f64 	[%r7], %fd631;
	fma.rn.f64 	%fd632, %fd23, %fd596, 0d0000000000000000;
	fma.rn.f64 	%fd633, %fd24, %fd597, 0d0000000000000000;
	fma.rn.f64 	%fd634, %fd34, %fd600, %fd632;
	fma.rn.f64 	%fd635, %fd35, %fd601, %fd633;
	fma.rn.f64 	%fd636, %fd45, %fd604, %fd634;
	fma.rn.f64 	%fd637, %fd46, %fd605, %fd635;
	fma.rn.f64 	%fd638, %fd57, %fd608, %fd636;
	fma.rn.f64 	%fd639, %fd58, %fd609, %fd637;
	fma.rn.f64 	%fd640, %fd69, %fd612, %fd638;
	fma.rn.f64 	%fd641, %fd70, %fd613, %fd639;
	fma.rn.f64 	%fd642, %fd81, %fd616, %fd640;
	fma.rn.f64 	%fd643, %fd82, %fd617, %fd641;
	sub.f64 	%fd644, %fd642, %fd643;
	st.shared.f64 	[%r7+768], %fd644;
	add.f64 	%fd645, %fd642, %fd643;
	st.shared.f64 	[%r7+96], %fd645;
	fma.rn.f64 	%fd646, %fd25, %fd596, 0d0000000000000000;
	fma.rn.f64 	%fd647, %fd26, %fd597, 0d0000000000000000;
	fma.rn.f64 	%fd648, %fd36, %fd600, %fd646;
	fma.rn.f64 	%fd649, %fd37, %fd601, %fd647;
	fma.rn.f64 	%fd650, %fd47, %fd604, %fd648;
	fma.rn.f64 	%fd651, %fd48, %fd605, %fd649;
	fma.rn.f64 	%fd652, %fd59, %fd608, %fd650;
	fma.rn.f64 	%fd653, %fd60, %fd609, %fd651;
	fma.rn.f64 	%fd654, %fd71, %fd612, %fd652;
	fma.rn.f64 	%fd655, %fd72, %fd613, %fd653;
	fma.rn.f64 	%fd656, %fd83, %fd616, %fd654;
	fma.rn.f64 	%fd657, %fd84, %fd617, %fd655;
	sub.f64 	%fd658, %fd656, %fd657;
	st.shared.f64 	[%r7+672], %fd658;
	add.f64 	%fd659, %fd656, %fd657;
	st.shared.f64 	[%r7+192], %fd659;
	fma.rn.f64 	%fd660, %fd27, %fd596, 0d0000000000000000;
	fma.rn.f64 	%fd661, %fd28, %fd597, 0d0000000000000000;
	fma.rn.f64 	%fd662, %fd38, %fd600, %fd660;
	fma.rn.f64 	%fd663, %fd39, %fd601, %fd661;
	fma.rn.f64 	%fd664, %fd49, %fd604, %fd662;
	fma.rn.f64 	%fd665, %fd50, %fd605, %fd663;
	fma.rn.f64 	%fd666, %fd61, %fd608, %fd664;
	fma.rn.f64 	%fd667, %fd62, %fd609, %fd665;
	fma.rn.f64 	%fd668, %fd73, %fd612, %fd666;
	fma.rn.f64 	%fd669, %fd74, %fd613, %fd667;
	fma.rn.f64 	%fd670, %fd85, %fd616, %fd668;
	fma.rn.f64 	%fd671, %fd86, %fd617, %fd669;
	sub.f64 	%fd672, %fd670, %fd671;
	st.shared.f64 	[%r7+576], %fd672;
	add.f64 	%fd673, %fd670, %fd671;
	st.shared.f64 	[%r7+288], %fd673;
	fma.rn.f64 	%fd674, %fd29, %fd596, 0d0000000000000000;
	fma.rn.f64 	%fd675, %fd30, %fd597, 0d0000000000000000;
	fma.rn.f64 	%fd676, %fd40, %fd600, %fd674;
	fma.rn.f64 	%fd677, %fd41, %fd601, %fd675;
	fma.rn.f64 	%fd678, %fd51, %fd604, %fd676;
	fma.rn.f64 	%fd679, %fd52, %fd605, %fd677;
	fma.rn.f64 	%fd680, %fd63, %fd608, %fd678;
	fma.rn.f64 	%fd681, %fd64, %fd609, %fd679;
	fma.rn.f64 	%fd682, %fd75, %fd612, %fd680;
	fma.rn.f64 	%fd683, %fd76, %fd613, %fd681;
	fma.rn.f64 	%fd684, %fd87, %fd616, %fd682;
	fma.rn.f64 	%fd685, %fd88, %fd617, %fd683;
	sub.f64 	%fd686, %fd684, %fd685;
	st.shared.f64 	[%r7+480], %fd686;
	add.f64 	%fd687, %fd684, %fd685;
	st.shared.f64 	[%r7+384], %fd687;
$L__BB257_8:
	mov.u32 	%r33, %tid.x;
	setp.gt.u32 	%p8, %r33, 99;
	bar.sync 	0;
	@%p8 bra 	$L__BB257_10;
	ld.shared.f64 	%fd688, [%r6];
	ld.shared.f64 	%fd689, [%r6+12672];
	add.f64 	%fd690, %fd688, %fd689;
	sub.f64 	%fd691, %fd688, %fd689;
	ld.shared.f64 	%fd692, [%r6+1152];
	ld.shared.f64 	%fd693, [%r6+11520];
	add.f64 	%fd694, %fd692, %fd693;
	sub.f64 	%fd695, %fd692, %fd693;
	ld.shared.f64 	%fd696, [%r6+2304];
	ld.shared.f64 	%fd697, [%r6+10368];
	add.f64 	%fd698, %fd696, %fd697;
	sub.f64 	%fd699, %fd696, %fd697;
	ld.shared.f64 	%fd700, [%r6+3456];
	ld.shared.f64 	%fd701, [%r6+9216];
	add.f64 	%fd702, %fd700, %fd701;
	sub.f64 	%fd703, %fd700, %fd701;
	ld.shared.f64 	%fd704, [%r6+4608];
	ld.shared.f64 	%fd705, [%r6+8064];
	add.f64 	%fd706, %fd704, %fd705;
	sub.f64 	%fd707, %fd704, %fd705;
	ld.shared.f64 	%fd708, [%r6+5760];
	ld.shared.f64 	%fd709, [%r6+6912];
	add.f64 	%fd710, %fd708, %fd709;
	sub.f64 	%fd711, %fd708, %fd709;
	fma.rn.f64 	%fd712, %fd21, %fd690, 0d0000000000000000;
	fma.rn.f64 	%fd713, %fd22, %fd691, 0d0000000000000000;
	fma.rn.f64 	%fd714, %fd32, %fd694, %fd712;
	fma.rn.f64 	%fd715, %fd33, %fd695, %fd713;
	fma.rn.f64 	%fd716, %fd43, %fd698, %fd714;
	fma.rn.f64 	%fd717, %fd44, %fd699, %fd715;
	fma.rn.f64 	%fd718, %fd55, %fd702, %fd716;
	fma.rn.f64 	%fd719, %fd56, %fd703, %fd717;
	fma.rn.f64 	%fd720, %fd67, %fd706, %fd718;
	fma.rn.f64 	%fd721, %fd68, %fd707, %fd719;
	fma.rn.f64 	%fd722, %fd79, %fd710, %fd720;
	fma.rn.f64 	%fd723, %fd80, %fd711, %fd721;
	sub.f64 	%fd782, %fd722, %fd723;
	add.f64 	%fd791, %fd722, %fd723;
	fma.rn.f64 	%fd724, %fd23, %fd690, 0d0000000000000000;
	fma.rn.f64 	%fd725, %fd24, %fd691, 0d0000000000000000;
	fma.rn.f64 	%fd726, %fd34, %fd694, %fd724;
	fma.rn.f64 	%fd727, %fd35, %fd695, %fd725;
	fma.rn.f64 	%fd728, %fd45, %fd698, %fd726;
	fma.rn.f64 	%fd729, %fd46, %fd699, %fd727;
	fma.rn.f64 	%fd730, %fd57, %fd702, %fd728;
	fma.rn.f64 	%fd731, %fd58, %fd703, %fd729;
	fma.rn.f64 	%fd732, %fd69, %fd706, %fd730;
	fma.rn.f64 	%fd733, %fd70, %fd707, %fd731;
	fma.rn.f64 	%fd734, %fd81, %fd710, %fd732;
	fma.rn.f64 	%fd735, %fd82, %fd711, %fd733;
	sub.f64 	%fd783, %fd734, %fd735;
	add.f64 	%fd790, %fd734, %fd735;
	fma.rn.f64 	%fd736, %fd25, %fd690, 0d0000000000000000;
	fma.rn.f64 	%fd737, %fd26, %fd691, 0d0000000000000000;
	fma.rn.f64 	%fd738, %fd36, %fd694, %fd736;
	fma.rn.f64 	%fd739, %fd37, %fd695, %fd737;
	fma.rn.f64 	%fd740, %fd47, %fd698, %fd738;
	fma.rn.f64 	%fd741, %fd48, %fd699, %fd739;
	fma.rn.f64 	%fd742, %fd59, %fd702, %fd740;
	fma.rn.f64 	%fd743, %fd60, %fd703, %fd741;
	fma.rn.f64 	%fd744, %fd71, %fd706, %fd742;
	fma.rn.f64 	%fd745, %fd72, %fd707, %fd743;
	fma.rn.f64 	%fd746, %fd83, %fd710, %fd744;
	fma.rn.f64 	%fd747, %fd84, %fd711, %fd745;
	sub.f64 	%fd784, %fd746, %fd747;
	add.f64 	%fd789, %fd746, %fd747;
	fma.rn.f64 	%fd748, %fd27, %fd690, 0d0000000000000000;
	fma.rn.f64 	%fd749, %fd28, %fd691, 0d0000000000000000;
	fma.rn.f64 	%fd750, %fd38, %fd694, %fd748;
	fma.rn.f64 	%fd751, %fd39, %fd695, %fd749;
	fma.rn.f64 	%fd752, %fd49, %fd698, %fd750;
	fma.rn.f64 	%fd753, %fd50, %fd699, %fd751;
	fma.rn.f64 	%fd754, %fd61, %fd702, %fd752;
	fma.rn.f64 	%fd755, %fd62, %fd703, %fd753;
	fma.rn.f64 	%fd756, %fd73, %fd706, %fd754;
	fma.rn.f64 	%fd757, %fd74, %fd707, %fd755;
	fma.rn.f64 	%fd758, %fd85, %fd710, %fd756;
	fma.rn.f64 	%fd759, %fd86, %fd711, %fd757;
	sub.f64 	%fd785, %fd758, %fd759;
	add.f64 	%fd788, %fd758, %fd759;
	fma.rn.f64 	%fd760, %fd29, %fd690, 0d0000000000000000;
	fma.rn.f64 	%fd761, %fd30, %fd691, 0d0000000000000000;
	fma.rn.f64 	%fd762, %fd40, %fd694, %fd760;
	fma.rn.f64 	%fd763, %fd41, %fd695, %fd761;
	fma.rn.f64 	%fd764, %fd51, %fd698, %fd762;
	fma.rn.f64 	%fd765, %fd52, %fd699, %fd763;
	fma.rn.f64 	%fd766, %fd63, %fd702, %fd764;
	fma.rn.f64 	%fd767, %fd64, %fd703, %fd765;
	fma.rn.f64 	%fd768, %fd75, %fd706, %fd766;
	fma.rn.f64 	%fd769, %fd76, %fd707, %fd767;
	fma.rn.f64 	%fd770, %fd87, %fd710, %fd768;
	fma.rn.f64 	%fd771, %fd88, %fd711, %fd769;
	sub.f64 	%fd786, %fd770, %fd771;
	add.f64 	%fd787, %fd770, %fd771;
$L__BB257_10:
	bar.sync 	0;
	@%p4 bra 	$L__BB257_12;
	ld.param.u64 	%rd22, [_Z30massMatrixMultiplyGlobalKernelILi10ELi12ELi1EEviPKdS1_S1_S1_Pd_param_5];
	mov.u32 	%r34, %ctaid.x;
	mov.u32 	%r35, %tid.y;
	add.s32 	%r36, %r34, %r35;
	mov.u32 	%r37, %tid.x;
	mad.lo.s32 	%r38, %r36, 1000, %r37;
	cvta.to.global.u64 	%rd16, %rd22;
	mul.wide.s32 	%rd17, %r38, 8;
	add.s64 	%rd18, %rd16, %rd17;
	st.global.f64 	[%rd18], %fd791;
	st.global.f64 	[%rd18+800], %fd790;
	st.global.f64 	[%rd18+1600], %fd789;
	st.global.f64 	[%rd18+2400], %fd788;
	st.global.f64 	[%rd18+3200], %fd787;
	st.global.f64 	[%rd18+4000], %fd786;
	st.global.f64 	[%rd18+4800], %fd785;
	st.global.f64 	[%rd18+5600], %fd784;
	st.global.f64 	[%rd18+6400], %fd783;
	st.global.f64 	[%rd18+7200], %fd782;
$L__BB257_12:
	ret;

}
	// .globl	_Z40massMatrixMultiplyMonolithicGlobalKernelILi10ELi12ELi1EEviPKdS1_S1_S1_Pd
.visible .entry _Z40massMatrixMultiplyMonolithicGlobalKernelILi10ELi12ELi1EEviPKdS1_S1_S1_Pd(
	.param .u32 _Z40massMatrixMultiplyMonolithicGlobalKernelILi10ELi12ELi1EEviPKdS1_S1_S1_Pd_param_0,
	.param .u64 .ptr .align 1 _Z40massMatrixMultiplyMonolithicGlobalKernelILi10ELi12ELi1EEviPKdS1_S1_S1_Pd_param_1,
	.param .u64 .ptr .align 1 _Z40massMatrixMultiplyMonolithicGlobalKernelILi10ELi12ELi1EEviPKdS1_S1_S1_Pd_param_2,
	.param .u64 .ptr .align 1 _Z40massMatrixMultiplyMonolithicGlobalKernelILi10ELi12ELi1EEviPKdS1_S1_S1_Pd_param_3,
	.param .u64 .ptr .align 1 _Z40massMatrixMultiplyMonolithicGlobalKernelILi10ELi12ELi1EEviPKdS1_S1_S1_Pd_param_4,
	.param .u64 .ptr .align 1 _Z40massMatrixMultiplyMonolithicGlobalKernelILi10ELi12ELi1EEviPKdS1_S1_S1_Pd_param_5
)
{
	.reg .pred 	%p<21>;
	.reg .b16 	%rs<11>;
	.reg .b32 	%r<70>;
	.reg .b64 	%rd<37>;
	.reg .b64 	%fd<1236>;
	// demoted variable
	.shared .align 8 .b8 _ZZ40massMatrixMultiplyMonolithicGlobalKernelILi10ELi12ELi1EEviPKdS1_S1_S1_PdE6s_tmp1[13824];
	ld.param.u32 	%r12, [_Z40massMatrixMultiplyMonolithicGlobalKernelILi10ELi12ELi1EEviPKdS1_S1_S1_Pd_param_0];
	ld.param.u64 	%rd4, [_Z40massMatrixMultiplyMonolithicGlobalKernelILi10ELi12ELi1EEviPKdS1_S1_S1_Pd_param_2];
	ld.param.u64 	%rd5, [_Z40massMatrixMultiplyMonolithicGlobalKernelILi10ELi12ELi1EEviPKdS1_S1_S1_Pd_param_4];
	cvta.to.global.u64 	%rd1, %rd4;
	mov.u32 	%r1, %tid.x;
	mov.u32 	%r2, %tid.y;
	mov.u32 	%r13, %ctaid.x;
	add.s32 	%r3, %r13, %r2;
	cvt.u16.u32 	%rs1, %r1;
	mul.hi.u16 	%rs3, %rs1, 6554;
	mul.lo.s16 	%rs4, %rs3, 10;
	sub.s16 	%rs2, %rs1, %rs4;
	setp.ge.s32 	%p1, %r3, %r12;
	@%p1 bra 	$L__BB258_2;
	cvta.to.global.u64 	%rd7, %rd5;
	mad.lo.s32 	%r14, %r3, 1000, %r1;
	mul.wide.s32 	%rd8, %r14, 8;
	add.s64 	%rd9, %rd7, %rd8;
	ld.global.nc.f64 	%fd1213, [%rd9];
	ld.global.nc.f64 	%fd1212, [%rd9+800];
	ld.global.nc.f64 	%fd1211, [%rd9+1600];
	ld.global.nc.f64 	%fd1210, [%rd9+2400];
	ld.global.nc.f64 	%fd1209, [%rd9+3200];
	ld.global.nc.f64 	%fd1208, [%rd9+4000];
	ld.global.nc.f64 	%fd1207, [%rd9+4800];
	ld.global.nc.f64 	%fd1206, [%rd9+5600];
	ld.global.nc.f64 	%fd1205, [%rd9+6400];
	ld.global.nc.f64 	%fd1204, [%rd9+7200];
$L__BB258_2:
	bar.sync 	0;
	setp.gt.u32 	%p2, %r1, 99;
	mov.u32 	%r15, _ZZ40massMatrixMultiplyMonolithicGlobalKernelILi10ELi12ELi1EEviPKdS1_S1_S1_PdE6s_tmp1;
	mad.lo.s32 	%r4, %r2, 13824, %r15;
	mul.lo.s16 	%rs6, %rs1, 205;
	shr.u16 	%rs7, %rs6, 11;
	cvt.u32.u16 	%r5, %rs7;
	mul.wide.u16 	%r16, %rs7, 96;
	add.s32 	%r6, %r4, %r16;
	mul.wide.u16 	%r17, %rs2, 8;
	add.s32 	%r7, %r6, %r17;
	@%p2 bra 	$L__BB258_4;
	ld.global.nc.f64 	%fd219, [%rd1];
	fma.rn.f64 	%fd220, %fd219, %fd1213, 0d0000000000000000;
	ld.global.nc.f64 	%fd221, [%rd1+8];
	fma.rn.f64 	%fd222, %fd221, %fd1212, %fd220;
	ld.global.nc.f64 	%fd223, [%rd1+16];
	fma.rn.f64 	%fd224, %fd223, %fd1211, %fd222;
	ld.global.nc.f64 	%fd225, [%rd1+24];
	fma.rn.f64 	%fd226, %fd225, %fd1210, %fd224;
	ld.global.nc.f64 	%fd227, [%rd1+32];
	fma.rn.f64 	%fd228, %fd227, %fd1209, %fd226;
	ld.global.nc.f64 	%fd229, [%rd1+40];
	fma.rn.f64 	%fd230, %fd229, %fd1208, %fd228;
	ld.global.nc.f64 	%fd231, [%rd1+48];
	fma.rn.f64 	%fd232, %fd231, %fd1207, %fd230;
	ld.global.nc.f64 	%fd233, [%rd1+56];
	fma.rn.f64 	%fd234, %fd233, %fd1206, %fd232;
	ld.global.nc.f64 	%fd235, [%rd1+64];
	fma.rn.f64 	%fd236, %fd235, %fd1205, %fd234;
	ld.global.nc.f64 	%fd237, [%rd1+72];
	fma.rn.f64 	%fd238, %fd237, %fd1204, %fd236;
	st.shared.f64 	[%r7], %fd238;
	ld.global.nc.f64 	%fd239, [%rd1+80];
	fma.rn.f64 	%fd240, %fd239, %fd1213, 0d0000000000000000;
	ld.global.nc.f64 	%fd241, [%rd1+88];
	fma.rn.f64 	%fd242, %fd241, %fd1212, %fd240;
	ld.global.nc.f64 	%fd243, [%rd1+96];
	fma.rn.f64 	%fd244, %fd243, %fd1211, %fd242;
	ld.global.nc.f64 	%fd245, [%rd1+104];
	fma.rn.f64 	%fd246, %fd245, %fd1210, %fd244;
	ld.global.nc.f64 	%fd247, [%rd1+112];
	fma.rn.f64 	%fd248, %fd247, %fd1209, %fd246;
	ld.global.nc.f64 	%fd249, [%rd1+120];
	fma.rn.f64 	%fd250, %fd249, %fd1208, %fd248;
	ld.global.nc.f64 	%fd251, [%rd1+128];
	fma.rn.f64 	%fd252, %fd251, %fd1207, %fd250;
	ld.global.nc.f64 	%fd253, [%rd1+136];
	fma.rn.f64 	%fd254, %fd253, %fd1206, %fd252;
	ld.global.nc.f64 	%fd255, [%rd1+144];
	fma.rn.f64 	%fd256, %fd255, %fd1205, %fd254;
	ld.global.nc.f64 	%fd257, [%rd1+152];
	fma.rn.f64 	%fd258, %fd257, %fd1204, %fd256;
	st.shared.f64 	[%r7+1152], %fd258;
	ld.global.nc.f64 	%fd259, [%rd1+160];
	fma.rn.f64 	%fd260, %fd259, %fd1213, 0d0000000000000000;
	ld.global.nc.f64 	%fd261, [%rd1+168];
	fma.rn.f64 	%fd262, %fd261, %fd1212, %fd260;
	ld.global.nc.f64 	%fd263, [%rd1+176];
	fma.rn.f64 	%fd264, %fd263, %fd1211, %fd262;
	ld.global.nc.f64 	%fd265, [%rd1+184];
	fma.rn.f64 	%fd266, %fd265, %fd1210, %fd264;
	ld.global.nc.f64 	%fd267, [%rd1+192];
	fma.rn.f64 	%fd268, %fd267, %fd1209, %fd266;
	ld.global.nc.f64 	%fd269, [%rd1+200];
	fma.rn.f64 	%fd270, %fd269, %fd1208, %fd268;
	ld.global.nc.f64 	%fd271, [%rd1+208];
	fma.rn.f64 	%fd272, %fd271, %fd1207, %fd270;
	ld.global.nc.f64 	%fd273, [%rd1+216];
	fma.rn.f64 	%fd274, %fd273, %fd1206, %fd272;
	ld.global.nc.f64 	%fd275, [%rd1+224];
	fma.rn.f64 	%fd276, %fd275, %fd1205, %fd274;
	ld.global.nc.f64 	%fd277, [%rd1+232];
	fma.rn.f64 	%fd278, %fd277, %fd1204, %fd276;
	st.shared.f64 	[%r7+2304], %fd278;
	ld.global.nc.f64 	%fd279, [%rd1+240];
	fma.rn.f64 	%fd280, %fd279, %fd1213, 0d0000000000000000;
	ld.global.nc.f64 	%fd281, [%rd1+248];
	fma.rn.f64 	%fd282, %fd281, %fd1212, %fd280;
	ld.global.nc.f64 	%fd283, [%rd1+256];
	fma.rn.f64 	%fd284, %fd283, %fd1211, %fd282;
	ld.global.nc.f64 	%fd285, [%rd1+264];
	fma.rn.f64 	%fd286, %fd285, %fd1210, %fd284;
	ld.global.nc.f64 	%fd287, [%rd1+272];
	fma.rn.f64 	%fd288, %fd287, %fd1209, %fd286;
	ld.global.nc.f64 	%fd289, [%rd1+280];
	fma.rn.f64 	%fd290, %fd289, %fd1208, %fd288;
	ld.global.nc.f64 	%fd291, [%rd1+288];
	fma.rn.f64 	%fd292, %fd291, %fd1207, %fd290;
	ld.global.nc.f64 	%fd293, [%rd1+296];
	fma.rn.f64 	%fd294, %fd293, %fd1206, %fd292;
	ld.global.nc.f64 	%fd295, [%rd1+304];
	fma.rn.f64 	%fd296, %fd295, %fd1205, %fd294;
	ld.global.nc.f64 	%fd297, [%rd1+312];
	fma.rn.f64 	%fd298, %fd297, %fd1204, %fd296;
	st.shared.f64 	[%r7+3456], %fd298;
	ld.global.nc.f64 	%fd299, [%rd1+320];
	fma.rn.f64 	%fd300, %fd299, %fd1213, 0d0000000000000000;
	ld.global.nc.f64 	%fd301, [%rd1+328];
	fma.rn.f64 	%fd302, %fd301, %fd1212, %fd300;
	ld.global.nc.f64 	%fd303, [%rd1+336];
	fma.rn.f64 	%fd304, %fd303, %fd1211, %fd302;
	ld.global.nc.f64 	%fd305, [%rd1+344];
	fma.rn.f64 	%fd306, %fd305, %fd1210, %fd304;
	ld.global.nc.f64 	%fd307, [%rd1+352];
	fma.rn.f64 	%fd308, %fd307, %fd1209, %fd306;
	ld.global.nc.f64 	%fd309, [%rd1+360];
	fma.rn.f64 	%fd310, %fd309, %fd1208, %fd308;
	ld.global.nc.f64 	%fd311, [%rd1+368];
	fma.rn.f64 	%fd312, %fd311, %fd1207, %fd310;
	ld.global.nc.f64 	%fd313, [%rd1+376];
	fma.rn.f64 	%fd314, %fd313, %fd1206, %fd312;
	ld.global.nc.f64 	%fd315, [%rd1+384];
	fma.rn.f64 	%fd316, %fd315, %fd1205, %fd314;
	ld.global.nc.f64 	%fd317, [%rd1+392];
	fma.rn.f64 	%fd318, %fd317, %fd1204, %fd316;
	st.shared.f64 	[%r7+4608], %fd318;
	ld.global.nc.f64 	%fd319, [%rd1+400];
	fma.rn.f64 	%fd320, %fd319, %fd1213, 0d0000000000000000;
	ld.global.nc.f64 	%fd321, [%rd1+408];
	fma.rn.f64 	%fd322, %fd321, %fd1212, %fd320;
	ld.global.nc.f64 	%fd323, [%rd1+416];
	fma.rn.f64 	%fd324, %fd323, %fd1211, %fd322;
	ld.global.nc.f64 	%fd325, [%rd1+424];
	fma.rn.f64 	%fd326, %fd325, %fd1210, %fd324;
	ld.global.nc.f64 	%fd327, [%rd1+432];
	fma.rn.f64 	%fd328, %fd327, %fd1209, %fd326;
	ld.global.nc.f64 	%fd329, [%rd1+440];
	fma.rn.f64 	%fd330, %fd329, %fd1208, %fd328;
	ld.global.nc.f64 	%fd331, [%rd1+448];
	fma.rn.f64 	%fd332, %fd331, %fd1207, %fd330;
	ld.global.nc.f64 	%fd333, [%rd1+456];
	fma.rn.f64 	%fd334, %fd333, %fd1206, %fd332;
	ld.global.nc.f64 	%fd335, [%rd1+464];
	fma.rn.f64 	%fd336, %fd335, %fd1205, %fd334;
	ld.global.nc.f64 	%fd337, [%rd1+472];
	fma.rn.f64 	%fd338, %fd337, %fd1204, %fd336;
	st.shared.f64 	[%r7+5760], %fd338;
	ld.global.nc.f64 	%fd339, [%rd1+480];
	fma.rn.f64 	%fd340, %fd339, %fd1213, 0d0000000000000000;
	ld.global.nc.f64 	%fd341, [%rd1+488];
	fma.rn.f64 	%fd342, %fd341, %fd1212, %fd340;
	ld.global.nc.f64 	%fd343, [%rd1+496];
	fma.rn.f64 	%fd344, %fd343, %fd1211, %fd342;
	ld.global.nc.f64 	%fd345, [%rd1+504];
	fma.rn.f64 	%fd346, %fd345, %fd1210, %fd344;
	ld.global.nc.f64 	%fd347, [%rd1+512];
	fma.rn.f64 	%fd348, %fd347, %fd1209, %fd346;
	ld.global.nc.f64 	%fd349, [%rd1+520];
	fma.rn.f64 	%fd350, %fd349, %fd1208, %fd348;
	ld.global.nc.f64 	%fd351, [%rd1+528];
	fma.rn.f64 	%fd352, %fd351, %fd1207, %fd350;
	ld.global.nc.f64 	%fd353, [%rd1+536];
	fma.rn.f64 	%fd354, %fd353, %fd1206, %fd352;
	ld.global.nc.f64 	%fd355, [%rd1+544];
	fma.rn.f64 	%fd356, %fd355, %fd1205, %fd354;
	ld.global.nc.f64 	%fd357, [%rd1+552];
	fma.rn.f64 	%fd358, %fd357, %fd1204, %fd356;
	st.shared.f64 	[%r7+6912], %fd358;
	ld.global.nc.f64 	%fd359, [%rd1+560];
	fma.rn.f64 	%fd360, %fd359, %fd1213, 0d0000000000000000;
	ld.global.nc.f64 	%fd361, [%rd1+568];
	fma.rn.f64 	%fd362, %fd361, %fd1212, %fd360;
	ld.global.nc.f64 	%fd363, [%rd1+576];
	fma.rn.f64 	%fd364, %fd363, %fd1211, %fd362;
	ld.global.nc.f64 	%fd365, [%rd1+584];
	fma.rn.f64 	%fd366, %fd365, %fd1210, %fd364;
	ld.global.nc.f64 	%fd367, [%rd1+592];
	fma.rn.f64 	%fd368, %fd367, %fd1209, %fd366;
	ld.global.nc.f64 	%fd369, [%rd1+600];
	fma.rn.f64 	%fd370, %fd369, %fd1208, %fd368;
	ld.global.nc.f64 	%fd371, [%rd1+608];
	fma.rn.f64 	%fd372, %fd371, %fd1207, %fd370;
	ld.global.nc.f64 	%fd373, [%rd1+616];
	fma.rn.f64 	%fd374, %fd373, %fd1206, %fd372;
	ld.global.nc.f64 	%fd375, [%rd1+624];
	fma.rn.f64 	%fd376, %fd375, %fd1205, %fd374;
	ld.global.nc.f64 	%fd377, [%rd1+632];
	fma.rn.f64 	%fd378, %fd377, %fd1204, %fd376;
	st.shared.f64 	[%r7+8064], %fd378;
	ld.global.nc.f64 	%fd379, [%rd1+640];
	fma.rn.f64 	%fd380, %fd379, %fd1213, 0d0000000000000000;
	ld.global.nc.f64 	%fd381, [%rd1+648];
	fma.rn.f64 	%fd382, %fd381, %fd1212, %fd380;
	ld.global.nc.f64 	%fd383, [%rd1+656];
	fma.rn.f64 	%fd384, %fd383, %fd1211, %fd382;
	ld.global.nc.f64 	%fd385, [%rd1+664];
	fma.rn.f64 	%fd386, %fd385, %fd1210, %fd384;
	ld.global.nc.f64 	%fd387, [%rd1+672];
	fma.rn.f64 	%fd388, %fd387, %fd1209, %fd386;
	ld.global.nc.f64 	%fd389, [%rd1+680];
	fma.rn.f64 	%fd390, %fd389, %fd1208, %fd388;
	ld.global.nc.f64 	%fd391, [%rd1+688];
	fma.rn.f64 	%fd392, %fd391, %fd1207, %fd390;
	ld.global.nc.f64 	%fd393, [%rd1+696];
	fma.rn.f64 	%fd394, %fd393, %fd1206, %fd392;
	ld.global.nc.f64 	%fd395, [%rd1+704];
	fma.rn.f64 	%fd396, %fd395, %fd1205, %fd394;
	ld.global.nc.f64 	%fd397, [%rd1+712];
	fma.rn.f64 	%fd398, %fd397, %fd1204, %fd396;
	st.shared.f64 	[%r7+9216], %fd398;
	ld.global.nc.f64 	%fd399, [%rd1+720];
	fma.rn.f64 	%fd400, %fd399, %fd1213, 0d0000000000000000;
	ld.global.nc.f64 	%fd401, [%rd1+728];
	fma.rn.f64 	%fd402, %fd401, %fd1212, %fd400;
	ld.global.nc.f64 	%fd403, [%rd1+736];
	fma.rn.f64 	%fd404, %fd403, %fd1211, %fd402;
	ld.global.nc.f64 	%fd405, [%rd1+744];
	fma.rn.f64 	%fd406, %fd405, %fd1210, %fd404;
	ld.global.nc.f64 	%fd407, [%rd1+752];
	fma.rn.f64 	%fd408, %fd407, %fd1209, %fd406;
	ld.global.nc.f64 	%fd409, [%rd1+760];
	fma.rn.f64 	%fd410, %fd409, %fd1208, %fd408;
	ld.global.nc.f64 	%fd411, [%rd1+768];
	fma.rn.f64 	%fd412, %fd411, %fd1207, %fd410;
	ld.global.nc.f64 	%fd413, [%rd1+776];
	fma.rn.f64 	%fd414, %fd413, %fd1206, %fd412;
	ld.global.nc.f64 	%fd415, [%rd1+784];
	fma.rn.f64 	%fd416, %fd415, %fd1205, %fd414;
	ld.global.nc.f64 	%fd417, [%rd1+792];
	fma.rn.f64 	%fd418, %fd417, %fd1204, %fd416;
	st.shared.f64 	[%r7+10368], %fd418;
	ld.global.nc.f64 	%fd419, [%rd1+800];
	fma.rn.f64 	%fd420, %fd419, %fd1213, 0d0000000000000000;
	ld.global.nc.f64 	%fd421, [%rd1+808];
	fma.rn.f64 	%fd422, %fd421, %fd1212, %fd420;
	ld.global.nc.f64 	%fd423, [%rd1+816];
	fma.rn.f64 	%fd424, %fd423, %fd1211, %fd422;
	ld.global.nc.f64 	%fd425, [%rd1+824];
	fma.rn.f64 	%fd426, %fd425, %fd1210, %fd424;
	ld.global.nc.f64 	%fd427, [%rd1+832];
	fma.rn.f64 	%fd428, %fd427, %fd1209, %fd426;
	ld.global.nc.f64 	%fd429, [%rd1+840];
	fma.rn.f64 	%fd430, %fd429, %fd1208, %fd428;
	ld.global.nc.f64 	%fd431, [%rd1+848];
	fma.rn.f64 	%fd432, %fd431, %fd1207, %fd430;
	ld.global.nc.f64 	%fd433, [%rd1+856];
	fma.rn.f64 	%fd434, %fd433, %fd1206, %fd432;
	ld.global.nc.f64 	%fd435, [%rd1+864];
	fma.rn.f64 	%fd436, %fd435, %fd1205, %fd434;
	ld.global.nc.f64 	%fd437, [%rd1+872];
	fma.rn.f64 	%fd438, %fd437, %fd1204, %fd436;
	st.shared.f64 	[%r7+11520], %fd438;
	ld.global.nc.f64 	%fd439, [%rd1+880];
	fma.rn.f64 	%fd440, %fd439, %fd1213, 0d0000000000000000;
	ld.global.nc.f64 	%fd441, [%rd1+888];
	fma.rn.f64 	%fd442, %fd441, %fd1212, %fd440;
	ld.global.nc.f64 	%fd443, [%rd1+896];
	fma.rn.f64 	%fd444, %fd443, %fd1211, %fd442;
	ld.global.nc.f64 	%fd445, [%rd1+904];
	fma.rn.f64 	%fd446, %fd445, %fd1210, %fd444;
	ld.global.nc.f64 	%fd447, [%rd1+912];
	fma.rn.f64 	%fd448, %fd447, %fd1209, %fd446;
	ld.global.nc.f64 	%fd449, [%rd1+920];
	fma.rn.f64 	%fd450, %fd449, %fd1208, %fd448;
	ld.global.nc.f64 	%fd451, [%rd1+928];
	fma.rn.f64 	%fd452, %fd451, %fd1207, %fd450;
	ld.global.nc.f64 	%fd453, [%rd1+936];
	fma.rn.f64 	%fd454, %fd453, %fd1206, %fd452;
	ld.global.nc.f64 	%fd455, [%rd1+944];
	fma.rn.f64 	%fd456, %fd455, %fd1205, %fd454;
	ld.global.nc.f64 	%fd457, [%rd1+952];
	fma.rn.f64 	%fd458, %fd457, %fd1204, %fd456;
	st.shared.f64 	[%r7+12672], %fd458;
$L__BB258_4:
	bar.sync 	0;
	setp.gt.u32 	%p3, %r1, 119;
	mad.lo.s32 	%r18, %r5, 1056, %r6;
	add.s32 	%r8, %r18, %r17;
	@%p3 bra 	$L__BB258_6;
	ld.shared.f64 	%fd459, [%r8];
	ld.shared.f64 	%fd460, [%r8+96];
	ld.shared.f64 	%fd461, [%r8+192];
	ld.shared.f64 	%fd462, [%r8+288];
	ld.shared.f64 	%fd463, [%r8+384];
	ld.shared.f64 	%fd464, [%r8+480];
	ld.shared.f64 	%fd465, [%r8+576];
	ld.shared.f64 	%fd466, [%r8+672];
	ld.shared.f64 	%fd467, [%r8+768];
	ld.shared.f64 	%fd468, [%r8+864];
	ld.global.nc.f64 	%fd469, [%rd1];
	fma.rn.f64 	%fd470, %fd469, %fd459, 0d0000000000000000;
	ld.global.nc.f64 	%fd471, [%rd1+8];
	fma.rn.f64 	%fd472, %fd471, %fd460, %fd470;
	ld.global.nc.f64 	%fd473, [%rd1+16];
	fma.rn.f64 	%fd474, %fd473, %fd461, %fd472;
	ld.global.nc.f64 	%fd475, [%rd1+24];
	fma.rn.f64 	%fd476, %fd475, %fd462, %fd474;
	ld.global.nc.f64 	%fd477, [%rd1+32];
	fma.rn.f64 	%fd478, %fd477, %fd463, %fd476;
	ld.global.nc.f64 	%fd479, [%rd1+40];
	fma.rn.f64 	%fd480, %fd479, %fd464, %fd478;
	ld.global.nc.f64 	%fd481, [%rd1+48];
	fma.rn.f64 	%fd482, %fd481, %fd465, %fd480;
	ld.global.nc.f64 	%fd483, [%rd1+56];
	fma.rn.f64 	%fd484, %fd483, %fd466, %fd482;
	ld.global.nc.f64 	%fd485, [%rd1+64];
	fma.rn.f64 	%fd486, %fd485, %fd467, %fd484;
	ld.global.nc.f64 	%fd487, [%rd1+72];
	fma.rn.f64 	%fd488, %fd487, %fd468, %fd486;
	st.shared.f64 	[%r8], %fd488;
	ld.global.nc.f64 	%fd489, [%rd1+80];
	fma.rn.f64 	%fd490, %fd489, %fd459, 0d0000000000000000;
	ld.global.nc.f64 	%fd491, [%rd1+88];
	fma.rn.f64 	%fd492, %fd491, %fd460, %fd490;
	ld.global.nc.f64 	%fd493, [%rd1+96];
	fma.rn.f64 	%fd494, %fd493, %fd461, %fd492;
	ld.global.nc.f64 	%fd495, [%rd1+104];
	fma.rn.f64 	%fd496, %fd495, %fd462, %fd494;
	ld.global.nc.f64 	%fd497, [%rd1+112];
	fma.rn.f64 	%fd498, %fd497, %fd463, %fd496;
	ld.global.nc.f64 	%fd499, [%rd1+120];
	fma.rn.f64 	%fd500, %fd499, %fd464, %fd498;
	ld.global.nc.f64 	%fd501, [%rd1+128];
	fma.rn.f64 	%fd502, %fd501, %fd465, %fd500;
	ld.global.nc.f64 	%fd503, [%rd1+136];
	fma.rn.f64 	%fd504, %fd503, %fd466, %fd502;
	ld.global.nc.f64 	%fd505, [%rd1+144];
	fma.rn.f64 	%fd506, %fd505, %fd467, %fd504;
	ld.global.nc.f64 	%fd507, [%rd1+152];
	fma.rn.f64 	%fd508, %fd507, %fd468, %fd506;
	st.shared.f64 	[%r8+96], %fd508;
	ld.global.nc.f64 	%fd509, [%rd1+160];
	fma.rn.f64 	%fd510, %fd509, %fd459, 0d0000000000000000;
	ld.global.nc.f64 	%fd511, [%rd1+168];
	fma.rn.f64 	%fd512, %fd511, %fd460, %fd510;
	ld.global.nc.f64 	%fd513, [%rd1+176];
	fma.rn.f64 	%fd514, %fd513, %fd461, %fd512;
	ld.global.nc.f64 	%fd515, [%rd1+184];
	fma.rn.f64 	%fd516, %fd515, %fd462, %fd514;
	ld.global.nc.f64 	%fd517, [%rd1+192];
	fma.rn.f64 	%fd518, %fd517, %fd463, %fd516;
	ld.global.nc.f64 	%fd519, [%rd1+200];
	fma.rn.f64 	%fd520, %fd519, %fd464, %fd518;
	ld.global.nc.f64 	%fd521, [%rd1+208];
	fma.rn.f64 	%fd522, %fd521, %fd465, %fd520;
	ld.global.nc.f64 	%fd523, [%rd1+216];
	fma.rn.f64 	%fd524, %fd523, %fd466, %fd522;
	ld.global.nc.f64 	%fd525, [%rd1+224];
	fma.rn.f64 	%fd526, %fd525, %fd467, %fd524;
	ld.global.nc.f64 	%fd527, [%rd1+232];
	fma.rn.f64 	%fd528, %fd527, %fd468, %fd526;
	st.shared.f64 	[%r8+192], %fd528;
	ld.global.nc.f64 	%fd529, [%rd1+240];
	fma.rn.f64 	%fd530, %fd529, %fd459, 0d0000000000000000;
	ld.global.nc.f64 	%fd531, [%rd1+248];
	fma.rn.f64 	%fd532, %fd531, %fd460, %fd530;
	ld.global.nc.f64 	%fd533, [%rd1+256];
	fma.rn.f64 	%fd534, %fd533, %fd461, %fd532;
	ld.global.nc.f64 	%fd535, [%rd1+264];
	fma.rn.f64 	%fd536, %fd535, %fd462, %fd534;
	ld.global.nc.f64 	%fd537, [%rd1+272];
	fma.rn.f64 	%fd538, %fd537, %fd463, %fd536;
	ld.global.nc.f64 	%fd539, [%rd1+280];
	fma.rn.f64 	%fd540, %fd539, %fd464, %fd538;
	ld.global.nc.f64 	%fd541, [%rd1+288];
	fma.rn.f64 	%fd542, %fd541, %fd465, %fd540;
	ld.global.nc.f64 	%fd543, [%rd1+296];
	fma.rn.f64 	%fd544, %fd543, %fd466, %fd542;
	ld.global.nc.f64 	%fd545, [%rd1+304];
	fma.rn.f64 	%fd546, %fd545, %fd467, %fd544;
	ld.global.nc.f64 	%fd547, [%rd1+312];
	fma.rn.f64 	%fd548, %fd547, %fd468, %fd546;
	st.shared.f64 	[%r8+288], %fd548;
	ld.global.nc.f64 	%fd549, [%rd1+320];
	fma.rn.f64 	%fd550, %fd549, %fd459, 0d0000000000000000;
	ld.global.nc.f64 	%fd551, [%rd1+328];
	fma.rn.f64 	%fd552, %fd551, %fd460, %fd550;
	ld.global.nc.f64 	%fd553, [%rd1+336];
	fma.rn.f64 	%fd554, %fd553, %fd461, %fd552;
	ld.global.nc.f64 	%fd555, [%rd1+344];
	fma.rn.f64 	%fd556, %fd555, %fd462, %fd554;
	ld.global.nc.f64 	%fd557, [%rd1+352];
	fma.rn.f64 	%fd558, %fd557, %fd463, %fd556;
	ld.global.nc.f64 	%fd559, [%rd1+360];
	fma.rn.f64 	%fd560, %fd559, %fd464, %fd558;
	ld.global.nc.f64 	%fd561, [%rd1+368];
	fma.rn.f64 	%fd562, %fd561, %fd465, %fd560;
	ld.global.nc.f64 	%fd563, [%rd1+376];
	fma.rn.f64 	%fd564, %fd563, %fd466, %fd562;
	ld.global.nc.f64 	%fd565, [%rd1+384];
	fma.rn.f64 	%fd566, %fd565, %fd467, %fd564;
	ld.global.nc.f64 	%fd567, [%rd1+392];
	fma.rn.f64 	%fd568, %fd567, %fd468, %fd566;
	st.shared.f64 	[%r8+384], %fd568;
	ld.global.nc.f64 	%fd569, [%rd1+400];
	fma.rn.f64 	%fd570, %fd569, %fd459, 0d0000000000000000;
	ld.global.nc.f64 	%fd571, [%rd1+408];
	fma.rn.f64 	%fd572, %fd571, %fd460, %fd570;
	ld.global.nc.f64 	%fd573, [%rd1+416];
	fma.rn.f64 	%fd574, %fd573, %fd461, %fd572;
	ld.global.nc.f64 	%fd575, [%rd1+424];
	fma.rn.f64 	%fd576, %fd575, %fd462, %fd574;
	ld.global.nc.f64 	%fd577, [%rd1+432];
	fma.rn.f64 	%fd578, %fd577, %fd463, %fd576;
	ld.global.nc.f64 	%fd579, [%rd1+440];
	fma.rn.f64 	%fd580, %fd579, %fd464, %fd578;
	ld.global.nc.f64 	%fd581, [%rd1+448];
	fma.rn.f64 	%fd582, %fd581, %fd465, %fd580;
	ld.global.nc.f64 	%fd583, [%rd1+456];
	fma.rn.f64 	%fd584, %fd583, %fd466, %fd582;
	ld.global.nc.f64 	%fd585, [%rd1+464];
	fma.rn.f64 	%fd586, %fd585, %fd467, %fd584;
	ld.global.nc.f64 	%fd587, [%rd1+472];
	fma.rn.f64 	%fd588, %fd587, %fd468, %fd586;
	st.shared.f64 	[%r8+480], %fd588;
	ld.global.nc.f64 	%fd589, [%rd1+480];
	fma.rn.f64 	%fd590, %fd589, %fd459, 0d0000000000000000;
	ld.global.nc.f64 	%fd591, [%rd1+488];
	fma.rn.f64 	%fd592, %fd591, %fd460, %fd590;
	ld.global.nc.f64 	%fd593, [%rd1+496];
	fma.rn.f64 	%fd594, %fd593, %fd461, %fd592;
	ld.global.nc.f64 	%fd595, [%rd1+504];
	fma.rn.f64 	%fd596, %fd595, %fd462, %fd594;
	ld.global.nc.f64 	%fd597, [%rd1+512];
	fma.rn.f64 	%fd598, %fd597, %fd463, %fd596;
	ld.global.nc.f64 	%fd599, [%rd1+520];
	fma.rn.f64 	%fd600, %fd599, %fd464, %fd598;
	ld.global.nc.f64 	%fd601, [%rd1+528];
	fma.rn.f64 	%fd602, %fd601, %fd465, %fd600;
	ld.global.nc.f64 	%fd603, [%rd1+536];
	fma.rn.f64 	%fd604, %fd603, %fd466, %fd602;
	ld.global.nc.f64 	%fd605, [%rd1+544];
	fma.rn.f64 	%fd606, %fd605, %fd467, %fd604;
	ld.global.nc.f64 	%fd607, [%rd1+552];
	fma.rn.f64 	%fd608, %fd607, %fd468, %fd606;
	st.shared.f64 	[%r8+576], %fd608;
	ld.global.nc.f64 	%fd609, [%rd1+560];
	fma.rn.f64 	%fd610, %fd609, %fd459, 0d0000000000000000;
	ld.global.nc.f64 	%fd611, [%rd1+568];
	fma.rn.f64 	%fd612, %fd611, %fd460, %fd610;
	ld.global.nc.f64 	%fd613, [%rd1+576];
	fma.rn.f64 	%fd614, %fd613, %fd461, %fd612;
	ld.global.nc.f64 	%fd615, [%rd1+584];
	fma.rn.f64 	%fd616, %fd615, %fd462, %fd614;
	ld.global.nc.f64 	%fd617, [%rd1+592];
	fma.rn.f64 	%fd618, %fd617, %fd463, %fd616;
	ld.global.nc.f64 	%fd619, [%rd1+600];
	fma.rn.f64 	%fd620, %fd619, %fd464, %fd618;
	ld.global.nc.f64 	%fd621, [%rd1+608];
	fma.rn.f64 	%fd622, %fd621, %fd465, %fd620;
	ld.global.nc.f64 	%fd623, [%rd1+616];
	fma.rn.f64 	%fd624, %fd623, %fd466, %fd622;
	ld.global.nc.f64 	%fd625, [%rd1+624];
	fma.rn.f64 	%fd626, %fd625, %fd467, %fd624;
	ld.global.nc.f64 	%fd627, [%rd1+632];
	fma.rn.f64 	%fd628, %fd627, %fd468, %fd626;
	st.shared.f64 	[%r8+672], %fd628;
	ld.global.nc.f64 	%fd629, [%rd1+640];
	fma.rn.f64 	%fd630, %fd629, %fd459, 0d0000000000000000;
	ld.global.nc.f64 	%fd631, [%rd1+648];
	fma.rn.f64 	%fd632, %fd631, %fd460, %fd630;
	ld.global.nc.f64 	%fd633, [%rd1+656];
	fma.rn.f64 	%fd634, %fd633, %fd461, %fd632;
	ld.global.nc.f64 	%fd635, [%rd1+664];
	fma.rn.f64 	%fd636, %fd635, %fd462, %fd634;
	ld.global.nc.f64 	%fd637, [%rd1+672];
	fma.rn.f64 	%fd638, %fd637, %fd463, %fd636;
	ld.global.nc.f64 	%fd639, [%rd1+680];
	fma.rn.f64 	%fd640, %fd639, %fd464, %fd638;
	ld.global.nc.f64 	%fd641, [%rd1+688];
	fma.rn.f64 	%fd642, %fd641, %fd465, %fd640;
	ld.global.nc.f64 	%fd643, [%rd1+696];
	fma.rn.f64 	%fd644, %fd643, %fd466, %fd642;
	ld.global.nc.f64 	%fd645, [%rd1+704];
	fma.rn.f64 	%fd646, %fd645, %fd467, %fd644;
	ld.global.nc.f64 	%fd647, [%rd1+712];
	fma.rn.f64 	%fd648, %fd647, %fd468, %fd646;
	st.shared.f64 	[%r8+768], %fd648;
	ld.global.nc.f64 	%fd649, [%rd1+720];
	fma.rn.f64 	%fd650, %fd649, %fd459, 0d0000000000000000;
	ld.global.nc.f64 	%fd651, [%rd1+728];
	fma.rn.f64 	%fd652, %fd651, %fd460, %fd650;
	ld.global.nc.f64 	%fd653, [%rd1+736];
	fma.rn.f64 	%fd654, %fd653, %fd461, %fd652;
	ld.global.nc.f64 	%fd655, [%rd1+744];
	fma.rn.f64 	%fd656, %fd655, %fd462, %fd654;
	ld.global.nc.f64 	%fd657, [%rd1+752];
	fma.rn.f64 	%fd658, %fd657, %fd463, %fd656;
	ld.global.nc.f64 	%fd659, [%rd1+760];
	fma.rn.f64 	%fd660, %fd659, %fd464, %fd658;
	ld.global.nc.f64 	%fd661, [%rd1+768];
	fma.rn.f64 	%fd662, %fd661, %fd465, %fd660;
	ld.global.nc.f64 	%fd663, [%rd1+776];
	fma.rn.f64 	%fd664, %fd663, %fd466, %fd662;
	ld.global.nc.f64 	%fd665, [%rd1+784];
	fma.rn.f64 	%fd666, %fd665, %fd467, %fd664;
	ld.global.nc.f64 	%fd667, [%rd1+792];
	fma.rn.f64 	%fd668, %fd667, %fd468, %fd666;
	st.shared.f64 	[%r8+864], %fd668;
	ld.global.nc.f64 	%fd669, [%rd1+800];
	fma.rn.f64 	%fd670, %fd669, %fd459, 0d0000000000000000;
	ld.global.nc.f64 	%fd671, [%rd1+808];
	fma.rn.f64 	%fd672, %fd671, %fd460, %fd670;
	ld.global.nc.f64 	%fd673, [%rd1+816];
	fma.rn.f64 	%fd674, %fd673, %fd461, %fd672;
	ld.global.nc.f64 	%fd675, [%rd1+824];
	fma.rn.f64 	%fd676, %fd675, %fd462, %fd674;
	ld.global.nc.f64 	%fd677, [%rd1+832];
	fma.rn.f64 	%fd678, %fd677, %fd463, %fd676;
	ld.global.nc.f64 	%fd679, [%rd1+840];
	fma.rn.f64 	%fd680, %fd679, %fd464, %fd678;
	ld.global.nc.f64 	%fd681, [%rd1+848];
	fma.rn.f64 	%fd682, %fd681, %fd465, %fd680;
	ld.global.nc.f64 	%fd683, [%rd1+856];
	fma.rn.f64 	%fd684, %fd683, %fd466, %fd682;
	ld.global.nc.f64 	%fd685, [%rd1+864];
	fma.rn.f64 	%fd686, %fd685, %fd467, %fd684;
	ld.global.nc.f64 	%fd687, [%rd1+872];
	fma.rn.f64 	%fd688, %fd687, %fd468, %fd686;
	st.shared.f64 	[%r8+960], %fd688;
	ld.global.nc.f64 	%fd689, [%rd1+880];
	fma.rn.f64 	%fd690, %fd689, %fd459, 0d0000000000000000;
	ld.global.nc.f64 	%fd691, [%rd1+888];
	fma.rn.f64 	%fd692, %fd691, %fd460, %fd690;
	ld.global.nc.f64 	%fd693, [%rd1+896];
	fma.rn.f64 	%fd694, %fd693, %fd461, %fd692;
	ld.global.nc.f64 	%fd695, [%rd1+904];
	fma.rn.f64 	%fd696, %fd695, %fd462, %fd694;
	ld.global.nc.f64 	%fd697, [%rd1+912];
	fma.rn.f64 	%fd698, %fd697, %fd463, %fd696;
	ld.global.nc.f64 	%fd699, [%rd1+920];
	fma.rn.f64 	%fd700, %fd699, %fd464, %fd698;
	ld.global.nc.f64 	%fd701, [%rd1+928];
	fma.rn.f64 	%fd702, %fd701, %fd465, %fd700;
	ld.global.nc.f64 	%fd703, [%rd1+936];
	fma.rn.f64 	%fd704, %fd703, %fd466, %fd702;
	ld.global.nc.f64 	%fd705, [%rd1+944];
	fma.rn.f64 	%fd706, %fd705, %fd467, %fd704;
	ld.global.nc.f64 	%fd707, [%rd1+952];
	fma.rn.f64 	%fd708, %fd707, %fd468, %fd706;
	st.shared.f64 	[%r8+1056], %fd708;
$L__BB258_6:
	ld.param.u64 	%rd28, [_Z40massMatrixMultiplyMonolithicGlobalKernelILi10ELi12ELi1EEviPKdS1_S1_S1_Pd_param_1];
	ld.param.u32 	%r57, [_Z40massMatrixMultiplyMonolithicGlobalKernelILi10ELi12ELi1EEviPKdS1_S1_S1_Pd_param_0];
	setp.ge.s32 	%p4, %r3, %r57;
	bar.sync 	0;
	mul.hi.u16 	%rs8, %rs1, 5462;
	mul.lo.s16 	%rs9, %rs8, 12;
	sub.s16 	%rs10, %rs1, %rs9;
	mul.wide.u16 	%r20, %rs8, 1152;
	add.s32 	%r21, %r4, %r20;
	mul.wide.u16 	%r22, %rs10, 96;
	add.s32 	%r9, %r21, %r22;
	ld.shared.f64 	%fd21, [%r9];
	ld.shared.f64 	%fd22, [%r9+8];
	ld.shared.f64 	%fd23, [%r9+16];
	ld.shared.f64 	%fd24, [%r9+24];
	ld.shared.f64 	%fd25, [%r9+32];
	ld.shared.f64 	%fd26, [%r9+40];
	ld.shared.f64 	%fd27, [%r9+48];
	ld.shared.f64 	%fd28, [%r9+56];
	ld.shared.f64 	%fd29, [%r9+64];
	ld.shared.f64 	%fd30, [%r9+72];
	mul.lo.s32 	%r23, %r3, 1728;
	mad.lo.s32 	%r24, %r1, 12, %r23;
	ld.global.nc.f64 	%fd31, [%rd1];
	fma.rn.f64 	%fd710, %fd31, %fd21, 0d0000000000000000;
	ld.global.nc.f64 	%fd32, [%rd1+8];
	fma.rn.f64 	%fd711, %fd32, %fd22, %fd710;
	ld.global.nc.f64 	%fd33, [%rd1+16];
	fma.rn.f64 	%fd712, %fd33, %fd23, %fd711;
	ld.global.nc.f64 	%fd34, [%rd1+24];
	fma.rn.f64 	%fd713, %fd34, %fd24, %fd712;
	ld.global.nc.f64 	%fd35, [%rd1+32];
	fma.rn.f64 	%fd714, %fd35, %fd25, %fd713;
	ld.global.nc.f64 	%fd36, [%rd1+40];
	fma.rn.f64 	%fd715, %fd36, %fd26, %fd714;
	ld.global.nc.f64 	%fd37, [%rd1+48];
	fma.rn.f64 	%fd716, %fd37, %fd27, %fd715;
	ld.global.nc.f64 	%fd38, [%rd1+56];
	fma.rn.f64 	%fd717, %fd38, %fd28, %fd716;
	ld.global.nc.f64 	%fd39, [%rd1+64];
	fma.rn.f64 	%fd718, %fd39, %fd29, %fd717;
	ld.global.nc.f64 	%fd40, [%rd1+72];
	fma.rn.f64 	%fd41, %fd40, %fd30, %fd718;
	cvta.to.global.u64 	%rd10, %rd28;
	mul.wide.s32 	%rd11, %r24, 8;
	add.s64 	%rd2, %rd10, %rd11;
	mov.f64 	%fd1214, 0d0000000000000000;
	@%p4 bra 	$L__BB258_8;
	ld.global.nc.f64 	%fd1214, [%rd2];
$L__BB258_8:
	ld.param.u32 	%r58, [_Z40massMatrixMultiplyMonolithicGlobalKernelILi10ELi12ELi1EEviPKdS1_S1_S1_Pd_param_0];
	setp.ge.s32 	%p5, %r3, %r58;
	mul.f64 	%fd1235, %fd41, %fd1214;
	ld.global.nc.f64 	%fd45, [%rd1+80];
	fma.rn.f64 	%fd720, %fd45, %fd21, 0d0000000000000000;
	ld.global.nc.f64 	%fd46, [%rd1+88];
	fma.rn.f64 	%fd721, %fd46, %fd22, %fd720;
	ld.global.nc.f64 	%fd47, [%rd1+96];
	fma.rn.f64 	%fd722, %fd47, %fd23, %fd721;
	ld.global.nc.f64 	%fd48, [%rd1+104];
	fma.rn.f64 	%fd723, %fd48, %fd24, %fd722;
	ld.global.nc.f64 	%fd49, [%rd1+112];
	fma.rn.f64 	%fd724, %fd49, %fd25, %fd723;
	ld.global.nc.f64 	%fd50, [%rd1+120];
	fma.rn.f64 	%fd725, %fd50, %fd26, %fd724;
	ld.global.nc.f64 	%fd51, [%rd1+128];
	fma.rn.f64 	%fd726, %fd51, %fd27, %fd725;
	ld.global.nc.f64 	%fd52, [%rd1+136];
	fma.rn.f64 	%fd727, %fd52, %fd28, %fd726;
	ld.global.nc.f64 	%fd53, [%rd1+144];
	fma.rn.f64 	%fd728, %fd53, %fd29, %fd727;
	ld.global.nc.f64 	%fd54, [%rd1+152];
	fma.rn.f64 	%fd55, %fd54, %fd30, %fd728;
	mov.f64 	%fd1215, 0d0000000000000000;
	@%p5 bra 	$L__BB258_10;
	ld.global.nc.f64 	%fd1215, [%rd2+8];
$L__BB258_10:
	ld.param.u32 	%r59, [_Z40massMatrixMultiplyMonolithicGlobalKernelILi10ELi12ELi1EEviPKdS1_S1_S1_Pd_param_0];
	setp.ge.s32 	%p6, %r3, %r59;
	mul.f64 	%fd1234, %fd55, %fd1215;
	ld.global.nc.f64 	%fd59, [%rd1+160];
	fma.rn.f64 	%fd730, %fd59, %fd21, 0d0000000000000000;
	ld.global.nc.f64 	%fd60, [%rd1+168];
	fma.rn.f64 	%fd731, %fd60, %fd22, %fd730;
	ld.global.nc.f64 	%fd61, [%rd1+176];
	fma.rn.f64 	%fd732, %fd61, %fd23, %fd731;
	ld.global.nc.f64 	%fd62, [%rd1+184];
	fma.rn.f64 	%fd733, %fd62, %fd24, %fd732;
	ld.global.nc.f64 	%fd63, [%rd1+192];
	fma.rn.f64 	%fd734, %fd63, %fd25, %fd733;
	ld.global.nc.f64 	%fd64, [%rd1+200];
	fma.rn.f64 	%fd735, %fd64, %fd26, %fd734;
	ld.global.nc.f64 	%fd65, [%rd1+208];
	fma.rn.f64 	%fd736, %fd65, %fd27, %fd735;
	ld.global.nc.f64 	%fd66, [%rd1+216];
	fma.rn.f64 	%fd737, %fd66, %fd28, %fd736;
	ld.global.nc.f64 	%fd67, [%rd1+224];
	fma.rn.f64 	%fd738, %fd67, %fd29, %fd737;
	ld.global.nc.f64 	%fd68, [%rd1+232];
	fma.rn.f64 	%fd69, %fd68, %fd30, %fd738;
	mov.f64 	%fd1216, 0d0000000000000000;
	@%p6 bra 	$L__BB258_12;
	ld.global.nc.f64 	%fd1216, [%rd2+16];
$L__BB258_12:
	ld.param.u32 	%r60, [_Z40massMatrixMultiplyMonolithicGlobalKernelILi10ELi12ELi1EEviPKdS1_S1_S1_Pd_param_0];
	setp.ge.s32 	%p7, %r3, %r60;
	mul.f64 	%fd1233, %fd69, %fd1216;
	ld.global.nc.f64 	%fd73, [%rd1+240];
	fma.rn.f64 	%fd740, %fd73, %fd21, 0d0000000000000000;
	ld.global.nc.f64 	%fd74, [%rd1+248];
	fma.rn.f64 	%fd741, %fd74, %fd22, %fd740;
	ld.global.nc.f64 	%fd75, [%rd1+256];
	fma.rn.f64 	%fd742, %fd75, %fd23, %fd741;
	ld.global.nc.f64 	%fd76, [%rd1+264];
	fma.rn.f64 	%fd743, %fd76, %fd24, %fd742;
	ld.global.nc.f64 	%fd77, [%rd1+272];
	fma.rn.f64 	%fd744, %fd77, %fd25, %fd743;
	ld.global.nc.f64 	%fd78, [%rd1+280];
	fma.rn.f64 	%fd745, %fd78, %fd26, %fd744;
	ld.global.nc.f64 	%fd79, [%rd1+288];
	fma.rn.f64 	%fd746, %fd79, %fd27, %fd745;
	ld.global.nc.f64 	%fd80, [%rd1+296];
	fma.rn.f64 	%fd747, %fd80, %fd28, %fd746;
	ld.global.nc.f64 	%fd81, [%rd1+304];
	fma.rn.f64 	%fd748, %fd81, %fd29, %fd747;
	ld.global.nc.f64 	%fd82, [%rd1+312];
	fma.rn.f64 	%fd83, %fd82, %fd30, %fd748;
	mov.f64 	%fd1217, 0d0000000000000000;
	@%p7 bra 	$L__BB258_14;
	ld.global.nc.f64 	%fd1217, [%rd2+24];
$L__BB258_14:
	ld.param.u32 	%r61, [_Z40massMatrixMultiplyMonolithicGlobalKernelILi10ELi12ELi1EEviPKdS1_S1_S1_Pd_param_0];
	setp.ge.s32 	%p8, %r3, %r61;
	mul.f64 	%fd1232, %fd83, %fd1217;
	ld.global.nc.f64 	%fd87, [%rd1+320];
	fma.rn.f64 	%fd750, %fd87, %fd21, 0d0000000000000000;
	ld.global.nc.f64 	%fd88, [%rd1+328];
	fma.rn.f64 	%fd751, %fd88, %fd22, %fd750;
	ld.global.nc.f64 	%fd89, [%rd1+336];
	fma.rn.f64 	%fd752, %fd89, %fd23, %fd751;
	ld.global.nc.f64 	%fd90, [%rd1+344];
	fma.rn.f64 	%fd753, %fd90, %fd24, %fd752;
	ld.global.nc.f64 	%fd91, [%rd1+352];
	fma.rn.f64 	%fd754, %fd91, %fd25, %fd753;
	ld.global.nc.f64 	%fd92, [%rd1+360];
	fma.rn.f64 	%fd755, %fd92, %fd26, %fd754;
	ld.global.nc.f64 	%fd93, [%rd1+368];
	fma.rn.f64 	%fd756, %fd93, %fd27, %fd755;
	ld.global.nc.f64 	%fd94, [%rd1+376];
	fma.rn.f64 	%fd757, %fd94, %fd28, %fd756;
	ld.global.nc.f64 	%fd95, [%rd1+384];
	fma.rn.f64 	%fd758, %fd95, %fd29, %fd757;
	ld.global.nc.f64 	%fd96, [%rd1+392];
	fma.rn.f64 	%fd97, %fd96, %fd30, %fd758;
	mov.f64 	%fd1218, 0d0000000000000000;
	@%p8 bra 	$L__BB258_16;
	ld.global.nc.f64 	%fd1218, [%rd2+32];
$L__BB258_16:
	ld.param.u32 	%r62, [_Z40massMatrixMultiplyMonolithicGlobalKernelILi10ELi12ELi1EEviPKdS1_S1_S1_Pd_param_0];
	setp.ge.s32 	%p9, %r3, %r62;
	mul.f64 	%fd1231, %fd97, %fd1218;
	ld.global.nc.f64 	%fd101, [%rd1+400];
	fma.rn.f64 	%fd760, %fd101, %fd21, 0d0000000000000000;
	ld.global.nc.f64 	%fd102, [%rd1+408];
	fma.rn.f64 	%fd761, %fd102, %fd22, %fd760;
	ld.global.nc.f64 	%fd103, [%rd1+416];
	fma.rn.f64 	%fd762, %fd103, %fd23, %fd761;
	ld.global.nc.f64 	%fd104, [%rd1+424];
	fma.rn.f64 	%fd763, %fd104, %fd24, %fd762;
	ld.global.nc.f64 	%fd105, [%rd1+432];
	fma.rn.f64 	%fd764, %fd105, %fd25, %fd763;
	ld.global.nc.f64 	%fd106, [%rd1+440];
	fma.rn.f64 	%fd765, %fd106, %fd26, %fd764;
	ld.global.nc.f64 	%fd107, [%rd1+448];
	fma.rn.f64 	%fd766, %fd107, %fd27, %fd765;
	ld.global.nc.f64 	%fd108, [%rd1+456];
	fma.rn.f64 	%fd767, %fd108, %fd28, %fd766;
	ld.global.nc.f64 	%fd109, [%rd1+464];
	fma.rn.f64 	%fd768, %fd109, %fd29, %fd767;
	ld.global.nc.f64 	%fd110, [%rd1+472];
	fma.rn.f64 	%fd111, %fd110, %fd30, %fd768;
	mov.f64 	%fd1219, 0d0000000000000000;
	@%p9 bra 	$L__BB258_18;
	ld.global.nc.f64 	%fd1219, [%rd2+40];
$L__BB258_18:
	ld.param.u32 	%r63, [_Z40massMatrixMultiplyMonolithicGlobalKernelILi10ELi12ELi1EEviPKdS1_S1_S1_Pd_param_0];
	setp.ge.s32 	%p10, %r3, %r63;
	mul.f64 	%fd1230, %fd111, %fd1219;
	ld.global.nc.f64 	%fd115, [%rd1+480];
	fma.rn.f64 	%fd770, %fd115, %fd21, 0d0000000000000000;
	ld.global.nc.f64 	%fd116, [%rd1+488];
	fma.rn.f64 	%fd771, %fd116, %fd22, %fd770;
	ld.global.nc.f64 	%fd117, [%rd1+496];
	fma.rn.f64 	%fd772, %fd117, %fd23, %fd771;
	ld.global.nc.f64 	%fd118, [%rd1+504];
	fma.rn.f64 	%fd773, %fd118, %fd24, %fd772;
	ld.global.nc.f64 	%fd119, [%rd1+512];
	fma.rn.f64 	%fd774, %fd119, %fd25, %fd773;
	ld.global.nc.f64 	%fd120, [%rd1+520];
	fma.rn.f64 	%fd775, %fd120, %fd26, %fd774;
	ld.global.nc.f64 	%fd121, [%rd1+528];
	fma.rn.f64 	%fd776, %fd121, %fd27, %fd775;
	ld.global.nc.f64 	%fd122, [%rd1+536];
	fma.rn.f64 	%fd777, %fd122, %fd28, %fd776;
	ld.global.nc.f64 	%fd123, [%rd1+544];
	fma.rn.f64 	%fd778, %fd123, %fd29, %fd777;
	ld.global.nc.f64 	%fd124, [%rd1+552];
	fma.rn.f64 	%fd125, %fd124, %fd30, %fd778;
	mov.f64 	%fd1220, 0d0000000000000000;
	@%p10 bra 	$L__BB258_20;
	ld.global.nc.f64 	%fd1220, [%rd2+48];
$L__BB258_20:
	ld.param.u32 	%r64, [_Z40massMatrixMultiplyMonolithicGlobalKernelILi10ELi12ELi1EEviPKdS1_S1_S1_Pd_param_0];
	setp.ge.s32 	%p11, %r3, %r64;
	mul.f64 	%fd1229, %fd125, %fd1220;
	ld.global.nc.f64 	%fd129, [%rd1+560];
	fma.rn.f64 	%fd780, %fd129, %fd21, 0d0000000000000000;
	ld.global.nc.f64 	%fd130, [%rd1+568];
	fma.rn.f64 	%fd781, %fd130, %fd22, %fd780;
	ld.global.nc.f64 	%fd131, [%rd1+576];
	fma.rn.f64 	%fd782, %fd131, %fd23, %fd781;
	ld.global.nc.f64 	%fd132, [%rd1+584];
	fma.rn.f64 	%fd783, %fd132, %fd24, %fd782;
	ld.global.nc.f64 	%fd133, [%rd1+592];
	fma.rn.f64 	%fd784, %fd133, %fd25, %fd783;
	ld.global.nc.f64 	%fd134, [%rd1+600];
	fma.rn.f64 	%fd785, %fd134, %fd26, %fd784;
	ld.global.nc.f64 	%fd135, [%rd1+608];
	fma.rn.f64 	%fd786, %fd135, %fd27, %fd785;
	ld.global.nc.f64 	%fd136, [%rd1+616];
	fma.rn.f64 	%fd787, %fd136, %fd28, %fd786;
	ld.global.nc.f64 	%fd137, [%rd1+624];
	fma.rn.f64 	%fd788, %fd137, %fd29, %fd787;
	ld.global.nc.f64 	%fd138, [%rd1+632];
	fma.rn.f64 	%fd139, %fd138, %fd30, %fd788;
	mov.f64 	%fd1221, 0d0000000000000000;
	@%p11 bra 	$L__BB258_22;
	ld.global.nc.f64 	%fd1221, [%rd2+56];
$L__BB258_22:
	ld.param.u64 	%rd32, [_Z40massMatrixMultiplyMonolithicGlobalKernelILi10ELi12ELi1EEviPKdS1_S1_S1_Pd_param_2];
	ld.param.u32 	%r65, [_Z40massMatrixMultiplyMonolithicGlobalKernelILi10ELi12ELi1EEviPKdS1_S1_S1_Pd_param_0];
	setp.ge.s32 	%p12, %r3, %r65;
	mul.f64 	%fd1228, %fd139, %fd1221;
	cvta.to.global.u64 	%rd12, %rd32;
	ld.global.nc.f64 	%fd143, [%rd12+640];
	fma.rn.f64 	%fd790, %fd143, %fd21, 0d0000000000000000;
	ld.global.nc.f64 	%fd144, [%rd12+648];
	fma.rn.f64 	%fd791, %fd144, %fd22, %fd790;
	ld.global.nc.f64 	%fd145, [%rd12+656];
	fma.rn.f64 	%fd792, %fd145, %fd23, %fd791;
	ld.global.nc.f64 	%fd146, [%rd12+664];
	fma.rn.f64 	%fd793, %fd146, %fd24, %fd792;
	ld.global.nc.f64 	%fd147, [%rd12+672];
	fma.rn.f64 	%fd794, %fd147, %fd25, %fd793;
	ld.global.nc.f64 	%fd148, [%rd12+680];
	fma.rn.f64 	%fd795, %fd148, %fd26, %fd794;
	ld.global.nc.f64 	%fd149, [%rd12+688];
	fma.rn.f64 	%fd796, %fd149, %fd27, %fd795;
	ld.global.nc.f64 	%fd150, [%rd12+696];
	fma.rn.f64 	%fd797, %fd150, %fd28, %fd796;
	ld.global.nc.f64 	%fd151, [%rd12+704];
	fma.rn.f64 	%fd798, %fd151, %fd29, %fd797;
	ld.global.nc.f64 	%fd152, [%rd12+712];
	fma.rn.f64 	%fd153, %fd152, %fd30, %fd798;
	mov.f64 	%fd1222, 0d0000000000000000;
	@%p12 bra 	$L__BB258_24;
	ld.global.nc.f64 	%fd1222, [%rd2+64];
$L__BB258_24:
	ld.param.u64 	%rd33, [_Z40massMatrixMultiplyMonolithicGlobalKernelILi10ELi12ELi1EEviPKdS1_S1_S1_Pd_param_2];
	ld.param.u32 	%r66, [_Z40massMatrixMultiplyMonolithicGlobalKernelILi10ELi12ELi1EEviPKdS1_S1_S1_Pd_param_0];
	setp.ge.s32 	%p13, %r3, %r66;
	mul.f64 	%fd1227, %fd153, %fd1222;
	cvta.to.global.u64 	%rd13, %rd33;
	ld.global.nc.f64 	%fd157, [%rd13+720];
	fma.rn.f64 	%fd800, %fd157, %fd21, 0d0000000000000000;
	ld.global.nc.f64 	%fd158, [%rd13+728];
	fma.rn.f64 	%fd801, %fd158, %fd22, %fd800;
	ld.global.nc.f64 	%fd159, [%rd13+736];
	fma.rn.f64 	%fd802, %fd159, %fd23, %fd801;
	ld.global.nc.f64 	%fd160, [%rd13+744];
	fma.rn.f64 	%fd803, %fd160, %fd24, %fd802;
	ld.global.nc.f64 	%fd161, [%rd13+752];
	fma.rn.f64 	%fd804, %fd161, %fd25, %fd803;
	ld.global.nc.f64 	%fd162, [%rd13+760];
	fma.rn.f64 	%fd805, %fd162, %fd26, %fd804;
	ld.global.nc.f64 	%fd163, [%rd13+768];
	fma.rn.f64 	%fd806, %fd163, %fd27, %fd805;
	ld.global.nc.f64 	%fd164, [%rd13+776];
	fma.rn.f64 	%fd807, %fd164, %fd28, %fd806;
	ld.global.nc.f64 	%fd165, [%rd13+784];
	fma.rn.f64 	%fd808, %fd165, %fd29, %fd807;
	ld.global.nc.f64 	%fd166, [%rd13+792];
	fma.rn.f64 	%fd167, %fd166, %fd30, %fd808;
	mov.f64 	%fd1223, 0d0000000000000000;
	@%p13 bra 	$L__BB258_26;
	ld.param.u64 	%rd29, [_Z40massMatrixMultiplyMonolithicGlobalKernelILi10ELi12ELi1EEviPKdS1_S1_S1_Pd_param_1];
	cvta.to.global.u64 	%rd14, %rd29;
	add.s64 	%rd16, %rd14, %rd11;
	ld.global.nc.f64 	%fd1223, [%rd16+72];
$L__BB258_26:
	ld.param.u64 	%rd34, [_Z40massMatrixMultiplyMonolithicGlobalKernelILi10ELi12ELi1EEviPKdS1_S1_S1_Pd_param_2];
	ld.param.u32 	%r67, [_Z40massMatrixMultiplyMonolithicGlobalKernelILi10ELi12ELi1EEviPKdS1_S1_S1_Pd_param_0];
	mov.u32 	%r34, %ctaid.x;
	mov.u32 	%r35, %tid.y;
	add.s32 	%r36, %r34, %r35;
	setp.ge.s32 	%p14, %r36, %r67;
	mul.f64 	%fd1226, %fd167, %fd1223;
	cvta.to.global.u64 	%rd17, %rd34;
	ld.global.nc.f64 	%fd171, [%rd17+800];
	fma.rn.f64 	%fd810, %fd171, %fd21, 0d0000000000000000;
	ld.global.nc.f64 	%fd172, [%rd17+808];
	fma.rn.f64 	%fd811, %fd172, %fd22, %fd810;
	ld.global.nc.f64 	%fd173, [%rd17+816];
	fma.rn.f64 	%fd812, %fd173, %fd23, %fd811;
	ld.global.nc.f64 	%fd174, [%rd17+824];
	fma.rn.f64 	%fd813, %fd174, %fd24, %fd812;
	ld.global.nc.f64 	%fd175, [%rd17+832];
	fma.rn.f64 	%fd814, %fd175, %fd25, %fd813;
	ld.global.nc.f64 	%fd176, [%rd17+840];
	fma.rn.f64 	%fd815, %fd176, %fd26, %fd814;
	ld.global.nc.f64 	%fd177, [%rd17+848];
	fma.rn.f64 	%fd816, %fd177, %fd27, %fd815;
	ld.global.nc.f64 	%fd178, [%rd17+856];
	fma.rn.f64 	%fd817, %fd178, %fd28, %fd816;
	ld.global.nc.f64 	%fd179, [%rd17+864];
	fma.rn.f64 	%fd818, %fd179, %fd29, %fd817;
	ld.global.nc.f64 	%fd180, [%rd17+872];
	fma.rn.f64 	%fd181, %fd180, %fd30, %fd818;
	mov.f64 	%fd1224, 0d0000000000000000;
	@%p14 bra 	$L__BB258_28;
	ld.param.u64 	%rd30, [_Z40massMatrixMultiplyMonolithicGlobalKernelILi10ELi12ELi1EEviPKdS1_S1_S1_Pd_param_1];
	cvta.to.global.u64 	%rd18, %rd30;
	mov.u32 	%r37, %tid.x;
	mov.u32 	%r38, %ctaid.x;
	mov.u32 	%r39, %tid.y;
	add.s32 	%r40, %r38, %r39;
	mul.lo.s32 	%r41, %r40, 1728;
	mad.lo.s32 	%r42, %r37, 12, %r41;
	mul.wide.s32 	%rd19, %r42, 8;
	add.s64 	%rd20, %rd18, %rd19;
	ld.global.nc.f64 	%fd1224, [%rd20+80];
$L__BB258_28:
	ld.param.u64 	%rd35, [_Z40massMatrixMultiplyMonolithicGlobalKernelILi10ELi12ELi1EEviPKdS1_S1_S1_Pd_param_2];
	ld.param.u32 	%r68, [_Z40massMatrixMultiplyMonolithicGlobalKernelILi10ELi12ELi1EEviPKdS1_S1_S1_Pd_param_0];
	mov.u32 	%r43, %ctaid.x;
	mov.u32 	%r44, %tid.y;
	add.s32 	%r45, %r43, %r44;
	setp.ge.s32 	%p15, %r45, %r68;
	mul.f64 	%fd184, %fd181, %fd1224;
	cvta.to.global.u64 	%rd21, %rd35;
	ld.global.nc.f64 	%fd185, [%rd21+880];
	fma.rn.f64 	%fd820, %fd185, %fd21, 0d0000000000000000;
	ld.global.nc.f64 	%fd186, [%rd21+888];
	fma.rn.f64 	%fd821, %fd186, %fd22, %fd820;
	ld.global.nc.f64 	%fd187, [%rd21+896];
	fma.rn.f64 	%fd822, %fd187, %fd23, %fd821;
	ld.global.nc.f64 	%fd188, [%rd21+904];
	fma.rn.f64 	%fd823, %fd188, %fd24, %fd822;
	ld.global.nc.f64 	%fd189, [%rd21+912];
	fma.rn.f64 	%fd824, %fd189, %fd25, %fd823;
	ld.global.nc.f64 	%fd190, [%rd21+920];
	fma.rn.f64 	%fd825, %fd190, %fd26, %fd824;
	ld.global.nc.f64 	%fd191, [%rd21+928];
	fma.rn.f64 	%fd826, %fd191, %fd27, %fd825;
	ld.global.nc.f64 	%fd192, [%rd21+936];
	fma.rn.f64 	%fd827, %fd192, %fd28, %fd826;
	ld.global.nc.f64 	%fd193, [%rd21+944];
	fma.rn.f64 	%fd828, %fd193, %fd29, %fd827;
	ld.global.nc.f64 	%fd194, [%rd21+952];
	fma.rn.f64 	%fd195, %fd194, %fd30, %fd828;
	mov.f64 	%fd1225, 0d0000000000000000;
	@%p15 bra 	$L__BB258_30;
	ld.param.u64 	%rd31, [_Z40massMatrixMultiplyMonolithicGlobalKernelILi10ELi12ELi1EEviPKdS1_S1_S1_Pd_param_1];
	cvta.to.global.u64 	%rd22, %rd31;
	mov.u32 	%r46, %tid.x;
	mov.u32 	%r47, %ctaid.x;
	mov.u32 	%r48, %tid.y;
	add.s32 	%r49, %r47, %r48;
	mul.lo.s32 	%r50, %r49, 1728;
	mad.lo.s32 	%r51, %r46, 12, %r50;
	mul.wide.s32 	%rd23, %r51, 8;
	add.s64 	%rd24, %rd22, %rd23;
	ld.global.nc.f64 	%fd1225, [%rd24+88];
$L__BB258_30:
	mov.u32 	%r52, %tid.x;
	setp.gt.u32 	%p16, %r52, 119;
	mul.f64 	%fd829, %fd195, %fd1225;
	fma.rn.f64 	%fd830, %fd31, %fd1235, 0d0000000000000000;
	fma.rn.f64 	%fd831, %fd45, %fd1234, %fd830;
	fma.rn.f64 	%fd832, %fd59, %fd1233, %fd831;
	fma.rn.f64 	%fd833, %fd73, %fd1232, %fd832;
	fma.rn.f64 	%fd834, %fd87, %fd1231, %fd833;
	fma.rn.f64 	%fd835, %fd101, %fd1230, %fd834;
	fma.rn.f64 	%fd836, %fd115, %fd1229, %fd835;
	fma.rn.f64 	%fd837, %fd129, %fd1228, %fd836;
	fma.rn.f64 	%fd838, %fd143, %fd1227, %fd837;
	fma.rn.f64 	%fd839, %fd157, %fd1226, %fd838;
	fma.rn.f64 	%fd840, %fd171, %fd184, %fd839;
	fma.rn.f64 	%fd841, %fd185, %fd829, %fd840;
	st.shared.f64 	[%r9], %fd841;
	fma.rn.f64 	%fd842, %fd32, %fd1235, 0d0000000000000000;
	fma.rn.f64 	%fd843, %fd46, %fd1234, %fd842;
	fma.rn.f64 	%fd844, %fd60, %fd1233, %fd843;
	fma.rn.f64 	%fd845, %fd74, %fd1232, %fd844;
	fma.rn.f64 	%fd846, %fd88, %fd1231, %fd845;
	fma.rn.f64 	%fd847, %fd102, %fd1230, %fd846;
	fma.rn.f64 	%fd848, %fd116, %fd1229, %fd847;
	fma.rn.f64 	%fd849, %fd130, %fd1228, %fd848;
	fma.rn.f64 	%fd850, %fd144, %fd1227, %fd849;
	fma.rn.f64 	%fd851, %fd158, %fd1226, %fd850;
	fma.rn.f64 	%fd852, %fd172, %fd184, %fd851;
	fma.rn.f64 	%fd853, %fd186, %fd829, %fd852;
	st.shared.f64 	[%r9+8], %fd853;
	fma.rn.f64 	%fd854, %fd33, %fd1235, 0d0000000000000000;
	fma.rn.f64 	%fd855, %fd47, %fd1234, %fd854;
	fma.rn.f64 	%fd856, %fd61, %fd1233, %fd855;
	fma.rn.f64 	%fd857, %fd75, %fd1232, %fd856;
	fma.rn.f64 	%fd858, %fd89, %fd1231, %fd857;
	fma.rn.f64 	%fd859, %fd103, %fd1230, %fd858;
	fma.rn.f64 	%fd860, %fd117, %fd1229, %fd859;
	fma.rn.f64 	%fd861, %fd131, %fd1228, %fd860;
	fma.rn.f64 	%fd862, %fd145, %fd1227, %fd861;
	fma.rn.f64 	%fd863, %fd159, %fd1226, %fd862;
	fma.rn.f64 	%fd864, %fd173, %fd184, %fd863;
	fma.rn.f64 	%fd865, %fd187, %fd829, %fd864;
	st.shared.f64 	[%r9+16], %fd865;
	fma.rn.f64 	%fd866, %fd34, %fd1235, 0d0000000000000000;
	fma.rn.f64 	%fd867, %fd48, %fd1234, %fd866;
	fma.rn.f64 	%fd868, %fd62, %fd1233, %fd867;
	fma.rn.f64 	%fd869, %fd76, %fd1232, %fd868;
	fma.rn.f64 	%fd870, %fd90, %fd1231, %fd869;
	fma.rn.f64 	%fd871, %fd104, %fd1230, %fd870;
	fma.rn.f64 	%fd872, %fd118, %fd1229, %fd871;
	fma.rn.f64 	%fd873, %fd132, %fd1228, %fd872;
	fma.rn.f64 	%fd874, %fd146, %fd1227, %fd873;
	fma.rn.f64 	%fd875, %fd160, %fd1226, %fd874;
	fma.rn.f64 	%fd876, %fd174, %fd184, %fd875;
	fma.rn.f64 	%fd877, %fd188, %fd829, %fd876;
	st.shared.f64 	[%r9+24], %fd877;
	fma.rn.f64 	%fd878, %fd35, %fd1235, 0d0000000000000000;
	fma.rn.f64 	%fd879, %fd49, %fd1234, %fd878;
	fma.rn.f64 	%fd880, %fd63, %fd1233, %fd879;
	fma.rn.f64 	%fd881, %fd77, %fd1232, %fd880;
	fma.rn.f64 	%fd882, %fd91, %fd1231, %fd881;
	fma.rn.f64 	%fd883, %fd105, %fd1230, %fd882;
	fma.rn.f64 	%fd884, %fd119, %fd1229, %fd883;
	fma.rn.f64 	%fd885, %fd133, %fd1228, %fd884;
	fma.rn.f64 	%fd886, %fd147, %fd1227, %fd885;
	fma.rn.f64 	%fd887, %fd161, %fd1226, %fd886;
	fma.rn.f64 	%fd888, %fd175, %fd184, %fd887;
	fma.rn.f64 	%fd889, %fd189, %fd829, %fd888;
	st.shared.f64 	[%r9+32], %fd889;
	fma.rn.f64 	%fd890, %fd36, %fd1235, 0d0000000000000000;
	fma.rn.f64 	%fd891, %fd50, %fd1234, %fd890;
	fma.rn.f64 	%fd892, %fd64, %fd1233, %fd891;
	fma.rn.f64 	%fd893, %fd78, %fd1232, %fd892;
	fma.rn.f64 	%fd894, %fd92, %fd1231, %fd893;
	fma.rn.f64 	%fd895, %fd106, %fd1230, %fd894;
	fma.rn.f64 	%fd896, %fd120, %fd1229, %fd895;
	fma.rn.f64 	%fd897, %fd134, %fd1228, %fd896;
	fma.rn.f64 	%fd898, %fd148, %fd1227, %fd897;
	fma.rn.f64 	%fd899, %fd162, %fd1226, %fd898;
	fma.rn.f64 	%fd900, %fd176, %fd184, %fd899;
	fma.rn.f64 	%fd901, %fd190, %fd829, %fd900;
	st.shared.f64 	[%r9+40], %fd901;
	fma.rn.f64 	%fd902, %fd37, %fd1235, 0d0000000000000000;
	fma.rn.f64 	%fd903, %fd51, %fd1234, %fd902;
	fma.rn.f64 	%fd904, %fd65, %fd1233, %fd903;
	fma.rn.f64 	%fd905, %fd79, %fd1232, %fd904;
	fma.rn.f64 	%fd906, %fd93, %fd1231, %fd905;
	fma.rn.f64 	%fd907, %fd107, %fd1230, %fd906;
	fma.rn.f64 	%fd908, %fd121, %fd1229, %fd907;
	fma.rn.f64 	%fd909, %fd135, %fd1228, %fd908;
	fma.rn.f64 	%fd910, %fd149, %fd1227, %fd909;
	fma.rn.f64 	%fd911, %fd163, %fd1226, %fd910;
	fma.rn.f64 	%fd912, %fd177, %fd184, %fd911;
	fma.rn.f64 	%fd913, %fd191, %fd829, %fd912;
	st.shared.f64 	[%r9+48], %fd913;
	fma.rn.f64 	%fd914, %fd38, %fd1235, 0d0000000000000000;
	fma.rn.f64 	%fd915, %fd52, %fd1234, %fd914;
	fma.rn.f64 	%fd916, %fd66, %fd1233, %fd915;
	fma.rn.f64 	%fd917, %fd80, %fd1232, %fd916;
	fma.rn.f64 	%fd918, %fd94, %fd1231, %fd917;
	fma.rn.f64 	%fd919, %fd108, %fd1230, %fd918;
	fma.rn.f64 	%fd920, %fd122, %fd1229, %fd919;
	fma.rn.f64 	%fd921, %fd136, %fd1228, %fd920;
	fma.rn.f64 	%fd922, %fd150, %fd1227, %fd921;
	fma.rn.f64 	%fd923, %fd164, %fd1226, %fd922;
	fma.rn.f64 	%fd924, %fd178, %fd184, %fd923;
	fma.rn.f64 	%fd925, %fd192, %fd829, %fd924;
	st.shared.f64 	[%r9+56], %fd925;
	fma.rn.f64 	%fd926, %fd39, %fd1235, 0d0000000000000000;
	fma.rn.f64 	%fd927, %fd53, %fd1234, %fd926;
	fma.rn.f64 	%fd928, %fd67, %fd1233, %fd927;
	fma.rn.f64 	%fd929, %fd81, %fd1232, %fd928;
	fma.rn.f64 	%fd930, %fd95, %fd1231, %fd929;
	fma.rn.f64 	%fd931, %fd109, %fd1230, %fd930;
	fma.rn.f64 	%fd932, %fd123, %fd1229, %fd931;
	fma.rn.f64 	%fd933, %fd137, %fd1228, %fd932;
	fma.rn.f64 	%fd934, %fd151, %fd1227, %fd933;
	fma.rn.f64 	%fd935, %fd165, %fd1226, %fd934;
	fma.rn.f64 	%fd936, %fd179, %fd184, %fd935;
	fma.rn.f64 	%fd937, %fd193, %fd829, %fd936;
	st.shared.f64 	[%r9+64], %fd937;
	fma.rn.f64 	%fd938, %fd40, %fd1235, 0d0000000000000000;
	fma.rn.f64 	%fd939, %fd54, %fd1234, %fd938;
	fma.rn.f64 	%fd940, %fd68, %fd1233, %fd939;
	fma.rn.f64 	%fd941, %fd82, %fd1232, %fd940;
	fma.rn.f64 	%fd942, %fd96, %fd1231, %fd941;
	fma.rn.f64 	%fd943, %fd110, %fd1230, %fd942;
	fma.rn.f64 	%fd944, %fd124, %fd1229, %fd943;
	fma.rn.f64 	%fd945, %fd138, %fd1228, %fd944;
	fma.rn.f64 	%fd946, %fd152, %fd1227, %fd945;
	fma.rn.f64 	%fd947, %fd166, %fd1226, %fd946;
	fma.rn.f64 	%fd948, %fd180, %fd184, %fd947;
	fma.rn.f64 	%fd949, %fd194, %fd829, %fd948;
	st.shared.f64 	[%r9+72], %fd949;
	bar.sync 	0;
	@%p16 bra 	$L__BB258_32;
	ld.shared.f64 	%fd950, [%r8];
	ld.shared.f64 	%fd951, [%r8+96];
	ld.shared.f64 	%fd952, [%r8+192];
	ld.shared.f64 	%fd953, [%r8+288];
	ld.shared.f64 	%fd954, [%r8+384];
	ld.shared.f64 	%fd955, [%r8+480];
	ld.shared.f64 	%fd956, [%r8+576];
	ld.shared.f64 	%fd957, [%r8+672];
	ld.shared.f64 	%fd958, [%r8+768];
	ld.shared.f64 	%fd959, [%r8+864];
	ld.shared.f64 	%fd960, [%r8+960];
	ld.shared.f64 	%fd961, [%r8+1056];
	fma.rn.f64 	%fd962, %fd31, %fd950, 0d0000000000000000;
	fma.rn.f64 	%fd963, %fd45, %fd951, %fd962;
	fma.rn.f64 	%fd964, %fd59, %fd952, %fd963;
	fma.rn.f64 	%fd965, %fd73, %fd953, %fd964;
	fma.rn.f64 	%fd966, %fd87, %fd954, %fd965;
	fma.rn.f64 	%fd967, %fd101, %fd955, %fd966;
	fma.rn.f64 	%fd968, %fd115, %fd956, %fd967;
	fma.rn.f64 	%fd969, %fd129, %fd957, %fd968;
	fma.rn.f64 	%fd970, %fd143, %fd958, %fd969;
	fma.rn.f64 	%fd971, %fd157, %fd959, %fd970;
	fma.rn.f64 	%fd972, %fd171, %fd960, %fd971;
	fma.rn.f64 	%fd973, %fd185, %fd961, %fd972;
	st.shared.f64 	[%r8], %fd973;
	fma.rn.f64 	%fd974, %fd32, %fd950, 0d0000000000000000;
	fma.rn.f64 	%fd975, %fd46, %fd951, %fd974;
	fma.rn.f64 	%fd976, %fd60, %fd952, %fd975;
	fma.rn.f64 	%fd977, %fd74, %fd953, %fd976;
	fma.rn.f64 	%fd978, %fd88, %fd954, %fd977;
	fma.rn.f64 	%fd979, %fd102, %fd955, %fd978;
	fma.rn.f64 	%fd980, %fd116, %fd956, %fd979;
	fma.rn.f64 	%fd981, %fd130, %fd957, %fd980;
	fma.rn.f64 	%fd982, %fd144, %fd958, %fd981;
	fma.rn.f64 	%fd983, %fd158, %fd959, %fd982;
	fma.rn.f64 	%fd984, %fd172, %fd960, %fd983;
	fma.rn.f64 	%fd985, %fd186, %fd961, %fd984;
	st.shared.f64 	[%r8+96], %fd985;
	fma.rn.f64 	%fd986, %fd33, %fd950, 0d0000000000000000;
	fma.rn.f64 	%fd987, %fd47, %fd951, %fd986;
	fma.rn.f64 	%fd988, %fd61, %fd952, %fd987;
	fma.rn.f64 	%fd989, %fd75, %fd953, %fd988;
	fma.rn.f64 	%fd990, %fd89, %fd954, %fd989;
	fma.rn.f64 	%fd991, %fd103, %fd955, %fd990;
	fma.rn.f64 	%fd992, %fd117, %fd956, %fd991;
	fma.rn.f64 	%fd993, %fd131, %fd957, %fd992;
	fma.rn.f64 	%fd994, %fd145, %fd958, %fd993;
	fma.rn.f64 	%fd995, %fd159, %fd959, %fd994;
	fma.rn.f64 	%fd996, %fd173, %fd960, %fd995;
	fma.rn.f64 	%fd997, %fd187, %fd961, %fd996;
	st.shared.f64 	[%r8+192], %fd997;
	fma.rn.f64 	%fd998, %fd34, %fd950, 0d0000000000000000;
	fma.rn.f64 	%fd999, %fd48, %fd951, %fd998;
	fma.rn.f64 	%fd1000, %fd62, %fd952, %fd999;
	fma.rn.f64 	%fd1001, %fd76, %fd953, %fd1000;
	fma.rn.f64 	%fd1002, %fd90, %fd954, %fd1001;
	fma.rn.f64 	%fd1003, %fd104, %fd955, %fd1002;
	fma.rn.f64 	%fd1004, %fd118, %fd956, %fd1003;
	fma.rn.f64 	%fd1005, %fd132, %fd957, %fd1004;
	fma.rn.f64 	%fd1006, %fd146, %fd958, %fd1005;
	fma.rn.f64 	%fd1007, %fd160, %fd959, %fd1006;
	fma.rn.f64 	%fd1008, %fd174, %fd960, %fd1007;
	fma.rn.f64 	%fd1009, %fd188, %fd961, %fd1008;
	st.shared.f64 	[%r8+288], %fd1009;
	fma.rn.f64 	%fd1010, %fd35, %fd950, 0d0000000000000000;
	fma.rn.f64 	%fd1011, %fd49, %fd951, %fd1010;
	fma.rn.f64 	%fd1012, %fd63, %fd952, %fd1011;
	fma.rn.f64 	%fd1013, %fd77, %fd953, %fd1012;
	fma.rn.f64 	%fd1014, %fd91, %fd954, %fd1013;
	fma.rn.f64 	%fd1015, %fd105, %fd955, %fd1014;
	fma.rn.f64 	%fd1016, %fd119, %fd956, %fd1015;
	fma.rn.f64 	%fd1017, %fd133, %fd957, %fd1016;
	fma.rn.f64 	%fd1018, %fd147, %fd958, %fd1017;
	fma.rn.f64 	%fd1019, %fd161, %fd959, %fd1018;
	fma.rn.f64 	%fd1020, %fd175, %fd960, %fd1019;
	fma.rn.f64 	%fd1021, %fd189, %fd961, %fd1020;
	st.shared.f64 	[%r8+384], %fd1021;
	fma.rn.f64 	%fd1022, %fd36, %fd950, 0d0000000000000000;
	fma.rn.f64 	%fd1023, %fd50, %fd951, %fd1022;
	fma.rn.f64 	%fd1024, %fd64, %fd952, %fd1023;
	fma.rn.f64 	%fd1025, %fd78, %fd953, %fd1024;
	fma.rn.f64 	%fd1026, %fd92, %fd954, %fd1025;
	fma.rn.f64 	%fd1027, %fd106, %fd955, %fd1026;
	fma.rn.f64 	%fd1028, %fd120, %fd956, %fd1027;
	fma.rn.f64 	%fd1029, %fd134, %fd957, %fd1028;
	fma.rn.f64 	%fd1030, %fd148, %fd958, %fd1029;
	fma.rn.f64 	%fd1031, %fd162, %fd959, %fd1030;
	fma.rn.f64 	%fd1032, %fd176, %fd960, %fd1031;
	fma.rn.f64 	%fd1033, %fd190, %fd961, %fd1032;
	st.shared.f64 	[%r8+480], %fd1033;
	fma.rn.f64 	%fd1034, %fd37, %fd950, 0d0000000000000000;
	fma.rn.f64 	%fd1035, %fd51, %fd951, %fd1034;
	fma.rn.f64 	%fd1036, %fd65, %fd952, %fd1035;
	fma.rn.f64 	%fd1037, %fd79, %fd953, %fd1036;
	fma.rn.f64 	%fd1038, %fd93, %fd954, %fd1037;
	fma.rn.f64 	%fd1039, %fd107, %fd955, %fd1038;
	fma.rn.f64 	%fd1040, %fd121, %fd956, %fd1039;
	fma.rn.f64 	%fd1041, %fd135, %fd957, %fd1040;
	fma.rn.f64 	%fd1042, %fd149, %fd958, %fd1041;
	fma.rn.f64 	%fd1043, %fd163, %fd959, %fd1042;
	fma.rn.f64 	%fd1044, %fd177, %fd960, %fd1043;
	fma.rn.f64 	%fd1045, %fd191, %fd961, %fd1044;
	st.shared.f64 	[%r8+576], %fd1045;
	fma.rn.f64 	%fd1046, %fd38, %fd950, 0d0000000000000000;
	fma.rn.f64 	%fd1047, %fd52, %fd951, %fd1046;
	fma.rn.f64 	%fd1048, %fd66, %fd952, %fd1047;
	fma.rn.f64 	%fd1049, %fd80, %fd953, %fd1048;
	fma.rn.f64 	%fd1050, %fd94, %fd954, %fd1049;
	fma.rn.f64 	%fd1051, %fd108, %fd955, %fd1050;
	fma.rn.f64 	%fd1052, %fd122, %fd956, %fd1051;
	fma.rn.f64 	%fd1053, %fd136, %fd957, %fd1052;
	fma.rn.f64 	%fd1054, %fd150, %fd958, %fd1053;
	fma.rn.f64 	%fd1055, %fd164, %fd959, %fd1054;
	fma.rn.f64 	%fd1056, %fd178, %fd960, %fd1055;
	fma.rn.f64 	%fd1057, %fd192, %fd961, %fd1056;
	st.shared.f64 	[%r8+672], %fd1057;
	fma.rn.f64 	%fd1058, %fd39, %fd950, 0d0000000000000000;
	fma.rn.f64 	%fd1059, %fd53, %fd951, %fd1058;
	fma.rn.f64 	%fd1060, %fd67, %fd952, %fd1059;
	fma.rn.f64 	%fd1061, %fd81, %fd953, %fd1060;
	fma.rn.f64 	%fd1062, %fd95, %fd954, %fd1061;
	fma.rn.f64 	%fd1063, %fd109, %fd955, %fd1062;
	fma.rn.f64 	%fd1064, %fd123, %fd956, %fd1063;
	fma.rn.f64 	%fd1065, %fd137, %fd957, %fd1064;
	fma.rn.f64 	%fd1066, %fd151, %fd958, %fd1065;
	fma.rn.f64 	%fd1067, %fd165, %fd959, %fd1066;
	fma.rn.f64 	%fd1068, %fd179, %fd960, %fd1067;
	fma.rn.f64 	%fd1069, %fd193, %fd961, %fd1068;
	st.shared.f64 	[%r8+768], %fd1069;
	fma.rn.f64 	%fd1070, %fd40, %fd950, 0d0000000000000000;
	fma.rn.f64 	%fd1071, %fd54, %fd951, %fd1070;
	fma.rn.f64 	%fd1072, %fd68, %fd952, %fd1071;
	fma.rn.f64 	%fd1073, %fd82, %fd953, %fd1072;
	fma.rn.f64 	%fd1074, %fd96, %fd954, %fd1073;
	fma.rn.f64 	%fd1075, %fd110, %fd955, %fd1074;
	fma.rn.f64 	%fd1076, %fd124, %fd956, %fd1075;
	fma.rn.f64 	%fd1077, %fd138, %fd957, %fd1076;
	fma.rn.f64 	%fd1078, %fd152, %fd958, %fd1077;
	fma.rn.f64 	%fd1079, %fd166, %fd959, %fd1078;
	fma.rn.f64 	%fd1080, %fd180, %fd960, %fd1079;
	fma.rn.f64 	%fd1081, %fd194, %fd961, %fd1080;
	st.shared.f64 	[%r8+864], %fd1081;
$L__BB258_32:
	mov.u32 	%r53, %tid.x;
	setp.gt.u32 	%p17, %r53, 99;
	bar.sync 	0;
	@%p17 bra 	$L__BB258_34;
	ld.shared.f64 	%fd1082, [%r7];
	ld.shared.f64 	%fd1083, [%r7+1152];
	ld.shared.f64 	%fd1084, [%r7+2304];
	ld.shared.f64 	%fd1085, [%r7+3456];
	ld.shared.f64 	%fd1086, [%r7+4608];
	ld.shared.f64 	%fd1087, [%r7+5760];
	ld.shared.f64 	%fd1088, [%r7+6912];
	ld.shared.f64 	%fd1089, [%r7+8064];
	ld.shared.f64 	%fd1090, [%r7+9216];
	ld.shared.f64 	%fd1091, [%r7+10368];
	ld.shared.f64 	%fd1092, [%r7+11520];
	ld.shared.f64 	%fd1093, [%r7+12672];
	fma.rn.f64 	%fd1094, %fd31, %fd1082, 0d0000000000000000;
	fma.rn.f64 	%fd1095, %fd45, %fd1083, %fd1094;
	fma.rn.f64 	%fd1096, %fd59, %fd1084, %fd1095;
	fma.rn.f64 	%fd1097, %fd73, %fd1085, %fd1096;
	fma.rn.f64 	%fd1098, %fd87, %fd1086, %fd1097;
	fma.rn.f64 	%fd1099, %fd101, %fd1087, %fd1098;
	fma.rn.f64 	%fd1100, %fd115, %fd1088, %fd1099;
	fma.rn.f64 	%fd1101, %fd129, %fd1089, %fd1100;
	fma.rn.f64 	%fd1102, %fd143, %fd1090, %fd1101;
	fma.rn.f64 	%fd1103, %fd157, %fd1091, %fd1102;
	fma.rn.f64 	%fd1104, %fd171, %fd1092, %fd1103;
	fma.rn.f64 	%fd1235, %fd185, %fd1093, %fd1104;
	fma.rn.f64 	%fd1105, %fd32, %fd1082, 0d0000000000000000;
	fma.rn.f64 	%fd1106, %fd46, %fd1083, %fd1105;
	fma.rn.f64 	%fd1107, %fd60, %fd1084, %fd1106;
	fma.rn.f64 	%fd1108, %fd74, %fd1085, %fd1107;
	fma.rn.f64 	%fd1109, %fd88, %fd1086, %fd1108;
	fma.rn.f64 	%fd1110, %fd102, %fd1087, %fd1109;
	fma.rn.f64 	%fd1111, %fd116, %fd1088, %fd1110;
	fma.rn.f64 	%fd1112, %fd130, %fd1089, %fd1111;
	fma.rn.f64 	%fd1113, %fd144, %fd1090, %fd1112;
	fma.rn.f64 	%fd1114, %fd158, %fd1091, %fd1113;
	fma.rn.f64 	%fd1115, %fd172, %fd1092, %fd1114;
	fma.rn.f64 	%fd1234, %fd186, %fd1093, %fd1115;
	fma.rn.f64 	%fd1116, %fd33, %fd1082, 0d0000000000000000;
	fma.rn.f64 	%fd1117, %fd47, %fd1083, %fd1116;
	fma.rn.f64 	%fd1118, %fd61, %fd1084, %fd1117;
	fma.rn.f64 	%fd1119, %fd75, %fd1085, %fd1118;
	fma.rn.f64 	%fd1120, %fd89, %fd1086, %fd1119;
	fma.rn.f64 	%fd1121, %fd103, %fd1087, %fd1120;
	fma.rn.f64 	%fd1122, %fd117, %fd1088, %fd1121;
	fma.rn.f64 	%fd1123, %fd131, %fd1089, %fd1122;
	fma.rn.f64 	%fd1124, %fd145, %fd1090, %fd1123;
	fma.rn.f64 	%fd1125, %fd159, %fd1091, %fd1124;
	fma.rn.f64 	%fd1126, %fd173, %fd1092, %fd1125;
	fma.rn.f64 	%fd1233, %fd187, %fd1093, %fd1126;
	fma.rn.f64 	%fd1127, %fd34, %fd1082, 0d0000000000000000;
	fma.rn.f64 	%fd1128, %fd48, %fd1083, %fd1127;
	fma.rn.f64 	%fd1129, %fd62, %fd1084, %fd1128;
	fma.rn.f64 	%fd1130, %fd76, %fd1085, %fd1129;
	fma.rn.f64 	%fd1131, %fd90, %fd1086, %fd1130;
	fma.rn.f64 	%fd1132, %fd104, %fd1087, %fd1131;
	fma.rn.f64 	%fd1133, %fd118, %fd1088, %fd1132;
	fma.rn.f64 	%fd1134, %fd132, %fd1089, %fd1133;
	fma.rn.f64 	%fd1135, %fd146, %fd1090, %fd1134;
	fma.rn.f64 	%fd1136, %fd160, %fd1091, %fd1135;
	fma.rn.f64 	%fd1137, %fd174, %fd1092, %fd1136;
	fma.rn.f64 	%fd1232, %fd188, %fd1093, %fd1137;
	fma.rn.f64 	%fd1138, %fd35, %fd1082, 0d0000000000000000;
	fma.rn.f64 	%fd1139, %fd49, %fd1083, %fd1138;
	fma.rn.f64 	%fd1140, %fd63, %fd1084, %fd1139;
	fma.rn.f64 	%fd1141, %fd77, %fd1085, %fd1140;
	fma.rn.f64 	%fd1142, %fd91, %fd1086, %fd1141;
	fma.rn.f64 	%fd1143, %fd105, %fd1087, %fd1142;
	fma.rn.f64 	%fd1144, %fd119, %fd1088, %fd1143;
	fma.rn.f64 	%fd1145, %fd133, %fd1089, %fd1144;
	fma.rn.f64 	%fd1146, %fd147, %fd1090, %fd1145;
	fma.rn.f64 	%fd1147, %fd161, %fd1091, %fd1146;
	fma.rn.f64 	%fd1148, %fd175, %fd1092, %fd1147;
	fma.rn.f64 	%fd1231, %fd189, %fd1093, %fd1148;
	fma.rn.f64 	%fd1149, %fd36, %fd1082, 0d0000000000000000;
	fma.rn.f64 	%fd1150, %fd50, %fd1083, %fd1149;
	fma.rn.f64 	%fd1151, %fd64, %fd1084, %fd1150;
	fma.rn.f64 	%fd1152, %fd78, %fd1085, %fd1151;
	fma.rn.f64 	%fd1153, %fd92, %fd1086, %fd1152;
	fma.rn.f64 	%fd1154, %fd106, %fd1087, %fd1153;
	fma.rn.f64 	%fd1155, %fd120, %fd1088, %fd1154;
	fma.rn.f64 	%fd1156, %fd134, %fd1089, %fd1155;
	fma.rn.f64 	%fd1157, %fd148, %fd1090, %fd1156;
	fma.rn.f64 	%fd1158, %fd162, %fd1091, %fd1157;
	fma.rn.f64 	%fd1159, %fd176, %fd1092, %fd1158;
	fma.rn.f64 	%fd1230, %fd190, %fd1093, %fd1159;
	fma.rn.f64 	%fd1160, %fd37, %fd1082, 0d0000000000000000;
	fma.rn.f64 	%fd1161, %fd51, %fd1083, %fd1160;
	fma.rn.f64 	%fd1162, %fd65, %fd1084, %fd1161;
	fma.rn.f64 	%fd1163, %fd79, %fd1085, %fd1162;
	fma.rn.f64 	%fd1164, %fd93, %fd1086, %fd1163;
	fma.rn.f64 	%fd1165, %fd107, %fd1087, %fd1164;
	fma.rn.f64 	%fd1166, %fd121, %fd1088, %fd1165;
	fma.rn.f64 	%fd1167, %fd135, %fd1089, %fd1166;
	fma.rn.f64 	%fd1168, %fd149, %fd1090, %fd1167;
	fma.rn.f64 	%fd1169, %fd163, %fd1091, %fd1168;
	fma.rn.f64 	%fd1170, %fd177, %fd1092, %fd1169;
	fma.rn.f64 	%fd1229, %fd191, %fd1093, %fd1170;
	fma.rn.f64 	%fd1171, %fd38, %fd1082, 0d0000000000000000;
	fma.rn.f64 	%fd1172, %fd52, %fd1083, %fd1171;
	fma.rn.f64 	%fd1173, %fd66, %fd1084, %fd1172;
	fma.rn.f64 	%fd1174, %fd80, %fd1085, %fd1173;
	fma.rn.f64 	%fd1175, %fd94, %fd1086, %fd1174;
	fma.rn.f64 	%fd1176, %fd108, %fd1087, %fd1175;
	fma.rn.f64 	%fd1177, %fd122, %fd1088, %fd1176;
	fma.rn.f64 	%fd1178, %fd136, %fd1089, %fd1177;
	fma.rn.f64 	%fd1179, %fd150, %fd1090, %fd1178;
	fma.rn.f64 	%fd1180, %fd164, %fd1091, %fd1179;
	fma.rn.f64 	%fd1181, %fd178, %fd1092, %fd1180;
	fma.rn.f64 	%fd1228, %fd192, %fd1093, %fd1181;
	fma.rn.f64 	%fd1182, %fd39, %fd1082, 0d0000000000000000;
	fma.rn.f64 	%fd1183, %fd53, %fd1083, %fd1182;
	fma.rn.f64 	%fd1184, %fd67, %fd1084, %fd1183;
	fma.rn.f64 	%fd1185, %fd81, %fd1085, %fd1184;
	fma.rn.f64 	%fd1186, %fd95, %fd1086, %fd1185;
	fma.rn.f64 	%fd1187, %fd109, %fd1087, %fd1186;
	fma.rn.f64 	%fd1188, %fd123, %fd1088, %fd1187;
	fma.rn.f64 	%fd1189, %fd137, %fd1089, %fd1188;
	fma.rn.f64 	%fd1190, %fd151, %fd1090, %fd1189;
	fma.rn.f64 	%fd1191, %fd165, %fd1091, %fd1190;
	fma.rn.f64 	%fd1192, %fd179, %fd1092, %fd1191;
	fma.rn.f64 	%fd1227, %fd193, %fd1093, %fd1192;
	fma.rn.f64 	%fd1193, %fd40, %fd1082, 0d0000000000000000;
	fma.rn.f64 	%fd1194, %fd54, %fd1083, %fd1193;
	fma.rn.f64 	%fd1195, %fd68, %fd1084, %fd1194;
	fma.rn.f64 	%fd1196, %fd82, %fd1085, %fd1195;
	fma.rn.f64 	%fd1197, %fd96, %fd1086, %fd1196;
	fma.rn.f64 	%fd1198, %fd110, %fd1087, %fd1197;
	fma.rn.f64 	%fd1199, %fd124, %fd1088, %fd1198;
	fma.rn.f64 	%fd1200, %fd138, %fd1089, %fd1199;
	fma.rn.f64 	%fd1201, %fd152, %fd1090, %fd1200;
	fma.rn.f64 	%fd1202, %fd166, %fd1091, %fd1201;
	fma.rn.f64 	%fd1203, %fd180, %fd1092, %fd1202;
	fma.rn.f64 	%fd1226, %fd194, %fd1093, %fd1203;
$L__BB258_34:
	ld.param.u32 	%r69, [_Z40massMatrixMultiplyMonolithicGlobalKernelILi10ELi12ELi1EEviPKdS1_S1_S1_Pd_param_0];
	mov.u32 	%r10, %tid.x;
	setp.gt.u32 	%p18, %r10, 99;
	mov.u32 	%r54, %ctaid.x;
	mov.u32 	%r55, %tid.y;
	add.s32 	%r11, %r54, %r55;
	setp.ge.s32 	%p19, %r11, %r69;
	bar.sync 	0;
	or.pred  	%p20, %p18, %p19;
	@%p20 bra 	$L__BB258_36;
	ld.param.u64 	%rd36, [_Z40massMatrixMultiplyMonolithicGlobalKernelILi10ELi12ELi1EEviPKdS1_S1_S1_Pd_param_5];
	mad.lo.s32 	%r56, %r11, 1000, %r10;
	cvta.to.global.u64 	%rd25, %rd36;
	mul.wide.s32 	%rd26, %r56, 8;
	add.s64 	%rd27, %rd25, %rd26;
	st.global.f64 	[%rd27], %fd1235;
	st.global.f64 	[%rd27+800], %fd1234;
	st.global.f64 	[%rd27+1600], %fd1233;
	st.global.f64 	[%rd27+2400], %fd1232;
	st.global.f64 	[%rd27+3200], %fd1231;
	st.global.f64 	[%rd27+4000], %fd1230;
	st.global.f64 	[%rd27+4800], %fd1229;
	st.global.f64 	[%rd27+5600], %fd1228;
	st.global.f64 	[%rd27+6400], %fd1227;
	st.global.f64 	[%rd27+7200], %fd1226;
$L__BB258_36:
	ret;

}
	// .globl	_Z42massMatrixMultiplyMonolithicConstantKernelILi10ELi12ELi1EEviPKdS1_S1_S1_Pd
.visible .entry _Z42massMatrixMultiplyMonolithicConstantKernelILi10ELi12ELi1EEviPKdS1_S1_S1_Pd(
	.param .u32 _Z42massMatrixMultiplyMonolithicConstantKernelILi10ELi12ELi1EEviPKdS1_S1_S1_Pd_param_0,
	.param .u64 .ptr .align 1 _Z42massMatrixMultiplyMonolithicConstantKernelILi10ELi12ELi1EEviPKdS1_S1_S1_Pd_param_1,
	.param .u64 .ptr .align 1 _Z42massMatrixMultiplyMonolithicConstantKernelILi10ELi12ELi1EEviPKdS1_S1_S1_Pd_param_2,
	.param .u64 .ptr .align 1 _Z42massMatrixMultiplyMonolithicConstantKernelILi10ELi12ELi1EEviPKdS1_S1_S1_Pd_param_3,
	.param .u64 .ptr .align 1 _Z42massMatrixMultiplyMonolithicConstantKernelILi10ELi12ELi1EEviPKdS1_S1_S1_Pd_param_4,
	.param .u64 .ptr .align 1 _Z42massMatrixMultiplyMonolithicConstantKernelILi10ELi12ELi1EEviPKdS1_S1_S1_Pd_param_5
)
{
	.reg .pred 	%p<21>;
	.reg .b16 	%rs<11>;
	.reg .b32 	%r<24>;
	.reg .b64 	%rd<14>;
	.reg .b64 	%fd<1287>;
	// demoted variable
	.shared .align 8 .b8 _ZZ42massMatrixMultiplyMonolithicConstantKernelILi10ELi12ELi1EEviPKdS1_S1_S1_PdE6s_tmp1[13824];
	ld.param.u32 	%r10, [_Z42massMatrixMultiplyMonolithicConstantKernelILi10ELi12ELi1EEviPKdS1_S1_S1_Pd_param_0];
	ld.param.u64 	%rd2, [_Z42massMatrixMultiplyMonolithicConstantKernelILi10ELi12ELi1EEviPKdS1_S1_S1_Pd_param_1];
	ld.param.u64 	%rd3, [_Z42massMatrixMultiplyMonolithicConstantKernelILi10ELi12ELi1EEviPKdS1_S1_S1_Pd_param_4];
	mov.u32 	%r1, %tid.x;
	mov.u32 	%r2, %tid.y;
	mov.u32 	%r11, %ctaid.x;
	add.s32 	%r3, %r11, %r2;
	cvt.u16.u32 	%rs1, %r1;
	mul.hi.u16 	%rs3, %rs1, 6554;
	mul.lo.s16 	%rs4, %rs3, 10;
	sub.s16 	%rs2, %rs1, %rs4;
	setp.ge.s32 	%p1, %r3, %r10;
	@%p1 bra 	$L__BB259_2;
	cvta.to.global.u64 	%rd5, %rd3;
	mad.lo.s32 	%r12, %r3, 1000, %r1;
	mul.wide.s32 	%rd6, %r12, 8;
	add.s64 	%rd7, %rd5, %rd6;
	ld.global.nc.f64 	%fd1264, [%rd7];
	ld.global.nc.f64 	%fd1263, [%rd7+800];
	ld.global.nc.f64 	%fd1262, [%rd7+1600];
	ld.global.nc.f64 	%fd1261, [%rd7+2400];
	ld.global.nc.f64 	%fd1260, [%rd7+3200];
	ld.global.nc.f64 	%fd1259, [%rd7+4000];
	ld.global.nc.f64 	%fd1258, [%rd7+4800];
	ld.global.nc.f64 	%fd1257, [%rd7+5600];
	ld.global.nc.f64 	%fd1256, [%rd7+6400];
	ld.global.nc.f64 	%fd1255, [%rd7+7200];
$L__BB259_2:
	bar.sync 	0;
	setp.gt.u32 	%p2, %r1, 99;
	ld.const.f64 	%fd21, [const_DofToQuad];
	ld.const.f64 	%fd22, [const_DofToQuad+8];
	ld.const.f64 	%fd23, [const_DofToQuad+16];
	ld.const.f64 	%fd24, [const_DofToQuad+24];
	ld.const.f64 	%fd25, [const_DofToQuad+32];
	ld.const.f64 	%fd26, [const_DofToQuad+40];
	ld.const.f64 	%fd27, [const_DofToQuad+48];
	ld.const.f64 	%fd28, [const_DofToQuad+56];
	ld.const.f64 	%fd29, [const_DofToQuad+64];
	ld.const.f64 	%fd30, [const_DofToQuad+72];
	mov.u32 	%r13, _ZZ42massMatrixMultiplyMonolithicConstantKernelILi10ELi12ELi1EEviPKdS1_S1_S1_PdE6s_tmp1;
	mad.lo.s32 	%r4, %r2, 13824, %r13;
	mul.lo.s16 	%rs6, %rs1, 205;
	shr.u16 	%rs7, %rs6, 11;
	cvt.u32.u16 	%r5, %rs7;
	mul.wide.u16 	%r14, %rs7, 96;
	add.s32 	%r6, %r4, %r14;
	mul.wide.u16 	%r15, %rs2, 8;
	add.s32 	%r7, %r6, %r15;
	@%p2 bra 	$L__BB259_4;
	fma.rn.f64 	%fd206, %fd21, %fd1264, 0d0000000000000000;
	fma.rn.f64 	%fd207, %fd22, %fd1263, %fd206;
	fma.rn.f64 	%fd208, %fd23, %fd1262, %fd207;
	fma.rn.f64 	%fd209, %fd24, %fd1261, %fd208;
	fma.rn.f64 	%fd210, %fd25, %fd1260, %fd209;
	fma.rn.f64 	%fd211, %fd26, %fd1259, %fd210;
	fma.rn.f64 	%fd212, %fd27, %fd1258, %fd211;
	fma.rn.f64 	%fd213, %fd28, %fd1257, %fd212;
	fma.rn.f64 	%fd214, %fd29, %fd1256, %fd213;
	fma.rn.f64 	%fd215, %fd30, %fd1255, %fd214;
	st.shared.f64 	[%r7], %fd215;
	ld.const.f64 	%fd216, [const_DofToQuad+80];
	fma.rn.f64 	%fd217, %fd216, %fd1264, 0d0000000000000000;
	ld.const.f64 	%fd218, [const_DofToQuad+88];
	fma.rn.f64 	%fd219, %fd218, %fd1263, %fd217;
	ld.const.f64 	%fd220, [const_DofToQuad+96];
	fma.rn.f64 	%fd221, %fd220, %fd1262, %fd219;
	ld.const.f64 	%fd222, [const_DofToQuad+104];
	fma.rn.f64 	%fd223, %fd222, %fd1261, %fd221;
	ld.const.f64 	%fd224, [const_DofToQuad+112];
	fma.rn.f64 	%fd225, %fd224, %fd1260, %fd223;
	ld.const.f64 	%fd226, [const_DofToQuad+120];
	fma.rn.f64 	%fd227, %fd226, %fd1259, %fd225;
	ld.const.f64 	%fd228, [const_DofToQuad+128];
	fma.rn.f64 	%fd229, %fd228, %fd1258, %fd227;
	ld.const.f64 	%fd230, [const_DofToQuad+136];
	fma.rn.f64 	%fd231, %fd230, %fd1257, %fd229;
	ld.const.f64 	%fd232, [const_DofToQuad+144];
	fma.rn.f64 	%fd233, %fd232, %fd1256, %fd231;
	ld.const.f64 	%fd234, [const_DofToQuad+152];
	fma.rn.f64 	%fd235, %fd234, %fd1255, %fd233;
	st.shared.f64 	[%r7+1152], %fd235;
	ld.const.f64 	%fd236, [const_DofToQuad+160];
	fma.rn.f64 	%fd237, %fd236, %fd1264, 0d0000000000000000;
	ld.const.f64 	%fd238, [const_DofToQuad+168];
	fma.rn.f64 	%fd239, %fd238, %fd1263, %fd237;
	ld.const.f64 	%fd240, [const_DofToQuad+176];
	fma.rn.f64 	%fd241, %fd240, %fd1262, %fd239;
	ld.const.f64 	%fd242, [const_DofToQuad+184];
	fma.rn.f64 	%fd243, %fd242, %fd1261, %fd241;
	ld.const.f64 	%fd244, [const_DofToQuad+192];
	fma.rn.f64 	%fd245, %fd244, %fd1260, %fd243;
	ld.const.f64 	%fd246, [const_DofToQuad+200];
	fma.rn.f64 	%fd247, %fd246, %fd1259, %fd245;
	ld.const.f64 	%fd248, [const_DofToQuad+208];
	fma.rn.f64 	%fd249, %fd248, %fd1258, %fd247;
	ld.const.f64 	%fd250, [const_DofToQuad+216];
	fma.rn.f64 	%fd251, %fd250, %fd1257, %fd249;
	ld.const.f64 	%fd252, [const_DofToQuad+224];
	fma.rn.f64 	%fd253, %fd252, %fd1256, %fd251;
	ld.const.f64 	%fd254, [const_DofToQuad+232];
	fma.rn.f64 	%fd255, %fd254, %fd1255, %fd253;
	st.shared.f64 	[%r7+2304], %fd255;
	ld.const.f64 	%fd256, [const_DofToQuad+240];
	fma.rn.f64 	%fd257, %fd256, %fd1264, 0d0000000000000000;
	ld.const.f64 	%fd258, [const_DofToQuad+248];
	fma.rn.f64 	%fd259, %fd258, %fd1263, %fd257;
	ld.const.f64 	%fd260, [const_DofToQuad+256];
	fma.rn.f64 	%fd261, %fd260, %fd1262, %fd259;
	ld.const.f64 	%fd262, [const_DofToQuad+264];
	fma.rn.f64 	%fd263, %fd262, %fd1261, %fd261;
	ld.const.f64 	%fd264, [const_DofToQuad+272];
	fma.rn.f64 	%fd265, %fd264, %fd1260, %fd263;
	ld.const.f64 	%fd266, [const_DofToQuad+280];
	fma.rn.f64 	%fd267, %fd266, %fd1259, %fd265;
	ld.const.f64 	%fd268, [const_DofToQuad+288];
	fma.rn.f64 	%fd269, %fd268, %fd1258, %fd267;
	ld.const.f64 	%fd270, [const_DofToQuad+296];
	fma.rn.f64 	%fd271, %fd270, %fd1257, %fd269;
	ld.const.f64 	%fd272, [const_DofToQuad+304];
	fma.rn.f64 	%fd273, %fd272, %fd1256, %fd271;
	ld.const.f64 	%fd274, [const_DofToQuad+312];
	fma.rn.f64 	%fd275, %fd274, %fd1255, %fd273;
	st.shared.f64 	[%r7+3456], %fd275;
	ld.const.f64 	%fd276, [const_DofToQuad+320];
	fma.rn.f64 	%fd277, %fd276, %fd1264, 0d0000000000000000;
	ld.const.f64 	%fd278, [const_DofToQuad+328];
	fma.rn.f64 	%fd279, %fd278, %fd1263, %fd277;
	ld.const.f64 	%fd280, [const_DofToQuad+336];
	fma.rn.f64 	%fd281, %fd280, %fd1262, %fd279;
	ld.const.f64 	%fd282, [const_DofToQuad+344];
	fma.rn.f64 	%fd283, %fd282, %fd1261, %fd281;
	ld.const.f64 	%fd284, [const_DofToQuad+352];
	fma.rn.f64 	%fd285, %fd284, %fd1260, %fd283;
	ld.const.f64 	%fd286, [const_DofToQuad+360];
	fma.rn.f64 	%fd287, %fd286, %fd1259, %fd285;
	ld.const.f64 	%fd288, [const_DofToQuad+368];
	fma.rn.f64 	%fd289, %fd288, %fd1258, %fd287;
	ld.const.f64 	%fd290, [const_DofToQuad+376];
	fma.rn.f64 	%fd291, %fd290, %fd1257, %fd289;
	ld.const.f64 	%fd292, [const_DofToQuad+384];
	fma.rn.f64 	%fd293, %fd292, %fd1256, %fd291;
	ld.const.f64 	%fd294, [const_DofToQuad+392];
	fma.rn.f64 	%fd295, %fd294, %fd1255, %fd293;
	st.shared.f64 	[%r7+4608], %fd295;
	ld.const.f64 	%fd296, [const_DofToQuad+400];
	fma.rn.f64 	%fd297, %fd296, %fd1264, 0d0000000000000000;
	ld.const.f64 	%fd298, [const_DofToQuad+408];
	fma.rn.f64 	%fd299, %fd298, %fd1263, %fd297;
	ld.const.f64 	%fd300, [const_DofToQuad+416];
	fma.rn.f64 	%fd301, %fd300, %fd1262, %fd299;
	ld.const.f64 	%fd302, [const_DofToQuad+424];
	fma.rn.f64 	%fd303, %fd302, %fd1261, %fd301;
	ld.const.f64 	%fd304, [const_DofToQuad+432];
	fma.rn.f64 	%fd305, %fd304, %fd1260, %fd303;
	ld.const.f64 	%fd306, [const_DofToQuad+440];
	fma.rn.f64 	%fd307, %fd306, %fd1259, %fd305;
	ld.const.f64 	%fd308, [const_DofToQuad+448];
	fma.rn.f64 	%fd309, %fd308, %fd1258, %fd307;
	ld.const.f64 	%fd310, [const_DofToQuad+456];
	fma.rn.f64 	%fd311, %fd310, %fd1257, %fd309;
	ld.const.f64 	%fd312, [const_DofToQuad+464];
	fma.rn.f64 	%fd313, %fd312, %fd1256, %fd311;
	ld.const.f64 	%fd314, [const_DofToQuad+472];
	fma.rn.f64 	%fd315, %fd314, %fd1255, %fd313;
	st.shared.f64 	[%r7+5760], %fd315;
	ld.const.f64 	%fd316, [const_DofToQuad+480];
	fma.rn.f64 	%fd317, %fd316, %fd1264, 0d0000000000000000;
	ld.const.f64 	%fd318, [const_DofToQuad+488];
	fma.rn.f64 	%fd319, %fd318, %fd1263, %fd317;
	ld.const.f64 	%fd320, [const_DofToQuad+496];
	fma.rn.f64 	%fd321, %fd320, %fd1262, %fd319;
	ld.const.f64 	%fd322, [const_DofToQuad+504];
	fma.rn.f64 	%fd323, %fd322, %fd1261, %fd321;
	ld.const.f64 	%fd324, [const_DofToQuad+512];
	fma.rn.f64 	%fd325, %fd324, %fd1260, %fd323;
	ld.const.f64 	%fd326, [const_DofToQuad+520];
	fma.rn.f64 	%fd327, %fd326, %fd1259, %fd325;
	ld.const.f64 	%fd328, [const_DofToQuad+528];
	fma.rn.f64 	%fd329, %fd328, %fd1258, %fd327;
	ld.const.f64 	%fd330, [const_DofToQuad+536];
	fma.rn.f64 	%fd331, %fd330, %fd1257, %fd329;
	ld.const.f64 	%fd332, [const_DofToQuad+544];
	fma.rn.f64 	%fd333, %fd332, %fd1256, %fd331;
	ld.const.f64 	%fd334, [const_DofToQuad+552];
	fma.rn.f64 	%fd335, %fd334, %fd1255, %fd333;
	st.shared.f64 	[%r7+6912], %fd335;
	ld.const.f64 	%fd336, [const_DofToQuad+560];
	fma.rn.f64 	%fd337, %fd336, %fd1264, 0d0000000000000000;
	ld.const.f64 	%fd338, [const_DofToQuad+568];
	fma.rn.f64 	%fd339, %fd338, %fd1263, %fd337;
	ld.const.f64 	%fd340, [const_DofToQuad+576];
	fma.rn.f64 	%fd341, %fd340, %fd1262, %fd339;
	ld.const.f64 	%fd342, [const_DofToQuad+584];
	fma.rn.f64 	%fd343, %fd342, %fd1261, %fd341;
	ld.const.f64 	%fd344, [const_DofToQuad+592];
	fma.rn.f64 	%fd345, %fd344, %fd1260, %fd343;
	ld.const.f64 	%fd346, [const_DofToQuad+600];
	fma.rn.f64 	%fd347, %fd346, %fd1259, %fd345;
	ld.const.f64 	%fd348, [const_DofToQuad+608];
	fma.rn.f64 	%fd349, %fd348, %fd1258, %fd347;
	ld.const.f64 	%fd350, [const_DofToQuad+616];
	fma.rn.f64 	%fd351, %fd350, %fd1257, %fd349;
	ld.const.f64 	%fd352, [const_DofToQuad+624];
	fma.rn.f64 	%fd353, %fd352, %fd1256, %fd351;
	ld.const.f64 	%fd354, [const_DofToQuad+632];
	fma.rn.f64 	%fd355, %fd354, %fd1255, %fd353;
	st.shared.f64 	[%r7+8064], %fd355;
	ld.const.f64 	%fd356, [const_DofToQuad+640];
	fma.rn.f64 	%fd357, %fd356, %fd1264, 0d0000000000000000;
	ld.const.f64 	%fd358, [const_DofToQuad+648];
	fma.rn.f64 	%fd359, %fd358, %fd1263, %fd357;
	ld.const.f64 	%fd360, [const_DofToQuad+656];
	fma.rn.f64 	%fd361, %fd360, %fd1262, %fd359;
	ld.const.f64 	%fd362, [const_DofToQuad+664];
	fma.rn.f64 	%fd363, %fd362, %fd1261, %fd361;
	ld.const.f64 	%fd364, [const_DofToQuad+672];
	fma.rn.f64 	%fd365, %fd364, %fd1260, %fd363;
	ld.const.f64 	%fd366, [const_DofToQuad+680];
	fma.rn.f64 	%fd367, %fd366, %fd1259, %fd365;
	ld.const.f64 	%fd368, [const_DofToQuad+688];
	fma.rn.f64 	%fd369, %fd368, %fd1258, %fd367;
	ld.const.f64 	%fd370, [const_DofToQuad+696];
	fma.rn.f64 	%fd371, %fd370, %fd1257, %fd369;
	ld.const.f64 	%fd372, [const_DofToQuad+704];
	fma.rn.f64 	%fd373, %fd372, %fd1256, %fd371;
	ld.const.f64 	%fd374, [const_DofToQuad+712];
	fma.rn.f64 	%fd375, %fd374, %fd1255, %fd373;
	st.shared.f64 	[%r7+9216], %fd375;
	ld.const.f64 	%fd376, [const_DofToQuad+720];
	fma.rn.f64 	%fd377, %fd376, %fd1264, 0d0000000000000000;
	ld.const.f64 	%fd378, [const_DofToQuad+728];
	fma.rn.f64 	%fd379, %fd378, %fd1263, %fd377;
	ld.const.f64 	%fd380, [const_DofToQuad+736];
	fma.rn.f64 	%fd381, %fd380, %fd1262, %fd379;
	ld.const.f64 	%fd382, [const_DofToQuad+744];
	fma.rn.f64 	%fd383, %fd382, %fd1261, %fd381;
	ld.const.f64 	%fd384, [const_DofToQuad+752];
	fma.rn.f64 	%fd385, %fd384, %fd1260, %fd383;
	ld.const.f64 	%fd386, [const_DofToQuad+760];
	fma.rn.f64 	%fd387, %fd386, %fd1259, %fd385;
	ld.const.f64 	%fd388, [const_DofToQuad+768];
	fma.rn.f64 	%fd389, %fd388, %fd1258, %fd387;
	ld.const.f64 	%fd390, [const_DofToQuad+776];
	fma.rn.f64 	%fd391, %fd390, %fd1257, %fd389;
	ld.const.f64 	%fd392, [const_DofToQuad+784];
	fma.rn.f64 	%fd393, %fd392, %fd1256, %fd391;
	ld.const.f64 	%fd394, [const_DofToQuad+792];
	fma.rn.f64 	%fd395, %fd394, %fd1255, %fd393;
	st.shared.f64 	[%r7+10368], %fd395;
	ld.const.f64 	%fd396, [const_DofToQuad+800];
	fma.rn.f64 	%fd397, %fd396, %fd1264, 0d0000000000000000;
	ld.const.f64 	%fd398, [const_DofToQuad+808];
	fma.rn.f64 	%fd399, %fd398, %fd1263, %fd397;
	ld.const.f64 	%fd400, [const_DofToQuad+816];
	fma.rn.f64 	%fd401, %fd400, %fd1262, %fd399;
	ld.const.f64 	%fd402, [const_DofToQuad+824];
	fma.rn.f64 	%fd403, %fd402, %fd1261, %fd401;
	ld.const.f64 	%fd404, [const_DofToQuad+832];
	fma.rn.f64 	%fd405, %fd404, %fd1260, %fd403;
	ld.const.f64 	%fd406, [const_DofToQuad+840];
	fma.rn.f64 	%fd407, %fd406, %fd1259, %fd405;
	ld.const.f64 	%fd408, [const_DofToQuad+848];
	fma.rn.f64 	%fd409, %fd408, %fd1258, %fd407;
	ld.const.f64 	%fd410, [const_DofToQuad+856];
	fma.rn.f64 	%fd411, %fd410, %fd1257, %fd409;
	ld.const.f64 	%fd412, [const_DofToQuad+864];
	fma.rn.f64 	%fd413, %fd412, %fd1256, %fd411;
	ld.const.f64 	%fd414, [const_DofToQuad+872];
	fma.rn.f64 	%fd415, %fd414, %fd1255, %fd413;
	st.shared.f64 	[%r7+11520], %fd415;
	ld.const.f64 	%fd416, [const_DofToQuad+880];
	fma.rn.f64 	%fd417, %fd416, %fd1264, 0d0000000000000000;
	ld.const.f64 	%fd418, [const_DofToQuad+888];
	fma.rn.f64 	%fd419, %fd418, %fd1263, %fd417;
	ld.const.f64 	%fd420, [const_DofToQuad+896];
	fma.rn.f64 	%fd421, %fd420, %fd1262, %fd419;
	ld.const.f64 	%fd422, [const_DofToQuad+904];
	fma.rn.f64 	%fd423, %fd422, %fd1261, %fd421;
	ld.const.f64 	%fd424, [const_DofToQuad+912];
	fma.rn.f64 	%fd425, %fd424, %fd1260, %fd423;
	ld.const.f64 	%fd426, [const_DofToQuad+920];
	fma.rn.f64 	%fd427, %fd426, %fd1259, %fd425;
	ld.const.f64 	%fd428, [const_DofToQuad+928];
	fma.rn.f64 	%fd429, %fd428, %fd1258, %fd427;
	ld.const.f64 	%fd430, [const_DofToQuad+936];
	fma.rn.f64 	%fd431, %fd430, %fd1257, %fd429;
	ld.const.f64 	%fd432, [const_DofToQuad+944];
	fma.rn.f64 	%fd433, %fd432, %fd1256, %fd431;
	ld.const.f64 	%fd434, [const_DofToQuad+952];
	fma.rn.f64 	%fd435, %fd434, %fd1255, %fd433;
	st.shared.f64 	[%r7+12672], %fd435;
$L__BB259_4:
	bar.sync 	0;
	setp.gt.u32 	%p3, %r1, 119;
	mad.lo.s32 	%r16, %r5, 1056, %r6;
	add.s32 	%r8, %r16, %r15;
	@%p3 bra 	$L__BB259_6;
	ld.shared.f64 	%fd436, [%r8];
	ld.shared.f64 	%fd437, [%r8+96];
	ld.shared.f64 	%fd438, [%r8+192];
	ld.shared.f64 	%fd439, [%r8+288];
	ld.shared.f64 	%fd440, [%r8+384];
	ld.shared.f64 	%fd441, [%r8+480];
	ld.shared.f64 	%fd442, [%r8+576];
	ld.shared.f64 	%fd443, [%r8+672];
	ld.shared.f64 	%fd444, [%r8+768];
	ld.shared.f64 	%fd445, [%r8+864];
	fma.rn.f64 	%fd446, %fd21, %fd436, 0d0000000000000000;
	fma.rn.f64 	%fd447, %fd22, %fd437, %fd446;
	fma.rn.f64 	%fd448, %fd23, %fd438, %fd447;
	fma.rn.f64 	%fd449, %fd24, %fd439, %fd448;
	fma.rn.f64 	%fd450, %fd25, %fd440, %fd449;
	fma.rn.f64 	%fd451, %fd26, %fd441, %fd450;
	fma.rn.f64 	%fd452, %fd27, %fd442, %fd451;
	fma.rn.f64 	%fd453, %fd28, %fd443, %fd452;
	fma.rn.f64 	%fd454, %fd29, %fd444, %fd453;
	fma.rn.f64 	%fd455, %fd30, %fd445, %fd454;
	st.shared.f64 	[%r8], %fd455;
	ld.const.f64 	%fd456, [const_DofToQuad+80];
	fma.rn.f64 	%fd457, %fd456, %fd436, 0d0000000000000000;
	ld.const.f64 	%fd458, [const_DofToQuad+88];
	fma.rn.f64 	%fd459, %fd458, %fd437, %fd457;
	ld.const.f64 	%fd460, [const_DofToQuad+96];
	fma.rn.f64 	%fd461, %fd460, %fd438, %fd459;
	ld.const.f64 	%fd462, [const_DofToQuad+104];
	fma.rn.f64 	%fd463, %fd462, %fd439, %fd461;
	ld.const.f64 	%fd464, [const_DofToQuad+112];
	fma.rn.f64 	%fd465, %fd464, %fd440, %fd463;
	ld.const.f64 	%fd466, [const_DofToQuad+120];
	fma.rn.f64 	%fd467, %fd466, %fd441, %fd465;
	ld.const.f64 	%fd468, [const_DofToQuad+128];
	fma.rn.f64 	%fd469, %fd468, %fd442, %fd467;
	ld.const.f64 	%fd470, [const_DofToQuad+136];
	fma.rn.f64 	%fd471, %fd470, %fd443, %fd469;
	ld.const.f64 	%fd472, [const_DofToQuad+144];
	fma.rn.f64 	%fd473, %fd472, %fd444, %fd471;
	ld.const.f64 	%fd474, [const_DofToQuad+152];
	fma.rn.f64 	%fd475, %fd474, %fd445, %fd473;
	st.shared.f64 	[%r8+96], %fd475;
	ld.const.f64 	%fd476, [const_DofToQuad+160];
	fma.rn.f64 	%fd477, %fd476, %fd436, 0d0000000000000000;
	ld.const.f64 	%fd478, [const_DofToQuad+168];
	fma.rn.f64 	%fd479, %fd478, %fd437, %fd477;
	ld.const.f64 	%fd480, [const_DofToQuad+176];
	fma.rn.f64 	%fd481, %fd480, %fd438, %fd479;
	ld.const.f64 	%fd482, [const_DofToQuad+184];
	fma.rn.f64 	%fd483, %fd482, %fd439, %fd481;
	ld.const.f64 	%fd484, [const_DofToQuad+192];
	fma.rn.f64 	%fd485, %fd484, %fd440, %fd483;
	ld.const.f64 	%fd486, [const_DofToQuad+200];
	fma.rn.f64 	%fd487, %fd486, %fd441, %fd485;
	ld.const.f64 	%fd488, [const_DofToQuad+208];
	fma.rn.f64 	%fd489, %fd488, %fd442, %fd487;
	ld.const.f64 	%fd490, [const_DofToQuad+216];
	fma.rn.f64 	%fd491, %fd490, %fd443, %fd489;
	ld.const.f64 	%fd492, [const_DofToQuad+224];
	fma.rn.f64 	%fd493, %fd492, %fd444, %fd491;
	ld.const.f64 	%fd494, [const_DofToQuad+232];
	fma.rn.f64 	%fd495, %fd494, %fd445, %fd493;
	st.shared.f64 	[%r8+192], %fd495;
	ld.const.f64 	%fd496, [const_DofToQuad+240];
	fma.rn.f64 	%fd497, %fd496, %fd436, 0d0000000000000000;
	ld.const.f64 	%fd498, [const_DofToQuad+248];
	fma.rn.f64 	%fd499, %fd498, %fd437, %fd497;
	ld.const.f64 	%fd500, [const_DofToQuad+256];
	fma.rn.f64 	%fd501, %fd500, %fd438, %fd499;
	ld.const.f64 	%fd502, [const_DofToQuad+264];
	fma.rn.f64 	%fd503, %fd502, %fd439, %fd501;
	ld.const.f64 	%fd504, [const_DofToQuad+272];
	fma.rn.f64 	%fd505, %fd504, %fd440, %fd503;
	ld.const.f64 	%fd506, [const_DofToQuad+280];
	fma.rn.f64 	%fd507, %fd506, %fd441, %fd505;
	ld.const.f64 	%fd508, [const_DofToQuad+288];
	fma.rn.f64 	%fd509, %fd508, %fd442, %fd507;
	ld.const.f64 	%fd510, [const_DofToQuad+296];
	fma.rn.f64 	%fd511, %fd510, %fd443, %fd509;
	ld.const.f64 	%fd512, [const_DofToQuad+304];
	fma.rn.f64 	%fd513, %fd512, %fd444, %fd511;
	ld.const.f64 	%fd514, [const_DofToQuad+312];
	fma.rn.f64 	%fd515, %fd514, %fd445, %fd513;
	st.shared.f64 	[%r8+288], %fd515;
	ld.const.f64 	%fd516, [const_DofToQuad+320];
	fma.rn.f64 	%fd517, %fd516, %fd436, 0d0000000000000000;
	ld.const.f64 	%fd518, [const_DofToQuad+328];
	fma.rn.f64 	%fd519, %fd518, %fd437, %fd517;
	ld.const.f64 	%fd520, [const_DofToQuad+336];
	fma.rn.f64 	%fd521, %fd520, %fd438, %fd519;
	ld.const.f64 	%fd522, [const_DofToQuad+344];
	fma.rn.f64 	%fd523, %fd522, %fd439, %fd521;
	ld.const.f64 	%fd524, [const_DofToQuad+352];
	fma.rn.f64 	%fd525, %fd524, %fd440, %fd523;
	ld.const.f64 	%fd526, [const_DofToQuad+360];
	fma.rn.f64 	%fd527, %fd526, %fd441, %fd525;
	ld.const.f64 	%fd528, [const_DofToQuad+368];
	fma.rn.f64 	%fd529, %fd528, %fd442, %fd527;
	ld.const.f64 	%fd530, [const_DofToQuad+376];
	fma.rn.f64 	%fd531, %fd530, %fd443, %fd529;
	ld.const.f64 	%fd532, [const_DofToQuad+384];
	fma.rn.f64 	%fd533, %fd532, %fd444, %fd531;
	ld.const.f64 	%fd534, [const_DofToQuad+392];
	fma.rn.f64 	%fd535, %fd534, %fd445, %fd533;
	st.shared.f64 	[%r8+384], %fd535;
	ld.const.f64 	%fd536, [const_DofToQuad+400];
	fma.rn.f64 	%fd537, %fd536, %fd436, 0d0000000000000000;
	ld.const.f64 	%fd538, [const_DofToQuad+408];
	fma.rn.f64 	%fd539, %fd538, %fd437, %fd537;
	ld.const.f64 	%fd540, [const_DofToQuad+416];
	fma.rn.f64 	%fd541, %fd540, %fd438, %fd539;
	ld.const.f64 	%fd542, [const_DofToQuad+424];
	fma.rn.f64 	%fd543, %fd542, %fd439, %fd541;
	ld.const.f64 	%fd544, [const_DofToQuad+432];
	fma.rn.f64 	%fd545, %fd544, %fd440, %fd543;
	ld.const.f64 	%fd546, [const_DofToQuad+440];
	fma.rn.f64 	%fd547, %fd546, %fd441, %fd545;
	ld.const.f64 	%fd548, [const_DofToQuad+448];
	fma.rn.f64 	%fd549, %fd548, %fd442, %fd547;
	ld.const.f64 	%fd550, [const_DofToQuad+456];
	fma.rn.f64 	%fd551, %fd550, %fd443, %fd549;
	ld.const.f64 	%fd552, [const_DofToQuad+464];
	fma.rn.f64 	%fd553, %fd552, %fd444, %fd551;
	ld.const.f64 	%fd554, [const_DofToQuad+472];
	fma.rn.f64 	%fd555, %fd554, %fd445, %fd553;
	st.shared.f64 	[%r8+480], %fd555;
	ld.const.f64 	%fd556, [const_DofToQuad+480];
	fma.rn.f64 	%fd557, %fd556, %fd436, 0d0000000000000000;
	ld.const.f64 	%fd558, [const_DofToQuad+488];
	fma.rn.f64 	%fd559, %fd558, %fd437, %fd557;
	ld.const.f64 	%fd560, [const_DofToQuad+496];
	fma.rn.f64 	%fd561, %fd560, %fd438, %fd559;
	ld.const.f64 	%fd562, [const_DofToQuad+504];
	fma.rn.f64 	%fd563, %fd562, %fd439, %fd561;
	ld.const.f64 	%fd564, [const_DofToQuad+512];
	fma.rn.f64 	%fd565, %fd564, %fd440, %fd563;
	ld.const.f64 	%fd566, [const_DofToQuad+520];
	fma.rn.f64 	%fd567, %fd566, %fd441, %fd565;
	ld.const.f64 	%fd568, [const_DofToQuad+528];
	fma.rn.f64 	%fd569, %fd568, %fd442, %fd567;
	ld.const.f64 	%fd570, [const_DofToQuad+536];
	fma.rn.f64 	%fd571, %fd570, %fd443, %fd569;
	ld.const.f64 	%fd572, [const_DofToQuad+544];
	fma.rn.f64 	%fd573, %fd572, %fd444, %fd571;
	ld.const.f64 	%fd574, [const_DofToQuad+552];
	fma.rn.f64 	%fd575, %fd574, %fd445, %fd573;
	st.shared.f64 	[%r8+576], %fd575;
	ld.const.f64 	%fd576, [const_DofToQuad+560];
	fma.rn.f64 	%fd577, %fd576, %fd436, 0d0000000000000000;
	ld.const.f64 	%fd578, [const_DofToQuad+568];
	fma.rn.f64 	%fd579, %fd578, %fd437, %fd577;
	ld.const.f64 	%fd580, [const_DofToQuad+576];
	fma.rn.f64 	%fd581, %fd580, %fd438, %fd579;
	ld.const.f64 	%fd582, [const_DofToQuad+584];
	fma.rn.f64 	%fd583, %fd582, %fd439, %fd581;
	ld.const.f64 	%fd584, [const_DofToQuad+592];
	fma.rn.f64 	%fd585, %fd584, %fd440, %fd583;
	ld.const.f64 	%fd586, [const_DofToQuad+600];
	fma.rn.f64 	%fd587, %fd586, %fd441, %fd585;
	ld.const.f64 	%fd588, [const_DofToQuad+608];
	fma.rn.f64 	%fd589, %fd588, %fd442, %fd587;
	ld.const.f64 	%fd590, [const_DofToQuad+616];
	fma.rn.f64 	%fd591, %fd590, %fd443, %fd589;
	ld.const.f64 	%fd592, [const_DofToQuad+624];
	fma.rn.f64 	%fd593, %fd592, %fd444, %fd591;
	ld.const.f64 	%fd594, [const_DofToQuad+632];
	fma.rn.f64 	%fd595, %fd594, %fd445, %fd593;
	st.shared.f64 	[%r8+672], %fd595;
	ld.const.f64 	%fd596, [const_DofToQuad+640];
	fma.rn.f64 	%fd597, %fd596, %fd436, 0d0000000000000000;
	ld.const.f64 	%fd598, [const_DofToQuad+648];
	fma.rn.f64 	%fd599, %fd598, %fd437, %fd597;
	ld.const.f64 	%fd600, [const_DofToQuad+656];
	fma.rn.f64 	%fd601, %fd600, %fd438, %fd599;
	ld.const.f64 	%fd602, [const_DofToQuad+664];
	fma.rn.f64 	%fd603, %fd602, %fd439, %fd601;
	ld.const.f64 	%fd604, [const_DofToQuad+672];
	fma.rn.f64 	%fd605, %fd604, %fd440, %fd603;
	ld.const.f64 	%fd606, [const_DofToQuad+680];
	fma.rn.f64 	%fd607, %fd606, %fd441, %fd605;
	ld.const.f64 	%fd608, [const_DofToQuad+688];
	fma.rn.f64 	%fd609, %fd608, %fd442, %fd607;
	ld.const.f64 	%fd610, [const_DofToQuad+696];
	fma.rn.f64 	%fd611, %fd610, %fd443, %fd609;
	ld.const.f64 	%fd612, [const_DofToQuad+704];
	fma.rn.f64 	%fd613, %fd612, %fd444, %fd611;
	ld.const.f64 	%fd614, [const_DofToQuad+712];
	fma.rn.f64 	%fd615, %fd614, %fd445, %fd613;
	st.shared.f64 	[%r8+768], %fd615;
	ld.const.f64 	%fd616, [const_DofToQuad+720];
	fma.rn.f64 	%fd617, %fd616, %fd436, 0d0000000000000000;
	ld.const.f64 	%fd618, [const_DofToQuad+728];
	fma.rn.f64 	%fd619, %fd618, %fd437, %fd617;
	ld.const.f64 	%fd620, [const_DofToQuad+736];
	fma.rn.f64 	%fd621, %fd620, %fd438, %fd619;
	ld.const.f64 	%fd622, [const_DofToQuad+744];
	fma.rn.f64 	%fd623, %fd622, %fd439, %fd621;
	ld.const.f64 	%fd624, [const_DofToQuad+752];
	fma.rn.f64 	%fd625, %fd624, %fd440, %fd623;
	ld.const.f64 	%fd626, [const_DofToQuad+760];
	fma.rn.f64 	%fd627, %fd626, %fd441, %fd625;
	ld.const.f64 	%fd628, [const_DofToQuad+768];
	fma.rn.f64 	%fd629, %fd628, %fd442, %fd627;
	ld.const.f64 	%fd630, [const_DofToQuad+776];
	fma.rn.f64 	%fd631, %fd630, %fd443, %fd629;
	ld.const.f64 	%fd632, [const_DofToQuad+784];
	fma.rn.f64 	%fd633, %fd632, %fd444, %fd631;
	ld.const.f64 	%fd634, [const_DofToQuad+792];
	fma.rn.f64 	%fd635, %fd634, %fd445, %fd633;
	st.shared.f64 	[%r8+864], %fd635;
	ld.const.f64 	%fd636, [const_DofToQuad+800];
	fma.rn.f64 	%fd637, %fd636, %fd436, 0d0000000000000000;
	ld.const.f64 	%fd638, [const_DofToQuad+808];
	fma.rn.f64 	%fd639, %fd638, %fd437, %fd637;
	ld.const.f64 	%fd640, [const_DofToQuad+816];
	fma.rn.f64 	%fd641, %fd640, %fd438, %fd639;
	ld.const.f64 	%fd642, [const_DofToQuad+824];
	fma.rn.f64 	%fd643, %fd642, %fd439, %fd641;
	ld.const.f64 	%fd644, [const_DofToQuad+832];
	fma.rn.f64 	%fd645, %fd644, %fd440, %fd643;
	ld.const.f64 	%fd646, [const_DofToQuad+840];
	fma.rn.f64 	%fd647, %fd646, %fd441, %fd645;
	ld.const.f64 	%fd648, [const_DofToQuad+848];
	fma.rn.f64 	%fd649, %fd648, %fd442, %fd647;
	ld.const.f64 	%fd650, [const_DofToQuad+856];
	fma.rn.f64 	%fd651, %fd650, %fd443, %fd649;
	ld.const.f64 	%fd652, [const_DofToQuad+864];
	fma.rn.f64 	%fd653, %fd652, %fd444, %fd651;
	ld.const.f64 	%fd654, [const_DofToQuad+872];
	fma.rn.f64 	%fd655, %fd654, %fd445, %fd653;
	st.shared.f64 	[%r8+960], %fd655;
	ld.const.f64 	%fd656, [const_DofToQuad+880];
	fma.rn.f64 	%fd657, %fd656, %fd436, 0d0000000000000000;
	ld.const.f64 	%fd658, [const_DofToQuad+888];
	fma.rn.f64 	%fd659, %fd658, %fd437, %fd657;
	ld.const.f64 	%fd660, [const_DofToQuad+896];
	fma.rn.f64 	%fd661, %fd660, %fd438, %fd659;
	ld.const.f64 	%fd662, [const_DofToQuad+904];
	fma.rn.f64 	%fd663, %fd662, %fd439, %fd661;
	ld.const.f64 	%fd664, [const_DofToQuad+912];
	fma.rn.f64 	%fd665, %fd664, %fd440, %fd663;
	ld.const.f64 	%fd666, [const_DofToQuad+920];
	fma.rn.f64 	%fd667, %fd666, %fd441, %fd665;
	ld.const.f64 	%fd668, [const_DofToQuad+928];
	fma.rn.f64 	%fd669, %fd668, %fd442, %fd667;
	ld.const.f64 	%fd670, [const_DofToQuad+936];
	fma.rn.f64 	%fd671, %fd670, %fd443, %fd669;
	ld.const.f64 	%fd672, [const_DofToQuad+944];
	fma.rn.f64 	%fd673, %fd672, %fd444, %fd671;
	ld.const.f64 	%fd674, [const_DofToQuad+952];
	fma.rn.f64 	%fd675, %fd674, %fd445, %fd673;
	st.shared.f64 	[%r8+1056], %fd675;
$L__BB259_6:
	setp.ge.s32 	%p4, %r3, %r10;
	bar.sync 	0;
	mul.hi.u16 	%rs8, %rs1, 5462;
	mul.lo.s16 	%rs9, %rs8, 12;
	sub.s16 	%rs10, %rs1, %rs9;
	mul.wide.u16 	%r18, %rs8, 1152;
	add.s32 	%r19, %r4, %r18;
	mul.wide.u16 	%r20, %rs10, 96;
	add.s32 	%r9, %r19, %r20;
	ld.shared.f64 	%fd31, [%r9];
	ld.shared.f64 	%fd32, [%r9+8];
	ld.shared.f64 	%fd33, [%r9+16];
	ld.shared.f64 	%fd34, [%r9+24];
	ld.shared.f64 	%fd35, [%r9+32];
	ld.shared.f64 	%fd36, [%r9+40];
	ld.shared.f64 	%fd37, [%r9+48];
	ld.shared.f64 	%fd38, [%r9+56];
	ld.shared.f64 	%fd39, [%r9+64];
	ld.shared.f64 	%fd40, [%r9+72];
	mul.lo.s32 	%r21, %r3, 1728;
	mad.lo.s32 	%r22, %r1, 12, %r21;
	fma.rn.f64 	%fd677, %fd21, %fd31, 0d0000000000000000;
	fma.rn.f64 	%fd678, %fd22, %fd32, %fd677;
	fma.rn.f64 	%fd679, %fd23, %fd33, %fd678;
	fma.rn.f64 	%fd680, %fd24, %fd34, %fd679;
	fma.rn.f64 	%fd681, %fd25, %fd35, %fd680;
	fma.rn.f64 	%fd682, %fd26, %fd36, %fd681;
	fma.rn.f64 	%fd683, %fd27, %fd37, %fd682;
	fma.rn.f64 	%fd684, %fd28, %fd38, %fd683;
	fma.rn.f64 	%fd685, %fd29, %fd39, %fd684;
	fma.rn.f64 	%fd41, %fd30, %fd40, %fd685;
	cvta.to.global.u64 	%rd8, %rd2;
	mul.wide.s32 	%rd9, %r22, 8;
	add.s64 	%rd1, %rd8, %rd9;
	mov.f64 	%fd1265, 0d0000000000000000;
	@%p4 bra 	$L__BB259_8;
	ld.global.nc.f64 	%fd1265, [%rd1];
$L__BB259_8:
	setp.ge.s32 	%p5, %r3, %r10;
	mul.f64 	%fd1286, %fd41, %fd1265;
	ld.const.f64 	%fd45, [const_DofToQuad+80];
	fma.rn.f64 	%fd687, %fd45, %fd31, 0d0000000000000000;
	ld.const.f64 	%fd46, [const_DofToQuad+88];
	fma.rn.f64 	%fd688, %fd46, %fd32, %fd687;
	ld.const.f64 	%fd47, [const_DofToQuad+96];
	fma.rn.f64 	%fd689, %fd47, %fd33, %fd688;
	ld.const.f64 	%fd48, [const_DofToQuad+104];
	fma.rn.f64 	%fd690, %fd48, %fd34, %fd689;
	ld.const.f64 	%fd49, [const_DofToQuad+112];
	fma.rn.f64 	%fd691, %fd49, %fd35, %fd690;
	ld.const.f64 	%fd50, [const_DofToQuad+120];
	fma.rn.f64 	%fd692, %fd50, %fd36, %fd691;
	ld.const.f64 	%fd51, [const_DofToQuad+128];
	fma.rn.f64 	%fd693, %fd51, %fd37, %fd692;
	ld.const.f64 	%fd52, [const_DofToQuad+136];
	fma.rn.f64 	%fd694, %fd52, %fd38, %fd693;
	ld.const.f64 	%fd53, [const_DofToQuad+144];
	fma.rn.f64 	%fd695, %fd53, %fd39, %fd694;
	ld.const.f64 	%fd54, [const_DofToQuad+152];
	fma.rn.f64 	%fd55, %fd54, %fd40, %fd695;
	mov.f64 	%fd1266, 0d0000000000000000;
	@%p5 bra 	$L__BB259_10;
	ld.global.nc.f64 	%fd1266, [%rd1+8];
$L__BB259_10:
	setp.ge.s32 	%p6, %r3, %r10;
	mul.f64 	%fd1285, %fd55, %fd1266;
	ld.const.f64 	%fd59, [const_DofToQuad+160];
	fma.rn.f64 	%fd697, %fd59, %fd31, 0d0000000000000000;
	ld.const.f64 	%fd60, [const_DofToQuad+168];
	fma.rn.f64 	%fd698, %fd60, %fd32, %fd697;
	ld.const.f64 	%fd61, [const_DofToQuad+176];
	fma.rn.f64 	%fd699, %fd61, %fd33, %fd698;
	ld.const.f64 	%fd700, [const_DofToQuad+184];
	fma.rn.f64 	%fd701, %fd700, %fd34, %fd699;
	ld.const.f64 	%fd62, [const_DofToQuad+192];
	fma.rn.f64 	%fd702, %fd62, %fd35, %fd701;
	ld.const.f64 	%fd63, [const_DofToQuad+200];
	fma.rn.f64 	%fd703, %fd63, %fd36, %fd702;
	ld.const.f64 	%fd64, [const_DofToQuad+208];
	fma.rn.f64 	%fd704, %fd64, %fd37, %fd703;
	ld.const.f64 	%fd65, [const_DofToQuad+216];
	fma.rn.f64 	%fd705, %fd65, %fd38, %fd704;
	ld.const.f64 	%fd66, [const_DofToQuad+224];
	fma.rn.f64 	%fd706, %fd66, %fd39, %fd705;
	ld.const.f64 	%fd67, [const_DofToQuad+232];
	fma.rn.f64 	%fd68, %fd67, %fd40, %fd706;
	mov.f64 	%fd1267, 0d0000000000000000;
	@%p6 bra 	$L__BB259_12;
	ld.global.nc.f64 	%fd1267, [%rd1+16];
$L__BB259_12:
	setp.ge.s32 	%p7, %r3, %r10;
	mul.f64 	%fd1284, %fd68, %fd1267;
	ld.const.f64 	%fd72, [const_DofToQuad+240];
	fma.rn.f64 	%fd708, %fd72, %fd31, 0d0000000000000000;
	ld.const.f64 	%fd73, [const_DofToQuad+248];
	fma.rn.f64 	%fd709, %fd73, %fd32, %fd708;
	ld.const.f64 	%fd74, [const_DofToQuad+256];
	fma.rn.f64 	%fd710, %fd74, %fd33, %fd709;
	ld.const.f64 	%fd711, [const_DofToQuad+264];
	fma.rn.f64 	%fd712, %fd711, %fd34, %fd710;
	ld.const.f64 	%fd75, [const_DofToQuad+272];
	fma.rn.f64 	%fd713, %fd75, %fd35, %fd712;
	ld.const.f64 	%fd76, [const_DofToQuad+280];
	fma.rn.f64 	%fd714, %fd76, %fd36, %fd713;
	ld.const.f64 	%fd77, [const_DofToQuad+288];
	fma.rn.f64 	%fd715, %fd77, %fd37, %fd714;
	ld.const.f64 	%fd78, [const_DofToQuad+296];
	fma.rn.f64 	%fd716, %fd78, %fd38, %fd715;
	ld.const.f64 	%fd79, [const_DofToQuad+304];
	fma.rn.f64 	%fd717, %fd79, %fd39, %fd716;
	ld.const.f64 	%fd80, [const_DofToQuad+312];
	fma.rn.f64 	%fd81, %fd80, %fd40, %fd717;
	mov.f64 	%fd1268, 0d0000000000000000;
	@%p7 bra 	$L__BB259_14;
	ld.global.nc.f64 	%fd1268, [%rd1+24];
$L__BB259_14:
	setp.ge.s32 	%p8, %r3, %r10;
	mul.f64 	%fd1283, %fd81, %fd1268;
	ld.const.f64 	%fd85, [const_DofToQuad+320];
	fma.rn.f64 	%fd719, %fd85, %fd31, 0d0000000000000000;
	ld.const.f64 	%fd86, [const_DofToQuad+328];
	fma.rn.f64 	%fd720, %fd86, %fd32, %fd719;
	ld.const.f64 	%fd87, [const_DofToQuad+336];
	fma.rn.f64 	%fd721, %fd87, %fd33, %fd720;
	ld.const.f64 	%fd722, [const_DofToQuad+344];
	fma.rn.f64 	%fd723, %fd722, %fd34, %fd721;
	ld.const.f64 	%fd88, [const_DofToQuad+352];
	fma.rn.f64 	%fd724, %fd88, %fd35, %fd723;
	ld.const.f64 	%fd89, [const_DofToQuad+360];
	fma.rn.f64 	%fd725, %fd89, %fd36, %fd724;
	ld.const.f64 	%fd90, [const_DofToQuad+368];
	fma.rn.f64 	%fd726, %fd90, %fd37, %fd725;
	ld.const.f64 	%fd91, [const_DofToQuad+376];
	fma.rn.f64 	%fd727, %fd91, %fd38, %fd726;
	ld.const.f64 	%fd92, [const_DofToQuad+384];
	fma.rn.f64 	%fd728, %fd92, %fd39, %fd727;
	ld.const.f64 	%fd93, [const_DofToQuad+392];
	fma.rn.f64 	%fd94, %fd93, %fd40, %fd728;
	mov.f64 	%fd1269, 0d0000000000000000;
	@%p8 bra 	$L__BB259_16;
	ld.global.nc.f64 	%fd1269, [%rd1+32];
$L__BB259_16:
	mul.f64 	%fd1282, %fd94, %fd1269;
	ld.const.f64 	%fd730, [const_DofToQuad+400];
	fma.rn.f64 	%fd731, %fd730, %fd31, 0d0000000000000000;
	ld.const.f64 	%fd98, [const_DofToQuad+408];
	fma.rn.f64 	%fd732, %fd98, %fd32, %fd731;
	ld.const.f64 	%fd99, [const_DofToQuad+416];
	fma.rn.f64 	%fd733, %fd99, %fd33, %fd732;
	ld.const.f64 	%fd734, [const_DofToQuad+424];
	fma.rn.f64 	%fd735, %fd734, %fd34, %fd733;
	ld.const.f64 	%fd100, [const_DofToQuad+432];
	fma.rn.f64 	%fd736, %fd100, %fd35, %fd735;
	ld.const.f64 	%fd101, [const_DofToQuad+440];
	fma.rn.f64 	%fd737, %fd101, %fd36, %fd736;
	ld.const.f64 	%fd102, [const_DofToQuad+448];
	fma.rn.f64 	%fd738, %fd102, %fd37, %fd737;
	ld.const.f64 	%fd103, [const_DofToQuad+456];
	fma.rn.f64 	%fd739, %fd103, %fd38, %fd738;
	ld.const.f64 	%fd104, [const_DofToQuad+464];
	fma.rn.f64 	%fd740, %fd104, %fd39, %fd739;
	ld.const.f64 	%fd105, [const_DofToQuad+472];
	fma.rn.f64 	%fd106, %fd105, %fd40, %fd740;
	mov.f64 	%fd1270, 0d0000000000000000;
	@%p8 bra 	$L__BB259_18;
	ld.global.nc.f64 	%fd1270, [%rd1+40];
$L__BB259_18:
	mul.f64 	%fd1281, %fd106, %fd1270;
	ld.const.f64 	%fd742, [const_DofToQuad+480];
	fma.rn.f64 	%fd743, %fd742, %fd31, 0d0000000000000000;
	ld.const.f64 	%fd110, [const_DofToQuad+488];
	fma.rn.f64 	%fd744, %fd110, %fd32, %fd743;
	ld.const.f64 	%fd111, [const_DofToQuad+496];
	fma.rn.f64 	%fd745, %fd111, %fd33, %fd744;
	ld.const.f64 	%fd746, [const_DofToQuad+504];
	fma.rn.f64 	%fd747, %fd746, %fd34, %fd745;
	ld.const.f64 	%fd112, [const_DofToQuad+512];
	fma.rn.f64 	%fd748, %fd112, %fd35, %fd747;
	ld.const.f64 	%fd113, [const_DofToQuad+520];
	fma.rn.f64 	%fd749, %fd113, %fd36, %fd748;
	ld.const.f64 	%fd114, [const_DofToQuad+528];
	fma.rn.f64 	%fd750, %fd114, %fd37, %fd749;
	ld.const.f64 	%fd115, [const_DofToQuad+536];
	fma.rn.f64 	%fd751, %fd115, %fd38, %fd750;
	ld.const.f64 	%fd116, [const_DofToQuad+544];
	fma.rn.f64 	%fd752, %fd116, %fd39, %fd751;
	ld.const.f64 	%fd753, [const_DofToQuad+552];
	fma.rn.f64 	%fd117, %fd753, %fd40, %fd752;
	mov.f64 	%fd1271, 0d0000000000000000;
	@%p8 bra 	$L__BB259_20;
	ld.global.nc.f64 	%fd1271, [%rd1+48];
$L__BB259_20:
	mul.f64 	%fd1280, %fd117, %fd1271;
	ld.const.f64 	%fd121, [const_DofToQuad+560];
	fma.rn.f64 	%fd755, %fd121, %fd31, 0d0000000000000000;
	ld.const.f64 	%fd122, [const_DofToQuad+568];
	fma.rn.f64 	%fd756, %fd122, %fd32, %fd755;
	ld.const.f64 	%fd123, [const_DofToQuad+576];
	fma.rn.f64 	%fd757, %fd123, %fd33, %fd756;
	ld.const.f64 	%fd758, [const_DofToQuad+584];
	fma.rn.f64 	%fd759, %fd758, %fd34, %fd757;
	ld.const.f64 	%fd124, [const_DofToQuad+592];
	fma.rn.f64 	%fd760, %fd124, %fd35, %fd759;
	ld.const.f64 	%fd125, [const_DofToQuad+600];
	fma.rn.f64 	%fd761, %fd125, %fd36, %fd760;
	ld.const.f64 	%fd126, [const_DofToQuad+608];
	fma.rn.f64 	%fd762, %fd126, %fd37, %fd761;
	ld.const.f64 	%fd127, [const_DofToQuad+616];
	fma.rn.f64 	%fd763, %fd127, %fd38, %fd762;
	ld.const.f64 	%fd128, [const_DofToQuad+624];
	fma.rn.f64 	%fd764, %fd128, %fd39, %fd763;
	ld.const.f64 	%fd765, [const_DofToQuad+632];
	fma.rn.f64 	%fd129, %fd765, %fd40, %fd764;
	mov.f64 	%fd1272, 0d0000000000000000;
	@%p8 bra 	$L__BB259_22;
	ld.global.nc.f64 	%fd1272, [%rd1+56];
$L__BB259_22:
	mul.f64 	%fd1279, %fd129, %fd1272;
	ld.const.f64 	%fd133, [const_DofToQuad+640];
	fma.rn.f64 	%fd767, %fd133, %fd31, 0d0000000000000000;
	ld.const.f64 	%fd134, [const_DofToQuad+648];
	fma.rn.f64 	%fd768, %fd134, %fd32, %fd767;
	ld.const.f64 	%fd135, [const_DofToQuad+656];
	fma.rn.f64 	%fd769, %fd135, %fd33, %fd768;
	ld.const.f64 	%fd770, [const_DofToQuad+664];
	fma.rn.f64 	%fd771, %fd770, %fd34, %fd769;
	ld.const.f64 	%fd136, [const_DofToQuad+672];
	fma.rn.f64 	%fd772, %fd136, %fd35, %fd771;
	ld.const.f64 	%fd137, [const_DofToQuad+680];
	fma.rn.f64 	%fd773, %fd137, %fd36, %fd772;
	ld.const.f64 	%fd138, [const_DofToQuad+688];
	fma.rn.f64 	%fd774, %fd138, %fd37, %fd773;
	ld.const.f64 	%fd139, [const_DofToQuad+696];
	fma.rn.f64 	%fd775, %fd139, %fd38, %fd774;
	ld.const.f64 	%fd140, [const_DofToQuad+704];
	fma.rn.f64 	%fd776, %fd140, %fd39, %fd775;
	ld.const.f64 	%fd777, [const_DofToQuad+712];
	fma.rn.f64 	%fd141, %fd777, %fd40, %fd776;
	mov.f64 	%fd1273, 0d0000000000000000;
	@%p8 bra 	$L__BB259_24;
	ld.global.nc.f64 	%fd1273, [%rd1+64];
$L__BB259_24:
	mul.f64 	%fd1278, %fd141, %fd1273;
	ld.const.f64 	%fd145, [const_DofToQuad+720];
	fma.rn.f64 	%fd779, %fd145, %fd31, 0d0000000000000000;
	ld.const.f64 	%fd146, [const_DofToQuad+728];
	fma.rn.f64 	%fd780, %fd146, %fd32, %fd779;
	ld.const.f64 	%fd147, [const_DofToQuad+736];
	fma.rn.f64 	%fd781, %fd147, %fd33, %fd780;
	ld.const.f64 	%fd148, [const_DofToQuad+744];
	fma.rn.f64 	%fd782, %fd148, %fd34, %fd781;
	ld.const.f64 	%fd149, [const_DofToQuad+752];
	fma.rn.f64 	%fd783, %fd149, %fd35, %fd782;
	ld.const.f64 	%fd150, [const_DofToQuad+760];
	fma.rn.f64 	%fd784, %fd150, %fd36, %fd783;
	ld.const.f64 	%fd151, [const_DofToQuad+768];
	fma.rn.f64 	%fd785, %fd151, %fd37, %fd784;
	ld.const.f64 	%fd152, [const_DofToQuad+776];
	fma.rn.f64 	%fd786, %fd152, %fd38, %fd785;
	ld.const.f64 	%fd153, [const_DofToQuad+784];
	fma.rn.f64 	%fd787, %fd153, %fd39, %fd786;
	ld.const.f64 	%fd788, [const_DofToQuad+792];
	fma.rn.f64 	%fd154, %fd788, %fd40, %fd787;
	mov.f64 	%fd1274, 0d0000000000000000;
	@%p8 bra 	$L__BB259_26;
	ld.global.nc.f64 	%fd1274, [%rd1+72];
$L__BB259_26:
	mul.f64 	%fd1277, %fd154, %fd1274;
	ld.const.f64 	%fd158, [const_DofToQuad+800];
	fma.rn.f64 	%fd790, %fd158, %fd31, 0d0000000000000000;
	ld.const.f64 	%fd159, [const_DofToQuad+808];
	fma.rn.f64 	%fd791, %fd159, %fd32, %fd790;
	ld.const.f64 	%fd160, [const_DofToQuad+816];
	fma.rn.f64 	%fd792, %fd160, %fd33, %fd791;
	ld.const.f64 	%fd161, [const_DofToQuad+824];
	fma.rn.f64 	%fd793, %fd161, %fd34, %fd792;
	ld.const.f64 	%fd162, [const_DofToQuad+832];
	fma.rn.f64 	%fd794, %fd162, %fd35, %fd793;
	ld.const.f64 	%fd163, [const_DofToQuad+840];
	fma.rn.f64 	%fd795, %fd163, %fd36, %fd794;
	ld.const.f64 	%fd164, [const_DofToQuad+848];
	fma.rn.f64 	%fd796, %fd164, %fd37, %fd795;
	ld.const.f64 	%fd165, [const_DofToQuad+856];
	fma.rn.f64 	%fd797, %fd165, %fd38, %fd796;
	ld.const.f64 	%fd166, [const_DofToQuad+864];
	fma.rn.f64 	%fd798, %fd166, %fd39, %fd797;
	ld.const.f64 	%fd167, [const_DofToQuad+872];
	fma.rn.f64 	%fd168, %fd167, %fd40, %fd798;
	mov.f64 	%fd1275, 0d0000000000000000;
	@%p8 bra 	$L__BB259_28;
	ld.global.nc.f64 	%fd1275, [%rd1+80];
$L__BB259_28:
	mul.f64 	%fd171, %fd168, %fd1275;
	ld.const.f64 	%fd172, [const_DofToQuad+880];
	fma.rn.f64 	%fd800, %fd172, %fd31, 0d0000000000000000;
	ld.const.f64 	%fd173, [const_DofToQuad+888];
	fma.rn.f64 	%fd801, %fd173, %fd32, %fd800;
	ld.const.f64 	%fd174, [const_DofToQuad+896];
	fma.rn.f64 	%fd802, %fd174, %fd33, %fd801;
	ld.const.f64 	%fd175, [const_DofToQuad+904];
	fma.rn.f64 	%fd803, %fd175, %fd34, %fd802;
	ld.const.f64 	%fd176, [const_DofToQuad+912];
	fma.rn.f64 	%fd804, %fd176, %fd35, %fd803;
	ld.const.f64 	%fd177, [const_DofToQuad+920];
	fma.rn.f64 	%fd805, %fd177, %fd36, %fd804;
	ld.const.f64 	%fd178, [const_DofToQuad+928];
	fma.rn.f64 	%fd806, %fd178, %fd37, %fd805;
	ld.const.f64 	%fd179, [const_DofToQuad+936];
	fma.rn.f64 	%fd807, %fd179, %fd38, %fd806;
	ld.const.f64 	%fd180, [const_DofToQuad+944];
	fma.rn.f64 	%fd808, %fd180, %fd39, %fd807;
	ld.const.f64 	%fd181, [const_DofToQuad+952];
	fma.rn.f64 	%fd182, %fd181, %fd40, %fd808;
	mov.f64 	%fd1276, 0d0000000000000000;
	@%p8 bra 	$L__BB259_30;
	ld.global.nc.f64 	%fd1276, [%rd1+88];
$L__BB259_30:
	setp.gt.u32 	%p16, %r1, 119;
	mul.f64 	%fd809, %fd182, %fd1276;
	ld.const.f64 	%fd810, [const_DofToQuad];
	fma.rn.f64 	%fd811, %fd810, %fd1286, 0d0000000000000000;
	fma.rn.f64 	%fd812, %fd45, %fd1285, %fd811;
	fma.rn.f64 	%fd813, %fd59, %fd1284, %fd812;
	fma.rn.f64 	%fd814, %fd72, %fd1283, %fd813;
	fma.rn.f64 	%fd815, %fd85, %fd1282, %fd814;
	ld.const.f64 	%fd816, [const_DofToQuad+400];
	fma.rn.f64 	%fd817, %fd816, %fd1281, %fd815;
	ld.const.f64 	%fd818, [const_DofToQuad+480];
	fma.rn.f64 	%fd819, %fd818, %fd1280, %fd817;
	fma.rn.f64 	%fd820, %fd121, %fd1279, %fd819;
	fma.rn.f64 	%fd821, %fd133, %fd1278, %fd820;
	fma.rn.f64 	%fd822, %fd145, %fd1277, %fd821;
	fma.rn.f64 	%fd823, %fd158, %fd171, %fd822;
	fma.rn.f64 	%fd824, %fd172, %fd809, %fd823;
	st.shared.f64 	[%r9], %fd824;
	ld.const.f64 	%fd825, [const_DofToQuad+8];
	fma.rn.f64 	%fd826, %fd825, %fd1286, 0d0000000000000000;
	fma.rn.f64 	%fd827, %fd46, %fd1285, %fd826;
	fma.rn.f64 	%fd828, %fd60, %fd1284, %fd827;
	fma.rn.f64 	%fd829, %fd73, %fd1283, %fd828;
	fma.rn.f64 	%fd830, %fd86, %fd1282, %fd829;
	fma.rn.f64 	%fd831, %fd98, %fd1281, %fd830;
	fma.rn.f64 	%fd832, %fd110, %fd1280, %fd831;
	fma.rn.f64 	%fd833, %fd122, %fd1279, %fd832;
	fma.rn.f64 	%fd834, %fd134, %fd1278, %fd833;
	fma.rn.f64 	%fd835, %fd146, %fd1277, %fd834;
	fma.rn.f64 	%fd836, %fd159, %fd171, %fd835;
	fma.rn.f64 	%fd837, %fd173, %fd809, %fd836;
	st.shared.f64 	[%r9+8], %fd837;
	ld.const.f64 	%fd838, [const_DofToQuad+16];
	fma.rn.f64 	%fd839, %fd838, %fd1286, 0d0000000000000000;
	fma.rn.f64 	%fd840, %fd47, %fd1285, %fd839;
	fma.rn.f64 	%fd841, %fd61, %fd1284, %fd840;
	fma.rn.f64 	%fd842, %fd74, %fd1283, %fd841;
	fma.rn.f64 	%fd843, %fd87, %fd1282, %fd842;
	fma.rn.f64 	%fd844, %fd99, %fd1281, %fd843;
	fma.rn.f64 	%fd845, %fd111, %fd1280, %fd844;
	fma.rn.f64 	%fd846, %fd123, %fd1279, %fd845;
	fma.rn.f64 	%fd847, %fd135, %fd1278, %fd846;
	fma.rn.f64 	%fd848, %fd147, %fd1277, %fd847;
	fma.rn.f64 	%fd849, %fd160, %fd171, %fd848;
	fma.rn.f64 	%fd850, %fd174, %fd809, %fd849;
	st.shared.f64 	[%r9+16], %fd850;
	ld.const.f64 	%fd851, [const_DofToQuad+24];
	fma.rn.f64 	%fd852, %fd851, %fd1286, 0d0000000000000000;
	fma.rn.f64 	%fd853, %fd48, %fd1285, %fd852;
	ld.const.f64 	%fd854, [const_DofToQuad+184];
	fma.rn.f64 	%fd855, %fd854, %fd1284, %fd853;
	ld.const.f64 	%fd856, [const_DofToQuad+264];
	fma.rn.f64 	%fd857, %fd856, %fd1283, %fd855;
	ld.const.f64 	%fd858, [const_DofToQuad+344];
	fma.rn.f64 	%fd859, %fd858, %fd1282, %fd857;
	ld.const.f64 	%fd860, [const_DofToQuad+424];
	fma.rn.f64 	%fd861, %fd860, %fd1281, %fd859;
	ld.const.f64 	%fd862, [const_DofToQuad+504];
	fma.rn.f64 	%fd863, %fd862, %fd1280, %fd861;
	ld.const.f64 	%fd864, [const_DofToQuad+584];
	fma.rn.f64 	%fd865, %fd864, %fd1279, %fd863;
	ld.const.f64 	%fd866, [const_DofToQuad+664];
	fma.rn.f64 	%fd867, %fd866, %fd1278, %fd865;
	fma.rn.f64 	%fd868, %fd148, %fd1277, %fd867;
	fma.rn.f64 	%fd869, %fd161, %fd171, %fd868;
	fma.rn.f64 	%fd870, %fd175, %fd809, %fd869;
	st.shared.f64 	[%r9+24], %fd870;
	ld.const.f64 	%fd871, [const_DofToQuad+32];
	fma.rn.f64 	%fd872, %fd871, %fd1286, 0d0000000000000000;
	fma.rn.f64 	%fd873, %fd49, %fd1285, %fd872;
	fma.rn.f64 	%fd874, %fd62, %fd1284, %fd873;
	fma.rn.f64 	%fd875, %fd75, %fd1283, %fd874;
	fma.rn.f64 	%fd876, %fd88, %fd1282, %fd875;
	fma.rn.f64 	%fd877, %fd100, %fd1281, %fd876;
	fma.rn.f64 	%fd878, %fd112, %fd1280, %fd877;
	fma.rn.f64 	%fd879, %fd124, %fd1279, %fd878;
	fma.rn.f64 	%fd880, %fd136, %fd1278, %fd879;
	fma.rn.f64 	%fd881, %fd149, %fd1277, %fd880;
	fma.rn.f64 	%fd882, %fd162, %fd171, %fd881;
	fma.rn.f64 	%fd883, %fd176, %fd809, %fd882;
	st.shared.f64 	[%r9+32], %fd883;
	ld.const.f64 	%fd884, [const_DofToQuad+40];
	fma.rn.f64 	%fd885, %fd884, %fd1286, 0d0000000000000000;
	fma.rn.f64 	%fd886, %fd50, %fd1285, %fd885;
	fma.rn.f64 	%fd887, %fd63, %fd1284, %fd886;
	fma.rn.f64 	%fd888, %fd76, %fd1283, %fd887;
	fma.rn.f64 	%fd889, %fd89, %fd1282, %fd888;
	fma.rn.f64 	%fd890, %fd101, %fd1281, %fd889;
	fma.rn.f64 	%fd891, %fd113, %fd1280, %fd890;
	fma.rn.f64 	%fd892, %fd125, %fd1279, %fd891;
	fma.rn.f64 	%fd893, %fd137, %fd1278, %fd892;
	fma.rn.f64 	%fd894, %fd150, %fd1277, %fd893;
	fma.rn.f64 	%fd895, %fd163, %fd171, %fd894;
	fma.rn.f64 	%fd896, %fd177, %fd809, %fd895;
	st.shared.f64 	[%r9+40], %fd896;
	ld.const.f64 	%fd897, [const_DofToQuad+48];
	fma.rn.f64 	%fd898, %fd897, %fd1286, 0d0000000000000000;
	fma.rn.f64 	%fd899, %fd51, %fd1285, %fd898;
	fma.rn.f64 	%fd900, %fd64, %fd1284, %fd899;
	fma.rn.f64 	%fd901, %fd77, %fd1283, %fd900;
	fma.rn.f64 	%fd902, %fd90, %fd1282, %fd901;
	fma.rn.f64 	%fd903, %fd102, %fd1281, %fd902;
	fma.rn.f64 	%fd904, %fd114, %fd1280, %fd903;
	fma.rn.f64 	%fd905, %fd126, %fd1279, %fd904;
	fma.rn.f64 	%fd906, %fd138, %fd1278, %fd905;
	fma.rn.f64 	%fd907, %fd151, %fd1277, %fd906;
	fma.rn.f64 	%fd908, %fd164, %fd171, %fd907;
	fma.rn.f64 	%fd909, %fd178, %fd809, %fd908;
	st.shared.f64 	[%r9+48], %fd909;
	ld.const.f64 	%fd910, [const_DofToQuad+56];
	fma.rn.f64 	%fd911, %fd910, %fd1286, 0d0000000000000000;
	fma.rn.f64 	%fd912, %fd52, %fd1285, %fd911;
	fma.rn.f64 	%fd913, %fd65, %fd1284, %fd912;
	fma.rn.f64 	%fd914, %fd78, %fd1283, %fd913;
	fma.rn.f64 	%fd915, %fd91, %fd1282, %fd914;
	fma.rn.f64 	%fd916, %fd103, %fd1281, %fd915;
	fma.rn.f64 	%fd917, %fd115, %fd1280, %fd916;
	fma.rn.f64 	%fd918, %fd127, %fd1279, %fd917;
	fma.rn.f64 	%fd919, %fd139, %fd1278, %fd918;
	fma.rn.f64 	%fd920, %fd152, %fd1277, %fd919;
	fma.rn.f64 	%fd921, %fd165, %fd171, %fd920;
	fma.rn.f64 	%fd922, %fd179, %fd809, %fd921;
	st.shared.f64 	[%r9+56], %fd922;
	ld.const.f64 	%fd923, [const_DofToQuad+64];
	fma.rn.f64 	%fd924, %fd923, %fd1286, 0d0000000000000000;
	fma.rn.f64 	%fd925, %fd53, %fd1285, %fd924;
	fma.rn.f64 	%fd926, %fd66, %fd1284, %fd925;
	fma.rn.f64 	%fd927, %fd79, %fd1283, %fd926;
	fma.rn.f64 	%fd928, %fd92, %fd1282, %fd927;
	fma.rn.f64 	%fd929, %fd104, %fd1281, %fd928;
	fma.rn.f64 	%fd930, %fd116, %fd1280, %fd929;
	fma.rn.f64 	%fd931, %fd128, %fd1279, %fd930;
	fma.rn.f64 	%fd932, %fd140, %fd1278, %fd931;
	fma.rn.f64 	%fd933, %fd153, %fd1277, %fd932;
	fma.rn.f64 	%fd934, %fd166, %fd171, %fd933;
	fma.rn.f64 	%fd935, %fd180, %fd809, %fd934;
	st.shared.f64 	[%r9+64], %fd935;
	ld.const.f64 	%fd936, [const_DofToQuad+72];
	fma.rn.f64 	%fd937, %fd936, %fd1286, 0d0000000000000000;
	fma.rn.f64 	%fd938, %fd54, %fd1285, %fd937;
	fma.rn.f64 	%fd939, %fd67, %fd1284, %fd938;
	fma.rn.f64 	%fd940, %fd80, %fd1283, %fd939;
	fma.rn.f64 	%fd941, %fd93, %fd1282, %fd940;
	fma.rn.f64 	%fd942, %fd105, %fd1281, %fd941;
	ld.const.f64 	%fd943, [const_DofToQuad+552];
	fma.rn.f64 	%fd944, %fd943, %fd1280, %fd942;
	ld.const.f64 	%fd945, [const_DofToQuad+632];
	fma.rn.f64 	%fd946, %fd945, %fd1279, %fd944;
	ld.const.f64 	%fd947, [const_DofToQuad+712];
	fma.rn.f64 	%fd948, %fd947, %fd1278, %fd946;
	ld.const.f64 	%fd949, [const_DofToQuad+792];
	fma.rn.f64 	%fd950, %fd949, %fd1277, %fd948;
	fma.rn.f64 	%fd951, %fd167, %fd171, %fd950;
	fma.rn.f64 	%fd952, %fd181, %fd809, %fd951;
	st.shared.f64 	[%r9+72], %fd952;
	bar.sync 	0;
	@%p16 bra 	$L__BB259_32;
	ld.shared.f64 	%fd953, [%r8];
	ld.shared.f64 	%fd954, [%r8+96];
	ld.shared.f64 	%fd955, [%r8+192];
	ld.shared.f64 	%fd956, [%r8+288];
	ld.shared.f64 	%fd957, [%r8+384];
	ld.shared.f64 	%fd958, [%r8+480];
	ld.shared.f64 	%fd959, [%r8+576];
	ld.shared.f64 	%fd960, [%r8+672];
	ld.shared.f64 	%fd961, [%r8+768];
	ld.shared.f64 	%fd962, [%r8+864];
	ld.shared.f64 	%fd963, [%r8+960];
	ld.shared.f64 	%fd964, [%r8+1056];
	ld.const.f64 	%fd965, [const_DofToQuad];
	fma.rn.f64 	%fd966, %fd965, %fd953, 0d0000000000000000;
	fma.rn.f64 	%fd967, %fd45, %fd954, %fd966;
	fma.rn.f64 	%fd968, %fd59, %fd955, %fd967;
	fma.rn.f64 	%fd969, %fd72, %fd956, %fd968;
	fma.rn.f64 	%fd970, %fd85, %fd957, %fd969;
	ld.const.f64 	%fd971, [const_DofToQuad+400];
	fma.rn.f64 	%fd972, %fd971, %fd958, %fd970;
	ld.const.f64 	%fd973, [const_DofToQuad+480];
	fma.rn.f64 	%fd974, %fd973, %fd959, %fd972;
	fma.rn.f64 	%fd975, %fd121, %fd960, %fd974;
	fma.rn.f64 	%fd976, %fd133, %fd961, %fd975;
	fma.rn.f64 	%fd977, %fd145, %fd962, %fd976;
	fma.rn.f64 	%fd978, %fd158, %fd963, %fd977;
	fma.rn.f64 	%fd979, %fd172, %fd964, %fd978;
	st.shared.f64 	[%r8], %fd979;
	ld.const.f64 	%fd980, [const_DofToQuad+8];
	fma.rn.f64 	%fd981, %fd980, %fd953, 0d0000000000000000;
	fma.rn.f64 	%fd982, %fd46, %fd954, %fd981;
	fma.rn.f64 	%fd983, %fd60, %fd955, %fd982;
	fma.rn.f64 	%fd984, %fd73, %fd956, %fd983;
	fma.rn.f64 	%fd985, %fd86, %fd957, %fd984;
	fma.rn.f64 	%fd986, %fd98, %fd958, %fd985;
	fma.rn.f64 	%fd987, %fd110, %fd959, %fd986;
	fma.rn.f64 	%fd988, %fd122, %fd960, %fd987;
	fma.rn.f64 	%fd989, %fd134, %fd961, %fd988;
	fma.rn.f64 	%fd990, %fd146, %fd962, %fd989;
	fma.rn.f64 	%fd991, %fd159, %fd963, %fd990;
	fma.rn.f64 	%fd992, %fd173, %fd964, %fd991;
	st.shared.f64 	[%r8+96], %fd992;
	ld.const.f64 	%fd993, [const_DofToQuad+16];
	fma.rn.f64 	%fd994, %fd993, %fd953, 0d0000000000000000;
	fma.rn.f64 	%fd995, %fd47, %fd954, %fd994;
	fma.rn.f64 	%fd996, %fd61, %fd955, %fd995;
	fma.rn.f64 	%fd997, %fd74, %fd956, %fd996;
	fma.rn.f64 	%fd998, %fd87, %fd957, %fd997;
	fma.rn.f64 	%fd999, %fd99, %fd958, %fd998;
	fma.rn.f64 	%fd1000, %fd111, %fd959, %fd999;
	fma.rn.f64 	%fd1001, %fd123, %fd960, %fd1000;
	fma.rn.f64 	%fd1002, %fd135, %fd961, %fd1001;
	fma.rn.f64 	%fd1003, %fd147, %fd962, %fd1002;
	fma.rn.f64 	%fd1004, %fd160, %fd963, %fd1003;
	fma.rn.f64 	%fd1005, %fd174, %fd964, %fd1004;
	st.shared.f64 	[%r8+192], %fd1005;
	ld.const.f64 	%fd1006, [const_DofToQuad+24];
	fma.rn.f64 	%fd1007, %fd1006, %fd953, 0d0000000000000000;
	fma.rn.f64 	%fd1008, %fd48, %fd954, %fd1007;
	ld.const.f64 	%fd1009, [const_DofToQuad+184];
	fma.rn.f64 	%fd1010, %fd1009, %fd955, %fd1008;
	ld.const.f64 	%fd1011, [const_DofToQuad+264];
	fma.rn.f64 	%fd1012, %fd1011, %fd956, %fd1010;
	ld.const.f64 	%fd1013, [const_DofToQuad+344];
	fma.rn.f64 	%fd1014, %fd1013, %fd957, %fd1012;
	ld.const.f64 	%fd1015, [const_DofToQuad+424];
	fma.rn.f64 	%fd1016, %fd1015, %fd958, %fd1014;
	ld.const.f64 	%fd1017, [const_DofToQuad+504];
	fma.rn.f64 	%fd1018, %fd1017, %fd959, %fd1016;
	ld.const.f64 	%fd1019, [const_DofToQuad+584];
	fma.rn.f64 	%fd1020, %fd1019, %fd960, %fd1018;
	ld.const.f64 	%fd1021, [const_DofToQuad+664];
	fma.rn.f64 	%fd1022, %fd1021, %fd961, %fd1020;
	fma.rn.f64 	%fd1023, %fd148, %fd962, %fd1022;
	fma.rn.f64 	%fd1024, %fd161, %fd963, %fd1023;
	fma.rn.f64 	%fd1025, %fd175, %fd964, %fd1024;
	st.shared.f64 	[%r8+288], %fd1025;
	ld.const.f64 	%fd1026, [const_DofToQuad+32];
	fma.rn.f64 	%fd1027, %fd1026, %fd953, 0d0000000000000000;
	fma.rn.f64 	%fd1028, %fd49, %fd954, %fd1027;
	fma.rn.f64 	%fd1029, %fd62, %fd955, %fd1028;
	fma.rn.f64 	%fd1030, %fd75, %fd956, %fd1029;
	fma.rn.f64 	%fd1031, %fd88, %fd957, %fd1030;
	fma.rn.f64 	%fd1032, %fd100, %fd958, %fd1031;
	fma.rn.f64 	%fd1033, %fd112, %fd959, %fd1032;
	fma.rn.f64 	%fd1034, %fd124, %fd960, %fd1033;
	fma.rn.f64 	%fd1035, %fd136, %fd961, %fd1034;
	fma.rn.f64 	%fd1036, %fd149, %fd962, %fd1035;
	fma.rn.f64 	%fd1037, %fd162, %fd963, %fd1036;
	fma.rn.f64 	%fd1038, %fd176, %fd964, %fd1037;
	st.shared.f64 	[%r8+384], %fd1038;
	ld.const.f64 	%fd1039, [const_DofToQuad+40];
	fma.rn.f64 	%fd1040, %fd1039, %fd953, 0d0000000000000000;
	fma.rn.f64 	%fd1041, %fd50, %fd954, %fd1040;
	fma.rn.f64 	%fd1042, %fd63, %fd955, %fd1041;
	fma.rn.f64 	%fd1043, %fd76, %fd956, %fd1042;
	fma.rn.f64 	%fd1044, %fd89, %fd957, %fd1043;
	fma.rn.f64 	%fd1045, %fd101, %fd958, %fd1044;
	fma.rn.f64 	%fd1046, %fd113, %fd959, %fd1045;
	fma.rn.f64 	%fd1047, %fd125, %fd960, %fd1046;
	fma.rn.f64 	%fd1048, %fd137, %fd961, %fd1047;
	fma.rn.f64 	%fd1049, %fd150, %fd962, %fd1048;
	fma.rn.f64 	%fd1050, %fd163, %fd963, %fd1049;
	fma.rn.f64 	%fd1051, %fd177, %fd964, %fd1050;
	st.shared.f64 	[%r8+480], %fd1051;
	ld.const.f64 	%fd1052, [const_DofToQuad+48];
	fma.rn.f64 	%fd1053, %fd1052, %fd953, 0d0000000000000000;
	fma.rn.f64 	%fd1054, %fd51, %fd954, %fd1053;
	fma.rn.f64 	%fd1055, %fd64, %fd955, %fd1054;
	fma.rn.f64 	%fd1056, %fd77, %fd956, %fd1055;
	fma.rn.f64 	%fd1057, %fd90, %fd957, %fd1056;
	fma.rn.f64 	%fd1058, %fd102, %fd958, %fd1057;
	fma.rn.f64 	%fd1059, %fd114, %fd959, %fd1058;
	fma.rn.f64 	%fd1060, %fd126, %fd960, %fd1059;
	fma.rn.f64 	%fd1061, %fd138, %fd961, %fd1060;
	fma.rn.f64 	%fd1062, %fd151, %fd962, %fd1061;
	fma.rn.f64 	%fd1063, %fd164, %fd963, %fd1062;
	fma.rn.f64 	%fd1064, %fd178, %fd964, %fd1063;
	st.shared.f64 	[%r8+576], %fd1064;
	ld.const.f64 	%fd1065, [const_DofToQuad+56];
	fma.rn.f64 	%fd1066, %fd1065, %fd953, 0d0000000000000000;
	fma.rn.f64 	%fd1067, %fd52, %fd954, %fd1066;
	fma.rn.f64 	%fd1068, %fd65, %fd955, %fd1067;
	fma.rn.f64 	%fd1069, %fd78, %fd956, %fd1068;
	fma.rn.f64 	%fd1070, %fd91, %fd957, %fd1069;
	fma.rn.f64 	%fd1071, %fd103, %fd958, %fd1070;
	fma.rn.f64 	%fd1072, %fd115, %fd959, %fd1071;
	fma.rn.f64 	%fd1073, %fd127, %fd960, %fd1072;
	fma.rn.f64 	%fd1074, %fd139, %fd961, %fd1073;
	fma.rn.f64 	%fd1075, %fd152, %fd962, %fd1074;
	fma.rn.f64 	%fd1076, %fd165, %fd963, %fd1075;
	fma.rn.f64 	%fd1077, %fd179, %fd964, %fd1076;
	st.shared.f64 	[%r8+672], %fd1077;
	ld.const.f64 	%fd1078, [const_DofToQuad+64];
	fma.rn.f64 	%fd1079, %fd1078, %fd953, 0d0000000000000000;
	fma.rn.f64 	%fd1080, %fd53, %fd954, %fd1079;
	fma.rn.f64 	%fd1081, %fd66, %fd955, %fd1080;
	fma.rn.f64 	%fd1082, %fd79, %fd956, %fd1081;
	fma.rn.f64 	%fd1083, %fd92, %fd957, %fd1082;
	fma.rn.f64 	%fd1084, %fd104, %fd958, %fd1083;
	fma.rn.f64 	%fd1085, %fd116, %fd959, %fd1084;
	fma.rn.f64 	%fd1086, %fd128, %fd960, %fd1085;
	fma.rn.f64 	%fd1087, %fd140, %fd961, %fd1086;
	fma.rn.f64 	%fd1088, %fd153, %fd962, %fd1087;
	fma.rn.f64 	%fd1089, %fd166, %fd963, %fd1088;
	fma.rn.f64 	%fd1090, %fd180, %fd964, %fd1089;
	st.shared.f64 	[%r8+768], %fd1090;
	ld.const.f64 	%fd1091, [const_DofToQuad+72];
	fma.rn.f64 	%fd1092, %fd1091, %fd953, 0d0000000000000000;
	fma.rn.f64 	%fd1093, %fd54, %fd954, %fd1092;
	fma.rn.f64 	%fd1094, %fd67, %fd955, %fd1093;
	fma.rn.f64 	%fd1095, %fd80, %fd956, %fd1094;
	fma.rn.f64 	%fd1096, %fd93, %fd957, %fd1095;
	ld.const.f64 	%fd1097, [const_DofToQuad+472];
	fma.rn.f64 	%fd1098, %fd1097, %fd958, %fd1096;
	ld.const.f64 	%fd1099, [const_DofToQuad+552];
	fma.rn.f64 	%fd1100, %fd1099, %fd959, %fd1098;
	ld.const.f64 	%fd1101, [const_DofToQuad+632];
	fma.rn.f64 	%fd1102, %fd1101, %fd960, %fd1100;
	ld.const.f64 	%fd1103, [const_DofToQuad+712];
	fma.rn.f64 	%fd1104, %fd1103, %fd961, %fd1102;
	ld.const.f64 	%fd1105, [const_DofToQuad+792];
	fma.rn.f64 	%fd1106, %fd1105, %fd962, %fd1104;
	fma.rn.f64 	%fd1107, %fd167, %fd963, %fd1106;
	fma.rn.f64 	%fd1108, %fd181, %fd964, %fd1107;
	st.shared.f64 	[%r8+864], %fd1108;
$L__BB259_32:
	setp.gt.u32 	%p17, %r1, 99;
	bar.sync 	0;
	@%p17 bra 	$L__BB259_34;
	ld.shared.f64 	%fd1109, [%r7];
	ld.shared.f64 	%fd1110, [%r7+1152];
	ld.shared.f64 	%fd1111, [%r7+2304];
	ld.shared.f64 	%fd1112, [%r7+3456];
	ld.shared.f64 	%fd1113, [%r7+4608];
	ld.shared.f64 	%fd1114, [%r7+5760];
	ld.shared.f64 	%fd1115, [%r7+6912];
	ld.shared.f64 	%fd1116, [%r7+8064];
	ld.shared.f64 	%fd1117, [%r7+9216];
	ld.shared.f64 	%fd1118, [%r7+10368];
	ld.shared.f64 	%fd1119, [%r7+11520];
	ld.shared.f64 	%fd1120, [%r7+12672];
	ld.const.f64 	%fd1121, [const_DofToQuad];
	fma.rn.f64 	%fd1122, %fd1121, %fd1109, 0d0000000000000000;
	fma.rn.f64 	%fd1123, %fd45, %fd1110, %fd1122;
	fma.rn.f64 	%fd1124, %fd59, %fd1111, %fd1123;
	fma.rn.f64 	%fd1125, %fd72, %fd1112, %fd1124;
	fma.rn.f64 	%fd1126, %fd85, %fd1113, %fd1125;
	ld.const.f64 	%fd1127, [const_DofToQuad+400];
	fma.rn.f64 	%fd1128, %fd1127, %fd1114, %fd1126;
	ld.const.f64 	%fd1129, [const_DofToQuad+480];
	fma.rn.f64 	%fd1130, %fd1129, %fd1115, %fd1128;
	fma.rn.f64 	%fd1131, %fd121, %fd1116, %fd1130;
	fma.rn.f64 	%fd1132, %fd133, %fd1117, %fd1131;
	fma.rn.f64 	%fd1133, %fd145, %fd1118, %fd1132;
	fma.rn.f64 	%fd1134, %fd158, %fd1119, %fd1133;
	fma.rn.f64 	%fd1286, %fd172, %fd1120, %fd1134;
	ld.const.f64 	%fd1135, [const_DofToQuad+8];
	fma.rn.f64 	%fd1136, %fd1135, %fd1109, 0d0000000000000000;
	fma.rn.f64 	%fd1137, %fd46, %fd1110, %fd1136;
	fma.rn.f64 	%fd1138, %fd60, %fd1111, %fd1137;
	fma.rn.f64 	%fd1139, %fd73, %fd1112, %fd1138;
	fma.rn.f64 	%fd1140, %fd86, %fd1113, %fd1139;
	fma.rn.f64 	%fd1141, %fd98, %fd1114, %fd1140;
	fma.rn.f64 	%fd1142, %fd110, %fd1115, %fd1141;
	fma.rn.f64 	%fd1143, %fd122, %fd1116, %fd1142;
	fma.rn.f64 	%fd1144, %fd134, %fd1117, %fd1143;
	fma.rn.f64 	%fd1145, %fd146, %fd1118, %fd1144;
	fma.rn.f64 	%fd1146, %fd159, %fd1119, %fd1145;
	fma.rn.f64 	%fd1285, %fd173, %fd1120, %fd1146;
	ld.const.f64 	%fd1147, [const_DofToQuad+16];
	fma.rn.f64 	%fd1148, %fd1147, %fd1109, 0d0000000000000000;
	fma.rn.f64 	%fd1149, %fd47, %fd1110, %fd1148;
	fma.rn.f64 	%fd1150, %fd61, %fd1111, %fd1149;
	fma.rn.f64 	%fd1151, %fd74, %fd1112, %fd1150;
	fma.rn.f64 	%fd1152, %fd87, %fd1113, %fd1151;
	fma.rn.f64 	%fd1153, %fd99, %fd1114, %fd1152;
	fma.rn.f64 	%fd1154, %fd111, %fd1115, %fd1153;
	fma.rn.f64 	%fd1155, %fd123, %fd1116, %fd1154;
	fma.rn.f64 	%fd1156, %fd135, %fd1117, %fd1155;
	fma.rn.f64 	%fd1157, %fd147, %fd1118, %fd1156;
	fma.rn.f64 	%fd1158, %fd160, %fd1119, %fd1157;
	fma.rn.f64 	%fd1284, %fd174, %fd1120, %fd1158;
	ld.const.f64 	%fd1159, [const_DofToQuad+24];
	fma.rn.f64 	%fd1160, %fd1159, %fd1109, 0d0000000000000000;
	fma.rn.f64 	%fd1161, %fd48, %fd1110, %fd1160;
	ld.const.f64 	%fd1162, [const_DofToQuad+184];
	fma.rn.f64 	%fd1163, %fd1162, %fd1111, %fd1161;
	ld.const.f64 	%fd1164, [const_DofToQuad+264];
	fma.rn.f64 	%fd1165, %fd1164, %fd1112, %fd1163;
	ld.const.f64 	%fd1166, [const_DofToQuad+344];
	fma.rn.f64 	%fd1167, %fd1166, %fd1113, %fd1165;
	ld.const.f64 	%fd1168, [const_DofToQuad+424];
	fma.rn.f64 	%fd1169, %fd1168, %fd1114, %fd1167;
	ld.const.f64 	%fd1170, [const_DofToQuad+504];
	fma.rn.f64 	%fd1171, %fd1170, %fd1115, %fd1169;
	ld.const.f64 	%fd1172, [const_DofToQuad+584];
	fma.rn.f64 	%fd1173, %fd1172, %fd1116, %fd1171;
	ld.const.f64 	%fd1174, [const_DofToQuad+664];
	fma.rn.f64 	%fd1175, %fd1174, %fd1117, %fd1173;
	fma.rn.f64 	%fd1176, %fd148, %fd1118, %fd1175;
	fma.rn.f64 	%fd1177, %fd161, %fd1119, %fd1176;
	fma.rn.f64 	%fd1283, %fd175, %fd1120, %fd1177;
	ld.const.f64 	%fd1178, [const_DofToQuad+32];
	fma.rn.f64 	%fd1179, %fd1178, %fd1109, 0d0000000000000000;
	fma.rn.f64 	%fd1180, %fd49, %fd1110, %fd1179;
	fma.rn.f64 	%fd1181, %fd62, %fd1111, %fd1180;
	fma.rn.f64 	%fd1182, %fd75, %fd1112, %fd1181;
	fma.rn.f64 	%fd1183, %fd88, %fd1113, %fd1182;
	fma.rn.f64 	%fd1184, %fd100, %fd1114, %fd1183;
	fma.rn.f64 	%fd1185, %fd112, %fd1115, %fd1184;
	fma.rn.f64 	%fd1186, %fd124, %fd1116, %fd1185;
	fma.rn.f64 	%fd1187, %fd136, %fd1117, %fd1186;
	fma.rn.f64 	%fd1188, %fd149, %fd1118, %fd1187;
	fma.rn.f64 	%fd1189, %fd162, %fd1119, %fd1188;
	fma.rn.f64 	%fd1282, %fd176, %fd1120, %fd1189;
	ld.const.f64 	%fd1190, [const_DofToQuad+40];
	fma.rn.f64 	%fd1191, %fd1190, %fd1109, 0d0000000000000000;
	fma.rn.f64 	%fd1192, %fd50, %fd1110, %fd1191;
	fma.rn.f64 	%fd1193, %fd63, %fd1111, %fd1192;
	fma.rn.f64 	%fd1194, %fd76, %fd1112, %fd1193;
	fma.rn.f64 	%fd1195, %fd89, %fd1113, %fd1194;
	fma.rn.f64 	%fd1196, %fd101, %fd1114, %fd1195;
	fma.rn.f64 	%fd1197, %fd113, %fd1115, %fd1196;
	fma.rn.f64 	%fd1198, %fd125, %fd1116, %fd1197;
	fma.rn.f64 	%fd1199, %fd137, %fd1117, %fd1198;
	fma.rn.f64 	%fd1200, %fd150, %fd1118, %fd1199;
	fma.rn.f64 	%fd1201, %fd163, %fd1119, %fd1200;
	fma.rn.f64 	%fd1281, %fd177, %fd1120, %fd1201;
	ld.const.f64 	%fd1202, [const_DofToQuad+48];
	fma.rn.f64 	%fd1203, %fd1202, %fd1109, 0d0000000000000000;
	fma.rn.f64 	%fd1204, %fd51, %fd1110, %fd1203;
	fma.rn.f64 	%fd1205, %fd64, %fd1111, %fd1204;
	fma.rn.f64 	%fd1206, %fd77, %fd1112, %fd1205;
	fma.rn.f64 	%fd1207, %fd90, %fd1113, %fd1206;
	fma.rn.f64 	%fd1208, %fd102, %fd1114, %fd1207;
	fma.rn.f64 	%fd1209, %fd114, %fd1115, %fd1208;
	fma.rn.f64 	%fd1210, %fd126, %fd1116, %fd1209;
	fma.rn.f64 	%fd1211, %fd138, %fd1117, %fd1210;
	fma.rn.f64 	%fd1212, %fd151, %fd1118, %fd1211;
	fma.rn.f64 	%fd1213, %fd164, %fd1119, %fd1212;
	fma.rn.f64 	%fd1280, %fd178, %fd1120, %fd1213;
	ld.const.f64 	%fd1214, [const_DofToQuad+56];
	fma.rn.f64 	%fd1215, %fd1214, %fd1109, 0d0000000000000000;
	fma.rn.f64 	%fd1216, %fd52, %fd1110, %fd1215;
	fma.rn.f64 	%fd1217, %fd65, %fd1111, %fd1216;
	fma.rn.f64 	%fd1218, %fd78, %fd1112, %fd1217;
	fma.rn.f64 	%fd1219, %fd91, %fd1113, %fd1218;
	fma.rn.f64 	%fd1220, %fd103, %fd1114, %fd1219;
	fma.rn.f64 	%fd1221, %fd115, %fd1115, %fd1220;
	fma.rn.f64 	%fd1222, %fd127, %fd1116, %fd1221;
	fma.rn.f64 	%fd1223, %fd139, %fd1117, %fd1222;
	fma.rn.f64 	%fd1224, %fd152, %fd1118, %fd1223;
	fma.rn.f64 	%fd1225, %fd165, %fd1119, %fd1224;
	fma.rn.f64 	%fd1279, %fd179, %fd1120, %fd1225;
	ld.const.f64 	%fd1226, [const_DofToQuad+64];
	fma.rn.f64 	%fd1227, %fd1226, %fd1109, 0d0000000000000000;
	fma.rn.f64 	%fd1228, %fd53, %fd1110, %fd1227;
	fma.rn.f64 	%fd1229, %fd66, %fd1111, %fd1228;
	fma.rn.f64 	%fd1230, %fd79, %fd1112, %fd1229;
	fma.rn.f64 	%fd1231, %fd92, %fd1113, %fd1230;
	fma.rn.f64 	%fd1232, %fd104, %fd1114, %fd1231;
	fma.rn.f64 	%fd1233, %fd116, %fd1115, %fd1232;
	fma.rn.f64 	%fd1234, %fd128, %fd1116, %fd1233;
	fma.rn.f64 	%fd1235, %fd140, %fd1117, %fd1234;
	fma.rn.f64 	%fd1236, %fd153, %fd1118, %fd1235;
	fma.rn.f64 	%fd1237, %fd166, %fd1119, %fd1236;
	fma.rn.f64 	%fd1278, %fd180, %fd1120, %fd1237;
	ld.const.f64 	%fd1238, [const_DofToQuad+72];
	fma.rn.f64 	%fd1239, %fd1238, %fd1109, 0d0000000000000000;
	fma.rn.f64 	%fd1240, %fd54, %fd1110, %fd1239;
	fma.rn.f64 	%fd1241, %fd67, %fd1111, %fd1240;
	fma.rn.f64 	%fd1242, %fd80, %fd1112, %fd1241;
	fma.rn.f64 	%fd1243, %fd93, %fd1113, %fd1242;
	ld.const.f64 	%fd1244, [const_DofToQuad+472];
	fma.rn.f64 	%fd1245, %fd1244, %fd1114, %fd1243;
	ld.const.f64 	%fd1246, [const_DofToQuad+552];
	fma.rn.f64 	%fd1247, %fd1246, %fd1115, %fd1245;
	ld.const.f64 	%fd1248, [const_DofToQuad+632];
	fma.rn.f64 	%fd1249, %fd1248, %fd1116, %fd1247;
	ld.const.f64 	%fd1250, [const_DofToQuad+712];
	fma.rn.f64 	%fd1251, %fd1250, %fd1117, %fd1249;
	ld.const.f64 	%fd1252, [const_DofToQuad+792];
	fma.rn.f64 	%fd1253, %fd1252, %fd1118, %fd1251;
	fma.rn.f64 	%fd1254, %fd167, %fd1119, %fd1253;
	fma.rn.f64 	%fd1277, %fd181, %fd1120, %fd1254;
$L__BB259_34:
	setp.gt.u32 	%p18, %r1, 99;
	setp.ge.s32 	%p19, %r3, %r10;
	bar.sync 	0;
	or.pred  	%p20, %p18, %p19;
	@%p20 bra 	$L__BB259_36;
	ld.param.u64 	%rd13, [_Z42massMatrixMultiplyMonolithicConstantKernelILi10ELi12ELi1EEviPKdS1_S1_S1_Pd_param_5];
	mad.lo.s32 	%r23, %r3, 1000, %r1;
	cvta.to.global.u64 	%rd10, %rd13;
	mul.wide.s32 	%rd11, %r23, 8;
	add.s64 	%rd12, %rd10, %rd11;
	st.global.f64 	[%rd12], %fd1286;
	st.global.f64 	[%rd12+800], %fd1285;
	st.global.f64 	[%rd12+1600], %fd1284;
	st.global.f64 	[%rd12+2400], %fd1283;
	st.global.f64 	[%rd12+3200], %fd1282;
	st.global.f64 	[%rd12+4000], %fd1281;
	st.global.f64 	[%rd12+4800], %fd1280;
	st.global.f64 	[%rd12+5600], %fd1279;
	st.global.f64 	[%rd12+6400], %fd1278;
	st.global.f64 	[%rd12+7200], %fd1277;
$L__BB259_36:
	ret;

}
	// .globl	_Z32massMatrixMultiplyRegisterKernelILi10ELi13ELi1EEviPKdS1_S1_S1_Pd
.visible .entry _Z32massMatrixMultiplyRegisterKernelILi10ELi13ELi1EEviPKdS1_S1_S1_Pd(
	.param .u32 _Z32massMatrixMultiplyRegisterKernelILi10ELi13ELi1EEviPKdS1_S1_S1_Pd_param_0,
	.param .u64 .ptr .align 1 _Z32massMatrixMultiplyRegisterKernelILi10ELi13ELi1EEviPKdS1_S1_S1_Pd_param_1,
	.param .u64 .ptr .align 1 _Z32massMatrixMultiplyRegisterKernelILi10ELi13ELi1EEviPKdS1_S1_S1_Pd_param_2,
	.param .u64 .ptr .align 1 _Z32massMatrixMultiplyRegisterKernelILi10ELi13ELi1EEviPKdS1_S1_S1_Pd_param_3,
	.param .u64 .ptr .align 1 _Z32massMatrixMultiplyRegisterKernelILi10ELi13ELi1EEviPKdS1_S1_S1_Pd_param_4,
	.param .u64 .ptr .align 1 _Z32massMatrixMultiplyRegisterKernelILi10ELi13ELi1EEviPKdS1_S1_S1_Pd_param_5
)
{
	.reg .pred 	%p<13>;
	.reg .b16 	%rs<13>;
	.reg .b32 	%r<51>;
	.reg .b64 	%rd<22>;
	.reg .b64 	%fd<760>;
	// demoted variable
	.shared .align 8 .b8 _ZZ32massMatrixMultiplyRegisterKernelILi10ELi13ELi1EEviPKdS1_S1_S1_PdE6s_tmp1[17576];
	// demoted variable
	.shared .align 8 .b8 _ZZ32massMatrixMultiplyRegisterKernelILi10ELi13ELi1EEviPKdS1_S1_S1_PdE14s_oddDofToQuad[280];
	// demoted variable
	.shared .align 8 .b8 _ZZ32massMatrixMultiplyRegisterKernelILi10ELi13ELi1EEviPKdS1_S1_S1_PdE15s_evenDofToQuad[280];
	ld.param.u32 	%r7, [_Z32massMatrixMultiplyRegisterKernelILi10ELi13ELi1EEviPKdS1_S1_S1_Pd_param_0];
	ld.param.u64 	%rd2, [_Z32massMatrixMultiplyRegisterKernelILi10ELi13ELi1EEviPKdS1_S1_S1_Pd_param_2];
	ld.param.u64 	%rd3, [_Z32massMatrixMultiplyRegisterKernelILi10ELi13ELi1EEviPKdS1_S1_S1_Pd_param_3];
	ld.param.u64 	%rd4, [_Z32massMatrixMultiplyRegisterKernelILi10ELi13ELi1EEviPKdS1_S1_S1_Pd_param_4];
	mov.u32 	%r8, %tid.x;
	mov.u32 	%r2, %tid.y;
	mov.u32 	%r9, %ctaid.x;
	add.s32 	%r3, %r9, %r2;
	cvt.u16.u32 	%rs2, %r8;
	mul.hi.u16 	%rs3, %rs2, -13107;
	shr.u16 	%rs4, %rs3, 3;
	mul.lo.s16 	%rs5, %rs4, 10;
	sub.s16 	%rs1, %rs2, %rs5;
	setp.lt.s32 	%p2, %r3, %r7;
	setp.lt.u32 	%p3, %r8, 100;
	and.pred  	%p1, %p2, %p3;
	not.pred 	%p4, %p1;
	@%p4 bra 	$L__BB260_2;
	cvta.to.global.u64 	%rd6, %rd4;
	mad.lo.s32 	%r10, %r3, 1000, %r8;
	mul.wide.s32 	%rd7, %r10, 8;
	add.s64 	%rd8, %rd6, %rd7;
	ld.global.nc.f64 	%fd749, [%rd8];
	ld.global.nc.f64 	%fd748, [%rd8+800];
	ld.global.nc.f64 	%fd747, [%rd8+1600];
	ld.global.nc.f64 	%fd746, [%rd8+2400];
	ld.global.nc.f64 	%fd745, [%rd8+3200];
	ld.global.nc.f64 	%fd744, [%rd8+4000];
	ld.global.nc.f64 	%fd743, [%rd8+4800];
	ld.global.nc.f64 	%fd742, [%rd8+5600];
	ld.global.nc.f64 	%fd741, [%rd8+6400];
	ld.global.nc.f64 	%fd740, [%rd8+7200];
$L__BB260_2:
	setp.ne.s32 	%p5, %r2, 0;
	setp.gt.u32 	%p6, %r8, 34;
	or.pred  	%p7, %p5, %p6;
	@%p7 bra 	$L__BB260_4;
	cvta.to.global.u64 	%rd9, %rd2;
	mul.wide.u32 	%rd10, %r8, 8;
	add.s64 	%rd11, %rd9, %rd10;
	ld.global.nc.f64 	%fd122, [%rd11];
	shl.b32 	%r11, %r8, 3;
	mov.u32 	%r12, _ZZ32massMatrixMultiplyRegisterKernelILi10ELi13ELi1EEviPKdS1_S1_S1_PdE14s_oddDofToQuad;
	add.s32 	%r13, %r12, %r11;
	st.shared.f64 	[%r13], %fd122;
	cvta.to.global.u64 	%rd12, %rd3;
	add.s64 	%rd13, %rd12, %rd10;
	ld.global.nc.f64 	%fd123, [%rd13];
	mov.u32 	%r14, _ZZ32massMatrixMultiplyRegisterKernelILi10ELi13ELi1EEviPKdS1_S1_S1_PdE15s_evenDofToQuad;
	add.s32 	%r15, %r14, %r11;
	st.shared.f64 	[%r15], %fd123;
$L__BB260_4:
	mov.u32 	%r16, %tid.x;
	setp.gt.u32 	%p8, %r16, 99;
	bar.sync 	0;
	ld.shared.f64 	%fd21, [_ZZ32massMatrixMultiplyRegisterKernelILi10ELi13ELi1EEviPKdS1_S1_S1_PdE14s_oddDofToQuad];
	ld.shared.f64 	%fd22, [_ZZ32massMatrixMultiplyRegisterKernelILi10ELi13ELi1EEviPKdS1_S1_S1_PdE15s_evenDofToQuad];
	ld.shared.f64 	%fd23, [_ZZ32massMatrixMultiplyRegisterKernelILi10ELi13ELi1EEviPKdS1_S1_S1_PdE14s_oddDofToQuad+8];
	ld.shared.f64 	%fd24, [_ZZ32massMatrixMultiplyRegisterKernelILi10ELi13ELi1EEviPKdS1_S1_S1_PdE15s_evenDofToQuad+8];
	ld.shared.f64 	%fd25, [_ZZ32massMatrixMultiplyRegisterKernelILi10ELi13ELi1EEviPKdS1_S1_S1_PdE14s_oddDofToQuad+16];
	ld.shared.f64 	%fd26, [_ZZ32massMatrixMultiplyRegisterKernelILi10ELi13ELi1EEviPKdS1_S1_S1_PdE15s_evenDofToQuad+16];
	ld.shared.f64 	%fd27, [_ZZ32massMatrixMultiplyRegisterKernelILi10ELi13ELi1EEviPKdS1_S1_S1_PdE14s_oddDofToQuad+24];
	ld.shared.f64 	%fd28, [_ZZ32massMatrixMultiplyRegisterKernelILi10ELi13ELi1EEviPKdS1_S1_S1_PdE15s_evenDofToQuad+24];
	ld.shared.f64 	%fd29, [_ZZ32massMatrixMultiplyRegisterKernelILi10ELi13ELi1EEviPKdS1_S1_S1_PdE14s_oddDofToQuad+32];
	ld.shared.f64 	%fd30, [_ZZ32massMatrixMultiplyRegisterKernelILi10ELi13ELi1EEviPKdS1_S1_S1_PdE15s_evenDofToQuad+32];
	ld.shared.f64 	%fd31, [_ZZ32massMatrixMultiplyRegisterKernelILi10ELi13ELi1EEviPKdS1_S1_S1_PdE14s_oddDofToQuad+40];
	ld.shared.f64 	%fd32, [_ZZ32massMatrixMultiplyRegisterKernelILi10ELi13ELi1EEviPKdS1_S1_S1_PdE15s_evenDofToQuad+40];
	ld.shared.f64 	%fd33, [_ZZ32massMatrixMultiplyRegisterKernelILi10ELi13ELi1EEviPKdS1_S1_S1_PdE14s_oddDofToQuad+48];
	ld.shared.f64 	%fd34, [_ZZ32massMatrixMultiplyRegisterKernelILi10ELi13ELi1EEviPKdS1_S1_S1_PdE15s_evenDofToQuad+48];
	ld.shared.f64 	%fd35, [_ZZ32massMatrixMultiplyRegisterKernelILi10ELi13ELi1EEviPKdS1_S1_S1_PdE14s_oddDofToQuad+56];
	ld.shared.f64 	%fd36, [_ZZ32massMatrixMultiplyRegisterKernelILi10ELi13ELi1EEviPKdS1_S1_S1_PdE15s_evenDofToQuad+56];
	ld.shared.f64 	%fd37, [_ZZ32massMatrixMultiplyRegisterKernelILi10ELi13ELi1EEviPKdS1_S1_S1_PdE14s_oddDofToQuad+64];
	ld.shared.f64 	%fd38, [_ZZ32massMatrixMultiplyRegisterKernelILi10ELi13ELi1EEviPKdS1_S1_S1_PdE15s_evenDofToQuad+64];
	ld.shared.f64 	%fd39, [_ZZ32massMatrixMultiplyRegisterKernelILi10ELi13ELi1EEviPKdS1_S1_S1_PdE14s_oddDofToQuad+72];
	ld.shared.f64 	%fd40, [_ZZ32massMatrixMultiplyRegisterKernelILi10ELi13ELi1EEviPKdS1_S1_S1_PdE15s_evenDofToQuad+72];
	ld.shared.f64 	%fd41, [_ZZ32massMatrixMultiplyRegisterKernelILi10ELi13ELi1EEviPKdS1_S1_S1_PdE14s_oddDofToQuad+80];
	ld.shared.f64 	%fd42, [_ZZ32massMatrixMultiplyRegisterKernelILi10ELi13ELi1EEviPKdS1_S1_S1_PdE15s_evenDofToQuad+80];
	ld.shared.f64 	%fd43, [_ZZ32massMatrixMultiplyRegisterKernelILi10ELi13ELi1EEviPKdS1_S1_S1_PdE14s_oddDofToQuad+88];
	ld.shared.f64 	%fd44, [_ZZ32massMatrixMultiplyRegisterKernelILi10ELi13ELi1EEviPKdS1_S1_S1_PdE15s_evenDofToQuad+88];
	ld.shared.f64 	%fd45, [_ZZ32massMatrixMultiplyRegisterKernelILi10ELi13ELi1EEviPKdS1_S1_S1_PdE14s_oddDofToQuad+96];
	ld.shared.f64 	%fd46, [_ZZ32massMatrixMultiplyRegisterKernelILi10ELi13ELi1EEviPKdS1_S1_S1_PdE15s_evenDofToQuad+96];
	ld.shared.f64 	%fd47, [_ZZ32massMatrixMultiplyRegisterKernelILi10ELi13ELi1EEviPKdS1_S1_S1_PdE14s_oddDofToQuad+104];
	ld.shared.f64 	%fd48, [_ZZ32massMatrixMultiplyRegisterKernelILi10ELi13ELi1EEviPKdS1_S1_S1_PdE15s_evenDofToQuad+104];
	ld.shared.f64 	%fd49, [_ZZ32massMatrixMultiplyRegisterKernelILi10ELi13ELi1EEviPKdS1_S1_S1_PdE14s_oddDofToQuad+112];
	ld.shared.f64 	%fd50, [_ZZ32massMatrixMultiplyRegisterKernelILi10ELi13ELi1EEviPKdS1_S1_S1_PdE15s_evenDofToQuad+112];
	ld.shared.f64 	%fd51, [_ZZ32massMatrixMultiplyRegisterKernelILi10ELi13ELi1EEviPKdS1_S1_S1_PdE14s_oddDofToQuad+120];
	ld.shared.f64 	%fd52, [_ZZ32massMatrixMultiplyRegisterKernelILi10ELi13ELi1EEviPKdS1_S1_S1_PdE15s_evenDofToQuad+120];
	ld.shared.f64 	%fd53, [_ZZ32massMatrixMultiplyRegisterKernelILi10ELi13ELi1EEviPKdS1_S1_S1_PdE14s_oddDofToQuad+128];
	ld.shared.f64 	%fd54, [_ZZ32massMatrixMultiplyRegisterKernelILi10ELi13ELi1EEviPKdS1_S1_S1_PdE15s_evenDofToQuad+128];
	ld.shared.f64 	%fd55, [_ZZ32massMatrixMultiplyRegisterKernelILi10ELi13ELi1EEviPKdS1_S1_S1_PdE14s_oddDofToQuad+136];
	ld.shared.f64 	%fd56, [_ZZ32massMatrixMultiplyRegisterKernelILi10ELi13ELi1EEviPKdS1_S1_S1_PdE15s_evenDofToQuad+136];
	ld.shared.f64 	%fd57, [_ZZ32massMatrixMultiplyRegisterKernelILi10ELi13ELi1EEviPKdS1_S1_S1_PdE14s_oddDofToQuad+144];
	ld.shared.f64 	%fd58, [_ZZ32massMatrixMultiplyRegisterKernelILi10ELi13ELi1EEviPKdS1_S1_S1_PdE15s_evenDofToQuad+144];
	ld.shared.f64 	%fd59, [_ZZ32massMatrixMultiplyRegisterKernelILi10ELi13ELi1EEviPKdS1_S1_S1_PdE14s_oddDofToQuad+152];
	ld.shared.f64 	%fd60, [_ZZ32massMatrixMultiplyRegisterKernelILi10ELi13ELi1EEviPKdS1_S1_S1_PdE15s_evenDofToQuad+152];
	ld.shared.f64 	%fd61, [_ZZ32massMatrixMultiplyRegisterKernelILi10ELi13ELi1EEviPKdS1_S1_S1_PdE14s_oddDofToQuad+160];
	ld.shared.f64 	%fd62, [_ZZ32massMatrixMultiplyRegisterKernelILi10ELi13ELi1EEviPKdS1_S1_S1_PdE15s_evenDofToQuad+160];
	ld.shared.f64 	%fd63, [_ZZ32massMatrixMultiplyRegisterKernelILi10ELi13ELi1EEviPKdS1_S1_S1_PdE14s_oddDofToQuad+168];
	ld.shared.f64 	%fd64, [_ZZ32massMatrixMultiplyRegisterKernelILi10ELi13ELi1EEviPKdS1_S1_S1_PdE15s_evenDofToQuad+168];
	ld.shared.f64 	%fd65, [_ZZ32massMatrixMultiplyRegisterKernelILi10ELi13ELi1EEviPKdS1_S1_S1_PdE14s_oddDofToQuad+176];
	ld.shared.f64 	%fd66, [_ZZ32massMatrixMultiplyRegisterKernelILi10ELi13ELi1EEviPKdS1_S1_S1_PdE15s_evenDofToQuad+176];
	ld.shared.f64 	%fd67, [_ZZ32massMatrixMultiplyRegisterKernelILi10ELi13ELi1EEviPKdS1_S1_S1_PdE14s_oddDofToQuad+184];
	ld.shared.f64 	%fd68, [_ZZ32massMatrixMultiplyRegisterKernelILi10ELi13ELi1EEviPKdS1_S1_S1_PdE15s_evenDofToQuad+184];
	ld.shared.f64 	%fd69, [_ZZ32massMatrixMultiplyRegisterKernelILi10ELi13ELi1EEviPKdS1_S1_S1_PdE14s_oddDofToQuad+192];
	ld.shared.f64 	%fd70, [_ZZ32massMatrixMultiplyRegisterKernelILi10ELi13ELi1EEviPKdS1_S1_S1_PdE15s_evenDofToQuad+192];
	ld.shared.f64 	%fd71, [_ZZ32massMatrixMultiplyRegisterKernelILi10ELi13ELi1EEviPKdS1_S1_S1_PdE14s_oddDofToQuad+200];
	ld.shared.f64 	%fd72, [_ZZ32massMatrixMultiplyRegisterKernelILi10ELi13ELi1EEviPKdS1_S1_S1_PdE15s_evenDofToQuad+200];
	ld.shared.f64 	%fd73, [_ZZ32massMatrixMultiplyRegisterKernelILi10ELi13ELi1EEviPKdS1_S1_S1_PdE14s_oddDofToQuad+208];
	ld.shared.f64 	%fd74, [_ZZ32massMatrixMultiplyRegisterKernelILi10ELi13ELi1EEviPKdS1_S1_S1_PdE15s_evenDofToQuad+208];
	ld.shared.f64 	%fd75, [_ZZ32massMatrixMultiplyRegisterKernelILi10ELi13ELi1EEviPKdS1_S1_S1_PdE14s_oddDofToQuad+216];
	ld.shared.f64 	%fd76, [_ZZ32massMatrixMultiplyRegisterKernelILi10ELi13ELi1EEviPKdS1_S1_S1_PdE15s_evenDofToQuad+216];
	ld.shared.f64 	%fd77, [_ZZ32massMatrixMultiplyRegisterKernelILi10ELi13ELi1EEviPKdS1_S1_S1_PdE14s_oddDofToQuad+224];
	ld.shared.f64 	%fd78, [_ZZ32massMatrixMultiplyRegisterKernelILi10ELi13ELi1EEviPKdS1_S1_S1_PdE15s_evenDofToQuad+224];
	ld.shared.f64 	%fd79, [_ZZ32massMatrixMultiplyRegisterKernelILi10ELi13ELi1EEviPKdS1_S1_S1_PdE14s_oddDofToQuad+232];
	ld.shared.f64 	%fd80, [_ZZ32massMatrixMultiplyRegisterKernelILi10ELi13ELi1EEviPKdS1_S1_S1_PdE15s_evenDofToQuad+232];
	ld.shared.f64 	%fd81, [_ZZ32massMatrixMultiplyRegisterKernelILi10ELi13ELi1EEviPKdS1_S1_S1_PdE14s_oddDofToQuad+240];
	ld.shared.f64 	%fd82, [_ZZ32massMatrixMultiplyRegisterKernelILi10ELi13ELi1EEviPKdS1_S1_S1_PdE15s_evenDofToQuad+240];
	ld.shared.f64 	%fd83, [_ZZ32massMatrixMultiplyRegisterKernelILi10ELi13ELi1EEviPKdS1_S1_S1_PdE14s_oddDofToQuad+248];
	ld.shared.f64 	%fd84, [_ZZ32massMatrixMultiplyRegisterKernelILi10ELi13ELi1EEviPKdS1_S1_S1_PdE15s_evenDofToQuad+248];
	ld.shared.f64 	%fd85, [_ZZ32massMatrixMultiplyRegisterKernelILi10ELi13ELi1EEviPKdS1_S1_S1_PdE14s_oddDofToQuad+256];
	ld.shared.f64 	%fd86, [_ZZ32massMatrixMultiplyRegisterKernelILi10ELi13ELi1EEviPKdS1_S1_S1_PdE15s_evenDofToQuad+256];
	ld.shared.f64 	%fd87, [_ZZ32massMatrixMultiplyRegisterKernelILi10ELi13ELi1EEviPKdS1_S1_S1_PdE14s_oddDofToQuad+264];
	ld.shared.f64 	%fd88, [_ZZ32massMatrixMultiplyRegisterKernelILi10ELi13ELi1EEviPKdS1_S1_S1_PdE15s_evenDofToQuad+264];
	ld.shared.f64 	%fd89, [_ZZ32massMatrixMultiplyRegisterKernelILi10ELi13ELi1EEviPKdS1_S1_S1_PdE14s_oddDofToQuad+272];
	ld.shared.f64 	%fd90, [_ZZ32massMatrixMultiplyRegisterKernelILi10ELi13ELi1EEviPKdS1_S1_S1_PdE15s_evenDofToQuad+272];
	mov.u32 	%r17, %tid.y;
	mov.u32 	%r18, _ZZ32massMatrixMultiplyRegisterKernelILi10ELi13ELi1EEviPKdS1_S1_S1_PdE6s_tmp1;
	mad.lo.s32 	%r19, %r17, 17576, %r18;
	cvt.u16.u32 	%rs6, %r16;
	mul.lo.s16 	%rs7, %rs6, 205;
	shr.u16 	%rs8, %rs7, 11;
	cvt.u32.u16 	%r4, %rs8;
	mul.wide.u16 	%r20, %rs8, 104;
	add.s32 	%r21, %r19, %r20;
	mul.wide.u16 	%r22, %rs1, 8;
	add.s32 	%r5, %r21, %r22;
	@%p8 bra 	$L__BB260_6;
	add.f64 	%fd124, %fd749, %fd740;
	sub.f64 	%fd125, %fd749, %fd740;
	add.f64 	%fd126, %fd748, %fd741;
	sub.f64 	%fd127, %fd748, %fd741;
	add.f64 	%fd128, %fd747, %fd742;
	sub.f64 	%fd129, %fd747, %fd742;
	add.f64 	%fd130, %fd746, %fd743;
	sub.f64 	%fd131, %fd746, %fd743;
	add.f64 	%fd132, %fd745, %fd744;
	sub.f64 	%fd133, %fd745, %fd744;
	fma.rn.f64 	%fd134, %fd21, %fd124, 0d0000000000000000;
	fma.rn.f64 	%fd135, %fd22, %fd125, 0d0000000000000000;
	fma.rn.f64 	%fd136, %fd23, %fd126, %fd134;
	fma.rn.f64 	%fd137, %fd24, %fd127, %fd135;
	fma.rn.f64 	%fd138, %fd25, %fd128, %fd136;
	fma.rn.f64 	%fd139, %fd26, %fd129, %fd137;
	fma.rn.f64 	%fd140, %fd27, %fd130, %fd138;
	fma.rn.f64 	%fd141, %fd28, %fd131, %fd139;
	fma.rn.f64 	%fd142, %fd29, %fd132, %fd140;
	fma.rn.f64 	%fd143, %fd30, %fd133, %fd141;
	sub.f64 	%fd144, %fd142, %fd143;
	st.shared.f64 	[%r5+16224], %fd144;
	add.f64 	%fd145, %fd143, %fd142;
	st.shared.f64 	[%r5], %fd145;
	fma.rn.f64 	%fd146, %fd31, %fd124, 0d0000000000000000;
	fma.rn.f64 	%fd147, %fd32, %fd125, 0d0000000000000000;
	fma.rn.f64 	%fd148, %fd33, %fd126, %fd146;
	fma.rn.f64 	%fd149, %fd34, %fd127, %fd147;
	fma.rn.f64 	%fd150, %fd35, %fd128, %fd148;
	fma.rn.f64 	%fd151, %fd36, %fd129, %fd149;
	fma.rn.f64 	%fd152, %fd37, %fd130, %fd150;
	fma.rn.f64 	%fd153, %fd38, %fd131, %fd151;
	fma.rn.f64 	%fd154, %fd39, %fd132, %fd152;
	fma.rn.f64 	%fd155, %fd40, %fd133, %fd153;
	sub.f64 	%fd156, %fd154, %fd155;
	st.shared.f64 	[%r5+14872], %fd156;
	add.f64 	%fd157, %fd155, %fd154;
	st.shared.f64 	[%r5+1352], %fd157;
	fma.rn.f64 	%fd158, %fd41, %fd124, 0d0000000000000000;
	fma.rn.f64 	%fd159, %fd42, %fd125, 0d0000000000000000;
	fma.rn.f64 	%fd160, %fd43, %fd126, %fd158;
	fma.rn.f64 	%fd161, %fd44, %fd127, %fd159;
	fma.rn.f64 	%fd162, %fd45, %fd128, %fd160;
	fma.rn.f64 	%fd163, %fd46, %fd129, %fd161;
	fma.rn.f64 	%fd164, %fd47, %fd130, %fd162;
	fma.rn.f64 	%fd165, %fd48, %fd131, %fd163;
	fma.rn.f64 	%fd166, %fd49, %fd132, %fd164;
	fma.rn.f64 	%fd167, %fd50, %fd133, %fd165;
	sub.f64 	%fd168, %fd166, %fd167;
	st.shared.f64 	[%r5+13520], %fd168;
	add.f64 	%fd169, %fd167, %fd166;
	st.shared.f64 	[%r5+2704], %fd169;
	fma.rn.f64 	%fd170, %fd51, %fd124, 0d0000000000000000;
	fma.rn.f64 	%fd171, %fd52, %fd125, 0d0000000000000000;
	fma.rn.f64 	%fd172, %fd53, %fd126, %fd170;
	fma.rn.f64 	%fd173, %fd54, %fd127, %fd171;
	fma.rn.f64 	%fd174, %fd55, %fd128, %fd172;
	fma.rn.f64 	%fd175, %fd56, %fd129, %fd173;
	fma.rn.f64 	%fd176, %fd57, %fd130, %fd174;
	fma.rn.f64 	%fd177, %fd58, %fd131, %fd175;
	fma.rn.f64 	%fd178, %fd59, %fd132, %fd176;
	fma.rn.f64 	%fd179, %fd60, %fd133, %fd177;
	sub.f64 	%fd180, %fd178, %fd179;
	st.shared.f64 	[%r5+12168], %fd180;
	add.f64 	%fd181, %fd179, %fd178;
	st.shared.f64 	[%r5+4056], %fd181;
	fma.rn.f64 	%fd182, %fd61, %fd124, 0d0000000000000000;
	fma.rn.f64 	%fd183, %fd62, %fd125, 0d0000000000000000;
	fma.rn.f64 	%fd184, %fd63, %fd126, %fd182;
	fma.rn.f64 	%fd185, %fd64, %fd127, %fd183;
	fma.rn.f64 	%fd186, %fd65, %fd128, %fd184;
	fma.rn.f64 	%fd187, %fd66, %fd129, %fd185;
	fma.rn.f64 	%fd188, %fd67, %fd130, %fd186;
	fma.rn.f64 	%fd189, %fd68, %fd131, %fd187;
	fma.rn.f64 	%fd190, %fd69, %fd132, %fd188;
	fma.rn.f64 	%fd191, %fd70, %fd133, %fd189;
	sub.f64 	%fd192, %fd190, %fd191;
	st.shared.f64 	[%r5+10816], %fd192;
	add.f64 	%fd193, %fd191, %fd190;
	st.shared.f64 	[%r5+5408], %fd193;
	fma.rn.f64 	%fd194, %fd71, %fd124, 0d0000000000000000;
	fma.rn.f64 	%fd195, %fd72, %fd125, 0d0000000000000000;
	fma.rn.f64 	%fd196, %fd73, %fd126, %fd194;
	fma.rn.f64 	%fd197, %fd74, %fd127, %fd195;
	fma.rn.f64 	%fd198, %fd75, %fd128, %fd196;
	fma.rn.f64 	%fd199, %fd76, %fd129, %fd197;
	fma.rn.f64 	%fd200, %fd77, %fd130, %fd198;
	fma.rn.f64 	%fd201, %fd78, %fd131, %fd199;
	fma.rn.f64 	%fd202, %fd79, %fd132, %fd200;
	fma.rn.f64 	%fd203, %fd80, %fd133, %fd201;
	sub.f64 	%fd204, %fd202, %fd203;
	st.shared.f64 	[%r5+9464], %fd204;
	add.f64 	%fd205, %fd203, %fd202;
	st.shared.f64 	[%r5+6760], %fd205;
	fma.rn.f64 	%fd206, %fd81, %fd124, 0d0000000000000000;
	fma.rn.f64 	%fd207, %fd82, %fd125, 0d0000000000000000;
	fma.rn.f64 	%fd208, %fd83, %fd126, %fd206;
	fma.rn.f64 	%fd209, %fd84, %fd127, %fd207;
	fma.rn.f64 	%fd210, %fd85, %fd128, %fd208;
	fma.rn.f64 	%fd211, %fd86, %fd129, %fd209;
	fma.rn.f64 	%fd212, %fd87, %fd130, %fd210;
	fma.rn.f64 	%fd213, %fd88, %fd131, %fd211;
	fma.rn.f64 	%fd214, %fd89, %fd132, %fd212;
	fma.rn.f64 	%fd215, %fd90, %fd133, %fd213;
	add.f64 	%fd216, %fd215, %fd214;
	st.shared.f64 	[%r5+8112], %fd216;
$L__BB260_6:
	bar.sync 	0;
	mov.u32 	%r23, %tid.x;
	setp.gt.u32 	%p9, %r23, 129;
	mov.u32 	%r24, %tid.y;
	mov.u32 	%r25, _ZZ32massMatrixMultiplyRegisterKernelILi10ELi13ELi1EEviPKdS1_S1_S1_PdE6s_tmp1;
	mad.lo.s32 	%r26, %r24, 17576, %r25;
	mad.lo.s32 	%r27, %r4, 104, %r26;
	mad.lo.s32 	%r28, %r4, 1248, %r27;
	add.s32 	%r6, %r28, %r22;
	@%p9 bra 	$L__BB260_8;
	ld.shared.f64 	%fd217, [%r6];
	ld.shared.f64 	%fd218, [%r6+936];
	add.f64 	%fd219, %fd217, %fd218;
	sub.f64 	%fd220, %fd217, %fd218;
	ld.shared.f64 	%fd221, [%r6+104];
	ld.shared.f64 	%fd222, [%r6+832];
	add.f64 	%fd223, %fd221, %fd222;
	sub.f64 	%fd224, %fd221, %fd222;
	ld.shared.f64 	%fd225, [%r6+208];
	ld.shared.f64 	%fd226, [%r6+728];
	add.f64 	%fd227, %fd225, %fd226;
	sub.f64 	%fd228, %fd225, %fd226;
	ld.shared.f64 	%fd229, [%r6+312];
	ld.shared.f64 	%fd230, [%r6+624];
	add.f64 	%fd231, %fd229, %fd230;
	sub.f64 	%fd232, %fd229, %fd230;
	ld.shared.f64 	%fd233, [%r6+416];
	ld.shared.f64 	%fd234, [%r6+520];
	add.f64 	%fd235, %fd233, %fd234;
	sub.f64 	%fd236, %fd233, %fd234;
	fma.rn.f64 	%fd237, %fd21, %fd219, 0d0000000000000000;
	fma.rn.f64 	%fd238, %fd22, %fd220, 0d0000000000000000;
	fma.rn.f64 	%fd239, %fd23, %fd223, %fd237;
	fma.rn.f64 	%fd240, %fd24, %fd224, %fd238;
	fma.rn.f64 	%fd241, %fd25, %fd227, %fd239;
	fma.rn.f64 	%fd242, %fd26, %fd228, %fd240;
	fma.rn.f64 	%fd243, %fd27, %fd231, %fd241;
	fma.rn.f64 	%fd244, %fd28, %fd232, %fd242;
	fma.rn.f64 	%fd245, %fd29, %fd235, %fd243;
	fma.rn.f64 	%fd246, %fd30, %fd236, %fd244;
	sub.f64 	%fd247, %fd245, %fd246;
	st.shared.f64 	[%r6+1248], %fd247;
	add.f64 	%fd248, %fd246, %fd245;
	st.shared.f64 	[%r6], %fd248;
	fma.rn.f64 	%fd249, %fd31, %fd219, 0d0000000000000000;
	fma.rn.f64 	%fd250, %fd32, %fd220, 0d0000000000000000;
	fma.rn.f64 	%fd251, %fd33, %fd223, %fd249;
	fma.rn.f64 	%fd252, %fd34, %fd224, %fd250;
	fma.rn.f64 	%fd253, %fd35, %fd227, %fd251;
	fma.rn.f64 	%fd254, %fd36, %fd228, %fd252;
	fma.rn.f64 	%fd255, %fd37, %fd231, %fd253;
	fma.rn.f64 	%fd256, %fd38, %fd232, %fd254;
	fma.rn.f64 	%fd257, %fd39, %fd235, %fd255;
	fma.rn.f64 	%fd258, %fd40, %fd236, %fd256;
	sub.f64 	%fd259, %fd257, %fd258;
	st.shared.f64 	[%r6+1144], %fd259;
	add.f64 	%fd260, %fd258, %fd257;
	st.shared.f64 	[%r6+104], %fd260;
	fma.rn.f64 	%fd261, %fd41, %fd219, 0d0000000000000000;
	fma.rn.f64 	%fd262, %fd42, %fd220, 0d0000000000000000;
	fma.rn.f64 	%fd263, %fd43, %fd223, %fd261;
	fma.rn.f64 	%fd264, %fd44, %fd224, %fd262;
	fma.rn.f64 	%fd265, %fd45, %fd227, %fd263;
	fma.rn.f64 	%fd266, %fd46, %fd228, %fd264;
	fma.rn.f64 	%fd267, %fd47, %fd231, %fd265;
	fma.rn.f64 	%fd268, %fd48, %fd232, %fd266;
	fma.rn.f64 	%fd269, %fd49, %fd235, %fd267;
	fma.rn.f64 	%fd270, %fd50, %fd236, %fd268;
	sub.f64 	%fd271, %fd269, %fd270;
	st.shared.f64 	[%r6+1040], %fd271;
	add.f64 	%fd272, %fd270, %fd269;
	st.shared.f64 	[%r6+208], %fd272;
	fma.rn.f64 	%fd273, %fd51, %fd219, 0d0000000000000000;
	fma.rn.f64 	%fd274, %fd52, %fd220, 0d0000000000000000;
	fma.rn.f64 	%fd275, %fd53, %fd223, %fd273;
	fma.rn.f64 	%fd276, %fd54, %fd224, %fd274;
	fma.rn.f64 	%fd277, %fd55, %fd227, %fd275;
	fma.rn.f64 	%fd278, %fd56, %fd228, %fd276;
	fma.rn.f64 	%fd279, %fd57, %fd231, %fd277;
	fma.rn.f64 	%fd280, %fd58, %fd232, %fd278;
	fma.rn.f64 	%fd281, %fd59, %fd235, %fd279;
	fma.rn.f64 	%fd282, %fd60, %fd236, %fd280;
	sub.f64 	%fd283, %fd281, %fd282;
	st.shared.f64 	[%r6+936], %fd283;
	add.f64 	%fd284, %fd282, %fd281;
	st.shared.f64 	[%r6+312], %fd284;
	fma.rn.f64 	%fd285, %fd61, %fd219, 0d0000000000000000;
	fma.rn.f64 	%fd286, %fd62, %fd220, 0d0000000000000000;
	fma.rn.f64 	%fd287, %fd63, %fd223, %fd285;
	fma.rn.f64 	%fd288, %fd64, %fd224, %fd286;
	fma.rn.f64 	%fd289, %fd65, %fd227, %fd287;
	fma.rn.f64 	%fd290, %fd66, %fd228, %fd288;
	fma.rn.f64 	%fd291, %fd67, %fd231, %fd289;
	fma.rn.f64 	%fd292, %fd68, %fd232, %fd290;
	fma.rn.f64 	%fd293, %fd69, %fd235, %fd291;
	fma.rn.f64 	%fd294, %fd70, %fd236, %fd292;
	sub.f64 	%fd295, %fd293, %fd294;
	st.shared.f64 	[%r6+832], %fd295;
	add.f64 	%fd296, %fd294, %fd293;
	st.shared.f64 	[%r6+416], %fd296;
	fma.rn.f64 	%fd297, %fd71, %fd219, 0d0000000000000000;
	fma.rn.f64 	%fd298, %fd72, %fd220, 0d0000000000000000;
	fma.rn.f64 	%fd299, %fd73, %fd223, %fd297;
	fma.rn.f64 	%fd300, %fd74, %fd224, %fd298;
	fma.rn.f64 	%fd301, %fd75, %fd227, %fd299;
	fma.rn.f64 	%fd302, %fd76, %fd228, %fd300;
	fma.rn.f64 	%fd303, %fd77, %fd231, %fd301;
	fma.rn.f64 	%fd304, %fd78, %fd232, %fd302;
	fma.rn.f64 	%fd305, %fd79, %fd235, %fd303;
	fma.rn.f64 	%fd306, %fd80, %fd236, %fd304;
	sub.f64 	%fd307, %fd305, %fd306;
	st.shared.f64 	[%r6+728], %fd307;
	add.f64 	%fd308, %fd306, %fd305;
	st.shared.f64 	[%r6+520], %fd308;
	fma.rn.f64 	%fd309, %fd81, %fd219, 0d0000000000000000;
	fma.rn.f64 	%fd310, %fd82, %fd220, 0d0000000000000000;
	fma.rn.f64 	%fd311, %fd83, %fd223, %fd309;
	fma.rn.f64 	%fd312, %fd84, %fd224, %fd310;
	fma.rn.f64 	%fd313, %fd85, %fd227, %fd311;
	fma.rn.f64 	%fd314, %fd86, %fd228, %fd312;
	fma.rn.f64 	%fd315, %fd87, %fd231, %fd313;
	fma.rn.f64 	%fd316, %fd88, %fd232, %fd314;
	fma.rn.f64 	%fd317, %fd89, %fd235, %fd315;
	fma.rn.f64 	%fd318, %fd90, %fd236, %fd316;
	add.f64 	%fd319, %fd318, %fd317;
	st.shared.f64 	[%r6+624], %fd319;
$L__BB260_8:
	ld.param.u64 	%rd20, [_Z32massMatrixMultiplyRegisterKernelILi10ELi13ELi1EEviPKdS1_S1_S1_Pd_param_1];
	mov.u32 	%r30, %tid.x;
	setp.gt.u32 	%p10, %r30, 129;
	bar.sync 	0;
	cvt.u16.u32 	%rs9, %r30;
	mul.hi.u16 	%rs10, %rs9, 5042;
	mul.lo.s16 	%rs11, %rs10, 13;
	sub.s16 	%rs12, %rs9, %rs11;
	mov.u32 	%r31, %tid.y;
	mov.u32 	%r32, _ZZ32massMatrixMultiplyRegisterKernelILi10ELi13ELi1EEviPKdS1_S1_S1_PdE6s_tmp1;
	mad.lo.s32 	%r33, %r31, 17576, %r32;
	mul.wide.u16 	%r34, %rs10, 1352;
	add.s32 	%r35, %r33, %r34;
	mul.wide.u16 	%r36, %rs12, 104;
	add.s32 	%r37, %r35, %r36;
	ld.shared.f64 	%fd320, [%r37];
	ld.shared.f64 	%fd321, [%r37+72];
	add.f64 	%fd322, %fd320, %fd321;
	sub.f64 	%fd323, %fd320, %fd321;
	ld.shared.f64 	%fd324, [%r37+8];
	ld.shared.f64 	%fd325, [%r37+64];
	add.f64 	%fd326, %fd324, %fd325;
	sub.f64 	%fd327, %fd324, %fd325;
	ld.shared.f64 	%fd328, [%r37+16];
	ld.shared.f64 	%fd329, [%r37+56];
	add.f64 	%fd330, %fd328, %fd329;
	sub.f64 	%fd331, %fd328, %fd329;
	ld.shared.f64 	%fd332, [%r37+24];
	ld.shared.f64 	%fd333, [%r37+48];
	add.f64 	%fd334, %fd332, %fd333;
	sub.f64 	%fd335, %fd332, %fd333;
	ld.shared.f64 	%fd336, [%r37+32];
	ld.shared.f64 	%fd337, [%r37+40];
	add.f64 	%fd338, %fd336, %fd337;
	sub.f64 	%fd339, %fd336, %fd337;
	mov.u32 	%r38, %ctaid.x;
	add.s32 	%r39, %r38, %r31;
	mov.b32 	%r40, {%rs12, %rs10};
	mov.b32 	%r41, 12;
	mov.b32 	%r42, 43277;
	dp2a.lo.u32.u32 	%r43, %r40, %r42, %r41;
	mad.lo.s32 	%r44, %r39, 2197, %r43;
	fma.rn.f64 	%fd340, %fd21, %fd322, 0d0000000000000000;
	fma.rn.f64 	%fd341, %fd22, %fd323, 0d0000000000000000;
	fma.rn.f64 	%fd342, %fd23, %fd326, %fd340;
	fma.rn.f64 	%fd343, %fd24, %fd327, %fd341;
	fma.rn.f64 	%fd344, %fd25, %fd330, %fd342;
	fma.rn.f64 	%fd345, %fd26, %fd331, %fd343;
	fma.rn.f64 	%fd346, %fd27, %fd334, %fd344;
	fma.rn.f64 	%fd347, %fd28, %fd335, %fd345;
	fma.rn.f64 	%fd348, %fd29, %fd338, %fd346;
	fma.rn.f64 	%fd349, %fd30, %fd339, %fd347;
	cvta.to.global.u64 	%rd14, %rd20;
	mul.wide.s32 	%rd15, %r44, 8;
	add.s64 	%rd16, %rd14, %rd15;
	ld.global.nc.f64 	%fd350, [%rd16];
	ld.global.nc.f64 	%fd351, [%rd16+-96];
	sub.f64 	%fd352, %fd348, %fd349;
	mul.f64 	%fd353, %fd352, %fd350;
	add.f64 	%fd354, %fd348, %fd349;
	mul.f64 	%fd759, %fd354, %fd351;
	fma.rn.f64 	%fd355, %fd31, %fd322, 0d0000000000000000;
	fma.rn.f64 	%fd356, %fd32, %fd323, 0d0000000000000000;
	fma.rn.f64 	%fd357, %fd33, %fd326, %fd355;
	fma.rn.f64 	%fd358, %fd34, %fd327, %fd356;
	fma.rn.f64 	%fd359, %fd35, %fd330, %fd357;
	fma.rn.f64 	%fd360, %fd36, %fd331, %fd358;
	fma.rn.f64 	%fd361, %fd37, %fd334, %fd359;
	fma.rn.f64 	%fd362, %fd38, %fd335, %fd360;
	fma.rn.f64 	%fd363, %fd39, %fd338, %fd361;
	fma.rn.f64 	%fd364, %fd40, %fd339, %fd362;
	ld.global.nc.f64 	%fd365, [%rd16+-8];
	ld.global.nc.f64 	%fd366, [%rd16+-88];
	sub.f64 	%fd367, %fd363, %fd364;
	mul.f64 	%fd368, %fd367, %fd365;
	add.f64 	%fd369, %fd363, %fd364;
	mul.f64 	%fd758, %fd369, %fd366;
	fma.rn.f64 	%fd370, %fd41, %fd322, 0d0000000000000000;
	fma.rn.f64 	%fd371, %fd42, %fd323, 0d0000000000000000;
	fma.rn.f64 	%fd372, %fd43, %fd326, %fd370;
	fma.rn.f64 	%fd373, %fd44, %fd327, %fd371;
	fma.rn.f64 	%fd374, %fd45, %fd330, %fd372;
	fma.rn.f64 	%fd375, %fd46, %fd331, %fd373;
	fma.rn.f64 	%fd376, %fd47, %fd334, %fd374;
	fma.rn.f64 	%fd377, %fd48, %fd335, %fd375;
	fma.rn.f64 	%fd378, %fd49, %fd338, %fd376;
	fma.rn.f64 	%fd379, %fd50, %fd339, %fd377;
	ld.global.nc.f64 	%fd380, [%rd16+-16];
	ld.global.nc.f64 	%fd381, [%rd16+-80];
	sub.f64 	%fd382, %fd378, %fd379;
	mul.f64 	%fd383, %fd382, %fd380;
	add.f64 	%fd384, %fd378, %fd379;
	mul.f64 	%fd757, %fd384, %fd381;
	fma.rn.f64 	%fd385, %fd51, %fd322, 0d0000000000000000;
	fma.rn.f64 	%fd386, %fd52, %fd323, 0d0000000000000000;
	fma.rn.f64 	%fd387, %fd53, %fd326, %fd385;
	fma.rn.f64 	%fd388, %fd54, %fd327, %fd386;
	fma.rn.f64 	%fd389, %fd55, %fd330, %fd387;
	fma.rn.f64 	%fd390, %fd56, %fd331, %fd388;
	fma.rn.f64 	%fd391, %fd57, %fd334, %fd389;
	fma.rn.f64 	%fd392, %fd58, %fd335, %fd390;
	fma.rn.f64 	%fd393, %fd59, %fd338, %fd391;
	fma.rn.f64 	%fd394, %fd60, %fd339, %fd392;
	ld.global.nc.f64 	%fd395, [%rd16+-24];
	ld.global.nc.f64 	%fd396, [%rd16+-72];
	sub.f64 	%fd397, %fd393, %fd394;
	mul.f64 	%fd750, %fd397, %fd395;
	add.f64 	%fd398, %fd393, %fd394;
	mul.f64 	%fd756, %fd398, %fd396;
	fma.rn.f64 	%fd399, %fd61, %fd322, 0d0000000000000000;
	fma.rn.f64 	%fd400, %fd62, %fd323, 0d0000000000000000;
	fma.rn.f64 	%fd401, %fd63, %fd326, %fd399;
	fma.rn.f64 	%fd402, %fd64, %fd327, %fd400;
	fma.rn.f64 	%fd403, %fd65, %fd330, %fd401;
	fma.rn.f64 	%fd404, %fd66, %fd331, %fd402;
	fma.rn.f64 	%fd405, %fd67, %fd334, %fd403;
	fma.rn.f64 	%fd406, %fd68, %fd335, %fd404;
	fma.rn.f64 	%fd407, %fd69, %fd338, %fd405;
	fma.rn.f64 	%fd408, %fd70, %fd339, %fd406;
	ld.global.nc.f64 	%fd409, [%rd16+-32];
	ld.global.nc.f64 	%fd410, [%rd16+-64];
	sub.f64 	%fd411, %fd407, %fd408;
	mul.f64 	%fd751, %fd411, %fd409;
	add.f64 	%fd412, %fd407, %fd408;
	mul.f64 	%fd755, %fd412, %fd410;
	fma.rn.f64 	%fd413, %fd71, %fd322, 0d0000000000000000;
	fma.rn.f64 	%fd414, %fd72, %fd323, 0d0000000000000000;
	fma.rn.f64 	%fd415, %fd73, %fd326, %fd413;
	fma.rn.f64 	%fd416, %fd74, %fd327, %fd414;
	fma.rn.f64 	%fd417, %fd75, %fd330, %fd415;
	fma.rn.f64 	%fd418, %fd76, %fd331, %fd416;
	fma.rn.f64 	%fd419, %fd77, %fd334, %fd417;
	fma.rn.f64 	%fd420, %fd78, %fd335, %fd418;
	fma.rn.f64 	%fd421, %fd79, %fd338, %fd419;
	fma.rn.f64 	%fd422, %fd80, %fd339, %fd420;
	ld.global.nc.f64 	%fd423, [%rd16+-40];
	ld.global.nc.f64 	%fd424, [%rd16+-56];
	sub.f64 	%fd425, %fd421, %fd422;
	mul.f64 	%fd752, %fd425, %fd423;
	add.f64 	%fd426, %fd421, %fd422;
	mul.f64 	%fd754, %fd426, %fd424;
	fma.rn.f64 	%fd427, %fd81, %fd322, 0d0000000000000000;
	fma.rn.f64 	%fd428, %fd82, %fd323, 0d0000000000000000;
	fma.rn.f64 	%fd429, %fd83, %fd326, %fd427;
	fma.rn.f64 	%fd430, %fd84, %fd327, %fd428;
	fma.rn.f64 	%fd431, %fd85, %fd330, %fd429;
	fma.rn.f64 	%fd432, %fd86, %fd331, %fd430;
	fma.rn.f64 	%fd433, %fd87, %fd334, %fd431;
	fma.rn.f64 	%fd434, %fd88, %fd335, %fd432;
	fma.rn.f64 	%fd435, %fd89, %fd338, %fd433;
	fma.rn.f64 	%fd436, %fd90, %fd339, %fd434;
	ld.global.nc.f64 	%fd437, [%rd16+-48];
	add.f64 	%fd438, %fd435, %fd436;
	mul.f64 	%fd753, %fd438, %fd437;
	bar.sync 	0;
	add.f64 	%fd439, %fd759, %fd353;
	sub.f64 	%fd440, %fd759, %fd353;
	add.f64 	%fd441, %fd758, %fd368;
	sub.f64 	%fd442, %fd758, %fd368;
	add.f64 	%fd443, %fd757, %fd383;
	sub.f64 	%fd444, %fd757, %fd383;
	add.f64 	%fd445, %fd756, %fd750;
	sub.f64 	%fd446, %fd756, %fd750;
	add.f64 	%fd447, %fd755, %fd751;
	sub.f64 	%fd448, %fd755, %fd751;
	add.f64 	%fd449, %fd754, %fd752;
	sub.f64 	%fd450, %fd754, %fd752;
	add.f64 	%fd451, %fd753, %fd753;
	sub.f64 	%fd452, %fd753, %fd753;
	mul.f64 	%fd453, %fd451, 0d3FE0000000000000;
	fma.rn.f64 	%fd454, %fd21, %fd439, 0d0000000000000000;
	fma.rn.f64 	%fd455, %fd22, %fd440, 0d0000000000000000;
	fma.rn.f64 	%fd456, %fd31, %fd441, %fd454;
	fma.rn.f64 	%fd457, %fd32, %fd442, %fd455;
	fma.rn.f64 	%fd458, %fd41, %fd443, %fd456;
	fma.rn.f64 	%fd459, %fd42, %fd444, %fd457;
	fma.rn.f64 	%fd460, %fd51, %fd445, %fd458;
	fma.rn.f64 	%fd461, %fd52, %fd446, %fd459;
	fma.rn.f64 	%fd462, %fd61, %fd447, %fd460;
	fma.rn.f64 	%fd463, %fd62, %fd448, %fd461;
	fma.rn.f64 	%fd464, %fd71, %fd449, %fd462;
	fma.rn.f64 	%fd465, %fd72, %fd450, %fd463;
	fma.rn.f64 	%fd466, %fd81, %fd453, %fd464;
	fma.rn.f64 	%fd467, %fd82, %fd452, %fd465;
	sub.f64 	%fd468, %fd466, %fd467;
	st.shared.f64 	[%r37+72], %fd468;
	add.f64 	%fd469, %fd466, %fd467;
	st.shared.f64 	[%r37], %fd469;
	fma.rn.f64 	%fd470, %fd23, %fd439, 0d0000000000000000;
	fma.rn.f64 	%fd471, %fd24, %fd440, 0d0000000000000000;
	fma.rn.f64 	%fd472, %fd33, %fd441, %fd470;
	fma.rn.f64 	%fd473, %fd34, %fd442, %fd471;
	fma.rn.f64 	%fd474, %fd43, %fd443, %fd472;
	fma.rn.f64 	%fd475, %fd44, %fd444, %fd473;
	fma.rn.f64 	%fd476, %fd53, %fd445, %fd474;
	fma.rn.f64 	%fd477, %fd54, %fd446, %fd475;
	fma.rn.f64 	%fd478, %fd63, %fd447, %fd476;
	fma.rn.f64 	%fd479, %fd64, %fd448, %fd477;
	fma.rn.f64 	%fd480, %fd73, %fd449, %fd478;
	fma.rn.f64 	%fd481, %fd74, %fd450, %fd479;
	fma.rn.f64 	%fd482, %fd83, %fd453, %fd480;
	fma.rn.f64 	%fd483, %fd84, %fd452, %fd481;
	sub.f64 	%fd484, %fd482, %fd483;
	st.shared.f64 	[%r37+64], %fd484;
	add.f64 	%fd485, %fd482, %fd483;
	st.shared.f64 	[%r37+8], %fd485;
	fma.rn.f64 	%fd486, %fd25, %fd439, 0d0000000000000000;
	fma.rn.f64 	%fd487, %fd26, %fd440, 0d0000000000000000;
	fma.rn.f64 	%fd488, %fd35, %fd441, %fd486;
	fma.rn.f64 	%fd489, %fd36, %fd442, %fd487;
	fma.rn.f64 	%fd490, %fd45, %fd443, %fd488;
	fma.rn.f64 	%fd491, %fd46, %fd444, %fd489;
	fma.rn.f64 	%fd492, %fd55, %fd445, %fd490;
	fma.rn.f64 	%fd493, %fd56, %fd446, %fd491;
	fma.rn.f64 	%fd494, %fd65, %fd447, %fd492;
	fma.rn.f64 	%fd495, %fd66, %fd448, %fd493;
	fma.rn.f64 	%fd496, %fd75, %fd449, %fd494;
	fma.rn.f64 	%fd497, %fd76, %fd450, %fd495;
	fma.rn.f64 	%fd498, %fd85, %fd453, %fd496;
	fma.rn.f64 	%fd499, %fd86, %fd452, %fd497;
	sub.f64 	%fd500, %fd498, %fd499;
	st.shared.f64 	[%r37+56], %fd500;
	add.f64 	%fd501, %fd498, %fd499;
	st.shared.f64 	[%r37+16], %fd501;
	fma.rn.f64 	%fd502, %fd27, %fd439, 0d0000000000000000;
	fma.rn.f64 	%fd503, %fd28, %fd440, 0d0000000000000000;
	fma.rn.f64 	%fd504, %fd37, %fd441, %fd502;
	fma.rn.f64 	%fd505, %fd38, %fd442, %fd503;
	fma.rn.f64 	%fd506, %fd47, %fd443, %fd504;
	fma.rn.f64 	%fd507, %fd48, %fd444, %fd505;
	fma.rn.f64 	%fd508, %fd57, %fd445, %fd506;
	fma.rn.f64 	%fd509, %fd58, %fd446, %fd507;
	fma.rn.f64 	%fd510, %fd67, %fd447, %fd508;
	fma.rn.f64 	%fd511, %fd68, %fd448, %fd509;
	fma.rn.f64 	%fd512, %fd77, %fd449, %fd510;
	fma.rn.f64 	%fd513, %fd78, %fd450, %fd511;
	fma.rn.f64 	%fd514, %fd87, %fd453, %fd512;
	fma.rn.f64 	%fd515, %fd88, %fd452, %fd513;
	sub.f64 	%fd516, %fd514, %fd515;
	st.shared.f64 	[%r37+48], %fd516;
	add.f64 	%fd517, %fd514, %fd515;
	st.shared.f64 	[%r37+24], %fd517;
	fma.rn.f64 	%fd518, %fd29, %fd439, 0d0000000000000000;
	fma.rn.f64 	%fd519, %fd30, %fd440, 0d0000000000000000;
	fma.rn.f64 	%fd520, %fd39, %fd441, %fd518;
	fma.rn.f64 	%fd521, %fd40, %fd442, %fd519;
	fma.rn.f64 	%fd522, %fd49, %fd443, %fd520;
	fma.rn.f64 	%fd523, %fd50, %fd444, %fd521;
	fma.rn.f64 	%fd524, %fd59, %fd445, %fd522;
	fma.rn.f64 	%fd525, %fd60, %fd446, %fd523;
	fma.rn.f64 	%fd526, %fd69, %fd447, %fd524;
	fma.rn.f64 	%fd527, %fd70, %fd448, %fd525;
	fma.rn.f64 	%fd528, %fd79, %fd449, %fd526;
	fma.rn.f64 	%fd529, %fd80, %fd450, %fd527;
	fma.rn.f64 	%fd530, %fd89, %fd453, %fd528;
	fma.rn.f64 	%fd531, %fd90, %fd452, %fd529;
	sub.f64 	%fd532, %fd530, %fd531;
	st.shared.f64 	[%r37+40], %fd532;
	add.f64 	%fd533, %fd530, %fd531;
	st.shared.f64 	[%r37+32], %fd533;
	bar.sync 	0;
	@%p10 bra 	$L__BB260_10;
	ld.shared.f64 	%fd534, [%r6];
	ld.shared.f64 	%fd535, [%r6+1248];
	add.f64 	%fd536, %fd534, %fd535;
	sub.f64 	%fd537, %fd534, %fd535;
	ld.shared.f64 	%fd538, [%r6+104];
	ld.shared.f64 	%fd539, [%r6+1144];
	add.f64 	%fd540, %fd538, %fd539;
	sub.f64 	%fd541, %fd538, %fd539;
	ld.shared.f64 	%fd542, [%r6+208];
	ld.shared.f64 	%fd543, [%r6+1040];
	add.f64 	%fd544, %fd542, %fd543;
	sub.f64 	%fd545, %fd542, %fd543;
	ld.shared.f64 	%fd546, [%r6+312];
	ld.shared.f64 	%fd547, [%r6+936];
	add.f64 	%fd548, %fd546, %fd547;
	sub.f64 	%fd549, %fd546, %fd547;
	ld.shared.f64 	%fd550, [%r6+416];
	ld.shared.f64 	%fd551, [%r6+832];
	add.f64 	%fd552, %fd550, %fd551;
	sub.f64 	%fd553, %fd550, %fd551;
	ld.shared.f64 	%fd554, [%r6+520];
	ld.shared.f64 	%fd555, [%r6+728];
	add.f64 	%fd556, %fd554, %fd555;
	sub.f64 	%fd557, %fd554, %fd555;
	ld.shared.f64 	%fd558, [%r6+624];
	add.f64 	%fd559, %fd558, %fd558;
	sub.f64 	%fd560, %fd558, %fd558;
	mul.f64 	%fd561, %fd559, 0d3FE0000000000000;
	fma.rn.f64 	%fd562, %fd21, %fd536, 0d0000000000000000;
	fma.rn.f64 	%fd563, %fd22, %fd537, 0d0000000000000000;
	fma.rn.f64 	%fd564, %fd31, %fd540, %fd562;
	fma.rn.f64 	%fd565, %fd32, %fd541, %fd563;
	fma.rn.f64 	%fd566, %fd41, %fd544, %fd564;
	fma.rn.f64 	%fd567, %fd42, %fd545, %fd565;
	fma.rn.f64 	%fd568, %fd51, %fd548, %fd566;
	fma.rn.f64 	%fd569, %fd52, %fd549, %fd567;
	fma.rn.f64 	%fd570, %fd61, %fd552, %fd568;
	fma.rn.f64 	%fd571, %fd62, %fd553, %fd569;
	fma.rn.f64 	%fd572, %fd71, %fd556, %fd570;
	fma.rn.f64 	%fd573, %fd72, %fd557, %fd571;
	fma.rn.f64 	%fd574, %fd81, %fd561, %fd572;
	fma.rn.f64 	%fd575, %fd82, %fd560, %fd573;
	sub.f64 	%fd576, %fd574, %fd575;
	st.shared.f64 	[%r6+936], %fd576;
	add.f64 	%fd577, %fd574, %fd575;
	st.shared.f64 	[%r6], %fd577;
	fma.rn.f64 	%fd578, %fd23, %fd536, 0d0000000000000000;
	fma.rn.f64 	%fd579, %fd24, %fd537, 0d0000000000000000;
	fma.rn.f64 	%fd580, %fd33, %fd540, %fd578;
	fma.rn.f64 	%fd581, %fd34, %fd541, %fd579;
	fma.rn.f64 	%fd582, %fd43, %fd544, %fd580;
	fma.rn.f64 	%fd583, %fd44, %fd545, %fd581;
	fma.rn.f64 	%fd584, %fd53, %fd548, %fd582;
	fma.rn.f64 	%fd585, %fd54, %fd549, %fd583;
	fma.rn.f64 	%fd586, %fd63, %fd552, %fd584;
	fma.rn.f64 	%fd587, %fd64, %fd553, %fd585;
	fma.rn.f64 	%fd588, %fd73, %fd556, %fd586;
	fma.rn.f64 	%fd589, %fd74, %fd557, %fd587;
	fma.rn.f64 	%fd590, %fd83, %fd561, %fd588;
	fma.rn.f64 	%fd591, %fd84, %fd560, %fd589;
	sub.f64 	%fd592, %fd590, %fd591;
	st.shared.f64 	[%r6+832], %fd592;
	add.f64 	%fd593, %fd590, %fd591;
	st.shared.f64 	[%r6+104], %fd593;
	fma.rn.f64 	%fd594, %fd25, %fd536, 0d0000000000000000;
	fma.rn.f64 	%fd595, %fd26, %fd537, 0d0000000000000000;
	fma.rn.f64 	%fd596, %fd35, %fd540, %fd594;
	fma.rn.f64 	%fd597, %fd36, %fd541, %fd595;
	fma.rn.f64 	%fd598, %fd45, %fd544, %fd596;
	fma.rn.f64 	%fd599, %fd46, %fd545, %fd597;
	fma.rn.f64 	%fd600, %fd55, %fd548, %fd598;
	fma.rn.f64 	%fd601, %fd56, %fd549, %fd599;
	fma.rn.f64 	%fd602, %fd65, %fd552, %fd600;
	fma.rn.f64 	%fd603, %fd66, %fd553, %fd601;
	fma.rn.f64 	%fd604, %fd75, %fd556, %fd602;
	fma.rn.f64 	%fd605, %fd76, %fd557, %fd603;
	fma.rn.f64 	%fd606, %fd85, %fd561, %fd604;
	fma.rn.f64 	%fd607, %fd86, %fd560, %fd605;
	sub.f64 	%fd608, %fd606, %fd607;
	st.shared.f64 	[%r6+728], %fd608;
	add.f64 	%fd609, %fd606, %fd607;
	st.shared.f64 	[%r6+208], %fd609;
	fma.rn.f64 	%fd610, %fd27, %fd536, 0d0000000000000000;
	fma.rn.f64 	%fd611, %fd28, %fd537, 0d0000000000000000;
	fma.rn.f64 	%fd612, %fd37, %fd540, %fd610;
	fma.rn.f64 	%fd613, %fd38, %fd541, %fd611;
	fma.rn.f64 	%fd614, %fd47, %fd544, %fd612;
	fma.rn.f64 	%fd615, %fd48, %fd545, %fd613;
	fma.rn.f64 	%fd616, %fd57, %fd548, %fd614;
	fma.rn.f64 	%fd617, %fd58, %fd549, %fd615;
	fma.rn.f64 	%fd618, %fd67, %fd552, %fd616;
	fma.rn.f64 	%fd619, %fd68, %fd553, %fd617;
	fma.rn.f64 	%fd620, %fd77, %fd556, %fd618;
	fma.rn.f64 	%fd621, %fd78, %fd557, %fd619;
	fma.rn.f64 	%fd622, %fd87, %fd561, %fd620;
	fma.rn.f64 	%fd623, %fd88, %fd560, %fd621;
	sub.f64 	%fd624, %fd622, %fd623;
	st.shared.f64 	[%r6+624], %fd624;
	add.f64 	%fd625, %fd622, %fd623;
	st.shared.f64 	[%r6+312], %fd625;
	fma.rn.f64 	%fd626, %fd29, %fd536, 0d0000000000000000;
	fma.rn.f64 	%fd627, %fd30, %fd537, 0d0000000000000000;
	fma.rn.f64 	%fd628, %fd39, %fd540, %fd626;
	fma.rn.f64 	%fd629, %fd40, %fd541, %fd627;
	fma.rn.f64 	%fd630, %fd49, %fd544, %fd628;
	fma.rn.f64 	%fd631, %fd50, %fd545, %fd629;
	fma.rn.f64 	%fd632, %fd59, %fd548, %fd630;
	fma.rn.f64 	%fd633, %fd60, %fd549, %fd631;
	fma.rn.f64 	%fd634, %fd69, %fd552, %fd632;
	fma.rn.f64 	%fd635, %fd70, %fd553, %fd633;
	fma.rn.f64 	%fd636, %fd79, %fd556, %fd634;
	fma.rn.f64 	%fd637, %fd80, %fd557, %fd635;
	fma.rn.f64 	%fd638, %fd89, %fd561, %fd636;
	fma.rn.f64 	%fd639, %fd90, %fd560, %fd637;
	sub.f64 	%fd640, %fd638, %fd639;
	st.shared.f64 	[%r6+520], %fd640;
	add.f64 	%fd641, %fd638, %fd639;
	st.shared.f64 	[%r6+416], %fd641;
$L__BB260_10:
	mov.u32 	%r45, %tid.x;
	setp.gt.u32 	%p11, %r45, 99;
	bar.sync 	0;
	@%p11 bra 	$L__BB260_12;
	ld.shared.f64 	%fd642, [%r5];
	ld.shared.f64 	%fd643, [%r5+16224];
	add.f64 	%fd644, %fd642, %fd643;
	sub.f64 	%fd645, %fd642, %fd643;
	ld.shared.f64 	%fd646, [%r5+1352];
	ld.shared.f64 	%fd647, [%r5+14872];
	add.f64 	%fd648, %fd646, %fd647;
	sub.f64 	%fd649, %fd646, %fd647;
	ld.shared.f64 	%fd650, [%r5+2704];
	ld.shared.f64 	%fd651, [%r5+13520];
	add.f64 	%fd652, %fd650, %fd651;
	sub.f64 	%fd653, %fd650, %fd651;
	ld.shared.f64 	%fd654, [%r5+4056];
	ld.shared.f64 	%fd655, [%r5+12168];
	add.f64 	%fd656, %fd654, %fd655;
	sub.f64 	%fd657, %fd654, %fd655;
	ld.shared.f64 	%fd658, [%r5+5408];
	ld.shared.f64 	%fd659, [%r5+10816];
	add.f64 	%fd660, %fd658, %fd659;
	sub.f64 	%fd661, %fd658, %fd659;
	ld.shared.f64 	%fd662, [%r5+6760];
	ld.shared.f64 	%fd663, [%r5+9464];
	add.f64 	%fd664, %fd662, %fd663;
	sub.f64 	%fd665, %fd662, %fd663;
	ld.shared.f64 	%fd666, [%r5+8112];
	add.f64 	%fd667, %fd666, %fd666;
	sub.f64 	%fd668, %fd666, %fd666;
	mul.f64 	%fd669, %fd667, 0d3FE0000000000000;
	fma.rn.f64 	%fd670, %fd21, %fd644, 0d0000000000000000;
	fma.rn.f64 	%fd671, %fd22, %fd645, 0d0000000000000000;
	fma.rn.f64 	%fd672, %fd31, %fd648, %fd670;
	fma.rn.f64 	%fd673, %fd32, %fd649, %fd671;
	fma.rn.f64 	%fd674, %fd41, %fd652, %fd672;
	fma.rn.f64 	%fd675, %fd42, %fd653, %fd673;
	fma.rn.f64 	%fd676, %fd51, %fd656, %fd674;
	fma.rn.f64 	%fd677, %fd52, %fd657, %fd675;
	fma.rn.f64 	%fd678, %fd61, %fd660, %fd676;
	fma.rn.f64 	%fd679, %fd62, %fd661, %fd677;
	fma.rn.f64 	%fd680, %fd71, %fd664, %fd678;
	fma.rn.f64 	%fd681, %fd72, %fd665, %fd679;
	fma.rn.f64 	%fd682, %fd81, %fd669, %fd680;
	fma.rn.f64 	%fd683, %fd82, %fd668, %fd681;
	sub.f64 	%fd750, %fd682, %fd683;
	add.f64 	%fd759, %fd682, %fd683;
	fma.rn.f64 	%fd684, %fd23, %fd644, 0d0000000000000000;
	fma.rn.f64 	%fd685, %fd24, %fd645, 0d0000000000000000;
	fma.rn.f64 	%fd686, %fd33, %fd648, %fd684;
	fma.rn.f64 	%fd687, %fd34, %fd649, %fd685;
	fma.rn.f64 	%fd688, %fd43, %fd652, %fd686;
	fma.rn.f64 	%fd689, %fd44, %fd653, %fd687;
	fma.rn.f64 	%fd690, %fd53, %fd656, %fd688;
	fma.rn.f64 	%fd691, %fd54, %fd657, %fd689;
	fma.rn.f64 	%fd692, %fd63, %fd660, %fd690;
	fma.rn.f64 	%fd693, %fd64, %fd661, %fd691;
	fma.rn.f64 	%fd694, %fd73, %fd664, %fd692;
	fma.rn.f64 	%fd695, %fd74, %fd665, %fd693;
	fma.rn.f64 	%fd696, %fd83, %fd669, %fd694;
	fma.rn.f64 	%fd697, %fd84, %fd668, %fd695;
	sub.f64 	%fd751, %fd696, %fd697;
	add.f64 	%fd758, %fd696, %fd697;
	fma.rn.f64 	%fd698, %fd25, %fd644, 0d0000000000000000;
	fma.rn.f64 	%fd699, %fd26, %fd645, 0d0000000000000000;
	fma.rn.f64 	%fd700, %fd35, %fd648, %fd698;
	fma.rn.f64 	%fd701, %fd36, %fd649, %fd699;
	fma.rn.f64 	%fd702, %fd45, %fd652, %fd700;
	fma.rn.f64 	%fd703, %fd46, %fd653, %fd701;
	fma.rn.f64 	%fd704, %fd55, %fd656, %fd702;
	fma.rn.f64 	%fd705, %fd56, %fd657, %fd703;
	fma.rn.f64 	%fd706, %fd65, %fd660, %fd704;
	fma.rn.f64 	%fd707, %fd66, %fd661, %fd705;
	fma.rn.f64 	%fd708, %fd75, %fd664, %fd706;
	fma.rn.f64 	%fd709, %fd76, %fd665, %fd707;
	fma.rn.f64 	%fd710, %fd85, %fd669, %fd708;
	fma.rn.f64 	%fd711, %fd86, %fd668, %fd709;
	sub.f64 	%fd752, %fd710, %fd711;
	add.f64 	%fd757, %fd710, %fd711;
	fma.rn.f64 	%fd712, %fd27, %fd644, 0d0000000000000000;
	fma.rn.f64 	%fd713, %fd28, %fd645, 0d0000000000000000;
	fma.rn.f64 	%fd714, %fd37, %fd648, %fd712;
	fma.rn.f64 	%fd715, %fd38, %fd649, %fd713;
	fma.rn.f64 	%fd716, %fd47, %fd652, %fd714;
	fma.rn.f64 	%fd717, %fd48, %fd653, %fd715;
	fma.rn.f64 	%fd718, %fd57, %fd656, %fd716;
	fma.rn.f64 	%fd719, %fd58, %fd657, %fd717;
	fma.rn.f64 	%fd720, %fd67, %fd660, %fd718;
	fma.rn.f64 	%fd721, %fd68, %fd661, %fd719;
	fma.rn.f64 	%fd722, %fd77, %fd664, %fd720;
	fma.rn.f64 	%fd723, %fd78, %fd665, %fd721;
	fma.rn.f64 	%fd724, %fd87, %fd669, %fd722;
	fma.rn.f64 	%fd725, %fd88, %fd668, %fd723;
	sub.f64 	%fd753, %fd724, %fd725;
	add.f64 	%fd756, %fd724, %fd725;
	fma.rn.f64 	%fd726, %fd29, %fd644, 0d0000000000000000;
	fma.rn.f64 	%fd727, %fd30, %fd645, 0d0000000000000000;
	fma.rn.f64 	%fd728, %fd39, %fd648, %fd726;
	fma.rn.f64 	%fd729, %fd40, %fd649, %fd727;
	fma.rn.f64 	%fd730, %fd49, %fd652, %fd728;
	fma.rn.f64 	%fd731, %fd50, %fd653, %fd729;
	fma.rn.f64 	%fd732, %fd59, %fd656, %fd730;
	fma.rn.f64 	%fd733, %fd60, %fd657, %fd731;
	fma.rn.f64 	%fd734, %fd69, %fd660, %fd732;
	fma.rn.f64 	%fd735, %fd70, %fd661, %fd733;
	fma.rn.f64 	%fd736, %fd79, %fd664, %fd734;
	fma.rn.f64 	%fd737, %fd80, %fd665, %fd735;
	fma.rn.f64 	%fd738, %fd89, %fd669, %fd736;
	fma.rn.f64 	%fd739, %fd90, %fd668, %fd737;
	sub.f64 	%fd754, %fd738, %fd739;
	add.f64 	%fd755, %fd738, %fd739;
$L__BB260_12:
	bar.sync 	0;
	@%p4 bra 	$L__BB260_14;
	ld.param.u64 	%rd21, [_Z32massMatrixMultiplyRegisterKernelILi10ELi13ELi1EEviPKdS1_S1_S1_Pd_param_5];
	mov.u32 	%r46, %ctaid.x;
	mov.u32 	%r47, %tid.y;
	add.s32 	%r48, %r46, %r47;
	mov.u32 	%r49, %tid.x;
	mad.lo.s32 	%r50, %r48, 1000, %r49;
	cvta.to.global.u64 	%rd17, %rd21;
	mul.wide.s32 	%rd18, %r50, 8;
	add.s64 	%rd19, %rd17, %rd18;
	st.global.f64 	[%rd19], %fd759;
	st.global.f64 	[%rd19+800], %fd758;
	st.global.f64 	[%rd19+1600], %fd757;
	st.global.f64 	[%rd19+2400], %fd756;
	st.global.f64 	[%rd19+3200], %fd755;
	st.global.f64 	[%rd19+4000], %fd754;
	st.global.f64 	[%rd19+4800], %fd753;
	st.global.f64 	[%rd19+5600], %fd752;
	st.global.f64 	[%rd19+6400], %fd751;
	st.global.f64 	[%rd19+7200], %fd750;
$L__BB260_14:
	ret;

}
	// .globl	_Z32massMatrixMultiplyConstantKernelILi10ELi13ELi1EEviPKdS1_S1_S1_Pd
.visible .entry _Z32massMatrixMultiplyConstantKernelILi10ELi13ELi1EEviPKdS1_S1_S1_Pd(
	.param .u32 _Z32massMatrixMultiplyConstantKernelILi10ELi13ELi1EEviPKdS1_S1_S1_Pd_param_0,
	.param .u64 .ptr .align 1 _Z32massMatrixMultiplyConstantKernelILi10ELi13ELi1EEviPKdS1_S1_S1_Pd_param_1,
	.param .u64 .ptr .align 1 _Z32massMatrixMultiplyConstantKernelILi10ELi13ELi1EEviPKdS1_S1_S1_Pd_param_2,
	.param .u64 .ptr .align 1 _Z32massMatrixMultiplyConstantKernelILi10ELi13ELi1EEviPKdS1_S1_S1_Pd_param_3,
	.param .u64 .ptr .align 1 _Z32massMatrixMultiplyConstantKernelILi10ELi13ELi1EEviPKdS1_S1_S1_Pd_param_4,
	.param .u64 .ptr .align 1 _Z32massMatrixMultiplyConstantKernelILi10ELi13ELi1EEviPKdS1_S1_S1_Pd_param_5
)
{
	.reg .pred 	%p<10>;
	.reg .b16 	%rs<13>;
	.reg .b32 	%r<39>;
	.reg .b64 	%rd<15>;
	.reg .b64 	%fd<1032>;
	// demoted variable
	.shared .align 8 .b8 _ZZ32massMatrixMultiplyConstantKernelILi10ELi13ELi1EEviPKdS1_S1_S1_PdE6s_tmp1[17576];
	ld.param.u32 	%r8, [_Z32massMatrixMultiplyConstantKernelILi10ELi13ELi1EEviPKdS1_S1_S1_Pd_param_0];
	ld.param.u64 	%rd2, [_Z32massMatrixMultiplyConstantKernelILi10ELi13ELi1EEviPKdS1_S1_S1_Pd_param_4];
	mov.u32 	%r9, %tid.x;
	mov.u32 	%r2, %tid.y;
	mov.u32 	%r10, %ctaid.x;
	add.s32 	%r3, %r10, %r2;
	cvt.u16.u32 	%rs2, %r9;
	mul.hi.u16 	%rs3, %rs2, -13107;
	shr.u16 	%rs4, %rs3, 3;
	mul.lo.s16 	%rs5, %rs4, 10;
	sub.s16 	%rs1, %rs2, %rs5;
	setp.lt.s32 	%p2, %r3, %r8;
	setp.lt.u32 	%p3, %r9, 100;
	and.pred  	%p1, %p2, %p3;
	not.pred 	%p4, %p1;
	@%p4 bra 	$L__BB261_2;
	cvta.to.global.u64 	%rd4, %rd2;
	mad.lo.s32 	%r11, %r3, 1000, %r9;
	mul.wide.s32 	%rd5, %r11, 8;
	add.s64 	%rd6, %rd4, %rd5;
	ld.global.nc.f64 	%fd978, [%rd6];
	ld.global.nc.f64 	%fd977, [%rd6+800];
	ld.global.nc.f64 	%fd976, [%rd6+1600];
	ld.global.nc.f64 	%fd975, [%rd6+2400];
	ld.global.nc.f64 	%fd974, [%rd6+3200];
	ld.global.nc.f64 	%fd973, [%rd6+4000];
	ld.global.nc.f64 	%fd972, [%rd6+4800];
	ld.global.nc.f64 	%fd971, [%rd6+5600];
	ld.global.nc.f64 	%fd970, [%rd6+6400];
	ld.global.nc.f64 	%fd969, [%rd6+7200];
$L__BB261_2:
	setp.gt.u32 	%p5, %r9, 99;
	bar.sync 	0;
	ld.const.f64 	%fd21, [const_oddDofToQuad];
	ld.const.f64 	%fd22, [const_evenDofToQuad];
	ld.const.f64 	%fd23, [const_oddDofToQuad+8];
	ld.const.f64 	%fd24, [const_evenDofToQuad+8];
	ld.const.f64 	%fd25, [const_oddDofToQuad+16];
	ld.const.f64 	%fd26, [const_evenDofToQuad+16];
	ld.const.f64 	%fd27, [const_oddDofToQuad+24];
	ld.const.f64 	%fd28, [const_evenDofToQuad+24];
	ld.const.f64 	%fd29, [const_oddDofToQuad+32];
	ld.const.f64 	%fd30, [const_evenDofToQuad+32];
	ld.const.f64 	%fd31, [const_oddDofToQuad+40];
	ld.const.f64 	%fd32, [const_evenDofToQuad+40];
	ld.const.f64 	%fd33, [const_oddDofToQuad+48];
	ld.const.f64 	%fd34, [const_evenDofToQuad+48];
	ld.const.f64 	%fd35, [const_oddDofToQuad+56];
	ld.const.f64 	%fd36, [const_evenDofToQuad+56];
	ld.const.f64 	%fd37, [const_oddDofToQuad+64];
	ld.const.f64 	%fd38, [const_evenDofToQuad+64];
	ld.const.f64 	%fd39, [const_oddDofToQuad+72];
	ld.const.f64 	%fd40, [const_evenDofToQuad+72];
	ld.const.f64 	%fd41, [const_oddDofToQuad+80];
	ld.const.f64 	%fd42, [const_evenDofToQuad+80];
	ld.const.f64 	%fd43, [const_oddDofToQuad+88];
	ld.const.f64 	%fd44, [const_evenDofToQuad+88];
	ld.const.f64 	%fd45, [const_oddDofToQuad+96];
	ld.const.f64 	%fd46, [const_evenDofToQuad+96];
	ld.const.f64 	%fd47, [const_oddDofToQuad+104];
	mov.u32 	%r12, _ZZ32massMatrixMultiplyConstantKernelILi10ELi13ELi1EEviPKdS1_S1_S1_PdE6s_tmp1;
	mad.lo.s32 	%r13, %r2, 17576, %r12;
	mul.lo.s16 	%rs7, %rs2, 205;
	shr.u16 	%rs8, %rs7, 11;
	cvt.u32.u16 	%r4, %rs8;
	mul.wide.u16 	%r14, %rs8, 104;
	add.s32 	%r5, %r13, %r14;
	mul.wide.u16 	%r15, %rs1, 8;
	add.s32 	%r6, %r5, %r15;
	@%p5 bra 	$L__BB261_4;
	add.f64 	%fd208, %fd978, %fd969;
	sub.f64 	%fd209, %fd978, %fd969;
	add.f64 	%fd210, %fd977, %fd970;
	sub.f64 	%fd211, %fd977, %fd970;
	add.f64 	%fd212, %fd976, %fd971;
	sub.f64 	%fd213, %fd976, %fd971;
	add.f64 	%fd214, %fd975, %fd972;
	sub.f64 	%fd215, %fd975, %fd972;
	add.f64 	%fd216, %fd974, %fd973;
	sub.f64 	%fd217, %fd974, %fd973;
	fma.rn.f64 	%fd218, %fd21, %fd208, 0d0000000000000000;
	fma.rn.f64 	%fd219, %fd22, %fd209, 0d0000000000000000;
	fma.rn.f64 	%fd220, %fd23, %fd210, %fd218;
	fma.rn.f64 	%fd221, %fd24, %fd211, %fd219;
	fma.rn.f64 	%fd222, %fd25, %fd212, %fd220;
	fma.rn.f64 	%fd223, %fd26, %fd213, %fd221;
	fma.rn.f64 	%fd224, %fd27, %fd214, %fd222;
	fma.rn.f64 	%fd225, %fd28, %fd215, %fd223;
	fma.rn.f64 	%fd226, %fd29, %fd216, %fd224;
	fma.rn.f64 	%fd227, %fd30, %fd217, %fd225;
	sub.f64 	%fd228, %fd226, %fd227;
	st.shared.f64 	[%r6+16224], %fd228;
	add.f64 	%fd229, %fd227, %fd226;
	st.shared.f64 	[%r6], %fd229;
	fma.rn.f64 	%fd230, %fd31, %fd208, 0d0000000000000000;
	fma.rn.f64 	%fd231, %fd32, %fd209, 0d0000000000000000;
	fma.rn.f64 	%fd232, %fd33, %fd210, %fd230;
	fma.rn.f64 	%fd233, %fd34, %fd211, %fd231;
	fma.rn.f64 	%fd234, %fd35, %fd212, %fd232;
	fma.rn.f64 	%fd235, %fd36, %fd213, %fd233;
	fma.rn.f64 	%fd236, %fd37, %fd214, %fd234;
	fma.rn.f64 	%fd237, %fd38, %fd215, %fd235;
	fma.rn.f64 	%fd238, %fd39, %fd216, %fd236;
	fma.rn.f64 	%fd239, %fd40, %fd217, %fd237;
	sub.f64 	%fd240, %fd238, %fd239;
	st.shared.f64 	[%r6+14872], %fd240;
	add.f64 	%fd241, %fd239, %fd238;
	st.shared.f64 	[%r6+1352], %fd241;
	fma.rn.f64 	%fd242, %fd41, %fd208, 0d0000000000000000;
	fma.rn.f64 	%fd243, %fd42, %fd209, 0d0000000000000000;
	fma.rn.f64 	%fd244, %fd43, %fd210, %fd242;
	fma.rn.f64 	%fd245, %fd44, %fd211, %fd243;
	fma.rn.f64 	%fd246, %fd45, %fd212, %fd244;
	fma.rn.f64 	%fd247, %fd46, %fd213, %fd245;
	fma.rn.f64 	%fd248, %fd47, %fd214, %fd246;
	ld.const.f64 	%fd249, [const_evenDofToQuad+104];
	fma.rn.f64 	%fd250, %fd249, %fd215, %fd247;
	ld.const.f64 	%fd251, [const_oddDofToQuad+112];
	fma.rn.f64 	%fd252, %fd251, %fd216, %fd248;
	ld.const.f64 	%fd253, [const_evenDofToQuad+112];
	fma.rn.f64 	%fd254, %fd253, %fd217, %fd250;
	sub.f64 	%fd255, %fd252, %fd254;
	st.shared.f64 	[%r6+13520], %fd255;
	add.f64 	%fd256, %fd254, %fd252;
	st.shared.f64 	[%r6+2704], %fd256;
	ld.const.f64 	%fd257, [const_oddDofToQuad+120];
	fma.rn.f64 	%fd258, %fd257, %fd208, 0d0000000000000000;
	ld.const.f64 	%fd259, [const_evenDofToQuad+120];
	fma.rn.f64 	%fd260, %fd259, %fd209, 0d0000000000000000;
	ld.const.f64 	%fd261, [const_oddDofToQuad+128];
	fma.rn.f64 	%fd262, %fd261, %fd210, %fd258;
	ld.const.f64 	%fd263, [const_evenDofToQuad+128];
	fma.rn.f64 	%fd264, %fd263, %fd211, %fd260;
	ld.const.f64 	%fd265, [const_oddDofToQuad+136];
	fma.rn.f64 	%fd266, %fd265, %fd212, %fd262;
	ld.const.f64 	%fd267, [const_evenDofToQuad+136];
	fma.rn.f64 	%fd268, %fd267, %fd213, %fd264;
	ld.const.f64 	%fd269, [const_oddDofToQuad+144];
	fma.rn.f64 	%fd270, %fd269, %fd214, %fd266;
	ld.const.f64 	%fd271, [const_evenDofToQuad+144];
	fma.rn.f64 	%fd272, %fd271, %fd215, %fd268;
	ld.const.f64 	%fd273, [const_oddDofToQuad+152];
	fma.rn.f64 	%fd274, %fd273, %fd216, %fd270;
	ld.const.f64 	%fd275, [const_evenDofToQuad+152];
	fma.rn.f64 	%fd276, %fd275, %fd217, %fd272;
	sub.f64 	%fd277, %fd274, %fd276;
	st.shared.f64 	[%r6+12168], %fd277;
	add.f64 	%fd278, %fd276, %fd274;
	st.shared.f64 	[%r6+4056], %fd278;
	ld.const.f64 	%fd279, [const_oddDofToQuad+160];
	fma.rn.f64 	%fd280, %fd279, %fd208, 0d0000000000000000;
	ld.const.f64 	%fd281, [const_evenDofToQuad+160];
	fma.rn.f64 	%fd282, %fd281, %fd209, 0d0000000000000000;
	ld.const.f64 	%fd283, [const_oddDofToQuad+168];
	fma.rn.f64 	%fd284, %fd283, %fd210, %fd280;
	ld.const.f64 	%fd285, [const_evenDofToQuad+168];
	fma.rn.f64 	%fd286, %fd285, %fd211, %fd282;
	ld.const.f64 	%fd287, [const_oddDofToQuad+176];
	fma.rn.f64 	%fd288, %fd287, %fd212, %fd284;
	ld.const.f64 	%fd289, [const_evenDofToQuad+176];
	fma.rn.f64 	%fd290, %fd289, %fd213, %fd286;
	ld.const.f64 	%fd291, [const_oddDofToQuad+184];
	fma.rn.f64 	%fd292, %fd291, %fd214, %fd288;
	ld.const.f64 	%fd293, [const_evenDofToQuad+184];
	fma.rn.f64 	%fd294, %fd293, %fd215, %fd290;
	ld.const.f64 	%fd295, [const_oddDofToQuad+192];
	fma.rn.f64 	%fd296, %fd295, %fd216, %fd292;
	ld.const.f64 	%fd297, [const_evenDofToQuad+192];
	fma.rn.f64 	%fd298, %fd297, %fd217, %fd294;
	sub.f64 	%fd299, %fd296, %fd298;
	st.shared.f64 	[%r6+10816], %fd299;
	add.f64 	%fd300, %fd298, %fd296;
	st.shared.f64 	[%r6+5408], %fd300;
	ld.const.f64 	%fd301, [const_oddDofToQuad+200];
	fma.rn.f64 	%fd302, %fd301, %fd208, 0d0000000000000000;
	ld.const.f64 	%fd303, [const_evenDofToQuad+200];
	fma.rn.f64 	%fd304, %fd303, %fd209, 0d0000000000000000;
	ld.const.f64 	%fd305, [const_oddDofToQuad+208];
	fma.rn.f64 	%fd306, %fd305, %fd210, %fd302;
	ld.const.f64 	%fd307, [const_evenDofToQuad+208];
	fma.rn.f64 	%fd308, %fd307, %fd211, %fd304;
	ld.const.f64 	%fd309, [const_oddDofToQuad+216];
	fma.rn.f64 	%fd310, %fd309, %fd212, %fd306;
	ld.const.f64 	%fd311, [const_evenDofToQuad+216];
	fma.rn.f64 	%fd312, %fd311, %fd213, %fd308;
	ld.const.f64 	%fd313, [const_oddDofToQuad+224];
	fma.rn.f64 	%fd314, %fd313, %fd214, %fd310;
	ld.const.f64 	%fd315, [const_evenDofToQuad+224];
	fma.rn.f64 	%fd316, %fd315, %fd215, %fd312;
	ld.const.f64 	%fd317, [const_oddDofToQuad+232];
	fma.rn.f64 	%fd318, %fd317, %fd216, %fd314;
	ld.const.f64 	%fd319, [const_evenDofToQuad+232];
	fma.rn.f64 	%fd320, %fd319, %fd217, %fd316;
	sub.f64 	%fd321, %fd318, %fd320;
	st.shared.f64 	[%r6+9464], %fd321;
	add.f64 	%fd322, %fd320, %fd318;
	st.shared.f64 	[%r6+6760], %fd322;
	ld.const.f64 	%fd323, [const_oddDofToQuad+240];
	fma.rn.f64 	%fd324, %fd323, %fd208, 0d0000000000000000;
	ld.const.f64 	%fd325, [const_evenDofToQuad+240];
	fma.rn.f64 	%fd326, %fd325, %fd209, 0d0000000000000000;
	ld.const.f64 	%fd327, [const_oddDofToQuad+248];
	fma.rn.f64 	%fd328, %fd327, %fd210, %fd324;
	ld.const.f64 	%fd329, [const_evenDofToQuad+248];
	fma.rn.f64 	%fd330, %fd329, %fd211, %fd326;
	ld.const.f64 	%fd331, [const_oddDofToQuad+256];
	fma.rn.f64 	%fd332, %fd331, %fd212, %fd328;
	ld.const.f64 	%fd333, [const_evenDofToQuad+256];
	fma.rn.f64 	%fd334, %fd333, %fd213, %fd330;
	ld.const.f64 	%fd335, [const_oddDofToQuad+264];
	fma.rn.f64 	%fd336, %fd335, %fd214, %fd332;
	ld.const.f64 	%fd337, [const_evenDofToQuad+264];
	fma.rn.f64 	%fd338, %fd337, %fd215, %fd334;
	ld.const.f64 	%fd339, [const_oddDofToQuad+272];
	fma.rn.f64 	%fd340, %fd339, %fd216, %fd336;
	ld.const.f64 	%fd341, [const_evenDofToQuad+272];
	fma.rn.f64 	%fd342, %fd341, %fd217, %fd338;
	add.f64 	%fd343, %fd342, %fd340;
	st.shared.f64 	[%r6+8112], %fd343;
$L__BB261_4:
	bar.sync 	0;
	setp.lt.u32 	%p6, %r9, 130;
	mad.lo.s32 	%r16, %r4, 1248, %r5;
	add.s32 	%r7, %r16, %r15;
	@%p6 bra 	$L__BB261_6;
	ld.const.f64 	%fd1021, [const_evenDofToQuad+104];
	ld.const.f64 	%fd1020, [const_oddDofToQuad+112];
	ld.const.f64 	%fd1019, [const_evenDofToQuad+112];
	ld.const.f64 	%fd1018, [const_oddDofToQuad+120];
	ld.const.f64 	%fd1017, [const_evenDofToQuad+120];
	ld.const.f64 	%fd1016, [const_oddDofToQuad+128];
	ld.const.f64 	%fd1015, [const_evenDofToQuad+128];
	ld.const.f64 	%fd1014, [const_oddDofToQuad+136];
	ld.const.f64 	%fd1013, [const_evenDofToQuad+136];
	ld.const.f64 	%fd1012, [const_oddDofToQuad+144];
	ld.const.f64 	%fd1011, [const_evenDofToQuad+144];
	ld.const.f64 	%fd1010, [const_oddDofToQuad+152];
	ld.const.f64 	%fd1009, [const_evenDofToQuad+152];
	ld.const.f64 	%fd1008, [const_oddDofToQuad+160];
	ld.const.f64 	%fd1007, [const_evenDofToQuad+160];
	ld.const.f64 	%fd1006, [const_oddDofToQuad+168];
	ld.const.f64 	%fd1005, [const_evenDofToQuad+168];
	ld.const.f64 	%fd1004, [const_oddDofToQuad+176];
	ld.const.f64 	%fd1003, [const_evenDofToQuad+176];
	ld.const.f64 	%fd1002, [const_oddDofToQuad+184];
	ld.const.f64 	%fd1001, [const_evenDofToQuad+184];
	ld.const.f64 	%fd1000, [const_oddDofToQuad+192];
	ld.const.f64 	%fd999, [const_evenDofToQuad+192];
	ld.const.f64 	%fd998, [const_oddDofToQuad+200];
	ld.const.f64 	%fd997, [const_evenDofToQuad+200];
	ld.const.f64 	%fd996, [const_oddDofToQuad+208];
	ld.const.f64 	%fd995, [const_evenDofToQuad+208];
	ld.const.f64 	%fd994, [const_oddDofToQuad+216];
	ld.const.f64 	%fd993, [const_evenDofToQuad+216];
	ld.const.f64 	%fd992, [const_oddDofToQuad+224];
	ld.const.f64 	%fd991, [const_evenDofToQuad+224];
	ld.const.f64 	%fd990, [const_oddDofToQuad+232];
	ld.const.f64 	%fd989, [const_evenDofToQuad+232];
	ld.const.f64 	%fd988, [const_oddDofToQuad+240];
	ld.const.f64 	%fd987, [const_evenDofToQuad+240];
	ld.const.f64 	%fd986, [const_oddDofToQuad+248];
	ld.const.f64 	%fd985, [const_evenDofToQuad+248];
	ld.const.f64 	%fd984, [const_oddDofToQuad+256];
	ld.const.f64 	%fd983, [const_evenDofToQuad+256];
	ld.const.f64 	%fd982, [const_oddDofToQuad+264];
	ld.const.f64 	%fd981, [const_evenDofToQuad+264];
	ld.const.f64 	%fd980, [const_oddDofToQuad+272];
	ld.const.f64 	%fd979, [const_evenDofToQuad+272];
	bra.uni 	$L__BB261_7;
$L__BB261_6:
	ld.shared.f64 	%fd344, [%r7];
	ld.shared.f64 	%fd345, [%r7+936];
	add.f64 	%fd346, %fd344, %fd345;
	sub.f64 	%fd347, %fd344, %fd345;
	ld.shared.f64 	%fd348, [%r7+104];
	ld.shared.f64 	%fd349, [%r7+832];
	add.f64 	%fd350, %fd348, %fd349;
	sub.f64 	%fd351, %fd348, %fd349;
	ld.shared.f64 	%fd352, [%r7+208];
	ld.shared.f64 	%fd353, [%r7+728];
	add.f64 	%fd354, %fd352, %fd353;
	sub.f64 	%fd355, %fd352, %fd353;
	ld.shared.f64 	%fd356, [%r7+312];
	ld.shared.f64 	%fd357, [%r7+624];
	add.f64 	%fd358, %fd356, %fd357;
	sub.f64 	%fd359, %fd356, %fd357;
	ld.shared.f64 	%fd360, [%r7+416];
	ld.shared.f64 	%fd361, [%r7+520];
	add.f64 	%fd362, %fd360, %fd361;
	sub.f64 	%fd363, %fd360, %fd361;
	fma.rn.f64 	%fd365, %fd21, %fd346, 0d0000000000000000;
	fma.rn.f64 	%fd367, %fd22, %fd347, 0d0000000000000000;
	fma.rn.f64 	%fd369, %fd23, %fd350, %fd365;
	fma.rn.f64 	%fd370, %fd24, %fd351, %fd367;
	fma.rn.f64 	%fd371, %fd25, %fd354, %fd369;
	fma.rn.f64 	%fd373, %fd26, %fd355, %fd370;
	fma.rn.f64 	%fd375, %fd27, %fd358, %fd371;
	fma.rn.f64 	%fd377, %fd28, %fd359, %fd373;
	fma.rn.f64 	%fd379, %fd29, %fd362, %fd375;
	fma.rn.f64 	%fd381, %fd30, %fd363, %fd377;
	sub.f64 	%fd382, %fd379, %fd381;
	st.shared.f64 	[%r7+1248], %fd382;
	add.f64 	%fd383, %fd381, %fd379;
	st.shared.f64 	[%r7], %fd383;
	fma.rn.f64 	%fd384, %fd31, %fd346, 0d0000000000000000;
	fma.rn.f64 	%fd385, %fd32, %fd347, 0d0000000000000000;
	fma.rn.f64 	%fd386, %fd33, %fd350, %fd384;
	fma.rn.f64 	%fd387, %fd34, %fd351, %fd385;
	fma.rn.f64 	%fd389, %fd35, %fd354, %fd386;
	fma.rn.f64 	%fd391, %fd36, %fd355, %fd387;
	fma.rn.f64 	%fd393, %fd37, %fd358, %fd389;
	fma.rn.f64 	%fd395, %fd38, %fd359, %fd391;
	fma.rn.f64 	%fd397, %fd39, %fd362, %fd393;
	fma.rn.f64 	%fd399, %fd40, %fd363, %fd395;
	sub.f64 	%fd400, %fd397, %fd399;
	st.shared.f64 	[%r7+1144], %fd400;
	add.f64 	%fd401, %fd399, %fd397;
	st.shared.f64 	[%r7+104], %fd401;
	fma.rn.f64 	%fd403, %fd41, %fd346, 0d0000000000000000;
	fma.rn.f64 	%fd405, %fd42, %fd347, 0d0000000000000000;
	ld.const.f64 	%fd406, [const_oddDofToQuad+88];
	fma.rn.f64 	%fd407, %fd406, %fd350, %fd403;
	ld.const.f64 	%fd408, [const_evenDofToQuad+88];
	fma.rn.f64 	%fd409, %fd408, %fd351, %fd405;
	ld.const.f64 	%fd410, [const_oddDofToQuad+96];
	fma.rn.f64 	%fd411, %fd410, %fd354, %fd407;
	ld.const.f64 	%fd412, [const_evenDofToQuad+96];
	fma.rn.f64 	%fd413, %fd412, %fd355, %fd409;
	ld.const.f64 	%fd414, [const_oddDofToQuad+104];
	fma.rn.f64 	%fd415, %fd414, %fd358, %fd411;
	ld.const.f64 	%fd1021, [const_evenDofToQuad+104];
	fma.rn.f64 	%fd416, %fd1021, %fd359, %fd413;
	ld.const.f64 	%fd1020, [const_oddDofToQuad+112];
	fma.rn.f64 	%fd417, %fd1020, %fd362, %fd415;
	ld.const.f64 	%fd1019, [const_evenDofToQuad+112];
	fma.rn.f64 	%fd418, %fd1019, %fd363, %fd416;
	sub.f64 	%fd419, %fd417, %fd418;
	st.shared.f64 	[%r7+1040], %fd419;
	add.f64 	%fd420, %fd418, %fd417;
	st.shared.f64 	[%r7+208], %fd420;
	ld.const.f64 	%fd1018, [const_oddDofToQuad+120];
	fma.rn.f64 	%fd421, %fd1018, %fd346, 0d0000000000000000;
	ld.const.f64 	%fd1017, [const_evenDofToQuad+120];
	fma.rn.f64 	%fd422, %fd1017, %fd347, 0d0000000000000000;
	ld.const.f64 	%fd1016, [const_oddDofToQuad+128];
	fma.rn.f64 	%fd423, %fd1016, %fd350, %fd421;
	ld.const.f64 	%fd1015, [const_evenDofToQuad+128];
	fma.rn.f64 	%fd424, %fd1015, %fd351, %fd422;
	ld.const.f64 	%fd1014, [const_oddDofToQuad+136];
	fma.rn.f64 	%fd425, %fd1014, %fd354, %fd423;
	ld.const.f64 	%fd1013, [const_evenDofToQuad+136];
	fma.rn.f64 	%fd426, %fd1013, %fd355, %fd424;
	ld.const.f64 	%fd1012, [const_oddDofToQuad+144];
	fma.rn.f64 	%fd427, %fd1012, %fd358, %fd425;
	ld.const.f64 	%fd1011, [const_evenDofToQuad+144];
	fma.rn.f64 	%fd428, %fd1011, %fd359, %fd426;
	ld.const.f64 	%fd1010, [const_oddDofToQuad+152];
	fma.rn.f64 	%fd429, %fd1010, %fd362, %fd427;
	ld.const.f64 	%fd1009, [const_evenDofToQuad+152];
	fma.rn.f64 	%fd430, %fd1009, %fd363, %fd428;
	sub.f64 	%fd431, %fd429, %fd430;
	st.shared.f64 	[%r7+936], %fd431;
	add.f64 	%fd432, %fd430, %fd429;
	st.shared.f64 	[%r7+312], %fd432;
	ld.const.f64 	%fd1008, [const_oddDofToQuad+160];
	fma.rn.f64 	%fd433, %fd1008, %fd346, 0d0000000000000000;
	ld.const.f64 	%fd1007, [const_evenDofToQuad+160];
	fma.rn.f64 	%fd434, %fd1007, %fd347, 0d0000000000000000;
	ld.const.f64 	%fd1006, [const_oddDofToQuad+168];
	fma.rn.f64 	%fd435, %fd1006, %fd350, %fd433;
	ld.const.f64 	%fd1005, [const_evenDofToQuad+168];
	fma.rn.f64 	%fd436, %fd1005, %fd351, %fd434;
	ld.const.f64 	%fd1004, [const_oddDofToQuad+176];
	fma.rn.f64 	%fd437, %fd1004, %fd354, %fd435;
	ld.const.f64 	%fd1003, [const_evenDofToQuad+176];
	fma.rn.f64 	%fd438, %fd1003, %fd355, %fd436;
	ld.const.f64 	%fd1002, [const_oddDofToQuad+184];
	fma.rn.f64 	%fd439, %fd1002, %fd358, %fd437;
	ld.const.f64 	%fd1001, [const_evenDofToQuad+184];
	fma.rn.f64 	%fd440, %fd1001, %fd359, %fd438;
	ld.const.f64 	%fd1000, [const_oddDofToQuad+192];
	fma.rn.f64 	%fd441, %fd1000, %fd362, %fd439;
	ld.const.f64 	%fd999, [const_evenDofToQuad+192];
	fma.rn.f64 	%fd442, %fd999, %fd363, %fd440;
	sub.f64 	%fd443, %fd441, %fd442;
	st.shared.f64 	[%r7+832], %fd443;
	add.f64 	%fd444, %fd442, %fd441;
	st.shared.f64 	[%r7+416], %fd444;
	ld.const.f64 	%fd998, [const_oddDofToQuad+200];
	fma.rn.f64 	%fd445, %fd998, %fd346, 0d0000000000000000;
	ld.const.f64 	%fd997, [const_evenDofToQuad+200];
	fma.rn.f64 	%fd446, %fd997, %fd347, 0d0000000000000000;
	ld.const.f64 	%fd996, [const_oddDofToQuad+208];
	fma.rn.f64 	%fd447, %fd996, %fd350, %fd445;
	ld.const.f64 	%fd995, [const_evenDofToQuad+208];
	fma.rn.f64 	%fd448, %fd995, %fd351, %fd446;
	ld.const.f64 	%fd994, [const_oddDofToQuad+216];
	fma.rn.f64 	%fd449, %fd994, %fd354, %fd447;
	ld.const.f64 	%fd993, [const_evenDofToQuad+216];
	fma.rn.f64 	%fd450, %fd993, %fd355, %fd448;
	ld.const.f64 	%fd992, [const_oddDofToQuad+224];
	fma.rn.f64 	%fd451, %fd992, %fd358, %fd449;
	ld.const.f64 	%fd991, [const_evenDofToQuad+224];
	fma.rn.f64 	%fd452, %fd991, %fd359, %fd450;
	ld.const.f64 	%fd990, [const_oddDofToQuad+232];
	fma.rn.f64 	%fd453, %fd990, %fd362, %fd451;
	ld.const.f64 	%fd989, [const_evenDofToQuad+232];
	fma.rn.f64 	%fd454, %fd989, %fd363, %fd452;
	sub.f64 	%fd455, %fd453, %fd454;
	st.shared.f64 	[%r7+728], %fd455;
	add.f64 	%fd456, %fd454, %fd453;
	st.shared.f64 	[%r7+520], %fd456;
	ld.const.f64 	%fd988, [const_oddDofToQuad+240];
	fma.rn.f64 	%fd457, %fd988, %fd346, 0d0000000000000000;
	ld.const.f64 	%fd987, [const_evenDofToQuad+240];
	fma.rn.f64 	%fd458, %fd987, %fd347, 0d0000000000000000;
	ld.const.f64 	%fd986, [const_oddDofToQuad+248];
	fma.rn.f64 	%fd459, %fd986, %fd350, %fd457;
	ld.const.f64 	%fd985, [const_evenDofToQuad+248];
	fma.rn.f64 	%fd460, %fd985, %fd351, %fd458;
	ld.const.f64 	%fd984, [const_oddDofToQuad+256];
	fma.rn.f64 	%fd461, %fd984, %fd354, %fd459;
	ld.const.f64 	%fd983, [const_evenDofToQuad+256];
	fma.rn.f64 	%fd462, %fd983, %fd355, %fd460;
	ld.const.f64 	%fd982, [const_oddDofToQuad+264];
	fma.rn.f64 	%fd463, %fd982, %fd358, %fd461;
	ld.const.f64 	%fd981, [const_evenDofToQuad+264];
	fma.rn.f64 	%fd464, %fd981, %fd359, %fd462;
	ld.const.f64 	%fd980, [const_oddDofToQuad+272];
	fma.rn.f64 	%fd465, %fd980, %fd362, %fd463;
	ld.const.f64 	%fd979, [const_evenDofToQuad+272];
	fma.rn.f64 	%fd466, %fd979, %fd363, %fd464;
	add.f64 	%fd467, %fd466, %fd465;
	st.shared.f64 	[%r7+624], %fd467;
$L__BB261_7:
	ld.param.u64 	%rd13, [_Z32massMatrixMultiplyConstantKernelILi10ELi13ELi1EEviPKdS1_S1_S1_Pd_param_1];
	mov.u32 	%r18, %tid.x;
	setp.gt.u32 	%p7, %r18, 129;
	bar.sync 	0;
	cvt.u16.u32 	%rs9, %r18;
	mul.hi.u16 	%rs10, %rs9, 5042;
	mul.lo.s16 	%rs11, %rs10, 13;
	sub.s16 	%rs12, %rs9, %rs11;
	mov.u32 	%r19, %tid.y;
	mov.u32 	%r20, _ZZ32massMatrixMultiplyConstantKernelILi10ELi13ELi1EEviPKdS1_S1_S1_PdE6s_tmp1;
	mad.lo.s32 	%r21, %r19, 17576, %r20;
	mul.wide.u16 	%r22, %rs10, 1352;
	add.s32 	%r23, %r21, %r22;
	mul.wide.u16 	%r24, %rs12, 104;
	add.s32 	%r25, %r23, %r24;
	ld.shared.f64 	%fd468, [%r25];
	ld.shared.f64 	%fd469, [%r25+72];
	add.f64 	%fd470, %fd468, %fd469;
	sub.f64 	%fd471, %fd468, %fd469;
	ld.shared.f64 	%fd472, [%r25+8];
	ld.shared.f64 	%fd473, [%r25+64];
	add.f64 	%fd474, %fd472, %fd473;
	sub.f64 	%fd475, %fd472, %fd473;
	ld.shared.f64 	%fd476, [%r25+16];
	ld.shared.f64 	%fd477, [%r25+56];
	add.f64 	%fd478, %fd476, %fd477;
	sub.f64 	%fd479, %fd476, %fd477;
	ld.shared.f64 	%fd480, [%r25+24];
	ld.shared.f64 	%fd481, [%r25+48];
	add.f64 	%fd482, %fd480, %fd481;
	sub.f64 	%fd483, %fd480, %fd481;
	ld.shared.f64 	%fd484, [%r25+32];
	ld.shared.f64 	%fd485, [%r25+40];
	add.f64 	%fd486, %fd484, %fd485;
	sub.f64 	%fd487, %fd484, %fd485;
	mov.u32 	%r26, %ctaid.x;
	add.s32 	%r27, %r26, %r19;
	mov.b32 	%r28, {%rs12, %rs10};
	mov.b32 	%r29, 12;
	mov.b32 	%r30, 43277;
	dp2a.lo.u32.u32 	%r31, %r28, %r30, %r29;
	mad.lo.s32 	%r32, %r27, 2197, %r31;
	ld.const.f64 	%fd488, [const_oddDofToQuad];
	fma.rn.f64 	%fd489, %fd488, %fd470, 0d0000000000000000;
	ld.const.f64 	%fd490, [const_evenDofToQuad];
	fma.rn.f64 	%fd491, %fd490, %fd471, 0d0000000000000000;
	ld.const.f64 	%fd492, [const_oddDofToQuad+8];
	fma.rn.f64 	%fd493, %fd492, %fd474, %fd489;
	ld.const.f64 	%fd494, [const_evenDofToQuad+8];
	fma.rn.f64 	%fd495, %fd494, %fd475, %fd491;
	ld.const.f64 	%fd496, [const_oddDofToQuad+16];
	fma.rn.f64 	%fd497, %fd496, %fd478, %fd493;
	ld.const.f64 	%fd498, [const_evenDofToQuad+16];
	fma.rn.f64 	%fd499, %fd498, %fd479, %fd495;
	ld.const.f64 	%fd500, [const_oddDofToQuad+24];
	fma.rn.f64 	%fd501, %fd500, %fd482, %fd497;
	ld.const.f64 	%fd502, [const_evenDofToQuad+24];
	fma.rn.f64 	%fd503, %fd502, %fd483, %fd499;
	ld.const.f64 	%fd504, [const_oddDofToQuad+32];
	fma.rn.f64 	%fd505, %fd504, %fd486, %fd501;
	ld.const.f64 	%fd506, [const_evenDofToQuad+32];
	fma.rn.f64 	%fd507, %fd506, %fd487, %fd503;
	cvta.to.global.u64 	%rd7, %rd13;
	mul.wide.s32 	%rd8, %r32, 8;
	add.s64 	%rd9, %rd7, %rd8;
	ld.global.nc.f64 	%fd508, [%rd9];
	ld.global.nc.f64 	%fd509, [%rd9+-96];
	sub.f64 	%fd510, %fd505, %fd507;
	mul.f64 	%fd511, %fd510, %fd508;
	add.f64 	%fd512, %fd505, %fd507;
	mul.f64 	%fd1031, %fd512, %fd509;
	ld.const.f64 	%fd513, [const_oddDofToQuad+40];
	fma.rn.f64 	%fd514, %fd513, %fd470, 0d0000000000000000;
	ld.const.f64 	%fd515, [const_evenDofToQuad+40];
	fma.rn.f64 	%fd516, %fd515, %fd471, 0d0000000000000000;
	ld.const.f64 	%fd517, [const_oddDofToQuad+48];
	fma.rn.f64 	%fd518, %fd517, %fd474, %fd514;
	ld.const.f64 	%fd519, [const_evenDofToQuad+48];
	fma.rn.f64 	%fd520, %fd519, %fd475, %fd516;
	ld.const.f64 	%fd521, [const_oddDofToQuad+56];
	fma.rn.f64 	%fd522, %fd521, %fd478, %fd518;
	ld.const.f64 	%fd523, [const_evenDofToQuad+56];
	fma.rn.f64 	%fd524, %fd523, %fd479, %fd520;
	ld.const.f64 	%fd525, [const_oddDofToQuad+64];
	fma.rn.f64 	%fd526, %fd525, %fd482, %fd522;
	ld.const.f64 	%fd527, [const_evenDofToQuad+64];
	fma.rn.f64 	%fd528, %fd527, %fd483, %fd524;
	ld.const.f64 	%fd529, [const_oddDofToQuad+72];
	fma.rn.f64 	%fd530, %fd529, %fd486, %fd526;
	ld.const.f64 	%fd531, [const_evenDofToQuad+72];
	fma.rn.f64 	%fd532, %fd531, %fd487, %fd528;
	ld.global.nc.f64 	%fd533, [%rd9+-8];
	ld.global.nc.f64 	%fd534, [%rd9+-88];
	sub.f64 	%fd535, %fd530, %fd532;
	mul.f64 	%fd536, %fd535, %fd533;
	add.f64 	%fd537, %fd530, %fd532;
	mul.f64 	%fd1030, %fd537, %fd534;
	ld.const.f64 	%fd538, [const_oddDofToQuad+80];
	fma.rn.f64 	%fd539, %fd538, %fd470, 0d0000000000000000;
	ld.const.f64 	%fd540, [const_evenDofToQuad+80];
	fma.rn.f64 	%fd541, %fd540, %fd471, 0d0000000000000000;
	ld.const.f64 	%fd542, [const_oddDofToQuad+88];
	fma.rn.f64 	%fd543, %fd542, %fd474, %fd539;
	ld.const.f64 	%fd544, [const_evenDofToQuad+88];
	fma.rn.f64 	%fd545, %fd544, %fd475, %fd541;
	ld.const.f64 	%fd546, [const_oddDofToQuad+96];
	fma.rn.f64 	%fd547, %fd546, %fd478, %fd543;
	ld.const.f64 	%fd548, [const_evenDofToQuad+96];
	fma.rn.f64 	%fd549, %fd548, %fd479, %fd545;
	ld.const.f64 	%fd550, [const_oddDofToQuad+104];
	fma.rn.f64 	%fd551, %fd550, %fd482, %fd547;
	fma.rn.f64 	%fd552, %fd1021, %fd483, %fd549;
	fma.rn.f64 	%fd553, %fd1020, %fd486, %fd551;
	fma.rn.f64 	%fd554, %fd1019, %fd487, %fd552;
	ld.global.nc.f64 	%fd555, [%rd9+-16];
	ld.global.nc.f64 	%fd556, [%rd9+-80];
	sub.f64 	%fd557, %fd553, %fd554;
	mul.f64 	%fd558, %fd557, %fd555;
	add.f64 	%fd559, %fd553, %fd554;
	mul.f64 	%fd1029, %fd559, %fd556;
	fma.rn.f64 	%fd560, %fd1018, %fd470, 0d0000000000000000;
	fma.rn.f64 	%fd561, %fd1017, %fd471, 0d0000000000000000;
	fma.rn.f64 	%fd562, %fd1016, %fd474, %fd560;
	fma.rn.f64 	%fd563, %fd1015, %fd475, %fd561;
	fma.rn.f64 	%fd564, %fd1014, %fd478, %fd562;
	fma.rn.f64 	%fd565, %fd1013, %fd479, %fd563;
	fma.rn.f64 	%fd566, %fd1012, %fd482, %fd564;
	fma.rn.f64 	%fd567, %fd1011, %fd483, %fd565;
	fma.rn.f64 	%fd568, %fd1010, %fd486, %fd566;
	fma.rn.f64 	%fd569, %fd1009, %fd487, %fd567;
	ld.global.nc.f64 	%fd570, [%rd9+-24];
	ld.global.nc.f64 	%fd571, [%rd9+-72];
	sub.f64 	%fd572, %fd568, %fd569;
	mul.f64 	%fd1022, %fd572, %fd570;
	add.f64 	%fd573, %fd568, %fd569;
	mul.f64 	%fd1028, %fd573, %fd571;
	fma.rn.f64 	%fd574, %fd1008, %fd470, 0d0000000000000000;
	fma.rn.f64 	%fd575, %fd1007, %fd471, 0d0000000000000000;
	fma.rn.f64 	%fd576, %fd1006, %fd474, %fd574;
	fma.rn.f64 	%fd577, %fd1005, %fd475, %fd575;
	fma.rn.f64 	%fd578, %fd1004, %fd478, %fd576;
	fma.rn.f64 	%fd579, %fd1003, %fd479, %fd577;
	fma.rn.f64 	%fd580, %fd1002, %fd482, %fd578;
	fma.rn.f64 	%fd581, %fd1001, %fd483, %fd579;
	fma.rn.f64 	%fd582, %fd1000, %fd486, %fd580;
	fma.rn.f64 	%fd583, %fd999, %fd487, %fd581;
	ld.global.nc.f64 	%fd584, [%rd9+-32];
	ld.global.nc.f64 	%fd585, [%rd9+-64];
	sub.f64 	%fd586, %fd582, %fd583;
	mul.f64 	%fd1023, %fd586, %fd584;
	add.f64 	%fd587, %fd582, %fd583;
	mul.f64 	%fd1027, %fd587, %fd585;
	fma.rn.f64 	%fd588, %fd998, %fd470, 0d0000000000000000;
	fma.rn.f64 	%fd589, %fd997, %fd471, 0d0000000000000000;
	fma.rn.f64 	%fd590, %fd996, %fd474, %fd588;
	fma.rn.f64 	%fd591, %fd995, %fd475, %fd589;
	fma.rn.f64 	%fd592, %fd994, %fd478, %fd590;
	fma.rn.f64 	%fd593, %fd993, %fd479, %fd591;
	fma.rn.f64 	%fd594, %fd992, %fd482, %fd592;
	fma.rn.f64 	%fd595, %fd991, %fd483, %fd593;
	fma.rn.f64 	%fd596, %fd990, %fd486, %fd594;
	fma.rn.f64 	%fd597, %fd989, %fd487, %fd595;
	ld.global.nc.f64 	%fd598, [%rd9+-40];
	ld.global.nc.f64 	%fd599, [%rd9+-56];
	sub.f64 	%fd600, %fd596, %fd597;
	mul.f64 	%fd1024, %fd600, %fd598;
	add.f64 	%fd601, %fd596, %fd597;
	mul.f64 	%fd1026, %fd601, %fd599;
	fma.rn.f64 	%fd602, %fd988, %fd470, 0d0000000000000000;
	fma.rn.f64 	%fd603, %fd987, %fd471, 0d0000000000000000;
	fma.rn.f64 	%fd604, %fd986, %fd474, %fd602;
	fma.rn.f64 	%fd605, %fd985, %fd475, %fd603;
	fma.rn.f64 	%fd606, %fd984, %fd478, %fd604;
	fma.rn.f64 	%fd607, %fd983, %fd479, %fd605;
	fma.rn.f64 	%fd608, %fd982, %fd482, %fd606;
	fma.rn.f64 	%fd609, %fd981, %fd483, %fd607;
	fma.rn.f64 	%fd610, %fd980, %fd486, %fd608;
	fma.rn.f64 	%fd611, %fd979, %fd487, %fd609;
	ld.global.nc.f64 	%fd612, [%rd9+-48];
	add.f64 	%fd613, %fd610, %fd611;
	mul.f64 	%fd1025, %fd613, %fd612;
	bar.sync 	0;
	add.f64 	%fd614, %fd1031, %fd511;
	sub.f64 	%fd615, %fd1031, %fd511;
	add.f64 	%fd616, %fd1030, %fd536;
	sub.f64 	%fd617, %fd1030, %fd536;
	add.f64 	%fd618, %fd1029, %fd558;
	sub.f64 	%fd619, %fd1029, %fd558;
	add.f64 	%fd620, %fd1028, %fd1022;
	sub.f64 	%fd621, %fd1028, %fd1022;
	add.f64 	%fd622, %fd1027, %fd1023;
	sub.f64 	%fd623, %fd1027, %fd1023;
	add.f64 	%fd624, %fd1026, %fd1024;
	sub.f64 	%fd625, %fd1026, %fd1024;
	add.f64 	%fd626, %fd1025, %fd1025;
	sub.f64 	%fd627, %fd1025, %fd1025;
	mul.f64 	%fd628, %fd626, 0d3FE0000000000000;
	fma.rn.f64 	%fd629, %fd488, %fd614, 0d0000000000000000;
	fma.rn.f64 	%fd630, %fd490, %fd615, 0d0000000000000000;
	fma.rn.f64 	%fd631, %fd513, %fd616, %fd629;
	fma.rn.f64 	%fd632, %fd515, %fd617, %fd630;
	fma.rn.f64 	%fd633, %fd538, %fd618, %fd631;
	fma.rn.f64 	%fd634, %fd540, %fd619, %fd632;
	fma.rn.f64 	%fd635, %fd1018, %fd620, %fd633;
	fma.rn.f64 	%fd636, %fd1017, %fd621, %fd634;
	fma.rn.f64 	%fd637, %fd1008, %fd622, %fd635;
	fma.rn.f64 	%fd638, %fd1007, %fd623, %fd636;
	fma.rn.f64 	%fd639, %fd998, %fd624, %fd637;
	fma.rn.f64 	%fd640, %fd997, %fd625, %fd638;
	fma.rn.f64 	%fd641, %fd988, %fd628, %fd639;
	fma.rn.f64 	%fd642, %fd987, %fd627, %fd640;
	sub.f64 	%fd643, %fd641, %fd642;
	st.shared.f64 	[%r25+72], %fd643;
	add.f64 	%fd644, %fd641, %fd642;
	st.shared.f64 	[%r25], %fd644;
	fma.rn.f64 	%fd645, %fd492, %fd614, 0d0000000000000000;
	fma.rn.f64 	%fd646, %fd494, %fd615, 0d0000000000000000;
	fma.rn.f64 	%fd647, %fd517, %fd616, %fd645;
	fma.rn.f64 	%fd648, %fd519, %fd617, %fd646;
	fma.rn.f64 	%fd649, %fd542, %fd618, %fd647;
	fma.rn.f64 	%fd650, %fd544, %fd619, %fd648;
	fma.rn.f64 	%fd651, %fd1016, %fd620, %fd649;
	fma.rn.f64 	%fd652, %fd1015, %fd621, %fd650;
	fma.rn.f64 	%fd653, %fd1006, %fd622, %fd651;
	fma.rn.f64 	%fd654, %fd1005, %fd623, %fd652;
	fma.rn.f64 	%fd655, %fd996, %fd624, %fd653;
	fma.rn.f64 	%fd656, %fd995, %fd625, %fd654;
	fma.rn.f64 	%fd657, %fd986, %fd628, %fd655;
	fma.rn.f64 	%fd658, %fd985, %fd627, %fd656;
	sub.f64 	%fd659, %fd657, %fd658;
	st.shared.f64 	[%r25+64], %fd659;
	add.f64 	%fd660, %fd657, %fd658;
	st.shared.f64 	[%r25+8], %fd660;
	fma.rn.f64 	%fd661, %fd496, %fd614, 0d0000000000000000;
	fma.rn.f64 	%fd662, %fd498, %fd615, 0d0000000000000000;
	fma.rn.f64 	%fd663, %fd521, %fd616, %fd661;
	fma.rn.f64 	%fd664, %fd523, %fd617, %fd662;
	fma.rn.f64 	%fd665, %fd546, %fd618, %fd663;
	fma.rn.f64 	%fd666, %fd548, %fd619, %fd664;
	fma.rn.f64 	%fd667, %fd1014, %fd620, %fd665;
	fma.rn.f64 	%fd668, %fd1013, %fd621, %fd666;
	fma.rn.f64 	%fd669, %fd1004, %fd622, %fd667;
	fma.rn.f64 	%fd670, %fd1003, %fd623, %fd668;
	fma.rn.f64 	%fd671, %fd994, %fd624, %fd669;
	fma.rn.f64 	%fd672, %fd993, %fd625, %fd670;
	fma.rn.f64 	%fd673, %fd984, %fd628, %fd671;
	fma.rn.f64 	%fd674, %fd983, %fd627, %fd672;
	sub.f64 	%fd675, %fd673, %fd674;
	st.shared.f64 	[%r25+56], %fd675;
	add.f64 	%fd676, %fd673, %fd674;
	st.shared.f64 	[%r25+16], %fd676;
	fma.rn.f64 	%fd677, %fd500, %fd614, 0d0000000000000000;
	fma.rn.f64 	%fd678, %fd502, %fd615, 0d0000000000000000;
	fma.rn.f64 	%fd679, %fd525, %fd616, %fd677;
	fma.rn.f64 	%fd680, %fd527, %fd617, %fd678;
	fma.rn.f64 	%fd681, %fd550, %fd618, %fd679;
	fma.rn.f64 	%fd682, %fd1021, %fd619, %fd680;
	fma.rn.f64 	%fd683, %fd1012, %fd620, %fd681;
	fma.rn.f64 	%fd684, %fd1011, %fd621, %fd682;
	fma.rn.f64 	%fd685, %fd1002, %fd622, %fd683;
	fma.rn.f64 	%fd686, %fd1001, %fd623, %fd684;
	fma.rn.f64 	%fd687, %fd992, %fd624, %fd685;
	fma.rn.f64 	%fd688, %fd991, %fd625, %fd686;
	fma.rn.f64 	%fd689, %fd982, %fd628, %fd687;
	fma.rn.f64 	%fd690, %fd981, %fd627, %fd688;
	sub.f64 	%fd691, %fd689, %fd690;
	st.shared.f64 	[%r25+48], %fd691;
	add.f64 	%fd692, %fd689, %fd690;
	st.shared.f64 	[%r25+24], %fd692;
	fma.rn.f64 	%fd693, %fd504, %fd614, 0d0000000000000000;
	fma.rn.f64 	%fd694, %fd506, %fd615, 0d0000000000000000;
	fma.rn.f64 	%fd695, %fd529, %fd616, %fd693;
	fma.rn.f64 	%fd696, %fd531, %fd617, %fd694;
	fma.rn.f64 	%fd697, %fd1020, %fd618, %fd695;
	fma.rn.f64 	%fd698, %fd1019, %fd619, %fd696;
	fma.rn.f64 	%fd699, %fd1010, %fd620, %fd697;
	fma.rn.f64 	%fd700, %fd1009, %fd621, %fd698;
	fma.rn.f64 	%fd701, %fd1000, %fd622, %fd699;
	fma.rn.f64 	%fd702, %fd999, %fd623, %fd700;
	fma.rn.f64 	%fd703, %fd990, %fd624, %fd701;
	fma.rn.f64 	%fd704, %fd989, %fd625, %fd702;
	fma.rn.f64 	%fd705, %fd980, %fd628, %fd703;
	fma.rn.f64 	%fd706, %fd979, %fd627, %fd704;
	sub.f64 	%fd707, %fd705, %fd706;
	st.shared.f64 	[%r25+40], %fd707;
	add.f64 	%fd708, %fd705, %fd706;
	st.shared.f64 	[%r25+32], %fd708;
	bar.sync 	0;
	@%p7 bra 	$L__BB261_9;
	ld.shared.f64 	%fd709, [%r7];
	ld.shared.f64 	%fd710, [%r7+1248];
	add.f64 	%fd711, %fd709, %fd710;
	sub.f64 	%fd712, %fd709, %fd710;
	ld.shared.f64 	%fd713, [%r7+104];
	ld.shared.f64 	%fd714, [%r7+1144];
	add.f64 	%fd715, %fd713, %fd714;
	sub.f64 	%fd716, %fd713, %fd714;
	ld.shared.f64 	%fd717, [%r7+208];
	ld.shared.f64 	%fd718, [%r7+1040];
	add.f64 	%fd719, %fd717, %fd718;
	sub.f64 	%fd720, %fd717, %fd718;
	ld.shared.f64 	%fd721, [%r7+312];
	ld.shared.f64 	%fd722, [%r7+936];
	add.f64 	%fd723, %fd721, %fd722;
	sub.f64 	%fd724, %fd721, %fd722;
	ld.shared.f64 	%fd725, [%r7+416];
	ld.shared.f64 	%fd726, [%r7+832];
	add.f64 	%fd727, %fd725, %fd726;
	sub.f64 	%fd728, %fd725, %fd726;
	ld.shared.f64 	%fd729, [%r7+520];
	ld.shared.f64 	%fd730, [%r7+728];
	add.f64 	%fd731, %fd729, %fd730;
	sub.f64 	%fd732, %fd729, %fd730;
	ld.shared.f64 	%fd733, [%r7+624];
	add.f64 	%fd734, %fd733, %fd733;
	sub.f64 	%fd735, %fd733, %fd733;
	mul.f64 	%fd736, %fd734, 0d3FE0000000000000;
	ld.const.f64 	%fd737, [const_oddDofToQuad];
	fma.rn.f64 	%fd738, %fd737, %fd711, 0d0000000000000000;
	ld.const.f64 	%fd739, [const_evenDofToQuad];
	fma.rn.f64 	%fd740, %fd739, %fd712, 0d0000000000000000;
	ld.const.f64 	%fd741, [const_oddDofToQuad+40];
	fma.rn.f64 	%fd742, %fd741, %fd715, %fd738;
	ld.const.f64 	%fd743, [const_evenDofToQuad+40];
	fma.rn.f64 	%fd744, %fd743, %fd716, %fd740;
	ld.const.f64 	%fd745, [const_oddDofToQuad+80];
	fma.rn.f64 	%fd746, %fd745, %fd719, %fd742;
	ld.const.f64 	%fd747, [const_evenDofToQuad+80];
	fma.rn.f64 	%fd748, %fd747, %fd720, %fd744;
	fma.rn.f64 	%fd749, %fd1018, %fd723, %fd746;
	fma.rn.f64 	%fd750, %fd1017, %fd724, %fd748;
	fma.rn.f64 	%fd751, %fd1008, %fd727, %fd749;
	fma.rn.f64 	%fd752, %fd1007, %fd728, %fd750;
	fma.rn.f64 	%fd753, %fd998, %fd731, %fd751;
	fma.rn.f64 	%fd754, %fd997, %fd732, %fd752;
	fma.rn.f64 	%fd755, %fd988, %fd736, %fd753;
	fma.rn.f64 	%fd756, %fd987, %fd735, %fd754;
	sub.f64 	%fd757, %fd755, %fd756;
	st.shared.f64 	[%r7+936], %fd757;
	add.f64 	%fd758, %fd755, %fd756;
	st.shared.f64 	[%r7], %fd758;
	ld.const.f64 	%fd759, [const_oddDofToQuad+8];
	fma.rn.f64 	%fd760, %fd759, %fd711, 0d0000000000000000;
	ld.const.f64 	%fd761, [const_evenDofToQuad+8];
	fma.rn.f64 	%fd762, %fd761, %fd712, 0d0000000000000000;
	ld.const.f64 	%fd763, [const_oddDofToQuad+48];
	fma.rn.f64 	%fd764, %fd763, %fd715, %fd760;
	ld.const.f64 	%fd765, [const_evenDofToQuad+48];
	fma.rn.f64 	%fd766, %fd765, %fd716, %fd762;
	ld.const.f64 	%fd767, [const_oddDofToQuad+88];
	fma.rn.f64 	%fd768, %fd767, %fd719, %fd764;
	ld.const.f64 	%fd769, [const_evenDofToQuad+88];
	fma.rn.f64 	%fd770, %fd769, %fd720, %fd766;
	fma.rn.f64 	%fd771, %fd1016, %fd723, %fd768;
	fma.rn.f64 	%fd772, %fd1015, %fd724, %fd770;
	fma.rn.f64 	%fd773, %fd1006, %fd727, %fd771;
	fma.rn.f64 	%fd774, %fd1005, %fd728, %fd772;
	fma.rn.f64 	%fd775, %fd996, %fd731, %fd773;
	fma.rn.f64 	%fd776, %fd995, %fd732, %fd774;
	fma.rn.f64 	%fd777, %fd986, %fd736, %fd775;
	fma.rn.f64 	%fd778, %fd985, %fd735, %fd776;
	sub.f64 	%fd779, %fd777, %fd778;
	st.shared.f64 	[%r7+832], %fd779;
	add.f64 	%fd780, %fd777, %fd778;
	st.shared.f64 	[%r7+104], %fd780;
	ld.const.f64 	%fd781, [const_oddDofToQuad+16];
	fma.rn.f64 	%fd782, %fd781, %fd711, 0d0000000000000000;
	ld.const.f64 	%fd783, [const_evenDofToQuad+16];
	fma.rn.f64 	%fd784, %fd783, %fd712, 0d0000000000000000;
	ld.const.f64 	%fd785, [const_oddDofToQuad+56];
	fma.rn.f64 	%fd786, %fd785, %fd715, %fd782;
	ld.const.f64 	%fd787, [const_evenDofToQuad+56];
	fma.rn.f64 	%fd788, %fd787, %fd716, %fd784;
	ld.const.f64 	%fd789, [const_oddDofToQuad+96];
	fma.rn.f64 	%fd790, %fd789, %fd719, %fd786;
	ld.const.f64 	%fd791, [const_evenDofToQuad+96];
	fma.rn.f64 	%fd792, %fd791, %fd720, %fd788;
	fma.rn.f64 	%fd793, %fd1014, %fd723, %fd790;
	fma.rn.f64 	%fd794, %fd1013, %fd724, %fd792;
	fma.rn.f64 	%fd795, %fd1004, %fd727, %fd793;
	fma.rn.f64 	%fd796, %fd1003, %fd728, %fd794;
	fma.rn.f64 	%fd797, %fd994, %fd731, %fd795;
	fma.rn.f64 	%fd798, %fd993, %fd732, %fd796;
	fma.rn.f64 	%fd799, %fd984, %fd736, %fd797;
	fma.rn.f64 	%fd800, %fd983, %fd735, %fd798;
	sub.f64 	%fd801, %fd799, %fd800;
	st.shared.f64 	[%r7+728], %fd801;
	add.f64 	%fd802, %fd799, %fd800;
	st.shared.f64 	[%r7+208], %fd802;
	ld.const.f64 	%fd803, [const_oddDofToQuad+24];
	fma.rn.f64 	%fd804, %fd803, %fd711, 0d0000000000000000;
	ld.const.f64 	%fd805, [const_evenDofToQuad+24];
	fma.rn.f64 	%fd806, %fd805, %fd712, 0d0000000000000000;
	ld.const.f64 	%fd807, [const_oddDofToQuad+64];
	fma.rn.f64 	%fd808, %fd807, %fd715, %fd804;
	ld.const.f64 	%fd809, [const_evenDofToQuad+64];
	fma.rn.f64 	%fd810, %fd809, %fd716, %fd806;
	ld.const.f64 	%fd811, [const_oddDofToQuad+104];
	fma.rn.f64 	%fd812, %fd811, %fd719, %fd808;
	fma.rn.f64 	%fd813, %fd1021, %fd720, %fd810;
	fma.rn.f64 	%fd814, %fd1012, %fd723, %fd812;
	fma.rn.f64 	%fd815, %fd1011, %fd724, %fd813;
	fma.rn.f64 	%fd816, %fd1002, %fd727, %fd814;
	fma.rn.f64 	%fd817, %fd1001, %fd728, %fd815;
	fma.rn.f64 	%fd818, %fd992, %fd731, %fd816;
	fma.rn.f64 	%fd819, %fd991, %fd732, %fd817;
	fma.rn.f64 	%fd820, %fd982, %fd736, %fd818;
	fma.rn.f64 	%fd821, %fd981, %fd735, %fd819;
	sub.f64 	%fd822, %fd820, %fd821;
	st.shared.f64 	[%r7+624], %fd822;
	add.f64 	%fd823, %fd820, %fd821;
	st.shared.f64 	[%r7+312], %fd823;
	ld.const.f64 	%fd824, [const_oddDofToQuad+32];
	fma.rn.f64 	%fd825, %fd824, %fd711, 0d0000000000000000;
	ld.const.f64 	%fd826, [const_evenDofToQuad+32];
	fma.rn.f64 	%fd827, %fd826, %fd712, 0d0000000000000000;
	ld.const.f64 	%fd828, [const_oddDofToQuad+72];
	fma.rn.f64 	%fd829, %fd828, %fd715, %fd825;
	ld.const.f64 	%fd830, [const_evenDofToQuad+72];
	fma.rn.f64 	%fd831, %fd830, %fd716, %fd827;
	fma.rn.f64 	%fd832, %fd1020, %fd719, %fd829;
	fma.rn.f64 	%fd833, %fd1019, %fd720, %fd831;
	fma.rn.f64 	%fd834, %fd1010, %fd723, %fd832;
	fma.rn.f64 	%fd835, %fd1009, %fd724, %fd833;
	fma.rn.f64 	%fd836, %fd1000, %fd727, %fd834;
	fma.rn.f64 	%fd837, %fd999, %fd728, %fd835;
	fma.rn.f64 	%fd838, %fd990, %fd731, %fd836;
	fma.rn.f64 	%fd839, %fd989, %fd732, %fd837;
	fma.rn.f64 	%fd840, %fd980, %fd736, %fd838;
	fma.rn.f64 	%fd841, %fd979, %fd735, %fd839;
	sub.f64 	%fd842, %fd840, %fd841;
	st.shared.f64 	[%r7+520], %fd842;
	add.f64 	%fd843, %fd840, %fd841;
	st.shared.f64 	[%r7+416], %fd843;
$L__BB261_9:
	mov.u32 	%r33, %tid.x;
	setp.gt.u32 	%p8, %r33, 99;
	bar.sync 	0;
	@%p8 bra 	$L__BB261_11;
	ld.shared.f64 	%fd844, [%r6];
	ld.shared.f64 	%fd845, [%r6+16224];
	add.f64 	%fd846, %fd844, %fd845;
	sub.f64 	%fd847, %fd844, %fd845;
	ld.shared.f64 	%fd848, [%r6+1352];
	ld.shared.f64 	%fd849, [%r6+14872];
	add.f64 	%fd850, %fd848, %fd849;
	sub.f64 	%fd851, %fd848, %fd849;
	ld.shared.f64 	%fd852, [%r6+2704];
	ld.shared.f64 	%fd853, [%r6+13520];
	add.f64 	%fd854, %fd852, %fd853;
	sub.f64 	%fd855, %fd852, %fd853;
	ld.shared.f64 	%fd856, [%r6+4056];
	ld.shared.f64 	%fd857, [%r6+12168];
	add.f64 	%fd858, %fd856, %fd857;
	sub.f64 	%fd859, %fd856, %fd857;
	ld.shared.f64 	%fd860, [%r6+5408];
	ld.shared.f64 	%fd861, [%r6+10816];
	add.f64 	%fd862, %fd860, %fd861;
	sub.f64 	%fd863, %fd860, %fd861;
	ld.shared.f64 	%fd864, [%r6+6760];
	ld.shared.f64 	%fd865, [%r6+9464];
	add.f64 	%fd866, %fd864, %fd865;
	sub.f64 	%fd867, %fd864, %fd865;
	ld.shared.f64 	%fd868, [%r6+8112];
	add.f64 	%fd869, %fd868, %fd868;
	sub.f64 	%fd870, %fd868, %fd868;
	mul.f64 	%fd871, %fd869, 0d3FE0000000000000;
	ld.const.f64 	%fd872, [const_oddDofToQuad];
	fma.rn.f64 	%fd873, %fd872, %fd846, 0d0000000000000000;
	ld.const.f64 	%fd874, [const_evenDofToQuad];
	fma.rn.f64 	%fd875, %fd874, %fd847, 0d0000000000000000;
	ld.const.f64 	%fd876, [const_oddDofToQuad+40];
	fma.rn.f64 	%fd877, %fd876, %fd850, %fd873;
	ld.const.f64 	%fd878, [const_evenDofToQuad+40];
	fma.rn.f64 	%fd879, %fd878, %fd851, %fd875;
	ld.const.f64 	%fd880, [const_oddDofToQuad+80];
	fma.rn.f64 	%fd881, %fd880, %fd854, %fd877;
	ld.const.f64 	%fd882, [const_evenDofToQuad+80];
	fma.rn.f64 	%fd883, %fd882, %fd855, %fd879;
	fma.rn.f64 	%fd884, %fd1018, %fd858, %fd881;
	fma.rn.f64 	%fd885, %fd1017, %fd859, %fd883;
	fma.rn.f64 	%fd886, %fd1008, %fd862, %fd884;
	fma.rn.f64 	%fd887, %fd1007, %fd863, %fd885;
	fma.rn.f64 	%fd888, %fd998, %fd866, %fd886;
	fma.rn.f64 	%fd889, %fd997, %fd867, %fd887;
	fma.rn.f64 	%fd890, %fd988, %fd871, %fd888;
	fma.rn.f64 	%fd891, %fd987, %fd870, %fd889;
	sub.f64 	%fd1022, %fd890, %fd891;
	add.f64 	%fd1031, %fd890, %fd891;
	ld.const.f64 	%fd892, [const_oddDofToQuad+8];
	fma.rn.f64 	%fd893, %fd892, %fd846, 0d0000000000000000;
	ld.const.f64 	%fd894, [const_evenDofToQuad+8];
	fma.rn.f64 	%fd895, %fd894, %fd847, 0d0000000000000000;
	ld.const.f64 	%fd896, [const_oddDofToQuad+48];
	fma.rn.f64 	%fd897, %fd896, %fd850, %fd893;
	ld.const.f64 	%fd898, [const_evenDofToQuad+48];
	fma.rn.f64 	%fd899, %fd898, %fd851, %fd895;
	ld.const.f64 	%fd900, [const_oddDofToQuad+88];
	fma.rn.f64 	%fd901, %fd900, %fd854, %fd897;
	ld.const.f64 	%fd902, [const_evenDofToQuad+88];
	fma.rn.f64 	%fd903, %fd902, %fd855, %fd899;
	fma.rn.f64 	%fd904, %fd1016, %fd858, %fd901;
	fma.rn.f64 	%fd905, %fd1015, %fd859, %fd903;
	fma.rn.f64 	%fd906, %fd1006, %fd862, %fd904;
	fma.rn.f64 	%fd907, %fd1005, %fd863, %fd905;
	fma.rn.f64 	%fd908, %fd996, %fd866, %fd906;
	fma.rn.f64 	%fd909, %fd995, %fd867, %fd907;
	fma.rn.f64 	%fd910, %fd986, %fd871, %fd908;
	fma.rn.f64 	%fd911, %fd985, %fd870, %fd909;
	sub.f64 	%fd1023, %fd910, %fd911;
	add.f64 	%fd1030, %fd910, %fd911;
	ld.const.f64 	%fd912, [const_oddDofToQuad+16];
	fma.rn.f64 	%fd913, %fd912, %fd846, 0d0000000000000000;
	ld.const.f64 	%fd914, [const_evenDofToQuad+16];
	fma.rn.f64 	%fd915, %fd914, %fd847, 0d0000000000000000;
	ld.const.f64 	%fd916, [const_oddDofToQuad+56];
	fma.rn.f64 	%fd917, %fd916, %fd850, %fd913;
	ld.const.f64 	%fd918, [const_evenDofToQuad+56];
	fma.rn.f64 	%fd919, %fd918, %fd851, %fd915;
	ld.const.f64 	%fd920, [const_oddDofToQuad+96];
	fma.rn.f64 	%fd921, %fd920, %fd854, %fd917;
	ld.const.f64 	%fd922, [const_evenDofToQuad+96];
	fma.rn.f64 	%fd923, %fd922, %fd855, %fd919;
	fma.rn.f64 	%fd924, %fd1014, %fd858, %fd921;
	fma.rn.f64 	%fd925, %fd1013, %fd859, %fd923;
	fma.rn.f64 	%fd926, %fd1004, %fd862, %fd924;
	fma.rn.f64 	%fd927, %fd1003, %fd863, %fd925;
	fma.rn.f64 	%fd928, %fd994, %fd866, %fd926;
	fma.rn.f64 	%fd929, %fd993, %fd867, %fd927;
	fma.rn.f64 	%fd930, %fd984, %fd871, %fd928;
	fma.rn.f64 	%fd931, %fd983, %fd870, %fd929;
	sub.f64 	%fd1024, %fd930, %fd931;
	add.f64 	%fd1029, %fd930, %fd931;
	ld.const.f64 	%fd932, [const_oddDofToQuad+24];
	fma.rn.f64 	%fd933, %fd932, %fd846, 0d0000000000000000;
	ld.const.f64 	%fd934, [const_evenDofToQuad+24];
	fma.rn.f64 	%fd935, %fd934, %fd847, 0d0000000000000000;
	ld.const.f64 	%fd936, [const_oddDofToQuad+64];
	fma.rn.f64 	%fd937, %fd936, %fd850, %fd933;
	ld.const.f64 	%fd938, [const_evenDofToQuad+64];
	fma.rn.f64 	%fd939, %fd938, %fd851, %fd935;
	ld.const.f64 	%fd940, [const_oddDofToQuad+104];
	fma.rn.f64 	%fd941, %fd940, %fd854, %fd937;
	fma.rn.f64 	%fd942, %fd1021, %fd855, %fd939;
	fma.rn.f64 	%fd943, %fd1012, %fd858, %fd941;
	fma.rn.f64 	%fd944, %fd1011, %fd859, %fd942;
	fma.rn.f64 	%fd945, %fd1002, %fd862, %fd943;
	fma.rn.f64 	%fd946, %fd1001, %fd863, %fd944;
	fma.rn.f64 	%fd947, %fd992, %fd866, %fd945;
	fma.rn.f64 	%fd948, %fd991, %fd867, %fd946;
	fma.rn.f64 	%fd949, %fd982, %fd871, %fd947;
	fma.rn.f64 	%fd950, %fd981, %fd870, %fd948;
	sub.f64 	%fd1025, %fd949, %fd950;
	add.f64 	%fd1028, %fd949, %fd950;
	ld.const.f64 	%fd951, [const_oddDofToQuad+32];
	fma.rn.f64 	%fd952, %fd951, %fd846, 0d0000000000000000;
	ld.const.f64 	%fd953, [const_evenDofToQuad+32];
	fma.rn.f64 	%fd954, %fd953, %fd847, 0d0000000000000000;
	ld.const.f64 	%fd955, [const_oddDofToQuad+72];
	fma.rn.f64 	%fd956, %fd955, %fd850, %fd952;
	ld.const.f64 	%fd957, [const_evenDofToQuad+72];
	fma.rn.f64 	%fd958, %fd957, %fd851, %fd954;
	fma.rn.f64 	%fd959, %fd1020, %fd854, %fd956;
	fma.rn.f64 	%fd960, %fd1019, %fd855, %fd958;
	fma.rn.f64 	%fd961, %fd1010, %fd858, %fd959;
	fma.rn.f64 	%fd962, %fd1009, %fd859, %fd960;
	fma.rn.f64 	%fd963, %fd1000, %fd862, %fd961;
	fma.rn.f64 	%fd964, %fd999, %fd863, %fd962;
	fma.rn.f64 	%fd965, %fd990, %fd866, %fd963;
	fma.rn.f64 	%fd966, %fd989, %fd867, %fd964;
	fma.rn.f64 	%fd967, %fd980, %fd871, %fd965;
	fma.rn.f64 	%fd968, %fd979, %fd870, %fd966;
	sub.f64 	%fd1026, %fd967, %fd968;
	add.f64 	%fd1027, %fd967, %fd968;
$L__BB261_11:
	bar.sync 	0;
	@%p4 bra 	$L__BB261_13;
	ld.param.u64 	%rd14, [_Z32massMatrixMultiplyConstantKernelILi10ELi13ELi1EEviPKdS1_S1_S1_Pd_param_5];
	mov.u32 	%r34, %ctaid.x;
	mov.u32 	%r35, %tid.y;
	add.s32 	%r36, %r34, %r35;
	mad.lo.s32 	%r38, %r36, 1000, %r33;
	cvta.to.global.u64 	%rd10, %rd14;
	mul.wide.s32 	%rd11, %r38, 8;
	add.s64 	%rd12, %rd10, %rd11;
	st.global.f64 	[%rd12], %fd1031;
	st.global.f64 	[%rd12+800], %fd1030;
	st.global.f64 	[%rd12+1600], %fd1029;
	st.global.f64 	[%rd12+2400], %fd1028;
	st.global.f64 	[%rd12+3200], %fd1027;
	st.global.f64 	[%rd12+4000], %fd1026;
	st.global.f64 	[%rd12+4800], %fd1025;
	st.global.f64 	[%rd12+5600], %fd1024;
	st.global.f64 	[%rd12+6400], %fd1023;
	st.global.f64 	[%rd12+7200], %fd1022;
$L__BB261_13:
	ret;

}
	// .globl	_Z30massMatrixMultiplySharedKernelILi10ELi13ELi1EEviPKdS1_S1_S1_Pd
.visible .entry _Z30massMatrixMultiplySharedKernelILi10ELi13ELi1EEviPKdS1_S1_S1_Pd(
	.param .u32 _Z30massMatrixMultiplySharedKernelILi10ELi13ELi1EEviPKdS1_S1_S1_Pd_param_0,
	.param .u64 .ptr .align 1 _Z30massMatrixMultiplySharedKernelILi10ELi13ELi1EEviPKdS1_S1_S1_Pd_param_1,
	.param .u64 .ptr .align 1 _Z30massMatrixMultiplySharedKernelILi10ELi13ELi1EEviPKdS1_S1_S1_Pd_param_2,
	.param .u64 .ptr .align 1 _Z30massMatrixMultiplySharedKernelILi10ELi13ELi1EEviPKdS1_S1_S1_Pd_param_3,
	.param .u64 .ptr .align 1 _Z30massMatrixMultiplySharedKernelILi10ELi13ELi1EEviPKdS1_S1_S1_Pd_param_4,
	.param .u64 .ptr .align 1 _Z30massMatrixMultiplySharedKernelILi10ELi13ELi1EEviPKdS1_S1_S1_Pd_param_5
)
{
	.reg .pred 	%p<13>;
	.reg .b16 	%rs<13>;
	.reg .b32 	%r<44>;
	.reg .b64 	%rd<22>;
	.reg .b64 	%fd<932>;
	// demoted variable
	.shared .align 8 .b8 _ZZ30massMatrixMultiplySharedKernelILi10ELi13ELi1EEviPKdS1_S1_S1_PdE6s_tmp1[17576];
	// demoted variable
	.shared .align 8 .b8 _ZZ30massMatrixMultiplySharedKernelILi10ELi13ELi1EEviPKdS1_S1_S1_PdE14s_oddDofToQuad[280];
	// demoted variable
	.shared .align 8 .b8 _ZZ30massMatrixMultiplySharedKernelILi10ELi13ELi1EEviPKdS1_S1_S1_PdE15s_evenDofToQuad[280];
	ld.param.u32 	%r8, [_Z30massMatrixMultiplySharedKernelILi10ELi13ELi1EEviPKdS1_S1_S1_Pd_param_0];
	ld.param.u64 	%rd2, [_Z30massMatrixMultiplySharedKernelILi10ELi13ELi1EEviPKdS1_S1_S1_Pd_param_2];
	ld.param.u64 	%rd3, [_Z30massMatrixMultiplySharedKernelILi10ELi13ELi1EEviPKdS1_S1_S1_Pd_param_3];
	ld.param.u64 	%rd4, [_Z30massMatrixMultiplySharedKernelILi10ELi13ELi1EEviPKdS1_S1_S1_Pd_param_4];
	mov.u32 	%r9, %tid.x;
	mov.u32 	%r2, %tid.y;
	mov.u32 	%r10, %ctaid.x;
	add.s32 	%r3, %r10, %r2;
	cvt.u16.u32 	%rs2, %r9;
	mul.hi.u16 	%rs3, %rs2, -13107;
	shr.u16 	%rs4, %rs3, 3;
	mul.lo.s16 	%rs5, %rs4, 10;
	sub.s16 	%rs1, %rs2, %rs5;
	setp.lt.s32 	%p2, %r3, %r8;
	setp.lt.u32 	%p3, %r9, 100;
	and.pred  	%p1, %p2, %p3;
	not.pred 	%p4, %p1;
	@%p4 bra 	$L__BB262_2;
	cvta.to.global.u64 	%rd6, %rd4;
	mad.lo.s32 	%r11, %r3, 1000, %r9;
	mul.wide.s32 	%rd7, %r11, 8;
	add.s64 	%rd8, %rd6, %rd7;
	ld.global.nc.f64 	%fd878, [%rd8];
	ld.global.nc.f64 	%fd877, [%rd8+800];
	ld.global.nc.f64 	%fd876, [%rd8+1600];
	ld.global.nc.f64 	%fd875, [%rd8+2400];
	ld.global.nc.f64 	%fd874, [%rd8+3200];
	ld.global.nc.f64 	%fd873, [%rd8+4000];
	ld.global.nc.f64 	%fd872, [%rd8+4800];
	ld.global.nc.f64 	%fd871, [%rd8+5600];
	ld.global.nc.f64 	%fd870, [%rd8+6400];
	ld.global.nc.f64 	%fd869, [%rd8+7200];
$L__BB262_2:
	setp.ne.s32 	%p5, %r2, 0;
	setp.gt.u32 	%p6, %r9, 34;
	or.pred  	%p7, %p5, %p6;
	@%p7 bra 	$L__BB262_4;
	cvta.to.global.u64 	%rd9, %rd2;
	mul.wide.u32 	%rd10, %r9, 8;
	add.s64 	%rd11, %rd9, %rd10;
	ld.global.nc.f64 	%fd208, [%rd11];
	shl.b32 	%r12, %r9, 3;
	mov.u32 	%r13, _ZZ30massMatrixMultiplySharedKernelILi10ELi13ELi1EEviPKdS1_S1_S1_PdE14s_oddDofToQuad;
	add.s32 	%r14, %r13, %r12;
	st.shared.f64 	[%r14], %fd208;
	cvta.to.global.u64 	%rd12, %rd3;
	add.s64 	%rd13, %rd12, %rd10;
	ld.global.nc.f64 	%fd209, [%rd13];
	mov.u32 	%r15, _ZZ30massMatrixMultiplySharedKernelILi10ELi13ELi1EEviPKdS1_S1_S1_PdE15s_evenDofToQuad;
	add.s32 	%r16, %r15, %r12;
	st.shared.f64 	[%r16], %fd209;
$L__BB262_4:
	setp.gt.u32 	%p8, %r9, 99;
	bar.sync 	0;
	ld.shared.f64 	%fd21, [_ZZ30massMatrixMultiplySharedKernelILi10ELi13ELi1EEviPKdS1_S1_S1_PdE14s_oddDofToQuad];
	ld.shared.f64 	%fd22, [_ZZ30massMatrixMultiplySharedKernelILi10ELi13ELi1EEviPKdS1_S1_S1_PdE15s_evenDofToQuad];
	ld.shared.f64 	%fd23, [_ZZ30massMatrixMultiplySharedKernelILi10ELi13ELi1EEviPKdS1_S1_S1_PdE14s_oddDofToQuad+8];
	ld.shared.f64 	%fd24, [_ZZ30massMatrixMultiplySharedKernelILi10ELi13ELi1EEviPKdS1_S1_S1_PdE15s_evenDofToQuad+8];
	ld.shared.f64 	%fd25, [_ZZ30massMatrixMultiplySharedKernelILi10ELi13ELi1EEviPKdS1_S1_S1_PdE14s_oddDofToQuad+16];
	ld.shared.f64 	%fd26, [_ZZ30massMatrixMultiplySharedKernelILi10ELi13ELi1EEviPKdS1_S1_S1_PdE15s_evenDofToQuad+16];
	ld.shared.f64 	%fd27, [_ZZ30massMatrixMultiplySharedKernelILi10ELi13ELi1EEviPKdS1_S1_S1_PdE14s_oddDofToQuad+24];
	ld.shared.f64 	%fd28, [_ZZ30massMatrixMultiplySharedKernelILi10ELi13ELi1EEviPKdS1_S1_S1_PdE15s_evenDofToQuad+24];
	ld.shared.f64 	%fd29, [_ZZ30massMatrixMultiplySharedKernelILi10ELi13ELi1EEviPKdS1_S1_S1_PdE14s_oddDofToQuad+32];
	ld.shared.f64 	%fd30, [_ZZ30massMatrixMultiplySharedKernelILi10ELi13ELi1EEviPKdS1_S1_S1_PdE15s_evenDofToQuad+32];
	ld.shared.f64 	%fd31, [_ZZ30massMatrixMultiplySharedKernelILi10ELi13ELi1EEviPKdS1_S1_S1_PdE14s_oddDofToQuad+40];
	ld.shared.f64 	%fd32, [_ZZ30massMatrixMultiplySharedKernelILi10ELi13ELi1EEviPKdS1_S1_S1_PdE15s_evenDofToQuad+40];
	ld.shared.f64 	%fd33, [_ZZ30massMatrixMultiplySharedKernelILi10ELi13ELi1EEviPKdS1_S1_S1_PdE14s_oddDofToQuad+48];
	ld.shared.f64 	%fd34, [_ZZ30massMatrixMultiplySharedKernelILi10ELi13ELi1EEviPKdS1_S1_S1_PdE15s_evenDofToQuad+48];
	ld.shared.f64 	%fd35, [_ZZ30massMatrixMultiplySharedKernelILi10ELi13ELi1EEviPKdS1_S1_S1_PdE14s_oddDofToQuad+56];
	ld.shared.f64 	%fd36, [_ZZ30massMatrixMultiplySharedKernelILi10ELi13ELi1EEviPKdS1_S1_S1_PdE15s_evenDofToQuad+56];
	ld.shared.f64 	%fd37, [_ZZ30massMatrixMultiplySharedKernelILi10ELi13ELi1EEviPKdS1_S1_S1_PdE14s_oddDofToQuad+64];
	ld.shared.f64 	%fd38, [_ZZ30massMatrixMultiplySharedKernelILi10ELi13ELi1EEviPKdS1_S1_S1_PdE15s_evenDofToQuad+64];
	ld.shared.f64 	%fd39, [_ZZ30massMatrixMultiplySharedKernelILi10ELi13ELi1EEviPKdS1_S1_S1_PdE14s_oddDofToQuad+72];
	ld.shared.f64 	%fd40, [_ZZ30massMatrixMultiplySharedKernelILi10ELi13ELi1EEviPKdS1_S1_S1_PdE15s_evenDofToQuad+72];
	ld.shared.f64 	%fd41, [_ZZ30massMatrixMultiplySharedKernelILi10ELi13ELi1EEviPKdS1_S1_S1_PdE14s_oddDofToQuad+80];
	ld.shared.f64 	%fd42, [_ZZ30massMatrixMultiplySharedKernelILi10ELi13ELi1EEviPKdS1_S1_S1_PdE15s_evenDofToQuad+80];
	ld.shared.f64 	%fd43, [_ZZ30massMatrixMultiplySharedKernelILi10ELi13ELi1EEviPKdS1_S1_S1_PdE14s_oddDofToQuad+88];
	ld.shared.f64 	%fd44, [_ZZ30massMatrixMultiplySharedKernelILi10ELi13ELi1EEviPKdS1_S1_S1_PdE15s_evenDofToQuad+88];
	ld.shared.f64 	%fd45, [_ZZ30massMatrixMultiplySharedKernelILi10ELi13ELi1EEviPKdS1_S1_S1_PdE14s_oddDofToQuad+96];
	ld.shared.f64 	%fd46, [_ZZ30massMatrixMultiplySharedKernelILi10ELi13ELi1EEviPKdS1_S1_S1_PdE15s_evenDofToQuad+96];
	ld.shared.f64 	%fd47, [_ZZ30massMatrixMultiplySharedKernelILi10ELi13ELi1EEviPKdS1_S1_S1_PdE14s_oddDofToQuad+104];
	mov.u32 	%r17, _ZZ30massMatrixMultiplySharedKernelILi10ELi13ELi1EEviPKdS1_S1_S1_PdE6s_tmp1;
	mad.lo.s32 	%r18, %r2, 17576, %r17;
	mul.lo.s16 	%rs7, %rs2, 205;
	shr.u16 	%rs8, %rs7, 11;
	cvt.u32.u16 	%r4, %rs8;
	mul.wide.u16 	%r19, %rs8, 104;
	add.s32 	%r5, %r18, %r19;
	mul.wide.u16 	%r20, %rs1, 8;
	add.s32 	%r6, %r5, %r20;
	@%p8 bra 	$L__BB262_6;
	add.f64 	%fd210, %fd878, %fd869;
	sub.f64 	%fd211, %fd878, %fd869;
	add.f64 	%fd212, %fd877, %fd870;
	sub.f64 	%fd213, %fd877, %fd870;
	add.f64 	%fd214, %fd876, %fd871;
	sub.f64 	%fd215, %fd876, %fd871;
	add.f64 	%fd216, %fd875, %fd872;
	sub.f64 	%fd217, %fd875, %fd872;
	add.f64 	%fd218, %fd874, %fd873;
	sub.f64 	%fd219, %fd874, %fd873;
	fma.rn.f64 	%fd220, %fd21, %fd210, 0d0000000000000000;
	fma.rn.f64 	%fd221, %fd22, %fd211, 0d0000000000000000;
	fma.rn.f64 	%fd222, %fd23, %fd212, %fd220;
	fma.rn.f64 	%fd223, %fd24, %fd213, %fd221;
	fma.rn.f64 	%fd224, %fd25, %fd214, %fd222;
	fma.rn.f64 	%fd225, %fd26, %fd215, %fd223;
	fma.rn.f64 	%fd226, %fd27, %fd216, %fd224;
	fma.rn.f64 	%fd227, %fd28, %fd217, %fd225;
	fma.rn.f64 	%fd228, %fd29, %fd218, %fd226;
	fma.rn.f64 	%fd229, %fd30, %fd219, %fd227;
	sub.f64 	%fd230, %fd228, %fd229;
	st.shared.f64 	[%r6+16224], %fd230;
	add.f64 	%fd231, %fd229, %fd228;
	st.shared.f64 	[%r6], %fd231;
	fma.rn.f64 	%fd232, %fd31, %fd210, 0d0000000000000000;
	fma.rn.f64 	%fd233, %fd32, %fd211, 0d0000000000000000;
	fma.rn.f64 	%fd234, %fd33, %fd212, %fd232;
	fma.rn.f64 	%fd235, %fd34, %fd213, %fd233;
	fma.rn.f64 	%fd236, %fd35, %fd214, %fd234;
	fma.rn.f64 	%fd237, %fd36, %fd215, %fd235;
	fma.rn.f64 	%fd238, %fd37, %fd216, %fd236;
	fma.rn.f64 	%fd239, %fd38, %fd217, %fd237;
	fma.rn.f64 	%fd240, %fd39, %fd218, %fd238;
	fma.rn.f64 	%fd241, %fd40, %fd219, %fd239;
	sub.f64 	%fd242, %fd240, %fd241;
	st.shared.f64 	[%r6+14872], %fd242;
	add.f64 	%fd243, %fd241, %fd240;
	st.shared.f64 	[%r6+1352], %fd243;
	fma.rn.f64 	%fd244, %fd41, %fd210, 0d0000000000000000;
	fma.rn.f64 	%fd245, %fd42, %fd211, 0d0000000000000000;
	fma.rn.f64 	%fd246, %fd43, %fd212, %fd244;
	fma.rn.f64 	%fd247, %fd44, %fd213, %fd245;
	fma.rn.f64 	%fd248, %fd45, %fd214, %fd246;
	fma.rn.f64 	%fd249, %fd46, %fd215, %fd247;
	fma.rn.f64 	%fd250, %fd47, %fd216, %fd248;
	ld.shared.f64 	%fd251, [_ZZ30massMatrixMultiplySharedKernelILi10ELi13ELi1EEviPKdS1_S1_S1_PdE15s_evenDofToQuad+104];
	fma.rn.f64 	%fd252, %fd251, %fd217, %fd249;
	ld.shared.f64 	%fd253, [_ZZ30massMatrixMultiplySharedKernelILi10ELi13ELi1EEviPKdS1_S1_S1_PdE14s_oddDofToQuad+112];
	fma.rn.f64 	%fd254, %fd253, %fd218, %fd250;
	ld.shared.f64 	%fd255, [_ZZ30massMatrixMultiplySharedKernelILi10ELi13ELi1EEviPKdS1_S1_S1_PdE15s_evenDofToQuad+112];
	fma.rn.f64 	%fd256, %fd255, %fd219, %fd252;
	sub.f64 	%fd257, %fd254, %fd256;
	st.shared.f64 	[%r6+13520], %fd257;
	add.f64 	%fd258, %fd256, %fd254;
	st.shared.f64 	[%r6+2704], %fd258;
	ld.shared.f64 	%fd259, [_ZZ30massMatrixMultiplySharedKernelILi10ELi13ELi1EEviPKdS1_S1_S1_PdE14s_oddDofToQuad+120];
	fma.rn.f64 	%fd260, %fd259, %fd210, 0d0000000000000000;
	ld.shared.f64 	%fd261, [_ZZ30massMatrixMultiplySharedKernelILi10ELi13ELi1EEviPKdS1_S1_S1_PdE15s_evenDofToQuad+120];
	fma.rn.f64 	%fd262, %fd261, %fd211, 0d0000000000000000;
	ld.shared.f64 	%fd263, [_ZZ30massMatrixMultiplySharedKernelILi10ELi13ELi1EEviPKdS1_S1_S1_PdE14s_oddDofToQuad+128];
	fma.rn.f64 	%fd264, %fd263, %fd212, %fd260;
	ld.shared.f64 	%fd265, [_ZZ30massMatrixMultiplySharedKernelILi10ELi13ELi1EEviPKdS1_S1_S1_PdE15s_evenDofToQuad+128];
	fma.rn.f64 	%fd266, %fd265, %fd213, %fd262;
	ld.shared.f64 	%fd267, [_ZZ30massMatrixMultiplySharedKernelILi10ELi13ELi1EEviPKdS1_S1_S1_PdE14s_oddDofToQuad+136];
	fma.rn.f64 	%fd268, %fd267, %fd214, %fd264;
	ld.shared.f64 	%fd269, [_ZZ30massMatrixMultiplySharedKernelILi10ELi13ELi1EEviPKdS1_S1_S1_PdE15s_evenDofToQuad+136];
	fma.rn.f64 	%fd270, %fd269, %fd215, %fd266;
	ld.shared.f64 	%fd271, [_ZZ30massMatrixMultiplySharedKernelILi10ELi13ELi1EEviPKdS1_S1_S1_PdE14s_oddDofToQuad+144];
	fma.rn.f64 	%fd272, %fd271, %fd216, %fd268;
	ld.shared.f64 	%fd273, [_ZZ30massMatrixMultiplySharedKernelILi10ELi13ELi1EEviPKdS1_S1_S1_PdE15s_evenDofToQuad+144];
	fma.rn.f64 	%fd274, %fd273, %fd217, %fd270;
	ld.shared.f64 	%fd275, [_ZZ30massMatrixMultiplySharedKernelILi10ELi13ELi1EEviPKdS1_S1_S1_PdE14s_oddDofToQuad+152];
	fma.rn.f64 	%fd276, %fd275, %fd218, %fd272;
	ld.shared.f64 	%fd277, [_ZZ30massMatrixMultiplySharedKernelILi10ELi13ELi1EEviPKdS1_S1_S1_PdE15s_evenDofToQuad+152];
	fma.rn.f64 	%fd278, %fd277, %fd219, %fd274;
	sub.f64 	%fd279, %fd276, %fd278;
	st.shared.f64 	[%r6+12168], %fd279;
	add.f64 	%fd280, %fd278, %fd276;
	st.shared.f64 	[%r6+4056], %fd280;
	ld.shared.f64 	%fd281, [_ZZ30massMatrixMultiplySharedKernelILi10ELi13ELi1EEviPKdS1_S1_S1_PdE14s_oddDofToQuad+160];
	fma.rn.f64 	%fd282, %fd281, %fd210, 0d0000000000000000;
	ld.shared.f64 	%fd283, [_ZZ30massMatrixMultiplySharedKernelILi10ELi13ELi1EEviPKdS1_S1_S1_PdE15s_evenDofToQuad+160];
	fma.rn.f64 	%fd284, %fd283, %fd211, 0d0000000000000000;
	ld.shared.f64 	%fd285, [_ZZ30massMatrixMultiplySharedKernelILi10ELi13ELi1EEviPKdS1_S1_S1_PdE14s_oddDofToQuad+168];
	fma.rn.f64 	%fd286, %fd285, %fd212, %fd282;
	ld.shared.f64 	%fd287, [_ZZ30massMatrixMultiplySharedKernelILi10ELi13ELi1EEviPKdS1_S1_S1_PdE15s_evenDofToQuad+168];
	fma.rn.f64 	%fd288, %fd287, %fd213, %fd284;
	ld.shared.f64 	%fd289, [_ZZ30massMatrixMultiplySharedKernelILi10ELi13ELi1EEviPKdS1_S1_S1_PdE14s_oddDofToQuad+176];
	fma.rn.f64 	%fd290, %fd289, %fd214, %fd286;
	ld.shared.f64 	%fd291, [_ZZ30massMatrixMultiplySharedKernelILi10ELi13ELi1EEviPKdS1_S1_S1_PdE15s_evenDofToQuad+176];
	fma.rn.f64 	%fd292, %fd291, %fd215, %fd288;
	ld.shared.f64 	%fd293, [_ZZ30massMatrixMultiplySharedKernelILi10ELi13ELi1EEviPKdS1_S1_S1_PdE14s_oddDofToQuad+184];
	fma.rn.f64 	%fd294, %fd293, %fd216, %fd290;
	ld.shared.f64 	%fd295, [_ZZ30massMatrixMultiplySharedKernelILi10ELi13ELi1EEviPKdS1_S1_S1_PdE15s_evenDofToQuad+184];
	fma.rn.f64 	%fd296, %fd295, %fd217, %fd292;
	ld.shared.f64 	%fd297, [_ZZ30massMatrixMultiplySharedKernelILi10ELi13ELi1EEviPKdS1_S1_S1_PdE14s_oddDofToQuad+192];
	fma.rn.f64 	%fd298, %fd297, %fd218, %fd294;
	ld.shared.f64 	%fd299, [_ZZ30massMatrixMultiplySharedKernelILi10ELi13ELi1EEviPKdS1_S1_S1_PdE15s_evenDofToQuad+192];
	fma.rn.f64 	%fd300, %fd299, %fd219, %fd296;
	sub.f64 	%fd301, %fd298, %fd300;
	st.shared.f64 	[%r6+10816], %fd301;
	add.f64 	%fd302, %fd300, %fd298;
	st.shared.f64 	[%r6+5408], %fd302;
	ld.shared.f64 	%fd303, [_ZZ30massMatrixMultiplySharedKernelILi10ELi13ELi1EEviPKdS1_S1_S1_PdE14s_oddDofToQuad+200];
	fma.rn.f64 	%fd304, %fd303, %fd210, 0d0000000000000000;
	ld.shared.f64 	%fd305, [_ZZ30massMatrixMultiplySharedKernelILi10ELi13ELi1EEviPKdS1_S1_S1_PdE15s_evenDofToQuad+200];
	fma.rn.f64 	%fd306, %fd305, %fd211, 0d0000000000000000;
	ld.shared.f64 	%fd307, [_ZZ30massMatrixMultiplySharedKernelILi10ELi13ELi1EEviPKdS1_S1_S1_PdE14s_oddDofToQuad+208];
	fma.rn.f64 	%fd308, %fd307, %fd212, %fd304;
	ld.shared.f64 	%fd309, [_ZZ30massMatrixMultiplySharedKernelILi10ELi13ELi1EEviPKdS1_S1_S1_PdE15s_evenDofToQuad+208];
	fma.rn.f64 	%fd310, %fd309, %fd213, %fd306;
	ld.shared.f64 	%fd311, [_ZZ30massMatrixMultiplySharedKernelILi10ELi13ELi1EEviPKdS1_S1_S1_PdE14s_oddDofToQuad+216];
	fma.rn.f64 	%fd312, %fd311, %fd214, %fd308;
	ld.shared.f64 	%fd313, [_ZZ30massMatrixMultiplySharedKernelILi10ELi13ELi1EEviPKdS1_S1_S1_PdE15s_evenDofToQuad+216];
	fma.rn.f64 	%fd314, %fd313, %fd215, %fd310;
	ld.shared.f64 	%fd315, [_ZZ30massMatrixMultiplySharedKernelILi10ELi13ELi1EEviPKdS1_S1_S1_PdE14s_oddDofToQuad+224];
	fma.rn.f64 	%fd316, %fd315, %fd216, %fd312;
	ld.shared.f64 	%fd317, [_ZZ30massMatrixMultiplySharedKernelILi10ELi13ELi1EEviPKdS1_S1_S1_PdE15s_evenDofToQuad+224];
	fma.rn.f64 	%fd318, %fd317, %fd217, %fd314;
	ld.shared.f64 	%fd319, [_ZZ30massMatrixMultiplySharedKernelILi10ELi13ELi1EEviPKdS1_S1_S1_PdE14s_oddDofToQuad+232];
	fma.rn.f64 	%fd320, %fd319, %fd218, %fd316;
	ld.shared.f64 	%fd321, [_ZZ30massMatrixMultiplySharedKernelILi10ELi13ELi1EEviPKdS1_S1_S1_PdE15s_evenDofToQuad+232];
	fma.rn.f64 	%fd322, %fd321, %fd219, %fd318;
	sub.f64 	%fd323, %fd320, %fd322;
	st.shared.f64 	[%r6+9464], %fd323;
	add.f64 	%fd324, %fd322, %fd320;
	st.shared.f64 	[%r6+6760], %fd324;
	ld.shared.f64 	%fd325, [_ZZ30massMatrixMultiplySharedKernelILi10ELi13ELi1EEviPKdS1_S1_S1_PdE14s_oddDofToQuad+240];
	fma.rn.f64 	%fd326, %fd325, %fd210, 0d0000000000000000;
	ld.shared.f64 	%fd327, [_ZZ30massMatrixMultiplySharedKernelILi10ELi13ELi1EEviPKdS1_S1_S1_PdE15s_evenDofToQuad+240];
	fma.rn.f64 	%fd328, %fd327, %fd211, 0d0000000000000000;
	ld.shared.f64 	%fd329, [_ZZ30massMatrixMultiplySharedKernelILi10ELi13ELi1EEviPKdS1_S1_S1_PdE14s_oddDofToQuad+248];
	fma.rn.f64 	%fd330, %fd329, %fd212, %fd326;
	ld.shared.f64 	%fd331, [_ZZ30massMatrixMultiplySharedKernelILi10ELi13ELi1EEviPKdS1_S1_S1_PdE15s_evenDofToQuad+248];
	fma.rn.f64 	%fd332, %fd331, %fd213, %fd328;
	ld.shared.f64 	%fd333, [_ZZ30massMatrixMultiplySharedKernelILi10ELi13ELi1EEviPKdS1_S1_S1_PdE14s_oddDofToQuad+256];
	fma.rn.f64 	%fd334, %fd333, %fd214, %fd330;
	ld.shared.f64 	%fd335, [_ZZ30massMatrixMultiplySharedKernelILi10ELi13ELi1EEviPKdS1_S1_S1_PdE15s_evenDofToQuad+256];
	fma.rn.f64 	%fd336, %fd335, %fd215, %fd332;
	ld.shared.f64 	%fd337, [_ZZ30massMatrixMultiplySharedKernelILi10ELi13ELi1EEviPKdS1_S1_S1_PdE14s_oddDofToQuad+264];
	fma.rn.f64 	%fd338, %fd337, %fd216, %fd334;
	ld.shared.f64 	%fd339, [_ZZ30massMatrixMultiplySharedKernelILi10ELi13ELi1EEviPKdS1_S1_S1_PdE15s_evenDofToQuad+264];
	fma.rn.f64 	%fd340, %fd339, %fd217, %fd336;
	ld.shared.f64 	%fd341, [_ZZ30massMatrixMultiplySharedKernelILi10ELi13ELi1EEviPKdS1_S1_S1_PdE14s_oddDofToQuad+272];
	fma.rn.f64 	%fd342, %fd341, %fd218, %fd338;
	ld.shared.f64 	%fd343, [_ZZ30massMatrixMultiplySharedKernelILi10ELi13ELi1EEviPKdS1_S1_S1_PdE15s_evenDofToQuad+272];
	fma.rn.f64 	%fd344, %fd343, %fd219, %fd340;
	add.f64 	%fd345, %fd344, %fd342;
	st.shared.f64 	[%r6+8112], %fd345;
$L__BB262_6:
	bar.sync 	0;
	setp.lt.u32 	%p9, %r9, 130;
	mad.lo.s32 	%r21, %r4, 1248, %r5;
	add.s32 	%r7, %r21, %r20;
	@%p9 bra 	$L__BB262_8;
	ld.shared.f64 	%fd921, [_ZZ30massMatrixMultiplySharedKernelILi10ELi13ELi1EEviPKdS1_S1_S1_PdE15s_evenDofToQuad+104];
	ld.shared.f64 	%fd920, [_ZZ30massMatrixMultiplySharedKernelILi10ELi13ELi1EEviPKdS1_S1_S1_PdE14s_oddDofToQuad+112];
	ld.shared.f64 	%fd919, [_ZZ30massMatrixMultiplySharedKernelILi10ELi13ELi1EEviPKdS1_S1_S1_PdE15s_evenDofToQuad+112];
	ld.shared.f64 	%fd918, [_ZZ30massMatrixMultiplySharedKernelILi10ELi13ELi1EEviPKdS1_S1_S1_PdE14s_oddDofToQuad+120];
	ld.shared.f64 	%fd917, [_ZZ30massMatrixMultiplySharedKernelILi10ELi13ELi1EEviPKdS1_S1_S1_PdE15s_evenDofToQuad+120];
	ld.shared.f64 	%fd916, [_ZZ30massMatrixMultiplySharedKernelILi10ELi13ELi1EEviPKdS1_S1_S1_PdE14s_oddDofToQuad+128];
	ld.shared.f64 	%fd915, [_ZZ30massMatrixMultiplySharedKernelILi10ELi13ELi1EEviPKdS1_S1_S1_PdE15s_evenDofToQuad+128];
	ld.shared.f64 	%fd914, [_ZZ30massMatrixMultiplySharedKernelILi10ELi13ELi1EEviPKdS1_S1_S1_PdE14s_oddDofToQuad+136];
	ld.shared.f64 	%fd913, [_ZZ30massMatrixMultiplySharedKernelILi10ELi13ELi1EEviPKdS1_S1_S1_PdE15s_evenDofToQuad+136];
	ld.shared.f64 	%fd912, [_ZZ30massMatrixMultiplySharedKernelILi10ELi13ELi1EEviPKdS1_S1_S1_PdE14s_oddDofToQuad+144];
	ld.shared.f64 	%fd911, [_ZZ30massMatrixMultiplySharedKernelILi10ELi13ELi1EEviPKdS1_S1_S1_PdE15s_evenDofToQuad+144];
	ld.shared.f64 	%fd910, [_ZZ30massMatrixMultiplySharedKernelILi10ELi13ELi1EEviPKdS1_S1_S1_PdE14s_oddDofToQuad+152];
	ld.shared.f64 	%fd909, [_ZZ30massMatrixMultiplySharedKernelILi10ELi13ELi1EEviPKdS1_S1_S1_PdE15s_evenDofToQuad+152];
	ld.shared.f64 	%fd908, [_ZZ30massMatrixMultiplySharedKernelILi10ELi13ELi1EEviPKdS1_S1_S1_PdE14s_oddDofToQuad+160];
	ld.shared.f64 	%fd907, [_ZZ30massMatrixMultiplySharedKernelILi10ELi13ELi1EEviPKdS1_S1_S1_PdE15s_evenDofToQuad+160];
	ld.shared.f64 	%fd906, [_ZZ30massMatrixMultiplySharedKernelILi10ELi13ELi1EEviPKdS1_S1_S1_PdE14s_oddDofToQuad+168];
	ld.shared.f64 	%fd905, [_ZZ30massMatrixMultiplySharedKernelILi10ELi13ELi1EEviPKdS1_S1_S1_PdE15s_evenDofToQuad+168];
	ld.shared.f64 	%fd904, [_ZZ30massMatrixMultiplySharedKernelILi10ELi13ELi1EEviPKdS1_S1_S1_PdE14s_oddDofToQuad+176];
	ld.shared.f64 	%fd903, [_ZZ30massMatrixMultiplySharedKernelILi10ELi13ELi1EEviPKdS1_S1_S1_PdE15s_evenDofToQuad+176];
	ld.shared.f64 	%fd902, [_ZZ30massMatrixMultiplySharedKernelILi10ELi13ELi1EEviPKdS1_S1_S1_PdE14s_oddDofToQuad+184];
	ld.shared.f64 	%fd901, [_ZZ30massMatrixMultiplySharedKernelILi10ELi13ELi1EEviPKdS1_S1_S1_PdE15s_evenDofToQuad+184];
	ld.shared.f64 	%fd900, [_ZZ30massMatrixMultiplySharedKernelILi10ELi13ELi1EEviPKdS1_S1_S1_PdE14s_oddDofToQuad+192];
	ld.shared.f64 	%fd899, [_ZZ30massMatrixMultiplySharedKernelILi10ELi13ELi1EEviPKdS1_S1_S1_PdE15s_evenDofToQuad+192];
	ld.shared.f64 	%fd898, [_ZZ30massMatrixMultiplySharedKernelILi10ELi13ELi1EEviPKdS1_S1_S1_PdE14s_oddDofToQuad+200];
	ld.shared.f64 	%fd897, [_ZZ30massMatrixMultiplySharedKernelILi10ELi13ELi1EEviPKdS1_S1_S1_PdE15s_evenDofToQuad+200];
	ld.shared.f64 	%fd896, [_ZZ30massMatrixMultiplySharedKernelILi10ELi13ELi1EEviPKdS1_S1_S1_PdE14s_oddDofToQuad+208];
	ld.shared.f64 	%fd895, [_ZZ30massMatrixMultiplySharedKernelILi10ELi13ELi1EEviPKdS1_S1_S1_PdE15s_evenDofToQuad+208];
	ld.shared.f64 	%fd894, [_ZZ30massMatrixMultiplySharedKernelILi10ELi13ELi1EEviPKdS1_S1_S1_PdE14s_oddDofToQuad+216];
	ld.shared.f64 	%fd893, [_ZZ30massMatrixMultiplySharedKernelILi10ELi13ELi1EEviPKdS1_S1_S1_PdE15s_evenDofToQuad+216];
	ld.shared.f64 	%fd892, [_ZZ30massMatrixMultiplySharedKernelILi10ELi13ELi1EEviPKdS1_S1_S1_PdE14s_oddDofToQuad+224];
	ld.shared.f64 	%fd891, [_ZZ30massMatrixMultiplySharedKernelILi10ELi13ELi1EEviPKdS1_S1_S1_PdE15s_evenDofToQuad+224];
	ld.shared.f64 	%fd890, [_ZZ30massMatrixMultiplySharedKernelILi10ELi13ELi1EEviPKdS1_S1_S1_PdE14s_oddDofToQuad+232];
	ld.shared.f64 	%fd889, [_ZZ30massMatrixMultiplySharedKernelILi10ELi13ELi1EEviPKdS1_S1_S1_PdE15s_evenDofToQuad+232];
	ld.shared.f64 	%fd888, [_ZZ30massMatrixMultiplySharedKernelILi10ELi13ELi1EEviPKdS1_S1_S1_PdE14s_oddDofToQuad+240];
	ld.shared.f64 	%fd887, [_ZZ30massMatrixMultiplySharedKernelILi10ELi13ELi1EEviPKdS1_S1_S1_PdE15s_evenDofToQuad+240];
	ld.shared.f64 	%fd886, [_ZZ30massMatrixMultiplySharedKernelILi10ELi13ELi1EEviPKdS1_S1_S1_PdE14s_oddDofToQuad+248];
	ld.shared.f64 	%fd885, [_ZZ30massMatrixMultiplySharedKernelILi10ELi13ELi1EEviPKdS1_S1_S1_PdE15s_evenDofToQuad+248];
	ld.shared.f64 	%fd884, [_ZZ30massMatrixMultiplySharedKernelILi10ELi13ELi1EEviPKdS1_S1_S1_PdE14s_oddDofToQuad+256];
	ld.shared.f64 	%fd883, [_ZZ30massMatrixMultiplySharedKernelILi10ELi13ELi1EEviPKdS1_S1_S1_PdE15s_evenDofToQuad+256];
	ld.shared.f64 	%fd882, [_ZZ30massMatrixMultiplySharedKernelILi10ELi13ELi1EEviPKdS1_S1_S1_PdE14s_oddDofToQuad+264];
	ld.shared.f64 	%fd881, [_ZZ30massMatrixMultiplySharedKernelILi10ELi13ELi1EEviPKdS1_S1_S1_PdE15s_evenDofToQuad+264];
	ld.shared.f64 	%fd880, [_ZZ30massMatrixMultiplySharedKernelILi10ELi13ELi1EEviPKdS1_S1_S1_PdE14s_oddDofToQuad+272];
	ld.shared.f64 	%fd879, [_ZZ30massMatrixMultiplySharedKernelILi10ELi13ELi1EEviPKdS1_S1_S1_PdE15s_evenDofToQuad+272];
	bra.uni 	$L__BB262_9;
$L__BB262_8:
	ld.shared.f64 	%fd346, [%r7];
	ld.shared.f64 	%fd347, [%r7+936];
	add.f64 	%fd348, %fd346, %fd347;
	sub.f64 	%fd349, %fd346, %fd347;
	ld.shared.f64 	%fd350, [%r7+104];
	ld.shared.f64 	%fd351, [%r7+832];
	add.f64 	%fd352, %fd350, %fd351;
	sub.f64 	%fd353, %fd350, %fd351;
	ld.shared.f64 	%fd354, [%r7+208];
	ld.shared.f64 	%fd355, [%r7+728];
	add.f64 	%fd356, %fd354, %fd355;
	sub.f64 	%fd357, %fd354, %fd355;
	ld.shared.f64 	%fd358, [%r7+312];
	ld.shared.f64 	%fd359, [%r7+624];
	add.f64 	%fd360, %fd358, %fd359;
	sub.f64 	%fd361, %fd358, %fd359;
	ld.shared.f64 	%fd362, [%r7+416];
	ld.shared.f64 	%fd363, [%r7+520];
	add.f64 	%fd364, %fd362, %fd363;
	sub.f64 	%fd365, %fd362, %fd363;
	fma.rn.f64 	%fd366, %fd21, %fd348, 0d0000000000000000;
	fma.rn.f64 	%fd367, %fd22, %fd349, 0d0000000000000000;
	fma.rn.f64 	%fd368, %fd23, %fd352, %fd366;
	fma.rn.f64 	%fd369, %fd24, %fd353, %fd367;
	fma.rn.f64 	%fd370, %fd25, %fd356, %fd368;
	fma.rn.f64 	%fd371, %fd26, %fd357, %fd369;
	fma.rn.f64 	%fd372, %fd27, %fd360, %fd370;
	fma.rn.f64 	%fd373, %fd28, %fd361, %fd371;
	fma.rn.f64 	%fd374, %fd29, %fd364, %fd372;
	fma.rn.f64 	%fd375, %fd30, %fd365, %fd373;
	sub.f64 	%fd376, %fd374, %fd375;
	st.shared.f64 	[%r7+1248], %fd376;
	add.f64 	%fd377, %fd375, %fd374;
	st.shared.f64 	[%r7], %fd377;
	fma.rn.f64 	%fd378, %fd31, %fd348, 0d0000000000000000;
	fma.rn.f64 	%fd379, %fd32, %fd349, 0d0000000000000000;
	fma.rn.f64 	%fd380, %fd33, %fd352, %fd378;
	fma.rn.f64 	%fd381, %fd34, %fd353, %fd379;
	fma.rn.f64 	%fd382, %fd35, %fd356, %fd380;
	fma.rn.f64 	%fd383, %fd36, %fd357, %fd381;
	fma.rn.f64 	%fd384, %fd37, %fd360, %fd382;
	fma.rn.f64 	%fd385, %fd38, %fd361, %fd383;
	fma.rn.f64 	%fd386, %fd39, %fd364, %fd384;
	fma.rn.f64 	%fd387, %fd40, %fd365, %fd385;
	sub.f64 	%fd388, %fd386, %fd387;
	st.shared.f64 	[%r7+1144], %fd388;
	add.f64 	%fd389, %fd387, %fd386;
	st.shared.f64 	[%r7+104], %fd389;
	fma.rn.f64 	%fd390, %fd41, %fd348, 0d0000000000000000;
	fma.rn.f64 	%fd391, %fd42, %fd349, 0d0000000000000000;
	fma.rn.f64 	%fd392, %fd43, %fd352, %fd390;
	fma.rn.f64 	%fd393, %fd44, %fd353, %fd391;
	fma.rn.f64 	%fd394, %fd45, %fd356, %fd392;
	fma.rn.f64 	%fd395, %fd46, %fd357, %fd393;
	fma.rn.f64 	%fd396, %fd47, %fd360, %fd394;
	ld.shared.f64 	%fd921, [_ZZ30massMatrixMultiplySharedKernelILi10ELi13ELi1EEviPKdS1_S1_S1_PdE15s_evenDofToQuad+104];
	fma.rn.f64 	%fd397, %fd921, %fd361, %fd395;
	ld.shared.f64 	%fd920, [_ZZ30massMatrixMultiplySharedKernelILi10ELi13ELi1EEviPKdS1_S1_S1_PdE14s_oddDofToQuad+112];
	fma.rn.f64 	%fd398, %fd920, %fd364, %fd396;
	ld.shared.f64 	%fd919, [_ZZ30massMatrixMultiplySharedKernelILi10ELi13ELi1EEviPKdS1_S1_S1_PdE15s_evenDofToQuad+112];
	fma.rn.f64 	%fd399, %fd919, %fd365, %fd397;
	sub.f64 	%fd400, %fd398, %fd399;
	st.shared.f64 	[%r7+1040], %fd400;
	add.f64 	%fd401, %fd399, %fd398;
	st.shared.f64 	[%r7+208], %fd401;
	ld.shared.f64 	%fd918, [_ZZ30massMatrixMultiplySharedKernelILi10ELi13ELi1EEviPKdS1_S1_S1_PdE14s_oddDofToQuad+120];
	fma.rn.f64 	%fd402, %fd918, %fd348, 0d0000000000000000;
	ld.shared.f64 	%fd917, [_ZZ30massMatrixMultiplySharedKernelILi10ELi13ELi1EEviPKdS1_S1_S1_PdE15s_evenDofToQuad+120];
	fma.rn.f64 	%fd403, %fd917, %fd349, 0d0000000000000000;
	ld.shared.f64 	%fd916, [_ZZ30massMatrixMultiplySharedKernelILi10ELi13ELi1EEviPKdS1_S1_S1_PdE14s_oddDofToQuad+128];
	fma.rn.f64 	%fd404, %fd916, %fd352, %fd402;
	ld.shared.f64 	%fd915, [_ZZ30massMatrixMultiplySharedKernelILi10ELi13ELi1EEviPKdS1_S1_S1_PdE15s_evenDofToQuad+128];
	fma.rn.f64 	%fd405, %fd915, %fd353, %fd403;
	ld.shared.f64 	%fd914, [_ZZ30massMatrixMultiplySharedKernelILi10ELi13ELi1EEviPKdS1_S1_S1_PdE14s_oddDofToQuad+136];
	fma.rn.f64 	%fd406, %fd914, %fd356, %fd404;
	ld.shared.f64 	%fd913, [_ZZ30massMatrixMultiplySharedKernelILi10ELi13ELi1EEviPKdS1_S1_S1_PdE15s_evenDofToQuad+136];
	fma.rn.f64 	%fd407, %fd913, %fd357, %fd405;
	ld.shared.f64 	%fd912, [_ZZ30massMatrixMultiplySharedKernelILi10ELi13ELi1EEviPKdS1_S1_S1_PdE14s_oddDofToQuad+144];
	fma.rn.f64 	%fd408, %fd912, %fd360, %fd406;
	ld.shared.f64 	%fd911, [_ZZ30massMatrixMultiplySharedKernelILi10ELi13ELi1EEviPKdS1_S1_S1_PdE15s_evenDofToQuad+144];
	fma.rn.f64 	%fd409, %fd911, %fd361, %fd407;
	ld.shared.f64 	%fd910, [_ZZ30massMatrixMultiplySharedKernelILi10ELi13ELi1EEviPKdS1_S1_S1_PdE14s_oddDofToQuad+152];
	fma.rn.f64 	%fd410, %fd910, %fd364, %fd408;
	ld.shared.f64 	%fd909, [_ZZ30massMatrixMultiplySharedKernelILi10ELi13ELi1EEviPKdS1_S1_S1_PdE15s_evenDofToQuad+152];
	fma.rn.f64 	%fd411, %fd909, %fd365, %fd409;
	sub.f64 	%fd412, %fd410, %fd411;
	st.shared.f64 	[%r7+936], %fd412;
	add.f64 	%fd413, %fd411, %fd410;
	st.shared.f64 	[%r7+312], %fd413;
	ld.shared.f64 	%fd908, [_ZZ30massMatrixMultiplySharedKernelILi10ELi13ELi1EEviPKdS1_S1_S1_PdE14s_oddDofToQuad+160];
	fma.rn.f64 	%fd414, %fd908, %fd348, 0d0000000000000000;
	ld.shared.f64 	%fd907, [_ZZ30massMatrixMultiplySharedKernelILi10ELi13ELi1EEviPKdS1_S1_S1_PdE15s_evenDofToQuad+160];
	fma.rn.f64 	%fd415, %fd907, %fd349, 0d0000000000000000;
	ld.shared.f64 	%fd906, [_ZZ30massMatrixMultiplySharedKernelILi10ELi13ELi1EEviPKdS1_S1_S1_PdE14s_oddDofToQuad+168];
	fma.rn.f64 	%fd416, %fd906, %fd352, %fd414;
	ld.shared.f64 	%fd905, [_ZZ30massMatrixMultiplySharedKernelILi10ELi13ELi1EEviPKdS1_S1_S1_PdE15s_evenDofToQuad+168];
	fma.rn.f64 	%fd417, %fd905, %fd353, %fd415;
	ld.shared.f64 	%fd904, [_ZZ30massMatrixMultiplySharedKernelILi10ELi13ELi1EEviPKdS1_S1_S1_PdE14s_oddDofToQuad+176];
	fma.rn.f64 	%fd418, %fd904, %fd356, %fd416;
	ld.shared.f64 	%fd903, [_ZZ30massMatrixMultiplySharedKernelILi10ELi13ELi1EEviPKdS1_S1_S1_PdE15s_evenDofToQuad+176];
	fma.rn.f64 	%fd419, %fd903, %fd357, %fd417;
	ld.shared.f64 	%fd902, [_ZZ30massMatrixMultiplySharedKernelILi10ELi13ELi1EEviPKdS1_S1_S1_PdE14s_oddDofToQuad+184];
	fma.rn.f64 	%fd420, %fd902, %fd360, %fd418;
	ld.shared.f64 	%fd901, [_ZZ30massMatrixMultiplySharedKernelILi10ELi13ELi1EEviPKdS1_S1_S1_PdE15s_evenDofToQuad+184];
	fma.rn.f64 	%fd421, %fd901, %fd361, %fd419;
	ld.shared.f64 	%fd900, [_ZZ30massMatrixMultiplySharedKernelILi10ELi13ELi1EEviPKdS1_S1_S1_PdE14s_oddDofToQuad+192];
	fma.rn.f64 	%fd422, %fd900, %fd364, %fd420;
	ld.shared.f64 	%fd899, [_ZZ30massMatrixMultiplySharedKernelILi10ELi13ELi1EEviPKdS1_S1_S1_PdE15s_evenDofToQuad+192];
	fma.rn.f64 	%fd423, %fd899, %fd365, %fd421;
	sub.f64 	%fd424, %fd422, %fd423;
	st.shared.f64 	[%r7+832], %fd424;
	add.f64 	%fd425, %fd423, %fd422;
	st.shared.f64 	[%r7+416], %fd425;
	ld.shared.f64 	%fd898, [_ZZ30massMatrixMultiplySharedKernelILi10ELi13ELi1EEviPKdS1_S1_S1_PdE14s_oddDofToQuad+200];
	fma.rn.f64 	%fd426, %fd898, %fd348, 0d0000000000000000;
	ld.shared.f64 	%fd897, [_ZZ30massMatrixMultiplySharedKernelILi10ELi13ELi1EEviPKdS1_S1_S1_PdE15s_evenDofToQuad+200];
	fma.rn.f64 	%fd427, %fd897, %fd349, 0d0000000000000000;
	ld.shared.f64 	%fd896, [_ZZ30massMatrixMultiplySharedKernelILi10ELi13ELi1EEviPKdS1_S1_S1_PdE14s_oddDofToQuad+208];
	fma.rn.f64 	%fd428, %fd896, %fd352, %fd426;
	ld.shared.f64 	%fd895, [_ZZ30massMatrixMultiplySharedKernelILi10ELi13ELi1EEviPKdS1_S1_S1_PdE15s_evenDofToQuad+208];
	fma.rn.f64 	%fd429, %fd895, %fd353, %fd427;
	ld.shared.f64 	%fd894, [_ZZ30massMatrixMultiplySharedKernelILi10ELi13ELi1EEviPKdS1_S1_S1_PdE14s_oddDofToQuad+216];
	fma.rn.f64 	%fd430, %fd894, %fd356, %fd428;
	ld.shared.f64 	%fd893, [_ZZ30massMatrixMultiplySharedKernelILi10ELi13ELi1EEviPKdS1_S1_S1_PdE15s_evenDofToQuad+216];
	fma.rn.f64 	%fd431, %fd893, %fd357, %fd429;
	ld.shared.f64 	%fd892, [_ZZ30massMatrixMultiplySharedKernelILi10ELi13ELi1EEviPKdS1_S1_S1_PdE14s_oddDofToQuad+224];
	fma.rn.f64 	%fd432, %fd892, %fd360, %fd430;
	ld.shared.f64 	%fd891, [_ZZ30massMatrixMultiplySharedKernelILi10ELi13ELi1EEviPKdS1_S1_S1_PdE15s_evenDofToQuad+224];
	fma.rn.f64 	%fd433, %fd891, %fd361, %fd431;
	ld.shared.f64 	%fd890, [_ZZ30massMatrixMultiplySharedKernelILi10ELi13ELi1EEviPKdS1_S1_S1_PdE14s_oddDofToQuad+232];
	fma.rn.f64 	%fd434, %fd890, %fd364, %fd432;
	ld.shared.f64 	%fd889, [_ZZ30massMatrixMultiplySharedKernelILi10ELi13ELi1EEviPKdS1_S1_S1_PdE15s_evenDofToQuad+232];
	fma.rn.f64 	%fd435, %fd889, %fd365, %fd433;
	sub.f64 	%fd436, %fd434, %fd435;
	st.shared.f64 	[%r7+728], %fd436;
	add.f64 	%fd437, %fd435, %fd434;
	st.shared.f64 	[%r7+520], %fd437;
	ld.shared.f64 	%fd888, [_ZZ30massMatrixMultiplySharedKernelILi10ELi13ELi1EEviPKdS1_S1_S1_PdE14s_oddDofToQuad+240];
	fma.rn.f64 	%fd438, %fd888, %fd348, 0d0000000000000000;
	ld.shared.f64 	%fd887, [_ZZ30massMatrixMultiplySharedKernelILi10ELi13ELi1EEviPKdS1_S1_S1_PdE15s_evenDofToQuad+240];
	fma.rn.f64 	%fd439, %fd887, %fd349, 0d0000000000000000;
	ld.shared.f64 	%fd886, [_ZZ30massMatrixMultiplySharedKernelILi10ELi13ELi1EEviPKdS1_S1_S1_PdE14s_oddDofToQuad+248];
	fma.rn.f64 	%fd440, %fd886, %fd352, %fd438;
	ld.shared.f64 	%fd885, [_ZZ30massMatrixMultiplySharedKernelILi10ELi13ELi1EEviPKdS1_S1_S1_PdE15s_evenDofToQuad+248];
	fma.rn.f64 	%fd441, %fd885, %fd353, %fd439;
	ld.shared.f64 	%fd884, [_ZZ30massMatrixMultiplySharedKernelILi10ELi13ELi1EEviPKdS1_S1_S1_PdE14s_oddDofToQuad+256];
	fma.rn.f64 	%fd442, %fd884, %fd356, %fd440;
	ld.shared.f64 	%fd883, [_ZZ30massMatrixMultiplySharedKernelILi10ELi13ELi1EEviPKdS1_S1_S1_PdE15s_evenDofToQuad+256];
	fma.rn.f64 	%fd443, %fd883, %fd357, %fd441;
	ld.shared.f64 	%fd882, [_ZZ30massMatrixMultiplySharedKernelILi10ELi13ELi1EEviPKdS1_S1_S1_PdE14s_oddDofToQuad+264];
	fma.rn.f64 	%fd444, %fd882, %fd360, %fd442;
	ld.shared.f64 	%fd881, [_ZZ30massMatrixMultiplySharedKernelILi10ELi13ELi1EEviPKdS1_S1_S1_PdE15s_evenDofToQuad+264];
	fma.rn.f64 	%fd445, %fd881, %fd361, %fd443;
	ld.shared.f64 	%fd880, [_ZZ30massMatrixMultiplySharedKernelILi10ELi13ELi1EEviPKdS1_S1_S1_PdE14s_oddDofToQuad+272];
	fma.rn.f64 	%fd446, %fd880, %fd364, %fd444;
	ld.shared.f64 	%fd879, [_ZZ30massMatrixMultiplySharedKernelILi10ELi13ELi1EEviPKdS1_S1_S1_PdE15s_evenDofToQuad+272];
	fma.rn.f64 	%fd447, %fd879, %fd365, %fd445;
	add.f64 	%fd448, %fd447, %fd446;
	st.shared.f64 	[%r7+624], %fd448;
$L__BB262_9:
	ld.param.u64 	%rd20, [_Z30massMatrixMultiplySharedKernelILi10ELi13ELi1EEviPKdS1_S1_S1_Pd_param_1];
	mov.u32 	%r23, %tid.x;
	setp.gt.u32 	%p10, %r23, 129;
	bar.sync 	0;
	cvt.u16.u32 	%rs9, %r23;
	mul.hi.u16 	%rs10, %rs9, 5042;
	mul.lo.s16 	%rs11, %rs10, 13;
	sub.s16 	%rs12, %rs9, %rs11;
	mov.u32 	%r24, %tid.y;
	mov.u32 	%r25, _ZZ30massMatrixMultiplySharedKernelILi10ELi13ELi1EEviPKdS1_S1_S1_PdE6s_tmp1;
	mad.lo.s32 	%r26, %r24, 17576, %r25;
	mul.wide.u16 	%r27, %rs10, 1352;
	add.s32 	%r28, %r26, %r27;
	mul.wide.u16 	%r29, %rs12, 104;
	add.s32 	%r30, %r28, %r29;
	ld.shared.f64 	%fd449, [%r30];
	ld.shared.f64 	%fd450, [%r30+72];
	add.f64 	%fd451, %fd449, %fd450;
	sub.f64 	%fd452, %fd449, %fd450;
	ld.shared.f64 	%fd453, [%r30+8];
	ld.shared.f64 	%fd454, [%r30+64];
	add.f64 	%fd455, %fd453, %fd454;
	sub.f64 	%fd456, %fd453, %fd454;
	ld.shared.f64 	%fd457, [%r30+16];
	ld.shared.f64 	%fd458, [%r30+56];
	add.f64 	%fd459, %fd457, %fd458;
	sub.f64 	%fd460, %fd457, %fd458;
	ld.shared.f64 	%fd461, [%r30+24];
	ld.shared.f64 	%fd462, [%r30+48];
	add.f64 	%fd463, %fd461, %fd462;
	sub.f64 	%fd464, %fd461, %fd462;
	ld.shared.f64 	%fd465, [%r30+32];
	ld.shared.f64 	%fd466, [%r30+40];
	add.f64 	%fd467, %fd465, %fd466;
	sub.f64 	%fd468, %fd465, %fd466;
	mov.u32 	%r31, %ctaid.x;
	add.s32 	%r32, %r31, %r24;
	mov.b32 	%r33, {%rs12, %rs10};
	mov.b32 	%r34, 12;
	mov.b32 	%r35, 43277;
	dp2a.lo.u32.u32 	%r36, %r33, %r35, %r34;
	mad.lo.s32 	%r37, %r32, 2197, %r36;
	fma.rn.f64 	%fd469, %fd21, %fd451, 0d0000000000000000;
	fma.rn.f64 	%fd470, %fd22, %fd452, 0d0000000000000000;
	fma.rn.f64 	%fd471, %fd23, %fd455, %fd469;
	fma.rn.f64 	%fd472, %fd24, %fd456, %fd470;
	fma.rn.f64 	%fd473, %fd25, %fd459, %fd471;
	fma.rn.f64 	%fd474, %fd26, %fd460, %fd472;
	fma.rn.f64 	%fd475, %fd27, %fd463, %fd473;
	fma.rn.f64 	%fd476, %fd28, %fd464, %fd474;
	fma.rn.f64 	%fd477, %fd29, %fd467, %fd475;
	fma.rn.f64 	%fd478, %fd30, %fd468, %fd476;
	cvta.to.global.u64 	%rd14, %rd20;
	mul.wide.s32 	%rd15, %r37, 8;
	add.s64 	%rd16, %rd14, %rd15;
	ld.global.nc.f64 	%fd479, [%rd16];
	ld.global.nc.f64 	%fd480, [%rd16+-96];
	sub.f64 	%fd481, %fd477, %fd478;
	mul.f64 	%fd482, %fd481, %fd479;
	add.f64 	%fd483, %fd477, %fd478;
	mul.f64 	%fd931, %fd483, %fd480;
	fma.rn.f64 	%fd484, %fd31, %fd451, 0d0000000000000000;
	fma.rn.f64 	%fd485, %fd32, %fd452, 0d0000000000000000;
	fma.rn.f64 	%fd486, %fd33, %fd455, %fd484;
	fma.rn.f64 	%fd487, %fd34, %fd456, %fd485;
	fma.rn.f64 	%fd488, %fd35, %fd459, %fd486;
	fma.rn.f64 	%fd489, %fd36, %fd460, %fd487;
	fma.rn.f64 	%fd490, %fd37, %fd463, %fd488;
	fma.rn.f64 	%fd491, %fd38, %fd464, %fd489;
	fma.rn.f64 	%fd492, %fd39, %fd467, %fd490;
	fma.rn.f64 	%fd493, %fd40, %fd468, %fd491;
	ld.global.nc.f64 	%fd494, [%rd16+-8];
	ld.global.nc.f64 	%fd495, [%rd16+-88];
	sub.f64 	%fd496, %fd492, %fd493;
	mul.f64 	%fd497, %fd496, %fd494;
	add.f64 	%fd498, %fd492, %fd493;
	mul.f64 	%fd930, %fd498, %fd495;
	fma.rn.f64 	%fd499, %fd41, %fd451, 0d0000000000000000;
	fma.rn.f64 	%fd500, %fd42, %fd452, 0d0000000000000000;
	fma.rn.f64 	%fd501, %fd43, %fd455, %fd499;
	fma.rn.f64 	%fd502, %fd44, %fd456, %fd500;
	fma.rn.f64 	%fd503, %fd45, %fd459, %fd501;
	fma.rn.f64 	%fd504, %fd46, %fd460, %fd502;
	fma.rn.f64 	%fd505, %fd47, %fd463, %fd503;
	fma.rn.f64 	%fd506, %fd921, %fd464, %fd504;
	fma.rn.f64 	%fd507, %fd920, %fd467, %fd505;
	fma.rn.f64 	%fd508, %fd919, %fd468, %fd506;
	ld.global.nc.f64 	%fd509, [%rd16+-16];
	ld.global.nc.f64 	%fd510, [%rd16+-80];
	sub.f64 	%fd511, %fd507, %fd508;
	mul.f64 	%fd512, %fd511, %fd509;
	add.f64 	%fd513, %fd507, %fd508;
	mul.f64 	%fd929, %fd513, %fd510;
	fma.rn.f64 	%fd514, %fd918, %fd451, 0d0000000000000000;
	fma.rn.f64 	%fd515, %fd917, %fd452, 0d0000000000000000;
	fma.rn.f64 	%fd516, %fd916, %fd455, %fd514;
	fma.rn.f64 	%fd517, %fd915, %fd456, %fd515;
	fma.rn.f64 	%fd518, %fd914, %fd459, %fd516;
	fma.rn.f64 	%fd519, %fd913, %fd460, %fd517;
	fma.rn.f64 	%fd520, %fd912, %fd463, %fd518;
	fma.rn.f64 	%fd521, %fd911, %fd464, %fd519;
	fma.rn.f64 	%fd522, %fd910, %fd467, %fd520;
	fma.rn.f64 	%fd523, %fd909, %fd468, %fd521;
	ld.global.nc.f64 	%fd524, [%rd16+-24];
	ld.global.nc.f64 	%fd525, [%rd16+-72];
	sub.f64 	%fd526, %fd522, %fd523;
	mul.f64 	%fd922, %fd526, %fd524;
	add.f64 	%fd527, %fd522, %fd523;
	mul.f64 	%fd928, %fd527, %fd525;
	fma.rn.f64 	%fd528, %fd908, %fd451, 0d0000000000000000;
	fma.rn.f64 	%fd529, %fd907, %fd452, 0d0000000000000000;
	fma.rn.f64 	%fd530, %fd906, %fd455, %fd528;
	fma.rn.f64 	%fd531, %fd905, %fd456, %fd529;
	fma.rn.f64 	%fd532, %fd904, %fd459, %fd530;
	fma.rn.f64 	%fd533, %fd903, %fd460, %fd531;
	fma.rn.f64 	%fd534, %fd902, %fd463, %fd532;
	fma.rn.f64 	%fd535, %fd901, %fd464, %fd533;
	fma.rn.f64 	%fd536, %fd900, %fd467, %fd534;
	fma.rn.f64 	%fd537, %fd899, %fd468, %fd535;
	ld.global.nc.f64 	%fd538, [%rd16+-32];
	ld.global.nc.f64 	%fd539, [%rd16+-64];
	sub.f64 	%fd540, %fd536, %fd537;
	mul.f64 	%fd923, %fd540, %fd538;
	add.f64 	%fd541, %fd536, %fd537;
	mul.f64 	%fd927, %fd541, %fd539;
	fma.rn.f64 	%fd542, %fd898, %fd451, 0d0000000000000000;
	fma.rn.f64 	%fd543, %fd897, %fd452, 0d0000000000000000;
	fma.rn.f64 	%fd544, %fd896, %fd455, %fd542;
	fma.rn.f64 	%fd545, %fd895, %fd456, %fd543;
	fma.rn.f64 	%fd546, %fd894, %fd459, %fd544;
	fma.rn.f64 	%fd547, %fd893, %fd460, %fd545;
	fma.rn.f64 	%fd548, %fd892, %fd463, %fd546;
	fma.rn.f64 	%fd549, %fd891, %fd464, %fd547;
	fma.rn.f64 	%fd550, %fd890, %fd467, %fd548;
	fma.rn.f64 	%fd551, %fd889, %fd468, %fd549;
	ld.global.nc.f64 	%fd552, [%rd16+-40];
	ld.global.nc.f64 	%fd553, [%rd16+-56];
	sub.f64 	%fd554, %fd550, %fd551;
	mul.f64 	%fd924, %fd554, %fd552;
	add.f64 	%fd555, %fd550, %fd551;
	mul.f64 	%fd926, %fd555, %fd553;
	fma.rn.f64 	%fd556, %fd888, %fd451, 0d0000000000000000;
	fma.rn.f64 	%fd557, %fd887, %fd452, 0d0000000000000000;
	fma.rn.f64 	%fd558, %fd886, %fd455, %fd556;
	fma.rn.f64 	%fd559, %fd885, %fd456, %fd557;
	fma.rn.f64 	%fd560, %fd884, %fd459, %fd558;
	fma.rn.f64 	%fd561, %fd883, %fd460, %fd559;
	fma.rn.f64 	%fd562, %fd882, %fd463, %fd560;
	fma.rn.f64 	%fd563, %fd881, %fd464, %fd561;
	fma.rn.f64 	%fd564, %fd880, %fd467, %fd562;
	fma.rn.f64 	%fd565, %fd879, %fd468, %fd563;
	ld.global.nc.f64 	%fd566, [%rd16+-48];
	add.f64 	%fd567, %fd564, %fd565;
	mul.f64 	%fd925, %fd567, %fd566;
	bar.sync 	0;
	add.f64 	%fd568, %fd931, %fd482;
	sub.f64 	%fd569, %fd931, %fd482;
	add.f64 	%fd570, %fd930, %fd497;
	sub.f64 	%fd571, %fd930, %fd497;
	add.f64 	%fd572, %fd929, %fd512;
	sub.f64 	%fd573, %fd929, %fd512;
	add.f64 	%fd574, %fd928, %fd922;
	sub.f64 	%fd575, %fd928, %fd922;
	add.f64 	%fd576, %fd927, %fd923;
	sub.f64 	%fd577, %fd927, %fd923;
	add.f64 	%fd578, %fd926, %fd924;
	sub.f64 	%fd579, %fd926, %fd924;
	add.f64 	%fd580, %fd925, %fd925;
	sub.f64 	%fd581, %fd925, %fd925;
	mul.f64 	%fd582, %fd580, 0d3FE0000000000000;
	fma.rn.f64 	%fd583, %fd21, %fd568, 0d0000000000000000;
	fma.rn.f64 	%fd584, %fd22, %fd569, 0d0000000000000000;
	fma.rn.f64 	%fd585, %fd31, %fd570, %fd583;
	fma.rn.f64 	%fd586, %fd32, %fd571, %fd584;
	fma.rn.f64 	%fd587, %fd41, %fd572, %fd585;
	fma.rn.f64 	%fd588, %fd42, %fd573, %fd586;
	fma.rn.f64 	%fd589, %fd918, %fd574, %fd587;
	fma.rn.f64 	%fd590, %fd917, %fd575, %fd588;
	fma.rn.f64 	%fd591, %fd908, %fd576, %fd589;
	fma.rn.f64 	%fd592, %fd907, %fd577, %fd590;
	fma.rn.f64 	%fd593, %fd898, %fd578, %fd591;
	fma.rn.f64 	%fd594, %fd897, %fd579, %fd592;
	fma.rn.f64 	%fd595, %fd888, %fd582, %fd593;
	fma.rn.f64 	%fd596, %fd887, %fd581, %fd594;
	sub.f64 	%fd597, %fd595, %fd596;
	st.shared.f64 	[%r30+72], %fd597;
	add.f64 	%fd598, %fd595, %fd596;
	st.shared.f64 	[%r30], %fd598;
	fma.rn.f64 	%fd599, %fd23, %fd568, 0d0000000000000000;
	fma.rn.f64 	%fd600, %fd24, %fd569, 0d0000000000000000;
	fma.rn.f64 	%fd601, %fd33, %fd570, %fd599;
	fma.rn.f64 	%fd602, %fd34, %fd571, %fd600;
	fma.rn.f64 	%fd603, %fd43, %fd572, %fd601;
	fma.rn.f64 	%fd604, %fd44, %fd573, %fd602;
	fma.rn.f64 	%fd605, %fd916, %fd574, %fd603;
	fma.rn.f64 	%fd606, %fd915, %fd575, %fd604;
	fma.rn.f64 	%fd607, %fd906, %fd576, %fd605;
	fma.rn.f64 	%fd608, %fd905, %fd577, %fd606;
	fma.rn.f64 	%fd609, %fd896, %fd578, %fd607;
	fma.rn.f64 	%fd610, %fd895, %fd579, %fd608;
	fma.rn.f64 	%fd611, %fd886, %fd582, %fd609;
	fma.rn.f64 	%fd612, %fd885, %fd581, %fd610;
	sub.f64 	%fd613, %fd611, %fd612;
	st.shared.f64 	[%r30+64], %fd613;
	add.f64 	%fd614, %fd611, %fd612;
	st.shared.f64 	[%r30+8], %fd614;
	fma.rn.f64 	%fd615, %fd25, %fd568, 0d0000000000000000;
	fma.rn.f64 	%fd616, %fd26, %fd569, 0d0000000000000000;
	fma.rn.f64 	%fd617, %fd35, %fd570, %fd615;
	fma.rn.f64 	%fd618, %fd36, %fd571, %fd616;
	fma.rn.f64 	%fd619, %fd45, %fd572, %fd617;
	fma.rn.f64 	%fd620, %fd46, %fd573, %fd618;
	fma.rn.f64 	%fd621, %fd914, %fd574, %fd619;
	fma.rn.f64 	%fd622, %fd913, %fd575, %fd620;
	fma.rn.f64 	%fd623, %fd904, %fd576, %fd621;
	fma.rn.f64 	%fd624, %fd903, %fd577, %fd622;
	fma.rn.f64 	%fd625, %fd894, %fd578, %fd623;
	fma.rn.f64 	%fd626, %fd893, %fd579, %fd624;
	fma.rn.f64 	%fd627, %fd884, %fd582, %fd625;
	fma.rn.f64 	%fd628, %fd883, %fd581, %fd626;
	sub.f64 	%fd629, %fd627, %fd628;
	st.shared.f64 	[%r30+56], %fd629;
	add.f64 	%fd630, %fd627, %fd628;
	st.shared.f64 	[%r30+16], %fd630;
	fma.rn.f64 	%fd631, %fd27, %fd568, 0d0000000000000000;
	fma.rn.f64 	%fd632, %fd28, %fd569, 0d0000000000000000;
	fma.rn.f64 	%fd633, %fd37, %fd570, %fd631;
	fma.rn.f64 	%fd634, %fd38, %fd571, %fd632;
	fma.rn.f64 	%fd635, %fd47, %fd572, %fd633;
	fma.rn.f64 	%fd636, %fd921, %fd573, %fd634;
	fma.rn.f64 	%fd637, %fd912, %fd574, %fd635;
	fma.rn.f64 	%fd638, %fd911, %fd575, %fd636;
	fma.rn.f64 	%fd639, %fd902, %fd576, %fd637;
	fma.rn.f64 	%fd640, %fd901, %fd577, %fd638;
	fma.rn.f64 	%fd641, %fd892, %fd578, %fd639;
	fma.rn.f64 	%fd642, %fd891, %fd579, %fd640;
	fma.rn.f64 	%fd643, %fd882, %fd582, %fd641;
	fma.rn.f64 	%fd644, %fd881, %fd581, %fd642;
	sub.f64 	%fd645, %fd643, %fd644;
	st.shared.f64 	[%r30+48], %fd645;
	add.f64 	%fd646, %fd643, %fd644;
	st.shared.f64 	[%r30+24], %fd646;
	fma.rn.f64 	%fd647, %fd29, %fd568, 0d0000000000000000;
	fma.rn.f64 	%fd648, %fd30, %fd569, 0d0000000000000000;
	fma.rn.f64 	%fd649, %fd39, %fd570, %fd647;
	fma.rn.f64 	%fd650, %fd40, %fd571, %fd648;
	fma.rn.f64 	%fd651, %fd920, %fd572, %fd649;
	fma.rn.f64 	%fd652, %fd919, %fd573, %fd650;
	fma.rn.f64 	%fd653, %fd910, %fd574, %fd651;
	fma.rn.f64 	%fd654, %fd909, %fd575, %fd652;
	fma.rn.f64 	%fd655, %fd900, %fd576, %fd653;
	fma.rn.f64 	%fd656, %fd899, %fd577, %fd654;
	fma.rn.f64 	%fd657, %fd890, %fd578, %fd655;
	fma.rn.f64 	%fd658, %fd889, %fd579, %fd656;
	fma.rn.f64 	%fd659, %fd880, %fd582, %fd657;
	fma.rn.f64 	%fd660, %fd879, %fd581, %fd658;
	sub.f64 	%fd661, %fd659, %fd660;
	st.shared.f64 	[%r30+40], %fd661;
	add.f64 	%fd662, %fd659, %fd660;
	st.shared.f64 	[%r30+32], %fd662;
	bar.sync 	0;
	@%p10 bra 	$L__BB262_11;
	ld.shared.f64 	%fd663, [%r7];
	ld.shared.f64 	%fd664, [%r7+1248];
	add.f64 	%fd665, %fd663, %fd664;
	sub.f64 	%fd666, %fd663, %fd664;
	ld.shared.f64 	%fd667, [%r7+104];
	ld.shared.f64 	%fd668, [%r7+1144];
	add.f64 	%fd669, %fd667, %fd668;
	sub.f64 	%fd670, %fd667, %fd668;
	ld.shared.f64 	%fd671, [%r7+208];
	ld.shared.f64 	%fd672, [%r7+1040];
	add.f64 	%fd673, %fd671, %fd672;
	sub.f64 	%fd674, %fd671, %fd672;
	ld.shared.f64 	%fd675, [%r7+312];
	ld.shared.f64 	%fd676, [%r7+936];
	add.f64 	%fd677, %fd675, %fd676;
	sub.f64 	%fd678, %fd675, %fd676;
	ld.shared.f64 	%fd679, [%r7+416];
	ld.shared.f64 	%fd680, [%r7+832];
	add.f64 	%fd681, %fd679, %fd680;
	sub.f64 	%fd682, %fd679, %fd680;
	ld.shared.f64 	%fd683, [%r7+520];
	ld.shared.f64 	%fd684, [%r7+728];
	add.f64 	%fd685, %fd683, %fd684;
	sub.f64 	%fd686, %fd683, %fd684;
	ld.shared.f64 	%fd687, [%r7+624];
	add.f64 	%fd688, %fd687, %fd687;
	sub.f64 	%fd689, %fd687, %fd687;
	mul.f64 	%fd690, %fd688, 0d3FE0000000000000;
	fma.rn.f64 	%fd691, %fd21, %fd665, 0d0000000000000000;
	fma.rn.f64 	%fd692, %fd22, %fd666, 0d0000000000000000;
	fma.rn.f64 	%fd693, %fd31, %fd669, %fd691;
	fma.rn.f64 	%fd694, %fd32, %fd670, %fd692;
	fma.rn.f64 	%fd695, %fd41, %fd673, %fd693;
	fma.rn.f64 	%fd696, %fd42, %fd674, %fd694;
	fma.rn.f64 	%fd697, %fd918, %fd677, %fd695;
	fma.rn.f64 	%fd698, %fd917, %fd678, %fd696;
	fma.rn.f64 	%fd699, %fd908, %fd681, %fd697;
	fma.rn.f64 	%fd700, %fd907, %fd682, %fd698;
	fma.rn.f64 	%fd701, %fd898, %fd685, %fd699;
	fma.rn.f64 	%fd702, %fd897, %fd686, %fd700;
	fma.rn.f64 	%fd703, %fd888, %fd690, %fd701;
	fma.rn.f64 	%fd704, %fd887, %fd689, %fd702;
	sub.f64 	%fd705, %fd703, %fd704;
	st.shared.f64 	[%r7+936], %fd705;
	add.f64 	%fd706, %fd703, %fd704;
	st.shared.f64 	[%r7], %fd706;
	fma.rn.f64 	%fd707, %fd23, %fd665, 0d0000000000000000;
	fma.rn.f64 	%fd708, %fd24, %fd666, 0d0000000000000000;
	fma.rn.f64 	%fd709, %fd33, %fd669, %fd707;
	fma.rn.f64 	%fd710, %fd34, %fd670, %fd708;
	fma.rn.f64 	%fd711, %fd43, %fd673, %fd709;
	fma.rn.f64 	%fd712, %fd44, %fd674, %fd710;
	fma.rn.f64 	%fd713, %fd916, %fd677, %fd711;
	fma.rn.f64 	%fd714, %fd915, %fd678, %fd712;
	fma.rn.f64 	%fd715, %fd906, %fd681, %fd713;
	fma.rn.f64 	%fd716, %fd905, %fd682, %fd714;
	fma.rn.f64 	%fd717, %fd896, %fd685, %fd715;
	fma.rn.f64 	%fd718, %fd895, %fd686, %fd716;
	fma.rn.f64 	%fd719, %fd886, %fd690, %fd717;
	fma.rn.f64 	%fd720, %fd885, %fd689, %fd718;
	sub.f64 	%fd721, %fd719, %fd720;
	st.shared.f64 	[%r7+832], %fd721;
	add.f64 	%fd722, %fd719, %fd720;
	st.shared.f64 	[%r7+104], %fd722;
	fma.rn.f64 	%fd723, %fd25, %fd665, 0d0000000000000000;
	fma.rn.f64 	%fd724, %fd26, %fd666, 0d0000000000000000;
	fma.rn.f64 	%fd725, %fd35, %fd669, %fd723;
	fma.rn.f64 	%fd726, %fd36, %fd670, %fd724;
	fma.rn.f64 	%fd727, %fd45, %fd673, %fd725;
	fma.rn.f64 	%fd728, %fd46, %fd674, %fd726;
	fma.rn.f64 	%fd729, %fd914, %fd677, %fd727;
	fma.rn.f64 	%fd730, %fd913, %fd678, %fd728;
	fma.rn.f64 	%fd731, %fd904, %fd681, %fd729;
	fma.rn.f64 	%fd732, %fd903, %fd682, %fd730;
	fma.rn.f64 	%fd733, %fd894, %fd685, %fd731;
	fma.rn.f64 	%fd734, %fd893, %fd686, %fd732;
	fma.rn.f64 	%fd735, %fd884, %fd690, %fd733;
	fma.rn.f64 	%fd736, %fd883, %fd689, %fd734;
	sub.f64 	%fd737, %fd735, %fd736;
	st.shared.f64 	[%r7+728], %fd737;
	add.f64 	%fd738, %fd735, %fd736;
	st.shared.f64 	[%r7+208], %fd738;
	fma.rn.f64 	%fd739, %fd27, %fd665, 0d0000000000000000;
	fma.rn.f64 	%fd740, %fd28, %fd666, 0d0000000000000000;
	fma.rn.f64 	%fd741, %fd37, %fd669, %fd739;
	fma.rn.f64 	%fd742, %fd38, %fd670, %fd740;
	fma.rn.f64 	%fd743, %fd47, %fd673, %fd741;
	fma.rn.f64 	%fd744, %fd921, %fd674, %fd742;
	fma.rn.f64 	%fd745, %fd912, %fd677, %fd743;
	fma.rn.f64 	%fd746, %fd911, %fd678, %fd744;
	fma.rn.f64 	%fd747, %fd902, %fd681, %fd745;
	fma.rn.f64 	%fd748, %fd901, %fd682, %fd746;
	fma.rn.f64 	%fd749, %fd892, %fd685, %fd747;
	fma.rn.f64 	%fd750, %fd891, %fd686, %fd748;
	fma.rn.f64 	%fd751, %fd882, %fd690, %fd749;
	fma.rn.f64 	%fd752, %fd881, %fd689, %fd750;
	sub.f64 	%fd753, %fd751, %fd752;
	st.shared.f64 	[%r7+624], %fd753;
	add.f64 	%fd754, %fd751, %fd752;
	st.shared.f64 	[%r7+312], %fd754;
	fma.rn.f64 	%fd755, %fd29, %fd665, 0d0000000000000000;
	fma.rn.f64 	%fd756, %fd30, %fd666, 0d0000000000000000;
	fma.rn.f64 	%fd757, %fd39, %fd669, %fd755;
	fma.rn.f64 	%fd758, %fd40, %fd670, %fd756;
	fma.rn.f64 	%fd759, %fd920, %fd673, %fd757;
	fma.rn.f64 	%fd760, %fd919, %fd674, %fd758;
	fma.rn.f64 	%fd761, %fd910, %fd677, %fd759;
	fma.rn.f64 	%fd762, %fd909, %fd678, %fd760;
	fma.rn.f64 	%fd763, %fd900, %fd681, %fd761;
	fma.rn.f64 	%fd764, %fd899, %fd682, %fd762;
	fma.rn.f64 	%fd765, %fd890, %fd685, %fd763;
	fma.rn.f64 	%fd766, %fd889, %fd686, %fd764;
	fma.rn.f64 	%fd767, %fd880, %fd690, %fd765;
	fma.rn.f64 	%fd768, %fd879, %fd689, %fd766;
	sub.f64 	%fd769, %fd767, %fd768;
	st.shared.f64 	[%r7+520], %fd769;
	add.f64 	%fd770, %fd767, %fd768;
	st.shared.f64 	[%r7+416], %fd770;
$L__BB262_11:
	mov.u32 	%r38, %tid.x;
	setp.gt.u32 	%p11, %r38, 99;
	bar.sync 	0;
	@%p11 bra 	$L__BB262_13;
	ld.shared.f64 	%fd771, [%r6];
	ld.shared.f64 	%fd772, [%r6+16224];
	add.f64 	%fd773, %fd771, %fd772;
	sub.f64 	%fd774, %fd771, %fd772;
	ld.shared.f64 	%fd775, [%r6+1352];
	ld.shared.f64 	%fd776, [%r6+14872];
	add.f64 	%fd777, %fd775, %fd776;
	sub.f64 	%fd778, %fd775, %fd776;
	ld.shared.f64 	%fd779, [%r6+2704];
	ld.shared.f64 	%fd780, [%r6+13520];
	add.f64 	%fd781, %fd779, %fd780;
	sub.f64 	%fd782, %fd779, %fd780;
	ld.shared.f64 	%fd783, [%r6+4056];
	ld.shared.f64 	%fd784, [%r6+12168];
	add.f64 	%fd785, %fd783, %fd784;
	sub.f64 	%fd786, %fd783, %fd784;
	ld.shared.f64 	%fd787, [%r6+5408];
	ld.shared.f64 	%fd788, [%r6+10816];
	add.f64 	%fd789, %fd787, %fd788;
	sub.f64 	%fd790, %fd787, %fd788;
	ld.shared.f64 	%fd791, [%r6+6760];
	ld.shared.f64 	%fd792, [%r6+9464];
	add.f64 	%fd793, %fd791, %fd792;
	sub.f64 	%fd794, %fd791, %fd792;
	ld.shared.f64 	%fd795, [%r6+8112];
	add.f64 	%fd796, %fd795, %fd795;
	sub.f64 	%fd797, %fd795, %fd795;
	mul.f64 	%fd798, %fd796, 0d3FE0000000000000;
	fma.rn.f64 	%fd799, %fd21, %fd773, 0d0000000000000000;
	fma.rn.f64 	%fd800, %fd22, %fd774, 0d0000000000000000;
	fma.rn.f64 	%fd801, %fd31, %fd777, %fd799;
	fma.rn.f64 	%fd802, %fd32, %fd778, %fd800;
	fma.rn.f64 	%fd803, %fd41, %fd781, %fd801;
	fma.rn.f64 	%fd804, %fd42, %fd782, %fd802;
	fma.rn.f64 	%fd805, %fd918, %fd785, %fd803;
	fma.rn.f64 	%fd806, %fd917, %fd786, %fd804;
	fma.rn.f64 	%fd807, %fd908, %fd789, %fd805;
	fma.rn.f64 	%fd808, %fd907, %fd790, %fd806;
	fma.rn.f64 	%fd809, %fd898, %fd793, %fd807;
	fma.rn.f64 	%fd810, %fd897, %fd794, %fd808;
	fma.rn.f64 	%fd811, %fd888, %fd798, %fd809;
	fma.rn.f64 	%fd812, %fd887, %fd797, %fd810;
	sub.f64 	%fd922, %fd811, %fd812;
	add.f64 	%fd931, %fd811, %fd812;
	fma.rn.f64 	%fd813, %fd23, %fd773, 0d0000000000000000;
	fma.rn.f64 	%fd814, %fd24, %fd774, 0d0000000000000000;
	fma.rn.f64 	%fd815, %fd33, %fd777, %fd813;
	fma.rn.f64 	%fd816, %fd34, %fd778, %fd814;
	fma.rn.f64 	%fd817, %fd43, %fd781, %fd815;
	fma.rn.f64 	%fd818, %fd44, %fd782, %fd816;
	fma.rn.f64 	%fd819, %fd916, %fd785, %fd817;
	fma.rn.f64 	%fd820, %fd915, %fd786, %fd818;
	fma.rn.f64 	%fd821, %fd906, %fd789, %fd819;
	fma.rn.f64 	%fd822, %fd905, %fd790, %fd820;
	fma.rn.f64 	%fd823, %fd896, %fd793, %fd821;
	fma.rn.f64 	%fd824, %fd895, %fd794, %fd822;
	fma.rn.f64 	%fd825, %fd886, %fd798, %fd823;
	fma.rn.f64 	%fd826, %fd885, %fd797, %fd824;
	sub.f64 	%fd923, %fd825, %fd826;
	add.f64 	%fd930, %fd825, %fd826;
	fma.rn.f64 	%fd827, %fd25, %fd773, 0d0000000000000000;
	fma.rn.f64 	%fd828, %fd26, %fd774, 0d0000000000000000;
	fma.rn.f64 	%fd829, %fd35, %fd777, %fd827;
	fma.rn.f64 	%fd830, %fd36, %fd778, %fd828;
	fma.rn.f64 	%fd831, %fd45, %fd781, %fd829;
	fma.rn.f64 	%fd832, %fd46, %fd782, %fd830;
	fma.rn.f64 	%fd833, %fd914, %fd785, %fd831;
	fma.rn.f64 	%fd834, %fd913, %fd786, %fd832;
	fma.rn.f64 	%fd835, %fd904, %fd789, %fd833;
	fma.rn.f64 	%fd836, %fd903, %fd790, %fd834;
	fma.rn.f64 	%fd837, %fd894, %fd793, %fd835;
	fma.rn.f64 	%fd838, %fd893, %fd794, %fd836;
	fma.rn.f64 	%fd839, %fd884, %fd798, %fd837;
	fma.rn.f64 	%fd840, %fd883, %fd797, %fd838;
	sub.f64 	%fd924, %fd839, %fd840;
	add.f64 	%fd929, %fd839, %fd840;
	fma.rn.f64 	%fd841, %fd27, %fd773, 0d0000000000000000;
	fma.rn.f64 	%fd842, %fd28, %fd774, 0d0000000000000000;
	fma.rn.f64 	%fd843, %fd37, %fd777, %fd841;
	fma.rn.f64 	%fd844, %fd38, %fd778, %fd842;
	fma.rn.f64 	%fd845, %fd47, %fd781, %fd843;
	fma.rn.f64 	%fd846, %fd921, %fd782, %fd844;
	fma.rn.f64 	%fd847, %fd912, %fd785, %fd845;
	fma.rn.f64 	%fd848, %fd911, %fd786, %fd846;
	fma.rn.f64 	%fd849, %fd902, %fd789, %fd847;
	fma.rn.f64 	%fd850, %fd901, %fd790, %fd848;
	fma.rn.f64 	%fd851, %fd892, %fd793, %fd849;
	fma.rn.f64 	%fd852, %fd891, %fd794, %fd850;
	fma.rn.f64 	%fd853, %fd882, %fd798, %fd851;
	fma.rn.f64 	%fd854, %fd881, %fd797, %fd852;
	sub.f64 	%fd925, %fd853, %fd854;
	add.f64 	%fd928, %fd853, %fd854;
	fma.rn.f64 	%fd855, %fd29, %fd773, 0d0000000000000000;
	fma.rn.f64 	%fd856, %fd30, %fd774, 0d0000000000000000;
	fma.rn.f64 	%fd857, %fd39, %fd777, %fd855;
	fma.rn.f64 	%fd858, %fd40, %fd778, %fd856;
	fma.rn.f64 	%fd859, %fd920, %fd781, %fd857;
	fma.rn.f64 	%fd860, %fd919, %fd782, %fd858;
	fma.rn.f64 	%fd861, %fd910, %fd785, %fd859;
	fma.rn.f64 	%fd862, %fd909, %fd786, %fd860;
	fma.rn.f64 	%fd863, %fd900, %fd789, %fd861;
	fma.rn.f64 	%fd864, %fd899, %fd790, %fd862;
	fma.rn.f64 	%fd865, %fd890, %fd793, %fd863;
	fma.rn.f64 	%fd866, %fd889, %fd794, %fd864;
	fma.rn.f64 	%fd867, %fd880, %fd798, %fd865;
	fma.rn.f64 	%fd868, %fd879, %fd797, %fd866;
	sub.f64 	%fd926, %fd867, %fd868;
	add.f64 	%fd927, %fd867, %fd868;
$L__BB262_13:
	bar.sync 	0;
	@%p4 bra 	$L__BB262_15;
	ld.param.u64 	%rd21, [_Z30massMatrixMultiplySharedKernelILi10ELi13ELi1EEviPKdS1_S1_S1_Pd_param_5];
	mov.u32 	%r39, %ctaid.x;
	mov.u32 	%r40, %tid.y;
	add.s32 	%r41, %r39, %r40;
	mov.u32 	%r42, %tid.x;
	mad.lo.s32 	%r43, %r41, 1000, %r42;
	cvta.to.global.u64 	%rd17, %rd21;
	mul.wide.s32 	%rd18, %r43, 8;
	add.s64 	%rd19, %rd17, %rd18;
	st.global.f64 	[%rd19], %fd931;
	st.global.f64 	[%rd19+800], %fd930;
	st.global.f64 	[%rd19+1600], %fd929;
	st.global.f64 	[%rd19+2400], %fd928;
	st.global.f64 	[%rd19+3200], %fd927;
	st.global.f64 	[%rd19+4000], %fd926;
	st.global.f64 	[%rd19+4800], %fd925;
	st.global.f64 	[%rd19+5600], %fd924;
	st.global.f64 	[%rd19+6400], %fd923;
	st.global.f64 	[%rd19+7200], %fd922;
$L__BB262_15:
	ret;

}
	// .globl	_Z30massMatrixMultiplyGlobalKernelILi10ELi13ELi1EEviPKdS1_S1_S1_Pd
.visible .entry _Z30massMatrixMultiplyGlobalKernelILi10ELi13ELi1EEviPKdS1_S1_S1_Pd(
	.param .u32 _Z30massMatrixMultiplyGlobalKernelILi10ELi13ELi1EEviPKdS1_S1_S1_Pd_param_0,
	.param .u64 .ptr .align 1 _Z30massMatrixMultiplyGlobalKernelILi10ELi13ELi1EEviPKdS1_S1_S1_Pd_param_1,
	.param .u64 .ptr .align 1 _Z30massMatrixMultiplyGlobalKernelILi10ELi13ELi1EEviPKdS1_S1_S1_Pd_param_2,
	.param .u64 .ptr .align 1 _Z30massMatrixMultiplyGlobalKernelILi10ELi13ELi1EEviPKdS1_S1_S1_Pd_param_3,
	.param .u64 .ptr .align 1 _Z30massMatrixMultiplyGlobalKernelILi10ELi13ELi1EEviPKdS1_S1_S1_Pd_param_4,
	.param .u64 .ptr .align 1 _Z30massMatrixMultiplyGlobalKernelILi10ELi13ELi1EEviPKdS1_S1_S1_Pd_param_5
)
{
	.reg .pred 	%p<10>;
	.reg .b16 	%rs<13>;
	.reg .b32 	%r<39>;
	.reg .b64 	%rd<23>;
	.reg .b64 	%fd<898>;
	// demoted variable
	.shared .align 8 .b8 _ZZ30massMatrixMultiplyGlobalKernelILi10ELi13ELi1EEviPKdS1_S1_S1_PdE6s_tmp1[17576];
	ld.param.u32 	%r8, [_Z30massMatrixMultiplyGlobalKernelILi10ELi13ELi1EEviPKdS1_S1_S1_Pd_param_0];
	ld.param.u64 	%rd4, [_Z30massMatrixMultiplyGlobalKernelILi10ELi13ELi1EEviPKdS1_S1_S1_Pd_param_2];
	ld.param.u64 	%rd5, [_Z30massMatrixMultiplyGlobalKernelILi10ELi13ELi1EEviPKdS1_S1_S1_Pd_param_3];
	ld.param.u64 	%rd6, [_Z30massMatrixMultiplyGlobalKernelILi10ELi13ELi1EEviPKdS1_S1_S1_Pd_param_4];
	cvta.to.global.u64 	%rd1, %rd5;
	cvta.to.global.u64 	%rd2, %rd4;
	mov.u32 	%r9, %tid.x;
	mov.u32 	%r2, %tid.y;
	mov.u32 	%r10, %ctaid.x;
	add.s32 	%r3, %r10, %r2;
	cvt.u16.u32 	%rs2, %r9;
	mul.hi.u16 	%rs3, %rs2, -13107;
	shr.u16 	%rs4, %rs3, 3;
	mul.lo.s16 	%rs5, %rs4, 10;
	sub.s16 	%rs1, %rs2, %rs5;
	setp.lt.s32 	%p2, %r3, %r8;
	setp.lt.u32 	%p3, %r9, 100;
	and.pred  	%p1, %p2, %p3;
	not.pred 	%p4, %p1;
	@%p4 bra 	$L__BB263_2;
	cvta.to.global.u64 	%rd8, %rd6;
	mad.lo.s32 	%r11, %r3, 1000, %r9;
	mul.wide.s32 	%rd9, %r11, 8;
	add.s64 	%rd10, %rd8, %rd9;
	ld.global.nc.f64 	%fd887, [%rd10];
	ld.global.nc.f64 	%fd886, [%rd10+800];
	ld.global.nc.f64 	%fd885, [%rd10+1600];
	ld.global.nc.f64 	%fd884, [%rd10+2400];
	ld.global.nc.f64 	%fd883, [%rd10+3200];
	ld.global.nc.f64 	%fd882, [%rd10+4000];
	ld.global.nc.f64 	%fd881, [%rd10+4800];
	ld.global.nc.f64 	%fd880, [%rd10+5600];
	ld.global.nc.f64 	%fd879, [%rd10+6400];
	ld.global.nc.f64 	%fd878, [%rd10+7200];
$L__BB263_2:
	setp.gt.u32 	%p5, %r9, 99;
	bar.sync 	0;
	mov.u32 	%r12, _ZZ30massMatrixMultiplyGlobalKernelILi10ELi13ELi1EEviPKdS1_S1_S1_PdE6s_tmp1;
	mad.lo.s32 	%r13, %r2, 17576, %r12;
	mul.lo.s16 	%rs7, %rs2, 205;
	shr.u16 	%rs8, %rs7, 11;
	cvt.u32.u16 	%r4, %rs8;
	mul.wide.u16 	%r14, %rs8, 104;
	add.s32 	%r5, %r13, %r14;
	mul.wide.u16 	%r15, %rs1, 8;
	add.s32 	%r6, %r5, %r15;
	@%p5 bra 	$L__BB263_4;
	add.f64 	%fd122, %fd887, %fd878;
	sub.f64 	%fd123, %fd887, %fd878;
	add.f64 	%fd124, %fd886, %fd879;
	sub.f64 	%fd125, %fd886, %fd879;
	add.f64 	%fd126, %fd885, %fd880;
	sub.f64 	%fd127, %fd885, %fd880;
	add.f64 	%fd128, %fd884, %fd881;
	sub.f64 	%fd129, %fd884, %fd881;
	add.f64 	%fd130, %fd883, %fd882;
	sub.f64 	%fd131, %fd883, %fd882;
	ld.global.nc.f64 	%fd132, [%rd2];
	fma.rn.f64 	%fd133, %fd132, %fd122, 0d0000000000000000;
	ld.global.nc.f64 	%fd134, [%rd1];
	fma.rn.f64 	%fd135, %fd134, %fd123, 0d0000000000000000;
	ld.global.nc.f64 	%fd136, [%rd2+8];
	fma.rn.f64 	%fd137, %fd136, %fd124, %fd133;
	ld.global.nc.f64 	%fd138, [%rd1+8];
	fma.rn.f64 	%fd139, %fd138, %fd125, %fd135;
	ld.global.nc.f64 	%fd140, [%rd2+16];
	fma.rn.f64 	%fd141, %fd140, %fd126, %fd137;
	ld.global.nc.f64 	%fd142, [%rd1+16];
	fma.rn.f64 	%fd143, %fd142, %fd127, %fd139;
	ld.global.nc.f64 	%fd144, [%rd2+24];
	fma.rn.f64 	%fd145, %fd144, %fd128, %fd141;
	ld.global.nc.f64 	%fd146, [%rd1+24];
	fma.rn.f64 	%fd147, %fd146, %fd129, %fd143;
	ld.global.nc.f64 	%fd148, [%rd2+32];
	fma.rn.f64 	%fd149, %fd148, %fd130, %fd145;
	ld.global.nc.f64 	%fd150, [%rd1+32];
	fma.rn.f64 	%fd151, %fd150, %fd131, %fd147;
	sub.f64 	%fd152, %fd149, %fd151;
	st.shared.f64 	[%r6+16224], %fd152;
	add.f64 	%fd153, %fd151, %fd149;
	st.shared.f64 	[%r6], %fd153;
	ld.global.nc.f64 	%fd154, [%rd2+40];
	fma.rn.f64 	%fd155, %fd154, %fd122, 0d0000000000000000;
	ld.global.nc.f64 	%fd156, [%rd1+40];
	fma.rn.f64 	%fd157, %fd156, %fd123, 0d0000000000000000;
	ld.global.nc.f64 	%fd158, [%rd2+48];
	fma.rn.f64 	%fd159, %fd158, %fd124, %fd155;
	ld.global.nc.f64 	%fd160, [%rd1+48];
	fma.rn.f64 	%fd161, %fd160, %fd125, %fd157;
	ld.global.nc.f64 	%fd162, [%rd2+56];
	fma.rn.f64 	%fd163, %fd162, %fd126, %fd159;
	ld.global.nc.f64 	%fd164, [%rd1+56];
	fma.rn.f64 	%fd165, %fd164, %fd127, %fd161;
	ld.global.nc.f64 	%fd166, [%rd2+64];
	fma.rn.f64 	%fd167, %fd166, %fd128, %fd163;
	ld.global.nc.f64 	%fd168, [%rd1+64];
	fma.rn.f64 	%fd169, %fd168, %fd129, %fd165;
	ld.global.nc.f64 	%fd170, [%rd2+72];
	fma.rn.f64 	%fd171, %fd170, %fd130, %fd167;
	ld.global.nc.f64 	%fd172, [%rd1+72];
	fma.rn.f64 	%fd173, %fd172, %fd131, %fd169;
	sub.f64 	%fd174, %fd171, %fd173;
	st.shared.f64 	[%r6+14872], %fd174;
	add.f64 	%fd175, %fd173, %fd171;
	st.shared.f64 	[%r6+1352], %fd175;
	ld.global.nc.f64 	%fd176, [%rd2+80];
	fma.rn.f64 	%fd177, %fd176, %fd122, 0d0000000000000000;
	ld.global.nc.f64 	%fd178, [%rd1+80];
	fma.rn.f64 	%fd179, %fd178, %fd123, 0d0000000000000000;
	ld.global.nc.f64 	%fd180, [%rd2+88];
	fma.rn.f64 	%fd181, %fd180, %fd124, %fd177;
	ld.global.nc.f64 	%fd182, [%rd1+88];
	fma.rn.f64 	%fd183, %fd182, %fd125, %fd179;
	ld.global.nc.f64 	%fd184, [%rd2+96];
	fma.rn.f64 	%fd185, %fd184, %fd126, %fd181;
	ld.global.nc.f64 	%fd186, [%rd1+96];
	fma.rn.f64 	%fd187, %fd186, %fd127, %fd183;
	ld.global.nc.f64 	%fd188, [%rd2+104];
	fma.rn.f64 	%fd189, %fd188, %fd128, %fd185;
	ld.global.nc.f64 	%fd190, [%rd1+104];
	fma.rn.f64 	%fd191, %fd190, %fd129, %fd187;
	ld.global.nc.f64 	%fd192, [%rd2+112];
	fma.rn.f64 	%fd193, %fd192, %fd130, %fd189;
	ld.global.nc.f64 	%fd194, [%rd1+112];
	fma.rn.f64 	%fd195, %fd194, %fd131, %fd191;
	sub.f64 	%fd196, %fd193, %fd195;
	st.shared.f64 	[%r6+13520], %fd196;
	add.f64 	%fd197, %fd195, %fd193;
	st.shared.f64 	[%r6+2704], %fd197;
	ld.global.nc.f64 	%fd198, [%rd2+120];
	fma.rn.f64 	%fd199, %fd198, %fd122, 0d0000000000000000;
	ld.global.nc.f64 	%fd200, [%rd1+120];
	fma.rn.f64 	%fd201, %fd200, %fd123, 0d0000000000000000;
	ld.global.nc.f64 	%fd202, [%rd2+128];
	fma.rn.f64 	%fd203, %fd202, %fd124, %fd199;
	ld.global.nc.f64 	%fd204, [%rd1+128];
	fma.rn.f64 	%fd205, %fd204, %fd125, %fd201;
	ld.global.nc.f64 	%fd206, [%rd2+136];
	fma.rn.f64 	%fd207, %fd206, %fd126, %fd203;
	ld.global.nc.f64 	%fd208, [%rd1+136];
	fma.rn.f64 	%fd209, %fd208, %fd127, %fd205;
	ld.global.nc.f64 	%fd210, [%rd2+144];
	fma.rn.f64 	%fd211, %fd210, %fd128, %fd207;
	ld.global.nc.f64 	%fd212, [%rd1+144];
	fma.rn.f64 	%fd213, %fd212, %fd129, %fd209;
	ld.global.nc.f64 	%fd214, [%rd2+152];
	fma.rn.f64 	%fd215, %fd214, %fd130, %fd211;
	ld.global.nc.f64 	%fd216, [%rd1+152];
	fma.rn.f64 	%fd217, %fd216, %fd131, %fd213;
	sub.f64 	%fd218, %fd215, %fd217;
	st.shared.f64 	[%r6+12168], %fd218;
	add.f64 	%fd219, %fd217, %fd215;
	st.shared.f64 	[%r6+4056], %fd219;
	ld.global.nc.f64 	%fd220, [%rd2+160];
	fma.rn.f64 	%fd221, %fd220, %fd122, 0d0000000000000000;
	ld.global.nc.f64 	%fd222, [%rd1+160];
	fma.rn.f64 	%fd223, %fd222, %fd123, 0d0000000000000000;
	ld.global.nc.f64 	%fd224, [%rd2+168];
	fma.rn.f64 	%fd225, %fd224, %fd124, %fd221;
	ld.global.nc.f64 	%fd226, [%rd1+168];
	fma.rn.f64 	%fd227, %fd226, %fd125, %fd223;
	ld.global.nc.f64 	%fd228, [%rd2+176];
	fma.rn.f64 	%fd229, %fd228, %fd126, %fd225;
	ld.global.nc.f64 	%fd230, [%rd1+176];
	fma.rn.f64 	%fd231, %fd230, %fd127, %fd227;
	ld.global.nc.f64 	%fd232, [%rd2+184];
	fma.rn.f64 	%fd233, %fd232, %fd128, %fd229;
	ld.global.nc.f64 	%fd234, [%rd1+184];
	fma.rn.f64 	%fd235, %fd234, %fd129, %fd231;
	ld.global.nc.f64 	%fd236, [%rd2+192];
	fma.rn.f64 	%fd237, %fd236, %fd130, %fd233;
	ld.global.nc.f64 	%fd238, [%rd1+192];
	fma.rn.f64 	%fd239, %fd238, %fd131, %fd235;
	sub.f64 	%fd240, %fd237, %fd239;
	st.shared.f64 	[%r6+10816], %fd240;
	add.f64 	%fd241, %fd239, %fd237;
	st.shared.f64 	[%r6+5408], %fd241;
	ld.global.nc.f64 	%fd242, [%rd2+200];
	fma.rn.f64 	%fd243, %fd242, %fd122, 0d0000000000000000;
	ld.global.nc.f64 	%fd244, [%rd1+200];
	fma.rn.f64 	%fd245, %fd244, %fd123, 0d0000000000000000;
	ld.global.nc.f64 	%fd246, [%rd2+208];
	fma.rn.f64 	%fd247, %fd246, %fd124, %fd243;
	ld.global.nc.f64 	%fd248, [%rd1+208];
	fma.rn.f64 	%fd249, %fd248, %fd125, %fd245;
	ld.global.nc.f64 	%fd250, [%rd2+216];
	fma.rn.f64 	%fd251, %fd250, %fd126, %fd247;
	ld.global.nc.f64 	%fd252, [%rd1+216];
	fma.rn.f64 	%fd253, %fd252, %fd127, %fd249;
	ld.global.nc.f64 	%fd254, [%rd2+224];
	fma.rn.f64 	%fd255, %fd254, %fd128, %fd251;
	ld.global.nc.f64 	%fd256, [%rd1+224];
	fma.rn.f64 	%fd257, %fd256, %fd129, %fd253;
	ld.global.nc.f64 	%fd258, [%rd2+232];
	fma.rn.f64 	%fd259, %fd258, %fd130, %fd255;
	ld.global.nc.f64 	%fd260, [%rd1+232];
	fma.rn.f64 	%fd261, %fd260, %fd131, %fd257;
	sub.f64 	%fd262, %fd259, %fd261;
	st.shared.f64 	[%r6+9464], %fd262;
	add.f64 	%fd263, %fd261, %fd259;
	st.shared.f64 	[%r6+6760], %fd263;
	ld.global.nc.f64 	%fd264, [%rd2+240];
	fma.rn.f64 	%fd265, %fd264, %fd122, 0d0000000000000000;
	ld.global.nc.f64 	%fd266, [%rd1+240];
	fma.rn.f64 	%fd267, %fd266, %fd123, 0d0000000000000000;
	ld.global.nc.f64 	%fd268, [%rd2+248];
	fma.rn.f64 	%fd269, %fd268, %fd124, %fd265;
	ld.global.nc.f64 	%fd270, [%rd1+248];
	fma.rn.f64 	%fd271, %fd270, %fd125, %fd267;
	ld.global.nc.f64 	%fd272, [%rd2+256];
	fma.rn.f64 	%fd273, %fd272, %fd126, %fd269;
	ld.global.nc.f64 	%fd274, [%rd1+256];
	fma.rn.f64 	%fd275, %fd274, %fd127, %fd271;
	ld.global.nc.f64 	%fd276, [%rd2+264];
	fma.rn.f64 	%fd277, %fd276, %fd128, %fd273;
	ld.global.nc.f64 	%fd278, [%rd1+264];
	fma.rn.f64 	%fd279, %fd278, %fd129, %fd275;
	ld.global.nc.f64 	%fd280, [%rd2+272];
	fma.rn.f64 	%fd281, %fd280, %fd130, %fd277;
	ld.global.nc.f64 	%fd282, [%rd1+272];
	fma.rn.f64 	%fd283, %fd282, %fd131, %fd279;
	add.f64 	%fd284, %fd283, %fd281;
	st.shared.f64 	[%r6+8112], %fd284;
$L__BB263_4:
	bar.sync 	0;
	setp.gt.u32 	%p6, %r9, 129;
	mad.lo.s32 	%r16, %r4, 1248, %r5;
	add.s32 	%r7, %r16, %r15;
	@%p6 bra 	$L__BB263_6;
	ld.shared.f64 	%fd285, [%r7];
	ld.shared.f64 	%fd286, [%r7+936];
	add.f64 	%fd287, %fd285, %fd286;
	sub.f64 	%fd288, %fd285, %fd286;
	ld.shared.f64 	%fd289, [%r7+104];
	ld.shared.f64 	%fd290, [%r7+832];
	add.f64 	%fd291, %fd289, %fd290;
	sub.f64 	%fd292, %fd289, %fd290;
	ld.shared.f64 	%fd293, [%r7+208];
	ld.shared.f64 	%fd294, [%r7+728];
	add.f64 	%fd295, %fd293, %fd294;
	sub.f64 	%fd296, %fd293, %fd294;
	ld.shared.f64 	%fd297, [%r7+312];
	ld.shared.f64 	%fd298, [%r7+624];
	add.f64 	%fd299, %fd297, %fd298;
	sub.f64 	%fd300, %fd297, %fd298;
	ld.shared.f64 	%fd301, [%r7+416];
	ld.shared.f64 	%fd302, [%r7+520];
	add.f64 	%fd303, %fd301, %fd302;
	sub.f64 	%fd304, %fd301, %fd302;
	ld.global.nc.f64 	%fd305, [%rd2];
	fma.rn.f64 	%fd306, %fd305, %fd287, 0d0000000000000000;
	ld.global.nc.f64 	%fd307, [%rd1];
	fma.rn.f64 	%fd308, %fd307, %fd288, 0d0000000000000000;
	ld.global.nc.f64 	%fd309, [%rd2+8];
	fma.rn.f64 	%fd310, %fd309, %fd291, %fd306;
	ld.global.nc.f64 	%fd311, [%rd1+8];
	fma.rn.f64 	%fd312, %fd311, %fd292, %fd308;
	ld.global.nc.f64 	%fd313, [%rd2+16];
	fma.rn.f64 	%fd314, %fd313, %fd295, %fd310;
	ld.global.nc.f64 	%fd315, [%rd1+16];
	fma.rn.f64 	%fd316, %fd315, %fd296, %fd312;
	ld.global.nc.f64 	%fd317, [%rd2+24];
	fma.rn.f64 	%fd318, %fd317, %fd299, %fd314;
	ld.global.nc.f64 	%fd319, [%rd1+24];
	fma.rn.f64 	%fd320, %fd319, %fd300, %fd316;
	ld.global.nc.f64 	%fd321, [%rd2+32];
	fma.rn.f64 	%fd322, %fd321, %fd303, %fd318;
	ld.global.nc.f64 	%fd323, [%rd1+32];
	fma.rn.f64 	%fd324, %fd323, %fd304, %fd320;
	sub.f64 	%fd325, %fd322, %fd324;
	st.shared.f64 	[%r7+1248], %fd325;
	add.f64 	%fd326, %fd324, %fd322;
	st.shared.f64 	[%r7], %fd326;
	ld.global.nc.f64 	%fd327, [%rd2+40];
	fma.rn.f64 	%fd328, %fd327, %fd287, 0d0000000000000000;
	ld.global.nc.f64 	%fd329, [%rd1+40];
	fma.rn.f64 	%fd330, %fd329, %fd288, 0d0000000000000000;
	ld.global.nc.f64 	%fd331, [%rd2+48];
	fma.rn.f64 	%fd332, %fd331, %fd291, %fd328;
	ld.global.nc.f64 	%fd333, [%rd1+48];
	fma.rn.f64 	%fd334, %fd333, %fd292, %fd330;
	ld.global.nc.f64 	%fd335, [%rd2+56];
	fma.rn.f64 	%fd336, %fd335, %fd295, %fd332;
	ld.global.nc.f64 	%fd337, [%rd1+56];
	fma.rn.f64 	%fd338, %fd337, %fd296, %fd334;
	ld.global.nc.f64 	%fd339, [%rd2+64];
	fma.rn.f64 	%fd340, %fd339, %fd299, %fd336;
	ld.global.nc.f64 	%fd341, [%rd1+64];
	fma.rn.f64 	%fd342, %fd341, %fd300, %fd338;
	ld.global.nc.f64 	%fd343, [%rd2+72];
	fma.rn.f64 	%fd344, %fd343, %fd303, %fd340;
	ld.global.nc.f64 	%fd345, [%rd1+72];
	fma.rn.f64 	%fd346, %fd345, %fd304, %fd342;
	sub.f64 	%fd347, %fd344, %fd346;
	st.shared.f64 	[%r7+1144], %fd347;
	add.f64 	%fd348, %fd346, %fd344;
	st.shared.f64 	[%r7+104], %fd348;
	ld.global.nc.f64 	%fd349, [%rd2+80];
	fma.rn.f64 	%fd350, %fd349, %fd287, 0d0000000000000000;
	ld.global.nc.f64 	%fd351, [%rd1+80];
	fma.rn.f64 	%fd352, %fd351, %fd288, 0d0000000000000000;
	ld.global.nc.f64 	%fd353, [%rd2+88];
	fma.rn.f64 	%fd354, %fd353, %fd291, %fd350;
	ld.global.nc.f64 	%fd355, [%rd1+88];
	fma.rn.f64 	%fd356, %fd355, %fd292, %fd352;
	ld.global.nc.f64 	%fd357, [%rd2+96];
	fma.rn.f64 	%fd358, %fd357, %fd295, %fd354;
	ld.global.nc.f64 	%fd359, [%rd1+96];
	fma.rn.f64 	%fd360, %fd359, %fd296, %fd356;
	ld.global.nc.f64 	%fd361, [%rd2+104];
	fma.rn.f64 	%fd362, %fd361, %fd299, %fd358;
	ld.global.nc.f64 	%fd363, [%rd1+104];
	fma.rn.f64 	%fd364, %fd363, %fd300, %fd360;
	ld.global.nc.f64 	%fd365, [%rd2+112];
	fma.rn.f64 	%fd366, %fd365, %fd303, %fd362;
	ld.global.nc.f64 	%fd367, [%rd1+112];
	fma.rn.f64 	%fd368, %fd367, %fd304, %fd364;
	sub.f64 	%fd369, %fd366, %fd368;
	st.shared.f64 	[%r7+1040], %fd369;
	add.f64 	%fd370, %fd368, %fd366;
	st.shared.f64 	[%r7+208], %fd370;
	ld.global.nc.f64 	%fd371, [%rd2+120];
	fma.rn.f64 	%fd372, %fd371, %fd287, 0d0000000000000000;
	ld.global.nc.f64 	%fd373, [%rd1+120];
	fma.rn.f64 	%fd374, %fd373, %fd288, 0d0000000000000000;
	ld.global.nc.f64 	%fd375, [%rd2+128];
	fma.rn.f64 	%fd376, %fd375, %fd291, %fd372;
	ld.global.nc.f64 	%fd377, [%rd1+128];
	fma.rn.f64 	%fd378, %fd377, %fd292, %fd374;
	ld.global.nc.f64 	%fd379, [%rd2+136];
	fma.rn.f64 	%fd380, %fd379, %fd295, %fd376;
	ld.global.nc.f64 	%fd381, [%rd1+136];
	fma.rn.f64 	%fd382, %fd381, %fd296, %fd378;
	ld.global.nc.f64 	%fd383, [%rd2+144];
	fma.rn.f64 	%fd384, %fd383, %fd299, %fd380;
	ld.global.nc.f64 	%fd385, [%rd1+144];
	fma.rn.f64 	%fd386, %fd385, %fd300, %fd382;
	ld.global.nc.f64 	%fd387, [%rd2+152];
	fma.rn.f64 	%fd388, %fd387, %fd303, %fd384;
	ld.global.nc.f64 	%fd389, [%rd1+152];
	fma.rn.f64 	%fd390, %fd389, %fd304, %fd386;
	sub.f64 	%fd391, %fd388, %fd390;
	st.shared.f64 	[%r7+936], %fd391;
	add.f64 	%fd392, %fd390, %fd388;
	st.shared.f64 	[%r7+312], %fd392;
	ld.global.nc.f64 	%fd393, [%rd2+160];
	fma.rn.f64 	%fd394, %fd393, %fd287, 0d0000000000000000;
	ld.global.nc.f64 	%fd395, [%rd1+160];
	fma.rn.f64 	%fd396, %fd395, %fd288, 0d0000000000000000;
	ld.global.nc.f64 	%fd397, [%rd2+168];
	fma.rn.f64 	%fd398, %fd397, %fd291, %fd394;
	ld.global.nc.f64 	%fd399, [%rd1+168];
	fma.rn.f64 	%fd400, %fd399, %fd292, %fd396;
	ld.global.nc.f64 	%fd401, [%rd2+176];
	fma.rn.f64 	%fd402, %fd401, %fd295, %fd398;
	ld.global.nc.f64 	%fd403, [%rd1+176];
	fma.rn.f64 	%fd404, %fd403, %fd296, %fd400;
	ld.global.nc.f64 	%fd405, [%rd2+184];
	fma.rn.f64 	%fd406, %fd405, %fd299, %fd402;
	ld.global.nc.f64 	%fd407, [%rd1+184];
	fma.rn.f64 	%fd408, %fd407, %fd300, %fd404;
	ld.global.nc.f64 	%fd409, [%rd2+192];
	fma.rn.f64 	%fd410, %fd409, %fd303, %fd406;
	ld.global.nc.f64 	%fd411, [%rd1+192];
	fma.rn.f64 	%fd412, %fd411, %fd304, %fd408;
	sub.f64 	%fd413, %fd410, %fd412;
	st.shared.f64 	[%r7+832], %fd413;
	add.f64 	%fd414, %fd412, %fd410;
	st.shared.f64 	[%r7+416], %fd414;
	ld.global.nc.f64 	%fd415, [%rd2+200];
	fma.rn.f64 	%fd416, %fd415, %fd287, 0d0000000000000000;
	ld.global.nc.f64 	%fd417, [%rd1+200];
	fma.rn.f64 	%fd418, %fd417, %fd288, 0d0000000000000000;
	ld.global.nc.f64 	%fd419, [%rd2+208];
	fma.rn.f64 	%fd420, %fd419, %fd291, %fd416;
	ld.global.nc.f64 	%fd421, [%rd1+208];
	fma.rn.f64 	%fd422, %fd421, %fd292, %fd418;
	ld.global.nc.f64 	%fd423, [%rd2+216];
	fma.rn.f64 	%fd424, %fd423, %fd295, %fd420;
	ld.global.nc.f64 	%fd425, [%rd1+216];
	fma.rn.f64 	%fd426, %fd425, %fd296, %fd422;
	ld.global.nc.f64 	%fd427, [%rd2+224];
	fma.rn.f64 	%fd428, %fd427, %fd299, %fd424;
	ld.global.nc.f64 	%fd429, [%rd1+224];
	fma.rn.f64 	%fd430, %fd429, %fd300, %fd426;
	ld.global.nc.f64 	%fd431, [%rd2+232];
	fma.rn.f64 	%fd432, %fd431, %fd303, %fd428;
	ld.global.nc.f64 	%fd433, [%rd1+232];
	fma.rn.f64 	%fd434, %fd433, %fd304, %fd430;
	sub.f64 	%fd435, %fd432, %fd434;
	st.shared.f64 	[%r7+728], %fd435;
	add.f64 	%fd436, %fd434, %fd432;
	st.shared.f64 	[%r7+520], %fd436;
	ld.global.nc.f64 	%fd437, [%rd2+240];
	fma.rn.f64 	%fd438, %fd437, %fd287, 0d0000000000000000;
	ld.global.nc.f64 	%fd439, [%rd1+240];
	fma.rn.f64 	%fd440, %fd439, %fd288, 0d0000000000000000;
	ld.global.nc.f64 	%fd441, [%rd2+248];
	fma.rn.f64 	%fd442, %fd441, %fd291, %fd438;
	ld.global.nc.f64 	%fd443, [%rd1+248];
	fma.rn.f64 	%fd444, %fd443, %fd292, %fd440;
	ld.global.nc.f64 	%fd445, [%rd2+256];
	fma.rn.f64 	%fd446, %fd445, %fd295, %fd442;
	ld.global.nc.f64 	%fd447, [%rd1+256];
	fma.rn.f64 	%fd448, %fd447, %fd296, %fd444;
	ld.global.nc.f64 	%fd449, [%rd2+264];
	fma.rn.f64 	%fd450, %fd449, %fd299, %fd446;
	ld.global.nc.f64 	%fd451, [%rd1+264];
	fma.rn.f64 	%fd452, %fd451, %fd300, %fd448;
	ld.global.nc.f64 	%fd453, [%rd2+272];
	fma.rn.f64 	%fd454, %fd453, %fd303, %fd450;
	ld.global.nc.f64 	%fd455, [%rd1+272];
	fma.rn.f64 	%fd456, %fd455, %fd304, %fd452;
	add.f64 	%fd457, %fd456, %fd454;
	st.shared.f64 	[%r7+624], %fd457;
$L__BB263_6:
	ld.param.u64 	%rd21, [_Z30massMatrixMultiplyGlobalKernelILi10ELi13ELi1EEviPKdS1_S1_S1_Pd_param_3];
	ld.param.u64 	%rd20, [_Z30massMatrixMultiplyGlobalKernelILi10ELi13ELi1EEviPKdS1_S1_S1_Pd_param_2];
	ld.param.u64 	%rd19, [_Z30massMatrixMultiplyGlobalKernelILi10ELi13ELi1EEviPKdS1_S1_S1_Pd_param_1];
	mov.u32 	%r18, %tid.x;
	setp.gt.u32 	%p7, %r18, 129;
	bar.sync 	0;
	cvt.u16.u32 	%rs9, %r18;
	mul.hi.u16 	%rs10, %rs9, 5042;
	mul.lo.s16 	%rs11, %rs10, 13;
	sub.s16 	%rs12, %rs9, %rs11;
	mov.u32 	%r19, %tid.y;
	mov.u32 	%r20, _ZZ30massMatrixMultiplyGlobalKernelILi10ELi13ELi1EEviPKdS1_S1_S1_PdE6s_tmp1;
	mad.lo.s32 	%r21, %r19, 17576, %r20;
	mul.wide.u16 	%r22, %rs10, 1352;
	add.s32 	%r23, %r21, %r22;
	mul.wide.u16 	%r24, %rs12, 104;
	add.s32 	%r25, %r23, %r24;
	ld.shared.f64 	%fd458, [%r25];
	ld.shared.f64 	%fd459, [%r25+72];
	add.f64 	%fd460, %fd458, %fd459;
	sub.f64 	%fd461, %fd458, %fd459;
	ld.shared.f64 	%fd462, [%r25+8];
	ld.shared.f64 	%fd463, [%r25+64];
	add.f64 	%fd464, %fd462, %fd463;
	sub.f64 	%fd465, %fd462, %fd463;
	ld.shared.f64 	%fd466, [%r25+16];
	ld.shared.f64 	%fd467, [%r25+56];
	add.f64 	%fd468, %fd466, %fd467;
	sub.f64 	%fd469, %fd466, %fd467;
	ld.shared.f64 	%fd470, [%r25+24];
	ld.shared.f64 	%fd471, [%r25+48];
	add.f64 	%fd472, %fd470, %fd471;
	sub.f64 	%fd473, %fd470, %fd471;
	ld.shared.f64 	%fd474, [%r25+32];
	ld.shared.f64 	%fd475, [%r25+40];
	add.f64 	%fd476, %fd474, %fd475;
	sub.f64 	%fd477, %fd474, %fd475;
	mov.u32 	%r26, %ctaid.x;
	add.s32 	%r27, %r26, %r19;
	mov.b32 	%r28, {%rs12, %rs10};
	mov.b32 	%r29, 12;
	mov.b32 	%r30, 43277;
	dp2a.lo.u32.u32 	%r31, %r28, %r30, %r29;
	mad.lo.s32 	%r32, %r27, 2197, %r31;
	cvta.to.global.u64 	%rd11, %rd20;
	ld.global.nc.f64 	%fd21, [%rd11];
	fma.rn.f64 	%fd478, %fd21, %fd460, 0d0000000000000000;
	cvta.to.global.u64 	%rd12, %rd21;
	ld.global.nc.f64 	%fd22, [%rd12];
	fma.rn.f64 	%fd479, %fd22, %fd461, 0d0000000000000000;
	ld.global.nc.f64 	%fd23, [%rd11+8];
	fma.rn.f64 	%fd480, %fd23, %fd464, %fd478;
	ld.global.nc.f64 	%fd24, [%rd12+8];
	fma.rn.f64 	%fd481, %fd24, %fd465, %fd479;
	ld.global.nc.f64 	%fd25, [%rd11+16];
	fma.rn.f64 	%fd482, %fd25, %fd468, %fd480;
	ld.global.nc.f64 	%fd26, [%rd12+16];
	fma.rn.f64 	%fd483, %fd26, %fd469, %fd481;
	ld.global.nc.f64 	%fd27, [%rd11+24];
	fma.rn.f64 	%fd484, %fd27, %fd472, %fd482;
	ld.global.nc.f64 	%fd28, [%rd12+24];
	fma.rn.f64 	%fd485, %fd28, %fd473, %fd483;
	ld.global.nc.f64 	%fd29, [%rd11+32];
	fma.rn.f64 	%fd486, %fd29, %fd476, %fd484;
	ld.global.nc.f64 	%fd30, [%rd12+32];
	fma.rn.f64 	%fd487, %fd30, %fd477, %fd485;
	cvta.to.global.u64 	%rd13, %rd19;
	mul.wide.s32 	%rd14, %r32, 8;
	add.s64 	%rd15, %rd13, %rd14;
	ld.global.nc.f64 	%fd488, [%rd15];
	ld.global.nc.f64 	%fd489, [%rd15+-96];
	sub.f64 	%fd490, %fd486, %fd487;
	mul.f64 	%fd491, %fd490, %fd488;
	add.f64 	%fd492, %fd486, %fd487;
	mul.f64 	%fd897, %fd492, %fd489;
	ld.global.nc.f64 	%fd32, [%rd11+40];
	fma.rn.f64 	%fd493, %fd32, %fd460, 0d0000000000000000;
	ld.global.nc.f64 	%fd33, [%rd12+40];
	fma.rn.f64 	%fd494, %fd33, %fd461, 0d0000000000000000;
	ld.global.nc.f64 	%fd34, [%rd11+48];
	fma.rn.f64 	%fd495, %fd34, %fd464, %fd493;
	ld.global.nc.f64 	%fd35, [%rd12+48];
	fma.rn.f64 	%fd496, %fd35, %fd465, %fd494;
	ld.global.nc.f64 	%fd36, [%rd11+56];
	fma.rn.f64 	%fd497, %fd36, %fd468, %fd495;
	ld.global.nc.f64 	%fd37, [%rd12+56];
	fma.rn.f64 	%fd498, %fd37, %fd469, %fd496;
	ld.global.nc.f64 	%fd38, [%rd11+64];
	fma.rn.f64 	%fd499, %fd38, %fd472, %fd497;
	ld.global.nc.f64 	%fd39, [%rd12+64];
	fma.rn.f64 	%fd500, %fd39, %fd473, %fd498;
	ld.global.nc.f64 	%fd40, [%rd11+72];
	fma.rn.f64 	%fd501, %fd40, %fd476, %fd499;
	ld.global.nc.f64 	%fd41, [%rd12+72];
	fma.rn.f64 	%fd502, %fd41, %fd477, %fd500;
	ld.global.nc.f64 	%fd503, [%rd15+-8];
	ld.global.nc.f64 	%fd504, [%rd15+-88];
	sub.f64 	%fd505, %fd501, %fd502;
	mul.f64 	%fd506, %fd505, %fd503;
	add.f64 	%fd507, %fd501, %fd502;
	mul.f64 	%fd896, %fd507, %fd504;
	ld.global.nc.f64 	%fd43, [%rd11+80];
	fma.rn.f64 	%fd508, %fd43, %fd460, 0d0000000000000000;
	ld.global.nc.f64 	%fd44, [%rd12+80];
	fma.rn.f64 	%fd509, %fd44, %fd461, 0d0000000000000000;
	ld.global.nc.f64 	%fd45, [%rd11+88];
	fma.rn.f64 	%fd510, %fd45, %fd464, %fd508;
	ld.global.nc.f64 	%fd46, [%rd12+88];
	fma.rn.f64 	%fd511, %fd46, %fd465, %fd509;
	ld.global.nc.f64 	%fd47, [%rd11+96];
	fma.rn.f64 	%fd512, %fd47, %fd468, %fd510;
	ld.global.nc.f64 	%fd48, [%rd12+96];
	fma.rn.f64 	%fd513, %fd48, %fd469, %fd511;
	ld.global.nc.f64 	%fd49, [%rd11+104];
	fma.rn.f64 	%fd514, %fd49, %fd472, %fd512;
	ld.global.nc.f64 	%fd50, [%rd12+104];
	fma.rn.f64 	%fd515, %fd50, %fd473, %fd513;
	ld.global.nc.f64 	%fd51, [%rd11+112];
	fma.rn.f64 	%fd516, %fd51, %fd476, %fd514;
	ld.global.nc.f64 	%fd52, [%rd12+112];
	fma.rn.f64 	%fd517, %fd52, %fd477, %fd515;
	ld.global.nc.f64 	%fd518, [%rd15+-16];
	ld.global.nc.f64 	%fd519, [%rd15+-80];
	sub.f64 	%fd520, %fd516, %fd517;
	mul.f64 	%fd521, %fd520, %fd518;
	add.f64 	%fd522, %fd516, %fd517;
	mul.f64 	%fd895, %fd522, %fd519;
	ld.global.nc.f64 	%fd54, [%rd11+120];
	fma.rn.f64 	%fd523, %fd54, %fd460, 0d0000000000000000;
	ld.global.nc.f64 	%fd55, [%rd12+120];
	fma.rn.f64 	%fd524, %fd55, %fd461, 0d0000000000000000;
	ld.global.nc.f64 	%fd56, [%rd11+128];
	fma.rn.f64 	%fd525, %fd56, %fd464, %fd523;
	ld.global.nc.f64 	%fd57, [%rd12+128];
	fma.rn.f64 	%fd526, %fd57, %fd465, %fd524;
	ld.global.nc.f64 	%fd58, [%rd11+136];
	fma.rn.f64 	%fd527, %fd58, %fd468, %fd525;
	ld.global.nc.f64 	%fd59, [%rd12+136];
	fma.rn.f64 	%fd528, %fd59, %fd469, %fd526;
	ld.global.nc.f64 	%fd60, [%rd11+144];
	fma.rn.f64 	%fd529, %fd60, %fd472, %fd527;
	ld.global.nc.f64 	%fd61, [%rd12+144];
	fma.rn.f64 	%fd530, %fd61, %fd473, %fd528;
	ld.global.nc.f64 	%fd62, [%rd11+152];
	fma.rn.f64 	%fd531, %fd62, %fd476, %fd529;
	ld.global.nc.f64 	%fd63, [%rd12+152];
	fma.rn.f64 	%fd532, %fd63, %fd477, %fd530;
	ld.global.nc.f64 	%fd533, [%rd15+-24];
	ld.global.nc.f64 	%fd534, [%rd15+-72];
	sub.f64 	%fd535, %fd531, %fd532;
	mul.f64 	%fd888, %fd535, %fd533;
	add.f64 	%fd536, %fd531, %fd532;
	mul.f64 	%fd894, %fd536, %fd534;
	ld.global.nc.f64 	%fd66, [%rd11+160];
	fma.rn.f64 	%fd537, %fd66, %fd460, 0d0000000000000000;
	ld.global.nc.f64 	%fd67, [%rd12+160];
	fma.rn.f64 	%fd538, %fd67, %fd461, 0d0000000000000000;
	ld.global.nc.f64 	%fd68, [%rd11+168];
	fma.rn.f64 	%fd539, %fd68, %fd464, %fd537;
	ld.global.nc.f64 	%fd69, [%rd12+168];
	fma.rn.f64 	%fd540, %fd69, %fd465, %fd538;
	ld.global.nc.f64 	%fd70, [%rd11+176];
	fma.rn.f64 	%fd541, %fd70, %fd468, %fd539;
	ld.global.nc.f64 	%fd71, [%rd12+176];
	fma.rn.f64 	%fd542, %fd71, %fd469, %fd540;
	ld.global.nc.f64 	%fd72, [%rd11+184];
	fma.rn.f64 	%fd543, %fd72, %fd472, %fd541;
	ld.global.nc.f64 	%fd73, [%rd12+184];
	fma.rn.f64 	%fd544, %fd73, %fd473, %fd542;
	ld.global.nc.f64 	%fd74, [%rd11+192];
	fma.rn.f64 	%fd545, %fd74, %fd476, %fd543;
	ld.global.nc.f64 	%fd75, [%rd12+192];
	fma.rn.f64 	%fd546, %fd75, %fd477, %fd544;
	ld.global.nc.f64 	%fd547, [%rd15+-32];
	ld.global.nc.f64 	%fd548, [%rd15+-64];
	sub.f64 	%fd549, %fd545, %fd546;
	mul.f64 	%fd889, %fd549, %fd547;
	add.f64 	%fd550, %fd545, %fd546;
	mul.f64 	%fd893, %fd550, %fd548;
	ld.global.nc.f64 	%fd78, [%rd11+200];
	fma.rn.f64 	%fd551, %fd78, %fd460, 0d0000000000000000;
	ld.global.nc.f64 	%fd79, [%rd12+200];
	fma.rn.f64 	%fd552, %fd79, %fd461, 0d0000000000000000;
	ld.global.nc.f64 	%fd80, [%rd11+208];
	fma.rn.f64 	%fd553, %fd80, %fd464, %fd551;
	ld.global.nc.f64 	%fd81, [%rd12+208];
	fma.rn.f64 	%fd554, %fd81, %fd465, %fd552;
	ld.global.nc.f64 	%fd82, [%rd11+216];
	fma.rn.f64 	%fd555, %fd82, %fd468, %fd553;
	ld.global.nc.f64 	%fd83, [%rd12+216];
	fma.rn.f64 	%fd556, %fd83, %fd469, %fd554;
	ld.global.nc.f64 	%fd84, [%rd11+224];
	fma.rn.f64 	%fd557, %fd84, %fd472, %fd555;
	ld.global.nc.f64 	%fd85, [%rd12+224];
	fma.rn.f64 	%fd558, %fd85, %fd473, %fd556;
	ld.global.nc.f64 	%fd86, [%rd11+232];
	fma.rn.f64 	%fd559, %fd86, %fd476, %fd557;
	ld.global.nc.f64 	%fd87, [%rd12+232];
	fma.rn.f64 	%fd560, %fd87, %fd477, %fd558;
	ld.global.nc.f64 	%fd561, [%rd15+-40];
	ld.global.nc.f64 	%fd562, [%rd15+-56];
	sub.f64 	%fd563, %fd559, %fd560;
	mul.f64 	%fd890, %fd563, %fd561;
	add.f64 	%fd564, %fd559, %fd560;
	mul.f64 	%fd892, %fd564, %fd562;
	ld.global.nc.f64 	%fd90, [%rd11+240];
	fma.rn.f64 	%fd565, %fd90, %fd460, 0d0000000000000000;
	ld.global.nc.f64 	%fd91, [%rd12+240];
	fma.rn.f64 	%fd566, %fd91, %fd461, 0d0000000000000000;
	ld.global.nc.f64 	%fd92, [%rd11+248];
	fma.rn.f64 	%fd567, %fd92, %fd464, %fd565;
	ld.global.nc.f64 	%fd93, [%rd12+248];
	fma.rn.f64 	%fd568, %fd93, %fd465, %fd566;
	ld.global.nc.f64 	%fd94, [%rd11+256];
	fma.rn.f64 	%fd569, %fd94, %fd468, %fd567;
	ld.global.nc.f64 	%fd95, [%rd12+256];
	fma.rn.f64 	%fd570, %fd95, %fd469, %fd568;
	ld.global.nc.f64 	%fd96, [%rd11+264];
	fma.rn.f64 	%fd571, %fd96, %fd472, %fd569;
	ld.global.nc.f64 	%fd97, [%rd12+264];
	fma.rn.f64 	%fd572, %fd97, %fd473, %fd570;
	ld.global.nc.f64 	%fd98, [%rd11+272];
	fma.rn.f64 	%fd573, %fd98, %fd476, %fd571;
	ld.global.nc.f64 	%fd99, [%rd12+272];
	fma.rn.f64 	%fd574, %fd99, %fd477, %fd572;
	ld.global.nc.f64 	%fd575, [%rd15+-48];
	add.f64 	%fd576, %fd573, %fd574;
	mul.f64 	%fd891, %fd576, %fd575;
	bar.sync 	0;
	add.f64 	%fd577, %fd897, %fd491;
	sub.f64 	%fd578, %fd897, %fd491;
	add.f64 	%fd579, %fd896, %fd506;
	sub.f64 	%fd580, %fd896, %fd506;
	add.f64 	%fd581, %fd895, %fd521;
	sub.f64 	%fd582, %fd895, %fd521;
	add.f64 	%fd583, %fd894, %fd888;
	sub.f64 	%fd584, %fd894, %fd888;
	add.f64 	%fd585, %fd893, %fd889;
	sub.f64 	%fd586, %fd893, %fd889;
	add.f64 	%fd587, %fd892, %fd890;
	sub.f64 	%fd588, %fd892, %fd890;
	add.f64 	%fd589, %fd891, %fd891;
	sub.f64 	%fd590, %fd891, %fd891;
	mul.f64 	%fd591, %fd589, 0d3FE0000000000000;
	fma.rn.f64 	%fd592, %fd21, %fd577, 0d0000000000000000;
	fma.rn.f64 	%fd593, %fd22, %fd578, 0d0000000000000000;
	fma.rn.f64 	%fd594, %fd32, %fd579, %fd592;
	fma.rn.f64 	%fd595, %fd33, %fd580, %fd593;
	fma.rn.f64 	%fd596, %fd43, %fd581, %fd594;
	fma.rn.f64 	%fd597, %fd44, %fd582, %fd595;
	fma.rn.f64 	%fd598, %fd54, %fd583, %fd596;
	fma.rn.f64 	%fd599, %fd55, %fd584, %fd597;
	fma.rn.f64 	%fd600, %fd66, %fd585, %fd598;
	fma.rn.f64 	%fd601, %fd67, %fd586, %fd599;
	fma.rn.f64 	%fd602, %fd78, %fd587, %fd600;
	fma.rn.f64 	%fd603, %fd79, %fd588, %fd601;
	fma.rn.f64 	%fd604, %fd90, %fd591, %fd602;
	fma.rn.f64 	%fd605, %fd91, %fd590, %fd603;
	sub.f64 	%fd606, %fd604, %fd605;
	st.shared.f64 	[%r25+72], %fd606;
	add.f64 	%fd607, %fd604, %fd605;
	st.shared.f64 	[%r25], %fd607;
	fma.rn.f64 	%fd608, %fd23, %fd577, 0d0000000000000000;
	fma.rn.f64 	%fd609, %fd24, %fd578, 0d0000000000000000;
	fma.rn.f64 	%fd610, %fd34, %fd579, %fd608;
	fma.rn.f64 	%fd611, %fd35, %fd580, %fd609;
	fma.rn.f64 	%fd612, %fd45, %fd581, %fd610;
	fma.rn.f64 	%fd613, %fd46, %fd582, %fd611;
	fma.rn.f64 	%fd614, %fd56, %fd583, %fd612;
	fma.rn.f64 	%fd615, %fd57, %fd584, %fd613;
	fma.rn.f64 	%fd616, %fd68, %fd585, %fd614;
	fma.rn.f64 	%fd617, %fd69, %fd586, %fd615;
	fma.rn.f64 	%fd618, %fd80, %fd587, %fd616;
	fma.rn.f64 	%fd619, %fd81, %fd588, %fd617;
	fma.rn.f64 	%fd620, %fd92, %fd591, %fd618;
	fma.rn.f64 	%fd621, %fd93, %fd590, %fd619;
	sub.f64 	%fd622, %fd620, %fd621;
	st.shared.f64 	[%r25+64], %fd622;
	add.f64 	%fd623, %fd620, %fd621;
	st.shared.f64 	[%r25+8], %fd623;
	fma.rn.f64 	%fd624, %fd25, %fd577, 0d0000000000000000;
	fma.rn.f64 	%fd625, %fd26, %fd578, 0d0000000000000000;
	fma.rn.f64 	%fd626, %fd36, %fd579, %fd624;
	fma.rn.f64 	%fd627, %fd37, %fd580, %fd625;
	fma.rn.f64 	%fd628, %fd47, %fd581, %fd626;
	fma.rn.f64 	%fd629, %fd48, %fd582, %fd627;
	fma.rn.f64 	%fd630, %fd58, %fd583, %fd628;
	fma.rn.f64 	%fd631, %fd59, %fd584, %fd629;
	fma.rn.f64 	%fd632, %fd70, %fd585, %fd630;
	fma.rn.f64 	%fd633, %fd71, %fd586, %fd631;
	fma.rn.f64 	%fd634, %fd82, %fd587, %fd632;
	fma.rn.f64 	%fd635, %fd83, %fd588, %fd633;
	fma.rn.f64 	%fd636, %fd94, %fd591, %fd634;
	fma.rn.f64 	%fd637, %fd95, %fd590, %fd635;
	sub.f64 	%fd638, %fd636, %fd637;
	st.shared.f64 	[%r25+56], %fd638;
	add.f64 	%fd639, %fd636, %fd637;
	st.shared.f64 	[%r25+16], %fd639;
	fma.rn.f64 	%fd640, %fd27, %fd577, 0d0000000000000000;
	fma.rn.f64 	%fd641, %fd28, %fd578, 0d0000000000000000;
	fma.rn.f64 	%fd642, %fd38, %fd579, %fd640;
	fma.rn.f64 	%fd643, %fd39, %fd580, %fd641;
	fma.rn.f64 	%fd644, %fd49, %fd581, %fd642;
	fma.rn.f64 	%fd645, %fd50, %fd582, %fd643;
	fma.rn.f64 	%fd646, %fd60, %fd583, %fd644;
	fma.rn.f64 	%fd647, %fd61, %fd584, %fd645;
	fma.rn.f64 	%fd648, %fd72, %fd585, %fd646;
	fma.rn.f64 	%fd649, %fd73, %fd586, %fd647;
	fma.rn.f64 	%fd650, %fd84, %fd587, %fd648;
	fma.rn.f64 	%fd651, %fd85, %fd588, %fd649;
	fma.rn.f64 	%fd652, %fd96, %fd591, %fd650;
	fma.rn.f64 	%fd653, %fd97, %fd590, %fd651;
	sub.f64 	%fd654, %fd652, %fd653;
	st.shared.f64 	[%r25+48], %fd654;
	add.f64 	%fd655, %fd652, %fd653;
	st.shared.f64 	[%r25+24], %fd655;
	fma.rn.f64 	%fd656, %fd29, %fd577, 0d0000000000000000;
	fma.rn.f64 	%fd657, %fd30, %fd578, 0d0000000000000000;
	fma.rn.f64 	%fd658, %fd40, %fd579, %fd656;
	fma.rn.f64 	%fd659, %fd41, %fd580, %fd657;
	fma.rn.f64 	%fd660, %fd51, %fd581, %fd658;
	fma.rn.f64 	%fd661, %fd52, %fd582, %fd659;
	fma.rn.f64 	%fd662, %fd62, %fd583, %fd660;
	fma.rn.f64 	%fd663, %fd63, %fd584, %fd661;
	fma.rn.f64 	%fd664, %fd74, %fd585, %fd662;
	fma.rn.f64 	%fd665, %fd75, %fd586, %fd663;
	fma.rn.f64 	%fd666, %fd86, %fd587, %fd664;
	fma.rn.f64 	%fd667, %fd87, %fd588, %fd665;
	fma.rn.f64 	%fd668, %fd98, %fd591, %fd666;
	fma.rn.f64 	%fd669, %fd99, %fd590, %fd667;
	sub.f64 	%fd670, %fd668, %fd669;
	st.shared.f64 	[%r25+40], %fd670;
	add.f64 	%fd671, %fd668, %fd669;
	st.shared.f64 	[%r25+32], %fd671;
	bar.sync 	0;
	@%p7 bra 	$L__BB263_8;
	ld.shared.f64 	%fd672, [%r7];
	ld.shared.f64 	%fd673, [%r7+1248];
	add.f64 	%fd674, %fd672, %fd673;
	sub.f64 	%fd675, %fd672, %fd673;
	ld.shared.f64 	%fd676, [%r7+104];
	ld.shared.f64 	%fd677, [%r7+1144];
	add.f64 	%fd678, %fd676, %fd677;
	sub.f64 	%fd679, %fd676, %fd677;
	ld.shared.f64 	%fd680, [%r7+208];
	ld.shared.f64 	%fd681, [%r7+1040];
	add.f64 	%fd682, %fd680, %fd681;
	sub.f64 	%fd683, %fd680, %fd681;
	ld.shared.f64 	%fd684, [%r7+312];
	ld.shared.f64 	%fd685, [%r7+936];
	add.f64 	%fd686, %fd684, %fd685;
	sub.f64 	%fd687, %fd684, %fd685;
	ld.shared.f64 	%fd688, [%r7+416];
	ld.shared.f64 	%fd689, [%r7+832];
	add.f64 	%fd690, %fd688, %fd689;
	sub.f64 	%fd691, %fd688, %fd689;
	ld.shared.f64 	%fd692, [%r7+520];
	ld.shared.f64 	%fd693, [%r7+728];
	add.f64 	%fd694, %fd692, %fd693;
	sub.f64 	%fd695, %fd692, %fd693;
	ld.shared.f64 	%fd696, [%r7+624];
	add.f64 	%fd697, %fd696, %fd696;
	sub.f64 	%fd698, %fd696, %fd696;
	mul.f64 	%fd699, %fd697, 0d3FE0000000000000;
	fma.rn.f64 	%fd700, %fd21, %fd674, 0d0000000000000000;
	fma.rn.f64 	%fd701, %fd22, %fd675, 0d0000000000000000;
	fma.rn.f64 	%fd702, %fd32, %fd678, %fd700;
	fma.rn.f64 	%fd703, %fd33, %fd679, %fd701;
	fma.rn.f64 	%fd704, %fd43, %fd682, %fd702;
	fma.rn.f64 	%fd705, %fd44, %fd683, %fd703;
	fma.rn.f64 	%fd706, %fd54, %fd686, %fd704;
	fma.rn.f64 	%fd707, %fd55, %fd687, %fd705;
	fma.rn.f64 	%fd708, %fd66, %fd690, %fd706;
	fma.rn.f64 	%fd709, %fd67, %fd691, %fd707;
	fma.rn.f64 	%fd710, %fd78, %fd694, %fd708;
	fma.rn.f64 	%fd711, %fd79, %fd695, %fd709;
	fma.rn.f64 	%fd712, %fd90, %fd699, %fd710;
	fma.rn.f64 	%fd713, %fd91, %fd698, %fd711;
	sub.f64 	%fd714, %fd712, %fd713;
	st.shared.f64 	[%r7+936], %fd714;
	add.f64 	%fd715, %fd712, %fd713;
	st.shared.f64 	[%r7], %fd715;
	fma.rn.f64 	%fd716, %fd23, %fd674, 0d0000000000000000;
	fma.rn.f64 	%fd717, %fd24, %fd675, 0d0000000000000000;
	fma.rn.f64 	%fd718, %fd34, %fd678, %fd716;
	fma.rn.f64 	%fd719, %fd35, %fd679, %fd717;
	fma.rn.f64 	%fd720, %fd45, %fd682, %fd718;
	fma.rn.f64 	%fd721, %fd46, %fd683, %fd719;
	fma.rn.f64 	%fd722, %fd56, %fd686, %fd720;
	fma.rn.f64 	%fd723, %fd57, %fd687, %fd721;
	fma.rn.f64 	%fd724, %fd68, %fd690, %fd722;
	fma.rn.f64 	%fd725, %fd69, %fd691, %fd723;
	fma.rn.f64 	%fd726, %fd80, %fd694, %fd724;
	fma.rn.f64 	%fd727, %fd81, %fd695, %fd725;
	fma.rn.f64 	%fd728, %fd92, %fd699, %fd726;
	fma.rn.f64 	%fd729, %fd93, %fd698, %fd727;
	sub.f64 	%fd730, %fd728, %fd729;
	st.shared.f64 	[%r7+832], %fd730;
	add.f64 	%fd731, %fd728, %fd729;
	st.shared.f64 	[%r7+104], %fd731;
	fma.rn.f64 	%fd732, %fd25, %fd674, 0d0000000000000000;
	fma.rn.f64 	%fd733, %fd26, %fd675, 0d0000000000000000;
	fma.rn.f64 	%fd734, %fd36, %fd678, %fd732;
	fma.rn.f64 	%fd735, %fd37, %fd679, %fd733;
	fma.rn.f64 	%fd736, %fd47, %fd682, %fd734;
	fma.rn.f64 	%fd737, %fd48, %fd683, %fd735;
	fma.rn.f64 	%fd738, %fd58, %fd686, %fd736;
	fma.rn.f64 	%fd739, %fd59, %fd687, %fd737;
	fma.rn.f64 	%fd740, %fd70, %fd690, %fd738;
	fma.rn.f64 	%fd741, %fd71, %fd691, %fd739;
	fma.rn.f64 	%fd742, %fd82, %fd694, %fd740;
	fma.rn.f64 	%fd743, %fd83, %fd695, %fd741;
	fma.rn.f64 	%fd744, %fd94, %fd699, %fd742;
	fma.rn.f64 	%fd745, %fd95, %fd698, %fd743;
	sub.f64 	%fd746, %fd744, %fd745;
	st.shared.f64 	[%r7+728], %fd746;
	add.f64 	%fd747, %fd744, %fd745;
	st.shared.f64 	[%r7+208], %fd747;
	fma.rn.f64 	%fd748, %fd27, %fd674, 0d0000000000000000;
	fma.rn.f64 	%fd749, %fd28, %fd675, 0d0000000000000000;
	fma.rn.f64 	%fd750, %fd38, %fd678, %fd748;
	fma.rn.f64 	%fd751, %fd39, %fd679, %fd749;
	fma.rn.f64 	%fd752, %fd49, %fd682, %fd750;
	fma.rn.f64 	%fd753, %fd50, %fd683, %fd751;
	fma.rn.f64 	%fd754, %fd60, %fd686, %fd752;
	fma.rn.f64 	%fd755, %fd61, %fd687, %fd753;
	fma.rn.f64 	%fd756, %fd72, %fd690, %fd754;
	fma.rn.f64 	%fd757, %fd73, %fd691, %fd755;
	fma.rn.f64 	%fd758, %fd84, %fd694, %fd756;
	fma.rn.f64 	%fd759, %fd85, %fd695, %fd757;
	fma.rn.f64 	%fd760, %fd96, %fd699, %fd758;
	fma.rn.f64 	%fd761, %fd97, %fd698, %fd759;
	sub.f64 	%fd762, %fd760, %fd761;
	st.shared.f64 	[%r7+624], %fd762;
	add.f64 	%fd763, %fd760, %fd761;
	st.shared.f64 	[%r7+312], %fd763;
	fma.rn.f64 	%fd764, %fd29, %fd674, 0d0000000000000000;
	fma.rn.f64 	%fd765, %fd30, %fd675, 0d0000000000000000;
	fma.rn.f64 	%fd766, %fd40, %fd678, %fd764;
	fma.rn.f64 	%fd767, %fd41, %fd679, %fd765;
	fma.rn.f64 	%fd768, %fd51, %fd682, %fd766;
	fma.rn.f64 	%fd769, %fd52, %fd683, %fd767;
	fma.rn.f64 	%fd770, %fd62, %fd686, %fd768;
	fma.rn.f64 	%fd771, %fd63, %fd687, %fd769;
	fma.rn.f64 	%fd772, %fd74, %fd690, %fd770;
	fma.rn.f64 	%fd773, %fd75, %fd691, %fd771;
	fma.rn.f64 	%fd774, %fd86, %fd694, %fd772;
	fma.rn.f64 	%fd775, %fd87, %fd695, %fd773;
	fma.rn.f64 	%fd776, %fd98, %fd699, %fd774;
	fma.rn.f64 	%fd777, %fd99, %fd698, %fd775;
	sub.f64 	%fd778, %fd776, %fd777;
	st.shared.f64 	[%r7+520], %fd778;
	add.f64 	%fd779, %fd776, %fd777;
	st.shared.f64 	[%r7+416], %fd779;
$L__BB263_8:
	mov.u32 	%r33, %tid.x;
	setp.gt.u32 	%p8, %r33, 99;
	bar.sync 	0;
	@%p8 bra 	$L__BB263_10;
	ld.shared.f64 	%fd780, [%r6];
	ld.shared.f64 	%fd781, [%r6+16224];
	add.f64 	%fd782, %fd780, %fd781;
	sub.f64 	%fd783, %fd780, %fd781;
	ld.shared.f64 	%fd784, [%r6+1352];
	ld.shared.f64 	%fd785, [%r6+14872];
	add.f64 	%fd786, %fd784, %fd785;
	sub.f64 	%fd787, %fd784, %fd785;
	ld.shared.f64 	%fd788, [%r6+2704];
	ld.shared.f64 	%fd789, [%r6+13520];
	add.f64 	%fd790, %fd788, %fd789;
	sub.f64 	%fd791, %fd788, %fd789;
	ld.shared.f64 	%fd792, [%r6+4056];
	ld.shared.f64 	%fd793, [%r6+12168];
	add.f64 	%fd794, %fd792, %fd793;
	sub.f64 	%fd795, %fd792, %fd793;
	ld.shared.f64 	%fd796, [%r6+5408];
	ld.shared.f64 	%fd797, [%r6+10816];
	add.f64 	%fd798, %fd796, %fd797;
	sub.f64 	%fd799, %fd796, %fd797;
	ld.shared.f64 	%fd800, [%r6+6760];
	ld.shared.f64 	%fd801, [%r6+9464];
	add.f64 	%fd802, %fd800, %fd801;
	sub.f64 	%fd803, %fd800, %fd801;
	ld.shared.f64 	%fd804, [%r6+8112];
	add.f64 	%fd805, %fd804, %fd804;
	sub.f64 	%fd806, %fd804, %fd804;
	mul.f64 	%fd807, %fd805, 0d3FE0000000000000;
	fma.rn.f64 	%fd808, %fd21, %fd782, 0d0000000000000000;
	fma.rn.f64 	%fd809, %fd22, %fd783, 0d0000000000000000;
	fma.rn.f64 	%fd810, %fd32, %fd786, %fd808;
	fma.rn.f64 	%fd811, %fd33, %fd787, %fd809;
	fma.rn.f64 	%fd812, %fd43, %fd790, %fd810;
	fma.rn.f64 	%fd813, %fd44, %fd791, %fd811;
	fma.rn.f64 	%fd814, %fd54, %fd794, %fd812;
	fma.rn.f64 	%fd815, %fd55, %fd795, %fd813;
	fma.rn.f64 	%fd816, %fd66, %fd798, %fd814;
	fma.rn.f64 	%fd817, %fd67, %fd799, %fd815;
	fma.rn.f64 	%fd818, %fd78, %fd802, %fd816;
	fma.rn.f64 	%fd819, %fd79, %fd803, %fd817;
	fma.rn.f64 	%fd820, %fd90, %fd807, %fd818;
	fma.rn.f64 	%fd821, %fd91, %fd806, %fd819;
	sub.f64 	%fd888, %fd820, %fd821;
	add.f64 	%fd897, %fd820, %fd821;
	fma.rn.f64 	%fd822, %fd23, %fd782, 0d0000000000000000;
	fma.rn.f64 	%fd823, %fd24, %fd783, 0d0000000000000000;
	fma.rn.f64 	%fd824, %fd34, %fd786, %fd822;
	fma.rn.f64 	%fd825, %fd35, %fd787, %fd823;
	fma.rn.f64 	%fd826, %fd45, %fd790, %fd824;
	fma.rn.f64 	%fd827, %fd46, %fd791, %fd825;
	fma.rn.f64 	%fd828, %fd56, %fd794, %fd826;
	fma.rn.f64 	%fd829, %fd57, %fd795, %fd827;
	fma.rn.f64 	%fd830, %fd68, %fd798, %fd828;
	fma.rn.f64 	%fd831, %fd69, %fd799, %fd829;
	fma.rn.f64 	%fd832, %fd80, %fd802, %fd830;
	fma.rn.f64 	%fd833, %fd81, %fd803, %fd831;
	fma.rn.f64 	%fd834, %fd92, %fd807, %fd832;
	fma.rn.f64 	%fd835, %fd93, %fd806, %fd833;
	sub.f64 	%fd889, %fd834, %fd835;
	add.f64 	%fd896, %fd834, %fd835;
	fma.rn.f64 	%fd836, %fd25, %fd782, 0d0000000000000000;
	fma.rn.f64 	%fd837, %fd26, %fd783, 0d0000000000000000;
	fma.rn.f64 	%fd838, %fd36, %fd786, %fd836;
	fma.rn.f64 	%fd839, %fd37, %fd787, %fd837;
	fma.rn.f64 	%fd840, %fd47, %fd790, %fd838;
	fma.rn.f64 	%fd841, %fd48, %fd791, %fd839;
	fma.rn.f64 	%fd842, %fd58, %fd794, %fd840;
	fma.rn.f64 	%fd843, %fd59, %fd795, %fd841;
	fma.rn.f64 	%fd844, %fd70, %fd798, %fd842;
	fma.rn.f64 	%fd845, %fd71, %fd799, %fd843;
	fma.rn.f64 	%fd846, %fd82, %fd802, %fd844;
	fma.rn.f64 	%fd847, %fd83, %fd803, %fd845;
	fma.rn.f64 	%fd848, %fd94, %fd807, %fd846;
	fma.rn.f64 	%fd849, %fd95, %fd806, %fd847;
	sub.f64 	%fd890, %fd848, %fd849;
	add.f64 	%fd895, %fd848, %fd849;
	fma.rn.f64 	%fd850, %fd27, %fd782, 0d0000000000000000;
	fma.rn.f64 	%fd851, %fd28, %fd783, 0d0000000000000000;
	fma.rn.f64 	%fd852, %fd38, %fd786, %fd850;
	fma.rn.f64 	%fd853, %fd39, %fd787, %fd851;
	fma.rn.f64 	%fd854, %fd49, %fd790, %fd852;
	fma.rn.f64 	%fd855, %fd50, %fd791, %fd853;
	fma.rn.f64 	%fd856, %fd60, %fd794, %fd854;
	fma.rn.f64 	%fd857, %fd61, %fd795, %fd855;
	fma.rn.f64 	%fd858, %fd72, %fd798, %fd856;
	fma.rn.f64 	%fd859, %fd73, %fd799, %fd857;
	fma.rn.f64 	%fd860, %fd84, %fd802, %fd858;
	fma.rn.f64 	%fd861, %fd85, %fd803, %fd859;
	fma.rn.f64 	%fd862, %fd96, %fd807, %fd860;
	fma.rn.f64 	%fd863, %fd97, %fd806, %fd861;
	sub.f64 	%fd891, %fd862, %fd863;
	add.f64 	%fd894, %fd862, %fd863;
	fma.rn.f64 	%fd864, %fd29, %fd782, 0d0000000000000000;
	fma.rn.f64 	%fd865, %fd30, %fd783, 0d0000000000000000;
	fma.rn.f64 	%fd866, %fd40, %fd786, %fd864;
	fma.rn.f64 	%fd867, %fd41, %fd787, %fd865;
	fma.rn.f64 	%fd868, %fd51, %fd790, %fd866;
	fma.rn.f64 	%fd869, %fd52, %fd791, %fd867;
	fma.rn.f64 	%fd870, %fd62, %fd794, %fd868;
	fma.rn.f64 	%fd871, %fd63, %fd795, %fd869;
	fma.rn.f64 	%fd872, %fd74, %fd798, %fd870;
	fma.rn.f64 	%fd873, %fd75, %fd799, %fd871;
	fma.rn.f64 	%fd874, %fd86, %fd802, %fd872;
	fma.rn.f64 	%fd875, %fd87, %fd803, %fd873;
	fma.rn.f64 	%fd876, %fd98, %fd807, %fd874;
	fma.rn.f64 	%fd877, %fd99, %fd806, %fd875;
	sub.f64 	%fd892, %fd876, %fd877;
	add.f64 	%fd893, %fd876, %fd877;
$L__BB263_10:
	bar.sync 	0;
	@%p4 bra 	$L__BB263_12;
	ld.param.u64 	%rd22, [_Z30massMatrixMultiplyGlobalKernelILi10ELi13ELi1EEviPKdS1_S1_S1_Pd_param_5];
	mov.u32 	%r34, %ctaid.x;
	mov.u32 	%r35, %tid.y;
	add.s32 	%r36, %r34, %r35;
	mov.u32 	%r37, %tid.x;
	mad.lo.s32 	%r38, %r36, 1000, %r37;
	cvta.to.global.u64 	%rd16, %rd22;
	mul.wide.s32 	%rd17, %r38, 8;
	add.s64 	%rd18, %rd16, %rd17;
	st.global.f64 	[%rd18], %fd897;
	st.global.f64 	[%rd18+800], %fd896;
	st.global.f64 	[%rd18+1600], %fd895;
	st.global.f64 	[%rd18+2400], %fd894;
	st.global.f64 	[%rd18+3200], %fd893;
	st.global.f64 	[%rd18+4000], %fd892;
	st.global.f64 	[%rd18+4800], %fd891;
	st.global.f64 	[%rd18+5600], %fd890;
	st.global.f64 	[%rd18+6400], %fd889;
	st.global.f64 	[%rd18+7200], %fd888;
$L__BB263_12:
	ret;

}
	// .globl	_Z40massMatrixMultiplyMonolithicGlobalKernelILi10ELi13ELi1EEviPKdS1_S1_S1_Pd
.visible .entry _Z40massMatrixMultiplyMonolithicGlobalKernelILi10ELi13ELi1EEviPKdS1_S1_S1_Pd(
	.param .u32 _Z40massMatrixMultiplyMonolithicGlobalKernelILi10ELi13ELi1EEviPKdS1_S1_S1_Pd_param_0,
	.param .u64 .ptr .align 1 _Z40massMatrixMultiplyMonolithicGlobalKernelILi10ELi13ELi1EEviPKdS1_S1_S1_Pd_param_1,
	.param .u64 .ptr .align 1 _Z40massMatrixMultiplyMonolithicGlobalKernelILi10ELi13ELi1EEviPKdS1_S1_S1_Pd_param_2,
	.param .u64 .ptr .align 1 _Z40massMatrixMultiplyMonolithicGlobalKernelILi10ELi13ELi1EEviPKdS1_S1_S1_Pd_param_3,
	.param .u64 .ptr .align 1 _Z40massMatrixMultiplyMonolithicGlobalKernelILi10ELi13ELi1EEviPKdS1_S1_S1_Pd_param_4,
	.param .u64 .ptr .align 1 _Z40massMatrixMultiplyMonolithicGlobalKernelILi10ELi13ELi1EEviPKdS1_S1_S1_Pd_param_5
)
{
	.reg .pred 	%p<22>;
	.reg .b16 	%rs<11>;
	.reg .b32 	%r<80>;
	.reg .b64 	%rd<43>;
	.reg .b64 	%fd<1333>;
	// demoted variable
	.shared .align 8 .b8 _ZZ40massMatrixMultiplyMonolithicGlobalKernelILi10ELi13ELi1EEviPKdS1_S1_S1_PdE6s_tmp1[17576];
	ld.param.u32 	%r12, [_Z40massMatrixMultiplyMonolithicGlobalKernelILi10ELi13ELi1EEviPKdS1_S1_S1_Pd_param_0];
	ld.param.u64 	%rd4, [_Z40massMatrixMultiplyMonolithicGlobalKernelILi10ELi13ELi1EEviPKdS1_S1_S1_Pd_param_2];
	ld.param.u64 	%rd5, [_Z40massMatrixMultiplyMonolithicGlobalKernelILi10ELi13ELi1EEviPKdS1_S1_S1_Pd_param_4];
	cvta.to.global.u64 	%rd1, %rd4;
	mov.u32 	%r1, %tid.x;
	mov.u32 	%r2, %tid.y;
	mov.u32 	%r13, %ctaid.x;
	add.s32 	%r3, %r13, %r2;
	cvt.u16.u32 	%rs1, %r1;
	mul.hi.u16 	%rs3, %rs1, 6554;
	mul.lo.s16 	%rs4, %rs3, 10;
	sub.s16 	%rs2, %rs1, %rs4;
	setp.ge.s32 	%p1, %r3, %r12;
	@%p1 bra 	$L__BB264_2;
	cvta.to.global.u64 	%rd7, %rd5;
	mad.lo.s32 	%r14, %r3, 1000, %r1;
	mul.wide.s32 	%rd8, %r14, 8;
	add.s64 	%rd9, %rd7, %rd8;
	ld.global.nc.f64 	%fd1309, [%rd9];
	ld.global.nc.f64 	%fd1308, [%rd9+800];
	ld.global.nc.f64 	%fd1307, [%rd9+1600];
	ld.global.nc.f64 	%fd1306, [%rd9+2400];
	ld.global.nc.f64 	%fd1305, [%rd9+3200];
	ld.global.nc.f64 	%fd1304, [%rd9+4000];
	ld.global.nc.f64 	%fd1303, [%rd9+4800];
	ld.global.nc.f64 	%fd1302, [%rd9+5600];
	ld.global.nc.f64 	%fd1301, [%rd9+6400];
	ld.global.nc.f64 	%fd1300, [%rd9+7200];
$L__BB264_2:
	bar.sync 	0;
	setp.gt.u32 	%p2, %r1, 99;
	mov.u32 	%r15, _ZZ40massMatrixMultiplyMonolithicGlobalKernelILi10ELi13ELi1EEviPKdS1_S1_S1_PdE6s_tmp1;
	mad.lo.s32 	%r4, %r2, 17576, %r15;
	mul.lo.s16 	%rs6, %rs1, 205;
	shr.u16 	%rs7, %rs6, 11;
	cvt.u32.u16 	%r5, %rs7;
	mul.wide.u16 	%r16, %rs7, 104;
	add.s32 	%r6, %r4, %r16;
	mul.wide.u16 	%r17, %rs2, 8;
	add.s32 	%r7, %r6, %r17;
	@%p2 bra 	$L__BB264_4;
	ld.global.nc.f64 	%fd233, [%rd1];
	fma.rn.f64 	%fd234, %fd233, %fd1309, 0d0000000000000000;
	ld.global.nc.f64 	%fd235, [%rd1+8];
	fma.rn.f64 	%fd236, %fd235, %fd1308, %fd234;
	ld.global.nc.f64 	%fd237, [%rd1+16];
	fma.rn.f64 	%fd238, %fd237, %fd1307, %fd236;
	ld.global.nc.f64 	%fd239, [%rd1+24];
	fma.rn.f64 	%fd240, %fd239, %fd1306, %fd238;
	ld.global.nc.f64 	%fd241, [%rd1+32];
	fma.rn.f64 	%fd242, %fd241, %fd1305, %fd240;
	ld.global.nc.f64 	%fd243, [%rd1+40];
	fma.rn.f64 	%fd244, %fd243, %fd1304, %fd242;
	ld.global.nc.f64 	%fd245, [%rd1+48];
	fma.rn.f64 	%fd246, %fd245, %fd1303, %fd244;
	ld.global.nc.f64 	%fd247, [%rd1+56];
	fma.rn.f64 	%fd248, %fd247, %fd1302, %fd246;
	ld.global.nc.f64 	%fd249, [%rd1+64];
	fma.rn.f64 	%fd250, %fd249, %fd1301, %fd248;
	ld.global.nc.f64 	%fd251, [%rd1+72];
	fma.rn.f64 	%fd252, %fd251, %fd1300, %fd250;
	st.shared.f64 	[%r7], %fd252;
	ld.global.nc.f64 	%fd253, [%rd1+80];
	fma.rn.f64 	%fd254, %fd253, %fd1309, 0d0000000000000000;
	ld.global.nc.f64 	%fd255, [%rd1+88];
	fma.rn.f64 	%fd256, %fd255, %fd1308, %fd254;
	ld.global.nc.f64 	%fd257, [%rd1+96];
	fma.rn.f64 	%fd258, %fd257, %fd1307, %fd256;
	ld.global.nc.f64 	%fd259, [%rd1+104];
	fma.rn.f64 	%fd260, %fd259, %fd1306, %fd258;
	ld.global.nc.f64 	%fd261, [%rd1+112];
	fma.rn.f64 	%fd262, %fd261, %fd1305, %fd260;
	ld.global.nc.f64 	%fd263, [%rd1+120];
	fma.rn.f64 	%fd264, %fd263, %fd1304, %fd262;
	ld.global.nc.f64 	%fd265, [%rd1+128];
	fma.rn.f64 	%fd266, %fd265, %fd1303, %fd264;
	ld.global.nc.f64 	%fd267, [%rd1+136];
	fma.rn.f64 	%fd268, %fd267, %fd1302, %fd266;
	ld.global.nc.f64 	%fd269, [%rd1+144];
	fma.rn.f64 	%fd270, %fd269, %fd1301, %fd268;
	ld.global.nc.f64 	%fd271, [%rd1+152];
	fma.rn.f64 	%fd272, %fd271, %fd1300, %fd270;
	st.shared.f64 	[%r7+1352], %fd272;
	ld.global.nc.f64 	%fd273, [%rd1+160];
	fma.rn.f64 	%fd274, %fd273, %fd1309, 0d0000000000000000;
	ld.global.nc.f64 	%fd275, [%rd1+168];
	fma.rn.f64 	%fd276, %fd275, %fd1308, %fd274;
	ld.global.nc.f64 	%fd277, [%rd1+176];
	fma.rn.f64 	%fd278, %fd277, %fd1307, %fd276;
	ld.global.nc.f64 	%fd279, [%rd1+184];
	fma.rn.f64 	%fd280, %fd279, %fd1306, %fd278;
	ld.global.nc.f64 	%fd281, [%rd1+192];
	fma.rn.f64 	%fd282, %fd281, %fd1305, %fd280;
	ld.global.nc.f64 	%fd283, [%rd1+200];
	fma.rn.f64 	%fd284, %fd283, %fd1304, %fd282;
	ld.global.nc.f64 	%fd285, [%rd1+208];
	fma.rn.f64 	%fd286, %fd285, %fd1303, %fd284;
	ld.global.nc.f64 	%fd287, [%rd1+216];
	fma.rn.f64 	%fd288, %fd287, %fd1302, %fd286;
	ld.global.nc.f64 	%fd289, [%rd1+224];
	fma.rn.f64 	%fd290, %fd289, %fd1301, %fd288;
	ld.global.nc.f64 	%fd291, [%rd1+232];
	fma.rn.f64 	%fd292, %fd291, %fd1300, %fd290;
	st.shared.f64 	[%r7+2704], %fd292;
	ld.global.nc.f64 	%fd293, [%rd1+240];
	fma.rn.f64 	%fd294, %fd293, %fd1309, 0d0000000000000000;
	ld.global.nc.f64 	%fd295, [%rd1+248];
	fma.rn.f64 	%fd296, %fd295, %fd1308, %fd294;
	ld.global.nc.f64 	%fd297, [%rd1+256];
	fma.rn.f64 	%fd298, %fd297, %fd1307, %fd296;
	ld.global.nc.f64 	%fd299, [%rd1+264];
	fma.rn.f64 	%fd300, %fd299, %fd1306, %fd298;
	ld.global.nc.f64 	%fd301, [%rd1+272];
	fma.rn.f64 	%fd302, %fd301, %fd1305, %fd300;
	ld.global.nc.f64 	%fd303, [%rd1+280];
	fma.rn.f64 	%fd304, %fd303, %fd1304, %fd302;
	ld.global.nc.f64 	%fd305, [%rd1+288];
	fma.rn.f64 	%fd306, %fd305, %fd1303, %fd304;
	ld.global.nc.f64 	%fd307, [%rd1+296];
	fma.rn.f64 	%fd308, %fd307, %fd1302, %fd306;
	ld.global.nc.f64 	%fd309, [%rd1+304];
	fma.rn.f64 	%fd310, %fd309, %fd1301, %fd308;
	ld.global.nc.f64 	%fd311, [%rd1+312];
	fma.rn.f64 	%fd312, %fd311, %fd1300, %fd310;
	st.shared.f64 	[%r7+4056], %fd312;
	ld.global.nc.f64 	%fd313, [%rd1+320];
	fma.rn.f64 	%fd314, %fd313, %fd1309, 0d0000000000000000;
	ld.global.nc.f64 	%fd315, [%rd1+328];
	fma.rn.f64 	%fd316, %fd315, %fd1308, %fd314;
	ld.global.nc.f64 	%fd317, [%rd1+336];
	fma.rn.f64 	%fd318, %fd317, %fd1307, %fd316;
	ld.global.nc.f64 	%fd319, [%rd1+344];
	fma.rn.f64 	%fd320, %fd319, %fd1306, %fd318;
	ld.global.nc.f64 	%fd321, [%rd1+352];
	fma.rn.f64 	%fd322, %fd321, %fd1305, %fd320;
	ld.global.nc.f64 	%fd323, [%rd1+360];
	fma.rn.f64 	%fd324, %fd323, %fd1304, %fd322;
	ld.global.nc.f64 	%fd325, [%rd1+368];
	fma.rn.f64 	%fd326, %fd325, %fd1303, %fd324;
	ld.global.nc.f64 	%fd327, [%rd1+376];
	fma.rn.f64 	%fd328, %fd327, %fd1302, %fd326;
	ld.global.nc.f64 	%fd329, [%rd1+384];
	fma.rn.f64 	%fd330, %fd329, %fd1301, %fd328;
	ld.global.nc.f64 	%fd331, [%rd1+392];
	fma.rn.f64 	%fd332, %fd331, %fd1300, %fd330;
	st.shared.f64 	[%r7+5408], %fd332;
	ld.global.nc.f64 	%fd333, [%rd1+400];
	fma.rn.f64 	%fd334, %fd333, %fd1309, 0d0000000000000000;
	ld.global.nc.f64 	%fd335, [%rd1+408];
	fma.rn.f64 	%fd336, %fd335, %fd1308, %fd334;
	ld.global.nc.f64 	%fd337, [%rd1+416];
	fma.rn.f64 	%fd338, %fd337, %fd1307, %fd336;
	ld.global.nc.f64 	%fd339, [%rd1+424];
	fma.rn.f64 	%fd340, %fd339, %fd1306, %fd338;
	ld.global.nc.f64 	%fd341, [%rd1+432];
	fma.rn.f64 	%fd342, %fd341, %fd1305, %fd340;
	ld.global.nc.f64 	%fd343, [%rd1+440];
	fma.rn.f64 	%fd344, %fd343, %fd1304, %fd342;
	ld.global.nc.f64 	%fd345, [%rd1+448];
	fma.rn.f64 	%fd346, %fd345, %fd1303, %fd344;
	ld.global.nc.f64 	%fd347, [%rd1+456];
	fma.rn.f64 	%fd348, %fd347, %fd1302, %fd346;
	ld.global.nc.f64 	%fd349, [%rd1+464];
	fma.rn.f64 	%fd350, %fd349, %fd1301, %fd348;
	ld.global.nc.f64 	%fd351, [%rd1+472];
	fma.rn.f64 	%fd352, %fd351, %fd1300, %fd350;
	st.shared.f64 	[%r7+6760], %fd352;
	ld.global.nc.f64 	%fd353, [%rd1+480];
	fma.rn.f64 	%fd354, %fd353, %fd1309, 0d0000000000000000;
	ld.global.nc.f64 	%fd355, [%rd1+488];
	fma.rn.f64 	%fd356, %fd355, %fd1308, %fd354;
	ld.global.nc.f64 	%fd357, [%rd1+496];
	fma.rn.f64 	%fd358, %fd357, %fd1307, %fd356;
	ld.global.nc.f64 	%fd359, [%rd1+504];
	fma.rn.f64 	%fd360, %fd359, %fd1306, %fd358;
	ld.global.nc.f64 	%fd361, [%rd1+512];
	fma.rn.f64 	%fd362, %fd361, %fd1305, %fd360;
	ld.global.nc.f64 	%fd363, [%rd1+520];
	fma.rn.f64 	%fd364, %fd363, %fd1304, %fd362;
	ld.global.nc.f64 	%fd365, [%rd1+528];
	fma.rn.f64 	%fd366, %fd365, %fd1303, %fd364;
	ld.global.nc.f64 	%fd367, [%rd1+536];
	fma.rn.f64 	%fd368, %fd367, %fd1302, %fd366;
	ld.global.nc.f64 	%fd369, [%rd1+544];
	fma.rn.f64 	%fd370, %fd369, %fd1301, %fd368;
	ld.global.nc.f64 	%fd371, [%rd1+552];
	fma.rn.f64 	%fd372, %fd371, %fd1300, %fd370;
	st.shared.f64 	[%r7+8112], %fd372;
	ld.global.nc.f64 	%fd373, [%rd1+560];
	fma.rn.f64 	%fd374, %fd373, %fd1309, 0d0000000000000000;
	ld.global.nc.f64 	%fd375, [%rd1+568];
	fma.rn.f64 	%fd376, %fd375, %fd1308, %fd374;
	ld.global.nc.f64 	%fd377, [%rd1+576];
	fma.rn.f64 	%fd378, %fd377, %fd1307, %fd376;
	ld.global.nc.f64 	%fd379, [%rd1+584];
	fma.rn.f64 	%fd380, %fd379, %fd1306, %fd378;
	ld.global.nc.f64 	%fd381, [%rd1+592];
	fma.rn.f64 	%fd382, %fd381, %fd1305, %fd380;
	ld.global.nc.f64 	%fd383, [%rd1+600];
	fma.rn.f64 	%fd384, %fd383, %fd1304, %fd382;
	ld.global.nc.f64 	%fd385, [%rd1+608];
	fma.rn.f64 	%fd386, %fd385, %fd1303, %fd384;
	ld.global.nc.f64 	%fd387, [%rd1+616];
	fma.rn.f64 	%fd388, %fd387, %fd1302, %fd386;
	ld.global.nc.f64 	%fd389, [%rd1+624];
	fma.rn.f64 	%fd390, %fd389, %fd1301, %fd388;
	ld.global.nc.f64 	%fd391, [%rd1+632];
	fma.rn.f64 	%fd392, %fd391, %fd1300, %fd390;
	st.shared.f64 	[%r7+9464], %fd392;
	ld.global.nc.f64 	%fd393, [%rd1+640];
	fma.rn.f64 	%fd394, %fd393, %fd1309, 0d0000000000000000;
	ld.global.nc.f64 	%fd395, [%rd1+648];
	fma.rn.f64 	%fd396, %fd395, %fd1308, %fd394;
	ld.global.nc.f64 	%fd397, [%rd1+656];
	fma.rn.f64 	%fd398, %fd397, %fd1307, %fd396;
	ld.global.nc.f64 	%fd399, [%rd1+664];
	fma.rn.f64 	%fd400, %fd399, %fd1306, %fd398;
	ld.global.nc.f64 	%fd401, [%rd1+672];
	fma.rn.f64 	%fd402, %fd401, %fd1305, %fd400;
	ld.global.nc.f64 	%fd403, [%rd1+680];
	fma.rn.f64 	%fd404, %fd403, %fd1304, %fd402;
	ld.global.nc.f64 	%fd405, [%rd1+688];
	fma.rn.f64 	%fd406, %fd405, %fd1303, %fd404;
	ld.global.nc.f64 	%fd407, [%rd1+696];
	fma.rn.f64 	%fd408, %fd407, %fd1302, %fd406;
	ld.global.nc.f64 	%fd409, [%rd1+704];
	fma.rn.f64 	%fd410, %fd409, %fd1301, %fd408;
	ld.global.nc.f64 	%fd411, [%rd1+712];
	fma.rn.f64 	%fd412, %fd411, %fd1300, %fd410;
	st.shared.f64 	[%r7+10816], %fd412;
	ld.global.nc.f64 	%fd413, [%rd1+720];
	fma.rn.f64 	%fd414, %fd413, %fd1309, 0d0000000000000000;
	ld.global.nc.f64 	%fd415, [%rd1+728];
	fma.rn.f64 	%fd416, %fd415, %fd1308, %fd414;
	ld.global.nc.f64 	%fd417, [%rd1+736];
	fma.rn.f64 	%fd418, %fd417, %fd1307, %fd416;
	ld.global.nc.f64 	%fd419, [%rd1+744];
	fma.rn.f64 	%fd420, %fd419, %fd1306, %fd418;
	ld.global.nc.f64 	%fd421, [%rd1+752];
	fma.rn.f64 	%fd422, %fd421, %fd1305, %fd420;
	ld.global.nc.f64 	%fd423, [%rd1+760];
	fma.rn.f64 	%fd424, %fd423, %fd1304, %fd422;
	ld.global.nc.f64 	%fd425, [%rd1+768];
	fma.rn.f64 	%fd426, %fd425, %fd1303, %fd424;
	ld.global.nc.f64 	%fd427, [%rd1+776];
	fma.rn.f64 	%fd428, %fd427, %fd1302, %fd426;
	ld.global.nc.f64 	%fd429, [%rd1+784];
	fma.rn.f64 	%fd430, %fd429, %fd1301, %fd428;
	ld.global.nc.f64 	%fd431, [%rd1+792];
	fma.rn.f64 	%fd432, %fd431, %fd1300, %fd430;
	st.shared.f64 	[%r7+12168], %fd432;
	ld.global.nc.f64 	%fd433, [%rd1+800];
	fma.rn.f64 	%fd434, %fd433, %fd1309, 0d0000000000000000;
	ld.global.nc.f64 	%fd435, [%rd1+808];
	fma.rn.f64 	%fd436, %fd435, %fd1308, %fd434;
	ld.global.nc.f64 	%fd437, [%rd1+816];
	fma.rn.f64 	%fd438, %fd437, %fd1307, %fd436;
	ld.global.nc.f64 	%fd439, [%rd1+824];
	fma.rn.f64 	%fd440, %fd439, %fd1306, %fd438;
	ld.global.nc.f64 	%fd441, [%rd1+832];
	fma.rn.f64 	%fd442, %fd441, %fd1305, %fd440;
	ld.global.nc.f64 	%fd443, [%rd1+840];
	fma.rn.f64 	%fd444, %fd443, %fd1304, %fd442;
	ld.global.nc.f64 	%fd445, [%rd1+848];
	fma.rn.f64 	%fd446, %fd445, %fd1303, %fd444;
	ld.global.nc.f64 	%fd447, [%rd1+856];
	fma.rn.f64 	%fd448, %fd447, %fd1302, %fd446;
	ld.global.nc.f64 	%fd449, [%rd1+864];
	fma.rn.f64 	%fd450, %fd449, %fd1301, %fd448;
	ld.global.nc.f64 	%fd451, [%rd1+872];
	fma.rn.f64 	%fd452, %fd451, %fd1300, %fd450;
	st.shared.f64 	[%r7+13520], %fd452;
	ld.global.nc.f64 	%fd453, [%rd1+880];
	fma.rn.f64 	%fd454, %fd453, %fd1309, 0d0000000000000000;
	ld.global.nc.f64 	%fd455, [%rd1+888];
	fma.rn.f64 	%fd456, %fd455, %fd1308, %fd454;
	ld.global.nc.f64 	%fd457, [%rd1+896];
	fma.rn.f64 	%fd458, %fd457, %fd1307, %fd456;
	ld.global.nc.f64 	%fd459, [%rd1+904];
	fma.rn.f64 	%fd460, %fd459, %fd1306, %fd458;
	ld.global.nc.f64 	%fd461, [%rd1+912];
	fma.rn.f64 	%fd462, %fd461, %fd1305, %fd460;
	ld.global.nc.f64 	%fd463, [%rd1+920];
	fma.rn.f64 	%fd464, %fd463, %fd1304, %fd462;
	ld.global.nc.f64 	%fd465, [%rd1+928];
	fma.rn.f64 	%fd466, %fd465, %fd1303, %fd464;
	ld.global.nc.f64 	%fd467, [%rd1+936];
	fma.rn.f64 	%fd468, %fd467, %fd1302, %fd466;
	ld.global.nc.f64 	%fd469, [%rd1+944];
	fma.rn.f64 	%fd470, %fd469, %fd1301, %fd468;
	ld.global.nc.f64 	%fd471, [%rd1+952];
	fma.rn.f64 	%fd472, %fd471, %fd1300, %fd470;
	st.shared.f64 	[%r7+14872], %fd472;
	ld.global.nc.f64 	%fd473, [%rd1+960];
	fma.rn.f64 	%fd474, %fd473, %fd1309, 0d0000000000000000;
	ld.global.nc.f64 	%fd475, [%rd1+968];
	fma.rn.f64 	%fd476, %fd475, %fd1308, %fd474;
	ld.global.nc.f64 	%fd477, [%rd1+976];
	fma.rn.f64 	%fd478, %fd477, %fd1307, %fd476;
	ld.global.nc.f64 	%fd479, [%rd1+984];
	fma.rn.f64 	%fd480, %fd479, %fd1306, %fd478;
	ld.global.nc.f64 	%fd481, [%rd1+992];
	fma.rn.f64 	%fd482, %fd481, %fd1305, %fd480;
	ld.global.nc.f64 	%fd483, [%rd1+1000];
	fma.rn.f64 	%fd484, %fd483, %fd1304, %fd482;
	ld.global.nc.f64 	%fd485, [%rd1+1008];
	fma.rn.f64 	%fd486, %fd485, %fd1303, %fd484;
	ld.global.nc.f64 	%fd487, [%rd1+1016];
	fma.rn.f64 	%fd488, %fd487, %fd1302, %fd486;
	ld.global.nc.f64 	%fd489, [%rd1+1024];
	fma.rn.f64 	%fd490, %fd489, %fd1301, %fd488;
	ld.global.nc.f64 	%fd491, [%rd1+1032];
	fma.rn.f64 	%fd492, %fd491, %fd1300, %fd490;
	st.shared.f64 	[%r7+16224], %fd492;
$L__BB264_4:
	bar.sync 	0;
	setp.gt.u32 	%p3, %r1, 129;
	mad.lo.s32 	%r18, %r5, 1248, %r6;
	add.s32 	%r8, %r18, %r17;
	@%p3 bra 	$L__BB264_6;
	ld.shared.f64 	%fd493, [%r8];
	ld.shared.f64 	%fd494, [%r8+104];
	ld.shared.f64 	%fd495, [%r8+208];
	ld.shared.f64 	%fd496, [%r8+312];
	ld.shared.f64 	%fd497, [%r8+416];
	ld.shared.f64 	%fd498, [%r8+520];
	ld.shared.f64 	%fd499, [%r8+624];
	ld.shared.f64 	%fd500, [%r8+728];
	ld.shared.f64 	%fd501, [%r8+832];
	ld.shared.f64 	%fd502, [%r8+936];
	ld.global.nc.f64 	%fd503, [%rd1];
	fma.rn.f64 	%fd504, %fd503, %fd493, 0d0000000000000000;
	ld.global.nc.f64 	%fd505, [%rd1+8];
	fma.rn.f64 	%fd506, %fd505, %fd494, %fd504;
	ld.global.nc.f64 	%fd507, [%rd1+16];
	fma.rn.f64 	%fd508, %fd507, %fd495, %fd506;
	ld.global.nc.f64 	%fd509, [%rd1+24];
	fma.rn.f64 	%fd510, %fd509, %fd496, %fd508;
	ld.global.nc.f64 	%fd511, [%rd1+32];
	fma.rn.f64 	%fd512, %fd511, %fd497, %fd510;
	ld.global.nc.f64 	%fd513, [%rd1+40];
	fma.rn.f64 	%fd514, %fd513, %fd498, %fd512;
	ld.global.nc.f64 	%fd515, [%rd1+48];
	fma.rn.f64 	%fd516, %fd515, %fd499, %fd514;
	ld.global.nc.f64 	%fd517, [%rd1+56];
	fma.rn.f64 	%fd518, %fd517, %fd500, %fd516;
	ld.global.nc.f64 	%fd519, [%rd1+64];
	fma.rn.f64 	%fd520, %fd519, %fd501, %fd518;
	ld.global.nc.f64 	%fd521, [%rd1+72];
	fma.rn.f64 	%fd522, %fd521, %fd502, %fd520;
	st.shared.f64 	[%r8], %fd522;
	ld.global.nc.f64 	%fd523, [%rd1+80];
	fma.rn.f64 	%fd524, %fd523, %fd493, 0d0000000000000000;
	ld.global.nc.f64 	%fd525, [%rd1+88];
	fma.rn.f64 	%fd526, %fd525, %fd494, %fd524;
	ld.global.nc.f64 	%fd527, [%rd1+96];
	fma.rn.f64 	%fd528, %fd527, %fd495, %fd526;
	ld.global.nc.f64 	%fd529, [%rd1+104];
	fma.rn.f64 	%fd530, %fd529, %fd496, %fd528;
	ld.global.nc.f64 	%fd531, [%rd1+112];
	fma.rn.f64 	%fd532, %fd531, %fd497, %fd530;
	ld.global.nc.f64 	%fd533, [%rd1+120];
	fma.rn.f64 	%fd534, %fd533, %fd498, %fd532;
	ld.global.nc.f64 	%fd535, [%rd1+128];
	fma.rn.f64 	%fd536, %fd535, %fd499, %fd534;
	ld.global.nc.f64 	%fd537, [%rd1+136];
	fma.rn.f64 	%fd538, %fd537, %fd500, %fd536;
	ld.global.nc.f64 	%fd539, [%rd1+144];
	fma.rn.f64 	%fd540, %fd539, %fd501, %fd538;
	ld.global.nc.f64 	%fd541, [%rd1+152];
	fma.rn.f64 	%fd542, %fd541, %fd502, %fd540;
	st.shared.f64 	[%r8+104], %fd542;
	ld.global.nc.f64 	%fd543, [%rd1+160];
	fma.rn.f64 	%fd544, %fd543, %fd493, 0d0000000000000000;
	ld.global.nc.f64 	%fd545, [%rd1+168];
	fma.rn.f64 	%fd546, %fd545, %fd494, %fd544;
	ld.global.nc.f64 	%fd547, [%rd1+176];
	fma.rn.f64 	%fd548, %fd547, %fd495, %fd546;
	ld.global.nc.f64 	%fd549, [%rd1+184];
	fma.rn.f64 	%fd550, %fd549, %fd496, %fd548;
	ld.global.nc.f64 	%fd551, [%rd1+192];
	fma.rn.f64 	%fd552, %fd551, %fd497, %fd550;
	ld.global.nc.f64 	%fd553, [%rd1+200];
	fma.rn.f64 	%fd554, %fd553, %fd498, %fd552;
	ld.global.nc.f64 	%fd555, [%rd1+208];
	fma.rn.f64 	%fd556, %fd555, %fd499, %fd554;
	ld.global.nc.f64 	%fd557, [%rd1+216];
	fma.rn.f64 	%fd558, %fd557, %fd500, %fd556;
	ld.global.nc.f64 	%fd559, [%rd1+224];
	fma.rn.f64 	%fd560, %fd559, %fd501, %fd558;
	ld.global.nc.f64 	%fd561, [%rd1+232];
	fma.rn.f64 	%fd562, %fd561, %fd502, %fd560;
	st.shared.f64 	[%r8+208], %fd562;
	ld.global.nc.f64 	%fd563, [%rd1+240];
	fma.rn.f64 	%fd564, %fd563, %fd493, 0d0000000000000000;
	ld.global.nc.f64 	%fd565, [%rd1+248];
	fma.rn.f64 	%fd566, %fd565, %fd494, %fd564;
	ld.global.nc.f64 	%fd567, [%rd1+256];
	fma.rn.f64 	%fd568, %fd567, %fd495, %fd566;
	ld.global.nc.f64 	%fd569, [%rd1+264];
	fma.rn.f64 	%fd570, %fd569, %fd496, %fd568;
	ld.global.nc.f64 	%fd571, [%rd1+272];
	fma.rn.f64 	%fd572, %fd571, %fd497, %fd570;
	ld.global.nc.f64 	%fd573, [%rd1+280];
	fma.rn.f64 	%fd574, %fd573, %fd498, %fd572;
	ld.global.nc.f64 	%fd575, [%rd1+288];
	fma.rn.f64 	%fd576, %fd575, %fd499, %fd574;
	ld.global.nc.f64 	%fd577, [%rd1+296];
	fma.rn.f64 	%fd578, %fd577, %fd500, %fd576;
	ld.global.nc.f64 	%fd579, [%rd1+304];
	fma.rn.f64 	%fd580, %fd579, %fd501, %fd578;
	ld.global.nc.f64 	%fd581, [%rd1+312];
	fma.rn.f64 	%fd582, %fd581, %fd502, %fd580;
	st.shared.f64 	[%r8+312], %fd582;
	ld.global.nc.f64 	%fd583, [%rd1+320];
	fma.rn.f64 	%fd584, %fd583, %fd493, 0d0000000000000000;
	ld.global.nc.f64 	%fd585, [%rd1+328];
	fma.rn.f64 	%fd586, %fd585, %fd494, %fd584;
	ld.global.nc.f64 	%fd587, [%rd1+336];
	fma.rn.f64 	%fd588, %fd587, %fd495, %fd586;
	ld.global.nc.f64 	%fd589, [%rd1+344];
	fma.rn.f64 	%fd590, %fd589, %fd496, %fd588;
	ld.global.nc.f64 	%fd591, [%rd1+352];
	fma.rn.f64 	%fd592, %fd591, %fd497, %fd590;
	ld.global.nc.f64 	%fd593, [%rd1+360];
	fma.rn.f64 	%fd594, %fd593, %fd498, %fd592;
	ld.global.nc.f64 	%fd595, [%rd1+368];
	fma.rn.f64 	%fd596, %fd595, %fd499, %fd594;
	ld.global.nc.f64 	%fd597, [%rd1+376];
	fma.rn.f64 	%fd598, %fd597, %fd500, %fd596;
	ld.global.nc.f64 	%fd599, [%rd1+384];
	fma.rn.f64 	%fd600, %fd599, %fd501, %fd598;
	ld.global.nc.f64 	%fd601, [%rd1+392];
	fma.rn.f64 	%fd602, %fd601, %fd502, %fd600;
	st.shared.f64 	[%r8+416], %fd602;
	ld.global.nc.f64 	%fd603, [%rd1+400];
	fma.rn.f64 	%fd604, %fd603, %fd493, 0d0000000000000000;
	ld.global.nc.f64 	%fd605, [%rd1+408];
	fma.rn.f64 	%fd606, %fd605, %fd494, %fd604;
	ld.global.nc.f64 	%fd607, [%rd1+416];
	fma.rn.f64 	%fd608, %fd607, %fd495, %fd606;
	ld.global.nc.f64 	%fd609, [%rd1+424];
	fma.rn.f64 	%fd610, %fd609, %fd496, %fd608;
	ld.global.nc.f64 	%fd611, [%rd1+432];
	fma.rn.f64 	%fd612, %fd611, %fd497, %fd610;
	ld.global.nc.f64 	%fd613, [%rd1+440];
	fma.rn.f64 	%fd614, %fd613, %fd498, %fd612;
	ld.global.nc.f64 	%fd615, [%rd1+448];
	fma.rn.f64 	%fd616, %fd615, %fd499, %fd614;
	ld.global.nc.f64 	%fd617, [%rd1+456];
	fma.rn.f64 	%fd618, %fd617, %fd500, %fd616;
	ld.global.nc.f64 	%fd619, [%rd1+464];
	fma.rn.f64 	%fd620, %fd619, %fd501, %fd618;
	ld.global.nc.f64 	%fd621, [%rd1+472];
	fma.rn.f64 	%fd622, %fd621, %fd502, %fd620;
	st.shared.f64 	[%r8+520], %fd622;
	ld.global.nc.f64 	%fd623, [%rd1+480];
	fma.rn.f64 	%fd624, %fd623, %fd493, 0d0000000000000000;
	ld.global.nc.f64 	%fd625, [%rd1+488];
	fma.rn.f64 	%fd626, %fd625, %fd494, %fd624;
	ld.global.nc.f64 	%fd627, [%rd1+496];
	fma.rn.f64 	%fd628, %fd627, %fd495, %fd626;
	ld.global.nc.f64 	%fd629, [%rd1+504];
	fma.rn.f64 	%fd630, %fd629, %fd496, %fd628;
	ld.global.nc.f64 	%fd631, [%rd1+512];
	fma.rn.f64 	%fd632, %fd631, %fd497, %fd630;
	ld.global.nc.f64 	%fd633, [%rd1+520];
	fma.rn.f64 	%fd634, %fd633, %fd498, %fd632;
	ld.global.nc.f64 	%fd635, [%rd1+528];
	fma.rn.f64 	%fd636, %fd635, %fd499, %fd634;
	ld.global.nc.f64 	%fd637, [%rd1+536];
	fma.rn.f64 	%fd638, %fd637, %fd500, %fd636;
	ld.global.nc.f64 	%fd639, [%rd1+544];
	fma.rn.f64 	%fd640, %fd639, %fd501, %fd638;
	ld.global.nc.f64 	%fd641, [%rd1+552];
	fma.rn.f64 	%fd642, %fd641, %fd502, %fd640;
	st.shared.f64 	[%r8+624], %fd642;
	ld.global.nc.f64 	%fd643, [%rd1+560];
	fma.rn.f64 	%fd644, %fd643, %fd493, 0d0000000000000000;
	ld.global.nc.f64 	%fd645, [%rd1+568];
	fma.rn.f64 	%fd646, %fd645, %fd494, %fd644;
	ld.global.nc.f64 	%fd647, [%rd1+576];
	fma.rn.f64 	%fd648, %fd647, %fd495, %fd646;
	ld.global.nc.f64 	%fd649, [%rd1+584];
	fma.rn.f64 	%fd650, %fd649, %fd496, %fd648;
	ld.global.nc.f64 	%fd651, [%rd1+592];
	fma.rn.f64 	%fd652, %fd651, %fd497, %fd650;
	ld.global.nc.f64 	%fd653, [%rd1+600];
	fma.rn.f64 	%fd654, %fd653, %fd498, %fd652;
	ld.global.nc.f64 	%fd655, [%rd1+608];
	fma.rn.f64 	%fd656, %fd655, %fd499, %fd654;
	ld.global.nc.f64 	%fd657, [%rd1+616];
	fma.rn.f64 	%fd658, %fd657, %fd500, %fd656;
	ld.global.nc.f64 	%fd659, [%rd1+624];
	fma.rn.f64 	%fd660, %fd659, %fd501, %fd658;
	ld.global.nc.f64 	%fd661, [%rd1+632];
	fma.rn.f64 	%fd662, %fd661, %fd502, %fd660;
	st.shared.f64 	[%r8+728], %fd662;
	ld.global.nc.f64 	%fd663, [%rd1+640];
	fma.rn.f64 	%fd664, %fd663, %fd493, 0d0000000000000000;
	ld.global.nc.f64 	%fd665, [%rd1+648];
	fma.rn.f64 	%fd666, %fd665, %fd494, %fd664;
	ld.global.nc.f64 	%fd667, [%rd1+656];
	fma.rn.f64 	%fd668, %fd667, %fd495, %fd666;
	ld.global.nc.f64 	%fd669, [%rd1+664];
	fma.rn.f64 	%fd670, %fd669, %fd496, %fd668;
	ld.global.nc.f64 	%fd671, [%rd1+672];
	fma.rn.f64 	%fd672, %fd671, %fd497, %fd670;
	ld.global.nc.f64 	%fd673, [%rd1+680];
	fma.rn.f64 	%fd674, %fd673, %fd498, %fd672;
	ld.global.nc.f64 	%fd675, [%rd1+688];
	fma.rn.f64 	%fd676, %fd675, %fd499, %fd674;
	ld.global.nc.f64 	%fd677, [%rd1+696];
	fma.rn.f64 	%fd678, %fd677, %fd500, %fd676;
	ld.global.nc.f64 	%fd679, [%rd1+704];
	fma.rn.f64 	%fd680, %fd679, %fd501, %fd678;
	ld.global.nc.f64 	%fd681, [%rd1+712];
	fma.rn.f64 	%fd682, %fd681, %fd502, %fd680;
	st.shared.f64 	[%r8+832], %fd682;
	ld.global.nc.f64 	%fd683, [%rd1+720];
	fma.rn.f64 	%fd684, %fd683, %fd493, 0d0000000000000000;
	ld.global.nc.f64 	%fd685, [%rd1+728];
	fma.rn.f64 	%fd686, %fd685, %fd494, %fd684;
	ld.global.nc.f64 	%fd687, [%rd1+736];
	fma.rn.f64 	%fd688, %fd687, %fd495, %fd686;
	ld.global.nc.f64 	%fd689, [%rd1+744];
	fma.rn.f64 	%fd690, %fd689, %fd496, %fd688;
	ld.global.nc.f64 	%fd691, [%rd1+752];
	fma.rn.f64 	%fd692, %fd691, %fd497, %fd690;
	ld.global.nc.f64 	%fd693, [%rd1+760];
	fma.rn.f64 	%fd694, %fd693, %fd498, %fd692;
	ld.global.nc.f64 	%fd695, [%rd1+768];
	fma.rn.f64 	%fd696, %fd695, %fd499, %fd694;
	ld.global.nc.f64 	%fd697, [%rd1+776];
	fma.rn.f64 	%fd698, %fd697, %fd500, %fd696;
	ld.global.nc.f64 	%fd699, [%rd1+784];
	fma.rn.f64 	%fd700, %fd699, %fd501, %fd698;
	ld.global.nc.f64 	%fd701, [%rd1+792];
	fma.rn.f64 	%fd702, %fd701, %fd502, %fd700;
	st.shared.f64 	[%r8+936], %fd702;
	ld.global.nc.f64 	%fd703, [%rd1+800];
	fma.rn.f64 	%fd704, %fd703, %fd493, 0d0000000000000000;
	ld.global.nc.f64 	%fd705, [%rd1+808];
	fma.rn.f64 	%fd706, %fd705, %fd494, %fd704;
	ld.global.nc.f64 	%fd707, [%rd1+816];
	fma.rn.f64 	%fd708, %fd707, %fd495, %fd706;
	ld.global.nc.f64 	%fd709, [%rd1+824];
	fma.rn.f64 	%fd710, %fd709, %fd496, %fd708;
	ld.global.nc.f64 	%fd711, [%rd1+832];
	fma.rn.f64 	%fd712, %fd711, %fd497, %fd710;
	ld.global.nc.f64 	%fd713, [%rd1+840];
	fma.rn.f64 	%fd714, %fd713, %fd498, %fd712;
	ld.global.nc.f64 	%fd715, [%rd1+848];
	fma.rn.f64 	%fd716, %fd715, %fd499, %fd714;
	ld.global.nc.f64 	%fd717, [%rd1+856];
	fma.rn.f64 	%fd718, %fd717, %fd500, %fd716;
	ld.global.nc.f64 	%fd719, [%rd1+864];
	fma.rn.f64 	%fd720, %fd719, %fd501, %fd718;
	ld.global.nc.f64 	%fd721, [%rd1+872];
	fma.rn.f64 	%fd722, %fd721, %fd502, %fd720;
	st.shared.f64 	[%r8+1040], %fd722;
	ld.global.nc.f64 	%fd723, [%rd1+880];
	fma.rn.f64 	%fd724, %fd723, %fd493, 0d0000000000000000;
	ld.global.nc.f64 	%fd725, [%rd1+888];
	fma.rn.f64 	%fd726, %fd725, %fd494, %fd724;
	ld.global.nc.f64 	%fd727, [%rd1+896];
	fma.rn.f64 	%fd728, %fd727, %fd495, %fd726;
	ld.global.nc.f64 	%fd729, [%rd1+904];
	fma.rn.f64 	%fd730, %fd729, %fd496, %fd728;
	ld.global.nc.f64 	%fd731, [%rd1+912];
	fma.rn.f64 	%fd732, %fd731, %fd497, %fd730;
	ld.global.nc.f64 	%fd733, [%rd1+920];
	fma.rn.f64 	%fd734, %fd733, %fd498, %fd732;
	ld.global.nc.f64 	%fd735, [%rd1+928];
	fma.rn.f64 	%fd736, %fd735, %fd499, %fd734;
	ld.global.nc.f64 	%fd737, [%rd1+936];
	fma.rn.f64 	%fd738, %fd737, %fd500, %fd736;
	ld.global.nc.f64 	%fd739, [%rd1+944];
	fma.rn.f64 	%fd740, %fd739, %fd501, %fd738;
	ld.global.nc.f64 	%fd741, [%rd1+952];
	fma.rn.f64 	%fd742, %fd741, %fd502, %fd740;
	st.shared.f64 	[%r8+1144], %fd742;
	ld.global.nc.f64 	%fd743, [%rd1+960];
	fma.rn.f64 	%fd744, %fd743, %fd493, 0d0000000000000000;
	ld.global.nc.f64 	%fd745, [%rd1+968];
	fma.rn.f64 	%fd746, %fd745, %fd494, %fd744;
	ld.global.nc.f64 	%fd747, [%rd1+976];
	fma.rn.f64 	%fd748, %fd747, %fd495, %fd746;
	ld.global.nc.f64 	%fd749, [%rd1+984];
	fma.rn.f64 	%fd750, %fd749, %fd496, %fd748;
	ld.global.nc.f64 	%fd751, [%rd1+992];
	fma.rn.f64 	%fd752, %fd751, %fd497, %fd750;
	ld.global.nc.f64 	%fd753, [%rd1+1000];
	fma.rn.f64 	%fd754, %fd753, %fd498, %fd752;
	ld.global.nc.f64 	%fd755, [%rd1+1008];
	fma.rn.f64 	%fd756, %fd755, %fd499, %fd754;
	ld.global.nc.f64 	%fd757, [%rd1+1016];
	fma.rn.f64 	%fd758, %fd757, %fd500, %fd756;
	ld.global.nc.f64 	%fd759, [%rd1+1024];
	fma.rn.f64 	%fd760, %fd759, %fd501, %fd758;
	ld.global.nc.f64 	%fd761, [%rd1+1032];
	fma.rn.f64 	%fd762, %fd761, %fd502, %fd760;
	st.shared.f64 	[%r8+1248], %fd762;
$L__BB264_6:
	ld.param.u64 	%rd32, [_Z40massMatrixMultiplyMonolithicGlobalKernelILi10ELi13ELi1EEviPKdS1_S1_S1_Pd_param_1];
	ld.param.u32 	%r66, [_Z40massMatrixMultiplyMonolithicGlobalKernelILi10ELi13ELi1EEviPKdS1_S1_S1_Pd_param_0];
	setp.ge.s32 	%p4, %r3, %r66;
	bar.sync 	0;
	mul.hi.u16 	%rs8, %rs1, 5042;
	mul.lo.s16 	%rs9, %rs8, 13;
	sub.s16 	%rs10, %rs1, %rs9;
	mul.wide.u16 	%r20, %rs8, 1352;
	add.s32 	%r21, %r4, %r20;
	mul.wide.u16 	%r22, %rs10, 104;
	add.s32 	%r9, %r21, %r22;
	ld.shared.f64 	%fd21, [%r9];
	ld.shared.f64 	%fd22, [%r9+8];
	ld.shared.f64 	%fd23, [%r9+16];
	ld.shared.f64 	%fd24, [%r9+24];
	ld.shared.f64 	%fd25, [%r9+32];
	ld.shared.f64 	%fd26, [%r9+40];
	ld.shared.f64 	%fd27, [%r9+48];
	ld.shared.f64 	%fd28, [%r9+56];
	ld.shared.f64 	%fd29, [%r9+64];
	ld.shared.f64 	%fd30, [%r9+72];
	mul.lo.s32 	%r23, %r3, 2197;
	mad.lo.s32 	%r24, %r1, 13, %r23;
	ld.global.nc.f64 	%fd31, [%rd1];
	fma.rn.f64 	%fd764, %fd31, %fd21, 0d0000000000000000;
	ld.global.nc.f64 	%fd32, [%rd1+8];
	fma.rn.f64 	%fd765, %fd32, %fd22, %fd764;
	ld.global.nc.f64 	%fd33, [%rd1+16];
	fma.rn.f64 	%fd766, %fd33, %fd23, %fd765;
	ld.global.nc.f64 	%fd34, [%rd1+24];
	fma.rn.f64 	%fd767, %fd34, %fd24, %fd766;
	ld.global.nc.f64 	%fd35, [%rd1+32];
	fma.rn.f64 	%fd768, %fd35, %fd25, %fd767;
	ld.global.nc.f64 	%fd36, [%rd1+40];
	fma.rn.f64 	%fd769, %fd36, %fd26, %fd768;
	ld.global.nc.f64 	%fd37, [%rd1+48];
	fma.rn.f64 	%fd770, %fd37, %fd27, %fd769;
	ld.global.nc.f64 	%fd38, [%rd1+56];
	fma.rn.f64 	%fd771, %fd38, %fd28, %fd770;
	ld.global.nc.f64 	%fd39, [%rd1+64];
	fma.rn.f64 	%fd772, %fd39, %fd29, %fd771;
	ld.global.nc.f64 	%fd40, [%rd1+72];
	fma.rn.f64 	%fd41, %fd40, %fd30, %fd772;
	cvta.to.global.u64 	%rd10, %rd32;
	mul.wide.s32 	%rd11, %r24, 8;
	add.s64 	%rd2, %rd10, %rd11;
	mov.f64 	%fd1310, 0d0000000000000000;
	@%p4 bra 	$L__BB264_8;
	ld.global.nc.f64 	%fd1310, [%rd2];
$L__BB264_8:
	ld.param.u32 	%r67, [_Z40massMatrixMultiplyMonolithicGlobalKernelILi10ELi13ELi1EEviPKdS1_S1_S1_Pd_param_0];
	setp.ge.s32 	%p5, %r3, %r67;
	mul.f64 	%fd1332, %fd41, %fd1310;
	ld.global.nc.f64 	%fd45, [%rd1+80];
	fma.rn.f64 	%fd774, %fd45, %fd21, 0d0000000000000000;
	ld.global.nc.f64 	%fd46, [%rd1+88];
	fma.rn.f64 	%fd775, %fd46, %fd22, %fd774;
	ld.global.nc.f64 	%fd47, [%rd1+96];
	fma.rn.f64 	%fd776, %fd47, %fd23, %fd775;
	ld.global.nc.f64 	%fd48, [%rd1+104];
	fma.rn.f64 	%fd777, %fd48, %fd24, %fd776;
	ld.global.nc.f64 	%fd49, [%rd1+112];
	fma.rn.f64 	%fd778, %fd49, %fd25, %fd777;
	ld.global.nc.f64 	%fd50, [%rd1+120];
	fma.rn.f64 	%fd779, %fd50, %fd26, %fd778;
	ld.global.nc.f64 	%fd51, [%rd1+128];
	fma.rn.f64 	%fd780, %fd51, %fd27, %fd779;
	ld.global.nc.f64 	%fd52, [%rd1+136];
	fma.rn.f64 	%fd781, %fd52, %fd28, %fd780;
	ld.global.nc.f64 	%fd53, [%rd1+144];
	fma.rn.f64 	%fd782, %fd53, %fd29, %fd781;
	ld.global.nc.f64 	%fd54, [%rd1+152];
	fma.rn.f64 	%fd55, %fd54, %fd30, %fd782;
	mov.f64 	%fd1311, 0d0000000000000000;
	@%p5 bra 	$L__BB264_10;
	ld.global.nc.f64 	%fd1311, [%rd2+8];
$L__BB264_10:
	ld.param.u32 	%r68, [_Z40massMatrixMultiplyMonolithicGlobalKernelILi10ELi13ELi1EEviPKdS1_S1_S1_Pd_param_0];
	setp.ge.s32 	%p6, %r3, %r68;
	mul.f64 	%fd1331, %fd55, %fd1311;
	ld.global.nc.f64 	%fd59, [%rd1+160];
	fma.rn.f64 	%fd784, %fd59, %fd21, 0d0000000000000000;
	ld.global.nc.f64 	%fd60, [%rd1+168];
	fma.rn.f64 	%fd785, %fd60, %fd22, %fd784;
	ld.global.nc.f64 	%fd61, [%rd1+176];
	fma.rn.f64 	%fd786, %fd61, %fd23, %fd785;
	ld.global.nc.f64 	%fd62, [%rd1+184];
	fma.rn.f64 	%fd787, %fd62, %fd24, %fd786;
	ld.global.nc.f64 	%fd63, [%rd1+192];
	fma.rn.f64 	%fd788, %fd63, %fd25, %fd787;
	ld.global.nc.f64 	%fd64, [%rd1+200];
	fma.rn.f64 	%fd789, %fd64, %fd26, %fd788;
	ld.global.nc.f64 	%fd65, [%rd1+208];
	fma.rn.f64 	%fd790, %fd65, %fd27, %fd789;
	ld.global.nc.f64 	%fd66, [%rd1+216];
	fma.rn.f64 	%fd791, %fd66, %fd28, %fd790;
	ld.global.nc.f64 	%fd67, [%rd1+224];
	fma.rn.f64 	%fd792, %fd67, %fd29, %fd791;
	ld.global.nc.f64 	%fd68, [%rd1+232];
	fma.rn.f64 	%fd69, %fd68, %fd30, %fd792;
	mov.f64 	%fd1312, 0d0000000000000000;
	@%p6 bra 	$L__BB264_12;
	ld.global.nc.f64 	%fd1312, [%rd2+16];
$L__BB264_12:
	ld.param.u32 	%r69, [_Z40massMatrixMultiplyMonolithicGlobalKernelILi10ELi13ELi1EEviPKdS1_S1_S1_Pd_param_0];
	setp.ge.s32 	%p7, %r3, %r69;
	mul.f64 	%fd1330, %fd69, %fd1312;
	ld.global.nc.f64 	%fd73, [%rd1+240];
	fma.rn.f64 	%fd794, %fd73, %fd21, 0d0000000000000000;
	ld.global.nc.f64 	%fd74, [%rd1+248];
	fma.rn.f64 	%fd795, %fd74, %fd22, %fd794;
	ld.global.nc.f64 	%fd75, [%rd1+256];
	fma.rn.f64 	%fd796, %fd75, %fd23, %fd795;
	ld.global.nc.f64 	%fd76, [%rd1+264];
	fma.rn.f64 	%fd797, %fd76, %fd24, %fd796;
	ld.global.nc.f64 	%fd77, [%rd1+272];
	fma.rn.f64 	%fd798, %fd77, %fd25, %fd797;
	ld.global.nc.f64 	%fd78, [%rd1+280];
	fma.rn.f64 	%fd799, %fd78, %fd26, %fd798;
	ld.global.nc.f64 	%fd79, [%rd1+288];
	fma.rn.f64 	%fd800, %fd79, %fd27, %fd799;
	ld.global.nc.f64 	%fd80, [%rd1+296];
	fma.rn.f64 	%fd801, %fd80, %fd28, %fd800;
	ld.global.nc.f64 	%fd81, [%rd1+304];
	fma.rn.f64 	%fd802, %fd81, %fd29, %fd801;
	ld.global.nc.f64 	%fd82, [%rd1+312];
	fma.rn.f64 	%fd83, %fd82, %fd30, %fd802;
	mov.f64 	%fd1313, 0d0000000000000000;
	@%p7 bra 	$L__BB264_14;
	ld.global.nc.f64 	%fd1313, [%rd2+24];
$L__BB264_14:
	ld.param.u32 	%r70, [_Z40massMatrixMultiplyMonolithicGlobalKernelILi10ELi13ELi1EEviPKdS1_S1_S1_Pd_param_0];
	setp.ge.s32 	%p8, %r3, %r70;
	mul.f64 	%fd1329, %fd83, %fd1313;
	ld.global.nc.f64 	%fd87, [%rd1+320];
	fma.rn.f64 	%fd804, %fd87, %fd21, 0d0000000000000000;
	ld.global.nc.f64 	%fd88, [%rd1+328];
	fma.rn.f64 	%fd805, %fd88, %fd22, %fd804;
	ld.global.nc.f64 	%fd89, [%rd1+336];
	fma.rn.f64 	%fd806, %fd89, %fd23, %fd805;
	ld.global.nc.f64 	%fd90, [%rd1+344];
	fma.rn.f64 	%fd807, %fd90, %fd24, %fd806;
	ld.global.nc.f64 	%fd91, [%rd1+352];
	fma.rn.f64 	%fd808, %fd91, %fd25, %fd807;
	ld.global.nc.f64 	%fd92, [%rd1+360];
	fma.rn.f64 	%fd809, %fd92, %fd26, %fd808;
	ld.global.nc.f64 	%fd93, [%rd1+368];
	fma.rn.f64 	%fd810, %fd93, %fd27, %fd809;
	ld.global.nc.f64 	%fd94, [%rd1+376];
	fma.rn.f64 	%fd811, %fd94, %fd28, %fd810;
	ld.global.nc.f64 	%fd95, [%rd1+384];
	fma.rn.f64 	%fd812, %fd95, %fd29, %fd811;
	ld.global.nc.f64 	%fd96, [%rd1+392];
	fma.rn.f64 	%fd97, %fd96, %fd30, %fd812;
	mov.f64 	%fd1314, 0d0000000000000000;
	@%p8 bra 	$L__BB264_16;
	ld.global.nc.f64 	%fd1314, [%rd2+32];
$L__BB264_16:
	ld.param.u32 	%r71, [_Z40massMatrixMultiplyMonolithicGlobalKernelILi10ELi13ELi1EEviPKdS1_S1_S1_Pd_param_0];
	setp.ge.s32 	%p9, %r3, %r71;
	mul.f64 	%fd1328, %fd97, %fd1314;
	ld.global.nc.f64 	%fd101, [%rd1+400];
	fma.rn.f64 	%fd814, %fd101, %fd21, 0d0000000000000000;
	ld.global.nc.f64 	%fd102, [%rd1+408];
	fma.rn.f64 	%fd815, %fd102, %fd22, %fd814;
	ld.global.nc.f64 	%fd103, [%rd1+416];
	fma.rn.f64 	%fd816, %fd103, %fd23, %fd815;
	ld.global.nc.f64 	%fd104, [%rd1+424];
	fma.rn.f64 	%fd817, %fd104, %fd24, %fd816;
	ld.global.nc.f64 	%fd105, [%rd1+432];
	fma.rn.f64 	%fd818, %fd105, %fd25, %fd817;
	ld.global.nc.f64 	%fd106, [%rd1+440];
	fma.rn.f64 	%fd819, %fd106, %fd26, %fd818;
	ld.global.nc.f64 	%fd107, [%rd1+448];
	fma.rn.f64 	%fd820, %fd107, %fd27, %fd819;
	ld.global.nc.f64 	%fd108, [%rd1+456];
	fma.rn.f64 	%fd821, %fd108, %fd28, %fd820;
	ld.global.nc.f64 	%fd109, [%rd1+464];
	fma.rn.f64 	%fd822, %fd109, %fd29, %fd821;
	ld.global.nc.f64 	%fd110, [%rd1+472];
	fma.rn.f64 	%fd111, %fd110, %fd30, %fd822;
	mov.f64 	%fd1315, 0d0000000000000000;
	@%p9 bra 	$L__BB264_18;
	ld.global.nc.f64 	%fd1315, [%rd2+40];
$L__BB264_18:
	ld.param.u32 	%r72, [_Z40massMatrixMultiplyMonolithicGlobalKernelILi10ELi13ELi1EEviPKdS1_S1_S1_Pd_param_0];
	setp.ge.s32 	%p10, %r3, %r72;
	mul.f64 	%fd1327, %fd111, %fd1315;
	ld.global.nc.f64 	%fd115, [%rd1+480];
	fma.rn.f64 	%fd824, %fd115, %fd21, 0d0000000000000000;
	ld.global.nc.f64 	%fd116, [%rd1+488];
	fma.rn.f64 	%fd825, %fd116, %fd22, %fd824;
	ld.global.nc.f64 	%fd117, [%rd1+496];
	fma.rn.f64 	%fd826, %fd117, %fd23, %fd825;
	ld.global.nc.f64 	%fd118, [%rd1+504];
	fma.rn.f64 	%fd827, %fd118, %fd24, %fd826;
	ld.global.nc.f64 	%fd119, [%rd1+512];
	fma.rn.f64 	%fd828, %fd119, %fd25, %fd827;
	ld.global.nc.f64 	%fd120, [%rd1+520];
	fma.rn.f64 	%fd829, %fd120, %fd26, %fd828;
	ld.global.nc.f64 	%fd121, [%rd1+528];
	fma.rn.f64 	%fd830, %fd121, %fd27, %fd829;
	ld.global.nc.f64 	%fd122, [%rd1+536];
	fma.rn.f64 	%fd831, %fd122, %fd28, %fd830;
	ld.global.nc.f64 	%fd123, [%rd1+544];
	fma.rn.f64 	%fd832, %fd123, %fd29, %fd831;
	ld.global.nc.f64 	%fd124, [%rd1+552];
	fma.rn.f64 	%fd125, %fd124, %fd30, %fd832;
	mov.f64 	%fd1316, 0d0000000000000000;
	@%p10 bra 	$L__BB264_20;
	ld.global.nc.f64 	%fd1316, [%rd2+48];
$L__BB264_20:
	ld.param.u32 	%r73, [_Z40massMatrixMultiplyMonolithicGlobalKernelILi10ELi13ELi1EEviPKdS1_S1_S1_Pd_param_0];
	setp.ge.s32 	%p11, %r3, %r73;
	mul.f64 	%fd1326, %fd125, %fd1316;
	ld.global.nc.f64 	%fd129, [%rd1+560];
	fma.rn.f64 	%fd834, %fd129, %fd21, 0d0000000000000000;
	ld.global.nc.f64 	%fd130, [%rd1+568];
	fma.rn.f64 	%fd835, %fd130, %fd22, %fd834;
	ld.global.nc.f64 	%fd131, [%rd1+576];
	fma.rn.f64 	%fd836, %fd131, %fd23, %fd835;
	ld.global.nc.f64 	%fd132, [%rd1+584];
	fma.rn.f64 	%fd837, %fd132, %fd24, %fd836;
	ld.global.nc.f64 	%fd133, [%rd1+592];
	fma.rn.f64 	%fd838, %fd133, %fd25, %fd837;
	ld.global.nc.f64 	%fd134, [%rd1+600];
	fma.rn.f64 	%fd839, %fd134, %fd26, %fd838;
	ld.global.nc.f64 	%fd135, [%rd1+608];
	fma.rn.f64 	%fd840, %fd135, %fd27, %fd839;
	ld.global.nc.f64 	%fd136, [%rd1+616];
	fma.rn.f64 	%fd841, %fd136, %fd28, %fd840;
	ld.global.nc.f64 	%fd137, [%rd1+624];
	fma.rn.f64 	%fd842, %fd137, %fd29, %fd841;
	ld.global.nc.f64 	%fd138, [%rd1+632];
	fma.rn.f64 	%fd139, %fd138, %fd30, %fd842;
	mov.f64 	%fd1317, 0d0000000000000000;
	@%p11 bra 	$L__BB264_22;
	ld.global.nc.f64 	%fd1317, [%rd2+56];
$L__BB264_22:
	ld.param.u64 	%rd37, [_Z40massMatrixMultiplyMonolithicGlobalKernelILi10ELi13ELi1EEviPKdS1_S1_S1_Pd_param_2];
	ld.param.u32 	%r74, [_Z40massMatrixMultiplyMonolithicGlobalKernelILi10ELi13ELi1EEviPKdS1_S1_S1_Pd_param_0];
	setp.ge.s32 	%p12, %r3, %r74;
	mul.f64 	%fd1325, %fd139, %fd1317;
	cvta.to.global.u64 	%rd12, %rd37;
	ld.global.nc.f64 	%fd143, [%rd12+640];
	fma.rn.f64 	%fd844, %fd143, %fd21, 0d0000000000000000;
	ld.global.nc.f64 	%fd144, [%rd12+648];
	fma.rn.f64 	%fd845, %fd144, %fd22, %fd844;
	ld.global.nc.f64 	%fd145, [%rd12+656];
	fma.rn.f64 	%fd846, %fd145, %fd23, %fd845;
	ld.global.nc.f64 	%fd146, [%rd12+664];
	fma.rn.f64 	%fd847, %fd146, %fd24, %fd846;
	ld.global.nc.f64 	%fd147, [%rd12+672];
	fma.rn.f64 	%fd848, %fd147, %fd25, %fd847;
	ld.global.nc.f64 	%fd148, [%rd12+680];
	fma.rn.f64 	%fd849, %fd148, %fd26, %fd848;
	ld.global.nc.f64 	%fd149, [%rd12+688];
	fma.rn.f64 	%fd850, %fd149, %fd27, %fd849;
	ld.global.nc.f64 	%fd150, [%rd12+696];
	fma.rn.f64 	%fd851, %fd150, %fd28, %fd850;
	ld.global.nc.f64 	%fd151, [%rd12+704];
	fma.rn.f64 	%fd852, %fd151, %fd29, %fd851;
	ld.global.nc.f64 	%fd152, [%rd12+712];
	fma.rn.f64 	%fd153, %fd152, %fd30, %fd852;
	mov.f64 	%fd1318, 0d0000000000000000;
	@%p12 bra 	$L__BB264_24;
	ld.global.nc.f64 	%fd1318, [%rd2+64];
$L__BB264_24:
	ld.param.u64 	%rd38, [_Z40massMatrixMultiplyMonolithicGlobalKernelILi10ELi13ELi1EEviPKdS1_S1_S1_Pd_param_2];
	ld.param.u32 	%r75, [_Z40massMatrixMultiplyMonolithicGlobalKernelILi10ELi13ELi1EEviPKdS1_S1_S1_Pd_param_0];
	setp.ge.s32 	%p13, %r3, %r75;
	mul.f64 	%fd1324, %fd153, %fd1318;
	cvta.to.global.u64 	%rd13, %rd38;
	ld.global.nc.f64 	%fd157, [%rd13+720];
	fma.rn.f64 	%fd854, %fd157, %fd21, 0d0000000000000000;
	ld.global.nc.f64 	%fd158, [%rd13+728];
	fma.rn.f64 	%fd855, %fd158, %fd22, %fd854;
	ld.global.nc.f64 	%fd159, [%rd13+736];
	fma.rn.f64 	%fd856, %fd159, %fd23, %fd855;
	ld.global.nc.f64 	%fd160, [%rd13+744];
	fma.rn.f64 	%fd857, %fd160, %fd24, %fd856;
	ld.global.nc.f64 	%fd161, [%rd13+752];
	fma.rn.f64 	%fd858, %fd161, %fd25, %fd857;
	ld.global.nc.f64 	%fd162, [%rd13+760];
	fma.rn.f64 	%fd859, %fd162, %fd26, %fd858;
	ld.global.nc.f64 	%fd163, [%rd13+768];
	fma.rn.f64 	%fd860, %fd163, %fd27, %fd859;
	ld.global.nc.f64 	%fd164, [%rd13+776];
	fma.rn.f64 	%fd861, %fd164, %fd28, %fd860;
	ld.global.nc.f64 	%fd165, [%rd13+784];
	fma.rn.f64 	%fd862, %fd165, %fd29, %fd861;
	ld.global.nc.f64 	%fd166, [%rd13+792];
	fma.rn.f64 	%fd167, %fd166, %fd30, %fd862;
	mov.f64 	%fd1319, 0d0000000000000000;
	@%p13 bra 	$L__BB264_26;
	ld.param.u64 	%rd33, [_Z40massMatrixMultiplyMonolithicGlobalKernelILi10ELi13ELi1EEviPKdS1_S1_S1_Pd_param_1];
	cvta.to.global.u64 	%rd14, %rd33;
	add.s64 	%rd16, %rd14, %rd11;
	ld.global.nc.f64 	%fd1319, [%rd16+72];
$L__BB264_26:
	ld.param.u64 	%rd39, [_Z40massMatrixMultiplyMonolithicGlobalKernelILi10ELi13ELi1EEviPKdS1_S1_S1_Pd_param_2];
	ld.param.u32 	%r76, [_Z40massMatrixMultiplyMonolithicGlobalKernelILi10ELi13ELi1EEviPKdS1_S1_S1_Pd_param_0];
	mov.u32 	%r34, %ctaid.x;
	mov.u32 	%r35, %tid.y;
	add.s32 	%r36, %r34, %r35;
	setp.ge.s32 	%p14, %r36, %r76;
	mul.f64 	%fd1323, %fd167, %fd1319;
	cvta.to.global.u64 	%rd17, %rd39;
	ld.global.nc.f64 	%fd171, [%rd17+800];
	fma.rn.f64 	%fd864, %fd171, %fd21, 0d0000000000000000;
	ld.global.nc.f64 	%fd172, [%rd17+808];
	fma.rn.f64 	%fd865, %fd172, %fd22, %fd864;
	ld.global.nc.f64 	%fd173, [%rd17+816];
	fma.rn.f64 	%fd866, %fd173, %fd23, %fd865;
	ld.global.nc.f64 	%fd174, [%rd17+824];
	fma.rn.f64 	%fd867, %fd174, %fd24, %fd866;
	ld.global.nc.f64 	%fd175, [%rd17+832];
	fma.rn.f64 	%fd868, %fd175, %fd25, %fd867;
	ld.global.nc.f64 	%fd176, [%rd17+840];
	fma.rn.f64 	%fd869, %fd176, %fd26, %fd868;
	ld.global.nc.f64 	%fd177, [%rd17+848];
	fma.rn.f64 	%fd870, %fd177, %fd27, %fd869;
	ld.global.nc.f64 	%fd178, [%rd17+856];
	fma.rn.f64 	%fd871, %fd178, %fd28, %fd870;
	ld.global.nc.f64 	%fd179, [%rd17+864];
	fma.rn.f64 	%fd872, %fd179, %fd29, %fd871;
	ld.global.nc.f64 	%fd180, [%rd17+872];
	fma.rn.f64 	%fd181, %fd180, %fd30, %fd872;
	mov.f64 	%fd1320, 0d0000000000000000;
	@%p14 bra 	$L__BB264_28;
	ld.param.u64 	%rd34, [_Z40massMatrixMultiplyMonolithicGlobalKernelILi10ELi13ELi1EEviPKdS1_S1_S1_Pd_param_1];
	cvta.to.global.u64 	%rd18, %rd34;
	mov.u32 	%r37, %tid.x;
	mov.u32 	%r38, %ctaid.x;
	mov.u32 	%r39, %tid.y;
	add.s32 	%r40, %r38, %r39;
	mul.lo.s32 	%r41, %r40, 2197;
	mad.lo.s32 	%r42, %r37, 13, %r41;
	mul.wide.s32 	%rd19, %r42, 8;
	add.s64 	%rd20, %rd18, %rd19;
	ld.global.nc.f64 	%fd1320, [%rd20+80];
$L__BB264_28:
	ld.param.u64 	%rd40, [_Z40massMatrixMultiplyMonolithicGlobalKernelILi10ELi13ELi1EEviPKdS1_S1_S1_Pd_param_2];
	ld.param.u32 	%r77, [_Z40massMatrixMultiplyMonolithicGlobalKernelILi10ELi13ELi1EEviPKdS1_S1_S1_Pd_param_0];
	mov.u32 	%r43, %ctaid.x;
	mov.u32 	%r44, %tid.y;
	add.s32 	%r45, %r43, %r44;
	setp.ge.s32 	%p15, %r45, %r77;
	mul.f64 	%fd184, %fd181, %fd1320;
	cvta.to.global.u64 	%rd21, %rd40;
	ld.global.nc.f64 	%fd185, [%rd21+880];
	fma.rn.f64 	%fd874, %fd185, %fd21, 0d0000000000000000;
	ld.global.nc.f64 	%fd186, [%rd21+888];
	fma.rn.f64 	%fd875, %fd186, %fd22, %fd874;
	ld.global.nc.f64 	%fd187, [%rd21+896];
	fma.rn.f64 	%fd876, %fd187, %fd23, %fd875;
	ld.global.nc.f64 	%fd188, [%rd21+904];
	fma.rn.f64 	%fd877, %fd188, %fd24, %fd876;
	ld.global.nc.f64 	%fd189, [%rd21+912];
	fma.rn.f64 	%fd878, %fd189, %fd25, %fd877;
	ld.global.nc.f64 	%fd190, [%rd21+920];
	fma.rn.f64 	%fd879, %fd190, %fd26, %fd878;
	ld.global.nc.f64 	%fd191, [%rd21+928];
	fma.rn.f64 	%fd880, %fd191, %fd27, %fd879;
	ld.global.nc.f64 	%fd192, [%rd21+936];
	fma.rn.f64 	%fd881, %fd192, %fd28, %fd880;
	ld.global.nc.f64 	%fd193, [%rd21+944];
	fma.rn.f64 	%fd882, %fd193, %fd29, %fd881;
	ld.global.nc.f64 	%fd194, [%rd21+952];
	fma.rn.f64 	%fd195, %fd194, %fd30, %fd882;
	mov.f64 	%fd1321, 0d0000000000000000;
	@%p15 bra 	$L__BB264_30;
	ld.param.u64 	%rd35, [_Z40massMatrixMultiplyMonolithicGlobalKernelILi10ELi13ELi1EEviPKdS1_S1_S1_Pd_param_1];
	cvta.to.global.u64 	%rd22, %rd35;
	mov.u32 	%r46, %tid.x;
	mov.u32 	%r47, %ctaid.x;
	mov.u32 	%r48, %tid.y;
	add.s32 	%r49, %r47, %r48;
	mul.lo.s32 	%r50, %r49, 2197;
	mad.lo.s32 	%r51, %r46, 13, %r50;
	mul.wide.s32 	%rd23, %r51, 8;
	add.s64 	%rd24, %rd22, %rd23;
	ld.global.nc.f64 	%fd1321, [%rd24+88];
$L__BB264_30:
	ld.param.u64 	%rd41, [_Z40massMatrixMultiplyMonolithicGlobalKernelILi10ELi13ELi1EEviPKdS1_S1_S1_Pd_param_2];
	ld.param.u32 	%r78, [_Z40massMatrixMultiplyMonolithicGlobalKernelILi10ELi13ELi1EEviPKdS1_S1_S1_Pd_param_0];
	mov.u32 	%r52, %ctaid.x;
	mov.u32 	%r53, %tid.y;
	add.s32 	%r54, %r52, %r53;
	setp.ge.s32 	%p16, %r54, %r78;
	mul.f64 	%fd198, %fd195, %fd1321;
	cvta.to.global.u64 	%rd25, %rd41;
	ld.global.nc.f64 	%fd199, [%rd25+960];
	fma.rn.f64 	%fd884, %fd199, %fd21, 0d0000000000000000;
	ld.global.nc.f64 	%fd200, [%rd25+968];
	fma.rn.f64 	%fd885, %fd200, %fd22, %fd884;
	ld.global.nc.f64 	%fd201, [%rd25+976];
	fma.rn.f64 	%fd886, %fd201, %fd23, %fd885;
	ld.global.nc.f64 	%fd202, [%rd25+984];
	fma.rn.f64 	%fd887, %fd202, %fd24, %fd886;
	ld.global.nc.f64 	%fd203, [%rd25+992];
	fma.rn.f64 	%fd888, %fd203, %fd25, %fd887;
	ld.global.nc.f64 	%fd204, [%rd25+1000];
	fma.rn.f64 	%fd889, %fd204, %fd26, %fd888;
	ld.global.nc.f64 	%fd205, [%rd25+1008];
	fma.rn.f64 	%fd890, %fd205, %fd27, %fd889;
	ld.global.nc.f64 	%fd206, [%rd25+1016];
	fma.rn.f64 	%fd891, %fd206, %fd28, %fd890;
	ld.global.nc.f64 	%fd207, [%rd25+1024];
	fma.rn.f64 	%fd892, %fd207, %fd29, %fd891;
	ld.global.nc.f64 	%fd208, [%rd25+1032];
	fma.rn.f64 	%fd209, %fd208, %fd30, %fd892;
	mov.f64 	%fd1322, 0d0000000000000000;
	@%p16 bra 	$L__BB264_32;
	ld.param.u64 	%rd36, [_Z40massMatrixMultiplyMonolithicGlobalKernelILi10ELi13ELi1EEviPKdS1_S1_S1_Pd_param_1];
	cvta.to.global.u64 	%rd26, %rd36;
	mov.u32 	%r55, %tid.x;
	mov.u32 	%r56, %ctaid.x;
	mov.u32 	%r57, %tid.y;
	add.s32 	%r58, %r56, %r57;
	mul.lo.s32 	%r59, %r58, 2197;
	mad.lo.s32 	%r60, %r55, 13, %r59;
	mul.wide.s32 	%rd27, %r60, 8;
	add.s64 	%rd28, %rd26, %rd27;
	ld.global.nc.f64 	%fd1322, [%rd28+96];
$L__BB264_32:
	mov.u32 	%r61, %tid.x;
	setp.gt.u32 	%p17, %r61, 129;
	mul.f64 	%fd893, %fd209, %fd1322;
	fma.rn.f64 	%fd894, %fd31, %fd1332, 0d0000000000000000;
	fma.rn.f64 	%fd895, %fd45, %fd1331, %fd894;
	fma.rn.f64 	%fd896, %fd59, %fd1330, %fd895;
	fma.rn.f64 	%fd897, %fd73, %fd1329, %fd896;
	fma.rn.f64 	%fd898, %fd87, %fd1328, %fd897;
	fma.rn.f64 	%fd899, %fd101, %fd1327, %fd898;
	fma.rn.f64 	%fd900, %fd115, %fd1326, %fd899;
	fma.rn.f64 	%fd901, %fd129, %fd1325, %fd900;
	fma.rn.f64 	%fd902, %fd143, %fd1324, %fd901;
	fma.rn.f64 	%fd903, %fd157, %fd1323, %fd902;
	fma.rn.f64 	%fd904, %fd171, %fd184, %fd903;
	fma.rn.f64 	%fd905, %fd185, %fd198, %fd904;
	fma.rn.f64 	%fd906, %fd199, %fd893, %fd905;
	st.shared.f64 	[%r9], %fd906;
	fma.rn.f64 	%fd907, %fd32, %fd1332, 0d0000000000000000;
	fma.rn.f64 	%fd908, %fd46, %fd1331, %fd907;
	fma.rn.f64 	%fd909, %fd60, %fd1330, %fd908;
	fma.rn.f64 	%fd910, %fd74, %fd1329, %fd909;
	fma.rn.f64 	%fd911, %fd88, %fd1328, %fd910;
	fma.rn.f64 	%fd912, %fd102, %fd1327, %fd911;
	fma.rn.f64 	%fd913, %fd116, %fd1326, %fd912;
	fma.rn.f64 	%fd914, %fd130, %fd1325, %fd913;
	fma.rn.f64 	%fd915, %fd144, %fd1324, %fd914;
	fma.rn.f64 	%fd916, %fd158, %fd1323, %fd915;
	fma.rn.f64 	%fd917, %fd172, %fd184, %fd916;
	fma.rn.f64 	%fd918, %fd186, %fd198, %fd917;
	fma.rn.f64 	%fd919, %fd200, %fd893, %fd918;
	st.shared.f64 	[%r9+8], %fd919;
	fma.rn.f64 	%fd920, %fd33, %fd1332, 0d0000000000000000;
	fma.rn.f64 	%fd921, %fd47, %fd1331, %fd920;
	fma.rn.f64 	%fd922, %fd61, %fd1330, %fd921;
	fma.rn.f64 	%fd923, %fd75, %fd1329, %fd922;
	fma.rn.f64 	%fd924, %fd89, %fd1328, %fd923;
	fma.rn.f64 	%fd925, %fd103, %fd1327, %fd924;
	fma.rn.f64 	%fd926, %fd117, %fd1326, %fd925;
	fma.rn.f64 	%fd927, %fd131, %fd1325, %fd926;
	fma.rn.f64 	%fd928, %fd145, %fd1324, %fd927;
	fma.rn.f64 	%fd929, %fd159, %fd1323, %fd928;
	fma.rn.f64 	%fd930, %fd173, %fd184, %fd929;
	fma.rn.f64 	%fd931, %fd187, %fd198, %fd930;
	fma.rn.f64 	%fd932, %fd201, %fd893, %fd931;
	st.shared.f64 	[%r9+16], %fd932;
	fma.rn.f64 	%fd933, %fd34, %fd1332, 0d0000000000000000;
	fma.rn.f64 	%fd934, %fd48, %fd1331, %fd933;
	fma.rn.f64 	%fd935, %fd62, %fd1330, %fd934;
	fma.rn.f64 	%fd936, %fd76, %fd1329, %fd935;
	fma.rn.f64 	%fd937, %fd90, %fd1328, %fd936;
	fma.rn.f64 	%fd938, %fd104, %fd1327, %fd937;
	fma.rn.f64 	%fd939, %fd118, %fd1326, %fd938;
	fma.rn.f64 	%fd940, %fd132, %fd1325, %fd939;
	fma.rn.f64 	%fd941, %fd146, %fd1324, %fd940;
	fma.rn.f64 	%fd942, %fd160, %fd1323, %fd941;
	fma.rn.f64 	%fd943, %fd174, %fd184, %fd942;
	fma.rn.f64 	%fd944, %fd188, %fd198, %fd943;
	fma.rn.f64 	%fd945, %fd202, %fd893, %fd944;
	st.shared.f64 	[%r9+24], %fd945;
	fma.rn.f64 	%fd946, %fd35, %fd1332, 0d0000000000000000;
	fma.rn.f64 	%fd947, %fd49, %fd1331, %fd946;
	fma.rn.f64 	%fd948, %fd63, %fd1330, %fd947;
	fma.rn.f64 	%fd949, %fd77, %fd1329, %fd948;
	fma.rn.f64 	%fd950, %fd91, %fd1328, %fd949;
	fma.rn.f64 	%fd951, %fd105, %fd1327, %fd950;
	fma.rn.f64 	%fd952, %fd119, %fd1326, %fd951;
	fma.rn.f64 	%fd953, %fd133, %fd1325, %fd952;
	fma.rn.f64 	%fd954, %fd147, %fd1324, %fd953;
	fma.rn.f64 	%fd955, %fd161, %fd1323, %fd954;
	fma.rn.f64 	%fd956, %fd175, %fd184, %fd955;
	fma.rn.f64 	%fd957, %fd189, %fd198, %fd956;
	fma.rn.f64 	%fd958, %fd203, %fd893, %fd957;
	st.shared.f64 	[%r9+32], %fd958;
	fma.rn.f64 	%fd959, %fd36, %fd1332, 0d0000000000000000;
	fma.rn.f64 	%fd960, %fd50, %fd1331, %fd959;
	fma.rn.f64 	%fd961, %fd64, %fd1330, %fd960;
	fma.rn.f64 	%fd962, %fd78, %fd1329, %fd961;
	fma.rn.f64 	%fd963, %fd92, %fd1328, %fd962;
	fma.rn.f64 	%fd964, %fd106, %fd1327, %fd963;
	fma.rn.f64 	%fd965, %fd120, %fd1326, %fd964;
	fma.rn.f64 	%fd966, %fd134, %fd1325, %fd965;
	fma.rn.f64 	%fd967, %fd148, %fd1324, %fd966;
	fma.rn.f64 	%fd968, %fd162, %fd1323, %fd967;
	fma.rn.f64 	%fd969, %fd176, %fd184, %fd968;
	fma.rn.f64 	%fd970, %fd190, %fd198, %fd969;
	fma.rn.f64 	%fd971, %fd204, %fd893, %fd970;
	st.shared.f64 	[%r9+40], %fd971;
	fma.rn.f64 	%fd972, %fd37, %fd1332, 0d0000000000000000;
	fma.rn.f64 	%fd973, %fd51, %fd1331, %fd972;
	fma.rn.f64 	%fd974, %fd65, %fd1330, %fd973;
	fma.rn.f64 	%fd975, %fd79, %fd1329, %fd974;
	fma.rn.f64 	%fd976, %fd93, %fd1328, %fd975;
	fma.rn.f64 	%fd977, %fd107, %fd1327, %fd976;
	fma.rn.f64 	%fd978, %fd121, %fd1326, %fd977;
	fma.rn.f64 	%fd979, %fd135, %fd1325, %fd978;
	fma.rn.f64 	%fd980, %fd149, %fd1324, %fd979;
	fma.rn.f64 	%fd981, %fd163, %fd1323, %fd980;
	fma.rn.f64 	%fd982, %fd177, %fd184, %fd981;
	fma.rn.f64 	%fd983, %fd191, %fd198, %fd982;
	fma.rn.f64 	%fd984, %fd205, %fd893, %fd983;
	st.shared.f64 	[%r9+48], %fd984;
	fma.rn.f64 	%fd985, %fd38, %fd1332, 0d0000000000000000;
	fma.rn.f64 	%fd986, %fd52, %fd1331, %fd985;
	fma.rn.f64 	%fd987, %fd66, %fd1330, %fd986;
	fma.rn.f64 	%fd988, %fd80, %fd1329, %fd987;
	fma.rn.f64 	%fd989, %fd94, %fd1328, %fd988;
	fma.rn.f64 	%fd990, %fd108, %fd1327, %fd989;
	fma.rn.f64 	%fd991, %fd122, %fd1326, %fd990;
	fma.rn.f64 	%fd992, %fd136, %fd1325, %fd991;
	fma.rn.f64 	%fd993, %fd150, %fd1324, %fd992;
	fma.rn.f64 	%fd994, %fd164, %fd1323, %fd993;
	fma.rn.f64 	%fd995, %fd178, %fd184, %fd994;
	fma.rn.f64 	%fd996, %fd192, %fd198, %fd995;
	fma.rn.f64 	%fd997, %fd206, %fd893, %fd996;
	st.shared.f64 	[%r9+56], %fd997;
	fma.rn.f64 	%fd998, %fd39, %fd1332, 0d0000000000000000;
	fma.rn.f64 	%fd999, %fd53, %fd1331, %fd998;
	fma.rn.f64 	%fd1000, %fd67, %fd1330, %fd999;
	fma.rn.f64 	%fd1001, %fd81, %fd1329, %fd1000;
	fma.rn.f64 	%fd1002, %fd95, %fd1328, %fd1001;
	fma.rn.f64 	%fd1003, %fd109, %fd1327, %fd1002;
	fma.rn.f64 	%fd1004, %fd123, %fd1326, %fd1003;
	fma.rn.f64 	%fd1005, %fd137, %fd1325, %fd1004;
	fma.rn.f64 	%fd1006, %fd151, %fd1324, %fd1005;
	fma.rn.f64 	%fd1007, %fd165, %fd1323, %fd1006;
	fma.rn.f64 	%fd1008, %fd179, %fd184, %fd1007;
	fma.rn.f64 	%fd1009, %fd193, %fd198, %fd1008;
	fma.rn.f64 	%fd1010, %fd207, %fd893, %fd1009;
	st.shared.f64 	[%r9+64], %fd1010;
	fma.rn.f64 	%fd1011, %fd40, %fd1332, 0d0000000000000000;
	fma.rn.f64 	%fd1012, %fd54, %fd1331, %fd1011;
	fma.rn.f64 	%fd1013, %fd68, %fd1330, %fd1012;
	fma.rn.f64 	%fd1014, %fd82, %fd1329, %fd1013;
	fma.rn.f64 	%fd1015, %fd96, %fd1328, %fd1014;
	fma.rn.f64 	%fd1016, %fd110, %fd1327, %fd1015;
	fma.rn.f64 	%fd1017, %fd124, %fd1326, %fd1016;
	fma.rn.f64 	%fd1018, %fd138, %fd1325, %fd1017;
	fma.rn.f64 	%fd1019, %fd152, %fd1324, %fd1018;
	fma.rn.f64 	%fd1020, %fd166, %fd1323, %fd1019;
	fma.rn.f64 	%fd1021, %fd180, %fd184, %fd1020;
	fma.rn.f64 	%fd1022, %fd194, %fd198, %fd1021;
	fma.rn.f64 	%fd1023, %fd208, %fd893, %fd1022;
	st.shared.f64 	[%r9+72], %fd1023;
	bar.sync 	0;
	@%p17 bra 	$L__BB264_34;
	ld.shared.f64 	%fd1024, [%r8];
	ld.shared.f64 	%fd1025, [%r8+104];
	ld.shared.f64 	%fd1026, [%r8+208];
	ld.shared.f64 	%fd1027, [%r8+312];
	ld.shared.f64 	%fd1028, [%r8+416];
	ld.shared.f64 	%fd1029, [%r8+520];
	ld.shared.f64 	%fd1030, [%r8+624];
	ld.shared.f64 	%fd1031, [%r8+728];
	ld.shared.f64 	%fd1032, [%r8+832];
	ld.shared.f64 	%fd1033, [%r8+936];
	ld.shared.f64 	%fd1034, [%r8+1040];
	ld.shared.f64 	%fd1035, [%r8+1144];
	ld.shared.f64 	%fd1036, [%r8+1248];
	fma.rn.f64 	%fd1037, %fd31, %fd1024, 0d0000000000000000;
	fma.rn.f64 	%fd1038, %fd45, %fd1025, %fd1037;
	fma.rn.f64 	%fd1039, %fd59, %fd1026, %fd1038;
	fma.rn.f64 	%fd1040, %fd73, %fd1027, %fd1039;
	fma.rn.f64 	%fd1041, %fd87, %fd1028, %fd1040;
	fma.rn.f64 	%fd1042, %fd101, %fd1029, %fd1041;
	fma.rn.f64 	%fd1043, %fd115, %fd1030, %fd1042;
	fma.rn.f64 	%fd1044, %fd129, %fd1031, %fd1043;
	fma.rn.f64 	%fd1045, %fd143, %fd1032, %fd1044;
	fma.rn.f64 	%fd1046, %fd157, %fd1033, %fd1045;
	fma.rn.f64 	%fd1047, %fd171, %fd1034, %fd1046;
	fma.rn.f64 	%fd1048, %fd185, %fd1035, %fd1047;
	fma.rn.f64 	%fd1049, %fd199, %fd1036, %fd1048;
	st.shared.f64 	[%r8], %fd1049;
	fma.rn.f64 	%fd1050, %fd32, %fd1024, 0d0000000000000000;
	fma.rn.f64 	%fd1051, %fd46, %fd1025, %fd1050;
	fma.rn.f64 	%fd1052, %fd60, %fd1026, %fd1051;
	fma.rn.f64 	%fd1053, %fd74, %fd1027, %fd1052;
	fma.rn.f64 	%fd1054, %fd88, %fd1028, %fd1053;
	fma.rn.f64 	%fd1055, %fd102, %fd1029, %fd1054;
	fma.rn.f64 	%fd1056, %fd116, %fd1030, %fd1055;
	fma.rn.f64 	%fd1057, %fd130, %fd1031, %fd1056;
	fma.rn.f64 	%fd1058, %fd144, %fd1032, %fd1057;
	fma.rn.f64 	%fd1059, %fd158, %fd1033, %fd1058;
	fma.rn.f64 	%fd1060, %fd172, %fd1034, %fd1059;
	fma.rn.f64 	%fd1061, %fd186, %fd1035, %fd1060;
	fma.rn.f64 	%fd1062, %fd200, %fd1036, %fd1061;
	st.shared.f64 	[%r8+104], %fd1062;
	fma.rn.f64 	%fd1063, %fd33, %fd1024, 0d0000000000000000;
	fma.rn.f64 	%fd1064, %fd47, %fd1025, %fd1063;
	fma.rn.f64 	%fd1065, %fd61, %fd1026, %fd1064;
	fma.rn.f64 	%fd1066, %fd75, %fd1027, %fd1065;
	fma.rn.f64 	%fd1067, %fd89, %fd1028, %fd1066;
	fma.rn.f64 	%fd1068, %fd103, %fd1029, %fd1067;
	fma.rn.f64 	%fd1069, %fd117, %fd1030, %fd1068;
	fma.rn.f64 	%fd1070, %fd131, %fd1031, %fd1069;
	fma.rn.f64 	%fd1071, %fd145, %fd1032, %fd1070;
	fma.rn.f64 	%fd1072, %fd159, %fd1033, %fd1071;
	fma.rn.f64 	%fd1073, %fd173, %fd1034, %fd1072;
	fma.rn.f64 	%fd1074, %fd187, %fd1035, %fd1073;
	fma.rn.f64 	%fd1075, %fd201, %fd1036, %fd1074;
	st.shared.f64 	[%r8+208], %fd1075;
	fma.rn.f64 	%fd1076, %fd34, %fd1024, 0d0000000000000000;
	fma.rn.f64 	%fd1077, %fd48, %fd1025, %fd1076;
	fma.rn.f64 	%fd1078, %fd62, %fd1026, %fd1077;
	fma.rn.f64 	%fd1079, %fd76, %fd1027, %fd1078;
	fma.rn.f64 	%fd1080, %fd90, %fd1028, %fd1079;
	fma.rn.f64 	%fd1081, %fd104, %fd1029, %fd1080;
	fma.rn.f64 	%fd1082, %fd118, %fd1030, %fd1081;
	fma.rn.f64 	%fd1083, %fd132, %fd1031, %fd1082;
	fma.rn.f64 	%fd1084, %fd146, %fd1032, %fd1083;
	fma.rn.f64 	%fd1085, %fd160, %fd1033, %fd1084;
	fma.rn.f64 	%fd1086, %fd174, %fd1034, %fd1085;
	fma.rn.f64 	%fd1087, %fd188, %fd1035, %fd1086;
	fma.rn.f64 	%fd1088, %fd202, %fd1036, %fd1087;
	st.shared.f64 	[%r8+312], %fd1088;
	fma.rn.f64 	%fd1089, %fd35, %fd1024, 0d0000000000000000;
	fma.rn.f64 	%fd1090, %fd49, %fd1025, %fd1089;
	fma.rn.f64 	%fd1091, %fd63, %fd1026, %fd1090;
	fma.rn.f64 	%fd1092, %fd77, %fd1027, %fd1091;
	fma.rn.f64 	%fd1093, %fd91, %fd1028, %fd1092;
	fma.rn.f64 	%fd1094, %fd105, %fd1029, %fd1093;
	fma.rn.f64 	%fd1095, %fd119, %fd1030, %fd1094;
	fma.rn.f64 	%fd1096, %fd133, %fd1031, %fd1095;
	fma.rn.f64 	%fd1097, %fd147, %fd1032, %fd1096;
	fma.rn.f64 	%fd1098, %fd161, %fd1033, %fd1097;
	fma.rn.f64 	%fd1099, %fd175, %fd1034, %fd1098;
	fma.rn.f64 	%fd1100, %fd189, %fd1035, %fd1099;
	fma.rn.f64 	%fd1101, %fd203, %fd1036, %fd1100;
	st.shared.f64 	[%r8+416], %fd1101;
	fma.rn.f64 	%fd1102, %fd36, %fd1024, 0d0000000000000000;
	fma.rn.f64 	%fd1103, %fd50, %fd1025, %fd1102;
	fma.rn.f64 	%fd1104, %fd64, %fd1026, %fd1103;
	fma.rn.f64 	%fd1105, %fd78, %fd1027, %fd1104;
	fma.rn.f64 	%fd1106, %fd92, %fd1028, %fd1105;
	fma.rn.f64 	%fd1107, %fd106, %fd1029, %fd1106;
	fma.rn.f64 	%fd1108, %fd120, %fd1030, %fd1107;
	fma.rn.f64 	%fd1109, %fd134, %fd1031, %fd1108;
	fma.rn.f64 	%fd1110, %fd148, %fd1032, %fd1109;
	fma.rn.f64 	%fd1111, %fd162, %fd1033, %fd1110;
	fma.rn.f64 	%fd1112, %fd176, %fd1034, %fd1111;
	fma.rn.f64 	%fd1113, %fd190, %fd1035, %fd1112;
	fma.rn.f64 	%fd1114, %fd204, %fd1036, %fd1113;
	st.shared.f64 	[%r8+520], %fd1114;
	fma.rn.f64 	%fd1115, %fd37, %fd1024, 0d0000000000000000;
	fma.rn.f64 	%fd1116, %fd51, %fd1025, %fd1115;
	fma.rn.f64 	%fd1117, %fd65, %fd1026, %fd1116;
	fma.rn.f64 	%fd1118, %fd79, %fd1027, %fd1117;
	fma.rn.f64 	%fd1119, %fd93, %fd1028, %fd1118;
	fma.rn.f64 	%fd1120, %fd107, %fd1029, %fd1119;
	fma.rn.f64 	%fd1121, %fd121, %fd1030, %fd1120;
	fma.rn.f64 	%fd1122, %fd135, %fd1031, %fd1121;
	fma.rn.f64 	%fd1123, %fd149, %fd1032, %fd1122;
	fma.rn.f64 	%fd1124, %fd163, %fd1033, %fd1123;
	fma.rn.f64 	%fd1125, %fd177, %fd1034, %fd1124;
	fma.rn.f64 	%fd1126, %fd191, %fd1035, %fd1125;
	fma.rn.f64 	%fd1127, %fd205, %fd1036, %fd1126;
	st.shared.f64 	[%r8+624], %fd1127;
	fma.rn.f64 	%fd1128, %fd38, %fd1024, 0d0000000000000000;
	fma.rn.f64 	%fd1129, %fd52, %fd1025, %fd1128;
	fma.rn.f64 	%fd1130, %fd66, %fd1026, %fd1129;
	fma.rn.f64 	%fd1131, %fd80, %fd1027, %fd1130;
	fma.rn.f64 	%fd1132, %fd94, %fd1028, %fd1131;
	fma.rn.f64 	%fd1133, %fd108, %fd1029, %fd1132;
	fma.rn.f64 	%fd1134, %fd122, %fd1030, %fd1133;
	fma.rn.f64 	%fd1135, %fd136, %fd1031, %fd1134;
	fma.rn.f64 	%fd1136, %fd150, %fd1032, %fd1135;
	fma.rn.f64 	%fd1137, %fd164, %fd1033, %fd1136;
	fma.rn.f64 	%fd1138, %fd178, %fd1034, %fd1137;
	fma.rn.f64 	%fd1139, %fd192, %fd1035, %fd1138;
	fma.rn.f64 	%fd1140, %fd206, %fd1036, %fd1139;
	st.shared.f64 	[%r8+728], %fd1140;
	fma.rn.f64 	%fd1141, %fd39, %fd1024, 0d0000000000000000;
	fma.rn.f64 	%fd1142, %fd53, %fd1025, %fd1141;
	fma.rn.f64 	%fd1143, %fd67, %fd1026, %fd1142;
	fma.rn.f64 	%fd1144, %fd81, %fd1027, %fd1143;
	fma.rn.f64 	%fd1145, %fd95, %fd1028, %fd1144;
	fma.rn.f64 	%fd1146, %fd109, %fd1029, %fd1145;
	fma.rn.f64 	%fd1147, %fd123, %fd1030, %fd1146;
	fma.rn.f64 	%fd1148, %fd137, %fd1031, %fd1147;
	fma.rn.f64 	%fd1149, %fd151, %fd1032, %fd1148;
	fma.rn.f64 	%fd1150, %fd165, %fd1033, %fd1149;
	fma.rn.f64 	%fd1151, %fd179, %fd1034, %fd1150;
	fma.rn.f64 	%fd1152, %fd193, %fd1035, %fd1151;
	fma.rn.f64 	%fd1153, %fd207, %fd1036, %fd1152;
	st.shared.f64 	[%r8+832], %fd1153;
	fma.rn.f64 	%fd1154, %fd40, %fd1024, 0d0000000000000000;
	fma.rn.f64 	%fd1155, %fd54, %fd1025, %fd1154;
	fma.rn.f64 	%fd1156, %fd68, %fd1026, %fd1155;
	fma.rn.f64 	%fd1157, %fd82, %fd1027, %fd1156;
	fma.rn.f64 	%fd1158, %fd96, %fd1028, %fd1157;
	fma.rn.f64 	%fd1159, %fd110, %fd1029, %fd1158;
	fma.rn.f64 	%fd1160, %fd124, %fd1030, %fd1159;
	fma.rn.f64 	%fd1161, %fd138, %fd1031, %fd1160;
	fma.rn.f64 	%fd1162, %fd152, %fd1032, %fd1161;
	fma.rn.f64 	%fd1163, %fd166, %fd1033, %fd1162;
	fma.rn.f64 	%fd1164, %fd180, %fd1034, %fd1163;
	fma.rn.f64 	%fd1165, %fd194, %fd1035, %fd1164;
	fma.rn.f64 	%fd1166, %fd208, %fd1036, %fd1165;
	st.shared.f64 	[%r8+936], %fd1166;
$L__BB264_34:
	mov.u32 	%r62, %tid.x;
	setp.gt.u32 	%p18, %r62, 99;
	bar.sync 	0;
	@%p18 bra 	$L__BB264_36;
	ld.shared.f64 	%fd1167, [%r7];
	ld.shared.f64 	%fd1168, [%r7+1352];
	ld.shared.f64 	%fd1169, [%r7+2704];
	ld.shared.f64 	%fd1170, [%r7+4056];
	ld.shared.f64 	%fd1171, [%r7+5408];
	ld.shared.f64 	%fd1172, [%r7+6760];
	ld.shared.f64 	%fd1173, [%r7+8112];
	ld.shared.f64 	%fd1174, [%r7+9464];
	ld.shared.f64 	%fd1175, [%r7+10816];
	ld.shared.f64 	%fd1176, [%r7+12168];
	ld.shared.f64 	%fd1177, [%r7+13520];
	ld.shared.f64 	%fd1178, [%r7+14872];
	ld.shared.f64 	%fd1179, [%r7+16224];
	fma.rn.f64 	%fd1180, %fd31, %fd1167, 0d0000000000000000;
	fma.rn.f64 	%fd1181, %fd45, %fd1168, %fd1180;
	fma.rn.f64 	%fd1182, %fd59, %fd1169, %fd1181;
	fma.rn.f64 	%fd1183, %fd73, %fd1170, %fd1182;
	fma.rn.f64 	%fd1184, %fd87, %fd1171, %fd1183;
	fma.rn.f64 	%fd1185, %fd101, %fd1172, %fd1184;
	fma.rn.f64 	%fd1186, %fd115, %fd1173, %fd1185;
	fma.rn.f64 	%fd1187, %fd129, %fd1174, %fd1186;
	fma.rn.f64 	%fd1188, %fd143, %fd1175, %fd1187;
	fma.rn.f64 	%fd1189, %fd157, %fd1176, %fd1188;
	fma.rn.f64 	%fd1190, %fd171, %fd1177, %fd1189;
	fma.rn.f64 	%fd1191, %fd185, %fd1178, %fd1190;
	fma.rn.f64 	%fd1332, %fd199, %fd1179, %fd1191;
	fma.rn.f64 	%fd1192, %fd32, %fd1167, 0d0000000000000000;
	fma.rn.f64 	%fd1193, %fd46, %fd1168, %fd1192;
	fma.rn.f64 	%fd1194, %fd60, %fd1169, %fd1193;
	fma.rn.f64 	%fd1195, %fd74, %fd1170, %fd1194;
	fma.rn.f64 	%fd1196, %fd88, %fd1171, %fd1195;
	fma.rn.f64 	%fd1197, %fd102, %fd1172, %fd1196;
	fma.rn.f64 	%fd1198, %fd116, %fd1173, %fd1197;
	fma.rn.f64 	%fd1199, %fd130, %fd1174, %fd1198;
	fma.rn.f64 	%fd1200, %fd144, %fd1175, %fd1199;
	fma.rn.f64 	%fd1201, %fd158, %fd1176, %fd1200;
	fma.rn.f64 	%fd1202, %fd172, %fd1177, %fd1201;
	fma.rn.f64 	%fd1203, %fd186, %fd1178, %fd1202;
	fma.rn.f64 	%fd1331, %fd200, %fd1179, %fd1203;
	fma.rn.f64 	%fd1204, %fd33, %fd1167, 0d0000000000000000;
	fma.rn.f64 	%fd1205, %fd47, %fd1168, %fd1204;
	fma.rn.f64 	%fd1206, %fd61, %fd1169, %fd1205;
	fma.rn.f64 	%fd1207, %fd75, %fd1170, %fd1206;
	fma.rn.f64 	%fd1208, %fd89, %fd1171, %fd1207;
	fma.rn.f64 	%fd1209, %fd103, %fd1172, %fd1208;
	fma.rn.f64 	%fd1210, %fd117, %fd1173, %fd1209;
	fma.rn.f64 	%fd1211, %fd131, %fd1174, %fd1210;
	fma.rn.f64 	%fd1212, %fd145, %fd1175, %fd1211;
	fma.rn.f64 	%fd1213, %fd159, %fd1176, %fd1212;
	fma.rn.f64 	%fd1214, %fd173, %fd1177, %fd1213;
	fma.rn.f64 	%fd1215, %fd187, %fd1178, %fd1214;
	fma.rn.f64 	%fd1330, %fd201, %fd1179, %fd1215;
	fma.rn.f64 	%fd1216, %fd34, %fd1167, 0d0000000000000000;
	fma.rn.f64 	%fd1217, %fd48, %fd1168, %fd1216;
	fma.rn.f64 	%fd1218, %fd62, %fd1169, %fd1217;
	fma.rn.f64 	%fd1219, %fd76, %fd1170, %fd1218;
	fma.rn.f64 	%fd1220, %fd90, %fd1171, %fd1219;
	fma.rn.f64 	%fd1221, %fd104, %fd1172, %fd1220;
	fma.rn.f64 	%fd1222, %fd118, %fd1173, %fd1221;
	fma.rn.f64 	%fd1223, %fd132, %fd1174, %fd1222;
	fma.rn.f64 	%fd1224, %fd146, %fd1175, %fd1223;
	fma.rn.f64 	%fd1225, %fd160, %fd1176, %fd1224;
	fma.rn.f64 	%fd1226, %fd174, %fd1177, %fd1225;
	fma.rn.f64 	%fd1227, %fd188, %fd1178, %fd1226;
	fma.rn.f64 	%fd1329, %fd202, %fd1179, %fd1227;
	fma.rn.f64 	%fd1228, %fd35, %fd1167, 0d0000000000000000;
	fma.rn.f64 	%fd1229, %fd49, %fd1168, %fd1228;
	fma.rn.f64 	%fd1230, %fd63, %fd1169, %fd1229;
	fma.rn.f64 	%fd1231, %fd77, %fd1170, %fd1230;
	fma.rn.f64 	%fd1232, %fd91, %fd1171, %fd1231;
	fma.rn.f64 	%fd1233, %fd105, %fd1172, %fd1232;
	fma.rn.f64 	%fd1234, %fd119, %fd1173, %fd1233;
	fma.rn.f64 	%fd1235, %fd133, %fd1174, %fd1234;
	fma.rn.f64 	%fd1236, %fd147, %fd1175, %fd1235;
	fma.rn.f64 	%fd1237, %fd161, %fd1176, %fd1236;
	fma.rn.f64 	%fd1238, %fd175, %fd1177, %fd1237;
	fma.rn.f64 	%fd1239, %fd189, %fd1178, %fd1238;
	fma.rn.f64 	%fd1328, %fd203, %fd1179, %fd1239;
	fma.rn.f64 	%fd1240, %fd36, %fd1167, 0d0000000000000000;
	fma.rn.f64 	%fd1241, %fd50, %fd1168, %fd1240;
	fma.rn.f64 	%fd1242, %fd64, %fd1169, %fd1241;
	fma.rn.f64 	%fd1243, %fd78, %fd1170, %fd1242;
	fma.rn.f64 	%fd1244, %fd92, %fd1171, %fd1243;
	fma.rn.f64 	%fd1245, %fd106, %fd1172, %fd1244;
	fma.rn.f64 	%fd1246, %fd120, %fd1173, %fd1245;
	fma.rn.f64 	%fd1247, %fd134, %fd1174, %fd1246;
	fma.rn.f64 	%fd1248, %fd148, %fd1175, %fd1247;
	fma.rn.f64 	%fd1249, %fd162, %fd1176, %fd1248;
	fma.rn.f64 	%fd1250, %fd176, %fd1177, %fd1249;
	fma.rn.f64 	%fd1251, %fd190, %fd1178, %fd1250;
	fma.rn.f64 	%fd1327, %fd204, %fd1179, %fd1251;
	fma.rn.f64 	%fd1252, %fd37, %fd1167, 0d0000000000000000;
	fma.rn.f64 	%fd1253, %fd51, %fd1168, %fd1252;
	fma.rn.f64 	%fd1254, %fd65, %fd1169, %fd1253;
	fma.rn.f64 	%fd1255, %fd79, %fd1170, %fd1254;
	fma.rn.f64 	%fd1256, %fd93, %fd1171, %fd1255;
	fma.rn.f64 	%fd1257, %fd107, %fd1172, %fd1256;
	fma.rn.f64 	%fd1258, %fd121, %fd1173, %fd1257;
	fma.rn.f64 	%fd1259, %fd135, %fd1174, %fd1258;
	fma.rn.f64 	%fd1260, %fd149, %fd1175, %fd1259;
	fma.rn.f64 	%fd1261, %fd163, %fd1176, %fd1260;
	fma.rn.f64 	%fd1262, %fd177, %fd1177, %fd1261;
	fma.rn.f64 	%fd1263, %fd191, %fd1178, %fd1262;
	fma.rn.f64 	%fd1326, %fd205, %fd1179, %fd1263;
	fma.rn.f64 	%fd1264, %fd38, %fd1167, 0d0000000000000000;
	fma.rn.f64 	%fd1265, %fd52, %fd1168, %fd1264;
	fma.rn.f64 	%fd1266, %fd66, %fd1169, %fd1265;
	fma.rn.f64 	%fd1267, %fd80, %fd1170, %fd1266;
	fma.rn.f64 	%fd1268, %fd94, %fd1171, %fd1267;
	fma.rn.f64 	%fd1269, %fd108, %fd1172, %fd1268;
	fma.rn.f64 	%fd1270, %fd122, %fd1173, %fd1269;
	fma.rn.f64 	%fd1271, %fd136, %fd1174, %fd1270;
	fma.rn.f64 	%fd1272, %fd150, %fd1175, %fd1271;
	fma.rn.f64 	%fd1273, %fd164, %fd1176, %fd1272;
	fma.rn.f64 	%fd1274, %fd178, %fd1177, %fd1273;
	fma.rn.f64 	%fd1275, %fd192, %fd1178, %fd1274;
	fma.rn.f64 	%fd1325, %fd206, %fd1179, %fd1275;
	fma.rn.f64 	%fd1276, %fd39, %fd1167, 0d0000000000000000;
	fma.rn.f64 	%fd1277, %fd53, %fd1168, %fd1276;
	fma.rn.f64 	%fd1278, %fd67, %fd1169, %fd1277;
	fma.rn.f64 	%fd1279, %fd81, %fd1170, %fd1278;
	fma.rn.f64 	%fd1280, %fd95, %fd1171, %fd1279;
	fma.rn.f64 	%fd1281, %fd109, %fd1172, %fd1280;
	fma.rn.f64 	%fd1282, %fd123, %fd1173, %fd1281;
	fma.rn.f64 	%fd1283, %fd137, %fd1174, %fd1282;
	fma.rn.f64 	%fd1284, %fd151, %fd1175, %fd1283;
	fma.rn.f64 	%fd1285, %fd165, %fd1176, %fd1284;
	fma.rn.f64 	%fd1286, %fd179, %fd1177, %fd1285;
	fma.rn.f64 	%fd1287, %fd193, %fd1178, %fd1286;
	fma.rn.f64 	%fd1324, %fd207, %fd1179, %fd1287;
	fma.rn.f64 	%fd1288, %fd40, %fd1167, 0d0000000000000000;
	fma.rn.f64 	%fd1289, %fd54, %fd1168, %fd1288;
	fma.rn.f64 	%fd1290, %fd68, %fd1169, %fd1289;
	fma.rn.f64 	%fd1291, %fd82, %fd1170, %fd1290;
	fma.rn.f64 	%fd1292, %fd96, %fd1171, %fd1291;
	fma.rn.f64 	%fd1293, %fd110, %fd1172, %fd1292;
	fma.rn.f64 	%fd1294, %fd124, %fd1173, %fd1293;
	fma.rn.f64 	%fd1295, %fd138, %fd1174, %fd1294;
	fma.rn.f64 	%fd1296, %fd152, %fd1175, %fd1295;
	fma.rn.f64 	%fd1297, %fd166, %fd1176, %fd1296;
	fma.rn.f64 	%fd1298, %fd180, %fd1177, %fd1297;
	fma.rn.f64 	%fd1299, %fd194, %fd1178, %fd1298;
	fma.rn.f64 	%fd1323, %fd208, %fd1179, %fd1299;
$L__BB264_36:
	ld.param.u32 	%r79, [_Z40massMatrixMultiplyMonolithicGlobalKernelILi10ELi13ELi1EEviPKdS1_S1_S1_Pd_param_0];
	mov.u32 	%r10, %tid.x;
	setp.gt.u32 	%p19, %r10, 99;
	mov.u32 	%r63, %ctaid.x;
	mov.u32 	%r64, %tid.y;
	add.s32 	%r11, %r63, %r64;
	setp.ge.s32 	%p20, %r11, %r79;
	bar.sync 	0;
	or.pred  	%p21, %p19, %p20;
	@%p21 bra 	$L__BB264_38;
	ld.param.u64 	%rd42, [_Z40massMatrixMultiplyMonolithicGlobalKernelILi10ELi13ELi1EEviPKdS1_S1_S1_Pd_param_5];
	mad.lo.s32 	%r65, %r11, 1000, %r10;
	cvta.to.global.u64 	%rd29, %rd42;
	mul.wide.s32 	%rd30, %r65, 8;
	add.s64 	%rd31, %rd29, %rd30;
	st.global.f64 	[%rd31], %fd1332;
	st.global.f64 	[%rd31+800], %fd1331;
	st.global.f64 	[%rd31+1600], %fd1330;
	st.global.f64 	[%rd31+2400], %fd1329;
	st.global.f64 	[%rd31+3200], %fd1328;
	st.global.f64 	[%rd31+4000], %fd1327;
	st.global.f64 	[%rd31+4800], %fd1326;
	st.global.f64 	[%rd31+5600], %fd1325;
	st.global.f64 	[%rd31+6400], %fd1324;
	st.global.f64 	[%rd31+7200], %fd1323;
$L__BB264_38:
	ret;

}
	// .globl	_Z42massMatrixMultiplyMonolithicConstantKernelILi10ELi13ELi1EEviPKdS1_S1_S1_Pd
.visible .entry _Z42massMatrixMultiplyMonolithicConstantKernelILi10ELi13ELi1EEviPKdS1_S1_S1_Pd(
	.param .u32 _Z42massMatrixMultiplyMonolithicConstantKernelILi10ELi13ELi1EEviPKdS1_S1_S1_Pd_param_0,
	.param .u64 .ptr .align 1 _Z42massMatrixMultiplyMonolithicConstantKernelILi10ELi13ELi1EEviPKdS1_S1_S1_Pd_param_1,
	.param .u64 .ptr .align 1 _Z42massMatrixMultiplyMonolithicConstantKernelILi10ELi13ELi1EEviPKdS1_S1_S1_Pd_param_2,
	.param .u64 .ptr .align 1 _Z42massMatrixMultiplyMonolithicConstantKernelILi10ELi13ELi1EEviPKdS1_S1_S1_Pd_param_3,
	.param .u64 .ptr .align 1 _Z42massMatrixMultiplyMonolithicConstantKernelILi10ELi13ELi1EEviPKdS1_S1_S1_Pd_param_4,
	.param .u64 .ptr .align 1 _Z42massMatrixMultiplyMonolithicConstantKernelILi10ELi13ELi1EEviPKdS1_S1_S1_Pd_param_5
)
{
	.reg .pred 	%p<22>;
	.reg .b16 	%rs<11>;
	.reg .b32 	%r<24>;
	.reg .b64 	%rd<14>;
	.reg .b64 	%fd<1417>;
	// demoted variable
	.shared .align 8 .b8 _ZZ42massMatrixMultiplyMonolithicConstantKernelILi10ELi13ELi1EEviPKdS1_S1_S1_PdE6s_tmp1[17576];
	ld.param.u32 	%r10, [_Z42massMatrixMultiplyMonolithicConstantKernelILi10ELi13ELi1EEviPKdS1_S1_S1_Pd_param_0];
	ld.param.u64 	%rd2, [_Z42massMatrixMultiplyMonolithicConstantKernelILi10ELi13ELi1EEviPKdS1_S1_S1_Pd_param_1];
	ld.param.u64 	%rd3, [_Z42massMatrixMultiplyMonolithicConstantKernelILi10ELi13ELi1EEviPKdS1_S1_S1_Pd_param_4];
	mov.u32 	%r1, %tid.x;
	mov.u32 	%r2, %tid.y;
	mov.u32 	%r11, %ctaid.x;
	add.s32 	%r3, %r11, %r2;
	cvt.u16.u32 	%rs1, %r1;
	mul.hi.u16 	%rs3, %rs1, 6554;
	mul.lo.s16 	%rs4, %rs3, 10;
	sub.s16 	%rs2, %rs1, %rs4;
	setp.ge.s32 	%p1, %r3, %r10;
	@%p1 bra 	$L__BB265_2;
	cvta.to.global.u64 	%rd5, %rd3;
	mad.lo.s32 	%r12, %r3, 1000, %r1;
	mul.wide.s32 	%rd6, %r12, 8;
	add.s64 	%rd7, %rd5, %rd6;
	ld.global.nc.f64 	%fd1393, [%rd7];
	ld.global.nc.f64 	%fd1392, [%rd7+800];
	ld.global.nc.f64 	%fd1391, [%rd7+1600];
	ld.global.nc.f64 	%fd1390, [%rd7+2400];
	ld.global.nc.f64 	%fd1389, [%rd7+3200];
	ld.global.nc.f64 	%fd1388, [%rd7+4000];
	ld.global.nc.f64 	%fd1387, [%rd7+4800];
	ld.global.nc.f64 	%fd1386, [%rd7+5600];
	ld.global.nc.f64 	%fd1385, [%rd7+6400];
	ld.global.nc.f64 	%fd1384, [%rd7+7200];
$L__BB265_2:
	bar.sync 	0;
	setp.gt.u32 	%p2, %r1, 99;
	ld.const.f64 	%fd21, [const_DofToQuad];
	ld.const.f64 	%fd22, [const_DofToQuad+8];
	ld.const.f64 	%fd23, [const_DofToQuad+16];
	ld.const.f64 	%fd24, [const_DofToQuad+24];
	ld.const.f64 	%fd25, [const_DofToQuad+32];
	ld.const.f64 	%fd26, [const_DofToQuad+40];
	ld.const.f64 	%fd27, [const_DofToQuad+48];
	ld.const.f64 	%fd28, [const_DofToQuad+56];
	ld.const.f64 	%fd29, [const_DofToQuad+64];
	ld.const.f64 	%fd30, [const_DofToQuad+72];
	mov.u32 	%r13, _ZZ42massMatrixMultiplyMonolithicConstantKernelILi10ELi13ELi1EEviPKdS1_S1_S1_PdE6s_tmp1;
	mad.lo.s32 	%r4, %r2, 17576, %r13;
	mul.lo.s16 	%rs6, %rs1, 205;
	shr.u16 	%rs7, %rs6, 11;
	cvt.u32.u16 	%r5, %rs7;
	mul.wide.u16 	%r14, %rs7, 104;
	add.s32 	%r6, %r4, %r14;
	mul.wide.u16 	%r15, %rs2, 8;
	add.s32 	%r7, %r6, %r15;
	@%p2 bra 	$L__BB265_4;
	fma.rn.f64 	%fd209, %fd21, %fd1393, 0d0000000000000000;
	fma.rn.f64 	%fd210, %fd22, %fd1392, %fd209;
	fma.rn.f64 	%fd211, %fd23, %fd1391, %fd210;
	fma.rn.f64 	%fd212, %fd24, %fd1390, %fd211;
	fma.rn.f64 	%fd213, %fd25, %fd1389, %fd212;
	fma.rn.f64 	%fd214, %fd26, %fd1388, %fd213;
	fma.rn.f64 	%fd215, %fd27, %fd1387, %fd214;
	fma.rn.f64 	%fd216, %fd28, %fd1386, %fd215;
	fma.rn.f64 	%fd217, %fd29, %fd1385, %fd216;
	fma.rn.f64 	%fd218, %fd30, %fd1384, %fd217;
	st.shared.f64 	[%r7], %fd218;
	ld.const.f64 	%fd219, [const_DofToQuad+80];
	fma.rn.f64 	%fd220, %fd219, %fd1393, 0d0000000000000000;
	ld.const.f64 	%fd221, [const_DofToQuad+88];
	fma.rn.f64 	%fd222, %fd221, %fd1392, %fd220;
	ld.const.f64 	%fd223, [const_DofToQuad+96];
	fma.rn.f64 	%fd224, %fd223, %fd1391, %fd222;
	ld.const.f64 	%fd225, [const_DofToQuad+104];
	fma.rn.f64 	%fd226, %fd225, %fd1390, %fd224;
	ld.const.f64 	%fd227, [const_DofToQuad+112];
	fma.rn.f64 	%fd228, %fd227, %fd1389, %fd226;
	ld.const.f64 	%fd229, [const_DofToQuad+120];
	fma.rn.f64 	%fd230, %fd229, %fd1388, %fd228;
	ld.const.f64 	%fd231, [const_DofToQuad+128];
	fma.rn.f64 	%fd232, %fd231, %fd1387, %fd230;
	ld.const.f64 	%fd233, [const_DofToQuad+136];
	fma.rn.f64 	%fd234, %fd233, %fd1386, %fd232;
	ld.const.f64 	%fd235, [const_DofToQuad+144];
	fma.rn.f64 	%fd236, %fd235, %fd1385, %fd234;
	ld.const.f64 	%fd237, [const_DofToQuad+152];
	fma.rn.f64 	%fd238, %fd237, %fd1384, %fd236;
	st.shared.f64 	[%r7+1352], %fd238;
	ld.const.f64 	%fd239, [const_DofToQuad+160];
	fma.rn.f64 	%fd240, %fd239, %fd1393, 0d0000000000000000;
	ld.const.f64 	%fd241, [const_DofToQuad+168];
	fma.rn.f64 	%fd242, %fd241, %fd1392, %fd240;
	ld.const.f64 	%fd243, [const_DofToQuad+176];
	fma.rn.f64 	%fd244, %fd243, %fd1391, %fd242;
	ld.const.f64 	%fd245, [const_DofToQuad+184];
	fma.rn.f64 	%fd246, %fd245, %fd1390, %fd244;
	ld.const.f64 	%fd247, [const_DofToQuad+192];
	fma.rn.f64 	%fd248, %fd247, %fd1389, %fd246;
	ld.const.f64 	%fd249, [const_DofToQuad+200];
	fma.rn.f64 	%fd250, %fd249, %fd1388, %fd248;
	ld.const.f64 	%fd251, [const_DofToQuad+208];
	fma.rn.f64 	%fd252, %fd251, %fd1387, %fd250;
	ld.const.f64 	%fd253, [const_DofToQuad+216];
	fma.rn.f64 	%fd254, %fd253, %fd1386, %fd252;
	ld.const.f64 	%fd255, [const_DofToQuad+224];
	fma.rn.f64 	%fd256, %fd255, %fd1385, %fd254;
	ld.const.f64 	%fd257, [const_DofToQuad+232];
	fma.rn.f64 	%fd258, %fd257, %fd1384, %fd256;
	st.shared.f64 	[%r7+2704], %fd258;
	ld.const.f64 	%fd259, [const_DofToQuad+240];
	fma.rn.f64 	%fd260, %fd259, %fd1393, 0d0000000000000000;
	ld.const.f64 	%fd261, [const_DofToQuad+248];
	fma.rn.f64 	%fd262, %fd261, %fd1392, %fd260;
	ld.const.f64 	%fd263, [const_DofToQuad+256];
	fma.rn.f64 	%fd264, %fd263, %fd1391, %fd262;
	ld.const.f64 	%fd265, [const_DofToQuad+264];
	fma.rn.f64 	%fd266, %fd265, %fd1390, %fd264;
	ld.const.f64 	%fd267, [const_DofToQuad+272];
	fma.rn.f64 	%fd268, %fd267, %fd1389, %fd266;
	ld.const.f64 	%fd269, [const_DofToQuad+280];
	fma.rn.f64 	%fd270, %fd269, %fd1388, %fd268;
	ld.const.f64 	%fd271, [const_DofToQuad+288];
	fma.rn.f64 	%fd272, %fd271, %fd1387, %fd270;
	ld.const.f64 	%fd273, [const_DofToQuad+296];
	fma.rn.f64 	%fd274, %fd273, %fd1386, %fd272;
	ld.const.f64 	%fd275, [const_DofToQuad+304];
	fma.rn.f64 	%fd276, %fd275, %fd1385, %fd274;
	ld.const.f64 	%fd277, [const_DofToQuad+312];
	fma.rn.f64 	%fd278, %fd277, %fd1384, %fd276;
	st.shared.f64 	[%r7+4056], %fd278;
	ld.const.f64 	%fd279, [const_DofToQuad+320];
	fma.rn.f64 	%fd280, %fd279, %fd1393, 0d0000000000000000;
	ld.const.f64 	%fd281, [const_DofToQuad+328];
	fma.rn.f64 	%fd282, %fd281, %fd1392, %fd280;
	ld.const.f64 	%fd283, [const_DofToQuad+336];
	fma.rn.f64 	%fd284, %fd283, %fd1391, %fd282;
	ld.const.f64 	%fd285, [const_DofToQuad+344];
	fma.rn.f64 	%fd286, %fd285, %fd1390, %fd284;
	ld.const.f64 	%fd287, [const_DofToQuad+352];
	fma.rn.f64 	%fd288, %fd287, %fd1389, %fd286;
	ld.const.f64 	%fd289, [const_DofToQuad+360];
	fma.rn.f64 	%fd290, %fd289, %fd1388, %fd288;
	ld.const.f64 	%fd291, [const_DofToQuad+368];
	fma.rn.f64 	%fd292, %fd291, %fd1387, %fd290;
	ld.const.f64 	%fd293, [const_DofToQuad+376];
	fma.rn.f64 	%fd294, %fd293, %fd1386, %fd292;
	ld.const.f64 	%fd295, [const_DofToQuad+384];
	fma.rn.f64 	%fd296, %fd295, %fd1385, %fd294;
	ld.const.f64 	%fd297, [const_DofToQuad+392];
	fma.rn.f64 	%fd298, %fd297, %fd1384, %fd296;
	st.shared.f64 	[%r7+5408], %fd298;
	ld.const.f64 	%fd299, [const_DofToQuad+400];
	fma.rn.f64 	%fd300, %fd299, %fd1393, 0d0000000000000000;
	ld.const.f64 	%fd301, [const_DofToQuad+408];
	fma.rn.f64 	%fd302, %fd301, %fd1392, %fd300;
	ld.const.f64 	%fd303, [const_DofToQuad+416];
	fma.rn.f64 	%fd304, %fd303, %fd1391, %fd302;
	ld.const.f64 	%fd305, [const_DofToQuad+424];
	fma.rn.f64 	%fd306, %fd305, %fd1390, %fd304;
	ld.const.f64 	%fd307, [const_DofToQuad+432];
	fma.rn.f64 	%fd308, %fd307, %fd1389, %fd306;
	ld.const.f64 	%fd309, [const_DofToQuad+440];
	fma.rn.f64 	%fd310, %fd309, %fd1388, %fd308;
	ld.const.f64 	%fd311, [const_DofToQuad+448];
	fma.rn.f64 	%fd312, %fd311, %fd1387, %fd310;
	ld.const.f64 	%fd313, [const_DofToQuad+456];
	fma.rn.f64 	%fd314, %fd313, %fd1386, %fd312;
	ld.const.f64 	%fd315, [const_DofToQuad+464];
	fma.rn.f64 	%fd316, %fd315, %fd1385, %fd314;
	ld.const.f64 	%fd317, [const_DofToQuad+472];
	fma.rn.f64 	%fd318, %fd317, %fd1384, %fd316;
	st.shared.f64 	[%r7+6760], %fd318;
	ld.const.f64 	%fd319, [const_DofToQuad+480];
	fma.rn.f64 	%fd320, %fd319, %fd1393, 0d0000000000000000;
	ld.const.f64 	%fd321, [const_DofToQuad+488];
	fma.rn.f64 	%fd322, %fd321, %fd1392, %fd320;
	ld.const.f64 	%fd323, [const_DofToQuad+496];
	fma.rn.f64 	%fd324, %fd323, %fd1391, %fd322;
	ld.const.f64 	%fd325, [const_DofToQuad+504];
	fma.rn.f64 	%fd326, %fd325, %fd1390, %fd324;
	ld.const.f64 	%fd327, [const_DofToQuad+512];
	fma.rn.f64 	%fd328, %fd327, %fd1389, %fd326;
	ld.const.f64 	%fd329, [const_DofToQuad+520];
	fma.rn.f64 	%fd330, %fd329, %fd1388, %fd328;
	ld.const.f64 	%fd331, [const_DofToQuad+528];
	fma.rn.f64 	%fd332, %fd331, %fd1387, %fd330;
	ld.const.f64 	%fd333, [const_DofToQuad+536];
	fma.rn.f64 	%fd334, %fd333, %fd1386, %fd332;
	ld.const.f64 	%fd335, [const_DofToQuad+544];
	fma.rn.f64 	%fd336, %fd335, %fd1385, %fd334;
	ld.const.f64 	%fd337, [const_DofToQuad+552];
	fma.rn.f64 	%fd338, %fd337, %fd1384, %fd336;
	st.shared.f64 	[%r7+8112], %fd338;
	ld.const.f64 	%fd339, [const_DofToQuad+560];
	fma.rn.f64 	%fd340, %fd339, %fd1393, 0d0000000000000000;
	ld.const.f64 	%fd341, [const_DofToQuad+568];
	fma.rn.f64 	%fd342, %fd341, %fd1392, %fd340;
	ld.const.f64 	%fd343, [const_DofToQuad+576];
	fma.rn.f64 	%fd344, %fd343, %fd1391, %fd342;
	ld.const.f64 	%fd345, [const_DofToQuad+584];
	fma.rn.f64 	%fd346, %fd345, %fd1390, %fd344;
	ld.const.f64 	%fd347, [const_DofToQuad+592];
	fma.rn.f64 	%fd348, %fd347, %fd1389, %fd346;
	ld.const.f64 	%fd349, [const_DofToQuad+600];
	fma.rn.f64 	%fd350, %fd349, %fd1388, %fd348;
	ld.const.f64 	%fd351, [const_DofToQuad+608];
	fma.rn.f64 	%fd352, %fd351, %fd1387, %fd350;
	ld.const.f64 	%fd353, [const_DofToQuad+616];
	fma.rn.f64 	%fd354, %fd353, %fd1386, %fd352;
	ld.const.f64 	%fd355, [const_DofToQuad+624];
	fma.rn.f64 	%fd356, %fd355, %fd1385, %fd354;
	ld.const.f64 	%fd357, [const_DofToQuad+632];
	fma.rn.f64 	%fd358, %fd357, %fd1384, %fd356;
	st.shared.f64 	[%r7+9464], %fd358;
	ld.const.f64 	%fd359, [const_DofToQuad+640];
	fma.rn.f64 	%fd360, %fd359, %fd1393, 0d0000000000000000;
	ld.const.f64 	%fd361, [const_DofToQuad+648];
	fma.rn.f64 	%fd362, %fd361, %fd1392, %fd360;
	ld.const.f64 	%fd363, [const_DofToQuad+656];
	fma.rn.f64 	%fd364, %fd363, %fd1391, %fd362;
	ld.const.f64 	%fd365, [const_DofToQuad+664];
	fma.rn.f64 	%fd366, %fd365, %fd1390, %fd364;
	ld.const.f64 	%fd367, [const_DofToQuad+672];
	fma.rn.f64 	%fd368, %fd367, %fd1389, %fd366;
	ld.const.f64 	%fd369, [const_DofToQuad+680];
	fma.rn.f64 	%fd370, %fd369, %fd1388, %fd368;
	ld.const.f64 	%fd371, [const_DofToQuad+688];
	fma.rn.f64 	%fd372, %fd371, %fd1387, %fd370;
	ld.const.f64 	%fd373, [const_DofToQuad+696];
	fma.rn.f64 	%fd374, %fd373, %fd1386, %fd372;
	ld.const.f64 	%fd375, [const_DofToQuad+704];
	fma.rn.f64 	%fd376, %fd375, %fd1385, %fd374;
	ld.const.f64 	%fd377, [const_DofToQuad+712];
	fma.rn.f64 	%fd378, %fd377, %fd1384, %fd376;
	st.shared.f64 	[%r7+10816], %fd378;
	ld.const.f64 	%fd379, [const_DofToQuad+720];
	fma.rn.f64 	%fd380, %fd379, %fd1393, 0d0000000000000000;
	ld.const.f64 	%fd381, [const_DofToQuad+728];
	fma.rn.f64 	%fd382, %fd381, %fd1392, %fd380;
	ld.const.f64 	%fd383, [const_DofToQuad+736];
	fma.rn.f64 	%fd384, %fd383, %fd1391, %fd382;
	ld.const.f64 	%fd385, [const_DofToQuad+744];
	fma.rn.f64 	%fd386, %fd385, %fd1390, %fd384;
	ld.const.f64 	%fd387, [const_DofToQuad+752];
	fma.rn.f64 	%fd388, %fd387, %fd1389, %fd386;
	ld.const.f64 	%fd389, [const_DofToQuad+760];
	fma.rn.f64 	%fd390, %fd389, %fd1388, %fd388;
	ld.const.f64 	%fd391, [const_DofToQuad+768];
	fma.rn.f64 	%fd392, %fd391, %fd1387, %fd390;
	ld.const.f64 	%fd393, [const_DofToQuad+776];
	fma.rn.f64 	%fd394, %fd393, %fd1386, %fd392;
	ld.const.f64 	%fd395, [const_DofToQuad+784];
	fma.rn.f64 	%fd396, %fd395, %fd1385, %fd394;
	ld.const.f64 	%fd397, [const_DofToQuad+792];
	fma.rn.f64 	%fd398, %fd397, %fd1384, %fd396;
	st.shared.f64 	[%r7+12168], %fd398;
	ld.const.f64 	%fd399, [const_DofToQuad+800];
	fma.rn.f64 	%fd400, %fd399, %fd1393, 0d0000000000000000;
	ld.const.f64 	%fd401, [const_DofToQuad+808];
	fma.rn.f64 	%fd402, %fd401, %fd1392, %fd400;
	ld.const.f64 	%fd403, [const_DofToQuad+816];
	fma.rn.f64 	%fd404, %fd403, %fd1391, %fd402;
	ld.const.f64 	%fd405, [const_DofToQuad+824];
	fma.rn.f64 	%fd406, %fd405, %fd1390, %fd404;
	ld.const.f64 	%fd407, [const_DofToQuad+832];
	fma.rn.f64 	%fd408, %fd407, %fd1389, %fd406;
	ld.const.f64 	%fd409, [const_DofToQuad+840];
	fma.rn.f64 	%fd410, %fd409, %fd1388, %fd408;
	ld.const.f64 	%fd411, [const_DofToQuad+848];
	fma.rn.f64 	%fd412, %fd411, %fd1387, %fd410;
	ld.const.f64 	%fd413, [const_DofToQuad+856];
	fma.rn.f64 	%fd414, %fd413, %fd1386, %fd412;
	ld.const.f64 	%fd415, [const_DofToQuad+864];
	fma.rn.f64 	%fd416, %fd415, %fd1385, %fd414;
	ld.const.f64 	%fd417, [const_DofToQuad+872];
	fma.rn.f64 	%fd418, %fd417, %fd1384, %fd416;
	st.shared.f64 	[%r7+13520], %fd418;
	ld.const.f64 	%fd419, [const_DofToQuad+880];
	fma.rn.f64 	%fd420, %fd419, %fd1393, 0d0000000000000000;
	ld.const.f64 	%fd421, [const_DofToQuad+888];
	fma.rn.f64 	%fd422, %fd421, %fd1392, %fd420;
	ld.const.f64 	%fd423, [const_DofToQuad+896];
	fma.rn.f64 	%fd424, %fd423, %fd1391, %fd422;
	ld.const.f64 	%fd425, [const_DofToQuad+904];
	fma.rn.f64 	%fd426, %fd425, %fd1390, %fd424;
	ld.const.f64 	%fd427, [const_DofToQuad+912];
	fma.rn.f64 	%fd428, %fd427, %fd1389, %fd426;
	ld.const.f64 	%fd429, [const_DofToQuad+920];
	fma.rn.f64 	%fd430, %fd429, %fd1388, %fd428;
	ld.const.f64 	%fd431, [const_DofToQuad+928];
	fma.rn.f64 	%fd432, %fd431, %fd1387, %fd430;
	ld.const.f64 	%fd433, [const_DofToQuad+936];
	fma.rn.f64 	%fd434, %fd433, %fd1386, %fd432;
	ld.const.f64 	%fd435, [const_DofToQuad+944];
	fma.rn.f64 	%fd436, %fd435, %fd1385, %fd434;
	ld.const.f64 	%fd437, [const_DofToQuad+952];
	fma.rn.f64 	%fd438, %fd437, %fd1384, %fd436;
	st.shared.f64 	[%r7+14872], %fd438;
	ld.const.f64 	%fd439, [const_DofToQuad+960];
	fma.rn.f64 	%fd440, %fd439, %fd1393, 0d0000000000000000;
	ld.const.f64 	%fd441, [const_DofToQuad+968];
	fma.rn.f64 	%fd442, %fd441, %fd1392, %fd440;
	ld.const.f64 	%fd443, [const_DofToQuad+976];
	fma.rn.f64 	%fd444, %fd443, %fd1391, %fd442;
	ld.const.f64 	%fd445, [const_DofToQuad+984];
	fma.rn.f64 	%fd446, %fd445, %fd1390, %fd444;
	ld.const.f64 	%fd447, [const_DofToQuad+992];
	fma.rn.f64 	%fd448, %fd447, %fd1389, %fd446;
	ld.const.f64 	%fd449, [const_DofToQuad+1000];
	fma.rn.f64 	%fd450, %fd449, %fd1388, %fd448;
	ld.const.f64 	%fd451, [const_DofToQuad+1008];
	fma.rn.f64 	%fd452, %fd451, %fd1387, %fd450;
	ld.const.f64 	%fd453, [const_DofToQuad+1016];
	fma.rn.f64 	%fd454, %fd453, %fd1386, %fd452;
	ld.const.f64 	%fd455, [const_DofToQuad+1024];
	fma.rn.f64 	%fd456, %fd455, %fd1385, %fd454;
	ld.const.f64 	%fd457, [const_DofToQuad+1032];
	fma.rn.f64 	%fd458, %fd457, %fd1384, %fd456;
	st.shared.f64 	[%r7+16224], %fd458;
$L__BB265_4:
	bar.sync 	0;
	setp.gt.u32 	%p3, %r1, 129;
	mad.lo.s32 	%r16, %r5, 1248, %r6;
	add.s32 	%r8, %r16, %r15;
	@%p3 bra 	$L__BB265_6;
	ld.shared.f64 	%fd459, [%r8];
	ld.shared.f64 	%fd460, [%r8+104];
	ld.shared.f64 	%fd461, [%r8+208];
	ld.shared.f64 	%fd462, [%r8+312];
	ld.shared.f64 	%fd463, [%r8+416];
	ld.shared.f64 	%fd464, [%r8+520];
	ld.shared.f64 	%fd465, [%r8+624];
	ld.shared.f64 	%fd466, [%r8+728];
	ld.shared.f64 	%fd467, [%r8+832];
	ld.shared.f64 	%fd468, [%r8+936];
	fma.rn.f64 	%fd469, %fd21, %fd459, 0d0000000000000000;
	fma.rn.f64 	%fd470, %fd22, %fd460, %fd469;
	fma.rn.f64 	%fd471, %fd23, %fd461, %fd470;
	fma.rn.f64 	%fd472, %fd24, %fd462, %fd471;
	fma.rn.f64 	%fd473, %fd25, %fd463, %fd472;
	fma.rn.f64 	%fd474, %fd26, %fd464, %fd473;
	fma.rn.f64 	%fd475, %fd27, %fd465, %fd474;
	fma.rn.f64 	%fd476, %fd28, %fd466, %fd475;
	fma.rn.f64 	%fd477, %fd29, %fd467, %fd476;
	fma.rn.f64 	%fd478, %fd30, %fd468, %fd477;
	st.shared.f64 	[%r8], %fd478;
	ld.const.f64 	%fd479, [const_DofToQuad+80];
	fma.rn.f64 	%fd480, %fd479, %fd459, 0d0000000000000000;
	ld.const.f64 	%fd481, [const_DofToQuad+88];
	fma.rn.f64 	%fd482, %fd481, %fd460, %fd480;
	ld.const.f64 	%fd483, [const_DofToQuad+96];
	fma.rn.f64 	%fd484, %fd483, %fd461, %fd482;
	ld.const.f64 	%fd485, [const_DofToQuad+104];
	fma.rn.f64 	%fd486, %fd485, %fd462, %fd484;
	ld.const.f64 	%fd487, [const_DofToQuad+112];
	fma.rn.f64 	%fd488, %fd487, %fd463, %fd486;
	ld.const.f64 	%fd489, [const_DofToQuad+120];
	fma.rn.f64 	%fd490, %fd489, %fd464, %fd488;
	ld.const.f64 	%fd491, [const_DofToQuad+128];
	fma.rn.f64 	%fd492, %fd491, %fd465, %fd490;
	ld.const.f64 	%fd493, [const_DofToQuad+136];
	fma.rn.f64 	%fd494, %fd493, %fd466, %fd492;
	ld.const.f64 	%fd495, [const_DofToQuad+144];
	fma.rn.f64 	%fd496, %fd495, %fd467, %fd494;
	ld.const.f64 	%fd497, [const_DofToQuad+152];
	fma.rn.f64 	%fd498, %fd497, %fd468, %fd496;
	st.shared.f64 	[%r8+104], %fd498;
	ld.const.f64 	%fd499, [const_DofToQuad+160];
	fma.rn.f64 	%fd500, %fd499, %fd459, 0d0000000000000000;
	ld.const.f64 	%fd501, [const_DofToQuad+168];
	fma.rn.f64 	%fd502, %fd501, %fd460, %fd500;
	ld.const.f64 	%fd503, [const_DofToQuad+176];
	fma.rn.f64 	%fd504, %fd503, %fd461, %fd502;
	ld.const.f64 	%fd505, [const_DofToQuad+184];
	fma.rn.f64 	%fd506, %fd505, %fd462, %fd504;
	ld.const.f64 	%fd507, [const_DofToQuad+192];
	fma.rn.f64 	%fd508, %fd507, %fd463, %fd506;
	ld.const.f64 	%fd509, [const_DofToQuad+200];
	fma.rn.f64 	%fd510, %fd509, %fd464, %fd508;
	ld.const.f64 	%fd511, [const_DofToQuad+208];
	fma.rn.f64 	%fd512, %fd511, %fd465, %fd510;
	ld.const.f64 	%fd513, [const_DofToQuad+216];
	fma.rn.f64 	%fd514, %fd513, %fd466, %fd512;
	ld.const.f64 	%fd515, [const_DofToQuad+224];
	fma.rn.f64 	%fd516, %fd515, %fd467, %fd514;
	ld.const.f64 	%fd517, [const_DofToQuad+232];
	fma.rn.f64 	%fd518, %fd517, %fd468, %fd516;
	st.shared.f64 	[%r8+208], %fd518;
	ld.const.f64 	%fd519, [const_DofToQuad+240];
	fma.rn.f64 	%fd520, %fd519, %fd459, 0d0000000000000000;
	ld.const.f64 	%fd521, [const_DofToQuad+248];
	fma.rn.f64 	%fd522, %fd521, %fd460, %fd520;
	ld.const.f64 	%fd523, [const_DofToQuad+256];
	fma.rn.f64 	%fd524, %fd523, %fd461, %fd522;
	ld.const.f64 	%fd525, [const_DofToQuad+264];
	fma.rn.f64 	%fd526, %fd525, %fd462, %fd524;
	ld.const.f64 	%fd527, [const_DofToQuad+272];
	fma.rn.f64 	%fd528, %fd527, %fd463, %fd526;
	ld.const.f64 	%fd529, [const_DofToQuad+280];
	fma.rn.f64 	%fd530, %fd529, %fd464, %fd528;
	ld.const.f64 	%fd531, [const_DofToQuad+288];
	fma.rn.f64 	%fd532, %fd531, %fd465, %fd530;
	ld.const.f64 	%fd533, [const_DofToQuad+296];
	fma.rn.f64 	%fd534, %fd533, %fd466, %fd532;
	ld.const.f64 	%fd535, [const_DofToQuad+304];
	fma.rn.f64 	%fd536, %fd535, %fd467, %fd534;
	ld.const.f64 	%fd537, [const_DofToQuad+312];
	fma.rn.f64 	%fd538, %fd537, %fd468, %fd536;
	st.shared.f64 	[%r8+312], %fd538;
	ld.const.f64 	%fd539, [const_DofToQuad+320];
	fma.rn.f64 	%fd540, %fd539, %fd459, 0d0000000000000000;
	ld.const.f64 	%fd541, [const_DofToQuad+328];
	fma.rn.f64 	%fd542, %fd541, %fd460, %fd540;
	ld.const.f64 	%fd543, [const_DofToQuad+336];
	fma.rn.f64 	%fd544, %fd543, %fd461, %fd542;
	ld.const.f64 	%fd545, [const_DofToQuad+344];
	fma.rn.f64 	%fd546, %fd545, %fd462, %fd544;
	ld.const.f64 	%fd547, [const_DofToQuad+352];
	fma.rn.f64 	%fd548, %fd547, %fd463, %fd546;
	ld.const.f64 	%fd549, [const_DofToQuad+360];
	fma.rn.f64 	%fd550, %fd549, %fd464, %fd548;
	ld.const.f64 	%fd551, [const_DofToQuad+368];
	fma.rn.f64 	%fd552, %fd551, %fd465, %fd550;
	ld.const.f64 	%fd553, [const_DofToQuad+376];
	fma.rn.f64 	%fd554, %fd553, %fd466, %fd552;
	ld.const.f64 	%fd555, [const_DofToQuad+384];
	fma.rn.f64 	%fd556, %fd555, %fd467, %fd554;
	ld.const.f64 	%fd557, [const_DofToQuad+392];
	fma.rn.f64 	%fd558, %fd557, %fd468, %fd556;
	st.shared.f64 	[%r8+416], %fd558;
	ld.const.f64 	%fd559, [const_DofToQuad+400];
	fma.rn.f64 	%fd560, %fd559, %fd459, 0d0000000000000000;
	ld.const.f64 	%fd561, [const_DofToQuad+408];
	fma.rn.f64 	%fd562, %fd561, %fd460, %fd560;
	ld.const.f64 	%fd563, [const_DofToQuad+416];
	fma.rn.f64 	%fd564, %fd563, %fd461, %fd562;
	ld.const.f64 	%fd565, [const_DofToQuad+424];
	fma.rn.f64 	%fd566, %fd565, %fd462, %fd564;
	ld.const.f64 	%fd567, [const_DofToQuad+432];
	fma.rn.f64 	%fd568, %fd567, %fd463, %fd566;
	ld.const.f64 	%fd569, [const_DofToQuad+440];
	fma.rn.f64 	%fd570, %fd569, %fd464, %fd568;
	ld.const.f64 	%fd571, [const_DofToQuad+448];
	fma.rn.f64 	%fd572, %fd571, %fd465, %fd570;
	ld.const.f64 	%fd573, [const_DofToQuad+456];
	fma.rn.f64 	%fd574, %fd573, %fd466, %fd572;
	ld.const.f64 	%fd575, [const_DofToQuad+464];
	fma.rn.f64 	%fd576, %fd575, %fd467, %fd574;
	ld.const.f64 	%fd577, [const_DofToQuad+472];
	fma.rn.f64 	%fd578, %fd577, %fd468, %fd576;
	st.shared.f64 	[%r8+520], %fd578;
	ld.const.f64 	%fd579, [const_DofToQuad+480];
	fma.rn.f64 	%fd580, %fd579, %fd459, 0d0000000000000000;
	ld.const.f64 	%fd581, [const_DofToQuad+488];
	fma.rn.f64 	%fd582, %fd581, %fd460, %fd580;
	ld.const.f64 	%fd583, [const_DofToQuad+496];
	fma.rn.f64 	%fd584, %fd583, %fd461, %fd582;
	ld.const.f64 	%fd585, [const_DofToQuad+504];
	fma.rn.f64 	%fd586, %fd585, %fd462, %fd584;
	ld.const.f64 	%fd587, [const_DofToQuad+512];
	fma.rn.f64 	%fd588, %fd587, %fd463, %fd586;
	ld.const.f64 	%fd589, [const_DofToQuad+520];
	fma.rn.f64 	%fd590, %fd589, %fd464, %fd588;
	ld.const.f64 	%fd591, [const_DofToQuad+528];
	fma.rn.f64 	%fd592, %fd591, %fd465, %fd590;
	ld.const.f64 	%fd593, [const_DofToQuad+536];
	fma.rn.f64 	%fd594, %fd593, %fd466, %fd592;
	ld.const.f64 	%fd595, [const_DofToQuad+544];
	fma.rn.f64 	%fd596, %fd595, %fd467, %fd594;
	ld.const.f64 	%fd597, [const_DofToQuad+552];
	fma.rn.f64 	%fd598, %fd597, %fd468, %fd596;
	st.shared.f64 	[%r8+624], %fd598;
	ld.const.f64 	%fd599, [const_DofToQuad+560];
	fma.rn.f64 	%fd600, %fd599, %fd459, 0d0000000000000000;
	ld.const.f64 	%fd601, [const_DofToQuad+568];
	fma.rn.f64 	%fd602, %fd601, %fd460, %fd600;
	ld.const.f64 	%fd603, [const_DofToQuad+576];
	fma.rn.f64 	%fd604, %fd603, %fd461, %fd602;
	ld.const.f64 	%fd605, [const_DofToQuad+584];
	fma.rn.f64 	%fd606, %fd605, %fd462, %fd604;
	ld.const.f64 	%fd607, [const_DofToQuad+592];
	fma.rn.f64 	%fd608, %fd607, %fd463, %fd606;
	ld.const.f64 	%fd609, [const_DofToQuad+600];
	fma.rn.f64 	%fd610, %fd609, %fd464, %fd608;
	ld.const.f64 	%fd611, [const_DofToQuad+608];
	fma.rn.f64 	%fd612, %fd611, %fd465, %fd610;
	ld.const.f64 	%fd613, [const_DofToQuad+616];
	fma.rn.f64 	%fd614, %fd613, %fd466, %fd612;
	ld.const.f64 	%fd615, [const_DofToQuad+624];
	fma.rn.f64 	%fd616, %fd615, %fd467, %fd614;
	ld.const.f64 	%fd617, [const_DofToQuad+632];
	fma.rn.f64 	%fd618, %fd617, %fd468, %fd616;
	st.shared.f64 	[%r8+728], %fd618;
	ld.const.f64 	%fd619, [const_DofToQuad+640];
	fma.rn.f64 	%fd620, %fd619, %fd459, 0d0000000000000000;
	ld.const.f64 	%fd621, [const_DofToQuad+648];
	fma.rn.f64 	%fd622, %fd621, %fd460, %fd620;
	ld.const.f64 	%fd623, [const_DofToQuad+656];
	fma.rn.f64 	%fd624, %fd623, %fd461, %fd622;
	ld.const.f64 	%fd625, [const_DofToQuad+664];
	fma.rn.f64 	%fd626, %fd625, %fd462, %fd624;
	ld.const.f64 	%fd627, [const_DofToQuad+672];
	fma.rn.f64 	%fd628, %fd627, %fd463, %fd626;
	ld.const.f64 	%fd629, [const_DofToQuad+680];
	fma.rn.f64 	%fd630, %fd629, %fd464, %fd628;
	ld.const.f64 	%fd631, [const_DofToQuad+688];
	fma.rn.f64 	%fd632, %fd631, %fd465, %fd630;
	ld.const.f64 	%fd633, [const_DofToQuad+696];
	fma.rn.f64 	%fd634, %fd633, %fd466, %fd632;
	ld.const.f64 	%fd635, [const_DofToQuad+704];
	fma.rn.f64 	%fd636, %fd635, %fd467, %fd634;
	ld.const.f64 	%fd637, [const_DofToQuad+712];
	fma.rn.f64 	%fd638, %fd637, %fd468, %fd636;
	st.shared.f64 	[%r8+832], %fd638;
	ld.const.f64 	%fd639, [const_DofToQuad+720];
	fma.rn.f64 	%fd640, %fd639, %fd459, 0d0000000000000000;
	ld.const.f64 	%fd641, [const_DofToQuad+728];
	fma.rn.f64 	%fd642, %fd641, %fd460, %fd640;
	ld.const.f64 	%fd643, [const_DofToQuad+736];
	fma.rn.f64 	%fd644, %fd643, %fd461, %fd642;
	ld.const.f64 	%fd645, [const_DofToQuad+744];
	fma.rn.f64 	%fd646, %fd645, %fd462, %fd644;
	ld.const.f64 	%fd647, [const_DofToQuad+752];
	fma.rn.f64 	%fd648, %fd647, %fd463, %fd646;
	ld.const.f64 	%fd649, [const_DofToQuad+760];
	fma.rn.f64 	%fd650, %fd649, %fd464, %fd648;
	ld.const.f64 	%fd651, [const_DofToQuad+768];
	fma.rn.f64 	%fd652, %fd651, %fd465, %fd650;
	ld.const.f64 	%fd653, [const_DofToQuad+776];
	fma.rn.f64 	%fd654, %fd653, %fd466, %fd652;
	ld.const.f64 	%fd655, [const_DofToQuad+784];
	fma.rn.f64 	%fd656, %fd655, %fd467, %fd654;
	ld.const.f64 	%fd657, [const_DofToQuad+792];
	fma.rn.f64 	%fd658, %fd657, %fd468, %fd656;
	st.shared.f64 	[%r8+936], %fd658;
	ld.const.f64 	%fd659, [const_DofToQuad+800];
	fma.rn.f64 	%fd660, %fd659, %fd459, 0d0000000000000000;
	ld.const.f64 	%fd661, [const_DofToQuad+808];
	fma.rn.f64 	%fd662, %fd661, %fd460, %fd660;
	ld.const.f64 	%fd663, [const_DofToQuad+816];
	fma.rn.f64 	%fd664, %fd663, %fd461, %fd662;
	ld.const.f64 	%fd665, [const_DofToQuad+824];
	fma.rn.f64 	%fd666, %fd665, %fd462, %fd664;
	ld.const.f64 	%fd667, [const_DofToQuad+832];
	fma.rn.f64 	%fd668, %fd667, %fd463, %fd666;
	ld.const.f64 	%fd669, [const_DofToQuad+840];
	fma.rn.f64 	%fd670, %fd669, %fd464, %fd668;
	ld.const.f64 	%fd671, [const_DofToQuad+848];
	fma.rn.f64 	%fd672, %fd671, %fd465, %fd670;
	ld.const.f64 	%fd673, [const_DofToQuad+856];
	fma.rn.f64 	%fd674, %fd673, %fd466, %fd672;
	ld.const.f64 	%fd675, [const_DofToQuad+864];
	fma.rn.f64 	%fd676, %fd675, %fd467, %fd674;
	ld.const.f64 	%fd677, [const_DofToQuad+872];
	fma.rn.f64 	%fd678, %fd677, %fd468, %fd676;
	st.shared.f64 	[%r8+1040], %fd678;
	ld.const.f64 	%fd679, [const_DofToQuad+880];
	fma.rn.f64 	%fd680, %fd679, %fd459, 0d0000000000000000;
	ld.const.f64 	%fd681, [const_DofToQuad+888];
	fma.rn.f64 	%fd682, %fd681, %fd460, %fd680;
	ld.const.f64 	%fd683, [const_DofToQuad+896];
	fma.rn.f64 	%fd684, %fd683, %fd461, %fd682;
	ld.const.f64 	%fd685, [const_DofToQuad+904];
	fma.rn.f64 	%fd686, %fd685, %fd462, %fd684;
	ld.const.f64 	%fd687, [const_DofToQuad+912];
	fma.rn.f64 	%fd688, %fd687, %fd463, %fd686;
	ld.const.f64 	%fd689, [const_DofToQuad+920];
	fma.rn.f64 	%fd690, %fd689, %fd464, %fd688;
	ld.const.f64 	%fd691, [const_DofToQuad+928];
	fma.rn.f64 	%fd692, %fd691, %fd465, %fd690;
	ld.const.f64 	%fd693, [const_DofToQuad+936];
	fma.rn.f64 	%fd694, %fd693, %fd466, %fd692;
	ld.const.f64 	%fd695, [const_DofToQuad+944];
	fma.rn.f64 	%fd696, %fd695, %fd467, %fd694;
	ld.const.f64 	%fd697, [const_DofToQuad+952];
	fma.rn.f64 	%fd698, %fd697, %fd468, %fd696;
	st.shared.f64 	[%r8+1144], %fd698;
	ld.const.f64 	%fd699, [const_DofToQuad+960];
	fma.rn.f64 	%fd700, %fd699, %fd459, 0d0000000000000000;
	ld.const.f64 	%fd701, [const_DofToQuad+968];
	fma.rn.f64 	%fd702, %fd701, %fd460, %fd700;
	ld.const.f64 	%fd703, [const_DofToQuad+976];
	fma.rn.f64 	%fd704, %fd703, %fd461, %fd702;
	ld.const.f64 	%fd705, [const_DofToQuad+984];
	fma.rn.f64 	%fd706, %fd705, %fd462, %fd704;
	ld.const.f64 	%fd707, [const_DofToQuad+992];
	fma.rn.f64 	%fd708, %fd707, %fd463, %fd706;
	ld.const.f64 	%fd709, [const_DofToQuad+1000];
	fma.rn.f64 	%fd710, %fd709, %fd464, %fd708;
	ld.const.f64 	%fd711, [const_DofToQuad+1008];
	fma.rn.f64 	%fd712, %fd711, %fd465, %fd710;
	ld.const.f64 	%fd713, [const_DofToQuad+1016];
	fma.rn.f64 	%fd714, %fd713, %fd466, %fd712;
	ld.const.f64 	%fd715, [const_DofToQuad+1024];
	fma.rn.f64 	%fd716, %fd715, %fd467, %fd714;
	ld.const.f64 	%fd717, [const_DofToQuad+1032];
	fma.rn.f64 	%fd718, %fd717, %fd468, %fd716;
	st.shared.f64 	[%r8+1248], %fd718;
$L__BB265_6:
	setp.ge.s32 	%p4, %r3, %r10;
	bar.sync 	0;
	mul.hi.u16 	%rs8, %rs1, 5042;
	mul.lo.s16 	%rs9, %rs8, 13;
	sub.s16 	%rs10, %rs1, %rs9;
	mul.wide.u16 	%r18, %rs8, 1352;
	add.s32 	%r19, %r4, %r18;
	mul.wide.u16 	%r20, %rs10, 104;
	add.s32 	%r9, %r19, %r20;
	ld.shared.f64 	%fd31, [%r9];
	ld.shared.f64 	%fd32, [%r9+8];
	ld.shared.f64 	%fd33, [%r9+16];
	ld.shared.f64 	%fd34, [%r9+24];
	ld.shared.f64 	%fd35, [%r9+32];
	ld.shared.f64 	%fd36, [%r9+40];
	ld.shared.f64 	%fd37, [%r9+48];
	ld.shared.f64 	%fd38, [%r9+56];
	ld.shared.f64 	%fd39, [%r9+64];
	ld.shared.f64 	%fd40, [%r9+72];
	mul.lo.s32 	%r21, %r3, 2197;
	mad.lo.s32 	%r22, %r1, 13, %r21;
	fma.rn.f64 	%fd720, %fd21, %fd31, 0d0000000000000000;
	fma.rn.f64 	%fd721, %fd22, %fd32, %fd720;
	fma.rn.f64 	%fd722, %fd23, %fd33, %fd721;
	fma.rn.f64 	%fd723, %fd24, %fd34, %fd722;
	fma.rn.f64 	%fd724, %fd25, %fd35, %fd723;
	fma.rn.f64 	%fd725, %fd26, %fd36, %fd724;
	fma.rn.f64 	%fd726, %fd27, %fd37, %fd725;
	fma.rn.f64 	%fd727, %fd28, %fd38, %fd726;
	fma.rn.f64 	%fd728, %fd29, %fd39, %fd727;
	fma.rn.f64 	%fd41, %fd30, %fd40, %fd728;
	cvta.to.global.u64 	%rd8, %rd2;
	mul.wide.s32 	%rd9, %r22, 8;
	add.s64 	%rd1, %rd8, %rd9;
	mov.f64 	%fd1394, 0d0000000000000000;
	@%p4 bra 	$L__BB265_8;
	ld.global.nc.f64 	%fd1394, [%rd1];
$L__BB265_8:
	setp.ge.s32 	%p5, %r3, %r10;
	mul.f64 	%fd1416, %fd41, %fd1394;
	ld.const.f64 	%fd45, [const_DofToQuad+80];
	fma.rn.f64 	%fd730, %fd45, %fd31, 0d0000000000000000;
	ld.const.f64 	%fd46, [const_DofToQuad+88];
	fma.rn.f64 	%fd731, %fd46, %fd32, %fd730;
	ld.const.f64 	%fd47, [const_DofToQuad+96];
	fma.rn.f64 	%fd732, %fd47, %fd33, %fd731;
	ld.const.f64 	%fd733, [const_DofToQuad+104];
	fma.rn.f64 	%fd734, %fd733, %fd34, %fd732;
	ld.const.f64 	%fd735, [const_DofToQuad+112];
	fma.rn.f64 	%fd736, %fd735, %fd35, %fd734;
	ld.const.f64 	%fd48, [const_DofToQuad+120];
	fma.rn.f64 	%fd737, %fd48, %fd36, %fd736;
	ld.const.f64 	%fd49, [const_DofToQuad+128];
	fma.rn.f64 	%fd738, %fd49, %fd37, %fd737;
	ld.const.f64 	%fd50, [const_DofToQuad+136];
	fma.rn.f64 	%fd739, %fd50, %fd38, %fd738;
	ld.const.f64 	%fd51, [const_DofToQuad+144];
	fma.rn.f64 	%fd740, %fd51, %fd39, %fd739;
	ld.const.f64 	%fd741, [const_DofToQuad+152];
	fma.rn.f64 	%fd52, %fd741, %fd40, %fd740;
	mov.f64 	%fd1395, 0d0000000000000000;
	@%p5 bra 	$L__BB265_10;
	ld.global.nc.f64 	%fd1395, [%rd1+8];
$L__BB265_10:
	setp.ge.s32 	%p6, %r3, %r10;
	mul.f64 	%fd1415, %fd52, %fd1395;
	ld.const.f64 	%fd56, [const_DofToQuad+160];
	fma.rn.f64 	%fd743, %fd56, %fd31, 0d0000000000000000;
	ld.const.f64 	%fd57, [const_DofToQuad+168];
	fma.rn.f64 	%fd744, %fd57, %fd32, %fd743;
	ld.const.f64 	%fd58, [const_DofToQuad+176];
	fma.rn.f64 	%fd745, %fd58, %fd33, %fd744;
	ld.const.f64 	%fd746, [const_DofToQuad+184];
	fma.rn.f64 	%fd747, %fd746, %fd34, %fd745;
	ld.const.f64 	%fd59, [const_DofToQuad+192];
	fma.rn.f64 	%fd748, %fd59, %fd35, %fd747;
	ld.const.f64 	%fd60, [const_DofToQuad+200];
	fma.rn.f64 	%fd749, %fd60, %fd36, %fd748;
	ld.const.f64 	%fd61, [const_DofToQuad+208];
	fma.rn.f64 	%fd750, %fd61, %fd37, %fd749;
	ld.const.f64 	%fd62, [const_DofToQuad+216];
	fma.rn.f64 	%fd751, %fd62, %fd38, %fd750;
	ld.const.f64 	%fd63, [const_DofToQuad+224];
	fma.rn.f64 	%fd752, %fd63, %fd39, %fd751;
	ld.const.f64 	%fd753, [const_DofToQuad+232];
	fma.rn.f64 	%fd64, %fd753, %fd40, %fd752;
	mov.f64 	%fd1396, 0d0000000000000000;
	@%p6 bra 	$L__BB265_12;
	ld.global.nc.f64 	%fd1396, [%rd1+16];
$L__BB265_12:
	setp.ge.s32 	%p7, %r3, %r10;
	mul.f64 	%fd1414, %fd64, %fd1396;
	ld.const.f64 	%fd68, [const_DofToQuad+240];
	fma.rn.f64 	%fd755, %fd68, %fd31, 0d0000000000000000;
	ld.const.f64 	%fd69, [const_DofToQuad+248];
	fma.rn.f64 	%fd756, %fd69, %fd32, %fd755;
	ld.const.f64 	%fd70, [const_DofToQuad+256];
	fma.rn.f64 	%fd757, %fd70, %fd33, %fd756;
	ld.const.f64 	%fd758, [const_DofToQuad+264];
	fma.rn.f64 	%fd759, %fd758, %fd34, %fd757;
	ld.const.f64 	%fd71, [const_DofToQuad+272];
	fma.rn.f64 	%fd760, %fd71, %fd35, %fd759;
	ld.const.f64 	%fd72, [const_DofToQuad+280];
	fma.rn.f64 	%fd761, %fd72, %fd36, %fd760;
	ld.const.f64 	%fd73, [const_DofToQuad+288];
	fma.rn.f64 	%fd762, %fd73, %fd37, %fd761;
	ld.const.f64 	%fd74, [const_DofToQuad+296];
	fma.rn.f64 	%fd763, %fd74, %fd38, %fd762;
	ld.const.f64 	%fd75, [const_DofToQuad+304];
	fma.rn.f64 	%fd764, %fd75, %fd39, %fd763;
	ld.const.f64 	%fd765, [const_DofToQuad+312];
	fma.rn.f64 	%fd76, %fd765, %fd40, %fd764;
	mov.f64 	%fd1397, 0d0000000000000000;
	@%p7 bra 	$L__BB265_14;
	ld.global.nc.f64 	%fd1397, [%rd1+24];
$L__BB265_14:
	setp.ge.s32 	%p8, %r3, %r10;
	mul.f64 	%fd1413, %fd76, %fd1397;
	ld.const.f64 	%fd80, [const_DofToQuad+320];
	fma.rn.f64 	%fd767, %fd80, %fd31, 0d0000000000000000;
	ld.const.f64 	%fd81, [const_DofToQuad+328];
	fma.rn.f64 	%fd768, %fd81, %fd32, %fd767;
	ld.const.f64 	%fd82, [const_DofToQuad+336];
	fma.rn.f64 	%fd769, %fd82, %fd33, %fd768;
	ld.const.f64 	%fd770, [const_DofToQuad+344];
	fma.rn.f64 	%fd771, %fd770, %fd34, %fd769;
	ld.const.f64 	%fd83, [const_DofToQuad+352];
	fma.rn.f64 	%fd772, %fd83, %fd35, %fd771;
	ld.const.f64 	%fd84, [const_DofToQuad+360];
	fma.rn.f64 	%fd773, %fd84, %fd36, %fd772;
	ld.const.f64 	%fd85, [const_DofToQuad+368];
	fma.rn.f64 	%fd774, %fd85, %fd37, %fd773;
	ld.const.f64 	%fd86, [const_DofToQuad+376];
	fma.rn.f64 	%fd775, %fd86, %fd38, %fd774;
	ld.const.f64 	%fd87, [const_DofToQuad+384];
	fma.rn.f64 	%fd776, %fd87, %fd39, %fd775;
	ld.const.f64 	%fd777, [const_DofToQuad+392];
	fma.rn.f64 	%fd88, %fd777, %fd40, %fd776;
	mov.f64 	%fd1398, 0d0000000000000000;
	@%p8 bra 	$L__BB265_16;
	ld.global.nc.f64 	%fd1398, [%rd1+32];
$L__BB265_16:
	setp.ge.s32 	%p9, %r3, %r10;
	mul.f64 	%fd1412, %fd88, %fd1398;
	ld.const.f64 	%fd779, [const_DofToQuad+400];
	fma.rn.f64 	%fd780, %fd779, %fd31, 0d0000000000000000;
	ld.const.f64 	%fd92, [const_DofToQuad+408];
	fma.rn.f64 	%fd781, %fd92, %fd32, %fd780;
	ld.const.f64 	%fd93, [const_DofToQuad+416];
	fma.rn.f64 	%fd782, %fd93, %fd33, %fd781;
	ld.const.f64 	%fd783, [const_DofToQuad+424];
	fma.rn.f64 	%fd784, %fd783, %fd34, %fd782;
	ld.const.f64 	%fd94, [const_DofToQuad+432];
	fma.rn.f64 	%fd785, %fd94, %fd35, %fd784;
	ld.const.f64 	%fd95, [const_DofToQuad+440];
	fma.rn.f64 	%fd786, %fd95, %fd36, %fd785;
	ld.const.f64 	%fd96, [const_DofToQuad+448];
	fma.rn.f64 	%fd787, %fd96, %fd37, %fd786;
	ld.const.f64 	%fd97, [const_DofToQuad+456];
	fma.rn.f64 	%fd788, %fd97, %fd38, %fd787;
	ld.const.f64 	%fd98, [const_DofToQuad+464];
	fma.rn.f64 	%fd789, %fd98, %fd39, %fd788;
	ld.const.f64 	%fd790, [const_DofToQuad+472];
	fma.rn.f64 	%fd99, %fd790, %fd40, %fd789;
	mov.f64 	%fd1399, 0d0000000000000000;
	@%p9 bra 	$L__BB265_18;
	ld.global.nc.f64 	%fd1399, [%rd1+40];
$L__BB265_18:
	mul.f64 	%fd1411, %fd99, %fd1399;
	ld.const.f64 	%fd792, [const_DofToQuad+480];
	fma.rn.f64 	%fd793, %fd792, %fd31, 0d0000000000000000;
	ld.const.f64 	%fd103, [const_DofToQuad+488];
	fma.rn.f64 	%fd794, %fd103, %fd32, %fd793;
	ld.const.f64 	%fd104, [const_DofToQuad+496];
	fma.rn.f64 	%fd795, %fd104, %fd33, %fd794;
	ld.const.f64 	%fd796, [const_DofToQuad+504];
	fma.rn.f64 	%fd797, %fd796, %fd34, %fd795;
	ld.const.f64 	%fd105, [const_DofToQuad+512];
	fma.rn.f64 	%fd798, %fd105, %fd35, %fd797;
	ld.const.f64 	%fd106, [const_DofToQuad+520];
	fma.rn.f64 	%fd799, %fd106, %fd36, %fd798;
	ld.const.f64 	%fd107, [const_DofToQuad+528];
	fma.rn.f64 	%fd800, %fd107, %fd37, %fd799;
	ld.const.f64 	%fd108, [const_DofToQuad+536];
	fma.rn.f64 	%fd801, %fd108, %fd38, %fd800;
	ld.const.f64 	%fd109, [const_DofToQuad+544];
	fma.rn.f64 	%fd802, %fd109, %fd39, %fd801;
	ld.const.f64 	%fd803, [const_DofToQuad+552];
	fma.rn.f64 	%fd110, %fd803, %fd40, %fd802;
	mov.f64 	%fd1400, 0d0000000000000000;
	@%p9 bra 	$L__BB265_20;
	ld.global.nc.f64 	%fd1400, [%rd1+48];
$L__BB265_20:
	mul.f64 	%fd1410, %fd110, %fd1400;
	ld.const.f64 	%fd114, [const_DofToQuad+560];
	fma.rn.f64 	%fd805, %fd114, %fd31, 0d0000000000000000;
	ld.const.f64 	%fd115, [const_DofToQuad+568];
	fma.rn.f64 	%fd806, %fd115, %fd32, %fd805;
	ld.const.f64 	%fd116, [const_DofToQuad+576];
	fma.rn.f64 	%fd807, %fd116, %fd33, %fd806;
	ld.const.f64 	%fd808, [const_DofToQuad+584];
	fma.rn.f64 	%fd809, %fd808, %fd34, %fd807;
	ld.const.f64 	%fd117, [const_DofToQuad+592];
	fma.rn.f64 	%fd810, %fd117, %fd35, %fd809;
	ld.const.f64 	%fd118, [const_DofToQuad+600];
	fma.rn.f64 	%fd811, %fd118, %fd36, %fd810;
	ld.const.f64 	%fd119, [const_DofToQuad+608];
	fma.rn.f64 	%fd812, %fd119, %fd37, %fd811;
	ld.const.f64 	%fd120, [const_DofToQuad+616];
	fma.rn.f64 	%fd813, %fd120, %fd38, %fd812;
	ld.const.f64 	%fd121, [const_DofToQuad+624];
	fma.rn.f64 	%fd814, %fd121, %fd39, %fd813;
	ld.const.f64 	%fd815, [const_DofToQuad+632];
	fma.rn.f64 	%fd122, %fd815, %fd40, %fd814;
	mov.f64 	%fd1401, 0d0000000000000000;
	@%p9 bra 	$L__BB265_22;
	ld.global.nc.f64 	%fd1401, [%rd1+56];
$L__BB265_22:
	mul.f64 	%fd1409, %fd122, %fd1401;
	ld.const.f64 	%fd126, [const_DofToQuad+640];
	fma.rn.f64 	%fd817, %fd126, %fd31, 0d0000000000000000;
	ld.const.f64 	%fd127, [const_DofToQuad+648];
	fma.rn.f64 	%fd818, %fd127, %fd32, %fd817;
	ld.const.f64 	%fd819, [const_DofToQuad+656];
	fma.rn.f64 	%fd820, %fd819, %fd33, %fd818;
	ld.const.f64 	%fd821, [const_DofToQuad+664];
	fma.rn.f64 	%fd822, %fd821, %fd34, %fd820;
	ld.const.f64 	%fd128, [const_DofToQuad+672];
	fma.rn.f64 	%fd823, %fd128, %fd35, %fd822;
	ld.const.f64 	%fd129, [const_DofToQuad+680];
	fma.rn.f64 	%fd824, %fd129, %fd36, %fd823;
	ld.const.f64 	%fd130, [const_DofToQuad+688];
	fma.rn.f64 	%fd825, %fd130, %fd37, %fd824;
	ld.const.f64 	%fd131, [const_DofToQuad+696];
	fma.rn.f64 	%fd826, %fd131, %fd38, %fd825;
	ld.const.f64 	%fd827, [const_DofToQuad+704];
	fma.rn.f64 	%fd828, %fd827, %fd39, %fd826;
	ld.const.f64 	%fd829, [const_DofToQuad+712];
	fma.rn.f64 	%fd132, %fd829, %fd40, %fd828;
	mov.f64 	%fd1402, 0d0000000000000000;
	@%p9 bra 	$L__BB265_24;
	ld.global.nc.f64 	%fd1402, [%rd1+64];
$L__BB265_24:
	mul.f64 	%fd1408, %fd132, %fd1402;
	ld.const.f64 	%fd136, [const_DofToQuad+720];
	fma.rn.f64 	%fd831, %fd136, %fd31, 0d0000000000000000;
	ld.const.f64 	%fd137, [const_DofToQuad+728];
	fma.rn.f64 	%fd832, %fd137, %fd32, %fd831;
	ld.const.f64 	%fd833, [const_DofToQuad+736];
	fma.rn.f64 	%fd834, %fd833, %fd33, %fd832;
	ld.const.f64 	%fd138, [const_DofToQuad+744];
	fma.rn.f64 	%fd835, %fd138, %fd34, %fd834;
	ld.const.f64 	%fd139, [const_DofToQuad+752];
	fma.rn.f64 	%fd836, %fd139, %fd35, %fd835;
	ld.const.f64 	%fd140, [const_DofToQuad+760];
	fma.rn.f64 	%fd837, %fd140, %fd36, %fd836;
	ld.const.f64 	%fd141, [const_DofToQuad+768];
	fma.rn.f64 	%fd838, %fd141, %fd37, %fd837;
	ld.const.f64 	%fd142, [const_DofToQuad+776];
	fma.rn.f64 	%fd839, %fd142, %fd38, %fd838;
	ld.const.f64 	%fd840, [const_DofToQuad+784];
	fma.rn.f64 	%fd841, %fd840, %fd39, %fd839;
	ld.const.f64 	%fd842, [const_DofToQuad+792];
	fma.rn.f64 	%fd143, %fd842, %fd40, %fd841;
	mov.f64 	%fd1403, 0d0000000000000000;
	@%p9 bra 	$L__BB265_26;
	ld.global.nc.f64 	%fd1403, [%rd1+72];
$L__BB265_26:
	mul.f64 	%fd1407, %fd143, %fd1403;
	ld.const.f64 	%fd147, [const_DofToQuad+800];
	fma.rn.f64 	%fd844, %fd147, %fd31, 0d0000000000000000;
	ld.const.f64 	%fd148, [const_DofToQuad+808];
	fma.rn.f64 	%fd845, %fd148, %fd32, %fd844;
	ld.const.f64 	%fd149, [const_DofToQuad+816];
	fma.rn.f64 	%fd846, %fd149, %fd33, %fd845;
	ld.const.f64 	%fd150, [const_DofToQuad+824];
	fma.rn.f64 	%fd847, %fd150, %fd34, %fd846;
	ld.const.f64 	%fd151, [const_DofToQuad+832];
	fma.rn.f64 	%fd848, %fd151, %fd35, %fd847;
	ld.const.f64 	%fd152, [const_DofToQuad+840];
	fma.rn.f64 	%fd849, %fd152, %fd36, %fd848;
	ld.const.f64 	%fd153, [const_DofToQuad+848];
	fma.rn.f64 	%fd850, %fd153, %fd37, %fd849;
	ld.const.f64 	%fd154, [const_DofToQuad+856];
	fma.rn.f64 	%fd851, %fd154, %fd38, %fd850;
	ld.const.f64 	%fd155, [const_DofToQuad+864];
	fma.rn.f64 	%fd852, %fd155, %fd39, %fd851;
	ld.const.f64 	%fd156, [const_DofToQuad+872];
	fma.rn.f64 	%fd157, %fd156, %fd40, %fd852;
	mov.f64 	%fd1404, 0d0000000000000000;
	@%p9 bra 	$L__BB265_28;
	ld.global.nc.f64 	%fd1404, [%rd1+80];
$L__BB265_28:
	mul.f64 	%fd160, %fd157, %fd1404;
	ld.const.f64 	%fd161, [const_DofToQuad+880];
	fma.rn.f64 	%fd854, %fd161, %fd31, 0d0000000000000000;
	ld.const.f64 	%fd162, [const_DofToQuad+888];
	fma.rn.f64 	%fd855, %fd162, %fd32, %fd854;
	ld.const.f64 	%fd163, [const_DofToQuad+896];
	fma.rn.f64 	%fd856, %fd163, %fd33, %fd855;
	ld.const.f64 	%fd164, [const_DofToQuad+904];
	fma.rn.f64 	%fd857, %fd164, %fd34, %fd856;
	ld.const.f64 	%fd165, [const_DofToQuad+912];
	fma.rn.f64 	%fd858, %fd165, %fd35, %fd857;
	ld.const.f64 	%fd166, [const_DofToQuad+920];
	fma.rn.f64 	%fd859, %fd166, %fd36, %fd858;
	ld.const.f64 	%fd167, [const_DofToQuad+928];
	fma.rn.f64 	%fd860, %fd167, %fd37, %fd859;
	ld.const.f64 	%fd168, [const_DofToQuad+936];
	fma.rn.f64 	%fd861, %fd168, %fd38, %fd860;
	ld.const.f64 	%fd169, [const_DofToQuad+944];
	fma.rn.f64 	%fd862, %fd169, %fd39, %fd861;
	ld.const.f64 	%fd170, [const_DofToQuad+952];
	fma.rn.f64 	%fd171, %fd170, %fd40, %fd862;
	mov.f64 	%fd1405, 0d0000000000000000;
	@%p9 bra 	$L__BB265_30;
	ld.global.nc.f64 	%fd1405, [%rd1+88];
$L__BB265_30:
	mul.f64 	%fd174, %fd171, %fd1405;
	ld.const.f64 	%fd175, [const_DofToQuad+960];
	fma.rn.f64 	%fd864, %fd175, %fd31, 0d0000000000000000;
	ld.const.f64 	%fd176, [const_DofToQuad+968];
	fma.rn.f64 	%fd865, %fd176, %fd32, %fd864;
	ld.const.f64 	%fd177, [const_DofToQuad+976];
	fma.rn.f64 	%fd866, %fd177, %fd33, %fd865;
	ld.const.f64 	%fd178, [const_DofToQuad+984];
	fma.rn.f64 	%fd867, %fd178, %fd34, %fd866;
	ld.const.f64 	%fd179, [const_DofToQuad+992];
	fma.rn.f64 	%fd868, %fd179, %fd35, %fd867;
	ld.const.f64 	%fd180, [const_DofToQuad+1000];
	fma.rn.f64 	%fd869, %fd180, %fd36, %fd868;
	ld.const.f64 	%fd181, [const_DofToQuad+1008];
	fma.rn.f64 	%fd870, %fd181, %fd37, %fd869;
	ld.const.f64 	%fd182, [const_DofToQuad+1016];
	fma.rn.f64 	%fd871, %fd182, %fd38, %fd870;
	ld.const.f64 	%fd183, [const_DofToQuad+1024];
	fma.rn.f64 	%fd872, %fd183, %fd39, %fd871;
	ld.const.f64 	%fd184, [const_DofToQuad+1032];
	fma.rn.f64 	%fd185, %fd184, %fd40, %fd872;
	mov.f64 	%fd1406, 0d0000000000000000;
	@%p9 bra 	$L__BB265_32;
	ld.global.nc.f64 	%fd1406, [%rd1+96];
$L__BB265_32:
	setp.gt.u32 	%p17, %r1, 129;
	mul.f64 	%fd873, %fd185, %fd1406;
	ld.const.f64 	%fd874, [const_DofToQuad];
	fma.rn.f64 	%fd875, %fd874, %fd1416, 0d0000000000000000;
	fma.rn.f64 	%fd876, %fd45, %fd1415, %fd875;
	fma.rn.f64 	%fd877, %fd56, %fd1414, %fd876;
	fma.rn.f64 	%fd878, %fd68, %fd1413, %fd877;
	fma.rn.f64 	%fd879, %fd80, %fd1412, %fd878;
	ld.const.f64 	%fd880, [const_DofToQuad+400];
	fma.rn.f64 	%fd881, %fd880, %fd1411, %fd879;
	ld.const.f64 	%fd882, [const_DofToQuad+480];
	fma.rn.f64 	%fd883, %fd882, %fd1410, %fd881;
	fma.rn.f64 	%fd884, %fd114, %fd1409, %fd883;
	fma.rn.f64 	%fd885, %fd126, %fd1408, %fd884;
	fma.rn.f64 	%fd886, %fd136, %fd1407, %fd885;
	fma.rn.f64 	%fd887, %fd147, %fd160, %fd886;
	fma.rn.f64 	%fd888, %fd161, %fd174, %fd887;
	fma.rn.f64 	%fd889, %fd175, %fd873, %fd888;
	st.shared.f64 	[%r9], %fd889;
	ld.const.f64 	%fd890, [const_DofToQuad+8];
	fma.rn.f64 	%fd891, %fd890, %fd1416, 0d0000000000000000;
	fma.rn.f64 	%fd892, %fd46, %fd1415, %fd891;
	fma.rn.f64 	%fd893, %fd57, %fd1414, %fd892;
	fma.rn.f64 	%fd894, %fd69, %fd1413, %fd893;
	fma.rn.f64 	%fd895, %fd81, %fd1412, %fd894;
	fma.rn.f64 	%fd896, %fd92, %fd1411, %fd895;
	fma.rn.f64 	%fd897, %fd103, %fd1410, %fd896;
	fma.rn.f64 	%fd898, %fd115, %fd1409, %fd897;
	fma.rn.f64 	%fd899, %fd127, %fd1408, %fd898;
	fma.rn.f64 	%fd900, %fd137, %fd1407, %fd899;
	fma.rn.f64 	%fd901, %fd148, %fd160, %fd900;
	fma.rn.f64 	%fd902, %fd162, %fd174, %fd901;
	fma.rn.f64 	%fd903, %fd176, %fd873, %fd902;
	st.shared.f64 	[%r9+8], %fd903;
	ld.const.f64 	%fd904, [const_DofToQuad+16];
	fma.rn.f64 	%fd905, %fd904, %fd1416, 0d0000000000000000;
	fma.rn.f64 	%fd906, %fd47, %fd1415, %fd905;
	fma.rn.f64 	%fd907, %fd58, %fd1414, %fd906;
	fma.rn.f64 	%fd908, %fd70, %fd1413, %fd907;
	fma.rn.f64 	%fd909, %fd82, %fd1412, %fd908;
	fma.rn.f64 	%fd910, %fd93, %fd1411, %fd909;
	fma.rn.f64 	%fd911, %fd104, %fd1410, %fd910;
	fma.rn.f64 	%fd912, %fd116, %fd1409, %fd911;
	ld.const.f64 	%fd913, [const_DofToQuad+656];
	fma.rn.f64 	%fd914, %fd913, %fd1408, %fd912;
	ld.const.f64 	%fd915, [const_DofToQuad+736];
	fma.rn.f64 	%fd916, %fd915, %fd1407, %fd914;
	fma.rn.f64 	%fd917, %fd149, %fd160, %fd916;
	fma.rn.f64 	%fd918, %fd163, %fd174, %fd917;
	fma.rn.f64 	%fd919, %fd177, %fd873, %fd918;
	st.shared.f64 	[%r9+16], %fd919;
	ld.const.f64 	%fd920, [const_DofToQuad+24];
	fma.rn.f64 	%fd921, %fd920, %fd1416, 0d0000000000000000;
	ld.const.f64 	%fd922, [const_DofToQuad+104];
	fma.rn.f64 	%fd923, %fd922, %fd1415, %fd921;
	ld.const.f64 	%fd924, [const_DofToQuad+184];
	fma.rn.f64 	%fd925, %fd924, %fd1414, %fd923;
	ld.const.f64 	%fd926, [const_DofToQuad+264];
	fma.rn.f64 	%fd927, %fd926, %fd1413, %fd925;
	ld.const.f64 	%fd928, [const_DofToQuad+344];
	fma.rn.f64 	%fd929, %fd928, %fd1412, %fd927;
	ld.const.f64 	%fd930, [const_DofToQuad+424];
	fma.rn.f64 	%fd931, %fd930, %fd1411, %fd929;
	ld.const.f64 	%fd932, [const_DofToQuad+504];
	fma.rn.f64 	%fd933, %fd932, %fd1410, %fd931;
	ld.const.f64 	%fd934, [const_DofToQuad+584];
	fma.rn.f64 	%fd935, %fd934, %fd1409, %fd933;
	ld.const.f64 	%fd936, [const_DofToQuad+664];
	fma.rn.f64 	%fd937, %fd936, %fd1408, %fd935;
	fma.rn.f64 	%fd938, %fd138, %fd1407, %fd937;
	fma.rn.f64 	%fd939, %fd150, %fd160, %fd938;
	fma.rn.f64 	%fd940, %fd164, %fd174, %fd939;
	fma.rn.f64 	%fd941, %fd178, %fd873, %fd940;
	st.shared.f64 	[%r9+24], %fd941;
	ld.const.f64 	%fd942, [const_DofToQuad+32];
	fma.rn.f64 	%fd943, %fd942, %fd1416, 0d0000000000000000;
	ld.const.f64 	%fd944, [const_DofToQuad+112];
	fma.rn.f64 	%fd945, %fd944, %fd1415, %fd943;
	fma.rn.f64 	%fd946, %fd59, %fd1414, %fd945;
	fma.rn.f64 	%fd947, %fd71, %fd1413, %fd946;
	fma.rn.f64 	%fd948, %fd83, %fd1412, %fd947;
	fma.rn.f64 	%fd949, %fd94, %fd1411, %fd948;
	fma.rn.f64 	%fd950, %fd105, %fd1410, %fd949;
	fma.rn.f64 	%fd951, %fd117, %fd1409, %fd950;
	fma.rn.f64 	%fd952, %fd128, %fd1408, %fd951;
	fma.rn.f64 	%fd953, %fd139, %fd1407, %fd952;
	fma.rn.f64 	%fd954, %fd151, %fd160, %fd953;
	fma.rn.f64 	%fd955, %fd165, %fd174, %fd954;
	fma.rn.f64 	%fd956, %fd179, %fd873, %fd955;
	st.shared.f64 	[%r9+32], %fd956;
	ld.const.f64 	%fd957, [const_DofToQuad+40];
	fma.rn.f64 	%fd958, %fd957, %fd1416, 0d0000000000000000;
	fma.rn.f64 	%fd959, %fd48, %fd1415, %fd958;
	fma.rn.f64 	%fd960, %fd60, %fd1414, %fd959;
	fma.rn.f64 	%fd961, %fd72, %fd1413, %fd960;
	fma.rn.f64 	%fd962, %fd84, %fd1412, %fd961;
	fma.rn.f64 	%fd963, %fd95, %fd1411, %fd962;
	fma.rn.f64 	%fd964, %fd106, %fd1410, %fd963;
	fma.rn.f64 	%fd965, %fd118, %fd1409, %fd964;
	fma.rn.f64 	%fd966, %fd129, %fd1408, %fd965;
	fma.rn.f64 	%fd967, %fd140, %fd1407, %fd966;
	fma.rn.f64 	%fd968, %fd152, %fd160, %fd967;
	fma.rn.f64 	%fd969, %fd166, %fd174, %fd968;
	fma.rn.f64 	%fd970, %fd180, %fd873, %fd969;
	st.shared.f64 	[%r9+40], %fd970;
	ld.const.f64 	%fd971, [const_DofToQuad+48];
	fma.rn.f64 	%fd972, %fd971, %fd1416, 0d0000000000000000;
	fma.rn.f64 	%fd973, %fd49, %fd1415, %fd972;
	fma.rn.f64 	%fd974, %fd61, %fd1414, %fd973;
	fma.rn.f64 	%fd975, %fd73, %fd1413, %fd974;
	fma.rn.f64 	%fd976, %fd85, %fd1412, %fd975;
	fma.rn.f64 	%fd977, %fd96, %fd1411, %fd976;
	fma.rn.f64 	%fd978, %fd107, %fd1410, %fd977;
	fma.rn.f64 	%fd979, %fd119, %fd1409, %fd978;
	fma.rn.f64 	%fd980, %fd130, %fd1408, %fd979;
	fma.rn.f64 	%fd981, %fd141, %fd1407, %fd980;
	fma.rn.f64 	%fd982, %fd153, %fd160, %fd981;
	fma.rn.f64 	%fd983, %fd167, %fd174, %fd982;
	fma.rn.f64 	%fd984, %fd181, %fd873, %fd983;
	st.shared.f64 	[%r9+48], %fd984;
	ld.const.f64 	%fd985, [const_DofToQuad+56];
	fma.rn.f64 	%fd986, %fd985, %fd1416, 0d0000000000000000;
	fma.rn.f64 	%fd987, %fd50, %fd1415, %fd986;
	fma.rn.f64 	%fd988, %fd62, %fd1414, %fd987;
	fma.rn.f64 	%fd989, %fd74, %fd1413, %fd988;
	fma.rn.f64 	%fd990, %fd86, %fd1412, %fd989;
	fma.rn.f64 	%fd991, %fd97, %fd1411, %fd990;
	fma.rn.f64 	%fd992, %fd108, %fd1410, %fd991;
	fma.rn.f64 	%fd993, %fd120, %fd1409, %fd992;
	fma.rn.f64 	%fd994, %fd131, %fd1408, %fd993;
	fma.rn.f64 	%fd995, %fd142, %fd1407, %fd994;
	fma.rn.f64 	%fd996, %fd154, %fd160, %fd995;
	fma.rn.f64 	%fd997, %fd168, %fd174, %fd996;
	fma.rn.f64 	%fd998, %fd182, %fd873, %fd997;
	st.shared.f64 	[%r9+56], %fd998;
	ld.const.f64 	%fd999, [const_DofToQuad+64];
	fma.rn.f64 	%fd1000, %fd999, %fd1416, 0d0000000000000000;
	fma.rn.f64 	%fd1001, %fd51, %fd1415, %fd1000;
	fma.rn.f64 	%fd1002, %fd63, %fd1414, %fd1001;
	fma.rn.f64 	%fd1003, %fd75, %fd1413, %fd1002;
	fma.rn.f64 	%fd1004, %fd87, %fd1412, %fd1003;
	fma.rn.f64 	%fd1005, %fd98, %fd1411, %fd1004;
	fma.rn.f64 	%fd1006, %fd109, %fd1410, %fd1005;
	fma.rn.f64 	%fd1007, %fd121, %fd1409, %fd1006;
	ld.const.f64 	%fd1008, [const_DofToQuad+704];
	fma.rn.f64 	%fd1009, %fd1008, %fd1408, %fd1007;
	ld.const.f64 	%fd1010, [const_DofToQuad+784];
	fma.rn.f64 	%fd1011, %fd1010, %fd1407, %fd1009;
	fma.rn.f64 	%fd1012, %fd155, %fd160, %fd1011;
	fma.rn.f64 	%fd1013, %fd169, %fd174, %fd1012;
	fma.rn.f64 	%fd1014, %fd183, %fd873, %fd1013;
	st.shared.f64 	[%r9+64], %fd1014;
	ld.const.f64 	%fd1015, [const_DofToQuad+72];
	fma.rn.f64 	%fd1016, %fd1015, %fd1416, 0d0000000000000000;
	ld.const.f64 	%fd1017, [const_DofToQuad+152];
	fma.rn.f64 	%fd1018, %fd1017, %fd1415, %fd1016;
	ld.const.f64 	%fd1019, [const_DofToQuad+232];
	fma.rn.f64 	%fd1020, %fd1019, %fd1414, %fd1018;
	ld.const.f64 	%fd1021, [const_DofToQuad+312];
	fma.rn.f64 	%fd1022, %fd1021, %fd1413, %fd1020;
	ld.const.f64 	%fd1023, [const_DofToQuad+392];
	fma.rn.f64 	%fd1024, %fd1023, %fd1412, %fd1022;
	ld.const.f64 	%fd1025, [const_DofToQuad+472];
	fma.rn.f64 	%fd1026, %fd1025, %fd1411, %fd1024;
	ld.const.f64 	%fd1027, [const_DofToQuad+552];
	fma.rn.f64 	%fd1028, %fd1027, %fd1410, %fd1026;
	ld.const.f64 	%fd1029, [const_DofToQuad+632];
	fma.rn.f64 	%fd1030, %fd1029, %fd1409, %fd1028;
	ld.const.f64 	%fd1031, [const_DofToQuad+712];
	fma.rn.f64 	%fd1032, %fd1031, %fd1408, %fd1030;
	ld.const.f64 	%fd1033, [const_DofToQuad+792];
	fma.rn.f64 	%fd1034, %fd1033, %fd1407, %fd1032;
	fma.rn.f64 	%fd1035, %fd156, %fd160, %fd1034;
	fma.rn.f64 	%fd1036, %fd170, %fd174, %fd1035;
	fma.rn.f64 	%fd1037, %fd184, %fd873, %fd1036;
	st.shared.f64 	[%r9+72], %fd1037;
	bar.sync 	0;
	@%p17 bra 	$L__BB265_34;
	ld.shared.f64 	%fd1038, [%r8];
	ld.shared.f64 	%fd1039, [%r8+104];
	ld.shared.f64 	%fd1040, [%r8+208];
	ld.shared.f64 	%fd1041, [%r8+312];
	ld.shared.f64 	%fd1042, [%r8+416];
	ld.shared.f64 	%fd1043, [%r8+520];
	ld.shared.f64 	%fd1044, [%r8+624];
	ld.shared.f64 	%fd1045, [%r8+728];
	ld.shared.f64 	%fd1046, [%r8+832];
	ld.shared.f64 	%fd1047, [%r8+936];
	ld.shared.f64 	%fd1048, [%r8+1040];
	ld.shared.f64 	%fd1049, [%r8+1144];
	ld.shared.f64 	%fd1050, [%r8+1248];
	ld.const.f64 	%fd1051, [const_DofToQuad];
	fma.rn.f64 	%fd1052, %fd1051, %fd1038, 0d0000000000000000;
	fma.rn.f64 	%fd1053, %fd45, %fd1039, %fd1052;
	fma.rn.f64 	%fd1054, %fd56, %fd1040, %fd1053;
	fma.rn.f64 	%fd1055, %fd68, %fd1041, %fd1054;
	ld.const.f64 	%fd1056, [const_DofToQuad+320];
	fma.rn.f64 	%fd1057, %fd1056, %fd1042, %fd1055;
	ld.const.f64 	%fd1058, [const_DofToQuad+400];
	fma.rn.f64 	%fd1059, %fd1058, %fd1043, %fd1057;
	ld.const.f64 	%fd1060, [const_DofToQuad+480];
	fma.rn.f64 	%fd1061, %fd1060, %fd1044, %fd1059;
	fma.rn.f64 	%fd1062, %fd114, %fd1045, %fd1061;
	fma.rn.f64 	%fd1063, %fd126, %fd1046, %fd1062;
	fma.rn.f64 	%fd1064, %fd136, %fd1047, %fd1063;
	fma.rn.f64 	%fd1065, %fd147, %fd1048, %fd1064;
	fma.rn.f64 	%fd1066, %fd161, %fd1049, %fd1065;
	fma.rn.f64 	%fd1067, %fd175, %fd1050, %fd1066;
	st.shared.f64 	[%r8], %fd1067;
	ld.const.f64 	%fd1068, [const_DofToQuad+8];
	fma.rn.f64 	%fd1069, %fd1068, %fd1038, 0d0000000000000000;
	fma.rn.f64 	%fd1070, %fd46, %fd1039, %fd1069;
	fma.rn.f64 	%fd1071, %fd57, %fd1040, %fd1070;
	fma.rn.f64 	%fd1072, %fd69, %fd1041, %fd1071;
	fma.rn.f64 	%fd1073, %fd81, %fd1042, %fd1072;
	fma.rn.f64 	%fd1074, %fd92, %fd1043, %fd1073;
	fma.rn.f64 	%fd1075, %fd103, %fd1044, %fd1074;
	fma.rn.f64 	%fd1076, %fd115, %fd1045, %fd1075;
	fma.rn.f64 	%fd1077, %fd127, %fd1046, %fd1076;
	fma.rn.f64 	%fd1078, %fd137, %fd1047, %fd1077;
	fma.rn.f64 	%fd1079, %fd148, %fd1048, %fd1078;
	fma.rn.f64 	%fd1080, %fd162, %fd1049, %fd1079;
	fma.rn.f64 	%fd1081, %fd176, %fd1050, %fd1080;
	st.shared.f64 	[%r8+104], %fd1081;
	ld.const.f64 	%fd1082, [const_DofToQuad+16];
	fma.rn.f64 	%fd1083, %fd1082, %fd1038, 0d0000000000000000;
	fma.rn.f64 	%fd1084, %fd47, %fd1039, %fd1083;
	fma.rn.f64 	%fd1085, %fd58, %fd1040, %fd1084;
	fma.rn.f64 	%fd1086, %fd70, %fd1041, %fd1085;
	fma.rn.f64 	%fd1087, %fd82, %fd1042, %fd1086;
	fma.rn.f64 	%fd1088, %fd93, %fd1043, %fd1087;
	fma.rn.f64 	%fd1089, %fd104, %fd1044, %fd1088;
	fma.rn.f64 	%fd1090, %fd116, %fd1045, %fd1089;
	ld.const.f64 	%fd1091, [const_DofToQuad+656];
	fma.rn.f64 	%fd1092, %fd1091, %fd1046, %fd1090;
	ld.const.f64 	%fd1093, [const_DofToQuad+736];
	fma.rn.f64 	%fd1094, %fd1093, %fd1047, %fd1092;
	fma.rn.f64 	%fd1095, %fd149, %fd1048, %fd1094;
	fma.rn.f64 	%fd1096, %fd163, %fd1049, %fd1095;
	fma.rn.f64 	%fd1097, %fd177, %fd1050, %fd1096;
	st.shared.f64 	[%r8+208], %fd1097;
	ld.const.f64 	%fd1098, [const_DofToQuad+24];
	fma.rn.f64 	%fd1099, %fd1098, %fd1038, 0d0000000000000000;
	ld.const.f64 	%fd1100, [const_DofToQuad+104];
	fma.rn.f64 	%fd1101, %fd1100, %fd1039, %fd1099;
	ld.const.f64 	%fd1102, [const_DofToQuad+184];
	fma.rn.f64 	%fd1103, %fd1102, %fd1040, %fd1101;
	ld.const.f64 	%fd1104, [const_DofToQuad+264];
	fma.rn.f64 	%fd1105, %fd1104, %fd1041, %fd1103;
	ld.const.f64 	%fd1106, [const_DofToQuad+344];
	fma.rn.f64 	%fd1107, %fd1106, %fd1042, %fd1105;
	ld.const.f64 	%fd1108, [const_DofToQuad+424];
	fma.rn.f64 	%fd1109, %fd1108, %fd1043, %fd1107;
	ld.const.f64 	%fd1110, [const_DofToQuad+504];
	fma.rn.f64 	%fd1111, %fd1110, %fd1044, %fd1109;
	ld.const.f64 	%fd1112, [const_DofToQuad+584];
	fma.rn.f64 	%fd1113, %fd1112, %fd1045, %fd1111;
	ld.const.f64 	%fd1114, [const_DofToQuad+664];
	fma.rn.f64 	%fd1115, %fd1114, %fd1046, %fd1113;
	fma.rn.f64 	%fd1116, %fd138, %fd1047, %fd1115;
	fma.rn.f64 	%fd1117, %fd150, %fd1048, %fd1116;
	fma.rn.f64 	%fd1118, %fd164, %fd1049, %fd1117;
	fma.rn.f64 	%fd1119, %fd178, %fd1050, %fd1118;
	st.shared.f64 	[%r8+312], %fd1119;
	ld.const.f64 	%fd1120, [const_DofToQuad+32];
	fma.rn.f64 	%fd1121, %fd1120, %fd1038, 0d0000000000000000;
	ld.const.f64 	%fd1122, [const_DofToQuad+112];
	fma.rn.f64 	%fd1123, %fd1122, %fd1039, %fd1121;
	fma.rn.f64 	%fd1124, %fd59, %fd1040, %fd1123;
	fma.rn.f64 	%fd1125, %fd71, %fd1041, %fd1124;
	fma.rn.f64 	%fd1126, %fd83, %fd1042, %fd1125;
	fma.rn.f64 	%fd1127, %fd94, %fd1043, %fd1126;
	fma.rn.f64 	%fd1128, %fd105, %fd1044, %fd1127;
	fma.rn.f64 	%fd1129, %fd117, %fd1045, %fd1128;
	fma.rn.f64 	%fd1130, %fd128, %fd1046, %fd1129;
	fma.rn.f64 	%fd1131, %fd139, %fd1047, %fd1130;
	fma.rn.f64 	%fd1132, %fd151, %fd1048, %fd1131;
	fma.rn.f64 	%fd1133, %fd165, %fd1049, %fd1132;
	fma.rn.f64 	%fd1134, %fd179, %fd1050, %fd1133;
	st.shared.f64 	[%r8+416], %fd1134;
	ld.const.f64 	%fd1135, [const_DofToQuad+40];
	fma.rn.f64 	%fd1136, %fd1135, %fd1038, 0d0000000000000000;
	fma.rn.f64 	%fd1137, %fd48, %fd1039, %fd1136;
	fma.rn.f64 	%fd1138, %fd60, %fd1040, %fd1137;
	fma.rn.f64 	%fd1139, %fd72, %fd1041, %fd1138;
	fma.rn.f64 	%fd1140, %fd84, %fd1042, %fd1139;
	fma.rn.f64 	%fd1141, %fd95, %fd1043, %fd1140;
	fma.rn.f64 	%fd1142, %fd106, %fd1044, %fd1141;
	fma.rn.f64 	%fd1143, %fd118, %fd1045, %fd1142;
	fma.rn.f64 	%fd1144, %fd129, %fd1046, %fd1143;
	fma.rn.f64 	%fd1145, %fd140, %fd1047, %fd1144;
	fma.rn.f64 	%fd1146, %fd152, %fd1048, %fd1145;
	fma.rn.f64 	%fd1147, %fd166, %fd1049, %fd1146;
	fma.rn.f64 	%fd1148, %fd180, %fd1050, %fd1147;
	st.shared.f64 	[%r8+520], %fd1148;
	ld.const.f64 	%fd1149, [const_DofToQuad+48];
	fma.rn.f64 	%fd1150, %fd1149, %fd1038, 0d0000000000000000;
	fma.rn.f64 	%fd1151, %fd49, %fd1039, %fd1150;
	fma.rn.f64 	%fd1152, %fd61, %fd1040, %fd1151;
	fma.rn.f64 	%fd1153, %fd73, %fd1041, %fd1152;
	fma.rn.f64 	%fd1154, %fd85, %fd1042, %fd1153;
	fma.rn.f64 	%fd1155, %fd96, %fd1043, %fd1154;
	fma.rn.f64 	%fd1156, %fd107, %fd1044, %fd1155;
	fma.rn.f64 	%fd1157, %fd119, %fd1045, %fd1156;
	fma.rn.f64 	%fd1158, %fd130, %fd1046, %fd1157;
	fma.rn.f64 	%fd1159, %fd141, %fd1047, %fd1158;
	fma.rn.f64 	%fd1160, %fd153, %fd1048, %fd1159;
	fma.rn.f64 	%fd1161, %fd167, %fd1049, %fd1160;
	fma.rn.f64 	%fd1162, %fd181, %fd1050, %fd1161;
	st.shared.f64 	[%r8+624], %fd1162;
	ld.const.f64 	%fd1163, [const_DofToQuad+56];
	fma.rn.f64 	%fd1164, %fd1163, %fd1038, 0d0000000000000000;
	fma.rn.f64 	%fd1165, %fd50, %fd1039, %fd1164;
	fma.rn.f64 	%fd1166, %fd62, %fd1040, %fd1165;
	fma.rn.f64 	%fd1167, %fd74, %fd1041, %fd1166;
	fma.rn.f64 	%fd1168, %fd86, %fd1042, %fd1167;
	fma.rn.f64 	%fd1169, %fd97, %fd1043, %fd1168;
	fma.rn.f64 	%fd1170, %fd108, %fd1044, %fd1169;
	fma.rn.f64 	%fd1171, %fd120, %fd1045, %fd1170;
	fma.rn.f64 	%fd1172, %fd131, %fd1046, %fd1171;
	fma.rn.f64 	%fd1173, %fd142, %fd1047, %fd1172;
	fma.rn.f64 	%fd1174, %fd154, %fd1048, %fd1173;
	fma.rn.f64 	%fd1175, %fd168, %fd1049, %fd1174;
	fma.rn.f64 	%fd1176, %fd182, %fd1050, %fd1175;
	st.shared.f64 	[%r8+728], %fd1176;
	ld.const.f64 	%fd1177, [const_DofToQuad+64];
	fma.rn.f64 	%fd1178, %fd1177, %fd1038, 0d0000000000000000;
	fma.rn.f64 	%fd1179, %fd51, %fd1039, %fd1178;
	fma.rn.f64 	%fd1180, %fd63, %fd1040, %fd1179;
	fma.rn.f64 	%fd1181, %fd75, %fd1041, %fd1180;
	fma.rn.f64 	%fd1182, %fd87, %fd1042, %fd1181;
	fma.rn.f64 	%fd1183, %fd98, %fd1043, %fd1182;
	fma.rn.f64 	%fd1184, %fd109, %fd1044, %fd1183;
	fma.rn.f64 	%fd1185, %fd121, %fd1045, %fd1184;
	ld.const.f64 	%fd1186, [const_DofToQuad+704];
	fma.rn.f64 	%fd1187, %fd1186, %fd1046, %fd1185;
	ld.const.f64 	%fd1188, [const_DofToQuad+784];
	fma.rn.f64 	%fd1189, %fd1188, %fd1047, %fd1187;
	fma.rn.f64 	%fd1190, %fd155, %fd1048, %fd1189;
	fma.rn.f64 	%fd1191, %fd169, %fd1049, %fd1190;
	fma.rn.f64 	%fd1192, %fd183, %fd1050, %fd1191;
	st.shared.f64 	[%r8+832], %fd1192;
	ld.const.f64 	%fd1193, [const_DofToQuad+72];
	fma.rn.f64 	%fd1194, %fd1193, %fd1038, 0d0000000000000000;
	ld.const.f64 	%fd1195, [const_DofToQuad+152];
	fma.rn.f64 	%fd1196, %fd1195, %fd1039, %fd1194;
	ld.const.f64 	%fd1197, [const_DofToQuad+232];
	fma.rn.f64 	%fd1198, %fd1197, %fd1040, %fd1196;
	ld.const.f64 	%fd1199, [const_DofToQuad+312];
	fma.rn.f64 	%fd1200, %fd1199, %fd1041, %fd1198;
	ld.const.f64 	%fd1201, [const_DofToQuad+392];
	fma.rn.f64 	%fd1202, %fd1201, %fd1042, %fd1200;
	ld.const.f64 	%fd1203, [const_DofToQuad+472];
	fma.rn.f64 	%fd1204, %fd1203, %fd1043, %fd1202;
	ld.const.f64 	%fd1205, [const_DofToQuad+552];
	fma.rn.f64 	%fd1206, %fd1205, %fd1044, %fd1204;
	ld.const.f64 	%fd1207, [const_DofToQuad+632];
	fma.rn.f64 	%fd1208, %fd1207, %fd1045, %fd1206;
	ld.const.f64 	%fd1209, [const_DofToQuad+712];
	fma.rn.f64 	%fd1210, %fd1209, %fd1046, %fd1208;
	ld.const.f64 	%fd1211, [const_DofToQuad+792];
	fma.rn.f64 	%fd1212, %fd1211, %fd1047, %fd1210;
	fma.rn.f64 	%fd1213, %fd156, %fd1048, %fd1212;
	fma.rn.f64 	%fd1214, %fd170, %fd1049, %fd1213;
	fma.rn.f64 	%fd1215, %fd184, %fd1050, %fd1214;
	st.shared.f64 	[%r8+936], %fd1215;
$L__BB265_34:
	setp.gt.u32 	%p18, %r1, 99;
	bar.sync 	0;
	@%p18 bra 	$L__BB265_36;
	ld.shared.f64 	%fd1216, [%r7];
	ld.shared.f64 	%fd1217, [%r7+1352];
	ld.shared.f64 	%fd1218, [%r7+2704];
	ld.shared.f64 	%fd1219, [%r7+4056];
	ld.shared.f64 	%fd1220, [%r7+5408];
	ld.shared.f64 	%fd1221, [%r7+6760];
	ld.shared.f64 	%fd1222, [%r7+8112];
	ld.shared.f64 	%fd1223, [%r7+9464];
	ld.shared.f64 	%fd1224, [%r7+10816];
	ld.shared.f64 	%fd1225, [%r7+12168];
	ld.shared.f64 	%fd1226, [%r7+13520];
	ld.shared.f64 	%fd1227, [%r7+14872];
	ld.shared.f64 	%fd1228, [%r7+16224];
	ld.const.f64 	%fd1229, [const_DofToQuad];
	fma.rn.f64 	%fd1230, %fd1229, %fd1216, 0d0000000000000000;
	fma.rn.f64 	%fd1231, %fd45, %fd1217, %fd1230;
	fma.rn.f64 	%fd1232, %fd56, %fd1218, %fd1231;
	fma.rn.f64 	%fd1233, %fd68, %fd1219, %fd1232;
	ld.const.f64 	%fd1234, [const_DofToQuad+320];
	fma.rn.f64 	%fd1235, %fd1234, %fd1220, %fd1233;
	ld.const.f64 	%fd1236, [const_DofToQuad+400];
	fma.rn.f64 	%fd1237, %fd1236, %fd1221, %fd1235;
	ld.const.f64 	%fd1238, [const_DofToQuad+480];
	fma.rn.f64 	%fd1239, %fd1238, %fd1222, %fd1237;
	fma.rn.f64 	%fd1240, %fd114, %fd1223, %fd1239;
	fma.rn.f64 	%fd1241, %fd126, %fd1224, %fd1240;
	fma.rn.f64 	%fd1242, %fd136, %fd1225, %fd1241;
	fma.rn.f64 	%fd1243, %fd147, %fd1226, %fd1242;
	fma.rn.f64 	%fd1244, %fd161, %fd1227, %fd1243;
	fma.rn.f64 	%fd1416, %fd175, %fd1228, %fd1244;
	ld.const.f64 	%fd1245, [const_DofToQuad+8];
	fma.rn.f64 	%fd1246, %fd1245, %fd1216, 0d0000000000000000;
	fma.rn.f64 	%fd1247, %fd46, %fd1217, %fd1246;
	fma.rn.f64 	%fd1248, %fd57, %fd1218, %fd1247;
	fma.rn.f64 	%fd1249, %fd69, %fd1219, %fd1248;
	fma.rn.f64 	%fd1250, %fd81, %fd1220, %fd1249;
	fma.rn.f64 	%fd1251, %fd92, %fd1221, %fd1250;
	fma.rn.f64 	%fd1252, %fd103, %fd1222, %fd1251;
	fma.rn.f64 	%fd1253, %fd115, %fd1223, %fd1252;
	fma.rn.f64 	%fd1254, %fd127, %fd1224, %fd1253;
	fma.rn.f64 	%fd1255, %fd137, %fd1225, %fd1254;
	fma.rn.f64 	%fd1256, %fd148, %fd1226, %fd1255;
	fma.rn.f64 	%fd1257, %fd162, %fd1227, %fd1256;
	fma.rn.f64 	%fd1415, %fd176, %fd1228, %fd1257;
	ld.const.f64 	%fd1258, [const_DofToQuad+16];
	fma.rn.f64 	%fd1259, %fd1258, %fd1216, 0d0000000000000000;
	fma.rn.f64 	%fd1260, %fd47, %fd1217, %fd1259;
	fma.rn.f64 	%fd1261, %fd58, %fd1218, %fd1260;
	fma.rn.f64 	%fd1262, %fd70, %fd1219, %fd1261;
	fma.rn.f64 	%fd1263, %fd82, %fd1220, %fd1262;
	fma.rn.f64 	%fd1264, %fd93, %fd1221, %fd1263;
	fma.rn.f64 	%fd1265, %fd104, %fd1222, %fd1264;
	fma.rn.f64 	%fd1266, %fd116, %fd1223, %fd1265;
	ld.const.f64 	%fd1267, [const_DofToQuad+656];
	fma.rn.f64 	%fd1268, %fd1267, %fd1224, %fd1266;
	ld.const.f64 	%fd1269, [const_DofToQuad+736];
	fma.rn.f64 	%fd1270, %fd1269, %fd1225, %fd1268;
	fma.rn.f64 	%fd1271, %fd149, %fd1226, %fd1270;
	fma.rn.f64 	%fd1272, %fd163, %fd1227, %fd1271;
	fma.rn.f64 	%fd1414, %fd177, %fd1228, %fd1272;
	ld.const.f64 	%fd1273, [const_DofToQuad+24];
	fma.rn.f64 	%fd1274, %fd1273, %fd1216, 0d0000000000000000;
	ld.const.f64 	%fd1275, [const_DofToQuad+104];
	fma.rn.f64 	%fd1276, %fd1275, %fd1217, %fd1274;
	ld.const.f64 	%fd1277, [const_DofToQuad+184];
	fma.rn.f64 	%fd1278, %fd1277, %fd1218, %fd1276;
	ld.const.f64 	%fd1279, [const_DofToQuad+264];
	fma.rn.f64 	%fd1280, %fd1279, %fd1219, %fd1278;
	ld.const.f64 	%fd1281, [const_DofToQuad+344];
	fma.rn.f64 	%fd1282, %fd1281, %fd1220, %fd1280;
	ld.const.f64 	%fd1283, [const_DofToQuad+424];
	fma.rn.f64 	%fd1284, %fd1283, %fd1221, %fd1282;
	ld.const.f64 	%fd1285, [const_DofToQuad+504];
	fma.rn.f64 	%fd1286, %fd1285, %fd1222, %fd1284;
	ld.const.f64 	%fd1287, [const_DofToQuad+584];
	fma.rn.f64 	%fd1288, %fd1287, %fd1223, %fd1286;
	ld.const.f64 	%fd1289, [const_DofToQuad+664];
	fma.rn.f64 	%fd1290, %fd1289, %fd1224, %fd1288;
	fma.rn.f64 	%fd1291, %fd138, %fd1225, %fd1290;
	fma.rn.f64 	%fd1292, %fd150, %fd1226, %fd1291;
	fma.rn.f64 	%fd1293, %fd164, %fd1227, %fd1292;
	fma.rn.f64 	%fd1413, %fd178, %fd1228, %fd1293;
	ld.const.f64 	%fd1294, [const_DofToQuad+32];
	fma.rn.f64 	%fd1295, %fd1294, %fd1216, 0d0000000000000000;
	ld.const.f64 	%fd1296, [const_DofToQuad+112];
	fma.rn.f64 	%fd1297, %fd1296, %fd1217, %fd1295;
	fma.rn.f64 	%fd1298, %fd59, %fd1218, %fd1297;
	fma.rn.f64 	%fd1299, %fd71, %fd1219, %fd1298;
	fma.rn.f64 	%fd1300, %fd83, %fd1220, %fd1299;
	fma.rn.f64 	%fd1301, %fd94, %fd1221, %fd1300;
	fma.rn.f64 	%fd1302, %fd105, %fd1222, %fd1301;
	fma.rn.f64 	%fd1303, %fd117, %fd1223, %fd1302;
	fma.rn.f64 	%fd1304, %fd128, %fd1224, %fd1303;
	fma.rn.f64 	%fd1305, %fd139, %fd1225, %fd1304;
	fma.rn.f64 	%fd1306, %fd151, %fd1226, %fd1305;
	fma.rn.f64 	%fd1307, %fd165, %fd1227, %fd1306;
	fma.rn.f64 	%fd1412, %fd179, %fd1228, %fd1307;
	ld.const.f64 	%fd1308, [const_DofToQuad+40];
	fma.rn.f64 	%fd1309, %fd1308, %fd1216, 0d0000000000000000;
	fma.rn.f64 	%fd1310, %fd48, %fd1217, %fd1309;
	fma.rn.f64 	%fd1311, %fd60, %fd1218, %fd1310;
	fma.rn.f64 	%fd1312, %fd72, %fd1219, %fd1311;
	fma.rn.f64 	%fd1313, %fd84, %fd1220, %fd1312;
	fma.rn.f64 	%fd1314, %fd95, %fd1221, %fd1313;
	fma.rn.f64 	%fd1315, %fd106, %fd1222, %fd1314;
	fma.rn.f64 	%fd1316, %fd118, %fd1223, %fd1315;
	fma.rn.f64 	%fd1317, %fd129, %fd1224, %fd1316;
	fma.rn.f64 	%fd1318, %fd140, %fd1225, %fd1317;
	fma.rn.f64 	%fd1319, %fd152, %fd1226, %fd1318;
	fma.rn.f64 	%fd1320, %fd166, %fd1227, %fd1319;
	fma.rn.f64 	%fd1411, %fd180, %fd1228, %fd1320;
	ld.const.f64 	%fd1321, [const_DofToQuad+48];
	fma.rn.f64 	%fd1322, %fd1321, %fd1216, 0d0000000000000000;
	fma.rn.f64 	%fd1323, %fd49, %fd1217, %fd1322;
	fma.rn.f64 	%fd1324, %fd61, %fd1218, %fd1323;
	fma.rn.f64 	%fd1325, %fd73, %fd1219, %fd1324;
	fma.rn.f64 	%fd1326, %fd85, %fd1220, %fd1325;
	fma.rn.f64 	%fd1327, %fd96, %fd1221, %fd1326;
	fma.rn.f64 	%fd1328, %fd107, %fd1222, %fd1327;
	fma.rn.f64 	%fd1329, %fd119, %fd1223, %fd1328;
	fma.rn.f64 	%fd1330, %fd130, %fd1224, %fd1329;
	fma.rn.f64 	%fd1331, %fd141, %fd1225, %fd1330;
	fma.rn.f64 	%fd1332, %fd153, %fd1226, %fd1331;
	fma.rn.f64 	%fd1333, %fd167, %fd1227, %fd1332;
	fma.rn.f64 	%fd1410, %fd181, %fd1228, %fd1333;
	ld.const.f64 	%fd1334, [const_DofToQuad+56];
	fma.rn.f64 	%fd1335, %fd1334, %fd1216, 0d0000000000000000;
	fma.rn.f64 	%fd1336, %fd50, %fd1217, %fd1335;
	fma.rn.f64 	%fd1337, %fd62, %fd1218, %fd1336;
	fma.rn.f64 	%fd1338, %fd74, %fd1219, %fd1337;
	fma.rn.f64 	%fd1339, %fd86, %fd1220, %fd1338;
	fma.rn.f64 	%fd1340, %fd97, %fd1221, %fd1339;
	fma.rn.f64 	%fd1341, %fd108, %fd1222, %fd1340;
	fma.rn.f64 	%fd1342, %fd120, %fd1223, %fd1341;
	fma.rn.f64 	%fd1343, %fd131, %fd1224, %fd1342;
	fma.rn.f64 	%fd1344, %fd142, %fd1225, %fd1343;
	fma.rn.f64 	%fd1345, %fd154, %fd1226, %fd1344;
	fma.rn.f64 	%fd1346, %fd168, %fd1227, %fd1345;
	fma.rn.f64 	%fd1409, %fd182, %fd1228, %fd1346;
	ld.const.f64 	%fd1347, [const_DofToQuad+64];
	fma.rn.f64 	%fd1348, %fd1347, %fd1216, 0d0000000000000000;
	fma.rn.f64 	%fd1349, %fd51, %fd1217, %fd1348;
	fma.rn.f64 	%fd1350, %fd63, %fd1218, %fd1349;
	fma.rn.f64 	%fd1351, %fd75, %fd1219, %fd1350;
	fma.rn.f64 	%fd1352, %fd87, %fd1220, %fd1351;
	fma.rn.f64 	%fd1353, %fd98, %fd1221, %fd1352;
	fma.rn.f64 	%fd1354, %fd109, %fd1222, %fd1353;
	fma.rn.f64 	%fd1355, %fd121, %fd1223, %fd1354;
	ld.const.f64 	%fd1356, [const_DofToQuad+704];
	fma.rn.f64 	%fd1357, %fd1356, %fd1224, %fd1355;
	ld.const.f64 	%fd1358, [const_DofToQuad+784];
	fma.rn.f64 	%fd1359, %fd1358, %fd1225, %fd1357;
	fma.rn.f64 	%fd1360, %fd155, %fd1226, %fd1359;
	fma.rn.f64 	%fd1361, %fd169, %fd1227, %fd1360;
	fma.rn.f64 	%fd1408, %fd183, %fd1228, %fd1361;
	ld.const.f64 	%fd1362, [const_DofToQuad+72];
	fma.rn.f64 	%fd1363, %fd1362, %fd1216, 0d0000000000000000;
	ld.const.f64 	%fd1364, [const_DofToQuad+152];
	fma.rn.f64 	%fd1365, %fd1364, %fd1217, %fd1363;
	ld.const.f64 	%fd1366, [const_DofToQuad+232];
	fma.rn.f64 	%fd1367, %fd1366, %fd1218, %fd1365;
	ld.const.f64 	%fd1368, [const_DofToQuad+312];
	fma.rn.f64 	%fd1369, %fd1368, %fd1219, %fd1367;
	ld.const.f64 	%fd1370, [const_DofToQuad+392];
	fma.rn.f64 	%fd1371, %fd1370, %fd1220, %fd1369;
	ld.const.f64 	%fd1372, [const_DofToQuad+472];
	fma.rn.f64 	%fd1373, %fd1372, %fd1221, %fd1371;
	ld.const.f64 	%fd1374, [const_DofToQuad+552];
	fma.rn.f64 	%fd1375, %fd1374, %fd1222, %fd1373;
	ld.const.f64 	%fd1376, [const_DofToQuad+632];
	fma.rn.f64 	%fd1377, %fd1376, %fd1223, %fd1375;
	ld.const.f64 	%fd1378, [const_DofToQuad+712];
	fma.rn.f64 	%fd1379, %fd1378, %fd1224, %fd1377;
	ld.const.f64 	%fd1380, [const_DofToQuad+792];
	fma.rn.f64 	%fd1381, %fd1380, %fd1225, %fd1379;
	fma.rn.f64 	%fd1382, %fd156, %fd1226, %fd1381;
	fma.rn.f64 	%fd1383, %fd170, %fd1227, %fd1382;
	fma.rn.f64 	%fd1407, %fd184, %fd1228, %fd1383;
$L__BB265_36:
	setp.gt.u32 	%p19, %r1, 99;
	setp.ge.s32 	%p20, %r3, %r10;
	bar.sync 	0;
	or.pred  	%p21, %p19, %p20;
	@%p21 bra 	$L__BB265_38;
	ld.param.u64 	%rd13, [_Z42massMatrixMultiplyMonolithicConstantKernelILi10ELi13ELi1EEviPKdS1_S1_S1_Pd_param_5];
	mad.lo.s32 	%r23, %r3, 1000, %r1;
	cvta.to.global.u64 	%rd10, %rd13;
	mul.wide.s32 	%rd11, %r23, 8;
	add.s64 	%rd12, %rd10, %rd11;
	st.global.f64 	[%rd12], %fd1416;
	st.global.f64 	[%rd12+800], %fd1415;
	st.global.f64 	[%rd12+1600], %fd1414;
	st.global.f64 	[%rd12+2400], %fd1413;
	st.global.f64 	[%rd12+3200], %fd1412;
	st.global.f64 	[%rd12+4000], %fd1411;
	st.global.f64 	[%rd12+4800], %fd1410;
	st.global.f64 	[%rd12+5600], %fd1409;
	st.global.f64 	[%rd12+6400], %fd1408;
	st.global.f64 	[%rd12+7200], %fd1407;
$L__BB265_38:
	ret;

}
	// .globl	_Z32massMatrixMultiplyRegisterKernelILi10ELi14ELi1EEviPKdS1_S1_S1_Pd
.visible .entry _Z32massMatrixMultiplyRegisterKernelILi10ELi14ELi1EEviPKdS1_S1_S1_Pd(
	.param .u32 _Z32massMatrixMultiplyRegisterKernelILi10ELi14ELi1EEviPKdS1_S1_S1_Pd_param_0,
	.param .u64 .ptr .align 1 _Z32massMatrixMultiplyRegisterKernelILi10ELi14ELi1EEviPKdS1_S1_S1_Pd_param_1,
	.param .u64 .ptr .align 1 _Z32massMatrixMultiplyRegisterKernelILi10ELi14ELi1EEviPKdS1_S1_S1_Pd_param_2,
	.param .u64 .ptr .align 1 _Z32massMatrixMultiplyRegisterKernelILi10ELi14ELi1EEviPKdS1_S1_S1_Pd_param_3,
	.param .u64 .ptr .align 1 _Z32massMatrixMultiplyRegisterKernelILi10ELi14ELi1EEviPKdS1_S1_S1_Pd_param_4,
	.param .u64 .ptr .align 1 _Z32massMatrixMultiplyRegisterKernelILi10ELi14ELi1EEviPKdS1_S1_S1_Pd_param_5
)
{
	.reg .pred 	%p<13>;
	.reg .b16 	%rs<13>;
	.reg .b32 	%r<51>;
	.reg .b64 	%rd<22>;
	.reg .b64 	%fd<764>;
	// demoted variable
	.shared .align 8 .b8 _ZZ32massMatrixMultiplyRegisterKernelILi10ELi14ELi1EEviPKdS1_S1_S1_PdE6s_tmp1[21952];
	// demoted variable
	.shared .align 8 .b8 _ZZ32massMatrixMultiplyRegisterKernelILi10ELi14ELi1EEviPKdS1_S1_S1_PdE14s_oddDofToQuad[280];
	// demoted variable
	.shared .align 8 .b8 _ZZ32massMatrixMultiplyRegisterKernelILi10ELi14ELi1EEviPKdS1_S1_S1_PdE15s_evenDofToQuad[280];
	ld.param.u32 	%r7, [_Z32massMatrixMultiplyRegisterKernelILi10ELi14ELi1EEviPKdS1_S1_S1_Pd_param_0];
	ld.param.u64 	%rd2, [_Z32massMatrixMultiplyRegisterKernelILi10ELi14ELi1EEviPKdS1_S1_S1_Pd_param_2];
	ld.param.u64 	%rd3, [_Z32massMatrixMultiplyRegisterKernelILi10ELi14ELi1EEviPKdS1_S1_S1_Pd_param_3];
	ld.param.u64 	%rd4, [_Z32massMatrixMultiplyRegisterKernelILi10ELi14ELi1EEviPKdS1_S1_S1_Pd_param_4];
	mov.u32 	%r8, %tid.x;
	mov.u32 	%r2, %tid.y;
	mov.u32 	%r9, %ctaid.x;
	add.s32 	%r3, %r9, %r2;
	cvt.u16.u32 	%rs2, %r8;
	mul.hi.u16 	%rs3, %rs2, -13107;
	shr.u16 	%rs4, %rs3, 3;
	mul.lo.s16 	%rs5, %rs4, 10;
	sub.s16 	%rs1, %rs2, %rs5;
	setp.lt.s32 	%p2, %r3, %r7;
	setp.lt.u32 	%p3, %r8, 100;
	and.pred  	%p1, %p2, %p3;
	not.pred 	%p4, %p1;
	@%p4 bra 	$L__BB266_2;
	cvta.to.global.u64 	%rd6, %rd4;
	mad.lo.s32 	%r10, %r3, 1000, %r8;
	mul.wide.s32 	%rd7, %r10, 8;
	add.s64 	%rd8, %rd6, %rd7;
	ld.global.nc.f64 	%fd753, [%rd8];
	ld.global.nc.f64 	%fd752, [%rd8+800];
	ld.global.nc.f64 	%fd751, [%rd8+1600];
	ld.global.nc.f64 	%fd750, [%rd8+2400];
	ld.global.nc.f64 	%fd749, [%rd8+3200];
	ld.global.nc.f64 	%fd748, [%rd8+4000];
	ld.global.nc.f64 	%fd747, [%rd8+4800];
	ld.global.nc.f64 	%fd746, [%rd8+5600];
	ld.global.nc.f64 	%fd745, [%rd8+6400];
	ld.global.nc.f64 	%fd744, [%rd8+7200];
$L__BB266_2:
	setp.ne.s32 	%p5, %r2, 0;
	setp.gt.u32 	%p6, %r8, 34;
	or.pred  	%p7, %p5, %p6;
	@%p7 bra 	$L__BB266_4;
	cvta.to.global.u64 	%rd9, %rd2;
	mul.wide.u32 	%rd10, %r8, 8;
	add.s64 	%rd11, %rd9, %rd10;
	ld.global.nc.f64 	%fd122, [%rd11];
	shl.b32 	%r11, %r8, 3;
	mov.u32 	%r12, _ZZ32massMatrixMultiplyRegisterKernelILi10ELi14ELi1EEviPKdS1_S1_S1_PdE14s_oddDofToQuad;
	add.s32 	%r13, %r12, %r11;
	st.shared.f64 	[%r13], %fd122;
	cvta.to.global.u64 	%rd12, %rd3;
	add.s64 	%rd13, %rd12, %rd10;
	ld.global.nc.f64 	%fd123, [%rd13];
	mov.u32 	%r14, _ZZ32massMatrixMultiplyRegisterKernelILi10ELi14ELi1EEviPKdS1_S1_S1_PdE15s_evenDofToQuad;
	add.s32 	%r15, %r14, %r11;
	st.shared.f64 	[%r15], %fd123;
$L__BB266_4:
	mov.u32 	%r16, %tid.x;
	setp.gt.u32 	%p8, %r16, 99;
	bar.sync 	0;
	ld.shared.f64 	%fd21, [_ZZ32massMatrixMultiplyRegisterKernelILi10ELi14ELi1EEviPKdS1_S1_S1_PdE14s_oddDofToQuad];
	ld.shared.f64 	%fd22, [_ZZ32massMatrixMultiplyRegisterKernelILi10ELi14ELi1EEviPKdS1_S1_S1_PdE15s_evenDofToQuad];
	ld.shared.f64 	%fd23, [_ZZ32massMatrixMultiplyRegisterKernelILi10ELi14ELi1EEviPKdS1_S1_S1_PdE14s_oddDofToQuad+8];
	ld.shared.f64 	%fd24, [_ZZ32massMatrixMultiplyRegisterKernelILi10ELi14ELi1EEviPKdS1_S1_S1_PdE15s_evenDofToQuad+8];
	ld.shared.f64 	%fd25, [_ZZ32massMatrixMultiplyRegisterKernelILi10ELi14ELi1EEviPKdS1_S1_S1_PdE14s_oddDofToQuad+16];
	ld.shared.f64 	%fd26, [_ZZ32massMatrixMultiplyRegisterKernelILi10ELi14ELi1EEviPKdS1_S1_S1_PdE15s_evenDofToQuad+16];
	ld.shared.f64 	%fd27, [_ZZ32massMatrixMultiplyRegisterKernelILi10ELi14ELi1EEviPKdS1_S1_S1_PdE14s_oddDofToQuad+24];
	ld.shared.f64 	%fd28, [_ZZ32massMatrixMultiplyRegisterKernelILi10ELi14ELi1EEviPKdS1_S1_S1_PdE15s_evenDofToQuad+24];
	ld.shared.f64 	%fd29, [_ZZ32massMatrixMultiplyRegisterKernelILi10ELi14ELi1EEviPKdS1_S1_S1_PdE14s_oddDofToQuad+32];
	ld.shared.f64 	%fd30, [_ZZ32massMatrixMultiplyRegisterKernelILi10ELi14ELi1EEviPKdS1_S1_S1_PdE15s_evenDofToQuad+32];
	ld.shared.f64 	%fd31, [_ZZ32massMatrixMultiplyRegisterKernelILi10ELi14ELi1EEviPKdS1_S1_S1_PdE14s_oddDofToQuad+40];
	ld.shared.f64 	%fd32, [_ZZ32massMatrixMultiplyRegisterKernelILi10ELi14ELi1EEviPKdS1_S1_S1_PdE15s_evenDofToQuad+40];
	ld.shared.f64 	%fd33, [_ZZ32massMatrixMultiplyRegisterKernelILi10ELi14ELi1EEviPKdS1_S1_S1_PdE14s_oddDofToQuad+48];
	ld.shared.f64 	%fd34, [_ZZ32massMatrixMultiplyRegisterKernelILi10ELi14ELi1EEviPKdS1_S1_S1_PdE15s_evenDofToQuad+48];
	ld.shared.f64 	%fd35, [_ZZ32massMatrixMultiplyRegisterKernelILi10ELi14ELi1EEviPKdS1_S1_S1_PdE14s_oddDofToQuad+56];
	ld.shared.f64 	%fd36, [_ZZ32massMatrixMultiplyRegisterKernelILi10ELi14ELi1EEviPKdS1_S1_S1_PdE15s_evenDofToQuad+56];
	ld.shared.f64 	%fd37, [_ZZ32massMatrixMultiplyRegisterKernelILi10ELi14ELi1EEviPKdS1_S1_S1_PdE14s_oddDofToQuad+64];
	ld.shared.f64 	%fd38, [_ZZ32massMatrixMultiplyRegisterKernelILi10ELi14ELi1EEviPKdS1_S1_S1_PdE15s_evenDofToQuad+64];
	ld.shared.f64 	%fd39, [_ZZ32massMatrixMultiplyRegisterKernelILi10ELi14ELi1EEviPKdS1_S1_S1_PdE14s_oddDofToQuad+72];
	ld.shared.f64 	%fd40, [_ZZ32massMatrixMultiplyRegisterKernelILi10ELi14ELi1EEviPKdS1_S1_S1_PdE15s_evenDofToQuad+72];
	ld.shared.f64 	%fd41, [_ZZ32massMatrixMultiplyRegisterKernelILi10ELi14ELi1EEviPKdS1_S1_S1_PdE14s_oddDofToQuad+80];
	ld.shared.f64 	%fd42, [_ZZ32massMatrixMultiplyRegisterKernelILi10ELi14ELi1EEviPKdS1_S1_S1_PdE15s_evenDofToQuad+80];
	ld.shared.f64 	%fd43, [_ZZ32massMatrixMultiplyRegisterKernelILi10ELi14ELi1EEviPKdS1_S1_S1_PdE14s_oddDofToQuad+88];
	ld.shared.f64 	%fd44, [_ZZ32massMatrixMultiplyRegisterKernelILi10ELi14ELi1EEviPKdS1_S1_S1_PdE15s_evenDofToQuad+88];
	ld.shared.f64 	%fd45, [_ZZ32massMatrixMultiplyRegisterKernelILi10ELi14ELi1EEviPKdS1_S1_S1_PdE14s_oddDofToQuad+96];
	ld.shared.f64 	%fd46, [_ZZ32massMatrixMultiplyRegisterKernelILi10ELi14ELi1EEviPKdS1_S1_S1_PdE15s_evenDofToQuad+96];
	ld.shared.f64 	%fd47, [_ZZ32massMatrixMultiplyRegisterKernelILi10ELi14ELi1EEviPKdS1_S1_S1_PdE14s_oddDofToQuad+104];
	ld.shared.f64 	%fd48, [_ZZ32massMatrixMultiplyRegisterKernelILi10ELi14ELi1EEviPKdS1_S1_S1_PdE15s_evenDofToQuad+104];
	ld.shared.f64 	%fd49, [_ZZ32massMatrixMultiplyRegisterKernelILi10ELi14ELi1EEviPKdS1_S1_S1_PdE14s_oddDofToQuad+112];
	ld.shared.f64 	%fd50, [_ZZ32massMatrixMultiplyRegisterKernelILi10ELi14ELi1EEviPKdS1_S1_S1_PdE15s_evenDofToQuad+112];
	ld.shared.f64 	%fd51, [_ZZ32massMatrixMultiplyRegisterKernelILi10ELi14ELi1EEviPKdS1_S1_S1_PdE14s_oddDofToQuad+120];
	ld.shared.f64 	%fd52, [_ZZ32massMatrixMultiplyRegisterKernelILi10ELi14ELi1EEviPKdS1_S1_S1_PdE15s_evenDofToQuad+120];
	ld.shared.f64 	%fd53, [_ZZ32massMatrixMultiplyRegisterKernelILi10ELi14ELi1EEviPKdS1_S1_S1_PdE14s_oddDofToQuad+128];
	ld.shared.f64 	%fd54, [_ZZ32massMatrixMultiplyRegisterKernelILi10ELi14ELi1EEviPKdS1_S1_S1_PdE15s_evenDofToQuad+128];
	ld.shared.f64 	%fd55, [_ZZ32massMatrixMultiplyRegisterKernelILi10ELi14ELi1EEviPKdS1_S1_S1_PdE14s_oddDofToQuad+136];
	ld.shared.f64 	%fd56, [_ZZ32massMatrixMultiplyRegisterKernelILi10ELi14ELi1EEviPKdS1_S1_S1_PdE15s_evenDofToQuad+136];
	ld.shared.f64 	%fd57, [_ZZ32massMatrixMultiplyRegisterKernelILi10ELi14ELi1EEviPKdS1_S1_S1_PdE14s_oddDofToQuad+144];
	ld.shared.f64 	%fd58, [_ZZ32massMatrixMultiplyRegisterKernelILi10ELi14ELi1EEviPKdS1_S1_S1_PdE15s_evenDofToQuad+144];
	ld.shared.f64 	%fd59, [_ZZ32massMatrixMultiplyRegisterKernelILi10ELi14ELi1EEviPKdS1_S1_S1_PdE14s_oddDofToQuad+152];
	ld.shared.f64 	%fd60, [_ZZ32massMatrixMultiplyRegisterKernelILi10ELi14ELi1EEviPKdS1_S1_S1_PdE15s_evenDofToQuad+152];
	ld.shared.f64 	%fd61, [_ZZ32massMatrixMultiplyRegisterKernelILi10ELi14ELi1EEviPKdS1_S1_S1_PdE14s_oddDofToQuad+160];
	ld.shared.f64 	%fd62, [_ZZ32massMatrixMultiplyRegisterKernelILi10ELi14ELi1EEviPKdS1_S1_S1_PdE15s_evenDofToQuad+160];
	ld.shared.f64 	%fd63, [_ZZ32massMatrixMultiplyRegisterKernelILi10ELi14ELi1EEviPKdS1_S1_S1_PdE14s_oddDofToQuad+168];
	ld.shared.f64 	%fd64, [_ZZ32massMatrixMultiplyRegisterKernelILi10ELi14ELi1EEviPKdS1_S1_S1_PdE15s_evenDofToQuad+168];
	ld.shared.f64 	%fd65, [_ZZ32massMatrixMultiplyRegisterKernelILi10ELi14ELi1EEviPKdS1_S1_S1_PdE14s_oddDofToQuad+176];
	ld.shared.f64 	%fd66, [_ZZ32massMatrixMultiplyRegisterKernelILi10ELi14ELi1EEviPKdS1_S1_S1_PdE15s_evenDofToQuad+176];
	ld.shared.f64 	%fd67, [_ZZ32massMatrixMultiplyRegisterKernelILi10ELi14ELi1EEviPKdS1_S1_S1_PdE14s_oddDofToQuad+184];
	ld.shared.f64 	%fd68, [_ZZ32massMatrixMultiplyRegisterKernelILi10ELi14ELi1EEviPKdS1_S1_S1_PdE15s_evenDofToQuad+184];
	ld.shared.f64 	%fd69, [_ZZ32massMatrixMultiplyRegisterKernelILi10ELi14ELi1EEviPKdS1_S1_S1_PdE14s_oddDofToQuad+192];
	ld.shared.f64 	%fd70, [_ZZ32massMatrixMultiplyRegisterKernelILi10ELi14ELi1EEviPKdS1_S1_S1_PdE15s_evenDofToQuad+192];
	ld.shared.f64 	%fd71, [_ZZ32massMatrixMultiplyRegisterKernelILi10ELi14ELi1EEviPKdS1_S1_S1_PdE14s_oddDofToQuad+200];
	ld.shared.f64 	%fd72, [_ZZ32massMatrixMultiplyRegisterKernelILi10ELi14ELi1EEviPKdS1_S1_S1_PdE15s_evenDofToQuad+200];
	ld.shared.f64 	%fd73, [_ZZ32massMatrixMultiplyRegisterKernelILi10ELi14ELi1EEviPKdS1_S1_S1_PdE14s_oddDofToQuad+208];
	ld.shared.f64 	%fd74, [_ZZ32massMatrixMultiplyRegisterKernelILi10ELi14ELi1EEviPKdS1_S1_S1_PdE15s_evenDofToQuad+208];
	ld.shared.f64 	%fd75, [_ZZ32massMatrixMultiplyRegisterKernelILi10ELi14ELi1EEviPKdS1_S1_S1_PdE14s_oddDofToQuad+216];
	ld.shared.f64 	%fd76, [_ZZ32massMatrixMultiplyRegisterKernelILi10ELi14ELi1EEviPKdS1_S1_S1_PdE15s_evenDofToQuad+216];
	ld.shared.f64 	%fd77, [_ZZ32massMatrixMultiplyRegisterKernelILi10ELi14ELi1EEviPKdS1_S1_S1_PdE14s_oddDofToQuad+224];
	ld.shared.f64 	%fd78, [_ZZ32massMatrixMultiplyRegisterKernelILi10ELi14ELi1EEviPKdS1_S1_S1_PdE15s_evenDofToQuad+224];
	ld.shared.f64 	%fd79, [_ZZ32massMatrixMultiplyRegisterKernelILi10ELi14ELi1EEviPKdS1_S1_S1_PdE14s_oddDofToQuad+232];
	ld.shared.f64 	%fd80, [_ZZ32massMatrixMultiplyRegisterKernelILi10ELi14ELi1EEviPKdS1_S1_S1_PdE15s_evenDofToQuad+232];
	ld.shared.f64 	%fd81, [_ZZ32massMatrixMultiplyRegisterKernelILi10ELi14ELi1EEviPKdS1_S1_S1_PdE14s_oddDofToQuad+240];
	ld.shared.f64 	%fd82, [_ZZ32massMatrixMultiplyRegisterKernelILi10ELi14ELi1EEviPKdS1_S1_S1_PdE15s_evenDofToQuad+240];
	ld.shared.f64 	%fd83, [_ZZ32massMatrixMultiplyRegisterKernelILi10ELi14ELi1EEviPKdS1_S1_S1_PdE14s_oddDofToQuad+248];
	ld.shared.f64 	%fd84, [_ZZ32massMatrixMultiplyRegisterKernelILi10ELi14ELi1EEviPKdS1_S1_S1_PdE15s_evenDofToQuad+248];
	ld.shared.f64 	%fd85, [_ZZ32massMatrixMultiplyRegisterKernelILi10ELi14ELi1EEviPKdS1_S1_S1_PdE14s_oddDofToQuad+256];
	ld.shared.f64 	%fd86, [_ZZ32massMatrixMultiplyRegisterKernelILi10ELi14ELi1EEviPKdS1_S1_S1_PdE15s_evenDofToQuad+256];
	ld.shared.f64 	%fd87, [_ZZ32massMatrixMultiplyRegisterKernelILi10ELi14ELi1EEviPKdS1_S1_S1_PdE14s_oddDofToQuad+264];
	ld.shared.f64 	%fd88, [_ZZ32massMatrixMultiplyRegisterKernelILi10ELi14ELi1EEviPKdS1_S1_S1_PdE15s_evenDofToQuad+264];
	ld.shared.f64 	%fd89, [_ZZ32massMatrixMultiplyRegisterKernelILi10ELi14ELi1EEviPKdS1_S1_S1_PdE14s_oddDofToQuad+272];
	ld.shared.f64 	%fd90, [_ZZ32massMatrixMultiplyRegisterKernelILi10ELi14ELi1EEviPKdS1_S1_S1_PdE15s_evenDofToQuad+272];
	mov.u32 	%r17, %tid.y;
	mov.u32 	%r18, _ZZ32massMatrixMultiplyRegisterKernelILi10ELi14ELi1EEviPKdS1_S1_S1_PdE6s_tmp1;
	mad.lo.s32 	%r19, %r17, 21952, %r18;
	cvt.u16.u32 	%rs6, %r16;
	mul.lo.s16 	%rs7, %rs6, 205;
	shr.u16 	%rs8, %rs7, 11;
	cvt.u32.u16 	%r4, %rs8;
	mul.wide.u16 	%r20, %rs8, 112;
	add.s32 	%r21, %r19, %r20;
	mul.wide.u16 	%r22, %rs1, 8;
	add.s32 	%r5, %r21, %r22;
	@%p8 bra 	$L__BB266_6;
	add.f64 	%fd124, %fd753, %fd744;
	sub.f64 	%fd125, %fd753, %fd744;
	add.f64 	%fd126, %fd752, %fd745;
	sub.f64 	%fd127, %fd752, %fd745;
	add.f64 	%fd128, %fd751, %fd746;
	sub.f64 	%fd129, %fd751, %fd746;
	add.f64 	%fd130, %fd750, %fd747;
	sub.f64 	%fd131, %fd750, %fd747;
	add.f64 	%fd132, %fd749, %fd748;
	sub.f64 	%fd133, %fd749, %fd748;
	fma.rn.f64 	%fd134, %fd21, %fd124, 0d0000000000000000;
	fma.rn.f64 	%fd135, %fd22, %fd125, 0d0000000000000000;
	fma.rn.f64 	%fd136, %fd23, %fd126, %fd134;
	fma.rn.f64 	%fd137, %fd24, %fd127, %fd135;
	fma.rn.f64 	%fd138, %fd25, %fd128, %fd136;
	fma.rn.f64 	%fd139, %fd26, %fd129, %fd137;
	fma.rn.f64 	%fd140, %fd27, %fd130, %fd138;
	fma.rn.f64 	%fd141, %fd28, %fd131, %fd139;
	fma.rn.f64 	%fd142, %fd29, %fd132, %fd140;
	fma.rn.f64 	%fd143, %fd30, %fd133, %fd141;
	sub.f64 	%fd144, %fd142, %fd143;
	st.shared.f64 	[%r5+20384], %fd144;
	add.f64 	%fd145, %fd143, %fd142;
	st.shared.f64 	[%r5], %fd145;
	fma.rn.f64 	%fd146, %fd31, %fd124, 0d0000000000000000;
	fma.rn.f64 	%fd147, %fd32, %fd125, 0d0000000000000000;
	fma.rn.f64 	%fd148, %fd33, %fd126, %fd146;
	fma.rn.f64 	%fd149, %fd34, %fd127, %fd147;
	fma.rn.f64 	%fd150, %fd35, %fd128, %fd148;
	fma.rn.f64 	%fd151, %fd36, %fd129, %fd149;
	fma.rn.f64 	%fd152, %fd37, %fd130, %fd150;
	fma.rn.f64 	%fd153, %fd38, %fd131, %fd151;
	fma.rn.f64 	%fd154, %fd39, %fd132, %fd152;
	fma.rn.f64 	%fd155, %fd40, %fd133, %fd153;
	sub.f64 	%fd156, %fd154, %fd155;
	st.shared.f64 	[%r5+18816], %fd156;
	add.f64 	%fd157, %fd155, %fd154;
	st.shared.f64 	[%r5+1568], %fd157;
	fma.rn.f64 	%fd158, %fd41, %fd124, 0d0000000000000000;
	fma.rn.f64 	%fd159, %fd42, %fd125, 0d0000000000000000;
	fma.rn.f64 	%fd160, %fd43, %fd126, %fd158;
	fma.rn.f64 	%fd161, %fd44, %fd127, %fd159;
	fma.rn.f64 	%fd162, %fd45, %fd128, %fd160;
	fma.rn.f64 	%fd163, %fd46, %fd129, %fd161;
	fma.rn.f64 	%fd164, %fd47, %fd130, %fd162;
	fma.rn.f64 	%fd165, %fd48, %fd131, %fd163;
	fma.rn.f64 	%fd166, %fd49, %fd132, %fd164;
	fma.rn.f64 	%fd167, %fd50, %fd133, %fd165;
	sub.f64 	%fd168, %fd166, %fd167;
	st.shared.f64 	[%r5+17248], %fd168;
	add.f64 	%fd169, %fd167, %fd166;
	st.shared.f64 	[%r5+3136], %fd169;
	fma.rn.f64 	%fd170, %fd51, %fd124, 0d0000000000000000;
	fma.rn.f64 	%fd171, %fd52, %fd125, 0d0000000000000000;
	fma.rn.f64 	%fd172, %fd53, %fd126, %fd170;
	fma.rn.f64 	%fd173, %fd54, %fd127, %fd171;
	fma.rn.f64 	%fd174, %fd55, %fd128, %fd172;
	fma.rn.f64 	%fd175, %fd56, %fd129, %fd173;
	fma.rn.f64 	%fd176, %fd57, %fd130, %fd174;
	fma.rn.f64 	%fd177, %fd58, %fd131, %fd175;
	fma.rn.f64 	%fd178, %fd59, %fd132, %fd176;
	fma.rn.f64 	%fd179, %fd60, %fd133, %fd177;
	sub.f64 	%fd180, %fd178, %fd179;
	st.shared.f64 	[%r5+15680], %fd180;
	add.f64 	%fd181, %fd179, %fd178;
	st.shared.f64 	[%r5+4704], %fd181;
	fma.rn.f64 	%fd182, %fd61, %fd124, 0d0000000000000000;
	fma.rn.f64 	%fd183, %fd62, %fd125, 0d0000000000000000;
	fma.rn.f64 	%fd184, %fd63, %fd126, %fd182;
	fma.rn.f64 	%fd185, %fd64, %fd127, %fd183;
	fma.rn.f64 	%fd186, %fd65, %fd128, %fd184;
	fma.rn.f64 	%fd187, %fd66, %fd129, %fd185;
	fma.rn.f64 	%fd188, %fd67, %fd130, %fd186;
	fma.rn.f64 	%fd189, %fd68, %fd131, %fd187;
	fma.rn.f64 	%fd190, %fd69, %fd132, %fd188;
	fma.rn.f64 	%fd191, %fd70, %fd133, %fd189;
	sub.f64 	%fd192, %fd190, %fd191;
	st.shared.f64 	[%r5+14112], %fd192;
	add.f64 	%fd193, %fd191, %fd190;
	st.shared.f64 	[%r5+6272], %fd193;
	fma.rn.f64 	%fd194, %fd71, %fd124, 0d0000000000000000;
	fma.rn.f64 	%fd195, %fd72, %fd125, 0d0000000000000000;
	fma.rn.f64 	%fd196, %fd73, %fd126, %fd194;
	fma.rn.f64 	%fd197, %fd74, %fd127, %fd195;
	fma.rn.f64 	%fd198, %fd75, %fd128, %fd196;
	fma.rn.f64 	%fd199, %fd76, %fd129, %fd197;
	fma.rn.f64 	%fd200, %fd77, %fd130, %fd198;
	fma.rn.f64 	%fd201, %fd78, %fd131, %fd199;
	fma.rn.f64 	%fd202, %fd79, %fd132, %fd200;
	fma.rn.f64 	%fd203, %fd80, %fd133, %fd201;
	sub.f64 	%fd204, %fd202, %fd203;
	st.shared.f64 	[%r5+12544], %fd204;
	add.f64 	%fd205, %fd203, %fd202;
	st.shared.f64 	[%r5+7840], %fd205;
	fma.rn.f64 	%fd206, %fd81, %fd124, 0d0000000000000000;
	fma.rn.f64 	%fd207, %fd82, %fd125, 0d0000000000000000;
	fma.rn.f64 	%fd208, %fd83, %fd126, %fd206;
	fma.rn.f64 	%fd209, %fd84, %fd127, %fd207;
	fma.rn.f64 	%fd210, %fd85, %fd128, %fd208;
	fma.rn.f64 	%fd211, %fd86, %fd129, %fd209;
	fma.rn.f64 	%fd212, %fd87, %fd130, %fd210;
	fma.rn.f64 	%fd213, %fd88, %fd131, %fd211;
	fma.rn.f64 	%fd214, %fd89, %fd132, %fd212;
	fma.rn.f64 	%fd215, %fd90, %fd133, %fd213;
	sub.f64 	%fd216, %fd214, %fd215;
	st.shared.f64 	[%r5+10976], %fd216;
	add.f64 	%fd217, %fd215, %fd214;
	st.shared.f64 	[%r5+9408], %fd217;
$L__BB266_6:
	bar.sync 	0;
	mov.u32 	%r23, %tid.x;
	setp.gt.u32 	%p9, %r23, 139;
	mov.u32 	%r24, %tid.y;
	mov.u32 	%r25, _ZZ32massMatrixMultiplyRegisterKernelILi10ELi14ELi1EEviPKdS1_S1_S1_PdE6s_tmp1;
	mad.lo.s32 	%r26, %r24, 21952, %r25;
	mad.lo.s32 	%r27, %r4, 112, %r26;
	mad.lo.s32 	%r28, %r4, 1456, %r27;
	add.s32 	%r6, %r28, %r22;
	@%p9 bra 	$L__BB266_8;
	ld.shared.f64 	%fd218, [%r6];
	ld.shared.f64 	%fd219, [%r6+1008];
	add.f64 	%fd220, %fd218, %fd219;
	sub.f64 	%fd221, %fd218, %fd219;
	ld.shared.f64 	%fd222, [%r6+112];
	ld.shared.f64 	%fd223, [%r6+896];
	add.f64 	%fd224, %fd222, %fd223;
	sub.f64 	%fd225, %fd222, %fd223;
	ld.shared.f64 	%fd226, [%r6+224];
	ld.shared.f64 	%fd227, [%r6+784];
	add.f64 	%fd228, %fd226, %fd227;
	sub.f64 	%fd229, %fd226, %fd227;
	ld.shared.f64 	%fd230, [%r6+336];
	ld.shared.f64 	%fd231, [%r6+672];
	add.f64 	%fd232, %fd230, %fd231;
	sub.f64 	%fd233, %fd230, %fd231;
	ld.shared.f64 	%fd234, [%r6+448];
	ld.shared.f64 	%fd235, [%r6+560];
	add.f64 	%fd236, %fd234, %fd235;
	sub.f64 	%fd237, %fd234, %fd235;
	fma.rn.f64 	%fd238, %fd21, %fd220, 0d0000000000000000;
	fma.rn.f64 	%fd239, %fd22, %fd221, 0d0000000000000000;
	fma.rn.f64 	%fd240, %fd23, %fd224, %fd238;
	fma.rn.f64 	%fd241, %fd24, %fd225, %fd239;
	fma.rn.f64 	%fd242, %fd25, %fd228, %fd240;
	fma.rn.f64 	%fd243, %fd26, %fd229, %fd241;
	fma.rn.f64 	%fd244, %fd27, %fd232, %fd242;
	fma.rn.f64 	%fd245, %fd28, %fd233, %fd243;
	fma.rn.f64 	%fd246, %fd29, %fd236, %fd244;
	fma.rn.f64 	%fd247, %fd30, %fd237, %fd245;
	sub.f64 	%fd248, %fd246, %fd247;
	st.shared.f64 	[%r6+1456], %fd248;
	add.f64 	%fd249, %fd247, %fd246;
	st.shared.f64 	[%r6], %fd249;
	fma.rn.f64 	%fd250, %fd31, %fd220, 0d0000000000000000;
	fma.rn.f64 	%fd251, %fd32, %fd221, 0d0000000000000000;
	fma.rn.f64 	%fd252, %fd33, %fd224, %fd250;
	fma.rn.f64 	%fd253, %fd34, %fd225, %fd251;
	fma.rn.f64 	%fd254, %fd35, %fd228, %fd252;
	fma.rn.f64 	%fd255, %fd36, %fd229, %fd253;
	fma.rn.f64 	%fd256, %fd37, %fd232, %fd254;
	fma.rn.f64 	%fd257, %fd38, %fd233, %fd255;
	fma.rn.f64 	%fd258, %fd39, %fd236, %fd256;
	fma.rn.f64 	%fd259, %fd40, %fd237, %fd257;
	sub.f64 	%fd260, %fd258, %fd259;
	st.shared.f64 	[%r6+1344], %fd260;
	add.f64 	%fd261, %fd259, %fd258;
	st.shared.f64 	[%r6+112], %fd261;
	fma.rn.f64 	%fd262, %fd41, %fd220, 0d0000000000000000;
	fma.rn.f64 	%fd263, %fd42, %fd221, 0d0000000000000000;
	fma.rn.f64 	%fd264, %fd43, %fd224, %fd262;
	fma.rn.f64 	%fd265, %fd44, %fd225, %fd263;
	fma.rn.f64 	%fd266, %fd45, %fd228, %fd264;
	fma.rn.f64 	%fd267, %fd46, %fd229, %fd265;
	fma.rn.f64 	%fd268, %fd47, %fd232, %fd266;
	fma.rn.f64 	%fd269, %fd48, %fd233, %fd267;
	fma.rn.f64 	%fd270, %fd49, %fd236, %fd268;
	fma.rn.f64 	%fd271, %fd50, %fd237, %fd269;
	sub.f64 	%fd272, %fd270, %fd271;
	st.shared.f64 	[%r6+1232], %fd272;
	add.f64 	%fd273, %fd271, %fd270;
	st.shared.f64 	[%r6+224], %fd273;
	fma.rn.f64 	%fd274, %fd51, %fd220, 0d0000000000000000;
	fma.rn.f64 	%fd275, %fd52, %fd221, 0d0000000000000000;
	fma.rn.f64 	%fd276, %fd53, %fd224, %fd274;
	fma.rn.f64 	%fd277, %fd54, %fd225, %fd275;
	fma.rn.f64 	%fd278, %fd55, %fd228, %fd276;
	fma.rn.f64 	%fd279, %fd56, %fd229, %fd277;
	fma.rn.f64 	%fd280, %fd57, %fd232, %fd278;
	fma.rn.f64 	%fd281, %fd58, %fd233, %fd279;
	fma.rn.f64 	%fd282, %fd59, %fd236, %fd280;
	fma.rn.f64 	%fd283, %fd60, %fd237, %fd281;
	sub.f64 	%fd284, %fd282, %fd283;
	st.shared.f64 	[%r6+1120], %fd284;
	add.f64 	%fd285, %fd283, %fd282;
	st.shared.f64 	[%r6+336], %fd285;
	fma.rn.f64 	%fd286, %fd61, %fd220, 0d0000000000000000;
	fma.rn.f64 	%fd287, %fd62, %fd221, 0d0000000000000000;
	fma.rn.f64 	%fd288, %fd63, %fd224, %fd286;
	fma.rn.f64 	%fd289, %fd64, %fd225, %fd287;
	fma.rn.f64 	%fd290, %fd65, %fd228, %fd288;
	fma.rn.f64 	%fd291, %fd66, %fd229, %fd289;
	fma.rn.f64 	%fd292, %fd67, %fd232, %fd290;
	fma.rn.f64 	%fd293, %fd68, %fd233, %fd291;
	fma.rn.f64 	%fd294, %fd69, %fd236, %fd292;
	fma.rn.f64 	%fd295, %fd70, %fd237, %fd293;
	sub.f64 	%fd296, %fd294, %fd295;
	st.shared.f64 	[%r6+1008], %fd296;
	add.f64 	%fd297, %fd295, %fd294;
	st.shared.f64 	[%r6+448], %fd297;
	fma.rn.f64 	%fd298, %fd71, %fd220, 0d0000000000000000;
	fma.rn.f64 	%fd299, %fd72, %fd221, 0d0000000000000000;
	fma.rn.f64 	%fd300, %fd73, %fd224, %fd298;
	fma.rn.f64 	%fd301, %fd74, %fd225, %fd299;
	fma.rn.f64 	%fd302, %fd75, %fd228, %fd300;
	fma.rn.f64 	%fd303, %fd76, %fd229, %fd301;
	fma.rn.f64 	%fd304, %fd77, %fd232, %fd302;
	fma.rn.f64 	%fd305, %fd78, %fd233, %fd303;
	fma.rn.f64 	%fd306, %fd79, %fd236, %fd304;
	fma.rn.f64 	%fd307, %fd80, %fd237, %fd305;
	sub.f64 	%fd308, %fd306, %fd307;
	st.shared.f64 	[%r6+896], %fd308;
	add.f64 	%fd309, %fd307, %fd306;
	st.shared.f64 	[%r6+560], %fd309;
	fma.rn.f64 	%fd310, %fd81, %fd220, 0d0000000000000000;
	fma.rn.f64 	%fd311, %fd82, %fd221, 0d0000000000000000;
	fma.rn.f64 	%fd312, %fd83, %fd224, %fd310;
	fma.rn.f64 	%fd313, %fd84, %fd225, %fd311;
	fma.rn.f64 	%fd314, %fd85, %fd228, %fd312;
	fma.rn.f64 	%fd315, %fd86, %fd229, %fd313;
	fma.rn.f64 	%fd316, %fd87, %fd232, %fd314;
	fma.rn.f64 	%fd317, %fd88, %fd233, %fd315;
	fma.rn.f64 	%fd318, %fd89, %fd236, %fd316;
	fma.rn.f64 	%fd319, %fd90, %fd237, %fd317;
	sub.f64 	%fd320, %fd318, %fd319;
	st.shared.f64 	[%r6+784], %fd320;
	add.f64 	%fd321, %fd319, %fd318;
	st.shared.f64 	[%r6+672], %fd321;
$L__BB266_8:
	ld.param.u64 	%rd20, [_Z32massMatrixMultiplyRegisterKernelILi10ELi14ELi1EEviPKdS1_S1_S1_Pd_param_1];
	mov.u32 	%r30, %tid.x;
	setp.gt.u32 	%p10, %r30, 139;
	bar.sync 	0;
	cvt.u16.u32 	%rs9, %r30;
	mul.hi.u16 	%rs10, %rs9, 4682;
	mul.lo.s16 	%rs11, %rs10, 14;
	sub.s16 	%rs12, %rs9, %rs11;
	mov.u32 	%r31, %tid.y;
	mov.u32 	%r32, _ZZ32massMatrixMultiplyRegisterKernelILi10ELi14ELi1EEviPKdS1_S1_S1_PdE6s_tmp1;
	mad.lo.s32 	%r33, %r31, 21952, %r32;
	mul.wide.u16 	%r34, %rs10, 1568;
	add.s32 	%r35, %r33, %r34;
	mul.wide.u16 	%r36, %rs12, 112;
	add.s32 	%r37, %r35, %r36;
	ld.shared.f64 	%fd322, [%r37];
	ld.shared.f64 	%fd323, [%r37+72];
	add.f64 	%fd324, %fd322, %fd323;
	sub.f64 	%fd325, %fd322, %fd323;
	ld.shared.f64 	%fd326, [%r37+8];
	ld.shared.f64 	%fd327, [%r37+64];
	add.f64 	%fd328, %fd326, %fd327;
	sub.f64 	%fd329, %fd326, %fd327;
	ld.shared.f64 	%fd330, [%r37+16];
	ld.shared.f64 	%fd331, [%r37+56];
	add.f64 	%fd332, %fd330, %fd331;
	sub.f64 	%fd333, %fd330, %fd331;
	ld.shared.f64 	%fd334, [%r37+24];
	ld.shared.f64 	%fd335, [%r37+48];
	add.f64 	%fd336, %fd334, %fd335;
	sub.f64 	%fd337, %fd334, %fd335;
	ld.shared.f64 	%fd338, [%r37+32];
	ld.shared.f64 	%fd339, [%r37+40];
	add.f64 	%fd340, %fd338, %fd339;
	sub.f64 	%fd341, %fd338, %fd339;
	mov.u32 	%r38, %ctaid.x;
	add.s32 	%r39, %r38, %r31;
	mov.b32 	%r40, {%rs12, %rs10};
	mov.b32 	%r41, 13;
	mov.b32 	%r42, 50190;
	dp2a.lo.u32.u32 	%r43, %r40, %r42, %r41;
	mad.lo.s32 	%r44, %r39, 2744, %r43;
	fma.rn.f64 	%fd342, %fd21, %fd324, 0d0000000000000000;
	fma.rn.f64 	%fd343, %fd22, %fd325, 0d0000000000000000;
	fma.rn.f64 	%fd344, %fd23, %fd328, %fd342;
	fma.rn.f64 	%fd345, %fd24, %fd329, %fd343;
	fma.rn.f64 	%fd346, %fd25, %fd332, %fd344;
	fma.rn.f64 	%fd347, %fd26, %fd333, %fd345;
	fma.rn.f64 	%fd348, %fd27, %fd336, %fd346;
	fma.rn.f64 	%fd349, %fd28, %fd337, %fd347;
	fma.rn.f64 	%fd350, %fd29, %fd340, %fd348;
	fma.rn.f64 	%fd351, %fd30, %fd341, %fd349;
	cvta.to.global.u64 	%rd14, %rd20;
	mul.wide.s32 	%rd15, %r44, 8;
	add.s64 	%rd16, %rd14, %rd15;
	ld.global.nc.f64 	%fd352, [%rd16];
	ld.global.nc.f64 	%fd353, [%rd16+-104];
	sub.f64 	%fd354, %fd350, %fd351;
	mul.f64 	%fd355, %fd354, %fd352;
	add.f64 	%fd356, %fd350, %fd351;
	mul.f64 	%fd763, %fd356, %fd353;
	fma.rn.f64 	%fd357, %fd31, %fd324, 0d0000000000000000;
	fma.rn.f64 	%fd358, %fd32, %fd325, 0d0000000000000000;
	fma.rn.f64 	%fd359, %fd33, %fd328, %fd357;
	fma.rn.f64 	%fd360, %fd34, %fd329, %fd358;
	fma.rn.f64 	%fd361, %fd35, %fd332, %fd359;
	fma.rn.f64 	%fd362, %fd36, %fd333, %fd360;
	fma.rn.f64 	%fd363, %fd37, %fd336, %fd361;
	fma.rn.f64 	%fd364, %fd38, %fd337, %fd362;
	fma.rn.f64 	%fd365, %fd39, %fd340, %fd363;
	fma.rn.f64 	%fd366, %fd40, %fd341, %fd364;
	ld.global.nc.f64 	%fd367, [%rd16+-8];
	ld.global.nc.f64 	%fd368, [%rd16+-96];
	sub.f64 	%fd369, %fd365, %fd366;
	mul.f64 	%fd370, %fd369, %fd367;
	add.f64 	%fd371, %fd365, %fd366;
	mul.f64 	%fd762, %fd371, %fd368;
	fma.rn.f64 	%fd372, %fd41, %fd324, 0d0000000000000000;
	fma.rn.f64 	%fd373, %fd42, %fd325, 0d0000000000000000;
	fma.rn.f64 	%fd374, %fd43, %fd328, %fd372;
	fma.rn.f64 	%fd375, %fd44, %fd329, %fd373;
	fma.rn.f64 	%fd376, %fd45, %fd332, %fd374;
	fma.rn.f64 	%fd377, %fd46, %fd333, %fd375;
	fma.rn.f64 	%fd378, %fd47, %fd336, %fd376;
	fma.rn.f64 	%fd379, %fd48, %fd337, %fd377;
	fma.rn.f64 	%fd380, %fd49, %fd340, %fd378;
	fma.rn.f64 	%fd381, %fd50, %fd341, %fd379;
	ld.global.nc.f64 	%fd382, [%rd16+-16];
	ld.global.nc.f64 	%fd383, [%rd16+-88];
	sub.f64 	%fd384, %fd380, %fd381;
	mul.f64 	%fd385, %fd384, %fd382;
	add.f64 	%fd386, %fd380, %fd381;
	mul.f64 	%fd761, %fd386, %fd383;
	fma.rn.f64 	%fd387, %fd51, %fd324, 0d0000000000000000;
	fma.rn.f64 	%fd388, %fd52, %fd325, 0d0000000000000000;
	fma.rn.f64 	%fd389, %fd53, %fd328, %fd387;
	fma.rn.f64 	%fd390, %fd54, %fd329, %fd388;
	fma.rn.f64 	%fd391, %fd55, %fd332, %fd389;
	fma.rn.f64 	%fd392, %fd56, %fd333, %fd390;
	fma.rn.f64 	%fd393, %fd57, %fd336, %fd391;
	fma.rn.f64 	%fd394, %fd58, %fd337, %fd392;
	fma.rn.f64 	%fd395, %fd59, %fd340, %fd393;
	fma.rn.f64 	%fd396, %fd60, %fd341, %fd394;
	ld.global.nc.f64 	%fd397, [%rd16+-24];
	ld.global.nc.f64 	%fd398, [%rd16+-80];
	sub.f64 	%fd399, %fd395, %fd396;
	mul.f64 	%fd400, %fd399, %fd397;
	add.f64 	%fd401, %fd395, %fd396;
	mul.f64 	%fd760, %fd401, %fd398;
	fma.rn.f64 	%fd402, %fd61, %fd324, 0d0000000000000000;
	fma.rn.f64 	%fd403, %fd62, %fd325, 0d0000000000000000;
	fma.rn.f64 	%fd404, %fd63, %fd328, %fd402;
	fma.rn.f64 	%fd405, %fd64, %fd329, %fd403;
	fma.rn.f64 	%fd406, %fd65, %fd332, %fd404;
	fma.rn.f64 	%fd407, %fd66, %fd333, %fd405;
	fma.rn.f64 	%fd408, %fd67, %fd336, %fd406;
	fma.rn.f64 	%fd409, %fd68, %fd337, %fd407;
	fma.rn.f64 	%fd410, %fd69, %fd340, %fd408;
	fma.rn.f64 	%fd411, %fd70, %fd341, %fd409;
	ld.global.nc.f64 	%fd412, [%rd16+-32];
	ld.global.nc.f64 	%fd413, [%rd16+-72];
	sub.f64 	%fd414, %fd410, %fd411;
	mul.f64 	%fd754, %fd414, %fd412;
	add.f64 	%fd415, %fd410, %fd411;
	mul.f64 	%fd759, %fd415, %fd413;
	fma.rn.f64 	%fd416, %fd71, %fd324, 0d0000000000000000;
	fma.rn.f64 	%fd417, %fd72, %fd325, 0d0000000000000000;
	fma.rn.f64 	%fd418, %fd73, %fd328, %fd416;
	fma.rn.f64 	%fd419, %fd74, %fd329, %fd417;
	fma.rn.f64 	%fd420, %fd75, %fd332, %fd418;
	fma.rn.f64 	%fd421, %fd76, %fd333, %fd419;
	fma.rn.f64 	%fd422, %fd77, %fd336, %fd420;
	fma.rn.f64 	%fd423, %fd78, %fd337, %fd421;
	fma.rn.f64 	%fd424, %fd79, %fd340, %fd422;
	fma.rn.f64 	%fd425, %fd80, %fd341, %fd423;
	ld.global.nc.f64 	%fd426, [%rd16+-40];
	ld.global.nc.f64 	%fd427, [%rd16+-64];
	sub.f64 	%fd428, %fd424, %fd425;
	mul.f64 	%fd755, %fd428, %fd426;
	add.f64 	%fd429, %fd424, %fd425;
	mul.f64 	%fd758, %fd429, %fd427;
	fma.rn.f64 	%fd430, %fd81, %fd324, 0d0000000000000000;
	fma.rn.f64 	%fd431, %fd82, %fd325, 0d0000000000000000;
	fma.rn.f64 	%fd432, %fd83, %fd328, %fd430;
	fma.rn.f64 	%fd433, %fd84, %fd329, %fd431;
	fma.rn.f64 	%fd434, %fd85, %fd332, %fd432;
	fma.rn.f64 	%fd435, %fd86, %fd333, %fd433;
	fma.rn.f64 	%fd436, %fd87, %fd336, %fd434;
	fma.rn.f64 	%fd437, %fd88, %fd337, %fd435;
	fma.rn.f64 	%fd438, %fd89, %fd340, %fd436;
	fma.rn.f64 	%fd439, %fd90, %fd341, %fd437;
	ld.global.nc.f64 	%fd440, [%rd16+-48];
	ld.global.nc.f64 	%fd441, [%rd16+-56];
	sub.f64 	%fd442, %fd438, %fd439;
	mul.f64 	%fd756, %fd442, %fd440;
	add.f64 	%fd443, %fd438, %fd439;
	mul.f64 	%fd757, %fd443, %fd441;
	bar.sync 	0;
	add.f64 	%fd444, %fd763, %fd355;
	sub.f64 	%fd445, %fd763, %fd355;
	add.f64 	%fd446, %fd762, %fd370;
	sub.f64 	%fd447, %fd762, %fd370;
	add.f64 	%fd448, %fd761, %fd385;
	sub.f64 	%fd449, %fd761, %fd385;
	add.f64 	%fd450, %fd760, %fd400;
	sub.f64 	%fd451, %fd760, %fd400;
	add.f64 	%fd452, %fd759, %fd754;
	sub.f64 	%fd453, %fd759, %fd754;
	add.f64 	%fd454, %fd758, %fd755;
	sub.f64 	%fd455, %fd758, %fd755;
	add.f64 	%fd456, %fd757, %fd756;
	sub.f64 	%fd457, %fd757, %fd756;
	fma.rn.f64 	%fd458, %fd21, %fd444, 0d0000000000000000;
	fma.rn.f64 	%fd459, %fd22, %fd445, 0d0000000000000000;
	fma.rn.f64 	%fd460, %fd31, %fd446, %fd458;
	fma.rn.f64 	%fd461, %fd32, %fd447, %fd459;
	fma.rn.f64 	%fd462, %fd41, %fd448, %fd460;
	fma.rn.f64 	%fd463, %fd42, %fd449, %fd461;
	fma.rn.f64 	%fd464, %fd51, %fd450, %fd462;
	fma.rn.f64 	%fd465, %fd52, %fd451, %fd463;
	fma.rn.f64 	%fd466, %fd61, %fd452, %fd464;
	fma.rn.f64 	%fd467, %fd62, %fd453, %fd465;
	fma.rn.f64 	%fd468, %fd71, %fd454, %fd466;
	fma.rn.f64 	%fd469, %fd72, %fd455, %fd467;
	fma.rn.f64 	%fd470, %fd81, %fd456, %fd468;
	fma.rn.f64 	%fd471, %fd82, %fd457, %fd469;
	sub.f64 	%fd472, %fd470, %fd471;
	st.shared.f64 	[%r37+72], %fd472;
	add.f64 	%fd473, %fd470, %fd471;
	st.shared.f64 	[%r37], %fd473;
	fma.rn.f64 	%fd474, %fd23, %fd444, 0d0000000000000000;
	fma.rn.f64 	%fd475, %fd24, %fd445, 0d0000000000000000;
	fma.rn.f64 	%fd476, %fd33, %fd446, %fd474;
	fma.rn.f64 	%fd477, %fd34, %fd447, %fd475;
	fma.rn.f64 	%fd478, %fd43, %fd448, %fd476;
	fma.rn.f64 	%fd479, %fd44, %fd449, %fd477;
	fma.rn.f64 	%fd480, %fd53, %fd450, %fd478;
	fma.rn.f64 	%fd481, %fd54, %fd451, %fd479;
	fma.rn.f64 	%fd482, %fd63, %fd452, %fd480;
	fma.rn.f64 	%fd483, %fd64, %fd453, %fd481;
	fma.rn.f64 	%fd484, %fd73, %fd454, %fd482;
	fma.rn.f64 	%fd485, %fd74, %fd455, %fd483;
	fma.rn.f64 	%fd486, %fd83, %fd456, %fd484;
	fma.rn.f64 	%fd487, %fd84, %fd457, %fd485;
	sub.f64 	%fd488, %fd486, %fd487;
	st.shared.f64 	[%r37+64], %fd488;
	add.f64 	%fd489, %fd486, %fd487;
	st.shared.f64 	[%r37+8], %fd489;
	fma.rn.f64 	%fd490, %fd25, %fd444, 0d0000000000000000;
	fma.rn.f64 	%fd491, %fd26, %fd445, 0d0000000000000000;
	fma.rn.f64 	%fd492, %fd35, %fd446, %fd490;
	fma.rn.f64 	%fd493, %fd36, %fd447, %fd491;
	fma.rn.f64 	%fd494, %fd45, %fd448, %fd492;
	fma.rn.f64 	%fd495, %fd46, %fd449, %fd493;
	fma.rn.f64 	%fd496, %fd55, %fd450, %fd494;
	fma.rn.f64 	%fd497, %fd56, %fd451, %fd495;
	fma.rn.f64 	%fd498, %fd65, %fd452, %fd496;
	fma.rn.f64 	%fd499, %fd66, %fd453, %fd497;
	fma.rn.f64 	%fd500, %fd75, %fd454, %fd498;
	fma.rn.f64 	%fd501, %fd76, %fd455, %fd499;
	fma.rn.f64 	%fd502, %fd85, %fd456, %fd500;
	fma.rn.f64 	%fd503, %fd86, %fd457, %fd501;
	sub.f64 	%fd504, %fd502, %fd503;
	st.shared.f64 	[%r37+56], %fd504;
	add.f64 	%fd505, %fd502, %fd503;
	st.shared.f64 	[%r37+16], %fd505;
	fma.rn.f64 	%fd506, %fd27, %fd444, 0d0000000000000000;
	fma.rn.f64 	%fd507, %fd28, %fd445, 0d0000000000000000;
	fma.rn.f64 	%fd508, %fd37, %fd446, %fd506;
	fma.rn.f64 	%fd509, %fd38, %fd447, %fd507;
	fma.rn.f64 	%fd510, %fd47, %fd448, %fd508;
	fma.rn.f64 	%fd511, %fd48, %fd449, %fd509;
	fma.rn.f64 	%fd512, %fd57, %fd450, %fd510;
	fma.rn.f64 	%fd513, %fd58, %fd451, %fd511;
	fma.rn.f64 	%fd514, %fd67, %fd452, %fd512;
	fma.rn.f64 	%fd515, %fd68, %fd453, %fd513;
	fma.rn.f64 	%fd516, %fd77, %fd454, %fd514;
	fma.rn.f64 	%fd517, %fd78, %fd455, %fd515;
	fma.rn.f64 	%fd518, %fd87, %fd456, %fd516;
	fma.rn.f64 	%fd519, %fd88, %fd457, %fd517;
	sub.f64 	%fd520, %fd518, %fd519;
	st.shared.f64 	[%r37+48], %fd520;
	add.f64 	%fd521, %fd518, %fd519;
	st.shared.f64 	[%r37+24], %fd521;
	fma.rn.f64 	%fd522, %fd29, %fd444, 0d0000000000000000;
	fma.rn.f64 	%fd523, %fd30, %fd445, 0d0000000000000000;
	fma.rn.f64 	%fd524, %fd39, %fd446, %fd522;
	fma.rn.f64 	%fd525, %fd40, %fd447, %fd523;
	fma.rn.f64 	%fd526, %fd49, %fd448, %fd524;
	fma.rn.f64 	%fd527, %fd50, %fd449, %fd525;
	fma.rn.f64 	%fd528, %fd59, %fd450, %fd526;
	fma.rn.f64 	%fd529, %fd60, %fd451, %fd527;
	fma.rn.f64 	%fd530, %fd69, %fd452, %fd528;
	fma.rn.f64 	%fd531, %fd70, %fd453, %fd529;
	fma.rn.f64 	%fd532, %fd79, %fd454, %fd530;
	fma.rn.f64 	%fd533, %fd80, %fd455, %fd531;
	fma.rn.f64 	%fd534, %fd89, %fd456, %fd532;
	fma.rn.f64 	%fd535, %fd90, %fd457, %fd533;
	sub.f64 	%fd536, %fd534, %fd535;
	st.shared.f64 	[%r37+40], %fd536;
	add.f64 	%fd537, %fd534, %fd535;
	st.shared.f64 	[%r37+32], %fd537;
	bar.sync 	0;
	@%p10 bra 	$L__BB266_10;
	ld.shared.f64 	%fd538, [%r6];
	ld.shared.f64 	%fd539, [%r6+1456];
	add.f64 	%fd540, %fd538, %fd539;
	sub.f64 	%fd541, %fd538, %fd539;
	ld.shared.f64 	%fd542, [%r6+112];
	ld.shared.f64 	%fd543, [%r6+1344];
	add.f64 	%fd544, %fd542, %fd543;
	sub.f64 	%fd545, %fd542, %fd543;
	ld.shared.f64 	%fd546, [%r6+224];
	ld.shared.f64 	%fd547, [%r6+1232];
	add.f64 	%fd548, %fd546, %fd547;
	sub.f64 	%fd549, %fd546, %fd547;
	ld.shared.f64 	%fd550, [%r6+336];
	ld.shared.f64 	%fd551, [%r6+1120];
	add.f64 	%fd552, %fd550, %fd551;
	sub.f64 	%fd553, %fd550, %fd551;
	ld.shared.f64 	%fd554, [%r6+448];
	ld.shared.f64 	%fd555, [%r6+1008];
	add.f64 	%fd556, %fd554, %fd555;
	sub.f64 	%fd557, %fd554, %fd555;
	ld.shared.f64 	%fd558, [%r6+560];
	ld.shared.f64 	%fd559, [%r6+896];
	add.f64 	%fd560, %fd558, %fd559;
	sub.f64 	%fd561, %fd558, %fd559;
	ld.shared.f64 	%fd562, [%r6+672];
	ld.shared.f64 	%fd563, [%r6+784];
	add.f64 	%fd564, %fd562, %fd563;
	sub.f64 	%fd565, %fd562, %fd563;
	fma.rn.f64 	%fd566, %fd21, %fd540, 0d0000000000000000;
	fma.rn.f64 	%fd567, %fd22, %fd541, 0d0000000000000000;
	fma.rn.f64 	%fd568, %fd31, %fd544, %fd566;
	fma.rn.f64 	%fd569, %fd32, %fd545, %fd567;
	fma.rn.f64 	%fd570, %fd41, %fd548, %fd568;
	fma.rn.f64 	%fd571, %fd42, %fd549, %fd569;
	fma.rn.f64 	%fd572, %fd51, %fd552, %fd570;
	fma.rn.f64 	%fd573, %fd52, %fd553, %fd571;
	fma.rn.f64 	%fd574, %fd61, %fd556, %fd572;
	fma.rn.f64 	%fd575, %fd62, %fd557, %fd573;
	fma.rn.f64 	%fd576, %fd71, %fd560, %fd574;
	fma.rn.f64 	%fd577, %fd72, %fd561, %fd575;
	fma.rn.f64 	%fd578, %fd81, %fd564, %fd576;
	fma.rn.f64 	%fd579, %fd82, %fd565, %fd577;
	sub.f64 	%fd580, %fd578, %fd579;
	st.shared.f64 	[%r6+1008], %fd580;
	add.f64 	%fd581, %fd578, %fd579;
	st.shared.f64 	[%r6], %fd581;
	fma.rn.f64 	%fd582, %fd23, %fd540, 0d0000000000000000;
	fma.rn.f64 	%fd583, %fd24, %fd541, 0d0000000000000000;
	fma.rn.f64 	%fd584, %fd33, %fd544, %fd582;
	fma.rn.f64 	%fd585, %fd34, %fd545, %fd583;
	fma.rn.f64 	%fd586, %fd43, %fd548, %fd584;
	fma.rn.f64 	%fd587, %fd44, %fd549, %fd585;
	fma.rn.f64 	%fd588, %fd53, %fd552, %fd586;
	fma.rn.f64 	%fd589, %fd54, %fd553, %fd587;
	fma.rn.f64 	%fd590, %fd63, %fd556, %fd588;
	fma.rn.f64 	%fd591, %fd64, %fd557, %fd589;
	fma.rn.f64 	%fd592, %fd73, %fd560, %fd590;
	fma.rn.f64 	%fd593, %fd74, %fd561, %fd591;
	fma.rn.f64 	%fd594, %fd83, %fd564, %fd592;
	fma.rn.f64 	%fd595, %fd84, %fd565, %fd593;
	sub.f64 	%fd596, %fd594, %fd595;
	st.shared.f64 	[%r6+896], %fd596;
	add.f64 	%fd597, %fd594, %fd595;
	st.shared.f64 	[%r6+112], %fd597;
	fma.rn.f64 	%fd598, %fd25, %fd540, 0d0000000000000000;
	fma.rn.f64 	%fd599, %fd26, %fd541, 0d0000000000000000;
	fma.rn.f64 	%fd600, %fd35, %fd544, %fd598;
	fma.rn.f64 	%fd601, %fd36, %fd545, %fd599;
	fma.rn.f64 	%fd602, %fd45, %fd548, %fd600;
	fma.rn.f64 	%fd603, %fd46, %fd549, %fd601;
	fma.rn.f64 	%fd604, %fd55, %fd552, %fd602;
	fma.rn.f64 	%fd605, %fd56, %fd553, %fd603;
	fma.rn.f64 	%fd606, %fd65, %fd556, %fd604;
	fma.rn.f64 	%fd607, %fd66, %fd557, %fd605;
	fma.rn.f64 	%fd608, %fd75, %fd560, %fd606;
	fma.rn.f64 	%fd609, %fd76, %fd561, %fd607;
	fma.rn.f64 	%fd610, %fd85, %fd564, %fd608;
	fma.rn.f64 	%fd611, %fd86, %fd565, %fd609;
	sub.f64 	%fd612, %fd610, %fd611;
	st.shared.f64 	[%r6+784], %fd612;
	add.f64 	%fd613, %fd610, %fd611;
	st.shared.f64 	[%r6+224], %fd613;
	fma.rn.f64 	%fd614, %fd27, %fd540, 0d0000000000000000;
	fma.rn.f64 	%fd615, %fd28, %fd541, 0d0000000000000000;
	fma.rn.f64 	%fd616, %fd37, %fd544, %fd614;
	fma.rn.f64 	%fd617, %fd38, %fd545, %fd615;
	fma.rn.f64 	%fd618, %fd47, %fd548, %fd616;
	fma.rn.f64 	%fd619, %fd48, %fd549, %fd617;
	fma.rn.f64 	%fd620, %fd57, %fd552, %fd618;
	fma.rn.f64 	%fd621, %fd58, %fd553, %fd619;
	fma.rn.f64 	%fd622, %fd67, %fd556, %fd620;
	fma.rn.f64 	%fd623, %fd68, %fd557, %fd621;
	fma.rn.f64 	%fd624, %fd77, %fd560, %fd622;
	fma.rn.f64 	%fd625, %fd78, %fd561, %fd623;
	fma.rn.f64 	%fd626, %fd87, %fd564, %fd624;
	fma.rn.f64 	%fd627, %fd88, %fd565, %fd625;
	sub.f64 	%fd628, %fd626, %fd627;
	st.shared.f64 	[%r6+672], %fd628;
	add.f64 	%fd629, %fd626, %fd627;
	st.shared.f64 	[%r6+336], %fd629;
	fma.rn.f64 	%fd630, %fd29, %fd540, 0d0000000000000000;
	fma.rn.f64 	%fd631, %fd30, %fd541, 0d0000000000000000;
	fma.rn.f64 	%fd632, %fd39, %fd544, %fd630;
	fma.rn.f64 	%fd633, %fd40, %fd545, %fd631;
	fma.rn.f64 	%fd634, %fd49, %fd548, %fd632;
	fma.rn.f64 	%fd635, %fd50, %fd549, %fd633;
	fma.rn.f64 	%fd636, %fd59, %fd552, %fd634;
	fma.rn.f64 	%fd637, %fd60, %fd553, %fd635;
	fma.rn.f64 	%fd638, %fd69, %fd556, %fd636;
	fma.rn.f64 	%fd639, %fd70, %fd557, %fd637;
	fma.rn.f64 	%fd640, %fd79, %fd560, %fd638;
	fma.rn.f64 	%fd641, %fd80, %fd561, %fd639;
	fma.rn.f64 	%fd642, %fd89, %fd564, %fd640;
	fma.rn.f64 	%fd643, %fd90, %fd565, %fd641;
	sub.f64 	%fd644, %fd642, %fd643;
	st.shared.f64 	[%r6+560], %fd644;
	add.f64 	%fd645, %fd642, %fd643;
	st.shared.f64 	[%r6+448], %fd645;
$L__BB266_10:
	mov.u32 	%r45, %tid.x;
	setp.gt.u32 	%p11, %r45, 99;
	bar.sync 	0;
	@%p11 bra 	$L__BB266_12;
	ld.shared.f64 	%fd646, [%r5];
	ld.shared.f64 	%fd647, [%r5+20384];
	add.f64 	%fd648, %fd646, %fd647;
	sub.f64 	%fd649, %fd646, %fd647;
	ld.shared.f64 	%fd650, [%r5+1568];
	ld.shared.f64 	%fd651, [%r5+18816];
	add.f64 	%fd652, %fd650, %fd651;
	sub.f64 	%fd653, %fd650, %fd651;
	ld.shared.f64 	%fd654, [%r5+3136];
	ld.shared.f64 	%fd655, [%r5+17248];
	add.f64 	%fd656, %fd654, %fd655;
	sub.f64 	%fd657, %fd654, %fd655;
	ld.shared.f64 	%fd658, [%r5+4704];
	ld.shared.f64 	%fd659, [%r5+15680];
	add.f64 	%fd660, %fd658, %fd659;
	sub.f64 	%fd661, %fd658, %fd659;
	ld.shared.f64 	%fd662, [%r5+6272];
	ld.shared.f64 	%fd663, [%r5+14112];
	add.f64 	%fd664, %fd662, %fd663;
	sub.f64 	%fd665, %fd662, %fd663;
	ld.shared.f64 	%fd666, [%r5+7840];
	ld.shared.f64 	%fd667, [%r5+12544];
	add.f64 	%fd668, %fd666, %fd667;
	sub.f64 	%fd669, %fd666, %fd667;
	ld.shared.f64 	%fd670, [%r5+9408];
	ld.shared.f64 	%fd671, [%r5+10976];
	add.f64 	%fd672, %fd670, %fd671;
	sub.f64 	%fd673, %fd670, %fd671;
	fma.rn.f64 	%fd674, %fd21, %fd648, 0d0000000000000000;
	fma.rn.f64 	%fd675, %fd22, %fd649, 0d0000000000000000;
	fma.rn.f64 	%fd676, %fd31, %fd652, %fd674;
	fma.rn.f64 	%fd677, %fd32, %fd653, %fd675;
	fma.rn.f64 	%fd678, %fd41, %fd656, %fd676;
	fma.rn.f64 	%fd679, %fd42, %fd657, %fd677;
	fma.rn.f64 	%fd680, %fd51, %fd660, %fd678;
	fma.rn.f64 	%fd681, %fd52, %fd661, %fd679;
	fma.rn.f64 	%fd682, %fd61, %fd664, %fd680;
	fma.rn.f64 	%fd683, %fd62, %fd665, %fd681;
	fma.rn.f64 	%fd684, %fd71, %fd668, %fd682;
	fma.rn.f64 	%fd685, %fd72, %fd669, %fd683;
	fma.rn.f64 	%fd686, %fd81, %fd672, %fd684;
	fma.rn.f64 	%fd687, %fd82, %fd673, %fd685;
	sub.f64 	%fd754, %fd686, %fd687;
	add.f64 	%fd763, %fd686, %fd687;
	fma.rn.f64 	%fd688, %fd23, %fd648, 0d0000000000000000;
	fma.rn.f64 	%fd689, %fd24, %fd649, 0d0000000000000000;
	fma.rn.f64 	%fd690, %fd33, %fd652, %fd688;
	fma.rn.f64 	%fd691, %fd34, %fd653, %fd689;
	fma.rn.f64 	%fd692, %fd43, %fd656, %fd690;
	fma.rn.f64 	%fd693, %fd44, %fd657, %fd691;
	fma.rn.f64 	%fd694, %fd53, %fd660, %fd692;
	fma.rn.f64 	%fd695, %fd54, %fd661, %fd693;
	fma.rn.f64 	%fd696, %fd63, %fd664, %fd694;
	fma.rn.f64 	%fd697, %fd64, %fd665, %fd695;
	fma.rn.f64 	%fd698, %fd73, %fd668, %fd696;
	fma.rn.f64 	%fd699, %fd74, %fd669, %fd697;
	fma.rn.f64 	%fd700, %fd83, %fd672, %fd698;
	fma.rn.f64 	%fd701, %fd84, %fd673, %fd699;
	sub.f64 	%fd755, %fd700, %fd701;
	add.f64 	%fd762, %fd700, %fd701;
	fma.rn.f64 	%fd702, %fd25, %fd648, 0d0000000000000000;
	fma.rn.f64 	%fd703, %fd26, %fd649, 0d0000000000000000;
	fma.rn.f64 	%fd704, %fd35, %fd652, %fd702;
	fma.rn.f64 	%fd705, %fd36, %fd653, %fd703;
	fma.rn.f64 	%fd706, %fd45, %fd656, %fd704;
	fma.rn.f64 	%fd707, %fd46, %fd657, %fd705;
	fma.rn.f64 	%fd708, %fd55, %fd660, %fd706;
	fma.rn.f64 	%fd709, %fd56, %fd661, %fd707;
	fma.rn.f64 	%fd710, %fd65, %fd664, %fd708;
	fma.rn.f64 	%fd711, %fd66, %fd665, %fd709;
	fma.rn.f64 	%fd712, %fd75, %fd668, %fd710;
	fma.rn.f64 	%fd713, %fd76, %fd669, %fd711;
	fma.rn.f64 	%fd714, %fd85, %fd672, %fd712;
	fma.rn.f64 	%fd715, %fd86, %fd673, %fd713;
	sub.f64 	%fd756, %fd714, %fd715;
	add.f64 	%fd761, %fd714, %fd715;
	fma.rn.f64 	%fd716, %fd27, %fd648, 0d0000000000000000;
	fma.rn.f64 	%fd717, %fd28, %fd649, 0d0000000000000000;
	fma.rn.f64 	%fd718, %fd37, %fd652, %fd716;
	fma.rn.f64 	%fd719, %fd38, %fd653, %fd717;
	fma.rn.f64 	%fd720, %fd47, %fd656, %fd718;
	fma.rn.f64 	%fd721, %fd48, %fd657, %fd719;
	fma.rn.f64 	%fd722, %fd57, %fd660, %fd720;
	fma.rn.f64 	%fd723, %fd58, %fd661, %fd721;
	fma.rn.f64 	%fd724, %fd67, %fd664, %fd722;
	fma.rn.f64 	%fd725, %fd68, %fd665, %fd723;
	fma.rn.f64 	%fd726, %fd77, %fd668, %fd724;
	fma.rn.f64 	%fd727, %fd78, %fd669, %fd725;
	fma.rn.f64 	%fd728, %fd87, %fd672, %fd726;
	fma.rn.f64 	%fd729, %fd88, %fd673, %fd727;
	sub.f64 	%fd757, %fd728, %fd729;
	add.f64 	%fd760, %fd728, %fd729;
	fma.rn.f64 	%fd730, %fd29, %fd648, 0d0000000000000000;
	fma.rn.f64 	%fd731, %fd30, %fd649, 0d0000000000000000;
	fma.rn.f64 	%fd732, %fd39, %fd652, %fd730;
	fma.rn.f64 	%fd733, %fd40, %fd653, %fd731;
	fma.rn.f64 	%fd734, %fd49, %fd656, %fd732;
	fma.rn.f64 	%fd735, %fd50, %fd657, %fd733;
	fma.rn.f64 	%fd736, %fd59, %fd660, %fd734;
	fma.rn.f64 	%fd737, %fd60, %fd661, %fd735;
	fma.rn.f64 	%fd738, %fd69, %fd664, %fd736;
	fma.rn.f64 	%fd739, %fd70, %fd665, %fd737;
	fma.rn.f64 	%fd740, %fd79, %fd668, %fd738;
	fma.rn.f64 	%fd741, %fd80, %fd669, %fd739;
	fma.rn.f64 	%fd742, %fd89, %fd672, %fd740;
	fma.rn.f64 	%fd743, %fd90, %fd673, %fd741;
	sub.f64 	%fd758, %fd742, %fd743;
	add.f64 	%fd759, %fd742, %fd743;
$L__BB266_12:
	bar.sync 	0;
	@%p4 bra 	$L__BB266_14;
	ld.param.u64 	%rd21, [_Z32massMatrixMultiplyRegisterKernelILi10ELi14ELi1EEviPKdS1_S1_S1_Pd_param_5];
	mov.u32 	%r46, %ctaid.x;
	mov.u32 	%r47, %tid.y;
	add.s32 	%r48, %r46, %r47;
	mov.u32 	%r49, %tid.x;
	mad.lo.s32 	%r50, %r48, 1000, %r49;
	cvta.to.global.u64 	%rd17, %rd21;
	mul.wide.s32 	%rd18, %r50, 8;
	add.s64 	%rd19, %rd17, %rd18;
	st.global.f64 	[%rd19], %fd763;
	st.global.f64 	[%rd19+800], %fd762;
	st.global.f64 	[%rd19+1600], %fd761;
	st.global.f64 	[%rd19+2400], %fd760;
	st.global.f64 	[%rd19+3200], %fd759;
	st.global.f64 	[%rd19+4000], %fd758;
	st.global.f64 	[%rd19+4800], %fd757;
	st.global.f64 	[%rd19+5600], %fd756;
	st.global.f64 	[%rd19+6400], %fd755;
	st.global.f64 	[%rd19+7200], %fd754;
$L__BB266_14:
	ret;

}
	// .globl	_Z32massMatrixMultiplyConstantKernelILi10ELi14ELi1EEviPKdS1_S1_S1_Pd
.visible .entry _Z32massMatrixMultiplyConstantKernelILi10ELi14ELi1EEviPKdS1_S1_S1_Pd(
	.param .u32 _Z32massMatrixMultiplyConstantKernelILi10ELi14ELi1EEviPKdS1_S1_S1_Pd_param_0,
	.param .u64 .ptr .align 1 _Z32massMatrixMultiplyConstantKernelILi10ELi14ELi1EEviPKdS1_S1_S1_Pd_param_1,
	.param .u64 .ptr .align 1 _Z32massMatrixMultiplyConstantKernelILi10ELi14ELi1EEviPKdS1_S1_S1_Pd_param_2,
	.param .u64 .ptr .align 1 _Z32massMatrixMultiplyConstantKernelILi10ELi14ELi1EEviPKdS1_S1_S1_Pd_param_3,
	.param .u64 .ptr .align 1 _Z32massMatrixMultiplyConstantKernelILi10ELi14ELi1EEviPKdS1_S1_S1_Pd_param_4,
	.param .u64 .ptr .align 1 _Z32massMatrixMultiplyConstantKernelILi10ELi14ELi1EEviPKdS1_S1_S1_Pd_param_5
)
{
	.reg .pred 	%p<10>;
	.reg .b16 	%rs<13>;
	.reg .b32 	%r<39>;
	.reg .b64 	%rd<15>;
	.reg .b64 	%fd<1036>;
	// demoted variable
	.shared .align 8 .b8 _ZZ32massMatrixMultiplyConstantKernelILi10ELi14ELi1EEviPKdS1_S1_S1_PdE6s_tmp1[21952];
	ld.param.u32 	%r8, [_Z32massMatrixMultiplyConstantKernelILi10ELi14ELi1EEviPKdS1_S1_S1_Pd_param_0];
	ld.param.u64 	%rd2, [_Z32massMatrixMultiplyConstantKernelILi10ELi14ELi1EEviPKdS1_S1_S1_Pd_param_4];
	mov.u32 	%r9, %tid.x;
	mov.u32 	%r2, %tid.y;
	mov.u32 	%r10, %ctaid.x;
	add.s32 	%r3, %r10, %r2;
	cvt.u16.u32 	%rs2, %r9;
	mul.hi.u16 	%rs3, %rs2, -13107;
	shr.u16 	%rs4, %rs3, 3;
	mul.lo.s16 	%rs5, %rs4, 10;
	sub.s16 	%rs1, %rs2, %rs5;
	setp.lt.s32 	%p2, %r3, %r8;
	setp.lt.u32 	%p3, %r9, 100;
	and.pred  	%p1, %p2, %p3;
	not.pred 	%p4, %p1;
	@%p4 bra 	$L__BB267_2;
	cvta.to.global.u64 	%rd4, %rd2;
	mad.lo.s32 	%r11, %r3, 1000, %r9;
	mul.wide.s32 	%rd5, %r11, 8;
	add.s64 	%rd6, %rd4, %rd5;
	ld.global.nc.f64 	%fd982, [%rd6];
	ld.global.nc.f64 	%fd981, [%rd6+800];
	ld.global.nc.f64 	%fd980, [%rd6+1600];
	ld.global.nc.f64 	%fd979, [%rd6+2400];
	ld.global.nc.f64 	%fd978, [%rd6+3200];
	ld.global.nc.f64 	%fd977, [%rd6+4000];
	ld.global.nc.f64 	%fd976, [%rd6+4800];
	ld.global.nc.f64 	%fd975, [%rd6+5600];
	ld.global.nc.f64 	%fd974, [%rd6+6400];
	ld.global.nc.f64 	%fd973, [%rd6+7200];
$L__BB267_2:
	setp.gt.u32 	%p5, %r9, 99;
	bar.sync 	0;
	ld.const.f64 	%fd21, [const_oddDofToQuad];
	ld.const.f64 	%fd22, [const_evenDofToQuad];
	ld.const.f64 	%fd23, [const_oddDofToQuad+8];
	ld.const.f64 	%fd24, [const_evenDofToQuad+8];
	ld.const.f64 	%fd25, [const_oddDofToQuad+16];
	ld.const.f64 	%fd26, [const_evenDofToQuad+16];
	ld.const.f64 	%fd27, [const_oddDofToQuad+24];
	ld.const.f64 	%fd28, [const_evenDofToQuad+24];
	ld.const.f64 	%fd29, [const_oddDofToQuad+32];
	ld.const.f64 	%fd30, [const_evenDofToQuad+32];
	ld.const.f64 	%fd31, [const_oddDofToQuad+40];
	ld.const.f64 	%fd32, [const_evenDofToQuad+40];
	ld.const.f64 	%fd33, [const_oddDofToQuad+48];
	ld.const.f64 	%fd34, [const_evenDofToQuad+48];
	ld.const.f64 	%fd35, [const_oddDofToQuad+56];
	ld.const.f64 	%fd36, [const_evenDofToQuad+56];
	ld.const.f64 	%fd37, [const_oddDofToQuad+64];
	ld.const.f64 	%fd38, [const_evenDofToQuad+64];
	ld.const.f64 	%fd39, [const_oddDofToQuad+72];
	ld.const.f64 	%fd40, [const_evenDofToQuad+72];
	ld.const.f64 	%fd41, [const_oddDofToQuad+80];
	ld.const.f64 	%fd42, [const_evenDofToQuad+80];
	ld.const.f64 	%fd43, [const_oddDofToQuad+88];
	ld.const.f64 	%fd44, [const_evenDofToQuad+88];
	ld.const.f64 	%fd45, [const_oddDofToQuad+96];
	ld.const.f64 	%fd46, [const_evenDofToQuad+96];
	ld.const.f64 	%fd47, [const_oddDofToQuad+104];
	mov.u32 	%r12, _ZZ32massMatrixMultiplyConstantKernelILi10ELi14ELi1EEviPKdS1_S1_S1_PdE6s_tmp1;
	mad.lo.s32 	%r13, %r2, 21952, %r12;
	mul.lo.s16 	%rs7, %rs2, 205;
	shr.u16 	%rs8, %rs7, 11;
	cvt.u32.u16 	%r4, %rs8;
	mul.wide.u16 	%r14, %rs8, 112;
	add.s32 	%r5, %r13, %r14;
	mul.wide.u16 	%r15, %rs1, 8;
	add.s32 	%r6, %r5, %r15;
	@%p5 bra 	$L__BB267_4;
	add.f64 	%fd208, %fd982, %fd973;
	sub.f64 	%fd209, %fd982, %fd973;
	add.f64 	%fd210, %fd981, %fd974;
	sub.f64 	%fd211, %fd981, %fd974;
	add.f64 	%fd212, %fd980, %fd975;
	sub.f64 	%fd213, %fd980, %fd975;
	add.f64 	%fd214, %fd979, %fd976;
	sub.f64 	%fd215, %fd979, %fd976;
	add.f64 	%fd216, %fd978, %fd977;
	sub.f64 	%fd217, %fd978, %fd977;
	fma.rn.f64 	%fd218, %fd21, %fd208, 0d0000000000000000;
	fma.rn.f64 	%fd219, %fd22, %fd209, 0d0000000000000000;
	fma.rn.f64 	%fd220, %fd23, %fd210, %fd218;
	fma.rn.f64 	%fd221, %fd24, %fd211, %fd219;
	fma.rn.f64 	%fd222, %fd25, %fd212, %fd220;
	fma.rn.f64 	%fd223, %fd26, %fd213, %fd221;
	fma.rn.f64 	%fd224, %fd27, %fd214, %fd222;
	fma.rn.f64 	%fd225, %fd28, %fd215, %fd223;
	fma.rn.f64 	%fd226, %fd29, %fd216, %fd224;
	fma.rn.f64 	%fd227, %fd30, %fd217, %fd225;
	sub.f64 	%fd228, %fd226, %fd227;
	st.shared.f64 	[%r6+20384], %fd228;
	add.f64 	%fd229, %fd227, %fd226;
	st.shared.f64 	[%r6], %fd229;
	fma.rn.f64 	%fd230, %fd31, %fd208, 0d0000000000000000;
	fma.rn.f64 	%fd231, %fd32, %fd209, 0d0000000000000000;
	fma.rn.f64 	%fd232, %fd33, %fd210, %fd230;
	fma.rn.f64 	%fd233, %fd34, %fd211, %fd231;
	fma.rn.f64 	%fd234, %fd35, %fd212, %fd232;
	fma.rn.f64 	%fd235, %fd36, %fd213, %fd233;
	fma.rn.f64 	%fd236, %fd37, %fd214, %fd234;
	fma.rn.f64 	%fd237, %fd38, %fd215, %fd235;
	fma.rn.f64 	%fd238, %fd39, %fd216, %fd236;
	fma.rn.f64 	%fd239, %fd40, %fd217, %fd237;
	sub.f64 	%fd240, %fd238, %fd239;
	st.shared.f64 	[%r6+18816], %fd240;
	add.f64 	%fd241, %fd239, %fd238;
	st.shared.f64 	[%r6+1568], %fd241;
	fma.rn.f64 	%fd242, %fd41, %fd208, 0d0000000000000000;
	fma.rn.f64 	%fd243, %fd42, %fd209, 0d0000000000000000;
	fma.rn.f64 	%fd244, %fd43, %fd210, %fd242;
	fma.rn.f64 	%fd245, %fd44, %fd211, %fd243;
	fma.rn.f64 	%fd246, %fd45, %fd212, %fd244;
	fma.rn.f64 	%fd247, %fd46, %fd213, %fd245;
	fma.rn.f64 	%fd248, %fd47, %fd214, %fd246;
	ld.const.f64 	%fd249, [const_evenDofToQuad+104];
	fma.rn.f64 	%fd250, %fd249, %fd215, %fd247;
	ld.const.f64 	%fd251, [const_oddDofToQuad+112];
	fma.rn.f64 	%fd252, %fd251, %fd216, %fd248;
	ld.const.f64 	%fd253, [const_evenDofToQuad+112];
	fma.rn.f64 	%fd254, %fd253, %fd217, %fd250;
	sub.f64 	%fd255, %fd252, %fd254;
	st.shared.f64 	[%r6+17248], %fd255;
	add.f64 	%fd256, %fd254, %fd252;
	st.shared.f64 	[%r6+3136], %fd256;
	ld.const.f64 	%fd257, [const_oddDofToQuad+120];
	fma.rn.f64 	%fd258, %fd257, %fd208, 0d0000000000000000;
	ld.const.f64 	%fd259, [const_evenDofToQuad+120];
	fma.rn.f64 	%fd260, %fd259, %fd209, 0d0000000000000000;
	ld.const.f64 	%fd261, [const_oddDofToQuad+128];
	fma.rn.f64 	%fd262, %fd261, %fd210, %fd258;
	ld.const.f64 	%fd263, [const_evenDofToQuad+128];
	fma.rn.f64 	%fd264, %fd263, %fd211, %fd260;
	ld.const.f64 	%fd265, [const_oddDofToQuad+136];
	fma.rn.f64 	%fd266, %fd265, %fd212, %fd262;
	ld.const.f64 	%fd267, [const_evenDofToQuad+136];
	fma.rn.f64 	%fd268, %fd267, %fd213, %fd264;
	ld.const.f64 	%fd269, [const_oddDofToQuad+144];
	fma.rn.f64 	%fd270, %fd269, %fd214, %fd266;
	ld.const.f64 	%fd271, [const_evenDofToQuad+144];
	fma.rn.f64 	%fd272, %fd271, %fd215, %fd268;
	ld.const.f64 	%fd273, [const_oddDofToQuad+152];
	fma.rn.f64 	%fd274, %fd273, %fd216, %fd270;
	ld.const.f64 	%fd275, [const_evenDofToQuad+152];
	fma.rn.f64 	%fd276, %fd275, %fd217, %fd272;
	sub.f64 	%fd277, %fd274, %fd276;
	st.shared.f64 	[%r6+15680], %fd277;
	add.f64 	%fd278, %fd276, %fd274;
	st.shared.f64 	[%r6+4704], %fd278;
	ld.const.f64 	%fd279, [const_oddDofToQuad+160];
	fma.rn.f64 	%fd280, %fd279, %fd208, 0d0000000000000000;
	ld.const.f64 	%fd281, [const_evenDofToQuad+160];
	fma.rn.f64 	%fd282, %fd281, %fd209, 0d0000000000000000;
	ld.const.f64 	%fd283, [const_oddDofToQuad+168];
	fma.rn.f64 	%fd284, %fd283, %fd210, %fd280;
	ld.const.f64 	%fd285, [const_evenDofToQuad+168];
	fma.rn.f64 	%fd286, %fd285, %fd211, %fd282;
	ld.const.f64 	%fd287, [const_oddDofToQuad+176];
	fma.rn.f64 	%fd288, %fd287, %fd212, %fd284;
	ld.const.f64 	%fd289, [const_evenDofToQuad+176];
	fma.rn.f64 	%fd290, %fd289, %fd213, %fd286;
	ld.const.f64 	%fd291, [const_oddDofToQuad+184];
	fma.rn.f64 	%fd292, %fd291, %fd214, %fd288;
	ld.const.f64 	%fd293, [const_evenDofToQuad+184];
	fma.rn.f64 	%fd294, %fd293, %fd215, %fd290;
	ld.const.f64 	%fd295, [const_oddDofToQuad+192];
	fma.rn.f64 	%fd296, %fd295, %fd216, %fd292;
	ld.const.f64 	%fd297, [const_evenDofToQuad+192];
	fma.rn.f64 	%fd298, %fd297, %fd217, %fd294;
	sub.f64 	%fd299, %fd296, %fd298;
	st.shared.f64 	[%r6+14112], %fd299;
	add.f64 	%fd300, %fd298, %fd296;
	st.shared.f64 	[%r6+6272], %fd300;
	ld.const.f64 	%fd301, [const_oddDofToQuad+200];
	fma.rn.f64 	%fd302, %fd301, %fd208, 0d0000000000000000;
	ld.const.f64 	%fd303, [const_evenDofToQuad+200];
	fma.rn.f64 	%fd304, %fd303, %fd209, 0d0000000000000000;
	ld.const.f64 	%fd305, [const_oddDofToQuad+208];
	fma.rn.f64 	%fd306, %fd305, %fd210, %fd302;
	ld.const.f64 	%fd307, [const_evenDofToQuad+208];
	fma.rn.f64 	%fd308, %fd307, %fd211, %fd304;
	ld.const.f64 	%fd309, [const_oddDofToQuad+216];
	fma.rn.f64 	%fd310, %fd309, %fd212, %fd306;
	ld.const.f64 	%fd311, [const_evenDofToQuad+216];
	fma.rn.f64 	%fd312, %fd311, %fd213, %fd308;
	ld.const.f64 	%fd313, [const_oddDofToQuad+224];
	fma.rn.f64 	%fd314, %fd313, %fd214, %fd310;
	ld.const.f64 	%fd315, [const_evenDofToQuad+224];
	fma.rn.f64 	%fd316, %fd315, %fd215, %fd312;
	ld.const.f64 	%fd317, [const_oddDofToQuad+232];
	fma.rn.f64 	%fd318, %fd317, %fd216, %fd314;
	ld.const.f64 	%fd319, [const_evenDofToQuad+232];
	fma.rn.f64 	%fd320, %fd319, %fd217, %fd316;
	sub.f64 	%fd321, %fd318, %fd320;
	st.shared.f64 	[%r6+12544], %fd321;
	add.f64 	%fd322, %fd320, %fd318;
	st.shared.f64 	[%r6+7840], %fd322;
	ld.const.f64 	%fd323, [const_oddDofToQuad+240];
	fma.rn.f64 	%fd324, %fd323, %fd208, 0d0000000000000000;
	ld.const.f64 	%fd325, [const_evenDofToQuad+240];
	fma.rn.f64 	%fd326, %fd325, %fd209, 0d0000000000000000;
	ld.const.f64 	%fd327, [const_oddDofToQuad+248];
	fma.rn.f64 	%fd328, %fd327, %fd210, %fd324;
	ld.const.f64 	%fd329, [const_evenDofToQuad+248];
	fma.rn.f64 	%fd330, %fd329, %fd211, %fd326;
	ld.const.f64 	%fd331, [const_oddDofToQuad+256];
	fma.rn.f64 	%fd332, %fd331, %fd212, %fd328;
	ld.const.f64 	%fd333, [const_evenDofToQuad+256];
	fma.rn.f64 	%fd334, %fd333, %fd213, %fd330;
	ld.const.f64 	%fd335, [const_oddDofToQuad+264];
	fma.rn.f64 	%fd336, %fd335, %fd214, %fd332;
	ld.const.f64 	%fd337, [const_evenDofToQuad+264];
	fma.rn.f64 	%fd338, %fd337, %fd215, %fd334;
	ld.const.f64 	%fd339, [const_oddDofToQuad+272];
	fma.rn.f64 	%fd340, %fd339, %fd216, %fd336;
	ld.const.f64 	%fd341, [const_evenDofToQuad+272];
	fma.rn.f64 	%fd342, %fd341, %fd217, %fd338;
	sub.f64 	%fd343, %fd340, %fd342;
	st.shared.f64 	[%r6+10976], %fd343;
	add.f64 	%fd344, %fd342, %fd340;
	st.shared.f64 	[%r6+9408], %fd344;
$L__BB267_4:
	bar.sync 	0;
	setp.lt.u32 	%p6, %r9, 140;
	mad.lo.s32 	%r16, %r4, 1456, %r5;
	add.s32 	%r7, %r16, %r15;
	@%p6 bra 	$L__BB267_6;
	ld.const.f64 	%fd1025, [const_evenDofToQuad+104];
	ld.const.f64 	%fd1024, [const_oddDofToQuad+112];
	ld.const.f64 	%fd1023, [const_evenDofToQuad+112];
	ld.const.f64 	%fd1022, [const_oddDofToQuad+120];
	ld.const.f64 	%fd1021, [const_evenDofToQuad+120];
	ld.const.f64 	%fd1020, [const_oddDofToQuad+128];
	ld.const.f64 	%fd1019, [const_evenDofToQuad+128];
	ld.const.f64 	%fd1018, [const_oddDofToQuad+136];
	ld.const.f64 	%fd1017, [const_evenDofToQuad+136];
	ld.const.f64 	%fd1016, [const_oddDofToQuad+144];
	ld.const.f64 	%fd1015, [const_evenDofToQuad+144];
	ld.const.f64 	%fd1014, [const_oddDofToQuad+152];
	ld.const.f64 	%fd1013, [const_evenDofToQuad+152];
	ld.const.f64 	%fd1012, [const_oddDofToQuad+160];
	ld.const.f64 	%fd1011, [const_evenDofToQuad+160];
	ld.const.f64 	%fd1010, [const_oddDofToQuad+168];
	ld.const.f64 	%fd1009, [const_evenDofToQuad+168];
	ld.const.f64 	%fd1008, [const_oddDofToQuad+176];
	ld.const.f64 	%fd1007, [const_evenDofToQuad+176];
	ld.const.f64 	%fd1006, [const_oddDofToQuad+184];
	ld.const.f64 	%fd1005, [const_evenDofToQuad+184];
	ld.const.f64 	%fd1004, [const_oddDofToQuad+192];
	ld.const.f64 	%fd1003, [const_evenDofToQuad+192];
	ld.const.f64 	%fd1002, [const_oddDofToQuad+200];
	ld.const.f64 	%fd1001, [const_evenDofToQuad+200];
	ld.const.f64 	%fd1000, [const_oddDofToQuad+208];
	ld.const.f64 	%fd999, [const_evenDofToQuad+208];
	ld.const.f64 	%fd998, [const_oddDofToQuad+216];
	ld.const.f64 	%fd997, [const_evenDofToQuad+216];
	ld.const.f64 	%fd996, [const_oddDofToQuad+224];
	ld.const.f64 	%fd995, [const_evenDofToQuad+224];
	ld.const.f64 	%fd994, [const_oddDofToQuad+232];
	ld.const.f64 	%fd993, [const_evenDofToQuad+232];
	ld.const.f64 	%fd992, [const_oddDofToQuad+240];
	ld.const.f64 	%fd991, [const_evenDofToQuad+240];
	ld.const.f64 	%fd990, [const_oddDofToQuad+248];
	ld.const.f64 	%fd989, [const_evenDofToQuad+248];
	ld.const.f64 	%fd988, [const_oddDofToQuad+256];
	ld.const.f64 	%fd987, [const_evenDofToQuad+256];
	ld.const.f64 	%fd986, [const_oddDofToQuad+264];
	ld.const.f64 	%fd985, [const_evenDofToQuad+264];
	ld.const.f64 	%fd984, [const_oddDofToQuad+272];
	ld.const.f64 	%fd983, [const_evenDofToQuad+272];
	bra.uni 	$L__BB267_7;
$L__BB267_6:
	ld.shared.f64 	%fd345, [%r7];
	ld.shared.f64 	%fd346, [%r7+1008];
	add.f64 	%fd347, %fd345, %fd346;
	sub.f64 	%fd348, %fd345, %fd346;
	ld.shared.f64 	%fd349, [%r7+112];
	ld.shared.f64 	%fd350, [%r7+896];
	add.f64 	%fd351, %fd349, %fd350;
	sub.f64 	%fd352, %fd349, %fd350;
	ld.shared.f64 	%fd353, [%r7+224];
	ld.shared.f64 	%fd354, [%r7+784];
	add.f64 	%fd355, %fd353, %fd354;
	sub.f64 	%fd356, %fd353, %fd354;
	ld.shared.f64 	%fd357, [%r7+336];
	ld.shared.f64 	%fd358, [%r7+672];
	add.f64 	%fd359, %fd357, %fd358;
	sub.f64 	%fd360, %fd357, %fd358;
	ld.shared.f64 	%fd361, [%r7+448];
	ld.shared.f64 	%fd362, [%r7+560];
	add.f64 	%fd363, %fd361, %fd362;
	sub.f64 	%fd364, %fd361, %fd362;
	fma.rn.f64 	%fd366, %fd21, %fd347, 0d0000000000000000;
	fma.rn.f64 	%fd368, %fd22, %fd348, 0d0000000000000000;
	fma.rn.f64 	%fd370, %fd23, %fd351, %fd366;
	fma.rn.f64 	%fd371, %fd24, %fd352, %fd368;
	fma.rn.f64 	%fd372, %fd25, %fd355, %fd370;
	fma.rn.f64 	%fd374, %fd26, %fd356, %fd371;
	fma.rn.f64 	%fd376, %fd27, %fd359, %fd372;
	fma.rn.f64 	%fd378, %fd28, %fd360, %fd374;
	fma.rn.f64 	%fd380, %fd29, %fd363, %fd376;
	fma.rn.f64 	%fd382, %fd30, %fd364, %fd378;
	sub.f64 	%fd383, %fd380, %fd382;
	st.shared.f64 	[%r7+1456], %fd383;
	add.f64 	%fd384, %fd382, %fd380;
	st.shared.f64 	[%r7], %fd384;
	fma.rn.f64 	%fd385, %fd31, %fd347, 0d0000000000000000;
	fma.rn.f64 	%fd386, %fd32, %fd348, 0d0000000000000000;
	fma.rn.f64 	%fd387, %fd33, %fd351, %fd385;
	fma.rn.f64 	%fd388, %fd34, %fd352, %fd386;
	fma.rn.f64 	%fd390, %fd35, %fd355, %fd387;
	fma.rn.f64 	%fd392, %fd36, %fd356, %fd388;
	fma.rn.f64 	%fd394, %fd37, %fd359, %fd390;
	fma.rn.f64 	%fd396, %fd38, %fd360, %fd392;
	fma.rn.f64 	%fd398, %fd39, %fd363, %fd394;
	fma.rn.f64 	%fd400, %fd40, %fd364, %fd396;
	sub.f64 	%fd401, %fd398, %fd400;
	st.shared.f64 	[%r7+1344], %fd401;
	add.f64 	%fd402, %fd400, %fd398;
	st.shared.f64 	[%r7+112], %fd402;
	fma.rn.f64 	%fd404, %fd41, %fd347, 0d0000000000000000;
	fma.rn.f64 	%fd406, %fd42, %fd348, 0d0000000000000000;
	ld.const.f64 	%fd407, [const_oddDofToQuad+88];
	fma.rn.f64 	%fd408, %fd407, %fd351, %fd404;
	ld.const.f64 	%fd409, [const_evenDofToQuad+88];
	fma.rn.f64 	%fd410, %fd409, %fd352, %fd406;
	ld.const.f64 	%fd411, [const_oddDofToQuad+96];
	fma.rn.f64 	%fd412, %fd411, %fd355, %fd408;
	ld.const.f64 	%fd413, [const_evenDofToQuad+96];
	fma.rn.f64 	%fd414, %fd413, %fd356, %fd410;
	ld.const.f64 	%fd415, [const_oddDofToQuad+104];
	fma.rn.f64 	%fd416, %fd415, %fd359, %fd412;
	ld.const.f64 	%fd1025, [const_evenDofToQuad+104];
	fma.rn.f64 	%fd417, %fd1025, %fd360, %fd414;
	ld.const.f64 	%fd1024, [const_oddDofToQuad+112];
	fma.rn.f64 	%fd418, %fd1024, %fd363, %fd416;
	ld.const.f64 	%fd1023, [const_evenDofToQuad+112];
	fma.rn.f64 	%fd419, %fd1023, %fd364, %fd417;
	sub.f64 	%fd420, %fd418, %fd419;
	st.shared.f64 	[%r7+1232], %fd420;
	add.f64 	%fd421, %fd419, %fd418;
	st.shared.f64 	[%r7+224], %fd421;
	ld.const.f64 	%fd1022, [const_oddDofToQuad+120];
	fma.rn.f64 	%fd422, %fd1022, %fd347, 0d0000000000000000;
	ld.const.f64 	%fd1021, [const_evenDofToQuad+120];
	fma.rn.f64 	%fd423, %fd1021, %fd348, 0d0000000000000000;
	ld.const.f64 	%fd1020, [const_oddDofToQuad+128];
	fma.rn.f64 	%fd424, %fd1020, %fd351, %fd422;
	ld.const.f64 	%fd1019, [const_evenDofToQuad+128];
	fma.rn.f64 	%fd425, %fd1019, %fd352, %fd423;
	ld.const.f64 	%fd1018, [const_oddDofToQuad+136];
	fma.rn.f64 	%fd426, %fd1018, %fd355, %fd424;
	ld.const.f64 	%fd1017, [const_evenDofToQuad+136];
	fma.rn.f64 	%fd427, %fd1017, %fd356, %fd425;
	ld.const.f64 	%fd1016, [const_oddDofToQuad+144];
	fma.rn.f64 	%fd428, %fd1016, %fd359, %fd426;
	ld.const.f64 	%fd1015, [const_evenDofToQuad+144];
	fma.rn.f64 	%fd429, %fd1015, %fd360, %fd427;
	ld.const.f64 	%fd1014, [const_oddDofToQuad+152];
	fma.rn.f64 	%fd430, %fd1014, %fd363, %fd428;
	ld.const.f64 	%fd1013, [const_evenDofToQuad+152];
	fma.rn.f64 	%fd431, %fd1013, %fd364, %fd429;
	sub.f64 	%fd432, %fd430, %fd431;
	st.shared.f64 	[%r7+1120], %fd432;
	add.f64 	%fd433, %fd431, %fd430;
	st.shared.f64 	[%r7+336], %fd433;
	ld.const.f64 	%fd1012, [const_oddDofToQuad+160];
	fma.rn.f64 	%fd434, %fd1012, %fd347, 0d0000000000000000;
	ld.const.f64 	%fd1011, [const_evenDofToQuad+160];
	fma.rn.f64 	%fd435, %fd1011, %fd348, 0d0000000000000000;
	ld.const.f64 	%fd1010, [const_oddDofToQuad+168];
	fma.rn.f64 	%fd436, %fd1010, %fd351, %fd434;
	ld.const.f64 	%fd1009, [const_evenDofToQuad+168];
	fma.rn.f64 	%fd437, %fd1009, %fd352, %fd435;
	ld.const.f64 	%fd1008, [const_oddDofToQuad+176];
	fma.rn.f64 	%fd438, %fd1008, %fd355, %fd436;
	ld.const.f64 	%fd1007, [const_evenDofToQuad+176];
	fma.rn.f64 	%fd439, %fd1007, %fd356, %fd437;
	ld.const.f64 	%fd1006, [const_oddDofToQuad+184];
	fma.rn.f64 	%fd440, %fd1006, %fd359, %fd438;
	ld.const.f64 	%fd1005, [const_evenDofToQuad+184];
	fma.rn.f64 	%fd441, %fd1005, %fd360, %fd439;
	ld.const.f64 	%fd1004, [const_oddDofToQuad+192];
	fma.rn.f64 	%fd442, %fd1004, %fd363, %fd440;
	ld.const.f64 	%fd1003, [const_evenDofToQuad+192];
	fma.rn.f64 	%fd443, %fd1003, %fd364, %fd441;
	sub.f64 	%fd444, %fd442, %fd443;
	st.shared.f64 	[%r7+1008], %fd444;
	add.f64 	%fd445, %fd443, %fd442;
	st.shared.f64 	[%r7+448], %fd445;
	ld.const.f64 	%fd1002, [const_oddDofToQuad+200];
	fma.rn.f64 	%fd446, %fd1002, %fd347, 0d0000000000000000;
	ld.const.f64 	%fd1001, [const_evenDofToQuad+200];
	fma.rn.f64 	%fd447, %fd1001, %fd348, 0d0000000000000000;
	ld.const.f64 	%fd1000, [const_oddDofToQuad+208];
	fma.rn.f64 	%fd448, %fd1000, %fd351, %fd446;
	ld.const.f64 	%fd999, [const_evenDofToQuad+208];
	fma.rn.f64 	%fd449, %fd999, %fd352, %fd447;
	ld.const.f64 	%fd998, [const_oddDofToQuad+216];
	fma.rn.f64 	%fd450, %fd998, %fd355, %fd448;
	ld.const.f64 	%fd997, [const_evenDofToQuad+216];
	fma.rn.f64 	%fd451, %fd997, %fd356, %fd449;
	ld.const.f64 	%fd996, [const_oddDofToQuad+224];
	fma.rn.f64 	%fd452, %fd996, %fd359, %fd450;
	ld.const.f64 	%fd995, [const_evenDofToQuad+224];
	fma.rn.f64 	%fd453, %fd995, %fd360, %fd451;
	ld.const.f64 	%fd994, [const_oddDofToQuad+232];
	fma.rn.f64 	%fd454, %fd994, %fd363, %fd452;
	ld.const.f64 	%fd993, [const_evenDofToQuad+232];
	fma.rn.f64 	%fd455, %fd993, %fd364, %fd453;
	sub.f64 	%fd456, %fd454, %fd455;
	st.shared.f64 	[%r7+896], %fd456;
	add.f64 	%fd457, %fd455, %fd454;
	st.shared.f64 	[%r7+560], %fd457;
	ld.const.f64 	%fd992, [const_oddDofToQuad+240];
	fma.rn.f64 	%fd458, %fd992, %fd347, 0d0000000000000000;
	ld.const.f64 	%fd991, [const_evenDofToQuad+240];
	fma.rn.f64 	%fd459, %fd991, %fd348, 0d0000000000000000;
	ld.const.f64 	%fd990, [const_oddDofToQuad+248];
	fma.rn.f64 	%fd460, %fd990, %fd351, %fd458;
	ld.const.f64 	%fd989, [const_evenDofToQuad+248];
	fma.rn.f64 	%fd461, %fd989, %fd352, %fd459;
	ld.const.f64 	%fd988, [const_oddDofToQuad+256];
	fma.rn.f64 	%fd462, %fd988, %fd355, %fd460;
	ld.const.f64 	%fd987, [const_evenDofToQuad+256];
	fma.rn.f64 	%fd463, %fd987, %fd356, %fd461;
	ld.const.f64 	%fd986, [const_oddDofToQuad+264];
	fma.rn.f64 	%fd464, %fd986, %fd359, %fd462;
	ld.const.f64 	%fd985, [const_evenDofToQuad+264];
	fma.rn.f64 	%fd465, %fd985, %fd360, %fd463;
	ld.const.f64 	%fd984, [const_oddDofToQuad+272];
	fma.rn.f64 	%fd466, %fd984, %fd363, %fd464;
	ld.const.f64 	%fd983, [const_evenDofToQuad+272];
	fma.rn.f64 	%fd467, %fd983, %fd364, %fd465;
	sub.f64 	%fd468, %fd466, %fd467;
	st.shared.f64 	[%r7+784], %fd468;
	add.f64 	%fd469, %fd467, %fd466;
	st.shared.f64 	[%r7+672], %fd469;
$L__BB267_7:
	ld.param.u64 	%rd13, [_Z32massMatrixMultiplyConstantKernelILi10ELi14ELi1EEviPKdS1_S1_S1_Pd_param_1];
	mov.u32 	%r18, %tid.x;
	setp.gt.u32 	%p7, %r18, 139;
	bar.sync 	0;
	cvt.u16.u32 	%rs9, %r18;
	mul.hi.u16 	%rs10, %rs9, 4682;
	mul.lo.s16 	%rs11, %rs10, 14;
	sub.s16 	%rs12, %rs9, %rs11;
	mov.u32 	%r19, %tid.y;
	mov.u32 	%r20, _ZZ32massMatrixMultiplyConstantKernelILi10ELi14ELi1EEviPKdS1_S1_S1_PdE6s_tmp1;
	mad.lo.s32 	%r21, %r19, 21952, %r20;
	mul.wide.u16 	%r22, %rs10, 1568;
	add.s32 	%r23, %r21, %r22;
	mul.wide.u16 	%r24, %rs12, 112;
	add.s32 	%r25, %r23, %r24;
	ld.shared.f64 	%fd470, [%r25];
	ld.shared.f64 	%fd471, [%r25+72];
	add.f64 	%fd472, %fd470, %fd471;
	sub.f64 	%fd473, %fd470, %fd471;
	ld.shared.f64 	%fd474, [%r25+8];
	ld.shared.f64 	%fd475, [%r25+64];
	add.f64 	%fd476, %fd474, %fd475;
	sub.f64 	%fd477, %fd474, %fd475;
	ld.shared.f64 	%fd478, [%r25+16];
	ld.shared.f64 	%fd479, [%r25+56];
	add.f64 	%fd480, %fd478, %fd479;
	sub.f64 	%fd481, %fd478, %fd479;
	ld.shared.f64 	%fd482, [%r25+24];
	ld.shared.f64 	%fd483, [%r25+48];
	add.f64 	%fd484, %fd482, %fd483;
	sub.f64 	%fd485, %fd482, %fd483;
	ld.shared.f64 	%fd486, [%r25+32];
	ld.shared.f64 	%fd487, [%r25+40];
	add.f64 	%fd488, %fd486, %fd487;
	sub.f64 	%fd489, %fd486, %fd487;
	mov.u32 	%r26, %ctaid.x;
	add.s32 	%r27, %r26, %r19;
	mov.b32 	%r28, {%rs12, %rs10};
	mov.b32 	%r29, 13;
	mov.b32 	%r30, 50190;
	dp2a.lo.u32.u32 	%r31, %r28, %r30, %r29;
	mad.lo.s32 	%r32, %r27, 2744, %r31;
	ld.const.f64 	%fd490, [const_oddDofToQuad];
	fma.rn.f64 	%fd491, %fd490, %fd472, 0d0000000000000000;
	ld.const.f64 	%fd492, [const_evenDofToQuad];
	fma.rn.f64 	%fd493, %fd492, %fd473, 0d0000000000000000;
	ld.const.f64 	%fd494, [const_oddDofToQuad+8];
	fma.rn.f64 	%fd495, %fd494, %fd476, %fd491;
	ld.const.f64 	%fd496, [const_evenDofToQuad+8];
	fma.rn.f64 	%fd497, %fd496, %fd477, %fd493;
	ld.const.f64 	%fd498, [const_oddDofToQuad+16];
	fma.rn.f64 	%fd499, %fd498, %fd480, %fd495;
	ld.const.f64 	%fd500, [const_evenDofToQuad+16];
	fma.rn.f64 	%fd501, %fd500, %fd481, %fd497;
	ld.const.f64 	%fd502, [const_oddDofToQuad+24];
	fma.rn.f64 	%fd503, %fd502, %fd484, %fd499;
	ld.const.f64 	%fd504, [const_evenDofToQuad+24];
	fma.rn.f64 	%fd505, %fd504, %fd485, %fd501;
	ld.const.f64 	%fd506, [const_oddDofToQuad+32];
	fma.rn.f64 	%fd507, %fd506, %fd488, %fd503;
	ld.const.f64 	%fd508, [const_evenDofToQuad+32];
	fma.rn.f64 	%fd509, %fd508, %fd489, %fd505;
	cvta.to.global.u64 	%rd7, %rd13;
	mul.wide.s32 	%rd8, %r32, 8;
	add.s64 	%rd9, %rd7, %rd8;
	ld.global.nc.f64 	%fd510, [%rd9];
	ld.global.nc.f64 	%fd511, [%rd9+-104];
	sub.f64 	%fd512, %fd507, %fd509;
	mul.f64 	%fd513, %fd512, %fd510;
	add.f64 	%fd514, %fd507, %fd509;
	mul.f64 	%fd1035, %fd514, %fd511;
	ld.const.f64 	%fd515, [const_oddDofToQuad+40];
	fma.rn.f64 	%fd516, %fd515, %fd472, 0d0000000000000000;
	ld.const.f64 	%fd517, [const_evenDofToQuad+40];
	fma.rn.f64 	%fd518, %fd517, %fd473, 0d0000000000000000;
	ld.const.f64 	%fd519, [const_oddDofToQuad+48];
	fma.rn.f64 	%fd520, %fd519, %fd476, %fd516;
	ld.const.f64 	%fd521, [const_evenDofToQuad+48];
	fma.rn.f64 	%fd522, %fd521, %fd477, %fd518;
	ld.const.f64 	%fd523, [const_oddDofToQuad+56];
	fma.rn.f64 	%fd524, %fd523, %fd480, %fd520;
	ld.const.f64 	%fd525, [const_evenDofToQuad+56];
	fma.rn.f64 	%fd526, %fd525, %fd481, %fd522;
	ld.const.f64 	%fd527, [const_oddDofToQuad+64];
	fma.rn.f64 	%fd528, %fd527, %fd484, %fd524;
	ld.const.f64 	%fd529, [const_evenDofToQuad+64];
	fma.rn.f64 	%fd530, %fd529, %fd485, %fd526;
	ld.const.f64 	%fd531, [const_oddDofToQuad+72];
	fma.rn.f64 	%fd532, %fd531, %fd488, %fd528;
	ld.const.f64 	%fd533, [const_evenDofToQuad+72];
	fma.rn.f64 	%fd534, %fd533, %fd489, %fd530;
	ld.global.nc.f64 	%fd535, [%rd9+-8];
	ld.global.nc.f64 	%fd536, [%rd9+-96];
	sub.f64 	%fd537, %fd532, %fd534;
	mul.f64 	%fd538, %fd537, %fd535;
	add.f64 	%fd539, %fd532, %fd534;
	mul.f64 	%fd1034, %fd539, %fd536;
	ld.const.f64 	%fd540, [const_oddDofToQuad+80];
	fma.rn.f64 	%fd541, %fd540, %fd472, 0d0000000000000000;
	ld.const.f64 	%fd542, [const_evenDofToQuad+80];
	fma.rn.f64 	%fd543, %fd542, %fd473, 0d0000000000000000;
	ld.const.f64 	%fd544, [const_oddDofToQuad+88];
	fma.rn.f64 	%fd545, %fd544, %fd476, %fd541;
	ld.const.f64 	%fd546, [const_evenDofToQuad+88];
	fma.rn.f64 	%fd547, %fd546, %fd477, %fd543;
	ld.const.f64 	%fd548, [const_oddDofToQuad+96];
	fma.rn.f64 	%fd549, %fd548, %fd480, %fd545;
	ld.const.f64 	%fd550, [const_evenDofToQuad+96];
	fma.rn.f64 	%fd551, %fd550, %fd481, %fd547;
	ld.const.f64 	%fd552, [const_oddDofToQuad+104];
	fma.rn.f64 	%fd553, %fd552, %fd484, %fd549;
	fma.rn.f64 	%fd554, %fd1025, %fd485, %fd551;
	fma.rn.f64 	%fd555, %fd1024, %fd488, %fd553;
	fma.rn.f64 	%fd556, %fd1023, %fd489, %fd554;
	ld.global.nc.f64 	%fd557, [%rd9+-16];
	ld.global.nc.f64 	%fd558, [%rd9+-88];
	sub.f64 	%fd559, %fd555, %fd556;
	mul.f64 	%fd560, %fd559, %fd557;
	add.f64 	%fd561, %fd555, %fd556;
	mul.f64 	%fd1033, %fd561, %fd558;
	fma.rn.f64 	%fd562, %fd1022, %fd472, 0d0000000000000000;
	fma.rn.f64 	%fd563, %fd1021, %fd473, 0d0000000000000000;
	fma.rn.f64 	%fd564, %fd1020, %fd476, %fd562;
	fma.rn.f64 	%fd565, %fd1019, %fd477, %fd563;
	fma.rn.f64 	%fd566, %fd1018, %fd480, %fd564;
	fma.rn.f64 	%fd567, %fd1017, %fd481, %fd565;
	fma.rn.f64 	%fd568, %fd1016, %fd484, %fd566;
	fma.rn.f64 	%fd569, %fd1015, %fd485, %fd567;
	fma.rn.f64 	%fd570, %fd1014, %fd488, %fd568;
	fma.rn.f64 	%fd571, %fd1013, %fd489, %fd569;
	ld.global.nc.f64 	%fd572, [%rd9+-24];
	ld.global.nc.f64 	%fd573, [%rd9+-80];
	sub.f64 	%fd574, %fd570, %fd571;
	mul.f64 	%fd575, %fd574, %fd572;
	add.f64 	%fd576, %fd570, %fd571;
	mul.f64 	%fd1032, %fd576, %fd573;
	fma.rn.f64 	%fd577, %fd1012, %fd472, 0d0000000000000000;
	fma.rn.f64 	%fd578, %fd1011, %fd473, 0d0000000000000000;
	fma.rn.f64 	%fd579, %fd1010, %fd476, %fd577;
	fma.rn.f64 	%fd580, %fd1009, %fd477, %fd578;
	fma.rn.f64 	%fd581, %fd1008, %fd480, %fd579;
	fma.rn.f64 	%fd582, %fd1007, %fd481, %fd580;
	fma.rn.f64 	%fd583, %fd1006, %fd484, %fd581;
	fma.rn.f64 	%fd584, %fd1005, %fd485, %fd582;
	fma.rn.f64 	%fd585, %fd1004, %fd488, %fd583;
	fma.rn.f64 	%fd586, %fd1003, %fd489, %fd584;
	ld.global.nc.f64 	%fd587, [%rd9+-32];
	ld.global.nc.f64 	%fd588, [%rd9+-72];
	sub.f64 	%fd589, %fd585, %fd586;
	mul.f64 	%fd1026, %fd589, %fd587;
	add.f64 	%fd590, %fd585, %fd586;
	mul.f64 	%fd1031, %fd590, %fd588;
	fma.rn.f64 	%fd591, %fd1002, %fd472, 0d0000000000000000;
	fma.rn.f64 	%fd592, %fd1001, %fd473, 0d0000000000000000;
	fma.rn.f64 	%fd593, %fd1000, %fd476, %fd591;
	fma.rn.f64 	%fd594, %fd999, %fd477, %fd592;
	fma.rn.f64 	%fd595, %fd998, %fd480, %fd593;
	fma.rn.f64 	%fd596, %fd997, %fd481, %fd594;
	fma.rn.f64 	%fd597, %fd996, %fd484, %fd595;
	fma.rn.f64 	%fd598, %fd995, %fd485, %fd596;
	fma.rn.f64 	%fd599, %fd994, %fd488, %fd597;
	fma.rn.f64 	%fd600, %fd993, %fd489, %fd598;
	ld.global.nc.f64 	%fd601, [%rd9+-40];
	ld.global.nc.f64 	%fd602, [%rd9+-64];
	sub.f64 	%fd603, %fd599, %fd600;
	mul.f64 	%fd1027, %fd603, %fd601;
	add.f64 	%fd604, %fd599, %fd600;
	mul.f64 	%fd1030, %fd604, %fd602;
	fma.rn.f64 	%fd605, %fd992, %fd472, 0d0000000000000000;
	fma.rn.f64 	%fd606, %fd991, %fd473, 0d0000000000000000;
	fma.rn.f64 	%fd607, %fd990, %fd476, %fd605;
	fma.rn.f64 	%fd608, %fd989, %fd477, %fd606;
	fma.rn.f64 	%fd609, %fd988, %fd480, %fd607;
	fma.rn.f64 	%fd610, %fd987, %fd481, %fd608;
	fma.rn.f64 	%fd611, %fd986, %fd484, %fd609;
	fma.rn.f64 	%fd612, %fd985, %fd485, %fd610;
	fma.rn.f64 	%fd613, %fd984, %fd488, %fd611;
	fma.rn.f64 	%fd614, %fd983, %fd489, %fd612;
	ld.global.nc.f64 	%fd615, [%rd9+-48];
	ld.global.nc.f64 	%fd616, [%rd9+-56];
	sub.f64 	%fd617, %fd613, %fd614;
	mul.f64 	%fd1028, %fd617, %fd615;
	add.f64 	%fd618, %fd613, %fd614;
	mul.f64 	%fd1029, %fd618, %fd616;
	bar.sync 	0;
	add.f64 	%fd619, %fd1035, %fd513;
	sub.f64 	%fd620, %fd1035, %fd513;
	add.f64 	%fd621, %fd1034, %fd538;
	sub.f64 	%fd622, %fd1034, %fd538;
	add.f64 	%fd623, %fd1033, %fd560;
	sub.f64 	%fd624, %fd1033, %fd560;
	add.f64 	%fd625, %fd1032, %fd575;
	sub.f64 	%fd626, %fd1032, %fd575;
	add.f64 	%fd627, %fd1031, %fd1026;
	sub.f64 	%fd628, %fd1031, %fd1026;
	add.f64 	%fd629, %fd1030, %fd1027;
	sub.f64 	%fd630, %fd1030, %fd1027;
	add.f64 	%fd631, %fd1029, %fd1028;
	sub.f64 	%fd632, %fd1029, %fd1028;
	fma.rn.f64 	%fd633, %fd490, %fd619, 0d0000000000000000;
	fma.rn.f64 	%fd634, %fd492, %fd620, 0d0000000000000000;
	fma.rn.f64 	%fd635, %fd515, %fd621, %fd633;
	fma.rn.f64 	%fd636, %fd517, %fd622, %fd634;
	fma.rn.f64 	%fd637, %fd540, %fd623, %fd635;
	fma.rn.f64 	%fd638, %fd542, %fd624, %fd636;
	fma.rn.f64 	%fd639, %fd1022, %fd625, %fd637;
	fma.rn.f64 	%fd640, %fd1021, %fd626, %fd638;
	fma.rn.f64 	%fd641, %fd1012, %fd627, %fd639;
	fma.rn.f64 	%fd642, %fd1011, %fd628, %fd640;
	fma.rn.f64 	%fd643, %fd1002, %fd629, %fd641;
	fma.rn.f64 	%fd644, %fd1001, %fd630, %fd642;
	fma.rn.f64 	%fd645, %fd992, %fd631, %fd643;
	fma.rn.f64 	%fd646, %fd991, %fd632, %fd644;
	sub.f64 	%fd647, %fd645, %fd646;
	st.shared.f64 	[%r25+72], %fd647;
	add.f64 	%fd648, %fd645, %fd646;
	st.shared.f64 	[%r25], %fd648;
	fma.rn.f64 	%fd649, %fd494, %fd619, 0d0000000000000000;
	fma.rn.f64 	%fd650, %fd496, %fd620, 0d0000000000000000;
	fma.rn.f64 	%fd651, %fd519, %fd621, %fd649;
	fma.rn.f64 	%fd652, %fd521, %fd622, %fd650;
	fma.rn.f64 	%fd653, %fd544, %fd623, %fd651;
	fma.rn.f64 	%fd654, %fd546, %fd624, %fd652;
	fma.rn.f64 	%fd655, %fd1020, %fd625, %fd653;
	fma.rn.f64 	%fd656, %fd1019, %fd626, %fd654;
	fma.rn.f64 	%fd657, %fd1010, %fd627, %fd655;
	fma.rn.f64 	%fd658, %fd1009, %fd628, %fd656;
	fma.rn.f64 	%fd659, %fd1000, %fd629, %fd657;
	fma.rn.f64 	%fd660, %fd999, %fd630, %fd658;
	fma.rn.f64 	%fd661, %fd990, %fd631, %fd659;
	fma.rn.f64 	%fd662, %fd989, %fd632, %fd660;
	sub.f64 	%fd663, %fd661, %fd662;
	st.shared.f64 	[%r25+64], %fd663;
	add.f64 	%fd664, %fd661, %fd662;
	st.shared.f64 	[%r25+8], %fd664;
	fma.rn.f64 	%fd665, %fd498, %fd619, 0d0000000000000000;
	fma.rn.f64 	%fd666, %fd500, %fd620, 0d0000000000000000;
	fma.rn.f64 	%fd667, %fd523, %fd621, %fd665;
	fma.rn.f64 	%fd668, %fd525, %fd622, %fd666;
	fma.rn.f64 	%fd669, %fd548, %fd623, %fd667;
	fma.rn.f64 	%fd670, %fd550, %fd624, %fd668;
	fma.rn.f64 	%fd671, %fd1018, %fd625, %fd669;
	fma.rn.f64 	%fd672, %fd1017, %fd626, %fd670;
	fma.rn.f64 	%fd673, %fd1008, %fd627, %fd671;
	fma.rn.f64 	%fd674, %fd1007, %fd628, %fd672;
	fma.rn.f64 	%fd675, %fd998, %fd629, %fd673;
	fma.rn.f64 	%fd676, %fd997, %fd630, %fd674;
	fma.rn.f64 	%fd677, %fd988, %fd631, %fd675;
	fma.rn.f64 	%fd678, %fd987, %fd632, %fd676;
	sub.f64 	%fd679, %fd677, %fd678;
	st.shared.f64 	[%r25+56], %fd679;
	add.f64 	%fd680, %fd677, %fd678;
	st.shared.f64 	[%r25+16], %fd680;
	fma.rn.f64 	%fd681, %fd502, %fd619, 0d0000000000000000;
	fma.rn.f64 	%fd682, %fd504, %fd620, 0d0000000000000000;
	fma.rn.f64 	%fd683, %fd527, %fd621, %fd681;
	fma.rn.f64 	%fd684, %fd529, %fd622, %fd682;
	fma.rn.f64 	%fd685, %fd552, %fd623, %fd683;
	fma.rn.f64 	%fd686, %fd1025, %fd624, %fd684;
	fma.rn.f64 	%fd687, %fd1016, %fd625, %fd685;
	fma.rn.f64 	%fd688, %fd1015, %fd626, %fd686;
	fma.rn.f64 	%fd689, %fd1006, %fd627, %fd687;
	fma.rn.f64 	%fd690, %fd1005, %fd628, %fd688;
	fma.rn.f64 	%fd691, %fd996, %fd629, %fd689;
	fma.rn.f64 	%fd692, %fd995, %fd630, %fd690;
	fma.rn.f64 	%fd693, %fd986, %fd631, %fd691;
	fma.rn.f64 	%fd694, %fd985, %fd632, %fd692;
	sub.f64 	%fd695, %fd693, %fd694;
	st.shared.f64 	[%r25+48], %fd695;
	add.f64 	%fd696, %fd693, %fd694;
	st.shared.f64 	[%r25+24], %fd696;
	fma.rn.f64 	%fd697, %fd506, %fd619, 0d0000000000000000;
	fma.rn.f64 	%fd698, %fd508, %fd620, 0d0000000000000000;
	fma.rn.f64 	%fd699, %fd531, %fd621, %fd697;
	fma.rn.f64 	%fd700, %fd533, %fd622, %fd698;
	fma.rn.f64 	%fd701, %fd1024, %fd623, %fd699;
	fma.rn.f64 	%fd702, %fd1023, %fd624, %fd700;
	fma.rn.f64 	%fd703, %fd1014, %fd625, %fd701;
	fma.rn.f64 	%fd704, %fd1013, %fd626, %fd702;
	fma.rn.f64 	%fd705, %fd1004, %fd627, %fd703;
	fma.rn.f64 	%fd706, %fd1003, %fd628, %fd704;
	fma.rn.f64 	%fd707, %fd994, %fd629, %fd705;
	fma.rn.f64 	%fd708, %fd993, %fd630, %fd706;
	fma.rn.f64 	%fd709, %fd984, %fd631, %fd707;
	fma.rn.f64 	%fd710, %fd983, %fd632, %fd708;
	sub.f64 	%fd711, %fd709, %fd710;
	st.shared.f64 	[%r25+40], %fd711;
	add.f64 	%fd712, %fd709, %fd710;
	st.shared.f64 	[%r25+32], %fd712;
	bar.sync 	0;
	@%p7 bra 	$L__BB267_9;
	ld.shared.f64 	%fd713, [%r7];
	ld.shared.f64 	%fd714, [%r7+1456];
	add.f64 	%fd715, %fd713, %fd714;
	sub.f64 	%fd716, %fd713, %fd714;
	ld.shared.f64 	%fd717, [%r7+112];
	ld.shared.f64 	%fd718, [%r7+1344];
	add.f64 	%fd719, %fd717, %fd718;
	sub.f64 	%fd720, %fd717, %fd718;
	ld.shared.f64 	%fd721, [%r7+224];
	ld.shared.f64 	%fd722, [%r7+1232];
	add.f64 	%fd723, %fd721, %fd722;
	sub.f64 	%fd724, %fd721, %fd722;
	ld.shared.f64 	%fd725, [%r7+336];
	ld.shared.f64 	%fd726, [%r7+1120];
	add.f64 	%fd727, %fd725, %fd726;
	sub.f64 	%fd728, %fd725, %fd726;
	ld.shared.f64 	%fd729, [%r7+448];
	ld.shared.f64 	%fd730, [%r7+1008];
	add.f64 	%fd731, %fd729, %fd730;
	sub.f64 	%fd732, %fd729, %fd730;
	ld.shared.f64 	%fd733, [%r7+560];
	ld.shared.f64 	%fd734, [%r7+896];
	add.f64 	%fd735, %fd733, %fd734;
	sub.f64 	%fd736, %fd733, %fd734;
	ld.shared.f64 	%fd737, [%r7+672];
	ld.shared.f64 	%fd738, [%r7+784];
	add.f64 	%fd739, %fd737, %fd738;
	sub.f64 	%fd740, %fd737, %fd738;
	ld.const.f64 	%fd741, [const_oddDofToQuad];
	fma.rn.f64 	%fd742, %fd741, %fd715, 0d0000000000000000;
	ld.const.f64 	%fd743, [const_evenDofToQuad];
	fma.rn.f64 	%fd744, %fd743, %fd716, 0d0000000000000000;
	ld.const.f64 	%fd745, [const_oddDofToQuad+40];
	fma.rn.f64 	%fd746, %fd745, %fd719, %fd742;
	ld.const.f64 	%fd747, [const_evenDofToQuad+40];
	fma.rn.f64 	%fd748, %fd747, %fd720, %fd744;
	ld.const.f64 	%fd749, [const_oddDofToQuad+80];
	fma.rn.f64 	%fd750, %fd749, %fd723, %fd746;
	ld.const.f64 	%fd751, [const_evenDofToQuad+80];
	fma.rn.f64 	%fd752, %fd751, %fd724, %fd748;
	fma.rn.f64 	%fd753, %fd1022, %fd727, %fd750;
	fma.rn.f64 	%fd754, %fd1021, %fd728, %fd752;
	fma.rn.f64 	%fd755, %fd1012, %fd731, %fd753;
	fma.rn.f64 	%fd756, %fd1011, %fd732, %fd754;
	fma.rn.f64 	%fd757, %fd1002, %fd735, %fd755;
	fma.rn.f64 	%fd758, %fd1001, %fd736, %fd756;
	fma.rn.f64 	%fd759, %fd992, %fd739, %fd757;
	fma.rn.f64 	%fd760, %fd991, %fd740, %fd758;
	sub.f64 	%fd761, %fd759, %fd760;
	st.shared.f64 	[%r7+1008], %fd761;
	add.f64 	%fd762, %fd759, %fd760;
	st.shared.f64 	[%r7], %fd762;
	ld.const.f64 	%fd763, [const_oddDofToQuad+8];
	fma.rn.f64 	%fd764, %fd763, %fd715, 0d0000000000000000;
	ld.const.f64 	%fd765, [const_evenDofToQuad+8];
	fma.rn.f64 	%fd766, %fd765, %fd716, 0d0000000000000000;
	ld.const.f64 	%fd767, [const_oddDofToQuad+48];
	fma.rn.f64 	%fd768, %fd767, %fd719, %fd764;
	ld.const.f64 	%fd769, [const_evenDofToQuad+48];
	fma.rn.f64 	%fd770, %fd769, %fd720, %fd766;
	ld.const.f64 	%fd771, [const_oddDofToQuad+88];
	fma.rn.f64 	%fd772, %fd771, %fd723, %fd768;
	ld.const.f64 	%fd773, [const_evenDofToQuad+88];
	fma.rn.f64 	%fd774, %fd773, %fd724, %fd770;
	fma.rn.f64 	%fd775, %fd1020, %fd727, %fd772;
	fma.rn.f64 	%fd776, %fd1019, %fd728, %fd774;
	fma.rn.f64 	%fd777, %fd1010, %fd731, %fd775;
	fma.rn.f64 	%fd778, %fd1009, %fd732, %fd776;
	fma.rn.f64 	%fd779, %fd1000, %fd735, %fd777;
	fma.rn.f64 	%fd780, %fd999, %fd736, %fd778;
	fma.rn.f64 	%fd781, %fd990, %fd739, %fd779;
	fma.rn.f64 	%fd782, %fd989, %fd740, %fd780;
	sub.f64 	%fd783, %fd781, %fd782;
	st.shared.f64 	[%r7+896], %fd783;
	add.f64 	%fd784, %fd781, %fd782;
	st.shared.f64 	[%r7+112], %fd784;
	ld.const.f64 	%fd785, [const_oddDofToQuad+16];
	fma.rn.f64 	%fd786, %fd785, %fd715, 0d0000000000000000;
	ld.const.f64 	%fd787, [const_evenDofToQuad+16];
	fma.rn.f64 	%fd788, %fd787, %fd716, 0d0000000000000000;
	ld.const.f64 	%fd789, [const_oddDofToQuad+56];
	fma.rn.f64 	%fd790, %fd789, %fd719, %fd786;
	ld.const.f64 	%fd791, [const_evenDofToQuad+56];
	fma.rn.f64 	%fd792, %fd791, %fd720, %fd788;
	ld.const.f64 	%fd793, [const_oddDofToQuad+96];
	fma.rn.f64 	%fd794, %fd793, %fd723, %fd790;
	ld.const.f64 	%fd795, [const_evenDofToQuad+96];
	fma.rn.f64 	%fd796, %fd795, %fd724, %fd792;
	fma.rn.f64 	%fd797, %fd1018, %fd727, %fd794;
	fma.rn.f64 	%fd798, %fd1017, %fd728, %fd796;
	fma.rn.f64 	%fd799, %fd1008, %fd731, %fd797;
	fma.rn.f64 	%fd800, %fd1007, %fd732, %fd798;
	fma.rn.f64 	%fd801, %fd998, %fd735, %fd799;
	fma.rn.f64 	%fd802, %fd997, %fd736, %fd800;
	fma.rn.f64 	%fd803, %fd988, %fd739, %fd801;
	fma.rn.f64 	%fd804, %fd987, %fd740, %fd802;
	sub.f64 	%fd805, %fd803, %fd804;
	st.shared.f64 	[%r7+784], %fd805;
	add.f64 	%fd806, %fd803, %fd804;
	st.shared.f64 	[%r7+224], %fd806;
	ld.const.f64 	%fd807, [const_oddDofToQuad+24];
	fma.rn.f64 	%fd808, %fd807, %fd715, 0d0000000000000000;
	ld.const.f64 	%fd809, [const_evenDofToQuad+24];
	fma.rn.f64 	%fd810, %fd809, %fd716, 0d0000000000000000;
	ld.const.f64 	%fd811, [const_oddDofToQuad+64];
	fma.rn.f64 	%fd812, %fd811, %fd719, %fd808;
	ld.const.f64 	%fd813, [const_evenDofToQuad+64];
	fma.rn.f64 	%fd814, %fd813, %fd720, %fd810;
	ld.const.f64 	%fd815, [const_oddDofToQuad+104];
	fma.rn.f64 	%fd816, %fd815, %fd723, %fd812;
	fma.rn.f64 	%fd817, %fd1025, %fd724, %fd814;
	fma.rn.f64 	%fd818, %fd1016, %fd727, %fd816;
	fma.rn.f64 	%fd819, %fd1015, %fd728, %fd817;
	fma.rn.f64 	%fd820, %fd1006, %fd731, %fd818;
	fma.rn.f64 	%fd821, %fd1005, %fd732, %fd819;
	fma.rn.f64 	%fd822, %fd996, %fd735, %fd820;
	fma.rn.f64 	%fd823, %fd995, %fd736, %fd821;
	fma.rn.f64 	%fd824, %fd986, %fd739, %fd822;
	fma.rn.f64 	%fd825, %fd985, %fd740, %fd823;
	sub.f64 	%fd826, %fd824, %fd825;
	st.shared.f64 	[%r7+672], %fd826;
	add.f64 	%fd827, %fd824, %fd825;
	st.shared.f64 	[%r7+336], %fd827;
	ld.const.f64 	%fd828, [const_oddDofToQuad+32];
	fma.rn.f64 	%fd829, %fd828, %fd715, 0d0000000000000000;
	ld.const.f64 	%fd830, [const_evenDofToQuad+32];
	fma.rn.f64 	%fd831, %fd830, %fd716, 0d0000000000000000;
	ld.const.f64 	%fd832, [const_oddDofToQuad+72];
	fma.rn.f64 	%fd833, %fd832, %fd719, %fd829;
	ld.const.f64 	%fd834, [const_evenDofToQuad+72];
	fma.rn.f64 	%fd835, %fd834, %fd720, %fd831;
	fma.rn.f64 	%fd836, %fd1024, %fd723, %fd833;
	fma.rn.f64 	%fd837, %fd1023, %fd724, %fd835;
	fma.rn.f64 	%fd838, %fd1014, %fd727, %fd836;
	fma.rn.f64 	%fd839, %fd1013, %fd728, %fd837;
	fma.rn.f64 	%fd840, %fd1004, %fd731, %fd838;
	fma.rn.f64 	%fd841, %fd1003, %fd732, %fd839;
	fma.rn.f64 	%fd842, %fd994, %fd735, %fd840;
	fma.rn.f64 	%fd843, %fd993, %fd736, %fd841;
	fma.rn.f64 	%fd844, %fd984, %fd739, %fd842;
	fma.rn.f64 	%fd845, %fd983, %fd740, %fd843;
	sub.f64 	%fd846, %fd844, %fd845;
	st.shared.f64 	[%r7+560], %fd846;
	add.f64 	%fd847, %fd844, %fd845;
	st.shared.f64 	[%r7+448], %fd847;
$L__BB267_9:
	mov.u32 	%r33, %tid.x;
	setp.gt.u32 	%p8, %r33, 99;
	bar.sync 	0;
	@%p8 bra 	$L__BB267_11;
	ld.shared.f64 	%fd848, [%r6];
	ld.shared.f64 	%fd849, [%r6+20384];
	add.f64 	%fd850, %fd848, %fd849;
	sub.f64 	%fd851, %fd848, %fd849;
	ld.shared.f64 	%fd852, [%r6+1568];
	ld.shared.f64 	%fd853, [%r6+18816];
	add.f64 	%fd854, %fd852, %fd853;
	sub.f64 	%fd855, %fd852, %fd853;
	ld.shared.f64 	%fd856, [%r6+3136];
	ld.shared.f64 	%fd857, [%r6+17248];
	add.f64 	%fd858, %fd856, %fd857;
	sub.f64 	%fd859, %fd856, %fd857;
	ld.shared.f64 	%fd860, [%r6+4704];
	ld.shared.f64 	%fd861, [%r6+15680];
	add.f64 	%fd862, %fd860, %fd861;
	sub.f64 	%fd863, %fd860, %fd861;
	ld.shared.f64 	%fd864, [%r6+6272];
	ld.shared.f64 	%fd865, [%r6+14112];
	add.f64 	%fd866, %fd864, %fd865;
	sub.f64 	%fd867, %fd864, %fd865;
	ld.shared.f64 	%fd868, [%r6+7840];
	ld.shared.f64 	%fd869, [%r6+12544];
	add.f64 	%fd870, %fd868, %fd869;
	sub.f64 	%fd871, %fd868, %fd869;
	ld.shared.f64 	%fd872, [%r6+9408];
	ld.shared.f64 	%fd873, [%r6+10976];
	add.f64 	%fd874, %fd872, %fd873;
	sub.f64 	%fd875, %fd872, %fd873;
	ld.const.f64 	%fd876, [const_oddDofToQuad];
	fma.rn.f64 	%fd877, %fd876, %fd850, 0d0000000000000000;
	ld.const.f64 	%fd878, [const_evenDofToQuad];
	fma.rn.f64 	%fd879, %fd878, %fd851, 0d0000000000000000;
	ld.const.f64 	%fd880, [const_oddDofToQuad+40];
	fma.rn.f64 	%fd881, %fd880, %fd854, %fd877;
	ld.const.f64 	%fd882, [const_evenDofToQuad+40];
	fma.rn.f64 	%fd883, %fd882, %fd855, %fd879;
	ld.const.f64 	%fd884, [const_oddDofToQuad+80];
	fma.rn.f64 	%fd885, %fd884, %fd858, %fd881;
	ld.const.f64 	%fd886, [const_evenDofToQuad+80];
	fma.rn.f64 	%fd887, %fd886, %fd859, %fd883;
	fma.rn.f64 	%fd888, %fd1022, %fd862, %fd885;
	fma.rn.f64 	%fd889, %fd1021, %fd863, %fd887;
	fma.rn.f64 	%fd890, %fd1012, %fd866, %fd888;
	fma.rn.f64 	%fd891, %fd1011, %fd867, %fd889;
	fma.rn.f64 	%fd892, %fd1002, %fd870, %fd890;
	fma.rn.f64 	%fd893, %fd1001, %fd871, %fd891;
	fma.rn.f64 	%fd894, %fd992, %fd874, %fd892;
	fma.rn.f64 	%fd895, %fd991, %fd875, %fd893;
	sub.f64 	%fd1026, %fd894, %fd895;
	add.f64 	%fd1035, %fd894, %fd895;
	ld.const.f64 	%fd896, [const_oddDofToQuad+8];
	fma.rn.f64 	%fd897, %fd896, %fd850, 0d0000000000000000;
	ld.const.f64 	%fd898, [const_evenDofToQuad+8];
	fma.rn.f64 	%fd899, %fd898, %fd851, 0d0000000000000000;
	ld.const.f64 	%fd900, [const_oddDofToQuad+48];
	fma.rn.f64 	%fd901, %fd900, %fd854, %fd897;
	ld.const.f64 	%fd902, [const_evenDofToQuad+48];
	fma.rn.f64 	%fd903, %fd902, %fd855, %fd899;
	ld.const.f64 	%fd904, [const_oddDofToQuad+88];
	fma.rn.f64 	%fd905, %fd904, %fd858, %fd901;
	ld.const.f64 	%fd906, [const_evenDofToQuad+88];
	fma.rn.f64 	%fd907, %fd906, %fd859, %fd903;
	fma.rn.f64 	%fd908, %fd1020, %fd862, %fd905;
	fma.rn.f64 	%fd909, %fd1019, %fd863, %fd907;
	fma.rn.f64 	%fd910, %fd1010, %fd866, %fd908;
	fma.rn.f64 	%fd911, %fd1009, %fd867, %fd909;
	fma.rn.f64 	%fd912, %fd1000, %fd870, %fd910;
	fma.rn.f64 	%fd913, %fd999, %fd871, %fd911;
	fma.rn.f64 	%fd914, %fd990, %fd874, %fd912;
	fma.rn.f64 	%fd915, %fd989, %fd875, %fd913;
	sub.f64 	%fd1027, %fd914, %fd915;
	add.f64 	%fd1034, %fd914, %fd915;
	ld.const.f64 	%fd916, [const_oddDofToQuad+16];
	fma.rn.f64 	%fd917, %fd916, %fd850, 0d0000000000000000;
	ld.const.f64 	%fd918, [const_evenDofToQuad+16];
	fma.rn.f64 	%fd919, %fd918, %fd851, 0d0000000000000000;
	ld.const.f64 	%fd920, [const_oddDofToQuad+56];
	fma.rn.f64 	%fd921, %fd920, %fd854, %fd917;
	ld.const.f64 	%fd922, [const_evenDofToQuad+56];
	fma.rn.f64 	%fd923, %fd922, %fd855, %fd919;
	ld.const.f64 	%fd924, [const_oddDofToQuad+96];
	fma.rn.f64 	%fd925, %fd924, %fd858, %fd921;
	ld.const.f64 	%fd926, [const_evenDofToQuad+96];
	fma.rn.f64 	%fd927, %fd926, %fd859, %fd923;
	fma.rn.f64 	%fd928, %fd1018, %fd862, %fd925;
	fma.rn.f64 	%fd929, %fd1017, %fd863, %fd927;
	fma.rn.f64 	%fd930, %fd1008, %fd866, %fd928;
	fma.rn.f64 	%fd931, %fd1007, %fd867, %fd929;
	fma.rn.f64 	%fd932, %fd998, %fd870, %fd930;
	fma.rn.f64 	%fd933, %fd997, %fd871, %fd931;
	fma.rn.f64 	%fd934, %fd988, %fd874, %fd932;
	fma.rn.f64 	%fd935, %fd987, %fd875, %fd933;
	sub.f64 	%fd1028, %fd934, %fd935;
	add.f64 	%fd1033, %fd934, %fd935;
	ld.const.f64 	%fd936, [const_oddDofToQuad+24];
	fma.rn.f64 	%fd937, %fd936, %fd850, 0d0000000000000000;
	ld.const.f64 	%fd938, [const_evenDofToQuad+24];
	fma.rn.f64 	%fd939, %fd938, %fd851, 0d0000000000000000;
	ld.const.f64 	%fd940, [const_oddDofToQuad+64];
	fma.rn.f64 	%fd941, %fd940, %fd854, %fd937;
	ld.const.f64 	%fd942, [const_evenDofToQuad+64];
	fma.rn.f64 	%fd943, %fd942, %fd855, %fd939;
	ld.const.f64 	%fd944, [const_oddDofToQuad+104];
	fma.rn.f64 	%fd945, %fd944, %fd858, %fd941;
	fma.rn.f64 	%fd946, %fd1025, %fd859, %fd943;
	fma.rn.f64 	%fd947, %fd1016, %fd862, %fd945;
	fma.rn.f64 	%fd948, %fd1015, %fd863, %fd946;
	fma.rn.f64 	%fd949, %fd1006, %fd866, %fd947;
	fma.rn.f64 	%fd950, %fd1005, %fd867, %fd948;
	fma.rn.f64 	%fd951, %fd996, %fd870, %fd949;
	fma.rn.f64 	%fd952, %fd995, %fd871, %fd950;
	fma.rn.f64 	%fd953, %fd986, %fd874, %fd951;
	fma.rn.f64 	%fd954, %fd985, %fd875, %fd952;
	sub.f64 	%fd1029, %fd953, %fd954;
	add.f64 	%fd1032, %fd953, %fd954;
	ld.const.f64 	%fd955, [const_oddDofToQuad+32];
	fma.rn.f64 	%fd956, %fd955, %fd850, 0d0000000000000000;
	ld.const.f64 	%fd957, [const_evenDofToQuad+32];
	fma.rn.f64 	%fd958, %fd957, %fd851, 0d0000000000000000;
	ld.const.f64 	%fd959, [const_oddDofToQuad+72];
	fma.rn.f64 	%fd960, %fd959, %fd854, %fd956;
	ld.const.f64 	%fd961, [const_evenDofToQuad+72];
	fma.rn.f64 	%fd962, %fd961, %fd855, %fd958;
	fma.rn.f64 	%fd963, %fd1024, %fd858, %fd960;
	fma.rn.f64 	%fd964, %fd1023, %fd859, %fd962;
	fma.rn.f64 	%fd965, %fd1014, %fd862, %fd963;
	fma.rn.f64 	%fd966, %fd1013, %fd863, %fd964;
	fma.rn.f64 	%fd967, %fd1004, %fd866, %fd965;
	fma.rn.f64 	%fd968, %fd1003, %fd867, %fd966;
	fma.rn.f64 	%fd969, %fd994, %fd870, %fd967;
	fma.rn.f64 	%fd970, %fd993, %fd871, %fd968;
	fma.rn.f64 	%fd971, %fd984, %fd874, %fd969;
	fma.rn.f64 	%fd972, %fd983, %fd875, %fd970;
	sub.f64 	%fd1030, %fd971, %fd972;
	add.f64 	%fd1031, %fd971, %fd972;
$L__BB267_11:
	bar.sync 	0;
	@%p4 bra 	$L__BB267_13;
	ld.param.u64 	%rd14, [_Z32massMatrixMultiplyConstantKernelILi10ELi14ELi1EEviPKdS1_S1_S1_Pd_param_5];
	mov.u32 	%r34, %ctaid.x;
	mov.u32 	%r35, %tid.y;
	add.s32 	%r36, %r34, %r35;
	mad.lo.s32 	%r38, %r36, 1000, %r33;
	cvta.to.global.u64 	%rd10, %rd14;
	mul.wide.s32 	%rd11, %r38, 8;
	add.s64 	%rd12, %rd10, %rd11;
	st.global.f64 	[%rd12], %fd1035;
	st.global.f64 	[%rd12+800], %fd1034;
	st.global.f64 	[%rd12+1600], %fd1033;
	st.global.f64 	[%rd12+2400], %fd1032;
	st.global.f64 	[%rd12+3200], %fd1031;
	st.global.f64 	[%rd12+4000], %fd1030;
	st.global.f64 	[%rd12+4800], %fd1029;
	st.global.f64 	[%rd12+5600], %fd1028;
	st.global.f64 	[%rd12+6400], %fd1027;
	st.global.f64 	[%rd12+7200], %fd1026;
$L__BB267_13:
	ret;

}
	// .globl	_Z30massMatrixMultiplySharedKernelILi10ELi14ELi1EEviPKdS1_S1_S1_Pd
.visible .entry _Z30massMatrixMultiplySharedKernelILi10ELi14ELi1EEviPKdS1_S1_S1_Pd(
	.param .u32 _Z30massMatrixMultiplySharedKernelILi10ELi14ELi1EEviPKdS1_S1_S1_Pd_param_0,
	.param .u64 .ptr .align 1 _Z30massMatrixMultiplySharedKernelILi10ELi14ELi1EEviPKdS1_S1_S1_Pd_param_1,
	.param .u64 .ptr .align 1 _Z30massMatrixMultiplySharedKernelILi10ELi14ELi1EEviPKdS1_S1_S1_Pd_param_2,
	.param .u64 .ptr .align 1 _Z30massMatrixMultiplySharedKernelILi10ELi14ELi1EEviPKdS1_S1_S1_Pd_param_3,
	.param .u64 .ptr .align 1 _Z30massMatrixMultiplySharedKernelILi10ELi14ELi1EEviPKdS1_S1_S1_Pd_param_4,
	.param .u64 .ptr .align 1 _Z30massMatrixMultiplySharedKernelILi10ELi14ELi1EEviPKdS1_S1_S1_Pd_param_5
)
{
	.reg .pred 	%p<13>;
	.reg .b16 	%rs<13>;
	.reg .b32 	%r<44>;
	.reg .b64 	%rd<22>;
	.reg .b64 	%fd<936>;
	// demoted variable
	.shared .align 8 .b8 _ZZ30massMatrixMultiplySharedKernelILi10ELi14ELi1EEviPKdS1_S1_S1_PdE6s_tmp1[21952];
	// demoted variable
	.shared .align 8 .b8 _ZZ30massMatrixMultiplySharedKernelILi10ELi14ELi1EEviPKdS1_S1_S1_PdE14s_oddDofToQuad[280];
	// demoted variable
	.shared .align 8 .b8 _ZZ30massMatrixMultiplySharedKernelILi10ELi14ELi1EEviPKdS1_S1_S1_PdE15s_evenDofToQuad[280];
	ld.param.u32 	%r8, [_Z30massMatrixMultiplySharedKernelILi10ELi14ELi1EEviPKdS1_S1_S1_Pd_param_0];
	ld.param.u64 	%rd2, [_Z30massMatrixMultiplySharedKernelILi10ELi14ELi1EEviPKdS1_S1_S1_Pd_param_2];
	ld.param.u64 	%rd3, [_Z30massMatrixMultiplySharedKernelILi10ELi14ELi1EEviPKdS1_S1_S1_Pd_param_3];
	ld.param.u64 	%rd4, [_Z30massMatrixMultiplySharedKernelILi10ELi14ELi1EEviPKdS1_S1_S1_Pd_param_4];
	mov.u32 	%r9, %tid.x;
	mov.u32 	%r2, %tid.y;
	mov.u32 	%r10, %ctaid.x;
	add.s32 	%r3, %r10, %r2;
	cvt.u16.u32 	%rs2, %r9;
	mul.hi.u16 	%rs3, %rs2, -13107;
	shr.u16 	%rs4, %rs3, 3;
	mul.lo.s16 	%rs5, %rs4, 10;
	sub.s16 	%rs1, %rs2, %rs5;
	setp.lt.s32 	%p2, %r3, %r8;
	setp.lt.u32 	%p3, %r9, 100;
	and.pred  	%p1, %p2, %p3;
	not.pred 	%p4, %p1;
	@%p4 bra 	$L__BB268_2;
	cvta.to.global.u64 	%rd6, %rd4;
	mad.lo.s32 	%r11, %r3, 1000, %r9;
	mul.wide.s32 	%rd7, %r11, 8;
	add.s64 	%rd8, %rd6, %rd7;
	ld.global.nc.f64 	%fd882, [%rd8];
	ld.global.nc.f64 	%fd881, [%rd8+800];
	ld.global.nc.f64 	%fd880, [%rd8+1600];
	ld.global.nc.f64 	%fd879, [%rd8+2400];
	ld.global.nc.f64 	%fd878, [%rd8+3200];
	ld.global.nc.f64 	%fd877, [%rd8+4000];
	ld.global.nc.f64 	%fd876, [%rd8+4800];
	ld.global.nc.f64 	%fd875, [%rd8+5600];
	ld.global.nc.f64 	%fd874, [%rd8+6400];
	ld.global.nc.f64 	%fd873, [%rd8+7200];
$L__BB268_2:
	setp.ne.s32 	%p5, %r2, 0;
	setp.gt.u32 	%p6, %r9, 34;
	or.pred  	%p7, %p5, %p6;
	@%p7 bra 	$L__BB268_4;
	cvta.to.global.u64 	%rd9, %rd2;
	mul.wide.u32 	%rd10, %r9, 8;
	add.s64 	%rd11, %rd9, %rd10;
	ld.global.nc.f64 	%fd208, [%rd11];
	shl.b32 	%r12, %r9, 3;
	mov.u32 	%r13, _ZZ30massMatrixMultiplySharedKernelILi10ELi14ELi1EEviPKdS1_S1_S1_PdE14s_oddDofToQuad;
	add.s32 	%r14, %r13, %r12;
	st.shared.f64 	[%r14], %fd208;
	cvta.to.global.u64 	%rd12, %rd3;
	add.s64 	%rd13, %rd12, %rd10;
	ld.global.nc.f64 	%fd209, [%rd13];
	mov.u32 	%r15, _ZZ30massMatrixMultiplySharedKernelILi10ELi14ELi1EEviPKdS1_S1_S1_PdE15s_evenDofToQuad;
	add.s32 	%r16, %r15, %r12;
	st.shared.f64 	[%r16], %fd209;
$L__BB268_4:
	setp.gt.u32 	%p8, %r9, 99;
	bar.sync 	0;
	ld.shared.f64 	%fd21, [_ZZ30massMatrixMultiplySharedKernelILi10ELi14ELi1EEviPKdS1_S1_S1_PdE14s_oddDofToQuad];
	ld.shared.f64 	%fd22, [_ZZ30massMatrixMultiplySharedKernelILi10ELi14ELi1EEviPKdS1_S1_S1_PdE15s_evenDofToQuad];
	ld.shared.f64 	%fd23, [_ZZ30massMatrixMultiplySharedKernelILi10ELi14ELi1EEviPKdS1_S1_S1_PdE14s_oddDofToQuad+8];
	ld.shared.f64 	%fd24, [_ZZ30massMatrixMultiplySharedKernelILi10ELi14ELi1EEviPKdS1_S1_S1_PdE15s_evenDofToQuad+8];
	ld.shared.f64 	%fd25, [_ZZ30massMatrixMultiplySharedKernelILi10ELi14ELi1EEviPKdS1_S1_S1_PdE14s_oddDofToQuad+16];
	ld.shared.f64 	%fd26, [_ZZ30massMatrixMultiplySharedKernelILi10ELi14ELi1EEviPKdS1_S1_S1_PdE15s_evenDofToQuad+16];
	ld.shared.f64 	%fd27, [_ZZ30massMatrixMultiplySharedKernelILi10ELi14ELi1EEviPKdS1_S1_S1_PdE14s_oddDofToQuad+24];
	ld.shared.f64 	%fd28, [_ZZ30massMatrixMultiplySharedKernelILi10ELi14ELi1EEviPKdS1_S1_S1_PdE15s_evenDofToQuad+24];
	ld.shared.f64 	%fd29, [_ZZ30massMatrixMultiplySharedKernelILi10ELi14ELi1EEviPKdS1_S1_S1_PdE14s_oddDofToQuad+32];
	ld.shared.f64 	%fd30, [_ZZ30massMatrixMultiplySharedKernelILi10ELi14ELi1EEviPKdS1_S1_S1_PdE15s_evenDofToQuad+32];
	ld.shared.f64 	%fd31, [_ZZ30massMatrixMultiplySharedKernelILi10ELi14ELi1EEviPKdS1_S1_S1_PdE14s_oddDofToQuad+40];
	ld.shared.f64 	%fd32, [_ZZ30massMatrixMultiplySharedKernelILi10ELi14ELi1EEviPKdS1_S1_S1_PdE15s_evenDofToQuad+40];
	ld.shared.f64 	%fd33, [_ZZ30massMatrixMultiplySharedKernelILi10ELi14ELi1EEviPKdS1_S1_S1_PdE14s_oddDofToQuad+48];
	ld.shared.f64 	%fd34, [_ZZ30massMatrixMultiplySharedKernelILi10ELi14ELi1EEviPKdS1_S1_S1_PdE15s_evenDofToQuad+48];
	ld.shared.f64 	%fd35, [_ZZ30massMatrixMultiplySharedKernelILi10ELi14ELi1EEviPKdS1_S1_S1_PdE14s_oddDofToQuad+56];
	ld.shared.f64 	%fd36, [_ZZ30massMatrixMultiplySharedKernelILi10ELi14ELi1EEviPKdS1_S1_S1_PdE15s_evenDofToQuad+56];
	ld.shared.f64 	%fd37, [_ZZ30massMatrixMultiplySharedKernelILi10ELi14ELi1EEviPKdS1_S1_S1_PdE14s_oddDofToQuad+64];
	ld.shared.f64 	%fd38, [_ZZ30massMatrixMultiplySharedKernelILi10ELi14ELi1EEviPKdS1_S1_S1_PdE15s_evenDofToQuad+64];
	ld.shared.f64 	%fd39, [_ZZ30massMatrixMultiplySharedKernelILi10ELi14ELi1EEviPKdS1_S1_S1_PdE14s_oddDofToQuad+72];
	ld.shared.f64 	%fd40, [_ZZ30massMatrixMultiplySharedKernelILi10ELi14ELi1EEviPKdS1_S1_S1_PdE15s_evenDofToQuad+72];
	ld.shared.f64 	%fd41, [_ZZ30massMatrixMultiplySharedKernelILi10ELi14ELi1EEviPKdS1_S1_S1_PdE14s_oddDofToQuad+80];
	ld.shared.f64 	%fd42, [_ZZ30massMatrixMultiplySharedKernelILi10ELi14ELi1EEviPKdS1_S1_S1_PdE15s_evenDofToQuad+80];
	ld.shared.f64 	%fd43, [_ZZ30massMatrixMultiplySharedKernelILi10ELi14ELi1EEviPKdS1_S1_S1_PdE14s_oddDofToQuad+88];
	ld.shared.f64 	%fd44, [_ZZ30massMatrixMultiplySharedKernelILi10ELi14ELi1EEviPKdS1_S1_S1_PdE15s_evenDofToQuad+88];
	ld.shared.f64 	%fd45, [_ZZ30massMatrixMultiplySharedKernelILi10ELi14ELi1EEviPKdS1_S1_S1_PdE14s_oddDofToQuad+96];
	ld.shared.f64 	%fd46, [_ZZ30massMatrixMultiplySharedKernelILi10ELi14ELi1EEviPKdS1_S1_S1_PdE15s_evenDofToQuad+96];
	ld.shared.f64 	%fd47, [_ZZ30massMatrixMultiplySharedKernelILi10ELi14ELi1EEviPKdS1_S1_S1_PdE14s_oddDofToQuad+104];
	mov.u32 	%r17, _ZZ30massMatrixMultiplySharedKernelILi10ELi14ELi1EEviPKdS1_S1_S1_PdE6s_tmp1;
	mad.lo.s32 	%r18, %r2, 21952, %r17;
	mul.lo.s16 	%rs7, %rs2, 205;
	shr.u16 	%rs8, %rs7, 11;
	cvt.u32.u16 	%r4, %rs8;
	mul.wide.u16 	%r19, %rs8, 112;
	add.s32 	%r5, %r18, %r19;
	mul.wide.u16 	%r20, %rs1, 8;
	add.s32 	%r6, %r5, %r20;
	@%p8 bra 	$L__BB268_6;
	add.f64 	%fd210, %fd882, %fd873;
	sub.f64 	%fd211, %fd882, %fd873;
	add.f64 	%fd212, %fd881, %fd874;
	sub.f64 	%fd213, %fd881, %fd874;
	add.f64 	%fd214, %fd880, %fd875;
	sub.f64 	%fd215, %fd880, %fd875;
	add.f64 	%fd216, %fd879, %fd876;
	sub.f64 	%fd217, %fd879, %fd876;
	add.f64 	%fd218, %fd878, %fd877;
	sub.f64 	%fd219, %fd878, %fd877;
	fma.rn.f64 	%fd220, %fd21, %fd210, 0d0000000000000000;
	fma.rn.f64 	%fd221, %fd22, %fd211, 0d0000000000000000;
	fma.rn.f64 	%fd222, %fd23, %fd212, %fd220;
	fma.rn.f64 	%fd223, %fd24, %fd213, %fd221;
	fma.rn.f64 	%fd224, %fd25, %fd214, %fd222;
	fma.rn.f64 	%fd225, %fd26, %fd215, %fd223;
	fma.rn.f64 	%fd226, %fd27, %fd216, %fd224;
	fma.rn.f64 	%fd227, %fd28, %fd217, %fd225;
	fma.rn.f64 	%fd228, %fd29, %fd218, %fd226;
	fma.rn.f64 	%fd229, %fd30, %fd219, %fd227;
	sub.f64 	%fd230, %fd228, %fd229;
	st.shared.f64 	[%r6+20384], %fd230;
	add.f64 	%fd231, %fd229, %fd228;
	st.shared.f64 	[%r6], %fd231;
	fma.rn.f64 	%fd232, %fd31, %fd210, 0d0000000000000000;
	fma.rn.f64 	%fd233, %fd32, %fd211, 0d0000000000000000;
	fma.rn.f64 	%fd234, %fd33, %fd212, %fd232;
	fma.rn.f64 	%fd235, %fd34, %fd213, %fd233;
	fma.rn.f64 	%fd236, %fd35, %fd214, %fd234;
	fma.rn.f64 	%fd237, %fd36, %fd215, %fd235;
	fma.rn.f64 	%fd238, %fd37, %fd216, %fd236;
	fma.rn.f64 	%fd239, %fd38, %fd217, %fd237;
	fma.rn.f64 	%fd240, %fd39, %fd218, %fd238;
	fma.rn.f64 	%fd241, %fd40, %fd219, %fd239;
	sub.f64 	%fd242, %fd240, %fd241;
	st.shared.f64 	[%r6+18816], %fd242;
	add.f64 	%fd243, %fd241, %fd240;
	st.shared.f64 	[%r6+1568], %fd243;
	fma.rn.f64 	%fd244, %fd41, %fd210, 0d0000000000000000;
	fma.rn.f64 	%fd245, %fd42, %fd211, 0d0000000000000000;
	fma.rn.f64 	%fd246, %fd43, %fd212, %fd244;
	fma.rn.f64 	%fd247, %fd44, %fd213, %fd245;
	fma.rn.f64 	%fd248, %fd45, %fd214, %fd246;
	fma.rn.f64 	%fd249, %fd46, %fd215, %fd247;
	fma.rn.f64 	%fd250, %fd47, %fd216, %fd248;
	ld.shared.f64 	%fd251, [_ZZ30massMatrixMultiplySharedKernelILi10ELi14ELi1EEviPKdS1_S1_S1_PdE15s_evenDofToQuad+104];
	fma.rn.f64 	%fd252, %fd251, %fd217, %fd249;
	ld.shared.f64 	%fd253, [_ZZ30massMatrixMultiplySharedKernelILi10ELi14ELi1EEviPKdS1_S1_S1_PdE14s_oddDofToQuad+112];
	fma.rn.f64 	%fd254, %fd253, %fd218, %fd250;
	ld.shared.f64 	%fd255, [_ZZ30massMatrixMultiplySharedKernelILi10ELi14ELi1EEviPKdS1_S1_S1_PdE15s_evenDofToQuad+112];
	fma.rn.f64 	%fd256, %fd255, %fd219, %fd252;
	sub.f64 	%fd257, %fd254, %fd256;
	st.shared.f64 	[%r6+17248], %fd257;
	add.f64 	%fd258, %fd256, %fd254;
	st.shared.f64 	[%r6+3136], %fd258;
	ld.shared.f64 	%fd259, [_ZZ30massMatrixMultiplySharedKernelILi10ELi14ELi1EEviPKdS1_S1_S1_PdE14s_oddDofToQuad+120];
	fma.rn.f64 	%fd260, %fd259, %fd210, 0d0000000000000000;
	ld.shared.f64 	%fd261, [_ZZ30massMatrixMultiplySharedKernelILi10ELi14ELi1EEviPKdS1_S1_S1_PdE15s_evenDofToQuad+120];
	fma.rn.f64 	%fd262, %fd261, %fd211, 0d0000000000000000;
	ld.shared.f64 	%fd263, [_ZZ30massMatrixMultiplySharedKernelILi10ELi14ELi1EEviPKdS1_S1_S1_PdE14s_oddDofToQuad+128];
	fma.rn.f64 	%fd264, %fd263, %fd212, %fd260;
	ld.shared.f64 	%fd265, [_ZZ30massMatrixMultiplySharedKernelILi10ELi14ELi1EEviPKdS1_S1_S1_PdE15s_evenDofToQuad+128];
	fma.rn.f64 	%fd266, %fd265, %fd213, %fd262;
	ld.shared.f64 	%fd267, [_ZZ30massMatrixMultiplySharedKernelILi10ELi14ELi1EEviPKdS1_S1_S1_PdE14s_oddDofToQuad+136];
	fma.rn.f64 	%fd268, %fd267, %fd214, %fd264;
	ld.shared.f64 	%fd269, [_ZZ30massMatrixMultiplySharedKernelILi10ELi14ELi1EEviPKdS1_S1_S1_PdE15s_evenDofToQuad+136];
	fma.rn.f64 	%fd270, %fd269, %fd215, %fd266;
	ld.shared.f64 	%fd271, [_ZZ30massMatrixMultiplySharedKernelILi10ELi14ELi1EEviPKdS1_S1_S1_PdE14s_oddDofToQuad+144];
	fma.rn.f64 	%fd272, %fd271, %fd216, %fd268;
	ld.shared.f64 	%fd273, [_ZZ30massMatrixMultiplySharedKernelILi10ELi14ELi1EEviPKdS1_S1_S1_PdE15s_evenDofToQuad+144];
	fma.rn.f64 	%fd274, %fd273, %fd217, %fd270;
	ld.shared.f64 	%fd275, [_ZZ30massMatrixMultiplySharedKernelILi10ELi14ELi1EEviPKdS1_S1_S1_PdE14s_oddDofToQuad+152];
	fma.rn.f64 	%fd276, %fd275, %fd218, %fd272;
	ld.shared.f64 	%fd277, [_ZZ30massMatrixMultiplySharedKernelILi10ELi14ELi1EEviPKdS1_S1_S1_PdE15s_evenDofToQuad+152];
	fma.rn.f64 	%fd278, %fd277, %fd219, %fd274;
	sub.f64 	%fd279, %fd276, %fd278;
	st.shared.f64 	[%r6+15680], %fd279;
	add.f64 	%fd280, %fd278, %fd276;
	st.shared.f64 	[%r6+4704], %fd280;
	ld.shared.f64 	%fd281, [_ZZ30massMatrixMultiplySharedKernelILi10ELi14ELi1EEviPKdS1_S1_S1_PdE14s_oddDofToQuad+160];
	fma.rn.f64 	%fd282, %fd281, %fd210, 0d0000000000000000;
	ld.shared.f64 	%fd283, [_ZZ30massMatrixMultiplySharedKernelILi10ELi14ELi1EEviPKdS1_S1_S1_PdE15s_evenDofToQuad+160];
	fma.rn.f64 	%fd284, %fd283, %fd211, 0d0000000000000000;
	ld.shared.f64 	%fd285, [_ZZ30massMatrixMultiplySharedKernelILi10ELi14ELi1EEviPKdS1_S1_S1_PdE14s_oddDofToQuad+168];
	fma.rn.f64 	%fd286, %fd285, %fd212, %fd282;
	ld.shared.f64 	%fd287, [_ZZ30massMatrixMultiplySharedKernelILi10ELi14ELi1EEviPKdS1_S1_S1_PdE15s_evenDofToQuad+168];
	fma.rn.f64 	%fd288, %fd287, %fd213, %fd284;
	ld.shared.f64 	%fd289, [_ZZ30massMatrixMultiplySharedKernelILi10ELi14ELi1EEviPKdS1_S1_S1_PdE14s_oddDofToQuad+176];
	fma.rn.f64 	%fd290, %fd289, %fd214, %fd286;
	ld.shared.f64 	%fd291, [_ZZ30massMatrixMultiplySharedKernelILi10ELi14ELi1EEviPKdS1_S1_S1_PdE15s_evenDofToQuad+176];
	fma.rn.f64 	%fd292, %fd291, %fd215, %fd288;
	ld.shared.f64 	%fd293, [_ZZ30massMatrixMultiplySharedKernelILi10ELi14ELi1EEviPKdS1_S1_S1_PdE14s_oddDofToQuad+184];
	fma.rn.f64 	%fd294, %fd293, %fd216, %fd290;
	ld.shared.f64 	%fd295, [_ZZ30massMatrixMultiplySharedKernelILi10ELi14ELi1EEviPKdS1_S1_S1_PdE15s_evenDofToQuad+184];
	fma.rn.f64 	%fd296, %fd295, %fd217, %fd292;
	ld.shared.f64 	%fd297, [_ZZ30massMatrixMultiplySharedKernelILi10ELi14ELi1EEviPKdS1_S1_S1_PdE14s_oddDofToQuad+192];
	fma.rn.f64 	%fd298, %fd297, %fd218, %fd294;
	ld.shared.f64 	%fd299, [_ZZ30massMatrixMultiplySharedKernelILi10ELi14ELi1EEviPKdS1_S1_S1_PdE15s_evenDofToQuad+192];
	fma.rn.f64 	%fd300, %fd299, %fd219, %fd296;
	sub.f64 	%fd301, %fd298, %fd300;
	st.shared.f64 	[%r6+14112], %fd301;
	add.f64 	%fd302, %fd300, %fd298;
	st.shared.f64 	[%r6+6272], %fd302;
	ld.shared.f64 	%fd303, [_ZZ30massMatrixMultiplySharedKernelILi10ELi14ELi1EEviPKdS1_S1_S1_PdE14s_oddDofToQuad+200];
	fma.rn.f64 	%fd304, %fd303, %fd210, 0d0000000000000000;
	ld.shared.f64 	%fd305, [_ZZ30massMatrixMultiplySharedKernelILi10ELi14ELi1EEviPKdS1_S1_S1_PdE15s_evenDofToQuad+200];
	fma.rn.f64 	%fd306, %fd305, %fd211, 0d0000000000000000;
	ld.shared.f64 	%fd307, [_ZZ30massMatrixMultiplySharedKernelILi10ELi14ELi1EEviPKdS1_S1_S1_PdE14s_oddDofToQuad+208];
	fma.rn.f64 	%fd308, %fd307, %fd212, %fd304;
	ld.shared.f64 	%fd309, [_ZZ30massMatrixMultiplySharedKernelILi10ELi14ELi1EEviPKdS1_S1_S1_PdE15s_evenDofToQuad+208];
	fma.rn.f64 	%fd310, %fd309, %fd213, %fd306;
	ld.shared.f64 	%fd311, [_ZZ30massMatrixMultiplySharedKernelILi10ELi14ELi1EEviPKdS1_S1_S1_PdE14s_oddDofToQuad+216];
	fma.rn.f64 	%fd312, %fd311, %fd214, %fd308;
	ld.shared.f64 	%fd313, [_ZZ30massMatrixMultiplySharedKernelILi10ELi14ELi1EEviPKdS1_S1_S1_PdE15s_evenDofToQuad+216];
	fma.rn.f64 	%fd314, %fd313, %fd215, %fd310;
	ld.shared.f64 	%fd315, [_ZZ30massMatrixMultiplySharedKernelILi10ELi14ELi1EEviPKdS1_S1_S1_PdE14s_oddDofToQuad+224];
	fma.rn.f64 	%fd316, %fd315, %fd216, %fd312;
	ld.shared.f64 	%fd317, [_ZZ30massMatrixMultiplySharedKernelILi10ELi14ELi1EEviPKdS1_S1_S1_PdE15s_evenDofToQuad+224];
	fma.rn.f64 	%fd318, %fd317, %fd217, %fd314;
	ld.shared.f64 	%fd319, [_ZZ30massMatrixMultiplySharedKernelILi10ELi14ELi1EEviPKdS1_S1_S1_PdE14s_oddDofToQuad+232];
	fma.rn.f64 	%fd320, %fd319, %fd218, %fd316;
	ld.shared.f64 	%fd321, [_ZZ30massMatrixMultiplySharedKernelILi10ELi14ELi1EEviPKdS1_S1_S1_PdE15s_evenDofToQuad+232];
	fma.rn.f64 	%fd322, %fd321, %fd219, %fd318;
	sub.f64 	%fd323, %fd320, %fd322;
	st.shared.f64 	[%r6+12544], %fd323;
	add.f64 	%fd324, %fd322, %fd320;
	st.shared.f64 	[%r6+7840], %fd324;
	ld.shared.f64 	%fd325, [_ZZ30massMatrixMultiplySharedKernelILi10ELi14ELi1EEviPKdS1_S1_S1_PdE14s_oddDofToQuad+240];
	fma.rn.f64 	%fd326, %fd325, %fd210, 0d0000000000000000;
	ld.shared.f64 	%fd327, [_ZZ30massMatrixMultiplySharedKernelILi10ELi14ELi1EEviPKdS1_S1_S1_PdE15s_evenDofToQuad+240];
	fma.rn.f64 	%fd328, %fd327, %fd211, 0d0000000000000000;
	ld.shared.f64 	%fd329, [_ZZ30massMatrixMultiplySharedKernelILi10ELi14ELi1EEviPKdS1_S1_S1_PdE14s_oddDofToQuad+248];
	fma.rn.f64 	%fd330, %fd329, %fd212, %fd326;
	ld.shared.f64 	%fd331, [_ZZ30massMatrixMultiplySharedKernelILi10ELi14ELi1EEviPKdS1_S1_S1_PdE15s_evenDofToQuad+248];
	fma.rn.f64 	%fd332, %fd331, %fd213, %fd328;
	ld.shared.f64 	%fd333, [_ZZ30massMatrixMultiplySharedKernelILi10ELi14ELi1EEviPKdS1_S1_S1_PdE14s_oddDofToQuad+256];
	fma.rn.f64 	%fd334, %fd333, %fd214, %fd330;
	ld.shared.f64 	%fd335, [_ZZ30massMatrixMultiplySharedKernelILi10ELi14ELi1EEviPKdS1_S1_S1_PdE15s_evenDofToQuad+256];
	fma.rn.f64 	%fd336, %fd335, %fd215, %fd332;
	ld.shared.f64 	%fd337, [_ZZ30massMatrixMultiplySharedKernelILi10ELi14ELi1EEviPKdS1_S1_S1_PdE14s_oddDofToQuad+264];
	fma.rn.f64 	%fd338, %fd337, %fd216, %fd334;
	ld.shared.f64 	%fd339, [_ZZ30massMatrixMultiplySharedKernelILi10ELi14ELi1EEviPKdS1_S1_S1_PdE15s_evenDofToQuad+264];
	fma.rn.f64 	%fd340, %fd339, %fd217, %fd336;
	ld.shared.f64 	%fd341, [_ZZ30massMatrixMultiplySharedKernelILi10ELi14ELi1EEviPKdS1_S1_S1_PdE14s_oddDofToQuad+272];
	fma.rn.f64 	%fd342, %fd341, %fd218, %fd338;
	ld.shared.f64 	%fd343, [_ZZ30massMatrixMultiplySharedKernelILi10ELi14ELi1EEviPKdS1_S1_S1_PdE15s_evenDofToQuad+272];
	fma.rn.f64 	%fd344, %fd343, %fd219, %fd340;
	sub.f64 	%fd345, %fd342, %fd344;
	st.shared.f64 	[%r6+10976], %fd345;
	add.f64 	%fd346, %fd344, %fd342;
	st.shared.f64 	[%r6+9408], %fd346;
$L__BB268_6:
	bar.sync 	0;
	setp.lt.u32 	%p9, %r9, 140;
	mad.lo.s32 	%r21, %r4, 1456, %r5;
	add.s32 	%r7, %r21, %r20;
	@%p9 bra 	$L__BB268_8;
	ld.shared.f64 	%fd925, [_ZZ30massMatrixMultiplySharedKernelILi10ELi14ELi1EEviPKdS1_S1_S1_PdE15s_evenDofToQuad+104];
	ld.shared.f64 	%fd924, [_ZZ30massMatrixMultiplySharedKernelILi10ELi14ELi1EEviPKdS1_S1_S1_PdE14s_oddDofToQuad+112];
	ld.shared.f64 	%fd923, [_ZZ30massMatrixMultiplySharedKernelILi10ELi14ELi1EEviPKdS1_S1_S1_PdE15s_evenDofToQuad+112];
	ld.shared.f64 	%fd922, [_ZZ30massMatrixMultiplySharedKernelILi10ELi14ELi1EEviPKdS1_S1_S1_PdE14s_oddDofToQuad+120];
	ld.shared.f64 	%fd921, [_ZZ30massMatrixMultiplySharedKernelILi10ELi14ELi1EEviPKdS1_S1_S1_PdE15s_evenDofToQuad+120];
	ld.shared.f64 	%fd920, [_ZZ30massMatrixMultiplySharedKernelILi10ELi14ELi1EEviPKdS1_S1_S1_PdE14s_oddDofToQuad+128];
	ld.shared.f64 	%fd919, [_ZZ30massMatrixMultiplySharedKernelILi10ELi14ELi1EEviPKdS1_S1_S1_PdE15s_evenDofToQuad+128];
	ld.shared.f64 	%fd918, [_ZZ30massMatrixMultiplySharedKernelILi10ELi14ELi1EEviPKdS1_S1_S1_PdE14s_oddDofToQuad+136];
	ld.shared.f64 	%fd917, [_ZZ30massMatrixMultiplySharedKernelILi10ELi14ELi1EEviPKdS1_S1_S1_PdE15s_evenDofToQuad+136];
	ld.shared.f64 	%fd916, [_ZZ30massMatrixMultiplySharedKernelILi10ELi14ELi1EEviPKdS1_S1_S1_PdE14s_oddDofToQuad+144];
	ld.shared.f64 	%fd915, [_ZZ30massMatrixMultiplySharedKernelILi10ELi14ELi1EEviPKdS1_S1_S1_PdE15s_evenDofToQuad+144];
	ld.shared.f64 	%fd914, [_ZZ30massMatrixMultiplySharedKernelILi10ELi14ELi1EEviPKdS1_S1_S1_PdE14s_oddDofToQuad+152];
	ld.shared.f64 	%fd913, [_ZZ30massMatrixMultiplySharedKernelILi10ELi14ELi1EEviPKdS1_S1_S1_PdE15s_evenDofToQuad+152];
	ld.shared.f64 	%fd912, [_ZZ30massMatrixMultiplySharedKernelILi10ELi14ELi1EEviPKdS1_S1_S1_PdE14s_oddDofToQuad+160];
	ld.shared.f64 	%fd911, [_ZZ30massMatrixMultiplySharedKernelILi10ELi14ELi1EEviPKdS1_S1_S1_PdE15s_evenDofToQuad+160];
	ld.shared.f64 	%fd910, [_ZZ30massMatrixMultiplySharedKernelILi10ELi14ELi1EEviPKdS1_S1_S1_PdE14s_oddDofToQuad+168];
	ld.shared.f64 	%fd909, [_ZZ30massMatrixMultiplySharedKernelILi10ELi14ELi1EEviPKdS1_S1_S1_PdE15s_evenDofToQuad+168];
	ld.shared.f64 	%fd908, [_ZZ30massMatrixMultiplySharedKernelILi10ELi14ELi1EEviPKdS1_S1_S1_PdE14s_oddDofToQuad+176];
	ld.shared.f64 	%fd907, [_ZZ30massMatrixMultiplySharedKernelILi10ELi14ELi1EEviPKdS1_S1_S1_PdE15s_evenDofToQuad+176];
	ld.shared.f64 	%fd906, [_ZZ30massMatrixMultiplySharedKernelILi10ELi14ELi1EEviPKdS1_S1_S1_PdE14s_oddDofToQuad+184];
	ld.shared.f64 	%fd905, [_ZZ30massMatrixMultiplySharedKernelILi10ELi14ELi1EEviPKdS1_S1_S1_PdE15s_evenDofToQuad+184];
	ld.shared.f64 	%fd904, [_ZZ30massMatrixMultiplySharedKernelILi10ELi14ELi1EEviPKdS1_S1_S1_PdE14s_oddDofToQuad+192];
	ld.shared.f64 	%fd903, [_ZZ30massMatrixMultiplySharedKernelILi10ELi14ELi1EEviPKdS1_S1_S1_PdE15s_evenDofToQuad+192];
	ld.shared.f64 	%fd902, [_ZZ30massMatrixMultiplySharedKernelILi10ELi14ELi1EEviPKdS1_S1_S1_PdE14s_oddDofToQuad+200];
	ld.shared.f64 	%fd901, [_ZZ30massMatrixMultiplySharedKernelILi10ELi14ELi1EEviPKdS1_S1_S1_PdE15s_evenDofToQuad+200];
	ld.shared.f64 	%fd900, [_ZZ30massMatrixMultiplySharedKernelILi10ELi14ELi1EEviPKdS1_S1_S1_PdE14s_oddDofToQuad+208];
	ld.shared.f64 	%fd899, [_ZZ30massMatrixMultiplySharedKernelILi10ELi14ELi1EEviPKdS1_S1_S1_PdE15s_evenDofToQuad+208];
	ld.shared.f64 	%fd898, [_ZZ30massMatrixMultiplySharedKernelILi10ELi14ELi1EEviPKdS1_S1_S1_PdE14s_oddDofToQuad+216];
	ld.shared.f64 	%fd897, [_ZZ30massMatrixMultiplySharedKernelILi10ELi14ELi1EEviPKdS1_S1_S1_PdE15s_evenDofToQuad+216];
	ld.shared.f64 	%fd896, [_ZZ30massMatrixMultiplySharedKernelILi10ELi14ELi1EEviPKdS1_S1_S1_PdE14s_oddDofToQuad+224];
	ld.shared.f64 	%fd895, [_ZZ30massMatrixMultiplySharedKernelILi10ELi14ELi1EEviPKdS1_S1_S1_PdE15s_evenDofToQuad+224];
	ld.shared.f64 	%fd894, [_ZZ30massMatrixMultiplySharedKernelILi10ELi14ELi1EEviPKdS1_S1_S1_PdE14s_oddDofToQuad+232];
	ld.shared.f64 	%fd893, [_ZZ30massMatrixMultiplySharedKernelILi10ELi14ELi1EEviPKdS1_S1_S1_PdE15s_evenDofToQuad+232];
	ld.shared.f64 	%fd892, [_ZZ30massMatrixMultiplySharedKernelILi10ELi14ELi1EEviPKdS1_S1_S1_PdE14s_oddDofToQuad+240];
	ld.shared.f64 	%fd891, [_ZZ30massMatrixMultiplySharedKernelILi10ELi14ELi1EEviPKdS1_S1_S1_PdE15s_evenDofToQuad+240];
	ld.shared.f64 	%fd890, [_ZZ30massMatrixMultiplySharedKernelILi10ELi14ELi1EEviPKdS1_S1_S1_PdE14s_oddDofToQuad+248];
	ld.shared.f64 	%fd889, [_ZZ30massMatrixMultiplySharedKernelILi10ELi14ELi1EEviPKdS1_S1_S1_PdE15s_evenDofToQuad+248];
	ld.shared.f64 	%fd888, [_ZZ30massMatrixMultiplySharedKernelILi10ELi14ELi1EEviPKdS1_S1_S1_PdE14s_oddDofToQuad+256];
	ld.shared.f64 	%fd887, [_ZZ30massMatrixMultiplySharedKernelILi10ELi14ELi1EEviPKdS1_S1_S1_PdE15s_evenDofToQuad+256];
	ld.shared.f64 	%fd886, [_ZZ30massMatrixMultiplySharedKernelILi10ELi14ELi1EEviPKdS1_S1_S1_PdE14s_oddDofToQuad+264];
	ld.shared.f64 	%fd885, [_ZZ30massMatrixMultiplySharedKernelILi10ELi14ELi1EEviPKdS1_S1_S1_PdE15s_evenDofToQuad+264];
	ld.shared.f64 	%fd884, [_ZZ30massMatrixMultiplySharedKernelILi10ELi14ELi1EEviPKdS1_S1_S1_PdE14s_oddDofToQuad+272];
	ld.shared.f64 	%fd883, [_ZZ30massMatrixMultiplySharedKernelILi10ELi14ELi1EEviPKdS1_S1_S1_PdE15s_evenDofToQuad+272];
	bra.uni 	$L__BB268_9;
$L__BB268_8:
	ld.shared.f64 	%fd347, [%r7];
	ld.shared.f64 	%fd348, [%r7+1008];
	add.f64 	%fd349, %fd347, %fd348;
	sub.f64 	%fd350, %fd347, %fd348;
	ld.shared.f64 	%fd351, [%r7+112];
	ld.shared.f64 	%fd352, [%r7+896];
	add.f64 	%fd353, %fd351, %fd352;
	sub.f64 	%fd354, %fd351, %fd352;
	ld.shared.f64 	%fd355, [%r7+224];
	ld.shared.f64 	%fd356, [%r7+784];
	add.f64 	%fd357, %fd355, %fd356;
	sub.f64 	%fd358, %fd355, %fd356;
	ld.shared.f64 	%fd359, [%r7+336];
	ld.shared.f64 	%fd360, [%r7+672];
	add.f64 	%fd361, %fd359, %fd360;
	sub.f64 	%fd362, %fd359, %fd360;
	ld.shared.f64 	%fd363, [%r7+448];
	ld.shared.f64 	%fd364, [%r7+560];
	add.f64 	%fd365, %fd363, %fd364;
	sub.f64 	%fd366, %fd363, %fd364;
	fma.rn.f64 	%fd367, %fd21, %fd349, 0d0000000000000000;
	fma.rn.f64 	%fd368, %fd22, %fd350, 0d0000000000000000;
	fma.rn.f64 	%fd369, %fd23, %fd353, %fd367;
	fma.rn.f64 	%fd370, %fd24, %fd354, %fd368;
	fma.rn.f64 	%fd371, %fd25, %fd357, %fd369;
	fma.rn.f64 	%fd372, %fd26, %fd358, %fd370;
	fma.rn.f64 	%fd373, %fd27, %fd361, %fd371;
	fma.rn.f64 	%fd374, %fd28, %fd362, %fd372;
	fma.rn.f64 	%fd375, %fd29, %fd365, %fd373;
	fma.rn.f64 	%fd376, %fd30, %fd366, %fd374;
	sub.f64 	%fd377, %fd375, %fd376;
	st.shared.f64 	[%r7+1456], %fd377;
	add.f64 	%fd378, %fd376, %fd375;
	st.shared.f64 	[%r7], %fd378;
	fma.rn.f64 	%fd379, %fd31, %fd349, 0d0000000000000000;
	fma.rn.f64 	%fd380, %fd32, %fd350, 0d0000000000000000;
	fma.rn.f64 	%fd381, %fd33, %fd353, %fd379;
	fma.rn.f64 	%fd382, %fd34, %fd354, %fd380;
	fma.rn.f64 	%fd383, %fd35, %fd357, %fd381;
	fma.rn.f64 	%fd384, %fd36, %fd358, %fd382;
	fma.rn.f64 	%fd385, %fd37, %fd361, %fd383;
	fma.rn.f64 	%fd386, %fd38, %fd362, %fd384;
	fma.rn.f64 	%fd387, %fd39, %fd365, %fd385;
	fma.rn.f64 	%fd388, %fd40, %fd366, %fd386;
	sub.f64 	%fd389, %fd387, %fd388;
	st.shared.f64 	[%r7+1344], %fd389;
	add.f64 	%fd390, %fd388, %fd387;
	st.shared.f64 	[%r7+112], %fd390;
	fma.rn.f64 	%fd391, %fd41, %fd349, 0d0000000000000000;
	fma.rn.f64 	%fd392, %fd42, %fd350, 0d0000000000000000;
	fma.rn.f64 	%fd393, %fd43, %fd353, %fd391;
	fma.rn.f64 	%fd394, %fd44, %fd354, %fd392;
	fma.rn.f64 	%fd395, %fd45, %fd357, %fd393;
	fma.rn.f64 	%fd396, %fd46, %fd358, %fd394;
	fma.rn.f64 	%fd397, %fd47, %fd361, %fd395;
	ld.shared.f64 	%fd925, [_ZZ30massMatrixMultiplySharedKernelILi10ELi14ELi1EEviPKdS1_S1_S1_PdE15s_evenDofToQuad+104];
	fma.rn.f64 	%fd398, %fd925, %fd362, %fd396;
	ld.shared.f64 	%fd924, [_ZZ30massMatrixMultiplySharedKernelILi10ELi14ELi1EEviPKdS1_S1_S1_PdE14s_oddDofToQuad+112];
	fma.rn.f64 	%fd399, %fd924, %fd365, %fd397;
	ld.shared.f64 	%fd923, [_ZZ30massMatrixMultiplySharedKernelILi10ELi14ELi1EEviPKdS1_S1_S1_PdE15s_evenDofToQuad+112];
	fma.rn.f64 	%fd400, %fd923, %fd366, %fd398;
	sub.f64 	%fd401, %fd399, %fd400;
	st.shared.f64 	[%r7+1232], %fd401;
	add.f64 	%fd402, %fd400, %fd399;
	st.shared.f64 	[%r7+224], %fd402;
	ld.shared.f64 	%fd922, [_ZZ30massMatrixMultiplySharedKernelILi10ELi14ELi1EEviPKdS1_S1_S1_PdE14s_oddDofToQuad+120];
	fma.rn.f64 	%fd403, %fd922, %fd349, 0d0000000000000000;
	ld.shared.f64 	%fd921, [_ZZ30massMatrixMultiplySharedKernelILi10ELi14ELi1EEviPKdS1_S1_S1_PdE15s_evenDofToQuad+120];
	fma.rn.f64 	%fd404, %fd921, %fd350, 0d0000000000000000;
	ld.shared.f64 	%fd920, [_ZZ30massMatrixMultiplySharedKernelILi10ELi14ELi1EEviPKdS1_S1_S1_PdE14s_oddDofToQuad+128];
	fma.rn.f64 	%fd405, %fd920, %fd353, %fd403;
	ld.shared.f64 	%fd919, [_ZZ30massMatrixMultiplySharedKernelILi10ELi14ELi1EEviPKdS1_S1_S1_PdE15s_evenDofToQuad+128];
	fma.rn.f64 	%fd406, %fd919, %fd354, %fd404;
	ld.shared.f64 	%fd918, [_ZZ30massMatrixMultiplySharedKernelILi10ELi14ELi1EEviPKdS1_S1_S1_PdE14s_oddDofToQuad+136];
	fma.rn.f64 	%fd407, %fd918, %fd357, %fd405;
	ld.shared.f64 	%fd917, [_ZZ30massMatrixMultiplySharedKernelILi10ELi14ELi1EEviPKdS1_S1_S1_PdE15s_evenDofToQuad+136];
	fma.rn.f64 	%fd408, %fd917, %fd358, %fd406;
	ld.shared.f64 	%fd916, [_ZZ30massMatrixMultiplySharedKernelILi10ELi14ELi1EEviPKdS1_S1_S1_PdE14s_oddDofToQuad+144];
	fma.rn.f64 	%fd409, %fd916, %fd361, %fd407;
	ld.shared.f64 	%fd915, [_ZZ30massMatrixMultiplySharedKernelILi10ELi14ELi1EEviPKdS1_S1_S1_PdE15s_evenDofToQuad+144];
	fma.rn.f64 	%fd410, %fd915, %fd362, %fd408;
	ld.shared.f64 	%fd914, [_ZZ30massMatrixMultiplySharedKernelILi10ELi14ELi1EEviPKdS1_S1_S1_PdE14s_oddDofToQuad+152];
	fma.rn.f64 	%fd411, %fd914, %fd365, %fd409;
	ld.shared.f64 	%fd913, [_ZZ30massMatrixMultiplySharedKernelILi10ELi14ELi1EEviPKdS1_S1_S1_PdE15s_evenDofToQuad+152];
	fma.rn.f64 	%fd412, %fd913, %fd366, %fd410;
	sub.f64 	%fd413, %fd411, %fd412;
	st.shared.f64 	[%r7+1120], %fd413;
	add.f64 	%fd414, %fd412, %fd411;
	st.shared.f64 	[%r7+336], %fd414;
	ld.shared.f64 	%fd912, [_ZZ30massMatrixMultiplySharedKernelILi10ELi14ELi1EEviPKdS1_S1_S1_PdE14s_oddDofToQuad+160];
	fma.rn.f64 	%fd415, %fd912, %fd349, 0d0000000000000000;
	ld.shared.f64 	%fd911, [_ZZ30massMatrixMultiplySharedKernelILi10ELi14ELi1EEviPKdS1_S1_S1_PdE15s_evenDofToQuad+160];
	fma.rn.f64 	%fd416, %fd911, %fd350, 0d0000000000000000;
	ld.shared.f64 	%fd910, [_ZZ30massMatrixMultiplySharedKernelILi10ELi14ELi1EEviPKdS1_S1_S1_PdE14s_oddDofToQuad+168];
	fma.rn.f64 	%fd417, %fd910, %fd353, %fd415;
	ld.shared.f64 	%fd909, [_ZZ30massMatrixMultiplySharedKernelILi10ELi14ELi1EEviPKdS1_S1_S1_PdE15s_evenDofToQuad+168];
	fma.rn.f64 	%fd418, %fd909, %fd354, %fd416;
	ld.shared.f64 	%fd908, [_ZZ30massMatrixMultiplySharedKernelILi10ELi14ELi1EEviPKdS1_S1_S1_PdE14s_oddDofToQuad+176];
	fma.rn.f64 	%fd419, %fd908, %fd357, %fd417;
	ld.shared.f64 	%fd907, [_ZZ30massMatrixMultiplySharedKernelILi10ELi14ELi1EEviPKdS1_S1_S1_PdE15s_evenDofToQuad+176];
	fma.rn.f64 	%fd420, %fd907, %fd358, %fd418;
	ld.shared.f64 	%fd906, [_ZZ30massMatrixMultiplySharedKernelILi10ELi14ELi1EEviPKdS1_S1_S1_PdE14s_oddDofToQuad+184];
	fma.rn.f64 	%fd421, %fd906, %fd361, %fd419;
	ld.shared.f64 	%fd905, [_ZZ30massMatrixMultiplySharedKernelILi10ELi14ELi1EEviPKdS1_S1_S1_PdE15s_evenDofToQuad+184];
	fma.rn.f64 	%fd422, %fd905, %fd362, %fd420;
	ld.shared.f64 	%fd904, [_ZZ30massMatrixMultiplySharedKernelILi10ELi14ELi1EEviPKdS1_S1_S1_PdE14s_oddDofToQuad+192];
	fma.rn.f64 	%fd423, %fd904, %fd365, %fd421;
	ld.shared.f64 	%fd903, [_ZZ30massMatrixMultiplySharedKernelILi10ELi14ELi1EEviPKdS1_S1_S1_PdE15s_evenDofToQuad+192];
	fma.rn.f64 	%fd424, %fd903, %fd366, %fd422;
	sub.f64 	%fd425, %fd423, %fd424;
	st.shared.f64 	[%r7+1008], %fd425;
	add.f64 	%fd426, %fd424, %fd423;
	st.shared.f64 	[%r7+448], %fd426;
	ld.shared.f64 	%fd902, [_ZZ30massMatrixMultiplySharedKernelILi10ELi14ELi1EEviPKdS1_S1_S1_PdE14s_oddDofToQuad+200];
	fma.rn.f64 	%fd427, %fd902, %fd349, 0d0000000000000000;
	ld.shared.f64 	%fd901, [_ZZ30massMatrixMultiplySharedKernelILi10ELi14ELi1EEviPKdS1_S1_S1_PdE15s_evenDofToQuad+200];
	fma.rn.f64 	%fd428, %fd901, %fd350, 0d0000000000000000;
	ld.shared.f64 	%fd900, [_ZZ30massMatrixMultiplySharedKernelILi10ELi14ELi1EEviPKdS1_S1_S1_PdE14s_oddDofToQuad+208];
	fma.rn.f64 	%fd429, %fd900, %fd353, %fd427;
	ld.shared.f64 	%fd899, [_ZZ30massMatrixMultiplySharedKernelILi10ELi14ELi1EEviPKdS1_S1_S1_PdE15s_evenDofToQuad+208];
	fma.rn.f64 	%fd430, %fd899, %fd354, %fd428;
	ld.shared.f64 	%fd898, [_ZZ30massMatrixMultiplySharedKernelILi10ELi14ELi1EEviPKdS1_S1_S1_PdE14s_oddDofToQuad+216];
	fma.rn.f64 	%fd431, %fd898, %fd357, %fd429;
	ld.shared.f64 	%fd897, [_ZZ30massMatrixMultiplySharedKernelILi10ELi14ELi1EEviPKdS1_S1_S1_PdE15s_evenDofToQuad+216];
	fma.rn.f64 	%fd432, %fd897, %fd358, %fd430;
	ld.shared.f64 	%fd896, [_ZZ30massMatrixMultiplySharedKernelILi10ELi14ELi1EEviPKdS1_S1_S1_PdE14s_oddDofToQuad+224];
	fma.rn.f64 	%fd433, %fd896, %fd361, %fd431;
	ld.shared.f64 	%fd895, [_ZZ30massMatrixMultiplySharedKernelILi10ELi14ELi1EEviPKdS1_S1_S1_PdE15s_evenDofToQuad+224];
	fma.rn.f64 	%fd434, %fd895, %fd362, %fd432;
	ld.shared.f64 	%fd894, [_ZZ30massMatrixMultiplySharedKernelILi10ELi14ELi1EEviPKdS1_S1_S1_PdE14s_oddDofToQuad+232];
	fma.rn.f64 	%fd435, %fd894, %fd365, %fd433;
	ld.shared.f64 	%fd893, [_ZZ30massMatrixMultiplySharedKernelILi10ELi14ELi1EEviPKdS1_S1_S1_PdE15s_evenDofToQuad+232];
	fma.rn.f64 	%fd436, %fd893, %fd366, %fd434;
	sub.f64 	%fd437, %fd435, %fd436;
	st.shared.f64 	[%r7+896], %fd437;
	add.f64 	%fd438, %fd436, %fd435;
	st.shared.f64 	[%r7+560], %fd438;
	ld.shared.f64 	%fd892, [_ZZ30massMatrixMultiplySharedKernelILi10ELi14ELi1EEviPKdS1_S1_S1_PdE14s_oddDofToQuad+240];
	fma.rn.f64 	%fd439, %fd892, %fd349, 0d0000000000000000;
	ld.shared.f64 	%fd891, [_ZZ30massMatrixMultiplySharedKernelILi10ELi14ELi1EEviPKdS1_S1_S1_PdE15s_evenDofToQuad+240];
	fma.rn.f64 	%fd440, %fd891, %fd350, 0d0000000000000000;
	ld.shared.f64 	%fd890, [_ZZ30massMatrixMultiplySharedKernelILi10ELi14ELi1EEviPKdS1_S1_S1_PdE14s_oddDofToQuad+248];
	fma.rn.f64 	%fd441, %fd890, %fd353, %fd439;
	ld.shared.f64 	%fd889, [_ZZ30massMatrixMultiplySharedKernelILi10ELi14ELi1EEviPKdS1_S1_S1_PdE15s_evenDofToQuad+248];
	fma.rn.f64 	%fd442, %fd889, %fd354, %fd440;
	ld.shared.f64 	%fd888, [_ZZ30massMatrixMultiplySharedKernelILi10ELi14ELi1EEviPKdS1_S1_S1_PdE14s_oddDofToQuad+256];
	fma.rn.f64 	%fd443, %fd888, %fd357, %fd441;
	ld.shared.f64 	%fd887, [_ZZ30massMatrixMultiplySharedKernelILi10ELi14ELi1EEviPKdS1_S1_S1_PdE15s_evenDofToQuad+256];
	fma.rn.f64 	%fd444, %fd887, %fd358, %fd442;
	ld.shared.f64 	%fd886, [_ZZ30massMatrixMultiplySharedKernelILi10ELi14ELi1EEviPKdS1_S1_S1_PdE14s_oddDofToQuad+264];
	fma.rn.f64 	%fd445, %fd886, %fd361, %fd443;
	ld.shared.f64 	%fd885, [_ZZ30massMatrixMultiplySharedKernelILi10ELi14ELi1EEviPKdS1_S1_S1_PdE15s_evenDofToQuad+264];
	fma.rn.f64 	%fd446, %fd885, %fd362, %fd444;
	ld.shared.f64 	%fd884, [_ZZ30massMatrixMultiplySharedKernelILi10ELi14ELi1EEviPKdS1_S1_S1_PdE14s_oddDofToQuad+272];
	fma.rn.f64 	%fd447, %fd884, %fd365, %fd445;
	ld.shared.f64 	%fd883, [_ZZ30massMatrixMultiplySharedKernelILi10ELi14ELi1EEviPKdS1_S1_S1_PdE15s_evenDofToQuad+272];
	fma.rn.f64 	%fd448, %fd883, %fd366, %fd446;
	sub.f64 	%fd449, %fd447, %fd448;
	st.shared.f64 	[%r7+784], %fd449;
	add.f64 	%fd450, %fd448, %fd447;
	st.shared.f64 	[%r7+672], %fd450;
$L__BB268_9:
	ld.param.u64 	%rd20, [_Z30massMatrixMultiplySharedKernelILi10ELi14ELi1EEviPKdS1_S1_S1_Pd_param_1];
	mov.u32 	%r23, %tid.x;
	setp.gt.u32 	%p10, %r23, 139;
	bar.sync 	0;
	cvt.u16.u32 	%rs9, %r23;
	mul.hi.u16 	%rs10, %rs9, 4682;
	mul.lo.s16 	%rs11, %rs10, 14;
	sub.s16 	%rs12, %rs9, %rs11;
	mov.u32 	%r24, %tid.y;
	mov.u32 	%r25, _ZZ30massMatrixMultiplySharedKernelILi10ELi14ELi1EEviPKdS1_S1_S1_PdE6s_tmp1;
	mad.lo.s32 	%r26, %r24, 21952, %r25;
	mul.wide.u16 	%r27, %rs10, 1568;
	add.s32 	%r28, %r26, %r27;
	mul.wide.u16 	%r29, %rs12, 112;
	add.s32 	%r30, %r28, %r29;
	ld.shared.f64 	%fd451, [%r30];
	ld.shared.f64 	%fd452, [%r30+72];
	add.f64 	%fd453, %fd451, %fd452;
	sub.f64 	%fd454, %fd451, %fd452;
	ld.shared.f64 	%fd455, [%r30+8];
	ld.shared.f64 	%fd456, [%r30+64];
	add.f64 	%fd457, %fd455, %fd456;
	sub.f64 	%fd458, %fd455, %fd456;
	ld.shared.f64 	%fd459, [%r30+16];
	ld.shared.f64 	%fd460, [%r30+56];
	add.f64 	%fd461, %fd459, %fd460;
	sub.f64 	%fd462, %fd459, %fd460;
	ld.shared.f64 	%fd463, [%r30+24];
	ld.shared.f64 	%fd464, [%r30+48];
	add.f64 	%fd465, %fd463, %fd464;
	sub.f64 	%fd466, %fd463, %fd464;
	ld.shared.f64 	%fd467, [%r30+32];
	ld.shared.f64 	%fd468, [%r30+40];
	add.f64 	%fd469, %fd467, %fd468;
	sub.f64 	%fd470, %fd467, %fd468;
	mov.u32 	%r31, %ctaid.x;
	add.s32 	%r32, %r31, %r24;
	mov.b32 	%r33, {%rs12, %rs10};
	mov.b32 	%r34, 13;
	mov.b32 	%r35, 50190;
	dp2a.lo.u32.u32 	%r36, %r33, %r35, %r34;
	mad.lo.s32 	%r37, %r32, 2744, %r36;
	fma.rn.f64 	%fd471, %fd21, %fd453, 0d0000000000000000;
	fma.rn.f64 	%fd472, %fd22, %fd454, 0d0000000000000000;
	fma.rn.f64 	%fd473, %fd23, %fd457, %fd471;
	fma.rn.f64 	%fd474, %fd24, %fd458, %fd472;
	fma.rn.f64 	%fd475, %fd25, %fd461, %fd473;
	fma.rn.f64 	%fd476, %fd26, %fd462, %fd474;
	fma.rn.f64 	%fd477, %fd27, %fd465, %fd475;
	fma.rn.f64 	%fd478, %fd28, %fd466, %fd476;
	fma.rn.f64 	%fd479, %fd29, %fd469, %fd477;
	fma.rn.f64 	%fd480, %fd30, %fd470, %fd478;
	cvta.to.global.u64 	%rd14, %rd20;
	mul.wide.s32 	%rd15, %r37, 8;
	add.s64 	%rd16, %rd14, %rd15;
	ld.global.nc.f64 	%fd481, [%rd16];
	ld.global.nc.f64 	%fd482, [%rd16+-104];
	sub.f64 	%fd483, %fd479, %fd480;
	mul.f64 	%fd484, %fd483, %fd481;
	add.f64 	%fd485, %fd479, %fd480;
	mul.f64 	%fd935, %fd485, %fd482;
	fma.rn.f64 	%fd486, %fd31, %fd453, 0d0000000000000000;
	fma.rn.f64 	%fd487, %fd32, %fd454, 0d0000000000000000;
	fma.rn.f64 	%fd488, %fd33, %fd457, %fd486;
	fma.rn.f64 	%fd489, %fd34, %fd458, %fd487;
	fma.rn.f64 	%fd490, %fd35, %fd461, %fd488;
	fma.rn.f64 	%fd491, %fd36, %fd462, %fd489;
	fma.rn.f64 	%fd492, %fd37, %fd465, %fd490;
	fma.rn.f64 	%fd493, %fd38, %fd466, %fd491;
	fma.rn.f64 	%fd494, %fd39, %fd469, %fd492;
	fma.rn.f64 	%fd495, %fd40, %fd470, %fd493;
	ld.global.nc.f64 	%fd496, [%rd16+-8];
	ld.global.nc.f64 	%fd497, [%rd16+-96];
	sub.f64 	%fd498, %fd494, %fd495;
	mul.f64 	%fd499, %fd498, %fd496;
	add.f64 	%fd500, %fd494, %fd495;
	mul.f64 	%fd934, %fd500, %fd497;
	fma.rn.f64 	%fd501, %fd41, %fd453, 0d0000000000000000;
	fma.rn.f64 	%fd502, %fd42, %fd454, 0d0000000000000000;
	fma.rn.f64 	%fd503, %fd43, %fd457, %fd501;
	fma.rn.f64 	%fd504, %fd44, %fd458, %fd502;
	fma.rn.f64 	%fd505, %fd45, %fd461, %fd503;
	fma.rn.f64 	%fd506, %fd46, %fd462, %fd504;
	fma.rn.f64 	%fd507, %fd47, %fd465, %fd505;
	fma.rn.f64 	%fd508, %fd925, %fd466, %fd506;
	fma.rn.f64 	%fd509, %fd924, %fd469, %fd507;
	fma.rn.f64 	%fd510, %fd923, %fd470, %fd508;
	ld.global.nc.f64 	%fd511, [%rd16+-16];
	ld.global.nc.f64 	%fd512, [%rd16+-88];
	sub.f64 	%fd513, %fd509, %fd510;
	mul.f64 	%fd514, %fd513, %fd511;
	add.f64 	%fd515, %fd509, %fd510;
	mul.f64 	%fd933, %fd515, %fd512;
	fma.rn.f64 	%fd516, %fd922, %fd453, 0d0000000000000000;
	fma.rn.f64 	%fd517, %fd921, %fd454, 0d0000000000000000;
	fma.rn.f64 	%fd518, %fd920, %fd457, %fd516;
	fma.rn.f64 	%fd519, %fd919, %fd458, %fd517;
	fma.rn.f64 	%fd520, %fd918, %fd461, %fd518;
	fma.rn.f64 	%fd521, %fd917, %fd462, %fd519;
	fma.rn.f64 	%fd522, %fd916, %fd465, %fd520;
	fma.rn.f64 	%fd523, %fd915, %fd466, %fd521;
	fma.rn.f64 	%fd524, %fd914, %fd469, %fd522;
	fma.rn.f64 	%fd525, %fd913, %fd470, %fd523;
	ld.global.nc.f64 	%fd526, [%rd16+-24];
	ld.global.nc.f64 	%fd527, [%rd16+-80];
	sub.f64 	%fd528, %fd524, %fd525;
	mul.f64 	%fd529, %fd528, %fd526;
	add.f64 	%fd530, %fd524, %fd525;
	mul.f64 	%fd932, %fd530, %fd527;
	fma.rn.f64 	%fd531, %fd912, %fd453, 0d0000000000000000;
	fma.rn.f64 	%fd532, %fd911, %fd454, 0d0000000000000000;
	fma.rn.f64 	%fd533, %fd910, %fd457, %fd531;
	fma.rn.f64 	%fd534, %fd909, %fd458, %fd532;
	fma.rn.f64 	%fd535, %fd908, %fd461, %fd533;
	fma.rn.f64 	%fd536, %fd907, %fd462, %fd534;
	fma.rn.f64 	%fd537, %fd906, %fd465, %fd535;
	fma.rn.f64 	%fd538, %fd905, %fd466, %fd536;
	fma.rn.f64 	%fd539, %fd904, %fd469, %fd537;
	fma.rn.f64 	%fd540, %fd903, %fd470, %fd538;
	ld.global.nc.f64 	%fd541, [%rd16+-32];
	ld.global.nc.f64 	%fd542, [%rd16+-72];
	sub.f64 	%fd543, %fd539, %fd540;
	mul.f64 	%fd926, %fd543, %fd541;
	add.f64 	%fd544, %fd539, %fd540;
	mul.f64 	%fd931, %fd544, %fd542;
	fma.rn.f64 	%fd545, %fd902, %fd453, 0d0000000000000000;
	fma.rn.f64 	%fd546, %fd901, %fd454, 0d0000000000000000;
	fma.rn.f64 	%fd547, %fd900, %fd457, %fd545;
	fma.rn.f64 	%fd548, %fd899, %fd458, %fd546;
	fma.rn.f64 	%fd549, %fd898, %fd461, %fd547;
	fma.rn.f64 	%fd550, %fd897, %fd462, %fd548;
	fma.rn.f64 	%fd551, %fd896, %fd465, %fd549;
	fma.rn.f64 	%fd552, %fd895, %fd466, %fd550;
	fma.rn.f64 	%fd553, %fd894, %fd469, %fd551;
	fma.rn.f64 	%fd554, %fd893, %fd470, %fd552;
	ld.global.nc.f64 	%fd555, [%rd16+-40];
	ld.global.nc.f64 	%fd556, [%rd16+-64];
	sub.f64 	%fd557, %fd553, %fd554;
	mul.f64 	%fd927, %fd557, %fd555;
	add.f64 	%fd558, %fd553, %fd554;
	mul.f64 	%fd930, %fd558, %fd556;
	fma.rn.f64 	%fd559, %fd892, %fd453, 0d0000000000000000;
	fma.rn.f64 	%fd560, %fd891, %fd454, 0d0000000000000000;
	fma.rn.f64 	%fd561, %fd890, %fd457, %fd559;
	fma.rn.f64 	%fd562, %fd889, %fd458, %fd560;
	fma.rn.f64 	%fd563, %fd888, %fd461, %fd561;
	fma.rn.f64 	%fd564, %fd887, %fd462, %fd562;
	fma.rn.f64 	%fd565, %fd886, %fd465, %fd563;
	fma.rn.f64 	%fd566, %fd885, %fd466, %fd564;
	fma.rn.f64 	%fd567, %fd884, %fd469, %fd565;
	fma.rn.f64 	%fd568, %fd883, %fd470, %fd566;
	ld.global.nc.f64 	%fd569, [%rd16+-48];
	ld.global.nc.f64 	%fd570, [%rd16+-56];
	sub.f64 	%fd571, %fd567, %fd568;
	mul.f64 	%fd928, %fd571, %fd569;
	add.f64 	%fd572, %fd567, %fd568;
	mul.f64 	%fd929, %fd572, %fd570;
	bar.sync 	0;
	add.f64 	%fd573, %fd935, %fd484;
	sub.f64 	%fd574, %fd935, %fd484;
	add.f64 	%fd575, %fd934, %fd499;
	sub.f64 	%fd576, %fd934, %fd499;
	add.f64 	%fd577, %fd933, %fd514;
	sub.f64 	%fd578, %fd933, %fd514;
	add.f64 	%fd579, %fd932, %fd529;
	sub.f64 	%fd580, %fd932, %fd529;
	add.f64 	%fd581, %fd931, %fd926;
	sub.f64 	%fd582, %fd931, %fd926;
	add.f64 	%fd583, %fd930, %fd927;
	sub.f64 	%fd584, %fd930, %fd927;
	add.f64 	%fd585, %fd929, %fd928;
	sub.f64 	%fd586, %fd929, %fd928;
	fma.rn.f64 	%fd587, %fd21, %fd573, 0d0000000000000000;
	fma.rn.f64 	%fd588, %fd22, %fd574, 0d0000000000000000;
	fma.rn.f64 	%fd589, %fd31, %fd575, %fd587;
	fma.rn.f64 	%fd590, %fd32, %fd576, %fd588;
	fma.rn.f64 	%fd591, %fd41, %fd577, %fd589;
	fma.rn.f64 	%fd592, %fd42, %fd578, %fd590;
	fma.rn.f64 	%fd593, %fd922, %fd579, %fd591;
	fma.rn.f64 	%fd594, %fd921, %fd580, %fd592;
	fma.rn.f64 	%fd595, %fd912, %fd581, %fd593;
	fma.rn.f64 	%fd596, %fd911, %fd582, %fd594;
	fma.rn.f64 	%fd597, %fd902, %fd583, %fd595;
	fma.rn.f64 	%fd598, %fd901, %fd584, %fd596;
	fma.rn.f64 	%fd599, %fd892, %fd585, %fd597;
	fma.rn.f64 	%fd600, %fd891, %fd586, %fd598;
	sub.f64 	%fd601, %fd599, %fd600;
	st.shared.f64 	[%r30+72], %fd601;
	add.f64 	%fd602, %fd599, %fd600;
	st.shared.f64 	[%r30], %fd602;
	fma.rn.f64 	%fd603, %fd23, %fd573, 0d0000000000000000;
	fma.rn.f64 	%fd604, %fd24, %fd574, 0d0000000000000000;
	fma.rn.f64 	%fd605, %fd33, %fd575, %fd603;
	fma.rn.f64 	%fd606, %fd34, %fd576, %fd604;
	fma.rn.f64 	%fd607, %fd43, %fd577, %fd605;
	fma.rn.f64 	%fd608, %fd44, %fd578, %fd606;
	fma.rn.f64 	%fd609, %fd920, %fd579, %fd607;
	fma.rn.f64 	%fd610, %fd919, %fd580, %fd608;
	fma.rn.f64 	%fd611, %fd910, %fd581, %fd609;
	fma.rn.f64 	%fd612, %fd909, %fd582, %fd610;
	fma.rn.f64 	%fd613, %fd900, %fd583, %fd611;
	fma.rn.f64 	%fd614, %fd899, %fd584, %fd612;
	fma.rn.f64 	%fd615, %fd890, %fd585, %fd613;
	fma.rn.f64 	%fd616, %fd889, %fd586, %fd614;
	sub.f64 	%fd617, %fd615, %fd616;
	st.shared.f64 	[%r30+64], %fd617;
	add.f64 	%fd618, %fd615, %fd616;
	st.shared.f64 	[%r30+8], %fd618;
	fma.rn.f64 	%fd619, %fd25, %fd573, 0d0000000000000000;
	fma.rn.f64 	%fd620, %fd26, %fd574, 0d0000000000000000;
	fma.rn.f64 	%fd621, %fd35, %fd575, %fd619;
	fma.rn.f64 	%fd622, %fd36, %fd576, %fd620;
	fma.rn.f64 	%fd623, %fd45, %fd577, %fd621;
	fma.rn.f64 	%fd624, %fd46, %fd578, %fd622;
	fma.rn.f64 	%fd625, %fd918, %fd579, %fd623;
	fma.rn.f64 	%fd626, %fd917, %fd580, %fd624;
	fma.rn.f64 	%fd627, %fd908, %fd581, %fd625;
	fma.rn.f64 	%fd628, %fd907, %fd582, %fd626;
	fma.rn.f64 	%fd629, %fd898, %fd583, %fd627;
	fma.rn.f64 	%fd630, %fd897, %fd584, %fd628;
	fma.rn.f64 	%fd631, %fd888, %fd585, %fd629;
	fma.rn.f64 	%fd632, %fd887, %fd586, %fd630;
	sub.f64 	%fd633, %fd631, %fd632;
	st.shared.f64 	[%r30+56], %fd633;
	add.f64 	%fd634, %fd631, %fd632;
	st.shared.f64 	[%r30+16], %fd634;
	fma.rn.f64 	%fd635, %fd27, %fd573, 0d0000000000000000;
	fma.rn.f64 	%fd636, %fd28, %fd574, 0d0000000000000000;
	fma.rn.f64 	%fd637, %fd37, %fd575, %fd635;
	fma.rn.f64 	%fd638, %fd38, %fd576, %fd636;
	fma.rn.f64 	%fd639, %fd47, %fd577, %fd637;
	fma.rn.f64 	%fd640, %fd925, %fd578, %fd638;
	fma.rn.f64 	%fd641, %fd916, %fd579, %fd639;
	fma.rn.f64 	%fd642, %fd915, %fd580, %fd640;
	fma.rn.f64 	%fd643, %fd906, %fd581, %fd641;
	fma.rn.f64 	%fd644, %fd905, %fd582, %fd642;
	fma.rn.f64 	%fd645, %fd896, %fd583, %fd643;
	fma.rn.f64 	%fd646, %fd895, %fd584, %fd644;
	fma.rn.f64 	%fd647, %fd886, %fd585, %fd645;
	fma.rn.f64 	%fd648, %fd885, %fd586, %fd646;
	sub.f64 	%fd649, %fd647, %fd648;
	st.shared.f64 	[%r30+48], %fd649;
	add.f64 	%fd650, %fd647, %fd648;
	st.shared.f64 	[%r30+24], %fd650;
	fma.rn.f64 	%fd651, %fd29, %fd573, 0d0000000000000000;
	fma.rn.f64 	%fd652, %fd30, %fd574, 0d0000000000000000;
	fma.rn.f64 	%fd653, %fd39, %fd575, %fd651;
	fma.rn.f64 	%fd654, %fd40, %fd576, %fd652;
	fma.rn.f64 	%fd655, %fd924, %fd577, %fd653;
	fma.rn.f64 	%fd656, %fd923, %fd578, %fd654;
	fma.rn.f64 	%fd657, %fd914, %fd579, %fd655;
	fma.rn.f64 	%fd658, %fd913, %fd580, %fd656;
	fma.rn.f64 	%fd659, %fd904, %fd581, %fd657;
	fma.rn.f64 	%fd660, %fd903, %fd582, %fd658;
	fma.rn.f64 	%fd661, %fd894, %fd583, %fd659;
	fma.rn.f64 	%fd662, %fd893, %fd584, %fd660;
	fma.rn.f64 	%fd663, %fd884, %fd585, %fd661;
	fma.rn.f64 	%fd664, %fd883, %fd586, %fd662;
	sub.f64 	%fd665, %fd663, %fd664;
	st.shared.f64 	[%r30+40], %fd665;
	add.f64 	%fd666, %fd663, %fd664;
	st.shared.f64 	[%r30+32], %fd666;
	bar.sync 	0;
	@%p10 bra 	$L__BB268_11;
	ld.shared.f64 	%fd667, [%r7];
	ld.shared.f64 	%fd668, [%r7+1456];
	add.f64 	%fd669, %fd667, %fd668;
	sub.f64 	%fd670, %fd667, %fd668;
	ld.shared.f64 	%fd671, [%r7+112];
	ld.shared.f64 	%fd672, [%r7+1344];
	add.f64 	%fd673, %fd671, %fd672;
	sub.f64 	%fd674, %fd671, %fd672;
	ld.shared.f64 	%fd675, [%r7+224];
	ld.shared.f64 	%fd676, [%r7+1232];
	add.f64 	%fd677, %fd675, %fd676;
	sub.f64 	%fd678, %fd675, %fd676;
	ld.shared.f64 	%fd679, [%r7+336];
	ld.shared.f64 	%fd680, [%r7+1120];
	add.f64 	%fd681, %fd679, %fd680;
	sub.f64 	%fd682, %fd679, %fd680;
	ld.shared.f64 	%fd683, [%r7+448];
	ld.shared.f64 	%fd684, [%r7+1008];
	add.f64 	%fd685, %fd683, %fd684;
	sub.f64 	%fd686, %fd683, %fd684;
	ld.shared.f64 	%fd687, [%r7+560];
	ld.shared.f64 	%fd688, [%r7+896];
	add.f64 	%fd689, %fd687, %fd688;
	sub.f64 	%fd690, %fd687, %fd688;
	ld.shared.f64 	%fd691, [%r7+672];
	ld.shared.f64 	%fd692, [%r7+784];
	add.f64 	%fd693, %fd691, %fd692;
	sub.f64 	%fd694, %fd691, %fd692;
	fma.rn.f64 	%fd695, %fd21, %fd669, 0d0000000000000000;
	fma.rn.f64 	%fd696, %fd22, %fd670, 0d0000000000000000;
	fma.rn.f64 	%fd697, %fd31, %fd673, %fd695;
	fma.rn.f64 	%fd698, %fd32, %fd674, %fd696;
	fma.rn.f64 	%fd699, %fd41, %fd677, %fd697;
	fma.rn.f64 	%fd700, %fd42, %fd678, %fd698;
	fma.rn.f64 	%fd701, %fd922, %fd681, %fd699;
	fma.rn.f64 	%fd702, %fd921, %fd682, %fd700;
	fma.rn.f64 	%fd703, %fd912, %fd685, %fd701;
	fma.rn.f64 	%fd704, %fd911, %fd686, %fd702;
	fma.rn.f64 	%fd705, %fd902, %fd689, %fd703;
	fma.rn.f64 	%fd706, %fd901, %fd690, %fd704;
	fma.rn.f64 	%fd707, %fd892, %fd693, %fd705;
	fma.rn.f64 	%fd708, %fd891, %fd694, %fd706;
	sub.f64 	%fd709, %fd707, %fd708;
	st.shared.f64 	[%r7+1008], %fd709;
	add.f64 	%fd710, %fd707, %fd708;
	st.shared.f64 	[%r7], %fd710;
	fma.rn.f64 	%fd711, %fd23, %fd669, 0d0000000000000000;
	fma.rn.f64 	%fd712, %fd24, %fd670, 0d0000000000000000;
	fma.rn.f64 	%fd713, %fd33, %fd673, %fd711;
	fma.rn.f64 	%fd714, %fd34, %fd674, %fd712;
	fma.rn.f64 	%fd715, %fd43, %fd677, %fd713;
	fma.rn.f64 	%fd716, %fd44, %fd678, %fd714;
	fma.rn.f64 	%fd717, %fd920, %fd681, %fd715;
	fma.rn.f64 	%fd718, %fd919, %fd682, %fd716;
	fma.rn.f64 	%fd719, %fd910, %fd685, %fd717;
	fma.rn.f64 	%fd720, %fd909, %fd686, %fd718;
	fma.rn.f64 	%fd721, %fd900, %fd689, %fd719;
	fma.rn.f64 	%fd722, %fd899, %fd690, %fd720;
	fma.rn.f64 	%fd723, %fd890, %fd693, %fd721;
	fma.rn.f64 	%fd724, %fd889, %fd694, %fd722;
	sub.f64 	%fd725, %fd723, %fd724;
	st.shared.f64 	[%r7+896], %fd725;
	add.f64 	%fd726, %fd723, %fd724;
	st.shared.f64 	[%r7+112], %fd726;
	fma.rn.f64 	%fd727, %fd25, %fd669, 0d0000000000000000;
	fma.rn.f64 	%fd728, %fd26, %fd670, 0d0000000000000000;
	fma.rn.f64 	%fd729, %fd35, %fd673, %fd727;
	fma.rn.f64 	%fd730, %fd36, %fd674, %fd728;
	fma.rn.f64 	%fd731, %fd45, %fd677, %fd729;
	fma.rn.f64 	%fd732, %fd46, %fd678, %fd730;
	fma.rn.f64 	%fd733, %fd918, %fd681, %fd731;
	fma.rn.f64 	%fd734, %fd917, %fd682, %fd732;
	fma.rn.f64 	%fd735, %fd908, %fd685, %fd733;
	fma.rn.f64 	%fd736, %fd907, %fd686, %fd734;
	fma.rn.f64 	%fd737, %fd898, %fd689, %fd735;
	fma.rn.f64 	%fd738, %fd897, %fd690, %fd736;
	fma.rn.f64 	%fd739, %fd888, %fd693, %fd737;
	fma.rn.f64 	%fd740, %fd887, %fd694, %fd738;
	sub.f64 	%fd741, %fd739, %fd740;
	st.shared.f64 	[%r7+784], %fd741;
	add.f64 	%fd742, %fd739, %fd740;
	st.shared.f64 	[%r7+224], %fd742;
	fma.rn.f64 	%fd743, %fd27, %fd669, 0d0000000000000000;
	fma.rn.f64 	%fd744, %fd28, %fd670, 0d0000000000000000;
	fma.rn.f64 	%fd745, %fd37, %fd673, %fd743;
	fma.rn.f64 	%fd746, %fd38, %fd674, %fd744;
	fma.rn.f64 	%fd747, %fd47, %fd677, %fd745;
	fma.rn.f64 	%fd748, %fd925, %fd678, %fd746;
	fma.rn.f64 	%fd749, %fd916, %fd681, %fd747;
	fma.rn.f64 	%fd750, %fd915, %fd682, %fd748;
	fma.rn.f64 	%fd751, %fd906, %fd685, %fd749;
	fma.rn.f64 	%fd752, %fd905, %fd686, %fd750;
	fma.rn.f64 	%fd753, %fd896, %fd689, %fd751;
	fma.rn.f64 	%fd754, %fd895, %fd690, %fd752;
	fma.rn.f64 	%fd755, %fd886, %fd693, %fd753;
	fma.rn.f64 	%fd756, %fd885, %fd694, %fd754;
	sub.f64 	%fd757, %fd755, %fd756;
	st.shared.f64 	[%r7+672], %fd757;
	add.f64 	%fd758, %fd755, %fd756;
	st.shared.f64 	[%r7+336], %fd758;
	fma.rn.f64 	%fd759, %fd29, %fd669, 0d0000000000000000;
	fma.rn.f64 	%fd760, %fd30, %fd670, 0d0000000000000000;
	fma.rn.f64 	%fd761, %fd39, %fd673, %fd759;
	fma.rn.f64 	%fd762, %fd40, %fd674, %fd760;
	fma.rn.f64 	%fd763, %fd924, %fd677, %fd761;
	fma.rn.f64 	%fd764, %fd923, %fd678, %fd762;
	fma.rn.f64 	%fd765, %fd914, %fd681, %fd763;
	fma.rn.f64 	%fd766, %fd913, %fd682, %fd764;
	fma.rn.f64 	%fd767, %fd904, %fd685, %fd765;
	fma.rn.f64 	%fd768, %fd903, %fd686, %fd766;
	fma.rn.f64 	%fd769, %fd894, %fd689, %fd767;
	fma.rn.f64 	%fd770, %fd893, %fd690, %fd768;
	fma.rn.f64 	%fd771, %fd884, %fd693, %fd769;
	fma.rn.f64 	%fd772, %fd883, %fd694, %fd770;
	sub.f64 	%fd773, %fd771, %fd772;
	st.shared.f64 	[%r7+560], %fd773;
	add.f64 	%fd774, %fd771, %fd772;
	st.shared.f64 	[%r7+448], %fd774;
$L__BB268_11:
	mov.u32 	%r38, %tid.x;
	setp.gt.u32 	%p11, %r38, 99;
	bar.sync 	0;
	@%p11 bra 	$L__BB268_13;
	ld.shared.f64 	%fd775, [%r6];
	ld.shared.f64 	%fd776, [%r6+20384];
	add.f64 	%fd777, %fd775, %fd776;
	sub.f64 	%fd778, %fd775, %fd776;
	ld.shared.f64 	%fd779, [%r6+1568];
	ld.shared.f64 	%fd780, [%r6+18816];
	add.f64 	%fd781, %fd779, %fd780;
	sub.f64 	%fd782, %fd779, %fd780;
	ld.shared.f64 	%fd783, [%r6+3136];
	ld.shared.f64 	%fd784, [%r6+17248];
	add.f64 	%fd785, %fd783, %fd784;
	sub.f64 	%fd786, %fd783, %fd784;
	ld.shared.f64 	%fd787, [%r6+4704];
	ld.shared.f64 	%fd788, [%r6+15680];
	add.f64 	%fd789, %fd787, %fd788;
	sub.f64 	%fd790, %fd787, %fd788;
	ld.shared.f64 	%fd791, [%r6+6272];
	ld.shared.f64 	%fd792, [%r6+14112];
	add.f64 	%fd793, %fd791, %fd792;
	sub.f64 	%fd794, %fd791, %fd792;
	ld.shared.f64 	%fd795, [%r6+7840];
	ld.shared.f64 	%fd796, [%r6+12544];
	add.f64 	%fd797, %fd795, %fd796;
	sub.f64 	%fd798, %fd795, %fd796;
	ld.shared.f64 	%fd799, [%r6+9408];
	ld.shared.f64 	%fd800, [%r6+10976];
	add.f64 	%fd801, %fd799, %fd800;
	sub.f64 	%fd802, %fd799, %fd800;
	fma.rn.f64 	%fd803, %fd21, %fd777, 0d0000000000000000;
	fma.rn.f64 	%fd804, %fd22, %fd778, 0d0000000000000000;
	fma.rn.f64 	%fd805, %fd31, %fd781, %fd803;
	fma.rn.f64 	%fd806, %fd32, %fd782, %fd804;
	fma.rn.f64 	%fd807, %fd41, %fd785, %fd805;
	fma.rn.f64 	%fd808, %fd42, %fd786, %fd806;
	fma.rn.f64 	%fd809, %fd922, %fd789, %fd807;
	fma.rn.f64 	%fd810, %fd921, %fd790, %fd808;
	fma.rn.f64 	%fd811, %fd912, %fd793, %fd809;
	fma.rn.f64 	%fd812, %fd911, %fd794, %fd810;
	fma.rn.f64 	%fd813, %fd902, %fd797, %fd811;
	fma.rn.f64 	%fd814, %fd901, %fd798, %fd812;
	fma.rn.f64 	%fd815, %fd892, %fd801, %fd813;
	fma.rn.f64 	%fd816, %fd891, %fd802, %fd814;
	sub.f64 	%fd926, %fd815, %fd816;
	add.f64 	%fd935, %fd815, %fd816;
	fma.rn.f64 	%fd817, %fd23, %fd777, 0d0000000000000000;
	fma.rn.f64 	%fd818, %fd24, %fd778, 0d0000000000000000;
	fma.rn.f64 	%fd819, %fd33, %fd781, %fd817;
	fma.rn.f64 	%fd820, %fd34, %fd782, %fd818;
	fma.rn.f64 	%fd821, %fd43, %fd785, %fd819;
	fma.rn.f64 	%fd822, %fd44, %fd786, %fd820;
	fma.rn.f64 	%fd823, %fd920, %fd789, %fd821;
	fma.rn.f64 	%fd824, %fd919, %fd790, %fd822;
	fma.rn.f64 	%fd825, %fd910, %fd793, %fd823;
	fma.rn.f64 	%fd826, %fd909, %fd794, %fd824;
	fma.rn.f64 	%fd827, %fd900, %fd797, %fd825;
	fma.rn.f64 	%fd828, %fd899, %fd798, %fd826;
	fma.rn.f64 	%fd829, %fd890, %fd801, %fd827;
	fma.rn.f64 	%fd830, %fd889, %fd802, %fd828;
	sub.f64 	%fd927, %fd829, %fd830;
	add.f64 	%fd934, %fd829, %fd830;
	fma.rn.f64 	%fd831, %fd25, %fd777, 0d0000000000000000;
	fma.rn.f64 	%fd832, %fd26, %fd778, 0d0000000000000000;
	fma.rn.f64 	%fd833, %fd35, %fd781, %fd831;
	fma.rn.f64 	%fd834, %fd36, %fd782, %fd832;
	fma.rn.f64 	%fd835, %fd45, %fd785, %fd833;
	fma.rn.f64 	%fd836, %fd46, %fd786, %fd834;
	fma.rn.f64 	%fd837, %fd918, %fd789, %fd835;
	fma.rn.f64 	%fd838, %fd917, %fd790, %fd836;
	fma.rn.f64 	%fd839, %fd908, %fd793, %fd837;
	fma.rn.f64 	%fd840, %fd907, %fd794, %fd838;
	fma.rn.f64 	%fd841, %fd898, %fd797, %fd839;
	fma.rn.f64 	%fd842, %fd897, %fd798, %fd840;
	fma.rn.f64 	%fd843, %fd888, %fd801, %fd841;
	fma.rn.f64 	%fd844, %fd887, %fd802, %fd842;
	sub.f64 	%fd928, %fd843, %fd844;
	add.f64 	%fd933, %fd843, %fd844;
	fma.rn.f64 	%fd845, %fd27, %fd777, 0d0000000000000000;
	fma.rn.f64 	%fd846, %fd28, %fd778, 0d0000000000000000;
	fma.rn.f64 	%fd847, %fd37, %fd781, %fd845;
	fma.rn.f64 	%fd848, %fd38, %fd782, %fd846;
	fma.rn.f64 	%fd849, %fd47, %fd785, %fd847;
	fma.rn.f64 	%fd850, %fd925, %fd786, %fd848;
	fma.rn.f64 	%fd851, %fd916, %fd789, %fd849;
	fma.rn.f64 	%fd852, %fd915, %fd790, %fd850;
	fma.rn.f64 	%fd853, %fd906, %fd793, %fd851;
	fma.rn.f64 	%fd854, %fd905, %fd794, %fd852;
	fma.rn.f64 	%fd855, %fd896, %fd797, %fd853;
	fma.rn.f64 	%fd856, %fd895, %fd798, %fd854;
	fma.rn.f64 	%fd857, %fd886, %fd801, %fd855;
	fma.rn.f64 	%fd858, %fd885, %fd802, %fd856;
	sub.f64 	%fd929, %fd857, %fd858;
	add.f64 	%fd932, %fd857, %fd858;
	fma.rn.f64 	%fd859, %fd29, %fd777, 0d0000000000000000;
	fma.rn.f64 	%fd860, %fd30, %fd778, 0d0000000000000000;
	fma.rn.f64 	%fd861, %fd39, %fd781, %fd859;
	fma.rn.f64 	%fd862, %fd40, %fd782, %fd860;
	fma.rn.f64 	%fd863, %fd924, %fd785, %fd861;
	fma.rn.f64 	%fd864, %fd923, %fd786, %fd862;
	fma.rn.f64 	%fd865, %fd914, %fd789, %fd863;
	fma.rn.f64 	%fd866, %fd913, %fd790, %fd864;
	fma.rn.f64 	%fd867, %fd904, %fd793, %fd865;
	fma.rn.f64 	%fd868, %fd903, %fd794, %fd866;
	fma.rn.f64 	%fd869, %fd894, %fd797, %fd867;
	fma.rn.f64 	%fd870, %fd893, %fd798, %fd868;
	fma.rn.f64 	%fd871, %fd884, %fd801, %fd869;
	fma.rn.f64 	%fd872, %fd883, %fd802, %fd870;
	sub.f64 	%fd930, %fd871, %fd872;
	add.f64 	%fd931, %fd871, %fd872;
$L__BB268_13:
	bar.sync 	0;
	@%p4 bra 	$L__BB268_15;
	ld.param.u64 	%rd21, [_Z30massMatrixMultiplySharedKernelILi10ELi14ELi1EEviPKdS1_S1_S1_Pd_param_5];
	mov.u32 	%r39, %ctaid.x;
	mov.u32 	%r40, %tid.y;
	add.s32 	%r41, %r39, %r40;
	mov.u32 	%r42, %tid.x;
	mad.lo.s32 	%r43, %r41, 1000, %r42;
	cvta.to.global.u64 	%rd17, %rd21;
	mul.wide.s32 	%rd18, %r43, 8;
	add.s64 	%rd19, %rd17, %rd18;
	st.global.f64 	[%rd19], %fd935;
	st.global.f64 	[%rd19+800], %fd934;
	st.global.f64 	[%rd19+1600], %fd933;
	st.global.f64 	[%rd19+2400], %fd932;
	st.global.f64 	[%rd19+3200], %fd931;
	st.global.f64 	[%rd19+4000], %fd930;
	st.global.f64 	[%rd19+4800], %fd929;
	st.global.f64 	[%rd19+5600], %fd928;
	st.global.f64 	[%rd19+6400], %fd927;
	st.global.f64 	[%rd19+7200], %fd926;
$L__BB268_15:
	ret;

}
	// .globl	_Z30massMatrixMultiplyGlobalKernelILi10ELi14ELi1EEviPKdS1_S1_S1_Pd
.visible .entry _Z30massMatrixMultiplyGlobalKernelILi10ELi14ELi1EEviPKdS1_S1_S1_Pd(
	.param .u32 _Z30massMatrixMultiplyGlobalKernelILi10ELi14ELi1EEviPKdS1_S1_S1_Pd_param_0,
	.param .u64 .ptr .align 1 _Z30massMatrixMultiplyGlobalKernelILi10ELi14ELi1EEviPKdS1_S1_S1_Pd_param_1,
	.param .u64 .ptr .align 1 _Z30massMatrixMultiplyGlobalKernelILi10ELi14ELi1EEviPKdS1_S1_S1_Pd_param_2,
	.param .u64 .ptr .align 1 _Z30massMatrixMultiplyGlobalKernelILi10ELi14ELi1EEviPKdS1_S1_S1_Pd_param_3,
	.param .u64 .ptr .align 1 _Z30massMatrixMultiplyGlobalKernelILi10ELi14ELi1EEviPKdS1_S1_S1_Pd_param_4,
	.param .u64 .ptr .align 1 _Z30massMatrixMultiplyGlobalKernelILi10ELi14ELi1EEviPKdS1_S1_S1_Pd_param_5
)
{
	.reg .pred 	%p<10>;
	.reg .b16 	%rs<13>;
	.reg .b32 	%r<39>;
	.reg .b64 	%rd<23>;
	.reg .b64 	%fd<902>;
	// demoted variable
	.shared .align 8 .b8 _ZZ30massMatrixMultiplyGlobalKernelILi10ELi14ELi1EEviPKdS1_S1_S1_PdE6s_tmp1[21952];
	ld.param.u32 	%r8, [_Z30massMatrixMultiplyGlobalKernelILi10ELi14ELi1EEviPKdS1_S1_S1_Pd_param_0];
	ld.param.u64 	%rd4, [_Z30massMatrixMultiplyGlobalKernelILi10ELi14ELi1EEviPKdS1_S1_S1_Pd_param_2];
	ld.param.u64 	%rd5, [_Z30massMatrixMultiplyGlobalKernelILi10ELi14ELi1EEviPKdS1_S1_S1_Pd_param_3];
	ld.param.u64 	%rd6, [_Z30massMatrixMultiplyGlobalKernelILi10ELi14ELi1EEviPKdS1_S1_S1_Pd_param_4];
	cvta.to.global.u64 	%rd1, %rd5;
	cvta.to.global.u64 	%rd2, %rd4;
	mov.u32 	%r9, %tid.x;
	mov.u32 	%r2, %tid.y;
	mov.u32 	%r10, %ctaid.x;
	add.s32 	%r3, %r10, %r2;
	cvt.u16.u32 	%rs2, %r9;
	mul.hi.u16 	%rs3, %rs2, -13107;
	shr.u16 	%rs4, %rs3, 3;
	mul.lo.s16 	%rs5, %rs4, 10;
	sub.s16 	%rs1, %rs2, %rs5;
	setp.lt.s32 	%p2, %r3, %r8;
	setp.lt.u32 	%p3, %r9, 100;
	and.pred  	%p1, %p2, %p3;
	not.pred 	%p4, %p1;
	@%p4 bra 	$L__BB269_2;
	cvta.to.global.u64 	%rd8, %rd6;
	mad.lo.s32 	%r11, %r3, 1000, %r9;
	mul.wide.s32 	%rd9, %r11, 8;
	add.s64 	%rd10, %rd8, %rd9;
	ld.global.nc.f64 	%fd891, [%rd10];
	ld.global.nc.f64 	%fd890, [%rd10+800];
	ld.global.nc.f64 	%fd889, [%rd10+1600];
	ld.global.nc.f64 	%fd888, [%rd10+2400];
	ld.global.nc.f64 	%fd887, [%rd10+3200];
	ld.global.nc.f64 	%fd886, [%rd10+4000];
	ld.global.nc.f64 	%fd885, [%rd10+4800];
	ld.global.nc.f64 	%fd884, [%rd10+5600];
	ld.global.nc.f64 	%fd883, [%rd10+6400];
	ld.global.nc.f64 	%fd882, [%rd10+7200];
$L__BB269_2:
	setp.gt.u32 	%p5, %r9, 99;
	bar.sync 	0;
	mov.u32 	%r12, _ZZ30massMatrixMultiplyGlobalKernelILi10ELi14ELi1EEviPKdS1_S1_S1_PdE6s_tmp1;
	mad.lo.s32 	%r13, %r2, 21952, %r12;
	mul.lo.s16 	%rs7, %rs2, 205;
	shr.u16 	%rs8, %rs7, 11;
	cvt.u32.u16 	%r4, %rs8;
	mul.wide.u16 	%r14, %rs8, 112;
	add.s32 	%r5, %r13, %r14;
	mul.wide.u16 	%r15, %rs1, 8;
	add.s32 	%r6, %r5, %r15;
	@%p5 bra 	$L__BB269_4;
	add.f64 	%fd122, %fd891, %fd882;
	sub.f64 	%fd123, %fd891, %fd882;
	add.f64 	%fd124, %fd890, %fd883;
	sub.f64 	%fd125, %fd890, %fd883;
	add.f64 	%fd126, %fd889, %fd884;
	sub.f64 	%fd127, %fd889, %fd884;
	add.f64 	%fd128, %fd888, %fd885;
	sub.f64 	%fd129, %fd888, %fd885;
	add.f64 	%fd130, %fd887, %fd886;
	sub.f64 	%fd131, %fd887, %fd886;
	ld.global.nc.f64 	%fd132, [%rd2];
	fma.rn.f64 	%fd133, %fd132, %fd122, 0d0000000000000000;
	ld.global.nc.f64 	%fd134, [%rd1];
	fma.rn.f64 	%fd135, %fd134, %fd123, 0d0000000000000000;
	ld.global.nc.f64 	%fd136, [%rd2+8];
	fma.rn.f64 	%fd137, %fd136, %fd124, %fd133;
	ld.global.nc.f64 	%fd138, [%rd1+8];
	fma.rn.f64 	%fd139, %fd138, %fd125, %fd135;
	ld.global.nc.f64 	%fd140, [%rd2+16];
	fma.rn.f64 	%fd141, %fd140, %fd126, %fd137;
	ld.global.nc.f64 	%fd142, [%rd1+16];
	fma.rn.f64 	%fd143, %fd142, %fd127, %fd139;
	ld.global.nc.f64 	%fd144, [%rd2+24];
	fma.rn.f64 	%fd145, %fd144, %fd128, %fd141;
	ld.global.nc.f64 	%fd146, [%rd1+24];
	fma.rn.f64 	%fd147, %fd146, %fd129, %fd143;
	ld.global.nc.f64 	%fd148, [%rd2+32];
	fma.rn.f64 	%fd149, %fd148, %fd130, %fd145;
	ld.global.nc.f64 	%fd150, [%rd1+32];
	fma.rn.f64 	%fd151, %fd150, %fd131, %fd147;
	sub.f64 	%fd152, %fd149, %fd151;
	st.shared.f64 	[%r6+20384], %fd152;
	add.f64 	%fd153, %fd151, %fd149;
	st.shared.f64 	[%r6], %fd153;
	ld.global.nc.f64 	%fd154, [%rd2+40];
	fma.rn.f64 	%fd155, %fd154, %fd122, 0d0000000000000000;
	ld.global.nc.f64 	%fd156, [%rd1+40];
	fma.rn.f64 	%fd157, %fd156, %fd123, 0d0000000000000000;
	ld.global.nc.f64 	%fd158, [%rd2+48];
	fma.rn.f64 	%fd159, %fd158, %fd124, %fd155;
	ld.global.nc.f64 	%fd160, [%rd1+48];
	fma.rn.f64 	%fd161, %fd160, %fd125, %fd157;
	ld.global.nc.f64 	%fd162, [%rd2+56];
	fma.rn.f64 	%fd163, %fd162, %fd126, %fd159;
	ld.global.nc.f64 	%fd164, [%rd1+56];
	fma.rn.f64 	%fd165, %fd164, %fd127, %fd161;
	ld.global.nc.f64 	%fd166, [%rd2+64];
	fma.rn.f64 	%fd167, %fd166, %fd128, %fd163;
	ld.global.nc.f64 	%fd168, [%rd1+64];
	fma.rn.f64 	%fd169, %fd168, %fd129, %fd165;
	ld.global.nc.f64 	%fd170, [%rd2+72];
	fma.rn.f64 	%fd171, %fd170, %fd130, %fd167;
	ld.global.nc.f64 	%fd172, [%rd1+72];
	fma.rn.f64 	%fd173, %fd172, %fd131, %fd169;
	sub.f64 	%fd174, %fd171, %fd173;
	st.shared.f64 	[%r6+18816], %fd174;
	add.f64 	%fd175, %fd173, %fd171;
	st.shared.f64 	[%r6+1568], %fd175;
	ld.global.nc.f64 	%fd176, [%rd2+80];
	fma.rn.f64 	%fd177, %fd176, %fd122, 0d0000000000000000;
	ld.global.nc.f64 	%fd178, [%rd1+80];
	fma.rn.f64 	%fd179, %fd178, %fd123, 0d0000000000000000;
	ld.global.nc.f64 	%fd180, [%rd2+88];
	fma.rn.f64 	%fd181, %fd180, %fd124, %fd177;
	ld.global.nc.f64 	%fd182, [%rd1+88];
	fma.rn.f64 	%fd183, %fd182, %fd125, %fd179;
	ld.global.nc.f64 	%fd184, [%rd2+96];
	fma.rn.f64 	%fd185, %fd184, %fd126, %fd181;
	ld.global.nc.f64 	%fd186, [%rd1+96];
	fma.rn.f64 	%fd187, %fd186, %fd127, %fd183;
	ld.global.nc.f64 	%fd188, [%rd2+104];
	fma.rn.f64 	%fd189, %fd188, %fd128, %fd185;
	ld.global.nc.f64 	%fd190, [%rd1+104];
	fma.rn.f64 	%fd191, %fd190, %fd129, %fd187;
	ld.global.nc.f64 	%fd192, [%rd2+112];
	fma.rn.f64 	%fd193, %fd192, %fd130, %fd189;
	ld.global.nc.f64 	%fd194, [%rd1+112];
	fma.rn.f64 	%fd195, %fd194, %fd131, %fd191;
	sub.f64 	%fd196, %fd193, %fd195;
	st.shared.f64 	[%r6+17248], %fd196;
	add.f64 	%fd197, %fd195, %fd193;
	st.shared.f64 	[%r6+3136], %fd197;
	ld.global.nc.f64 	%fd198, [%rd2+120];
	fma.rn.f64 	%fd199, %fd198, %fd122, 0d0000000000000000;
	ld.global.nc.f64 	%fd200, [%rd1+120];
	fma.rn.f64 	%fd201, %fd200, %fd123, 0d0000000000000000;
	ld.global.nc.f64 	%fd202, [%rd2+128];
	fma.rn.f64 	%fd203, %fd202, %fd124, %fd199;
	ld.global.nc.f64 	%fd204, [%rd1+128];
	fma.rn.f64 	%fd205, %fd204, %fd125, %fd201;
	ld.global.nc.f64 	%fd206, [%rd2+136];
	fma.rn.f64 	%fd207, %fd206, %fd126, %fd203;
	ld.global.nc.f64 	%fd208, [%rd1+136];
	fma.rn.f64 	%fd209, %fd208, %fd127, %fd205;
	ld.global.nc.f64 	%fd210, [%rd2+144];
	fma.rn.f64 	%fd211, %fd210, %fd128, %fd207;
	ld.global.nc.f64 	%fd212, [%rd1+144];
	fma.rn.f64 	%fd213, %fd212, %fd129, %fd209;
	ld.global.nc.f64 	%fd214, [%rd2+152];
	fma.rn.f64 	%fd215, %fd214, %fd130, %fd211;
	ld.global.nc.f64 	%fd216, [%rd1+152];
	fma.rn.f64 	%fd217, %fd216, %fd131, %fd213;
	sub.f64 	%fd218, %fd215, %fd217;
	st.shared.f64 	[%r6+15680], %fd218;
	add.f64 	%fd219, %fd217, %fd215;
	st.shared.f64 	[%r6+4704], %fd219;
	ld.global.nc.f64 	%fd220, [%rd2+160];
	fma.rn.f64 	%fd221, %fd220, %fd122, 0d0000000000000000;
	ld.global.nc.f64 	%fd222, [%rd1+160];
	fma.rn.f64 	%fd223, %fd222, %fd123, 0d0000000000000000;
	ld.global.nc.f64 	%fd224, [%rd2+168];
	fma.rn.f64 	%fd225, %fd224, %fd124, %fd221;
	ld.global.nc.f64 	%fd226, [%rd1+168];
	fma.rn.f64 	%fd227, %fd226, %fd125, %fd223;
	ld.global.nc.f64 	%fd228, [%rd2+176];
	fma.rn.f64 	%fd229, %fd228, %fd126, %fd225;
	ld.global.nc.f64 	%fd230, [%rd1+176];
	fma.rn.f64 	%fd231, %fd230, %fd127, %fd227;
	ld.global.nc.f64 	%fd232, [%rd2+184];
	fma.rn.f64 	%fd233, %fd232, %fd128, %fd229;
	ld.global.nc.f64 	%fd234, [%rd1+184];
	fma.rn.f64 	%fd235, %fd234, %fd129, %fd231;
	ld.global.nc.f64 	%fd236, [%rd2+192];
	fma.rn.f64 	%fd237, %fd236, %fd130, %fd233;
	ld.global.nc.f64 	%fd238, [%rd1+192];
	fma.rn.f64 	%fd239, %fd238, %fd131, %fd235;
	sub.f64 	%fd240, %fd237, %fd239;
	st.shared.f64 	[%r6+14112], %fd240;
	add.f64 	%fd241, %fd239, %fd237;
	st.shared.f64 	[%r6+6272], %fd241;
	ld.global.nc.f64 	%fd242, [%rd2+200];
	fma.rn.f64 	%fd243, %fd242, %fd122, 0d0000000000000000;
	ld.global.nc.f64 	%fd244, [%rd1+200];
	fma.rn.f64 	%fd245, %fd244, %fd123, 0d0000000000000000;
	ld.global.nc.f64 	%fd246, [%rd2+208];
	fma.rn.f64 	%fd247, %fd246, %fd124, %fd243;
	ld.global.nc.f64 	%fd248, [%rd1+208];
	fma.rn.f64 	%fd249, %fd248, %fd125, %fd245;
	ld.global.nc.f64 	%fd250, [%rd2+216];
	fma.rn.f64 	%fd251, %fd250, %fd126, %fd247;
	ld.global.nc.f64 	%fd252, [%rd1+216];
	fma.rn.f64 	%fd253, %fd252, %fd127, %fd249;
	ld.global.nc.f64 	%fd254, [%rd2+224];
	fma.rn.f64 	%fd255, %fd254, %fd128, %fd251;
	ld.global.nc.f64 	%fd256, [%rd1+224];
	fma.rn.f64 	%fd257, %fd256, %fd129, %fd253;
	ld.global.nc.f64 	%fd258, [%rd2+232];
	fma.rn.f64 	%fd259, %fd258, %fd130, %fd255;
	ld.global.nc.f64 	%fd260, [%rd1+232];
	fma.rn.f64 	%fd261, %fd260, %fd131, %fd257;
	sub.f64 	%fd262, %fd259, %fd261;
	st.shared.f64 	[%r6+12544], %fd262;
	add.f64 	%fd263, %fd261, %fd259;
	st.shared.f64 	[%r6+7840], %fd263;
	ld.global.nc.f64 	%fd264, [%rd2+240];
	fma.rn.f64 	%fd265, %fd264, %fd122, 0d0000000000000000;
	ld.global.nc.f64 	%fd266, [%rd1+240];
	fma.rn.f64 	%fd267, %fd266, %fd123, 0d0000000000000000;
	ld.global.nc.f64 	%fd268, [%rd2+248];
	fma.rn.f64 	%fd269, %fd268, %fd124, %fd265;
	ld.global.nc.f64 	%fd270, [%rd1+248];
	fma.rn.f64 	%fd271, %fd270, %fd125, %fd267;
	ld.global.nc.f64 	%fd272, [%rd2+256];
	fma.rn.f64 	%fd273, %fd272, %fd126, %fd269;
	ld.global.nc.f64 	%fd274, [%rd1+256];
	fma.rn.f64 	%fd275, %fd274, %fd127, %fd271;
	ld.global.nc.f64 	%fd276, [%rd2+264];
	fma.rn.f64 	%fd277, %fd276, %fd128, %fd273;
	ld.global.nc.f64 	%fd278, [%rd1+264];
	fma.rn.f64 	%fd279, %fd278, %fd129, %fd275;
	ld.global.nc.f64 	%fd280, [%rd2+272];
	fma.rn.f64 	%fd281, %fd280, %fd130, %fd277;
	ld.global.nc.f64 	%fd282, [%rd1+272];
	fma.rn.f64 	%fd283, %fd282, %fd131, %fd279;
	sub.f64 	%fd284, %fd281, %fd283;
	st.shared.f64 	[%r6+10976], %fd284;
	add.f64 	%fd285, %fd283, %fd281;
	st.shared.f64 	[%r6+9408], %fd285;
$L__BB269_4:
	bar.sync 	0;
	setp.gt.u32 	%p6, %r9, 139;
	mad.lo.s32 	%r16, %r4, 1456, %r5;
	add.s32 	%r7, %r16, %r15;
	@%p6 bra 	$L__BB269_6;
	ld.shared.f64 	%fd286, [%r7];
	ld.shared.f64 	%fd287, [%r7+1008];
	add.f64 	%fd288, %fd286, %fd287;
	sub.f64 	%fd289, %fd286, %fd287;
	ld.shared.f64 	%fd290, [%r7+112];
	ld.shared.f64 	%fd291, [%r7+896];
	add.f64 	%fd292, %fd290, %fd291;
	sub.f64 	%fd293, %fd290, %fd291;
	ld.shared.f64 	%fd294, [%r7+224];
	ld.shared.f64 	%fd295, [%r7+784];
	add.f64 	%fd296, %fd294, %fd295;
	sub.f64 	%fd297, %fd294, %fd295;
	ld.shared.f64 	%fd298, [%r7+336];
	ld.shared.f64 	%fd299, [%r7+672];
	add.f64 	%fd300, %fd298, %fd299;
	sub.f64 	%fd301, %fd298, %fd299;
	ld.shared.f64 	%fd302, [%r7+448];
	ld.shared.f64 	%fd303, [%r7+560];
	add.f64 	%fd304, %fd302, %fd303;
	sub.f64 	%fd305, %fd302, %fd303;
	ld.global.nc.f64 	%fd306, [%rd2];
	fma.rn.f64 	%fd307, %fd306, %fd288, 0d0000000000000000;
	ld.global.nc.f64 	%fd308, [%rd1];
	fma.rn.f64 	%fd309, %fd308, %fd289, 0d0000000000000000;
	ld.global.nc.f64 	%fd310, [%rd2+8];
	fma.rn.f64 	%fd311, %fd310, %fd292, %fd307;
	ld.global.nc.f64 	%fd312, [%rd1+8];
	fma.rn.f64 	%fd313, %fd312, %fd293, %fd309;
	ld.global.nc.f64 	%fd314, [%rd2+16];
	fma.rn.f64 	%fd315, %fd314, %fd296, %fd311;
	ld.global.nc.f64 	%fd316, [%rd1+16];
	fma.rn.f64 	%fd317, %fd316, %fd297, %fd313;
	ld.global.nc.f64 	%fd318, [%rd2+24];
	fma.rn.f64 	%fd319, %fd318, %fd300, %fd315;
	ld.global.nc.f64 	%fd320, [%rd1+24];
	fma.rn.f64 	%fd321, %fd320, %fd301, %fd317;
	ld.global.nc.f64 	%fd322, [%rd2+32];
	fma.rn.f64 	%fd323, %fd322, %fd304, %fd319;
	ld.global.nc.f64 	%fd324, [%rd1+32];
	fma.rn.f64 	%fd325, %fd324, %fd305, %fd321;
	sub.f64 	%fd326, %fd323, %fd325;
	st.shared.f64 	[%r7+1456], %fd326;
	add.f64 	%fd327, %fd325, %fd323;
	st.shared.f64 	[%r7], %fd327;
	ld.global.nc.f64 	%fd328, [%rd2+40];
	fma.rn.f64 	%fd329, %fd328, %fd288, 0d0000000000000000;
	ld.global.nc.f64 	%fd330, [%rd1+40];
	fma.rn.f64 	%fd331, %fd330, %fd289, 0d0000000000000000;
	ld.global.nc.f64 	%fd332, [%rd2+48];
	fma.rn.f64 	%fd333, %fd332, %fd292, %fd329;
	ld.global.nc.f64 	%fd334, [%rd1+48];
	fma.rn.f64 	%fd335, %fd334, %fd293, %fd331;
	ld.global.nc.f64 	%fd336, [%rd2+56];
	fma.rn.f64 	%fd337, %fd336, %fd296, %fd333;
	ld.global.nc.f64 	%fd338, [%rd1+56];
	fma.rn.f64 	%fd339, %fd338, %fd297, %fd335;
	ld.global.nc.f64 	%fd340, [%rd2+64];
	fma.rn.f64 	%fd341, %fd340, %fd300, %fd337;
	ld.global.nc.f64 	%fd342, [%rd1+64];
	fma.rn.f64 	%fd343, %fd342, %fd301, %fd339;
	ld.global.nc.f64 	%fd344, [%rd2+72];
	fma.rn.f64 	%fd345, %fd344, %fd304, %fd341;
	ld.global.nc.f64 	%fd346, [%rd1+72];
	fma.rn.f64 	%fd347, %fd346, %fd305, %fd343;
	sub.f64 	%fd348, %fd345, %fd347;
	st.shared.f64 	[%r7+1344], %fd348;
	add.f64 	%fd349, %fd347, %fd345;
	st.shared.f64 	[%r7+112], %fd349;
	ld.global.nc.f64 	%fd350, [%rd2+80];
	fma.rn.f64 	%fd351, %fd350, %fd288, 0d0000000000000000;
	ld.global.nc.f64 	%fd352, [%rd1+80];
	fma.rn.f64 	%fd353, %fd352, %fd289, 0d0000000000000000;
	ld.global.nc.f64 	%fd354, [%rd2+88];
	fma.rn.f64 	%fd355, %fd354, %fd292, %fd351;
	ld.global.nc.f64 	%fd356, [%rd1+88];
	fma.rn.f64 	%fd357, %fd356, %fd293, %fd353;
	ld.global.nc.f64 	%fd358, [%rd2+96];
	fma.rn.f64 	%fd359, %fd358, %fd296, %fd355;
	ld.global.nc.f64 	%fd360, [%rd1+96];
	fma.rn.f64 	%fd361, %fd360, %fd297, %fd357;
	ld.global.nc.f64 	%fd362, [%rd2+104];
	fma.rn.f64 	%fd363, %fd362, %fd300, %fd359;
	ld.global.nc.f64 	%fd364, [%rd1+104];
	fma.rn.f64 	%fd365, %fd364, %fd301, %fd361;
	ld.global.nc.f64 	%fd366, [%rd2+112];
	fma.rn.f64 	%fd367, %fd366, %fd304, %fd363;
	ld.global.nc.f64 	%fd368, [%rd1+112];
	fma.rn.f64 	%fd369, %fd368, %fd305, %fd365;
	sub.f64 	%fd370, %fd367, %fd369;
	st.shared.f64 	[%r7+1232], %fd370;
	add.f64 	%fd371, %fd369, %fd367;
	st.shared.f64 	[%r7+224], %fd371;
	ld.global.nc.f64 	%fd372, [%rd2+120];
	fma.rn.f64 	%fd373, %fd372, %fd288, 0d0000000000000000;
	ld.global.nc.f64 	%fd374, [%rd1+120];
	fma.rn.f64 	%fd375, %fd374, %fd289, 0d0000000000000000;
	ld.global.nc.f64 	%fd376, [%rd2+128];
	fma.rn.f64 	%fd377, %fd376, %fd292, %fd373;
	ld.global.nc.f64 	%fd378, [%rd1+128];
	fma.rn.f64 	%fd379, %fd378, %fd293, %fd375;
	ld.global.nc.f64 	%fd380, [%rd2+136];
	fma.rn.f64 	%fd381, %fd380, %fd296, %fd377;
	ld.global.nc.f64 	%fd382, [%rd1+136];
	fma.rn.f64 	%fd383, %fd382, %fd297, %fd379;
	ld.global.nc.f64 	%fd384, [%rd2+144];
	fma.rn.f64 	%fd385, %fd384, %fd300, %fd381;
	ld.global.nc.f64 	%fd386, [%rd1+144];
	fma.rn.f64 	%fd387, %fd386, %fd301, %fd383;
	ld.global.nc.f64 	%fd388, [%rd2+152];
	fma.rn.f64 	%fd389, %fd388, %fd304, %fd385;
	ld.global.nc.f64 	%fd390, [%rd1+152];
	fma.rn.f64 	%fd391, %fd390, %fd305, %fd387;
	sub.f64 	%fd392, %fd389, %fd391;
	st.shared.f64 	[%r7+1120], %fd392;
	add.f64 	%fd393, %fd391, %fd389;
	st.shared.f64 	[%r7+336], %fd393;
	ld.global.nc.f64 	%fd394, [%rd2+160];
	fma.rn.f64 	%fd395, %fd394, %fd288, 0d0000000000000000;
	ld.global.nc.f64 	%fd396, [%rd1+160];
	fma.rn.f64 	%fd397, %fd396, %fd289, 0d0000000000000000;
	ld.global.nc.f64 	%fd398, [%rd2+168];
	fma.rn.f64 	%fd399, %fd398, %fd292, %fd395;
	ld.global.nc.f64 	%fd400, [%rd1+168];
	fma.rn.f64 	%fd401, %fd400, %fd293, %fd397;
	ld.global.nc.f64 	%fd402, [%rd2+176];
	fma.rn.f64 	%fd403, %fd402, %fd296, %fd399;
	ld.global.nc.f64 	%fd404, [%rd1+176];
	fma.rn.f64 	%fd405, %fd404, %fd297, %fd401;
	ld.global.nc.f64 	%fd406, [%rd2+184];
	fma.rn.f64 	%fd407, %fd406, %fd300, %fd403;
	ld.global.nc.f64 	%fd408, [%rd1+184];
	fma.rn.f64 	%fd409, %fd408, %fd301, %fd405;
	ld.global.nc.f64 	%fd410, [%rd2+192];
	fma.rn.f64 	%fd411, %fd410, %fd304, %fd407;
	ld.global.nc.f64 	%fd412, [%rd1+192];
	fma.rn.f64 	%fd413, %fd412, %fd305, %fd409;
	sub.f64 	%fd414, %fd411, %fd413;
	st.shared.f64 	[%r7+1008], %fd414;
	add.f64 	%fd415, %fd413, %fd411;
	st.shared.f64 	[%r7+448], %fd415;
	ld.global.nc.f64 	%fd416, [%rd2+200];
	fma.rn.f64 	%fd417, %fd416, %fd288, 0d0000000000000000;
	ld.global.nc.f64 	%fd418, [%rd1+200];
	fma.rn.f64 	%fd419, %fd418, %fd289, 0d0000000000000000;
	ld.global.nc.f64 	%fd420, [%rd2+208];
	fma.rn.f64 	%fd421, %fd420, %fd292, %fd417;
	ld.global.nc.f64 	%fd422, [%rd1+208];
	fma.rn.f64 	%fd423, %fd422, %fd293, %fd419;
	ld.global.nc.f64 	%fd424, [%rd2+216];
	fma.rn.f64 	%fd425, %fd424, %fd296, %fd421;
	ld.global.nc.f64 	%fd426, [%rd1+216];
	fma.rn.f64 	%fd427, %fd426, %fd297, %fd423;
	ld.global.nc.f64 	%fd428, [%rd2+224];
	fma.rn.f64 	%fd429, %fd428, %fd300, %fd425;
	ld.global.nc.f64 	%fd430, [%rd1+224];
	fma.rn.f64 	%fd431, %fd430, %fd301, %fd427;
	ld.global.nc.f64 	%fd432, [%rd2+232];
	fma.rn.f64 	%fd433, %fd432, %fd304, %fd429;
	ld.global.nc.f64 	%fd434, [%rd1+232];
	fma.rn.f64 	%fd435, %fd434, %fd305, %fd431;
	sub.f64 	%fd436, %fd433, %fd435;
	st.shared.f64 	[%r7+896], %fd436;
	add.f64 	%fd437, %fd435, %fd433;
	st.shared.f64 	[%r7+560], %fd437;
	ld.global.nc.f64 	%fd438, [%rd2+240];
	fma.rn.f64 	%fd439, %fd438, %fd288, 0d0000000000000000;
	ld.global.nc.f64 	%fd440, [%rd1+240];
	fma.rn.f64 	%fd441, %fd440, %fd289, 0d0000000000000000;
	ld.global.nc.f64 	%fd442, [%rd2+248];
	fma.rn.f64 	%fd443, %fd442, %fd292, %fd439;
	ld.global.nc.f64 	%fd444, [%rd1+248];
	fma.rn.f64 	%fd445, %fd444, %fd293, %fd441;
	ld.global.nc.f64 	%fd446, [%rd2+256];
	fma.rn.f64 	%fd447, %fd446, %fd296, %fd443;
	ld.global.nc.f64 	%fd448, [%rd1+256];
	fma.rn.f64 	%fd449, %fd448, %fd297, %fd445;
	ld.global.nc.f64 	%fd450, [%rd2+264];
	fma.rn.f64 	%fd451, %fd450, %fd300, %fd447;
	ld.global.nc.f64 	%fd452, [%rd1+264];
	fma.rn.f64 	%fd453, %fd452, %fd301, %fd449;
	ld.global.nc.f64 	%fd454, [%rd2+272];
	fma.rn.f64 	%fd455, %fd454, %fd304, %fd451;
	ld.global.nc.f64 	%fd456, [%rd1+272];
	fma.rn.f64 	%fd457, %fd456, %fd305, %fd453;
	sub.f64 	%fd458, %fd455, %fd457;
	st.shared.f64 	[%r7+784], %fd458;
	add.f64 	%fd459, %fd457, %fd455;
	st.shared.f64 	[%r7+672], %fd459;
$L__BB269_6:
	ld.param.u64 	%rd21, [_Z30massMatrixMultiplyGlobalKernelILi10ELi14ELi1EEviPKdS1_S1_S1_Pd_param_3];
	ld.param.u64 	%rd20, [_Z30massMatrixMultiplyGlobalKernelILi10ELi14ELi1EEviPKdS1_S1_S1_Pd_param_2];
	ld.param.u64 	%rd19, [_Z30massMatrixMultiplyGlobalKernelILi10ELi14ELi1EEviPKdS1_S1_S1_Pd_param_1];
	mov.u32 	%r18, %tid.x;
	setp.gt.u32 	%p7, %r18, 139;
	bar.sync 	0;
	cvt.u16.u32 	%rs9, %r18;
	mul.hi.u16 	%rs10, %rs9, 4682;
	mul.lo.s16 	%rs11, %rs10, 14;
	sub.s16 	%rs12, %rs9, %rs11;
	mov.u32 	%r19, %tid.y;
	mov.u32 	%r20, _ZZ30massMatrixMultiplyGlobalKernelILi10ELi14ELi1EEviPKdS1_S1_S1_PdE6s_tmp1;
	mad.lo.s32 	%r21, %r19, 21952, %r20;
	mul.wide.u16 	%r22, %rs10, 1568;
	add.s32 	%r23, %r21, %r22;
	mul.wide.u16 	%r24, %rs12, 112;
	add.s32 	%r25, %r23, %r24;
	ld.shared.f64 	%fd460, [%r25];
	ld.shared.f64 	%fd461, [%r25+72];
	add.f64 	%fd462, %fd460, %fd461;
	sub.f64 	%fd463, %fd460, %fd461;
	ld.shared.f64 	%fd464, [%r25+8];
	ld.shared.f64 	%fd465, [%r25+64];
	add.f64 	%fd466, %fd464, %fd465;
	sub.f64 	%fd467, %fd464, %fd465;
	ld.shared.f64 	%fd468, [%r25+16];
	ld.shared.f64 	%fd469, [%r25+56];
	add.f64 	%fd470, %fd468, %fd469;
	sub.f64 	%fd471, %fd468, %fd469;
	ld.shared.f64 	%fd472, [%r25+24];
	ld.shared.f64 	%fd473, [%r25+48];
	add.f64 	%fd474, %fd472, %fd473;
	sub.f64 	%fd475, %fd472, %fd473;
	ld.shared.f64 	%fd476, [%r25+32];
	ld.shared.f64 	%fd477, [%r25+40];
	add.f64 	%fd478, %fd476, %fd477;
	sub.f64 	%fd479, %fd476, %fd477;
	mov.u32 	%r26, %ctaid.x;
	add.s32 	%r27, %r26, %r19;
	mov.b32 	%r28, {%rs12, %rs10};
	mov.b32 	%r29, 13;
	mov.b32 	%r30, 50190;
	dp2a.lo.u32.u32 	%r31, %r28, %r30, %r29;
	mad.lo.s32 	%r32, %r27, 2744, %r31;
	cvta.to.global.u64 	%rd11, %rd20;
	ld.global.nc.f64 	%fd21, [%rd11];
	fma.rn.f64 	%fd480, %fd21, %fd462, 0d0000000000000000;
	cvta.to.global.u64 	%rd12, %rd21;
	ld.global.nc.f64 	%fd22, [%rd12];
	fma.rn.f64 	%fd481, %fd22, %fd463, 0d0000000000000000;
	ld.global.nc.f64 	%fd23, [%rd11+8];
	fma.rn.f64 	%fd482, %fd23, %fd466, %fd480;
	ld.global.nc.f64 	%fd24, [%rd12+8];
	fma.rn.f64 	%fd483, %fd24, %fd467, %fd481;
	ld.global.nc.f64 	%fd25, [%rd11+16];
	fma.rn.f64 	%fd484, %fd25, %fd470, %fd482;
	ld.global.nc.f64 	%fd26, [%rd12+16];
	fma.rn.f64 	%fd485, %fd26, %fd471, %fd483;
	ld.global.nc.f64 	%fd27, [%rd11+24];
	fma.rn.f64 	%fd486, %fd27, %fd474, %fd484;
	ld.global.nc.f64 	%fd28, [%rd12+24];
	fma.rn.f64 	%fd487, %fd28, %fd475, %fd485;
	ld.global.nc.f64 	%fd29, [%rd11+32];
	fma.rn.f64 	%fd488, %fd29, %fd478, %fd486;
	ld.global.nc.f64 	%fd30, [%rd12+32];
	fma.rn.f64 	%fd489, %fd30, %fd479, %fd487;
	cvta.to.global.u64 	%rd13, %rd19;
	mul.wide.s32 	%rd14, %r32, 8;
	add.s64 	%rd15, %rd13, %rd14;
	ld.global.nc.f64 	%fd490, [%rd15];
	ld.global.nc.f64 	%fd491, [%rd15+-104];
	sub.f64 	%fd492, %fd488, %fd489;
	mul.f64 	%fd493, %fd492, %fd490;
	add.f64 	%fd494, %fd488, %fd489;
	mul.f64 	%fd901, %fd494, %fd491;
	ld.global.nc.f64 	%fd32, [%rd11+40];
	fma.rn.f64 	%fd495, %fd32, %fd462, 0d0000000000000000;
	ld.global.nc.f64 	%fd33, [%rd12+40];
	fma.rn.f64 	%fd496, %fd33, %fd463, 0d0000000000000000;
	ld.global.nc.f64 	%fd34, [%rd11+48];
	fma.rn.f64 	%fd497, %fd34, %fd466, %fd495;
	ld.global.nc.f64 	%fd35, [%rd12+48];
	fma.rn.f64 	%fd498, %fd35, %fd467, %fd496;
	ld.global.nc.f64 	%fd36, [%rd11+56];
	fma.rn.f64 	%fd499, %fd36, %fd470, %fd497;
	ld.global.nc.f64 	%fd37, [%rd12+56];
	fma.rn.f64 	%fd500, %fd37, %fd471, %fd498;
	ld.global.nc.f64 	%fd38, [%rd11+64];
	fma.rn.f64 	%fd501, %fd38, %fd474, %fd499;
	ld.global.nc.f64 	%fd39, [%rd12+64];
	fma.rn.f64 	%fd502, %fd39, %fd475, %fd500;
	ld.global.nc.f64 	%fd40, [%rd11+72];
	fma.rn.f64 	%fd503, %fd40, %fd478, %fd501;
	ld.global.nc.f64 	%fd41, [%rd12+72];
	fma.rn.f64 	%fd504, %fd41, %fd479, %fd502;
	ld.global.nc.f64 	%fd505, [%rd15+-8];
	ld.global.nc.f64 	%fd506, [%rd15+-96];
	sub.f64 	%fd507, %fd503, %fd504;
	mul.f64 	%fd508, %fd507, %fd505;
	add.f64 	%fd509, %fd503, %fd504;
	mul.f64 	%fd900, %fd509, %fd506;
	ld.global.nc.f64 	%fd43, [%rd11+80];
	fma.rn.f64 	%fd510, %fd43, %fd462, 0d0000000000000000;
	ld.global.nc.f64 	%fd44, [%rd12+80];
	fma.rn.f64 	%fd511, %fd44, %fd463, 0d0000000000000000;
	ld.global.nc.f64 	%fd45, [%rd11+88];
	fma.rn.f64 	%fd512, %fd45, %fd466, %fd510;
	ld.global.nc.f64 	%fd46, [%rd12+88];
	fma.rn.f64 	%fd513, %fd46, %fd467, %fd511;
	ld.global.nc.f64 	%fd47, [%rd11+96];
	fma.rn.f64 	%fd514, %fd47, %fd470, %fd512;
	ld.global.nc.f64 	%fd48, [%rd12+96];
	fma.rn.f64 	%fd515, %fd48, %fd471, %fd513;
	ld.global.nc.f64 	%fd49, [%rd11+104];
	fma.rn.f64 	%fd516, %fd49, %fd474, %fd514;
	ld.global.nc.f64 	%fd50, [%rd12+104];
	fma.rn.f64 	%fd517, %fd50, %fd475, %fd515;
	ld.global.nc.f64 	%fd51, [%rd11+112];
	fma.rn.f64 	%fd518, %fd51, %fd478, %fd516;
	ld.global.nc.f64 	%fd52, [%rd12+112];
	fma.rn.f64 	%fd519, %fd52, %fd479, %fd517;
	ld.global.nc.f64 	%fd520, [%rd15+-16];
	ld.global.nc.f64 	%fd521, [%rd15+-88];
	sub.f64 	%fd522, %fd518, %fd519;
	mul.f64 	%fd523, %fd522, %fd520;
	add.f64 	%fd524, %fd518, %fd519;
	mul.f64 	%fd899, %fd524, %fd521;
	ld.global.nc.f64 	%fd54, [%rd11+120];
	fma.rn.f64 	%fd525, %fd54, %fd462, 0d0000000000000000;
	ld.global.nc.f64 	%fd55, [%rd12+120];
	fma.rn.f64 	%fd526, %fd55, %fd463, 0d0000000000000000;
	ld.global.nc.f64 	%fd56, [%rd11+128];
	fma.rn.f64 	%fd527, %fd56, %fd466, %fd525;
	ld.global.nc.f64 	%fd57, [%rd12+128];
	fma.rn.f64 	%fd528, %fd57, %fd467, %fd526;
	ld.global.nc.f64 	%fd58, [%rd11+136];
	fma.rn.f64 	%fd529, %fd58, %fd470, %fd527;
	ld.global.nc.f64 	%fd59, [%rd12+136];
	fma.rn.f64 	%fd530, %fd59, %fd471, %fd528;
	ld.global.nc.f64 	%fd60, [%rd11+144];
	fma.rn.f64 	%fd531, %fd60, %fd474, %fd529;
	ld.global.nc.f64 	%fd61, [%rd12+144];
	fma.rn.f64 	%fd532, %fd61, %fd475, %fd530;
	ld.global.nc.f64 	%fd62, [%rd11+152];
	fma.rn.f64 	%fd533, %fd62, %fd478, %fd531;
	ld.global.nc.f64 	%fd63, [%rd12+152];
	fma.rn.f64 	%fd534, %fd63, %fd479, %fd532;
	ld.global.nc.f64 	%fd535, [%rd15+-24];
	ld.global.nc.f64 	%fd536, [%rd15+-80];
	sub.f64 	%fd537, %fd533, %fd534;
	mul.f64 	%fd538, %fd537, %fd535;
	add.f64 	%fd539, %fd533, %fd534;
	mul.f64 	%fd898, %fd539, %fd536;
	ld.global.nc.f64 	%fd65, [%rd11+160];
	fma.rn.f64 	%fd540, %fd65, %fd462, 0d0000000000000000;
	ld.global.nc.f64 	%fd66, [%rd12+160];
	fma.rn.f64 	%fd541, %fd66, %fd463, 0d0000000000000000;
	ld.global.nc.f64 	%fd67, [%rd11+168];
	fma.rn.f64 	%fd542, %fd67, %fd466, %fd540;
	ld.global.nc.f64 	%fd68, [%rd12+168];
	fma.rn.f64 	%fd543, %fd68, %fd467, %fd541;
	ld.global.nc.f64 	%fd69, [%rd11+176];
	fma.rn.f64 	%fd544, %fd69, %fd470, %fd542;
	ld.global.nc.f64 	%fd70, [%rd12+176];
	fma.rn.f64 	%fd545, %fd70, %fd471, %fd543;
	ld.global.nc.f64 	%fd71, [%rd11+184];
	fma.rn.f64 	%fd546, %fd71, %fd474, %fd544;
	ld.global.nc.f64 	%fd72, [%rd12+184];
	fma.rn.f64 	%fd547, %fd72, %fd475, %fd545;
	ld.global.nc.f64 	%fd73, [%rd11+192];
	fma.rn.f64 	%fd548, %fd73, %fd478, %fd546;
	ld.global.nc.f64 	%fd74, [%rd12+192];
	fma.rn.f64 	%fd549, %fd74, %fd479, %fd547;
	ld.global.nc.f64 	%fd550, [%rd15+-32];
	ld.global.nc.f64 	%fd551, [%rd15+-72];
	sub.f64 	%fd552, %fd548, %fd549;
	mul.f64 	%fd892, %fd552, %fd550;
	add.f64 	%fd553, %fd548, %fd549;
	mul.f64 	%fd897, %fd553, %fd551;
	ld.global.nc.f64 	%fd77, [%rd11+200];
	fma.rn.f64 	%fd554, %fd77, %fd462, 0d0000000000000000;
	ld.global.nc.f64 	%fd78, [%rd12+200];
	fma.rn.f64 	%fd555, %fd78, %fd463, 0d0000000000000000;
	ld.global.nc.f64 	%fd79, [%rd11+208];
	fma.rn.f64 	%fd556, %fd79, %fd466, %fd554;
	ld.global.nc.f64 	%fd80, [%rd12+208];
	fma.rn.f64 	%fd557, %fd80, %fd467, %fd555;
	ld.global.nc.f64 	%fd81, [%rd11+216];
	fma.rn.f64 	%fd558, %fd81, %fd470, %fd556;
	ld.global.nc.f64 	%fd82, [%rd12+216];
	fma.rn.f64 	%fd559, %fd82, %fd471, %fd557;
	ld.global.nc.f64 	%fd83, [%rd11+224];
	fma.rn.f64 	%fd560, %fd83, %fd474, %fd558;
	ld.global.nc.f64 	%fd84, [%rd12+224];
	fma.rn.f64 	%fd561, %fd84, %fd475, %fd559;
	ld.global.nc.f64 	%fd85, [%rd11+232];
	fma.rn.f64 	%fd562, %fd85, %fd478, %fd560;
	ld.global.nc.f64 	%fd86, [%rd12+232];
	fma.rn.f64 	%fd563, %fd86, %fd479, %fd561;
	ld.global.nc.f64 	%fd564, [%rd15+-40];
	ld.global.nc.f64 	%fd565, [%rd15+-64];
	sub.f64 	%fd566, %fd562, %fd563;
	mul.f64 	%fd893, %fd566, %fd564;
	add.f64 	%fd567, %fd562, %fd563;
	mul.f64 	%fd896, %fd567, %fd565;
	ld.global.nc.f64 	%fd89, [%rd11+240];
	fma.rn.f64 	%fd568, %fd89, %fd462, 0d0000000000000000;
	ld.global.nc.f64 	%fd90, [%rd12+240];
	fma.rn.f64 	%fd569, %fd90, %fd463, 0d0000000000000000;
	ld.global.nc.f64 	%fd91, [%rd11+248];
	fma.rn.f64 	%fd570, %fd91, %fd466, %fd568;
	ld.global.nc.f64 	%fd92, [%rd12+248];
	fma.rn.f64 	%fd571, %fd92, %fd467, %fd569;
	ld.global.nc.f64 	%fd93, [%rd11+256];
	fma.rn.f64 	%fd572, %fd93, %fd470, %fd570;
	ld.global.nc.f64 	%fd94, [%rd12+256];
	fma.rn.f64 	%fd573, %fd94, %fd471, %fd571;
	ld.global.nc.f64 	%fd95, [%rd11+264];
	fma.rn.f64 	%fd574, %fd95, %fd474, %fd572;
	ld.global.nc.f64 	%fd96, [%rd12+264];
	fma.rn.f64 	%fd575, %fd96, %fd475, %fd573;
	ld.global.nc.f64 	%fd97, [%rd11+272];
	fma.rn.f64 	%fd576, %fd97, %fd478, %fd574;
	ld.global.nc.f64 	%fd98, [%rd12+272];
	fma.rn.f64 	%fd577, %fd98, %fd479, %fd575;
	ld.global.nc.f64 	%fd578, [%rd15+-48];
	ld.global.nc.f64 	%fd579, [%rd15+-56];
	sub.f64 	%fd580, %fd576, %fd577;
	mul.f64 	%fd894, %fd580, %fd578;
	add.f64 	%fd581, %fd576, %fd577;
	mul.f64 	%fd895, %fd581, %fd579;
	bar.sync 	0;
	add.f64 	%fd582, %fd901, %fd493;
	sub.f64 	%fd583, %fd901, %fd493;
	add.f64 	%fd584, %fd900, %fd508;
	sub.f64 	%fd585, %fd900, %fd508;
	add.f64 	%fd586, %fd899, %fd523;
	sub.f64 	%fd587, %fd899, %fd523;
	add.f64 	%fd588, %fd898, %fd538;
	sub.f64 	%fd589, %fd898, %fd538;
	add.f64 	%fd590, %fd897, %fd892;
	sub.f64 	%fd591, %fd897, %fd892;
	add.f64 	%fd592, %fd896, %fd893;
	sub.f64 	%fd593, %fd896, %fd893;
	add.f64 	%fd594, %fd895, %fd894;
	sub.f64 	%fd595, %fd895, %fd894;
	fma.rn.f64 	%fd596, %fd21, %fd582, 0d0000000000000000;
	fma.rn.f64 	%fd597, %fd22, %fd583, 0d0000000000000000;
	fma.rn.f64 	%fd598, %fd32, %fd584, %fd596;
	fma.rn.f64 	%fd599, %fd33, %fd585, %fd597;
	fma.rn.f64 	%fd600, %fd43, %fd586, %fd598;
	fma.rn.f64 	%fd601, %fd44, %fd587, %fd599;
	fma.rn.f64 	%fd602, %fd54, %fd588, %fd600;
	fma.rn.f64 	%fd603, %fd55, %fd589, %fd601;
	fma.rn.f64 	%fd604, %fd65, %fd590, %fd602;
	fma.rn.f64 	%fd605, %fd66, %fd591, %fd603;
	fma.rn.f64 	%fd606, %fd77, %fd592, %fd604;
	fma.rn.f64 	%fd607, %fd78, %fd593, %fd605;
	fma.rn.f64 	%fd608, %fd89, %fd594, %fd606;
	fma.rn.f64 	%fd609, %fd90, %fd595, %fd607;
	sub.f64 	%fd610, %fd608, %fd609;
	st.shared.f64 	[%r25+72], %fd610;
	add.f64 	%fd611, %fd608, %fd609;
	st.shared.f64 	[%r25], %fd611;
	fma.rn.f64 	%fd612, %fd23, %fd582, 0d0000000000000000;
	fma.rn.f64 	%fd613, %fd24, %fd583, 0d0000000000000000;
	fma.rn.f64 	%fd614, %fd34, %fd584, %fd612;
	fma.rn.f64 	%fd615, %fd35, %fd585, %fd613;
	fma.rn.f64 	%fd616, %fd45, %fd586, %fd614;
	fma.rn.f64 	%fd617, %fd46, %fd587, %fd615;
	fma.rn.f64 	%fd618, %fd56, %fd588, %fd616;
	fma.rn.f64 	%fd619, %fd57, %fd589, %fd617;
	fma.rn.f64 	%fd620, %fd67, %fd590, %fd618;
	fma.rn.f64 	%fd621, %fd68, %fd591, %fd619;
	fma.rn.f64 	%fd622, %fd79, %fd592, %fd620;
	fma.rn.f64 	%fd623, %fd80, %fd593, %fd621;
	fma.rn.f64 	%fd624, %fd91, %fd594, %fd622;
	fma.rn.f64 	%fd625, %fd92, %fd595, %fd623;
	sub.f64 	%fd626, %fd624, %fd625;
	st.shared.f64 	[%r25+64], %fd626;
	add.f64 	%fd627, %fd624, %fd625;
	st.shared.f64 	[%r25+8], %fd627;
	fma.rn.f64 	%fd628, %fd25, %fd582, 0d0000000000000000;
	fma.rn.f64 	%fd629, %fd26, %fd583, 0d0000000000000000;
	fma.rn.f64 	%fd630, %fd36, %fd584, %fd628;
	fma.rn.f64 	%fd631, %fd37, %fd585, %fd629;
	fma.rn.f64 	%fd632, %fd47, %fd586, %fd630;
	fma.rn.f64 	%fd633, %fd48, %fd587, %fd631;
	fma.rn.f64 	%fd634, %fd58, %fd588, %fd632;
	fma.rn.f64 	%fd635, %fd59, %fd589, %fd633;
	fma.rn.f64 	%fd636, %fd69, %fd590, %fd634;
	fma.rn.f64 	%fd637, %fd70, %fd591, %fd635;
	fma.rn.f64 	%fd638, %fd81, %fd592, %fd636;
	fma.rn.f64 	%fd639, %fd82, %fd593, %fd637;
	fma.rn.f64 	%fd640, %fd93, %fd594, %fd638;
	fma.rn.f64 	%fd641, %fd94, %fd595, %fd639;
	sub.f64 	%fd642, %fd640, %fd641;
	st.shared.f64 	[%r25+56], %fd642;
	add.f64 	%fd643, %fd640, %fd641;
	st.shared.f64 	[%r25+16], %fd643;
	fma.rn.f64 	%fd644, %fd27, %fd582, 0d0000000000000000;
	fma.rn.f64 	%fd645, %fd28, %fd583, 0d0000000000000000;
	fma.rn.f64 	%fd646, %fd38, %fd584, %fd644;
	fma.rn.f64 	%fd647, %fd39, %fd585, %fd645;
	fma.rn.f64 	%fd648, %fd49, %fd586, %fd646;
	fma.rn.f64 	%fd649, %fd50, %fd587, %fd647;
	fma.rn.f64 	%fd650, %fd60, %fd588, %fd648;
	fma.rn.f64 	%fd651, %fd61, %fd589, %fd649;
	fma.rn.f64 	%fd652, %fd71, %fd590, %fd650;
	fma.rn.f64 	%fd653, %fd72, %fd591, %fd651;
	fma.rn.f64 	%fd654, %fd83, %fd592, %fd652;
	fma.rn.f64 	%fd655, %fd84, %fd593, %fd653;
	fma.rn.f64 	%fd656, %fd95, %fd594, %fd654;
	fma.rn.f64 	%fd657, %fd96, %fd595, %fd655;
	sub.f64 	%fd658, %fd656, %fd657;
	st.shared.f64 	[%r25+48], %fd658;
	add.f64 	%fd659, %fd656, %fd657;
	st.shared.f64 	[%r25+24], %fd659;
	fma.rn.f64 	%fd660, %fd29, %fd582, 0d0000000000000000;
	fma.rn.f64 	%fd661, %fd30, %fd583, 0d0000000000000000;
	fma.rn.f64 	%fd662, %fd40, %fd584, %fd660;
	fma.rn.f64 	%fd663, %fd41, %fd585, %fd661;
	fma.rn.f64 	%fd664, %fd51, %fd586, %fd662;
	fma.rn.f64 	%fd665, %fd52, %fd587, %fd663;
	fma.rn.f64 	%fd666, %fd62, %fd588, %fd664;
	fma.rn.f64 	%fd667, %fd63, %fd589, %fd665;
	fma.rn.f64 	%fd668, %fd73, %fd590, %fd666;
	fma.rn.f64 	%fd669, %fd74, %fd591, %fd667;
	fma.rn.f64 	%fd670, %fd85, %fd592, %fd668;
	fma.rn.f64 	%fd671, %fd86, %fd593, %fd669;
	fma.rn.f64 	%fd672, %fd97, %fd594, %fd670;
	fma.rn.f64 	%fd673, %fd98, %fd595, %fd671;
	sub.f64 	%fd674, %fd672, %fd673;
	st.shared.f64 	[%r25+40], %fd674;
	add.f64 	%fd675, %fd672, %fd673;
	st.shared.f64 	[%r25+32], %fd675;
	bar.sync 	0;
	@%p7 bra 	$L__BB269_8;
	ld.shared.f64 	%fd676, [%r7];
	ld.shared.f64 	%fd677, [%r7+1456];
	add.f64 	%fd678, %fd676, %fd677;
	sub.f64 	%fd679, %fd676, %fd677;
	ld.shared.f64 	%fd680, [%r7+112];
	ld.shared.f64 	%fd681, [%r7+1344];
	add.f64 	%fd682, %fd680, %fd681;
	sub.f64 	%fd683, %fd680, %fd681;
	ld.shared.f64 	%fd684, [%r7+224];
	ld.shared.f64 	%fd685, [%r7+1232];
	add.f64 	%fd686, %fd684, %fd685;
	sub.f64 	%fd687, %fd684, %fd685;
	ld.shared.f64 	%fd688, [%r7+336];
	ld.shared.f64 	%fd689, [%r7+1120];
	add.f64 	%fd690, %fd688, %fd689;
	sub.f64 	%fd691, %fd688, %fd689;
	ld.shared.f64 	%fd692, [%r7+448];
	ld.shared.f64 	%fd693, [%r7+1008];
	add.f64 	%fd694, %fd692, %fd693;
	sub.f64 	%fd695, %fd692, %fd693;
	ld.shared.f64 	%fd696, [%r7+560];
	ld.shared.f64 	%fd697, [%r7+896];
	add.f64 	%fd698, %fd696, %fd697;
	sub.f64 	%fd699, %fd696, %fd697;
	ld.shared.f64 	%fd700, [%r7+672];
	ld.shared.f64 	%fd701, [%r7+784];
	add.f64 	%fd702, %fd700, %fd701;
	sub.f64 	%fd703, %fd700, %fd701;
	fma.rn.f64 	%fd704, %fd21, %fd678, 0d0000000000000000;
	fma.rn.f64 	%fd705, %fd22, %fd679, 0d0000000000000000;
	fma.rn.f64 	%fd706, %fd32, %fd682, %fd704;
	fma.rn.f64 	%fd707, %fd33, %fd683, %fd705;
	fma.rn.f64 	%fd708, %fd43, %fd686, %fd706;
	fma.rn.f64 	%fd709, %fd44, %fd687, %fd707;
	fma.rn.f64 	%fd710, %fd54, %fd690, %fd708;
	fma.rn.f64 	%fd711, %fd55, %fd691, %fd709;
	fma.rn.f64 	%fd712, %fd65, %fd694, %fd710;
	fma.rn.f64 	%fd713, %fd66, %fd695, %fd711;
	fma.rn.f64 	%fd714, %fd77, %fd698, %fd712;
	fma.rn.f64 	%fd715, %fd78, %fd699, %fd713;
	fma.rn.f64 	%fd716, %fd89, %fd702, %fd714;
	fma.rn.f64 	%fd717, %fd90, %fd703, %fd715;
	sub.f64 	%fd718, %fd716, %fd717;
	st.shared.f64 	[%r7+1008], %fd718;
	add.f64 	%fd719, %fd716, %fd717;
	st.shared.f64 	[%r7], %fd719;
	fma.rn.f64 	%fd720, %fd23, %fd678, 0d0000000000000000;
	fma.rn.f64 	%fd721, %fd24, %fd679, 0d0000000000000000;
	fma.rn.f64 	%fd722, %fd34, %fd682, %fd720;
	fma.rn.f64 	%fd723, %fd35, %fd683, %fd721;
	fma.rn.f64 	%fd724, %fd45, %fd686, %fd722;
	fma.rn.f64 	%fd725, %fd46, %fd687, %fd723;
	fma.rn.f64 	%fd726, %fd56, %fd690, %fd724;
	fma.rn.f64 	%fd727, %fd57, %fd691, %fd725;
	fma.rn.f64 	%fd728, %fd67, %fd694, %fd726;
	fma.rn.f64 	%fd729, %fd68, %fd695, %fd727;
	fma.rn.f64 	%fd730, %fd79, %fd698, %fd728;
	fma.rn.f64 	%fd731, %fd80, %fd699, %fd729;
	fma.rn.f64 	%fd732, %fd91, %fd702, %fd730;
	fma.rn.f64 	%fd733, %fd92, %fd703, %fd731;
	sub.f64 	%fd734, %fd732, %fd733;
	st.shared.f64 	[%r7+896], %fd734;
	add.f64 	%fd735, %fd732, %fd733;
	st.shared.f64 	[%r7+112], %fd735;
	fma.rn.f64 	%fd736, %fd25, %fd678, 0d0000000000000000;
	fma.rn.f64 	%fd737, %fd26, %fd679, 0d0000000000000000;
	fma.rn.f64 	%fd738, %fd36, %fd682, %fd736;
	fma.rn.f64 	%fd739, %fd37, %fd683, %fd737;
	fma.rn.f64 	%fd740, %fd47, %fd686, %fd738;
	fma.rn.f64 	%fd741, %fd48, %fd687, %fd739;
	fma.rn.f64 	%fd742, %fd58, %fd690, %fd740;
	fma.rn.f64 	%fd743, %fd59, %fd691, %fd741;
	fma.rn.f64 	%fd744, %fd69, %fd694, %fd742;
	fma.rn.f64 	%fd745, %fd70, %fd695, %fd743;
	fma.rn.f64 	%fd746, %fd81, %fd698, %fd744;
	fma.rn.f64 	%fd747, %fd82, %fd699, %fd745;
	fma.rn.f64 	%fd748, %fd93, %fd702, %fd746;
	fma.rn.f64 	%fd749, %fd94, %fd703, %fd747;
	sub.f64 	%fd750, %fd748, %fd749;
	st.shared.f64 	[%r7+784], %fd750;
	add.f64 	%fd751, %fd748, %fd749;
	st.shared.f64 	[%r7+224], %fd751;
	fma.rn.f64 	%fd752, %fd27, %fd678, 0d0000000000000000;
	fma.rn.f64 	%fd753, %fd28, %fd679, 0d0000000000000000;
	fma.rn.f64 	%fd754, %fd38, %fd682, %fd752;
	fma.rn.f64 	%fd755, %fd39, %fd683, %fd753;
	fma.rn.f64 	%fd756, %fd49, %fd686, %fd754;
	fma.rn.f64 	%fd757, %fd50, %fd687, %fd755;
	fma.rn.f64 	%fd758, %fd60, %fd690, %fd756;
	fma.rn.f64 	%fd759, %fd61, %fd691, %fd757;
	fma.rn.f64 	%fd760, %fd71, %fd694, %fd758;
	fma.rn.f64 	%fd761, %fd72, %fd695, %fd759;
	fma.rn.f64 	%fd762, %fd83, %fd698, %fd760;
	fma.rn.f64 	%fd763, %fd84, %fd699, %fd761;
	fma.rn.f64 	%fd764, %fd95, %fd702, %fd762;
	fma.rn.f64 	%fd765, %fd96, %fd703, %fd763;
	sub.f64 	%fd766, %fd764, %fd765;
	st.shared.f64 	[%r7+672], %fd766;
	add.f64 	%fd767, %fd764, %fd765;
	st.shared.f64 	[%r7+336], %fd767;
	fma.rn.f64 	%fd768, %fd29, %fd678, 0d0000000000000000;
	fma.rn.f64 	%fd769, %fd30, %fd679, 0d0000000000000000;
	fma.rn.f64 	%fd770, %fd40, %fd682, %fd768;
	fma.rn.f64 	%fd771, %fd41, %fd683, %fd769;
	fma.rn.f64 	%fd772, %fd51, %fd686, %fd770;
	fma.rn.f64 	%fd773, %fd52, %fd687, %fd771;
	fma.rn.f64 	%fd774, %fd62, %fd690, %fd772;
	fma.rn.f64 	%fd775, %fd63, %fd691, %fd773;
	fma.rn.f64 	%fd776, %fd73, %fd694, %fd774;
	fma.rn.f64 	%fd777, %fd74, %fd695, %fd775;
	fma.rn.f64 	%fd778, %fd85, %fd698, %fd776;
	fma.rn.f64 	%fd779, %fd86, %fd699, %fd777;
	fma.rn.f64 	%fd780, %fd97, %fd702, %fd778;
	fma.rn.f64 	%fd781, %fd98, %fd703, %fd779;
	sub.f64 	%fd782, %fd780, %fd781;
	st.shared.f64 	[%r7+560], %fd782;
	add.f64 	%fd783, %fd780, %fd781;
	st.shared.f64 	[%r7+448], %fd783;
$L__BB269_8:
	mov.u32 	%r33, %tid.x;
	setp.gt.u32 	%p8, %r33, 99;
	bar.sync 	0;
	@%p8 bra 	$L__BB269_10;
	ld.shared.f64 	%fd784, [%r6];
	ld.shared.f64 	%fd785, [%r6+20384];
	add.f64 	%fd786, %fd784, %fd785;
	sub.f64 	%fd787, %fd784, %fd785;
	ld.shared.f64 	%fd788, [%r6+1568];
	ld.shared.f64 	%fd789, [%r6+18816];
	add.f64 	%fd790, %fd788, %fd789;
	sub.f64 	%fd791, %fd788, %fd789;
	ld.shared.f64 	%fd792, [%r6+3136];
	ld.shared.f64 	%fd793, [%r6+17248];
	add.f64 	%fd794, %fd792, %fd793;
	sub.f64 	%fd795, %fd792, %fd793;
	ld.shared.f64 	%fd796, [%r6+4704];
	ld.shared.f64 	%fd797, [%r6+15680];
	add.f64 	%fd798, %fd796, %fd797;
	sub.f64 	%fd799, %fd796, %fd797;
	ld.shared.f64 	%fd800, [%r6+6272];
	ld.shared.f64 	%fd801, [%r6+14112];
	add.f64 	%fd802, %fd800, %fd801;
	sub.f64 	%fd803, %fd800, %fd801;
	ld.shared.f64 	%fd804, [%r6+7840];
	ld.shared.f64 	%fd805, [%r6+12544];
	add.f64 	%fd806, %fd804, %fd805;
	sub.f64 	%fd807, %fd804, %fd805;
	ld.shared.f64 	%fd808, [%r6+9408];
	ld.shared.f64 	%fd809, [%r6+10976];
	add.f64 	%fd810, %fd808, %fd809;
	sub.f64 	%fd811, %fd808, %fd809;
	fma.rn.f64 	%fd812, %fd21, %fd786, 0d0000000000000000;
	fma.rn.f64 	%fd813, %fd22, %fd787, 0d0000000000000000;
	fma.rn.f64 	%fd814, %fd32, %fd790, %fd812;
	fma.rn.f64 	%fd815, %fd33, %fd791, %fd813;
	fma.rn.f64 	%fd816, %fd43, %fd794, %fd814;
	fma.rn.f64 	%fd817, %fd44, %fd795, %fd815;
	fma.rn.f64 	%fd818, %fd54, %fd798, %fd816;
	fma.rn.f64 	%fd819, %fd55, %fd799, %fd817;
	fma.rn.f64 	%fd820, %fd65, %fd802, %fd818;
	fma.rn.f64 	%fd821, %fd66, %fd803, %fd819;
	fma.rn.f64 	%fd822, %fd77, %fd806, %fd820;
	fma.rn.f64 	%fd823, %fd78, %fd807, %fd821;
	fma.rn.f64 	%fd824, %fd89, %fd810, %fd822;
	fma.rn.f64 	%fd825, %fd90, %fd811, %fd823;
	sub.f64 	%fd892, %fd824, %fd825;
	add.f64 	%fd901, %fd824, %fd825;
	fma.rn.f64 	%fd826, %fd23, %fd786, 0d0000000000000000;
	fma.rn.f64 	%fd827, %fd24, %fd787, 0d0000000000000000;
	fma.rn.f64 	%fd828, %fd34, %fd790, %fd826;
	fma.rn.f64 	%fd829, %fd35, %fd791, %fd827;
	fma.rn.f64 	%fd830, %fd45, %fd794, %fd828;
	fma.rn.f64 	%fd831, %fd46, %fd795, %fd829;
	fma.rn.f64 	%fd832, %fd56, %fd798, %fd830;
	fma.rn.f64 	%fd833, %fd57, %fd799, %fd831;
	fma.rn.f64 	%fd834, %fd67, %fd802, %fd832;
	fma.rn.f64 	%fd835, %fd68, %fd803, %fd833;
	fma.rn.f64 	%fd836, %fd79, %fd806, %fd834;
	fma.rn.f64 	%fd837, %fd80, %fd807, %fd835;
	fma.rn.f64 	%fd838, %fd91, %fd810, %fd836;
	fma.rn.f64 	%fd839, %fd92, %fd811, %fd837;
	sub.f64 	%fd893, %fd838, %fd839;
	add.f64 	%fd900, %fd838, %fd839;
	fma.rn.f64 	%fd840, %fd25, %fd786, 0d0000000000000000;
	fma.rn.f64 	%fd841, %fd26, %fd787, 0d0000000000000000;
	fma.rn.f64 	%fd842, %fd36, %fd790, %fd840;
	fma.rn.f64 	%fd843, %fd37, %fd791, %fd841;
	fma.rn.f64 	%fd844, %fd47, %fd794, %fd842;
	fma.rn.f64 	%fd845, %fd48, %fd795, %fd843;
	fma.rn.f64 	%fd846, %fd58, %fd798, %fd844;
	fma.rn.f64 	%fd847, %fd59, %fd799, %fd845;
	fma.rn.f64 	%fd848, %fd69, %fd802, %fd846;
	fma.rn.f64 	%fd849, %fd70, %fd803, %fd847;
	fma.rn.f64 	%fd850, %fd81, %fd806, %fd848;
	fma.rn.f64 	%fd851, %fd82, %fd807, %fd849;
	fma.rn.f64 	%fd852, %fd93, %fd810, %fd850;
	fma.rn.f64 	%fd853, %fd94, %fd811, %fd851;
	sub.f64 	%fd894, %fd852, %fd853;
	add.f64 	%fd899, %fd852, %fd853;
	fma.rn.f64 	%fd854, %fd27, %fd786, 0d0000000000000000;
	fma.rn.f64 	%fd855, %fd28, %fd787, 0d0000000000000000;
	fma.rn.f64 	%fd856, %fd38, %fd790, %fd854;
	fma.rn.f64 	%fd857, %fd39, %fd791, %fd855;
	fma.rn.f64 	%fd858, %fd49, %fd794, %fd856;
	fma.rn.f64 	%fd859, %fd50, %fd795, %fd857;
	fma.rn.f64 	%fd860, %fd60, %fd798, %fd858;
	fma.rn.f64 	%fd861, %fd61, %fd799, %fd859;
	fma.rn.f64 	%fd862, %fd71, %fd802, %fd860;
	fma.rn.f64 	%fd863, %fd72, %fd803, %fd861;
	fma.rn.f64 	%fd864, %fd83, %fd806, %fd862;
	fma.rn.f64 	%fd865, %fd84, %fd807, %fd863;
	fma.rn.f64 	%fd866, %fd95, %fd810, %fd864;
	fma.rn.f64 	%fd867, %fd96, %fd811, %fd865;
	sub.f64 	%fd895, %fd866, %fd867;
	add.f64 	%fd898, %fd866, %fd867;
	fma.rn.f64 	%fd868, %fd29, %fd786, 0d0000000000000000;
	fma.rn.f64 	%fd869, %fd30, %fd787, 0d0000000000000000;
	fma.rn.f64 	%fd870, %fd40, %fd790, %fd868;
	fma.rn.f64 	%fd871, %fd41, %fd791, %fd869;
	fma.rn.f64 	%fd872, %fd51, %fd794, %fd870;
	fma.rn.f64 	%fd873, %fd52, %fd795, %fd871;
	fma.rn.f64 	%fd874, %fd62, %fd798, %fd872;
	fma.rn.f64 	%fd875, %fd63, %fd799, %fd873;
	fma.rn.f64 	%fd876, %fd73, %fd802, %fd874;
	fma.rn.f64 	%fd877, %fd74, %fd803, %fd875;
	fma.rn.f64 	%fd878, %fd85, %fd806, %fd876;
	fma.rn.f64 	%fd879, %fd86, %fd807, %fd877;
	fma.rn.f64 	%fd880, %fd97, %fd810, %fd878;
	fma.rn.f64 	%fd881, %fd98, %fd811, %fd879;
	sub.f64 	%fd896, %fd880, %fd881;
	add.f64 	%fd897, %fd880, %fd881;
$L__BB269_10:
	bar.sync 	0;
	@%p4 bra 	$L__BB269_12;
	ld.param.u64 	%rd22, [_Z30massMatrixMultiplyGlobalKernelILi10ELi14ELi1EEviPKdS1_S1_S1_Pd_param_5];
	mov.u32 	%r34, %ctaid.x;
	mov.u32 	%r35, %tid.y;
	add.s32 	%r36, %r34, %r35;
	mov.u32 	%r37, %tid.x;
	mad.lo.s32 	%r38, %r36, 1000, %r37;
	cvta.to.global.u64 	%rd16, %rd22;
	mul.wide.s32 	%rd17, %r38, 8;
	add.s64 	%rd18, %rd16, %rd17;
	st.global.f64 	[%rd18], %fd901;
	st.global.f64 	[%rd18+800], %fd900;
	st.global.f64 	[%rd18+1600], %fd899;
	st.global.f64 	[%rd18+2400], %fd898;
	st.global.f64 	[%rd18+3200], %fd897;
	st.global.f64 	[%rd18+4000], %fd896;
	st.global.f64 	[%rd18+4800], %fd895;
	st.global.f64 	[%rd18+5600], %fd894;
	st.global.f64 	[%rd18+6400], %fd893;
	st.global.f64 	[%rd18+7200], %fd892;
$L__BB269_12:
	ret;

}
	// .globl	_Z40massMatrixMultiplyMonolithicGlobalKernelILi10ELi14ELi1EEviPKdS1_S1_S1_Pd
.visible .entry _Z40massMatrixMultiplyMonolithicGlobalKernelILi10ELi14ELi1EEviPKdS1_S1_S1_Pd(
	.param .u32 _Z40massMatrixMultiplyMonolithicGlobalKernelILi10ELi14ELi1EEviPKdS1_S1_S1_Pd_param_0,
	.param .u64 .ptr .align 1 _Z40massMatrixMultiplyMonolithicGlobalKernelILi10ELi14ELi1EEviPKdS1_S1_S1_Pd_param_1,
	.param .u64 .ptr .align 1 _Z40massMatrixMultiplyMonolithicGlobalKernelILi10ELi14ELi1EEviPKdS1_S1_S1_Pd_param_2,
	.param .u64 .ptr .align 1 _Z40massMatrixMultiplyMonolithicGlobalKernelILi10ELi14ELi1EEviPKdS1_S1_S1_Pd_param_3,
	.param .u64 .ptr .align 1 _Z40massMatrixMultiplyMonolithicGlobalKernelILi10ELi14ELi1EEviPKdS1_S1_S1_Pd_param_4,
	.param .u64 .ptr .align 1 _Z40massMatrixMultiplyMonolithicGlobalKernelILi10ELi14ELi1EEviPKdS1_S1_S1_Pd_param_5
)
{
	.reg .pred 	%p<23>;
	.reg .b16 	%rs<11>;
	.reg .b32 	%r<90>;
	.reg .b64 	%rd<49>;
	.reg .b64 	%fd<1430>;
	// demoted variable
	.shared .align 8 .b8 _ZZ40massMatrixMultiplyMonolithicGlobalKernelILi10ELi14ELi1EEviPKdS1_S1_S1_PdE6s_tmp1[21952];
	ld.param.u32 	%r12, [_Z40massMatrixMultiplyMonolithicGlobalKernelILi10ELi14ELi1EEviPKdS1_S1_S1_Pd_param_0];
	ld.param.u64 	%rd4, [_Z40massMatrixMultiplyMonolithicGlobalKernelILi10ELi14ELi1EEviPKdS1_S1_S1_Pd_param_2];
	ld.param.u64 	%rd5, [_Z40massMatrixMultiplyMonolithicGlobalKernelILi10ELi14ELi1EEviPKdS1_S1_S1_Pd_param_4];
	cvta.to.global.u64 	%rd1, %rd4;
	mov.u32 	%r1, %tid.x;
	mov.u32 	%r2, %tid.y;
	mov.u32 	%r13, %ctaid.x;
	add.s32 	%r3, %r13, %r2;
	cvt.u16.u32 	%rs1, %r1;
	mul.hi.u16 	%rs3, %rs1, 6554;
	mul.lo.s16 	%rs4, %rs3, 10;
	sub.s16 	%rs2, %rs1, %rs4;
	setp.ge.s32 	%p1, %r3, %r12;
	@%p1 bra 	$L__BB270_2;
	cvta.to.global.u64 	%rd7, %rd5;
	mad.lo.s32 	%r14, %r3, 1000, %r1;
	mul.wide.s32 	%rd8, %r14, 8;
	add.s64 	%rd9, %rd7, %rd8;
	ld.global.nc.f64 	%fd1405, [%rd9];
	ld.global.nc.f64 	%fd1404, [%rd9+800];
	ld.global.nc.f64 	%fd1403, [%rd9+1600];
	ld.global.nc.f64 	%fd1402, [%rd9+2400];
	ld.global.nc.f64 	%fd1401, [%rd9+3200];
	ld.global.nc.f64 	%fd1400, [%rd9+4000];
	ld.global.nc.f64 	%fd1399, [%rd9+4800];
	ld.global.nc.f64 	%fd1398, [%rd9+5600];
	ld.global.nc.f64 	%fd1397, [%rd9+6400];
	ld.global.nc.f64 	%fd1396, [%rd9+7200];
$L__BB270_2:
	bar.sync 	0;
	setp.gt.u32 	%p2, %r1, 99;
	mov.u32 	%r15, _ZZ40massMatrixMultiplyMonolithicGlobalKernelILi10ELi14ELi1EEviPKdS1_S1_S1_PdE6s_tmp1;
	mad.lo.s32 	%r4, %r2, 21952, %r15;
	mul.lo.s16 	%rs6, %rs1, 205;
	shr.u16 	%rs7, %rs6, 11;
	cvt.u32.u16 	%r5, %rs7;
	mul.wide.u16 	%r16, %rs7, 112;
	add.s32 	%r6, %r4, %r16;
	mul.wide.u16 	%r17, %rs2, 8;
	add.s32 	%r7, %r6, %r17;
	@%p2 bra 	$L__BB270_4;
	ld.global.nc.f64 	%fd247, [%rd1];
	fma.rn.f64 	%fd248, %fd247, %fd1405, 0d0000000000000000;
	ld.global.nc.f64 	%fd249, [%rd1+8];
	fma.rn.f64 	%fd250, %fd249, %fd1404, %fd248;
	ld.global.nc.f64 	%fd251, [%rd1+16];
	fma.rn.f64 	%fd252, %fd251, %fd1403, %fd250;
	ld.global.nc.f64 	%fd253, [%rd1+24];
	fma.rn.f64 	%fd254, %fd253, %fd1402, %fd252;
	ld.global.nc.f64 	%fd255, [%rd1+32];
	fma.rn.f64 	%fd256, %fd255, %fd1401, %fd254;
	ld.global.nc.f64 	%fd257, [%rd1+40];
	fma.rn.f64 	%fd258, %fd257, %fd1400, %fd256;
	ld.global.nc.f64 	%fd259, [%rd1+48];
	fma.rn.f64 	%fd260, %fd259, %fd1399, %fd258;
	ld.global.nc.f64 	%fd261, [%rd1+56];
	fma.rn.f64 	%fd262, %fd261, %fd1398, %fd260;
	ld.global.nc.f64 	%fd263, [%rd1+64];
	fma.rn.f64 	%fd264, %fd263, %fd1397, %fd262;
	ld.global.nc.f64 	%fd265, [%rd1+72];
	fma.rn.f64 	%fd266, %fd265, %fd1396, %fd264;
	st.shared.f64 	[%r7], %fd266;
	ld.global.nc.f64 	%fd267, [%rd1+80];
	fma.rn.f64 	%fd268, %fd267, %fd1405, 0d0000000000000000;
	ld.global.nc.f64 	%fd269, [%rd1+88];
	fma.rn.f64 	%fd270, %fd269, %fd1404, %fd268;
	ld.global.nc.f64 	%fd271, [%rd1+96];
	fma.rn.f64 	%fd272, %fd271, %fd1403, %fd270;
	ld.global.nc.f64 	%fd273, [%rd1+104];
	fma.rn.f64 	%fd274, %fd273, %fd1402, %fd272;
	ld.global.nc.f64 	%fd275, [%rd1+112];
	fma.rn.f64 	%fd276, %fd275, %fd1401, %fd274;
	ld.global.nc.f64 	%fd277, [%rd1+120];
	fma.rn.f64 	%fd278, %fd277, %fd1400, %fd276;
	ld.global.nc.f64 	%fd279, [%rd1+128];
	fma.rn.f64 	%fd280, %fd279, %fd1399, %fd278;
	ld.global.nc.f64 	%fd281, [%rd1+136];
	fma.rn.f64 	%fd282, %fd281, %fd1398, %fd280;
	ld.global.nc.f64 	%fd283, [%rd1+144];
	fma.rn.f64 	%fd284, %fd283, %fd1397, %fd282;
	ld.global.nc.f64 	%fd285, [%rd1+152];
	fma.rn.f64 	%fd286, %fd285, %fd1396, %fd284;
	st.shared.f64 	[%r7+1568], %fd286;
	ld.global.nc.f64 	%fd287, [%rd1+160];
	fma.rn.f64 	%fd288, %fd287, %fd1405, 0d0000000000000000;
	ld.global.nc.f64 	%fd289, [%rd1+168];
	fma.rn.f64 	%fd290, %fd289, %fd1404, %fd288;
	ld.global.nc.f64 	%fd291, [%rd1+176];
	fma.rn.f64 	%fd292, %fd291, %fd1403, %fd290;
	ld.global.nc.f64 	%fd293, [%rd1+184];
	fma.rn.f64 	%fd294, %fd293, %fd1402, %fd292;
	ld.global.nc.f64 	%fd295, [%rd1+192];
	fma.rn.f64 	%fd296, %fd295, %fd1401, %fd294;
	ld.global.nc.f64 	%fd297, [%rd1+200];
	fma.rn.f64 	%fd298, %fd297, %fd1400, %fd296;
	ld.global.nc.f64 	%fd299, [%rd1+208];
	fma.rn.f64 	%fd300, %fd299, %fd1399, %fd298;
	ld.global.nc.f64 	%fd301, [%rd1+216];
	fma.rn.f64 	%fd302, %fd301, %fd1398, %fd300;
	ld.global.nc.f64 	%fd303, [%rd1+224];
	fma.rn.f64 	%fd304, %fd303, %fd1397, %fd302;
	ld.global.nc.f64 	%fd305, [%rd1+232];
	fma.rn.f64 	%fd306, %fd305, %fd1396, %fd304;
	st.shared.f64 	[%r7+3136], %fd306;
	ld.global.nc.f64 	%fd307, [%rd1+240];
	fma.rn.f64 	%fd308, %fd307, %fd1405, 0d0000000000000000;
	ld.global.nc.f64 	%fd309, [%rd1+248];
	fma.rn.f64 	%fd310, %fd309, %fd1404, %fd308;
	ld.global.nc.f64 	%fd311, [%rd1+256];
	fma.rn.f64 	%fd312, %fd311, %fd1403, %fd310;
	ld.global.nc.f64 	%fd313, [%rd1+264];
	fma.rn.f64 	%fd314, %fd313, %fd1402, %fd312;
	ld.global.nc.f64 	%fd315, [%rd1+272];
	fma.rn.f64 	%fd316, %fd315, %fd1401, %fd314;
	ld.global.nc.f64 	%fd317, [%rd1+280];
	fma.rn.f64 	%fd318, %fd317, %fd1400, %fd316;
	ld.global.nc.f64 	%fd319, [%rd1+288];
	fma.rn.f64 	%fd320, %fd319, %fd1399, %fd318;
	ld.global.nc.f64 	%fd321, [%rd1+296];
	fma.rn.f64 	%fd322, %fd321, %fd1398, %fd320;
	ld.global.nc.f64 	%fd323, [%rd1+304];
	fma.rn.f64 	%fd324, %fd323, %fd1397, %fd322;
	ld.global.nc.f64 	%fd325, [%rd1+312];
	fma.rn.f64 	%fd326, %fd325, %fd1396, %fd324;
	st.shared.f64 	[%r7+4704], %fd326;
	ld.global.nc.f64 	%fd327, [%rd1+320];
	fma.rn.f64 	%fd328, %fd327, %fd1405, 0d0000000000000000;
	ld.global.nc.f64 	%fd329, [%rd1+328];
	fma.rn.f64 	%fd330, %fd329, %fd1404, %fd328;
	ld.global.nc.f64 	%fd331, [%rd1+336];
	fma.rn.f64 	%fd332, %fd331, %fd1403, %fd330;
	ld.global.nc.f64 	%fd333, [%rd1+344];
	fma.rn.f64 	%fd334, %fd333, %fd1402, %fd332;
	ld.global.nc.f64 	%fd335, [%rd1+352];
	fma.rn.f64 	%fd336, %fd335, %fd1401, %fd334;
	ld.global.nc.f64 	%fd337, [%rd1+360];
	fma.rn.f64 	%fd338, %fd337, %fd1400, %fd336;
	ld.global.nc.f64 	%fd339, [%rd1+368];
	fma.rn.f64 	%fd340, %fd339, %fd1399, %fd338;
	ld.global.nc.f64 	%fd341, [%rd1+376];
	fma.rn.f64 	%fd342, %fd341, %fd1398, %fd340;
	ld.global.nc.f64 	%fd343, [%rd1+384];
	fma.rn.f64 	%fd344, %fd343, %fd1397, %fd342;
	ld.global.nc.f64 	%fd345, [%rd1+392];
	fma.rn.f64 	%fd346, %fd345, %fd1396, %fd344;
	st.shared.f64 	[%r7+6272], %fd346;
	ld.global.nc.f64 	%fd347, [%rd1+400];
	fma.rn.f64 	%fd348, %fd347, %fd1405, 0d0000000000000000;
	ld.global.nc.f64 	%fd349, [%rd1+408];
	fma.rn.f64 	%fd350, %fd349, %fd1404, %fd348;
	ld.global.nc.f64 	%fd351, [%rd1+416];
	fma.rn.f64 	%fd352, %fd351, %fd1403, %fd350;
	ld.global.nc.f64 	%fd353, [%rd1+424];
	fma.rn.f64 	%fd354, %fd353, %fd1402, %fd352;
	ld.global.nc.f64 	%fd355, [%rd1+432];
	fma.rn.f64 	%fd356, %fd355, %fd1401, %fd354;
	ld.global.nc.f64 	%fd357, [%rd1+440];
	fma.rn.f64 	%fd358, %fd357, %fd1400, %fd356;
	ld.global.nc.f64 	%fd359, [%rd1+448];
	fma.rn.f64 	%fd360, %fd359, %fd1399, %fd358;
	ld.global.nc.f64 	%fd361, [%rd1+456];
	fma.rn.f64 	%fd362, %fd361, %fd1398, %fd360;
	ld.global.nc.f64 	%fd363, [%rd1+464];
	fma.rn.f64 	%fd364, %fd363, %fd1397, %fd362;
	ld.global.nc.f64 	%fd365, [%rd1+472];
	fma.rn.f64 	%fd366, %fd365, %fd1396, %fd364;
	st.shared.f64 	[%r7+7840], %fd366;
	ld.global.nc.f64 	%fd367, [%rd1+480];
	fma.rn.f64 	%fd368, %fd367, %fd1405, 0d0000000000000000;
	ld.global.nc.f64 	%fd369, [%rd1+488];
	fma.rn.f64 	%fd370, %fd369, %fd1404, %fd368;
	ld.global.nc.f64 	%fd371, [%rd1+496];
	fma.rn.f64 	%fd372, %fd371, %fd1403, %fd370;
	ld.global.nc.f64 	%fd373, [%rd1+504];
	fma.rn.f64 	%fd374, %fd373, %fd1402, %fd372;
	ld.global.nc.f64 	%fd375, [%rd1+512];
	fma.rn.f64 	%fd376, %fd375, %fd1401, %fd374;
	ld.global.nc.f64 	%fd377, [%rd1+520];
	fma.rn.f64 	%fd378, %fd377, %fd1400, %fd376;
	ld.global.nc.f64 	%fd379, [%rd1+528];
	fma.rn.f64 	%fd380, %fd379, %fd1399, %fd378;
	ld.global.nc.f64 	%fd381, [%rd1+536];
	fma.rn.f64 	%fd382, %fd381, %fd1398, %fd380;
	ld.global.nc.f64 	%fd383, [%rd1+544];
	fma.rn.f64 	%fd384, %fd383, %fd1397, %fd382;
	ld.global.nc.f64 	%fd385, [%rd1+552];
	fma.rn.f64 	%fd386, %fd385, %fd1396, %fd384;
	st.shared.f64 	[%r7+9408], %fd386;
	ld.global.nc.f64 	%fd387, [%rd1+560];
	fma.rn.f64 	%fd388, %fd387, %fd1405, 0d0000000000000000;
	ld.global.nc.f64 	%fd389, [%rd1+568];
	fma.rn.f64 	%fd390, %fd389, %fd1404, %fd388;
	ld.global.nc.f64 	%fd391, [%rd1+576];
	fma.rn.f64 	%fd392, %fd391, %fd1403, %fd390;
	ld.global.nc.f64 	%fd393, [%rd1+584];
	fma.rn.f64 	%fd394, %fd393, %fd1402, %fd392;
	ld.global.nc.f64 	%fd395, [%rd1+592];
	fma.rn.f64 	%fd396, %fd395, %fd1401, %fd394;
	ld.global.nc.f64 	%fd397, [%rd1+600];
	fma.rn.f64 	%fd398, %fd397, %fd1400, %fd396;
	ld.global.nc.f64 	%fd399, [%rd1+608];
	fma.rn.f64 	%fd400, %fd399, %fd1399, %fd398;
	ld.global.nc.f64 	%fd401, [%rd1+616];
	fma.rn.f64 	%fd402, %fd401, %fd1398, %fd400;
	ld.global.nc.f64 	%fd403, [%rd1+624];
	fma.rn.f64 	%fd404, %fd403, %fd1397, %fd402;
	ld.global.nc.f64 	%fd405, [%rd1+632];
	fma.rn.f64 	%fd406, %fd405, %fd1396, %fd404;
	st.shared.f64 	[%r7+10976], %fd406;
	ld.global.nc.f64 	%fd407, [%rd1+640];
	fma.rn.f64 	%fd408, %fd407, %fd1405, 0d0000000000000000;
	ld.global.nc.f64 	%fd409, [%rd1+648];
	fma.rn.f64 	%fd410, %fd409, %fd1404, %fd408;
	ld.global.nc.f64 	%fd411, [%rd1+656];
	fma.rn.f64 	%fd412, %fd411, %fd1403, %fd410;
	ld.global.nc.f64 	%fd413, [%rd1+664];
	fma.rn.f64 	%fd414, %fd413, %fd1402, %fd412;
	ld.global.nc.f64 	%fd415, [%rd1+672];
	fma.rn.f64 	%fd416, %fd415, %fd1401, %fd414;
	ld.global.nc.f64 	%fd417, [%rd1+680];
	fma.rn.f64 	%fd418, %fd417, %fd1400, %fd416;
	ld.global.nc.f64 	%fd419, [%rd1+688];
	fma.rn.f64 	%fd420, %fd419, %fd1399, %fd418;
	ld.global.nc.f64 	%fd421, [%rd1+696];
	fma.rn.f64 	%fd422, %fd421, %fd1398, %fd420;
	ld.global.nc.f64 	%fd423, [%rd1+704];
	fma.rn.f64 	%fd424, %fd423, %fd1397, %fd422;
	ld.global.nc.f64 	%fd425, [%rd1+712];
	fma.rn.f64 	%fd426, %fd425, %fd1396, %fd424;
	st.shared.f64 	[%r7+12544], %fd426;
	ld.global.nc.f64 	%fd427, [%rd1+720];
	fma.rn.f64 	%fd428, %fd427, %fd1405, 0d0000000000000000;
	ld.global.nc.f64 	%fd429, [%rd1+728];
	fma.rn.f64 	%fd430, %fd429, %fd1404, %fd428;
	ld.global.nc.f64 	%fd431, [%rd1+736];
	fma.rn.f64 	%fd432, %fd431, %fd1403, %fd430;
	ld.global.nc.f64 	%fd433, [%rd1+744];
	fma.rn.f64 	%fd434, %fd433, %fd1402, %fd432;
	ld.global.nc.f64 	%fd435, [%rd1+752];
	fma.rn.f64 	%fd436, %fd435, %fd1401, %fd434;
	ld.global.nc.f64 	%fd437, [%rd1+760];
	fma.rn.f64 	%fd438, %fd437, %fd1400, %fd436;
	ld.global.nc.f64 	%fd439, [%rd1+768];
	fma.rn.f64 	%fd440, %fd439, %fd1399, %fd438;
	ld.global.nc.f64 	%fd441, [%rd1+776];
	fma.rn.f64 	%fd442, %fd441, %fd1398, %fd440;
	ld.global.nc.f64 	%fd443, [%rd1+784];
	fma.rn.f64 	%fd444, %fd443, %fd1397, %fd442;
	ld.global.nc.f64 	%fd445, [%rd1+792];
	fma.rn.f64 	%fd446, %fd445, %fd1396, %fd444;
	st.shared.f64 	[%r7+14112], %fd446;
	ld.global.nc.f64 	%fd447, [%rd1+800];
	fma.rn.f64 	%fd448, %fd447, %fd1405, 0d0000000000000000;
	ld.global.nc.f64 	%fd449, [%rd1+808];
	fma.rn.f64 	%fd450, %fd449, %fd1404, %fd448;
	ld.global.nc.f64 	%fd451, [%rd1+816];
	fma.rn.f64 	%fd452, %fd451, %fd1403, %fd450;
	ld.global.nc.f64 	%fd453, [%rd1+824];
	fma.rn.f64 	%fd454, %fd453, %fd1402, %fd452;
	ld.global.nc.f64 	%fd455, [%rd1+832];
	fma.rn.f64 	%fd456, %fd455, %fd1401, %fd454;
	ld.global.nc.f64 	%fd457, [%rd1+840];
	fma.rn.f64 	%fd458, %fd457, %fd1400, %fd456;
	ld.global.nc.f64 	%fd459, [%rd1+848];
	fma.rn.f64 	%fd460, %fd459, %fd1399, %fd458;
	ld.global.nc.f64 	%fd461, [%rd1+856];
	fma.rn.f64 	%fd462, %fd461, %fd1398, %fd460;
	ld.global.nc.f64 	%fd463, [%rd1+864];
	fma.rn.f64 	%fd464, %fd463, %fd1397, %fd462;
	ld.global.nc.f64 	%fd465, [%rd1+872];
	fma.rn.f64 	%fd466, %fd465, %fd1396, %fd464;
	st.shared.f64 	[%r7+15680], %fd466;
	ld.global.nc.f64 	%fd467, [%rd1+880];
	fma.rn.f64 	%fd468, %fd467, %fd1405, 0d0000000000000000;
	ld.global.nc.f64 	%fd469, [%rd1+888];
	fma.rn.f64 	%fd470, %fd469, %fd1404, %fd468;
	ld.global.nc.f64 	%fd471, [%rd1+896];
	fma.rn.f64 	%fd472, %fd471, %fd1403, %fd470;
	ld.global.nc.f64 	%fd473, [%rd1+904];
	fma.rn.f64 	%fd474, %fd473, %fd1402, %fd472;
	ld.global.nc.f64 	%fd475, [%rd1+912];
	fma.rn.f64 	%fd476, %fd475, %fd1401, %fd474;
	ld.global.nc.f64 	%fd477, [%rd1+920];
	fma.rn.f64 	%fd478, %fd477, %fd1400, %fd476;
	ld.global.nc.f64 	%fd479, [%rd1+928];
	fma.rn.f64 	%fd480, %fd479, %fd1399, %fd478;
	ld.global.nc.f64 	%fd481, [%rd1+936];
	fma.rn.f64 	%fd482, %fd481, %fd1398, %fd480;
	ld.global.nc.f64 	%fd483, [%rd1+944];
	fma.rn.f64 	%fd484, %fd483, %fd1397, %fd482;
	ld.global.nc.f64 	%fd485, [%rd1+952];
	fma.rn.f64 	%fd486, %fd485, %fd1396, %fd484;
	st.shared.f64 	[%r7+17248], %fd486;
	ld.global.nc.f64 	%fd487, [%rd1+960];
	fma.rn.f64 	%fd488, %fd487, %fd1405, 0d0000000000000000;
	ld.global.nc.f64 	%fd489, [%rd1+968];
	fma.rn.f64 	%fd490, %fd489, %fd1404, %fd488;
	ld.global.nc.f64 	%fd491, [%rd1+976];
	fma.rn.f64 	%fd492, %fd491, %fd1403, %fd490;
	ld.global.nc.f64 	%fd493, [%rd1+984];
	fma.rn.f64 	%fd494, %fd493, %fd1402, %fd492;
	ld.global.nc.f64 	%fd495, [%rd1+992];
	fma.rn.f64 	%fd496, %fd495, %fd1401, %fd494;
	ld.global.nc.f64 	%fd497, [%rd1+1000];
	fma.rn.f64 	%fd498, %fd497, %fd1400, %fd496;
	ld.global.nc.f64 	%fd499, [%rd1+1008];
	fma.rn.f64 	%fd500, %fd499, %fd1399, %fd498;
	ld.global.nc.f64 	%fd501, [%rd1+1016];
	fma.rn.f64 	%fd502, %fd501, %fd1398, %fd500;
	ld.global.nc.f64 	%fd503, [%rd1+1024];
	fma.rn.f64 	%fd504, %fd503, %fd1397, %fd502;
	ld.global.nc.f64 	%fd505, [%rd1+1032];
	fma.rn.f64 	%fd506, %fd505, %fd1396, %fd504;
	st.shared.f64 	[%r7+18816], %fd506;
	ld.global.nc.f64 	%fd507, [%rd1+1040];
	fma.rn.f64 	%fd508, %fd507, %fd1405, 0d0000000000000000;
	ld.global.nc.f64 	%fd509, [%rd1+1048];
	fma.rn.f64 	%fd510, %fd509, %fd1404, %fd508;
	ld.global.nc.f64 	%fd511, [%rd1+1056];
	fma.rn.f64 	%fd512, %fd511, %fd1403, %fd510;
	ld.global.nc.f64 	%fd513, [%rd1+1064];
	fma.rn.f64 	%fd514, %fd513, %fd1402, %fd512;
	ld.global.nc.f64 	%fd515, [%rd1+1072];
	fma.rn.f64 	%fd516, %fd515, %fd1401, %fd514;
	ld.global.nc.f64 	%fd517, [%rd1+1080];
	fma.rn.f64 	%fd518, %fd517, %fd1400, %fd516;
	ld.global.nc.f64 	%fd519, [%rd1+1088];
	fma.rn.f64 	%fd520, %fd519, %fd1399, %fd518;
	ld.global.nc.f64 	%fd521, [%rd1+1096];
	fma.rn.f64 	%fd522, %fd521, %fd1398, %fd520;
	ld.global.nc.f64 	%fd523, [%rd1+1104];
	fma.rn.f64 	%fd524, %fd523, %fd1397, %fd522;
	ld.global.nc.f64 	%fd525, [%rd1+1112];
	fma.rn.f64 	%fd526, %fd525, %fd1396, %fd524;
	st.shared.f64 	[%r7+20384], %fd526;
$L__BB270_4:
	bar.sync 	0;
	setp.gt.u32 	%p3, %r1, 139;
	mad.lo.s32 	%r18, %r5, 1456, %r6;
	add.s32 	%r8, %r18, %r17;
	@%p3 bra 	$L__BB270_6;
	ld.shared.f64 	%fd527, [%r8];
	ld.shared.f64 	%fd528, [%r8+112];
	ld.shared.f64 	%fd529, [%r8+224];
	ld.shared.f64 	%fd530, [%r8+336];
	ld.shared.f64 	%fd531, [%r8+448];
	ld.shared.f64 	%fd532, [%r8+560];
	ld.shared.f64 	%fd533, [%r8+672];
	ld.shared.f64 	%fd534, [%r8+784];
	ld.shared.f64 	%fd535, [%r8+896];
	ld.shared.f64 	%fd536, [%r8+1008];
	ld.global.nc.f64 	%fd537, [%rd1];
	fma.rn.f64 	%fd538, %fd537, %fd527, 0d0000000000000000;
	ld.global.nc.f64 	%fd539, [%rd1+8];
	fma.rn.f64 	%fd540, %fd539, %fd528, %fd538;
	ld.global.nc.f64 	%fd541, [%rd1+16];
	fma.rn.f64 	%fd542, %fd541, %fd529, %fd540;
	ld.global.nc.f64 	%fd543, [%rd1+24];
	fma.rn.f64 	%fd544, %fd543, %fd530, %fd542;
	ld.global.nc.f64 	%fd545, [%rd1+32];
	fma.rn.f64 	%fd546, %fd545, %fd531, %fd544;
	ld.global.nc.f64 	%fd547, [%rd1+40];
	fma.rn.f64 	%fd548, %fd547, %fd532, %fd546;
	ld.global.nc.f64 	%fd549, [%rd1+48];
	fma.rn.f64 	%fd550, %fd549, %fd533, %fd548;
	ld.global.nc.f64 	%fd551, [%rd1+56];
	fma.rn.f64 	%fd552, %fd551, %fd534, %fd550;
	ld.global.nc.f64 	%fd553, [%rd1+64];
	fma.rn.f64 	%fd554, %fd553, %fd535, %fd552;
	ld.global.nc.f64 	%fd555, [%rd1+72];
	fma.rn.f64 	%fd556, %fd555, %fd536, %fd554;
	st.shared.f64 	[%r8], %fd556;
	ld.global.nc.f64 	%fd557, [%rd1+80];
	fma.rn.f64 	%fd558, %fd557, %fd527, 0d0000000000000000;
	ld.global.nc.f64 	%fd559, [%rd1+88];
	fma.rn.f64 	%fd560, %fd559, %fd528, %fd558;
	ld.global.nc.f64 	%fd561, [%rd1+96];
	fma.rn.f64 	%fd562, %fd561, %fd529, %fd560;
	ld.global.nc.f64 	%fd563, [%rd1+104];
	fma.rn.f64 	%fd564, %fd563, %fd530, %fd562;
	ld.global.nc.f64 	%fd565, [%rd1+112];
	fma.rn.f64 	%fd566, %fd565, %fd531, %fd564;
	ld.global.nc.f64 	%fd567, [%rd1+120];
	fma.rn.f64 	%fd568, %fd567, %fd532, %fd566;
	ld.global.nc.f64 	%fd569, [%rd1+128];
	fma.rn.f64 	%fd570, %fd569, %fd533, %fd568;
	ld.global.nc.f64 	%fd571, [%rd1+136];
	fma.rn.f64 	%fd572, %fd571, %fd534, %fd570;
	ld.global.nc.f64 	%fd573, [%rd1+144];
	fma.rn.f64 	%fd574, %fd573, %fd535, %fd572;
	ld.global.nc.f64 	%fd575, [%rd1+152];
	fma.rn.f64 	%fd576, %fd575, %fd536, %fd574;
	st.shared.f64 	[%r8+112], %fd576;
	ld.global.nc.f64 	%fd577, [%rd1+160];
	fma.rn.f64 	%fd578, %fd577, %fd527, 0d0000000000000000;
	ld.global.nc.f64 	%fd579, [%rd1+168];
	fma.rn.f64 	%fd580, %fd579, %fd528, %fd578;
	ld.global.nc.f64 	%fd581, [%rd1+176];
	fma.rn.f64 	%fd582, %fd581, %fd529, %fd580;
	ld.global.nc.f64 	%fd583, [%rd1+184];
	fma.rn.f64 	%fd584, %fd583, %fd530, %fd582;
	ld.global.nc.f64 	%fd585, [%rd1+192];
	fma.rn.f64 	%fd586, %fd585, %fd531, %fd584;
	ld.global.nc.f64 	%fd587, [%rd1+200];
	fma.rn.f64 	%fd588, %fd587, %fd532, %fd586;
	ld.global.nc.f64 	%fd589, [%rd1+208];
	fma.rn.f64 	%fd590, %fd589, %fd533, %fd588;
	ld.global.nc.f64 	%fd591, [%rd1+216];
	fma.rn.f64 	%fd592, %fd591, %fd534, %fd590;
	ld.global.nc.f64 	%fd593, [%rd1+224];
	fma.rn.f64 	%fd594, %fd593, %fd535, %fd592;
	ld.global.nc.f64 	%fd595, [%rd1+232];
	fma.rn.f64 	%fd596, %fd595, %fd536, %fd594;
	st.shared.f64 	[%r8+224], %fd596;
	ld.global.nc.f64 	%fd597, [%rd1+240];
	fma.rn.f64 	%fd598, %fd597, %fd527, 0d0000000000000000;
	ld.global.nc.f64 	%fd599, [%rd1+248];
	fma.rn.f64 	%fd600, %fd599, %fd528, %fd598;
	ld.global.nc.f64 	%fd601, [%rd1+256];
	fma.rn.f64 	%fd602, %fd601, %fd529, %fd600;
	ld.global.nc.f64 	%fd603, [%rd1+264];
	fma.rn.f64 	%fd604, %fd603, %fd530, %fd602;
	ld.global.nc.f64 	%fd605, [%rd1+272];
	fma.rn.f64 	%fd606, %fd605, %fd531, %fd604;
	ld.global.nc.f64 	%fd607, [%rd1+280];
	fma.rn.f64 	%fd608, %fd607, %fd532, %fd606;
	ld.global.nc.f64 	%fd609, [%rd1+288];
	fma.rn.f64 	%fd610, %fd609, %fd533, %fd608;
	ld.global.nc.f64 	%fd611, [%rd1+296];
	fma.rn.f64 	%fd612, %fd611, %fd534, %fd610;
	ld.global.nc.f64 	%fd613, [%rd1+304];
	fma.rn.f64 	%fd614, %fd613, %fd535, %fd612;
	ld.global.nc.f64 	%fd615, [%rd1+312];
	fma.rn.f64 	%fd616, %fd615, %fd536, %fd614;
	st.shared.f64 	[%r8+336], %fd616;
	ld.global.nc.f64 	%fd617, [%rd1+320];
	fma.rn.f64 	%fd618, %fd617, %fd527, 0d0000000000000000;
	ld.global.nc.f64 	%fd619, [%rd1+328];
	fma.rn.f64 	%fd620, %fd619, %fd528, %fd618;
	ld.global.nc.f64 	%fd621, [%rd1+336];
	fma.rn.f64 	%fd622, %fd621, %fd529, %fd620;
	ld.global.nc.f64 	%fd623, [%rd1+344];
	fma.rn.f64 	%fd624, %fd623, %fd530, %fd622;
	ld.global.nc.f64 	%fd625, [%rd1+352];
	fma.rn.f64 	%fd626, %fd625, %fd531, %fd624;
	ld.global.nc.f64 	%fd627, [%rd1+360];
	fma.rn.f64 	%fd628, %fd627, %fd532, %fd626;
	ld.global.nc.f64 	%fd629, [%rd1+368];
	fma.rn.f64 	%fd630, %fd629, %fd533, %fd628;
	ld.global.nc.f64 	%fd631, [%rd1+376];
	fma.rn.f64 	%fd632, %fd631, %fd534, %fd630;
	ld.global.nc.f64 	%fd633, [%rd1+384];
	fma.rn.f64 	%fd634, %fd633, %fd535, %fd632;
	ld.global.nc.f64 	%fd635, [%rd1+392];
	fma.rn.f64 	%fd636, %fd635, %fd536, %fd634;
	st.shared.f64 	[%r8+448], %fd636;
	ld.global.nc.f64 	%fd637, [%rd1+400];
	fma.rn.f64 	%fd638, %fd637, %fd527, 0d0000000000000000;
	ld.global.nc.f64 	%fd639, [%rd1+408];
	fma.rn.f64 	%fd640, %fd639, %fd528, %fd638;
	ld.global.nc.f64 	%fd641, [%rd1+416];
	fma.rn.f64 	%fd642, %fd641, %fd529, %fd640;
	ld.global.nc.f64 	%fd643, [%rd1+424];
	fma.rn.f64 	%fd644, %fd643, %fd530, %fd642;
	ld.global.nc.f64 	%fd645, [%rd1+432];
	fma.rn.f64 	%fd646, %fd645, %fd531, %fd644;
	ld.global.nc.f64 	%fd647, [%rd1+440];
	fma.rn.f64 	%fd648, %fd647, %fd532, %fd646;
	ld.global.nc.f64 	%fd649, [%rd1+448];
	fma.rn.f64 	%fd650, %fd649, %fd533, %fd648;
	ld.global.nc.f64 	%fd651, [%rd1+456];
	fma.rn.f64 	%fd652, %fd651, %fd534, %fd650;
	ld.global.nc.f64 	%fd653, [%rd1+464];
	fma.rn.f64 	%fd654, %fd653, %fd535, %fd652;
	ld.global.nc.f64 	%fd655, [%rd1+472];
	fma.rn.f64 	%fd656, %fd655, %fd536, %fd654;
	st.shared.f64 	[%r8+560], %fd656;
	ld.global.nc.f64 	%fd657, [%rd1+480];
	fma.rn.f64 	%fd658, %fd657, %fd527, 0d0000000000000000;
	ld.global.nc.f64 	%fd659, [%rd1+488];
	fma.rn.f64 	%fd660, %fd659, %fd528, %fd658;
	ld.global.nc.f64 	%fd661, [%rd1+496];
	fma.rn.f64 	%fd662, %fd661, %fd529, %fd660;
	ld.global.nc.f64 	%fd663, [%rd1+504];
	fma.rn.f64 	%fd664, %fd663, %fd530, %fd662;
	ld.global.nc.f64 	%fd665, [%rd1+512];
	fma.rn.f64 	%fd666, %fd665, %fd531, %fd664;
	ld.global.nc.f64 	%fd667, [%rd1+520];
	fma.rn.f64 	%fd668, %fd667, %fd532, %fd666;
	ld.global.nc.f64 	%fd669, [%rd1+528];
	fma.rn.f64 	%fd670, %fd669, %fd533, %fd668;
	ld.global.nc.f64 	%fd671, [%rd1+536];
	fma.rn.f64 	%fd672, %fd671, %fd534, %fd670;
	ld.global.nc.f64 	%fd673, [%rd1+544];
	fma.rn.f64 	%fd674, %fd673, %fd535, %fd672;
	ld.global.nc.f64 	%fd675, [%rd1+552];
	fma.rn.f64 	%fd676, %fd675, %fd536, %fd674;
	st.shared.f64 	[%r8+672], %fd676;
	ld.global.nc.f64 	%fd677, [%rd1+560];
	fma.rn.f64 	%fd678, %fd677, %fd527, 0d0000000000000000;
	ld.global.nc.f64 	%fd679, [%rd1+568];
	fma.rn.f64 	%fd680, %fd679, %fd528, %fd678;
	ld.global.nc.f64 	%fd681, [%rd1+576];
	fma.rn.f64 	%fd682, %fd681, %fd529, %fd680;
	ld.global.nc.f64 	%fd683, [%rd1+584];
	fma.rn.f64 	%fd684, %fd683, %fd530, %fd682;
	ld.global.nc.f64 	%fd685, [%rd1+592];
	fma.rn.f64 	%fd686, %fd685, %fd531, %fd684;
	ld.global.nc.f64 	%fd687, [%rd1+600];
	fma.rn.f64 	%fd688, %fd687, %fd532, %fd686;
	ld.global.nc.f64 	%fd689, [%rd1+608];
	fma.rn.f64 	%fd690, %fd689, %fd533, %fd688;
	ld.global.nc.f64 	%fd691, [%rd1+616];
	fma.rn.f64 	%fd692, %fd691, %fd534, %fd690;
	ld.global.nc.f64 	%fd693, [%rd1+624];
	fma.rn.f64 	%fd694, %fd693, %fd535, %fd692;
	ld.global.nc.f64 	%fd695, [%rd1+632];
	fma.rn.f64 	%fd696, %fd695, %fd536, %fd694;
	st.shared.f64 	[%r8+784], %fd696;
	ld.global.nc.f64 	%fd697, [%rd1+640];
	fma.rn.f64 	%fd698, %fd697, %fd527, 0d0000000000000000;
	ld.global.nc.f64 	%fd699, [%rd1+648];
	fma.rn.f64 	%fd700, %fd699, %fd528, %fd698;
	ld.global.nc.f64 	%fd701, [%rd1+656];
	fma.rn.f64 	%fd702, %fd701, %fd529, %fd700;
	ld.global.nc.f64 	%fd703, [%rd1+664];
	fma.rn.f64 	%fd704, %fd703, %fd530, %fd702;
	ld.global.nc.f64 	%fd705, [%rd1+672];
	fma.rn.f64 	%fd706, %fd705, %fd531, %fd704;
	ld.global.nc.f64 	%fd707, [%rd1+680];
	fma.rn.f64 	%fd708, %fd707, %fd532, %fd706;
	ld.global.nc.f64 	%fd709, [%rd1+688];
	fma.rn.f64 	%fd710, %fd709, %fd533, %fd708;
	ld.global.nc.f64 	%fd711, [%rd1+696];
	fma.rn.f64 	%fd712, %fd711, %fd534, %fd710;
	ld.global.nc.f64 	%fd713, [%rd1+704];
	fma.rn.f64 	%fd714, %fd713, %fd535, %fd712;
	ld.global.nc.f64 	%fd715, [%rd1+712];
	fma.rn.f64 	%fd716, %fd715, %fd536, %fd714;
	st.shared.f64 	[%r8+896], %fd716;
	ld.global.nc.f64 	%fd717, [%rd1+720];
	fma.rn.f64 	%fd718, %fd717, %fd527, 0d0000000000000000;
	ld.global.nc.f64 	%fd719, [%rd1+728];
	fma.rn.f64 	%fd720, %fd719, %fd528, %fd718;
	ld.global.nc.f64 	%fd721, [%rd1+736];
	fma.rn.f64 	%fd722, %fd721, %fd529, %fd720;
	ld.global.nc.f64 	%fd723, [%rd1+744];
	fma.rn.f64 	%fd724, %fd723, %fd530, %fd722;
	ld.global.nc.f64 	%fd725, [%rd1+752];
	fma.rn.f64 	%fd726, %fd725, %fd531, %fd724;
	ld.global.nc.f64 	%fd727, [%rd1+760];
	fma.rn.f64 	%fd728, %fd727, %fd532, %fd726;
	ld.global.nc.f64 	%fd729, [%rd1+768];
	fma.rn.f64 	%fd730, %fd729, %fd533, %fd728;
	ld.global.nc.f64 	%fd731, [%rd1+776];
	fma.rn.f64 	%fd732, %fd731, %fd534, %fd730;
	ld.global.nc.f64 	%fd733, [%rd1+784];
	fma.rn.f64 	%fd734, %fd733, %fd535, %fd732;
	ld.global.nc.f64 	%fd735, [%rd1+792];
	fma.rn.f64 	%fd736, %fd735, %fd536, %fd734;
	st.shared.f64 	[%r8+1008], %fd736;
	ld.global.nc.f64 	%fd737, [%rd1+800];
	fma.rn.f64 	%fd738, %fd737, %fd527, 0d0000000000000000;
	ld.global.nc.f64 	%fd739, [%rd1+808];
	fma.rn.f64 	%fd740, %fd739, %fd528, %fd738;
	ld.global.nc.f64 	%fd741, [%rd1+816];
	fma.rn.f64 	%fd742, %fd741, %fd529, %fd740;
	ld.global.nc.f64 	%fd743, [%rd1+824];
	fma.rn.f64 	%fd744, %fd743, %fd530, %fd742;
	ld.global.nc.f64 	%fd745, [%rd1+832];
	fma.rn.f64 	%fd746, %fd745, %fd531, %fd744;
	ld.global.nc.f64 	%fd747, [%rd1+840];
	fma.rn.f64 	%fd748, %fd747, %fd532, %fd746;
	ld.global.nc.f64 	%fd749, [%rd1+848];
	fma.rn.f64 	%fd750, %fd749, %fd533, %fd748;
	ld.global.nc.f64 	%fd751, [%rd1+856];
	fma.rn.f64 	%fd752, %fd751, %fd534, %fd750;
	ld.global.nc.f64 	%fd753, [%rd1+864];
	fma.rn.f64 	%fd754, %fd753, %fd535, %fd752;
	ld.global.nc.f64 	%fd755, [%rd1+872];
	fma.rn.f64 	%fd756, %fd755, %fd536, %fd754;
	st.shared.f64 	[%r8+1120], %fd756;
	ld.global.nc.f64 	%fd757, [%rd1+880];
	fma.rn.f64 	%fd758, %fd757, %fd527, 0d0000000000000000;
	ld.global.nc.f64 	%fd759, [%rd1+888];
	fma.rn.f64 	%fd760, %fd759, %fd528, %fd758;
	ld.global.nc.f64 	%fd761, [%rd1+896];
	fma.rn.f64 	%fd762, %fd761, %fd529, %fd760;
	ld.global.nc.f64 	%fd763, [%rd1+904];
	fma.rn.f64 	%fd764, %fd763, %fd530, %fd762;
	ld.global.nc.f64 	%fd765, [%rd1+912];
	fma.rn.f64 	%fd766, %fd765, %fd531, %fd764;
	ld.global.nc.f64 	%fd767, [%rd1+920];
	fma.rn.f64 	%fd768, %fd767, %fd532, %fd766;
	ld.global.nc.f64 	%fd769, [%rd1+928];
	fma.rn.f64 	%fd770, %fd769, %fd533, %fd768;
	ld.global.nc.f64 	%fd771, [%rd1+936];
	fma.rn.f64 	%fd772, %fd771, %fd534, %fd770;
	ld.global.nc.f64 	%fd773, [%rd1+944];
	fma.rn.f64 	%fd774, %fd773, %fd535, %fd772;
	ld.global.nc.f64 	%fd775, [%rd1+952];
	fma.rn.f64 	%fd776, %fd775, %fd536, %fd774;
	st.shared.f64 	[%r8+1232], %fd776;
	ld.global.nc.f64 	%fd777, [%rd1+960];
	fma.rn.f64 	%fd778, %fd777, %fd527, 0d0000000000000000;
	ld.global.nc.f64 	%fd779, [%rd1+968];
	fma.rn.f64 	%fd780, %fd779, %fd528, %fd778;
	ld.global.nc.f64 	%fd781, [%rd1+976];
	fma.rn.f64 	%fd782, %fd781, %fd529, %fd780;
	ld.global.nc.f64 	%fd783, [%rd1+984];
	fma.rn.f64 	%fd784, %fd783, %fd530, %fd782;
	ld.global.nc.f64 	%fd785, [%rd1+992];
	fma.rn.f64 	%fd786, %fd785, %fd531, %fd784;
	ld.global.nc.f64 	%fd787, [%rd1+1000];
	fma.rn.f64 	%fd788, %fd787, %fd532, %fd786;
	ld.global.nc.f64 	%fd789, [%rd1+1008];
	fma.rn.f64 	%fd790, %fd789, %fd533, %fd788;
	ld.global.nc.f64 	%fd791, [%rd1+1016];
	fma.rn.f64 	%fd792, %fd791, %fd534, %fd790;
	ld.global.nc.f64 	%fd793, [%rd1+1024];
	fma.rn.f64 	%fd794, %fd793, %fd535, %fd792;
	ld.global.nc.f64 	%fd795, [%rd1+1032];
	fma.rn.f64 	%fd796, %fd795, %fd536, %fd794;
	st.shared.f64 	[%r8+1344], %fd796;
	ld.global.nc.f64 	%fd797, [%rd1+1040];
	fma.rn.f64 	%fd798, %fd797, %fd527, 0d0000000000000000;
	ld.global.nc.f64 	%fd799, [%rd1+1048];
	fma.rn.f64 	%fd800, %fd799, %fd528, %fd798;
	ld.global.nc.f64 	%fd801, [%rd1+1056];
	fma.rn.f64 	%fd802, %fd801, %fd529, %fd800;
	ld.global.nc.f64 	%fd803, [%rd1+1064];
	fma.rn.f64 	%fd804, %fd803, %fd530, %fd802;
	ld.global.nc.f64 	%fd805, [%rd1+1072];
	fma.rn.f64 	%fd806, %fd805, %fd531, %fd804;
	ld.global.nc.f64 	%fd807, [%rd1+1080];
	fma.rn.f64 	%fd808, %fd807, %fd532, %fd806;
	ld.global.nc.f64 	%fd809, [%rd1+1088];
	fma.rn.f64 	%fd810, %fd809, %fd533, %fd808;
	ld.global.nc.f64 	%fd811, [%rd1+1096];
	fma.rn.f64 	%fd812, %fd811, %fd534, %fd810;
	ld.global.nc.f64 	%fd813, [%rd1+1104];
	fma.rn.f64 	%fd814, %fd813, %fd535, %fd812;
	ld.global.nc.f64 	%fd815, [%rd1+1112];
	fma.rn.f64 	%fd816, %fd815, %fd536, %fd814;
	st.shared.f64 	[%r8+1456], %fd816;
$L__BB270_6:
	ld.param.u64 	%rd36, [_Z40massMatrixMultiplyMonolithicGlobalKernelILi10ELi14ELi1EEviPKdS1_S1_S1_Pd_param_1];
	ld.param.u32 	%r75, [_Z40massMatrixMultiplyMonolithicGlobalKernelILi10ELi14ELi1EEviPKdS1_S1_S1_Pd_param_0];
	setp.ge.s32 	%p4, %r3, %r75;
	bar.sync 	0;
	mul.hi.u16 	%rs8, %rs1, 4682;
	mul.lo.s16 	%rs9, %rs8, 14;
	sub.s16 	%rs10, %rs1, %rs9;
	mul.wide.u16 	%r20, %rs8, 1568;
	add.s32 	%r21, %r4, %r20;
	mul.wide.u16 	%r22, %rs10, 112;
	add.s32 	%r9, %r21, %r22;
	ld.shared.f64 	%fd21, [%r9];
	ld.shared.f64 	%fd22, [%r9+8];
	ld.shared.f64 	%fd23, [%r9+16];
	ld.shared.f64 	%fd24, [%r9+24];
	ld.shared.f64 	%fd25, [%r9+32];
	ld.shared.f64 	%fd26, [%r9+40];
	ld.shared.f64 	%fd27, [%r9+48];
	ld.shared.f64 	%fd28, [%r9+56];
	ld.shared.f64 	%fd29, [%r9+64];
	ld.shared.f64 	%fd30, [%r9+72];
	mul.lo.s32 	%r23, %r3, 2744;
	mad.lo.s32 	%r24, %r1, 14, %r23;
	ld.global.nc.f64 	%fd31, [%rd1];
	fma.rn.f64 	%fd818, %fd31, %fd21, 0d0000000000000000;
	ld.global.nc.f64 	%fd32, [%rd1+8];
	fma.rn.f64 	%fd819, %fd32, %fd22, %fd818;
	ld.global.nc.f64 	%fd33, [%rd1+16];
	fma.rn.f64 	%fd820, %fd33, %fd23, %fd819;
	ld.global.nc.f64 	%fd34, [%rd1+24];
	fma.rn.f64 	%fd821, %fd34, %fd24, %fd820;
	ld.global.nc.f64 	%fd35, [%rd1+32];
	fma.rn.f64 	%fd822, %fd35, %fd25, %fd821;
	ld.global.nc.f64 	%fd36, [%rd1+40];
	fma.rn.f64 	%fd823, %fd36, %fd26, %fd822;
	ld.global.nc.f64 	%fd37, [%rd1+48];
	fma.rn.f64 	%fd824, %fd37, %fd27, %fd823;
	ld.global.nc.f64 	%fd38, [%rd1+56];
	fma.rn.f64 	%fd825, %fd38, %fd28, %fd824;
	ld.global.nc.f64 	%fd39, [%rd1+64];
	fma.rn.f64 	%fd826, %fd39, %fd29, %fd825;
	ld.global.nc.f64 	%fd40, [%rd1+72];
	fma.rn.f64 	%fd41, %fd40, %fd30, %fd826;
	cvta.to.global.u64 	%rd10, %rd36;
	mul.wide.s32 	%rd11, %r24, 8;
	add.s64 	%rd2, %rd10, %rd11;
	mov.f64 	%fd1406, 0d0000000000000000;
	@%p4 bra 	$L__BB270_8;
	ld.global.nc.f64 	%fd1406, [%rd2];
$L__BB270_8:
	ld.param.u32 	%r76, [_Z40massMatrixMultiplyMonolithicGlobalKernelILi10ELi14ELi1EEviPKdS1_S1_S1_Pd_param_0];
	setp.ge.s32 	%p5, %r3, %r76;
	mul.f64 	%fd1429, %fd41, %fd1406;
	ld.global.nc.f64 	%fd45, [%rd1+80];
	fma.rn.f64 	%fd828, %fd45, %fd21, 0d0000000000000000;
	ld.global.nc.f64 	%fd46, [%rd1+88];
	fma.rn.f64 	%fd829, %fd46, %fd22, %fd828;
	ld.global.nc.f64 	%fd47, [%rd1+96];
	fma.rn.f64 	%fd830, %fd47, %fd23, %fd829;
	ld.global.nc.f64 	%fd48, [%rd1+104];
	fma.rn.f64 	%fd831, %fd48, %fd24, %fd830;
	ld.global.nc.f64 	%fd49, [%rd1+112];
	fma.rn.f64 	%fd832, %fd49, %fd25, %fd831;
	ld.global.nc.f64 	%fd50, [%rd1+120];
	fma.rn.f64 	%fd833, %fd50, %fd26, %fd832;
	ld.global.nc.f64 	%fd51, [%rd1+128];
	fma.rn.f64 	%fd834, %fd51, %fd27, %fd833;
	ld.global.nc.f64 	%fd52, [%rd1+136];
	fma.rn.f64 	%fd835, %fd52, %fd28, %fd834;
	ld.global.nc.f64 	%fd53, [%rd1+144];
	fma.rn.f64 	%fd836, %fd53, %fd29, %fd835;
	ld.global.nc.f64 	%fd54, [%rd1+152];
	fma.rn.f64 	%fd55, %fd54, %fd30, %fd836;
	mov.f64 	%fd1407, 0d0000000000000000;
	@%p5 bra 	$L__BB270_10;
	ld.global.nc.f64 	%fd1407, [%rd2+8];
$L__BB270_10:
	ld.param.u32 	%r77, [_Z40massMatrixMultiplyMonolithicGlobalKernelILi10ELi14ELi1EEviPKdS1_S1_S1_Pd_param_0];
	setp.ge.s32 	%p6, %r3, %r77;
	mul.f64 	%fd1428, %fd55, %fd1407;
	ld.global.nc.f64 	%fd59, [%rd1+160];
	fma.rn.f64 	%fd838, %fd59, %fd21, 0d0000000000000000;
	ld.global.nc.f64 	%fd60, [%rd1+168];
	fma.rn.f64 	%fd839, %fd60, %fd22, %fd838;
	ld.global.nc.f64 	%fd61, [%rd1+176];
	fma.rn.f64 	%fd840, %fd61, %fd23, %fd839;
	ld.global.nc.f64 	%fd62, [%rd1+184];
	fma.rn.f64 	%fd841, %fd62, %fd24, %fd840;
	ld.global.nc.f64 	%fd63, [%rd1+192];
	fma.rn.f64 	%fd842, %fd63, %fd25, %fd841;
	ld.global.nc.f64 	%fd64, [%rd1+200];
	fma.rn.f64 	%fd843, %fd64, %fd26, %fd842;
	ld.global.nc.f64 	%fd65, [%rd1+208];
	fma.rn.f64 	%fd844, %fd65, %fd27, %fd843;
	ld.global.nc.f64 	%fd66, [%rd1+216];
	fma.rn.f64 	%fd845, %fd66, %fd28, %fd844;
	ld.global.nc.f64 	%fd67, [%rd1+224];
	fma.rn.f64 	%fd846, %fd67, %fd29, %fd845;
	ld.global.nc.f64 	%fd68, [%rd1+232];
	fma.rn.f64 	%fd69, %fd68, %fd30, %fd846;
	mov.f64 	%fd1408, 0d0000000000000000;
	@%p6 bra 	$L__BB270_12;
	ld.global.nc.f64 	%fd1408, [%rd2+16];
$L__BB270_12:
	ld.param.u32 	%r78, [_Z40massMatrixMultiplyMonolithicGlobalKernelILi10ELi14ELi1EEviPKdS1_S1_S1_Pd_param_0];
	setp.ge.s32 	%p7, %r3, %r78;
	mul.f64 	%fd1427, %fd69, %fd1408;
	ld.global.nc.f64 	%fd73, [%rd1+240];
	fma.rn.f64 	%fd848, %fd73, %fd21, 0d0000000000000000;
	ld.global.nc.f64 	%fd74, [%rd1+248];
	fma.rn.f64 	%fd849, %fd74, %fd22, %fd848;
	ld.global.nc.f64 	%fd75, [%rd1+256];
	fma.rn.f64 	%fd850, %fd75, %fd23, %fd849;
	ld.global.nc.f64 	%fd76, [%rd1+264];
	fma.rn.f64 	%fd851, %fd76, %fd24, %fd850;
	ld.global.nc.f64 	%fd77, [%rd1+272];
	fma.rn.f64 	%fd852, %fd77, %fd25, %fd851;
	ld.global.nc.f64 	%fd78, [%rd1+280];
	fma.rn.f64 	%fd853, %fd78, %fd26, %fd852;
	ld.global.nc.f64 	%fd79, [%rd1+288];
	fma.rn.f64 	%fd854, %fd79, %fd27, %fd853;
	ld.global.nc.f64 	%fd80, [%rd1+296];
	fma.rn.f64 	%fd855, %fd80, %fd28, %fd854;
	ld.global.nc.f64 	%fd81, [%rd1+304];
	fma.rn.f64 	%fd856, %fd81, %fd29, %fd855;
	ld.global.nc.f64 	%fd82, [%rd1+312];
	fma.rn.f64 	%fd83, %fd82, %fd30, %fd856;
	mov.f64 	%fd1409, 0d0000000000000000;
	@%p7 bra 	$L__BB270_14;
	ld.global.nc.f64 	%fd1409, [%rd2+24];
$L__BB270_14:
	ld.param.u32 	%r79, [_Z40massMatrixMultiplyMonolithicGlobalKernelILi10ELi14ELi1EEviPKdS1_S1_S1_Pd_param_0];
	setp.ge.s32 	%p8, %r3, %r79;
	mul.f64 	%fd1426, %fd83, %fd1409;
	ld.global.nc.f64 	%fd87, [%rd1+320];
	fma.rn.f64 	%fd858, %fd87, %fd21, 0d0000000000000000;
	ld.global.nc.f64 	%fd88, [%rd1+328];
	fma.rn.f64 	%fd859, %fd88, %fd22, %fd858;
	ld.global.nc.f64 	%fd89, [%rd1+336];
	fma.rn.f64 	%fd860, %fd89, %fd23, %fd859;
	ld.global.nc.f64 	%fd90, [%rd1+344];
	fma.rn.f64 	%fd861, %fd90, %fd24, %fd860;
	ld.global.nc.f64 	%fd91, [%rd1+352];
	fma.rn.f64 	%fd862, %fd91, %fd25, %fd861;
	ld.global.nc.f64 	%fd92, [%rd1+360];
	fma.rn.f64 	%fd863, %fd92, %fd26, %fd862;
	ld.global.nc.f64 	%fd93, [%rd1+368];
	fma.rn.f64 	%fd864, %fd93, %fd27, %fd863;
	ld.global.nc.f64 	%fd94, [%rd1+376];
	fma.rn.f64 	%fd865, %fd94, %fd28, %fd864;
	ld.global.nc.f64 	%fd95, [%rd1+384];
	fma.rn.f64 	%fd866, %fd95, %fd29, %fd865;
	ld.global.nc.f64 	%fd96, [%rd1+392];
	fma.rn.f64 	%fd97, %fd96, %fd30, %fd866;
	mov.f64 	%fd1410, 0d0000000000000000;
	@%p8 bra 	$L__BB270_16;
	ld.global.nc.f64 	%fd1410, [%rd2+32];
$L__BB270_16:
	ld.param.u32 	%r80, [_Z40massMatrixMultiplyMonolithicGlobalKernelILi10ELi14ELi1EEviPKdS1_S1_S1_Pd_param_0];
	setp.ge.s32 	%p9, %r3, %r80;
	mul.f64 	%fd1425, %fd97, %fd1410;
	ld.global.nc.f64 	%fd101, [%rd1+400];
	fma.rn.f64 	%fd868, %fd101, %fd21, 0d0000000000000000;
	ld.global.nc.f64 	%fd102, [%rd1+408];
	fma.rn.f64 	%fd869, %fd102, %fd22, %fd868;
	ld.global.nc.f64 	%fd103, [%rd1+416];
	fma.rn.f64 	%fd870, %fd103, %fd23, %fd869;
	ld.global.nc.f64 	%fd104, [%rd1+424];
	fma.rn.f64 	%fd871, %fd104, %fd24, %fd870;
	ld.global.nc.f64 	%fd105, [%rd1+432];
	fma.rn.f64 	%fd872, %fd105, %fd25, %fd871;
	ld.global.nc.f64 	%fd106, [%rd1+440];
	fma.rn.f64 	%fd873, %fd106, %fd26, %fd872;
	ld.global.nc.f64 	%fd107, [%rd1+448];
	fma.rn.f64 	%fd874, %fd107, %fd27, %fd873;
	ld.global.nc.f64 	%fd108, [%rd1+456];
	fma.rn.f64 	%fd875, %fd108, %fd28, %fd874;
	ld.global.nc.f64 	%fd109, [%rd1+464];
	fma.rn.f64 	%fd876, %fd109, %fd29, %fd875;
	ld.global.nc.f64 	%fd110, [%rd1+472];
	fma.rn.f64 	%fd111, %fd110, %fd30, %fd876;
	mov.f64 	%fd1411, 0d0000000000000000;
	@%p9 bra 	$L__BB270_18;
	ld.global.nc.f64 	%fd1411, [%rd2+40];
$L__BB270_18:
	ld.param.u32 	%r81, [_Z40massMatrixMultiplyMonolithicGlobalKernelILi10ELi14ELi1EEviPKdS1_S1_S1_Pd_param_0];
	setp.ge.s32 	%p10, %r3, %r81;
	mul.f64 	%fd1424, %fd111, %fd1411;
	ld.global.nc.f64 	%fd115, [%rd1+480];
	fma.rn.f64 	%fd878, %fd115, %fd21, 0d0000000000000000;
	ld.global.nc.f64 	%fd116, [%rd1+488];
	fma.rn.f64 	%fd879, %fd116, %fd22, %fd878;
	ld.global.nc.f64 	%fd117, [%rd1+496];
	fma.rn.f64 	%fd880, %fd117, %fd23, %fd879;
	ld.global.nc.f64 	%fd118, [%rd1+504];
	fma.rn.f64 	%fd881, %fd118, %fd24, %fd880;
	ld.global.nc.f64 	%fd119, [%rd1+512];
	fma.rn.f64 	%fd882, %fd119, %fd25, %fd881;
	ld.global.nc.f64 	%fd120, [%rd1+520];
	fma.rn.f64 	%fd883, %fd120, %fd26, %fd882;
	ld.global.nc.f64 	%fd121, [%rd1+528];
	fma.rn.f64 	%fd884, %fd121, %fd27, %fd883;
	ld.global.nc.f64 	%fd122, [%rd1+536];
	fma.rn.f64 	%fd885, %fd122, %fd28, %fd884;
	ld.global.nc.f64 	%fd123, [%rd1+544];
	fma.rn.f64 	%fd886, %fd123, %fd29, %fd885;
	ld.global.nc.f64 	%fd124, [%rd1+552];
	fma.rn.f64 	%fd125, %fd124, %fd30, %fd886;
	mov.f64 	%fd1412, 0d0000000000000000;
	@%p10 bra 	$L__BB270_20;
	ld.global.nc.f64 	%fd1412, [%rd2+48];
$L__BB270_20:
	ld.param.u32 	%r82, [_Z40massMatrixMultiplyMonolithicGlobalKernelILi10ELi14ELi1EEviPKdS1_S1_S1_Pd_param_0];
	setp.ge.s32 	%p11, %r3, %r82;
	mul.f64 	%fd1423, %fd125, %fd1412;
	ld.global.nc.f64 	%fd129, [%rd1+560];
	fma.rn.f64 	%fd888, %fd129, %fd21, 0d0000000000000000;
	ld.global.nc.f64 	%fd130, [%rd1+568];
	fma.rn.f64 	%fd889, %fd130, %fd22, %fd888;
	ld.global.nc.f64 	%fd131, [%rd1+576];
	fma.rn.f64 	%fd890, %fd131, %fd23, %fd889;
	ld.global.nc.f64 	%fd132, [%rd1+584];
	fma.rn.f64 	%fd891, %fd132, %fd24, %fd890;
	ld.global.nc.f64 	%fd133, [%rd1+592];
	fma.rn.f64 	%fd892, %fd133, %fd25, %fd891;
	ld.global.nc.f64 	%fd134, [%rd1+600];
	fma.rn.f64 	%fd893, %fd134, %fd26, %fd892;
	ld.global.nc.f64 	%fd135, [%rd1+608];
	fma.rn.f64 	%fd894, %fd135, %fd27, %fd893;
	ld.global.nc.f64 	%fd136, [%rd1+616];
	fma.rn.f64 	%fd895, %fd136, %fd28, %fd894;
	ld.global.nc.f64 	%fd137, [%rd1+624];
	fma.rn.f64 	%fd896, %fd137, %fd29, %fd895;
	ld.global.nc.f64 	%fd138, [%rd1+632];
	fma.rn.f64 	%fd139, %fd138, %fd30, %fd896;
	mov.f64 	%fd1413, 0d0000000000000000;
	@%p11 bra 	$L__BB270_22;
	ld.global.nc.f64 	%fd1413, [%rd2+56];
$L__BB270_22:
	ld.param.u64 	%rd42, [_Z40massMatrixMultiplyMonolithicGlobalKernelILi10ELi14ELi1EEviPKdS1_S1_S1_Pd_param_2];
	ld.param.u32 	%r83, [_Z40massMatrixMultiplyMonolithicGlobalKernelILi10ELi14ELi1EEviPKdS1_S1_S1_Pd_param_0];
	setp.ge.s32 	%p12, %r3, %r83;
	mul.f64 	%fd1422, %fd139, %fd1413;
	cvta.to.global.u64 	%rd12, %rd42;
	ld.global.nc.f64 	%fd143, [%rd12+640];
	fma.rn.f64 	%fd898, %fd143, %fd21, 0d0000000000000000;
	ld.global.nc.f64 	%fd144, [%rd12+648];
	fma.rn.f64 	%fd899, %fd144, %fd22, %fd898;
	ld.global.nc.f64 	%fd145, [%rd12+656];
	fma.rn.f64 	%fd900, %fd145, %fd23, %fd899;
	ld.global.nc.f64 	%fd146, [%rd12+664];
	fma.rn.f64 	%fd901, %fd146, %fd24, %fd900;
	ld.global.nc.f64 	%fd147, [%rd12+672];
	fma.rn.f64 	%fd902, %fd147, %fd25, %fd901;
	ld.global.nc.f64 	%fd148, [%rd12+680];
	fma.rn.f64 	%fd903, %fd148, %fd26, %fd902;
	ld.global.nc.f64 	%fd149, [%rd12+688];
	fma.rn.f64 	%fd904, %fd149, %fd27, %fd903;
	ld.global.nc.f64 	%fd150, [%rd12+696];
	fma.rn.f64 	%fd905, %fd150, %fd28, %fd904;
	ld.global.nc.f64 	%fd151, [%rd12+704];
	fma.rn.f64 	%fd906, %fd151, %fd29, %fd905;
	ld.global.nc.f64 	%fd152, [%rd12+712];
	fma.rn.f64 	%fd153, %fd152, %fd30, %fd906;
	mov.f64 	%fd1414, 0d0000000000000000;
	@%p12 bra 	$L__BB270_24;
	ld.global.nc.f64 	%fd1414, [%rd2+64];
$L__BB270_24:
	ld.param.u64 	%rd43, [_Z40massMatrixMultiplyMonolithicGlobalKernelILi10ELi14ELi1EEviPKdS1_S1_S1_Pd_param_2];
	ld.param.u32 	%r84, [_Z40massMatrixMultiplyMonolithicGlobalKernelILi10ELi14ELi1EEviPKdS1_S1_S1_Pd_param_0];
	setp.ge.s32 	%p13, %r3, %r84;
	mul.f64 	%fd1421, %fd153, %fd1414;
	cvta.to.global.u64 	%rd13, %rd43;
	ld.global.nc.f64 	%fd157, [%rd13+720];
	fma.rn.f64 	%fd908, %fd157, %fd21, 0d0000000000000000;
	ld.global.nc.f64 	%fd158, [%rd13+728];
	fma.rn.f64 	%fd909, %fd158, %fd22, %fd908;
	ld.global.nc.f64 	%fd159, [%rd13+736];
	fma.rn.f64 	%fd910, %fd159, %fd23, %fd909;
	ld.global.nc.f64 	%fd160, [%rd13+744];
	fma.rn.f64 	%fd911, %fd160, %fd24, %fd910;
	ld.global.nc.f64 	%fd161, [%rd13+752];
	fma.rn.f64 	%fd912, %fd161, %fd25, %fd911;
	ld.global.nc.f64 	%fd162, [%rd13+760];
	fma.rn.f64 	%fd913, %fd162, %fd26, %fd912;
	ld.global.nc.f64 	%fd163, [%rd13+768];
	fma.rn.f64 	%fd914, %fd163, %fd27, %fd913;
	ld.global.nc.f64 	%fd164, [%rd13+776];
	fma.rn.f64 	%fd915, %fd164, %fd28, %fd914;
	ld.global.nc.f64 	%fd165, [%rd13+784];
	fma.rn.f64 	%fd916, %fd165, %fd29, %fd915;
	ld.global.nc.f64 	%fd166, [%rd13+792];
	fma.rn.f64 	%fd167, %fd166, %fd30, %fd916;
	mov.f64 	%fd1415, 0d0000000000000000;
	@%p13 bra 	$L__BB270_26;
	ld.param.u64 	%rd37, [_Z40massMatrixMultiplyMonolithicGlobalKernelILi10ELi14ELi1EEviPKdS1_S1_S1_Pd_param_1];
	cvta.to.global.u64 	%rd14, %rd37;
	add.s64 	%rd16, %rd14, %rd11;
	ld.global.nc.f64 	%fd1415, [%rd16+72];
$L__BB270_26:
	ld.param.u64 	%rd44, [_Z40massMatrixMultiplyMonolithicGlobalKernelILi10ELi14ELi1EEviPKdS1_S1_S1_Pd_param_2];
	ld.param.u32 	%r85, [_Z40massMatrixMultiplyMonolithicGlobalKernelILi10ELi14ELi1EEviPKdS1_S1_S1_Pd_param_0];
	mov.u32 	%r34, %ctaid.x;
	mov.u32 	%r35, %tid.y;
	add.s32 	%r36, %r34, %r35;
	setp.ge.s32 	%p14, %r36, %r85;
	mul.f64 	%fd1420, %fd167, %fd1415;
	cvta.to.global.u64 	%rd17, %rd44;
	ld.global.nc.f64 	%fd171, [%rd17+800];
	fma.rn.f64 	%fd918, %fd171, %fd21, 0d0000000000000000;
	ld.global.nc.f64 	%fd172, [%rd17+808];
	fma.rn.f64 	%fd919, %fd172, %fd22, %fd918;
	ld.global.nc.f64 	%fd173, [%rd17+816];
	fma.rn.f64 	%fd920, %fd173, %fd23, %fd919;
	ld.global.nc.f64 	%fd174, [%rd17+824];
	fma.rn.f64 	%fd921, %fd174, %fd24, %fd920;
	ld.global.nc.f64 	%fd175, [%rd17+832];
	fma.rn.f64 	%fd922, %fd175, %fd25, %fd921;
	ld.global.nc.f64 	%fd176, [%rd17+840];
	fma.rn.f64 	%fd923, %fd176, %fd26, %fd922;
	ld.global.nc.f64 	%fd177, [%rd17+848];
	fma.rn.f64 	%fd924, %fd177, %fd27, %fd923;
	ld.global.nc.f64 	%fd178, [%rd17+856];
	fma.rn.f64 	%fd925, %fd178, %fd28, %fd924;
	ld.global.nc.f64 	%fd179, [%rd17+864];
	fma.rn.f64 	%fd926, %fd179, %fd29, %fd925;
	ld.global.nc.f64 	%fd180, [%rd17+872];
	fma.rn.f64 	%fd181, %fd180, %fd30, %fd926;
	mov.f64 	%fd1416, 0d0000000000000000;
	@%p14 bra 	$L__BB270_28;
	ld.param.u64 	%rd38, [_Z40massMatrixMultiplyMonolithicGlobalKernelILi10ELi14ELi1EEviPKdS1_S1_S1_Pd_param_1];
	cvta.to.global.u64 	%rd18, %rd38;
	mov.u32 	%r37, %tid.x;
	mov.u32 	%r38, %ctaid.x;
	mov.u32 	%r39, %tid.y;
	add.s32 	%r40, %r38, %r39;
	mul.lo.s32 	%r41, %r40, 2744;
	mad.lo.s32 	%r42, %r37, 14, %r41;
	mul.wide.s32 	%rd19, %r42, 8;
	add.s64 	%rd20, %rd18, %rd19;
	ld.global.nc.f64 	%fd1416, [%rd20+80];
$L__BB270_28:
	ld.param.u64 	%rd45, [_Z40massMatrixMultiplyMonolithicGlobalKernelILi10ELi14ELi1EEviPKdS1_S1_S1_Pd_param_2];
	ld.param.u32 	%r86, [_Z40massMatrixMultiplyMonolithicGlobalKernelILi10ELi14ELi1EEviPKdS1_S1_S1_Pd_param_0];
	mov.u32 	%r43, %ctaid.x;
	mov.u32 	%r44, %tid.y;
	add.s32 	%r45, %r43, %r44;
	setp.ge.s32 	%p15, %r45, %r86;
	mul.f64 	%fd184, %fd181, %fd1416;
	cvta.to.global.u64 	%rd21, %rd45;
	ld.global.nc.f64 	%fd185, [%rd21+880];
	fma.rn.f64 	%fd928, %fd185, %fd21, 0d0000000000000000;
	ld.global.nc.f64 	%fd186, [%rd21+888];
	fma.rn.f64 	%fd929, %fd186, %fd22, %fd928;
	ld.global.nc.f64 	%fd187, [%rd21+896];
	fma.rn.f64 	%fd930, %fd187, %fd23, %fd929;
	ld.global.nc.f64 	%fd188, [%rd21+904];
	fma.rn.f64 	%fd931, %fd188, %fd24, %fd930;
	ld.global.nc.f64 	%fd189, [%rd21+912];
	fma.rn.f64 	%fd932, %fd189, %fd25, %fd931;
	ld.global.nc.f64 	%fd190, [%rd21+920];
	fma.rn.f64 	%fd933, %fd190, %fd26, %fd932;
	ld.global.nc.f64 	%fd191, [%rd21+928];
	fma.rn.f64 	%fd934, %fd191, %fd27, %fd933;
	ld.global.nc.f64 	%fd192, [%rd21+936];
	fma.rn.f64 	%fd935, %fd192, %fd28, %fd934;
	ld.global.nc.f64 	%fd193, [%rd21+944];
	fma.rn.f64 	%fd936, %fd193, %fd29, %fd935;
	ld.global.nc.f64 	%fd194, [%rd21+952];
	fma.rn.f64 	%fd195, %fd194, %fd30, %fd936;
	mov.f64 	%fd1417, 0d0000000000000000;
	@%p15 bra 	$L__BB270_30;
	ld.param.u64 	%rd39, [_Z40massMatrixMultiplyMonolithicGlobalKernelILi10ELi14ELi1EEviPKdS1_S1_S1_Pd_param_1];
	cvta.to.global.u64 	%rd22, %rd39;
	mov.u32 	%r46, %tid.x;
	mov.u32 	%r47, %ctaid.x;
	mov.u32 	%r48, %tid.y;
	add.s32 	%r49, %r47, %r48;
	mul.lo.s32 	%r50, %r49, 2744;
	mad.lo.s32 	%r51, %r46, 14, %r50;
	mul.wide.s32 	%rd23, %r51, 8;
	add.s64 	%rd24, %rd22, %rd23;
	ld.global.nc.f64 	%fd1417, [%rd24+88];
$L__BB270_30:
	ld.param.u64 	%rd46, [_Z40massMatrixMultiplyMonolithicGlobalKernelILi10ELi14ELi1EEviPKdS1_S1_S1_Pd_param_2];
	ld.param.u32 	%r87, [_Z40massMatrixMultiplyMonolithicGlobalKernelILi10ELi14ELi1EEviPKdS1_S1_S1_Pd_param_0];
	mov.u32 	%r52, %ctaid.x;
	mov.u32 	%r53, %tid.y;
	add.s32 	%r54, %r52, %r53;
	setp.ge.s32 	%p16, %r54, %r87;
	mul.f64 	%fd198, %fd195, %fd1417;
	cvta.to.global.u64 	%rd25, %rd46;
	ld.global.nc.f64 	%fd199, [%rd25+960];
	fma.rn.f64 	%fd938, %fd199, %fd21, 0d0000000000000000;
	ld.global.nc.f64 	%fd200, [%rd25+968];
	fma.rn.f64 	%fd939, %fd200, %fd22, %fd938;
	ld.global.nc.f64 	%fd201, [%rd25+976];
	fma.rn.f64 	%fd940, %fd201, %fd23, %fd939;
	ld.global.nc.f64 	%fd202, [%rd25+984];
	fma.rn.f64 	%fd941, %fd202, %fd24, %fd940;
	ld.global.nc.f64 	%fd203, [%rd25+992];
	fma.rn.f64 	%fd942, %fd203, %fd25, %fd941;
	ld.global.nc.f64 	%fd204, [%rd25+1000];
	fma.rn.f64 	%fd943, %fd204, %fd26, %fd942;
	ld.global.nc.f64 	%fd205, [%rd25+1008];
	fma.rn.f64 	%fd944, %fd205, %fd27, %fd943;
	ld.global.nc.f64 	%fd206, [%rd25+1016];
	fma.rn.f64 	%fd945, %fd206, %fd28, %fd944;
	ld.global.nc.f64 	%fd207, [%rd25+1024];
	fma.rn.f64 	%fd946, %fd207, %fd29, %fd945;
	ld.global.nc.f64 	%fd208, [%rd25+1032];
	fma.rn.f64 	%fd209, %fd208, %fd30, %fd946;
	mov.f64 	%fd1418, 0d0000000000000000;
	@%p16 bra 	$L__BB270_32;
	ld.param.u64 	%rd40, [_Z40massMatrixMultiplyMonolithicGlobalKernelILi10ELi14ELi1EEviPKdS1_S1_S1_Pd_param_1];
	cvta.to.global.u64 	%rd26, %rd40;
	mov.u32 	%r55, %tid.x;
	mov.u32 	%r56, %ctaid.x;
	mov.u32 	%r57, %tid.y;
	add.s32 	%r58, %r56, %r57;
	mul.lo.s32 	%r59, %r58, 2744;
	mad.lo.s32 	%r60, %r55, 14, %r59;
	mul.wide.s32 	%rd27, %r60, 8;
	add.s64 	%rd28, %rd26, %rd27;
	ld.global.nc.f64 	%fd1418, [%rd28+96];
$L__BB270_32:
	ld.param.u64 	%rd47, [_Z40massMatrixMultiplyMonolithicGlobalKernelILi10ELi14ELi1EEviPKdS1_S1_S1_Pd_param_2];
	ld.param.u32 	%r88, [_Z40massMatrixMultiplyMonolithicGlobalKernelILi10ELi14ELi1EEviPKdS1_S1_S1_Pd_param_0];
	mov.u32 	%r61, %ctaid.x;
	mov.u32 	%r62, %tid.y;
	add.s32 	%r63, %r61, %r62;
	setp.ge.s32 	%p17, %r63, %r88;
	mul.f64 	%fd212, %fd209, %fd1418;
	cvta.to.global.u64 	%rd29, %rd47;
	ld.global.nc.f64 	%fd213, [%rd29+1040];
	fma.rn.f64 	%fd948, %fd213, %fd21, 0d0000000000000000;
	ld.global.nc.f64 	%fd214, [%rd29+1048];
	fma.rn.f64 	%fd949, %fd214, %fd22, %fd948;
	ld.global.nc.f64 	%fd215, [%rd29+1056];
	fma.rn.f64 	%fd950, %fd215, %fd23, %fd949;
	ld.global.nc.f64 	%fd216, [%rd29+1064];
	fma.rn.f64 	%fd951, %fd216, %fd24, %fd950;
	ld.global.nc.f64 	%fd217, [%rd29+1072];
	fma.rn.f64 	%fd952, %fd217, %fd25, %fd951;
	ld.global.nc.f64 	%fd218, [%rd29+1080];
	fma.rn.f64 	%fd953, %fd218, %fd26, %fd952;
	ld.global.nc.f64 	%fd219, [%rd29+1088];
	fma.rn.f64 	%fd954, %fd219, %fd27, %fd953;
	ld.global.nc.f64 	%fd220, [%rd29+1096];
	fma.rn.f64 	%fd955, %fd220, %fd28, %fd954;
	ld.global.nc.f64 	%fd221, [%rd29+1104];
	fma.rn.f64 	%fd956, %fd221, %fd29, %fd955;
	ld.global.nc.f64 	%fd222, [%rd29+1112];
	fma.rn.f64 	%fd223, %fd222, %fd30, %fd956;
	mov.f64 	%fd1419, 0d0000000000000000;
	@%p17 bra 	$L__BB270_34;
	ld.param.u64 	%rd41, [_Z40massMatrixMultiplyMonolithicGlobalKernelILi10ELi14ELi1EEviPKdS1_S1_S1_Pd_param_1];
	cvta.to.global.u64 	%rd30, %rd41;
	mov.u32 	%r64, %tid.x;
	mov.u32 	%r65, %ctaid.x;
	mov.u32 	%r66, %tid.y;
	add.s32 	%r67, %r65, %r66;
	mul.lo.s32 	%r68, %r67, 2744;
	mad.lo.s32 	%r69, %r64, 14, %r68;
	mul.wide.s32 	%rd31, %r69, 8;
	add.s64 	%rd32, %rd30, %rd31;
	ld.global.nc.f64 	%fd1419, [%rd32+104];
$L__BB270_34:
	mov.u32 	%r70, %tid.x;
	setp.gt.u32 	%p18, %r70, 139;
	mul.f64 	%fd957, %fd223, %fd1419;
	fma.rn.f64 	%fd958, %fd31, %fd1429, 0d0000000000000000;
	fma.rn.f64 	%fd959, %fd45, %fd1428, %fd958;
	fma.rn.f64 	%fd960, %fd59, %fd1427, %fd959;
	fma.rn.f64 	%fd961, %fd73, %fd1426, %fd960;
	fma.rn.f64 	%fd962, %fd87, %fd1425, %fd961;
	fma.rn.f64 	%fd963, %fd101, %fd1424, %fd962;
	fma.rn.f64 	%fd964, %fd115, %fd1423, %fd963;
	fma.rn.f64 	%fd965, %fd129, %fd1422, %fd964;
	fma.rn.f64 	%fd966, %fd143, %fd1421, %fd965;
	fma.rn.f64 	%fd967, %fd157, %fd1420, %fd966;
	fma.rn.f64 	%fd968, %fd171, %fd184, %fd967;
	fma.rn.f64 	%fd969, %fd185, %fd198, %fd968;
	fma.rn.f64 	%fd970, %fd199, %fd212, %fd969;
	fma.rn.f64 	%fd971, %fd213, %fd957, %fd970;
	st.shared.f64 	[%r9], %fd971;
	fma.rn.f64 	%fd972, %fd32, %fd1429, 0d0000000000000000;
	fma.rn.f64 	%fd973, %fd46, %fd1428, %fd972;
	fma.rn.f64 	%fd974, %fd60, %fd1427, %fd973;
	fma.rn.f64 	%fd975, %fd74, %fd1426, %fd974;
	fma.rn.f64 	%fd976, %fd88, %fd1425, %fd975;
	fma.rn.f64 	%fd977, %fd102, %fd1424, %fd976;
	fma.rn.f64 	%fd978, %fd116, %fd1423, %fd977;
	fma.rn.f64 	%fd979, %fd130, %fd1422, %fd978;
	fma.rn.f64 	%fd980, %fd144, %fd1421, %fd979;
	fma.rn.f64 	%fd981, %fd158, %fd1420, %fd980;
	fma.rn.f64 	%fd982, %fd172, %fd184, %fd981;
	fma.rn.f64 	%fd983, %fd186, %fd198, %fd982;
	fma.rn.f64 	%fd984, %fd200, %fd212, %fd983;
	fma.rn.f64 	%fd985, %fd214, %fd957, %fd984;
	st.shared.f64 	[%r9+8], %fd985;
	fma.rn.f64 	%fd986, %fd33, %fd1429, 0d0000000000000000;
	fma.rn.f64 	%fd987, %fd47, %fd1428, %fd986;
	fma.rn.f64 	%fd988, %fd61, %fd1427, %fd987;
	fma.rn.f64 	%fd989, %fd75, %fd1426, %fd988;
	fma.rn.f64 	%fd990, %fd89, %fd1425, %fd989;
	fma.rn.f64 	%fd991, %fd103, %fd1424, %fd990;
	fma.rn.f64 	%fd992, %fd117, %fd1423, %fd991;
	fma.rn.f64 	%fd993, %fd131, %fd1422, %fd992;
	fma.rn.f64 	%fd994, %fd145, %fd1421, %fd993;
	fma.rn.f64 	%fd995, %fd159, %fd1420, %fd994;
	fma.rn.f64 	%fd996, %fd173, %fd184, %fd995;
	fma.rn.f64 	%fd997, %fd187, %fd198, %fd996;
	fma.rn.f64 	%fd998, %fd201, %fd212, %fd997;
	fma.rn.f64 	%fd999, %fd215, %fd957, %fd998;
	st.shared.f64 	[%r9+16], %fd999;
	fma.rn.f64 	%fd1000, %fd34, %fd1429, 0d0000000000000000;
	fma.rn.f64 	%fd1001, %fd48, %fd1428, %fd1000;
	fma.rn.f64 	%fd1002, %fd62, %fd1427, %fd1001;
	fma.rn.f64 	%fd1003, %fd76, %fd1426, %fd1002;
	fma.rn.f64 	%fd1004, %fd90, %fd1425, %fd1003;
	fma.rn.f64 	%fd1005, %fd104, %fd1424, %fd1004;
	fma.rn.f64 	%fd1006, %fd118, %fd1423, %fd1005;
	fma.rn.f64 	%fd1007, %fd132, %fd1422, %fd1006;
	fma.rn.f64 	%fd1008, %fd146, %fd1421, %fd1007;
	fma.rn.f64 	%fd1009, %fd160, %fd1420, %fd1008;
	fma.rn.f64 	%fd1010, %fd174, %fd184, %fd1009;
	fma.rn.f64 	%fd1011, %fd188, %fd198, %fd1010;
	fma.rn.f64 	%fd1012, %fd202, %fd212, %fd1011;
	fma.rn.f64 	%fd1013, %fd216, %fd957, %fd1012;
	st.shared.f64 	[%r9+24], %fd1013;
	fma.rn.f64 	%fd1014, %fd35, %fd1429, 0d0000000000000000;
	fma.rn.f64 	%fd1015, %fd49, %fd1428, %fd1014;
	fma.rn.f64 	%fd1016, %fd63, %fd1427, %fd1015;
	fma.rn.f64 	%fd1017, %fd77, %fd1426, %fd1016;
	fma.rn.f64 	%fd1018, %fd91, %fd1425, %fd1017;
	fma.rn.f64 	%fd1019, %fd105, %fd1424, %fd1018;
	fma.rn.f64 	%fd1020, %fd119, %fd1423, %fd1019;
	fma.rn.f64 	%fd1021, %fd133, %fd1422, %fd1020;
	fma.rn.f64 	%fd1022, %fd147, %fd1421, %fd1021;
	fma.rn.f64 	%fd1023, %fd161, %fd1420, %fd1022;
	fma.rn.f64 	%fd1024, %fd175, %fd184, %fd1023;
	fma.rn.f64 	%fd1025, %fd189, %fd198, %fd1024;
	fma.rn.f64 	%fd1026, %fd203, %fd212, %fd1025;
	fma.rn.f64 	%fd1027, %fd217, %fd957, %fd1026;
	st.shared.f64 	[%r9+32], %fd1027;
	fma.rn.f64 	%fd1028, %fd36, %fd1429, 0d0000000000000000;
	fma.rn.f64 	%fd1029, %fd50, %fd1428, %fd1028;
	fma.rn.f64 	%fd1030, %fd64, %fd1427, %fd1029;
	fma.rn.f64 	%fd1031, %fd78, %fd1426, %fd1030;
	fma.rn.f64 	%fd1032, %fd92, %fd1425, %fd1031;
	fma.rn.f64 	%fd1033, %fd106, %fd1424, %fd1032;
	fma.rn.f64 	%fd1034, %fd120, %fd1423, %fd1033;
	fma.rn.f64 	%fd1035, %fd134, %fd1422, %fd1034;
	fma.rn.f64 	%fd1036, %fd148, %fd1421, %fd1035;
	fma.rn.f64 	%fd1037, %fd162, %fd1420, %fd1036;
	fma.rn.f64 	%fd1038, %fd176, %fd184, %fd1037;
	fma.rn.f64 	%fd1039, %fd190, %fd198, %fd1038;
	fma.rn.f64 	%fd1040, %fd204, %fd212, %fd1039;
	fma.rn.f64 	%fd1041, %fd218, %fd957, %fd1040;
	st.shared.f64 	[%r9+40], %fd1041;
	fma.rn.f64 	%fd1042, %fd37, %fd1429, 0d0000000000000000;
	fma.rn.f64 	%fd1043, %fd51, %fd1428, %fd1042;
	fma.rn.f64 	%fd1044, %fd65, %fd1427, %fd1043;
	fma.rn.f64 	%fd1045, %fd79, %fd1426, %fd1044;
	fma.rn.f64 	%fd1046, %fd93, %fd1425, %fd1045;
	fma.rn.f64 	%fd1047, %fd107, %fd1424, %fd1046;
	fma.rn.f64 	%fd1048, %fd121, %fd1423, %fd1047;
	fma.rn.f64 	%fd1049, %fd135, %fd1422, %fd1048;
	fma.rn.f64 	%fd1050, %fd149, %fd1421, %fd1049;
	fma.rn.f64 	%fd1051, %fd163, %fd1420, %fd1050;
	fma.rn.f64 	%fd1052, %fd177, %fd184, %fd1051;
	fma.rn.f64 	%fd1053, %fd191, %fd198, %fd1052;
	fma.rn.f64 	%fd1054, %fd205, %fd212, %fd1053;
	fma.rn.f64 	%fd1055, %fd219, %fd957, %fd1054;
	st.shared.f64 	[%r9+48], %fd1055;
	fma.rn.f64 	%fd1056, %fd38, %fd1429, 0d0000000000000000;
	fma.rn.f64 	%fd1057, %fd52, %fd1428, %fd1056;
	fma.rn.f64 	%fd1058, %fd66, %fd1427, %fd1057;
	fma.rn.f64 	%fd1059, %fd80, %fd1426, %fd1058;
	fma.rn.f64 	%fd1060, %fd94, %fd1425, %fd1059;
	fma.rn.f64 	%fd1061, %fd108, %fd1424, %fd1060;
	fma.rn.f64 	%fd1062, %fd122, %fd1423, %fd1061;
	fma.rn.f64 	%fd1063, %fd136, %fd1422, %fd1062;
	fma.rn.f64 	%fd1064, %fd150, %fd1421, %fd1063;
	fma.rn.f64 	%fd1065, %fd164, %fd1420, %fd1064;
	fma.rn.f64 	%fd1066, %fd178, %fd184, %fd1065;
	fma.rn.f64 	%fd1067, %fd192, %fd198, %fd1066;
	fma.rn.f64 	%fd1068, %fd206, %fd212, %fd1067;
	fma.rn.f64 	%fd1069, %fd220, %fd957, %fd1068;
	st.shared.f64 	[%r9+56], %fd1069;
	fma.rn.f64 	%fd1070, %fd39, %fd1429, 0d0000000000000000;
	fma.rn.f64 	%fd1071, %fd53, %fd1428, %fd1070;
	fma.rn.f64 	%fd1072, %fd67, %fd1427, %fd1071;
	fma.rn.f64 	%fd1073, %fd81, %fd1426, %fd1072;
	fma.rn.f64 	%fd1074, %fd95, %fd1425, %fd1073;
	fma.rn.f64 	%fd1075, %fd109, %fd1424, %fd1074;
	fma.rn.f64 	%fd1076, %fd123, %fd1423, %fd1075;
	fma.rn.f64 	%fd1077, %fd137, %fd1422, %fd1076;
	fma.rn.f64 	%fd1078, %fd151, %fd1421, %fd1077;
	fma.rn.f64 	%fd1079, %fd165, %fd1420, %fd1078;
	fma.rn.f64 	%fd1080, %fd179, %fd184, %fd1079;
	fma.rn.f64 	%fd1081, %fd193, %fd198, %fd1080;
	fma.rn.f64 	%fd1082, %fd207, %fd212, %fd1081;
	fma.rn.f64 	%fd1083, %fd221, %fd957, %fd1082;
	st.shared.f64 	[%r9+64], %fd1083;
	fma.rn.f64 	%fd1084, %fd40, %fd1429, 0d0000000000000000;
	fma.rn.f64 	%fd1085, %fd54, %fd1428, %fd1084;
	fma.rn.f64 	%fd1086, %fd68, %fd1427, %fd1085;
	fma.rn.f64 	%fd1087, %fd82, %fd1426, %fd1086;
	fma.rn.f64 	%fd1088, %fd96, %fd1425, %fd1087;
	fma.rn.f64 	%fd1089, %fd110, %fd1424, %fd1088;
	fma.rn.f64 	%fd1090, %fd124, %fd1423, %fd1089;
	fma.rn.f64 	%fd1091, %fd138, %fd1422, %fd1090;
	fma.rn.f64 	%fd1092, %fd152, %fd1421, %fd1091;
	fma.rn.f64 	%fd1093, %fd166, %fd1420, %fd1092;
	fma.rn.f64 	%fd1094, %fd180, %fd184, %fd1093;
	fma.rn.f64 	%fd1095, %fd194, %fd198, %fd1094;
	fma.rn.f64 	%fd1096, %fd208, %fd212, %fd1095;
	fma.rn.f64 	%fd1097, %fd222, %fd957, %fd1096;
	st.shared.f64 	[%r9+72], %fd1097;
	bar.sync 	0;
	@%p18 bra 	$L__BB270_36;
	ld.shared.f64 	%fd1098, [%r8];
	ld.shared.f64 	%fd1099, [%r8+112];
	ld.shared.f64 	%fd1100, [%r8+224];
	ld.shared.f64 	%fd1101, [%r8+336];
	ld.shared.f64 	%fd1102, [%r8+448];
	ld.shared.f64 	%fd1103, [%r8+560];
	ld.shared.f64 	%fd1104, [%r8+672];
	ld.shared.f64 	%fd1105, [%r8+784];
	ld.shared.f64 	%fd1106, [%r8+896];
	ld.shared.f64 	%fd1107, [%r8+1008];
	ld.shared.f64 	%fd1108, [%r8+1120];
	ld.shared.f64 	%fd1109, [%r8+1232];
	ld.shared.f64 	%fd1110, [%r8+1344];
	ld.shared.f64 	%fd1111, [%r8+1456];
	fma.rn.f64 	%fd1112, %fd31, %fd1098, 0d0000000000000000;
	fma.rn.f64 	%fd1113, %fd45, %fd1099, %fd1112;
	fma.rn.f64 	%fd1114, %fd59, %fd1100, %fd1113;
	fma.rn.f64 	%fd1115, %fd73, %fd1101, %fd1114;
	fma.rn.f64 	%fd1116, %fd87, %fd1102, %fd1115;
	fma.rn.f64 	%fd1117, %fd101, %fd1103, %fd1116;
	fma.rn.f64 	%fd1118, %fd115, %fd1104, %fd1117;
	fma.rn.f64 	%fd1119, %fd129, %fd1105, %fd1118;
	fma.rn.f64 	%fd1120, %fd143, %fd1106, %fd1119;
	fma.rn.f64 	%fd1121, %fd157, %fd1107, %fd1120;
	fma.rn.f64 	%fd1122, %fd171, %fd1108, %fd1121;
	fma.rn.f64 	%fd1123, %fd185, %fd1109, %fd1122;
	fma.rn.f64 	%fd1124, %fd199, %fd1110, %fd1123;
	fma.rn.f64 	%fd1125, %fd213, %fd1111, %fd1124;
	st.shared.f64 	[%r8], %fd1125;
	fma.rn.f64 	%fd1126, %fd32, %fd1098, 0d0000000000000000;
	fma.rn.f64 	%fd1127, %fd46, %fd1099, %fd1126;
	fma.rn.f64 	%fd1128, %fd60, %fd1100, %fd1127;
	fma.rn.f64 	%fd1129, %fd74, %fd1101, %fd1128;
	fma.rn.f64 	%fd1130, %fd88, %fd1102, %fd1129;
	fma.rn.f64 	%fd1131, %fd102, %fd1103, %fd1130;
	fma.rn.f64 	%fd1132, %fd116, %fd1104, %fd1131;
	fma.rn.f64 	%fd1133, %fd130, %fd1105, %fd1132;
	fma.rn.f64 	%fd1134, %fd144, %fd1106, %fd1133;
	fma.rn.f64 	%fd1135, %fd158, %fd1107, %fd1134;
	fma.rn.f64 	%fd1136, %fd172, %fd1108, %fd1135;
	fma.rn.f64 	%fd1137, %fd186, %fd1109, %fd1136;
	fma.rn.f64 	%fd1138, %fd200, %fd1110, %fd1137;
	fma.rn.f64 	%fd1139, %fd214, %fd1111, %fd1138;
	st.shared.f64 	[%r8+112], %fd1139;
	fma.rn.f64 	%fd1140, %fd33, %fd1098, 0d0000000000000000;
	fma.rn.f64 	%fd1141, %fd47, %fd1099, %fd1140;
	fma.rn.f64 	%fd1142, %fd61, %fd1100, %fd1141;
	fma.rn.f64 	%fd1143, %fd75, %fd1101, %fd1142;
	fma.rn.f64 	%fd1144, %fd89, %fd1102, %fd1143;
	fma.rn.f64 	%fd1145, %fd103, %fd1103, %fd1144;
	fma.rn.f64 	%fd1146, %fd117, %fd1104, %fd1145;
	fma.rn.f64 	%fd1147, %fd131, %fd1105, %fd1146;
	fma.rn.f64 	%fd1148, %fd145, %fd1106, %fd1147;
	fma.rn.f64 	%fd1149, %fd159, %fd1107, %fd1148;
	fma.rn.f64 	%fd1150, %fd173, %fd1108, %fd1149;
	fma.rn.f64 	%fd1151, %fd187, %fd1109, %fd1150;
	fma.rn.f64 	%fd1152, %fd201, %fd1110, %fd1151;
	fma.rn.f64 	%fd1153, %fd215, %fd1111, %fd1152;
	st.shared.f64 	[%r8+224], %fd1153;
	fma.rn.f64 	%fd1154, %fd34, %fd1098, 0d0000000000000000;
	fma.rn.f64 	%fd1155, %fd48, %fd1099, %fd1154;
	fma.rn.f64 	%fd1156, %fd62, %fd1100, %fd1155;
	fma.rn.f64 	%fd1157, %fd76, %fd1101, %fd1156;
	fma.rn.f64 	%fd1158, %fd90, %fd1102, %fd1157;
	fma.rn.f64 	%fd1159, %fd104, %fd1103, %fd1158;
	fma.rn.f64 	%fd1160, %fd118, %fd1104, %fd1159;
	fma.rn.f64 	%fd1161, %fd132, %fd1105, %fd1160;
	fma.rn.f64 	%fd1162, %fd146, %fd1106, %fd1161;
	fma.rn.f64 	%fd1163, %fd160, %fd1107, %fd1162;
	fma.rn.f64 	%fd1164, %fd174, %fd1108, %fd1163;
	fma.rn.f64 	%fd1165, %fd188, %fd1109, %fd1164;
	fma.rn.f64 	%fd1166, %fd202, %fd1110, %fd1165;
	fma.rn.f64 	%fd1167, %fd216, %fd1111, %fd1166;
	st.shared.f64 	[%r8+336], %fd1167;
	fma.rn.f64 	%fd1168, %fd35, %fd1098, 0d0000000000000000;
	fma.rn.f64 	%fd1169, %fd49, %fd1099, %fd1168;
	fma.rn.f64 	%fd1170, %fd63, %fd1100, %fd1169;
	fma.rn.f64 	%fd1171, %fd77, %fd1101, %fd1170;
	fma.rn.f64 	%fd1172, %fd91, %fd1102, %fd1171;
	fma.rn.f64 	%fd1173, %fd105, %fd1103, %fd1172;
	fma.rn.f64 	%fd1174, %fd119, %fd1104, %fd1173;
	fma.rn.f64 	%fd1175, %fd133, %fd1105, %fd1174;
	fma.rn.f64 	%fd1176, %fd147, %fd1106, %fd1175;
	fma.rn.f64 	%fd1177, %fd161, %fd1107, %fd1176;
	fma.rn.f64 	%fd1178, %fd175, %fd1108, %fd1177;
	fma.rn.f64 	%fd1179, %fd189, %fd1109, %fd1178;
	fma.rn.f64 	%fd1180, %fd203, %fd1110, %fd1179;
	fma.rn.f64 	%fd1181, %fd217, %fd1111, %fd1180;
	st.shared.f64 	[%r8+448], %fd1181;
	fma.rn.f64 	%fd1182, %fd36, %fd1098, 0d0000000000000000;
	fma.rn.f64 	%fd1183, %fd50, %fd1099, %fd1182;
	fma.rn.f64 	%fd1184, %fd64, %fd1100, %fd1183;
	fma.rn.f64 	%fd1185, %fd78, %fd1101, %fd1184;
	fma.rn.f64 	%fd1186, %fd92, %fd1102, %fd1185;
	fma.rn.f64 	%fd1187, %fd106, %fd1103, %fd1186;
	fma.rn.f64 	%fd1188, %fd120, %fd1104, %fd1187;
	fma.rn.f64 	%fd1189, %fd134, %fd1105, %fd1188;
	fma.rn.f64 	%fd1190, %fd148, %fd1106, %fd1189;
	fma.rn.f64 	%fd1191, %fd162, %fd1107, %fd1190;
	fma.rn.f64 	%fd1192, %fd176, %fd1108, %fd1191;
	fma.rn.f64 	%fd1193, %fd190, %fd1109, %fd1192;
	fma.rn.f64 	%fd1194, %fd204, %fd1110, %fd1193;
	fma.rn.f64 	%fd1195, %fd218, %fd1111, %fd1194;
	st.shared.f64 	[%r8+560], %fd1195;
	fma.rn.f64 	%fd1196, %fd37, %fd1098, 0d0000000000000000;
	fma.rn.f64 	%fd1197, %fd51, %fd1099, %fd1196;
	fma.rn.f64 	%fd1198, %fd65, %fd1100, %fd1197;
	fma.rn.f64 	%fd1199, %fd79, %fd1101, %fd1198;
	fma.rn.f64 	%fd1200, %fd93, %fd1102, %fd1199;
	fma.rn.f64 	%fd1201, %fd107, %fd1103, %fd1200;
	fma.rn.f64 	%fd1202, %fd121, %fd1104, %fd1201;
	fma.rn.f64 	%fd1203, %fd135, %fd1105, %fd1202;
	fma.rn.f64 	%fd1204, %fd149, %fd1106, %fd1203;
	fma.rn.f64 	%fd1205, %fd163, %fd1107, %fd1204;
	fma.rn.f64 	%fd1206, %fd177, %fd1108, %fd1205;
	fma.rn.f64 	%fd1207, %fd191, %fd1109, %fd1206;
	fma.rn.f64 	%fd1208, %fd205, %fd1110, %fd1207;
	fma.rn.f64 	%fd1209, %fd219, %fd1111, %fd1208;
	st.shared.f64 	[%r8+672], %fd1209;
	fma.rn.f64 	%fd1210, %fd38, %fd1098, 0d0000000000000000;
	fma.rn.f64 	%fd1211, %fd52, %fd1099, %fd1210;
	fma.rn.f64 	%fd1212, %fd66, %fd1100, %fd1211;
	fma.rn.f64 	%fd1213, %fd80, %fd1101, %fd1212;
	fma.rn.f64 	%fd1214, %fd94, %fd1102, %fd1213;
	fma.rn.f64 	%fd1215, %fd108, %fd1103, %fd1214;
	fma.rn.f64 	%fd1216, %fd122, %fd1104, %fd1215;
	fma.rn.f64 	%fd1217, %fd136, %fd1105, %fd1216;
	fma.rn.f64 	%fd1218, %fd150, %fd1106, %fd1217;
	fma.rn.f64 	%fd1219, %fd164, %fd1107, %fd1218;
	fma.rn.f64 	%fd1220, %fd178, %fd1108, %fd1219;
	fma.rn.f64 	%fd1221, %fd192, %fd1109, %fd1220;
	fma.rn.f64 	%fd1222, %fd206, %fd1110, %fd1221;
	fma.rn.f64 	%fd1223, %fd220, %fd1111, %fd1222;
	st.shared.f64 	[%r8+784], %fd1223;
	fma.rn.f64 	%fd1224, %fd39, %fd1098, 0d0000000000000000;
	fma.rn.f64 	%fd1225, %fd53, %fd1099, %fd1224;
	fma.rn.f64 	%fd1226, %fd67, %fd1100, %fd1225;
	fma.rn.f64 	%fd1227, %fd81, %fd1101, %fd1226;
	fma.rn.f64 	%fd1228, %fd95, %fd1102, %fd1227;
	fma.rn.f64 	%fd1229, %fd109, %fd1103, %fd1228;
	fma.rn.f64 	%fd1230, %fd123, %fd1104, %fd1229;
	fma.rn.f64 	%fd1231, %fd137, %fd1105, %fd1230;
	fma.rn.f64 	%fd1232, %fd151, %fd1106, %fd1231;
	fma.rn.f64 	%fd1233, %fd165, %fd1107, %fd1232;
	fma.rn.f64 	%fd1234, %fd179, %fd1108, %fd1233;
	fma.rn.f64 	%fd1235, %fd193, %fd1109, %fd1234;
	fma.rn.f64 	%fd1236, %fd207, %fd1110, %fd1235;
	fma.rn.f64 	%fd1237, %fd221, %fd1111, %fd1236;
	st.shared.f64 	[%r8+896], %fd1237;
	fma.rn.f64 	%fd1238, %fd40, %fd1098, 0d0000000000000000;
	fma.rn.f64 	%fd1239, %fd54, %fd1099, %fd1238;
	fma.rn.f64 	%fd1240, %fd68, %fd1100, %fd1239;
	fma.rn.f64 	%fd1241, %fd82, %fd1101, %fd1240;
	fma.rn.f64 	%fd1242, %fd96, %fd1102, %fd1241;
	fma.rn.f64 	%fd1243, %fd110, %fd1103, %fd1242;
	fma.rn.f64 	%fd1244, %fd124, %fd1104, %fd1243;
	fma.rn.f64 	%fd1245, %fd138, %fd1105, %fd1244;
	fma.rn.f64 	%fd1246, %fd152, %fd1106, %fd1245;
	fma.rn.f64 	%fd1247, %fd166, %fd1107, %fd1246;
	fma.rn.f64 	%fd1248, %fd180, %fd1108, %fd1247;
	fma.rn.f64 	%fd1249, %fd194, %fd1109, %fd1248;
	fma.rn.f64 	%fd1250, %fd208, %fd1110, %fd1249;
	fma.rn.f64 	%fd1251, %fd222, %fd1111, %fd1250;
	st.shared.f64 	[%r8+1008], %fd1251;
$L__BB270_36:
	mov.u32 	%r71, %tid.x;
	setp.gt.u32 	%p19, %r71, 99;
	bar.sync 	0;
	@%p19 bra 	$L__BB270_38;
	ld.shared.f64 	%fd1252, [%r7];
	ld.shared.f64 	%fd1253, [%r7+1568];
	ld.shared.f64 	%fd1254, [%r7+3136];
	ld.shared.f64 	%fd1255, [%r7+4704];
	ld.shared.f64 	%fd1256, [%r7+6272];
	ld.shared.f64 	%fd1257, [%r7+7840];
	ld.shared.f64 	%fd1258, [%r7+9408];
	ld.shared.f64 	%fd1259, [%r7+10976];
	ld.shared.f64 	%fd1260, [%r7+12544];
	ld.shared.f64 	%fd1261, [%r7+14112];
	ld.shared.f64 	%fd1262, [%r7+15680];
	ld.shared.f64 	%fd1263, [%r7+17248];
	ld.shared.f64 	%fd1264, [%r7+18816];
	ld.shared.f64 	%fd1265, [%r7+20384];
	fma.rn.f64 	%fd1266, %fd31, %fd1252, 0d0000000000000000;
	fma.rn.f64 	%fd1267, %fd45, %fd1253, %fd1266;
	fma.rn.f64 	%fd1268, %fd59, %fd1254, %fd1267;
	fma.rn.f64 	%fd1269, %fd73, %fd1255, %fd1268;
	fma.rn.f64 	%fd1270, %fd87, %fd1256, %fd1269;
	fma.rn.f64 	%fd1271, %fd101, %fd1257, %fd1270;
	fma.rn.f64 	%fd1272, %fd115, %fd1258, %fd1271;
	fma.rn.f64 	%fd1273, %fd129, %fd1259, %fd1272;
	fma.rn.f64 	%fd1274, %fd143, %fd1260, %fd1273;
	fma.rn.f64 	%fd1275, %fd157, %fd1261, %fd1274;
	fma.rn.f64 	%fd1276, %fd171, %fd1262, %fd1275;
	fma.rn.f64 	%fd1277, %fd185, %fd1263, %fd1276;
	fma.rn.f64 	%fd1278, %fd199, %fd1264, %fd1277;
	fma.rn.f64 	%fd1429, %fd213, %fd1265, %fd1278;
	fma.rn.f64 	%fd1279, %fd32, %fd1252, 0d0000000000000000;
	fma.rn.f64 	%fd1280, %fd46, %fd1253, %fd1279;
	fma.rn.f64 	%fd1281, %fd60, %fd1254, %fd1280;
	fma.rn.f64 	%fd1282, %fd74, %fd1255, %fd1281;
	fma.rn.f64 	%fd1283, %fd88, %fd1256, %fd1282;
	fma.rn.f64 	%fd1284, %fd102, %fd1257, %fd1283;
	fma.rn.f64 	%fd1285, %fd116, %fd1258, %fd1284;
	fma.rn.f64 	%fd1286, %fd130, %fd1259, %fd1285;
	fma.rn.f64 	%fd1287, %fd144, %fd1260, %fd1286;
	fma.rn.f64 	%fd1288, %fd158, %fd1261, %fd1287;
	fma.rn.f64 	%fd1289, %fd172, %fd1262, %fd1288;
	fma.rn.f64 	%fd1290, %fd186, %fd1263, %fd1289;
	fma.rn.f64 	%fd1291, %fd200, %fd1264, %fd1290;
	fma.rn.f64 	%fd1428, %fd214, %fd1265, %fd1291;
	fma.rn.f64 	%fd1292, %fd33, %fd1252, 0d0000000000000000;
	fma.rn.f64 	%fd1293, %fd47, %fd1253, %fd1292;
	fma.rn.f64 	%fd1294, %fd61, %fd1254, %fd1293;
	fma.rn.f64 	%fd1295, %fd75, %fd1255, %fd1294;
	fma.rn.f64 	%fd1296, %fd89, %fd1256, %fd1295;
	fma.rn.f64 	%fd1297, %fd103, %fd1257, %fd1296;
	fma.rn.f64 	%fd1298, %fd117, %fd1258, %fd1297;
	fma.rn.f64 	%fd1299, %fd131, %fd1259, %fd1298;
	fma.rn.f64 	%fd1300, %fd145, %fd1260, %fd1299;
	fma.rn.f64 	%fd1301, %fd159, %fd1261, %fd1300;
	fma.rn.f64 	%fd1302, %fd173, %fd1262, %fd1301;
	fma.rn.f64 	%fd1303, %fd187, %fd1263, %fd1302;
	fma.rn.f64 	%fd1304, %fd201, %fd1264, %fd1303;
	fma.rn.f64 	%fd1427, %fd215, %fd1265, %fd1304;
	fma.rn.f64 	%fd1305, %fd34, %fd1252, 0d0000000000000000;
	fma.rn.f64 	%fd1306, %fd48, %fd1253, %fd1305;
	fma.rn.f64 	%fd1307, %fd62, %fd1254, %fd1306;
	fma.rn.f64 	%fd1308, %fd76, %fd1255, %fd1307;
	fma.rn.f64 	%fd1309, %fd90, %fd1256, %fd1308;
	fma.rn.f64 	%fd1310, %fd104, %fd1257, %fd1309;
	fma.rn.f64 	%fd1311, %fd118, %fd1258, %fd1310;
	fma.rn.f64 	%fd1312, %fd132, %fd1259, %fd1311;
	fma.rn.f64 	%fd1313, %fd146, %fd1260, %fd1312;
	fma.rn.f64 	%fd1314, %fd160, %fd1261, %fd1313;
	fma.rn.f64 	%fd1315, %fd174, %fd1262, %fd1314;
	fma.rn.f64 	%fd1316, %fd188, %fd1263, %fd1315;
	fma.rn.f64 	%fd1317, %fd202, %fd1264, %fd1316;
	fma.rn.f64 	%fd1426, %fd216, %fd1265, %fd1317;
	fma.rn.f64 	%fd1318, %fd35, %fd1252, 0d0000000000000000;
	fma.rn.f64 	%fd1319, %fd49, %fd1253, %fd1318;
	fma.rn.f64 	%fd1320, %fd63, %fd1254, %fd1319;
	fma.rn.f64 	%fd1321, %fd77, %fd1255, %fd1320;
	fma.rn.f64 	%fd1322, %fd91, %fd1256, %fd1321;
	fma.rn.f64 	%fd1323, %fd105, %fd1257, %fd1322;
	fma.rn.f64 	%fd1324, %fd119, %fd1258, %fd1323;
	fma.rn.f64 	%fd1325, %fd133, %fd1259, %fd1324;
	fma.rn.f64 	%fd1326, %fd147, %fd1260, %fd1325;
	fma.rn.f64 	%fd1327, %fd161, %fd1261, %fd1326;
	fma.rn.f64 	%fd1328, %fd175, %fd1262, %fd1327;
	fma.rn.f64 	%fd1329, %fd189, %fd1263, %fd1328;
	fma.rn.f64 	%fd1330, %fd203, %fd1264, %fd1329;
	fma.rn.f64 	%fd1425, %fd217, %fd1265, %fd1330;
	fma.rn.f64 	%fd1331, %fd36, %fd1252, 0d0000000000000000;
	fma.rn.f64 	%fd1332, %fd50, %fd1253, %fd1331;
	fma.rn.f64 	%fd1333, %fd64, %fd1254, %fd1332;
	fma.rn.f64 	%fd1334, %fd78, %fd1255, %fd1333;
	fma.rn.f64 	%fd1335, %fd92, %fd1256, %fd1334;
	fma.rn.f64 	%fd1336, %fd106, %fd1257, %fd1335;
	fma.rn.f64 	%fd1337, %fd120, %fd1258, %fd1336;
	fma.rn.f64 	%fd1338, %fd134, %fd1259, %fd1337;
	fma.rn.f64 	%fd1339, %fd148, %fd1260, %fd1338;
	fma.rn.f64 	%fd1340, %fd162, %fd1261, %fd1339;
	fma.rn.f64 	%fd1341, %fd176, %fd1262, %fd1340;
	fma.rn.f64 	%fd1342, %fd190, %fd1263, %fd1341;
	fma.rn.f64 	%fd1343, %fd204, %fd1264, %fd1342;
	fma.rn.f64 	%fd1424, %fd218, %fd1265, %fd1343;
	fma.rn.f64 	%fd1344, %fd37, %fd1252, 0d0000000000000000;
	fma.rn.f64 	%fd1345, %fd51, %fd1253, %fd1344;
	fma.rn.f64 	%fd1346, %fd65, %fd1254, %fd1345;
	fma.rn.f64 	%fd1347, %fd79, %fd1255, %fd1346;
	fma.rn.f64 	%fd1348, %fd93, %fd1256, %fd1347;
	fma.rn.f64 	%fd1349, %fd107, %fd1257, %fd1348;
	fma.rn.f64 	%fd1350, %fd121, %fd1258, %fd1349;
	fma.rn.f64 	%fd1351, %fd135, %fd1259, %fd1350;
	fma.rn.f64 	%fd1352, %fd149, %fd1260, %fd1351;
	fma.rn.f64 	%fd1353, %fd163, %fd1261, %fd1352;
	fma.rn.f64 	%fd1354, %fd177, %fd1262, %fd1353;
	fma.rn.f64 	%fd1355, %fd191, %fd1263, %fd1354;
	fma.rn.f64 	%fd1356, %fd205, %fd1264, %fd1355;
	fma.rn.f64 	%fd1423, %fd219, %fd1265, %fd1356;
	fma.rn.f64 	%fd1357, %fd38, %fd1252, 0d0000000000000000;
	fma.rn.f64 	%fd1358, %fd52, %fd1253, %fd1357;
	fma.rn.f64 	%fd1359, %fd66, %fd1254, %fd1358;
	fma.rn.f64 	%fd1360, %fd80, %fd1255, %fd1359;
	fma.rn.f64 	%fd1361, %fd94, %fd1256, %fd1360;
	fma.rn.f64 	%fd1362, %fd108, %fd1257, %fd1361;
	fma.rn.f64 	%fd1363, %fd122, %fd1258, %fd1362;
	fma.rn.f64 	%fd1364, %fd136, %fd1259, %fd1363;
	fma.rn.f64 	%fd1365, %fd150, %fd1260, %fd1364;
	fma.rn.f64 	%fd1366, %fd164, %fd1261, %fd1365;
	fma.rn.f64 	%fd1367, %fd178, %fd1262, %fd1366;
	fma.rn.f64 	%fd1368, %fd192, %fd1263, %fd1367;
	fma.rn.f64 	%fd1369, %fd206, %fd1264, %fd1368;
	fma.rn.f64 	%fd1422, %fd220, %fd1265, %fd1369;
	fma.rn.f64 	%fd1370, %fd39, %fd1252, 0d0000000000000000;
	fma.rn.f64 	%fd1371, %fd53, %fd1253, %fd1370;
	fma.rn.f64 	%fd1372, %fd67, %fd1254, %fd1371;
	fma.rn.f64 	%fd1373, %fd81, %fd1255, %fd1372;
	fma.rn.f64 	%fd1374, %fd95, %fd1256, %fd1373;
	fma.rn.f64 	%fd1375, %fd109, %fd1257, %fd1374;
	fma.rn.f64 	%fd1376, %fd123, %fd1258, %fd1375;
	fma.rn.f64 	%fd1377, %fd137, %fd1259, %fd1376;
	fma.rn.f64 	%fd1378, %fd151, %fd1260, %fd1377;
	fma.rn.f64 	%fd1379, %fd165, %fd1261, %fd1378;
	fma.rn.f64 	%fd1380, %fd179, %fd1262, %fd1379;
	fma.rn.f64 	%fd1381, %fd193, %fd1263, %fd1380;
	fma.rn.f64 	%fd1382, %fd207, %fd1264, %fd1381;
	fma.rn.f64 	%fd1421, %fd221, %fd1265, %fd1382;
	fma.rn.f64 	%fd1383, %fd40, %fd1252, 0d0000000000000000;
	fma.rn.f64 	%fd1384, %fd54, %fd1253, %fd1383;
	fma.rn.f64 	%fd1385, %fd68, %fd1254, %fd1384;
	fma.rn.f64 	%fd1386, %fd82, %fd1255, %fd1385;
	fma.rn.f64 	%fd1387, %fd96, %fd1256, %fd1386;
	fma.rn.f64 	%fd1388, %fd110, %fd1257, %fd1387;
	fma.rn.f64 	%fd1389, %fd124, %fd1258, %fd1388;
	fma.rn.f64 	%fd1390, %fd138, %fd1259, %fd1389;
	fma.rn.f64 	%fd1391, %fd152, %fd1260, %fd1390;
	fma.rn.f64 	%fd1392, %fd166, %fd1261, %fd1391;
	fma.rn.f64 	%fd1393, %fd180, %fd1262, %fd1392;
	fma.rn.f64 	%fd1394, %fd194, %fd1263, %fd1393;
	fma.rn.f64 	%fd1395, %fd208, %fd1264, %fd1394;
	fma.rn.f64 	%fd1420, %fd222, %fd1265, %fd1395;
$L__BB270_38:
	ld.param.u32 	%r89, [_Z40massMatrixMultiplyMonolithicGlobalKernelILi10ELi14ELi1EEviPKdS1_S1_S1_Pd_param_0];
	mov.u32 	%r10, %tid.x;
	setp.gt.u32 	%p20, %r10, 99;
	mov.u32 	%r72, %ctaid.x;
	mov.u32 	%r73, %tid.y;
	add.s32 	%r11, %r72, %r73;
	setp.ge.s32 	%p21, %r11, %r89;
	bar.sync 	0;
	or.pred  	%p22, %p20, %p21;
	@%p22 bra 	$L__BB270_40;
	ld.param.u64 	%rd48, [_Z40massMatrixMultiplyMonolithicGlobalKernelILi10ELi14ELi1EEviPKdS1_S1_S1_Pd_param_5];
	mad.lo.s32 	%r74, %r11, 1000, %r10;
	cvta.to.global.u64 	%rd33, %rd48;
	mul.wide.s32 	%rd34, %r74, 8;
	add.s64 	%rd35, %rd33, %rd34;
	st.global.f64 	[%rd35], %fd1429;
	st.global.f64 	[%rd35+800], %fd1428;
	st.global.f64 	[%rd35+1600], %fd1427;
	st.global.f64 	[%rd35+2400], %fd1426;
	st.global.f64 	[%rd35+3200], %fd1425;
	st.global.f64 	[%rd35+4000], %fd1424;
	st.global.f64 	[%rd35+4800], %fd1423;
	st.global.f64 	[%rd35+5600], %fd1422;
	st.global.f64 	[%rd35+6400], %fd1421;
	st.global.f64 	[%rd35+7200], %fd1420;
$L__BB270_40:
	ret;

}
	// .globl	_Z42massMatrixMultiplyMonolithicConstantKernelILi10ELi14ELi1EEviPKdS1_S1_S1_Pd
.visible .entry _Z42massMatrixMultiplyMonolithicConstantKernelILi10ELi14ELi1EEviPKdS1_S1_S1_Pd(
	.param .u32 _Z42massMatrixMultiplyMonolithicConstantKernelILi10ELi14ELi1EEviPKdS1_S1_S1_Pd_param_0,
	.param .u64 .ptr .align 1 _Z42massMatrixMultiplyMonolithicConstantKernelILi10ELi14ELi1EEviPKdS1_S1_S1_Pd_param_1,
	.param .u64 .ptr .align 1 _Z42massMatrixMultiplyMonolithicConstantKernelILi10ELi14ELi1EEviPKdS1_S1_S1_Pd_param_2,
	.param .u64 .ptr .align 1 _Z42massMatrixMultiplyMonolithicConstantKernelILi10ELi14ELi1EEviPKdS1_S1_S1_Pd_param_3,
	.param .u64 .ptr .align 1 _Z42massMatrixMultiplyMonolithicConstantKernelILi10ELi14ELi1EEviPKdS1_S1_S1_Pd_param_4,
	.param .u64 .ptr .align 1 _Z42massMatrixMultiplyMonolithicConstantKernelILi10ELi14ELi1EEviPKdS1_S1_S1_Pd_param_5
)
{
	.reg .pred 	%p<23>;
	.reg .b16 	%rs<11>;
	.reg .b32 	%r<24>;
	.reg .b64 	%rd<14>;
	.reg .b64 	%fd<1547>;
	// demoted variable
	.shared .align 8 .b8 _ZZ42massMatrixMultiplyMonolithicConstantKernelILi10ELi14ELi1EEviPKdS1_S1_S1_PdE6s_tmp1[21952];
	ld.param.u32 	%r10, [_Z42massMatrixMultiplyMonolithicConstantKernelILi10ELi14ELi1EEviPKdS1_S1_S1_Pd_param_0];
	ld.param.u64 	%rd2, [_Z42massMatrixMultiplyMonolithicConstantKernelILi10ELi14ELi1EEviPKdS1_S1_S1_Pd_param_1];
	ld.param.u64 	%rd3, [_Z42massMatrixMultiplyMonolithicConstantKernelILi10ELi14ELi1EEviPKdS1_S1_S1_Pd_param_4];
	mov.u32 	%r1, %tid.x;
	mov.u32 	%r2, %tid.y;
	mov.u32 	%r11, %ctaid.x;
	add.s32 	%r3, %r11, %r2;
	cvt.u16.u32 	%rs1, %r1;
	mul.hi.u16 	%rs3, %rs1, 6554;
	mul.lo.s16 	%rs4, %rs3, 10;
	sub.s16 	%rs2, %rs1, %rs4;
	setp.ge.s32 	%p1, %r3, %r10;
	@%p1 bra 	$L__BB271_2;
	cvta.to.global.u64 	%rd5, %rd3;
	mad.lo.s32 	%r12, %r3, 1000, %r1;
	mul.wide.s32 	%rd6, %r12, 8;
	add.s64 	%rd7, %rd5, %rd6;
	ld.global.nc.f64 	%fd1522, [%rd7];
	ld.global.nc.f64 	%fd1521, [%rd7+800];
	ld.global.nc.f64 	%fd1520, [%rd7+1600];
	ld.global.nc.f64 	%fd1519, [%rd7+2400];
	ld.global.nc.f64 	%fd1518, [%rd7+3200];
	ld.global.nc.f64 	%fd1517, [%rd7+4000];
	ld.global.nc.f64 	%fd1516, [%rd7+4800];
	ld.global.nc.f64 	%fd1515, [%rd7+5600];
	ld.global.nc.f64 	%fd1514, [%rd7+6400];
	ld.global.nc.f64 	%fd1513, [%rd7+7200];
$L__BB271_2:
	bar.sync 	0;
	setp.gt.u32 	%p2, %r1, 99;
	ld.const.f64 	%fd21, [const_DofToQuad];
	ld.const.f64 	%fd22, [const_DofToQuad+8];
	ld.const.f64 	%fd23, [const_DofToQuad+16];
	ld.const.f64 	%fd24, [const_DofToQuad+24];
	ld.const.f64 	%fd25, [const_DofToQuad+32];
	ld.const.f64 	%fd26, [const_DofToQuad+40];
	ld.const.f64 	%fd27, [const_DofToQuad+48];
	ld.const.f64 	%fd28, [const_DofToQuad+56];
	ld.const.f64 	%fd29, [const_DofToQuad+64];
	ld.const.f64 	%fd30, [const_DofToQuad+72];
	mov.u32 	%r13, _ZZ42massMatrixMultiplyMonolithicConstantKernelILi10ELi14ELi1EEviPKdS1_S1_S1_PdE6s_tmp1;
	mad.lo.s32 	%r4, %r2, 21952, %r13;
	mul.lo.s16 	%rs6, %rs1, 205;
	shr.u16 	%rs7, %rs6, 11;
	cvt.u32.u16 	%r5, %rs7;
	mul.wide.u16 	%r14, %rs7, 112;
	add.s32 	%r6, %r4, %r14;
	mul.wide.u16 	%r15, %rs2, 8;
	add.s32 	%r7, %r6, %r15;
	@%p2 bra 	$L__BB271_4;
	fma.rn.f64 	%fd212, %fd21, %fd1522, 0d0000000000000000;
	fma.rn.f64 	%fd213, %fd22, %fd1521, %fd212;
	fma.rn.f64 	%fd214, %fd23, %fd1520, %fd213;
	fma.rn.f64 	%fd215, %fd24, %fd1519, %fd214;
	fma.rn.f64 	%fd216, %fd25, %fd1518, %fd215;
	fma.rn.f64 	%fd217, %fd26, %fd1517, %fd216;
	fma.rn.f64 	%fd218, %fd27, %fd1516, %fd217;
	fma.rn.f64 	%fd219, %fd28, %fd1515, %fd218;
	fma.rn.f64 	%fd220, %fd29, %fd1514, %fd219;
	fma.rn.f64 	%fd221, %fd30, %fd1513, %fd220;
	st.shared.f64 	[%r7], %fd221;
	ld.const.f64 	%fd222, [const_DofToQuad+80];
	fma.rn.f64 	%fd223, %fd222, %fd1522, 0d0000000000000000;
	ld.const.f64 	%fd224, [const_DofToQuad+88];
	fma.rn.f64 	%fd225, %fd224, %fd1521, %fd223;
	ld.const.f64 	%fd226, [const_DofToQuad+96];
	fma.rn.f64 	%fd227, %fd226, %fd1520, %fd225;
	ld.const.f64 	%fd228, [const_DofToQuad+104];
	fma.rn.f64 	%fd229, %fd228, %fd1519, %fd227;
	ld.const.f64 	%fd230, [const_DofToQuad+112];
	fma.rn.f64 	%fd231, %fd230, %fd1518, %fd229;
	ld.const.f64 	%fd232, [const_DofToQuad+120];
	fma.rn.f64 	%fd233, %fd232, %fd1517, %fd231;
	ld.const.f64 	%fd234, [const_DofToQuad+128];
	fma.rn.f64 	%fd235, %fd234, %fd1516, %fd233;
	ld.const.f64 	%fd236, [const_DofToQuad+136];
	fma.rn.f64 	%fd237, %fd236, %fd1515, %fd235;
	ld.const.f64 	%fd238, [const_DofToQuad+144];
	fma.rn.f64 	%fd239, %fd238, %fd1514, %fd237;
	ld.const.f64 	%fd240, [const_DofToQuad+152];
	fma.rn.f64 	%fd241, %fd240, %fd1513, %fd239;
	st.shared.f64 	[%r7+1568], %fd241;
	ld.const.f64 	%fd242, [const_DofToQuad+160];
	fma.rn.f64 	%fd243, %fd242, %fd1522, 0d0000000000000000;
	ld.const.f64 	%fd244, [const_DofToQuad+168];
	fma.rn.f64 	%fd245, %fd244, %fd1521, %fd243;
	ld.const.f64 	%fd246, [const_DofToQuad+176];
	fma.rn.f64 	%fd247, %fd246, %fd1520, %fd245;
	ld.const.f64 	%fd248, [const_DofToQuad+184];
	fma.rn.f64 	%fd249, %fd248, %fd1519, %fd247;
	ld.const.f64 	%fd250, [const_DofToQuad+192];
	fma.rn.f64 	%fd251, %fd250, %fd1518, %fd249;
	ld.const.f64 	%fd252, [const_DofToQuad+200];
	fma.rn.f64 	%fd253, %fd252, %fd1517, %fd251;
	ld.const.f64 	%fd254, [const_DofToQuad+208];
	fma.rn.f64 	%fd255, %fd254, %fd1516, %fd253;
	ld.const.f64 	%fd256, [const_DofToQuad+216];
	fma.rn.f64 	%fd257, %fd256, %fd1515, %fd255;
	ld.const.f64 	%fd258, [const_DofToQuad+224];
	fma.rn.f64 	%fd259, %fd258, %fd1514, %fd257;
	ld.const.f64 	%fd260, [const_DofToQuad+232];
	fma.rn.f64 	%fd261, %fd260, %fd1513, %fd259;
	st.shared.f64 	[%r7+3136], %fd261;
	ld.const.f64 	%fd262, [const_DofToQuad+240];
	fma.rn.f64 	%fd263, %fd262, %fd1522, 0d0000000000000000;
	ld.const.f64 	%fd264, [const_DofToQuad+248];
	fma.rn.f64 	%fd265, %fd264, %fd1521, %fd263;
	ld.const.f64 	%fd266, [const_DofToQuad+256];
	fma.rn.f64 	%fd267, %fd266, %fd1520, %fd265;
	ld.const.f64 	%fd268, [const_DofToQuad+264];
	fma.rn.f64 	%fd269, %fd268, %fd1519, %fd267;
	ld.const.f64 	%fd270, [const_DofToQuad+272];
	fma.rn.f64 	%fd271, %fd270, %fd1518, %fd269;
	ld.const.f64 	%fd272, [const_DofToQuad+280];
	fma.rn.f64 	%fd273, %fd272, %fd1517, %fd271;
	ld.const.f64 	%fd274, [const_DofToQuad+288];
	fma.rn.f64 	%fd275, %fd274, %fd1516, %fd273;
	ld.const.f64 	%fd276, [const_DofToQuad+296];
	fma.rn.f64 	%fd277, %fd276, %fd1515, %fd275;
	ld.const.f64 	%fd278, [const_DofToQuad+304];
	fma.rn.f64 	%fd279, %fd278, %fd1514, %fd277;
	ld.const.f64 	%fd280, [const_DofToQuad+312];
	fma.rn.f64 	%fd281, %fd280, %fd1513, %fd279;
	st.shared.f64 	[%r7+4704], %fd281;
	ld.const.f64 	%fd282, [const_DofToQuad+320];
	fma.rn.f64 	%fd283, %fd282, %fd1522, 0d0000000000000000;
	ld.const.f64 	%fd284, [const_DofToQuad+328];
	fma.rn.f64 	%fd285, %fd284, %fd1521, %fd283;
	ld.const.f64 	%fd286, [const_DofToQuad+336];
	fma.rn.f64 	%fd287, %fd286, %fd1520, %fd285;
	ld.const.f64 	%fd288, [const_DofToQuad+344];
	fma.rn.f64 	%fd289, %fd288, %fd1519, %fd287;
	ld.const.f64 	%fd290, [const_DofToQuad+352];
	fma.rn.f64 	%fd291, %fd290, %fd1518, %fd289;
	ld.const.f64 	%fd292, [const_DofToQuad+360];
	fma.rn.f64 	%fd293, %fd292, %fd1517, %fd291;
	ld.const.f64 	%fd294, [const_DofToQuad+368];
	fma.rn.f64 	%fd295, %fd294, %fd1516, %fd293;
	ld.const.f64 	%fd296, [const_DofToQuad+376];
	fma.rn.f64 	%fd297, %fd296, %fd1515, %fd295;
	ld.const.f64 	%fd298, [const_DofToQuad+384];
	fma.rn.f64 	%fd299, %fd298, %fd1514, %fd297;
	ld.const.f64 	%fd300, [const_DofToQuad+392];
	fma.rn.f64 	%fd301, %fd300, %fd1513, %fd299;
	st.shared.f64 	[%r7+6272], %fd301;
	ld.const.f64 	%fd302, [const_DofToQuad+400];
	fma.rn.f64 	%fd303, %fd302, %fd1522, 0d0000000000000000;
	ld.const.f64 	%fd304, [const_DofToQuad+408];
	fma.rn.f64 	%fd305, %fd304, %fd1521, %fd303;
	ld.const.f64 	%fd306, [const_DofToQuad+416];
	fma.rn.f64 	%fd307, %fd306, %fd1520, %fd305;
	ld.const.f64 	%fd308, [const_DofToQuad+424];
	fma.rn.f64 	%fd309, %fd308, %fd1519, %fd307;
	ld.const.f64 	%fd310, [const_DofToQuad+432];
	fma.rn.f64 	%fd311, %fd310, %fd1518, %fd309;
	ld.const.f64 	%fd312, [const_DofToQuad+440];
	fma.rn.f64 	%fd313, %fd312, %fd1517, %fd311;
	ld.const.f64 	%fd314, [const_DofToQuad+448];
	fma.rn.f64 	%fd315, %fd314, %fd1516, %fd313;
	ld.const.f64 	%fd316, [const_DofToQuad+456];
	fma.rn.f64 	%fd317, %fd316, %fd1515, %fd315;
	ld.const.f64 	%fd318, [const_DofToQuad+464];
	fma.rn.f64 	%fd319, %fd318, %fd1514, %fd317;
	ld.const.f64 	%fd320, [const_DofToQuad+472];
	fma.rn.f64 	%fd321, %fd320, %fd1513, %fd319;
	st.shared.f64 	[%r7+7840], %fd321;
	ld.const.f64 	%fd322, [const_DofToQuad+480];
	fma.rn.f64 	%fd323, %fd322, %fd1522, 0d0000000000000000;
	ld.const.f64 	%fd324, [const_DofToQuad+488];
	fma.rn.f64 	%fd325, %fd324, %fd1521, %fd323;
	ld.const.f64 	%fd326, [const_DofToQuad+496];
	fma.rn.f64 	%fd327, %fd326, %fd1520, %fd325;
	ld.const.f64 	%fd328, [const_DofToQuad+504];
	fma.rn.f64 	%fd329, %fd328, %fd1519, %fd327;
	ld.const.f64 	%fd330, [const_DofToQuad+512];
	fma.rn.f64 	%fd331, %fd330, %fd1518, %fd329;
	ld.const.f64 	%fd332, [const_DofToQuad+520];
	fma.rn.f64 	%fd333, %fd332, %fd1517, %fd331;
	ld.const.f64 	%fd334, [const_DofToQuad+528];
	fma.rn.f64 	%fd335, %fd334, %fd1516, %fd333;
	ld.const.f64 	%fd336, [const_DofToQuad+536];
	fma.rn.f64 	%fd337, %fd336, %fd1515, %fd335;
	ld.const.f64 	%fd338, [const_DofToQuad+544];
	fma.rn.f64 	%fd339, %fd338, %fd1514, %fd337;
	ld.const.f64 	%fd340, [const_DofToQuad+552];
	fma.rn.f64 	%fd341, %fd340, %fd1513, %fd339;
	st.shared.f64 	[%r7+9408], %fd341;
	ld.const.f64 	%fd342, [const_DofToQuad+560];
	fma.rn.f64 	%fd343, %fd342, %fd1522, 0d0000000000000000;
	ld.const.f64 	%fd344, [const_DofToQuad+568];
	fma.rn.f64 	%fd345, %fd344, %fd1521, %fd343;
	ld.const.f64 	%fd346, [const_DofToQuad+576];
	fma.rn.f64 	%fd347, %fd346, %fd1520, %fd345;
	ld.const.f64 	%fd348, [const_DofToQuad+584];
	fma.rn.f64 	%fd349, %fd348, %fd1519, %fd347;
	ld.const.f64 	%fd350, [const_DofToQuad+592];
	fma.rn.f64 	%fd351, %fd350, %fd1518, %fd349;
	ld.const.f64 	%fd352, [const_DofToQuad+600];
	fma.rn.f64 	%fd353, %fd352, %fd1517, %fd351;
	ld.const.f64 	%fd354, [const_DofToQuad+608];
	fma.rn.f64 	%fd355, %fd354, %fd1516, %fd353;
	ld.const.f64 	%fd356, [const_DofToQuad+616];
	fma.rn.f64 	%fd357, %fd356, %fd1515, %fd355;
	ld.const.f64 	%fd358, [const_DofToQuad+624];
	fma.rn.f64 	%fd359, %fd358, %fd1514, %fd357;
	ld.const.f64 	%fd360, [const_DofToQuad+632];
	fma.rn.f64 	%fd361, %fd360, %fd1513, %fd359;
	st.shared.f64 	[%r7+10976], %fd361;
	ld.const.f64 	%fd362, [const_DofToQuad+640];
	fma.rn.f64 	%fd363, %fd362, %fd1522, 0d0000000000000000;
	ld.const.f64 	%fd364, [const_DofToQuad+648];
	fma.rn.f64 	%fd365, %fd364, %fd1521, %fd363;
	ld.const.f64 	%fd366, [const_DofToQuad+656];
	fma.rn.f64 	%fd367, %fd366, %fd1520, %fd365;
	ld.const.f64 	%fd368, [const_DofToQuad+664];
	fma.rn.f64 	%fd369, %fd368, %fd1519, %fd367;
	ld.const.f64 	%fd370, [const_DofToQuad+672];
	fma.rn.f64 	%fd371, %fd370, %fd1518, %fd369;
	ld.const.f64 	%fd372, [const_DofToQuad+680];
	fma.rn.f64 	%fd373, %fd372, %fd1517, %fd371;
	ld.const.f64 	%fd374, [const_DofToQuad+688];
	fma.rn.f64 	%fd375, %fd374, %fd1516, %fd373;
	ld.const.f64 	%fd376, [const_DofToQuad+696];
	fma.rn.f64 	%fd377, %fd376, %fd1515, %fd375;
	ld.const.f64 	%fd378, [const_DofToQuad+704];
	fma.rn.f64 	%fd379, %fd378, %fd1514, %fd377;
	ld.const.f64 	%fd380, [const_DofToQuad+712];
	fma.rn.f64 	%fd381, %fd380, %fd1513, %fd379;
	st.shared.f64 	[%r7+12544], %fd381;
	ld.const.f64 	%fd382, [const_DofToQuad+720];
	fma.rn.f64 	%fd383, %fd382, %fd1522, 0d0000000000000000;
	ld.const.f64 	%fd384, [const_DofToQuad+728];
	fma.rn.f64 	%fd385, %fd384, %fd1521, %fd383;
	ld.const.f64 	%fd386, [const_DofToQuad+736];
	fma.rn.f64 	%fd387, %fd386, %fd1520, %fd385;
	ld.const.f64 	%fd388, [const_DofToQuad+744];
	fma.rn.f64 	%fd389, %fd388, %fd1519, %fd387;
	ld.const.f64 	%fd390, [const_DofToQuad+752];
	fma.rn.f64 	%fd391, %fd390, %fd1518, %fd389;
	ld.const.f64 	%fd392, [const_DofToQuad+760];
	fma.rn.f64 	%fd393, %fd392, %fd1517, %fd391;
	ld.const.f64 	%fd394, [const_DofToQuad+768];
	fma.rn.f64 	%fd395, %fd394, %fd1516, %fd393;
	ld.const.f64 	%fd396, [const_DofToQuad+776];
	fma.rn.f64 	%fd397, %fd396, %fd1515, %fd395;
	ld.const.f64 	%fd398, [const_DofToQuad+784];
	fma.rn.f64 	%fd399, %fd398, %fd1514, %fd397;
	ld.const.f64 	%fd400, [const_DofToQuad+792];
	fma.rn.f64 	%fd401, %fd400, %fd1513, %fd399;
	st.shared.f64 	[%r7+14112], %fd401;
	ld.const.f64 	%fd402, [const_DofToQuad+800];
	fma.rn.f64 	%fd403, %fd402, %fd1522, 0d0000000000000000;
	ld.const.f64 	%fd404, [const_DofToQuad+808];
	fma.rn.f64 	%fd405, %fd404, %fd1521, %fd403;
	ld.const.f64 	%fd406, [const_DofToQuad+816];
	fma.rn.f64 	%fd407, %fd406, %fd1520, %fd405;
	ld.const.f64 	%fd408, [const_DofToQuad+824];
	fma.rn.f64 	%fd409, %fd408, %fd1519, %fd407;
	ld.const.f64 	%fd410, [const_DofToQuad+832];
	fma.rn.f64 	%fd411, %fd410, %fd1518, %fd409;
	ld.const.f64 	%fd412, [const_DofToQuad+840];
	fma.rn.f64 	%fd413, %fd412, %fd1517, %fd411;
	ld.const.f64 	%fd414, [const_DofToQuad+848];
	fma.rn.f64 	%fd415, %fd414, %fd1516, %fd413;
	ld.const.f64 	%fd416, [const_DofToQuad+856];
	fma.rn.f64 	%fd417, %fd416, %fd1515, %fd415;
	ld.const.f64 	%fd418, [const_DofToQuad+864];
	fma.rn.f64 	%fd419, %fd418, %fd1514, %fd417;
	ld.const.f64 	%fd420, [const_DofToQuad+872];
	fma.rn.f64 	%fd421, %fd420, %fd1513, %fd419;
	st.shared.f64 	[%r7+15680], %fd421;
	ld.const.f64 	%fd422, [const_DofToQuad+880];
	fma.rn.f64 	%fd423, %fd422, %fd1522, 0d0000000000000000;
	ld.const.f64 	%fd424, [const_DofToQuad+888];
	fma.rn.f64 	%fd425, %fd424, %fd1521, %fd423;
	ld.const.f64 	%fd426, [const_DofToQuad+896];
	fma.rn.f64 	%fd427, %fd426, %fd1520, %fd425;
	ld.const.f64 	%fd428, [const_DofToQuad+904];
	fma.rn.f64 	%fd429, %fd428, %fd1519, %fd427;
	ld.const.f64 	%fd430, [const_DofToQuad+912];
	fma.rn.f64 	%fd431, %fd430, %fd1518, %fd429;
	ld.const.f64 	%fd432, [const_DofToQuad+920];
	fma.rn.f64 	%fd433, %fd432, %fd1517, %fd431;
	ld.const.f64 	%fd434, [const_DofToQuad+928];
	fma.rn.f64 	%fd435, %fd434, %fd1516, %fd433;
	ld.const.f64 	%fd436, [const_DofToQuad+936];
	fma.rn.f64 	%fd437, %fd436, %fd1515, %fd435;
	ld.const.f64 	%fd438, [const_DofToQuad+944];
	fma.rn.f64 	%fd439, %fd438, %fd1514, %fd437;
	ld.const.f64 	%fd440, [const_DofToQuad+952];
	fma.rn.f64 	%fd441, %fd440, %fd1513, %fd439;
	st.shared.f64 	[%r7+17248], %fd441;
	ld.const.f64 	%fd442, [const_DofToQuad+960];
	fma.rn.f64 	%fd443, %fd442, %fd1522, 0d0000000000000000;
	ld.const.f64 	%fd444, [const_DofToQuad+968];
	fma.rn.f64 	%fd445, %fd444, %fd1521, %fd443;
	ld.const.f64 	%fd446, [const_DofToQuad+976];
	fma.rn.f64 	%fd447, %fd446, %fd1520, %fd445;
	ld.const.f64 	%fd448, [const_DofToQuad+984];
	fma.rn.f64 	%fd449, %fd448, %fd1519, %fd447;
	ld.const.f64 	%fd450, [const_DofToQuad+992];
	fma.rn.f64 	%fd451, %fd450, %fd1518, %fd449;
	ld.const.f64 	%fd452, [const_DofToQuad+1000];
	fma.rn.f64 	%fd453, %fd452, %fd1517, %fd451;
	ld.const.f64 	%fd454, [const_DofToQuad+1008];
	fma.rn.f64 	%fd455, %fd454, %fd1516, %fd453;
	ld.const.f64 	%fd456, [const_DofToQuad+1016];
	fma.rn.f64 	%fd457, %fd456, %fd1515, %fd455;
	ld.const.f64 	%fd458, [const_DofToQuad+1024];
	fma.rn.f64 	%fd459, %fd458, %fd1514, %fd457;
	ld.const.f64 	%fd460, [const_DofToQuad+1032];
	fma.rn.f64 	%fd461, %fd460, %fd1513, %fd459;
	st.shared.f64 	[%r7+18816], %fd461;
	ld.const.f64 	%fd462, [const_DofToQuad+1040];
	fma.rn.f64 	%fd463, %fd462, %fd1522, 0d0000000000000000;
	ld.const.f64 	%fd464, [const_DofToQuad+1048];
	fma.rn.f64 	%fd465, %fd464, %fd1521, %fd463;
	ld.const.f64 	%fd466, [const_DofToQuad+1056];
	fma.rn.f64 	%fd467, %fd466, %fd1520, %fd465;
	ld.const.f64 	%fd468, [const_DofToQuad+1064];
	fma.rn.f64 	%fd469, %fd468, %fd1519, %fd467;
	ld.const.f64 	%fd470, [const_DofToQuad+1072];
	fma.rn.f64 	%fd471, %fd470, %fd1518, %fd469;
	ld.const.f64 	%fd472, [const_DofToQuad+1080];
	fma.rn.f64 	%fd473, %fd472, %fd1517, %fd471;
	ld.const.f64 	%fd474, [const_DofToQuad+1088];
	fma.rn.f64 	%fd475, %fd474, %fd1516, %fd473;
	ld.const.f64 	%fd476, [const_DofToQuad+1096];
	fma.rn.f64 	%fd477, %fd476, %fd1515, %fd475;
	ld.const.f64 	%fd478, [const_DofToQuad+1104];
	fma.rn.f64 	%fd479, %fd478, %fd1514, %fd477;
	ld.const.f64 	%fd480, [const_DofToQuad+1112];
	fma.rn.f64 	%fd481, %fd480, %fd1513, %fd479;
	st.shared.f64 	[%r7+20384], %fd481;
$L__BB271_4:
	bar.sync 	0;
	setp.gt.u32 	%p3, %r1, 139;
	mad.lo.s32 	%r16, %r5, 1456, %r6;
	add.s32 	%r8, %r16, %r15;
	@%p3 bra 	$L__BB271_6;
	ld.shared.f64 	%fd482, [%r8];
	ld.shared.f64 	%fd483, [%r8+112];
	ld.shared.f64 	%fd484, [%r8+224];
	ld.shared.f64 	%fd485, [%r8+336];
	ld.shared.f64 	%fd486, [%r8+448];
	ld.shared.f64 	%fd487, [%r8+560];
	ld.shared.f64 	%fd488, [%r8+672];
	ld.shared.f64 	%fd489, [%r8+784];
	ld.shared.f64 	%fd490, [%r8+896];
	ld.shared.f64 	%fd491, [%r8+1008];
	fma.rn.f64 	%fd492, %fd21, %fd482, 0d0000000000000000;
	fma.rn.f64 	%fd493, %fd22, %fd483, %fd492;
	fma.rn.f64 	%fd494, %fd23, %fd484, %fd493;
	fma.rn.f64 	%fd495, %fd24, %fd485, %fd494;
	fma.rn.f64 	%fd496, %fd25, %fd486, %fd495;
	fma.rn.f64 	%fd497, %fd26, %fd487, %fd496;
	fma.rn.f64 	%fd498, %fd27, %fd488, %fd497;
	fma.rn.f64 	%fd499, %fd28, %fd489, %fd498;
	fma.rn.f64 	%fd500, %fd29, %fd490, %fd499;
	fma.rn.f64 	%fd501, %fd30, %fd491, %fd500;
	st.shared.f64 	[%r8], %fd501;
	ld.const.f64 	%fd502, [const_DofToQuad+80];
	fma.rn.f64 	%fd503, %fd502, %fd482, 0d0000000000000000;
	ld.const.f64 	%fd504, [const_DofToQuad+88];
	fma.rn.f64 	%fd505, %fd504, %fd483, %fd503;
	ld.const.f64 	%fd506, [const_DofToQuad+96];
	fma.rn.f64 	%fd507, %fd506, %fd484, %fd505;
	ld.const.f64 	%fd508, [const_DofToQuad+104];
	fma.rn.f64 	%fd509, %fd508, %fd485, %fd507;
	ld.const.f64 	%fd510, [const_DofToQuad+112];
	fma.rn.f64 	%fd511, %fd510, %fd486, %fd509;
	ld.const.f64 	%fd512, [const_DofToQuad+120];
	fma.rn.f64 	%fd513, %fd512, %fd487, %fd511;
	ld.const.f64 	%fd514, [const_DofToQuad+128];
	fma.rn.f64 	%fd515, %fd514, %fd488, %fd513;
	ld.const.f64 	%fd516, [const_DofToQuad+136];
	fma.rn.f64 	%fd517, %fd516, %fd489, %fd515;
	ld.const.f64 	%fd518, [const_DofToQuad+144];
	fma.rn.f64 	%fd519, %fd518, %fd490, %fd517;
	ld.const.f64 	%fd520, [const_DofToQuad+152];
	fma.rn.f64 	%fd521, %fd520, %fd491, %fd519;
	st.shared.f64 	[%r8+112], %fd521;
	ld.const.f64 	%fd522, [const_DofToQuad+160];
	fma.rn.f64 	%fd523, %fd522, %fd482, 0d0000000000000000;
	ld.const.f64 	%fd524, [const_DofToQuad+168];
	fma.rn.f64 	%fd525, %fd524, %fd483, %fd523;
	ld.const.f64 	%fd526, [const_DofToQuad+176];
	fma.rn.f64 	%fd527, %fd526, %fd484, %fd525;
	ld.const.f64 	%fd528, [const_DofToQuad+184];
	fma.rn.f64 	%fd529, %fd528, %fd485, %fd527;
	ld.const.f64 	%fd530, [const_DofToQuad+192];
	fma.rn.f64 	%fd531, %fd530, %fd486, %fd529;
	ld.const.f64 	%fd532, [const_DofToQuad+200];
	fma.rn.f64 	%fd533, %fd532, %fd487, %fd531;
	ld.const.f64 	%fd534, [const_DofToQuad+208];
	fma.rn.f64 	%fd535, %fd534, %fd488, %fd533;
	ld.const.f64 	%fd536, [const_DofToQuad+216];
	fma.rn.f64 	%fd537, %fd536, %fd489, %fd535;
	ld.const.f64 	%fd538, [const_DofToQuad+224];
	fma.rn.f64 	%fd539, %fd538, %fd490, %fd537;
	ld.const.f64 	%fd540, [const_DofToQuad+232];
	fma.rn.f64 	%fd541, %fd540, %fd491, %fd539;
	st.shared.f64 	[%r8+224], %fd541;
	ld.const.f64 	%fd542, [const_DofToQuad+240];
	fma.rn.f64 	%fd543, %fd542, %fd482, 0d0000000000000000;
	ld.const.f64 	%fd544, [const_DofToQuad+248];
	fma.rn.f64 	%fd545, %fd544, %fd483, %fd543;
	ld.const.f64 	%fd546, [const_DofToQuad+256];
	fma.rn.f64 	%fd547, %fd546, %fd484, %fd545;
	ld.const.f64 	%fd548, [const_DofToQuad+264];
	fma.rn.f64 	%fd549, %fd548, %fd485, %fd547;
	ld.const.f64 	%fd550, [const_DofToQuad+272];
	fma.rn.f64 	%fd551, %fd550, %fd486, %fd549;
	ld.const.f64 	%fd552, [const_DofToQuad+280];
	fma.rn.f64 	%fd553, %fd552, %fd487, %fd551;
	ld.const.f64 	%fd554, [const_DofToQuad+288];
	fma.rn.f64 	%fd555, %fd554, %fd488, %fd553;
	ld.const.f64 	%fd556, [const_DofToQuad+296];
	fma.rn.f64 	%fd557, %fd556, %fd489, %fd555;
	ld.const.f64 	%fd558, [const_DofToQuad+304];
	fma.rn.f64 	%fd559, %fd558, %fd490, %fd557;
	ld.const.f64 	%fd560, [const_DofToQuad+312];
	fma.rn.f64 	%fd561, %fd560, %fd491, %fd559;
	st.shared.f64 	[%r8+336], %fd561;
	ld.const.f64 	%fd562, [const_DofToQuad+320];
	fma.rn.f64 	%fd563, %fd562, %fd482, 0d0000000000000000;
	ld.const.f64 	%fd564, [const_DofToQuad+328];
	fma.rn.f64 	%fd565, %fd564, %fd483, %fd563;
	ld.const.f64 	%fd566, [const_DofToQuad+336];
	fma.rn.f64 	%fd567, %fd566, %fd484, %fd565;
	ld.const.f64 	%fd568, [const_DofToQuad+344];
	fma.rn.f64 	%fd569, %fd568, %fd485, %fd567;
	ld.const.f64 	%fd570, [const_DofToQuad+352];
	fma.rn.f64 	%fd571, %fd570, %fd486, %fd569;
	ld.const.f64 	%fd572, [const_DofToQuad+360];
	fma.rn.f64 	%fd573, %fd572, %fd487, %fd571;
	ld.const.f64 	%fd574, [const_DofToQuad+368];
	fma.rn.f64 	%fd575, %fd574, %fd488, %fd573;
	ld.const.f64 	%fd576, [const_DofToQuad+376];
	fma.rn.f64 	%fd577, %fd576, %fd489, %fd575;
	ld.const.f64 	%fd578, [const_DofToQuad+384];
	fma.rn.f64 	%fd579, %fd578, %fd490, %fd577;
	ld.const.f64 	%fd580, [const_DofToQuad+392];
	fma.rn.f64 	%fd581, %fd580, %fd491, %fd579;
	st.shared.f64 	[%r8+448], %fd581;
	ld.const.f64 	%fd582, [const_DofToQuad+400];
	fma.rn.f64 	%fd583, %fd582, %fd482, 0d0000000000000000;
	ld.const.f64 	%fd584, [const_DofToQuad+408];
	fma.rn.f64 	%fd585, %fd584, %fd483, %fd583;
	ld.const.f64 	%fd586, [const_DofToQuad+416];
	fma.rn.f64 	%fd587, %fd586, %fd484, %fd585;
	ld.const.f64 	%fd588, [const_DofToQuad+424];
	fma.rn.f64 	%fd589, %fd588, %fd485, %fd587;
	ld.const.f64 	%fd590, [const_DofToQuad+432];
	fma.rn.f64 	%fd591, %fd590, %fd486, %fd589;
	ld.const.f64 	%fd592, [const_DofToQuad+440];
	fma.rn.f64 	%fd593, %fd592, %fd487, %fd591;
	ld.const.f64 	%fd594, [const_DofToQuad+448];
	fma.rn.f64 	%fd595, %fd594, %fd488, %fd593;
	ld.const.f64 	%fd596, [const_DofToQuad+456];
	fma.rn.f64 	%fd597, %fd596, %fd489, %fd595;
	ld.const.f64 	%fd598, [const_DofToQuad+464];
	fma.rn.f64 	%fd599, %fd598, %fd490, %fd597;
	ld.const.f64 	%fd600, [const_DofToQuad+472];
	fma.rn.f64 	%fd601, %fd600, %fd491, %fd599;
	st.shared.f64 	[%r8+560], %fd601;
	ld.const.f64 	%fd602, [const_DofToQuad+480];
	fma.rn.f64 	%fd603, %fd602, %fd482, 0d0000000000000000;
	ld.const.f64 	%fd604, [const_DofToQuad+488];
	fma.rn.f64 	%fd605, %fd604, %fd483, %fd603;
	ld.const.f64 	%fd606, [const_DofToQuad+496];
	fma.rn.f64 	%fd607, %fd606, %fd484, %fd605;
	ld.const.f64 	%fd608, [const_DofToQuad+504];
	fma.rn.f64 	%fd609, %fd608, %fd485, %fd607;
	ld.const.f64 	%fd610, [const_DofToQuad+512];
	fma.rn.f64 	%fd611, %fd610, %fd486, %fd609;
	ld.const.f64 	%fd612, [const_DofToQuad+520];
	fma.rn.f64 	%fd613, %fd612, %fd487, %fd611;
	ld.const.f64 	%fd614, [const_DofToQuad+528];
	fma.rn.f64 	%fd615, %fd614, %fd488, %fd613;
	ld.const.f64 	%fd616, [const_DofToQuad+536];
	fma.rn.f64 	%fd617, %fd616, %fd489, %fd615;
	ld.const.f64 	%fd618, [const_DofToQuad+544];
	fma.rn.f64 	%fd619, %fd618, %fd490, %fd617;
	ld.const.f64 	%fd620, [const_DofToQuad+552];
	fma.rn.f64 	%fd621, %fd620, %fd491, %fd619;
	st.shared.f64 	[%r8+672], %fd621;
	ld.const.f64 	%fd622, [const_DofToQuad+560];
	fma.rn.f64 	%fd623, %fd622, %fd482, 0d0000000000000000;
	ld.const.f64 	%fd624, [const_DofToQuad+568];
	fma.rn.f64 	%fd625, %fd624, %fd483, %fd623;
	ld.const.f64 	%fd626, [const_DofToQuad+576];
	fma.rn.f64 	%fd627, %fd626, %fd484, %fd625;
	ld.const.f64 	%fd628, [const_DofToQuad+584];
	fma.rn.f64 	%fd629, %fd628, %fd485, %fd627;
	ld.const.f64 	%fd630, [const_DofToQuad+592];
	fma.rn.f64 	%fd631, %fd630, %fd486, %fd629;
	ld.const.f64 	%fd632, [const_DofToQuad+600];
	fma.rn.f64 	%fd633, %fd632, %fd487, %fd631;
	ld.const.f64 	%fd634, [const_DofToQuad+608];
	fma.rn.f64 	%fd635, %fd634, %fd488, %fd633;
	ld.const.f64 	%fd636, [const_DofToQuad+616];
	fma.rn.f64 	%fd637, %fd636, %fd489, %fd635;
	ld.const.f64 	%fd638, [const_DofToQuad+624];
	fma.rn.f64 	%fd639, %fd638, %fd490, %fd637;
	ld.const.f64 	%fd640, [const_DofToQuad+632];
	fma.rn.f64 	%fd641, %fd640, %fd491, %fd639;
	st.shared.f64 	[%r8+784], %fd641;
	ld.const.f64 	%fd642, [const_DofToQuad+640];
	fma.rn.f64 	%fd643, %fd642, %fd482, 0d0000000000000000;
	ld.const.f64 	%fd644, [const_DofToQuad+648];
	fma.rn.f64 	%fd645, %fd644, %fd483, %fd643;
	ld.const.f64 	%fd646, [const_DofToQuad+656];
	fma.rn.f64 	%fd647, %fd646, %fd484, %fd645;
	ld.const.f64 	%fd648, [const_DofToQuad+664];
	fma.rn.f64 	%fd649, %fd648, %fd485, %fd647;
	ld.const.f64 	%fd650, [const_DofToQuad+672];
	fma.rn.f64 	%fd651, %fd650, %fd486, %fd649;
	ld.const.f64 	%fd652, [const_DofToQuad+680];
	fma.rn.f64 	%fd653, %fd652, %fd487, %fd651;
	ld.const.f64 	%fd654, [const_DofToQuad+688];
	fma.rn.f64 	%fd655, %fd654, %fd488, %fd653;
	ld.const.f64 	%fd656, [const_DofToQuad+696];
	fma.rn.f64 	%fd657, %fd656, %fd489, %fd655;
	ld.const.f64 	%fd658, [const_DofToQuad+704];
	fma.rn.f64 	%fd659, %fd658, %fd490, %fd657;
	ld.const.f64 	%fd660, [const_DofToQuad+712];
	fma.rn.f64 	%fd661, %fd660, %fd491, %fd659;
	st.shared.f64 	[%r8+896], %fd661;
	ld.const.f64 	%fd662, [const_DofToQuad+720];
	fma.rn.f64 	%fd663, %fd662, %fd482, 0d0000000000000000;
	ld.const.f64 	%fd664, [const_DofToQuad+728];
	fma.rn.f64 	%fd665, %fd664, %fd483, %fd663;
	ld.const.f64 	%fd666, [const_DofToQuad+736];
	fma.rn.f64 	%fd667, %fd666, %fd484, %fd665;
	ld.const.f64 	%fd668, [const_DofToQuad+744];
	fma.rn.f64 	%fd669, %fd668, %fd485, %fd667;
	ld.const.f64 	%fd670, [const_DofToQuad+752];
	fma.rn.f64 	%fd671, %fd670, %fd486, %fd669;
	ld.const.f64 	%fd672, [const_DofToQuad+760];
	fma.rn.f64 	%fd673, %fd672, %fd487, %fd671;
	ld.const.f64 	%fd674, [const_DofToQuad+768];
	fma.rn.f64 	%fd675, %fd674, %fd488, %fd673;
	ld.const.f64 	%fd676, [const_DofToQuad+776];
	fma.rn.f64 	%fd677, %fd676, %fd489, %fd675;
	ld.const.f64 	%fd678, [const_DofToQuad+784];
	fma.rn.f64 	%fd679, %fd678, %fd490, %fd677;
	ld.const.f64 	%fd680, [const_DofToQuad+792];
	fma.rn.f64 	%fd681, %fd680, %fd491, %fd679;
	st.shared.f64 	[%r8+1008], %fd681;
	ld.const.f64 	%fd682, [const_DofToQuad+800];
	fma.rn.f64 	%fd683, %fd682, %fd482, 0d0000000000000000;
	ld.const.f64 	%fd684, [const_DofToQuad+808];
	fma.rn.f64 	%fd685, %fd684, %fd483, %fd683;
	ld.const.f64 	%fd686, [const_DofToQuad+816];
	fma.rn.f64 	%fd687, %fd686, %fd484, %fd685;
	ld.const.f64 	%fd688, [const_DofToQuad+824];
	fma.rn.f64 	%fd689, %fd688, %fd485, %fd687;
	ld.const.f64 	%fd690, [const_DofToQuad+832];
	fma.rn.f64 	%fd691, %fd690, %fd486, %fd689;
	ld.const.f64 	%fd692, [const_DofToQuad+840];
	fma.rn.f64 	%fd693, %fd692, %fd487, %fd691;
	ld.const.f64 	%fd694, [const_DofToQuad+848];
	fma.rn.f64 	%fd695, %fd694, %fd488, %fd693;
	ld.const.f64 	%fd696, [const_DofToQuad+856];
	fma.rn.f64 	%fd697, %fd696, %fd489, %fd695;
	ld.const.f64 	%fd698, [const_DofToQuad+864];
	fma.rn.f64 	%fd699, %fd698, %fd490, %fd697;
	ld.const.f64 	%fd700, [const_DofToQuad+872];
	fma.rn.f64 	%fd701, %fd700, %fd491, %fd699;
	st.shared.f64 	[%r8+1120], %fd701;
	ld.const.f64 	%fd702, [const_DofToQuad+880];
	fma.rn.f64 	%fd703, %fd702, %fd482, 0d0000000000000000;
	ld.const.f64 	%fd704, [const_DofToQuad+888];
	fma.rn.f64 	%fd705, %fd704, %fd483, %fd703;
	ld.const.f64 	%fd706, [const_DofToQuad+896];
	fma.rn.f64 	%fd707, %fd706, %fd484, %fd705;
	ld.const.f64 	%fd708, [const_DofToQuad+904];
	fma.rn.f64 	%fd709, %fd708, %fd485, %fd707;
	ld.const.f64 	%fd710, [const_DofToQuad+912];
	fma.rn.f64 	%fd711, %fd710, %fd486, %fd709;
	ld.const.f64 	%fd712, [const_DofToQuad+920];
	fma.rn.f64 	%fd713, %fd712, %fd487, %fd711;
	ld.const.f64 	%fd714, [const_DofToQuad+928];
	fma.rn.f64 	%fd715, %fd714, %fd488, %fd713;
	ld.const.f64 	%fd716, [const_DofToQuad+936];
	fma.rn.f64 	%fd717, %fd716, %fd489, %fd715;
	ld.const.f64 	%fd718, [const_DofToQuad+944];
	fma.rn.f64 	%fd719, %fd718, %fd490, %fd717;
	ld.const.f64 	%fd720, [const_DofToQuad+952];
	fma.rn.f64 	%fd721, %fd720, %fd491, %fd719;
	st.shared.f64 	[%r8+1232], %fd721;
	ld.const.f64 	%fd722, [const_DofToQuad+960];
	fma.rn.f64 	%fd723, %fd722, %fd482, 0d0000000000000000;
	ld.const.f64 	%fd724, [const_DofToQuad+968];
	fma.rn.f64 	%fd725, %fd724, %fd483, %fd723;
	ld.const.f64 	%fd726, [const_DofToQuad+976];
	fma.rn.f64 	%fd727, %fd726, %fd484, %fd725;
	ld.const.f64 	%fd728, [const_DofToQuad+984];
	fma.rn.f64 	%fd729, %fd728, %fd485, %fd727;
	ld.const.f64 	%fd730, [const_DofToQuad+992];
	fma.rn.f64 	%fd731, %fd730, %fd486, %fd729;
	ld.const.f64 	%fd732, [const_DofToQuad+1000];
	fma.rn.f64 	%fd733, %fd732, %fd487, %fd731;
	ld.const.f64 	%fd734, [const_DofToQuad+1008];
	fma.rn.f64 	%fd735, %fd734, %fd488, %fd733;
	ld.const.f64 	%fd736, [const_DofToQuad+1016];
	fma.rn.f64 	%fd737, %fd736, %fd489, %fd735;
	ld.const.f64 	%fd738, [const_DofToQuad+1024];
	fma.rn.f64 	%fd739, %fd738, %fd490, %fd737;
	ld.const.f64 	%fd740, [const_DofToQuad+1032];
	fma.rn.f64 	%fd741, %fd740, %fd491, %fd739;
	st.shared.f64 	[%r8+1344], %fd741;
	ld.const.f64 	%fd742, [const_DofToQuad+1040];
	fma.rn.f64 	%fd743, %fd742, %fd482, 0d0000000000000000;
	ld.const.f64 	%fd744, [const_DofToQuad+1048];
	fma.rn.f64 	%fd745, %fd744, %fd483, %fd743;
	ld.const.f64 	%fd746, [const_DofToQuad+1056];
	fma.rn.f64 	%fd747, %fd746, %fd484, %fd745;
	ld.const.f64 	%fd748, [const_DofToQuad+1064];
	fma.rn.f64 	%fd749, %fd748, %fd485, %fd747;
	ld.const.f64 	%fd750, [const_DofToQuad+1072];
	fma.rn.f64 	%fd751, %fd750, %fd486, %fd749;
	ld.const.f64 	%fd752, [const_DofToQuad+1080];
	fma.rn.f64 	%fd753, %fd752, %fd487, %fd751;
	ld.const.f64 	%fd754, [const_DofToQuad+1088];
	fma.rn.f64 	%fd755, %fd754, %fd488, %fd753;
	ld.const.f64 	%fd756, [const_DofToQuad+1096];
	fma.rn.f64 	%fd757, %fd756, %fd489, %fd755;
	ld.const.f64 	%fd758, [const_DofToQuad+1104];
	fma.rn.f64 	%fd759, %fd758, %fd490, %fd757;
	ld.const.f64 	%fd760, [const_DofToQuad+1112];
	fma.rn.f64 	%fd761, %fd760, %fd491, %fd759;
	st.shared.f64 	[%r8+1456], %fd761;
$L__BB271_6:
	setp.ge.s32 	%p4, %r3, %r10;
	bar.sync 	0;
	mul.hi.u16 	%rs8, %rs1, 4682;
	mul.lo.s16 	%rs9, %rs8, 14;
	sub.s16 	%rs10, %rs1, %rs9;
	mul.wide.u16 	%r18, %rs8, 1568;
	add.s32 	%r19, %r4, %r18;
	mul.wide.u16 	%r20, %rs10, 112;
	add.s32 	%r9, %r19, %r20;
	ld.shared.f64 	%fd31, [%r9];
	ld.shared.f64 	%fd32, [%r9+8];
	ld.shared.f64 	%fd33, [%r9+16];
	ld.shared.f64 	%fd34, [%r9+24];
	ld.shared.f64 	%fd35, [%r9+32];
	ld.shared.f64 	%fd36, [%r9+40];
	ld.shared.f64 	%fd37, [%r9+48];
	ld.shared.f64 	%fd38, [%r9+56];
	ld.shared.f64 	%fd39, [%r9+64];
	ld.shared.f64 	%fd40, [%r9+72];
	mul.lo.s32 	%r21, %r3, 2744;
	mad.lo.s32 	%r22, %r1, 14, %r21;
	fma.rn.f64 	%fd763, %fd21, %fd31, 0d0000000000000000;
	fma.rn.f64 	%fd764, %fd22, %fd32, %fd763;
	fma.rn.f64 	%fd765, %fd23, %fd33, %fd764;
	fma.rn.f64 	%fd766, %fd24, %fd34, %fd765;
	fma.rn.f64 	%fd767, %fd25, %fd35, %fd766;
	fma.rn.f64 	%fd768, %fd26, %fd36, %fd767;
	fma.rn.f64 	%fd769, %fd27, %fd37, %fd768;
	fma.rn.f64 	%fd770, %fd28, %fd38, %fd769;
	fma.rn.f64 	%fd771, %fd29, %fd39, %fd770;
	fma.rn.f64 	%fd41, %fd30, %fd40, %fd771;
	cvta.to.global.u64 	%rd8, %rd2;
	mul.wide.s32 	%rd9, %r22, 8;
	add.s64 	%rd1, %rd8, %rd9;
	mov.f64 	%fd1523, 0d0000000000000000;
	@%p4 bra 	$L__BB271_8;
	ld.global.nc.f64 	%fd1523, [%rd1];
$L__BB271_8:
	setp.ge.s32 	%p5, %r3, %r10;
	mul.f64 	%fd1546, %fd41, %fd1523;
	ld.const.f64 	%fd45, [const_DofToQuad+80];
	fma.rn.f64 	%fd773, %fd45, %fd31, 0d0000000000000000;
	ld.const.f64 	%fd46, [const_DofToQuad+88];
	fma.rn.f64 	%fd774, %fd46, %fd32, %fd773;
	ld.const.f64 	%fd47, [const_DofToQuad+96];
	fma.rn.f64 	%fd775, %fd47, %fd33, %fd774;
	ld.const.f64 	%fd776, [const_DofToQuad+104];
	fma.rn.f64 	%fd777, %fd776, %fd34, %fd775;
	ld.const.f64 	%fd48, [const_DofToQuad+112];
	fma.rn.f64 	%fd778, %fd48, %fd35, %fd777;
	ld.const.f64 	%fd49, [const_DofToQuad+120];
	fma.rn.f64 	%fd779, %fd49, %fd36, %fd778;
	ld.const.f64 	%fd50, [const_DofToQuad+128];
	fma.rn.f64 	%fd780, %fd50, %fd37, %fd779;
	ld.const.f64 	%fd51, [const_DofToQuad+136];
	fma.rn.f64 	%fd781, %fd51, %fd38, %fd780;
	ld.const.f64 	%fd52, [const_DofToQuad+144];
	fma.rn.f64 	%fd782, %fd52, %fd39, %fd781;
	ld.const.f64 	%fd783, [const_DofToQuad+152];
	fma.rn.f64 	%fd53, %fd783, %fd40, %fd782;
	mov.f64 	%fd1524, 0d0000000000000000;
	@%p5 bra 	$L__BB271_10;
	ld.global.nc.f64 	%fd1524, [%rd1+8];
$L__BB271_10:
	setp.ge.s32 	%p6, %r3, %r10;
	mul.f64 	%fd1545, %fd53, %fd1524;
	ld.const.f64 	%fd57, [const_DofToQuad+160];
	fma.rn.f64 	%fd785, %fd57, %fd31, 0d0000000000000000;
	ld.const.f64 	%fd58, [const_DofToQuad+168];
	fma.rn.f64 	%fd786, %fd58, %fd32, %fd785;
	ld.const.f64 	%fd59, [const_DofToQuad+176];
	fma.rn.f64 	%fd787, %fd59, %fd33, %fd786;
	ld.const.f64 	%fd788, [const_DofToQuad+184];
	fma.rn.f64 	%fd789, %fd788, %fd34, %fd787;
	ld.const.f64 	%fd60, [const_DofToQuad+192];
	fma.rn.f64 	%fd790, %fd60, %fd35, %fd789;
	ld.const.f64 	%fd61, [const_DofToQuad+200];
	fma.rn.f64 	%fd791, %fd61, %fd36, %fd790;
	ld.const.f64 	%fd62, [const_DofToQuad+208];
	fma.rn.f64 	%fd792, %fd62, %fd37, %fd791;
	ld.const.f64 	%fd63, [const_DofToQuad+216];
	fma.rn.f64 	%fd793, %fd63, %fd38, %fd792;
	ld.const.f64 	%fd794, [const_DofToQuad+224];
	fma.rn.f64 	%fd795, %fd794, %fd39, %fd793;
	ld.const.f64 	%fd796, [const_DofToQuad+232];
	fma.rn.f64 	%fd64, %fd796, %fd40, %fd795;
	mov.f64 	%fd1525, 0d0000000000000000;
	@%p6 bra 	$L__BB271_12;
	ld.global.nc.f64 	%fd1525, [%rd1+16];
$L__BB271_12:
	setp.ge.s32 	%p7, %r3, %r10;
	mul.f64 	%fd1544, %fd64, %fd1525;
	ld.const.f64 	%fd798, [const_DofToQuad+240];
	fma.rn.f64 	%fd799, %fd798, %fd31, 0d0000000000000000;
	ld.const.f64 	%fd68, [const_DofToQuad+248];
	fma.rn.f64 	%fd800, %fd68, %fd32, %fd799;
	ld.const.f64 	%fd69, [const_DofToQuad+256];
	fma.rn.f64 	%fd801, %fd69, %fd33, %fd800;
	ld.const.f64 	%fd802, [const_DofToQuad+264];
	fma.rn.f64 	%fd803, %fd802, %fd34, %fd801;
	ld.const.f64 	%fd70, [const_DofToQuad+272];
	fma.rn.f64 	%fd804, %fd70, %fd35, %fd803;
	ld.const.f64 	%fd71, [const_DofToQuad+280];
	fma.rn.f64 	%fd805, %fd71, %fd36, %fd804;
	ld.const.f64 	%fd72, [const_DofToQuad+288];
	fma.rn.f64 	%fd806, %fd72, %fd37, %fd805;
	ld.const.f64 	%fd73, [const_DofToQuad+296];
	fma.rn.f64 	%fd807, %fd73, %fd38, %fd806;
	ld.const.f64 	%fd808, [const_DofToQuad+304];
	fma.rn.f64 	%fd809, %fd808, %fd39, %fd807;
	ld.const.f64 	%fd810, [const_DofToQuad+312];
	fma.rn.f64 	%fd74, %fd810, %fd40, %fd809;
	mov.f64 	%fd1526, 0d0000000000000000;
	@%p7 bra 	$L__BB271_14;
	ld.global.nc.f64 	%fd1526, [%rd1+24];
$L__BB271_14:
	setp.ge.s32 	%p8, %r3, %r10;
	mul.f64 	%fd1543, %fd74, %fd1526;
	ld.const.f64 	%fd812, [const_DofToQuad+320];
	fma.rn.f64 	%fd813, %fd812, %fd31, 0d0000000000000000;
	ld.const.f64 	%fd78, [const_DofToQuad+328];
	fma.rn.f64 	%fd814, %fd78, %fd32, %fd813;
	ld.const.f64 	%fd815, [const_DofToQuad+336];
	fma.rn.f64 	%fd816, %fd815, %fd33, %fd814;
	ld.const.f64 	%fd817, [const_DofToQuad+344];
	fma.rn.f64 	%fd818, %fd817, %fd34, %fd816;
	ld.const.f64 	%fd79, [const_DofToQuad+352];
	fma.rn.f64 	%fd819, %fd79, %fd35, %fd818;
	ld.const.f64 	%fd80, [const_DofToQuad+360];
	fma.rn.f64 	%fd820, %fd80, %fd36, %fd819;
	ld.const.f64 	%fd81, [const_DofToQuad+368];
	fma.rn.f64 	%fd821, %fd81, %fd37, %fd820;
	ld.const.f64 	%fd82, [const_DofToQuad+376];
	fma.rn.f64 	%fd822, %fd82, %fd38, %fd821;
	ld.const.f64 	%fd823, [const_DofToQuad+384];
	fma.rn.f64 	%fd824, %fd823, %fd39, %fd822;
	ld.const.f64 	%fd825, [const_DofToQuad+392];
	fma.rn.f64 	%fd83, %fd825, %fd40, %fd824;
	mov.f64 	%fd1527, 0d0000000000000000;
	@%p8 bra 	$L__BB271_16;
	ld.global.nc.f64 	%fd1527, [%rd1+32];
$L__BB271_16:
	setp.ge.s32 	%p9, %r3, %r10;
	mul.f64 	%fd1542, %fd83, %fd1527;
	ld.const.f64 	%fd827, [const_DofToQuad+400];
	fma.rn.f64 	%fd828, %fd827, %fd31, 0d0000000000000000;
	ld.const.f64 	%fd87, [const_DofToQuad+408];
	fma.rn.f64 	%fd829, %fd87, %fd32, %fd828;
	ld.const.f64 	%fd830, [const_DofToQuad+416];
	fma.rn.f64 	%fd831, %fd830, %fd33, %fd829;
	ld.const.f64 	%fd832, [const_DofToQuad+424];
	fma.rn.f64 	%fd833, %fd832, %fd34, %fd831;
	ld.const.f64 	%fd88, [const_DofToQuad+432];
	fma.rn.f64 	%fd834, %fd88, %fd35, %fd833;
	ld.const.f64 	%fd89, [const_DofToQuad+440];
	fma.rn.f64 	%fd835, %fd89, %fd36, %fd834;
	ld.const.f64 	%fd90, [const_DofToQuad+448];
	fma.rn.f64 	%fd836, %fd90, %fd37, %fd835;
	ld.const.f64 	%fd91, [const_DofToQuad+456];
	fma.rn.f64 	%fd837, %fd91, %fd38, %fd836;
	ld.const.f64 	%fd838, [const_DofToQuad+464];
	fma.rn.f64 	%fd839, %fd838, %fd39, %fd837;
	ld.const.f64 	%fd840, [const_DofToQuad+472];
	fma.rn.f64 	%fd92, %fd840, %fd40, %fd839;
	mov.f64 	%fd1528, 0d0000000000000000;
	@%p9 bra 	$L__BB271_18;
	ld.global.nc.f64 	%fd1528, [%rd1+40];
$L__BB271_18:
	mul.f64 	%fd1541, %fd92, %fd1528;
	ld.const.f64 	%fd842, [const_DofToQuad+480];
	fma.rn.f64 	%fd843, %fd842, %fd31, 0d0000000000000000;
	ld.const.f64 	%fd96, [const_DofToQuad+488];
	fma.rn.f64 	%fd844, %fd96, %fd32, %fd843;
	ld.const.f64 	%fd845, [const_DofToQuad+496];
	fma.rn.f64 	%fd846, %fd845, %fd33, %fd844;
	ld.const.f64 	%fd847, [const_DofToQuad+504];
	fma.rn.f64 	%fd848, %fd847, %fd34, %fd846;
	ld.const.f64 	%fd97, [const_DofToQuad+512];
	fma.rn.f64 	%fd849, %fd97, %fd35, %fd848;
	ld.const.f64 	%fd98, [const_DofToQuad+520];
	fma.rn.f64 	%fd850, %fd98, %fd36, %fd849;
	ld.const.f64 	%fd99, [const_DofToQuad+528];
	fma.rn.f64 	%fd851, %fd99, %fd37, %fd850;
	ld.const.f64 	%fd100, [const_DofToQuad+536];
	fma.rn.f64 	%fd852, %fd100, %fd38, %fd851;
	ld.const.f64 	%fd853, [const_DofToQuad+544];
	fma.rn.f64 	%fd854, %fd853, %fd39, %fd852;
	ld.const.f64 	%fd855, [const_DofToQuad+552];
	fma.rn.f64 	%fd101, %fd855, %fd40, %fd854;
	mov.f64 	%fd1529, 0d0000000000000000;
	@%p9 bra 	$L__BB271_20;
	ld.global.nc.f64 	%fd1529, [%rd1+48];
$L__BB271_20:
	mul.f64 	%fd1540, %fd101, %fd1529;
	ld.const.f64 	%fd105, [const_DofToQuad+560];
	fma.rn.f64 	%fd857, %fd105, %fd31, 0d0000000000000000;
	ld.const.f64 	%fd106, [const_DofToQuad+568];
	fma.rn.f64 	%fd858, %fd106, %fd32, %fd857;
	ld.const.f64 	%fd859, [const_DofToQuad+576];
	fma.rn.f64 	%fd860, %fd859, %fd33, %fd858;
	ld.const.f64 	%fd861, [const_DofToQuad+584];
	fma.rn.f64 	%fd862, %fd861, %fd34, %fd860;
	ld.const.f64 	%fd107, [const_DofToQuad+592];
	fma.rn.f64 	%fd863, %fd107, %fd35, %fd862;
	ld.const.f64 	%fd108, [const_DofToQuad+600];
	fma.rn.f64 	%fd864, %fd108, %fd36, %fd863;
	ld.const.f64 	%fd109, [const_DofToQuad+608];
	fma.rn.f64 	%fd865, %fd109, %fd37, %fd864;
	ld.const.f64 	%fd110, [const_DofToQuad+616];
	fma.rn.f64 	%fd866, %fd110, %fd38, %fd865;
	ld.const.f64 	%fd867, [const_DofToQuad+624];
	fma.rn.f64 	%fd868, %fd867, %fd39, %fd866;
	ld.const.f64 	%fd869, [const_DofToQuad+632];
	fma.rn.f64 	%fd111, %fd869, %fd40, %fd868;
	mov.f64 	%fd1530, 0d0000000000000000;
	@%p9 bra 	$L__BB271_22;
	ld.global.nc.f64 	%fd1530, [%rd1+56];
$L__BB271_22:
	mul.f64 	%fd1539, %fd111, %fd1530;
	ld.const.f64 	%fd115, [const_DofToQuad+640];
	fma.rn.f64 	%fd871, %fd115, %fd31, 0d0000000000000000;
	ld.const.f64 	%fd116, [const_DofToQuad+648];
	fma.rn.f64 	%fd872, %fd116, %fd32, %fd871;
	ld.const.f64 	%fd873, [const_DofToQuad+656];
	fma.rn.f64 	%fd874, %fd873, %fd33, %fd872;
	ld.const.f64 	%fd875, [const_DofToQuad+664];
	fma.rn.f64 	%fd876, %fd875, %fd34, %fd874;
	ld.const.f64 	%fd117, [const_DofToQuad+672];
	fma.rn.f64 	%fd877, %fd117, %fd35, %fd876;
	ld.const.f64 	%fd118, [const_DofToQuad+680];
	fma.rn.f64 	%fd878, %fd118, %fd36, %fd877;
	ld.const.f64 	%fd119, [const_DofToQuad+688];
	fma.rn.f64 	%fd879, %fd119, %fd37, %fd878;
	ld.const.f64 	%fd120, [const_DofToQuad+696];
	fma.rn.f64 	%fd880, %fd120, %fd38, %fd879;
	ld.const.f64 	%fd881, [const_DofToQuad+704];
	fma.rn.f64 	%fd882, %fd881, %fd39, %fd880;
	ld.const.f64 	%fd883, [const_DofToQuad+712];
	fma.rn.f64 	%fd121, %fd883, %fd40, %fd882;
	mov.f64 	%fd1531, 0d0000000000000000;
	@%p9 bra 	$L__BB271_24;
	ld.global.nc.f64 	%fd1531, [%rd1+64];
$L__BB271_24:
	mul.f64 	%fd1538, %fd121, %fd1531;
	ld.const.f64 	%fd125, [const_DofToQuad+720];
	fma.rn.f64 	%fd885, %fd125, %fd31, 0d0000000000000000;
	ld.const.f64 	%fd126, [const_DofToQuad+728];
	fma.rn.f64 	%fd886, %fd126, %fd32, %fd885;
	ld.const.f64 	%fd887, [const_DofToQuad+736];
	fma.rn.f64 	%fd888, %fd887, %fd33, %fd886;
	ld.const.f64 	%fd127, [const_DofToQuad+744];
	fma.rn.f64 	%fd889, %fd127, %fd34, %fd888;
	ld.const.f64 	%fd128, [const_DofToQuad+752];
	fma.rn.f64 	%fd890, %fd128, %fd35, %fd889;
	ld.const.f64 	%fd129, [const_DofToQuad+760];
	fma.rn.f64 	%fd891, %fd129, %fd36, %fd890;
	ld.const.f64 	%fd130, [const_DofToQuad+768];
	fma.rn.f64 	%fd892, %fd130, %fd37, %fd891;
	ld.const.f64 	%fd131, [const_DofToQuad+776];
	fma.rn.f64 	%fd893, %fd131, %fd38, %fd892;
	ld.const.f64 	%fd894, [const_DofToQuad+784];
	fma.rn.f64 	%fd895, %fd894, %fd39, %fd893;
	ld.const.f64 	%fd896, [const_DofToQuad+792];
	fma.rn.f64 	%fd132, %fd896, %fd40, %fd895;
	mov.f64 	%fd1532, 0d0000000000000000;
	@%p9 bra 	$L__BB271_26;
	ld.global.nc.f64 	%fd1532, [%rd1+72];
$L__BB271_26:
	mul.f64 	%fd1537, %fd132, %fd1532;
	ld.const.f64 	%fd136, [const_DofToQuad+800];
	fma.rn.f64 	%fd898, %fd136, %fd31, 0d0000000000000000;
	ld.const.f64 	%fd137, [const_DofToQuad+808];
	fma.rn.f64 	%fd899, %fd137, %fd32, %fd898;
	ld.const.f64 	%fd138, [const_DofToQuad+816];
	fma.rn.f64 	%fd900, %fd138, %fd33, %fd899;
	ld.const.f64 	%fd139, [const_DofToQuad+824];
	fma.rn.f64 	%fd901, %fd139, %fd34, %fd900;
	ld.const.f64 	%fd140, [const_DofToQuad+832];
	fma.rn.f64 	%fd902, %fd140, %fd35, %fd901;
	ld.const.f64 	%fd141, [const_DofToQuad+840];
	fma.rn.f64 	%fd903, %fd141, %fd36, %fd902;
	ld.const.f64 	%fd142, [const_DofToQuad+848];
	fma.rn.f64 	%fd904, %fd142, %fd37, %fd903;
	ld.const.f64 	%fd143, [const_DofToQuad+856];
	fma.rn.f64 	%fd905, %fd143, %fd38, %fd904;
	ld.const.f64 	%fd144, [const_DofToQuad+864];
	fma.rn.f64 	%fd906, %fd144, %fd39, %fd905;
	ld.const.f64 	%fd145, [const_DofToQuad+872];
	fma.rn.f64 	%fd146, %fd145, %fd40, %fd906;
	mov.f64 	%fd1533, 0d0000000000000000;
	@%p9 bra 	$L__BB271_28;
	ld.global.nc.f64 	%fd1533, [%rd1+80];
$L__BB271_28:
	mul.f64 	%fd149, %fd146, %fd1533;
	ld.const.f64 	%fd150, [const_DofToQuad+880];
	fma.rn.f64 	%fd908, %fd150, %fd31, 0d0000000000000000;
	ld.const.f64 	%fd151, [const_DofToQuad+888];
	fma.rn.f64 	%fd909, %fd151, %fd32, %fd908;
	ld.const.f64 	%fd152, [const_DofToQuad+896];
	fma.rn.f64 	%fd910, %fd152, %fd33, %fd909;
	ld.const.f64 	%fd153, [const_DofToQuad+904];
	fma.rn.f64 	%fd911, %fd153, %fd34, %fd910;
	ld.const.f64 	%fd154, [const_DofToQuad+912];
	fma.rn.f64 	%fd912, %fd154, %fd35, %fd911;
	ld.const.f64 	%fd155, [const_DofToQuad+920];
	fma.rn.f64 	%fd913, %fd155, %fd36, %fd912;
	ld.const.f64 	%fd156, [const_DofToQuad+928];
	fma.rn.f64 	%fd914, %fd156, %fd37, %fd913;
	ld.const.f64 	%fd157, [const_DofToQuad+936];
	fma.rn.f64 	%fd915, %fd157, %fd38, %fd914;
	ld.const.f64 	%fd158, [const_DofToQuad+944];
	fma.rn.f64 	%fd916, %fd158, %fd39, %fd915;
	ld.const.f64 	%fd159, [const_DofToQuad+952];
	fma.rn.f64 	%fd160, %fd159, %fd40, %fd916;
	mov.f64 	%fd1534, 0d0000000000000000;
	@%p9 bra 	$L__BB271_30;
	ld.global.nc.f64 	%fd1534, [%rd1+88];
$L__BB271_30:
	mul.f64 	%fd163, %fd160, %fd1534;
	ld.const.f64 	%fd164, [const_DofToQuad+960];
	fma.rn.f64 	%fd918, %fd164, %fd31, 0d0000000000000000;
	ld.const.f64 	%fd165, [const_DofToQuad+968];
	fma.rn.f64 	%fd919, %fd165, %fd32, %fd918;
	ld.const.f64 	%fd166, [const_DofToQuad+976];
	fma.rn.f64 	%fd920, %fd166, %fd33, %fd919;
	ld.const.f64 	%fd167, [const_DofToQuad+984];
	fma.rn.f64 	%fd921, %fd167, %fd34, %fd920;
	ld.const.f64 	%fd168, [const_DofToQuad+992];
	fma.rn.f64 	%fd922, %fd168, %fd35, %fd921;
	ld.const.f64 	%fd169, [const_DofToQuad+1000];
	fma.rn.f64 	%fd923, %fd169, %fd36, %fd922;
	ld.const.f64 	%fd170, [const_DofToQuad+1008];
	fma.rn.f64 	%fd924, %fd170, %fd37, %fd923;
	ld.const.f64 	%fd171, [const_DofToQuad+1016];
	fma.rn.f64 	%fd925, %fd171, %fd38, %fd924;
	ld.const.f64 	%fd172, [const_DofToQuad+1024];
	fma.rn.f64 	%fd926, %fd172, %fd39, %fd925;
	ld.const.f64 	%fd173, [const_DofToQuad+1032];
	fma.rn.f64 	%fd174, %fd173, %fd40, %fd926;
	mov.f64 	%fd1535, 0d0000000000000000;
	@%p9 bra 	$L__BB271_32;
	ld.global.nc.f64 	%fd1535, [%rd1+96];
$L__BB271_32:
	mul.f64 	%fd177, %fd174, %fd1535;
	ld.const.f64 	%fd178, [const_DofToQuad+1040];
	fma.rn.f64 	%fd928, %fd178, %fd31, 0d0000000000000000;
	ld.const.f64 	%fd179, [const_DofToQuad+1048];
	fma.rn.f64 	%fd929, %fd179, %fd32, %fd928;
	ld.const.f64 	%fd180, [const_DofToQuad+1056];
	fma.rn.f64 	%fd930, %fd180, %fd33, %fd929;
	ld.const.f64 	%fd181, [const_DofToQuad+1064];
	fma.rn.f64 	%fd931, %fd181, %fd34, %fd930;
	ld.const.f64 	%fd182, [const_DofToQuad+1072];
	fma.rn.f64 	%fd932, %fd182, %fd35, %fd931;
	ld.const.f64 	%fd183, [const_DofToQuad+1080];
	fma.rn.f64 	%fd933, %fd183, %fd36, %fd932;
	ld.const.f64 	%fd184, [const_DofToQuad+1088];
	fma.rn.f64 	%fd934, %fd184, %fd37, %fd933;
	ld.const.f64 	%fd185, [const_DofToQuad+1096];
	fma.rn.f64 	%fd935, %fd185, %fd38, %fd934;
	ld.const.f64 	%fd186, [const_DofToQuad+1104];
	fma.rn.f64 	%fd936, %fd186, %fd39, %fd935;
	ld.const.f64 	%fd187, [const_DofToQuad+1112];
	fma.rn.f64 	%fd188, %fd187, %fd40, %fd936;
	mov.f64 	%fd1536, 0d0000000000000000;
	@%p9 bra 	$L__BB271_34;
	ld.global.nc.f64 	%fd1536, [%rd1+104];
$L__BB271_34:
	setp.gt.u32 	%p18, %r1, 139;
	mul.f64 	%fd937, %fd188, %fd1536;
	ld.const.f64 	%fd938, [const_DofToQuad];
	fma.rn.f64 	%fd939, %fd938, %fd1546, 0d0000000000000000;
	fma.rn.f64 	%fd940, %fd45, %fd1545, %fd939;
	fma.rn.f64 	%fd941, %fd57, %fd1544, %fd940;
	ld.const.f64 	%fd942, [const_DofToQuad+240];
	fma.rn.f64 	%fd943, %fd942, %fd1543, %fd941;
	ld.const.f64 	%fd944, [const_DofToQuad+320];
	fma.rn.f64 	%fd945, %fd944, %fd1542, %fd943;
	ld.const.f64 	%fd946, [const_DofToQuad+400];
	fma.rn.f64 	%fd947, %fd946, %fd1541, %fd945;
	ld.const.f64 	%fd948, [const_DofToQuad+480];
	fma.rn.f64 	%fd949, %fd948, %fd1540, %fd947;
	fma.rn.f64 	%fd950, %fd105, %fd1539, %fd949;
	fma.rn.f64 	%fd951, %fd115, %fd1538, %fd950;
	fma.rn.f64 	%fd952, %fd125, %fd1537, %fd951;
	fma.rn.f64 	%fd953, %fd136, %fd149, %fd952;
	fma.rn.f64 	%fd954, %fd150, %fd163, %fd953;
	fma.rn.f64 	%fd955, %fd164, %fd177, %fd954;
	fma.rn.f64 	%fd956, %fd178, %fd937, %fd955;
	st.shared.f64 	[%r9], %fd956;
	ld.const.f64 	%fd957, [const_DofToQuad+8];
	fma.rn.f64 	%fd958, %fd957, %fd1546, 0d0000000000000000;
	fma.rn.f64 	%fd959, %fd46, %fd1545, %fd958;
	fma.rn.f64 	%fd960, %fd58, %fd1544, %fd959;
	fma.rn.f64 	%fd961, %fd68, %fd1543, %fd960;
	fma.rn.f64 	%fd962, %fd78, %fd1542, %fd961;
	fma.rn.f64 	%fd963, %fd87, %fd1541, %fd962;
	fma.rn.f64 	%fd964, %fd96, %fd1540, %fd963;
	fma.rn.f64 	%fd965, %fd106, %fd1539, %fd964;
	fma.rn.f64 	%fd966, %fd116, %fd1538, %fd965;
	fma.rn.f64 	%fd967, %fd126, %fd1537, %fd966;
	fma.rn.f64 	%fd968, %fd137, %fd149, %fd967;
	fma.rn.f64 	%fd969, %fd151, %fd163, %fd968;
	fma.rn.f64 	%fd970, %fd165, %fd177, %fd969;
	fma.rn.f64 	%fd971, %fd179, %fd937, %fd970;
	st.shared.f64 	[%r9+8], %fd971;
	ld.const.f64 	%fd972, [const_DofToQuad+16];
	fma.rn.f64 	%fd973, %fd972, %fd1546, 0d0000000000000000;
	fma.rn.f64 	%fd974, %fd47, %fd1545, %fd973;
	fma.rn.f64 	%fd975, %fd59, %fd1544, %fd974;
	fma.rn.f64 	%fd976, %fd69, %fd1543, %fd975;
	ld.const.f64 	%fd977, [const_DofToQuad+336];
	fma.rn.f64 	%fd978, %fd977, %fd1542, %fd976;
	ld.const.f64 	%fd979, [const_DofToQuad+416];
	fma.rn.f64 	%fd980, %fd979, %fd1541, %fd978;
	ld.const.f64 	%fd981, [const_DofToQuad+496];
	fma.rn.f64 	%fd982, %fd981, %fd1540, %fd980;
	ld.const.f64 	%fd983, [const_DofToQuad+576];
	fma.rn.f64 	%fd984, %fd983, %fd1539, %fd982;
	ld.const.f64 	%fd985, [const_DofToQuad+656];
	fma.rn.f64 	%fd986, %fd985, %fd1538, %fd984;
	ld.const.f64 	%fd987, [const_DofToQuad+736];
	fma.rn.f64 	%fd988, %fd987, %fd1537, %fd986;
	fma.rn.f64 	%fd989, %fd138, %fd149, %fd988;
	fma.rn.f64 	%fd990, %fd152, %fd163, %fd989;
	fma.rn.f64 	%fd991, %fd166, %fd177, %fd990;
	fma.rn.f64 	%fd992, %fd180, %fd937, %fd991;
	st.shared.f64 	[%r9+16], %fd992;
	ld.const.f64 	%fd993, [const_DofToQuad+24];
	fma.rn.f64 	%fd994, %fd993, %fd1546, 0d0000000000000000;
	ld.const.f64 	%fd995, [const_DofToQuad+104];
	fma.rn.f64 	%fd996, %fd995, %fd1545, %fd994;
	ld.const.f64 	%fd997, [const_DofToQuad+184];
	fma.rn.f64 	%fd998, %fd997, %fd1544, %fd996;
	ld.const.f64 	%fd999, [const_DofToQuad+264];
	fma.rn.f64 	%fd1000, %fd999, %fd1543, %fd998;
	ld.const.f64 	%fd1001, [const_DofToQuad+344];
	fma.rn.f64 	%fd1002, %fd1001, %fd1542, %fd1000;
	ld.const.f64 	%fd1003, [const_DofToQuad+424];
	fma.rn.f64 	%fd1004, %fd1003, %fd1541, %fd1002;
	ld.const.f64 	%fd1005, [const_DofToQuad+504];
	fma.rn.f64 	%fd1006, %fd1005, %fd1540, %fd1004;
	ld.const.f64 	%fd1007, [const_DofToQuad+584];
	fma.rn.f64 	%fd1008, %fd1007, %fd1539, %fd1006;
	ld.const.f64 	%fd1009, [const_DofToQuad+664];
	fma.rn.f64 	%fd1010, %fd1009, %fd1538, %fd1008;
	fma.rn.f64 	%fd1011, %fd127, %fd1537, %fd1010;
	fma.rn.f64 	%fd1012, %fd139, %fd149, %fd1011;
	fma.rn.f64 	%fd1013, %fd153, %fd163, %fd1012;
	fma.rn.f64 	%fd1014, %fd167, %fd177, %fd1013;
	fma.rn.f64 	%fd1015, %fd181, %fd937, %fd1014;
	st.shared.f64 	[%r9+24], %fd1015;
	ld.const.f64 	%fd1016, [const_DofToQuad+32];
	fma.rn.f64 	%fd1017, %fd1016, %fd1546, 0d0000000000000000;
	fma.rn.f64 	%fd1018, %fd48, %fd1545, %fd1017;
	fma.rn.f64 	%fd1019, %fd60, %fd1544, %fd1018;
	fma.rn.f64 	%fd1020, %fd70, %fd1543, %fd1019;
	fma.rn.f64 	%fd1021, %fd79, %fd1542, %fd1020;
	fma.rn.f64 	%fd1022, %fd88, %fd1541, %fd1021;
	fma.rn.f64 	%fd1023, %fd97, %fd1540, %fd1022;
	fma.rn.f64 	%fd1024, %fd107, %fd1539, %fd1023;
	fma.rn.f64 	%fd1025, %fd117, %fd1538, %fd1024;
	fma.rn.f64 	%fd1026, %fd128, %fd1537, %fd1025;
	fma.rn.f64 	%fd1027, %fd140, %fd149, %fd1026;
	fma.rn.f64 	%fd1028, %fd154, %fd163, %fd1027;
	fma.rn.f64 	%fd1029, %fd168, %fd177, %fd1028;
	fma.rn.f64 	%fd1030, %fd182, %fd937, %fd1029;
	st.shared.f64 	[%r9+32], %fd1030;
	ld.const.f64 	%fd1031, [const_DofToQuad+40];
	fma.rn.f64 	%fd1032, %fd1031, %fd1546, 0d0000000000000000;
	fma.rn.f64 	%fd1033, %fd49, %fd1545, %fd1032;
	fma.rn.f64 	%fd1034, %fd61, %fd1544, %fd1033;
	fma.rn.f64 	%fd1035, %fd71, %fd1543, %fd1034;
	fma.rn.f64 	%fd1036, %fd80, %fd1542, %fd1035;
	fma.rn.f64 	%fd1037, %fd89, %fd1541, %fd1036;
	fma.rn.f64 	%fd1038, %fd98, %fd1540, %fd1037;
	fma.rn.f64 	%fd1039, %fd108, %fd1539, %fd1038;
	fma.rn.f64 	%fd1040, %fd118, %fd1538, %fd1039;
	fma.rn.f64 	%fd1041, %fd129, %fd1537, %fd1040;
	fma.rn.f64 	%fd1042, %fd141, %fd149, %fd1041;
	fma.rn.f64 	%fd1043, %fd155, %fd163, %fd1042;
	fma.rn.f64 	%fd1044, %fd169, %fd177, %fd1043;
	fma.rn.f64 	%fd1045, %fd183, %fd937, %fd1044;
	st.shared.f64 	[%r9+40], %fd1045;
	ld.const.f64 	%fd1046, [const_DofToQuad+48];
	fma.rn.f64 	%fd1047, %fd1046, %fd1546, 0d0000000000000000;
	fma.rn.f64 	%fd1048, %fd50, %fd1545, %fd1047;
	fma.rn.f64 	%fd1049, %fd62, %fd1544, %fd1048;
	fma.rn.f64 	%fd1050, %fd72, %fd1543, %fd1049;
	fma.rn.f64 	%fd1051, %fd81, %fd1542, %fd1050;
	fma.rn.f64 	%fd1052, %fd90, %fd1541, %fd1051;
	fma.rn.f64 	%fd1053, %fd99, %fd1540, %fd1052;
	fma.rn.f64 	%fd1054, %fd109, %fd1539, %fd1053;
	fma.rn.f64 	%fd1055, %fd119, %fd1538, %fd1054;
	fma.rn.f64 	%fd1056, %fd130, %fd1537, %fd1055;
	fma.rn.f64 	%fd1057, %fd142, %fd149, %fd1056;
	fma.rn.f64 	%fd1058, %fd156, %fd163, %fd1057;
	fma.rn.f64 	%fd1059, %fd170, %fd177, %fd1058;
	fma.rn.f64 	%fd1060, %fd184, %fd937, %fd1059;
	st.shared.f64 	[%r9+48], %fd1060;
	ld.const.f64 	%fd1061, [const_DofToQuad+56];
	fma.rn.f64 	%fd1062, %fd1061, %fd1546, 0d0000000000000000;
	fma.rn.f64 	%fd1063, %fd51, %fd1545, %fd1062;
	fma.rn.f64 	%fd1064, %fd63, %fd1544, %fd1063;
	fma.rn.f64 	%fd1065, %fd73, %fd1543, %fd1064;
	fma.rn.f64 	%fd1066, %fd82, %fd1542, %fd1065;
	fma.rn.f64 	%fd1067, %fd91, %fd1541, %fd1066;
	fma.rn.f64 	%fd1068, %fd100, %fd1540, %fd1067;
	fma.rn.f64 	%fd1069, %fd110, %fd1539, %fd1068;
	fma.rn.f64 	%fd1070, %fd120, %fd1538, %fd1069;
	fma.rn.f64 	%fd1071, %fd131, %fd1537, %fd1070;
	fma.rn.f64 	%fd1072, %fd143, %fd149, %fd1071;
	fma.rn.f64 	%fd1073, %fd157, %fd163, %fd1072;
	fma.rn.f64 	%fd1074, %fd171, %fd177, %fd1073;
	fma.rn.f64 	%fd1075, %fd185, %fd937, %fd1074;
	st.shared.f64 	[%r9+56], %fd1075;
	ld.const.f64 	%fd1076, [const_DofToQuad+64];
	fma.rn.f64 	%fd1077, %fd1076, %fd1546, 0d0000000000000000;
	fma.rn.f64 	%fd1078, %fd52, %fd1545, %fd1077;
	ld.const.f64 	%fd1079, [const_DofToQuad+224];
	fma.rn.f64 	%fd1080, %fd1079, %fd1544, %fd1078;
	ld.const.f64 	%fd1081, [const_DofToQuad+304];
	fma.rn.f64 	%fd1082, %fd1081, %fd1543, %fd1080;
	ld.const.f64 	%fd1083, [const_DofToQuad+384];
	fma.rn.f64 	%fd1084, %fd1083, %fd1542, %fd1082;
	ld.const.f64 	%fd1085, [const_DofToQuad+464];
	fma.rn.f64 	%fd1086, %fd1085, %fd1541, %fd1084;
	ld.const.f64 	%fd1087, [const_DofToQuad+544];
	fma.rn.f64 	%fd1088, %fd1087, %fd1540, %fd1086;
	ld.const.f64 	%fd1089, [const_DofToQuad+624];
	fma.rn.f64 	%fd1090, %fd1089, %fd1539, %fd1088;
	ld.const.f64 	%fd1091, [const_DofToQuad+704];
	fma.rn.f64 	%fd1092, %fd1091, %fd1538, %fd1090;
	ld.const.f64 	%fd1093, [const_DofToQuad+784];
	fma.rn.f64 	%fd1094, %fd1093, %fd1537, %fd1092;
	fma.rn.f64 	%fd1095, %fd144, %fd149, %fd1094;
	fma.rn.f64 	%fd1096, %fd158, %fd163, %fd1095;
	fma.rn.f64 	%fd1097, %fd172, %fd177, %fd1096;
	fma.rn.f64 	%fd1098, %fd186, %fd937, %fd1097;
	st.shared.f64 	[%r9+64], %fd1098;
	ld.const.f64 	%fd1099, [const_DofToQuad+72];
	fma.rn.f64 	%fd1100, %fd1099, %fd1546, 0d0000000000000000;
	ld.const.f64 	%fd1101, [const_DofToQuad+152];
	fma.rn.f64 	%fd1102, %fd1101, %fd1545, %fd1100;
	ld.const.f64 	%fd1103, [const_DofToQuad+232];
	fma.rn.f64 	%fd1104, %fd1103, %fd1544, %fd1102;
	ld.const.f64 	%fd1105, [const_DofToQuad+312];
	fma.rn.f64 	%fd1106, %fd1105, %fd1543, %fd1104;
	ld.const.f64 	%fd1107, [const_DofToQuad+392];
	fma.rn.f64 	%fd1108, %fd1107, %fd1542, %fd1106;
	ld.const.f64 	%fd1109, [const_DofToQuad+472];
	fma.rn.f64 	%fd1110, %fd1109, %fd1541, %fd1108;
	ld.const.f64 	%fd1111, [const_DofToQuad+552];
	fma.rn.f64 	%fd1112, %fd1111, %fd1540, %fd1110;
	ld.const.f64 	%fd1113, [const_DofToQuad+632];
	fma.rn.f64 	%fd1114, %fd1113, %fd1539, %fd1112;
	ld.const.f64 	%fd1115, [const_DofToQuad+712];
	fma.rn.f64 	%fd1116, %fd1115, %fd1538, %fd1114;
	ld.const.f64 	%fd1117, [const_DofToQuad+792];
	fma.rn.f64 	%fd1118, %fd1117, %fd1537, %fd1116;
	fma.rn.f64 	%fd1119, %fd145, %fd149, %fd1118;
	fma.rn.f64 	%fd1120, %fd159, %fd163, %fd1119;
	fma.rn.f64 	%fd1121, %fd173, %fd177, %fd1120;
	fma.rn.f64 	%fd1122, %fd187, %fd937, %fd1121;
	st.shared.f64 	[%r9+72], %fd1122;
	bar.sync 	0;
	@%p18 bra 	$L__BB271_36;
	ld.shared.f64 	%fd1123, [%r8];
	ld.shared.f64 	%fd1124, [%r8+112];
	ld.shared.f64 	%fd1125, [%r8+224];
	ld.shared.f64 	%fd1126, [%r8+336];
	ld.shared.f64 	%fd1127, [%r8+448];
	ld.shared.f64 	%fd1128, [%r8+560];
	ld.shared.f64 	%fd1129, [%r8+672];
	ld.shared.f64 	%fd1130, [%r8+784];
	ld.shared.f64 	%fd1131, [%r8+896];
	ld.shared.f64 	%fd1132, [%r8+1008];
	ld.shared.f64 	%fd1133, [%r8+1120];
	ld.shared.f64 	%fd1134, [%r8+1232];
	ld.shared.f64 	%fd1135, [%r8+1344];
	ld.shared.f64 	%fd1136, [%r8+1456];
	ld.const.f64 	%fd1137, [const_DofToQuad];
	fma.rn.f64 	%fd1138, %fd1137, %fd1123, 0d0000000000000000;
	fma.rn.f64 	%fd1139, %fd45, %fd1124, %fd1138;
	fma.rn.f64 	%fd1140, %fd57, %fd1125, %fd1139;
	ld.const.f64 	%fd1141, [const_DofToQuad+240];
	fma.rn.f64 	%fd1142, %fd1141, %fd1126, %fd1140;
	ld.const.f64 	%fd1143, [const_DofToQuad+320];
	fma.rn.f64 	%fd1144, %fd1143, %fd1127, %fd1142;
	ld.const.f64 	%fd1145, [const_DofToQuad+400];
	fma.rn.f64 	%fd1146, %fd1145, %fd1128, %fd1144;
	ld.const.f64 	%fd1147, [const_DofToQuad+480];
	fma.rn.f64 	%fd1148, %fd1147, %fd1129, %fd1146;
	fma.rn.f64 	%fd1149, %fd105, %fd1130, %fd1148;
	fma.rn.f64 	%fd1150, %fd115, %fd1131, %fd1149;
	fma.rn.f64 	%fd1151, %fd125, %fd1132, %fd1150;
	fma.rn.f64 	%fd1152, %fd136, %fd1133, %fd1151;
	fma.rn.f64 	%fd1153, %fd150, %fd1134, %fd1152;
	fma.rn.f64 	%fd1154, %fd164, %fd1135, %fd1153;
	fma.rn.f64 	%fd1155, %fd178, %fd1136, %fd1154;
	st.shared.f64 	[%r8], %fd1155;
	ld.const.f64 	%fd1156, [const_DofToQuad+8];
	fma.rn.f64 	%fd1157, %fd1156, %fd1123, 0d0000000000000000;
	fma.rn.f64 	%fd1158, %fd46, %fd1124, %fd1157;
	fma.rn.f64 	%fd1159, %fd58, %fd1125, %fd1158;
	fma.rn.f64 	%fd1160, %fd68, %fd1126, %fd1159;
	fma.rn.f64 	%fd1161, %fd78, %fd1127, %fd1160;
	fma.rn.f64 	%fd1162, %fd87, %fd1128, %fd1161;
	fma.rn.f64 	%fd1163, %fd96, %fd1129, %fd1162;
	fma.rn.f64 	%fd1164, %fd106, %fd1130, %fd1163;
	fma.rn.f64 	%fd1165, %fd116, %fd1131, %fd1164;
	fma.rn.f64 	%fd1166, %fd126, %fd1132, %fd1165;
	fma.rn.f64 	%fd1167, %fd137, %fd1133, %fd1166;
	fma.rn.f64 	%fd1168, %fd151, %fd1134, %fd1167;
	fma.rn.f64 	%fd1169, %fd165, %fd1135, %fd1168;
	fma.rn.f64 	%fd1170, %fd179, %fd1136, %fd1169;
	st.shared.f64 	[%r8+112], %fd1170;
	ld.const.f64 	%fd1171, [const_DofToQuad+16];
	fma.rn.f64 	%fd1172, %fd1171, %fd1123, 0d0000000000000000;
	fma.rn.f64 	%fd1173, %fd47, %fd1124, %fd1172;
	fma.rn.f64 	%fd1174, %fd59, %fd1125, %fd1173;
	fma.rn.f64 	%fd1175, %fd69, %fd1126, %fd1174;
	ld.const.f64 	%fd1176, [const_DofToQuad+336];
	fma.rn.f64 	%fd1177, %fd1176, %fd1127, %fd1175;
	ld.const.f64 	%fd1178, [const_DofToQuad+416];
	fma.rn.f64 	%fd1179, %fd1178, %fd1128, %fd1177;
	ld.const.f64 	%fd1180, [const_DofToQuad+496];
	fma.rn.f64 	%fd1181, %fd1180, %fd1129, %fd1179;
	ld.const.f64 	%fd1182, [const_DofToQuad+576];
	fma.rn.f64 	%fd1183, %fd1182, %fd1130, %fd1181;
	ld.const.f64 	%fd1184, [const_DofToQuad+656];
	fma.rn.f64 	%fd1185, %fd1184, %fd1131, %fd1183;
	ld.const.f64 	%fd1186, [const_DofToQuad+736];
	fma.rn.f64 	%fd1187, %fd1186, %fd1132, %fd1185;
	fma.rn.f64 	%fd1188, %fd138, %fd1133, %fd1187;
	fma.rn.f64 	%fd1189, %fd152, %fd1134, %fd1188;
	fma.rn.f64 	%fd1190, %fd166, %fd1135, %fd1189;
	fma.rn.f64 	%fd1191, %fd180, %fd1136, %fd1190;
	st.shared.f64 	[%r8+224], %fd1191;
	ld.const.f64 	%fd1192, [const_DofToQuad+24];
	fma.rn.f64 	%fd1193, %fd1192, %fd1123, 0d0000000000000000;
	ld.const.f64 	%fd1194, [const_DofToQuad+104];
	fma.rn.f64 	%fd1195, %fd1194, %fd1124, %fd1193;
	ld.const.f64 	%fd1196, [const_DofToQuad+184];
	fma.rn.f64 	%fd1197, %fd1196, %fd1125, %fd1195;
	ld.const.f64 	%fd1198, [const_DofToQuad+264];
	fma.rn.f64 	%fd1199, %fd1198, %fd1126, %fd1197;
	ld.const.f64 	%fd1200, [const_DofToQuad+344];
	fma.rn.f64 	%fd1201, %fd1200, %fd1127, %fd1199;
	ld.const.f64 	%fd1202, [const_DofToQuad+424];
	fma.rn.f64 	%fd1203, %fd1202, %fd1128, %fd1201;
	ld.const.f64 	%fd1204, [const_DofToQuad+504];
	fma.rn.f64 	%fd1205, %fd1204, %fd1129, %fd1203;
	ld.const.f64 	%fd1206, [const_DofToQuad+584];
	fma.rn.f64 	%fd1207, %fd1206, %fd1130, %fd1205;
	ld.const.f64 	%fd1208, [const_DofToQuad+664];
	fma.rn.f64 	%fd1209, %fd1208, %fd1131, %fd1207;
	fma.rn.f64 	%fd1210, %fd127, %fd1132, %fd1209;
	fma.rn.f64 	%fd1211, %fd139, %fd1133, %fd1210;
	fma.rn.f64 	%fd1212, %fd153, %fd1134, %fd1211;
	fma.rn.f64 	%fd1213, %fd167, %fd1135, %fd1212;
	fma.rn.f64 	%fd1214, %fd181, %fd1136, %fd1213;
	st.shared.f64 	[%r8+336], %fd1214;
	ld.const.f64 	%fd1215, [const_DofToQuad+32];
	fma.rn.f64 	%fd1216, %fd1215, %fd1123, 0d0000000000000000;
	fma.rn.f64 	%fd1217, %fd48, %fd1124, %fd1216;
	fma.rn.f64 	%fd1218, %fd60, %fd1125, %fd1217;
	fma.rn.f64 	%fd1219, %fd70, %fd1126, %fd1218;
	fma.rn.f64 	%fd1220, %fd79, %fd1127, %fd1219;
	fma.rn.f64 	%fd1221, %fd88, %fd1128, %fd1220;
	fma.rn.f64 	%fd1222, %fd97, %fd1129, %fd1221;
	fma.rn.f64 	%fd1223, %fd107, %fd1130, %fd1222;
	fma.rn.f64 	%fd1224, %fd117, %fd1131, %fd1223;
	fma.rn.f64 	%fd1225, %fd128, %fd1132, %fd1224;
	fma.rn.f64 	%fd1226, %fd140, %fd1133, %fd1225;
	fma.rn.f64 	%fd1227, %fd154, %fd1134, %fd1226;
	fma.rn.f64 	%fd1228, %fd168, %fd1135, %fd1227;
	fma.rn.f64 	%fd1229, %fd182, %fd1136, %fd1228;
	st.shared.f64 	[%r8+448], %fd1229;
	ld.const.f64 	%fd1230, [const_DofToQuad+40];
	fma.rn.f64 	%fd1231, %fd1230, %fd1123, 0d0000000000000000;
	fma.rn.f64 	%fd1232, %fd49, %fd1124, %fd1231;
	fma.rn.f64 	%fd1233, %fd61, %fd1125, %fd1232;
	fma.rn.f64 	%fd1234, %fd71, %fd1126, %fd1233;
	fma.rn.f64 	%fd1235, %fd80, %fd1127, %fd1234;
	fma.rn.f64 	%fd1236, %fd89, %fd1128, %fd1235;
	fma.rn.f64 	%fd1237, %fd98, %fd1129, %fd1236;
	fma.rn.f64 	%fd1238, %fd108, %fd1130, %fd1237;
	fma.rn.f64 	%fd1239, %fd118, %fd1131, %fd1238;
	fma.rn.f64 	%fd1240, %fd129, %fd1132, %fd1239;
	fma.rn.f64 	%fd1241, %fd141, %fd1133, %fd1240;
	fma.rn.f64 	%fd1242, %fd155, %fd1134, %fd1241;
	fma.rn.f64 	%fd1243, %fd169, %fd1135, %fd1242;
	fma.rn.f64 	%fd1244, %fd183, %fd1136, %fd1243;
	st.shared.f64 	[%r8+560], %fd1244;
	ld.const.f64 	%fd1245, [const_DofToQuad+48];
	fma.rn.f64 	%fd1246, %fd1245, %fd1123, 0d0000000000000000;
	fma.rn.f64 	%fd1247, %fd50, %fd1124, %fd1246;
	fma.rn.f64 	%fd1248, %fd62, %fd1125, %fd1247;
	fma.rn.f64 	%fd1249, %fd72, %fd1126, %fd1248;
	fma.rn.f64 	%fd1250, %fd81, %fd1127, %fd1249;
	fma.rn.f64 	%fd1251, %fd90, %fd1128, %fd1250;
	fma.rn.f64 	%fd1252, %fd99, %fd1129, %fd1251;
	fma.rn.f64 	%fd1253, %fd109, %fd1130, %fd1252;
	fma.rn.f64 	%fd1254, %fd119, %fd1131, %fd1253;
	fma.rn.f64 	%fd1255, %fd130, %fd1132, %fd1254;
	fma.rn.f64 	%fd1256, %fd142, %fd1133, %fd1255;
	fma.rn.f64 	%fd1257, %fd156, %fd1134, %fd1256;
	fma.rn.f64 	%fd1258, %fd170, %fd1135, %fd1257;
	fma.rn.f64 	%fd1259, %fd184, %fd1136, %fd1258;
	st.shared.f64 	[%r8+672], %fd1259;
	ld.const.f64 	%fd1260, [const_DofToQuad+56];
	fma.rn.f64 	%fd1261, %fd1260, %fd1123, 0d0000000000000000;
	fma.rn.f64 	%fd1262, %fd51, %fd1124, %fd1261;
	fma.rn.f64 	%fd1263, %fd63, %fd1125, %fd1262;
	fma.rn.f64 	%fd1264, %fd73, %fd1126, %fd1263;
	fma.rn.f64 	%fd1265, %fd82, %fd1127, %fd1264;
	fma.rn.f64 	%fd1266, %fd91, %fd1128, %fd1265;
	fma.rn.f64 	%fd1267, %fd100, %fd1129, %fd1266;
	fma.rn.f64 	%fd1268, %fd110, %fd1130, %fd1267;
	fma.rn.f64 	%fd1269, %fd120, %fd1131, %fd1268;
	ld.const.f64 	%fd1270, [const_DofToQuad+776];
	fma.rn.f64 	%fd1271, %fd1270, %fd1132, %fd1269;
	fma.rn.f64 	%fd1272, %fd143, %fd1133, %fd1271;
	fma.rn.f64 	%fd1273, %fd157, %fd1134, %fd1272;
	fma.rn.f64 	%fd1274, %fd171, %fd1135, %fd1273;
	fma.rn.f64 	%fd1275, %fd185, %fd1136, %fd1274;
	st.shared.f64 	[%r8+784], %fd1275;
	ld.const.f64 	%fd1276, [const_DofToQuad+64];
	fma.rn.f64 	%fd1277, %fd1276, %fd1123, 0d0000000000000000;
	fma.rn.f64 	%fd1278, %fd52, %fd1124, %fd1277;
	ld.const.f64 	%fd1279, [const_DofToQuad+224];
	fma.rn.f64 	%fd1280, %fd1279, %fd1125, %fd1278;
	ld.const.f64 	%fd1281, [const_DofToQuad+304];
	fma.rn.f64 	%fd1282, %fd1281, %fd1126, %fd1280;
	ld.const.f64 	%fd1283, [const_DofToQuad+384];
	fma.rn.f64 	%fd1284, %fd1283, %fd1127, %fd1282;
	ld.const.f64 	%fd1285, [const_DofToQuad+464];
	fma.rn.f64 	%fd1286, %fd1285, %fd1128, %fd1284;
	ld.const.f64 	%fd1287, [const_DofToQuad+544];
	fma.rn.f64 	%fd1288, %fd1287, %fd1129, %fd1286;
	ld.const.f64 	%fd1289, [const_DofToQuad+624];
	fma.rn.f64 	%fd1290, %fd1289, %fd1130, %fd1288;
	ld.const.f64 	%fd1291, [const_DofToQuad+704];
	fma.rn.f64 	%fd1292, %fd1291, %fd1131, %fd1290;
	ld.const.f64 	%fd1293, [const_DofToQuad+784];
	fma.rn.f64 	%fd1294, %fd1293, %fd1132, %fd1292;
	fma.rn.f64 	%fd1295, %fd144, %fd1133, %fd1294;
	fma.rn.f64 	%fd1296, %fd158, %fd1134, %fd1295;
	fma.rn.f64 	%fd1297, %fd172, %fd1135, %fd1296;
	fma.rn.f64 	%fd1298, %fd186, %fd1136, %fd1297;
	st.shared.f64 	[%r8+896], %fd1298;
	ld.const.f64 	%fd1299, [const_DofToQuad+72];
	fma.rn.f64 	%fd1300, %fd1299, %fd1123, 0d0000000000000000;
	ld.const.f64 	%fd1301, [const_DofToQuad+152];
	fma.rn.f64 	%fd1302, %fd1301, %fd1124, %fd1300;
	ld.const.f64 	%fd1303, [const_DofToQuad+232];
	fma.rn.f64 	%fd1304, %fd1303, %fd1125, %fd1302;
	ld.const.f64 	%fd1305, [const_DofToQuad+312];
	fma.rn.f64 	%fd1306, %fd1305, %fd1126, %fd1304;
	ld.const.f64 	%fd1307, [const_DofToQuad+392];
	fma.rn.f64 	%fd1308, %fd1307, %fd1127, %fd1306;
	ld.const.f64 	%fd1309, [const_DofToQuad+472];
	fma.rn.f64 	%fd1310, %fd1309, %fd1128, %fd1308;
	ld.const.f64 	%fd1311, [const_DofToQuad+552];
	fma.rn.f64 	%fd1312, %fd1311, %fd1129, %fd1310;
	ld.const.f64 	%fd1313, [const_DofToQuad+632];
	fma.rn.f64 	%fd1314, %fd1313, %fd1130, %fd1312;
	ld.const.f64 	%fd1315, [const_DofToQuad+712];
	fma.rn.f64 	%fd1316, %fd1315, %fd1131, %fd1314;
	ld.const.f64 	%fd1317, [const_DofToQuad+792];
	fma.rn.f64 	%fd1318, %fd1317, %fd1132, %fd1316;
	fma.rn.f64 	%fd1319, %fd145, %fd1133, %fd1318;
	fma.rn.f64 	%fd1320, %fd159, %fd1134, %fd1319;
	fma.rn.f64 	%fd1321, %fd173, %fd1135, %fd1320;
	fma.rn.f64 	%fd1322, %fd187, %fd1136, %fd1321;
	st.shared.f64 	[%r8+1008], %fd1322;
$L__BB271_36:
	setp.gt.u32 	%p19, %r1, 99;
	bar.sync 	0;
	@%p19 bra 	$L__BB271_38;
	ld.shared.f64 	%fd1323, [%r7];
	ld.shared.f64 	%fd1324, [%r7+1568];
	ld.shared.f64 	%fd1325, [%r7+3136];
	ld.shared.f64 	%fd1326, [%r7+4704];
	ld.shared.f64 	%fd1327, [%r7+6272];
	ld.shared.f64 	%fd1328, [%r7+7840];
	ld.shared.f64 	%fd1329, [%r7+9408];
	ld.shared.f64 	%fd1330, [%r7+10976];
	ld.shared.f64 	%fd1331, [%r7+12544];
	ld.shared.f64 	%fd1332, [%r7+14112];
	ld.shared.f64 	%fd1333, [%r7+15680];
	ld.shared.f64 	%fd1334, [%r7+17248];
	ld.shared.f64 	%fd1335, [%r7+18816];
	ld.shared.f64 	%fd1336, [%r7+20384];
	ld.const.f64 	%fd1337, [const_DofToQuad];
	fma.rn.f64 	%fd1338, %fd1337, %fd1323, 0d0000000000000000;
	fma.rn.f64 	%fd1339, %fd45, %fd1324, %fd1338;
	fma.rn.f64 	%fd1340, %fd57, %fd1325, %fd1339;
	ld.const.f64 	%fd1341, [const_DofToQuad+240];
	fma.rn.f64 	%fd1342, %fd1341, %fd1326, %fd1340;
	ld.const.f64 	%fd1343, [const_DofToQuad+320];
	fma.rn.f64 	%fd1344, %fd1343, %fd1327, %fd1342;
	ld.const.f64 	%fd1345, [const_DofToQuad+400];
	fma.rn.f64 	%fd1346, %fd1345, %fd1328, %fd1344;
	ld.const.f64 	%fd1347, [const_DofToQuad+480];
	fma.rn.f64 	%fd1348, %fd1347, %fd1329, %fd1346;
	fma.rn.f64 	%fd1349, %fd105, %fd1330, %fd1348;
	fma.rn.f64 	%fd1350, %fd115, %fd1331, %fd1349;
	fma.rn.f64 	%fd1351, %fd125, %fd1332, %fd1350;
	fma.rn.f64 	%fd1352, %fd136, %fd1333, %fd1351;
	fma.rn.f64 	%fd1353, %fd150, %fd1334, %fd1352;
	fma.rn.f64 	%fd1354, %fd164, %fd1335, %fd1353;
	fma.rn.f64 	%fd1546, %fd178, %fd1336, %fd1354;
	ld.const.f64 	%fd1355, [const_DofToQuad+8];
	fma.rn.f64 	%fd1356, %fd1355, %fd1323, 0d0000000000000000;
	fma.rn.f64 	%fd1357, %fd46, %fd1324, %fd1356;
	fma.rn.f64 	%fd1358, %fd58, %fd1325, %fd1357;
	fma.rn.f64 	%fd1359, %fd68, %fd1326, %fd1358;
	fma.rn.f64 	%fd1360, %fd78, %fd1327, %fd1359;
	fma.rn.f64 	%fd1361, %fd87, %fd1328, %fd1360;
	fma.rn.f64 	%fd1362, %fd96, %fd1329, %fd1361;
	fma.rn.f64 	%fd1363, %fd106, %fd1330, %fd1362;
	fma.rn.f64 	%fd1364, %fd116, %fd1331, %fd1363;
	fma.rn.f64 	%fd1365, %fd126, %fd1332, %fd1364;
	fma.rn.f64 	%fd1366, %fd137, %fd1333, %fd1365;
	fma.rn.f64 	%fd1367, %fd151, %fd1334, %fd1366;
	fma.rn.f64 	%fd1368, %fd165, %fd1335, %fd1367;
	fma.rn.f64 	%fd1545, %fd179, %fd1336, %fd1368;
	ld.const.f64 	%fd1369, [const_DofToQuad+16];
	fma.rn.f64 	%fd1370, %fd1369, %fd1323, 0d0000000000000000;
	fma.rn.f64 	%fd1371, %fd47, %fd1324, %fd1370;
	fma.rn.f64 	%fd1372, %fd59, %fd1325, %fd1371;
	fma.rn.f64 	%fd1373, %fd69, %fd1326, %fd1372;
	ld.const.f64 	%fd1374, [const_DofToQuad+336];
	fma.rn.f64 	%fd1375, %fd1374, %fd1327, %fd1373;
	ld.const.f64 	%fd1376, [const_DofToQuad+416];
	fma.rn.f64 	%fd1377, %fd1376, %fd1328, %fd1375;
	ld.const.f64 	%fd1378, [const_DofToQuad+496];
	fma.rn.f64 	%fd1379, %fd1378, %fd1329, %fd1377;
	ld.const.f64 	%fd1380, [const_DofToQuad+576];
	fma.rn.f64 	%fd1381, %fd1380, %fd1330, %fd1379;
	ld.const.f64 	%fd1382, [const_DofToQuad+656];
	fma.rn.f64 	%fd1383, %fd1382, %fd1331, %fd1381;
	ld.const.f64 	%fd1384, [const_DofToQuad+736];
	fma.rn.f64 	%fd1385, %fd1384, %fd1332, %fd1383;
	fma.rn.f64 	%fd1386, %fd138, %fd1333, %fd1385;
	fma.rn.f64 	%fd1387, %fd152, %fd1334, %fd1386;
	fma.rn.f64 	%fd1388, %fd166, %fd1335, %fd1387;
	fma.rn.f64 	%fd1544, %fd180, %fd1336, %fd1388;
	ld.const.f64 	%fd1389, [const_DofToQuad+24];
	fma.rn.f64 	%fd1390, %fd1389, %fd1323, 0d0000000000000000;
	ld.const.f64 	%fd1391, [const_DofToQuad+104];
	fma.rn.f64 	%fd1392, %fd1391, %fd1324, %fd1390;
	ld.const.f64 	%fd1393, [const_DofToQuad+184];
	fma.rn.f64 	%fd1394, %fd1393, %fd1325, %fd1392;
	ld.const.f64 	%fd1395, [const_DofToQuad+264];
	fma.rn.f64 	%fd1396, %fd1395, %fd1326, %fd1394;
	ld.const.f64 	%fd1397, [const_DofToQuad+344];
	fma.rn.f64 	%fd1398, %fd1397, %fd1327, %fd1396;
	ld.const.f64 	%fd1399, [const_DofToQuad+424];
	fma.rn.f64 	%fd1400, %fd1399, %fd1328, %fd1398;
	ld.const.f64 	%fd1401, [const_DofToQuad+504];
	fma.rn.f64 	%fd1402, %fd1401, %fd1329, %fd1400;
	ld.const.f64 	%fd1403, [const_DofToQuad+584];
	fma.rn.f64 	%fd1404, %fd1403, %fd1330, %fd1402;
	ld.const.f64 	%fd1405, [const_DofToQuad+664];
	fma.rn.f64 	%fd1406, %fd1405, %fd1331, %fd1404;
	fma.rn.f64 	%fd1407, %fd127, %fd1332, %fd1406;
	fma.rn.f64 	%fd1408, %fd139, %fd1333, %fd1407;
	fma.rn.f64 	%fd1409, %fd153, %fd1334, %fd1408;
	fma.rn.f64 	%fd1410, %fd167, %fd1335, %fd1409;
	fma.rn.f64 	%fd1543, %fd181, %fd1336, %fd1410;
	ld.const.f64 	%fd1411, [const_DofToQuad+32];
	fma.rn.f64 	%fd1412, %fd1411, %fd1323, 0d0000000000000000;
	fma.rn.f64 	%fd1413, %fd48, %fd1324, %fd1412;
	fma.rn.f64 	%fd1414, %fd60, %fd1325, %fd1413;
	fma.rn.f64 	%fd1415, %fd70, %fd1326, %fd1414;
	fma.rn.f64 	%fd1416, %fd79, %fd1327, %fd1415;
	fma.rn.f64 	%fd1417, %fd88, %fd1328, %fd1416;
	fma.rn.f64 	%fd1418, %fd97, %fd1329, %fd1417;
	fma.rn.f64 	%fd1419, %fd107, %fd1330, %fd1418;
	fma.rn.f64 	%fd1420, %fd117, %fd1331, %fd1419;
	fma.rn.f64 	%fd1421, %fd128, %fd1332, %fd1420;
	fma.rn.f64 	%fd1422, %fd140, %fd1333, %fd1421;
	fma.rn.f64 	%fd1423, %fd154, %fd1334, %fd1422;
	fma.rn.f64 	%fd1424, %fd168, %fd1335, %fd1423;
	fma.rn.f64 	%fd1542, %fd182, %fd1336, %fd1424;
	ld.const.f64 	%fd1425, [const_DofToQuad+40];
	fma.rn.f64 	%fd1426, %fd1425, %fd1323, 0d0000000000000000;
	fma.rn.f64 	%fd1427, %fd49, %fd1324, %fd1426;
	fma.rn.f64 	%fd1428, %fd61, %fd1325, %fd1427;
	fma.rn.f64 	%fd1429, %fd71, %fd1326, %fd1428;
	fma.rn.f64 	%fd1430, %fd80, %fd1327, %fd1429;
	fma.rn.f64 	%fd1431, %fd89, %fd1328, %fd1430;
	fma.rn.f64 	%fd1432, %fd98, %fd1329, %fd1431;
	fma.rn.f64 	%fd1433, %fd108, %fd1330, %fd1432;
	fma.rn.f64 	%fd1434, %fd118, %fd1331, %fd1433;
	fma.rn.f64 	%fd1435, %fd129, %fd1332, %fd1434;
	fma.rn.f64 	%fd1436, %fd141, %fd1333, %fd1435;
	fma.rn.f64 	%fd1437, %fd155, %fd1334, %fd1436;
	fma.rn.f64 	%fd1438, %fd169, %fd1335, %fd1437;
	fma.rn.f64 	%fd1541, %fd183, %fd1336, %fd1438;
	ld.const.f64 	%fd1439, [const_DofToQuad+48];
	fma.rn.f64 	%fd1440, %fd1439, %fd1323, 0d0000000000000000;
	fma.rn.f64 	%fd1441, %fd50, %fd1324, %fd1440;
	fma.rn.f64 	%fd1442, %fd62, %fd1325, %fd1441;
	fma.rn.f64 	%fd1443, %fd72, %fd1326, %fd1442;
	fma.rn.f64 	%fd1444, %fd81, %fd1327, %fd1443;
	fma.rn.f64 	%fd1445, %fd90, %fd1328, %fd1444;
	fma.rn.f64 	%fd1446, %fd99, %fd1329, %fd1445;
	fma.rn.f64 	%fd1447, %fd109, %fd1330, %fd1446;
	fma.rn.f64 	%fd1448, %fd119, %fd1331, %fd1447;
	fma.rn.f64 	%fd1449, %fd130, %fd1332, %fd1448;
	fma.rn.f64 	%fd1450, %fd142, %fd1333, %fd1449;
	fma.rn.f64 	%fd1451, %fd156, %fd1334, %fd1450;
	fma.rn.f64 	%fd1452, %fd170, %fd1335, %fd1451;
	fma.rn.f64 	%fd1540, %fd184, %fd1336, %fd1452;
	ld.const.f64 	%fd1453, [const_DofToQuad+56];
	fma.rn.f64 	%fd1454, %fd1453, %fd1323, 0d0000000000000000;
	fma.rn.f64 	%fd1455, %fd51, %fd1324, %fd1454;
	fma.rn.f64 	%fd1456, %fd63, %fd1325, %fd1455;
	fma.rn.f64 	%fd1457, %fd73, %fd1326, %fd1456;
	fma.rn.f64 	%fd1458, %fd82, %fd1327, %fd1457;
	fma.rn.f64 	%fd1459, %fd91, %fd1328, %fd1458;
	fma.rn.f64 	%fd1460, %fd100, %fd1329, %fd1459;
	fma.rn.f64 	%fd1461, %fd110, %fd1330, %fd1460;
	fma.rn.f64 	%fd1462, %fd120, %fd1331, %fd1461;
	ld.const.f64 	%fd1463, [const_DofToQuad+776];
	fma.rn.f64 	%fd1464, %fd1463, %fd1332, %fd1462;
	fma.rn.f64 	%fd1465, %fd143, %fd1333, %fd1464;
	fma.rn.f64 	%fd1466, %fd157, %fd1334, %fd1465;
	fma.rn.f64 	%fd1467, %fd171, %fd1335, %fd1466;
	fma.rn.f64 	%fd1539, %fd185, %fd1336, %fd1467;
	ld.const.f64 	%fd1468, [const_DofToQuad+64];
	fma.rn.f64 	%fd1469, %fd1468, %fd1323, 0d0000000000000000;
	fma.rn.f64 	%fd1470, %fd52, %fd1324, %fd1469;
	ld.const.f64 	%fd1471, [const_DofToQuad+224];
	fma.rn.f64 	%fd1472, %fd1471, %fd1325, %fd1470;
	ld.const.f64 	%fd1473, [const_DofToQuad+304];
	fma.rn.f64 	%fd1474, %fd1473, %fd1326, %fd1472;
	ld.const.f64 	%fd1475, [const_DofToQuad+384];
	fma.rn.f64 	%fd1476, %fd1475, %fd1327, %fd1474;
	ld.const.f64 	%fd1477, [const_DofToQuad+464];
	fma.rn.f64 	%fd1478, %fd1477, %fd1328, %fd1476;
	ld.const.f64 	%fd1479, [const_DofToQuad+544];
	fma.rn.f64 	%fd1480, %fd1479, %fd1329, %fd1478;
	ld.const.f64 	%fd1481, [const_DofToQuad+624];
	fma.rn.f64 	%fd1482, %fd1481, %fd1330, %fd1480;
	ld.const.f64 	%fd1483, [const_DofToQuad+704];
	fma.rn.f64 	%fd1484, %fd1483, %fd1331, %fd1482;
	ld.const.f64 	%fd1485, [const_DofToQuad+784];
	fma.rn.f64 	%fd1486, %fd1485, %fd1332, %fd1484;
	fma.rn.f64 	%fd1487, %fd144, %fd1333, %fd1486;
	fma.rn.f64 	%fd1488, %fd158, %fd1334, %fd1487;
	fma.rn.f64 	%fd1489, %fd172, %fd1335, %fd1488;
	fma.rn.f64 	%fd1538, %fd186, %fd1336, %fd1489;
	ld.const.f64 	%fd1490, [const_DofToQuad+72];
	fma.rn.f64 	%fd1491, %fd1490, %fd1323, 0d0000000000000000;
	ld.const.f64 	%fd1492, [const_DofToQuad+152];
	fma.rn.f64 	%fd1493, %fd1492, %fd1324, %fd1491;
	ld.const.f64 	%fd1494, [const_DofToQuad+232];
	fma.rn.f64 	%fd1495, %fd1494, %fd1325, %fd1493;
	ld.const.f64 	%fd1496, [const_DofToQuad+312];
	fma.rn.f64 	%fd1497, %fd1496, %fd1326, %fd1495;
	ld.const.f64 	%fd1498, [const_DofToQuad+392];
	fma.rn.f64 	%fd1499, %fd1498, %fd1327, %fd1497;
	ld.const.f64 	%fd1500, [const_DofToQuad+472];
	fma.rn.f64 	%fd1501, %fd1500, %fd1328, %fd1499;
	ld.const.f64 	%fd1502, [const_DofToQuad+552];
	fma.rn.f64 	%fd1503, %fd1502, %fd1329, %fd1501;
	ld.const.f64 	%fd1504, [const_DofToQuad+632];
	fma.rn.f64 	%fd1505, %fd1504, %fd1330, %fd1503;
	ld.const.f64 	%fd1506, [const_DofToQuad+712];
	fma.rn.f64 	%fd1507, %fd1506, %fd1331, %fd1505;
	ld.const.f64 	%fd1508, [const_DofToQuad+792];
	fma.rn.f64 	%fd1509, %fd1508, %fd1332, %fd1507;
	fma.rn.f64 	%fd1510, %fd145, %fd1333, %fd1509;
	fma.rn.f64 	%fd1511, %fd159, %fd1334, %fd1510;
	fma.rn.f64 	%fd1512, %fd173, %fd1335, %fd1511;
	fma.rn.f64 	%fd1537, %fd187, %fd1336, %fd1512;
$L__BB271_38:
	setp.gt.u32 	%p20, %r1, 99;
	setp.ge.s32 	%p21, %r3, %r10;
	bar.sync 	0;
	or.pred  	%p22, %p20, %p21;
	@%p22 bra 	$L__BB271_40;
	ld.param.u64 	%rd13, [_Z42massMatrixMultiplyMonolithicConstantKernelILi10ELi14ELi1EEviPKdS1_S1_S1_Pd_param_5];
	mad.lo.s32 	%r23, %r3, 1000, %r1;
	cvta.to.global.u64 	%rd10, %rd13;
	mul.wide.s32 	%rd11, %r23, 8;
	add.s64 	%rd12, %rd10, %rd11;
	st.global.f64 	[%rd12], %fd1546;
	st.global.f64 	[%rd12+800], %fd1545;
	st.global.f64 	[%rd12+1600], %fd1544;
	st.global.f64 	[%rd12+2400], %fd1543;
	st.global.f64 	[%rd12+3200], %fd1542;
	st.global.f64 	[%rd12+4000], %fd1541;
	st.global.f64 	[%rd12+4800], %fd1540;
	st.global.f64 	[%rd12+5600], %fd1539;
	st.global.f64 	[%rd12+6400], %fd1538;
	st.global.f64 	[%rd12+7200], %fd1537;
$L__BB271_40:
	ret;

}
	// .globl	_Z32massMatrixMultiplyRegisterKernelILi11ELi11ELi1EEviPKdS1_S1_S1_Pd
.visible .entry _Z32massMatrixMultiplyRegisterKernelILi11ELi11ELi1EEviPKdS1_S1_S1_Pd(
	.param .u32 _Z32massMatrixMultiplyRegisterKernelILi11ELi11ELi1EEviPKdS1_S1_S1_Pd_param_0,
	.param .u64 .ptr .align 1 _Z32massMatrixMultiplyRegisterKernelILi11ELi11ELi1EEviPKdS1_S1_S1_Pd_param_1,
	.param .u64 .ptr .align 1 _Z32massMatrixMultiplyRegisterKernelILi11ELi11ELi1EEviPKdS1_S1_S1_Pd_param_2,
	.param .u64 .ptr .align 1 _Z32massMatrixMultiplyRegisterKernelILi11ELi11ELi1EEviPKdS1_S1_S1_Pd_param_3,
	.param .u64 .ptr .align 1 _Z32massMatrixMultiplyRegisterKernelILi11ELi11ELi1EEviPKdS1_S1_S1_Pd_param_4,
	.param .u64 .ptr .align 1 _Z32massMatrixMultiplyRegisterKernelILi11ELi11ELi1EEviPKdS1_S1_S1_Pd_param_5
)
{
	.reg .pred 	%p<13>;
	.reg .b16 	%rs<17>;
	.reg .b32 	%r<64>;
	.reg .b64 	%rd<22>;
	.reg .b64 	%fd<773>;
	// demoted variable
	.shared .align 8 .b8 _ZZ32massMatrixMultiplyRegisterKernelILi11ELi11ELi1EEviPKdS1_S1_S1_PdE6s_tmp1[10648];
	// demoted variable
	.shared .align 8 .b8 _ZZ32massMatrixMultiplyRegisterKernelILi11ELi11ELi1EEviPKdS1_S1_S1_PdE14s_oddDofToQuad[288];
	// demoted variable
	.shared .align 8 .b8 _ZZ32massMatrixMultiplyRegisterKernelILi11ELi11ELi1EEviPKdS1_S1_S1_PdE15s_evenDofToQuad[288];
	ld.param.u32 	%r7, [_Z32massMatrixMultiplyRegisterKernelILi11ELi11ELi1EEviPKdS1_S1_S1_Pd_param_0];
	ld.param.u64 	%rd2, [_Z32massMatrixMultiplyRegisterKernelILi11ELi11ELi1EEviPKdS1_S1_S1_Pd_param_2];
	ld.param.u64 	%rd3, [_Z32massMatrixMultiplyRegisterKernelILi11ELi11ELi1EEviPKdS1_S1_S1_Pd_param_3];
	ld.param.u64 	%rd4, [_Z32massMatrixMultiplyRegisterKernelILi11ELi11ELi1EEviPKdS1_S1_S1_Pd_param_4];
	mov.u32 	%r8, %tid.x;
	mov.u32 	%r2, %tid.y;
	mov.u32 	%r9, %ctaid.x;
	add.s32 	%r3, %r9, %r2;
	cvt.u16.u32 	%rs2, %r8;
	mul.hi.u16 	%rs3, %rs2, -17873;
	shr.u16 	%rs4, %rs3, 3;
	mul.lo.s16 	%rs5, %rs4, 11;
	sub.s16 	%rs1, %rs2, %rs5;
	cvt.u32.u16 	%r4, %rs1;
	setp.lt.s32 	%p2, %r3, %r7;
	setp.lt.u32 	%p3, %r8, 121;
	and.pred  	%p1, %p2, %p3;
	not.pred 	%p4, %p1;
	@%p4 bra 	$L__BB272_2;
	cvta.to.global.u64 	%rd6, %rd4;
	mad.lo.s32 	%r10, %r3, 1331, %r8;
	mul.wide.s32 	%rd7, %r10, 8;
	add.s64 	%rd8, %rd6, %rd7;
	ld.global.nc.f64 	%fd761, [%rd8];
	ld.global.nc.f64 	%fd760, [%rd8+968];
	ld.global.nc.f64 	%fd759, [%rd8+1936];
	ld.global.nc.f64 	%fd758, [%rd8+2904];
	ld.global.nc.f64 	%fd757, [%rd8+3872];
	ld.global.nc.f64 	%fd756, [%rd8+4840];
	ld.global.nc.f64 	%fd755, [%rd8+5808];
	ld.global.nc.f64 	%fd754, [%rd8+6776];
	ld.global.nc.f64 	%fd753, [%rd8+7744];
	ld.global.nc.f64 	%fd752, [%rd8+8712];
	ld.global.nc.f64 	%fd751, [%rd8+9680];
$L__BB272_2:
	setp.ne.s32 	%p5, %r2, 0;
	setp.gt.u32 	%p6, %r8, 35;
	or.pred  	%p7, %p5, %p6;
	@%p7 bra 	$L__BB272_4;
	cvta.to.global.u64 	%rd9, %rd2;
	mul.wide.u32 	%rd10, %r8, 8;
	add.s64 	%rd11, %rd9, %rd10;
	ld.global.nc.f64 	%fd129, [%rd11];
	shl.b32 	%r11, %r8, 3;
	mov.u32 	%r12, _ZZ32massMatrixMultiplyRegisterKernelILi11ELi11ELi1EEviPKdS1_S1_S1_PdE14s_oddDofToQuad;
	add.s32 	%r13, %r12, %r11;
	st.shared.f64 	[%r13], %fd129;
	cvta.to.global.u64 	%rd12, %rd3;
	add.s64 	%rd13, %rd12, %rd10;
	ld.global.nc.f64 	%fd130, [%rd13];
	mov.u32 	%r14, _ZZ32massMatrixMultiplyRegisterKernelILi11ELi11ELi1EEviPKdS1_S1_S1_PdE15s_evenDofToQuad;
	add.s32 	%r15, %r14, %r11;
	st.shared.f64 	[%r15], %fd130;
$L__BB272_4:
	mov.u32 	%r16, %tid.x;
	setp.gt.u32 	%p8, %r16, 120;
	bar.sync 	0;
	ld.shared.f64 	%fd23, [_ZZ32massMatrixMultiplyRegisterKernelILi11ELi11ELi1EEviPKdS1_S1_S1_PdE14s_oddDofToQuad];
	ld.shared.f64 	%fd24, [_ZZ32massMatrixMultiplyRegisterKernelILi11ELi11ELi1EEviPKdS1_S1_S1_PdE15s_evenDofToQuad];
	ld.shared.f64 	%fd25, [_ZZ32massMatrixMultiplyRegisterKernelILi11ELi11ELi1EEviPKdS1_S1_S1_PdE14s_oddDofToQuad+8];
	ld.shared.f64 	%fd26, [_ZZ32massMatrixMultiplyRegisterKernelILi11ELi11ELi1EEviPKdS1_S1_S1_PdE15s_evenDofToQuad+8];
	ld.shared.f64 	%fd27, [_ZZ32massMatrixMultiplyRegisterKernelILi11ELi11ELi1EEviPKdS1_S1_S1_PdE14s_oddDofToQuad+16];
	ld.shared.f64 	%fd28, [_ZZ32massMatrixMultiplyRegisterKernelILi11ELi11ELi1EEviPKdS1_S1_S1_PdE15s_evenDofToQuad+16];
	ld.shared.f64 	%fd29, [_ZZ32massMatrixMultiplyRegisterKernelILi11ELi11ELi1EEviPKdS1_S1_S1_PdE14s_oddDofToQuad+24];
	ld.shared.f64 	%fd30, [_ZZ32massMatrixMultiplyRegisterKernelILi11ELi11ELi1EEviPKdS1_S1_S1_PdE15s_evenDofToQuad+24];
	ld.shared.f64 	%fd31, [_ZZ32massMatrixMultiplyRegisterKernelILi11ELi11ELi1EEviPKdS1_S1_S1_PdE14s_oddDofToQuad+32];
	ld.shared.f64 	%fd32, [_ZZ32massMatrixMultiplyRegisterKernelILi11ELi11ELi1EEviPKdS1_S1_S1_PdE15s_evenDofToQuad+32];
	ld.shared.f64 	%fd33, [_ZZ32massMatrixMultiplyRegisterKernelILi11ELi11ELi1EEviPKdS1_S1_S1_PdE14s_oddDofToQuad+40];
	ld.shared.f64 	%fd34, [_ZZ32massMatrixMultiplyRegisterKernelILi11ELi11ELi1EEviPKdS1_S1_S1_PdE15s_evenDofToQuad+40];
	ld.shared.f64 	%fd35, [_ZZ32massMatrixMultiplyRegisterKernelILi11ELi11ELi1EEviPKdS1_S1_S1_PdE14s_oddDofToQuad+48];
	ld.shared.f64 	%fd36, [_ZZ32massMatrixMultiplyRegisterKernelILi11ELi11ELi1EEviPKdS1_S1_S1_PdE15s_evenDofToQuad+48];
	ld.shared.f64 	%fd37, [_ZZ32massMatrixMultiplyRegisterKernelILi11ELi11ELi1EEviPKdS1_S1_S1_PdE14s_oddDofToQuad+56];
	ld.shared.f64 	%fd38, [_ZZ32massMatrixMultiplyRegisterKernelILi11ELi11ELi1EEviPKdS1_S1_S1_PdE15s_evenDofToQuad+56];
	ld.shared.f64 	%fd39, [_ZZ32massMatrixMultiplyRegisterKernelILi11ELi11ELi1EEviPKdS1_S1_S1_PdE14s_oddDofToQuad+64];
	ld.shared.f64 	%fd40, [_ZZ32massMatrixMultiplyRegisterKernelILi11ELi11ELi1EEviPKdS1_S1_S1_PdE15s_evenDofToQuad+64];
	ld.shared.f64 	%fd41, [_ZZ32massMatrixMultiplyRegisterKernelILi11ELi11ELi1EEviPKdS1_S1_S1_PdE14s_oddDofToQuad+72];
	ld.shared.f64 	%fd42, [_ZZ32massMatrixMultiplyRegisterKernelILi11ELi11ELi1EEviPKdS1_S1_S1_PdE15s_evenDofToQuad+72];
	ld.shared.f64 	%fd43, [_ZZ32massMatrixMultiplyRegisterKernelILi11ELi11ELi1EEviPKdS1_S1_S1_PdE14s_oddDofToQuad+80];
	ld.shared.f64 	%fd44, [_ZZ32massMatrixMultiplyRegisterKernelILi11ELi11ELi1EEviPKdS1_S1_S1_PdE15s_evenDofToQuad+80];
	ld.shared.f64 	%fd45, [_ZZ32massMatrixMultiplyRegisterKernelILi11ELi11ELi1EEviPKdS1_S1_S1_PdE14s_oddDofToQuad+88];
	ld.shared.f64 	%fd46, [_ZZ32massMatrixMultiplyRegisterKernelILi11ELi11ELi1EEviPKdS1_S1_S1_PdE15s_evenDofToQuad+88];
	ld.shared.f64 	%fd47, [_ZZ32massMatrixMultiplyRegisterKernelILi11ELi11ELi1EEviPKdS1_S1_S1_PdE14s_oddDofToQuad+96];
	ld.shared.f64 	%fd48, [_ZZ32massMatrixMultiplyRegisterKernelILi11ELi11ELi1EEviPKdS1_S1_S1_PdE15s_evenDofToQuad+96];
	ld.shared.f64 	%fd49, [_ZZ32massMatrixMultiplyRegisterKernelILi11ELi11ELi1EEviPKdS1_S1_S1_PdE14s_oddDofToQuad+104];
	ld.shared.f64 	%fd50, [_ZZ32massMatrixMultiplyRegisterKernelILi11ELi11ELi1EEviPKdS1_S1_S1_PdE15s_evenDofToQuad+104];
	ld.shared.f64 	%fd51, [_ZZ32massMatrixMultiplyRegisterKernelILi11ELi11ELi1EEviPKdS1_S1_S1_PdE14s_oddDofToQuad+112];
	ld.shared.f64 	%fd52, [_ZZ32massMatrixMultiplyRegisterKernelILi11ELi11ELi1EEviPKdS1_S1_S1_PdE15s_evenDofToQuad+112];
	ld.shared.f64 	%fd53, [_ZZ32massMatrixMultiplyRegisterKernelILi11ELi11ELi1EEviPKdS1_S1_S1_PdE14s_oddDofToQuad+120];
	ld.shared.f64 	%fd54, [_ZZ32massMatrixMultiplyRegisterKernelILi11ELi11ELi1EEviPKdS1_S1_S1_PdE15s_evenDofToQuad+120];
	ld.shared.f64 	%fd55, [_ZZ32massMatrixMultiplyRegisterKernelILi11ELi11ELi1EEviPKdS1_S1_S1_PdE14s_oddDofToQuad+128];
	ld.shared.f64 	%fd56, [_ZZ32massMatrixMultiplyRegisterKernelILi11ELi11ELi1EEviPKdS1_S1_S1_PdE15s_evenDofToQuad+128];
	ld.shared.f64 	%fd57, [_ZZ32massMatrixMultiplyRegisterKernelILi11ELi11ELi1EEviPKdS1_S1_S1_PdE14s_oddDofToQuad+136];
	ld.shared.f64 	%fd58, [_ZZ32massMatrixMultiplyRegisterKernelILi11ELi11ELi1EEviPKdS1_S1_S1_PdE15s_evenDofToQuad+136];
	ld.shared.f64 	%fd59, [_ZZ32massMatrixMultiplyRegisterKernelILi11ELi11ELi1EEviPKdS1_S1_S1_PdE14s_oddDofToQuad+144];
	ld.shared.f64 	%fd60, [_ZZ32massMatrixMultiplyRegisterKernelILi11ELi11ELi1EEviPKdS1_S1_S1_PdE15s_evenDofToQuad+144];
	ld.shared.f64 	%fd61, [_ZZ32massMatrixMultiplyRegisterKernelILi11ELi11ELi1EEviPKdS1_S1_S1_PdE14s_oddDofToQuad+152];
	ld.shared.f64 	%fd62, [_ZZ32massMatrixMultiplyRegisterKernelILi11ELi11ELi1EEviPKdS1_S1_S1_PdE15s_evenDofToQuad+152];
	ld.shared.f64 	%fd63, [_ZZ32massMatrixMultiplyRegisterKernelILi11ELi11ELi1EEviPKdS1_S1_S1_PdE14s_oddDofToQuad+160];
	ld.shared.f64 	%fd64, [_ZZ32massMatrixMultiplyRegisterKernelILi11ELi11ELi1EEviPKdS1_S1_S1_PdE15s_evenDofToQuad+160];
	ld.shared.f64 	%fd65, [_ZZ32massMatrixMultiplyRegisterKernelILi11ELi11ELi1EEviPKdS1_S1_S1_PdE14s_oddDofToQuad+168];
	ld.shared.f64 	%fd66, [_ZZ32massMatrixMultiplyRegisterKernelILi11ELi11ELi1EEviPKdS1_S1_S1_PdE15s_evenDofToQuad+168];
	ld.shared.f64 	%fd67, [_ZZ32massMatrixMultiplyRegisterKernelILi11ELi11ELi1EEviPKdS1_S1_S1_PdE14s_oddDofToQuad+176];
	ld.shared.f64 	%fd68, [_ZZ32massMatrixMultiplyRegisterKernelILi11ELi11ELi1EEviPKdS1_S1_S1_PdE15s_evenDofToQuad+176];
	ld.shared.f64 	%fd69, [_ZZ32massMatrixMultiplyRegisterKernelILi11ELi11ELi1EEviPKdS1_S1_S1_PdE14s_oddDofToQuad+184];
	ld.shared.f64 	%fd70, [_ZZ32massMatrixMultiplyRegisterKernelILi11ELi11ELi1EEviPKdS1_S1_S1_PdE15s_evenDofToQuad+184];
	ld.shared.f64 	%fd71, [_ZZ32massMatrixMultiplyRegisterKernelILi11ELi11ELi1EEviPKdS1_S1_S1_PdE14s_oddDofToQuad+192];
	ld.shared.f64 	%fd72, [_ZZ32massMatrixMultiplyRegisterKernelILi11ELi11ELi1EEviPKdS1_S1_S1_PdE15s_evenDofToQuad+192];
	ld.shared.f64 	%fd73, [_ZZ32massMatrixMultiplyRegisterKernelILi11ELi11ELi1EEviPKdS1_S1_S1_PdE14s_oddDofToQuad+200];
	ld.shared.f64 	%fd74, [_ZZ32massMatrixMultiplyRegisterKernelILi11ELi11ELi1EEviPKdS1_S1_S1_PdE15s_evenDofToQuad+200];
	ld.shared.f64 	%fd75, [_ZZ32massMatrixMultiplyRegisterKernelILi11ELi11ELi1EEviPKdS1_S1_S1_PdE14s_oddDofToQuad+208];
	ld.shared.f64 	%fd76, [_ZZ32massMatrixMultiplyRegisterKernelILi11ELi11ELi1EEviPKdS1_S1_S1_PdE15s_evenDofToQuad+208];
	ld.shared.f64 	%fd77, [_ZZ32massMatrixMultiplyRegisterKernelILi11ELi11ELi1EEviPKdS1_S1_S1_PdE14s_oddDofToQuad+216];
	ld.shared.f64 	%fd78, [_ZZ32massMatrixMultiplyRegisterKernelILi11ELi11ELi1EEviPKdS1_S1_S1_PdE15s_evenDofToQuad+216];
	ld.shared.f64 	%fd79, [_ZZ32massMatrixMultiplyRegisterKernelILi11ELi11ELi1EEviPKdS1_S1_S1_PdE14s_oddDofToQuad+224];
	ld.shared.f64 	%fd80, [_ZZ32massMatrixMultiplyRegisterKernelILi11ELi11ELi1EEviPKdS1_S1_S1_PdE15s_evenDofToQuad+224];
	ld.shared.f64 	%fd81, [_ZZ32massMatrixMultiplyRegisterKernelILi11ELi11ELi1EEviPKdS1_S1_S1_PdE14s_oddDofToQuad+232];
	ld.shared.f64 	%fd82, [_ZZ32massMatrixMultiplyRegisterKernelILi11ELi11ELi1EEviPKdS1_S1_S1_PdE15s_evenDofToQuad+232];
	ld.shared.f64 	%fd83, [_ZZ32massMatrixMultiplyRegisterKernelILi11ELi11ELi1EEviPKdS1_S1_S1_PdE14s_oddDofToQuad+240];
	ld.shared.f64 	%fd84, [_ZZ32massMatrixMultiplyRegisterKernelILi11ELi11ELi1EEviPKdS1_S1_S1_PdE15s_evenDofToQuad+240];
	ld.shared.f64 	%fd85, [_ZZ32massMatrixMultiplyRegisterKernelILi11ELi11ELi1EEviPKdS1_S1_S1_PdE14s_oddDofToQuad+248];
	ld.shared.f64 	%fd86, [_ZZ32massMatrixMultiplyRegisterKernelILi11ELi11ELi1EEviPKdS1_S1_S1_PdE15s_evenDofToQuad+248];
	ld.shared.f64 	%fd87, [_ZZ32massMatrixMultiplyRegisterKernelILi11ELi11ELi1EEviPKdS1_S1_S1_PdE14s_oddDofToQuad+256];
	ld.shared.f64 	%fd88, [_ZZ32massMatrixMultiplyRegisterKernelILi11ELi11ELi1EEviPKdS1_S1_S1_PdE15s_evenDofToQuad+256];
	ld.shared.f64 	%fd89, [_ZZ32massMatrixMultiplyRegisterKernelILi11ELi11ELi1EEviPKdS1_S1_S1_PdE14s_oddDofToQuad+264];
	ld.shared.f64 	%fd90, [_ZZ32massMatrixMultiplyRegisterKernelILi11ELi11ELi1EEviPKdS1_S1_S1_PdE15s_evenDofToQuad+264];
	ld.shared.f64 	%fd91, [_ZZ32massMatrixMultiplyRegisterKernelILi11ELi11ELi1EEviPKdS1_S1_S1_PdE14s_oddDofToQuad+272];
	ld.shared.f64 	%fd92, [_ZZ32massMatrixMultiplyRegisterKernelILi11ELi11ELi1EEviPKdS1_S1_S1_PdE15s_evenDofToQuad+272];
	ld.shared.f64 	%fd93, [_ZZ32massMatrixMultiplyRegisterKernelILi11ELi11ELi1EEviPKdS1_S1_S1_PdE14s_oddDofToQuad+280];
	ld.shared.f64 	%fd94, [_ZZ32massMatrixMultiplyRegisterKernelILi11ELi11ELi1EEviPKdS1_S1_S1_PdE15s_evenDofToQuad+280];
	cvt.u16.u32 	%rs6, %r16;
	mul.lo.s16 	%rs7, %rs6, 117;
	shr.u16 	%rs8, %rs7, 8;
	sub.s16 	%rs9, %rs6, %rs8;
	and.b16  	%rs10, %rs9, 254;
	shr.u16 	%rs11, %rs10, 1;
	add.s16 	%rs12, %rs11, %rs8;
	and.b16  	%rs13, %rs12, 248;
	shr.u16 	%rs14, %rs13, 3;
	cvt.u32.u16 	%r5, %rs14;
	@%p8 bra 	$L__BB272_6;
	add.f64 	%fd131, %fd761, %fd751;
	sub.f64 	%fd132, %fd761, %fd751;
	add.f64 	%fd133, %fd760, %fd752;
	sub.f64 	%fd134, %fd760, %fd752;
	add.f64 	%fd135, %fd759, %fd753;
	sub.f64 	%fd136, %fd759, %fd753;
	add.f64 	%fd137, %fd758, %fd754;
	sub.f64 	%fd138, %fd758, %fd754;
	add.f64 	%fd139, %fd757, %fd755;
	sub.f64 	%fd140, %fd757, %fd755;
	add.f64 	%fd141, %fd756, %fd756;
	sub.f64 	%fd142, %fd756, %fd756;
	mul.f64 	%fd143, %fd141, 0d3FE0000000000000;
	mov.u32 	%r17, %tid.y;
	mov.u32 	%r18, _ZZ32massMatrixMultiplyRegisterKernelILi11ELi11ELi1EEviPKdS1_S1_S1_PdE6s_tmp1;
	mad.lo.s32 	%r19, %r17, 10648, %r18;
	mad.lo.s32 	%r20, %r5, 88, %r19;
	shl.b32 	%r21, %r4, 3;
	add.s32 	%r22, %r20, %r21;
	fma.rn.f64 	%fd144, %fd23, %fd131, 0d0000000000000000;
	fma.rn.f64 	%fd145, %fd24, %fd132, 0d0000000000000000;
	fma.rn.f64 	%fd146, %fd25, %fd133, %fd144;
	fma.rn.f64 	%fd147, %fd26, %fd134, %fd145;
	fma.rn.f64 	%fd148, %fd27, %fd135, %fd146;
	fma.rn.f64 	%fd149, %fd28, %fd136, %fd147;
	fma.rn.f64 	%fd150, %fd29, %fd137, %fd148;
	fma.rn.f64 	%fd151, %fd30, %fd138, %fd149;
	fma.rn.f64 	%fd152, %fd31, %fd139, %fd150;
	fma.rn.f64 	%fd153, %fd32, %fd140, %fd151;
	fma.rn.f64 	%fd154, %fd33, %fd143, %fd152;
	fma.rn.f64 	%fd155, %fd34, %fd142, %fd153;
	sub.f64 	%fd156, %fd154, %fd155;
	st.shared.f64 	[%r22+9680], %fd156;
	add.f64 	%fd157, %fd155, %fd154;
	st.shared.f64 	[%r22], %fd157;
	fma.rn.f64 	%fd158, %fd35, %fd131, 0d0000000000000000;
	fma.rn.f64 	%fd159, %fd36, %fd132, 0d0000000000000000;
	fma.rn.f64 	%fd160, %fd37, %fd133, %fd158;
	fma.rn.f64 	%fd161, %fd38, %fd134, %fd159;
	fma.rn.f64 	%fd162, %fd39, %fd135, %fd160;
	fma.rn.f64 	%fd163, %fd40, %fd136, %fd161;
	fma.rn.f64 	%fd164, %fd41, %fd137, %fd162;
	fma.rn.f64 	%fd165, %fd42, %fd138, %fd163;
	fma.rn.f64 	%fd166, %fd43, %fd139, %fd164;
	fma.rn.f64 	%fd167, %fd44, %fd140, %fd165;
	fma.rn.f64 	%fd168, %fd45, %fd143, %fd166;
	fma.rn.f64 	%fd169, %fd46, %fd142, %fd167;
	sub.f64 	%fd170, %fd168, %fd169;
	st.shared.f64 	[%r22+8712], %fd170;
	add.f64 	%fd171, %fd169, %fd168;
	st.shared.f64 	[%r22+968], %fd171;
	fma.rn.f64 	%fd172, %fd47, %fd131, 0d0000000000000000;
	fma.rn.f64 	%fd173, %fd48, %fd132, 0d0000000000000000;
	fma.rn.f64 	%fd174, %fd49, %fd133, %fd172;
	fma.rn.f64 	%fd175, %fd50, %fd134, %fd173;
	fma.rn.f64 	%fd176, %fd51, %fd135, %fd174;
	fma.rn.f64 	%fd177, %fd52, %fd136, %fd175;
	fma.rn.f64 	%fd178, %fd53, %fd137, %fd176;
	fma.rn.f64 	%fd179, %fd54, %fd138, %fd177;
	fma.rn.f64 	%fd180, %fd55, %fd139, %fd178;
	fma.rn.f64 	%fd181, %fd56, %fd140, %fd179;
	fma.rn.f64 	%fd182, %fd57, %fd143, %fd180;
	fma.rn.f64 	%fd183, %fd58, %fd142, %fd181;
	sub.f64 	%fd184, %fd182, %fd183;
	st.shared.f64 	[%r22+7744], %fd184;
	add.f64 	%fd185, %fd183, %fd182;
	st.shared.f64 	[%r22+1936], %fd185;
	fma.rn.f64 	%fd186, %fd59, %fd131, 0d0000000000000000;
	fma.rn.f64 	%fd187, %fd60, %fd132, 0d0000000000000000;
	fma.rn.f64 	%fd188, %fd61, %fd133, %fd186;
	fma.rn.f64 	%fd189, %fd62, %fd134, %fd187;
	fma.rn.f64 	%fd190, %fd63, %fd135, %fd188;
	fma.rn.f64 	%fd191, %fd64, %fd136, %fd189;
	fma.rn.f64 	%fd192, %fd65, %fd137, %fd190;
	fma.rn.f64 	%fd193, %fd66, %fd138, %fd191;
	fma.rn.f64 	%fd194, %fd67, %fd139, %fd192;
	fma.rn.f64 	%fd195, %fd68, %fd140, %fd193;
	fma.rn.f64 	%fd196, %fd69, %fd143, %fd194;
	fma.rn.f64 	%fd197, %fd70, %fd142, %fd195;
	sub.f64 	%fd198, %fd196, %fd197;
	st.shared.f64 	[%r22+6776], %fd198;
	add.f64 	%fd199, %fd197, %fd196;
	st.shared.f64 	[%r22+2904], %fd199;
	fma.rn.f64 	%fd200, %fd71, %fd131, 0d0000000000000000;
	fma.rn.f64 	%fd201, %fd72, %fd132, 0d0000000000000000;
	fma.rn.f64 	%fd202, %fd73, %fd133, %fd200;
	fma.rn.f64 	%fd203, %fd74, %fd134, %fd201;
	fma.rn.f64 	%fd204, %fd75, %fd135, %fd202;
	fma.rn.f64 	%fd205, %fd76, %fd136, %fd203;
	fma.rn.f64 	%fd206, %fd77, %fd137, %fd204;
	fma.rn.f64 	%fd207, %fd78, %fd138, %fd205;
	fma.rn.f64 	%fd208, %fd79, %fd139, %fd206;
	fma.rn.f64 	%fd209, %fd80, %fd140, %fd207;
	fma.rn.f64 	%fd210, %fd81, %fd143, %fd208;
	fma.rn.f64 	%fd211, %fd82, %fd142, %fd209;
	sub.f64 	%fd212, %fd210, %fd211;
	st.shared.f64 	[%r22+5808], %fd212;
	add.f64 	%fd213, %fd211, %fd210;
	st.shared.f64 	[%r22+3872], %fd213;
	fma.rn.f64 	%fd214, %fd83, %fd131, 0d0000000000000000;
	fma.rn.f64 	%fd215, %fd84, %fd132, 0d0000000000000000;
	fma.rn.f64 	%fd216, %fd85, %fd133, %fd214;
	fma.rn.f64 	%fd217, %fd86, %fd134, %fd215;
	fma.rn.f64 	%fd218, %fd87, %fd135, %fd216;
	fma.rn.f64 	%fd219, %fd88, %fd136, %fd217;
	fma.rn.f64 	%fd220, %fd89, %fd137, %fd218;
	fma.rn.f64 	%fd221, %fd90, %fd138, %fd219;
	fma.rn.f64 	%fd222, %fd91, %fd139, %fd220;
	fma.rn.f64 	%fd223, %fd92, %fd140, %fd221;
	fma.rn.f64 	%fd224, %fd93, %fd143, %fd222;
	fma.rn.f64 	%fd225, %fd94, %fd142, %fd223;
	add.f64 	%fd226, %fd225, %fd224;
	st.shared.f64 	[%r22+4840], %fd226;
$L__BB272_6:
	mov.u32 	%r23, %tid.x;
	setp.gt.u32 	%p9, %r23, 120;
	bar.sync 	0;
	@%p9 bra 	$L__BB272_8;
	mov.u32 	%r24, %tid.y;
	mov.u32 	%r25, _ZZ32massMatrixMultiplyRegisterKernelILi11ELi11ELi1EEviPKdS1_S1_S1_PdE6s_tmp1;
	mad.lo.s32 	%r26, %r24, 10648, %r25;
	mad.lo.s32 	%r27, %r5, 88, %r26;
	mad.lo.s32 	%r28, %r5, 880, %r27;
	shl.b32 	%r29, %r4, 3;
	add.s32 	%r30, %r28, %r29;
	ld.shared.f64 	%fd227, [%r30];
	ld.shared.f64 	%fd228, [%r30+880];
	add.f64 	%fd229, %fd227, %fd228;
	sub.f64 	%fd230, %fd227, %fd228;
	ld.shared.f64 	%fd231, [%r30+88];
	ld.shared.f64 	%fd232, [%r30+792];
	add.f64 	%fd233, %fd231, %fd232;
	sub.f64 	%fd234, %fd231, %fd232;
	ld.shared.f64 	%fd235, [%r30+176];
	ld.shared.f64 	%fd236, [%r30+704];
	add.f64 	%fd237, %fd235, %fd236;
	sub.f64 	%fd238, %fd235, %fd236;
	ld.shared.f64 	%fd239, [%r30+264];
	ld.shared.f64 	%fd240, [%r30+616];
	add.f64 	%fd241, %fd239, %fd240;
	sub.f64 	%fd242, %fd239, %fd240;
	ld.shared.f64 	%fd243, [%r30+352];
	ld.shared.f64 	%fd244, [%r30+528];
	add.f64 	%fd245, %fd243, %fd244;
	sub.f64 	%fd246, %fd243, %fd244;
	ld.shared.f64 	%fd247, [%r30+440];
	add.f64 	%fd248, %fd247, %fd247;
	sub.f64 	%fd249, %fd247, %fd247;
	mul.f64 	%fd250, %fd248, 0d3FE0000000000000;
	fma.rn.f64 	%fd251, %fd23, %fd229, 0d0000000000000000;
	fma.rn.f64 	%fd252, %fd24, %fd230, 0d0000000000000000;
	fma.rn.f64 	%fd253, %fd25, %fd233, %fd251;
	fma.rn.f64 	%fd254, %fd26, %fd234, %fd252;
	fma.rn.f64 	%fd255, %fd27, %fd237, %fd253;
	fma.rn.f64 	%fd256, %fd28, %fd238, %fd254;
	fma.rn.f64 	%fd257, %fd29, %fd241, %fd255;
	fma.rn.f64 	%fd258, %fd30, %fd242, %fd256;
	fma.rn.f64 	%fd259, %fd31, %fd245, %fd257;
	fma.rn.f64 	%fd260, %fd32, %fd246, %fd258;
	fma.rn.f64 	%fd261, %fd33, %fd250, %fd259;
	fma.rn.f64 	%fd262, %fd34, %fd249, %fd260;
	sub.f64 	%fd263, %fd261, %fd262;
	st.shared.f64 	[%r30+880], %fd263;
	add.f64 	%fd264, %fd262, %fd261;
	st.shared.f64 	[%r30], %fd264;
	fma.rn.f64 	%fd265, %fd35, %fd229, 0d0000000000000000;
	fma.rn.f64 	%fd266, %fd36, %fd230, 0d0000000000000000;
	fma.rn.f64 	%fd267, %fd37, %fd233, %fd265;
	fma.rn.f64 	%fd268, %fd38, %fd234, %fd266;
	fma.rn.f64 	%fd269, %fd39, %fd237, %fd267;
	fma.rn.f64 	%fd270, %fd40, %fd238, %fd268;
	fma.rn.f64 	%fd271, %fd41, %fd241, %fd269;
	fma.rn.f64 	%fd272, %fd42, %fd242, %fd270;
	fma.rn.f64 	%fd273, %fd43, %fd245, %fd271;
	fma.rn.f64 	%fd274, %fd44, %fd246, %fd272;
	fma.rn.f64 	%fd275, %fd45, %fd250, %fd273;
	fma.rn.f64 	%fd276, %fd46, %fd249, %fd274;
	sub.f64 	%fd277, %fd275, %fd276;
	st.shared.f64 	[%r30+792], %fd277;
	add.f64 	%fd278, %fd276, %fd275;
	st.shared.f64 	[%r30+88], %fd278;
	fma.rn.f64 	%fd279, %fd47, %fd229, 0d0000000000000000;
	fma.rn.f64 	%fd280, %fd48, %fd230, 0d0000000000000000;
	fma.rn.f64 	%fd281, %fd49, %fd233, %fd279;
	fma.rn.f64 	%fd282, %fd50, %fd234, %fd280;
	fma.rn.f64 	%fd283, %fd51, %fd237, %fd281;
	fma.rn.f64 	%fd284, %fd52, %fd238, %fd282;
	fma.rn.f64 	%fd285, %fd53, %fd241, %fd283;
	fma.rn.f64 	%fd286, %fd54, %fd242, %fd284;
	fma.rn.f64 	%fd287, %fd55, %fd245, %fd285;
	fma.rn.f64 	%fd288, %fd56, %fd246, %fd286;
	fma.rn.f64 	%fd289, %fd57, %fd250, %fd287;
	fma.rn.f64 	%fd290, %fd58, %fd249, %fd288;
	sub.f64 	%fd291, %fd289, %fd290;
	st.shared.f64 	[%r30+704], %fd291;
	add.f64 	%fd292, %fd290, %fd289;
	st.shared.f64 	[%r30+176], %fd292;
	fma.rn.f64 	%fd293, %fd59, %fd229, 0d0000000000000000;
	fma.rn.f64 	%fd294, %fd60, %fd230, 0d0000000000000000;
	fma.rn.f64 	%fd295, %fd61, %fd233, %fd293;
	fma.rn.f64 	%fd296, %fd62, %fd234, %fd294;
	fma.rn.f64 	%fd297, %fd63, %fd237, %fd295;
	fma.rn.f64 	%fd298, %fd64, %fd238, %fd296;
	fma.rn.f64 	%fd299, %fd65, %fd241, %fd297;
	fma.rn.f64 	%fd300, %fd66, %fd242, %fd298;
	fma.rn.f64 	%fd301, %fd67, %fd245, %fd299;
	fma.rn.f64 	%fd302, %fd68, %fd246, %fd300;
	fma.rn.f64 	%fd303, %fd69, %fd250, %fd301;
	fma.rn.f64 	%fd304, %fd70, %fd249, %fd302;
	sub.f64 	%fd305, %fd303, %fd304;
	st.shared.f64 	[%r30+616], %fd305;
	add.f64 	%fd306, %fd304, %fd303;
	st.shared.f64 	[%r30+264], %fd306;
	fma.rn.f64 	%fd307, %fd71, %fd229, 0d0000000000000000;
	fma.rn.f64 	%fd308, %fd72, %fd230, 0d0000000000000000;
	fma.rn.f64 	%fd309, %fd73, %fd233, %fd307;
	fma.rn.f64 	%fd310, %fd74, %fd234, %fd308;
	fma.rn.f64 	%fd311, %fd75, %fd237, %fd309;
	fma.rn.f64 	%fd312, %fd76, %fd238, %fd310;
	fma.rn.f64 	%fd313, %fd77, %fd241, %fd311;
	fma.rn.f64 	%fd314, %fd78, %fd242, %fd312;
	fma.rn.f64 	%fd315, %fd79, %fd245, %fd313;
	fma.rn.f64 	%fd316, %fd80, %fd246, %fd314;
	fma.rn.f64 	%fd317, %fd81, %fd250, %fd315;
	fma.rn.f64 	%fd318, %fd82, %fd249, %fd316;
	sub.f64 	%fd319, %fd317, %fd318;
	st.shared.f64 	[%r30+528], %fd319;
	add.f64 	%fd320, %fd318, %fd317;
	st.shared.f64 	[%r30+352], %fd320;
	fma.rn.f64 	%fd321, %fd83, %fd229, 0d0000000000000000;
	fma.rn.f64 	%fd322, %fd84, %fd230, 0d0000000000000000;
	fma.rn.f64 	%fd323, %fd85, %fd233, %fd321;
	fma.rn.f64 	%fd324, %fd86, %fd234, %fd322;
	fma.rn.f64 	%fd325, %fd87, %fd237, %fd323;
	fma.rn.f64 	%fd326, %fd88, %fd238, %fd324;
	fma.rn.f64 	%fd327, %fd89, %fd241, %fd325;
	fma.rn.f64 	%fd328, %fd90, %fd242, %fd326;
	fma.rn.f64 	%fd329, %fd91, %fd245, %fd327;
	fma.rn.f64 	%fd330, %fd92, %fd246, %fd328;
	fma.rn.f64 	%fd331, %fd93, %fd250, %fd329;
	fma.rn.f64 	%fd332, %fd94, %fd249, %fd330;
	add.f64 	%fd333, %fd332, %fd331;
	st.shared.f64 	[%r30+440], %fd333;
$L__BB272_8:
	ld.param.u64 	%rd20, [_Z32massMatrixMultiplyRegisterKernelILi11ELi11ELi1EEviPKdS1_S1_S1_Pd_param_1];
	mov.u32 	%r31, %tid.x;
	setp.gt.u32 	%p10, %r31, 120;
	bar.sync 	0;
	cvt.u16.u32 	%rs15, %r31;
	mul.hi.u16 	%rs16, %rs15, 5958;
	cvt.u32.u16 	%r6, %rs16;
	mov.u32 	%r32, %tid.y;
	mov.u32 	%r33, _ZZ32massMatrixMultiplyRegisterKernelILi11ELi11ELi1EEviPKdS1_S1_S1_PdE6s_tmp1;
	mad.lo.s32 	%r34, %r32, 10648, %r33;
	mul.wide.u16 	%r35, %rs16, 968;
	add.s32 	%r36, %r34, %r35;
	mad.lo.s32 	%r37, %r4, 88, %r36;
	ld.shared.f64 	%fd334, [%r37];
	ld.shared.f64 	%fd335, [%r37+80];
	add.f64 	%fd336, %fd334, %fd335;
	sub.f64 	%fd337, %fd334, %fd335;
	ld.shared.f64 	%fd338, [%r37+8];
	ld.shared.f64 	%fd339, [%r37+72];
	add.f64 	%fd340, %fd338, %fd339;
	sub.f64 	%fd341, %fd338, %fd339;
	ld.shared.f64 	%fd342, [%r37+16];
	ld.shared.f64 	%fd343, [%r37+64];
	add.f64 	%fd344, %fd342, %fd343;
	sub.f64 	%fd345, %fd342, %fd343;
	ld.shared.f64 	%fd346, [%r37+24];
	ld.shared.f64 	%fd347, [%r37+56];
	add.f64 	%fd348, %fd346, %fd347;
	sub.f64 	%fd349, %fd346, %fd347;
	ld.shared.f64 	%fd350, [%r37+32];
	ld.shared.f64 	%fd351, [%r37+48];
	add.f64 	%fd352, %fd350, %fd351;
	sub.f64 	%fd353, %fd350, %fd351;
	ld.shared.f64 	%fd354, [%r37+40];
	add.f64 	%fd355, %fd354, %fd354;
	sub.f64 	%fd356, %fd354, %fd354;
	mul.f64 	%fd357, %fd355, 0d3FE0000000000000;
	mov.u32 	%r38, %ctaid.x;
	add.s32 	%r39, %r38, %r32;
	mov.b32 	%r40, {%rs16, %rs1};
	mov.b32 	%r41, 10;
	mov.b32 	%r42, 2937;
	dp2a.lo.u32.u32 	%r43, %r40, %r42, %r41;
	mad.lo.s32 	%r44, %r39, 1331, %r43;
	fma.rn.f64 	%fd358, %fd23, %fd336, 0d0000000000000000;
	fma.rn.f64 	%fd359, %fd24, %fd337, 0d0000000000000000;
	fma.rn.f64 	%fd360, %fd25, %fd340, %fd358;
	fma.rn.f64 	%fd361, %fd26, %fd341, %fd359;
	fma.rn.f64 	%fd362, %fd27, %fd344, %fd360;
	fma.rn.f64 	%fd363, %fd28, %fd345, %fd361;
	fma.rn.f64 	%fd364, %fd29, %fd348, %fd362;
	fma.rn.f64 	%fd365, %fd30, %fd349, %fd363;
	fma.rn.f64 	%fd366, %fd31, %fd352, %fd364;
	fma.rn.f64 	%fd367, %fd32, %fd353, %fd365;
	fma.rn.f64 	%fd368, %fd33, %fd357, %fd366;
	fma.rn.f64 	%fd369, %fd34, %fd356, %fd367;
	cvta.to.global.u64 	%rd14, %rd20;
	mul.wide.s32 	%rd15, %r44, 8;
	add.s64 	%rd16, %rd14, %rd15;
	ld.global.nc.f64 	%fd370, [%rd16];
	ld.global.nc.f64 	%fd371, [%rd16+-80];
	sub.f64 	%fd372, %fd368, %fd369;
	mul.f64 	%fd762, %fd372, %fd370;
	add.f64 	%fd373, %fd368, %fd369;
	mul.f64 	%fd772, %fd373, %fd371;
	fma.rn.f64 	%fd374, %fd35, %fd336, 0d0000000000000000;
	fma.rn.f64 	%fd375, %fd36, %fd337, 0d0000000000000000;
	fma.rn.f64 	%fd376, %fd37, %fd340, %fd374;
	fma.rn.f64 	%fd377, %fd38, %fd341, %fd375;
	fma.rn.f64 	%fd378, %fd39, %fd344, %fd376;
	fma.rn.f64 	%fd379, %fd40, %fd345, %fd377;
	fma.rn.f64 	%fd380, %fd41, %fd348, %fd378;
	fma.rn.f64 	%fd381, %fd42, %fd349, %fd379;
	fma.rn.f64 	%fd382, %fd43, %fd352, %fd380;
	fma.rn.f64 	%fd383, %fd44, %fd353, %fd381;
	fma.rn.f64 	%fd384, %fd45, %fd357, %fd382;
	fma.rn.f64 	%fd385, %fd46, %fd356, %fd383;
	ld.global.nc.f64 	%fd386, [%rd16+-8];
	ld.global.nc.f64 	%fd387, [%rd16+-72];
	sub.f64 	%fd388, %fd384, %fd385;
	mul.f64 	%fd763, %fd388, %fd386;
	add.f64 	%fd389, %fd384, %fd385;
	mul.f64 	%fd771, %fd389, %fd387;
	fma.rn.f64 	%fd390, %fd47, %fd336, 0d0000000000000000;
	fma.rn.f64 	%fd391, %fd48, %fd337, 0d0000000000000000;
	fma.rn.f64 	%fd392, %fd49, %fd340, %fd390;
	fma.rn.f64 	%fd393, %fd50, %fd341, %fd391;
	fma.rn.f64 	%fd394, %fd51, %fd344, %fd392;
	fma.rn.f64 	%fd395, %fd52, %fd345, %fd393;
	fma.rn.f64 	%fd396, %fd53, %fd348, %fd394;
	fma.rn.f64 	%fd397, %fd54, %fd349, %fd395;
	fma.rn.f64 	%fd398, %fd55, %fd352, %fd396;
	fma.rn.f64 	%fd399, %fd56, %fd353, %fd397;
	fma.rn.f64 	%fd400, %fd57, %fd357, %fd398;
	fma.rn.f64 	%fd401, %fd58, %fd356, %fd399;
	ld.global.nc.f64 	%fd402, [%rd16+-16];
	ld.global.nc.f64 	%fd403, [%rd16+-64];
	sub.f64 	%fd404, %fd400, %fd401;
	mul.f64 	%fd764, %fd404, %fd402;
	add.f64 	%fd405, %fd400, %fd401;
	mul.f64 	%fd770, %fd405, %fd403;
	fma.rn.f64 	%fd406, %fd59, %fd336, 0d0000000000000000;
	fma.rn.f64 	%fd407, %fd60, %fd337, 0d0000000000000000;
	fma.rn.f64 	%fd408, %fd61, %fd340, %fd406;
	fma.rn.f64 	%fd409, %fd62, %fd341, %fd407;
	fma.rn.f64 	%fd410, %fd63, %fd344, %fd408;
	fma.rn.f64 	%fd411, %fd64, %fd345, %fd409;
	fma.rn.f64 	%fd412, %fd65, %fd348, %fd410;
	fma.rn.f64 	%fd413, %fd66, %fd349, %fd411;
	fma.rn.f64 	%fd414, %fd67, %fd352, %fd412;
	fma.rn.f64 	%fd415, %fd68, %fd353, %fd413;
	fma.rn.f64 	%fd416, %fd69, %fd357, %fd414;
	fma.rn.f64 	%fd417, %fd70, %fd356, %fd415;
	ld.global.nc.f64 	%fd418, [%rd16+-24];
	ld.global.nc.f64 	%fd419, [%rd16+-56];
	sub.f64 	%fd420, %fd416, %fd417;
	mul.f64 	%fd765, %fd420, %fd418;
	add.f64 	%fd421, %fd416, %fd417;
	mul.f64 	%fd769, %fd421, %fd419;
	fma.rn.f64 	%fd422, %fd71, %fd336, 0d0000000000000000;
	fma.rn.f64 	%fd423, %fd72, %fd337, 0d0000000000000000;
	fma.rn.f64 	%fd424, %fd73, %fd340, %fd422;
	fma.rn.f64 	%fd425, %fd74, %fd341, %fd423;
	fma.rn.f64 	%fd426, %fd75, %fd344, %fd424;
	fma.rn.f64 	%fd427, %fd76, %fd345, %fd425;
	fma.rn.f64 	%fd428, %fd77, %fd348, %fd426;
	fma.rn.f64 	%fd429, %fd78, %fd349, %fd427;
	fma.rn.f64 	%fd430, %fd79, %fd352, %fd428;
	fma.rn.f64 	%fd431, %fd80, %fd353, %fd429;
	fma.rn.f64 	%fd432, %fd81, %fd357, %fd430;
	fma.rn.f64 	%fd433, %fd82, %fd356, %fd431;
	ld.global.nc.f64 	%fd434, [%rd16+-32];
	ld.global.nc.f64 	%fd435, [%rd16+-48];
	sub.f64 	%fd436, %fd432, %fd433;
	mul.f64 	%fd766, %fd436, %fd434;
	add.f64 	%fd437, %fd432, %fd433;
	mul.f64 	%fd768, %fd437, %fd435;
	fma.rn.f64 	%fd438, %fd83, %fd336, 0d0000000000000000;
	fma.rn.f64 	%fd439, %fd84, %fd337, 0d0000000000000000;
	fma.rn.f64 	%fd440, %fd85, %fd340, %fd438;
	fma.rn.f64 	%fd441, %fd86, %fd341, %fd439;
	fma.rn.f64 	%fd442, %fd87, %fd344, %fd440;
	fma.rn.f64 	%fd443, %fd88, %fd345, %fd441;
	fma.rn.f64 	%fd444, %fd89, %fd348, %fd442;
	fma.rn.f64 	%fd445, %fd90, %fd349, %fd443;
	fma.rn.f64 	%fd446, %fd91, %fd352, %fd444;
	fma.rn.f64 	%fd447, %fd92, %fd353, %fd445;
	fma.rn.f64 	%fd448, %fd93, %fd357, %fd446;
	fma.rn.f64 	%fd449, %fd94, %fd356, %fd447;
	ld.global.nc.f64 	%fd450, [%rd16+-40];
	add.f64 	%fd451, %fd448, %fd449;
	mul.f64 	%fd767, %fd451, %fd450;
	bar.sync 	0;
	add.f64 	%fd452, %fd772, %fd762;
	sub.f64 	%fd453, %fd772, %fd762;
	add.f64 	%fd454, %fd771, %fd763;
	sub.f64 	%fd455, %fd771, %fd763;
	add.f64 	%fd456, %fd770, %fd764;
	sub.f64 	%fd457, %fd770, %fd764;
	add.f64 	%fd458, %fd769, %fd765;
	sub.f64 	%fd459, %fd769, %fd765;
	add.f64 	%fd460, %fd768, %fd766;
	sub.f64 	%fd461, %fd768, %fd766;
	add.f64 	%fd462, %fd767, %fd767;
	sub.f64 	%fd463, %fd767, %fd767;
	mul.f64 	%fd464, %fd462, 0d3FE0000000000000;
	fma.rn.f64 	%fd465, %fd23, %fd452, 0d0000000000000000;
	fma.rn.f64 	%fd466, %fd24, %fd453, 0d0000000000000000;
	fma.rn.f64 	%fd467, %fd35, %fd454, %fd465;
	fma.rn.f64 	%fd468, %fd36, %fd455, %fd466;
	fma.rn.f64 	%fd469, %fd47, %fd456, %fd467;
	fma.rn.f64 	%fd470, %fd48, %fd457, %fd468;
	fma.rn.f64 	%fd471, %fd59, %fd458, %fd469;
	fma.rn.f64 	%fd472, %fd60, %fd459, %fd470;
	fma.rn.f64 	%fd473, %fd71, %fd460, %fd471;
	fma.rn.f64 	%fd474, %fd72, %fd461, %fd472;
	fma.rn.f64 	%fd475, %fd83, %fd464, %fd473;
	fma.rn.f64 	%fd476, %fd84, %fd463, %fd474;
	sub.f64 	%fd477, %fd475, %fd476;
	st.shared.f64 	[%r37+80], %fd477;
	add.f64 	%fd478, %fd475, %fd476;
	st.shared.f64 	[%r37], %fd478;
	fma.rn.f64 	%fd479, %fd25, %fd452, 0d0000000000000000;
	fma.rn.f64 	%fd480, %fd26, %fd453, 0d0000000000000000;
	fma.rn.f64 	%fd481, %fd37, %fd454, %fd479;
	fma.rn.f64 	%fd482, %fd38, %fd455, %fd480;
	fma.rn.f64 	%fd483, %fd49, %fd456, %fd481;
	fma.rn.f64 	%fd484, %fd50, %fd457, %fd482;
	fma.rn.f64 	%fd485, %fd61, %fd458, %fd483;
	fma.rn.f64 	%fd486, %fd62, %fd459, %fd484;
	fma.rn.f64 	%fd487, %fd73, %fd460, %fd485;
	fma.rn.f64 	%fd488, %fd74, %fd461, %fd486;
	fma.rn.f64 	%fd489, %fd85, %fd464, %fd487;
	fma.rn.f64 	%fd490, %fd86, %fd463, %fd488;
	sub.f64 	%fd491, %fd489, %fd490;
	st.shared.f64 	[%r37+72], %fd491;
	add.f64 	%fd492, %fd489, %fd490;
	st.shared.f64 	[%r37+8], %fd492;
	fma.rn.f64 	%fd493, %fd27, %fd452, 0d0000000000000000;
	fma.rn.f64 	%fd494, %fd28, %fd453, 0d0000000000000000;
	fma.rn.f64 	%fd495, %fd39, %fd454, %fd493;
	fma.rn.f64 	%fd496, %fd40, %fd455, %fd494;
	fma.rn.f64 	%fd497, %fd51, %fd456, %fd495;
	fma.rn.f64 	%fd498, %fd52, %fd457, %fd496;
	fma.rn.f64 	%fd499, %fd63, %fd458, %fd497;
	fma.rn.f64 	%fd500, %fd64, %fd459, %fd498;
	fma.rn.f64 	%fd501, %fd75, %fd460, %fd499;
	fma.rn.f64 	%fd502, %fd76, %fd461, %fd500;
	fma.rn.f64 	%fd503, %fd87, %fd464, %fd501;
	fma.rn.f64 	%fd504, %fd88, %fd463, %fd502;
	sub.f64 	%fd505, %fd503, %fd504;
	st.shared.f64 	[%r37+64], %fd505;
	add.f64 	%fd506, %fd503, %fd504;
	st.shared.f64 	[%r37+16], %fd506;
	fma.rn.f64 	%fd507, %fd29, %fd452, 0d0000000000000000;
	fma.rn.f64 	%fd508, %fd30, %fd453, 0d0000000000000000;
	fma.rn.f64 	%fd509, %fd41, %fd454, %fd507;
	fma.rn.f64 	%fd510, %fd42, %fd455, %fd508;
	fma.rn.f64 	%fd511, %fd53, %fd456, %fd509;
	fma.rn.f64 	%fd512, %fd54, %fd457, %fd510;
	fma.rn.f64 	%fd513, %fd65, %fd458, %fd511;
	fma.rn.f64 	%fd514, %fd66, %fd459, %fd512;
	fma.rn.f64 	%fd515, %fd77, %fd460, %fd513;
	fma.rn.f64 	%fd516, %fd78, %fd461, %fd514;
	fma.rn.f64 	%fd517, %fd89, %fd464, %fd515;
	fma.rn.f64 	%fd518, %fd90, %fd463, %fd516;
	sub.f64 	%fd519, %fd517, %fd518;
	st.shared.f64 	[%r37+56], %fd519;
	add.f64 	%fd520, %fd517, %fd518;
	st.shared.f64 	[%r37+24], %fd520;
	fma.rn.f64 	%fd521, %fd31, %fd452, 0d0000000000000000;
	fma.rn.f64 	%fd522, %fd32, %fd453, 0d0000000000000000;
	fma.rn.f64 	%fd523, %fd43, %fd454, %fd521;
	fma.rn.f64 	%fd524, %fd44, %fd455, %fd522;
	fma.rn.f64 	%fd525, %fd55, %fd456, %fd523;
	fma.rn.f64 	%fd526, %fd56, %fd457, %fd524;
	fma.rn.f64 	%fd527, %fd67, %fd458, %fd525;
	fma.rn.f64 	%fd528, %fd68, %fd459, %fd526;
	fma.rn.f64 	%fd529, %fd79, %fd460, %fd527;
	fma.rn.f64 	%fd530, %fd80, %fd461, %fd528;
	fma.rn.f64 	%fd531, %fd91, %fd464, %fd529;
	fma.rn.f64 	%fd532, %fd92, %fd463, %fd530;
	sub.f64 	%fd533, %fd531, %fd532;
	st.shared.f64 	[%r37+48], %fd533;
	add.f64 	%fd534, %fd531, %fd532;
	st.shared.f64 	[%r37+32], %fd534;
	fma.rn.f64 	%fd535, %fd33, %fd452, 0d0000000000000000;
	fma.rn.f64 	%fd536, %fd34, %fd453, 0d0000000000000000;
	fma.rn.f64 	%fd537, %fd45, %fd454, %fd535;
	fma.rn.f64 	%fd538, %fd46, %fd455, %fd536;
	fma.rn.f64 	%fd539, %fd57, %fd456, %fd537;
	fma.rn.f64 	%fd540, %fd58, %fd457, %fd538;
	fma.rn.f64 	%fd541, %fd69, %fd458, %fd539;
	fma.rn.f64 	%fd542, %fd70, %fd459, %fd540;
	fma.rn.f64 	%fd543, %fd81, %fd460, %fd541;
	fma.rn.f64 	%fd544, %fd82, %fd461, %fd542;
	fma.rn.f64 	%fd545, %fd93, %fd464, %fd543;
	fma.rn.f64 	%fd546, %fd94, %fd463, %fd544;
	add.f64 	%fd547, %fd545, %fd546;
	st.shared.f64 	[%r37+40], %fd547;
	bar.sync 	0;
	@%p10 bra 	$L__BB272_10;
	mov.u32 	%r45, %tid.y;
	mov.u32 	%r46, _ZZ32massMatrixMultiplyRegisterKernelILi11ELi11ELi1EEviPKdS1_S1_S1_PdE6s_tmp1;
	mad.lo.s32 	%r47, %r45, 10648, %r46;
	mad.lo.s32 	%r48, %r6, 968, %r47;
	mad.lo.s32 	%r49, %r4, 88, %r48;
	mad.lo.s32 	%r50, %r4, -80, %r49;
	ld.shared.f64 	%fd548, [%r50];
	ld.shared.f64 	%fd549, [%r50+880];
	add.f64 	%fd550, %fd548, %fd549;
	sub.f64 	%fd551, %fd548, %fd549;
	ld.shared.f64 	%fd552, [%r50+88];
	ld.shared.f64 	%fd553, [%r50+792];
	add.f64 	%fd554, %fd552, %fd553;
	sub.f64 	%fd555, %fd552, %fd553;
	ld.shared.f64 	%fd556, [%r50+176];
	ld.shared.f64 	%fd557, [%r50+704];
	add.f64 	%fd558, %fd556, %fd557;
	sub.f64 	%fd559, %fd556, %fd557;
	ld.shared.f64 	%fd560, [%r50+264];
	ld.shared.f64 	%fd561, [%r50+616];
	add.f64 	%fd562, %fd560, %fd561;
	sub.f64 	%fd563, %fd560, %fd561;
	ld.shared.f64 	%fd564, [%r50+352];
	ld.shared.f64 	%fd565, [%r50+528];
	add.f64 	%fd566, %fd564, %fd565;
	sub.f64 	%fd567, %fd564, %fd565;
	ld.shared.f64 	%fd568, [%r50+440];
	add.f64 	%fd569, %fd568, %fd568;
	sub.f64 	%fd570, %fd568, %fd568;
	mul.f64 	%fd571, %fd569, 0d3FE0000000000000;
	fma.rn.f64 	%fd572, %fd23, %fd550, 0d0000000000000000;
	fma.rn.f64 	%fd573, %fd24, %fd551, 0d0000000000000000;
	fma.rn.f64 	%fd574, %fd35, %fd554, %fd572;
	fma.rn.f64 	%fd575, %fd36, %fd555, %fd573;
	fma.rn.f64 	%fd576, %fd47, %fd558, %fd574;
	fma.rn.f64 	%fd577, %fd48, %fd559, %fd575;
	fma.rn.f64 	%fd578, %fd59, %fd562, %fd576;
	fma.rn.f64 	%fd579, %fd60, %fd563, %fd577;
	fma.rn.f64 	%fd580, %fd71, %fd566, %fd578;
	fma.rn.f64 	%fd581, %fd72, %fd567, %fd579;
	fma.rn.f64 	%fd582, %fd83, %fd571, %fd580;
	fma.rn.f64 	%fd583, %fd84, %fd570, %fd581;
	sub.f64 	%fd584, %fd582, %fd583;
	st.shared.f64 	[%r50+880], %fd584;
	add.f64 	%fd585, %fd582, %fd583;
	st.shared.f64 	[%r50], %fd585;
	fma.rn.f64 	%fd586, %fd25, %fd550, 0d0000000000000000;
	fma.rn.f64 	%fd587, %fd26, %fd551, 0d0000000000000000;
	fma.rn.f64 	%fd588, %fd37, %fd554, %fd586;
	fma.rn.f64 	%fd589, %fd38, %fd555, %fd587;
	fma.rn.f64 	%fd590, %fd49, %fd558, %fd588;
	fma.rn.f64 	%fd591, %fd50, %fd559, %fd589;
	fma.rn.f64 	%fd592, %fd61, %fd562, %fd590;
	fma.rn.f64 	%fd593, %fd62, %fd563, %fd591;
	fma.rn.f64 	%fd594, %fd73, %fd566, %fd592;
	fma.rn.f64 	%fd595, %fd74, %fd567, %fd593;
	fma.rn.f64 	%fd596, %fd85, %fd571, %fd594;
	fma.rn.f64 	%fd597, %fd86, %fd570, %fd595;
	sub.f64 	%fd598, %fd596, %fd597;
	st.shared.f64 	[%r50+792], %fd598;
	add.f64 	%fd599, %fd596, %fd597;
	st.shared.f64 	[%r50+88], %fd599;
	fma.rn.f64 	%fd600, %fd27, %fd550, 0d0000000000000000;
	fma.rn.f64 	%fd601, %fd28, %fd551, 0d0000000000000000;
	fma.rn.f64 	%fd602, %fd39, %fd554, %fd600;
	fma.rn.f64 	%fd603, %fd40, %fd555, %fd601;
	fma.rn.f64 	%fd604, %fd51, %fd558, %fd602;
	fma.rn.f64 	%fd605, %fd52, %fd559, %fd603;
	fma.rn.f64 	%fd606, %fd63, %fd562, %fd604;
	fma.rn.f64 	%fd607, %fd64, %fd563, %fd605;
	fma.rn.f64 	%fd608, %fd75, %fd566, %fd606;
	fma.rn.f64 	%fd609, %fd76, %fd567, %fd607;
	fma.rn.f64 	%fd610, %fd87, %fd571, %fd608;
	fma.rn.f64 	%fd611, %fd88, %fd570, %fd609;
	sub.f64 	%fd612, %fd610, %fd611;
	st.shared.f64 	[%r50+704], %fd612;
	add.f64 	%fd613, %fd610, %fd611;
	st.shared.f64 	[%r50+176], %fd613;
	fma.rn.f64 	%fd614, %fd29, %fd550, 0d0000000000000000;
	fma.rn.f64 	%fd615, %fd30, %fd551, 0d0000000000000000;
	fma.rn.f64 	%fd616, %fd41, %fd554, %fd614;
	fma.rn.f64 	%fd617, %fd42, %fd555, %fd615;
	fma.rn.f64 	%fd618, %fd53, %fd558, %fd616;
	fma.rn.f64 	%fd619, %fd54, %fd559, %fd617;
	fma.rn.f64 	%fd620, %fd65, %fd562, %fd618;
	fma.rn.f64 	%fd621, %fd66, %fd563, %fd619;
	fma.rn.f64 	%fd622, %fd77, %fd566, %fd620;
	fma.rn.f64 	%fd623, %fd78, %fd567, %fd621;
	fma.rn.f64 	%fd624, %fd89, %fd571, %fd622;
	fma.rn.f64 	%fd625, %fd90, %fd570, %fd623;
	sub.f64 	%fd626, %fd624, %fd625;
	st.shared.f64 	[%r50+616], %fd626;
	add.f64 	%fd627, %fd624, %fd625;
	st.shared.f64 	[%r50+264], %fd627;
	fma.rn.f64 	%fd628, %fd31, %fd550, 0d0000000000000000;
	fma.rn.f64 	%fd629, %fd32, %fd551, 0d0000000000000000;
	fma.rn.f64 	%fd630, %fd43, %fd554, %fd628;
	fma.rn.f64 	%fd631, %fd44, %fd555, %fd629;
	fma.rn.f64 	%fd632, %fd55, %fd558, %fd630;
	fma.rn.f64 	%fd633, %fd56, %fd559, %fd631;
	fma.rn.f64 	%fd634, %fd67, %fd562, %fd632;
	fma.rn.f64 	%fd635, %fd68, %fd563, %fd633;
	fma.rn.f64 	%fd636, %fd79, %fd566, %fd634;
	fma.rn.f64 	%fd637, %fd80, %fd567, %fd635;
	fma.rn.f64 	%fd638, %fd91, %fd571, %fd636;
	fma.rn.f64 	%fd639, %fd92, %fd570, %fd637;
	sub.f64 	%fd640, %fd638, %fd639;
	st.shared.f64 	[%r50+528], %fd640;
	add.f64 	%fd641, %fd638, %fd639;
	st.shared.f64 	[%r50+352], %fd641;
	fma.rn.f64 	%fd642, %fd33, %fd550, 0d0000000000000000;
	fma.rn.f64 	%fd643, %fd34, %fd551, 0d0000000000000000;
	fma.rn.f64 	%fd644, %fd45, %fd554, %fd642;
	fma.rn.f64 	%fd645, %fd46, %fd555, %fd643;
	fma.rn.f64 	%fd646, %fd57, %fd558, %fd644;
	fma.rn.f64 	%fd647, %fd58, %fd559, %fd645;
	fma.rn.f64 	%fd648, %fd69, %fd562, %fd646;
	fma.rn.f64 	%fd649, %fd70, %fd563, %fd647;
	fma.rn.f64 	%fd650, %fd81, %fd566, %fd648;
	fma.rn.f64 	%fd651, %fd82, %fd567, %fd649;
	fma.rn.f64 	%fd652, %fd93, %fd571, %fd650;
	fma.rn.f64 	%fd653, %fd94, %fd570, %fd651;
	add.f64 	%fd654, %fd652, %fd653;
	st.shared.f64 	[%r50+440], %fd654;
$L__BB272_10:
	mov.u32 	%r51, %tid.x;
	setp.gt.u32 	%p11, %r51, 120;
	bar.sync 	0;
	@%p11 bra 	$L__BB272_12;
	mov.u32 	%r52, %tid.y;
	mov.u32 	%r53, _ZZ32massMatrixMultiplyRegisterKernelILi11ELi11ELi1EEviPKdS1_S1_S1_PdE6s_tmp1;
	mad.lo.s32 	%r54, %r52, 10648, %r53;
	mad.lo.s32 	%r55, %r6, 968, %r54;
	mad.lo.s32 	%r56, %r6, -880, %r55;
	shl.b32 	%r57, %r4, 3;
	add.s32 	%r58, %r56, %r57;
	ld.shared.f64 	%fd655, [%r58];
	ld.shared.f64 	%fd656, [%r58+9680];
	add.f64 	%fd657, %fd655, %fd656;
	sub.f64 	%fd658, %fd655, %fd656;
	ld.shared.f64 	%fd659, [%r58+968];
	ld.shared.f64 	%fd660, [%r58+8712];
	add.f64 	%fd661, %fd659, %fd660;
	sub.f64 	%fd662, %fd659, %fd660;
	ld.shared.f64 	%fd663, [%r58+1936];
	ld.shared.f64 	%fd664, [%r58+7744];
	add.f64 	%fd665, %fd663, %fd664;
	sub.f64 	%fd666, %fd663, %fd664;
	ld.shared.f64 	%fd667, [%r58+2904];
	ld.shared.f64 	%fd668, [%r58+6776];
	add.f64 	%fd669, %fd667, %fd668;
	sub.f64 	%fd670, %fd667, %fd668;
	ld.shared.f64 	%fd671, [%r58+3872];
	ld.shared.f64 	%fd672, [%r58+5808];
	add.f64 	%fd673, %fd671, %fd672;
	sub.f64 	%fd674, %fd671, %fd672;
	ld.shared.f64 	%fd675, [%r58+4840];
	add.f64 	%fd676, %fd675, %fd675;
	sub.f64 	%fd677, %fd675, %fd675;
	mul.f64 	%fd678, %fd676, 0d3FE0000000000000;
	fma.rn.f64 	%fd679, %fd23, %fd657, 0d0000000000000000;
	fma.rn.f64 	%fd680, %fd24, %fd658, 0d0000000000000000;
	fma.rn.f64 	%fd681, %fd35, %fd661, %fd679;
	fma.rn.f64 	%fd682, %fd36, %fd662, %fd680;
	fma.rn.f64 	%fd683, %fd47, %fd665, %fd681;
	fma.rn.f64 	%fd684, %fd48, %fd666, %fd682;
	fma.rn.f64 	%fd685, %fd59, %fd669, %fd683;
	fma.rn.f64 	%fd686, %fd60, %fd670, %fd684;
	fma.rn.f64 	%fd687, %fd71, %fd673, %fd685;
	fma.rn.f64 	%fd688, %fd72, %fd674, %fd686;
	fma.rn.f64 	%fd689, %fd83, %fd678, %fd687;
	fma.rn.f64 	%fd690, %fd84, %fd677, %fd688;
	sub.f64 	%fd762, %fd689, %fd690;
	add.f64 	%fd772, %fd689, %fd690;
	fma.rn.f64 	%fd691, %fd25, %fd657, 0d0000000000000000;
	fma.rn.f64 	%fd692, %fd26, %fd658, 0d0000000000000000;
	fma.rn.f64 	%fd693, %fd37, %fd661, %fd691;
	fma.rn.f64 	%fd694, %fd38, %fd662, %fd692;
	fma.rn.f64 	%fd695, %fd49, %fd665, %fd693;
	fma.rn.f64 	%fd696, %fd50, %fd666, %fd694;
	fma.rn.f64 	%fd697, %fd61, %fd669, %fd695;
	fma.rn.f64 	%fd698, %fd62, %fd670, %fd696;
	fma.rn.f64 	%fd699, %fd73, %fd673, %fd697;
	fma.rn.f64 	%fd700, %fd74, %fd674, %fd698;
	fma.rn.f64 	%fd701, %fd85, %fd678, %fd699;
	fma.rn.f64 	%fd702, %fd86, %fd677, %fd700;
	sub.f64 	%fd763, %fd701, %fd702;
	add.f64 	%fd771, %fd701, %fd702;
	fma.rn.f64 	%fd703, %fd27, %fd657, 0d0000000000000000;
	fma.rn.f64 	%fd704, %fd28, %fd658, 0d0000000000000000;
	fma.rn.f64 	%fd705, %fd39, %fd661, %fd703;
	fma.rn.f64 	%fd706, %fd40, %fd662, %fd704;
	fma.rn.f64 	%fd707, %fd51, %fd665, %fd705;
	fma.rn.f64 	%fd708, %fd52, %fd666, %fd706;
	fma.rn.f64 	%fd709, %fd63, %fd669, %fd707;
	fma.rn.f64 	%fd710, %fd64, %fd670, %fd708;
	fma.rn.f64 	%fd711, %fd75, %fd673, %fd709;
	fma.rn.f64 	%fd712, %fd76, %fd674, %fd710;
	fma.rn.f64 	%fd713, %fd87, %fd678, %fd711;
	fma.rn.f64 	%fd714, %fd88, %fd677, %fd712;
	sub.f64 	%fd764, %fd713, %fd714;
	add.f64 	%fd770, %fd713, %fd714;
	fma.rn.f64 	%fd715, %fd29, %fd657, 0d0000000000000000;
	fma.rn.f64 	%fd716, %fd30, %fd658, 0d0000000000000000;
	fma.rn.f64 	%fd717, %fd41, %fd661, %fd715;
	fma.rn.f64 	%fd718, %fd42, %fd662, %fd716;
	fma.rn.f64 	%fd719, %fd53, %fd665, %fd717;
	fma.rn.f64 	%fd720, %fd54, %fd666, %fd718;
	fma.rn.f64 	%fd721, %fd65, %fd669, %fd719;
	fma.rn.f64 	%fd722, %fd66, %fd670, %fd720;
	fma.rn.f64 	%fd723, %fd77, %fd673, %fd721;
	fma.rn.f64 	%fd724, %fd78, %fd674, %fd722;
	fma.rn.f64 	%fd725, %fd89, %fd678, %fd723;
	fma.rn.f64 	%fd726, %fd90, %fd677, %fd724;
	sub.f64 	%fd765, %fd725, %fd726;
	add.f64 	%fd769, %fd725, %fd726;
	fma.rn.f64 	%fd727, %fd31, %fd657, 0d0000000000000000;
	fma.rn.f64 	%fd728, %fd32, %fd658, 0d0000000000000000;
	fma.rn.f64 	%fd729, %fd43, %fd661, %fd727;
	fma.rn.f64 	%fd730, %fd44, %fd662, %fd728;
	fma.rn.f64 	%fd731, %fd55, %fd665, %fd729;
	fma.rn.f64 	%fd732, %fd56, %fd666, %fd730;
	fma.rn.f64 	%fd733, %fd67, %fd669, %fd731;
	fma.rn.f64 	%fd734, %fd68, %fd670, %fd732;
	fma.rn.f64 	%fd735, %fd79, %fd673, %fd733;
	fma.rn.f64 	%fd736, %fd80, %fd674, %fd734;
	fma.rn.f64 	%fd737, %fd91, %fd678, %fd735;
	fma.rn.f64 	%fd738, %fd92, %fd677, %fd736;
	sub.f64 	%fd766, %fd737, %fd738;
	add.f64 	%fd768, %fd737, %fd738;
	fma.rn.f64 	%fd739, %fd33, %fd657, 0d0000000000000000;
	fma.rn.f64 	%fd740, %fd34, %fd658, 0d0000000000000000;
	fma.rn.f64 	%fd741, %fd45, %fd661, %fd739;
	fma.rn.f64 	%fd742, %fd46, %fd662, %fd740;
	fma.rn.f64 	%fd743, %fd57, %fd665, %fd741;
	fma.rn.f64 	%fd744, %fd58, %fd666, %fd742;
	fma.rn.f64 	%fd745, %fd69, %fd669, %fd743;
	fma.rn.f64 	%fd746, %fd70, %fd670, %fd744;
	fma.rn.f64 	%fd747, %fd81, %fd673, %fd745;
	fma.rn.f64 	%fd748, %fd82, %fd674, %fd746;
	fma.rn.f64 	%fd749, %fd93, %fd678, %fd747;
	fma.rn.f64 	%fd750, %fd94, %fd677, %fd748;
	add.f64 	%fd767, %fd749, %fd750;
$L__BB272_12:
	bar.sync 	0;
	@%p4 bra 	$L__BB272_14;
	ld.param.u64 	%rd21, [_Z32massMatrixMultiplyRegisterKernelILi11ELi11ELi1EEviPKdS1_S1_S1_Pd_param_5];
	mov.u32 	%r59, %ctaid.x;
	mov.u32 	%r60, %tid.y;
	add.s32 	%r61, %r59, %r60;
	mov.u32 	%r62, %tid.x;
	mad.lo.s32 	%r63, %r61, 1331, %r62;
	cvta.to.global.u64 	%rd17, %rd21;
	mul.wide.s32 	%rd18, %r63, 8;
	add.s64 	%rd19, %rd17, %rd18;
	st.global.f64 	[%rd19], %fd772;
	st.global.f64 	[%rd19+968], %fd771;
	st.global.f64 	[%rd19+1936], %fd770;
	st.global.f64 	[%rd19+2904], %fd769;
	st.global.f64 	[%rd19+3872], %fd768;
	st.global.f64 	[%rd19+4840], %fd767;
	st.global.f64 	[%rd19+5808], %fd766;
	st.global.f64 	[%rd19+6776], %fd765;
	st.global.f64 	[%rd19+7744], %fd764;
	st.global.f64 	[%rd19+8712], %fd763;
	st.global.f64 	[%rd19+9680], %fd762;
$L__BB272_14:
	ret;

}
	// .globl	_Z32massMatrixMultiplyConstantKernelILi11ELi11ELi1EEviPKdS1_S1_S1_Pd
.visible .entry _Z32massMatrixMultiplyConstantKernelILi11ELi11ELi1EEviPKdS1_S1_S1_Pd(
	.param .u32 _Z32massMatrixMultiplyConstantKernelILi11ELi11ELi1EEviPKdS1_S1_S1_Pd_param_0,
	.param .u64 .ptr .align 1 _Z32massMatrixMultiplyConstantKernelILi11ELi11ELi1EEviPKdS1_S1_S1_Pd_param_1,
	.param .u64 .ptr .align 1 _Z32massMatrixMultiplyConstantKernelILi11ELi11ELi1EEviPKdS1_S1_S1_Pd_param_2,
	.param .u64 .ptr .align 1 _Z32massMatrixMultiplyConstantKernelILi11ELi11ELi1EEviPKdS1_S1_S1_Pd_param_3,
	.param .u64 .ptr .align 1 _Z32massMatrixMultiplyConstantKernelILi11ELi11ELi1EEviPKdS1_S1_S1_Pd_param_4,
	.param .u64 .ptr .align 1 _Z32massMatrixMultiplyConstantKernelILi11ELi11ELi1EEviPKdS1_S1_S1_Pd_param_5
)
{
	.reg .pred 	%p<10>;
	.reg .b16 	%rs<17>;
	.reg .b32 	%r<54>;
	.reg .b64 	%rd<15>;
	.reg .b64 	%fd<1054>;
	// demoted variable
	.shared .align 8 .b8 _ZZ32massMatrixMultiplyConstantKernelILi11ELi11ELi1EEviPKdS1_S1_S1_PdE6s_tmp1[10648];
	ld.param.u32 	%r9, [_Z32massMatrixMultiplyConstantKernelILi11ELi11ELi1EEviPKdS1_S1_S1_Pd_param_0];
	ld.param.u64 	%rd2, [_Z32massMatrixMultiplyConstantKernelILi11ELi11ELi1EEviPKdS1_S1_S1_Pd_param_4];
	mov.u32 	%r10, %tid.x;
	mov.u32 	%r2, %tid.y;
	mov.u32 	%r11, %ctaid.x;
	add.s32 	%r3, %r11, %r2;
	cvt.u16.u32 	%rs2, %r10;
	mul.hi.u16 	%rs3, %rs2, -17873;
	shr.u16 	%rs4, %rs3, 3;
	mul.lo.s16 	%rs5, %rs4, 11;
	sub.s16 	%rs1, %rs2, %rs5;
	cvt.u32.u16 	%r4, %rs1;
	setp.lt.s32 	%p2, %r3, %r9;
	setp.lt.u32 	%p3, %r10, 121;
	and.pred  	%p1, %p2, %p3;
	not.pred 	%p4, %p1;
	@%p4 bra 	$L__BB273_2;
	cvta.to.global.u64 	%rd4, %rd2;
	mad.lo.s32 	%r12, %r3, 1331, %r10;
	mul.wide.s32 	%rd5, %r12, 8;
	add.s64 	%rd6, %rd4, %rd5;
	ld.global.nc.f64 	%fd996, [%rd6];
	ld.global.nc.f64 	%fd995, [%rd6+968];
	ld.global.nc.f64 	%fd994, [%rd6+1936];
	ld.global.nc.f64 	%fd993, [%rd6+2904];
	ld.global.nc.f64 	%fd992, [%rd6+3872];
	ld.global.nc.f64 	%fd991, [%rd6+4840];
	ld.global.nc.f64 	%fd990, [%rd6+5808];
	ld.global.nc.f64 	%fd989, [%rd6+6776];
	ld.global.nc.f64 	%fd988, [%rd6+7744];
	ld.global.nc.f64 	%fd987, [%rd6+8712];
	ld.global.nc.f64 	%fd986, [%rd6+9680];
$L__BB273_2:
	setp.gt.u32 	%p5, %r10, 120;
	bar.sync 	0;
	ld.const.f64 	%fd23, [const_oddDofToQuad];
	ld.const.f64 	%fd24, [const_evenDofToQuad];
	ld.const.f64 	%fd25, [const_oddDofToQuad+8];
	ld.const.f64 	%fd26, [const_evenDofToQuad+8];
	ld.const.f64 	%fd27, [const_oddDofToQuad+16];
	ld.const.f64 	%fd28, [const_evenDofToQuad+16];
	ld.const.f64 	%fd29, [const_oddDofToQuad+24];
	ld.const.f64 	%fd30, [const_evenDofToQuad+24];
	ld.const.f64 	%fd31, [const_oddDofToQuad+32];
	ld.const.f64 	%fd32, [const_evenDofToQuad+32];
	ld.const.f64 	%fd33, [const_oddDofToQuad+40];
	ld.const.f64 	%fd34, [const_evenDofToQuad+40];
	ld.const.f64 	%fd35, [const_oddDofToQuad+48];
	ld.const.f64 	%fd36, [const_evenDofToQuad+48];
	ld.const.f64 	%fd37, [const_oddDofToQuad+56];
	ld.const.f64 	%fd38, [const_evenDofToQuad+56];
	ld.const.f64 	%fd39, [const_oddDofToQuad+64];
	ld.const.f64 	%fd40, [const_evenDofToQuad+64];
	ld.const.f64 	%fd41, [const_oddDofToQuad+72];
	ld.const.f64 	%fd42, [const_evenDofToQuad+72];
	ld.const.f64 	%fd43, [const_oddDofToQuad+80];
	ld.const.f64 	%fd44, [const_evenDofToQuad+80];
	ld.const.f64 	%fd45, [const_oddDofToQuad+88];
	ld.const.f64 	%fd46, [const_evenDofToQuad+88];
	ld.const.f64 	%fd47, [const_oddDofToQuad+96];
	ld.const.f64 	%fd48, [const_evenDofToQuad+96];
	mov.u32 	%r13, _ZZ32massMatrixMultiplyConstantKernelILi11ELi11ELi1EEviPKdS1_S1_S1_PdE6s_tmp1;
	mad.lo.s32 	%r5, %r2, 10648, %r13;
	mul.lo.s16 	%rs7, %rs2, 117;
	shr.u16 	%rs8, %rs7, 8;
	sub.s16 	%rs9, %rs2, %rs8;
	and.b16  	%rs10, %rs9, 254;
	shr.u16 	%rs11, %rs10, 1;
	add.s16 	%rs12, %rs11, %rs8;
	and.b16  	%rs13, %rs12, 248;
	shr.u16 	%rs14, %rs13, 3;
	cvt.u32.u16 	%r6, %rs14;
	mul.wide.u16 	%r14, %rs14, 88;
	add.s32 	%r7, %r5, %r14;
	@%p5 bra 	$L__BB273_4;
	add.f64 	%fd221, %fd996, %fd986;
	sub.f64 	%fd222, %fd996, %fd986;
	add.f64 	%fd223, %fd995, %fd987;
	sub.f64 	%fd224, %fd995, %fd987;
	add.f64 	%fd225, %fd994, %fd988;
	sub.f64 	%fd226, %fd994, %fd988;
	add.f64 	%fd227, %fd993, %fd989;
	sub.f64 	%fd228, %fd993, %fd989;
	add.f64 	%fd229, %fd992, %fd990;
	sub.f64 	%fd230, %fd992, %fd990;
	add.f64 	%fd231, %fd991, %fd991;
	sub.f64 	%fd232, %fd991, %fd991;
	mul.f64 	%fd233, %fd231, 0d3FE0000000000000;
	shl.b32 	%r15, %r4, 3;
	add.s32 	%r16, %r7, %r15;
	fma.rn.f64 	%fd234, %fd23, %fd221, 0d0000000000000000;
	fma.rn.f64 	%fd235, %fd24, %fd222, 0d0000000000000000;
	fma.rn.f64 	%fd236, %fd25, %fd223, %fd234;
	fma.rn.f64 	%fd237, %fd26, %fd224, %fd235;
	fma.rn.f64 	%fd238, %fd27, %fd225, %fd236;
	fma.rn.f64 	%fd239, %fd28, %fd226, %fd237;
	fma.rn.f64 	%fd240, %fd29, %fd227, %fd238;
	fma.rn.f64 	%fd241, %fd30, %fd228, %fd239;
	fma.rn.f64 	%fd242, %fd31, %fd229, %fd240;
	fma.rn.f64 	%fd243, %fd32, %fd230, %fd241;
	fma.rn.f64 	%fd244, %fd33, %fd233, %fd242;
	fma.rn.f64 	%fd245, %fd34, %fd232, %fd243;
	sub.f64 	%fd246, %fd244, %fd245;
	st.shared.f64 	[%r16+9680], %fd246;
	add.f64 	%fd247, %fd245, %fd244;
	st.shared.f64 	[%r16], %fd247;
	fma.rn.f64 	%fd248, %fd35, %fd221, 0d0000000000000000;
	fma.rn.f64 	%fd249, %fd36, %fd222, 0d0000000000000000;
	fma.rn.f64 	%fd250, %fd37, %fd223, %fd248;
	fma.rn.f64 	%fd251, %fd38, %fd224, %fd249;
	fma.rn.f64 	%fd252, %fd39, %fd225, %fd250;
	fma.rn.f64 	%fd253, %fd40, %fd226, %fd251;
	fma.rn.f64 	%fd254, %fd41, %fd227, %fd252;
	fma.rn.f64 	%fd255, %fd42, %fd228, %fd253;
	fma.rn.f64 	%fd256, %fd43, %fd229, %fd254;
	fma.rn.f64 	%fd257, %fd44, %fd230, %fd255;
	fma.rn.f64 	%fd258, %fd45, %fd233, %fd256;
	fma.rn.f64 	%fd259, %fd46, %fd232, %fd257;
	sub.f64 	%fd260, %fd258, %fd259;
	st.shared.f64 	[%r16+8712], %fd260;
	add.f64 	%fd261, %fd259, %fd258;
	st.shared.f64 	[%r16+968], %fd261;
	fma.rn.f64 	%fd262, %fd47, %fd221, 0d0000000000000000;
	fma.rn.f64 	%fd263, %fd48, %fd222, 0d0000000000000000;
	ld.const.f64 	%fd264, [const_oddDofToQuad+104];
	fma.rn.f64 	%fd265, %fd264, %fd223, %fd262;
	ld.const.f64 	%fd266, [const_evenDofToQuad+104];
	fma.rn.f64 	%fd267, %fd266, %fd224, %fd263;
	ld.const.f64 	%fd268, [const_oddDofToQuad+112];
	fma.rn.f64 	%fd269, %fd268, %fd225, %fd265;
	ld.const.f64 	%fd270, [const_evenDofToQuad+112];
	fma.rn.f64 	%fd271, %fd270, %fd226, %fd267;
	ld.const.f64 	%fd272, [const_oddDofToQuad+120];
	fma.rn.f64 	%fd273, %fd272, %fd227, %fd269;
	ld.const.f64 	%fd274, [const_evenDofToQuad+120];
	fma.rn.f64 	%fd275, %fd274, %fd228, %fd271;
	ld.const.f64 	%fd276, [const_oddDofToQuad+128];
	fma.rn.f64 	%fd277, %fd276, %fd229, %fd273;
	ld.const.f64 	%fd278, [const_evenDofToQuad+128];
	fma.rn.f64 	%fd279, %fd278, %fd230, %fd275;
	ld.const.f64 	%fd280, [const_oddDofToQuad+136];
	fma.rn.f64 	%fd281, %fd280, %fd233, %fd277;
	ld.const.f64 	%fd282, [const_evenDofToQuad+136];
	fma.rn.f64 	%fd283, %fd282, %fd232, %fd279;
	sub.f64 	%fd284, %fd281, %fd283;
	st.shared.f64 	[%r16+7744], %fd284;
	add.f64 	%fd285, %fd283, %fd281;
	st.shared.f64 	[%r16+1936], %fd285;
	ld.const.f64 	%fd286, [const_oddDofToQuad+144];
	fma.rn.f64 	%fd287, %fd286, %fd221, 0d0000000000000000;
	ld.const.f64 	%fd288, [const_evenDofToQuad+144];
	fma.rn.f64 	%fd289, %fd288, %fd222, 0d0000000000000000;
	ld.const.f64 	%fd290, [const_oddDofToQuad+152];
	fma.rn.f64 	%fd291, %fd290, %fd223, %fd287;
	ld.const.f64 	%fd292, [const_evenDofToQuad+152];
	fma.rn.f64 	%fd293, %fd292, %fd224, %fd289;
	ld.const.f64 	%fd294, [const_oddDofToQuad+160];
	fma.rn.f64 	%fd295, %fd294, %fd225, %fd291;
	ld.const.f64 	%fd296, [const_evenDofToQuad+160];
	fma.rn.f64 	%fd297, %fd296, %fd226, %fd293;
	ld.const.f64 	%fd298, [const_oddDofToQuad+168];
	fma.rn.f64 	%fd299, %fd298, %fd227, %fd295;
	ld.const.f64 	%fd300, [const_evenDofToQuad+168];
	fma.rn.f64 	%fd301, %fd300, %fd228, %fd297;
	ld.const.f64 	%fd302, [const_oddDofToQuad+176];
	fma.rn.f64 	%fd303, %fd302, %fd229, %fd299;
	ld.const.f64 	%fd304, [const_evenDofToQuad+176];
	fma.rn.f64 	%fd305, %fd304, %fd230, %fd301;
	ld.const.f64 	%fd306, [const_oddDofToQuad+184];
	fma.rn.f64 	%fd307, %fd306, %fd233, %fd303;
	ld.const.f64 	%fd308, [const_evenDofToQuad+184];
	fma.rn.f64 	%fd309, %fd308, %fd232, %fd305;
	sub.f64 	%fd310, %fd307, %fd309;
	st.shared.f64 	[%r16+6776], %fd310;
	add.f64 	%fd311, %fd309, %fd307;
	st.shared.f64 	[%r16+2904], %fd311;
	ld.const.f64 	%fd312, [const_oddDofToQuad+192];
	fma.rn.f64 	%fd313, %fd312, %fd221, 0d0000000000000000;
	ld.const.f64 	%fd314, [const_evenDofToQuad+192];
	fma.rn.f64 	%fd315, %fd314, %fd222, 0d0000000000000000;
	ld.const.f64 	%fd316, [const_oddDofToQuad+200];
	fma.rn.f64 	%fd317, %fd316, %fd223, %fd313;
	ld.const.f64 	%fd318, [const_evenDofToQuad+200];
	fma.rn.f64 	%fd319, %fd318, %fd224, %fd315;
	ld.const.f64 	%fd320, [const_oddDofToQuad+208];
	fma.rn.f64 	%fd321, %fd320, %fd225, %fd317;
	ld.const.f64 	%fd322, [const_evenDofToQuad+208];
	fma.rn.f64 	%fd323, %fd322, %fd226, %fd319;
	ld.const.f64 	%fd324, [const_oddDofToQuad+216];
	fma.rn.f64 	%fd325, %fd324, %fd227, %fd321;
	ld.const.f64 	%fd326, [const_evenDofToQuad+216];
	fma.rn.f64 	%fd327, %fd326, %fd228, %fd323;
	ld.const.f64 	%fd328, [const_oddDofToQuad+224];
	fma.rn.f64 	%fd329, %fd328, %fd229, %fd325;
	ld.const.f64 	%fd330, [const_evenDofToQuad+224];
	fma.rn.f64 	%fd331, %fd330, %fd230, %fd327;
	ld.const.f64 	%fd332, [const_oddDofToQuad+232];
	fma.rn.f64 	%fd333, %fd332, %fd233, %fd329;
	ld.const.f64 	%fd334, [const_evenDofToQuad+232];
	fma.rn.f64 	%fd335, %fd334, %fd232, %fd331;
	sub.f64 	%fd336, %fd333, %fd335;
	st.shared.f64 	[%r16+5808], %fd336;
	add.f64 	%fd337, %fd335, %fd333;
	st.shared.f64 	[%r16+3872], %fd337;
	ld.const.f64 	%fd338, [const_oddDofToQuad+240];
	fma.rn.f64 	%fd339, %fd338, %fd221, 0d0000000000000000;
	ld.const.f64 	%fd340, [const_evenDofToQuad+240];
	fma.rn.f64 	%fd341, %fd340, %fd222, 0d0000000000000000;
	ld.const.f64 	%fd342, [const_oddDofToQuad+248];
	fma.rn.f64 	%fd343, %fd342, %fd223, %fd339;
	ld.const.f64 	%fd344, [const_evenDofToQuad+248];
	fma.rn.f64 	%fd345, %fd344, %fd224, %fd341;
	ld.const.f64 	%fd346, [const_oddDofToQuad+256];
	fma.rn.f64 	%fd347, %fd346, %fd225, %fd343;
	ld.const.f64 	%fd348, [const_evenDofToQuad+256];
	fma.rn.f64 	%fd349, %fd348, %fd226, %fd345;
	ld.const.f64 	%fd350, [const_oddDofToQuad+264];
	fma.rn.f64 	%fd351, %fd350, %fd227, %fd347;
	ld.const.f64 	%fd352, [const_evenDofToQuad+264];
	fma.rn.f64 	%fd353, %fd352, %fd228, %fd349;
	ld.const.f64 	%fd354, [const_oddDofToQuad+272];
	fma.rn.f64 	%fd355, %fd354, %fd229, %fd351;
	ld.const.f64 	%fd356, [const_evenDofToQuad+272];
	fma.rn.f64 	%fd357, %fd356, %fd230, %fd353;
	ld.const.f64 	%fd358, [const_oddDofToQuad+280];
	fma.rn.f64 	%fd359, %fd358, %fd233, %fd355;
	ld.const.f64 	%fd360, [const_evenDofToQuad+280];
	fma.rn.f64 	%fd361, %fd360, %fd232, %fd357;
	add.f64 	%fd362, %fd361, %fd359;
	st.shared.f64 	[%r16+4840], %fd362;
$L__BB273_4:
	setp.lt.u32 	%p6, %r10, 121;
	bar.sync 	0;
	@%p6 bra 	$L__BB273_6;
	ld.const.f64 	%fd1042, [const_oddDofToQuad+104];
	ld.const.f64 	%fd1041, [const_evenDofToQuad+104];
	ld.const.f64 	%fd1040, [const_oddDofToQuad+112];
	ld.const.f64 	%fd1039, [const_evenDofToQuad+112];
	ld.const.f64 	%fd1038, [const_oddDofToQuad+120];
	ld.const.f64 	%fd1037, [const_evenDofToQuad+120];
	ld.const.f64 	%fd1036, [const_oddDofToQuad+128];
	ld.const.f64 	%fd1035, [const_evenDofToQuad+128];
	ld.const.f64 	%fd1034, [const_oddDofToQuad+136];
	ld.const.f64 	%fd1033, [const_evenDofToQuad+136];
	ld.const.f64 	%fd1032, [const_oddDofToQuad+144];
	ld.const.f64 	%fd1031, [const_evenDofToQuad+144];
	ld.const.f64 	%fd1030, [const_oddDofToQuad+152];
	ld.const.f64 	%fd1029, [const_evenDofToQuad+152];
	ld.const.f64 	%fd1028, [const_oddDofToQuad+160];
	ld.const.f64 	%fd1027, [const_evenDofToQuad+160];
	ld.const.f64 	%fd1026, [const_oddDofToQuad+168];
	ld.const.f64 	%fd1025, [const_evenDofToQuad+168];
	ld.const.f64 	%fd1024, [const_oddDofToQuad+176];
	ld.const.f64 	%fd1023, [const_evenDofToQuad+176];
	ld.const.f64 	%fd1022, [const_oddDofToQuad+184];
	ld.const.f64 	%fd1021, [const_evenDofToQuad+184];
	ld.const.f64 	%fd1020, [const_oddDofToQuad+192];
	ld.const.f64 	%fd1019, [const_evenDofToQuad+192];
	ld.const.f64 	%fd1018, [const_oddDofToQuad+200];
	ld.const.f64 	%fd1017, [const_evenDofToQuad+200];
	ld.const.f64 	%fd1016, [const_oddDofToQuad+208];
	ld.const.f64 	%fd1015, [const_evenDofToQuad+208];
	ld.const.f64 	%fd1014, [const_oddDofToQuad+216];
	ld.const.f64 	%fd1013, [const_evenDofToQuad+216];
	ld.const.f64 	%fd1012, [const_oddDofToQuad+224];
	ld.const.f64 	%fd1011, [const_evenDofToQuad+224];
	ld.const.f64 	%fd1010, [const_oddDofToQuad+232];
	ld.const.f64 	%fd1009, [const_evenDofToQuad+232];
	ld.const.f64 	%fd1008, [const_oddDofToQuad+240];
	ld.const.f64 	%fd1007, [const_evenDofToQuad+240];
	ld.const.f64 	%fd1006, [const_oddDofToQuad+248];
	ld.const.f64 	%fd1005, [const_evenDofToQuad+248];
	ld.const.f64 	%fd1004, [const_oddDofToQuad+256];
	ld.const.f64 	%fd1003, [const_evenDofToQuad+256];
	ld.const.f64 	%fd1002, [const_oddDofToQuad+264];
	ld.const.f64 	%fd1001, [const_evenDofToQuad+264];
	ld.const.f64 	%fd1000, [const_oddDofToQuad+272];
	ld.const.f64 	%fd999, [const_evenDofToQuad+272];
	ld.const.f64 	%fd998, [const_oddDofToQuad+280];
	ld.const.f64 	%fd997, [const_evenDofToQuad+280];
	bra.uni 	$L__BB273_7;
$L__BB273_6:
	mad.lo.s32 	%r17, %r6, 88, %r5;
	mad.lo.s32 	%r18, %r6, 880, %r17;
	shl.b32 	%r19, %r4, 3;
	add.s32 	%r20, %r18, %r19;
	ld.shared.f64 	%fd363, [%r20];
	ld.shared.f64 	%fd364, [%r20+880];
	add.f64 	%fd365, %fd363, %fd364;
	sub.f64 	%fd366, %fd363, %fd364;
	ld.shared.f64 	%fd367, [%r20+88];
	ld.shared.f64 	%fd368, [%r20+792];
	add.f64 	%fd369, %fd367, %fd368;
	sub.f64 	%fd370, %fd367, %fd368;
	ld.shared.f64 	%fd371, [%r20+176];
	ld.shared.f64 	%fd372, [%r20+704];
	add.f64 	%fd373, %fd371, %fd372;
	sub.f64 	%fd374, %fd371, %fd372;
	ld.shared.f64 	%fd375, [%r20+264];
	ld.shared.f64 	%fd376, [%r20+616];
	add.f64 	%fd377, %fd375, %fd376;
	sub.f64 	%fd378, %fd375, %fd376;
	ld.shared.f64 	%fd379, [%r20+352];
	ld.shared.f64 	%fd380, [%r20+528];
	add.f64 	%fd381, %fd379, %fd380;
	sub.f64 	%fd382, %fd379, %fd380;
	ld.shared.f64 	%fd383, [%r20+440];
	add.f64 	%fd384, %fd383, %fd383;
	sub.f64 	%fd385, %fd383, %fd383;
	mul.f64 	%fd386, %fd384, 0d3FE0000000000000;
	fma.rn.f64 	%fd388, %fd23, %fd365, 0d0000000000000000;
	fma.rn.f64 	%fd390, %fd24, %fd366, 0d0000000000000000;
	fma.rn.f64 	%fd391, %fd25, %fd369, %fd388;
	fma.rn.f64 	%fd393, %fd26, %fd370, %fd390;
	fma.rn.f64 	%fd395, %fd27, %fd373, %fd391;
	fma.rn.f64 	%fd397, %fd28, %fd374, %fd393;
	fma.rn.f64 	%fd399, %fd29, %fd377, %fd395;
	fma.rn.f64 	%fd401, %fd30, %fd378, %fd397;
	fma.rn.f64 	%fd403, %fd31, %fd381, %fd399;
	fma.rn.f64 	%fd405, %fd32, %fd382, %fd401;
	fma.rn.f64 	%fd406, %fd33, %fd386, %fd403;
	fma.rn.f64 	%fd407, %fd34, %fd385, %fd405;
	sub.f64 	%fd408, %fd406, %fd407;
	st.shared.f64 	[%r20+880], %fd408;
	add.f64 	%fd409, %fd407, %fd406;
	st.shared.f64 	[%r20], %fd409;
	fma.rn.f64 	%fd410, %fd35, %fd365, 0d0000000000000000;
	fma.rn.f64 	%fd411, %fd36, %fd366, 0d0000000000000000;
	fma.rn.f64 	%fd413, %fd37, %fd369, %fd410;
	fma.rn.f64 	%fd415, %fd38, %fd370, %fd411;
	fma.rn.f64 	%fd417, %fd39, %fd373, %fd413;
	fma.rn.f64 	%fd419, %fd40, %fd374, %fd415;
	ld.const.f64 	%fd420, [const_oddDofToQuad+72];
	fma.rn.f64 	%fd421, %fd420, %fd377, %fd417;
	ld.const.f64 	%fd422, [const_evenDofToQuad+72];
	fma.rn.f64 	%fd423, %fd422, %fd378, %fd419;
	ld.const.f64 	%fd424, [const_oddDofToQuad+80];
	fma.rn.f64 	%fd425, %fd424, %fd381, %fd421;
	ld.const.f64 	%fd426, [const_evenDofToQuad+80];
	fma.rn.f64 	%fd427, %fd426, %fd382, %fd423;
	ld.const.f64 	%fd428, [const_oddDofToQuad+88];
	fma.rn.f64 	%fd429, %fd428, %fd386, %fd425;
	ld.const.f64 	%fd430, [const_evenDofToQuad+88];
	fma.rn.f64 	%fd431, %fd430, %fd385, %fd427;
	sub.f64 	%fd432, %fd429, %fd431;
	st.shared.f64 	[%r20+792], %fd432;
	add.f64 	%fd433, %fd431, %fd429;
	st.shared.f64 	[%r20+88], %fd433;
	ld.const.f64 	%fd434, [const_oddDofToQuad+96];
	fma.rn.f64 	%fd435, %fd434, %fd365, 0d0000000000000000;
	ld.const.f64 	%fd436, [const_evenDofToQuad+96];
	fma.rn.f64 	%fd437, %fd436, %fd366, 0d0000000000000000;
	ld.const.f64 	%fd1042, [const_oddDofToQuad+104];
	fma.rn.f64 	%fd438, %fd1042, %fd369, %fd435;
	ld.const.f64 	%fd1041, [const_evenDofToQuad+104];
	fma.rn.f64 	%fd439, %fd1041, %fd370, %fd437;
	ld.const.f64 	%fd1040, [const_oddDofToQuad+112];
	fma.rn.f64 	%fd440, %fd1040, %fd373, %fd438;
	ld.const.f64 	%fd1039, [const_evenDofToQuad+112];
	fma.rn.f64 	%fd441, %fd1039, %fd374, %fd439;
	ld.const.f64 	%fd1038, [const_oddDofToQuad+120];
	fma.rn.f64 	%fd442, %fd1038, %fd377, %fd440;
	ld.const.f64 	%fd1037, [const_evenDofToQuad+120];
	fma.rn.f64 	%fd443, %fd1037, %fd378, %fd441;
	ld.const.f64 	%fd1036, [const_oddDofToQuad+128];
	fma.rn.f64 	%fd444, %fd1036, %fd381, %fd442;
	ld.const.f64 	%fd1035, [const_evenDofToQuad+128];
	fma.rn.f64 	%fd445, %fd1035, %fd382, %fd443;
	ld.const.f64 	%fd1034, [const_oddDofToQuad+136];
	fma.rn.f64 	%fd446, %fd1034, %fd386, %fd444;
	ld.const.f64 	%fd1033, [const_evenDofToQuad+136];
	fma.rn.f64 	%fd447, %fd1033, %fd385, %fd445;
	sub.f64 	%fd448, %fd446, %fd447;
	st.shared.f64 	[%r20+704], %fd448;
	add.f64 	%fd449, %fd447, %fd446;
	st.shared.f64 	[%r20+176], %fd449;
	ld.const.f64 	%fd1032, [const_oddDofToQuad+144];
	fma.rn.f64 	%fd450, %fd1032, %fd365, 0d0000000000000000;
	ld.const.f64 	%fd1031, [const_evenDofToQuad+144];
	fma.rn.f64 	%fd451, %fd1031, %fd366, 0d0000000000000000;
	ld.const.f64 	%fd1030, [const_oddDofToQuad+152];
	fma.rn.f64 	%fd452, %fd1030, %fd369, %fd450;
	ld.const.f64 	%fd1029, [const_evenDofToQuad+152];
	fma.rn.f64 	%fd453, %fd1029, %fd370, %fd451;
	ld.const.f64 	%fd1028, [const_oddDofToQuad+160];
	fma.rn.f64 	%fd454, %fd1028, %fd373, %fd452;
	ld.const.f64 	%fd1027, [const_evenDofToQuad+160];
	fma.rn.f64 	%fd455, %fd1027, %fd374, %fd453;
	ld.const.f64 	%fd1026, [const_oddDofToQuad+168];
	fma.rn.f64 	%fd456, %fd1026, %fd377, %fd454;
	ld.const.f64 	%fd1025, [const_evenDofToQuad+168];
	fma.rn.f64 	%fd457, %fd1025, %fd378, %fd455;
	ld.const.f64 	%fd1024, [const_oddDofToQuad+176];
	fma.rn.f64 	%fd458, %fd1024, %fd381, %fd456;
	ld.const.f64 	%fd1023, [const_evenDofToQuad+176];
	fma.rn.f64 	%fd459, %fd1023, %fd382, %fd457;
	ld.const.f64 	%fd1022, [const_oddDofToQuad+184];
	fma.rn.f64 	%fd460, %fd1022, %fd386, %fd458;
	ld.const.f64 	%fd1021, [const_evenDofToQuad+184];
	fma.rn.f64 	%fd461, %fd1021, %fd385, %fd459;
	sub.f64 	%fd462, %fd460, %fd461;
	st.shared.f64 	[%r20+616], %fd462;
	add.f64 	%fd463, %fd461, %fd460;
	st.shared.f64 	[%r20+264], %fd463;
	ld.const.f64 	%fd1020, [const_oddDofToQuad+192];
	fma.rn.f64 	%fd464, %fd1020, %fd365, 0d0000000000000000;
	ld.const.f64 	%fd1019, [const_evenDofToQuad+192];
	fma.rn.f64 	%fd465, %fd1019, %fd366, 0d0000000000000000;
	ld.const.f64 	%fd1018, [const_oddDofToQuad+200];
	fma.rn.f64 	%fd466, %fd1018, %fd369, %fd464;
	ld.const.f64 	%fd1017, [const_evenDofToQuad+200];
	fma.rn.f64 	%fd467, %fd1017, %fd370, %fd465;
	ld.const.f64 	%fd1016, [const_oddDofToQuad+208];
	fma.rn.f64 	%fd468, %fd1016, %fd373, %fd466;
	ld.const.f64 	%fd1015, [const_evenDofToQuad+208];
	fma.rn.f64 	%fd469, %fd1015, %fd374, %fd467;
	ld.const.f64 	%fd1014, [const_oddDofToQuad+216];
	fma.rn.f64 	%fd470, %fd1014, %fd377, %fd468;
	ld.const.f64 	%fd1013, [const_evenDofToQuad+216];
	fma.rn.f64 	%fd471, %fd1013, %fd378, %fd469;
	ld.const.f64 	%fd1012, [const_oddDofToQuad+224];
	fma.rn.f64 	%fd472, %fd1012, %fd381, %fd470;
	ld.const.f64 	%fd1011, [const_evenDofToQuad+224];
	fma.rn.f64 	%fd473, %fd1011, %fd382, %fd471;
	ld.const.f64 	%fd1010, [const_oddDofToQuad+232];
	fma.rn.f64 	%fd474, %fd1010, %fd386, %fd472;
	ld.const.f64 	%fd1009, [const_evenDofToQuad+232];
	fma.rn.f64 	%fd475, %fd1009, %fd385, %fd473;
	sub.f64 	%fd476, %fd474, %fd475;
	st.shared.f64 	[%r20+528], %fd476;
	add.f64 	%fd477, %fd475, %fd474;
	st.shared.f64 	[%r20+352], %fd477;
	ld.const.f64 	%fd1008, [const_oddDofToQuad+240];
	fma.rn.f64 	%fd478, %fd1008, %fd365, 0d0000000000000000;
	ld.const.f64 	%fd1007, [const_evenDofToQuad+240];
	fma.rn.f64 	%fd479, %fd1007, %fd366, 0d0000000000000000;
	ld.const.f64 	%fd1006, [const_oddDofToQuad+248];
	fma.rn.f64 	%fd480, %fd1006, %fd369, %fd478;
	ld.const.f64 	%fd1005, [const_evenDofToQuad+248];
	fma.rn.f64 	%fd481, %fd1005, %fd370, %fd479;
	ld.const.f64 	%fd1004, [const_oddDofToQuad+256];
	fma.rn.f64 	%fd482, %fd1004, %fd373, %fd480;
	ld.const.f64 	%fd1003, [const_evenDofToQuad+256];
	fma.rn.f64 	%fd483, %fd1003, %fd374, %fd481;
	ld.const.f64 	%fd1002, [const_oddDofToQuad+264];
	fma.rn.f64 	%fd484, %fd1002, %fd377, %fd482;
	ld.const.f64 	%fd1001, [const_evenDofToQuad+264];
	fma.rn.f64 	%fd485, %fd1001, %fd378, %fd483;
	ld.const.f64 	%fd1000, [const_oddDofToQuad+272];
	fma.rn.f64 	%fd486, %fd1000, %fd381, %fd484;
	ld.const.f64 	%fd999, [const_evenDofToQuad+272];
	fma.rn.f64 	%fd487, %fd999, %fd382, %fd485;
	ld.const.f64 	%fd998, [const_oddDofToQuad+280];
	fma.rn.f64 	%fd488, %fd998, %fd386, %fd486;
	ld.const.f64 	%fd997, [const_evenDofToQuad+280];
	fma.rn.f64 	%fd489, %fd997, %fd385, %fd487;
	add.f64 	%fd490, %fd489, %fd488;
	st.shared.f64 	[%r20+440], %fd490;
$L__BB273_7:
	ld.param.u64 	%rd13, [_Z32massMatrixMultiplyConstantKernelILi11ELi11ELi1EEviPKdS1_S1_S1_Pd_param_1];
	mov.u32 	%r21, %tid.x;
	setp.gt.u32 	%p7, %r21, 120;
	bar.sync 	0;
	cvt.u16.u32 	%rs15, %r21;
	mul.hi.u16 	%rs16, %rs15, 5958;
	cvt.u32.u16 	%r8, %rs16;
	mov.u32 	%r22, %tid.y;
	mov.u32 	%r23, _ZZ32massMatrixMultiplyConstantKernelILi11ELi11ELi1EEviPKdS1_S1_S1_PdE6s_tmp1;
	mad.lo.s32 	%r24, %r22, 10648, %r23;
	mul.wide.u16 	%r25, %rs16, 968;
	add.s32 	%r26, %r24, %r25;
	mad.lo.s32 	%r27, %r4, 88, %r26;
	ld.shared.f64 	%fd491, [%r27];
	ld.shared.f64 	%fd492, [%r27+80];
	add.f64 	%fd493, %fd491, %fd492;
	sub.f64 	%fd494, %fd491, %fd492;
	ld.shared.f64 	%fd495, [%r27+8];
	ld.shared.f64 	%fd496, [%r27+72];
	add.f64 	%fd497, %fd495, %fd496;
	sub.f64 	%fd498, %fd495, %fd496;
	ld.shared.f64 	%fd499, [%r27+16];
	ld.shared.f64 	%fd500, [%r27+64];
	add.f64 	%fd501, %fd499, %fd500;
	sub.f64 	%fd502, %fd499, %fd500;
	ld.shared.f64 	%fd503, [%r27+24];
	ld.shared.f64 	%fd504, [%r27+56];
	add.f64 	%fd505, %fd503, %fd504;
	sub.f64 	%fd506, %fd503, %fd504;
	ld.shared.f64 	%fd507, [%r27+32];
	ld.shared.f64 	%fd508, [%r27+48];
	add.f64 	%fd509, %fd507, %fd508;
	sub.f64 	%fd510, %fd507, %fd508;
	ld.shared.f64 	%fd511, [%r27+40];
	add.f64 	%fd512, %fd511, %fd511;
	sub.f64 	%fd513, %fd511, %fd511;
	mul.f64 	%fd514, %fd512, 0d3FE0000000000000;
	mov.u32 	%r28, %ctaid.x;
	add.s32 	%r29, %r28, %r22;
	mov.b32 	%r30, {%rs16, %rs1};
	mov.b32 	%r31, 10;
	mov.b32 	%r32, 2937;
	dp2a.lo.u32.u32 	%r33, %r30, %r32, %r31;
	mad.lo.s32 	%r34, %r29, 1331, %r33;
	ld.const.f64 	%fd515, [const_oddDofToQuad];
	fma.rn.f64 	%fd516, %fd515, %fd493, 0d0000000000000000;
	ld.const.f64 	%fd517, [const_evenDofToQuad];
	fma.rn.f64 	%fd518, %fd517, %fd494, 0d0000000000000000;
	ld.const.f64 	%fd519, [const_oddDofToQuad+8];
	fma.rn.f64 	%fd520, %fd519, %fd497, %fd516;
	ld.const.f64 	%fd521, [const_evenDofToQuad+8];
	fma.rn.f64 	%fd522, %fd521, %fd498, %fd518;
	ld.const.f64 	%fd523, [const_oddDofToQuad+16];
	fma.rn.f64 	%fd524, %fd523, %fd501, %fd520;
	ld.const.f64 	%fd525, [const_evenDofToQuad+16];
	fma.rn.f64 	%fd526, %fd525, %fd502, %fd522;
	ld.const.f64 	%fd527, [const_oddDofToQuad+24];
	fma.rn.f64 	%fd528, %fd527, %fd505, %fd524;
	ld.const.f64 	%fd529, [const_evenDofToQuad+24];
	fma.rn.f64 	%fd530, %fd529, %fd506, %fd526;
	ld.const.f64 	%fd531, [const_oddDofToQuad+32];
	fma.rn.f64 	%fd532, %fd531, %fd509, %fd528;
	ld.const.f64 	%fd533, [const_evenDofToQuad+32];
	fma.rn.f64 	%fd534, %fd533, %fd510, %fd530;
	ld.const.f64 	%fd535, [const_oddDofToQuad+40];
	fma.rn.f64 	%fd536, %fd535, %fd514, %fd532;
	ld.const.f64 	%fd537, [const_evenDofToQuad+40];
	fma.rn.f64 	%fd538, %fd537, %fd513, %fd534;
	cvta.to.global.u64 	%rd7, %rd13;
	mul.wide.s32 	%rd8, %r34, 8;
	add.s64 	%rd9, %rd7, %rd8;
	ld.global.nc.f64 	%fd539, [%rd9];
	ld.global.nc.f64 	%fd540, [%rd9+-80];
	sub.f64 	%fd541, %fd536, %fd538;
	mul.f64 	%fd1043, %fd541, %fd539;
	add.f64 	%fd542, %fd536, %fd538;
	mul.f64 	%fd1053, %fd542, %fd540;
	ld.const.f64 	%fd543, [const_oddDofToQuad+48];
	fma.rn.f64 	%fd544, %fd543, %fd493, 0d0000000000000000;
	ld.const.f64 	%fd545, [const_evenDofToQuad+48];
	fma.rn.f64 	%fd546, %fd545, %fd494, 0d0000000000000000;
	ld.const.f64 	%fd547, [const_oddDofToQuad+56];
	fma.rn.f64 	%fd548, %fd547, %fd497, %fd544;
	ld.const.f64 	%fd549, [const_evenDofToQuad+56];
	fma.rn.f64 	%fd550, %fd549, %fd498, %fd546;
	ld.const.f64 	%fd551, [const_oddDofToQuad+64];
	fma.rn.f64 	%fd552, %fd551, %fd501, %fd548;
	ld.const.f64 	%fd553, [const_evenDofToQuad+64];
	fma.rn.f64 	%fd554, %fd553, %fd502, %fd550;
	ld.const.f64 	%fd555, [const_oddDofToQuad+72];
	fma.rn.f64 	%fd556, %fd555, %fd505, %fd552;
	ld.const.f64 	%fd557, [const_evenDofToQuad+72];
	fma.rn.f64 	%fd558, %fd557, %fd506, %fd554;
	ld.const.f64 	%fd559, [const_oddDofToQuad+80];
	fma.rn.f64 	%fd560, %fd559, %fd509, %fd556;
	ld.const.f64 	%fd561, [const_evenDofToQuad+80];
	fma.rn.f64 	%fd562, %fd561, %fd510, %fd558;
	ld.const.f64 	%fd563, [const_oddDofToQuad+88];
	fma.rn.f64 	%fd564, %fd563, %fd514, %fd560;
	ld.const.f64 	%fd565, [const_evenDofToQuad+88];
	fma.rn.f64 	%fd566, %fd565, %fd513, %fd562;
	ld.global.nc.f64 	%fd567, [%rd9+-8];
	ld.global.nc.f64 	%fd568, [%rd9+-72];
	sub.f64 	%fd569, %fd564, %fd566;
	mul.f64 	%fd1044, %fd569, %fd567;
	add.f64 	%fd570, %fd564, %fd566;
	mul.f64 	%fd1052, %fd570, %fd568;
	ld.const.f64 	%fd571, [const_oddDofToQuad+96];
	fma.rn.f64 	%fd572, %fd571, %fd493, 0d0000000000000000;
	ld.const.f64 	%fd573, [const_evenDofToQuad+96];
	fma.rn.f64 	%fd574, %fd573, %fd494, 0d0000000000000000;
	fma.rn.f64 	%fd575, %fd1042, %fd497, %fd572;
	fma.rn.f64 	%fd576, %fd1041, %fd498, %fd574;
	fma.rn.f64 	%fd577, %fd1040, %fd501, %fd575;
	fma.rn.f64 	%fd578, %fd1039, %fd502, %fd576;
	fma.rn.f64 	%fd579, %fd1038, %fd505, %fd577;
	fma.rn.f64 	%fd580, %fd1037, %fd506, %fd578;
	fma.rn.f64 	%fd581, %fd1036, %fd509, %fd579;
	fma.rn.f64 	%fd582, %fd1035, %fd510, %fd580;
	fma.rn.f64 	%fd583, %fd1034, %fd514, %fd581;
	fma.rn.f64 	%fd584, %fd1033, %fd513, %fd582;
	ld.global.nc.f64 	%fd585, [%rd9+-16];
	ld.global.nc.f64 	%fd586, [%rd9+-64];
	sub.f64 	%fd587, %fd583, %fd584;
	mul.f64 	%fd1045, %fd587, %fd585;
	add.f64 	%fd588, %fd583, %fd584;
	mul.f64 	%fd1051, %fd588, %fd586;
	fma.rn.f64 	%fd589, %fd1032, %fd493, 0d0000000000000000;
	fma.rn.f64 	%fd590, %fd1031, %fd494, 0d0000000000000000;
	fma.rn.f64 	%fd591, %fd1030, %fd497, %fd589;
	fma.rn.f64 	%fd592, %fd1029, %fd498, %fd590;
	fma.rn.f64 	%fd593, %fd1028, %fd501, %fd591;
	fma.rn.f64 	%fd594, %fd1027, %fd502, %fd592;
	fma.rn.f64 	%fd595, %fd1026, %fd505, %fd593;
	fma.rn.f64 	%fd596, %fd1025, %fd506, %fd594;
	fma.rn.f64 	%fd597, %fd1024, %fd509, %fd595;
	fma.rn.f64 	%fd598, %fd1023, %fd510, %fd596;
	fma.rn.f64 	%fd599, %fd1022, %fd514, %fd597;
	fma.rn.f64 	%fd600, %fd1021, %fd513, %fd598;
	ld.global.nc.f64 	%fd601, [%rd9+-24];
	ld.global.nc.f64 	%fd602, [%rd9+-56];
	sub.f64 	%fd603, %fd599, %fd600;
	mul.f64 	%fd1046, %fd603, %fd601;
	add.f64 	%fd604, %fd599, %fd600;
	mul.f64 	%fd1050, %fd604, %fd602;
	fma.rn.f64 	%fd605, %fd1020, %fd493, 0d0000000000000000;
	fma.rn.f64 	%fd606, %fd1019, %fd494, 0d0000000000000000;
	fma.rn.f64 	%fd607, %fd1018, %fd497, %fd605;
	fma.rn.f64 	%fd608, %fd1017, %fd498, %fd606;
	fma.rn.f64 	%fd609, %fd1016, %fd501, %fd607;
	fma.rn.f64 	%fd610, %fd1015, %fd502, %fd608;
	fma.rn.f64 	%fd611, %fd1014, %fd505, %fd609;
	fma.rn.f64 	%fd612, %fd1013, %fd506, %fd610;
	fma.rn.f64 	%fd613, %fd1012, %fd509, %fd611;
	fma.rn.f64 	%fd614, %fd1011, %fd510, %fd612;
	fma.rn.f64 	%fd615, %fd1010, %fd514, %fd613;
	fma.rn.f64 	%fd616, %fd1009, %fd513, %fd614;
	ld.global.nc.f64 	%fd617, [%rd9+-32];
	ld.global.nc.f64 	%fd618, [%rd9+-48];
	sub.f64 	%fd619, %fd615, %fd616;
	mul.f64 	%fd1047, %fd619, %fd617;
	add.f64 	%fd620, %fd615, %fd616;
	mul.f64 	%fd1049, %fd620, %fd618;
	fma.rn.f64 	%fd621, %fd1008, %fd493, 0d0000000000000000;
	fma.rn.f64 	%fd622, %fd1007, %fd494, 0d0000000000000000;
	fma.rn.f64 	%fd623, %fd1006, %fd497, %fd621;
	fma.rn.f64 	%fd624, %fd1005, %fd498, %fd622;
	fma.rn.f64 	%fd625, %fd1004, %fd501, %fd623;
	fma.rn.f64 	%fd626, %fd1003, %fd502, %fd624;
	fma.rn.f64 	%fd627, %fd1002, %fd505, %fd625;
	fma.rn.f64 	%fd628, %fd1001, %fd506, %fd626;
	fma.rn.f64 	%fd629, %fd1000, %fd509, %fd627;
	fma.rn.f64 	%fd630, %fd999, %fd510, %fd628;
	fma.rn.f64 	%fd631, %fd998, %fd514, %fd629;
	fma.rn.f64 	%fd632, %fd997, %fd513, %fd630;
	ld.global.nc.f64 	%fd633, [%rd9+-40];
	add.f64 	%fd634, %fd631, %fd632;
	mul.f64 	%fd1048, %fd634, %fd633;
	bar.sync 	0;
	add.f64 	%fd635, %fd1053, %fd1043;
	sub.f64 	%fd636, %fd1053, %fd1043;
	add.f64 	%fd637, %fd1052, %fd1044;
	sub.f64 	%fd638, %fd1052, %fd1044;
	add.f64 	%fd639, %fd1051, %fd1045;
	sub.f64 	%fd640, %fd1051, %fd1045;
	add.f64 	%fd641, %fd1050, %fd1046;
	sub.f64 	%fd642, %fd1050, %fd1046;
	add.f64 	%fd643, %fd1049, %fd1047;
	sub.f64 	%fd644, %fd1049, %fd1047;
	add.f64 	%fd645, %fd1048, %fd1048;
	sub.f64 	%fd646, %fd1048, %fd1048;
	mul.f64 	%fd647, %fd645, 0d3FE0000000000000;
	fma.rn.f64 	%fd648, %fd515, %fd635, 0d0000000000000000;
	fma.rn.f64 	%fd649, %fd517, %fd636, 0d0000000000000000;
	fma.rn.f64 	%fd650, %fd543, %fd637, %fd648;
	fma.rn.f64 	%fd651, %fd545, %fd638, %fd649;
	fma.rn.f64 	%fd652, %fd571, %fd639, %fd650;
	fma.rn.f64 	%fd653, %fd573, %fd640, %fd651;
	fma.rn.f64 	%fd654, %fd1032, %fd641, %fd652;
	fma.rn.f64 	%fd655, %fd1031, %fd642, %fd653;
	fma.rn.f64 	%fd656, %fd1020, %fd643, %fd654;
	fma.rn.f64 	%fd657, %fd1019, %fd644, %fd655;
	fma.rn.f64 	%fd658, %fd1008, %fd647, %fd656;
	fma.rn.f64 	%fd659, %fd1007, %fd646, %fd657;
	sub.f64 	%fd660, %fd658, %fd659;
	st.shared.f64 	[%r27+80], %fd660;
	add.f64 	%fd661, %fd658, %fd659;
	st.shared.f64 	[%r27], %fd661;
	fma.rn.f64 	%fd662, %fd519, %fd635, 0d0000000000000000;
	fma.rn.f64 	%fd663, %fd521, %fd636, 0d0000000000000000;
	fma.rn.f64 	%fd664, %fd547, %fd637, %fd662;
	fma.rn.f64 	%fd665, %fd549, %fd638, %fd663;
	fma.rn.f64 	%fd666, %fd1042, %fd639, %fd664;
	fma.rn.f64 	%fd667, %fd1041, %fd640, %fd665;
	fma.rn.f64 	%fd668, %fd1030, %fd641, %fd666;
	fma.rn.f64 	%fd669, %fd1029, %fd642, %fd667;
	fma.rn.f64 	%fd670, %fd1018, %fd643, %fd668;
	fma.rn.f64 	%fd671, %fd1017, %fd644, %fd669;
	fma.rn.f64 	%fd672, %fd1006, %fd647, %fd670;
	fma.rn.f64 	%fd673, %fd1005, %fd646, %fd671;
	sub.f64 	%fd674, %fd672, %fd673;
	st.shared.f64 	[%r27+72], %fd674;
	add.f64 	%fd675, %fd672, %fd673;
	st.shared.f64 	[%r27+8], %fd675;
	fma.rn.f64 	%fd676, %fd523, %fd635, 0d0000000000000000;
	fma.rn.f64 	%fd677, %fd525, %fd636, 0d0000000000000000;
	fma.rn.f64 	%fd678, %fd551, %fd637, %fd676;
	fma.rn.f64 	%fd679, %fd553, %fd638, %fd677;
	fma.rn.f64 	%fd680, %fd1040, %fd639, %fd678;
	fma.rn.f64 	%fd681, %fd1039, %fd640, %fd679;
	fma.rn.f64 	%fd682, %fd1028, %fd641, %fd680;
	fma.rn.f64 	%fd683, %fd1027, %fd642, %fd681;
	fma.rn.f64 	%fd684, %fd1016, %fd643, %fd682;
	fma.rn.f64 	%fd685, %fd1015, %fd644, %fd683;
	fma.rn.f64 	%fd686, %fd1004, %fd647, %fd684;
	fma.rn.f64 	%fd687, %fd1003, %fd646, %fd685;
	sub.f64 	%fd688, %fd686, %fd687;
	st.shared.f64 	[%r27+64], %fd688;
	add.f64 	%fd689, %fd686, %fd687;
	st.shared.f64 	[%r27+16], %fd689;
	fma.rn.f64 	%fd690, %fd527, %fd635, 0d0000000000000000;
	fma.rn.f64 	%fd691, %fd529, %fd636, 0d0000000000000000;
	fma.rn.f64 	%fd692, %fd555, %fd637, %fd690;
	fma.rn.f64 	%fd693, %fd557, %fd638, %fd691;
	fma.rn.f64 	%fd694, %fd1038, %fd639, %fd692;
	fma.rn.f64 	%fd695, %fd1037, %fd640, %fd693;
	fma.rn.f64 	%fd696, %fd1026, %fd641, %fd694;
	fma.rn.f64 	%fd697, %fd1025, %fd642, %fd695;
	fma.rn.f64 	%fd698, %fd1014, %fd643, %fd696;
	fma.rn.f64 	%fd699, %fd1013, %fd644, %fd697;
	fma.rn.f64 	%fd700, %fd1002, %fd647, %fd698;
	fma.rn.f64 	%fd701, %fd1001, %fd646, %fd699;
	sub.f64 	%fd702, %fd700, %fd701;
	st.shared.f64 	[%r27+56], %fd702;
	add.f64 	%fd703, %fd700, %fd701;
	st.shared.f64 	[%r27+24], %fd703;
	fma.rn.f64 	%fd704, %fd531, %fd635, 0d0000000000000000;
	fma.rn.f64 	%fd705, %fd533, %fd636, 0d0000000000000000;
	fma.rn.f64 	%fd706, %fd559, %fd637, %fd704;
	fma.rn.f64 	%fd707, %fd561, %fd638, %fd705;
	fma.rn.f64 	%fd708, %fd1036, %fd639, %fd706;
	fma.rn.f64 	%fd709, %fd1035, %fd640, %fd707;
	fma.rn.f64 	%fd710, %fd1024, %fd641, %fd708;
	fma.rn.f64 	%fd711, %fd1023, %fd642, %fd709;
	fma.rn.f64 	%fd712, %fd1012, %fd643, %fd710;
	fma.rn.f64 	%fd713, %fd1011, %fd644, %fd711;
	fma.rn.f64 	%fd714, %fd1000, %fd647, %fd712;
	fma.rn.f64 	%fd715, %fd999, %fd646, %fd713;
	sub.f64 	%fd716, %fd714, %fd715;
	st.shared.f64 	[%r27+48], %fd716;
	add.f64 	%fd717, %fd714, %fd715;
	st.shared.f64 	[%r27+32], %fd717;
	fma.rn.f64 	%fd718, %fd535, %fd635, 0d0000000000000000;
	fma.rn.f64 	%fd719, %fd537, %fd636, 0d0000000000000000;
	fma.rn.f64 	%fd720, %fd563, %fd637, %fd718;
	fma.rn.f64 	%fd721, %fd565, %fd638, %fd719;
	fma.rn.f64 	%fd722, %fd1034, %fd639, %fd720;
	fma.rn.f64 	%fd723, %fd1033, %fd640, %fd721;
	fma.rn.f64 	%fd724, %fd1022, %fd641, %fd722;
	fma.rn.f64 	%fd725, %fd1021, %fd642, %fd723;
	fma.rn.f64 	%fd726, %fd1010, %fd643, %fd724;
	fma.rn.f64 	%fd727, %fd1009, %fd644, %fd725;
	fma.rn.f64 	%fd728, %fd998, %fd647, %fd726;
	fma.rn.f64 	%fd729, %fd997, %fd646, %fd727;
	add.f64 	%fd730, %fd728, %fd729;
	st.shared.f64 	[%r27+40], %fd730;
	bar.sync 	0;
	@%p7 bra 	$L__BB273_9;
	mov.u32 	%r35, %tid.y;
	mov.u32 	%r36, _ZZ32massMatrixMultiplyConstantKernelILi11ELi11ELi1EEviPKdS1_S1_S1_PdE6s_tmp1;
	mad.lo.s32 	%r37, %r35, 10648, %r36;
	mad.lo.s32 	%r38, %r8, 968, %r37;
	mad.lo.s32 	%r39, %r4, 88, %r38;
	mad.lo.s32 	%r40, %r4, -80, %r39;
	ld.shared.f64 	%fd731, [%r40];
	ld.shared.f64 	%fd732, [%r40+880];
	add.f64 	%fd733, %fd731, %fd732;
	sub.f64 	%fd734, %fd731, %fd732;
	ld.shared.f64 	%fd735, [%r40+88];
	ld.shared.f64 	%fd736, [%r40+792];
	add.f64 	%fd737, %fd735, %fd736;
	sub.f64 	%fd738, %fd735, %fd736;
	ld.shared.f64 	%fd739, [%r40+176];
	ld.shared.f64 	%fd740, [%r40+704];
	add.f64 	%fd741, %fd739, %fd740;
	sub.f64 	%fd742, %fd739, %fd740;
	ld.shared.f64 	%fd743, [%r40+264];
	ld.shared.f64 	%fd744, [%r40+616];
	add.f64 	%fd745, %fd743, %fd744;
	sub.f64 	%fd746, %fd743, %fd744;
	ld.shared.f64 	%fd747, [%r40+352];
	ld.shared.f64 	%fd748, [%r40+528];
	add.f64 	%fd749, %fd747, %fd748;
	sub.f64 	%fd750, %fd747, %fd748;
	ld.shared.f64 	%fd751, [%r40+440];
	add.f64 	%fd752, %fd751, %fd751;
	sub.f64 	%fd753, %fd751, %fd751;
	mul.f64 	%fd754, %fd752, 0d3FE0000000000000;
	ld.const.f64 	%fd755, [const_oddDofToQuad];
	fma.rn.f64 	%fd756, %fd755, %fd733, 0d0000000000000000;
	ld.const.f64 	%fd757, [const_evenDofToQuad];
	fma.rn.f64 	%fd758, %fd757, %fd734, 0d0000000000000000;
	ld.const.f64 	%fd759, [const_oddDofToQuad+48];
	fma.rn.f64 	%fd760, %fd759, %fd737, %fd756;
	ld.const.f64 	%fd761, [const_evenDofToQuad+48];
	fma.rn.f64 	%fd762, %fd761, %fd738, %fd758;
	ld.const.f64 	%fd763, [const_oddDofToQuad+96];
	fma.rn.f64 	%fd764, %fd763, %fd741, %fd760;
	ld.const.f64 	%fd765, [const_evenDofToQuad+96];
	fma.rn.f64 	%fd766, %fd765, %fd742, %fd762;
	fma.rn.f64 	%fd767, %fd1032, %fd745, %fd764;
	fma.rn.f64 	%fd768, %fd1031, %fd746, %fd766;
	fma.rn.f64 	%fd769, %fd1020, %fd749, %fd767;
	fma.rn.f64 	%fd770, %fd1019, %fd750, %fd768;
	fma.rn.f64 	%fd771, %fd1008, %fd754, %fd769;
	fma.rn.f64 	%fd772, %fd1007, %fd753, %fd770;
	sub.f64 	%fd773, %fd771, %fd772;
	st.shared.f64 	[%r40+880], %fd773;
	add.f64 	%fd774, %fd771, %fd772;
	st.shared.f64 	[%r40], %fd774;
	ld.const.f64 	%fd775, [const_oddDofToQuad+8];
	fma.rn.f64 	%fd776, %fd775, %fd733, 0d0000000000000000;
	ld.const.f64 	%fd777, [const_evenDofToQuad+8];
	fma.rn.f64 	%fd778, %fd777, %fd734, 0d0000000000000000;
	ld.const.f64 	%fd779, [const_oddDofToQuad+56];
	fma.rn.f64 	%fd780, %fd779, %fd737, %fd776;
	ld.const.f64 	%fd781, [const_evenDofToQuad+56];
	fma.rn.f64 	%fd782, %fd781, %fd738, %fd778;
	fma.rn.f64 	%fd783, %fd1042, %fd741, %fd780;
	fma.rn.f64 	%fd784, %fd1041, %fd742, %fd782;
	fma.rn.f64 	%fd785, %fd1030, %fd745, %fd783;
	fma.rn.f64 	%fd786, %fd1029, %fd746, %fd784;
	fma.rn.f64 	%fd787, %fd1018, %fd749, %fd785;
	fma.rn.f64 	%fd788, %fd1017, %fd750, %fd786;
	fma.rn.f64 	%fd789, %fd1006, %fd754, %fd787;
	fma.rn.f64 	%fd790, %fd1005, %fd753, %fd788;
	sub.f64 	%fd791, %fd789, %fd790;
	st.shared.f64 	[%r40+792], %fd791;
	add.f64 	%fd792, %fd789, %fd790;
	st.shared.f64 	[%r40+88], %fd792;
	ld.const.f64 	%fd793, [const_oddDofToQuad+16];
	fma.rn.f64 	%fd794, %fd793, %fd733, 0d0000000000000000;
	ld.const.f64 	%fd795, [const_evenDofToQuad+16];
	fma.rn.f64 	%fd796, %fd795, %fd734, 0d0000000000000000;
	ld.const.f64 	%fd797, [const_oddDofToQuad+64];
	fma.rn.f64 	%fd798, %fd797, %fd737, %fd794;
	ld.const.f64 	%fd799, [const_evenDofToQuad+64];
	fma.rn.f64 	%fd800, %fd799, %fd738, %fd796;
	fma.rn.f64 	%fd801, %fd1040, %fd741, %fd798;
	fma.rn.f64 	%fd802, %fd1039, %fd742, %fd800;
	fma.rn.f64 	%fd803, %fd1028, %fd745, %fd801;
	fma.rn.f64 	%fd804, %fd1027, %fd746, %fd802;
	fma.rn.f64 	%fd805, %fd1016, %fd749, %fd803;
	fma.rn.f64 	%fd806, %fd1015, %fd750, %fd804;
	fma.rn.f64 	%fd807, %fd1004, %fd754, %fd805;
	fma.rn.f64 	%fd808, %fd1003, %fd753, %fd806;
	sub.f64 	%fd809, %fd807, %fd808;
	st.shared.f64 	[%r40+704], %fd809;
	add.f64 	%fd810, %fd807, %fd808;
	st.shared.f64 	[%r40+176], %fd810;
	ld.const.f64 	%fd811, [const_oddDofToQuad+24];
	fma.rn.f64 	%fd812, %fd811, %fd733, 0d0000000000000000;
	ld.const.f64 	%fd813, [const_evenDofToQuad+24];
	fma.rn.f64 	%fd814, %fd813, %fd734, 0d0000000000000000;
	ld.const.f64 	%fd815, [const_oddDofToQuad+72];
	fma.rn.f64 	%fd816, %fd815, %fd737, %fd812;
	ld.const.f64 	%fd817, [const_evenDofToQuad+72];
	fma.rn.f64 	%fd818, %fd817, %fd738, %fd814;
	fma.rn.f64 	%fd819, %fd1038, %fd741, %fd816;
	fma.rn.f64 	%fd820, %fd1037, %fd742, %fd818;
	fma.rn.f64 	%fd821, %fd1026, %fd745, %fd819;
	fma.rn.f64 	%fd822, %fd1025, %fd746, %fd820;
	fma.rn.f64 	%fd823, %fd1014, %fd749, %fd821;
	fma.rn.f64 	%fd824, %fd1013, %fd750, %fd822;
	fma.rn.f64 	%fd825, %fd1002, %fd754, %fd823;
	fma.rn.f64 	%fd826, %fd1001, %fd753, %fd824;
	sub.f64 	%fd827, %fd825, %fd826;
	st.shared.f64 	[%r40+616], %fd827;
	add.f64 	%fd828, %fd825, %fd826;
	st.shared.f64 	[%r40+264], %fd828;
	ld.const.f64 	%fd829, [const_oddDofToQuad+32];
	fma.rn.f64 	%fd830, %fd829, %fd733, 0d0000000000000000;
	ld.const.f64 	%fd831, [const_evenDofToQuad+32];
	fma.rn.f64 	%fd832, %fd831, %fd734, 0d0000000000000000;
	ld.const.f64 	%fd833, [const_oddDofToQuad+80];
	fma.rn.f64 	%fd834, %fd833, %fd737, %fd830;
	ld.const.f64 	%fd835, [const_evenDofToQuad+80];
	fma.rn.f64 	%fd836, %fd835, %fd738, %fd832;
	fma.rn.f64 	%fd837, %fd1036, %fd741, %fd834;
	fma.rn.f64 	%fd838, %fd1035, %fd742, %fd836;
	fma.rn.f64 	%fd839, %fd1024, %fd745, %fd837;
	fma.rn.f64 	%fd840, %fd1023, %fd746, %fd838;
	fma.rn.f64 	%fd841, %fd1012, %fd749, %fd839;
	fma.rn.f64 	%fd842, %fd1011, %fd750, %fd840;
	fma.rn.f64 	%fd843, %fd1000, %fd754, %fd841;
	fma.rn.f64 	%fd844, %fd999, %fd753, %fd842;
	sub.f64 	%fd845, %fd843, %fd844;
	st.shared.f64 	[%r40+528], %fd845;
	add.f64 	%fd846, %fd843, %fd844;
	st.shared.f64 	[%r40+352], %fd846;
	ld.const.f64 	%fd847, [const_oddDofToQuad+40];
	fma.rn.f64 	%fd848, %fd847, %fd733, 0d0000000000000000;
	ld.const.f64 	%fd849, [const_evenDofToQuad+40];
	fma.rn.f64 	%fd850, %fd849, %fd734, 0d0000000000000000;
	ld.const.f64 	%fd851, [const_oddDofToQuad+88];
	fma.rn.f64 	%fd852, %fd851, %fd737, %fd848;
	ld.const.f64 	%fd853, [const_evenDofToQuad+88];
	fma.rn.f64 	%fd854, %fd853, %fd738, %fd850;
	fma.rn.f64 	%fd855, %fd1034, %fd741, %fd852;
	fma.rn.f64 	%fd856, %fd1033, %fd742, %fd854;
	fma.rn.f64 	%fd857, %fd1022, %fd745, %fd855;
	fma.rn.f64 	%fd858, %fd1021, %fd746, %fd856;
	fma.rn.f64 	%fd859, %fd1010, %fd749, %fd857;
	fma.rn.f64 	%fd860, %fd1009, %fd750, %fd858;
	fma.rn.f64 	%fd861, %fd998, %fd754, %fd859;
	fma.rn.f64 	%fd862, %fd997, %fd753, %fd860;
	add.f64 	%fd863, %fd861, %fd862;
	st.shared.f64 	[%r40+440], %fd863;
$L__BB273_9:
	mov.u32 	%r41, %tid.x;
	setp.gt.u32 	%p8, %r41, 120;
	bar.sync 	0;
	@%p8 bra 	$L__BB273_11;
	mov.u32 	%r42, %tid.y;
	mov.u32 	%r43, _ZZ32massMatrixMultiplyConstantKernelILi11ELi11ELi1EEviPKdS1_S1_S1_PdE6s_tmp1;
	mad.lo.s32 	%r44, %r42, 10648, %r43;
	mad.lo.s32 	%r45, %r8, 968, %r44;
	mad.lo.s32 	%r46, %r8, -880, %r45;
	shl.b32 	%r47, %r4, 3;
	add.s32 	%r48, %r46, %r47;
	ld.shared.f64 	%fd864, [%r48];
	ld.shared.f64 	%fd865, [%r48+9680];
	add.f64 	%fd866, %fd864, %fd865;
	sub.f64 	%fd867, %fd864, %fd865;
	ld.shared.f64 	%fd868, [%r48+968];
	ld.shared.f64 	%fd869, [%r48+8712];
	add.f64 	%fd870, %fd868, %fd869;
	sub.f64 	%fd871, %fd868, %fd869;
	ld.shared.f64 	%fd872, [%r48+1936];
	ld.shared.f64 	%fd873, [%r48+7744];
	add.f64 	%fd874, %fd872, %fd873;
	sub.f64 	%fd875, %fd872, %fd873;
	ld.shared.f64 	%fd876, [%r48+2904];
	ld.shared.f64 	%fd877, [%r48+6776];
	add.f64 	%fd878, %fd876, %fd877;
	sub.f64 	%fd879, %fd876, %fd877;
	ld.shared.f64 	%fd880, [%r48+3872];
	ld.shared.f64 	%fd881, [%r48+5808];
	add.f64 	%fd882, %fd880, %fd881;
	sub.f64 	%fd883, %fd880, %fd881;
	ld.shared.f64 	%fd884, [%r48+4840];
	add.f64 	%fd885, %fd884, %fd884;
	sub.f64 	%fd886, %fd884, %fd884;
	mul.f64 	%fd887, %fd885, 0d3FE0000000000000;
	ld.const.f64 	%fd888, [const_oddDofToQuad];
	fma.rn.f64 	%fd889, %fd888, %fd866, 0d0000000000000000;
	ld.const.f64 	%fd890, [const_evenDofToQuad];
	fma.rn.f64 	%fd891, %fd890, %fd867, 0d0000000000000000;
	ld.const.f64 	%fd892, [const_oddDofToQuad+48];
	fma.rn.f64 	%fd893, %fd892, %fd870, %fd889;
	ld.const.f64 	%fd894, [const_evenDofToQuad+48];
	fma.rn.f64 	%fd895, %fd894, %fd871, %fd891;
	ld.const.f64 	%fd896, [const_oddDofToQuad+96];
	fma.rn.f64 	%fd897, %fd896, %fd874, %fd893;
	ld.const.f64 	%fd898, [const_evenDofToQuad+96];
	fma.rn.f64 	%fd899, %fd898, %fd875, %fd895;
	fma.rn.f64 	%fd900, %fd1032, %fd878, %fd897;
	fma.rn.f64 	%fd901, %fd1031, %fd879, %fd899;
	fma.rn.f64 	%fd902, %fd1020, %fd882, %fd900;
	fma.rn.f64 	%fd903, %fd1019, %fd883, %fd901;
	fma.rn.f64 	%fd904, %fd1008, %fd887, %fd902;
	fma.rn.f64 	%fd905, %fd1007, %fd886, %fd903;
	sub.f64 	%fd1043, %fd904, %fd905;
	add.f64 	%fd1053, %fd904, %fd905;
	ld.const.f64 	%fd906, [const_oddDofToQuad+8];
	fma.rn.f64 	%fd907, %fd906, %fd866, 0d0000000000000000;
	ld.const.f64 	%fd908, [const_evenDofToQuad+8];
	fma.rn.f64 	%fd909, %fd908, %fd867, 0d0000000000000000;
	ld.const.f64 	%fd910, [const_oddDofToQuad+56];
	fma.rn.f64 	%fd911, %fd910, %fd870, %fd907;
	ld.const.f64 	%fd912, [const_evenDofToQuad+56];
	fma.rn.f64 	%fd913, %fd912, %fd871, %fd909;
	fma.rn.f64 	%fd914, %fd1042, %fd874, %fd911;
	fma.rn.f64 	%fd915, %fd1041, %fd875, %fd913;
	fma.rn.f64 	%fd916, %fd1030, %fd878, %fd914;
	fma.rn.f64 	%fd917, %fd1029, %fd879, %fd915;
	fma.rn.f64 	%fd918, %fd1018, %fd882, %fd916;
	fma.rn.f64 	%fd919, %fd1017, %fd883, %fd917;
	fma.rn.f64 	%fd920, %fd1006, %fd887, %fd918;
	fma.rn.f64 	%fd921, %fd1005, %fd886, %fd919;
	sub.f64 	%fd1044, %fd920, %fd921;
	add.f64 	%fd1052, %fd920, %fd921;
	ld.const.f64 	%fd922, [const_oddDofToQuad+16];
	fma.rn.f64 	%fd923, %fd922, %fd866, 0d0000000000000000;
	ld.const.f64 	%fd924, [const_evenDofToQuad+16];
	fma.rn.f64 	%fd925, %fd924, %fd867, 0d0000000000000000;
	ld.const.f64 	%fd926, [const_oddDofToQuad+64];
	fma.rn.f64 	%fd927, %fd926, %fd870, %fd923;
	ld.const.f64 	%fd928, [const_evenDofToQuad+64];
	fma.rn.f64 	%fd929, %fd928, %fd871, %fd925;
	fma.rn.f64 	%fd930, %fd1040, %fd874, %fd927;
	fma.rn.f64 	%fd931, %fd1039, %fd875, %fd929;
	fma.rn.f64 	%fd932, %fd1028, %fd878, %fd930;
	fma.rn.f64 	%fd933, %fd1027, %fd879, %fd931;
	fma.rn.f64 	%fd934, %fd1016, %fd882, %fd932;
	fma.rn.f64 	%fd935, %fd1015, %fd883, %fd933;
	fma.rn.f64 	%fd936, %fd1004, %fd887, %fd934;
	fma.rn.f64 	%fd937, %fd1003, %fd886, %fd935;
	sub.f64 	%fd1045, %fd936, %fd937;
	add.f64 	%fd1051, %fd936, %fd937;
	ld.const.f64 	%fd938, [const_oddDofToQuad+24];
	fma.rn.f64 	%fd939, %fd938, %fd866, 0d0000000000000000;
	ld.const.f64 	%fd940, [const_evenDofToQuad+24];
	fma.rn.f64 	%fd941, %fd940, %fd867, 0d0000000000000000;
	ld.const.f64 	%fd942, [const_oddDofToQuad+72];
	fma.rn.f64 	%fd943, %fd942, %fd870, %fd939;
	ld.const.f64 	%fd944, [const_evenDofToQuad+72];
	fma.rn.f64 	%fd945, %fd944, %fd871, %fd941;
	fma.rn.f64 	%fd946, %fd1038, %fd874, %fd943;
	fma.rn.f64 	%fd947, %fd1037, %fd875, %fd945;
	fma.rn.f64 	%fd948, %fd1026, %fd878, %fd946;
	fma.rn.f64 	%fd949, %fd1025, %fd879, %fd947;
	fma.rn.f64 	%fd950, %fd1014, %fd882, %fd948;
	fma.rn.f64 	%fd951, %fd1013, %fd883, %fd949;
	fma.rn.f64 	%fd952, %fd1002, %fd887, %fd950;
	fma.rn.f64 	%fd953, %fd1001, %fd886, %fd951;
	sub.f64 	%fd1046, %fd952, %fd953;
	add.f64 	%fd1050, %fd952, %fd953;
	ld.const.f64 	%fd954, [const_oddDofToQuad+32];
	fma.rn.f64 	%fd955, %fd954, %fd866, 0d0000000000000000;
	ld.const.f64 	%fd956, [const_evenDofToQuad+32];
	fma.rn.f64 	%fd957, %fd956, %fd867, 0d0000000000000000;
	ld.const.f64 	%fd958, [const_oddDofToQuad+80];
	fma.rn.f64 	%fd959, %fd958, %fd870, %fd955;
	ld.const.f64 	%fd960, [const_evenDofToQuad+80];
	fma.rn.f64 	%fd961, %fd960, %fd871, %fd957;
	fma.rn.f64 	%fd962, %fd1036, %fd874, %fd959;
	fma.rn.f64 	%fd963, %fd1035, %fd875, %fd961;
	fma.rn.f64 	%fd964, %fd1024, %fd878, %fd962;
	fma.rn.f64 	%fd965, %fd1023, %fd879, %fd963;
	fma.rn.f64 	%fd966, %fd1012, %fd882, %fd964;
	fma.rn.f64 	%fd967, %fd1011, %fd883, %fd965;
	fma.rn.f64 	%fd968, %fd1000, %fd887, %fd966;
	fma.rn.f64 	%fd969, %fd999, %fd886, %fd967;
	sub.f64 	%fd1047, %fd968, %fd969;
	add.f64 	%fd1049, %fd968, %fd969;
	ld.const.f64 	%fd970, [const_oddDofToQuad+40];
	fma.rn.f64 	%fd971, %fd970, %fd866, 0d0000000000000000;
	ld.const.f64 	%fd972, [const_evenDofToQuad+40];
	fma.rn.f64 	%fd973, %fd972, %fd867, 0d0000000000000000;
	ld.const.f64 	%fd974, [const_oddDofToQuad+88];
	fma.rn.f64 	%fd975, %fd974, %fd870, %fd971;
	ld.const.f64 	%fd976, [const_evenDofToQuad+88];
	fma.rn.f64 	%fd977, %fd976, %fd871, %fd973;
	fma.rn.f64 	%fd978, %fd1034, %fd874, %fd975;
	fma.rn.f64 	%fd979, %fd1033, %fd875, %fd977;
	fma.rn.f64 	%fd980, %fd1022, %fd878, %fd978;
	fma.rn.f64 	%fd981, %fd1021, %fd879, %fd979;
	fma.rn.f64 	%fd982, %fd1010, %fd882, %fd980;
	fma.rn.f64 	%fd983, %fd1009, %fd883, %fd981;
	fma.rn.f64 	%fd984, %fd998, %fd887, %fd982;
	fma.rn.f64 	%fd985, %fd997, %fd886, %fd983;
	add.f64 	%fd1048, %fd984, %fd985;
$L__BB273_11:
	bar.sync 	0;
	@%p4 bra 	$L__BB273_13;
	ld.param.u64 	%rd14, [_Z32massMatrixMultiplyConstantKernelILi11ELi11ELi1EEviPKdS1_S1_S1_Pd_param_5];
	mov.u32 	%r49, %ctaid.x;
	mov.u32 	%r50, %tid.y;
	add.s32 	%r51, %r49, %r50;
	mad.lo.s32 	%r53, %r51, 1331, %r41;
	cvta.to.global.u64 	%rd10, %rd14;
	mul.wide.s32 	%rd11, %r53, 8;
	add.s64 	%rd12, %rd10, %rd11;
	st.global.f64 	[%rd12], %fd1053;
	st.global.f64 	[%rd12+968], %fd1052;
	st.global.f64 	[%rd12+1936], %fd1051;
	st.global.f64 	[%rd12+2904], %fd1050;
	st.global.f64 	[%rd12+3872], %fd1049;
	st.global.f64 	[%rd12+4840], %fd1048;
	st.global.f64 	[%rd12+5808], %fd1047;
	st.global.f64 	[%rd12+6776], %fd1046;
	st.global.f64 	[%rd12+7744], %fd1045;
	st.global.f64 	[%rd12+8712], %fd1044;
	st.global.f64 	[%rd12+9680], %fd1043;
$L__BB273_13:
	ret;

}
	// .globl	_Z30massMatrixMultiplySharedKernelILi11ELi11ELi1EEviPKdS1_S1_S1_Pd
.visible .entry _Z30massMatrixMultiplySharedKernelILi11ELi11ELi1EEviPKdS1_S1_S1_Pd(
	.param .u32 _Z30massMatrixMultiplySharedKernelILi11ELi11ELi1EEviPKdS1_S1_S1_Pd_param_0,
	.param .u64 .ptr .align 1 _Z30massMatrixMultiplySharedKernelILi11ELi11ELi1EEviPKdS1_S1_S1_Pd_param_1,
	.param .u64 .ptr .align 1 _Z30massMatrixMultiplySharedKernelILi11ELi11ELi1EEviPKdS1_S1_S1_Pd_param_2,
	.param .u64 .ptr .align 1 _Z30massMatrixMultiplySharedKernelILi11ELi11ELi1EEviPKdS1_S1_S1_Pd_param_3,
	.param .u64 .ptr .align 1 _Z30massMatrixMultiplySharedKernelILi11ELi11ELi1EEviPKdS1_S1_S1_Pd_param_4,
	.param .u64 .ptr .align 1 _Z30massMatrixMultiplySharedKernelILi11ELi11ELi1EEviPKdS1_S1_S1_Pd_param_5
)
{
	.reg .pred 	%p<13>;
	.reg .b16 	%rs<17>;
	.reg .b32 	%r<62>;
	.reg .b64 	%rd<22>;
	.reg .b64 	%fd<957>;
	// demoted variable
	.shared .align 8 .b8 _ZZ30massMatrixMultiplySharedKernelILi11ELi11ELi1EEviPKdS1_S1_S1_PdE6s_tmp1[10648];
	// demoted variable
	.shared .align 8 .b8 _ZZ30massMatrixMultiplySharedKernelILi11ELi11ELi1EEviPKdS1_S1_S1_PdE14s_oddDofToQuad[288];
	// demoted variable
	.shared .align 8 .b8 _ZZ30massMatrixMultiplySharedKernelILi11ELi11ELi1EEviPKdS1_S1_S1_PdE15s_evenDofToQuad[288];
	ld.param.u32 	%r8, [_Z30massMatrixMultiplySharedKernelILi11ELi11ELi1EEviPKdS1_S1_S1_Pd_param_0];
	ld.param.u64 	%rd2, [_Z30massMatrixMultiplySharedKernelILi11ELi11ELi1EEviPKdS1_S1_S1_Pd_param_2];
	ld.param.u64 	%rd3, [_Z30massMatrixMultiplySharedKernelILi11ELi11ELi1EEviPKdS1_S1_S1_Pd_param_3];
	ld.param.u64 	%rd4, [_Z30massMatrixMultiplySharedKernelILi11ELi11ELi1EEviPKdS1_S1_S1_Pd_param_4];
	mov.u32 	%r9, %tid.x;
	mov.u32 	%r2, %tid.y;
	mov.u32 	%r10, %ctaid.x;
	add.s32 	%r3, %r10, %r2;
	cvt.u16.u32 	%rs2, %r9;
	mul.hi.u16 	%rs3, %rs2, -17873;
	shr.u16 	%rs4, %rs3, 3;
	mul.lo.s16 	%rs5, %rs4, 11;
	sub.s16 	%rs1, %rs2, %rs5;
	cvt.u32.u16 	%r4, %rs1;
	setp.lt.s32 	%p2, %r3, %r8;
	setp.lt.u32 	%p3, %r9, 121;
	and.pred  	%p1, %p2, %p3;
	not.pred 	%p4, %p1;
	@%p4 bra 	$L__BB274_2;
	cvta.to.global.u64 	%rd6, %rd4;
	mad.lo.s32 	%r11, %r3, 1331, %r9;
	mul.wide.s32 	%rd7, %r11, 8;
	add.s64 	%rd8, %rd6, %rd7;
	ld.global.nc.f64 	%fd899, [%rd8];
	ld.global.nc.f64 	%fd898, [%rd8+968];
	ld.global.nc.f64 	%fd897, [%rd8+1936];
	ld.global.nc.f64 	%fd896, [%rd8+2904];
	ld.global.nc.f64 	%fd895, [%rd8+3872];
	ld.global.nc.f64 	%fd894, [%rd8+4840];
	ld.global.nc.f64 	%fd893, [%rd8+5808];
	ld.global.nc.f64 	%fd892, [%rd8+6776];
	ld.global.nc.f64 	%fd891, [%rd8+7744];
	ld.global.nc.f64 	%fd890, [%rd8+8712];
	ld.global.nc.f64 	%fd889, [%rd8+9680];
$L__BB274_2:
	setp.ne.s32 	%p5, %r2, 0;
	setp.gt.u32 	%p6, %r9, 35;
	or.pred  	%p7, %p5, %p6;
	@%p7 bra 	$L__BB274_4;
	cvta.to.global.u64 	%rd9, %rd2;
	mul.wide.u32 	%rd10, %r9, 8;
	add.s64 	%rd11, %rd9, %rd10;
	ld.global.nc.f64 	%fd221, [%rd11];
	shl.b32 	%r12, %r9, 3;
	mov.u32 	%r13, _ZZ30massMatrixMultiplySharedKernelILi11ELi11ELi1EEviPKdS1_S1_S1_PdE14s_oddDofToQuad;
	add.s32 	%r14, %r13, %r12;
	st.shared.f64 	[%r14], %fd221;
	cvta.to.global.u64 	%rd12, %rd3;
	add.s64 	%rd13, %rd12, %rd10;
	ld.global.nc.f64 	%fd222, [%rd13];
	mov.u32 	%r15, _ZZ30massMatrixMultiplySharedKernelILi11ELi11ELi1EEviPKdS1_S1_S1_PdE15s_evenDofToQuad;
	add.s32 	%r16, %r15, %r12;
	st.shared.f64 	[%r16], %fd222;
$L__BB274_4:
	setp.gt.u32 	%p8, %r9, 120;
	bar.sync 	0;
	ld.shared.f64 	%fd23, [_ZZ30massMatrixMultiplySharedKernelILi11ELi11ELi1EEviPKdS1_S1_S1_PdE14s_oddDofToQuad];
	ld.shared.f64 	%fd24, [_ZZ30massMatrixMultiplySharedKernelILi11ELi11ELi1EEviPKdS1_S1_S1_PdE15s_evenDofToQuad];
	ld.shared.f64 	%fd25, [_ZZ30massMatrixMultiplySharedKernelILi11ELi11ELi1EEviPKdS1_S1_S1_PdE14s_oddDofToQuad+8];
	ld.shared.f64 	%fd26, [_ZZ30massMatrixMultiplySharedKernelILi11ELi11ELi1EEviPKdS1_S1_S1_PdE15s_evenDofToQuad+8];
	ld.shared.f64 	%fd27, [_ZZ30massMatrixMultiplySharedKernelILi11ELi11ELi1EEviPKdS1_S1_S1_PdE14s_oddDofToQuad+16];
	ld.shared.f64 	%fd28, [_ZZ30massMatrixMultiplySharedKernelILi11ELi11ELi1EEviPKdS1_S1_S1_PdE15s_evenDofToQuad+16];
	ld.shared.f64 	%fd29, [_ZZ30massMatrixMultiplySharedKernelILi11ELi11ELi1EEviPKdS1_S1_S1_PdE14s_oddDofToQuad+24];
	ld.shared.f64 	%fd30, [_ZZ30massMatrixMultiplySharedKernelILi11ELi11ELi1EEviPKdS1_S1_S1_PdE15s_evenDofToQuad+24];
	ld.shared.f64 	%fd31, [_ZZ30massMatrixMultiplySharedKernelILi11ELi11ELi1EEviPKdS1_S1_S1_PdE14s_oddDofToQuad+32];
	ld.shared.f64 	%fd32, [_ZZ30massMatrixMultiplySharedKernelILi11ELi11ELi1EEviPKdS1_S1_S1_PdE15s_evenDofToQuad+32];
	ld.shared.f64 	%fd33, [_ZZ30massMatrixMultiplySharedKernelILi11ELi11ELi1EEviPKdS1_S1_S1_PdE14s_oddDofToQuad+40];
	ld.shared.f64 	%fd34, [_ZZ30massMatrixMultiplySharedKernelILi11ELi11ELi1EEviPKdS1_S1_S1_PdE15s_evenDofToQuad+40];
	ld.shared.f64 	%fd35, [_ZZ30massMatrixMultiplySharedKernelILi11ELi11ELi1EEviPKdS1_S1_S1_PdE14s_oddDofToQuad+48];
	ld.shared.f64 	%fd36, [_ZZ30massMatrixMultiplySharedKernelILi11ELi11ELi1EEviPKdS1_S1_S1_PdE15s_evenDofToQuad+48];
	ld.shared.f64 	%fd37, [_ZZ30massMatrixMultiplySharedKernelILi11ELi11ELi1EEviPKdS1_S1_S1_PdE14s_oddDofToQuad+56];
	ld.shared.f64 	%fd38, [_ZZ30massMatrixMultiplySharedKernelILi11ELi11ELi1EEviPKdS1_S1_S1_PdE15s_evenDofToQuad+56];
	ld.shared.f64 	%fd39, [_ZZ30massMatrixMultiplySharedKernelILi11ELi11ELi1EEviPKdS1_S1_S1_PdE14s_oddDofToQuad+64];
	ld.shared.f64 	%fd40, [_ZZ30massMatrixMultiplySharedKernelILi11ELi11ELi1EEviPKdS1_S1_S1_PdE15s_evenDofToQuad+64];
	ld.shared.f64 	%fd41, [_ZZ30massMatrixMultiplySharedKernelILi11ELi11ELi1EEviPKdS1_S1_S1_PdE14s_oddDofToQuad+72];
	ld.shared.f64 	%fd42, [_ZZ30massMatrixMultiplySharedKernelILi11ELi11ELi1EEviPKdS1_S1_S1_PdE15s_evenDofToQuad+72];
	ld.shared.f64 	%fd43, [_ZZ30massMatrixMultiplySharedKernelILi11ELi11ELi1EEviPKdS1_S1_S1_PdE14s_oddDofToQuad+80];
	ld.shared.f64 	%fd44, [_ZZ30massMatrixMultiplySharedKernelILi11ELi11ELi1EEviPKdS1_S1_S1_PdE15s_evenDofToQuad+80];
	ld.shared.f64 	%fd45, [_ZZ30massMatrixMultiplySharedKernelILi11ELi11ELi1EEviPKdS1_S1_S1_PdE14s_oddDofToQuad+88];
	ld.shared.f64 	%fd46, [_ZZ30massMatrixMultiplySharedKernelILi11ELi11ELi1EEviPKdS1_S1_S1_PdE15s_evenDofToQuad+88];
	ld.shared.f64 	%fd47, [_ZZ30massMatrixMultiplySharedKernelILi11ELi11ELi1EEviPKdS1_S1_S1_PdE14s_oddDofToQuad+96];
	ld.shared.f64 	%fd48, [_ZZ30massMatrixMultiplySharedKernelILi11ELi11ELi1EEviPKdS1_S1_S1_PdE15s_evenDofToQuad+96];
	mov.u32 	%r17, _ZZ30massMatrixMultiplySharedKernelILi11ELi11ELi1EEviPKdS1_S1_S1_PdE6s_tmp1;
	mad.lo.s32 	%r18, %r2, 10648, %r17;
	mul.lo.s16 	%rs7, %rs2, 117;
	shr.u16 	%rs8, %rs7, 8;
	sub.s16 	%rs9, %rs2, %rs8;
	and.b16  	%rs10, %rs9, 254;
	shr.u16 	%rs11, %rs10, 1;
	add.s16 	%rs12, %rs11, %rs8;
	and.b16  	%rs13, %rs12, 248;
	shr.u16 	%rs14, %rs13, 3;
	cvt.u32.u16 	%r5, %rs14;
	mul.wide.u16 	%r19, %rs14, 88;
	add.s32 	%r6, %r18, %r19;
	@%p8 bra 	$L__BB274_6;
	add.f64 	%fd223, %fd899, %fd889;
	sub.f64 	%fd224, %fd899, %fd889;
	add.f64 	%fd225, %fd898, %fd890;
	sub.f64 	%fd226, %fd898, %fd890;
	add.f64 	%fd227, %fd897, %fd891;
	sub.f64 	%fd228, %fd897, %fd891;
	add.f64 	%fd229, %fd896, %fd892;
	sub.f64 	%fd230, %fd896, %fd892;
	add.f64 	%fd231, %fd895, %fd893;
	sub.f64 	%fd232, %fd895, %fd893;
	add.f64 	%fd233, %fd894, %fd894;
	sub.f64 	%fd234, %fd894, %fd894;
	mul.f64 	%fd235, %fd233, 0d3FE0000000000000;
	shl.b32 	%r20, %r4, 3;
	add.s32 	%r21, %r6, %r20;
	fma.rn.f64 	%fd236, %fd23, %fd223, 0d0000000000000000;
	fma.rn.f64 	%fd237, %fd24, %fd224, 0d0000000000000000;
	fma.rn.f64 	%fd238, %fd25, %fd225, %fd236;
	fma.rn.f64 	%fd239, %fd26, %fd226, %fd237;
	fma.rn.f64 	%fd240, %fd27, %fd227, %fd238;
	fma.rn.f64 	%fd241, %fd28, %fd228, %fd239;
	fma.rn.f64 	%fd242, %fd29, %fd229, %fd240;
	fma.rn.f64 	%fd243, %fd30, %fd230, %fd241;
	fma.rn.f64 	%fd244, %fd31, %fd231, %fd242;
	fma.rn.f64 	%fd245, %fd32, %fd232, %fd243;
	fma.rn.f64 	%fd246, %fd33, %fd235, %fd244;
	fma.rn.f64 	%fd247, %fd34, %fd234, %fd245;
	sub.f64 	%fd248, %fd246, %fd247;
	st.shared.f64 	[%r21+9680], %fd248;
	add.f64 	%fd249, %fd247, %fd246;
	st.shared.f64 	[%r21], %fd249;
	fma.rn.f64 	%fd250, %fd35, %fd223, 0d0000000000000000;
	fma.rn.f64 	%fd251, %fd36, %fd224, 0d0000000000000000;
	fma.rn.f64 	%fd252, %fd37, %fd225, %fd250;
	fma.rn.f64 	%fd253, %fd38, %fd226, %fd251;
	fma.rn.f64 	%fd254, %fd39, %fd227, %fd252;
	fma.rn.f64 	%fd255, %fd40, %fd228, %fd253;
	fma.rn.f64 	%fd256, %fd41, %fd229, %fd254;
	fma.rn.f64 	%fd257, %fd42, %fd230, %fd255;
	fma.rn.f64 	%fd258, %fd43, %fd231, %fd256;
	fma.rn.f64 	%fd259, %fd44, %fd232, %fd257;
	fma.rn.f64 	%fd260, %fd45, %fd235, %fd258;
	fma.rn.f64 	%fd261, %fd46, %fd234, %fd259;
	sub.f64 	%fd262, %fd260, %fd261;
	st.shared.f64 	[%r21+8712], %fd262;
	add.f64 	%fd263, %fd261, %fd260;
	st.shared.f64 	[%r21+968], %fd263;
	fma.rn.f64 	%fd264, %fd47, %fd223, 0d0000000000000000;
	fma.rn.f64 	%fd265, %fd48, %fd224, 0d0000000000000000;
	ld.shared.f64 	%fd266, [_ZZ30massMatrixMultiplySharedKernelILi11ELi11ELi1EEviPKdS1_S1_S1_PdE14s_oddDofToQuad+104];
	fma.rn.f64 	%fd267, %fd266, %fd225, %fd264;
	ld.shared.f64 	%fd268, [_ZZ30massMatrixMultiplySharedKernelILi11ELi11ELi1EEviPKdS1_S1_S1_PdE15s_evenDofToQuad+104];
	fma.rn.f64 	%fd269, %fd268, %fd226, %fd265;
	ld.shared.f64 	%fd270, [_ZZ30massMatrixMultiplySharedKernelILi11ELi11ELi1EEviPKdS1_S1_S1_PdE14s_oddDofToQuad+112];
	fma.rn.f64 	%fd271, %fd270, %fd227, %fd267;
	ld.shared.f64 	%fd272, [_ZZ30massMatrixMultiplySharedKernelILi11ELi11ELi1EEviPKdS1_S1_S1_PdE15s_evenDofToQuad+112];
	fma.rn.f64 	%fd273, %fd272, %fd228, %fd269;
	ld.shared.f64 	%fd274, [_ZZ30massMatrixMultiplySharedKernelILi11ELi11ELi1EEviPKdS1_S1_S1_PdE14s_oddDofToQuad+120];
	fma.rn.f64 	%fd275, %fd274, %fd229, %fd271;
	ld.shared.f64 	%fd276, [_ZZ30massMatrixMultiplySharedKernelILi11ELi11ELi1EEviPKdS1_S1_S1_PdE15s_evenDofToQuad+120];
	fma.rn.f64 	%fd277, %fd276, %fd230, %fd273;
	ld.shared.f64 	%fd278, [_ZZ30massMatrixMultiplySharedKernelILi11ELi11ELi1EEviPKdS1_S1_S1_PdE14s_oddDofToQuad+128];
	fma.rn.f64 	%fd279, %fd278, %fd231, %fd275;
	ld.shared.f64 	%fd280, [_ZZ30massMatrixMultiplySharedKernelILi11ELi11ELi1EEviPKdS1_S1_S1_PdE15s_evenDofToQuad+128];
	fma.rn.f64 	%fd281, %fd280, %fd232, %fd277;
	ld.shared.f64 	%fd282, [_ZZ30massMatrixMultiplySharedKernelILi11ELi11ELi1EEviPKdS1_S1_S1_PdE14s_oddDofToQuad+136];
	fma.rn.f64 	%fd283, %fd282, %fd235, %fd279;
	ld.shared.f64 	%fd284, [_ZZ30massMatrixMultiplySharedKernelILi11ELi11ELi1EEviPKdS1_S1_S1_PdE15s_evenDofToQuad+136];
	fma.rn.f64 	%fd285, %fd284, %fd234, %fd281;
	sub.f64 	%fd286, %fd283, %fd285;
	st.shared.f64 	[%r21+7744], %fd286;
	add.f64 	%fd287, %fd285, %fd283;
	st.shared.f64 	[%r21+1936], %fd287;
	ld.shared.f64 	%fd288, [_ZZ30massMatrixMultiplySharedKernelILi11ELi11ELi1EEviPKdS1_S1_S1_PdE14s_oddDofToQuad+144];
	fma.rn.f64 	%fd289, %fd288, %fd223, 0d0000000000000000;
	ld.shared.f64 	%fd290, [_ZZ30massMatrixMultiplySharedKernelILi11ELi11ELi1EEviPKdS1_S1_S1_PdE15s_evenDofToQuad+144];
	fma.rn.f64 	%fd291, %fd290, %fd224, 0d0000000000000000;
	ld.shared.f64 	%fd292, [_ZZ30massMatrixMultiplySharedKernelILi11ELi11ELi1EEviPKdS1_S1_S1_PdE14s_oddDofToQuad+152];
	fma.rn.f64 	%fd293, %fd292, %fd225, %fd289;
	ld.shared.f64 	%fd294, [_ZZ30massMatrixMultiplySharedKernelILi11ELi11ELi1EEviPKdS1_S1_S1_PdE15s_evenDofToQuad+152];
	fma.rn.f64 	%fd295, %fd294, %fd226, %fd291;
	ld.shared.f64 	%fd296, [_ZZ30massMatrixMultiplySharedKernelILi11ELi11ELi1EEviPKdS1_S1_S1_PdE14s_oddDofToQuad+160];
	fma.rn.f64 	%fd297, %fd296, %fd227, %fd293;
	ld.shared.f64 	%fd298, [_ZZ30massMatrixMultiplySharedKernelILi11ELi11ELi1EEviPKdS1_S1_S1_PdE15s_evenDofToQuad+160];
	fma.rn.f64 	%fd299, %fd298, %fd228, %fd295;
	ld.shared.f64 	%fd300, [_ZZ30massMatrixMultiplySharedKernelILi11ELi11ELi1EEviPKdS1_S1_S1_PdE14s_oddDofToQuad+168];
	fma.rn.f64 	%fd301, %fd300, %fd229, %fd297;
	ld.shared.f64 	%fd302, [_ZZ30massMatrixMultiplySharedKernelILi11ELi11ELi1EEviPKdS1_S1_S1_PdE15s_evenDofToQuad+168];
	fma.rn.f64 	%fd303, %fd302, %fd230, %fd299;
	ld.shared.f64 	%fd304, [_ZZ30massMatrixMultiplySharedKernelILi11ELi11ELi1EEviPKdS1_S1_S1_PdE14s_oddDofToQuad+176];
	fma.rn.f64 	%fd305, %fd304, %fd231, %fd301;
	ld.shared.f64 	%fd306, [_ZZ30massMatrixMultiplySharedKernelILi11ELi11ELi1EEviPKdS1_S1_S1_PdE15s_evenDofToQuad+176];
	fma.rn.f64 	%fd307, %fd306, %fd232, %fd303;
	ld.shared.f64 	%fd308, [_ZZ30massMatrixMultiplySharedKernelILi11ELi11ELi1EEviPKdS1_S1_S1_PdE14s_oddDofToQuad+184];
	fma.rn.f64 	%fd309, %fd308, %fd235, %fd305;
	ld.shared.f64 	%fd310, [_ZZ30massMatrixMultiplySharedKernelILi11ELi11ELi1EEviPKdS1_S1_S1_PdE15s_evenDofToQuad+184];
	fma.rn.f64 	%fd311, %fd310, %fd234, %fd307;
	sub.f64 	%fd312, %fd309, %fd311;
	st.shared.f64 	[%r21+6776], %fd312;
	add.f64 	%fd313, %fd311, %fd309;
	st.shared.f64 	[%r21+2904], %fd313;
	ld.shared.f64 	%fd314, [_ZZ30massMatrixMultiplySharedKernelILi11ELi11ELi1EEviPKdS1_S1_S1_PdE14s_oddDofToQuad+192];
	fma.rn.f64 	%fd315, %fd314, %fd223, 0d0000000000000000;
	ld.shared.f64 	%fd316, [_ZZ30massMatrixMultiplySharedKernelILi11ELi11ELi1EEviPKdS1_S1_S1_PdE15s_evenDofToQuad+192];
	fma.rn.f64 	%fd317, %fd316, %fd224, 0d0000000000000000;
	ld.shared.f64 	%fd318, [_ZZ30massMatrixMultiplySharedKernelILi11ELi11ELi1EEviPKdS1_S1_S1_PdE14s_oddDofToQuad+200];
	fma.rn.f64 	%fd319, %fd318, %fd225, %fd315;
	ld.shared.f64 	%fd320, [_ZZ30massMatrixMultiplySharedKernelILi11ELi11ELi1EEviPKdS1_S1_S1_PdE15s_evenDofToQuad+200];
	fma.rn.f64 	%fd321, %fd320, %fd226, %fd317;
	ld.shared.f64 	%fd322, [_ZZ30massMatrixMultiplySharedKernelILi11ELi11ELi1EEviPKdS1_S1_S1_PdE14s_oddDofToQuad+208];
	fma.rn.f64 	%fd323, %fd322, %fd227, %fd319;
	ld.shared.f64 	%fd324, [_ZZ30massMatrixMultiplySharedKernelILi11ELi11ELi1EEviPKdS1_S1_S1_PdE15s_evenDofToQuad+208];
	fma.rn.f64 	%fd325, %fd324, %fd228, %fd321;
	ld.shared.f64 	%fd326, [_ZZ30massMatrixMultiplySharedKernelILi11ELi11ELi1EEviPKdS1_S1_S1_PdE14s_oddDofToQuad+216];
	fma.rn.f64 	%fd327, %fd326, %fd229, %fd323;
	ld.shared.f64 	%fd328, [_ZZ30massMatrixMultiplySharedKernelILi11ELi11ELi1EEviPKdS1_S1_S1_PdE15s_evenDofToQuad+216];
	fma.rn.f64 	%fd329, %fd328, %fd230, %fd325;
	ld.shared.f64 	%fd330, [_ZZ30massMatrixMultiplySharedKernelILi11ELi11ELi1EEviPKdS1_S1_S1_PdE14s_oddDofToQuad+224];
	fma.rn.f64 	%fd331, %fd330, %fd231, %fd327;
	ld.shared.f64 	%fd332, [_ZZ30massMatrixMultiplySharedKernelILi11ELi11ELi1EEviPKdS1_S1_S1_PdE15s_evenDofToQuad+224];
	fma.rn.f64 	%fd333, %fd332, %fd232, %fd329;
	ld.shared.f64 	%fd334, [_ZZ30massMatrixMultiplySharedKernelILi11ELi11ELi1EEviPKdS1_S1_S1_PdE14s_oddDofToQuad+232];
	fma.rn.f64 	%fd335, %fd334, %fd235, %fd331;
	ld.shared.f64 	%fd336, [_ZZ30massMatrixMultiplySharedKernelILi11ELi11ELi1EEviPKdS1_S1_S1_PdE15s_evenDofToQuad+232];
	fma.rn.f64 	%fd337, %fd336, %fd234, %fd333;
	sub.f64 	%fd338, %fd335, %fd337;
	st.shared.f64 	[%r21+5808], %fd338;
	add.f64 	%fd339, %fd337, %fd335;
	st.shared.f64 	[%r21+3872], %fd339;
	ld.shared.f64 	%fd340, [_ZZ30massMatrixMultiplySharedKernelILi11ELi11ELi1EEviPKdS1_S1_S1_PdE14s_oddDofToQuad+240];
	fma.rn.f64 	%fd341, %fd340, %fd223, 0d0000000000000000;
	ld.shared.f64 	%fd342, [_ZZ30massMatrixMultiplySharedKernelILi11ELi11ELi1EEviPKdS1_S1_S1_PdE15s_evenDofToQuad+240];
	fma.rn.f64 	%fd343, %fd342, %fd224, 0d0000000000000000;
	ld.shared.f64 	%fd344, [_ZZ30massMatrixMultiplySharedKernelILi11ELi11ELi1EEviPKdS1_S1_S1_PdE14s_oddDofToQuad+248];
	fma.rn.f64 	%fd345, %fd344, %fd225, %fd341;
	ld.shared.f64 	%fd346, [_ZZ30massMatrixMultiplySharedKernelILi11ELi11ELi1EEviPKdS1_S1_S1_PdE15s_evenDofToQuad+248];
	fma.rn.f64 	%fd347, %fd346, %fd226, %fd343;
	ld.shared.f64 	%fd348, [_ZZ30massMatrixMultiplySharedKernelILi11ELi11ELi1EEviPKdS1_S1_S1_PdE14s_oddDofToQuad+256];
	fma.rn.f64 	%fd349, %fd348, %fd227, %fd345;
	ld.shared.f64 	%fd350, [_ZZ30massMatrixMultiplySharedKernelILi11ELi11ELi1EEviPKdS1_S1_S1_PdE15s_evenDofToQuad+256];
	fma.rn.f64 	%fd351, %fd350, %fd228, %fd347;
	ld.shared.f64 	%fd352, [_ZZ30massMatrixMultiplySharedKernelILi11ELi11ELi1EEviPKdS1_S1_S1_PdE14s_oddDofToQuad+264];
	fma.rn.f64 	%fd353, %fd352, %fd229, %fd349;
	ld.shared.f64 	%fd354, [_ZZ30massMatrixMultiplySharedKernelILi11ELi11ELi1EEviPKdS1_S1_S1_PdE15s_evenDofToQuad+264];
	fma.rn.f64 	%fd355, %fd354, %fd230, %fd351;
	ld.shared.f64 	%fd356, [_ZZ30massMatrixMultiplySharedKernelILi11ELi11ELi1EEviPKdS1_S1_S1_PdE14s_oddDofToQuad+272];
	fma.rn.f64 	%fd357, %fd356, %fd231, %fd353;
	ld.shared.f64 	%fd358, [_ZZ30massMatrixMultiplySharedKernelILi11ELi11ELi1EEviPKdS1_S1_S1_PdE15s_evenDofToQuad+272];
	fma.rn.f64 	%fd359, %fd358, %fd232, %fd355;
	ld.shared.f64 	%fd360, [_ZZ30massMatrixMultiplySharedKernelILi11ELi11ELi1EEviPKdS1_S1_S1_PdE14s_oddDofToQuad+280];
	fma.rn.f64 	%fd361, %fd360, %fd235, %fd357;
	ld.shared.f64 	%fd362, [_ZZ30massMatrixMultiplySharedKernelILi11ELi11ELi1EEviPKdS1_S1_S1_PdE15s_evenDofToQuad+280];
	fma.rn.f64 	%fd363, %fd362, %fd234, %fd359;
	add.f64 	%fd364, %fd363, %fd361;
	st.shared.f64 	[%r21+4840], %fd364;
$L__BB274_6:
	setp.lt.u32 	%p9, %r9, 121;
	bar.sync 	0;
	@%p9 bra 	$L__BB274_8;
	ld.shared.f64 	%fd945, [_ZZ30massMatrixMultiplySharedKernelILi11ELi11ELi1EEviPKdS1_S1_S1_PdE14s_oddDofToQuad+104];
	ld.shared.f64 	%fd944, [_ZZ30massMatrixMultiplySharedKernelILi11ELi11ELi1EEviPKdS1_S1_S1_PdE15s_evenDofToQuad+104];
	ld.shared.f64 	%fd943, [_ZZ30massMatrixMultiplySharedKernelILi11ELi11ELi1EEviPKdS1_S1_S1_PdE14s_oddDofToQuad+112];
	ld.shared.f64 	%fd942, [_ZZ30massMatrixMultiplySharedKernelILi11ELi11ELi1EEviPKdS1_S1_S1_PdE15s_evenDofToQuad+112];
	ld.shared.f64 	%fd941, [_ZZ30massMatrixMultiplySharedKernelILi11ELi11ELi1EEviPKdS1_S1_S1_PdE14s_oddDofToQuad+120];
	ld.shared.f64 	%fd940, [_ZZ30massMatrixMultiplySharedKernelILi11ELi11ELi1EEviPKdS1_S1_S1_PdE15s_evenDofToQuad+120];
	ld.shared.f64 	%fd939, [_ZZ30massMatrixMultiplySharedKernelILi11ELi11ELi1EEviPKdS1_S1_S1_PdE14s_oddDofToQuad+128];
	ld.shared.f64 	%fd938, [_ZZ30massMatrixMultiplySharedKernelILi11ELi11ELi1EEviPKdS1_S1_S1_PdE15s_evenDofToQuad+128];
	ld.shared.f64 	%fd937, [_ZZ30massMatrixMultiplySharedKernelILi11ELi11ELi1EEviPKdS1_S1_S1_PdE14s_oddDofToQuad+136];
	ld.shared.f64 	%fd936, [_ZZ30massMatrixMultiplySharedKernelILi11ELi11ELi1EEviPKdS1_S1_S1_PdE15s_evenDofToQuad+136];
	ld.shared.f64 	%fd935, [_ZZ30massMatrixMultiplySharedKernelILi11ELi11ELi1EEviPKdS1_S1_S1_PdE14s_oddDofToQuad+144];
	ld.shared.f64 	%fd934, [_ZZ30massMatrixMultiplySharedKernelILi11ELi11ELi1EEviPKdS1_S1_S1_PdE15s_evenDofToQuad+144];
	ld.shared.f64 	%fd933, [_ZZ30massMatrixMultiplySharedKernelILi11ELi11ELi1EEviPKdS1_S1_S1_PdE14s_oddDofToQuad+152];
	ld.shared.f64 	%fd932, [_ZZ30massMatrixMultiplySharedKernelILi11ELi11ELi1EEviPKdS1_S1_S1_PdE15s_evenDofToQuad+152];
	ld.shared.f64 	%fd931, [_ZZ30massMatrixMultiplySharedKernelILi11ELi11ELi1EEviPKdS1_S1_S1_PdE14s_oddDofToQuad+160];
	ld.shared.f64 	%fd930, [_ZZ30massMatrixMultiplySharedKernelILi11ELi11ELi1EEviPKdS1_S1_S1_PdE15s_evenDofToQuad+160];
	ld.shared.f64 	%fd929, [_ZZ30massMatrixMultiplySharedKernelILi11ELi11ELi1EEviPKdS1_S1_S1_PdE14s_oddDofToQuad+168];
	ld.shared.f64 	%fd928, [_ZZ30massMatrixMultiplySharedKernelILi11ELi11ELi1EEviPKdS1_S1_S1_PdE15s_evenDofToQuad+168];
	ld.shared.f64 	%fd927, [_ZZ30massMatrixMultiplySharedKernelILi11ELi11ELi1EEviPKdS1_S1_S1_PdE14s_oddDofToQuad+176];
	ld.shared.f64 	%fd926, [_ZZ30massMatrixMultiplySharedKernelILi11ELi11ELi1EEviPKdS1_S1_S1_PdE15s_evenDofToQuad+176];
	ld.shared.f64 	%fd925, [_ZZ30massMatrixMultiplySharedKernelILi11ELi11ELi1EEviPKdS1_S1_S1_PdE14s_oddDofToQuad+184];
	ld.shared.f64 	%fd924, [_ZZ30massMatrixMultiplySharedKernelILi11ELi11ELi1EEviPKdS1_S1_S1_PdE15s_evenDofToQuad+184];
	ld.shared.f64 	%fd923, [_ZZ30massMatrixMultiplySharedKernelILi11ELi11ELi1EEviPKdS1_S1_S1_PdE14s_oddDofToQuad+192];
	ld.shared.f64 	%fd922, [_ZZ30massMatrixMultiplySharedKernelILi11ELi11ELi1EEviPKdS1_S1_S1_PdE15s_evenDofToQuad+192];
	ld.shared.f64 	%fd921, [_ZZ30massMatrixMultiplySharedKernelILi11ELi11ELi1EEviPKdS1_S1_S1_PdE14s_oddDofToQuad+200];
	ld.shared.f64 	%fd920, [_ZZ30massMatrixMultiplySharedKernelILi11ELi11ELi1EEviPKdS1_S1_S1_PdE15s_evenDofToQuad+200];
	ld.shared.f64 	%fd919, [_ZZ30massMatrixMultiplySharedKernelILi11ELi11ELi1EEviPKdS1_S1_S1_PdE14s_oddDofToQuad+208];
	ld.shared.f64 	%fd918, [_ZZ30massMatrixMultiplySharedKernelILi11ELi11ELi1EEviPKdS1_S1_S1_PdE15s_evenDofToQuad+208];
	ld.shared.f64 	%fd917, [_ZZ30massMatrixMultiplySharedKernelILi11ELi11ELi1EEviPKdS1_S1_S1_PdE14s_oddDofToQuad+216];
	ld.shared.f64 	%fd916, [_ZZ30massMatrixMultiplySharedKernelILi11ELi11ELi1EEviPKdS1_S1_S1_PdE15s_evenDofToQuad+216];
	ld.shared.f64 	%fd915, [_ZZ30massMatrixMultiplySharedKernelILi11ELi11ELi1EEviPKdS1_S1_S1_PdE14s_oddDofToQuad+224];
	ld.shared.f64 	%fd914, [_ZZ30massMatrixMultiplySharedKernelILi11ELi11ELi1EEviPKdS1_S1_S1_PdE15s_evenDofToQuad+224];
	ld.shared.f64 	%fd913, [_ZZ30massMatrixMultiplySharedKernelILi11ELi11ELi1EEviPKdS1_S1_S1_PdE14s_oddDofToQuad+232];
	ld.shared.f64 	%fd912, [_ZZ30massMatrixMultiplySharedKernelILi11ELi11ELi1EEviPKdS1_S1_S1_PdE15s_evenDofToQuad+232];
	ld.shared.f64 	%fd911, [_ZZ30massMatrixMultiplySharedKernelILi11ELi11ELi1EEviPKdS1_S1_S1_PdE14s_oddDofToQuad+240];
	ld.shared.f64 	%fd910, [_ZZ30massMatrixMultiplySharedKernelILi11ELi11ELi1EEviPKdS1_S1_S1_PdE15s_evenDofToQuad+240];
	ld.shared.f64 	%fd909, [_ZZ30massMatrixMultiplySharedKernelILi11ELi11ELi1EEviPKdS1_S1_S1_PdE14s_oddDofToQuad+248];
	ld.shared.f64 	%fd908, [_ZZ30massMatrixMultiplySharedKernelILi11ELi11ELi1EEviPKdS1_S1_S1_PdE15s_evenDofToQuad+248];
	ld.shared.f64 	%fd907, [_ZZ30massMatrixMultiplySharedKernelILi11ELi11ELi1EEviPKdS1_S1_S1_PdE14s_oddDofToQuad+256];
	ld.shared.f64 	%fd906, [_ZZ30massMatrixMultiplySharedKernelILi11ELi11ELi1EEviPKdS1_S1_S1_PdE15s_evenDofToQuad+256];
	ld.shared.f64 	%fd905, [_ZZ30massMatrixMultiplySharedKernelILi11ELi11ELi1EEviPKdS1_S1_S1_PdE14s_oddDofToQuad+264];
	ld.shared.f64 	%fd904, [_ZZ30massMatrixMultiplySharedKernelILi11ELi11ELi1EEviPKdS1_S1_S1_PdE15s_evenDofToQuad+264];
	ld.shared.f64 	%fd903, [_ZZ30massMatrixMultiplySharedKernelILi11ELi11ELi1EEviPKdS1_S1_S1_PdE14s_oddDofToQuad+272];
	ld.shared.f64 	%fd902, [_ZZ30massMatrixMultiplySharedKernelILi11ELi11ELi1EEviPKdS1_S1_S1_PdE15s_evenDofToQuad+272];
	ld.shared.f64 	%fd901, [_ZZ30massMatrixMultiplySharedKernelILi11ELi11ELi1EEviPKdS1_S1_S1_PdE14s_oddDofToQuad+280];
	ld.shared.f64 	%fd900, [_ZZ30massMatrixMultiplySharedKernelILi11ELi11ELi1EEviPKdS1_S1_S1_PdE15s_evenDofToQuad+280];
	bra.uni 	$L__BB274_9;
$L__BB274_8:
	mov.u32 	%r22, %tid.y;
	mov.u32 	%r23, _ZZ30massMatrixMultiplySharedKernelILi11ELi11ELi1EEviPKdS1_S1_S1_PdE6s_tmp1;
	mad.lo.s32 	%r24, %r22, 10648, %r23;
	mad.lo.s32 	%r25, %r5, 88, %r24;
	mad.lo.s32 	%r26, %r5, 880, %r25;
	shl.b32 	%r27, %r4, 3;
	add.s32 	%r28, %r26, %r27;
	ld.shared.f64 	%fd365, [%r28];
	ld.shared.f64 	%fd366, [%r28+880];
	add.f64 	%fd367, %fd365, %fd366;
	sub.f64 	%fd368, %fd365, %fd366;
	ld.shared.f64 	%fd369, [%r28+88];
	ld.shared.f64 	%fd370, [%r28+792];
	add.f64 	%fd371, %fd369, %fd370;
	sub.f64 	%fd372, %fd369, %fd370;
	ld.shared.f64 	%fd373, [%r28+176];
	ld.shared.f64 	%fd374, [%r28+704];
	add.f64 	%fd375, %fd373, %fd374;
	sub.f64 	%fd376, %fd373, %fd374;
	ld.shared.f64 	%fd377, [%r28+264];
	ld.shared.f64 	%fd378, [%r28+616];
	add.f64 	%fd379, %fd377, %fd378;
	sub.f64 	%fd380, %fd377, %fd378;
	ld.shared.f64 	%fd381, [%r28+352];
	ld.shared.f64 	%fd382, [%r28+528];
	add.f64 	%fd383, %fd381, %fd382;
	sub.f64 	%fd384, %fd381, %fd382;
	ld.shared.f64 	%fd385, [%r28+440];
	add.f64 	%fd386, %fd385, %fd385;
	sub.f64 	%fd387, %fd385, %fd385;
	mul.f64 	%fd388, %fd386, 0d3FE0000000000000;
	fma.rn.f64 	%fd389, %fd23, %fd367, 0d0000000000000000;
	fma.rn.f64 	%fd390, %fd24, %fd368, 0d0000000000000000;
	fma.rn.f64 	%fd391, %fd25, %fd371, %fd389;
	fma.rn.f64 	%fd392, %fd26, %fd372, %fd390;
	fma.rn.f64 	%fd393, %fd27, %fd375, %fd391;
	fma.rn.f64 	%fd394, %fd28, %fd376, %fd392;
	fma.rn.f64 	%fd395, %fd29, %fd379, %fd393;
	fma.rn.f64 	%fd396, %fd30, %fd380, %fd394;
	fma.rn.f64 	%fd397, %fd31, %fd383, %fd395;
	fma.rn.f64 	%fd398, %fd32, %fd384, %fd396;
	fma.rn.f64 	%fd399, %fd33, %fd388, %fd397;
	fma.rn.f64 	%fd400, %fd34, %fd387, %fd398;
	sub.f64 	%fd401, %fd399, %fd400;
	st.shared.f64 	[%r28+880], %fd401;
	add.f64 	%fd402, %fd400, %fd399;
	st.shared.f64 	[%r28], %fd402;
	fma.rn.f64 	%fd403, %fd35, %fd367, 0d0000000000000000;
	fma.rn.f64 	%fd404, %fd36, %fd368, 0d0000000000000000;
	fma.rn.f64 	%fd405, %fd37, %fd371, %fd403;
	fma.rn.f64 	%fd406, %fd38, %fd372, %fd404;
	fma.rn.f64 	%fd407, %fd39, %fd375, %fd405;
	fma.rn.f64 	%fd408, %fd40, %fd376, %fd406;
	fma.rn.f64 	%fd409, %fd41, %fd379, %fd407;
	fma.rn.f64 	%fd410, %fd42, %fd380, %fd408;
	fma.rn.f64 	%fd411, %fd43, %fd383, %fd409;
	fma.rn.f64 	%fd412, %fd44, %fd384, %fd410;
	fma.rn.f64 	%fd413, %fd45, %fd388, %fd411;
	fma.rn.f64 	%fd414, %fd46, %fd387, %fd412;
	sub.f64 	%fd415, %fd413, %fd414;
	st.shared.f64 	[%r28+792], %fd415;
	add.f64 	%fd416, %fd414, %fd413;
	st.shared.f64 	[%r28+88], %fd416;
	fma.rn.f64 	%fd417, %fd47, %fd367, 0d0000000000000000;
	fma.rn.f64 	%fd418, %fd48, %fd368, 0d0000000000000000;
	ld.shared.f64 	%fd945, [_ZZ30massMatrixMultiplySharedKernelILi11ELi11ELi1EEviPKdS1_S1_S1_PdE14s_oddDofToQuad+104];
	fma.rn.f64 	%fd419, %fd945, %fd371, %fd417;
	ld.shared.f64 	%fd944, [_ZZ30massMatrixMultiplySharedKernelILi11ELi11ELi1EEviPKdS1_S1_S1_PdE15s_evenDofToQuad+104];
	fma.rn.f64 	%fd420, %fd944, %fd372, %fd418;
	ld.shared.f64 	%fd943, [_ZZ30massMatrixMultiplySharedKernelILi11ELi11ELi1EEviPKdS1_S1_S1_PdE14s_oddDofToQuad+112];
	fma.rn.f64 	%fd421, %fd943, %fd375, %fd419;
	ld.shared.f64 	%fd942, [_ZZ30massMatrixMultiplySharedKernelILi11ELi11ELi1EEviPKdS1_S1_S1_PdE15s_evenDofToQuad+112];
	fma.rn.f64 	%fd422, %fd942, %fd376, %fd420;
	ld.shared.f64 	%fd941, [_ZZ30massMatrixMultiplySharedKernelILi11ELi11ELi1EEviPKdS1_S1_S1_PdE14s_oddDofToQuad+120];
	fma.rn.f64 	%fd423, %fd941, %fd379, %fd421;
	ld.shared.f64 	%fd940, [_ZZ30massMatrixMultiplySharedKernelILi11ELi11ELi1EEviPKdS1_S1_S1_PdE15s_evenDofToQuad+120];
	fma.rn.f64 	%fd424, %fd940, %fd380, %fd422;
	ld.shared.f64 	%fd939, [_ZZ30massMatrixMultiplySharedKernelILi11ELi11ELi1EEviPKdS1_S1_S1_PdE14s_oddDofToQuad+128];
	fma.rn.f64 	%fd425, %fd939, %fd383, %fd423;
	ld.shared.f64 	%fd938, [_ZZ30massMatrixMultiplySharedKernelILi11ELi11ELi1EEviPKdS1_S1_S1_PdE15s_evenDofToQuad+128];
	fma.rn.f64 	%fd426, %fd938, %fd384, %fd424;
	ld.shared.f64 	%fd937, [_ZZ30massMatrixMultiplySharedKernelILi11ELi11ELi1EEviPKdS1_S1_S1_PdE14s_oddDofToQuad+136];
	fma.rn.f64 	%fd427, %fd937, %fd388, %fd425;
	ld.shared.f64 	%fd936, [_ZZ30massMatrixMultiplySharedKernelILi11ELi11ELi1EEviPKdS1_S1_S1_PdE15s_evenDofToQuad+136];
	fma.rn.f64 	%fd428, %fd936, %fd387, %fd426;
	sub.f64 	%fd429, %fd427, %fd428;
	st.shared.f64 	[%r28+704], %fd429;
	add.f64 	%fd430, %fd428, %fd427;
	st.shared.f64 	[%r28+176], %fd430;
	ld.shared.f64 	%fd935, [_ZZ30massMatrixMultiplySharedKernelILi11ELi11ELi1EEviPKdS1_S1_S1_PdE14s_oddDofToQuad+144];
	fma.rn.f64 	%fd431, %fd935, %fd367, 0d0000000000000000;
	ld.shared.f64 	%fd934, [_ZZ30massMatrixMultiplySharedKernelILi11ELi11ELi1EEviPKdS1_S1_S1_PdE15s_evenDofToQuad+144];
	fma.rn.f64 	%fd432, %fd934, %fd368, 0d0000000000000000;
	ld.shared.f64 	%fd933, [_ZZ30massMatrixMultiplySharedKernelILi11ELi11ELi1EEviPKdS1_S1_S1_PdE14s_oddDofToQuad+152];
	fma.rn.f64 	%fd433, %fd933, %fd371, %fd431;
	ld.shared.f64 	%fd932, [_ZZ30massMatrixMultiplySharedKernelILi11ELi11ELi1EEviPKdS1_S1_S1_PdE15s_evenDofToQuad+152];
	fma.rn.f64 	%fd434, %fd932, %fd372, %fd432;
	ld.shared.f64 	%fd931, [_ZZ30massMatrixMultiplySharedKernelILi11ELi11ELi1EEviPKdS1_S1_S1_PdE14s_oddDofToQuad+160];
	fma.rn.f64 	%fd435, %fd931, %fd375, %fd433;
	ld.shared.f64 	%fd930, [_ZZ30massMatrixMultiplySharedKernelILi11ELi11ELi1EEviPKdS1_S1_S1_PdE15s_evenDofToQuad+160];
	fma.rn.f64 	%fd436, %fd930, %fd376, %fd434;
	ld.shared.f64 	%fd929, [_ZZ30massMatrixMultiplySharedKernelILi11ELi11ELi1EEviPKdS1_S1_S1_PdE14s_oddDofToQuad+168];
	fma.rn.f64 	%fd437, %fd929, %fd379, %fd435;
	ld.shared.f64 	%fd928, [_ZZ30massMatrixMultiplySharedKernelILi11ELi11ELi1EEviPKdS1_S1_S1_PdE15s_evenDofToQuad+168];
	fma.rn.f64 	%fd438, %fd928, %fd380, %fd436;
	ld.shared.f64 	%fd927, [_ZZ30massMatrixMultiplySharedKernelILi11ELi11ELi1EEviPKdS1_S1_S1_PdE14s_oddDofToQuad+176];
	fma.rn.f64 	%fd439, %fd927, %fd383, %fd437;
	ld.shared.f64 	%fd926, [_ZZ30massMatrixMultiplySharedKernelILi11ELi11ELi1EEviPKdS1_S1_S1_PdE15s_evenDofToQuad+176];
	fma.rn.f64 	%fd440, %fd926, %fd384, %fd438;
	ld.shared.f64 	%fd925, [_ZZ30massMatrixMultiplySharedKernelILi11ELi11ELi1EEviPKdS1_S1_S1_PdE14s_oddDofToQuad+184];
	fma.rn.f64 	%fd441, %fd925, %fd388, %fd439;
	ld.shared.f64 	%fd924, [_ZZ30massMatrixMultiplySharedKernelILi11ELi11ELi1EEviPKdS1_S1_S1_PdE15s_evenDofToQuad+184];
	fma.rn.f64 	%fd442, %fd924, %fd387, %fd440;
	sub.f64 	%fd443, %fd441, %fd442;
	st.shared.f64 	[%r28+616], %fd443;
	add.f64 	%fd444, %fd442, %fd441;
	st.shared.f64 	[%r28+264], %fd444;
	ld.shared.f64 	%fd923, [_ZZ30massMatrixMultiplySharedKernelILi11ELi11ELi1EEviPKdS1_S1_S1_PdE14s_oddDofToQuad+192];
	fma.rn.f64 	%fd445, %fd923, %fd367, 0d0000000000000000;
	ld.shared.f64 	%fd922, [_ZZ30massMatrixMultiplySharedKernelILi11ELi11ELi1EEviPKdS1_S1_S1_PdE15s_evenDofToQuad+192];
	fma.rn.f64 	%fd446, %fd922, %fd368, 0d0000000000000000;
	ld.shared.f64 	%fd921, [_ZZ30massMatrixMultiplySharedKernelILi11ELi11ELi1EEviPKdS1_S1_S1_PdE14s_oddDofToQuad+200];
	fma.rn.f64 	%fd447, %fd921, %fd371, %fd445;
	ld.shared.f64 	%fd920, [_ZZ30massMatrixMultiplySharedKernelILi11ELi11ELi1EEviPKdS1_S1_S1_PdE15s_evenDofToQuad+200];
	fma.rn.f64 	%fd448, %fd920, %fd372, %fd446;
	ld.shared.f64 	%fd919, [_ZZ30massMatrixMultiplySharedKernelILi11ELi11ELi1EEviPKdS1_S1_S1_PdE14s_oddDofToQuad+208];
	fma.rn.f64 	%fd449, %fd919, %fd375, %fd447;
	ld.shared.f64 	%fd918, [_ZZ30massMatrixMultiplySharedKernelILi11ELi11ELi1EEviPKdS1_S1_S1_PdE15s_evenDofToQuad+208];
	fma.rn.f64 	%fd450, %fd918, %fd376, %fd448;
	ld.shared.f64 	%fd917, [_ZZ30massMatrixMultiplySharedKernelILi11ELi11ELi1EEviPKdS1_S1_S1_PdE14s_oddDofToQuad+216];
	fma.rn.f64 	%fd451, %fd917, %fd379, %fd449;
	ld.shared.f64 	%fd916, [_ZZ30massMatrixMultiplySharedKernelILi11ELi11ELi1EEviPKdS1_S1_S1_PdE15s_evenDofToQuad+216];
	fma.rn.f64 	%fd452, %fd916, %fd380, %fd450;
	ld.shared.f64 	%fd915, [_ZZ30massMatrixMultiplySharedKernelILi11ELi11ELi1EEviPKdS1_S1_S1_PdE14s_oddDofToQuad+224];
	fma.rn.f64 	%fd453, %fd915, %fd383, %fd451;
	ld.shared.f64 	%fd914, [_ZZ30massMatrixMultiplySharedKernelILi11ELi11ELi1EEviPKdS1_S1_S1_PdE15s_evenDofToQuad+224];
	fma.rn.f64 	%fd454, %fd914, %fd384, %fd452;
	ld.shared.f64 	%fd913, [_ZZ30massMatrixMultiplySharedKernelILi11ELi11ELi1EEviPKdS1_S1_S1_PdE14s_oddDofToQuad+232];
	fma.rn.f64 	%fd455, %fd913, %fd388, %fd453;
	ld.shared.f64 	%fd912, [_ZZ30massMatrixMultiplySharedKernelILi11ELi11ELi1EEviPKdS1_S1_S1_PdE15s_evenDofToQuad+232];
	fma.rn.f64 	%fd456, %fd912, %fd387, %fd454;
	sub.f64 	%fd457, %fd455, %fd456;
	st.shared.f64 	[%r28+528], %fd457;
	add.f64 	%fd458, %fd456, %fd455;
	st.shared.f64 	[%r28+352], %fd458;
	ld.shared.f64 	%fd911, [_ZZ30massMatrixMultiplySharedKernelILi11ELi11ELi1EEviPKdS1_S1_S1_PdE14s_oddDofToQuad+240];
	fma.rn.f64 	%fd459, %fd911, %fd367, 0d0000000000000000;
	ld.shared.f64 	%fd910, [_ZZ30massMatrixMultiplySharedKernelILi11ELi11ELi1EEviPKdS1_S1_S1_PdE15s_evenDofToQuad+240];
	fma.rn.f64 	%fd460, %fd910, %fd368, 0d0000000000000000;
	ld.shared.f64 	%fd909, [_ZZ30massMatrixMultiplySharedKernelILi11ELi11ELi1EEviPKdS1_S1_S1_PdE14s_oddDofToQuad+248];
	fma.rn.f64 	%fd461, %fd909, %fd371, %fd459;
	ld.shared.f64 	%fd908, [_ZZ30massMatrixMultiplySharedKernelILi11ELi11ELi1EEviPKdS1_S1_S1_PdE15s_evenDofToQuad+248];
	fma.rn.f64 	%fd462, %fd908, %fd372, %fd460;
	ld.shared.f64 	%fd907, [_ZZ30massMatrixMultiplySharedKernelILi11ELi11ELi1EEviPKdS1_S1_S1_PdE14s_oddDofToQuad+256];
	fma.rn.f64 	%fd463, %fd907, %fd375, %fd461;
	ld.shared.f64 	%fd906, [_ZZ30massMatrixMultiplySharedKernelILi11ELi11ELi1EEviPKdS1_S1_S1_PdE15s_evenDofToQuad+256];
	fma.rn.f64 	%fd464, %fd906, %fd376, %fd462;
	ld.shared.f64 	%fd905, [_ZZ30massMatrixMultiplySharedKernelILi11ELi11ELi1EEviPKdS1_S1_S1_PdE14s_oddDofToQuad+264];
	fma.rn.f64 	%fd465, %fd905, %fd379, %fd463;
	ld.shared.f64 	%fd904, [_ZZ30massMatrixMultiplySharedKernelILi11ELi11ELi1EEviPKdS1_S1_S1_PdE15s_evenDofToQuad+264];
	fma.rn.f64 	%fd466, %fd904, %fd380, %fd464;
	ld.shared.f64 	%fd903, [_ZZ30massMatrixMultiplySharedKernelILi11ELi11ELi1EEviPKdS1_S1_S1_PdE14s_oddDofToQuad+272];
	fma.rn.f64 	%fd467, %fd903, %fd383, %fd465;
	ld.shared.f64 	%fd902, [_ZZ30massMatrixMultiplySharedKernelILi11ELi11ELi1EEviPKdS1_S1_S1_PdE15s_evenDofToQuad+272];
	fma.rn.f64 	%fd468, %fd902, %fd384, %fd466;
	ld.shared.f64 	%fd901, [_ZZ30massMatrixMultiplySharedKernelILi11ELi11ELi1EEviPKdS1_S1_S1_PdE14s_oddDofToQuad+280];
	fma.rn.f64 	%fd469, %fd901, %fd388, %fd467;
	ld.shared.f64 	%fd900, [_ZZ30massMatrixMultiplySharedKernelILi11ELi11ELi1EEviPKdS1_S1_S1_PdE15s_evenDofToQuad+280];
	fma.rn.f64 	%fd470, %fd900, %fd387, %fd468;
	add.f64 	%fd471, %fd470, %fd469;
	st.shared.f64 	[%r28+440], %fd471;
$L__BB274_9:
	ld.param.u64 	%rd20, [_Z30massMatrixMultiplySharedKernelILi11ELi11ELi1EEviPKdS1_S1_S1_Pd_param_1];
	mov.u32 	%r29, %tid.x;
	setp.gt.u32 	%p10, %r29, 120;
	bar.sync 	0;
	cvt.u16.u32 	%rs15, %r29;
	mul.hi.u16 	%rs16, %rs15, 5958;
	cvt.u32.u16 	%r7, %rs16;
	mov.u32 	%r30, %tid.y;
	mov.u32 	%r31, _ZZ30massMatrixMultiplySharedKernelILi11ELi11ELi1EEviPKdS1_S1_S1_PdE6s_tmp1;
	mad.lo.s32 	%r32, %r30, 10648, %r31;
	mul.wide.u16 	%r33, %rs16, 968;
	add.s32 	%r34, %r32, %r33;
	mad.lo.s32 	%r35, %r4, 88, %r34;
	ld.shared.f64 	%fd472, [%r35];
	ld.shared.f64 	%fd473, [%r35+80];
	add.f64 	%fd474, %fd472, %fd473;
	sub.f64 	%fd475, %fd472, %fd473;
	ld.shared.f64 	%fd476, [%r35+8];
	ld.shared.f64 	%fd477, [%r35+72];
	add.f64 	%fd478, %fd476, %fd477;
	sub.f64 	%fd479, %fd476, %fd477;
	ld.shared.f64 	%fd480, [%r35+16];
	ld.shared.f64 	%fd481, [%r35+64];
	add.f64 	%fd482, %fd480, %fd481;
	sub.f64 	%fd483, %fd480, %fd481;
	ld.shared.f64 	%fd484, [%r35+24];
	ld.shared.f64 	%fd485, [%r35+56];
	add.f64 	%fd486, %fd484, %fd485;
	sub.f64 	%fd487, %fd484, %fd485;
	ld.shared.f64 	%fd488, [%r35+32];
	ld.shared.f64 	%fd489, [%r35+48];
	add.f64 	%fd490, %fd488, %fd489;
	sub.f64 	%fd491, %fd488, %fd489;
	ld.shared.f64 	%fd492, [%r35+40];
	add.f64 	%fd493, %fd492, %fd492;
	sub.f64 	%fd494, %fd492, %fd492;
	mul.f64 	%fd495, %fd493, 0d3FE0000000000000;
	mov.u32 	%r36, %ctaid.x;
	add.s32 	%r37, %r36, %r30;
	mov.b32 	%r38, {%rs16, %rs1};
	mov.b32 	%r39, 10;
	mov.b32 	%r40, 2937;
	dp2a.lo.u32.u32 	%r41, %r38, %r40, %r39;
	mad.lo.s32 	%r42, %r37, 1331, %r41;
	fma.rn.f64 	%fd496, %fd23, %fd474, 0d0000000000000000;
	fma.rn.f64 	%fd497, %fd24, %fd475, 0d0000000000000000;
	fma.rn.f64 	%fd498, %fd25, %fd478, %fd496;
	fma.rn.f64 	%fd499, %fd26, %fd479, %fd497;
	fma.rn.f64 	%fd500, %fd27, %fd482, %fd498;
	fma.rn.f64 	%fd501, %fd28, %fd483, %fd499;
	fma.rn.f64 	%fd502, %fd29, %fd486, %fd500;
	fma.rn.f64 	%fd503, %fd30, %fd487, %fd501;
	fma.rn.f64 	%fd504, %fd31, %fd490, %fd502;
	fma.rn.f64 	%fd505, %fd32, %fd491, %fd503;
	fma.rn.f64 	%fd506, %fd33, %fd495, %fd504;
	fma.rn.f64 	%fd507, %fd34, %fd494, %fd505;
	cvta.to.global.u64 	%rd14, %rd20;
	mul.wide.s32 	%rd15, %r42, 8;
	add.s64 	%rd16, %rd14, %rd15;
	ld.global.nc.f64 	%fd508, [%rd16];
	ld.global.nc.f64 	%fd509, [%rd16+-80];
	sub.f64 	%fd510, %fd506, %fd507;
	mul.f64 	%fd946, %fd510, %fd508;
	add.f64 	%fd511, %fd506, %fd507;
	mul.f64 	%fd956, %fd511, %fd509;
	fma.rn.f64 	%fd512, %fd35, %fd474, 0d0000000000000000;
	fma.rn.f64 	%fd513, %fd36, %fd475, 0d0000000000000000;
	fma.rn.f64 	%fd514, %fd37, %fd478, %fd512;
	fma.rn.f64 	%fd515, %fd38, %fd479, %fd513;
	fma.rn.f64 	%fd516, %fd39, %fd482, %fd514;
	fma.rn.f64 	%fd517, %fd40, %fd483, %fd515;
	fma.rn.f64 	%fd518, %fd41, %fd486, %fd516;
	fma.rn.f64 	%fd519, %fd42, %fd487, %fd517;
	fma.rn.f64 	%fd520, %fd43, %fd490, %fd518;
	fma.rn.f64 	%fd521, %fd44, %fd491, %fd519;
	fma.rn.f64 	%fd522, %fd45, %fd495, %fd520;
	fma.rn.f64 	%fd523, %fd46, %fd494, %fd521;
	ld.global.nc.f64 	%fd524, [%rd16+-8];
	ld.global.nc.f64 	%fd525, [%rd16+-72];
	sub.f64 	%fd526, %fd522, %fd523;
	mul.f64 	%fd947, %fd526, %fd524;
	add.f64 	%fd527, %fd522, %fd523;
	mul.f64 	%fd955, %fd527, %fd525;
	fma.rn.f64 	%fd528, %fd47, %fd474, 0d0000000000000000;
	fma.rn.f64 	%fd529, %fd48, %fd475, 0d0000000000000000;
	fma.rn.f64 	%fd530, %fd945, %fd478, %fd528;
	fma.rn.f64 	%fd531, %fd944, %fd479, %fd529;
	fma.rn.f64 	%fd532, %fd943, %fd482, %fd530;
	fma.rn.f64 	%fd533, %fd942, %fd483, %fd531;
	fma.rn.f64 	%fd534, %fd941, %fd486, %fd532;
	fma.rn.f64 	%fd535, %fd940, %fd487, %fd533;
	fma.rn.f64 	%fd536, %fd939, %fd490, %fd534;
	fma.rn.f64 	%fd537, %fd938, %fd491, %fd535;
	fma.rn.f64 	%fd538, %fd937, %fd495, %fd536;
	fma.rn.f64 	%fd539, %fd936, %fd494, %fd537;
	ld.global.nc.f64 	%fd540, [%rd16+-16];
	ld.global.nc.f64 	%fd541, [%rd16+-64];
	sub.f64 	%fd542, %fd538, %fd539;
	mul.f64 	%fd948, %fd542, %fd540;
	add.f64 	%fd543, %fd538, %fd539;
	mul.f64 	%fd954, %fd543, %fd541;
	fma.rn.f64 	%fd544, %fd935, %fd474, 0d0000000000000000;
	fma.rn.f64 	%fd545, %fd934, %fd475, 0d0000000000000000;
	fma.rn.f64 	%fd546, %fd933, %fd478, %fd544;
	fma.rn.f64 	%fd547, %fd932, %fd479, %fd545;
	fma.rn.f64 	%fd548, %fd931, %fd482, %fd546;
	fma.rn.f64 	%fd549, %fd930, %fd483, %fd547;
	fma.rn.f64 	%fd550, %fd929, %fd486, %fd548;
	fma.rn.f64 	%fd551, %fd928, %fd487, %fd549;
	fma.rn.f64 	%fd552, %fd927, %fd490, %fd550;
	fma.rn.f64 	%fd553, %fd926, %fd491, %fd551;
	fma.rn.f64 	%fd554, %fd925, %fd495, %fd552;
	fma.rn.f64 	%fd555, %fd924, %fd494, %fd553;
	ld.global.nc.f64 	%fd556, [%rd16+-24];
	ld.global.nc.f64 	%fd557, [%rd16+-56];
	sub.f64 	%fd558, %fd554, %fd555;
	mul.f64 	%fd949, %fd558, %fd556;
	add.f64 	%fd559, %fd554, %fd555;
	mul.f64 	%fd953, %fd559, %fd557;
	fma.rn.f64 	%fd560, %fd923, %fd474, 0d0000000000000000;
	fma.rn.f64 	%fd561, %fd922, %fd475, 0d0000000000000000;
	fma.rn.f64 	%fd562, %fd921, %fd478, %fd560;
	fma.rn.f64 	%fd563, %fd920, %fd479, %fd561;
	fma.rn.f64 	%fd564, %fd919, %fd482, %fd562;
	fma.rn.f64 	%fd565, %fd918, %fd483, %fd563;
	fma.rn.f64 	%fd566, %fd917, %fd486, %fd564;
	fma.rn.f64 	%fd567, %fd916, %fd487, %fd565;
	fma.rn.f64 	%fd568, %fd915, %fd490, %fd566;
	fma.rn.f64 	%fd569, %fd914, %fd491, %fd567;
	fma.rn.f64 	%fd570, %fd913, %fd495, %fd568;
	fma.rn.f64 	%fd571, %fd912, %fd494, %fd569;
	ld.global.nc.f64 	%fd572, [%rd16+-32];
	ld.global.nc.f64 	%fd573, [%rd16+-48];
	sub.f64 	%fd574, %fd570, %fd571;
	mul.f64 	%fd950, %fd574, %fd572;
	add.f64 	%fd575, %fd570, %fd571;
	mul.f64 	%fd952, %fd575, %fd573;
	fma.rn.f64 	%fd576, %fd911, %fd474, 0d0000000000000000;
	fma.rn.f64 	%fd577, %fd910, %fd475, 0d0000000000000000;
	fma.rn.f64 	%fd578, %fd909, %fd478, %fd576;
	fma.rn.f64 	%fd579, %fd908, %fd479, %fd577;
	fma.rn.f64 	%fd580, %fd907, %fd482, %fd578;
	fma.rn.f64 	%fd581, %fd906, %fd483, %fd579;
	fma.rn.f64 	%fd582, %fd905, %fd486, %fd580;
	fma.rn.f64 	%fd583, %fd904, %fd487, %fd581;
	fma.rn.f64 	%fd584, %fd903, %fd490, %fd582;
	fma.rn.f64 	%fd585, %fd902, %fd491, %fd583;
	fma.rn.f64 	%fd586, %fd901, %fd495, %fd584;
	fma.rn.f64 	%fd587, %fd900, %fd494, %fd585;
	ld.global.nc.f64 	%fd588, [%rd16+-40];
	add.f64 	%fd589, %fd586, %fd587;
	mul.f64 	%fd951, %fd589, %fd588;
	bar.sync 	0;
	add.f64 	%fd590, %fd956, %fd946;
	sub.f64 	%fd591, %fd956, %fd946;
	add.f64 	%fd592, %fd955, %fd947;
	sub.f64 	%fd593, %fd955, %fd947;
	add.f64 	%fd594, %fd954, %fd948;
	sub.f64 	%fd595, %fd954, %fd948;
	add.f64 	%fd596, %fd953, %fd949;
	sub.f64 	%fd597, %fd953, %fd949;
	add.f64 	%fd598, %fd952, %fd950;
	sub.f64 	%fd599, %fd952, %fd950;
	add.f64 	%fd600, %fd951, %fd951;
	sub.f64 	%fd601, %fd951, %fd951;
	mul.f64 	%fd602, %fd600, 0d3FE0000000000000;
	fma.rn.f64 	%fd603, %fd23, %fd590, 0d0000000000000000;
	fma.rn.f64 	%fd604, %fd24, %fd591, 0d0000000000000000;
	fma.rn.f64 	%fd605, %fd35, %fd592, %fd603;
	fma.rn.f64 	%fd606, %fd36, %fd593, %fd604;
	fma.rn.f64 	%fd607, %fd47, %fd594, %fd605;
	fma.rn.f64 	%fd608, %fd48, %fd595, %fd606;
	fma.rn.f64 	%fd609, %fd935, %fd596, %fd607;
	fma.rn.f64 	%fd610, %fd934, %fd597, %fd608;
	fma.rn.f64 	%fd611, %fd923, %fd598, %fd609;
	fma.rn.f64 	%fd612, %fd922, %fd599, %fd610;
	fma.rn.f64 	%fd613, %fd911, %fd602, %fd611;
	fma.rn.f64 	%fd614, %fd910, %fd601, %fd612;
	sub.f64 	%fd615, %fd613, %fd614;
	st.shared.f64 	[%r35+80], %fd615;
	add.f64 	%fd616, %fd613, %fd614;
	st.shared.f64 	[%r35], %fd616;
	fma.rn.f64 	%fd617, %fd25, %fd590, 0d0000000000000000;
	fma.rn.f64 	%fd618, %fd26, %fd591, 0d0000000000000000;
	fma.rn.f64 	%fd619, %fd37, %fd592, %fd617;
	fma.rn.f64 	%fd620, %fd38, %fd593, %fd618;
	fma.rn.f64 	%fd621, %fd945, %fd594, %fd619;
	fma.rn.f64 	%fd622, %fd944, %fd595, %fd620;
	fma.rn.f64 	%fd623, %fd933, %fd596, %fd621;
	fma.rn.f64 	%fd624, %fd932, %fd597, %fd622;
	fma.rn.f64 	%fd625, %fd921, %fd598, %fd623;
	fma.rn.f64 	%fd626, %fd920, %fd599, %fd624;
	fma.rn.f64 	%fd627, %fd909, %fd602, %fd625;
	fma.rn.f64 	%fd628, %fd908, %fd601, %fd626;
	sub.f64 	%fd629, %fd627, %fd628;
	st.shared.f64 	[%r35+72], %fd629;
	add.f64 	%fd630, %fd627, %fd628;
	st.shared.f64 	[%r35+8], %fd630;
	fma.rn.f64 	%fd631, %fd27, %fd590, 0d0000000000000000;
	fma.rn.f64 	%fd632, %fd28, %fd591, 0d0000000000000000;
	fma.rn.f64 	%fd633, %fd39, %fd592, %fd631;
	fma.rn.f64 	%fd634, %fd40, %fd593, %fd632;
	fma.rn.f64 	%fd635, %fd943, %fd594, %fd633;
	fma.rn.f64 	%fd636, %fd942, %fd595, %fd634;
	fma.rn.f64 	%fd637, %fd931, %fd596, %fd635;
	fma.rn.f64 	%fd638, %fd930, %fd597, %fd636;
	fma.rn.f64 	%fd639, %fd919, %fd598, %fd637;
	fma.rn.f64 	%fd640, %fd918, %fd599, %fd638;
	fma.rn.f64 	%fd641, %fd907, %fd602, %fd639;
	fma.rn.f64 	%fd642, %fd906, %fd601, %fd640;
	sub.f64 	%fd643, %fd641, %fd642;
	st.shared.f64 	[%r35+64], %fd643;
	add.f64 	%fd644, %fd641, %fd642;
	st.shared.f64 	[%r35+16], %fd644;
	fma.rn.f64 	%fd645, %fd29, %fd590, 0d0000000000000000;
	fma.rn.f64 	%fd646, %fd30, %fd591, 0d0000000000000000;
	fma.rn.f64 	%fd647, %fd41, %fd592, %fd645;
	fma.rn.f64 	%fd648, %fd42, %fd593, %fd646;
	fma.rn.f64 	%fd649, %fd941, %fd594, %fd647;
	fma.rn.f64 	%fd650, %fd940, %fd595, %fd648;
	fma.rn.f64 	%fd651, %fd929, %fd596, %fd649;
	fma.rn.f64 	%fd652, %fd928, %fd597, %fd650;
	fma.rn.f64 	%fd653, %fd917, %fd598, %fd651;
	fma.rn.f64 	%fd654, %fd916, %fd599, %fd652;
	fma.rn.f64 	%fd655, %fd905, %fd602, %fd653;
	fma.rn.f64 	%fd656, %fd904, %fd601, %fd654;
	sub.f64 	%fd657, %fd655, %fd656;
	st.shared.f64 	[%r35+56], %fd657;
	add.f64 	%fd658, %fd655, %fd656;
	st.shared.f64 	[%r35+24], %fd658;
	fma.rn.f64 	%fd659, %fd31, %fd590, 0d0000000000000000;
	fma.rn.f64 	%fd660, %fd32, %fd591, 0d0000000000000000;
	fma.rn.f64 	%fd661, %fd43, %fd592, %fd659;
	fma.rn.f64 	%fd662, %fd44, %fd593, %fd660;
	fma.rn.f64 	%fd663, %fd939, %fd594, %fd661;
	fma.rn.f64 	%fd664, %fd938, %fd595, %fd662;
	fma.rn.f64 	%fd665, %fd927, %fd596, %fd663;
	fma.rn.f64 	%fd666, %fd926, %fd597, %fd664;
	fma.rn.f64 	%fd667, %fd915, %fd598, %fd665;
	fma.rn.f64 	%fd668, %fd914, %fd599, %fd666;
	fma.rn.f64 	%fd669, %fd903, %fd602, %fd667;
	fma.rn.f64 	%fd670, %fd902, %fd601, %fd668;
	sub.f64 	%fd671, %fd669, %fd670;
	st.shared.f64 	[%r35+48], %fd671;
	add.f64 	%fd672, %fd669, %fd670;
	st.shared.f64 	[%r35+32], %fd672;
	fma.rn.f64 	%fd673, %fd33, %fd590, 0d0000000000000000;
	fma.rn.f64 	%fd674, %fd34, %fd591, 0d0000000000000000;
	fma.rn.f64 	%fd675, %fd45, %fd592, %fd673;
	fma.rn.f64 	%fd676, %fd46, %fd593, %fd674;
	fma.rn.f64 	%fd677, %fd937, %fd594, %fd675;
	fma.rn.f64 	%fd678, %fd936, %fd595, %fd676;
	fma.rn.f64 	%fd679, %fd925, %fd596, %fd677;
	fma.rn.f64 	%fd680, %fd924, %fd597, %fd678;
	fma.rn.f64 	%fd681, %fd913, %fd598, %fd679;
	fma.rn.f64 	%fd682, %fd912, %fd599, %fd680;
	fma.rn.f64 	%fd683, %fd901, %fd602, %fd681;
	fma.rn.f64 	%fd684, %fd900, %fd601, %fd682;
	add.f64 	%fd685, %fd683, %fd684;
	st.shared.f64 	[%r35+40], %fd685;
	bar.sync 	0;
	@%p10 bra 	$L__BB274_11;
	mov.u32 	%r43, %tid.y;
	mov.u32 	%r44, _ZZ30massMatrixMultiplySharedKernelILi11ELi11ELi1EEviPKdS1_S1_S1_PdE6s_tmp1;
	mad.lo.s32 	%r45, %r43, 10648, %r44;
	mad.lo.s32 	%r46, %r7, 968, %r45;
	mad.lo.s32 	%r47, %r4, 88, %r46;
	mad.lo.s32 	%r48, %r4, -80, %r47;
	ld.shared.f64 	%fd686, [%r48];
	ld.shared.f64 	%fd687, [%r48+880];
	add.f64 	%fd688, %fd686, %fd687;
	sub.f64 	%fd689, %fd686, %fd687;
	ld.shared.f64 	%fd690, [%r48+88];
	ld.shared.f64 	%fd691, [%r48+792];
	add.f64 	%fd692, %fd690, %fd691;
	sub.f64 	%fd693, %fd690, %fd691;
	ld.shared.f64 	%fd694, [%r48+176];
	ld.shared.f64 	%fd695, [%r48+704];
	add.f64 	%fd696, %fd694, %fd695;
	sub.f64 	%fd697, %fd694, %fd695;
	ld.shared.f64 	%fd698, [%r48+264];
	ld.shared.f64 	%fd699, [%r48+616];
	add.f64 	%fd700, %fd698, %fd699;
	sub.f64 	%fd701, %fd698, %fd699;
	ld.shared.f64 	%fd702, [%r48+352];
	ld.shared.f64 	%fd703, [%r48+528];
	add.f64 	%fd704, %fd702, %fd703;
	sub.f64 	%fd705, %fd702, %fd703;
	ld.shared.f64 	%fd706, [%r48+440];
	add.f64 	%fd707, %fd706, %fd706;
	sub.f64 	%fd708, %fd706, %fd706;
	mul.f64 	%fd709, %fd707, 0d3FE0000000000000;
	fma.rn.f64 	%fd710, %fd23, %fd688, 0d0000000000000000;
	fma.rn.f64 	%fd711, %fd24, %fd689, 0d0000000000000000;
	fma.rn.f64 	%fd712, %fd35, %fd692, %fd710;
	fma.rn.f64 	%fd713, %fd36, %fd693, %fd711;
	fma.rn.f64 	%fd714, %fd47, %fd696, %fd712;
	fma.rn.f64 	%fd715, %fd48, %fd697, %fd713;
	fma.rn.f64 	%fd716, %fd935, %fd700, %fd714;
	fma.rn.f64 	%fd717, %fd934, %fd701, %fd715;
	fma.rn.f64 	%fd718, %fd923, %fd704, %fd716;
	fma.rn.f64 	%fd719, %fd922, %fd705, %fd717;
	fma.rn.f64 	%fd720, %fd911, %fd709, %fd718;
	fma.rn.f64 	%fd721, %fd910, %fd708, %fd719;
	sub.f64 	%fd722, %fd720, %fd721;
	st.shared.f64 	[%r48+880], %fd722;
	add.f64 	%fd723, %fd720, %fd721;
	st.shared.f64 	[%r48], %fd723;
	fma.rn.f64 	%fd724, %fd25, %fd688, 0d0000000000000000;
	fma.rn.f64 	%fd725, %fd26, %fd689, 0d0000000000000000;
	fma.rn.f64 	%fd726, %fd37, %fd692, %fd724;
	fma.rn.f64 	%fd727, %fd38, %fd693, %fd725;
	fma.rn.f64 	%fd728, %fd945, %fd696, %fd726;
	fma.rn.f64 	%fd729, %fd944, %fd697, %fd727;
	fma.rn.f64 	%fd730, %fd933, %fd700, %fd728;
	fma.rn.f64 	%fd731, %fd932, %fd701, %fd729;
	fma.rn.f64 	%fd732, %fd921, %fd704, %fd730;
	fma.rn.f64 	%fd733, %fd920, %fd705, %fd731;
	fma.rn.f64 	%fd734, %fd909, %fd709, %fd732;
	fma.rn.f64 	%fd735, %fd908, %fd708, %fd733;
	sub.f64 	%fd736, %fd734, %fd735;
	st.shared.f64 	[%r48+792], %fd736;
	add.f64 	%fd737, %fd734, %fd735;
	st.shared.f64 	[%r48+88], %fd737;
	fma.rn.f64 	%fd738, %fd27, %fd688, 0d0000000000000000;
	fma.rn.f64 	%fd739, %fd28, %fd689, 0d0000000000000000;
	fma.rn.f64 	%fd740, %fd39, %fd692, %fd738;
	fma.rn.f64 	%fd741, %fd40, %fd693, %fd739;
	fma.rn.f64 	%fd742, %fd943, %fd696, %fd740;
	fma.rn.f64 	%fd743, %fd942, %fd697, %fd741;
	fma.rn.f64 	%fd744, %fd931, %fd700, %fd742;
	fma.rn.f64 	%fd745, %fd930, %fd701, %fd743;
	fma.rn.f64 	%fd746, %fd919, %fd704, %fd744;
	fma.rn.f64 	%fd747, %fd918, %fd705, %fd745;
	fma.rn.f64 	%fd748, %fd907, %fd709, %fd746;
	fma.rn.f64 	%fd749, %fd906, %fd708, %fd747;
	sub.f64 	%fd750, %fd748, %fd749;
	st.shared.f64 	[%r48+704], %fd750;
	add.f64 	%fd751, %fd748, %fd749;
	st.shared.f64 	[%r48+176], %fd751;
	fma.rn.f64 	%fd752, %fd29, %fd688, 0d0000000000000000;
	fma.rn.f64 	%fd753, %fd30, %fd689, 0d0000000000000000;
	fma.rn.f64 	%fd754, %fd41, %fd692, %fd752;
	fma.rn.f64 	%fd755, %fd42, %fd693, %fd753;
	fma.rn.f64 	%fd756, %fd941, %fd696, %fd754;
	fma.rn.f64 	%fd757, %fd940, %fd697, %fd755;
	fma.rn.f64 	%fd758, %fd929, %fd700, %fd756;
	fma.rn.f64 	%fd759, %fd928, %fd701, %fd757;
	fma.rn.f64 	%fd760, %fd917, %fd704, %fd758;
	fma.rn.f64 	%fd761, %fd916, %fd705, %fd759;
	fma.rn.f64 	%fd762, %fd905, %fd709, %fd760;
	fma.rn.f64 	%fd763, %fd904, %fd708, %fd761;
	sub.f64 	%fd764, %fd762, %fd763;
	st.shared.f64 	[%r48+616], %fd764;
	add.f64 	%fd765, %fd762, %fd763;
	st.shared.f64 	[%r48+264], %fd765;
	fma.rn.f64 	%fd766, %fd31, %fd688, 0d0000000000000000;
	fma.rn.f64 	%fd767, %fd32, %fd689, 0d0000000000000000;
	fma.rn.f64 	%fd768, %fd43, %fd692, %fd766;
	fma.rn.f64 	%fd769, %fd44, %fd693, %fd767;
	fma.rn.f64 	%fd770, %fd939, %fd696, %fd768;
	fma.rn.f64 	%fd771, %fd938, %fd697, %fd769;
	fma.rn.f64 	%fd772, %fd927, %fd700, %fd770;
	fma.rn.f64 	%fd773, %fd926, %fd701, %fd771;
	fma.rn.f64 	%fd774, %fd915, %fd704, %fd772;
	fma.rn.f64 	%fd775, %fd914, %fd705, %fd773;
	fma.rn.f64 	%fd776, %fd903, %fd709, %fd774;
	fma.rn.f64 	%fd777, %fd902, %fd708, %fd775;
	sub.f64 	%fd778, %fd776, %fd777;
	st.shared.f64 	[%r48+528], %fd778;
	add.f64 	%fd779, %fd776, %fd777;
	st.shared.f64 	[%r48+352], %fd779;
	fma.rn.f64 	%fd780, %fd33, %fd688, 0d0000000000000000;
	fma.rn.f64 	%fd781, %fd34, %fd689, 0d0000000000000000;
	fma.rn.f64 	%fd782, %fd45, %fd692, %fd780;
	fma.rn.f64 	%fd783, %fd46, %fd693, %fd781;
	fma.rn.f64 	%fd784, %fd937, %fd696, %fd782;
	fma.rn.f64 	%fd785, %fd936, %fd697, %fd783;
	fma.rn.f64 	%fd786, %fd925, %fd700, %fd784;
	fma.rn.f64 	%fd787, %fd924, %fd701, %fd785;
	fma.rn.f64 	%fd788, %fd913, %fd704, %fd786;
	fma.rn.f64 	%fd789, %fd912, %fd705, %fd787;
	fma.rn.f64 	%fd790, %fd901, %fd709, %fd788;
	fma.rn.f64 	%fd791, %fd900, %fd708, %fd789;
	add.f64 	%fd792, %fd790, %fd791;
	st.shared.f64 	[%r48+440], %fd792;
$L__BB274_11:
	mov.u32 	%r49, %tid.x;
	setp.gt.u32 	%p11, %r49, 120;
	bar.sync 	0;
	@%p11 bra 	$L__BB274_13;
	mov.u32 	%r50, %tid.y;
	mov.u32 	%r51, _ZZ30massMatrixMultiplySharedKernelILi11ELi11ELi1EEviPKdS1_S1_S1_PdE6s_tmp1;
	mad.lo.s32 	%r52, %r50, 10648, %r51;
	mad.lo.s32 	%r53, %r7, 968, %r52;
	mad.lo.s32 	%r54, %r7, -880, %r53;
	shl.b32 	%r55, %r4, 3;
	add.s32 	%r56, %r54, %r55;
	ld.shared.f64 	%fd793, [%r56];
	ld.shared.f64 	%fd794, [%r56+9680];
	add.f64 	%fd795, %fd793, %fd794;
	sub.f64 	%fd796, %fd793, %fd794;
	ld.shared.f64 	%fd797, [%r56+968];
	ld.shared.f64 	%fd798, [%r56+8712];
	add.f64 	%fd799, %fd797, %fd798;
	sub.f64 	%fd800, %fd797, %fd798;
	ld.shared.f64 	%fd801, [%r56+1936];
	ld.shared.f64 	%fd802, [%r56+7744];
	add.f64 	%fd803, %fd801, %fd802;
	sub.f64 	%fd804, %fd801, %fd802;
	ld.shared.f64 	%fd805, [%r56+2904];
	ld.shared.f64 	%fd806, [%r56+6776];
	add.f64 	%fd807, %fd805, %fd806;
	sub.f64 	%fd808, %fd805, %fd806;
	ld.shared.f64 	%fd809, [%r56+3872];
	ld.shared.f64 	%fd810, [%r56+5808];
	add.f64 	%fd811, %fd809, %fd810;
	sub.f64 	%fd812, %fd809, %fd810;
	ld.shared.f64 	%fd813, [%r56+4840];
	add.f64 	%fd814, %fd813, %fd813;
	sub.f64 	%fd815, %fd813, %fd813;
	mul.f64 	%fd816, %fd814, 0d3FE0000000000000;
	fma.rn.f64 	%fd817, %fd23, %fd795, 0d0000000000000000;
	fma.rn.f64 	%fd818, %fd24, %fd796, 0d0000000000000000;
	fma.rn.f64 	%fd819, %fd35, %fd799, %fd817;
	fma.rn.f64 	%fd820, %fd36, %fd800, %fd818;
	fma.rn.f64 	%fd821, %fd47, %fd803, %fd819;
	fma.rn.f64 	%fd822, %fd48, %fd804, %fd820;
	fma.rn.f64 	%fd823, %fd935, %fd807, %fd821;
	fma.rn.f64 	%fd824, %fd934, %fd808, %fd822;
	fma.rn.f64 	%fd825, %fd923, %fd811, %fd823;
	fma.rn.f64 	%fd826, %fd922, %fd812, %fd824;
	fma.rn.f64 	%fd827, %fd911, %fd816, %fd825;
	fma.rn.f64 	%fd828, %fd910, %fd815, %fd826;
	sub.f64 	%fd946, %fd827, %fd828;
	add.f64 	%fd956, %fd827, %fd828;
	fma.rn.f64 	%fd829, %fd25, %fd795, 0d0000000000000000;
	fma.rn.f64 	%fd830, %fd26, %fd796, 0d0000000000000000;
	fma.rn.f64 	%fd831, %fd37, %fd799, %fd829;
	fma.rn.f64 	%fd832, %fd38, %fd800, %fd830;
	fma.rn.f64 	%fd833, %fd945, %fd803, %fd831;
	fma.rn.f64 	%fd834, %fd944, %fd804, %fd832;
	fma.rn.f64 	%fd835, %fd933, %fd807, %fd833;
	fma.rn.f64 	%fd836, %fd932, %fd808, %fd834;
	fma.rn.f64 	%fd837, %fd921, %fd811, %fd835;
	fma.rn.f64 	%fd838, %fd920, %fd812, %fd836;
	fma.rn.f64 	%fd839, %fd909, %fd816, %fd837;
	fma.rn.f64 	%fd840, %fd908, %fd815, %fd838;
	sub.f64 	%fd947, %fd839, %fd840;
	add.f64 	%fd955, %fd839, %fd840;
	fma.rn.f64 	%fd841, %fd27, %fd795, 0d0000000000000000;
	fma.rn.f64 	%fd842, %fd28, %fd796, 0d0000000000000000;
	fma.rn.f64 	%fd843, %fd39, %fd799, %fd841;
	fma.rn.f64 	%fd844, %fd40, %fd800, %fd842;
	fma.rn.f64 	%fd845, %fd943, %fd803, %fd843;
	fma.rn.f64 	%fd846, %fd942, %fd804, %fd844;
	fma.rn.f64 	%fd847, %fd931, %fd807, %fd845;
	fma.rn.f64 	%fd848, %fd930, %fd808, %fd846;
	fma.rn.f64 	%fd849, %fd919, %fd811, %fd847;
	fma.rn.f64 	%fd850, %fd918, %fd812, %fd848;
	fma.rn.f64 	%fd851, %fd907, %fd816, %fd849;
	fma.rn.f64 	%fd852, %fd906, %fd815, %fd850;
	sub.f64 	%fd948, %fd851, %fd852;
	add.f64 	%fd954, %fd851, %fd852;
	fma.rn.f64 	%fd853, %fd29, %fd795, 0d0000000000000000;
	fma.rn.f64 	%fd854, %fd30, %fd796, 0d0000000000000000;
	fma.rn.f64 	%fd855, %fd41, %fd799, %fd853;
	fma.rn.f64 	%fd856, %fd42, %fd800, %fd854;
	fma.rn.f64 	%fd857, %fd941, %fd803, %fd855;
	fma.rn.f64 	%fd858, %fd940, %fd804, %fd856;
	fma.rn.f64 	%fd859, %fd929, %fd807, %fd857;
	fma.rn.f64 	%fd860, %fd928, %fd808, %fd858;
	fma.rn.f64 	%fd861, %fd917, %fd811, %fd859;
	fma.rn.f64 	%fd862, %fd916, %fd812, %fd860;
	fma.rn.f64 	%fd863, %fd905, %fd816, %fd861;
	fma.rn.f64 	%fd864, %fd904, %fd815, %fd862;
	sub.f64 	%fd949, %fd863, %fd864;
	add.f64 	%fd953, %fd863, %fd864;
	fma.rn.f64 	%fd865, %fd31, %fd795, 0d0000000000000000;
	fma.rn.f64 	%fd866, %fd32, %fd796, 0d0000000000000000;
	fma.rn.f64 	%fd867, %fd43, %fd799, %fd865;
	fma.rn.f64 	%fd868, %fd44, %fd800, %fd866;
	fma.rn.f64 	%fd869, %fd939, %fd803, %fd867;
	fma.rn.f64 	%fd870, %fd938, %fd804, %fd868;
	fma.rn.f64 	%fd871, %fd927, %fd807, %fd869;
	fma.rn.f64 	%fd872, %fd926, %fd808, %fd870;
	fma.rn.f64 	%fd873, %fd915, %fd811, %fd871;
	fma.rn.f64 	%fd874, %fd914, %fd812, %fd872;
	fma.rn.f64 	%fd875, %fd903, %fd816, %fd873;
	fma.rn.f64 	%fd876, %fd902, %fd815, %fd874;
	sub.f64 	%fd950, %fd875, %fd876;
	add.f64 	%fd952, %fd875, %fd876;
	fma.rn.f64 	%fd877, %fd33, %fd795, 0d0000000000000000;
	fma.rn.f64 	%fd878, %fd34, %fd796, 0d0000000000000000;
	fma.rn.f64 	%fd879, %fd45, %fd799, %fd877;
	fma.rn.f64 	%fd880, %fd46, %fd800, %fd878;
	fma.rn.f64 	%fd881, %fd937, %fd803, %fd879;
	fma.rn.f64 	%fd882, %fd936, %fd804, %fd880;
	fma.rn.f64 	%fd883, %fd925, %fd807, %fd881;
	fma.rn.f64 	%fd884, %fd924, %fd808, %fd882;
	fma.rn.f64 	%fd885, %fd913, %fd811, %fd883;
	fma.rn.f64 	%fd886, %fd912, %fd812, %fd884;
	fma.rn.f64 	%fd887, %fd901, %fd816, %fd885;
	fma.rn.f64 	%fd888, %fd900, %fd815, %fd886;
	add.f64 	%fd951, %fd887, %fd888;
$L__BB274_13:
	bar.sync 	0;
	@%p4 bra 	$L__BB274_15;
	ld.param.u64 	%rd21, [_Z30massMatrixMultiplySharedKernelILi11ELi11ELi1EEviPKdS1_S1_S1_Pd_param_5];
	mov.u32 	%r57, %ctaid.x;
	mov.u32 	%r58, %tid.y;
	add.s32 	%r59, %r57, %r58;
	mov.u32 	%r60, %tid.x;
	mad.lo.s32 	%r61, %r59, 1331, %r60;
	cvta.to.global.u64 	%rd17, %rd21;
	mul.wide.s32 	%rd18, %r61, 8;
	add.s64 	%rd19, %rd17, %rd18;
	st.global.f64 	[%rd19], %fd956;
	st.global.f64 	[%rd19+968], %fd955;
	st.global.f64 	[%rd19+1936], %fd954;
	st.global.f64 	[%rd19+2904], %fd953;
	st.global.f64 	[%rd19+3872], %fd952;
	st.global.f64 	[%rd19+4840], %fd951;
	st.global.f64 	[%rd19+5808], %fd950;
	st.global.f64 	[%rd19+6776], %fd949;
	st.global.f64 	[%rd19+7744], %fd948;
	st.global.f64 	[%rd19+8712], %fd947;
	st.global.f64 	[%rd19+9680], %fd946;
$L__BB274_15:
	ret;

}
	// .globl	_Z30massMatrixMultiplyGlobalKernelILi11ELi11ELi1EEviPKdS1_S1_S1_Pd
.visible .entry _Z30massMatrixMultiplyGlobalKernelILi11ELi11ELi1EEviPKdS1_S1_S1_Pd(
	.param .u32 _Z30massMatrixMultiplyGlobalKernelILi11ELi11ELi1EEviPKdS1_S1_S1_Pd_param_0,
	.param .u64 .ptr .align 1 _Z30massMatrixMultiplyGlobalKernelILi11ELi11ELi1EEviPKdS1_S1_S1_Pd_param_1,
	.param .u64 .ptr .align 1 _Z30massMatrixMultiplyGlobalKernelILi11ELi11ELi1EEviPKdS1_S1_S1_Pd_param_2,
	.param .u64 .ptr .align 1 _Z30massMatrixMultiplyGlobalKernelILi11ELi11ELi1EEviPKdS1_S1_S1_Pd_param_3,
	.param .u64 .ptr .align 1 _Z30massMatrixMultiplyGlobalKernelILi11ELi11ELi1EEviPKdS1_S1_S1_Pd_param_4,
	.param .u64 .ptr .align 1 _Z30massMatrixMultiplyGlobalKernelILi11ELi11ELi1EEviPKdS1_S1_S1_Pd_param_5
)
{
	.reg .pred 	%p<10>;
	.reg .b16 	%rs<17>;
	.reg .b32 	%r<53>;
	.reg .b64 	%rd<23>;
	.reg .b64 	%fd<915>;
	// demoted variable
	.shared .align 8 .b8 _ZZ30massMatrixMultiplyGlobalKernelILi11ELi11ELi1EEviPKdS1_S1_S1_PdE6s_tmp1[10648];
	ld.param.u32 	%r8, [_Z30massMatrixMultiplyGlobalKernelILi11ELi11ELi1EEviPKdS1_S1_S1_Pd_param_0];
	ld.param.u64 	%rd4, [_Z30massMatrixMultiplyGlobalKernelILi11ELi11ELi1EEviPKdS1_S1_S1_Pd_param_2];
	ld.param.u64 	%rd5, [_Z30massMatrixMultiplyGlobalKernelILi11ELi11ELi1EEviPKdS1_S1_S1_Pd_param_3];
	ld.param.u64 	%rd6, [_Z30massMatrixMultiplyGlobalKernelILi11ELi11ELi1EEviPKdS1_S1_S1_Pd_param_4];
	cvta.to.global.u64 	%rd1, %rd5;
	cvta.to.global.u64 	%rd2, %rd4;
	mov.u32 	%r9, %tid.x;
	mov.u32 	%r2, %tid.y;
	mov.u32 	%r10, %ctaid.x;
	add.s32 	%r3, %r10, %r2;
	cvt.u16.u32 	%rs2, %r9;
	mul.hi.u16 	%rs3, %rs2, -17873;
	shr.u16 	%rs4, %rs3, 3;
	mul.lo.s16 	%rs5, %rs4, 11;
	sub.s16 	%rs1, %rs2, %rs5;
	cvt.u32.u16 	%r4, %rs1;
	setp.lt.s32 	%p2, %r3, %r8;
	setp.lt.u32 	%p3, %r9, 121;
	and.pred  	%p1, %p2, %p3;
	not.pred 	%p4, %p1;
	@%p4 bra 	$L__BB275_2;
	cvta.to.global.u64 	%rd8, %rd6;
	mad.lo.s32 	%r11, %r3, 1331, %r9;
	mul.wide.s32 	%rd9, %r11, 8;
	add.s64 	%rd10, %rd8, %rd9;
	ld.global.nc.f64 	%fd903, [%rd10];
	ld.global.nc.f64 	%fd902, [%rd10+968];
	ld.global.nc.f64 	%fd901, [%rd10+1936];
	ld.global.nc.f64 	%fd900, [%rd10+2904];
	ld.global.nc.f64 	%fd899, [%rd10+3872];
	ld.global.nc.f64 	%fd898, [%rd10+4840];
	ld.global.nc.f64 	%fd897, [%rd10+5808];
	ld.global.nc.f64 	%fd896, [%rd10+6776];
	ld.global.nc.f64 	%fd895, [%rd10+7744];
	ld.global.nc.f64 	%fd894, [%rd10+8712];
	ld.global.nc.f64 	%fd893, [%rd10+9680];
$L__BB275_2:
	setp.gt.u32 	%p5, %r9, 120;
	bar.sync 	0;
	mov.u32 	%r12, _ZZ30massMatrixMultiplyGlobalKernelILi11ELi11ELi1EEviPKdS1_S1_S1_PdE6s_tmp1;
	mad.lo.s32 	%r13, %r2, 10648, %r12;
	mul.lo.s16 	%rs7, %rs2, 117;
	shr.u16 	%rs8, %rs7, 8;
	sub.s16 	%rs9, %rs2, %rs8;
	and.b16  	%rs10, %rs9, 254;
	shr.u16 	%rs11, %rs10, 1;
	add.s16 	%rs12, %rs11, %rs8;
	and.b16  	%rs13, %rs12, 248;
	shr.u16 	%rs14, %rs13, 3;
	cvt.u32.u16 	%r5, %rs14;
	mul.wide.u16 	%r14, %rs14, 88;
	add.s32 	%r6, %r13, %r14;
	@%p5 bra 	$L__BB275_4;
	add.f64 	%fd129, %fd903, %fd893;
	sub.f64 	%fd130, %fd903, %fd893;
	add.f64 	%fd131, %fd902, %fd894;
	sub.f64 	%fd132, %fd902, %fd894;
	add.f64 	%fd133, %fd901, %fd895;
	sub.f64 	%fd134, %fd901, %fd895;
	add.f64 	%fd135, %fd900, %fd896;
	sub.f64 	%fd136, %fd900, %fd896;
	add.f64 	%fd137, %fd899, %fd897;
	sub.f64 	%fd138, %fd899, %fd897;
	add.f64 	%fd139, %fd898, %fd898;
	sub.f64 	%fd140, %fd898, %fd898;
	mul.f64 	%fd141, %fd139, 0d3FE0000000000000;
	shl.b32 	%r15, %r4, 3;
	add.s32 	%r16, %r6, %r15;
	ld.global.nc.f64 	%fd142, [%rd2];
	fma.rn.f64 	%fd143, %fd142, %fd129, 0d0000000000000000;
	ld.global.nc.f64 	%fd144, [%rd1];
	fma.rn.f64 	%fd145, %fd144, %fd130, 0d0000000000000000;
	ld.global.nc.f64 	%fd146, [%rd2+8];
	fma.rn.f64 	%fd147, %fd146, %fd131, %fd143;
	ld.global.nc.f64 	%fd148, [%rd1+8];
	fma.rn.f64 	%fd149, %fd148, %fd132, %fd145;
	ld.global.nc.f64 	%fd150, [%rd2+16];
	fma.rn.f64 	%fd151, %fd150, %fd133, %fd147;
	ld.global.nc.f64 	%fd152, [%rd1+16];
	fma.rn.f64 	%fd153, %fd152, %fd134, %fd149;
	ld.global.nc.f64 	%fd154, [%rd2+24];
	fma.rn.f64 	%fd155, %fd154, %fd135, %fd151;
	ld.global.nc.f64 	%fd156, [%rd1+24];
	fma.rn.f64 	%fd157, %fd156, %fd136, %fd153;
	ld.global.nc.f64 	%fd158, [%rd2+32];
	fma.rn.f64 	%fd159, %fd158, %fd137, %fd155;
	ld.global.nc.f64 	%fd160, [%rd1+32];
	fma.rn.f64 	%fd161, %fd160, %fd138, %fd157;
	ld.global.nc.f64 	%fd162, [%rd2+40];
	fma.rn.f64 	%fd163, %fd162, %fd141, %fd159;
	ld.global.nc.f64 	%fd164, [%rd1+40];
	fma.rn.f64 	%fd165, %fd164, %fd140, %fd161;
	sub.f64 	%fd166, %fd163, %fd165;
	st.shared.f64 	[%r16+9680], %fd166;
	add.f64 	%fd167, %fd165, %fd163;
	st.shared.f64 	[%r16], %fd167;
	ld.global.nc.f64 	%fd168, [%rd2+48];
	fma.rn.f64 	%fd169, %fd168, %fd129, 0d0000000000000000;
	ld.global.nc.f64 	%fd170, [%rd1+48];
	fma.rn.f64 	%fd171, %fd170, %fd130, 0d0000000000000000;
	ld.global.nc.f64 	%fd172, [%rd2+56];
	fma.rn.f64 	%fd173, %fd172, %fd131, %fd169;
	ld.global.nc.f64 	%fd174, [%rd1+56];
	fma.rn.f64 	%fd175, %fd174, %fd132, %fd171;
	ld.global.nc.f64 	%fd176, [%rd2+64];
	fma.rn.f64 	%fd177, %fd176, %fd133, %fd173;
	ld.global.nc.f64 	%fd178, [%rd1+64];
	fma.rn.f64 	%fd179, %fd178, %fd134, %fd175;
	ld.global.nc.f64 	%fd180, [%rd2+72];
	fma.rn.f64 	%fd181, %fd180, %fd135, %fd177;
	ld.global.nc.f64 	%fd182, [%rd1+72];
	fma.rn.f64 	%fd183, %fd182, %fd136, %fd179;
	ld.global.nc.f64 	%fd184, [%rd2+80];
	fma.rn.f64 	%fd185, %fd184, %fd137, %fd181;
	ld.global.nc.f64 	%fd186, [%rd1+80];
	fma.rn.f64 	%fd187, %fd186, %fd138, %fd183;
	ld.global.nc.f64 	%fd188, [%rd2+88];
	fma.rn.f64 	%fd189, %fd188, %fd141, %fd185;
	ld.global.nc.f64 	%fd190, [%rd1+88];
	fma.rn.f64 	%fd191, %fd190, %fd140, %fd187;
	sub.f64 	%fd192, %fd189, %fd191;
	st.shared.f64 	[%r16+8712], %fd192;
	add.f64 	%fd193, %fd191, %fd189;
	st.shared.f64 	[%r16+968], %fd193;
	ld.global.nc.f64 	%fd194, [%rd2+96];
	fma.rn.f64 	%fd195, %fd194, %fd129, 0d0000000000000000;
	ld.global.nc.f64 	%fd196, [%rd1+96];
	fma.rn.f64 	%fd197, %fd196, %fd130, 0d0000000000000000;
	ld.global.nc.f64 	%fd198, [%rd2+104];
	fma.rn.f64 	%fd199, %fd198, %fd131, %fd195;
	ld.global.nc.f64 	%fd200, [%rd1+104];
	fma.rn.f64 	%fd201, %fd200, %fd132, %fd197;
	ld.global.nc.f64 	%fd202, [%rd2+112];
	fma.rn.f64 	%fd203, %fd202, %fd133, %fd199;
	ld.global.nc.f64 	%fd204, [%rd1+112];
	fma.rn.f64 	%fd205, %fd204, %fd134, %fd201;
	ld.global.nc.f64 	%fd206, [%rd2+120];
	fma.rn.f64 	%fd207, %fd206, %fd135, %fd203;
	ld.global.nc.f64 	%fd208, [%rd1+120];
	fma.rn.f64 	%fd209, %fd208, %fd136, %fd205;
	ld.global.nc.f64 	%fd210, [%rd2+128];
	fma.rn.f64 	%fd211, %fd210, %fd137, %fd207;
	ld.global.nc.f64 	%fd212, [%rd1+128];
	fma.rn.f64 	%fd213, %fd212, %fd138, %fd209;
	ld.global.nc.f64 	%fd214, [%rd2+136];
	fma.rn.f64 	%fd215, %fd214, %fd141, %fd211;
	ld.global.nc.f64 	%fd216, [%rd1+136];
	fma.rn.f64 	%fd217, %fd216, %fd140, %fd213;
	sub.f64 	%fd218, %fd215, %fd217;
	st.shared.f64 	[%r16+7744], %fd218;
	add.f64 	%fd219, %fd217, %fd215;
	st.shared.f64 	[%r16+1936], %fd219;
	ld.global.nc.f64 	%fd220, [%rd2+144];
	fma.rn.f64 	%fd221, %fd220, %fd129, 0d0000000000000000;
	ld.global.nc.f64 	%fd222, [%rd1+144];
	fma.rn.f64 	%fd223, %fd222, %fd130, 0d0000000000000000;
	ld.global.nc.f64 	%fd224, [%rd2+152];
	fma.rn.f64 	%fd225, %fd224, %fd131, %fd221;
	ld.global.nc.f64 	%fd226, [%rd1+152];
	fma.rn.f64 	%fd227, %fd226, %fd132, %fd223;
	ld.global.nc.f64 	%fd228, [%rd2+160];
	fma.rn.f64 	%fd229, %fd228, %fd133, %fd225;
	ld.global.nc.f64 	%fd230, [%rd1+160];
	fma.rn.f64 	%fd231, %fd230, %fd134, %fd227;
	ld.global.nc.f64 	%fd232, [%rd2+168];
	fma.rn.f64 	%fd233, %fd232, %fd135, %fd229;
	ld.global.nc.f64 	%fd234, [%rd1+168];
	fma.rn.f64 	%fd235, %fd234, %fd136, %fd231;
	ld.global.nc.f64 	%fd236, [%rd2+176];
	fma.rn.f64 	%fd237, %fd236, %fd137, %fd233;
	ld.global.nc.f64 	%fd238, [%rd1+176];
	fma.rn.f64 	%fd239, %fd238, %fd138, %fd235;
	ld.global.nc.f64 	%fd240, [%rd2+184];
	fma.rn.f64 	%fd241, %fd240, %fd141, %fd237;
	ld.global.nc.f64 	%fd242, [%rd1+184];
	fma.rn.f64 	%fd243, %fd242, %fd140, %fd239;
	sub.f64 	%fd244, %fd241, %fd243;
	st.shared.f64 	[%r16+6776], %fd244;
	add.f64 	%fd245, %fd243, %fd241;
	st.shared.f64 	[%r16+2904], %fd245;
	ld.global.nc.f64 	%fd246, [%rd2+192];
	fma.rn.f64 	%fd247, %fd246, %fd129, 0d0000000000000000;
	ld.global.nc.f64 	%fd248, [%rd1+192];
	fma.rn.f64 	%fd249, %fd248, %fd130, 0d0000000000000000;
	ld.global.nc.f64 	%fd250, [%rd2+200];
	fma.rn.f64 	%fd251, %fd250, %fd131, %fd247;
	ld.global.nc.f64 	%fd252, [%rd1+200];
	fma.rn.f64 	%fd253, %fd252, %fd132, %fd249;
	ld.global.nc.f64 	%fd254, [%rd2+208];
	fma.rn.f64 	%fd255, %fd254, %fd133, %fd251;
	ld.global.nc.f64 	%fd256, [%rd1+208];
	fma.rn.f64 	%fd257, %fd256, %fd134, %fd253;
	ld.global.nc.f64 	%fd258, [%rd2+216];
	fma.rn.f64 	%fd259, %fd258, %fd135, %fd255;
	ld.global.nc.f64 	%fd260, [%rd1+216];
	fma.rn.f64 	%fd261, %fd260, %fd136, %fd257;
	ld.global.nc.f64 	%fd262, [%rd2+224];
	fma.rn.f64 	%fd263, %fd262, %fd137, %fd259;
	ld.global.nc.f64 	%fd264, [%rd1+224];
	fma.rn.f64 	%fd265, %fd264, %fd138, %fd261;
	ld.global.nc.f64 	%fd266, [%rd2+232];
	fma.rn.f64 	%fd267, %fd266, %fd141, %fd263;
	ld.global.nc.f64 	%fd268, [%rd1+232];
	fma.rn.f64 	%fd269, %fd268, %fd140, %fd265;
	sub.f64 	%fd270, %fd267, %fd269;
	st.shared.f64 	[%r16+5808], %fd270;
	add.f64 	%fd271, %fd269, %fd267;
	st.shared.f64 	[%r16+3872], %fd271;
	ld.global.nc.f64 	%fd272, [%rd2+240];
	fma.rn.f64 	%fd273, %fd272, %fd129, 0d0000000000000000;
	ld.global.nc.f64 	%fd274, [%rd1+240];
	fma.rn.f64 	%fd275, %fd274, %fd130, 0d0000000000000000;
	ld.global.nc.f64 	%fd276, [%rd2+248];
	fma.rn.f64 	%fd277, %fd276, %fd131, %fd273;
	ld.global.nc.f64 	%fd278, [%rd1+248];
	fma.rn.f64 	%fd279, %fd278, %fd132, %fd275;
	ld.global.nc.f64 	%fd280, [%rd2+256];
	fma.rn.f64 	%fd281, %fd280, %fd133, %fd277;
	ld.global.nc.f64 	%fd282, [%rd1+256];
	fma.rn.f64 	%fd283, %fd282, %fd134, %fd279;
	ld.global.nc.f64 	%fd284, [%rd2+264];
	fma.rn.f64 	%fd285, %fd284, %fd135, %fd281;
	ld.global.nc.f64 	%fd286, [%rd1+264];
	fma.rn.f64 	%fd287, %fd286, %fd136, %fd283;
	ld.global.nc.f64 	%fd288, [%rd2+272];
	fma.rn.f64 	%fd289, %fd288, %fd137, %fd285;
	ld.global.nc.f64 	%fd290, [%rd1+272];
	fma.rn.f64 	%fd291, %fd290, %fd138, %fd287;
	ld.global.nc.f64 	%fd292, [%rd2+280];
	fma.rn.f64 	%fd293, %fd292, %fd141, %fd289;
	ld.global.nc.f64 	%fd294, [%rd1+280];
	fma.rn.f64 	%fd295, %fd294, %fd140, %fd291;
	add.f64 	%fd296, %fd295, %fd293;
	st.shared.f64 	[%r16+4840], %fd296;
$L__BB275_4:
	setp.gt.u32 	%p6, %r9, 120;
	bar.sync 	0;
	@%p6 bra 	$L__BB275_6;
	mad.lo.s32 	%r17, %r5, 880, %r6;
	shl.b32 	%r18, %r4, 3;
	add.s32 	%r19, %r17, %r18;
	ld.shared.f64 	%fd297, [%r19];
	ld.shared.f64 	%fd298, [%r19+880];
	add.f64 	%fd299, %fd297, %fd298;
	sub.f64 	%fd300, %fd297, %fd298;
	ld.shared.f64 	%fd301, [%r19+88];
	ld.shared.f64 	%fd302, [%r19+792];
	add.f64 	%fd303, %fd301, %fd302;
	sub.f64 	%fd304, %fd301, %fd302;
	ld.shared.f64 	%fd305, [%r19+176];
	ld.shared.f64 	%fd306, [%r19+704];
	add.f64 	%fd307, %fd305, %fd306;
	sub.f64 	%fd308, %fd305, %fd306;
	ld.shared.f64 	%fd309, [%r19+264];
	ld.shared.f64 	%fd310, [%r19+616];
	add.f64 	%fd311, %fd309, %fd310;
	sub.f64 	%fd312, %fd309, %fd310;
	ld.shared.f64 	%fd313, [%r19+352];
	ld.shared.f64 	%fd314, [%r19+528];
	add.f64 	%fd315, %fd313, %fd314;
	sub.f64 	%fd316, %fd313, %fd314;
	ld.shared.f64 	%fd317, [%r19+440];
	add.f64 	%fd318, %fd317, %fd317;
	sub.f64 	%fd319, %fd317, %fd317;
	mul.f64 	%fd320, %fd318, 0d3FE0000000000000;
	ld.global.nc.f64 	%fd321, [%rd2];
	fma.rn.f64 	%fd322, %fd321, %fd299, 0d0000000000000000;
	ld.global.nc.f64 	%fd323, [%rd1];
	fma.rn.f64 	%fd324, %fd323, %fd300, 0d0000000000000000;
	ld.global.nc.f64 	%fd325, [%rd2+8];
	fma.rn.f64 	%fd326, %fd325, %fd303, %fd322;
	ld.global.nc.f64 	%fd327, [%rd1+8];
	fma.rn.f64 	%fd328, %fd327, %fd304, %fd324;
	ld.global.nc.f64 	%fd329, [%rd2+16];
	fma.rn.f64 	%fd330, %fd329, %fd307, %fd326;
	ld.global.nc.f64 	%fd331, [%rd1+16];
	fma.rn.f64 	%fd332, %fd331, %fd308, %fd328;
	ld.global.nc.f64 	%fd333, [%rd2+24];
	fma.rn.f64 	%fd334, %fd333, %fd311, %fd330;
	ld.global.nc.f64 	%fd335, [%rd1+24];
	fma.rn.f64 	%fd336, %fd335, %fd312, %fd332;
	ld.global.nc.f64 	%fd337, [%rd2+32];
	fma.rn.f64 	%fd338, %fd337, %fd315, %fd334;
	ld.global.nc.f64 	%fd339, [%rd1+32];
	fma.rn.f64 	%fd340, %fd339, %fd316, %fd336;
	ld.global.nc.f64 	%fd341, [%rd2+40];
	fma.rn.f64 	%fd342, %fd341, %fd320, %fd338;
	ld.global.nc.f64 	%fd343, [%rd1+40];
	fma.rn.f64 	%fd344, %fd343, %fd319, %fd340;
	sub.f64 	%fd345, %fd342, %fd344;
	st.shared.f64 	[%r19+880], %fd345;
	add.f64 	%fd346, %fd344, %fd342;
	st.shared.f64 	[%r19], %fd346;
	ld.global.nc.f64 	%fd347, [%rd2+48];
	fma.rn.f64 	%fd348, %fd347, %fd299, 0d0000000000000000;
	ld.global.nc.f64 	%fd349, [%rd1+48];
	fma.rn.f64 	%fd350, %fd349, %fd300, 0d0000000000000000;
	ld.global.nc.f64 	%fd351, [%rd2+56];
	fma.rn.f64 	%fd352, %fd351, %fd303, %fd348;
	ld.global.nc.f64 	%fd353, [%rd1+56];
	fma.rn.f64 	%fd354, %fd353, %fd304, %fd350;
	ld.global.nc.f64 	%fd355, [%rd2+64];
	fma.rn.f64 	%fd356, %fd355, %fd307, %fd352;
	ld.global.nc.f64 	%fd357, [%rd1+64];
	fma.rn.f64 	%fd358, %fd357, %fd308, %fd354;
	ld.global.nc.f64 	%fd359, [%rd2+72];
	fma.rn.f64 	%fd360, %fd359, %fd311, %fd356;
	ld.global.nc.f64 	%fd361, [%rd1+72];
	fma.rn.f64 	%fd362, %fd361, %fd312, %fd358;
	ld.global.nc.f64 	%fd363, [%rd2+80];
	fma.rn.f64 	%fd364, %fd363, %fd315, %fd360;
	ld.global.nc.f64 	%fd365, [%rd1+80];
	fma.rn.f64 	%fd366, %fd365, %fd316, %fd362;
	ld.global.nc.f64 	%fd367, [%rd2+88];
	fma.rn.f64 	%fd368, %fd367, %fd320, %fd364;
	ld.global.nc.f64 	%fd369, [%rd1+88];
	fma.rn.f64 	%fd370, %fd369, %fd319, %fd366;
	sub.f64 	%fd371, %fd368, %fd370;
	st.shared.f64 	[%r19+792], %fd371;
	add.f64 	%fd372, %fd370, %fd368;
	st.shared.f64 	[%r19+88], %fd372;
	ld.global.nc.f64 	%fd373, [%rd2+96];
	fma.rn.f64 	%fd374, %fd373, %fd299, 0d0000000000000000;
	ld.global.nc.f64 	%fd375, [%rd1+96];
	fma.rn.f64 	%fd376, %fd375, %fd300, 0d0000000000000000;
	ld.global.nc.f64 	%fd377, [%rd2+104];
	fma.rn.f64 	%fd378, %fd377, %fd303, %fd374;
	ld.global.nc.f64 	%fd379, [%rd1+104];
	fma.rn.f64 	%fd380, %fd379, %fd304, %fd376;
	ld.global.nc.f64 	%fd381, [%rd2+112];
	fma.rn.f64 	%fd382, %fd381, %fd307, %fd378;
	ld.global.nc.f64 	%fd383, [%rd1+112];
	fma.rn.f64 	%fd384, %fd383, %fd308, %fd380;
	ld.global.nc.f64 	%fd385, [%rd2+120];
	fma.rn.f64 	%fd386, %fd385, %fd311, %fd382;
	ld.global.nc.f64 	%fd387, [%rd1+120];
	fma.rn.f64 	%fd388, %fd387, %fd312, %fd384;
	ld.global.nc.f64 	%fd389, [%rd2+128];
	fma.rn.f64 	%fd390, %fd389, %fd315, %fd386;
	ld.global.nc.f64 	%fd391, [%rd1+128];
	fma.rn.f64 	%fd392, %fd391, %fd316, %fd388;
	ld.global.nc.f64 	%fd393, [%rd2+136];
	fma.rn.f64 	%fd394, %fd393, %fd320, %fd390;
	ld.global.nc.f64 	%fd395, [%rd1+136];
	fma.rn.f64 	%fd396, %fd395, %fd319, %fd392;
	sub.f64 	%fd397, %fd394, %fd396;
	st.shared.f64 	[%r19+704], %fd397;
	add.f64 	%fd398, %fd396, %fd394;
	st.shared.f64 	[%r19+176], %fd398;
	ld.global.nc.f64 	%fd399, [%rd2+144];
	fma.rn.f64 	%fd400, %fd399, %fd299, 0d0000000000000000;
	ld.global.nc.f64 	%fd401, [%rd1+144];
	fma.rn.f64 	%fd402, %fd401, %fd300, 0d0000000000000000;
	ld.global.nc.f64 	%fd403, [%rd2+152];
	fma.rn.f64 	%fd404, %fd403, %fd303, %fd400;
	ld.global.nc.f64 	%fd405, [%rd1+152];
	fma.rn.f64 	%fd406, %fd405, %fd304, %fd402;
	ld.global.nc.f64 	%fd407, [%rd2+160];
	fma.rn.f64 	%fd408, %fd407, %fd307, %fd404;
	ld.global.nc.f64 	%fd409, [%rd1+160];
	fma.rn.f64 	%fd410, %fd409, %fd308, %fd406;
	ld.global.nc.f64 	%fd411, [%rd2+168];
	fma.rn.f64 	%fd412, %fd411, %fd311, %fd408;
	ld.global.nc.f64 	%fd413, [%rd1+168];
	fma.rn.f64 	%fd414, %fd413, %fd312, %fd410;
	ld.global.nc.f64 	%fd415, [%rd2+176];
	fma.rn.f64 	%fd416, %fd415, %fd315, %fd412;
	ld.global.nc.f64 	%fd417, [%rd1+176];
	fma.rn.f64 	%fd418, %fd417, %fd316, %fd414;
	ld.global.nc.f64 	%fd419, [%rd2+184];
	fma.rn.f64 	%fd420, %fd419, %fd320, %fd416;
	ld.global.nc.f64 	%fd421, [%rd1+184];
	fma.rn.f64 	%fd422, %fd421, %fd319, %fd418;
	sub.f64 	%fd423, %fd420, %fd422;
	st.shared.f64 	[%r19+616], %fd423;
	add.f64 	%fd424, %fd422, %fd420;
	st.shared.f64 	[%r19+264], %fd424;
	ld.global.nc.f64 	%fd425, [%rd2+192];
	fma.rn.f64 	%fd426, %fd425, %fd299, 0d0000000000000000;
	ld.global.nc.f64 	%fd427, [%rd1+192];
	fma.rn.f64 	%fd428, %fd427, %fd300, 0d0000000000000000;
	ld.global.nc.f64 	%fd429, [%rd2+200];
	fma.rn.f64 	%fd430, %fd429, %fd303, %fd426;
	ld.global.nc.f64 	%fd431, [%rd1+200];
	fma.rn.f64 	%fd432, %fd431, %fd304, %fd428;
	ld.global.nc.f64 	%fd433, [%rd2+208];
	fma.rn.f64 	%fd434, %fd433, %fd307, %fd430;
	ld.global.nc.f64 	%fd435, [%rd1+208];
	fma.rn.f64 	%fd436, %fd435, %fd308, %fd432;
	ld.global.nc.f64 	%fd437, [%rd2+216];
	fma.rn.f64 	%fd438, %fd437, %fd311, %fd434;
	ld.global.nc.f64 	%fd439, [%rd1+216];
	fma.rn.f64 	%fd440, %fd439, %fd312, %fd436;
	ld.global.nc.f64 	%fd441, [%rd2+224];
	fma.rn.f64 	%fd442, %fd441, %fd315, %fd438;
	ld.global.nc.f64 	%fd443, [%rd1+224];
	fma.rn.f64 	%fd444, %fd443, %fd316, %fd440;
	ld.global.nc.f64 	%fd445, [%rd2+232];
	fma.rn.f64 	%fd446, %fd445, %fd320, %fd442;
	ld.global.nc.f64 	%fd447, [%rd1+232];
	fma.rn.f64 	%fd448, %fd447, %fd319, %fd444;
	sub.f64 	%fd449, %fd446, %fd448;
	st.shared.f64 	[%r19+528], %fd449;
	add.f64 	%fd450, %fd448, %fd446;
	st.shared.f64 	[%r19+352], %fd450;
	ld.global.nc.f64 	%fd451, [%rd2+240];
	fma.rn.f64 	%fd452, %fd451, %fd299, 0d0000000000000000;
	ld.global.nc.f64 	%fd453, [%rd1+240];
	fma.rn.f64 	%fd454, %fd453, %fd300, 0d0000000000000000;
	ld.global.nc.f64 	%fd455, [%rd2+248];
	fma.rn.f64 	%fd456, %fd455, %fd303, %fd452;
	ld.global.nc.f64 	%fd457, [%rd1+248];
	fma.rn.f64 	%fd458, %fd457, %fd304, %fd454;
	ld.global.nc.f64 	%fd459, [%rd2+256];
	fma.rn.f64 	%fd460, %fd459, %fd307, %fd456;
	ld.global.nc.f64 	%fd461, [%rd1+256];
	fma.rn.f64 	%fd462, %fd461, %fd308, %fd458;
	ld.global.nc.f64 	%fd463, [%rd2+264];
	fma.rn.f64 	%fd464, %fd463, %fd311, %fd460;
	ld.global.nc.f64 	%fd465, [%rd1+264];
	fma.rn.f64 	%fd466, %fd465, %fd312, %fd462;
	ld.global.nc.f64 	%fd467, [%rd2+272];
	fma.rn.f64 	%fd468, %fd467, %fd315, %fd464;
	ld.global.nc.f64 	%fd469, [%rd1+272];
	fma.rn.f64 	%fd470, %fd469, %fd316, %fd466;
	ld.global.nc.f64 	%fd471, [%rd2+280];
	fma.rn.f64 	%fd472, %fd471, %fd320, %fd468;
	ld.global.nc.f64 	%fd473, [%rd1+280];
	fma.rn.f64 	%fd474, %fd473, %fd319, %fd470;
	add.f64 	%fd475, %fd474, %fd472;
	st.shared.f64 	[%r19+440], %fd475;
$L__BB275_6:
	ld.param.u64 	%rd21, [_Z30massMatrixMultiplyGlobalKernelILi11ELi11ELi1EEviPKdS1_S1_S1_Pd_param_3];
	ld.param.u64 	%rd20, [_Z30massMatrixMultiplyGlobalKernelILi11ELi11ELi1EEviPKdS1_S1_S1_Pd_param_2];
	ld.param.u64 	%rd19, [_Z30massMatrixMultiplyGlobalKernelILi11ELi11ELi1EEviPKdS1_S1_S1_Pd_param_1];
	mov.u32 	%r20, %tid.x;
	setp.gt.u32 	%p7, %r20, 120;
	bar.sync 	0;
	cvt.u16.u32 	%rs15, %r20;
	mul.hi.u16 	%rs16, %rs15, 5958;
	cvt.u32.u16 	%r7, %rs16;
	mov.u32 	%r21, %tid.y;
	mov.u32 	%r22, _ZZ30massMatrixMultiplyGlobalKernelILi11ELi11ELi1EEviPKdS1_S1_S1_PdE6s_tmp1;
	mad.lo.s32 	%r23, %r21, 10648, %r22;
	mul.wide.u16 	%r24, %rs16, 968;
	add.s32 	%r25, %r23, %r24;
	mad.lo.s32 	%r26, %r4, 88, %r25;
	ld.shared.f64 	%fd476, [%r26];
	ld.shared.f64 	%fd477, [%r26+80];
	add.f64 	%fd478, %fd476, %fd477;
	sub.f64 	%fd479, %fd476, %fd477;
	ld.shared.f64 	%fd480, [%r26+8];
	ld.shared.f64 	%fd481, [%r26+72];
	add.f64 	%fd482, %fd480, %fd481;
	sub.f64 	%fd483, %fd480, %fd481;
	ld.shared.f64 	%fd484, [%r26+16];
	ld.shared.f64 	%fd485, [%r26+64];
	add.f64 	%fd486, %fd484, %fd485;
	sub.f64 	%fd487, %fd484, %fd485;
	ld.shared.f64 	%fd488, [%r26+24];
	ld.shared.f64 	%fd489, [%r26+56];
	add.f64 	%fd490, %fd488, %fd489;
	sub.f64 	%fd491, %fd488, %fd489;
	ld.shared.f64 	%fd492, [%r26+32];
	ld.shared.f64 	%fd493, [%r26+48];
	add.f64 	%fd494, %fd492, %fd493;
	sub.f64 	%fd495, %fd492, %fd493;
	ld.shared.f64 	%fd496, [%r26+40];
	add.f64 	%fd497, %fd496, %fd496;
	sub.f64 	%fd498, %fd496, %fd496;
	mul.f64 	%fd499, %fd497, 0d3FE0000000000000;
	mov.u32 	%r27, %ctaid.x;
	add.s32 	%r28, %r27, %r21;
	mov.b32 	%r29, {%rs16, %rs1};
	mov.b32 	%r30, 10;
	mov.b32 	%r31, 2937;
	dp2a.lo.u32.u32 	%r32, %r29, %r31, %r30;
	mad.lo.s32 	%r33, %r28, 1331, %r32;
	cvta.to.global.u64 	%rd11, %rd20;
	ld.global.nc.f64 	%fd23, [%rd11];
	fma.rn.f64 	%fd500, %fd23, %fd478, 0d0000000000000000;
	cvta.to.global.u64 	%rd12, %rd21;
	ld.global.nc.f64 	%fd24, [%rd12];
	fma.rn.f64 	%fd501, %fd24, %fd479, 0d0000000000000000;
	ld.global.nc.f64 	%fd25, [%rd11+8];
	fma.rn.f64 	%fd502, %fd25, %fd482, %fd500;
	ld.global.nc.f64 	%fd26, [%rd12+8];
	fma.rn.f64 	%fd503, %fd26, %fd483, %fd501;
	ld.global.nc.f64 	%fd27, [%rd11+16];
	fma.rn.f64 	%fd504, %fd27, %fd486, %fd502;
	ld.global.nc.f64 	%fd28, [%rd12+16];
	fma.rn.f64 	%fd505, %fd28, %fd487, %fd503;
	ld.global.nc.f64 	%fd29, [%rd11+24];
	fma.rn.f64 	%fd506, %fd29, %fd490, %fd504;
	ld.global.nc.f64 	%fd30, [%rd12+24];
	fma.rn.f64 	%fd507, %fd30, %fd491, %fd505;
	ld.global.nc.f64 	%fd31, [%rd11+32];
	fma.rn.f64 	%fd508, %fd31, %fd494, %fd506;
	ld.global.nc.f64 	%fd32, [%rd12+32];
	fma.rn.f64 	%fd509, %fd32, %fd495, %fd507;
	ld.global.nc.f64 	%fd33, [%rd11+40];
	fma.rn.f64 	%fd510, %fd33, %fd499, %fd508;
	ld.global.nc.f64 	%fd34, [%rd12+40];
	fma.rn.f64 	%fd511, %fd34, %fd498, %fd509;
	cvta.to.global.u64 	%rd13, %rd19;
	mul.wide.s32 	%rd14, %r33, 8;
	add.s64 	%rd15, %rd13, %rd14;
	ld.global.nc.f64 	%fd512, [%rd15];
	ld.global.nc.f64 	%fd513, [%rd15+-80];
	sub.f64 	%fd514, %fd510, %fd511;
	mul.f64 	%fd904, %fd514, %fd512;
	add.f64 	%fd515, %fd510, %fd511;
	mul.f64 	%fd914, %fd515, %fd513;
	ld.global.nc.f64 	%fd37, [%rd11+48];
	fma.rn.f64 	%fd516, %fd37, %fd478, 0d0000000000000000;
	ld.global.nc.f64 	%fd38, [%rd12+48];
	fma.rn.f64 	%fd517, %fd38, %fd479, 0d0000000000000000;
	ld.global.nc.f64 	%fd39, [%rd11+56];
	fma.rn.f64 	%fd518, %fd39, %fd482, %fd516;
	ld.global.nc.f64 	%fd40, [%rd12+56];
	fma.rn.f64 	%fd519, %fd40, %fd483, %fd517;
	ld.global.nc.f64 	%fd41, [%rd11+64];
	fma.rn.f64 	%fd520, %fd41, %fd486, %fd518;
	ld.global.nc.f64 	%fd42, [%rd12+64];
	fma.rn.f64 	%fd521, %fd42, %fd487, %fd519;
	ld.global.nc.f64 	%fd43, [%rd11+72];
	fma.rn.f64 	%fd522, %fd43, %fd490, %fd520;
	ld.global.nc.f64 	%fd44, [%rd12+72];
	fma.rn.f64 	%fd523, %fd44, %fd491, %fd521;
	ld.global.nc.f64 	%fd45, [%rd11+80];
	fma.rn.f64 	%fd524, %fd45, %fd494, %fd522;
	ld.global.nc.f64 	%fd46, [%rd12+80];
	fma.rn.f64 	%fd525, %fd46, %fd495, %fd523;
	ld.global.nc.f64 	%fd47, [%rd11+88];
	fma.rn.f64 	%fd526, %fd47, %fd499, %fd524;
	ld.global.nc.f64 	%fd48, [%rd12+88];
	fma.rn.f64 	%fd527, %fd48, %fd498, %fd525;
	ld.global.nc.f64 	%fd528, [%rd15+-8];
	ld.global.nc.f64 	%fd529, [%rd15+-72];
	sub.f64 	%fd530, %fd526, %fd527;
	mul.f64 	%fd905, %fd530, %fd528;
	add.f64 	%fd531, %fd526, %fd527;
	mul.f64 	%fd913, %fd531, %fd529;
	ld.global.nc.f64 	%fd51, [%rd11+96];
	fma.rn.f64 	%fd532, %fd51, %fd478, 0d0000000000000000;
	ld.global.nc.f64 	%fd52, [%rd12+96];
	fma.rn.f64 	%fd533, %fd52, %fd479, 0d0000000000000000;
	ld.global.nc.f64 	%fd53, [%rd11+104];
	fma.rn.f64 	%fd534, %fd53, %fd482, %fd532;
	ld.global.nc.f64 	%fd54, [%rd12+104];
	fma.rn.f64 	%fd535, %fd54, %fd483, %fd533;
	ld.global.nc.f64 	%fd55, [%rd11+112];
	fma.rn.f64 	%fd536, %fd55, %fd486, %fd534;
	ld.global.nc.f64 	%fd56, [%rd12+112];
	fma.rn.f64 	%fd537, %fd56, %fd487, %fd535;
	ld.global.nc.f64 	%fd57, [%rd11+120];
	fma.rn.f64 	%fd538, %fd57, %fd490, %fd536;
	ld.global.nc.f64 	%fd58, [%rd12+120];
	fma.rn.f64 	%fd539, %fd58, %fd491, %fd537;
	ld.global.nc.f64 	%fd59, [%rd11+128];
	fma.rn.f64 	%fd540, %fd59, %fd494, %fd538;
	ld.global.nc.f64 	%fd60, [%rd12+128];
	fma.rn.f64 	%fd541, %fd60, %fd495, %fd539;
	ld.global.nc.f64 	%fd61, [%rd11+136];
	fma.rn.f64 	%fd542, %fd61, %fd499, %fd540;
	ld.global.nc.f64 	%fd62, [%rd12+136];
	fma.rn.f64 	%fd543, %fd62, %fd498, %fd541;
	ld.global.nc.f64 	%fd544, [%rd15+-16];
	ld.global.nc.f64 	%fd545, [%rd15+-64];
	sub.f64 	%fd546, %fd542, %fd543;
	mul.f64 	%fd906, %fd546, %fd544;
	add.f64 	%fd547, %fd542, %fd543;
	mul.f64 	%fd912, %fd547, %fd545;
	ld.global.nc.f64 	%fd65, [%rd11+144];
	fma.rn.f64 	%fd548, %fd65, %fd478, 0d0000000000000000;
	ld.global.nc.f64 	%fd66, [%rd12+144];
	fma.rn.f64 	%fd549, %fd66, %fd479, 0d0000000000000000;
	ld.global.nc.f64 	%fd67, [%rd11+152];
	fma.rn.f64 	%fd550, %fd67, %fd482, %fd548;
	ld.global.nc.f64 	%fd68, [%rd12+152];
	fma.rn.f64 	%fd551, %fd68, %fd483, %fd549;
	ld.global.nc.f64 	%fd69, [%rd11+160];
	fma.rn.f64 	%fd552, %fd69, %fd486, %fd550;
	ld.global.nc.f64 	%fd70, [%rd12+160];
	fma.rn.f64 	%fd553, %fd70, %fd487, %fd551;
	ld.global.nc.f64 	%fd71, [%rd11+168];
	fma.rn.f64 	%fd554, %fd71, %fd490, %fd552;
	ld.global.nc.f64 	%fd72, [%rd12+168];
	fma.rn.f64 	%fd555, %fd72, %fd491, %fd553;
	ld.global.nc.f64 	%fd73, [%rd11+176];
	fma.rn.f64 	%fd556, %fd73, %fd494, %fd554;
	ld.global.nc.f64 	%fd74, [%rd12+176];
	fma.rn.f64 	%fd557, %fd74, %fd495, %fd555;
	ld.global.nc.f64 	%fd75, [%rd11+184];
	fma.rn.f64 	%fd558, %fd75, %fd499, %fd556;
	ld.global.nc.f64 	%fd76, [%rd12+184];
	fma.rn.f64 	%fd559, %fd76, %fd498, %fd557;
	ld.global.nc.f64 	%fd560, [%rd15+-24];
	ld.global.nc.f64 	%fd561, [%rd15+-56];
	sub.f64 	%fd562, %fd558, %fd559;
	mul.f64 	%fd907, %fd562, %fd560;
	add.f64 	%fd563, %fd558, %fd559;
	mul.f64 	%fd911, %fd563, %fd561;
	ld.global.nc.f64 	%fd79, [%rd11+192];
	fma.rn.f64 	%fd564, %fd79, %fd478, 0d0000000000000000;
	ld.global.nc.f64 	%fd80, [%rd12+192];
	fma.rn.f64 	%fd565, %fd80, %fd479, 0d0000000000000000;
	ld.global.nc.f64 	%fd81, [%rd11+200];
	fma.rn.f64 	%fd566, %fd81, %fd482, %fd564;
	ld.global.nc.f64 	%fd82, [%rd12+200];
	fma.rn.f64 	%fd567, %fd82, %fd483, %fd565;
	ld.global.nc.f64 	%fd83, [%rd11+208];
	fma.rn.f64 	%fd568, %fd83, %fd486, %fd566;
	ld.global.nc.f64 	%fd84, [%rd12+208];
	fma.rn.f64 	%fd569, %fd84, %fd487, %fd567;
	ld.global.nc.f64 	%fd85, [%rd11+216];
	fma.rn.f64 	%fd570, %fd85, %fd490, %fd568;
	ld.global.nc.f64 	%fd86, [%rd12+216];
	fma.rn.f64 	%fd571, %fd86, %fd491, %fd569;
	ld.global.nc.f64 	%fd87, [%rd11+224];
	fma.rn.f64 	%fd572, %fd87, %fd494, %fd570;
	ld.global.nc.f64 	%fd88, [%rd12+224];
	fma.rn.f64 	%fd573, %fd88, %fd495, %fd571;
	ld.global.nc.f64 	%fd89, [%rd11+232];
	fma.rn.f64 	%fd574, %fd89, %fd499, %fd572;
	ld.global.nc.f64 	%fd90, [%rd12+232];
	fma.rn.f64 	%fd575, %fd90, %fd498, %fd573;
	ld.global.nc.f64 	%fd576, [%rd15+-32];
	ld.global.nc.f64 	%fd577, [%rd15+-48];
	sub.f64 	%fd578, %fd574, %fd575;
	mul.f64 	%fd908, %fd578, %fd576;
	add.f64 	%fd579, %fd574, %fd575;
	mul.f64 	%fd910, %fd579, %fd577;
	ld.global.nc.f64 	%fd93, [%rd11+240];
	fma.rn.f64 	%fd580, %fd93, %fd478, 0d0000000000000000;
	ld.global.nc.f64 	%fd94, [%rd12+240];
	fma.rn.f64 	%fd581, %fd94, %fd479, 0d0000000000000000;
	ld.global.nc.f64 	%fd95, [%rd11+248];
	fma.rn.f64 	%fd582, %fd95, %fd482, %fd580;
	ld.global.nc.f64 	%fd96, [%rd12+248];
	fma.rn.f64 	%fd583, %fd96, %fd483, %fd581;
	ld.global.nc.f64 	%fd97, [%rd11+256];
	fma.rn.f64 	%fd584, %fd97, %fd486, %fd582;
	ld.global.nc.f64 	%fd98, [%rd12+256];
	fma.rn.f64 	%fd585, %fd98, %fd487, %fd583;
	ld.global.nc.f64 	%fd99, [%rd11+264];
	fma.rn.f64 	%fd586, %fd99, %fd490, %fd584;
	ld.global.nc.f64 	%fd100, [%rd12+264];
	fma.rn.f64 	%fd587, %fd100, %fd491, %fd585;
	ld.global.nc.f64 	%fd101, [%rd11+272];
	fma.rn.f64 	%fd588, %fd101, %fd494, %fd586;
	ld.global.nc.f64 	%fd102, [%rd12+272];
	fma.rn.f64 	%fd589, %fd102, %fd495, %fd587;
	ld.global.nc.f64 	%fd103, [%rd11+280];
	fma.rn.f64 	%fd590, %fd103, %fd499, %fd588;
	ld.global.nc.f64 	%fd104, [%rd12+280];
	fma.rn.f64 	%fd591, %fd104, %fd498, %fd589;
	ld.global.nc.f64 	%fd592, [%rd15+-40];
	add.f64 	%fd593, %fd590, %fd591;
	mul.f64 	%fd909, %fd593, %fd592;
	bar.sync 	0;
	add.f64 	%fd594, %fd914, %fd904;
	sub.f64 	%fd595, %fd914, %fd904;
	add.f64 	%fd596, %fd913, %fd905;
	sub.f64 	%fd597, %fd913, %fd905;
	add.f64 	%fd598, %fd912, %fd906;
	sub.f64 	%fd599, %fd912, %fd906;
	add.f64 	%fd600, %fd911, %fd907;
	sub.f64 	%fd601, %fd911, %fd907;
	add.f64 	%fd602, %fd910, %fd908;
	sub.f64 	%fd603, %fd910, %fd908;
	add.f64 	%fd604, %fd909, %fd909;
	sub.f64 	%fd605, %fd909, %fd909;
	mul.f64 	%fd606, %fd604, 0d3FE0000000000000;
	fma.rn.f64 	%fd607, %fd23, %fd594, 0d0000000000000000;
	fma.rn.f64 	%fd608, %fd24, %fd595, 0d0000000000000000;
	fma.rn.f64 	%fd609, %fd37, %fd596, %fd607;
	fma.rn.f64 	%fd610, %fd38, %fd597, %fd608;
	fma.rn.f64 	%fd611, %fd51, %fd598, %fd609;
	fma.rn.f64 	%fd612, %fd52, %fd599, %fd610;
	fma.rn.f64 	%fd613, %fd65, %fd600, %fd611;
	fma.rn.f64 	%fd614, %fd66, %fd601, %fd612;
	fma.rn.f64 	%fd615, %fd79, %fd602, %fd613;
	fma.rn.f64 	%fd616, %fd80, %fd603, %fd614;
	fma.rn.f64 	%fd617, %fd93, %fd606, %fd615;
	fma.rn.f64 	%fd618, %fd94, %fd605, %fd616;
	sub.f64 	%fd619, %fd617, %fd618;
	st.shared.f64 	[%r26+80], %fd619;
	add.f64 	%fd620, %fd617, %fd618;
	st.shared.f64 	[%r26], %fd620;
	fma.rn.f64 	%fd621, %fd25, %fd594, 0d0000000000000000;
	fma.rn.f64 	%fd622, %fd26, %fd595, 0d0000000000000000;
	fma.rn.f64 	%fd623, %fd39, %fd596, %fd621;
	fma.rn.f64 	%fd624, %fd40, %fd597, %fd622;
	fma.rn.f64 	%fd625, %fd53, %fd598, %fd623;
	fma.rn.f64 	%fd626, %fd54, %fd599, %fd624;
	fma.rn.f64 	%fd627, %fd67, %fd600, %fd625;
	fma.rn.f64 	%fd628, %fd68, %fd601, %fd626;
	fma.rn.f64 	%fd629, %fd81, %fd602, %fd627;
	fma.rn.f64 	%fd630, %fd82, %fd603, %fd628;
	fma.rn.f64 	%fd631, %fd95, %fd606, %fd629;
	fma.rn.f64 	%fd632, %fd96, %fd605, %fd630;
	sub.f64 	%fd633, %fd631, %fd632;
	st.shared.f64 	[%r26+72], %fd633;
	add.f64 	%fd634, %fd631, %fd632;
	st.shared.f64 	[%r26+8], %fd634;
	fma.rn.f64 	%fd635, %fd27, %fd594, 0d0000000000000000;
	fma.rn.f64 	%fd636, %fd28, %fd595, 0d0000000000000000;
	fma.rn.f64 	%fd637, %fd41, %fd596, %fd635;
	fma.rn.f64 	%fd638, %fd42, %fd597, %fd636;
	fma.rn.f64 	%fd639, %fd55, %fd598, %fd637;
	fma.rn.f64 	%fd640, %fd56, %fd599, %fd638;
	fma.rn.f64 	%fd641, %fd69, %fd600, %fd639;
	fma.rn.f64 	%fd642, %fd70, %fd601, %fd640;
	fma.rn.f64 	%fd643, %fd83, %fd602, %fd641;
	fma.rn.f64 	%fd644, %fd84, %fd603, %fd642;
	fma.rn.f64 	%fd645, %fd97, %fd606, %fd643;
	fma.rn.f64 	%fd646, %fd98, %fd605, %fd644;
	sub.f64 	%fd647, %fd645, %fd646;
	st.shared.f64 	[%r26+64], %fd647;
	add.f64 	%fd648, %fd645, %fd646;
	st.shared.f64 	[%r26+16], %fd648;
	fma.rn.f64 	%fd649, %fd29, %fd594, 0d0000000000000000;
	fma.rn.f64 	%fd650, %fd30, %fd595, 0d0000000000000000;
	fma.rn.f64 	%fd651, %fd43, %fd596, %fd649;
	fma.rn.f64 	%fd652, %fd44, %fd597, %fd650;
	fma.rn.f64 	%fd653, %fd57, %fd598, %fd651;
	fma.rn.f64 	%fd654, %fd58, %fd599, %fd652;
	fma.rn.f64 	%fd655, %fd71, %fd600, %fd653;
	fma.rn.f64 	%fd656, %fd72, %fd601, %fd654;
	fma.rn.f64 	%fd657, %fd85, %fd602, %fd655;
	fma.rn.f64 	%fd658, %fd86, %fd603, %fd656;
	fma.rn.f64 	%fd659, %fd99, %fd606, %fd657;
	fma.rn.f64 	%fd660, %fd100, %fd605, %fd658;
	sub.f64 	%fd661, %fd659, %fd660;
	st.shared.f64 	[%r26+56], %fd661;
	add.f64 	%fd662, %fd659, %fd660;
	st.shared.f64 	[%r26+24], %fd662;
	fma.rn.f64 	%fd663, %fd31, %fd594, 0d0000000000000000;
	fma.rn.f64 	%fd664, %fd32, %fd595, 0d0000000000000000;
	fma.rn.f64 	%fd665, %fd45, %fd596, %fd663;
	fma.rn.f64 	%fd666, %fd46, %fd597, %fd664;
	fma.rn.f64 	%fd667, %fd59, %fd598, %fd665;
	fma.rn.f64 	%fd668, %fd60, %fd599, %fd666;
	fma.rn.f64 	%fd669, %fd73, %fd600, %fd667;
	fma.rn.f64 	%fd670, %fd74, %fd601, %fd668;
	fma.rn.f64 	%fd671, %fd87, %fd602, %fd669;
	fma.rn.f64 	%fd672, %fd88, %fd603, %fd670;
	fma.rn.f64 	%fd673, %fd101, %fd606, %fd671;
	fma.rn.f64 	%fd674, %fd102, %fd605, %fd672;
	sub.f64 	%fd675, %fd673, %fd674;
	st.shared.f64 	[%r26+48], %fd675;
	add.f64 	%fd676, %fd673, %fd674;
	st.shared.f64 	[%r26+32], %fd676;
	fma.rn.f64 	%fd677, %fd33, %fd594, 0d0000000000000000;
	fma.rn.f64 	%fd678, %fd34, %fd595, 0d0000000000000000;
	fma.rn.f64 	%fd679, %fd47, %fd596, %fd677;
	fma.rn.f64 	%fd680, %fd48, %fd597, %fd678;
	fma.rn.f64 	%fd681, %fd61, %fd598, %fd679;
	fma.rn.f64 	%fd682, %fd62, %fd599, %fd680;
	fma.rn.f64 	%fd683, %fd75, %fd600, %fd681;
	fma.rn.f64 	%fd684, %fd76, %fd601, %fd682;
	fma.rn.f64 	%fd685, %fd89, %fd602, %fd683;
	fma.rn.f64 	%fd686, %fd90, %fd603, %fd684;
	fma.rn.f64 	%fd687, %fd103, %fd606, %fd685;
	fma.rn.f64 	%fd688, %fd104, %fd605, %fd686;
	add.f64 	%fd689, %fd687, %fd688;
	st.shared.f64 	[%r26+40], %fd689;
	bar.sync 	0;
	@%p7 bra 	$L__BB275_8;
	mov.u32 	%r34, %tid.y;
	mov.u32 	%r35, _ZZ30massMatrixMultiplyGlobalKernelILi11ELi11ELi1EEviPKdS1_S1_S1_PdE6s_tmp1;
	mad.lo.s32 	%r36, %r34, 10648, %r35;
	mad.lo.s32 	%r37, %r7, 968, %r36;
	mad.lo.s32 	%r38, %r4, 88, %r37;
	mad.lo.s32 	%r39, %r4, -80, %r38;
	ld.shared.f64 	%fd690, [%r39];
	ld.shared.f64 	%fd691, [%r39+880];
	add.f64 	%fd692, %fd690, %fd691;
	sub.f64 	%fd693, %fd690, %fd691;
	ld.shared.f64 	%fd694, [%r39+88];
	ld.shared.f64 	%fd695, [%r39+792];
	add.f64 	%fd696, %fd694, %fd695;
	sub.f64 	%fd697, %fd694, %fd695;
	ld.shared.f64 	%fd698, [%r39+176];
	ld.shared.f64 	%fd699, [%r39+704];
	add.f64 	%fd700, %fd698, %fd699;
	sub.f64 	%fd701, %fd698, %fd699;
	ld.shared.f64 	%fd702, [%r39+264];
	ld.shared.f64 	%fd703, [%r39+616];
	add.f64 	%fd704, %fd702, %fd703;
	sub.f64 	%fd705, %fd702, %fd703;
	ld.shared.f64 	%fd706, [%r39+352];
	ld.shared.f64 	%fd707, [%r39+528];
	add.f64 	%fd708, %fd706, %fd707;
	sub.f64 	%fd709, %fd706, %fd707;
	ld.shared.f64 	%fd710, [%r39+440];
	add.f64 	%fd711, %fd710, %fd710;
	sub.f64 	%fd712, %fd710, %fd710;
	mul.f64 	%fd713, %fd711, 0d3FE0000000000000;
	fma.rn.f64 	%fd714, %fd23, %fd692, 0d0000000000000000;
	fma.rn.f64 	%fd715, %fd24, %fd693, 0d0000000000000000;
	fma.rn.f64 	%fd716, %fd37, %fd696, %fd714;
	fma.rn.f64 	%fd717, %fd38, %fd697, %fd715;
	fma.rn.f64 	%fd718, %fd51, %fd700, %fd716;
	fma.rn.f64 	%fd719, %fd52, %fd701, %fd717;
	fma.rn.f64 	%fd720, %fd65, %fd704, %fd718;
	fma.rn.f64 	%fd721, %fd66, %fd705, %fd719;
	fma.rn.f64 	%fd722, %fd79, %fd708, %fd720;
	fma.rn.f64 	%fd723, %fd80, %fd709, %fd721;
	fma.rn.f64 	%fd724, %fd93, %fd713, %fd722;
	fma.rn.f64 	%fd725, %fd94, %fd712, %fd723;
	sub.f64 	%fd726, %fd724, %fd725;
	st.shared.f64 	[%r39+880], %fd726;
	add.f64 	%fd727, %fd724, %fd725;
	st.shared.f64 	[%r39], %fd727;
	fma.rn.f64 	%fd728, %fd25, %fd692, 0d0000000000000000;
	fma.rn.f64 	%fd729, %fd26, %fd693, 0d0000000000000000;
	fma.rn.f64 	%fd730, %fd39, %fd696, %fd728;
	fma.rn.f64 	%fd731, %fd40, %fd697, %fd729;
	fma.rn.f64 	%fd732, %fd53, %fd700, %fd730;
	fma.rn.f64 	%fd733, %fd54, %fd701, %fd731;
	fma.rn.f64 	%fd734, %fd67, %fd704, %fd732;
	fma.rn.f64 	%fd735, %fd68, %fd705, %fd733;
	fma.rn.f64 	%fd736, %fd81, %fd708, %fd734;
	fma.rn.f64 	%fd737, %fd82, %fd709, %fd735;
	fma.rn.f64 	%fd738, %fd95, %fd713, %fd736;
	fma.rn.f64 	%fd739, %fd96, %fd712, %fd737;
	sub.f64 	%fd740, %fd738, %fd739;
	st.shared.f64 	[%r39+792], %fd740;
	add.f64 	%fd741, %fd738, %fd739;
	st.shared.f64 	[%r39+88], %fd741;
	fma.rn.f64 	%fd742, %fd27, %fd692, 0d0000000000000000;
	fma.rn.f64 	%fd743, %fd28, %fd693, 0d0000000000000000;
	fma.rn.f64 	%fd744, %fd41, %fd696, %fd742;
	fma.rn.f64 	%fd745, %fd42, %fd697, %fd743;
	fma.rn.f64 	%fd746, %fd55, %fd700, %fd744;
	fma.rn.f64 	%fd747, %fd56, %fd701, %fd745;
	fma.rn.f64 	%fd748, %fd69, %fd704, %fd746;
	fma.rn.f64 	%fd749, %fd70, %fd705, %fd747;
	fma.rn.f64 	%fd750, %fd83, %fd708, %fd748;
	fma.rn.f64 	%fd751, %fd84, %fd709, %fd749;
	fma.rn.f64 	%fd752, %fd97, %fd713, %fd750;
	fma.rn.f64 	%fd753, %fd98, %fd712, %fd751;
	sub.f64 	%fd754, %fd752, %fd753;
	st.shared.f64 	[%r39+704], %fd754;
	add.f64 	%fd755, %fd752, %fd753;
	st.shared.f64 	[%r39+176], %fd755;
	fma.rn.f64 	%fd756, %fd29, %fd692, 0d0000000000000000;
	fma.rn.f64 	%fd757, %fd30, %fd693, 0d0000000000000000;
	fma.rn.f64 	%fd758, %fd43, %fd696, %fd756;
	fma.rn.f64 	%fd759, %fd44, %fd697, %fd757;
	fma.rn.f64 	%fd760, %fd57, %fd700, %fd758;
	fma.rn.f64 	%fd761, %fd58, %fd701, %fd759;
	fma.rn.f64 	%fd762, %fd71, %fd704, %fd760;
	fma.rn.f64 	%fd763, %fd72, %fd705, %fd761;
	fma.rn.f64 	%fd764, %fd85, %fd708, %fd762;
	fma.rn.f64 	%fd765, %fd86, %fd709, %fd763;
	fma.rn.f64 	%fd766, %fd99, %fd713, %fd764;
	fma.rn.f64 	%fd767, %fd100, %fd712, %fd765;
	sub.f64 	%fd768, %fd766, %fd767;
	st.shared.f64 	[%r39+616], %fd768;
	add.f64 	%fd769, %fd766, %fd767;
	st.shared.f64 	[%r39+264], %fd769;
	fma.rn.f64 	%fd770, %fd31, %fd692, 0d0000000000000000;
	fma.rn.f64 	%fd771, %fd32, %fd693, 0d0000000000000000;
	fma.rn.f64 	%fd772, %fd45, %fd696, %fd770;
	fma.rn.f64 	%fd773, %fd46, %fd697, %fd771;
	fma.rn.f64 	%fd774, %fd59, %fd700, %fd772;
	fma.rn.f64 	%fd775, %fd60, %fd701, %fd773;
	fma.rn.f64 	%fd776, %fd73, %fd704, %fd774;
	fma.rn.f64 	%fd777, %fd74, %fd705, %fd775;
	fma.rn.f64 	%fd778, %fd87, %fd708, %fd776;
	fma.rn.f64 	%fd779, %fd88, %fd709, %fd777;
	fma.rn.f64 	%fd780, %fd101, %fd713, %fd778;
	fma.rn.f64 	%fd781, %fd102, %fd712, %fd779;
	sub.f64 	%fd782, %fd780, %fd781;
	st.shared.f64 	[%r39+528], %fd782;
	add.f64 	%fd783, %fd780, %fd781;
	st.shared.f64 	[%r39+352], %fd783;
	fma.rn.f64 	%fd784, %fd33, %fd692, 0d0000000000000000;
	fma.rn.f64 	%fd785, %fd34, %fd693, 0d0000000000000000;
	fma.rn.f64 	%fd786, %fd47, %fd696, %fd784;
	fma.rn.f64 	%fd787, %fd48, %fd697, %fd785;
	fma.rn.f64 	%fd788, %fd61, %fd700, %fd786;
	fma.rn.f64 	%fd789, %fd62, %fd701, %fd787;
	fma.rn.f64 	%fd790, %fd75, %fd704, %fd788;
	fma.rn.f64 	%fd791, %fd76, %fd705, %fd789;
	fma.rn.f64 	%fd792, %fd89, %fd708, %fd790;
	fma.rn.f64 	%fd793, %fd90, %fd709, %fd791;
	fma.rn.f64 	%fd794, %fd103, %fd713, %fd792;
	fma.rn.f64 	%fd795, %fd104, %fd712, %fd793;
	add.f64 	%fd796, %fd794, %fd795;
	st.shared.f64 	[%r39+440], %fd796;
$L__BB275_8:
	mov.u32 	%r40, %tid.x;
	setp.gt.u32 	%p8, %r40, 120;
	bar.sync 	0;
	@%p8 bra 	$L__BB275_10;
	mov.u32 	%r41, %tid.y;
	mov.u32 	%r42, _ZZ30massMatrixMultiplyGlobalKernelILi11ELi11ELi1EEviPKdS1_S1_S1_PdE6s_tmp1;
	mad.lo.s32 	%r43, %r41, 10648, %r42;
	mad.lo.s32 	%r44, %r7, 968, %r43;
	mad.lo.s32 	%r45, %r7, -880, %r44;
	shl.b32 	%r46, %r4, 3;
	add.s32 	%r47, %r45, %r46;
	ld.shared.f64 	%fd797, [%r47];
	ld.shared.f64 	%fd798, [%r47+9680];
	add.f64 	%fd799, %fd797, %fd798;
	sub.f64 	%fd800, %fd797, %fd798;
	ld.shared.f64 	%fd801, [%r47+968];
	ld.shared.f64 	%fd802, [%r47+8712];
	add.f64 	%fd803, %fd801, %fd802;
	sub.f64 	%fd804, %fd801, %fd802;
	ld.shared.f64 	%fd805, [%r47+1936];
	ld.shared.f64 	%fd806, [%r47+7744];
	add.f64 	%fd807, %fd805, %fd806;
	sub.f64 	%fd808, %fd805, %fd806;
	ld.shared.f64 	%fd809, [%r47+2904];
	ld.shared.f64 	%fd810, [%r47+6776];
	add.f64 	%fd811, %fd809, %fd810;
	sub.f64 	%fd812, %fd809, %fd810;
	ld.shared.f64 	%fd813, [%r47+3872];
	ld.shared.f64 	%fd814, [%r47+5808];
	add.f64 	%fd815, %fd813, %fd814;
	sub.f64 	%fd816, %fd813, %fd814;
	ld.shared.f64 	%fd817, [%r47+4840];
	add.f64 	%fd818, %fd817, %fd817;
	sub.f64 	%fd819, %fd817, %fd817;
	mul.f64 	%fd820, %fd818, 0d3FE0000000000000;
	fma.rn.f64 	%fd821, %fd23, %fd799, 0d0000000000000000;
	fma.rn.f64 	%fd822, %fd24, %fd800, 0d0000000000000000;
	fma.rn.f64 	%fd823, %fd37, %fd803, %fd821;
	fma.rn.f64 	%fd824, %fd38, %fd804, %fd822;
	fma.rn.f64 	%fd825, %fd51, %fd807, %fd823;
	fma.rn.f64 	%fd826, %fd52, %fd808, %fd824;
	fma.rn.f64 	%fd827, %fd65, %fd811, %fd825;
	fma.rn.f64 	%fd828, %fd66, %fd812, %fd826;
	fma.rn.f64 	%fd829, %fd79, %fd815, %fd827;
	fma.rn.f64 	%fd830, %fd80, %fd816, %fd828;
	fma.rn.f64 	%fd831, %fd93, %fd820, %fd829;
	fma.rn.f64 	%fd832, %fd94, %fd819, %fd830;
	sub.f64 	%fd904, %fd831, %fd832;
	add.f64 	%fd914, %fd831, %fd832;
	fma.rn.f64 	%fd833, %fd25, %fd799, 0d0000000000000000;
	fma.rn.f64 	%fd834, %fd26, %fd800, 0d0000000000000000;
	fma.rn.f64 	%fd835, %fd39, %fd803, %fd833;
	fma.rn.f64 	%fd836, %fd40, %fd804, %fd834;
	fma.rn.f64 	%fd837, %fd53, %fd807, %fd835;
	fma.rn.f64 	%fd838, %fd54, %fd808, %fd836;
	fma.rn.f64 	%fd839, %fd67, %fd811, %fd837;
	fma.rn.f64 	%fd840, %fd68, %fd812, %fd838;
	fma.rn.f64 	%fd841, %fd81, %fd815, %fd839;
	fma.rn.f64 	%fd842, %fd82, %fd816, %fd840;
	fma.rn.f64 	%fd843, %fd95, %fd820, %fd841;
	fma.rn.f64 	%fd844, %fd96, %fd819, %fd842;
	sub.f64 	%fd905, %fd843, %fd844;
	add.f64 	%fd913, %fd843, %fd844;
	fma.rn.f64 	%fd845, %fd27, %fd799, 0d0000000000000000;
	fma.rn.f64 	%fd846, %fd28, %fd800, 0d0000000000000000;
	fma.rn.f64 	%fd847, %fd41, %fd803, %fd845;
	fma.rn.f64 	%fd848, %fd42, %fd804, %fd846;
	fma.rn.f64 	%fd849, %fd55, %fd807, %fd847;
	fma.rn.f64 	%fd850, %fd56, %fd808, %fd848;
	fma.rn.f64 	%fd851, %fd69, %fd811, %fd849;
	fma.rn.f64 	%fd852, %fd70, %fd812, %fd850;
	fma.rn.f64 	%fd853, %fd83, %fd815, %fd851;
	fma.rn.f64 	%fd854, %fd84, %fd816, %fd852;
	fma.rn.f64 	%fd855, %fd97, %fd820, %fd853;
	fma.rn.f64 	%fd856, %fd98, %fd819, %fd854;
	sub.f64 	%fd906, %fd855, %fd856;
	add.f64 	%fd912, %fd855, %fd856;
	fma.rn.f64 	%fd857, %fd29, %fd799, 0d0000000000000000;
	fma.rn.f64 	%fd858, %fd30, %fd800, 0d0000000000000000;
	fma.rn.f64 	%fd859, %fd43, %fd803, %fd857;
	fma.rn.f64 	%fd860, %fd44, %fd804, %fd858;
	fma.rn.f64 	%fd861, %fd57, %fd807, %fd859;
	fma.rn.f64 	%fd862, %fd58, %fd808, %fd860;
	fma.rn.f64 	%fd863, %fd71, %fd811, %fd861;
	fma.rn.f64 	%fd864, %fd72, %fd812, %fd862;
	fma.rn.f64 	%fd865, %fd85, %fd815, %fd863;
	fma.rn.f64 	%fd866, %fd86, %fd816, %fd864;
	fma.rn.f64 	%fd867, %fd99, %fd820, %fd865;
	fma.rn.f64 	%fd868, %fd100, %fd819, %fd866;
	sub.f64 	%fd907, %fd867, %fd868;
	add.f64 	%fd911, %fd867, %fd868;
	fma.rn.f64 	%fd869, %fd31, %fd799, 0d0000000000000000;
	fma.rn.f64 	%fd870, %fd32, %fd800, 0d0000000000000000;
	fma.rn.f64 	%fd871, %fd45, %fd803, %fd869;
	fma.rn.f64 	%fd872, %fd46, %fd804, %fd870;
	fma.rn.f64 	%fd873, %fd59, %fd807, %fd871;
	fma.rn.f64 	%fd874, %fd60, %fd808, %fd872;
	fma.rn.f64 	%fd875, %fd73, %fd811, %fd873;
	fma.rn.f64 	%fd876, %fd74, %fd812, %fd874;
	fma.rn.f64 	%fd877, %fd87, %fd815, %fd875;
	fma.rn.f64 	%fd878, %fd88, %fd816, %fd876;
	fma.rn.f64 	%fd879, %fd101, %fd820, %fd877;
	fma.rn.f64 	%fd880, %fd102, %fd819, %fd878;
	sub.f64 	%fd908, %fd879, %fd880;
	add.f64 	%fd910, %fd879, %fd880;
	fma.rn.f64 	%fd881, %fd33, %fd799, 0d0000000000000000;
	fma.rn.f64 	%fd882, %fd34, %fd800, 0d0000000000000000;
	fma.rn.f64 	%fd883, %fd47, %fd803, %fd881;
	fma.rn.f64 	%fd884, %fd48, %fd804, %fd882;
	fma.rn.f64 	%fd885, %fd61, %fd807, %fd883;
	fma.rn.f64 	%fd886, %fd62, %fd808, %fd884;
	fma.rn.f64 	%fd887, %fd75, %fd811, %fd885;
	fma.rn.f64 	%fd888, %fd76, %fd812, %fd886;
	fma.rn.f64 	%fd889, %fd89, %fd815, %fd887;
	fma.rn.f64 	%fd890, %fd90, %fd816, %fd888;
	fma.rn.f64 	%fd891, %fd103, %fd820, %fd889;
	fma.rn.f64 	%fd892, %fd104, %fd819, %fd890;
	add.f64 	%fd909, %fd891, %fd892;
$L__BB275_10:
	bar.sync 	0;
	@%p4 bra 	$L__BB275_12;
	ld.param.u64 	%rd22, [_Z30massMatrixMultiplyGlobalKernelILi11ELi11ELi1EEviPKdS1_S1_S1_Pd_param_5];
	mov.u32 	%r48, %ctaid.x;
	mov.u32 	%r49, %tid.y;
	add.s32 	%r50, %r48, %r49;
	mov.u32 	%r51, %tid.x;
	mad.lo.s32 	%r52, %r50, 1331, %r51;
	cvta.to.global.u64 	%rd16, %rd22;
	mul.wide.s32 	%rd17, %r52, 8;
	add.s64 	%rd18, %rd16, %rd17;
	st.global.f64 	[%rd18], %fd914;
	st.global.f64 	[%rd18+968], %fd913;
	st.global.f64 	[%rd18+1936], %fd912;
	st.global.f64 	[%rd18+2904], %fd911;
	st.global.f64 	[%rd18+3872], %fd910;
	st.global.f64 	[%rd18+4840], %fd909;
	st.global.f64 	[%rd18+5808], %fd908;
	st.global.f64 	[%rd18+6776], %fd907;
	st.global.f64 	[%rd18+7744], %fd906;
	st.global.f64 	[%rd18+8712], %fd905;
	st.global.f64 	[%rd18+9680], %fd904;
$L__BB275_12:
	ret;

}
	// .globl	_Z40massMatrixMultiplyMonolithicGlobalKernelILi11ELi11ELi1EEviPKdS1_S1_S1_Pd
.visible .entry _Z40massMatrixMultiplyMonolithicGlobalKernelILi11ELi11ELi1EEviPKdS1_S1_S1_Pd(
	.param .u32 _Z40massMatrixMultiplyMonolithicGlobalKernelILi11ELi11ELi1EEviPKdS1_S1_S1_Pd_param_0,
	.param .u64 .ptr .align 1 _Z40massMatrixMultiplyMonolithicGlobalKernelILi11ELi11ELi1EEviPKdS1_S1_S1_Pd_param_1,
	.param .u64 .ptr .align 1 _Z40massMatrixMultiplyMonolithicGlobalKernelILi11ELi11ELi1EEviPKdS1_S1_S1_Pd_param_2,
	.param .u64 .ptr .align 1 _Z40massMatrixMultiplyMonolithicGlobalKernelILi11ELi11ELi1EEviPKdS1_S1_S1_Pd_param_3,
	.param .u64 .ptr .align 1 _Z40massMatrixMultiplyMonolithicGlobalKernelILi11ELi11ELi1EEviPKdS1_S1_S1_Pd_param_4,
	.param .u64 .ptr .align 1 _Z40massMatrixMultiplyMonolithicGlobalKernelILi11ELi11ELi1EEviPKdS1_S1_S1_Pd_param_5
)
{
	.reg .pred 	%p<20>;
	.reg .b16 	%rs<15>;
	.reg .b32 	%r<88>;
	.reg .b64 	%rd<35>;
	.reg .b64 	%fd<1245>;
	// demoted variable
	.shared .align 8 .b8 _ZZ40massMatrixMultiplyMonolithicGlobalKernelILi11ELi11ELi1EEviPKdS1_S1_S1_PdE6s_tmp1[10648];
	ld.param.u32 	%r11, [_Z40massMatrixMultiplyMonolithicGlobalKernelILi11ELi11ELi1EEviPKdS1_S1_S1_Pd_param_0];
	ld.param.u64 	%rd4, [_Z40massMatrixMultiplyMonolithicGlobalKernelILi11ELi11ELi1EEviPKdS1_S1_S1_Pd_param_2];
	ld.param.u64 	%rd5, [_Z40massMatrixMultiplyMonolithicGlobalKernelILi11ELi11ELi1EEviPKdS1_S1_S1_Pd_param_4];
	cvta.to.global.u64 	%rd1, %rd4;
	mov.u32 	%r1, %tid.x;
	mov.u32 	%r2, %tid.y;
	mov.u32 	%r12, %ctaid.x;
	add.s32 	%r3, %r12, %r2;
	cvt.u16.u32 	%rs1, %r1;
	mul.hi.u16 	%rs3, %rs1, 5958;
	mul.lo.s16 	%rs4, %rs3, 11;
	sub.s16 	%rs2, %rs1, %rs4;
	cvt.u32.u16 	%r4, %rs2;
	setp.ge.s32 	%p1, %r3, %r11;
	@%p1 bra 	$L__BB276_2;
	cvta.to.global.u64 	%rd7, %rd5;
	mad.lo.s32 	%r13, %r3, 1331, %r1;
	mul.wide.s32 	%rd8, %r13, 8;
	add.s64 	%rd9, %rd7, %rd8;
	ld.global.nc.f64 	%fd1222, [%rd9];
	ld.global.nc.f64 	%fd1221, [%rd9+968];
	ld.global.nc.f64 	%fd1220, [%rd9+1936];
	ld.global.nc.f64 	%fd1219, [%rd9+2904];
	ld.global.nc.f64 	%fd1218, [%rd9+3872];
	ld.global.nc.f64 	%fd1217, [%rd9+4840];
	ld.global.nc.f64 	%fd1216, [%rd9+5808];
	ld.global.nc.f64 	%fd1215, [%rd9+6776];
	ld.global.nc.f64 	%fd1214, [%rd9+7744];
	ld.global.nc.f64 	%fd1213, [%rd9+8712];
	ld.global.nc.f64 	%fd1212, [%rd9+9680];
$L__BB276_2:
	bar.sync 	0;
	setp.gt.u32 	%p2, %r1, 120;
	mov.u32 	%r14, _ZZ40massMatrixMultiplyMonolithicGlobalKernelILi11ELi11ELi1EEviPKdS1_S1_S1_PdE6s_tmp1;
	mad.lo.s32 	%r5, %r2, 10648, %r14;
	mul.lo.s16 	%rs6, %rs1, 117;
	shr.u16 	%rs7, %rs6, 8;
	sub.s16 	%rs8, %rs1, %rs7;
	and.b16  	%rs9, %rs8, 254;
	shr.u16 	%rs10, %rs9, 1;
	add.s16 	%rs11, %rs10, %rs7;
	and.b16  	%rs12, %rs11, 248;
	shr.u16 	%rs13, %rs12, 3;
	cvt.u32.u16 	%r6, %rs13;
	mul.wide.u16 	%r15, %rs13, 88;
	add.s32 	%r7, %r5, %r15;
	@%p2 bra 	$L__BB276_4;
	shl.b32 	%r16, %r4, 3;
	add.s32 	%r17, %r7, %r16;
	ld.global.nc.f64 	%fd222, [%rd1];
	fma.rn.f64 	%fd223, %fd222, %fd1222, 0d0000000000000000;
	ld.global.nc.f64 	%fd224, [%rd1+8];
	fma.rn.f64 	%fd225, %fd224, %fd1221, %fd223;
	ld.global.nc.f64 	%fd226, [%rd1+16];
	fma.rn.f64 	%fd227, %fd226, %fd1220, %fd225;
	ld.global.nc.f64 	%fd228, [%rd1+24];
	fma.rn.f64 	%fd229, %fd228, %fd1219, %fd227;
	ld.global.nc.f64 	%fd230, [%rd1+32];
	fma.rn.f64 	%fd231, %fd230, %fd1218, %fd229;
	ld.global.nc.f64 	%fd232, [%rd1+40];
	fma.rn.f64 	%fd233, %fd232, %fd1217, %fd231;
	ld.global.nc.f64 	%fd234, [%rd1+48];
	fma.rn.f64 	%fd235, %fd234, %fd1216, %fd233;
	ld.global.nc.f64 	%fd236, [%rd1+56];
	fma.rn.f64 	%fd237, %fd236, %fd1215, %fd235;
	ld.global.nc.f64 	%fd238, [%rd1+64];
	fma.rn.f64 	%fd239, %fd238, %fd1214, %fd237;
	ld.global.nc.f64 	%fd240, [%rd1+72];
	fma.rn.f64 	%fd241, %fd240, %fd1213, %fd239;
	ld.global.nc.f64 	%fd242, [%rd1+80];
	fma.rn.f64 	%fd243, %fd242, %fd1212, %fd241;
	st.shared.f64 	[%r17], %fd243;
	ld.global.nc.f64 	%fd244, [%rd1+88];
	fma.rn.f64 	%fd245, %fd244, %fd1222, 0d0000000000000000;
	ld.global.nc.f64 	%fd246, [%rd1+96];
	fma.rn.f64 	%fd247, %fd246, %fd1221, %fd245;
	ld.global.nc.f64 	%fd248, [%rd1+104];
	fma.rn.f64 	%fd249, %fd248, %fd1220, %fd247;
	ld.global.nc.f64 	%fd250, [%rd1+112];
	fma.rn.f64 	%fd251, %fd250, %fd1219, %fd249;
	ld.global.nc.f64 	%fd252, [%rd1+120];
	fma.rn.f64 	%fd253, %fd252, %fd1218, %fd251;
	ld.global.nc.f64 	%fd254, [%rd1+128];
	fma.rn.f64 	%fd255, %fd254, %fd1217, %fd253;
	ld.global.nc.f64 	%fd256, [%rd1+136];
	fma.rn.f64 	%fd257, %fd256, %fd1216, %fd255;
	ld.global.nc.f64 	%fd258, [%rd1+144];
	fma.rn.f64 	%fd259, %fd258, %fd1215, %fd257;
	ld.global.nc.f64 	%fd260, [%rd1+152];
	fma.rn.f64 	%fd261, %fd260, %fd1214, %fd259;
	ld.global.nc.f64 	%fd262, [%rd1+160];
	fma.rn.f64 	%fd263, %fd262, %fd1213, %fd261;
	ld.global.nc.f64 	%fd264, [%rd1+168];
	fma.rn.f64 	%fd265, %fd264, %fd1212, %fd263;
	st.shared.f64 	[%r17+968], %fd265;
	ld.global.nc.f64 	%fd266, [%rd1+176];
	fma.rn.f64 	%fd267, %fd266, %fd1222, 0d0000000000000000;
	ld.global.nc.f64 	%fd268, [%rd1+184];
	fma.rn.f64 	%fd269, %fd268, %fd1221, %fd267;
	ld.global.nc.f64 	%fd270, [%rd1+192];
	fma.rn.f64 	%fd271, %fd270, %fd1220, %fd269;
	ld.global.nc.f64 	%fd272, [%rd1+200];
	fma.rn.f64 	%fd273, %fd272, %fd1219, %fd271;
	ld.global.nc.f64 	%fd274, [%rd1+208];
	fma.rn.f64 	%fd275, %fd274, %fd1218, %fd273;
	ld.global.nc.f64 	%fd276, [%rd1+216];
	fma.rn.f64 	%fd277, %fd276, %fd1217, %fd275;
	ld.global.nc.f64 	%fd278, [%rd1+224];
	fma.rn.f64 	%fd279, %fd278, %fd1216, %fd277;
	ld.global.nc.f64 	%fd280, [%rd1+232];
	fma.rn.f64 	%fd281, %fd280, %fd1215, %fd279;
	ld.global.nc.f64 	%fd282, [%rd1+240];
	fma.rn.f64 	%fd283, %fd282, %fd1214, %fd281;
	ld.global.nc.f64 	%fd284, [%rd1+248];
	fma.rn.f64 	%fd285, %fd284, %fd1213, %fd283;
	ld.global.nc.f64 	%fd286, [%rd1+256];
	fma.rn.f64 	%fd287, %fd286, %fd1212, %fd285;
	st.shared.f64 	[%r17+1936], %fd287;
	ld.global.nc.f64 	%fd288, [%rd1+264];
	fma.rn.f64 	%fd289, %fd288, %fd1222, 0d0000000000000000;
	ld.global.nc.f64 	%fd290, [%rd1+272];
	fma.rn.f64 	%fd291, %fd290, %fd1221, %fd289;
	ld.global.nc.f64 	%fd292, [%rd1+280];
	fma.rn.f64 	%fd293, %fd292, %fd1220, %fd291;
	ld.global.nc.f64 	%fd294, [%rd1+288];
	fma.rn.f64 	%fd295, %fd294, %fd1219, %fd293;
	ld.global.nc.f64 	%fd296, [%rd1+296];
	fma.rn.f64 	%fd297, %fd296, %fd1218, %fd295;
	ld.global.nc.f64 	%fd298, [%rd1+304];
	fma.rn.f64 	%fd299, %fd298, %fd1217, %fd297;
	ld.global.nc.f64 	%fd300, [%rd1+312];
	fma.rn.f64 	%fd301, %fd300, %fd1216, %fd299;
	ld.global.nc.f64 	%fd302, [%rd1+320];
	fma.rn.f64 	%fd303, %fd302, %fd1215, %fd301;
	ld.global.nc.f64 	%fd304, [%rd1+328];
	fma.rn.f64 	%fd305, %fd304, %fd1214, %fd303;
	ld.global.nc.f64 	%fd306, [%rd1+336];
	fma.rn.f64 	%fd307, %fd306, %fd1213, %fd305;
	ld.global.nc.f64 	%fd308, [%rd1+344];
	fma.rn.f64 	%fd309, %fd308, %fd1212, %fd307;
	st.shared.f64 	[%r17+2904], %fd309;
	ld.global.nc.f64 	%fd310, [%rd1+352];
	fma.rn.f64 	%fd311, %fd310, %fd1222, 0d0000000000000000;
	ld.global.nc.f64 	%fd312, [%rd1+360];
	fma.rn.f64 	%fd313, %fd312, %fd1221, %fd311;
	ld.global.nc.f64 	%fd314, [%rd1+368];
	fma.rn.f64 	%fd315, %fd314, %fd1220, %fd313;
	ld.global.nc.f64 	%fd316, [%rd1+376];
	fma.rn.f64 	%fd317, %fd316, %fd1219, %fd315;
	ld.global.nc.f64 	%fd318, [%rd1+384];
	fma.rn.f64 	%fd319, %fd318, %fd1218, %fd317;
	ld.global.nc.f64 	%fd320, [%rd1+392];
	fma.rn.f64 	%fd321, %fd320, %fd1217, %fd319;
	ld.global.nc.f64 	%fd322, [%rd1+400];
	fma.rn.f64 	%fd323, %fd322, %fd1216, %fd321;
	ld.global.nc.f64 	%fd324, [%rd1+408];
	fma.rn.f64 	%fd325, %fd324, %fd1215, %fd323;
	ld.global.nc.f64 	%fd326, [%rd1+416];
	fma.rn.f64 	%fd327, %fd326, %fd1214, %fd325;
	ld.global.nc.f64 	%fd328, [%rd1+424];
	fma.rn.f64 	%fd329, %fd328, %fd1213, %fd327;
	ld.global.nc.f64 	%fd330, [%rd1+432];
	fma.rn.f64 	%fd331, %fd330, %fd1212, %fd329;
	st.shared.f64 	[%r17+3872], %fd331;
	ld.global.nc.f64 	%fd332, [%rd1+440];
	fma.rn.f64 	%fd333, %fd332, %fd1222, 0d0000000000000000;
	ld.global.nc.f64 	%fd334, [%rd1+448];
	fma.rn.f64 	%fd335, %fd334, %fd1221, %fd333;
	ld.global.nc.f64 	%fd336, [%rd1+456];
	fma.rn.f64 	%fd337, %fd336, %fd1220, %fd335;
	ld.global.nc.f64 	%fd338, [%rd1+464];
	fma.rn.f64 	%fd339, %fd338, %fd1219, %fd337;
	ld.global.nc.f64 	%fd340, [%rd1+472];
	fma.rn.f64 	%fd341, %fd340, %fd1218, %fd339;
	ld.global.nc.f64 	%fd342, [%rd1+480];
	fma.rn.f64 	%fd343, %fd342, %fd1217, %fd341;
	ld.global.nc.f64 	%fd344, [%rd1+488];
	fma.rn.f64 	%fd345, %fd344, %fd1216, %fd343;
	ld.global.nc.f64 	%fd346, [%rd1+496];
	fma.rn.f64 	%fd347, %fd346, %fd1215, %fd345;
	ld.global.nc.f64 	%fd348, [%rd1+504];
	fma.rn.f64 	%fd349, %fd348, %fd1214, %fd347;
	ld.global.nc.f64 	%fd350, [%rd1+512];
	fma.rn.f64 	%fd351, %fd350, %fd1213, %fd349;
	ld.global.nc.f64 	%fd352, [%rd1+520];
	fma.rn.f64 	%fd353, %fd352, %fd1212, %fd351;
	st.shared.f64 	[%r17+4840], %fd353;
	ld.global.nc.f64 	%fd354, [%rd1+528];
	fma.rn.f64 	%fd355, %fd354, %fd1222, 0d0000000000000000;
	ld.global.nc.f64 	%fd356, [%rd1+536];
	fma.rn.f64 	%fd357, %fd356, %fd1221, %fd355;
	ld.global.nc.f64 	%fd358, [%rd1+544];
	fma.rn.f64 	%fd359, %fd358, %fd1220, %fd357;
	ld.global.nc.f64 	%fd360, [%rd1+552];
	fma.rn.f64 	%fd361, %fd360, %fd1219, %fd359;
	ld.global.nc.f64 	%fd362, [%rd1+560];
	fma.rn.f64 	%fd363, %fd362, %fd1218, %fd361;
	ld.global.nc.f64 	%fd364, [%rd1+568];
	fma.rn.f64 	%fd365, %fd364, %fd1217, %fd363;
	ld.global.nc.f64 	%fd366, [%rd1+576];
	fma.rn.f64 	%fd367, %fd366, %fd1216, %fd365;
	ld.global.nc.f64 	%fd368, [%rd1+584];
	fma.rn.f64 	%fd369, %fd368, %fd1215, %fd367;
	ld.global.nc.f64 	%fd370, [%rd1+592];
	fma.rn.f64 	%fd371, %fd370, %fd1214, %fd369;
	ld.global.nc.f64 	%fd372, [%rd1+600];
	fma.rn.f64 	%fd373, %fd372, %fd1213, %fd371;
	ld.global.nc.f64 	%fd374, [%rd1+608];
	fma.rn.f64 	%fd375, %fd374, %fd1212, %fd373;
	st.shared.f64 	[%r17+5808], %fd375;
	ld.global.nc.f64 	%fd376, [%rd1+616];
	fma.rn.f64 	%fd377, %fd376, %fd1222, 0d0000000000000000;
	ld.global.nc.f64 	%fd378, [%rd1+624];
	fma.rn.f64 	%fd379, %fd378, %fd1221, %fd377;
	ld.global.nc.f64 	%fd380, [%rd1+632];
	fma.rn.f64 	%fd381, %fd380, %fd1220, %fd379;
	ld.global.nc.f64 	%fd382, [%rd1+640];
	fma.rn.f64 	%fd383, %fd382, %fd1219, %fd381;
	ld.global.nc.f64 	%fd384, [%rd1+648];
	fma.rn.f64 	%fd385, %fd384, %fd1218, %fd383;
	ld.global.nc.f64 	%fd386, [%rd1+656];
	fma.rn.f64 	%fd387, %fd386, %fd1217, %fd385;
	ld.global.nc.f64 	%fd388, [%rd1+664];
	fma.rn.f64 	%fd389, %fd388, %fd1216, %fd387;
	ld.global.nc.f64 	%fd390, [%rd1+672];
	fma.rn.f64 	%fd391, %fd390, %fd1215, %fd389;
	ld.global.nc.f64 	%fd392, [%rd1+680];
	fma.rn.f64 	%fd393, %fd392, %fd1214, %fd391;
	ld.global.nc.f64 	%fd394, [%rd1+688];
	fma.rn.f64 	%fd395, %fd394, %fd1213, %fd393;
	ld.global.nc.f64 	%fd396, [%rd1+696];
	fma.rn.f64 	%fd397, %fd396, %fd1212, %fd395;
	st.shared.f64 	[%r17+6776], %fd397;
	ld.global.nc.f64 	%fd398, [%rd1+704];
	fma.rn.f64 	%fd399, %fd398, %fd1222, 0d0000000000000000;
	ld.global.nc.f64 	%fd400, [%rd1+712];
	fma.rn.f64 	%fd401, %fd400, %fd1221, %fd399;
	ld.global.nc.f64 	%fd402, [%rd1+720];
	fma.rn.f64 	%fd403, %fd402, %fd1220, %fd401;
	ld.global.nc.f64 	%fd404, [%rd1+728];
	fma.rn.f64 	%fd405, %fd404, %fd1219, %fd403;
	ld.global.nc.f64 	%fd406, [%rd1+736];
	fma.rn.f64 	%fd407, %fd406, %fd1218, %fd405;
	ld.global.nc.f64 	%fd408, [%rd1+744];
	fma.rn.f64 	%fd409, %fd408, %fd1217, %fd407;
	ld.global.nc.f64 	%fd410, [%rd1+752];
	fma.rn.f64 	%fd411, %fd410, %fd1216, %fd409;
	ld.global.nc.f64 	%fd412, [%rd1+760];
	fma.rn.f64 	%fd413, %fd412, %fd1215, %fd411;
	ld.global.nc.f64 	%fd414, [%rd1+768];
	fma.rn.f64 	%fd415, %fd414, %fd1214, %fd413;
	ld.global.nc.f64 	%fd416, [%rd1+776];
	fma.rn.f64 	%fd417, %fd416, %fd1213, %fd415;
	ld.global.nc.f64 	%fd418, [%rd1+784];
	fma.rn.f64 	%fd419, %fd418, %fd1212, %fd417;
	st.shared.f64 	[%r17+7744], %fd419;
	ld.global.nc.f64 	%fd420, [%rd1+792];
	fma.rn.f64 	%fd421, %fd420, %fd1222, 0d0000000000000000;
	ld.global.nc.f64 	%fd422, [%rd1+800];
	fma.rn.f64 	%fd423, %fd422, %fd1221, %fd421;
	ld.global.nc.f64 	%fd424, [%rd1+808];
	fma.rn.f64 	%fd425, %fd424, %fd1220, %fd423;
	ld.global.nc.f64 	%fd426, [%rd1+816];
	fma.rn.f64 	%fd427, %fd426, %fd1219, %fd425;
	ld.global.nc.f64 	%fd428, [%rd1+824];
	fma.rn.f64 	%fd429, %fd428, %fd1218, %fd427;
	ld.global.nc.f64 	%fd430, [%rd1+832];
	fma.rn.f64 	%fd431, %fd430, %fd1217, %fd429;
	ld.global.nc.f64 	%fd432, [%rd1+840];
	fma.rn.f64 	%fd433, %fd432, %fd1216, %fd431;
	ld.global.nc.f64 	%fd434, [%rd1+848];
	fma.rn.f64 	%fd435, %fd434, %fd1215, %fd433;
	ld.global.nc.f64 	%fd436, [%rd1+856];
	fma.rn.f64 	%fd437, %fd436, %fd1214, %fd435;
	ld.global.nc.f64 	%fd438, [%rd1+864];
	fma.rn.f64 	%fd439, %fd438, %fd1213, %fd437;
	ld.global.nc.f64 	%fd440, [%rd1+872];
	fma.rn.f64 	%fd441, %fd440, %fd1212, %fd439;
	st.shared.f64 	[%r17+8712], %fd441;
	ld.global.nc.f64 	%fd442, [%rd1+880];
	fma.rn.f64 	%fd443, %fd442, %fd1222, 0d0000000000000000;
	ld.global.nc.f64 	%fd444, [%rd1+888];
	fma.rn.f64 	%fd445, %fd444, %fd1221, %fd443;
	ld.global.nc.f64 	%fd446, [%rd1+896];
	fma.rn.f64 	%fd447, %fd446, %fd1220, %fd445;
	ld.global.nc.f64 	%fd448, [%rd1+904];
	fma.rn.f64 	%fd449, %fd448, %fd1219, %fd447;
	ld.global.nc.f64 	%fd450, [%rd1+912];
	fma.rn.f64 	%fd451, %fd450, %fd1218, %fd449;
	ld.global.nc.f64 	%fd452, [%rd1+920];
	fma.rn.f64 	%fd453, %fd452, %fd1217, %fd451;
	ld.global.nc.f64 	%fd454, [%rd1+928];
	fma.rn.f64 	%fd455, %fd454, %fd1216, %fd453;
	ld.global.nc.f64 	%fd456, [%rd1+936];
	fma.rn.f64 	%fd457, %fd456, %fd1215, %fd455;
	ld.global.nc.f64 	%fd458, [%rd1+944];
	fma.rn.f64 	%fd459, %fd458, %fd1214, %fd457;
	ld.global.nc.f64 	%fd460, [%rd1+952];
	fma.rn.f64 	%fd461, %fd460, %fd1213, %fd459;
	ld.global.nc.f64 	%fd462, [%rd1+960];
	fma.rn.f64 	%fd463, %fd462, %fd1212, %fd461;
	st.shared.f64 	[%r17+9680], %fd463;
$L__BB276_4:
	setp.gt.u32 	%p3, %r1, 120;
	bar.sync 	0;
	@%p3 bra 	$L__BB276_6;
	mad.lo.s32 	%r18, %r6, 880, %r7;
	shl.b32 	%r19, %r4, 3;
	add.s32 	%r20, %r18, %r19;
	ld.shared.f64 	%fd464, [%r20];
	ld.shared.f64 	%fd465, [%r20+88];
	ld.shared.f64 	%fd466, [%r20+176];
	ld.shared.f64 	%fd467, [%r20+264];
	ld.shared.f64 	%fd468, [%r20+352];
	ld.shared.f64 	%fd469, [%r20+440];
	ld.shared.f64 	%fd470, [%r20+528];
	ld.shared.f64 	%fd471, [%r20+616];
	ld.shared.f64 	%fd472, [%r20+704];
	ld.shared.f64 	%fd473, [%r20+792];
	ld.shared.f64 	%fd474, [%r20+880];
	ld.global.nc.f64 	%fd475, [%rd1];
	fma.rn.f64 	%fd476, %fd475, %fd464, 0d0000000000000000;
	ld.global.nc.f64 	%fd477, [%rd1+8];
	fma.rn.f64 	%fd478, %fd477, %fd465, %fd476;
	ld.global.nc.f64 	%fd479, [%rd1+16];
	fma.rn.f64 	%fd480, %fd479, %fd466, %fd478;
	ld.global.nc.f64 	%fd481, [%rd1+24];
	fma.rn.f64 	%fd482, %fd481, %fd467, %fd480;
	ld.global.nc.f64 	%fd483, [%rd1+32];
	fma.rn.f64 	%fd484, %fd483, %fd468, %fd482;
	ld.global.nc.f64 	%fd485, [%rd1+40];
	fma.rn.f64 	%fd486, %fd485, %fd469, %fd484;
	ld.global.nc.f64 	%fd487, [%rd1+48];
	fma.rn.f64 	%fd488, %fd487, %fd470, %fd486;
	ld.global.nc.f64 	%fd489, [%rd1+56];
	fma.rn.f64 	%fd490, %fd489, %fd471, %fd488;
	ld.global.nc.f64 	%fd491, [%rd1+64];
	fma.rn.f64 	%fd492, %fd491, %fd472, %fd490;
	ld.global.nc.f64 	%fd493, [%rd1+72];
	fma.rn.f64 	%fd494, %fd493, %fd473, %fd492;
	ld.global.nc.f64 	%fd495, [%rd1+80];
	fma.rn.f64 	%fd496, %fd495, %fd474, %fd494;
	st.shared.f64 	[%r20], %fd496;
	ld.global.nc.f64 	%fd497, [%rd1+88];
	fma.rn.f64 	%fd498, %fd497, %fd464, 0d0000000000000000;
	ld.global.nc.f64 	%fd499, [%rd1+96];
	fma.rn.f64 	%fd500, %fd499, %fd465, %fd498;
	ld.global.nc.f64 	%fd501, [%rd1+104];
	fma.rn.f64 	%fd502, %fd501, %fd466, %fd500;
	ld.global.nc.f64 	%fd503, [%rd1+112];
	fma.rn.f64 	%fd504, %fd503, %fd467, %fd502;
	ld.global.nc.f64 	%fd505, [%rd1+120];
	fma.rn.f64 	%fd506, %fd505, %fd468, %fd504;
	ld.global.nc.f64 	%fd507, [%rd1+128];
	fma.rn.f64 	%fd508, %fd507, %fd469, %fd506;
	ld.global.nc.f64 	%fd509, [%rd1+136];
	fma.rn.f64 	%fd510, %fd509, %fd470, %fd508;
	ld.global.nc.f64 	%fd511, [%rd1+144];
	fma.rn.f64 	%fd512, %fd511, %fd471, %fd510;
	ld.global.nc.f64 	%fd513, [%rd1+152];
	fma.rn.f64 	%fd514, %fd513, %fd472, %fd512;
	ld.global.nc.f64 	%fd515, [%rd1+160];
	fma.rn.f64 	%fd516, %fd515, %fd473, %fd514;
	ld.global.nc.f64 	%fd517, [%rd1+168];
	fma.rn.f64 	%fd518, %fd517, %fd474, %fd516;
	st.shared.f64 	[%r20+88], %fd518;
	ld.global.nc.f64 	%fd519, [%rd1+176];
	fma.rn.f64 	%fd520, %fd519, %fd464, 0d0000000000000000;
	ld.global.nc.f64 	%fd521, [%rd1+184];
	fma.rn.f64 	%fd522, %fd521, %fd465, %fd520;
	ld.global.nc.f64 	%fd523, [%rd1+192];
	fma.rn.f64 	%fd524, %fd523, %fd466, %fd522;
	ld.global.nc.f64 	%fd525, [%rd1+200];
	fma.rn.f64 	%fd526, %fd525, %fd467, %fd524;
	ld.global.nc.f64 	%fd527, [%rd1+208];
	fma.rn.f64 	%fd528, %fd527, %fd468, %fd526;
	ld.global.nc.f64 	%fd529, [%rd1+216];
	fma.rn.f64 	%fd530, %fd529, %fd469, %fd528;
	ld.global.nc.f64 	%fd531, [%rd1+224];
	fma.rn.f64 	%fd532, %fd531, %fd470, %fd530;
	ld.global.nc.f64 	%fd533, [%rd1+232];
	fma.rn.f64 	%fd534, %fd533, %fd471, %fd532;
	ld.global.nc.f64 	%fd535, [%rd1+240];
	fma.rn.f64 	%fd536, %fd535, %fd472, %fd534;
	ld.global.nc.f64 	%fd537, [%rd1+248];
	fma.rn.f64 	%fd538, %fd537, %fd473, %fd536;
	ld.global.nc.f64 	%fd539, [%rd1+256];
	fma.rn.f64 	%fd540, %fd539, %fd474, %fd538;
	st.shared.f64 	[%r20+176], %fd540;
	ld.global.nc.f64 	%fd541, [%rd1+264];
	fma.rn.f64 	%fd542, %fd541, %fd464, 0d0000000000000000;
	ld.global.nc.f64 	%fd543, [%rd1+272];
	fma.rn.f64 	%fd544, %fd543, %fd465, %fd542;
	ld.global.nc.f64 	%fd545, [%rd1+280];
	fma.rn.f64 	%fd546, %fd545, %fd466, %fd544;
	ld.global.nc.f64 	%fd547, [%rd1+288];
	fma.rn.f64 	%fd548, %fd547, %fd467, %fd546;
	ld.global.nc.f64 	%fd549, [%rd1+296];
	fma.rn.f64 	%fd550, %fd549, %fd468, %fd548;
	ld.global.nc.f64 	%fd551, [%rd1+304];
	fma.rn.f64 	%fd552, %fd551, %fd469, %fd550;
	ld.global.nc.f64 	%fd553, [%rd1+312];
	fma.rn.f64 	%fd554, %fd553, %fd470, %fd552;
	ld.global.nc.f64 	%fd555, [%rd1+320];
	fma.rn.f64 	%fd556, %fd555, %fd471, %fd554;
	ld.global.nc.f64 	%fd557, [%rd1+328];
	fma.rn.f64 	%fd558, %fd557, %fd472, %fd556;
	ld.global.nc.f64 	%fd559, [%rd1+336];
	fma.rn.f64 	%fd560, %fd559, %fd473, %fd558;
	ld.global.nc.f64 	%fd561, [%rd1+344];
	fma.rn.f64 	%fd562, %fd561, %fd474, %fd560;
	st.shared.f64 	[%r20+264], %fd562;
	ld.global.nc.f64 	%fd563, [%rd1+352];
	fma.rn.f64 	%fd564, %fd563, %fd464, 0d0000000000000000;
	ld.global.nc.f64 	%fd565, [%rd1+360];
	fma.rn.f64 	%fd566, %fd565, %fd465, %fd564;
	ld.global.nc.f64 	%fd567, [%rd1+368];
	fma.rn.f64 	%fd568, %fd567, %fd466, %fd566;
	ld.global.nc.f64 	%fd569, [%rd1+376];
	fma.rn.f64 	%fd570, %fd569, %fd467, %fd568;
	ld.global.nc.f64 	%fd571, [%rd1+384];
	fma.rn.f64 	%fd572, %fd571, %fd468, %fd570;
	ld.global.nc.f64 	%fd573, [%rd1+392];
	fma.rn.f64 	%fd574, %fd573, %fd469, %fd572;
	ld.global.nc.f64 	%fd575, [%rd1+400];
	fma.rn.f64 	%fd576, %fd575, %fd470, %fd574;
	ld.global.nc.f64 	%fd577, [%rd1+408];
	fma.rn.f64 	%fd578, %fd577, %fd471, %fd576;
	ld.global.nc.f64 	%fd579, [%rd1+416];
	fma.rn.f64 	%fd580, %fd579, %fd472, %fd578;
	ld.global.nc.f64 	%fd581, [%rd1+424];
	fma.rn.f64 	%fd582, %fd581, %fd473, %fd580;
	ld.global.nc.f64 	%fd583, [%rd1+432];
	fma.rn.f64 	%fd584, %fd583, %fd474, %fd582;
	st.shared.f64 	[%r20+352], %fd584;
	ld.global.nc.f64 	%fd585, [%rd1+440];
	fma.rn.f64 	%fd586, %fd585, %fd464, 0d0000000000000000;
	ld.global.nc.f64 	%fd587, [%rd1+448];
	fma.rn.f64 	%fd588, %fd587, %fd465, %fd586;
	ld.global.nc.f64 	%fd589, [%rd1+456];
	fma.rn.f64 	%fd590, %fd589, %fd466, %fd588;
	ld.global.nc.f64 	%fd591, [%rd1+464];
	fma.rn.f64 	%fd592, %fd591, %fd467, %fd590;
	ld.global.nc.f64 	%fd593, [%rd1+472];
	fma.rn.f64 	%fd594, %fd593, %fd468, %fd592;
	ld.global.nc.f64 	%fd595, [%rd1+480];
	fma.rn.f64 	%fd596, %fd595, %fd469, %fd594;
	ld.global.nc.f64 	%fd597, [%rd1+488];
	fma.rn.f64 	%fd598, %fd597, %fd470, %fd596;
	ld.global.nc.f64 	%fd599, [%rd1+496];
	fma.rn.f64 	%fd600, %fd599, %fd471, %fd598;
	ld.global.nc.f64 	%fd601, [%rd1+504];
	fma.rn.f64 	%fd602, %fd601, %fd472, %fd600;
	ld.global.nc.f64 	%fd603, [%rd1+512];
	fma.rn.f64 	%fd604, %fd603, %fd473, %fd602;
	ld.global.nc.f64 	%fd605, [%rd1+520];
	fma.rn.f64 	%fd606, %fd605, %fd474, %fd604;
	st.shared.f64 	[%r20+440], %fd606;
	ld.global.nc.f64 	%fd607, [%rd1+528];
	fma.rn.f64 	%fd608, %fd607, %fd464, 0d0000000000000000;
	ld.global.nc.f64 	%fd609, [%rd1+536];
	fma.rn.f64 	%fd610, %fd609, %fd465, %fd608;
	ld.global.nc.f64 	%fd611, [%rd1+544];
	fma.rn.f64 	%fd612, %fd611, %fd466, %fd610;
	ld.global.nc.f64 	%fd613, [%rd1+552];
	fma.rn.f64 	%fd614, %fd613, %fd467, %fd612;
	ld.global.nc.f64 	%fd615, [%rd1+560];
	fma.rn.f64 	%fd616, %fd615, %fd468, %fd614;
	ld.global.nc.f64 	%fd617, [%rd1+568];
	fma.rn.f64 	%fd618, %fd617, %fd469, %fd616;
	ld.global.nc.f64 	%fd619, [%rd1+576];
	fma.rn.f64 	%fd620, %fd619, %fd470, %fd618;
	ld.global.nc.f64 	%fd621, [%rd1+584];
	fma.rn.f64 	%fd622, %fd621, %fd471, %fd620;
	ld.global.nc.f64 	%fd623, [%rd1+592];
	fma.rn.f64 	%fd624, %fd623, %fd472, %fd622;
	ld.global.nc.f64 	%fd625, [%rd1+600];
	fma.rn.f64 	%fd626, %fd625, %fd473, %fd624;
	ld.global.nc.f64 	%fd627, [%rd1+608];
	fma.rn.f64 	%fd628, %fd627, %fd474, %fd626;
	st.shared.f64 	[%r20+528], %fd628;
	ld.global.nc.f64 	%fd629, [%rd1+616];
	fma.rn.f64 	%fd630, %fd629, %fd464, 0d0000000000000000;
	ld.global.nc.f64 	%fd631, [%rd1+624];
	fma.rn.f64 	%fd632, %fd631, %fd465, %fd630;
	ld.global.nc.f64 	%fd633, [%rd1+632];
	fma.rn.f64 	%fd634, %fd633, %fd466, %fd632;
	ld.global.nc.f64 	%fd635, [%rd1+640];
	fma.rn.f64 	%fd636, %fd635, %fd467, %fd634;
	ld.global.nc.f64 	%fd637, [%rd1+648];
	fma.rn.f64 	%fd638, %fd637, %fd468, %fd636;
	ld.global.nc.f64 	%fd639, [%rd1+656];
	fma.rn.f64 	%fd640, %fd639, %fd469, %fd638;
	ld.global.nc.f64 	%fd641, [%rd1+664];
	fma.rn.f64 	%fd642, %fd641, %fd470, %fd640;
	ld.global.nc.f64 	%fd643, [%rd1+672];
	fma.rn.f64 	%fd644, %fd643, %fd471, %fd642;
	ld.global.nc.f64 	%fd645, [%rd1+680];
	fma.rn.f64 	%fd646, %fd645, %fd472, %fd644;
	ld.global.nc.f64 	%fd647, [%rd1+688];
	fma.rn.f64 	%fd648, %fd647, %fd473, %fd646;
	ld.global.nc.f64 	%fd649, [%rd1+696];
	fma.rn.f64 	%fd650, %fd649, %fd474, %fd648;
	st.shared.f64 	[%r20+616], %fd650;
	ld.global.nc.f64 	%fd651, [%rd1+704];
	fma.rn.f64 	%fd652, %fd651, %fd464, 0d0000000000000000;
	ld.global.nc.f64 	%fd653, [%rd1+712];
	fma.rn.f64 	%fd654, %fd653, %fd465, %fd652;
	ld.global.nc.f64 	%fd655, [%rd1+720];
	fma.rn.f64 	%fd656, %fd655, %fd466, %fd654;
	ld.global.nc.f64 	%fd657, [%rd1+728];
	fma.rn.f64 	%fd658, %fd657, %fd467, %fd656;
	ld.global.nc.f64 	%fd659, [%rd1+736];
	fma.rn.f64 	%fd660, %fd659, %fd468, %fd658;
	ld.global.nc.f64 	%fd661, [%rd1+744];
	fma.rn.f64 	%fd662, %fd661, %fd469, %fd660;
	ld.global.nc.f64 	%fd663, [%rd1+752];
	fma.rn.f64 	%fd664, %fd663, %fd470, %fd662;
	ld.global.nc.f64 	%fd665, [%rd1+760];
	fma.rn.f64 	%fd666, %fd665, %fd471, %fd664;
	ld.global.nc.f64 	%fd667, [%rd1+768];
	fma.rn.f64 	%fd668, %fd667, %fd472, %fd666;
	ld.global.nc.f64 	%fd669, [%rd1+776];
	fma.rn.f64 	%fd670, %fd669, %fd473, %fd668;
	ld.global.nc.f64 	%fd671, [%rd1+784];
	fma.rn.f64 	%fd672, %fd671, %fd474, %fd670;
	st.shared.f64 	[%r20+704], %fd672;
	ld.global.nc.f64 	%fd673, [%rd1+792];
	fma.rn.f64 	%fd674, %fd673, %fd464, 0d0000000000000000;
	ld.global.nc.f64 	%fd675, [%rd1+800];
	fma.rn.f64 	%fd676, %fd675, %fd465, %fd674;
	ld.global.nc.f64 	%fd677, [%rd1+808];
	fma.rn.f64 	%fd678, %fd677, %fd466, %fd676;
	ld.global.nc.f64 	%fd679, [%rd1+816];
	fma.rn.f64 	%fd680, %fd679, %fd467, %fd678;
	ld.global.nc.f64 	%fd681, [%rd1+824];
	fma.rn.f64 	%fd682, %fd681, %fd468, %fd680;
	ld.global.nc.f64 	%fd683, [%rd1+832];
	fma.rn.f64 	%fd684, %fd683, %fd469, %fd682;
	ld.global.nc.f64 	%fd685, [%rd1+840];
	fma.rn.f64 	%fd686, %fd685, %fd470, %fd684;
	ld.global.nc.f64 	%fd687, [%rd1+848];
	fma.rn.f64 	%fd688, %fd687, %fd471, %fd686;
	ld.global.nc.f64 	%fd689, [%rd1+856];
	fma.rn.f64 	%fd690, %fd689, %fd472, %fd688;
	ld.global.nc.f64 	%fd691, [%rd1+864];
	fma.rn.f64 	%fd692, %fd691, %fd473, %fd690;
	ld.global.nc.f64 	%fd693, [%rd1+872];
	fma.rn.f64 	%fd694, %fd693, %fd474, %fd692;
	st.shared.f64 	[%r20+792], %fd694;
	ld.global.nc.f64 	%fd695, [%rd1+880];
	fma.rn.f64 	%fd696, %fd695, %fd464, 0d0000000000000000;
	ld.global.nc.f64 	%fd697, [%rd1+888];
	fma.rn.f64 	%fd698, %fd697, %fd465, %fd696;
	ld.global.nc.f64 	%fd699, [%rd1+896];
	fma.rn.f64 	%fd700, %fd699, %fd466, %fd698;
	ld.global.nc.f64 	%fd701, [%rd1+904];
	fma.rn.f64 	%fd702, %fd701, %fd467, %fd700;
	ld.global.nc.f64 	%fd703, [%rd1+912];
	fma.rn.f64 	%fd704, %fd703, %fd468, %fd702;
	ld.global.nc.f64 	%fd705, [%rd1+920];
	fma.rn.f64 	%fd706, %fd705, %fd469, %fd704;
	ld.global.nc.f64 	%fd707, [%rd1+928];
	fma.rn.f64 	%fd708, %fd707, %fd470, %fd706;
	ld.global.nc.f64 	%fd709, [%rd1+936];
	fma.rn.f64 	%fd710, %fd709, %fd471, %fd708;
	ld.global.nc.f64 	%fd711, [%rd1+944];
	fma.rn.f64 	%fd712, %fd711, %fd472, %fd710;
	ld.global.nc.f64 	%fd713, [%rd1+952];
	fma.rn.f64 	%fd714, %fd713, %fd473, %fd712;
	ld.global.nc.f64 	%fd715, [%rd1+960];
	fma.rn.f64 	%fd716, %fd715, %fd474, %fd714;
	st.shared.f64 	[%r20+880], %fd716;
$L__BB276_6:
	ld.param.u64 	%rd27, [_Z40massMatrixMultiplyMonolithicGlobalKernelILi11ELi11ELi1EEviPKdS1_S1_S1_Pd_param_1];
	ld.param.u32 	%r76, [_Z40massMatrixMultiplyMonolithicGlobalKernelILi11ELi11ELi1EEviPKdS1_S1_S1_Pd_param_0];
	setp.ge.s32 	%p4, %r3, %r76;
	bar.sync 	0;
	cvt.u32.u16 	%r8, %rs3;
	mul.wide.u16 	%r21, %rs3, 968;
	add.s32 	%r22, %r5, %r21;
	mad.lo.s32 	%r23, %r4, 88, %r22;
	ld.shared.f64 	%fd23, [%r23];
	ld.shared.f64 	%fd24, [%r23+8];
	ld.shared.f64 	%fd25, [%r23+16];
	ld.shared.f64 	%fd26, [%r23+24];
	ld.shared.f64 	%fd27, [%r23+32];
	ld.shared.f64 	%fd28, [%r23+40];
	ld.shared.f64 	%fd29, [%r23+48];
	ld.shared.f64 	%fd30, [%r23+56];
	ld.shared.f64 	%fd31, [%r23+64];
	ld.shared.f64 	%fd32, [%r23+72];
	ld.shared.f64 	%fd33, [%r23+80];
	mov.b32 	%r24, {%rs3, %rs2};
	mov.b32 	%r25, 0;
	mov.b32 	%r26, 2937;
	dp2a.lo.u32.u32 	%r9, %r24, %r26, %r25;
	mad.lo.s32 	%r27, %r3, 1331, %r9;
	ld.global.nc.f64 	%fd34, [%rd1];
	fma.rn.f64 	%fd718, %fd34, %fd23, 0d0000000000000000;
	ld.global.nc.f64 	%fd35, [%rd1+8];
	fma.rn.f64 	%fd719, %fd35, %fd24, %fd718;
	ld.global.nc.f64 	%fd36, [%rd1+16];
	fma.rn.f64 	%fd720, %fd36, %fd25, %fd719;
	ld.global.nc.f64 	%fd37, [%rd1+24];
	fma.rn.f64 	%fd721, %fd37, %fd26, %fd720;
	ld.global.nc.f64 	%fd38, [%rd1+32];
	fma.rn.f64 	%fd722, %fd38, %fd27, %fd721;
	ld.global.nc.f64 	%fd39, [%rd1+40];
	fma.rn.f64 	%fd723, %fd39, %fd28, %fd722;
	ld.global.nc.f64 	%fd40, [%rd1+48];
	fma.rn.f64 	%fd724, %fd40, %fd29, %fd723;
	ld.global.nc.f64 	%fd41, [%rd1+56];
	fma.rn.f64 	%fd725, %fd41, %fd30, %fd724;
	ld.global.nc.f64 	%fd42, [%rd1+64];
	fma.rn.f64 	%fd726, %fd42, %fd31, %fd725;
	ld.global.nc.f64 	%fd43, [%rd1+72];
	fma.rn.f64 	%fd727, %fd43, %fd32, %fd726;
	ld.global.nc.f64 	%fd44, [%rd1+80];
	fma.rn.f64 	%fd45, %fd44, %fd33, %fd727;
	cvta.to.global.u64 	%rd10, %rd27;
	mul.wide.s32 	%rd11, %r27, 8;
	add.s64 	%rd2, %rd10, %rd11;
	mov.f64 	%fd1223, 0d0000000000000000;
	@%p4 bra 	$L__BB276_8;
	ld.global.nc.f64 	%fd1223, [%rd2];
$L__BB276_8:
	ld.param.u32 	%r77, [_Z40massMatrixMultiplyMonolithicGlobalKernelILi11ELi11ELi1EEviPKdS1_S1_S1_Pd_param_0];
	setp.ge.s32 	%p5, %r3, %r77;
	mul.f64 	%fd1244, %fd45, %fd1223;
	ld.global.nc.f64 	%fd49, [%rd1+88];
	fma.rn.f64 	%fd729, %fd49, %fd23, 0d0000000000000000;
	ld.global.nc.f64 	%fd50, [%rd1+96];
	fma.rn.f64 	%fd730, %fd50, %fd24, %fd729;
	ld.global.nc.f64 	%fd51, [%rd1+104];
	fma.rn.f64 	%fd731, %fd51, %fd25, %fd730;
	ld.global.nc.f64 	%fd52, [%rd1+112];
	fma.rn.f64 	%fd732, %fd52, %fd26, %fd731;
	ld.global.nc.f64 	%fd53, [%rd1+120];
	fma.rn.f64 	%fd733, %fd53, %fd27, %fd732;
	ld.global.nc.f64 	%fd54, [%rd1+128];
	fma.rn.f64 	%fd734, %fd54, %fd28, %fd733;
	ld.global.nc.f64 	%fd55, [%rd1+136];
	fma.rn.f64 	%fd735, %fd55, %fd29, %fd734;
	ld.global.nc.f64 	%fd56, [%rd1+144];
	fma.rn.f64 	%fd736, %fd56, %fd30, %fd735;
	ld.global.nc.f64 	%fd57, [%rd1+152];
	fma.rn.f64 	%fd737, %fd57, %fd31, %fd736;
	ld.global.nc.f64 	%fd58, [%rd1+160];
	fma.rn.f64 	%fd738, %fd58, %fd32, %fd737;
	ld.global.nc.f64 	%fd59, [%rd1+168];
	fma.rn.f64 	%fd60, %fd59, %fd33, %fd738;
	mov.f64 	%fd1224, 0d0000000000000000;
	@%p5 bra 	$L__BB276_10;
	ld.global.nc.f64 	%fd1224, [%rd2+8];
$L__BB276_10:
	ld.param.u32 	%r78, [_Z40massMatrixMultiplyMonolithicGlobalKernelILi11ELi11ELi1EEviPKdS1_S1_S1_Pd_param_0];
	setp.ge.s32 	%p6, %r3, %r78;
	mul.f64 	%fd1243, %fd60, %fd1224;
	ld.global.nc.f64 	%fd64, [%rd1+176];
	fma.rn.f64 	%fd740, %fd64, %fd23, 0d0000000000000000;
	ld.global.nc.f64 	%fd65, [%rd1+184];
	fma.rn.f64 	%fd741, %fd65, %fd24, %fd740;
	ld.global.nc.f64 	%fd66, [%rd1+192];
	fma.rn.f64 	%fd742, %fd66, %fd25, %fd741;
	ld.global.nc.f64 	%fd67, [%rd1+200];
	fma.rn.f64 	%fd743, %fd67, %fd26, %fd742;
	ld.global.nc.f64 	%fd68, [%rd1+208];
	fma.rn.f64 	%fd744, %fd68, %fd27, %fd743;
	ld.global.nc.f64 	%fd69, [%rd1+216];
	fma.rn.f64 	%fd745, %fd69, %fd28, %fd744;
	ld.global.nc.f64 	%fd70, [%rd1+224];
	fma.rn.f64 	%fd746, %fd70, %fd29, %fd745;
	ld.global.nc.f64 	%fd71, [%rd1+232];
	fma.rn.f64 	%fd747, %fd71, %fd30, %fd746;
	ld.global.nc.f64 	%fd72, [%rd1+240];
	fma.rn.f64 	%fd748, %fd72, %fd31, %fd747;
	ld.global.nc.f64 	%fd73, [%rd1+248];
	fma.rn.f64 	%fd749, %fd73, %fd32, %fd748;
	ld.global.nc.f64 	%fd74, [%rd1+256];
	fma.rn.f64 	%fd75, %fd74, %fd33, %fd749;
	mov.f64 	%fd1225, 0d0000000000000000;
	@%p6 bra 	$L__BB276_12;
	ld.global.nc.f64 	%fd1225, [%rd2+16];
$L__BB276_12:
	ld.param.u32 	%r79, [_Z40massMatrixMultiplyMonolithicGlobalKernelILi11ELi11ELi1EEviPKdS1_S1_S1_Pd_param_0];
	setp.ge.s32 	%p7, %r3, %r79;
	mul.f64 	%fd1242, %fd75, %fd1225;
	ld.global.nc.f64 	%fd79, [%rd1+264];
	fma.rn.f64 	%fd751, %fd79, %fd23, 0d0000000000000000;
	ld.global.nc.f64 	%fd80, [%rd1+272];
	fma.rn.f64 	%fd752, %fd80, %fd24, %fd751;
	ld.global.nc.f64 	%fd81, [%rd1+280];
	fma.rn.f64 	%fd753, %fd81, %fd25, %fd752;
	ld.global.nc.f64 	%fd82, [%rd1+288];
	fma.rn.f64 	%fd754, %fd82, %fd26, %fd753;
	ld.global.nc.f64 	%fd83, [%rd1+296];
	fma.rn.f64 	%fd755, %fd83, %fd27, %fd754;
	ld.global.nc.f64 	%fd84, [%rd1+304];
	fma.rn.f64 	%fd756, %fd84, %fd28, %fd755;
	ld.global.nc.f64 	%fd85, [%rd1+312];
	fma.rn.f64 	%fd757, %fd85, %fd29, %fd756;
	ld.global.nc.f64 	%fd86, [%rd1+320];
	fma.rn.f64 	%fd758, %fd86, %fd30, %fd757;
	ld.global.nc.f64 	%fd87, [%rd1+328];
	fma.rn.f64 	%fd759, %fd87, %fd31, %fd758;
	ld.global.nc.f64 	%fd88, [%rd1+336];
	fma.rn.f64 	%fd760, %fd88, %fd32, %fd759;
	ld.global.nc.f64 	%fd89, [%rd1+344];
	fma.rn.f64 	%fd90, %fd89, %fd33, %fd760;
	mov.f64 	%fd1226, 0d0000000000000000;
	@%p7 bra 	$L__BB276_14;
	ld.global.nc.f64 	%fd1226, [%rd2+24];
$L__BB276_14:
	ld.param.u32 	%r80, [_Z40massMatrixMultiplyMonolithicGlobalKernelILi11ELi11ELi1EEviPKdS1_S1_S1_Pd_param_0];
	setp.ge.s32 	%p8, %r3, %r80;
	mul.f64 	%fd1241, %fd90, %fd1226;
	ld.global.nc.f64 	%fd94, [%rd1+352];
	fma.rn.f64 	%fd762, %fd94, %fd23, 0d0000000000000000;
	ld.global.nc.f64 	%fd95, [%rd1+360];
	fma.rn.f64 	%fd763, %fd95, %fd24, %fd762;
	ld.global.nc.f64 	%fd96, [%rd1+368];
	fma.rn.f64 	%fd764, %fd96, %fd25, %fd763;
	ld.global.nc.f64 	%fd97, [%rd1+376];
	fma.rn.f64 	%fd765, %fd97, %fd26, %fd764;
	ld.global.nc.f64 	%fd98, [%rd1+384];
	fma.rn.f64 	%fd766, %fd98, %fd27, %fd765;
	ld.global.nc.f64 	%fd99, [%rd1+392];
	fma.rn.f64 	%fd767, %fd99, %fd28, %fd766;
	ld.global.nc.f64 	%fd100, [%rd1+400];
	fma.rn.f64 	%fd768, %fd100, %fd29, %fd767;
	ld.global.nc.f64 	%fd101, [%rd1+408];
	fma.rn.f64 	%fd769, %fd101, %fd30, %fd768;
	ld.global.nc.f64 	%fd102, [%rd1+416];
	fma.rn.f64 	%fd770, %fd102, %fd31, %fd769;
	ld.global.nc.f64 	%fd103, [%rd1+424];
	fma.rn.f64 	%fd771, %fd103, %fd32, %fd770;
	ld.global.nc.f64 	%fd104, [%rd1+432];
	fma.rn.f64 	%fd105, %fd104, %fd33, %fd771;
	mov.f64 	%fd1227, 0d0000000000000000;
	@%p8 bra 	$L__BB276_16;
	ld.global.nc.f64 	%fd1227, [%rd2+32];
$L__BB276_16:
	ld.param.u32 	%r81, [_Z40massMatrixMultiplyMonolithicGlobalKernelILi11ELi11ELi1EEviPKdS1_S1_S1_Pd_param_0];
	setp.ge.s32 	%p9, %r3, %r81;
	mul.f64 	%fd1240, %fd105, %fd1227;
	ld.global.nc.f64 	%fd109, [%rd1+440];
	fma.rn.f64 	%fd773, %fd109, %fd23, 0d0000000000000000;
	ld.global.nc.f64 	%fd110, [%rd1+448];
	fma.rn.f64 	%fd774, %fd110, %fd24, %fd773;
	ld.global.nc.f64 	%fd111, [%rd1+456];
	fma.rn.f64 	%fd775, %fd111, %fd25, %fd774;
	ld.global.nc.f64 	%fd112, [%rd1+464];
	fma.rn.f64 	%fd776, %fd112, %fd26, %fd775;
	ld.global.nc.f64 	%fd113, [%rd1+472];
	fma.rn.f64 	%fd777, %fd113, %fd27, %fd776;
	ld.global.nc.f64 	%fd114, [%rd1+480];
	fma.rn.f64 	%fd778, %fd114, %fd28, %fd777;
	ld.global.nc.f64 	%fd115, [%rd1+488];
	fma.rn.f64 	%fd779, %fd115, %fd29, %fd778;
	ld.global.nc.f64 	%fd116, [%rd1+496];
	fma.rn.f64 	%fd780, %fd116, %fd30, %fd779;
	ld.global.nc.f64 	%fd117, [%rd1+504];
	fma.rn.f64 	%fd781, %fd117, %fd31, %fd780;
	ld.global.nc.f64 	%fd118, [%rd1+512];
	fma.rn.f64 	%fd782, %fd118, %fd32, %fd781;
	ld.global.nc.f64 	%fd119, [%rd1+520];
	fma.rn.f64 	%fd120, %fd119, %fd33, %fd782;
	mov.f64 	%fd1228, 0d0000000000000000;
	@%p9 bra 	$L__BB276_18;
	ld.global.nc.f64 	%fd1228, [%rd2+40];
$L__BB276_18:
	ld.param.u32 	%r82, [_Z40massMatrixMultiplyMonolithicGlobalKernelILi11ELi11ELi1EEviPKdS1_S1_S1_Pd_param_0];
	setp.ge.s32 	%p10, %r3, %r82;
	mul.f64 	%fd1239, %fd120, %fd1228;
	ld.global.nc.f64 	%fd124, [%rd1+528];
	fma.rn.f64 	%fd784, %fd124, %fd23, 0d0000000000000000;
	ld.global.nc.f64 	%fd125, [%rd1+536];
	fma.rn.f64 	%fd785, %fd125, %fd24, %fd784;
	ld.global.nc.f64 	%fd126, [%rd1+544];
	fma.rn.f64 	%fd786, %fd126, %fd25, %fd785;
	ld.global.nc.f64 	%fd127, [%rd1+552];
	fma.rn.f64 	%fd787, %fd127, %fd26, %fd786;
	ld.global.nc.f64 	%fd128, [%rd1+560];
	fma.rn.f64 	%fd788, %fd128, %fd27, %fd787;
	ld.global.nc.f64 	%fd129, [%rd1+568];
	fma.rn.f64 	%fd789, %fd129, %fd28, %fd788;
	ld.global.nc.f64 	%fd130, [%rd1+576];
	fma.rn.f64 	%fd790, %fd130, %fd29, %fd789;
	ld.global.nc.f64 	%fd131, [%rd1+584];
	fma.rn.f64 	%fd791, %fd131, %fd30, %fd790;
	ld.global.nc.f64 	%fd132, [%rd1+592];
	fma.rn.f64 	%fd792, %fd132, %fd31, %fd791;
	ld.global.nc.f64 	%fd133, [%rd1+600];
	fma.rn.f64 	%fd793, %fd133, %fd32, %fd792;
	ld.global.nc.f64 	%fd134, [%rd1+608];
	fma.rn.f64 	%fd135, %fd134, %fd33, %fd793;
	mov.f64 	%fd1229, 0d0000000000000000;
	@%p10 bra 	$L__BB276_20;
	ld.global.nc.f64 	%fd1229, [%rd2+48];
$L__BB276_20:
	ld.param.u32 	%r83, [_Z40massMatrixMultiplyMonolithicGlobalKernelILi11ELi11ELi1EEviPKdS1_S1_S1_Pd_param_0];
	setp.ge.s32 	%p11, %r3, %r83;
	mul.f64 	%fd1238, %fd135, %fd1229;
	ld.global.nc.f64 	%fd139, [%rd1+616];
	fma.rn.f64 	%fd795, %fd139, %fd23, 0d0000000000000000;
	ld.global.nc.f64 	%fd140, [%rd1+624];
	fma.rn.f64 	%fd796, %fd140, %fd24, %fd795;
	ld.global.nc.f64 	%fd141, [%rd1+632];
	fma.rn.f64 	%fd797, %fd141, %fd25, %fd796;
	ld.global.nc.f64 	%fd142, [%rd1+640];
	fma.rn.f64 	%fd798, %fd142, %fd26, %fd797;
	ld.global.nc.f64 	%fd143, [%rd1+648];
	fma.rn.f64 	%fd799, %fd143, %fd27, %fd798;
	ld.global.nc.f64 	%fd144, [%rd1+656];
	fma.rn.f64 	%fd800, %fd144, %fd28, %fd799;
	ld.global.nc.f64 	%fd145, [%rd1+664];
	fma.rn.f64 	%fd801, %fd145, %fd29, %fd800;
	ld.global.nc.f64 	%fd146, [%rd1+672];
	fma.rn.f64 	%fd802, %fd146, %fd30, %fd801;
	ld.global.nc.f64 	%fd147, [%rd1+680];
	fma.rn.f64 	%fd803, %fd147, %fd31, %fd802;
	ld.global.nc.f64 	%fd148, [%rd1+688];
	fma.rn.f64 	%fd804, %fd148, %fd32, %fd803;
	ld.global.nc.f64 	%fd149, [%rd1+696];
	fma.rn.f64 	%fd150, %fd149, %fd33, %fd804;
	mov.f64 	%fd1230, 0d0000000000000000;
	@%p11 bra 	$L__BB276_22;
	ld.global.nc.f64 	%fd1230, [%rd2+56];
$L__BB276_22:
	ld.param.u64 	%rd31, [_Z40massMatrixMultiplyMonolithicGlobalKernelILi11ELi11ELi1EEviPKdS1_S1_S1_Pd_param_2];
	ld.param.u32 	%r84, [_Z40massMatrixMultiplyMonolithicGlobalKernelILi11ELi11ELi1EEviPKdS1_S1_S1_Pd_param_0];
	setp.ge.s32 	%p12, %r3, %r84;
	mul.f64 	%fd1237, %fd150, %fd1230;
	cvta.to.global.u64 	%rd12, %rd31;
	ld.global.nc.f64 	%fd154, [%rd12+704];
	fma.rn.f64 	%fd806, %fd154, %fd23, 0d0000000000000000;
	ld.global.nc.f64 	%fd155, [%rd12+712];
	fma.rn.f64 	%fd807, %fd155, %fd24, %fd806;
	ld.global.nc.f64 	%fd156, [%rd12+720];
	fma.rn.f64 	%fd808, %fd156, %fd25, %fd807;
	ld.global.nc.f64 	%fd157, [%rd12+728];
	fma.rn.f64 	%fd809, %fd157, %fd26, %fd808;
	ld.global.nc.f64 	%fd158, [%rd12+736];
	fma.rn.f64 	%fd810, %fd158, %fd27, %fd809;
	ld.global.nc.f64 	%fd159, [%rd12+744];
	fma.rn.f64 	%fd811, %fd159, %fd28, %fd810;
	ld.global.nc.f64 	%fd160, [%rd12+752];
	fma.rn.f64 	%fd812, %fd160, %fd29, %fd811;
	ld.global.nc.f64 	%fd161, [%rd12+760];
	fma.rn.f64 	%fd813, %fd161, %fd30, %fd812;
	ld.global.nc.f64 	%fd162, [%rd12+768];
	fma.rn.f64 	%fd814, %fd162, %fd31, %fd813;
	ld.global.nc.f64 	%fd163, [%rd12+776];
	fma.rn.f64 	%fd815, %fd163, %fd32, %fd814;
	ld.global.nc.f64 	%fd164, [%rd12+784];
	fma.rn.f64 	%fd165, %fd164, %fd33, %fd815;
	mov.f64 	%fd1231, 0d0000000000000000;
	@%p12 bra 	$L__BB276_24;
	ld.param.u64 	%rd28, [_Z40massMatrixMultiplyMonolithicGlobalKernelILi11ELi11ELi1EEviPKdS1_S1_S1_Pd_param_1];
	cvta.to.global.u64 	%rd13, %rd28;
	add.s64 	%rd15, %rd13, %rd11;
	ld.global.nc.f64 	%fd1231, [%rd15+64];
$L__BB276_24:
	ld.param.u64 	%rd32, [_Z40massMatrixMultiplyMonolithicGlobalKernelILi11ELi11ELi1EEviPKdS1_S1_S1_Pd_param_2];
	ld.param.u32 	%r85, [_Z40massMatrixMultiplyMonolithicGlobalKernelILi11ELi11ELi1EEviPKdS1_S1_S1_Pd_param_0];
	mov.u32 	%r35, %ctaid.x;
	mov.u32 	%r36, %tid.y;
	add.s32 	%r37, %r35, %r36;
	setp.ge.s32 	%p13, %r37, %r85;
	mul.f64 	%fd1236, %fd165, %fd1231;
	cvta.to.global.u64 	%rd16, %rd32;
	ld.global.nc.f64 	%fd169, [%rd16+792];
	fma.rn.f64 	%fd817, %fd169, %fd23, 0d0000000000000000;
	ld.global.nc.f64 	%fd170, [%rd16+800];
	fma.rn.f64 	%fd818, %fd170, %fd24, %fd817;
	ld.global.nc.f64 	%fd171, [%rd16+808];
	fma.rn.f64 	%fd819, %fd171, %fd25, %fd818;
	ld.global.nc.f64 	%fd172, [%rd16+816];
	fma.rn.f64 	%fd820, %fd172, %fd26, %fd819;
	ld.global.nc.f64 	%fd173, [%rd16+824];
	fma.rn.f64 	%fd821, %fd173, %fd27, %fd820;
	ld.global.nc.f64 	%fd174, [%rd16+832];
	fma.rn.f64 	%fd822, %fd174, %fd28, %fd821;
	ld.global.nc.f64 	%fd175, [%rd16+840];
	fma.rn.f64 	%fd823, %fd175, %fd29, %fd822;
	ld.global.nc.f64 	%fd176, [%rd16+848];
	fma.rn.f64 	%fd824, %fd176, %fd30, %fd823;
	ld.global.nc.f64 	%fd177, [%rd16+856];
	fma.rn.f64 	%fd825, %fd177, %fd31, %fd824;
	ld.global.nc.f64 	%fd178, [%rd16+864];
	fma.rn.f64 	%fd826, %fd178, %fd32, %fd825;
	ld.global.nc.f64 	%fd179, [%rd16+872];
	fma.rn.f64 	%fd180, %fd179, %fd33, %fd826;
	mov.f64 	%fd1232, 0d0000000000000000;
	@%p13 bra 	$L__BB276_26;
	ld.param.u64 	%rd29, [_Z40massMatrixMultiplyMonolithicGlobalKernelILi11ELi11ELi1EEviPKdS1_S1_S1_Pd_param_1];
	cvta.to.global.u64 	%rd17, %rd29;
	mov.u32 	%r38, %ctaid.x;
	mov.u32 	%r39, %tid.y;
	add.s32 	%r40, %r38, %r39;
	mad.lo.s32 	%r41, %r40, 1331, %r9;
	mul.wide.s32 	%rd18, %r41, 8;
	add.s64 	%rd19, %rd17, %rd18;
	ld.global.nc.f64 	%fd1232, [%rd19+72];
$L__BB276_26:
	ld.param.u64 	%rd33, [_Z40massMatrixMultiplyMonolithicGlobalKernelILi11ELi11ELi1EEviPKdS1_S1_S1_Pd_param_2];
	ld.param.u32 	%r86, [_Z40massMatrixMultiplyMonolithicGlobalKernelILi11ELi11ELi1EEviPKdS1_S1_S1_Pd_param_0];
	mov.u32 	%r42, %ctaid.x;
	mov.u32 	%r43, %tid.y;
	add.s32 	%r44, %r42, %r43;
	setp.ge.s32 	%p14, %r44, %r86;
	mul.f64 	%fd1235, %fd180, %fd1232;
	cvta.to.global.u64 	%rd20, %rd33;
	ld.global.nc.f64 	%fd184, [%rd20+880];
	fma.rn.f64 	%fd828, %fd184, %fd23, 0d0000000000000000;
	ld.global.nc.f64 	%fd185, [%rd20+888];
	fma.rn.f64 	%fd829, %fd185, %fd24, %fd828;
	ld.global.nc.f64 	%fd186, [%rd20+896];
	fma.rn.f64 	%fd830, %fd186, %fd25, %fd829;
	ld.global.nc.f64 	%fd187, [%rd20+904];
	fma.rn.f64 	%fd831, %fd187, %fd26, %fd830;
	ld.global.nc.f64 	%fd188, [%rd20+912];
	fma.rn.f64 	%fd832, %fd188, %fd27, %fd831;
	ld.global.nc.f64 	%fd189, [%rd20+920];
	fma.rn.f64 	%fd833, %fd189, %fd28, %fd832;
	ld.global.nc.f64 	%fd190, [%rd20+928];
	fma.rn.f64 	%fd834, %fd190, %fd29, %fd833;
	ld.global.nc.f64 	%fd191, [%rd20+936];
	fma.rn.f64 	%fd835, %fd191, %fd30, %fd834;
	ld.global.nc.f64 	%fd192, [%rd20+944];
	fma.rn.f64 	%fd836, %fd192, %fd31, %fd835;
	ld.global.nc.f64 	%fd193, [%rd20+952];
	fma.rn.f64 	%fd837, %fd193, %fd32, %fd836;
	ld.global.nc.f64 	%fd194, [%rd20+960];
	fma.rn.f64 	%fd195, %fd194, %fd33, %fd837;
	mov.f64 	%fd1233, 0d0000000000000000;
	@%p14 bra 	$L__BB276_28;
	ld.param.u64 	%rd30, [_Z40massMatrixMultiplyMonolithicGlobalKernelILi11ELi11ELi1EEviPKdS1_S1_S1_Pd_param_1];
	cvta.to.global.u64 	%rd21, %rd30;
	mov.u32 	%r45, %ctaid.x;
	mov.u32 	%r46, %tid.y;
	add.s32 	%r47, %r45, %r46;
	mad.lo.s32 	%r48, %r47, 1331, %r9;
	mul.wide.s32 	%rd22, %r48, 8;
	add.s64 	%rd23, %rd21, %rd22;
	ld.global.nc.f64 	%fd1233, [%rd23+80];
$L__BB276_28:
	mov.u32 	%r49, %tid.x;
	setp.gt.u32 	%p15, %r49, 120;
	mul.f64 	%fd1234, %fd195, %fd1233;
	fma.rn.f64 	%fd838, %fd34, %fd1244, 0d0000000000000000;
	fma.rn.f64 	%fd839, %fd49, %fd1243, %fd838;
	fma.rn.f64 	%fd840, %fd64, %fd1242, %fd839;
	fma.rn.f64 	%fd841, %fd79, %fd1241, %fd840;
	fma.rn.f64 	%fd842, %fd94, %fd1240, %fd841;
	fma.rn.f64 	%fd843, %fd109, %fd1239, %fd842;
	fma.rn.f64 	%fd844, %fd124, %fd1238, %fd843;
	fma.rn.f64 	%fd845, %fd139, %fd1237, %fd844;
	fma.rn.f64 	%fd846, %fd154, %fd1236, %fd845;
	fma.rn.f64 	%fd847, %fd169, %fd1235, %fd846;
	fma.rn.f64 	%fd848, %fd184, %fd1234, %fd847;
	mov.u32 	%r50, %tid.y;
	mov.u32 	%r51, _ZZ40massMatrixMultiplyMonolithicGlobalKernelILi11ELi11ELi1EEviPKdS1_S1_S1_PdE6s_tmp1;
	mad.lo.s32 	%r52, %r50, 10648, %r51;
	mad.lo.s32 	%r53, %r8, 968, %r52;
	mad.lo.s32 	%r54, %r4, 88, %r53;
	st.shared.f64 	[%r54], %fd848;
	fma.rn.f64 	%fd849, %fd35, %fd1244, 0d0000000000000000;
	fma.rn.f64 	%fd850, %fd50, %fd1243, %fd849;
	fma.rn.f64 	%fd851, %fd65, %fd1242, %fd850;
	fma.rn.f64 	%fd852, %fd80, %fd1241, %fd851;
	fma.rn.f64 	%fd853, %fd95, %fd1240, %fd852;
	fma.rn.f64 	%fd854, %fd110, %fd1239, %fd853;
	fma.rn.f64 	%fd855, %fd125, %fd1238, %fd854;
	fma.rn.f64 	%fd856, %fd140, %fd1237, %fd855;
	fma.rn.f64 	%fd857, %fd155, %fd1236, %fd856;
	fma.rn.f64 	%fd858, %fd170, %fd1235, %fd857;
	fma.rn.f64 	%fd859, %fd185, %fd1234, %fd858;
	st.shared.f64 	[%r54+8], %fd859;
	fma.rn.f64 	%fd860, %fd36, %fd1244, 0d0000000000000000;
	fma.rn.f64 	%fd861, %fd51, %fd1243, %fd860;
	fma.rn.f64 	%fd862, %fd66, %fd1242, %fd861;
	fma.rn.f64 	%fd863, %fd81, %fd1241, %fd862;
	fma.rn.f64 	%fd864, %fd96, %fd1240, %fd863;
	fma.rn.f64 	%fd865, %fd111, %fd1239, %fd864;
	fma.rn.f64 	%fd866, %fd126, %fd1238, %fd865;
	fma.rn.f64 	%fd867, %fd141, %fd1237, %fd866;
	fma.rn.f64 	%fd868, %fd156, %fd1236, %fd867;
	fma.rn.f64 	%fd869, %fd171, %fd1235, %fd868;
	fma.rn.f64 	%fd870, %fd186, %fd1234, %fd869;
	st.shared.f64 	[%r54+16], %fd870;
	fma.rn.f64 	%fd871, %fd37, %fd1244, 0d0000000000000000;
	fma.rn.f64 	%fd872, %fd52, %fd1243, %fd871;
	fma.rn.f64 	%fd873, %fd67, %fd1242, %fd872;
	fma.rn.f64 	%fd874, %fd82, %fd1241, %fd873;
	fma.rn.f64 	%fd875, %fd97, %fd1240, %fd874;
	fma.rn.f64 	%fd876, %fd112, %fd1239, %fd875;
	fma.rn.f64 	%fd877, %fd127, %fd1238, %fd876;
	fma.rn.f64 	%fd878, %fd142, %fd1237, %fd877;
	fma.rn.f64 	%fd879, %fd157, %fd1236, %fd878;
	fma.rn.f64 	%fd880, %fd172, %fd1235, %fd879;
	fma.rn.f64 	%fd881, %fd187, %fd1234, %fd880;
	st.shared.f64 	[%r54+24], %fd881;
	fma.rn.f64 	%fd882, %fd38, %fd1244, 0d0000000000000000;
	fma.rn.f64 	%fd883, %fd53, %fd1243, %fd882;
	fma.rn.f64 	%fd884, %fd68, %fd1242, %fd883;
	fma.rn.f64 	%fd885, %fd83, %fd1241, %fd884;
	fma.rn.f64 	%fd886, %fd98, %fd1240, %fd885;
	fma.rn.f64 	%fd887, %fd113, %fd1239, %fd886;
	fma.rn.f64 	%fd888, %fd128, %fd1238, %fd887;
	fma.rn.f64 	%fd889, %fd143, %fd1237, %fd888;
	fma.rn.f64 	%fd890, %fd158, %fd1236, %fd889;
	fma.rn.f64 	%fd891, %fd173, %fd1235, %fd890;
	fma.rn.f64 	%fd892, %fd188, %fd1234, %fd891;
	st.shared.f64 	[%r54+32], %fd892;
	fma.rn.f64 	%fd893, %fd39, %fd1244, 0d0000000000000000;
	fma.rn.f64 	%fd894, %fd54, %fd1243, %fd893;
	fma.rn.f64 	%fd895, %fd69, %fd1242, %fd894;
	fma.rn.f64 	%fd896, %fd84, %fd1241, %fd895;
	fma.rn.f64 	%fd897, %fd99, %fd1240, %fd896;
	fma.rn.f64 	%fd898, %fd114, %fd1239, %fd897;
	fma.rn.f64 	%fd899, %fd129, %fd1238, %fd898;
	fma.rn.f64 	%fd900, %fd144, %fd1237, %fd899;
	fma.rn.f64 	%fd901, %fd159, %fd1236, %fd900;
	fma.rn.f64 	%fd902, %fd174, %fd1235, %fd901;
	fma.rn.f64 	%fd903, %fd189, %fd1234, %fd902;
	st.shared.f64 	[%r54+40], %fd903;
	fma.rn.f64 	%fd904, %fd40, %fd1244, 0d0000000000000000;
	fma.rn.f64 	%fd905, %fd55, %fd1243, %fd904;
	fma.rn.f64 	%fd906, %fd70, %fd1242, %fd905;
	fma.rn.f64 	%fd907, %fd85, %fd1241, %fd906;
	fma.rn.f64 	%fd908, %fd100, %fd1240, %fd907;
	fma.rn.f64 	%fd909, %fd115, %fd1239, %fd908;
	fma.rn.f64 	%fd910, %fd130, %fd1238, %fd909;
	fma.rn.f64 	%fd911, %fd145, %fd1237, %fd910;
	fma.rn.f64 	%fd912, %fd160, %fd1236, %fd911;
	fma.rn.f64 	%fd913, %fd175, %fd1235, %fd912;
	fma.rn.f64 	%fd914, %fd190, %fd1234, %fd913;
	st.shared.f64 	[%r54+48], %fd914;
	fma.rn.f64 	%fd915, %fd41, %fd1244, 0d0000000000000000;
	fma.rn.f64 	%fd916, %fd56, %fd1243, %fd915;
	fma.rn.f64 	%fd917, %fd71, %fd1242, %fd916;
	fma.rn.f64 	%fd918, %fd86, %fd1241, %fd917;
	fma.rn.f64 	%fd919, %fd101, %fd1240, %fd918;
	fma.rn.f64 	%fd920, %fd116, %fd1239, %fd919;
	fma.rn.f64 	%fd921, %fd131, %fd1238, %fd920;
	fma.rn.f64 	%fd922, %fd146, %fd1237, %fd921;
	fma.rn.f64 	%fd923, %fd161, %fd1236, %fd922;
	fma.rn.f64 	%fd924, %fd176, %fd1235, %fd923;
	fma.rn.f64 	%fd925, %fd191, %fd1234, %fd924;
	st.shared.f64 	[%r54+56], %fd925;
	fma.rn.f64 	%fd926, %fd42, %fd1244, 0d0000000000000000;
	fma.rn.f64 	%fd927, %fd57, %fd1243, %fd926;
	fma.rn.f64 	%fd928, %fd72, %fd1242, %fd927;
	fma.rn.f64 	%fd929, %fd87, %fd1241, %fd928;
	fma.rn.f64 	%fd930, %fd102, %fd1240, %fd929;
	fma.rn.f64 	%fd931, %fd117, %fd1239, %fd930;
	fma.rn.f64 	%fd932, %fd132, %fd1238, %fd931;
	fma.rn.f64 	%fd933, %fd147, %fd1237, %fd932;
	fma.rn.f64 	%fd934, %fd162, %fd1236, %fd933;
	fma.rn.f64 	%fd935, %fd177, %fd1235, %fd934;
	fma.rn.f64 	%fd936, %fd192, %fd1234, %fd935;
	st.shared.f64 	[%r54+64], %fd936;
	fma.rn.f64 	%fd937, %fd43, %fd1244, 0d0000000000000000;
	fma.rn.f64 	%fd938, %fd58, %fd1243, %fd937;
	fma.rn.f64 	%fd939, %fd73, %fd1242, %fd938;
	fma.rn.f64 	%fd940, %fd88, %fd1241, %fd939;
	fma.rn.f64 	%fd941, %fd103, %fd1240, %fd940;
	fma.rn.f64 	%fd942, %fd118, %fd1239, %fd941;
	fma.rn.f64 	%fd943, %fd133, %fd1238, %fd942;
	fma.rn.f64 	%fd944, %fd148, %fd1237, %fd943;
	fma.rn.f64 	%fd945, %fd163, %fd1236, %fd944;
	fma.rn.f64 	%fd946, %fd178, %fd1235, %fd945;
	fma.rn.f64 	%fd947, %fd193, %fd1234, %fd946;
	st.shared.f64 	[%r54+72], %fd947;
	fma.rn.f64 	%fd948, %fd44, %fd1244, 0d0000000000000000;
	fma.rn.f64 	%fd949, %fd59, %fd1243, %fd948;
	fma.rn.f64 	%fd950, %fd74, %fd1242, %fd949;
	fma.rn.f64 	%fd951, %fd89, %fd1241, %fd950;
	fma.rn.f64 	%fd952, %fd104, %fd1240, %fd951;
	fma.rn.f64 	%fd953, %fd119, %fd1239, %fd952;
	fma.rn.f64 	%fd954, %fd134, %fd1238, %fd953;
	fma.rn.f64 	%fd955, %fd149, %fd1237, %fd954;
	fma.rn.f64 	%fd956, %fd164, %fd1236, %fd955;
	fma.rn.f64 	%fd957, %fd179, %fd1235, %fd956;
	fma.rn.f64 	%fd958, %fd194, %fd1234, %fd957;
	st.shared.f64 	[%r54+80], %fd958;
	bar.sync 	0;
	@%p15 bra 	$L__BB276_30;
	mov.u32 	%r55, %tid.y;
	mov.u32 	%r56, _ZZ40massMatrixMultiplyMonolithicGlobalKernelILi11ELi11ELi1EEviPKdS1_S1_S1_PdE6s_tmp1;
	mad.lo.s32 	%r57, %r55, 10648, %r56;
	mad.lo.s32 	%r58, %r8, 968, %r57;
	mad.lo.s32 	%r59, %r4, 88, %r58;
	mad.lo.s32 	%r60, %r4, -80, %r59;
	ld.shared.f64 	%fd959, [%r60];
	ld.shared.f64 	%fd960, [%r60+88];
	ld.shared.f64 	%fd961, [%r60+176];
	ld.shared.f64 	%fd962, [%r60+264];
	ld.shared.f64 	%fd963, [%r60+352];
	ld.shared.f64 	%fd964, [%r60+440];
	ld.shared.f64 	%fd965, [%r60+528];
	ld.shared.f64 	%fd966, [%r60+616];
	ld.shared.f64 	%fd967, [%r60+704];
	ld.shared.f64 	%fd968, [%r60+792];
	ld.shared.f64 	%fd969, [%r60+880];
	fma.rn.f64 	%fd970, %fd34, %fd959, 0d0000000000000000;
	fma.rn.f64 	%fd971, %fd49, %fd960, %fd970;
	fma.rn.f64 	%fd972, %fd64, %fd961, %fd971;
	fma.rn.f64 	%fd973, %fd79, %fd962, %fd972;
	fma.rn.f64 	%fd974, %fd94, %fd963, %fd973;
	fma.rn.f64 	%fd975, %fd109, %fd964, %fd974;
	fma.rn.f64 	%fd976, %fd124, %fd965, %fd975;
	fma.rn.f64 	%fd977, %fd139, %fd966, %fd976;
	fma.rn.f64 	%fd978, %fd154, %fd967, %fd977;
	fma.rn.f64 	%fd979, %fd169, %fd968, %fd978;
	fma.rn.f64 	%fd980, %fd184, %fd969, %fd979;
	st.shared.f64 	[%r60], %fd980;
	fma.rn.f64 	%fd981, %fd35, %fd959, 0d0000000000000000;
	fma.rn.f64 	%fd982, %fd50, %fd960, %fd981;
	fma.rn.f64 	%fd983, %fd65, %fd961, %fd982;
	fma.rn.f64 	%fd984, %fd80, %fd962, %fd983;
	fma.rn.f64 	%fd985, %fd95, %fd963, %fd984;
	fma.rn.f64 	%fd986, %fd110, %fd964, %fd985;
	fma.rn.f64 	%fd987, %fd125, %fd965, %fd986;
	fma.rn.f64 	%fd988, %fd140, %fd966, %fd987;
	fma.rn.f64 	%fd989, %fd155, %fd967, %fd988;
	fma.rn.f64 	%fd990, %fd170, %fd968, %fd989;
	fma.rn.f64 	%fd991, %fd185, %fd969, %fd990;
	st.shared.f64 	[%r60+88], %fd991;
	fma.rn.f64 	%fd992, %fd36, %fd959, 0d0000000000000000;
	fma.rn.f64 	%fd993, %fd51, %fd960, %fd992;
	fma.rn.f64 	%fd994, %fd66, %fd961, %fd993;
	fma.rn.f64 	%fd995, %fd81, %fd962, %fd994;
	fma.rn.f64 	%fd996, %fd96, %fd963, %fd995;
	fma.rn.f64 	%fd997, %fd111, %fd964, %fd996;
	fma.rn.f64 	%fd998, %fd126, %fd965, %fd997;
	fma.rn.f64 	%fd999, %fd141, %fd966, %fd998;
	fma.rn.f64 	%fd1000, %fd156, %fd967, %fd999;
	fma.rn.f64 	%fd1001, %fd171, %fd968, %fd1000;
	fma.rn.f64 	%fd1002, %fd186, %fd969, %fd1001;
	st.shared.f64 	[%r60+176], %fd1002;
	fma.rn.f64 	%fd1003, %fd37, %fd959, 0d0000000000000000;
	fma.rn.f64 	%fd1004, %fd52, %fd960, %fd1003;
	fma.rn.f64 	%fd1005, %fd67, %fd961, %fd1004;
	fma.rn.f64 	%fd1006, %fd82, %fd962, %fd1005;
	fma.rn.f64 	%fd1007, %fd97, %fd963, %fd1006;
	fma.rn.f64 	%fd1008, %fd112, %fd964, %fd1007;
	fma.rn.f64 	%fd1009, %fd127, %fd965, %fd1008;
	fma.rn.f64 	%fd1010, %fd142, %fd966, %fd1009;
	fma.rn.f64 	%fd1011, %fd157, %fd967, %fd1010;
	fma.rn.f64 	%fd1012, %fd172, %fd968, %fd1011;
	fma.rn.f64 	%fd1013, %fd187, %fd969, %fd1012;
	st.shared.f64 	[%r60+264], %fd1013;
	fma.rn.f64 	%fd1014, %fd38, %fd959, 0d0000000000000000;
	fma.rn.f64 	%fd1015, %fd53, %fd960, %fd1014;
	fma.rn.f64 	%fd1016, %fd68, %fd961, %fd1015;
	fma.rn.f64 	%fd1017, %fd83, %fd962, %fd1016;
	fma.rn.f64 	%fd1018, %fd98, %fd963, %fd1017;
	fma.rn.f64 	%fd1019, %fd113, %fd964, %fd1018;
	fma.rn.f64 	%fd1020, %fd128, %fd965, %fd1019;
	fma.rn.f64 	%fd1021, %fd143, %fd966, %fd1020;
	fma.rn.f64 	%fd1022, %fd158, %fd967, %fd1021;
	fma.rn.f64 	%fd1023, %fd173, %fd968, %fd1022;
	fma.rn.f64 	%fd1024, %fd188, %fd969, %fd1023;
	st.shared.f64 	[%r60+352], %fd1024;
	fma.rn.f64 	%fd1025, %fd39, %fd959, 0d0000000000000000;
	fma.rn.f64 	%fd1026, %fd54, %fd960, %fd1025;
	fma.rn.f64 	%fd1027, %fd69, %fd961, %fd1026;
	fma.rn.f64 	%fd1028, %fd84, %fd962, %fd1027;
	fma.rn.f64 	%fd1029, %fd99, %fd963, %fd1028;
	fma.rn.f64 	%fd1030, %fd114, %fd964, %fd1029;
	fma.rn.f64 	%fd1031, %fd129, %fd965, %fd1030;
	fma.rn.f64 	%fd1032, %fd144, %fd966, %fd1031;
	fma.rn.f64 	%fd1033, %fd159, %fd967, %fd1032;
	fma.rn.f64 	%fd1034, %fd174, %fd968, %fd1033;
	fma.rn.f64 	%fd1035, %fd189, %fd969, %fd1034;
	st.shared.f64 	[%r60+440], %fd1035;
	fma.rn.f64 	%fd1036, %fd40, %fd959, 0d0000000000000000;
	fma.rn.f64 	%fd1037, %fd55, %fd960, %fd1036;
	fma.rn.f64 	%fd1038, %fd70, %fd961, %fd1037;
	fma.rn.f64 	%fd1039, %fd85, %fd962, %fd1038;
	fma.rn.f64 	%fd1040, %fd100, %fd963, %fd1039;
	fma.rn.f64 	%fd1041, %fd115, %fd964, %fd1040;
	fma.rn.f64 	%fd1042, %fd130, %fd965, %fd1041;
	fma.rn.f64 	%fd1043, %fd145, %fd966, %fd1042;
	fma.rn.f64 	%fd1044, %fd160, %fd967, %fd1043;
	fma.rn.f64 	%fd1045, %fd175, %fd968, %fd1044;
	fma.rn.f64 	%fd1046, %fd190, %fd969, %fd1045;
	st.shared.f64 	[%r60+528], %fd1046;
	fma.rn.f64 	%fd1047, %fd41, %fd959, 0d0000000000000000;
	fma.rn.f64 	%fd1048, %fd56, %fd960, %fd1047;
	fma.rn.f64 	%fd1049, %fd71, %fd961, %fd1048;
	fma.rn.f64 	%fd1050, %fd86, %fd962, %fd1049;
	fma.rn.f64 	%fd1051, %fd101, %fd963, %fd1050;
	fma.rn.f64 	%fd1052, %fd116, %fd964, %fd1051;
	fma.rn.f64 	%fd1053, %fd131, %fd965, %fd1052;
	fma.rn.f64 	%fd1054, %fd146, %fd966, %fd1053;
	fma.rn.f64 	%fd1055, %fd161, %fd967, %fd1054;
	fma.rn.f64 	%fd1056, %fd176, %fd968, %fd1055;
	fma.rn.f64 	%fd1057, %fd191, %fd969, %fd1056;
	st.shared.f64 	[%r60+616], %fd1057;
	fma.rn.f64 	%fd1058, %fd42, %fd959, 0d0000000000000000;
	fma.rn.f64 	%fd1059, %fd57, %fd960, %fd1058;
	fma.rn.f64 	%fd1060, %fd72, %fd961, %fd1059;
	fma.rn.f64 	%fd1061, %fd87, %fd962, %fd1060;
	fma.rn.f64 	%fd1062, %fd102, %fd963, %fd1061;
	fma.rn.f64 	%fd1063, %fd117, %fd964, %fd1062;
	fma.rn.f64 	%fd1064, %fd132, %fd965, %fd1063;
	fma.rn.f64 	%fd1065, %fd147, %fd966, %fd1064;
	fma.rn.f64 	%fd1066, %fd162, %fd967, %fd1065;
	fma.rn.f64 	%fd1067, %fd177, %fd968, %fd1066;
	fma.rn.f64 	%fd1068, %fd192, %fd969, %fd1067;
	st.shared.f64 	[%r60+704], %fd1068;
	fma.rn.f64 	%fd1069, %fd43, %fd959, 0d0000000000000000;
	fma.rn.f64 	%fd1070, %fd58, %fd960, %fd1069;
	fma.rn.f64 	%fd1071, %fd73, %fd961, %fd1070;
	fma.rn.f64 	%fd1072, %fd88, %fd962, %fd1071;
	fma.rn.f64 	%fd1073, %fd103, %fd963, %fd1072;
	fma.rn.f64 	%fd1074, %fd118, %fd964, %fd1073;
	fma.rn.f64 	%fd1075, %fd133, %fd965, %fd1074;
	fma.rn.f64 	%fd1076, %fd148, %fd966, %fd1075;
	fma.rn.f64 	%fd1077, %fd163, %fd967, %fd1076;
	fma.rn.f64 	%fd1078, %fd178, %fd968, %fd1077;
	fma.rn.f64 	%fd1079, %fd193, %fd969, %fd1078;
	st.shared.f64 	[%r60+792], %fd1079;
	fma.rn.f64 	%fd1080, %fd44, %fd959, 0d0000000000000000;
	fma.rn.f64 	%fd1081, %fd59, %fd960, %fd1080;
	fma.rn.f64 	%fd1082, %fd74, %fd961, %fd1081;
	fma.rn.f64 	%fd1083, %fd89, %fd962, %fd1082;
	fma.rn.f64 	%fd1084, %fd104, %fd963, %fd1083;
	fma.rn.f64 	%fd1085, %fd119, %fd964, %fd1084;
	fma.rn.f64 	%fd1086, %fd134, %fd965, %fd1085;
	fma.rn.f64 	%fd1087, %fd149, %fd966, %fd1086;
	fma.rn.f64 	%fd1088, %fd164, %fd967, %fd1087;
	fma.rn.f64 	%fd1089, %fd179, %fd968, %fd1088;
	fma.rn.f64 	%fd1090, %fd194, %fd969, %fd1089;
	st.shared.f64 	[%r60+880], %fd1090;
$L__BB276_30:
	mov.u32 	%r61, %tid.x;
	setp.gt.u32 	%p16, %r61, 120;
	bar.sync 	0;
	@%p16 bra 	$L__BB276_32;
	mov.u32 	%r62, %tid.y;
	mov.u32 	%r63, _ZZ40massMatrixMultiplyMonolithicGlobalKernelILi11ELi11ELi1EEviPKdS1_S1_S1_PdE6s_tmp1;
	mad.lo.s32 	%r64, %r62, 10648, %r63;
	mad.lo.s32 	%r65, %r8, 968, %r64;
	mad.lo.s32 	%r66, %r8, -880, %r65;
	shl.b32 	%r67, %r4, 3;
	add.s32 	%r68, %r66, %r67;
	ld.shared.f64 	%fd1091, [%r68];
	ld.shared.f64 	%fd1092, [%r68+968];
	ld.shared.f64 	%fd1093, [%r68+1936];
	ld.shared.f64 	%fd1094, [%r68+2904];
	ld.shared.f64 	%fd1095, [%r68+3872];
	ld.shared.f64 	%fd1096, [%r68+4840];
	ld.shared.f64 	%fd1097, [%r68+5808];
	ld.shared.f64 	%fd1098, [%r68+6776];
	ld.shared.f64 	%fd1099, [%r68+7744];
	ld.shared.f64 	%fd1100, [%r68+8712];
	ld.shared.f64 	%fd1101, [%r68+9680];
	fma.rn.f64 	%fd1102, %fd34, %fd1091, 0d0000000000000000;
	fma.rn.f64 	%fd1103, %fd49, %fd1092, %fd1102;
	fma.rn.f64 	%fd1104, %fd64, %fd1093, %fd1103;
	fma.rn.f64 	%fd1105, %fd79, %fd1094, %fd1104;
	fma.rn.f64 	%fd1106, %fd94, %fd1095, %fd1105;
	fma.rn.f64 	%fd1107, %fd109, %fd1096, %fd1106;
	fma.rn.f64 	%fd1108, %fd124, %fd1097, %fd1107;
	fma.rn.f64 	%fd1109, %fd139, %fd1098, %fd1108;
	fma.rn.f64 	%fd1110, %fd154, %fd1099, %fd1109;
	fma.rn.f64 	%fd1111, %fd169, %fd1100, %fd1110;
	fma.rn.f64 	%fd1244, %fd184, %fd1101, %fd1111;
	fma.rn.f64 	%fd1112, %fd35, %fd1091, 0d0000000000000000;
	fma.rn.f64 	%fd1113, %fd50, %fd1092, %fd1112;
	fma.rn.f64 	%fd1114, %fd65, %fd1093, %fd1113;
	fma.rn.f64 	%fd1115, %fd80, %fd1094, %fd1114;
	fma.rn.f64 	%fd1116, %fd95, %fd1095, %fd1115;
	fma.rn.f64 	%fd1117, %fd110, %fd1096, %fd1116;
	fma.rn.f64 	%fd1118, %fd125, %fd1097, %fd1117;
	fma.rn.f64 	%fd1119, %fd140, %fd1098, %fd1118;
	fma.rn.f64 	%fd1120, %fd155, %fd1099, %fd1119;
	fma.rn.f64 	%fd1121, %fd170, %fd1100, %fd1120;
	fma.rn.f64 	%fd1243, %fd185, %fd1101, %fd1121;
	fma.rn.f64 	%fd1122, %fd36, %fd1091, 0d0000000000000000;
	fma.rn.f64 	%fd1123, %fd51, %fd1092, %fd1122;
	fma.rn.f64 	%fd1124, %fd66, %fd1093, %fd1123;
	fma.rn.f64 	%fd1125, %fd81, %fd1094, %fd1124;
	fma.rn.f64 	%fd1126, %fd96, %fd1095, %fd1125;
	fma.rn.f64 	%fd1127, %fd111, %fd1096, %fd1126;
	fma.rn.f64 	%fd1128, %fd126, %fd1097, %fd1127;
	fma.rn.f64 	%fd1129, %fd141, %fd1098, %fd1128;
	fma.rn.f64 	%fd1130, %fd156, %fd1099, %fd1129;
	fma.rn.f64 	%fd1131, %fd171, %fd1100, %fd1130;
	fma.rn.f64 	%fd1242, %fd186, %fd1101, %fd1131;
	fma.rn.f64 	%fd1132, %fd37, %fd1091, 0d0000000000000000;
	fma.rn.f64 	%fd1133, %fd52, %fd1092, %fd1132;
	fma.rn.f64 	%fd1134, %fd67, %fd1093, %fd1133;
	fma.rn.f64 	%fd1135, %fd82, %fd1094, %fd1134;
	fma.rn.f64 	%fd1136, %fd97, %fd1095, %fd1135;
	fma.rn.f64 	%fd1137, %fd112, %fd1096, %fd1136;
	fma.rn.f64 	%fd1138, %fd127, %fd1097, %fd1137;
	fma.rn.f64 	%fd1139, %fd142, %fd1098, %fd1138;
	fma.rn.f64 	%fd1140, %fd157, %fd1099, %fd1139;
	fma.rn.f64 	%fd1141, %fd172, %fd1100, %fd1140;
	fma.rn.f64 	%fd1241, %fd187, %fd1101, %fd1141;
	fma.rn.f64 	%fd1142, %fd38, %fd1091, 0d0000000000000000;
	fma.rn.f64 	%fd1143, %fd53, %fd1092, %fd1142;
	fma.rn.f64 	%fd1144, %fd68, %fd1093, %fd1143;
	fma.rn.f64 	%fd1145, %fd83, %fd1094, %fd1144;
	fma.rn.f64 	%fd1146, %fd98, %fd1095, %fd1145;
	fma.rn.f64 	%fd1147, %fd113, %fd1096, %fd1146;
	fma.rn.f64 	%fd1148, %fd128, %fd1097, %fd1147;
	fma.rn.f64 	%fd1149, %fd143, %fd1098, %fd1148;
	fma.rn.f64 	%fd1150, %fd158, %fd1099, %fd1149;
	fma.rn.f64 	%fd1151, %fd173, %fd1100, %fd1150;
	fma.rn.f64 	%fd1240, %fd188, %fd1101, %fd1151;
	fma.rn.f64 	%fd1152, %fd39, %fd1091, 0d0000000000000000;
	fma.rn.f64 	%fd1153, %fd54, %fd1092, %fd1152;
	fma.rn.f64 	%fd1154, %fd69, %fd1093, %fd1153;
	fma.rn.f64 	%fd1155, %fd84, %fd1094, %fd1154;
	fma.rn.f64 	%fd1156, %fd99, %fd1095, %fd1155;
	fma.rn.f64 	%fd1157, %fd114, %fd1096, %fd1156;
	fma.rn.f64 	%fd1158, %fd129, %fd1097, %fd1157;
	fma.rn.f64 	%fd1159, %fd144, %fd1098, %fd1158;
	fma.rn.f64 	%fd1160, %fd159, %fd1099, %fd1159;
	fma.rn.f64 	%fd1161, %fd174, %fd1100, %fd1160;
	fma.rn.f64 	%fd1239, %fd189, %fd1101, %fd1161;
	fma.rn.f64 	%fd1162, %fd40, %fd1091, 0d0000000000000000;
	fma.rn.f64 	%fd1163, %fd55, %fd1092, %fd1162;
	fma.rn.f64 	%fd1164, %fd70, %fd1093, %fd1163;
	fma.rn.f64 	%fd1165, %fd85, %fd1094, %fd1164;
	fma.rn.f64 	%fd1166, %fd100, %fd1095, %fd1165;
	fma.rn.f64 	%fd1167, %fd115, %fd1096, %fd1166;
	fma.rn.f64 	%fd1168, %fd130, %fd1097, %fd1167;
	fma.rn.f64 	%fd1169, %fd145, %fd1098, %fd1168;
	fma.rn.f64 	%fd1170, %fd160, %fd1099, %fd1169;
	fma.rn.f64 	%fd1171, %fd175, %fd1100, %fd1170;
	fma.rn.f64 	%fd1238, %fd190, %fd1101, %fd1171;
	fma.rn.f64 	%fd1172, %fd41, %fd1091, 0d0000000000000000;
	fma.rn.f64 	%fd1173, %fd56, %fd1092, %fd1172;
	fma.rn.f64 	%fd1174, %fd71, %fd1093, %fd1173;
	fma.rn.f64 	%fd1175, %fd86, %fd1094, %fd1174;
	fma.rn.f64 	%fd1176, %fd101, %fd1095, %fd1175;
	fma.rn.f64 	%fd1177, %fd116, %fd1096, %fd1176;
	fma.rn.f64 	%fd1178, %fd131, %fd1097, %fd1177;
	fma.rn.f64 	%fd1179, %fd146, %fd1098, %fd1178;
	fma.rn.f64 	%fd1180, %fd161, %fd1099, %fd1179;
	fma.rn.f64 	%fd1181, %fd176, %fd1100, %fd1180;
	fma.rn.f64 	%fd1237, %fd191, %fd1101, %fd1181;
	fma.rn.f64 	%fd1182, %fd42, %fd1091, 0d0000000000000000;
	fma.rn.f64 	%fd1183, %fd57, %fd1092, %fd1182;
	fma.rn.f64 	%fd1184, %fd72, %fd1093, %fd1183;
	fma.rn.f64 	%fd1185, %fd87, %fd1094, %fd1184;
	fma.rn.f64 	%fd1186, %fd102, %fd1095, %fd1185;
	fma.rn.f64 	%fd1187, %fd117, %fd1096, %fd1186;
	fma.rn.f64 	%fd1188, %fd132, %fd1097, %fd1187;
	fma.rn.f64 	%fd1189, %fd147, %fd1098, %fd1188;
	fma.rn.f64 	%fd1190, %fd162, %fd1099, %fd1189;
	fma.rn.f64 	%fd1191, %fd177, %fd1100, %fd1190;
	fma.rn.f64 	%fd1236, %fd192, %fd1101, %fd1191;
	fma.rn.f64 	%fd1192, %fd43, %fd1091, 0d0000000000000000;
	fma.rn.f64 	%fd1193, %fd58, %fd1092, %fd1192;
	fma.rn.f64 	%fd1194, %fd73, %fd1093, %fd1193;
	fma.rn.f64 	%fd1195, %fd88, %fd1094, %fd1194;
	fma.rn.f64 	%fd1196, %fd103, %fd1095, %fd1195;
	fma.rn.f64 	%fd1197, %fd118, %fd1096, %fd1196;
	fma.rn.f64 	%fd1198, %fd133, %fd1097, %fd1197;
	fma.rn.f64 	%fd1199, %fd148, %fd1098, %fd1198;
	fma.rn.f64 	%fd1200, %fd163, %fd1099, %fd1199;
	fma.rn.f64 	%fd1201, %fd178, %fd1100, %fd1200;
	fma.rn.f64 	%fd1235, %fd193, %fd1101, %fd1201;
	fma.rn.f64 	%fd1202, %fd44, %fd1091, 0d0000000000000000;
	fma.rn.f64 	%fd1203, %fd59, %fd1092, %fd1202;
	fma.rn.f64 	%fd1204, %fd74, %fd1093, %fd1203;
	fma.rn.f64 	%fd1205, %fd89, %fd1094, %fd1204;
	fma.rn.f64 	%fd1206, %fd104, %fd1095, %fd1205;
	fma.rn.f64 	%fd1207, %fd119, %fd1096, %fd1206;
	fma.rn.f64 	%fd1208, %fd134, %fd1097, %fd1207;
	fma.rn.f64 	%fd1209, %fd149, %fd1098, %fd1208;
	fma.rn.f64 	%fd1210, %fd164, %fd1099, %fd1209;
	fma.rn.f64 	%fd1211, %fd179, %fd1100, %fd1210;
	fma.rn.f64 	%fd1234, %fd194, %fd1101, %fd1211;
$L__BB276_32:
	ld.param.u32 	%r87, [_Z40massMatrixMultiplyMonolithicGlobalKernelILi11ELi11ELi1EEviPKdS1_S1_S1_Pd_param_0];
	mov.u32 	%r10, %tid.x;
	setp.gt.u32 	%p17, %r10, 120;
	mov.u32 	%r69, %ctaid.x;
	mov.u32 	%r70, %tid.y;
	add.s32 	%r71, %r69, %r70;
	setp.ge.s32 	%p18, %r71, %r87;
	bar.sync 	0;
	or.pred  	%p19, %p17, %p18;
	@%p19 bra 	$L__BB276_34;
	ld.param.u64 	%rd34, [_Z40massMatrixMultiplyMonolithicGlobalKernelILi11ELi11ELi1EEviPKdS1_S1_S1_Pd_param_5];
	mad.lo.s32 	%r75, %r71, 1331, %r10;
	cvta.to.global.u64 	%rd24, %rd34;
	mul.wide.s32 	%rd25, %r75, 8;
	add.s64 	%rd26, %rd24, %rd25;
	st.global.f64 	[%rd26], %fd1244;
	st.global.f64 	[%rd26+968], %fd1243;
	st.global.f64 	[%rd26+1936], %fd1242;
	st.global.f64 	[%rd26+2904], %fd1241;
	st.global.f64 	[%rd26+3872], %fd1240;
	st.global.f64 	[%rd26+4840], %fd1239;
	st.global.f64 	[%rd26+5808], %fd1238;
	st.global.f64 	[%rd26+6776], %fd1237;
	st.global.f64 	[%rd26+7744], %fd1236;
	st.global.f64 	[%rd26+8712], %fd1235;
	st.global.f64 	[%rd26+9680], %fd1234;
$L__BB276_34:
	ret;

}
	// .globl	_Z42massMatrixMultiplyMonolithicConstantKernelILi11ELi11ELi1EEviPKdS1_S1_S1_Pd
.visible .entry _Z42massMatrixMultiplyMonolithicConstantKernelILi11ELi11ELi1EEviPKdS1_S1_S1_Pd(
	.param .u32 _Z42massMatrixMultiplyMonolithicConstantKernelILi11ELi11ELi1EEviPKdS1_S1_S1_Pd_param_0,
	.param .u64 .ptr .align 1 _Z42massMatrixMultiplyMonolithicConstantKernelILi11ELi11ELi1EEviPKdS1_S1_S1_Pd_param_1,
	.param .u64 .ptr .align 1 _Z42massMatrixMultiplyMonolithicConstantKernelILi11ELi11ELi1EEviPKdS1_S1_S1_Pd_param_2,
	.param .u64 .ptr .align 1 _Z42massMatrixMultiplyMonolithicConstantKernelILi11ELi11ELi1EEviPKdS1_S1_S1_Pd_param_3,
	.param .u64 .ptr .align 1 _Z42massMatrixMultiplyMonolithicConstantKernelILi11ELi11ELi1EEviPKdS1_S1_S1_Pd_param_4,
	.param .u64 .ptr .align 1 _Z42massMatrixMultiplyMonolithicConstantKernelILi11ELi11ELi1EEviPKdS1_S1_S1_Pd_param_5
)
{
	.reg .pred 	%p<20>;
	.reg .b16 	%rs<15>;
	.reg .b32 	%r<47>;
	.reg .b64 	%rd<14>;
	.reg .b64 	%fd<1298>;
	// demoted variable
	.shared .align 8 .b8 _ZZ42massMatrixMultiplyMonolithicConstantKernelILi11ELi11ELi1EEviPKdS1_S1_S1_PdE6s_tmp1[10648];
	ld.param.u32 	%r10, [_Z42massMatrixMultiplyMonolithicConstantKernelILi11ELi11ELi1EEviPKdS1_S1_S1_Pd_param_0];
	ld.param.u64 	%rd2, [_Z42massMatrixMultiplyMonolithicConstantKernelILi11ELi11ELi1EEviPKdS1_S1_S1_Pd_param_1];
	ld.param.u64 	%rd3, [_Z42massMatrixMultiplyMonolithicConstantKernelILi11ELi11ELi1EEviPKdS1_S1_S1_Pd_param_4];
	mov.u32 	%r1, %tid.x;
	mov.u32 	%r2, %tid.y;
	mov.u32 	%r11, %ctaid.x;
	add.s32 	%r3, %r11, %r2;
	cvt.u16.u32 	%rs1, %r1;
	mul.hi.u16 	%rs3, %rs1, 5958;
	mul.lo.s16 	%rs4, %rs3, 11;
	sub.s16 	%rs2, %rs1, %rs4;
	cvt.u32.u16 	%r4, %rs2;
	setp.ge.s32 	%p1, %r3, %r10;
	@%p1 bra 	$L__BB277_2;
	cvta.to.global.u64 	%rd5, %rd3;
	mad.lo.s32 	%r12, %r3, 1331, %r1;
	mul.wide.s32 	%rd6, %r12, 8;
	add.s64 	%rd7, %rd5, %rd6;
	ld.global.nc.f64 	%fd1275, [%rd7];
	ld.global.nc.f64 	%fd1274, [%rd7+968];
	ld.global.nc.f64 	%fd1273, [%rd7+1936];
	ld.global.nc.f64 	%fd1272, [%rd7+2904];
	ld.global.nc.f64 	%fd1271, [%rd7+3872];
	ld.global.nc.f64 	%fd1270, [%rd7+4840];
	ld.global.nc.f64 	%fd1269, [%rd7+5808];
	ld.global.nc.f64 	%fd1268, [%rd7+6776];
	ld.global.nc.f64 	%fd1267, [%rd7+7744];
	ld.global.nc.f64 	%fd1266, [%rd7+8712];
	ld.global.nc.f64 	%fd1265, [%rd7+9680];
$L__BB277_2:
	bar.sync 	0;
	setp.gt.u32 	%p2, %r1, 120;
	ld.const.f64 	%fd23, [const_DofToQuad];
	ld.const.f64 	%fd24, [const_DofToQuad+8];
	ld.const.f64 	%fd25, [const_DofToQuad+16];
	ld.const.f64 	%fd26, [const_DofToQuad+24];
	ld.const.f64 	%fd27, [const_DofToQuad+32];
	ld.const.f64 	%fd28, [const_DofToQuad+40];
	ld.const.f64 	%fd29, [const_DofToQuad+48];
	ld.const.f64 	%fd30, [const_DofToQuad+56];
	ld.const.f64 	%fd31, [const_DofToQuad+64];
	ld.const.f64 	%fd32, [const_DofToQuad+72];
	ld.const.f64 	%fd33, [const_DofToQuad+80];
	mov.u32 	%r13, _ZZ42massMatrixMultiplyMonolithicConstantKernelILi11ELi11ELi1EEviPKdS1_S1_S1_PdE6s_tmp1;
	mad.lo.s32 	%r5, %r2, 10648, %r13;
	mul.lo.s16 	%rs6, %rs1, 117;
	shr.u16 	%rs7, %rs6, 8;
	sub.s16 	%rs8, %rs1, %rs7;
	and.b16  	%rs9, %rs8, 254;
	shr.u16 	%rs10, %rs9, 1;
	add.s16 	%rs11, %rs10, %rs7;
	and.b16  	%rs12, %rs11, 248;
	shr.u16 	%rs13, %rs12, 3;
	cvt.u32.u16 	%r6, %rs13;
	mul.wide.u16 	%r14, %rs13, 88;
	add.s32 	%r7, %r5, %r14;
	@%p2 bra 	$L__BB277_4;
	shl.b32 	%r15, %r4, 3;
	add.s32 	%r16, %r7, %r15;
	fma.rn.f64 	%fd210, %fd23, %fd1275, 0d0000000000000000;
	fma.rn.f64 	%fd211, %fd24, %fd1274, %fd210;
	fma.rn.f64 	%fd212, %fd25, %fd1273, %fd211;
	fma.rn.f64 	%fd213, %fd26, %fd1272, %fd212;
	fma.rn.f64 	%fd214, %fd27, %fd1271, %fd213;
	fma.rn.f64 	%fd215, %fd28, %fd1270, %fd214;
	fma.rn.f64 	%fd216, %fd29, %fd1269, %fd215;
	fma.rn.f64 	%fd217, %fd30, %fd1268, %fd216;
	fma.rn.f64 	%fd218, %fd31, %fd1267, %fd217;
	fma.rn.f64 	%fd219, %fd32, %fd1266, %fd218;
	fma.rn.f64 	%fd220, %fd33, %fd1265, %fd219;
	st.shared.f64 	[%r16], %fd220;
	ld.const.f64 	%fd221, [const_DofToQuad+88];
	fma.rn.f64 	%fd222, %fd221, %fd1275, 0d0000000000000000;
	ld.const.f64 	%fd223, [const_DofToQuad+96];
	fma.rn.f64 	%fd224, %fd223, %fd1274, %fd222;
	ld.const.f64 	%fd225, [const_DofToQuad+104];
	fma.rn.f64 	%fd226, %fd225, %fd1273, %fd224;
	ld.const.f64 	%fd227, [const_DofToQuad+112];
	fma.rn.f64 	%fd228, %fd227, %fd1272, %fd226;
	ld.const.f64 	%fd229, [const_DofToQuad+120];
	fma.rn.f64 	%fd230, %fd229, %fd1271, %fd228;
	ld.const.f64 	%fd231, [const_DofToQuad+128];
	fma.rn.f64 	%fd232, %fd231, %fd1270, %fd230;
	ld.const.f64 	%fd233, [const_DofToQuad+136];
	fma.rn.f64 	%fd234, %fd233, %fd1269, %fd232;
	ld.const.f64 	%fd235, [const_DofToQuad+144];
	fma.rn.f64 	%fd236, %fd235, %fd1268, %fd234;
	ld.const.f64 	%fd237, [const_DofToQuad+152];
	fma.rn.f64 	%fd238, %fd237, %fd1267, %fd236;
	ld.const.f64 	%fd239, [const_DofToQuad+160];
	fma.rn.f64 	%fd240, %fd239, %fd1266, %fd238;
	ld.const.f64 	%fd241, [const_DofToQuad+168];
	fma.rn.f64 	%fd242, %fd241, %fd1265, %fd240;
	st.shared.f64 	[%r16+968], %fd242;
	ld.const.f64 	%fd243, [const_DofToQuad+176];
	fma.rn.f64 	%fd244, %fd243, %fd1275, 0d0000000000000000;
	ld.const.f64 	%fd245, [const_DofToQuad+184];
	fma.rn.f64 	%fd246, %fd245, %fd1274, %fd244;
	ld.const.f64 	%fd247, [const_DofToQuad+192];
	fma.rn.f64 	%fd248, %fd247, %fd1273, %fd246;
	ld.const.f64 	%fd249, [const_DofToQuad+200];
	fma.rn.f64 	%fd250, %fd249, %fd1272, %fd248;
	ld.const.f64 	%fd251, [const_DofToQuad+208];
	fma.rn.f64 	%fd252, %fd251, %fd1271, %fd250;
	ld.const.f64 	%fd253, [const_DofToQuad+216];
	fma.rn.f64 	%fd254, %fd253, %fd1270, %fd252;
	ld.const.f64 	%fd255, [const_DofToQuad+224];
	fma.rn.f64 	%fd256, %fd255, %fd1269, %fd254;
	ld.const.f64 	%fd257, [const_DofToQuad+232];
	fma.rn.f64 	%fd258, %fd257, %fd1268, %fd256;
	ld.const.f64 	%fd259, [const_DofToQuad+240];
	fma.rn.f64 	%fd260, %fd259, %fd1267, %fd258;
	ld.const.f64 	%fd261, [const_DofToQuad+248];
	fma.rn.f64 	%fd262, %fd261, %fd1266, %fd260;
	ld.const.f64 	%fd263, [const_DofToQuad+256];
	fma.rn.f64 	%fd264, %fd263, %fd1265, %fd262;
	st.shared.f64 	[%r16+1936], %fd264;
	ld.const.f64 	%fd265, [const_DofToQuad+264];
	fma.rn.f64 	%fd266, %fd265, %fd1275, 0d0000000000000000;
	ld.const.f64 	%fd267, [const_DofToQuad+272];
	fma.rn.f64 	%fd268, %fd267, %fd1274, %fd266;
	ld.const.f64 	%fd269, [const_DofToQuad+280];
	fma.rn.f64 	%fd270, %fd269, %fd1273, %fd268;
	ld.const.f64 	%fd271, [const_DofToQuad+288];
	fma.rn.f64 	%fd272, %fd271, %fd1272, %fd270;
	ld.const.f64 	%fd273, [const_DofToQuad+296];
	fma.rn.f64 	%fd274, %fd273, %fd1271, %fd272;
	ld.const.f64 	%fd275, [const_DofToQuad+304];
	fma.rn.f64 	%fd276, %fd275, %fd1270, %fd274;
	ld.const.f64 	%fd277, [const_DofToQuad+312];
	fma.rn.f64 	%fd278, %fd277, %fd1269, %fd276;
	ld.const.f64 	%fd279, [const_DofToQuad+320];
	fma.rn.f64 	%fd280, %fd279, %fd1268, %fd278;
	ld.const.f64 	%fd281, [const_DofToQuad+328];
	fma.rn.f64 	%fd282, %fd281, %fd1267, %fd280;
	ld.const.f64 	%fd283, [const_DofToQuad+336];
	fma.rn.f64 	%fd284, %fd283, %fd1266, %fd282;
	ld.const.f64 	%fd285, [const_DofToQuad+344];
	fma.rn.f64 	%fd286, %fd285, %fd1265, %fd284;
	st.shared.f64 	[%r16+2904], %fd286;
	ld.const.f64 	%fd287, [const_DofToQuad+352];
	fma.rn.f64 	%fd288, %fd287, %fd1275, 0d0000000000000000;
	ld.const.f64 	%fd289, [const_DofToQuad+360];
	fma.rn.f64 	%fd290, %fd289, %fd1274, %fd288;
	ld.const.f64 	%fd291, [const_DofToQuad+368];
	fma.rn.f64 	%fd292, %fd291, %fd1273, %fd290;
	ld.const.f64 	%fd293, [const_DofToQuad+376];
	fma.rn.f64 	%fd294, %fd293, %fd1272, %fd292;
	ld.const.f64 	%fd295, [const_DofToQuad+384];
	fma.rn.f64 	%fd296, %fd295, %fd1271, %fd294;
	ld.const.f64 	%fd297, [const_DofToQuad+392];
	fma.rn.f64 	%fd298, %fd297, %fd1270, %fd296;
	ld.const.f64 	%fd299, [const_DofToQuad+400];
	fma.rn.f64 	%fd300, %fd299, %fd1269, %fd298;
	ld.const.f64 	%fd301, [const_DofToQuad+408];
	fma.rn.f64 	%fd302, %fd301, %fd1268, %fd300;
	ld.const.f64 	%fd303, [const_DofToQuad+416];
	fma.rn.f64 	%fd304, %fd303, %fd1267, %fd302;
	ld.const.f64 	%fd305, [const_DofToQuad+424];
	fma.rn.f64 	%fd306, %fd305, %fd1266, %fd304;
	ld.const.f64 	%fd307, [const_DofToQuad+432];
	fma.rn.f64 	%fd308, %fd307, %fd1265, %fd306;
	st.shared.f64 	[%r16+3872], %fd308;
	ld.const.f64 	%fd309, [const_DofToQuad+440];
	fma.rn.f64 	%fd310, %fd309, %fd1275, 0d0000000000000000;
	ld.const.f64 	%fd311, [const_DofToQuad+448];
	fma.rn.f64 	%fd312, %fd311, %fd1274, %fd310;
	ld.const.f64 	%fd313, [const_DofToQuad+456];
	fma.rn.f64 	%fd314, %fd313, %fd1273, %fd312;
	ld.const.f64 	%fd315, [const_DofToQuad+464];
	fma.rn.f64 	%fd316, %fd315, %fd1272, %fd314;
	ld.const.f64 	%fd317, [const_DofToQuad+472];
	fma.rn.f64 	%fd318, %fd317, %fd1271, %fd316;
	ld.const.f64 	%fd319, [const_DofToQuad+480];
	fma.rn.f64 	%fd320, %fd319, %fd1270, %fd318;
	ld.const.f64 	%fd321, [const_DofToQuad+488];
	fma.rn.f64 	%fd322, %fd321, %fd1269, %fd320;
	ld.const.f64 	%fd323, [const_DofToQuad+496];
	fma.rn.f64 	%fd324, %fd323, %fd1268, %fd322;
	ld.const.f64 	%fd325, [const_DofToQuad+504];
	fma.rn.f64 	%fd326, %fd325, %fd1267, %fd324;
	ld.const.f64 	%fd327, [const_DofToQuad+512];
	fma.rn.f64 	%fd328, %fd327, %fd1266, %fd326;
	ld.const.f64 	%fd329, [const_DofToQuad+520];
	fma.rn.f64 	%fd330, %fd329, %fd1265, %fd328;
	st.shared.f64 	[%r16+4840], %fd330;
	ld.const.f64 	%fd331, [const_DofToQuad+528];
	fma.rn.f64 	%fd332, %fd331, %fd1275, 0d0000000000000000;
	ld.const.f64 	%fd333, [const_DofToQuad+536];
	fma.rn.f64 	%fd334, %fd333, %fd1274, %fd332;
	ld.const.f64 	%fd335, [const_DofToQuad+544];
	fma.rn.f64 	%fd336, %fd335, %fd1273, %fd334;
	ld.const.f64 	%fd337, [const_DofToQuad+552];
	fma.rn.f64 	%fd338, %fd337, %fd1272, %fd336;
	ld.const.f64 	%fd339, [const_DofToQuad+560];
	fma.rn.f64 	%fd340, %fd339, %fd1271, %fd338;
	ld.const.f64 	%fd341, [const_DofToQuad+568];
	fma.rn.f64 	%fd342, %fd341, %fd1270, %fd340;
	ld.const.f64 	%fd343, [const_DofToQuad+576];
	fma.rn.f64 	%fd344, %fd343, %fd1269, %fd342;
	ld.const.f64 	%fd345, [const_DofToQuad+584];
	fma.rn.f64 	%fd346, %fd345, %fd1268, %fd344;
	ld.const.f64 	%fd347, [const_DofToQuad+592];
	fma.rn.f64 	%fd348, %fd347, %fd1267, %fd346;
	ld.const.f64 	%fd349, [const_DofToQuad+600];
	fma.rn.f64 	%fd350, %fd349, %fd1266, %fd348;
	ld.const.f64 	%fd351, [const_DofToQuad+608];
	fma.rn.f64 	%fd352, %fd351, %fd1265, %fd350;
	st.shared.f64 	[%r16+5808], %fd352;
	ld.const.f64 	%fd353, [const_DofToQuad+616];
	fma.rn.f64 	%fd354, %fd353, %fd1275, 0d0000000000000000;
	ld.const.f64 	%fd355, [const_DofToQuad+624];
	fma.rn.f64 	%fd356, %fd355, %fd1274, %fd354;
	ld.const.f64 	%fd357, [const_DofToQuad+632];
	fma.rn.f64 	%fd358, %fd357, %fd1273, %fd356;
	ld.const.f64 	%fd359, [const_DofToQuad+640];
	fma.rn.f64 	%fd360, %fd359, %fd1272, %fd358;
	ld.const.f64 	%fd361, [const_DofToQuad+648];
	fma.rn.f64 	%fd362, %fd361, %fd1271, %fd360;
	ld.const.f64 	%fd363, [const_DofToQuad+656];
	fma.rn.f64 	%fd364, %fd363, %fd1270, %fd362;
	ld.const.f64 	%fd365, [const_DofToQuad+664];
	fma.rn.f64 	%fd366, %fd365, %fd1269, %fd364;
	ld.const.f64 	%fd367, [const_DofToQuad+672];
	fma.rn.f64 	%fd368, %fd367, %fd1268, %fd366;
	ld.const.f64 	%fd369, [const_DofToQuad+680];
	fma.rn.f64 	%fd370, %fd369, %fd1267, %fd368;
	ld.const.f64 	%fd371, [const_DofToQuad+688];
	fma.rn.f64 	%fd372, %fd371, %fd1266, %fd370;
	ld.const.f64 	%fd373, [const_DofToQuad+696];
	fma.rn.f64 	%fd374, %fd373, %fd1265, %fd372;
	st.shared.f64 	[%r16+6776], %fd374;
	ld.const.f64 	%fd375, [const_DofToQuad+704];
	fma.rn.f64 	%fd376, %fd375, %fd1275, 0d0000000000000000;
	ld.const.f64 	%fd377, [const_DofToQuad+712];
	fma.rn.f64 	%fd378, %fd377, %fd1274, %fd376;
	ld.const.f64 	%fd379, [const_DofToQuad+720];
	fma.rn.f64 	%fd380, %fd379, %fd1273, %fd378;
	ld.const.f64 	%fd381, [const_DofToQuad+728];
	fma.rn.f64 	%fd382, %fd381, %fd1272, %fd380;
	ld.const.f64 	%fd383, [const_DofToQuad+736];
	fma.rn.f64 	%fd384, %fd383, %fd1271, %fd382;
	ld.const.f64 	%fd385, [const_DofToQuad+744];
	fma.rn.f64 	%fd386, %fd385, %fd1270, %fd384;
	ld.const.f64 	%fd387, [const_DofToQuad+752];
	fma.rn.f64 	%fd388, %fd387, %fd1269, %fd386;
	ld.const.f64 	%fd389, [const_DofToQuad+760];
	fma.rn.f64 	%fd390, %fd389, %fd1268, %fd388;
	ld.const.f64 	%fd391, [const_DofToQuad+768];
	fma.rn.f64 	%fd392, %fd391, %fd1267, %fd390;
	ld.const.f64 	%fd393, [const_DofToQuad+776];
	fma.rn.f64 	%fd394, %fd393, %fd1266, %fd392;
	ld.const.f64 	%fd395, [const_DofToQuad+784];
	fma.rn.f64 	%fd396, %fd395, %fd1265, %fd394;
	st.shared.f64 	[%r16+7744], %fd396;
	ld.const.f64 	%fd397, [const_DofToQuad+792];
	fma.rn.f64 	%fd398, %fd397, %fd1275, 0d0000000000000000;
	ld.const.f64 	%fd399, [const_DofToQuad+800];
	fma.rn.f64 	%fd400, %fd399, %fd1274, %fd398;
	ld.const.f64 	%fd401, [const_DofToQuad+808];
	fma.rn.f64 	%fd402, %fd401, %fd1273, %fd400;
	ld.const.f64 	%fd403, [const_DofToQuad+816];
	fma.rn.f64 	%fd404, %fd403, %fd1272, %fd402;
	ld.const.f64 	%fd405, [const_DofToQuad+824];
	fma.rn.f64 	%fd406, %fd405, %fd1271, %fd404;
	ld.const.f64 	%fd407, [const_DofToQuad+832];
	fma.rn.f64 	%fd408, %fd407, %fd1270, %fd406;
	ld.const.f64 	%fd409, [const_DofToQuad+840];
	fma.rn.f64 	%fd410, %fd409, %fd1269, %fd408;
	ld.const.f64 	%fd411, [const_DofToQuad+848];
	fma.rn.f64 	%fd412, %fd411, %fd1268, %fd410;
	ld.const.f64 	%fd413, [const_DofToQuad+856];
	fma.rn.f64 	%fd414, %fd413, %fd1267, %fd412;
	ld.const.f64 	%fd415, [const_DofToQuad+864];
	fma.rn.f64 	%fd416, %fd415, %fd1266, %fd414;
	ld.const.f64 	%fd417, [const_DofToQuad+872];
	fma.rn.f64 	%fd418, %fd417, %fd1265, %fd416;
	st.shared.f64 	[%r16+8712], %fd418;
	ld.const.f64 	%fd419, [const_DofToQuad+880];
	fma.rn.f64 	%fd420, %fd419, %fd1275, 0d0000000000000000;
	ld.const.f64 	%fd421, [const_DofToQuad+888];
	fma.rn.f64 	%fd422, %fd421, %fd1274, %fd420;
	ld.const.f64 	%fd423, [const_DofToQuad+896];
	fma.rn.f64 	%fd424, %fd423, %fd1273, %fd422;
	ld.const.f64 	%fd425, [const_DofToQuad+904];
	fma.rn.f64 	%fd426, %fd425, %fd1272, %fd424;
	ld.const.f64 	%fd427, [const_DofToQuad+912];
	fma.rn.f64 	%fd428, %fd427, %fd1271, %fd426;
	ld.const.f64 	%fd429, [const_DofToQuad+920];
	fma.rn.f64 	%fd430, %fd429, %fd1270, %fd428;
	ld.const.f64 	%fd431, [const_DofToQuad+928];
	fma.rn.f64 	%fd432, %fd431, %fd1269, %fd430;
	ld.const.f64 	%fd433, [const_DofToQuad+936];
	fma.rn.f64 	%fd434, %fd433, %fd1268, %fd432;
	ld.const.f64 	%fd435, [const_DofToQuad+944];
	fma.rn.f64 	%fd436, %fd435, %fd1267, %fd434;
	ld.const.f64 	%fd437, [const_DofToQuad+952];
	fma.rn.f64 	%fd438, %fd437, %fd1266, %fd436;
	ld.const.f64 	%fd439, [const_DofToQuad+960];
	fma.rn.f64 	%fd440, %fd439, %fd1265, %fd438;
	st.shared.f64 	[%r16+9680], %fd440;
$L__BB277_4:
	setp.gt.u32 	%p3, %r1, 120;
	bar.sync 	0;
	@%p3 bra 	$L__BB277_6;
	mad.lo.s32 	%r17, %r6, 880, %r7;
	shl.b32 	%r18, %r4, 3;
	add.s32 	%r19, %r17, %r18;
	ld.shared.f64 	%fd441, [%r19];
	ld.shared.f64 	%fd442, [%r19+88];
	ld.shared.f64 	%fd443, [%r19+176];
	ld.shared.f64 	%fd444, [%r19+264];
	ld.shared.f64 	%fd445, [%r19+352];
	ld.shared.f64 	%fd446, [%r19+440];
	ld.shared.f64 	%fd447, [%r19+528];
	ld.shared.f64 	%fd448, [%r19+616];
	ld.shared.f64 	%fd449, [%r19+704];
	ld.shared.f64 	%fd450, [%r19+792];
	ld.shared.f64 	%fd451, [%r19+880];
	fma.rn.f64 	%fd452, %fd23, %fd441, 0d0000000000000000;
	fma.rn.f64 	%fd453, %fd24, %fd442, %fd452;
	fma.rn.f64 	%fd454, %fd25, %fd443, %fd453;
	fma.rn.f64 	%fd455, %fd26, %fd444, %fd454;
	fma.rn.f64 	%fd456, %fd27, %fd445, %fd455;
	fma.rn.f64 	%fd457, %fd28, %fd446, %fd456;
	fma.rn.f64 	%fd458, %fd29, %fd447, %fd457;
	fma.rn.f64 	%fd459, %fd30, %fd448, %fd458;
	fma.rn.f64 	%fd460, %fd31, %fd449, %fd459;
	fma.rn.f64 	%fd461, %fd32, %fd450, %fd460;
	fma.rn.f64 	%fd462, %fd33, %fd451, %fd461;
	st.shared.f64 	[%r19], %fd462;
	ld.const.f64 	%fd463, [const_DofToQuad+88];
	fma.rn.f64 	%fd464, %fd463, %fd441, 0d0000000000000000;
	ld.const.f64 	%fd465, [const_DofToQuad+96];
	fma.rn.f64 	%fd466, %fd465, %fd442, %fd464;
	ld.const.f64 	%fd467, [const_DofToQuad+104];
	fma.rn.f64 	%fd468, %fd467, %fd443, %fd466;
	ld.const.f64 	%fd469, [const_DofToQuad+112];
	fma.rn.f64 	%fd470, %fd469, %fd444, %fd468;
	ld.const.f64 	%fd471, [const_DofToQuad+120];
	fma.rn.f64 	%fd472, %fd471, %fd445, %fd470;
	ld.const.f64 	%fd473, [const_DofToQuad+128];
	fma.rn.f64 	%fd474, %fd473, %fd446, %fd472;
	ld.const.f64 	%fd475, [const_DofToQuad+136];
	fma.rn.f64 	%fd476, %fd475, %fd447, %fd474;
	ld.const.f64 	%fd477, [const_DofToQuad+144];
	fma.rn.f64 	%fd478, %fd477, %fd448, %fd476;
	ld.const.f64 	%fd479, [const_DofToQuad+152];
	fma.rn.f64 	%fd480, %fd479, %fd449, %fd478;
	ld.const.f64 	%fd481, [const_DofToQuad+160];
	fma.rn.f64 	%fd482, %fd481, %fd450, %fd480;
	ld.const.f64 	%fd483, [const_DofToQuad+168];
	fma.rn.f64 	%fd484, %fd483, %fd451, %fd482;
	st.shared.f64 	[%r19+88], %fd484;
	ld.const.f64 	%fd485, [const_DofToQuad+176];
	fma.rn.f64 	%fd486, %fd485, %fd441, 0d0000000000000000;
	ld.const.f64 	%fd487, [const_DofToQuad+184];
	fma.rn.f64 	%fd488, %fd487, %fd442, %fd486;
	ld.const.f64 	%fd489, [const_DofToQuad+192];
	fma.rn.f64 	%fd490, %fd489, %fd443, %fd488;
	ld.const.f64 	%fd491, [const_DofToQuad+200];
	fma.rn.f64 	%fd492, %fd491, %fd444, %fd490;
	ld.const.f64 	%fd493, [const_DofToQuad+208];
	fma.rn.f64 	%fd494, %fd493, %fd445, %fd492;
	ld.const.f64 	%fd495, [const_DofToQuad+216];
	fma.rn.f64 	%fd496, %fd495, %fd446, %fd494;
	ld.const.f64 	%fd497, [const_DofToQuad+224];
	fma.rn.f64 	%fd498, %fd497, %fd447, %fd496;
	ld.const.f64 	%fd499, [const_DofToQuad+232];
	fma.rn.f64 	%fd500, %fd499, %fd448, %fd498;
	ld.const.f64 	%fd501, [const_DofToQuad+240];
	fma.rn.f64 	%fd502, %fd501, %fd449, %fd500;
	ld.const.f64 	%fd503, [const_DofToQuad+248];
	fma.rn.f64 	%fd504, %fd503, %fd450, %fd502;
	ld.const.f64 	%fd505, [const_DofToQuad+256];
	fma.rn.f64 	%fd506, %fd505, %fd451, %fd504;
	st.shared.f64 	[%r19+176], %fd506;
	ld.const.f64 	%fd507, [const_DofToQuad+264];
	fma.rn.f64 	%fd508, %fd507, %fd441, 0d0000000000000000;
	ld.const.f64 	%fd509, [const_DofToQuad+272];
	fma.rn.f64 	%fd510, %fd509, %fd442, %fd508;
	ld.const.f64 	%fd511, [const_DofToQuad+280];
	fma.rn.f64 	%fd512, %fd511, %fd443, %fd510;
	ld.const.f64 	%fd513, [const_DofToQuad+288];
	fma.rn.f64 	%fd514, %fd513, %fd444, %fd512;
	ld.const.f64 	%fd515, [const_DofToQuad+296];
	fma.rn.f64 	%fd516, %fd515, %fd445, %fd514;
	ld.const.f64 	%fd517, [const_DofToQuad+304];
	fma.rn.f64 	%fd518, %fd517, %fd446, %fd516;
	ld.const.f64 	%fd519, [const_DofToQuad+312];
	fma.rn.f64 	%fd520, %fd519, %fd447, %fd518;
	ld.const.f64 	%fd521, [const_DofToQuad+320];
	fma.rn.f64 	%fd522, %fd521, %fd448, %fd520;
	ld.const.f64 	%fd523, [const_DofToQuad+328];
	fma.rn.f64 	%fd524, %fd523, %fd449, %fd522;
	ld.const.f64 	%fd525, [const_DofToQuad+336];
	fma.rn.f64 	%fd526, %fd525, %fd450, %fd524;
	ld.const.f64 	%fd527, [const_DofToQuad+344];
	fma.rn.f64 	%fd528, %fd527, %fd451, %fd526;
	st.shared.f64 	[%r19+264], %fd528;
	ld.const.f64 	%fd529, [const_DofToQuad+352];
	fma.rn.f64 	%fd530, %fd529, %fd441, 0d0000000000000000;
	ld.const.f64 	%fd531, [const_DofToQuad+360];
	fma.rn.f64 	%fd532, %fd531, %fd442, %fd530;
	ld.const.f64 	%fd533, [const_DofToQuad+368];
	fma.rn.f64 	%fd534, %fd533, %fd443, %fd532;
	ld.const.f64 	%fd535, [const_DofToQuad+376];
	fma.rn.f64 	%fd536, %fd535, %fd444, %fd534;
	ld.const.f64 	%fd537, [const_DofToQuad+384];
	fma.rn.f64 	%fd538, %fd537, %fd445, %fd536;
	ld.const.f64 	%fd539, [const_DofToQuad+392];
	fma.rn.f64 	%fd540, %fd539, %fd446, %fd538;
	ld.const.f64 	%fd541, [const_DofToQuad+400];
	fma.rn.f64 	%fd542, %fd541, %fd447, %fd540;
	ld.const.f64 	%fd543, [const_DofToQuad+408];
	fma.rn.f64 	%fd544, %fd543, %fd448, %fd542;
	ld.const.f64 	%fd545, [const_DofToQuad+416];
	fma.rn.f64 	%fd546, %fd545, %fd449, %fd544;
	ld.const.f64 	%fd547, [const_DofToQuad+424];
	fma.rn.f64 	%fd548, %fd547, %fd450, %fd546;
	ld.const.f64 	%fd549, [const_DofToQuad+432];
	fma.rn.f64 	%fd550, %fd549, %fd451, %fd548;
	st.shared.f64 	[%r19+352], %fd550;
	ld.const.f64 	%fd551, [const_DofToQuad+440];
	fma.rn.f64 	%fd552, %fd551, %fd441, 0d0000000000000000;
	ld.const.f64 	%fd553, [const_DofToQuad+448];
	fma.rn.f64 	%fd554, %fd553, %fd442, %fd552;
	ld.const.f64 	%fd555, [const_DofToQuad+456];
	fma.rn.f64 	%fd556, %fd555, %fd443, %fd554;
	ld.const.f64 	%fd557, [const_DofToQuad+464];
	fma.rn.f64 	%fd558, %fd557, %fd444, %fd556;
	ld.const.f64 	%fd559, [const_DofToQuad+472];
	fma.rn.f64 	%fd560, %fd559, %fd445, %fd558;
	ld.const.f64 	%fd561, [const_DofToQuad+480];
	fma.rn.f64 	%fd562, %fd561, %fd446, %fd560;
	ld.const.f64 	%fd563, [const_DofToQuad+488];
	fma.rn.f64 	%fd564, %fd563, %fd447, %fd562;
	ld.const.f64 	%fd565, [const_DofToQuad+496];
	fma.rn.f64 	%fd566, %fd565, %fd448, %fd564;
	ld.const.f64 	%fd567, [const_DofToQuad+504];
	fma.rn.f64 	%fd568, %fd567, %fd449, %fd566;
	ld.const.f64 	%fd569, [const_DofToQuad+512];
	fma.rn.f64 	%fd570, %fd569, %fd450, %fd568;
	ld.const.f64 	%fd571, [const_DofToQuad+520];
	fma.rn.f64 	%fd572, %fd571, %fd451, %fd570;
	st.shared.f64 	[%r19+440], %fd572;
	ld.const.f64 	%fd573, [const_DofToQuad+528];
	fma.rn.f64 	%fd574, %fd573, %fd441, 0d0000000000000000;
	ld.const.f64 	%fd575, [const_DofToQuad+536];
	fma.rn.f64 	%fd576, %fd575, %fd442, %fd574;
	ld.const.f64 	%fd577, [const_DofToQuad+544];
	fma.rn.f64 	%fd578, %fd577, %fd443, %fd576;
	ld.const.f64 	%fd579, [const_DofToQuad+552];
	fma.rn.f64 	%fd580, %fd579, %fd444, %fd578;
	ld.const.f64 	%fd581, [const_DofToQuad+560];
	fma.rn.f64 	%fd582, %fd581, %fd445, %fd580;
	ld.const.f64 	%fd583, [const_DofToQuad+568];
	fma.rn.f64 	%fd584, %fd583, %fd446, %fd582;
	ld.const.f64 	%fd585, [const_DofToQuad+576];
	fma.rn.f64 	%fd586, %fd585, %fd447, %fd584;
	ld.const.f64 	%fd587, [const_DofToQuad+584];
	fma.rn.f64 	%fd588, %fd587, %fd448, %fd586;
	ld.const.f64 	%fd589, [const_DofToQuad+592];
	fma.rn.f64 	%fd590, %fd589, %fd449, %fd588;
	ld.const.f64 	%fd591, [const_DofToQuad+600];
	fma.rn.f64 	%fd592, %fd591, %fd450, %fd590;
	ld.const.f64 	%fd593, [const_DofToQuad+608];
	fma.rn.f64 	%fd594, %fd593, %fd451, %fd592;
	st.shared.f64 	[%r19+528], %fd594;
	ld.const.f64 	%fd595, [const_DofToQuad+616];
	fma.rn.f64 	%fd596, %fd595, %fd441, 0d0000000000000000;
	ld.const.f64 	%fd597, [const_DofToQuad+624];
	fma.rn.f64 	%fd598, %fd597, %fd442, %fd596;
	ld.const.f64 	%fd599, [const_DofToQuad+632];
	fma.rn.f64 	%fd600, %fd599, %fd443, %fd598;
	ld.const.f64 	%fd601, [const_DofToQuad+640];
	fma.rn.f64 	%fd602, %fd601, %fd444, %fd600;
	ld.const.f64 	%fd603, [const_DofToQuad+648];
	fma.rn.f64 	%fd604, %fd603, %fd445, %fd602;
	ld.const.f64 	%fd605, [const_DofToQuad+656];
	fma.rn.f64 	%fd606, %fd605, %fd446, %fd604;
	ld.const.f64 	%fd607, [const_DofToQuad+664];
	fma.rn.f64 	%fd608, %fd607, %fd447, %fd606;
	ld.const.f64 	%fd609, [const_DofToQuad+672];
	fma.rn.f64 	%fd610, %fd609, %fd448, %fd608;
	ld.const.f64 	%fd611, [const_DofToQuad+680];
	fma.rn.f64 	%fd612, %fd611, %fd449, %fd610;
	ld.const.f64 	%fd613, [const_DofToQuad+688];
	fma.rn.f64 	%fd614, %fd613, %fd450, %fd612;
	ld.const.f64 	%fd615, [const_DofToQuad+696];
	fma.rn.f64 	%fd616, %fd615, %fd451, %fd614;
	st.shared.f64 	[%r19+616], %fd616;
	ld.const.f64 	%fd617, [const_DofToQuad+704];
	fma.rn.f64 	%fd618, %fd617, %fd441, 0d0000000000000000;
	ld.const.f64 	%fd619, [const_DofToQuad+712];
	fma.rn.f64 	%fd620, %fd619, %fd442, %fd618;
	ld.const.f64 	%fd621, [const_DofToQuad+720];
	fma.rn.f64 	%fd622, %fd621, %fd443, %fd620;
	ld.const.f64 	%fd623, [const_DofToQuad+728];
	fma.rn.f64 	%fd624, %fd623, %fd444, %fd622;
	ld.const.f64 	%fd625, [const_DofToQuad+736];
	fma.rn.f64 	%fd626, %fd625, %fd445, %fd624;
	ld.const.f64 	%fd627, [const_DofToQuad+744];
	fma.rn.f64 	%fd628, %fd627, %fd446, %fd626;
	ld.const.f64 	%fd629, [const_DofToQuad+752];
	fma.rn.f64 	%fd630, %fd629, %fd447, %fd628;
	ld.const.f64 	%fd631, [const_DofToQuad+760];
	fma.rn.f64 	%fd632, %fd631, %fd448, %fd630;
	ld.const.f64 	%fd633, [const_DofToQuad+768];
	fma.rn.f64 	%fd634, %fd633, %fd449, %fd632;
	ld.const.f64 	%fd635, [const_DofToQuad+776];
	fma.rn.f64 	%fd636, %fd635, %fd450, %fd634;
	ld.const.f64 	%fd637, [const_DofToQuad+784];
	fma.rn.f64 	%fd638, %fd637, %fd451, %fd636;
	st.shared.f64 	[%r19+704], %fd638;
	ld.const.f64 	%fd639, [const_DofToQuad+792];
	fma.rn.f64 	%fd640, %fd639, %fd441, 0d0000000000000000;
	ld.const.f64 	%fd641, [const_DofToQuad+800];
	fma.rn.f64 	%fd642, %fd641, %fd442, %fd640;
	ld.const.f64 	%fd643, [const_DofToQuad+808];
	fma.rn.f64 	%fd644, %fd643, %fd443, %fd642;
	ld.const.f64 	%fd645, [const_DofToQuad+816];
	fma.rn.f64 	%fd646, %fd645, %fd444, %fd644;
	ld.const.f64 	%fd647, [const_DofToQuad+824];
	fma.rn.f64 	%fd648, %fd647, %fd445, %fd646;
	ld.const.f64 	%fd649, [const_DofToQuad+832];
	fma.rn.f64 	%fd650, %fd649, %fd446, %fd648;
	ld.const.f64 	%fd651, [const_DofToQuad+840];
	fma.rn.f64 	%fd652, %fd651, %fd447, %fd650;
	ld.const.f64 	%fd653, [const_DofToQuad+848];
	fma.rn.f64 	%fd654, %fd653, %fd448, %fd652;
	ld.const.f64 	%fd655, [const_DofToQuad+856];
	fma.rn.f64 	%fd656, %fd655, %fd449, %fd654;
	ld.const.f64 	%fd657, [const_DofToQuad+864];
	fma.rn.f64 	%fd658, %fd657, %fd450, %fd656;
	ld.const.f64 	%fd659, [const_DofToQuad+872];
	fma.rn.f64 	%fd660, %fd659, %fd451, %fd658;
	st.shared.f64 	[%r19+792], %fd660;
	ld.const.f64 	%fd661, [const_DofToQuad+880];
	fma.rn.f64 	%fd662, %fd661, %fd441, 0d0000000000000000;
	ld.const.f64 	%fd663, [const_DofToQuad+888];
	fma.rn.f64 	%fd664, %fd663, %fd442, %fd662;
	ld.const.f64 	%fd665, [const_DofToQuad+896];
	fma.rn.f64 	%fd666, %fd665, %fd443, %fd664;
	ld.const.f64 	%fd667, [const_DofToQuad+904];
	fma.rn.f64 	%fd668, %fd667, %fd444, %fd666;
	ld.const.f64 	%fd669, [const_DofToQuad+912];
	fma.rn.f64 	%fd670, %fd669, %fd445, %fd668;
	ld.const.f64 	%fd671, [const_DofToQuad+920];
	fma.rn.f64 	%fd672, %fd671, %fd446, %fd670;
	ld.const.f64 	%fd673, [const_DofToQuad+928];
	fma.rn.f64 	%fd674, %fd673, %fd447, %fd672;
	ld.const.f64 	%fd675, [const_DofToQuad+936];
	fma.rn.f64 	%fd676, %fd675, %fd448, %fd674;
	ld.const.f64 	%fd677, [const_DofToQuad+944];
	fma.rn.f64 	%fd678, %fd677, %fd449, %fd676;
	ld.const.f64 	%fd679, [const_DofToQuad+952];
	fma.rn.f64 	%fd680, %fd679, %fd450, %fd678;
	ld.const.f64 	%fd681, [const_DofToQuad+960];
	fma.rn.f64 	%fd682, %fd681, %fd451, %fd680;
	st.shared.f64 	[%r19+880], %fd682;
$L__BB277_6:
	setp.ge.s32 	%p4, %r3, %r10;
	bar.sync 	0;
	cvt.u32.u16 	%r8, %rs3;
	mul.wide.u16 	%r20, %rs3, 968;
	add.s32 	%r21, %r5, %r20;
	mad.lo.s32 	%r22, %r4, 88, %r21;
	ld.shared.f64 	%fd34, [%r22];
	ld.shared.f64 	%fd35, [%r22+8];
	ld.shared.f64 	%fd36, [%r22+16];
	ld.shared.f64 	%fd37, [%r22+24];
	ld.shared.f64 	%fd38, [%r22+32];
	ld.shared.f64 	%fd39, [%r22+40];
	ld.shared.f64 	%fd40, [%r22+48];
	ld.shared.f64 	%fd41, [%r22+56];
	ld.shared.f64 	%fd42, [%r22+64];
	ld.shared.f64 	%fd43, [%r22+72];
	ld.shared.f64 	%fd44, [%r22+80];
	mov.b32 	%r23, {%rs3, %rs2};
	mov.b32 	%r24, 0;
	mov.b32 	%r25, 2937;
	dp2a.lo.u32.u32 	%r26, %r23, %r25, %r24;
	mul.lo.s32 	%r9, %r3, 1331;
	add.s32 	%r27, %r9, %r26;
	fma.rn.f64 	%fd684, %fd23, %fd34, 0d0000000000000000;
	fma.rn.f64 	%fd685, %fd24, %fd35, %fd684;
	fma.rn.f64 	%fd686, %fd25, %fd36, %fd685;
	fma.rn.f64 	%fd687, %fd26, %fd37, %fd686;
	fma.rn.f64 	%fd688, %fd27, %fd38, %fd687;
	fma.rn.f64 	%fd689, %fd28, %fd39, %fd688;
	fma.rn.f64 	%fd690, %fd29, %fd40, %fd689;
	fma.rn.f64 	%fd691, %fd30, %fd41, %fd690;
	fma.rn.f64 	%fd692, %fd31, %fd42, %fd691;
	fma.rn.f64 	%fd693, %fd32, %fd43, %fd692;
	fma.rn.f64 	%fd45, %fd33, %fd44, %fd693;
	cvta.to.global.u64 	%rd8, %rd2;
	mul.wide.s32 	%rd9, %r27, 8;
	add.s64 	%rd1, %rd8, %rd9;
	mov.f64 	%fd1276, 0d0000000000000000;
	@%p4 bra 	$L__BB277_8;
	ld.global.nc.f64 	%fd1276, [%rd1];
$L__BB277_8:
	setp.ge.s32 	%p5, %r3, %r10;
	mul.f64 	%fd1297, %fd45, %fd1276;
	ld.const.f64 	%fd49, [const_DofToQuad+88];
	fma.rn.f64 	%fd695, %fd49, %fd34, 0d0000000000000000;
	ld.const.f64 	%fd50, [const_DofToQuad+96];
	fma.rn.f64 	%fd696, %fd50, %fd35, %fd695;
	ld.const.f64 	%fd51, [const_DofToQuad+104];
	fma.rn.f64 	%fd697, %fd51, %fd36, %fd696;
	ld.const.f64 	%fd52, [const_DofToQuad+112];
	fma.rn.f64 	%fd698, %fd52, %fd37, %fd697;
	ld.const.f64 	%fd699, [const_DofToQuad+120];
	fma.rn.f64 	%fd700, %fd699, %fd38, %fd698;
	ld.const.f64 	%fd53, [const_DofToQuad+128];
	fma.rn.f64 	%fd701, %fd53, %fd39, %fd700;
	ld.const.f64 	%fd54, [const_DofToQuad+136];
	fma.rn.f64 	%fd702, %fd54, %fd40, %fd701;
	ld.const.f64 	%fd55, [const_DofToQuad+144];
	fma.rn.f64 	%fd703, %fd55, %fd41, %fd702;
	ld.const.f64 	%fd56, [const_DofToQuad+152];
	fma.rn.f64 	%fd704, %fd56, %fd42, %fd703;
	ld.const.f64 	%fd57, [const_DofToQuad+160];
	fma.rn.f64 	%fd705, %fd57, %fd43, %fd704;
	ld.const.f64 	%fd58, [const_DofToQuad+168];
	fma.rn.f64 	%fd59, %fd58, %fd44, %fd705;
	mov.f64 	%fd1277, 0d0000000000000000;
	@%p5 bra 	$L__BB277_10;
	ld.global.nc.f64 	%fd1277, [%rd1+8];
$L__BB277_10:
	setp.ge.s32 	%p6, %r3, %r10;
	mul.f64 	%fd1296, %fd59, %fd1277;
	ld.const.f64 	%fd63, [const_DofToQuad+176];
	fma.rn.f64 	%fd707, %fd63, %fd34, 0d0000000000000000;
	ld.const.f64 	%fd64, [const_DofToQuad+184];
	fma.rn.f64 	%fd708, %fd64, %fd35, %fd707;
	ld.const.f64 	%fd65, [const_DofToQuad+192];
	fma.rn.f64 	%fd709, %fd65, %fd36, %fd708;
	ld.const.f64 	%fd66, [const_DofToQuad+200];
	fma.rn.f64 	%fd710, %fd66, %fd37, %fd709;
	ld.const.f64 	%fd711, [const_DofToQuad+208];
	fma.rn.f64 	%fd712, %fd711, %fd38, %fd710;
	ld.const.f64 	%fd67, [const_DofToQuad+216];
	fma.rn.f64 	%fd713, %fd67, %fd39, %fd712;
	ld.const.f64 	%fd68, [const_DofToQuad+224];
	fma.rn.f64 	%fd714, %fd68, %fd40, %fd713;
	ld.const.f64 	%fd69, [const_DofToQuad+232];
	fma.rn.f64 	%fd715, %fd69, %fd41, %fd714;
	ld.const.f64 	%fd70, [const_DofToQuad+240];
	fma.rn.f64 	%fd716, %fd70, %fd42, %fd715;
	ld.const.f64 	%fd71, [const_DofToQuad+248];
	fma.rn.f64 	%fd717, %fd71, %fd43, %fd716;
	ld.const.f64 	%fd72, [const_DofToQuad+256];
	fma.rn.f64 	%fd73, %fd72, %fd44, %fd717;
	mov.f64 	%fd1278, 0d0000000000000000;
	@%p6 bra 	$L__BB277_12;
	ld.global.nc.f64 	%fd1278, [%rd1+16];
$L__BB277_12:
	setp.ge.s32 	%p7, %r3, %r10;
	mul.f64 	%fd1295, %fd73, %fd1278;
	ld.const.f64 	%fd77, [const_DofToQuad+264];
	fma.rn.f64 	%fd719, %fd77, %fd34, 0d0000000000000000;
	ld.const.f64 	%fd78, [const_DofToQuad+272];
	fma.rn.f64 	%fd720, %fd78, %fd35, %fd719;
	ld.const.f64 	%fd79, [const_DofToQuad+280];
	fma.rn.f64 	%fd721, %fd79, %fd36, %fd720;
	ld.const.f64 	%fd80, [const_DofToQuad+288];
	fma.rn.f64 	%fd722, %fd80, %fd37, %fd721;
	ld.const.f64 	%fd723, [const_DofToQuad+296];
	fma.rn.f64 	%fd724, %fd723, %fd38, %fd722;
	ld.const.f64 	%fd81, [const_DofToQuad+304];
	fma.rn.f64 	%fd725, %fd81, %fd39, %fd724;
	ld.const.f64 	%fd82, [const_DofToQuad+312];
	fma.rn.f64 	%fd726, %fd82, %fd40, %fd725;
	ld.const.f64 	%fd83, [const_DofToQuad+320];
	fma.rn.f64 	%fd727, %fd83, %fd41, %fd726;
	ld.const.f64 	%fd84, [const_DofToQuad+328];
	fma.rn.f64 	%fd728, %fd84, %fd42, %fd727;
	ld.const.f64 	%fd85, [const_DofToQuad+336];
	fma.rn.f64 	%fd729, %fd85, %fd43, %fd728;
	ld.const.f64 	%fd86, [const_DofToQuad+344];
	fma.rn.f64 	%fd87, %fd86, %fd44, %fd729;
	mov.f64 	%fd1279, 0d0000000000000000;
	@%p7 bra 	$L__BB277_14;
	ld.global.nc.f64 	%fd1279, [%rd1+24];
$L__BB277_14:
	setp.ge.s32 	%p8, %r3, %r10;
	mul.f64 	%fd1294, %fd87, %fd1279;
	ld.const.f64 	%fd91, [const_DofToQuad+352];
	fma.rn.f64 	%fd731, %fd91, %fd34, 0d0000000000000000;
	ld.const.f64 	%fd92, [const_DofToQuad+360];
	fma.rn.f64 	%fd732, %fd92, %fd35, %fd731;
	ld.const.f64 	%fd93, [const_DofToQuad+368];
	fma.rn.f64 	%fd733, %fd93, %fd36, %fd732;
	ld.const.f64 	%fd94, [const_DofToQuad+376];
	fma.rn.f64 	%fd734, %fd94, %fd37, %fd733;
	ld.const.f64 	%fd735, [const_DofToQuad+384];
	fma.rn.f64 	%fd736, %fd735, %fd38, %fd734;
	ld.const.f64 	%fd95, [const_DofToQuad+392];
	fma.rn.f64 	%fd737, %fd95, %fd39, %fd736;
	ld.const.f64 	%fd96, [const_DofToQuad+400];
	fma.rn.f64 	%fd738, %fd96, %fd40, %fd737;
	ld.const.f64 	%fd97, [const_DofToQuad+408];
	fma.rn.f64 	%fd739, %fd97, %fd41, %fd738;
	ld.const.f64 	%fd98, [const_DofToQuad+416];
	fma.rn.f64 	%fd740, %fd98, %fd42, %fd739;
	ld.const.f64 	%fd99, [const_DofToQuad+424];
	fma.rn.f64 	%fd741, %fd99, %fd43, %fd740;
	ld.const.f64 	%fd100, [const_DofToQuad+432];
	fma.rn.f64 	%fd101, %fd100, %fd44, %fd741;
	mov.f64 	%fd1280, 0d0000000000000000;
	@%p8 bra 	$L__BB277_16;
	ld.global.nc.f64 	%fd1280, [%rd1+32];
$L__BB277_16:
	mul.f64 	%fd1293, %fd101, %fd1280;
	ld.const.f64 	%fd743, [const_DofToQuad+440];
	fma.rn.f64 	%fd744, %fd743, %fd34, 0d0000000000000000;
	ld.const.f64 	%fd105, [const_DofToQuad+448];
	fma.rn.f64 	%fd745, %fd105, %fd35, %fd744;
	ld.const.f64 	%fd106, [const_DofToQuad+456];
	fma.rn.f64 	%fd746, %fd106, %fd36, %fd745;
	ld.const.f64 	%fd747, [const_DofToQuad+464];
	fma.rn.f64 	%fd748, %fd747, %fd37, %fd746;
	ld.const.f64 	%fd107, [const_DofToQuad+472];
	fma.rn.f64 	%fd749, %fd107, %fd38, %fd748;
	ld.const.f64 	%fd108, [const_DofToQuad+480];
	fma.rn.f64 	%fd750, %fd108, %fd39, %fd749;
	ld.const.f64 	%fd109, [const_DofToQuad+488];
	fma.rn.f64 	%fd751, %fd109, %fd40, %fd750;
	ld.const.f64 	%fd110, [const_DofToQuad+496];
	fma.rn.f64 	%fd752, %fd110, %fd41, %fd751;
	ld.const.f64 	%fd111, [const_DofToQuad+504];
	fma.rn.f64 	%fd753, %fd111, %fd42, %fd752;
	ld.const.f64 	%fd112, [const_DofToQuad+512];
	fma.rn.f64 	%fd754, %fd112, %fd43, %fd753;
	ld.const.f64 	%fd113, [const_DofToQuad+520];
	fma.rn.f64 	%fd114, %fd113, %fd44, %fd754;
	mov.f64 	%fd1281, 0d0000000000000000;
	@%p8 bra 	$L__BB277_18;
	ld.global.nc.f64 	%fd1281, [%rd1+40];
$L__BB277_18:
	mul.f64 	%fd1292, %fd114, %fd1281;
	ld.const.f64 	%fd756, [const_DofToQuad+528];
	fma.rn.f64 	%fd757, %fd756, %fd34, 0d0000000000000000;
	ld.const.f64 	%fd118, [const_DofToQuad+536];
	fma.rn.f64 	%fd758, %fd118, %fd35, %fd757;
	ld.const.f64 	%fd119, [const_DofToQuad+544];
	fma.rn.f64 	%fd759, %fd119, %fd36, %fd758;
	ld.const.f64 	%fd760, [const_DofToQuad+552];
	fma.rn.f64 	%fd761, %fd760, %fd37, %fd759;
	ld.const.f64 	%fd120, [const_DofToQuad+560];
	fma.rn.f64 	%fd762, %fd120, %fd38, %fd761;
	ld.const.f64 	%fd121, [const_DofToQuad+568];
	fma.rn.f64 	%fd763, %fd121, %fd39, %fd762;
	ld.const.f64 	%fd122, [const_DofToQuad+576];
	fma.rn.f64 	%fd764, %fd122, %fd40, %fd763;
	ld.const.f64 	%fd123, [const_DofToQuad+584];
	fma.rn.f64 	%fd765, %fd123, %fd41, %fd764;
	ld.const.f64 	%fd124, [const_DofToQuad+592];
	fma.rn.f64 	%fd766, %fd124, %fd42, %fd765;
	ld.const.f64 	%fd125, [const_DofToQuad+600];
	fma.rn.f64 	%fd767, %fd125, %fd43, %fd766;
	ld.const.f64 	%fd126, [const_DofToQuad+608];
	fma.rn.f64 	%fd127, %fd126, %fd44, %fd767;
	mov.f64 	%fd1282, 0d0000000000000000;
	@%p8 bra 	$L__BB277_20;
	ld.global.nc.f64 	%fd1282, [%rd1+48];
$L__BB277_20:
	mul.f64 	%fd1291, %fd127, %fd1282;
	ld.const.f64 	%fd131, [const_DofToQuad+616];
	fma.rn.f64 	%fd769, %fd131, %fd34, 0d0000000000000000;
	ld.const.f64 	%fd132, [const_DofToQuad+624];
	fma.rn.f64 	%fd770, %fd132, %fd35, %fd769;
	ld.const.f64 	%fd133, [const_DofToQuad+632];
	fma.rn.f64 	%fd771, %fd133, %fd36, %fd770;
	ld.const.f64 	%fd772, [const_DofToQuad+640];
	fma.rn.f64 	%fd773, %fd772, %fd37, %fd771;
	ld.const.f64 	%fd134, [const_DofToQuad+648];
	fma.rn.f64 	%fd774, %fd134, %fd38, %fd773;
	ld.const.f64 	%fd135, [const_DofToQuad+656];
	fma.rn.f64 	%fd775, %fd135, %fd39, %fd774;
	ld.const.f64 	%fd136, [const_DofToQuad+664];
	fma.rn.f64 	%fd776, %fd136, %fd40, %fd775;
	ld.const.f64 	%fd137, [const_DofToQuad+672];
	fma.rn.f64 	%fd777, %fd137, %fd41, %fd776;
	ld.const.f64 	%fd138, [const_DofToQuad+680];
	fma.rn.f64 	%fd778, %fd138, %fd42, %fd777;
	ld.const.f64 	%fd139, [const_DofToQuad+688];
	fma.rn.f64 	%fd779, %fd139, %fd43, %fd778;
	ld.const.f64 	%fd780, [const_DofToQuad+696];
	fma.rn.f64 	%fd140, %fd780, %fd44, %fd779;
	mov.f64 	%fd1283, 0d0000000000000000;
	@%p8 bra 	$L__BB277_22;
	ld.global.nc.f64 	%fd1283, [%rd1+56];
$L__BB277_22:
	mul.f64 	%fd1290, %fd140, %fd1283;
	ld.const.f64 	%fd144, [const_DofToQuad+704];
	fma.rn.f64 	%fd782, %fd144, %fd34, 0d0000000000000000;
	ld.const.f64 	%fd145, [const_DofToQuad+712];
	fma.rn.f64 	%fd783, %fd145, %fd35, %fd782;
	ld.const.f64 	%fd146, [const_DofToQuad+720];
	fma.rn.f64 	%fd784, %fd146, %fd36, %fd783;
	ld.const.f64 	%fd785, [const_DofToQuad+728];
	fma.rn.f64 	%fd786, %fd785, %fd37, %fd784;
	ld.const.f64 	%fd147, [const_DofToQuad+736];
	fma.rn.f64 	%fd787, %fd147, %fd38, %fd786;
	ld.const.f64 	%fd148, [const_DofToQuad+744];
	fma.rn.f64 	%fd788, %fd148, %fd39, %fd787;
	ld.const.f64 	%fd149, [const_DofToQuad+752];
	fma.rn.f64 	%fd789, %fd149, %fd40, %fd788;
	ld.const.f64 	%fd150, [const_DofToQuad+760];
	fma.rn.f64 	%fd790, %fd150, %fd41, %fd789;
	ld.const.f64 	%fd151, [const_DofToQuad+768];
	fma.rn.f64 	%fd791, %fd151, %fd42, %fd790;
	ld.const.f64 	%fd152, [const_DofToQuad+776];
	fma.rn.f64 	%fd792, %fd152, %fd43, %fd791;
	ld.const.f64 	%fd793, [const_DofToQuad+784];
	fma.rn.f64 	%fd153, %fd793, %fd44, %fd792;
	mov.f64 	%fd1284, 0d0000000000000000;
	@%p8 bra 	$L__BB277_24;
	ld.global.nc.f64 	%fd1284, [%rd1+64];
$L__BB277_24:
	mul.f64 	%fd1289, %fd153, %fd1284;
	ld.const.f64 	%fd157, [const_DofToQuad+792];
	fma.rn.f64 	%fd795, %fd157, %fd34, 0d0000000000000000;
	ld.const.f64 	%fd158, [const_DofToQuad+800];
	fma.rn.f64 	%fd796, %fd158, %fd35, %fd795;
	ld.const.f64 	%fd159, [const_DofToQuad+808];
	fma.rn.f64 	%fd797, %fd159, %fd36, %fd796;
	ld.const.f64 	%fd160, [const_DofToQuad+816];
	fma.rn.f64 	%fd798, %fd160, %fd37, %fd797;
	ld.const.f64 	%fd161, [const_DofToQuad+824];
	fma.rn.f64 	%fd799, %fd161, %fd38, %fd798;
	ld.const.f64 	%fd162, [const_DofToQuad+832];
	fma.rn.f64 	%fd800, %fd162, %fd39, %fd799;
	ld.const.f64 	%fd163, [const_DofToQuad+840];
	fma.rn.f64 	%fd801, %fd163, %fd40, %fd800;
	ld.const.f64 	%fd164, [const_DofToQuad+848];
	fma.rn.f64 	%fd802, %fd164, %fd41, %fd801;
	ld.const.f64 	%fd165, [const_DofToQuad+856];
	fma.rn.f64 	%fd803, %fd165, %fd42, %fd802;
	ld.const.f64 	%fd166, [const_DofToQuad+864];
	fma.rn.f64 	%fd804, %fd166, %fd43, %fd803;
	ld.const.f64 	%fd167, [const_DofToQuad+872];
	fma.rn.f64 	%fd168, %fd167, %fd44, %fd804;
	mov.f64 	%fd1285, 0d0000000000000000;
	@%p8 bra 	$L__BB277_26;
	ld.global.nc.f64 	%fd1285, [%rd1+72];
$L__BB277_26:
	mul.f64 	%fd1288, %fd168, %fd1285;
	ld.const.f64 	%fd172, [const_DofToQuad+880];
	fma.rn.f64 	%fd806, %fd172, %fd34, 0d0000000000000000;
	ld.const.f64 	%fd173, [const_DofToQuad+888];
	fma.rn.f64 	%fd807, %fd173, %fd35, %fd806;
	ld.const.f64 	%fd174, [const_DofToQuad+896];
	fma.rn.f64 	%fd808, %fd174, %fd36, %fd807;
	ld.const.f64 	%fd175, [const_DofToQuad+904];
	fma.rn.f64 	%fd809, %fd175, %fd37, %fd808;
	ld.const.f64 	%fd176, [const_DofToQuad+912];
	fma.rn.f64 	%fd810, %fd176, %fd38, %fd809;
	ld.const.f64 	%fd177, [const_DofToQuad+920];
	fma.rn.f64 	%fd811, %fd177, %fd39, %fd810;
	ld.const.f64 	%fd178, [const_DofToQuad+928];
	fma.rn.f64 	%fd812, %fd178, %fd40, %fd811;
	ld.const.f64 	%fd179, [const_DofToQuad+936];
	fma.rn.f64 	%fd813, %fd179, %fd41, %fd812;
	ld.const.f64 	%fd180, [const_DofToQuad+944];
	fma.rn.f64 	%fd814, %fd180, %fd42, %fd813;
	ld.const.f64 	%fd181, [const_DofToQuad+952];
	fma.rn.f64 	%fd815, %fd181, %fd43, %fd814;
	ld.const.f64 	%fd182, [const_DofToQuad+960];
	fma.rn.f64 	%fd183, %fd182, %fd44, %fd815;
	mov.f64 	%fd1286, 0d0000000000000000;
	@%p8 bra 	$L__BB277_28;
	ld.global.nc.f64 	%fd1286, [%rd1+80];
$L__BB277_28:
	setp.gt.u32 	%p15, %r1, 120;
	mul.f64 	%fd1287, %fd183, %fd1286;
	ld.const.f64 	%fd816, [const_DofToQuad];
	fma.rn.f64 	%fd817, %fd816, %fd1297, 0d0000000000000000;
	fma.rn.f64 	%fd818, %fd49, %fd1296, %fd817;
	fma.rn.f64 	%fd819, %fd63, %fd1295, %fd818;
	fma.rn.f64 	%fd820, %fd77, %fd1294, %fd819;
	fma.rn.f64 	%fd821, %fd91, %fd1293, %fd820;
	ld.const.f64 	%fd822, [const_DofToQuad+440];
	fma.rn.f64 	%fd823, %fd822, %fd1292, %fd821;
	ld.const.f64 	%fd824, [const_DofToQuad+528];
	fma.rn.f64 	%fd825, %fd824, %fd1291, %fd823;
	fma.rn.f64 	%fd826, %fd131, %fd1290, %fd825;
	fma.rn.f64 	%fd827, %fd144, %fd1289, %fd826;
	fma.rn.f64 	%fd828, %fd157, %fd1288, %fd827;
	fma.rn.f64 	%fd829, %fd172, %fd1287, %fd828;
	mov.u32 	%r28, %tid.y;
	mov.u32 	%r29, _ZZ42massMatrixMultiplyMonolithicConstantKernelILi11ELi11ELi1EEviPKdS1_S1_S1_PdE6s_tmp1;
	mad.lo.s32 	%r30, %r28, 10648, %r29;
	mad.lo.s32 	%r31, %r8, 968, %r30;
	mad.lo.s32 	%r32, %r4, 88, %r31;
	st.shared.f64 	[%r32], %fd829;
	ld.const.f64 	%fd830, [const_DofToQuad+8];
	fma.rn.f64 	%fd831, %fd830, %fd1297, 0d0000000000000000;
	fma.rn.f64 	%fd832, %fd50, %fd1296, %fd831;
	fma.rn.f64 	%fd833, %fd64, %fd1295, %fd832;
	fma.rn.f64 	%fd834, %fd78, %fd1294, %fd833;
	fma.rn.f64 	%fd835, %fd92, %fd1293, %fd834;
	fma.rn.f64 	%fd836, %fd105, %fd1292, %fd835;
	fma.rn.f64 	%fd837, %fd118, %fd1291, %fd836;
	fma.rn.f64 	%fd838, %fd132, %fd1290, %fd837;
	fma.rn.f64 	%fd839, %fd145, %fd1289, %fd838;
	fma.rn.f64 	%fd840, %fd158, %fd1288, %fd839;
	fma.rn.f64 	%fd841, %fd173, %fd1287, %fd840;
	st.shared.f64 	[%r32+8], %fd841;
	ld.const.f64 	%fd842, [const_DofToQuad+16];
	fma.rn.f64 	%fd843, %fd842, %fd1297, 0d0000000000000000;
	fma.rn.f64 	%fd844, %fd51, %fd1296, %fd843;
	fma.rn.f64 	%fd845, %fd65, %fd1295, %fd844;
	fma.rn.f64 	%fd846, %fd79, %fd1294, %fd845;
	fma.rn.f64 	%fd847, %fd93, %fd1293, %fd846;
	fma.rn.f64 	%fd848, %fd106, %fd1292, %fd847;
	fma.rn.f64 	%fd849, %fd119, %fd1291, %fd848;
	fma.rn.f64 	%fd850, %fd133, %fd1290, %fd849;
	fma.rn.f64 	%fd851, %fd146, %fd1289, %fd850;
	fma.rn.f64 	%fd852, %fd159, %fd1288, %fd851;
	fma.rn.f64 	%fd853, %fd174, %fd1287, %fd852;
	st.shared.f64 	[%r32+16], %fd853;
	ld.const.f64 	%fd854, [const_DofToQuad+24];
	fma.rn.f64 	%fd855, %fd854, %fd1297, 0d0000000000000000;
	fma.rn.f64 	%fd856, %fd52, %fd1296, %fd855;
	fma.rn.f64 	%fd857, %fd66, %fd1295, %fd856;
	fma.rn.f64 	%fd858, %fd80, %fd1294, %fd857;
	fma.rn.f64 	%fd859, %fd94, %fd1293, %fd858;
	ld.const.f64 	%fd860, [const_DofToQuad+464];
	fma.rn.f64 	%fd861, %fd860, %fd1292, %fd859;
	ld.const.f64 	%fd862, [const_DofToQuad+552];
	fma.rn.f64 	%fd863, %fd862, %fd1291, %fd861;
	ld.const.f64 	%fd864, [const_DofToQuad+640];
	fma.rn.f64 	%fd865, %fd864, %fd1290, %fd863;
	ld.const.f64 	%fd866, [const_DofToQuad+728];
	fma.rn.f64 	%fd867, %fd866, %fd1289, %fd865;
	fma.rn.f64 	%fd868, %fd160, %fd1288, %fd867;
	fma.rn.f64 	%fd869, %fd175, %fd1287, %fd868;
	st.shared.f64 	[%r32+24], %fd869;
	ld.const.f64 	%fd870, [const_DofToQuad+32];
	fma.rn.f64 	%fd871, %fd870, %fd1297, 0d0000000000000000;
	ld.const.f64 	%fd872, [const_DofToQuad+120];
	fma.rn.f64 	%fd873, %fd872, %fd1296, %fd871;
	ld.const.f64 	%fd874, [const_DofToQuad+208];
	fma.rn.f64 	%fd875, %fd874, %fd1295, %fd873;
	ld.const.f64 	%fd876, [const_DofToQuad+296];
	fma.rn.f64 	%fd877, %fd876, %fd1294, %fd875;
	ld.const.f64 	%fd878, [const_DofToQuad+384];
	fma.rn.f64 	%fd879, %fd878, %fd1293, %fd877;
	fma.rn.f64 	%fd880, %fd107, %fd1292, %fd879;
	fma.rn.f64 	%fd881, %fd120, %fd1291, %fd880;
	fma.rn.f64 	%fd882, %fd134, %fd1290, %fd881;
	fma.rn.f64 	%fd883, %fd147, %fd1289, %fd882;
	fma.rn.f64 	%fd884, %fd161, %fd1288, %fd883;
	fma.rn.f64 	%fd885, %fd176, %fd1287, %fd884;
	st.shared.f64 	[%r32+32], %fd885;
	ld.const.f64 	%fd886, [const_DofToQuad+40];
	fma.rn.f64 	%fd887, %fd886, %fd1297, 0d0000000000000000;
	fma.rn.f64 	%fd888, %fd53, %fd1296, %fd887;
	fma.rn.f64 	%fd889, %fd67, %fd1295, %fd888;
	fma.rn.f64 	%fd890, %fd81, %fd1294, %fd889;
	fma.rn.f64 	%fd891, %fd95, %fd1293, %fd890;
	fma.rn.f64 	%fd892, %fd108, %fd1292, %fd891;
	fma.rn.f64 	%fd893, %fd121, %fd1291, %fd892;
	fma.rn.f64 	%fd894, %fd135, %fd1290, %fd893;
	fma.rn.f64 	%fd895, %fd148, %fd1289, %fd894;
	fma.rn.f64 	%fd896, %fd162, %fd1288, %fd895;
	fma.rn.f64 	%fd897, %fd177, %fd1287, %fd896;
	st.shared.f64 	[%r32+40], %fd897;
	ld.const.f64 	%fd898, [const_DofToQuad+48];
	fma.rn.f64 	%fd899, %fd898, %fd1297, 0d0000000000000000;
	fma.rn.f64 	%fd900, %fd54, %fd1296, %fd899;
	fma.rn.f64 	%fd901, %fd68, %fd1295, %fd900;
	fma.rn.f64 	%fd902, %fd82, %fd1294, %fd901;
	fma.rn.f64 	%fd903, %fd96, %fd1293, %fd902;
	fma.rn.f64 	%fd904, %fd109, %fd1292, %fd903;
	fma.rn.f64 	%fd905, %fd122, %fd1291, %fd904;
	fma.rn.f64 	%fd906, %fd136, %fd1290, %fd905;
	fma.rn.f64 	%fd907, %fd149, %fd1289, %fd906;
	fma.rn.f64 	%fd908, %fd163, %fd1288, %fd907;
	fma.rn.f64 	%fd909, %fd178, %fd1287, %fd908;
	st.shared.f64 	[%r32+48], %fd909;
	ld.const.f64 	%fd910, [const_DofToQuad+56];
	fma.rn.f64 	%fd911, %fd910, %fd1297, 0d0000000000000000;
	fma.rn.f64 	%fd912, %fd55, %fd1296, %fd911;
	fma.rn.f64 	%fd913, %fd69, %fd1295, %fd912;
	fma.rn.f64 	%fd914, %fd83, %fd1294, %fd913;
	fma.rn.f64 	%fd915, %fd97, %fd1293, %fd914;
	fma.rn.f64 	%fd916, %fd110, %fd1292, %fd915;
	fma.rn.f64 	%fd917, %fd123, %fd1291, %fd916;
	fma.rn.f64 	%fd918, %fd137, %fd1290, %fd917;
	fma.rn.f64 	%fd919, %fd150, %fd1289, %fd918;
	fma.rn.f64 	%fd920, %fd164, %fd1288, %fd919;
	fma.rn.f64 	%fd921, %fd179, %fd1287, %fd920;
	st.shared.f64 	[%r32+56], %fd921;
	ld.const.f64 	%fd922, [const_DofToQuad+64];
	fma.rn.f64 	%fd923, %fd922, %fd1297, 0d0000000000000000;
	fma.rn.f64 	%fd924, %fd56, %fd1296, %fd923;
	fma.rn.f64 	%fd925, %fd70, %fd1295, %fd924;
	fma.rn.f64 	%fd926, %fd84, %fd1294, %fd925;
	fma.rn.f64 	%fd927, %fd98, %fd1293, %fd926;
	fma.rn.f64 	%fd928, %fd111, %fd1292, %fd927;
	fma.rn.f64 	%fd929, %fd124, %fd1291, %fd928;
	fma.rn.f64 	%fd930, %fd138, %fd1290, %fd929;
	fma.rn.f64 	%fd931, %fd151, %fd1289, %fd930;
	fma.rn.f64 	%fd932, %fd165, %fd1288, %fd931;
	fma.rn.f64 	%fd933, %fd180, %fd1287, %fd932;
	st.shared.f64 	[%r32+64], %fd933;
	ld.const.f64 	%fd934, [const_DofToQuad+72];
	fma.rn.f64 	%fd935, %fd934, %fd1297, 0d0000000000000000;
	fma.rn.f64 	%fd936, %fd57, %fd1296, %fd935;
	fma.rn.f64 	%fd937, %fd71, %fd1295, %fd936;
	fma.rn.f64 	%fd938, %fd85, %fd1294, %fd937;
	fma.rn.f64 	%fd939, %fd99, %fd1293, %fd938;
	fma.rn.f64 	%fd940, %fd112, %fd1292, %fd939;
	fma.rn.f64 	%fd941, %fd125, %fd1291, %fd940;
	fma.rn.f64 	%fd942, %fd139, %fd1290, %fd941;
	fma.rn.f64 	%fd943, %fd152, %fd1289, %fd942;
	fma.rn.f64 	%fd944, %fd166, %fd1288, %fd943;
	fma.rn.f64 	%fd945, %fd181, %fd1287, %fd944;
	st.shared.f64 	[%r32+72], %fd945;
	ld.const.f64 	%fd946, [const_DofToQuad+80];
	fma.rn.f64 	%fd947, %fd946, %fd1297, 0d0000000000000000;
	fma.rn.f64 	%fd948, %fd58, %fd1296, %fd947;
	fma.rn.f64 	%fd949, %fd72, %fd1295, %fd948;
	fma.rn.f64 	%fd950, %fd86, %fd1294, %fd949;
	fma.rn.f64 	%fd951, %fd100, %fd1293, %fd950;
	fma.rn.f64 	%fd952, %fd113, %fd1292, %fd951;
	fma.rn.f64 	%fd953, %fd126, %fd1291, %fd952;
	ld.const.f64 	%fd954, [const_DofToQuad+696];
	fma.rn.f64 	%fd955, %fd954, %fd1290, %fd953;
	ld.const.f64 	%fd956, [const_DofToQuad+784];
	fma.rn.f64 	%fd957, %fd956, %fd1289, %fd955;
	fma.rn.f64 	%fd958, %fd167, %fd1288, %fd957;
	fma.rn.f64 	%fd959, %fd182, %fd1287, %fd958;
	st.shared.f64 	[%r32+80], %fd959;
	bar.sync 	0;
	@%p15 bra 	$L__BB277_30;
	mov.u32 	%r33, %tid.y;
	mov.u32 	%r34, _ZZ42massMatrixMultiplyMonolithicConstantKernelILi11ELi11ELi1EEviPKdS1_S1_S1_PdE6s_tmp1;
	mad.lo.s32 	%r35, %r33, 10648, %r34;
	mad.lo.s32 	%r36, %r8, 968, %r35;
	mad.lo.s32 	%r37, %r4, 88, %r36;
	mad.lo.s32 	%r38, %r4, -80, %r37;
	ld.shared.f64 	%fd960, [%r38];
	ld.shared.f64 	%fd961, [%r38+88];
	ld.shared.f64 	%fd962, [%r38+176];
	ld.shared.f64 	%fd963, [%r38+264];
	ld.shared.f64 	%fd964, [%r38+352];
	ld.shared.f64 	%fd965, [%r38+440];
	ld.shared.f64 	%fd966, [%r38+528];
	ld.shared.f64 	%fd967, [%r38+616];
	ld.shared.f64 	%fd968, [%r38+704];
	ld.shared.f64 	%fd969, [%r38+792];
	ld.shared.f64 	%fd970, [%r38+880];
	ld.const.f64 	%fd971, [const_DofToQuad];
	fma.rn.f64 	%fd972, %fd971, %fd960, 0d0000000000000000;
	fma.rn.f64 	%fd973, %fd49, %fd961, %fd972;
	fma.rn.f64 	%fd974, %fd63, %fd962, %fd973;
	fma.rn.f64 	%fd975, %fd77, %fd963, %fd974;
	fma.rn.f64 	%fd976, %fd91, %fd964, %fd975;
	ld.const.f64 	%fd977, [const_DofToQuad+440];
	fma.rn.f64 	%fd978, %fd977, %fd965, %fd976;
	ld.const.f64 	%fd979, [const_DofToQuad+528];
	fma.rn.f64 	%fd980, %fd979, %fd966, %fd978;
	fma.rn.f64 	%fd981, %fd131, %fd967, %fd980;
	fma.rn.f64 	%fd982, %fd144, %fd968, %fd981;
	fma.rn.f64 	%fd983, %fd157, %fd969, %fd982;
	fma.rn.f64 	%fd984, %fd172, %fd970, %fd983;
	st.shared.f64 	[%r38], %fd984;
	ld.const.f64 	%fd985, [const_DofToQuad+8];
	fma.rn.f64 	%fd986, %fd985, %fd960, 0d0000000000000000;
	fma.rn.f64 	%fd987, %fd50, %fd961, %fd986;
	fma.rn.f64 	%fd988, %fd64, %fd962, %fd987;
	fma.rn.f64 	%fd989, %fd78, %fd963, %fd988;
	fma.rn.f64 	%fd990, %fd92, %fd964, %fd989;
	fma.rn.f64 	%fd991, %fd105, %fd965, %fd990;
	fma.rn.f64 	%fd992, %fd118, %fd966, %fd991;
	fma.rn.f64 	%fd993, %fd132, %fd967, %fd992;
	fma.rn.f64 	%fd994, %fd145, %fd968, %fd993;
	fma.rn.f64 	%fd995, %fd158, %fd969, %fd994;
	fma.rn.f64 	%fd996, %fd173, %fd970, %fd995;
	st.shared.f64 	[%r38+88], %fd996;
	ld.const.f64 	%fd997, [const_DofToQuad+16];
	fma.rn.f64 	%fd998, %fd997, %fd960, 0d0000000000000000;
	fma.rn.f64 	%fd999, %fd51, %fd961, %fd998;
	fma.rn.f64 	%fd1000, %fd65, %fd962, %fd999;
	fma.rn.f64 	%fd1001, %fd79, %fd963, %fd1000;
	fma.rn.f64 	%fd1002, %fd93, %fd964, %fd1001;
	fma.rn.f64 	%fd1003, %fd106, %fd965, %fd1002;
	fma.rn.f64 	%fd1004, %fd119, %fd966, %fd1003;
	fma.rn.f64 	%fd1005, %fd133, %fd967, %fd1004;
	fma.rn.f64 	%fd1006, %fd146, %fd968, %fd1005;
	fma.rn.f64 	%fd1007, %fd159, %fd969, %fd1006;
	fma.rn.f64 	%fd1008, %fd174, %fd970, %fd1007;
	st.shared.f64 	[%r38+176], %fd1008;
	ld.const.f64 	%fd1009, [const_DofToQuad+24];
	fma.rn.f64 	%fd1010, %fd1009, %fd960, 0d0000000000000000;
	fma.rn.f64 	%fd1011, %fd52, %fd961, %fd1010;
	fma.rn.f64 	%fd1012, %fd66, %fd962, %fd1011;
	ld.const.f64 	%fd1013, [const_DofToQuad+288];
	fma.rn.f64 	%fd1014, %fd1013, %fd963, %fd1012;
	fma.rn.f64 	%fd1015, %fd94, %fd964, %fd1014;
	ld.const.f64 	%fd1016, [const_DofToQuad+464];
	fma.rn.f64 	%fd1017, %fd1016, %fd965, %fd1015;
	ld.const.f64 	%fd1018, [const_DofToQuad+552];
	fma.rn.f64 	%fd1019, %fd1018, %fd966, %fd1017;
	ld.const.f64 	%fd1020, [const_DofToQuad+640];
	fma.rn.f64 	%fd1021, %fd1020, %fd967, %fd1019;
	ld.const.f64 	%fd1022, [const_DofToQuad+728];
	fma.rn.f64 	%fd1023, %fd1022, %fd968, %fd1021;
	fma.rn.f64 	%fd1024, %fd160, %fd969, %fd1023;
	fma.rn.f64 	%fd1025, %fd175, %fd970, %fd1024;
	st.shared.f64 	[%r38+264], %fd1025;
	ld.const.f64 	%fd1026, [const_DofToQuad+32];
	fma.rn.f64 	%fd1027, %fd1026, %fd960, 0d0000000000000000;
	ld.const.f64 	%fd1028, [const_DofToQuad+120];
	fma.rn.f64 	%fd1029, %fd1028, %fd961, %fd1027;
	ld.const.f64 	%fd1030, [const_DofToQuad+208];
	fma.rn.f64 	%fd1031, %fd1030, %fd962, %fd1029;
	ld.const.f64 	%fd1032, [const_DofToQuad+296];
	fma.rn.f64 	%fd1033, %fd1032, %fd963, %fd1031;
	ld.const.f64 	%fd1034, [const_DofToQuad+384];
	fma.rn.f64 	%fd1035, %fd1034, %fd964, %fd1033;
	fma.rn.f64 	%fd1036, %fd107, %fd965, %fd1035;
	fma.rn.f64 	%fd1037, %fd120, %fd966, %fd1036;
	fma.rn.f64 	%fd1038, %fd134, %fd967, %fd1037;
	fma.rn.f64 	%fd1039, %fd147, %fd968, %fd1038;
	fma.rn.f64 	%fd1040, %fd161, %fd969, %fd1039;
	fma.rn.f64 	%fd1041, %fd176, %fd970, %fd1040;
	st.shared.f64 	[%r38+352], %fd1041;
	ld.const.f64 	%fd1042, [const_DofToQuad+40];
	fma.rn.f64 	%fd1043, %fd1042, %fd960, 0d0000000000000000;
	fma.rn.f64 	%fd1044, %fd53, %fd961, %fd1043;
	fma.rn.f64 	%fd1045, %fd67, %fd962, %fd1044;
	fma.rn.f64 	%fd1046, %fd81, %fd963, %fd1045;
	fma.rn.f64 	%fd1047, %fd95, %fd964, %fd1046;
	fma.rn.f64 	%fd1048, %fd108, %fd965, %fd1047;
	fma.rn.f64 	%fd1049, %fd121, %fd966, %fd1048;
	fma.rn.f64 	%fd1050, %fd135, %fd967, %fd1049;
	fma.rn.f64 	%fd1051, %fd148, %fd968, %fd1050;
	fma.rn.f64 	%fd1052, %fd162, %fd969, %fd1051;
	fma.rn.f64 	%fd1053, %fd177, %fd970, %fd1052;
	st.shared.f64 	[%r38+440], %fd1053;
	ld.const.f64 	%fd1054, [const_DofToQuad+48];
	fma.rn.f64 	%fd1055, %fd1054, %fd960, 0d0000000000000000;
	fma.rn.f64 	%fd1056, %fd54, %fd961, %fd1055;
	fma.rn.f64 	%fd1057, %fd68, %fd962, %fd1056;
	fma.rn.f64 	%fd1058, %fd82, %fd963, %fd1057;
	fma.rn.f64 	%fd1059, %fd96, %fd964, %fd1058;
	fma.rn.f64 	%fd1060, %fd109, %fd965, %fd1059;
	fma.rn.f64 	%fd1061, %fd122, %fd966, %fd1060;
	fma.rn.f64 	%fd1062, %fd136, %fd967, %fd1061;
	fma.rn.f64 	%fd1063, %fd149, %fd968, %fd1062;
	fma.rn.f64 	%fd1064, %fd163, %fd969, %fd1063;
	fma.rn.f64 	%fd1065, %fd178, %fd970, %fd1064;
	st.shared.f64 	[%r38+528], %fd1065;
	ld.const.f64 	%fd1066, [const_DofToQuad+56];
	fma.rn.f64 	%fd1067, %fd1066, %fd960, 0d0000000000000000;
	fma.rn.f64 	%fd1068, %fd55, %fd961, %fd1067;
	fma.rn.f64 	%fd1069, %fd69, %fd962, %fd1068;
	fma.rn.f64 	%fd1070, %fd83, %fd963, %fd1069;
	fma.rn.f64 	%fd1071, %fd97, %fd964, %fd1070;
	fma.rn.f64 	%fd1072, %fd110, %fd965, %fd1071;
	fma.rn.f64 	%fd1073, %fd123, %fd966, %fd1072;
	fma.rn.f64 	%fd1074, %fd137, %fd967, %fd1073;
	fma.rn.f64 	%fd1075, %fd150, %fd968, %fd1074;
	fma.rn.f64 	%fd1076, %fd164, %fd969, %fd1075;
	fma.rn.f64 	%fd1077, %fd179, %fd970, %fd1076;
	st.shared.f64 	[%r38+616], %fd1077;
	ld.const.f64 	%fd1078, [const_DofToQuad+64];
	fma.rn.f64 	%fd1079, %fd1078, %fd960, 0d0000000000000000;
	fma.rn.f64 	%fd1080, %fd56, %fd961, %fd1079;
	fma.rn.f64 	%fd1081, %fd70, %fd962, %fd1080;
	fma.rn.f64 	%fd1082, %fd84, %fd963, %fd1081;
	fma.rn.f64 	%fd1083, %fd98, %fd964, %fd1082;
	fma.rn.f64 	%fd1084, %fd111, %fd965, %fd1083;
	fma.rn.f64 	%fd1085, %fd124, %fd966, %fd1084;
	fma.rn.f64 	%fd1086, %fd138, %fd967, %fd1085;
	fma.rn.f64 	%fd1087, %fd151, %fd968, %fd1086;
	fma.rn.f64 	%fd1088, %fd165, %fd969, %fd1087;
	fma.rn.f64 	%fd1089, %fd180, %fd970, %fd1088;
	st.shared.f64 	[%r38+704], %fd1089;
	ld.const.f64 	%fd1090, [const_DofToQuad+72];
	fma.rn.f64 	%fd1091, %fd1090, %fd960, 0d0000000000000000;
	fma.rn.f64 	%fd1092, %fd57, %fd961, %fd1091;
	fma.rn.f64 	%fd1093, %fd71, %fd962, %fd1092;
	fma.rn.f64 	%fd1094, %fd85, %fd963, %fd1093;
	fma.rn.f64 	%fd1095, %fd99, %fd964, %fd1094;
	fma.rn.f64 	%fd1096, %fd112, %fd965, %fd1095;
	fma.rn.f64 	%fd1097, %fd125, %fd966, %fd1096;
	fma.rn.f64 	%fd1098, %fd139, %fd967, %fd1097;
	fma.rn.f64 	%fd1099, %fd152, %fd968, %fd1098;
	fma.rn.f64 	%fd1100, %fd166, %fd969, %fd1099;
	fma.rn.f64 	%fd1101, %fd181, %fd970, %fd1100;
	st.shared.f64 	[%r38+792], %fd1101;
	ld.const.f64 	%fd1102, [const_DofToQuad+80];
	fma.rn.f64 	%fd1103, %fd1102, %fd960, 0d0000000000000000;
	fma.rn.f64 	%fd1104, %fd58, %fd961, %fd1103;
	fma.rn.f64 	%fd1105, %fd72, %fd962, %fd1104;
	fma.rn.f64 	%fd1106, %fd86, %fd963, %fd1105;
	fma.rn.f64 	%fd1107, %fd100, %fd964, %fd1106;
	ld.const.f64 	%fd1108, [const_DofToQuad+520];
	fma.rn.f64 	%fd1109, %fd1108, %fd965, %fd1107;
	ld.const.f64 	%fd1110, [const_DofToQuad+608];
	fma.rn.f64 	%fd1111, %fd1110, %fd966, %fd1109;
	ld.const.f64 	%fd1112, [const_DofToQuad+696];
	fma.rn.f64 	%fd1113, %fd1112, %fd967, %fd1111;
	ld.const.f64 	%fd1114, [const_DofToQuad+784];
	fma.rn.f64 	%fd1115, %fd1114, %fd968, %fd1113;
	fma.rn.f64 	%fd1116, %fd167, %fd969, %fd1115;
	fma.rn.f64 	%fd1117, %fd182, %fd970, %fd1116;
	st.shared.f64 	[%r38+880], %fd1117;
$L__BB277_30:
	bar.sync 	0;
	@%p15 bra 	$L__BB277_32;
	mov.u32 	%r39, %tid.y;
	mov.u32 	%r40, _ZZ42massMatrixMultiplyMonolithicConstantKernelILi11ELi11ELi1EEviPKdS1_S1_S1_PdE6s_tmp1;
	mad.lo.s32 	%r41, %r39, 10648, %r40;
	mad.lo.s32 	%r42, %r8, 968, %r41;
	mad.lo.s32 	%r43, %r8, -880, %r42;
	shl.b32 	%r44, %r4, 3;
	add.s32 	%r45, %r43, %r44;
	ld.shared.f64 	%fd1118, [%r45];
	ld.shared.f64 	%fd1119, [%r45+968];
	ld.shared.f64 	%fd1120, [%r45+1936];
	ld.shared.f64 	%fd1121, [%r45+2904];
	ld.shared.f64 	%fd1122, [%r45+3872];
	ld.shared.f64 	%fd1123, [%r45+4840];
	ld.shared.f64 	%fd1124, [%r45+5808];
	ld.shared.f64 	%fd1125, [%r45+6776];
	ld.shared.f64 	%fd1126, [%r45+7744];
	ld.shared.f64 	%fd1127, [%r45+8712];
	ld.shared.f64 	%fd1128, [%r45+9680];
	ld.const.f64 	%fd1129, [const_DofToQuad];
	fma.rn.f64 	%fd1130, %fd1129, %fd1118, 0d0000000000000000;
	fma.rn.f64 	%fd1131, %fd49, %fd1119, %fd1130;
	fma.rn.f64 	%fd1132, %fd63, %fd1120, %fd1131;
	fma.rn.f64 	%fd1133, %fd77, %fd1121, %fd1132;
	fma.rn.f64 	%fd1134, %fd91, %fd1122, %fd1133;
	ld.const.f64 	%fd1135, [const_DofToQuad+440];
	fma.rn.f64 	%fd1136, %fd1135, %fd1123, %fd1134;
	ld.const.f64 	%fd1137, [const_DofToQuad+528];
	fma.rn.f64 	%fd1138, %fd1137, %fd1124, %fd1136;
	fma.rn.f64 	%fd1139, %fd131, %fd1125, %fd1138;
	fma.rn.f64 	%fd1140, %fd144, %fd1126, %fd1139;
	fma.rn.f64 	%fd1141, %fd157, %fd1127, %fd1140;
	fma.rn.f64 	%fd1297, %fd172, %fd1128, %fd1141;
	ld.const.f64 	%fd1142, [const_DofToQuad+8];
	fma.rn.f64 	%fd1143, %fd1142, %fd1118, 0d0000000000000000;
	fma.rn.f64 	%fd1144, %fd50, %fd1119, %fd1143;
	fma.rn.f64 	%fd1145, %fd64, %fd1120, %fd1144;
	fma.rn.f64 	%fd1146, %fd78, %fd1121, %fd1145;
	fma.rn.f64 	%fd1147, %fd92, %fd1122, %fd1146;
	fma.rn.f64 	%fd1148, %fd105, %fd1123, %fd1147;
	fma.rn.f64 	%fd1149, %fd118, %fd1124, %fd1148;
	fma.rn.f64 	%fd1150, %fd132, %fd1125, %fd1149;
	fma.rn.f64 	%fd1151, %fd145, %fd1126, %fd1150;
	fma.rn.f64 	%fd1152, %fd158, %fd1127, %fd1151;
	fma.rn.f64 	%fd1296, %fd173, %fd1128, %fd1152;
	ld.const.f64 	%fd1153, [const_DofToQuad+16];
	fma.rn.f64 	%fd1154, %fd1153, %fd1118, 0d0000000000000000;
	fma.rn.f64 	%fd1155, %fd51, %fd1119, %fd1154;
	fma.rn.f64 	%fd1156, %fd65, %fd1120, %fd1155;
	fma.rn.f64 	%fd1157, %fd79, %fd1121, %fd1156;
	fma.rn.f64 	%fd1158, %fd93, %fd1122, %fd1157;
	fma.rn.f64 	%fd1159, %fd106, %fd1123, %fd1158;
	fma.rn.f64 	%fd1160, %fd119, %fd1124, %fd1159;
	fma.rn.f64 	%fd1161, %fd133, %fd1125, %fd1160;
	fma.rn.f64 	%fd1162, %fd146, %fd1126, %fd1161;
	fma.rn.f64 	%fd1163, %fd159, %fd1127, %fd1162;
	fma.rn.f64 	%fd1295, %fd174, %fd1128, %fd1163;
	ld.const.f64 	%fd1164, [const_DofToQuad+24];
	fma.rn.f64 	%fd1165, %fd1164, %fd1118, 0d0000000000000000;
	fma.rn.f64 	%fd1166, %fd52, %fd1119, %fd1165;
	fma.rn.f64 	%fd1167, %fd66, %fd1120, %fd1166;
	ld.const.f64 	%fd1168, [const_DofToQuad+288];
	fma.rn.f64 	%fd1169, %fd1168, %fd1121, %fd1167;
	fma.rn.f64 	%fd1170, %fd94, %fd1122, %fd1169;
	ld.const.f64 	%fd1171, [const_DofToQuad+464];
	fma.rn.f64 	%fd1172, %fd1171, %fd1123, %fd1170;
	ld.const.f64 	%fd1173, [const_DofToQuad+552];
	fma.rn.f64 	%fd1174, %fd1173, %fd1124, %fd1172;
	ld.const.f64 	%fd1175, [const_DofToQuad+640];
	fma.rn.f64 	%fd1176, %fd1175, %fd1125, %fd1174;
	ld.const.f64 	%fd1177, [const_DofToQuad+728];
	fma.rn.f64 	%fd1178, %fd1177, %fd1126, %fd1176;
	fma.rn.f64 	%fd1179, %fd160, %fd1127, %fd1178;
	fma.rn.f64 	%fd1294, %fd175, %fd1128, %fd1179;
	ld.const.f64 	%fd1180, [const_DofToQuad+32];
	fma.rn.f64 	%fd1181, %fd1180, %fd1118, 0d0000000000000000;
	ld.const.f64 	%fd1182, [const_DofToQuad+120];
	fma.rn.f64 	%fd1183, %fd1182, %fd1119, %fd1181;
	ld.const.f64 	%fd1184, [const_DofToQuad+208];
	fma.rn.f64 	%fd1185, %fd1184, %fd1120, %fd1183;
	ld.const.f64 	%fd1186, [const_DofToQuad+296];
	fma.rn.f64 	%fd1187, %fd1186, %fd1121, %fd1185;
	ld.const.f64 	%fd1188, [const_DofToQuad+384];
	fma.rn.f64 	%fd1189, %fd1188, %fd1122, %fd1187;
	fma.rn.f64 	%fd1190, %fd107, %fd1123, %fd1189;
	fma.rn.f64 	%fd1191, %fd120, %fd1124, %fd1190;
	fma.rn.f64 	%fd1192, %fd134, %fd1125, %fd1191;
	fma.rn.f64 	%fd1193, %fd147, %fd1126, %fd1192;
	fma.rn.f64 	%fd1194, %fd161, %fd1127, %fd1193;
	fma.rn.f64 	%fd1293, %fd176, %fd1128, %fd1194;
	ld.const.f64 	%fd1195, [const_DofToQuad+40];
	fma.rn.f64 	%fd1196, %fd1195, %fd1118, 0d0000000000000000;
	fma.rn.f64 	%fd1197, %fd53, %fd1119, %fd1196;
	fma.rn.f64 	%fd1198, %fd67, %fd1120, %fd1197;
	fma.rn.f64 	%fd1199, %fd81, %fd1121, %fd1198;
	fma.rn.f64 	%fd1200, %fd95, %fd1122, %fd1199;
	fma.rn.f64 	%fd1201, %fd108, %fd1123, %fd1200;
	fma.rn.f64 	%fd1202, %fd121, %fd1124, %fd1201;
	fma.rn.f64 	%fd1203, %fd135, %fd1125, %fd1202;
	fma.rn.f64 	%fd1204, %fd148, %fd1126, %fd1203;
	fma.rn.f64 	%fd1205, %fd162, %fd1127, %fd1204;
	fma.rn.f64 	%fd1292, %fd177, %fd1128, %fd1205;
	ld.const.f64 	%fd1206, [const_DofToQuad+48];
	fma.rn.f64 	%fd1207, %fd1206, %fd1118, 0d0000000000000000;
	fma.rn.f64 	%fd1208, %fd54, %fd1119, %fd1207;
	fma.rn.f64 	%fd1209, %fd68, %fd1120, %fd1208;
	fma.rn.f64 	%fd1210, %fd82, %fd1121, %fd1209;
	fma.rn.f64 	%fd1211, %fd96, %fd1122, %fd1210;
	fma.rn.f64 	%fd1212, %fd109, %fd1123, %fd1211;
	fma.rn.f64 	%fd1213, %fd122, %fd1124, %fd1212;
	fma.rn.f64 	%fd1214, %fd136, %fd1125, %fd1213;
	fma.rn.f64 	%fd1215, %fd149, %fd1126, %fd1214;
	fma.rn.f64 	%fd1216, %fd163, %fd1127, %fd1215;
	fma.rn.f64 	%fd1291, %fd178, %fd1128, %fd1216;
	ld.const.f64 	%fd1217, [const_DofToQuad+56];
	fma.rn.f64 	%fd1218, %fd1217, %fd1118, 0d0000000000000000;
	fma.rn.f64 	%fd1219, %fd55, %fd1119, %fd1218;
	fma.rn.f64 	%fd1220, %fd69, %fd1120, %fd1219;
	fma.rn.f64 	%fd1221, %fd83, %fd1121, %fd1220;
	fma.rn.f64 	%fd1222, %fd97, %fd1122, %fd1221;
	fma.rn.f64 	%fd1223, %fd110, %fd1123, %fd1222;
	fma.rn.f64 	%fd1224, %fd123, %fd1124, %fd1223;
	fma.rn.f64 	%fd1225, %fd137, %fd1125, %fd1224;
	fma.rn.f64 	%fd1226, %fd150, %fd1126, %fd1225;
	fma.rn.f64 	%fd1227, %fd164, %fd1127, %fd1226;
	fma.rn.f64 	%fd1290, %fd179, %fd1128, %fd1227;
	ld.const.f64 	%fd1228, [const_DofToQuad+64];
	fma.rn.f64 	%fd1229, %fd1228, %fd1118, 0d0000000000000000;
	fma.rn.f64 	%fd1230, %fd56, %fd1119, %fd1229;
	fma.rn.f64 	%fd1231, %fd70, %fd1120, %fd1230;
	fma.rn.f64 	%fd1232, %fd84, %fd1121, %fd1231;
	fma.rn.f64 	%fd1233, %fd98, %fd1122, %fd1232;
	fma.rn.f64 	%fd1234, %fd111, %fd1123, %fd1233;
	fma.rn.f64 	%fd1235, %fd124, %fd1124, %fd1234;
	fma.rn.f64 	%fd1236, %fd138, %fd1125, %fd1235;
	fma.rn.f64 	%fd1237, %fd151, %fd1126, %fd1236;
	fma.rn.f64 	%fd1238, %fd165, %fd1127, %fd1237;
	fma.rn.f64 	%fd1289, %fd180, %fd1128, %fd1238;
	ld.const.f64 	%fd1239, [const_DofToQuad+72];
	fma.rn.f64 	%fd1240, %fd1239, %fd1118, 0d0000000000000000;
	fma.rn.f64 	%fd1241, %fd57, %fd1119, %fd1240;
	fma.rn.f64 	%fd1242, %fd71, %fd1120, %fd1241;
	fma.rn.f64 	%fd1243, %fd85, %fd1121, %fd1242;
	fma.rn.f64 	%fd1244, %fd99, %fd1122, %fd1243;
	fma.rn.f64 	%fd1245, %fd112, %fd1123, %fd1244;
	fma.rn.f64 	%fd1246, %fd125, %fd1124, %fd1245;
	fma.rn.f64 	%fd1247, %fd139, %fd1125, %fd1246;
	fma.rn.f64 	%fd1248, %fd152, %fd1126, %fd1247;
	fma.rn.f64 	%fd1249, %fd166, %fd1127, %fd1248;
	fma.rn.f64 	%fd1288, %fd181, %fd1128, %fd1249;
	ld.const.f64 	%fd1250, [const_DofToQuad+80];
	fma.rn.f64 	%fd1251, %fd1250, %fd1118, 0d0000000000000000;
	fma.rn.f64 	%fd1252, %fd58, %fd1119, %fd1251;
	fma.rn.f64 	%fd1253, %fd72, %fd1120, %fd1252;
	fma.rn.f64 	%fd1254, %fd86, %fd1121, %fd1253;
	fma.rn.f64 	%fd1255, %fd100, %fd1122, %fd1254;
	ld.const.f64 	%fd1256, [const_DofToQuad+520];
	fma.rn.f64 	%fd1257, %fd1256, %fd1123, %fd1255;
	ld.const.f64 	%fd1258, [const_DofToQuad+608];
	fma.rn.f64 	%fd1259, %fd1258, %fd1124, %fd1257;
	ld.const.f64 	%fd1260, [const_DofToQuad+696];
	fma.rn.f64 	%fd1261, %fd1260, %fd1125, %fd1259;
	ld.const.f64 	%fd1262, [const_DofToQuad+784];
	fma.rn.f64 	%fd1263, %fd1262, %fd1126, %fd1261;
	fma.rn.f64 	%fd1264, %fd167, %fd1127, %fd1263;
	fma.rn.f64 	%fd1287, %fd182, %fd1128, %fd1264;
$L__BB277_32:
	setp.gt.u32 	%p17, %r1, 120;
	setp.ge.s32 	%p18, %r3, %r10;
	bar.sync 	0;
	or.pred  	%p19, %p17, %p18;
	@%p19 bra 	$L__BB277_34;
	ld.param.u64 	%rd13, [_Z42massMatrixMultiplyMonolithicConstantKernelILi11ELi11ELi1EEviPKdS1_S1_S1_Pd_param_5];
	add.s32 	%r46, %r9, %r1;
	cvta.to.global.u64 	%rd10, %rd13;
	mul.wide.s32 	%rd11, %r46, 8;
	add.s64 	%rd12, %rd10, %rd11;
	st.global.f64 	[%rd12], %fd1297;
	st.global.f64 	[%rd12+968], %fd1296;
	st.global.f64 	[%rd12+1936], %fd1295;
	st.global.f64 	[%rd12+2904], %fd1294;
	st.global.f64 	[%rd12+3872], %fd1293;
	st.global.f64 	[%rd12+4840], %fd1292;
	st.global.f64 	[%rd12+5808], %fd1291;
	st.global.f64 	[%rd12+6776], %fd1290;
	st.global.f64 	[%rd12+7744], %fd1289;
	st.global.f64 	[%rd12+8712], %fd1288;
	st.global.f64 	[%rd12+9680], %fd1287;
$L__BB277_34:
	ret;

}
	// .globl	_Z32massMatrixMultiplyRegisterKernelILi11ELi12ELi1EEviPKdS1_S1_S1_Pd
.visible .entry _Z32massMatrixMultiplyRegisterKernelILi11ELi12ELi1EEviPKdS1_S1_S1_Pd(
	.param .u32 _Z32massMatrixMultiplyRegisterKernelILi11ELi12ELi1EEviPKdS1_S1_S1_Pd_param_0,
	.param .u64 .ptr .align 1 _Z32massMatrixMultiplyRegisterKernelILi11ELi12ELi1EEviPKdS1_S1_S1_Pd_param_1,
	.param .u64 .ptr .align 1 _Z32massMatrixMultiplyRegisterKernelILi11ELi12ELi1EEviPKdS1_S1_S1_Pd_param_2,
	.param .u64 .ptr .align 1 _Z32massMatrixMultiplyRegisterKernelILi11ELi12ELi1EEviPKdS1_S1_S1_Pd_param_3,
	.param .u64 .ptr .align 1 _Z32massMatrixMultiplyRegisterKernelILi11ELi12ELi1EEviPKdS1_S1_S1_Pd_param_4,
	.param .u64 .ptr .align 1 _Z32massMatrixMultiplyRegisterKernelILi11ELi12ELi1EEviPKdS1_S1_S1_Pd_param_5
)
{
	.reg .pred 	%p<13>;
	.reg .b16 	%rs<19>;
	.reg .b32 	%r<51>;
	.reg .b64 	%rd<22>;
	.reg .b64 	%fd<777>;
	// demoted variable
	.shared .align 8 .b8 _ZZ32massMatrixMultiplyRegisterKernelILi11ELi12ELi1EEviPKdS1_S1_S1_PdE6s_tmp1[13824];
	// demoted variable
	.shared .align 8 .b8 _ZZ32massMatrixMultiplyRegisterKernelILi11ELi12ELi1EEviPKdS1_S1_S1_PdE14s_oddDofToQuad[288];
	// demoted variable
	.shared .align 8 .b8 _ZZ32massMatrixMultiplyRegisterKernelILi11ELi12ELi1EEviPKdS1_S1_S1_PdE15s_evenDofToQuad[288];
	ld.param.u32 	%r7, [_Z32massMatrixMultiplyRegisterKernelILi11ELi12ELi1EEviPKdS1_S1_S1_Pd_param_0];
	ld.param.u64 	%rd2, [_Z32massMatrixMultiplyRegisterKernelILi11ELi12ELi1EEviPKdS1_S1_S1_Pd_param_2];
	ld.param.u64 	%rd3, [_Z32massMatrixMultiplyRegisterKernelILi11ELi12ELi1EEviPKdS1_S1_S1_Pd_param_3];
	ld.param.u64 	%rd4, [_Z32massMatrixMultiplyRegisterKernelILi11ELi12ELi1EEviPKdS1_S1_S1_Pd_param_4];
	mov.u32 	%r8, %tid.x;
	mov.u32 	%r2, %tid.y;
	mov.u32 	%r9, %ctaid.x;
	add.s32 	%r3, %r9, %r2;
	cvt.u16.u32 	%rs2, %r8;
	mul.hi.u16 	%rs3, %rs2, -17873;
	shr.u16 	%rs4, %rs3, 3;
	mul.lo.s16 	%rs5, %rs4, 11;
	sub.s16 	%rs1, %rs2, %rs5;
	setp.lt.s32 	%p2, %r3, %r7;
	setp.lt.u32 	%p3, %r8, 121;
	and.pred  	%p1, %p2, %p3;
	not.pred 	%p4, %p1;
	@%p4 bra 	$L__BB278_2;
	cvta.to.global.u64 	%rd6, %rd4;
	mad.lo.s32 	%r10, %r3, 1331, %r8;
	mul.wide.s32 	%rd7, %r10, 8;
	add.s64 	%rd8, %rd6, %rd7;
	ld.global.nc.f64 	%fd765, [%rd8];
	ld.global.nc.f64 	%fd764, [%rd8+968];
	ld.global.nc.f64 	%fd763, [%rd8+1936];
	ld.global.nc.f64 	%fd762, [%rd8+2904];
	ld.global.nc.f64 	%fd761, [%rd8+3872];
	ld.global.nc.f64 	%fd760, [%rd8+4840];
	ld.global.nc.f64 	%fd759, [%rd8+5808];
	ld.global.nc.f64 	%fd758, [%rd8+6776];
	ld.global.nc.f64 	%fd757, [%rd8+7744];
	ld.global.nc.f64 	%fd756, [%rd8+8712];
	ld.global.nc.f64 	%fd755, [%rd8+9680];
$L__BB278_2:
	setp.ne.s32 	%p5, %r2, 0;
	setp.gt.u32 	%p6, %r8, 35;
	or.pred  	%p7, %p5, %p6;
	@%p7 bra 	$L__BB278_4;
	cvta.to.global.u64 	%rd9, %rd2;
	mul.wide.u32 	%rd10, %r8, 8;
	add.s64 	%rd11, %rd9, %rd10;
	ld.global.nc.f64 	%fd129, [%rd11];
	shl.b32 	%r11, %r8, 3;
	mov.u32 	%r12, _ZZ32massMatrixMultiplyRegisterKernelILi11ELi12ELi1EEviPKdS1_S1_S1_PdE14s_oddDofToQuad;
	add.s32 	%r13, %r12, %r11;
	st.shared.f64 	[%r13], %fd129;
	cvta.to.global.u64 	%rd12, %rd3;
	add.s64 	%rd13, %rd12, %rd10;
	ld.global.nc.f64 	%fd130, [%rd13];
	mov.u32 	%r14, _ZZ32massMatrixMultiplyRegisterKernelILi11ELi12ELi1EEviPKdS1_S1_S1_PdE15s_evenDofToQuad;
	add.s32 	%r15, %r14, %r11;
	st.shared.f64 	[%r15], %fd130;
$L__BB278_4:
	mov.u32 	%r16, %tid.x;
	setp.gt.u32 	%p8, %r16, 120;
	bar.sync 	0;
	ld.shared.f64 	%fd23, [_ZZ32massMatrixMultiplyRegisterKernelILi11ELi12ELi1EEviPKdS1_S1_S1_PdE14s_oddDofToQuad];
	ld.shared.f64 	%fd24, [_ZZ32massMatrixMultiplyRegisterKernelILi11ELi12ELi1EEviPKdS1_S1_S1_PdE15s_evenDofToQuad];
	ld.shared.f64 	%fd25, [_ZZ32massMatrixMultiplyRegisterKernelILi11ELi12ELi1EEviPKdS1_S1_S1_PdE14s_oddDofToQuad+8];
	ld.shared.f64 	%fd26, [_ZZ32massMatrixMultiplyRegisterKernelILi11ELi12ELi1EEviPKdS1_S1_S1_PdE15s_evenDofToQuad+8];
	ld.shared.f64 	%fd27, [_ZZ32massMatrixMultiplyRegisterKernelILi11ELi12ELi1EEviPKdS1_S1_S1_PdE14s_oddDofToQuad+16];
	ld.shared.f64 	%fd28, [_ZZ32massMatrixMultiplyRegisterKernelILi11ELi12ELi1EEviPKdS1_S1_S1_PdE15s_evenDofToQuad+16];
	ld.shared.f64 	%fd29, [_ZZ32massMatrixMultiplyRegisterKernelILi11ELi12ELi1EEviPKdS1_S1_S1_PdE14s_oddDofToQuad+24];
	ld.shared.f64 	%fd30, [_ZZ32massMatrixMultiplyRegisterKernelILi11ELi12ELi1EEviPKdS1_S1_S1_PdE15s_evenDofToQuad+24];
	ld.shared.f64 	%fd31, [_ZZ32massMatrixMultiplyRegisterKernelILi11ELi12ELi1EEviPKdS1_S1_S1_PdE14s_oddDofToQuad+32];
	ld.shared.f64 	%fd32, [_ZZ32massMatrixMultiplyRegisterKernelILi11ELi12ELi1EEviPKdS1_S1_S1_PdE15s_evenDofToQuad+32];
	ld.shared.f64 	%fd33, [_ZZ32massMatrixMultiplyRegisterKernelILi11ELi12ELi1EEviPKdS1_S1_S1_PdE14s_oddDofToQuad+40];
	ld.shared.f64 	%fd34, [_ZZ32massMatrixMultiplyRegisterKernelILi11ELi12ELi1EEviPKdS1_S1_S1_PdE15s_evenDofToQuad+40];
	ld.shared.f64 	%fd35, [_ZZ32massMatrixMultiplyRegisterKernelILi11ELi12ELi1EEviPKdS1_S1_S1_PdE14s_oddDofToQuad+48];
	ld.shared.f64 	%fd36, [_ZZ32massMatrixMultiplyRegisterKernelILi11ELi12ELi1EEviPKdS1_S1_S1_PdE15s_evenDofToQuad+48];
	ld.shared.f64 	%fd37, [_ZZ32massMatrixMultiplyRegisterKernelILi11ELi12ELi1EEviPKdS1_S1_S1_PdE14s_oddDofToQuad+56];
	ld.shared.f64 	%fd38, [_ZZ32massMatrixMultiplyRegisterKernelILi11ELi12ELi1EEviPKdS1_S1_S1_PdE15s_evenDofToQuad+56];
	ld.shared.f64 	%fd39, [_ZZ32massMatrixMultiplyRegisterKernelILi11ELi12ELi1EEviPKdS1_S1_S1_PdE14s_oddDofToQuad+64];
	ld.shared.f64 	%fd40, [_ZZ32massMatrixMultiplyRegisterKernelILi11ELi12ELi1EEviPKdS1_S1_S1_PdE15s_evenDofToQuad+64];
	ld.shared.f64 	%fd41, [_ZZ32massMatrixMultiplyRegisterKernelILi11ELi12ELi1EEviPKdS1_S1_S1_PdE14s_oddDofToQuad+72];
	ld.shared.f64 	%fd42, [_ZZ32massMatrixMultiplyRegisterKernelILi11ELi12ELi1EEviPKdS1_S1_S1_PdE15s_evenDofToQuad+72];
	ld.shared.f64 	%fd43, [_ZZ32massMatrixMultiplyRegisterKernelILi11ELi12ELi1EEviPKdS1_S1_S1_PdE14s_oddDofToQuad+80];
	ld.shared.f64 	%fd44, [_ZZ32massMatrixMultiplyRegisterKernelILi11ELi12ELi1EEviPKdS1_S1_S1_PdE15s_evenDofToQuad+80];
	ld.shared.f64 	%fd45, [_ZZ32massMatrixMultiplyRegisterKernelILi11ELi12ELi1EEviPKdS1_S1_S1_PdE14s_oddDofToQuad+88];
	ld.shared.f64 	%fd46, [_ZZ32massMatrixMultiplyRegisterKernelILi11ELi12ELi1EEviPKdS1_S1_S1_PdE15s_evenDofToQuad+88];
	ld.shared.f64 	%fd47, [_ZZ32massMatrixMultiplyRegisterKernelILi11ELi12ELi1EEviPKdS1_S1_S1_PdE14s_oddDofToQuad+96];
	ld.shared.f64 	%fd48, [_ZZ32massMatrixMultiplyRegisterKernelILi11ELi12ELi1EEviPKdS1_S1_S1_PdE15s_evenDofToQuad+96];
	ld.shared.f64 	%fd49, [_ZZ32massMatrixMultiplyRegisterKernelILi11ELi12ELi1EEviPKdS1_S1_S1_PdE14s_oddDofToQuad+104];
	ld.shared.f64 	%fd50, [_ZZ32massMatrixMultiplyRegisterKernelILi11ELi12ELi1EEviPKdS1_S1_S1_PdE15s_evenDofToQuad+104];
	ld.shared.f64 	%fd51, [_ZZ32massMatrixMultiplyRegisterKernelILi11ELi12ELi1EEviPKdS1_S1_S1_PdE14s_oddDofToQuad+112];
	ld.shared.f64 	%fd52, [_ZZ32massMatrixMultiplyRegisterKernelILi11ELi12ELi1EEviPKdS1_S1_S1_PdE15s_evenDofToQuad+112];
	ld.shared.f64 	%fd53, [_ZZ32massMatrixMultiplyRegisterKernelILi11ELi12ELi1EEviPKdS1_S1_S1_PdE14s_oddDofToQuad+120];
	ld.shared.f64 	%fd54, [_ZZ32massMatrixMultiplyRegisterKernelILi11ELi12ELi1EEviPKdS1_S1_S1_PdE15s_evenDofToQuad+120];
	ld.shared.f64 	%fd55, [_ZZ32massMatrixMultiplyRegisterKernelILi11ELi12ELi1EEviPKdS1_S1_S1_PdE14s_oddDofToQuad+128];
	ld.shared.f64 	%fd56, [_ZZ32massMatrixMultiplyRegisterKernelILi11ELi12ELi1EEviPKdS1_S1_S1_PdE15s_evenDofToQuad+128];
	ld.shared.f64 	%fd57, [_ZZ32massMatrixMultiplyRegisterKernelILi11ELi12ELi1EEviPKdS1_S1_S1_PdE14s_oddDofToQuad+136];
	ld.shared.f64 	%fd58, [_ZZ32massMatrixMultiplyRegisterKernelILi11ELi12ELi1EEviPKdS1_S1_S1_PdE15s_evenDofToQuad+136];
	ld.shared.f64 	%fd59, [_ZZ32massMatrixMultiplyRegisterKernelILi11ELi12ELi1EEviPKdS1_S1_S1_PdE14s_oddDofToQuad+144];
	ld.shared.f64 	%fd60, [_ZZ32massMatrixMultiplyRegisterKernelILi11ELi12ELi1EEviPKdS1_S1_S1_PdE15s_evenDofToQuad+144];
	ld.shared.f64 	%fd61, [_ZZ32massMatrixMultiplyRegisterKernelILi11ELi12ELi1EEviPKdS1_S1_S1_PdE14s_oddDofToQuad+152];
	ld.shared.f64 	%fd62, [_ZZ32massMatrixMultiplyRegisterKernelILi11ELi12ELi1EEviPKdS1_S1_S1_PdE15s_evenDofToQuad+152];
	ld.shared.f64 	%fd63, [_ZZ32massMatrixMultiplyRegisterKernelILi11ELi12ELi1EEviPKdS1_S1_S1_PdE14s_oddDofToQuad+160];
	ld.shared.f64 	%fd64, [_ZZ32massMatrixMultiplyRegisterKernelILi11ELi12ELi1EEviPKdS1_S1_S1_PdE15s_evenDofToQuad+160];
	ld.shared.f64 	%fd65, [_ZZ32massMatrixMultiplyRegisterKernelILi11ELi12ELi1EEviPKdS1_S1_S1_PdE14s_oddDofToQuad+168];
	ld.shared.f64 	%fd66, [_ZZ32massMatrixMultiplyRegisterKernelILi11ELi12ELi1EEviPKdS1_S1_S1_PdE15s_evenDofToQuad+168];
	ld.shared.f64 	%fd67, [_ZZ32massMatrixMultiplyRegisterKernelILi11ELi12ELi1EEviPKdS1_S1_S1_PdE14s_oddDofToQuad+176];
	ld.shared.f64 	%fd68, [_ZZ32massMatrixMultiplyRegisterKernelILi11ELi12ELi1EEviPKdS1_S1_S1_PdE15s_evenDofToQuad+176];
	ld.shared.f64 	%fd69, [_ZZ32massMatrixMultiplyRegisterKernelILi11ELi12ELi1EEviPKdS1_S1_S1_PdE14s_oddDofToQuad+184];
	ld.shared.f64 	%fd70, [_ZZ32massMatrixMultiplyRegisterKernelILi11ELi12ELi1EEviPKdS1_S1_S1_PdE15s_evenDofToQuad+184];
	ld.shared.f64 	%fd71, [_ZZ32massMatrixMultiplyRegisterKernelILi11ELi12ELi1EEviPKdS1_S1_S1_PdE14s_oddDofToQuad+192];
	ld.shared.f64 	%fd72, [_ZZ32massMatrixMultiplyRegisterKernelILi11ELi12ELi1EEviPKdS1_S1_S1_PdE15s_evenDofToQuad+192];
	ld.shared.f64 	%fd73, [_ZZ32massMatrixMultiplyRegisterKernelILi11ELi12ELi1EEviPKdS1_S1_S1_PdE14s_oddDofToQuad+200];
	ld.shared.f64 	%fd74, [_ZZ32massMatrixMultiplyRegisterKernelILi11ELi12ELi1EEviPKdS1_S1_S1_PdE15s_evenDofToQuad+200];
	ld.shared.f64 	%fd75, [_ZZ32massMatrixMultiplyRegisterKernelILi11ELi12ELi1EEviPKdS1_S1_S1_PdE14s_oddDofToQuad+208];
	ld.shared.f64 	%fd76, [_ZZ32massMatrixMultiplyRegisterKernelILi11ELi12ELi1EEviPKdS1_S1_S1_PdE15s_evenDofToQuad+208];
	ld.shared.f64 	%fd77, [_ZZ32massMatrixMultiplyRegisterKernelILi11ELi12ELi1EEviPKdS1_S1_S1_PdE14s_oddDofToQuad+216];
	ld.shared.f64 	%fd78, [_ZZ32massMatrixMultiplyRegisterKernelILi11ELi12ELi1EEviPKdS1_S1_S1_PdE15s_evenDofToQuad+216];
	ld.shared.f64 	%fd79, [_ZZ32massMatrixMultiplyRegisterKernelILi11ELi12ELi1EEviPKdS1_S1_S1_PdE14s_oddDofToQuad+224];
	ld.shared.f64 	%fd80, [_ZZ32massMatrixMultiplyRegisterKernelILi11ELi12ELi1EEviPKdS1_S1_S1_PdE15s_evenDofToQuad+224];
	ld.shared.f64 	%fd81, [_ZZ32massMatrixMultiplyRegisterKernelILi11ELi12ELi1EEviPKdS1_S1_S1_PdE14s_oddDofToQuad+232];
	ld.shared.f64 	%fd82, [_ZZ32massMatrixMultiplyRegisterKernelILi11ELi12ELi1EEviPKdS1_S1_S1_PdE15s_evenDofToQuad+232];
	ld.shared.f64 	%fd83, [_ZZ32massMatrixMultiplyRegisterKernelILi11ELi12ELi1EEviPKdS1_S1_S1_PdE14s_oddDofToQuad+240];
	ld.shared.f64 	%fd84, [_ZZ32massMatrixMultiplyRegisterKernelILi11ELi12ELi1EEviPKdS1_S1_S1_PdE15s_evenDofToQuad+240];
	ld.shared.f64 	%fd85, [_ZZ32massMatrixMultiplyRegisterKernelILi11ELi12ELi1EEviPKdS1_S1_S1_PdE14s_oddDofToQuad+248];
	ld.shared.f64 	%fd86, [_ZZ32massMatrixMultiplyRegisterKernelILi11ELi12ELi1EEviPKdS1_S1_S1_PdE15s_evenDofToQuad+248];
	ld.shared.f64 	%fd87, [_ZZ32massMatrixMultiplyRegisterKernelILi11ELi12ELi1EEviPKdS1_S1_S1_PdE14s_oddDofToQuad+256];
	ld.shared.f64 	%fd88, [_ZZ32massMatrixMultiplyRegisterKernelILi11ELi12ELi1EEviPKdS1_S1_S1_PdE15s_evenDofToQuad+256];
	ld.shared.f64 	%fd89, [_ZZ32massMatrixMultiplyRegisterKernelILi11ELi12ELi1EEviPKdS1_S1_S1_PdE14s_oddDofToQuad+264];
	ld.shared.f64 	%fd90, [_ZZ32massMatrixMultiplyRegisterKernelILi11ELi12ELi1EEviPKdS1_S1_S1_PdE15s_evenDofToQuad+264];
	ld.shared.f64 	%fd91, [_ZZ32massMatrixMultiplyRegisterKernelILi11ELi12ELi1EEviPKdS1_S1_S1_PdE14s_oddDofToQuad+272];
	ld.shared.f64 	%fd92, [_ZZ32massMatrixMultiplyRegisterKernelILi11ELi12ELi1EEviPKdS1_S1_S1_PdE15s_evenDofToQuad+272];
	ld.shared.f64 	%fd93, [_ZZ32massMatrixMultiplyRegisterKernelILi11ELi12ELi1EEviPKdS1_S1_S1_PdE14s_oddDofToQuad+280];
	ld.shared.f64 	%fd94, [_ZZ32massMatrixMultiplyRegisterKernelILi11ELi12ELi1EEviPKdS1_S1_S1_PdE15s_evenDofToQuad+280];
	mov.u32 	%r17, %tid.y;
	mov.u32 	%r18, _ZZ32massMatrixMultiplyRegisterKernelILi11ELi12ELi1EEviPKdS1_S1_S1_PdE6s_tmp1;
	mad.lo.s32 	%r19, %r17, 13824, %r18;
	cvt.u16.u32 	%rs6, %r16;
	mul.lo.s16 	%rs7, %rs6, 117;
	shr.u16 	%rs8, %rs7, 8;
	sub.s16 	%rs9, %rs6, %rs8;
	and.b16  	%rs10, %rs9, 254;
	shr.u16 	%rs11, %rs10, 1;
	add.s16 	%rs12, %rs11, %rs8;
	and.b16  	%rs13, %rs12, 248;
	shr.u16 	%rs14, %rs13, 3;
	cvt.u32.u16 	%r4, %rs14;
	mul.wide.u16 	%r20, %rs14, 96;
	add.s32 	%r21, %r19, %r20;
	mul.wide.u16 	%r22, %rs1, 8;
	add.s32 	%r5, %r21, %r22;
	@%p8 bra 	$L__BB278_6;
	add.f64 	%fd131, %fd765, %fd755;
	sub.f64 	%fd132, %fd765, %fd755;
	add.f64 	%fd133, %fd764, %fd756;
	sub.f64 	%fd134, %fd764, %fd756;
	add.f64 	%fd135, %fd763, %fd757;
	sub.f64 	%fd136, %fd763, %fd757;
	add.f64 	%fd137, %fd762, %fd758;
	sub.f64 	%fd138, %fd762, %fd758;
	add.f64 	%fd139, %fd761, %fd759;
	sub.f64 	%fd140, %fd761, %fd759;
	add.f64 	%fd141, %fd760, %fd760;
	sub.f64 	%fd142, %fd760, %fd760;
	mul.f64 	%fd143, %fd141, 0d3FE0000000000000;
	fma.rn.f64 	%fd144, %fd23, %fd131, 0d0000000000000000;
	fma.rn.f64 	%fd145, %fd24, %fd132, 0d0000000000000000;
	fma.rn.f64 	%fd146, %fd25, %fd133, %fd144;
	fma.rn.f64 	%fd147, %fd26, %fd134, %fd145;
	fma.rn.f64 	%fd148, %fd27, %fd135, %fd146;
	fma.rn.f64 	%fd149, %fd28, %fd136, %fd147;
	fma.rn.f64 	%fd150, %fd29, %fd137, %fd148;
	fma.rn.f64 	%fd151, %fd30, %fd138, %fd149;
	fma.rn.f64 	%fd152, %fd31, %fd139, %fd150;
	fma.rn.f64 	%fd153, %fd32, %fd140, %fd151;
	fma.rn.f64 	%fd154, %fd33, %fd143, %fd152;
	fma.rn.f64 	%fd155, %fd34, %fd142, %fd153;
	sub.f64 	%fd156, %fd154, %fd155;
	st.shared.f64 	[%r5+12672], %fd156;
	add.f64 	%fd157, %fd155, %fd154;
	st.shared.f64 	[%r5], %fd157;
	fma.rn.f64 	%fd158, %fd35, %fd131, 0d0000000000000000;
	fma.rn.f64 	%fd159, %fd36, %fd132, 0d0000000000000000;
	fma.rn.f64 	%fd160, %fd37, %fd133, %fd158;
	fma.rn.f64 	%fd161, %fd38, %fd134, %fd159;
	fma.rn.f64 	%fd162, %fd39, %fd135, %fd160;
	fma.rn.f64 	%fd163, %fd40, %fd136, %fd161;
	fma.rn.f64 	%fd164, %fd41, %fd137, %fd162;
	fma.rn.f64 	%fd165, %fd42, %fd138, %fd163;
	fma.rn.f64 	%fd166, %fd43, %fd139, %fd164;
	fma.rn.f64 	%fd167, %fd44, %fd140, %fd165;
	fma.rn.f64 	%fd168, %fd45, %fd143, %fd166;
	fma.rn.f64 	%fd169, %fd46, %fd142, %fd167;
	sub.f64 	%fd170, %fd168, %fd169;
	st.shared.f64 	[%r5+11520], %fd170;
	add.f64 	%fd171, %fd169, %fd168;
	st.shared.f64 	[%r5+1152], %fd171;
	fma.rn.f64 	%fd172, %fd47, %fd131, 0d0000000000000000;
	fma.rn.f64 	%fd173, %fd48, %fd132, 0d0000000000000000;
	fma.rn.f64 	%fd174, %fd49, %fd133, %fd172;
	fma.rn.f64 	%fd175, %fd50, %fd134, %fd173;
	fma.rn.f64 	%fd176, %fd51, %fd135, %fd174;
	fma.rn.f64 	%fd177, %fd52, %fd136, %fd175;
	fma.rn.f64 	%fd178, %fd53, %fd137, %fd176;
	fma.rn.f64 	%fd179, %fd54, %fd138, %fd177;
	fma.rn.f64 	%fd180, %fd55, %fd139, %fd178;
	fma.rn.f64 	%fd181, %fd56, %fd140, %fd179;
	fma.rn.f64 	%fd182, %fd57, %fd143, %fd180;
	fma.rn.f64 	%fd183, %fd58, %fd142, %fd181;
	sub.f64 	%fd184, %fd182, %fd183;
	st.shared.f64 	[%r5+10368], %fd184;
	add.f64 	%fd185, %fd183, %fd182;
	st.shared.f64 	[%r5+2304], %fd185;
	fma.rn.f64 	%fd186, %fd59, %fd131, 0d0000000000000000;
	fma.rn.f64 	%fd187, %fd60, %fd132, 0d0000000000000000;
	fma.rn.f64 	%fd188, %fd61, %fd133, %fd186;
	fma.rn.f64 	%fd189, %fd62, %fd134, %fd187;
	fma.rn.f64 	%fd190, %fd63, %fd135, %fd188;
	fma.rn.f64 	%fd191, %fd64, %fd136, %fd189;
	fma.rn.f64 	%fd192, %fd65, %fd137, %fd190;
	fma.rn.f64 	%fd193, %fd66, %fd138, %fd191;
	fma.rn.f64 	%fd194, %fd67, %fd139, %fd192;
	fma.rn.f64 	%fd195, %fd68, %fd140, %fd193;
	fma.rn.f64 	%fd196, %fd69, %fd143, %fd194;
	fma.rn.f64 	%fd197, %fd70, %fd142, %fd195;
	sub.f64 	%fd198, %fd196, %fd197;
	st.shared.f64 	[%r5+9216], %fd198;
	add.f64 	%fd199, %fd197, %fd196;
	st.shared.f64 	[%r5+3456], %fd199;
	fma.rn.f64 	%fd200, %fd71, %fd131, 0d0000000000000000;
	fma.rn.f64 	%fd201, %fd72, %fd132, 0d0000000000000000;
	fma.rn.f64 	%fd202, %fd73, %fd133, %fd200;
	fma.rn.f64 	%fd203, %fd74, %fd134, %fd201;
	fma.rn.f64 	%fd204, %fd75, %fd135, %fd202;
	fma.rn.f64 	%fd205, %fd76, %fd136, %fd203;
	fma.rn.f64 	%fd206, %fd77, %fd137, %fd204;
	fma.rn.f64 	%fd207, %fd78, %fd138, %fd205;
	fma.rn.f64 	%fd208, %fd79, %fd139, %fd206;
	fma.rn.f64 	%fd209, %fd80, %fd140, %fd207;
	fma.rn.f64 	%fd210, %fd81, %fd143, %fd208;
	fma.rn.f64 	%fd211, %fd82, %fd142, %fd209;
	sub.f64 	%fd212, %fd210, %fd211;
	st.shared.f64 	[%r5+8064], %fd212;
	add.f64 	%fd213, %fd211, %fd210;
	st.shared.f64 	[%r5+4608], %fd213;
	fma.rn.f64 	%fd214, %fd83, %fd131, 0d0000000000000000;
	fma.rn.f64 	%fd215, %fd84, %fd132, 0d0000000000000000;
	fma.rn.f64 	%fd216, %fd85, %fd133, %fd214;
	fma.rn.f64 	%fd217, %fd86, %fd134, %fd215;
	fma.rn.f64 	%fd218, %fd87, %fd135, %fd216;
	fma.rn.f64 	%fd219, %fd88, %fd136, %fd217;
	fma.rn.f64 	%fd220, %fd89, %fd137, %fd218;
	fma.rn.f64 	%fd221, %fd90, %fd138, %fd219;
	fma.rn.f64 	%fd222, %fd91, %fd139, %fd220;
	fma.rn.f64 	%fd223, %fd92, %fd140, %fd221;
	fma.rn.f64 	%fd224, %fd93, %fd143, %fd222;
	fma.rn.f64 	%fd225, %fd94, %fd142, %fd223;
	sub.f64 	%fd226, %fd224, %fd225;
	st.shared.f64 	[%r5+6912], %fd226;
	add.f64 	%fd227, %fd225, %fd224;
	st.shared.f64 	[%r5+5760], %fd227;
$L__BB278_6:
	bar.sync 	0;
	mov.u32 	%r23, %tid.x;
	setp.gt.u32 	%p9, %r23, 131;
	mov.u32 	%r24, %tid.y;
	mov.u32 	%r25, _ZZ32massMatrixMultiplyRegisterKernelILi11ELi12ELi1EEviPKdS1_S1_S1_PdE6s_tmp1;
	mad.lo.s32 	%r26, %r24, 13824, %r25;
	mad.lo.s32 	%r27, %r4, 96, %r26;
	mad.lo.s32 	%r28, %r4, 1056, %r27;
	add.s32 	%r6, %r28, %r22;
	@%p9 bra 	$L__BB278_8;
	ld.shared.f64 	%fd228, [%r6];
	ld.shared.f64 	%fd229, [%r6+960];
	add.f64 	%fd230, %fd228, %fd229;
	sub.f64 	%fd231, %fd228, %fd229;
	ld.shared.f64 	%fd232, [%r6+96];
	ld.shared.f64 	%fd233, [%r6+864];
	add.f64 	%fd234, %fd232, %fd233;
	sub.f64 	%fd235, %fd232, %fd233;
	ld.shared.f64 	%fd236, [%r6+192];
	ld.shared.f64 	%fd237, [%r6+768];
	add.f64 	%fd238, %fd236, %fd237;
	sub.f64 	%fd239, %fd236, %fd237;
	ld.shared.f64 	%fd240, [%r6+288];
	ld.shared.f64 	%fd241, [%r6+672];
	add.f64 	%fd242, %fd240, %fd241;
	sub.f64 	%fd243, %fd240, %fd241;
	ld.shared.f64 	%fd244, [%r6+384];
	ld.shared.f64 	%fd245, [%r6+576];
	add.f64 	%fd246, %fd244, %fd245;
	sub.f64 	%fd247, %fd244, %fd245;
	ld.shared.f64 	%fd248, [%r6+480];
	add.f64 	%fd249, %fd248, %fd248;
	sub.f64 	%fd250, %fd248, %fd248;
	mul.f64 	%fd251, %fd249, 0d3FE0000000000000;
	fma.rn.f64 	%fd252, %fd23, %fd230, 0d0000000000000000;
	fma.rn.f64 	%fd253, %fd24, %fd231, 0d0000000000000000;
	fma.rn.f64 	%fd254, %fd25, %fd234, %fd252;
	fma.rn.f64 	%fd255, %fd26, %fd235, %fd253;
	fma.rn.f64 	%fd256, %fd27, %fd238, %fd254;
	fma.rn.f64 	%fd257, %fd28, %fd239, %fd255;
	fma.rn.f64 	%fd258, %fd29, %fd242, %fd256;
	fma.rn.f64 	%fd259, %fd30, %fd243, %fd257;
	fma.rn.f64 	%fd260, %fd31, %fd246, %fd258;
	fma.rn.f64 	%fd261, %fd32, %fd247, %fd259;
	fma.rn.f64 	%fd262, %fd33, %fd251, %fd260;
	fma.rn.f64 	%fd263, %fd34, %fd250, %fd261;
	sub.f64 	%fd264, %fd262, %fd263;
	st.shared.f64 	[%r6+1056], %fd264;
	add.f64 	%fd265, %fd263, %fd262;
	st.shared.f64 	[%r6], %fd265;
	fma.rn.f64 	%fd266, %fd35, %fd230, 0d0000000000000000;
	fma.rn.f64 	%fd267, %fd36, %fd231, 0d0000000000000000;
	fma.rn.f64 	%fd268, %fd37, %fd234, %fd266;
	fma.rn.f64 	%fd269, %fd38, %fd235, %fd267;
	fma.rn.f64 	%fd270, %fd39, %fd238, %fd268;
	fma.rn.f64 	%fd271, %fd40, %fd239, %fd269;
	fma.rn.f64 	%fd272, %fd41, %fd242, %fd270;
	fma.rn.f64 	%fd273, %fd42, %fd243, %fd271;
	fma.rn.f64 	%fd274, %fd43, %fd246, %fd272;
	fma.rn.f64 	%fd275, %fd44, %fd247, %fd273;
	fma.rn.f64 	%fd276, %fd45, %fd251, %fd274;
	fma.rn.f64 	%fd277, %fd46, %fd250, %fd275;
	sub.f64 	%fd278, %fd276, %fd277;
	st.shared.f64 	[%r6+960], %fd278;
	add.f64 	%fd279, %fd277, %fd276;
	st.shared.f64 	[%r6+96], %fd279;
	fma.rn.f64 	%fd280, %fd47, %fd230, 0d0000000000000000;
	fma.rn.f64 	%fd281, %fd48, %fd231, 0d0000000000000000;
	fma.rn.f64 	%fd282, %fd49, %fd234, %fd280;
	fma.rn.f64 	%fd283, %fd50, %fd235, %fd281;
	fma.rn.f64 	%fd284, %fd51, %fd238, %fd282;
	fma.rn.f64 	%fd285, %fd52, %fd239, %fd283;
	fma.rn.f64 	%fd286, %fd53, %fd242, %fd284;
	fma.rn.f64 	%fd287, %fd54, %fd243, %fd285;
	fma.rn.f64 	%fd288, %fd55, %fd246, %fd286;
	fma.rn.f64 	%fd289, %fd56, %fd247, %fd287;
	fma.rn.f64 	%fd290, %fd57, %fd251, %fd288;
	fma.rn.f64 	%fd291, %fd58, %fd250, %fd289;
	sub.f64 	%fd292, %fd290, %fd291;
	st.shared.f64 	[%r6+864], %fd292;
	add.f64 	%fd293, %fd291, %fd290;
	st.shared.f64 	[%r6+192], %fd293;
	fma.rn.f64 	%fd294, %fd59, %fd230, 0d0000000000000000;
	fma.rn.f64 	%fd295, %fd60, %fd231, 0d0000000000000000;
	fma.rn.f64 	%fd296, %fd61, %fd234, %fd294;
	fma.rn.f64 	%fd297, %fd62, %fd235, %fd295;
	fma.rn.f64 	%fd298, %fd63, %fd238, %fd296;
	fma.rn.f64 	%fd299, %fd64, %fd239, %fd297;
	fma.rn.f64 	%fd300, %fd65, %fd242, %fd298;
	fma.rn.f64 	%fd301, %fd66, %fd243, %fd299;
	fma.rn.f64 	%fd302, %fd67, %fd246, %fd300;
	fma.rn.f64 	%fd303, %fd68, %fd247, %fd301;
	fma.rn.f64 	%fd304, %fd69, %fd251, %fd302;
	fma.rn.f64 	%fd305, %fd70, %fd250, %fd303;
	sub.f64 	%fd306, %fd304, %fd305;
	st.shared.f64 	[%r6+768], %fd306;
	add.f64 	%fd307, %fd305, %fd304;
	st.shared.f64 	[%r6+288], %fd307;
	fma.rn.f64 	%fd308, %fd71, %fd230, 0d0000000000000000;
	fma.rn.f64 	%fd309, %fd72, %fd231, 0d0000000000000000;
	fma.rn.f64 	%fd310, %fd73, %fd234, %fd308;
	fma.rn.f64 	%fd311, %fd74, %fd235, %fd309;
	fma.rn.f64 	%fd312, %fd75, %fd238, %fd310;
	fma.rn.f64 	%fd313, %fd76, %fd239, %fd311;
	fma.rn.f64 	%fd314, %fd77, %fd242, %fd312;
	fma.rn.f64 	%fd315, %fd78, %fd243, %fd313;
	fma.rn.f64 	%fd316, %fd79, %fd246, %fd314;
	fma.rn.f64 	%fd317, %fd80, %fd247, %fd315;
	fma.rn.f64 	%fd318, %fd81, %fd251, %fd316;
	fma.rn.f64 	%fd319, %fd82, %fd250, %fd317;
	sub.f64 	%fd320, %fd318, %fd319;
	st.shared.f64 	[%r6+672], %fd320;
	add.f64 	%fd321, %fd319, %fd318;
	st.shared.f64 	[%r6+384], %fd321;
	fma.rn.f64 	%fd322, %fd83, %fd230, 0d0000000000000000;
	fma.rn.f64 	%fd323, %fd84, %fd231, 0d0000000000000000;
	fma.rn.f64 	%fd324, %fd85, %fd234, %fd322;
	fma.rn.f64 	%fd325, %fd86, %fd235, %fd323;
	fma.rn.f64 	%fd326, %fd87, %fd238, %fd324;
	fma.rn.f64 	%fd327, %fd88, %fd239, %fd325;
	fma.rn.f64 	%fd328, %fd89, %fd242, %fd326;
	fma.rn.f64 	%fd329, %fd90, %fd243, %fd327;
	fma.rn.f64 	%fd330, %fd91, %fd246, %fd328;
	fma.rn.f64 	%fd331, %fd92, %fd247, %fd329;
	fma.rn.f64 	%fd332, %fd93, %fd251, %fd330;
	fma.rn.f64 	%fd333, %fd94, %fd250, %fd331;
	sub.f64 	%fd334, %fd332, %fd333;
	st.shared.f64 	[%r6+576], %fd334;
	add.f64 	%fd335, %fd333, %fd332;
	st.shared.f64 	[%r6+480], %fd335;
$L__BB278_8:
	ld.param.u64 	%rd20, [_Z32massMatrixMultiplyRegisterKernelILi11ELi12ELi1EEviPKdS1_S1_S1_Pd_param_1];
	mov.u32 	%r30, %tid.x;
	setp.gt.u32 	%p10, %r30, 131;
	bar.sync 	0;
	cvt.u16.u32 	%rs15, %r30;
	mul.hi.u16 	%rs16, %rs15, 5462;
	mul.lo.s16 	%rs17, %rs16, 12;
	sub.s16 	%rs18, %rs15, %rs17;
	mov.u32 	%r31, %tid.y;
	mov.u32 	%r32, _ZZ32massMatrixMultiplyRegisterKernelILi11ELi12ELi1EEviPKdS1_S1_S1_PdE6s_tmp1;
	mad.lo.s32 	%r33, %r31, 13824, %r32;
	mul.wide.u16 	%r34, %rs16, 1152;
	add.s32 	%r35, %r33, %r34;
	mul.wide.u16 	%r36, %rs18, 96;
	add.s32 	%r37, %r35, %r36;
	ld.shared.f64 	%fd336, [%r37];
	ld.shared.f64 	%fd337, [%r37+80];
	add.f64 	%fd338, %fd336, %fd337;
	sub.f64 	%fd339, %fd336, %fd337;
	ld.shared.f64 	%fd340, [%r37+8];
	ld.shared.f64 	%fd341, [%r37+72];
	add.f64 	%fd342, %fd340, %fd341;
	sub.f64 	%fd343, %fd340, %fd341;
	ld.shared.f64 	%fd344, [%r37+16];
	ld.shared.f64 	%fd345, [%r37+64];
	add.f64 	%fd346, %fd344, %fd345;
	sub.f64 	%fd347, %fd344, %fd345;
	ld.shared.f64 	%fd348, [%r37+24];
	ld.shared.f64 	%fd349, [%r37+56];
	add.f64 	%fd350, %fd348, %fd349;
	sub.f64 	%fd351, %fd348, %fd349;
	ld.shared.f64 	%fd352, [%r37+32];
	ld.shared.f64 	%fd353, [%r37+48];
	add.f64 	%fd354, %fd352, %fd353;
	sub.f64 	%fd355, %fd352, %fd353;
	ld.shared.f64 	%fd356, [%r37+40];
	add.f64 	%fd357, %fd356, %fd356;
	sub.f64 	%fd358, %fd356, %fd356;
	mul.f64 	%fd359, %fd357, 0d3FE0000000000000;
	mov.u32 	%r38, %ctaid.x;
	add.s32 	%r39, %r38, %r31;
	mov.b32 	%r40, {%rs18, %rs16};
	mov.b32 	%r41, 11;
	mov.b32 	%r42, 36876;
	dp2a.lo.u32.u32 	%r43, %r40, %r42, %r41;
	mad.lo.s32 	%r44, %r39, 1728, %r43;
	fma.rn.f64 	%fd360, %fd23, %fd338, 0d0000000000000000;
	fma.rn.f64 	%fd361, %fd24, %fd339, 0d0000000000000000;
	fma.rn.f64 	%fd362, %fd25, %fd342, %fd360;
	fma.rn.f64 	%fd363, %fd26, %fd343, %fd361;
	fma.rn.f64 	%fd364, %fd27, %fd346, %fd362;
	fma.rn.f64 	%fd365, %fd28, %fd347, %fd363;
	fma.rn.f64 	%fd366, %fd29, %fd350, %fd364;
	fma.rn.f64 	%fd367, %fd30, %fd351, %fd365;
	fma.rn.f64 	%fd368, %fd31, %fd354, %fd366;
	fma.rn.f64 	%fd369, %fd32, %fd355, %fd367;
	fma.rn.f64 	%fd370, %fd33, %fd359, %fd368;
	fma.rn.f64 	%fd371, %fd34, %fd358, %fd369;
	cvta.to.global.u64 	%rd14, %rd20;
	mul.wide.s32 	%rd15, %r44, 8;
	add.s64 	%rd16, %rd14, %rd15;
	ld.global.nc.f64 	%fd372, [%rd16];
	ld.global.nc.f64 	%fd373, [%rd16+-88];
	sub.f64 	%fd374, %fd370, %fd371;
	mul.f64 	%fd375, %fd374, %fd372;
	add.f64 	%fd376, %fd370, %fd371;
	mul.f64 	%fd776, %fd376, %fd373;
	fma.rn.f64 	%fd377, %fd35, %fd338, 0d0000000000000000;
	fma.rn.f64 	%fd378, %fd36, %fd339, 0d0000000000000000;
	fma.rn.f64 	%fd379, %fd37, %fd342, %fd377;
	fma.rn.f64 	%fd380, %fd38, %fd343, %fd378;
	fma.rn.f64 	%fd381, %fd39, %fd346, %fd379;
	fma.rn.f64 	%fd382, %fd40, %fd347, %fd380;
	fma.rn.f64 	%fd383, %fd41, %fd350, %fd381;
	fma.rn.f64 	%fd384, %fd42, %fd351, %fd382;
	fma.rn.f64 	%fd385, %fd43, %fd354, %fd383;
	fma.rn.f64 	%fd386, %fd44, %fd355, %fd384;
	fma.rn.f64 	%fd387, %fd45, %fd359, %fd385;
	fma.rn.f64 	%fd388, %fd46, %fd358, %fd386;
	ld.global.nc.f64 	%fd389, [%rd16+-8];
	ld.global.nc.f64 	%fd390, [%rd16+-80];
	sub.f64 	%fd391, %fd387, %fd388;
	mul.f64 	%fd766, %fd391, %fd389;
	add.f64 	%fd392, %fd387, %fd388;
	mul.f64 	%fd775, %fd392, %fd390;
	fma.rn.f64 	%fd393, %fd47, %fd338, 0d0000000000000000;
	fma.rn.f64 	%fd394, %fd48, %fd339, 0d0000000000000000;
	fma.rn.f64 	%fd395, %fd49, %fd342, %fd393;
	fma.rn.f64 	%fd396, %fd50, %fd343, %fd394;
	fma.rn.f64 	%fd397, %fd51, %fd346, %fd395;
	fma.rn.f64 	%fd398, %fd52, %fd347, %fd396;
	fma.rn.f64 	%fd399, %fd53, %fd350, %fd397;
	fma.rn.f64 	%fd400, %fd54, %fd351, %fd398;
	fma.rn.f64 	%fd401, %fd55, %fd354, %fd399;
	fma.rn.f64 	%fd402, %fd56, %fd355, %fd400;
	fma.rn.f64 	%fd403, %fd57, %fd359, %fd401;
	fma.rn.f64 	%fd404, %fd58, %fd358, %fd402;
	ld.global.nc.f64 	%fd405, [%rd16+-16];
	ld.global.nc.f64 	%fd406, [%rd16+-72];
	sub.f64 	%fd407, %fd403, %fd404;
	mul.f64 	%fd767, %fd407, %fd405;
	add.f64 	%fd408, %fd403, %fd404;
	mul.f64 	%fd774, %fd408, %fd406;
	fma.rn.f64 	%fd409, %fd59, %fd338, 0d0000000000000000;
	fma.rn.f64 	%fd410, %fd60, %fd339, 0d0000000000000000;
	fma.rn.f64 	%fd411, %fd61, %fd342, %fd409;
	fma.rn.f64 	%fd412, %fd62, %fd343, %fd410;
	fma.rn.f64 	%fd413, %fd63, %fd346, %fd411;
	fma.rn.f64 	%fd414, %fd64, %fd347, %fd412;
	fma.rn.f64 	%fd415, %fd65, %fd350, %fd413;
	fma.rn.f64 	%fd416, %fd66, %fd351, %fd414;
	fma.rn.f64 	%fd417, %fd67, %fd354, %fd415;
	fma.rn.f64 	%fd418, %fd68, %fd355, %fd416;
	fma.rn.f64 	%fd419, %fd69, %fd359, %fd417;
	fma.rn.f64 	%fd420, %fd70, %fd358, %fd418;
	ld.global.nc.f64 	%fd421, [%rd16+-24];
	ld.global.nc.f64 	%fd422, [%rd16+-64];
	sub.f64 	%fd423, %fd419, %fd420;
	mul.f64 	%fd768, %fd423, %fd421;
	add.f64 	%fd424, %fd419, %fd420;
	mul.f64 	%fd773, %fd424, %fd422;
	fma.rn.f64 	%fd425, %fd71, %fd338, 0d0000000000000000;
	fma.rn.f64 	%fd426, %fd72, %fd339, 0d0000000000000000;
	fma.rn.f64 	%fd427, %fd73, %fd342, %fd425;
	fma.rn.f64 	%fd428, %fd74, %fd343, %fd426;
	fma.rn.f64 	%fd429, %fd75, %fd346, %fd427;
	fma.rn.f64 	%fd430, %fd76, %fd347, %fd428;
	fma.rn.f64 	%fd431, %fd77, %fd350, %fd429;
	fma.rn.f64 	%fd432, %fd78, %fd351, %fd430;
	fma.rn.f64 	%fd433, %fd79, %fd354, %fd431;
	fma.rn.f64 	%fd434, %fd80, %fd355, %fd432;
	fma.rn.f64 	%fd435, %fd81, %fd359, %fd433;
	fma.rn.f64 	%fd436, %fd82, %fd358, %fd434;
	ld.global.nc.f64 	%fd437, [%rd16+-32];
	ld.global.nc.f64 	%fd438, [%rd16+-56];
	sub.f64 	%fd439, %fd435, %fd436;
	mul.f64 	%fd769, %fd439, %fd437;
	add.f64 	%fd440, %fd435, %fd436;
	mul.f64 	%fd772, %fd440, %fd438;
	fma.rn.f64 	%fd441, %fd83, %fd338, 0d0000000000000000;
	fma.rn.f64 	%fd442, %fd84, %fd339, 0d0000000000000000;
	fma.rn.f64 	%fd443, %fd85, %fd342, %fd441;
	fma.rn.f64 	%fd444, %fd86, %fd343, %fd442;
	fma.rn.f64 	%fd445, %fd87, %fd346, %fd443;
	fma.rn.f64 	%fd446, %fd88, %fd347, %fd444;
	fma.rn.f64 	%fd447, %fd89, %fd350, %fd445;
	fma.rn.f64 	%fd448, %fd90, %fd351, %fd446;
	fma.rn.f64 	%fd449, %fd91, %fd354, %fd447;
	fma.rn.f64 	%fd450, %fd92, %fd355, %fd448;
	fma.rn.f64 	%fd451, %fd93, %fd359, %fd449;
	fma.rn.f64 	%fd452, %fd94, %fd358, %fd450;
	ld.global.nc.f64 	%fd453, [%rd16+-40];
	ld.global.nc.f64 	%fd454, [%rd16+-48];
	sub.f64 	%fd455, %fd451, %fd452;
	mul.f64 	%fd770, %fd455, %fd453;
	add.f64 	%fd456, %fd451, %fd452;
	mul.f64 	%fd771, %fd456, %fd454;
	bar.sync 	0;
	add.f64 	%fd457, %fd776, %fd375;
	sub.f64 	%fd458, %fd776, %fd375;
	add.f64 	%fd459, %fd775, %fd766;
	sub.f64 	%fd460, %fd775, %fd766;
	add.f64 	%fd461, %fd774, %fd767;
	sub.f64 	%fd462, %fd774, %fd767;
	add.f64 	%fd463, %fd773, %fd768;
	sub.f64 	%fd464, %fd773, %fd768;
	add.f64 	%fd465, %fd772, %fd769;
	sub.f64 	%fd466, %fd772, %fd769;
	add.f64 	%fd467, %fd771, %fd770;
	sub.f64 	%fd468, %fd771, %fd770;
	fma.rn.f64 	%fd469, %fd23, %fd457, 0d0000000000000000;
	fma.rn.f64 	%fd470, %fd24, %fd458, 0d0000000000000000;
	fma.rn.f64 	%fd471, %fd35, %fd459, %fd469;
	fma.rn.f64 	%fd472, %fd36, %fd460, %fd470;
	fma.rn.f64 	%fd473, %fd47, %fd461, %fd471;
	fma.rn.f64 	%fd474, %fd48, %fd462, %fd472;
	fma.rn.f64 	%fd475, %fd59, %fd463, %fd473;
	fma.rn.f64 	%fd476, %fd60, %fd464, %fd474;
	fma.rn.f64 	%fd477, %fd71, %fd465, %fd475;
	fma.rn.f64 	%fd478, %fd72, %fd466, %fd476;
	fma.rn.f64 	%fd479, %fd83, %fd467, %fd477;
	fma.rn.f64 	%fd480, %fd84, %fd468, %fd478;
	sub.f64 	%fd481, %fd479, %fd480;
	st.shared.f64 	[%r37+80], %fd481;
	add.f64 	%fd482, %fd479, %fd480;
	st.shared.f64 	[%r37], %fd482;
	fma.rn.f64 	%fd483, %fd25, %fd457, 0d0000000000000000;
	fma.rn.f64 	%fd484, %fd26, %fd458, 0d0000000000000000;
	fma.rn.f64 	%fd485, %fd37, %fd459, %fd483;
	fma.rn.f64 	%fd486, %fd38, %fd460, %fd484;
	fma.rn.f64 	%fd487, %fd49, %fd461, %fd485;
	fma.rn.f64 	%fd488, %fd50, %fd462, %fd486;
	fma.rn.f64 	%fd489, %fd61, %fd463, %fd487;
	fma.rn.f64 	%fd490, %fd62, %fd464, %fd488;
	fma.rn.f64 	%fd491, %fd73, %fd465, %fd489;
	fma.rn.f64 	%fd492, %fd74, %fd466, %fd490;
	fma.rn.f64 	%fd493, %fd85, %fd467, %fd491;
	fma.rn.f64 	%fd494, %fd86, %fd468, %fd492;
	sub.f64 	%fd495, %fd493, %fd494;
	st.shared.f64 	[%r37+72], %fd495;
	add.f64 	%fd496, %fd493, %fd494;
	st.shared.f64 	[%r37+8], %fd496;
	fma.rn.f64 	%fd497, %fd27, %fd457, 0d0000000000000000;
	fma.rn.f64 	%fd498, %fd28, %fd458, 0d0000000000000000;
	fma.rn.f64 	%fd499, %fd39, %fd459, %fd497;
	fma.rn.f64 	%fd500, %fd40, %fd460, %fd498;
	fma.rn.f64 	%fd501, %fd51, %fd461, %fd499;
	fma.rn.f64 	%fd502, %fd52, %fd462, %fd500;
	fma.rn.f64 	%fd503, %fd63, %fd463, %fd501;
	fma.rn.f64 	%fd504, %fd64, %fd464, %fd502;
	fma.rn.f64 	%fd505, %fd75, %fd465, %fd503;
	fma.rn.f64 	%fd506, %fd76, %fd466, %fd504;
	fma.rn.f64 	%fd507, %fd87, %fd467, %fd505;
	fma.rn.f64 	%fd508, %fd88, %fd468, %fd506;
	sub.f64 	%fd509, %fd507, %fd508;
	st.shared.f64 	[%r37+64], %fd509;
	add.f64 	%fd510, %fd507, %fd508;
	st.shared.f64 	[%r37+16], %fd510;
	fma.rn.f64 	%fd511, %fd29, %fd457, 0d0000000000000000;
	fma.rn.f64 	%fd512, %fd30, %fd458, 0d0000000000000000;
	fma.rn.f64 	%fd513, %fd41, %fd459, %fd511;
	fma.rn.f64 	%fd514, %fd42, %fd460, %fd512;
	fma.rn.f64 	%fd515, %fd53, %fd461, %fd513;
	fma.rn.f64 	%fd516, %fd54, %fd462, %fd514;
	fma.rn.f64 	%fd517, %fd65, %fd463, %fd515;
	fma.rn.f64 	%fd518, %fd66, %fd464, %fd516;
	fma.rn.f64 	%fd519, %fd77, %fd465, %fd517;
	fma.rn.f64 	%fd520, %fd78, %fd466, %fd518;
	fma.rn.f64 	%fd521, %fd89, %fd467, %fd519;
	fma.rn.f64 	%fd522, %fd90, %fd468, %fd520;
	sub.f64 	%fd523, %fd521, %fd522;
	st.shared.f64 	[%r37+56], %fd523;
	add.f64 	%fd524, %fd521, %fd522;
	st.shared.f64 	[%r37+24], %fd524;
	fma.rn.f64 	%fd525, %fd31, %fd457, 0d0000000000000000;
	fma.rn.f64 	%fd526, %fd32, %fd458, 0d0000000000000000;
	fma.rn.f64 	%fd527, %fd43, %fd459, %fd525;
	fma.rn.f64 	%fd528, %fd44, %fd460, %fd526;
	fma.rn.f64 	%fd529, %fd55, %fd461, %fd527;
	fma.rn.f64 	%fd530, %fd56, %fd462, %fd528;
	fma.rn.f64 	%fd531, %fd67, %fd463, %fd529;
	fma.rn.f64 	%fd532, %fd68, %fd464, %fd530;
	fma.rn.f64 	%fd533, %fd79, %fd465, %fd531;
	fma.rn.f64 	%fd534, %fd80, %fd466, %fd532;
	fma.rn.f64 	%fd535, %fd91, %fd467, %fd533;
	fma.rn.f64 	%fd536, %fd92, %fd468, %fd534;
	sub.f64 	%fd537, %fd535, %fd536;
	st.shared.f64 	[%r37+48], %fd537;
	add.f64 	%fd538, %fd535, %fd536;
	st.shared.f64 	[%r37+32], %fd538;
	fma.rn.f64 	%fd539, %fd33, %fd457, 0d0000000000000000;
	fma.rn.f64 	%fd540, %fd34, %fd458, 0d0000000000000000;
	fma.rn.f64 	%fd541, %fd45, %fd459, %fd539;
	fma.rn.f64 	%fd542, %fd46, %fd460, %fd540;
	fma.rn.f64 	%fd543, %fd57, %fd461, %fd541;
	fma.rn.f64 	%fd544, %fd58, %fd462, %fd542;
	fma.rn.f64 	%fd545, %fd69, %fd463, %fd543;
	fma.rn.f64 	%fd546, %fd70, %fd464, %fd544;
	fma.rn.f64 	%fd547, %fd81, %fd465, %fd545;
	fma.rn.f64 	%fd548, %fd82, %fd466, %fd546;
	fma.rn.f64 	%fd549, %fd93, %fd467, %fd547;
	fma.rn.f64 	%fd550, %fd94, %fd468, %fd548;
	add.f64 	%fd551, %fd549, %fd550;
	st.shared.f64 	[%r37+40], %fd551;
	bar.sync 	0;
	@%p10 bra 	$L__BB278_10;
	ld.shared.f64 	%fd552, [%r6];
	ld.shared.f64 	%fd553, [%r6+1056];
	add.f64 	%fd554, %fd552, %fd553;
	sub.f64 	%fd555, %fd552, %fd553;
	ld.shared.f64 	%fd556, [%r6+96];
	ld.shared.f64 	%fd557, [%r6+960];
	add.f64 	%fd558, %fd556, %fd557;
	sub.f64 	%fd559, %fd556, %fd557;
	ld.shared.f64 	%fd560, [%r6+192];
	ld.shared.f64 	%fd561, [%r6+864];
	add.f64 	%fd562, %fd560, %fd561;
	sub.f64 	%fd563, %fd560, %fd561;
	ld.shared.f64 	%fd564, [%r6+288];
	ld.shared.f64 	%fd565, [%r6+768];
	add.f64 	%fd566, %fd564, %fd565;
	sub.f64 	%fd567, %fd564, %fd565;
	ld.shared.f64 	%fd568, [%r6+384];
	ld.shared.f64 	%fd569, [%r6+672];
	add.f64 	%fd570, %fd568, %fd569;
	sub.f64 	%fd571, %fd568, %fd569;
	ld.shared.f64 	%fd572, [%r6+480];
	ld.shared.f64 	%fd573, [%r6+576];
	add.f64 	%fd574, %fd572, %fd573;
	sub.f64 	%fd575, %fd572, %fd573;
	fma.rn.f64 	%fd576, %fd23, %fd554, 0d0000000000000000;
	fma.rn.f64 	%fd577, %fd24, %fd555, 0d0000000000000000;
	fma.rn.f64 	%fd578, %fd35, %fd558, %fd576;
	fma.rn.f64 	%fd579, %fd36, %fd559, %fd577;
	fma.rn.f64 	%fd580, %fd47, %fd562, %fd578;
	fma.rn.f64 	%fd581, %fd48, %fd563, %fd579;
	fma.rn.f64 	%fd582, %fd59, %fd566, %fd580;
	fma.rn.f64 	%fd583, %fd60, %fd567, %fd581;
	fma.rn.f64 	%fd584, %fd71, %fd570, %fd582;
	fma.rn.f64 	%fd585, %fd72, %fd571, %fd583;
	fma.rn.f64 	%fd586, %fd83, %fd574, %fd584;
	fma.rn.f64 	%fd587, %fd84, %fd575, %fd585;
	sub.f64 	%fd588, %fd586, %fd587;
	st.shared.f64 	[%r6+960], %fd588;
	add.f64 	%fd589, %fd586, %fd587;
	st.shared.f64 	[%r6], %fd589;
	fma.rn.f64 	%fd590, %fd25, %fd554, 0d0000000000000000;
	fma.rn.f64 	%fd591, %fd26, %fd555, 0d0000000000000000;
	fma.rn.f64 	%fd592, %fd37, %fd558, %fd590;
	fma.rn.f64 	%fd593, %fd38, %fd559, %fd591;
	fma.rn.f64 	%fd594, %fd49, %fd562, %fd592;
	fma.rn.f64 	%fd595, %fd50, %fd563, %fd593;
	fma.rn.f64 	%fd596, %fd61, %fd566, %fd594;
	fma.rn.f64 	%fd597, %fd62, %fd567, %fd595;
	fma.rn.f64 	%fd598, %fd73, %fd570, %fd596;
	fma.rn.f64 	%fd599, %fd74, %fd571, %fd597;
	fma.rn.f64 	%fd600, %fd85, %fd574, %fd598;
	fma.rn.f64 	%fd601, %fd86, %fd575, %fd599;
	sub.f64 	%fd602, %fd600, %fd601;
	st.shared.f64 	[%r6+864], %fd602;
	add.f64 	%fd603, %fd600, %fd601;
	st.shared.f64 	[%r6+96], %fd603;
	fma.rn.f64 	%fd604, %fd27, %fd554, 0d0000000000000000;
	fma.rn.f64 	%fd605, %fd28, %fd555, 0d0000000000000000;
	fma.rn.f64 	%fd606, %fd39, %fd558, %fd604;
	fma.rn.f64 	%fd607, %fd40, %fd559, %fd605;
	fma.rn.f64 	%fd608, %fd51, %fd562, %fd606;
	fma.rn.f64 	%fd609, %fd52, %fd563, %fd607;
	fma.rn.f64 	%fd610, %fd63, %fd566, %fd608;
	fma.rn.f64 	%fd611, %fd64, %fd567, %fd609;
	fma.rn.f64 	%fd612, %fd75, %fd570, %fd610;
	fma.rn.f64 	%fd613, %fd76, %fd571, %fd611;
	fma.rn.f64 	%fd614, %fd87, %fd574, %fd612;
	fma.rn.f64 	%fd615, %fd88, %fd575, %fd613;
	sub.f64 	%fd616, %fd614, %fd615;
	st.shared.f64 	[%r6+768], %fd616;
	add.f64 	%fd617, %fd614, %fd615;
	st.shared.f64 	[%r6+192], %fd617;
	fma.rn.f64 	%fd618, %fd29, %fd554, 0d0000000000000000;
	fma.rn.f64 	%fd619, %fd30, %fd555, 0d0000000000000000;
	fma.rn.f64 	%fd620, %fd41, %fd558, %fd618;
	fma.rn.f64 	%fd621, %fd42, %fd559, %fd619;
	fma.rn.f64 	%fd622, %fd53, %fd562, %fd620;
	fma.rn.f64 	%fd623, %fd54, %fd563, %fd621;
	fma.rn.f64 	%fd624, %fd65, %fd566, %fd622;
	fma.rn.f64 	%fd625, %fd66, %fd567, %fd623;
	fma.rn.f64 	%fd626, %fd77, %fd570, %fd624;
	fma.rn.f64 	%fd627, %fd78, %fd571, %fd625;
	fma.rn.f64 	%fd628, %fd89, %fd574, %fd626;
	fma.rn.f64 	%fd629, %fd90, %fd575, %fd627;
	sub.f64 	%fd630, %fd628, %fd629;
	st.shared.f64 	[%r6+672], %fd630;
	add.f64 	%fd631, %fd628, %fd629;
	st.shared.f64 	[%r6+288], %fd631;
	fma.rn.f64 	%fd632, %fd31, %fd554, 0d0000000000000000;
	fma.rn.f64 	%fd633, %fd32, %fd555, 0d0000000000000000;
	fma.rn.f64 	%fd634, %fd43, %fd558, %fd632;
	fma.rn.f64 	%fd635, %fd44, %fd559, %fd633;
	fma.rn.f64 	%fd636, %fd55, %fd562, %fd634;
	fma.rn.f64 	%fd637, %fd56, %fd563, %fd635;
	fma.rn.f64 	%fd638, %fd67, %fd566, %fd636;
	fma.rn.f64 	%fd639, %fd68, %fd567, %fd637;
	fma.rn.f64 	%fd640, %fd79, %fd570, %fd638;
	fma.rn.f64 	%fd641, %fd80, %fd571, %fd639;
	fma.rn.f64 	%fd642, %fd91, %fd574, %fd640;
	fma.rn.f64 	%fd643, %fd92, %fd575, %fd641;
	sub.f64 	%fd644, %fd642, %fd643;
	st.shared.f64 	[%r6+576], %fd644;
	add.f64 	%fd645, %fd642, %fd643;
	st.shared.f64 	[%r6+384], %fd645;
	fma.rn.f64 	%fd646, %fd33, %fd554, 0d0000000000000000;
	fma.rn.f64 	%fd647, %fd34, %fd555, 0d0000000000000000;
	fma.rn.f64 	%fd648, %fd45, %fd558, %fd646;
	fma.rn.f64 	%fd649, %fd46, %fd559, %fd647;
	fma.rn.f64 	%fd650, %fd57, %fd562, %fd648;
	fma.rn.f64 	%fd651, %fd58, %fd563, %fd649;
	fma.rn.f64 	%fd652, %fd69, %fd566, %fd650;
	fma.rn.f64 	%fd653, %fd70, %fd567, %fd651;
	fma.rn.f64 	%fd654, %fd81, %fd570, %fd652;
	fma.rn.f64 	%fd655, %fd82, %fd571, %fd653;
	fma.rn.f64 	%fd656, %fd93, %fd574, %fd654;
	fma.rn.f64 	%fd657, %fd94, %fd575, %fd655;
	add.f64 	%fd658, %fd656, %fd657;
	st.shared.f64 	[%r6+480], %fd658;
$L__BB278_10:
	mov.u32 	%r45, %tid.x;
	setp.gt.u32 	%p11, %r45, 120;
	bar.sync 	0;
	@%p11 bra 	$L__BB278_12;
	ld.shared.f64 	%fd659, [%r5];
	ld.shared.f64 	%fd660, [%r5+12672];
	add.f64 	%fd661, %fd659, %fd660;
	sub.f64 	%fd662, %fd659, %fd660;
	ld.shared.f64 	%fd663, [%r5+1152];
	ld.shared.f64 	%fd664, [%r5+11520];
	add.f64 	%fd665, %fd663, %fd664;
	sub.f64 	%fd666, %fd663, %fd664;
	ld.shared.f64 	%fd667, [%r5+2304];
	ld.shared.f64 	%fd668, [%r5+10368];
	add.f64 	%fd669, %fd667, %fd668;
	sub.f64 	%fd670, %fd667, %fd668;
	ld.shared.f64 	%fd671, [%r5+3456];
	ld.shared.f64 	%fd672, [%r5+9216];
	add.f64 	%fd673, %fd671, %fd672;
	sub.f64 	%fd674, %fd671, %fd672;
	ld.shared.f64 	%fd675, [%r5+4608];
	ld.shared.f64 	%fd676, [%r5+8064];
	add.f64 	%fd677, %fd675, %fd676;
	sub.f64 	%fd678, %fd675, %fd676;
	ld.shared.f64 	%fd679, [%r5+5760];
	ld.shared.f64 	%fd680, [%r5+6912];
	add.f64 	%fd681, %fd679, %fd680;
	sub.f64 	%fd682, %fd679, %fd680;
	fma.rn.f64 	%fd683, %fd23, %fd661, 0d0000000000000000;
	fma.rn.f64 	%fd684, %fd24, %fd662, 0d0000000000000000;
	fma.rn.f64 	%fd685, %fd35, %fd665, %fd683;
	fma.rn.f64 	%fd686, %fd36, %fd666, %fd684;
	fma.rn.f64 	%fd687, %fd47, %fd669, %fd685;
	fma.rn.f64 	%fd688, %fd48, %fd670, %fd686;
	fma.rn.f64 	%fd689, %fd59, %fd673, %fd687;
	fma.rn.f64 	%fd690, %fd60, %fd674, %fd688;
	fma.rn.f64 	%fd691, %fd71, %fd677, %fd689;
	fma.rn.f64 	%fd692, %fd72, %fd678, %fd690;
	fma.rn.f64 	%fd693, %fd83, %fd681, %fd691;
	fma.rn.f64 	%fd694, %fd84, %fd682, %fd692;
	sub.f64 	%fd766, %fd693, %fd694;
	add.f64 	%fd776, %fd693, %fd694;
	fma.rn.f64 	%fd695, %fd25, %fd661, 0d0000000000000000;
	fma.rn.f64 	%fd696, %fd26, %fd662, 0d0000000000000000;
	fma.rn.f64 	%fd697, %fd37, %fd665, %fd695;
	fma.rn.f64 	%fd698, %fd38, %fd666, %fd696;
	fma.rn.f64 	%fd699, %fd49, %fd669, %fd697;
	fma.rn.f64 	%fd700, %fd50, %fd670, %fd698;
	fma.rn.f64 	%fd701, %fd61, %fd673, %fd699;
	fma.rn.f64 	%fd702, %fd62, %fd674, %fd700;
	fma.rn.f64 	%fd703, %fd73, %fd677, %fd701;
	fma.rn.f64 	%fd704, %fd74, %fd678, %fd702;
	fma.rn.f64 	%fd705, %fd85, %fd681, %fd703;
	fma.rn.f64 	%fd706, %fd86, %fd682, %fd704;
	sub.f64 	%fd767, %fd705, %fd706;
	add.f64 	%fd775, %fd705, %fd706;
	fma.rn.f64 	%fd707, %fd27, %fd661, 0d0000000000000000;
	fma.rn.f64 	%fd708, %fd28, %fd662, 0d0000000000000000;
	fma.rn.f64 	%fd709, %fd39, %fd665, %fd707;
	fma.rn.f64 	%fd710, %fd40, %fd666, %fd708;
	fma.rn.f64 	%fd711, %fd51, %fd669, %fd709;
	fma.rn.f64 	%fd712, %fd52, %fd670, %fd710;
	fma.rn.f64 	%fd713, %fd63, %fd673, %fd711;
	fma.rn.f64 	%fd714, %fd64, %fd674, %fd712;
	fma.rn.f64 	%fd715, %fd75, %fd677, %fd713;
	fma.rn.f64 	%fd716, %fd76, %fd678, %fd714;
	fma.rn.f64 	%fd717, %fd87, %fd681, %fd715;
	fma.rn.f64 	%fd718, %fd88, %fd682, %fd716;
	sub.f64 	%fd768, %fd717, %fd718;
	add.f64 	%fd774, %fd717, %fd718;
	fma.rn.f64 	%fd719, %fd29, %fd661, 0d0000000000000000;
	fma.rn.f64 	%fd720, %fd30, %fd662, 0d0000000000000000;
	fma.rn.f64 	%fd721, %fd41, %fd665, %fd719;
	fma.rn.f64 	%fd722, %fd42, %fd666, %fd720;
	fma.rn.f64 	%fd723, %fd53, %fd669, %fd721;
	fma.rn.f64 	%fd724, %fd54, %fd670, %fd722;
	fma.rn.f64 	%fd725, %fd65, %fd673, %fd723;
	fma.rn.f64 	%fd726, %fd66, %fd674, %fd724;
	fma.rn.f64 	%fd727, %fd77, %fd677, %fd725;
	fma.rn.f64 	%fd728, %fd78, %fd678, %fd726;
	fma.rn.f64 	%fd729, %fd89, %fd681, %fd727;
	fma.rn.f64 	%fd730, %fd90, %fd682, %fd728;
	sub.f64 	%fd769, %fd729, %fd730;
	add.f64 	%fd773, %fd729, %fd730;
	fma.rn.f64 	%fd731, %fd31, %fd661, 0d0000000000000000;
	fma.rn.f64 	%fd732, %fd32, %fd662, 0d0000000000000000;
	fma.rn.f64 	%fd733, %fd43, %fd665, %fd731;
	fma.rn.f64 	%fd734, %fd44, %fd666, %fd732;
	fma.rn.f64 	%fd735, %fd55, %fd669, %fd733;
	fma.rn.f64 	%fd736, %fd56, %fd670, %fd734;
	fma.rn.f64 	%fd737, %fd67, %fd673, %fd735;
	fma.rn.f64 	%fd738, %fd68, %fd674, %fd736;
	fma.rn.f64 	%fd739, %fd79, %fd677, %fd737;
	fma.rn.f64 	%fd740, %fd80, %fd678, %fd738;
	fma.rn.f64 	%fd741, %fd91, %fd681, %fd739;
	fma.rn.f64 	%fd742, %fd92, %fd682, %fd740;
	sub.f64 	%fd770, %fd741, %fd742;
	add.f64 	%fd772, %fd741, %fd742;
	fma.rn.f64 	%fd743, %fd33, %fd661, 0d0000000000000000;
	fma.rn.f64 	%fd744, %fd34, %fd662, 0d0000000000000000;
	fma.rn.f64 	%fd745, %fd45, %fd665, %fd743;
	fma.rn.f64 	%fd746, %fd46, %fd666, %fd744;
	fma.rn.f64 	%fd747, %fd57, %fd669, %fd745;
	fma.rn.f64 	%fd748, %fd58, %fd670, %fd746;
	fma.rn.f64 	%fd749, %fd69, %fd673, %fd747;
	fma.rn.f64 	%fd750, %fd70, %fd674, %fd748;
	fma.rn.f64 	%fd751, %fd81, %fd677, %fd749;
	fma.rn.f64 	%fd752, %fd82, %fd678, %fd750;
	fma.rn.f64 	%fd753, %fd93, %fd681, %fd751;
	fma.rn.f64 	%fd754, %fd94, %fd682, %fd752;
	add.f64 	%fd771, %fd753, %fd754;
$L__BB278_12:
	bar.sync 	0;
	@%p4 bra 	$L__BB278_14;
	ld.param.u64 	%rd21, [_Z32massMatrixMultiplyRegisterKernelILi11ELi12ELi1EEviPKdS1_S1_S1_Pd_param_5];
	mov.u32 	%r46, %ctaid.x;
	mov.u32 	%r47, %tid.y;
	add.s32 	%r48, %r46, %r47;
	mov.u32 	%r49, %tid.x;
	mad.lo.s32 	%r50, %r48, 1331, %r49;
	cvta.to.global.u64 	%rd17, %rd21;
	mul.wide.s32 	%rd18, %r50, 8;
	add.s64 	%rd19, %rd17, %rd18;
	st.global.f64 	[%rd19], %fd776;
	st.global.f64 	[%rd19+968], %fd775;
	st.global.f64 	[%rd19+1936], %fd774;
	st.global.f64 	[%rd19+2904], %fd773;
	st.global.f64 	[%rd19+3872], %fd772;
	st.global.f64 	[%rd19+4840], %fd771;
	st.global.f64 	[%rd19+5808], %fd770;
	st.global.f64 	[%rd19+6776], %fd769;
	st.global.f64 	[%rd19+7744], %fd768;
	st.global.f64 	[%rd19+8712], %fd767;
	st.global.f64 	[%rd19+9680], %fd766;
$L__BB278_14:
	ret;

}
	// .globl	_Z32massMatrixMultiplyConstantKernelILi11ELi12ELi1EEviPKdS1_S1_S1_Pd
.visible .entry _Z32massMatrixMultiplyConstantKernelILi11ELi12ELi1EEviPKdS1_S1_S1_Pd(
	.param .u32 _Z32massMatrixMultiplyConstantKernelILi11ELi12ELi1EEviPKdS1_S1_S1_Pd_param_0,
	.param .u64 .ptr .align 1 _Z32massMatrixMultiplyConstantKernelILi11ELi12ELi1EEviPKdS1_S1_S1_Pd_param_1,
	.param .u64 .ptr .align 1 _Z32massMatrixMultiplyConstantKernelILi11ELi12ELi1EEviPKdS1_S1_S1_Pd_param_2,
	.param .u64 .ptr .align 1 _Z32massMatrixMultiplyConstantKernelILi11ELi12ELi1EEviPKdS1_S1_S1_Pd_param_3,
	.param .u64 .ptr .align 1 _Z32massMatrixMultiplyConstantKernelILi11ELi12ELi1EEviPKdS1_S1_S1_Pd_param_4,
	.param .u64 .ptr .align 1 _Z32massMatrixMultiplyConstantKernelILi11ELi12ELi1EEviPKdS1_S1_S1_Pd_param_5
)
{
	.reg .pred 	%p<10>;
	.reg .b16 	%rs<19>;
	.reg .b32 	%r<39>;
	.reg .b64 	%rd<15>;
	.reg .b64 	%fd<1060>;
	// demoted variable
	.shared .align 8 .b8 _ZZ32massMatrixMultiplyConstantKernelILi11ELi12ELi1EEviPKdS1_S1_S1_PdE6s_tmp1[13824];
	ld.param.u32 	%r8, [_Z32massMatrixMultiplyConstantKernelILi11ELi12ELi1EEviPKdS1_S1_S1_Pd_param_0];
	ld.param.u64 	%rd2, [_Z32massMatrixMultiplyConstantKernelILi11ELi12ELi1EEviPKdS1_S1_S1_Pd_param_4];
	mov.u32 	%r9, %tid.x;
	mov.u32 	%r2, %tid.y;
	mov.u32 	%r10, %ctaid.x;
	add.s32 	%r3, %r10, %r2;
	cvt.u16.u32 	%rs2, %r9;
	mul.hi.u16 	%rs3, %rs2, -17873;
	shr.u16 	%rs4, %rs3, 3;
	mul.lo.s16 	%rs5, %rs4, 11;
	sub.s16 	%rs1, %rs2, %rs5;
	setp.lt.s32 	%p2, %r3, %r8;
	setp.lt.u32 	%p3, %r9, 121;
	and.pred  	%p1, %p2, %p3;
	not.pred 	%p4, %p1;
	@%p4 bra 	$L__BB279_2;
	cvta.to.global.u64 	%rd4, %rd2;
	mad.lo.s32 	%r11, %r3, 1331, %r9;
	mul.wide.s32 	%rd5, %r11, 8;
	add.s64 	%rd6, %rd4, %rd5;
	ld.global.nc.f64 	%fd1001, [%rd6];
	ld.global.nc.f64 	%fd1000, [%rd6+968];
	ld.global.nc.f64 	%fd999, [%rd6+1936];
	ld.global.nc.f64 	%fd998, [%rd6+2904];
	ld.global.nc.f64 	%fd997, [%rd6+3872];
	ld.global.nc.f64 	%fd996, [%rd6+4840];
	ld.global.nc.f64 	%fd995, [%rd6+5808];
	ld.global.nc.f64 	%fd994, [%rd6+6776];
	ld.global.nc.f64 	%fd993, [%rd6+7744];
	ld.global.nc.f64 	%fd992, [%rd6+8712];
	ld.global.nc.f64 	%fd991, [%rd6+9680];
$L__BB279_2:
	setp.gt.u32 	%p5, %r9, 120;
	bar.sync 	0;
	ld.const.f64 	%fd23, [const_oddDofToQuad];
	ld.const.f64 	%fd24, [const_evenDofToQuad];
	ld.const.f64 	%fd25, [const_oddDofToQuad+8];
	ld.const.f64 	%fd26, [const_evenDofToQuad+8];
	ld.const.f64 	%fd27, [const_oddDofToQuad+16];
	ld.const.f64 	%fd28, [const_evenDofToQuad+16];
	ld.const.f64 	%fd29, [const_oddDofToQuad+24];
	ld.const.f64 	%fd30, [const_evenDofToQuad+24];
	ld.const.f64 	%fd31, [const_oddDofToQuad+32];
	ld.const.f64 	%fd32, [const_evenDofToQuad+32];
	ld.const.f64 	%fd33, [const_oddDofToQuad+40];
	ld.const.f64 	%fd34, [const_evenDofToQuad+40];
	ld.const.f64 	%fd35, [const_oddDofToQuad+48];
	ld.const.f64 	%fd36, [const_evenDofToQuad+48];
	ld.const.f64 	%fd37, [const_oddDofToQuad+56];
	ld.const.f64 	%fd38, [const_evenDofToQuad+56];
	ld.const.f64 	%fd39, [const_oddDofToQuad+64];
	ld.const.f64 	%fd40, [const_evenDofToQuad+64];
	ld.const.f64 	%fd41, [const_oddDofToQuad+72];
	ld.const.f64 	%fd42, [const_evenDofToQuad+72];
	ld.const.f64 	%fd43, [const_oddDofToQuad+80];
	ld.const.f64 	%fd44, [const_evenDofToQuad+80];
	ld.const.f64 	%fd45, [const_oddDofToQuad+88];
	ld.const.f64 	%fd46, [const_evenDofToQuad+88];
	ld.const.f64 	%fd47, [const_oddDofToQuad+96];
	mov.u32 	%r12, _ZZ32massMatrixMultiplyConstantKernelILi11ELi12ELi1EEviPKdS1_S1_S1_PdE6s_tmp1;
	mad.lo.s32 	%r13, %r2, 13824, %r12;
	mul.lo.s16 	%rs7, %rs2, 117;
	shr.u16 	%rs8, %rs7, 8;
	sub.s16 	%rs9, %rs2, %rs8;
	and.b16  	%rs10, %rs9, 254;
	shr.u16 	%rs11, %rs10, 1;
	add.s16 	%rs12, %rs11, %rs8;
	and.b16  	%rs13, %rs12, 248;
	shr.u16 	%rs14, %rs13, 3;
	cvt.u32.u16 	%r4, %rs14;
	mul.wide.u16 	%r14, %rs14, 96;
	add.s32 	%r5, %r13, %r14;
	mul.wide.u16 	%r15, %rs1, 8;
	add.s32 	%r6, %r5, %r15;
	@%p5 bra 	$L__BB279_4;
	add.f64 	%fd223, %fd1001, %fd991;
	sub.f64 	%fd224, %fd1001, %fd991;
	add.f64 	%fd225, %fd1000, %fd992;
	sub.f64 	%fd226, %fd1000, %fd992;
	add.f64 	%fd227, %fd999, %fd993;
	sub.f64 	%fd228, %fd999, %fd993;
	add.f64 	%fd229, %fd998, %fd994;
	sub.f64 	%fd230, %fd998, %fd994;
	add.f64 	%fd231, %fd997, %fd995;
	sub.f64 	%fd232, %fd997, %fd995;
	add.f64 	%fd233, %fd996, %fd996;
	sub.f64 	%fd234, %fd996, %fd996;
	mul.f64 	%fd235, %fd233, 0d3FE0000000000000;
	fma.rn.f64 	%fd236, %fd23, %fd223, 0d0000000000000000;
	fma.rn.f64 	%fd237, %fd24, %fd224, 0d0000000000000000;
	fma.rn.f64 	%fd238, %fd25, %fd225, %fd236;
	fma.rn.f64 	%fd239, %fd26, %fd226, %fd237;
	fma.rn.f64 	%fd240, %fd27, %fd227, %fd238;
	fma.rn.f64 	%fd241, %fd28, %fd228, %fd239;
	fma.rn.f64 	%fd242, %fd29, %fd229, %fd240;
	fma.rn.f64 	%fd243, %fd30, %fd230, %fd241;
	fma.rn.f64 	%fd244, %fd31, %fd231, %fd242;
	fma.rn.f64 	%fd245, %fd32, %fd232, %fd243;
	fma.rn.f64 	%fd246, %fd33, %fd235, %fd244;
	fma.rn.f64 	%fd247, %fd34, %fd234, %fd245;
	sub.f64 	%fd248, %fd246, %fd247;
	st.shared.f64 	[%r6+12672], %fd248;
	add.f64 	%fd249, %fd247, %fd246;
	st.shared.f64 	[%r6], %fd249;
	fma.rn.f64 	%fd250, %fd35, %fd223, 0d0000000000000000;
	fma.rn.f64 	%fd251, %fd36, %fd224, 0d0000000000000000;
	fma.rn.f64 	%fd252, %fd37, %fd225, %fd250;
	fma.rn.f64 	%fd253, %fd38, %fd226, %fd251;
	fma.rn.f64 	%fd254, %fd39, %fd227, %fd252;
	fma.rn.f64 	%fd255, %fd40, %fd228, %fd253;
	fma.rn.f64 	%fd256, %fd41, %fd229, %fd254;
	fma.rn.f64 	%fd257, %fd42, %fd230, %fd255;
	fma.rn.f64 	%fd258, %fd43, %fd231, %fd256;
	fma.rn.f64 	%fd259, %fd44, %fd232, %fd257;
	fma.rn.f64 	%fd260, %fd45, %fd235, %fd258;
	fma.rn.f64 	%fd261, %fd46, %fd234, %fd259;
	sub.f64 	%fd262, %fd260, %fd261;
	st.shared.f64 	[%r6+11520], %fd262;
	add.f64 	%fd263, %fd261, %fd260;
	st.shared.f64 	[%r6+1152], %fd263;
	fma.rn.f64 	%fd264, %fd47, %fd223, 0d0000000000000000;
	ld.const.f64 	%fd265, [const_evenDofToQuad+96];
	fma.rn.f64 	%fd266, %fd265, %fd224, 0d0000000000000000;
	ld.const.f64 	%fd267, [const_oddDofToQuad+104];
	fma.rn.f64 	%fd268, %fd267, %fd225, %fd264;
	ld.const.f64 	%fd269, [const_evenDofToQuad+104];
	fma.rn.f64 	%fd270, %fd269, %fd226, %fd266;
	ld.const.f64 	%fd271, [const_oddDofToQuad+112];
	fma.rn.f64 	%fd272, %fd271, %fd227, %fd268;
	ld.const.f64 	%fd273, [const_evenDofToQuad+112];
	fma.rn.f64 	%fd274, %fd273, %fd228, %fd270;
	ld.const.f64 	%fd275, [const_oddDofToQuad+120];
	fma.rn.f64 	%fd276, %fd275, %fd229, %fd272;
	ld.const.f64 	%fd277, [const_evenDofToQuad+120];
	fma.rn.f64 	%fd278, %fd277, %fd230, %fd274;
	ld.const.f64 	%fd279, [const_oddDofToQuad+128];
	fma.rn.f64 	%fd280, %fd279, %fd231, %fd276;
	ld.const.f64 	%fd281, [const_evenDofToQuad+128];
	fma.rn.f64 	%fd282, %fd281, %fd232, %fd278;
	ld.const.f64 	%fd283, [const_oddDofToQuad+136];
	fma.rn.f64 	%fd284, %fd283, %fd235, %fd280;
	ld.const.f64 	%fd285, [const_evenDofToQuad+136];
	fma.rn.f64 	%fd286, %fd285, %fd234, %fd282;
	sub.f64 	%fd287, %fd284, %fd286;
	st.shared.f64 	[%r6+10368], %fd287;
	add.f64 	%fd288, %fd286, %fd284;
	st.shared.f64 	[%r6+2304], %fd288;
	ld.const.f64 	%fd289, [const_oddDofToQuad+144];
	fma.rn.f64 	%fd290, %fd289, %fd223, 0d0000000000000000;
	ld.const.f64 	%fd291, [const_evenDofToQuad+144];
	fma.rn.f64 	%fd292, %fd291, %fd224, 0d0000000000000000;
	ld.const.f64 	%fd293, [const_oddDofToQuad+152];
	fma.rn.f64 	%fd294, %fd293, %fd225, %fd290;
	ld.const.f64 	%fd295, [const_evenDofToQuad+152];
	fma.rn.f64 	%fd296, %fd295, %fd226, %fd292;
	ld.const.f64 	%fd297, [const_oddDofToQuad+160];
	fma.rn.f64 	%fd298, %fd297, %fd227, %fd294;
	ld.const.f64 	%fd299, [const_evenDofToQuad+160];
	fma.rn.f64 	%fd300, %fd299, %fd228, %fd296;
	ld.const.f64 	%fd301, [const_oddDofToQuad+168];
	fma.rn.f64 	%fd302, %fd301, %fd229, %fd298;
	ld.const.f64 	%fd303, [const_evenDofToQuad+168];
	fma.rn.f64 	%fd304, %fd303, %fd230, %fd300;
	ld.const.f64 	%fd305, [const_oddDofToQuad+176];
	fma.rn.f64 	%fd306, %fd305, %fd231, %fd302;
	ld.const.f64 	%fd307, [const_evenDofToQuad+176];
	fma.rn.f64 	%fd308, %fd307, %fd232, %fd304;
	ld.const.f64 	%fd309, [const_oddDofToQuad+184];
	fma.rn.f64 	%fd310, %fd309, %fd235, %fd306;
	ld.const.f64 	%fd311, [const_evenDofToQuad+184];
	fma.rn.f64 	%fd312, %fd311, %fd234, %fd308;
	sub.f64 	%fd313, %fd310, %fd312;
	st.shared.f64 	[%r6+9216], %fd313;
	add.f64 	%fd314, %fd312, %fd310;
	st.shared.f64 	[%r6+3456], %fd314;
	ld.const.f64 	%fd315, [const_oddDofToQuad+192];
	fma.rn.f64 	%fd316, %fd315, %fd223, 0d0000000000000000;
	ld.const.f64 	%fd317, [const_evenDofToQuad+192];
	fma.rn.f64 	%fd318, %fd317, %fd224, 0d0000000000000000;
	ld.const.f64 	%fd319, [const_oddDofToQuad+200];
	fma.rn.f64 	%fd320, %fd319, %fd225, %fd316;
	ld.const.f64 	%fd321, [const_evenDofToQuad+200];
	fma.rn.f64 	%fd322, %fd321, %fd226, %fd318;
	ld.const.f64 	%fd323, [const_oddDofToQuad+208];
	fma.rn.f64 	%fd324, %fd323, %fd227, %fd320;
	ld.const.f64 	%fd325, [const_evenDofToQuad+208];
	fma.rn.f64 	%fd326, %fd325, %fd228, %fd322;
	ld.const.f64 	%fd327, [const_oddDofToQuad+216];
	fma.rn.f64 	%fd328, %fd327, %fd229, %fd324;
	ld.const.f64 	%fd329, [const_evenDofToQuad+216];
	fma.rn.f64 	%fd330, %fd329, %fd230, %fd326;
	ld.const.f64 	%fd331, [const_oddDofToQuad+224];
	fma.rn.f64 	%fd332, %fd331, %fd231, %fd328;
	ld.const.f64 	%fd333, [const_evenDofToQuad+224];
	fma.rn.f64 	%fd334, %fd333, %fd232, %fd330;
	ld.const.f64 	%fd335, [const_oddDofToQuad+232];
	fma.rn.f64 	%fd336, %fd335, %fd235, %fd332;
	ld.const.f64 	%fd337, [const_evenDofToQuad+232];
	fma.rn.f64 	%fd338, %fd337, %fd234, %fd334;
	sub.f64 	%fd339, %fd336, %fd338;
	st.shared.f64 	[%r6+8064], %fd339;
	add.f64 	%fd340, %fd338, %fd336;
	st.shared.f64 	[%r6+4608], %fd340;
	ld.const.f64 	%fd341, [const_oddDofToQuad+240];
	fma.rn.f64 	%fd342, %fd341, %fd223, 0d0000000000000000;
	ld.const.f64 	%fd343, [const_evenDofToQuad+240];
	fma.rn.f64 	%fd344, %fd343, %fd224, 0d0000000000000000;
	ld.const.f64 	%fd345, [const_oddDofToQuad+248];
	fma.rn.f64 	%fd346, %fd345, %fd225, %fd342;
	ld.const.f64 	%fd347, [const_evenDofToQuad+248];
	fma.rn.f64 	%fd348, %fd347, %fd226, %fd344;
	ld.const.f64 	%fd349, [const_oddDofToQuad+256];
	fma.rn.f64 	%fd350, %fd349, %fd227, %fd346;
	ld.const.f64 	%fd351, [const_evenDofToQuad+256];
	fma.rn.f64 	%fd352, %fd351, %fd228, %fd348;
	ld.const.f64 	%fd353, [const_oddDofToQuad+264];
	fma.rn.f64 	%fd354, %fd353, %fd229, %fd350;
	ld.const.f64 	%fd355, [const_evenDofToQuad+264];
	fma.rn.f64 	%fd356, %fd355, %fd230, %fd352;
	ld.const.f64 	%fd357, [const_oddDofToQuad+272];
	fma.rn.f64 	%fd358, %fd357, %fd231, %fd354;
	ld.const.f64 	%fd359, [const_evenDofToQuad+272];
	fma.rn.f64 	%fd360, %fd359, %fd232, %fd356;
	ld.const.f64 	%fd361, [const_oddDofToQuad+280];
	fma.rn.f64 	%fd362, %fd361, %fd235, %fd358;
	ld.const.f64 	%fd363, [const_evenDofToQuad+280];
	fma.rn.f64 	%fd364, %fd363, %fd234, %fd360;
	sub.f64 	%fd365, %fd362, %fd364;
	st.shared.f64 	[%r6+6912], %fd365;
	add.f64 	%fd366, %fd364, %fd362;
	st.shared.f64 	[%r6+5760], %fd366;
$L__BB279_4:
	bar.sync 	0;
	setp.lt.u32 	%p6, %r9, 132;
	mad.lo.s32 	%r16, %r4, 1056, %r5;
	add.s32 	%r7, %r16, %r15;
	@%p6 bra 	$L__BB279_6;
	ld.const.f64 	%fd1048, [const_evenDofToQuad+96];
	ld.const.f64 	%fd1047, [const_oddDofToQuad+104];
	ld.const.f64 	%fd1046, [const_evenDofToQuad+104];
	ld.const.f64 	%fd1045, [const_oddDofToQuad+112];
	ld.const.f64 	%fd1044, [const_evenDofToQuad+112];
	ld.const.f64 	%fd1043, [const_oddDofToQuad+120];
	ld.const.f64 	%fd1042, [const_evenDofToQuad+120];
	ld.const.f64 	%fd1041, [const_oddDofToQuad+128];
	ld.const.f64 	%fd1040, [const_evenDofToQuad+128];
	ld.const.f64 	%fd1039, [const_oddDofToQuad+136];
	ld.const.f64 	%fd1038, [const_evenDofToQuad+136];
	ld.const.f64 	%fd1037, [const_oddDofToQuad+144];
	ld.const.f64 	%fd1036, [const_evenDofToQuad+144];
	ld.const.f64 	%fd1035, [const_oddDofToQuad+152];
	ld.const.f64 	%fd1034, [const_evenDofToQuad+152];
	ld.const.f64 	%fd1033, [const_oddDofToQuad+160];
	ld.const.f64 	%fd1032, [const_evenDofToQuad+160];
	ld.const.f64 	%fd1031, [const_oddDofToQuad+168];
	ld.const.f64 	%fd1030, [const_evenDofToQuad+168];
	ld.const.f64 	%fd1029, [const_oddDofToQuad+176];
	ld.const.f64 	%fd1028, [const_evenDofToQuad+176];
	ld.const.f64 	%fd1027, [const_oddDofToQuad+184];
	ld.const.f64 	%fd1026, [const_evenDofToQuad+184];
	ld.const.f64 	%fd1025, [const_oddDofToQuad+192];
	ld.const.f64 	%fd1024, [const_evenDofToQuad+192];
	ld.const.f64 	%fd1023, [const_oddDofToQuad+200];
	ld.const.f64 	%fd1022, [const_evenDofToQuad+200];
	ld.const.f64 	%fd1021, [const_oddDofToQuad+208];
	ld.const.f64 	%fd1020, [const_evenDofToQuad+208];
	ld.const.f64 	%fd1019, [const_oddDofToQuad+216];
	ld.const.f64 	%fd1018, [const_evenDofToQuad+216];
	ld.const.f64 	%fd1017, [const_oddDofToQuad+224];
	ld.const.f64 	%fd1016, [const_evenDofToQuad+224];
	ld.const.f64 	%fd1015, [const_oddDofToQuad+232];
	ld.const.f64 	%fd1014, [const_evenDofToQuad+232];
	ld.const.f64 	%fd1013, [const_oddDofToQuad+240];
	ld.const.f64 	%fd1012, [const_evenDofToQuad+240];
	ld.const.f64 	%fd1011, [const_oddDofToQuad+248];
	ld.const.f64 	%fd1010, [const_evenDofToQuad+248];
	ld.const.f64 	%fd1009, [const_oddDofToQuad+256];
	ld.const.f64 	%fd1008, [const_evenDofToQuad+256];
	ld.const.f64 	%fd1007, [const_oddDofToQuad+264];
	ld.const.f64 	%fd1006, [const_evenDofToQuad+264];
	ld.const.f64 	%fd1005, [const_oddDofToQuad+272];
	ld.const.f64 	%fd1004, [const_evenDofToQuad+272];
	ld.const.f64 	%fd1003, [const_oddDofToQuad+280];
	ld.const.f64 	%fd1002, [const_evenDofToQuad+280];
	bra.uni 	$L__BB279_7;
$L__BB279_6:
	ld.shared.f64 	%fd367, [%r7];
	ld.shared.f64 	%fd368, [%r7+960];
	add.f64 	%fd369, %fd367, %fd368;
	sub.f64 	%fd370, %fd367, %fd368;
	ld.shared.f64 	%fd371, [%r7+96];
	ld.shared.f64 	%fd372, [%r7+864];
	add.f64 	%fd373, %fd371, %fd372;
	sub.f64 	%fd374, %fd371, %fd372;
	ld.shared.f64 	%fd375, [%r7+192];
	ld.shared.f64 	%fd376, [%r7+768];
	add.f64 	%fd377, %fd375, %fd376;
	sub.f64 	%fd378, %fd375, %fd376;
	ld.shared.f64 	%fd379, [%r7+288];
	ld.shared.f64 	%fd380, [%r7+672];
	add.f64 	%fd381, %fd379, %fd380;
	sub.f64 	%fd382, %fd379, %fd380;
	ld.shared.f64 	%fd383, [%r7+384];
	ld.shared.f64 	%fd384, [%r7+576];
	add.f64 	%fd385, %fd383, %fd384;
	sub.f64 	%fd386, %fd383, %fd384;
	ld.shared.f64 	%fd387, [%r7+480];
	add.f64 	%fd388, %fd387, %fd387;
	sub.f64 	%fd389, %fd387, %fd387;
	mul.f64 	%fd390, %fd388, 0d3FE0000000000000;
	fma.rn.f64 	%fd392, %fd23, %fd369, 0d0000000000000000;
	fma.rn.f64 	%fd394, %fd24, %fd370, 0d0000000000000000;
	fma.rn.f64 	%fd396, %fd25, %fd373, %fd392;
	fma.rn.f64 	%fd397, %fd26, %fd374, %fd394;
	fma.rn.f64 	%fd399, %fd27, %fd377, %fd396;
	fma.rn.f64 	%fd401, %fd28, %fd378, %fd397;
	fma.rn.f64 	%fd403, %fd29, %fd381, %fd399;
	fma.rn.f64 	%fd405, %fd30, %fd382, %fd401;
	fma.rn.f64 	%fd407, %fd31, %fd385, %fd403;
	fma.rn.f64 	%fd409, %fd32, %fd386, %fd405;
	fma.rn.f64 	%fd411, %fd33, %fd390, %fd407;
	fma.rn.f64 	%fd412, %fd34, %fd389, %fd409;
	sub.f64 	%fd413, %fd411, %fd412;
	st.shared.f64 	[%r7+1056], %fd413;
	add.f64 	%fd414, %fd412, %fd411;
	st.shared.f64 	[%r7], %fd414;
	fma.rn.f64 	%fd415, %fd35, %fd369, 0d0000000000000000;
	fma.rn.f64 	%fd417, %fd36, %fd370, 0d0000000000000000;
	fma.rn.f64 	%fd419, %fd37, %fd373, %fd415;
	fma.rn.f64 	%fd421, %fd38, %fd374, %fd417;
	ld.const.f64 	%fd422, [const_oddDofToQuad+64];
	fma.rn.f64 	%fd423, %fd422, %fd377, %fd419;
	ld.const.f64 	%fd424, [const_evenDofToQuad+64];
	fma.rn.f64 	%fd425, %fd424, %fd378, %fd421;
	ld.const.f64 	%fd426, [const_oddDofToQuad+72];
	fma.rn.f64 	%fd427, %fd426, %fd381, %fd423;
	ld.const.f64 	%fd428, [const_evenDofToQuad+72];
	fma.rn.f64 	%fd429, %fd428, %fd382, %fd425;
	ld.const.f64 	%fd430, [const_oddDofToQuad+80];
	fma.rn.f64 	%fd431, %fd430, %fd385, %fd427;
	ld.const.f64 	%fd432, [const_evenDofToQuad+80];
	fma.rn.f64 	%fd433, %fd432, %fd386, %fd429;
	ld.const.f64 	%fd434, [const_oddDofToQuad+88];
	fma.rn.f64 	%fd435, %fd434, %fd390, %fd431;
	ld.const.f64 	%fd436, [const_evenDofToQuad+88];
	fma.rn.f64 	%fd437, %fd436, %fd389, %fd433;
	sub.f64 	%fd438, %fd435, %fd437;
	st.shared.f64 	[%r7+960], %fd438;
	add.f64 	%fd439, %fd437, %fd435;
	st.shared.f64 	[%r7+96], %fd439;
	ld.const.f64 	%fd440, [const_oddDofToQuad+96];
	fma.rn.f64 	%fd441, %fd440, %fd369, 0d0000000000000000;
	ld.const.f64 	%fd1048, [const_evenDofToQuad+96];
	fma.rn.f64 	%fd442, %fd1048, %fd370, 0d0000000000000000;
	ld.const.f64 	%fd1047, [const_oddDofToQuad+104];
	fma.rn.f64 	%fd443, %fd1047, %fd373, %fd441;
	ld.const.f64 	%fd1046, [const_evenDofToQuad+104];
	fma.rn.f64 	%fd444, %fd1046, %fd374, %fd442;
	ld.const.f64 	%fd1045, [const_oddDofToQuad+112];
	fma.rn.f64 	%fd445, %fd1045, %fd377, %fd443;
	ld.const.f64 	%fd1044, [const_evenDofToQuad+112];
	fma.rn.f64 	%fd446, %fd1044, %fd378, %fd444;
	ld.const.f64 	%fd1043, [const_oddDofToQuad+120];
	fma.rn.f64 	%fd447, %fd1043, %fd381, %fd445;
	ld.const.f64 	%fd1042, [const_evenDofToQuad+120];
	fma.rn.f64 	%fd448, %fd1042, %fd382, %fd446;
	ld.const.f64 	%fd1041, [const_oddDofToQuad+128];
	fma.rn.f64 	%fd449, %fd1041, %fd385, %fd447;
	ld.const.f64 	%fd1040, [const_evenDofToQuad+128];
	fma.rn.f64 	%fd450, %fd1040, %fd386, %fd448;
	ld.const.f64 	%fd1039, [const_oddDofToQuad+136];
	fma.rn.f64 	%fd451, %fd1039, %fd390, %fd449;
	ld.const.f64 	%fd1038, [const_evenDofToQuad+136];
	fma.rn.f64 	%fd452, %fd1038, %fd389, %fd450;
	sub.f64 	%fd453, %fd451, %fd452;
	st.shared.f64 	[%r7+864], %fd453;
	add.f64 	%fd454, %fd452, %fd451;
	st.shared.f64 	[%r7+192], %fd454;
	ld.const.f64 	%fd1037, [const_oddDofToQuad+144];
	fma.rn.f64 	%fd455, %fd1037, %fd369, 0d0000000000000000;
	ld.const.f64 	%fd1036, [const_evenDofToQuad+144];
	fma.rn.f64 	%fd456, %fd1036, %fd370, 0d0000000000000000;
	ld.const.f64 	%fd1035, [const_oddDofToQuad+152];
	fma.rn.f64 	%fd457, %fd1035, %fd373, %fd455;
	ld.const.f64 	%fd1034, [const_evenDofToQuad+152];
	fma.rn.f64 	%fd458, %fd1034, %fd374, %fd456;
	ld.const.f64 	%fd1033, [const_oddDofToQuad+160];
	fma.rn.f64 	%fd459, %fd1033, %fd377, %fd457;
	ld.const.f64 	%fd1032, [const_evenDofToQuad+160];
	fma.rn.f64 	%fd460, %fd1032, %fd378, %fd458;
	ld.const.f64 	%fd1031, [const_oddDofToQuad+168];
	fma.rn.f64 	%fd461, %fd1031, %fd381, %fd459;
	ld.const.f64 	%fd1030, [const_evenDofToQuad+168];
	fma.rn.f64 	%fd462, %fd1030, %fd382, %fd460;
	ld.const.f64 	%fd1029, [const_oddDofToQuad+176];
	fma.rn.f64 	%fd463, %fd1029, %fd385, %fd461;
	ld.const.f64 	%fd1028, [const_evenDofToQuad+176];
	fma.rn.f64 	%fd464, %fd1028, %fd386, %fd462;
	ld.const.f64 	%fd1027, [const_oddDofToQuad+184];
	fma.rn.f64 	%fd465, %fd1027, %fd390, %fd463;
	ld.const.f64 	%fd1026, [const_evenDofToQuad+184];
	fma.rn.f64 	%fd466, %fd1026, %fd389, %fd464;
	sub.f64 	%fd467, %fd465, %fd466;
	st.shared.f64 	[%r7+768], %fd467;
	add.f64 	%fd468, %fd466, %fd465;
	st.shared.f64 	[%r7+288], %fd468;
	ld.const.f64 	%fd1025, [const_oddDofToQuad+192];
	fma.rn.f64 	%fd469, %fd1025, %fd369, 0d0000000000000000;
	ld.const.f64 	%fd1024, [const_evenDofToQuad+192];
	fma.rn.f64 	%fd470, %fd1024, %fd370, 0d0000000000000000;
	ld.const.f64 	%fd1023, [const_oddDofToQuad+200];
	fma.rn.f64 	%fd471, %fd1023, %fd373, %fd469;
	ld.const.f64 	%fd1022, [const_evenDofToQuad+200];
	fma.rn.f64 	%fd472, %fd1022, %fd374, %fd470;
	ld.const.f64 	%fd1021, [const_oddDofToQuad+208];
	fma.rn.f64 	%fd473, %fd1021, %fd377, %fd471;
	ld.const.f64 	%fd1020, [const_evenDofToQuad+208];
	fma.rn.f64 	%fd474, %fd1020, %fd378, %fd472;
	ld.const.f64 	%fd1019, [const_oddDofToQuad+216];
	fma.rn.f64 	%fd475, %fd1019, %fd381, %fd473;
	ld.const.f64 	%fd1018, [const_evenDofToQuad+216];
	fma.rn.f64 	%fd476, %fd1018, %fd382, %fd474;
	ld.const.f64 	%fd1017, [const_oddDofToQuad+224];
	fma.rn.f64 	%fd477, %fd1017, %fd385, %fd475;
	ld.const.f64 	%fd1016, [const_evenDofToQuad+224];
	fma.rn.f64 	%fd478, %fd1016, %fd386, %fd476;
	ld.const.f64 	%fd1015, [const_oddDofToQuad+232];
	fma.rn.f64 	%fd479, %fd1015, %fd390, %fd477;
	ld.const.f64 	%fd1014, [const_evenDofToQuad+232];
	fma.rn.f64 	%fd480, %fd1014, %fd389, %fd478;
	sub.f64 	%fd481, %fd479, %fd480;
	st.shared.f64 	[%r7+672], %fd481;
	add.f64 	%fd482, %fd480, %fd479;
	st.shared.f64 	[%r7+384], %fd482;
	ld.const.f64 	%fd1013, [const_oddDofToQuad+240];
	fma.rn.f64 	%fd483, %fd1013, %fd369, 0d0000000000000000;
	ld.const.f64 	%fd1012, [const_evenDofToQuad+240];
	fma.rn.f64 	%fd484, %fd1012, %fd370, 0d0000000000000000;
	ld.const.f64 	%fd1011, [const_oddDofToQuad+248];
	fma.rn.f64 	%fd485, %fd1011, %fd373, %fd483;
	ld.const.f64 	%fd1010, [const_evenDofToQuad+248];
	fma.rn.f64 	%fd486, %fd1010, %fd374, %fd484;
	ld.const.f64 	%fd1009, [const_oddDofToQuad+256];
	fma.rn.f64 	%fd487, %fd1009, %fd377, %fd485;
	ld.const.f64 	%fd1008, [const_evenDofToQuad+256];
	fma.rn.f64 	%fd488, %fd1008, %fd378, %fd486;
	ld.const.f64 	%fd1007, [const_oddDofToQuad+264];
	fma.rn.f64 	%fd489, %fd1007, %fd381, %fd487;
	ld.const.f64 	%fd1006, [const_evenDofToQuad+264];
	fma.rn.f64 	%fd490, %fd1006, %fd382, %fd488;
	ld.const.f64 	%fd1005, [const_oddDofToQuad+272];
	fma.rn.f64 	%fd491, %fd1005, %fd385, %fd489;
	ld.const.f64 	%fd1004, [const_evenDofToQuad+272];
	fma.rn.f64 	%fd492, %fd1004, %fd386, %fd490;
	ld.const.f64 	%fd1003, [const_oddDofToQuad+280];
	fma.rn.f64 	%fd493, %fd1003, %fd390, %fd491;
	ld.const.f64 	%fd1002, [const_evenDofToQuad+280];
	fma.rn.f64 	%fd494, %fd1002, %fd389, %fd492;
	sub.f64 	%fd495, %fd493, %fd494;
	st.shared.f64 	[%r7+576], %fd495;
	add.f64 	%fd496, %fd494, %fd493;
	st.shared.f64 	[%r7+480], %fd496;
$L__BB279_7:
	ld.param.u64 	%rd13, [_Z32massMatrixMultiplyConstantKernelILi11ELi12ELi1EEviPKdS1_S1_S1_Pd_param_1];
	mov.u32 	%r18, %tid.x;
	setp.gt.u32 	%p7, %r18, 131;
	bar.sync 	0;
	cvt.u16.u32 	%rs15, %r18;
	mul.hi.u16 	%rs16, %rs15, 5462;
	mul.lo.s16 	%rs17, %rs16, 12;
	sub.s16 	%rs18, %rs15, %rs17;
	mov.u32 	%r19, %tid.y;
	mov.u32 	%r20, _ZZ32massMatrixMultiplyConstantKernelILi11ELi12ELi1EEviPKdS1_S1_S1_PdE6s_tmp1;
	mad.lo.s32 	%r21, %r19, 13824, %r20;
	mul.wide.u16 	%r22, %rs16, 1152;
	add.s32 	%r23, %r21, %r22;
	mul.wide.u16 	%r24, %rs18, 96;
	add.s32 	%r25, %r23, %r24;
	ld.shared.f64 	%fd497, [%r25];
	ld.shared.f64 	%fd498, [%r25+80];
	add.f64 	%fd499, %fd497, %fd498;
	sub.f64 	%fd500, %fd497, %fd498;
	ld.shared.f64 	%fd501, [%r25+8];
	ld.shared.f64 	%fd502, [%r25+72];
	add.f64 	%fd503, %fd501, %fd502;
	sub.f64 	%fd504, %fd501, %fd502;
	ld.shared.f64 	%fd505, [%r25+16];
	ld.shared.f64 	%fd506, [%r25+64];
	add.f64 	%fd507, %fd505, %fd506;
	sub.f64 	%fd508, %fd505, %fd506;
	ld.shared.f64 	%fd509, [%r25+24];
	ld.shared.f64 	%fd510, [%r25+56];
	add.f64 	%fd511, %fd509, %fd510;
	sub.f64 	%fd512, %fd509, %fd510;
	ld.shared.f64 	%fd513, [%r25+32];
	ld.shared.f64 	%fd514, [%r25+48];
	add.f64 	%fd515, %fd513, %fd514;
	sub.f64 	%fd516, %fd513, %fd514;
	ld.shared.f64 	%fd517, [%r25+40];
	add.f64 	%fd518, %fd517, %fd517;
	sub.f64 	%fd519, %fd517, %fd517;
	mul.f64 	%fd520, %fd518, 0d3FE0000000000000;
	mov.u32 	%r26, %ctaid.x;
	add.s32 	%r27, %r26, %r19;
	mov.b32 	%r28, {%rs18, %rs16};
	mov.b32 	%r29, 11;
	mov.b32 	%r30, 36876;
	dp2a.lo.u32.u32 	%r31, %r28, %r30, %r29;
	mad.lo.s32 	%r32, %r27, 1728, %r31;
	ld.const.f64 	%fd521, [const_oddDofToQuad];
	fma.rn.f64 	%fd522, %fd521, %fd499, 0d0000000000000000;
	ld.const.f64 	%fd523, [const_evenDofToQuad];
	fma.rn.f64 	%fd524, %fd523, %fd500, 0d0000000000000000;
	ld.const.f64 	%fd525, [const_oddDofToQuad+8];
	fma.rn.f64 	%fd526, %fd525, %fd503, %fd522;
	ld.const.f64 	%fd527, [const_evenDofToQuad+8];
	fma.rn.f64 	%fd528, %fd527, %fd504, %fd524;
	ld.const.f64 	%fd529, [const_oddDofToQuad+16];
	fma.rn.f64 	%fd530, %fd529, %fd507, %fd526;
	ld.const.f64 	%fd531, [const_evenDofToQuad+16];
	fma.rn.f64 	%fd532, %fd531, %fd508, %fd528;
	ld.const.f64 	%fd533, [const_oddDofToQuad+24];
	fma.rn.f64 	%fd534, %fd533, %fd511, %fd530;
	ld.const.f64 	%fd535, [const_evenDofToQuad+24];
	fma.rn.f64 	%fd536, %fd535, %fd512, %fd532;
	ld.const.f64 	%fd537, [const_oddDofToQuad+32];
	fma.rn.f64 	%fd538, %fd537, %fd515, %fd534;
	ld.const.f64 	%fd539, [const_evenDofToQuad+32];
	fma.rn.f64 	%fd540, %fd539, %fd516, %fd536;
	ld.const.f64 	%fd541, [const_oddDofToQuad+40];
	fma.rn.f64 	%fd542, %fd541, %fd520, %fd538;
	ld.const.f64 	%fd543, [const_evenDofToQuad+40];
	fma.rn.f64 	%fd544, %fd543, %fd519, %fd540;
	cvta.to.global.u64 	%rd7, %rd13;
	mul.wide.s32 	%rd8, %r32, 8;
	add.s64 	%rd9, %rd7, %rd8;
	ld.global.nc.f64 	%fd545, [%rd9];
	ld.global.nc.f64 	%fd546, [%rd9+-88];
	sub.f64 	%fd547, %fd542, %fd544;
	mul.f64 	%fd548, %fd547, %fd545;
	add.f64 	%fd549, %fd542, %fd544;
	mul.f64 	%fd1059, %fd549, %fd546;
	ld.const.f64 	%fd550, [const_oddDofToQuad+48];
	fma.rn.f64 	%fd551, %fd550, %fd499, 0d0000000000000000;
	ld.const.f64 	%fd552, [const_evenDofToQuad+48];
	fma.rn.f64 	%fd553, %fd552, %fd500, 0d0000000000000000;
	ld.const.f64 	%fd554, [const_oddDofToQuad+56];
	fma.rn.f64 	%fd555, %fd554, %fd503, %fd551;
	ld.const.f64 	%fd556, [const_evenDofToQuad+56];
	fma.rn.f64 	%fd557, %fd556, %fd504, %fd553;
	ld.const.f64 	%fd558, [const_oddDofToQuad+64];
	fma.rn.f64 	%fd559, %fd558, %fd507, %fd555;
	ld.const.f64 	%fd560, [const_evenDofToQuad+64];
	fma.rn.f64 	%fd561, %fd560, %fd508, %fd557;
	ld.const.f64 	%fd562, [const_oddDofToQuad+72];
	fma.rn.f64 	%fd563, %fd562, %fd511, %fd559;
	ld.const.f64 	%fd564, [const_evenDofToQuad+72];
	fma.rn.f64 	%fd565, %fd564, %fd512, %fd561;
	ld.const.f64 	%fd566, [const_oddDofToQuad+80];
	fma.rn.f64 	%fd567, %fd566, %fd515, %fd563;
	ld.const.f64 	%fd568, [const_evenDofToQuad+80];
	fma.rn.f64 	%fd569, %fd568, %fd516, %fd565;
	ld.const.f64 	%fd570, [const_oddDofToQuad+88];
	fma.rn.f64 	%fd571, %fd570, %fd520, %fd567;
	ld.const.f64 	%fd572, [const_evenDofToQuad+88];
	fma.rn.f64 	%fd573, %fd572, %fd519, %fd569;
	ld.global.nc.f64 	%fd574, [%rd9+-8];
	ld.global.nc.f64 	%fd575, [%rd9+-80];
	sub.f64 	%fd576, %fd571, %fd573;
	mul.f64 	%fd1049, %fd576, %fd574;
	add.f64 	%fd577, %fd571, %fd573;
	mul.f64 	%fd1058, %fd577, %fd575;
	ld.const.f64 	%fd578, [const_oddDofToQuad+96];
	fma.rn.f64 	%fd579, %fd578, %fd499, 0d0000000000000000;
	fma.rn.f64 	%fd580, %fd1048, %fd500, 0d0000000000000000;
	fma.rn.f64 	%fd581, %fd1047, %fd503, %fd579;
	fma.rn.f64 	%fd582, %fd1046, %fd504, %fd580;
	fma.rn.f64 	%fd583, %fd1045, %fd507, %fd581;
	fma.rn.f64 	%fd584, %fd1044, %fd508, %fd582;
	fma.rn.f64 	%fd585, %fd1043, %fd511, %fd583;
	fma.rn.f64 	%fd586, %fd1042, %fd512, %fd584;
	fma.rn.f64 	%fd587, %fd1041, %fd515, %fd585;
	fma.rn.f64 	%fd588, %fd1040, %fd516, %fd586;
	fma.rn.f64 	%fd589, %fd1039, %fd520, %fd587;
	fma.rn.f64 	%fd590, %fd1038, %fd519, %fd588;
	ld.global.nc.f64 	%fd591, [%rd9+-16];
	ld.global.nc.f64 	%fd592, [%rd9+-72];
	sub.f64 	%fd593, %fd589, %fd590;
	mul.f64 	%fd1050, %fd593, %fd591;
	add.f64 	%fd594, %fd589, %fd590;
	mul.f64 	%fd1057, %fd594, %fd592;
	fma.rn.f64 	%fd595, %fd1037, %fd499, 0d0000000000000000;
	fma.rn.f64 	%fd596, %fd1036, %fd500, 0d0000000000000000;
	fma.rn.f64 	%fd597, %fd1035, %fd503, %fd595;
	fma.rn.f64 	%fd598, %fd1034, %fd504, %fd596;
	fma.rn.f64 	%fd599, %fd1033, %fd507, %fd597;
	fma.rn.f64 	%fd600, %fd1032, %fd508, %fd598;
	fma.rn.f64 	%fd601, %fd1031, %fd511, %fd599;
	fma.rn.f64 	%fd602, %fd1030, %fd512, %fd600;
	fma.rn.f64 	%fd603, %fd1029, %fd515, %fd601;
	fma.rn.f64 	%fd604, %fd1028, %fd516, %fd602;
	fma.rn.f64 	%fd605, %fd1027, %fd520, %fd603;
	fma.rn.f64 	%fd606, %fd1026, %fd519, %fd604;
	ld.global.nc.f64 	%fd607, [%rd9+-24];
	ld.global.nc.f64 	%fd608, [%rd9+-64];
	sub.f64 	%fd609, %fd605, %fd606;
	mul.f64 	%fd1051, %fd609, %fd607;
	add.f64 	%fd610, %fd605, %fd606;
	mul.f64 	%fd1056, %fd610, %fd608;
	fma.rn.f64 	%fd611, %fd1025, %fd499, 0d0000000000000000;
	fma.rn.f64 	%fd612, %fd1024, %fd500, 0d0000000000000000;
	fma.rn.f64 	%fd613, %fd1023, %fd503, %fd611;
	fma.rn.f64 	%fd614, %fd1022, %fd504, %fd612;
	fma.rn.f64 	%fd615, %fd1021, %fd507, %fd613;
	fma.rn.f64 	%fd616, %fd1020, %fd508, %fd614;
	fma.rn.f64 	%fd617, %fd1019, %fd511, %fd615;
	fma.rn.f64 	%fd618, %fd1018, %fd512, %fd616;
	fma.rn.f64 	%fd619, %fd1017, %fd515, %fd617;
	fma.rn.f64 	%fd620, %fd1016, %fd516, %fd618;
	fma.rn.f64 	%fd621, %fd1015, %fd520, %fd619;
	fma.rn.f64 	%fd622, %fd1014, %fd519, %fd620;
	ld.global.nc.f64 	%fd623, [%rd9+-32];
	ld.global.nc.f64 	%fd624, [%rd9+-56];
	sub.f64 	%fd625, %fd621, %fd622;
	mul.f64 	%fd1052, %fd625, %fd623;
	add.f64 	%fd626, %fd621, %fd622;
	mul.f64 	%fd1055, %fd626, %fd624;
	fma.rn.f64 	%fd627, %fd1013, %fd499, 0d0000000000000000;
	fma.rn.f64 	%fd628, %fd1012, %fd500, 0d0000000000000000;
	fma.rn.f64 	%fd629, %fd1011, %fd503, %fd627;
	fma.rn.f64 	%fd630, %fd1010, %fd504, %fd628;
	fma.rn.f64 	%fd631, %fd1009, %fd507, %fd629;
	fma.rn.f64 	%fd632, %fd1008, %fd508, %fd630;
	fma.rn.f64 	%fd633, %fd1007, %fd511, %fd631;
	fma.rn.f64 	%fd634, %fd1006, %fd512, %fd632;
	fma.rn.f64 	%fd635, %fd1005, %fd515, %fd633;
	fma.rn.f64 	%fd636, %fd1004, %fd516, %fd634;
	fma.rn.f64 	%fd637, %fd1003, %fd520, %fd635;
	fma.rn.f64 	%fd638, %fd1002, %fd519, %fd636;
	ld.global.nc.f64 	%fd639, [%rd9+-40];
	ld.global.nc.f64 	%fd640, [%rd9+-48];
	sub.f64 	%fd641, %fd637, %fd638;
	mul.f64 	%fd1053, %fd641, %fd639;
	add.f64 	%fd642, %fd637, %fd638;
	mul.f64 	%fd1054, %fd642, %fd640;
	bar.sync 	0;
	add.f64 	%fd643, %fd1059, %fd548;
	sub.f64 	%fd644, %fd1059, %fd548;
	add.f64 	%fd645, %fd1058, %fd1049;
	sub.f64 	%fd646, %fd1058, %fd1049;
	add.f64 	%fd647, %fd1057, %fd1050;
	sub.f64 	%fd648, %fd1057, %fd1050;
	add.f64 	%fd649, %fd1056, %fd1051;
	sub.f64 	%fd650, %fd1056, %fd1051;
	add.f64 	%fd651, %fd1055, %fd1052;
	sub.f64 	%fd652, %fd1055, %fd1052;
	add.f64 	%fd653, %fd1054, %fd1053;
	sub.f64 	%fd654, %fd1054, %fd1053;
	fma.rn.f64 	%fd655, %fd521, %fd643, 0d0000000000000000;
	fma.rn.f64 	%fd656, %fd523, %fd644, 0d0000000000000000;
	fma.rn.f64 	%fd657, %fd550, %fd645, %fd655;
	fma.rn.f64 	%fd658, %fd552, %fd646, %fd656;
	fma.rn.f64 	%fd659, %fd578, %fd647, %fd657;
	fma.rn.f64 	%fd660, %fd1048, %fd648, %fd658;
	fma.rn.f64 	%fd661, %fd1037, %fd649, %fd659;
	fma.rn.f64 	%fd662, %fd1036, %fd650, %fd660;
	fma.rn.f64 	%fd663, %fd1025, %fd651, %fd661;
	fma.rn.f64 	%fd664, %fd1024, %fd652, %fd662;
	fma.rn.f64 	%fd665, %fd1013, %fd653, %fd663;
	fma.rn.f64 	%fd666, %fd1012, %fd654, %fd664;
	sub.f64 	%fd667, %fd665, %fd666;
	st.shared.f64 	[%r25+80], %fd667;
	add.f64 	%fd668, %fd665, %fd666;
	st.shared.f64 	[%r25], %fd668;
	fma.rn.f64 	%fd669, %fd525, %fd643, 0d0000000000000000;
	fma.rn.f64 	%fd670, %fd527, %fd644, 0d0000000000000000;
	fma.rn.f64 	%fd671, %fd554, %fd645, %fd669;
	fma.rn.f64 	%fd672, %fd556, %fd646, %fd670;
	fma.rn.f64 	%fd673, %fd1047, %fd647, %fd671;
	fma.rn.f64 	%fd674, %fd1046, %fd648, %fd672;
	fma.rn.f64 	%fd675, %fd1035, %fd649, %fd673;
	fma.rn.f64 	%fd676, %fd1034, %fd650, %fd674;
	fma.rn.f64 	%fd677, %fd1023, %fd651, %fd675;
	fma.rn.f64 	%fd678, %fd1022, %fd652, %fd676;
	fma.rn.f64 	%fd679, %fd1011, %fd653, %fd677;
	fma.rn.f64 	%fd680, %fd1010, %fd654, %fd678;
	sub.f64 	%fd681, %fd679, %fd680;
	st.shared.f64 	[%r25+72], %fd681;
	add.f64 	%fd682, %fd679, %fd680;
	st.shared.f64 	[%r25+8], %fd682;
	fma.rn.f64 	%fd683, %fd529, %fd643, 0d0000000000000000;
	fma.rn.f64 	%fd684, %fd531, %fd644, 0d0000000000000000;
	fma.rn.f64 	%fd685, %fd558, %fd645, %fd683;
	fma.rn.f64 	%fd686, %fd560, %fd646, %fd684;
	fma.rn.f64 	%fd687, %fd1045, %fd647, %fd685;
	fma.rn.f64 	%fd688, %fd1044, %fd648, %fd686;
	fma.rn.f64 	%fd689, %fd1033, %fd649, %fd687;
	fma.rn.f64 	%fd690, %fd1032, %fd650, %fd688;
	fma.rn.f64 	%fd691, %fd1021, %fd651, %fd689;
	fma.rn.f64 	%fd692, %fd1020, %fd652, %fd690;
	fma.rn.f64 	%fd693, %fd1009, %fd653, %fd691;
	fma.rn.f64 	%fd694, %fd1008, %fd654, %fd692;
	sub.f64 	%fd695, %fd693, %fd694;
	st.shared.f64 	[%r25+64], %fd695;
	add.f64 	%fd696, %fd693, %fd694;
	st.shared.f64 	[%r25+16], %fd696;
	fma.rn.f64 	%fd697, %fd533, %fd643, 0d0000000000000000;
	fma.rn.f64 	%fd698, %fd535, %fd644, 0d0000000000000000;
	fma.rn.f64 	%fd699, %fd562, %fd645, %fd697;
	fma.rn.f64 	%fd700, %fd564, %fd646, %fd698;
	fma.rn.f64 	%fd701, %fd1043, %fd647, %fd699;
	fma.rn.f64 	%fd702, %fd1042, %fd648, %fd700;
	fma.rn.f64 	%fd703, %fd1031, %fd649, %fd701;
	fma.rn.f64 	%fd704, %fd1030, %fd650, %fd702;
	fma.rn.f64 	%fd705, %fd1019, %fd651, %fd703;
	fma.rn.f64 	%fd706, %fd1018, %fd652, %fd704;
	fma.rn.f64 	%fd707, %fd1007, %fd653, %fd705;
	fma.rn.f64 	%fd708, %fd1006, %fd654, %fd706;
	sub.f64 	%fd709, %fd707, %fd708;
	st.shared.f64 	[%r25+56], %fd709;
	add.f64 	%fd710, %fd707, %fd708;
	st.shared.f64 	[%r25+24], %fd710;
	fma.rn.f64 	%fd711, %fd537, %fd643, 0d0000000000000000;
	fma.rn.f64 	%fd712, %fd539, %fd644, 0d0000000000000000;
	fma.rn.f64 	%fd713, %fd566, %fd645, %fd711;
	fma.rn.f64 	%fd714, %fd568, %fd646, %fd712;
	fma.rn.f64 	%fd715, %fd1041, %fd647, %fd713;
	fma.rn.f64 	%fd716, %fd1040, %fd648, %fd714;
	fma.rn.f64 	%fd717, %fd1029, %fd649, %fd715;
	fma.rn.f64 	%fd718, %fd1028, %fd650, %fd716;
	fma.rn.f64 	%fd719, %fd1017, %fd651, %fd717;
	fma.rn.f64 	%fd720, %fd1016, %fd652, %fd718;
	fma.rn.f64 	%fd721, %fd1005, %fd653, %fd719;
	fma.rn.f64 	%fd722, %fd1004, %fd654, %fd720;
	sub.f64 	%fd723, %fd721, %fd722;
	st.shared.f64 	[%r25+48], %fd723;
	add.f64 	%fd724, %fd721, %fd722;
	st.shared.f64 	[%r25+32], %fd724;
	fma.rn.f64 	%fd725, %fd541, %fd643, 0d0000000000000000;
	fma.rn.f64 	%fd726, %fd543, %fd644, 0d0000000000000000;
	fma.rn.f64 	%fd727, %fd570, %fd645, %fd725;
	fma.rn.f64 	%fd728, %fd572, %fd646, %fd726;
	fma.rn.f64 	%fd729, %fd1039, %fd647, %fd727;
	fma.rn.f64 	%fd730, %fd1038, %fd648, %fd728;
	fma.rn.f64 	%fd731, %fd1027, %fd649, %fd729;
	fma.rn.f64 	%fd732, %fd1026, %fd650, %fd730;
	fma.rn.f64 	%fd733, %fd1015, %fd651, %fd731;
	fma.rn.f64 	%fd734, %fd1014, %fd652, %fd732;
	fma.rn.f64 	%fd735, %fd1003, %fd653, %fd733;
	fma.rn.f64 	%fd736, %fd1002, %fd654, %fd734;
	add.f64 	%fd737, %fd735, %fd736;
	st.shared.f64 	[%r25+40], %fd737;
	bar.sync 	0;
	@%p7 bra 	$L__BB279_9;
	ld.shared.f64 	%fd738, [%r7];
	ld.shared.f64 	%fd739, [%r7+1056];
	add.f64 	%fd740, %fd738, %fd739;
	sub.f64 	%fd741, %fd738, %fd739;
	ld.shared.f64 	%fd742, [%r7+96];
	ld.shared.f64 	%fd743, [%r7+960];
	add.f64 	%fd744, %fd742, %fd743;
	sub.f64 	%fd745, %fd742, %fd743;
	ld.shared.f64 	%fd746, [%r7+192];
	ld.shared.f64 	%fd747, [%r7+864];
	add.f64 	%fd748, %fd746, %fd747;
	sub.f64 	%fd749, %fd746, %fd747;
	ld.shared.f64 	%fd750, [%r7+288];
	ld.shared.f64 	%fd751, [%r7+768];
	add.f64 	%fd752, %fd750, %fd751;
	sub.f64 	%fd753, %fd750, %fd751;
	ld.shared.f64 	%fd754, [%r7+384];
	ld.shared.f64 	%fd755, [%r7+672];
	add.f64 	%fd756, %fd754, %fd755;
	sub.f64 	%fd757, %fd754, %fd755;
	ld.shared.f64 	%fd758, [%r7+480];
	ld.shared.f64 	%fd759, [%r7+576];
	add.f64 	%fd760, %fd758, %fd759;
	sub.f64 	%fd761, %fd758, %fd759;
	ld.const.f64 	%fd762, [const_oddDofToQuad];
	fma.rn.f64 	%fd763, %fd762, %fd740, 0d0000000000000000;
	ld.const.f64 	%fd764, [const_evenDofToQuad];
	fma.rn.f64 	%fd765, %fd764, %fd741, 0d0000000000000000;
	ld.const.f64 	%fd766, [const_oddDofToQuad+48];
	fma.rn.f64 	%fd767, %fd766, %fd744, %fd763;
	ld.const.f64 	%fd768, [const_evenDofToQuad+48];
	fma.rn.f64 	%fd769, %fd768, %fd745, %fd765;
	ld.const.f64 	%fd770, [const_oddDofToQuad+96];
	fma.rn.f64 	%fd771, %fd770, %fd748, %fd767;
	fma.rn.f64 	%fd772, %fd1048, %fd749, %fd769;
	fma.rn.f64 	%fd773, %fd1037, %fd752, %fd771;
	fma.rn.f64 	%fd774, %fd1036, %fd753, %fd772;
	fma.rn.f64 	%fd775, %fd1025, %fd756, %fd773;
	fma.rn.f64 	%fd776, %fd1024, %fd757, %fd774;
	fma.rn.f64 	%fd777, %fd1013, %fd760, %fd775;
	fma.rn.f64 	%fd778, %fd1012, %fd761, %fd776;
	sub.f64 	%fd779, %fd777, %fd778;
	st.shared.f64 	[%r7+960], %fd779;
	add.f64 	%fd780, %fd777, %fd778;
	st.shared.f64 	[%r7], %fd780;
	ld.const.f64 	%fd781, [const_oddDofToQuad+8];
	fma.rn.f64 	%fd782, %fd781, %fd740, 0d0000000000000000;
	ld.const.f64 	%fd783, [const_evenDofToQuad+8];
	fma.rn.f64 	%fd784, %fd783, %fd741, 0d0000000000000000;
	ld.const.f64 	%fd785, [const_oddDofToQuad+56];
	fma.rn.f64 	%fd786, %fd785, %fd744, %fd782;
	ld.const.f64 	%fd787, [const_evenDofToQuad+56];
	fma.rn.f64 	%fd788, %fd787, %fd745, %fd784;
	fma.rn.f64 	%fd789, %fd1047, %fd748, %fd786;
	fma.rn.f64 	%fd790, %fd1046, %fd749, %fd788;
	fma.rn.f64 	%fd791, %fd1035, %fd752, %fd789;
	fma.rn.f64 	%fd792, %fd1034, %fd753, %fd790;
	fma.rn.f64 	%fd793, %fd1023, %fd756, %fd791;
	fma.rn.f64 	%fd794, %fd1022, %fd757, %fd792;
	fma.rn.f64 	%fd795, %fd1011, %fd760, %fd793;
	fma.rn.f64 	%fd796, %fd1010, %fd761, %fd794;
	sub.f64 	%fd797, %fd795, %fd796;
	st.shared.f64 	[%r7+864], %fd797;
	add.f64 	%fd798, %fd795, %fd796;
	st.shared.f64 	[%r7+96], %fd798;
	ld.const.f64 	%fd799, [const_oddDofToQuad+16];
	fma.rn.f64 	%fd800, %fd799, %fd740, 0d0000000000000000;
	ld.const.f64 	%fd801, [const_evenDofToQuad+16];
	fma.rn.f64 	%fd802, %fd801, %fd741, 0d0000000000000000;
	ld.const.f64 	%fd803, [const_oddDofToQuad+64];
	fma.rn.f64 	%fd804, %fd803, %fd744, %fd800;
	ld.const.f64 	%fd805, [const_evenDofToQuad+64];
	fma.rn.f64 	%fd806, %fd805, %fd745, %fd802;
	fma.rn.f64 	%fd807, %fd1045, %fd748, %fd804;
	fma.rn.f64 	%fd808, %fd1044, %fd749, %fd806;
	fma.rn.f64 	%fd809, %fd1033, %fd752, %fd807;
	fma.rn.f64 	%fd810, %fd1032, %fd753, %fd808;
	fma.rn.f64 	%fd811, %fd1021, %fd756, %fd809;
	fma.rn.f64 	%fd812, %fd1020, %fd757, %fd810;
	fma.rn.f64 	%fd813, %fd1009, %fd760, %fd811;
	fma.rn.f64 	%fd814, %fd1008, %fd761, %fd812;
	sub.f64 	%fd815, %fd813, %fd814;
	st.shared.f64 	[%r7+768], %fd815;
	add.f64 	%fd816, %fd813, %fd814;
	st.shared.f64 	[%r7+192], %fd816;
	ld.const.f64 	%fd817, [const_oddDofToQuad+24];
	fma.rn.f64 	%fd818, %fd817, %fd740, 0d0000000000000000;
	ld.const.f64 	%fd819, [const_evenDofToQuad+24];
	fma.rn.f64 	%fd820, %fd819, %fd741, 0d0000000000000000;
	ld.const.f64 	%fd821, [const_oddDofToQuad+72];
	fma.rn.f64 	%fd822, %fd821, %fd744, %fd818;
	ld.const.f64 	%fd823, [const_evenDofToQuad+72];
	fma.rn.f64 	%fd824, %fd823, %fd745, %fd820;
	fma.rn.f64 	%fd825, %fd1043, %fd748, %fd822;
	fma.rn.f64 	%fd826, %fd1042, %fd749, %fd824;
	fma.rn.f64 	%fd827, %fd1031, %fd752, %fd825;
	fma.rn.f64 	%fd828, %fd1030, %fd753, %fd826;
	fma.rn.f64 	%fd829, %fd1019, %fd756, %fd827;
	fma.rn.f64 	%fd830, %fd1018, %fd757, %fd828;
	fma.rn.f64 	%fd831, %fd1007, %fd760, %fd829;
	fma.rn.f64 	%fd832, %fd1006, %fd761, %fd830;
	sub.f64 	%fd833, %fd831, %fd832;
	st.shared.f64 	[%r7+672], %fd833;
	add.f64 	%fd834, %fd831, %fd832;
	st.shared.f64 	[%r7+288], %fd834;
	ld.const.f64 	%fd835, [const_oddDofToQuad+32];
	fma.rn.f64 	%fd836, %fd835, %fd740, 0d0000000000000000;
	ld.const.f64 	%fd837, [const_evenDofToQuad+32];
	fma.rn.f64 	%fd838, %fd837, %fd741, 0d0000000000000000;
	ld.const.f64 	%fd839, [const_oddDofToQuad+80];
	fma.rn.f64 	%fd840, %fd839, %fd744, %fd836;
	ld.const.f64 	%fd841, [const_evenDofToQuad+80];
	fma.rn.f64 	%fd842, %fd841, %fd745, %fd838;
	fma.rn.f64 	%fd843, %fd1041, %fd748, %fd840;
	fma.rn.f64 	%fd844, %fd1040, %fd749, %fd842;
	fma.rn.f64 	%fd845, %fd1029, %fd752, %fd843;
	fma.rn.f64 	%fd846, %fd1028, %fd753, %fd844;
	fma.rn.f64 	%fd847, %fd1017, %fd756, %fd845;
	fma.rn.f64 	%fd848, %fd1016, %fd757, %fd846;
	fma.rn.f64 	%fd849, %fd1005, %fd760, %fd847;
	fma.rn.f64 	%fd850, %fd1004, %fd761, %fd848;
	sub.f64 	%fd851, %fd849, %fd850;
	st.shared.f64 	[%r7+576], %fd851;
	add.f64 	%fd852, %fd849, %fd850;
	st.shared.f64 	[%r7+384], %fd852;
	ld.const.f64 	%fd853, [const_oddDofToQuad+40];
	fma.rn.f64 	%fd854, %fd853, %fd740, 0d0000000000000000;
	ld.const.f64 	%fd855, [const_evenDofToQuad+40];
	fma.rn.f64 	%fd856, %fd855, %fd741, 0d0000000000000000;
	ld.const.f64 	%fd857, [const_oddDofToQuad+88];
	fma.rn.f64 	%fd858, %fd857, %fd744, %fd854;
	ld.const.f64 	%fd859, [const_evenDofToQuad+88];
	fma.rn.f64 	%fd860, %fd859, %fd745, %fd856;
	fma.rn.f64 	%fd861, %fd1039, %fd748, %fd858;
	fma.rn.f64 	%fd862, %fd1038, %fd749, %fd860;
	fma.rn.f64 	%fd863, %fd1027, %fd752, %fd861;
	fma.rn.f64 	%fd864, %fd1026, %fd753, %fd862;
	fma.rn.f64 	%fd865, %fd1015, %fd756, %fd863;
	fma.rn.f64 	%fd866, %fd1014, %fd757, %fd864;
	fma.rn.f64 	%fd867, %fd1003, %fd760, %fd865;
	fma.rn.f64 	%fd868, %fd1002, %fd761, %fd866;
	add.f64 	%fd869, %fd867, %fd868;
	st.shared.f64 	[%r7+480], %fd869;
$L__BB279_9:
	mov.u32 	%r33, %tid.x;
	setp.gt.u32 	%p8, %r33, 120;
	bar.sync 	0;
	@%p8 bra 	$L__BB279_11;
	ld.shared.f64 	%fd870, [%r6];
	ld.shared.f64 	%fd871, [%r6+12672];
	add.f64 	%fd872, %fd870, %fd871;
	sub.f64 	%fd873, %fd870, %fd871;
	ld.shared.f64 	%fd874, [%r6+1152];
	ld.shared.f64 	%fd875, [%r6+11520];
	add.f64 	%fd876, %fd874, %fd875;
	sub.f64 	%fd877, %fd874, %fd875;
	ld.shared.f64 	%fd878, [%r6+2304];
	ld.shared.f64 	%fd879, [%r6+10368];
	add.f64 	%fd880, %fd878, %fd879;
	sub.f64 	%fd881, %fd878, %fd879;
	ld.shared.f64 	%fd882, [%r6+3456];
	ld.shared.f64 	%fd883, [%r6+9216];
	add.f64 	%fd884, %fd882, %fd883;
	sub.f64 	%fd885, %fd882, %fd883;
	ld.shared.f64 	%fd886, [%r6+4608];
	ld.shared.f64 	%fd887, [%r6+8064];
	add.f64 	%fd888, %fd886, %fd887;
	sub.f64 	%fd889, %fd886, %fd887;
	ld.shared.f64 	%fd890, [%r6+5760];
	ld.shared.f64 	%fd891, [%r6+6912];
	add.f64 	%fd892, %fd890, %fd891;
	sub.f64 	%fd893, %fd890, %fd891;
	ld.const.f64 	%fd894, [const_oddDofToQuad];
	fma.rn.f64 	%fd895, %fd894, %fd872, 0d0000000000000000;
	ld.const.f64 	%fd896, [const_evenDofToQuad];
	fma.rn.f64 	%fd897, %fd896, %fd873, 0d0000000000000000;
	ld.const.f64 	%fd898, [const_oddDofToQuad+48];
	fma.rn.f64 	%fd899, %fd898, %fd876, %fd895;
	ld.const.f64 	%fd900, [const_evenDofToQuad+48];
	fma.rn.f64 	%fd901, %fd900, %fd877, %fd897;
	ld.const.f64 	%fd902, [const_oddDofToQuad+96];
	fma.rn.f64 	%fd903, %fd902, %fd880, %fd899;
	fma.rn.f64 	%fd904, %fd1048, %fd881, %fd901;
	fma.rn.f64 	%fd905, %fd1037, %fd884, %fd903;
	fma.rn.f64 	%fd906, %fd1036, %fd885, %fd904;
	fma.rn.f64 	%fd907, %fd1025, %fd888, %fd905;
	fma.rn.f64 	%fd908, %fd1024, %fd889, %fd906;
	fma.rn.f64 	%fd909, %fd1013, %fd892, %fd907;
	fma.rn.f64 	%fd910, %fd1012, %fd893, %fd908;
	sub.f64 	%fd1049, %fd909, %fd910;
	add.f64 	%fd1059, %fd909, %fd910;
	ld.const.f64 	%fd911, [const_oddDofToQuad+8];
	fma.rn.f64 	%fd912, %fd911, %fd872, 0d0000000000000000;
	ld.const.f64 	%fd913, [const_evenDofToQuad+8];
	fma.rn.f64 	%fd914, %fd913, %fd873, 0d0000000000000000;
	ld.const.f64 	%fd915, [const_oddDofToQuad+56];
	fma.rn.f64 	%fd916, %fd915, %fd876, %fd912;
	ld.const.f64 	%fd917, [const_evenDofToQuad+56];
	fma.rn.f64 	%fd918, %fd917, %fd877, %fd914;
	fma.rn.f64 	%fd919, %fd1047, %fd880, %fd916;
	fma.rn.f64 	%fd920, %fd1046, %fd881, %fd918;
	fma.rn.f64 	%fd921, %fd1035, %fd884, %fd919;
	fma.rn.f64 	%fd922, %fd1034, %fd885, %fd920;
	fma.rn.f64 	%fd923, %fd1023, %fd888, %fd921;
	fma.rn.f64 	%fd924, %fd1022, %fd889, %fd922;
	fma.rn.f64 	%fd925, %fd1011, %fd892, %fd923;
	fma.rn.f64 	%fd926, %fd1010, %fd893, %fd924;
	sub.f64 	%fd1050, %fd925, %fd926;
	add.f64 	%fd1058, %fd925, %fd926;
	ld.const.f64 	%fd927, [const_oddDofToQuad+16];
	fma.rn.f64 	%fd928, %fd927, %fd872, 0d0000000000000000;
	ld.const.f64 	%fd929, [const_evenDofToQuad+16];
	fma.rn.f64 	%fd930, %fd929, %fd873, 0d0000000000000000;
	ld.const.f64 	%fd931, [const_oddDofToQuad+64];
	fma.rn.f64 	%fd932, %fd931, %fd876, %fd928;
	ld.const.f64 	%fd933, [const_evenDofToQuad+64];
	fma.rn.f64 	%fd934, %fd933, %fd877, %fd930;
	fma.rn.f64 	%fd935, %fd1045, %fd880, %fd932;
	fma.rn.f64 	%fd936, %fd1044, %fd881, %fd934;
	fma.rn.f64 	%fd937, %fd1033, %fd884, %fd935;
	fma.rn.f64 	%fd938, %fd1032, %fd885, %fd936;
	fma.rn.f64 	%fd939, %fd1021, %fd888, %fd937;
	fma.rn.f64 	%fd940, %fd1020, %fd889, %fd938;
	fma.rn.f64 	%fd941, %fd1009, %fd892, %fd939;
	fma.rn.f64 	%fd942, %fd1008, %fd893, %fd940;
	sub.f64 	%fd1051, %fd941, %fd942;
	add.f64 	%fd1057, %fd941, %fd942;
	ld.const.f64 	%fd943, [const_oddDofToQuad+24];
	fma.rn.f64 	%fd944, %fd943, %fd872, 0d0000000000000000;
	ld.const.f64 	%fd945, [const_evenDofToQuad+24];
	fma.rn.f64 	%fd946, %fd945, %fd873, 0d0000000000000000;
	ld.const.f64 	%fd947, [const_oddDofToQuad+72];
	fma.rn.f64 	%fd948, %fd947, %fd876, %fd944;
	ld.const.f64 	%fd949, [const_evenDofToQuad+72];
	fma.rn.f64 	%fd950, %fd949, %fd877, %fd946;
	fma.rn.f64 	%fd951, %fd1043, %fd880, %fd948;
	fma.rn.f64 	%fd952, %fd1042, %fd881, %fd950;
	fma.rn.f64 	%fd953, %fd1031, %fd884, %fd951;
	fma.rn.f64 	%fd954, %fd1030, %fd885, %fd952;
	fma.rn.f64 	%fd955, %fd1019, %fd888, %fd953;
	fma.rn.f64 	%fd956, %fd1018, %fd889, %fd954;
	fma.rn.f64 	%fd957, %fd1007, %fd892, %fd955;
	fma.rn.f64 	%fd958, %fd1006, %fd893, %fd956;
	sub.f64 	%fd1052, %fd957, %fd958;
	add.f64 	%fd1056, %fd957, %fd958;
	ld.const.f64 	%fd959, [const_oddDofToQuad+32];
	fma.rn.f64 	%fd960, %fd959, %fd872, 0d0000000000000000;
	ld.const.f64 	%fd961, [const_evenDofToQuad+32];
	fma.rn.f64 	%fd962, %fd961, %fd873, 0d0000000000000000;
	ld.const.f64 	%fd963, [const_oddDofToQuad+80];
	fma.rn.f64 	%fd964, %fd963, %fd876, %fd960;
	ld.const.f64 	%fd965, [const_evenDofToQuad+80];
	fma.rn.f64 	%fd966, %fd965, %fd877, %fd962;
	fma.rn.f64 	%fd967, %fd1041, %fd880, %fd964;
	fma.rn.f64 	%fd968, %fd1040, %fd881, %fd966;
	fma.rn.f64 	%fd969, %fd1029, %fd884, %fd967;
	fma.rn.f64 	%fd970, %fd1028, %fd885, %fd968;
	fma.rn.f64 	%fd971, %fd1017, %fd888, %fd969;
	fma.rn.f64 	%fd972, %fd1016, %fd889, %fd970;
	fma.rn.f64 	%fd973, %fd1005, %fd892, %fd971;
	fma.rn.f64 	%fd974, %fd1004, %fd893, %fd972;
	sub.f64 	%fd1053, %fd973, %fd974;
	add.f64 	%fd1055, %fd973, %fd974;
	ld.const.f64 	%fd975, [const_oddDofToQuad+40];
	fma.rn.f64 	%fd976, %fd975, %fd872, 0d0000000000000000;
	ld.const.f64 	%fd977, [const_evenDofToQuad+40];
	fma.rn.f64 	%fd978, %fd977, %fd873, 0d0000000000000000;
	ld.const.f64 	%fd979, [const_oddDofToQuad+88];
	fma.rn.f64 	%fd980, %fd979, %fd876, %fd976;
	ld.const.f64 	%fd981, [const_evenDofToQuad+88];
	fma.rn.f64 	%fd982, %fd981, %fd877, %fd978;
	fma.rn.f64 	%fd983, %fd1039, %fd880, %fd980;
	fma.rn.f64 	%fd984, %fd1038, %fd881, %fd982;
	fma.rn.f64 	%fd985, %fd1027, %fd884, %fd983;
	fma.rn.f64 	%fd986, %fd1026, %fd885, %fd984;
	fma.rn.f64 	%fd987, %fd1015, %fd888, %fd985;
	fma.rn.f64 	%fd988, %fd1014, %fd889, %fd986;
	fma.rn.f64 	%fd989, %fd1003, %fd892, %fd987;
	fma.rn.f64 	%fd990, %fd1002, %fd893, %fd988;
	add.f64 	%fd1054, %fd989, %fd990;
$L__BB279_11:
	bar.sync 	0;
	@%p4 bra 	$L__BB279_13;
	ld.param.u64 	%rd14, [_Z32massMatrixMultiplyConstantKernelILi11ELi12ELi1EEviPKdS1_S1_S1_Pd_param_5];
	mov.u32 	%r34, %ctaid.x;
	mov.u32 	%r35, %tid.y;
	add.s32 	%r36, %r34, %r35;
	mad.lo.s32 	%r38, %r36, 1331, %r33;
	cvta.to.global.u64 	%rd10, %rd14;
	mul.wide.s32 	%rd11, %r38, 8;
	add.s64 	%rd12, %rd10, %rd11;
	st.global.f64 	[%rd12], %fd1059;
	st.global.f64 	[%rd12+968], %fd1058;
	st.global.f64 	[%rd12+1936], %fd1057;
	st.global.f64 	[%rd12+2904], %fd1056;
	st.global.f64 	[%rd12+3872], %fd1055;
	st.global.f64 	[%rd12+4840], %fd1054;
	st.global.f64 	[%rd12+5808], %fd1053;
	st.global.f64 	[%rd12+6776], %fd1052;
	st.global.f64 	[%rd12+7744], %fd1051;
	st.global.f64 	[%rd12+8712], %fd1050;
	st.global.f64 	[%rd12+9680], %fd1049;
$L__BB279_13:
	ret;

}
	// .globl	_Z30massMatrixMultiplySharedKernelILi11ELi12ELi1EEviPKdS1_S1_S1_Pd
.visible .entry _Z30massMatrixMultiplySharedKernelILi11ELi12ELi1EEviPKdS1_S1_S1_Pd(
	.param .u32 _Z30massMatrixMultiplySharedKernelILi11ELi12ELi1EEviPKdS1_S1_S1_Pd_param_0,
	.param .u64 .ptr .align 1 _Z30massMatrixMultiplySharedKernelILi11ELi12ELi1EEviPKdS1_S1_S1_Pd_param_1,
	.param .u64 .ptr .align 1 _Z30massMatrixMultiplySharedKernelILi11ELi12ELi1EEviPKdS1_S1_S1_Pd_param_2,
	.param .u64 .ptr .align 1 _Z30massMatrixMultiplySharedKernelILi11ELi12ELi1EEviPKdS1_S1_S1_Pd_param_3,
	.param .u64 .ptr .align 1 _Z30massMatrixMultiplySharedKernelILi11ELi12ELi1EEviPKdS1_S1_S1_Pd_param_4,
	.param .u64 .ptr .align 1 _Z30massMatrixMultiplySharedKernelILi11ELi12ELi1EEviPKdS1_S1_S1_Pd_param_5
)
{
	.reg .pred 	%p<13>;
	.reg .b16 	%rs<19>;
	.reg .b32 	%r<44>;
	.reg .b64 	%rd<22>;
	.reg .b64 	%fd<965>;
	// demoted variable
	.shared .align 8 .b8 _ZZ30massMatrixMultiplySharedKernelILi11ELi12ELi1EEviPKdS1_S1_S1_PdE6s_tmp1[13824];
	// demoted variable
	.shared .align 8 .b8 _ZZ30massMatrixMultiplySharedKernelILi11ELi12ELi1EEviPKdS1_S1_S1_PdE14s_oddDofToQuad[288];
	// demoted variable
	.shared .align 8 .b8 _ZZ30massMatrixMultiplySharedKernelILi11ELi12ELi1EEviPKdS1_S1_S1_PdE15s_evenDofToQuad[288];
	ld.param.u32 	%r8, [_Z30massMatrixMultiplySharedKernelILi11ELi12ELi1EEviPKdS1_S1_S1_Pd_param_0];
	ld.param.u64 	%rd2, [_Z30massMatrixMultiplySharedKernelILi11ELi12ELi1EEviPKdS1_S1_S1_Pd_param_2];
	ld.param.u64 	%rd3, [_Z30massMatrixMultiplySharedKernelILi11ELi12ELi1EEviPKdS1_S1_S1_Pd_param_3];
	ld.param.u64 	%rd4, [_Z30massMatrixMultiplySharedKernelILi11ELi12ELi1EEviPKdS1_S1_S1_Pd_param_4];
	mov.u32 	%r9, %tid.x;
	mov.u32 	%r2, %tid.y;
	mov.u32 	%r10, %ctaid.x;
	add.s32 	%r3, %r10, %r2;
	cvt.u16.u32 	%rs2, %r9;
	mul.hi.u16 	%rs3, %rs2, -17873;
	shr.u16 	%rs4, %rs3, 3;
	mul.lo.s16 	%rs5, %rs4, 11;
	sub.s16 	%rs1, %rs2, %rs5;
	setp.lt.s32 	%p2, %r3, %r8;
	setp.lt.u32 	%p3, %r9, 121;
	and.pred  	%p1, %p2, %p3;
	not.pred 	%p4, %p1;
	@%p4 bra 	$L__BB280_2;
	cvta.to.global.u64 	%rd6, %rd4;
	mad.lo.s32 	%r11, %r3, 1331, %r9;
	mul.wide.s32 	%rd7, %r11, 8;
	add.s64 	%rd8, %rd6, %rd7;
	ld.global.nc.f64 	%fd906, [%rd8];
	ld.global.nc.f64 	%fd905, [%rd8+968];
	ld.global.nc.f64 	%fd904, [%rd8+1936];
	ld.global.nc.f64 	%fd903, [%rd8+2904];
	ld.global.nc.f64 	%fd902, [%rd8+3872];
	ld.global.nc.f64 	%fd901, [%rd8+4840];
	ld.global.nc.f64 	%fd900, [%rd8+5808];
	ld.global.nc.f64 	%fd899, [%rd8+6776];
	ld.global.nc.f64 	%fd898, [%rd8+7744];
	ld.global.nc.f64 	%fd897, [%rd8+8712];
	ld.global.nc.f64 	%fd896, [%rd8+9680];
$L__BB280_2:
	setp.ne.s32 	%p5, %r2, 0;
	setp.gt.u32 	%p6, %r9, 35;
	or.pred  	%p7, %p5, %p6;
	@%p7 bra 	$L__BB280_4;
	cvta.to.global.u64 	%rd9, %rd2;
	mul.wide.u32 	%rd10, %r9, 8;
	add.s64 	%rd11, %rd9, %rd10;
	ld.global.nc.f64 	%fd223, [%rd11];
	shl.b32 	%r12, %r9, 3;
	mov.u32 	%r13, _ZZ30massMatrixMultiplySharedKernelILi11ELi12ELi1EEviPKdS1_S1_S1_PdE14s_oddDofToQuad;
	add.s32 	%r14, %r13, %r12;
	st.shared.f64 	[%r14], %fd223;
	cvta.to.global.u64 	%rd12, %rd3;
	add.s64 	%rd13, %rd12, %rd10;
	ld.global.nc.f64 	%fd224, [%rd13];
	mov.u32 	%r15, _ZZ30massMatrixMultiplySharedKernelILi11ELi12ELi1EEviPKdS1_S1_S1_PdE15s_evenDofToQuad;
	add.s32 	%r16, %r15, %r12;
	st.shared.f64 	[%r16], %fd224;
$L__BB280_4:
	setp.gt.u32 	%p8, %r9, 120;
	bar.sync 	0;
	ld.shared.f64 	%fd23, [_ZZ30massMatrixMultiplySharedKernelILi11ELi12ELi1EEviPKdS1_S1_S1_PdE14s_oddDofToQuad];
	ld.shared.f64 	%fd24, [_ZZ30massMatrixMultiplySharedKernelILi11ELi12ELi1EEviPKdS1_S1_S1_PdE15s_evenDofToQuad];
	ld.shared.f64 	%fd25, [_ZZ30massMatrixMultiplySharedKernelILi11ELi12ELi1EEviPKdS1_S1_S1_PdE14s_oddDofToQuad+8];
	ld.shared.f64 	%fd26, [_ZZ30massMatrixMultiplySharedKernelILi11ELi12ELi1EEviPKdS1_S1_S1_PdE15s_evenDofToQuad+8];
	ld.shared.f64 	%fd27, [_ZZ30massMatrixMultiplySharedKernelILi11ELi12ELi1EEviPKdS1_S1_S1_PdE14s_oddDofToQuad+16];
	ld.shared.f64 	%fd28, [_ZZ30massMatrixMultiplySharedKernelILi11ELi12ELi1EEviPKdS1_S1_S1_PdE15s_evenDofToQuad+16];
	ld.shared.f64 	%fd29, [_ZZ30massMatrixMultiplySharedKernelILi11ELi12ELi1EEviPKdS1_S1_S1_PdE14s_oddDofToQuad+24];
	ld.shared.f64 	%fd30, [_ZZ30massMatrixMultiplySharedKernelILi11ELi12ELi1EEviPKdS1_S1_S1_PdE15s_evenDofToQuad+24];
	ld.shared.f64 	%fd31, [_ZZ30massMatrixMultiplySharedKernelILi11ELi12ELi1EEviPKdS1_S1_S1_PdE14s_oddDofToQuad+32];
	ld.shared.f64 	%fd32, [_ZZ30massMatrixMultiplySharedKernelILi11ELi12ELi1EEviPKdS1_S1_S1_PdE15s_evenDofToQuad+32];
	ld.shared.f64 	%fd33, [_ZZ30massMatrixMultiplySharedKernelILi11ELi12ELi1EEviPKdS1_S1_S1_PdE14s_oddDofToQuad+40];
	ld.shared.f64 	%fd34, [_ZZ30massMatrixMultiplySharedKernelILi11ELi12ELi1EEviPKdS1_S1_S1_PdE15s_evenDofToQuad+40];
	ld.shared.f64 	%fd35, [_ZZ30massMatrixMultiplySharedKernelILi11ELi12ELi1EEviPKdS1_S1_S1_PdE14s_oddDofToQuad+48];
	ld.shared.f64 	%fd36, [_ZZ30massMatrixMultiplySharedKernelILi11ELi12ELi1EEviPKdS1_S1_S1_PdE15s_evenDofToQuad+48];
	ld.shared.f64 	%fd37, [_ZZ30massMatrixMultiplySharedKernelILi11ELi12ELi1EEviPKdS1_S1_S1_PdE14s_oddDofToQuad+56];
	ld.shared.f64 	%fd38, [_ZZ30massMatrixMultiplySharedKernelILi11ELi12ELi1EEviPKdS1_S1_S1_PdE15s_evenDofToQuad+56];
	ld.shared.f64 	%fd39, [_ZZ30massMatrixMultiplySharedKernelILi11ELi12ELi1EEviPKdS1_S1_S1_PdE14s_oddDofToQuad+64];
	ld.shared.f64 	%fd40, [_ZZ30massMatrixMultiplySharedKernelILi11ELi12ELi1EEviPKdS1_S1_S1_PdE15s_evenDofToQuad+64];
	ld.shared.f64 	%fd41, [_ZZ30massMatrixMultiplySharedKernelILi11ELi12ELi1EEviPKdS1_S1_S1_PdE14s_oddDofToQuad+72];
	ld.shared.f64 	%fd42, [_ZZ30massMatrixMultiplySharedKernelILi11ELi12ELi1EEviPKdS1_S1_S1_PdE15s_evenDofToQuad+72];
	ld.shared.f64 	%fd43, [_ZZ30massMatrixMultiplySharedKernelILi11ELi12ELi1EEviPKdS1_S1_S1_PdE14s_oddDofToQuad+80];
	ld.shared.f64 	%fd44, [_ZZ30massMatrixMultiplySharedKernelILi11ELi12ELi1EEviPKdS1_S1_S1_PdE15s_evenDofToQuad+80];
	ld.shared.f64 	%fd45, [_ZZ30massMatrixMultiplySharedKernelILi11ELi12ELi1EEviPKdS1_S1_S1_PdE14s_oddDofToQuad+88];
	ld.shared.f64 	%fd46, [_ZZ30massMatrixMultiplySharedKernelILi11ELi12ELi1EEviPKdS1_S1_S1_PdE15s_evenDofToQuad+88];
	ld.shared.f64 	%fd47, [_ZZ30massMatrixMultiplySharedKernelILi11ELi12ELi1EEviPKdS1_S1_S1_PdE14s_oddDofToQuad+96];
	mov.u32 	%r17, _ZZ30massMatrixMultiplySharedKernelILi11ELi12ELi1EEviPKdS1_S1_S1_PdE6s_tmp1;
	mad.lo.s32 	%r18, %r2, 13824, %r17;
	mul.lo.s16 	%rs7, %rs2, 117;
	shr.u16 	%rs8, %rs7, 8;
	sub.s16 	%rs9, %rs2, %rs8;
	and.b16  	%rs10, %rs9, 254;
	shr.u16 	%rs11, %rs10, 1;
	add.s16 	%rs12, %rs11, %rs8;
	and.b16  	%rs13, %rs12, 248;
	shr.u16 	%rs14, %rs13, 3;
	cvt.u32.u16 	%r4, %rs14;
	mul.wide.u16 	%r19, %rs14, 96;
	add.s32 	%r5, %r18, %r19;
	mul.wide.u16 	%r20, %rs1, 8;
	add.s32 	%r6, %r5, %r20;
	@%p8 bra 	$L__BB280_6;
	add.f64 	%fd225, %fd906, %fd896;
	sub.f64 	%fd226, %fd906, %fd896;
	add.f64 	%fd227, %fd905, %fd897;
	sub.f64 	%fd228, %fd905, %fd897;
	add.f64 	%fd229, %fd904, %fd898;
	sub.f64 	%fd230, %fd904, %fd898;
	add.f64 	%fd231, %fd903, %fd899;
	sub.f64 	%fd232, %fd903, %fd899;
	add.f64 	%fd233, %fd902, %fd900;
	sub.f64 	%fd234, %fd902, %fd900;
	add.f64 	%fd235, %fd901, %fd901;
	sub.f64 	%fd236, %fd901, %fd901;
	mul.f64 	%fd237, %fd235, 0d3FE0000000000000;
	fma.rn.f64 	%fd238, %fd23, %fd225, 0d0000000000000000;
	fma.rn.f64 	%fd239, %fd24, %fd226, 0d0000000000000000;
	fma.rn.f64 	%fd240, %fd25, %fd227, %fd238;
	fma.rn.f64 	%fd241, %fd26, %fd228, %fd239;
	fma.rn.f64 	%fd242, %fd27, %fd229, %fd240;
	fma.rn.f64 	%fd243, %fd28, %fd230, %fd241;
	fma.rn.f64 	%fd244, %fd29, %fd231, %fd242;
	fma.rn.f64 	%fd245, %fd30, %fd232, %fd243;
	fma.rn.f64 	%fd246, %fd31, %fd233, %fd244;
	fma.rn.f64 	%fd247, %fd32, %fd234, %fd245;
	fma.rn.f64 	%fd248, %fd33, %fd237, %fd246;
	fma.rn.f64 	%fd249, %fd34, %fd236, %fd247;
	sub.f64 	%fd250, %fd248, %fd249;
	st.shared.f64 	[%r6+12672], %fd250;
	add.f64 	%fd251, %fd249, %fd248;
	st.shared.f64 	[%r6], %fd251;
	fma.rn.f64 	%fd252, %fd35, %fd225, 0d0000000000000000;
	fma.rn.f64 	%fd253, %fd36, %fd226, 0d0000000000000000;
	fma.rn.f64 	%fd254, %fd37, %fd227, %fd252;
	fma.rn.f64 	%fd255, %fd38, %fd228, %fd253;
	fma.rn.f64 	%fd256, %fd39, %fd229, %fd254;
	fma.rn.f64 	%fd257, %fd40, %fd230, %fd255;
	fma.rn.f64 	%fd258, %fd41, %fd231, %fd256;
	fma.rn.f64 	%fd259, %fd42, %fd232, %fd257;
	fma.rn.f64 	%fd260, %fd43, %fd233, %fd258;
	fma.rn.f64 	%fd261, %fd44, %fd234, %fd259;
	fma.rn.f64 	%fd262, %fd45, %fd237, %fd260;
	fma.rn.f64 	%fd263, %fd46, %fd236, %fd261;
	sub.f64 	%fd264, %fd262, %fd263;
	st.shared.f64 	[%r6+11520], %fd264;
	add.f64 	%fd265, %fd263, %fd262;
	st.shared.f64 	[%r6+1152], %fd265;
	fma.rn.f64 	%fd266, %fd47, %fd225, 0d0000000000000000;
	ld.shared.f64 	%fd267, [_ZZ30massMatrixMultiplySharedKernelILi11ELi12ELi1EEviPKdS1_S1_S1_PdE15s_evenDofToQuad+96];
	fma.rn.f64 	%fd268, %fd267, %fd226, 0d0000000000000000;
	ld.shared.f64 	%fd269, [_ZZ30massMatrixMultiplySharedKernelILi11ELi12ELi1EEviPKdS1_S1_S1_PdE14s_oddDofToQuad+104];
	fma.rn.f64 	%fd270, %fd269, %fd227, %fd266;
	ld.shared.f64 	%fd271, [_ZZ30massMatrixMultiplySharedKernelILi11ELi12ELi1EEviPKdS1_S1_S1_PdE15s_evenDofToQuad+104];
	fma.rn.f64 	%fd272, %fd271, %fd228, %fd268;
	ld.shared.f64 	%fd273, [_ZZ30massMatrixMultiplySharedKernelILi11ELi12ELi1EEviPKdS1_S1_S1_PdE14s_oddDofToQuad+112];
	fma.rn.f64 	%fd274, %fd273, %fd229, %fd270;
	ld.shared.f64 	%fd275, [_ZZ30massMatrixMultiplySharedKernelILi11ELi12ELi1EEviPKdS1_S1_S1_PdE15s_evenDofToQuad+112];
	fma.rn.f64 	%fd276, %fd275, %fd230, %fd272;
	ld.shared.f64 	%fd277, [_ZZ30massMatrixMultiplySharedKernelILi11ELi12ELi1EEviPKdS1_S1_S1_PdE14s_oddDofToQuad+120];
	fma.rn.f64 	%fd278, %fd277, %fd231, %fd274;
	ld.shared.f64 	%fd279, [_ZZ30massMatrixMultiplySharedKernelILi11ELi12ELi1EEviPKdS1_S1_S1_PdE15s_evenDofToQuad+120];
	fma.rn.f64 	%fd280, %fd279, %fd232, %fd276;
	ld.shared.f64 	%fd281, [_ZZ30massMatrixMultiplySharedKernelILi11ELi12ELi1EEviPKdS1_S1_S1_PdE14s_oddDofToQuad+128];
	fma.rn.f64 	%fd282, %fd281, %fd233, %fd278;
	ld.shared.f64 	%fd283, [_ZZ30massMatrixMultiplySharedKernelILi11ELi12ELi1EEviPKdS1_S1_S1_PdE15s_evenDofToQuad+128];
	fma.rn.f64 	%fd284, %fd283, %fd234, %fd280;
	ld.shared.f64 	%fd285, [_ZZ30massMatrixMultiplySharedKernelILi11ELi12ELi1EEviPKdS1_S1_S1_PdE14s_oddDofToQuad+136];
	fma.rn.f64 	%fd286, %fd285, %fd237, %fd282;
	ld.shared.f64 	%fd287, [_ZZ30massMatrixMultiplySharedKernelILi11ELi12ELi1EEviPKdS1_S1_S1_PdE15s_evenDofToQuad+136];
	fma.rn.f64 	%fd288, %fd287, %fd236, %fd284;
	sub.f64 	%fd289, %fd286, %fd288;
	st.shared.f64 	[%r6+10368], %fd289;
	add.f64 	%fd290, %fd288, %fd286;
	st.shared.f64 	[%r6+2304], %fd290;
	ld.shared.f64 	%fd291, [_ZZ30massMatrixMultiplySharedKernelILi11ELi12ELi1EEviPKdS1_S1_S1_PdE14s_oddDofToQuad+144];
	fma.rn.f64 	%fd292, %fd291, %fd225, 0d0000000000000000;
	ld.shared.f64 	%fd293, [_ZZ30massMatrixMultiplySharedKernelILi11ELi12ELi1EEviPKdS1_S1_S1_PdE15s_evenDofToQuad+144];
	fma.rn.f64 	%fd294, %fd293, %fd226, 0d0000000000000000;
	ld.shared.f64 	%fd295, [_ZZ30massMatrixMultiplySharedKernelILi11ELi12ELi1EEviPKdS1_S1_S1_PdE14s_oddDofToQuad+152];
	fma.rn.f64 	%fd296, %fd295, %fd227, %fd292;
	ld.shared.f64 	%fd297, [_ZZ30massMatrixMultiplySharedKernelILi11ELi12ELi1EEviPKdS1_S1_S1_PdE15s_evenDofToQuad+152];
	fma.rn.f64 	%fd298, %fd297, %fd228, %fd294;
	ld.shared.f64 	%fd299, [_ZZ30massMatrixMultiplySharedKernelILi11ELi12ELi1EEviPKdS1_S1_S1_PdE14s_oddDofToQuad+160];
	fma.rn.f64 	%fd300, %fd299, %fd229, %fd296;
	ld.shared.f64 	%fd301, [_ZZ30massMatrixMultiplySharedKernelILi11ELi12ELi1EEviPKdS1_S1_S1_PdE15s_evenDofToQuad+160];
	fma.rn.f64 	%fd302, %fd301, %fd230, %fd298;
	ld.shared.f64 	%fd303, [_ZZ30massMatrixMultiplySharedKernelILi11ELi12ELi1EEviPKdS1_S1_S1_PdE14s_oddDofToQuad+168];
	fma.rn.f64 	%fd304, %fd303, %fd231, %fd300;
	ld.shared.f64 	%fd305, [_ZZ30massMatrixMultiplySharedKernelILi11ELi12ELi1EEviPKdS1_S1_S1_PdE15s_evenDofToQuad+168];
	fma.rn.f64 	%fd306, %fd305, %fd232, %fd302;
	ld.shared.f64 	%fd307, [_ZZ30massMatrixMultiplySharedKernelILi11ELi12ELi1EEviPKdS1_S1_S1_PdE14s_oddDofToQuad+176];
	fma.rn.f64 	%fd308, %fd307, %fd233, %fd304;
	ld.shared.f64 	%fd309, [_ZZ30massMatrixMultiplySharedKernelILi11ELi12ELi1EEviPKdS1_S1_S1_PdE15s_evenDofToQuad+176];
	fma.rn.f64 	%fd310, %fd309, %fd234, %fd306;
	ld.shared.f64 	%fd311, [_ZZ30massMatrixMultiplySharedKernelILi11ELi12ELi1EEviPKdS1_S1_S1_PdE14s_oddDofToQuad+184];
	fma.rn.f64 	%fd312, %fd311, %fd237, %fd308;
	ld.shared.f64 	%fd313, [_ZZ30massMatrixMultiplySharedKernelILi11ELi12ELi1EEviPKdS1_S1_S1_PdE15s_evenDofToQuad+184];
	fma.rn.f64 	%fd314, %fd313, %fd236, %fd310;
	sub.f64 	%fd315, %fd312, %fd314;
	st.shared.f64 	[%r6+9216], %fd315;
	add.f64 	%fd316, %fd314, %fd312;
	st.shared.f64 	[%r6+3456], %fd316;
	ld.shared.f64 	%fd317, [_ZZ30massMatrixMultiplySharedKernelILi11ELi12ELi1EEviPKdS1_S1_S1_PdE14s_oddDofToQuad+192];
	fma.rn.f64 	%fd318, %fd317, %fd225, 0d0000000000000000;
	ld.shared.f64 	%fd319, [_ZZ30massMatrixMultiplySharedKernelILi11ELi12ELi1EEviPKdS1_S1_S1_PdE15s_evenDofToQuad+192];
	fma.rn.f64 	%fd320, %fd319, %fd226, 0d0000000000000000;
	ld.shared.f64 	%fd321, [_ZZ30massMatrixMultiplySharedKernelILi11ELi12ELi1EEviPKdS1_S1_S1_PdE14s_oddDofToQuad+200];
	fma.rn.f64 	%fd322, %fd321, %fd227, %fd318;
	ld.shared.f64 	%fd323, [_ZZ30massMatrixMultiplySharedKernelILi11ELi12ELi1EEviPKdS1_S1_S1_PdE15s_evenDofToQuad+200];
	fma.rn.f64 	%fd324, %fd323, %fd228, %fd320;
	ld.shared.f64 	%fd325, [_ZZ30massMatrixMultiplySharedKernelILi11ELi12ELi1EEviPKdS1_S1_S1_PdE14s_oddDofToQuad+208];
	fma.rn.f64 	%fd326, %fd325, %fd229, %fd322;
	ld.shared.f64 	%fd327, [_ZZ30massMatrixMultiplySharedKernelILi11ELi12ELi1EEviPKdS1_S1_S1_PdE15s_evenDofToQuad+208];
	fma.rn.f64 	%fd328, %fd327, %fd230, %fd324;
	ld.shared.f64 	%fd329, [_ZZ30massMatrixMultiplySharedKernelILi11ELi12ELi1EEviPKdS1_S1_S1_PdE14s_oddDofToQuad+216];
	fma.rn.f64 	%fd330, %fd329, %fd231, %fd326;
	ld.shared.f64 	%fd331, [_ZZ30massMatrixMultiplySharedKernelILi11ELi12ELi1EEviPKdS1_S1_S1_PdE15s_evenDofToQuad+216];
	fma.rn.f64 	%fd332, %fd331, %fd232, %fd328;
	ld.shared.f64 	%fd333, [_ZZ30massMatrixMultiplySharedKernelILi11ELi12ELi1EEviPKdS1_S1_S1_PdE14s_oddDofToQuad+224];
	fma.rn.f64 	%fd334, %fd333, %fd233, %fd330;
	ld.shared.f64 	%fd335, [_ZZ30massMatrixMultiplySharedKernelILi11ELi12ELi1EEviPKdS1_S1_S1_PdE15s_evenDofToQuad+224];
	fma.rn.f64 	%fd336, %fd335, %fd234, %fd332;
	ld.shared.f64 	%fd337, [_ZZ30massMatrixMultiplySharedKernelILi11ELi12ELi1EEviPKdS1_S1_S1_PdE14s_oddDofToQuad+232];
	fma.rn.f64 	%fd338, %fd337, %fd237, %fd334;
	ld.shared.f64 	%fd339, [_ZZ30massMatrixMultiplySharedKernelILi11ELi12ELi1EEviPKdS1_S1_S1_PdE15s_evenDofToQuad+232];
	fma.rn.f64 	%fd340, %fd339, %fd236, %fd336;
	sub.f64 	%fd341, %fd338, %fd340;
	st.shared.f64 	[%r6+8064], %fd341;
	add.f64 	%fd342, %fd340, %fd338;
	st.shared.f64 	[%r6+4608], %fd342;
	ld.shared.f64 	%fd343, [_ZZ30massMatrixMultiplySharedKernelILi11ELi12ELi1EEviPKdS1_S1_S1_PdE14s_oddDofToQuad+240];
	fma.rn.f64 	%fd344, %fd343, %fd225, 0d0000000000000000;
	ld.shared.f64 	%fd345, [_ZZ30massMatrixMultiplySharedKernelILi11ELi12ELi1EEviPKdS1_S1_S1_PdE15s_evenDofToQuad+240];
	fma.rn.f64 	%fd346, %fd345, %fd226, 0d0000000000000000;
	ld.shared.f64 	%fd347, [_ZZ30massMatrixMultiplySharedKernelILi11ELi12ELi1EEviPKdS1_S1_S1_PdE14s_oddDofToQuad+248];
	fma.rn.f64 	%fd348, %fd347, %fd227, %fd344;
	ld.shared.f64 	%fd349, [_ZZ30massMatrixMultiplySharedKernelILi11ELi12ELi1EEviPKdS1_S1_S1_PdE15s_evenDofToQuad+248];
	fma.rn.f64 	%fd350, %fd349, %fd228, %fd346;
	ld.shared.f64 	%fd351, [_ZZ30massMatrixMultiplySharedKernelILi11ELi12ELi1EEviPKdS1_S1_S1_PdE14s_oddDofToQuad+256];
	fma.rn.f64 	%fd352, %fd351, %fd229, %fd348;
	ld.shared.f64 	%fd353, [_ZZ30massMatrixMultiplySharedKernelILi11ELi12ELi1EEviPKdS1_S1_S1_PdE15s_evenDofToQuad+256];
	fma.rn.f64 	%fd354, %fd353, %fd230, %fd350;
	ld.shared.f64 	%fd355, [_ZZ30massMatrixMultiplySharedKernelILi11ELi12ELi1EEviPKdS1_S1_S1_PdE14s_oddDofToQuad+264];
	fma.rn.f64 	%fd356, %fd355, %fd231, %fd352;
	ld.shared.f64 	%fd357, [_ZZ30massMatrixMultiplySharedKernelILi11ELi12ELi1EEviPKdS1_S1_S1_PdE15s_evenDofToQuad+264];
	fma.rn.f64 	%fd358, %fd357, %fd232, %fd354;
	ld.shared.f64 	%fd359, [_ZZ30massMatrixMultiplySharedKernelILi11ELi12ELi1EEviPKdS1_S1_S1_PdE14s_oddDofToQuad+272];
	fma.rn.f64 	%fd360, %fd359, %fd233, %fd356;
	ld.shared.f64 	%fd361, [_ZZ30massMatrixMultiplySharedKernelILi11ELi12ELi1EEviPKdS1_S1_S1_PdE15s_evenDofToQuad+272];
	fma.rn.f64 	%fd362, %fd361, %fd234, %fd358;
	ld.shared.f64 	%fd363, [_ZZ30massMatrixMultiplySharedKernelILi11ELi12ELi1EEviPKdS1_S1_S1_PdE14s_oddDofToQuad+280];
	fma.rn.f64 	%fd364, %fd363, %fd237, %fd360;
	ld.shared.f64 	%fd365, [_ZZ30massMatrixMultiplySharedKernelILi11ELi12ELi1EEviPKdS1_S1_S1_PdE15s_evenDofToQuad+280];
	fma.rn.f64 	%fd366, %fd365, %fd236, %fd362;
	sub.f64 	%fd367, %fd364, %fd366;
	st.shared.f64 	[%r6+6912], %fd367;
	add.f64 	%fd368, %fd366, %fd364;
	st.shared.f64 	[%r6+5760], %fd368;
$L__BB280_6:
	bar.sync 	0;
	setp.lt.u32 	%p9, %r9, 132;
	mad.lo.s32 	%r21, %r4, 1056, %r5;
	add.s32 	%r7, %r21, %r20;
	@%p9 bra 	$L__BB280_8;
	ld.shared.f64 	%fd953, [_ZZ30massMatrixMultiplySharedKernelILi11ELi12ELi1EEviPKdS1_S1_S1_PdE15s_evenDofToQuad+96];
	ld.shared.f64 	%fd952, [_ZZ30massMatrixMultiplySharedKernelILi11ELi12ELi1EEviPKdS1_S1_S1_PdE14s_oddDofToQuad+104];
	ld.shared.f64 	%fd951, [_ZZ30massMatrixMultiplySharedKernelILi11ELi12ELi1EEviPKdS1_S1_S1_PdE15s_evenDofToQuad+104];
	ld.shared.f64 	%fd950, [_ZZ30massMatrixMultiplySharedKernelILi11ELi12ELi1EEviPKdS1_S1_S1_PdE14s_oddDofToQuad+112];
	ld.shared.f64 	%fd949, [_ZZ30massMatrixMultiplySharedKernelILi11ELi12ELi1EEviPKdS1_S1_S1_PdE15s_evenDofToQuad+112];
	ld.shared.f64 	%fd948, [_ZZ30massMatrixMultiplySharedKernelILi11ELi12ELi1EEviPKdS1_S1_S1_PdE14s_oddDofToQuad+120];
	ld.shared.f64 	%fd947, [_ZZ30massMatrixMultiplySharedKernelILi11ELi12ELi1EEviPKdS1_S1_S1_PdE15s_evenDofToQuad+120];
	ld.shared.f64 	%fd946, [_ZZ30massMatrixMultiplySharedKernelILi11ELi12ELi1EEviPKdS1_S1_S1_PdE14s_oddDofToQuad+128];
	ld.shared.f64 	%fd945, [_ZZ30massMatrixMultiplySharedKernelILi11ELi12ELi1EEviPKdS1_S1_S1_PdE15s_evenDofToQuad+128];
	ld.shared.f64 	%fd944, [_ZZ30massMatrixMultiplySharedKernelILi11ELi12ELi1EEviPKdS1_S1_S1_PdE14s_oddDofToQuad+136];
	ld.shared.f64 	%fd943, [_ZZ30massMatrixMultiplySharedKernelILi11ELi12ELi1EEviPKdS1_S1_S1_PdE15s_evenDofToQuad+136];
	ld.shared.f64 	%fd942, [_ZZ30massMatrixMultiplySharedKernelILi11ELi12ELi1EEviPKdS1_S1_S1_PdE14s_oddDofToQuad+144];
	ld.shared.f64 	%fd941, [_ZZ30massMatrixMultiplySharedKernelILi11ELi12ELi1EEviPKdS1_S1_S1_PdE15s_evenDofToQuad+144];
	ld.shared.f64 	%fd940, [_ZZ30massMatrixMultiplySharedKernelILi11ELi12ELi1EEviPKdS1_S1_S1_PdE14s_oddDofToQuad+152];
	ld.shared.f64 	%fd939, [_ZZ30massMatrixMultiplySharedKernelILi11ELi12ELi1EEviPKdS1_S1_S1_PdE15s_evenDofToQuad+152];
	ld.shared.f64 	%fd938, [_ZZ30massMatrixMultiplySharedKernelILi11ELi12ELi1EEviPKdS1_S1_S1_PdE14s_oddDofToQuad+160];
	ld.shared.f64 	%fd937, [_ZZ30massMatrixMultiplySharedKernelILi11ELi12ELi1EEviPKdS1_S1_S1_PdE15s_evenDofToQuad+160];
	ld.shared.f64 	%fd936, [_ZZ30massMatrixMultiplySharedKernelILi11ELi12ELi1EEviPKdS1_S1_S1_PdE14s_oddDofToQuad+168];
	ld.shared.f64 	%fd935, [_ZZ30massMatrixMultiplySharedKernelILi11ELi12ELi1EEviPKdS1_S1_S1_PdE15s_evenDofToQuad+168];
	ld.shared.f64 	%fd934, [_ZZ30massMatrixMultiplySharedKernelILi11ELi12ELi1EEviPKdS1_S1_S1_PdE14s_oddDofToQuad+176];
	ld.shared.f64 	%fd933, [_ZZ30massMatrixMultiplySharedKernelILi11ELi12ELi1EEviPKdS1_S1_S1_PdE15s_evenDofToQuad+176];
	ld.shared.f64 	%fd932, [_ZZ30massMatrixMultiplySharedKernelILi11ELi12ELi1EEviPKdS1_S1_S1_PdE14s_oddDofToQuad+184];
	ld.shared.f64 	%fd931, [_ZZ30massMatrixMultiplySharedKernelILi11ELi12ELi1EEviPKdS1_S1_S1_PdE15s_evenDofToQuad+184];
	ld.shared.f64 	%fd930, [_ZZ30massMatrixMultiplySharedKernelILi11ELi12ELi1EEviPKdS1_S1_S1_PdE14s_oddDofToQuad+192];
	ld.shared.f64 	%fd929, [_ZZ30massMatrixMultiplySharedKernelILi11ELi12ELi1EEviPKdS1_S1_S1_PdE15s_evenDofToQuad+192];
	ld.shared.f64 	%fd928, [_ZZ30massMatrixMultiplySharedKernelILi11ELi12ELi1EEviPKdS1_S1_S1_PdE14s_oddDofToQuad+200];
	ld.shared.f64 	%fd927, [_ZZ30massMatrixMultiplySharedKernelILi11ELi12ELi1EEviPKdS1_S1_S1_PdE15s_evenDofToQuad+200];
	ld.shared.f64 	%fd926, [_ZZ30massMatrixMultiplySharedKernelILi11ELi12ELi1EEviPKdS1_S1_S1_PdE14s_oddDofToQuad+208];
	ld.shared.f64 	%fd925, [_ZZ30massMatrixMultiplySharedKernelILi11ELi12ELi1EEviPKdS1_S1_S1_PdE15s_evenDofToQuad+208];
	ld.shared.f64 	%fd924, [_ZZ30massMatrixMultiplySharedKernelILi11ELi12ELi1EEviPKdS1_S1_S1_PdE14s_oddDofToQuad+216];
	ld.shared.f64 	%fd923, [_ZZ30massMatrixMultiplySharedKernelILi11ELi12ELi1EEviPKdS1_S1_S1_PdE15s_evenDofToQuad+216];
	ld.shared.f64 	%fd922, [_ZZ30massMatrixMultiplySharedKernelILi11ELi12ELi1EEviPKdS1_S1_S1_PdE14s_oddDofToQuad+224];
	ld.shared.f64 	%fd921, [_ZZ30massMatrixMultiplySharedKernelILi11ELi12ELi1EEviPKdS1_S1_S1_PdE15s_evenDofToQuad+224];
	ld.shared.f64 	%fd920, [_ZZ30massMatrixMultiplySharedKernelILi11ELi12ELi1EEviPKdS1_S1_S1_PdE14s_oddDofToQuad+232];
	ld.shared.f64 	%fd919, [_ZZ30massMatrixMultiplySharedKernelILi11ELi12ELi1EEviPKdS1_S1_S1_PdE15s_evenDofToQuad+232];
	ld.shared.f64 	%fd918, [_ZZ30massMatrixMultiplySharedKernelILi11ELi12ELi1EEviPKdS1_S1_S1_PdE14s_oddDofToQuad+240];
	ld.shared.f64 	%fd917, [_ZZ30massMatrixMultiplySharedKernelILi11ELi12ELi1EEviPKdS1_S1_S1_PdE15s_evenDofToQuad+240];
	ld.shared.f64 	%fd916, [_ZZ30massMatrixMultiplySharedKernelILi11ELi12ELi1EEviPKdS1_S1_S1_PdE14s_oddDofToQuad+248];
	ld.shared.f64 	%fd915, [_ZZ30massMatrixMultiplySharedKernelILi11ELi12ELi1EEviPKdS1_S1_S1_PdE15s_evenDofToQuad+248];
	ld.shared.f64 	%fd914, [_ZZ30massMatrixMultiplySharedKernelILi11ELi12ELi1EEviPKdS1_S1_S1_PdE14s_oddDofToQuad+256];
	ld.shared.f64 	%fd913, [_ZZ30massMatrixMultiplySharedKernelILi11ELi12ELi1EEviPKdS1_S1_S1_PdE15s_evenDofToQuad+256];
	ld.shared.f64 	%fd912, [_ZZ30massMatrixMultiplySharedKernelILi11ELi12ELi1EEviPKdS1_S1_S1_PdE14s_oddDofToQuad+264];
	ld.shared.f64 	%fd911, [_ZZ30massMatrixMultiplySharedKernelILi11ELi12ELi1EEviPKdS1_S1_S1_PdE15s_evenDofToQuad+264];
	ld.shared.f64 	%fd910, [_ZZ30massMatrixMultiplySharedKernelILi11ELi12ELi1EEviPKdS1_S1_S1_PdE14s_oddDofToQuad+272];
	ld.shared.f64 	%fd909, [_ZZ30massMatrixMultiplySharedKernelILi11ELi12ELi1EEviPKdS1_S1_S1_PdE15s_evenDofToQuad+272];
	ld.shared.f64 	%fd908, [_ZZ30massMatrixMultiplySharedKernelILi11ELi12ELi1EEviPKdS1_S1_S1_PdE14s_oddDofToQuad+280];
	ld.shared.f64 	%fd907, [_ZZ30massMatrixMultiplySharedKernelILi11ELi12ELi1EEviPKdS1_S1_S1_PdE15s_evenDofToQuad+280];
	bra.uni 	$L__BB280_9;
$L__BB280_8:
	ld.shared.f64 	%fd369, [%r7];
	ld.shared.f64 	%fd370, [%r7+960];
	add.f64 	%fd371, %fd369, %fd370;
	sub.f64 	%fd372, %fd369, %fd370;
	ld.shared.f64 	%fd373, [%r7+96];
	ld.shared.f64 	%fd374, [%r7+864];
	add.f64 	%fd375, %fd373, %fd374;
	sub.f64 	%fd376, %fd373, %fd374;
	ld.shared.f64 	%fd377, [%r7+192];
	ld.shared.f64 	%fd378, [%r7+768];
	add.f64 	%fd379, %fd377, %fd378;
	sub.f64 	%fd380, %fd377, %fd378;
	ld.shared.f64 	%fd381, [%r7+288];
	ld.shared.f64 	%fd382, [%r7+672];
	add.f64 	%fd383, %fd381, %fd382;
	sub.f64 	%fd384, %fd381, %fd382;
	ld.shared.f64 	%fd385, [%r7+384];
	ld.shared.f64 	%fd386, [%r7+576];
	add.f64 	%fd387, %fd385, %fd386;
	sub.f64 	%fd388, %fd385, %fd386;
	ld.shared.f64 	%fd389, [%r7+480];
	add.f64 	%fd390, %fd389, %fd389;
	sub.f64 	%fd391, %fd389, %fd389;
	mul.f64 	%fd392, %fd390, 0d3FE0000000000000;
	fma.rn.f64 	%fd393, %fd23, %fd371, 0d0000000000000000;
	fma.rn.f64 	%fd394, %fd24, %fd372, 0d0000000000000000;
	fma.rn.f64 	%fd395, %fd25, %fd375, %fd393;
	fma.rn.f64 	%fd396, %fd26, %fd376, %fd394;
	fma.rn.f64 	%fd397, %fd27, %fd379, %fd395;
	fma.rn.f64 	%fd398, %fd28, %fd380, %fd396;
	fma.rn.f64 	%fd399, %fd29, %fd383, %fd397;
	fma.rn.f64 	%fd400, %fd30, %fd384, %fd398;
	fma.rn.f64 	%fd401, %fd31, %fd387, %fd399;
	fma.rn.f64 	%fd402, %fd32, %fd388, %fd400;
	fma.rn.f64 	%fd403, %fd33, %fd392, %fd401;
	fma.rn.f64 	%fd404, %fd34, %fd391, %fd402;
	sub.f64 	%fd405, %fd403, %fd404;
	st.shared.f64 	[%r7+1056], %fd405;
	add.f64 	%fd406, %fd404, %fd403;
	st.shared.f64 	[%r7], %fd406;
	fma.rn.f64 	%fd407, %fd35, %fd371, 0d0000000000000000;
	fma.rn.f64 	%fd408, %fd36, %fd372, 0d0000000000000000;
	fma.rn.f64 	%fd409, %fd37, %fd375, %fd407;
	fma.rn.f64 	%fd410, %fd38, %fd376, %fd408;
	fma.rn.f64 	%fd411, %fd39, %fd379, %fd409;
	fma.rn.f64 	%fd412, %fd40, %fd380, %fd410;
	fma.rn.f64 	%fd413, %fd41, %fd383, %fd411;
	fma.rn.f64 	%fd414, %fd42, %fd384, %fd412;
	fma.rn.f64 	%fd415, %fd43, %fd387, %fd413;
	fma.rn.f64 	%fd416, %fd44, %fd388, %fd414;
	fma.rn.f64 	%fd417, %fd45, %fd392, %fd415;
	fma.rn.f64 	%fd418, %fd46, %fd391, %fd416;
	sub.f64 	%fd419, %fd417, %fd418;
	st.shared.f64 	[%r7+960], %fd419;
	add.f64 	%fd420, %fd418, %fd417;
	st.shared.f64 	[%r7+96], %fd420;
	fma.rn.f64 	%fd421, %fd47, %fd371, 0d0000000000000000;
	ld.shared.f64 	%fd953, [_ZZ30massMatrixMultiplySharedKernelILi11ELi12ELi1EEviPKdS1_S1_S1_PdE15s_evenDofToQuad+96];
	fma.rn.f64 	%fd422, %fd953, %fd372, 0d0000000000000000;
	ld.shared.f64 	%fd952, [_ZZ30massMatrixMultiplySharedKernelILi11ELi12ELi1EEviPKdS1_S1_S1_PdE14s_oddDofToQuad+104];
	fma.rn.f64 	%fd423, %fd952, %fd375, %fd421;
	ld.shared.f64 	%fd951, [_ZZ30massMatrixMultiplySharedKernelILi11ELi12ELi1EEviPKdS1_S1_S1_PdE15s_evenDofToQuad+104];
	fma.rn.f64 	%fd424, %fd951, %fd376, %fd422;
	ld.shared.f64 	%fd950, [_ZZ30massMatrixMultiplySharedKernelILi11ELi12ELi1EEviPKdS1_S1_S1_PdE14s_oddDofToQuad+112];
	fma.rn.f64 	%fd425, %fd950, %fd379, %fd423;
	ld.shared.f64 	%fd949, [_ZZ30massMatrixMultiplySharedKernelILi11ELi12ELi1EEviPKdS1_S1_S1_PdE15s_evenDofToQuad+112];
	fma.rn.f64 	%fd426, %fd949, %fd380, %fd424;
	ld.shared.f64 	%fd948, [_ZZ30massMatrixMultiplySharedKernelILi11ELi12ELi1EEviPKdS1_S1_S1_PdE14s_oddDofToQuad+120];
	fma.rn.f64 	%fd427, %fd948, %fd383, %fd425;
	ld.shared.f64 	%fd947, [_ZZ30massMatrixMultiplySharedKernelILi11ELi12ELi1EEviPKdS1_S1_S1_PdE15s_evenDofToQuad+120];
	fma.rn.f64 	%fd428, %fd947, %fd384, %fd426;
	ld.shared.f64 	%fd946, [_ZZ30massMatrixMultiplySharedKernelILi11ELi12ELi1EEviPKdS1_S1_S1_PdE14s_oddDofToQuad+128];
	fma.rn.f64 	%fd429, %fd946, %fd387, %fd427;
	ld.shared.f64 	%fd945, [_ZZ30massMatrixMultiplySharedKernelILi11ELi12ELi1EEviPKdS1_S1_S1_PdE15s_evenDofToQuad+128];
	fma.rn.f64 	%fd430, %fd945, %fd388, %fd428;
	ld.shared.f64 	%fd944, [_ZZ30massMatrixMultiplySharedKernelILi11ELi12ELi1EEviPKdS1_S1_S1_PdE14s_oddDofToQuad+136];
	fma.rn.f64 	%fd431, %fd944, %fd392, %fd429;
	ld.shared.f64 	%fd943, [_ZZ30massMatrixMultiplySharedKernelILi11ELi12ELi1EEviPKdS1_S1_S1_PdE15s_evenDofToQuad+136];
	fma.rn.f64 	%fd432, %fd943, %fd391, %fd430;
	sub.f64 	%fd433, %fd431, %fd432;
	st.shared.f64 	[%r7+864], %fd433;
	add.f64 	%fd434, %fd432, %fd431;
	st.shared.f64 	[%r7+192], %fd434;
	ld.shared.f64 	%fd942, [_ZZ30massMatrixMultiplySharedKernelILi11ELi12ELi1EEviPKdS1_S1_S1_PdE14s_oddDofToQuad+144];
	fma.rn.f64 	%fd435, %fd942, %fd371, 0d0000000000000000;
	ld.shared.f64 	%fd941, [_ZZ30massMatrixMultiplySharedKernelILi11ELi12ELi1EEviPKdS1_S1_S1_PdE15s_evenDofToQuad+144];
	fma.rn.f64 	%fd436, %fd941, %fd372, 0d0000000000000000;
	ld.shared.f64 	%fd940, [_ZZ30massMatrixMultiplySharedKernelILi11ELi12ELi1EEviPKdS1_S1_S1_PdE14s_oddDofToQuad+152];
	fma.rn.f64 	%fd437, %fd940, %fd375, %fd435;
	ld.shared.f64 	%fd939, [_ZZ30massMatrixMultiplySharedKernelILi11ELi12ELi1EEviPKdS1_S1_S1_PdE15s_evenDofToQuad+152];
	fma.rn.f64 	%fd438, %fd939, %fd376, %fd436;
	ld.shared.f64 	%fd938, [_ZZ30massMatrixMultiplySharedKernelILi11ELi12ELi1EEviPKdS1_S1_S1_PdE14s_oddDofToQuad+160];
	fma.rn.f64 	%fd439, %fd938, %fd379, %fd437;
	ld.shared.f64 	%fd937, [_ZZ30massMatrixMultiplySharedKernelILi11ELi12ELi1EEviPKdS1_S1_S1_PdE15s_evenDofToQuad+160];
	fma.rn.f64 	%fd440, %fd937, %fd380, %fd438;
	ld.shared.f64 	%fd936, [_ZZ30massMatrixMultiplySharedKernelILi11ELi12ELi1EEviPKdS1_S1_S1_PdE14s_oddDofToQuad+168];
	fma.rn.f64 	%fd441, %fd936, %fd383, %fd439;
	ld.shared.f64 	%fd935, [_ZZ30massMatrixMultiplySharedKernelILi11ELi12ELi1EEviPKdS1_S1_S1_PdE15s_evenDofToQuad+168];
	fma.rn.f64 	%fd442, %fd935, %fd384, %fd440;
	ld.shared.f64 	%fd934, [_ZZ30massMatrixMultiplySharedKernelILi11ELi12ELi1EEviPKdS1_S1_S1_PdE14s_oddDofToQuad+176];
	fma.rn.f64 	%fd443, %fd934, %fd387, %fd441;
	ld.shared.f64 	%fd933, [_ZZ30massMatrixMultiplySharedKernelILi11ELi12ELi1EEviPKdS1_S1_S1_PdE15s_evenDofToQuad+176];
	fma.rn.f64 	%fd444, %fd933, %fd388, %fd442;
	ld.shared.f64 	%fd932, [_ZZ30massMatrixMultiplySharedKernelILi11ELi12ELi1EEviPKdS1_S1_S1_PdE14s_oddDofToQuad+184];
	fma.rn.f64 	%fd445, %fd932, %fd392, %fd443;
	ld.shared.f64 	%fd931, [_ZZ30massMatrixMultiplySharedKernelILi11ELi12ELi1EEviPKdS1_S1_S1_PdE15s_evenDofToQuad+184];
	fma.rn.f64 	%fd446, %fd931, %fd391, %fd444;
	sub.f64 	%fd447, %fd445, %fd446;
	st.shared.f64 	[%r7+768], %fd447;
	add.f64 	%fd448, %fd446, %fd445;
	st.shared.f64 	[%r7+288], %fd448;
	ld.shared.f64 	%fd930, [_ZZ30massMatrixMultiplySharedKernelILi11ELi12ELi1EEviPKdS1_S1_S1_PdE14s_oddDofToQuad+192];
	fma.rn.f64 	%fd449, %fd930, %fd371, 0d0000000000000000;
	ld.shared.f64 	%fd929, [_ZZ30massMatrixMultiplySharedKernelILi11ELi12ELi1EEviPKdS1_S1_S1_PdE15s_evenDofToQuad+192];
	fma.rn.f64 	%fd450, %fd929, %fd372, 0d0000000000000000;
	ld.shared.f64 	%fd928, [_ZZ30massMatrixMultiplySharedKernelILi11ELi12ELi1EEviPKdS1_S1_S1_PdE14s_oddDofToQuad+200];
	fma.rn.f64 	%fd451, %fd928, %fd375, %fd449;
	ld.shared.f64 	%fd927, [_ZZ30massMatrixMultiplySharedKernelILi11ELi12ELi1EEviPKdS1_S1_S1_PdE15s_evenDofToQuad+200];
	fma.rn.f64 	%fd452, %fd927, %fd376, %fd450;
	ld.shared.f64 	%fd926, [_ZZ30massMatrixMultiplySharedKernelILi11ELi12ELi1EEviPKdS1_S1_S1_PdE14s_oddDofToQuad+208];
	fma.rn.f64 	%fd453, %fd926, %fd379, %fd451;
	ld.shared.f64 	%fd925, [_ZZ30massMatrixMultiplySharedKernelILi11ELi12ELi1EEviPKdS1_S1_S1_PdE15s_evenDofToQuad+208];
	fma.rn.f64 	%fd454, %fd925, %fd380, %fd452;
	ld.shared.f64 	%fd924, [_ZZ30massMatrixMultiplySharedKernelILi11ELi12ELi1EEviPKdS1_S1_S1_PdE14s_oddDofToQuad+216];
	fma.rn.f64 	%fd455, %fd924, %fd383, %fd453;
	ld.shared.f64 	%fd923, [_ZZ30massMatrixMultiplySharedKernelILi11ELi12ELi1EEviPKdS1_S1_S1_PdE15s_evenDofToQuad+216];
	fma.rn.f64 	%fd456, %fd923, %fd384, %fd454;
	ld.shared.f64 	%fd922, [_ZZ30massMatrixMultiplySharedKernelILi11ELi12ELi1EEviPKdS1_S1_S1_PdE14s_oddDofToQuad+224];
	fma.rn.f64 	%fd457, %fd922, %fd387, %fd455;
	ld.shared.f64 	%fd921, [_ZZ30massMatrixMultiplySharedKernelILi11ELi12ELi1EEviPKdS1_S1_S1_PdE15s_evenDofToQuad+224];
	fma.rn.f64 	%fd458, %fd921, %fd388, %fd456;
	ld.shared.f64 	%fd920, [_ZZ30massMatrixMultiplySharedKernelILi11ELi12ELi1EEviPKdS1_S1_S1_PdE14s_oddDofToQuad+232];
	fma.rn.f64 	%fd459, %fd920, %fd392, %fd457;
	ld.shared.f64 	%fd919, [_ZZ30massMatrixMultiplySharedKernelILi11ELi12ELi1EEviPKdS1_S1_S1_PdE15s_evenDofToQuad+232];
	fma.rn.f64 	%fd460, %fd919, %fd391, %fd458;
	sub.f64 	%fd461, %fd459, %fd460;
	st.shared.f64 	[%r7+672], %fd461;
	add.f64 	%fd462, %fd460, %fd459;
	st.shared.f64 	[%r7+384], %fd462;
	ld.shared.f64 	%fd918, [_ZZ30massMatrixMultiplySharedKernelILi11ELi12ELi1EEviPKdS1_S1_S1_PdE14s_oddDofToQuad+240];
	fma.rn.f64 	%fd463, %fd918, %fd371, 0d0000000000000000;
	ld.shared.f64 	%fd917, [_ZZ30massMatrixMultiplySharedKernelILi11ELi12ELi1EEviPKdS1_S1_S1_PdE15s_evenDofToQuad+240];
	fma.rn.f64 	%fd464, %fd917, %fd372, 0d0000000000000000;
	ld.shared.f64 	%fd916, [_ZZ30massMatrixMultiplySharedKernelILi11ELi12ELi1EEviPKdS1_S1_S1_PdE14s_oddDofToQuad+248];
	fma.rn.f64 	%fd465, %fd916, %fd375, %fd463;
	ld.shared.f64 	%fd915, [_ZZ30massMatrixMultiplySharedKernelILi11ELi12ELi1EEviPKdS1_S1_S1_PdE15s_evenDofToQuad+248];
	fma.rn.f64 	%fd466, %fd915, %fd376, %fd464;
	ld.shared.f64 	%fd914, [_ZZ30massMatrixMultiplySharedKernelILi11ELi12ELi1EEviPKdS1_S1_S1_PdE14s_oddDofToQuad+256];
	fma.rn.f64 	%fd467, %fd914, %fd379, %fd465;
	ld.shared.f64 	%fd913, [_ZZ30massMatrixMultiplySharedKernelILi11ELi12ELi1EEviPKdS1_S1_S1_PdE15s_evenDofToQuad+256];
	fma.rn.f64 	%fd468, %fd913, %fd380, %fd466;
	ld.shared.f64 	%fd912, [_ZZ30massMatrixMultiplySharedKernelILi11ELi12ELi1EEviPKdS1_S1_S1_PdE14s_oddDofToQuad+264];
	fma.rn.f64 	%fd469, %fd912, %fd383, %fd467;
	ld.shared.f64 	%fd911, [_ZZ30massMatrixMultiplySharedKernelILi11ELi12ELi1EEviPKdS1_S1_S1_PdE15s_evenDofToQuad+264];
	fma.rn.f64 	%fd470, %fd911, %fd384, %fd468;
	ld.shared.f64 	%fd910, [_ZZ30massMatrixMultiplySharedKernelILi11ELi12ELi1EEviPKdS1_S1_S1_PdE14s_oddDofToQuad+272];
	fma.rn.f64 	%fd471, %fd910, %fd387, %fd469;
	ld.shared.f64 	%fd909, [_ZZ30massMatrixMultiplySharedKernelILi11ELi12ELi1EEviPKdS1_S1_S1_PdE15s_evenDofToQuad+272];
	fma.rn.f64 	%fd472, %fd909, %fd388, %fd470;
	ld.shared.f64 	%fd908, [_ZZ30massMatrixMultiplySharedKernelILi11ELi12ELi1EEviPKdS1_S1_S1_PdE14s_oddDofToQuad+280];
	fma.rn.f64 	%fd473, %fd908, %fd392, %fd471;
	ld.shared.f64 	%fd907, [_ZZ30massMatrixMultiplySharedKernelILi11ELi12ELi1EEviPKdS1_S1_S1_PdE15s_evenDofToQuad+280];
	fma.rn.f64 	%fd474, %fd907, %fd391, %fd472;
	sub.f64 	%fd475, %fd473, %fd474;
	st.shared.f64 	[%r7+576], %fd475;
	add.f64 	%fd476, %fd474, %fd473;
	st.shared.f64 	[%r7+480], %fd476;
$L__BB280_9:
	ld.param.u64 	%rd20, [_Z30massMatrixMultiplySharedKernelILi11ELi12ELi1EEviPKdS1_S1_S1_Pd_param_1];
	mov.u32 	%r23, %tid.x;
	setp.gt.u32 	%p10, %r23, 131;
	bar.sync 	0;
	cvt.u16.u32 	%rs15, %r23;
	mul.hi.u16 	%rs16, %rs15, 5462;
	mul.lo.s16 	%rs17, %rs16, 12;
	sub.s16 	%rs18, %rs15, %rs17;
	mov.u32 	%r24, %tid.y;
	mov.u32 	%r25, _ZZ30massMatrixMultiplySharedKernelILi11ELi12ELi1EEviPKdS1_S1_S1_PdE6s_tmp1;
	mad.lo.s32 	%r26, %r24, 13824, %r25;
	mul.wide.u16 	%r27, %rs16, 1152;
	add.s32 	%r28, %r26, %r27;
	mul.wide.u16 	%r29, %rs18, 96;
	add.s32 	%r30, %r28, %r29;
	ld.shared.f64 	%fd477, [%r30];
	ld.shared.f64 	%fd478, [%r30+80];
	add.f64 	%fd479, %fd477, %fd478;
	sub.f64 	%fd480, %fd477, %fd478;
	ld.shared.f64 	%fd481, [%r30+8];
	ld.shared.f64 	%fd482, [%r30+72];
	add.f64 	%fd483, %fd481, %fd482;
	sub.f64 	%fd484, %fd481, %fd482;
	ld.shared.f64 	%fd485, [%r30+16];
	ld.shared.f64 	%fd486, [%r30+64];
	add.f64 	%fd487, %fd485, %fd486;
	sub.f64 	%fd488, %fd485, %fd486;
	ld.shared.f64 	%fd489, [%r30+24];
	ld.shared.f64 	%fd490, [%r30+56];
	add.f64 	%fd491, %fd489, %fd490;
	sub.f64 	%fd492, %fd489, %fd490;
	ld.shared.f64 	%fd493, [%r30+32];
	ld.shared.f64 	%fd494, [%r30+48];
	add.f64 	%fd495, %fd493, %fd494;
	sub.f64 	%fd496, %fd493, %fd494;
	ld.shared.f64 	%fd497, [%r30+40];
	add.f64 	%fd498, %fd497, %fd497;
	sub.f64 	%fd499, %fd497, %fd497;
	mul.f64 	%fd500, %fd498, 0d3FE0000000000000;
	mov.u32 	%r31, %ctaid.x;
	add.s32 	%r32, %r31, %r24;
	mov.b32 	%r33, {%rs18, %rs16};
	mov.b32 	%r34, 11;
	mov.b32 	%r35, 36876;
	dp2a.lo.u32.u32 	%r36, %r33, %r35, %r34;
	mad.lo.s32 	%r37, %r32, 1728, %r36;
	fma.rn.f64 	%fd501, %fd23, %fd479, 0d0000000000000000;
	fma.rn.f64 	%fd502, %fd24, %fd480, 0d0000000000000000;
	fma.rn.f64 	%fd503, %fd25, %fd483, %fd501;
	fma.rn.f64 	%fd504, %fd26, %fd484, %fd502;
	fma.rn.f64 	%fd505, %fd27, %fd487, %fd503;
	fma.rn.f64 	%fd506, %fd28, %fd488, %fd504;
	fma.rn.f64 	%fd507, %fd29, %fd491, %fd505;
	fma.rn.f64 	%fd508, %fd30, %fd492, %fd506;
	fma.rn.f64 	%fd509, %fd31, %fd495, %fd507;
	fma.rn.f64 	%fd510, %fd32, %fd496, %fd508;
	fma.rn.f64 	%fd511, %fd33, %fd500, %fd509;
	fma.rn.f64 	%fd512, %fd34, %fd499, %fd510;
	cvta.to.global.u64 	%rd14, %rd20;
	mul.wide.s32 	%rd15, %r37, 8;
	add.s64 	%rd16, %rd14, %rd15;
	ld.global.nc.f64 	%fd513, [%rd16];
	ld.global.nc.f64 	%fd514, [%rd16+-88];
	sub.f64 	%fd515, %fd511, %fd512;
	mul.f64 	%fd516, %fd515, %fd513;
	add.f64 	%fd517, %fd511, %fd512;
	mul.f64 	%fd964, %fd517, %fd514;
	fma.rn.f64 	%fd518, %fd35, %fd479, 0d0000000000000000;
	fma.rn.f64 	%fd519, %fd36, %fd480, 0d0000000000000000;
	fma.rn.f64 	%fd520, %fd37, %fd483, %fd518;
	fma.rn.f64 	%fd521, %fd38, %fd484, %fd519;
	fma.rn.f64 	%fd522, %fd39, %fd487, %fd520;
	fma.rn.f64 	%fd523, %fd40, %fd488, %fd521;
	fma.rn.f64 	%fd524, %fd41, %fd491, %fd522;
	fma.rn.f64 	%fd525, %fd42, %fd492, %fd523;
	fma.rn.f64 	%fd526, %fd43, %fd495, %fd524;
	fma.rn.f64 	%fd527, %fd44, %fd496, %fd525;
	fma.rn.f64 	%fd528, %fd45, %fd500, %fd526;
	fma.rn.f64 	%fd529, %fd46, %fd499, %fd527;
	ld.global.nc.f64 	%fd530, [%rd16+-8];
	ld.global.nc.f64 	%fd531, [%rd16+-80];
	sub.f64 	%fd532, %fd528, %fd529;
	mul.f64 	%fd954, %fd532, %fd530;
	add.f64 	%fd533, %fd528, %fd529;
	mul.f64 	%fd963, %fd533, %fd531;
	fma.rn.f64 	%fd534, %fd47, %fd479, 0d0000000000000000;
	fma.rn.f64 	%fd535, %fd953, %fd480, 0d0000000000000000;
	fma.rn.f64 	%fd536, %fd952, %fd483, %fd534;
	fma.rn.f64 	%fd537, %fd951, %fd484, %fd535;
	fma.rn.f64 	%fd538, %fd950, %fd487, %fd536;
	fma.rn.f64 	%fd539, %fd949, %fd488, %fd537;
	fma.rn.f64 	%fd540, %fd948, %fd491, %fd538;
	fma.rn.f64 	%fd541, %fd947, %fd492, %fd539;
	fma.rn.f64 	%fd542, %fd946, %fd495, %fd540;
	fma.rn.f64 	%fd543, %fd945, %fd496, %fd541;
	fma.rn.f64 	%fd544, %fd944, %fd500, %fd542;
	fma.rn.f64 	%fd545, %fd943, %fd499, %fd543;
	ld.global.nc.f64 	%fd546, [%rd16+-16];
	ld.global.nc.f64 	%fd547, [%rd16+-72];
	sub.f64 	%fd548, %fd544, %fd545;
	mul.f64 	%fd955, %fd548, %fd546;
	add.f64 	%fd549, %fd544, %fd545;
	mul.f64 	%fd962, %fd549, %fd547;
	fma.rn.f64 	%fd550, %fd942, %fd479, 0d0000000000000000;
	fma.rn.f64 	%fd551, %fd941, %fd480, 0d0000000000000000;
	fma.rn.f64 	%fd552, %fd940, %fd483, %fd550;
	fma.rn.f64 	%fd553, %fd939, %fd484, %fd551;
	fma.rn.f64 	%fd554, %fd938, %fd487, %fd552;
	fma.rn.f64 	%fd555, %fd937, %fd488, %fd553;
	fma.rn.f64 	%fd556, %fd936, %fd491, %fd554;
	fma.rn.f64 	%fd557, %fd935, %fd492, %fd555;
	fma.rn.f64 	%fd558, %fd934, %fd495, %fd556;
	fma.rn.f64 	%fd559, %fd933, %fd496, %fd557;
	fma.rn.f64 	%fd560, %fd932, %fd500, %fd558;
	fma.rn.f64 	%fd561, %fd931, %fd499, %fd559;
	ld.global.nc.f64 	%fd562, [%rd16+-24];
	ld.global.nc.f64 	%fd563, [%rd16+-64];
	sub.f64 	%fd564, %fd560, %fd561;
	mul.f64 	%fd956, %fd564, %fd562;
	add.f64 	%fd565, %fd560, %fd561;
	mul.f64 	%fd961, %fd565, %fd563;
	fma.rn.f64 	%fd566, %fd930, %fd479, 0d0000000000000000;
	fma.rn.f64 	%fd567, %fd929, %fd480, 0d0000000000000000;
	fma.rn.f64 	%fd568, %fd928, %fd483, %fd566;
	fma.rn.f64 	%fd569, %fd927, %fd484, %fd567;
	fma.rn.f64 	%fd570, %fd926, %fd487, %fd568;
	fma.rn.f64 	%fd571, %fd925, %fd488, %fd569;
	fma.rn.f64 	%fd572, %fd924, %fd491, %fd570;
	fma.rn.f64 	%fd573, %fd923, %fd492, %fd571;
	fma.rn.f64 	%fd574, %fd922, %fd495, %fd572;
	fma.rn.f64 	%fd575, %fd921, %fd496, %fd573;
	fma.rn.f64 	%fd576, %fd920, %fd500, %fd574;
	fma.rn.f64 	%fd577, %fd919, %fd499, %fd575;
	ld.global.nc.f64 	%fd578, [%rd16+-32];
	ld.global.nc.f64 	%fd579, [%rd16+-56];
	sub.f64 	%fd580, %fd576, %fd577;
	mul.f64 	%fd957, %fd580, %fd578;
	add.f64 	%fd581, %fd576, %fd577;
	mul.f64 	%fd960, %fd581, %fd579;
	fma.rn.f64 	%fd582, %fd918, %fd479, 0d0000000000000000;
	fma.rn.f64 	%fd583, %fd917, %fd480, 0d0000000000000000;
	fma.rn.f64 	%fd584, %fd916, %fd483, %fd582;
	fma.rn.f64 	%fd585, %fd915, %fd484, %fd583;
	fma.rn.f64 	%fd586, %fd914, %fd487, %fd584;
	fma.rn.f64 	%fd587, %fd913, %fd488, %fd585;
	fma.rn.f64 	%fd588, %fd912, %fd491, %fd586;
	fma.rn.f64 	%fd589, %fd911, %fd492, %fd587;
	fma.rn.f64 	%fd590, %fd910, %fd495, %fd588;
	fma.rn.f64 	%fd591, %fd909, %fd496, %fd589;
	fma.rn.f64 	%fd592, %fd908, %fd500, %fd590;
	fma.rn.f64 	%fd593, %fd907, %fd499, %fd591;
	ld.global.nc.f64 	%fd594, [%rd16+-40];
	ld.global.nc.f64 	%fd595, [%rd16+-48];
	sub.f64 	%fd596, %fd592, %fd593;
	mul.f64 	%fd958, %fd596, %fd594;
	add.f64 	%fd597, %fd592, %fd593;
	mul.f64 	%fd959, %fd597, %fd595;
	bar.sync 	0;
	add.f64 	%fd598, %fd964, %fd516;
	sub.f64 	%fd599, %fd964, %fd516;
	add.f64 	%fd600, %fd963, %fd954;
	sub.f64 	%fd601, %fd963, %fd954;
	add.f64 	%fd602, %fd962, %fd955;
	sub.f64 	%fd603, %fd962, %fd955;
	add.f64 	%fd604, %fd961, %fd956;
	sub.f64 	%fd605, %fd961, %fd956;
	add.f64 	%fd606, %fd960, %fd957;
	sub.f64 	%fd607, %fd960, %fd957;
	add.f64 	%fd608, %fd959, %fd958;
	sub.f64 	%fd609, %fd959, %fd958;
	fma.rn.f64 	%fd610, %fd23, %fd598, 0d0000000000000000;
	fma.rn.f64 	%fd611, %fd24, %fd599, 0d0000000000000000;
	fma.rn.f64 	%fd612, %fd35, %fd600, %fd610;
	fma.rn.f64 	%fd613, %fd36, %fd601, %fd611;
	fma.rn.f64 	%fd614, %fd47, %fd602, %fd612;
	fma.rn.f64 	%fd615, %fd953, %fd603, %fd613;
	fma.rn.f64 	%fd616, %fd942, %fd604, %fd614;
	fma.rn.f64 	%fd617, %fd941, %fd605, %fd615;
	fma.rn.f64 	%fd618, %fd930, %fd606, %fd616;
	fma.rn.f64 	%fd619, %fd929, %fd607, %fd617;
	fma.rn.f64 	%fd620, %fd918, %fd608, %fd618;
	fma.rn.f64 	%fd621, %fd917, %fd609, %fd619;
	sub.f64 	%fd622, %fd620, %fd621;
	st.shared.f64 	[%r30+80], %fd622;
	add.f64 	%fd623, %fd620, %fd621;
	st.shared.f64 	[%r30], %fd623;
	fma.rn.f64 	%fd624, %fd25, %fd598, 0d0000000000000000;
	fma.rn.f64 	%fd625, %fd26, %fd599, 0d0000000000000000;
	fma.rn.f64 	%fd626, %fd37, %fd600, %fd624;
	fma.rn.f64 	%fd627, %fd38, %fd601, %fd625;
	fma.rn.f64 	%fd628, %fd952, %fd602, %fd626;
	fma.rn.f64 	%fd629, %fd951, %fd603, %fd627;
	fma.rn.f64 	%fd630, %fd940, %fd604, %fd628;
	fma.rn.f64 	%fd631, %fd939, %fd605, %fd629;
	fma.rn.f64 	%fd632, %fd928, %fd606, %fd630;
	fma.rn.f64 	%fd633, %fd927, %fd607, %fd631;
	fma.rn.f64 	%fd634, %fd916, %fd608, %fd632;
	fma.rn.f64 	%fd635, %fd915, %fd609, %fd633;
	sub.f64 	%fd636, %fd634, %fd635;
	st.shared.f64 	[%r30+72], %fd636;
	add.f64 	%fd637, %fd634, %fd635;
	st.shared.f64 	[%r30+8], %fd637;
	fma.rn.f64 	%fd638, %fd27, %fd598, 0d0000000000000000;
	fma.rn.f64 	%fd639, %fd28, %fd599, 0d0000000000000000;
	fma.rn.f64 	%fd640, %fd39, %fd600, %fd638;
	fma.rn.f64 	%fd641, %fd40, %fd601, %fd639;
	fma.rn.f64 	%fd642, %fd950, %fd602, %fd640;
	fma.rn.f64 	%fd643, %fd949, %fd603, %fd641;
	fma.rn.f64 	%fd644, %fd938, %fd604, %fd642;
	fma.rn.f64 	%fd645, %fd937, %fd605, %fd643;
	fma.rn.f64 	%fd646, %fd926, %fd606, %fd644;
	fma.rn.f64 	%fd647, %fd925, %fd607, %fd645;
	fma.rn.f64 	%fd648, %fd914, %fd608, %fd646;
	fma.rn.f64 	%fd649, %fd913, %fd609, %fd647;
	sub.f64 	%fd650, %fd648, %fd649;
	st.shared.f64 	[%r30+64], %fd650;
	add.f64 	%fd651, %fd648, %fd649;
	st.shared.f64 	[%r30+16], %fd651;
	fma.rn.f64 	%fd652, %fd29, %fd598, 0d0000000000000000;
	fma.rn.f64 	%fd653, %fd30, %fd599, 0d0000000000000000;
	fma.rn.f64 	%fd654, %fd41, %fd600, %fd652;
	fma.rn.f64 	%fd655, %fd42, %fd601, %fd653;
	fma.rn.f64 	%fd656, %fd948, %fd602, %fd654;
	fma.rn.f64 	%fd657, %fd947, %fd603, %fd655;
	fma.rn.f64 	%fd658, %fd936, %fd604, %fd656;
	fma.rn.f64 	%fd659, %fd935, %fd605, %fd657;
	fma.rn.f64 	%fd660, %fd924, %fd606, %fd658;
	fma.rn.f64 	%fd661, %fd923, %fd607, %fd659;
	fma.rn.f64 	%fd662, %fd912, %fd608, %fd660;
	fma.rn.f64 	%fd663, %fd911, %fd609, %fd661;
	sub.f64 	%fd664, %fd662, %fd663;
	st.shared.f64 	[%r30+56], %fd664;
	add.f64 	%fd665, %fd662, %fd663;
	st.shared.f64 	[%r30+24], %fd665;
	fma.rn.f64 	%fd666, %fd31, %fd598, 0d0000000000000000;
	fma.rn.f64 	%fd667, %fd32, %fd599, 0d0000000000000000;
	fma.rn.f64 	%fd668, %fd43, %fd600, %fd666;
	fma.rn.f64 	%fd669, %fd44, %fd601, %fd667;
	fma.rn.f64 	%fd670, %fd946, %fd602, %fd668;
	fma.rn.f64 	%fd671, %fd945, %fd603, %fd669;
	fma.rn.f64 	%fd672, %fd934, %fd604, %fd670;
	fma.rn.f64 	%fd673, %fd933, %fd605, %fd671;
	fma.rn.f64 	%fd674, %fd922, %fd606, %fd672;
	fma.rn.f64 	%fd675, %fd921, %fd607, %fd673;
	fma.rn.f64 	%fd676, %fd910, %fd608, %fd674;
	fma.rn.f64 	%fd677, %fd909, %fd609, %fd675;
	sub.f64 	%fd678, %fd676, %fd677;
	st.shared.f64 	[%r30+48], %fd678;
	add.f64 	%fd679, %fd676, %fd677;
	st.shared.f64 	[%r30+32], %fd679;
	fma.rn.f64 	%fd680, %fd33, %fd598, 0d0000000000000000;
	fma.rn.f64 	%fd681, %fd34, %fd599, 0d0000000000000000;
	fma.rn.f64 	%fd682, %fd45, %fd600, %fd680;
	fma.rn.f64 	%fd683, %fd46, %fd601, %fd681;
	fma.rn.f64 	%fd684, %fd944, %fd602, %fd682;
	fma.rn.f64 	%fd685, %fd943, %fd603, %fd683;
	fma.rn.f64 	%fd686, %fd932, %fd604, %fd684;
	fma.rn.f64 	%fd687, %fd931, %fd605, %fd685;
	fma.rn.f64 	%fd688, %fd920, %fd606, %fd686;
	fma.rn.f64 	%fd689, %fd919, %fd607, %fd687;
	fma.rn.f64 	%fd690, %fd908, %fd608, %fd688;
	fma.rn.f64 	%fd691, %fd907, %fd609, %fd689;
	add.f64 	%fd692, %fd690, %fd691;
	st.shared.f64 	[%r30+40], %fd692;
	bar.sync 	0;
	@%p10 bra 	$L__BB280_11;
	ld.shared.f64 	%fd693, [%r7];
	ld.shared.f64 	%fd694, [%r7+1056];
	add.f64 	%fd695, %fd693, %fd694;
	sub.f64 	%fd696, %fd693, %fd694;
	ld.shared.f64 	%fd697, [%r7+96];
	ld.shared.f64 	%fd698, [%r7+960];
	add.f64 	%fd699, %fd697, %fd698;
	sub.f64 	%fd700, %fd697, %fd698;
	ld.shared.f64 	%fd701, [%r7+192];
	ld.shared.f64 	%fd702, [%r7+864];
	add.f64 	%fd703, %fd701, %fd702;
	sub.f64 	%fd704, %fd701, %fd702;
	ld.shared.f64 	%fd705, [%r7+288];
	ld.shared.f64 	%fd706, [%r7+768];
	add.f64 	%fd707, %fd705, %fd706;
	sub.f64 	%fd708, %fd705, %fd706;
	ld.shared.f64 	%fd709, [%r7+384];
	ld.shared.f64 	%fd710, [%r7+672];
	add.f64 	%fd711, %fd709, %fd710;
	sub.f64 	%fd712, %fd709, %fd710;
	ld.shared.f64 	%fd713, [%r7+480];
	ld.shared.f64 	%fd714, [%r7+576];
	add.f64 	%fd715, %fd713, %fd714;
	sub.f64 	%fd716, %fd713, %fd714;
	fma.rn.f64 	%fd717, %fd23, %fd695, 0d0000000000000000;
	fma.rn.f64 	%fd718, %fd24, %fd696, 0d0000000000000000;
	fma.rn.f64 	%fd719, %fd35, %fd699, %fd717;
	fma.rn.f64 	%fd720, %fd36, %fd700, %fd718;
	fma.rn.f64 	%fd721, %fd47, %fd703, %fd719;
	fma.rn.f64 	%fd722, %fd953, %fd704, %fd720;
	fma.rn.f64 	%fd723, %fd942, %fd707, %fd721;
	fma.rn.f64 	%fd724, %fd941, %fd708, %fd722;
	fma.rn.f64 	%fd725, %fd930, %fd711, %fd723;
	fma.rn.f64 	%fd726, %fd929, %fd712, %fd724;
	fma.rn.f64 	%fd727, %fd918, %fd715, %fd725;
	fma.rn.f64 	%fd728, %fd917, %fd716, %fd726;
	sub.f64 	%fd729, %fd727, %fd728;
	st.shared.f64 	[%r7+960], %fd729;
	add.f64 	%fd730, %fd727, %fd728;
	st.shared.f64 	[%r7], %fd730;
	fma.rn.f64 	%fd731, %fd25, %fd695, 0d0000000000000000;
	fma.rn.f64 	%fd732, %fd26, %fd696, 0d0000000000000000;
	fma.rn.f64 	%fd733, %fd37, %fd699, %fd731;
	fma.rn.f64 	%fd734, %fd38, %fd700, %fd732;
	fma.rn.f64 	%fd735, %fd952, %fd703, %fd733;
	fma.rn.f64 	%fd736, %fd951, %fd704, %fd734;
	fma.rn.f64 	%fd737, %fd940, %fd707, %fd735;
	fma.rn.f64 	%fd738, %fd939, %fd708, %fd736;
	fma.rn.f64 	%fd739, %fd928, %fd711, %fd737;
	fma.rn.f64 	%fd740, %fd927, %fd712, %fd738;
	fma.rn.f64 	%fd741, %fd916, %fd715, %fd739;
	fma.rn.f64 	%fd742, %fd915, %fd716, %fd740;
	sub.f64 	%fd743, %fd741, %fd742;
	st.shared.f64 	[%r7+864], %fd743;
	add.f64 	%fd744, %fd741, %fd742;
	st.shared.f64 	[%r7+96], %fd744;
	fma.rn.f64 	%fd745, %fd27, %fd695, 0d0000000000000000;
	fma.rn.f64 	%fd746, %fd28, %fd696, 0d0000000000000000;
	fma.rn.f64 	%fd747, %fd39, %fd699, %fd745;
	fma.rn.f64 	%fd748, %fd40, %fd700, %fd746;
	fma.rn.f64 	%fd749, %fd950, %fd703, %fd747;
	fma.rn.f64 	%fd750, %fd949, %fd704, %fd748;
	fma.rn.f64 	%fd751, %fd938, %fd707, %fd749;
	fma.rn.f64 	%fd752, %fd937, %fd708, %fd750;
	fma.rn.f64 	%fd753, %fd926, %fd711, %fd751;
	fma.rn.f64 	%fd754, %fd925, %fd712, %fd752;
	fma.rn.f64 	%fd755, %fd914, %fd715, %fd753;
	fma.rn.f64 	%fd756, %fd913, %fd716, %fd754;
	sub.f64 	%fd757, %fd755, %fd756;
	st.shared.f64 	[%r7+768], %fd757;
	add.f64 	%fd758, %fd755, %fd756;
	st.shared.f64 	[%r7+192], %fd758;
	fma.rn.f64 	%fd759, %fd29, %fd695, 0d0000000000000000;
	fma.rn.f64 	%fd760, %fd30, %fd696, 0d0000000000000000;
	fma.rn.f64 	%fd761, %fd41, %fd699, %fd759;
	fma.rn.f64 	%fd762, %fd42, %fd700, %fd760;
	fma.rn.f64 	%fd763, %fd948, %fd703, %fd761;
	fma.rn.f64 	%fd764, %fd947, %fd704, %fd762;
	fma.rn.f64 	%fd765, %fd936, %fd707, %fd763;
	fma.rn.f64 	%fd766, %fd935, %fd708, %fd764;
	fma.rn.f64 	%fd767, %fd924, %fd711, %fd765;
	fma.rn.f64 	%fd768, %fd923, %fd712, %fd766;
	fma.rn.f64 	%fd769, %fd912, %fd715, %fd767;
	fma.rn.f64 	%fd770, %fd911, %fd716, %fd768;
	sub.f64 	%fd771, %fd769, %fd770;
	st.shared.f64 	[%r7+672], %fd771;
	add.f64 	%fd772, %fd769, %fd770;
	st.shared.f64 	[%r7+288], %fd772;
	fma.rn.f64 	%fd773, %fd31, %fd695, 0d0000000000000000;
	fma.rn.f64 	%fd774, %fd32, %fd696, 0d0000000000000000;
	fma.rn.f64 	%fd775, %fd43, %fd699, %fd773;
	fma.rn.f64 	%fd776, %fd44, %fd700, %fd774;
	fma.rn.f64 	%fd777, %fd946, %fd703, %fd775;
	fma.rn.f64 	%fd778, %fd945, %fd704, %fd776;
	fma.rn.f64 	%fd779, %fd934, %fd707, %fd777;
	fma.rn.f64 	%fd780, %fd933, %fd708, %fd778;
	fma.rn.f64 	%fd781, %fd922, %fd711, %fd779;
	fma.rn.f64 	%fd782, %fd921, %fd712, %fd780;
	fma.rn.f64 	%fd783, %fd910, %fd715, %fd781;
	fma.rn.f64 	%fd784, %fd909, %fd716, %fd782;
	sub.f64 	%fd785, %fd783, %fd784;
	st.shared.f64 	[%r7+576], %fd785;
	add.f64 	%fd786, %fd783, %fd784;
	st.shared.f64 	[%r7+384], %fd786;
	fma.rn.f64 	%fd787, %fd33, %fd695, 0d0000000000000000;
	fma.rn.f64 	%fd788, %fd34, %fd696, 0d0000000000000000;
	fma.rn.f64 	%fd789, %fd45, %fd699, %fd787;
	fma.rn.f64 	%fd790, %fd46, %fd700, %fd788;
	fma.rn.f64 	%fd791, %fd944, %fd703, %fd789;
	fma.rn.f64 	%fd792, %fd943, %fd704, %fd790;
	fma.rn.f64 	%fd793, %fd932, %fd707, %fd791;
	fma.rn.f64 	%fd794, %fd931, %fd708, %fd792;
	fma.rn.f64 	%fd795, %fd920, %fd711, %fd793;
	fma.rn.f64 	%fd796, %fd919, %fd712, %fd794;
	fma.rn.f64 	%fd797, %fd908, %fd715, %fd795;
	fma.rn.f64 	%fd798, %fd907, %fd716, %fd796;
	add.f64 	%fd799, %fd797, %fd798;
	st.shared.f64 	[%r7+480], %fd799;
$L__BB280_11:
	mov.u32 	%r38, %tid.x;
	setp.gt.u32 	%p11, %r38, 120;
	bar.sync 	0;
	@%p11 bra 	$L__BB280_13;
	ld.shared.f64 	%fd800, [%r6];
	ld.shared.f64 	%fd801, [%r6+12672];
	add.f64 	%fd802, %fd800, %fd801;
	sub.f64 	%fd803, %fd800, %fd801;
	ld.shared.f64 	%fd804, [%r6+1152];
	ld.shared.f64 	%fd805, [%r6+11520];
	add.f64 	%fd806, %fd804, %fd805;
	sub.f64 	%fd807, %fd804, %fd805;
	ld.shared.f64 	%fd808, [%r6+2304];
	ld.shared.f64 	%fd809, [%r6+10368];
	add.f64 	%fd810, %fd808, %fd809;
	sub.f64 	%fd811, %fd808, %fd809;
	ld.shared.f64 	%fd812, [%r6+3456];
	ld.shared.f64 	%fd813, [%r6+9216];
	add.f64 	%fd814, %fd812, %fd813;
	sub.f64 	%fd815, %fd812, %fd813;
	ld.shared.f64 	%fd816, [%r6+4608];
	ld.shared.f64 	%fd817, [%r6+8064];
	add.f64 	%fd818, %fd816, %fd817;
	sub.f64 	%fd819, %fd816, %fd817;
	ld.shared.f64 	%fd820, [%r6+5760];
	ld.shared.f64 	%fd821, [%r6+6912];
	add.f64 	%fd822, %fd820, %fd821;
	sub.f64 	%fd823, %fd820, %fd821;
	fma.rn.f64 	%fd824, %fd23, %fd802, 0d0000000000000000;
	fma.rn.f64 	%fd825, %fd24, %fd803, 0d0000000000000000;
	fma.rn.f64 	%fd826, %fd35, %fd806, %fd824;
	fma.rn.f64 	%fd827, %fd36, %fd807, %fd825;
	fma.rn.f64 	%fd828, %fd47, %fd810, %fd826;
	fma.rn.f64 	%fd829, %fd953, %fd811, %fd827;
	fma.rn.f64 	%fd830, %fd942, %fd814, %fd828;
	fma.rn.f64 	%fd831, %fd941, %fd815, %fd829;
	fma.rn.f64 	%fd832, %fd930, %fd818, %fd830;
	fma.rn.f64 	%fd833, %fd929, %fd819, %fd831;
	fma.rn.f64 	%fd834, %fd918, %fd822, %fd832;
	fma.rn.f64 	%fd835, %fd917, %fd823, %fd833;
	sub.f64 	%fd954, %fd834, %fd835;
	add.f64 	%fd964, %fd834, %fd835;
	fma.rn.f64 	%fd836, %fd25, %fd802, 0d0000000000000000;
	fma.rn.f64 	%fd837, %fd26, %fd803, 0d0000000000000000;
	fma.rn.f64 	%fd838, %fd37, %fd806, %fd836;
	fma.rn.f64 	%fd839, %fd38, %fd807, %fd837;
	fma.rn.f64 	%fd840, %fd952, %fd810, %fd838;
	fma.rn.f64 	%fd841, %fd951, %fd811, %fd839;
	fma.rn.f64 	%fd842, %fd940, %fd814, %fd840;
	fma.rn.f64 	%fd843, %fd939, %fd815, %fd841;
	fma.rn.f64 	%fd844, %fd928, %fd818, %fd842;
	fma.rn.f64 	%fd845, %fd927, %fd819, %fd843;
	fma.rn.f64 	%fd846, %fd916, %fd822, %fd844;
	fma.rn.f64 	%fd847, %fd915, %fd823, %fd845;
	sub.f64 	%fd955, %fd846, %fd847;
	add.f64 	%fd963, %fd846, %fd847;
	fma.rn.f64 	%fd848, %fd27, %fd802, 0d0000000000000000;
	fma.rn.f64 	%fd849, %fd28, %fd803, 0d0000000000000000;
	fma.rn.f64 	%fd850, %fd39, %fd806, %fd848;
	fma.rn.f64 	%fd851, %fd40, %fd807, %fd849;
	fma.rn.f64 	%fd852, %fd950, %fd810, %fd850;
	fma.rn.f64 	%fd853, %fd949, %fd811, %fd851;
	fma.rn.f64 	%fd854, %fd938, %fd814, %fd852;
	fma.rn.f64 	%fd855, %fd937, %fd815, %fd853;
	fma.rn.f64 	%fd856, %fd926, %fd818, %fd854;
	fma.rn.f64 	%fd857, %fd925, %fd819, %fd855;
	fma.rn.f64 	%fd858, %fd914, %fd822, %fd856;
	fma.rn.f64 	%fd859, %fd913, %fd823, %fd857;
	sub.f64 	%fd956, %fd858, %fd859;
	add.f64 	%fd962, %fd858, %fd859;
	fma.rn.f64 	%fd860, %fd29, %fd802, 0d0000000000000000;
	fma.rn.f64 	%fd861, %fd30, %fd803, 0d0000000000000000;
	fma.rn.f64 	%fd862, %fd41, %fd806, %fd860;
	fma.rn.f64 	%fd863, %fd42, %fd807, %fd861;
	fma.rn.f64 	%fd864, %fd948, %fd810, %fd862;
	fma.rn.f64 	%fd865, %fd947, %fd811, %fd863;
	fma.rn.f64 	%fd866, %fd936, %fd814, %fd864;
	fma.rn.f64 	%fd867, %fd935, %fd815, %fd865;
	fma.rn.f64 	%fd868, %fd924, %fd818, %fd866;
	fma.rn.f64 	%fd869, %fd923, %fd819, %fd867;
	fma.rn.f64 	%fd870, %fd912, %fd822, %fd868;
	fma.rn.f64 	%fd871, %fd911, %fd823, %fd869;
	sub.f64 	%fd957, %fd870, %fd871;
	add.f64 	%fd961, %fd870, %fd871;
	fma.rn.f64 	%fd872, %fd31, %fd802, 0d0000000000000000;
	fma.rn.f64 	%fd873, %fd32, %fd803, 0d0000000000000000;
	fma.rn.f64 	%fd874, %fd43, %fd806, %fd872;
	fma.rn.f64 	%fd875, %fd44, %fd807, %fd873;
	fma.rn.f64 	%fd876, %fd946, %fd810, %fd874;
	fma.rn.f64 	%fd877, %fd945, %fd811, %fd875;
	fma.rn.f64 	%fd878, %fd934, %fd814, %fd876;
	fma.rn.f64 	%fd879, %fd933, %fd815, %fd877;
	fma.rn.f64 	%fd880, %fd922, %fd818, %fd878;
	fma.rn.f64 	%fd881, %fd921, %fd819, %fd879;
	fma.rn.f64 	%fd882, %fd910, %fd822, %fd880;
	fma.rn.f64 	%fd883, %fd909, %fd823, %fd881;
	sub.f64 	%fd958, %fd882, %fd883;
	add.f64 	%fd960, %fd882, %fd883;
	fma.rn.f64 	%fd884, %fd33, %fd802, 0d0000000000000000;
	fma.rn.f64 	%fd885, %fd34, %fd803, 0d0000000000000000;
	fma.rn.f64 	%fd886, %fd45, %fd806, %fd884;
	fma.rn.f64 	%fd887, %fd46, %fd807, %fd885;
	fma.rn.f64 	%fd888, %fd944, %fd810, %fd886;
	fma.rn.f64 	%fd889, %fd943, %fd811, %fd887;
	fma.rn.f64 	%fd890, %fd932, %fd814, %fd888;
	fma.rn.f64 	%fd891, %fd931, %fd815, %fd889;
	fma.rn.f64 	%fd892, %fd920, %fd818, %fd890;
	fma.rn.f64 	%fd893, %fd919, %fd819, %fd891;
	fma.rn.f64 	%fd894, %fd908, %fd822, %fd892;
	fma.rn.f64 	%fd895, %fd907, %fd823, %fd893;
	add.f64 	%fd959, %fd894, %fd895;
$L__BB280_13:
	bar.sync 	0;
	@%p4 bra 	$L__BB280_15;
	ld.param.u64 	%rd21, [_Z30massMatrixMultiplySharedKernelILi11ELi12ELi1EEviPKdS1_S1_S1_Pd_param_5];
	mov.u32 	%r39, %ctaid.x;
	mov.u32 	%r40, %tid.y;
	add.s32 	%r41, %r39, %r40;
	mov.u32 	%r42, %tid.x;
	mad.lo.s32 	%r43, %r41, 1331, %r42;
	cvta.to.global.u64 	%rd17, %rd21;
	mul.wide.s32 	%rd18, %r43, 8;
	add.s64 	%rd19, %rd17, %rd18;
	st.global.f64 	[%rd19], %fd964;
	st.global.f64 	[%rd19+968], %fd963;
	st.global.f64 	[%rd19+1936], %fd962;
	st.global.f64 	[%rd19+2904], %fd961;
	st.global.f64 	[%rd19+3872], %fd960;
	st.global.f64 	[%rd19+4840], %fd959;
	st.global.f64 	[%rd19+5808], %fd958;
	st.global.f64 	[%rd19+6776], %fd957;
	st.global.f64 	[%rd19+7744], %fd956;
	st.global.f64 	[%rd19+8712], %fd955;
	st.global.f64 	[%rd19+9680], %fd954;
$L__BB280_15:
	ret;

}
	// .globl	_Z30massMatrixMultiplyGlobalKernelILi11ELi12ELi1EEviPKdS1_S1_S1_Pd
.visible .entry _Z30massMatrixMultiplyGlobalKernelILi11ELi12ELi1EEviPKdS1_S1_S1_Pd(
	.param .u32 _Z30massMatrixMultiplyGlobalKernelILi11ELi12ELi1EEviPKdS1_S1_S1_Pd_param_0,
	.param .u64 .ptr .align 1 _Z30massMatrixMultiplyGlobalKernelILi11ELi12ELi1EEviPKdS1_S1_S1_Pd_param_1,
	.param .u64 .ptr .align 1 _Z30massMatrixMultiplyGlobalKernelILi11ELi12ELi1EEviPKdS1_S1_S1_Pd_param_2,
	.param .u64 .ptr .align 1 _Z30massMatrixMultiplyGlobalKernelILi11ELi12ELi1EEviPKdS1_S1_S1_Pd_param_3,
	.param .u64 .ptr .align 1 _Z30massMatrixMultiplyGlobalKernelILi11ELi12ELi1EEviPKdS1_S1_S1_Pd_param_4,
	.param .u64 .ptr .align 1 _Z30massMatrixMultiplyGlobalKernelILi11ELi12ELi1EEviPKdS1_S1_S1_Pd_param_5
)
{
	.reg .pred 	%p<10>;
	.reg .b16 	%rs<19>;
	.reg .b32 	%r<39>;
	.reg .b64 	%rd<23>;
	.reg .b64 	%fd<919>;
	// demoted variable
	.shared .align 8 .b8 _ZZ30massMatrixMultiplyGlobalKernelILi11ELi12ELi1EEviPKdS1_S1_S1_PdE6s_tmp1[13824];
	ld.param.u32 	%r8, [_Z30massMatrixMultiplyGlobalKernelILi11ELi12ELi1EEviPKdS1_S1_S1_Pd_param_0];
	ld.param.u64 	%rd4, [_Z30massMatrixMultiplyGlobalKernelILi11ELi12ELi1EEviPKdS1_S1_S1_Pd_param_2];
	ld.param.u64 	%rd5, [_Z30massMatrixMultiplyGlobalKernelILi11ELi12ELi1EEviPKdS1_S1_S1_Pd_param_3];
	ld.param.u64 	%rd6, [_Z30massMatrixMultiplyGlobalKernelILi11ELi12ELi1EEviPKdS1_S1_S1_Pd_param_4];
	cvta.to.global.u64 	%rd1, %rd5;
	cvta.to.global.u64 	%rd2, %rd4;
	mov.u32 	%r9, %tid.x;
	mov.u32 	%r2, %tid.y;
	mov.u32 	%r10, %ctaid.x;
	add.s32 	%r3, %r10, %r2;
	cvt.u16.u32 	%rs2, %r9;
	mul.hi.u16 	%rs3, %rs2, -17873;
	shr.u16 	%rs4, %rs3, 3;
	mul.lo.s16 	%rs5, %rs4, 11;
	sub.s16 	%rs1, %rs2, %rs5;
	setp.lt.s32 	%p2, %r3, %r8;
	setp.lt.u32 	%p3, %r9, 121;
	and.pred  	%p1, %p2, %p3;
	not.pred 	%p4, %p1;
	@%p4 bra 	$L__BB281_2;
	cvta.to.global.u64 	%rd8, %rd6;
	mad.lo.s32 	%r11, %r3, 1331, %r9;
	mul.wide.s32 	%rd9, %r11, 8;
	add.s64 	%rd10, %rd8, %rd9;
	ld.global.nc.f64 	%fd907, [%rd10];
	ld.global.nc.f64 	%fd906, [%rd10+968];
	ld.global.nc.f64 	%fd905, [%rd10+1936];
	ld.global.nc.f64 	%fd904, [%rd10+2904];
	ld.global.nc.f64 	%fd903, [%rd10+3872];
	ld.global.nc.f64 	%fd902, [%rd10+4840];
	ld.global.nc.f64 	%fd901, [%rd10+5808];
	ld.global.nc.f64 	%fd900, [%rd10+6776];
	ld.global.nc.f64 	%fd899, [%rd10+7744];
	ld.global.nc.f64 	%fd898, [%rd10+8712];
	ld.global.nc.f64 	%fd897, [%rd10+9680];
$L__BB281_2:
	setp.gt.u32 	%p5, %r9, 120;
	bar.sync 	0;
	mov.u32 	%r12, _ZZ30massMatrixMultiplyGlobalKernelILi11ELi12ELi1EEviPKdS1_S1_S1_PdE6s_tmp1;
	mad.lo.s32 	%r13, %r2, 13824, %r12;
	mul.lo.s16 	%rs7, %rs2, 117;
	shr.u16 	%rs8, %rs7, 8;
	sub.s16 	%rs9, %rs2, %rs8;
	and.b16  	%rs10, %rs9, 254;
	shr.u16 	%rs11, %rs10, 1;
	add.s16 	%rs12, %rs11, %rs8;
	and.b16  	%rs13, %rs12, 248;
	shr.u16 	%rs14, %rs13, 3;
	cvt.u32.u16 	%r4, %rs14;
	mul.wide.u16 	%r14, %rs14, 96;
	add.s32 	%r5, %r13, %r14;
	mul.wide.u16 	%r15, %rs1, 8;
	add.s32 	%r6, %r5, %r15;
	@%p5 bra 	$L__BB281_4;
	add.f64 	%fd129, %fd907, %fd897;
	sub.f64 	%fd130, %fd907, %fd897;
	add.f64 	%fd131, %fd906, %fd898;
	sub.f64 	%fd132, %fd906, %fd898;
	add.f64 	%fd133, %fd905, %fd899;
	sub.f64 	%fd134, %fd905, %fd899;
	add.f64 	%fd135, %fd904, %fd900;
	sub.f64 	%fd136, %fd904, %fd900;
	add.f64 	%fd137, %fd903, %fd901;
	sub.f64 	%fd138, %fd903, %fd901;
	add.f64 	%fd139, %fd902, %fd902;
	sub.f64 	%fd140, %fd902, %fd902;
	mul.f64 	%fd141, %fd139, 0d3FE0000000000000;
	ld.global.nc.f64 	%fd142, [%rd2];
	fma.rn.f64 	%fd143, %fd142, %fd129, 0d0000000000000000;
	ld.global.nc.f64 	%fd144, [%rd1];
	fma.rn.f64 	%fd145, %fd144, %fd130, 0d0000000000000000;
	ld.global.nc.f64 	%fd146, [%rd2+8];
	fma.rn.f64 	%fd147, %fd146, %fd131, %fd143;
	ld.global.nc.f64 	%fd148, [%rd1+8];
	fma.rn.f64 	%fd149, %fd148, %fd132, %fd145;
	ld.global.nc.f64 	%fd150, [%rd2+16];
	fma.rn.f64 	%fd151, %fd150, %fd133, %fd147;
	ld.global.nc.f64 	%fd152, [%rd1+16];
	fma.rn.f64 	%fd153, %fd152, %fd134, %fd149;
	ld.global.nc.f64 	%fd154, [%rd2+24];
	fma.rn.f64 	%fd155, %fd154, %fd135, %fd151;
	ld.global.nc.f64 	%fd156, [%rd1+24];
	fma.rn.f64 	%fd157, %fd156, %fd136, %fd153;
	ld.global.nc.f64 	%fd158, [%rd2+32];
	fma.rn.f64 	%fd159, %fd158, %fd137, %fd155;
	ld.global.nc.f64 	%fd160, [%rd1+32];
	fma.rn.f64 	%fd161, %fd160, %fd138, %fd157;
	ld.global.nc.f64 	%fd162, [%rd2+40];
	fma.rn.f64 	%fd163, %fd162, %fd141, %fd159;
	ld.global.nc.f64 	%fd164, [%rd1+40];
	fma.rn.f64 	%fd165, %fd164, %fd140, %fd161;
	sub.f64 	%fd166, %fd163, %fd165;
	st.shared.f64 	[%r6+12672], %fd166;
	add.f64 	%fd167, %fd165, %fd163;
	st.shared.f64 	[%r6], %fd167;
	ld.global.nc.f64 	%fd168, [%rd2+48];
	fma.rn.f64 	%fd169, %fd168, %fd129, 0d0000000000000000;
	ld.global.nc.f64 	%fd170, [%rd1+48];
	fma.rn.f64 	%fd171, %fd170, %fd130, 0d0000000000000000;
	ld.global.nc.f64 	%fd172, [%rd2+56];
	fma.rn.f64 	%fd173, %fd172, %fd131, %fd169;
	ld.global.nc.f64 	%fd174, [%rd1+56];
	fma.rn.f64 	%fd175, %fd174, %fd132, %fd171;
	ld.global.nc.f64 	%fd176, [%rd2+64];
	fma.rn.f64 	%fd177, %fd176, %fd133, %fd173;
	ld.global.nc.f64 	%fd178, [%rd1+64];
	fma.rn.f64 	%fd179, %fd178, %fd134, %fd175;
	ld.global.nc.f64 	%fd180, [%rd2+72];
	fma.rn.f64 	%fd181, %fd180, %fd135, %fd177;
	ld.global.nc.f64 	%fd182, [%rd1+72];
	fma.rn.f64 	%fd183, %fd182, %fd136, %fd179;
	ld.global.nc.f64 	%fd184, [%rd2+80];
	fma.rn.f64 	%fd185, %fd184, %fd137, %fd181;
	ld.global.nc.f64 	%fd186, [%rd1+80];
	fma.rn.f64 	%fd187, %fd186, %fd138, %fd183;
	ld.global.nc.f64 	%fd188, [%rd2+88];
	fma.rn.f64 	%fd189, %fd188, %fd141, %fd185;
	ld.global.nc.f64 	%fd190, [%rd1+88];
	fma.rn.f64 	%fd191, %fd190, %fd140, %fd187;
	sub.f64 	%fd192, %fd189, %fd191;
	st.shared.f64 	[%r6+11520], %fd192;
	add.f64 	%fd193, %fd191, %fd189;
	st.shared.f64 	[%r6+1152], %fd193;
	ld.global.nc.f64 	%fd194, [%rd2+96];
	fma.rn.f64 	%fd195, %fd194, %fd129, 0d0000000000000000;
	ld.global.nc.f64 	%fd196, [%rd1+96];
	fma.rn.f64 	%fd197, %fd196, %fd130, 0d0000000000000000;
	ld.global.nc.f64 	%fd198, [%rd2+104];
	fma.rn.f64 	%fd199, %fd198, %fd131, %fd195;
	ld.global.nc.f64 	%fd200, [%rd1+104];
	fma.rn.f64 	%fd201, %fd200, %fd132, %fd197;
	ld.global.nc.f64 	%fd202, [%rd2+112];
	fma.rn.f64 	%fd203, %fd202, %fd133, %fd199;
	ld.global.nc.f64 	%fd204, [%rd1+112];
	fma.rn.f64 	%fd205, %fd204, %fd134, %fd201;
	ld.global.nc.f64 	%fd206, [%rd2+120];
	fma.rn.f64 	%fd207, %fd206, %fd135, %fd203;
	ld.global.nc.f64 	%fd208, [%rd1+120];
	fma.rn.f64 	%fd209, %fd208, %fd136, %fd205;
	ld.global.nc.f64 	%fd210, [%rd2+128];
	fma.rn.f64 	%fd211, %fd210, %fd137, %fd207;
	ld.global.nc.f64 	%fd212, [%rd1+128];
	fma.rn.f64 	%fd213, %fd212, %fd138, %fd209;
	ld.global.nc.f64 	%fd214, [%rd2+136];
	fma.rn.f64 	%fd215, %fd214, %fd141, %fd211;
	ld.global.nc.f64 	%fd216, [%rd1+136];
	fma.rn.f64 	%fd217, %fd216, %fd140, %fd213;
	sub.f64 	%fd218, %fd215, %fd217;
	st.shared.f64 	[%r6+10368], %fd218;
	add.f64 	%fd219, %fd217, %fd215;
	st.shared.f64 	[%r6+2304], %fd219;
	ld.global.nc.f64 	%fd220, [%rd2+144];
	fma.rn.f64 	%fd221, %fd220, %fd129, 0d0000000000000000;
	ld.global.nc.f64 	%fd222, [%rd1+144];
	fma.rn.f64 	%fd223, %fd222, %fd130, 0d0000000000000000;
	ld.global.nc.f64 	%fd224, [%rd2+152];
	fma.rn.f64 	%fd225, %fd224, %fd131, %fd221;
	ld.global.nc.f64 	%fd226, [%rd1+152];
	fma.rn.f64 	%fd227, %fd226, %fd132, %fd223;
	ld.global.nc.f64 	%fd228, [%rd2+160];
	fma.rn.f64 	%fd229, %fd228, %fd133, %fd225;
	ld.global.nc.f64 	%fd230, [%rd1+160];
	fma.rn.f64 	%fd231, %fd230, %fd134, %fd227;
	ld.global.nc.f64 	%fd232, [%rd2+168];
	fma.rn.f64 	%fd233, %fd232, %fd135, %fd229;
	ld.global.nc.f64 	%fd234, [%rd1+168];
	fma.rn.f64 	%fd235, %fd234, %fd136, %fd231;
	ld.global.nc.f64 	%fd236, [%rd2+176];
	fma.rn.f64 	%fd237, %fd236, %fd137, %fd233;
	ld.global.nc.f64 	%fd238, [%rd1+176];
	fma.rn.f64 	%fd239, %fd238, %fd138, %fd235;
	ld.global.nc.f64 	%fd240, [%rd2+184];
	fma.rn.f64 	%fd241, %fd240, %fd141, %fd237;
	ld.global.nc.f64 	%fd242, [%rd1+184];
	fma.rn.f64 	%fd243, %fd242, %fd140, %fd239;
	sub.f64 	%fd244, %fd241, %fd243;
	st.shared.f64 	[%r6+9216], %fd244;
	add.f64 	%fd245, %fd243, %fd241;
	st.shared.f64 	[%r6+3456], %fd245;
	ld.global.nc.f64 	%fd246, [%rd2+192];
	fma.rn.f64 	%fd247, %fd246, %fd129, 0d0000000000000000;
	ld.global.nc.f64 	%fd248, [%rd1+192];
	fma.rn.f64 	%fd249, %fd248, %fd130, 0d0000000000000000;
	ld.global.nc.f64 	%fd250, [%rd2+200];
	fma.rn.f64 	%fd251, %fd250, %fd131, %fd247;
	ld.global.nc.f64 	%fd252, [%rd1+200];
	fma.rn.f64 	%fd253, %fd252, %fd132, %fd249;
	ld.global.nc.f64 	%fd254, [%rd2+208];
	fma.rn.f64 	%fd255, %fd254, %fd133, %fd251;
	ld.global.nc.f64 	%fd256, [%rd1+208];
	fma.rn.f64 	%fd257, %fd256, %fd134, %fd253;
	ld.global.nc.f64 	%fd258, [%rd2+216];
	fma.rn.f64 	%fd259, %fd258, %fd135, %fd255;
	ld.global.nc.f64 	%fd260, [%rd1+216];
	fma.rn.f64 	%fd261, %fd260, %fd136, %fd257;
	ld.global.nc.f64 	%fd262, [%rd2+224];
	fma.rn.f64 	%fd263, %fd262, %fd137, %fd259;
	ld.global.nc.f64 	%fd264, [%rd1+224];
	fma.rn.f64 	%fd265, %fd264, %fd138, %fd261;
	ld.global.nc.f64 	%fd266, [%rd2+232];
	fma.rn.f64 	%fd267, %fd266, %fd141, %fd263;
	ld.global.nc.f64 	%fd268, [%rd1+232];
	fma.rn.f64 	%fd269, %fd268, %fd140, %fd265;
	sub.f64 	%fd270, %fd267, %fd269;
	st.shared.f64 	[%r6+8064], %fd270;
	add.f64 	%fd271, %fd269, %fd267;
	st.shared.f64 	[%r6+4608], %fd271;
	ld.global.nc.f64 	%fd272, [%rd2+240];
	fma.rn.f64 	%fd273, %fd272, %fd129, 0d0000000000000000;
	ld.global.nc.f64 	%fd274, [%rd1+240];
	fma.rn.f64 	%fd275, %fd274, %fd130, 0d0000000000000000;
	ld.global.nc.f64 	%fd276, [%rd2+248];
	fma.rn.f64 	%fd277, %fd276, %fd131, %fd273;
	ld.global.nc.f64 	%fd278, [%rd1+248];
	fma.rn.f64 	%fd279, %fd278, %fd132, %fd275;
	ld.global.nc.f64 	%fd280, [%rd2+256];
	fma.rn.f64 	%fd281, %fd280, %fd133, %fd277;
	ld.global.nc.f64 	%fd282, [%rd1+256];
	fma.rn.f64 	%fd283, %fd282, %fd134, %fd279;
	ld.global.nc.f64 	%fd284, [%rd2+264];
	fma.rn.f64 	%fd285, %fd284, %fd135, %fd281;
	ld.global.nc.f64 	%fd286, [%rd1+264];
	fma.rn.f64 	%fd287, %fd286, %fd136, %fd283;
	ld.global.nc.f64 	%fd288, [%rd2+272];
	fma.rn.f64 	%fd289, %fd288, %fd137, %fd285;
	ld.global.nc.f64 	%fd290, [%rd1+272];
	fma.rn.f64 	%fd291, %fd290, %fd138, %fd287;
	ld.global.nc.f64 	%fd292, [%rd2+280];
	fma.rn.f64 	%fd293, %fd292, %fd141, %fd289;
	ld.global.nc.f64 	%fd294, [%rd1+280];
	fma.rn.f64 	%fd295, %fd294, %fd140, %fd291;
	sub.f64 	%fd296, %fd293, %fd295;
	st.shared.f64 	[%r6+6912], %fd296;
	add.f64 	%fd297, %fd295, %fd293;
	st.shared.f64 	[%r6+5760], %fd297;
$L__BB281_4:
	bar.sync 	0;
	setp.gt.u32 	%p6, %r9, 131;
	mad.lo.s32 	%r16, %r4, 1056, %r5;
	add.s32 	%r7, %r16, %r15;
	@%p6 bra 	$L__BB281_6;
	ld.shared.f64 	%fd298, [%r7];
	ld.shared.f64 	%fd299, [%r7+960];
	add.f64 	%fd300, %fd298, %fd299;
	sub.f64 	%fd301, %fd298, %fd299;
	ld.shared.f64 	%fd302, [%r7+96];
	ld.shared.f64 	%fd303, [%r7+864];
	add.f64 	%fd304, %fd302, %fd303;
	sub.f64 	%fd305, %fd302, %fd303;
	ld.shared.f64 	%fd306, [%r7+192];
	ld.shared.f64 	%fd307, [%r7+768];
	add.f64 	%fd308, %fd306, %fd307;
	sub.f64 	%fd309, %fd306, %fd307;
	ld.shared.f64 	%fd310, [%r7+288];
	ld.shared.f64 	%fd311, [%r7+672];
	add.f64 	%fd312, %fd310, %fd311;
	sub.f64 	%fd313, %fd310, %fd311;
	ld.shared.f64 	%fd314, [%r7+384];
	ld.shared.f64 	%fd315, [%r7+576];
	add.f64 	%fd316, %fd314, %fd315;
	sub.f64 	%fd317, %fd314, %fd315;
	ld.shared.f64 	%fd318, [%r7+480];
	add.f64 	%fd319, %fd318, %fd318;
	sub.f64 	%fd320, %fd318, %fd318;
	mul.f64 	%fd321, %fd319, 0d3FE0000000000000;
	ld.global.nc.f64 	%fd322, [%rd2];
	fma.rn.f64 	%fd323, %fd322, %fd300, 0d0000000000000000;
	ld.global.nc.f64 	%fd324, [%rd1];
	fma.rn.f64 	%fd325, %fd324, %fd301, 0d0000000000000000;
	ld.global.nc.f64 	%fd326, [%rd2+8];
	fma.rn.f64 	%fd327, %fd326, %fd304, %fd323;
	ld.global.nc.f64 	%fd328, [%rd1+8];
	fma.rn.f64 	%fd329, %fd328, %fd305, %fd325;
	ld.global.nc.f64 	%fd330, [%rd2+16];
	fma.rn.f64 	%fd331, %fd330, %fd308, %fd327;
	ld.global.nc.f64 	%fd332, [%rd1+16];
	fma.rn.f64 	%fd333, %fd332, %fd309, %fd329;
	ld.global.nc.f64 	%fd334, [%rd2+24];
	fma.rn.f64 	%fd335, %fd334, %fd312, %fd331;
	ld.global.nc.f64 	%fd336, [%rd1+24];
	fma.rn.f64 	%fd337, %fd336, %fd313, %fd333;
	ld.global.nc.f64 	%fd338, [%rd2+32];
	fma.rn.f64 	%fd339, %fd338, %fd316, %fd335;
	ld.global.nc.f64 	%fd340, [%rd1+32];
	fma.rn.f64 	%fd341, %fd340, %fd317, %fd337;
	ld.global.nc.f64 	%fd342, [%rd2+40];
	fma.rn.f64 	%fd343, %fd342, %fd321, %fd339;
	ld.global.nc.f64 	%fd344, [%rd1+40];
	fma.rn.f64 	%fd345, %fd344, %fd320, %fd341;
	sub.f64 	%fd346, %fd343, %fd345;
	st.shared.f64 	[%r7+1056], %fd346;
	add.f64 	%fd347, %fd345, %fd343;
	st.shared.f64 	[%r7], %fd347;
	ld.global.nc.f64 	%fd348, [%rd2+48];
	fma.rn.f64 	%fd349, %fd348, %fd300, 0d0000000000000000;
	ld.global.nc.f64 	%fd350, [%rd1+48];
	fma.rn.f64 	%fd351, %fd350, %fd301, 0d0000000000000000;
	ld.global.nc.f64 	%fd352, [%rd2+56];
	fma.rn.f64 	%fd353, %fd352, %fd304, %fd349;
	ld.global.nc.f64 	%fd354, [%rd1+56];
	fma.rn.f64 	%fd355, %fd354, %fd305, %fd351;
	ld.global.nc.f64 	%fd356, [%rd2+64];
	fma.rn.f64 	%fd357, %fd356, %fd308, %fd353;
	ld.global.nc.f64 	%fd358, [%rd1+64];
	fma.rn.f64 	%fd359, %fd358, %fd309, %fd355;
	ld.global.nc.f64 	%fd360, [%rd2+72];
	fma.rn.f64 	%fd361, %fd360, %fd312, %fd357;
	ld.global.nc.f64 	%fd362, [%rd1+72];
	fma.rn.f64 	%fd363, %fd362, %fd313, %fd359;
	ld.global.nc.f64 	%fd364, [%rd2+80];
	fma.rn.f64 	%fd365, %fd364, %fd316, %fd361;
	ld.global.nc.f64 	%fd366, [%rd1+80];
	fma.rn.f64 	%fd367, %fd366, %fd317, %fd363;
	ld.global.nc.f64 	%fd368, [%rd2+88];
	fma.rn.f64 	%fd369, %fd368, %fd321, %fd365;
	ld.global.nc.f64 	%fd370, [%rd1+88];
	fma.rn.f64 	%fd371, %fd370, %fd320, %fd367;
	sub.f64 	%fd372, %fd369, %fd371;
	st.shared.f64 	[%r7+960], %fd372;
	add.f64 	%fd373, %fd371, %fd369;
	st.shared.f64 	[%r7+96], %fd373;
	ld.global.nc.f64 	%fd374, [%rd2+96];
	fma.rn.f64 	%fd375, %fd374, %fd300, 0d0000000000000000;
	ld.global.nc.f64 	%fd376, [%rd1+96];
	fma.rn.f64 	%fd377, %fd376, %fd301, 0d0000000000000000;
	ld.global.nc.f64 	%fd378, [%rd2+104];
	fma.rn.f64 	%fd379, %fd378, %fd304, %fd375;
	ld.global.nc.f64 	%fd380, [%rd1+104];
	fma.rn.f64 	%fd381, %fd380, %fd305, %fd377;
	ld.global.nc.f64 	%fd382, [%rd2+112];
	fma.rn.f64 	%fd383, %fd382, %fd308, %fd379;
	ld.global.nc.f64 	%fd384, [%rd1+112];
	fma.rn.f64 	%fd385, %fd384, %fd309, %fd381;
	ld.global.nc.f64 	%fd386, [%rd2+120];
	fma.rn.f64 	%fd387, %fd386, %fd312, %fd383;
	ld.global.nc.f64 	%fd388, [%rd1+120];
	fma.rn.f64 	%fd389, %fd388, %fd313, %fd385;
	ld.global.nc.f64 	%fd390, [%rd2+128];
	fma.rn.f64 	%fd391, %fd390, %fd316, %fd387;
	ld.global.nc.f64 	%fd392, [%rd1+128];
	fma.rn.f64 	%fd393, %fd392, %fd317, %fd389;
	ld.global.nc.f64 	%fd394, [%rd2+136];
	fma.rn.f64 	%fd395, %fd394, %fd321, %fd391;
	ld.global.nc.f64 	%fd396, [%rd1+136];
	fma.rn.f64 	%fd397, %fd396, %fd320, %fd393;
	sub.f64 	%fd398, %fd395, %fd397;
	st.shared.f64 	[%r7+864], %fd398;
	add.f64 	%fd399, %fd397, %fd395;
	st.shared.f64 	[%r7+192], %fd399;
	ld.global.nc.f64 	%fd400, [%rd2+144];
	fma.rn.f64 	%fd401, %fd400, %fd300, 0d0000000000000000;
	ld.global.nc.f64 	%fd402, [%rd1+144];
	fma.rn.f64 	%fd403, %fd402, %fd301, 0d0000000000000000;
	ld.global.nc.f64 	%fd404, [%rd2+152];
	fma.rn.f64 	%fd405, %fd404, %fd304, %fd401;
	ld.global.nc.f64 	%fd406, [%rd1+152];
	fma.rn.f64 	%fd407, %fd406, %fd305, %fd403;
	ld.global.nc.f64 	%fd408, [%rd2+160];
	fma.rn.f64 	%fd409, %fd408, %fd308, %fd405;
	ld.global.nc.f64 	%fd410, [%rd1+160];
	fma.rn.f64 	%fd411, %fd410, %fd309, %fd407;
	ld.global.nc.f64 	%fd412, [%rd2+168];
	fma.rn.f64 	%fd413, %fd412, %fd312, %fd409;
	ld.global.nc.f64 	%fd414, [%rd1+168];
	fma.rn.f64 	%fd415, %fd414, %fd313, %fd411;
	ld.global.nc.f64 	%fd416, [%rd2+176];
	fma.rn.f64 	%fd417, %fd416, %fd316, %fd413;
	ld.global.nc.f64 	%fd418, [%rd1+176];
	fma.rn.f64 	%fd419, %fd418, %fd317, %fd415;
	ld.global.nc.f64 	%fd420, [%rd2+184];
	fma.rn.f64 	%fd421, %fd420, %fd321, %fd417;
	ld.global.nc.f64 	%fd422, [%rd1+184];
	fma.rn.f64 	%fd423, %fd422, %fd320, %fd419;
	sub.f64 	%fd424, %fd421, %fd423;
	st.shared.f64 	[%r7+768], %fd424;
	add.f64 	%fd425, %fd423, %fd421;
	st.shared.f64 	[%r7+288], %fd425;
	ld.global.nc.f64 	%fd426, [%rd2+192];
	fma.rn.f64 	%fd427, %fd426, %fd300, 0d0000000000000000;
	ld.global.nc.f64 	%fd428, [%rd1+192];
	fma.rn.f64 	%fd429, %fd428, %fd301, 0d0000000000000000;
	ld.global.nc.f64 	%fd430, [%rd2+200];
	fma.rn.f64 	%fd431, %fd430, %fd304, %fd427;
	ld.global.nc.f64 	%fd432, [%rd1+200];
	fma.rn.f64 	%fd433, %fd432, %fd305, %fd429;
	ld.global.nc.f64 	%fd434, [%rd2+208];
	fma.rn.f64 	%fd435, %fd434, %fd308, %fd431;
	ld.global.nc.f64 	%fd436, [%rd1+208];
	fma.rn.f64 	%fd437, %fd436, %fd309, %fd433;
	ld.global.nc.f64 	%fd438, [%rd2+216];
	fma.rn.f64 	%fd439, %fd438, %fd312, %fd435;
	ld.global.nc.f64 	%fd440, [%rd1+216];
	fma.rn.f64 	%fd441, %fd440, %fd313, %fd437;
	ld.global.nc.f64 	%fd442, [%rd2+224];
	fma.rn.f64 	%fd443, %fd442, %fd316, %fd439;
	ld.global.nc.f64 	%fd444, [%rd1+224];
	fma.rn.f64 	%fd445, %fd444, %fd317, %fd441;
	ld.global.nc.f64 	%fd446, [%rd2+232];
	fma.rn.f64 	%fd447, %fd446, %fd321, %fd443;
	ld.global.nc.f64 	%fd448, [%rd1+232];
	fma.rn.f64 	%fd449, %fd448, %fd320, %fd445;
	sub.f64 	%fd450, %fd447, %fd449;
	st.shared.f64 	[%r7+672], %fd450;
	add.f64 	%fd451, %fd449, %fd447;
	st.shared.f64 	[%r7+384], %fd451;
	ld.global.nc.f64 	%fd452, [%rd2+240];
	fma.rn.f64 	%fd453, %fd452, %fd300, 0d0000000000000000;
	ld.global.nc.f64 	%fd454, [%rd1+240];
	fma.rn.f64 	%fd455, %fd454, %fd301, 0d0000000000000000;
	ld.global.nc.f64 	%fd456, [%rd2+248];
	fma.rn.f64 	%fd457, %fd456, %fd304, %fd453;
	ld.global.nc.f64 	%fd458, [%rd1+248];
	fma.rn.f64 	%fd459, %fd458, %fd305, %fd455;
	ld.global.nc.f64 	%fd460, [%rd2+256];
	fma.rn.f64 	%fd461, %fd460, %fd308, %fd457;
	ld.global.nc.f64 	%fd462, [%rd1+256];
	fma.rn.f64 	%fd463, %fd462, %fd309, %fd459;
	ld.global.nc.f64 	%fd464, [%rd2+264];
	fma.rn.f64 	%fd465, %fd464, %fd312, %fd461;
	ld.global.nc.f64 	%fd466, [%rd1+264];
	fma.rn.f64 	%fd467, %fd466, %fd313, %fd463;
	ld.global.nc.f64 	%fd468, [%rd2+272];
	fma.rn.f64 	%fd469, %fd468, %fd316, %fd465;
	ld.global.nc.f64 	%fd470, [%rd1+272];
	fma.rn.f64 	%fd471, %fd470, %fd317, %fd467;
	ld.global.nc.f64 	%fd472, [%rd2+280];
	fma.rn.f64 	%fd473, %fd472, %fd321, %fd469;
	ld.global.nc.f64 	%fd474, [%rd1+280];
	fma.rn.f64 	%fd475, %fd474, %fd320, %fd471;
	sub.f64 	%fd476, %fd473, %fd475;
	st.shared.f64 	[%r7+576], %fd476;
	add.f64 	%fd477, %fd475, %fd473;
	st.shared.f64 	[%r7+480], %fd477;
$L__BB281_6:
	ld.param.u64 	%rd21, [_Z30massMatrixMultiplyGlobalKernelILi11ELi12ELi1EEviPKdS1_S1_S1_Pd_param_3];
	ld.param.u64 	%rd20, [_Z30massMatrixMultiplyGlobalKernelILi11ELi12ELi1EEviPKdS1_S1_S1_Pd_param_2];
	ld.param.u64 	%rd19, [_Z30massMatrixMultiplyGlobalKernelILi11ELi12ELi1EEviPKdS1_S1_S1_Pd_param_1];
	mov.u32 	%r18, %tid.x;
	setp.gt.u32 	%p7, %r18, 131;
	bar.sync 	0;
	cvt.u16.u32 	%rs15, %r18;
	mul.hi.u16 	%rs16, %rs15, 5462;
	mul.lo.s16 	%rs17, %rs16, 12;
	sub.s16 	%rs18, %rs15, %rs17;
	mov.u32 	%r19, %tid.y;
	mov.u32 	%r20, _ZZ30massMatrixMultiplyGlobalKernelILi11ELi12ELi1EEviPKdS1_S1_S1_PdE6s_tmp1;
	mad.lo.s32 	%r21, %r19, 13824, %r20;
	mul.wide.u16 	%r22, %rs16, 1152;
	add.s32 	%r23, %r21, %r22;
	mul.wide.u16 	%r24, %rs18, 96;
	add.s32 	%r25, %r23, %r24;
	ld.shared.f64 	%fd478, [%r25];
	ld.shared.f64 	%fd479, [%r25+80];
	add.f64 	%fd480, %fd478, %fd479;
	sub.f64 	%fd481, %fd478, %fd479;
	ld.shared.f64 	%fd482, [%r25+8];
	ld.shared.f64 	%fd483, [%r25+72];
	add.f64 	%fd484, %fd482, %fd483;
	sub.f64 	%fd485, %fd482, %fd483;
	ld.shared.f64 	%fd486, [%r25+16];
	ld.shared.f64 	%fd487, [%r25+64];
	add.f64 	%fd488, %fd486, %fd487;
	sub.f64 	%fd489, %fd486, %fd487;
	ld.shared.f64 	%fd490, [%r25+24];
	ld.shared.f64 	%fd491, [%r25+56];
	add.f64 	%fd492, %fd490, %fd491;
	sub.f64 	%fd493, %fd490, %fd491;
	ld.shared.f64 	%fd494, [%r25+32];
	ld.shared.f64 	%fd495, [%r25+48];
	add.f64 	%fd496, %fd494, %fd495;
	sub.f64 	%fd497, %fd494, %fd495;
	ld.shared.f64 	%fd498, [%r25+40];
	add.f64 	%fd499, %fd498, %fd498;
	sub.f64 	%fd500, %fd498, %fd498;
	mul.f64 	%fd501, %fd499, 0d3FE0000000000000;
	mov.u32 	%r26, %ctaid.x;
	add.s32 	%r27, %r26, %r19;
	mov.b32 	%r28, {%rs18, %rs16};
	mov.b32 	%r29, 11;
	mov.b32 	%r30, 36876;
	dp2a.lo.u32.u32 	%r31, %r28, %r30, %r29;
	mad.lo.s32 	%r32, %r27, 1728, %r31;
	cvta.to.global.u64 	%rd11, %rd20;
	ld.global.nc.f64 	%fd23, [%rd11];
	fma.rn.f64 	%fd502, %fd23, %fd480, 0d0000000000000000;
	cvta.to.global.u64 	%rd12, %rd21;
	ld.global.nc.f64 	%fd24, [%rd12];
	fma.rn.f64 	%fd503, %fd24, %fd481, 0d0000000000000000;
	ld.global.nc.f64 	%fd25, [%rd11+8];
	fma.rn.f64 	%fd504, %fd25, %fd484, %fd502;
	ld.global.nc.f64 	%fd26, [%rd12+8];
	fma.rn.f64 	%fd505, %fd26, %fd485, %fd503;
	ld.global.nc.f64 	%fd27, [%rd11+16];
	fma.rn.f64 	%fd506, %fd27, %fd488, %fd504;
	ld.global.nc.f64 	%fd28, [%rd12+16];
	fma.rn.f64 	%fd507, %fd28, %fd489, %fd505;
	ld.global.nc.f64 	%fd29, [%rd11+24];
	fma.rn.f64 	%fd508, %fd29, %fd492, %fd506;
	ld.global.nc.f64 	%fd30, [%rd12+24];
	fma.rn.f64 	%fd509, %fd30, %fd493, %fd507;
	ld.global.nc.f64 	%fd31, [%rd11+32];
	fma.rn.f64 	%fd510, %fd31, %fd496, %fd508;
	ld.global.nc.f64 	%fd32, [%rd12+32];
	fma.rn.f64 	%fd511, %fd32, %fd497, %fd509;
	ld.global.nc.f64 	%fd33, [%rd11+40];
	fma.rn.f64 	%fd512, %fd33, %fd501, %fd510;
	ld.global.nc.f64 	%fd34, [%rd12+40];
	fma.rn.f64 	%fd513, %fd34, %fd500, %fd511;
	cvta.to.global.u64 	%rd13, %rd19;
	mul.wide.s32 	%rd14, %r32, 8;
	add.s64 	%rd15, %rd13, %rd14;
	ld.global.nc.f64 	%fd514, [%rd15];
	ld.global.nc.f64 	%fd515, [%rd15+-88];
	sub.f64 	%fd516, %fd512, %fd513;
	mul.f64 	%fd517, %fd516, %fd514;
	add.f64 	%fd518, %fd512, %fd513;
	mul.f64 	%fd918, %fd518, %fd515;
	ld.global.nc.f64 	%fd36, [%rd11+48];
	fma.rn.f64 	%fd519, %fd36, %fd480, 0d0000000000000000;
	ld.global.nc.f64 	%fd37, [%rd12+48];
	fma.rn.f64 	%fd520, %fd37, %fd481, 0d0000000000000000;
	ld.global.nc.f64 	%fd38, [%rd11+56];
	fma.rn.f64 	%fd521, %fd38, %fd484, %fd519;
	ld.global.nc.f64 	%fd39, [%rd12+56];
	fma.rn.f64 	%fd522, %fd39, %fd485, %fd520;
	ld.global.nc.f64 	%fd40, [%rd11+64];
	fma.rn.f64 	%fd523, %fd40, %fd488, %fd521;
	ld.global.nc.f64 	%fd41, [%rd12+64];
	fma.rn.f64 	%fd524, %fd41, %fd489, %fd522;
	ld.global.nc.f64 	%fd42, [%rd11+72];
	fma.rn.f64 	%fd525, %fd42, %fd492, %fd523;
	ld.global.nc.f64 	%fd43, [%rd12+72];
	fma.rn.f64 	%fd526, %fd43, %fd493, %fd524;
	ld.global.nc.f64 	%fd44, [%rd11+80];
	fma.rn.f64 	%fd527, %fd44, %fd496, %fd525;
	ld.global.nc.f64 	%fd45, [%rd12+80];
	fma.rn.f64 	%fd528, %fd45, %fd497, %fd526;
	ld.global.nc.f64 	%fd46, [%rd11+88];
	fma.rn.f64 	%fd529, %fd46, %fd501, %fd527;
	ld.global.nc.f64 	%fd47, [%rd12+88];
	fma.rn.f64 	%fd530, %fd47, %fd500, %fd528;
	ld.global.nc.f64 	%fd531, [%rd15+-8];
	ld.global.nc.f64 	%fd532, [%rd15+-80];
	sub.f64 	%fd533, %fd529, %fd530;
	mul.f64 	%fd908, %fd533, %fd531;
	add.f64 	%fd534, %fd529, %fd530;
	mul.f64 	%fd917, %fd534, %fd532;
	ld.global.nc.f64 	%fd50, [%rd11+96];
	fma.rn.f64 	%fd535, %fd50, %fd480, 0d0000000000000000;
	ld.global.nc.f64 	%fd51, [%rd12+96];
	fma.rn.f64 	%fd536, %fd51, %fd481, 0d0000000000000000;
	ld.global.nc.f64 	%fd52, [%rd11+104];
	fma.rn.f64 	%fd537, %fd52, %fd484, %fd535;
	ld.global.nc.f64 	%fd53, [%rd12+104];
	fma.rn.f64 	%fd538, %fd53, %fd485, %fd536;
	ld.global.nc.f64 	%fd54, [%rd11+112];
	fma.rn.f64 	%fd539, %fd54, %fd488, %fd537;
	ld.global.nc.f64 	%fd55, [%rd12+112];
	fma.rn.f64 	%fd540, %fd55, %fd489, %fd538;
	ld.global.nc.f64 	%fd56, [%rd11+120];
	fma.rn.f64 	%fd541, %fd56, %fd492, %fd539;
	ld.global.nc.f64 	%fd57, [%rd12+120];
	fma.rn.f64 	%fd542, %fd57, %fd493, %fd540;
	ld.global.nc.f64 	%fd58, [%rd11+128];
	fma.rn.f64 	%fd543, %fd58, %fd496, %fd541;
	ld.global.nc.f64 	%fd59, [%rd12+128];
	fma.rn.f64 	%fd544, %fd59, %fd497, %fd542;
	ld.global.nc.f64 	%fd60, [%rd11+136];
	fma.rn.f64 	%fd545, %fd60, %fd501, %fd543;
	ld.global.nc.f64 	%fd61, [%rd12+136];
	fma.rn.f64 	%fd546, %fd61, %fd500, %fd544;
	ld.global.nc.f64 	%fd547, [%rd15+-16];
	ld.global.nc.f64 	%fd548, [%rd15+-72];
	sub.f64 	%fd549, %fd545, %fd546;
	mul.f64 	%fd909, %fd549, %fd547;
	add.f64 	%fd550, %fd545, %fd546;
	mul.f64 	%fd916, %fd550, %fd548;
	ld.global.nc.f64 	%fd64, [%rd11+144];
	fma.rn.f64 	%fd551, %fd64, %fd480, 0d0000000000000000;
	ld.global.nc.f64 	%fd65, [%rd12+144];
	fma.rn.f64 	%fd552, %fd65, %fd481, 0d0000000000000000;
	ld.global.nc.f64 	%fd66, [%rd11+152];
	fma.rn.f64 	%fd553, %fd66, %fd484, %fd551;
	ld.global.nc.f64 	%fd67, [%rd12+152];
	fma.rn.f64 	%fd554, %fd67, %fd485, %fd552;
	ld.global.nc.f64 	%fd68, [%rd11+160];
	fma.rn.f64 	%fd555, %fd68, %fd488, %fd553;
	ld.global.nc.f64 	%fd69, [%rd12+160];
	fma.rn.f64 	%fd556, %fd69, %fd489, %fd554;
	ld.global.nc.f64 	%fd70, [%rd11+168];
	fma.rn.f64 	%fd557, %fd70, %fd492, %fd555;
	ld.global.nc.f64 	%fd71, [%rd12+168];
	fma.rn.f64 	%fd558, %fd71, %fd493, %fd556;
	ld.global.nc.f64 	%fd72, [%rd11+176];
	fma.rn.f64 	%fd559, %fd72, %fd496, %fd557;
	ld.global.nc.f64 	%fd73, [%rd12+176];
	fma.rn.f64 	%fd560, %fd73, %fd497, %fd558;
	ld.global.nc.f64 	%fd74, [%rd11+184];
	fma.rn.f64 	%fd561, %fd74, %fd501, %fd559;
	ld.global.nc.f64 	%fd75, [%rd12+184];
	fma.rn.f64 	%fd562, %fd75, %fd500, %fd560;
	ld.global.nc.f64 	%fd563, [%rd15+-24];
	ld.global.nc.f64 	%fd564, [%rd15+-64];
	sub.f64 	%fd565, %fd561, %fd562;
	mul.f64 	%fd910, %fd565, %fd563;
	add.f64 	%fd566, %fd561, %fd562;
	mul.f64 	%fd915, %fd566, %fd564;
	ld.global.nc.f64 	%fd78, [%rd11+192];
	fma.rn.f64 	%fd567, %fd78, %fd480, 0d0000000000000000;
	ld.global.nc.f64 	%fd79, [%rd12+192];
	fma.rn.f64 	%fd568, %fd79, %fd481, 0d0000000000000000;
	ld.global.nc.f64 	%fd80, [%rd11+200];
	fma.rn.f64 	%fd569, %fd80, %fd484, %fd567;
	ld.global.nc.f64 	%fd81, [%rd12+200];
	fma.rn.f64 	%fd570, %fd81, %fd485, %fd568;
	ld.global.nc.f64 	%fd82, [%rd11+208];
	fma.rn.f64 	%fd571, %fd82, %fd488, %fd569;
	ld.global.nc.f64 	%fd83, [%rd12+208];
	fma.rn.f64 	%fd572, %fd83, %fd489, %fd570;
	ld.global.nc.f64 	%fd84, [%rd11+216];
	fma.rn.f64 	%fd573, %fd84, %fd492, %fd571;
	ld.global.nc.f64 	%fd85, [%rd12+216];
	fma.rn.f64 	%fd574, %fd85, %fd493, %fd572;
	ld.global.nc.f64 	%fd86, [%rd11+224];
	fma.rn.f64 	%fd575, %fd86, %fd496, %fd573;
	ld.global.nc.f64 	%fd87, [%rd12+224];
	fma.rn.f64 	%fd576, %fd87, %fd497, %fd574;
	ld.global.nc.f64 	%fd88, [%rd11+232];
	fma.rn.f64 	%fd577, %fd88, %fd501, %fd575;
	ld.global.nc.f64 	%fd89, [%rd12+232];
	fma.rn.f64 	%fd578, %fd89, %fd500, %fd576;
	ld.global.nc.f64 	%fd579, [%rd15+-32];
	ld.global.nc.f64 	%fd580, [%rd15+-56];
	sub.f64 	%fd581, %fd577, %fd578;
	mul.f64 	%fd911, %fd581, %fd579;
	add.f64 	%fd582, %fd577, %fd578;
	mul.f64 	%fd914, %fd582, %fd580;
	ld.global.nc.f64 	%fd92, [%rd11+240];
	fma.rn.f64 	%fd583, %fd92, %fd480, 0d0000000000000000;
	ld.global.nc.f64 	%fd93, [%rd12+240];
	fma.rn.f64 	%fd584, %fd93, %fd481, 0d0000000000000000;
	ld.global.nc.f64 	%fd94, [%rd11+248];
	fma.rn.f64 	%fd585, %fd94, %fd484, %fd583;
	ld.global.nc.f64 	%fd95, [%rd12+248];
	fma.rn.f64 	%fd586, %fd95, %fd485, %fd584;
	ld.global.nc.f64 	%fd96, [%rd11+256];
	fma.rn.f64 	%fd587, %fd96, %fd488, %fd585;
	ld.global.nc.f64 	%fd97, [%rd12+256];
	fma.rn.f64 	%fd588, %fd97, %fd489, %fd586;
	ld.global.nc.f64 	%fd98, [%rd11+264];
	fma.rn.f64 	%fd589, %fd98, %fd492, %fd587;
	ld.global.nc.f64 	%fd99, [%rd12+264];
	fma.rn.f64 	%fd590, %fd99, %fd493, %fd588;
	ld.global.nc.f64 	%fd100, [%rd11+272];
	fma.rn.f64 	%fd591, %fd100, %fd496, %fd589;
	ld.global.nc.f64 	%fd101, [%rd12+272];
	fma.rn.f64 	%fd592, %fd101, %fd497, %fd590;
	ld.global.nc.f64 	%fd102, [%rd11+280];
	fma.rn.f64 	%fd593, %fd102, %fd501, %fd591;
	ld.global.nc.f64 	%fd103, [%rd12+280];
	fma.rn.f64 	%fd594, %fd103, %fd500, %fd592;
	ld.global.nc.f64 	%fd595, [%rd15+-40];
	ld.global.nc.f64 	%fd596, [%rd15+-48];
	sub.f64 	%fd597, %fd593, %fd594;
	mul.f64 	%fd912, %fd597, %fd595;
	add.f64 	%fd598, %fd593, %fd594;
	mul.f64 	%fd913, %fd598, %fd596;
	bar.sync 	0;
	add.f64 	%fd599, %fd918, %fd517;
	sub.f64 	%fd600, %fd918, %fd517;
	add.f64 	%fd601, %fd917, %fd908;
	sub.f64 	%fd602, %fd917, %fd908;
	add.f64 	%fd603, %fd916, %fd909;
	sub.f64 	%fd604, %fd916, %fd909;
	add.f64 	%fd605, %fd915, %fd910;
	sub.f64 	%fd606, %fd915, %fd910;
	add.f64 	%fd607, %fd914, %fd911;
	sub.f64 	%fd608, %fd914, %fd911;
	add.f64 	%fd609, %fd913, %fd912;
	sub.f64 	%fd610, %fd913, %fd912;
	fma.rn.f64 	%fd611, %fd23, %fd599, 0d0000000000000000;
	fma.rn.f64 	%fd612, %fd24, %fd600, 0d0000000000000000;
	fma.rn.f64 	%fd613, %fd36, %fd601, %fd611;
	fma.rn.f64 	%fd614, %fd37, %fd602, %fd612;
	fma.rn.f64 	%fd615, %fd50, %fd603, %fd613;
	fma.rn.f64 	%fd616, %fd51, %fd604, %fd614;
	fma.rn.f64 	%fd617, %fd64, %fd605, %fd615;
	fma.rn.f64 	%fd618, %fd65, %fd606, %fd616;
	fma.rn.f64 	%fd619, %fd78, %fd607, %fd617;
	fma.rn.f64 	%fd620, %fd79, %fd608, %fd618;
	fma.rn.f64 	%fd621, %fd92, %fd609, %fd619;
	fma.rn.f64 	%fd622, %fd93, %fd610, %fd620;
	sub.f64 	%fd623, %fd621, %fd622;
	st.shared.f64 	[%r25+80], %fd623;
	add.f64 	%fd624, %fd621, %fd622;
	st.shared.f64 	[%r25], %fd624;
	fma.rn.f64 	%fd625, %fd25, %fd599, 0d0000000000000000;
	fma.rn.f64 	%fd626, %fd26, %fd600, 0d0000000000000000;
	fma.rn.f64 	%fd627, %fd38, %fd601, %fd625;
	fma.rn.f64 	%fd628, %fd39, %fd602, %fd626;
	fma.rn.f64 	%fd629, %fd52, %fd603, %fd627;
	fma.rn.f64 	%fd630, %fd53, %fd604, %fd628;
	fma.rn.f64 	%fd631, %fd66, %fd605, %fd629;
	fma.rn.f64 	%fd632, %fd67, %fd606, %fd630;
	fma.rn.f64 	%fd633, %fd80, %fd607, %fd631;
	fma.rn.f64 	%fd634, %fd81, %fd608, %fd632;
	fma.rn.f64 	%fd635, %fd94, %fd609, %fd633;
	fma.rn.f64 	%fd636, %fd95, %fd610, %fd634;
	sub.f64 	%fd637, %fd635, %fd636;
	st.shared.f64 	[%r25+72], %fd637;
	add.f64 	%fd638, %fd635, %fd636;
	st.shared.f64 	[%r25+8], %fd638;
	fma.rn.f64 	%fd639, %fd27, %fd599, 0d0000000000000000;
	fma.rn.f64 	%fd640, %fd28, %fd600, 0d0000000000000000;
	fma.rn.f64 	%fd641, %fd40, %fd601, %fd639;
	fma.rn.f64 	%fd642, %fd41, %fd602, %fd640;
	fma.rn.f64 	%fd643, %fd54, %fd603, %fd641;
	fma.rn.f64 	%fd644, %fd55, %fd604, %fd642;
	fma.rn.f64 	%fd645, %fd68, %fd605, %fd643;
	fma.rn.f64 	%fd646, %fd69, %fd606, %fd644;
	fma.rn.f64 	%fd647, %fd82, %fd607, %fd645;
	fma.rn.f64 	%fd648, %fd83, %fd608, %fd646;
	fma.rn.f64 	%fd649, %fd96, %fd609, %fd647;
	fma.rn.f64 	%fd650, %fd97, %fd610, %fd648;
	sub.f64 	%fd651, %fd649, %fd650;
	st.shared.f64 	[%r25+64], %fd651;
	add.f64 	%fd652, %fd649, %fd650;
	st.shared.f64 	[%r25+16], %fd652;
	fma.rn.f64 	%fd653, %fd29, %fd599, 0d0000000000000000;
	fma.rn.f64 	%fd654, %fd30, %fd600, 0d0000000000000000;
	fma.rn.f64 	%fd655, %fd42, %fd601, %fd653;
	fma.rn.f64 	%fd656, %fd43, %fd602, %fd654;
	fma.rn.f64 	%fd657, %fd56, %fd603, %fd655;
	fma.rn.f64 	%fd658, %fd57, %fd604, %fd656;
	fma.rn.f64 	%fd659, %fd70, %fd605, %fd657;
	fma.rn.f64 	%fd660, %fd71, %fd606, %fd658;
	fma.rn.f64 	%fd661, %fd84, %fd607, %fd659;
	fma.rn.f64 	%fd662, %fd85, %fd608, %fd660;
	fma.rn.f64 	%fd663, %fd98, %fd609, %fd661;
	fma.rn.f64 	%fd664, %fd99, %fd610, %fd662;
	sub.f64 	%fd665, %fd663, %fd664;
	st.shared.f64 	[%r25+56], %fd665;
	add.f64 	%fd666, %fd663, %fd664;
	st.shared.f64 	[%r25+24], %fd666;
	fma.rn.f64 	%fd667, %fd31, %fd599, 0d0000000000000000;
	fma.rn.f64 	%fd668, %fd32, %fd600, 0d0000000000000000;
	fma.rn.f64 	%fd669, %fd44, %fd601, %fd667;
	fma.rn.f64 	%fd670, %fd45, %fd602, %fd668;
	fma.rn.f64 	%fd671, %fd58, %fd603, %fd669;
	fma.rn.f64 	%fd672, %fd59, %fd604, %fd670;
	fma.rn.f64 	%fd673, %fd72, %fd605, %fd671;
	fma.rn.f64 	%fd674, %fd73, %fd606, %fd672;
	fma.rn.f64 	%fd675, %fd86, %fd607, %fd673;
	fma.rn.f64 	%fd676, %fd87, %fd608, %fd674;
	fma.rn.f64 	%fd677, %fd100, %fd609, %fd675;
	fma.rn.f64 	%fd678, %fd101, %fd610, %fd676;
	sub.f64 	%fd679, %fd677, %fd678;
	st.shared.f64 	[%r25+48], %fd679;
	add.f64 	%fd680, %fd677, %fd678;
	st.shared.f64 	[%r25+32], %fd680;
	fma.rn.f64 	%fd681, %fd33, %fd599, 0d0000000000000000;
	fma.rn.f64 	%fd682, %fd34, %fd600, 0d0000000000000000;
	fma.rn.f64 	%fd683, %fd46, %fd601, %fd681;
	fma.rn.f64 	%fd684, %fd47, %fd602, %fd682;
	fma.rn.f64 	%fd685, %fd60, %fd603, %fd683;
	fma.rn.f64 	%fd686, %fd61, %fd604, %fd684;
	fma.rn.f64 	%fd687, %fd74, %fd605, %fd685;
	fma.rn.f64 	%fd688, %fd75, %fd606, %fd686;
	fma.rn.f64 	%fd689, %fd88, %fd607, %fd687;
	fma.rn.f64 	%fd690, %fd89, %fd608, %fd688;
	fma.rn.f64 	%fd691, %fd102, %fd609, %fd689;
	fma.rn.f64 	%fd692, %fd103, %fd610, %fd690;
	add.f64 	%fd693, %fd691, %fd692;
	st.shared.f64 	[%r25+40], %fd693;
	bar.sync 	0;
	@%p7 bra 	$L__BB281_8;
	ld.shared.f64 	%fd694, [%r7];
	ld.shared.f64 	%fd695, [%r7+1056];
	add.f64 	%fd696, %fd694, %fd695;
	sub.f64 	%fd697, %fd694, %fd695;
	ld.shared.f64 	%fd698, [%r7+96];
	ld.shared.f64 	%fd699, [%r7+960];
	add.f64 	%fd700, %fd698, %fd699;
	sub.f64 	%fd701, %fd698, %fd699;
	ld.shared.f64 	%fd702, [%r7+192];
	ld.shared.f64 	%fd703, [%r7+864];
	add.f64 	%fd704, %fd702, %fd703;
	sub.f64 	%fd705, %fd702, %fd703;
	ld.shared.f64 	%fd706, [%r7+288];
	ld.shared.f64 	%fd707, [%r7+768];
	add.f64 	%fd708, %fd706, %fd707;
	sub.f64 	%fd709, %fd706, %fd707;
	ld.shared.f64 	%fd710, [%r7+384];
	ld.shared.f64 	%fd711, [%r7+672];
	add.f64 	%fd712, %fd710, %fd711;
	sub.f64 	%fd713, %fd710, %fd711;
	ld.shared.f64 	%fd714, [%r7+480];
	ld.shared.f64 	%fd715, [%r7+576];
	add.f64 	%fd716, %fd714, %fd715;
	sub.f64 	%fd717, %fd714, %fd715;
	fma.rn.f64 	%fd718, %fd23, %fd696, 0d0000000000000000;
	fma.rn.f64 	%fd719, %fd24, %fd697, 0d0000000000000000;
	fma.rn.f64 	%fd720, %fd36, %fd700, %fd718;
	fma.rn.f64 	%fd721, %fd37, %fd701, %fd719;
	fma.rn.f64 	%fd722, %fd50, %fd704, %fd720;
	fma.rn.f64 	%fd723, %fd51, %fd705, %fd721;
	fma.rn.f64 	%fd724, %fd64, %fd708, %fd722;
	fma.rn.f64 	%fd725, %fd65, %fd709, %fd723;
	fma.rn.f64 	%fd726, %fd78, %fd712, %fd724;
	fma.rn.f64 	%fd727, %fd79, %fd713, %fd725;
	fma.rn.f64 	%fd728, %fd92, %fd716, %fd726;
	fma.rn.f64 	%fd729, %fd93, %fd717, %fd727;
	sub.f64 	%fd730, %fd728, %fd729;
	st.shared.f64 	[%r7+960], %fd730;
	add.f64 	%fd731, %fd728, %fd729;
	st.shared.f64 	[%r7], %fd731;
	fma.rn.f64 	%fd732, %fd25, %fd696, 0d0000000000000000;
	fma.rn.f64 	%fd733, %fd26, %fd697, 0d0000000000000000;
	fma.rn.f64 	%fd734, %fd38, %fd700, %fd732;
	fma.rn.f64 	%fd735, %fd39, %fd701, %fd733;
	fma.rn.f64 	%fd736, %fd52, %fd704, %fd734;
	fma.rn.f64 	%fd737, %fd53, %fd705, %fd735;
	fma.rn.f64 	%fd738, %fd66, %fd708, %fd736;
	fma.rn.f64 	%fd739, %fd67, %fd709, %fd737;
	fma.rn.f64 	%fd740, %fd80, %fd712, %fd738;
	fma.rn.f64 	%fd741, %fd81, %fd713, %fd739;
	fma.rn.f64 	%fd742, %fd94, %fd716, %fd740;
	fma.rn.f64 	%fd743, %fd95, %fd717, %fd741;
	sub.f64 	%fd744, %fd742, %fd743;
	st.shared.f64 	[%r7+864], %fd744;
	add.f64 	%fd745, %fd742, %fd743;
	st.shared.f64 	[%r7+96], %fd745;
	fma.rn.f64 	%fd746, %fd27, %fd696, 0d0000000000000000;
	fma.rn.f64 	%fd747, %fd28, %fd697, 0d0000000000000000;
	fma.rn.f64 	%fd748, %fd40, %fd700, %fd746;
	fma.rn.f64 	%fd749, %fd41, %fd701, %fd747;
	fma.rn.f64 	%fd750, %fd54, %fd704, %fd748;
	fma.rn.f64 	%fd751, %fd55, %fd705, %fd749;
	fma.rn.f64 	%fd752, %fd68, %fd708, %fd750;
	fma.rn.f64 	%fd753, %fd69, %fd709, %fd751;
	fma.rn.f64 	%fd754, %fd82, %fd712, %fd752;
	fma.rn.f64 	%fd755, %fd83, %fd713, %fd753;
	fma.rn.f64 	%fd756, %fd96, %fd716, %fd754;
	fma.rn.f64 	%fd757, %fd97, %fd717, %fd755;
	sub.f64 	%fd758, %fd756, %fd757;
	st.shared.f64 	[%r7+768], %fd758;
	add.f64 	%fd759, %fd756, %fd757;
	st.shared.f64 	[%r7+192], %fd759;
	fma.rn.f64 	%fd760, %fd29, %fd696, 0d0000000000000000;
	fma.rn.f64 	%fd761, %fd30, %fd697, 0d0000000000000000;
	fma.rn.f64 	%fd762, %fd42, %fd700, %fd760;
	fma.rn.f64 	%fd763, %fd43, %fd701, %fd761;
	fma.rn.f64 	%fd764, %fd56, %fd704, %fd762;
	fma.rn.f64 	%fd765, %fd57, %fd705, %fd763;
	fma.rn.f64 	%fd766, %fd70, %fd708, %fd764;
	fma.rn.f64 	%fd767, %fd71, %fd709, %fd765;
	fma.rn.f64 	%fd768, %fd84, %fd712, %fd766;
	fma.rn.f64 	%fd769, %fd85, %fd713, %fd767;
	fma.rn.f64 	%fd770, %fd98, %fd716, %fd768;
	fma.rn.f64 	%fd771, %fd99, %fd717, %fd769;
	sub.f64 	%fd772, %fd770, %fd771;
	st.shared.f64 	[%r7+672], %fd772;
	add.f64 	%fd773, %fd770, %fd771;
	st.shared.f64 	[%r7+288], %fd773;
	fma.rn.f64 	%fd774, %fd31, %fd696, 0d0000000000000000;
	fma.rn.f64 	%fd775, %fd32, %fd697, 0d0000000000000000;
	fma.rn.f64 	%fd776, %fd44, %fd700, %fd774;
	fma.rn.f64 	%fd777, %fd45, %fd701, %fd775;
	fma.rn.f64 	%fd778, %fd58, %fd704, %fd776;
	fma.rn.f64 	%fd779, %fd59, %fd705, %fd777;
	fma.rn.f64 	%fd780, %fd72, %fd708, %fd778;
	fma.rn.f64 	%fd781, %fd73, %fd709, %fd779;
	fma.rn.f64 	%fd782, %fd86, %fd712, %fd780;
	fma.rn.f64 	%fd783, %fd87, %fd713, %fd781;
	fma.rn.f64 	%fd784, %fd100, %fd716, %fd782;
	fma.rn.f64 	%fd785, %fd101, %fd717, %fd783;
	sub.f64 	%fd786, %fd784, %fd785;
	st.shared.f64 	[%r7+576], %fd786;
	add.f64 	%fd787, %fd784, %fd785;
	st.shared.f64 	[%r7+384], %fd787;
	fma.rn.f64 	%fd788, %fd33, %fd696, 0d0000000000000000;
	fma.rn.f64 	%fd789, %fd34, %fd697, 0d0000000000000000;
	fma.rn.f64 	%fd790, %fd46, %fd700, %fd788;
	fma.rn.f64 	%fd791, %fd47, %fd701, %fd789;
	fma.rn.f64 	%fd792, %fd60, %fd704, %fd790;
	fma.rn.f64 	%fd793, %fd61, %fd705, %fd791;
	fma.rn.f64 	%fd794, %fd74, %fd708, %fd792;
	fma.rn.f64 	%fd795, %fd75, %fd709, %fd793;
	fma.rn.f64 	%fd796, %fd88, %fd712, %fd794;
	fma.rn.f64 	%fd797, %fd89, %fd713, %fd795;
	fma.rn.f64 	%fd798, %fd102, %fd716, %fd796;
	fma.rn.f64 	%fd799, %fd103, %fd717, %fd797;
	add.f64 	%fd800, %fd798, %fd799;
	st.shared.f64 	[%r7+480], %fd800;
$L__BB281_8:
	mov.u32 	%r33, %tid.x;
	setp.gt.u32 	%p8, %r33, 120;
	bar.sync 	0;
	@%p8 bra 	$L__BB281_10;
	ld.shared.f64 	%fd801, [%r6];
	ld.shared.f64 	%fd802, [%r6+12672];
	add.f64 	%fd803, %fd801, %fd802;
	sub.f64 	%fd804, %fd801, %fd802;
	ld.shared.f64 	%fd805, [%r6+1152];
	ld.shared.f64 	%fd806, [%r6+11520];
	add.f64 	%fd807, %fd805, %fd806;
	sub.f64 	%fd808, %fd805, %fd806;
	ld.shared.f64 	%fd809, [%r6+2304];
	ld.shared.f64 	%fd810, [%r6+10368];
	add.f64 	%fd811, %fd809, %fd810;
	sub.f64 	%fd812, %fd809, %fd810;
	ld.shared.f64 	%fd813, [%r6+3456];
	ld.shared.f64 	%fd814, [%r6+9216];
	add.f64 	%fd815, %fd813, %fd814;
	sub.f64 	%fd816, %fd813, %fd814;
	ld.shared.f64 	%fd817, [%r6+4608];
	ld.shared.f64 	%fd818, [%r6+8064];
	add.f64 	%fd819, %fd817, %fd818;
	sub.f64 	%fd820, %fd817, %fd818;
	ld.shared.f64 	%fd821, [%r6+5760];
	ld.shared.f64 	%fd822, [%r6+6912];
	add.f64 	%fd823, %fd821, %fd822;
	sub.f64 	%fd824, %fd821, %fd822;
	fma.rn.f64 	%fd825, %fd23, %fd803, 0d0000000000000000;
	fma.rn.f64 	%fd826, %fd24, %fd804, 0d0000000000000000;
	fma.rn.f64 	%fd827, %fd36, %fd807, %fd825;
	fma.rn.f64 	%fd828, %fd37, %fd808, %fd826;
	fma.rn.f64 	%fd829, %fd50, %fd811, %fd827;
	fma.rn.f64 	%fd830, %fd51, %fd812, %fd828;
	fma.rn.f64 	%fd831, %fd64, %fd815, %fd829;
	fma.rn.f64 	%fd832, %fd65, %fd816, %fd830;
	fma.rn.f64 	%fd833, %fd78, %fd819, %fd831;
	fma.rn.f64 	%fd834, %fd79, %fd820, %fd832;
	fma.rn.f64 	%fd835, %fd92, %fd823, %fd833;
	fma.rn.f64 	%fd836, %fd93, %fd824, %fd834;
	sub.f64 	%fd908, %fd835, %fd836;
	add.f64 	%fd918, %fd835, %fd836;
	fma.rn.f64 	%fd837, %fd25, %fd803, 0d0000000000000000;
	fma.rn.f64 	%fd838, %fd26, %fd804, 0d0000000000000000;
	fma.rn.f64 	%fd839, %fd38, %fd807, %fd837;
	fma.rn.f64 	%fd840, %fd39, %fd808, %fd838;
	fma.rn.f64 	%fd841, %fd52, %fd811, %fd839;
	fma.rn.f64 	%fd842, %fd53, %fd812, %fd840;
	fma.rn.f64 	%fd843, %fd66, %fd815, %fd841;
	fma.rn.f64 	%fd844, %fd67, %fd816, %fd842;
	fma.rn.f64 	%fd845, %fd80, %fd819, %fd843;
	fma.rn.f64 	%fd846, %fd81, %fd820, %fd844;
	fma.rn.f64 	%fd847, %fd94, %fd823, %fd845;
	fma.rn.f64 	%fd848, %fd95, %fd824, %fd846;
	sub.f64 	%fd909, %fd847, %fd848;
	add.f64 	%fd917, %fd847, %fd848;
	fma.rn.f64 	%fd849, %fd27, %fd803, 0d0000000000000000;
	fma.rn.f64 	%fd850, %fd28, %fd804, 0d0000000000000000;
	fma.rn.f64 	%fd851, %fd40, %fd807, %fd849;
	fma.rn.f64 	%fd852, %fd41, %fd808, %fd850;
	fma.rn.f64 	%fd853, %fd54, %fd811, %fd851;
	fma.rn.f64 	%fd854, %fd55, %fd812, %fd852;
	fma.rn.f64 	%fd855, %fd68, %fd815, %fd853;
	fma.rn.f64 	%fd856, %fd69, %fd816, %fd854;
	fma.rn.f64 	%fd857, %fd82, %fd819, %fd855;
	fma.rn.f64 	%fd858, %fd83, %fd820, %fd856;
	fma.rn.f64 	%fd859, %fd96, %fd823, %fd857;
	fma.rn.f64 	%fd860, %fd97, %fd824, %fd858;
	sub.f64 	%fd910, %fd859, %fd860;
	add.f64 	%fd916, %fd859, %fd860;
	fma.rn.f64 	%fd861, %fd29, %fd803, 0d0000000000000000;
	fma.rn.f64 	%fd862, %fd30, %fd804, 0d0000000000000000;
	fma.rn.f64 	%fd863, %fd42, %fd807, %fd861;
	fma.rn.f64 	%fd864, %fd43, %fd808, %fd862;
	fma.rn.f64 	%fd865, %fd56, %fd811, %fd863;
	fma.rn.f64 	%fd866, %fd57, %fd812, %fd864;
	fma.rn.f64 	%fd867, %fd70, %fd815, %fd865;
	fma.rn.f64 	%fd868, %fd71, %fd816, %fd866;
	fma.rn.f64 	%fd869, %fd84, %fd819, %fd867;
	fma.rn.f64 	%fd870, %fd85, %fd820, %fd868;
	fma.rn.f64 	%fd871, %fd98, %fd823, %fd869;
	fma.rn.f64 	%fd872, %fd99, %fd824, %fd870;
	sub.f64 	%fd911, %fd871, %fd872;
	add.f64 	%fd915, %fd871, %fd872;
	fma.rn.f64 	%fd873, %fd31, %fd803, 0d0000000000000000;
	fma.rn.f64 	%fd874, %fd32, %fd804, 0d0000000000000000;
	fma.rn.f64 	%fd875, %fd44, %fd807, %fd873;
	fma.rn.f64 	%fd876, %fd45, %fd808, %fd874;
	fma.rn.f64 	%fd877, %fd58, %fd811, %fd875;
	fma.rn.f64 	%fd878, %fd59, %fd812, %fd876;
	fma.rn.f64 	%fd879, %fd72, %fd815, %fd877;
	fma.rn.f64 	%fd880, %fd73, %fd816, %fd878;
	fma.rn.f64 	%fd881, %fd86, %fd819, %fd879;
	fma.rn.f64 	%fd882, %fd87, %fd820, %fd880;
	fma.rn.f64 	%fd883, %fd100, %fd823, %fd881;
	fma.rn.f64 	%fd884, %fd101, %fd824, %fd882;
	sub.f64 	%fd912, %fd883, %fd884;
	add.f64 	%fd914, %fd883, %fd884;
	fma.rn.f64 	%fd885, %fd33, %fd803, 0d0000000000000000;
	fma.rn.f64 	%fd886, %fd34, %fd804, 0d0000000000000000;
	fma.rn.f64 	%fd887, %fd46, %fd807, %fd885;
	fma.rn.f64 	%fd888, %fd47, %fd808, %fd886;
	fma.rn.f64 	%fd889, %fd60, %fd811, %fd887;
	fma.rn.f64 	%fd890, %fd61, %fd812, %fd888;
	fma.rn.f64 	%fd891, %fd74, %fd815, %fd889;
	fma.rn.f64 	%fd892, %fd75, %fd816, %fd890;
	fma.rn.f64 	%fd893, %fd88, %fd819, %fd891;
	fma.rn.f64 	%fd894, %fd89, %fd820, %fd892;
	fma.rn.f64 	%fd895, %fd102, %fd823, %fd893;
	fma.rn.f64 	%fd896, %fd103, %fd824, %fd894;
	add.f64 	%fd913, %fd895, %fd896;
$L__BB281_10:
	bar.sync 	0;
	@%p4 bra 	$L__BB281_12;
	ld.param.u64 	%rd22, [_Z30massMatrixMultiplyGlobalKernelILi11ELi12ELi1EEviPKdS1_S1_S1_Pd_param_5];
	mov.u32 	%r34, %ctaid.x;
	mov.u32 	%r35, %tid.y;
	add.s32 	%r36, %r34, %r35;
	mov.u32 	%r37, %tid.x;
	mad.lo.s32 	%r38, %r36, 1331, %r37;
	cvta.to.global.u64 	%rd16, %rd22;
	mul.wide.s32 	%rd17, %r38, 8;
	add.s64 	%rd18, %rd16, %rd17;
	st.global.f64 	[%rd18], %fd918;
	st.global.f64 	[%rd18+968], %fd917;
	st.global.f64 	[%rd18+1936], %fd916;
	st.global.f64 	[%rd18+2904], %fd915;
	st.global.f64 	[%rd18+3872], %fd914;
	st.global.f64 	[%rd18+4840], %fd913;
	st.global.f64 	[%rd18+5808], %fd912;
	st.global.f64 	[%rd18+6776], %fd911;
	st.global.f64 	[%rd18+7744], %fd910;
	st.global.f64 	[%rd18+8712], %fd909;
	st.global.f64 	[%rd18+9680], %fd908;
$L__BB281_12:
	ret;

}
	// .globl	_Z40massMatrixMultiplyMonolithicGlobalKernelILi11ELi12ELi1EEviPKdS1_S1_S1_Pd
.visible .entry _Z40massMatrixMultiplyMonolithicGlobalKernelILi11ELi12ELi1EEviPKdS1_S1_S1_Pd(
	.param .u32 _Z40massMatrixMultiplyMonolithicGlobalKernelILi11ELi12ELi1EEviPKdS1_S1_S1_Pd_param_0,
	.param .u64 .ptr .align 1 _Z40massMatrixMultiplyMonolithicGlobalKernelILi11ELi12ELi1EEviPKdS1_S1_S1_Pd_param_1,
	.param .u64 .ptr .align 1 _Z40massMatrixMultiplyMonolithicGlobalKernelILi11ELi12ELi1EEviPKdS1_S1_S1_Pd_param_2,
	.param .u64 .ptr .align 1 _Z40massMatrixMultiplyMonolithicGlobalKernelILi11ELi12ELi1EEviPKdS1_S1_S1_Pd_param_3,
	.param .u64 .ptr .align 1 _Z40massMatrixMultiplyMonolithicGlobalKernelILi11ELi12ELi1EEviPKdS1_S1_S1_Pd_param_4,
	.param .u64 .ptr .align 1 _Z40massMatrixMultiplyMonolithicGlobalKernelILi11ELi12ELi1EEviPKdS1_S1_S1_Pd_param_5
)
{
	.reg .pred 	%p<21>;
	.reg .b16 	%rs<17>;
	.reg .b32 	%r<79>;
	.reg .b64 	%rd<41>;
	.reg .b64 	%fd<1351>;
	// demoted variable
	.shared .align 8 .b8 _ZZ40massMatrixMultiplyMonolithicGlobalKernelILi11ELi12ELi1EEviPKdS1_S1_S1_PdE6s_tmp1[13824];
	ld.param.u32 	%r12, [_Z40massMatrixMultiplyMonolithicGlobalKernelILi11ELi12ELi1EEviPKdS1_S1_S1_Pd_param_0];
	ld.param.u64 	%rd4, [_Z40massMatrixMultiplyMonolithicGlobalKernelILi11ELi12ELi1EEviPKdS1_S1_S1_Pd_param_2];
	ld.param.u64 	%rd5, [_Z40massMatrixMultiplyMonolithicGlobalKernelILi11ELi12ELi1EEviPKdS1_S1_S1_Pd_param_4];
	cvta.to.global.u64 	%rd1, %rd4;
	mov.u32 	%r1, %tid.x;
	mov.u32 	%r2, %tid.y;
	mov.u32 	%r13, %ctaid.x;
	add.s32 	%r3, %r13, %r2;
	cvt.u16.u32 	%rs1, %r1;
	mul.hi.u16 	%rs3, %rs1, 5958;
	mul.lo.s16 	%rs4, %rs3, 11;
	sub.s16 	%rs2, %rs1, %rs4;
	setp.ge.s32 	%p1, %r3, %r12;
	@%p1 bra 	$L__BB282_2;
	cvta.to.global.u64 	%rd7, %rd5;
	mad.lo.s32 	%r14, %r3, 1331, %r1;
	mul.wide.s32 	%rd8, %r14, 8;
	add.s64 	%rd9, %rd7, %rd8;
	ld.global.nc.f64 	%fd1327, [%rd9];
	ld.global.nc.f64 	%fd1326, [%rd9+968];
	ld.global.nc.f64 	%fd1325, [%rd9+1936];
	ld.global.nc.f64 	%fd1324, [%rd9+2904];
	ld.global.nc.f64 	%fd1323, [%rd9+3872];
	ld.global.nc.f64 	%fd1322, [%rd9+4840];
	ld.global.nc.f64 	%fd1321, [%rd9+5808];
	ld.global.nc.f64 	%fd1320, [%rd9+6776];
	ld.global.nc.f64 	%fd1319, [%rd9+7744];
	ld.global.nc.f64 	%fd1318, [%rd9+8712];
	ld.global.nc.f64 	%fd1317, [%rd9+9680];
$L__BB282_2:
	bar.sync 	0;
	setp.gt.u32 	%p2, %r1, 120;
	mov.u32 	%r15, _ZZ40massMatrixMultiplyMonolithicGlobalKernelILi11ELi12ELi1EEviPKdS1_S1_S1_PdE6s_tmp1;
	mad.lo.s32 	%r4, %r2, 13824, %r15;
	mul.lo.s16 	%rs6, %rs1, 117;
	shr.u16 	%rs7, %rs6, 8;
	sub.s16 	%rs8, %rs1, %rs7;
	and.b16  	%rs9, %rs8, 254;
	shr.u16 	%rs10, %rs9, 1;
	add.s16 	%rs11, %rs10, %rs7;
	and.b16  	%rs12, %rs11, 248;
	shr.u16 	%rs13, %rs12, 3;
	cvt.u32.u16 	%r5, %rs13;
	mul.wide.u16 	%r16, %rs13, 96;
	add.s32 	%r6, %r4, %r16;
	mul.wide.u16 	%r17, %rs2, 8;
	add.s32 	%r7, %r6, %r17;
	@%p2 bra 	$L__BB282_4;
	ld.global.nc.f64 	%fd236, [%rd1];
	fma.rn.f64 	%fd237, %fd236, %fd1327, 0d0000000000000000;
	ld.global.nc.f64 	%fd238, [%rd1+8];
	fma.rn.f64 	%fd239, %fd238, %fd1326, %fd237;
	ld.global.nc.f64 	%fd240, [%rd1+16];
	fma.rn.f64 	%fd241, %fd240, %fd1325, %fd239;
	ld.global.nc.f64 	%fd242, [%rd1+24];
	fma.rn.f64 	%fd243, %fd242, %fd1324, %fd241;
	ld.global.nc.f64 	%fd244, [%rd1+32];
	fma.rn.f64 	%fd245, %fd244, %fd1323, %fd243;
	ld.global.nc.f64 	%fd246, [%rd1+40];
	fma.rn.f64 	%fd247, %fd246, %fd1322, %fd245;
	ld.global.nc.f64 	%fd248, [%rd1+48];
	fma.rn.f64 	%fd249, %fd248, %fd1321, %fd247;
	ld.global.nc.f64 	%fd250, [%rd1+56];
	fma.rn.f64 	%fd251, %fd250, %fd1320, %fd249;
	ld.global.nc.f64 	%fd252, [%rd1+64];
	fma.rn.f64 	%fd253, %fd252, %fd1319, %fd251;
	ld.global.nc.f64 	%fd254, [%rd1+72];
	fma.rn.f64 	%fd255, %fd254, %fd1318, %fd253;
	ld.global.nc.f64 	%fd256, [%rd1+80];
	fma.rn.f64 	%fd257, %fd256, %fd1317, %fd255;
	st.shared.f64 	[%r7], %fd257;
	ld.global.nc.f64 	%fd258, [%rd1+88];
	fma.rn.f64 	%fd259, %fd258, %fd1327, 0d0000000000000000;
	ld.global.nc.f64 	%fd260, [%rd1+96];
	fma.rn.f64 	%fd261, %fd260, %fd1326, %fd259;
	ld.global.nc.f64 	%fd262, [%rd1+104];
	fma.rn.f64 	%fd263, %fd262, %fd1325, %fd261;
	ld.global.nc.f64 	%fd264, [%rd1+112];
	fma.rn.f64 	%fd265, %fd264, %fd1324, %fd263;
	ld.global.nc.f64 	%fd266, [%rd1+120];
	fma.rn.f64 	%fd267, %fd266, %fd1323, %fd265;
	ld.global.nc.f64 	%fd268, [%rd1+128];
	fma.rn.f64 	%fd269, %fd268, %fd1322, %fd267;
	ld.global.nc.f64 	%fd270, [%rd1+136];
	fma.rn.f64 	%fd271, %fd270, %fd1321, %fd269;
	ld.global.nc.f64 	%fd272, [%rd1+144];
	fma.rn.f64 	%fd273, %fd272, %fd1320, %fd271;
	ld.global.nc.f64 	%fd274, [%rd1+152];
	fma.rn.f64 	%fd275, %fd274, %fd1319, %fd273;
	ld.global.nc.f64 	%fd276, [%rd1+160];
	fma.rn.f64 	%fd277, %fd276, %fd1318, %fd275;
	ld.global.nc.f64 	%fd278, [%rd1+168];
	fma.rn.f64 	%fd279, %fd278, %fd1317, %fd277;
	st.shared.f64 	[%r7+1152], %fd279;
	ld.global.nc.f64 	%fd280, [%rd1+176];
	fma.rn.f64 	%fd281, %fd280, %fd1327, 0d0000000000000000;
	ld.global.nc.f64 	%fd282, [%rd1+184];
	fma.rn.f64 	%fd283, %fd282, %fd1326, %fd281;
	ld.global.nc.f64 	%fd284, [%rd1+192];
	fma.rn.f64 	%fd285, %fd284, %fd1325, %fd283;
	ld.global.nc.f64 	%fd286, [%rd1+200];
	fma.rn.f64 	%fd287, %fd286, %fd1324, %fd285;
	ld.global.nc.f64 	%fd288, [%rd1+208];
	fma.rn.f64 	%fd289, %fd288, %fd1323, %fd287;
	ld.global.nc.f64 	%fd290, [%rd1+216];
	fma.rn.f64 	%fd291, %fd290, %fd1322, %fd289;
	ld.global.nc.f64 	%fd292, [%rd1+224];
	fma.rn.f64 	%fd293, %fd292, %fd1321, %fd291;
	ld.global.nc.f64 	%fd294, [%rd1+232];
	fma.rn.f64 	%fd295, %fd294, %fd1320, %fd293;
	ld.global.nc.f64 	%fd296, [%rd1+240];
	fma.rn.f64 	%fd297, %fd296, %fd1319, %fd295;
	ld.global.nc.f64 	%fd298, [%rd1+248];
	fma.rn.f64 	%fd299, %fd298, %fd1318, %fd297;
	ld.global.nc.f64 	%fd300, [%rd1+256];
	fma.rn.f64 	%fd301, %fd300, %fd1317, %fd299;
	st.shared.f64 	[%r7+2304], %fd301;
	ld.global.nc.f64 	%fd302, [%rd1+264];
	fma.rn.f64 	%fd303, %fd302, %fd1327, 0d0000000000000000;
	ld.global.nc.f64 	%fd304, [%rd1+272];
	fma.rn.f64 	%fd305, %fd304, %fd1326, %fd303;
	ld.global.nc.f64 	%fd306, [%rd1+280];
	fma.rn.f64 	%fd307, %fd306, %fd1325, %fd305;
	ld.global.nc.f64 	%fd308, [%rd1+288];
	fma.rn.f64 	%fd309, %fd308, %fd1324, %fd307;
	ld.global.nc.f64 	%fd310, [%rd1+296];
	fma.rn.f64 	%fd311, %fd310, %fd1323, %fd309;
	ld.global.nc.f64 	%fd312, [%rd1+304];
	fma.rn.f64 	%fd313, %fd312, %fd1322, %fd311;
	ld.global.nc.f64 	%fd314, [%rd1+312];
	fma.rn.f64 	%fd315, %fd314, %fd1321, %fd313;
	ld.global.nc.f64 	%fd316, [%rd1+320];
	fma.rn.f64 	%fd317, %fd316, %fd1320, %fd315;
	ld.global.nc.f64 	%fd318, [%rd1+328];
	fma.rn.f64 	%fd319, %fd318, %fd1319, %fd317;
	ld.global.nc.f64 	%fd320, [%rd1+336];
	fma.rn.f64 	%fd321, %fd320, %fd1318, %fd319;
	ld.global.nc.f64 	%fd322, [%rd1+344];
	fma.rn.f64 	%fd323, %fd322, %fd1317, %fd321;
	st.shared.f64 	[%r7+3456], %fd323;
	ld.global.nc.f64 	%fd324, [%rd1+352];
	fma.rn.f64 	%fd325, %fd324, %fd1327, 0d0000000000000000;
	ld.global.nc.f64 	%fd326, [%rd1+360];
	fma.rn.f64 	%fd327, %fd326, %fd1326, %fd325;
	ld.global.nc.f64 	%fd328, [%rd1+368];
	fma.rn.f64 	%fd329, %fd328, %fd1325, %fd327;
	ld.global.nc.f64 	%fd330, [%rd1+376];
	fma.rn.f64 	%fd331, %fd330, %fd1324, %fd329;
	ld.global.nc.f64 	%fd332, [%rd1+384];
	fma.rn.f64 	%fd333, %fd332, %fd1323, %fd331;
	ld.global.nc.f64 	%fd334, [%rd1+392];
	fma.rn.f64 	%fd335, %fd334, %fd1322, %fd333;
	ld.global.nc.f64 	%fd336, [%rd1+400];
	fma.rn.f64 	%fd337, %fd336, %fd1321, %fd335;
	ld.global.nc.f64 	%fd338, [%rd1+408];
	fma.rn.f64 	%fd339, %fd338, %fd1320, %fd337;
	ld.global.nc.f64 	%fd340, [%rd1+416];
	fma.rn.f64 	%fd341, %fd340, %fd1319, %fd339;
	ld.global.nc.f64 	%fd342, [%rd1+424];
	fma.rn.f64 	%fd343, %fd342, %fd1318, %fd341;
	ld.global.nc.f64 	%fd344, [%rd1+432];
	fma.rn.f64 	%fd345, %fd344, %fd1317, %fd343;
	st.shared.f64 	[%r7+4608], %fd345;
	ld.global.nc.f64 	%fd346, [%rd1+440];
	fma.rn.f64 	%fd347, %fd346, %fd1327, 0d0000000000000000;
	ld.global.nc.f64 	%fd348, [%rd1+448];
	fma.rn.f64 	%fd349, %fd348, %fd1326, %fd347;
	ld.global.nc.f64 	%fd350, [%rd1+456];
	fma.rn.f64 	%fd351, %fd350, %fd1325, %fd349;
	ld.global.nc.f64 	%fd352, [%rd1+464];
	fma.rn.f64 	%fd353, %fd352, %fd1324, %fd351;
	ld.global.nc.f64 	%fd354, [%rd1+472];
	fma.rn.f64 	%fd355, %fd354, %fd1323, %fd353;
	ld.global.nc.f64 	%fd356, [%rd1+480];
	fma.rn.f64 	%fd357, %fd356, %fd1322, %fd355;
	ld.global.nc.f64 	%fd358, [%rd1+488];
	fma.rn.f64 	%fd359, %fd358, %fd1321, %fd357;
	ld.global.nc.f64 	%fd360, [%rd1+496];
	fma.rn.f64 	%fd361, %fd360, %fd1320, %fd359;
	ld.global.nc.f64 	%fd362, [%rd1+504];
	fma.rn.f64 	%fd363, %fd362, %fd1319, %fd361;
	ld.global.nc.f64 	%fd364, [%rd1+512];
	fma.rn.f64 	%fd365, %fd364, %fd1318, %fd363;
	ld.global.nc.f64 	%fd366, [%rd1+520];
	fma.rn.f64 	%fd367, %fd366, %fd1317, %fd365;
	st.shared.f64 	[%r7+5760], %fd367;
	ld.global.nc.f64 	%fd368, [%rd1+528];
	fma.rn.f64 	%fd369, %fd368, %fd1327, 0d0000000000000000;
	ld.global.nc.f64 	%fd370, [%rd1+536];
	fma.rn.f64 	%fd371, %fd370, %fd1326, %fd369;
	ld.global.nc.f64 	%fd372, [%rd1+544];
	fma.rn.f64 	%fd373, %fd372, %fd1325, %fd371;
	ld.global.nc.f64 	%fd374, [%rd1+552];
	fma.rn.f64 	%fd375, %fd374, %fd1324, %fd373;
	ld.global.nc.f64 	%fd376, [%rd1+560];
	fma.rn.f64 	%fd377, %fd376, %fd1323, %fd375;
	ld.global.nc.f64 	%fd378, [%rd1+568];
	fma.rn.f64 	%fd379, %fd378, %fd1322, %fd377;
	ld.global.nc.f64 	%fd380, [%rd1+576];
	fma.rn.f64 	%fd381, %fd380, %fd1321, %fd379;
	ld.global.nc.f64 	%fd382, [%rd1+584];
	fma.rn.f64 	%fd383, %fd382, %fd1320, %fd381;
	ld.global.nc.f64 	%fd384, [%rd1+592];
	fma.rn.f64 	%fd385, %fd384, %fd1319, %fd383;
	ld.global.nc.f64 	%fd386, [%rd1+600];
	fma.rn.f64 	%fd387, %fd386, %fd1318, %fd385;
	ld.global.nc.f64 	%fd388, [%rd1+608];
	fma.rn.f64 	%fd389, %fd388, %fd1317, %fd387;
	st.shared.f64 	[%r7+6912], %fd389;
	ld.global.nc.f64 	%fd390, [%rd1+616];
	fma.rn.f64 	%fd391, %fd390, %fd1327, 0d0000000000000000;
	ld.global.nc.f64 	%fd392, [%rd1+624];
	fma.rn.f64 	%fd393, %fd392, %fd1326, %fd391;
	ld.global.nc.f64 	%fd394, [%rd1+632];
	fma.rn.f64 	%fd395, %fd394, %fd1325, %fd393;
	ld.global.nc.f64 	%fd396, [%rd1+640];
	fma.rn.f64 	%fd397, %fd396, %fd1324, %fd395;
	ld.global.nc.f64 	%fd398, [%rd1+648];
	fma.rn.f64 	%fd399, %fd398, %fd1323, %fd397;
	ld.global.nc.f64 	%fd400, [%rd1+656];
	fma.rn.f64 	%fd401, %fd400, %fd1322, %fd399;
	ld.global.nc.f64 	%fd402, [%rd1+664];
	fma.rn.f64 	%fd403, %fd402, %fd1321, %fd401;
	ld.global.nc.f64 	%fd404, [%rd1+672];
	fma.rn.f64 	%fd405, %fd404, %fd1320, %fd403;
	ld.global.nc.f64 	%fd406, [%rd1+680];
	fma.rn.f64 	%fd407, %fd406, %fd1319, %fd405;
	ld.global.nc.f64 	%fd408, [%rd1+688];
	fma.rn.f64 	%fd409, %fd408, %fd1318, %fd407;
	ld.global.nc.f64 	%fd410, [%rd1+696];
	fma.rn.f64 	%fd411, %fd410, %fd1317, %fd409;
	st.shared.f64 	[%r7+8064], %fd411;
	ld.global.nc.f64 	%fd412, [%rd1+704];
	fma.rn.f64 	%fd413, %fd412, %fd1327, 0d0000000000000000;
	ld.global.nc.f64 	%fd414, [%rd1+712];
	fma.rn.f64 	%fd415, %fd414, %fd1326, %fd413;
	ld.global.nc.f64 	%fd416, [%rd1+720];
	fma.rn.f64 	%fd417, %fd416, %fd1325, %fd415;
	ld.global.nc.f64 	%fd418, [%rd1+728];
	fma.rn.f64 	%fd419, %fd418, %fd1324, %fd417;
	ld.global.nc.f64 	%fd420, [%rd1+736];
	fma.rn.f64 	%fd421, %fd420, %fd1323, %fd419;
	ld.global.nc.f64 	%fd422, [%rd1+744];
	fma.rn.f64 	%fd423, %fd422, %fd1322, %fd421;
	ld.global.nc.f64 	%fd424, [%rd1+752];
	fma.rn.f64 	%fd425, %fd424, %fd1321, %fd423;
	ld.global.nc.f64 	%fd426, [%rd1+760];
	fma.rn.f64 	%fd427, %fd426, %fd1320, %fd425;
	ld.global.nc.f64 	%fd428, [%rd1+768];
	fma.rn.f64 	%fd429, %fd428, %fd1319, %fd427;
	ld.global.nc.f64 	%fd430, [%rd1+776];
	fma.rn.f64 	%fd431, %fd430, %fd1318, %fd429;
	ld.global.nc.f64 	%fd432, [%rd1+784];
	fma.rn.f64 	%fd433, %fd432, %fd1317, %fd431;
	st.shared.f64 	[%r7+9216], %fd433;
	ld.global.nc.f64 	%fd434, [%rd1+792];
	fma.rn.f64 	%fd435, %fd434, %fd1327, 0d0000000000000000;
	ld.global.nc.f64 	%fd436, [%rd1+800];
	fma.rn.f64 	%fd437, %fd436, %fd1326, %fd435;
	ld.global.nc.f64 	%fd438, [%rd1+808];
	fma.rn.f64 	%fd439, %fd438, %fd1325, %fd437;
	ld.global.nc.f64 	%fd440, [%rd1+816];
	fma.rn.f64 	%fd441, %fd440, %fd1324, %fd439;
	ld.global.nc.f64 	%fd442, [%rd1+824];
	fma.rn.f64 	%fd443, %fd442, %fd1323, %fd441;
	ld.global.nc.f64 	%fd444, [%rd1+832];
	fma.rn.f64 	%fd445, %fd444, %fd1322, %fd443;
	ld.global.nc.f64 	%fd446, [%rd1+840];
	fma.rn.f64 	%fd447, %fd446, %fd1321, %fd445;
	ld.global.nc.f64 	%fd448, [%rd1+848];
	fma.rn.f64 	%fd449, %fd448, %fd1320, %fd447;
	ld.global.nc.f64 	%fd450, [%rd1+856];
	fma.rn.f64 	%fd451, %fd450, %fd1319, %fd449;
	ld.global.nc.f64 	%fd452, [%rd1+864];
	fma.rn.f64 	%fd453, %fd452, %fd1318, %fd451;
	ld.global.nc.f64 	%fd454, [%rd1+872];
	fma.rn.f64 	%fd455, %fd454, %fd1317, %fd453;
	st.shared.f64 	[%r7+10368], %fd455;
	ld.global.nc.f64 	%fd456, [%rd1+880];
	fma.rn.f64 	%fd457, %fd456, %fd1327, 0d0000000000000000;
	ld.global.nc.f64 	%fd458, [%rd1+888];
	fma.rn.f64 	%fd459, %fd458, %fd1326, %fd457;
	ld.global.nc.f64 	%fd460, [%rd1+896];
	fma.rn.f64 	%fd461, %fd460, %fd1325, %fd459;
	ld.global.nc.f64 	%fd462, [%rd1+904];
	fma.rn.f64 	%fd463, %fd462, %fd1324, %fd461;
	ld.global.nc.f64 	%fd464, [%rd1+912];
	fma.rn.f64 	%fd465, %fd464, %fd1323, %fd463;
	ld.global.nc.f64 	%fd466, [%rd1+920];
	fma.rn.f64 	%fd467, %fd466, %fd1322, %fd465;
	ld.global.nc.f64 	%fd468, [%rd1+928];
	fma.rn.f64 	%fd469, %fd468, %fd1321, %fd467;
	ld.global.nc.f64 	%fd470, [%rd1+936];
	fma.rn.f64 	%fd471, %fd470, %fd1320, %fd469;
	ld.global.nc.f64 	%fd472, [%rd1+944];
	fma.rn.f64 	%fd473, %fd472, %fd1319, %fd471;
	ld.global.nc.f64 	%fd474, [%rd1+952];
	fma.rn.f64 	%fd475, %fd474, %fd1318, %fd473;
	ld.global.nc.f64 	%fd476, [%rd1+960];
	fma.rn.f64 	%fd477, %fd476, %fd1317, %fd475;
	st.shared.f64 	[%r7+11520], %fd477;
	ld.global.nc.f64 	%fd478, [%rd1+968];
	fma.rn.f64 	%fd479, %fd478, %fd1327, 0d0000000000000000;
	ld.global.nc.f64 	%fd480, [%rd1+976];
	fma.rn.f64 	%fd481, %fd480, %fd1326, %fd479;
	ld.global.nc.f64 	%fd482, [%rd1+984];
	fma.rn.f64 	%fd483, %fd482, %fd1325, %fd481;
	ld.global.nc.f64 	%fd484, [%rd1+992];
	fma.rn.f64 	%fd485, %fd484, %fd1324, %fd483;
	ld.global.nc.f64 	%fd486, [%rd1+1000];
	fma.rn.f64 	%fd487, %fd486, %fd1323, %fd485;
	ld.global.nc.f64 	%fd488, [%rd1+1008];
	fma.rn.f64 	%fd489, %fd488, %fd1322, %fd487;
	ld.global.nc.f64 	%fd490, [%rd1+1016];
	fma.rn.f64 	%fd491, %fd490, %fd1321, %fd489;
	ld.global.nc.f64 	%fd492, [%rd1+1024];
	fma.rn.f64 	%fd493, %fd492, %fd1320, %fd491;
	ld.global.nc.f64 	%fd494, [%rd1+1032];
	fma.rn.f64 	%fd495, %fd494, %fd1319, %fd493;
	ld.global.nc.f64 	%fd496, [%rd1+1040];
	fma.rn.f64 	%fd497, %fd496, %fd1318, %fd495;
	ld.global.nc.f64 	%fd498, [%rd1+1048];
	fma.rn.f64 	%fd499, %fd498, %fd1317, %fd497;
	st.shared.f64 	[%r7+12672], %fd499;
$L__BB282_4:
	bar.sync 	0;
	setp.gt.u32 	%p3, %r1, 131;
	mad.lo.s32 	%r18, %r5, 1056, %r6;
	add.s32 	%r8, %r18, %r17;
	@%p3 bra 	$L__BB282_6;
	ld.shared.f64 	%fd500, [%r8];
	ld.shared.f64 	%fd501, [%r8+96];
	ld.shared.f64 	%fd502, [%r8+192];
	ld.shared.f64 	%fd503, [%r8+288];
	ld.shared.f64 	%fd504, [%r8+384];
	ld.shared.f64 	%fd505, [%r8+480];
	ld.shared.f64 	%fd506, [%r8+576];
	ld.shared.f64 	%fd507, [%r8+672];
	ld.shared.f64 	%fd508, [%r8+768];
	ld.shared.f64 	%fd509, [%r8+864];
	ld.shared.f64 	%fd510, [%r8+960];
	ld.global.nc.f64 	%fd511, [%rd1];
	fma.rn.f64 	%fd512, %fd511, %fd500, 0d0000000000000000;
	ld.global.nc.f64 	%fd513, [%rd1+8];
	fma.rn.f64 	%fd514, %fd513, %fd501, %fd512;
	ld.global.nc.f64 	%fd515, [%rd1+16];
	fma.rn.f64 	%fd516, %fd515, %fd502, %fd514;
	ld.global.nc.f64 	%fd517, [%rd1+24];
	fma.rn.f64 	%fd518, %fd517, %fd503, %fd516;
	ld.global.nc.f64 	%fd519, [%rd1+32];
	fma.rn.f64 	%fd520, %fd519, %fd504, %fd518;
	ld.global.nc.f64 	%fd521, [%rd1+40];
	fma.rn.f64 	%fd522, %fd521, %fd505, %fd520;
	ld.global.nc.f64 	%fd523, [%rd1+48];
	fma.rn.f64 	%fd524, %fd523, %fd506, %fd522;
	ld.global.nc.f64 	%fd525, [%rd1+56];
	fma.rn.f64 	%fd526, %fd525, %fd507, %fd524;
	ld.global.nc.f64 	%fd527, [%rd1+64];
	fma.rn.f64 	%fd528, %fd527, %fd508, %fd526;
	ld.global.nc.f64 	%fd529, [%rd1+72];
	fma.rn.f64 	%fd530, %fd529, %fd509, %fd528;
	ld.global.nc.f64 	%fd531, [%rd1+80];
	fma.rn.f64 	%fd532, %fd531, %fd510, %fd530;
	st.shared.f64 	[%r8], %fd532;
	ld.global.nc.f64 	%fd533, [%rd1+88];
	fma.rn.f64 	%fd534, %fd533, %fd500, 0d0000000000000000;
	ld.global.nc.f64 	%fd535, [%rd1+96];
	fma.rn.f64 	%fd536, %fd535, %fd501, %fd534;
	ld.global.nc.f64 	%fd537, [%rd1+104];
	fma.rn.f64 	%fd538, %fd537, %fd502, %fd536;
	ld.global.nc.f64 	%fd539, [%rd1+112];
	fma.rn.f64 	%fd540, %fd539, %fd503, %fd538;
	ld.global.nc.f64 	%fd541, [%rd1+120];
	fma.rn.f64 	%fd542, %fd541, %fd504, %fd540;
	ld.global.nc.f64 	%fd543, [%rd1+128];
	fma.rn.f64 	%fd544, %fd543, %fd505, %fd542;
	ld.global.nc.f64 	%fd545, [%rd1+136];
	fma.rn.f64 	%fd546, %fd545, %fd506, %fd544;
	ld.global.nc.f64 	%fd547, [%rd1+144];
	fma.rn.f64 	%fd548, %fd547, %fd507, %fd546;
	ld.global.nc.f64 	%fd549, [%rd1+152];
	fma.rn.f64 	%fd550, %fd549, %fd508, %fd548;
	ld.global.nc.f64 	%fd551, [%rd1+160];
	fma.rn.f64 	%fd552, %fd551, %fd509, %fd550;
	ld.global.nc.f64 	%fd553, [%rd1+168];
	fma.rn.f64 	%fd554, %fd553, %fd510, %fd552;
	st.shared.f64 	[%r8+96], %fd554;
	ld.global.nc.f64 	%fd555, [%rd1+176];
	fma.rn.f64 	%fd556, %fd555, %fd500, 0d0000000000000000;
	ld.global.nc.f64 	%fd557, [%rd1+184];
	fma.rn.f64 	%fd558, %fd557, %fd501, %fd556;
	ld.global.nc.f64 	%fd559, [%rd1+192];
	fma.rn.f64 	%fd560, %fd559, %fd502, %fd558;
	ld.global.nc.f64 	%fd561, [%rd1+200];
	fma.rn.f64 	%fd562, %fd561, %fd503, %fd560;
	ld.global.nc.f64 	%fd563, [%rd1+208];
	fma.rn.f64 	%fd564, %fd563, %fd504, %fd562;
	ld.global.nc.f64 	%fd565, [%rd1+216];
	fma.rn.f64 	%fd566, %fd565, %fd505, %fd564;
	ld.global.nc.f64 	%fd567, [%rd1+224];
	fma.rn.f64 	%fd568, %fd567, %fd506, %fd566;
	ld.global.nc.f64 	%fd569, [%rd1+232];
	fma.rn.f64 	%fd570, %fd569, %fd507, %fd568;
	ld.global.nc.f64 	%fd571, [%rd1+240];
	fma.rn.f64 	%fd572, %fd571, %fd508, %fd570;
	ld.global.nc.f64 	%fd573, [%rd1+248];
	fma.rn.f64 	%fd574, %fd573, %fd509, %fd572;
	ld.global.nc.f64 	%fd575, [%rd1+256];
	fma.rn.f64 	%fd576, %fd575, %fd510, %fd574;
	st.shared.f64 	[%r8+192], %fd576;
	ld.global.nc.f64 	%fd577, [%rd1+264];
	fma.rn.f64 	%fd578, %fd577, %fd500, 0d0000000000000000;
	ld.global.nc.f64 	%fd579, [%rd1+272];
	fma.rn.f64 	%fd580, %fd579, %fd501, %fd578;
	ld.global.nc.f64 	%fd581, [%rd1+280];
	fma.rn.f64 	%fd582, %fd581, %fd502, %fd580;
	ld.global.nc.f64 	%fd583, [%rd1+288];
	fma.rn.f64 	%fd584, %fd583, %fd503, %fd582;
	ld.global.nc.f64 	%fd585, [%rd1+296];
	fma.rn.f64 	%fd586, %fd585, %fd504, %fd584;
	ld.global.nc.f64 	%fd587, [%rd1+304];
	fma.rn.f64 	%fd588, %fd587, %fd505, %fd586;
	ld.global.nc.f64 	%fd589, [%rd1+312];
	fma.rn.f64 	%fd590, %fd589, %fd506, %fd588;
	ld.global.nc.f64 	%fd591, [%rd1+320];
	fma.rn.f64 	%fd592, %fd591, %fd507, %fd590;
	ld.global.nc.f64 	%fd593, [%rd1+328];
	fma.rn.f64 	%fd594, %fd593, %fd508, %fd592;
	ld.global.nc.f64 	%fd595, [%rd1+336];
	fma.rn.f64 	%fd596, %fd595, %fd509, %fd594;
	ld.global.nc.f64 	%fd597, [%rd1+344];
	fma.rn.f64 	%fd598, %fd597, %fd510, %fd596;
	st.shared.f64 	[%r8+288], %fd598;
	ld.global.nc.f64 	%fd599, [%rd1+352];
	fma.rn.f64 	%fd600, %fd599, %fd500, 0d0000000000000000;
	ld.global.nc.f64 	%fd601, [%rd1+360];
	fma.rn.f64 	%fd602, %fd601, %fd501, %fd600;
	ld.global.nc.f64 	%fd603, [%rd1+368];
	fma.rn.f64 	%fd604, %fd603, %fd502, %fd602;
	ld.global.nc.f64 	%fd605, [%rd1+376];
	fma.rn.f64 	%fd606, %fd605, %fd503, %fd604;
	ld.global.nc.f64 	%fd607, [%rd1+384];
	fma.rn.f64 	%fd608, %fd607, %fd504, %fd606;
	ld.global.nc.f64 	%fd609, [%rd1+392];
	fma.rn.f64 	%fd610, %fd609, %fd505, %fd608;
	ld.global.nc.f64 	%fd611, [%rd1+400];
	fma.rn.f64 	%fd612, %fd611, %fd506, %fd610;
	ld.global.nc.f64 	%fd613, [%rd1+408];
	fma.rn.f64 	%fd614, %fd613, %fd507, %fd612;
	ld.global.nc.f64 	%fd615, [%rd1+416];
	fma.rn.f64 	%fd616, %fd615, %fd508, %fd614;
	ld.global.nc.f64 	%fd617, [%rd1+424];
	fma.rn.f64 	%fd618, %fd617, %fd509, %fd616;
	ld.global.nc.f64 	%fd619, [%rd1+432];
	fma.rn.f64 	%fd620, %fd619, %fd510, %fd618;
	st.shared.f64 	[%r8+384], %fd620;
	ld.global.nc.f64 	%fd621, [%rd1+440];
	fma.rn.f64 	%fd622, %fd621, %fd500, 0d0000000000000000;
	ld.global.nc.f64 	%fd623, [%rd1+448];
	fma.rn.f64 	%fd624, %fd623, %fd501, %fd622;
	ld.global.nc.f64 	%fd625, [%rd1+456];
	fma.rn.f64 	%fd626, %fd625, %fd502, %fd624;
	ld.global.nc.f64 	%fd627, [%rd1+464];
	fma.rn.f64 	%fd628, %fd627, %fd503, %fd626;
	ld.global.nc.f64 	%fd629, [%rd1+472];
	fma.rn.f64 	%fd630, %fd629, %fd504, %fd628;
	ld.global.nc.f64 	%fd631, [%rd1+480];
	fma.rn.f64 	%fd632, %fd631, %fd505, %fd630;
	ld.global.nc.f64 	%fd633, [%rd1+488];
	fma.rn.f64 	%fd634, %fd633, %fd506, %fd632;
	ld.global.nc.f64 	%fd635, [%rd1+496];
	fma.rn.f64 	%fd636, %fd635, %fd507, %fd634;
	ld.global.nc.f64 	%fd637, [%rd1+504];
	fma.rn.f64 	%fd638, %fd637, %fd508, %fd636;
	ld.global.nc.f64 	%fd639, [%rd1+512];
	fma.rn.f64 	%fd640, %fd639, %fd509, %fd638;
	ld.global.nc.f64 	%fd641, [%rd1+520];
	fma.rn.f64 	%fd642, %fd641, %fd510, %fd640;
	st.shared.f64 	[%r8+480], %fd642;
	ld.global.nc.f64 	%fd643, [%rd1+528];
	fma.rn.f64 	%fd644, %fd643, %fd500, 0d0000000000000000;
	ld.global.nc.f64 	%fd645, [%rd1+536];
	fma.rn.f64 	%fd646, %fd645, %fd501, %fd644;
	ld.global.nc.f64 	%fd647, [%rd1+544];
	fma.rn.f64 	%fd648, %fd647, %fd502, %fd646;
	ld.global.nc.f64 	%fd649, [%rd1+552];
	fma.rn.f64 	%fd650, %fd649, %fd503, %fd648;
	ld.global.nc.f64 	%fd651, [%rd1+560];
	fma.rn.f64 	%fd652, %fd651, %fd504, %fd650;
	ld.global.nc.f64 	%fd653, [%rd1+568];
	fma.rn.f64 	%fd654, %fd653, %fd505, %fd652;
	ld.global.nc.f64 	%fd655, [%rd1+576];
	fma.rn.f64 	%fd656, %fd655, %fd506, %fd654;
	ld.global.nc.f64 	%fd657, [%rd1+584];
	fma.rn.f64 	%fd658, %fd657, %fd507, %fd656;
	ld.global.nc.f64 	%fd659, [%rd1+592];
	fma.rn.f64 	%fd660, %fd659, %fd508, %fd658;
	ld.global.nc.f64 	%fd661, [%rd1+600];
	fma.rn.f64 	%fd662, %fd661, %fd509, %fd660;
	ld.global.nc.f64 	%fd663, [%rd1+608];
	fma.rn.f64 	%fd664, %fd663, %fd510, %fd662;
	st.shared.f64 	[%r8+576], %fd664;
	ld.global.nc.f64 	%fd665, [%rd1+616];
	fma.rn.f64 	%fd666, %fd665, %fd500, 0d0000000000000000;
	ld.global.nc.f64 	%fd667, [%rd1+624];
	fma.rn.f64 	%fd668, %fd667, %fd501, %fd666;
	ld.global.nc.f64 	%fd669, [%rd1+632];
	fma.rn.f64 	%fd670, %fd669, %fd502, %fd668;
	ld.global.nc.f64 	%fd671, [%rd1+640];
	fma.rn.f64 	%fd672, %fd671, %fd503, %fd670;
	ld.global.nc.f64 	%fd673, [%rd1+648];
	fma.rn.f64 	%fd674, %fd673, %fd504, %fd672;
	ld.global.nc.f64 	%fd675, [%rd1+656];
	fma.rn.f64 	%fd676, %fd675, %fd505, %fd674;
	ld.global.nc.f64 	%fd677, [%rd1+664];
	fma.rn.f64 	%fd678, %fd677, %fd506, %fd676;
	ld.global.nc.f64 	%fd679, [%rd1+672];
	fma.rn.f64 	%fd680, %fd679, %fd507, %fd678;
	ld.global.nc.f64 	%fd681, [%rd1+680];
	fma.rn.f64 	%fd682, %fd681, %fd508, %fd680;
	ld.global.nc.f64 	%fd683, [%rd1+688];
	fma.rn.f64 	%fd684, %fd683, %fd509, %fd682;
	ld.global.nc.f64 	%fd685, [%rd1+696];
	fma.rn.f64 	%fd686, %fd685, %fd510, %fd684;
	st.shared.f64 	[%r8+672], %fd686;
	ld.global.nc.f64 	%fd687, [%rd1+704];
	fma.rn.f64 	%fd688, %fd687, %fd500, 0d0000000000000000;
	ld.global.nc.f64 	%fd689, [%rd1+712];
	fma.rn.f64 	%fd690, %fd689, %fd501, %fd688;
	ld.global.nc.f64 	%fd691, [%rd1+720];
	fma.rn.f64 	%fd692, %fd691, %fd502, %fd690;
	ld.global.nc.f64 	%fd693, [%rd1+728];
	fma.rn.f64 	%fd694, %fd693, %fd503, %fd692;
	ld.global.nc.f64 	%fd695, [%rd1+736];
	fma.rn.f64 	%fd696, %fd695, %fd504, %fd694;
	ld.global.nc.f64 	%fd697, [%rd1+744];
	fma.rn.f64 	%fd698, %fd697, %fd505, %fd696;
	ld.global.nc.f64 	%fd699, [%rd1+752];
	fma.rn.f64 	%fd700, %fd699, %fd506, %fd698;
	ld.global.nc.f64 	%fd701, [%rd1+760];
	fma.rn.f64 	%fd702, %fd701, %fd507, %fd700;
	ld.global.nc.f64 	%fd703, [%rd1+768];
	fma.rn.f64 	%fd704, %fd703, %fd508, %fd702;
	ld.global.nc.f64 	%fd705, [%rd1+776];
	fma.rn.f64 	%fd706, %fd705, %fd509, %fd704;
	ld.global.nc.f64 	%fd707, [%rd1+784];
	fma.rn.f64 	%fd708, %fd707, %fd510, %fd706;
	st.shared.f64 	[%r8+768], %fd708;
	ld.global.nc.f64 	%fd709, [%rd1+792];
	fma.rn.f64 	%fd710, %fd709, %fd500, 0d0000000000000000;
	ld.global.nc.f64 	%fd711, [%rd1+800];
	fma.rn.f64 	%fd712, %fd711, %fd501, %fd710;
	ld.global.nc.f64 	%fd713, [%rd1+808];
	fma.rn.f64 	%fd714, %fd713, %fd502, %fd712;
	ld.global.nc.f64 	%fd715, [%rd1+816];
	fma.rn.f64 	%fd716, %fd715, %fd503, %fd714;
	ld.global.nc.f64 	%fd717, [%rd1+824];
	fma.rn.f64 	%fd718, %fd717, %fd504, %fd716;
	ld.global.nc.f64 	%fd719, [%rd1+832];
	fma.rn.f64 	%fd720, %fd719, %fd505, %fd718;
	ld.global.nc.f64 	%fd721, [%rd1+840];
	fma.rn.f64 	%fd722, %fd721, %fd506, %fd720;
	ld.global.nc.f64 	%fd723, [%rd1+848];
	fma.rn.f64 	%fd724, %fd723, %fd507, %fd722;
	ld.global.nc.f64 	%fd725, [%rd1+856];
	fma.rn.f64 	%fd726, %fd725, %fd508, %fd724;
	ld.global.nc.f64 	%fd727, [%rd1+864];
	fma.rn.f64 	%fd728, %fd727, %fd509, %fd726;
	ld.global.nc.f64 	%fd729, [%rd1+872];
	fma.rn.f64 	%fd730, %fd729, %fd510, %fd728;
	st.shared.f64 	[%r8+864], %fd730;
	ld.global.nc.f64 	%fd731, [%rd1+880];
	fma.rn.f64 	%fd732, %fd731, %fd500, 0d0000000000000000;
	ld.global.nc.f64 	%fd733, [%rd1+888];
	fma.rn.f64 	%fd734, %fd733, %fd501, %fd732;
	ld.global.nc.f64 	%fd735, [%rd1+896];
	fma.rn.f64 	%fd736, %fd735, %fd502, %fd734;
	ld.global.nc.f64 	%fd737, [%rd1+904];
	fma.rn.f64 	%fd738, %fd737, %fd503, %fd736;
	ld.global.nc.f64 	%fd739, [%rd1+912];
	fma.rn.f64 	%fd740, %fd739, %fd504, %fd738;
	ld.global.nc.f64 	%fd741, [%rd1+920];
	fma.rn.f64 	%fd742, %fd741, %fd505, %fd740;
	ld.global.nc.f64 	%fd743, [%rd1+928];
	fma.rn.f64 	%fd744, %fd743, %fd506, %fd742;
	ld.global.nc.f64 	%fd745, [%rd1+936];
	fma.rn.f64 	%fd746, %fd745, %fd507, %fd744;
	ld.global.nc.f64 	%fd747, [%rd1+944];
	fma.rn.f64 	%fd748, %fd747, %fd508, %fd746;
	ld.global.nc.f64 	%fd749, [%rd1+952];
	fma.rn.f64 	%fd750, %fd749, %fd509, %fd748;
	ld.global.nc.f64 	%fd751, [%rd1+960];
	fma.rn.f64 	%fd752, %fd751, %fd510, %fd750;
	st.shared.f64 	[%r8+960], %fd752;
	ld.global.nc.f64 	%fd753, [%rd1+968];
	fma.rn.f64 	%fd754, %fd753, %fd500, 0d0000000000000000;
	ld.global.nc.f64 	%fd755, [%rd1+976];
	fma.rn.f64 	%fd756, %fd755, %fd501, %fd754;
	ld.global.nc.f64 	%fd757, [%rd1+984];
	fma.rn.f64 	%fd758, %fd757, %fd502, %fd756;
	ld.global.nc.f64 	%fd759, [%rd1+992];
	fma.rn.f64 	%fd760, %fd759, %fd503, %fd758;
	ld.global.nc.f64 	%fd761, [%rd1+1000];
	fma.rn.f64 	%fd762, %fd761, %fd504, %fd760;
	ld.global.nc.f64 	%fd763, [%rd1+1008];
	fma.rn.f64 	%fd764, %fd763, %fd505, %fd762;
	ld.global.nc.f64 	%fd765, [%rd1+1016];
	fma.rn.f64 	%fd766, %fd765, %fd506, %fd764;
	ld.global.nc.f64 	%fd767, [%rd1+1024];
	fma.rn.f64 	%fd768, %fd767, %fd507, %fd766;
	ld.global.nc.f64 	%fd769, [%rd1+1032];
	fma.rn.f64 	%fd770, %fd769, %fd508, %fd768;
	ld.global.nc.f64 	%fd771, [%rd1+1040];
	fma.rn.f64 	%fd772, %fd771, %fd509, %fd770;
	ld.global.nc.f64 	%fd773, [%rd1+1048];
	fma.rn.f64 	%fd774, %fd773, %fd510, %fd772;
	st.shared.f64 	[%r8+1056], %fd774;
$L__BB282_6:
	ld.param.u64 	%rd31, [_Z40massMatrixMultiplyMonolithicGlobalKernelILi11ELi12ELi1EEviPKdS1_S1_S1_Pd_param_1];
	ld.param.u32 	%r66, [_Z40massMatrixMultiplyMonolithicGlobalKernelILi11ELi12ELi1EEviPKdS1_S1_S1_Pd_param_0];
	setp.ge.s32 	%p4, %r3, %r66;
	bar.sync 	0;
	mul.hi.u16 	%rs14, %rs1, 5462;
	mul.lo.s16 	%rs15, %rs14, 12;
	sub.s16 	%rs16, %rs1, %rs15;
	mul.wide.u16 	%r20, %rs14, 1152;
	add.s32 	%r21, %r4, %r20;
	mul.wide.u16 	%r22, %rs16, 96;
	add.s32 	%r9, %r21, %r22;
	ld.shared.f64 	%fd23, [%r9];
	ld.shared.f64 	%fd24, [%r9+8];
	ld.shared.f64 	%fd25, [%r9+16];
	ld.shared.f64 	%fd26, [%r9+24];
	ld.shared.f64 	%fd27, [%r9+32];
	ld.shared.f64 	%fd28, [%r9+40];
	ld.shared.f64 	%fd29, [%r9+48];
	ld.shared.f64 	%fd30, [%r9+56];
	ld.shared.f64 	%fd31, [%r9+64];
	ld.shared.f64 	%fd32, [%r9+72];
	ld.shared.f64 	%fd33, [%r9+80];
	mul.lo.s32 	%r23, %r3, 1728;
	mad.lo.s32 	%r24, %r1, 12, %r23;
	ld.global.nc.f64 	%fd34, [%rd1];
	fma.rn.f64 	%fd776, %fd34, %fd23, 0d0000000000000000;
	ld.global.nc.f64 	%fd35, [%rd1+8];
	fma.rn.f64 	%fd777, %fd35, %fd24, %fd776;
	ld.global.nc.f64 	%fd36, [%rd1+16];
	fma.rn.f64 	%fd778, %fd36, %fd25, %fd777;
	ld.global.nc.f64 	%fd37, [%rd1+24];
	fma.rn.f64 	%fd779, %fd37, %fd26, %fd778;
	ld.global.nc.f64 	%fd38, [%rd1+32];
	fma.rn.f64 	%fd780, %fd38, %fd27, %fd779;
	ld.global.nc.f64 	%fd39, [%rd1+40];
	fma.rn.f64 	%fd781, %fd39, %fd28, %fd780;
	ld.global.nc.f64 	%fd40, [%rd1+48];
	fma.rn.f64 	%fd782, %fd40, %fd29, %fd781;
	ld.global.nc.f64 	%fd41, [%rd1+56];
	fma.rn.f64 	%fd783, %fd41, %fd30, %fd782;
	ld.global.nc.f64 	%fd42, [%rd1+64];
	fma.rn.f64 	%fd784, %fd42, %fd31, %fd783;
	ld.global.nc.f64 	%fd43, [%rd1+72];
	fma.rn.f64 	%fd785, %fd43, %fd32, %fd784;
	ld.global.nc.f64 	%fd44, [%rd1+80];
	fma.rn.f64 	%fd45, %fd44, %fd33, %fd785;
	cvta.to.global.u64 	%rd10, %rd31;
	mul.wide.s32 	%rd11, %r24, 8;
	add.s64 	%rd2, %rd10, %rd11;
	mov.f64 	%fd1328, 0d0000000000000000;
	@%p4 bra 	$L__BB282_8;
	ld.global.nc.f64 	%fd1328, [%rd2];
$L__BB282_8:
	ld.param.u32 	%r67, [_Z40massMatrixMultiplyMonolithicGlobalKernelILi11ELi12ELi1EEviPKdS1_S1_S1_Pd_param_0];
	setp.ge.s32 	%p5, %r3, %r67;
	mul.f64 	%fd1350, %fd45, %fd1328;
	ld.global.nc.f64 	%fd49, [%rd1+88];
	fma.rn.f64 	%fd787, %fd49, %fd23, 0d0000000000000000;
	ld.global.nc.f64 	%fd50, [%rd1+96];
	fma.rn.f64 	%fd788, %fd50, %fd24, %fd787;
	ld.global.nc.f64 	%fd51, [%rd1+104];
	fma.rn.f64 	%fd789, %fd51, %fd25, %fd788;
	ld.global.nc.f64 	%fd52, [%rd1+112];
	fma.rn.f64 	%fd790, %fd52, %fd26, %fd789;
	ld.global.nc.f64 	%fd53, [%rd1+120];
	fma.rn.f64 	%fd791, %fd53, %fd27, %fd790;
	ld.global.nc.f64 	%fd54, [%rd1+128];
	fma.rn.f64 	%fd792, %fd54, %fd28, %fd791;
	ld.global.nc.f64 	%fd55, [%rd1+136];
	fma.rn.f64 	%fd793, %fd55, %fd29, %fd792;
	ld.global.nc.f64 	%fd56, [%rd1+144];
	fma.rn.f64 	%fd794, %fd56, %fd30, %fd793;
	ld.global.nc.f64 	%fd57, [%rd1+152];
	fma.rn.f64 	%fd795, %fd57, %fd31, %fd794;
	ld.global.nc.f64 	%fd58, [%rd1+160];
	fma.rn.f64 	%fd796, %fd58, %fd32, %fd795;
	ld.global.nc.f64 	%fd59, [%rd1+168];
	fma.rn.f64 	%fd60, %fd59, %fd33, %fd796;
	mov.f64 	%fd1329, 0d0000000000000000;
	@%p5 bra 	$L__BB282_10;
	ld.global.nc.f64 	%fd1329, [%rd2+8];
$L__BB282_10:
	ld.param.u32 	%r68, [_Z40massMatrixMultiplyMonolithicGlobalKernelILi11ELi12ELi1EEviPKdS1_S1_S1_Pd_param_0];
	setp.ge.s32 	%p6, %r3, %r68;
	mul.f64 	%fd1349, %fd60, %fd1329;
	ld.global.nc.f64 	%fd64, [%rd1+176];
	fma.rn.f64 	%fd798, %fd64, %fd23, 0d0000000000000000;
	ld.global.nc.f64 	%fd65, [%rd1+184];
	fma.rn.f64 	%fd799, %fd65, %fd24, %fd798;
	ld.global.nc.f64 	%fd66, [%rd1+192];
	fma.rn.f64 	%fd800, %fd66, %fd25, %fd799;
	ld.global.nc.f64 	%fd67, [%rd1+200];
	fma.rn.f64 	%fd801, %fd67, %fd26, %fd800;
	ld.global.nc.f64 	%fd68, [%rd1+208];
	fma.rn.f64 	%fd802, %fd68, %fd27, %fd801;
	ld.global.nc.f64 	%fd69, [%rd1+216];
	fma.rn.f64 	%fd803, %fd69, %fd28, %fd802;
	ld.global.nc.f64 	%fd70, [%rd1+224];
	fma.rn.f64 	%fd804, %fd70, %fd29, %fd803;
	ld.global.nc.f64 	%fd71, [%rd1+232];
	fma.rn.f64 	%fd805, %fd71, %fd30, %fd804;
	ld.global.nc.f64 	%fd72, [%rd1+240];
	fma.rn.f64 	%fd806, %fd72, %fd31, %fd805;
	ld.global.nc.f64 	%fd73, [%rd1+248];
	fma.rn.f64 	%fd807, %fd73, %fd32, %fd806;
	ld.global.nc.f64 	%fd74, [%rd1+256];
	fma.rn.f64 	%fd75, %fd74, %fd33, %fd807;
	mov.f64 	%fd1330, 0d0000000000000000;
	@%p6 bra 	$L__BB282_12;
	ld.global.nc.f64 	%fd1330, [%rd2+16];
$L__BB282_12:
	ld.param.u32 	%r69, [_Z40massMatrixMultiplyMonolithicGlobalKernelILi11ELi12ELi1EEviPKdS1_S1_S1_Pd_param_0];
	setp.ge.s32 	%p7, %r3, %r69;
	mul.f64 	%fd1348, %fd75, %fd1330;
	ld.global.nc.f64 	%fd79, [%rd1+264];
	fma.rn.f64 	%fd809, %fd79, %fd23, 0d0000000000000000;
	ld.global.nc.f64 	%fd80, [%rd1+272];
	fma.rn.f64 	%fd810, %fd80, %fd24, %fd809;
	ld.global.nc.f64 	%fd81, [%rd1+280];
	fma.rn.f64 	%fd811, %fd81, %fd25, %fd810;
	ld.global.nc.f64 	%fd82, [%rd1+288];
	fma.rn.f64 	%fd812, %fd82, %fd26, %fd811;
	ld.global.nc.f64 	%fd83, [%rd1+296];
	fma.rn.f64 	%fd813, %fd83, %fd27, %fd812;
	ld.global.nc.f64 	%fd84, [%rd1+304];
	fma.rn.f64 	%fd814, %fd84, %fd28, %fd813;
	ld.global.nc.f64 	%fd85, [%rd1+312];
	fma.rn.f64 	%fd815, %fd85, %fd29, %fd814;
	ld.global.nc.f64 	%fd86, [%rd1+320];
	fma.rn.f64 	%fd816, %fd86, %fd30, %fd815;
	ld.global.nc.f64 	%fd87, [%rd1+328];
	fma.rn.f64 	%fd817, %fd87, %fd31, %fd816;
	ld.global.nc.f64 	%fd88, [%rd1+336];
	fma.rn.f64 	%fd818, %fd88, %fd32, %fd817;
	ld.global.nc.f64 	%fd89, [%rd1+344];
	fma.rn.f64 	%fd90, %fd89, %fd33, %fd818;
	mov.f64 	%fd1331, 0d0000000000000000;
	@%p7 bra 	$L__BB282_14;
	ld.global.nc.f64 	%fd1331, [%rd2+24];
$L__BB282_14:
	ld.param.u32 	%r70, [_Z40massMatrixMultiplyMonolithicGlobalKernelILi11ELi12ELi1EEviPKdS1_S1_S1_Pd_param_0];
	setp.ge.s32 	%p8, %r3, %r70;
	mul.f64 	%fd1347, %fd90, %fd1331;
	ld.global.nc.f64 	%fd94, [%rd1+352];
	fma.rn.f64 	%fd820, %fd94, %fd23, 0d0000000000000000;
	ld.global.nc.f64 	%fd95, [%rd1+360];
	fma.rn.f64 	%fd821, %fd95, %fd24, %fd820;
	ld.global.nc.f64 	%fd96, [%rd1+368];
	fma.rn.f64 	%fd822, %fd96, %fd25, %fd821;
	ld.global.nc.f64 	%fd97, [%rd1+376];
	fma.rn.f64 	%fd823, %fd97, %fd26, %fd822;
	ld.global.nc.f64 	%fd98, [%rd1+384];
	fma.rn.f64 	%fd824, %fd98, %fd27, %fd823;
	ld.global.nc.f64 	%fd99, [%rd1+392];
	fma.rn.f64 	%fd825, %fd99, %fd28, %fd824;
	ld.global.nc.f64 	%fd100, [%rd1+400];
	fma.rn.f64 	%fd826, %fd100, %fd29, %fd825;
	ld.global.nc.f64 	%fd101, [%rd1+408];
	fma.rn.f64 	%fd827, %fd101, %fd30, %fd826;
	ld.global.nc.f64 	%fd102, [%rd1+416];
	fma.rn.f64 	%fd828, %fd102, %fd31, %fd827;
	ld.global.nc.f64 	%fd103, [%rd1+424];
	fma.rn.f64 	%fd829, %fd103, %fd32, %fd828;
	ld.global.nc.f64 	%fd104, [%rd1+432];
	fma.rn.f64 	%fd105, %fd104, %fd33, %fd829;
	mov.f64 	%fd1332, 0d0000000000000000;
	@%p8 bra 	$L__BB282_16;
	ld.global.nc.f64 	%fd1332, [%rd2+32];
$L__BB282_16:
	ld.param.u32 	%r71, [_Z40massMatrixMultiplyMonolithicGlobalKernelILi11ELi12ELi1EEviPKdS1_S1_S1_Pd_param_0];
	setp.ge.s32 	%p9, %r3, %r71;
	mul.f64 	%fd1346, %fd105, %fd1332;
	ld.global.nc.f64 	%fd109, [%rd1+440];
	fma.rn.f64 	%fd831, %fd109, %fd23, 0d0000000000000000;
	ld.global.nc.f64 	%fd110, [%rd1+448];
	fma.rn.f64 	%fd832, %fd110, %fd24, %fd831;
	ld.global.nc.f64 	%fd111, [%rd1+456];
	fma.rn.f64 	%fd833, %fd111, %fd25, %fd832;
	ld.global.nc.f64 	%fd112, [%rd1+464];
	fma.rn.f64 	%fd834, %fd112, %fd26, %fd833;
	ld.global.nc.f64 	%fd113, [%rd1+472];
	fma.rn.f64 	%fd835, %fd113, %fd27, %fd834;
	ld.global.nc.f64 	%fd114, [%rd1+480];
	fma.rn.f64 	%fd836, %fd114, %fd28, %fd835;
	ld.global.nc.f64 	%fd115, [%rd1+488];
	fma.rn.f64 	%fd837, %fd115, %fd29, %fd836;
	ld.global.nc.f64 	%fd116, [%rd1+496];
	fma.rn.f64 	%fd838, %fd116, %fd30, %fd837;
	ld.global.nc.f64 	%fd117, [%rd1+504];
	fma.rn.f64 	%fd839, %fd117, %fd31, %fd838;
	ld.global.nc.f64 	%fd118, [%rd1+512];
	fma.rn.f64 	%fd840, %fd118, %fd32, %fd839;
	ld.global.nc.f64 	%fd119, [%rd1+520];
	fma.rn.f64 	%fd120, %fd119, %fd33, %fd840;
	mov.f64 	%fd1333, 0d0000000000000000;
	@%p9 bra 	$L__BB282_18;
	ld.global.nc.f64 	%fd1333, [%rd2+40];
$L__BB282_18:
	ld.param.u32 	%r72, [_Z40massMatrixMultiplyMonolithicGlobalKernelILi11ELi12ELi1EEviPKdS1_S1_S1_Pd_param_0];
	setp.ge.s32 	%p10, %r3, %r72;
	mul.f64 	%fd1345, %fd120, %fd1333;
	ld.global.nc.f64 	%fd124, [%rd1+528];
	fma.rn.f64 	%fd842, %fd124, %fd23, 0d0000000000000000;
	ld.global.nc.f64 	%fd125, [%rd1+536];
	fma.rn.f64 	%fd843, %fd125, %fd24, %fd842;
	ld.global.nc.f64 	%fd126, [%rd1+544];
	fma.rn.f64 	%fd844, %fd126, %fd25, %fd843;
	ld.global.nc.f64 	%fd127, [%rd1+552];
	fma.rn.f64 	%fd845, %fd127, %fd26, %fd844;
	ld.global.nc.f64 	%fd128, [%rd1+560];
	fma.rn.f64 	%fd846, %fd128, %fd27, %fd845;
	ld.global.nc.f64 	%fd129, [%rd1+568];
	fma.rn.f64 	%fd847, %fd129, %fd28, %fd846;
	ld.global.nc.f64 	%fd130, [%rd1+576];
	fma.rn.f64 	%fd848, %fd130, %fd29, %fd847;
	ld.global.nc.f64 	%fd131, [%rd1+584];
	fma.rn.f64 	%fd849, %fd131, %fd30, %fd848;
	ld.global.nc.f64 	%fd132, [%rd1+592];
	fma.rn.f64 	%fd850, %fd132, %fd31, %fd849;
	ld.global.nc.f64 	%fd133, [%rd1+600];
	fma.rn.f64 	%fd851, %fd133, %fd32, %fd850;
	ld.global.nc.f64 	%fd134, [%rd1+608];
	fma.rn.f64 	%fd135, %fd134, %fd33, %fd851;
	mov.f64 	%fd1334, 0d0000000000000000;
	@%p10 bra 	$L__BB282_20;
	ld.global.nc.f64 	%fd1334, [%rd2+48];
$L__BB282_20:
	ld.param.u32 	%r73, [_Z40massMatrixMultiplyMonolithicGlobalKernelILi11ELi12ELi1EEviPKdS1_S1_S1_Pd_param_0];
	setp.ge.s32 	%p11, %r3, %r73;
	mul.f64 	%fd1344, %fd135, %fd1334;
	ld.global.nc.f64 	%fd139, [%rd1+616];
	fma.rn.f64 	%fd853, %fd139, %fd23, 0d0000000000000000;
	ld.global.nc.f64 	%fd140, [%rd1+624];
	fma.rn.f64 	%fd854, %fd140, %fd24, %fd853;
	ld.global.nc.f64 	%fd141, [%rd1+632];
	fma.rn.f64 	%fd855, %fd141, %fd25, %fd854;
	ld.global.nc.f64 	%fd142, [%rd1+640];
	fma.rn.f64 	%fd856, %fd142, %fd26, %fd855;
	ld.global.nc.f64 	%fd143, [%rd1+648];
	fma.rn.f64 	%fd857, %fd143, %fd27, %fd856;
	ld.global.nc.f64 	%fd144, [%rd1+656];
	fma.rn.f64 	%fd858, %fd144, %fd28, %fd857;
	ld.global.nc.f64 	%fd145, [%rd1+664];
	fma.rn.f64 	%fd859, %fd145, %fd29, %fd858;
	ld.global.nc.f64 	%fd146, [%rd1+672];
	fma.rn.f64 	%fd860, %fd146, %fd30, %fd859;
	ld.global.nc.f64 	%fd147, [%rd1+680];
	fma.rn.f64 	%fd861, %fd147, %fd31, %fd860;
	ld.global.nc.f64 	%fd148, [%rd1+688];
	fma.rn.f64 	%fd862, %fd148, %fd32, %fd861;
	ld.global.nc.f64 	%fd149, [%rd1+696];
	fma.rn.f64 	%fd150, %fd149, %fd33, %fd862;
	mov.f64 	%fd1335, 0d0000000000000000;
	@%p11 bra 	$L__BB282_22;
	ld.global.nc.f64 	%fd1335, [%rd2+56];
$L__BB282_22:
	ld.param.u64 	%rd36, [_Z40massMatrixMultiplyMonolithicGlobalKernelILi11ELi12ELi1EEviPKdS1_S1_S1_Pd_param_2];
	ld.param.u32 	%r74, [_Z40massMatrixMultiplyMonolithicGlobalKernelILi11ELi12ELi1EEviPKdS1_S1_S1_Pd_param_0];
	setp.ge.s32 	%p12, %r3, %r74;
	mul.f64 	%fd1343, %fd150, %fd1335;
	cvta.to.global.u64 	%rd12, %rd36;
	ld.global.nc.f64 	%fd154, [%rd12+704];
	fma.rn.f64 	%fd864, %fd154, %fd23, 0d0000000000000000;
	ld.global.nc.f64 	%fd155, [%rd12+712];
	fma.rn.f64 	%fd865, %fd155, %fd24, %fd864;
	ld.global.nc.f64 	%fd156, [%rd12+720];
	fma.rn.f64 	%fd866, %fd156, %fd25, %fd865;
	ld.global.nc.f64 	%fd157, [%rd12+728];
	fma.rn.f64 	%fd867, %fd157, %fd26, %fd866;
	ld.global.nc.f64 	%fd158, [%rd12+736];
	fma.rn.f64 	%fd868, %fd158, %fd27, %fd867;
	ld.global.nc.f64 	%fd159, [%rd12+744];
	fma.rn.f64 	%fd869, %fd159, %fd28, %fd868;
	ld.global.nc.f64 	%fd160, [%rd12+752];
	fma.rn.f64 	%fd870, %fd160, %fd29, %fd869;
	ld.global.nc.f64 	%fd161, [%rd12+760];
	fma.rn.f64 	%fd871, %fd161, %fd30, %fd870;
	ld.global.nc.f64 	%fd162, [%rd12+768];
	fma.rn.f64 	%fd872, %fd162, %fd31, %fd871;
	ld.global.nc.f64 	%fd163, [%rd12+776];
	fma.rn.f64 	%fd873, %fd163, %fd32, %fd872;
	ld.global.nc.f64 	%fd164, [%rd12+784];
	fma.rn.f64 	%fd165, %fd164, %fd33, %fd873;
	mov.f64 	%fd1336, 0d0000000000000000;
	@%p12 bra 	$L__BB282_24;
	ld.param.u64 	%rd32, [_Z40massMatrixMultiplyMonolithicGlobalKernelILi11ELi12ELi1EEviPKdS1_S1_S1_Pd_param_1];
	cvta.to.global.u64 	%rd13, %rd32;
	add.s64 	%rd15, %rd13, %rd11;
	ld.global.nc.f64 	%fd1336, [%rd15+64];
$L__BB282_24:
	ld.param.u64 	%rd37, [_Z40massMatrixMultiplyMonolithicGlobalKernelILi11ELi12ELi1EEviPKdS1_S1_S1_Pd_param_2];
	ld.param.u32 	%r75, [_Z40massMatrixMultiplyMonolithicGlobalKernelILi11ELi12ELi1EEviPKdS1_S1_S1_Pd_param_0];
	mov.u32 	%r34, %ctaid.x;
	mov.u32 	%r35, %tid.y;
	add.s32 	%r36, %r34, %r35;
	setp.ge.s32 	%p13, %r36, %r75;
	mul.f64 	%fd1342, %fd165, %fd1336;
	cvta.to.global.u64 	%rd16, %rd37;
	ld.global.nc.f64 	%fd169, [%rd16+792];
	fma.rn.f64 	%fd875, %fd169, %fd23, 0d0000000000000000;
	ld.global.nc.f64 	%fd170, [%rd16+800];
	fma.rn.f64 	%fd876, %fd170, %fd24, %fd875;
	ld.global.nc.f64 	%fd171, [%rd16+808];
	fma.rn.f64 	%fd877, %fd171, %fd25, %fd876;
	ld.global.nc.f64 	%fd172, [%rd16+816];
	fma.rn.f64 	%fd878, %fd172, %fd26, %fd877;
	ld.global.nc.f64 	%fd173, [%rd16+824];
	fma.rn.f64 	%fd879, %fd173, %fd27, %fd878;
	ld.global.nc.f64 	%fd174, [%rd16+832];
	fma.rn.f64 	%fd880, %fd174, %fd28, %fd879;
	ld.global.nc.f64 	%fd175, [%rd16+840];
	fma.rn.f64 	%fd881, %fd175, %fd29, %fd880;
	ld.global.nc.f64 	%fd176, [%rd16+848];
	fma.rn.f64 	%fd882, %fd176, %fd30, %fd881;
	ld.global.nc.f64 	%fd177, [%rd16+856];
	fma.rn.f64 	%fd883, %fd177, %fd31, %fd882;
	ld.global.nc.f64 	%fd178, [%rd16+864];
	fma.rn.f64 	%fd884, %fd178, %fd32, %fd883;
	ld.global.nc.f64 	%fd179, [%rd16+872];
	fma.rn.f64 	%fd180, %fd179, %fd33, %fd884;
	mov.f64 	%fd1337, 0d0000000000000000;
	@%p13 bra 	$L__BB282_26;
	ld.param.u64 	%rd33, [_Z40massMatrixMultiplyMonolithicGlobalKernelILi11ELi12ELi1EEviPKdS1_S1_S1_Pd_param_1];
	cvta.to.global.u64 	%rd17, %rd33;
	mov.u32 	%r37, %tid.x;
	mov.u32 	%r38, %ctaid.x;
	mov.u32 	%r39, %tid.y;
	add.s32 	%r40, %r38, %r39;
	mul.lo.s32 	%r41, %r40, 1728;
	mad.lo.s32 	%r42, %r37, 12, %r41;
	mul.wide.s32 	%rd18, %r42, 8;
	add.s64 	%rd19, %rd17, %rd18;
	ld.global.nc.f64 	%fd1337, [%rd19+72];
$L__BB282_26:
	ld.param.u64 	%rd38, [_Z40massMatrixMultiplyMonolithicGlobalKernelILi11ELi12ELi1EEviPKdS1_S1_S1_Pd_param_2];
	ld.param.u32 	%r76, [_Z40massMatrixMultiplyMonolithicGlobalKernelILi11ELi12ELi1EEviPKdS1_S1_S1_Pd_param_0];
	mov.u32 	%r43, %ctaid.x;
	mov.u32 	%r44, %tid.y;
	add.s32 	%r45, %r43, %r44;
	setp.ge.s32 	%p14, %r45, %r76;
	mul.f64 	%fd1341, %fd180, %fd1337;
	cvta.to.global.u64 	%rd20, %rd38;
	ld.global.nc.f64 	%fd184, [%rd20+880];
	fma.rn.f64 	%fd886, %fd184, %fd23, 0d0000000000000000;
	ld.global.nc.f64 	%fd185, [%rd20+888];
	fma.rn.f64 	%fd887, %fd185, %fd24, %fd886;
	ld.global.nc.f64 	%fd186, [%rd20+896];
	fma.rn.f64 	%fd888, %fd186, %fd25, %fd887;
	ld.global.nc.f64 	%fd187, [%rd20+904];
	fma.rn.f64 	%fd889, %fd187, %fd26, %fd888;
	ld.global.nc.f64 	%fd188, [%rd20+912];
	fma.rn.f64 	%fd890, %fd188, %fd27, %fd889;
	ld.global.nc.f64 	%fd189, [%rd20+920];
	fma.rn.f64 	%fd891, %fd189, %fd28, %fd890;
	ld.global.nc.f64 	%fd190, [%rd20+928];
	fma.rn.f64 	%fd892, %fd190, %fd29, %fd891;
	ld.global.nc.f64 	%fd191, [%rd20+936];
	fma.rn.f64 	%fd893, %fd191, %fd30, %fd892;
	ld.global.nc.f64 	%fd192, [%rd20+944];
	fma.rn.f64 	%fd894, %fd192, %fd31, %fd893;
	ld.global.nc.f64 	%fd193, [%rd20+952];
	fma.rn.f64 	%fd895, %fd193, %fd32, %fd894;
	ld.global.nc.f64 	%fd194, [%rd20+960];
	fma.rn.f64 	%fd195, %fd194, %fd33, %fd895;
	mov.f64 	%fd1338, 0d0000000000000000;
	@%p14 bra 	$L__BB282_28;
	ld.param.u64 	%rd34, [_Z40massMatrixMultiplyMonolithicGlobalKernelILi11ELi12ELi1EEviPKdS1_S1_S1_Pd_param_1];
	cvta.to.global.u64 	%rd21, %rd34;
	mov.u32 	%r46, %tid.x;
	mov.u32 	%r47, %ctaid.x;
	mov.u32 	%r48, %tid.y;
	add.s32 	%r49, %r47, %r48;
	mul.lo.s32 	%r50, %r49, 1728;
	mad.lo.s32 	%r51, %r46, 12, %r50;
	mul.wide.s32 	%rd22, %r51, 8;
	add.s64 	%rd23, %rd21, %rd22;
	ld.global.nc.f64 	%fd1338, [%rd23+80];
$L__BB282_28:
	ld.param.u64 	%rd39, [_Z40massMatrixMultiplyMonolithicGlobalKernelILi11ELi12ELi1EEviPKdS1_S1_S1_Pd_param_2];
	ld.param.u32 	%r77, [_Z40massMatrixMultiplyMonolithicGlobalKernelILi11ELi12ELi1EEviPKdS1_S1_S1_Pd_param_0];
	mov.u32 	%r52, %ctaid.x;
	mov.u32 	%r53, %tid.y;
	add.s32 	%r54, %r52, %r53;
	setp.ge.s32 	%p15, %r54, %r77;
	mul.f64 	%fd1340, %fd195, %fd1338;
	cvta.to.global.u64 	%rd24, %rd39;
	ld.global.nc.f64 	%fd199, [%rd24+968];
	fma.rn.f64 	%fd897, %fd199, %fd23, 0d0000000000000000;
	ld.global.nc.f64 	%fd200, [%rd24+976];
	fma.rn.f64 	%fd898, %fd200, %fd24, %fd897;
	ld.global.nc.f64 	%fd201, [%rd24+984];
	fma.rn.f64 	%fd899, %fd201, %fd25, %fd898;
	ld.global.nc.f64 	%fd202, [%rd24+992];
	fma.rn.f64 	%fd900, %fd202, %fd26, %fd899;
	ld.global.nc.f64 	%fd203, [%rd24+1000];
	fma.rn.f64 	%fd901, %fd203, %fd27, %fd900;
	ld.global.nc.f64 	%fd204, [%rd24+1008];
	fma.rn.f64 	%fd902, %fd204, %fd28, %fd901;
	ld.global.nc.f64 	%fd205, [%rd24+1016];
	fma.rn.f64 	%fd903, %fd205, %fd29, %fd902;
	ld.global.nc.f64 	%fd206, [%rd24+1024];
	fma.rn.f64 	%fd904, %fd206, %fd30, %fd903;
	ld.global.nc.f64 	%fd207, [%rd24+1032];
	fma.rn.f64 	%fd905, %fd207, %fd31, %fd904;
	ld.global.nc.f64 	%fd208, [%rd24+1040];
	fma.rn.f64 	%fd906, %fd208, %fd32, %fd905;
	ld.global.nc.f64 	%fd209, [%rd24+1048];
	fma.rn.f64 	%fd210, %fd209, %fd33, %fd906;
	mov.f64 	%fd1339, 0d0000000000000000;
	@%p15 bra 	$L__BB282_30;
	ld.param.u64 	%rd35, [_Z40massMatrixMultiplyMonolithicGlobalKernelILi11ELi12ELi1EEviPKdS1_S1_S1_Pd_param_1];
	cvta.to.global.u64 	%rd25, %rd35;
	mov.u32 	%r55, %tid.x;
	mov.u32 	%r56, %ctaid.x;
	mov.u32 	%r57, %tid.y;
	add.s32 	%r58, %r56, %r57;
	mul.lo.s32 	%r59, %r58, 1728;
	mad.lo.s32 	%r60, %r55, 12, %r59;
	mul.wide.s32 	%rd26, %r60, 8;
	add.s64 	%rd27, %rd25, %rd26;
	ld.global.nc.f64 	%fd1339, [%rd27+88];
$L__BB282_30:
	mov.u32 	%r61, %tid.x;
	setp.gt.u32 	%p16, %r61, 131;
	mul.f64 	%fd907, %fd210, %fd1339;
	fma.rn.f64 	%fd908, %fd34, %fd1350, 0d0000000000000000;
	fma.rn.f64 	%fd909, %fd49, %fd1349, %fd908;
	fma.rn.f64 	%fd910, %fd64, %fd1348, %fd909;
	fma.rn.f64 	%fd911, %fd79, %fd1347, %fd910;
	fma.rn.f64 	%fd912, %fd94, %fd1346, %fd911;
	fma.rn.f64 	%fd913, %fd109, %fd1345, %fd912;
	fma.rn.f64 	%fd914, %fd124, %fd1344, %fd913;
	fma.rn.f64 	%fd915, %fd139, %fd1343, %fd914;
	fma.rn.f64 	%fd916, %fd154, %fd1342, %fd915;
	fma.rn.f64 	%fd917, %fd169, %fd1341, %fd916;
	fma.rn.f64 	%fd918, %fd184, %fd1340, %fd917;
	fma.rn.f64 	%fd919, %fd199, %fd907, %fd918;
	st.shared.f64 	[%r9], %fd919;
	fma.rn.f64 	%fd920, %fd35, %fd1350, 0d0000000000000000;
	fma.rn.f64 	%fd921, %fd50, %fd1349, %fd920;
	fma.rn.f64 	%fd922, %fd65, %fd1348, %fd921;
	fma.rn.f64 	%fd923, %fd80, %fd1347, %fd922;
	fma.rn.f64 	%fd924, %fd95, %fd1346, %fd923;
	fma.rn.f64 	%fd925, %fd110, %fd1345, %fd924;
	fma.rn.f64 	%fd926, %fd125, %fd1344, %fd925;
	fma.rn.f64 	%fd927, %fd140, %fd1343, %fd926;
	fma.rn.f64 	%fd928, %fd155, %fd1342, %fd927;
	fma.rn.f64 	%fd929, %fd170, %fd1341, %fd928;
	fma.rn.f64 	%fd930, %fd185, %fd1340, %fd929;
	fma.rn.f64 	%fd931, %fd200, %fd907, %fd930;
	st.shared.f64 	[%r9+8], %fd931;
	fma.rn.f64 	%fd932, %fd36, %fd1350, 0d0000000000000000;
	fma.rn.f64 	%fd933, %fd51, %fd1349, %fd932;
	fma.rn.f64 	%fd934, %fd66, %fd1348, %fd933;
	fma.rn.f64 	%fd935, %fd81, %fd1347, %fd934;
	fma.rn.f64 	%fd936, %fd96, %fd1346, %fd935;
	fma.rn.f64 	%fd937, %fd111, %fd1345, %fd936;
	fma.rn.f64 	%fd938, %fd126, %fd1344, %fd937;
	fma.rn.f64 	%fd939, %fd141, %fd1343, %fd938;
	fma.rn.f64 	%fd940, %fd156, %fd1342, %fd939;
	fma.rn.f64 	%fd941, %fd171, %fd1341, %fd940;
	fma.rn.f64 	%fd942, %fd186, %fd1340, %fd941;
	fma.rn.f64 	%fd943, %fd201, %fd907, %fd942;
	st.shared.f64 	[%r9+16], %fd943;
	fma.rn.f64 	%fd944, %fd37, %fd1350, 0d0000000000000000;
	fma.rn.f64 	%fd945, %fd52, %fd1349, %fd944;
	fma.rn.f64 	%fd946, %fd67, %fd1348, %fd945;
	fma.rn.f64 	%fd947, %fd82, %fd1347, %fd946;
	fma.rn.f64 	%fd948, %fd97, %fd1346, %fd947;
	fma.rn.f64 	%fd949, %fd112, %fd1345, %fd948;
	fma.rn.f64 	%fd950, %fd127, %fd1344, %fd949;
	fma.rn.f64 	%fd951, %fd142, %fd1343, %fd950;
	fma.rn.f64 	%fd952, %fd157, %fd1342, %fd951;
	fma.rn.f64 	%fd953, %fd172, %fd1341, %fd952;
	fma.rn.f64 	%fd954, %fd187, %fd1340, %fd953;
	fma.rn.f64 	%fd955, %fd202, %fd907, %fd954;
	st.shared.f64 	[%r9+24], %fd955;
	fma.rn.f64 	%fd956, %fd38, %fd1350, 0d0000000000000000;
	fma.rn.f64 	%fd957, %fd53, %fd1349, %fd956;
	fma.rn.f64 	%fd958, %fd68, %fd1348, %fd957;
	fma.rn.f64 	%fd959, %fd83, %fd1347, %fd958;
	fma.rn.f64 	%fd960, %fd98, %fd1346, %fd959;
	fma.rn.f64 	%fd961, %fd113, %fd1345, %fd960;
	fma.rn.f64 	%fd962, %fd128, %fd1344, %fd961;
	fma.rn.f64 	%fd963, %fd143, %fd1343, %fd962;
	fma.rn.f64 	%fd964, %fd158, %fd1342, %fd963;
	fma.rn.f64 	%fd965, %fd173, %fd1341, %fd964;
	fma.rn.f64 	%fd966, %fd188, %fd1340, %fd965;
	fma.rn.f64 	%fd967, %fd203, %fd907, %fd966;
	st.shared.f64 	[%r9+32], %fd967;
	fma.rn.f64 	%fd968, %fd39, %fd1350, 0d0000000000000000;
	fma.rn.f64 	%fd969, %fd54, %fd1349, %fd968;
	fma.rn.f64 	%fd970, %fd69, %fd1348, %fd969;
	fma.rn.f64 	%fd971, %fd84, %fd1347, %fd970;
	fma.rn.f64 	%fd972, %fd99, %fd1346, %fd971;
	fma.rn.f64 	%fd973, %fd114, %fd1345, %fd972;
	fma.rn.f64 	%fd974, %fd129, %fd1344, %fd973;
	fma.rn.f64 	%fd975, %fd144, %fd1343, %fd974;
	fma.rn.f64 	%fd976, %fd159, %fd1342, %fd975;
	fma.rn.f64 	%fd977, %fd174, %fd1341, %fd976;
	fma.rn.f64 	%fd978, %fd189, %fd1340, %fd977;
	fma.rn.f64 	%fd979, %fd204, %fd907, %fd978;
	st.shared.f64 	[%r9+40], %fd979;
	fma.rn.f64 	%fd980, %fd40, %fd1350, 0d0000000000000000;
	fma.rn.f64 	%fd981, %fd55, %fd1349, %fd980;
	fma.rn.f64 	%fd982, %fd70, %fd1348, %fd981;
	fma.rn.f64 	%fd983, %fd85, %fd1347, %fd982;
	fma.rn.f64 	%fd984, %fd100, %fd1346, %fd983;
	fma.rn.f64 	%fd985, %fd115, %fd1345, %fd984;
	fma.rn.f64 	%fd986, %fd130, %fd1344, %fd985;
	fma.rn.f64 	%fd987, %fd145, %fd1343, %fd986;
	fma.rn.f64 	%fd988, %fd160, %fd1342, %fd987;
	fma.rn.f64 	%fd989, %fd175, %fd1341, %fd988;
	fma.rn.f64 	%fd990, %fd190, %fd1340, %fd989;
	fma.rn.f64 	%fd991, %fd205, %fd907, %fd990;
	st.shared.f64 	[%r9+48], %fd991;
	fma.rn.f64 	%fd992, %fd41, %fd1350, 0d0000000000000000;
	fma.rn.f64 	%fd993, %fd56, %fd1349, %fd992;
	fma.rn.f64 	%fd994, %fd71, %fd1348, %fd993;
	fma.rn.f64 	%fd995, %fd86, %fd1347, %fd994;
	fma.rn.f64 	%fd996, %fd101, %fd1346, %fd995;
	fma.rn.f64 	%fd997, %fd116, %fd1345, %fd996;
	fma.rn.f64 	%fd998, %fd131, %fd1344, %fd997;
	fma.rn.f64 	%fd999, %fd146, %fd1343, %fd998;
	fma.rn.f64 	%fd1000, %fd161, %fd1342, %fd999;
	fma.rn.f64 	%fd1001, %fd176, %fd1341, %fd1000;
	fma.rn.f64 	%fd1002, %fd191, %fd1340, %fd1001;
	fma.rn.f64 	%fd1003, %fd206, %fd907, %fd1002;
	st.shared.f64 	[%r9+56], %fd1003;
	fma.rn.f64 	%fd1004, %fd42, %fd1350, 0d0000000000000000;
	fma.rn.f64 	%fd1005, %fd57, %fd1349, %fd1004;
	fma.rn.f64 	%fd1006, %fd72, %fd1348, %fd1005;
	fma.rn.f64 	%fd1007, %fd87, %fd1347, %fd1006;
	fma.rn.f64 	%fd1008, %fd102, %fd1346, %fd1007;
	fma.rn.f64 	%fd1009, %fd117, %fd1345, %fd1008;
	fma.rn.f64 	%fd1010, %fd132, %fd1344, %fd1009;
	fma.rn.f64 	%fd1011, %fd147, %fd1343, %fd1010;
	fma.rn.f64 	%fd1012, %fd162, %fd1342, %fd1011;
	fma.rn.f64 	%fd1013, %fd177, %fd1341, %fd1012;
	fma.rn.f64 	%fd1014, %fd192, %fd1340, %fd1013;
	fma.rn.f64 	%fd1015, %fd207, %fd907, %fd1014;
	st.shared.f64 	[%r9+64], %fd1015;
	fma.rn.f64 	%fd1016, %fd43, %fd1350, 0d0000000000000000;
	fma.rn.f64 	%fd1017, %fd58, %fd1349, %fd1016;
	fma.rn.f64 	%fd1018, %fd73, %fd1348, %fd1017;
	fma.rn.f64 	%fd1019, %fd88, %fd1347, %fd1018;
	fma.rn.f64 	%fd1020, %fd103, %fd1346, %fd1019;
	fma.rn.f64 	%fd1021, %fd118, %fd1345, %fd1020;
	fma.rn.f64 	%fd1022, %fd133, %fd1344, %fd1021;
	fma.rn.f64 	%fd1023, %fd148, %fd1343, %fd1022;
	fma.rn.f64 	%fd1024, %fd163, %fd1342, %fd1023;
	fma.rn.f64 	%fd1025, %fd178, %fd1341, %fd1024;
	fma.rn.f64 	%fd1026, %fd193, %fd1340, %fd1025;
	fma.rn.f64 	%fd1027, %fd208, %fd907, %fd1026;
	st.shared.f64 	[%r9+72], %fd1027;
	fma.rn.f64 	%fd1028, %fd44, %fd1350, 0d0000000000000000;
	fma.rn.f64 	%fd1029, %fd59, %fd1349, %fd1028;
	fma.rn.f64 	%fd1030, %fd74, %fd1348, %fd1029;
	fma.rn.f64 	%fd1031, %fd89, %fd1347, %fd1030;
	fma.rn.f64 	%fd1032, %fd104, %fd1346, %fd1031;
	fma.rn.f64 	%fd1033, %fd119, %fd1345, %fd1032;
	fma.rn.f64 	%fd1034, %fd134, %fd1344, %fd1033;
	fma.rn.f64 	%fd1035, %fd149, %fd1343, %fd1034;
	fma.rn.f64 	%fd1036, %fd164, %fd1342, %fd1035;
	fma.rn.f64 	%fd1037, %fd179, %fd1341, %fd1036;
	fma.rn.f64 	%fd1038, %fd194, %fd1340, %fd1037;
	fma.rn.f64 	%fd1039, %fd209, %fd907, %fd1038;
	st.shared.f64 	[%r9+80], %fd1039;
	bar.sync 	0;
	@%p16 bra 	$L__BB282_32;
	ld.shared.f64 	%fd1040, [%r8];
	ld.shared.f64 	%fd1041, [%r8+96];
	ld.shared.f64 	%fd1042, [%r8+192];
	ld.shared.f64 	%fd1043, [%r8+288];
	ld.shared.f64 	%fd1044, [%r8+384];
	ld.shared.f64 	%fd1045, [%r8+480];
	ld.shared.f64 	%fd1046, [%r8+576];
	ld.shared.f64 	%fd1047, [%r8+672];
	ld.shared.f64 	%fd1048, [%r8+768];
	ld.shared.f64 	%fd1049, [%r8+864];
	ld.shared.f64 	%fd1050, [%r8+960];
	ld.shared.f64 	%fd1051, [%r8+1056];
	fma.rn.f64 	%fd1052, %fd34, %fd1040, 0d0000000000000000;
	fma.rn.f64 	%fd1053, %fd49, %fd1041, %fd1052;
	fma.rn.f64 	%fd1054, %fd64, %fd1042, %fd1053;
	fma.rn.f64 	%fd1055, %fd79, %fd1043, %fd1054;
	fma.rn.f64 	%fd1056, %fd94, %fd1044, %fd1055;
	fma.rn.f64 	%fd1057, %fd109, %fd1045, %fd1056;
	fma.rn.f64 	%fd1058, %fd124, %fd1046, %fd1057;
	fma.rn.f64 	%fd1059, %fd139, %fd1047, %fd1058;
	fma.rn.f64 	%fd1060, %fd154, %fd1048, %fd1059;
	fma.rn.f64 	%fd1061, %fd169, %fd1049, %fd1060;
	fma.rn.f64 	%fd1062, %fd184, %fd1050, %fd1061;
	fma.rn.f64 	%fd1063, %fd199, %fd1051, %fd1062;
	st.shared.f64 	[%r8], %fd1063;
	fma.rn.f64 	%fd1064, %fd35, %fd1040, 0d0000000000000000;
	fma.rn.f64 	%fd1065, %fd50, %fd1041, %fd1064;
	fma.rn.f64 	%fd1066, %fd65, %fd1042, %fd1065;
	fma.rn.f64 	%fd1067, %fd80, %fd1043, %fd1066;
	fma.rn.f64 	%fd1068, %fd95, %fd1044, %fd1067;
	fma.rn.f64 	%fd1069, %fd110, %fd1045, %fd1068;
	fma.rn.f64 	%fd1070, %fd125, %fd1046, %fd1069;
	fma.rn.f64 	%fd1071, %fd140, %fd1047, %fd1070;
	fma.rn.f64 	%fd1072, %fd155, %fd1048, %fd1071;
	fma.rn.f64 	%fd1073, %fd170, %fd1049, %fd1072;
	fma.rn.f64 	%fd1074, %fd185, %fd1050, %fd1073;
	fma.rn.f64 	%fd1075, %fd200, %fd1051, %fd1074;
	st.shared.f64 	[%r8+96], %fd1075;
	fma.rn.f64 	%fd1076, %fd36, %fd1040, 0d0000000000000000;
	fma.rn.f64 	%fd1077, %fd51, %fd1041, %fd1076;
	fma.rn.f64 	%fd1078, %fd66, %fd1042, %fd1077;
	fma.rn.f64 	%fd1079, %fd81, %fd1043, %fd1078;
	fma.rn.f64 	%fd1080, %fd96, %fd1044, %fd1079;
	fma.rn.f64 	%fd1081, %fd111, %fd1045, %fd1080;
	fma.rn.f64 	%fd1082, %fd126, %fd1046, %fd1081;
	fma.rn.f64 	%fd1083, %fd141, %fd1047, %fd1082;
	fma.rn.f64 	%fd1084, %fd156, %fd1048, %fd1083;
	fma.rn.f64 	%fd1085, %fd171, %fd1049, %fd1084;
	fma.rn.f64 	%fd1086, %fd186, %fd1050, %fd1085;
	fma.rn.f64 	%fd1087, %fd201, %fd1051, %fd1086;
	st.shared.f64 	[%r8+192], %fd1087;
	fma.rn.f64 	%fd1088, %fd37, %fd1040, 0d0000000000000000;
	fma.rn.f64 	%fd1089, %fd52, %fd1041, %fd1088;
	fma.rn.f64 	%fd1090, %fd67, %fd1042, %fd1089;
	fma.rn.f64 	%fd1091, %fd82, %fd1043, %fd1090;
	fma.rn.f64 	%fd1092, %fd97, %fd1044, %fd1091;
	fma.rn.f64 	%fd1093, %fd112, %fd1045, %fd1092;
	fma.rn.f64 	%fd1094, %fd127, %fd1046, %fd1093;
	fma.rn.f64 	%fd1095, %fd142, %fd1047, %fd1094;
	fma.rn.f64 	%fd1096, %fd157, %fd1048, %fd1095;
	fma.rn.f64 	%fd1097, %fd172, %fd1049, %fd1096;
	fma.rn.f64 	%fd1098, %fd187, %fd1050, %fd1097;
	fma.rn.f64 	%fd1099, %fd202, %fd1051, %fd1098;
	st.shared.f64 	[%r8+288], %fd1099;
	fma.rn.f64 	%fd1100, %fd38, %fd1040, 0d0000000000000000;
	fma.rn.f64 	%fd1101, %fd53, %fd1041, %fd1100;
	fma.rn.f64 	%fd1102, %fd68, %fd1042, %fd1101;
	fma.rn.f64 	%fd1103, %fd83, %fd1043, %fd1102;
	fma.rn.f64 	%fd1104, %fd98, %fd1044, %fd1103;
	fma.rn.f64 	%fd1105, %fd113, %fd1045, %fd1104;
	fma.rn.f64 	%fd1106, %fd128, %fd1046, %fd1105;
	fma.rn.f64 	%fd1107, %fd143, %fd1047, %fd1106;
	fma.rn.f64 	%fd1108, %fd158, %fd1048, %fd1107;
	fma.rn.f64 	%fd1109, %fd173, %fd1049, %fd1108;
	fma.rn.f64 	%fd1110, %fd188, %fd1050, %fd1109;
	fma.rn.f64 	%fd1111, %fd203, %fd1051, %fd1110;
	st.shared.f64 	[%r8+384], %fd1111;
	fma.rn.f64 	%fd1112, %fd39, %fd1040, 0d0000000000000000;
	fma.rn.f64 	%fd1113, %fd54, %fd1041, %fd1112;
	fma.rn.f64 	%fd1114, %fd69, %fd1042, %fd1113;
	fma.rn.f64 	%fd1115, %fd84, %fd1043, %fd1114;
	fma.rn.f64 	%fd1116, %fd99, %fd1044, %fd1115;
	fma.rn.f64 	%fd1117, %fd114, %fd1045, %fd1116;
	fma.rn.f64 	%fd1118, %fd129, %fd1046, %fd1117;
	fma.rn.f64 	%fd1119, %fd144, %fd1047, %fd1118;
	fma.rn.f64 	%fd1120, %fd159, %fd1048, %fd1119;
	fma.rn.f64 	%fd1121, %fd174, %fd1049, %fd1120;
	fma.rn.f64 	%fd1122, %fd189, %fd1050, %fd1121;
	fma.rn.f64 	%fd1123, %fd204, %fd1051, %fd1122;
	st.shared.f64 	[%r8+480], %fd1123;
	fma.rn.f64 	%fd1124, %fd40, %fd1040, 0d0000000000000000;
	fma.rn.f64 	%fd1125, %fd55, %fd1041, %fd1124;
	fma.rn.f64 	%fd1126, %fd70, %fd1042, %fd1125;
	fma.rn.f64 	%fd1127, %fd85, %fd1043, %fd1126;
	fma.rn.f64 	%fd1128, %fd100, %fd1044, %fd1127;
	fma.rn.f64 	%fd1129, %fd115, %fd1045, %fd1128;
	fma.rn.f64 	%fd1130, %fd130, %fd1046, %fd1129;
	fma.rn.f64 	%fd1131, %fd145, %fd1047, %fd1130;
	fma.rn.f64 	%fd1132, %fd160, %fd1048, %fd1131;
	fma.rn.f64 	%fd1133, %fd175, %fd1049, %fd1132;
	fma.rn.f64 	%fd1134, %fd190, %fd1050, %fd1133;
	fma.rn.f64 	%fd1135, %fd205, %fd1051, %fd1134;
	st.shared.f64 	[%r8+576], %fd1135;
	fma.rn.f64 	%fd1136, %fd41, %fd1040, 0d0000000000000000;
	fma.rn.f64 	%fd1137, %fd56, %fd1041, %fd1136;
	fma.rn.f64 	%fd1138, %fd71, %fd1042, %fd1137;
	fma.rn.f64 	%fd1139, %fd86, %fd1043, %fd1138;
	fma.rn.f64 	%fd1140, %fd101, %fd1044, %fd1139;
	fma.rn.f64 	%fd1141, %fd116, %fd1045, %fd1140;
	fma.rn.f64 	%fd1142, %fd131, %fd1046, %fd1141;
	fma.rn.f64 	%fd1143, %fd146, %fd1047, %fd1142;
	fma.rn.f64 	%fd1144, %fd161, %fd1048, %fd1143;
	fma.rn.f64 	%fd1145, %fd176, %fd1049, %fd1144;
	fma.rn.f64 	%fd1146, %fd191, %fd1050, %fd1145;
	fma.rn.f64 	%fd1147, %fd206, %fd1051, %fd1146;
	st.shared.f64 	[%r8+672], %fd1147;
	fma.rn.f64 	%fd1148, %fd42, %fd1040, 0d0000000000000000;
	fma.rn.f64 	%fd1149, %fd57, %fd1041, %fd1148;
	fma.rn.f64 	%fd1150, %fd72, %fd1042, %fd1149;
	fma.rn.f64 	%fd1151, %fd87, %fd1043, %fd1150;
	fma.rn.f64 	%fd1152, %fd102, %fd1044, %fd1151;
	fma.rn.f64 	%fd1153, %fd117, %fd1045, %fd1152;
	fma.rn.f64 	%fd1154, %fd132, %fd1046, %fd1153;
	fma.rn.f64 	%fd1155, %fd147, %fd1047, %fd1154;
	fma.rn.f64 	%fd1156, %fd162, %fd1048, %fd1155;
	fma.rn.f64 	%fd1157, %fd177, %fd1049, %fd1156;
	fma.rn.f64 	%fd1158, %fd192, %fd1050, %fd1157;
	fma.rn.f64 	%fd1159, %fd207, %fd1051, %fd1158;
	st.shared.f64 	[%r8+768], %fd1159;
	fma.rn.f64 	%fd1160, %fd43, %fd1040, 0d0000000000000000;
	fma.rn.f64 	%fd1161, %fd58, %fd1041, %fd1160;
	fma.rn.f64 	%fd1162, %fd73, %fd1042, %fd1161;
	fma.rn.f64 	%fd1163, %fd88, %fd1043, %fd1162;
	fma.rn.f64 	%fd1164, %fd103, %fd1044, %fd1163;
	fma.rn.f64 	%fd1165, %fd118, %fd1045, %fd1164;
	fma.rn.f64 	%fd1166, %fd133, %fd1046, %fd1165;
	fma.rn.f64 	%fd1167, %fd148, %fd1047, %fd1166;
	fma.rn.f64 	%fd1168, %fd163, %fd1048, %fd1167;
	fma.rn.f64 	%fd1169, %fd178, %fd1049, %fd1168;
	fma.rn.f64 	%fd1170, %fd193, %fd1050, %fd1169;
	fma.rn.f64 	%fd1171, %fd208, %fd1051, %fd1170;
	st.shared.f64 	[%r8+864], %fd1171;
	fma.rn.f64 	%fd1172, %fd44, %fd1040, 0d0000000000000000;
	fma.rn.f64 	%fd1173, %fd59, %fd1041, %fd1172;
	fma.rn.f64 	%fd1174, %fd74, %fd1042, %fd1173;
	fma.rn.f64 	%fd1175, %fd89, %fd1043, %fd1174;
	fma.rn.f64 	%fd1176, %fd104, %fd1044, %fd1175;
	fma.rn.f64 	%fd1177, %fd119, %fd1045, %fd1176;
	fma.rn.f64 	%fd1178, %fd134, %fd1046, %fd1177;
	fma.rn.f64 	%fd1179, %fd149, %fd1047, %fd1178;
	fma.rn.f64 	%fd1180, %fd164, %fd1048, %fd1179;
	fma.rn.f64 	%fd1181, %fd179, %fd1049, %fd1180;
	fma.rn.f64 	%fd1182, %fd194, %fd1050, %fd1181;
	fma.rn.f64 	%fd1183, %fd209, %fd1051, %fd1182;
	st.shared.f64 	[%r8+960], %fd1183;
$L__BB282_32:
	mov.u32 	%r62, %tid.x;
	setp.gt.u32 	%p17, %r62, 120;
	bar.sync 	0;
	@%p17 bra 	$L__BB282_34;
	ld.shared.f64 	%fd1184, [%r7];
	ld.shared.f64 	%fd1185, [%r7+1152];
	ld.shared.f64 	%fd1186, [%r7+2304];
	ld.shared.f64 	%fd1187, [%r7+3456];
	ld.shared.f64 	%fd1188, [%r7+4608];
	ld.shared.f64 	%fd1189, [%r7+5760];
	ld.shared.f64 	%fd1190, [%r7+6912];
	ld.shared.f64 	%fd1191, [%r7+8064];
	ld.shared.f64 	%fd1192, [%r7+9216];
	ld.shared.f64 	%fd1193, [%r7+10368];
	ld.shared.f64 	%fd1194, [%r7+11520];
	ld.shared.f64 	%fd1195, [%r7+12672];
	fma.rn.f64 	%fd1196, %fd34, %fd1184, 0d0000000000000000;
	fma.rn.f64 	%fd1197, %fd49, %fd1185, %fd1196;
	fma.rn.f64 	%fd1198, %fd64, %fd1186, %fd1197;
	fma.rn.f64 	%fd1199, %fd79, %fd1187, %fd1198;
	fma.rn.f64 	%fd1200, %fd94, %fd1188, %fd1199;
	fma.rn.f64 	%fd1201, %fd109, %fd1189, %fd1200;
	fma.rn.f64 	%fd1202, %fd124, %fd1190, %fd1201;
	fma.rn.f64 	%fd1203, %fd139, %fd1191, %fd1202;
	fma.rn.f64 	%fd1204, %fd154, %fd1192, %fd1203;
	fma.rn.f64 	%fd1205, %fd169, %fd1193, %fd1204;
	fma.rn.f64 	%fd1206, %fd184, %fd1194, %fd1205;
	fma.rn.f64 	%fd1350, %fd199, %fd1195, %fd1206;
	fma.rn.f64 	%fd1207, %fd35, %fd1184, 0d0000000000000000;
	fma.rn.f64 	%fd1208, %fd50, %fd1185, %fd1207;
	fma.rn.f64 	%fd1209, %fd65, %fd1186, %fd1208;
	fma.rn.f64 	%fd1210, %fd80, %fd1187, %fd1209;
	fma.rn.f64 	%fd1211, %fd95, %fd1188, %fd1210;
	fma.rn.f64 	%fd1212, %fd110, %fd1189, %fd1211;
	fma.rn.f64 	%fd1213, %fd125, %fd1190, %fd1212;
	fma.rn.f64 	%fd1214, %fd140, %fd1191, %fd1213;
	fma.rn.f64 	%fd1215, %fd155, %fd1192, %fd1214;
	fma.rn.f64 	%fd1216, %fd170, %fd1193, %fd1215;
	fma.rn.f64 	%fd1217, %fd185, %fd1194, %fd1216;
	fma.rn.f64 	%fd1349, %fd200, %fd1195, %fd1217;
	fma.rn.f64 	%fd1218, %fd36, %fd1184, 0d0000000000000000;
	fma.rn.f64 	%fd1219, %fd51, %fd1185, %fd1218;
	fma.rn.f64 	%fd1220, %fd66, %fd1186, %fd1219;
	fma.rn.f64 	%fd1221, %fd81, %fd1187, %fd1220;
	fma.rn.f64 	%fd1222, %fd96, %fd1188, %fd1221;
	fma.rn.f64 	%fd1223, %fd111, %fd1189, %fd1222;
	fma.rn.f64 	%fd1224, %fd126, %fd1190, %fd1223;
	fma.rn.f64 	%fd1225, %fd141, %fd1191, %fd1224;
	fma.rn.f64 	%fd1226, %fd156, %fd1192, %fd1225;
	fma.rn.f64 	%fd1227, %fd171, %fd1193, %fd1226;
	fma.rn.f64 	%fd1228, %fd186, %fd1194, %fd1227;
	fma.rn.f64 	%fd1348, %fd201, %fd1195, %fd1228;
	fma.rn.f64 	%fd1229, %fd37, %fd1184, 0d0000000000000000;
	fma.rn.f64 	%fd1230, %fd52, %fd1185, %fd1229;
	fma.rn.f64 	%fd1231, %fd67, %fd1186, %fd1230;
	fma.rn.f64 	%fd1232, %fd82, %fd1187, %fd1231;
	fma.rn.f64 	%fd1233, %fd97, %fd1188, %fd1232;
	fma.rn.f64 	%fd1234, %fd112, %fd1189, %fd1233;
	fma.rn.f64 	%fd1235, %fd127, %fd1190, %fd1234;
	fma.rn.f64 	%fd1236, %fd142, %fd1191, %fd1235;
	fma.rn.f64 	%fd1237, %fd157, %fd1192, %fd1236;
	fma.rn.f64 	%fd1238, %fd172, %fd1193, %fd1237;
	fma.rn.f64 	%fd1239, %fd187, %fd1194, %fd1238;
	fma.rn.f64 	%fd1347, %fd202, %fd1195, %fd1239;
	fma.rn.f64 	%fd1240, %fd38, %fd1184, 0d0000000000000000;
	fma.rn.f64 	%fd1241, %fd53, %fd1185, %fd1240;
	fma.rn.f64 	%fd1242, %fd68, %fd1186, %fd1241;
	fma.rn.f64 	%fd1243, %fd83, %fd1187, %fd1242;
	fma.rn.f64 	%fd1244, %fd98, %fd1188, %fd1243;
	fma.rn.f64 	%fd1245, %fd113, %fd1189, %fd1244;
	fma.rn.f64 	%fd1246, %fd128, %fd1190, %fd1245;
	fma.rn.f64 	%fd1247, %fd143, %fd1191, %fd1246;
	fma.rn.f64 	%fd1248, %fd158, %fd1192, %fd1247;
	fma.rn.f64 	%fd1249, %fd173, %fd1193, %fd1248;
	fma.rn.f64 	%fd1250, %fd188, %fd1194, %fd1249;
	fma.rn.f64 	%fd1346, %fd203, %fd1195, %fd1250;
	fma.rn.f64 	%fd1251, %fd39, %fd1184, 0d0000000000000000;
	fma.rn.f64 	%fd1252, %fd54, %fd1185, %fd1251;
	fma.rn.f64 	%fd1253, %fd69, %fd1186, %fd1252;
	fma.rn.f64 	%fd1254, %fd84, %fd1187, %fd1253;
	fma.rn.f64 	%fd1255, %fd99, %fd1188, %fd1254;
	fma.rn.f64 	%fd1256, %fd114, %fd1189, %fd1255;
	fma.rn.f64 	%fd1257, %fd129, %fd1190, %fd1256;
	fma.rn.f64 	%fd1258, %fd144, %fd1191, %fd1257;
	fma.rn.f64 	%fd1259, %fd159, %fd1192, %fd1258;
	fma.rn.f64 	%fd1260, %fd174, %fd1193, %fd1259;
	fma.rn.f64 	%fd1261, %fd189, %fd1194, %fd1260;
	fma.rn.f64 	%fd1345, %fd204, %fd1195, %fd1261;
	fma.rn.f64 	%fd1262, %fd40, %fd1184, 0d0000000000000000;
	fma.rn.f64 	%fd1263, %fd55, %fd1185, %fd1262;
	fma.rn.f64 	%fd1264, %fd70, %fd1186, %fd1263;
	fma.rn.f64 	%fd1265, %fd85, %fd1187, %fd1264;
	fma.rn.f64 	%fd1266, %fd100, %fd1188, %fd1265;
	fma.rn.f64 	%fd1267, %fd115, %fd1189, %fd1266;
	fma.rn.f64 	%fd1268, %fd130, %fd1190, %fd1267;
	fma.rn.f64 	%fd1269, %fd145, %fd1191, %fd1268;
	fma.rn.f64 	%fd1270, %fd160, %fd1192, %fd1269;
	fma.rn.f64 	%fd1271, %fd175, %fd1193, %fd1270;
	fma.rn.f64 	%fd1272, %fd190, %fd1194, %fd1271;
	fma.rn.f64 	%fd1344, %fd205, %fd1195, %fd1272;
	fma.rn.f64 	%fd1273, %fd41, %fd1184, 0d0000000000000000;
	fma.rn.f64 	%fd1274, %fd56, %fd1185, %fd1273;
	fma.rn.f64 	%fd1275, %fd71, %fd1186, %fd1274;
	fma.rn.f64 	%fd1276, %fd86, %fd1187, %fd1275;
	fma.rn.f64 	%fd1277, %fd101, %fd1188, %fd1276;
	fma.rn.f64 	%fd1278, %fd116, %fd1189, %fd1277;
	fma.rn.f64 	%fd1279, %fd131, %fd1190, %fd1278;
	fma.rn.f64 	%fd1280, %fd146, %fd1191, %fd1279;
	fma.rn.f64 	%fd1281, %fd161, %fd1192, %fd1280;
	fma.rn.f64 	%fd1282, %fd176, %fd1193, %fd1281;
	fma.rn.f64 	%fd1283, %fd191, %fd1194, %fd1282;
	fma.rn.f64 	%fd1343, %fd206, %fd1195, %fd1283;
	fma.rn.f64 	%fd1284, %fd42, %fd1184, 0d0000000000000000;
	fma.rn.f64 	%fd1285, %fd57, %fd1185, %fd1284;
	fma.rn.f64 	%fd1286, %fd72, %fd1186, %fd1285;
	fma.rn.f64 	%fd1287, %fd87, %fd1187, %fd1286;
	fma.rn.f64 	%fd1288, %fd102, %fd1188, %fd1287;
	fma.rn.f64 	%fd1289, %fd117, %fd1189, %fd1288;
	fma.rn.f64 	%fd1290, %fd132, %fd1190, %fd1289;
	fma.rn.f64 	%fd1291, %fd147, %fd1191, %fd1290;
	fma.rn.f64 	%fd1292, %fd162, %fd1192, %fd1291;
	fma.rn.f64 	%fd1293, %fd177, %fd1193, %fd1292;
	fma.rn.f64 	%fd1294, %fd192, %fd1194, %fd1293;
	fma.rn.f64 	%fd1342, %fd207, %fd1195, %fd1294;
	fma.rn.f64 	%fd1295, %fd43, %fd1184, 0d0000000000000000;
	fma.rn.f64 	%fd1296, %fd58, %fd1185, %fd1295;
	fma.rn.f64 	%fd1297, %fd73, %fd1186, %fd1296;
	fma.rn.f64 	%fd1298, %fd88, %fd1187, %fd1297;
	fma.rn.f64 	%fd1299, %fd103, %fd1188, %fd1298;
	fma.rn.f64 	%fd1300, %fd118, %fd1189, %fd1299;
	fma.rn.f64 	%fd1301, %fd133, %fd1190, %fd1300;
	fma.rn.f64 	%fd1302, %fd148, %fd1191, %fd1301;
	fma.rn.f64 	%fd1303, %fd163, %fd1192, %fd1302;
	fma.rn.f64 	%fd1304, %fd178, %fd1193, %fd1303;
	fma.rn.f64 	%fd1305, %fd193, %fd1194, %fd1304;
	fma.rn.f64 	%fd1341, %fd208, %fd1195, %fd1305;
	fma.rn.f64 	%fd1306, %fd44, %fd1184, 0d0000000000000000;
	fma.rn.f64 	%fd1307, %fd59, %fd1185, %fd1306;
	fma.rn.f64 	%fd1308, %fd74, %fd1186, %fd1307;
	fma.rn.f64 	%fd1309, %fd89, %fd1187, %fd1308;
	fma.rn.f64 	%fd1310, %fd104, %fd1188, %fd1309;
	fma.rn.f64 	%fd1311, %fd119, %fd1189, %fd1310;
	fma.rn.f64 	%fd1312, %fd134, %fd1190, %fd1311;
	fma.rn.f64 	%fd1313, %fd149, %fd1191, %fd1312;
	fma.rn.f64 	%fd1314, %fd164, %fd1192, %fd1313;
	fma.rn.f64 	%fd1315, %fd179, %fd1193, %fd1314;
	fma.rn.f64 	%fd1316, %fd194, %fd1194, %fd1315;
	fma.rn.f64 	%fd1340, %fd209, %fd1195, %fd1316;
$L__BB282_34:
	ld.param.u32 	%r78, [_Z40massMatrixMultiplyMonolithicGlobalKernelILi11ELi12ELi1EEviPKdS1_S1_S1_Pd_param_0];
	mov.u32 	%r10, %tid.x;
	setp.gt.u32 	%p18, %r10, 120;
	mov.u32 	%r63, %ctaid.x;
	mov.u32 	%r64, %tid.y;
	add.s32 	%r11, %r63, %r64;
	setp.ge.s32 	%p19, %r11, %r78;
	bar.sync 	0;
	or.pred  	%p20, %p18, %p19;
	@%p20 bra 	$L__BB282_36;
	ld.param.u64 	%rd40, [_Z40massMatrixMultiplyMonolithicGlobalKernelILi11ELi12ELi1EEviPKdS1_S1_S1_Pd_param_5];
	mad.lo.s32 	%r65, %r11, 1331, %r10;
	cvta.to.global.u64 	%rd28, %rd40;
	mul.wide.s32 	%rd29, %r65, 8;
	add.s64 	%rd30, %rd28, %rd29;
	st.global.f64 	[%rd30], %fd1350;
	st.global.f64 	[%rd30+968], %fd1349;
	st.global.f64 	[%rd30+1936], %fd1348;
	st.global.f64 	[%rd30+2904], %fd1347;
	st.global.f64 	[%rd30+3872], %fd1346;
	st.global.f64 	[%rd30+4840], %fd1345;
	st.global.f64 	[%rd30+5808], %fd1344;
	st.global.f64 	[%rd30+6776], %fd1343;
	st.global.f64 	[%rd30+7744], %fd1342;
	st.global.f64 	[%rd30+8712], %fd1341;
	st.global.f64 	[%rd30+9680], %fd1340;
$L__BB282_36:
	ret;

}
	// .globl	_Z42massMatrixMultiplyMonolithicConstantKernelILi11ELi12ELi1EEviPKdS1_S1_S1_Pd
.visible .entry _Z42massMatrixMultiplyMonolithicConstantKernelILi11ELi12ELi1EEviPKdS1_S1_S1_Pd(
	.param .u32 _Z42massMatrixMultiplyMonolithicConstantKernelILi11ELi12ELi1EEviPKdS1_S1_S1_Pd_param_0,
	.param .u64 .ptr .align 1 _Z42massMatrixMultiplyMonolithicConstantKernelILi11ELi12ELi1EEviPKdS1_S1_S1_Pd_param_1,
	.param .u64 .ptr .align 1 _Z42massMatrixMultiplyMonolithicConstantKernelILi11ELi12ELi1EEviPKdS1_S1_S1_Pd_param_2,
	.param .u64 .ptr .align 1 _Z42massMatrixMultiplyMonolithicConstantKernelILi11ELi12ELi1EEviPKdS1_S1_S1_Pd_param_3,
	.param .u64 .ptr .align 1 _Z42massMatrixMultiplyMonolithicConstantKernelILi11ELi12ELi1EEviPKdS1_S1_S1_Pd_param_4,
	.param .u64 .ptr .align 1 _Z42massMatrixMultiplyMonolithicConstantKernelILi11ELi12ELi1EEviPKdS1_S1_S1_Pd_param_5
)
{
	.reg .pred 	%p<21>;
	.reg .b16 	%rs<17>;
	.reg .b32 	%r<24>;
	.reg .b64 	%rd<14>;
	.reg .b64 	%fd<1440>;
	// demoted variable
	.shared .align 8 .b8 _ZZ42massMatrixMultiplyMonolithicConstantKernelILi11ELi12ELi1EEviPKdS1_S1_S1_PdE6s_tmp1[13824];
	ld.param.u32 	%r10, [_Z42massMatrixMultiplyMonolithicConstantKernelILi11ELi12ELi1EEviPKdS1_S1_S1_Pd_param_0];
	ld.param.u64 	%rd2, [_Z42massMatrixMultiplyMonolithicConstantKernelILi11ELi12ELi1EEviPKdS1_S1_S1_Pd_param_1];
	ld.param.u64 	%rd3, [_Z42massMatrixMultiplyMonolithicConstantKernelILi11ELi12ELi1EEviPKdS1_S1_S1_Pd_param_4];
	mov.u32 	%r1, %tid.x;
	mov.u32 	%r2, %tid.y;
	mov.u32 	%r11, %ctaid.x;
	add.s32 	%r3, %r11, %r2;
	cvt.u16.u32 	%rs1, %r1;
	mul.hi.u16 	%rs3, %rs1, 5958;
	mul.lo.s16 	%rs4, %rs3, 11;
	sub.s16 	%rs2, %rs1, %rs4;
	setp.ge.s32 	%p1, %r3, %r10;
	@%p1 bra 	$L__BB283_2;
	cvta.to.global.u64 	%rd5, %rd3;
	mad.lo.s32 	%r12, %r3, 1331, %r1;
	mul.wide.s32 	%rd6, %r12, 8;
	add.s64 	%rd7, %rd5, %rd6;
	ld.global.nc.f64 	%fd1416, [%rd7];
	ld.global.nc.f64 	%fd1415, [%rd7+968];
	ld.global.nc.f64 	%fd1414, [%rd7+1936];
	ld.global.nc.f64 	%fd1413, [%rd7+2904];
	ld.global.nc.f64 	%fd1412, [%rd7+3872];
	ld.global.nc.f64 	%fd1411, [%rd7+4840];
	ld.global.nc.f64 	%fd1410, [%rd7+5808];
	ld.global.nc.f64 	%fd1409, [%rd7+6776];
	ld.global.nc.f64 	%fd1408, [%rd7+7744];
	ld.global.nc.f64 	%fd1407, [%rd7+8712];
	ld.global.nc.f64 	%fd1406, [%rd7+9680];
$L__BB283_2:
	bar.sync 	0;
	setp.gt.u32 	%p2, %r1, 120;
	ld.const.f64 	%fd23, [const_DofToQuad];
	ld.const.f64 	%fd24, [const_DofToQuad+8];
	ld.const.f64 	%fd25, [const_DofToQuad+16];
	ld.const.f64 	%fd26, [const_DofToQuad+24];
	ld.const.f64 	%fd27, [const_DofToQuad+32];
	ld.const.f64 	%fd28, [const_DofToQuad+40];
	ld.const.f64 	%fd29, [const_DofToQuad+48];
	ld.const.f64 	%fd30, [const_DofToQuad+56];
	ld.const.f64 	%fd31, [const_DofToQuad+64];
	ld.const.f64 	%fd32, [const_DofToQuad+72];
	ld.const.f64 	%fd33, [const_DofToQuad+80];
	mov.u32 	%r13, _ZZ42massMatrixMultiplyMonolithicConstantKernelILi11ELi12ELi1EEviPKdS1_S1_S1_PdE6s_tmp1;
	mad.lo.s32 	%r4, %r2, 13824, %r13;
	mul.lo.s16 	%rs6, %rs1, 117;
	shr.u16 	%rs7, %rs6, 8;
	sub.s16 	%rs8, %rs1, %rs7;
	and.b16  	%rs9, %rs8, 254;
	shr.u16 	%rs10, %rs9, 1;
	add.s16 	%rs11, %rs10, %rs7;
	and.b16  	%rs12, %rs11, 248;
	shr.u16 	%rs13, %rs12, 3;
	cvt.u32.u16 	%r5, %rs13;
	mul.wide.u16 	%r14, %rs13, 96;
	add.s32 	%r6, %r4, %r14;
	mul.wide.u16 	%r15, %rs2, 8;
	add.s32 	%r7, %r6, %r15;
	@%p2 bra 	$L__BB283_4;
	fma.rn.f64 	%fd212, %fd23, %fd1416, 0d0000000000000000;
	fma.rn.f64 	%fd213, %fd24, %fd1415, %fd212;
	fma.rn.f64 	%fd214, %fd25, %fd1414, %fd213;
	fma.rn.f64 	%fd215, %fd26, %fd1413, %fd214;
	fma.rn.f64 	%fd216, %fd27, %fd1412, %fd215;
	fma.rn.f64 	%fd217, %fd28, %fd1411, %fd216;
	fma.rn.f64 	%fd218, %fd29, %fd1410, %fd217;
	fma.rn.f64 	%fd219, %fd30, %fd1409, %fd218;
	fma.rn.f64 	%fd220, %fd31, %fd1408, %fd219;
	fma.rn.f64 	%fd221, %fd32, %fd1407, %fd220;
	fma.rn.f64 	%fd222, %fd33, %fd1406, %fd221;
	st.shared.f64 	[%r7], %fd222;
	ld.const.f64 	%fd223, [const_DofToQuad+88];
	fma.rn.f64 	%fd224, %fd223, %fd1416, 0d0000000000000000;
	ld.const.f64 	%fd225, [const_DofToQuad+96];
	fma.rn.f64 	%fd226, %fd225, %fd1415, %fd224;
	ld.const.f64 	%fd227, [const_DofToQuad+104];
	fma.rn.f64 	%fd228, %fd227, %fd1414, %fd226;
	ld.const.f64 	%fd229, [const_DofToQuad+112];
	fma.rn.f64 	%fd230, %fd229, %fd1413, %fd228;
	ld.const.f64 	%fd231, [const_DofToQuad+120];
	fma.rn.f64 	%fd232, %fd231, %fd1412, %fd230;
	ld.const.f64 	%fd233, [const_DofToQuad+128];
	fma.rn.f64 	%fd234, %fd233, %fd1411, %fd232;
	ld.const.f64 	%fd235, [const_DofToQuad+136];
	fma.rn.f64 	%fd236, %fd235, %fd1410, %fd234;
	ld.const.f64 	%fd237, [const_DofToQuad+144];
	fma.rn.f64 	%fd238, %fd237, %fd1409, %fd236;
	ld.const.f64 	%fd239, [const_DofToQuad+152];
	fma.rn.f64 	%fd240, %fd239, %fd1408, %fd238;
	ld.const.f64 	%fd241, [const_DofToQuad+160];
	fma.rn.f64 	%fd242, %fd241, %fd1407, %fd240;
	ld.const.f64 	%fd243, [const_DofToQuad+168];
	fma.rn.f64 	%fd244, %fd243, %fd1406, %fd242;
	st.shared.f64 	[%r7+1152], %fd244;
	ld.const.f64 	%fd245, [const_DofToQuad+176];
	fma.rn.f64 	%fd246, %fd245, %fd1416, 0d0000000000000000;
	ld.const.f64 	%fd247, [const_DofToQuad+184];
	fma.rn.f64 	%fd248, %fd247, %fd1415, %fd246;
	ld.const.f64 	%fd249, [const_DofToQuad+192];
	fma.rn.f64 	%fd250, %fd249, %fd1414, %fd248;
	ld.const.f64 	%fd251, [const_DofToQuad+200];
	fma.rn.f64 	%fd252, %fd251, %fd1413, %fd250;
	ld.const.f64 	%fd253, [const_DofToQuad+208];
	fma.rn.f64 	%fd254, %fd253, %fd1412, %fd252;
	ld.const.f64 	%fd255, [const_DofToQuad+216];
	fma.rn.f64 	%fd256, %fd255, %fd1411, %fd254;
	ld.const.f64 	%fd257, [const_DofToQuad+224];
	fma.rn.f64 	%fd258, %fd257, %fd1410, %fd256;
	ld.const.f64 	%fd259, [const_DofToQuad+232];
	fma.rn.f64 	%fd260, %fd259, %fd1409, %fd258;
	ld.const.f64 	%fd261, [const_DofToQuad+240];
	fma.rn.f64 	%fd262, %fd261, %fd1408, %fd260;
	ld.const.f64 	%fd263, [const_DofToQuad+248];
	fma.rn.f64 	%fd264, %fd263, %fd1407, %fd262;
	ld.const.f64 	%fd265, [const_DofToQuad+256];
	fma.rn.f64 	%fd266, %fd265, %fd1406, %fd264;
	st.shared.f64 	[%r7+2304], %fd266;
	ld.const.f64 	%fd267, [const_DofToQuad+264];
	fma.rn.f64 	%fd268, %fd267, %fd1416, 0d0000000000000000;
	ld.const.f64 	%fd269, [const_DofToQuad+272];
	fma.rn.f64 	%fd270, %fd269, %fd1415, %fd268;
	ld.const.f64 	%fd271, [const_DofToQuad+280];
	fma.rn.f64 	%fd272, %fd271, %fd1414, %fd270;
	ld.const.f64 	%fd273, [const_DofToQuad+288];
	fma.rn.f64 	%fd274, %fd273, %fd1413, %fd272;
	ld.const.f64 	%fd275, [const_DofToQuad+296];
	fma.rn.f64 	%fd276, %fd275, %fd1412, %fd274;
	ld.const.f64 	%fd277, [const_DofToQuad+304];
	fma.rn.f64 	%fd278, %fd277, %fd1411, %fd276;
	ld.const.f64 	%fd279, [const_DofToQuad+312];
	fma.rn.f64 	%fd280, %fd279, %fd1410, %fd278;
	ld.const.f64 	%fd281, [const_DofToQuad+320];
	fma.rn.f64 	%fd282, %fd281, %fd1409, %fd280;
	ld.const.f64 	%fd283, [const_DofToQuad+328];
	fma.rn.f64 	%fd284, %fd283, %fd1408, %fd282;
	ld.const.f64 	%fd285, [const_DofToQuad+336];
	fma.rn.f64 	%fd286, %fd285, %fd1407, %fd284;
	ld.const.f64 	%fd287, [const_DofToQuad+344];
	fma.rn.f64 	%fd288, %fd287, %fd1406, %fd286;
	st.shared.f64 	[%r7+3456], %fd288;
	ld.const.f64 	%fd289, [const_DofToQuad+352];
	fma.rn.f64 	%fd290, %fd289, %fd1416, 0d0000000000000000;
	ld.const.f64 	%fd291, [const_DofToQuad+360];
	fma.rn.f64 	%fd292, %fd291, %fd1415, %fd290;
	ld.const.f64 	%fd293, [const_DofToQuad+368];
	fma.rn.f64 	%fd294, %fd293, %fd1414, %fd292;
	ld.const.f64 	%fd295, [const_DofToQuad+376];
	fma.rn.f64 	%fd296, %fd295, %fd1413, %fd294;
	ld.const.f64 	%fd297, [const_DofToQuad+384];
	fma.rn.f64 	%fd298, %fd297, %fd1412, %fd296;
	ld.const.f64 	%fd299, [const_DofToQuad+392];
	fma.rn.f64 	%fd300, %fd299, %fd1411, %fd298;
	ld.const.f64 	%fd301, [const_DofToQuad+400];
	fma.rn.f64 	%fd302, %fd301, %fd1410, %fd300;
	ld.const.f64 	%fd303, [const_DofToQuad+408];
	fma.rn.f64 	%fd304, %fd303, %fd1409, %fd302;
	ld.const.f64 	%fd305, [const_DofToQuad+416];
	fma.rn.f64 	%fd306, %fd305, %fd1408, %fd304;
	ld.const.f64 	%fd307, [const_DofToQuad+424];
	fma.rn.f64 	%fd308, %fd307, %fd1407, %fd306;
	ld.const.f64 	%fd309, [const_DofToQuad+432];
	fma.rn.f64 	%fd310, %fd309, %fd1406, %fd308;
	st.shared.f64 	[%r7+4608], %fd310;
	ld.const.f64 	%fd311, [const_DofToQuad+440];
	fma.rn.f64 	%fd312, %fd311, %fd1416, 0d0000000000000000;
	ld.const.f64 	%fd313, [const_DofToQuad+448];
	fma.rn.f64 	%fd314, %fd313, %fd1415, %fd312;
	ld.const.f64 	%fd315, [const_DofToQuad+456];
	fma.rn.f64 	%fd316, %fd315, %fd1414, %fd314;
	ld.const.f64 	%fd317, [const_DofToQuad+464];
	fma.rn.f64 	%fd318, %fd317, %fd1413, %fd316;
	ld.const.f64 	%fd319, [const_DofToQuad+472];
	fma.rn.f64 	%fd320, %fd319, %fd1412, %fd318;
	ld.const.f64 	%fd321, [const_DofToQuad+480];
	fma.rn.f64 	%fd322, %fd321, %fd1411, %fd320;
	ld.const.f64 	%fd323, [const_DofToQuad+488];
	fma.rn.f64 	%fd324, %fd323, %fd1410, %fd322;
	ld.const.f64 	%fd325, [const_DofToQuad+496];
	fma.rn.f64 	%fd326, %fd325, %fd1409, %fd324;
	ld.const.f64 	%fd327, [const_DofToQuad+504];
	fma.rn.f64 	%fd328, %fd327, %fd1408, %fd326;
	ld.const.f64 	%fd329, [const_DofToQuad+512];
	fma.rn.f64 	%fd330, %fd329, %fd1407, %fd328;
	ld.const.f64 	%fd331, [const_DofToQuad+520];
	fma.rn.f64 	%fd332, %fd331, %fd1406, %fd330;
	st.shared.f64 	[%r7+5760], %fd332;
	ld.const.f64 	%fd333, [const_DofToQuad+528];
	fma.rn.f64 	%fd334, %fd333, %fd1416, 0d0000000000000000;
	ld.const.f64 	%fd335, [const_DofToQuad+536];
	fma.rn.f64 	%fd336, %fd335, %fd1415, %fd334;
	ld.const.f64 	%fd337, [const_DofToQuad+544];
	fma.rn.f64 	%fd338, %fd337, %fd1414, %fd336;
	ld.const.f64 	%fd339, [const_DofToQuad+552];
	fma.rn.f64 	%fd340, %fd339, %fd1413, %fd338;
	ld.const.f64 	%fd341, [const_DofToQuad+560];
	fma.rn.f64 	%fd342, %fd341, %fd1412, %fd340;
	ld.const.f64 	%fd343, [const_DofToQuad+568];
	fma.rn.f64 	%fd344, %fd343, %fd1411, %fd342;
	ld.const.f64 	%fd345, [const_DofToQuad+576];
	fma.rn.f64 	%fd346, %fd345, %fd1410, %fd344;
	ld.const.f64 	%fd347, [const_DofToQuad+584];
	fma.rn.f64 	%fd348, %fd347, %fd1409, %fd346;
	ld.const.f64 	%fd349, [const_DofToQuad+592];
	fma.rn.f64 	%fd350, %fd349, %fd1408, %fd348;
	ld.const.f64 	%fd351, [const_DofToQuad+600];
	fma.rn.f64 	%fd352, %fd351, %fd1407, %fd350;
	ld.const.f64 	%fd353, [const_DofToQuad+608];
	fma.rn.f64 	%fd354, %fd353, %fd1406, %fd352;
	st.shared.f64 	[%r7+6912], %fd354;
	ld.const.f64 	%fd355, [const_DofToQuad+616];
	fma.rn.f64 	%fd356, %fd355, %fd1416, 0d0000000000000000;
	ld.const.f64 	%fd357, [const_DofToQuad+624];
	fma.rn.f64 	%fd358, %fd357, %fd1415, %fd356;
	ld.const.f64 	%fd359, [const_DofToQuad+632];
	fma.rn.f64 	%fd360, %fd359, %fd1414, %fd358;
	ld.const.f64 	%fd361, [const_DofToQuad+640];
	fma.rn.f64 	%fd362, %fd361, %fd1413, %fd360;
	ld.const.f64 	%fd363, [const_DofToQuad+648];
	fma.rn.f64 	%fd364, %fd363, %fd1412, %fd362;
	ld.const.f64 	%fd365, [const_DofToQuad+656];
	fma.rn.f64 	%fd366, %fd365, %fd1411, %fd364;
	ld.const.f64 	%fd367, [const_DofToQuad+664];
	fma.rn.f64 	%fd368, %fd367, %fd1410, %fd366;
	ld.const.f64 	%fd369, [const_DofToQuad+672];
	fma.rn.f64 	%fd370, %fd369, %fd1409, %fd368;
	ld.const.f64 	%fd371, [const_DofToQuad+680];
	fma.rn.f64 	%fd372, %fd371, %fd1408, %fd370;
	ld.const.f64 	%fd373, [const_DofToQuad+688];
	fma.rn.f64 	%fd374, %fd373, %fd1407, %fd372;
	ld.const.f64 	%fd375, [const_DofToQuad+696];
	fma.rn.f64 	%fd376, %fd375, %fd1406, %fd374;
	st.shared.f64 	[%r7+8064], %fd376;
	ld.const.f64 	%fd377, [const_DofToQuad+704];
	fma.rn.f64 	%fd378, %fd377, %fd1416, 0d0000000000000000;
	ld.const.f64 	%fd379, [const_DofToQuad+712];
	fma.rn.f64 	%fd380, %fd379, %fd1415, %fd378;
	ld.const.f64 	%fd381, [const_DofToQuad+720];
	fma.rn.f64 	%fd382, %fd381, %fd1414, %fd380;
	ld.const.f64 	%fd383, [const_DofToQuad+728];
	fma.rn.f64 	%fd384, %fd383, %fd1413, %fd382;
	ld.const.f64 	%fd385, [const_DofToQuad+736];
	fma.rn.f64 	%fd386, %fd385, %fd1412, %fd384;
	ld.const.f64 	%fd387, [const_DofToQuad+744];
	fma.rn.f64 	%fd388, %fd387, %fd1411, %fd386;
	ld.const.f64 	%fd389, [const_DofToQuad+752];
	fma.rn.f64 	%fd390, %fd389, %fd1410, %fd388;
	ld.const.f64 	%fd391, [const_DofToQuad+760];
	fma.rn.f64 	%fd392, %fd391, %fd1409, %fd390;
	ld.const.f64 	%fd393, [const_DofToQuad+768];
	fma.rn.f64 	%fd394, %fd393, %fd1408, %fd392;
	ld.const.f64 	%fd395, [const_DofToQuad+776];
	fma.rn.f64 	%fd396, %fd395, %fd1407, %fd394;
	ld.const.f64 	%fd397, [const_DofToQuad+784];
	fma.rn.f64 	%fd398, %fd397, %fd1406, %fd396;
	st.shared.f64 	[%r7+9216], %fd398;
	ld.const.f64 	%fd399, [const_DofToQuad+792];
	fma.rn.f64 	%fd400, %fd399, %fd1416, 0d0000000000000000;
	ld.const.f64 	%fd401, [const_DofToQuad+800];
	fma.rn.f64 	%fd402, %fd401, %fd1415, %fd400;
	ld.const.f64 	%fd403, [const_DofToQuad+808];
	fma.rn.f64 	%fd404, %fd403, %fd1414, %fd402;
	ld.const.f64 	%fd405, [const_DofToQuad+816];
	fma.rn.f64 	%fd406, %fd405, %fd1413, %fd404;
	ld.const.f64 	%fd407, [const_DofToQuad+824];
	fma.rn.f64 	%fd408, %fd407, %fd1412, %fd406;
	ld.const.f64 	%fd409, [const_DofToQuad+832];
	fma.rn.f64 	%fd410, %fd409, %fd1411, %fd408;
	ld.const.f64 	%fd411, [const_DofToQuad+840];
	fma.rn.f64 	%fd412, %fd411, %fd1410, %fd410;
	ld.const.f64 	%fd413, [const_DofToQuad+848];
	fma.rn.f64 	%fd414, %fd413, %fd1409, %fd412;
	ld.const.f64 	%fd415, [const_DofToQuad+856];
	fma.rn.f64 	%fd416, %fd415, %fd1408, %fd414;
	ld.const.f64 	%fd417, [const_DofToQuad+864];
	fma.rn.f64 	%fd418, %fd417, %fd1407, %fd416;
	ld.const.f64 	%fd419, [const_DofToQuad+872];
	fma.rn.f64 	%fd420, %fd419, %fd1406, %fd418;
	st.shared.f64 	[%r7+10368], %fd420;
	ld.const.f64 	%fd421, [const_DofToQuad+880];
	fma.rn.f64 	%fd422, %fd421, %fd1416, 0d0000000000000000;
	ld.const.f64 	%fd423, [const_DofToQuad+888];
	fma.rn.f64 	%fd424, %fd423, %fd1415, %fd422;
	ld.const.f64 	%fd425, [const_DofToQuad+896];
	fma.rn.f64 	%fd426, %fd425, %fd1414, %fd424;
	ld.const.f64 	%fd427, [const_DofToQuad+904];
	fma.rn.f64 	%fd428, %fd427, %fd1413, %fd426;
	ld.const.f64 	%fd429, [const_DofToQuad+912];
	fma.rn.f64 	%fd430, %fd429, %fd1412, %fd428;
	ld.const.f64 	%fd431, [const_DofToQuad+920];
	fma.rn.f64 	%fd432, %fd431, %fd1411, %fd430;
	ld.const.f64 	%fd433, [const_DofToQuad+928];
	fma.rn.f64 	%fd434, %fd433, %fd1410, %fd432;
	ld.const.f64 	%fd435, [const_DofToQuad+936];
	fma.rn.f64 	%fd436, %fd435, %fd1409, %fd434;
	ld.const.f64 	%fd437, [const_DofToQuad+944];
	fma.rn.f64 	%fd438, %fd437, %fd1408, %fd436;
	ld.const.f64 	%fd439, [const_DofToQuad+952];
	fma.rn.f64 	%fd440, %fd439, %fd1407, %fd438;
	ld.const.f64 	%fd441, [const_DofToQuad+960];
	fma.rn.f64 	%fd442, %fd441, %fd1406, %fd440;
	st.shared.f64 	[%r7+11520], %fd442;
	ld.const.f64 	%fd443, [const_DofToQuad+968];
	fma.rn.f64 	%fd444, %fd443, %fd1416, 0d0000000000000000;
	ld.const.f64 	%fd445, [const_DofToQuad+976];
	fma.rn.f64 	%fd446, %fd445, %fd1415, %fd444;
	ld.const.f64 	%fd447, [const_DofToQuad+984];
	fma.rn.f64 	%fd448, %fd447, %fd1414, %fd446;
	ld.const.f64 	%fd449, [const_DofToQuad+992];
	fma.rn.f64 	%fd450, %fd449, %fd1413, %fd448;
	ld.const.f64 	%fd451, [const_DofToQuad+1000];
	fma.rn.f64 	%fd452, %fd451, %fd1412, %fd450;
	ld.const.f64 	%fd453, [const_DofToQuad+1008];
	fma.rn.f64 	%fd454, %fd453, %fd1411, %fd452;
	ld.const.f64 	%fd455, [const_DofToQuad+1016];
	fma.rn.f64 	%fd456, %fd455, %fd1410, %fd454;
	ld.const.f64 	%fd457, [const_DofToQuad+1024];
	fma.rn.f64 	%fd458, %fd457, %fd1409, %fd456;
	ld.const.f64 	%fd459, [const_DofToQuad+1032];
	fma.rn.f64 	%fd460, %fd459, %fd1408, %fd458;
	ld.const.f64 	%fd461, [const_DofToQuad+1040];
	fma.rn.f64 	%fd462, %fd461, %fd1407, %fd460;
	ld.const.f64 	%fd463, [const_DofToQuad+1048];
	fma.rn.f64 	%fd464, %fd463, %fd1406, %fd462;
	st.shared.f64 	[%r7+12672], %fd464;
$L__BB283_4:
	bar.sync 	0;
	setp.gt.u32 	%p3, %r1, 131;
	mad.lo.s32 	%r16, %r5, 1056, %r6;
	add.s32 	%r8, %r16, %r15;
	@%p3 bra 	$L__BB283_6;
	ld.shared.f64 	%fd465, [%r8];
	ld.shared.f64 	%fd466, [%r8+96];
	ld.shared.f64 	%fd467, [%r8+192];
	ld.shared.f64 	%fd468, [%r8+288];
	ld.shared.f64 	%fd469, [%r8+384];
	ld.shared.f64 	%fd470, [%r8+480];
	ld.shared.f64 	%fd471, [%r8+576];
	ld.shared.f64 	%fd472, [%r8+672];
	ld.shared.f64 	%fd473, [%r8+768];
	ld.shared.f64 	%fd474, [%r8+864];
	ld.shared.f64 	%fd475, [%r8+960];
	fma.rn.f64 	%fd476, %fd23, %fd465, 0d0000000000000000;
	fma.rn.f64 	%fd477, %fd24, %fd466, %fd476;
	fma.rn.f64 	%fd478, %fd25, %fd467, %fd477;
	fma.rn.f64 	%fd479, %fd26, %fd468, %fd478;
	fma.rn.f64 	%fd480, %fd27, %fd469, %fd479;
	fma.rn.f64 	%fd481, %fd28, %fd470, %fd480;
	fma.rn.f64 	%fd482, %fd29, %fd471, %fd481;
	fma.rn.f64 	%fd483, %fd30, %fd472, %fd482;
	fma.rn.f64 	%fd484, %fd31, %fd473, %fd483;
	fma.rn.f64 	%fd485, %fd32, %fd474, %fd484;
	fma.rn.f64 	%fd486, %fd33, %fd475, %fd485;
	st.shared.f64 	[%r8], %fd486;
	ld.const.f64 	%fd487, [const_DofToQuad+88];
	fma.rn.f64 	%fd488, %fd487, %fd465, 0d0000000000000000;
	ld.const.f64 	%fd489, [const_DofToQuad+96];
	fma.rn.f64 	%fd490, %fd489, %fd466, %fd488;
	ld.const.f64 	%fd491, [const_DofToQuad+104];
	fma.rn.f64 	%fd492, %fd491, %fd467, %fd490;
	ld.const.f64 	%fd493, [const_DofToQuad+112];
	fma.rn.f64 	%fd494, %fd493, %fd468, %fd492;
	ld.const.f64 	%fd495, [const_DofToQuad+120];
	fma.rn.f64 	%fd496, %fd495, %fd469, %fd494;
	ld.const.f64 	%fd497, [const_DofToQuad+128];
	fma.rn.f64 	%fd498, %fd497, %fd470, %fd496;
	ld.const.f64 	%fd499, [const_DofToQuad+136];
	fma.rn.f64 	%fd500, %fd499, %fd471, %fd498;
	ld.const.f64 	%fd501, [const_DofToQuad+144];
	fma.rn.f64 	%fd502, %fd501, %fd472, %fd500;
	ld.const.f64 	%fd503, [const_DofToQuad+152];
	fma.rn.f64 	%fd504, %fd503, %fd473, %fd502;
	ld.const.f64 	%fd505, [const_DofToQuad+160];
	fma.rn.f64 	%fd506, %fd505, %fd474, %fd504;
	ld.const.f64 	%fd507, [const_DofToQuad+168];
	fma.rn.f64 	%fd508, %fd507, %fd475, %fd506;
	st.shared.f64 	[%r8+96], %fd508;
	ld.const.f64 	%fd509, [const_DofToQuad+176];
	fma.rn.f64 	%fd510, %fd509, %fd465, 0d0000000000000000;
	ld.const.f64 	%fd511, [const_DofToQuad+184];
	fma.rn.f64 	%fd512, %fd511, %fd466, %fd510;
	ld.const.f64 	%fd513, [const_DofToQuad+192];
	fma.rn.f64 	%fd514, %fd513, %fd467, %fd512;
	ld.const.f64 	%fd515, [const_DofToQuad+200];
	fma.rn.f64 	%fd516, %fd515, %fd468, %fd514;
	ld.const.f64 	%fd517, [const_DofToQuad+208];
	fma.rn.f64 	%fd518, %fd517, %fd469, %fd516;
	ld.const.f64 	%fd519, [const_DofToQuad+216];
	fma.rn.f64 	%fd520, %fd519, %fd470, %fd518;
	ld.const.f64 	%fd521, [const_DofToQuad+224];
	fma.rn.f64 	%fd522, %fd521, %fd471, %fd520;
	ld.const.f64 	%fd523, [const_DofToQuad+232];
	fma.rn.f64 	%fd524, %fd523, %fd472, %fd522;
	ld.const.f64 	%fd525, [const_DofToQuad+240];
	fma.rn.f64 	%fd526, %fd525, %fd473, %fd524;
	ld.const.f64 	%fd527, [const_DofToQuad+248];
	fma.rn.f64 	%fd528, %fd527, %fd474, %fd526;
	ld.const.f64 	%fd529, [const_DofToQuad+256];
	fma.rn.f64 	%fd530, %fd529, %fd475, %fd528;
	st.shared.f64 	[%r8+192], %fd530;
	ld.const.f64 	%fd531, [const_DofToQuad+264];
	fma.rn.f64 	%fd532, %fd531, %fd465, 0d0000000000000000;
	ld.const.f64 	%fd533, [const_DofToQuad+272];
	fma.rn.f64 	%fd534, %fd533, %fd466, %fd532;
	ld.const.f64 	%fd535, [const_DofToQuad+280];
	fma.rn.f64 	%fd536, %fd535, %fd467, %fd534;
	ld.const.f64 	%fd537, [const_DofToQuad+288];
	fma.rn.f64 	%fd538, %fd537, %fd468, %fd536;
	ld.const.f64 	%fd539, [const_DofToQuad+296];
	fma.rn.f64 	%fd540, %fd539, %fd469, %fd538;
	ld.const.f64 	%fd541, [const_DofToQuad+304];
	fma.rn.f64 	%fd542, %fd541, %fd470, %fd540;
	ld.const.f64 	%fd543, [const_DofToQuad+312];
	fma.rn.f64 	%fd544, %fd543, %fd471, %fd542;
	ld.const.f64 	%fd545, [const_DofToQuad+320];
	fma.rn.f64 	%fd546, %fd545, %fd472, %fd544;
	ld.const.f64 	%fd547, [const_DofToQuad+328];
	fma.rn.f64 	%fd548, %fd547, %fd473, %fd546;
	ld.const.f64 	%fd549, [const_DofToQuad+336];
	fma.rn.f64 	%fd550, %fd549, %fd474, %fd548;
	ld.const.f64 	%fd551, [const_DofToQuad+344];
	fma.rn.f64 	%fd552, %fd551, %fd475, %fd550;
	st.shared.f64 	[%r8+288], %fd552;
	ld.const.f64 	%fd553, [const_DofToQuad+352];
	fma.rn.f64 	%fd554, %fd553, %fd465, 0d0000000000000000;
	ld.const.f64 	%fd555, [const_DofToQuad+360];
	fma.rn.f64 	%fd556, %fd555, %fd466, %fd554;
	ld.const.f64 	%fd557, [const_DofToQuad+368];
	fma.rn.f64 	%fd558, %fd557, %fd467, %fd556;
	ld.const.f64 	%fd559, [const_DofToQuad+376];
	fma.rn.f64 	%fd560, %fd559, %fd468, %fd558;
	ld.const.f64 	%fd561, [const_DofToQuad+384];
	fma.rn.f64 	%fd562, %fd561, %fd469, %fd560;
	ld.const.f64 	%fd563, [const_DofToQuad+392];
	fma.rn.f64 	%fd564, %fd563, %fd470, %fd562;
	ld.const.f64 	%fd565, [const_DofToQuad+400];
	fma.rn.f64 	%fd566, %fd565, %fd471, %fd564;
	ld.const.f64 	%fd567, [const_DofToQuad+408];
	fma.rn.f64 	%fd568, %fd567, %fd472, %fd566;
	ld.const.f64 	%fd569, [const_DofToQuad+416];
	fma.rn.f64 	%fd570, %fd569, %fd473, %fd568;
	ld.const.f64 	%fd571, [const_DofToQuad+424];
	fma.rn.f64 	%fd572, %fd571, %fd474, %fd570;
	ld.const.f64 	%fd573, [const_DofToQuad+432];
	fma.rn.f64 	%fd574, %fd573, %fd475, %fd572;
	st.shared.f64 	[%r8+384], %fd574;
	ld.const.f64 	%fd575, [const_DofToQuad+440];
	fma.rn.f64 	%fd576, %fd575, %fd465, 0d0000000000000000;
	ld.const.f64 	%fd577, [const_DofToQuad+448];
	fma.rn.f64 	%fd578, %fd577, %fd466, %fd576;
	ld.const.f64 	%fd579, [const_DofToQuad+456];
	fma.rn.f64 	%fd580, %fd579, %fd467, %fd578;
	ld.const.f64 	%fd581, [const_DofToQuad+464];
	fma.rn.f64 	%fd582, %fd581, %fd468, %fd580;
	ld.const.f64 	%fd583, [const_DofToQuad+472];
	fma.rn.f64 	%fd584, %fd583, %fd469, %fd582;
	ld.const.f64 	%fd585, [const_DofToQuad+480];
	fma.rn.f64 	%fd586, %fd585, %fd470, %fd584;
	ld.const.f64 	%fd587, [const_DofToQuad+488];
	fma.rn.f64 	%fd588, %fd587, %fd471, %fd586;
	ld.const.f64 	%fd589, [const_DofToQuad+496];
	fma.rn.f64 	%fd590, %fd589, %fd472, %fd588;
	ld.const.f64 	%fd591, [const_DofToQuad+504];
	fma.rn.f64 	%fd592, %fd591, %fd473, %fd590;
	ld.const.f64 	%fd593, [const_DofToQuad+512];
	fma.rn.f64 	%fd594, %fd593, %fd474, %fd592;
	ld.const.f64 	%fd595, [const_DofToQuad+520];
	fma.rn.f64 	%fd596, %fd595, %fd475, %fd594;
	st.shared.f64 	[%r8+480], %fd596;
	ld.const.f64 	%fd597, [const_DofToQuad+528];
	fma.rn.f64 	%fd598, %fd597, %fd465, 0d0000000000000000;
	ld.const.f64 	%fd599, [const_DofToQuad+536];
	fma.rn.f64 	%fd600, %fd599, %fd466, %fd598;
	ld.const.f64 	%fd601, [const_DofToQuad+544];
	fma.rn.f64 	%fd602, %fd601, %fd467, %fd600;
	ld.const.f64 	%fd603, [const_DofToQuad+552];
	fma.rn.f64 	%fd604, %fd603, %fd468, %fd602;
	ld.const.f64 	%fd605, [const_DofToQuad+560];
	fma.rn.f64 	%fd606, %fd605, %fd469, %fd604;
	ld.const.f64 	%fd607, [const_DofToQuad+568];
	fma.rn.f64 	%fd608, %fd607, %fd470, %fd606;
	ld.const.f64 	%fd609, [const_DofToQuad+576];
	fma.rn.f64 	%fd610, %fd609, %fd471, %fd608;
	ld.const.f64 	%fd611, [const_DofToQuad+584];
	fma.rn.f64 	%fd612, %fd611, %fd472, %fd610;
	ld.const.f64 	%fd613, [const_DofToQuad+592];
	fma.rn.f64 	%fd614, %fd613, %fd473, %fd612;
	ld.const.f64 	%fd615, [const_DofToQuad+600];
	fma.rn.f64 	%fd616, %fd615, %fd474, %fd614;
	ld.const.f64 	%fd617, [const_DofToQuad+608];
	fma.rn.f64 	%fd618, %fd617, %fd475, %fd616;
	st.shared.f64 	[%r8+576], %fd618;
	ld.const.f64 	%fd619, [const_DofToQuad+616];
	fma.rn.f64 	%fd620, %fd619, %fd465, 0d0000000000000000;
	ld.const.f64 	%fd621, [const_DofToQuad+624];
	fma.rn.f64 	%fd622, %fd621, %fd466, %fd620;
	ld.const.f64 	%fd623, [const_DofToQuad+632];
	fma.rn.f64 	%fd624, %fd623, %fd467, %fd622;
	ld.const.f64 	%fd625, [const_DofToQuad+640];
	fma.rn.f64 	%fd626, %fd625, %fd468, %fd624;
	ld.const.f64 	%fd627, [const_DofToQuad+648];
	fma.rn.f64 	%fd628, %fd627, %fd469, %fd626;
	ld.const.f64 	%fd629, [const_DofToQuad+656];
	fma.rn.f64 	%fd630, %fd629, %fd470, %fd628;
	ld.const.f64 	%fd631, [const_DofToQuad+664];
	fma.rn.f64 	%fd632, %fd631, %fd471, %fd630;
	ld.const.f64 	%fd633, [const_DofToQuad+672];
	fma.rn.f64 	%fd634, %fd633, %fd472, %fd632;
	ld.const.f64 	%fd635, [const_DofToQuad+680];
	fma.rn.f64 	%fd636, %fd635, %fd473, %fd634;
	ld.const.f64 	%fd637, [const_DofToQuad+688];
	fma.rn.f64 	%fd638, %fd637, %fd474, %fd636;
	ld.const.f64 	%fd639, [const_DofToQuad+696];
	fma.rn.f64 	%fd640, %fd639, %fd475, %fd638;
	st.shared.f64 	[%r8+672], %fd640;
	ld.const.f64 	%fd641, [const_DofToQuad+704];
	fma.rn.f64 	%fd642, %fd641, %fd465, 0d0000000000000000;
	ld.const.f64 	%fd643, [const_DofToQuad+712];
	fma.rn.f64 	%fd644, %fd643, %fd466, %fd642;
	ld.const.f64 	%fd645, [const_DofToQuad+720];
	fma.rn.f64 	%fd646, %fd645, %fd467, %fd644;
	ld.const.f64 	%fd647, [const_DofToQuad+728];
	fma.rn.f64 	%fd648, %fd647, %fd468, %fd646;
	ld.const.f64 	%fd649, [const_DofToQuad+736];
	fma.rn.f64 	%fd650, %fd649, %fd469, %fd648;
	ld.const.f64 	%fd651, [const_DofToQuad+744];
	fma.rn.f64 	%fd652, %fd651, %fd470, %fd650;
	ld.const.f64 	%fd653, [const_DofToQuad+752];
	fma.rn.f64 	%fd654, %fd653, %fd471, %fd652;
	ld.const.f64 	%fd655, [const_DofToQuad+760];
	fma.rn.f64 	%fd656, %fd655, %fd472, %fd654;
	ld.const.f64 	%fd657, [const_DofToQuad+768];
	fma.rn.f64 	%fd658, %fd657, %fd473, %fd656;
	ld.const.f64 	%fd659, [const_DofToQuad+776];
	fma.rn.f64 	%fd660, %fd659, %fd474, %fd658;
	ld.const.f64 	%fd661, [const_DofToQuad+784];
	fma.rn.f64 	%fd662, %fd661, %fd475, %fd660;
	st.shared.f64 	[%r8+768], %fd662;
	ld.const.f64 	%fd663, [const_DofToQuad+792];
	fma.rn.f64 	%fd664, %fd663, %fd465, 0d0000000000000000;
	ld.const.f64 	%fd665, [const_DofToQuad+800];
	fma.rn.f64 	%fd666, %fd665, %fd466, %fd664;
	ld.const.f64 	%fd667, [const_DofToQuad+808];
	fma.rn.f64 	%fd668, %fd667, %fd467, %fd666;
	ld.const.f64 	%fd669, [const_DofToQuad+816];
	fma.rn.f64 	%fd670, %fd669, %fd468, %fd668;
	ld.const.f64 	%fd671, [const_DofToQuad+824];
	fma.rn.f64 	%fd672, %fd671, %fd469, %fd670;
	ld.const.f64 	%fd673, [const_DofToQuad+832];
	fma.rn.f64 	%fd674, %fd673, %fd470, %fd672;
	ld.const.f64 	%fd675, [const_DofToQuad+840];
	fma.rn.f64 	%fd676, %fd675, %fd471, %fd674;
	ld.const.f64 	%fd677, [const_DofToQuad+848];
	fma.rn.f64 	%fd678, %fd677, %fd472, %fd676;
	ld.const.f64 	%fd679, [const_DofToQuad+856];
	fma.rn.f64 	%fd680, %fd679, %fd473, %fd678;
	ld.const.f64 	%fd681, [const_DofToQuad+864];
	fma.rn.f64 	%fd682, %fd681, %fd474, %fd680;
	ld.const.f64 	%fd683, [const_DofToQuad+872];
	fma.rn.f64 	%fd684, %fd683, %fd475, %fd682;
	st.shared.f64 	[%r8+864], %fd684;
	ld.const.f64 	%fd685, [const_DofToQuad+880];
	fma.rn.f64 	%fd686, %fd685, %fd465, 0d0000000000000000;
	ld.const.f64 	%fd687, [const_DofToQuad+888];
	fma.rn.f64 	%fd688, %fd687, %fd466, %fd686;
	ld.const.f64 	%fd689, [const_DofToQuad+896];
	fma.rn.f64 	%fd690, %fd689, %fd467, %fd688;
	ld.const.f64 	%fd691, [const_DofToQuad+904];
	fma.rn.f64 	%fd692, %fd691, %fd468, %fd690;
	ld.const.f64 	%fd693, [const_DofToQuad+912];
	fma.rn.f64 	%fd694, %fd693, %fd469, %fd692;
	ld.const.f64 	%fd695, [const_DofToQuad+920];
	fma.rn.f64 	%fd696, %fd695, %fd470, %fd694;
	ld.const.f64 	%fd697, [const_DofToQuad+928];
	fma.rn.f64 	%fd698, %fd697, %fd471, %fd696;
	ld.const.f64 	%fd699, [const_DofToQuad+936];
	fma.rn.f64 	%fd700, %fd699, %fd472, %fd698;
	ld.const.f64 	%fd701, [const_DofToQuad+944];
	fma.rn.f64 	%fd702, %fd701, %fd473, %fd700;
	ld.const.f64 	%fd703, [const_DofToQuad+952];
	fma.rn.f64 	%fd704, %fd703, %fd474, %fd702;
	ld.const.f64 	%fd705, [const_DofToQuad+960];
	fma.rn.f64 	%fd706, %fd705, %fd475, %fd704;
	st.shared.f64 	[%r8+960], %fd706;
	ld.const.f64 	%fd707, [const_DofToQuad+968];
	fma.rn.f64 	%fd708, %fd707, %fd465, 0d0000000000000000;
	ld.const.f64 	%fd709, [const_DofToQuad+976];
	fma.rn.f64 	%fd710, %fd709, %fd466, %fd708;
	ld.const.f64 	%fd711, [const_DofToQuad+984];
	fma.rn.f64 	%fd712, %fd711, %fd467, %fd710;
	ld.const.f64 	%fd713, [const_DofToQuad+992];
	fma.rn.f64 	%fd714, %fd713, %fd468, %fd712;
	ld.const.f64 	%fd715, [const_DofToQuad+1000];
	fma.rn.f64 	%fd716, %fd715, %fd469, %fd714;
	ld.const.f64 	%fd717, [const_DofToQuad+1008];
	fma.rn.f64 	%fd718, %fd717, %fd470, %fd716;
	ld.const.f64 	%fd719, [const_DofToQuad+1016];
	fma.rn.f64 	%fd720, %fd719, %fd471, %fd718;
	ld.const.f64 	%fd721, [const_DofToQuad+1024];
	fma.rn.f64 	%fd722, %fd721, %fd472, %fd720;
	ld.const.f64 	%fd723, [const_DofToQuad+1032];
	fma.rn.f64 	%fd724, %fd723, %fd473, %fd722;
	ld.const.f64 	%fd725, [const_DofToQuad+1040];
	fma.rn.f64 	%fd726, %fd725, %fd474, %fd724;
	ld.const.f64 	%fd727, [const_DofToQuad+1048];
	fma.rn.f64 	%fd728, %fd727, %fd475, %fd726;
	st.shared.f64 	[%r8+1056], %fd728;
$L__BB283_6:
	setp.ge.s32 	%p4, %r3, %r10;
	bar.sync 	0;
	mul.hi.u16 	%rs14, %rs1, 5462;
	mul.lo.s16 	%rs15, %rs14, 12;
	sub.s16 	%rs16, %rs1, %rs15;
	mul.wide.u16 	%r18, %rs14, 1152;
	add.s32 	%r19, %r4, %r18;
	mul.wide.u16 	%r20, %rs16, 96;
	add.s32 	%r9, %r19, %r20;
	ld.shared.f64 	%fd34, [%r9];
	ld.shared.f64 	%fd35, [%r9+8];
	ld.shared.f64 	%fd36, [%r9+16];
	ld.shared.f64 	%fd37, [%r9+24];
	ld.shared.f64 	%fd38, [%r9+32];
	ld.shared.f64 	%fd39, [%r9+40];
	ld.shared.f64 	%fd40, [%r9+48];
	ld.shared.f64 	%fd41, [%r9+56];
	ld.shared.f64 	%fd42, [%r9+64];
	ld.shared.f64 	%fd43, [%r9+72];
	ld.shared.f64 	%fd44, [%r9+80];
	mul.lo.s32 	%r21, %r3, 1728;
	mad.lo.s32 	%r22, %r1, 12, %r21;
	fma.rn.f64 	%fd730, %fd23, %fd34, 0d0000000000000000;
	fma.rn.f64 	%fd731, %fd24, %fd35, %fd730;
	fma.rn.f64 	%fd732, %fd25, %fd36, %fd731;
	fma.rn.f64 	%fd733, %fd26, %fd37, %fd732;
	fma.rn.f64 	%fd734, %fd27, %fd38, %fd733;
	fma.rn.f64 	%fd735, %fd28, %fd39, %fd734;
	fma.rn.f64 	%fd736, %fd29, %fd40, %fd735;
	fma.rn.f64 	%fd737, %fd30, %fd41, %fd736;
	fma.rn.f64 	%fd738, %fd31, %fd42, %fd737;
	fma.rn.f64 	%fd739, %fd32, %fd43, %fd738;
	fma.rn.f64 	%fd45, %fd33, %fd44, %fd739;
	cvta.to.global.u64 	%rd8, %rd2;
	mul.wide.s32 	%rd9, %r22, 8;
	add.s64 	%rd1, %rd8, %rd9;
	mov.f64 	%fd1417, 0d0000000000000000;
	@%p4 bra 	$L__BB283_8;
	ld.global.nc.f64 	%fd1417, [%rd1];
$L__BB283_8:
	setp.ge.s32 	%p5, %r3, %r10;
	mul.f64 	%fd1439, %fd45, %fd1417;
	ld.const.f64 	%fd49, [const_DofToQuad+88];
	fma.rn.f64 	%fd741, %fd49, %fd34, 0d0000000000000000;
	ld.const.f64 	%fd50, [const_DofToQuad+96];
	fma.rn.f64 	%fd742, %fd50, %fd35, %fd741;
	ld.const.f64 	%fd51, [const_DofToQuad+104];
	fma.rn.f64 	%fd743, %fd51, %fd36, %fd742;
	ld.const.f64 	%fd744, [const_DofToQuad+112];
	fma.rn.f64 	%fd745, %fd744, %fd37, %fd743;
	ld.const.f64 	%fd746, [const_DofToQuad+120];
	fma.rn.f64 	%fd747, %fd746, %fd38, %fd745;
	ld.const.f64 	%fd52, [const_DofToQuad+128];
	fma.rn.f64 	%fd748, %fd52, %fd39, %fd747;
	ld.const.f64 	%fd53, [const_DofToQuad+136];
	fma.rn.f64 	%fd749, %fd53, %fd40, %fd748;
	ld.const.f64 	%fd54, [const_DofToQuad+144];
	fma.rn.f64 	%fd750, %fd54, %fd41, %fd749;
	ld.const.f64 	%fd55, [const_DofToQuad+152];
	fma.rn.f64 	%fd751, %fd55, %fd42, %fd750;
	ld.const.f64 	%fd56, [const_DofToQuad+160];
	fma.rn.f64 	%fd752, %fd56, %fd43, %fd751;
	ld.const.f64 	%fd753, [const_DofToQuad+168];
	fma.rn.f64 	%fd57, %fd753, %fd44, %fd752;
	mov.f64 	%fd1418, 0d0000000000000000;
	@%p5 bra 	$L__BB283_10;
	ld.global.nc.f64 	%fd1418, [%rd1+8];
$L__BB283_10:
	setp.ge.s32 	%p6, %r3, %r10;
	mul.f64 	%fd1438, %fd57, %fd1418;
	ld.const.f64 	%fd61, [const_DofToQuad+176];
	fma.rn.f64 	%fd755, %fd61, %fd34, 0d0000000000000000;
	ld.const.f64 	%fd62, [const_DofToQuad+184];
	fma.rn.f64 	%fd756, %fd62, %fd35, %fd755;
	ld.const.f64 	%fd63, [const_DofToQuad+192];
	fma.rn.f64 	%fd757, %fd63, %fd36, %fd756;
	ld.const.f64 	%fd758, [const_DofToQuad+200];
	fma.rn.f64 	%fd759, %fd758, %fd37, %fd757;
	ld.const.f64 	%fd760, [const_DofToQuad+208];
	fma.rn.f64 	%fd761, %fd760, %fd38, %fd759;
	ld.const.f64 	%fd64, [const_DofToQuad+216];
	fma.rn.f64 	%fd762, %fd64, %fd39, %fd761;
	ld.const.f64 	%fd65, [const_DofToQuad+224];
	fma.rn.f64 	%fd763, %fd65, %fd40, %fd762;
	ld.const.f64 	%fd66, [const_DofToQuad+232];
	fma.rn.f64 	%fd764, %fd66, %fd41, %fd763;
	ld.const.f64 	%fd67, [const_DofToQuad+240];
	fma.rn.f64 	%fd765, %fd67, %fd42, %fd764;
	ld.const.f64 	%fd68, [const_DofToQuad+248];
	fma.rn.f64 	%fd766, %fd68, %fd43, %fd765;
	ld.const.f64 	%fd767, [const_DofToQuad+256];
	fma.rn.f64 	%fd69, %fd767, %fd44, %fd766;
	mov.f64 	%fd1419, 0d0000000000000000;
	@%p6 bra 	$L__BB283_12;
	ld.global.nc.f64 	%fd1419, [%rd1+16];
$L__BB283_12:
	setp.ge.s32 	%p7, %r3, %r10;
	mul.f64 	%fd1437, %fd69, %fd1419;
	ld.const.f64 	%fd73, [const_DofToQuad+264];
	fma.rn.f64 	%fd769, %fd73, %fd34, 0d0000000000000000;
	ld.const.f64 	%fd74, [const_DofToQuad+272];
	fma.rn.f64 	%fd770, %fd74, %fd35, %fd769;
	ld.const.f64 	%fd75, [const_DofToQuad+280];
	fma.rn.f64 	%fd771, %fd75, %fd36, %fd770;
	ld.const.f64 	%fd772, [const_DofToQuad+288];
	fma.rn.f64 	%fd773, %fd772, %fd37, %fd771;
	ld.const.f64 	%fd774, [const_DofToQuad+296];
	fma.rn.f64 	%fd775, %fd774, %fd38, %fd773;
	ld.const.f64 	%fd76, [const_DofToQuad+304];
	fma.rn.f64 	%fd776, %fd76, %fd39, %fd775;
	ld.const.f64 	%fd77, [const_DofToQuad+312];
	fma.rn.f64 	%fd777, %fd77, %fd40, %fd776;
	ld.const.f64 	%fd78, [const_DofToQuad+320];
	fma.rn.f64 	%fd778, %fd78, %fd41, %fd777;
	ld.const.f64 	%fd79, [const_DofToQuad+328];
	fma.rn.f64 	%fd779, %fd79, %fd42, %fd778;
	ld.const.f64 	%fd80, [const_DofToQuad+336];
	fma.rn.f64 	%fd780, %fd80, %fd43, %fd779;
	ld.const.f64 	%fd781, [const_DofToQuad+344];
	fma.rn.f64 	%fd81, %fd781, %fd44, %fd780;
	mov.f64 	%fd1420, 0d0000000000000000;
	@%p7 bra 	$L__BB283_14;
	ld.global.nc.f64 	%fd1420, [%rd1+24];
$L__BB283_14:
	setp.ge.s32 	%p8, %r3, %r10;
	mul.f64 	%fd1436, %fd81, %fd1420;
	ld.const.f64 	%fd783, [const_DofToQuad+352];
	fma.rn.f64 	%fd784, %fd783, %fd34, 0d0000000000000000;
	ld.const.f64 	%fd85, [const_DofToQuad+360];
	fma.rn.f64 	%fd785, %fd85, %fd35, %fd784;
	ld.const.f64 	%fd86, [const_DofToQuad+368];
	fma.rn.f64 	%fd786, %fd86, %fd36, %fd785;
	ld.const.f64 	%fd787, [const_DofToQuad+376];
	fma.rn.f64 	%fd788, %fd787, %fd37, %fd786;
	ld.const.f64 	%fd87, [const_DofToQuad+384];
	fma.rn.f64 	%fd789, %fd87, %fd38, %fd788;
	ld.const.f64 	%fd88, [const_DofToQuad+392];
	fma.rn.f64 	%fd790, %fd88, %fd39, %fd789;
	ld.const.f64 	%fd89, [const_DofToQuad+400];
	fma.rn.f64 	%fd791, %fd89, %fd40, %fd790;
	ld.const.f64 	%fd90, [const_DofToQuad+408];
	fma.rn.f64 	%fd792, %fd90, %fd41, %fd791;
	ld.const.f64 	%fd91, [const_DofToQuad+416];
	fma.rn.f64 	%fd793, %fd91, %fd42, %fd792;
	ld.const.f64 	%fd92, [const_DofToQuad+424];
	fma.rn.f64 	%fd794, %fd92, %fd43, %fd793;
	ld.const.f64 	%fd795, [const_DofToQuad+432];
	fma.rn.f64 	%fd93, %fd795, %fd44, %fd794;
	mov.f64 	%fd1421, 0d0000000000000000;
	@%p8 bra 	$L__BB283_16;
	ld.global.nc.f64 	%fd1421, [%rd1+32];
$L__BB283_16:
	mul.f64 	%fd1435, %fd93, %fd1421;
	ld.const.f64 	%fd797, [const_DofToQuad+440];
	fma.rn.f64 	%fd798, %fd797, %fd34, 0d0000000000000000;
	ld.const.f64 	%fd97, [const_DofToQuad+448];
	fma.rn.f64 	%fd799, %fd97, %fd35, %fd798;
	ld.const.f64 	%fd98, [const_DofToQuad+456];
	fma.rn.f64 	%fd800, %fd98, %fd36, %fd799;
	ld.const.f64 	%fd801, [const_DofToQuad+464];
	fma.rn.f64 	%fd802, %fd801, %fd37, %fd800;
	ld.const.f64 	%fd99, [const_DofToQuad+472];
	fma.rn.f64 	%fd803, %fd99, %fd38, %fd802;
	ld.const.f64 	%fd100, [const_DofToQuad+480];
	fma.rn.f64 	%fd804, %fd100, %fd39, %fd803;
	ld.const.f64 	%fd101, [const_DofToQuad+488];
	fma.rn.f64 	%fd805, %fd101, %fd40, %fd804;
	ld.const.f64 	%fd102, [const_DofToQuad+496];
	fma.rn.f64 	%fd806, %fd102, %fd41, %fd805;
	ld.const.f64 	%fd103, [const_DofToQuad+504];
	fma.rn.f64 	%fd807, %fd103, %fd42, %fd806;
	ld.const.f64 	%fd104, [const_DofToQuad+512];
	fma.rn.f64 	%fd808, %fd104, %fd43, %fd807;
	ld.const.f64 	%fd809, [const_DofToQuad+520];
	fma.rn.f64 	%fd105, %fd809, %fd44, %fd808;
	mov.f64 	%fd1422, 0d0000000000000000;
	@%p8 bra 	$L__BB283_18;
	ld.global.nc.f64 	%fd1422, [%rd1+40];
$L__BB283_18:
	mul.f64 	%fd1434, %fd105, %fd1422;
	ld.const.f64 	%fd811, [const_DofToQuad+528];
	fma.rn.f64 	%fd812, %fd811, %fd34, 0d0000000000000000;
	ld.const.f64 	%fd109, [const_DofToQuad+536];
	fma.rn.f64 	%fd813, %fd109, %fd35, %fd812;
	ld.const.f64 	%fd110, [const_DofToQuad+544];
	fma.rn.f64 	%fd814, %fd110, %fd36, %fd813;
	ld.const.f64 	%fd815, [const_DofToQuad+552];
	fma.rn.f64 	%fd816, %fd815, %fd37, %fd814;
	ld.const.f64 	%fd111, [const_DofToQuad+560];
	fma.rn.f64 	%fd817, %fd111, %fd38, %fd816;
	ld.const.f64 	%fd112, [const_DofToQuad+568];
	fma.rn.f64 	%fd818, %fd112, %fd39, %fd817;
	ld.const.f64 	%fd113, [const_DofToQuad+576];
	fma.rn.f64 	%fd819, %fd113, %fd40, %fd818;
	ld.const.f64 	%fd114, [const_DofToQuad+584];
	fma.rn.f64 	%fd820, %fd114, %fd41, %fd819;
	ld.const.f64 	%fd115, [const_DofToQuad+592];
	fma.rn.f64 	%fd821, %fd115, %fd42, %fd820;
	ld.const.f64 	%fd116, [const_DofToQuad+600];
	fma.rn.f64 	%fd822, %fd116, %fd43, %fd821;
	ld.const.f64 	%fd823, [const_DofToQuad+608];
	fma.rn.f64 	%fd117, %fd823, %fd44, %fd822;
	mov.f64 	%fd1423, 0d0000000000000000;
	@%p8 bra 	$L__BB283_20;
	ld.global.nc.f64 	%fd1423, [%rd1+48];
$L__BB283_20:
	mul.f64 	%fd1433, %fd117, %fd1423;
	ld.const.f64 	%fd121, [const_DofToQuad+616];
	fma.rn.f64 	%fd825, %fd121, %fd34, 0d0000000000000000;
	ld.const.f64 	%fd122, [const_DofToQuad+624];
	fma.rn.f64 	%fd826, %fd122, %fd35, %fd825;
	ld.const.f64 	%fd123, [const_DofToQuad+632];
	fma.rn.f64 	%fd827, %fd123, %fd36, %fd826;
	ld.const.f64 	%fd828, [const_DofToQuad+640];
	fma.rn.f64 	%fd829, %fd828, %fd37, %fd827;
	ld.const.f64 	%fd124, [const_DofToQuad+648];
	fma.rn.f64 	%fd830, %fd124, %fd38, %fd829;
	ld.const.f64 	%fd125, [const_DofToQuad+656];
	fma.rn.f64 	%fd831, %fd125, %fd39, %fd830;
	ld.const.f64 	%fd126, [const_DofToQuad+664];
	fma.rn.f64 	%fd832, %fd126, %fd40, %fd831;
	ld.const.f64 	%fd127, [const_DofToQuad+672];
	fma.rn.f64 	%fd833, %fd127, %fd41, %fd832;
	ld.const.f64 	%fd128, [const_DofToQuad+680];
	fma.rn.f64 	%fd834, %fd128, %fd42, %fd833;
	ld.const.f64 	%fd129, [const_DofToQuad+688];
	fma.rn.f64 	%fd835, %fd129, %fd43, %fd834;
	ld.const.f64 	%fd836, [const_DofToQuad+696];
	fma.rn.f64 	%fd130, %fd836, %fd44, %fd835;
	mov.f64 	%fd1424, 0d0000000000000000;
	@%p8 bra 	$L__BB283_22;
	ld.global.nc.f64 	%fd1424, [%rd1+56];
$L__BB283_22:
	mul.f64 	%fd1432, %fd130, %fd1424;
	ld.const.f64 	%fd134, [const_DofToQuad+704];
	fma.rn.f64 	%fd838, %fd134, %fd34, 0d0000000000000000;
	ld.const.f64 	%fd135, [const_DofToQuad+712];
	fma.rn.f64 	%fd839, %fd135, %fd35, %fd838;
	ld.const.f64 	%fd840, [const_DofToQuad+720];
	fma.rn.f64 	%fd841, %fd840, %fd36, %fd839;
	ld.const.f64 	%fd842, [const_DofToQuad+728];
	fma.rn.f64 	%fd843, %fd842, %fd37, %fd841;
	ld.const.f64 	%fd136, [const_DofToQuad+736];
	fma.rn.f64 	%fd844, %fd136, %fd38, %fd843;
	ld.const.f64 	%fd137, [const_DofToQuad+744];
	fma.rn.f64 	%fd845, %fd137, %fd39, %fd844;
	ld.const.f64 	%fd138, [const_DofToQuad+752];
	fma.rn.f64 	%fd846, %fd138, %fd40, %fd845;
	ld.const.f64 	%fd139, [const_DofToQuad+760];
	fma.rn.f64 	%fd847, %fd139, %fd41, %fd846;
	ld.const.f64 	%fd140, [const_DofToQuad+768];
	fma.rn.f64 	%fd848, %fd140, %fd42, %fd847;
	ld.const.f64 	%fd849, [const_DofToQuad+776];
	fma.rn.f64 	%fd850, %fd849, %fd43, %fd848;
	ld.const.f64 	%fd851, [const_DofToQuad+784];
	fma.rn.f64 	%fd141, %fd851, %fd44, %fd850;
	mov.f64 	%fd1425, 0d0000000000000000;
	@%p8 bra 	$L__BB283_24;
	ld.global.nc.f64 	%fd1425, [%rd1+64];
$L__BB283_24:
	mul.f64 	%fd1431, %fd141, %fd1425;
	ld.const.f64 	%fd145, [const_DofToQuad+792];
	fma.rn.f64 	%fd853, %fd145, %fd34, 0d0000000000000000;
	ld.const.f64 	%fd146, [const_DofToQuad+800];
	fma.rn.f64 	%fd854, %fd146, %fd35, %fd853;
	ld.const.f64 	%fd147, [const_DofToQuad+808];
	fma.rn.f64 	%fd855, %fd147, %fd36, %fd854;
	ld.const.f64 	%fd148, [const_DofToQuad+816];
	fma.rn.f64 	%fd856, %fd148, %fd37, %fd855;
	ld.const.f64 	%fd149, [const_DofToQuad+824];
	fma.rn.f64 	%fd857, %fd149, %fd38, %fd856;
	ld.const.f64 	%fd150, [const_DofToQuad+832];
	fma.rn.f64 	%fd858, %fd150, %fd39, %fd857;
	ld.const.f64 	%fd151, [const_DofToQuad+840];
	fma.rn.f64 	%fd859, %fd151, %fd40, %fd858;
	ld.const.f64 	%fd152, [const_DofToQuad+848];
	fma.rn.f64 	%fd860, %fd152, %fd41, %fd859;
	ld.const.f64 	%fd153, [const_DofToQuad+856];
	fma.rn.f64 	%fd861, %fd153, %fd42, %fd860;
	ld.const.f64 	%fd154, [const_DofToQuad+864];
	fma.rn.f64 	%fd862, %fd154, %fd43, %fd861;
	ld.const.f64 	%fd155, [const_DofToQuad+872];
	fma.rn.f64 	%fd156, %fd155, %fd44, %fd862;
	mov.f64 	%fd1426, 0d0000000000000000;
	@%p8 bra 	$L__BB283_26;
	ld.global.nc.f64 	%fd1426, [%rd1+72];
$L__BB283_26:
	mul.f64 	%fd1430, %fd156, %fd1426;
	ld.const.f64 	%fd160, [const_DofToQuad+880];
	fma.rn.f64 	%fd864, %fd160, %fd34, 0d0000000000000000;
	ld.const.f64 	%fd161, [const_DofToQuad+888];
	fma.rn.f64 	%fd865, %fd161, %fd35, %fd864;
	ld.const.f64 	%fd162, [const_DofToQuad+896];
	fma.rn.f64 	%fd866, %fd162, %fd36, %fd865;
	ld.const.f64 	%fd163, [const_DofToQuad+904];
	fma.rn.f64 	%fd867, %fd163, %fd37, %fd866;
	ld.const.f64 	%fd164, [const_DofToQuad+912];
	fma.rn.f64 	%fd868, %fd164, %fd38, %fd867;
	ld.const.f64 	%fd165, [const_DofToQuad+920];
	fma.rn.f64 	%fd869, %fd165, %fd39, %fd868;
	ld.const.f64 	%fd166, [const_DofToQuad+928];
	fma.rn.f64 	%fd870, %fd166, %fd40, %fd869;
	ld.const.f64 	%fd167, [const_DofToQuad+936];
	fma.rn.f64 	%fd871, %fd167, %fd41, %fd870;
	ld.const.f64 	%fd168, [const_DofToQuad+944];
	fma.rn.f64 	%fd872, %fd168, %fd42, %fd871;
	ld.const.f64 	%fd169, [const_DofToQuad+952];
	fma.rn.f64 	%fd873, %fd169, %fd43, %fd872;
	ld.const.f64 	%fd170, [const_DofToQuad+960];
	fma.rn.f64 	%fd171, %fd170, %fd44, %fd873;
	mov.f64 	%fd1427, 0d0000000000000000;
	@%p8 bra 	$L__BB283_28;
	ld.global.nc.f64 	%fd1427, [%rd1+80];
$L__BB283_28:
	mul.f64 	%fd1429, %fd171, %fd1427;
	ld.const.f64 	%fd175, [const_DofToQuad+968];
	fma.rn.f64 	%fd875, %fd175, %fd34, 0d0000000000000000;
	ld.const.f64 	%fd176, [const_DofToQuad+976];
	fma.rn.f64 	%fd876, %fd176, %fd35, %fd875;
	ld.const.f64 	%fd177, [const_DofToQuad+984];
	fma.rn.f64 	%fd877, %fd177, %fd36, %fd876;
	ld.const.f64 	%fd178, [const_DofToQuad+992];
	fma.rn.f64 	%fd878, %fd178, %fd37, %fd877;
	ld.const.f64 	%fd179, [const_DofToQuad+1000];
	fma.rn.f64 	%fd879, %fd179, %fd38, %fd878;
	ld.const.f64 	%fd180, [const_DofToQuad+1008];
	fma.rn.f64 	%fd880, %fd180, %fd39, %fd879;
	ld.const.f64 	%fd181, [const_DofToQuad+1016];
	fma.rn.f64 	%fd881, %fd181, %fd40, %fd880;
	ld.const.f64 	%fd182, [const_DofToQuad+1024];
	fma.rn.f64 	%fd882, %fd182, %fd41, %fd881;
	ld.const.f64 	%fd183, [const_DofToQuad+1032];
	fma.rn.f64 	%fd883, %fd183, %fd42, %fd882;
	ld.const.f64 	%fd184, [const_DofToQuad+1040];
	fma.rn.f64 	%fd884, %fd184, %fd43, %fd883;
	ld.const.f64 	%fd185, [const_DofToQuad+1048];
	fma.rn.f64 	%fd186, %fd185, %fd44, %fd884;
	mov.f64 	%fd1428, 0d0000000000000000;
	@%p8 bra 	$L__BB283_30;
	ld.global.nc.f64 	%fd1428, [%rd1+88];
$L__BB283_30:
	setp.gt.u32 	%p16, %r1, 131;
	mul.f64 	%fd885, %fd186, %fd1428;
	ld.const.f64 	%fd886, [const_DofToQuad];
	fma.rn.f64 	%fd887, %fd886, %fd1439, 0d0000000000000000;
	fma.rn.f64 	%fd888, %fd49, %fd1438, %fd887;
	fma.rn.f64 	%fd889, %fd61, %fd1437, %fd888;
	fma.rn.f64 	%fd890, %fd73, %fd1436, %fd889;
	ld.const.f64 	%fd891, [const_DofToQuad+352];
	fma.rn.f64 	%fd892, %fd891, %fd1435, %fd890;
	ld.const.f64 	%fd893, [const_DofToQuad+440];
	fma.rn.f64 	%fd894, %fd893, %fd1434, %fd892;
	ld.const.f64 	%fd895, [const_DofToQuad+528];
	fma.rn.f64 	%fd896, %fd895, %fd1433, %fd894;
	fma.rn.f64 	%fd897, %fd121, %fd1432, %fd896;
	fma.rn.f64 	%fd898, %fd134, %fd1431, %fd897;
	fma.rn.f64 	%fd899, %fd145, %fd1430, %fd898;
	fma.rn.f64 	%fd900, %fd160, %fd1429, %fd899;
	fma.rn.f64 	%fd901, %fd175, %fd885, %fd900;
	st.shared.f64 	[%r9], %fd901;
	ld.const.f64 	%fd902, [const_DofToQuad+8];
	fma.rn.f64 	%fd903, %fd902, %fd1439, 0d0000000000000000;
	fma.rn.f64 	%fd904, %fd50, %fd1438, %fd903;
	fma.rn.f64 	%fd905, %fd62, %fd1437, %fd904;
	fma.rn.f64 	%fd906, %fd74, %fd1436, %fd905;
	fma.rn.f64 	%fd907, %fd85, %fd1435, %fd906;
	fma.rn.f64 	%fd908, %fd97, %fd1434, %fd907;
	fma.rn.f64 	%fd909, %fd109, %fd1433, %fd908;
	fma.rn.f64 	%fd910, %fd122, %fd1432, %fd909;
	fma.rn.f64 	%fd911, %fd135, %fd1431, %fd910;
	fma.rn.f64 	%fd912, %fd146, %fd1430, %fd911;
	fma.rn.f64 	%fd913, %fd161, %fd1429, %fd912;
	fma.rn.f64 	%fd914, %fd176, %fd885, %fd913;
	st.shared.f64 	[%r9+8], %fd914;
	ld.const.f64 	%fd915, [const_DofToQuad+16];
	fma.rn.f64 	%fd916, %fd915, %fd1439, 0d0000000000000000;
	fma.rn.f64 	%fd917, %fd51, %fd1438, %fd916;
	fma.rn.f64 	%fd918, %fd63, %fd1437, %fd917;
	fma.rn.f64 	%fd919, %fd75, %fd1436, %fd918;
	fma.rn.f64 	%fd920, %fd86, %fd1435, %fd919;
	fma.rn.f64 	%fd921, %fd98, %fd1434, %fd920;
	fma.rn.f64 	%fd922, %fd110, %fd1433, %fd921;
	fma.rn.f64 	%fd923, %fd123, %fd1432, %fd922;
	ld.const.f64 	%fd924, [const_DofToQuad+720];
	fma.rn.f64 	%fd925, %fd924, %fd1431, %fd923;
	fma.rn.f64 	%fd926, %fd147, %fd1430, %fd925;
	fma.rn.f64 	%fd927, %fd162, %fd1429, %fd926;
	fma.rn.f64 	%fd928, %fd177, %fd885, %fd927;
	st.shared.f64 	[%r9+16], %fd928;
	ld.const.f64 	%fd929, [const_DofToQuad+24];
	fma.rn.f64 	%fd930, %fd929, %fd1439, 0d0000000000000000;
	ld.const.f64 	%fd931, [const_DofToQuad+112];
	fma.rn.f64 	%fd932, %fd931, %fd1438, %fd930;
	ld.const.f64 	%fd933, [const_DofToQuad+200];
	fma.rn.f64 	%fd934, %fd933, %fd1437, %fd932;
	ld.const.f64 	%fd935, [const_DofToQuad+288];
	fma.rn.f64 	%fd936, %fd935, %fd1436, %fd934;
	ld.const.f64 	%fd937, [const_DofToQuad+376];
	fma.rn.f64 	%fd938, %fd937, %fd1435, %fd936;
	ld.const.f64 	%fd939, [const_DofToQuad+464];
	fma.rn.f64 	%fd940, %fd939, %fd1434, %fd938;
	ld.const.f64 	%fd941, [const_DofToQuad+552];
	fma.rn.f64 	%fd942, %fd941, %fd1433, %fd940;
	ld.const.f64 	%fd943, [const_DofToQuad+640];
	fma.rn.f64 	%fd944, %fd943, %fd1432, %fd942;
	ld.const.f64 	%fd945, [const_DofToQuad+728];
	fma.rn.f64 	%fd946, %fd945, %fd1431, %fd944;
	fma.rn.f64 	%fd947, %fd148, %fd1430, %fd946;
	fma.rn.f64 	%fd948, %fd163, %fd1429, %fd947;
	fma.rn.f64 	%fd949, %fd178, %fd885, %fd948;
	st.shared.f64 	[%r9+24], %fd949;
	ld.const.f64 	%fd950, [const_DofToQuad+32];
	fma.rn.f64 	%fd951, %fd950, %fd1439, 0d0000000000000000;
	ld.const.f64 	%fd952, [const_DofToQuad+120];
	fma.rn.f64 	%fd953, %fd952, %fd1438, %fd951;
	ld.const.f64 	%fd954, [const_DofToQuad+208];
	fma.rn.f64 	%fd955, %fd954, %fd1437, %fd953;
	ld.const.f64 	%fd956, [const_DofToQuad+296];
	fma.rn.f64 	%fd957, %fd956, %fd1436, %fd955;
	fma.rn.f64 	%fd958, %fd87, %fd1435, %fd957;
	fma.rn.f64 	%fd959, %fd99, %fd1434, %fd958;
	fma.rn.f64 	%fd960, %fd111, %fd1433, %fd959;
	fma.rn.f64 	%fd961, %fd124, %fd1432, %fd960;
	fma.rn.f64 	%fd962, %fd136, %fd1431, %fd961;
	fma.rn.f64 	%fd963, %fd149, %fd1430, %fd962;
	fma.rn.f64 	%fd964, %fd164, %fd1429, %fd963;
	fma.rn.f64 	%fd965, %fd179, %fd885, %fd964;
	st.shared.f64 	[%r9+32], %fd965;
	ld.const.f64 	%fd966, [const_DofToQuad+40];
	fma.rn.f64 	%fd967, %fd966, %fd1439, 0d0000000000000000;
	fma.rn.f64 	%fd968, %fd52, %fd1438, %fd967;
	fma.rn.f64 	%fd969, %fd64, %fd1437, %fd968;
	fma.rn.f64 	%fd970, %fd76, %fd1436, %fd969;
	fma.rn.f64 	%fd971, %fd88, %fd1435, %fd970;
	fma.rn.f64 	%fd972, %fd100, %fd1434, %fd971;
	fma.rn.f64 	%fd973, %fd112, %fd1433, %fd972;
	fma.rn.f64 	%fd974, %fd125, %fd1432, %fd973;
	fma.rn.f64 	%fd975, %fd137, %fd1431, %fd974;
	fma.rn.f64 	%fd976, %fd150, %fd1430, %fd975;
	fma.rn.f64 	%fd977, %fd165, %fd1429, %fd976;
	fma.rn.f64 	%fd978, %fd180, %fd885, %fd977;
	st.shared.f64 	[%r9+40], %fd978;
	ld.const.f64 	%fd979, [const_DofToQuad+48];
	fma.rn.f64 	%fd980, %fd979, %fd1439, 0d0000000000000000;
	fma.rn.f64 	%fd981, %fd53, %fd1438, %fd980;
	fma.rn.f64 	%fd982, %fd65, %fd1437, %fd981;
	fma.rn.f64 	%fd983, %fd77, %fd1436, %fd982;
	fma.rn.f64 	%fd984, %fd89, %fd1435, %fd983;
	fma.rn.f64 	%fd985, %fd101, %fd1434, %fd984;
	fma.rn.f64 	%fd986, %fd113, %fd1433, %fd985;
	fma.rn.f64 	%fd987, %fd126, %fd1432, %fd986;
	fma.rn.f64 	%fd988, %fd138, %fd1431, %fd987;
	fma.rn.f64 	%fd989, %fd151, %fd1430, %fd988;
	fma.rn.f64 	%fd990, %fd166, %fd1429, %fd989;
	fma.rn.f64 	%fd991, %fd181, %fd885, %fd990;
	st.shared.f64 	[%r9+48], %fd991;
	ld.const.f64 	%fd992, [const_DofToQuad+56];
	fma.rn.f64 	%fd993, %fd992, %fd1439, 0d0000000000000000;
	fma.rn.f64 	%fd994, %fd54, %fd1438, %fd993;
	fma.rn.f64 	%fd995, %fd66, %fd1437, %fd994;
	fma.rn.f64 	%fd996, %fd78, %fd1436, %fd995;
	fma.rn.f64 	%fd997, %fd90, %fd1435, %fd996;
	fma.rn.f64 	%fd998, %fd102, %fd1434, %fd997;
	fma.rn.f64 	%fd999, %fd114, %fd1433, %fd998;
	fma.rn.f64 	%fd1000, %fd127, %fd1432, %fd999;
	fma.rn.f64 	%fd1001, %fd139, %fd1431, %fd1000;
	fma.rn.f64 	%fd1002, %fd152, %fd1430, %fd1001;
	fma.rn.f64 	%fd1003, %fd167, %fd1429, %fd1002;
	fma.rn.f64 	%fd1004, %fd182, %fd885, %fd1003;
	st.shared.f64 	[%r9+56], %fd1004;
	ld.const.f64 	%fd1005, [const_DofToQuad+64];
	fma.rn.f64 	%fd1006, %fd1005, %fd1439, 0d0000000000000000;
	fma.rn.f64 	%fd1007, %fd55, %fd1438, %fd1006;
	fma.rn.f64 	%fd1008, %fd67, %fd1437, %fd1007;
	fma.rn.f64 	%fd1009, %fd79, %fd1436, %fd1008;
	fma.rn.f64 	%fd1010, %fd91, %fd1435, %fd1009;
	fma.rn.f64 	%fd1011, %fd103, %fd1434, %fd1010;
	fma.rn.f64 	%fd1012, %fd115, %fd1433, %fd1011;
	fma.rn.f64 	%fd1013, %fd128, %fd1432, %fd1012;
	fma.rn.f64 	%fd1014, %fd140, %fd1431, %fd1013;
	fma.rn.f64 	%fd1015, %fd153, %fd1430, %fd1014;
	fma.rn.f64 	%fd1016, %fd168, %fd1429, %fd1015;
	fma.rn.f64 	%fd1017, %fd183, %fd885, %fd1016;
	st.shared.f64 	[%r9+64], %fd1017;
	ld.const.f64 	%fd1018, [const_DofToQuad+72];
	fma.rn.f64 	%fd1019, %fd1018, %fd1439, 0d0000000000000000;
	fma.rn.f64 	%fd1020, %fd56, %fd1438, %fd1019;
	fma.rn.f64 	%fd1021, %fd68, %fd1437, %fd1020;
	fma.rn.f64 	%fd1022, %fd80, %fd1436, %fd1021;
	fma.rn.f64 	%fd1023, %fd92, %fd1435, %fd1022;
	fma.rn.f64 	%fd1024, %fd104, %fd1434, %fd1023;
	fma.rn.f64 	%fd1025, %fd116, %fd1433, %fd1024;
	fma.rn.f64 	%fd1026, %fd129, %fd1432, %fd1025;
	ld.const.f64 	%fd1027, [const_DofToQuad+776];
	fma.rn.f64 	%fd1028, %fd1027, %fd1431, %fd1026;
	fma.rn.f64 	%fd1029, %fd154, %fd1430, %fd1028;
	fma.rn.f64 	%fd1030, %fd169, %fd1429, %fd1029;
	fma.rn.f64 	%fd1031, %fd184, %fd885, %fd1030;
	st.shared.f64 	[%r9+72], %fd1031;
	ld.const.f64 	%fd1032, [const_DofToQuad+80];
	fma.rn.f64 	%fd1033, %fd1032, %fd1439, 0d0000000000000000;
	ld.const.f64 	%fd1034, [const_DofToQuad+168];
	fma.rn.f64 	%fd1035, %fd1034, %fd1438, %fd1033;
	ld.const.f64 	%fd1036, [const_DofToQuad+256];
	fma.rn.f64 	%fd1037, %fd1036, %fd1437, %fd1035;
	ld.const.f64 	%fd1038, [const_DofToQuad+344];
	fma.rn.f64 	%fd1039, %fd1038, %fd1436, %fd1037;
	ld.const.f64 	%fd1040, [const_DofToQuad+432];
	fma.rn.f64 	%fd1041, %fd1040, %fd1435, %fd1039;
	ld.const.f64 	%fd1042, [const_DofToQuad+520];
	fma.rn.f64 	%fd1043, %fd1042, %fd1434, %fd1041;
	ld.const.f64 	%fd1044, [const_DofToQuad+608];
	fma.rn.f64 	%fd1045, %fd1044, %fd1433, %fd1043;
	ld.const.f64 	%fd1046, [const_DofToQuad+696];
	fma.rn.f64 	%fd1047, %fd1046, %fd1432, %fd1045;
	ld.const.f64 	%fd1048, [const_DofToQuad+784];
	fma.rn.f64 	%fd1049, %fd1048, %fd1431, %fd1047;
	fma.rn.f64 	%fd1050, %fd155, %fd1430, %fd1049;
	fma.rn.f64 	%fd1051, %fd170, %fd1429, %fd1050;
	fma.rn.f64 	%fd1052, %fd185, %fd885, %fd1051;
	st.shared.f64 	[%r9+80], %fd1052;
	bar.sync 	0;
	@%p16 bra 	$L__BB283_32;
	ld.shared.f64 	%fd1053, [%r8];
	ld.shared.f64 	%fd1054, [%r8+96];
	ld.shared.f64 	%fd1055, [%r8+192];
	ld.shared.f64 	%fd1056, [%r8+288];
	ld.shared.f64 	%fd1057, [%r8+384];
	ld.shared.f64 	%fd1058, [%r8+480];
	ld.shared.f64 	%fd1059, [%r8+576];
	ld.shared.f64 	%fd1060, [%r8+672];
	ld.shared.f64 	%fd1061, [%r8+768];
	ld.shared.f64 	%fd1062, [%r8+864];
	ld.shared.f64 	%fd1063, [%r8+960];
	ld.shared.f64 	%fd1064, [%r8+1056];
	ld.const.f64 	%fd1065, [const_DofToQuad];
	fma.rn.f64 	%fd1066, %fd1065, %fd1053, 0d0000000000000000;
	fma.rn.f64 	%fd1067, %fd49, %fd1054, %fd1066;
	fma.rn.f64 	%fd1068, %fd61, %fd1055, %fd1067;
	fma.rn.f64 	%fd1069, %fd73, %fd1056, %fd1068;
	ld.const.f64 	%fd1070, [const_DofToQuad+352];
	fma.rn.f64 	%fd1071, %fd1070, %fd1057, %fd1069;
	ld.const.f64 	%fd1072, [const_DofToQuad+440];
	fma.rn.f64 	%fd1073, %fd1072, %fd1058, %fd1071;
	ld.const.f64 	%fd1074, [const_DofToQuad+528];
	fma.rn.f64 	%fd1075, %fd1074, %fd1059, %fd1073;
	fma.rn.f64 	%fd1076, %fd121, %fd1060, %fd1075;
	fma.rn.f64 	%fd1077, %fd134, %fd1061, %fd1076;
	fma.rn.f64 	%fd1078, %fd145, %fd1062, %fd1077;
	fma.rn.f64 	%fd1079, %fd160, %fd1063, %fd1078;
	fma.rn.f64 	%fd1080, %fd175, %fd1064, %fd1079;
	st.shared.f64 	[%r8], %fd1080;
	ld.const.f64 	%fd1081, [const_DofToQuad+8];
	fma.rn.f64 	%fd1082, %fd1081, %fd1053, 0d0000000000000000;
	fma.rn.f64 	%fd1083, %fd50, %fd1054, %fd1082;
	fma.rn.f64 	%fd1084, %fd62, %fd1055, %fd1083;
	fma.rn.f64 	%fd1085, %fd74, %fd1056, %fd1084;
	fma.rn.f64 	%fd1086, %fd85, %fd1057, %fd1085;
	fma.rn.f64 	%fd1087, %fd97, %fd1058, %fd1086;
	fma.rn.f64 	%fd1088, %fd109, %fd1059, %fd1087;
	fma.rn.f64 	%fd1089, %fd122, %fd1060, %fd1088;
	fma.rn.f64 	%fd1090, %fd135, %fd1061, %fd1089;
	fma.rn.f64 	%fd1091, %fd146, %fd1062, %fd1090;
	fma.rn.f64 	%fd1092, %fd161, %fd1063, %fd1091;
	fma.rn.f64 	%fd1093, %fd176, %fd1064, %fd1092;
	st.shared.f64 	[%r8+96], %fd1093;
	ld.const.f64 	%fd1094, [const_DofToQuad+16];
	fma.rn.f64 	%fd1095, %fd1094, %fd1053, 0d0000000000000000;
	fma.rn.f64 	%fd1096, %fd51, %fd1054, %fd1095;
	fma.rn.f64 	%fd1097, %fd63, %fd1055, %fd1096;
	fma.rn.f64 	%fd1098, %fd75, %fd1056, %fd1097;
	fma.rn.f64 	%fd1099, %fd86, %fd1057, %fd1098;
	fma.rn.f64 	%fd1100, %fd98, %fd1058, %fd1099;
	fma.rn.f64 	%fd1101, %fd110, %fd1059, %fd1100;
	fma.rn.f64 	%fd1102, %fd123, %fd1060, %fd1101;
	ld.const.f64 	%fd1103, [const_DofToQuad+720];
	fma.rn.f64 	%fd1104, %fd1103, %fd1061, %fd1102;
	fma.rn.f64 	%fd1105, %fd147, %fd1062, %fd1104;
	fma.rn.f64 	%fd1106, %fd162, %fd1063, %fd1105;
	fma.rn.f64 	%fd1107, %fd177, %fd1064, %fd1106;
	st.shared.f64 	[%r8+192], %fd1107;
	ld.const.f64 	%fd1108, [const_DofToQuad+24];
	fma.rn.f64 	%fd1109, %fd1108, %fd1053, 0d0000000000000000;
	ld.const.f64 	%fd1110, [const_DofToQuad+112];
	fma.rn.f64 	%fd1111, %fd1110, %fd1054, %fd1109;
	ld.const.f64 	%fd1112, [const_DofToQuad+200];
	fma.rn.f64 	%fd1113, %fd1112, %fd1055, %fd1111;
	ld.const.f64 	%fd1114, [const_DofToQuad+288];
	fma.rn.f64 	%fd1115, %fd1114, %fd1056, %fd1113;
	ld.const.f64 	%fd1116, [const_DofToQuad+376];
	fma.rn.f64 	%fd1117, %fd1116, %fd1057, %fd1115;
	ld.const.f64 	%fd1118, [const_DofToQuad+464];
	fma.rn.f64 	%fd1119, %fd1118, %fd1058, %fd1117;
	ld.const.f64 	%fd1120, [const_DofToQuad+552];
	fma.rn.f64 	%fd1121, %fd1120, %fd1059, %fd1119;
	ld.const.f64 	%fd1122, [const_DofToQuad+640];
	fma.rn.f64 	%fd1123, %fd1122, %fd1060, %fd1121;
	ld.const.f64 	%fd1124, [const_DofToQuad+728];
	fma.rn.f64 	%fd1125, %fd1124, %fd1061, %fd1123;
	fma.rn.f64 	%fd1126, %fd148, %fd1062, %fd1125;
	fma.rn.f64 	%fd1127, %fd163, %fd1063, %fd1126;
	fma.rn.f64 	%fd1128, %fd178, %fd1064, %fd1127;
	st.shared.f64 	[%r8+288], %fd1128;
	ld.const.f64 	%fd1129, [const_DofToQuad+32];
	fma.rn.f64 	%fd1130, %fd1129, %fd1053, 0d0000000000000000;
	ld.const.f64 	%fd1131, [const_DofToQuad+120];
	fma.rn.f64 	%fd1132, %fd1131, %fd1054, %fd1130;
	ld.const.f64 	%fd1133, [const_DofToQuad+208];
	fma.rn.f64 	%fd1134, %fd1133, %fd1055, %fd1132;
	ld.const.f64 	%fd1135, [const_DofToQuad+296];
	fma.rn.f64 	%fd1136, %fd1135, %fd1056, %fd1134;
	fma.rn.f64 	%fd1137, %fd87, %fd1057, %fd1136;
	fma.rn.f64 	%fd1138, %fd99, %fd1058, %fd1137;
	fma.rn.f64 	%fd1139, %fd111, %fd1059, %fd1138;
	fma.rn.f64 	%fd1140, %fd124, %fd1060, %fd1139;
	fma.rn.f64 	%fd1141, %fd136, %fd1061, %fd1140;
	fma.rn.f64 	%fd1142, %fd149, %fd1062, %fd1141;
	fma.rn.f64 	%fd1143, %fd164, %fd1063, %fd1142;
	fma.rn.f64 	%fd1144, %fd179, %fd1064, %fd1143;
	st.shared.f64 	[%r8+384], %fd1144;
	ld.const.f64 	%fd1145, [const_DofToQuad+40];
	fma.rn.f64 	%fd1146, %fd1145, %fd1053, 0d0000000000000000;
	fma.rn.f64 	%fd1147, %fd52, %fd1054, %fd1146;
	fma.rn.f64 	%fd1148, %fd64, %fd1055, %fd1147;
	fma.rn.f64 	%fd1149, %fd76, %fd1056, %fd1148;
	fma.rn.f64 	%fd1150, %fd88, %fd1057, %fd1149;
	fma.rn.f64 	%fd1151, %fd100, %fd1058, %fd1150;
	fma.rn.f64 	%fd1152, %fd112, %fd1059, %fd1151;
	fma.rn.f64 	%fd1153, %fd125, %fd1060, %fd1152;
	fma.rn.f64 	%fd1154, %fd137, %fd1061, %fd1153;
	fma.rn.f64 	%fd1155, %fd150, %fd1062, %fd1154;
	fma.rn.f64 	%fd1156, %fd165, %fd1063, %fd1155;
	fma.rn.f64 	%fd1157, %fd180, %fd1064, %fd1156;
	st.shared.f64 	[%r8+480], %fd1157;
	ld.const.f64 	%fd1158, [const_DofToQuad+48];
	fma.rn.f64 	%fd1159, %fd1158, %fd1053, 0d0000000000000000;
	fma.rn.f64 	%fd1160, %fd53, %fd1054, %fd1159;
	fma.rn.f64 	%fd1161, %fd65, %fd1055, %fd1160;
	fma.rn.f64 	%fd1162, %fd77, %fd1056, %fd1161;
	fma.rn.f64 	%fd1163, %fd89, %fd1057, %fd1162;
	fma.rn.f64 	%fd1164, %fd101, %fd1058, %fd1163;
	fma.rn.f64 	%fd1165, %fd113, %fd1059, %fd1164;
	fma.rn.f64 	%fd1166, %fd126, %fd1060, %fd1165;
	fma.rn.f64 	%fd1167, %fd138, %fd1061, %fd1166;
	fma.rn.f64 	%fd1168, %fd151, %fd1062, %fd1167;
	fma.rn.f64 	%fd1169, %fd166, %fd1063, %fd1168;
	fma.rn.f64 	%fd1170, %fd181, %fd1064, %fd1169;
	st.shared.f64 	[%r8+576], %fd1170;
	ld.const.f64 	%fd1171, [const_DofToQuad+56];
	fma.rn.f64 	%fd1172, %fd1171, %fd1053, 0d0000000000000000;
	fma.rn.f64 	%fd1173, %fd54, %fd1054, %fd1172;
	fma.rn.f64 	%fd1174, %fd66, %fd1055, %fd1173;
	fma.rn.f64 	%fd1175, %fd78, %fd1056, %fd1174;
	fma.rn.f64 	%fd1176, %fd90, %fd1057, %fd1175;
	fma.rn.f64 	%fd1177, %fd102, %fd1058, %fd1176;
	fma.rn.f64 	%fd1178, %fd114, %fd1059, %fd1177;
	fma.rn.f64 	%fd1179, %fd127, %fd1060, %fd1178;
	fma.rn.f64 	%fd1180, %fd139, %fd1061, %fd1179;
	fma.rn.f64 	%fd1181, %fd152, %fd1062, %fd1180;
	fma.rn.f64 	%fd1182, %fd167, %fd1063, %fd1181;
	fma.rn.f64 	%fd1183, %fd182, %fd1064, %fd1182;
	st.shared.f64 	[%r8+672], %fd1183;
	ld.const.f64 	%fd1184, [const_DofToQuad+64];
	fma.rn.f64 	%fd1185, %fd1184, %fd1053, 0d0000000000000000;
	fma.rn.f64 	%fd1186, %fd55, %fd1054, %fd1185;
	fma.rn.f64 	%fd1187, %fd67, %fd1055, %fd1186;
	fma.rn.f64 	%fd1188, %fd79, %fd1056, %fd1187;
	fma.rn.f64 	%fd1189, %fd91, %fd1057, %fd1188;
	fma.rn.f64 	%fd1190, %fd103, %fd1058, %fd1189;
	fma.rn.f64 	%fd1191, %fd115, %fd1059, %fd1190;
	fma.rn.f64 	%fd1192, %fd128, %fd1060, %fd1191;
	fma.rn.f64 	%fd1193, %fd140, %fd1061, %fd1192;
	fma.rn.f64 	%fd1194, %fd153, %fd1062, %fd1193;
	fma.rn.f64 	%fd1195, %fd168, %fd1063, %fd1194;
	fma.rn.f64 	%fd1196, %fd183, %fd1064, %fd1195;
	st.shared.f64 	[%r8+768], %fd1196;
	ld.const.f64 	%fd1197, [const_DofToQuad+72];
	fma.rn.f64 	%fd1198, %fd1197, %fd1053, 0d0000000000000000;
	fma.rn.f64 	%fd1199, %fd56, %fd1054, %fd1198;
	fma.rn.f64 	%fd1200, %fd68, %fd1055, %fd1199;
	fma.rn.f64 	%fd1201, %fd80, %fd1056, %fd1200;
	ld.const.f64 	%fd1202, [const_DofToQuad+424];
	fma.rn.f64 	%fd1203, %fd1202, %fd1057, %fd1201;
	fma.rn.f64 	%fd1204, %fd104, %fd1058, %fd1203;
	ld.const.f64 	%fd1205, [const_DofToQuad+600];
	fma.rn.f64 	%fd1206, %fd1205, %fd1059, %fd1204;
	ld.const.f64 	%fd1207, [const_DofToQuad+688];
	fma.rn.f64 	%fd1208, %fd1207, %fd1060, %fd1206;
	ld.const.f64 	%fd1209, [const_DofToQuad+776];
	fma.rn.f64 	%fd1210, %fd1209, %fd1061, %fd1208;
	fma.rn.f64 	%fd1211, %fd154, %fd1062, %fd1210;
	fma.rn.f64 	%fd1212, %fd169, %fd1063, %fd1211;
	fma.rn.f64 	%fd1213, %fd184, %fd1064, %fd1212;
	st.shared.f64 	[%r8+864], %fd1213;
	ld.const.f64 	%fd1214, [const_DofToQuad+80];
	fma.rn.f64 	%fd1215, %fd1214, %fd1053, 0d0000000000000000;
	ld.const.f64 	%fd1216, [const_DofToQuad+168];
	fma.rn.f64 	%fd1217, %fd1216, %fd1054, %fd1215;
	ld.const.f64 	%fd1218, [const_DofToQuad+256];
	fma.rn.f64 	%fd1219, %fd1218, %fd1055, %fd1217;
	ld.const.f64 	%fd1220, [const_DofToQuad+344];
	fma.rn.f64 	%fd1221, %fd1220, %fd1056, %fd1219;
	ld.const.f64 	%fd1222, [const_DofToQuad+432];
	fma.rn.f64 	%fd1223, %fd1222, %fd1057, %fd1221;
	ld.const.f64 	%fd1224, [const_DofToQuad+520];
	fma.rn.f64 	%fd1225, %fd1224, %fd1058, %fd1223;
	ld.const.f64 	%fd1226, [const_DofToQuad+608];
	fma.rn.f64 	%fd1227, %fd1226, %fd1059, %fd1225;
	ld.const.f64 	%fd1228, [const_DofToQuad+696];
	fma.rn.f64 	%fd1229, %fd1228, %fd1060, %fd1227;
	ld.const.f64 	%fd1230, [const_DofToQuad+784];
	fma.rn.f64 	%fd1231, %fd1230, %fd1061, %fd1229;
	fma.rn.f64 	%fd1232, %fd155, %fd1062, %fd1231;
	fma.rn.f64 	%fd1233, %fd170, %fd1063, %fd1232;
	fma.rn.f64 	%fd1234, %fd185, %fd1064, %fd1233;
	st.shared.f64 	[%r8+960], %fd1234;
$L__BB283_32:
	setp.gt.u32 	%p17, %r1, 120;
	bar.sync 	0;
	@%p17 bra 	$L__BB283_34;
	ld.shared.f64 	%fd1235, [%r7];
	ld.shared.f64 	%fd1236, [%r7+1152];
	ld.shared.f64 	%fd1237, [%r7+2304];
	ld.shared.f64 	%fd1238, [%r7+3456];
	ld.shared.f64 	%fd1239, [%r7+4608];
	ld.shared.f64 	%fd1240, [%r7+5760];
	ld.shared.f64 	%fd1241, [%r7+6912];
	ld.shared.f64 	%fd1242, [%r7+8064];
	ld.shared.f64 	%fd1243, [%r7+9216];
	ld.shared.f64 	%fd1244, [%r7+10368];
	ld.shared.f64 	%fd1245, [%r7+11520];
	ld.shared.f64 	%fd1246, [%r7+12672];
	ld.const.f64 	%fd1247, [const_DofToQuad];
	fma.rn.f64 	%fd1248, %fd1247, %fd1235, 0d0000000000000000;
	fma.rn.f64 	%fd1249, %fd49, %fd1236, %fd1248;
	fma.rn.f64 	%fd1250, %fd61, %fd1237, %fd1249;
	fma.rn.f64 	%fd1251, %fd73, %fd1238, %fd1250;
	ld.const.f64 	%fd1252, [const_DofToQuad+352];
	fma.rn.f64 	%fd1253, %fd1252, %fd1239, %fd1251;
	ld.const.f64 	%fd1254, [const_DofToQuad+440];
	fma.rn.f64 	%fd1255, %fd1254, %fd1240, %fd1253;
	ld.const.f64 	%fd1256, [const_DofToQuad+528];
	fma.rn.f64 	%fd1257, %fd1256, %fd1241, %fd1255;
	fma.rn.f64 	%fd1258, %fd121, %fd1242, %fd1257;
	fma.rn.f64 	%fd1259, %fd134, %fd1243, %fd1258;
	fma.rn.f64 	%fd1260, %fd145, %fd1244, %fd1259;
	fma.rn.f64 	%fd1261, %fd160, %fd1245, %fd1260;
	fma.rn.f64 	%fd1439, %fd175, %fd1246, %fd1261;
	ld.const.f64 	%fd1262, [const_DofToQuad+8];
	fma.rn.f64 	%fd1263, %fd1262, %fd1235, 0d0000000000000000;
	fma.rn.f64 	%fd1264, %fd50, %fd1236, %fd1263;
	fma.rn.f64 	%fd1265, %fd62, %fd1237, %fd1264;
	fma.rn.f64 	%fd1266, %fd74, %fd1238, %fd1265;
	fma.rn.f64 	%fd1267, %fd85, %fd1239, %fd1266;
	fma.rn.f64 	%fd1268, %fd97, %fd1240, %fd1267;
	fma.rn.f64 	%fd1269, %fd109, %fd1241, %fd1268;
	fma.rn.f64 	%fd1270, %fd122, %fd1242, %fd1269;
	fma.rn.f64 	%fd1271, %fd135, %fd1243, %fd1270;
	fma.rn.f64 	%fd1272, %fd146, %fd1244, %fd1271;
	fma.rn.f64 	%fd1273, %fd161, %fd1245, %fd1272;
	fma.rn.f64 	%fd1438, %fd176, %fd1246, %fd1273;
	ld.const.f64 	%fd1274, [const_DofToQuad+16];
	fma.rn.f64 	%fd1275, %fd1274, %fd1235, 0d0000000000000000;
	fma.rn.f64 	%fd1276, %fd51, %fd1236, %fd1275;
	fma.rn.f64 	%fd1277, %fd63, %fd1237, %fd1276;
	fma.rn.f64 	%fd1278, %fd75, %fd1238, %fd1277;
	fma.rn.f64 	%fd1279, %fd86, %fd1239, %fd1278;
	fma.rn.f64 	%fd1280, %fd98, %fd1240, %fd1279;
	fma.rn.f64 	%fd1281, %fd110, %fd1241, %fd1280;
	fma.rn.f64 	%fd1282, %fd123, %fd1242, %fd1281;
	ld.const.f64 	%fd1283, [const_DofToQuad+720];
	fma.rn.f64 	%fd1284, %fd1283, %fd1243, %fd1282;
	fma.rn.f64 	%fd1285, %fd147, %fd1244, %fd1284;
	fma.rn.f64 	%fd1286, %fd162, %fd1245, %fd1285;
	fma.rn.f64 	%fd1437, %fd177, %fd1246, %fd1286;
	ld.const.f64 	%fd1287, [const_DofToQuad+24];
	fma.rn.f64 	%fd1288, %fd1287, %fd1235, 0d0000000000000000;
	ld.const.f64 	%fd1289, [const_DofToQuad+112];
	fma.rn.f64 	%fd1290, %fd1289, %fd1236, %fd1288;
	ld.const.f64 	%fd1291, [const_DofToQuad+200];
	fma.rn.f64 	%fd1292, %fd1291, %fd1237, %fd1290;
	ld.const.f64 	%fd1293, [const_DofToQuad+288];
	fma.rn.f64 	%fd1294, %fd1293, %fd1238, %fd1292;
	ld.const.f64 	%fd1295, [const_DofToQuad+376];
	fma.rn.f64 	%fd1296, %fd1295, %fd1239, %fd1294;
	ld.const.f64 	%fd1297, [const_DofToQuad+464];
	fma.rn.f64 	%fd1298, %fd1297, %fd1240, %fd1296;
	ld.const.f64 	%fd1299, [const_DofToQuad+552];
	fma.rn.f64 	%fd1300, %fd1299, %fd1241, %fd1298;
	ld.const.f64 	%fd1301, [const_DofToQuad+640];
	fma.rn.f64 	%fd1302, %fd1301, %fd1242, %fd1300;
	ld.const.f64 	%fd1303, [const_DofToQuad+728];
	fma.rn.f64 	%fd1304, %fd1303, %fd1243, %fd1302;
	fma.rn.f64 	%fd1305, %fd148, %fd1244, %fd1304;
	fma.rn.f64 	%fd1306, %fd163, %fd1245, %fd1305;
	fma.rn.f64 	%fd1436, %fd178, %fd1246, %fd1306;
	ld.const.f64 	%fd1307, [const_DofToQuad+32];
	fma.rn.f64 	%fd1308, %fd1307, %fd1235, 0d0000000000000000;
	ld.const.f64 	%fd1309, [const_DofToQuad+120];
	fma.rn.f64 	%fd1310, %fd1309, %fd1236, %fd1308;
	ld.const.f64 	%fd1311, [const_DofToQuad+208];
	fma.rn.f64 	%fd1312, %fd1311, %fd1237, %fd1310;
	ld.const.f64 	%fd1313, [const_DofToQuad+296];
	fma.rn.f64 	%fd1314, %fd1313, %fd1238, %fd1312;
	fma.rn.f64 	%fd1315, %fd87, %fd1239, %fd1314;
	fma.rn.f64 	%fd1316, %fd99, %fd1240, %fd1315;
	fma.rn.f64 	%fd1317, %fd111, %fd1241, %fd1316;
	fma.rn.f64 	%fd1318, %fd124, %fd1242, %fd1317;
	fma.rn.f64 	%fd1319, %fd136, %fd1243, %fd1318;
	fma.rn.f64 	%fd1320, %fd149, %fd1244, %fd1319;
	fma.rn.f64 	%fd1321, %fd164, %fd1245, %fd1320;
	fma.rn.f64 	%fd1435, %fd179, %fd1246, %fd1321;
	ld.const.f64 	%fd1322, [const_DofToQuad+40];
	fma.rn.f64 	%fd1323, %fd1322, %fd1235, 0d0000000000000000;
	fma.rn.f64 	%fd1324, %fd52, %fd1236, %fd1323;
	fma.rn.f64 	%fd1325, %fd64, %fd1237, %fd1324;
	fma.rn.f64 	%fd1326, %fd76, %fd1238, %fd1325;
	fma.rn.f64 	%fd1327, %fd88, %fd1239, %fd1326;
	fma.rn.f64 	%fd1328, %fd100, %fd1240, %fd1327;
	fma.rn.f64 	%fd1329, %fd112, %fd1241, %fd1328;
	fma.rn.f64 	%fd1330, %fd125, %fd1242, %fd1329;
	fma.rn.f64 	%fd1331, %fd137, %fd1243, %fd1330;
	fma.rn.f64 	%fd1332, %fd150, %fd1244, %fd1331;
	fma.rn.f64 	%fd1333, %fd165, %fd1245, %fd1332;
	fma.rn.f64 	%fd1434, %fd180, %fd1246, %fd1333;
	ld.const.f64 	%fd1334, [const_DofToQuad+48];
	fma.rn.f64 	%fd1335, %fd1334, %fd1235, 0d0000000000000000;
	fma.rn.f64 	%fd1336, %fd53, %fd1236, %fd1335;
	fma.rn.f64 	%fd1337, %fd65, %fd1237, %fd1336;
	fma.rn.f64 	%fd1338, %fd77, %fd1238, %fd1337;
	fma.rn.f64 	%fd1339, %fd89, %fd1239, %fd1338;
	fma.rn.f64 	%fd1340, %fd101, %fd1240, %fd1339;
	fma.rn.f64 	%fd1341, %fd113, %fd1241, %fd1340;
	fma.rn.f64 	%fd1342, %fd126, %fd1242, %fd1341;
	fma.rn.f64 	%fd1343, %fd138, %fd1243, %fd1342;
	fma.rn.f64 	%fd1344, %fd151, %fd1244, %fd1343;
	fma.rn.f64 	%fd1345, %fd166, %fd1245, %fd1344;
	fma.rn.f64 	%fd1433, %fd181, %fd1246, %fd1345;
	ld.const.f64 	%fd1346, [const_DofToQuad+56];
	fma.rn.f64 	%fd1347, %fd1346, %fd1235, 0d0000000000000000;
	fma.rn.f64 	%fd1348, %fd54, %fd1236, %fd1347;
	fma.rn.f64 	%fd1349, %fd66, %fd1237, %fd1348;
	fma.rn.f64 	%fd1350, %fd78, %fd1238, %fd1349;
	fma.rn.f64 	%fd1351, %fd90, %fd1239, %fd1350;
	fma.rn.f64 	%fd1352, %fd102, %fd1240, %fd1351;
	fma.rn.f64 	%fd1353, %fd114, %fd1241, %fd1352;
	fma.rn.f64 	%fd1354, %fd127, %fd1242, %fd1353;
	fma.rn.f64 	%fd1355, %fd139, %fd1243, %fd1354;
	fma.rn.f64 	%fd1356, %fd152, %fd1244, %fd1355;
	fma.rn.f64 	%fd1357, %fd167, %fd1245, %fd1356;
	fma.rn.f64 	%fd1432, %fd182, %fd1246, %fd1357;
	ld.const.f64 	%fd1358, [const_DofToQuad+64];
	fma.rn.f64 	%fd1359, %fd1358, %fd1235, 0d0000000000000000;
	fma.rn.f64 	%fd1360, %fd55, %fd1236, %fd1359;
	fma.rn.f64 	%fd1361, %fd67, %fd1237, %fd1360;
	fma.rn.f64 	%fd1362, %fd79, %fd1238, %fd1361;
	fma.rn.f64 	%fd1363, %fd91, %fd1239, %fd1362;
	fma.rn.f64 	%fd1364, %fd103, %fd1240, %fd1363;
	fma.rn.f64 	%fd1365, %fd115, %fd1241, %fd1364;
	fma.rn.f64 	%fd1366, %fd128, %fd1242, %fd1365;
	fma.rn.f64 	%fd1367, %fd140, %fd1243, %fd1366;
	fma.rn.f64 	%fd1368, %fd153, %fd1244, %fd1367;
	fma.rn.f64 	%fd1369, %fd168, %fd1245, %fd1368;
	fma.rn.f64 	%fd1431, %fd183, %fd1246, %fd1369;
	ld.const.f64 	%fd1370, [const_DofToQuad+72];
	fma.rn.f64 	%fd1371, %fd1370, %fd1235, 0d0000000000000000;
	fma.rn.f64 	%fd1372, %fd56, %fd1236, %fd1371;
	fma.rn.f64 	%fd1373, %fd68, %fd1237, %fd1372;
	fma.rn.f64 	%fd1374, %fd80, %fd1238, %fd1373;
	ld.const.f64 	%fd1375, [const_DofToQuad+424];
	fma.rn.f64 	%fd1376, %fd1375, %fd1239, %fd1374;
	fma.rn.f64 	%fd1377, %fd104, %fd1240, %fd1376;
	ld.const.f64 	%fd1378, [const_DofToQuad+600];
	fma.rn.f64 	%fd1379, %fd1378, %fd1241, %fd1377;
	ld.const.f64 	%fd1380, [const_DofToQuad+688];
	fma.rn.f64 	%fd1381, %fd1380, %fd1242, %fd1379;
	ld.const.f64 	%fd1382, [const_DofToQuad+776];
	fma.rn.f64 	%fd1383, %fd1382, %fd1243, %fd1381;
	fma.rn.f64 	%fd1384, %fd154, %fd1244, %fd1383;
	fma.rn.f64 	%fd1385, %fd169, %fd1245, %fd1384;
	fma.rn.f64 	%fd1430, %fd184, %fd1246, %fd1385;
	ld.const.f64 	%fd1386, [const_DofToQuad+80];
	fma.rn.f64 	%fd1387, %fd1386, %fd1235, 0d0000000000000000;
	ld.const.f64 	%fd1388, [const_DofToQuad+168];
	fma.rn.f64 	%fd1389, %fd1388, %fd1236, %fd1387;
	ld.const.f64 	%fd1390, [const_DofToQuad+256];
	fma.rn.f64 	%fd1391, %fd1390, %fd1237, %fd1389;
	ld.const.f64 	%fd1392, [const_DofToQuad+344];
	fma.rn.f64 	%fd1393, %fd1392, %fd1238, %fd1391;
	ld.const.f64 	%fd1394, [const_DofToQuad+432];
	fma.rn.f64 	%fd1395, %fd1394, %fd1239, %fd1393;
	ld.const.f64 	%fd1396, [const_DofToQuad+520];
	fma.rn.f64 	%fd1397, %fd1396, %fd1240, %fd1395;
	ld.const.f64 	%fd1398, [const_DofToQuad+608];
	fma.rn.f64 	%fd1399, %fd1398, %fd1241, %fd1397;
	ld.const.f64 	%fd1400, [const_DofToQuad+696];
	fma.rn.f64 	%fd1401, %fd1400, %fd1242, %fd1399;
	ld.const.f64 	%fd1402, [const_DofToQuad+784];
	fma.rn.f64 	%fd1403, %fd1402, %fd1243, %fd1401;
	fma.rn.f64 	%fd1404, %fd155, %fd1244, %fd1403;
	fma.rn.f64 	%fd1405, %fd170, %fd1245, %fd1404;
	fma.rn.f64 	%fd1429, %fd185, %fd1246, %fd1405;
$L__BB283_34:
	setp.gt.u32 	%p18, %r1, 120;
	setp.ge.s32 	%p19, %r3, %r10;
	bar.sync 	0;
	or.pred  	%p20, %p18, %p19;
	@%p20 bra 	$L__BB283_36;
	ld.param.u64 	%rd13, [_Z42massMatrixMultiplyMonolithicConstantKernelILi11ELi12ELi1EEviPKdS1_S1_S1_Pd_param_5];
	mad.lo.s32 	%r23, %r3, 1331, %r1;
	cvta.to.global.u64 	%rd10, %rd13;
	mul.wide.s32 	%rd11, %r23, 8;
	add.s64 	%rd12, %rd10, %rd11;
	st.global.f64 	[%rd12], %fd1439;
	st.global.f64 	[%rd12+968], %fd1438;
	st.global.f64 	[%rd12+1936], %fd1437;
	st.global.f64 	[%rd12+2904], %fd1436;
	st.global.f64 	[%rd12+3872], %fd1435;
	st.global.f64 	[%rd12+4840], %fd1434;
	st.global.f64 	[%rd12+5808], %fd1433;
	st.global.f64 	[%rd12+6776], %fd1432;
	st.global.f64 	[%rd12+7744], %fd1431;
	st.global.f64 	[%rd12+8712], %fd1430;
	st.global.f64 	[%rd12+9680], %fd1429;
$L__BB283_36:
	ret;

}
	// .globl	_Z32massMatrixMultiplyRegisterKernelILi11ELi13ELi1EEviPKdS1_S1_S1_Pd
.visible .entry _Z32massMatrixMultiplyRegisterKernelILi11ELi13ELi1EEviPKdS1_S1_S1_Pd(
	.param .u32 _Z32massMatrixMultiplyRegisterKernelILi11ELi13ELi1EEviPKdS1_S1_S1_Pd_param_0,
	.param .u64 .ptr .align 1 _Z32massMatrixMultiplyRegisterKernelILi11ELi13ELi1EEviPKdS1_S1_S1_Pd_param_1,
	.param .u64 .ptr .align 1 _Z32massMatrixMultiplyRegisterKernelILi11ELi13ELi1EEviPKdS1_S1_S1_Pd_param_2,
	.param .u64 .ptr .align 1 _Z32massMatrixMultiplyRegisterKernelILi11ELi13ELi1EEviPKdS1_S1_S1_Pd_param_3,
	.param .u64 .ptr .align 1 _Z32massMatrixMultiplyRegisterKernelILi11ELi13ELi1EEviPKdS1_S1_S1_Pd_param_4,
	.param .u64 .ptr .align 1 _Z32massMatrixMultiplyRegisterKernelILi11ELi13ELi1EEviPKdS1_S1_S1_Pd_param_5
)
{
	.reg .pred 	%p<13>;
	.reg .b16 	%rs<19>;
	.reg .b32 	%r<51>;
	.reg .b64 	%rd<22>;
	.reg .b64 	%fd<877>;
	// demoted variable
	.shared .align 8 .b8 _ZZ32massMatrixMultiplyRegisterKernelILi11ELi13ELi1EEviPKdS1_S1_S1_PdE6s_tmp1[17576];
	// demoted variable
	.shared .align 8 .b8 _ZZ32massMatrixMultiplyRegisterKernelILi11ELi13ELi1EEviPKdS1_S1_S1_PdE14s_oddDofToQuad[336];
	// demoted variable
	.shared .align 8 .b8 _ZZ32massMatrixMultiplyRegisterKernelILi11ELi13ELi1EEviPKdS1_S1_S1_PdE15s_evenDofToQuad[336];
	ld.param.u32 	%r7, [_Z32massMatrixMultiplyRegisterKernelILi11ELi13ELi1EEviPKdS1_S1_S1_Pd_param_0];
	ld.param.u64 	%rd2, [_Z32massMatrixMultiplyRegisterKernelILi11ELi13ELi1EEviPKdS1_S1_S1_Pd_param_2];
	ld.param.u64 	%rd3, [_Z32massMatrixMultiplyRegisterKernelILi11ELi13ELi1EEviPKdS1_S1_S1_Pd_param_3];
	ld.param.u64 	%rd4, [_Z32massMatrixMultiplyRegisterKernelILi11ELi13ELi1EEviPKdS1_S1_S1_Pd_param_4];
	mov.u32 	%r8, %tid.x;
	mov.u32 	%r2, %tid.y;
	mov.u32 	%r9, %ctaid.x;
	add.s32 	%r3, %r9, %r2;
	cvt.u16.u32 	%rs2, %r8;
	mul.hi.u16 	%rs3, %rs2, -17873;
	shr.u16 	%rs4, %rs3, 3;
	mul.lo.s16 	%rs5, %rs4, 11;
	sub.s16 	%rs1, %rs2, %rs5;
	setp.lt.s32 	%p2, %r3, %r7;
	setp.lt.u32 	%p3, %r8, 121;
	and.pred  	%p1, %p2, %p3;
	not.pred 	%p4, %p1;
	@%p4 bra 	$L__BB284_2;
	cvta.to.global.u64 	%rd6, %rd4;
	mad.lo.s32 	%r10, %r3, 1331, %r8;
	mul.wide.s32 	%rd7, %r10, 8;
	add.s64 	%rd8, %rd6, %rd7;
	ld.global.nc.f64 	%fd865, [%rd8];
	ld.global.nc.f64 	%fd864, [%rd8+968];
	ld.global.nc.f64 	%fd863, [%rd8+1936];
	ld.global.nc.f64 	%fd862, [%rd8+2904];
	ld.global.nc.f64 	%fd861, [%rd8+3872];
	ld.global.nc.f64 	%fd860, [%rd8+4840];
	ld.global.nc.f64 	%fd859, [%rd8+5808];
	ld.global.nc.f64 	%fd858, [%rd8+6776];
	ld.global.nc.f64 	%fd857, [%rd8+7744];
	ld.global.nc.f64 	%fd856, [%rd8+8712];
	ld.global.nc.f64 	%fd855, [%rd8+9680];
$L__BB284_2:
	setp.ne.s32 	%p5, %r2, 0;
	setp.gt.u32 	%p6, %r8, 41;
	or.pred  	%p7, %p5, %p6;
	@%p7 bra 	$L__BB284_4;
	cvta.to.global.u64 	%rd9, %rd2;
	mul.wide.u32 	%rd10, %r8, 8;
	add.s64 	%rd11, %rd9, %rd10;
	ld.global.nc.f64 	%fd141, [%rd11];
	shl.b32 	%r11, %r8, 3;
	mov.u32 	%r12, _ZZ32massMatrixMultiplyRegisterKernelILi11ELi13ELi1EEviPKdS1_S1_S1_PdE14s_oddDofToQuad;
	add.s32 	%r13, %r12, %r11;
	st.shared.f64 	[%r13], %fd141;
	cvta.to.global.u64 	%rd12, %rd3;
	add.s64 	%rd13, %rd12, %rd10;
	ld.global.nc.f64 	%fd142, [%rd13];
	mov.u32 	%r14, _ZZ32massMatrixMultiplyRegisterKernelILi11ELi13ELi1EEviPKdS1_S1_S1_PdE15s_evenDofToQuad;
	add.s32 	%r15, %r14, %r11;
	st.shared.f64 	[%r15], %fd142;
$L__BB284_4:
	mov.u32 	%r16, %tid.x;
	setp.gt.u32 	%p8, %r16, 120;
	bar.sync 	0;
	ld.shared.f64 	%fd23, [_ZZ32massMatrixMultiplyRegisterKernelILi11ELi13ELi1EEviPKdS1_S1_S1_PdE14s_oddDofToQuad];
	ld.shared.f64 	%fd24, [_ZZ32massMatrixMultiplyRegisterKernelILi11ELi13ELi1EEviPKdS1_S1_S1_PdE15s_evenDofToQuad];
	ld.shared.f64 	%fd25, [_ZZ32massMatrixMultiplyRegisterKernelILi11ELi13ELi1EEviPKdS1_S1_S1_PdE14s_oddDofToQuad+8];
	ld.shared.f64 	%fd26, [_ZZ32massMatrixMultiplyRegisterKernelILi11ELi13ELi1EEviPKdS1_S1_S1_PdE15s_evenDofToQuad+8];
	ld.shared.f64 	%fd27, [_ZZ32massMatrixMultiplyRegisterKernelILi11ELi13ELi1EEviPKdS1_S1_S1_PdE14s_oddDofToQuad+16];
	ld.shared.f64 	%fd28, [_ZZ32massMatrixMultiplyRegisterKernelILi11ELi13ELi1EEviPKdS1_S1_S1_PdE15s_evenDofToQuad+16];
	ld.shared.f64 	%fd29, [_ZZ32massMatrixMultiplyRegisterKernelILi11ELi13ELi1EEviPKdS1_S1_S1_PdE14s_oddDofToQuad+24];
	ld.shared.f64 	%fd30, [_ZZ32massMatrixMultiplyRegisterKernelILi11ELi13ELi1EEviPKdS1_S1_S1_PdE15s_evenDofToQuad+24];
	ld.shared.f64 	%fd31, [_ZZ32massMatrixMultiplyRegisterKernelILi11ELi13ELi1EEviPKdS1_S1_S1_PdE14s_oddDofToQuad+32];
	ld.shared.f64 	%fd32, [_ZZ32massMatrixMultiplyRegisterKernelILi11ELi13ELi1EEviPKdS1_S1_S1_PdE15s_evenDofToQuad+32];
	ld.shared.f64 	%fd33, [_ZZ32massMatrixMultiplyRegisterKernelILi11ELi13ELi1EEviPKdS1_S1_S1_PdE14s_oddDofToQuad+40];
	ld.shared.f64 	%fd34, [_ZZ32massMatrixMultiplyRegisterKernelILi11ELi13ELi1EEviPKdS1_S1_S1_PdE15s_evenDofToQuad+40];
	ld.shared.f64 	%fd35, [_ZZ32massMatrixMultiplyRegisterKernelILi11ELi13ELi1EEviPKdS1_S1_S1_PdE14s_oddDofToQuad+48];
	ld.shared.f64 	%fd36, [_ZZ32massMatrixMultiplyRegisterKernelILi11ELi13ELi1EEviPKdS1_S1_S1_PdE15s_evenDofToQuad+48];
	ld.shared.f64 	%fd37, [_ZZ32massMatrixMultiplyRegisterKernelILi11ELi13ELi1EEviPKdS1_S1_S1_PdE14s_oddDofToQuad+56];
	ld.shared.f64 	%fd38, [_ZZ32massMatrixMultiplyRegisterKernelILi11ELi13ELi1EEviPKdS1_S1_S1_PdE15s_evenDofToQuad+56];
	ld.shared.f64 	%fd39, [_ZZ32massMatrixMultiplyRegisterKernelILi11ELi13ELi1EEviPKdS1_S1_S1_PdE14s_oddDofToQuad+64];
	ld.shared.f64 	%fd40, [_ZZ32massMatrixMultiplyRegisterKernelILi11ELi13ELi1EEviPKdS1_S1_S1_PdE15s_evenDofToQuad+64];
	ld.shared.f64 	%fd41, [_ZZ32massMatrixMultiplyRegisterKernelILi11ELi13ELi1EEviPKdS1_S1_S1_PdE14s_oddDofToQuad+72];
	ld.shared.f64 	%fd42, [_ZZ32massMatrixMultiplyRegisterKernelILi11ELi13ELi1EEviPKdS1_S1_S1_PdE15s_evenDofToQuad+72];
	ld.shared.f64 	%fd43, [_ZZ32massMatrixMultiplyRegisterKernelILi11ELi13ELi1EEviPKdS1_S1_S1_PdE14s_oddDofToQuad+80];
	ld.shared.f64 	%fd44, [_ZZ32massMatrixMultiplyRegisterKernelILi11ELi13ELi1EEviPKdS1_S1_S1_PdE15s_evenDofToQuad+80];
	ld.shared.f64 	%fd45, [_ZZ32massMatrixMultiplyRegisterKernelILi11ELi13ELi1EEviPKdS1_S1_S1_PdE14s_oddDofToQuad+88];
	ld.shared.f64 	%fd46, [_ZZ32massMatrixMultiplyRegisterKernelILi11ELi13ELi1EEviPKdS1_S1_S1_PdE15s_evenDofToQuad+88];
	ld.shared.f64 	%fd47, [_ZZ32massMatrixMultiplyRegisterKernelILi11ELi13ELi1EEviPKdS1_S1_S1_PdE14s_oddDofToQuad+96];
	ld.shared.f64 	%fd48, [_ZZ32massMatrixMultiplyRegisterKernelILi11ELi13ELi1EEviPKdS1_S1_S1_PdE15s_evenDofToQuad+96];
	ld.shared.f64 	%fd49, [_ZZ32massMatrixMultiplyRegisterKernelILi11ELi13ELi1EEviPKdS1_S1_S1_PdE14s_oddDofToQuad+104];
	ld.shared.f64 	%fd50, [_ZZ32massMatrixMultiplyRegisterKernelILi11ELi13ELi1EEviPKdS1_S1_S1_PdE15s_evenDofToQuad+104];
	ld.shared.f64 	%fd51, [_ZZ32massMatrixMultiplyRegisterKernelILi11ELi13ELi1EEviPKdS1_S1_S1_PdE14s_oddDofToQuad+112];
	ld.shared.f64 	%fd52, [_ZZ32massMatrixMultiplyRegisterKernelILi11ELi13ELi1EEviPKdS1_S1_S1_PdE15s_evenDofToQuad+112];
	ld.shared.f64 	%fd53, [_ZZ32massMatrixMultiplyRegisterKernelILi11ELi13ELi1EEviPKdS1_S1_S1_PdE14s_oddDofToQuad+120];
	ld.shared.f64 	%fd54, [_ZZ32massMatrixMultiplyRegisterKernelILi11ELi13ELi1EEviPKdS1_S1_S1_PdE15s_evenDofToQuad+120];
	ld.shared.f64 	%fd55, [_ZZ32massMatrixMultiplyRegisterKernelILi11ELi13ELi1EEviPKdS1_S1_S1_PdE14s_oddDofToQuad+128];
	ld.shared.f64 	%fd56, [_ZZ32massMatrixMultiplyRegisterKernelILi11ELi13ELi1EEviPKdS1_S1_S1_PdE15s_evenDofToQuad+128];
	ld.shared.f64 	%fd57, [_ZZ32massMatrixMultiplyRegisterKernelILi11ELi13ELi1EEviPKdS1_S1_S1_PdE14s_oddDofToQuad+136];
	ld.shared.f64 	%fd58, [_ZZ32massMatrixMultiplyRegisterKernelILi11ELi13ELi1EEviPKdS1_S1_S1_PdE15s_evenDofToQuad+136];
	ld.shared.f64 	%fd59, [_ZZ32massMatrixMultiplyRegisterKernelILi11ELi13ELi1EEviPKdS1_S1_S1_PdE14s_oddDofToQuad+144];
	ld.shared.f64 	%fd60, [_ZZ32massMatrixMultiplyRegisterKernelILi11ELi13ELi1EEviPKdS1_S1_S1_PdE15s_evenDofToQuad+144];
	ld.shared.f64 	%fd61, [_ZZ32massMatrixMultiplyRegisterKernelILi11ELi13ELi1EEviPKdS1_S1_S1_PdE14s_oddDofToQuad+152];
	ld.shared.f64 	%fd62, [_ZZ32massMatrixMultiplyRegisterKernelILi11ELi13ELi1EEviPKdS1_S1_S1_PdE15s_evenDofToQuad+152];
	ld.shared.f64 	%fd63, [_ZZ32massMatrixMultiplyRegisterKernelILi11ELi13ELi1EEviPKdS1_S1_S1_PdE14s_oddDofToQuad+160];
	ld.shared.f64 	%fd64, [_ZZ32massMatrixMultiplyRegisterKernelILi11ELi13ELi1EEviPKdS1_S1_S1_PdE15s_evenDofToQuad+160];
	ld.shared.f64 	%fd65, [_ZZ32massMatrixMultiplyRegisterKernelILi11ELi13ELi1EEviPKdS1_S1_S1_PdE14s_oddDofToQuad+168];
	ld.shared.f64 	%fd66, [_ZZ32massMatrixMultiplyRegisterKernelILi11ELi13ELi1EEviPKdS1_S1_S1_PdE15s_evenDofToQuad+168];
	ld.shared.f64 	%fd67, [_ZZ32massMatrixMultiplyRegisterKernelILi11ELi13ELi1EEviPKdS1_S1_S1_PdE14s_oddDofToQuad+176];
	ld.shared.f64 	%fd68, [_ZZ32massMatrixMultiplyRegisterKernelILi11ELi13ELi1EEviPKdS1_S1_S1_PdE15s_evenDofToQuad+176];
	ld.shared.f64 	%fd69, [_ZZ32massMatrixMultiplyRegisterKernelILi11ELi13ELi1EEviPKdS1_S1_S1_PdE14s_oddDofToQuad+184];
	ld.shared.f64 	%fd70, [_ZZ32massMatrixMultiplyRegisterKernelILi11ELi13ELi1EEviPKdS1_S1_S1_PdE15s_evenDofToQuad+184];
	ld.shared.f64 	%fd71, [_ZZ32massMatrixMultiplyRegisterKernelILi11ELi13ELi1EEviPKdS1_S1_S1_PdE14s_oddDofToQuad+192];
	ld.shared.f64 	%fd72, [_ZZ32massMatrixMultiplyRegisterKernelILi11ELi13ELi1EEviPKdS1_S1_S1_PdE15s_evenDofToQuad+192];
	ld.shared.f64 	%fd73, [_ZZ32massMatrixMultiplyRegisterKernelILi11ELi13ELi1EEviPKdS1_S1_S1_PdE14s_oddDofToQuad+200];
	ld.shared.f64 	%fd74, [_ZZ32massMatrixMultiplyRegisterKernelILi11ELi13ELi1EEviPKdS1_S1_S1_PdE15s_evenDofToQuad+200];
	ld.shared.f64 	%fd75, [_ZZ32massMatrixMultiplyRegisterKernelILi11ELi13ELi1EEviPKdS1_S1_S1_PdE14s_oddDofToQuad+208];
	ld.shared.f64 	%fd76, [_ZZ32massMatrixMultiplyRegisterKernelILi11ELi13ELi1EEviPKdS1_S1_S1_PdE15s_evenDofToQuad+208];
	ld.shared.f64 	%fd77, [_ZZ32massMatrixMultiplyRegisterKernelILi11ELi13ELi1EEviPKdS1_S1_S1_PdE14s_oddDofToQuad+216];
	ld.shared.f64 	%fd78, [_ZZ32massMatrixMultiplyRegisterKernelILi11ELi13ELi1EEviPKdS1_S1_S1_PdE15s_evenDofToQuad+216];
	ld.shared.f64 	%fd79, [_ZZ32massMatrixMultiplyRegisterKernelILi11ELi13ELi1EEviPKdS1_S1_S1_PdE14s_oddDofToQuad+224];
	ld.shared.f64 	%fd80, [_ZZ32massMatrixMultiplyRegisterKernelILi11ELi13ELi1EEviPKdS1_S1_S1_PdE15s_evenDofToQuad+224];
	ld.shared.f64 	%fd81, [_ZZ32massMatrixMultiplyRegisterKernelILi11ELi13ELi1EEviPKdS1_S1_S1_PdE14s_oddDofToQuad+232];
	ld.shared.f64 	%fd82, [_ZZ32massMatrixMultiplyRegisterKernelILi11ELi13ELi1EEviPKdS1_S1_S1_PdE15s_evenDofToQuad+232];
	ld.shared.f64 	%fd83, [_ZZ32massMatrixMultiplyRegisterKernelILi11ELi13ELi1EEviPKdS1_S1_S1_PdE14s_oddDofToQuad+240];
	ld.shared.f64 	%fd84, [_ZZ32massMatrixMultiplyRegisterKernelILi11ELi13ELi1EEviPKdS1_S1_S1_PdE15s_evenDofToQuad+240];
	ld.shared.f64 	%fd85, [_ZZ32massMatrixMultiplyRegisterKernelILi11ELi13ELi1EEviPKdS1_S1_S1_PdE14s_oddDofToQuad+248];
	ld.shared.f64 	%fd86, [_ZZ32massMatrixMultiplyRegisterKernelILi11ELi13ELi1EEviPKdS1_S1_S1_PdE15s_evenDofToQuad+248];
	ld.shared.f64 	%fd87, [_ZZ32massMatrixMultiplyRegisterKernelILi11ELi13ELi1EEviPKdS1_S1_S1_PdE14s_oddDofToQuad+256];
	ld.shared.f64 	%fd88, [_ZZ32massMatrixMultiplyRegisterKernelILi11ELi13ELi1EEviPKdS1_S1_S1_PdE15s_evenDofToQuad+256];
	ld.shared.f64 	%fd89, [_ZZ32massMatrixMultiplyRegisterKernelILi11ELi13ELi1EEviPKdS1_S1_S1_PdE14s_oddDofToQuad+264];
	ld.shared.f64 	%fd90, [_ZZ32massMatrixMultiplyRegisterKernelILi11ELi13ELi1EEviPKdS1_S1_S1_PdE15s_evenDofToQuad+264];
	ld.shared.f64 	%fd91, [_ZZ32massMatrixMultiplyRegisterKernelILi11ELi13ELi1EEviPKdS1_S1_S1_PdE14s_oddDofToQuad+272];
	ld.shared.f64 	%fd92, [_ZZ32massMatrixMultiplyRegisterKernelILi11ELi13ELi1EEviPKdS1_S1_S1_PdE15s_evenDofToQuad+272];
	ld.shared.f64 	%fd93, [_ZZ32massMatrixMultiplyRegisterKernelILi11ELi13ELi1EEviPKdS1_S1_S1_PdE14s_oddDofToQuad+280];
	ld.shared.f64 	%fd94, [_ZZ32massMatrixMultiplyRegisterKernelILi11ELi13ELi1EEviPKdS1_S1_S1_PdE15s_evenDofToQuad+280];
	ld.shared.f64 	%fd95, [_ZZ32massMatrixMultiplyRegisterKernelILi11ELi13ELi1EEviPKdS1_S1_S1_PdE14s_oddDofToQuad+288];
	ld.shared.f64 	%fd96, [_ZZ32massMatrixMultiplyRegisterKernelILi11ELi13ELi1EEviPKdS1_S1_S1_PdE15s_evenDofToQuad+288];
	ld.shared.f64 	%fd97, [_ZZ32massMatrixMultiplyRegisterKernelILi11ELi13ELi1EEviPKdS1_S1_S1_PdE14s_oddDofToQuad+296];
	ld.shared.f64 	%fd98, [_ZZ32massMatrixMultiplyRegisterKernelILi11ELi13ELi1EEviPKdS1_S1_S1_PdE15s_evenDofToQuad+296];
	ld.shared.f64 	%fd99, [_ZZ32massMatrixMultiplyRegisterKernelILi11ELi13ELi1EEviPKdS1_S1_S1_PdE14s_oddDofToQuad+304];
	ld.shared.f64 	%fd100, [_ZZ32massMatrixMultiplyRegisterKernelILi11ELi13ELi1EEviPKdS1_S1_S1_PdE15s_evenDofToQuad+304];
	ld.shared.f64 	%fd101, [_ZZ32massMatrixMultiplyRegisterKernelILi11ELi13ELi1EEviPKdS1_S1_S1_PdE14s_oddDofToQuad+312];
	ld.shared.f64 	%fd102, [_ZZ32massMatrixMultiplyRegisterKernelILi11ELi13ELi1EEviPKdS1_S1_S1_PdE15s_evenDofToQuad+312];
	ld.shared.f64 	%fd103, [_ZZ32massMatrixMultiplyRegisterKernelILi11ELi13ELi1EEviPKdS1_S1_S1_PdE14s_oddDofToQuad+320];
	ld.shared.f64 	%fd104, [_ZZ32massMatrixMultiplyRegisterKernelILi11ELi13ELi1EEviPKdS1_S1_S1_PdE15s_evenDofToQuad+320];
	ld.shared.f64 	%fd105, [_ZZ32massMatrixMultiplyRegisterKernelILi11ELi13ELi1EEviPKdS1_S1_S1_PdE14s_oddDofToQuad+328];
	ld.shared.f64 	%fd106, [_ZZ32massMatrixMultiplyRegisterKernelILi11ELi13ELi1EEviPKdS1_S1_S1_PdE15s_evenDofToQuad+328];
	mov.u32 	%r17, %tid.y;
	mov.u32 	%r18, _ZZ32massMatrixMultiplyRegisterKernelILi11ELi13ELi1EEviPKdS1_S1_S1_PdE6s_tmp1;
	mad.lo.s32 	%r19, %r17, 17576, %r18;
	cvt.u16.u32 	%rs6, %r16;
	mul.lo.s16 	%rs7, %rs6, 117;
	shr.u16 	%rs8, %rs7, 8;
	sub.s16 	%rs9, %rs6, %rs8;
	and.b16  	%rs10, %rs9, 254;
	shr.u16 	%rs11, %rs10, 1;
	add.s16 	%rs12, %rs11, %rs8;
	and.b16  	%rs13, %rs12, 248;
	shr.u16 	%rs14, %rs13, 3;
	cvt.u32.u16 	%r4, %rs14;
	mul.wide.u16 	%r20, %rs14, 104;
	add.s32 	%r21, %r19, %r20;
	mul.wide.u16 	%r22, %rs1, 8;
	add.s32 	%r5, %r21, %r22;
	@%p8 bra 	$L__BB284_6;
	add.f64 	%fd143, %fd865, %fd855;
	sub.f64 	%fd144, %fd865, %fd855;
	add.f64 	%fd145, %fd864, %fd856;
	sub.f64 	%fd146, %fd864, %fd856;
	add.f64 	%fd147, %fd863, %fd857;
	sub.f64 	%fd148, %fd863, %fd857;
	add.f64 	%fd149, %fd862, %fd858;
	sub.f64 	%fd150, %fd862, %fd858;
	add.f64 	%fd151, %fd861, %fd859;
	sub.f64 	%fd152, %fd861, %fd859;
	add.f64 	%fd153, %fd860, %fd860;
	sub.f64 	%fd154, %fd860, %fd860;
	mul.f64 	%fd155, %fd153, 0d3FE0000000000000;
	fma.rn.f64 	%fd156, %fd23, %fd143, 0d0000000000000000;
	fma.rn.f64 	%fd157, %fd24, %fd144, 0d0000000000000000;
	fma.rn.f64 	%fd158, %fd25, %fd145, %fd156;
	fma.rn.f64 	%fd159, %fd26, %fd146, %fd157;
	fma.rn.f64 	%fd160, %fd27, %fd147, %fd158;
	fma.rn.f64 	%fd161, %fd28, %fd148, %fd159;
	fma.rn.f64 	%fd162, %fd29, %fd149, %fd160;
	fma.rn.f64 	%fd163, %fd30, %fd150, %fd161;
	fma.rn.f64 	%fd164, %fd31, %fd151, %fd162;
	fma.rn.f64 	%fd165, %fd32, %fd152, %fd163;
	fma.rn.f64 	%fd166, %fd33, %fd155, %fd164;
	fma.rn.f64 	%fd167, %fd34, %fd154, %fd165;
	sub.f64 	%fd168, %fd166, %fd167;
	st.shared.f64 	[%r5+16224], %fd168;
	add.f64 	%fd169, %fd167, %fd166;
	st.shared.f64 	[%r5], %fd169;
	fma.rn.f64 	%fd170, %fd35, %fd143, 0d0000000000000000;
	fma.rn.f64 	%fd171, %fd36, %fd144, 0d0000000000000000;
	fma.rn.f64 	%fd172, %fd37, %fd145, %fd170;
	fma.rn.f64 	%fd173, %fd38, %fd146, %fd171;
	fma.rn.f64 	%fd174, %fd39, %fd147, %fd172;
	fma.rn.f64 	%fd175, %fd40, %fd148, %fd173;
	fma.rn.f64 	%fd176, %fd41, %fd149, %fd174;
	fma.rn.f64 	%fd177, %fd42, %fd150, %fd175;
	fma.rn.f64 	%fd178, %fd43, %fd151, %fd176;
	fma.rn.f64 	%fd179, %fd44, %fd152, %fd177;
	fma.rn.f64 	%fd180, %fd45, %fd155, %fd178;
	fma.rn.f64 	%fd181, %fd46, %fd154, %fd179;
	sub.f64 	%fd182, %fd180, %fd181;
	st.shared.f64 	[%r5+14872], %fd182;
	add.f64 	%fd183, %fd181, %fd180;
	st.shared.f64 	[%r5+1352], %fd183;
	fma.rn.f64 	%fd184, %fd47, %fd143, 0d0000000000000000;
	fma.rn.f64 	%fd185, %fd48, %fd144, 0d0000000000000000;
	fma.rn.f64 	%fd186, %fd49, %fd145, %fd184;
	fma.rn.f64 	%fd187, %fd50, %fd146, %fd185;
	fma.rn.f64 	%fd188, %fd51, %fd147, %fd186;
	fma.rn.f64 	%fd189, %fd52, %fd148, %fd187;
	fma.rn.f64 	%fd190, %fd53, %fd149, %fd188;
	fma.rn.f64 	%fd191, %fd54, %fd150, %fd189;
	fma.rn.f64 	%fd192, %fd55, %fd151, %fd190;
	fma.rn.f64 	%fd193, %fd56, %fd152, %fd191;
	fma.rn.f64 	%fd194, %fd57, %fd155, %fd192;
	fma.rn.f64 	%fd195, %fd58, %fd154, %fd193;
	sub.f64 	%fd196, %fd194, %fd195;
	st.shared.f64 	[%r5+13520], %fd196;
	add.f64 	%fd197, %fd195, %fd194;
	st.shared.f64 	[%r5+2704], %fd197;
	fma.rn.f64 	%fd198, %fd59, %fd143, 0d0000000000000000;
	fma.rn.f64 	%fd199, %fd60, %fd144, 0d0000000000000000;
	fma.rn.f64 	%fd200, %fd61, %fd145, %fd198;
	fma.rn.f64 	%fd201, %fd62, %fd146, %fd199;
	fma.rn.f64 	%fd202, %fd63, %fd147, %fd200;
	fma.rn.f64 	%fd203, %fd64, %fd148, %fd201;
	fma.rn.f64 	%fd204, %fd65, %fd149, %fd202;
	fma.rn.f64 	%fd205, %fd66, %fd150, %fd203;
	fma.rn.f64 	%fd206, %fd67, %fd151, %fd204;
	fma.rn.f64 	%fd207, %fd68, %fd152, %fd205;
	fma.rn.f64 	%fd208, %fd69, %fd155, %fd206;
	fma.rn.f64 	%fd209, %fd70, %fd154, %fd207;
	sub.f64 	%fd210, %fd208, %fd209;
	st.shared.f64 	[%r5+12168], %fd210;
	add.f64 	%fd211, %fd209, %fd208;
	st.shared.f64 	[%r5+4056], %fd211;
	fma.rn.f64 	%fd212, %fd71, %fd143, 0d0000000000000000;
	fma.rn.f64 	%fd213, %fd72, %fd144, 0d0000000000000000;
	fma.rn.f64 	%fd214, %fd73, %fd145, %fd212;
	fma.rn.f64 	%fd215, %fd74, %fd146, %fd213;
	fma.rn.f64 	%fd216, %fd75, %fd147, %fd214;
	fma.rn.f64 	%fd217, %fd76, %fd148, %fd215;
	fma.rn.f64 	%fd218, %fd77, %fd149, %fd216;
	fma.rn.f64 	%fd219, %fd78, %fd150, %fd217;
	fma.rn.f64 	%fd220, %fd79, %fd151, %fd218;
	fma.rn.f64 	%fd221, %fd80, %fd152, %fd219;
	fma.rn.f64 	%fd222, %fd81, %fd155, %fd220;
	fma.rn.f64 	%fd223, %fd82, %fd154, %fd221;
	sub.f64 	%fd224, %fd222, %fd223;
	st.shared.f64 	[%r5+10816], %fd224;
	add.f64 	%fd225, %fd223, %fd222;
	st.shared.f64 	[%r5+5408], %fd225;
	fma.rn.f64 	%fd226, %fd83, %fd143, 0d0000000000000000;
	fma.rn.f64 	%fd227, %fd84, %fd144, 0d0000000000000000;
	fma.rn.f64 	%fd228, %fd85, %fd145, %fd226;
	fma.rn.f64 	%fd229, %fd86, %fd146, %fd227;
	fma.rn.f64 	%fd230, %fd87, %fd147, %fd228;
	fma.rn.f64 	%fd231, %fd88, %fd148, %fd229;
	fma.rn.f64 	%fd232, %fd89, %fd149, %fd230;
	fma.rn.f64 	%fd233, %fd90, %fd150, %fd231;
	fma.rn.f64 	%fd234, %fd91, %fd151, %fd232;
	fma.rn.f64 	%fd235, %fd92, %fd152, %fd233;
	fma.rn.f64 	%fd236, %fd93, %fd155, %fd234;
	fma.rn.f64 	%fd237, %fd94, %fd154, %fd235;
	sub.f64 	%fd238, %fd236, %fd237;
	st.shared.f64 	[%r5+9464], %fd238;
	add.f64 	%fd239, %fd237, %fd236;
	st.shared.f64 	[%r5+6760], %fd239;
	fma.rn.f64 	%fd240, %fd95, %fd143, 0d0000000000000000;
	fma.rn.f64 	%fd241, %fd96, %fd144, 0d0000000000000000;
	fma.rn.f64 	%fd242, %fd97, %fd145, %fd240;
	fma.rn.f64 	%fd243, %fd98, %fd146, %fd241;
	fma.rn.f64 	%fd244, %fd99, %fd147, %fd242;
	fma.rn.f64 	%fd245, %fd100, %fd148, %fd243;
	fma.rn.f64 	%fd246, %fd101, %fd149, %fd244;
	fma.rn.f64 	%fd247, %fd102, %fd150, %fd245;
	fma.rn.f64 	%fd248, %fd103, %fd151, %fd246;
	fma.rn.f64 	%fd249, %fd104, %fd152, %fd247;
	fma.rn.f64 	%fd250, %fd105, %fd155, %fd248;
	fma.rn.f64 	%fd251, %fd106, %fd154, %fd249;
	add.f64 	%fd252, %fd251, %fd250;
	st.shared.f64 	[%r5+8112], %fd252;
$L__BB284_6:
	bar.sync 	0;
	mov.u32 	%r23, %tid.x;
	setp.gt.u32 	%p9, %r23, 142;
	mov.u32 	%r24, %tid.y;
	mov.u32 	%r25, _ZZ32massMatrixMultiplyRegisterKernelILi11ELi13ELi1EEviPKdS1_S1_S1_PdE6s_tmp1;
	mad.lo.s32 	%r26, %r24, 17576, %r25;
	mad.lo.s32 	%r27, %r4, 104, %r26;
	mad.lo.s32 	%r28, %r4, 1248, %r27;
	add.s32 	%r6, %r28, %r22;
	@%p9 bra 	$L__BB284_8;
	ld.shared.f64 	%fd253, [%r6];
	ld.shared.f64 	%fd254, [%r6+1040];
	add.f64 	%fd255, %fd253, %fd254;
	sub.f64 	%fd256, %fd253, %fd254;
	ld.shared.f64 	%fd257, [%r6+104];
	ld.shared.f64 	%fd258, [%r6+936];
	add.f64 	%fd259, %fd257, %fd258;
	sub.f64 	%fd260, %fd257, %fd258;
	ld.shared.f64 	%fd261, [%r6+208];
	ld.shared.f64 	%fd262, [%r6+832];
	add.f64 	%fd263, %fd261, %fd262;
	sub.f64 	%fd264, %fd261, %fd262;
	ld.shared.f64 	%fd265, [%r6+312];
	ld.shared.f64 	%fd266, [%r6+728];
	add.f64 	%fd267, %fd265, %fd266;
	sub.f64 	%fd268, %fd265, %fd266;
	ld.shared.f64 	%fd269, [%r6+416];
	ld.shared.f64 	%fd270, [%r6+624];
	add.f64 	%fd271, %fd269, %fd270;
	sub.f64 	%fd272, %fd269, %fd270;
	ld.shared.f64 	%fd273, [%r6+520];
	add.f64 	%fd274, %fd273, %fd273;
	sub.f64 	%fd275, %fd273, %fd273;
	mul.f64 	%fd276, %fd274, 0d3FE0000000000000;
	fma.rn.f64 	%fd277, %fd23, %fd255, 0d0000000000000000;
	fma.rn.f64 	%fd278, %fd24, %fd256, 0d0000000000000000;
	fma.rn.f64 	%fd279, %fd25, %fd259, %fd277;
	fma.rn.f64 	%fd280, %fd26, %fd260, %fd278;
	fma.rn.f64 	%fd281, %fd27, %fd263, %fd279;
	fma.rn.f64 	%fd282, %fd28, %fd264, %fd280;
	fma.rn.f64 	%fd283, %fd29, %fd267, %fd281;
	fma.rn.f64 	%fd284, %fd30, %fd268, %fd282;
	fma.rn.f64 	%fd285, %fd31, %fd271, %fd283;
	fma.rn.f64 	%fd286, %fd32, %fd272, %fd284;
	fma.rn.f64 	%fd287, %fd33, %fd276, %fd285;
	fma.rn.f64 	%fd288, %fd34, %fd275, %fd286;
	sub.f64 	%fd289, %fd287, %fd288;
	st.shared.f64 	[%r6+1248], %fd289;
	add.f64 	%fd290, %fd288, %fd287;
	st.shared.f64 	[%r6], %fd290;
	fma.rn.f64 	%fd291, %fd35, %fd255, 0d0000000000000000;
	fma.rn.f64 	%fd292, %fd36, %fd256, 0d0000000000000000;
	fma.rn.f64 	%fd293, %fd37, %fd259, %fd291;
	fma.rn.f64 	%fd294, %fd38, %fd260, %fd292;
	fma.rn.f64 	%fd295, %fd39, %fd263, %fd293;
	fma.rn.f64 	%fd296, %fd40, %fd264, %fd294;
	fma.rn.f64 	%fd297, %fd41, %fd267, %fd295;
	fma.rn.f64 	%fd298, %fd42, %fd268, %fd296;
	fma.rn.f64 	%fd299, %fd43, %fd271, %fd297;
	fma.rn.f64 	%fd300, %fd44, %fd272, %fd298;
	fma.rn.f64 	%fd301, %fd45, %fd276, %fd299;
	fma.rn.f64 	%fd302, %fd46, %fd275, %fd300;
	sub.f64 	%fd303, %fd301, %fd302;
	st.shared.f64 	[%r6+1144], %fd303;
	add.f64 	%fd304, %fd302, %fd301;
	st.shared.f64 	[%r6+104], %fd304;
	fma.rn.f64 	%fd305, %fd47, %fd255, 0d0000000000000000;
	fma.rn.f64 	%fd306, %fd48, %fd256, 0d0000000000000000;
	fma.rn.f64 	%fd307, %fd49, %fd259, %fd305;
	fma.rn.f64 	%fd308, %fd50, %fd260, %fd306;
	fma.rn.f64 	%fd309, %fd51, %fd263, %fd307;
	fma.rn.f64 	%fd310, %fd52, %fd264, %fd308;
	fma.rn.f64 	%fd311, %fd53, %fd267, %fd309;
	fma.rn.f64 	%fd312, %fd54, %fd268, %fd310;
	fma.rn.f64 	%fd313, %fd55, %fd271, %fd311;
	fma.rn.f64 	%fd314, %fd56, %fd272, %fd312;
	fma.rn.f64 	%fd315, %fd57, %fd276, %fd313;
	fma.rn.f64 	%fd316, %fd58, %fd275, %fd314;
	sub.f64 	%fd317, %fd315, %fd316;
	st.shared.f64 	[%r6+1040], %fd317;
	add.f64 	%fd318, %fd316, %fd315;
	st.shared.f64 	[%r6+208], %fd318;
	fma.rn.f64 	%fd319, %fd59, %fd255, 0d0000000000000000;
	fma.rn.f64 	%fd320, %fd60, %fd256, 0d0000000000000000;
	fma.rn.f64 	%fd321, %fd61, %fd259, %fd319;
	fma.rn.f64 	%fd322, %fd62, %fd260, %fd320;
	fma.rn.f64 	%fd323, %fd63, %fd263, %fd321;
	fma.rn.f64 	%fd324, %fd64, %fd264, %fd322;
	fma.rn.f64 	%fd325, %fd65, %fd267, %fd323;
	fma.rn.f64 	%fd326, %fd66, %fd268, %fd324;
	fma.rn.f64 	%fd327, %fd67, %fd271, %fd325;
	fma.rn.f64 	%fd328, %fd68, %fd272, %fd326;
	fma.rn.f64 	%fd329, %fd69, %fd276, %fd327;
	fma.rn.f64 	%fd330, %fd70, %fd275, %fd328;
	sub.f64 	%fd331, %fd329, %fd330;
	st.shared.f64 	[%r6+936], %fd331;
	add.f64 	%fd332, %fd330, %fd329;
	st.shared.f64 	[%r6+312], %fd332;
	fma.rn.f64 	%fd333, %fd71, %fd255, 0d0000000000000000;
	fma.rn.f64 	%fd334, %fd72, %fd256, 0d0000000000000000;
	fma.rn.f64 	%fd335, %fd73, %fd259, %fd333;
	fma.rn.f64 	%fd336, %fd74, %fd260, %fd334;
	fma.rn.f64 	%fd337, %fd75, %fd263, %fd335;
	fma.rn.f64 	%fd338, %fd76, %fd264, %fd336;
	fma.rn.f64 	%fd339, %fd77, %fd267, %fd337;
	fma.rn.f64 	%fd340, %fd78, %fd268, %fd338;
	fma.rn.f64 	%fd341, %fd79, %fd271, %fd339;
	fma.rn.f64 	%fd342, %fd80, %fd272, %fd340;
	fma.rn.f64 	%fd343, %fd81, %fd276, %fd341;
	fma.rn.f64 	%fd344, %fd82, %fd275, %fd342;
	sub.f64 	%fd345, %fd343, %fd344;
	st.shared.f64 	[%r6+832], %fd345;
	add.f64 	%fd346, %fd344, %fd343;
	st.shared.f64 	[%r6+416], %fd346;
	fma.rn.f64 	%fd347, %fd83, %fd255, 0d0000000000000000;
	fma.rn.f64 	%fd348, %fd84, %fd256, 0d0000000000000000;
	fma.rn.f64 	%fd349, %fd85, %fd259, %fd347;
	fma.rn.f64 	%fd350, %fd86, %fd260, %fd348;
	fma.rn.f64 	%fd351, %fd87, %fd263, %fd349;
	fma.rn.f64 	%fd352, %fd88, %fd264, %fd350;
	fma.rn.f64 	%fd353, %fd89, %fd267, %fd351;
	fma.rn.f64 	%fd354, %fd90, %fd268, %fd352;
	fma.rn.f64 	%fd355, %fd91, %fd271, %fd353;
	fma.rn.f64 	%fd356, %fd92, %fd272, %fd354;
	fma.rn.f64 	%fd357, %fd93, %fd276, %fd355;
	fma.rn.f64 	%fd358, %fd94, %fd275, %fd356;
	sub.f64 	%fd359, %fd357, %fd358;
	st.shared.f64 	[%r6+728], %fd359;
	add.f64 	%fd360, %fd358, %fd357;
	st.shared.f64 	[%r6+520], %fd360;
	fma.rn.f64 	%fd361, %fd95, %fd255, 0d0000000000000000;
	fma.rn.f64 	%fd362, %fd96, %fd256, 0d0000000000000000;
	fma.rn.f64 	%fd363, %fd97, %fd259, %fd361;
	fma.rn.f64 	%fd364, %fd98, %fd260, %fd362;
	fma.rn.f64 	%fd365, %fd99, %fd263, %fd363;
	fma.rn.f64 	%fd366, %fd100, %fd264, %fd364;
	fma.rn.f64 	%fd367, %fd101, %fd267, %fd365;
	fma.rn.f64 	%fd368, %fd102, %fd268, %fd366;
	fma.rn.f64 	%fd369, %fd103, %fd271, %fd367;
	fma.rn.f64 	%fd370, %fd104, %fd272, %fd368;
	fma.rn.f64 	%fd371, %fd105, %fd276, %fd369;
	fma.rn.f64 	%fd372, %fd106, %fd275, %fd370;
	add.f64 	%fd373, %fd372, %fd371;
	st.shared.f64 	[%r6+624], %fd373;
$L__BB284_8:
	ld.param.u64 	%rd20, [_Z32massMatrixMultiplyRegisterKernelILi11ELi13ELi1EEviPKdS1_S1_S1_Pd_param_1];
	mov.u32 	%r30, %tid.x;
	setp.gt.u32 	%p10, %r30, 142;
	bar.sync 	0;
	cvt.u16.u32 	%rs15, %r30;
	mul.hi.u16 	%rs16, %rs15, 5042;
	mul.lo.s16 	%rs17, %rs16, 13;
	sub.s16 	%rs18, %rs15, %rs17;
	mov.u32 	%r31, %tid.y;
	mov.u32 	%r32, _ZZ32massMatrixMultiplyRegisterKernelILi11ELi13ELi1EEviPKdS1_S1_S1_PdE6s_tmp1;
	mad.lo.s32 	%r33, %r31, 17576, %r32;
	mul.wide.u16 	%r34, %rs16, 1352;
	add.s32 	%r35, %r33, %r34;
	mul.wide.u16 	%r36, %rs18, 104;
	add.s32 	%r37, %r35, %r36;
	ld.shared.f64 	%fd374, [%r37];
	ld.shared.f64 	%fd375, [%r37+80];
	add.f64 	%fd376, %fd374, %fd375;
	sub.f64 	%fd377, %fd374, %fd375;
	ld.shared.f64 	%fd378, [%r37+8];
	ld.shared.f64 	%fd379, [%r37+72];
	add.f64 	%fd380, %fd378, %fd379;
	sub.f64 	%fd381, %fd378, %fd379;
	ld.shared.f64 	%fd382, [%r37+16];
	ld.shared.f64 	%fd383, [%r37+64];
	add.f64 	%fd384, %fd382, %fd383;
	sub.f64 	%fd385, %fd382, %fd383;
	ld.shared.f64 	%fd386, [%r37+24];
	ld.shared.f64 	%fd387, [%r37+56];
	add.f64 	%fd388, %fd386, %fd387;
	sub.f64 	%fd389, %fd386, %fd387;
	ld.shared.f64 	%fd390, [%r37+32];
	ld.shared.f64 	%fd391, [%r37+48];
	add.f64 	%fd392, %fd390, %fd391;
	sub.f64 	%fd393, %fd390, %fd391;
	ld.shared.f64 	%fd394, [%r37+40];
	add.f64 	%fd395, %fd394, %fd394;
	sub.f64 	%fd396, %fd394, %fd394;
	mul.f64 	%fd397, %fd395, 0d3FE0000000000000;
	mov.u32 	%r38, %ctaid.x;
	add.s32 	%r39, %r38, %r31;
	mov.b32 	%r40, {%rs18, %rs16};
	mov.b32 	%r41, 12;
	mov.b32 	%r42, 43277;
	dp2a.lo.u32.u32 	%r43, %r40, %r42, %r41;
	mad.lo.s32 	%r44, %r39, 2197, %r43;
	fma.rn.f64 	%fd398, %fd23, %fd376, 0d0000000000000000;
	fma.rn.f64 	%fd399, %fd24, %fd377, 0d0000000000000000;
	fma.rn.f64 	%fd400, %fd25, %fd380, %fd398;
	fma.rn.f64 	%fd401, %fd26, %fd381, %fd399;
	fma.rn.f64 	%fd402, %fd27, %fd384, %fd400;
	fma.rn.f64 	%fd403, %fd28, %fd385, %fd401;
	fma.rn.f64 	%fd404, %fd29, %fd388, %fd402;
	fma.rn.f64 	%fd405, %fd30, %fd389, %fd403;
	fma.rn.f64 	%fd406, %fd31, %fd392, %fd404;
	fma.rn.f64 	%fd407, %fd32, %fd393, %fd405;
	fma.rn.f64 	%fd408, %fd33, %fd397, %fd406;
	fma.rn.f64 	%fd409, %fd34, %fd396, %fd407;
	cvta.to.global.u64 	%rd14, %rd20;
	mul.wide.s32 	%rd15, %r44, 8;
	add.s64 	%rd16, %rd14, %rd15;
	ld.global.nc.f64 	%fd410, [%rd16];
	ld.global.nc.f64 	%fd411, [%rd16+-96];
	sub.f64 	%fd412, %fd408, %fd409;
	mul.f64 	%fd413, %fd412, %fd410;
	add.f64 	%fd414, %fd408, %fd409;
	mul.f64 	%fd876, %fd414, %fd411;
	fma.rn.f64 	%fd415, %fd35, %fd376, 0d0000000000000000;
	fma.rn.f64 	%fd416, %fd36, %fd377, 0d0000000000000000;
	fma.rn.f64 	%fd417, %fd37, %fd380, %fd415;
	fma.rn.f64 	%fd418, %fd38, %fd381, %fd416;
	fma.rn.f64 	%fd419, %fd39, %fd384, %fd417;
	fma.rn.f64 	%fd420, %fd40, %fd385, %fd418;
	fma.rn.f64 	%fd421, %fd41, %fd388, %fd419;
	fma.rn.f64 	%fd422, %fd42, %fd389, %fd420;
	fma.rn.f64 	%fd423, %fd43, %fd392, %fd421;
	fma.rn.f64 	%fd424, %fd44, %fd393, %fd422;
	fma.rn.f64 	%fd425, %fd45, %fd397, %fd423;
	fma.rn.f64 	%fd426, %fd46, %fd396, %fd424;
	ld.global.nc.f64 	%fd427, [%rd16+-8];
	ld.global.nc.f64 	%fd428, [%rd16+-88];
	sub.f64 	%fd429, %fd425, %fd426;
	mul.f64 	%fd430, %fd429, %fd427;
	add.f64 	%fd431, %fd425, %fd426;
	mul.f64 	%fd875, %fd431, %fd428;
	fma.rn.f64 	%fd432, %fd47, %fd376, 0d0000000000000000;
	fma.rn.f64 	%fd433, %fd48, %fd377, 0d0000000000000000;
	fma.rn.f64 	%fd434, %fd49, %fd380, %fd432;
	fma.rn.f64 	%fd435, %fd50, %fd381, %fd433;
	fma.rn.f64 	%fd436, %fd51, %fd384, %fd434;
	fma.rn.f64 	%fd437, %fd52, %fd385, %fd435;
	fma.rn.f64 	%fd438, %fd53, %fd388, %fd436;
	fma.rn.f64 	%fd439, %fd54, %fd389, %fd437;
	fma.rn.f64 	%fd440, %fd55, %fd392, %fd438;
	fma.rn.f64 	%fd441, %fd56, %fd393, %fd439;
	fma.rn.f64 	%fd442, %fd57, %fd397, %fd440;
	fma.rn.f64 	%fd443, %fd58, %fd396, %fd441;
	ld.global.nc.f64 	%fd444, [%rd16+-16];
	ld.global.nc.f64 	%fd445, [%rd16+-80];
	sub.f64 	%fd446, %fd442, %fd443;
	mul.f64 	%fd866, %fd446, %fd444;
	add.f64 	%fd447, %fd442, %fd443;
	mul.f64 	%fd874, %fd447, %fd445;
	fma.rn.f64 	%fd448, %fd59, %fd376, 0d0000000000000000;
	fma.rn.f64 	%fd449, %fd60, %fd377, 0d0000000000000000;
	fma.rn.f64 	%fd450, %fd61, %fd380, %fd448;
	fma.rn.f64 	%fd451, %fd62, %fd381, %fd449;
	fma.rn.f64 	%fd452, %fd63, %fd384, %fd450;
	fma.rn.f64 	%fd453, %fd64, %fd385, %fd451;
	fma.rn.f64 	%fd454, %fd65, %fd388, %fd452;
	fma.rn.f64 	%fd455, %fd66, %fd389, %fd453;
	fma.rn.f64 	%fd456, %fd67, %fd392, %fd454;
	fma.rn.f64 	%fd457, %fd68, %fd393, %fd455;
	fma.rn.f64 	%fd458, %fd69, %fd397, %fd456;
	fma.rn.f64 	%fd459, %fd70, %fd396, %fd457;
	ld.global.nc.f64 	%fd460, [%rd16+-24];
	ld.global.nc.f64 	%fd461, [%rd16+-72];
	sub.f64 	%fd462, %fd458, %fd459;
	mul.f64 	%fd867, %fd462, %fd460;
	add.f64 	%fd463, %fd458, %fd459;
	mul.f64 	%fd873, %fd463, %fd461;
	fma.rn.f64 	%fd464, %fd71, %fd376, 0d0000000000000000;
	fma.rn.f64 	%fd465, %fd72, %fd377, 0d0000000000000000;
	fma.rn.f64 	%fd466, %fd73, %fd380, %fd464;
	fma.rn.f64 	%fd467, %fd74, %fd381, %fd465;
	fma.rn.f64 	%fd468, %fd75, %fd384, %fd466;
	fma.rn.f64 	%fd469, %fd76, %fd385, %fd467;
	fma.rn.f64 	%fd470, %fd77, %fd388, %fd468;
	fma.rn.f64 	%fd471, %fd78, %fd389, %fd469;
	fma.rn.f64 	%fd472, %fd79, %fd392, %fd470;
	fma.rn.f64 	%fd473, %fd80, %fd393, %fd471;
	fma.rn.f64 	%fd474, %fd81, %fd397, %fd472;
	fma.rn.f64 	%fd475, %fd82, %fd396, %fd473;
	ld.global.nc.f64 	%fd476, [%rd16+-32];
	ld.global.nc.f64 	%fd477, [%rd16+-64];
	sub.f64 	%fd478, %fd474, %fd475;
	mul.f64 	%fd868, %fd478, %fd476;
	add.f64 	%fd479, %fd474, %fd475;
	mul.f64 	%fd872, %fd479, %fd477;
	fma.rn.f64 	%fd480, %fd83, %fd376, 0d0000000000000000;
	fma.rn.f64 	%fd481, %fd84, %fd377, 0d0000000000000000;
	fma.rn.f64 	%fd482, %fd85, %fd380, %fd480;
	fma.rn.f64 	%fd483, %fd86, %fd381, %fd481;
	fma.rn.f64 	%fd484, %fd87, %fd384, %fd482;
	fma.rn.f64 	%fd485, %fd88, %fd385, %fd483;
	fma.rn.f64 	%fd486, %fd89, %fd388, %fd484;
	fma.rn.f64 	%fd487, %fd90, %fd389, %fd485;
	fma.rn.f64 	%fd488, %fd91, %fd392, %fd486;
	fma.rn.f64 	%fd489, %fd92, %fd393, %fd487;
	fma.rn.f64 	%fd490, %fd93, %fd397, %fd488;
	fma.rn.f64 	%fd491, %fd94, %fd396, %fd489;
	ld.global.nc.f64 	%fd492, [%rd16+-40];
	ld.global.nc.f64 	%fd493, [%rd16+-56];
	sub.f64 	%fd494, %fd490, %fd491;
	mul.f64 	%fd869, %fd494, %fd492;
	add.f64 	%fd495, %fd490, %fd491;
	mul.f64 	%fd871, %fd495, %fd493;
	fma.rn.f64 	%fd496, %fd95, %fd376, 0d0000000000000000;
	fma.rn.f64 	%fd497, %fd96, %fd377, 0d0000000000000000;
	fma.rn.f64 	%fd498, %fd97, %fd380, %fd496;
	fma.rn.f64 	%fd499, %fd98, %fd381, %fd497;
	fma.rn.f64 	%fd500, %fd99, %fd384, %fd498;
	fma.rn.f64 	%fd501, %fd100, %fd385, %fd499;
	fma.rn.f64 	%fd502, %fd101, %fd388, %fd500;
	fma.rn.f64 	%fd503, %fd102, %fd389, %fd501;
	fma.rn.f64 	%fd504, %fd103, %fd392, %fd502;
	fma.rn.f64 	%fd505, %fd104, %fd393, %fd503;
	fma.rn.f64 	%fd506, %fd105, %fd397, %fd504;
	fma.rn.f64 	%fd507, %fd106, %fd396, %fd505;
	ld.global.nc.f64 	%fd508, [%rd16+-48];
	add.f64 	%fd509, %fd506, %fd507;
	mul.f64 	%fd870, %fd509, %fd508;
	bar.sync 	0;
	add.f64 	%fd510, %fd876, %fd413;
	sub.f64 	%fd511, %fd876, %fd413;
	add.f64 	%fd512, %fd875, %fd430;
	sub.f64 	%fd513, %fd875, %fd430;
	add.f64 	%fd514, %fd874, %fd866;
	sub.f64 	%fd515, %fd874, %fd866;
	add.f64 	%fd516, %fd873, %fd867;
	sub.f64 	%fd517, %fd873, %fd867;
	add.f64 	%fd518, %fd872, %fd868;
	sub.f64 	%fd519, %fd872, %fd868;
	add.f64 	%fd520, %fd871, %fd869;
	sub.f64 	%fd521, %fd871, %fd869;
	add.f64 	%fd522, %fd870, %fd870;
	sub.f64 	%fd523, %fd870, %fd870;
	mul.f64 	%fd524, %fd522, 0d3FE0000000000000;
	fma.rn.f64 	%fd525, %fd23, %fd510, 0d0000000000000000;
	fma.rn.f64 	%fd526, %fd24, %fd511, 0d0000000000000000;
	fma.rn.f64 	%fd527, %fd35, %fd512, %fd525;
	fma.rn.f64 	%fd528, %fd36, %fd513, %fd526;
	fma.rn.f64 	%fd529, %fd47, %fd514, %fd527;
	fma.rn.f64 	%fd530, %fd48, %fd515, %fd528;
	fma.rn.f64 	%fd531, %fd59, %fd516, %fd529;
	fma.rn.f64 	%fd532, %fd60, %fd517, %fd530;
	fma.rn.f64 	%fd533, %fd71, %fd518, %fd531;
	fma.rn.f64 	%fd534, %fd72, %fd519, %fd532;
	fma.rn.f64 	%fd535, %fd83, %fd520, %fd533;
	fma.rn.f64 	%fd536, %fd84, %fd521, %fd534;
	fma.rn.f64 	%fd537, %fd95, %fd524, %fd535;
	fma.rn.f64 	%fd538, %fd96, %fd523, %fd536;
	sub.f64 	%fd539, %fd537, %fd538;
	st.shared.f64 	[%r37+80], %fd539;
	add.f64 	%fd540, %fd537, %fd538;
	st.shared.f64 	[%r37], %fd540;
	fma.rn.f64 	%fd541, %fd25, %fd510, 0d0000000000000000;
	fma.rn.f64 	%fd542, %fd26, %fd511, 0d0000000000000000;
	fma.rn.f64 	%fd543, %fd37, %fd512, %fd541;
	fma.rn.f64 	%fd544, %fd38, %fd513, %fd542;
	fma.rn.f64 	%fd545, %fd49, %fd514, %fd543;
	fma.rn.f64 	%fd546, %fd50, %fd515, %fd544;
	fma.rn.f64 	%fd547, %fd61, %fd516, %fd545;
	fma.rn.f64 	%fd548, %fd62, %fd517, %fd546;
	fma.rn.f64 	%fd549, %fd73, %fd518, %fd547;
	fma.rn.f64 	%fd550, %fd74, %fd519, %fd548;
	fma.rn.f64 	%fd551, %fd85, %fd520, %fd549;
	fma.rn.f64 	%fd552, %fd86, %fd521, %fd550;
	fma.rn.f64 	%fd553, %fd97, %fd524, %fd551;
	fma.rn.f64 	%fd554, %fd98, %fd523, %fd552;
	sub.f64 	%fd555, %fd553, %fd554;
	st.shared.f64 	[%r37+72], %fd555;
	add.f64 	%fd556, %fd553, %fd554;
	st.shared.f64 	[%r37+8], %fd556;
	fma.rn.f64 	%fd557, %fd27, %fd510, 0d0000000000000000;
	fma.rn.f64 	%fd558, %fd28, %fd511, 0d0000000000000000;
	fma.rn.f64 	%fd559, %fd39, %fd512, %fd557;
	fma.rn.f64 	%fd560, %fd40, %fd513, %fd558;
	fma.rn.f64 	%fd561, %fd51, %fd514, %fd559;
	fma.rn.f64 	%fd562, %fd52, %fd515, %fd560;
	fma.rn.f64 	%fd563, %fd63, %fd516, %fd561;
	fma.rn.f64 	%fd564, %fd64, %fd517, %fd562;
	fma.rn.f64 	%fd565, %fd75, %fd518, %fd563;
	fma.rn.f64 	%fd566, %fd76, %fd519, %fd564;
	fma.rn.f64 	%fd567, %fd87, %fd520, %fd565;
	fma.rn.f64 	%fd568, %fd88, %fd521, %fd566;
	fma.rn.f64 	%fd569, %fd99, %fd524, %fd567;
	fma.rn.f64 	%fd570, %fd100, %fd523, %fd568;
	sub.f64 	%fd571, %fd569, %fd570;
	st.shared.f64 	[%r37+64], %fd571;
	add.f64 	%fd572, %fd569, %fd570;
	st.shared.f64 	[%r37+16], %fd572;
	fma.rn.f64 	%fd573, %fd29, %fd510, 0d0000000000000000;
	fma.rn.f64 	%fd574, %fd30, %fd511, 0d0000000000000000;
	fma.rn.f64 	%fd575, %fd41, %fd512, %fd573;
	fma.rn.f64 	%fd576, %fd42, %fd513, %fd574;
	fma.rn.f64 	%fd577, %fd53, %fd514, %fd575;
	fma.rn.f64 	%fd578, %fd54, %fd515, %fd576;
	fma.rn.f64 	%fd579, %fd65, %fd516, %fd577;
	fma.rn.f64 	%fd580, %fd66, %fd517, %fd578;
	fma.rn.f64 	%fd581, %fd77, %fd518, %fd579;
	fma.rn.f64 	%fd582, %fd78, %fd519, %fd580;
	fma.rn.f64 	%fd583, %fd89, %fd520, %fd581;
	fma.rn.f64 	%fd584, %fd90, %fd521, %fd582;
	fma.rn.f64 	%fd585, %fd101, %fd524, %fd583;
	fma.rn.f64 	%fd586, %fd102, %fd523, %fd584;
	sub.f64 	%fd587, %fd585, %fd586;
	st.shared.f64 	[%r37+56], %fd587;
	add.f64 	%fd588, %fd585, %fd586;
	st.shared.f64 	[%r37+24], %fd588;
	fma.rn.f64 	%fd589, %fd31, %fd510, 0d0000000000000000;
	fma.rn.f64 	%fd590, %fd32, %fd511, 0d0000000000000000;
	fma.rn.f64 	%fd591, %fd43, %fd512, %fd589;
	fma.rn.f64 	%fd592, %fd44, %fd513, %fd590;
	fma.rn.f64 	%fd593, %fd55, %fd514, %fd591;
	fma.rn.f64 	%fd594, %fd56, %fd515, %fd592;
	fma.rn.f64 	%fd595, %fd67, %fd516, %fd593;
	fma.rn.f64 	%fd596, %fd68, %fd517, %fd594;
	fma.rn.f64 	%fd597, %fd79, %fd518, %fd595;
	fma.rn.f64 	%fd598, %fd80, %fd519, %fd596;
	fma.rn.f64 	%fd599, %fd91, %fd520, %fd597;
	fma.rn.f64 	%fd600, %fd92, %fd521, %fd598;
	fma.rn.f64 	%fd601, %fd103, %fd524, %fd599;
	fma.rn.f64 	%fd602, %fd104, %fd523, %fd600;
	sub.f64 	%fd603, %fd601, %fd602;
	st.shared.f64 	[%r37+48], %fd603;
	add.f64 	%fd604, %fd601, %fd602;
	st.shared.f64 	[%r37+32], %fd604;
	fma.rn.f64 	%fd605, %fd33, %fd510, 0d0000000000000000;
	fma.rn.f64 	%fd606, %fd34, %fd511, 0d0000000000000000;
	fma.rn.f64 	%fd607, %fd45, %fd512, %fd605;
	fma.rn.f64 	%fd608, %fd46, %fd513, %fd606;
	fma.rn.f64 	%fd609, %fd57, %fd514, %fd607;
	fma.rn.f64 	%fd610, %fd58, %fd515, %fd608;
	fma.rn.f64 	%fd611, %fd69, %fd516, %fd609;
	fma.rn.f64 	%fd612, %fd70, %fd517, %fd610;
	fma.rn.f64 	%fd613, %fd81, %fd518, %fd611;
	fma.rn.f64 	%fd614, %fd82, %fd519, %fd612;
	fma.rn.f64 	%fd615, %fd93, %fd520, %fd613;
	fma.rn.f64 	%fd616, %fd94, %fd521, %fd614;
	fma.rn.f64 	%fd617, %fd105, %fd524, %fd615;
	fma.rn.f64 	%fd618, %fd106, %fd523, %fd616;
	add.f64 	%fd619, %fd617, %fd618;
	st.shared.f64 	[%r37+40], %fd619;
	bar.sync 	0;
	@%p10 bra 	$L__BB284_10;
	ld.shared.f64 	%fd620, [%r6];
	ld.shared.f64 	%fd621, [%r6+1248];
	add.f64 	%fd622, %fd620, %fd621;
	sub.f64 	%fd623, %fd620, %fd621;
	ld.shared.f64 	%fd624, [%r6+104];
	ld.shared.f64 	%fd625, [%r6+1144];
	add.f64 	%fd626, %fd624, %fd625;
	sub.f64 	%fd627, %fd624, %fd625;
	ld.shared.f64 	%fd628, [%r6+208];
	ld.shared.f64 	%fd629, [%r6+1040];
	add.f64 	%fd630, %fd628, %fd629;
	sub.f64 	%fd631, %fd628, %fd629;
	ld.shared.f64 	%fd632, [%r6+312];
	ld.shared.f64 	%fd633, [%r6+936];
	add.f64 	%fd634, %fd632, %fd633;
	sub.f64 	%fd635, %fd632, %fd633;
	ld.shared.f64 	%fd636, [%r6+416];
	ld.shared.f64 	%fd637, [%r6+832];
	add.f64 	%fd638, %fd636, %fd637;
	sub.f64 	%fd639, %fd636, %fd637;
	ld.shared.f64 	%fd640, [%r6+520];
	ld.shared.f64 	%fd641, [%r6+728];
	add.f64 	%fd642, %fd640, %fd641;
	sub.f64 	%fd643, %fd640, %fd641;
	ld.shared.f64 	%fd644, [%r6+624];
	add.f64 	%fd645, %fd644, %fd644;
	sub.f64 	%fd646, %fd644, %fd644;
	mul.f64 	%fd647, %fd645, 0d3FE0000000000000;
	fma.rn.f64 	%fd648, %fd23, %fd622, 0d0000000000000000;
	fma.rn.f64 	%fd649, %fd24, %fd623, 0d0000000000000000;
	fma.rn.f64 	%fd650, %fd35, %fd626, %fd648;
	fma.rn.f64 	%fd651, %fd36, %fd627, %fd649;
	fma.rn.f64 	%fd652, %fd47, %fd630, %fd650;
	fma.rn.f64 	%fd653, %fd48, %fd631, %fd651;
	fma.rn.f64 	%fd654, %fd59, %fd634, %fd652;
	fma.rn.f64 	%fd655, %fd60, %fd635, %fd653;
	fma.rn.f64 	%fd656, %fd71, %fd638, %fd654;
	fma.rn.f64 	%fd657, %fd72, %fd639, %fd655;
	fma.rn.f64 	%fd658, %fd83, %fd642, %fd656;
	fma.rn.f64 	%fd659, %fd84, %fd643, %fd657;
	fma.rn.f64 	%fd660, %fd95, %fd647, %fd658;
	fma.rn.f64 	%fd661, %fd96, %fd646, %fd659;
	sub.f64 	%fd662, %fd660, %fd661;
	st.shared.f64 	[%r6+1040], %fd662;
	add.f64 	%fd663, %fd660, %fd661;
	st.shared.f64 	[%r6], %fd663;
	fma.rn.f64 	%fd664, %fd25, %fd622, 0d0000000000000000;
	fma.rn.f64 	%fd665, %fd26, %fd623, 0d0000000000000000;
	fma.rn.f64 	%fd666, %fd37, %fd626, %fd664;
	fma.rn.f64 	%fd667, %fd38, %fd627, %fd665;
	fma.rn.f64 	%fd668, %fd49, %fd630, %fd666;
	fma.rn.f64 	%fd669, %fd50, %fd631, %fd667;
	fma.rn.f64 	%fd670, %fd61, %fd634, %fd668;
	fma.rn.f64 	%fd671, %fd62, %fd635, %fd669;
	fma.rn.f64 	%fd672, %fd73, %fd638, %fd670;
	fma.rn.f64 	%fd673, %fd74, %fd639, %fd671;
	fma.rn.f64 	%fd674, %fd85, %fd642, %fd672;
	fma.rn.f64 	%fd675, %fd86, %fd643, %fd673;
	fma.rn.f64 	%fd676, %fd97, %fd647, %fd674;
	fma.rn.f64 	%fd677, %fd98, %fd646, %fd675;
	sub.f64 	%fd678, %fd676, %fd677;
	st.shared.f64 	[%r6+936], %fd678;
	add.f64 	%fd679, %fd676, %fd677;
	st.shared.f64 	[%r6+104], %fd679;
	fma.rn.f64 	%fd680, %fd27, %fd622, 0d0000000000000000;
	fma.rn.f64 	%fd681, %fd28, %fd623, 0d0000000000000000;
	fma.rn.f64 	%fd682, %fd39, %fd626, %fd680;
	fma.rn.f64 	%fd683, %fd40, %fd627, %fd681;
	fma.rn.f64 	%fd684, %fd51, %fd630, %fd682;
	fma.rn.f64 	%fd685, %fd52, %fd631, %fd683;
	fma.rn.f64 	%fd686, %fd63, %fd634, %fd684;
	fma.rn.f64 	%fd687, %fd64, %fd635, %fd685;
	fma.rn.f64 	%fd688, %fd75, %fd638, %fd686;
	fma.rn.f64 	%fd689, %fd76, %fd639, %fd687;
	fma.rn.f64 	%fd690, %fd87, %fd642, %fd688;
	fma.rn.f64 	%fd691, %fd88, %fd643, %fd689;
	fma.rn.f64 	%fd692, %fd99, %fd647, %fd690;
	fma.rn.f64 	%fd693, %fd100, %fd646, %fd691;
	sub.f64 	%fd694, %fd692, %fd693;
	st.shared.f64 	[%r6+832], %fd694;
	add.f64 	%fd695, %fd692, %fd693;
	st.shared.f64 	[%r6+208], %fd695;
	fma.rn.f64 	%fd696, %fd29, %fd622, 0d0000000000000000;
	fma.rn.f64 	%fd697, %fd30, %fd623, 0d0000000000000000;
	fma.rn.f64 	%fd698, %fd41, %fd626, %fd696;
	fma.rn.f64 	%fd699, %fd42, %fd627, %fd697;
	fma.rn.f64 	%fd700, %fd53, %fd630, %fd698;
	fma.rn.f64 	%fd701, %fd54, %fd631, %fd699;
	fma.rn.f64 	%fd702, %fd65, %fd634, %fd700;
	fma.rn.f64 	%fd703, %fd66, %fd635, %fd701;
	fma.rn.f64 	%fd704, %fd77, %fd638, %fd702;
	fma.rn.f64 	%fd705, %fd78, %fd639, %fd703;
	fma.rn.f64 	%fd706, %fd89, %fd642, %fd704;
	fma.rn.f64 	%fd707, %fd90, %fd643, %fd705;
	fma.rn.f64 	%fd708, %fd101, %fd647, %fd706;
	fma.rn.f64 	%fd709, %fd102, %fd646, %fd707;
	sub.f64 	%fd710, %fd708, %fd709;
	st.shared.f64 	[%r6+728], %fd710;
	add.f64 	%fd711, %fd708, %fd709;
	st.shared.f64 	[%r6+312], %fd711;
	fma.rn.f64 	%fd712, %fd31, %fd622, 0d0000000000000000;
	fma.rn.f64 	%fd713, %fd32, %fd623, 0d0000000000000000;
	fma.rn.f64 	%fd714, %fd43, %fd626, %fd712;
	fma.rn.f64 	%fd715, %fd44, %fd627, %fd713;
	fma.rn.f64 	%fd716, %fd55, %fd630, %fd714;
	fma.rn.f64 	%fd717, %fd56, %fd631, %fd715;
	fma.rn.f64 	%fd718, %fd67, %fd634, %fd716;
	fma.rn.f64 	%fd719, %fd68, %fd635, %fd717;
	fma.rn.f64 	%fd720, %fd79, %fd638, %fd718;
	fma.rn.f64 	%fd721, %fd80, %fd639, %fd719;
	fma.rn.f64 	%fd722, %fd91, %fd642, %fd720;
	fma.rn.f64 	%fd723, %fd92, %fd643, %fd721;
	fma.rn.f64 	%fd724, %fd103, %fd647, %fd722;
	fma.rn.f64 	%fd725, %fd104, %fd646, %fd723;
	sub.f64 	%fd726, %fd724, %fd725;
	st.shared.f64 	[%r6+624], %fd726;
	add.f64 	%fd727, %fd724, %fd725;
	st.shared.f64 	[%r6+416], %fd727;
	fma.rn.f64 	%fd728, %fd33, %fd622, 0d0000000000000000;
	fma.rn.f64 	%fd729, %fd34, %fd623, 0d0000000000000000;
	fma.rn.f64 	%fd730, %fd45, %fd626, %fd728;
	fma.rn.f64 	%fd731, %fd46, %fd627, %fd729;
	fma.rn.f64 	%fd732, %fd57, %fd630, %fd730;
	fma.rn.f64 	%fd733, %fd58, %fd631, %fd731;
	fma.rn.f64 	%fd734, %fd69, %fd634, %fd732;
	fma.rn.f64 	%fd735, %fd70, %fd635, %fd733;
	fma.rn.f64 	%fd736, %fd81, %fd638, %fd734;
	fma.rn.f64 	%fd737, %fd82, %fd639, %fd735;
	fma.rn.f64 	%fd738, %fd93, %fd642, %fd736;
	fma.rn.f64 	%fd739, %fd94, %fd643, %fd737;
	fma.rn.f64 	%fd740, %fd105, %fd647, %fd738;
	fma.rn.f64 	%fd741, %fd106, %fd646, %fd739;
	add.f64 	%fd742, %fd740, %fd741;
	st.shared.f64 	[%r6+520], %fd742;
$L__BB284_10:
	mov.u32 	%r45, %tid.x;
	setp.gt.u32 	%p11, %r45, 120;
	bar.sync 	0;
	@%p11 bra 	$L__BB284_12;
	ld.shared.f64 	%fd743, [%r5];
	ld.shared.f64 	%fd744, [%r5+16224];
	add.f64 	%fd745, %fd743, %fd744;
	sub.f64 	%fd746, %fd743, %fd744;
	ld.shared.f64 	%fd747, [%r5+1352];
	ld.shared.f64 	%fd748, [%r5+14872];
	add.f64 	%fd749, %fd747, %fd748;
	sub.f64 	%fd750, %fd747, %fd748;
	ld.shared.f64 	%fd751, [%r5+2704];
	ld.shared.f64 	%fd752, [%r5+13520];
	add.f64 	%fd753, %fd751, %fd752;
	sub.f64 	%fd754, %fd751, %fd752;
	ld.shared.f64 	%fd755, [%r5+4056];
	ld.shared.f64 	%fd756, [%r5+12168];
	add.f64 	%fd757, %fd755, %fd756;
	sub.f64 	%fd758, %fd755, %fd756;
	ld.shared.f64 	%fd759, [%r5+5408];
	ld.shared.f64 	%fd760, [%r5+10816];
	add.f64 	%fd761, %fd759, %fd760;
	sub.f64 	%fd762, %fd759, %fd760;
	ld.shared.f64 	%fd763, [%r5+6760];
	ld.shared.f64 	%fd764, [%r5+9464];
	add.f64 	%fd765, %fd763, %fd764;
	sub.f64 	%fd766, %fd763, %fd764;
	ld.shared.f64 	%fd767, [%r5+8112];
	add.f64 	%fd768, %fd767, %fd767;
	sub.f64 	%fd769, %fd767, %fd767;
	mul.f64 	%fd770, %fd768, 0d3FE0000000000000;
	fma.rn.f64 	%fd771, %fd23, %fd745, 0d0000000000000000;
	fma.rn.f64 	%fd772, %fd24, %fd746, 0d0000000000000000;
	fma.rn.f64 	%fd773, %fd35, %fd749, %fd771;
	fma.rn.f64 	%fd774, %fd36, %fd750, %fd772;
	fma.rn.f64 	%fd775, %fd47, %fd753, %fd773;
	fma.rn.f64 	%fd776, %fd48, %fd754, %fd774;
	fma.rn.f64 	%fd777, %fd59, %fd757, %fd775;
	fma.rn.f64 	%fd778, %fd60, %fd758, %fd776;
	fma.rn.f64 	%fd779, %fd71, %fd761, %fd777;
	fma.rn.f64 	%fd780, %fd72, %fd762, %fd778;
	fma.rn.f64 	%fd781, %fd83, %fd765, %fd779;
	fma.rn.f64 	%fd782, %fd84, %fd766, %fd780;
	fma.rn.f64 	%fd783, %fd95, %fd770, %fd781;
	fma.rn.f64 	%fd784, %fd96, %fd769, %fd782;
	sub.f64 	%fd866, %fd783, %fd784;
	add.f64 	%fd876, %fd783, %fd784;
	fma.rn.f64 	%fd785, %fd25, %fd745, 0d0000000000000000;
	fma.rn.f64 	%fd786, %fd26, %fd746, 0d0000000000000000;
	fma.rn.f64 	%fd787, %fd37, %fd749, %fd785;
	fma.rn.f64 	%fd788, %fd38, %fd750, %fd786;
	fma.rn.f64 	%fd789, %fd49, %fd753, %fd787;
	fma.rn.f64 	%fd790, %fd50, %fd754, %fd788;
	fma.rn.f64 	%fd791, %fd61, %fd757, %fd789;
	fma.rn.f64 	%fd792, %fd62, %fd758, %fd790;
	fma.rn.f64 	%fd793, %fd73, %fd761, %fd791;
	fma.rn.f64 	%fd794, %fd74, %fd762, %fd792;
	fma.rn.f64 	%fd795, %fd85, %fd765, %fd793;
	fma.rn.f64 	%fd796, %fd86, %fd766, %fd794;
	fma.rn.f64 	%fd797, %fd97, %fd770, %fd795;
	fma.rn.f64 	%fd798, %fd98, %fd769, %fd796;
	sub.f64 	%fd867, %fd797, %fd798;
	add.f64 	%fd875, %fd797, %fd798;
	fma.rn.f64 	%fd799, %fd27, %fd745, 0d0000000000000000;
	fma.rn.f64 	%fd800, %fd28, %fd746, 0d0000000000000000;
	fma.rn.f64 	%fd801, %fd39, %fd749, %fd799;
	fma.rn.f64 	%fd802, %fd40, %fd750, %fd800;
	fma.rn.f64 	%fd803, %fd51, %fd753, %fd801;
	fma.rn.f64 	%fd804, %fd52, %fd754, %fd802;
	fma.rn.f64 	%fd805, %fd63, %fd757, %fd803;
	fma.rn.f64 	%fd806, %fd64, %fd758, %fd804;
	fma.rn.f64 	%fd807, %fd75, %fd761, %fd805;
	fma.rn.f64 	%fd808, %fd76, %fd762, %fd806;
	fma.rn.f64 	%fd809, %fd87, %fd765, %fd807;
	fma.rn.f64 	%fd810, %fd88, %fd766, %fd808;
	fma.rn.f64 	%fd811, %fd99, %fd770, %fd809;
	fma.rn.f64 	%fd812, %fd100, %fd769, %fd810;
	sub.f64 	%fd868, %fd811, %fd812;
	add.f64 	%fd874, %fd811, %fd812;
	fma.rn.f64 	%fd813, %fd29, %fd745, 0d0000000000000000;
	fma.rn.f64 	%fd814, %fd30, %fd746, 0d0000000000000000;
	fma.rn.f64 	%fd815, %fd41, %fd749, %fd813;
	fma.rn.f64 	%fd816, %fd42, %fd750, %fd814;
	fma.rn.f64 	%fd817, %fd53, %fd753, %fd815;
	fma.rn.f64 	%fd818, %fd54, %fd754, %fd816;
	fma.rn.f64 	%fd819, %fd65, %fd757, %fd817;
	fma.rn.f64 	%fd820, %fd66, %fd758, %fd818;
	fma.rn.f64 	%fd821, %fd77, %fd761, %fd819;
	fma.rn.f64 	%fd822, %fd78, %fd762, %fd820;
	fma.rn.f64 	%fd823, %fd89, %fd765, %fd821;
	fma.rn.f64 	%fd824, %fd90, %fd766, %fd822;
	fma.rn.f64 	%fd825, %fd101, %fd770, %fd823;
	fma.rn.f64 	%fd826, %fd102, %fd769, %fd824;
	sub.f64 	%fd869, %fd825, %fd826;
	add.f64 	%fd873, %fd825, %fd826;
	fma.rn.f64 	%fd827, %fd31, %fd745, 0d0000000000000000;
	fma.rn.f64 	%fd828, %fd32, %fd746, 0d0000000000000000;
	fma.rn.f64 	%fd829, %fd43, %fd749, %fd827;
	fma.rn.f64 	%fd830, %fd44, %fd750, %fd828;
	fma.rn.f64 	%fd831, %fd55, %fd753, %fd829;
	fma.rn.f64 	%fd832, %fd56, %fd754, %fd830;
	fma.rn.f64 	%fd833, %fd67, %fd757, %fd831;
	fma.rn.f64 	%fd834, %fd68, %fd758, %fd832;
	fma.rn.f64 	%fd835, %fd79, %fd761, %fd833;
	fma.rn.f64 	%fd836, %fd80, %fd762, %fd834;
	fma.rn.f64 	%fd837, %fd91, %fd765, %fd835;
	fma.rn.f64 	%fd838, %fd92, %fd766, %fd836;
	fma.rn.f64 	%fd839, %fd103, %fd770, %fd837;
	fma.rn.f64 	%fd840, %fd104, %fd769, %fd838;
	sub.f64 	%fd870, %fd839, %fd840;
	add.f64 	%fd872, %fd839, %fd840;
	fma.rn.f64 	%fd841, %fd33, %fd745, 0d0000000000000000;
	fma.rn.f64 	%fd842, %fd34, %fd746, 0d0000000000000000;
	fma.rn.f64 	%fd843, %fd45, %fd749, %fd841;
	fma.rn.f64 	%fd844, %fd46, %fd750, %fd842;
	fma.rn.f64 	%fd845, %fd57, %fd753, %fd843;
	fma.rn.f64 	%fd846, %fd58, %fd754, %fd844;
	fma.rn.f64 	%fd847, %fd69, %fd757, %fd845;
	fma.rn.f64 	%fd848, %fd70, %fd758, %fd846;
	fma.rn.f64 	%fd849, %fd81, %fd761, %fd847;
	fma.rn.f64 	%fd850, %fd82, %fd762, %fd848;
	fma.rn.f64 	%fd851, %fd93, %fd765, %fd849;
	fma.rn.f64 	%fd852, %fd94, %fd766, %fd850;
	fma.rn.f64 	%fd853, %fd105, %fd770, %fd851;
	fma.rn.f64 	%fd854, %fd106, %fd769, %fd852;
	add.f64 	%fd871, %fd853, %fd854;
$L__BB284_12:
	bar.sync 	0;
	@%p4 bra 	$L__BB284_14;
	ld.param.u64 	%rd21, [_Z32massMatrixMultiplyRegisterKernelILi11ELi13ELi1EEviPKdS1_S1_S1_Pd_param_5];
	mov.u32 	%r46, %ctaid.x;
	mov.u32 	%r47, %tid.y;
	add.s32 	%r48, %r46, %r47;
	mov.u32 	%r49, %tid.x;
	mad.lo.s32 	%r50, %r48, 1331, %r49;
	cvta.to.global.u64 	%rd17, %rd21;
	mul.wide.s32 	%rd18, %r50, 8;
	add.s64 	%rd19, %rd17, %rd18;
	st.global.f64 	[%rd19], %fd876;
	st.global.f64 	[%rd19+968], %fd875;
	st.global.f64 	[%rd19+1936], %fd874;
	st.global.f64 	[%rd19+2904], %fd873;
	st.global.f64 	[%rd19+3872], %fd872;
	st.global.f64 	[%rd19+4840], %fd871;
	st.global.f64 	[%rd19+5808], %fd870;
	st.global.f64 	[%rd19+6776], %fd869;
	st.global.f64 	[%rd19+7744], %fd868;
	st.global.f64 	[%rd19+8712], %fd867;
	st.global.f64 	[%rd19+9680], %fd866;
$L__BB284_14:
	ret;

}
	// .globl	_Z32massMatrixMultiplyConstantKernelILi11ELi13ELi1EEviPKdS1_S1_S1_Pd
.visible .entry _Z32massMatrixMultiplyConstantKernelILi11ELi13ELi1EEviPKdS1_S1_S1_Pd(
	.param .u32 _Z32massMatrixMultiplyConstantKernelILi11ELi13ELi1EEviPKdS1_S1_S1_Pd_param_0,
	.param .u64 .ptr .align 1 _Z32massMatrixMultiplyConstantKernelILi11ELi13ELi1EEviPKdS1_S1_S1_Pd_param_1,
	.param .u64 .ptr .align 1 _Z32massMatrixMultiplyConstantKernelILi11ELi13ELi1EEviPKdS1_S1_S1_Pd_param_2,
	.param .u64 .ptr .align 1 _Z32massMatrixMultiplyConstantKernelILi11ELi13ELi1EEviPKdS1_S1_S1_Pd_param_3,
	.param .u64 .ptr .align 1 _Z32massMatrixMultiplyConstantKernelILi11ELi13ELi1EEviPKdS1_S1_S1_Pd_param_4,
	.param .u64 .ptr .align 1 _Z32massMatrixMultiplyConstantKernelILi11ELi13ELi1EEviPKdS1_S1_S1_Pd_param_5
)
{
	.reg .pred 	%p<10>;
	.reg .b16 	%rs<19>;
	.reg .b32 	%r<39>;
	.reg .b64 	%rd<15>;
	.reg .b64 	%fd<1211>;
	// demoted variable
	.shared .align 8 .b8 _ZZ32massMatrixMultiplyConstantKernelILi11ELi13ELi1EEviPKdS1_S1_S1_PdE6s_tmp1[17576];
	ld.param.u32 	%r8, [_Z32massMatrixMultiplyConstantKernelILi11ELi13ELi1EEviPKdS1_S1_S1_Pd_param_0];
	ld.param.u64 	%rd2, [_Z32massMatrixMultiplyConstantKernelILi11ELi13ELi1EEviPKdS1_S1_S1_Pd_param_4];
	mov.u32 	%r9, %tid.x;
	mov.u32 	%r2, %tid.y;
	mov.u32 	%r10, %ctaid.x;
	add.s32 	%r3, %r10, %r2;
	cvt.u16.u32 	%rs2, %r9;
	mul.hi.u16 	%rs3, %rs2, -17873;
	shr.u16 	%rs4, %rs3, 3;
	mul.lo.s16 	%rs5, %rs4, 11;
	sub.s16 	%rs1, %rs2, %rs5;
	setp.lt.s32 	%p2, %r3, %r8;
	setp.lt.u32 	%p3, %r9, 121;
	and.pred  	%p1, %p2, %p3;
	not.pred 	%p4, %p1;
	@%p4 bra 	$L__BB285_2;
	cvta.to.global.u64 	%rd4, %rd2;
	mad.lo.s32 	%r11, %r3, 1331, %r9;
	mul.wide.s32 	%rd5, %r11, 8;
	add.s64 	%rd6, %rd4, %rd5;
	ld.global.nc.f64 	%fd1140, [%rd6];
	ld.global.nc.f64 	%fd1139, [%rd6+968];
	ld.global.nc.f64 	%fd1138, [%rd6+1936];
	ld.global.nc.f64 	%fd1137, [%rd6+2904];
	ld.global.nc.f64 	%fd1136, [%rd6+3872];
	ld.global.nc.f64 	%fd1135, [%rd6+4840];
	ld.global.nc.f64 	%fd1134, [%rd6+5808];
	ld.global.nc.f64 	%fd1133, [%rd6+6776];
	ld.global.nc.f64 	%fd1132, [%rd6+7744];
	ld.global.nc.f64 	%fd1131, [%rd6+8712];
	ld.global.nc.f64 	%fd1130, [%rd6+9680];
$L__BB285_2:
	setp.gt.u32 	%p5, %r9, 120;
	bar.sync 	0;
	ld.const.f64 	%fd23, [const_oddDofToQuad];
	ld.const.f64 	%fd24, [const_evenDofToQuad];
	ld.const.f64 	%fd25, [const_oddDofToQuad+8];
	ld.const.f64 	%fd26, [const_evenDofToQuad+8];
	ld.const.f64 	%fd27, [const_oddDofToQuad+16];
	ld.const.f64 	%fd28, [const_evenDofToQuad+16];
	ld.const.f64 	%fd29, [const_oddDofToQuad+24];
	ld.const.f64 	%fd30, [const_evenDofToQuad+24];
	ld.const.f64 	%fd31, [const_oddDofToQuad+32];
	ld.const.f64 	%fd32, [const_evenDofToQuad+32];
	ld.const.f64 	%fd33, [const_oddDofToQuad+40];
	ld.const.f64 	%fd34, [const_evenDofToQuad+40];
	ld.const.f64 	%fd35, [const_oddDofToQuad+48];
	ld.const.f64 	%fd36, [const_evenDofToQuad+48];
	ld.const.f64 	%fd37, [const_oddDofToQuad+56];
	ld.const.f64 	%fd38, [const_evenDofToQuad+56];
	ld.const.f64 	%fd39, [const_oddDofToQuad+64];
	ld.const.f64 	%fd40, [const_evenDofToQuad+64];
	ld.const.f64 	%fd41, [const_oddDofToQuad+72];
	ld.const.f64 	%fd42, [const_evenDofToQuad+72];
	ld.const.f64 	%fd43, [const_oddDofToQuad+80];
	ld.const.f64 	%fd44, [const_evenDofToQuad+80];
	ld.const.f64 	%fd45, [const_oddDofToQuad+88];
	ld.const.f64 	%fd46, [const_evenDofToQuad+88];
	ld.const.f64 	%fd47, [const_oddDofToQuad+96];
	mov.u32 	%r12, _ZZ32massMatrixMultiplyConstantKernelILi11ELi13ELi1EEviPKdS1_S1_S1_PdE6s_tmp1;
	mad.lo.s32 	%r13, %r2, 17576, %r12;
	mul.lo.s16 	%rs7, %rs2, 117;
	shr.u16 	%rs8, %rs7, 8;
	sub.s16 	%rs9, %rs2, %rs8;
	and.b16  	%rs10, %rs9, 254;
	shr.u16 	%rs11, %rs10, 1;
	add.s16 	%rs12, %rs11, %rs8;
	and.b16  	%rs13, %rs12, 248;
	shr.u16 	%rs14, %rs13, 3;
	cvt.u32.u16 	%r4, %rs14;
	mul.wide.u16 	%r14, %rs14, 104;
	add.s32 	%r5, %r13, %r14;
	mul.wide.u16 	%r15, %rs1, 8;
	add.s32 	%r6, %r5, %r15;
	@%p5 bra 	$L__BB285_4;
	add.f64 	%fd259, %fd1140, %fd1130;
	sub.f64 	%fd260, %fd1140, %fd1130;
	add.f64 	%fd261, %fd1139, %fd1131;
	sub.f64 	%fd262, %fd1139, %fd1131;
	add.f64 	%fd263, %fd1138, %fd1132;
	sub.f64 	%fd264, %fd1138, %fd1132;
	add.f64 	%fd265, %fd1137, %fd1133;
	sub.f64 	%fd266, %fd1137, %fd1133;
	add.f64 	%fd267, %fd1136, %fd1134;
	sub.f64 	%fd268, %fd1136, %fd1134;
	add.f64 	%fd269, %fd1135, %fd1135;
	sub.f64 	%fd270, %fd1135, %fd1135;
	mul.f64 	%fd271, %fd269, 0d3FE0000000000000;
	fma.rn.f64 	%fd272, %fd23, %fd259, 0d0000000000000000;
	fma.rn.f64 	%fd273, %fd24, %fd260, 0d0000000000000000;
	fma.rn.f64 	%fd274, %fd25, %fd261, %fd272;
	fma.rn.f64 	%fd275, %fd26, %fd262, %fd273;
	fma.rn.f64 	%fd276, %fd27, %fd263, %fd274;
	fma.rn.f64 	%fd277, %fd28, %fd264, %fd275;
	fma.rn.f64 	%fd278, %fd29, %fd265, %fd276;
	fma.rn.f64 	%fd279, %fd30, %fd266, %fd277;
	fma.rn.f64 	%fd280, %fd31, %fd267, %fd278;
	fma.rn.f64 	%fd281, %fd32, %fd268, %fd279;
	fma.rn.f64 	%fd282, %fd33, %fd271, %fd280;
	fma.rn.f64 	%fd283, %fd34, %fd270, %fd281;
	sub.f64 	%fd284, %fd282, %fd283;
	st.shared.f64 	[%r6+16224], %fd284;
	add.f64 	%fd285, %fd283, %fd282;
	st.shared.f64 	[%r6], %fd285;
	fma.rn.f64 	%fd286, %fd35, %fd259, 0d0000000000000000;
	fma.rn.f64 	%fd287, %fd36, %fd260, 0d0000000000000000;
	fma.rn.f64 	%fd288, %fd37, %fd261, %fd286;
	fma.rn.f64 	%fd289, %fd38, %fd262, %fd287;
	fma.rn.f64 	%fd290, %fd39, %fd263, %fd288;
	fma.rn.f64 	%fd291, %fd40, %fd264, %fd289;
	fma.rn.f64 	%fd292, %fd41, %fd265, %fd290;
	fma.rn.f64 	%fd293, %fd42, %fd266, %fd291;
	fma.rn.f64 	%fd294, %fd43, %fd267, %fd292;
	fma.rn.f64 	%fd295, %fd44, %fd268, %fd293;
	fma.rn.f64 	%fd296, %fd45, %fd271, %fd294;
	fma.rn.f64 	%fd297, %fd46, %fd270, %fd295;
	sub.f64 	%fd298, %fd296, %fd297;
	st.shared.f64 	[%r6+14872], %fd298;
	add.f64 	%fd299, %fd297, %fd296;
	st.shared.f64 	[%r6+1352], %fd299;
	fma.rn.f64 	%fd300, %fd47, %fd259, 0d0000000000000000;
	ld.const.f64 	%fd301, [const_evenDofToQuad+96];
	fma.rn.f64 	%fd302, %fd301, %fd260, 0d0000000000000000;
	ld.const.f64 	%fd303, [const_oddDofToQuad+104];
	fma.rn.f64 	%fd304, %fd303, %fd261, %fd300;
	ld.const.f64 	%fd305, [const_evenDofToQuad+104];
	fma.rn.f64 	%fd306, %fd305, %fd262, %fd302;
	ld.const.f64 	%fd307, [const_oddDofToQuad+112];
	fma.rn.f64 	%fd308, %fd307, %fd263, %fd304;
	ld.const.f64 	%fd309, [const_evenDofToQuad+112];
	fma.rn.f64 	%fd310, %fd309, %fd264, %fd306;
	ld.const.f64 	%fd311, [const_oddDofToQuad+120];
	fma.rn.f64 	%fd312, %fd311, %fd265, %fd308;
	ld.const.f64 	%fd313, [const_evenDofToQuad+120];
	fma.rn.f64 	%fd314, %fd313, %fd266, %fd310;
	ld.const.f64 	%fd315, [const_oddDofToQuad+128];
	fma.rn.f64 	%fd316, %fd315, %fd267, %fd312;
	ld.const.f64 	%fd317, [const_evenDofToQuad+128];
	fma.rn.f64 	%fd318, %fd317, %fd268, %fd314;
	ld.const.f64 	%fd319, [const_oddDofToQuad+136];
	fma.rn.f64 	%fd320, %fd319, %fd271, %fd316;
	ld.const.f64 	%fd321, [const_evenDofToQuad+136];
	fma.rn.f64 	%fd322, %fd321, %fd270, %fd318;
	sub.f64 	%fd323, %fd320, %fd322;
	st.shared.f64 	[%r6+13520], %fd323;
	add.f64 	%fd324, %fd322, %fd320;
	st.shared.f64 	[%r6+2704], %fd324;
	ld.const.f64 	%fd325, [const_oddDofToQuad+144];
	fma.rn.f64 	%fd326, %fd325, %fd259, 0d0000000000000000;
	ld.const.f64 	%fd327, [const_evenDofToQuad+144];
	fma.rn.f64 	%fd328, %fd327, %fd260, 0d0000000000000000;
	ld.const.f64 	%fd329, [const_oddDofToQuad+152];
	fma.rn.f64 	%fd330, %fd329, %fd261, %fd326;
	ld.const.f64 	%fd331, [const_evenDofToQuad+152];
	fma.rn.f64 	%fd332, %fd331, %fd262, %fd328;
	ld.const.f64 	%fd333, [const_oddDofToQuad+160];
	fma.rn.f64 	%fd334, %fd333, %fd263, %fd330;
	ld.const.f64 	%fd335, [const_evenDofToQuad+160];
	fma.rn.f64 	%fd336, %fd335, %fd264, %fd332;
	ld.const.f64 	%fd337, [const_oddDofToQuad+168];
	fma.rn.f64 	%fd338, %fd337, %fd265, %fd334;
	ld.const.f64 	%fd339, [const_evenDofToQuad+168];
	fma.rn.f64 	%fd340, %fd339, %fd266, %fd336;
	ld.const.f64 	%fd341, [const_oddDofToQuad+176];
	fma.rn.f64 	%fd342, %fd341, %fd267, %fd338;
	ld.const.f64 	%fd343, [const_evenDofToQuad+176];
	fma.rn.f64 	%fd344, %fd343, %fd268, %fd340;
	ld.const.f64 	%fd345, [const_oddDofToQuad+184];
	fma.rn.f64 	%fd346, %fd345, %fd271, %fd342;
	ld.const.f64 	%fd347, [const_evenDofToQuad+184];
	fma.rn.f64 	%fd348, %fd347, %fd270, %fd344;
	sub.f64 	%fd349, %fd346, %fd348;
	st.shared.f64 	[%r6+12168], %fd349;
	add.f64 	%fd350, %fd348, %fd346;
	st.shared.f64 	[%r6+4056], %fd350;
	ld.const.f64 	%fd351, [const_oddDofToQuad+192];
	fma.rn.f64 	%fd352, %fd351, %fd259, 0d0000000000000000;
	ld.const.f64 	%fd353, [const_evenDofToQuad+192];
	fma.rn.f64 	%fd354, %fd353, %fd260, 0d0000000000000000;
	ld.const.f64 	%fd355, [const_oddDofToQuad+200];
	fma.rn.f64 	%fd356, %fd355, %fd261, %fd352;
	ld.const.f64 	%fd357, [const_evenDofToQuad+200];
	fma.rn.f64 	%fd358, %fd357, %fd262, %fd354;
	ld.const.f64 	%fd359, [const_oddDofToQuad+208];
	fma.rn.f64 	%fd360, %fd359, %fd263, %fd356;
	ld.const.f64 	%fd361, [const_evenDofToQuad+208];
	fma.rn.f64 	%fd362, %fd361, %fd264, %fd358;
	ld.const.f64 	%fd363, [const_oddDofToQuad+216];
	fma.rn.f64 	%fd364, %fd363, %fd265, %fd360;
	ld.const.f64 	%fd365, [const_evenDofToQuad+216];
	fma.rn.f64 	%fd366, %fd365, %fd266, %fd362;
	ld.const.f64 	%fd367, [const_oddDofToQuad+224];
	fma.rn.f64 	%fd368, %fd367, %fd267, %fd364;
	ld.const.f64 	%fd369, [const_evenDofToQuad+224];
	fma.rn.f64 	%fd370, %fd369, %fd268, %fd366;
	ld.const.f64 	%fd371, [const_oddDofToQuad+232];
	fma.rn.f64 	%fd372, %fd371, %fd271, %fd368;
	ld.const.f64 	%fd373, [const_evenDofToQuad+232];
	fma.rn.f64 	%fd374, %fd373, %fd270, %fd370;
	sub.f64 	%fd375, %fd372, %fd374;
	st.shared.f64 	[%r6+10816], %fd375;
	add.f64 	%fd376, %fd374, %fd372;
	st.shared.f64 	[%r6+5408], %fd376;
	ld.const.f64 	%fd377, [const_oddDofToQuad+240];
	fma.rn.f64 	%fd378, %fd377, %fd259, 0d0000000000000000;
	ld.const.f64 	%fd379, [const_evenDofToQuad+240];
	fma.rn.f64 	%fd380, %fd379, %fd260, 0d0000000000000000;
	ld.const.f64 	%fd381, [const_oddDofToQuad+248];
	fma.rn.f64 	%fd382, %fd381, %fd261, %fd378;
	ld.const.f64 	%fd383, [const_evenDofToQuad+248];
	fma.rn.f64 	%fd384, %fd383, %fd262, %fd380;
	ld.const.f64 	%fd385, [const_oddDofToQuad+256];
	fma.rn.f64 	%fd386, %fd385, %fd263, %fd382;
	ld.const.f64 	%fd387, [const_evenDofToQuad+256];
	fma.rn.f64 	%fd388, %fd387, %fd264, %fd384;
	ld.const.f64 	%fd389, [const_oddDofToQuad+264];
	fma.rn.f64 	%fd390, %fd389, %fd265, %fd386;
	ld.const.f64 	%fd391, [const_evenDofToQuad+264];
	fma.rn.f64 	%fd392, %fd391, %fd266, %fd388;
	ld.const.f64 	%fd393, [const_oddDofToQuad+272];
	fma.rn.f64 	%fd394, %fd393, %fd267, %fd390;
	ld.const.f64 	%fd395, [const_evenDofToQuad+272];
	fma.rn.f64 	%fd396, %fd395, %fd268, %fd392;
	ld.const.f64 	%fd397, [const_oddDofToQuad+280];
	fma.rn.f64 	%fd398, %fd397, %fd271, %fd394;
	ld.const.f64 	%fd399, [const_evenDofToQuad+280];
	fma.rn.f64 	%fd400, %fd399, %fd270, %fd396;
	sub.f64 	%fd401, %fd398, %fd400;
	st.shared.f64 	[%r6+9464], %fd401;
	add.f64 	%fd402, %fd400, %fd398;
	st.shared.f64 	[%r6+6760], %fd402;
	ld.const.f64 	%fd403, [const_oddDofToQuad+288];
	fma.rn.f64 	%fd404, %fd403, %fd259, 0d0000000000000000;
	ld.const.f64 	%fd405, [const_evenDofToQuad+288];
	fma.rn.f64 	%fd406, %fd405, %fd260, 0d0000000000000000;
	ld.const.f64 	%fd407, [const_oddDofToQuad+296];
	fma.rn.f64 	%fd408, %fd407, %fd261, %fd404;
	ld.const.f64 	%fd409, [const_evenDofToQuad+296];
	fma.rn.f64 	%fd410, %fd409, %fd262, %fd406;
	ld.const.f64 	%fd411, [const_oddDofToQuad+304];
	fma.rn.f64 	%fd412, %fd411, %fd263, %fd408;
	ld.const.f64 	%fd413, [const_evenDofToQuad+304];
	fma.rn.f64 	%fd414, %fd413, %fd264, %fd410;
	ld.const.f64 	%fd415, [const_oddDofToQuad+312];
	fma.rn.f64 	%fd416, %fd415, %fd265, %fd412;
	ld.const.f64 	%fd417, [const_evenDofToQuad+312];
	fma.rn.f64 	%fd418, %fd417, %fd266, %fd414;
	ld.const.f64 	%fd419, [const_oddDofToQuad+320];
	fma.rn.f64 	%fd420, %fd419, %fd267, %fd416;
	ld.const.f64 	%fd421, [const_evenDofToQuad+320];
	fma.rn.f64 	%fd422, %fd421, %fd268, %fd418;
	ld.const.f64 	%fd423, [const_oddDofToQuad+328];
	fma.rn.f64 	%fd424, %fd423, %fd271, %fd420;
	ld.const.f64 	%fd425, [const_evenDofToQuad+328];
	fma.rn.f64 	%fd426, %fd425, %fd270, %fd422;
	add.f64 	%fd427, %fd426, %fd424;
	st.shared.f64 	[%r6+8112], %fd427;
$L__BB285_4:
	bar.sync 	0;
	setp.lt.u32 	%p6, %r9, 143;
	mad.lo.s32 	%r16, %r4, 1248, %r5;
	add.s32 	%r7, %r16, %r15;
	@%p6 bra 	$L__BB285_6;
	ld.const.f64 	%fd1199, [const_evenDofToQuad+96];
	ld.const.f64 	%fd1198, [const_oddDofToQuad+104];
	ld.const.f64 	%fd1197, [const_evenDofToQuad+104];
	ld.const.f64 	%fd1196, [const_oddDofToQuad+112];
	ld.const.f64 	%fd1195, [const_evenDofToQuad+112];
	ld.const.f64 	%fd1194, [const_oddDofToQuad+120];
	ld.const.f64 	%fd1193, [const_evenDofToQuad+120];
	ld.const.f64 	%fd1192, [const_oddDofToQuad+128];
	ld.const.f64 	%fd1191, [const_evenDofToQuad+128];
	ld.const.f64 	%fd1190, [const_oddDofToQuad+136];
	ld.const.f64 	%fd1189, [const_evenDofToQuad+136];
	ld.const.f64 	%fd1188, [const_oddDofToQuad+144];
	ld.const.f64 	%fd1187, [const_evenDofToQuad+144];
	ld.const.f64 	%fd1186, [const_oddDofToQuad+152];
	ld.const.f64 	%fd1185, [const_evenDofToQuad+152];
	ld.const.f64 	%fd1184, [const_oddDofToQuad+160];
	ld.const.f64 	%fd1183, [const_evenDofToQuad+160];
	ld.const.f64 	%fd1182, [const_oddDofToQuad+168];
	ld.const.f64 	%fd1181, [const_evenDofToQuad+168];
	ld.const.f64 	%fd1180, [const_oddDofToQuad+176];
	ld.const.f64 	%fd1179, [const_evenDofToQuad+176];
	ld.const.f64 	%fd1178, [const_oddDofToQuad+184];
	ld.const.f64 	%fd1177, [const_evenDofToQuad+184];
	ld.const.f64 	%fd1176, [const_oddDofToQuad+192];
	ld.const.f64 	%fd1175, [const_evenDofToQuad+192];
	ld.const.f64 	%fd1174, [const_oddDofToQuad+200];
	ld.const.f64 	%fd1173, [const_evenDofToQuad+200];
	ld.const.f64 	%fd1172, [const_oddDofToQuad+208];
	ld.const.f64 	%fd1171, [const_evenDofToQuad+208];
	ld.const.f64 	%fd1170, [const_oddDofToQuad+216];
	ld.const.f64 	%fd1169, [const_evenDofToQuad+216];
	ld.const.f64 	%fd1168, [const_oddDofToQuad+224];
	ld.const.f64 	%fd1167, [const_evenDofToQuad+224];
	ld.const.f64 	%fd1166, [const_oddDofToQuad+232];
	ld.const.f64 	%fd1165, [const_evenDofToQuad+232];
	ld.const.f64 	%fd1164, [const_oddDofToQuad+240];
	ld.const.f64 	%fd1163, [const_evenDofToQuad+240];
	ld.const.f64 	%fd1162, [const_oddDofToQuad+248];
	ld.const.f64 	%fd1161, [const_evenDofToQuad+248];
	ld.const.f64 	%fd1160, [const_oddDofToQuad+256];
	ld.const.f64 	%fd1159, [const_evenDofToQuad+256];
	ld.const.f64 	%fd1158, [const_oddDofToQuad+264];
	ld.const.f64 	%fd1157, [const_evenDofToQuad+264];
	ld.const.f64 	%fd1156, [const_oddDofToQuad+272];
	ld.const.f64 	%fd1155, [const_evenDofToQuad+272];
	ld.const.f64 	%fd1154, [const_oddDofToQuad+280];
	ld.const.f64 	%fd1153, [const_evenDofToQuad+280];
	ld.const.f64 	%fd1152, [const_oddDofToQuad+288];
	ld.const.f64 	%fd1151, [const_evenDofToQuad+288];
	ld.const.f64 	%fd1150, [const_oddDofToQuad+296];
	ld.const.f64 	%fd1149, [const_evenDofToQuad+296];
	ld.const.f64 	%fd1148, [const_oddDofToQuad+304];
	ld.const.f64 	%fd1147, [const_evenDofToQuad+304];
	ld.const.f64 	%fd1146, [const_oddDofToQuad+312];
	ld.const.f64 	%fd1145, [const_evenDofToQuad+312];
	ld.const.f64 	%fd1144, [const_oddDofToQuad+320];
	ld.const.f64 	%fd1143, [const_evenDofToQuad+320];
	ld.const.f64 	%fd1142, [const_oddDofToQuad+328];
	ld.const.f64 	%fd1141, [const_evenDofToQuad+328];
	bra.uni 	$L__BB285_7;
$L__BB285_6:
	ld.shared.f64 	%fd428, [%r7];
	ld.shared.f64 	%fd429, [%r7+1040];
	add.f64 	%fd430, %fd428, %fd429;
	sub.f64 	%fd431, %fd428, %fd429;
	ld.shared.f64 	%fd432, [%r7+104];
	ld.shared.f64 	%fd433, [%r7+936];
	add.f64 	%fd434, %fd432, %fd433;
	sub.f64 	%fd435, %fd432, %fd433;
	ld.shared.f64 	%fd436, [%r7+208];
	ld.shared.f64 	%fd437, [%r7+832];
	add.f64 	%fd438, %fd436, %fd437;
	sub.f64 	%fd439, %fd436, %fd437;
	ld.shared.f64 	%fd440, [%r7+312];
	ld.shared.f64 	%fd441, [%r7+728];
	add.f64 	%fd442, %fd440, %fd441;
	sub.f64 	%fd443, %fd440, %fd441;
	ld.shared.f64 	%fd444, [%r7+416];
	ld.shared.f64 	%fd445, [%r7+624];
	add.f64 	%fd446, %fd444, %fd445;
	sub.f64 	%fd447, %fd444, %fd445;
	ld.shared.f64 	%fd448, [%r7+520];
	add.f64 	%fd449, %fd448, %fd448;
	sub.f64 	%fd450, %fd448, %fd448;
	mul.f64 	%fd451, %fd449, 0d3FE0000000000000;
	fma.rn.f64 	%fd453, %fd23, %fd430, 0d0000000000000000;
	ld.const.f64 	%fd454, [const_evenDofToQuad];
	fma.rn.f64 	%fd455, %fd454, %fd431, 0d0000000000000000;
	ld.const.f64 	%fd456, [const_oddDofToQuad+8];
	fma.rn.f64 	%fd457, %fd456, %fd434, %fd453;
	ld.const.f64 	%fd458, [const_evenDofToQuad+8];
	fma.rn.f64 	%fd459, %fd458, %fd435, %fd455;
	ld.const.f64 	%fd460, [const_oddDofToQuad+16];
	fma.rn.f64 	%fd461, %fd460, %fd438, %fd457;
	ld.const.f64 	%fd462, [const_evenDofToQuad+16];
	fma.rn.f64 	%fd463, %fd462, %fd439, %fd459;
	ld.const.f64 	%fd464, [const_oddDofToQuad+24];
	fma.rn.f64 	%fd465, %fd464, %fd442, %fd461;
	ld.const.f64 	%fd466, [const_evenDofToQuad+24];
	fma.rn.f64 	%fd467, %fd466, %fd443, %fd463;
	ld.const.f64 	%fd468, [const_oddDofToQuad+32];
	fma.rn.f64 	%fd469, %fd468, %fd446, %fd465;
	ld.const.f64 	%fd470, [const_evenDofToQuad+32];
	fma.rn.f64 	%fd471, %fd470, %fd447, %fd467;
	ld.const.f64 	%fd472, [const_oddDofToQuad+40];
	fma.rn.f64 	%fd473, %fd472, %fd451, %fd469;
	ld.const.f64 	%fd474, [const_evenDofToQuad+40];
	fma.rn.f64 	%fd475, %fd474, %fd450, %fd471;
	sub.f64 	%fd476, %fd473, %fd475;
	st.shared.f64 	[%r7+1248], %fd476;
	add.f64 	%fd477, %fd475, %fd473;
	st.shared.f64 	[%r7], %fd477;
	ld.const.f64 	%fd478, [const_oddDofToQuad+48];
	fma.rn.f64 	%fd479, %fd478, %fd430, 0d0000000000000000;
	ld.const.f64 	%fd480, [const_evenDofToQuad+48];
	fma.rn.f64 	%fd481, %fd480, %fd431, 0d0000000000000000;
	ld.const.f64 	%fd482, [const_oddDofToQuad+56];
	fma.rn.f64 	%fd483, %fd482, %fd434, %fd479;
	ld.const.f64 	%fd484, [const_evenDofToQuad+56];
	fma.rn.f64 	%fd485, %fd484, %fd435, %fd481;
	ld.const.f64 	%fd486, [const_oddDofToQuad+64];
	fma.rn.f64 	%fd487, %fd486, %fd438, %fd483;
	ld.const.f64 	%fd488, [const_evenDofToQuad+64];
	fma.rn.f64 	%fd489, %fd488, %fd439, %fd485;
	ld.const.f64 	%fd490, [const_oddDofToQuad+72];
	fma.rn.f64 	%fd491, %fd490, %fd442, %fd487;
	ld.const.f64 	%fd492, [const_evenDofToQuad+72];
	fma.rn.f64 	%fd493, %fd492, %fd443, %fd489;
	ld.const.f64 	%fd494, [const_oddDofToQuad+80];
	fma.rn.f64 	%fd495, %fd494, %fd446, %fd491;
	ld.const.f64 	%fd496, [const_evenDofToQuad+80];
	fma.rn.f64 	%fd497, %fd496, %fd447, %fd493;
	ld.const.f64 	%fd498, [const_oddDofToQuad+88];
	fma.rn.f64 	%fd499, %fd498, %fd451, %fd495;
	ld.const.f64 	%fd500, [const_evenDofToQuad+88];
	fma.rn.f64 	%fd501, %fd500, %fd450, %fd497;
	sub.f64 	%fd502, %fd499, %fd501;
	st.shared.f64 	[%r7+1144], %fd502;
	add.f64 	%fd503, %fd501, %fd499;
	st.shared.f64 	[%r7+104], %fd503;
	ld.const.f64 	%fd504, [const_oddDofToQuad+96];
	fma.rn.f64 	%fd505, %fd504, %fd430, 0d0000000000000000;
	ld.const.f64 	%fd1199, [const_evenDofToQuad+96];
	fma.rn.f64 	%fd506, %fd1199, %fd431, 0d0000000000000000;
	ld.const.f64 	%fd1198, [const_oddDofToQuad+104];
	fma.rn.f64 	%fd507, %fd1198, %fd434, %fd505;
	ld.const.f64 	%fd1197, [const_evenDofToQuad+104];
	fma.rn.f64 	%fd508, %fd1197, %fd435, %fd506;
	ld.const.f64 	%fd1196, [const_oddDofToQuad+112];
	fma.rn.f64 	%fd509, %fd1196, %fd438, %fd507;
	ld.const.f64 	%fd1195, [const_evenDofToQuad+112];
	fma.rn.f64 	%fd510, %fd1195, %fd439, %fd508;
	ld.const.f64 	%fd1194, [const_oddDofToQuad+120];
	fma.rn.f64 	%fd511, %fd1194, %fd442, %fd509;
	ld.const.f64 	%fd1193, [const_evenDofToQuad+120];
	fma.rn.f64 	%fd512, %fd1193, %fd443, %fd510;
	ld.const.f64 	%fd1192, [const_oddDofToQuad+128];
	fma.rn.f64 	%fd513, %fd1192, %fd446, %fd511;
	ld.const.f64 	%fd1191, [const_evenDofToQuad+128];
	fma.rn.f64 	%fd514, %fd1191, %fd447, %fd512;
	ld.const.f64 	%fd1190, [const_oddDofToQuad+136];
	fma.rn.f64 	%fd515, %fd1190, %fd451, %fd513;
	ld.const.f64 	%fd1189, [const_evenDofToQuad+136];
	fma.rn.f64 	%fd516, %fd1189, %fd450, %fd514;
	sub.f64 	%fd517, %fd515, %fd516;
	st.shared.f64 	[%r7+1040], %fd517;
	add.f64 	%fd518, %fd516, %fd515;
	st.shared.f64 	[%r7+208], %fd518;
	ld.const.f64 	%fd1188, [const_oddDofToQuad+144];
	fma.rn.f64 	%fd519, %fd1188, %fd430, 0d0000000000000000;
	ld.const.f64 	%fd1187, [const_evenDofToQuad+144];
	fma.rn.f64 	%fd520, %fd1187, %fd431, 0d0000000000000000;
	ld.const.f64 	%fd1186, [const_oddDofToQuad+152];
	fma.rn.f64 	%fd521, %fd1186, %fd434, %fd519;
	ld.const.f64 	%fd1185, [const_evenDofToQuad+152];
	fma.rn.f64 	%fd522, %fd1185, %fd435, %fd520;
	ld.const.f64 	%fd1184, [const_oddDofToQuad+160];
	fma.rn.f64 	%fd523, %fd1184, %fd438, %fd521;
	ld.const.f64 	%fd1183, [const_evenDofToQuad+160];
	fma.rn.f64 	%fd524, %fd1183, %fd439, %fd522;
	ld.const.f64 	%fd1182, [const_oddDofToQuad+168];
	fma.rn.f64 	%fd525, %fd1182, %fd442, %fd523;
	ld.const.f64 	%fd1181, [const_evenDofToQuad+168];
	fma.rn.f64 	%fd526, %fd1181, %fd443, %fd524;
	ld.const.f64 	%fd1180, [const_oddDofToQuad+176];
	fma.rn.f64 	%fd527, %fd1180, %fd446, %fd525;
	ld.const.f64 	%fd1179, [const_evenDofToQuad+176];
	fma.rn.f64 	%fd528, %fd1179, %fd447, %fd526;
	ld.const.f64 	%fd1178, [const_oddDofToQuad+184];
	fma.rn.f64 	%fd529, %fd1178, %fd451, %fd527;
	ld.const.f64 	%fd1177, [const_evenDofToQuad+184];
	fma.rn.f64 	%fd530, %fd1177, %fd450, %fd528;
	sub.f64 	%fd531, %fd529, %fd530;
	st.shared.f64 	[%r7+936], %fd531;
	add.f64 	%fd532, %fd530, %fd529;
	st.shared.f64 	[%r7+312], %fd532;
	ld.const.f64 	%fd1176, [const_oddDofToQuad+192];
	fma.rn.f64 	%fd533, %fd1176, %fd430, 0d0000000000000000;
	ld.const.f64 	%fd1175, [const_evenDofToQuad+192];
	fma.rn.f64 	%fd534, %fd1175, %fd431, 0d0000000000000000;
	ld.const.f64 	%fd1174, [const_oddDofToQuad+200];
	fma.rn.f64 	%fd535, %fd1174, %fd434, %fd533;
	ld.const.f64 	%fd1173, [const_evenDofToQuad+200];
	fma.rn.f64 	%fd536, %fd1173, %fd435, %fd534;
	ld.const.f64 	%fd1172, [const_oddDofToQuad+208];
	fma.rn.f64 	%fd537, %fd1172, %fd438, %fd535;
	ld.const.f64 	%fd1171, [const_evenDofToQuad+208];
	fma.rn.f64 	%fd538, %fd1171, %fd439, %fd536;
	ld.const.f64 	%fd1170, [const_oddDofToQuad+216];
	fma.rn.f64 	%fd539, %fd1170, %fd442, %fd537;
	ld.const.f64 	%fd1169, [const_evenDofToQuad+216];
	fma.rn.f64 	%fd540, %fd1169, %fd443, %fd538;
	ld.const.f64 	%fd1168, [const_oddDofToQuad+224];
	fma.rn.f64 	%fd541, %fd1168, %fd446, %fd539;
	ld.const.f64 	%fd1167, [const_evenDofToQuad+224];
	fma.rn.f64 	%fd542, %fd1167, %fd447, %fd540;
	ld.const.f64 	%fd1166, [const_oddDofToQuad+232];
	fma.rn.f64 	%fd543, %fd1166, %fd451, %fd541;
	ld.const.f64 	%fd1165, [const_evenDofToQuad+232];
	fma.rn.f64 	%fd544, %fd1165, %fd450, %fd542;
	sub.f64 	%fd545, %fd543, %fd544;
	st.shared.f64 	[%r7+832], %fd545;
	add.f64 	%fd546, %fd544, %fd543;
	st.shared.f64 	[%r7+416], %fd546;
	ld.const.f64 	%fd1164, [const_oddDofToQuad+240];
	fma.rn.f64 	%fd547, %fd1164, %fd430, 0d0000000000000000;
	ld.const.f64 	%fd1163, [const_evenDofToQuad+240];
	fma.rn.f64 	%fd548, %fd1163, %fd431, 0d0000000000000000;
	ld.const.f64 	%fd1162, [const_oddDofToQuad+248];
	fma.rn.f64 	%fd549, %fd1162, %fd434, %fd547;
	ld.const.f64 	%fd1161, [const_evenDofToQuad+248];
	fma.rn.f64 	%fd550, %fd1161, %fd435, %fd548;
	ld.const.f64 	%fd1160, [const_oddDofToQuad+256];
	fma.rn.f64 	%fd551, %fd1160, %fd438, %fd549;
	ld.const.f64 	%fd1159, [const_evenDofToQuad+256];
	fma.rn.f64 	%fd552, %fd1159, %fd439, %fd550;
	ld.const.f64 	%fd1158, [const_oddDofToQuad+264];
	fma.rn.f64 	%fd553, %fd1158, %fd442, %fd551;
	ld.const.f64 	%fd1157, [const_evenDofToQuad+264];
	fma.rn.f64 	%fd554, %fd1157, %fd443, %fd552;
	ld.const.f64 	%fd1156, [const_oddDofToQuad+272];
	fma.rn.f64 	%fd555, %fd1156, %fd446, %fd553;
	ld.const.f64 	%fd1155, [const_evenDofToQuad+272];
	fma.rn.f64 	%fd556, %fd1155, %fd447, %fd554;
	ld.const.f64 	%fd1154, [const_oddDofToQuad+280];
	fma.rn.f64 	%fd557, %fd1154, %fd451, %fd555;
	ld.const.f64 	%fd1153, [const_evenDofToQuad+280];
	fma.rn.f64 	%fd558, %fd1153, %fd450, %fd556;
	sub.f64 	%fd559, %fd557, %fd558;
	st.shared.f64 	[%r7+728], %fd559;
	add.f64 	%fd560, %fd558, %fd557;
	st.shared.f64 	[%r7+520], %fd560;
	ld.const.f64 	%fd1152, [const_oddDofToQuad+288];
	fma.rn.f64 	%fd561, %fd1152, %fd430, 0d0000000000000000;
	ld.const.f64 	%fd1151, [const_evenDofToQuad+288];
	fma.rn.f64 	%fd562, %fd1151, %fd431, 0d0000000000000000;
	ld.const.f64 	%fd1150, [const_oddDofToQuad+296];
	fma.rn.f64 	%fd563, %fd1150, %fd434, %fd561;
	ld.const.f64 	%fd1149, [const_evenDofToQuad+296];
	fma.rn.f64 	%fd564, %fd1149, %fd435, %fd562;
	ld.const.f64 	%fd1148, [const_oddDofToQuad+304];
	fma.rn.f64 	%fd565, %fd1148, %fd438, %fd563;
	ld.const.f64 	%fd1147, [const_evenDofToQuad+304];
	fma.rn.f64 	%fd566, %fd1147, %fd439, %fd564;
	ld.const.f64 	%fd1146, [const_oddDofToQuad+312];
	fma.rn.f64 	%fd567, %fd1146, %fd442, %fd565;
	ld.const.f64 	%fd1145, [const_evenDofToQuad+312];
	fma.rn.f64 	%fd568, %fd1145, %fd443, %fd566;
	ld.const.f64 	%fd1144, [const_oddDofToQuad+320];
	fma.rn.f64 	%fd569, %fd1144, %fd446, %fd567;
	ld.const.f64 	%fd1143, [const_evenDofToQuad+320];
	fma.rn.f64 	%fd570, %fd1143, %fd447, %fd568;
	ld.const.f64 	%fd1142, [const_oddDofToQuad+328];
	fma.rn.f64 	%fd571, %fd1142, %fd451, %fd569;
	ld.const.f64 	%fd1141, [const_evenDofToQuad+328];
	fma.rn.f64 	%fd572, %fd1141, %fd450, %fd570;
	add.f64 	%fd573, %fd572, %fd571;
	st.shared.f64 	[%r7+624], %fd573;
$L__BB285_7:
	ld.param.u64 	%rd13, [_Z32massMatrixMultiplyConstantKernelILi11ELi13ELi1EEviPKdS1_S1_S1_Pd_param_1];
	mov.u32 	%r18, %tid.x;
	setp.gt.u32 	%p7, %r18, 142;
	bar.sync 	0;
	cvt.u16.u32 	%rs15, %r18;
	mul.hi.u16 	%rs16, %rs15, 5042;
	mul.lo.s16 	%rs17, %rs16, 13;
	sub.s16 	%rs18, %rs15, %rs17;
	mov.u32 	%r19, %tid.y;
	mov.u32 	%r20, _ZZ32massMatrixMultiplyConstantKernelILi11ELi13ELi1EEviPKdS1_S1_S1_PdE6s_tmp1;
	mad.lo.s32 	%r21, %r19, 17576, %r20;
	mul.wide.u16 	%r22, %rs16, 1352;
	add.s32 	%r23, %r21, %r22;
	mul.wide.u16 	%r24, %rs18, 104;
	add.s32 	%r25, %r23, %r24;
	ld.shared.f64 	%fd574, [%r25];
	ld.shared.f64 	%fd575, [%r25+80];
	add.f64 	%fd576, %fd574, %fd575;
	sub.f64 	%fd577, %fd574, %fd575;
	ld.shared.f64 	%fd578, [%r25+8];
	ld.shared.f64 	%fd579, [%r25+72];
	add.f64 	%fd580, %fd578, %fd579;
	sub.f64 	%fd581, %fd578, %fd579;
	ld.shared.f64 	%fd582, [%r25+16];
	ld.shared.f64 	%fd583, [%r25+64];
	add.f64 	%fd584, %fd582, %fd583;
	sub.f64 	%fd585, %fd582, %fd583;
	ld.shared.f64 	%fd586, [%r25+24];
	ld.shared.f64 	%fd587, [%r25+56];
	add.f64 	%fd588, %fd586, %fd587;
	sub.f64 	%fd589, %fd586, %fd587;
	ld.shared.f64 	%fd590, [%r25+32];
	ld.shared.f64 	%fd591, [%r25+48];
	add.f64 	%fd592, %fd590, %fd591;
	sub.f64 	%fd593, %fd590, %fd591;
	ld.shared.f64 	%fd594, [%r25+40];
	add.f64 	%fd595, %fd594, %fd594;
	sub.f64 	%fd596, %fd594, %fd594;
	mul.f64 	%fd597, %fd595, 0d3FE0000000000000;
	mov.u32 	%r26, %ctaid.x;
	add.s32 	%r27, %r26, %r19;
	mov.b32 	%r28, {%rs18, %rs16};
	mov.b32 	%r29, 12;
	mov.b32 	%r30, 43277;
	dp2a.lo.u32.u32 	%r31, %r28, %r30, %r29;
	mad.lo.s32 	%r32, %r27, 2197, %r31;
	ld.const.f64 	%fd598, [const_oddDofToQuad];
	fma.rn.f64 	%fd599, %fd598, %fd576, 0d0000000000000000;
	ld.const.f64 	%fd600, [const_evenDofToQuad];
	fma.rn.f64 	%fd601, %fd600, %fd577, 0d0000000000000000;
	ld.const.f64 	%fd602, [const_oddDofToQuad+8];
	fma.rn.f64 	%fd603, %fd602, %fd580, %fd599;
	ld.const.f64 	%fd604, [const_evenDofToQuad+8];
	fma.rn.f64 	%fd605, %fd604, %fd581, %fd601;
	ld.const.f64 	%fd606, [const_oddDofToQuad+16];
	fma.rn.f64 	%fd607, %fd606, %fd584, %fd603;
	ld.const.f64 	%fd608, [const_evenDofToQuad+16];
	fma.rn.f64 	%fd609, %fd608, %fd585, %fd605;
	ld.const.f64 	%fd610, [const_oddDofToQuad+24];
	fma.rn.f64 	%fd611, %fd610, %fd588, %fd607;
	ld.const.f64 	%fd612, [const_evenDofToQuad+24];
	fma.rn.f64 	%fd613, %fd612, %fd589, %fd609;
	ld.const.f64 	%fd614, [const_oddDofToQuad+32];
	fma.rn.f64 	%fd615, %fd614, %fd592, %fd611;
	ld.const.f64 	%fd616, [const_evenDofToQuad+32];
	fma.rn.f64 	%fd617, %fd616, %fd593, %fd613;
	ld.const.f64 	%fd618, [const_oddDofToQuad+40];
	fma.rn.f64 	%fd619, %fd618, %fd597, %fd615;
	ld.const.f64 	%fd620, [const_evenDofToQuad+40];
	fma.rn.f64 	%fd621, %fd620, %fd596, %fd617;
	cvta.to.global.u64 	%rd7, %rd13;
	mul.wide.s32 	%rd8, %r32, 8;
	add.s64 	%rd9, %rd7, %rd8;
	ld.global.nc.f64 	%fd622, [%rd9];
	ld.global.nc.f64 	%fd623, [%rd9+-96];
	sub.f64 	%fd624, %fd619, %fd621;
	mul.f64 	%fd625, %fd624, %fd622;
	add.f64 	%fd626, %fd619, %fd621;
	mul.f64 	%fd1210, %fd626, %fd623;
	ld.const.f64 	%fd627, [const_oddDofToQuad+48];
	fma.rn.f64 	%fd628, %fd627, %fd576, 0d0000000000000000;
	ld.const.f64 	%fd629, [const_evenDofToQuad+48];
	fma.rn.f64 	%fd630, %fd629, %fd577, 0d0000000000000000;
	ld.const.f64 	%fd631, [const_oddDofToQuad+56];
	fma.rn.f64 	%fd632, %fd631, %fd580, %fd628;
	ld.const.f64 	%fd633, [const_evenDofToQuad+56];
	fma.rn.f64 	%fd634, %fd633, %fd581, %fd630;
	ld.const.f64 	%fd635, [const_oddDofToQuad+64];
	fma.rn.f64 	%fd636, %fd635, %fd584, %fd632;
	ld.const.f64 	%fd637, [const_evenDofToQuad+64];
	fma.rn.f64 	%fd638, %fd637, %fd585, %fd634;
	ld.const.f64 	%fd639, [const_oddDofToQuad+72];
	fma.rn.f64 	%fd640, %fd639, %fd588, %fd636;
	ld.const.f64 	%fd641, [const_evenDofToQuad+72];
	fma.rn.f64 	%fd642, %fd641, %fd589, %fd638;
	ld.const.f64 	%fd643, [const_oddDofToQuad+80];
	fma.rn.f64 	%fd644, %fd643, %fd592, %fd640;
	ld.const.f64 	%fd645, [const_evenDofToQuad+80];
	fma.rn.f64 	%fd646, %fd645, %fd593, %fd642;
	ld.const.f64 	%fd647, [const_oddDofToQuad+88];
	fma.rn.f64 	%fd648, %fd647, %fd597, %fd644;
	ld.const.f64 	%fd649, [const_evenDofToQuad+88];
	fma.rn.f64 	%fd650, %fd649, %fd596, %fd646;
	ld.global.nc.f64 	%fd651, [%rd9+-8];
	ld.global.nc.f64 	%fd652, [%rd9+-88];
	sub.f64 	%fd653, %fd648, %fd650;
	mul.f64 	%fd654, %fd653, %fd651;
	add.f64 	%fd655, %fd648, %fd650;
	mul.f64 	%fd1209, %fd655, %fd652;
	ld.const.f64 	%fd656, [const_oddDofToQuad+96];
	fma.rn.f64 	%fd657, %fd656, %fd576, 0d0000000000000000;
	fma.rn.f64 	%fd658, %fd1199, %fd577, 0d0000000000000000;
	fma.rn.f64 	%fd659, %fd1198, %fd580, %fd657;
	fma.rn.f64 	%fd660, %fd1197, %fd581, %fd658;
	fma.rn.f64 	%fd661, %fd1196, %fd584, %fd659;
	fma.rn.f64 	%fd662, %fd1195, %fd585, %fd660;
	fma.rn.f64 	%fd663, %fd1194, %fd588, %fd661;
	fma.rn.f64 	%fd664, %fd1193, %fd589, %fd662;
	fma.rn.f64 	%fd665, %fd1192, %fd592, %fd663;
	fma.rn.f64 	%fd666, %fd1191, %fd593, %fd664;
	fma.rn.f64 	%fd667, %fd1190, %fd597, %fd665;
	fma.rn.f64 	%fd668, %fd1189, %fd596, %fd666;
	ld.global.nc.f64 	%fd669, [%rd9+-16];
	ld.global.nc.f64 	%fd670, [%rd9+-80];
	sub.f64 	%fd671, %fd667, %fd668;
	mul.f64 	%fd1200, %fd671, %fd669;
	add.f64 	%fd672, %fd667, %fd668;
	mul.f64 	%fd1208, %fd672, %fd670;
	fma.rn.f64 	%fd673, %fd1188, %fd576, 0d0000000000000000;
	fma.rn.f64 	%fd674, %fd1187, %fd577, 0d0000000000000000;
	fma.rn.f64 	%fd675, %fd1186, %fd580, %fd673;
	fma.rn.f64 	%fd676, %fd1185, %fd581, %fd674;
	fma.rn.f64 	%fd677, %fd1184, %fd584, %fd675;
	fma.rn.f64 	%fd678, %fd1183, %fd585, %fd676;
	fma.rn.f64 	%fd679, %fd1182, %fd588, %fd677;
	fma.rn.f64 	%fd680, %fd1181, %fd589, %fd678;
	fma.rn.f64 	%fd681, %fd1180, %fd592, %fd679;
	fma.rn.f64 	%fd682, %fd1179, %fd593, %fd680;
	fma.rn.f64 	%fd683, %fd1178, %fd597, %fd681;
	fma.rn.f64 	%fd684, %fd1177, %fd596, %fd682;
	ld.global.nc.f64 	%fd685, [%rd9+-24];
	ld.global.nc.f64 	%fd686, [%rd9+-72];
	sub.f64 	%fd687, %fd683, %fd684;
	mul.f64 	%fd1201, %fd687, %fd685;
	add.f64 	%fd688, %fd683, %fd684;
	mul.f64 	%fd1207, %fd688, %fd686;
	fma.rn.f64 	%fd689, %fd1176, %fd576, 0d0000000000000000;
	fma.rn.f64 	%fd690, %fd1175, %fd577, 0d0000000000000000;
	fma.rn.f64 	%fd691, %fd1174, %fd580, %fd689;
	fma.rn.f64 	%fd692, %fd1173, %fd581, %fd690;
	fma.rn.f64 	%fd693, %fd1172, %fd584, %fd691;
	fma.rn.f64 	%fd694, %fd1171, %fd585, %fd692;
	fma.rn.f64 	%fd695, %fd1170, %fd588, %fd693;
	fma.rn.f64 	%fd696, %fd1169, %fd589, %fd694;
	fma.rn.f64 	%fd697, %fd1168, %fd592, %fd695;
	fma.rn.f64 	%fd698, %fd1167, %fd593, %fd696;
	fma.rn.f64 	%fd699, %fd1166, %fd597, %fd697;
	fma.rn.f64 	%fd700, %fd1165, %fd596, %fd698;
	ld.global.nc.f64 	%fd701, [%rd9+-32];
	ld.global.nc.f64 	%fd702, [%rd9+-64];
	sub.f64 	%fd703, %fd699, %fd700;
	mul.f64 	%fd1202, %fd703, %fd701;
	add.f64 	%fd704, %fd699, %fd700;
	mul.f64 	%fd1206, %fd704, %fd702;
	fma.rn.f64 	%fd705, %fd1164, %fd576, 0d0000000000000000;
	fma.rn.f64 	%fd706, %fd1163, %fd577, 0d0000000000000000;
	fma.rn.f64 	%fd707, %fd1162, %fd580, %fd705;
	fma.rn.f64 	%fd708, %fd1161, %fd581, %fd706;
	fma.rn.f64 	%fd709, %fd1160, %fd584, %fd707;
	fma.rn.f64 	%fd710, %fd1159, %fd585, %fd708;
	fma.rn.f64 	%fd711, %fd1158, %fd588, %fd709;
	fma.rn.f64 	%fd712, %fd1157, %fd589, %fd710;
	fma.rn.f64 	%fd713, %fd1156, %fd592, %fd711;
	fma.rn.f64 	%fd714, %fd1155, %fd593, %fd712;
	fma.rn.f64 	%fd715, %fd1154, %fd597, %fd713;
	fma.rn.f64 	%fd716, %fd1153, %fd596, %fd714;
	ld.global.nc.f64 	%fd717, [%rd9+-40];
	ld.global.nc.f64 	%fd718, [%rd9+-56];
	sub.f64 	%fd719, %fd715, %fd716;
	mul.f64 	%fd1203, %fd719, %fd717;
	add.f64 	%fd720, %fd715, %fd716;
	mul.f64 	%fd1205, %fd720, %fd718;
	fma.rn.f64 	%fd721, %fd1152, %fd576, 0d0000000000000000;
	fma.rn.f64 	%fd722, %fd1151, %fd577, 0d0000000000000000;
	fma.rn.f64 	%fd723, %fd1150, %fd580, %fd721;
	fma.rn.f64 	%fd724, %fd1149, %fd581, %fd722;
	fma.rn.f64 	%fd725, %fd1148, %fd584, %fd723;
	fma.rn.f64 	%fd726, %fd1147, %fd585, %fd724;
	fma.rn.f64 	%fd727, %fd1146, %fd588, %fd725;
	fma.rn.f64 	%fd728, %fd1145, %fd589, %fd726;
	fma.rn.f64 	%fd729, %fd1144, %fd592, %fd727;
	fma.rn.f64 	%fd730, %fd1143, %fd593, %fd728;
	fma.rn.f64 	%fd731, %fd1142, %fd597, %fd729;
	fma.rn.f64 	%fd732, %fd1141, %fd596, %fd730;
	ld.global.nc.f64 	%fd733, [%rd9+-48];
	add.f64 	%fd734, %fd731, %fd732;
	mul.f64 	%fd1204, %fd734, %fd733;
	bar.sync 	0;
	add.f64 	%fd735, %fd1210, %fd625;
	sub.f64 	%fd736, %fd1210, %fd625;
	add.f64 	%fd737, %fd1209, %fd654;
	sub.f64 	%fd738, %fd1209, %fd654;
	add.f64 	%fd739, %fd1208, %fd1200;
	sub.f64 	%fd740, %fd1208, %fd1200;
	add.f64 	%fd741, %fd1207, %fd1201;
	sub.f64 	%fd742, %fd1207, %fd1201;
	add.f64 	%fd743, %fd1206, %fd1202;
	sub.f64 	%fd744, %fd1206, %fd1202;
	add.f64 	%fd745, %fd1205, %fd1203;
	sub.f64 	%fd746, %fd1205, %fd1203;
	add.f64 	%fd747, %fd1204, %fd1204;
	sub.f64 	%fd748, %fd1204, %fd1204;
	mul.f64 	%fd749, %fd747, 0d3FE0000000000000;
	fma.rn.f64 	%fd750, %fd598, %fd735, 0d0000000000000000;
	fma.rn.f64 	%fd751, %fd600, %fd736, 0d0000000000000000;
	fma.rn.f64 	%fd752, %fd627, %fd737, %fd750;
	fma.rn.f64 	%fd753, %fd629, %fd738, %fd751;
	fma.rn.f64 	%fd754, %fd656, %fd739, %fd752;
	fma.rn.f64 	%fd755, %fd1199, %fd740, %fd753;
	fma.rn.f64 	%fd756, %fd1188, %fd741, %fd754;
	fma.rn.f64 	%fd757, %fd1187, %fd742, %fd755;
	fma.rn.f64 	%fd758, %fd1176, %fd743, %fd756;
	fma.rn.f64 	%fd759, %fd1175, %fd744, %fd757;
	fma.rn.f64 	%fd760, %fd1164, %fd745, %fd758;
	fma.rn.f64 	%fd761, %fd1163, %fd746, %fd759;
	fma.rn.f64 	%fd762, %fd1152, %fd749, %fd760;
	fma.rn.f64 	%fd763, %fd1151, %fd748, %fd761;
	sub.f64 	%fd764, %fd762, %fd763;
	st.shared.f64 	[%r25+80], %fd764;
	add.f64 	%fd765, %fd762, %fd763;
	st.shared.f64 	[%r25], %fd765;
	fma.rn.f64 	%fd766, %fd602, %fd735, 0d0000000000000000;
	fma.rn.f64 	%fd767, %fd604, %fd736, 0d0000000000000000;
	fma.rn.f64 	%fd768, %fd631, %fd737, %fd766;
	fma.rn.f64 	%fd769, %fd633, %fd738, %fd767;
	fma.rn.f64 	%fd770, %fd1198, %fd739, %fd768;
	fma.rn.f64 	%fd771, %fd1197, %fd740, %fd769;
	fma.rn.f64 	%fd772, %fd1186, %fd741, %fd770;
	fma.rn.f64 	%fd773, %fd1185, %fd742, %fd771;
	fma.rn.f64 	%fd774, %fd1174, %fd743, %fd772;
	fma.rn.f64 	%fd775, %fd1173, %fd744, %fd773;
	fma.rn.f64 	%fd776, %fd1162, %fd745, %fd774;
	fma.rn.f64 	%fd777, %fd1161, %fd746, %fd775;
	fma.rn.f64 	%fd778, %fd1150, %fd749, %fd776;
	fma.rn.f64 	%fd779, %fd1149, %fd748, %fd777;
	sub.f64 	%fd780, %fd778, %fd779;
	st.shared.f64 	[%r25+72], %fd780;
	add.f64 	%fd781, %fd778, %fd779;
	st.shared.f64 	[%r25+8], %fd781;
	fma.rn.f64 	%fd782, %fd606, %fd735, 0d0000000000000000;
	fma.rn.f64 	%fd783, %fd608, %fd736, 0d0000000000000000;
	fma.rn.f64 	%fd784, %fd635, %fd737, %fd782;
	fma.rn.f64 	%fd785, %fd637, %fd738, %fd783;
	fma.rn.f64 	%fd786, %fd1196, %fd739, %fd784;
	fma.rn.f64 	%fd787, %fd1195, %fd740, %fd785;
	fma.rn.f64 	%fd788, %fd1184, %fd741, %fd786;
	fma.rn.f64 	%fd789, %fd1183, %fd742, %fd787;
	fma.rn.f64 	%fd790, %fd1172, %fd743, %fd788;
	fma.rn.f64 	%fd791, %fd1171, %fd744, %fd789;
	fma.rn.f64 	%fd792, %fd1160, %fd745, %fd790;
	fma.rn.f64 	%fd793, %fd1159, %fd746, %fd791;
	fma.rn.f64 	%fd794, %fd1148, %fd749, %fd792;
	fma.rn.f64 	%fd795, %fd1147, %fd748, %fd793;
	sub.f64 	%fd796, %fd794, %fd795;
	st.shared.f64 	[%r25+64], %fd796;
	add.f64 	%fd797, %fd794, %fd795;
	st.shared.f64 	[%r25+16], %fd797;
	fma.rn.f64 	%fd798, %fd610, %fd735, 0d0000000000000000;
	fma.rn.f64 	%fd799, %fd612, %fd736, 0d0000000000000000;
	fma.rn.f64 	%fd800, %fd639, %fd737, %fd798;
	fma.rn.f64 	%fd801, %fd641, %fd738, %fd799;
	fma.rn.f64 	%fd802, %fd1194, %fd739, %fd800;
	fma.rn.f64 	%fd803, %fd1193, %fd740, %fd801;
	fma.rn.f64 	%fd804, %fd1182, %fd741, %fd802;
	fma.rn.f64 	%fd805, %fd1181, %fd742, %fd803;
	fma.rn.f64 	%fd806, %fd1170, %fd743, %fd804;
	fma.rn.f64 	%fd807, %fd1169, %fd744, %fd805;
	fma.rn.f64 	%fd808, %fd1158, %fd745, %fd806;
	fma.rn.f64 	%fd809, %fd1157, %fd746, %fd807;
	fma.rn.f64 	%fd810, %fd1146, %fd749, %fd808;
	fma.rn.f64 	%fd811, %fd1145, %fd748, %fd809;
	sub.f64 	%fd812, %fd810, %fd811;
	st.shared.f64 	[%r25+56], %fd812;
	add.f64 	%fd813, %fd810, %fd811;
	st.shared.f64 	[%r25+24], %fd813;
	fma.rn.f64 	%fd814, %fd614, %fd735, 0d0000000000000000;
	fma.rn.f64 	%fd815, %fd616, %fd736, 0d0000000000000000;
	fma.rn.f64 	%fd816, %fd643, %fd737, %fd814;
	fma.rn.f64 	%fd817, %fd645, %fd738, %fd815;
	fma.rn.f64 	%fd818, %fd1192, %fd739, %fd816;
	fma.rn.f64 	%fd819, %fd1191, %fd740, %fd817;
	fma.rn.f64 	%fd820, %fd1180, %fd741, %fd818;
	fma.rn.f64 	%fd821, %fd1179, %fd742, %fd819;
	fma.rn.f64 	%fd822, %fd1168, %fd743, %fd820;
	fma.rn.f64 	%fd823, %fd1167, %fd744, %fd821;
	fma.rn.f64 	%fd824, %fd1156, %fd745, %fd822;
	fma.rn.f64 	%fd825, %fd1155, %fd746, %fd823;
	fma.rn.f64 	%fd826, %fd1144, %fd749, %fd824;
	fma.rn.f64 	%fd827, %fd1143, %fd748, %fd825;
	sub.f64 	%fd828, %fd826, %fd827;
	st.shared.f64 	[%r25+48], %fd828;
	add.f64 	%fd829, %fd826, %fd827;
	st.shared.f64 	[%r25+32], %fd829;
	fma.rn.f64 	%fd830, %fd618, %fd735, 0d0000000000000000;
	fma.rn.f64 	%fd831, %fd620, %fd736, 0d0000000000000000;
	fma.rn.f64 	%fd832, %fd647, %fd737, %fd830;
	fma.rn.f64 	%fd833, %fd649, %fd738, %fd831;
	fma.rn.f64 	%fd834, %fd1190, %fd739, %fd832;
	fma.rn.f64 	%fd835, %fd1189, %fd740, %fd833;
	fma.rn.f64 	%fd836, %fd1178, %fd741, %fd834;
	fma.rn.f64 	%fd837, %fd1177, %fd742, %fd835;
	fma.rn.f64 	%fd838, %fd1166, %fd743, %fd836;
	fma.rn.f64 	%fd839, %fd1165, %fd744, %fd837;
	fma.rn.f64 	%fd840, %fd1154, %fd745, %fd838;
	fma.rn.f64 	%fd841, %fd1153, %fd746, %fd839;
	fma.rn.f64 	%fd842, %fd1142, %fd749, %fd840;
	fma.rn.f64 	%fd843, %fd1141, %fd748, %fd841;
	add.f64 	%fd844, %fd842, %fd843;
	st.shared.f64 	[%r25+40], %fd844;
	bar.sync 	0;
	@%p7 bra 	$L__BB285_9;
	ld.shared.f64 	%fd845, [%r7];
	ld.shared.f64 	%fd846, [%r7+1248];
	add.f64 	%fd847, %fd845, %fd846;
	sub.f64 	%fd848, %fd845, %fd846;
	ld.shared.f64 	%fd849, [%r7+104];
	ld.shared.f64 	%fd850, [%r7+1144];
	add.f64 	%fd851, %fd849, %fd850;
	sub.f64 	%fd852, %fd849, %fd850;
	ld.shared.f64 	%fd853, [%r7+208];
	ld.shared.f64 	%fd854, [%r7+1040];
	add.f64 	%fd855, %fd853, %fd854;
	sub.f64 	%fd856, %fd853, %fd854;
	ld.shared.f64 	%fd857, [%r7+312];
	ld.shared.f64 	%fd858, [%r7+936];
	add.f64 	%fd859, %fd857, %fd858;
	sub.f64 	%fd860, %fd857, %fd858;
	ld.shared.f64 	%fd861, [%r7+416];
	ld.shared.f64 	%fd862, [%r7+832];
	add.f64 	%fd863, %fd861, %fd862;
	sub.f64 	%fd864, %fd861, %fd862;
	ld.shared.f64 	%fd865, [%r7+520];
	ld.shared.f64 	%fd866, [%r7+728];
	add.f64 	%fd867, %fd865, %fd866;
	sub.f64 	%fd868, %fd865, %fd866;
	ld.shared.f64 	%fd869, [%r7+624];
	add.f64 	%fd870, %fd869, %fd869;
	sub.f64 	%fd871, %fd869, %fd869;
	mul.f64 	%fd872, %fd870, 0d3FE0000000000000;
	ld.const.f64 	%fd873, [const_oddDofToQuad];
	fma.rn.f64 	%fd874, %fd873, %fd847, 0d0000000000000000;
	ld.const.f64 	%fd875, [const_evenDofToQuad];
	fma.rn.f64 	%fd876, %fd875, %fd848, 0d0000000000000000;
	ld.const.f64 	%fd877, [const_oddDofToQuad+48];
	fma.rn.f64 	%fd878, %fd877, %fd851, %fd874;
	ld.const.f64 	%fd879, [const_evenDofToQuad+48];
	fma.rn.f64 	%fd880, %fd879, %fd852, %fd876;
	ld.const.f64 	%fd881, [const_oddDofToQuad+96];
	fma.rn.f64 	%fd882, %fd881, %fd855, %fd878;
	fma.rn.f64 	%fd883, %fd1199, %fd856, %fd880;
	fma.rn.f64 	%fd884, %fd1188, %fd859, %fd882;
	fma.rn.f64 	%fd885, %fd1187, %fd860, %fd883;
	fma.rn.f64 	%fd886, %fd1176, %fd863, %fd884;
	fma.rn.f64 	%fd887, %fd1175, %fd864, %fd885;
	fma.rn.f64 	%fd888, %fd1164, %fd867, %fd886;
	fma.rn.f64 	%fd889, %fd1163, %fd868, %fd887;
	fma.rn.f64 	%fd890, %fd1152, %fd872, %fd888;
	fma.rn.f64 	%fd891, %fd1151, %fd871, %fd889;
	sub.f64 	%fd892, %fd890, %fd891;
	st.shared.f64 	[%r7+1040], %fd892;
	add.f64 	%fd893, %fd890, %fd891;
	st.shared.f64 	[%r7], %fd893;
	ld.const.f64 	%fd894, [const_oddDofToQuad+8];
	fma.rn.f64 	%fd895, %fd894, %fd847, 0d0000000000000000;
	ld.const.f64 	%fd896, [const_evenDofToQuad+8];
	fma.rn.f64 	%fd897, %fd896, %fd848, 0d0000000000000000;
	ld.const.f64 	%fd898, [const_oddDofToQuad+56];
	fma.rn.f64 	%fd899, %fd898, %fd851, %fd895;
	ld.const.f64 	%fd900, [const_evenDofToQuad+56];
	fma.rn.f64 	%fd901, %fd900, %fd852, %fd897;
	fma.rn.f64 	%fd902, %fd1198, %fd855, %fd899;
	fma.rn.f64 	%fd903, %fd1197, %fd856, %fd901;
	fma.rn.f64 	%fd904, %fd1186, %fd859, %fd902;
	fma.rn.f64 	%fd905, %fd1185, %fd860, %fd903;
	fma.rn.f64 	%fd906, %fd1174, %fd863, %fd904;
	fma.rn.f64 	%fd907, %fd1173, %fd864, %fd905;
	fma.rn.f64 	%fd908, %fd1162, %fd867, %fd906;
	fma.rn.f64 	%fd909, %fd1161, %fd868, %fd907;
	fma.rn.f64 	%fd910, %fd1150, %fd872, %fd908;
	fma.rn.f64 	%fd911, %fd1149, %fd871, %fd909;
	sub.f64 	%fd912, %fd910, %fd911;
	st.shared.f64 	[%r7+936], %fd912;
	add.f64 	%fd913, %fd910, %fd911;
	st.shared.f64 	[%r7+104], %fd913;
	ld.const.f64 	%fd914, [const_oddDofToQuad+16];
	fma.rn.f64 	%fd915, %fd914, %fd847, 0d0000000000000000;
	ld.const.f64 	%fd916, [const_evenDofToQuad+16];
	fma.rn.f64 	%fd917, %fd916, %fd848, 0d0000000000000000;
	ld.const.f64 	%fd918, [const_oddDofToQuad+64];
	fma.rn.f64 	%fd919, %fd918, %fd851, %fd915;
	ld.const.f64 	%fd920, [const_evenDofToQuad+64];
	fma.rn.f64 	%fd921, %fd920, %fd852, %fd917;
	fma.rn.f64 	%fd922, %fd1196, %fd855, %fd919;
	fma.rn.f64 	%fd923, %fd1195, %fd856, %fd921;
	fma.rn.f64 	%fd924, %fd1184, %fd859, %fd922;
	fma.rn.f64 	%fd925, %fd1183, %fd860, %fd923;
	fma.rn.f64 	%fd926, %fd1172, %fd863, %fd924;
	fma.rn.f64 	%fd927, %fd1171, %fd864, %fd925;
	fma.rn.f64 	%fd928, %fd1160, %fd867, %fd926;
	fma.rn.f64 	%fd929, %fd1159, %fd868, %fd927;
	fma.rn.f64 	%fd930, %fd1148, %fd872, %fd928;
	fma.rn.f64 	%fd931, %fd1147, %fd871, %fd929;
	sub.f64 	%fd932, %fd930, %fd931;
	st.shared.f64 	[%r7+832], %fd932;
	add.f64 	%fd933, %fd930, %fd931;
	st.shared.f64 	[%r7+208], %fd933;
	ld.const.f64 	%fd934, [const_oddDofToQuad+24];
	fma.rn.f64 	%fd935, %fd934, %fd847, 0d0000000000000000;
	ld.const.f64 	%fd936, [const_evenDofToQuad+24];
	fma.rn.f64 	%fd937, %fd936, %fd848, 0d0000000000000000;
	ld.const.f64 	%fd938, [const_oddDofToQuad+72];
	fma.rn.f64 	%fd939, %fd938, %fd851, %fd935;
	ld.const.f64 	%fd940, [const_evenDofToQuad+72];
	fma.rn.f64 	%fd941, %fd940, %fd852, %fd937;
	fma.rn.f64 	%fd942, %fd1194, %fd855, %fd939;
	fma.rn.f64 	%fd943, %fd1193, %fd856, %fd941;
	fma.rn.f64 	%fd944, %fd1182, %fd859, %fd942;
	fma.rn.f64 	%fd945, %fd1181, %fd860, %fd943;
	fma.rn.f64 	%fd946, %fd1170, %fd863, %fd944;
	fma.rn.f64 	%fd947, %fd1169, %fd864, %fd945;
	fma.rn.f64 	%fd948, %fd1158, %fd867, %fd946;
	fma.rn.f64 	%fd949, %fd1157, %fd868, %fd947;
	fma.rn.f64 	%fd950, %fd1146, %fd872, %fd948;
	fma.rn.f64 	%fd951, %fd1145, %fd871, %fd949;
	sub.f64 	%fd952, %fd950, %fd951;
	st.shared.f64 	[%r7+728], %fd952;
	add.f64 	%fd953, %fd950, %fd951;
	st.shared.f64 	[%r7+312], %fd953;
	ld.const.f64 	%fd954, [const_oddDofToQuad+32];
	fma.rn.f64 	%fd955, %fd954, %fd847, 0d0000000000000000;
	ld.const.f64 	%fd956, [const_evenDofToQuad+32];
	fma.rn.f64 	%fd957, %fd956, %fd848, 0d0000000000000000;
	ld.const.f64 	%fd958, [const_oddDofToQuad+80];
	fma.rn.f64 	%fd959, %fd958, %fd851, %fd955;
	ld.const.f64 	%fd960, [const_evenDofToQuad+80];
	fma.rn.f64 	%fd961, %fd960, %fd852, %fd957;
	fma.rn.f64 	%fd962, %fd1192, %fd855, %fd959;
	fma.rn.f64 	%fd963, %fd1191, %fd856, %fd961;
	fma.rn.f64 	%fd964, %fd1180, %fd859, %fd962;
	fma.rn.f64 	%fd965, %fd1179, %fd860, %fd963;
	fma.rn.f64 	%fd966, %fd1168, %fd863, %fd964;
	fma.rn.f64 	%fd967, %fd1167, %fd864, %fd965;
	fma.rn.f64 	%fd968, %fd1156, %fd867, %fd966;
	fma.rn.f64 	%fd969, %fd1155, %fd868, %fd967;
	fma.rn.f64 	%fd970, %fd1144, %fd872, %fd968;
	fma.rn.f64 	%fd971, %fd1143, %fd871, %fd969;
	sub.f64 	%fd972, %fd970, %fd971;
	st.shared.f64 	[%r7+624], %fd972;
	add.f64 	%fd973, %fd970, %fd971;
	st.shared.f64 	[%r7+416], %fd973;
	ld.const.f64 	%fd974, [const_oddDofToQuad+40];
	fma.rn.f64 	%fd975, %fd974, %fd847, 0d0000000000000000;
	ld.const.f64 	%fd976, [const_evenDofToQuad+40];
	fma.rn.f64 	%fd977, %fd976, %fd848, 0d0000000000000000;
	ld.const.f64 	%fd978, [const_oddDofToQuad+88];
	fma.rn.f64 	%fd979, %fd978, %fd851, %fd975;
	ld.const.f64 	%fd980, [const_evenDofToQuad+88];
	fma.rn.f64 	%fd981, %fd980, %fd852, %fd977;
	fma.rn.f64 	%fd982, %fd1190, %fd855, %fd979;
	fma.rn.f64 	%fd983, %fd1189, %fd856, %fd981;
	fma.rn.f64 	%fd984, %fd1178, %fd859, %fd982;
	fma.rn.f64 	%fd985, %fd1177, %fd860, %fd983;
	fma.rn.f64 	%fd986, %fd1166, %fd863, %fd984;
	fma.rn.f64 	%fd987, %fd1165, %fd864, %fd985;
	fma.rn.f64 	%fd988, %fd1154, %fd867, %fd986;
	fma.rn.f64 	%fd989, %fd1153, %fd868, %fd987;
	fma.rn.f64 	%fd990, %fd1142, %fd872, %fd988;
	fma.rn.f64 	%fd991, %fd1141, %fd871, %fd989;
	add.f64 	%fd992, %fd990, %fd991;
	st.shared.f64 	[%r7+520], %fd992;
$L__BB285_9:
	mov.u32 	%r33, %tid.x;
	setp.gt.u32 	%p8, %r33, 120;
	bar.sync 	0;
	@%p8 bra 	$L__BB285_11;
	ld.shared.f64 	%fd993, [%r6];
	ld.shared.f64 	%fd994, [%r6+16224];
	add.f64 	%fd995, %fd993, %fd994;
	sub.f64 	%fd996, %fd993, %fd994;
	ld.shared.f64 	%fd997, [%r6+1352];
	ld.shared.f64 	%fd998, [%r6+14872];
	add.f64 	%fd999, %fd997, %fd998;
	sub.f64 	%fd1000, %fd997, %fd998;
	ld.shared.f64 	%fd1001, [%r6+2704];
	ld.shared.f64 	%fd1002, [%r6+13520];
	add.f64 	%fd1003, %fd1001, %fd1002;
	sub.f64 	%fd1004, %fd1001, %fd1002;
	ld.shared.f64 	%fd1005, [%r6+4056];
	ld.shared.f64 	%fd1006, [%r6+12168];
	add.f64 	%fd1007, %fd1005, %fd1006;
	sub.f64 	%fd1008, %fd1005, %fd1006;
	ld.shared.f64 	%fd1009, [%r6+5408];
	ld.shared.f64 	%fd1010, [%r6+10816];
	add.f64 	%fd1011, %fd1009, %fd1010;
	sub.f64 	%fd1012, %fd1009, %fd1010;
	ld.shared.f64 	%fd1013, [%r6+6760];
	ld.shared.f64 	%fd1014, [%r6+9464];
	add.f64 	%fd1015, %fd1013, %fd1014;
	sub.f64 	%fd1016, %fd1013, %fd1014;
	ld.shared.f64 	%fd1017, [%r6+8112];
	add.f64 	%fd1018, %fd1017, %fd1017;
	sub.f64 	%fd1019, %fd1017, %fd1017;
	mul.f64 	%fd1020, %fd1018, 0d3FE0000000000000;
	ld.const.f64 	%fd1021, [const_oddDofToQuad];
	fma.rn.f64 	%fd1022, %fd1021, %fd995, 0d0000000000000000;
	ld.const.f64 	%fd1023, [const_evenDofToQuad];
	fma.rn.f64 	%fd1024, %fd1023, %fd996, 0d0000000000000000;
	ld.const.f64 	%fd1025, [const_oddDofToQuad+48];
	fma.rn.f64 	%fd1026, %fd1025, %fd999, %fd1022;
	ld.const.f64 	%fd1027, [const_evenDofToQuad+48];
	fma.rn.f64 	%fd1028, %fd1027, %fd1000, %fd1024;
	ld.const.f64 	%fd1029, [const_oddDofToQuad+96];
	fma.rn.f64 	%fd1030, %fd1029, %fd1003, %fd1026;
	fma.rn.f64 	%fd1031, %fd1199, %fd1004, %fd1028;
	fma.rn.f64 	%fd1032, %fd1188, %fd1007, %fd1030;
	fma.rn.f64 	%fd1033, %fd1187, %fd1008, %fd1031;
	fma.rn.f64 	%fd1034, %fd1176, %fd1011, %fd1032;
	fma.rn.f64 	%fd1035, %fd1175, %fd1012, %fd1033;
	fma.rn.f64 	%fd1036, %fd1164, %fd1015, %fd1034;
	fma.rn.f64 	%fd1037, %fd1163, %fd1016, %fd1035;
	fma.rn.f64 	%fd1038, %fd1152, %fd1020, %fd1036;
	fma.rn.f64 	%fd1039, %fd1151, %fd1019, %fd1037;
	sub.f64 	%fd1200, %fd1038, %fd1039;
	add.f64 	%fd1210, %fd1038, %fd1039;
	ld.const.f64 	%fd1040, [const_oddDofToQuad+8];
	fma.rn.f64 	%fd1041, %fd1040, %fd995, 0d0000000000000000;
	ld.const.f64 	%fd1042, [const_evenDofToQuad+8];
	fma.rn.f64 	%fd1043, %fd1042, %fd996, 0d0000000000000000;
	ld.const.f64 	%fd1044, [const_oddDofToQuad+56];
	fma.rn.f64 	%fd1045, %fd1044, %fd999, %fd1041;
	ld.const.f64 	%fd1046, [const_evenDofToQuad+56];
	fma.rn.f64 	%fd1047, %fd1046, %fd1000, %fd1043;
	fma.rn.f64 	%fd1048, %fd1198, %fd1003, %fd1045;
	fma.rn.f64 	%fd1049, %fd1197, %fd1004, %fd1047;
	fma.rn.f64 	%fd1050, %fd1186, %fd1007, %fd1048;
	fma.rn.f64 	%fd1051, %fd1185, %fd1008, %fd1049;
	fma.rn.f64 	%fd1052, %fd1174, %fd1011, %fd1050;
	fma.rn.f64 	%fd1053, %fd1173, %fd1012, %fd1051;
	fma.rn.f64 	%fd1054, %fd1162, %fd1015, %fd1052;
	fma.rn.f64 	%fd1055, %fd1161, %fd1016, %fd1053;
	fma.rn.f64 	%fd1056, %fd1150, %fd1020, %fd1054;
	fma.rn.f64 	%fd1057, %fd1149, %fd1019, %fd1055;
	sub.f64 	%fd1201, %fd1056, %fd1057;
	add.f64 	%fd1209, %fd1056, %fd1057;
	ld.const.f64 	%fd1058, [const_oddDofToQuad+16];
	fma.rn.f64 	%fd1059, %fd1058, %fd995, 0d0000000000000000;
	ld.const.f64 	%fd1060, [const_evenDofToQuad+16];
	fma.rn.f64 	%fd1061, %fd1060, %fd996, 0d0000000000000000;
	ld.const.f64 	%fd1062, [const_oddDofToQuad+64];
	fma.rn.f64 	%fd1063, %fd1062, %fd999, %fd1059;
	ld.const.f64 	%fd1064, [const_evenDofToQuad+64];
	fma.rn.f64 	%fd1065, %fd1064, %fd1000, %fd1061;
	fma.rn.f64 	%fd1066, %fd1196, %fd1003, %fd1063;
	fma.rn.f64 	%fd1067, %fd1195, %fd1004, %fd1065;
	fma.rn.f64 	%fd1068, %fd1184, %fd1007, %fd1066;
	fma.rn.f64 	%fd1069, %fd1183, %fd1008, %fd1067;
	fma.rn.f64 	%fd1070, %fd1172, %fd1011, %fd1068;
	fma.rn.f64 	%fd1071, %fd1171, %fd1012, %fd1069;
	fma.rn.f64 	%fd1072, %fd1160, %fd1015, %fd1070;
	fma.rn.f64 	%fd1073, %fd1159, %fd1016, %fd1071;
	fma.rn.f64 	%fd1074, %fd1148, %fd1020, %fd1072;
	fma.rn.f64 	%fd1075, %fd1147, %fd1019, %fd1073;
	sub.f64 	%fd1202, %fd1074, %fd1075;
	add.f64 	%fd1208, %fd1074, %fd1075;
	ld.const.f64 	%fd1076, [const_oddDofToQuad+24];
	fma.rn.f64 	%fd1077, %fd1076, %fd995, 0d0000000000000000;
	ld.const.f64 	%fd1078, [const_evenDofToQuad+24];
	fma.rn.f64 	%fd1079, %fd1078, %fd996, 0d0000000000000000;
	ld.const.f64 	%fd1080, [const_oddDofToQuad+72];
	fma.rn.f64 	%fd1081, %fd1080, %fd999, %fd1077;
	ld.const.f64 	%fd1082, [const_evenDofToQuad+72];
	fma.rn.f64 	%fd1083, %fd1082, %fd1000, %fd1079;
	fma.rn.f64 	%fd1084, %fd1194, %fd1003, %fd1081;
	fma.rn.f64 	%fd1085, %fd1193, %fd1004, %fd1083;
	fma.rn.f64 	%fd1086, %fd1182, %fd1007, %fd1084;
	fma.rn.f64 	%fd1087, %fd1181, %fd1008, %fd1085;
	fma.rn.f64 	%fd1088, %fd1170, %fd1011, %fd1086;
	fma.rn.f64 	%fd1089, %fd1169, %fd1012, %fd1087;
	fma.rn.f64 	%fd1090, %fd1158, %fd1015, %fd1088;
	fma.rn.f64 	%fd1091, %fd1157, %fd1016, %fd1089;
	fma.rn.f64 	%fd1092, %fd1146, %fd1020, %fd1090;
	fma.rn.f64 	%fd1093, %fd1145, %fd1019, %fd1091;
	sub.f64 	%fd1203, %fd1092, %fd1093;
	add.f64 	%fd1207, %fd1092, %fd1093;
	ld.const.f64 	%fd1094, [const_oddDofToQuad+32];
	fma.rn.f64 	%fd1095, %fd1094, %fd995, 0d0000000000000000;
	ld.const.f64 	%fd1096, [const_evenDofToQuad+32];
	fma.rn.f64 	%fd1097, %fd1096, %fd996, 0d0000000000000000;
	ld.const.f64 	%fd1098, [const_oddDofToQuad+80];
	fma.rn.f64 	%fd1099, %fd1098, %fd999, %fd1095;
	ld.const.f64 	%fd1100, [const_evenDofToQuad+80];
	fma.rn.f64 	%fd1101, %fd1100, %fd1000, %fd1097;
	fma.rn.f64 	%fd1102, %fd1192, %fd1003, %fd1099;
	fma.rn.f64 	%fd1103, %fd1191, %fd1004, %fd1101;
	fma.rn.f64 	%fd1104, %fd1180, %fd1007, %fd1102;
	fma.rn.f64 	%fd1105, %fd1179, %fd1008, %fd1103;
	fma.rn.f64 	%fd1106, %fd1168, %fd1011, %fd1104;
	fma.rn.f64 	%fd1107, %fd1167, %fd1012, %fd1105;
	fma.rn.f64 	%fd1108, %fd1156, %fd1015, %fd1106;
	fma.rn.f64 	%fd1109, %fd1155, %fd1016, %fd1107;
	fma.rn.f64 	%fd1110, %fd1144, %fd1020, %fd1108;
	fma.rn.f64 	%fd1111, %fd1143, %fd1019, %fd1109;
	sub.f64 	%fd1204, %fd1110, %fd1111;
	add.f64 	%fd1206, %fd1110, %fd1111;
	ld.const.f64 	%fd1112, [const_oddDofToQuad+40];
	fma.rn.f64 	%fd1113, %fd1112, %fd995, 0d0000000000000000;
	ld.const.f64 	%fd1114, [const_evenDofToQuad+40];
	fma.rn.f64 	%fd1115, %fd1114, %fd996, 0d0000000000000000;
	ld.const.f64 	%fd1116, [const_oddDofToQuad+88];
	fma.rn.f64 	%fd1117, %fd1116, %fd999, %fd1113;
	ld.const.f64 	%fd1118, [const_evenDofToQuad+88];
	fma.rn.f64 	%fd1119, %fd1118, %fd1000, %fd1115;
	fma.rn.f64 	%fd1120, %fd1190, %fd1003, %fd1117;
	fma.rn.f64 	%fd1121, %fd1189, %fd1004, %fd1119;
	fma.rn.f64 	%fd1122, %fd1178, %fd1007, %fd1120;
	fma.rn.f64 	%fd1123, %fd1177, %fd1008, %fd1121;
	fma.rn.f64 	%fd1124, %fd1166, %fd1011, %fd1122;
	fma.rn.f64 	%fd1125, %fd1165, %fd1012, %fd1123;
	fma.rn.f64 	%fd1126, %fd1154, %fd1015, %fd1124;
	fma.rn.f64 	%fd1127, %fd1153, %fd1016, %fd1125;
	fma.rn.f64 	%fd1128, %fd1142, %fd1020, %fd1126;
	fma.rn.f64 	%fd1129, %fd1141, %fd1019, %fd1127;
	add.f64 	%fd1205, %fd1128, %fd1129;
$L__BB285_11:
	bar.sync 	0;
	@%p4 bra 	$L__BB285_13;
	ld.param.u64 	%rd14, [_Z32massMatrixMultiplyConstantKernelILi11ELi13ELi1EEviPKdS1_S1_S1_Pd_param_5];
	mov.u32 	%r34, %ctaid.x;
	mov.u32 	%r35, %tid.y;
	add.s32 	%r36, %r34, %r35;
	mov.u32 	%r37, %tid.x;
	mad.lo.s32 	%r38, %r36, 1331, %r37;
	cvta.to.global.u64 	%rd10, %rd14;
	mul.wide.s32 	%rd11, %r38, 8;
	add.s64 	%rd12, %rd10, %rd11;
	st.global.f64 	[%rd12], %fd1210;
	st.global.f64 	[%rd12+968], %fd1209;
	st.global.f64 	[%rd12+1936], %fd1208;
	st.global.f64 	[%rd12+2904], %fd1207;
	st.global.f64 	[%rd12+3872], %fd1206;
	st.global.f64 	[%rd12+4840], %fd1205;
	st.global.f64 	[%rd12+5808], %fd1204;
	st.global.f64 	[%rd12+6776], %fd1203;
	st.global.f64 	[%rd12+7744], %fd1202;
	st.global.f64 	[%rd12+8712], %fd1201;
	st.global.f64 	[%rd12+9680], %fd1200;
$L__BB285_13:
	ret;

}
	// .globl	_Z30massMatrixMultiplySharedKernelILi11ELi13ELi1EEviPKdS1_S1_S1_Pd
.visible .entry _Z30massMatrixMultiplySharedKernelILi11ELi13ELi1EEviPKdS1_S1_S1_Pd(
	.param .u32 _Z30massMatrixMultiplySharedKernelILi11ELi13ELi1EEviPKdS1_S1_S1_Pd_param_0,
	.param .u64 .ptr .align 1 _Z30massMatrixMultiplySharedKernelILi11ELi13ELi1EEviPKdS1_S1_S1_Pd_param_1,
	.param .u64 .ptr .align 1 _Z30massMatrixMultiplySharedKernelILi11ELi13ELi1EEviPKdS1_S1_S1_Pd_param_2,
	.param .u64 .ptr .align 1 _Z30massMatrixMultiplySharedKernelILi11ELi13ELi1EEviPKdS1_S1_S1_Pd_param_3,
	.param .u64 .ptr .align 1 _Z30massMatrixMultiplySharedKernelILi11ELi13ELi1EEviPKdS1_S1_S1_Pd_param_4,
	.param .u64 .ptr .align 1 _Z30massMatrixMultiplySharedKernelILi11ELi13ELi1EEviPKdS1_S1_S1_Pd_param_5
)
{
	.reg .pred 	%p<13>;
	.reg .b16 	%rs<19>;
	.reg .b32 	%r<44>;
	.reg .b64 	%rd<22>;
	.reg .b64 	%fd<1113>;
	// demoted variable
	.shared .align 8 .b8 _ZZ30massMatrixMultiplySharedKernelILi11ELi13ELi1EEviPKdS1_S1_S1_PdE6s_tmp1[17576];
	// demoted variable
	.shared .align 8 .b8 _ZZ30massMatrixMultiplySharedKernelILi11ELi13ELi1EEviPKdS1_S1_S1_PdE14s_oddDofToQuad[336];
	// demoted variable
	.shared .align 8 .b8 _ZZ30massMatrixMultiplySharedKernelILi11ELi13ELi1EEviPKdS1_S1_S1_PdE15s_evenDofToQuad[336];
	ld.param.u32 	%r8, [_Z30massMatrixMultiplySharedKernelILi11ELi13ELi1EEviPKdS1_S1_S1_Pd_param_0];
	ld.param.u64 	%rd2, [_Z30massMatrixMultiplySharedKernelILi11ELi13ELi1EEviPKdS1_S1_S1_Pd_param_2];
	ld.param.u64 	%rd3, [_Z30massMatrixMultiplySharedKernelILi11ELi13ELi1EEviPKdS1_S1_S1_Pd_param_3];
	ld.param.u64 	%rd4, [_Z30massMatrixMultiplySharedKernelILi11ELi13ELi1EEviPKdS1_S1_S1_Pd_param_4];
	mov.u32 	%r9, %tid.x;
	mov.u32 	%r2, %tid.y;
	mov.u32 	%r10, %ctaid.x;
	add.s32 	%r3, %r10, %r2;
	cvt.u16.u32 	%rs2, %r9;
	mul.hi.u16 	%rs3, %rs2, -17873;
	shr.u16 	%rs4, %rs3, 3;
	mul.lo.s16 	%rs5, %rs4, 11;
	sub.s16 	%rs1, %rs2, %rs5;
	setp.lt.s32 	%p2, %r3, %r8;
	setp.lt.u32 	%p3, %r9, 121;
	and.pred  	%p1, %p2, %p3;
	not.pred 	%p4, %p1;
	@%p4 bra 	$L__BB286_2;
	cvta.to.global.u64 	%rd6, %rd4;
	mad.lo.s32 	%r11, %r3, 1331, %r9;
	mul.wide.s32 	%rd7, %r11, 8;
	add.s64 	%rd8, %rd6, %rd7;
	ld.global.nc.f64 	%fd1042, [%rd8];
	ld.global.nc.f64 	%fd1041, [%rd8+968];
	ld.global.nc.f64 	%fd1040, [%rd8+1936];
	ld.global.nc.f64 	%fd1039, [%rd8+2904];
	ld.global.nc.f64 	%fd1038, [%rd8+3872];
	ld.global.nc.f64 	%fd1037, [%rd8+4840];
	ld.global.nc.f64 	%fd1036, [%rd8+5808];
	ld.global.nc.f64 	%fd1035, [%rd8+6776];
	ld.global.nc.f64 	%fd1034, [%rd8+7744];
	ld.global.nc.f64 	%fd1033, [%rd8+8712];
	ld.global.nc.f64 	%fd1032, [%rd8+9680];
$L__BB286_2:
	setp.ne.s32 	%p5, %r2, 0;
	setp.gt.u32 	%p6, %r9, 41;
	or.pred  	%p7, %p5, %p6;
	@%p7 bra 	$L__BB286_4;
	cvta.to.global.u64 	%rd9, %rd2;
	mul.wide.u32 	%rd10, %r9, 8;
	add.s64 	%rd11, %rd9, %rd10;
	ld.global.nc.f64 	%fd259, [%rd11];
	shl.b32 	%r12, %r9, 3;
	mov.u32 	%r13, _ZZ30massMatrixMultiplySharedKernelILi11ELi13ELi1EEviPKdS1_S1_S1_PdE14s_oddDofToQuad;
	add.s32 	%r14, %r13, %r12;
	st.shared.f64 	[%r14], %fd259;
	cvta.to.global.u64 	%rd12, %rd3;
	add.s64 	%rd13, %rd12, %rd10;
	ld.global.nc.f64 	%fd260, [%rd13];
	mov.u32 	%r15, _ZZ30massMatrixMultiplySharedKernelILi11ELi13ELi1EEviPKdS1_S1_S1_PdE15s_evenDofToQuad;
	add.s32 	%r16, %r15, %r12;
	st.shared.f64 	[%r16], %fd260;
$L__BB286_4:
	setp.gt.u32 	%p8, %r9, 120;
	bar.sync 	0;
	ld.shared.f64 	%fd23, [_ZZ30massMatrixMultiplySharedKernelILi11ELi13ELi1EEviPKdS1_S1_S1_PdE14s_oddDofToQuad];
	ld.shared.f64 	%fd24, [_ZZ30massMatrixMultiplySharedKernelILi11ELi13ELi1EEviPKdS1_S1_S1_PdE15s_evenDofToQuad];
	ld.shared.f64 	%fd25, [_ZZ30massMatrixMultiplySharedKernelILi11ELi13ELi1EEviPKdS1_S1_S1_PdE14s_oddDofToQuad+8];
	ld.shared.f64 	%fd26, [_ZZ30massMatrixMultiplySharedKernelILi11ELi13ELi1EEviPKdS1_S1_S1_PdE15s_evenDofToQuad+8];
	ld.shared.f64 	%fd27, [_ZZ30massMatrixMultiplySharedKernelILi11ELi13ELi1EEviPKdS1_S1_S1_PdE14s_oddDofToQuad+16];
	ld.shared.f64 	%fd28, [_ZZ30massMatrixMultiplySharedKernelILi11ELi13ELi1EEviPKdS1_S1_S1_PdE15s_evenDofToQuad+16];
	ld.shared.f64 	%fd29, [_ZZ30massMatrixMultiplySharedKernelILi11ELi13ELi1EEviPKdS1_S1_S1_PdE14s_oddDofToQuad+24];
	ld.shared.f64 	%fd30, [_ZZ30massMatrixMultiplySharedKernelILi11ELi13ELi1EEviPKdS1_S1_S1_PdE15s_evenDofToQuad+24];
	ld.shared.f64 	%fd31, [_ZZ30massMatrixMultiplySharedKernelILi11ELi13ELi1EEviPKdS1_S1_S1_PdE14s_oddDofToQuad+32];
	ld.shared.f64 	%fd32, [_ZZ30massMatrixMultiplySharedKernelILi11ELi13ELi1EEviPKdS1_S1_S1_PdE15s_evenDofToQuad+32];
	ld.shared.f64 	%fd33, [_ZZ30massMatrixMultiplySharedKernelILi11ELi13ELi1EEviPKdS1_S1_S1_PdE14s_oddDofToQuad+40];
	ld.shared.f64 	%fd34, [_ZZ30massMatrixMultiplySharedKernelILi11ELi13ELi1EEviPKdS1_S1_S1_PdE15s_evenDofToQuad+40];
	ld.shared.f64 	%fd35, [_ZZ30massMatrixMultiplySharedKernelILi11ELi13ELi1EEviPKdS1_S1_S1_PdE14s_oddDofToQuad+48];
	ld.shared.f64 	%fd36, [_ZZ30massMatrixMultiplySharedKernelILi11ELi13ELi1EEviPKdS1_S1_S1_PdE15s_evenDofToQuad+48];
	ld.shared.f64 	%fd37, [_ZZ30massMatrixMultiplySharedKernelILi11ELi13ELi1EEviPKdS1_S1_S1_PdE14s_oddDofToQuad+56];
	ld.shared.f64 	%fd38, [_ZZ30massMatrixMultiplySharedKernelILi11ELi13ELi1EEviPKdS1_S1_S1_PdE15s_evenDofToQuad+56];
	ld.shared.f64 	%fd39, [_ZZ30massMatrixMultiplySharedKernelILi11ELi13ELi1EEviPKdS1_S1_S1_PdE14s_oddDofToQuad+64];
	ld.shared.f64 	%fd40, [_ZZ30massMatrixMultiplySharedKernelILi11ELi13ELi1EEviPKdS1_S1_S1_PdE15s_evenDofToQuad+64];
	ld.shared.f64 	%fd41, [_ZZ30massMatrixMultiplySharedKernelILi11ELi13ELi1EEviPKdS1_S1_S1_PdE14s_oddDofToQuad+72];
	ld.shared.f64 	%fd42, [_ZZ30massMatrixMultiplySharedKernelILi11ELi13ELi1EEviPKdS1_S1_S1_PdE15s_evenDofToQuad+72];
	ld.shared.f64 	%fd43, [_ZZ30massMatrixMultiplySharedKernelILi11ELi13ELi1EEviPKdS1_S1_S1_PdE14s_oddDofToQuad+80];
	ld.shared.f64 	%fd44, [_ZZ30massMatrixMultiplySharedKernelILi11ELi13ELi1EEviPKdS1_S1_S1_PdE15s_evenDofToQuad+80];
	ld.shared.f64 	%fd45, [_ZZ30massMatrixMultiplySharedKernelILi11ELi13ELi1EEviPKdS1_S1_S1_PdE14s_oddDofToQuad+88];
	ld.shared.f64 	%fd46, [_ZZ30massMatrixMultiplySharedKernelILi11ELi13ELi1EEviPKdS1_S1_S1_PdE15s_evenDofToQuad+88];
	ld.shared.f64 	%fd47, [_ZZ30massMatrixMultiplySharedKernelILi11ELi13ELi1EEviPKdS1_S1_S1_PdE14s_oddDofToQuad+96];
	mov.u32 	%r17, _ZZ30massMatrixMultiplySharedKernelILi11ELi13ELi1EEviPKdS1_S1_S1_PdE6s_tmp1;
	mad.lo.s32 	%r18, %r2, 17576, %r17;
	mul.lo.s16 	%rs7, %rs2, 117;
	shr.u16 	%rs8, %rs7, 8;
	sub.s16 	%rs9, %rs2, %rs8;
	and.b16  	%rs10, %rs9, 254;
	shr.u16 	%rs11, %rs10, 1;
	add.s16 	%rs12, %rs11, %rs8;
	and.b16  	%rs13, %rs12, 248;
	shr.u16 	%rs14, %rs13, 3;
	cvt.u32.u16 	%r4, %rs14;
	mul.wide.u16 	%r19, %rs14, 104;
	add.s32 	%r5, %r18, %r19;
	mul.wide.u16 	%r20, %rs1, 8;
	add.s32 	%r6, %r5, %r20;
	@%p8 bra 	$L__BB286_6;
	add.f64 	%fd261, %fd1042, %fd1032;
	sub.f64 	%fd262, %fd1042, %fd1032;
	add.f64 	%fd263, %fd1041, %fd1033;
	sub.f64 	%fd264, %fd1041, %fd1033;
	add.f64 	%fd265, %fd1040, %fd1034;
	sub.f64 	%fd266, %fd1040, %fd1034;
	add.f64 	%fd267, %fd1039, %fd1035;
	sub.f64 	%fd268, %fd1039, %fd1035;
	add.f64 	%fd269, %fd1038, %fd1036;
	sub.f64 	%fd270, %fd1038, %fd1036;
	add.f64 	%fd271, %fd1037, %fd1037;
	sub.f64 	%fd272, %fd1037, %fd1037;
	mul.f64 	%fd273, %fd271, 0d3FE0000000000000;
	fma.rn.f64 	%fd274, %fd23, %fd261, 0d0000000000000000;
	fma.rn.f64 	%fd275, %fd24, %fd262, 0d0000000000000000;
	fma.rn.f64 	%fd276, %fd25, %fd263, %fd274;
	fma.rn.f64 	%fd277, %fd26, %fd264, %fd275;
	fma.rn.f64 	%fd278, %fd27, %fd265, %fd276;
	fma.rn.f64 	%fd279, %fd28, %fd266, %fd277;
	fma.rn.f64 	%fd280, %fd29, %fd267, %fd278;
	fma.rn.f64 	%fd281, %fd30, %fd268, %fd279;
	fma.rn.f64 	%fd282, %fd31, %fd269, %fd280;
	fma.rn.f64 	%fd283, %fd32, %fd270, %fd281;
	fma.rn.f64 	%fd284, %fd33, %fd273, %fd282;
	fma.rn.f64 	%fd285, %fd34, %fd272, %fd283;
	sub.f64 	%fd286, %fd284, %fd285;
	st.shared.f64 	[%r6+16224], %fd286;
	add.f64 	%fd287, %fd285, %fd284;
	st.shared.f64 	[%r6], %fd287;
	fma.rn.f64 	%fd288, %fd35, %fd261, 0d0000000000000000;
	fma.rn.f64 	%fd289, %fd36, %fd262, 0d0000000000000000;
	fma.rn.f64 	%fd290, %fd37, %fd263, %fd288;
	fma.rn.f64 	%fd291, %fd38, %fd264, %fd289;
	fma.rn.f64 	%fd292, %fd39, %fd265, %fd290;
	fma.rn.f64 	%fd293, %fd40, %fd266, %fd291;
	fma.rn.f64 	%fd294, %fd41, %fd267, %fd292;
	fma.rn.f64 	%fd295, %fd42, %fd268, %fd293;
	fma.rn.f64 	%fd296, %fd43, %fd269, %fd294;
	fma.rn.f64 	%fd297, %fd44, %fd270, %fd295;
	fma.rn.f64 	%fd298, %fd45, %fd273, %fd296;
	fma.rn.f64 	%fd299, %fd46, %fd272, %fd297;
	sub.f64 	%fd300, %fd298, %fd299;
	st.shared.f64 	[%r6+14872], %fd300;
	add.f64 	%fd301, %fd299, %fd298;
	st.shared.f64 	[%r6+1352], %fd301;
	fma.rn.f64 	%fd302, %fd47, %fd261, 0d0000000000000000;
	ld.shared.f64 	%fd303, [_ZZ30massMatrixMultiplySharedKernelILi11ELi13ELi1EEviPKdS1_S1_S1_PdE15s_evenDofToQuad+96];
	fma.rn.f64 	%fd304, %fd303, %fd262, 0d0000000000000000;
	ld.shared.f64 	%fd305, [_ZZ30massMatrixMultiplySharedKernelILi11ELi13ELi1EEviPKdS1_S1_S1_PdE14s_oddDofToQuad+104];
	fma.rn.f64 	%fd306, %fd305, %fd263, %fd302;
	ld.shared.f64 	%fd307, [_ZZ30massMatrixMultiplySharedKernelILi11ELi13ELi1EEviPKdS1_S1_S1_PdE15s_evenDofToQuad+104];
	fma.rn.f64 	%fd308, %fd307, %fd264, %fd304;
	ld.shared.f64 	%fd309, [_ZZ30massMatrixMultiplySharedKernelILi11ELi13ELi1EEviPKdS1_S1_S1_PdE14s_oddDofToQuad+112];
	fma.rn.f64 	%fd310, %fd309, %fd265, %fd306;
	ld.shared.f64 	%fd311, [_ZZ30massMatrixMultiplySharedKernelILi11ELi13ELi1EEviPKdS1_S1_S1_PdE15s_evenDofToQuad+112];
	fma.rn.f64 	%fd312, %fd311, %fd266, %fd308;
	ld.shared.f64 	%fd313, [_ZZ30massMatrixMultiplySharedKernelILi11ELi13ELi1EEviPKdS1_S1_S1_PdE14s_oddDofToQuad+120];
	fma.rn.f64 	%fd314, %fd313, %fd267, %fd310;
	ld.shared.f64 	%fd315, [_ZZ30massMatrixMultiplySharedKernelILi11ELi13ELi1EEviPKdS1_S1_S1_PdE15s_evenDofToQuad+120];
	fma.rn.f64 	%fd316, %fd315, %fd268, %fd312;
	ld.shared.f64 	%fd317, [_ZZ30massMatrixMultiplySharedKernelILi11ELi13ELi1EEviPKdS1_S1_S1_PdE14s_oddDofToQuad+128];
	fma.rn.f64 	%fd318, %fd317, %fd269, %fd314;
	ld.shared.f64 	%fd319, [_ZZ30massMatrixMultiplySharedKernelILi11ELi13ELi1EEviPKdS1_S1_S1_PdE15s_evenDofToQuad+128];
	fma.rn.f64 	%fd320, %fd319, %fd270, %fd316;
	ld.shared.f64 	%fd321, [_ZZ30massMatrixMultiplySharedKernelILi11ELi13ELi1EEviPKdS1_S1_S1_PdE14s_oddDofToQuad+136];
	fma.rn.f64 	%fd322, %fd321, %fd273, %fd318;
	ld.shared.f64 	%fd323, [_ZZ30massMatrixMultiplySharedKernelILi11ELi13ELi1EEviPKdS1_S1_S1_PdE15s_evenDofToQuad+136];
	fma.rn.f64 	%fd324, %fd323, %fd272, %fd320;
	sub.f64 	%fd325, %fd322, %fd324;
	st.shared.f64 	[%r6+13520], %fd325;
	add.f64 	%fd326, %fd324, %fd322;
	st.shared.f64 	[%r6+2704], %fd326;
	ld.shared.f64 	%fd327, [_ZZ30massMatrixMultiplySharedKernelILi11ELi13ELi1EEviPKdS1_S1_S1_PdE14s_oddDofToQuad+144];
	fma.rn.f64 	%fd328, %fd327, %fd261, 0d0000000000000000;
	ld.shared.f64 	%fd329, [_ZZ30massMatrixMultiplySharedKernelILi11ELi13ELi1EEviPKdS1_S1_S1_PdE15s_evenDofToQuad+144];
	fma.rn.f64 	%fd330, %fd329, %fd262, 0d0000000000000000;
	ld.shared.f64 	%fd331, [_ZZ30massMatrixMultiplySharedKernelILi11ELi13ELi1EEviPKdS1_S1_S1_PdE14s_oddDofToQuad+152];
	fma.rn.f64 	%fd332, %fd331, %fd263, %fd328;
	ld.shared.f64 	%fd333, [_ZZ30massMatrixMultiplySharedKernelILi11ELi13ELi1EEviPKdS1_S1_S1_PdE15s_evenDofToQuad+152];
	fma.rn.f64 	%fd334, %fd333, %fd264, %fd330;
	ld.shared.f64 	%fd335, [_ZZ30massMatrixMultiplySharedKernelILi11ELi13ELi1EEviPKdS1_S1_S1_PdE14s_oddDofToQuad+160];
	fma.rn.f64 	%fd336, %fd335, %fd265, %fd332;
	ld.shared.f64 	%fd337, [_ZZ30massMatrixMultiplySharedKernelILi11ELi13ELi1EEviPKdS1_S1_S1_PdE15s_evenDofToQuad+160];
	fma.rn.f64 	%fd338, %fd337, %fd266, %fd334;
	ld.shared.f64 	%fd339, [_ZZ30massMatrixMultiplySharedKernelILi11ELi13ELi1EEviPKdS1_S1_S1_PdE14s_oddDofToQuad+168];
	fma.rn.f64 	%fd340, %fd339, %fd267, %fd336;
	ld.shared.f64 	%fd341, [_ZZ30massMatrixMultiplySharedKernelILi11ELi13ELi1EEviPKdS1_S1_S1_PdE15s_evenDofToQuad+168];
	fma.rn.f64 	%fd342, %fd341, %fd268, %fd338;
	ld.shared.f64 	%fd343, [_ZZ30massMatrixMultiplySharedKernelILi11ELi13ELi1EEviPKdS1_S1_S1_PdE14s_oddDofToQuad+176];
	fma.rn.f64 	%fd344, %fd343, %fd269, %fd340;
	ld.shared.f64 	%fd345, [_ZZ30massMatrixMultiplySharedKernelILi11ELi13ELi1EEviPKdS1_S1_S1_PdE15s_evenDofToQuad+176];
	fma.rn.f64 	%fd346, %fd345, %fd270, %fd342;
	ld.shared.f64 	%fd347, [_ZZ30massMatrixMultiplySharedKernelILi11ELi13ELi1EEviPKdS1_S1_S1_PdE14s_oddDofToQuad+184];
	fma.rn.f64 	%fd348, %fd347, %fd273, %fd344;
	ld.shared.f64 	%fd349, [_ZZ30massMatrixMultiplySharedKernelILi11ELi13ELi1EEviPKdS1_S1_S1_PdE15s_evenDofToQuad+184];
	fma.rn.f64 	%fd350, %fd349, %fd272, %fd346;
	sub.f64 	%fd351, %fd348, %fd350;
	st.shared.f64 	[%r6+12168], %fd351;
	add.f64 	%fd352, %fd350, %fd348;
	st.shared.f64 	[%r6+4056], %fd352;
	ld.shared.f64 	%fd353, [_ZZ30massMatrixMultiplySharedKernelILi11ELi13ELi1EEviPKdS1_S1_S1_PdE14s_oddDofToQuad+192];
	fma.rn.f64 	%fd354, %fd353, %fd261, 0d0000000000000000;
	ld.shared.f64 	%fd355, [_ZZ30massMatrixMultiplySharedKernelILi11ELi13ELi1EEviPKdS1_S1_S1_PdE15s_evenDofToQuad+192];
	fma.rn.f64 	%fd356, %fd355, %fd262, 0d0000000000000000;
	ld.shared.f64 	%fd357, [_ZZ30massMatrixMultiplySharedKernelILi11ELi13ELi1EEviPKdS1_S1_S1_PdE14s_oddDofToQuad+200];
	fma.rn.f64 	%fd358, %fd357, %fd263, %fd354;
	ld.shared.f64 	%fd359, [_ZZ30massMatrixMultiplySharedKernelILi11ELi13ELi1EEviPKdS1_S1_S1_PdE15s_evenDofToQuad+200];
	fma.rn.f64 	%fd360, %fd359, %fd264, %fd356;
	ld.shared.f64 	%fd361, [_ZZ30massMatrixMultiplySharedKernelILi11ELi13ELi1EEviPKdS1_S1_S1_PdE14s_oddDofToQuad+208];
	fma.rn.f64 	%fd362, %fd361, %fd265, %fd358;
	ld.shared.f64 	%fd363, [_ZZ30massMatrixMultiplySharedKernelILi11ELi13ELi1EEviPKdS1_S1_S1_PdE15s_evenDofToQuad+208];
	fma.rn.f64 	%fd364, %fd363, %fd266, %fd360;
	ld.shared.f64 	%fd365, [_ZZ30massMatrixMultiplySharedKernelILi11ELi13ELi1EEviPKdS1_S1_S1_PdE14s_oddDofToQuad+216];
	fma.rn.f64 	%fd366, %fd365, %fd267, %fd362;
	ld.shared.f64 	%fd367, [_ZZ30massMatrixMultiplySharedKernelILi11ELi13ELi1EEviPKdS1_S1_S1_PdE15s_evenDofToQuad+216];
	fma.rn.f64 	%fd368, %fd367, %fd268, %fd364;
	ld.shared.f64 	%fd369, [_ZZ30massMatrixMultiplySharedKernelILi11ELi13ELi1EEviPKdS1_S1_S1_PdE14s_oddDofToQuad+224];
	fma.rn.f64 	%fd370, %fd369, %fd269, %fd366;
	ld.shared.f64 	%fd371, [_ZZ30massMatrixMultiplySharedKernelILi11ELi13ELi1EEviPKdS1_S1_S1_PdE15s_evenDofToQuad+224];
	fma.rn.f64 	%fd372, %fd371, %fd270, %fd368;
	ld.shared.f64 	%fd373, [_ZZ30massMatrixMultiplySharedKernelILi11ELi13ELi1EEviPKdS1_S1_S1_PdE14s_oddDofToQuad+232];
	fma.rn.f64 	%fd374, %fd373, %fd273, %fd370;
	ld.shared.f64 	%fd375, [_ZZ30massMatrixMultiplySharedKernelILi11ELi13ELi1EEviPKdS1_S1_S1_PdE15s_evenDofToQuad+232];
	fma.rn.f64 	%fd376, %fd375, %fd272, %fd372;
	sub.f64 	%fd377, %fd374, %fd376;
	st.shared.f64 	[%r6+10816], %fd377;
	add.f64 	%fd378, %fd376, %fd374;
	st.shared.f64 	[%r6+5408], %fd378;
	ld.shared.f64 	%fd379, [_ZZ30massMatrixMultiplySharedKernelILi11ELi13ELi1EEviPKdS1_S1_S1_PdE14s_oddDofToQuad+240];
	fma.rn.f64 	%fd380, %fd379, %fd261, 0d0000000000000000;
	ld.shared.f64 	%fd381, [_ZZ30massMatrixMultiplySharedKernelILi11ELi13ELi1EEviPKdS1_S1_S1_PdE15s_evenDofToQuad+240];
	fma.rn.f64 	%fd382, %fd381, %fd262, 0d0000000000000000;
	ld.shared.f64 	%fd383, [_ZZ30massMatrixMultiplySharedKernelILi11ELi13ELi1EEviPKdS1_S1_S1_PdE14s_oddDofToQuad+248];
	fma.rn.f64 	%fd384, %fd383, %fd263, %fd380;
	ld.shared.f64 	%fd385, [_ZZ30massMatrixMultiplySharedKernelILi11ELi13ELi1EEviPKdS1_S1_S1_PdE15s_evenDofToQuad+248];
	fma.rn.f64 	%fd386, %fd385, %fd264, %fd382;
	ld.shared.f64 	%fd387, [_ZZ30massMatrixMultiplySharedKernelILi11ELi13ELi1EEviPKdS1_S1_S1_PdE14s_oddDofToQuad+256];
	fma.rn.f64 	%fd388, %fd387, %fd265, %fd384;
	ld.shared.f64 	%fd389, [_ZZ30massMatrixMultiplySharedKernelILi11ELi13ELi1EEviPKdS1_S1_S1_PdE15s_evenDofToQuad+256];
	fma.rn.f64 	%fd390, %fd389, %fd266, %fd386;
	ld.shared.f64 	%fd391, [_ZZ30massMatrixMultiplySharedKernelILi11ELi13ELi1EEviPKdS1_S1_S1_PdE14s_oddDofToQuad+264];
	fma.rn.f64 	%fd392, %fd391, %fd267, %fd388;
	ld.shared.f64 	%fd393, [_ZZ30massMatrixMultiplySharedKernelILi11ELi13ELi1EEviPKdS1_S1_S1_PdE15s_evenDofToQuad+264];
	fma.rn.f64 	%fd394, %fd393, %fd268, %fd390;
	ld.shared.f64 	%fd395, [_ZZ30massMatrixMultiplySharedKernelILi11ELi13ELi1EEviPKdS1_S1_S1_PdE14s_oddDofToQuad+272];
	fma.rn.f64 	%fd396, %fd395, %fd269, %fd392;
	ld.shared.f64 	%fd397, [_ZZ30massMatrixMultiplySharedKernelILi11ELi13ELi1EEviPKdS1_S1_S1_PdE15s_evenDofToQuad+272];
	fma.rn.f64 	%fd398, %fd397, %fd270, %fd394;
	ld.shared.f64 	%fd399, [_ZZ30massMatrixMultiplySharedKernelILi11ELi13ELi1EEviPKdS1_S1_S1_PdE14s_oddDofToQuad+280];
	fma.rn.f64 	%fd400, %fd399, %fd273, %fd396;
	ld.shared.f64 	%fd401, [_ZZ30massMatrixMultiplySharedKernelILi11ELi13ELi1EEviPKdS1_S1_S1_PdE15s_evenDofToQuad+280];
	fma.rn.f64 	%fd402, %fd401, %fd272, %fd398;
	sub.f64 	%fd403, %fd400, %fd402;
	st.shared.f64 	[%r6+9464], %fd403;
	add.f64 	%fd404, %fd402, %fd400;
	st.shared.f64 	[%r6+6760], %fd404;
	ld.shared.f64 	%fd405, [_ZZ30massMatrixMultiplySharedKernelILi11ELi13ELi1EEviPKdS1_S1_S1_PdE14s_oddDofToQuad+288];
	fma.rn.f64 	%fd406, %fd405, %fd261, 0d0000000000000000;
	ld.shared.f64 	%fd407, [_ZZ30massMatrixMultiplySharedKernelILi11ELi13ELi1EEviPKdS1_S1_S1_PdE15s_evenDofToQuad+288];
	fma.rn.f64 	%fd408, %fd407, %fd262, 0d0000000000000000;
	ld.shared.f64 	%fd409, [_ZZ30massMatrixMultiplySharedKernelILi11ELi13ELi1EEviPKdS1_S1_S1_PdE14s_oddDofToQuad+296];
	fma.rn.f64 	%fd410, %fd409, %fd263, %fd406;
	ld.shared.f64 	%fd411, [_ZZ30massMatrixMultiplySharedKernelILi11ELi13ELi1EEviPKdS1_S1_S1_PdE15s_evenDofToQuad+296];
	fma.rn.f64 	%fd412, %fd411, %fd264, %fd408;
	ld.shared.f64 	%fd413, [_ZZ30massMatrixMultiplySharedKernelILi11ELi13ELi1EEviPKdS1_S1_S1_PdE14s_oddDofToQuad+304];
	fma.rn.f64 	%fd414, %fd413, %fd265, %fd410;
	ld.shared.f64 	%fd415, [_ZZ30massMatrixMultiplySharedKernelILi11ELi13ELi1EEviPKdS1_S1_S1_PdE15s_evenDofToQuad+304];
	fma.rn.f64 	%fd416, %fd415, %fd266, %fd412;
	ld.shared.f64 	%fd417, [_ZZ30massMatrixMultiplySharedKernelILi11ELi13ELi1EEviPKdS1_S1_S1_PdE14s_oddDofToQuad+312];
	fma.rn.f64 	%fd418, %fd417, %fd267, %fd414;
	ld.shared.f64 	%fd419, [_ZZ30massMatrixMultiplySharedKernelILi11ELi13ELi1EEviPKdS1_S1_S1_PdE15s_evenDofToQuad+312];
	fma.rn.f64 	%fd420, %fd419, %fd268, %fd416;
	ld.shared.f64 	%fd421, [_ZZ30massMatrixMultiplySharedKernelILi11ELi13ELi1EEviPKdS1_S1_S1_PdE14s_oddDofToQuad+320];
	fma.rn.f64 	%fd422, %fd421, %fd269, %fd418;
	ld.shared.f64 	%fd423, [_ZZ30massMatrixMultiplySharedKernelILi11ELi13ELi1EEviPKdS1_S1_S1_PdE15s_evenDofToQuad+320];
	fma.rn.f64 	%fd424, %fd423, %fd270, %fd420;
	ld.shared.f64 	%fd425, [_ZZ30massMatrixMultiplySharedKernelILi11ELi13ELi1EEviPKdS1_S1_S1_PdE14s_oddDofToQuad+328];
	fma.rn.f64 	%fd426, %fd425, %fd273, %fd422;
	ld.shared.f64 	%fd427, [_ZZ30massMatrixMultiplySharedKernelILi11ELi13ELi1EEviPKdS1_S1_S1_PdE15s_evenDofToQuad+328];
	fma.rn.f64 	%fd428, %fd427, %fd272, %fd424;
	add.f64 	%fd429, %fd428, %fd426;
	st.shared.f64 	[%r6+8112], %fd429;
$L__BB286_6:
	bar.sync 	0;
	setp.lt.u32 	%p9, %r9, 143;
	mad.lo.s32 	%r21, %r4, 1248, %r5;
	add.s32 	%r7, %r21, %r20;
	@%p9 bra 	$L__BB286_8;
	ld.shared.f64 	%fd1101, [_ZZ30massMatrixMultiplySharedKernelILi11ELi13ELi1EEviPKdS1_S1_S1_PdE15s_evenDofToQuad+96];
	ld.shared.f64 	%fd1100, [_ZZ30massMatrixMultiplySharedKernelILi11ELi13ELi1EEviPKdS1_S1_S1_PdE14s_oddDofToQuad+104];
	ld.shared.f64 	%fd1099, [_ZZ30massMatrixMultiplySharedKernelILi11ELi13ELi1EEviPKdS1_S1_S1_PdE15s_evenDofToQuad+104];
	ld.shared.f64 	%fd1098, [_ZZ30massMatrixMultiplySharedKernelILi11ELi13ELi1EEviPKdS1_S1_S1_PdE14s_oddDofToQuad+112];
	ld.shared.f64 	%fd1097, [_ZZ30massMatrixMultiplySharedKernelILi11ELi13ELi1EEviPKdS1_S1_S1_PdE15s_evenDofToQuad+112];
	ld.shared.f64 	%fd1096, [_ZZ30massMatrixMultiplySharedKernelILi11ELi13ELi1EEviPKdS1_S1_S1_PdE14s_oddDofToQuad+120];
	ld.shared.f64 	%fd1095, [_ZZ30massMatrixMultiplySharedKernelILi11ELi13ELi1EEviPKdS1_S1_S1_PdE15s_evenDofToQuad+120];
	ld.shared.f64 	%fd1094, [_ZZ30massMatrixMultiplySharedKernelILi11ELi13ELi1EEviPKdS1_S1_S1_PdE14s_oddDofToQuad+128];
	ld.shared.f64 	%fd1093, [_ZZ30massMatrixMultiplySharedKernelILi11ELi13ELi1EEviPKdS1_S1_S1_PdE15s_evenDofToQuad+128];
	ld.shared.f64 	%fd1092, [_ZZ30massMatrixMultiplySharedKernelILi11ELi13ELi1EEviPKdS1_S1_S1_PdE14s_oddDofToQuad+136];
	ld.shared.f64 	%fd1091, [_ZZ30massMatrixMultiplySharedKernelILi11ELi13ELi1EEviPKdS1_S1_S1_PdE15s_evenDofToQuad+136];
	ld.shared.f64 	%fd1090, [_ZZ30massMatrixMultiplySharedKernelILi11ELi13ELi1EEviPKdS1_S1_S1_PdE14s_oddDofToQuad+144];
	ld.shared.f64 	%fd1089, [_ZZ30massMatrixMultiplySharedKernelILi11ELi13ELi1EEviPKdS1_S1_S1_PdE15s_evenDofToQuad+144];
	ld.shared.f64 	%fd1088, [_ZZ30massMatrixMultiplySharedKernelILi11ELi13ELi1EEviPKdS1_S1_S1_PdE14s_oddDofToQuad+152];
	ld.shared.f64 	%fd1087, [_ZZ30massMatrixMultiplySharedKernelILi11ELi13ELi1EEviPKdS1_S1_S1_PdE15s_evenDofToQuad+152];
	ld.shared.f64 	%fd1086, [_ZZ30massMatrixMultiplySharedKernelILi11ELi13ELi1EEviPKdS1_S1_S1_PdE14s_oddDofToQuad+160];
	ld.shared.f64 	%fd1085, [_ZZ30massMatrixMultiplySharedKernelILi11ELi13ELi1EEviPKdS1_S1_S1_PdE15s_evenDofToQuad+160];
	ld.shared.f64 	%fd1084, [_ZZ30massMatrixMultiplySharedKernelILi11ELi13ELi1EEviPKdS1_S1_S1_PdE14s_oddDofToQuad+168];
	ld.shared.f64 	%fd1083, [_ZZ30massMatrixMultiplySharedKernelILi11ELi13ELi1EEviPKdS1_S1_S1_PdE15s_evenDofToQuad+168];
	ld.shared.f64 	%fd1082, [_ZZ30massMatrixMultiplySharedKernelILi11ELi13ELi1EEviPKdS1_S1_S1_PdE14s_oddDofToQuad+176];
	ld.shared.f64 	%fd1081, [_ZZ30massMatrixMultiplySharedKernelILi11ELi13ELi1EEviPKdS1_S1_S1_PdE15s_evenDofToQuad+176];
	ld.shared.f64 	%fd1080, [_ZZ30massMatrixMultiplySharedKernelILi11ELi13ELi1EEviPKdS1_S1_S1_PdE14s_oddDofToQuad+184];
	ld.shared.f64 	%fd1079, [_ZZ30massMatrixMultiplySharedKernelILi11ELi13ELi1EEviPKdS1_S1_S1_PdE15s_evenDofToQuad+184];
	ld.shared.f64 	%fd1078, [_ZZ30massMatrixMultiplySharedKernelILi11ELi13ELi1EEviPKdS1_S1_S1_PdE14s_oddDofToQuad+192];
	ld.shared.f64 	%fd1077, [_ZZ30massMatrixMultiplySharedKernelILi11ELi13ELi1EEviPKdS1_S1_S1_PdE15s_evenDofToQuad+192];
	ld.shared.f64 	%fd1076, [_ZZ30massMatrixMultiplySharedKernelILi11ELi13ELi1EEviPKdS1_S1_S1_PdE14s_oddDofToQuad+200];
	ld.shared.f64 	%fd1075, [_ZZ30massMatrixMultiplySharedKernelILi11ELi13ELi1EEviPKdS1_S1_S1_PdE15s_evenDofToQuad+200];
	ld.shared.f64 	%fd1074, [_ZZ30massMatrixMultiplySharedKernelILi11ELi13ELi1EEviPKdS1_S1_S1_PdE14s_oddDofToQuad+208];
	ld.shared.f64 	%fd1073, [_ZZ30massMatrixMultiplySharedKernelILi11ELi13ELi1EEviPKdS1_S1_S1_PdE15s_evenDofToQuad+208];
	ld.shared.f64 	%fd1072, [_ZZ30massMatrixMultiplySharedKernelILi11ELi13ELi1EEviPKdS1_S1_S1_PdE14s_oddDofToQuad+216];
	ld.shared.f64 	%fd1071, [_ZZ30massMatrixMultiplySharedKernelILi11ELi13ELi1EEviPKdS1_S1_S1_PdE15s_evenDofToQuad+216];
	ld.shared.f64 	%fd1070, [_ZZ30massMatrixMultiplySharedKernelILi11ELi13ELi1EEviPKdS1_S1_S1_PdE14s_oddDofToQuad+224];
	ld.shared.f64 	%fd1069, [_ZZ30massMatrixMultiplySharedKernelILi11ELi13ELi1EEviPKdS1_S1_S1_PdE15s_evenDofToQuad+224];
	ld.shared.f64 	%fd1068, [_ZZ30massMatrixMultiplySharedKernelILi11ELi13ELi1EEviPKdS1_S1_S1_PdE14s_oddDofToQuad+232];
	ld.shared.f64 	%fd1067, [_ZZ30massMatrixMultiplySharedKernelILi11ELi13ELi1EEviPKdS1_S1_S1_PdE15s_evenDofToQuad+232];
	ld.shared.f64 	%fd1066, [_ZZ30massMatrixMultiplySharedKernelILi11ELi13ELi1EEviPKdS1_S1_S1_PdE14s_oddDofToQuad+240];
	ld.shared.f64 	%fd1065, [_ZZ30massMatrixMultiplySharedKernelILi11ELi13ELi1EEviPKdS1_S1_S1_PdE15s_evenDofToQuad+240];
	ld.shared.f64 	%fd1064, [_ZZ30massMatrixMultiplySharedKernelILi11ELi13ELi1EEviPKdS1_S1_S1_PdE14s_oddDofToQuad+248];
	ld.shared.f64 	%fd1063, [_ZZ30massMatrixMultiplySharedKernelILi11ELi13ELi1EEviPKdS1_S1_S1_PdE15s_evenDofToQuad+248];
	ld.shared.f64 	%fd1062, [_ZZ30massMatrixMultiplySharedKernelILi11ELi13ELi1EEviPKdS1_S1_S1_PdE14s_oddDofToQuad+256];
	ld.shared.f64 	%fd1061, [_ZZ30massMatrixMultiplySharedKernelILi11ELi13ELi1EEviPKdS1_S1_S1_PdE15s_evenDofToQuad+256];
	ld.shared.f64 	%fd1060, [_ZZ30massMatrixMultiplySharedKernelILi11ELi13ELi1EEviPKdS1_S1_S1_PdE14s_oddDofToQuad+264];
	ld.shared.f64 	%fd1059, [_ZZ30massMatrixMultiplySharedKernelILi11ELi13ELi1EEviPKdS1_S1_S1_PdE15s_evenDofToQuad+264];
	ld.shared.f64 	%fd1058, [_ZZ30massMatrixMultiplySharedKernelILi11ELi13ELi1EEviPKdS1_S1_S1_PdE14s_oddDofToQuad+272];
	ld.shared.f64 	%fd1057, [_ZZ30massMatrixMultiplySharedKernelILi11ELi13ELi1EEviPKdS1_S1_S1_PdE15s_evenDofToQuad+272];
	ld.shared.f64 	%fd1056, [_ZZ30massMatrixMultiplySharedKernelILi11ELi13ELi1EEviPKdS1_S1_S1_PdE14s_oddDofToQuad+280];
	ld.shared.f64 	%fd1055, [_ZZ30massMatrixMultiplySharedKernelILi11ELi13ELi1EEviPKdS1_S1_S1_PdE15s_evenDofToQuad+280];
	ld.shared.f64 	%fd1054, [_ZZ30massMatrixMultiplySharedKernelILi11ELi13ELi1EEviPKdS1_S1_S1_PdE14s_oddDofToQuad+288];
	ld.shared.f64 	%fd1053, [_ZZ30massMatrixMultiplySharedKernelILi11ELi13ELi1EEviPKdS1_S1_S1_PdE15s_evenDofToQuad+288];
	ld.shared.f64 	%fd1052, [_ZZ30massMatrixMultiplySharedKernelILi11ELi13ELi1EEviPKdS1_S1_S1_PdE14s_oddDofToQuad+296];
	ld.shared.f64 	%fd1051, [_ZZ30massMatrixMultiplySharedKernelILi11ELi13ELi1EEviPKdS1_S1_S1_PdE15s_evenDofToQuad+296];
	ld.shared.f64 	%fd1050, [_ZZ30massMatrixMultiplySharedKernelILi11ELi13ELi1EEviPKdS1_S1_S1_PdE14s_oddDofToQuad+304];
	ld.shared.f64 	%fd1049, [_ZZ30massMatrixMultiplySharedKernelILi11ELi13ELi1EEviPKdS1_S1_S1_PdE15s_evenDofToQuad+304];
	ld.shared.f64 	%fd1048, [_ZZ30massMatrixMultiplySharedKernelILi11ELi13ELi1EEviPKdS1_S1_S1_PdE14s_oddDofToQuad+312];
	ld.shared.f64 	%fd1047, [_ZZ30massMatrixMultiplySharedKernelILi11ELi13ELi1EEviPKdS1_S1_S1_PdE15s_evenDofToQuad+312];
	ld.shared.f64 	%fd1046, [_ZZ30massMatrixMultiplySharedKernelILi11ELi13ELi1EEviPKdS1_S1_S1_PdE14s_oddDofToQuad+320];
	ld.shared.f64 	%fd1045, [_ZZ30massMatrixMultiplySharedKernelILi11ELi13ELi1EEviPKdS1_S1_S1_PdE15s_evenDofToQuad+320];
	ld.shared.f64 	%fd1044, [_ZZ30massMatrixMultiplySharedKernelILi11ELi13ELi1EEviPKdS1_S1_S1_PdE14s_oddDofToQuad+328];
	ld.shared.f64 	%fd1043, [_ZZ30massMatrixMultiplySharedKernelILi11ELi13ELi1EEviPKdS1_S1_S1_PdE15s_evenDofToQuad+328];
	bra.uni 	$L__BB286_9;
$L__BB286_8:
	ld.shared.f64 	%fd430, [%r7];
	ld.shared.f64 	%fd431, [%r7+1040];
	add.f64 	%fd432, %fd430, %fd431;
	sub.f64 	%fd433, %fd430, %fd431;
	ld.shared.f64 	%fd434, [%r7+104];
	ld.shared.f64 	%fd435, [%r7+936];
	add.f64 	%fd436, %fd434, %fd435;
	sub.f64 	%fd437, %fd434, %fd435;
	ld.shared.f64 	%fd438, [%r7+208];
	ld.shared.f64 	%fd439, [%r7+832];
	add.f64 	%fd440, %fd438, %fd439;
	sub.f64 	%fd441, %fd438, %fd439;
	ld.shared.f64 	%fd442, [%r7+312];
	ld.shared.f64 	%fd443, [%r7+728];
	add.f64 	%fd444, %fd442, %fd443;
	sub.f64 	%fd445, %fd442, %fd443;
	ld.shared.f64 	%fd446, [%r7+416];
	ld.shared.f64 	%fd447, [%r7+624];
	add.f64 	%fd448, %fd446, %fd447;
	sub.f64 	%fd449, %fd446, %fd447;
	ld.shared.f64 	%fd450, [%r7+520];
	add.f64 	%fd451, %fd450, %fd450;
	sub.f64 	%fd452, %fd450, %fd450;
	mul.f64 	%fd453, %fd451, 0d3FE0000000000000;
	fma.rn.f64 	%fd454, %fd23, %fd432, 0d0000000000000000;
	fma.rn.f64 	%fd455, %fd24, %fd433, 0d0000000000000000;
	fma.rn.f64 	%fd456, %fd25, %fd436, %fd454;
	fma.rn.f64 	%fd457, %fd26, %fd437, %fd455;
	fma.rn.f64 	%fd458, %fd27, %fd440, %fd456;
	fma.rn.f64 	%fd459, %fd28, %fd441, %fd457;
	fma.rn.f64 	%fd460, %fd29, %fd444, %fd458;
	fma.rn.f64 	%fd461, %fd30, %fd445, %fd459;
	fma.rn.f64 	%fd462, %fd31, %fd448, %fd460;
	fma.rn.f64 	%fd463, %fd32, %fd449, %fd461;
	fma.rn.f64 	%fd464, %fd33, %fd453, %fd462;
	fma.rn.f64 	%fd465, %fd34, %fd452, %fd463;
	sub.f64 	%fd466, %fd464, %fd465;
	st.shared.f64 	[%r7+1248], %fd466;
	add.f64 	%fd467, %fd465, %fd464;
	st.shared.f64 	[%r7], %fd467;
	fma.rn.f64 	%fd468, %fd35, %fd432, 0d0000000000000000;
	fma.rn.f64 	%fd469, %fd36, %fd433, 0d0000000000000000;
	fma.rn.f64 	%fd470, %fd37, %fd436, %fd468;
	fma.rn.f64 	%fd471, %fd38, %fd437, %fd469;
	fma.rn.f64 	%fd472, %fd39, %fd440, %fd470;
	fma.rn.f64 	%fd473, %fd40, %fd441, %fd471;
	fma.rn.f64 	%fd474, %fd41, %fd444, %fd472;
	fma.rn.f64 	%fd475, %fd42, %fd445, %fd473;
	fma.rn.f64 	%fd476, %fd43, %fd448, %fd474;
	fma.rn.f64 	%fd477, %fd44, %fd449, %fd475;
	fma.rn.f64 	%fd478, %fd45, %fd453, %fd476;
	fma.rn.f64 	%fd479, %fd46, %fd452, %fd477;
	sub.f64 	%fd480, %fd478, %fd479;
	st.shared.f64 	[%r7+1144], %fd480;
	add.f64 	%fd481, %fd479, %fd478;
	st.shared.f64 	[%r7+104], %fd481;
	fma.rn.f64 	%fd482, %fd47, %fd432, 0d0000000000000000;
	ld.shared.f64 	%fd1101, [_ZZ30massMatrixMultiplySharedKernelILi11ELi13ELi1EEviPKdS1_S1_S1_PdE15s_evenDofToQuad+96];
	fma.rn.f64 	%fd483, %fd1101, %fd433, 0d0000000000000000;
	ld.shared.f64 	%fd1100, [_ZZ30massMatrixMultiplySharedKernelILi11ELi13ELi1EEviPKdS1_S1_S1_PdE14s_oddDofToQuad+104];
	fma.rn.f64 	%fd484, %fd1100, %fd436, %fd482;
	ld.shared.f64 	%fd1099, [_ZZ30massMatrixMultiplySharedKernelILi11ELi13ELi1EEviPKdS1_S1_S1_PdE15s_evenDofToQuad+104];
	fma.rn.f64 	%fd485, %fd1099, %fd437, %fd483;
	ld.shared.f64 	%fd1098, [_ZZ30massMatrixMultiplySharedKernelILi11ELi13ELi1EEviPKdS1_S1_S1_PdE14s_oddDofToQuad+112];
	fma.rn.f64 	%fd486, %fd1098, %fd440, %fd484;
	ld.shared.f64 	%fd1097, [_ZZ30massMatrixMultiplySharedKernelILi11ELi13ELi1EEviPKdS1_S1_S1_PdE15s_evenDofToQuad+112];
	fma.rn.f64 	%fd487, %fd1097, %fd441, %fd485;
	ld.shared.f64 	%fd1096, [_ZZ30massMatrixMultiplySharedKernelILi11ELi13ELi1EEviPKdS1_S1_S1_PdE14s_oddDofToQuad+120];
	fma.rn.f64 	%fd488, %fd1096, %fd444, %fd486;
	ld.shared.f64 	%fd1095, [_ZZ30massMatrixMultiplySharedKernelILi11ELi13ELi1EEviPKdS1_S1_S1_PdE15s_evenDofToQuad+120];
	fma.rn.f64 	%fd489, %fd1095, %fd445, %fd487;
	ld.shared.f64 	%fd1094, [_ZZ30massMatrixMultiplySharedKernelILi11ELi13ELi1EEviPKdS1_S1_S1_PdE14s_oddDofToQuad+128];
	fma.rn.f64 	%fd490, %fd1094, %fd448, %fd488;
	ld.shared.f64 	%fd1093, [_ZZ30massMatrixMultiplySharedKernelILi11ELi13ELi1EEviPKdS1_S1_S1_PdE15s_evenDofToQuad+128];
	fma.rn.f64 	%fd491, %fd1093, %fd449, %fd489;
	ld.shared.f64 	%fd1092, [_ZZ30massMatrixMultiplySharedKernelILi11ELi13ELi1EEviPKdS1_S1_S1_PdE14s_oddDofToQuad+136];
	fma.rn.f64 	%fd492, %fd1092, %fd453, %fd490;
	ld.shared.f64 	%fd1091, [_ZZ30massMatrixMultiplySharedKernelILi11ELi13ELi1EEviPKdS1_S1_S1_PdE15s_evenDofToQuad+136];
	fma.rn.f64 	%fd493, %fd1091, %fd452, %fd491;
	sub.f64 	%fd494, %fd492, %fd493;
	st.shared.f64 	[%r7+1040], %fd494;
	add.f64 	%fd495, %fd493, %fd492;
	st.shared.f64 	[%r7+208], %fd495;
	ld.shared.f64 	%fd1090, [_ZZ30massMatrixMultiplySharedKernelILi11ELi13ELi1EEviPKdS1_S1_S1_PdE14s_oddDofToQuad+144];
	fma.rn.f64 	%fd496, %fd1090, %fd432, 0d0000000000000000;
	ld.shared.f64 	%fd1089, [_ZZ30massMatrixMultiplySharedKernelILi11ELi13ELi1EEviPKdS1_S1_S1_PdE15s_evenDofToQuad+144];
	fma.rn.f64 	%fd497, %fd1089, %fd433, 0d0000000000000000;
	ld.shared.f64 	%fd1088, [_ZZ30massMatrixMultiplySharedKernelILi11ELi13ELi1EEviPKdS1_S1_S1_PdE14s_oddDofToQuad+152];
	fma.rn.f64 	%fd498, %fd1088, %fd436, %fd496;
	ld.shared.f64 	%fd1087, [_ZZ30massMatrixMultiplySharedKernelILi11ELi13ELi1EEviPKdS1_S1_S1_PdE15s_evenDofToQuad+152];
	fma.rn.f64 	%fd499, %fd1087, %fd437, %fd497;
	ld.shared.f64 	%fd1086, [_ZZ30massMatrixMultiplySharedKernelILi11ELi13ELi1EEviPKdS1_S1_S1_PdE14s_oddDofToQuad+160];
	fma.rn.f64 	%fd500, %fd1086, %fd440, %fd498;
	ld.shared.f64 	%fd1085, [_ZZ30massMatrixMultiplySharedKernelILi11ELi13ELi1EEviPKdS1_S1_S1_PdE15s_evenDofToQuad+160];
	fma.rn.f64 	%fd501, %fd1085, %fd441, %fd499;
	ld.shared.f64 	%fd1084, [_ZZ30massMatrixMultiplySharedKernelILi11ELi13ELi1EEviPKdS1_S1_S1_PdE14s_oddDofToQuad+168];
	fma.rn.f64 	%fd502, %fd1084, %fd444, %fd500;
	ld.shared.f64 	%fd1083, [_ZZ30massMatrixMultiplySharedKernelILi11ELi13ELi1EEviPKdS1_S1_S1_PdE15s_evenDofToQuad+168];
	fma.rn.f64 	%fd503, %fd1083, %fd445, %fd501;
	ld.shared.f64 	%fd1082, [_ZZ30massMatrixMultiplySharedKernelILi11ELi13ELi1EEviPKdS1_S1_S1_PdE14s_oddDofToQuad+176];
	fma.rn.f64 	%fd504, %fd1082, %fd448, %fd502;
	ld.shared.f64 	%fd1081, [_ZZ30massMatrixMultiplySharedKernelILi11ELi13ELi1EEviPKdS1_S1_S1_PdE15s_evenDofToQuad+176];
	fma.rn.f64 	%fd505, %fd1081, %fd449, %fd503;
	ld.shared.f64 	%fd1080, [_ZZ30massMatrixMultiplySharedKernelILi11ELi13ELi1EEviPKdS1_S1_S1_PdE14s_oddDofToQuad+184];
	fma.rn.f64 	%fd506, %fd1080, %fd453, %fd504;
	ld.shared.f64 	%fd1079, [_ZZ30massMatrixMultiplySharedKernelILi11ELi13ELi1EEviPKdS1_S1_S1_PdE15s_evenDofToQuad+184];
	fma.rn.f64 	%fd507, %fd1079, %fd452, %fd505;
	sub.f64 	%fd508, %fd506, %fd507;
	st.shared.f64 	[%r7+936], %fd508;
	add.f64 	%fd509, %fd507, %fd506;
	st.shared.f64 	[%r7+312], %fd509;
	ld.shared.f64 	%fd1078, [_ZZ30massMatrixMultiplySharedKernelILi11ELi13ELi1EEviPKdS1_S1_S1_PdE14s_oddDofToQuad+192];
	fma.rn.f64 	%fd510, %fd1078, %fd432, 0d0000000000000000;
	ld.shared.f64 	%fd1077, [_ZZ30massMatrixMultiplySharedKernelILi11ELi13ELi1EEviPKdS1_S1_S1_PdE15s_evenDofToQuad+192];
	fma.rn.f64 	%fd511, %fd1077, %fd433, 0d0000000000000000;
	ld.shared.f64 	%fd1076, [_ZZ30massMatrixMultiplySharedKernelILi11ELi13ELi1EEviPKdS1_S1_S1_PdE14s_oddDofToQuad+200];
	fma.rn.f64 	%fd512, %fd1076, %fd436, %fd510;
	ld.shared.f64 	%fd1075, [_ZZ30massMatrixMultiplySharedKernelILi11ELi13ELi1EEviPKdS1_S1_S1_PdE15s_evenDofToQuad+200];
	fma.rn.f64 	%fd513, %fd1075, %fd437, %fd511;
	ld.shared.f64 	%fd1074, [_ZZ30massMatrixMultiplySharedKernelILi11ELi13ELi1EEviPKdS1_S1_S1_PdE14s_oddDofToQuad+208];
	fma.rn.f64 	%fd514, %fd1074, %fd440, %fd512;
	ld.shared.f64 	%fd1073, [_ZZ30massMatrixMultiplySharedKernelILi11ELi13ELi1EEviPKdS1_S1_S1_PdE15s_evenDofToQuad+208];
	fma.rn.f64 	%fd515, %fd1073, %fd441, %fd513;
	ld.shared.f64 	%fd1072, [_ZZ30massMatrixMultiplySharedKernelILi11ELi13ELi1EEviPKdS1_S1_S1_PdE14s_oddDofToQuad+216];
	fma.rn.f64 	%fd516, %fd1072, %fd444, %fd514;
	ld.shared.f64 	%fd1071, [_ZZ30massMatrixMultiplySharedKernelILi11ELi13ELi1EEviPKdS1_S1_S1_PdE15s_evenDofToQuad+216];
	fma.rn.f64 	%fd517, %fd1071, %fd445, %fd515;
	ld.shared.f64 	%fd1070, [_ZZ30massMatrixMultiplySharedKernelILi11ELi13ELi1EEviPKdS1_S1_S1_PdE14s_oddDofToQuad+224];
	fma.rn.f64 	%fd518, %fd1070, %fd448, %fd516;
	ld.shared.f64 	%fd1069, [_ZZ30massMatrixMultiplySharedKernelILi11ELi13ELi1EEviPKdS1_S1_S1_PdE15s_evenDofToQuad+224];
	fma.rn.f64 	%fd519, %fd1069, %fd449, %fd517;
	ld.shared.f64 	%fd1068, [_ZZ30massMatrixMultiplySharedKernelILi11ELi13ELi1EEviPKdS1_S1_S1_PdE14s_oddDofToQuad+232];
	fma.rn.f64 	%fd520, %fd1068, %fd453, %fd518;
	ld.shared.f64 	%fd1067, [_ZZ30massMatrixMultiplySharedKernelILi11ELi13ELi1EEviPKdS1_S1_S1_PdE15s_evenDofToQuad+232];
	fma.rn.f64 	%fd521, %fd1067, %fd452, %fd519;
	sub.f64 	%fd522, %fd520, %fd521;
	st.shared.f64 	[%r7+832], %fd522;
	add.f64 	%fd523, %fd521, %fd520;
	st.shared.f64 	[%r7+416], %fd523;
	ld.shared.f64 	%fd1066, [_ZZ30massMatrixMultiplySharedKernelILi11ELi13ELi1EEviPKdS1_S1_S1_PdE14s_oddDofToQuad+240];
	fma.rn.f64 	%fd524, %fd1066, %fd432, 0d0000000000000000;
	ld.shared.f64 	%fd1065, [_ZZ30massMatrixMultiplySharedKernelILi11ELi13ELi1EEviPKdS1_S1_S1_PdE15s_evenDofToQuad+240];
	fma.rn.f64 	%fd525, %fd1065, %fd433, 0d0000000000000000;
	ld.shared.f64 	%fd1064, [_ZZ30massMatrixMultiplySharedKernelILi11ELi13ELi1EEviPKdS1_S1_S1_PdE14s_oddDofToQuad+248];
	fma.rn.f64 	%fd526, %fd1064, %fd436, %fd524;
	ld.shared.f64 	%fd1063, [_ZZ30massMatrixMultiplySharedKernelILi11ELi13ELi1EEviPKdS1_S1_S1_PdE15s_evenDofToQuad+248];
	fma.rn.f64 	%fd527, %fd1063, %fd437, %fd525;
	ld.shared.f64 	%fd1062, [_ZZ30massMatrixMultiplySharedKernelILi11ELi13ELi1EEviPKdS1_S1_S1_PdE14s_oddDofToQuad+256];
	fma.rn.f64 	%fd528, %fd1062, %fd440, %fd526;
	ld.shared.f64 	%fd1061, [_ZZ30massMatrixMultiplySharedKernelILi11ELi13ELi1EEviPKdS1_S1_S1_PdE15s_evenDofToQuad+256];
	fma.rn.f64 	%fd529, %fd1061, %fd441, %fd527;
	ld.shared.f64 	%fd1060, [_ZZ30massMatrixMultiplySharedKernelILi11ELi13ELi1EEviPKdS1_S1_S1_PdE14s_oddDofToQuad+264];
	fma.rn.f64 	%fd530, %fd1060, %fd444, %fd528;
	ld.shared.f64 	%fd1059, [_ZZ30massMatrixMultiplySharedKernelILi11ELi13ELi1EEviPKdS1_S1_S1_PdE15s_evenDofToQuad+264];
	fma.rn.f64 	%fd531, %fd1059, %fd445, %fd529;
	ld.shared.f64 	%fd1058, [_ZZ30massMatrixMultiplySharedKernelILi11ELi13ELi1EEviPKdS1_S1_S1_PdE14s_oddDofToQuad+272];
	fma.rn.f64 	%fd532, %fd1058, %fd448, %fd530;
	ld.shared.f64 	%fd1057, [_ZZ30massMatrixMultiplySharedKernelILi11ELi13ELi1EEviPKdS1_S1_S1_PdE15s_evenDofToQuad+272];
	fma.rn.f64 	%fd533, %fd1057, %fd449, %fd531;
	ld.shared.f64 	%fd1056, [_ZZ30massMatrixMultiplySharedKernelILi11ELi13ELi1EEviPKdS1_S1_S1_PdE14s_oddDofToQuad+280];
	fma.rn.f64 	%fd534, %fd1056, %fd453, %fd532;
	ld.shared.f64 	%fd1055, [_ZZ30massMatrixMultiplySharedKernelILi11ELi13ELi1EEviPKdS1_S1_S1_PdE15s_evenDofToQuad+280];
	fma.rn.f64 	%fd535, %fd1055, %fd452, %fd533;
	sub.f64 	%fd536, %fd534, %fd535;
	st.shared.f64 	[%r7+728], %fd536;
	add.f64 	%fd537, %fd535, %fd534;
	st.shared.f64 	[%r7+520], %fd537;
	ld.shared.f64 	%fd1054, [_ZZ30massMatrixMultiplySharedKernelILi11ELi13ELi1EEviPKdS1_S1_S1_PdE14s_oddDofToQuad+288];
	fma.rn.f64 	%fd538, %fd1054, %fd432, 0d0000000000000000;
	ld.shared.f64 	%fd1053, [_ZZ30massMatrixMultiplySharedKernelILi11ELi13ELi1EEviPKdS1_S1_S1_PdE15s_evenDofToQuad+288];
	fma.rn.f64 	%fd539, %fd1053, %fd433, 0d0000000000000000;
	ld.shared.f64 	%fd1052, [_ZZ30massMatrixMultiplySharedKernelILi11ELi13ELi1EEviPKdS1_S1_S1_PdE14s_oddDofToQuad+296];
	fma.rn.f64 	%fd540, %fd1052, %fd436, %fd538;
	ld.shared.f64 	%fd1051, [_ZZ30massMatrixMultiplySharedKernelILi11ELi13ELi1EEviPKdS1_S1_S1_PdE15s_evenDofToQuad+296];
	fma.rn.f64 	%fd541, %fd1051, %fd437, %fd539;
	ld.shared.f64 	%fd1050, [_ZZ30massMatrixMultiplySharedKernelILi11ELi13ELi1EEviPKdS1_S1_S1_PdE14s_oddDofToQuad+304];
	fma.rn.f64 	%fd542, %fd1050, %fd440, %fd540;
	ld.shared.f64 	%fd1049, [_ZZ30massMatrixMultiplySharedKernelILi11ELi13ELi1EEviPKdS1_S1_S1_PdE15s_evenDofToQuad+304];
	fma.rn.f64 	%fd543, %fd1049, %fd441, %fd541;
	ld.shared.f64 	%fd1048, [_ZZ30massMatrixMultiplySharedKernelILi11ELi13ELi1EEviPKdS1_S1_S1_PdE14s_oddDofToQuad+312];
	fma.rn.f64 	%fd544, %fd1048, %fd444, %fd542;
	ld.shared.f64 	%fd1047, [_ZZ30massMatrixMultiplySharedKernelILi11ELi13ELi1EEviPKdS1_S1_S1_PdE15s_evenDofToQuad+312];
	fma.rn.f64 	%fd545, %fd1047, %fd445, %fd543;
	ld.shared.f64 	%fd1046, [_ZZ30massMatrixMultiplySharedKernelILi11ELi13ELi1EEviPKdS1_S1_S1_PdE14s_oddDofToQuad+320];
	fma.rn.f64 	%fd546, %fd1046, %fd448, %fd544;
	ld.shared.f64 	%fd1045, [_ZZ30massMatrixMultiplySharedKernelILi11ELi13ELi1EEviPKdS1_S1_S1_PdE15s_evenDofToQuad+320];
	fma.rn.f64 	%fd547, %fd1045, %fd449, %fd545;
	ld.shared.f64 	%fd1044, [_ZZ30massMatrixMultiplySharedKernelILi11ELi13ELi1EEviPKdS1_S1_S1_PdE14s_oddDofToQuad+328];
	fma.rn.f64 	%fd548, %fd1044, %fd453, %fd546;
	ld.shared.f64 	%fd1043, [_ZZ30massMatrixMultiplySharedKernelILi11ELi13ELi1EEviPKdS1_S1_S1_PdE15s_evenDofToQuad+328];
	fma.rn.f64 	%fd549, %fd1043, %fd452, %fd547;
	add.f64 	%fd550, %fd549, %fd548;
	st.shared.f64 	[%r7+624], %fd550;
$L__BB286_9:
	ld.param.u64 	%rd20, [_Z30massMatrixMultiplySharedKernelILi11ELi13ELi1EEviPKdS1_S1_S1_Pd_param_1];
	mov.u32 	%r23, %tid.x;
	setp.gt.u32 	%p10, %r23, 142;
	bar.sync 	0;
	cvt.u16.u32 	%rs15, %r23;
	mul.hi.u16 	%rs16, %rs15, 5042;
	mul.lo.s16 	%rs17, %rs16, 13;
	sub.s16 	%rs18, %rs15, %rs17;
	mov.u32 	%r24, %tid.y;
	mov.u32 	%r25, _ZZ30massMatrixMultiplySharedKernelILi11ELi13ELi1EEviPKdS1_S1_S1_PdE6s_tmp1;
	mad.lo.s32 	%r26, %r24, 17576, %r25;
	mul.wide.u16 	%r27, %rs16, 1352;
	add.s32 	%r28, %r26, %r27;
	mul.wide.u16 	%r29, %rs18, 104;
	add.s32 	%r30, %r28, %r29;
	ld.shared.f64 	%fd551, [%r30];
	ld.shared.f64 	%fd552, [%r30+80];
	add.f64 	%fd553, %fd551, %fd552;
	sub.f64 	%fd554, %fd551, %fd552;
	ld.shared.f64 	%fd555, [%r30+8];
	ld.shared.f64 	%fd556, [%r30+72];
	add.f64 	%fd557, %fd555, %fd556;
	sub.f64 	%fd558, %fd555, %fd556;
	ld.shared.f64 	%fd559, [%r30+16];
	ld.shared.f64 	%fd560, [%r30+64];
	add.f64 	%fd561, %fd559, %fd560;
	sub.f64 	%fd562, %fd559, %fd560;
	ld.shared.f64 	%fd563, [%r30+24];
	ld.shared.f64 	%fd564, [%r30+56];
	add.f64 	%fd565, %fd563, %fd564;
	sub.f64 	%fd566, %fd563, %fd564;
	ld.shared.f64 	%fd567, [%r30+32];
	ld.shared.f64 	%fd568, [%r30+48];
	add.f64 	%fd569, %fd567, %fd568;
	sub.f64 	%fd570, %fd567, %fd568;
	ld.shared.f64 	%fd571, [%r30+40];
	add.f64 	%fd572, %fd571, %fd571;
	sub.f64 	%fd573, %fd571, %fd571;
	mul.f64 	%fd574, %fd572, 0d3FE0000000000000;
	mov.u32 	%r31, %ctaid.x;
	add.s32 	%r32, %r31, %r24;
	mov.b32 	%r33, {%rs18, %rs16};
	mov.b32 	%r34, 12;
	mov.b32 	%r35, 43277;
	dp2a.lo.u32.u32 	%r36, %r33, %r35, %r34;
	mad.lo.s32 	%r37, %r32, 2197, %r36;
	fma.rn.f64 	%fd575, %fd23, %fd553, 0d0000000000000000;
	fma.rn.f64 	%fd576, %fd24, %fd554, 0d0000000000000000;
	fma.rn.f64 	%fd577, %fd25, %fd557, %fd575;
	fma.rn.f64 	%fd578, %fd26, %fd558, %fd576;
	fma.rn.f64 	%fd579, %fd27, %fd561, %fd577;
	fma.rn.f64 	%fd580, %fd28, %fd562, %fd578;
	fma.rn.f64 	%fd581, %fd29, %fd565, %fd579;
	fma.rn.f64 	%fd582, %fd30, %fd566, %fd580;
	fma.rn.f64 	%fd583, %fd31, %fd569, %fd581;
	fma.rn.f64 	%fd584, %fd32, %fd570, %fd582;
	fma.rn.f64 	%fd585, %fd33, %fd574, %fd583;
	fma.rn.f64 	%fd586, %fd34, %fd573, %fd584;
	cvta.to.global.u64 	%rd14, %rd20;
	mul.wide.s32 	%rd15, %r37, 8;
	add.s64 	%rd16, %rd14, %rd15;
	ld.global.nc.f64 	%fd587, [%rd16];
	ld.global.nc.f64 	%fd588, [%rd16+-96];
	sub.f64 	%fd589, %fd585, %fd586;
	mul.f64 	%fd590, %fd589, %fd587;
	add.f64 	%fd591, %fd585, %fd586;
	mul.f64 	%fd1112, %fd591, %fd588;
	fma.rn.f64 	%fd592, %fd35, %fd553, 0d0000000000000000;
	fma.rn.f64 	%fd593, %fd36, %fd554, 0d0000000000000000;
	fma.rn.f64 	%fd594, %fd37, %fd557, %fd592;
	fma.rn.f64 	%fd595, %fd38, %fd558, %fd593;
	fma.rn.f64 	%fd596, %fd39, %fd561, %fd594;
	fma.rn.f64 	%fd597, %fd40, %fd562, %fd595;
	fma.rn.f64 	%fd598, %fd41, %fd565, %fd596;
	fma.rn.f64 	%fd599, %fd42, %fd566, %fd597;
	fma.rn.f64 	%fd600, %fd43, %fd569, %fd598;
	fma.rn.f64 	%fd601, %fd44, %fd570, %fd599;
	fma.rn.f64 	%fd602, %fd45, %fd574, %fd600;
	fma.rn.f64 	%fd603, %fd46, %fd573, %fd601;
	ld.global.nc.f64 	%fd604, [%rd16+-8];
	ld.global.nc.f64 	%fd605, [%rd16+-88];
	sub.f64 	%fd606, %fd602, %fd603;
	mul.f64 	%fd607, %fd606, %fd604;
	add.f64 	%fd608, %fd602, %fd603;
	mul.f64 	%fd1111, %fd608, %fd605;
	fma.rn.f64 	%fd609, %fd47, %fd553, 0d0000000000000000;
	fma.rn.f64 	%fd610, %fd1101, %fd554, 0d0000000000000000;
	fma.rn.f64 	%fd611, %fd1100, %fd557, %fd609;
	fma.rn.f64 	%fd612, %fd1099, %fd558, %fd610;
	fma.rn.f64 	%fd613, %fd1098, %fd561, %fd611;
	fma.rn.f64 	%fd614, %fd1097, %fd562, %fd612;
	fma.rn.f64 	%fd615, %fd1096, %fd565, %fd613;
	fma.rn.f64 	%fd616, %fd1095, %fd566, %fd614;
	fma.rn.f64 	%fd617, %fd1094, %fd569, %fd615;
	fma.rn.f64 	%fd618, %fd1093, %fd570, %fd616;
	fma.rn.f64 	%fd619, %fd1092, %fd574, %fd617;
	fma.rn.f64 	%fd620, %fd1091, %fd573, %fd618;
	ld.global.nc.f64 	%fd621, [%rd16+-16];
	ld.global.nc.f64 	%fd622, [%rd16+-80];
	sub.f64 	%fd623, %fd619, %fd620;
	mul.f64 	%fd1102, %fd623, %fd621;
	add.f64 	%fd624, %fd619, %fd620;
	mul.f64 	%fd1110, %fd624, %fd622;
	fma.rn.f64 	%fd625, %fd1090, %fd553, 0d0000000000000000;
	fma.rn.f64 	%fd626, %fd1089, %fd554, 0d0000000000000000;
	fma.rn.f64 	%fd627, %fd1088, %fd557, %fd625;
	fma.rn.f64 	%fd628, %fd1087, %fd558, %fd626;
	fma.rn.f64 	%fd629, %fd1086, %fd561, %fd627;
	fma.rn.f64 	%fd630, %fd1085, %fd562, %fd628;
	fma.rn.f64 	%fd631, %fd1084, %fd565, %fd629;
	fma.rn.f64 	%fd632, %fd1083, %fd566, %fd630;
	fma.rn.f64 	%fd633, %fd1082, %fd569, %fd631;
	fma.rn.f64 	%fd634, %fd1081, %fd570, %fd632;
	fma.rn.f64 	%fd635, %fd1080, %fd574, %fd633;
	fma.rn.f64 	%fd636, %fd1079, %fd573, %fd634;
	ld.global.nc.f64 	%fd637, [%rd16+-24];
	ld.global.nc.f64 	%fd638, [%rd16+-72];
	sub.f64 	%fd639, %fd635, %fd636;
	mul.f64 	%fd1103, %fd639, %fd637;
	add.f64 	%fd640, %fd635, %fd636;
	mul.f64 	%fd1109, %fd640, %fd638;
	fma.rn.f64 	%fd641, %fd1078, %fd553, 0d0000000000000000;
	fma.rn.f64 	%fd642, %fd1077, %fd554, 0d0000000000000000;
	fma.rn.f64 	%fd643, %fd1076, %fd557, %fd641;
	fma.rn.f64 	%fd644, %fd1075, %fd558, %fd642;
	fma.rn.f64 	%fd645, %fd1074, %fd561, %fd643;
	fma.rn.f64 	%fd646, %fd1073, %fd562, %fd644;
	fma.rn.f64 	%fd647, %fd1072, %fd565, %fd645;
	fma.rn.f64 	%fd648, %fd1071, %fd566, %fd646;
	fma.rn.f64 	%fd649, %fd1070, %fd569, %fd647;
	fma.rn.f64 	%fd650, %fd1069, %fd570, %fd648;
	fma.rn.f64 	%fd651, %fd1068, %fd574, %fd649;
	fma.rn.f64 	%fd652, %fd1067, %fd573, %fd650;
	ld.global.nc.f64 	%fd653, [%rd16+-32];
	ld.global.nc.f64 	%fd654, [%rd16+-64];
	sub.f64 	%fd655, %fd651, %fd652;
	mul.f64 	%fd1104, %fd655, %fd653;
	add.f64 	%fd656, %fd651, %fd652;
	mul.f64 	%fd1108, %fd656, %fd654;
	fma.rn.f64 	%fd657, %fd1066, %fd553, 0d0000000000000000;
	fma.rn.f64 	%fd658, %fd1065, %fd554, 0d0000000000000000;
	fma.rn.f64 	%fd659, %fd1064, %fd557, %fd657;
	fma.rn.f64 	%fd660, %fd1063, %fd558, %fd658;
	fma.rn.f64 	%fd661, %fd1062, %fd561, %fd659;
	fma.rn.f64 	%fd662, %fd1061, %fd562, %fd660;
	fma.rn.f64 	%fd663, %fd1060, %fd565, %fd661;
	fma.rn.f64 	%fd664, %fd1059, %fd566, %fd662;
	fma.rn.f64 	%fd665, %fd1058, %fd569, %fd663;
	fma.rn.f64 	%fd666, %fd1057, %fd570, %fd664;
	fma.rn.f64 	%fd667, %fd1056, %fd574, %fd665;
	fma.rn.f64 	%fd668, %fd1055, %fd573, %fd666;
	ld.global.nc.f64 	%fd669, [%rd16+-40];
	ld.global.nc.f64 	%fd670, [%rd16+-56];
	sub.f64 	%fd671, %fd667, %fd668;
	mul.f64 	%fd1105, %fd671, %fd669;
	add.f64 	%fd672, %fd667, %fd668;
	mul.f64 	%fd1107, %fd672, %fd670;
	fma.rn.f64 	%fd673, %fd1054, %fd553, 0d0000000000000000;
	fma.rn.f64 	%fd674, %fd1053, %fd554, 0d0000000000000000;
	fma.rn.f64 	%fd675, %fd1052, %fd557, %fd673;
	fma.rn.f64 	%fd676, %fd1051, %fd558, %fd674;
	fma.rn.f64 	%fd677, %fd1050, %fd561, %fd675;
	fma.rn.f64 	%fd678, %fd1049, %fd562, %fd676;
	fma.rn.f64 	%fd679, %fd1048, %fd565, %fd677;
	fma.rn.f64 	%fd680, %fd1047, %fd566, %fd678;
	fma.rn.f64 	%fd681, %fd1046, %fd569, %fd679;
	fma.rn.f64 	%fd682, %fd1045, %fd570, %fd680;
	fma.rn.f64 	%fd683, %fd1044, %fd574, %fd681;
	fma.rn.f64 	%fd684, %fd1043, %fd573, %fd682;
	ld.global.nc.f64 	%fd685, [%rd16+-48];
	add.f64 	%fd686, %fd683, %fd684;
	mul.f64 	%fd1106, %fd686, %fd685;
	bar.sync 	0;
	add.f64 	%fd687, %fd1112, %fd590;
	sub.f64 	%fd688, %fd1112, %fd590;
	add.f64 	%fd689, %fd1111, %fd607;
	sub.f64 	%fd690, %fd1111, %fd607;
	add.f64 	%fd691, %fd1110, %fd1102;
	sub.f64 	%fd692, %fd1110, %fd1102;
	add.f64 	%fd693, %fd1109, %fd1103;
	sub.f64 	%fd694, %fd1109, %fd1103;
	add.f64 	%fd695, %fd1108, %fd1104;
	sub.f64 	%fd696, %fd1108, %fd1104;
	add.f64 	%fd697, %fd1107, %fd1105;
	sub.f64 	%fd698, %fd1107, %fd1105;
	add.f64 	%fd699, %fd1106, %fd1106;
	sub.f64 	%fd700, %fd1106, %fd1106;
	mul.f64 	%fd701, %fd699, 0d3FE0000000000000;
	fma.rn.f64 	%fd702, %fd23, %fd687, 0d0000000000000000;
	fma.rn.f64 	%fd703, %fd24, %fd688, 0d0000000000000000;
	fma.rn.f64 	%fd704, %fd35, %fd689, %fd702;
	fma.rn.f64 	%fd705, %fd36, %fd690, %fd703;
	fma.rn.f64 	%fd706, %fd47, %fd691, %fd704;
	fma.rn.f64 	%fd707, %fd1101, %fd692, %fd705;
	fma.rn.f64 	%fd708, %fd1090, %fd693, %fd706;
	fma.rn.f64 	%fd709, %fd1089, %fd694, %fd707;
	fma.rn.f64 	%fd710, %fd1078, %fd695, %fd708;
	fma.rn.f64 	%fd711, %fd1077, %fd696, %fd709;
	fma.rn.f64 	%fd712, %fd1066, %fd697, %fd710;
	fma.rn.f64 	%fd713, %fd1065, %fd698, %fd711;
	fma.rn.f64 	%fd714, %fd1054, %fd701, %fd712;
	fma.rn.f64 	%fd715, %fd1053, %fd700, %fd713;
	sub.f64 	%fd716, %fd714, %fd715;
	st.shared.f64 	[%r30+80], %fd716;
	add.f64 	%fd717, %fd714, %fd715;
	st.shared.f64 	[%r30], %fd717;
	fma.rn.f64 	%fd718, %fd25, %fd687, 0d0000000000000000;
	fma.rn.f64 	%fd719, %fd26, %fd688, 0d0000000000000000;
	fma.rn.f64 	%fd720, %fd37, %fd689, %fd718;
	fma.rn.f64 	%fd721, %fd38, %fd690, %fd719;
	fma.rn.f64 	%fd722, %fd1100, %fd691, %fd720;
	fma.rn.f64 	%fd723, %fd1099, %fd692, %fd721;
	fma.rn.f64 	%fd724, %fd1088, %fd693, %fd722;
	fma.rn.f64 	%fd725, %fd1087, %fd694, %fd723;
	fma.rn.f64 	%fd726, %fd1076, %fd695, %fd724;
	fma.rn.f64 	%fd727, %fd1075, %fd696, %fd725;
	fma.rn.f64 	%fd728, %fd1064, %fd697, %fd726;
	fma.rn.f64 	%fd729, %fd1063, %fd698, %fd727;
	fma.rn.f64 	%fd730, %fd1052, %fd701, %fd728;
	fma.rn.f64 	%fd731, %fd1051, %fd700, %fd729;
	sub.f64 	%fd732, %fd730, %fd731;
	st.shared.f64 	[%r30+72], %fd732;
	add.f64 	%fd733, %fd730, %fd731;
	st.shared.f64 	[%r30+8], %fd733;
	fma.rn.f64 	%fd734, %fd27, %fd687, 0d0000000000000000;
	fma.rn.f64 	%fd735, %fd28, %fd688, 0d0000000000000000;
	fma.rn.f64 	%fd736, %fd39, %fd689, %fd734;
	fma.rn.f64 	%fd737, %fd40, %fd690, %fd735;
	fma.rn.f64 	%fd738, %fd1098, %fd691, %fd736;
	fma.rn.f64 	%fd739, %fd1097, %fd692, %fd737;
	fma.rn.f64 	%fd740, %fd1086, %fd693, %fd738;
	fma.rn.f64 	%fd741, %fd1085, %fd694, %fd739;
	fma.rn.f64 	%fd742, %fd1074, %fd695, %fd740;
	fma.rn.f64 	%fd743, %fd1073, %fd696, %fd741;
	fma.rn.f64 	%fd744, %fd1062, %fd697, %fd742;
	fma.rn.f64 	%fd745, %fd1061, %fd698, %fd743;
	fma.rn.f64 	%fd746, %fd1050, %fd701, %fd744;
	fma.rn.f64 	%fd747, %fd1049, %fd700, %fd745;
	sub.f64 	%fd748, %fd746, %fd747;
	st.shared.f64 	[%r30+64], %fd748;
	add.f64 	%fd749, %fd746, %fd747;
	st.shared.f64 	[%r30+16], %fd749;
	fma.rn.f64 	%fd750, %fd29, %fd687, 0d0000000000000000;
	fma.rn.f64 	%fd751, %fd30, %fd688, 0d0000000000000000;
	fma.rn.f64 	%fd752, %fd41, %fd689, %fd750;
	fma.rn.f64 	%fd753, %fd42, %fd690, %fd751;
	fma.rn.f64 	%fd754, %fd1096, %fd691, %fd752;
	fma.rn.f64 	%fd755, %fd1095, %fd692, %fd753;
	fma.rn.f64 	%fd756, %fd1084, %fd693, %fd754;
	fma.rn.f64 	%fd757, %fd1083, %fd694, %fd755;
	fma.rn.f64 	%fd758, %fd1072, %fd695, %fd756;
	fma.rn.f64 	%fd759, %fd1071, %fd696, %fd757;
	fma.rn.f64 	%fd760, %fd1060, %fd697, %fd758;
	fma.rn.f64 	%fd761, %fd1059, %fd698, %fd759;
	fma.rn.f64 	%fd762, %fd1048, %fd701, %fd760;
	fma.rn.f64 	%fd763, %fd1047, %fd700, %fd761;
	sub.f64 	%fd764, %fd762, %fd763;
	st.shared.f64 	[%r30+56], %fd764;
	add.f64 	%fd765, %fd762, %fd763;
	st.shared.f64 	[%r30+24], %fd765;
	fma.rn.f64 	%fd766, %fd31, %fd687, 0d0000000000000000;
	fma.rn.f64 	%fd767, %fd32, %fd688, 0d0000000000000000;
	fma.rn.f64 	%fd768, %fd43, %fd689, %fd766;
	fma.rn.f64 	%fd769, %fd44, %fd690, %fd767;
	fma.rn.f64 	%fd770, %fd1094, %fd691, %fd768;
	fma.rn.f64 	%fd771, %fd1093, %fd692, %fd769;
	fma.rn.f64 	%fd772, %fd1082, %fd693, %fd770;
	fma.rn.f64 	%fd773, %fd1081, %fd694, %fd771;
	fma.rn.f64 	%fd774, %fd1070, %fd695, %fd772;
	fma.rn.f64 	%fd775, %fd1069, %fd696, %fd773;
	fma.rn.f64 	%fd776, %fd1058, %fd697, %fd774;
	fma.rn.f64 	%fd777, %fd1057, %fd698, %fd775;
	fma.rn.f64 	%fd778, %fd1046, %fd701, %fd776;
	fma.rn.f64 	%fd779, %fd1045, %fd700, %fd777;
	sub.f64 	%fd780, %fd778, %fd779;
	st.shared.f64 	[%r30+48], %fd780;
	add.f64 	%fd781, %fd778, %fd779;
	st.shared.f64 	[%r30+32], %fd781;
	fma.rn.f64 	%fd782, %fd33, %fd687, 0d0000000000000000;
	fma.rn.f64 	%fd783, %fd34, %fd688, 0d0000000000000000;
	fma.rn.f64 	%fd784, %fd45, %fd689, %fd782;
	fma.rn.f64 	%fd785, %fd46, %fd690, %fd783;
	fma.rn.f64 	%fd786, %fd1092, %fd691, %fd784;
	fma.rn.f64 	%fd787, %fd1091, %fd692, %fd785;
	fma.rn.f64 	%fd788, %fd1080, %fd693, %fd786;
	fma.rn.f64 	%fd789, %fd1079, %fd694, %fd787;
	fma.rn.f64 	%fd790, %fd1068, %fd695, %fd788;
	fma.rn.f64 	%fd791, %fd1067, %fd696, %fd789;
	fma.rn.f64 	%fd792, %fd1056, %fd697, %fd790;
	fma.rn.f64 	%fd793, %fd1055, %fd698, %fd791;
	fma.rn.f64 	%fd794, %fd1044, %fd701, %fd792;
	fma.rn.f64 	%fd795, %fd1043, %fd700, %fd793;
	add.f64 	%fd796, %fd794, %fd795;
	st.shared.f64 	[%r30+40], %fd796;
	bar.sync 	0;
	@%p10 bra 	$L__BB286_11;
	ld.shared.f64 	%fd797, [%r7];
	ld.shared.f64 	%fd798, [%r7+1248];
	add.f64 	%fd799, %fd797, %fd798;
	sub.f64 	%fd800, %fd797, %fd798;
	ld.shared.f64 	%fd801, [%r7+104];
	ld.shared.f64 	%fd802, [%r7+1144];
	add.f64 	%fd803, %fd801, %fd802;
	sub.f64 	%fd804, %fd801, %fd802;
	ld.shared.f64 	%fd805, [%r7+208];
	ld.shared.f64 	%fd806, [%r7+1040];
	add.f64 	%fd807, %fd805, %fd806;
	sub.f64 	%fd808, %fd805, %fd806;
	ld.shared.f64 	%fd809, [%r7+312];
	ld.shared.f64 	%fd810, [%r7+936];
	add.f64 	%fd811, %fd809, %fd810;
	sub.f64 	%fd812, %fd809, %fd810;
	ld.shared.f64 	%fd813, [%r7+416];
	ld.shared.f64 	%fd814, [%r7+832];
	add.f64 	%fd815, %fd813, %fd814;
	sub.f64 	%fd816, %fd813, %fd814;
	ld.shared.f64 	%fd817, [%r7+520];
	ld.shared.f64 	%fd818, [%r7+728];
	add.f64 	%fd819, %fd817, %fd818;
	sub.f64 	%fd820, %fd817, %fd818;
	ld.shared.f64 	%fd821, [%r7+624];
	add.f64 	%fd822, %fd821, %fd821;
	sub.f64 	%fd823, %fd821, %fd821;
	mul.f64 	%fd824, %fd822, 0d3FE0000000000000;
	fma.rn.f64 	%fd825, %fd23, %fd799, 0d0000000000000000;
	fma.rn.f64 	%fd826, %fd24, %fd800, 0d0000000000000000;
	fma.rn.f64 	%fd827, %fd35, %fd803, %fd825;
	fma.rn.f64 	%fd828, %fd36, %fd804, %fd826;
	fma.rn.f64 	%fd829, %fd47, %fd807, %fd827;
	fma.rn.f64 	%fd830, %fd1101, %fd808, %fd828;
	fma.rn.f64 	%fd831, %fd1090, %fd811, %fd829;
	fma.rn.f64 	%fd832, %fd1089, %fd812, %fd830;
	fma.rn.f64 	%fd833, %fd1078, %fd815, %fd831;
	fma.rn.f64 	%fd834, %fd1077, %fd816, %fd832;
	fma.rn.f64 	%fd835, %fd1066, %fd819, %fd833;
	fma.rn.f64 	%fd836, %fd1065, %fd820, %fd834;
	fma.rn.f64 	%fd837, %fd1054, %fd824, %fd835;
	fma.rn.f64 	%fd838, %fd1053, %fd823, %fd836;
	sub.f64 	%fd839, %fd837, %fd838;
	st.shared.f64 	[%r7+1040], %fd839;
	add.f64 	%fd840, %fd837, %fd838;
	st.shared.f64 	[%r7], %fd840;
	fma.rn.f64 	%fd841, %fd25, %fd799, 0d0000000000000000;
	fma.rn.f64 	%fd842, %fd26, %fd800, 0d0000000000000000;
	fma.rn.f64 	%fd843, %fd37, %fd803, %fd841;
	fma.rn.f64 	%fd844, %fd38, %fd804, %fd842;
	fma.rn.f64 	%fd845, %fd1100, %fd807, %fd843;
	fma.rn.f64 	%fd846, %fd1099, %fd808, %fd844;
	fma.rn.f64 	%fd847, %fd1088, %fd811, %fd845;
	fma.rn.f64 	%fd848, %fd1087, %fd812, %fd846;
	fma.rn.f64 	%fd849, %fd1076, %fd815, %fd847;
	fma.rn.f64 	%fd850, %fd1075, %fd816, %fd848;
	fma.rn.f64 	%fd851, %fd1064, %fd819, %fd849;
	fma.rn.f64 	%fd852, %fd1063, %fd820, %fd850;
	fma.rn.f64 	%fd853, %fd1052, %fd824, %fd851;
	fma.rn.f64 	%fd854, %fd1051, %fd823, %fd852;
	sub.f64 	%fd855, %fd853, %fd854;
	st.shared.f64 	[%r7+936], %fd855;
	add.f64 	%fd856, %fd853, %fd854;
	st.shared.f64 	[%r7+104], %fd856;
	fma.rn.f64 	%fd857, %fd27, %fd799, 0d0000000000000000;
	fma.rn.f64 	%fd858, %fd28, %fd800, 0d0000000000000000;
	fma.rn.f64 	%fd859, %fd39, %fd803, %fd857;
	fma.rn.f64 	%fd860, %fd40, %fd804, %fd858;
	fma.rn.f64 	%fd861, %fd1098, %fd807, %fd859;
	fma.rn.f64 	%fd862, %fd1097, %fd808, %fd860;
	fma.rn.f64 	%fd863, %fd1086, %fd811, %fd861;
	fma.rn.f64 	%fd864, %fd1085, %fd812, %fd862;
	fma.rn.f64 	%fd865, %fd1074, %fd815, %fd863;
	fma.rn.f64 	%fd866, %fd1073, %fd816, %fd864;
	fma.rn.f64 	%fd867, %fd1062, %fd819, %fd865;
	fma.rn.f64 	%fd868, %fd1061, %fd820, %fd866;
	fma.rn.f64 	%fd869, %fd1050, %fd824, %fd867;
	fma.rn.f64 	%fd870, %fd1049, %fd823, %fd868;
	sub.f64 	%fd871, %fd869, %fd870;
	st.shared.f64 	[%r7+832], %fd871;
	add.f64 	%fd872, %fd869, %fd870;
	st.shared.f64 	[%r7+208], %fd872;
	fma.rn.f64 	%fd873, %fd29, %fd799, 0d0000000000000000;
	fma.rn.f64 	%fd874, %fd30, %fd800, 0d0000000000000000;
	fma.rn.f64 	%fd875, %fd41, %fd803, %fd873;
	fma.rn.f64 	%fd876, %fd42, %fd804, %fd874;
	fma.rn.f64 	%fd877, %fd1096, %fd807, %fd875;
	fma.rn.f64 	%fd878, %fd1095, %fd808, %fd876;
	fma.rn.f64 	%fd879, %fd1084, %fd811, %fd877;
	fma.rn.f64 	%fd880, %fd1083, %fd812, %fd878;
	fma.rn.f64 	%fd881, %fd1072, %fd815, %fd879;
	fma.rn.f64 	%fd882, %fd1071, %fd816, %fd880;
	fma.rn.f64 	%fd883, %fd1060, %fd819, %fd881;
	fma.rn.f64 	%fd884, %fd1059, %fd820, %fd882;
	fma.rn.f64 	%fd885, %fd1048, %fd824, %fd883;
	fma.rn.f64 	%fd886, %fd1047, %fd823, %fd884;
	sub.f64 	%fd887, %fd885, %fd886;
	st.shared.f64 	[%r7+728], %fd887;
	add.f64 	%fd888, %fd885, %fd886;
	st.shared.f64 	[%r7+312], %fd888;
	fma.rn.f64 	%fd889, %fd31, %fd799, 0d0000000000000000;
	fma.rn.f64 	%fd890, %fd32, %fd800, 0d0000000000000000;
	fma.rn.f64 	%fd891, %fd43, %fd803, %fd889;
	fma.rn.f64 	%fd892, %fd44, %fd804, %fd890;
	fma.rn.f64 	%fd893, %fd1094, %fd807, %fd891;
	fma.rn.f64 	%fd894, %fd1093, %fd808, %fd892;
	fma.rn.f64 	%fd895, %fd1082, %fd811, %fd893;
	fma.rn.f64 	%fd896, %fd1081, %fd812, %fd894;
	fma.rn.f64 	%fd897, %fd1070, %fd815, %fd895;
	fma.rn.f64 	%fd898, %fd1069, %fd816, %fd896;
	fma.rn.f64 	%fd899, %fd1058, %fd819, %fd897;
	fma.rn.f64 	%fd900, %fd1057, %fd820, %fd898;
	fma.rn.f64 	%fd901, %fd1046, %fd824, %fd899;
	fma.rn.f64 	%fd902, %fd1045, %fd823, %fd900;
	sub.f64 	%fd903, %fd901, %fd902;
	st.shared.f64 	[%r7+624], %fd903;
	add.f64 	%fd904, %fd901, %fd902;
	st.shared.f64 	[%r7+416], %fd904;
	fma.rn.f64 	%fd905, %fd33, %fd799, 0d0000000000000000;
	fma.rn.f64 	%fd906, %fd34, %fd800, 0d0000000000000000;
	fma.rn.f64 	%fd907, %fd45, %fd803, %fd905;
	fma.rn.f64 	%fd908, %fd46, %fd804, %fd906;
	fma.rn.f64 	%fd909, %fd1092, %fd807, %fd907;
	fma.rn.f64 	%fd910, %fd1091, %fd808, %fd908;
	fma.rn.f64 	%fd911, %fd1080, %fd811, %fd909;
	fma.rn.f64 	%fd912, %fd1079, %fd812, %fd910;
	fma.rn.f64 	%fd913, %fd1068, %fd815, %fd911;
	fma.rn.f64 	%fd914, %fd1067, %fd816, %fd912;
	fma.rn.f64 	%fd915, %fd1056, %fd819, %fd913;
	fma.rn.f64 	%fd916, %fd1055, %fd820, %fd914;
	fma.rn.f64 	%fd917, %fd1044, %fd824, %fd915;
	fma.rn.f64 	%fd918, %fd1043, %fd823, %fd916;
	add.f64 	%fd919, %fd917, %fd918;
	st.shared.f64 	[%r7+520], %fd919;
$L__BB286_11:
	mov.u32 	%r38, %tid.x;
	setp.gt.u32 	%p11, %r38, 120;
	bar.sync 	0;
	@%p11 bra 	$L__BB286_13;
	ld.shared.f64 	%fd920, [%r6];
	ld.shared.f64 	%fd921, [%r6+16224];
	add.f64 	%fd922, %fd920, %fd921;
	sub.f64 	%fd923, %fd920, %fd921;
	ld.shared.f64 	%fd924, [%r6+1352];
	ld.shared.f64 	%fd925, [%r6+14872];
	add.f64 	%fd926, %fd924, %fd925;
	sub.f64 	%fd927, %fd924, %fd925;
	ld.shared.f64 	%fd928, [%r6+2704];
	ld.shared.f64 	%fd929, [%r6+13520];
	add.f64 	%fd930, %fd928, %fd929;
	sub.f64 	%fd931, %fd928, %fd929;
	ld.shared.f64 	%fd932, [%r6+4056];
	ld.shared.f64 	%fd933, [%r6+12168];
	add.f64 	%fd934, %fd932, %fd933;
	sub.f64 	%fd935, %fd932, %fd933;
	ld.shared.f64 	%fd936, [%r6+5408];
	ld.shared.f64 	%fd937, [%r6+10816];
	add.f64 	%fd938, %fd936, %fd937;
	sub.f64 	%fd939, %fd936, %fd937;
	ld.shared.f64 	%fd940, [%r6+6760];
	ld.shared.f64 	%fd941, [%r6+9464];
	add.f64 	%fd942, %fd940, %fd941;
	sub.f64 	%fd943, %fd940, %fd941;
	ld.shared.f64 	%fd944, [%r6+8112];
	add.f64 	%fd945, %fd944, %fd944;
	sub.f64 	%fd946, %fd944, %fd944;
	mul.f64 	%fd947, %fd945, 0d3FE0000000000000;
	fma.rn.f64 	%fd948, %fd23, %fd922, 0d0000000000000000;
	fma.rn.f64 	%fd949, %fd24, %fd923, 0d0000000000000000;
	fma.rn.f64 	%fd950, %fd35, %fd926, %fd948;
	fma.rn.f64 	%fd951, %fd36, %fd927, %fd949;
	fma.rn.f64 	%fd952, %fd47, %fd930, %fd950;
	fma.rn.f64 	%fd953, %fd1101, %fd931, %fd951;
	fma.rn.f64 	%fd954, %fd1090, %fd934, %fd952;
	fma.rn.f64 	%fd955, %fd1089, %fd935, %fd953;
	fma.rn.f64 	%fd956, %fd1078, %fd938, %fd954;
	fma.rn.f64 	%fd957, %fd1077, %fd939, %fd955;
	fma.rn.f64 	%fd958, %fd1066, %fd942, %fd956;
	fma.rn.f64 	%fd959, %fd1065, %fd943, %fd957;
	fma.rn.f64 	%fd960, %fd1054, %fd947, %fd958;
	fma.rn.f64 	%fd961, %fd1053, %fd946, %fd959;
	sub.f64 	%fd1102, %fd960, %fd961;
	add.f64 	%fd1112, %fd960, %fd961;
	fma.rn.f64 	%fd962, %fd25, %fd922, 0d0000000000000000;
	fma.rn.f64 	%fd963, %fd26, %fd923, 0d0000000000000000;
	fma.rn.f64 	%fd964, %fd37, %fd926, %fd962;
	fma.rn.f64 	%fd965, %fd38, %fd927, %fd963;
	fma.rn.f64 	%fd966, %fd1100, %fd930, %fd964;
	fma.rn.f64 	%fd967, %fd1099, %fd931, %fd965;
	fma.rn.f64 	%fd968, %fd1088, %fd934, %fd966;
	fma.rn.f64 	%fd969, %fd1087, %fd935, %fd967;
	fma.rn.f64 	%fd970, %fd1076, %fd938, %fd968;
	fma.rn.f64 	%fd971, %fd1075, %fd939, %fd969;
	fma.rn.f64 	%fd972, %fd1064, %fd942, %fd970;
	fma.rn.f64 	%fd973, %fd1063, %fd943, %fd971;
	fma.rn.f64 	%fd974, %fd1052, %fd947, %fd972;
	fma.rn.f64 	%fd975, %fd1051, %fd946, %fd973;
	sub.f64 	%fd1103, %fd974, %fd975;
	add.f64 	%fd1111, %fd974, %fd975;
	fma.rn.f64 	%fd976, %fd27, %fd922, 0d0000000000000000;
	fma.rn.f64 	%fd977, %fd28, %fd923, 0d0000000000000000;
	fma.rn.f64 	%fd978, %fd39, %fd926, %fd976;
	fma.rn.f64 	%fd979, %fd40, %fd927, %fd977;
	fma.rn.f64 	%fd980, %fd1098, %fd930, %fd978;
	fma.rn.f64 	%fd981, %fd1097, %fd931, %fd979;
	fma.rn.f64 	%fd982, %fd1086, %fd934, %fd980;
	fma.rn.f64 	%fd983, %fd1085, %fd935, %fd981;
	fma.rn.f64 	%fd984, %fd1074, %fd938, %fd982;
	fma.rn.f64 	%fd985, %fd1073, %fd939, %fd983;
	fma.rn.f64 	%fd986, %fd1062, %fd942, %fd984;
	fma.rn.f64 	%fd987, %fd1061, %fd943, %fd985;
	fma.rn.f64 	%fd988, %fd1050, %fd947, %fd986;
	fma.rn.f64 	%fd989, %fd1049, %fd946, %fd987;
	sub.f64 	%fd1104, %fd988, %fd989;
	add.f64 	%fd1110, %fd988, %fd989;
	fma.rn.f64 	%fd990, %fd29, %fd922, 0d0000000000000000;
	fma.rn.f64 	%fd991, %fd30, %fd923, 0d0000000000000000;
	fma.rn.f64 	%fd992, %fd41, %fd926, %fd990;
	fma.rn.f64 	%fd993, %fd42, %fd927, %fd991;
	fma.rn.f64 	%fd994, %fd1096, %fd930, %fd992;
	fma.rn.f64 	%fd995, %fd1095, %fd931, %fd993;
	fma.rn.f64 	%fd996, %fd1084, %fd934, %fd994;
	fma.rn.f64 	%fd997, %fd1083, %fd935, %fd995;
	fma.rn.f64 	%fd998, %fd1072, %fd938, %fd996;
	fma.rn.f64 	%fd999, %fd1071, %fd939, %fd997;
	fma.rn.f64 	%fd1000, %fd1060, %fd942, %fd998;
	fma.rn.f64 	%fd1001, %fd1059, %fd943, %fd999;
	fma.rn.f64 	%fd1002, %fd1048, %fd947, %fd1000;
	fma.rn.f64 	%fd1003, %fd1047, %fd946, %fd1001;
	sub.f64 	%fd1105, %fd1002, %fd1003;
	add.f64 	%fd1109, %fd1002, %fd1003;
	fma.rn.f64 	%fd1004, %fd31, %fd922, 0d0000000000000000;
	fma.rn.f64 	%fd1005, %fd32, %fd923, 0d0000000000000000;
	fma.rn.f64 	%fd1006, %fd43, %fd926, %fd1004;
	fma.rn.f64 	%fd1007, %fd44, %fd927, %fd1005;
	fma.rn.f64 	%fd1008, %fd1094, %fd930, %fd1006;
	fma.rn.f64 	%fd1009, %fd1093, %fd931, %fd1007;
	fma.rn.f64 	%fd1010, %fd1082, %fd934, %fd1008;
	fma.rn.f64 	%fd1011, %fd1081, %fd935, %fd1009;
	fma.rn.f64 	%fd1012, %fd1070, %fd938, %fd1010;
	fma.rn.f64 	%fd1013, %fd1069, %fd939, %fd1011;
	fma.rn.f64 	%fd1014, %fd1058, %fd942, %fd1012;
	fma.rn.f64 	%fd1015, %fd1057, %fd943, %fd1013;
	fma.rn.f64 	%fd1016, %fd1046, %fd947, %fd1014;
	fma.rn.f64 	%fd1017, %fd1045, %fd946, %fd1015;
	sub.f64 	%fd1106, %fd1016, %fd1017;
	add.f64 	%fd1108, %fd1016, %fd1017;
	fma.rn.f64 	%fd1018, %fd33, %fd922, 0d0000000000000000;
	fma.rn.f64 	%fd1019, %fd34, %fd923, 0d0000000000000000;
	fma.rn.f64 	%fd1020, %fd45, %fd926, %fd1018;
	fma.rn.f64 	%fd1021, %fd46, %fd927, %fd1019;
	fma.rn.f64 	%fd1022, %fd1092, %fd930, %fd1020;
	fma.rn.f64 	%fd1023, %fd1091, %fd931, %fd1021;
	fma.rn.f64 	%fd1024, %fd1080, %fd934, %fd1022;
	fma.rn.f64 	%fd1025, %fd1079, %fd935, %fd1023;
	fma.rn.f64 	%fd1026, %fd1068, %fd938, %fd1024;
	fma.rn.f64 	%fd1027, %fd1067, %fd939, %fd1025;
	fma.rn.f64 	%fd1028, %fd1056, %fd942, %fd1026;
	fma.rn.f64 	%fd1029, %fd1055, %fd943, %fd1027;
	fma.rn.f64 	%fd1030, %fd1044, %fd947, %fd1028;
	fma.rn.f64 	%fd1031, %fd1043, %fd946, %fd1029;
	add.f64 	%fd1107, %fd1030, %fd1031;
$L__BB286_13:
	bar.sync 	0;
	@%p4 bra 	$L__BB286_15;
	ld.param.u64 	%rd21, [_Z30massMatrixMultiplySharedKernelILi11ELi13ELi1EEviPKdS1_S1_S1_Pd_param_5];
	mov.u32 	%r39, %ctaid.x;
	mov.u32 	%r40, %tid.y;
	add.s32 	%r41, %r39, %r40;
	mov.u32 	%r42, %tid.x;
	mad.lo.s32 	%r43, %r41, 1331, %r42;
	cvta.to.global.u64 	%rd17, %rd21;
	mul.wide.s32 	%rd18, %r43, 8;
	add.s64 	%rd19, %rd17, %rd18;
	st.global.f64 	[%rd19], %fd1112;
	st.global.f64 	[%rd19+968], %fd1111;
	st.global.f64 	[%rd19+1936], %fd1110;
	st.global.f64 	[%rd19+2904], %fd1109;
	st.global.f64 	[%rd19+3872], %fd1108;
	st.global.f64 	[%rd19+4840], %fd1107;
	st.global.f64 	[%rd19+5808], %fd1106;
	st.global.f64 	[%rd19+6776], %fd1105;
	st.global.f64 	[%rd19+7744], %fd1104;
	st.global.f64 	[%rd19+8712], %fd1103;
	st.global.f64 	[%rd19+9680], %fd1102;
$L__BB286_15:
	ret;

}
	// .globl	_Z30massMatrixMultiplyGlobalKernelILi11ELi13ELi1EEviPKdS1_S1_S1_Pd
.visible .entry _Z30massMatrixMultiplyGlobalKernelILi11ELi13ELi1EEviPKdS1_S1_S1_Pd(
	.param .u32 _Z30massMatrixMultiplyGlobalKernelILi11ELi13ELi1EEviPKdS1_S1_S1_Pd_param_0,
	.param .u64 .ptr .align 1 _Z30massMatrixMultiplyGlobalKernelILi11ELi13ELi1EEviPKdS1_S1_S1_Pd_param_1,
	.param .u64 .ptr .align 1 _Z30massMatrixMultiplyGlobalKernelILi11ELi13ELi1EEviPKdS1_S1_S1_Pd_param_2,
	.param .u64 .ptr .align 1 _Z30massMatrixMultiplyGlobalKernelILi11ELi13ELi1EEviPKdS1_S1_S1_Pd_param_3,
	.param .u64 .ptr .align 1 _Z30massMatrixMultiplyGlobalKernelILi11ELi13ELi1EEviPKdS1_S1_S1_Pd_param_4,
	.param .u64 .ptr .align 1 _Z30massMatrixMultiplyGlobalKernelILi11ELi13ELi1EEviPKdS1_S1_S1_Pd_param_5
)
{
	.reg .pred 	%p<10>;
	.reg .b16 	%rs<19>;
	.reg .b32 	%r<39>;
	.reg .b64 	%rd<23>;
	.reg .b64 	%fd<1043>;
	// demoted variable
	.shared .align 8 .b8 _ZZ30massMatrixMultiplyGlobalKernelILi11ELi13ELi1EEviPKdS1_S1_S1_PdE6s_tmp1[17576];
	ld.param.u32 	%r8, [_Z30massMatrixMultiplyGlobalKernelILi11ELi13ELi1EEviPKdS1_S1_S1_Pd_param_0];
	ld.param.u64 	%rd4, [_Z30massMatrixMultiplyGlobalKernelILi11ELi13ELi1EEviPKdS1_S1_S1_Pd_param_2];
	ld.param.u64 	%rd5, [_Z30massMatrixMultiplyGlobalKernelILi11ELi13ELi1EEviPKdS1_S1_S1_Pd_param_3];
	ld.param.u64 	%rd6, [_Z30massMatrixMultiplyGlobalKernelILi11ELi13ELi1EEviPKdS1_S1_S1_Pd_param_4];
	cvta.to.global.u64 	%rd1, %rd5;
	cvta.to.global.u64 	%rd2, %rd4;
	mov.u32 	%r9, %tid.x;
	mov.u32 	%r2, %tid.y;
	mov.u32 	%r10, %ctaid.x;
	add.s32 	%r3, %r10, %r2;
	cvt.u16.u32 	%rs2, %r9;
	mul.hi.u16 	%rs3, %rs2, -17873;
	shr.u16 	%rs4, %rs3, 3;
	mul.lo.s16 	%rs5, %rs4, 11;
	sub.s16 	%rs1, %rs2, %rs5;
	setp.lt.s32 	%p2, %r3, %r8;
	setp.lt.u32 	%p3, %r9, 121;
	and.pred  	%p1, %p2, %p3;
	not.pred 	%p4, %p1;
	@%p4 bra 	$L__BB287_2;
	cvta.to.global.u64 	%rd8, %rd6;
	mad.lo.s32 	%r11, %r3, 1331, %r9;
	mul.wide.s32 	%rd9, %r11, 8;
	add.s64 	%rd10, %rd8, %rd9;
	ld.global.nc.f64 	%fd1031, [%rd10];
	ld.global.nc.f64 	%fd1030, [%rd10+968];
	ld.global.nc.f64 	%fd1029, [%rd10+1936];
	ld.global.nc.f64 	%fd1028, [%rd10+2904];
	ld.global.nc.f64 	%fd1027, [%rd10+3872];
	ld.global.nc.f64 	%fd1026, [%rd10+4840];
	ld.global.nc.f64 	%fd1025, [%rd10+5808];
	ld.global.nc.f64 	%fd1024, [%rd10+6776];
	ld.global.nc.f64 	%fd1023, [%rd10+7744];
	ld.global.nc.f64 	%fd1022, [%rd10+8712];
	ld.global.nc.f64 	%fd1021, [%rd10+9680];
$L__BB287_2:
	setp.gt.u32 	%p5, %r9, 120;
	bar.sync 	0;
	mov.u32 	%r12, _ZZ30massMatrixMultiplyGlobalKernelILi11ELi13ELi1EEviPKdS1_S1_S1_PdE6s_tmp1;
	mad.lo.s32 	%r13, %r2, 17576, %r12;
	mul.lo.s16 	%rs7, %rs2, 117;
	shr.u16 	%rs8, %rs7, 8;
	sub.s16 	%rs9, %rs2, %rs8;
	and.b16  	%rs10, %rs9, 254;
	shr.u16 	%rs11, %rs10, 1;
	add.s16 	%rs12, %rs11, %rs8;
	and.b16  	%rs13, %rs12, 248;
	shr.u16 	%rs14, %rs13, 3;
	cvt.u32.u16 	%r4, %rs14;
	mul.wide.u16 	%r14, %rs14, 104;
	add.s32 	%r5, %r13, %r14;
	mul.wide.u16 	%r15, %rs1, 8;
	add.s32 	%r6, %r5, %r15;
	@%p5 bra 	$L__BB287_4;
	add.f64 	%fd141, %fd1031, %fd1021;
	sub.f64 	%fd142, %fd1031, %fd1021;
	add.f64 	%fd143, %fd1030, %fd1022;
	sub.f64 	%fd144, %fd1030, %fd1022;
	add.f64 	%fd145, %fd1029, %fd1023;
	sub.f64 	%fd146, %fd1029, %fd1023;
	add.f64 	%fd147, %fd1028, %fd1024;
	sub.f64 	%fd148, %fd1028, %fd1024;
	add.f64 	%fd149, %fd1027, %fd1025;
	sub.f64 	%fd150, %fd1027, %fd1025;
	add.f64 	%fd151, %fd1026, %fd1026;
	sub.f64 	%fd152, %fd1026, %fd1026;
	mul.f64 	%fd153, %fd151, 0d3FE0000000000000;
	ld.global.nc.f64 	%fd154, [%rd2];
	fma.rn.f64 	%fd155, %fd154, %fd141, 0d0000000000000000;
	ld.global.nc.f64 	%fd156, [%rd1];
	fma.rn.f64 	%fd157, %fd156, %fd142, 0d0000000000000000;
	ld.global.nc.f64 	%fd158, [%rd2+8];
	fma.rn.f64 	%fd159, %fd158, %fd143, %fd155;
	ld.global.nc.f64 	%fd160, [%rd1+8];
	fma.rn.f64 	%fd161, %fd160, %fd144, %fd157;
	ld.global.nc.f64 	%fd162, [%rd2+16];
	fma.rn.f64 	%fd163, %fd162, %fd145, %fd159;
	ld.global.nc.f64 	%fd164, [%rd1+16];
	fma.rn.f64 	%fd165, %fd164, %fd146, %fd161;
	ld.global.nc.f64 	%fd166, [%rd2+24];
	fma.rn.f64 	%fd167, %fd166, %fd147, %fd163;
	ld.global.nc.f64 	%fd168, [%rd1+24];
	fma.rn.f64 	%fd169, %fd168, %fd148, %fd165;
	ld.global.nc.f64 	%fd170, [%rd2+32];
	fma.rn.f64 	%fd171, %fd170, %fd149, %fd167;
	ld.global.nc.f64 	%fd172, [%rd1+32];
	fma.rn.f64 	%fd173, %fd172, %fd150, %fd169;
	ld.global.nc.f64 	%fd174, [%rd2+40];
	fma.rn.f64 	%fd175, %fd174, %fd153, %fd171;
	ld.global.nc.f64 	%fd176, [%rd1+40];
	fma.rn.f64 	%fd177, %fd176, %fd152, %fd173;
	sub.f64 	%fd178, %fd175, %fd177;
	st.shared.f64 	[%r6+16224], %fd178;
	add.f64 	%fd179, %fd177, %fd175;
	st.shared.f64 	[%r6], %fd179;
	ld.global.nc.f64 	%fd180, [%rd2+48];
	fma.rn.f64 	%fd181, %fd180, %fd141, 0d0000000000000000;
	ld.global.nc.f64 	%fd182, [%rd1+48];
	fma.rn.f64 	%fd183, %fd182, %fd142, 0d0000000000000000;
	ld.global.nc.f64 	%fd184, [%rd2+56];
	fma.rn.f64 	%fd185, %fd184, %fd143, %fd181;
	ld.global.nc.f64 	%fd186, [%rd1+56];
	fma.rn.f64 	%fd187, %fd186, %fd144, %fd183;
	ld.global.nc.f64 	%fd188, [%rd2+64];
	fma.rn.f64 	%fd189, %fd188, %fd145, %fd185;
	ld.global.nc.f64 	%fd190, [%rd1+64];
	fma.rn.f64 	%fd191, %fd190, %fd146, %fd187;
	ld.global.nc.f64 	%fd192, [%rd2+72];
	fma.rn.f64 	%fd193, %fd192, %fd147, %fd189;
	ld.global.nc.f64 	%fd194, [%rd1+72];
	fma.rn.f64 	%fd195, %fd194, %fd148, %fd191;
	ld.global.nc.f64 	%fd196, [%rd2+80];
	fma.rn.f64 	%fd197, %fd196, %fd149, %fd193;
	ld.global.nc.f64 	%fd198, [%rd1+80];
	fma.rn.f64 	%fd199, %fd198, %fd150, %fd195;
	ld.global.nc.f64 	%fd200, [%rd2+88];
	fma.rn.f64 	%fd201, %fd200, %fd153, %fd197;
	ld.global.nc.f64 	%fd202, [%rd1+88];
	fma.rn.f64 	%fd203, %fd202, %fd152, %fd199;
	sub.f64 	%fd204, %fd201, %fd203;
	st.shared.f64 	[%r6+14872], %fd204;
	add.f64 	%fd205, %fd203, %fd201;
	st.shared.f64 	[%r6+1352], %fd205;
	ld.global.nc.f64 	%fd206, [%rd2+96];
	fma.rn.f64 	%fd207, %fd206, %fd141, 0d0000000000000000;
	ld.global.nc.f64 	%fd208, [%rd1+96];
	fma.rn.f64 	%fd209, %fd208, %fd142, 0d0000000000000000;
	ld.global.nc.f64 	%fd210, [%rd2+104];
	fma.rn.f64 	%fd211, %fd210, %fd143, %fd207;
	ld.global.nc.f64 	%fd212, [%rd1+104];
	fma.rn.f64 	%fd213, %fd212, %fd144, %fd209;
	ld.global.nc.f64 	%fd214, [%rd2+112];
	fma.rn.f64 	%fd215, %fd214, %fd145, %fd211;
	ld.global.nc.f64 	%fd216, [%rd1+112];
	fma.rn.f64 	%fd217, %fd216, %fd146, %fd213;
	ld.global.nc.f64 	%fd218, [%rd2+120];
	fma.rn.f64 	%fd219, %fd218, %fd147, %fd215;
	ld.global.nc.f64 	%fd220, [%rd1+120];
	fma.rn.f64 	%fd221, %fd220, %fd148, %fd217;
	ld.global.nc.f64 	%fd222, [%rd2+128];
	fma.rn.f64 	%fd223, %fd222, %fd149, %fd219;
	ld.global.nc.f64 	%fd224, [%rd1+128];
	fma.rn.f64 	%fd225, %fd224, %fd150, %fd221;
	ld.global.nc.f64 	%fd226, [%rd2+136];
	fma.rn.f64 	%fd227, %fd226, %fd153, %fd223;
	ld.global.nc.f64 	%fd228, [%rd1+136];
	fma.rn.f64 	%fd229, %fd228, %fd152, %fd225;
	sub.f64 	%fd230, %fd227, %fd229;
	st.shared.f64 	[%r6+13520], %fd230;
	add.f64 	%fd231, %fd229, %fd227;
	st.shared.f64 	[%r6+2704], %fd231;
	ld.global.nc.f64 	%fd232, [%rd2+144];
	fma.rn.f64 	%fd233, %fd232, %fd141, 0d0000000000000000;
	ld.global.nc.f64 	%fd234, [%rd1+144];
	fma.rn.f64 	%fd235, %fd234, %fd142, 0d0000000000000000;
	ld.global.nc.f64 	%fd236, [%rd2+152];
	fma.rn.f64 	%fd237, %fd236, %fd143, %fd233;
	ld.global.nc.f64 	%fd238, [%rd1+152];
	fma.rn.f64 	%fd239, %fd238, %fd144, %fd235;
	ld.global.nc.f64 	%fd240, [%rd2+160];
	fma.rn.f64 	%fd241, %fd240, %fd145, %fd237;
	ld.global.nc.f64 	%fd242, [%rd1+160];
	fma.rn.f64 	%fd243, %fd242, %fd146, %fd239;
	ld.global.nc.f64 	%fd244, [%rd2+168];
	fma.rn.f64 	%fd245, %fd244, %fd147, %fd241;
	ld.global.nc.f64 	%fd246, [%rd1+168];
	fma.rn.f64 	%fd247, %fd246, %fd148, %fd243;
	ld.global.nc.f64 	%fd248, [%rd2+176];
	fma.rn.f64 	%fd249, %fd248, %fd149, %fd245;
	ld.global.nc.f64 	%fd250, [%rd1+176];
	fma.rn.f64 	%fd251, %fd250, %fd150, %fd247;
	ld.global.nc.f64 	%fd252, [%rd2+184];
	fma.rn.f64 	%fd253, %fd252, %fd153, %fd249;
	ld.global.nc.f64 	%fd254, [%rd1+184];
	fma.rn.f64 	%fd255, %fd254, %fd152, %fd251;
	sub.f64 	%fd256, %fd253, %fd255;
	st.shared.f64 	[%r6+12168], %fd256;
	add.f64 	%fd257, %fd255, %fd253;
	st.shared.f64 	[%r6+4056], %fd257;
	ld.global.nc.f64 	%fd258, [%rd2+192];
	fma.rn.f64 	%fd259, %fd258, %fd141, 0d0000000000000000;
	ld.global.nc.f64 	%fd260, [%rd1+192];
	fma.rn.f64 	%fd261, %fd260, %fd142, 0d0000000000000000;
	ld.global.nc.f64 	%fd262, [%rd2+200];
	fma.rn.f64 	%fd263, %fd262, %fd143, %fd259;
	ld.global.nc.f64 	%fd264, [%rd1+200];
	fma.rn.f64 	%fd265, %fd264, %fd144, %fd261;
	ld.global.nc.f64 	%fd266, [%rd2+208];
	fma.rn.f64 	%fd267, %fd266, %fd145, %fd263;
	ld.global.nc.f64 	%fd268, [%rd1+208];
	fma.rn.f64 	%fd269, %fd268, %fd146, %fd265;
	ld.global.nc.f64 	%fd270, [%rd2+216];
	fma.rn.f64 	%fd271, %fd270, %fd147, %fd267;
	ld.global.nc.f64 	%fd272, [%rd1+216];
	fma.rn.f64 	%fd273, %fd272, %fd148, %fd269;
	ld.global.nc.f64 	%fd274, [%rd2+224];
	fma.rn.f64 	%fd275, %fd274, %fd149, %fd271;
	ld.global.nc.f64 	%fd276, [%rd1+224];
	fma.rn.f64 	%fd277, %fd276, %fd150, %fd273;
	ld.global.nc.f64 	%fd278, [%rd2+232];
	fma.rn.f64 	%fd279, %fd278, %fd153, %fd275;
	ld.global.nc.f64 	%fd280, [%rd1+232];
	fma.rn.f64 	%fd281, %fd280, %fd152, %fd277;
	sub.f64 	%fd282, %fd279, %fd281;
	st.shared.f64 	[%r6+10816], %fd282;
	add.f64 	%fd283, %fd281, %fd279;
	st.shared.f64 	[%r6+5408], %fd283;
	ld.global.nc.f64 	%fd284, [%rd2+240];
	fma.rn.f64 	%fd285, %fd284, %fd141, 0d0000000000000000;
	ld.global.nc.f64 	%fd286, [%rd1+240];
	fma.rn.f64 	%fd287, %fd286, %fd142, 0d0000000000000000;
	ld.global.nc.f64 	%fd288, [%rd2+248];
	fma.rn.f64 	%fd289, %fd288, %fd143, %fd285;
	ld.global.nc.f64 	%fd290, [%rd1+248];
	fma.rn.f64 	%fd291, %fd290, %fd144, %fd287;
	ld.global.nc.f64 	%fd292, [%rd2+256];
	fma.rn.f64 	%fd293, %fd292, %fd145, %fd289;
	ld.global.nc.f64 	%fd294, [%rd1+256];
	fma.rn.f64 	%fd295, %fd294, %fd146, %fd291;
	ld.global.nc.f64 	%fd296, [%rd2+264];
	fma.rn.f64 	%fd297, %fd296, %fd147, %fd293;
	ld.global.nc.f64 	%fd298, [%rd1+264];
	fma.rn.f64 	%fd299, %fd298, %fd148, %fd295;
	ld.global.nc.f64 	%fd300, [%rd2+272];
	fma.rn.f64 	%fd301, %fd300, %fd149, %fd297;
	ld.global.nc.f64 	%fd302, [%rd1+272];
	fma.rn.f64 	%fd303, %fd302, %fd150, %fd299;
	ld.global.nc.f64 	%fd304, [%rd2+280];
	fma.rn.f64 	%fd305, %fd304, %fd153, %fd301;
	ld.global.nc.f64 	%fd306, [%rd1+280];
	fma.rn.f64 	%fd307, %fd306, %fd152, %fd303;
	sub.f64 	%fd308, %fd305, %fd307;
	st.shared.f64 	[%r6+9464], %fd308;
	add.f64 	%fd309, %fd307, %fd305;
	st.shared.f64 	[%r6+6760], %fd309;
	ld.global.nc.f64 	%fd310, [%rd2+288];
	fma.rn.f64 	%fd311, %fd310, %fd141, 0d0000000000000000;
	ld.global.nc.f64 	%fd312, [%rd1+288];
	fma.rn.f64 	%fd313, %fd312, %fd142, 0d0000000000000000;
	ld.global.nc.f64 	%fd314, [%rd2+296];
	fma.rn.f64 	%fd315, %fd314, %fd143, %fd311;
	ld.global.nc.f64 	%fd316, [%rd1+296];
	fma.rn.f64 	%fd317, %fd316, %fd144, %fd313;
	ld.global.nc.f64 	%fd318, [%rd2+304];
	fma.rn.f64 	%fd319, %fd318, %fd145, %fd315;
	ld.global.nc.f64 	%fd320, [%rd1+304];
	fma.rn.f64 	%fd321, %fd320, %fd146, %fd317;
	ld.global.nc.f64 	%fd322, [%rd2+312];
	fma.rn.f64 	%fd323, %fd322, %fd147, %fd319;
	ld.global.nc.f64 	%fd324, [%rd1+312];
	fma.rn.f64 	%fd325, %fd324, %fd148, %fd321;
	ld.global.nc.f64 	%fd326, [%rd2+320];
	fma.rn.f64 	%fd327, %fd326, %fd149, %fd323;
	ld.global.nc.f64 	%fd328, [%rd1+320];
	fma.rn.f64 	%fd329, %fd328, %fd150, %fd325;
	ld.global.nc.f64 	%fd330, [%rd2+328];
	fma.rn.f64 	%fd331, %fd330, %fd153, %fd327;
	ld.global.nc.f64 	%fd332, [%rd1+328];
	fma.rn.f64 	%fd333, %fd332, %fd152, %fd329;
	add.f64 	%fd334, %fd333, %fd331;
	st.shared.f64 	[%r6+8112], %fd334;
$L__BB287_4:
	bar.sync 	0;
	setp.gt.u32 	%p6, %r9, 142;
	mad.lo.s32 	%r16, %r4, 1248, %r5;
	add.s32 	%r7, %r16, %r15;
	@%p6 bra 	$L__BB287_6;
	ld.shared.f64 	%fd335, [%r7];
	ld.shared.f64 	%fd336, [%r7+1040];
	add.f64 	%fd337, %fd335, %fd336;
	sub.f64 	%fd338, %fd335, %fd336;
	ld.shared.f64 	%fd339, [%r7+104];
	ld.shared.f64 	%fd340, [%r7+936];
	add.f64 	%fd341, %fd339, %fd340;
	sub.f64 	%fd342, %fd339, %fd340;
	ld.shared.f64 	%fd343, [%r7+208];
	ld.shared.f64 	%fd344, [%r7+832];
	add.f64 	%fd345, %fd343, %fd344;
	sub.f64 	%fd346, %fd343, %fd344;
	ld.shared.f64 	%fd347, [%r7+312];
	ld.shared.f64 	%fd348, [%r7+728];
	add.f64 	%fd349, %fd347, %fd348;
	sub.f64 	%fd350, %fd347, %fd348;
	ld.shared.f64 	%fd351, [%r7+416];
	ld.shared.f64 	%fd352, [%r7+624];
	add.f64 	%fd353, %fd351, %fd352;
	sub.f64 	%fd354, %fd351, %fd352;
	ld.shared.f64 	%fd355, [%r7+520];
	add.f64 	%fd356, %fd355, %fd355;
	sub.f64 	%fd357, %fd355, %fd355;
	mul.f64 	%fd358, %fd356, 0d3FE0000000000000;
	ld.global.nc.f64 	%fd359, [%rd2];
	fma.rn.f64 	%fd360, %fd359, %fd337, 0d0000000000000000;
	ld.global.nc.f64 	%fd361, [%rd1];
	fma.rn.f64 	%fd362, %fd361, %fd338, 0d0000000000000000;
	ld.global.nc.f64 	%fd363, [%rd2+8];
	fma.rn.f64 	%fd364, %fd363, %fd341, %fd360;
	ld.global.nc.f64 	%fd365, [%rd1+8];
	fma.rn.f64 	%fd366, %fd365, %fd342, %fd362;
	ld.global.nc.f64 	%fd367, [%rd2+16];
	fma.rn.f64 	%fd368, %fd367, %fd345, %fd364;
	ld.global.nc.f64 	%fd369, [%rd1+16];
	fma.rn.f64 	%fd370, %fd369, %fd346, %fd366;
	ld.global.nc.f64 	%fd371, [%rd2+24];
	fma.rn.f64 	%fd372, %fd371, %fd349, %fd368;
	ld.global.nc.f64 	%fd373, [%rd1+24];
	fma.rn.f64 	%fd374, %fd373, %fd350, %fd370;
	ld.global.nc.f64 	%fd375, [%rd2+32];
	fma.rn.f64 	%fd376, %fd375, %fd353, %fd372;
	ld.global.nc.f64 	%fd377, [%rd1+32];
	fma.rn.f64 	%fd378, %fd377, %fd354, %fd374;
	ld.global.nc.f64 	%fd379, [%rd2+40];
	fma.rn.f64 	%fd380, %fd379, %fd358, %fd376;
	ld.global.nc.f64 	%fd381, [%rd1+40];
	fma.rn.f64 	%fd382, %fd381, %fd357, %fd378;
	sub.f64 	%fd383, %fd380, %fd382;
	st.shared.f64 	[%r7+1248], %fd383;
	add.f64 	%fd384, %fd382, %fd380;
	st.shared.f64 	[%r7], %fd384;
	ld.global.nc.f64 	%fd385, [%rd2+48];
	fma.rn.f64 	%fd386, %fd385, %fd337, 0d0000000000000000;
	ld.global.nc.f64 	%fd387, [%rd1+48];
	fma.rn.f64 	%fd388, %fd387, %fd338, 0d0000000000000000;
	ld.global.nc.f64 	%fd389, [%rd2+56];
	fma.rn.f64 	%fd390, %fd389, %fd341, %fd386;
	ld.global.nc.f64 	%fd391, [%rd1+56];
	fma.rn.f64 	%fd392, %fd391, %fd342, %fd388;
	ld.global.nc.f64 	%fd393, [%rd2+64];
	fma.rn.f64 	%fd394, %fd393, %fd345, %fd390;
	ld.global.nc.f64 	%fd395, [%rd1+64];
	fma.rn.f64 	%fd396, %fd395, %fd346, %fd392;
	ld.global.nc.f64 	%fd397, [%rd2+72];
	fma.rn.f64 	%fd398, %fd397, %fd349, %fd394;
	ld.global.nc.f64 	%fd399, [%rd1+72];
	fma.rn.f64 	%fd400, %fd399, %fd350, %fd396;
	ld.global.nc.f64 	%fd401, [%rd2+80];
	fma.rn.f64 	%fd402, %fd401, %fd353, %fd398;
	ld.global.nc.f64 	%fd403, [%rd1+80];
	fma.rn.f64 	%fd404, %fd403, %fd354, %fd400;
	ld.global.nc.f64 	%fd405, [%rd2+88];
	fma.rn.f64 	%fd406, %fd405, %fd358, %fd402;
	ld.global.nc.f64 	%fd407, [%rd1+88];
	fma.rn.f64 	%fd408, %fd407, %fd357, %fd404;
	sub.f64 	%fd409, %fd406, %fd408;
	st.shared.f64 	[%r7+1144], %fd409;
	add.f64 	%fd410, %fd408, %fd406;
	st.shared.f64 	[%r7+104], %fd410;
	ld.global.nc.f64 	%fd411, [%rd2+96];
	fma.rn.f64 	%fd412, %fd411, %fd337, 0d0000000000000000;
	ld.global.nc.f64 	%fd413, [%rd1+96];
	fma.rn.f64 	%fd414, %fd413, %fd338, 0d0000000000000000;
	ld.global.nc.f64 	%fd415, [%rd2+104];
	fma.rn.f64 	%fd416, %fd415, %fd341, %fd412;
	ld.global.nc.f64 	%fd417, [%rd1+104];
	fma.rn.f64 	%fd418, %fd417, %fd342, %fd414;
	ld.global.nc.f64 	%fd419, [%rd2+112];
	fma.rn.f64 	%fd420, %fd419, %fd345, %fd416;
	ld.global.nc.f64 	%fd421, [%rd1+112];
	fma.rn.f64 	%fd422, %fd421, %fd346, %fd418;
	ld.global.nc.f64 	%fd423, [%rd2+120];
	fma.rn.f64 	%fd424, %fd423, %fd349, %fd420;
	ld.global.nc.f64 	%fd425, [%rd1+120];
	fma.rn.f64 	%fd426, %fd425, %fd350, %fd422;
	ld.global.nc.f64 	%fd427, [%rd2+128];
	fma.rn.f64 	%fd428, %fd427, %fd353, %fd424;
	ld.global.nc.f64 	%fd429, [%rd1+128];
	fma.rn.f64 	%fd430, %fd429, %fd354, %fd426;
	ld.global.nc.f64 	%fd431, [%rd2+136];
	fma.rn.f64 	%fd432, %fd431, %fd358, %fd428;
	ld.global.nc.f64 	%fd433, [%rd1+136];
	fma.rn.f64 	%fd434, %fd433, %fd357, %fd430;
	sub.f64 	%fd435, %fd432, %fd434;
	st.shared.f64 	[%r7+1040], %fd435;
	add.f64 	%fd436, %fd434, %fd432;
	st.shared.f64 	[%r7+208], %fd436;
	ld.global.nc.f64 	%fd437, [%rd2+144];
	fma.rn.f64 	%fd438, %fd437, %fd337, 0d0000000000000000;
	ld.global.nc.f64 	%fd439, [%rd1+144];
	fma.rn.f64 	%fd440, %fd439, %fd338, 0d0000000000000000;
	ld.global.nc.f64 	%fd441, [%rd2+152];
	fma.rn.f64 	%fd442, %fd441, %fd341, %fd438;
	ld.global.nc.f64 	%fd443, [%rd1+152];
	fma.rn.f64 	%fd444, %fd443, %fd342, %fd440;
	ld.global.nc.f64 	%fd445, [%rd2+160];
	fma.rn.f64 	%fd446, %fd445, %fd345, %fd442;
	ld.global.nc.f64 	%fd447, [%rd1+160];
	fma.rn.f64 	%fd448, %fd447, %fd346, %fd444;
	ld.global.nc.f64 	%fd449, [%rd2+168];
	fma.rn.f64 	%fd450, %fd449, %fd349, %fd446;
	ld.global.nc.f64 	%fd451, [%rd1+168];
	fma.rn.f64 	%fd452, %fd451, %fd350, %fd448;
	ld.global.nc.f64 	%fd453, [%rd2+176];
	fma.rn.f64 	%fd454, %fd453, %fd353, %fd450;
	ld.global.nc.f64 	%fd455, [%rd1+176];
	fma.rn.f64 	%fd456, %fd455, %fd354, %fd452;
	ld.global.nc.f64 	%fd457, [%rd2+184];
	fma.rn.f64 	%fd458, %fd457, %fd358, %fd454;
	ld.global.nc.f64 	%fd459, [%rd1+184];
	fma.rn.f64 	%fd460, %fd459, %fd357, %fd456;
	sub.f64 	%fd461, %fd458, %fd460;
	st.shared.f64 	[%r7+936], %fd461;
	add.f64 	%fd462, %fd460, %fd458;
	st.shared.f64 	[%r7+312], %fd462;
	ld.global.nc.f64 	%fd463, [%rd2+192];
	fma.rn.f64 	%fd464, %fd463, %fd337, 0d0000000000000000;
	ld.global.nc.f64 	%fd465, [%rd1+192];
	fma.rn.f64 	%fd466, %fd465, %fd338, 0d0000000000000000;
	ld.global.nc.f64 	%fd467, [%rd2+200];
	fma.rn.f64 	%fd468, %fd467, %fd341, %fd464;
	ld.global.nc.f64 	%fd469, [%rd1+200];
	fma.rn.f64 	%fd470, %fd469, %fd342, %fd466;
	ld.global.nc.f64 	%fd471, [%rd2+208];
	fma.rn.f64 	%fd472, %fd471, %fd345, %fd468;
	ld.global.nc.f64 	%fd473, [%rd1+208];
	fma.rn.f64 	%fd474, %fd473, %fd346, %fd470;
	ld.global.nc.f64 	%fd475, [%rd2+216];
	fma.rn.f64 	%fd476, %fd475, %fd349, %fd472;
	ld.global.nc.f64 	%fd477, [%rd1+216];
	fma.rn.f64 	%fd478, %fd477, %fd350, %fd474;
	ld.global.nc.f64 	%fd479, [%rd2+224];
	fma.rn.f64 	%fd480, %fd479, %fd353, %fd476;
	ld.global.nc.f64 	%fd481, [%rd1+224];
	fma.rn.f64 	%fd482, %fd481, %fd354, %fd478;
	ld.global.nc.f64 	%fd483, [%rd2+232];
	fma.rn.f64 	%fd484, %fd483, %fd358, %fd480;
	ld.global.nc.f64 	%fd485, [%rd1+232];
	fma.rn.f64 	%fd486, %fd485, %fd357, %fd482;
	sub.f64 	%fd487, %fd484, %fd486;
	st.shared.f64 	[%r7+832], %fd487;
	add.f64 	%fd488, %fd486, %fd484;
	st.shared.f64 	[%r7+416], %fd488;
	ld.global.nc.f64 	%fd489, [%rd2+240];
	fma.rn.f64 	%fd490, %fd489, %fd337, 0d0000000000000000;
	ld.global.nc.f64 	%fd491, [%rd1+240];
	fma.rn.f64 	%fd492, %fd491, %fd338, 0d0000000000000000;
	ld.global.nc.f64 	%fd493, [%rd2+248];
	fma.rn.f64 	%fd494, %fd493, %fd341, %fd490;
	ld.global.nc.f64 	%fd495, [%rd1+248];
	fma.rn.f64 	%fd496, %fd495, %fd342, %fd492;
	ld.global.nc.f64 	%fd497, [%rd2+256];
	fma.rn.f64 	%fd498, %fd497, %fd345, %fd494;
	ld.global.nc.f64 	%fd499, [%rd1+256];
	fma.rn.f64 	%fd500, %fd499, %fd346, %fd496;
	ld.global.nc.f64 	%fd501, [%rd2+264];
	fma.rn.f64 	%fd502, %fd501, %fd349, %fd498;
	ld.global.nc.f64 	%fd503, [%rd1+264];
	fma.rn.f64 	%fd504, %fd503, %fd350, %fd500;
	ld.global.nc.f64 	%fd505, [%rd2+272];
	fma.rn.f64 	%fd506, %fd505, %fd353, %fd502;
	ld.global.nc.f64 	%fd507, [%rd1+272];
	fma.rn.f64 	%fd508, %fd507, %fd354, %fd504;
	ld.global.nc.f64 	%fd509, [%rd2+280];
	fma.rn.f64 	%fd510, %fd509, %fd358, %fd506;
	ld.global.nc.f64 	%fd511, [%rd1+280];
	fma.rn.f64 	%fd512, %fd511, %fd357, %fd508;
	sub.f64 	%fd513, %fd510, %fd512;
	st.shared.f64 	[%r7+728], %fd513;
	add.f64 	%fd514, %fd512, %fd510;
	st.shared.f64 	[%r7+520], %fd514;
	ld.global.nc.f64 	%fd515, [%rd2+288];
	fma.rn.f64 	%fd516, %fd515, %fd337, 0d0000000000000000;
	ld.global.nc.f64 	%fd517, [%rd1+288];
	fma.rn.f64 	%fd518, %fd517, %fd338, 0d0000000000000000;
	ld.global.nc.f64 	%fd519, [%rd2+296];
	fma.rn.f64 	%fd520, %fd519, %fd341, %fd516;
	ld.global.nc.f64 	%fd521, [%rd1+296];
	fma.rn.f64 	%fd522, %fd521, %fd342, %fd518;
	ld.global.nc.f64 	%fd523, [%rd2+304];
	fma.rn.f64 	%fd524, %fd523, %fd345, %fd520;
	ld.global.nc.f64 	%fd525, [%rd1+304];
	fma.rn.f64 	%fd526, %fd525, %fd346, %fd522;
	ld.global.nc.f64 	%fd527, [%rd2+312];
	fma.rn.f64 	%fd528, %fd527, %fd349, %fd524;
	ld.global.nc.f64 	%fd529, [%rd1+312];
	fma.rn.f64 	%fd530, %fd529, %fd350, %fd526;
	ld.global.nc.f64 	%fd531, [%rd2+320];
	fma.rn.f64 	%fd532, %fd531, %fd353, %fd528;
	ld.global.nc.f64 	%fd533, [%rd1+320];
	fma.rn.f64 	%fd534, %fd533, %fd354, %fd530;
	ld.global.nc.f64 	%fd535, [%rd2+328];
	fma.rn.f64 	%fd536, %fd535, %fd358, %fd532;
	ld.global.nc.f64 	%fd537, [%rd1+328];
	fma.rn.f64 	%fd538, %fd537, %fd357, %fd534;
	add.f64 	%fd539, %fd538, %fd536;
	st.shared.f64 	[%r7+624], %fd539;
$L__BB287_6:
	ld.param.u64 	%rd21, [_Z30massMatrixMultiplyGlobalKernelILi11ELi13ELi1EEviPKdS1_S1_S1_Pd_param_3];
	ld.param.u64 	%rd20, [_Z30massMatrixMultiplyGlobalKernelILi11ELi13ELi1EEviPKdS1_S1_S1_Pd_param_2];
	ld.param.u64 	%rd19, [_Z30massMatrixMultiplyGlobalKernelILi11ELi13ELi1EEviPKdS1_S1_S1_Pd_param_1];
	mov.u32 	%r18, %tid.x;
	setp.gt.u32 	%p7, %r18, 142;
	bar.sync 	0;
	cvt.u16.u32 	%rs15, %r18;
	mul.hi.u16 	%rs16, %rs15, 5042;
	mul.lo.s16 	%rs17, %rs16, 13;
	sub.s16 	%rs18, %rs15, %rs17;
	mov.u32 	%r19, %tid.y;
	mov.u32 	%r20, _ZZ30massMatrixMultiplyGlobalKernelILi11ELi13ELi1EEviPKdS1_S1_S1_PdE6s_tmp1;
	mad.lo.s32 	%r21, %r19, 17576, %r20;
	mul.wide.u16 	%r22, %rs16, 1352;
	add.s32 	%r23, %r21, %r22;
	mul.wide.u16 	%r24, %rs18, 104;
	add.s32 	%r25, %r23, %r24;
	ld.shared.f64 	%fd540, [%r25];
	ld.shared.f64 	%fd541, [%r25+80];
	add.f64 	%fd542, %fd540, %fd541;
	sub.f64 	%fd543, %fd540, %fd541;
	ld.shared.f64 	%fd544, [%r25+8];
	ld.shared.f64 	%fd545, [%r25+72];
	add.f64 	%fd546, %fd544, %fd545;
	sub.f64 	%fd547, %fd544, %fd545;
	ld.shared.f64 	%fd548, [%r25+16];
	ld.shared.f64 	%fd549, [%r25+64];
	add.f64 	%fd550, %fd548, %fd549;
	sub.f64 	%fd551, %fd548, %fd549;
	ld.shared.f64 	%fd552, [%r25+24];
	ld.shared.f64 	%fd553, [%r25+56];
	add.f64 	%fd554, %fd552, %fd553;
	sub.f64 	%fd555, %fd552, %fd553;
	ld.shared.f64 	%fd556, [%r25+32];
	ld.shared.f64 	%fd557, [%r25+48];
	add.f64 	%fd558, %fd556, %fd557;
	sub.f64 	%fd559, %fd556, %fd557;
	ld.shared.f64 	%fd560, [%r25+40];
	add.f64 	%fd561, %fd560, %fd560;
	sub.f64 	%fd562, %fd560, %fd560;
	mul.f64 	%fd563, %fd561, 0d3FE0000000000000;
	mov.u32 	%r26, %ctaid.x;
	add.s32 	%r27, %r26, %r19;
	mov.b32 	%r28, {%rs18, %rs16};
	mov.b32 	%r29, 12;
	mov.b32 	%r30, 43277;
	dp2a.lo.u32.u32 	%r31, %r28, %r30, %r29;
	mad.lo.s32 	%r32, %r27, 2197, %r31;
	cvta.to.global.u64 	%rd11, %rd20;
	ld.global.nc.f64 	%fd23, [%rd11];
	fma.rn.f64 	%fd564, %fd23, %fd542, 0d0000000000000000;
	cvta.to.global.u64 	%rd12, %rd21;
	ld.global.nc.f64 	%fd24, [%rd12];
	fma.rn.f64 	%fd565, %fd24, %fd543, 0d0000000000000000;
	ld.global.nc.f64 	%fd25, [%rd11+8];
	fma.rn.f64 	%fd566, %fd25, %fd546, %fd564;
	ld.global.nc.f64 	%fd26, [%rd12+8];
	fma.rn.f64 	%fd567, %fd26, %fd547, %fd565;
	ld.global.nc.f64 	%fd27, [%rd11+16];
	fma.rn.f64 	%fd568, %fd27, %fd550, %fd566;
	ld.global.nc.f64 	%fd28, [%rd12+16];
	fma.rn.f64 	%fd569, %fd28, %fd551, %fd567;
	ld.global.nc.f64 	%fd29, [%rd11+24];
	fma.rn.f64 	%fd570, %fd29, %fd554, %fd568;
	ld.global.nc.f64 	%fd30, [%rd12+24];
	fma.rn.f64 	%fd571, %fd30, %fd555, %fd569;
	ld.global.nc.f64 	%fd31, [%rd11+32];
	fma.rn.f64 	%fd572, %fd31, %fd558, %fd570;
	ld.global.nc.f64 	%fd32, [%rd12+32];
	fma.rn.f64 	%fd573, %fd32, %fd559, %fd571;
	ld.global.nc.f64 	%fd33, [%rd11+40];
	fma.rn.f64 	%fd574, %fd33, %fd563, %fd572;
	ld.global.nc.f64 	%fd34, [%rd12+40];
	fma.rn.f64 	%fd575, %fd34, %fd562, %fd573;
	cvta.to.global.u64 	%rd13, %rd19;
	mul.wide.s32 	%rd14, %r32, 8;
	add.s64 	%rd15, %rd13, %rd14;
	ld.global.nc.f64 	%fd576, [%rd15];
	ld.global.nc.f64 	%fd577, [%rd15+-96];
	sub.f64 	%fd578, %fd574, %fd575;
	mul.f64 	%fd579, %fd578, %fd576;
	add.f64 	%fd580, %fd574, %fd575;
	mul.f64 	%fd1042, %fd580, %fd577;
	ld.global.nc.f64 	%fd36, [%rd11+48];
	fma.rn.f64 	%fd581, %fd36, %fd542, 0d0000000000000000;
	ld.global.nc.f64 	%fd37, [%rd12+48];
	fma.rn.f64 	%fd582, %fd37, %fd543, 0d0000000000000000;
	ld.global.nc.f64 	%fd38, [%rd11+56];
	fma.rn.f64 	%fd583, %fd38, %fd546, %fd581;
	ld.global.nc.f64 	%fd39, [%rd12+56];
	fma.rn.f64 	%fd584, %fd39, %fd547, %fd582;
	ld.global.nc.f64 	%fd40, [%rd11+64];
	fma.rn.f64 	%fd585, %fd40, %fd550, %fd583;
	ld.global.nc.f64 	%fd41, [%rd12+64];
	fma.rn.f64 	%fd586, %fd41, %fd551, %fd584;
	ld.global.nc.f64 	%fd42, [%rd11+72];
	fma.rn.f64 	%fd587, %fd42, %fd554, %fd585;
	ld.global.nc.f64 	%fd43, [%rd12+72];
	fma.rn.f64 	%fd588, %fd43, %fd555, %fd586;
	ld.global.nc.f64 	%fd44, [%rd11+80];
	fma.rn.f64 	%fd589, %fd44, %fd558, %fd587;
	ld.global.nc.f64 	%fd45, [%rd12+80];
	fma.rn.f64 	%fd590, %fd45, %fd559, %fd588;
	ld.global.nc.f64 	%fd46, [%rd11+88];
	fma.rn.f64 	%fd591, %fd46, %fd563, %fd589;
	ld.global.nc.f64 	%fd47, [%rd12+88];
	fma.rn.f64 	%fd592, %fd47, %fd562, %fd590;
	ld.global.nc.f64 	%fd593, [%rd15+-8];
	ld.global.nc.f64 	%fd594, [%rd15+-88];
	sub.f64 	%fd595, %fd591, %fd592;
	mul.f64 	%fd596, %fd595, %fd593;
	add.f64 	%fd597, %fd591, %fd592;
	mul.f64 	%fd1041, %fd597, %fd594;
	ld.global.nc.f64 	%fd49, [%rd11+96];
	fma.rn.f64 	%fd598, %fd49, %fd542, 0d0000000000000000;
	ld.global.nc.f64 	%fd50, [%rd12+96];
	fma.rn.f64 	%fd599, %fd50, %fd543, 0d0000000000000000;
	ld.global.nc.f64 	%fd51, [%rd11+104];
	fma.rn.f64 	%fd600, %fd51, %fd546, %fd598;
	ld.global.nc.f64 	%fd52, [%rd12+104];
	fma.rn.f64 	%fd601, %fd52, %fd547, %fd599;
	ld.global.nc.f64 	%fd53, [%rd11+112];
	fma.rn.f64 	%fd602, %fd53, %fd550, %fd600;
	ld.global.nc.f64 	%fd54, [%rd12+112];
	fma.rn.f64 	%fd603, %fd54, %fd551, %fd601;
	ld.global.nc.f64 	%fd55, [%rd11+120];
	fma.rn.f64 	%fd604, %fd55, %fd554, %fd602;
	ld.global.nc.f64 	%fd56, [%rd12+120];
	fma.rn.f64 	%fd605, %fd56, %fd555, %fd603;
	ld.global.nc.f64 	%fd57, [%rd11+128];
	fma.rn.f64 	%fd606, %fd57, %fd558, %fd604;
	ld.global.nc.f64 	%fd58, [%rd12+128];
	fma.rn.f64 	%fd607, %fd58, %fd559, %fd605;
	ld.global.nc.f64 	%fd59, [%rd11+136];
	fma.rn.f64 	%fd608, %fd59, %fd563, %fd606;
	ld.global.nc.f64 	%fd60, [%rd12+136];
	fma.rn.f64 	%fd609, %fd60, %fd562, %fd607;
	ld.global.nc.f64 	%fd610, [%rd15+-16];
	ld.global.nc.f64 	%fd611, [%rd15+-80];
	sub.f64 	%fd612, %fd608, %fd609;
	mul.f64 	%fd1032, %fd612, %fd610;
	add.f64 	%fd613, %fd608, %fd609;
	mul.f64 	%fd1040, %fd613, %fd611;
	ld.global.nc.f64 	%fd63, [%rd11+144];
	fma.rn.f64 	%fd614, %fd63, %fd542, 0d0000000000000000;
	ld.global.nc.f64 	%fd64, [%rd12+144];
	fma.rn.f64 	%fd615, %fd64, %fd543, 0d0000000000000000;
	ld.global.nc.f64 	%fd65, [%rd11+152];
	fma.rn.f64 	%fd616, %fd65, %fd546, %fd614;
	ld.global.nc.f64 	%fd66, [%rd12+152];
	fma.rn.f64 	%fd617, %fd66, %fd547, %fd615;
	ld.global.nc.f64 	%fd67, [%rd11+160];
	fma.rn.f64 	%fd618, %fd67, %fd550, %fd616;
	ld.global.nc.f64 	%fd68, [%rd12+160];
	fma.rn.f64 	%fd619, %fd68, %fd551, %fd617;
	ld.global.nc.f64 	%fd69, [%rd11+168];
	fma.rn.f64 	%fd620, %fd69, %fd554, %fd618;
	ld.global.nc.f64 	%fd70, [%rd12+168];
	fma.rn.f64 	%fd621, %fd70, %fd555, %fd619;
	ld.global.nc.f64 	%fd71, [%rd11+176];
	fma.rn.f64 	%fd622, %fd71, %fd558, %fd620;
	ld.global.nc.f64 	%fd72, [%rd12+176];
	fma.rn.f64 	%fd623, %fd72, %fd559, %fd621;
	ld.global.nc.f64 	%fd73, [%rd11+184];
	fma.rn.f64 	%fd624, %fd73, %fd563, %fd622;
	ld.global.nc.f64 	%fd74, [%rd12+184];
	fma.rn.f64 	%fd625, %fd74, %fd562, %fd623;
	ld.global.nc.f64 	%fd626, [%rd15+-24];
	ld.global.nc.f64 	%fd627, [%rd15+-72];
	sub.f64 	%fd628, %fd624, %fd625;
	mul.f64 	%fd1033, %fd628, %fd626;
	add.f64 	%fd629, %fd624, %fd625;
	mul.f64 	%fd1039, %fd629, %fd627;
	ld.global.nc.f64 	%fd77, [%rd11+192];
	fma.rn.f64 	%fd630, %fd77, %fd542, 0d0000000000000000;
	ld.global.nc.f64 	%fd78, [%rd12+192];
	fma.rn.f64 	%fd631, %fd78, %fd543, 0d0000000000000000;
	ld.global.nc.f64 	%fd79, [%rd11+200];
	fma.rn.f64 	%fd632, %fd79, %fd546, %fd630;
	ld.global.nc.f64 	%fd80, [%rd12+200];
	fma.rn.f64 	%fd633, %fd80, %fd547, %fd631;
	ld.global.nc.f64 	%fd81, [%rd11+208];
	fma.rn.f64 	%fd634, %fd81, %fd550, %fd632;
	ld.global.nc.f64 	%fd82, [%rd12+208];
	fma.rn.f64 	%fd635, %fd82, %fd551, %fd633;
	ld.global.nc.f64 	%fd83, [%rd11+216];
	fma.rn.f64 	%fd636, %fd83, %fd554, %fd634;
	ld.global.nc.f64 	%fd84, [%rd12+216];
	fma.rn.f64 	%fd637, %fd84, %fd555, %fd635;
	ld.global.nc.f64 	%fd85, [%rd11+224];
	fma.rn.f64 	%fd638, %fd85, %fd558, %fd636;
	ld.global.nc.f64 	%fd86, [%rd12+224];
	fma.rn.f64 	%fd639, %fd86, %fd559, %fd637;
	ld.global.nc.f64 	%fd87, [%rd11+232];
	fma.rn.f64 	%fd640, %fd87, %fd563, %fd638;
	ld.global.nc.f64 	%fd88, [%rd12+232];
	fma.rn.f64 	%fd641, %fd88, %fd562, %fd639;
	ld.global.nc.f64 	%fd642, [%rd15+-32];
	ld.global.nc.f64 	%fd643, [%rd15+-64];
	sub.f64 	%fd644, %fd640, %fd641;
	mul.f64 	%fd1034, %fd644, %fd642;
	add.f64 	%fd645, %fd640, %fd641;
	mul.f64 	%fd1038, %fd645, %fd643;
	ld.global.nc.f64 	%fd91, [%rd11+240];
	fma.rn.f64 	%fd646, %fd91, %fd542, 0d0000000000000000;
	ld.global.nc.f64 	%fd92, [%rd12+240];
	fma.rn.f64 	%fd647, %fd92, %fd543, 0d0000000000000000;
	ld.global.nc.f64 	%fd93, [%rd11+248];
	fma.rn.f64 	%fd648, %fd93, %fd546, %fd646;
	ld.global.nc.f64 	%fd94, [%rd12+248];
	fma.rn.f64 	%fd649, %fd94, %fd547, %fd647;
	ld.global.nc.f64 	%fd95, [%rd11+256];
	fma.rn.f64 	%fd650, %fd95, %fd550, %fd648;
	ld.global.nc.f64 	%fd96, [%rd12+256];
	fma.rn.f64 	%fd651, %fd96, %fd551, %fd649;
	ld.global.nc.f64 	%fd97, [%rd11+264];
	fma.rn.f64 	%fd652, %fd97, %fd554, %fd650;
	ld.global.nc.f64 	%fd98, [%rd12+264];
	fma.rn.f64 	%fd653, %fd98, %fd555, %fd651;
	ld.global.nc.f64 	%fd99, [%rd11+272];
	fma.rn.f64 	%fd654, %fd99, %fd558, %fd652;
	ld.global.nc.f64 	%fd100, [%rd12+272];
	fma.rn.f64 	%fd655, %fd100, %fd559, %fd653;
	ld.global.nc.f64 	%fd101, [%rd11+280];
	fma.rn.f64 	%fd656, %fd101, %fd563, %fd654;
	ld.global.nc.f64 	%fd102, [%rd12+280];
	fma.rn.f64 	%fd657, %fd102, %fd562, %fd655;
	ld.global.nc.f64 	%fd658, [%rd15+-40];
	ld.global.nc.f64 	%fd659, [%rd15+-56];
	sub.f64 	%fd660, %fd656, %fd657;
	mul.f64 	%fd1035, %fd660, %fd658;
	add.f64 	%fd661, %fd656, %fd657;
	mul.f64 	%fd1037, %fd661, %fd659;
	ld.global.nc.f64 	%fd105, [%rd11+288];
	fma.rn.f64 	%fd662, %fd105, %fd542, 0d0000000000000000;
	ld.global.nc.f64 	%fd106, [%rd12+288];
	fma.rn.f64 	%fd663, %fd106, %fd543, 0d0000000000000000;
	ld.global.nc.f64 	%fd107, [%rd11+296];
	fma.rn.f64 	%fd664, %fd107, %fd546, %fd662;
	ld.global.nc.f64 	%fd108, [%rd12+296];
	fma.rn.f64 	%fd665, %fd108, %fd547, %fd663;
	ld.global.nc.f64 	%fd109, [%rd11+304];
	fma.rn.f64 	%fd666, %fd109, %fd550, %fd664;
	ld.global.nc.f64 	%fd110, [%rd12+304];
	fma.rn.f64 	%fd667, %fd110, %fd551, %fd665;
	ld.global.nc.f64 	%fd111, [%rd11+312];
	fma.rn.f64 	%fd668, %fd111, %fd554, %fd666;
	ld.global.nc.f64 	%fd112, [%rd12+312];
	fma.rn.f64 	%fd669, %fd112, %fd555, %fd667;
	ld.global.nc.f64 	%fd113, [%rd11+320];
	fma.rn.f64 	%fd670, %fd113, %fd558, %fd668;
	ld.global.nc.f64 	%fd114, [%rd12+320];
	fma.rn.f64 	%fd671, %fd114, %fd559, %fd669;
	ld.global.nc.f64 	%fd115, [%rd11+328];
	fma.rn.f64 	%fd672, %fd115, %fd563, %fd670;
	ld.global.nc.f64 	%fd116, [%rd12+328];
	fma.rn.f64 	%fd673, %fd116, %fd562, %fd671;
	ld.global.nc.f64 	%fd674, [%rd15+-48];
	add.f64 	%fd675, %fd672, %fd673;
	mul.f64 	%fd1036, %fd675, %fd674;
	bar.sync 	0;
	add.f64 	%fd676, %fd1042, %fd579;
	sub.f64 	%fd677, %fd1042, %fd579;
	add.f64 	%fd678, %fd1041, %fd596;
	sub.f64 	%fd679, %fd1041, %fd596;
	add.f64 	%fd680, %fd1040, %fd1032;
	sub.f64 	%fd681, %fd1040, %fd1032;
	add.f64 	%fd682, %fd1039, %fd1033;
	sub.f64 	%fd683, %fd1039, %fd1033;
	add.f64 	%fd684, %fd1038, %fd1034;
	sub.f64 	%fd685, %fd1038, %fd1034;
	add.f64 	%fd686, %fd1037, %fd1035;
	sub.f64 	%fd687, %fd1037, %fd1035;
	add.f64 	%fd688, %fd1036, %fd1036;
	sub.f64 	%fd689, %fd1036, %fd1036;
	mul.f64 	%fd690, %fd688, 0d3FE0000000000000;
	fma.rn.f64 	%fd691, %fd23, %fd676, 0d0000000000000000;
	fma.rn.f64 	%fd692, %fd24, %fd677, 0d0000000000000000;
	fma.rn.f64 	%fd693, %fd36, %fd678, %fd691;
	fma.rn.f64 	%fd694, %fd37, %fd679, %fd692;
	fma.rn.f64 	%fd695, %fd49, %fd680, %fd693;
	fma.rn.f64 	%fd696, %fd50, %fd681, %fd694;
	fma.rn.f64 	%fd697, %fd63, %fd682, %fd695;
	fma.rn.f64 	%fd698, %fd64, %fd683, %fd696;
	fma.rn.f64 	%fd699, %fd77, %fd684, %fd697;
	fma.rn.f64 	%fd700, %fd78, %fd685, %fd698;
	fma.rn.f64 	%fd701, %fd91, %fd686, %fd699;
	fma.rn.f64 	%fd702, %fd92, %fd687, %fd700;
	fma.rn.f64 	%fd703, %fd105, %fd690, %fd701;
	fma.rn.f64 	%fd704, %fd106, %fd689, %fd702;
	sub.f64 	%fd705, %fd703, %fd704;
	st.shared.f64 	[%r25+80], %fd705;
	add.f64 	%fd706, %fd703, %fd704;
	st.shared.f64 	[%r25], %fd706;
	fma.rn.f64 	%fd707, %fd25, %fd676, 0d0000000000000000;
	fma.rn.f64 	%fd708, %fd26, %fd677, 0d0000000000000000;
	fma.rn.f64 	%fd709, %fd38, %fd678, %fd707;
	fma.rn.f64 	%fd710, %fd39, %fd679, %fd708;
	fma.rn.f64 	%fd711, %fd51, %fd680, %fd709;
	fma.rn.f64 	%fd712, %fd52, %fd681, %fd710;
	fma.rn.f64 	%fd713, %fd65, %fd682, %fd711;
	fma.rn.f64 	%fd714, %fd66, %fd683, %fd712;
	fma.rn.f64 	%fd715, %fd79, %fd684, %fd713;
	fma.rn.f64 	%fd716, %fd80, %fd685, %fd714;
	fma.rn.f64 	%fd717, %fd93, %fd686, %fd715;
	fma.rn.f64 	%fd718, %fd94, %fd687, %fd716;
	fma.rn.f64 	%fd719, %fd107, %fd690, %fd717;
	fma.rn.f64 	%fd720, %fd108, %fd689, %fd718;
	sub.f64 	%fd721, %fd719, %fd720;
	st.shared.f64 	[%r25+72], %fd721;
	add.f64 	%fd722, %fd719, %fd720;
	st.shared.f64 	[%r25+8], %fd722;
	fma.rn.f64 	%fd723, %fd27, %fd676, 0d0000000000000000;
	fma.rn.f64 	%fd724, %fd28, %fd677, 0d0000000000000000;
	fma.rn.f64 	%fd725, %fd40, %fd678, %fd723;
	fma.rn.f64 	%fd726, %fd41, %fd679, %fd724;
	fma.rn.f64 	%fd727, %fd53, %fd680, %fd725;
	fma.rn.f64 	%fd728, %fd54, %fd681, %fd726;
	fma.rn.f64 	%fd729, %fd67, %fd682, %fd727;
	fma.rn.f64 	%fd730, %fd68, %fd683, %fd728;
	fma.rn.f64 	%fd731, %fd81, %fd684, %fd729;
	fma.rn.f64 	%fd732, %fd82, %fd685, %fd730;
	fma.rn.f64 	%fd733, %fd95, %fd686, %fd731;
	fma.rn.f64 	%fd734, %fd96, %fd687, %fd732;
	fma.rn.f64 	%fd735, %fd109, %fd690, %fd733;
	fma.rn.f64 	%fd736, %fd110, %fd689, %fd734;
	sub.f64 	%fd737, %fd735, %fd736;
	st.shared.f64 	[%r25+64], %fd737;
	add.f64 	%fd738, %fd735, %fd736;
	st.shared.f64 	[%r25+16], %fd738;
	fma.rn.f64 	%fd739, %fd29, %fd676, 0d0000000000000000;
	fma.rn.f64 	%fd740, %fd30, %fd677, 0d0000000000000000;
	fma.rn.f64 	%fd741, %fd42, %fd678, %fd739;
	fma.rn.f64 	%fd742, %fd43, %fd679, %fd740;
	fma.rn.f64 	%fd743, %fd55, %fd680, %fd741;
	fma.rn.f64 	%fd744, %fd56, %fd681, %fd742;
	fma.rn.f64 	%fd745, %fd69, %fd682, %fd743;
	fma.rn.f64 	%fd746, %fd70, %fd683, %fd744;
	fma.rn.f64 	%fd747, %fd83, %fd684, %fd745;
	fma.rn.f64 	%fd748, %fd84, %fd685, %fd746;
	fma.rn.f64 	%fd749, %fd97, %fd686, %fd747;
	fma.rn.f64 	%fd750, %fd98, %fd687, %fd748;
	fma.rn.f64 	%fd751, %fd111, %fd690, %fd749;
	fma.rn.f64 	%fd752, %fd112, %fd689, %fd750;
	sub.f64 	%fd753, %fd751, %fd752;
	st.shared.f64 	[%r25+56], %fd753;
	add.f64 	%fd754, %fd751, %fd752;
	st.shared.f64 	[%r25+24], %fd754;
	fma.rn.f64 	%fd755, %fd31, %fd676, 0d0000000000000000;
	fma.rn.f64 	%fd756, %fd32, %fd677, 0d0000000000000000;
	fma.rn.f64 	%fd757, %fd44, %fd678, %fd755;
	fma.rn.f64 	%fd758, %fd45, %fd679, %fd756;
	fma.rn.f64 	%fd759, %fd57, %fd680, %fd757;
	fma.rn.f64 	%fd760, %fd58, %fd681, %fd758;
	fma.rn.f64 	%fd761, %fd71, %fd682, %fd759;
	fma.rn.f64 	%fd762, %fd72, %fd683, %fd760;
	fma.rn.f64 	%fd763, %fd85, %fd684, %fd761;
	fma.rn.f64 	%fd764, %fd86, %fd685, %fd762;
	fma.rn.f64 	%fd765, %fd99, %fd686, %fd763;
	fma.rn.f64 	%fd766, %fd100, %fd687, %fd764;
	fma.rn.f64 	%fd767, %fd113, %fd690, %fd765;
	fma.rn.f64 	%fd768, %fd114, %fd689, %fd766;
	sub.f64 	%fd769, %fd767, %fd768;
	st.shared.f64 	[%r25+48], %fd769;
	add.f64 	%fd770, %fd767, %fd768;
	st.shared.f64 	[%r25+32], %fd770;
	fma.rn.f64 	%fd771, %fd33, %fd676, 0d0000000000000000;
	fma.rn.f64 	%fd772, %fd34, %fd677, 0d0000000000000000;
	fma.rn.f64 	%fd773, %fd46, %fd678, %fd771;
	fma.rn.f64 	%fd774, %fd47, %fd679, %fd772;
	fma.rn.f64 	%fd775, %fd59, %fd680, %fd773;
	fma.rn.f64 	%fd776, %fd60, %fd681, %fd774;
	fma.rn.f64 	%fd777, %fd73, %fd682, %fd775;
	fma.rn.f64 	%fd778, %fd74, %fd683, %fd776;
	fma.rn.f64 	%fd779, %fd87, %fd684, %fd777;
	fma.rn.f64 	%fd780, %fd88, %fd685, %fd778;
	fma.rn.f64 	%fd781, %fd101, %fd686, %fd779;
	fma.rn.f64 	%fd782, %fd102, %fd687, %fd780;
	fma.rn.f64 	%fd783, %fd115, %fd690, %fd781;
	fma.rn.f64 	%fd784, %fd116, %fd689, %fd782;
	add.f64 	%fd785, %fd783, %fd784;
	st.shared.f64 	[%r25+40], %fd785;
	bar.sync 	0;
	@%p7 bra 	$L__BB287_8;
	ld.shared.f64 	%fd786, [%r7];
	ld.shared.f64 	%fd787, [%r7+1248];
	add.f64 	%fd788, %fd786, %fd787;
	sub.f64 	%fd789, %fd786, %fd787;
	ld.shared.f64 	%fd790, [%r7+104];
	ld.shared.f64 	%fd791, [%r7+1144];
	add.f64 	%fd792, %fd790, %fd791;
	sub.f64 	%fd793, %fd790, %fd791;
	ld.shared.f64 	%fd794, [%r7+208];
	ld.shared.f64 	%fd795, [%r7+1040];
	add.f64 	%fd796, %fd794, %fd795;
	sub.f64 	%fd797, %fd794, %fd795;
	ld.shared.f64 	%fd798, [%r7+312];
	ld.shared.f64 	%fd799, [%r7+936];
	add.f64 	%fd800, %fd798, %fd799;
	sub.f64 	%fd801, %fd798, %fd799;
	ld.shared.f64 	%fd802, [%r7+416];
	ld.shared.f64 	%fd803, [%r7+832];
	add.f64 	%fd804, %fd802, %fd803;
	sub.f64 	%fd805, %fd802, %fd803;
	ld.shared.f64 	%fd806, [%r7+520];
	ld.shared.f64 	%fd807, [%r7+728];
	add.f64 	%fd808, %fd806, %fd807;
	sub.f64 	%fd809, %fd806, %fd807;
	ld.shared.f64 	%fd810, [%r7+624];
	add.f64 	%fd811, %fd810, %fd810;
	sub.f64 	%fd812, %fd810, %fd810;
	mul.f64 	%fd813, %fd811, 0d3FE0000000000000;
	fma.rn.f64 	%fd814, %fd23, %fd788, 0d0000000000000000;
	fma.rn.f64 	%fd815, %fd24, %fd789, 0d0000000000000000;
	fma.rn.f64 	%fd816, %fd36, %fd792, %fd814;
	fma.rn.f64 	%fd817, %fd37, %fd793, %fd815;
	fma.rn.f64 	%fd818, %fd49, %fd796, %fd816;
	fma.rn.f64 	%fd819, %fd50, %fd797, %fd817;
	fma.rn.f64 	%fd820, %fd63, %fd800, %fd818;
	fma.rn.f64 	%fd821, %fd64, %fd801, %fd819;
	fma.rn.f64 	%fd822, %fd77, %fd804, %fd820;
	fma.rn.f64 	%fd823, %fd78, %fd805, %fd821;
	fma.rn.f64 	%fd824, %fd91, %fd808, %fd822;
	fma.rn.f64 	%fd825, %fd92, %fd809, %fd823;
	fma.rn.f64 	%fd826, %fd105, %fd813, %fd824;
	fma.rn.f64 	%fd827, %fd106, %fd812, %fd825;
	sub.f64 	%fd828, %fd826, %fd827;
	st.shared.f64 	[%r7+1040], %fd828;
	add.f64 	%fd829, %fd826, %fd827;
	st.shared.f64 	[%r7], %fd829;
	fma.rn.f64 	%fd830, %fd25, %fd788, 0d0000000000000000;
	fma.rn.f64 	%fd831, %fd26, %fd789, 0d0000000000000000;
	fma.rn.f64 	%fd832, %fd38, %fd792, %fd830;
	fma.rn.f64 	%fd833, %fd39, %fd793, %fd831;
	fma.rn.f64 	%fd834, %fd51, %fd796, %fd832;
	fma.rn.f64 	%fd835, %fd52, %fd797, %fd833;
	fma.rn.f64 	%fd836, %fd65, %fd800, %fd834;
	fma.rn.f64 	%fd837, %fd66, %fd801, %fd835;
	fma.rn.f64 	%fd838, %fd79, %fd804, %fd836;
	fma.rn.f64 	%fd839, %fd80, %fd805, %fd837;
	fma.rn.f64 	%fd840, %fd93, %fd808, %fd838;
	fma.rn.f64 	%fd841, %fd94, %fd809, %fd839;
	fma.rn.f64 	%fd842, %fd107, %fd813, %fd840;
	fma.rn.f64 	%fd843, %fd108, %fd812, %fd841;
	sub.f64 	%fd844, %fd842, %fd843;
	st.shared.f64 	[%r7+936], %fd844;
	add.f64 	%fd845, %fd842, %fd843;
	st.shared.f64 	[%r7+104], %fd845;
	fma.rn.f64 	%fd846, %fd27, %fd788, 0d0000000000000000;
	fma.rn.f64 	%fd847, %fd28, %fd789, 0d0000000000000000;
	fma.rn.f64 	%fd848, %fd40, %fd792, %fd846;
	fma.rn.f64 	%fd849, %fd41, %fd793, %fd847;
	fma.rn.f64 	%fd850, %fd53, %fd796, %fd848;
	fma.rn.f64 	%fd851, %fd54, %fd797, %fd849;
	fma.rn.f64 	%fd852, %fd67, %fd800, %fd850;
	fma.rn.f64 	%fd853, %fd68, %fd801, %fd851;
	fma.rn.f64 	%fd854, %fd81, %fd804, %fd852;
	fma.rn.f64 	%fd855, %fd82, %fd805, %fd853;
	fma.rn.f64 	%fd856, %fd95, %fd808, %fd854;
	fma.rn.f64 	%fd857, %fd96, %fd809, %fd855;
	fma.rn.f64 	%fd858, %fd109, %fd813, %fd856;
	fma.rn.f64 	%fd859, %fd110, %fd812, %fd857;
	sub.f64 	%fd860, %fd858, %fd859;
	st.shared.f64 	[%r7+832], %fd860;
	add.f64 	%fd861, %fd858, %fd859;
	st.shared.f64 	[%r7+208], %fd861;
	fma.rn.f64 	%fd862, %fd29, %fd788, 0d0000000000000000;
	fma.rn.f64 	%fd863, %fd30, %fd789, 0d0000000000000000;
	fma.rn.f64 	%fd864, %fd42, %fd792, %fd862;
	fma.rn.f64 	%fd865, %fd43, %fd793, %fd863;
	fma.rn.f64 	%fd866, %fd55, %fd796, %fd864;
	fma.rn.f64 	%fd867, %fd56, %fd797, %fd865;
	fma.rn.f64 	%fd868, %fd69, %fd800, %fd866;
	fma.rn.f64 	%fd869, %fd70, %fd801, %fd867;
	fma.rn.f64 	%fd870, %fd83, %fd804, %fd868;
	fma.rn.f64 	%fd871, %fd84, %fd805, %fd869;
	fma.rn.f64 	%fd872, %fd97, %fd808, %fd870;
	fma.rn.f64 	%fd873, %fd98, %fd809, %fd871;
	fma.rn.f64 	%fd874, %fd111, %fd813, %fd872;
	fma.rn.f64 	%fd875, %fd112, %fd812, %fd873;
	sub.f64 	%fd876, %fd874, %fd875;
	st.shared.f64 	[%r7+728], %fd876;
	add.f64 	%fd877, %fd874, %fd875;
	st.shared.f64 	[%r7+312], %fd877;
	fma.rn.f64 	%fd878, %fd31, %fd788, 0d0000000000000000;
	fma.rn.f64 	%fd879, %fd32, %fd789, 0d0000000000000000;
	fma.rn.f64 	%fd880, %fd44, %fd792, %fd878;
	fma.rn.f64 	%fd881, %fd45, %fd793, %fd879;
	fma.rn.f64 	%fd882, %fd57, %fd796, %fd880;
	fma.rn.f64 	%fd883, %fd58, %fd797, %fd881;
	fma.rn.f64 	%fd884, %fd71, %fd800, %fd882;
	fma.rn.f64 	%fd885, %fd72, %fd801, %fd883;
	fma.rn.f64 	%fd886, %fd85, %fd804, %fd884;
	fma.rn.f64 	%fd887, %fd86, %fd805, %fd885;
	fma.rn.f64 	%fd888, %fd99, %fd808, %fd886;
	fma.rn.f64 	%fd889, %fd100, %fd809, %fd887;
	fma.rn.f64 	%fd890, %fd113, %fd813, %fd888;
	fma.rn.f64 	%fd891, %fd114, %fd812, %fd889;
	sub.f64 	%fd892, %fd890, %fd891;
	st.shared.f64 	[%r7+624], %fd892;
	add.f64 	%fd893, %fd890, %fd891;
	st.shared.f64 	[%r7+416], %fd893;
	fma.rn.f64 	%fd894, %fd33, %fd788, 0d0000000000000000;
	fma.rn.f64 	%fd895, %fd34, %fd789, 0d0000000000000000;
	fma.rn.f64 	%fd896, %fd46, %fd792, %fd894;
	fma.rn.f64 	%fd897, %fd47, %fd793, %fd895;
	fma.rn.f64 	%fd898, %fd59, %fd796, %fd896;
	fma.rn.f64 	%fd899, %fd60, %fd797, %fd897;
	fma.rn.f64 	%fd900, %fd73, %fd800, %fd898;
	fma.rn.f64 	%fd901, %fd74, %fd801, %fd899;
	fma.rn.f64 	%fd902, %fd87, %fd804, %fd900;
	fma.rn.f64 	%fd903, %fd88, %fd805, %fd901;
	fma.rn.f64 	%fd904, %fd101, %fd808, %fd902;
	fma.rn.f64 	%fd905, %fd102, %fd809, %fd903;
	fma.rn.f64 	%fd906, %fd115, %fd813, %fd904;
	fma.rn.f64 	%fd907, %fd116, %fd812, %fd905;
	add.f64 	%fd908, %fd906, %fd907;
	st.shared.f64 	[%r7+520], %fd908;
$L__BB287_8:
	mov.u32 	%r33, %tid.x;
	setp.gt.u32 	%p8, %r33, 120;
	bar.sync 	0;
	@%p8 bra 	$L__BB287_10;
	ld.shared.f64 	%fd909, [%r6];
	ld.shared.f64 	%fd910, [%r6+16224];
	add.f64 	%fd911, %fd909, %fd910;
	sub.f64 	%fd912, %fd909, %fd910;
	ld.shared.f64 	%fd913, [%r6+1352];
	ld.shared.f64 	%fd914, [%r6+14872];
	add.f64 	%fd915, %fd913, %fd914;
	sub.f64 	%fd916, %fd913, %fd914;
	ld.shared.f64 	%fd917, [%r6+2704];
	ld.shared.f64 	%fd918, [%r6+13520];
	add.f64 	%fd919, %fd917, %fd918;
	sub.f64 	%fd920, %fd917, %fd918;
	ld.shared.f64 	%fd921, [%r6+4056];
	ld.shared.f64 	%fd922, [%r6+12168];
	add.f64 	%fd923, %fd921, %fd922;
	sub.f64 	%fd924, %fd921, %fd922;
	ld.shared.f64 	%fd925, [%r6+5408];
	ld.shared.f64 	%fd926, [%r6+10816];
	add.f64 	%fd927, %fd925, %fd926;
	sub.f64 	%fd928, %fd925, %fd926;
	ld.shared.f64 	%fd929, [%r6+6760];
	ld.shared.f64 	%fd930, [%r6+9464];
	add.f64 	%fd931, %fd929, %fd930;
	sub.f64 	%fd932, %fd929, %fd930;
	ld.shared.f64 	%fd933, [%r6+8112];
	add.f64 	%fd934, %fd933, %fd933;
	sub.f64 	%fd935, %fd933, %fd933;
	mul.f64 	%fd936, %fd934, 0d3FE0000000000000;
	fma.rn.f64 	%fd937, %fd23, %fd911, 0d0000000000000000;
	fma.rn.f64 	%fd938, %fd24, %fd912, 0d0000000000000000;
	fma.rn.f64 	%fd939, %fd36, %fd915, %fd937;
	fma.rn.f64 	%fd940, %fd37, %fd916, %fd938;
	fma.rn.f64 	%fd941, %fd49, %fd919, %fd939;
	fma.rn.f64 	%fd942, %fd50, %fd920, %fd940;
	fma.rn.f64 	%fd943, %fd63, %fd923, %fd941;
	fma.rn.f64 	%fd944, %fd64, %fd924, %fd942;
	fma.rn.f64 	%fd945, %fd77, %fd927, %fd943;
	fma.rn.f64 	%fd946, %fd78, %fd928, %fd944;
	fma.rn.f64 	%fd947, %fd91, %fd931, %fd945;
	fma.rn.f64 	%fd948, %fd92, %fd932, %fd946;
	fma.rn.f64 	%fd949, %fd105, %fd936, %fd947;
	fma.rn.f64 	%fd950, %fd106, %fd935, %fd948;
	sub.f64 	%fd1032, %fd949, %fd950;
	add.f64 	%fd1042, %fd949, %fd950;
	fma.rn.f64 	%fd951, %fd25, %fd911, 0d0000000000000000;
	fma.rn.f64 	%fd952, %fd26, %fd912, 0d0000000000000000;
	fma.rn.f64 	%fd953, %fd38, %fd915, %fd951;
	fma.rn.f64 	%fd954, %fd39, %fd916, %fd952;
	fma.rn.f64 	%fd955, %fd51, %fd919, %fd953;
	fma.rn.f64 	%fd956, %fd52, %fd920, %fd954;
	fma.rn.f64 	%fd957, %fd65, %fd923, %fd955;
	fma.rn.f64 	%fd958, %fd66, %fd924, %fd956;
	fma.rn.f64 	%fd959, %fd79, %fd927, %fd957;
	fma.rn.f64 	%fd960, %fd80, %fd928, %fd958;
	fma.rn.f64 	%fd961, %fd93, %fd931, %fd959;
	fma.rn.f64 	%fd962, %fd94, %fd932, %fd960;
	fma.rn.f64 	%fd963, %fd107, %fd936, %fd961;
	fma.rn.f64 	%fd964, %fd108, %fd935, %fd962;
	sub.f64 	%fd1033, %fd963, %fd964;
	add.f64 	%fd1041, %fd963, %fd964;
	fma.rn.f64 	%fd965, %fd27, %fd911, 0d0000000000000000;
	fma.rn.f64 	%fd966, %fd28, %fd912, 0d0000000000000000;
	fma.rn.f64 	%fd967, %fd40, %fd915, %fd965;
	fma.rn.f64 	%fd968, %fd41, %fd916, %fd966;
	fma.rn.f64 	%fd969, %fd53, %fd919, %fd967;
	fma.rn.f64 	%fd970, %fd54, %fd920, %fd968;
	fma.rn.f64 	%fd971, %fd67, %fd923, %fd969;
	fma.rn.f64 	%fd972, %fd68, %fd924, %fd970;
	fma.rn.f64 	%fd973, %fd81, %fd927, %fd971;
	fma.rn.f64 	%fd974, %fd82, %fd928, %fd972;
	fma.rn.f64 	%fd975, %fd95, %fd931, %fd973;
	fma.rn.f64 	%fd976, %fd96, %fd932, %fd974;
	fma.rn.f64 	%fd977, %fd109, %fd936, %fd975;
	fma.rn.f64 	%fd978, %fd110, %fd935, %fd976;
	sub.f64 	%fd1034, %fd977, %fd978;
	add.f64 	%fd1040, %fd977, %fd978;
	fma.rn.f64 	%fd979, %fd29, %fd911, 0d0000000000000000;
	fma.rn.f64 	%fd980, %fd30, %fd912, 0d0000000000000000;
	fma.rn.f64 	%fd981, %fd42, %fd915, %fd979;
	fma.rn.f64 	%fd982, %fd43, %fd916, %fd980;
	fma.rn.f64 	%fd983, %fd55, %fd919, %fd981;
	fma.rn.f64 	%fd984, %fd56, %fd920, %fd982;
	fma.rn.f64 	%fd985, %fd69, %fd923, %fd983;
	fma.rn.f64 	%fd986, %fd70, %fd924, %fd984;
	fma.rn.f64 	%fd987, %fd83, %fd927, %fd985;
	fma.rn.f64 	%fd988, %fd84, %fd928, %fd986;
	fma.rn.f64 	%fd989, %fd97, %fd931, %fd987;
	fma.rn.f64 	%fd990, %fd98, %fd932, %fd988;
	fma.rn.f64 	%fd991, %fd111, %fd936, %fd989;
	fma.rn.f64 	%fd992, %fd112, %fd935, %fd990;
	sub.f64 	%fd1035, %fd991, %fd992;
	add.f64 	%fd1039, %fd991, %fd992;
	fma.rn.f64 	%fd993, %fd31, %fd911, 0d0000000000000000;
	fma.rn.f64 	%fd994, %fd32, %fd912, 0d0000000000000000;
	fma.rn.f64 	%fd995, %fd44, %fd915, %fd993;
	fma.rn.f64 	%fd996, %fd45, %fd916, %fd994;
	fma.rn.f64 	%fd997, %fd57, %fd919, %fd995;
	fma.rn.f64 	%fd998, %fd58, %fd920, %fd996;
	fma.rn.f64 	%fd999, %fd71, %fd923, %fd997;
	fma.rn.f64 	%fd1000, %fd72, %fd924, %fd998;
	fma.rn.f64 	%fd1001, %fd85, %fd927, %fd999;
	fma.rn.f64 	%fd1002, %fd86, %fd928, %fd1000;
	fma.rn.f64 	%fd1003, %fd99, %fd931, %fd1001;
	fma.rn.f64 	%fd1004, %fd100, %fd932, %fd1002;
	fma.rn.f64 	%fd1005, %fd113, %fd936, %fd1003;
	fma.rn.f64 	%fd1006, %fd114, %fd935, %fd1004;
	sub.f64 	%fd1036, %fd1005, %fd1006;
	add.f64 	%fd1038, %fd1005, %fd1006;
	fma.rn.f64 	%fd1007, %fd33, %fd911, 0d0000000000000000;
	fma.rn.f64 	%fd1008, %fd34, %fd912, 0d0000000000000000;
	fma.rn.f64 	%fd1009, %fd46, %fd915, %fd1007;
	fma.rn.f64 	%fd1010, %fd47, %fd916, %fd1008;
	fma.rn.f64 	%fd1011, %fd59, %fd919, %fd1009;
	fma.rn.f64 	%fd1012, %fd60, %fd920, %fd1010;
	fma.rn.f64 	%fd1013, %fd73, %fd923, %fd1011;
	fma.rn.f64 	%fd1014, %fd74, %fd924, %fd1012;
	fma.rn.f64 	%fd1015, %fd87, %fd927, %fd1013;
	fma.rn.f64 	%fd1016, %fd88, %fd928, %fd1014;
	fma.rn.f64 	%fd1017, %fd101, %fd931, %fd1015;
	fma.rn.f64 	%fd1018, %fd102, %fd932, %fd1016;
	fma.rn.f64 	%fd1019, %fd115, %fd936, %fd1017;
	fma.rn.f64 	%fd1020, %fd116, %fd935, %fd1018;
	add.f64 	%fd1037, %fd1019, %fd1020;
$L__BB287_10:
	bar.sync 	0;
	@%p4 bra 	$L__BB287_12;
	ld.param.u64 	%rd22, [_Z30massMatrixMultiplyGlobalKernelILi11ELi13ELi1EEviPKdS1_S1_S1_Pd_param_5];
	mov.u32 	%r34, %ctaid.x;
	mov.u32 	%r35, %tid.y;
	add.s32 	%r36, %r34, %r35;
	mov.u32 	%r37, %tid.x;
	mad.lo.s32 	%r38, %r36, 1331, %r37;
	cvta.to.global.u64 	%rd16, %rd22;
	mul.wide.s32 	%rd17, %r38, 8;
	add.s64 	%rd18, %rd16, %rd17;
	st.global.f64 	[%rd18], %fd1042;
	st.global.f64 	[%rd18+968], %fd1041;
	st.global.f64 	[%rd18+1936], %fd1040;
	st.global.f64 	[%rd18+2904], %fd1039;
	st.global.f64 	[%rd18+3872], %fd1038;
	st.global.f64 	[%rd18+4840], %fd1037;
	st.global.f64 	[%rd18+5808], %fd1036;
	st.global.f64 	[%rd18+6776], %fd1035;
	st.global.f64 	[%rd18+7744], %fd1034;
	st.global.f64 	[%rd18+8712], %fd1033;
	st.global.f64 	[%rd18+9680], %fd1032;
$L__BB287_12:
	ret;

}
	// .globl	_Z40massMatrixMultiplyMonolithicGlobalKernelILi11ELi13ELi1EEviPKdS1_S1_S1_Pd
.visible .entry _Z40massMatrixMultiplyMonolithicGlobalKernelILi11ELi13ELi1EEviPKdS1_S1_S1_Pd(
	.param .u32 _Z40massMatrixMultiplyMonolithicGlobalKernelILi11ELi13ELi1EEviPKdS1_S1_S1_Pd_param_0,
	.param .u64 .ptr .align 1 _Z40massMatrixMultiplyMonolithicGlobalKernelILi11ELi13ELi1EEviPKdS1_S1_S1_Pd_param_1,
	.param .u64 .ptr .align 1 _Z40massMatrixMultiplyMonolithicGlobalKernelILi11ELi13ELi1EEviPKdS1_S1_S1_Pd_param_2,
	.param .u64 .ptr .align 1 _Z40massMatrixMultiplyMonolithicGlobalKernelILi11ELi13ELi1EEviPKdS1_S1_S1_Pd_param_3,
	.param .u64 .ptr .align 1 _Z40massMatrixMultiplyMonolithicGlobalKernelILi11ELi13ELi1EEviPKdS1_S1_S1_Pd_param_4,
	.param .u64 .ptr .align 1 _Z40massMatrixMultiplyMonolithicGlobalKernelILi11ELi13ELi1EEviPKdS1_S1_S1_Pd_param_5
)
{
	.reg .pred 	%p<22>;
	.reg .b16 	%rs<17>;
	.reg .b32 	%r<89>;
	.reg .b64 	%rd<47>;
	.reg .b64 	%fd<1457>;
	// demoted variable
	.shared .align 8 .b8 _ZZ40massMatrixMultiplyMonolithicGlobalKernelILi11ELi13ELi1EEviPKdS1_S1_S1_PdE6s_tmp1[17576];
	ld.param.u32 	%r12, [_Z40massMatrixMultiplyMonolithicGlobalKernelILi11ELi13ELi1EEviPKdS1_S1_S1_Pd_param_0];
	ld.param.u64 	%rd4, [_Z40massMatrixMultiplyMonolithicGlobalKernelILi11ELi13ELi1EEviPKdS1_S1_S1_Pd_param_2];
	ld.param.u64 	%rd5, [_Z40massMatrixMultiplyMonolithicGlobalKernelILi11ELi13ELi1EEviPKdS1_S1_S1_Pd_param_4];
	cvta.to.global.u64 	%rd1, %rd4;
	mov.u32 	%r1, %tid.x;
	mov.u32 	%r2, %tid.y;
	mov.u32 	%r13, %ctaid.x;
	add.s32 	%r3, %r13, %r2;
	cvt.u16.u32 	%rs1, %r1;
	mul.hi.u16 	%rs3, %rs1, 5958;
	mul.lo.s16 	%rs4, %rs3, 11;
	sub.s16 	%rs2, %rs1, %rs4;
	setp.ge.s32 	%p1, %r3, %r12;
	@%p1 bra 	$L__BB288_2;
	cvta.to.global.u64 	%rd7, %rd5;
	mad.lo.s32 	%r14, %r3, 1331, %r1;
	mul.wide.s32 	%rd8, %r14, 8;
	add.s64 	%rd9, %rd7, %rd8;
	ld.global.nc.f64 	%fd1432, [%rd9];
	ld.global.nc.f64 	%fd1431, [%rd9+968];
	ld.global.nc.f64 	%fd1430, [%rd9+1936];
	ld.global.nc.f64 	%fd1429, [%rd9+2904];
	ld.global.nc.f64 	%fd1428, [%rd9+3872];
	ld.global.nc.f64 	%fd1427, [%rd9+4840];
	ld.global.nc.f64 	%fd1426, [%rd9+5808];
	ld.global.nc.f64 	%fd1425, [%rd9+6776];
	ld.global.nc.f64 	%fd1424, [%rd9+7744];
	ld.global.nc.f64 	%fd1423, [%rd9+8712];
	ld.global.nc.f64 	%fd1422, [%rd9+9680];
$L__BB288_2:
	bar.sync 	0;
	setp.gt.u32 	%p2, %r1, 120;
	mov.u32 	%r15, _ZZ40massMatrixMultiplyMonolithicGlobalKernelILi11ELi13ELi1EEviPKdS1_S1_S1_PdE6s_tmp1;
	mad.lo.s32 	%r4, %r2, 17576, %r15;
	mul.lo.s16 	%rs6, %rs1, 117;
	shr.u16 	%rs7, %rs6, 8;
	sub.s16 	%rs8, %rs1, %rs7;
	and.b16  	%rs9, %rs8, 254;
	shr.u16 	%rs10, %rs9, 1;
	add.s16 	%rs11, %rs10, %rs7;
	and.b16  	%rs12, %rs11, 248;
	shr.u16 	%rs13, %rs12, 3;
	cvt.u32.u16 	%r5, %rs13;
	mul.wide.u16 	%r16, %rs13, 104;
	add.s32 	%r6, %r4, %r16;
	mul.wide.u16 	%r17, %rs2, 8;
	add.s32 	%r7, %r6, %r17;
	@%p2 bra 	$L__BB288_4;
	ld.global.nc.f64 	%fd251, [%rd1];
	fma.rn.f64 	%fd252, %fd251, %fd1432, 0d0000000000000000;
	ld.global.nc.f64 	%fd253, [%rd1+8];
	fma.rn.f64 	%fd254, %fd253, %fd1431, %fd252;
	ld.global.nc.f64 	%fd255, [%rd1+16];
	fma.rn.f64 	%fd256, %fd255, %fd1430, %fd254;
	ld.global.nc.f64 	%fd257, [%rd1+24];
	fma.rn.f64 	%fd258, %fd257, %fd1429, %fd256;
	ld.global.nc.f64 	%fd259, [%rd1+32];
	fma.rn.f64 	%fd260, %fd259, %fd1428, %fd258;
	ld.global.nc.f64 	%fd261, [%rd1+40];
	fma.rn.f64 	%fd262, %fd261, %fd1427, %fd260;
	ld.global.nc.f64 	%fd263, [%rd1+48];
	fma.rn.f64 	%fd264, %fd263, %fd1426, %fd262;
	ld.global.nc.f64 	%fd265, [%rd1+56];
	fma.rn.f64 	%fd266, %fd265, %fd1425, %fd264;
	ld.global.nc.f64 	%fd267, [%rd1+64];
	fma.rn.f64 	%fd268, %fd267, %fd1424, %fd266;
	ld.global.nc.f64 	%fd269, [%rd1+72];
	fma.rn.f64 	%fd270, %fd269, %fd1423, %fd268;
	ld.global.nc.f64 	%fd271, [%rd1+80];
	fma.rn.f64 	%fd272, %fd271, %fd1422, %fd270;
	st.shared.f64 	[%r7], %fd272;
	ld.global.nc.f64 	%fd273, [%rd1+88];
	fma.rn.f64 	%fd274, %fd273, %fd1432, 0d0000000000000000;
	ld.global.nc.f64 	%fd275, [%rd1+96];
	fma.rn.f64 	%fd276, %fd275, %fd1431, %fd274;
	ld.global.nc.f64 	%fd277, [%rd1+104];
	fma.rn.f64 	%fd278, %fd277, %fd1430, %fd276;
	ld.global.nc.f64 	%fd279, [%rd1+112];
	fma.rn.f64 	%fd280, %fd279, %fd1429, %fd278;
	ld.global.nc.f64 	%fd281, [%rd1+120];
	fma.rn.f64 	%fd282, %fd281, %fd1428, %fd280;
	ld.global.nc.f64 	%fd283, [%rd1+128];
	fma.rn.f64 	%fd284, %fd283, %fd1427, %fd282;
	ld.global.nc.f64 	%fd285, [%rd1+136];
	fma.rn.f64 	%fd286, %fd285, %fd1426, %fd284;
	ld.global.nc.f64 	%fd287, [%rd1+144];
	fma.rn.f64 	%fd288, %fd287, %fd1425, %fd286;
	ld.global.nc.f64 	%fd289, [%rd1+152];
	fma.rn.f64 	%fd290, %fd289, %fd1424, %fd288;
	ld.global.nc.f64 	%fd291, [%rd1+160];
	fma.rn.f64 	%fd292, %fd291, %fd1423, %fd290;
	ld.global.nc.f64 	%fd293, [%rd1+168];
	fma.rn.f64 	%fd294, %fd293, %fd1422, %fd292;
	st.shared.f64 	[%r7+1352], %fd294;
	ld.global.nc.f64 	%fd295, [%rd1+176];
	fma.rn.f64 	%fd296, %fd295, %fd1432, 0d0000000000000000;
	ld.global.nc.f64 	%fd297, [%rd1+184];
	fma.rn.f64 	%fd298, %fd297, %fd1431, %fd296;
	ld.global.nc.f64 	%fd299, [%rd1+192];
	fma.rn.f64 	%fd300, %fd299, %fd1430, %fd298;
	ld.global.nc.f64 	%fd301, [%rd1+200];
	fma.rn.f64 	%fd302, %fd301, %fd1429, %fd300;
	ld.global.nc.f64 	%fd303, [%rd1+208];
	fma.rn.f64 	%fd304, %fd303, %fd1428, %fd302;
	ld.global.nc.f64 	%fd305, [%rd1+216];
	fma.rn.f64 	%fd306, %fd305, %fd1427, %fd304;
	ld.global.nc.f64 	%fd307, [%rd1+224];
	fma.rn.f64 	%fd308, %fd307, %fd1426, %fd306;
	ld.global.nc.f64 	%fd309, [%rd1+232];
	fma.rn.f64 	%fd310, %fd309, %fd1425, %fd308;
	ld.global.nc.f64 	%fd311, [%rd1+240];
	fma.rn.f64 	%fd312, %fd311, %fd1424, %fd310;
	ld.global.nc.f64 	%fd313, [%rd1+248];
	fma.rn.f64 	%fd314, %fd313, %fd1423, %fd312;
	ld.global.nc.f64 	%fd315, [%rd1+256];
	fma.rn.f64 	%fd316, %fd315, %fd1422, %fd314;
	st.shared.f64 	[%r7+2704], %fd316;
	ld.global.nc.f64 	%fd317, [%rd1+264];
	fma.rn.f64 	%fd318, %fd317, %fd1432, 0d0000000000000000;
	ld.global.nc.f64 	%fd319, [%rd1+272];
	fma.rn.f64 	%fd320, %fd319, %fd1431, %fd318;
	ld.global.nc.f64 	%fd321, [%rd1+280];
	fma.rn.f64 	%fd322, %fd321, %fd1430, %fd320;
	ld.global.nc.f64 	%fd323, [%rd1+288];
	fma.rn.f64 	%fd324, %fd323, %fd1429, %fd322;
	ld.global.nc.f64 	%fd325, [%rd1+296];
	fma.rn.f64 	%fd326, %fd325, %fd1428, %fd324;
	ld.global.nc.f64 	%fd327, [%rd1+304];
	fma.rn.f64 	%fd328, %fd327, %fd1427, %fd326;
	ld.global.nc.f64 	%fd329, [%rd1+312];
	fma.rn.f64 	%fd330, %fd329, %fd1426, %fd328;
	ld.global.nc.f64 	%fd331, [%rd1+320];
	fma.rn.f64 	%fd332, %fd331, %fd1425, %fd330;
	ld.global.nc.f64 	%fd333, [%rd1+328];
	fma.rn.f64 	%fd334, %fd333, %fd1424, %fd332;
	ld.global.nc.f64 	%fd335, [%rd1+336];
	fma.rn.f64 	%fd336, %fd335, %fd1423, %fd334;
	ld.global.nc.f64 	%fd337, [%rd1+344];
	fma.rn.f64 	%fd338, %fd337, %fd1422, %fd336;
	st.shared.f64 	[%r7+4056], %fd338;
	ld.global.nc.f64 	%fd339, [%rd1+352];
	fma.rn.f64 	%fd340, %fd339, %fd1432, 0d0000000000000000;
	ld.global.nc.f64 	%fd341, [%rd1+360];
	fma.rn.f64 	%fd342, %fd341, %fd1431, %fd340;
	ld.global.nc.f64 	%fd343, [%rd1+368];
	fma.rn.f64 	%fd344, %fd343, %fd1430, %fd342;
	ld.global.nc.f64 	%fd345, [%rd1+376];
	fma.rn.f64 	%fd346, %fd345, %fd1429, %fd344;
	ld.global.nc.f64 	%fd347, [%rd1+384];
	fma.rn.f64 	%fd348, %fd347, %fd1428, %fd346;
	ld.global.nc.f64 	%fd349, [%rd1+392];
	fma.rn.f64 	%fd350, %fd349, %fd1427, %fd348;
	ld.global.nc.f64 	%fd351, [%rd1+400];
	fma.rn.f64 	%fd352, %fd351, %fd1426, %fd350;
	ld.global.nc.f64 	%fd353, [%rd1+408];
	fma.rn.f64 	%fd354, %fd353, %fd1425, %fd352;
	ld.global.nc.f64 	%fd355, [%rd1+416];
	fma.rn.f64 	%fd356, %fd355, %fd1424, %fd354;
	ld.global.nc.f64 	%fd357, [%rd1+424];
	fma.rn.f64 	%fd358, %fd357, %fd1423, %fd356;
	ld.global.nc.f64 	%fd359, [%rd1+432];
	fma.rn.f64 	%fd360, %fd359, %fd1422, %fd358;
	st.shared.f64 	[%r7+5408], %fd360;
	ld.global.nc.f64 	%fd361, [%rd1+440];
	fma.rn.f64 	%fd362, %fd361, %fd1432, 0d0000000000000000;
	ld.global.nc.f64 	%fd363, [%rd1+448];
	fma.rn.f64 	%fd364, %fd363, %fd1431, %fd362;
	ld.global.nc.f64 	%fd365, [%rd1+456];
	fma.rn.f64 	%fd366, %fd365, %fd1430, %fd364;
	ld.global.nc.f64 	%fd367, [%rd1+464];
	fma.rn.f64 	%fd368, %fd367, %fd1429, %fd366;
	ld.global.nc.f64 	%fd369, [%rd1+472];
	fma.rn.f64 	%fd370, %fd369, %fd1428, %fd368;
	ld.global.nc.f64 	%fd371, [%rd1+480];
	fma.rn.f64 	%fd372, %fd371, %fd1427, %fd370;
	ld.global.nc.f64 	%fd373, [%rd1+488];
	fma.rn.f64 	%fd374, %fd373, %fd1426, %fd372;
	ld.global.nc.f64 	%fd375, [%rd1+496];
	fma.rn.f64 	%fd376, %fd375, %fd1425, %fd374;
	ld.global.nc.f64 	%fd377, [%rd1+504];
	fma.rn.f64 	%fd378, %fd377, %fd1424, %fd376;
	ld.global.nc.f64 	%fd379, [%rd1+512];
	fma.rn.f64 	%fd380, %fd379, %fd1423, %fd378;
	ld.global.nc.f64 	%fd381, [%rd1+520];
	fma.rn.f64 	%fd382, %fd381, %fd1422, %fd380;
	st.shared.f64 	[%r7+6760], %fd382;
	ld.global.nc.f64 	%fd383, [%rd1+528];
	fma.rn.f64 	%fd384, %fd383, %fd1432, 0d0000000000000000;
	ld.global.nc.f64 	%fd385, [%rd1+536];
	fma.rn.f64 	%fd386, %fd385, %fd1431, %fd384;
	ld.global.nc.f64 	%fd387, [%rd1+544];
	fma.rn.f64 	%fd388, %fd387, %fd1430, %fd386;
	ld.global.nc.f64 	%fd389, [%rd1+552];
	fma.rn.f64 	%fd390, %fd389, %fd1429, %fd388;
	ld.global.nc.f64 	%fd391, [%rd1+560];
	fma.rn.f64 	%fd392, %fd391, %fd1428, %fd390;
	ld.global.nc.f64 	%fd393, [%rd1+568];
	fma.rn.f64 	%fd394, %fd393, %fd1427, %fd392;
	ld.global.nc.f64 	%fd395, [%rd1+576];
	fma.rn.f64 	%fd396, %fd395, %fd1426, %fd394;
	ld.global.nc.f64 	%fd397, [%rd1+584];
	fma.rn.f64 	%fd398, %fd397, %fd1425, %fd396;
	ld.global.nc.f64 	%fd399, [%rd1+592];
	fma.rn.f64 	%fd400, %fd399, %fd1424, %fd398;
	ld.global.nc.f64 	%fd401, [%rd1+600];
	fma.rn.f64 	%fd402, %fd401, %fd1423, %fd400;
	ld.global.nc.f64 	%fd403, [%rd1+608];
	fma.rn.f64 	%fd404, %fd403, %fd1422, %fd402;
	st.shared.f64 	[%r7+8112], %fd404;
	ld.global.nc.f64 	%fd405, [%rd1+616];
	fma.rn.f64 	%fd406, %fd405, %fd1432, 0d0000000000000000;
	ld.global.nc.f64 	%fd407, [%rd1+624];
	fma.rn.f64 	%fd408, %fd407, %fd1431, %fd406;
	ld.global.nc.f64 	%fd409, [%rd1+632];
	fma.rn.f64 	%fd410, %fd409, %fd1430, %fd408;
	ld.global.nc.f64 	%fd411, [%rd1+640];
	fma.rn.f64 	%fd412, %fd411, %fd1429, %fd410;
	ld.global.nc.f64 	%fd413, [%rd1+648];
	fma.rn.f64 	%fd414, %fd413, %fd1428, %fd412;
	ld.global.nc.f64 	%fd415, [%rd1+656];
	fma.rn.f64 	%fd416, %fd415, %fd1427, %fd414;
	ld.global.nc.f64 	%fd417, [%rd1+664];
	fma.rn.f64 	%fd418, %fd417, %fd1426, %fd416;
	ld.global.nc.f64 	%fd419, [%rd1+672];
	fma.rn.f64 	%fd420, %fd419, %fd1425, %fd418;
	ld.global.nc.f64 	%fd421, [%rd1+680];
	fma.rn.f64 	%fd422, %fd421, %fd1424, %fd420;
	ld.global.nc.f64 	%fd423, [%rd1+688];
	fma.rn.f64 	%fd424, %fd423, %fd1423, %fd422;
	ld.global.nc.f64 	%fd425, [%rd1+696];
	fma.rn.f64 	%fd426, %fd425, %fd1422, %fd424;
	st.shared.f64 	[%r7+9464], %fd426;
	ld.global.nc.f64 	%fd427, [%rd1+704];
	fma.rn.f64 	%fd428, %fd427, %fd1432, 0d0000000000000000;
	ld.global.nc.f64 	%fd429, [%rd1+712];
	fma.rn.f64 	%fd430, %fd429, %fd1431, %fd428;
	ld.global.nc.f64 	%fd431, [%rd1+720];
	fma.rn.f64 	%fd432, %fd431, %fd1430, %fd430;
	ld.global.nc.f64 	%fd433, [%rd1+728];
	fma.rn.f64 	%fd434, %fd433, %fd1429, %fd432;
	ld.global.nc.f64 	%fd435, [%rd1+736];
	fma.rn.f64 	%fd436, %fd435, %fd1428, %fd434;
	ld.global.nc.f64 	%fd437, [%rd1+744];
	fma.rn.f64 	%fd438, %fd437, %fd1427, %fd436;
	ld.global.nc.f64 	%fd439, [%rd1+752];
	fma.rn.f64 	%fd440, %fd439, %fd1426, %fd438;
	ld.global.nc.f64 	%fd441, [%rd1+760];
	fma.rn.f64 	%fd442, %fd441, %fd1425, %fd440;
	ld.global.nc.f64 	%fd443, [%rd1+768];
	fma.rn.f64 	%fd444, %fd443, %fd1424, %fd442;
	ld.global.nc.f64 	%fd445, [%rd1+776];
	fma.rn.f64 	%fd446, %fd445, %fd1423, %fd444;
	ld.global.nc.f64 	%fd447, [%rd1+784];
	fma.rn.f64 	%fd448, %fd447, %fd1422, %fd446;
	st.shared.f64 	[%r7+10816], %fd448;
	ld.global.nc.f64 	%fd449, [%rd1+792];
	fma.rn.f64 	%fd450, %fd449, %fd1432, 0d0000000000000000;
	ld.global.nc.f64 	%fd451, [%rd1+800];
	fma.rn.f64 	%fd452, %fd451, %fd1431, %fd450;
	ld.global.nc.f64 	%fd453, [%rd1+808];
	fma.rn.f64 	%fd454, %fd453, %fd1430, %fd452;
	ld.global.nc.f64 	%fd455, [%rd1+816];
	fma.rn.f64 	%fd456, %fd455, %fd1429, %fd454;
	ld.global.nc.f64 	%fd457, [%rd1+824];
	fma.rn.f64 	%fd458, %fd457, %fd1428, %fd456;
	ld.global.nc.f64 	%fd459, [%rd1+832];
	fma.rn.f64 	%fd460, %fd459, %fd1427, %fd458;
	ld.global.nc.f64 	%fd461, [%rd1+840];
	fma.rn.f64 	%fd462, %fd461, %fd1426, %fd460;
	ld.global.nc.f64 	%fd463, [%rd1+848];
	fma.rn.f64 	%fd464, %fd463, %fd1425, %fd462;
	ld.global.nc.f64 	%fd465, [%rd1+856];
	fma.rn.f64 	%fd466, %fd465, %fd1424, %fd464;
	ld.global.nc.f64 	%fd467, [%rd1+864];
	fma.rn.f64 	%fd468, %fd467, %fd1423, %fd466;
	ld.global.nc.f64 	%fd469, [%rd1+872];
	fma.rn.f64 	%fd470, %fd469, %fd1422, %fd468;
	st.shared.f64 	[%r7+12168], %fd470;
	ld.global.nc.f64 	%fd471, [%rd1+880];
	fma.rn.f64 	%fd472, %fd471, %fd1432, 0d0000000000000000;
	ld.global.nc.f64 	%fd473, [%rd1+888];
	fma.rn.f64 	%fd474, %fd473, %fd1431, %fd472;
	ld.global.nc.f64 	%fd475, [%rd1+896];
	fma.rn.f64 	%fd476, %fd475, %fd1430, %fd474;
	ld.global.nc.f64 	%fd477, [%rd1+904];
	fma.rn.f64 	%fd478, %fd477, %fd1429, %fd476;
	ld.global.nc.f64 	%fd479, [%rd1+912];
	fma.rn.f64 	%fd480, %fd479, %fd1428, %fd478;
	ld.global.nc.f64 	%fd481, [%rd1+920];
	fma.rn.f64 	%fd482, %fd481, %fd1427, %fd480;
	ld.global.nc.f64 	%fd483, [%rd1+928];
	fma.rn.f64 	%fd484, %fd483, %fd1426, %fd482;
	ld.global.nc.f64 	%fd485, [%rd1+936];
	fma.rn.f64 	%fd486, %fd485, %fd1425, %fd484;
	ld.global.nc.f64 	%fd487, [%rd1+944];
	fma.rn.f64 	%fd488, %fd487, %fd1424, %fd486;
	ld.global.nc.f64 	%fd489, [%rd1+952];
	fma.rn.f64 	%fd490, %fd489, %fd1423, %fd488;
	ld.global.nc.f64 	%fd491, [%rd1+960];
	fma.rn.f64 	%fd492, %fd491, %fd1422, %fd490;
	st.shared.f64 	[%r7+13520], %fd492;
	ld.global.nc.f64 	%fd493, [%rd1+968];
	fma.rn.f64 	%fd494, %fd493, %fd1432, 0d0000000000000000;
	ld.global.nc.f64 	%fd495, [%rd1+976];
	fma.rn.f64 	%fd496, %fd495, %fd1431, %fd494;
	ld.global.nc.f64 	%fd497, [%rd1+984];
	fma.rn.f64 	%fd498, %fd497, %fd1430, %fd496;
	ld.global.nc.f64 	%fd499, [%rd1+992];
	fma.rn.f64 	%fd500, %fd499, %fd1429, %fd498;
	ld.global.nc.f64 	%fd501, [%rd1+1000];
	fma.rn.f64 	%fd502, %fd501, %fd1428, %fd500;
	ld.global.nc.f64 	%fd503, [%rd1+1008];
	fma.rn.f64 	%fd504, %fd503, %fd1427, %fd502;
	ld.global.nc.f64 	%fd505, [%rd1+1016];
	fma.rn.f64 	%fd506, %fd505, %fd1426, %fd504;
	ld.global.nc.f64 	%fd507, [%rd1+1024];
	fma.rn.f64 	%fd508, %fd507, %fd1425, %fd506;
	ld.global.nc.f64 	%fd509, [%rd1+1032];
	fma.rn.f64 	%fd510, %fd509, %fd1424, %fd508;
	ld.global.nc.f64 	%fd511, [%rd1+1040];
	fma.rn.f64 	%fd512, %fd511, %fd1423, %fd510;
	ld.global.nc.f64 	%fd513, [%rd1+1048];
	fma.rn.f64 	%fd514, %fd513, %fd1422, %fd512;
	st.shared.f64 	[%r7+14872], %fd514;
	ld.global.nc.f64 	%fd515, [%rd1+1056];
	fma.rn.f64 	%fd516, %fd515, %fd1432, 0d0000000000000000;
	ld.global.nc.f64 	%fd517, [%rd1+1064];
	fma.rn.f64 	%fd518, %fd517, %fd1431, %fd516;
	ld.global.nc.f64 	%fd519, [%rd1+1072];
	fma.rn.f64 	%fd520, %fd519, %fd1430, %fd518;
	ld.global.nc.f64 	%fd521, [%rd1+1080];
	fma.rn.f64 	%fd522, %fd521, %fd1429, %fd520;
	ld.global.nc.f64 	%fd523, [%rd1+1088];
	fma.rn.f64 	%fd524, %fd523, %fd1428, %fd522;
	ld.global.nc.f64 	%fd525, [%rd1+1096];
	fma.rn.f64 	%fd526, %fd525, %fd1427, %fd524;
	ld.global.nc.f64 	%fd527, [%rd1+1104];
	fma.rn.f64 	%fd528, %fd527, %fd1426, %fd526;
	ld.global.nc.f64 	%fd529, [%rd1+1112];
	fma.rn.f64 	%fd530, %fd529, %fd1425, %fd528;
	ld.global.nc.f64 	%fd531, [%rd1+1120];
	fma.rn.f64 	%fd532, %fd531, %fd1424, %fd530;
	ld.global.nc.f64 	%fd533, [%rd1+1128];
	fma.rn.f64 	%fd534, %fd533, %fd1423, %fd532;
	ld.global.nc.f64 	%fd535, [%rd1+1136];
	fma.rn.f64 	%fd536, %fd535, %fd1422, %fd534;
	st.shared.f64 	[%r7+16224], %fd536;
$L__BB288_4:
	bar.sync 	0;
	setp.gt.u32 	%p3, %r1, 142;
	mad.lo.s32 	%r18, %r5, 1248, %r6;
	add.s32 	%r8, %r18, %r17;
	@%p3 bra 	$L__BB288_6;
	ld.shared.f64 	%fd537, [%r8];
	ld.shared.f64 	%fd538, [%r8+104];
	ld.shared.f64 	%fd539, [%r8+208];
	ld.shared.f64 	%fd540, [%r8+312];
	ld.shared.f64 	%fd541, [%r8+416];
	ld.shared.f64 	%fd542, [%r8+520];
	ld.shared.f64 	%fd543, [%r8+624];
	ld.shared.f64 	%fd544, [%r8+728];
	ld.shared.f64 	%fd545, [%r8+832];
	ld.shared.f64 	%fd546, [%r8+936];
	ld.shared.f64 	%fd547, [%r8+1040];
	ld.global.nc.f64 	%fd548, [%rd1];
	fma.rn.f64 	%fd549, %fd548, %fd537, 0d0000000000000000;
	ld.global.nc.f64 	%fd550, [%rd1+8];
	fma.rn.f64 	%fd551, %fd550, %fd538, %fd549;
	ld.global.nc.f64 	%fd552, [%rd1+16];
	fma.rn.f64 	%fd553, %fd552, %fd539, %fd551;
	ld.global.nc.f64 	%fd554, [%rd1+24];
	fma.rn.f64 	%fd555, %fd554, %fd540, %fd553;
	ld.global.nc.f64 	%fd556, [%rd1+32];
	fma.rn.f64 	%fd557, %fd556, %fd541, %fd555;
	ld.global.nc.f64 	%fd558, [%rd1+40];
	fma.rn.f64 	%fd559, %fd558, %fd542, %fd557;
	ld.global.nc.f64 	%fd560, [%rd1+48];
	fma.rn.f64 	%fd561, %fd560, %fd543, %fd559;
	ld.global.nc.f64 	%fd562, [%rd1+56];
	fma.rn.f64 	%fd563, %fd562, %fd544, %fd561;
	ld.global.nc.f64 	%fd564, [%rd1+64];
	fma.rn.f64 	%fd565, %fd564, %fd545, %fd563;
	ld.global.nc.f64 	%fd566, [%rd1+72];
	fma.rn.f64 	%fd567, %fd566, %fd546, %fd565;
	ld.global.nc.f64 	%fd568, [%rd1+80];
	fma.rn.f64 	%fd569, %fd568, %fd547, %fd567;
	st.shared.f64 	[%r8], %fd569;
	ld.global.nc.f64 	%fd570, [%rd1+88];
	fma.rn.f64 	%fd571, %fd570, %fd537, 0d0000000000000000;
	ld.global.nc.f64 	%fd572, [%rd1+96];
	fma.rn.f64 	%fd573, %fd572, %fd538, %fd571;
	ld.global.nc.f64 	%fd574, [%rd1+104];
	fma.rn.f64 	%fd575, %fd574, %fd539, %fd573;
	ld.global.nc.f64 	%fd576, [%rd1+112];
	fma.rn.f64 	%fd577, %fd576, %fd540, %fd575;
	ld.global.nc.f64 	%fd578, [%rd1+120];
	fma.rn.f64 	%fd579, %fd578, %fd541, %fd577;
	ld.global.nc.f64 	%fd580, [%rd1+128];
	fma.rn.f64 	%fd581, %fd580, %fd542, %fd579;
	ld.global.nc.f64 	%fd582, [%rd1+136];
	fma.rn.f64 	%fd583, %fd582, %fd543, %fd581;
	ld.global.nc.f64 	%fd584, [%rd1+144];
	fma.rn.f64 	%fd585, %fd584, %fd544, %fd583;
	ld.global.nc.f64 	%fd586, [%rd1+152];
	fma.rn.f64 	%fd587, %fd586, %fd545, %fd585;
	ld.global.nc.f64 	%fd588, [%rd1+160];
	fma.rn.f64 	%fd589, %fd588, %fd546, %fd587;
	ld.global.nc.f64 	%fd590, [%rd1+168];
	fma.rn.f64 	%fd591, %fd590, %fd547, %fd589;
	st.shared.f64 	[%r8+104], %fd591;
	ld.global.nc.f64 	%fd592, [%rd1+176];
	fma.rn.f64 	%fd593, %fd592, %fd537, 0d0000000000000000;
	ld.global.nc.f64 	%fd594, [%rd1+184];
	fma.rn.f64 	%fd595, %fd594, %fd538, %fd593;
	ld.global.nc.f64 	%fd596, [%rd1+192];
	fma.rn.f64 	%fd597, %fd596, %fd539, %fd595;
	ld.global.nc.f64 	%fd598, [%rd1+200];
	fma.rn.f64 	%fd599, %fd598, %fd540, %fd597;
	ld.global.nc.f64 	%fd600, [%rd1+208];
	fma.rn.f64 	%fd601, %fd600, %fd541, %fd599;
	ld.global.nc.f64 	%fd602, [%rd1+216];
	fma.rn.f64 	%fd603, %fd602, %fd542, %fd601;
	ld.global.nc.f64 	%fd604, [%rd1+224];
	fma.rn.f64 	%fd605, %fd604, %fd543, %fd603;
	ld.global.nc.f64 	%fd606, [%rd1+232];
	fma.rn.f64 	%fd607, %fd606, %fd544, %fd605;
	ld.global.nc.f64 	%fd608, [%rd1+240];
	fma.rn.f64 	%fd609, %fd608, %fd545, %fd607;
	ld.global.nc.f64 	%fd610, [%rd1+248];
	fma.rn.f64 	%fd611, %fd610, %fd546, %fd609;
	ld.global.nc.f64 	%fd612, [%rd1+256];
	fma.rn.f64 	%fd613, %fd612, %fd547, %fd611;
	st.shared.f64 	[%r8+208], %fd613;
	ld.global.nc.f64 	%fd614, [%rd1+264];
	fma.rn.f64 	%fd615, %fd614, %fd537, 0d0000000000000000;
	ld.global.nc.f64 	%fd616, [%rd1+272];
	fma.rn.f64 	%fd617, %fd616, %fd538, %fd615;
	ld.global.nc.f64 	%fd618, [%rd1+280];
	fma.rn.f64 	%fd619, %fd618, %fd539, %fd617;
	ld.global.nc.f64 	%fd620, [%rd1+288];
	fma.rn.f64 	%fd621, %fd620, %fd540, %fd619;
	ld.global.nc.f64 	%fd622, [%rd1+296];
	fma.rn.f64 	%fd623, %fd622, %fd541, %fd621;
	ld.global.nc.f64 	%fd624, [%rd1+304];
	fma.rn.f64 	%fd625, %fd624, %fd542, %fd623;
	ld.global.nc.f64 	%fd626, [%rd1+312];
	fma.rn.f64 	%fd627, %fd626, %fd543, %fd625;
	ld.global.nc.f64 	%fd628, [%rd1+320];
	fma.rn.f64 	%fd629, %fd628, %fd544, %fd627;
	ld.global.nc.f64 	%fd630, [%rd1+328];
	fma.rn.f64 	%fd631, %fd630, %fd545, %fd629;
	ld.global.nc.f64 	%fd632, [%rd1+336];
	fma.rn.f64 	%fd633, %fd632, %fd546, %fd631;
	ld.global.nc.f64 	%fd634, [%rd1+344];
	fma.rn.f64 	%fd635, %fd634, %fd547, %fd633;
	st.shared.f64 	[%r8+312], %fd635;
	ld.global.nc.f64 	%fd636, [%rd1+352];
	fma.rn.f64 	%fd637, %fd636, %fd537, 0d0000000000000000;
	ld.global.nc.f64 	%fd638, [%rd1+360];
	fma.rn.f64 	%fd639, %fd638, %fd538, %fd637;
	ld.global.nc.f64 	%fd640, [%rd1+368];
	fma.rn.f64 	%fd641, %fd640, %fd539, %fd639;
	ld.global.nc.f64 	%fd642, [%rd1+376];
	fma.rn.f64 	%fd643, %fd642, %fd540, %fd641;
	ld.global.nc.f64 	%fd644, [%rd1+384];
	fma.rn.f64 	%fd645, %fd644, %fd541, %fd643;
	ld.global.nc.f64 	%fd646, [%rd1+392];
	fma.rn.f64 	%fd647, %fd646, %fd542, %fd645;
	ld.global.nc.f64 	%fd648, [%rd1+400];
	fma.rn.f64 	%fd649, %fd648, %fd543, %fd647;
	ld.global.nc.f64 	%fd650, [%rd1+408];
	fma.rn.f64 	%fd651, %fd650, %fd544, %fd649;
	ld.global.nc.f64 	%fd652, [%rd1+416];
	fma.rn.f64 	%fd653, %fd652, %fd545, %fd651;
	ld.global.nc.f64 	%fd654, [%rd1+424];
	fma.rn.f64 	%fd655, %fd654, %fd546, %fd653;
	ld.global.nc.f64 	%fd656, [%rd1+432];
	fma.rn.f64 	%fd657, %fd656, %fd547, %fd655;
	st.shared.f64 	[%r8+416], %fd657;
	ld.global.nc.f64 	%fd658, [%rd1+440];
	fma.rn.f64 	%fd659, %fd658, %fd537, 0d0000000000000000;
	ld.global.nc.f64 	%fd660, [%rd1+448];
	fma.rn.f64 	%fd661, %fd660, %fd538, %fd659;
	ld.global.nc.f64 	%fd662, [%rd1+456];
	fma.rn.f64 	%fd663, %fd662, %fd539, %fd661;
	ld.global.nc.f64 	%fd664, [%rd1+464];
	fma.rn.f64 	%fd665, %fd664, %fd540, %fd663;
	ld.global.nc.f64 	%fd666, [%rd1+472];
	fma.rn.f64 	%fd667, %fd666, %fd541, %fd665;
	ld.global.nc.f64 	%fd668, [%rd1+480];
	fma.rn.f64 	%fd669, %fd668, %fd542, %fd667;
	ld.global.nc.f64 	%fd670, [%rd1+488];
	fma.rn.f64 	%fd671, %fd670, %fd543, %fd669;
	ld.global.nc.f64 	%fd672, [%rd1+496];
	fma.rn.f64 	%fd673, %fd672, %fd544, %fd671;
	ld.global.nc.f64 	%fd674, [%rd1+504];
	fma.rn.f64 	%fd675, %fd674, %fd545, %fd673;
	ld.global.nc.f64 	%fd676, [%rd1+512];
	fma.rn.f64 	%fd677, %fd676, %fd546, %fd675;
	ld.global.nc.f64 	%fd678, [%rd1+520];
	fma.rn.f64 	%fd679, %fd678, %fd547, %fd677;
	st.shared.f64 	[%r8+520], %fd679;
	ld.global.nc.f64 	%fd680, [%rd1+528];
	fma.rn.f64 	%fd681, %fd680, %fd537, 0d0000000000000000;
	ld.global.nc.f64 	%fd682, [%rd1+536];
	fma.rn.f64 	%fd683, %fd682, %fd538, %fd681;
	ld.global.nc.f64 	%fd684, [%rd1+544];
	fma.rn.f64 	%fd685, %fd684, %fd539, %fd683;
	ld.global.nc.f64 	%fd686, [%rd1+552];
	fma.rn.f64 	%fd687, %fd686, %fd540, %fd685;
	ld.global.nc.f64 	%fd688, [%rd1+560];
	fma.rn.f64 	%fd689, %fd688, %fd541, %fd687;
	ld.global.nc.f64 	%fd690, [%rd1+568];
	fma.rn.f64 	%fd691, %fd690, %fd542, %fd689;
	ld.global.nc.f64 	%fd692, [%rd1+576];
	fma.rn.f64 	%fd693, %fd692, %fd543, %fd691;
	ld.global.nc.f64 	%fd694, [%rd1+584];
	fma.rn.f64 	%fd695, %fd694, %fd544, %fd693;
	ld.global.nc.f64 	%fd696, [%rd1+592];
	fma.rn.f64 	%fd697, %fd696, %fd545, %fd695;
	ld.global.nc.f64 	%fd698, [%rd1+600];
	fma.rn.f64 	%fd699, %fd698, %fd546, %fd697;
	ld.global.nc.f64 	%fd700, [%rd1+608];
	fma.rn.f64 	%fd701, %fd700, %fd547, %fd699;
	st.shared.f64 	[%r8+624], %fd701;
	ld.global.nc.f64 	%fd702, [%rd1+616];
	fma.rn.f64 	%fd703, %fd702, %fd537, 0d0000000000000000;
	ld.global.nc.f64 	%fd704, [%rd1+624];
	fma.rn.f64 	%fd705, %fd704, %fd538, %fd703;
	ld.global.nc.f64 	%fd706, [%rd1+632];
	fma.rn.f64 	%fd707, %fd706, %fd539, %fd705;
	ld.global.nc.f64 	%fd708, [%rd1+640];
	fma.rn.f64 	%fd709, %fd708, %fd540, %fd707;
	ld.global.nc.f64 	%fd710, [%rd1+648];
	fma.rn.f64 	%fd711, %fd710, %fd541, %fd709;
	ld.global.nc.f64 	%fd712, [%rd1+656];
	fma.rn.f64 	%fd713, %fd712, %fd542, %fd711;
	ld.global.nc.f64 	%fd714, [%rd1+664];
	fma.rn.f64 	%fd715, %fd714, %fd543, %fd713;
	ld.global.nc.f64 	%fd716, [%rd1+672];
	fma.rn.f64 	%fd717, %fd716, %fd544, %fd715;
	ld.global.nc.f64 	%fd718, [%rd1+680];
	fma.rn.f64 	%fd719, %fd718, %fd545, %fd717;
	ld.global.nc.f64 	%fd720, [%rd1+688];
	fma.rn.f64 	%fd721, %fd720, %fd546, %fd719;
	ld.global.nc.f64 	%fd722, [%rd1+696];
	fma.rn.f64 	%fd723, %fd722, %fd547, %fd721;
	st.shared.f64 	[%r8+728], %fd723;
	ld.global.nc.f64 	%fd724, [%rd1+704];
	fma.rn.f64 	%fd725, %fd724, %fd537, 0d0000000000000000;
	ld.global.nc.f64 	%fd726, [%rd1+712];
	fma.rn.f64 	%fd727, %fd726, %fd538, %fd725;
	ld.global.nc.f64 	%fd728, [%rd1+720];
	fma.rn.f64 	%fd729, %fd728, %fd539, %fd727;
	ld.global.nc.f64 	%fd730, [%rd1+728];
	fma.rn.f64 	%fd731, %fd730, %fd540, %fd729;
	ld.global.nc.f64 	%fd732, [%rd1+736];
	fma.rn.f64 	%fd733, %fd732, %fd541, %fd731;
	ld.global.nc.f64 	%fd734, [%rd1+744];
	fma.rn.f64 	%fd735, %fd734, %fd542, %fd733;
	ld.global.nc.f64 	%fd736, [%rd1+752];
	fma.rn.f64 	%fd737, %fd736, %fd543, %fd735;
	ld.global.nc.f64 	%fd738, [%rd1+760];
	fma.rn.f64 	%fd739, %fd738, %fd544, %fd737;
	ld.global.nc.f64 	%fd740, [%rd1+768];
	fma.rn.f64 	%fd741, %fd740, %fd545, %fd739;
	ld.global.nc.f64 	%fd742, [%rd1+776];
	fma.rn.f64 	%fd743, %fd742, %fd546, %fd741;
	ld.global.nc.f64 	%fd744, [%rd1+784];
	fma.rn.f64 	%fd745, %fd744, %fd547, %fd743;
	st.shared.f64 	[%r8+832], %fd745;
	ld.global.nc.f64 	%fd746, [%rd1+792];
	fma.rn.f64 	%fd747, %fd746, %fd537, 0d0000000000000000;
	ld.global.nc.f64 	%fd748, [%rd1+800];
	fma.rn.f64 	%fd749, %fd748, %fd538, %fd747;
	ld.global.nc.f64 	%fd750, [%rd1+808];
	fma.rn.f64 	%fd751, %fd750, %fd539, %fd749;
	ld.global.nc.f64 	%fd752, [%rd1+816];
	fma.rn.f64 	%fd753, %fd752, %fd540, %fd751;
	ld.global.nc.f64 	%fd754, [%rd1+824];
	fma.rn.f64 	%fd755, %fd754, %fd541, %fd753;
	ld.global.nc.f64 	%fd756, [%rd1+832];
	fma.rn.f64 	%fd757, %fd756, %fd542, %fd755;
	ld.global.nc.f64 	%fd758, [%rd1+840];
	fma.rn.f64 	%fd759, %fd758, %fd543, %fd757;
	ld.global.nc.f64 	%fd760, [%rd1+848];
	fma.rn.f64 	%fd761, %fd760, %fd544, %fd759;
	ld.global.nc.f64 	%fd762, [%rd1+856];
	fma.rn.f64 	%fd763, %fd762, %fd545, %fd761;
	ld.global.nc.f64 	%fd764, [%rd1+864];
	fma.rn.f64 	%fd765, %fd764, %fd546, %fd763;
	ld.global.nc.f64 	%fd766, [%rd1+872];
	fma.rn.f64 	%fd767, %fd766, %fd547, %fd765;
	st.shared.f64 	[%r8+936], %fd767;
	ld.global.nc.f64 	%fd768, [%rd1+880];
	fma.rn.f64 	%fd769, %fd768, %fd537, 0d0000000000000000;
	ld.global.nc.f64 	%fd770, [%rd1+888];
	fma.rn.f64 	%fd771, %fd770, %fd538, %fd769;
	ld.global.nc.f64 	%fd772, [%rd1+896];
	fma.rn.f64 	%fd773, %fd772, %fd539, %fd771;
	ld.global.nc.f64 	%fd774, [%rd1+904];
	fma.rn.f64 	%fd775, %fd774, %fd540, %fd773;
	ld.global.nc.f64 	%fd776, [%rd1+912];
	fma.rn.f64 	%fd777, %fd776, %fd541, %fd775;
	ld.global.nc.f64 	%fd778, [%rd1+920];
	fma.rn.f64 	%fd779, %fd778, %fd542, %fd777;
	ld.global.nc.f64 	%fd780, [%rd1+928];
	fma.rn.f64 	%fd781, %fd780, %fd543, %fd779;
	ld.global.nc.f64 	%fd782, [%rd1+936];
	fma.rn.f64 	%fd783, %fd782, %fd544, %fd781;
	ld.global.nc.f64 	%fd784, [%rd1+944];
	fma.rn.f64 	%fd785, %fd784, %fd545, %fd783;
	ld.global.nc.f64 	%fd786, [%rd1+952];
	fma.rn.f64 	%fd787, %fd786, %fd546, %fd785;
	ld.global.nc.f64 	%fd788, [%rd1+960];
	fma.rn.f64 	%fd789, %fd788, %fd547, %fd787;
	st.shared.f64 	[%r8+1040], %fd789;
	ld.global.nc.f64 	%fd790, [%rd1+968];
	fma.rn.f64 	%fd791, %fd790, %fd537, 0d0000000000000000;
	ld.global.nc.f64 	%fd792, [%rd1+976];
	fma.rn.f64 	%fd793, %fd792, %fd538, %fd791;
	ld.global.nc.f64 	%fd794, [%rd1+984];
	fma.rn.f64 	%fd795, %fd794, %fd539, %fd793;
	ld.global.nc.f64 	%fd796, [%rd1+992];
	fma.rn.f64 	%fd797, %fd796, %fd540, %fd795;
	ld.global.nc.f64 	%fd798, [%rd1+1000];
	fma.rn.f64 	%fd799, %fd798, %fd541, %fd797;
	ld.global.nc.f64 	%fd800, [%rd1+1008];
	fma.rn.f64 	%fd801, %fd800, %fd542, %fd799;
	ld.global.nc.f64 	%fd802, [%rd1+1016];
	fma.rn.f64 	%fd803, %fd802, %fd543, %fd801;
	ld.global.nc.f64 	%fd804, [%rd1+1024];
	fma.rn.f64 	%fd805, %fd804, %fd544, %fd803;
	ld.global.nc.f64 	%fd806, [%rd1+1032];
	fma.rn.f64 	%fd807, %fd806, %fd545, %fd805;
	ld.global.nc.f64 	%fd808, [%rd1+1040];
	fma.rn.f64 	%fd809, %fd808, %fd546, %fd807;
	ld.global.nc.f64 	%fd810, [%rd1+1048];
	fma.rn.f64 	%fd811, %fd810, %fd547, %fd809;
	st.shared.f64 	[%r8+1144], %fd811;
	ld.global.nc.f64 	%fd812, [%rd1+1056];
	fma.rn.f64 	%fd813, %fd812, %fd537, 0d0000000000000000;
	ld.global.nc.f64 	%fd814, [%rd1+1064];
	fma.rn.f64 	%fd815, %fd814, %fd538, %fd813;
	ld.global.nc.f64 	%fd816, [%rd1+1072];
	fma.rn.f64 	%fd817, %fd816, %fd539, %fd815;
	ld.global.nc.f64 	%fd818, [%rd1+1080];
	fma.rn.f64 	%fd819, %fd818, %fd540, %fd817;
	ld.global.nc.f64 	%fd820, [%rd1+1088];
	fma.rn.f64 	%fd821, %fd820, %fd541, %fd819;
	ld.global.nc.f64 	%fd822, [%rd1+1096];
	fma.rn.f64 	%fd823, %fd822, %fd542, %fd821;
	ld.global.nc.f64 	%fd824, [%rd1+1104];
	fma.rn.f64 	%fd825, %fd824, %fd543, %fd823;
	ld.global.nc.f64 	%fd826, [%rd1+1112];
	fma.rn.f64 	%fd827, %fd826, %fd544, %fd825;
	ld.global.nc.f64 	%fd828, [%rd1+1120];
	fma.rn.f64 	%fd829, %fd828, %fd545, %fd827;
	ld.global.nc.f64 	%fd830, [%rd1+1128];
	fma.rn.f64 	%fd831, %fd830, %fd546, %fd829;
	ld.global.nc.f64 	%fd832, [%rd1+1136];
	fma.rn.f64 	%fd833, %fd832, %fd547, %fd831;
	st.shared.f64 	[%r8+1248], %fd833;
$L__BB288_6:
	ld.param.u64 	%rd35, [_Z40massMatrixMultiplyMonolithicGlobalKernelILi11ELi13ELi1EEviPKdS1_S1_S1_Pd_param_1];
	ld.param.u32 	%r75, [_Z40massMatrixMultiplyMonolithicGlobalKernelILi11ELi13ELi1EEviPKdS1_S1_S1_Pd_param_0];
	setp.ge.s32 	%p4, %r3, %r75;
	bar.sync 	0;
	mul.hi.u16 	%rs14, %rs1, 5042;
	mul.lo.s16 	%rs15, %rs14, 13;
	sub.s16 	%rs16, %rs1, %rs15;
	mul.wide.u16 	%r20, %rs14, 1352;
	add.s32 	%r21, %r4, %r20;
	mul.wide.u16 	%r22, %rs16, 104;
	add.s32 	%r9, %r21, %r22;
	ld.shared.f64 	%fd23, [%r9];
	ld.shared.f64 	%fd24, [%r9+8];
	ld.shared.f64 	%fd25, [%r9+16];
	ld.shared.f64 	%fd26, [%r9+24];
	ld.shared.f64 	%fd27, [%r9+32];
	ld.shared.f64 	%fd28, [%r9+40];
	ld.shared.f64 	%fd29, [%r9+48];
	ld.shared.f64 	%fd30, [%r9+56];
	ld.shared.f64 	%fd31, [%r9+64];
	ld.shared.f64 	%fd32, [%r9+72];
	ld.shared.f64 	%fd33, [%r9+80];
	mul.lo.s32 	%r23, %r3, 2197;
	mad.lo.s32 	%r24, %r1, 13, %r23;
	ld.global.nc.f64 	%fd34, [%rd1];
	fma.rn.f64 	%fd835, %fd34, %fd23, 0d0000000000000000;
	ld.global.nc.f64 	%fd35, [%rd1+8];
	fma.rn.f64 	%fd836, %fd35, %fd24, %fd835;
	ld.global.nc.f64 	%fd36, [%rd1+16];
	fma.rn.f64 	%fd837, %fd36, %fd25, %fd836;
	ld.global.nc.f64 	%fd37, [%rd1+24];
	fma.rn.f64 	%fd838, %fd37, %fd26, %fd837;
	ld.global.nc.f64 	%fd38, [%rd1+32];
	fma.rn.f64 	%fd839, %fd38, %fd27, %fd838;
	ld.global.nc.f64 	%fd39, [%rd1+40];
	fma.rn.f64 	%fd840, %fd39, %fd28, %fd839;
	ld.global.nc.f64 	%fd40, [%rd1+48];
	fma.rn.f64 	%fd841, %fd40, %fd29, %fd840;
	ld.global.nc.f64 	%fd41, [%rd1+56];
	fma.rn.f64 	%fd842, %fd41, %fd30, %fd841;
	ld.global.nc.f64 	%fd42, [%rd1+64];
	fma.rn.f64 	%fd843, %fd42, %fd31, %fd842;
	ld.global.nc.f64 	%fd43, [%rd1+72];
	fma.rn.f64 	%fd844, %fd43, %fd32, %fd843;
	ld.global.nc.f64 	%fd44, [%rd1+80];
	fma.rn.f64 	%fd45, %fd44, %fd33, %fd844;
	cvta.to.global.u64 	%rd10, %rd35;
	mul.wide.s32 	%rd11, %r24, 8;
	add.s64 	%rd2, %rd10, %rd11;
	mov.f64 	%fd1433, 0d0000000000000000;
	@%p4 bra 	$L__BB288_8;
	ld.global.nc.f64 	%fd1433, [%rd2];
$L__BB288_8:
	ld.param.u32 	%r76, [_Z40massMatrixMultiplyMonolithicGlobalKernelILi11ELi13ELi1EEviPKdS1_S1_S1_Pd_param_0];
	setp.ge.s32 	%p5, %r3, %r76;
	mul.f64 	%fd1456, %fd45, %fd1433;
	ld.global.nc.f64 	%fd49, [%rd1+88];
	fma.rn.f64 	%fd846, %fd49, %fd23, 0d0000000000000000;
	ld.global.nc.f64 	%fd50, [%rd1+96];
	fma.rn.f64 	%fd847, %fd50, %fd24, %fd846;
	ld.global.nc.f64 	%fd51, [%rd1+104];
	fma.rn.f64 	%fd848, %fd51, %fd25, %fd847;
	ld.global.nc.f64 	%fd52, [%rd1+112];
	fma.rn.f64 	%fd849, %fd52, %fd26, %fd848;
	ld.global.nc.f64 	%fd53, [%rd1+120];
	fma.rn.f64 	%fd850, %fd53, %fd27, %fd849;
	ld.global.nc.f64 	%fd54, [%rd1+128];
	fma.rn.f64 	%fd851, %fd54, %fd28, %fd850;
	ld.global.nc.f64 	%fd55, [%rd1+136];
	fma.rn.f64 	%fd852, %fd55, %fd29, %fd851;
	ld.global.nc.f64 	%fd56, [%rd1+144];
	fma.rn.f64 	%fd853, %fd56, %fd30, %fd852;
	ld.global.nc.f64 	%fd57, [%rd1+152];
	fma.rn.f64 	%fd854, %fd57, %fd31, %fd853;
	ld.global.nc.f64 	%fd58, [%rd1+160];
	fma.rn.f64 	%fd855, %fd58, %fd32, %fd854;
	ld.global.nc.f64 	%fd59, [%rd1+168];
	fma.rn.f64 	%fd60, %fd59, %fd33, %fd855;
	mov.f64 	%fd1434, 0d0000000000000000;
	@%p5 bra 	$L__BB288_10;
	ld.global.nc.f64 	%fd1434, [%rd2+8];
$L__BB288_10:
	ld.param.u32 	%r77, [_Z40massMatrixMultiplyMonolithicGlobalKernelILi11ELi13ELi1EEviPKdS1_S1_S1_Pd_param_0];
	setp.ge.s32 	%p6, %r3, %r77;
	mul.f64 	%fd1455, %fd60, %fd1434;
	ld.global.nc.f64 	%fd64, [%rd1+176];
	fma.rn.f64 	%fd857, %fd64, %fd23, 0d0000000000000000;
	ld.global.nc.f64 	%fd65, [%rd1+184];
	fma.rn.f64 	%fd858, %fd65, %fd24, %fd857;
	ld.global.nc.f64 	%fd66, [%rd1+192];
	fma.rn.f64 	%fd859, %fd66, %fd25, %fd858;
	ld.global.nc.f64 	%fd67, [%rd1+200];
	fma.rn.f64 	%fd860, %fd67, %fd26, %fd859;
	ld.global.nc.f64 	%fd68, [%rd1+208];
	fma.rn.f64 	%fd861, %fd68, %fd27, %fd860;
	ld.global.nc.f64 	%fd69, [%rd1+216];
	fma.rn.f64 	%fd862, %fd69, %fd28, %fd861;
	ld.global.nc.f64 	%fd70, [%rd1+224];
	fma.rn.f64 	%fd863, %fd70, %fd29, %fd862;
	ld.global.nc.f64 	%fd71, [%rd1+232];
	fma.rn.f64 	%fd864, %fd71, %fd30, %fd863;
	ld.global.nc.f64 	%fd72, [%rd1+240];
	fma.rn.f64 	%fd865, %fd72, %fd31, %fd864;
	ld.global.nc.f64 	%fd73, [%rd1+248];
	fma.rn.f64 	%fd866, %fd73, %fd32, %fd865;
	ld.global.nc.f64 	%fd74, [%rd1+256];
	fma.rn.f64 	%fd75, %fd74, %fd33, %fd866;
	mov.f64 	%fd1435, 0d0000000000000000;
	@%p6 bra 	$L__BB288_12;
	ld.global.nc.f64 	%fd1435, [%rd2+16];
$L__BB288_12:
	ld.param.u32 	%r78, [_Z40massMatrixMultiplyMonolithicGlobalKernelILi11ELi13ELi1EEviPKdS1_S1_S1_Pd_param_0];
	setp.ge.s32 	%p7, %r3, %r78;
	mul.f64 	%fd1454, %fd75, %fd1435;
	ld.global.nc.f64 	%fd79, [%rd1+264];
	fma.rn.f64 	%fd868, %fd79, %fd23, 0d0000000000000000;
	ld.global.nc.f64 	%fd80, [%rd1+272];
	fma.rn.f64 	%fd869, %fd80, %fd24, %fd868;
	ld.global.nc.f64 	%fd81, [%rd1+280];
	fma.rn.f64 	%fd870, %fd81, %fd25, %fd869;
	ld.global.nc.f64 	%fd82, [%rd1+288];
	fma.rn.f64 	%fd871, %fd82, %fd26, %fd870;
	ld.global.nc.f64 	%fd83, [%rd1+296];
	fma.rn.f64 	%fd872, %fd83, %fd27, %fd871;
	ld.global.nc.f64 	%fd84, [%rd1+304];
	fma.rn.f64 	%fd873, %fd84, %fd28, %fd872;
	ld.global.nc.f64 	%fd85, [%rd1+312];
	fma.rn.f64 	%fd874, %fd85, %fd29, %fd873;
	ld.global.nc.f64 	%fd86, [%rd1+320];
	fma.rn.f64 	%fd875, %fd86, %fd30, %fd874;
	ld.global.nc.f64 	%fd87, [%rd1+328];
	fma.rn.f64 	%fd876, %fd87, %fd31, %fd875;
	ld.global.nc.f64 	%fd88, [%rd1+336];
	fma.rn.f64 	%fd877, %fd88, %fd32, %fd876;
	ld.global.nc.f64 	%fd89, [%rd1+344];
	fma.rn.f64 	%fd90, %fd89, %fd33, %fd877;
	mov.f64 	%fd1436, 0d0000000000000000;
	@%p7 bra 	$L__BB288_14;
	ld.global.nc.f64 	%fd1436, [%rd2+24];
$L__BB288_14:
	ld.param.u32 	%r79, [_Z40massMatrixMultiplyMonolithicGlobalKernelILi11ELi13ELi1EEviPKdS1_S1_S1_Pd_param_0];
	setp.ge.s32 	%p8, %r3, %r79;
	mul.f64 	%fd1453, %fd90, %fd1436;
	ld.global.nc.f64 	%fd94, [%rd1+352];
	fma.rn.f64 	%fd879, %fd94, %fd23, 0d0000000000000000;
	ld.global.nc.f64 	%fd95, [%rd1+360];
	fma.rn.f64 	%fd880, %fd95, %fd24, %fd879;
	ld.global.nc.f64 	%fd96, [%rd1+368];
	fma.rn.f64 	%fd881, %fd96, %fd25, %fd880;
	ld.global.nc.f64 	%fd97, [%rd1+376];
	fma.rn.f64 	%fd882, %fd97, %fd26, %fd881;
	ld.global.nc.f64 	%fd98, [%rd1+384];
	fma.rn.f64 	%fd883, %fd98, %fd27, %fd882;
	ld.global.nc.f64 	%fd99, [%rd1+392];
	fma.rn.f64 	%fd884, %fd99, %fd28, %fd883;
	ld.global.nc.f64 	%fd100, [%rd1+400];
	fma.rn.f64 	%fd885, %fd100, %fd29, %fd884;
	ld.global.nc.f64 	%fd101, [%rd1+408];
	fma.rn.f64 	%fd886, %fd101, %fd30, %fd885;
	ld.global.nc.f64 	%fd102, [%rd1+416];
	fma.rn.f64 	%fd887, %fd102, %fd31, %fd886;
	ld.global.nc.f64 	%fd103, [%rd1+424];
	fma.rn.f64 	%fd888, %fd103, %fd32, %fd887;
	ld.global.nc.f64 	%fd104, [%rd1+432];
	fma.rn.f64 	%fd105, %fd104, %fd33, %fd888;
	mov.f64 	%fd1437, 0d0000000000000000;
	@%p8 bra 	$L__BB288_16;
	ld.global.nc.f64 	%fd1437, [%rd2+32];
$L__BB288_16:
	ld.param.u32 	%r80, [_Z40massMatrixMultiplyMonolithicGlobalKernelILi11ELi13ELi1EEviPKdS1_S1_S1_Pd_param_0];
	setp.ge.s32 	%p9, %r3, %r80;
	mul.f64 	%fd1452, %fd105, %fd1437;
	ld.global.nc.f64 	%fd109, [%rd1+440];
	fma.rn.f64 	%fd890, %fd109, %fd23, 0d0000000000000000;
	ld.global.nc.f64 	%fd110, [%rd1+448];
	fma.rn.f64 	%fd891, %fd110, %fd24, %fd890;
	ld.global.nc.f64 	%fd111, [%rd1+456];
	fma.rn.f64 	%fd892, %fd111, %fd25, %fd891;
	ld.global.nc.f64 	%fd112, [%rd1+464];
	fma.rn.f64 	%fd893, %fd112, %fd26, %fd892;
	ld.global.nc.f64 	%fd113, [%rd1+472];
	fma.rn.f64 	%fd894, %fd113, %fd27, %fd893;
	ld.global.nc.f64 	%fd114, [%rd1+480];
	fma.rn.f64 	%fd895, %fd114, %fd28, %fd894;
	ld.global.nc.f64 	%fd115, [%rd1+488];
	fma.rn.f64 	%fd896, %fd115, %fd29, %fd895;
	ld.global.nc.f64 	%fd116, [%rd1+496];
	fma.rn.f64 	%fd897, %fd116, %fd30, %fd896;
	ld.global.nc.f64 	%fd117, [%rd1+504];
	fma.rn.f64 	%fd898, %fd117, %fd31, %fd897;
	ld.global.nc.f64 	%fd118, [%rd1+512];
	fma.rn.f64 	%fd899, %fd118, %fd32, %fd898;
	ld.global.nc.f64 	%fd119, [%rd1+520];
	fma.rn.f64 	%fd120, %fd119, %fd33, %fd899;
	mov.f64 	%fd1438, 0d0000000000000000;
	@%p9 bra 	$L__BB288_18;
	ld.global.nc.f64 	%fd1438, [%rd2+40];
$L__BB288_18:
	ld.param.u32 	%r81, [_Z40massMatrixMultiplyMonolithicGlobalKernelILi11ELi13ELi1EEviPKdS1_S1_S1_Pd_param_0];
	setp.ge.s32 	%p10, %r3, %r81;
	mul.f64 	%fd1451, %fd120, %fd1438;
	ld.global.nc.f64 	%fd124, [%rd1+528];
	fma.rn.f64 	%fd901, %fd124, %fd23, 0d0000000000000000;
	ld.global.nc.f64 	%fd125, [%rd1+536];
	fma.rn.f64 	%fd902, %fd125, %fd24, %fd901;
	ld.global.nc.f64 	%fd126, [%rd1+544];
	fma.rn.f64 	%fd903, %fd126, %fd25, %fd902;
	ld.global.nc.f64 	%fd127, [%rd1+552];
	fma.rn.f64 	%fd904, %fd127, %fd26, %fd903;
	ld.global.nc.f64 	%fd128, [%rd1+560];
	fma.rn.f64 	%fd905, %fd128, %fd27, %fd904;
	ld.global.nc.f64 	%fd129, [%rd1+568];
	fma.rn.f64 	%fd906, %fd129, %fd28, %fd905;
	ld.global.nc.f64 	%fd130, [%rd1+576];
	fma.rn.f64 	%fd907, %fd130, %fd29, %fd906;
	ld.global.nc.f64 	%fd131, [%rd1+584];
	fma.rn.f64 	%fd908, %fd131, %fd30, %fd907;
	ld.global.nc.f64 	%fd132, [%rd1+592];
	fma.rn.f64 	%fd909, %fd132, %fd31, %fd908;
	ld.global.nc.f64 	%fd133, [%rd1+600];
	fma.rn.f64 	%fd910, %fd133, %fd32, %fd909;
	ld.global.nc.f64 	%fd134, [%rd1+608];
	fma.rn.f64 	%fd135, %fd134, %fd33, %fd910;
	mov.f64 	%fd1439, 0d0000000000000000;
	@%p10 bra 	$L__BB288_20;
	ld.global.nc.f64 	%fd1439, [%rd2+48];
$L__BB288_20:
	ld.param.u32 	%r82, [_Z40massMatrixMultiplyMonolithicGlobalKernelILi11ELi13ELi1EEviPKdS1_S1_S1_Pd_param_0];
	setp.ge.s32 	%p11, %r3, %r82;
	mul.f64 	%fd1450, %fd135, %fd1439;
	ld.global.nc.f64 	%fd139, [%rd1+616];
	fma.rn.f64 	%fd912, %fd139, %fd23, 0d0000000000000000;
	ld.global.nc.f64 	%fd140, [%rd1+624];
	fma.rn.f64 	%fd913, %fd140, %fd24, %fd912;
	ld.global.nc.f64 	%fd141, [%rd1+632];
	fma.rn.f64 	%fd914, %fd141, %fd25, %fd913;
	ld.global.nc.f64 	%fd142, [%rd1+640];
	fma.rn.f64 	%fd915, %fd142, %fd26, %fd914;
	ld.global.nc.f64 	%fd143, [%rd1+648];
	fma.rn.f64 	%fd916, %fd143, %fd27, %fd915;
	ld.global.nc.f64 	%fd144, [%rd1+656];
	fma.rn.f64 	%fd917, %fd144, %fd28, %fd916;
	ld.global.nc.f64 	%fd145, [%rd1+664];
	fma.rn.f64 	%fd918, %fd145, %fd29, %fd917;
	ld.global.nc.f64 	%fd146, [%rd1+672];
	fma.rn.f64 	%fd919, %fd146, %fd30, %fd918;
	ld.global.nc.f64 	%fd147, [%rd1+680];
	fma.rn.f64 	%fd920, %fd147, %fd31, %fd919;
	ld.global.nc.f64 	%fd148, [%rd1+688];
	fma.rn.f64 	%fd921, %fd148, %fd32, %fd920;
	ld.global.nc.f64 	%fd149, [%rd1+696];
	fma.rn.f64 	%fd150, %fd149, %fd33, %fd921;
	mov.f64 	%fd1440, 0d0000000000000000;
	@%p11 bra 	$L__BB288_22;
	ld.global.nc.f64 	%fd1440, [%rd2+56];
$L__BB288_22:
	ld.param.u64 	%rd41, [_Z40massMatrixMultiplyMonolithicGlobalKernelILi11ELi13ELi1EEviPKdS1_S1_S1_Pd_param_2];
	ld.param.u32 	%r83, [_Z40massMatrixMultiplyMonolithicGlobalKernelILi11ELi13ELi1EEviPKdS1_S1_S1_Pd_param_0];
	setp.ge.s32 	%p12, %r3, %r83;
	mul.f64 	%fd1449, %fd150, %fd1440;
	cvta.to.global.u64 	%rd12, %rd41;
	ld.global.nc.f64 	%fd154, [%rd12+704];
	fma.rn.f64 	%fd923, %fd154, %fd23, 0d0000000000000000;
	ld.global.nc.f64 	%fd155, [%rd12+712];
	fma.rn.f64 	%fd924, %fd155, %fd24, %fd923;
	ld.global.nc.f64 	%fd156, [%rd12+720];
	fma.rn.f64 	%fd925, %fd156, %fd25, %fd924;
	ld.global.nc.f64 	%fd157, [%rd12+728];
	fma.rn.f64 	%fd926, %fd157, %fd26, %fd925;
	ld.global.nc.f64 	%fd158, [%rd12+736];
	fma.rn.f64 	%fd927, %fd158, %fd27, %fd926;
	ld.global.nc.f64 	%fd159, [%rd12+744];
	fma.rn.f64 	%fd928, %fd159, %fd28, %fd927;
	ld.global.nc.f64 	%fd160, [%rd12+752];
	fma.rn.f64 	%fd929, %fd160, %fd29, %fd928;
	ld.global.nc.f64 	%fd161, [%rd12+760];
	fma.rn.f64 	%fd930, %fd161, %fd30, %fd929;
	ld.global.nc.f64 	%fd162, [%rd12+768];
	fma.rn.f64 	%fd931, %fd162, %fd31, %fd930;
	ld.global.nc.f64 	%fd163, [%rd12+776];
	fma.rn.f64 	%fd932, %fd163, %fd32, %fd931;
	ld.global.nc.f64 	%fd164, [%rd12+784];
	fma.rn.f64 	%fd165, %fd164, %fd33, %fd932;
	mov.f64 	%fd1441, 0d0000000000000000;
	@%p12 bra 	$L__BB288_24;
	ld.param.u64 	%rd36, [_Z40massMatrixMultiplyMonolithicGlobalKernelILi11ELi13ELi1EEviPKdS1_S1_S1_Pd_param_1];
	cvta.to.global.u64 	%rd13, %rd36;
	add.s64 	%rd15, %rd13, %rd11;
	ld.global.nc.f64 	%fd1441, [%rd15+64];
$L__BB288_24:
	ld.param.u64 	%rd42, [_Z40massMatrixMultiplyMonolithicGlobalKernelILi11ELi13ELi1EEviPKdS1_S1_S1_Pd_param_2];
	ld.param.u32 	%r84, [_Z40massMatrixMultiplyMonolithicGlobalKernelILi11ELi13ELi1EEviPKdS1_S1_S1_Pd_param_0];
	mov.u32 	%r34, %ctaid.x;
	mov.u32 	%r35, %tid.y;
	add.s32 	%r36, %r34, %r35;
	setp.ge.s32 	%p13, %r36, %r84;
	mul.f64 	%fd1448, %fd165, %fd1441;
	cvta.to.global.u64 	%rd16, %rd42;
	ld.global.nc.f64 	%fd169, [%rd16+792];
	fma.rn.f64 	%fd934, %fd169, %fd23, 0d0000000000000000;
	ld.global.nc.f64 	%fd170, [%rd16+800];
	fma.rn.f64 	%fd935, %fd170, %fd24, %fd934;
	ld.global.nc.f64 	%fd171, [%rd16+808];
	fma.rn.f64 	%fd936, %fd171, %fd25, %fd935;
	ld.global.nc.f64 	%fd172, [%rd16+816];
	fma.rn.f64 	%fd937, %fd172, %fd26, %fd936;
	ld.global.nc.f64 	%fd173, [%rd16+824];
	fma.rn.f64 	%fd938, %fd173, %fd27, %fd937;
	ld.global.nc.f64 	%fd174, [%rd16+832];
	fma.rn.f64 	%fd939, %fd174, %fd28, %fd938;
	ld.global.nc.f64 	%fd175, [%rd16+840];
	fma.rn.f64 	%fd940, %fd175, %fd29, %fd939;
	ld.global.nc.f64 	%fd176, [%rd16+848];
	fma.rn.f64 	%fd941, %fd176, %fd30, %fd940;
	ld.global.nc.f64 	%fd177, [%rd16+856];
	fma.rn.f64 	%fd942, %fd177, %fd31, %fd941;
	ld.global.nc.f64 	%fd178, [%rd16+864];
	fma.rn.f64 	%fd943, %fd178, %fd32, %fd942;
	ld.global.nc.f64 	%fd179, [%rd16+872];
	fma.rn.f64 	%fd180, %fd179, %fd33, %fd943;
	mov.f64 	%fd1442, 0d0000000000000000;
	@%p13 bra 	$L__BB288_26;
	ld.param.u64 	%rd37, [_Z40massMatrixMultiplyMonolithicGlobalKernelILi11ELi13ELi1EEviPKdS1_S1_S1_Pd_param_1];
	cvta.to.global.u64 	%rd17, %rd37;
	mov.u32 	%r37, %tid.x;
	mov.u32 	%r38, %ctaid.x;
	mov.u32 	%r39, %tid.y;
	add.s32 	%r40, %r38, %r39;
	mul.lo.s32 	%r41, %r40, 2197;
	mad.lo.s32 	%r42, %r37, 13, %r41;
	mul.wide.s32 	%rd18, %r42, 8;
	add.s64 	%rd19, %rd17, %rd18;
	ld.global.nc.f64 	%fd1442, [%rd19+72];
$L__BB288_26:
	ld.param.u64 	%rd43, [_Z40massMatrixMultiplyMonolithicGlobalKernelILi11ELi13ELi1EEviPKdS1_S1_S1_Pd_param_2];
	ld.param.u32 	%r85, [_Z40massMatrixMultiplyMonolithicGlobalKernelILi11ELi13ELi1EEviPKdS1_S1_S1_Pd_param_0];
	mov.u32 	%r43, %ctaid.x;
	mov.u32 	%r44, %tid.y;
	add.s32 	%r45, %r43, %r44;
	setp.ge.s32 	%p14, %r45, %r85;
	mul.f64 	%fd1447, %fd180, %fd1442;
	cvta.to.global.u64 	%rd20, %rd43;
	ld.global.nc.f64 	%fd184, [%rd20+880];
	fma.rn.f64 	%fd945, %fd184, %fd23, 0d0000000000000000;
	ld.global.nc.f64 	%fd185, [%rd20+888];
	fma.rn.f64 	%fd946, %fd185, %fd24, %fd945;
	ld.global.nc.f64 	%fd186, [%rd20+896];
	fma.rn.f64 	%fd947, %fd186, %fd25, %fd946;
	ld.global.nc.f64 	%fd187, [%rd20+904];
	fma.rn.f64 	%fd948, %fd187, %fd26, %fd947;
	ld.global.nc.f64 	%fd188, [%rd20+912];
	fma.rn.f64 	%fd949, %fd188, %fd27, %fd948;
	ld.global.nc.f64 	%fd189, [%rd20+920];
	fma.rn.f64 	%fd950, %fd189, %fd28, %fd949;
	ld.global.nc.f64 	%fd190, [%rd20+928];
	fma.rn.f64 	%fd951, %fd190, %fd29, %fd950;
	ld.global.nc.f64 	%fd191, [%rd20+936];
	fma.rn.f64 	%fd952, %fd191, %fd30, %fd951;
	ld.global.nc.f64 	%fd192, [%rd20+944];
	fma.rn.f64 	%fd953, %fd192, %fd31, %fd952;
	ld.global.nc.f64 	%fd193, [%rd20+952];
	fma.rn.f64 	%fd954, %fd193, %fd32, %fd953;
	ld.global.nc.f64 	%fd194, [%rd20+960];
	fma.rn.f64 	%fd195, %fd194, %fd33, %fd954;
	mov.f64 	%fd1443, 0d0000000000000000;
	@%p14 bra 	$L__BB288_28;
	ld.param.u64 	%rd38, [_Z40massMatrixMultiplyMonolithicGlobalKernelILi11ELi13ELi1EEviPKdS1_S1_S1_Pd_param_1];
	cvta.to.global.u64 	%rd21, %rd38;
	mov.u32 	%r46, %tid.x;
	mov.u32 	%r47, %ctaid.x;
	mov.u32 	%r48, %tid.y;
	add.s32 	%r49, %r47, %r48;
	mul.lo.s32 	%r50, %r49, 2197;
	mad.lo.s32 	%r51, %r46, 13, %r50;
	mul.wide.s32 	%rd22, %r51, 8;
	add.s64 	%rd23, %rd21, %rd22;
	ld.global.nc.f64 	%fd1443, [%rd23+80];
$L__BB288_28:
	ld.param.u64 	%rd44, [_Z40massMatrixMultiplyMonolithicGlobalKernelILi11ELi13ELi1EEviPKdS1_S1_S1_Pd_param_2];
	ld.param.u32 	%r86, [_Z40massMatrixMultiplyMonolithicGlobalKernelILi11ELi13ELi1EEviPKdS1_S1_S1_Pd_param_0];
	mov.u32 	%r52, %ctaid.x;
	mov.u32 	%r53, %tid.y;
	add.s32 	%r54, %r52, %r53;
	setp.ge.s32 	%p15, %r54, %r86;
	mul.f64 	%fd1446, %fd195, %fd1443;
	cvta.to.global.u64 	%rd24, %rd44;
	ld.global.nc.f64 	%fd199, [%rd24+968];
	fma.rn.f64 	%fd956, %fd199, %fd23, 0d0000000000000000;
	ld.global.nc.f64 	%fd200, [%rd24+976];
	fma.rn.f64 	%fd957, %fd200, %fd24, %fd956;
	ld.global.nc.f64 	%fd201, [%rd24+984];
	fma.rn.f64 	%fd958, %fd201, %fd25, %fd957;
	ld.global.nc.f64 	%fd202, [%rd24+992];
	fma.rn.f64 	%fd959, %fd202, %fd26, %fd958;
	ld.global.nc.f64 	%fd203, [%rd24+1000];
	fma.rn.f64 	%fd960, %fd203, %fd27, %fd959;
	ld.global.nc.f64 	%fd204, [%rd24+1008];
	fma.rn.f64 	%fd961, %fd204, %fd28, %fd960;
	ld.global.nc.f64 	%fd205, [%rd24+1016];
	fma.rn.f64 	%fd962, %fd205, %fd29, %fd961;
	ld.global.nc.f64 	%fd206, [%rd24+1024];
	fma.rn.f64 	%fd963, %fd206, %fd30, %fd962;
	ld.global.nc.f64 	%fd207, [%rd24+1032];
	fma.rn.f64 	%fd964, %fd207, %fd31, %fd963;
	ld.global.nc.f64 	%fd208, [%rd24+1040];
	fma.rn.f64 	%fd965, %fd208, %fd32, %fd964;
	ld.global.nc.f64 	%fd209, [%rd24+1048];
	fma.rn.f64 	%fd210, %fd209, %fd33, %fd965;
	mov.f64 	%fd1444, 0d0000000000000000;
	@%p15 bra 	$L__BB288_30;
	ld.param.u64 	%rd39, [_Z40massMatrixMultiplyMonolithicGlobalKernelILi11ELi13ELi1EEviPKdS1_S1_S1_Pd_param_1];
	cvta.to.global.u64 	%rd25, %rd39;
	mov.u32 	%r55, %tid.x;
	mov.u32 	%r56, %ctaid.x;
	mov.u32 	%r57, %tid.y;
	add.s32 	%r58, %r56, %r57;
	mul.lo.s32 	%r59, %r58, 2197;
	mad.lo.s32 	%r60, %r55, 13, %r59;
	mul.wide.s32 	%rd26, %r60, 8;
	add.s64 	%rd27, %rd25, %rd26;
	ld.global.nc.f64 	%fd1444, [%rd27+88];
$L__BB288_30:
	ld.param.u64 	%rd45, [_Z40massMatrixMultiplyMonolithicGlobalKernelILi11ELi13ELi1EEviPKdS1_S1_S1_Pd_param_2];
	ld.param.u32 	%r87, [_Z40massMatrixMultiplyMonolithicGlobalKernelILi11ELi13ELi1EEviPKdS1_S1_S1_Pd_param_0];
	mov.u32 	%r61, %ctaid.x;
	mov.u32 	%r62, %tid.y;
	add.s32 	%r63, %r61, %r62;
	setp.ge.s32 	%p16, %r63, %r87;
	mul.f64 	%fd213, %fd210, %fd1444;
	cvta.to.global.u64 	%rd28, %rd45;
	ld.global.nc.f64 	%fd214, [%rd28+1056];
	fma.rn.f64 	%fd967, %fd214, %fd23, 0d0000000000000000;
	ld.global.nc.f64 	%fd215, [%rd28+1064];
	fma.rn.f64 	%fd968, %fd215, %fd24, %fd967;
	ld.global.nc.f64 	%fd216, [%rd28+1072];
	fma.rn.f64 	%fd969, %fd216, %fd25, %fd968;
	ld.global.nc.f64 	%fd217, [%rd28+1080];
	fma.rn.f64 	%fd970, %fd217, %fd26, %fd969;
	ld.global.nc.f64 	%fd218, [%rd28+1088];
	fma.rn.f64 	%fd971, %fd218, %fd27, %fd970;
	ld.global.nc.f64 	%fd219, [%rd28+1096];
	fma.rn.f64 	%fd972, %fd219, %fd28, %fd971;
	ld.global.nc.f64 	%fd220, [%rd28+1104];
	fma.rn.f64 	%fd973, %fd220, %fd29, %fd972;
	ld.global.nc.f64 	%fd221, [%rd28+1112];
	fma.rn.f64 	%fd974, %fd221, %fd30, %fd973;
	ld.global.nc.f64 	%fd222, [%rd28+1120];
	fma.rn.f64 	%fd975, %fd222, %fd31, %fd974;
	ld.global.nc.f64 	%fd223, [%rd28+1128];
	fma.rn.f64 	%fd976, %fd223, %fd32, %fd975;
	ld.global.nc.f64 	%fd224, [%rd28+1136];
	fma.rn.f64 	%fd225, %fd224, %fd33, %fd976;
	mov.f64 	%fd1445, 0d0000000000000000;
	@%p16 bra 	$L__BB288_32;
	ld.param.u64 	%rd40, [_Z40massMatrixMultiplyMonolithicGlobalKernelILi11ELi13ELi1EEviPKdS1_S1_S1_Pd_param_1];
	cvta.to.global.u64 	%rd29, %rd40;
	mov.u32 	%r64, %tid.x;
	mov.u32 	%r65, %ctaid.x;
	mov.u32 	%r66, %tid.y;
	add.s32 	%r67, %r65, %r66;
	mul.lo.s32 	%r68, %r67, 2197;
	mad.lo.s32 	%r69, %r64, 13, %r68;
	mul.wide.s32 	%rd30, %r69, 8;
	add.s64 	%rd31, %rd29, %rd30;
	ld.global.nc.f64 	%fd1445, [%rd31+96];
$L__BB288_32:
	mov.u32 	%r70, %tid.x;
	setp.gt.u32 	%p17, %r70, 142;
	mul.f64 	%fd977, %fd225, %fd1445;
	fma.rn.f64 	%fd978, %fd34, %fd1456, 0d0000000000000000;
	fma.rn.f64 	%fd979, %fd49, %fd1455, %fd978;
	fma.rn.f64 	%fd980, %fd64, %fd1454, %fd979;
	fma.rn.f64 	%fd981, %fd79, %fd1453, %fd980;
	fma.rn.f64 	%fd982, %fd94, %fd1452, %fd981;
	fma.rn.f64 	%fd983, %fd109, %fd1451, %fd982;
	fma.rn.f64 	%fd984, %fd124, %fd1450, %fd983;
	fma.rn.f64 	%fd985, %fd139, %fd1449, %fd984;
	fma.rn.f64 	%fd986, %fd154, %fd1448, %fd985;
	fma.rn.f64 	%fd987, %fd169, %fd1447, %fd986;
	fma.rn.f64 	%fd988, %fd184, %fd1446, %fd987;
	fma.rn.f64 	%fd989, %fd199, %fd213, %fd988;
	fma.rn.f64 	%fd990, %fd214, %fd977, %fd989;
	st.shared.f64 	[%r9], %fd990;
	fma.rn.f64 	%fd991, %fd35, %fd1456, 0d0000000000000000;
	fma.rn.f64 	%fd992, %fd50, %fd1455, %fd991;
	fma.rn.f64 	%fd993, %fd65, %fd1454, %fd992;
	fma.rn.f64 	%fd994, %fd80, %fd1453, %fd993;
	fma.rn.f64 	%fd995, %fd95, %fd1452, %fd994;
	fma.rn.f64 	%fd996, %fd110, %fd1451, %fd995;
	fma.rn.f64 	%fd997, %fd125, %fd1450, %fd996;
	fma.rn.f64 	%fd998, %fd140, %fd1449, %fd997;
	fma.rn.f64 	%fd999, %fd155, %fd1448, %fd998;
	fma.rn.f64 	%fd1000, %fd170, %fd1447, %fd999;
	fma.rn.f64 	%fd1001, %fd185, %fd1446, %fd1000;
	fma.rn.f64 	%fd1002, %fd200, %fd213, %fd1001;
	fma.rn.f64 	%fd1003, %fd215, %fd977, %fd1002;
	st.shared.f64 	[%r9+8], %fd1003;
	fma.rn.f64 	%fd1004, %fd36, %fd1456, 0d0000000000000000;
	fma.rn.f64 	%fd1005, %fd51, %fd1455, %fd1004;
	fma.rn.f64 	%fd1006, %fd66, %fd1454, %fd1005;
	fma.rn.f64 	%fd1007, %fd81, %fd1453, %fd1006;
	fma.rn.f64 	%fd1008, %fd96, %fd1452, %fd1007;
	fma.rn.f64 	%fd1009, %fd111, %fd1451, %fd1008;
	fma.rn.f64 	%fd1010, %fd126, %fd1450, %fd1009;
	fma.rn.f64 	%fd1011, %fd141, %fd1449, %fd1010;
	fma.rn.f64 	%fd1012, %fd156, %fd1448, %fd1011;
	fma.rn.f64 	%fd1013, %fd171, %fd1447, %fd1012;
	fma.rn.f64 	%fd1014, %fd186, %fd1446, %fd1013;
	fma.rn.f64 	%fd1015, %fd201, %fd213, %fd1014;
	fma.rn.f64 	%fd1016, %fd216, %fd977, %fd1015;
	st.shared.f64 	[%r9+16], %fd1016;
	fma.rn.f64 	%fd1017, %fd37, %fd1456, 0d0000000000000000;
	fma.rn.f64 	%fd1018, %fd52, %fd1455, %fd1017;
	fma.rn.f64 	%fd1019, %fd67, %fd1454, %fd1018;
	fma.rn.f64 	%fd1020, %fd82, %fd1453, %fd1019;
	fma.rn.f64 	%fd1021, %fd97, %fd1452, %fd1020;
	fma.rn.f64 	%fd1022, %fd112, %fd1451, %fd1021;
	fma.rn.f64 	%fd1023, %fd127, %fd1450, %fd1022;
	fma.rn.f64 	%fd1024, %fd142, %fd1449, %fd1023;
	fma.rn.f64 	%fd1025, %fd157, %fd1448, %fd1024;
	fma.rn.f64 	%fd1026, %fd172, %fd1447, %fd1025;
	fma.rn.f64 	%fd1027, %fd187, %fd1446, %fd1026;
	fma.rn.f64 	%fd1028, %fd202, %fd213, %fd1027;
	fma.rn.f64 	%fd1029, %fd217, %fd977, %fd1028;
	st.shared.f64 	[%r9+24], %fd1029;
	fma.rn.f64 	%fd1030, %fd38, %fd1456, 0d0000000000000000;
	fma.rn.f64 	%fd1031, %fd53, %fd1455, %fd1030;
	fma.rn.f64 	%fd1032, %fd68, %fd1454, %fd1031;
	fma.rn.f64 	%fd1033, %fd83, %fd1453, %fd1032;
	fma.rn.f64 	%fd1034, %fd98, %fd1452, %fd1033;
	fma.rn.f64 	%fd1035, %fd113, %fd1451, %fd1034;
	fma.rn.f64 	%fd1036, %fd128, %fd1450, %fd1035;
	fma.rn.f64 	%fd1037, %fd143, %fd1449, %fd1036;
	fma.rn.f64 	%fd1038, %fd158, %fd1448, %fd1037;
	fma.rn.f64 	%fd1039, %fd173, %fd1447, %fd1038;
	fma.rn.f64 	%fd1040, %fd188, %fd1446, %fd1039;
	fma.rn.f64 	%fd1041, %fd203, %fd213, %fd1040;
	fma.rn.f64 	%fd1042, %fd218, %fd977, %fd1041;
	st.shared.f64 	[%r9+32], %fd1042;
	fma.rn.f64 	%fd1043, %fd39, %fd1456, 0d0000000000000000;
	fma.rn.f64 	%fd1044, %fd54, %fd1455, %fd1043;
	fma.rn.f64 	%fd1045, %fd69, %fd1454, %fd1044;
	fma.rn.f64 	%fd1046, %fd84, %fd1453, %fd1045;
	fma.rn.f64 	%fd1047, %fd99, %fd1452, %fd1046;
	fma.rn.f64 	%fd1048, %fd114, %fd1451, %fd1047;
	fma.rn.f64 	%fd1049, %fd129, %fd1450, %fd1048;
	fma.rn.f64 	%fd1050, %fd144, %fd1449, %fd1049;
	fma.rn.f64 	%fd1051, %fd159, %fd1448, %fd1050;
	fma.rn.f64 	%fd1052, %fd174, %fd1447, %fd1051;
	fma.rn.f64 	%fd1053, %fd189, %fd1446, %fd1052;
	fma.rn.f64 	%fd1054, %fd204, %fd213, %fd1053;
	fma.rn.f64 	%fd1055, %fd219, %fd977, %fd1054;
	st.shared.f64 	[%r9+40], %fd1055;
	fma.rn.f64 	%fd1056, %fd40, %fd1456, 0d0000000000000000;
	fma.rn.f64 	%fd1057, %fd55, %fd1455, %fd1056;
	fma.rn.f64 	%fd1058, %fd70, %fd1454, %fd1057;
	fma.rn.f64 	%fd1059, %fd85, %fd1453, %fd1058;
	fma.rn.f64 	%fd1060, %fd100, %fd1452, %fd1059;
	fma.rn.f64 	%fd1061, %fd115, %fd1451, %fd1060;
	fma.rn.f64 	%fd1062, %fd130, %fd1450, %fd1061;
	fma.rn.f64 	%fd1063, %fd145, %fd1449, %fd1062;
	fma.rn.f64 	%fd1064, %fd160, %fd1448, %fd1063;
	fma.rn.f64 	%fd1065, %fd175, %fd1447, %fd1064;
	fma.rn.f64 	%fd1066, %fd190, %fd1446, %fd1065;
	fma.rn.f64 	%fd1067, %fd205, %fd213, %fd1066;
	fma.rn.f64 	%fd1068, %fd220, %fd977, %fd1067;
	st.shared.f64 	[%r9+48], %fd1068;
	fma.rn.f64 	%fd1069, %fd41, %fd1456, 0d0000000000000000;
	fma.rn.f64 	%fd1070, %fd56, %fd1455, %fd1069;
	fma.rn.f64 	%fd1071, %fd71, %fd1454, %fd1070;
	fma.rn.f64 	%fd1072, %fd86, %fd1453, %fd1071;
	fma.rn.f64 	%fd1073, %fd101, %fd1452, %fd1072;
	fma.rn.f64 	%fd1074, %fd116, %fd1451, %fd1073;
	fma.rn.f64 	%fd1075, %fd131, %fd1450, %fd1074;
	fma.rn.f64 	%fd1076, %fd146, %fd1449, %fd1075;
	fma.rn.f64 	%fd1077, %fd161, %fd1448, %fd1076;
	fma.rn.f64 	%fd1078, %fd176, %fd1447, %fd1077;
	fma.rn.f64 	%fd1079, %fd191, %fd1446, %fd1078;
	fma.rn.f64 	%fd1080, %fd206, %fd213, %fd1079;
	fma.rn.f64 	%fd1081, %fd221, %fd977, %fd1080;
	st.shared.f64 	[%r9+56], %fd1081;
	fma.rn.f64 	%fd1082, %fd42, %fd1456, 0d0000000000000000;
	fma.rn.f64 	%fd1083, %fd57, %fd1455, %fd1082;
	fma.rn.f64 	%fd1084, %fd72, %fd1454, %fd1083;
	fma.rn.f64 	%fd1085, %fd87, %fd1453, %fd1084;
	fma.rn.f64 	%fd1086, %fd102, %fd1452, %fd1085;
	fma.rn.f64 	%fd1087, %fd117, %fd1451, %fd1086;
	fma.rn.f64 	%fd1088, %fd132, %fd1450, %fd1087;
	fma.rn.f64 	%fd1089, %fd147, %fd1449, %fd1088;
	fma.rn.f64 	%fd1090, %fd162, %fd1448, %fd1089;
	fma.rn.f64 	%fd1091, %fd177, %fd1447, %fd1090;
	fma.rn.f64 	%fd1092, %fd192, %fd1446, %fd1091;
	fma.rn.f64 	%fd1093, %fd207, %fd213, %fd1092;
	fma.rn.f64 	%fd1094, %fd222, %fd977, %fd1093;
	st.shared.f64 	[%r9+64], %fd1094;
	fma.rn.f64 	%fd1095, %fd43, %fd1456, 0d0000000000000000;
	fma.rn.f64 	%fd1096, %fd58, %fd1455, %fd1095;
	fma.rn.f64 	%fd1097, %fd73, %fd1454, %fd1096;
	fma.rn.f64 	%fd1098, %fd88, %fd1453, %fd1097;
	fma.rn.f64 	%fd1099, %fd103, %fd1452, %fd1098;
	fma.rn.f64 	%fd1100, %fd118, %fd1451, %fd1099;
	fma.rn.f64 	%fd1101, %fd133, %fd1450, %fd1100;
	fma.rn.f64 	%fd1102, %fd148, %fd1449, %fd1101;
	fma.rn.f64 	%fd1103, %fd163, %fd1448, %fd1102;
	fma.rn.f64 	%fd1104, %fd178, %fd1447, %fd1103;
	fma.rn.f64 	%fd1105, %fd193, %fd1446, %fd1104;
	fma.rn.f64 	%fd1106, %fd208, %fd213, %fd1105;
	fma.rn.f64 	%fd1107, %fd223, %fd977, %fd1106;
	st.shared.f64 	[%r9+72], %fd1107;
	fma.rn.f64 	%fd1108, %fd44, %fd1456, 0d0000000000000000;
	fma.rn.f64 	%fd1109, %fd59, %fd1455, %fd1108;
	fma.rn.f64 	%fd1110, %fd74, %fd1454, %fd1109;
	fma.rn.f64 	%fd1111, %fd89, %fd1453, %fd1110;
	fma.rn.f64 	%fd1112, %fd104, %fd1452, %fd1111;
	fma.rn.f64 	%fd1113, %fd119, %fd1451, %fd1112;
	fma.rn.f64 	%fd1114, %fd134, %fd1450, %fd1113;
	fma.rn.f64 	%fd1115, %fd149, %fd1449, %fd1114;
	fma.rn.f64 	%fd1116, %fd164, %fd1448, %fd1115;
	fma.rn.f64 	%fd1117, %fd179, %fd1447, %fd1116;
	fma.rn.f64 	%fd1118, %fd194, %fd1446, %fd1117;
	fma.rn.f64 	%fd1119, %fd209, %fd213, %fd1118;
	fma.rn.f64 	%fd1120, %fd224, %fd977, %fd1119;
	st.shared.f64 	[%r9+80], %fd1120;
	bar.sync 	0;
	@%p17 bra 	$L__BB288_34;
	ld.shared.f64 	%fd1121, [%r8];
	ld.shared.f64 	%fd1122, [%r8+104];
	ld.shared.f64 	%fd1123, [%r8+208];
	ld.shared.f64 	%fd1124, [%r8+312];
	ld.shared.f64 	%fd1125, [%r8+416];
	ld.shared.f64 	%fd1126, [%r8+520];
	ld.shared.f64 	%fd1127, [%r8+624];
	ld.shared.f64 	%fd1128, [%r8+728];
	ld.shared.f64 	%fd1129, [%r8+832];
	ld.shared.f64 	%fd1130, [%r8+936];
	ld.shared.f64 	%fd1131, [%r8+1040];
	ld.shared.f64 	%fd1132, [%r8+1144];
	ld.shared.f64 	%fd1133, [%r8+1248];
	fma.rn.f64 	%fd1134, %fd34, %fd1121, 0d0000000000000000;
	fma.rn.f64 	%fd1135, %fd49, %fd1122, %fd1134;
	fma.rn.f64 	%fd1136, %fd64, %fd1123, %fd1135;
	fma.rn.f64 	%fd1137, %fd79, %fd1124, %fd1136;
	fma.rn.f64 	%fd1138, %fd94, %fd1125, %fd1137;
	fma.rn.f64 	%fd1139, %fd109, %fd1126, %fd1138;
	fma.rn.f64 	%fd1140, %fd124, %fd1127, %fd1139;
	fma.rn.f64 	%fd1141, %fd139, %fd1128, %fd1140;
	fma.rn.f64 	%fd1142, %fd154, %fd1129, %fd1141;
	fma.rn.f64 	%fd1143, %fd169, %fd1130, %fd1142;
	fma.rn.f64 	%fd1144, %fd184, %fd1131, %fd1143;
	fma.rn.f64 	%fd1145, %fd199, %fd1132, %fd1144;
	fma.rn.f64 	%fd1146, %fd214, %fd1133, %fd1145;
	st.shared.f64 	[%r8], %fd1146;
	fma.rn.f64 	%fd1147, %fd35, %fd1121, 0d0000000000000000;
	fma.rn.f64 	%fd1148, %fd50, %fd1122, %fd1147;
	fma.rn.f64 	%fd1149, %fd65, %fd1123, %fd1148;
	fma.rn.f64 	%fd1150, %fd80, %fd1124, %fd1149;
	fma.rn.f64 	%fd1151, %fd95, %fd1125, %fd1150;
	fma.rn.f64 	%fd1152, %fd110, %fd1126, %fd1151;
	fma.rn.f64 	%fd1153, %fd125, %fd1127, %fd1152;
	fma.rn.f64 	%fd1154, %fd140, %fd1128, %fd1153;
	fma.rn.f64 	%fd1155, %fd155, %fd1129, %fd1154;
	fma.rn.f64 	%fd1156, %fd170, %fd1130, %fd1155;
	fma.rn.f64 	%fd1157, %fd185, %fd1131, %fd1156;
	fma.rn.f64 	%fd1158, %fd200, %fd1132, %fd1157;
	fma.rn.f64 	%fd1159, %fd215, %fd1133, %fd1158;
	st.shared.f64 	[%r8+104], %fd1159;
	fma.rn.f64 	%fd1160, %fd36, %fd1121, 0d0000000000000000;
	fma.rn.f64 	%fd1161, %fd51, %fd1122, %fd1160;
	fma.rn.f64 	%fd1162, %fd66, %fd1123, %fd1161;
	fma.rn.f64 	%fd1163, %fd81, %fd1124, %fd1162;
	fma.rn.f64 	%fd1164, %fd96, %fd1125, %fd1163;
	fma.rn.f64 	%fd1165, %fd111, %fd1126, %fd1164;
	fma.rn.f64 	%fd1166, %fd126, %fd1127, %fd1165;
	fma.rn.f64 	%fd1167, %fd141, %fd1128, %fd1166;
	fma.rn.f64 	%fd1168, %fd156, %fd1129, %fd1167;
	fma.rn.f64 	%fd1169, %fd171, %fd1130, %fd1168;
	fma.rn.f64 	%fd1170, %fd186, %fd1131, %fd1169;
	fma.rn.f64 	%fd1171, %fd201, %fd1132, %fd1170;
	fma.rn.f64 	%fd1172, %fd216, %fd1133, %fd1171;
	st.shared.f64 	[%r8+208], %fd1172;
	fma.rn.f64 	%fd1173, %fd37, %fd1121, 0d0000000000000000;
	fma.rn.f64 	%fd1174, %fd52, %fd1122, %fd1173;
	fma.rn.f64 	%fd1175, %fd67, %fd1123, %fd1174;
	fma.rn.f64 	%fd1176, %fd82, %fd1124, %fd1175;
	fma.rn.f64 	%fd1177, %fd97, %fd1125, %fd1176;
	fma.rn.f64 	%fd1178, %fd112, %fd1126, %fd1177;
	fma.rn.f64 	%fd1179, %fd127, %fd1127, %fd1178;
	fma.rn.f64 	%fd1180, %fd142, %fd1128, %fd1179;
	fma.rn.f64 	%fd1181, %fd157, %fd1129, %fd1180;
	fma.rn.f64 	%fd1182, %fd172, %fd1130, %fd1181;
	fma.rn.f64 	%fd1183, %fd187, %fd1131, %fd1182;
	fma.rn.f64 	%fd1184, %fd202, %fd1132, %fd1183;
	fma.rn.f64 	%fd1185, %fd217, %fd1133, %fd1184;
	st.shared.f64 	[%r8+312], %fd1185;
	fma.rn.f64 	%fd1186, %fd38, %fd1121, 0d0000000000000000;
	fma.rn.f64 	%fd1187, %fd53, %fd1122, %fd1186;
	fma.rn.f64 	%fd1188, %fd68, %fd1123, %fd1187;
	fma.rn.f64 	%fd1189, %fd83, %fd1124, %fd1188;
	fma.rn.f64 	%fd1190, %fd98, %fd1125, %fd1189;
	fma.rn.f64 	%fd1191, %fd113, %fd1126, %fd1190;
	fma.rn.f64 	%fd1192, %fd128, %fd1127, %fd1191;
	fma.rn.f64 	%fd1193, %fd143, %fd1128, %fd1192;
	fma.rn.f64 	%fd1194, %fd158, %fd1129, %fd1193;
	fma.rn.f64 	%fd1195, %fd173, %fd1130, %fd1194;
	fma.rn.f64 	%fd1196, %fd188, %fd1131, %fd1195;
	fma.rn.f64 	%fd1197, %fd203, %fd1132, %fd1196;
	fma.rn.f64 	%fd1198, %fd218, %fd1133, %fd1197;
	st.shared.f64 	[%r8+416], %fd1198;
	fma.rn.f64 	%fd1199, %fd39, %fd1121, 0d0000000000000000;
	fma.rn.f64 	%fd1200, %fd54, %fd1122, %fd1199;
	fma.rn.f64 	%fd1201, %fd69, %fd1123, %fd1200;
	fma.rn.f64 	%fd1202, %fd84, %fd1124, %fd1201;
	fma.rn.f64 	%fd1203, %fd99, %fd1125, %fd1202;
	fma.rn.f64 	%fd1204, %fd114, %fd1126, %fd1203;
	fma.rn.f64 	%fd1205, %fd129, %fd1127, %fd1204;
	fma.rn.f64 	%fd1206, %fd144, %fd1128, %fd1205;
	fma.rn.f64 	%fd1207, %fd159, %fd1129, %fd1206;
	fma.rn.f64 	%fd1208, %fd174, %fd1130, %fd1207;
	fma.rn.f64 	%fd1209, %fd189, %fd1131, %fd1208;
	fma.rn.f64 	%fd1210, %fd204, %fd1132, %fd1209;
	fma.rn.f64 	%fd1211, %fd219, %fd1133, %fd1210;
	st.shared.f64 	[%r8+520], %fd1211;
	fma.rn.f64 	%fd1212, %fd40, %fd1121, 0d0000000000000000;
	fma.rn.f64 	%fd1213, %fd55, %fd1122, %fd1212;
	fma.rn.f64 	%fd1214, %fd70, %fd1123, %fd1213;
	fma.rn.f64 	%fd1215, %fd85, %fd1124, %fd1214;
	fma.rn.f64 	%fd1216, %fd100, %fd1125, %fd1215;
	fma.rn.f64 	%fd1217, %fd115, %fd1126, %fd1216;
	fma.rn.f64 	%fd1218, %fd130, %fd1127, %fd1217;
	fma.rn.f64 	%fd1219, %fd145, %fd1128, %fd1218;
	fma.rn.f64 	%fd1220, %fd160, %fd1129, %fd1219;
	fma.rn.f64 	%fd1221, %fd175, %fd1130, %fd1220;
	fma.rn.f64 	%fd1222, %fd190, %fd1131, %fd1221;
	fma.rn.f64 	%fd1223, %fd205, %fd1132, %fd1222;
	fma.rn.f64 	%fd1224, %fd220, %fd1133, %fd1223;
	st.shared.f64 	[%r8+624], %fd1224;
	fma.rn.f64 	%fd1225, %fd41, %fd1121, 0d0000000000000000;
	fma.rn.f64 	%fd1226, %fd56, %fd1122, %fd1225;
	fma.rn.f64 	%fd1227, %fd71, %fd1123, %fd1226;
	fma.rn.f64 	%fd1228, %fd86, %fd1124, %fd1227;
	fma.rn.f64 	%fd1229, %fd101, %fd1125, %fd1228;
	fma.rn.f64 	%fd1230, %fd116, %fd1126, %fd1229;
	fma.rn.f64 	%fd1231, %fd131, %fd1127, %fd1230;
	fma.rn.f64 	%fd1232, %fd146, %fd1128, %fd1231;
	fma.rn.f64 	%fd1233, %fd161, %fd1129, %fd1232;
	fma.rn.f64 	%fd1234, %fd176, %fd1130, %fd1233;
	fma.rn.f64 	%fd1235, %fd191, %fd1131, %fd1234;
	fma.rn.f64 	%fd1236, %fd206, %fd1132, %fd1235;
	fma.rn.f64 	%fd1237, %fd221, %fd1133, %fd1236;
	st.shared.f64 	[%r8+728], %fd1237;
	fma.rn.f64 	%fd1238, %fd42, %fd1121, 0d0000000000000000;
	fma.rn.f64 	%fd1239, %fd57, %fd1122, %fd1238;
	fma.rn.f64 	%fd1240, %fd72, %fd1123, %fd1239;
	fma.rn.f64 	%fd1241, %fd87, %fd1124, %fd1240;
	fma.rn.f64 	%fd1242, %fd102, %fd1125, %fd1241;
	fma.rn.f64 	%fd1243, %fd117, %fd1126, %fd1242;
	fma.rn.f64 	%fd1244, %fd132, %fd1127, %fd1243;
	fma.rn.f64 	%fd1245, %fd147, %fd1128, %fd1244;
	fma.rn.f64 	%fd1246, %fd162, %fd1129, %fd1245;
	fma.rn.f64 	%fd1247, %fd177, %fd1130, %fd1246;
	fma.rn.f64 	%fd1248, %fd192, %fd1131, %fd1247;
	fma.rn.f64 	%fd1249, %fd207, %fd1132, %fd1248;
	fma.rn.f64 	%fd1250, %fd222, %fd1133, %fd1249;
	st.shared.f64 	[%r8+832], %fd1250;
	fma.rn.f64 	%fd1251, %fd43, %fd1121, 0d0000000000000000;
	fma.rn.f64 	%fd1252, %fd58, %fd1122, %fd1251;
	fma.rn.f64 	%fd1253, %fd73, %fd1123, %fd1252;
	fma.rn.f64 	%fd1254, %fd88, %fd1124, %fd1253;
	fma.rn.f64 	%fd1255, %fd103, %fd1125, %fd1254;
	fma.rn.f64 	%fd1256, %fd118, %fd1126, %fd1255;
	fma.rn.f64 	%fd1257, %fd133, %fd1127, %fd1256;
	fma.rn.f64 	%fd1258, %fd148, %fd1128, %fd1257;
	fma.rn.f64 	%fd1259, %fd163, %fd1129, %fd1258;
	fma.rn.f64 	%fd1260, %fd178, %fd1130, %fd1259;
	fma.rn.f64 	%fd1261, %fd193, %fd1131, %fd1260;
	fma.rn.f64 	%fd1262, %fd208, %fd1132, %fd1261;
	fma.rn.f64 	%fd1263, %fd223, %fd1133, %fd1262;
	st.shared.f64 	[%r8+936], %fd1263;
	fma.rn.f64 	%fd1264, %fd44, %fd1121, 0d0000000000000000;
	fma.rn.f64 	%fd1265, %fd59, %fd1122, %fd1264;
	fma.rn.f64 	%fd1266, %fd74, %fd1123, %fd1265;
	fma.rn.f64 	%fd1267, %fd89, %fd1124, %fd1266;
	fma.rn.f64 	%fd1268, %fd104, %fd1125, %fd1267;
	fma.rn.f64 	%fd1269, %fd119, %fd1126, %fd1268;
	fma.rn.f64 	%fd1270, %fd134, %fd1127, %fd1269;
	fma.rn.f64 	%fd1271, %fd149, %fd1128, %fd1270;
	fma.rn.f64 	%fd1272, %fd164, %fd1129, %fd1271;
	fma.rn.f64 	%fd1273, %fd179, %fd1130, %fd1272;
	fma.rn.f64 	%fd1274, %fd194, %fd1131, %fd1273;
	fma.rn.f64 	%fd1275, %fd209, %fd1132, %fd1274;
	fma.rn.f64 	%fd1276, %fd224, %fd1133, %fd1275;
	st.shared.f64 	[%r8+1040], %fd1276;
$L__BB288_34:
	mov.u32 	%r71, %tid.x;
	setp.gt.u32 	%p18, %r71, 120;
	bar.sync 	0;
	@%p18 bra 	$L__BB288_36;
	ld.shared.f64 	%fd1277, [%r7];
	ld.shared.f64 	%fd1278, [%r7+1352];
	ld.shared.f64 	%fd1279, [%r7+2704];
	ld.shared.f64 	%fd1280, [%r7+4056];
	ld.shared.f64 	%fd1281, [%r7+5408];
	ld.shared.f64 	%fd1282, [%r7+6760];
	ld.shared.f64 	%fd1283, [%r7+8112];
	ld.shared.f64 	%fd1284, [%r7+9464];
	ld.shared.f64 	%fd1285, [%r7+10816];
	ld.shared.f64 	%fd1286, [%r7+12168];
	ld.shared.f64 	%fd1287, [%r7+13520];
	ld.shared.f64 	%fd1288, [%r7+14872];
	ld.shared.f64 	%fd1289, [%r7+16224];
	fma.rn.f64 	%fd1290, %fd34, %fd1277, 0d0000000000000000;
	fma.rn.f64 	%fd1291, %fd49, %fd1278, %fd1290;
	fma.rn.f64 	%fd1292, %fd64, %fd1279, %fd1291;
	fma.rn.f64 	%fd1293, %fd79, %fd1280, %fd1292;
	fma.rn.f64 	%fd1294, %fd94, %fd1281, %fd1293;
	fma.rn.f64 	%fd1295, %fd109, %fd1282, %fd1294;
	fma.rn.f64 	%fd1296, %fd124, %fd1283, %fd1295;
	fma.rn.f64 	%fd1297, %fd139, %fd1284, %fd1296;
	fma.rn.f64 	%fd1298, %fd154, %fd1285, %fd1297;
	fma.rn.f64 	%fd1299, %fd169, %fd1286, %fd1298;
	fma.rn.f64 	%fd1300, %fd184, %fd1287, %fd1299;
	fma.rn.f64 	%fd1301, %fd199, %fd1288, %fd1300;
	fma.rn.f64 	%fd1456, %fd214, %fd1289, %fd1301;
	fma.rn.f64 	%fd1302, %fd35, %fd1277, 0d0000000000000000;
	fma.rn.f64 	%fd1303, %fd50, %fd1278, %fd1302;
	fma.rn.f64 	%fd1304, %fd65, %fd1279, %fd1303;
	fma.rn.f64 	%fd1305, %fd80, %fd1280, %fd1304;
	fma.rn.f64 	%fd1306, %fd95, %fd1281, %fd1305;
	fma.rn.f64 	%fd1307, %fd110, %fd1282, %fd1306;
	fma.rn.f64 	%fd1308, %fd125, %fd1283, %fd1307;
	fma.rn.f64 	%fd1309, %fd140, %fd1284, %fd1308;
	fma.rn.f64 	%fd1310, %fd155, %fd1285, %fd1309;
	fma.rn.f64 	%fd1311, %fd170, %fd1286, %fd1310;
	fma.rn.f64 	%fd1312, %fd185, %fd1287, %fd1311;
	fma.rn.f64 	%fd1313, %fd200, %fd1288, %fd1312;
	fma.rn.f64 	%fd1455, %fd215, %fd1289, %fd1313;
	fma.rn.f64 	%fd1314, %fd36, %fd1277, 0d0000000000000000;
	fma.rn.f64 	%fd1315, %fd51, %fd1278, %fd1314;
	fma.rn.f64 	%fd1316, %fd66, %fd1279, %fd1315;
	fma.rn.f64 	%fd1317, %fd81, %fd1280, %fd1316;
	fma.rn.f64 	%fd1318, %fd96, %fd1281, %fd1317;
	fma.rn.f64 	%fd1319, %fd111, %fd1282, %fd1318;
	fma.rn.f64 	%fd1320, %fd126, %fd1283, %fd1319;
	fma.rn.f64 	%fd1321, %fd141, %fd1284, %fd1320;
	fma.rn.f64 	%fd1322, %fd156, %fd1285, %fd1321;
	fma.rn.f64 	%fd1323, %fd171, %fd1286, %fd1322;
	fma.rn.f64 	%fd1324, %fd186, %fd1287, %fd1323;
	fma.rn.f64 	%fd1325, %fd201, %fd1288, %fd1324;
	fma.rn.f64 	%fd1454, %fd216, %fd1289, %fd1325;
	fma.rn.f64 	%fd1326, %fd37, %fd1277, 0d0000000000000000;
	fma.rn.f64 	%fd1327, %fd52, %fd1278, %fd1326;
	fma.rn.f64 	%fd1328, %fd67, %fd1279, %fd1327;
	fma.rn.f64 	%fd1329, %fd82, %fd1280, %fd1328;
	fma.rn.f64 	%fd1330, %fd97, %fd1281, %fd1329;
	fma.rn.f64 	%fd1331, %fd112, %fd1282, %fd1330;
	fma.rn.f64 	%fd1332, %fd127, %fd1283, %fd1331;
	fma.rn.f64 	%fd1333, %fd142, %fd1284, %fd1332;
	fma.rn.f64 	%fd1334, %fd157, %fd1285, %fd1333;
	fma.rn.f64 	%fd1335, %fd172, %fd1286, %fd1334;
	fma.rn.f64 	%fd1336, %fd187, %fd1287, %fd1335;
	fma.rn.f64 	%fd1337, %fd202, %fd1288, %fd1336;
	fma.rn.f64 	%fd1453, %fd217, %fd1289, %fd1337;
	fma.rn.f64 	%fd1338, %fd38, %fd1277, 0d0000000000000000;
	fma.rn.f64 	%fd1339, %fd53, %fd1278, %fd1338;
	fma.rn.f64 	%fd1340, %fd68, %fd1279, %fd1339;
	fma.rn.f64 	%fd1341, %fd83, %fd1280, %fd1340;
	fma.rn.f64 	%fd1342, %fd98, %fd1281, %fd1341;
	fma.rn.f64 	%fd1343, %fd113, %fd1282, %fd1342;
	fma.rn.f64 	%fd1344, %fd128, %fd1283, %fd1343;
	fma.rn.f64 	%fd1345, %fd143, %fd1284, %fd1344;
	fma.rn.f64 	%fd1346, %fd158, %fd1285, %fd1345;
	fma.rn.f64 	%fd1347, %fd173, %fd1286, %fd1346;
	fma.rn.f64 	%fd1348, %fd188, %fd1287, %fd1347;
	fma.rn.f64 	%fd1349, %fd203, %fd1288, %fd1348;
	fma.rn.f64 	%fd1452, %fd218, %fd1289, %fd1349;
	fma.rn.f64 	%fd1350, %fd39, %fd1277, 0d0000000000000000;
	fma.rn.f64 	%fd1351, %fd54, %fd1278, %fd1350;
	fma.rn.f64 	%fd1352, %fd69, %fd1279, %fd1351;
	fma.rn.f64 	%fd1353, %fd84, %fd1280, %fd1352;
	fma.rn.f64 	%fd1354, %fd99, %fd1281, %fd1353;
	fma.rn.f64 	%fd1355, %fd114, %fd1282, %fd1354;
	fma.rn.f64 	%fd1356, %fd129, %fd1283, %fd1355;
	fma.rn.f64 	%fd1357, %fd144, %fd1284, %fd1356;
	fma.rn.f64 	%fd1358, %fd159, %fd1285, %fd1357;
	fma.rn.f64 	%fd1359, %fd174, %fd1286, %fd1358;
	fma.rn.f64 	%fd1360, %fd189, %fd1287, %fd1359;
	fma.rn.f64 	%fd1361, %fd204, %fd1288, %fd1360;
	fma.rn.f64 	%fd1451, %fd219, %fd1289, %fd1361;
	fma.rn.f64 	%fd1362, %fd40, %fd1277, 0d0000000000000000;
	fma.rn.f64 	%fd1363, %fd55, %fd1278, %fd1362;
	fma.rn.f64 	%fd1364, %fd70, %fd1279, %fd1363;
	fma.rn.f64 	%fd1365, %fd85, %fd1280, %fd1364;
	fma.rn.f64 	%fd1366, %fd100, %fd1281, %fd1365;
	fma.rn.f64 	%fd1367, %fd115, %fd1282, %fd1366;
	fma.rn.f64 	%fd1368, %fd130, %fd1283, %fd1367;
	fma.rn.f64 	%fd1369, %fd145, %fd1284, %fd1368;
	fma.rn.f64 	%fd1370, %fd160, %fd1285, %fd1369;
	fma.rn.f64 	%fd1371, %fd175, %fd1286, %fd1370;
	fma.rn.f64 	%fd1372, %fd190, %fd1287, %fd1371;
	fma.rn.f64 	%fd1373, %fd205, %fd1288, %fd1372;
	fma.rn.f64 	%fd1450, %fd220, %fd1289, %fd1373;
	fma.rn.f64 	%fd1374, %fd41, %fd1277, 0d0000000000000000;
	fma.rn.f64 	%fd1375, %fd56, %fd1278, %fd1374;
	fma.rn.f64 	%fd1376, %fd71, %fd1279, %fd1375;
	fma.rn.f64 	%fd1377, %fd86, %fd1280, %fd1376;
	fma.rn.f64 	%fd1378, %fd101, %fd1281, %fd1377;
	fma.rn.f64 	%fd1379, %fd116, %fd1282, %fd1378;
	fma.rn.f64 	%fd1380, %fd131, %fd1283, %fd1379;
	fma.rn.f64 	%fd1381, %fd146, %fd1284, %fd1380;
	fma.rn.f64 	%fd1382, %fd161, %fd1285, %fd1381;
	fma.rn.f64 	%fd1383, %fd176, %fd1286, %fd1382;
	fma.rn.f64 	%fd1384, %fd191, %fd1287, %fd1383;
	fma.rn.f64 	%fd1385, %fd206, %fd1288, %fd1384;
	fma.rn.f64 	%fd1449, %fd221, %fd1289, %fd1385;
	fma.rn.f64 	%fd1386, %fd42, %fd1277, 0d0000000000000000;
	fma.rn.f64 	%fd1387, %fd57, %fd1278, %fd1386;
	fma.rn.f64 	%fd1388, %fd72, %fd1279, %fd1387;
	fma.rn.f64 	%fd1389, %fd87, %fd1280, %fd1388;
	fma.rn.f64 	%fd1390, %fd102, %fd1281, %fd1389;
	fma.rn.f64 	%fd1391, %fd117, %fd1282, %fd1390;
	fma.rn.f64 	%fd1392, %fd132, %fd1283, %fd1391;
	fma.rn.f64 	%fd1393, %fd147, %fd1284, %fd1392;
	fma.rn.f64 	%fd1394, %fd162, %fd1285, %fd1393;
	fma.rn.f64 	%fd1395, %fd177, %fd1286, %fd1394;
	fma.rn.f64 	%fd1396, %fd192, %fd1287, %fd1395;
	fma.rn.f64 	%fd1397, %fd207, %fd1288, %fd1396;
	fma.rn.f64 	%fd1448, %fd222, %fd1289, %fd1397;
	fma.rn.f64 	%fd1398, %fd43, %fd1277, 0d0000000000000000;
	fma.rn.f64 	%fd1399, %fd58, %fd1278, %fd1398;
	fma.rn.f64 	%fd1400, %fd73, %fd1279, %fd1399;
	fma.rn.f64 	%fd1401, %fd88, %fd1280, %fd1400;
	fma.rn.f64 	%fd1402, %fd103, %fd1281, %fd1401;
	fma.rn.f64 	%fd1403, %fd118, %fd1282, %fd1402;
	fma.rn.f64 	%fd1404, %fd133, %fd1283, %fd1403;
	fma.rn.f64 	%fd1405, %fd148, %fd1284, %fd1404;
	fma.rn.f64 	%fd1406, %fd163, %fd1285, %fd1405;
	fma.rn.f64 	%fd1407, %fd178, %fd1286, %fd1406;
	fma.rn.f64 	%fd1408, %fd193, %fd1287, %fd1407;
	fma.rn.f64 	%fd1409, %fd208, %fd1288, %fd1408;
	fma.rn.f64 	%fd1447, %fd223, %fd1289, %fd1409;
	fma.rn.f64 	%fd1410, %fd44, %fd1277, 0d0000000000000000;
	fma.rn.f64 	%fd1411, %fd59, %fd1278, %fd1410;
	fma.rn.f64 	%fd1412, %fd74, %fd1279, %fd1411;
	fma.rn.f64 	%fd1413, %fd89, %fd1280, %fd1412;
	fma.rn.f64 	%fd1414, %fd104, %fd1281, %fd1413;
	fma.rn.f64 	%fd1415, %fd119, %fd1282, %fd1414;
	fma.rn.f64 	%fd1416, %fd134, %fd1283, %fd1415;
	fma.rn.f64 	%fd1417, %fd149, %fd1284, %fd1416;
	fma.rn.f64 	%fd1418, %fd164, %fd1285, %fd1417;
	fma.rn.f64 	%fd1419, %fd179, %fd1286, %fd1418;
	fma.rn.f64 	%fd1420, %fd194, %fd1287, %fd1419;
	fma.rn.f64 	%fd1421, %fd209, %fd1288, %fd1420;
	fma.rn.f64 	%fd1446, %fd224, %fd1289, %fd1421;
$L__BB288_36:
	ld.param.u32 	%r88, [_Z40massMatrixMultiplyMonolithicGlobalKernelILi11ELi13ELi1EEviPKdS1_S1_S1_Pd_param_0];
	mov.u32 	%r10, %tid.x;
	setp.gt.u32 	%p19, %r10, 120;
	mov.u32 	%r72, %ctaid.x;
	mov.u32 	%r73, %tid.y;
	add.s32 	%r11, %r72, %r73;
	setp.ge.s32 	%p20, %r11, %r88;
	bar.sync 	0;
	or.pred  	%p21, %p19, %p20;
	@%p21 bra 	$L__BB288_38;
	ld.param.u64 	%rd46, [_Z40massMatrixMultiplyMonolithicGlobalKernelILi11ELi13ELi1EEviPKdS1_S1_S1_Pd_param_5];
	mad.lo.s32 	%r74, %r11, 1331, %r10;
	cvta.to.global.u64 	%rd32, %rd46;
	mul.wide.s32 	%rd33, %r74, 8;
	add.s64 	%rd34, %rd32, %rd33;
	st.global.f64 	[%rd34], %fd1456;
	st.global.f64 	[%rd34+968], %fd1455;
	st.global.f64 	[%rd34+1936], %fd1454;
	st.global.f64 	[%rd34+2904], %fd1453;
	st.global.f64 	[%rd34+3872], %fd1452;
	st.global.f64 	[%rd34+4840], %fd1451;
	st.global.f64 	[%rd34+5808], %fd1450;
	st.global.f64 	[%rd34+6776], %fd1449;
	st.global.f64 	[%rd34+7744], %fd1448;
	st.global.f64 	[%rd34+8712], %fd1447;
	st.global.f64 	[%rd34+9680], %fd1446;
$L__BB288_38:
	ret;

}
	// .globl	_Z42massMatrixMultiplyMonolithicConstantKernelILi11ELi13ELi1EEviPKdS1_S1_S1_Pd
.visible .entry _Z42massMatrixMultiplyMonolithicConstantKernelILi11ELi13ELi1EEviPKdS1_S1_S1_Pd(
	.param .u32 _Z42massMatrixMultiplyMonolithicConstantKernelILi11ELi13ELi1EEviPKdS1_S1_S1_Pd_param_0,
	.param .u64 .ptr .align 1 _Z42massMatrixMultiplyMonolithicConstantKernelILi11ELi13ELi1EEviPKdS1_S1_S1_Pd_param_1,
	.param .u64 .ptr .align 1 _Z42massMatrixMultiplyMonolithicConstantKernelILi11ELi13ELi1EEviPKdS1_S1_S1_Pd_param_2,
	.param .u64 .ptr .align 1 _Z42massMatrixMultiplyMonolithicConstantKernelILi11ELi13ELi1EEviPKdS1_S1_S1_Pd_param_3,
	.param .u64 .ptr .align 1 _Z42massMatrixMultiplyMonolithicConstantKernelILi11ELi13ELi1EEviPKdS1_S1_S1_Pd_param_4,
	.param .u64 .ptr .align 1 _Z42massMatrixMultiplyMonolithicConstantKernelILi11ELi13ELi1EEviPKdS1_S1_S1_Pd_param_5
)
{
	.reg .pred 	%p<22>;
	.reg .b16 	%rs<17>;
	.reg .b32 	%r<24>;
	.reg .b64 	%rd<14>;
	.reg .b64 	%fd<1582>;
	// demoted variable
	.shared .align 8 .b8 _ZZ42massMatrixMultiplyMonolithicConstantKernelILi11ELi13ELi1EEviPKdS1_S1_S1_PdE6s_tmp1[17576];
	ld.param.u32 	%r10, [_Z42massMatrixMultiplyMonolithicConstantKernelILi11ELi13ELi1EEviPKdS1_S1_S1_Pd_param_0];
	ld.param.u64 	%rd2, [_Z42massMatrixMultiplyMonolithicConstantKernelILi11ELi13ELi1EEviPKdS1_S1_S1_Pd_param_1];
	ld.param.u64 	%rd3, [_Z42massMatrixMultiplyMonolithicConstantKernelILi11ELi13ELi1EEviPKdS1_S1_S1_Pd_param_4];
	mov.u32 	%r1, %tid.x;
	mov.u32 	%r2, %tid.y;
	mov.u32 	%r11, %ctaid.x;
	add.s32 	%r3, %r11, %r2;
	cvt.u16.u32 	%rs1, %r1;
	mul.hi.u16 	%rs3, %rs1, 5958;
	mul.lo.s16 	%rs4, %rs3, 11;
	sub.s16 	%rs2, %rs1, %rs4;
	setp.ge.s32 	%p1, %r3, %r10;
	@%p1 bra 	$L__BB289_2;
	cvta.to.global.u64 	%rd5, %rd3;
	mad.lo.s32 	%r12, %r3, 1331, %r1;
	mul.wide.s32 	%rd6, %r12, 8;
	add.s64 	%rd7, %rd5, %rd6;
	ld.global.nc.f64 	%fd1557, [%rd7];
	ld.global.nc.f64 	%fd1556, [%rd7+968];
	ld.global.nc.f64 	%fd1555, [%rd7+1936];
	ld.global.nc.f64 	%fd1554, [%rd7+2904];
	ld.global.nc.f64 	%fd1553, [%rd7+3872];
	ld.global.nc.f64 	%fd1552, [%rd7+4840];
	ld.global.nc.f64 	%fd1551, [%rd7+5808];
	ld.global.nc.f64 	%fd1550, [%rd7+6776];
	ld.global.nc.f64 	%fd1549, [%rd7+7744];
	ld.global.nc.f64 	%fd1548, [%rd7+8712];
	ld.global.nc.f64 	%fd1547, [%rd7+9680];
$L__BB289_2:
	bar.sync 	0;
	setp.gt.u32 	%p2, %r1, 120;
	ld.const.f64 	%fd23, [const_DofToQuad];
	ld.const.f64 	%fd24, [const_DofToQuad+8];
	ld.const.f64 	%fd25, [const_DofToQuad+16];
	ld.const.f64 	%fd26, [const_DofToQuad+24];
	ld.const.f64 	%fd27, [const_DofToQuad+32];
	ld.const.f64 	%fd28, [const_DofToQuad+40];
	ld.const.f64 	%fd29, [const_DofToQuad+48];
	ld.const.f64 	%fd30, [const_DofToQuad+56];
	ld.const.f64 	%fd31, [const_DofToQuad+64];
	ld.const.f64 	%fd32, [const_DofToQuad+72];
	ld.const.f64 	%fd33, [const_DofToQuad+80];
	mov.u32 	%r13, _ZZ42massMatrixMultiplyMonolithicConstantKernelILi11ELi13ELi1EEviPKdS1_S1_S1_PdE6s_tmp1;
	mad.lo.s32 	%r4, %r2, 17576, %r13;
	mul.lo.s16 	%rs6, %rs1, 117;
	shr.u16 	%rs7, %rs6, 8;
	sub.s16 	%rs8, %rs1, %rs7;
	and.b16  	%rs9, %rs8, 254;
	shr.u16 	%rs10, %rs9, 1;
	add.s16 	%rs11, %rs10, %rs7;
	and.b16  	%rs12, %rs11, 248;
	shr.u16 	%rs13, %rs12, 3;
	cvt.u32.u16 	%r5, %rs13;
	mul.wide.u16 	%r14, %rs13, 104;
	add.s32 	%r6, %r4, %r14;
	mul.wide.u16 	%r15, %rs2, 8;
	add.s32 	%r7, %r6, %r15;
	@%p2 bra 	$L__BB289_4;
	fma.rn.f64 	%fd215, %fd23, %fd1557, 0d0000000000000000;
	fma.rn.f64 	%fd216, %fd24, %fd1556, %fd215;
	fma.rn.f64 	%fd217, %fd25, %fd1555, %fd216;
	fma.rn.f64 	%fd218, %fd26, %fd1554, %fd217;
	fma.rn.f64 	%fd219, %fd27, %fd1553, %fd218;
	fma.rn.f64 	%fd220, %fd28, %fd1552, %fd219;
	fma.rn.f64 	%fd221, %fd29, %fd1551, %fd220;
	fma.rn.f64 	%fd222, %fd30, %fd1550, %fd221;
	fma.rn.f64 	%fd223, %fd31, %fd1549, %fd222;
	fma.rn.f64 	%fd224, %fd32, %fd1548, %fd223;
	fma.rn.f64 	%fd225, %fd33, %fd1547, %fd224;
	st.shared.f64 	[%r7], %fd225;
	ld.const.f64 	%fd226, [const_DofToQuad+88];
	fma.rn.f64 	%fd227, %fd226, %fd1557, 0d0000000000000000;
	ld.const.f64 	%fd228, [const_DofToQuad+96];
	fma.rn.f64 	%fd229, %fd228, %fd1556, %fd227;
	ld.const.f64 	%fd230, [const_DofToQuad+104];
	fma.rn.f64 	%fd231, %fd230, %fd1555, %fd229;
	ld.const.f64 	%fd232, [const_DofToQuad+112];
	fma.rn.f64 	%fd233, %fd232, %fd1554, %fd231;
	ld.const.f64 	%fd234, [const_DofToQuad+120];
	fma.rn.f64 	%fd235, %fd234, %fd1553, %fd233;
	ld.const.f64 	%fd236, [const_DofToQuad+128];
	fma.rn.f64 	%fd237, %fd236, %fd1552, %fd235;
	ld.const.f64 	%fd238, [const_DofToQuad+136];
	fma.rn.f64 	%fd239, %fd238, %fd1551, %fd237;
	ld.const.f64 	%fd240, [const_DofToQuad+144];
	fma.rn.f64 	%fd241, %fd240, %fd1550, %fd239;
	ld.const.f64 	%fd242, [const_DofToQuad+152];
	fma.rn.f64 	%fd243, %fd242, %fd1549, %fd241;
	ld.const.f64 	%fd244, [const_DofToQuad+160];
	fma.rn.f64 	%fd245, %fd244, %fd1548, %fd243;
	ld.const.f64 	%fd246, [const_DofToQuad+168];
	fma.rn.f64 	%fd247, %fd246, %fd1547, %fd245;
	st.shared.f64 	[%r7+1352], %fd247;
	ld.const.f64 	%fd248, [const_DofToQuad+176];
	fma.rn.f64 	%fd249, %fd248, %fd1557, 0d0000000000000000;
	ld.const.f64 	%fd250, [const_DofToQuad+184];
	fma.rn.f64 	%fd251, %fd250, %fd1556, %fd249;
	ld.const.f64 	%fd252, [const_DofToQuad+192];
	fma.rn.f64 	%fd253, %fd252, %fd1555, %fd251;
	ld.const.f64 	%fd254, [const_DofToQuad+200];
	fma.rn.f64 	%fd255, %fd254, %fd1554, %fd253;
	ld.const.f64 	%fd256, [const_DofToQuad+208];
	fma.rn.f64 	%fd257, %fd256, %fd1553, %fd255;
	ld.const.f64 	%fd258, [const_DofToQuad+216];
	fma.rn.f64 	%fd259, %fd258, %fd1552, %fd257;
	ld.const.f64 	%fd260, [const_DofToQuad+224];
	fma.rn.f64 	%fd261, %fd260, %fd1551, %fd259;
	ld.const.f64 	%fd262, [const_DofToQuad+232];
	fma.rn.f64 	%fd263, %fd262, %fd1550, %fd261;
	ld.const.f64 	%fd264, [const_DofToQuad+240];
	fma.rn.f64 	%fd265, %fd264, %fd1549, %fd263;
	ld.const.f64 	%fd266, [const_DofToQuad+248];
	fma.rn.f64 	%fd267, %fd266, %fd1548, %fd265;
	ld.const.f64 	%fd268, [const_DofToQuad+256];
	fma.rn.f64 	%fd269, %fd268, %fd1547, %fd267;
	st.shared.f64 	[%r7+2704], %fd269;
	ld.const.f64 	%fd270, [const_DofToQuad+264];
	fma.rn.f64 	%fd271, %fd270, %fd1557, 0d0000000000000000;
	ld.const.f64 	%fd272, [const_DofToQuad+272];
	fma.rn.f64 	%fd273, %fd272, %fd1556, %fd271;
	ld.const.f64 	%fd274, [const_DofToQuad+280];
	fma.rn.f64 	%fd275, %fd274, %fd1555, %fd273;
	ld.const.f64 	%fd276, [const_DofToQuad+288];
	fma.rn.f64 	%fd277, %fd276, %fd1554, %fd275;
	ld.const.f64 	%fd278, [const_DofToQuad+296];
	fma.rn.f64 	%fd279, %fd278, %fd1553, %fd277;
	ld.const.f64 	%fd280, [const_DofToQuad+304];
	fma.rn.f64 	%fd281, %fd280, %fd1552, %fd279;
	ld.const.f64 	%fd282, [const_DofToQuad+312];
	fma.rn.f64 	%fd283, %fd282, %fd1551, %fd281;
	ld.const.f64 	%fd284, [const_DofToQuad+320];
	fma.rn.f64 	%fd285, %fd284, %fd1550, %fd283;
	ld.const.f64 	%fd286, [const_DofToQuad+328];
	fma.rn.f64 	%fd287, %fd286, %fd1549, %fd285;
	ld.const.f64 	%fd288, [const_DofToQuad+336];
	fma.rn.f64 	%fd289, %fd288, %fd1548, %fd287;
	ld.const.f64 	%fd290, [const_DofToQuad+344];
	fma.rn.f64 	%fd291, %fd290, %fd1547, %fd289;
	st.shared.f64 	[%r7+4056], %fd291;
	ld.const.f64 	%fd292, [const_DofToQuad+352];
	fma.rn.f64 	%fd293, %fd292, %fd1557, 0d0000000000000000;
	ld.const.f64 	%fd294, [const_DofToQuad+360];
	fma.rn.f64 	%fd295, %fd294, %fd1556, %fd293;
	ld.const.f64 	%fd296, [const_DofToQuad+368];
	fma.rn.f64 	%fd297, %fd296, %fd1555, %fd295;
	ld.const.f64 	%fd298, [const_DofToQuad+376];
	fma.rn.f64 	%fd299, %fd298, %fd1554, %fd297;
	ld.const.f64 	%fd300, [const_DofToQuad+384];
	fma.rn.f64 	%fd301, %fd300, %fd1553, %fd299;
	ld.const.f64 	%fd302, [const_DofToQuad+392];
	fma.rn.f64 	%fd303, %fd302, %fd1552, %fd301;
	ld.const.f64 	%fd304, [const_DofToQuad+400];
	fma.rn.f64 	%fd305, %fd304, %fd1551, %fd303;
	ld.const.f64 	%fd306, [const_DofToQuad+408];
	fma.rn.f64 	%fd307, %fd306, %fd1550, %fd305;
	ld.const.f64 	%fd308, [const_DofToQuad+416];
	fma.rn.f64 	%fd309, %fd308, %fd1549, %fd307;
	ld.const.f64 	%fd310, [const_DofToQuad+424];
	fma.rn.f64 	%fd311, %fd310, %fd1548, %fd309;
	ld.const.f64 	%fd312, [const_DofToQuad+432];
	fma.rn.f64 	%fd313, %fd312, %fd1547, %fd311;
	st.shared.f64 	[%r7+5408], %fd313;
	ld.const.f64 	%fd314, [const_DofToQuad+440];
	fma.rn.f64 	%fd315, %fd314, %fd1557, 0d0000000000000000;
	ld.const.f64 	%fd316, [const_DofToQuad+448];
	fma.rn.f64 	%fd317, %fd316, %fd1556, %fd315;
	ld.const.f64 	%fd318, [const_DofToQuad+456];
	fma.rn.f64 	%fd319, %fd318, %fd1555, %fd317;
	ld.const.f64 	%fd320, [const_DofToQuad+464];
	fma.rn.f64 	%fd321, %fd320, %fd1554, %fd319;
	ld.const.f64 	%fd322, [const_DofToQuad+472];
	fma.rn.f64 	%fd323, %fd322, %fd1553, %fd321;
	ld.const.f64 	%fd324, [const_DofToQuad+480];
	fma.rn.f64 	%fd325, %fd324, %fd1552, %fd323;
	ld.const.f64 	%fd326, [const_DofToQuad+488];
	fma.rn.f64 	%fd327, %fd326, %fd1551, %fd325;
	ld.const.f64 	%fd328, [const_DofToQuad+496];
	fma.rn.f64 	%fd329, %fd328, %fd1550, %fd327;
	ld.const.f64 	%fd330, [const_DofToQuad+504];
	fma.rn.f64 	%fd331, %fd330, %fd1549, %fd329;
	ld.const.f64 	%fd332, [const_DofToQuad+512];
	fma.rn.f64 	%fd333, %fd332, %fd1548, %fd331;
	ld.const.f64 	%fd334, [const_DofToQuad+520];
	fma.rn.f64 	%fd335, %fd334, %fd1547, %fd333;
	st.shared.f64 	[%r7+6760], %fd335;
	ld.const.f64 	%fd336, [const_DofToQuad+528];
	fma.rn.f64 	%fd337, %fd336, %fd1557, 0d0000000000000000;
	ld.const.f64 	%fd338, [const_DofToQuad+536];
	fma.rn.f64 	%fd339, %fd338, %fd1556, %fd337;
	ld.const.f64 	%fd340, [const_DofToQuad+544];
	fma.rn.f64 	%fd341, %fd340, %fd1555, %fd339;
	ld.const.f64 	%fd342, [const_DofToQuad+552];
	fma.rn.f64 	%fd343, %fd342, %fd1554, %fd341;
	ld.const.f64 	%fd344, [const_DofToQuad+560];
	fma.rn.f64 	%fd345, %fd344, %fd1553, %fd343;
	ld.const.f64 	%fd346, [const_DofToQuad+568];
	fma.rn.f64 	%fd347, %fd346, %fd1552, %fd345;
	ld.const.f64 	%fd348, [const_DofToQuad+576];
	fma.rn.f64 	%fd349, %fd348, %fd1551, %fd347;
	ld.const.f64 	%fd350, [const_DofToQuad+584];
	fma.rn.f64 	%fd351, %fd350, %fd1550, %fd349;
	ld.const.f64 	%fd352, [const_DofToQuad+592];
	fma.rn.f64 	%fd353, %fd352, %fd1549, %fd351;
	ld.const.f64 	%fd354, [const_DofToQuad+600];
	fma.rn.f64 	%fd355, %fd354, %fd1548, %fd353;
	ld.const.f64 	%fd356, [const_DofToQuad+608];
	fma.rn.f64 	%fd357, %fd356, %fd1547, %fd355;
	st.shared.f64 	[%r7+8112], %fd357;
	ld.const.f64 	%fd358, [const_DofToQuad+616];
	fma.rn.f64 	%fd359, %fd358, %fd1557, 0d0000000000000000;
	ld.const.f64 	%fd360, [const_DofToQuad+624];
	fma.rn.f64 	%fd361, %fd360, %fd1556, %fd359;
	ld.const.f64 	%fd362, [const_DofToQuad+632];
	fma.rn.f64 	%fd363, %fd362, %fd1555, %fd361;
	ld.const.f64 	%fd364, [const_DofToQuad+640];
	fma.rn.f64 	%fd365, %fd364, %fd1554, %fd363;
	ld.const.f64 	%fd366, [const_DofToQuad+648];
	fma.rn.f64 	%fd367, %fd366, %fd1553, %fd365;
	ld.const.f64 	%fd368, [const_DofToQuad+656];
	fma.rn.f64 	%fd369, %fd368, %fd1552, %fd367;
	ld.const.f64 	%fd370, [const_DofToQuad+664];
	fma.rn.f64 	%fd371, %fd370, %fd1551, %fd369;
	ld.const.f64 	%fd372, [const_DofToQuad+672];
	fma.rn.f64 	%fd373, %fd372, %fd1550, %fd371;
	ld.const.f64 	%fd374, [const_DofToQuad+680];
	fma.rn.f64 	%fd375, %fd374, %fd1549, %fd373;
	ld.const.f64 	%fd376, [const_DofToQuad+688];
	fma.rn.f64 	%fd377, %fd376, %fd1548, %fd375;
	ld.const.f64 	%fd378, [const_DofToQuad+696];
	fma.rn.f64 	%fd379, %fd378, %fd1547, %fd377;
	st.shared.f64 	[%r7+9464], %fd379;
	ld.const.f64 	%fd380, [const_DofToQuad+704];
	fma.rn.f64 	%fd381, %fd380, %fd1557, 0d0000000000000000;
	ld.const.f64 	%fd382, [const_DofToQuad+712];
	fma.rn.f64 	%fd383, %fd382, %fd1556, %fd381;
	ld.const.f64 	%fd384, [const_DofToQuad+720];
	fma.rn.f64 	%fd385, %fd384, %fd1555, %fd383;
	ld.const.f64 	%fd386, [const_DofToQuad+728];
	fma.rn.f64 	%fd387, %fd386, %fd1554, %fd385;
	ld.const.f64 	%fd388, [const_DofToQuad+736];
	fma.rn.f64 	%fd389, %fd388, %fd1553, %fd387;
	ld.const.f64 	%fd390, [const_DofToQuad+744];
	fma.rn.f64 	%fd391, %fd390, %fd1552, %fd389;
	ld.const.f64 	%fd392, [const_DofToQuad+752];
	fma.rn.f64 	%fd393, %fd392, %fd1551, %fd391;
	ld.const.f64 	%fd394, [const_DofToQuad+760];
	fma.rn.f64 	%fd395, %fd394, %fd1550, %fd393;
	ld.const.f64 	%fd396, [const_DofToQuad+768];
	fma.rn.f64 	%fd397, %fd396, %fd1549, %fd395;
	ld.const.f64 	%fd398, [const_DofToQuad+776];
	fma.rn.f64 	%fd399, %fd398, %fd1548, %fd397;
	ld.const.f64 	%fd400, [const_DofToQuad+784];
	fma.rn.f64 	%fd401, %fd400, %fd1547, %fd399;
	st.shared.f64 	[%r7+10816], %fd401;
	ld.const.f64 	%fd402, [const_DofToQuad+792];
	fma.rn.f64 	%fd403, %fd402, %fd1557, 0d0000000000000000;
	ld.const.f64 	%fd404, [const_DofToQuad+800];
	fma.rn.f64 	%fd405, %fd404, %fd1556, %fd403;
	ld.const.f64 	%fd406, [const_DofToQuad+808];
	fma.rn.f64 	%fd407, %fd406, %fd1555, %fd405;
	ld.const.f64 	%fd408, [const_DofToQuad+816];
	fma.rn.f64 	%fd409, %fd408, %fd1554, %fd407;
	ld.const.f64 	%fd410, [const_DofToQuad+824];
	fma.rn.f64 	%fd411, %fd410, %fd1553, %fd409;
	ld.const.f64 	%fd412, [const_DofToQuad+832];
	fma.rn.f64 	%fd413, %fd412, %fd1552, %fd411;
	ld.const.f64 	%fd414, [const_DofToQuad+840];
	fma.rn.f64 	%fd415, %fd414, %fd1551, %fd413;
	ld.const.f64 	%fd416, [const_DofToQuad+848];
	fma.rn.f64 	%fd417, %fd416, %fd1550, %fd415;
	ld.const.f64 	%fd418, [const_DofToQuad+856];
	fma.rn.f64 	%fd419, %fd418, %fd1549, %fd417;
	ld.const.f64 	%fd420, [const_DofToQuad+864];
	fma.rn.f64 	%fd421, %fd420, %fd1548, %fd419;
	ld.const.f64 	%fd422, [const_DofToQuad+872];
	fma.rn.f64 	%fd423, %fd422, %fd1547, %fd421;
	st.shared.f64 	[%r7+12168], %fd423;
	ld.const.f64 	%fd424, [const_DofToQuad+880];
	fma.rn.f64 	%fd425, %fd424, %fd1557, 0d0000000000000000;
	ld.const.f64 	%fd426, [const_DofToQuad+888];
	fma.rn.f64 	%fd427, %fd426, %fd1556, %fd425;
	ld.const.f64 	%fd428, [const_DofToQuad+896];
	fma.rn.f64 	%fd429, %fd428, %fd1555, %fd427;
	ld.const.f64 	%fd430, [const_DofToQuad+904];
	fma.rn.f64 	%fd431, %fd430, %fd1554, %fd429;
	ld.const.f64 	%fd432, [const_DofToQuad+912];
	fma.rn.f64 	%fd433, %fd432, %fd1553, %fd431;
	ld.const.f64 	%fd434, [const_DofToQuad+920];
	fma.rn.f64 	%fd435, %fd434, %fd1552, %fd433;
	ld.const.f64 	%fd436, [const_DofToQuad+928];
	fma.rn.f64 	%fd437, %fd436, %fd1551, %fd435;
	ld.const.f64 	%fd438, [const_DofToQuad+936];
	fma.rn.f64 	%fd439, %fd438, %fd1550, %fd437;
	ld.const.f64 	%fd440, [const_DofToQuad+944];
	fma.rn.f64 	%fd441, %fd440, %fd1549, %fd439;
	ld.const.f64 	%fd442, [const_DofToQuad+952];
	fma.rn.f64 	%fd443, %fd442, %fd1548, %fd441;
	ld.const.f64 	%fd444, [const_DofToQuad+960];
	fma.rn.f64 	%fd445, %fd444, %fd1547, %fd443;
	st.shared.f64 	[%r7+13520], %fd445;
	ld.const.f64 	%fd446, [const_DofToQuad+968];
	fma.rn.f64 	%fd447, %fd446, %fd1557, 0d0000000000000000;
	ld.const.f64 	%fd448, [const_DofToQuad+976];
	fma.rn.f64 	%fd449, %fd448, %fd1556, %fd447;
	ld.const.f64 	%fd450, [const_DofToQuad+984];
	fma.rn.f64 	%fd451, %fd450, %fd1555, %fd449;
	ld.const.f64 	%fd452, [const_DofToQuad+992];
	fma.rn.f64 	%fd453, %fd452, %fd1554, %fd451;
	ld.const.f64 	%fd454, [const_DofToQuad+1000];
	fma.rn.f64 	%fd455, %fd454, %fd1553, %fd453;
	ld.const.f64 	%fd456, [const_DofToQuad+1008];
	fma.rn.f64 	%fd457, %fd456, %fd1552, %fd455;
	ld.const.f64 	%fd458, [const_DofToQuad+1016];
	fma.rn.f64 	%fd459, %fd458, %fd1551, %fd457;
	ld.const.f64 	%fd460, [const_DofToQuad+1024];
	fma.rn.f64 	%fd461, %fd460, %fd1550, %fd459;
	ld.const.f64 	%fd462, [const_DofToQuad+1032];
	fma.rn.f64 	%fd463, %fd462, %fd1549, %fd461;
	ld.const.f64 	%fd464, [const_DofToQuad+1040];
	fma.rn.f64 	%fd465, %fd464, %fd1548, %fd463;
	ld.const.f64 	%fd466, [const_DofToQuad+1048];
	fma.rn.f64 	%fd467, %fd466, %fd1547, %fd465;
	st.shared.f64 	[%r7+14872], %fd467;
	ld.const.f64 	%fd468, [const_DofToQuad+1056];
	fma.rn.f64 	%fd469, %fd468, %fd1557, 0d0000000000000000;
	ld.const.f64 	%fd470, [const_DofToQuad+1064];
	fma.rn.f64 	%fd471, %fd470, %fd1556, %fd469;
	ld.const.f64 	%fd472, [const_DofToQuad+1072];
	fma.rn.f64 	%fd473, %fd472, %fd1555, %fd471;
	ld.const.f64 	%fd474, [const_DofToQuad+1080];
	fma.rn.f64 	%fd475, %fd474, %fd1554, %fd473;
	ld.const.f64 	%fd476, [const_DofToQuad+1088];
	fma.rn.f64 	%fd477, %fd476, %fd1553, %fd475;
	ld.const.f64 	%fd478, [const_DofToQuad+1096];
	fma.rn.f64 	%fd479, %fd478, %fd1552, %fd477;
	ld.const.f64 	%fd480, [const_DofToQuad+1104];
	fma.rn.f64 	%fd481, %fd480, %fd1551, %fd479;
	ld.const.f64 	%fd482, [const_DofToQuad+1112];
	fma.rn.f64 	%fd483, %fd482, %fd1550, %fd481;
	ld.const.f64 	%fd484, [const_DofToQuad+1120];
	fma.rn.f64 	%fd485, %fd484, %fd1549, %fd483;
	ld.const.f64 	%fd486, [const_DofToQuad+1128];
	fma.rn.f64 	%fd487, %fd486, %fd1548, %fd485;
	ld.const.f64 	%fd488, [const_DofToQuad+1136];
	fma.rn.f64 	%fd489, %fd488, %fd1547, %fd487;
	st.shared.f64 	[%r7+16224], %fd489;
$L__BB289_4:
	bar.sync 	0;
	setp.gt.u32 	%p3, %r1, 142;
	mad.lo.s32 	%r16, %r5, 1248, %r6;
	add.s32 	%r8, %r16, %r15;
	@%p3 bra 	$L__BB289_6;
	ld.shared.f64 	%fd490, [%r8];
	ld.shared.f64 	%fd491, [%r8+104];
	ld.shared.f64 	%fd492, [%r8+208];
	ld.shared.f64 	%fd493, [%r8+312];
	ld.shared.f64 	%fd494, [%r8+416];
	ld.shared.f64 	%fd495, [%r8+520];
	ld.shared.f64 	%fd496, [%r8+624];
	ld.shared.f64 	%fd497, [%r8+728];
	ld.shared.f64 	%fd498, [%r8+832];
	ld.shared.f64 	%fd499, [%r8+936];
	ld.shared.f64 	%fd500, [%r8+1040];
	fma.rn.f64 	%fd501, %fd23, %fd490, 0d0000000000000000;
	fma.rn.f64 	%fd502, %fd24, %fd491, %fd501;
	fma.rn.f64 	%fd503, %fd25, %fd492, %fd502;
	fma.rn.f64 	%fd504, %fd26, %fd493, %fd503;
	fma.rn.f64 	%fd505, %fd27, %fd494, %fd504;
	fma.rn.f64 	%fd506, %fd28, %fd495, %fd505;
	fma.rn.f64 	%fd507, %fd29, %fd496, %fd506;
	fma.rn.f64 	%fd508, %fd30, %fd497, %fd507;
	fma.rn.f64 	%fd509, %fd31, %fd498, %fd508;
	fma.rn.f64 	%fd510, %fd32, %fd499, %fd509;
	fma.rn.f64 	%fd511, %fd33, %fd500, %fd510;
	st.shared.f64 	[%r8], %fd511;
	ld.const.f64 	%fd512, [const_DofToQuad+88];
	fma.rn.f64 	%fd513, %fd512, %fd490, 0d0000000000000000;
	ld.const.f64 	%fd514, [const_DofToQuad+96];
	fma.rn.f64 	%fd515, %fd514, %fd491, %fd513;
	ld.const.f64 	%fd516, [const_DofToQuad+104];
	fma.rn.f64 	%fd517, %fd516, %fd492, %fd515;
	ld.const.f64 	%fd518, [const_DofToQuad+112];
	fma.rn.f64 	%fd519, %fd518, %fd493, %fd517;
	ld.const.f64 	%fd520, [const_DofToQuad+120];
	fma.rn.f64 	%fd521, %fd520, %fd494, %fd519;
	ld.const.f64 	%fd522, [const_DofToQuad+128];
	fma.rn.f64 	%fd523, %fd522, %fd495, %fd521;
	ld.const.f64 	%fd524, [const_DofToQuad+136];
	fma.rn.f64 	%fd525, %fd524, %fd496, %fd523;
	ld.const.f64 	%fd526, [const_DofToQuad+144];
	fma.rn.f64 	%fd527, %fd526, %fd497, %fd525;
	ld.const.f64 	%fd528, [const_DofToQuad+152];
	fma.rn.f64 	%fd529, %fd528, %fd498, %fd527;
	ld.const.f64 	%fd530, [const_DofToQuad+160];
	fma.rn.f64 	%fd531, %fd530, %fd499, %fd529;
	ld.const.f64 	%fd532, [const_DofToQuad+168];
	fma.rn.f64 	%fd533, %fd532, %fd500, %fd531;
	st.shared.f64 	[%r8+104], %fd533;
	ld.const.f64 	%fd534, [const_DofToQuad+176];
	fma.rn.f64 	%fd535, %fd534, %fd490, 0d0000000000000000;
	ld.const.f64 	%fd536, [const_DofToQuad+184];
	fma.rn.f64 	%fd537, %fd536, %fd491, %fd535;
	ld.const.f64 	%fd538, [const_DofToQuad+192];
	fma.rn.f64 	%fd539, %fd538, %fd492, %fd537;
	ld.const.f64 	%fd540, [const_DofToQuad+200];
	fma.rn.f64 	%fd541, %fd540, %fd493, %fd539;
	ld.const.f64 	%fd542, [const_DofToQuad+208];
	fma.rn.f64 	%fd543, %fd542, %fd494, %fd541;
	ld.const.f64 	%fd544, [const_DofToQuad+216];
	fma.rn.f64 	%fd545, %fd544, %fd495, %fd543;
	ld.const.f64 	%fd546, [const_DofToQuad+224];
	fma.rn.f64 	%fd547, %fd546, %fd496, %fd545;
	ld.const.f64 	%fd548, [const_DofToQuad+232];
	fma.rn.f64 	%fd549, %fd548, %fd497, %fd547;
	ld.const.f64 	%fd550, [const_DofToQuad+240];
	fma.rn.f64 	%fd551, %fd550, %fd498, %fd549;
	ld.const.f64 	%fd552, [const_DofToQuad+248];
	fma.rn.f64 	%fd553, %fd552, %fd499, %fd551;
	ld.const.f64 	%fd554, [const_DofToQuad+256];
	fma.rn.f64 	%fd555, %fd554, %fd500, %fd553;
	st.shared.f64 	[%r8+208], %fd555;
	ld.const.f64 	%fd556, [const_DofToQuad+264];
	fma.rn.f64 	%fd557, %fd556, %fd490, 0d0000000000000000;
	ld.const.f64 	%fd558, [const_DofToQuad+272];
	fma.rn.f64 	%fd559, %fd558, %fd491, %fd557;
	ld.const.f64 	%fd560, [const_DofToQuad+280];
	fma.rn.f64 	%fd561, %fd560, %fd492, %fd559;
	ld.const.f64 	%fd562, [const_DofToQuad+288];
	fma.rn.f64 	%fd563, %fd562, %fd493, %fd561;
	ld.const.f64 	%fd564, [const_DofToQuad+296];
	fma.rn.f64 	%fd565, %fd564, %fd494, %fd563;
	ld.const.f64 	%fd566, [const_DofToQuad+304];
	fma.rn.f64 	%fd567, %fd566, %fd495, %fd565;
	ld.const.f64 	%fd568, [const_DofToQuad+312];
	fma.rn.f64 	%fd569, %fd568, %fd496, %fd567;
	ld.const.f64 	%fd570, [const_DofToQuad+320];
	fma.rn.f64 	%fd571, %fd570, %fd497, %fd569;
	ld.const.f64 	%fd572, [const_DofToQuad+328];
	fma.rn.f64 	%fd573, %fd572, %fd498, %fd571;
	ld.const.f64 	%fd574, [const_DofToQuad+336];
	fma.rn.f64 	%fd575, %fd574, %fd499, %fd573;
	ld.const.f64 	%fd576, [const_DofToQuad+344];
	fma.rn.f64 	%fd577, %fd576, %fd500, %fd575;
	st.shared.f64 	[%r8+312], %fd577;
	ld.const.f64 	%fd578, [const_DofToQuad+352];
	fma.rn.f64 	%fd579, %fd578, %fd490, 0d0000000000000000;
	ld.const.f64 	%fd580, [const_DofToQuad+360];
	fma.rn.f64 	%fd581, %fd580, %fd491, %fd579;
	ld.const.f64 	%fd582, [const_DofToQuad+368];
	fma.rn.f64 	%fd583, %fd582, %fd492, %fd581;
	ld.const.f64 	%fd584, [const_DofToQuad+376];
	fma.rn.f64 	%fd585, %fd584, %fd493, %fd583;
	ld.const.f64 	%fd586, [const_DofToQuad+384];
	fma.rn.f64 	%fd587, %fd586, %fd494, %fd585;
	ld.const.f64 	%fd588, [const_DofToQuad+392];
	fma.rn.f64 	%fd589, %fd588, %fd495, %fd587;
	ld.const.f64 	%fd590, [const_DofToQuad+400];
	fma.rn.f64 	%fd591, %fd590, %fd496, %fd589;
	ld.const.f64 	%fd592, [const_DofToQuad+408];
	fma.rn.f64 	%fd593, %fd592, %fd497, %fd591;
	ld.const.f64 	%fd594, [const_DofToQuad+416];
	fma.rn.f64 	%fd595, %fd594, %fd498, %fd593;
	ld.const.f64 	%fd596, [const_DofToQuad+424];
	fma.rn.f64 	%fd597, %fd596, %fd499, %fd595;
	ld.const.f64 	%fd598, [const_DofToQuad+432];
	fma.rn.f64 	%fd599, %fd598, %fd500, %fd597;
	st.shared.f64 	[%r8+416], %fd599;
	ld.const.f64 	%fd600, [const_DofToQuad+440];
	fma.rn.f64 	%fd601, %fd600, %fd490, 0d0000000000000000;
	ld.const.f64 	%fd602, [const_DofToQuad+448];
	fma.rn.f64 	%fd603, %fd602, %fd491, %fd601;
	ld.const.f64 	%fd604, [const_DofToQuad+456];
	fma.rn.f64 	%fd605, %fd604, %fd492, %fd603;
	ld.const.f64 	%fd606, [const_DofToQuad+464];
	fma.rn.f64 	%fd607, %fd606, %fd493, %fd605;
	ld.const.f64 	%fd608, [const_DofToQuad+472];
	fma.rn.f64 	%fd609, %fd608, %fd494, %fd607;
	ld.const.f64 	%fd610, [const_DofToQuad+480];
	fma.rn.f64 	%fd611, %fd610, %fd495, %fd609;
	ld.const.f64 	%fd612, [const_DofToQuad+488];
	fma.rn.f64 	%fd613, %fd612, %fd496, %fd611;
	ld.const.f64 	%fd614, [const_DofToQuad+496];
	fma.rn.f64 	%fd615, %fd614, %fd497, %fd613;
	ld.const.f64 	%fd616, [const_DofToQuad+504];
	fma.rn.f64 	%fd617, %fd616, %fd498, %fd615;
	ld.const.f64 	%fd618, [const_DofToQuad+512];
	fma.rn.f64 	%fd619, %fd618, %fd499, %fd617;
	ld.const.f64 	%fd620, [const_DofToQuad+520];
	fma.rn.f64 	%fd621, %fd620, %fd500, %fd619;
	st.shared.f64 	[%r8+520], %fd621;
	ld.const.f64 	%fd622, [const_DofToQuad+528];
	fma.rn.f64 	%fd623, %fd622, %fd490, 0d0000000000000000;
	ld.const.f64 	%fd624, [const_DofToQuad+536];
	fma.rn.f64 	%fd625, %fd624, %fd491, %fd623;
	ld.const.f64 	%fd626, [const_DofToQuad+544];
	fma.rn.f64 	%fd627, %fd626, %fd492, %fd625;
	ld.const.f64 	%fd628, [const_DofToQuad+552];
	fma.rn.f64 	%fd629, %fd628, %fd493, %fd627;
	ld.const.f64 	%fd630, [const_DofToQuad+560];
	fma.rn.f64 	%fd631, %fd630, %fd494, %fd629;
	ld.const.f64 	%fd632, [const_DofToQuad+568];
	fma.rn.f64 	%fd633, %fd632, %fd495, %fd631;
	ld.const.f64 	%fd634, [const_DofToQuad+576];
	fma.rn.f64 	%fd635, %fd634, %fd496, %fd633;
	ld.const.f64 	%fd636, [const_DofToQuad+584];
	fma.rn.f64 	%fd637, %fd636, %fd497, %fd635;
	ld.const.f64 	%fd638, [const_DofToQuad+592];
	fma.rn.f64 	%fd639, %fd638, %fd498, %fd637;
	ld.const.f64 	%fd640, [const_DofToQuad+600];
	fma.rn.f64 	%fd641, %fd640, %fd499, %fd639;
	ld.const.f64 	%fd642, [const_DofToQuad+608];
	fma.rn.f64 	%fd643, %fd642, %fd500, %fd641;
	st.shared.f64 	[%r8+624], %fd643;
	ld.const.f64 	%fd644, [const_DofToQuad+616];
	fma.rn.f64 	%fd645, %fd644, %fd490, 0d0000000000000000;
	ld.const.f64 	%fd646, [const_DofToQuad+624];
	fma.rn.f64 	%fd647, %fd646, %fd491, %fd645;
	ld.const.f64 	%fd648, [const_DofToQuad+632];
	fma.rn.f64 	%fd649, %fd648, %fd492, %fd647;
	ld.const.f64 	%fd650, [const_DofToQuad+640];
	fma.rn.f64 	%fd651, %fd650, %fd493, %fd649;
	ld.const.f64 	%fd652, [const_DofToQuad+648];
	fma.rn.f64 	%fd653, %fd652, %fd494, %fd651;
	ld.const.f64 	%fd654, [const_DofToQuad+656];
	fma.rn.f64 	%fd655, %fd654, %fd495, %fd653;
	ld.const.f64 	%fd656, [const_DofToQuad+664];
	fma.rn.f64 	%fd657, %fd656, %fd496, %fd655;
	ld.const.f64 	%fd658, [const_DofToQuad+672];
	fma.rn.f64 	%fd659, %fd658, %fd497, %fd657;
	ld.const.f64 	%fd660, [const_DofToQuad+680];
	fma.rn.f64 	%fd661, %fd660, %fd498, %fd659;
	ld.const.f64 	%fd662, [const_DofToQuad+688];
	fma.rn.f64 	%fd663, %fd662, %fd499, %fd661;
	ld.const.f64 	%fd664, [const_DofToQuad+696];
	fma.rn.f64 	%fd665, %fd664, %fd500, %fd663;
	st.shared.f64 	[%r8+728], %fd665;
	ld.const.f64 	%fd666, [const_DofToQuad+704];
	fma.rn.f64 	%fd667, %fd666, %fd490, 0d0000000000000000;
	ld.const.f64 	%fd668, [const_DofToQuad+712];
	fma.rn.f64 	%fd669, %fd668, %fd491, %fd667;
	ld.const.f64 	%fd670, [const_DofToQuad+720];
	fma.rn.f64 	%fd671, %fd670, %fd492, %fd669;
	ld.const.f64 	%fd672, [const_DofToQuad+728];
	fma.rn.f64 	%fd673, %fd672, %fd493, %fd671;
	ld.const.f64 	%fd674, [const_DofToQuad+736];
	fma.rn.f64 	%fd675, %fd674, %fd494, %fd673;
	ld.const.f64 	%fd676, [const_DofToQuad+744];
	fma.rn.f64 	%fd677, %fd676, %fd495, %fd675;
	ld.const.f64 	%fd678, [const_DofToQuad+752];
	fma.rn.f64 	%fd679, %fd678, %fd496, %fd677;
	ld.const.f64 	%fd680, [const_DofToQuad+760];
	fma.rn.f64 	%fd681, %fd680, %fd497, %fd679;
	ld.const.f64 	%fd682, [const_DofToQuad+768];
	fma.rn.f64 	%fd683, %fd682, %fd498, %fd681;
	ld.const.f64 	%fd684, [const_DofToQuad+776];
	fma.rn.f64 	%fd685, %fd684, %fd499, %fd683;
	ld.const.f64 	%fd686, [const_DofToQuad+784];
	fma.rn.f64 	%fd687, %fd686, %fd500, %fd685;
	st.shared.f64 	[%r8+832], %fd687;
	ld.const.f64 	%fd688, [const_DofToQuad+792];
	fma.rn.f64 	%fd689, %fd688, %fd490, 0d0000000000000000;
	ld.const.f64 	%fd690, [const_DofToQuad+800];
	fma.rn.f64 	%fd691, %fd690, %fd491, %fd689;
	ld.const.f64 	%fd692, [const_DofToQuad+808];
	fma.rn.f64 	%fd693, %fd692, %fd492, %fd691;
	ld.const.f64 	%fd694, [const_DofToQuad+816];
	fma.rn.f64 	%fd695, %fd694, %fd493, %fd693;
	ld.const.f64 	%fd696, [const_DofToQuad+824];
	fma.rn.f64 	%fd697, %fd696, %fd494, %fd695;
	ld.const.f64 	%fd698, [const_DofToQuad+832];
	fma.rn.f64 	%fd699, %fd698, %fd495, %fd697;
	ld.const.f64 	%fd700, [const_DofToQuad+840];
	fma.rn.f64 	%fd701, %fd700, %fd496, %fd699;
	ld.const.f64 	%fd702, [const_DofToQuad+848];
	fma.rn.f64 	%fd703, %fd702, %fd497, %fd701;
	ld.const.f64 	%fd704, [const_DofToQuad+856];
	fma.rn.f64 	%fd705, %fd704, %fd498, %fd703;
	ld.const.f64 	%fd706, [const_DofToQuad+864];
	fma.rn.f64 	%fd707, %fd706, %fd499, %fd705;
	ld.const.f64 	%fd708, [const_DofToQuad+872];
	fma.rn.f64 	%fd709, %fd708, %fd500, %fd707;
	st.shared.f64 	[%r8+936], %fd709;
	ld.const.f64 	%fd710, [const_DofToQuad+880];
	fma.rn.f64 	%fd711, %fd710, %fd490, 0d0000000000000000;
	ld.const.f64 	%fd712, [const_DofToQuad+888];
	fma.rn.f64 	%fd713, %fd712, %fd491, %fd711;
	ld.const.f64 	%fd714, [const_DofToQuad+896];
	fma.rn.f64 	%fd715, %fd714, %fd492, %fd713;
	ld.const.f64 	%fd716, [const_DofToQuad+904];
	fma.rn.f64 	%fd717, %fd716, %fd493, %fd715;
	ld.const.f64 	%fd718, [const_DofToQuad+912];
	fma.rn.f64 	%fd719, %fd718, %fd494, %fd717;
	ld.const.f64 	%fd720, [const_DofToQuad+920];
	fma.rn.f64 	%fd721, %fd720, %fd495, %fd719;
	ld.const.f64 	%fd722, [const_DofToQuad+928];
	fma.rn.f64 	%fd723, %fd722, %fd496, %fd721;
	ld.const.f64 	%fd724, [const_DofToQuad+936];
	fma.rn.f64 	%fd725, %fd724, %fd497, %fd723;
	ld.const.f64 	%fd726, [const_DofToQuad+944];
	fma.rn.f64 	%fd727, %fd726, %fd498, %fd725;
	ld.const.f64 	%fd728, [const_DofToQuad+952];
	fma.rn.f64 	%fd729, %fd728, %fd499, %fd727;
	ld.const.f64 	%fd730, [const_DofToQuad+960];
	fma.rn.f64 	%fd731, %fd730, %fd500, %fd729;
	st.shared.f64 	[%r8+1040], %fd731;
	ld.const.f64 	%fd732, [const_DofToQuad+968];
	fma.rn.f64 	%fd733, %fd732, %fd490, 0d0000000000000000;
	ld.const.f64 	%fd734, [const_DofToQuad+976];
	fma.rn.f64 	%fd735, %fd734, %fd491, %fd733;
	ld.const.f64 	%fd736, [const_DofToQuad+984];
	fma.rn.f64 	%fd737, %fd736, %fd492, %fd735;
	ld.const.f64 	%fd738, [const_DofToQuad+992];
	fma.rn.f64 	%fd739, %fd738, %fd493, %fd737;
	ld.const.f64 	%fd740, [const_DofToQuad+1000];
	fma.rn.f64 	%fd741, %fd740, %fd494, %fd739;
	ld.const.f64 	%fd742, [const_DofToQuad+1008];
	fma.rn.f64 	%fd743, %fd742, %fd495, %fd741;
	ld.const.f64 	%fd744, [const_DofToQuad+1016];
	fma.rn.f64 	%fd745, %fd744, %fd496, %fd743;
	ld.const.f64 	%fd746, [const_DofToQuad+1024];
	fma.rn.f64 	%fd747, %fd746, %fd497, %fd745;
	ld.const.f64 	%fd748, [const_DofToQuad+1032];
	fma.rn.f64 	%fd749, %fd748, %fd498, %fd747;
	ld.const.f64 	%fd750, [const_DofToQuad+1040];
	fma.rn.f64 	%fd751, %fd750, %fd499, %fd749;
	ld.const.f64 	%fd752, [const_DofToQuad+1048];
	fma.rn.f64 	%fd753, %fd752, %fd500, %fd751;
	st.shared.f64 	[%r8+1144], %fd753;
	ld.const.f64 	%fd754, [const_DofToQuad+1056];
	fma.rn.f64 	%fd755, %fd754, %fd490, 0d0000000000000000;
	ld.const.f64 	%fd756, [const_DofToQuad+1064];
	fma.rn.f64 	%fd757, %fd756, %fd491, %fd755;
	ld.const.f64 	%fd758, [const_DofToQuad+1072];
	fma.rn.f64 	%fd759, %fd758, %fd492, %fd757;
	ld.const.f64 	%fd760, [const_DofToQuad+1080];
	fma.rn.f64 	%fd761, %fd760, %fd493, %fd759;
	ld.const.f64 	%fd762, [const_DofToQuad+1088];
	fma.rn.f64 	%fd763, %fd762, %fd494, %fd761;
	ld.const.f64 	%fd764, [const_DofToQuad+1096];
	fma.rn.f64 	%fd765, %fd764, %fd495, %fd763;
	ld.const.f64 	%fd766, [const_DofToQuad+1104];
	fma.rn.f64 	%fd767, %fd766, %fd496, %fd765;
	ld.const.f64 	%fd768, [const_DofToQuad+1112];
	fma.rn.f64 	%fd769, %fd768, %fd497, %fd767;
	ld.const.f64 	%fd770, [const_DofToQuad+1120];
	fma.rn.f64 	%fd771, %fd770, %fd498, %fd769;
	ld.const.f64 	%fd772, [const_DofToQuad+1128];
	fma.rn.f64 	%fd773, %fd772, %fd499, %fd771;
	ld.const.f64 	%fd774, [const_DofToQuad+1136];
	fma.rn.f64 	%fd775, %fd774, %fd500, %fd773;
	st.shared.f64 	[%r8+1248], %fd775;
$L__BB289_6:
	setp.ge.s32 	%p4, %r3, %r10;
	bar.sync 	0;
	mul.hi.u16 	%rs14, %rs1, 5042;
	mul.lo.s16 	%rs15, %rs14, 13;
	sub.s16 	%rs16, %rs1, %rs15;
	mul.wide.u16 	%r18, %rs14, 1352;
	add.s32 	%r19, %r4, %r18;
	mul.wide.u16 	%r20, %rs16, 104;
	add.s32 	%r9, %r19, %r20;
	ld.shared.f64 	%fd34, [%r9];
	ld.shared.f64 	%fd35, [%r9+8];
	ld.shared.f64 	%fd36, [%r9+16];
	ld.shared.f64 	%fd37, [%r9+24];
	ld.shared.f64 	%fd38, [%r9+32];
	ld.shared.f64 	%fd39, [%r9+40];
	ld.shared.f64 	%fd40, [%r9+48];
	ld.shared.f64 	%fd41, [%r9+56];
	ld.shared.f64 	%fd42, [%r9+64];
	ld.shared.f64 	%fd43, [%r9+72];
	ld.shared.f64 	%fd44, [%r9+80];
	mul.lo.s32 	%r21, %r3, 2197;
	mad.lo.s32 	%r22, %r1, 13, %r21;
	fma.rn.f64 	%fd777, %fd23, %fd34, 0d0000000000000000;
	fma.rn.f64 	%fd778, %fd24, %fd35, %fd777;
	fma.rn.f64 	%fd779, %fd25, %fd36, %fd778;
	fma.rn.f64 	%fd780, %fd26, %fd37, %fd779;
	fma.rn.f64 	%fd781, %fd27, %fd38, %fd780;
	fma.rn.f64 	%fd782, %fd28, %fd39, %fd781;
	fma.rn.f64 	%fd783, %fd29, %fd40, %fd782;
	fma.rn.f64 	%fd784, %fd30, %fd41, %fd783;
	fma.rn.f64 	%fd785, %fd31, %fd42, %fd784;
	fma.rn.f64 	%fd786, %fd32, %fd43, %fd785;
	fma.rn.f64 	%fd45, %fd33, %fd44, %fd786;
	cvta.to.global.u64 	%rd8, %rd2;
	mul.wide.s32 	%rd9, %r22, 8;
	add.s64 	%rd1, %rd8, %rd9;
	mov.f64 	%fd1558, 0d0000000000000000;
	@%p4 bra 	$L__BB289_8;
	ld.global.nc.f64 	%fd1558, [%rd1];
$L__BB289_8:
	setp.ge.s32 	%p5, %r3, %r10;
	mul.f64 	%fd1581, %fd45, %fd1558;
	ld.const.f64 	%fd49, [const_DofToQuad+88];
	fma.rn.f64 	%fd788, %fd49, %fd34, 0d0000000000000000;
	ld.const.f64 	%fd50, [const_DofToQuad+96];
	fma.rn.f64 	%fd789, %fd50, %fd35, %fd788;
	ld.const.f64 	%fd51, [const_DofToQuad+104];
	fma.rn.f64 	%fd790, %fd51, %fd36, %fd789;
	ld.const.f64 	%fd791, [const_DofToQuad+112];
	fma.rn.f64 	%fd792, %fd791, %fd37, %fd790;
	ld.const.f64 	%fd793, [const_DofToQuad+120];
	fma.rn.f64 	%fd794, %fd793, %fd38, %fd792;
	ld.const.f64 	%fd52, [const_DofToQuad+128];
	fma.rn.f64 	%fd795, %fd52, %fd39, %fd794;
	ld.const.f64 	%fd53, [const_DofToQuad+136];
	fma.rn.f64 	%fd796, %fd53, %fd40, %fd795;
	ld.const.f64 	%fd54, [const_DofToQuad+144];
	fma.rn.f64 	%fd797, %fd54, %fd41, %fd796;
	ld.const.f64 	%fd55, [const_DofToQuad+152];
	fma.rn.f64 	%fd798, %fd55, %fd42, %fd797;
	ld.const.f64 	%fd799, [const_DofToQuad+160];
	fma.rn.f64 	%fd800, %fd799, %fd43, %fd798;
	ld.const.f64 	%fd801, [const_DofToQuad+168];
	fma.rn.f64 	%fd56, %fd801, %fd44, %fd800;
	mov.f64 	%fd1559, 0d0000000000000000;
	@%p5 bra 	$L__BB289_10;
	ld.global.nc.f64 	%fd1559, [%rd1+8];
$L__BB289_10:
	setp.ge.s32 	%p6, %r3, %r10;
	mul.f64 	%fd1580, %fd56, %fd1559;
	ld.const.f64 	%fd60, [const_DofToQuad+176];
	fma.rn.f64 	%fd803, %fd60, %fd34, 0d0000000000000000;
	ld.const.f64 	%fd61, [const_DofToQuad+184];
	fma.rn.f64 	%fd804, %fd61, %fd35, %fd803;
	ld.const.f64 	%fd62, [const_DofToQuad+192];
	fma.rn.f64 	%fd805, %fd62, %fd36, %fd804;
	ld.const.f64 	%fd806, [const_DofToQuad+200];
	fma.rn.f64 	%fd807, %fd806, %fd37, %fd805;
	ld.const.f64 	%fd808, [const_DofToQuad+208];
	fma.rn.f64 	%fd809, %fd808, %fd38, %fd807;
	ld.const.f64 	%fd63, [const_DofToQuad+216];
	fma.rn.f64 	%fd810, %fd63, %fd39, %fd809;
	ld.const.f64 	%fd64, [const_DofToQuad+224];
	fma.rn.f64 	%fd811, %fd64, %fd40, %fd810;
	ld.const.f64 	%fd65, [const_DofToQuad+232];
	fma.rn.f64 	%fd812, %fd65, %fd41, %fd811;
	ld.const.f64 	%fd66, [const_DofToQuad+240];
	fma.rn.f64 	%fd813, %fd66, %fd42, %fd812;
	ld.const.f64 	%fd814, [const_DofToQuad+248];
	fma.rn.f64 	%fd815, %fd814, %fd43, %fd813;
	ld.const.f64 	%fd816, [const_DofToQuad+256];
	fma.rn.f64 	%fd67, %fd816, %fd44, %fd815;
	mov.f64 	%fd1560, 0d0000000000000000;
	@%p6 bra 	$L__BB289_12;
	ld.global.nc.f64 	%fd1560, [%rd1+16];
$L__BB289_12:
	setp.ge.s32 	%p7, %r3, %r10;
	mul.f64 	%fd1579, %fd67, %fd1560;
	ld.const.f64 	%fd818, [const_DofToQuad+264];
	fma.rn.f64 	%fd819, %fd818, %fd34, 0d0000000000000000;
	ld.const.f64 	%fd71, [const_DofToQuad+272];
	fma.rn.f64 	%fd820, %fd71, %fd35, %fd819;
	ld.const.f64 	%fd72, [const_DofToQuad+280];
	fma.rn.f64 	%fd821, %fd72, %fd36, %fd820;
	ld.const.f64 	%fd822, [const_DofToQuad+288];
	fma.rn.f64 	%fd823, %fd822, %fd37, %fd821;
	ld.const.f64 	%fd824, [const_DofToQuad+296];
	fma.rn.f64 	%fd825, %fd824, %fd38, %fd823;
	ld.const.f64 	%fd73, [const_DofToQuad+304];
	fma.rn.f64 	%fd826, %fd73, %fd39, %fd825;
	ld.const.f64 	%fd74, [const_DofToQuad+312];
	fma.rn.f64 	%fd827, %fd74, %fd40, %fd826;
	ld.const.f64 	%fd75, [const_DofToQuad+320];
	fma.rn.f64 	%fd828, %fd75, %fd41, %fd827;
	ld.const.f64 	%fd76, [const_DofToQuad+328];
	fma.rn.f64 	%fd829, %fd76, %fd42, %fd828;
	ld.const.f64 	%fd830, [const_DofToQuad+336];
	fma.rn.f64 	%fd831, %fd830, %fd43, %fd829;
	ld.const.f64 	%fd832, [const_DofToQuad+344];
	fma.rn.f64 	%fd77, %fd832, %fd44, %fd831;
	mov.f64 	%fd1561, 0d0000000000000000;
	@%p7 bra 	$L__BB289_14;
	ld.global.nc.f64 	%fd1561, [%rd1+24];
$L__BB289_14:
	setp.ge.s32 	%p8, %r3, %r10;
	mul.f64 	%fd1578, %fd77, %fd1561;
	ld.const.f64 	%fd834, [const_DofToQuad+352];
	fma.rn.f64 	%fd835, %fd834, %fd34, 0d0000000000000000;
	ld.const.f64 	%fd81, [const_DofToQuad+360];
	fma.rn.f64 	%fd836, %fd81, %fd35, %fd835;
	ld.const.f64 	%fd837, [const_DofToQuad+368];
	fma.rn.f64 	%fd838, %fd837, %fd36, %fd836;
	ld.const.f64 	%fd839, [const_DofToQuad+376];
	fma.rn.f64 	%fd840, %fd839, %fd37, %fd838;
	ld.const.f64 	%fd82, [const_DofToQuad+384];
	fma.rn.f64 	%fd841, %fd82, %fd38, %fd840;
	ld.const.f64 	%fd83, [const_DofToQuad+392];
	fma.rn.f64 	%fd842, %fd83, %fd39, %fd841;
	ld.const.f64 	%fd84, [const_DofToQuad+400];
	fma.rn.f64 	%fd843, %fd84, %fd40, %fd842;
	ld.const.f64 	%fd85, [const_DofToQuad+408];
	fma.rn.f64 	%fd844, %fd85, %fd41, %fd843;
	ld.const.f64 	%fd86, [const_DofToQuad+416];
	fma.rn.f64 	%fd845, %fd86, %fd42, %fd844;
	ld.const.f64 	%fd846, [const_DofToQuad+424];
	fma.rn.f64 	%fd847, %fd846, %fd43, %fd845;
	ld.const.f64 	%fd848, [const_DofToQuad+432];
	fma.rn.f64 	%fd87, %fd848, %fd44, %fd847;
	mov.f64 	%fd1562, 0d0000000000000000;
	@%p8 bra 	$L__BB289_16;
	ld.global.nc.f64 	%fd1562, [%rd1+32];
$L__BB289_16:
	setp.ge.s32 	%p9, %r3, %r10;
	mul.f64 	%fd1577, %fd87, %fd1562;
	ld.const.f64 	%fd850, [const_DofToQuad+440];
	fma.rn.f64 	%fd851, %fd850, %fd34, 0d0000000000000000;
	ld.const.f64 	%fd91, [const_DofToQuad+448];
	fma.rn.f64 	%fd852, %fd91, %fd35, %fd851;
	ld.const.f64 	%fd92, [const_DofToQuad+456];
	fma.rn.f64 	%fd853, %fd92, %fd36, %fd852;
	ld.const.f64 	%fd854, [const_DofToQuad+464];
	fma.rn.f64 	%fd855, %fd854, %fd37, %fd853;
	ld.const.f64 	%fd93, [const_DofToQuad+472];
	fma.rn.f64 	%fd856, %fd93, %fd38, %fd855;
	ld.const.f64 	%fd94, [const_DofToQuad+480];
	fma.rn.f64 	%fd857, %fd94, %fd39, %fd856;
	ld.const.f64 	%fd95, [const_DofToQuad+488];
	fma.rn.f64 	%fd858, %fd95, %fd40, %fd857;
	ld.const.f64 	%fd96, [const_DofToQuad+496];
	fma.rn.f64 	%fd859, %fd96, %fd41, %fd858;
	ld.const.f64 	%fd97, [const_DofToQuad+504];
	fma.rn.f64 	%fd860, %fd97, %fd42, %fd859;
	ld.const.f64 	%fd861, [const_DofToQuad+512];
	fma.rn.f64 	%fd862, %fd861, %fd43, %fd860;
	ld.const.f64 	%fd863, [const_DofToQuad+520];
	fma.rn.f64 	%fd98, %fd863, %fd44, %fd862;
	mov.f64 	%fd1563, 0d0000000000000000;
	@%p9 bra 	$L__BB289_18;
	ld.global.nc.f64 	%fd1563, [%rd1+40];
$L__BB289_18:
	mul.f64 	%fd1576, %fd98, %fd1563;
	ld.const.f64 	%fd865, [const_DofToQuad+528];
	fma.rn.f64 	%fd866, %fd865, %fd34, 0d0000000000000000;
	ld.const.f64 	%fd102, [const_DofToQuad+536];
	fma.rn.f64 	%fd867, %fd102, %fd35, %fd866;
	ld.const.f64 	%fd868, [const_DofToQuad+544];
	fma.rn.f64 	%fd869, %fd868, %fd36, %fd867;
	ld.const.f64 	%fd870, [const_DofToQuad+552];
	fma.rn.f64 	%fd871, %fd870, %fd37, %fd869;
	ld.const.f64 	%fd103, [const_DofToQuad+560];
	fma.rn.f64 	%fd872, %fd103, %fd38, %fd871;
	ld.const.f64 	%fd104, [const_DofToQuad+568];
	fma.rn.f64 	%fd873, %fd104, %fd39, %fd872;
	ld.const.f64 	%fd105, [const_DofToQuad+576];
	fma.rn.f64 	%fd874, %fd105, %fd40, %fd873;
	ld.const.f64 	%fd106, [const_DofToQuad+584];
	fma.rn.f64 	%fd875, %fd106, %fd41, %fd874;
	ld.const.f64 	%fd107, [const_DofToQuad+592];
	fma.rn.f64 	%fd876, %fd107, %fd42, %fd875;
	ld.const.f64 	%fd877, [const_DofToQuad+600];
	fma.rn.f64 	%fd878, %fd877, %fd43, %fd876;
	ld.const.f64 	%fd879, [const_DofToQuad+608];
	fma.rn.f64 	%fd108, %fd879, %fd44, %fd878;
	mov.f64 	%fd1564, 0d0000000000000000;
	@%p9 bra 	$L__BB289_20;
	ld.global.nc.f64 	%fd1564, [%rd1+48];
$L__BB289_20:
	mul.f64 	%fd1575, %fd108, %fd1564;
	ld.const.f64 	%fd112, [const_DofToQuad+616];
	fma.rn.f64 	%fd881, %fd112, %fd34, 0d0000000000000000;
	ld.const.f64 	%fd113, [const_DofToQuad+624];
	fma.rn.f64 	%fd882, %fd113, %fd35, %fd881;
	ld.const.f64 	%fd883, [const_DofToQuad+632];
	fma.rn.f64 	%fd884, %fd883, %fd36, %fd882;
	ld.const.f64 	%fd885, [const_DofToQuad+640];
	fma.rn.f64 	%fd886, %fd885, %fd37, %fd884;
	ld.const.f64 	%fd114, [const_DofToQuad+648];
	fma.rn.f64 	%fd887, %fd114, %fd38, %fd886;
	ld.const.f64 	%fd115, [const_DofToQuad+656];
	fma.rn.f64 	%fd888, %fd115, %fd39, %fd887;
	ld.const.f64 	%fd116, [const_DofToQuad+664];
	fma.rn.f64 	%fd889, %fd116, %fd40, %fd888;
	ld.const.f64 	%fd117, [const_DofToQuad+672];
	fma.rn.f64 	%fd890, %fd117, %fd41, %fd889;
	ld.const.f64 	%fd118, [const_DofToQuad+680];
	fma.rn.f64 	%fd891, %fd118, %fd42, %fd890;
	ld.const.f64 	%fd892, [const_DofToQuad+688];
	fma.rn.f64 	%fd893, %fd892, %fd43, %fd891;
	ld.const.f64 	%fd894, [const_DofToQuad+696];
	fma.rn.f64 	%fd119, %fd894, %fd44, %fd893;
	mov.f64 	%fd1565, 0d0000000000000000;
	@%p9 bra 	$L__BB289_22;
	ld.global.nc.f64 	%fd1565, [%rd1+56];
$L__BB289_22:
	mul.f64 	%fd1574, %fd119, %fd1565;
	ld.const.f64 	%fd123, [const_DofToQuad+704];
	fma.rn.f64 	%fd896, %fd123, %fd34, 0d0000000000000000;
	ld.const.f64 	%fd124, [const_DofToQuad+712];
	fma.rn.f64 	%fd897, %fd124, %fd35, %fd896;
	ld.const.f64 	%fd898, [const_DofToQuad+720];
	fma.rn.f64 	%fd899, %fd898, %fd36, %fd897;
	ld.const.f64 	%fd900, [const_DofToQuad+728];
	fma.rn.f64 	%fd901, %fd900, %fd37, %fd899;
	ld.const.f64 	%fd125, [const_DofToQuad+736];
	fma.rn.f64 	%fd902, %fd125, %fd38, %fd901;
	ld.const.f64 	%fd126, [const_DofToQuad+744];
	fma.rn.f64 	%fd903, %fd126, %fd39, %fd902;
	ld.const.f64 	%fd127, [const_DofToQuad+752];
	fma.rn.f64 	%fd904, %fd127, %fd40, %fd903;
	ld.const.f64 	%fd128, [const_DofToQuad+760];
	fma.rn.f64 	%fd905, %fd128, %fd41, %fd904;
	ld.const.f64 	%fd906, [const_DofToQuad+768];
	fma.rn.f64 	%fd907, %fd906, %fd42, %fd905;
	ld.const.f64 	%fd908, [const_DofToQuad+776];
	fma.rn.f64 	%fd909, %fd908, %fd43, %fd907;
	ld.const.f64 	%fd910, [const_DofToQuad+784];
	fma.rn.f64 	%fd129, %fd910, %fd44, %fd909;
	mov.f64 	%fd1566, 0d0000000000000000;
	@%p9 bra 	$L__BB289_24;
	ld.global.nc.f64 	%fd1566, [%rd1+64];
$L__BB289_24:
	mul.f64 	%fd1573, %fd129, %fd1566;
	ld.const.f64 	%fd133, [const_DofToQuad+792];
	fma.rn.f64 	%fd912, %fd133, %fd34, 0d0000000000000000;
	ld.const.f64 	%fd134, [const_DofToQuad+800];
	fma.rn.f64 	%fd913, %fd134, %fd35, %fd912;
	ld.const.f64 	%fd135, [const_DofToQuad+808];
	fma.rn.f64 	%fd914, %fd135, %fd36, %fd913;
	ld.const.f64 	%fd136, [const_DofToQuad+816];
	fma.rn.f64 	%fd915, %fd136, %fd37, %fd914;
	ld.const.f64 	%fd137, [const_DofToQuad+824];
	fma.rn.f64 	%fd916, %fd137, %fd38, %fd915;
	ld.const.f64 	%fd138, [const_DofToQuad+832];
	fma.rn.f64 	%fd917, %fd138, %fd39, %fd916;
	ld.const.f64 	%fd139, [const_DofToQuad+840];
	fma.rn.f64 	%fd918, %fd139, %fd40, %fd917;
	ld.const.f64 	%fd140, [const_DofToQuad+848];
	fma.rn.f64 	%fd919, %fd140, %fd41, %fd918;
	ld.const.f64 	%fd141, [const_DofToQuad+856];
	fma.rn.f64 	%fd920, %fd141, %fd42, %fd919;
	ld.const.f64 	%fd142, [const_DofToQuad+864];
	fma.rn.f64 	%fd921, %fd142, %fd43, %fd920;
	ld.const.f64 	%fd143, [const_DofToQuad+872];
	fma.rn.f64 	%fd144, %fd143, %fd44, %fd921;
	mov.f64 	%fd1567, 0d0000000000000000;
	@%p9 bra 	$L__BB289_26;
	ld.global.nc.f64 	%fd1567, [%rd1+72];
$L__BB289_26:
	mul.f64 	%fd1572, %fd144, %fd1567;
	ld.const.f64 	%fd148, [const_DofToQuad+880];
	fma.rn.f64 	%fd923, %fd148, %fd34, 0d0000000000000000;
	ld.const.f64 	%fd149, [const_DofToQuad+888];
	fma.rn.f64 	%fd924, %fd149, %fd35, %fd923;
	ld.const.f64 	%fd150, [const_DofToQuad+896];
	fma.rn.f64 	%fd925, %fd150, %fd36, %fd924;
	ld.const.f64 	%fd151, [const_DofToQuad+904];
	fma.rn.f64 	%fd926, %fd151, %fd37, %fd925;
	ld.const.f64 	%fd152, [const_DofToQuad+912];
	fma.rn.f64 	%fd927, %fd152, %fd38, %fd926;
	ld.const.f64 	%fd153, [const_DofToQuad+920];
	fma.rn.f64 	%fd928, %fd153, %fd39, %fd927;
	ld.const.f64 	%fd154, [const_DofToQuad+928];
	fma.rn.f64 	%fd929, %fd154, %fd40, %fd928;
	ld.const.f64 	%fd155, [const_DofToQuad+936];
	fma.rn.f64 	%fd930, %fd155, %fd41, %fd929;
	ld.const.f64 	%fd156, [const_DofToQuad+944];
	fma.rn.f64 	%fd931, %fd156, %fd42, %fd930;
	ld.const.f64 	%fd157, [const_DofToQuad+952];
	fma.rn.f64 	%fd932, %fd157, %fd43, %fd931;
	ld.const.f64 	%fd158, [const_DofToQuad+960];
	fma.rn.f64 	%fd159, %fd158, %fd44, %fd932;
	mov.f64 	%fd1568, 0d0000000000000000;
	@%p9 bra 	$L__BB289_28;
	ld.global.nc.f64 	%fd1568, [%rd1+80];
$L__BB289_28:
	mul.f64 	%fd1571, %fd159, %fd1568;
	ld.const.f64 	%fd163, [const_DofToQuad+968];
	fma.rn.f64 	%fd934, %fd163, %fd34, 0d0000000000000000;
	ld.const.f64 	%fd164, [const_DofToQuad+976];
	fma.rn.f64 	%fd935, %fd164, %fd35, %fd934;
	ld.const.f64 	%fd165, [const_DofToQuad+984];
	fma.rn.f64 	%fd936, %fd165, %fd36, %fd935;
	ld.const.f64 	%fd166, [const_DofToQuad+992];
	fma.rn.f64 	%fd937, %fd166, %fd37, %fd936;
	ld.const.f64 	%fd167, [const_DofToQuad+1000];
	fma.rn.f64 	%fd938, %fd167, %fd38, %fd937;
	ld.const.f64 	%fd168, [const_DofToQuad+1008];
	fma.rn.f64 	%fd939, %fd168, %fd39, %fd938;
	ld.const.f64 	%fd169, [const_DofToQuad+1016];
	fma.rn.f64 	%fd940, %fd169, %fd40, %fd939;
	ld.const.f64 	%fd170, [const_DofToQuad+1024];
	fma.rn.f64 	%fd941, %fd170, %fd41, %fd940;
	ld.const.f64 	%fd171, [const_DofToQuad+1032];
	fma.rn.f64 	%fd942, %fd171, %fd42, %fd941;
	ld.const.f64 	%fd172, [const_DofToQuad+1040];
	fma.rn.f64 	%fd943, %fd172, %fd43, %fd942;
	ld.const.f64 	%fd173, [const_DofToQuad+1048];
	fma.rn.f64 	%fd174, %fd173, %fd44, %fd943;
	mov.f64 	%fd1569, 0d0000000000000000;
	@%p9 bra 	$L__BB289_30;
	ld.global.nc.f64 	%fd1569, [%rd1+88];
$L__BB289_30:
	mul.f64 	%fd177, %fd174, %fd1569;
	ld.const.f64 	%fd178, [const_DofToQuad+1056];
	fma.rn.f64 	%fd945, %fd178, %fd34, 0d0000000000000000;
	ld.const.f64 	%fd179, [const_DofToQuad+1064];
	fma.rn.f64 	%fd946, %fd179, %fd35, %fd945;
	ld.const.f64 	%fd180, [const_DofToQuad+1072];
	fma.rn.f64 	%fd947, %fd180, %fd36, %fd946;
	ld.const.f64 	%fd181, [const_DofToQuad+1080];
	fma.rn.f64 	%fd948, %fd181, %fd37, %fd947;
	ld.const.f64 	%fd182, [const_DofToQuad+1088];
	fma.rn.f64 	%fd949, %fd182, %fd38, %fd948;
	ld.const.f64 	%fd183, [const_DofToQuad+1096];
	fma.rn.f64 	%fd950, %fd183, %fd39, %fd949;
	ld.const.f64 	%fd184, [const_DofToQuad+1104];
	fma.rn.f64 	%fd951, %fd184, %fd40, %fd950;
	ld.const.f64 	%fd185, [const_DofToQuad+1112];
	fma.rn.f64 	%fd952, %fd185, %fd41, %fd951;
	ld.const.f64 	%fd186, [const_DofToQuad+1120];
	fma.rn.f64 	%fd953, %fd186, %fd42, %fd952;
	ld.const.f64 	%fd187, [const_DofToQuad+1128];
	fma.rn.f64 	%fd954, %fd187, %fd43, %fd953;
	ld.const.f64 	%fd188, [const_DofToQuad+1136];
	fma.rn.f64 	%fd189, %fd188, %fd44, %fd954;
	mov.f64 	%fd1570, 0d0000000000000000;
	@%p9 bra 	$L__BB289_32;
	ld.global.nc.f64 	%fd1570, [%rd1+96];
$L__BB289_32:
	setp.gt.u32 	%p17, %r1, 142;
	mul.f64 	%fd955, %fd189, %fd1570;
	ld.const.f64 	%fd956, [const_DofToQuad];
	fma.rn.f64 	%fd957, %fd956, %fd1581, 0d0000000000000000;
	fma.rn.f64 	%fd958, %fd49, %fd1580, %fd957;
	fma.rn.f64 	%fd959, %fd60, %fd1579, %fd958;
	ld.const.f64 	%fd960, [const_DofToQuad+264];
	fma.rn.f64 	%fd961, %fd960, %fd1578, %fd959;
	ld.const.f64 	%fd962, [const_DofToQuad+352];
	fma.rn.f64 	%fd963, %fd962, %fd1577, %fd961;
	ld.const.f64 	%fd964, [const_DofToQuad+440];
	fma.rn.f64 	%fd965, %fd964, %fd1576, %fd963;
	ld.const.f64 	%fd966, [const_DofToQuad+528];
	fma.rn.f64 	%fd967, %fd966, %fd1575, %fd965;
	fma.rn.f64 	%fd968, %fd112, %fd1574, %fd967;
	fma.rn.f64 	%fd969, %fd123, %fd1573, %fd968;
	fma.rn.f64 	%fd970, %fd133, %fd1572, %fd969;
	fma.rn.f64 	%fd971, %fd148, %fd1571, %fd970;
	fma.rn.f64 	%fd972, %fd163, %fd177, %fd971;
	fma.rn.f64 	%fd973, %fd178, %fd955, %fd972;
	st.shared.f64 	[%r9], %fd973;
	ld.const.f64 	%fd974, [const_DofToQuad+8];
	fma.rn.f64 	%fd975, %fd974, %fd1581, 0d0000000000000000;
	fma.rn.f64 	%fd976, %fd50, %fd1580, %fd975;
	fma.rn.f64 	%fd977, %fd61, %fd1579, %fd976;
	fma.rn.f64 	%fd978, %fd71, %fd1578, %fd977;
	fma.rn.f64 	%fd979, %fd81, %fd1577, %fd978;
	fma.rn.f64 	%fd980, %fd91, %fd1576, %fd979;
	fma.rn.f64 	%fd981, %fd102, %fd1575, %fd980;
	fma.rn.f64 	%fd982, %fd113, %fd1574, %fd981;
	fma.rn.f64 	%fd983, %fd124, %fd1573, %fd982;
	fma.rn.f64 	%fd984, %fd134, %fd1572, %fd983;
	fma.rn.f64 	%fd985, %fd149, %fd1571, %fd984;
	fma.rn.f64 	%fd986, %fd164, %fd177, %fd985;
	fma.rn.f64 	%fd987, %fd179, %fd955, %fd986;
	st.shared.f64 	[%r9+8], %fd987;
	ld.const.f64 	%fd988, [const_DofToQuad+16];
	fma.rn.f64 	%fd989, %fd988, %fd1581, 0d0000000000000000;
	fma.rn.f64 	%fd990, %fd51, %fd1580, %fd989;
	fma.rn.f64 	%fd991, %fd62, %fd1579, %fd990;
	fma.rn.f64 	%fd992, %fd72, %fd1578, %fd991;
	ld.const.f64 	%fd993, [const_DofToQuad+368];
	fma.rn.f64 	%fd994, %fd993, %fd1577, %fd992;
	fma.rn.f64 	%fd995, %fd92, %fd1576, %fd994;
	ld.const.f64 	%fd996, [const_DofToQuad+544];
	fma.rn.f64 	%fd997, %fd996, %fd1575, %fd995;
	ld.const.f64 	%fd998, [const_DofToQuad+632];
	fma.rn.f64 	%fd999, %fd998, %fd1574, %fd997;
	ld.const.f64 	%fd1000, [const_DofToQuad+720];
	fma.rn.f64 	%fd1001, %fd1000, %fd1573, %fd999;
	fma.rn.f64 	%fd1002, %fd135, %fd1572, %fd1001;
	fma.rn.f64 	%fd1003, %fd150, %fd1571, %fd1002;
	fma.rn.f64 	%fd1004, %fd165, %fd177, %fd1003;
	fma.rn.f64 	%fd1005, %fd180, %fd955, %fd1004;
	st.shared.f64 	[%r9+16], %fd1005;
	ld.const.f64 	%fd1006, [const_DofToQuad+24];
	fma.rn.f64 	%fd1007, %fd1006, %fd1581, 0d0000000000000000;
	ld.const.f64 	%fd1008, [const_DofToQuad+112];
	fma.rn.f64 	%fd1009, %fd1008, %fd1580, %fd1007;
	ld.const.f64 	%fd1010, [const_DofToQuad+200];
	fma.rn.f64 	%fd1011, %fd1010, %fd1579, %fd1009;
	ld.const.f64 	%fd1012, [const_DofToQuad+288];
	fma.rn.f64 	%fd1013, %fd1012, %fd1578, %fd1011;
	ld.const.f64 	%fd1014, [const_DofToQuad+376];
	fma.rn.f64 	%fd1015, %fd1014, %fd1577, %fd1013;
	ld.const.f64 	%fd1016, [const_DofToQuad+464];
	fma.rn.f64 	%fd1017, %fd1016, %fd1576, %fd1015;
	ld.const.f64 	%fd1018, [const_DofToQuad+552];
	fma.rn.f64 	%fd1019, %fd1018, %fd1575, %fd1017;
	ld.const.f64 	%fd1020, [const_DofToQuad+640];
	fma.rn.f64 	%fd1021, %fd1020, %fd1574, %fd1019;
	ld.const.f64 	%fd1022, [const_DofToQuad+728];
	fma.rn.f64 	%fd1023, %fd1022, %fd1573, %fd1021;
	fma.rn.f64 	%fd1024, %fd136, %fd1572, %fd1023;
	fma.rn.f64 	%fd1025, %fd151, %fd1571, %fd1024;
	fma.rn.f64 	%fd1026, %fd166, %fd177, %fd1025;
	fma.rn.f64 	%fd1027, %fd181, %fd955, %fd1026;
	st.shared.f64 	[%r9+24], %fd1027;
	ld.const.f64 	%fd1028, [const_DofToQuad+32];
	fma.rn.f64 	%fd1029, %fd1028, %fd1581, 0d0000000000000000;
	ld.const.f64 	%fd1030, [const_DofToQuad+120];
	fma.rn.f64 	%fd1031, %fd1030, %fd1580, %fd1029;
	ld.const.f64 	%fd1032, [const_DofToQuad+208];
	fma.rn.f64 	%fd1033, %fd1032, %fd1579, %fd1031;
	ld.const.f64 	%fd1034, [const_DofToQuad+296];
	fma.rn.f64 	%fd1035, %fd1034, %fd1578, %fd1033;
	fma.rn.f64 	%fd1036, %fd82, %fd1577, %fd1035;
	fma.rn.f64 	%fd1037, %fd93, %fd1576, %fd1036;
	fma.rn.f64 	%fd1038, %fd103, %fd1575, %fd1037;
	fma.rn.f64 	%fd1039, %fd114, %fd1574, %fd1038;
	fma.rn.f64 	%fd1040, %fd125, %fd1573, %fd1039;
	fma.rn.f64 	%fd1041, %fd137, %fd1572, %fd1040;
	fma.rn.f64 	%fd1042, %fd152, %fd1571, %fd1041;
	fma.rn.f64 	%fd1043, %fd167, %fd177, %fd1042;
	fma.rn.f64 	%fd1044, %fd182, %fd955, %fd1043;
	st.shared.f64 	[%r9+32], %fd1044;
	ld.const.f64 	%fd1045, [const_DofToQuad+40];
	fma.rn.f64 	%fd1046, %fd1045, %fd1581, 0d0000000000000000;
	fma.rn.f64 	%fd1047, %fd52, %fd1580, %fd1046;
	fma.rn.f64 	%fd1048, %fd63, %fd1579, %fd1047;
	fma.rn.f64 	%fd1049, %fd73, %fd1578, %fd1048;
	fma.rn.f64 	%fd1050, %fd83, %fd1577, %fd1049;
	fma.rn.f64 	%fd1051, %fd94, %fd1576, %fd1050;
	fma.rn.f64 	%fd1052, %fd104, %fd1575, %fd1051;
	fma.rn.f64 	%fd1053, %fd115, %fd1574, %fd1052;
	fma.rn.f64 	%fd1054, %fd126, %fd1573, %fd1053;
	fma.rn.f64 	%fd1055, %fd138, %fd1572, %fd1054;
	fma.rn.f64 	%fd1056, %fd153, %fd1571, %fd1055;
	fma.rn.f64 	%fd1057, %fd168, %fd177, %fd1056;
	fma.rn.f64 	%fd1058, %fd183, %fd955, %fd1057;
	st.shared.f64 	[%r9+40], %fd1058;
	ld.const.f64 	%fd1059, [const_DofToQuad+48];
	fma.rn.f64 	%fd1060, %fd1059, %fd1581, 0d0000000000000000;
	fma.rn.f64 	%fd1061, %fd53, %fd1580, %fd1060;
	fma.rn.f64 	%fd1062, %fd64, %fd1579, %fd1061;
	fma.rn.f64 	%fd1063, %fd74, %fd1578, %fd1062;
	fma.rn.f64 	%fd1064, %fd84, %fd1577, %fd1063;
	fma.rn.f64 	%fd1065, %fd95, %fd1576, %fd1064;
	fma.rn.f64 	%fd1066, %fd105, %fd1575, %fd1065;
	fma.rn.f64 	%fd1067, %fd116, %fd1574, %fd1066;
	fma.rn.f64 	%fd1068, %fd127, %fd1573, %fd1067;
	fma.rn.f64 	%fd1069, %fd139, %fd1572, %fd1068;
	fma.rn.f64 	%fd1070, %fd154, %fd1571, %fd1069;
	fma.rn.f64 	%fd1071, %fd169, %fd177, %fd1070;
	fma.rn.f64 	%fd1072, %fd184, %fd955, %fd1071;
	st.shared.f64 	[%r9+48], %fd1072;
	ld.const.f64 	%fd1073, [const_DofToQuad+56];
	fma.rn.f64 	%fd1074, %fd1073, %fd1581, 0d0000000000000000;
	fma.rn.f64 	%fd1075, %fd54, %fd1580, %fd1074;
	fma.rn.f64 	%fd1076, %fd65, %fd1579, %fd1075;
	fma.rn.f64 	%fd1077, %fd75, %fd1578, %fd1076;
	fma.rn.f64 	%fd1078, %fd85, %fd1577, %fd1077;
	fma.rn.f64 	%fd1079, %fd96, %fd1576, %fd1078;
	fma.rn.f64 	%fd1080, %fd106, %fd1575, %fd1079;
	fma.rn.f64 	%fd1081, %fd117, %fd1574, %fd1080;
	fma.rn.f64 	%fd1082, %fd128, %fd1573, %fd1081;
	fma.rn.f64 	%fd1083, %fd140, %fd1572, %fd1082;
	fma.rn.f64 	%fd1084, %fd155, %fd1571, %fd1083;
	fma.rn.f64 	%fd1085, %fd170, %fd177, %fd1084;
	fma.rn.f64 	%fd1086, %fd185, %fd955, %fd1085;
	st.shared.f64 	[%r9+56], %fd1086;
	ld.const.f64 	%fd1087, [const_DofToQuad+64];
	fma.rn.f64 	%fd1088, %fd1087, %fd1581, 0d0000000000000000;
	fma.rn.f64 	%fd1089, %fd55, %fd1580, %fd1088;
	fma.rn.f64 	%fd1090, %fd66, %fd1579, %fd1089;
	fma.rn.f64 	%fd1091, %fd76, %fd1578, %fd1090;
	fma.rn.f64 	%fd1092, %fd86, %fd1577, %fd1091;
	fma.rn.f64 	%fd1093, %fd97, %fd1576, %fd1092;
	fma.rn.f64 	%fd1094, %fd107, %fd1575, %fd1093;
	fma.rn.f64 	%fd1095, %fd118, %fd1574, %fd1094;
	ld.const.f64 	%fd1096, [const_DofToQuad+768];
	fma.rn.f64 	%fd1097, %fd1096, %fd1573, %fd1095;
	fma.rn.f64 	%fd1098, %fd141, %fd1572, %fd1097;
	fma.rn.f64 	%fd1099, %fd156, %fd1571, %fd1098;
	fma.rn.f64 	%fd1100, %fd171, %fd177, %fd1099;
	fma.rn.f64 	%fd1101, %fd186, %fd955, %fd1100;
	st.shared.f64 	[%r9+64], %fd1101;
	ld.const.f64 	%fd1102, [const_DofToQuad+72];
	fma.rn.f64 	%fd1103, %fd1102, %fd1581, 0d0000000000000000;
	ld.const.f64 	%fd1104, [const_DofToQuad+160];
	fma.rn.f64 	%fd1105, %fd1104, %fd1580, %fd1103;
	ld.const.f64 	%fd1106, [const_DofToQuad+248];
	fma.rn.f64 	%fd1107, %fd1106, %fd1579, %fd1105;
	ld.const.f64 	%fd1108, [const_DofToQuad+336];
	fma.rn.f64 	%fd1109, %fd1108, %fd1578, %fd1107;
	ld.const.f64 	%fd1110, [const_DofToQuad+424];
	fma.rn.f64 	%fd1111, %fd1110, %fd1577, %fd1109;
	ld.const.f64 	%fd1112, [const_DofToQuad+512];
	fma.rn.f64 	%fd1113, %fd1112, %fd1576, %fd1111;
	ld.const.f64 	%fd1114, [const_DofToQuad+600];
	fma.rn.f64 	%fd1115, %fd1114, %fd1575, %fd1113;
	ld.const.f64 	%fd1116, [const_DofToQuad+688];
	fma.rn.f64 	%fd1117, %fd1116, %fd1574, %fd1115;
	ld.const.f64 	%fd1118, [const_DofToQuad+776];
	fma.rn.f64 	%fd1119, %fd1118, %fd1573, %fd1117;
	fma.rn.f64 	%fd1120, %fd142, %fd1572, %fd1119;
	fma.rn.f64 	%fd1121, %fd157, %fd1571, %fd1120;
	fma.rn.f64 	%fd1122, %fd172, %fd177, %fd1121;
	fma.rn.f64 	%fd1123, %fd187, %fd955, %fd1122;
	st.shared.f64 	[%r9+72], %fd1123;
	ld.const.f64 	%fd1124, [const_DofToQuad+80];
	fma.rn.f64 	%fd1125, %fd1124, %fd1581, 0d0000000000000000;
	ld.const.f64 	%fd1126, [const_DofToQuad+168];
	fma.rn.f64 	%fd1127, %fd1126, %fd1580, %fd1125;
	ld.const.f64 	%fd1128, [const_DofToQuad+256];
	fma.rn.f64 	%fd1129, %fd1128, %fd1579, %fd1127;
	ld.const.f64 	%fd1130, [const_DofToQuad+344];
	fma.rn.f64 	%fd1131, %fd1130, %fd1578, %fd1129;
	ld.const.f64 	%fd1132, [const_DofToQuad+432];
	fma.rn.f64 	%fd1133, %fd1132, %fd1577, %fd1131;
	ld.const.f64 	%fd1134, [const_DofToQuad+520];
	fma.rn.f64 	%fd1135, %fd1134, %fd1576, %fd1133;
	ld.const.f64 	%fd1136, [const_DofToQuad+608];
	fma.rn.f64 	%fd1137, %fd1136, %fd1575, %fd1135;
	ld.const.f64 	%fd1138, [const_DofToQuad+696];
	fma.rn.f64 	%fd1139, %fd1138, %fd1574, %fd1137;
	ld.const.f64 	%fd1140, [const_DofToQuad+784];
	fma.rn.f64 	%fd1141, %fd1140, %fd1573, %fd1139;
	fma.rn.f64 	%fd1142, %fd143, %fd1572, %fd1141;
	fma.rn.f64 	%fd1143, %fd158, %fd1571, %fd1142;
	fma.rn.f64 	%fd1144, %fd173, %fd177, %fd1143;
	fma.rn.f64 	%fd1145, %fd188, %fd955, %fd1144;
	st.shared.f64 	[%r9+80], %fd1145;
	bar.sync 	0;
	@%p17 bra 	$L__BB289_34;
	ld.shared.f64 	%fd1146, [%r8];
	ld.shared.f64 	%fd1147, [%r8+104];
	ld.shared.f64 	%fd1148, [%r8+208];
	ld.shared.f64 	%fd1149, [%r8+312];
	ld.shared.f64 	%fd1150, [%r8+416];
	ld.shared.f64 	%fd1151, [%r8+520];
	ld.shared.f64 	%fd1152, [%r8+624];
	ld.shared.f64 	%fd1153, [%r8+728];
	ld.shared.f64 	%fd1154, [%r8+832];
	ld.shared.f64 	%fd1155, [%r8+936];
	ld.shared.f64 	%fd1156, [%r8+1040];
	ld.shared.f64 	%fd1157, [%r8+1144];
	ld.shared.f64 	%fd1158, [%r8+1248];
	ld.const.f64 	%fd1159, [const_DofToQuad];
	fma.rn.f64 	%fd1160, %fd1159, %fd1146, 0d0000000000000000;
	fma.rn.f64 	%fd1161, %fd49, %fd1147, %fd1160;
	fma.rn.f64 	%fd1162, %fd60, %fd1148, %fd1161;
	ld.const.f64 	%fd1163, [const_DofToQuad+264];
	fma.rn.f64 	%fd1164, %fd1163, %fd1149, %fd1162;
	ld.const.f64 	%fd1165, [const_DofToQuad+352];
	fma.rn.f64 	%fd1166, %fd1165, %fd1150, %fd1164;
	ld.const.f64 	%fd1167, [const_DofToQuad+440];
	fma.rn.f64 	%fd1168, %fd1167, %fd1151, %fd1166;
	ld.const.f64 	%fd1169, [const_DofToQuad+528];
	fma.rn.f64 	%fd1170, %fd1169, %fd1152, %fd1168;
	fma.rn.f64 	%fd1171, %fd112, %fd1153, %fd1170;
	fma.rn.f64 	%fd1172, %fd123, %fd1154, %fd1171;
	fma.rn.f64 	%fd1173, %fd133, %fd1155, %fd1172;
	fma.rn.f64 	%fd1174, %fd148, %fd1156, %fd1173;
	fma.rn.f64 	%fd1175, %fd163, %fd1157, %fd1174;
	fma.rn.f64 	%fd1176, %fd178, %fd1158, %fd1175;
	st.shared.f64 	[%r8], %fd1176;
	ld.const.f64 	%fd1177, [const_DofToQuad+8];
	fma.rn.f64 	%fd1178, %fd1177, %fd1146, 0d0000000000000000;
	fma.rn.f64 	%fd1179, %fd50, %fd1147, %fd1178;
	fma.rn.f64 	%fd1180, %fd61, %fd1148, %fd1179;
	fma.rn.f64 	%fd1181, %fd71, %fd1149, %fd1180;
	fma.rn.f64 	%fd1182, %fd81, %fd1150, %fd1181;
	fma.rn.f64 	%fd1183, %fd91, %fd1151, %fd1182;
	fma.rn.f64 	%fd1184, %fd102, %fd1152, %fd1183;
	fma.rn.f64 	%fd1185, %fd113, %fd1153, %fd1184;
	fma.rn.f64 	%fd1186, %fd124, %fd1154, %fd1185;
	fma.rn.f64 	%fd1187, %fd134, %fd1155, %fd1186;
	fma.rn.f64 	%fd1188, %fd149, %fd1156, %fd1187;
	fma.rn.f64 	%fd1189, %fd164, %fd1157, %fd1188;
	fma.rn.f64 	%fd1190, %fd179, %fd1158, %fd1189;
	st.shared.f64 	[%r8+104], %fd1190;
	ld.const.f64 	%fd1191, [const_DofToQuad+16];
	fma.rn.f64 	%fd1192, %fd1191, %fd1146, 0d0000000000000000;
	fma.rn.f64 	%fd1193, %fd51, %fd1147, %fd1192;
	fma.rn.f64 	%fd1194, %fd62, %fd1148, %fd1193;
	fma.rn.f64 	%fd1195, %fd72, %fd1149, %fd1194;
	ld.const.f64 	%fd1196, [const_DofToQuad+368];
	fma.rn.f64 	%fd1197, %fd1196, %fd1150, %fd1195;
	ld.const.f64 	%fd1198, [const_DofToQuad+456];
	fma.rn.f64 	%fd1199, %fd1198, %fd1151, %fd1197;
	ld.const.f64 	%fd1200, [const_DofToQuad+544];
	fma.rn.f64 	%fd1201, %fd1200, %fd1152, %fd1199;
	ld.const.f64 	%fd1202, [const_DofToQuad+632];
	fma.rn.f64 	%fd1203, %fd1202, %fd1153, %fd1201;
	ld.const.f64 	%fd1204, [const_DofToQuad+720];
	fma.rn.f64 	%fd1205, %fd1204, %fd1154, %fd1203;
	fma.rn.f64 	%fd1206, %fd135, %fd1155, %fd1205;
	fma.rn.f64 	%fd1207, %fd150, %fd1156, %fd1206;
	fma.rn.f64 	%fd1208, %fd165, %fd1157, %fd1207;
	fma.rn.f64 	%fd1209, %fd180, %fd1158, %fd1208;
	st.shared.f64 	[%r8+208], %fd1209;
	ld.const.f64 	%fd1210, [const_DofToQuad+24];
	fma.rn.f64 	%fd1211, %fd1210, %fd1146, 0d0000000000000000;
	ld.const.f64 	%fd1212, [const_DofToQuad+112];
	fma.rn.f64 	%fd1213, %fd1212, %fd1147, %fd1211;
	ld.const.f64 	%fd1214, [const_DofToQuad+200];
	fma.rn.f64 	%fd1215, %fd1214, %fd1148, %fd1213;
	ld.const.f64 	%fd1216, [const_DofToQuad+288];
	fma.rn.f64 	%fd1217, %fd1216, %fd1149, %fd1215;
	ld.const.f64 	%fd1218, [const_DofToQuad+376];
	fma.rn.f64 	%fd1219, %fd1218, %fd1150, %fd1217;
	ld.const.f64 	%fd1220, [const_DofToQuad+464];
	fma.rn.f64 	%fd1221, %fd1220, %fd1151, %fd1219;
	ld.const.f64 	%fd1222, [const_DofToQuad+552];
	fma.rn.f64 	%fd1223, %fd1222, %fd1152, %fd1221;
	ld.const.f64 	%fd1224, [const_DofToQuad+640];
	fma.rn.f64 	%fd1225, %fd1224, %fd1153, %fd1223;
	ld.const.f64 	%fd1226, [const_DofToQuad+728];
	fma.rn.f64 	%fd1227, %fd1226, %fd1154, %fd1225;
	fma.rn.f64 	%fd1228, %fd136, %fd1155, %fd1227;
	fma.rn.f64 	%fd1229, %fd151, %fd1156, %fd1228;
	fma.rn.f64 	%fd1230, %fd166, %fd1157, %fd1229;
	fma.rn.f64 	%fd1231, %fd181, %fd1158, %fd1230;
	st.shared.f64 	[%r8+312], %fd1231;
	ld.const.f64 	%fd1232, [const_DofToQuad+32];
	fma.rn.f64 	%fd1233, %fd1232, %fd1146, 0d0000000000000000;
	ld.const.f64 	%fd1234, [const_DofToQuad+120];
	fma.rn.f64 	%fd1235, %fd1234, %fd1147, %fd1233;
	ld.const.f64 	%fd1236, [const_DofToQuad+208];
	fma.rn.f64 	%fd1237, %fd1236, %fd1148, %fd1235;
	ld.const.f64 	%fd1238, [const_DofToQuad+296];
	fma.rn.f64 	%fd1239, %fd1238, %fd1149, %fd1237;
	fma.rn.f64 	%fd1240, %fd82, %fd1150, %fd1239;
	fma.rn.f64 	%fd1241, %fd93, %fd1151, %fd1240;
	fma.rn.f64 	%fd1242, %fd103, %fd1152, %fd1241;
	fma.rn.f64 	%fd1243, %fd114, %fd1153, %fd1242;
	fma.rn.f64 	%fd1244, %fd125, %fd1154, %fd1243;
	fma.rn.f64 	%fd1245, %fd137, %fd1155, %fd1244;
	fma.rn.f64 	%fd1246, %fd152, %fd1156, %fd1245;
	fma.rn.f64 	%fd1247, %fd167, %fd1157, %fd1246;
	fma.rn.f64 	%fd1248, %fd182, %fd1158, %fd1247;
	st.shared.f64 	[%r8+416], %fd1248;
	ld.const.f64 	%fd1249, [const_DofToQuad+40];
	fma.rn.f64 	%fd1250, %fd1249, %fd1146, 0d0000000000000000;
	fma.rn.f64 	%fd1251, %fd52, %fd1147, %fd1250;
	fma.rn.f64 	%fd1252, %fd63, %fd1148, %fd1251;
	fma.rn.f64 	%fd1253, %fd73, %fd1149, %fd1252;
	fma.rn.f64 	%fd1254, %fd83, %fd1150, %fd1253;
	fma.rn.f64 	%fd1255, %fd94, %fd1151, %fd1254;
	fma.rn.f64 	%fd1256, %fd104, %fd1152, %fd1255;
	fma.rn.f64 	%fd1257, %fd115, %fd1153, %fd1256;
	fma.rn.f64 	%fd1258, %fd126, %fd1154, %fd1257;
	fma.rn.f64 	%fd1259, %fd138, %fd1155, %fd1258;
	fma.rn.f64 	%fd1260, %fd153, %fd1156, %fd1259;
	fma.rn.f64 	%fd1261, %fd168, %fd1157, %fd1260;
	fma.rn.f64 	%fd1262, %fd183, %fd1158, %fd1261;
	st.shared.f64 	[%r8+520], %fd1262;
	ld.const.f64 	%fd1263, [const_DofToQuad+48];
	fma.rn.f64 	%fd1264, %fd1263, %fd1146, 0d0000000000000000;
	fma.rn.f64 	%fd1265, %fd53, %fd1147, %fd1264;
	fma.rn.f64 	%fd1266, %fd64, %fd1148, %fd1265;
	fma.rn.f64 	%fd1267, %fd74, %fd1149, %fd1266;
	fma.rn.f64 	%fd1268, %fd84, %fd1150, %fd1267;
	fma.rn.f64 	%fd1269, %fd95, %fd1151, %fd1268;
	fma.rn.f64 	%fd1270, %fd105, %fd1152, %fd1269;
	fma.rn.f64 	%fd1271, %fd116, %fd1153, %fd1270;
	fma.rn.f64 	%fd1272, %fd127, %fd1154, %fd1271;
	fma.rn.f64 	%fd1273, %fd139, %fd1155, %fd1272;
	fma.rn.f64 	%fd1274, %fd154, %fd1156, %fd1273;
	fma.rn.f64 	%fd1275, %fd169, %fd1157, %fd1274;
	fma.rn.f64 	%fd1276, %fd184, %fd1158, %fd1275;
	st.shared.f64 	[%r8+624], %fd1276;
	ld.const.f64 	%fd1277, [const_DofToQuad+56];
	fma.rn.f64 	%fd1278, %fd1277, %fd1146, 0d0000000000000000;
	fma.rn.f64 	%fd1279, %fd54, %fd1147, %fd1278;
	fma.rn.f64 	%fd1280, %fd65, %fd1148, %fd1279;
	fma.rn.f64 	%fd1281, %fd75, %fd1149, %fd1280;
	fma.rn.f64 	%fd1282, %fd85, %fd1150, %fd1281;
	fma.rn.f64 	%fd1283, %fd96, %fd1151, %fd1282;
	fma.rn.f64 	%fd1284, %fd106, %fd1152, %fd1283;
	fma.rn.f64 	%fd1285, %fd117, %fd1153, %fd1284;
	fma.rn.f64 	%fd1286, %fd128, %fd1154, %fd1285;
	fma.rn.f64 	%fd1287, %fd140, %fd1155, %fd1286;
	fma.rn.f64 	%fd1288, %fd155, %fd1156, %fd1287;
	fma.rn.f64 	%fd1289, %fd170, %fd1157, %fd1288;
	fma.rn.f64 	%fd1290, %fd185, %fd1158, %fd1289;
	st.shared.f64 	[%r8+728], %fd1290;
	ld.const.f64 	%fd1291, [const_DofToQuad+64];
	fma.rn.f64 	%fd1292, %fd1291, %fd1146, 0d0000000000000000;
	fma.rn.f64 	%fd1293, %fd55, %fd1147, %fd1292;
	fma.rn.f64 	%fd1294, %fd66, %fd1148, %fd1293;
	fma.rn.f64 	%fd1295, %fd76, %fd1149, %fd1294;
	fma.rn.f64 	%fd1296, %fd86, %fd1150, %fd1295;
	fma.rn.f64 	%fd1297, %fd97, %fd1151, %fd1296;
	ld.const.f64 	%fd1298, [const_DofToQuad+592];
	fma.rn.f64 	%fd1299, %fd1298, %fd1152, %fd1297;
	ld.const.f64 	%fd1300, [const_DofToQuad+680];
	fma.rn.f64 	%fd1301, %fd1300, %fd1153, %fd1299;
	ld.const.f64 	%fd1302, [const_DofToQuad+768];
	fma.rn.f64 	%fd1303, %fd1302, %fd1154, %fd1301;
	fma.rn.f64 	%fd1304, %fd141, %fd1155, %fd1303;
	fma.rn.f64 	%fd1305, %fd156, %fd1156, %fd1304;
	fma.rn.f64 	%fd1306, %fd171, %fd1157, %fd1305;
	fma.rn.f64 	%fd1307, %fd186, %fd1158, %fd1306;
	st.shared.f64 	[%r8+832], %fd1307;
	ld.const.f64 	%fd1308, [const_DofToQuad+72];
	fma.rn.f64 	%fd1309, %fd1308, %fd1146, 0d0000000000000000;
	ld.const.f64 	%fd1310, [const_DofToQuad+160];
	fma.rn.f64 	%fd1311, %fd1310, %fd1147, %fd1309;
	ld.const.f64 	%fd1312, [const_DofToQuad+248];
	fma.rn.f64 	%fd1313, %fd1312, %fd1148, %fd1311;
	ld.const.f64 	%fd1314, [const_DofToQuad+336];
	fma.rn.f64 	%fd1315, %fd1314, %fd1149, %fd1313;
	ld.const.f64 	%fd1316, [const_DofToQuad+424];
	fma.rn.f64 	%fd1317, %fd1316, %fd1150, %fd1315;
	ld.const.f64 	%fd1318, [const_DofToQuad+512];
	fma.rn.f64 	%fd1319, %fd1318, %fd1151, %fd1317;
	ld.const.f64 	%fd1320, [const_DofToQuad+600];
	fma.rn.f64 	%fd1321, %fd1320, %fd1152, %fd1319;
	ld.const.f64 	%fd1322, [const_DofToQuad+688];
	fma.rn.f64 	%fd1323, %fd1322, %fd1153, %fd1321;
	ld.const.f64 	%fd1324, [const_DofToQuad+776];
	fma.rn.f64 	%fd1325, %fd1324, %fd1154, %fd1323;
	fma.rn.f64 	%fd1326, %fd142, %fd1155, %fd1325;
	fma.rn.f64 	%fd1327, %fd157, %fd1156, %fd1326;
	fma.rn.f64 	%fd1328, %fd172, %fd1157, %fd1327;
	fma.rn.f64 	%fd1329, %fd187, %fd1158, %fd1328;
	st.shared.f64 	[%r8+936], %fd1329;
	ld.const.f64 	%fd1330, [const_DofToQuad+80];
	fma.rn.f64 	%fd1331, %fd1330, %fd1146, 0d0000000000000000;
	ld.const.f64 	%fd1332, [const_DofToQuad+168];
	fma.rn.f64 	%fd1333, %fd1332, %fd1147, %fd1331;
	ld.const.f64 	%fd1334, [const_DofToQuad+256];
	fma.rn.f64 	%fd1335, %fd1334, %fd1148, %fd1333;
	ld.const.f64 	%fd1336, [const_DofToQuad+344];
	fma.rn.f64 	%fd1337, %fd1336, %fd1149, %fd1335;
	ld.const.f64 	%fd1338, [const_DofToQuad+432];
	fma.rn.f64 	%fd1339, %fd1338, %fd1150, %fd1337;
	ld.const.f64 	%fd1340, [const_DofToQuad+520];
	fma.rn.f64 	%fd1341, %fd1340, %fd1151, %fd1339;
	ld.const.f64 	%fd1342, [const_DofToQuad+608];
	fma.rn.f64 	%fd1343, %fd1342, %fd1152, %fd1341;
	ld.const.f64 	%fd1344, [const_DofToQuad+696];
	fma.rn.f64 	%fd1345, %fd1344, %fd1153, %fd1343;
	ld.const.f64 	%fd1346, [const_DofToQuad+784];
	fma.rn.f64 	%fd1347, %fd1346, %fd1154, %fd1345;
	fma.rn.f64 	%fd1348, %fd143, %fd1155, %fd1347;
	fma.rn.f64 	%fd1349, %fd158, %fd1156, %fd1348;
	fma.rn.f64 	%fd1350, %fd173, %fd1157, %fd1349;
	fma.rn.f64 	%fd1351, %fd188, %fd1158, %fd1350;
	st.shared.f64 	[%r8+1040], %fd1351;
$L__BB289_34:
	setp.gt.u32 	%p18, %r1, 120;
	bar.sync 	0;
	@%p18 bra 	$L__BB289_36;
	ld.shared.f64 	%fd1352, [%r7];
	ld.shared.f64 	%fd1353, [%r7+1352];
	ld.shared.f64 	%fd1354, [%r7+2704];
	ld.shared.f64 	%fd1355, [%r7+4056];
	ld.shared.f64 	%fd1356, [%r7+5408];
	ld.shared.f64 	%fd1357, [%r7+6760];
	ld.shared.f64 	%fd1358, [%r7+8112];
	ld.shared.f64 	%fd1359, [%r7+9464];
	ld.shared.f64 	%fd1360, [%r7+10816];
	ld.shared.f64 	%fd1361, [%r7+12168];
	ld.shared.f64 	%fd1362, [%r7+13520];
	ld.shared.f64 	%fd1363, [%r7+14872];
	ld.shared.f64 	%fd1364, [%r7+16224];
	ld.const.f64 	%fd1365, [const_DofToQuad];
	fma.rn.f64 	%fd1366, %fd1365, %fd1352, 0d0000000000000000;
	fma.rn.f64 	%fd1367, %fd49, %fd1353, %fd1366;
	fma.rn.f64 	%fd1368, %fd60, %fd1354, %fd1367;
	ld.const.f64 	%fd1369, [const_DofToQuad+264];
	fma.rn.f64 	%fd1370, %fd1369, %fd1355, %fd1368;
	ld.const.f64 	%fd1371, [const_DofToQuad+352];
	fma.rn.f64 	%fd1372, %fd1371, %fd1356, %fd1370;
	ld.const.f64 	%fd1373, [const_DofToQuad+440];
	fma.rn.f64 	%fd1374, %fd1373, %fd1357, %fd1372;
	ld.const.f64 	%fd1375, [const_DofToQuad+528];
	fma.rn.f64 	%fd1376, %fd1375, %fd1358, %fd1374;
	fma.rn.f64 	%fd1377, %fd112, %fd1359, %fd1376;
	fma.rn.f64 	%fd1378, %fd123, %fd1360, %fd1377;
	fma.rn.f64 	%fd1379, %fd133, %fd1361, %fd1378;
	fma.rn.f64 	%fd1380, %fd148, %fd1362, %fd1379;
	fma.rn.f64 	%fd1381, %fd163, %fd1363, %fd1380;
	fma.rn.f64 	%fd1581, %fd178, %fd1364, %fd1381;
	ld.const.f64 	%fd1382, [const_DofToQuad+8];
	fma.rn.f64 	%fd1383, %fd1382, %fd1352, 0d0000000000000000;
	fma.rn.f64 	%fd1384, %fd50, %fd1353, %fd1383;
	fma.rn.f64 	%fd1385, %fd61, %fd1354, %fd1384;
	fma.rn.f64 	%fd1386, %fd71, %fd1355, %fd1385;
	fma.rn.f64 	%fd1387, %fd81, %fd1356, %fd1386;
	fma.rn.f64 	%fd1388, %fd91, %fd1357, %fd1387;
	fma.rn.f64 	%fd1389, %fd102, %fd1358, %fd1388;
	fma.rn.f64 	%fd1390, %fd113, %fd1359, %fd1389;
	fma.rn.f64 	%fd1391, %fd124, %fd1360, %fd1390;
	fma.rn.f64 	%fd1392, %fd134, %fd1361, %fd1391;
	fma.rn.f64 	%fd1393, %fd149, %fd1362, %fd1392;
	fma.rn.f64 	%fd1394, %fd164, %fd1363, %fd1393;
	fma.rn.f64 	%fd1580, %fd179, %fd1364, %fd1394;
	ld.const.f64 	%fd1395, [const_DofToQuad+16];
	fma.rn.f64 	%fd1396, %fd1395, %fd1352, 0d0000000000000000;
	fma.rn.f64 	%fd1397, %fd51, %fd1353, %fd1396;
	fma.rn.f64 	%fd1398, %fd62, %fd1354, %fd1397;
	fma.rn.f64 	%fd1399, %fd72, %fd1355, %fd1398;
	ld.const.f64 	%fd1400, [const_DofToQuad+368];
	fma.rn.f64 	%fd1401, %fd1400, %fd1356, %fd1399;
	ld.const.f64 	%fd1402, [const_DofToQuad+456];
	fma.rn.f64 	%fd1403, %fd1402, %fd1357, %fd1401;
	ld.const.f64 	%fd1404, [const_DofToQuad+544];
	fma.rn.f64 	%fd1405, %fd1404, %fd1358, %fd1403;
	ld.const.f64 	%fd1406, [const_DofToQuad+632];
	fma.rn.f64 	%fd1407, %fd1406, %fd1359, %fd1405;
	ld.const.f64 	%fd1408, [const_DofToQuad+720];
	fma.rn.f64 	%fd1409, %fd1408, %fd1360, %fd1407;
	fma.rn.f64 	%fd1410, %fd135, %fd1361, %fd1409;
	fma.rn.f64 	%fd1411, %fd150, %fd1362, %fd1410;
	fma.rn.f64 	%fd1412, %fd165, %fd1363, %fd1411;
	fma.rn.f64 	%fd1579, %fd180, %fd1364, %fd1412;
	ld.const.f64 	%fd1413, [const_DofToQuad+24];
	fma.rn.f64 	%fd1414, %fd1413, %fd1352, 0d0000000000000000;
	ld.const.f64 	%fd1415, [const_DofToQuad+112];
	fma.rn.f64 	%fd1416, %fd1415, %fd1353, %fd1414;
	ld.const.f64 	%fd1417, [const_DofToQuad+200];
	fma.rn.f64 	%fd1418, %fd1417, %fd1354, %fd1416;
	ld.const.f64 	%fd1419, [const_DofToQuad+288];
	fma.rn.f64 	%fd1420, %fd1419, %fd1355, %fd1418;
	ld.const.f64 	%fd1421, [const_DofToQuad+376];
	fma.rn.f64 	%fd1422, %fd1421, %fd1356, %fd1420;
	ld.const.f64 	%fd1423, [const_DofToQuad+464];
	fma.rn.f64 	%fd1424, %fd1423, %fd1357, %fd1422;
	ld.const.f64 	%fd1425, [const_DofToQuad+552];
	fma.rn.f64 	%fd1426, %fd1425, %fd1358, %fd1424;
	ld.const.f64 	%fd1427, [const_DofToQuad+640];
	fma.rn.f64 	%fd1428, %fd1427, %fd1359, %fd1426;
	ld.const.f64 	%fd1429, [const_DofToQuad+728];
	fma.rn.f64 	%fd1430, %fd1429, %fd1360, %fd1428;
	fma.rn.f64 	%fd1431, %fd136, %fd1361, %fd1430;
	fma.rn.f64 	%fd1432, %fd151, %fd1362, %fd1431;
	fma.rn.f64 	%fd1433, %fd166, %fd1363, %fd1432;
	fma.rn.f64 	%fd1578, %fd181, %fd1364, %fd1433;
	ld.const.f64 	%fd1434, [const_DofToQuad+32];
	fma.rn.f64 	%fd1435, %fd1434, %fd1352, 0d0000000000000000;
	ld.const.f64 	%fd1436, [const_DofToQuad+120];
	fma.rn.f64 	%fd1437, %fd1436, %fd1353, %fd1435;
	ld.const.f64 	%fd1438, [const_DofToQuad+208];
	fma.rn.f64 	%fd1439, %fd1438, %fd1354, %fd1437;
	ld.const.f64 	%fd1440, [const_DofToQuad+296];
	fma.rn.f64 	%fd1441, %fd1440, %fd1355, %fd1439;
	fma.rn.f64 	%fd1442, %fd82, %fd1356, %fd1441;
	fma.rn.f64 	%fd1443, %fd93, %fd1357, %fd1442;
	fma.rn.f64 	%fd1444, %fd103, %fd1358, %fd1443;
	fma.rn.f64 	%fd1445, %fd114, %fd1359, %fd1444;
	fma.rn.f64 	%fd1446, %fd125, %fd1360, %fd1445;
	fma.rn.f64 	%fd1447, %fd137, %fd1361, %fd1446;
	fma.rn.f64 	%fd1448, %fd152, %fd1362, %fd1447;
	fma.rn.f64 	%fd1449, %fd167, %fd1363, %fd1448;
	fma.rn.f64 	%fd1577, %fd182, %fd1364, %fd1449;
	ld.const.f64 	%fd1450, [const_DofToQuad+40];
	fma.rn.f64 	%fd1451, %fd1450, %fd1352, 0d0000000000000000;
	fma.rn.f64 	%fd1452, %fd52, %fd1353, %fd1451;
	fma.rn.f64 	%fd1453, %fd63, %fd1354, %fd1452;
	fma.rn.f64 	%fd1454, %fd73, %fd1355, %fd1453;
	fma.rn.f64 	%fd1455, %fd83, %fd1356, %fd1454;
	fma.rn.f64 	%fd1456, %fd94, %fd1357, %fd1455;
	fma.rn.f64 	%fd1457, %fd104, %fd1358, %fd1456;
	fma.rn.f64 	%fd1458, %fd115, %fd1359, %fd1457;
	fma.rn.f64 	%fd1459, %fd126, %fd1360, %fd1458;
	fma.rn.f64 	%fd1460, %fd138, %fd1361, %fd1459;
	fma.rn.f64 	%fd1461, %fd153, %fd1362, %fd1460;
	fma.rn.f64 	%fd1462, %fd168, %fd1363, %fd1461;
	fma.rn.f64 	%fd1576, %fd183, %fd1364, %fd1462;
	ld.const.f64 	%fd1463, [const_DofToQuad+48];
	fma.rn.f64 	%fd1464, %fd1463, %fd1352, 0d0000000000000000;
	fma.rn.f64 	%fd1465, %fd53, %fd1353, %fd1464;
	fma.rn.f64 	%fd1466, %fd64, %fd1354, %fd1465;
	fma.rn.f64 	%fd1467, %fd74, %fd1355, %fd1466;
	fma.rn.f64 	%fd1468, %fd84, %fd1356, %fd1467;
	fma.rn.f64 	%fd1469, %fd95, %fd1357, %fd1468;
	fma.rn.f64 	%fd1470, %fd105, %fd1358, %fd1469;
	fma.rn.f64 	%fd1471, %fd116, %fd1359, %fd1470;
	fma.rn.f64 	%fd1472, %fd127, %fd1360, %fd1471;
	fma.rn.f64 	%fd1473, %fd139, %fd1361, %fd1472;
	fma.rn.f64 	%fd1474, %fd154, %fd1362, %fd1473;
	fma.rn.f64 	%fd1475, %fd169, %fd1363, %fd1474;
	fma.rn.f64 	%fd1575, %fd184, %fd1364, %fd1475;
	ld.const.f64 	%fd1476, [const_DofToQuad+56];
	fma.rn.f64 	%fd1477, %fd1476, %fd1352, 0d0000000000000000;
	fma.rn.f64 	%fd1478, %fd54, %fd1353, %fd1477;
	fma.rn.f64 	%fd1479, %fd65, %fd1354, %fd1478;
	fma.rn.f64 	%fd1480, %fd75, %fd1355, %fd1479;
	fma.rn.f64 	%fd1481, %fd85, %fd1356, %fd1480;
	fma.rn.f64 	%fd1482, %fd96, %fd1357, %fd1481;
	fma.rn.f64 	%fd1483, %fd106, %fd1358, %fd1482;
	fma.rn.f64 	%fd1484, %fd117, %fd1359, %fd1483;
	fma.rn.f64 	%fd1485, %fd128, %fd1360, %fd1484;
	fma.rn.f64 	%fd1486, %fd140, %fd1361, %fd1485;
	fma.rn.f64 	%fd1487, %fd155, %fd1362, %fd1486;
	fma.rn.f64 	%fd1488, %fd170, %fd1363, %fd1487;
	fma.rn.f64 	%fd1574, %fd185, %fd1364, %fd1488;
	ld.const.f64 	%fd1489, [const_DofToQuad+64];
	fma.rn.f64 	%fd1490, %fd1489, %fd1352, 0d0000000000000000;
	fma.rn.f64 	%fd1491, %fd55, %fd1353, %fd1490;
	fma.rn.f64 	%fd1492, %fd66, %fd1354, %fd1491;
	fma.rn.f64 	%fd1493, %fd76, %fd1355, %fd1492;
	fma.rn.f64 	%fd1494, %fd86, %fd1356, %fd1493;
	fma.rn.f64 	%fd1495, %fd97, %fd1357, %fd1494;
	ld.const.f64 	%fd1496, [const_DofToQuad+592];
	fma.rn.f64 	%fd1497, %fd1496, %fd1358, %fd1495;
	ld.const.f64 	%fd1498, [const_DofToQuad+680];
	fma.rn.f64 	%fd1499, %fd1498, %fd1359, %fd1497;
	ld.const.f64 	%fd1500, [const_DofToQuad+768];
	fma.rn.f64 	%fd1501, %fd1500, %fd1360, %fd1499;
	fma.rn.f64 	%fd1502, %fd141, %fd1361, %fd1501;
	fma.rn.f64 	%fd1503, %fd156, %fd1362, %fd1502;
	fma.rn.f64 	%fd1504, %fd171, %fd1363, %fd1503;
	fma.rn.f64 	%fd1573, %fd186, %fd1364, %fd1504;
	ld.const.f64 	%fd1505, [const_DofToQuad+72];
	fma.rn.f64 	%fd1506, %fd1505, %fd1352, 0d0000000000000000;
	ld.const.f64 	%fd1507, [const_DofToQuad+160];
	fma.rn.f64 	%fd1508, %fd1507, %fd1353, %fd1506;
	ld.const.f64 	%fd1509, [const_DofToQuad+248];
	fma.rn.f64 	%fd1510, %fd1509, %fd1354, %fd1508;
	ld.const.f64 	%fd1511, [const_DofToQuad+336];
	fma.rn.f64 	%fd1512, %fd1511, %fd1355, %fd1510;
	ld.const.f64 	%fd1513, [const_DofToQuad+424];
	fma.rn.f64 	%fd1514, %fd1513, %fd1356, %fd1512;
	ld.const.f64 	%fd1515, [const_DofToQuad+512];
	fma.rn.f64 	%fd1516, %fd1515, %fd1357, %fd1514;
	ld.const.f64 	%fd1517, [const_DofToQuad+600];
	fma.rn.f64 	%fd1518, %fd1517, %fd1358, %fd1516;
	ld.const.f64 	%fd1519, [const_DofToQuad+688];
	fma.rn.f64 	%fd1520, %fd1519, %fd1359, %fd1518;
	ld.const.f64 	%fd1521, [const_DofToQuad+776];
	fma.rn.f64 	%fd1522, %fd1521, %fd1360, %fd1520;
	fma.rn.f64 	%fd1523, %fd142, %fd1361, %fd1522;
	fma.rn.f64 	%fd1524, %fd157, %fd1362, %fd1523;
	fma.rn.f64 	%fd1525, %fd172, %fd1363, %fd1524;
	fma.rn.f64 	%fd1572, %fd187, %fd1364, %fd1525;
	ld.const.f64 	%fd1526, [const_DofToQuad+80];
	fma.rn.f64 	%fd1527, %fd1526, %fd1352, 0d0000000000000000;
	ld.const.f64 	%fd1528, [const_DofToQuad+168];
	fma.rn.f64 	%fd1529, %fd1528, %fd1353, %fd1527;
	ld.const.f64 	%fd1530, [const_DofToQuad+256];
	fma.rn.f64 	%fd1531, %fd1530, %fd1354, %fd1529;
	ld.const.f64 	%fd1532, [const_DofToQuad+344];
	fma.rn.f64 	%fd1533, %fd1532, %fd1355, %fd1531;
	ld.const.f64 	%fd1534, [const_DofToQuad+432];
	fma.rn.f64 	%fd1535, %fd1534, %fd1356, %fd1533;
	ld.const.f64 	%fd1536, [const_DofToQuad+520];
	fma.rn.f64 	%fd1537, %fd1536, %fd1357, %fd1535;
	ld.const.f64 	%fd1538, [const_DofToQuad+608];
	fma.rn.f64 	%fd1539, %fd1538, %fd1358, %fd1537;
	ld.const.f64 	%fd1540, [const_DofToQuad+696];
	fma.rn.f64 	%fd1541, %fd1540, %fd1359, %fd1539;
	ld.const.f64 	%fd1542, [const_DofToQuad+784];
	fma.rn.f64 	%fd1543, %fd1542, %fd1360, %fd1541;
	fma.rn.f64 	%fd1544, %fd143, %fd1361, %fd1543;
	fma.rn.f64 	%fd1545, %fd158, %fd1362, %fd1544;
	fma.rn.f64 	%fd1546, %fd173, %fd1363, %fd1545;
	fma.rn.f64 	%fd1571, %fd188, %fd1364, %fd1546;
$L__BB289_36:
	setp.gt.u32 	%p19, %r1, 120;
	setp.ge.s32 	%p20, %r3, %r10;
	bar.sync 	0;
	or.pred  	%p21, %p19, %p20;
	@%p21 bra 	$L__BB289_38;
	ld.param.u64 	%rd13, [_Z42massMatrixMultiplyMonolithicConstantKernelILi11ELi13ELi1EEviPKdS1_S1_S1_Pd_param_5];
	mad.lo.s32 	%r23, %r3, 1331, %r1;
	cvta.to.global.u64 	%rd10, %rd13;
	mul.wide.s32 	%rd11, %r23, 8;
	add.s64 	%rd12, %rd10, %rd11;
	st.global.f64 	[%rd12], %fd1581;
	st.global.f64 	[%rd12+968], %fd1580;
	st.global.f64 	[%rd12+1936], %fd1579;
	st.global.f64 	[%rd12+2904], %fd1578;
	st.global.f64 	[%rd12+3872], %fd1577;
	st.global.f64 	[%rd12+4840], %fd1576;
	st.global.f64 	[%rd12+5808], %fd1575;
	st.global.f64 	[%rd12+6776], %fd1574;
	st.global.f64 	[%rd12+7744], %fd1573;
	st.global.f64 	[%rd12+8712], %fd1572;
	st.global.f64 	[%rd12+9680], %fd1571;
$L__BB289_38:
	ret;

}
	// .globl	_Z32massMatrixMultiplyRegisterKernelILi11ELi14ELi1EEviPKdS1_S1_S1_Pd
.visible .entry _Z32massMatrixMultiplyRegisterKernelILi11ELi14ELi1EEviPKdS1_S1_S1_Pd(
	.param .u32 _Z32massMatrixMultiplyRegisterKernelILi11ELi14ELi1EEviPKdS1_S1_S1_Pd_param_0,
	.param .u64 .ptr .align 1 _Z32massMatrixMultiplyRegisterKernelILi11ELi14ELi1EEviPKdS1_S1_S1_Pd_param_1,
	.param .u64 .ptr .align 1 _Z32massMatrixMultiplyRegisterKernelILi11ELi14ELi1EEviPKdS1_S1_S1_Pd_param_2,
	.param .u64 .ptr .align 1 _Z32massMatrixMultiplyRegisterKernelILi11ELi14ELi1EEviPKdS1_S1_S1_Pd_param_3,
	.param .u64 .ptr .align 1 _Z32massMatrixMultiplyRegisterKernelILi11ELi14ELi1EEviPKdS1_S1_S1_Pd_param_4,
	.param .u64 .ptr .align 1 _Z32massMatrixMultiplyRegisterKernelILi11ELi14ELi1EEviPKdS1_S1_S1_Pd_param_5
)
{
	.reg .pred 	%p<13>;
	.reg .b16 	%rs<19>;
	.reg .b32 	%r<51>;
	.reg .b64 	%rd<22>;
	.reg .b64 	%fd<881>;
	// demoted variable
	.shared .align 8 .b8 _ZZ32massMatrixMultiplyRegisterKernelILi11ELi14ELi1EEviPKdS1_S1_S1_PdE6s_tmp1[21952];
	// demoted variable
	.shared .align 8 .b8 _ZZ32massMatrixMultiplyRegisterKernelILi11ELi14ELi1EEviPKdS1_S1_S1_PdE14s_oddDofToQuad[336];
	// demoted variable
	.shared .align 8 .b8 _ZZ32massMatrixMultiplyRegisterKernelILi11ELi14ELi1EEviPKdS1_S1_S1_PdE15s_evenDofToQuad[336];
	ld.param.u32 	%r7, [_Z32massMatrixMultiplyRegisterKernelILi11ELi14ELi1EEviPKdS1_S1_S1_Pd_param_0];
	ld.param.u64 	%rd2, [_Z32massMatrixMultiplyRegisterKernelILi11ELi14ELi1EEviPKdS1_S1_S1_Pd_param_2];
	ld.param.u64 	%rd3, [_Z32massMatrixMultiplyRegisterKernelILi11ELi14ELi1EEviPKdS1_S1_S1_Pd_param_3];
	ld.param.u64 	%rd4, [_Z32massMatrixMultiplyRegisterKernelILi11ELi14ELi1EEviPKdS1_S1_S1_Pd_param_4];
	mov.u32 	%r8, %tid.x;
	mov.u32 	%r2, %tid.y;
	mov.u32 	%r9, %ctaid.x;
	add.s32 	%r3, %r9, %r2;
	cvt.u16.u32 	%rs2, %r8;
	mul.hi.u16 	%rs3, %rs2, -17873;
	shr.u16 	%rs4, %rs3, 3;
	mul.lo.s16 	%rs5, %rs4, 11;
	sub.s16 	%rs1, %rs2, %rs5;
	setp.lt.s32 	%p2, %r3, %r7;
	setp.lt.u32 	%p3, %r8, 121;
	and.pred  	%p1, %p2, %p3;
	not.pred 	%p4, %p1;
	@%p4 bra 	$L__BB290_2;
	cvta.to.global.u64 	%rd6, %rd4;
	mad.lo.s32 	%r10, %r3, 1331, %r8;
	mul.wide.s32 	%rd7, %r10, 8;
	add.s64 	%rd8, %rd6, %rd7;
	ld.global.nc.f64 	%fd869, [%rd8];
	ld.global.nc.f64 	%fd868, [%rd8+968];
	ld.global.nc.f64 	%fd867, [%rd8+1936];
	ld.global.nc.f64 	%fd866, [%rd8+2904];
	ld.global.nc.f64 	%fd865, [%rd8+3872];
	ld.global.nc.f64 	%fd864, [%rd8+4840];
	ld.global.nc.f64 	%fd863, [%rd8+5808];
	ld.global.nc.f64 	%fd862, [%rd8+6776];
	ld.global.nc.f64 	%fd861, [%rd8+7744];
	ld.global.nc.f64 	%fd860, [%rd8+8712];
	ld.global.nc.f64 	%fd859, [%rd8+9680];
$L__BB290_2:
	setp.ne.s32 	%p5, %r2, 0;
	setp.gt.u32 	%p6, %r8, 41;
	or.pred  	%p7, %p5, %p6;
	@%p7 bra 	$L__BB290_4;
	cvta.to.global.u64 	%rd9, %rd2;
	mul.wide.u32 	%rd10, %r8, 8;
	add.s64 	%rd11, %rd9, %rd10;
	ld.global.nc.f64 	%fd141, [%rd11];
	shl.b32 	%r11, %r8, 3;
	mov.u32 	%r12, _ZZ32massMatrixMultiplyRegisterKernelILi11ELi14ELi1EEviPKdS1_S1_S1_PdE14s_oddDofToQuad;
	add.s32 	%r13, %r12, %r11;
	st.shared.f64 	[%r13], %fd141;
	cvta.to.global.u64 	%rd12, %rd3;
	add.s64 	%rd13, %rd12, %rd10;
	ld.global.nc.f64 	%fd142, [%rd13];
	mov.u32 	%r14, _ZZ32massMatrixMultiplyRegisterKernelILi11ELi14ELi1EEviPKdS1_S1_S1_PdE15s_evenDofToQuad;
	add.s32 	%r15, %r14, %r11;
	st.shared.f64 	[%r15], %fd142;
$L__BB290_4:
	mov.u32 	%r16, %tid.x;
	setp.gt.u32 	%p8, %r16, 120;
	bar.sync 	0;
	ld.shared.f64 	%fd23, [_ZZ32massMatrixMultiplyRegisterKernelILi11ELi14ELi1EEviPKdS1_S1_S1_PdE14s_oddDofToQuad];
	ld.shared.f64 	%fd24, [_ZZ32massMatrixMultiplyRegisterKernelILi11ELi14ELi1EEviPKdS1_S1_S1_PdE15s_evenDofToQuad];
	ld.shared.f64 	%fd25, [_ZZ32massMatrixMultiplyRegisterKernelILi11ELi14ELi1EEviPKdS1_S1_S1_PdE14s_oddDofToQuad+8];
	ld.shared.f64 	%fd26, [_ZZ32massMatrixMultiplyRegisterKernelILi11ELi14ELi1EEviPKdS1_S1_S1_PdE15s_evenDofToQuad+8];
	ld.shared.f64 	%fd27, [_ZZ32massMatrixMultiplyRegisterKernelILi11ELi14ELi1EEviPKdS1_S1_S1_PdE14s_oddDofToQuad+16];
	ld.shared.f64 	%fd28, [_ZZ32massMatrixMultiplyRegisterKernelILi11ELi14ELi1EEviPKdS1_S1_S1_PdE15s_evenDofToQuad+16];
	ld.shared.f64 	%fd29, [_ZZ32massMatrixMultiplyRegisterKernelILi11ELi14ELi1EEviPKdS1_S1_S1_PdE14s_oddDofToQuad+24];
	ld.shared.f64 	%fd30, [_ZZ32massMatrixMultiplyRegisterKernelILi11ELi14ELi1EEviPKdS1_S1_S1_PdE15s_evenDofToQuad+24];
	ld.shared.f64 	%fd31, [_ZZ32massMatrixMultiplyRegisterKernelILi11ELi14ELi1EEviPKdS1_S1_S1_PdE14s_oddDofToQuad+32];
	ld.shared.f64 	%fd32, [_ZZ32massMatrixMultiplyRegisterKernelILi11ELi14ELi1EEviPKdS1_S1_S1_PdE15s_evenDofToQuad+32];
	ld.shared.f64 	%fd33, [_ZZ32massMatrixMultiplyRegisterKernelILi11ELi14ELi1EEviPKdS1_S1_S1_PdE14s_oddDofToQuad+40];
	ld.shared.f64 	%fd34, [_ZZ32massMatrixMultiplyRegisterKernelILi11ELi14ELi1EEviPKdS1_S1_S1_PdE15s_evenDofToQuad+40];
	ld.shared.f64 	%fd35, [_ZZ32massMatrixMultiplyRegisterKernelILi11ELi14ELi1EEviPKdS1_S1_S1_PdE14s_oddDofToQuad+48];
	ld.shared.f64 	%fd36, [_ZZ32massMatrixMultiplyRegisterKernelILi11ELi14ELi1EEviPKdS1_S1_S1_PdE15s_evenDofToQuad+48];
	ld.shared.f64 	%fd37, [_ZZ32massMatrixMultiplyRegisterKernelILi11ELi14ELi1EEviPKdS1_S1_S1_PdE14s_oddDofToQuad+56];
	ld.shared.f64 	%fd38, [_ZZ32massMatrixMultiplyRegisterKernelILi11ELi14ELi1EEviPKdS1_S1_S1_PdE15s_evenDofToQuad+56];
	ld.shared.f64 	%fd39, [_ZZ32massMatrixMultiplyRegisterKernelILi11ELi14ELi1EEviPKdS1_S1_S1_PdE14s_oddDofToQuad+64];
	ld.shared.f64 	%fd40, [_ZZ32massMatrixMultiplyRegisterKernelILi11ELi14ELi1EEviPKdS1_S1_S1_PdE15s_evenDofToQuad+64];
	ld.shared.f64 	%fd41, [_ZZ32massMatrixMultiplyRegisterKernelILi11ELi14ELi1EEviPKdS1_S1_S1_PdE14s_oddDofToQuad+72];
	ld.shared.f64 	%fd42, [_ZZ32massMatrixMultiplyRegisterKernelILi11ELi14ELi1EEviPKdS1_S1_S1_PdE15s_evenDofToQuad+72];
	ld.shared.f64 	%fd43, [_ZZ32massMatrixMultiplyRegisterKernelILi11ELi14ELi1EEviPKdS1_S1_S1_PdE14s_oddDofToQuad+80];
	ld.shared.f64 	%fd44, [_ZZ32massMatrixMultiplyRegisterKernelILi11ELi14ELi1EEviPKdS1_S1_S1_PdE15s_evenDofToQuad+80];
	ld.shared.f64 	%fd45, [_ZZ32massMatrixMultiplyRegisterKernelILi11ELi14ELi1EEviPKdS1_S1_S1_PdE14s_oddDofToQuad+88];
	ld.shared.f64 	%fd46, [_ZZ32massMatrixMultiplyRegisterKernelILi11ELi14ELi1EEviPKdS1_S1_S1_PdE15s_evenDofToQuad+88];
	ld.shared.f64 	%fd47, [_ZZ32massMatrixMultiplyRegisterKernelILi11ELi14ELi1EEviPKdS1_S1_S1_PdE14s_oddDofToQuad+96];
	ld.shared.f64 	%fd48, [_ZZ32massMatrixMultiplyRegisterKernelILi11ELi14ELi1EEviPKdS1_S1_S1_PdE15s_evenDofToQuad+96];
	ld.shared.f64 	%fd49, [_ZZ32massMatrixMultiplyRegisterKernelILi11ELi14ELi1EEviPKdS1_S1_S1_PdE14s_oddDofToQuad+104];
	ld.shared.f64 	%fd50, [_ZZ32massMatrixMultiplyRegisterKernelILi11ELi14ELi1EEviPKdS1_S1_S1_PdE15s_evenDofToQuad+104];
	ld.shared.f64 	%fd51, [_ZZ32massMatrixMultiplyRegisterKernelILi11ELi14ELi1EEviPKdS1_S1_S1_PdE14s_oddDofToQuad+112];
	ld.shared.f64 	%fd52, [_ZZ32massMatrixMultiplyRegisterKernelILi11ELi14ELi1EEviPKdS1_S1_S1_PdE15s_evenDofToQuad+112];
	ld.shared.f64 	%fd53, [_ZZ32massMatrixMultiplyRegisterKernelILi11ELi14ELi1EEviPKdS1_S1_S1_PdE14s_oddDofToQuad+120];
	ld.shared.f64 	%fd54, [_ZZ32massMatrixMultiplyRegisterKernelILi11ELi14ELi1EEviPKdS1_S1_S1_PdE15s_evenDofToQuad+120];
	ld.shared.f64 	%fd55, [_ZZ32massMatrixMultiplyRegisterKernelILi11ELi14ELi1EEviPKdS1_S1_S1_PdE14s_oddDofToQuad+128];
	ld.shared.f64 	%fd56, [_ZZ32massMatrixMultiplyRegisterKernelILi11ELi14ELi1EEviPKdS1_S1_S1_PdE15s_evenDofToQuad+128];
	ld.shared.f64 	%fd57, [_ZZ32massMatrixMultiplyRegisterKernelILi11ELi14ELi1EEviPKdS1_S1_S1_PdE14s_oddDofToQuad+136];
	ld.shared.f64 	%fd58, [_ZZ32massMatrixMultiplyRegisterKernelILi11ELi14ELi1EEviPKdS1_S1_S1_PdE15s_evenDofToQuad+136];
	ld.shared.f64 	%fd59, [_ZZ32massMatrixMultiplyRegisterKernelILi11ELi14ELi1EEviPKdS1_S1_S1_PdE14s_oddDofToQuad+144];
	ld.shared.f64 	%fd60, [_ZZ32massMatrixMultiplyRegisterKernelILi11ELi14ELi1EEviPKdS1_S1_S1_PdE15s_evenDofToQuad+144];
	ld.shared.f64 	%fd61, [_ZZ32massMatrixMultiplyRegisterKernelILi11ELi14ELi1EEviPKdS1_S1_S1_PdE14s_oddDofToQuad+152];
	ld.shared.f64 	%fd62, [_ZZ32massMatrixMultiplyRegisterKernelILi11ELi14ELi1EEviPKdS1_S1_S1_PdE15s_evenDofToQuad+152];
	ld.shared.f64 	%fd63, [_ZZ32massMatrixMultiplyRegisterKernelILi11ELi14ELi1EEviPKdS1_S1_S1_PdE14s_oddDofToQuad+160];
	ld.shared.f64 	%fd64, [_ZZ32massMatrixMultiplyRegisterKernelILi11ELi14ELi1EEviPKdS1_S1_S1_PdE15s_evenDofToQuad+160];
	ld.shared.f64 	%fd65, [_ZZ32massMatrixMultiplyRegisterKernelILi11ELi14ELi1EEviPKdS1_S1_S1_PdE14s_oddDofToQuad+168];
	ld.shared.f64 	%fd66, [_ZZ32massMatrixMultiplyRegisterKernelILi11ELi14ELi1EEviPKdS1_S1_S1_PdE15s_evenDofToQuad+168];
	ld.shared.f64 	%fd67, [_ZZ32massMatrixMultiplyRegisterKernelILi11ELi14ELi1EEviPKdS1_S1_S1_PdE14s_oddDofToQuad+176];
	ld.shared.f64 	%fd68, [_ZZ32massMatrixMultiplyRegisterKernelILi11ELi14ELi1EEviPKdS1_S1_S1_PdE15s_evenDofToQuad+176];
	ld.shared.f64 	%fd69, [_ZZ32massMatrixMultiplyRegisterKernelILi11ELi14ELi1EEviPKdS1_S1_S1_PdE14s_oddDofToQuad+184];
	ld.shared.f64 	%fd70, [_ZZ32massMatrixMultiplyRegisterKernelILi11ELi14ELi1EEviPKdS1_S1_S1_PdE15s_evenDofToQuad+184];
	ld.shared.f64 	%fd71, [_ZZ32massMatrixMultiplyRegisterKernelILi11ELi14ELi1EEviPKdS1_S1_S1_PdE14s_oddDofToQuad+192];
	ld.shared.f64 	%fd72, [_ZZ32massMatrixMultiplyRegisterKernelILi11ELi14ELi1EEviPKdS1_S1_S1_PdE15s_evenDofToQuad+192];
	ld.shared.f64 	%fd73, [_ZZ32massMatrixMultiplyRegisterKernelILi11ELi14ELi1EEviPKdS1_S1_S1_PdE14s_oddDofToQuad+200];
	ld.shared.f64 	%fd74, [_ZZ32massMatrixMultiplyRegisterKernelILi11ELi14ELi1EEviPKdS1_S1_S1_PdE15s_evenDofToQuad+200];
	ld.shared.f64 	%fd75, [_ZZ32massMatrixMultiplyRegisterKernelILi11ELi14ELi1EEviPKdS1_S1_S1_PdE14s_oddDofToQuad+208];
	ld.shared.f64 	%fd76, [_ZZ32massMatrixMultiplyRegisterKernelILi11ELi14ELi1EEviPKdS1_S1_S1_PdE15s_evenDofToQuad+208];
	ld.shared.f64 	%fd77, [_ZZ32massMatrixMultiplyRegisterKernelILi11ELi14ELi1EEviPKdS1_S1_S1_PdE14s_oddDofToQuad+216];
	ld.shared.f64 	%fd78, [_ZZ32massMatrixMultiplyRegisterKernelILi11ELi14ELi1EEviPKdS1_S1_S1_PdE15s_evenDofToQuad+216];
	ld.shared.f64 	%fd79, [_ZZ32massMatrixMultiplyRegisterKernelILi11ELi14ELi1EEviPKdS1_S1_S1_PdE14s_oddDofToQuad+224];
	ld.shared.f64 	%fd80, [_ZZ32massMatrixMultiplyRegisterKernelILi11ELi14ELi1EEviPKdS1_S1_S1_PdE15s_evenDofToQuad+224];
	ld.shared.f64 	%fd81, [_ZZ32massMatrixMultiplyRegisterKernelILi11ELi14ELi1EEviPKdS1_S1_S1_PdE14s_oddDofToQuad+232];
	ld.shared.f64 	%fd82, [_ZZ32massMatrixMultiplyRegisterKernelILi11ELi14ELi1EEviPKdS1_S1_S1_PdE15s_evenDofToQuad+232];
	ld.shared.f64 	%fd83, [_ZZ32massMatrixMultiplyRegisterKernelILi11ELi14ELi1EEviPKdS1_S1_S1_PdE14s_oddDofToQuad+240];
	ld.shared.f64 	%fd84, [_ZZ32massMatrixMultiplyRegisterKernelILi11ELi14ELi1EEviPKdS1_S1_S1_PdE15s_evenDofToQuad+240];
	ld.shared.f64 	%fd85, [_ZZ32massMatrixMultiplyRegisterKernelILi11ELi14ELi1EEviPKdS1_S1_S1_PdE14s_oddDofToQuad+248];
	ld.shared.f64 	%fd86, [_ZZ32massMatrixMultiplyRegisterKernelILi11ELi14ELi1EEviPKdS1_S1_S1_PdE15s_evenDofToQuad+248];
	ld.shared.f64 	%fd87, [_ZZ32massMatrixMultiplyRegisterKernelILi11ELi14ELi1EEviPKdS1_S1_S1_PdE14s_oddDofToQuad+256];
	ld.shared.f64 	%fd88, [_ZZ32massMatrixMultiplyRegisterKernelILi11ELi14ELi1EEviPKdS1_S1_S1_PdE15s_evenDofToQuad+256];
	ld.shared.f64 	%fd89, [_ZZ32massMatrixMultiplyRegisterKernelILi11ELi14ELi1EEviPKdS1_S1_S1_PdE14s_oddDofToQuad+264];
	ld.shared.f64 	%fd90, [_ZZ32massMatrixMultiplyRegisterKernelILi11ELi14ELi1EEviPKdS1_S1_S1_PdE15s_evenDofToQuad+264];
	ld.shared.f64 	%fd91, [_ZZ32massMatrixMultiplyRegisterKernelILi11ELi14ELi1EEviPKdS1_S1_S1_PdE14s_oddDofToQuad+272];
	ld.shared.f64 	%fd92, [_ZZ32massMatrixMultiplyRegisterKernelILi11ELi14ELi1EEviPKdS1_S1_S1_PdE15s_evenDofToQuad+272];
	ld.shared.f64 	%fd93, [_ZZ32massMatrixMultiplyRegisterKernelILi11ELi14ELi1EEviPKdS1_S1_S1_PdE14s_oddDofToQuad+280];
	ld.shared.f64 	%fd94, [_ZZ32massMatrixMultiplyRegisterKernelILi11ELi14ELi1EEviPKdS1_S1_S1_PdE15s_evenDofToQuad+280];
	ld.shared.f64 	%fd95, [_ZZ32massMatrixMultiplyRegisterKernelILi11ELi14ELi1EEviPKdS1_S1_S1_PdE14s_oddDofToQuad+288];
	ld.shared.f64 	%fd96, [_ZZ32massMatrixMultiplyRegisterKernelILi11ELi14ELi1EEviPKdS1_S1_S1_PdE15s_evenDofToQuad+288];
	ld.shared.f64 	%fd97, [_ZZ32massMatrixMultiplyRegisterKernelILi11ELi14ELi1EEviPKdS1_S1_S1_PdE14s_oddDofToQuad+296];
	ld.shared.f64 	%fd98, [_ZZ32massMatrixMultiplyRegisterKernelILi11ELi14ELi1EEviPKdS1_S1_S1_PdE15s_evenDofToQuad+296];
	ld.shared.f64 	%fd99, [_ZZ32massMatrixMultiplyRegisterKernelILi11ELi14ELi1EEviPKdS1_S1_S1_PdE14s_oddDofToQuad+304];
	ld.shared.f64 	%fd100, [_ZZ32massMatrixMultiplyRegisterKernelILi11ELi14ELi1EEviPKdS1_S1_S1_PdE15s_evenDofToQuad+304];
	ld.shared.f64 	%fd101, [_ZZ32massMatrixMultiplyRegisterKernelILi11ELi14ELi1EEviPKdS1_S1_S1_PdE14s_oddDofToQuad+312];
	ld.shared.f64 	%fd102, [_ZZ32massMatrixMultiplyRegisterKernelILi11ELi14ELi1EEviPKdS1_S1_S1_PdE15s_evenDofToQuad+312];
	ld.shared.f64 	%fd103, [_ZZ32massMatrixMultiplyRegisterKernelILi11ELi14ELi1EEviPKdS1_S1_S1_PdE14s_oddDofToQuad+320];
	ld.shared.f64 	%fd104, [_ZZ32massMatrixMultiplyRegisterKernelILi11ELi14ELi1EEviPKdS1_S1_S1_PdE15s_evenDofToQuad+320];
	ld.shared.f64 	%fd105, [_ZZ32massMatrixMultiplyRegisterKernelILi11ELi14ELi1EEviPKdS1_S1_S1_PdE14s_oddDofToQuad+328];
	ld.shared.f64 	%fd106, [_ZZ32massMatrixMultiplyRegisterKernelILi11ELi14ELi1EEviPKdS1_S1_S1_PdE15s_evenDofToQuad+328];
	mov.u32 	%r17, %tid.y;
	mov.u32 	%r18, _ZZ32massMatrixMultiplyRegisterKernelILi11ELi14ELi1EEviPKdS1_S1_S1_PdE6s_tmp1;
	mad.lo.s32 	%r19, %r17, 21952, %r18;
	cvt.u16.u32 	%rs6, %r16;
	mul.lo.s16 	%rs7, %rs6, 117;
	shr.u16 	%rs8, %rs7, 8;
	sub.s16 	%rs9, %rs6, %rs8;
	and.b16  	%rs10, %rs9, 254;
	shr.u16 	%rs11, %rs10, 1;
	add.s16 	%rs12, %rs11, %rs8;
	and.b16  	%rs13, %rs12, 248;
	shr.u16 	%rs14, %rs13, 3;
	cvt.u32.u16 	%r4, %rs14;
	mul.wide.u16 	%r20, %rs14, 112;
	add.s32 	%r21, %r19, %r20;
	mul.wide.u16 	%r22, %rs1, 8;
	add.s32 	%r5, %r21, %r22;
	@%p8 bra 	$L__BB290_6;
	add.f64 	%fd143, %fd869, %fd859;
	sub.f64 	%fd144, %fd869, %fd859;
	add.f64 	%fd145, %fd868, %fd860;
	sub.f64 	%fd146, %fd868, %fd860;
	add.f64 	%fd147, %fd867, %fd861;
	sub.f64 	%fd148, %fd867, %fd861;
	add.f64 	%fd149, %fd866, %fd862;
	sub.f64 	%fd150, %fd866, %fd862;
	add.f64 	%fd151, %fd865, %fd863;
	sub.f64 	%fd152, %fd865, %fd863;
	add.f64 	%fd153, %fd864, %fd864;
	sub.f64 	%fd154, %fd864, %fd864;
	mul.f64 	%fd155, %fd153, 0d3FE0000000000000;
	fma.rn.f64 	%fd156, %fd23, %fd143, 0d0000000000000000;
	fma.rn.f64 	%fd157, %fd24, %fd144, 0d0000000000000000;
	fma.rn.f64 	%fd158, %fd25, %fd145, %fd156;
	fma.rn.f64 	%fd159, %fd26, %fd146, %fd157;
	fma.rn.f64 	%fd160, %fd27, %fd147, %fd158;
	fma.rn.f64 	%fd161, %fd28, %fd148, %fd159;
	fma.rn.f64 	%fd162, %fd29, %fd149, %fd160;
	fma.rn.f64 	%fd163, %fd30, %fd150, %fd161;
	fma.rn.f64 	%fd164, %fd31, %fd151, %fd162;
	fma.rn.f64 	%fd165, %fd32, %fd152, %fd163;
	fma.rn.f64 	%fd166, %fd33, %fd155, %fd164;
	fma.rn.f64 	%fd167, %fd34, %fd154, %fd165;
	sub.f64 	%fd168, %fd166, %fd167;
	st.shared.f64 	[%r5+20384], %fd168;
	add.f64 	%fd169, %fd167, %fd166;
	st.shared.f64 	[%r5], %fd169;
	fma.rn.f64 	%fd170, %fd35, %fd143, 0d0000000000000000;
	fma.rn.f64 	%fd171, %fd36, %fd144, 0d0000000000000000;
	fma.rn.f64 	%fd172, %fd37, %fd145, %fd170;
	fma.rn.f64 	%fd173, %fd38, %fd146, %fd171;
	fma.rn.f64 	%fd174, %fd39, %fd147, %fd172;
	fma.rn.f64 	%fd175, %fd40, %fd148, %fd173;
	fma.rn.f64 	%fd176, %fd41, %fd149, %fd174;
	fma.rn.f64 	%fd177, %fd42, %fd150, %fd175;
	fma.rn.f64 	%fd178, %fd43, %fd151, %fd176;
	fma.rn.f64 	%fd179, %fd44, %fd152, %fd177;
	fma.rn.f64 	%fd180, %fd45, %fd155, %fd178;
	fma.rn.f64 	%fd181, %fd46, %fd154, %fd179;
	sub.f64 	%fd182, %fd180, %fd181;
	st.shared.f64 	[%r5+18816], %fd182;
	add.f64 	%fd183, %fd181, %fd180;
	st.shared.f64 	[%r5+1568], %fd183;
	fma.rn.f64 	%fd184, %fd47, %fd143, 0d0000000000000000;
	fma.rn.f64 	%fd185, %fd48, %fd144, 0d0000000000000000;
	fma.rn.f64 	%fd186, %fd49, %fd145, %fd184;
	fma.rn.f64 	%fd187, %fd50, %fd146, %fd185;
	fma.rn.f64 	%fd188, %fd51, %fd147, %fd186;
	fma.rn.f64 	%fd189, %fd52, %fd148, %fd187;
	fma.rn.f64 	%fd190, %fd53, %fd149, %fd188;
	fma.rn.f64 	%fd191, %fd54, %fd150, %fd189;
	fma.rn.f64 	%fd192, %fd55, %fd151, %fd190;
	fma.rn.f64 	%fd193, %fd56, %fd152, %fd191;
	fma.rn.f64 	%fd194, %fd57, %fd155, %fd192;
	fma.rn.f64 	%fd195, %fd58, %fd154, %fd193;
	sub.f64 	%fd196, %fd194, %fd195;
	st.shared.f64 	[%r5+17248], %fd196;
	add.f64 	%fd197, %fd195, %fd194;
	st.shared.f64 	[%r5+3136], %fd197;
	fma.rn.f64 	%fd198, %fd59, %fd143, 0d0000000000000000;
	fma.rn.f64 	%fd199, %fd60, %fd144, 0d0000000000000000;
	fma.rn.f64 	%fd200, %fd61, %fd145, %fd198;
	fma.rn.f64 	%fd201, %fd62, %fd146, %fd199;
	fma.rn.f64 	%fd202, %fd63, %fd147, %fd200;
	fma.rn.f64 	%fd203, %fd64, %fd148, %fd201;
	fma.rn.f64 	%fd204, %fd65, %fd149, %fd202;
	fma.rn.f64 	%fd205, %fd66, %fd150, %fd203;
	fma.rn.f64 	%fd206, %fd67, %fd151, %fd204;
	fma.rn.f64 	%fd207, %fd68, %fd152, %fd205;
	fma.rn.f64 	%fd208, %fd69, %fd155, %fd206;
	fma.rn.f64 	%fd209, %fd70, %fd154, %fd207;
	sub.f64 	%fd210, %fd208, %fd209;
	st.shared.f64 	[%r5+15680], %fd210;
	add.f64 	%fd211, %fd209, %fd208;
	st.shared.f64 	[%r5+4704], %fd211;
	fma.rn.f64 	%fd212, %fd71, %fd143, 0d0000000000000000;
	fma.rn.f64 	%fd213, %fd72, %fd144, 0d0000000000000000;
	fma.rn.f64 	%fd214, %fd73, %fd145, %fd212;
	fma.rn.f64 	%fd215, %fd74, %fd146, %fd213;
	fma.rn.f64 	%fd216, %fd75, %fd147, %fd214;
	fma.rn.f64 	%fd217, %fd76, %fd148, %fd215;
	fma.rn.f64 	%fd218, %fd77, %fd149, %fd216;
	fma.rn.f64 	%fd219, %fd78, %fd150, %fd217;
	fma.rn.f64 	%fd220, %fd79, %fd151, %fd218;
	fma.rn.f64 	%fd221, %fd80, %fd152, %fd219;
	fma.rn.f64 	%fd222, %fd81, %fd155, %fd220;
	fma.rn.f64 	%fd223, %fd82, %fd154, %fd221;
	sub.f64 	%fd224, %fd222, %fd223;
	st.shared.f64 	[%r5+14112], %fd224;
	add.f64 	%fd225, %fd223, %fd222;
	st.shared.f64 	[%r5+6272], %fd225;
	fma.rn.f64 	%fd226, %fd83, %fd143, 0d0000000000000000;
	fma.rn.f64 	%fd227, %fd84, %fd144, 0d0000000000000000;
	fma.rn.f64 	%fd228, %fd85, %fd145, %fd226;
	fma.rn.f64 	%fd229, %fd86, %fd146, %fd227;
	fma.rn.f64 	%fd230, %fd87, %fd147, %fd228;
	fma.rn.f64 	%fd231, %fd88, %fd148, %fd229;
	fma.rn.f64 	%fd232, %fd89, %fd149, %fd230;
	fma.rn.f64 	%fd233, %fd90, %fd150, %fd231;
	fma.rn.f64 	%fd234, %fd91, %fd151, %fd232;
	fma.rn.f64 	%fd235, %fd92, %fd152, %fd233;
	fma.rn.f64 	%fd236, %fd93, %fd155, %fd234;
	fma.rn.f64 	%fd237, %fd94, %fd154, %fd235;
	sub.f64 	%fd238, %fd236, %fd237;
	st.shared.f64 	[%r5+12544], %fd238;
	add.f64 	%fd239, %fd237, %fd236;
	st.shared.f64 	[%r5+7840], %fd239;
	fma.rn.f64 	%fd240, %fd95, %fd143, 0d0000000000000000;
	fma.rn.f64 	%fd241, %fd96, %fd144, 0d0000000000000000;
	fma.rn.f64 	%fd242, %fd97, %fd145, %fd240;
	fma.rn.f64 	%fd243, %fd98, %fd146, %fd241;
	fma.rn.f64 	%fd244, %fd99, %fd147, %fd242;
	fma.rn.f64 	%fd245, %fd100, %fd148, %fd243;
	fma.rn.f64 	%fd246, %fd101, %fd149, %fd244;
	fma.rn.f64 	%fd247, %fd102, %fd150, %fd245;
	fma.rn.f64 	%fd248, %fd103, %fd151, %fd246;
	fma.rn.f64 	%fd249, %fd104, %fd152, %fd247;
	fma.rn.f64 	%fd250, %fd105, %fd155, %fd248;
	fma.rn.f64 	%fd251, %fd106, %fd154, %fd249;
	sub.f64 	%fd252, %fd250, %fd251;
	st.shared.f64 	[%r5+10976], %fd252;
	add.f64 	%fd253, %fd251, %fd250;
	st.shared.f64 	[%r5+9408], %fd253;
$L__BB290_6:
	bar.sync 	0;
	mov.u32 	%r23, %tid.x;
	setp.gt.u32 	%p9, %r23, 153;
	mov.u32 	%r24, %tid.y;
	mov.u32 	%r25, _ZZ32massMatrixMultiplyRegisterKernelILi11ELi14ELi1EEviPKdS1_S1_S1_PdE6s_tmp1;
	mad.lo.s32 	%r26, %r24, 21952, %r25;
	mad.lo.s32 	%r27, %r4, 112, %r26;
	mad.lo.s32 	%r28, %r4, 1456, %r27;
	add.s32 	%r6, %r28, %r22;
	@%p9 bra 	$L__BB290_8;
	ld.shared.f64 	%fd254, [%r6];
	ld.shared.f64 	%fd255, [%r6+1120];
	add.f64 	%fd256, %fd254, %fd255;
	sub.f64 	%fd257, %fd254, %fd255;
	ld.shared.f64 	%fd258, [%r6+112];
	ld.shared.f64 	%fd259, [%r6+1008];
	add.f64 	%fd260, %fd258, %fd259;
	sub.f64 	%fd261, %fd258, %fd259;
	ld.shared.f64 	%fd262, [%r6+224];
	ld.shared.f64 	%fd263, [%r6+896];
	add.f64 	%fd264, %fd262, %fd263;
	sub.f64 	%fd265, %fd262, %fd263;
	ld.shared.f64 	%fd266, [%r6+336];
	ld.shared.f64 	%fd267, [%r6+784];
	add.f64 	%fd268, %fd266, %fd267;
	sub.f64 	%fd269, %fd266, %fd267;
	ld.shared.f64 	%fd270, [%r6+448];
	ld.shared.f64 	%fd271, [%r6+672];
	add.f64 	%fd272, %fd270, %fd271;
	sub.f64 	%fd273, %fd270, %fd271;
	ld.shared.f64 	%fd274, [%r6+560];
	add.f64 	%fd275, %fd274, %fd274;
	sub.f64 	%fd276, %fd274, %fd274;
	mul.f64 	%fd277, %fd275, 0d3FE0000000000000;
	fma.rn.f64 	%fd278, %fd23, %fd256, 0d0000000000000000;
	fma.rn.f64 	%fd279, %fd24, %fd257, 0d0000000000000000;
	fma.rn.f64 	%fd280, %fd25, %fd260, %fd278;
	fma.rn.f64 	%fd281, %fd26, %fd261, %fd279;
	fma.rn.f64 	%fd282, %fd27, %fd264, %fd280;
	fma.rn.f64 	%fd283, %fd28, %fd265, %fd281;
	fma.rn.f64 	%fd284, %fd29, %fd268, %fd282;
	fma.rn.f64 	%fd285, %fd30, %fd269, %fd283;
	fma.rn.f64 	%fd286, %fd31, %fd272, %fd284;
	fma.rn.f64 	%fd287, %fd32, %fd273, %fd285;
	fma.rn.f64 	%fd288, %fd33, %fd277, %fd286;
	fma.rn.f64 	%fd289, %fd34, %fd276, %fd287;
	sub.f64 	%fd290, %fd288, %fd289;
	st.shared.f64 	[%r6+1456], %fd290;
	add.f64 	%fd291, %fd289, %fd288;
	st.shared.f64 	[%r6], %fd291;
	fma.rn.f64 	%fd292, %fd35, %fd256, 0d0000000000000000;
	fma.rn.f64 	%fd293, %fd36, %fd257, 0d0000000000000000;
	fma.rn.f64 	%fd294, %fd37, %fd260, %fd292;
	fma.rn.f64 	%fd295, %fd38, %fd261, %fd293;
	fma.rn.f64 	%fd296, %fd39, %fd264, %fd294;
	fma.rn.f64 	%fd297, %fd40, %fd265, %fd295;
	fma.rn.f64 	%fd298, %fd41, %fd268, %fd296;
	fma.rn.f64 	%fd299, %fd42, %fd269, %fd297;
	fma.rn.f64 	%fd300, %fd43, %fd272, %fd298;
	fma.rn.f64 	%fd301, %fd44, %fd273, %fd299;
	fma.rn.f64 	%fd302, %fd45, %fd277, %fd300;
	fma.rn.f64 	%fd303, %fd46, %fd276, %fd301;
	sub.f64 	%fd304, %fd302, %fd303;
	st.shared.f64 	[%r6+1344], %fd304;
	add.f64 	%fd305, %fd303, %fd302;
	st.shared.f64 	[%r6+112], %fd305;
	fma.rn.f64 	%fd306, %fd47, %fd256, 0d0000000000000000;
	fma.rn.f64 	%fd307, %fd48, %fd257, 0d0000000000000000;
	fma.rn.f64 	%fd308, %fd49, %fd260, %fd306;
	fma.rn.f64 	%fd309, %fd50, %fd261, %fd307;
	fma.rn.f64 	%fd310, %fd51, %fd264, %fd308;
	fma.rn.f64 	%fd311, %fd52, %fd265, %fd309;
	fma.rn.f64 	%fd312, %fd53, %fd268, %fd310;
	fma.rn.f64 	%fd313, %fd54, %fd269, %fd311;
	fma.rn.f64 	%fd314, %fd55, %fd272, %fd312;
	fma.rn.f64 	%fd315, %fd56, %fd273, %fd313;
	fma.rn.f64 	%fd316, %fd57, %fd277, %fd314;
	fma.rn.f64 	%fd317, %fd58, %fd276, %fd315;
	sub.f64 	%fd318, %fd316, %fd317;
	st.shared.f64 	[%r6+1232], %fd318;
	add.f64 	%fd319, %fd317, %fd316;
	st.shared.f64 	[%r6+224], %fd319;
	fma.rn.f64 	%fd320, %fd59, %fd256, 0d0000000000000000;
	fma.rn.f64 	%fd321, %fd60, %fd257, 0d0000000000000000;
	fma.rn.f64 	%fd322, %fd61, %fd260, %fd320;
	fma.rn.f64 	%fd323, %fd62, %fd261, %fd321;
	fma.rn.f64 	%fd324, %fd63, %fd264, %fd322;
	fma.rn.f64 	%fd325, %fd64, %fd265, %fd323;
	fma.rn.f64 	%fd326, %fd65, %fd268, %fd324;
	fma.rn.f64 	%fd327, %fd66, %fd269, %fd325;
	fma.rn.f64 	%fd328, %fd67, %fd272, %fd326;
	fma.rn.f64 	%fd329, %fd68, %fd273, %fd327;
	fma.rn.f64 	%fd330, %fd69, %fd277, %fd328;
	fma.rn.f64 	%fd331, %fd70, %fd276, %fd329;
	sub.f64 	%fd332, %fd330, %fd331;
	st.shared.f64 	[%r6+1120], %fd332;
	add.f64 	%fd333, %fd331, %fd330;
	st.shared.f64 	[%r6+336], %fd333;
	fma.rn.f64 	%fd334, %fd71, %fd256, 0d0000000000000000;
	fma.rn.f64 	%fd335, %fd72, %fd257, 0d0000000000000000;
	fma.rn.f64 	%fd336, %fd73, %fd260, %fd334;
	fma.rn.f64 	%fd337, %fd74, %fd261, %fd335;
	fma.rn.f64 	%fd338, %fd75, %fd264, %fd336;
	fma.rn.f64 	%fd339, %fd76, %fd265, %fd337;
	fma.rn.f64 	%fd340, %fd77, %fd268, %fd338;
	fma.rn.f64 	%fd341, %fd78, %fd269, %fd339;
	fma.rn.f64 	%fd342, %fd79, %fd272, %fd340;
	fma.rn.f64 	%fd343, %fd80, %fd273, %fd341;
	fma.rn.f64 	%fd344, %fd81, %fd277, %fd342;
	fma.rn.f64 	%fd345, %fd82, %fd276, %fd343;
	sub.f64 	%fd346, %fd344, %fd345;
	st.shared.f64 	[%r6+1008], %fd346;
	add.f64 	%fd347, %fd345, %fd344;
	st.shared.f64 	[%r6+448], %fd347;
	fma.rn.f64 	%fd348, %fd83, %fd256, 0d0000000000000000;
	fma.rn.f64 	%fd349, %fd84, %fd257, 0d0000000000000000;
	fma.rn.f64 	%fd350, %fd85, %fd260, %fd348;
	fma.rn.f64 	%fd351, %fd86, %fd261, %fd349;
	fma.rn.f64 	%fd352, %fd87, %fd264, %fd350;
	fma.rn.f64 	%fd353, %fd88, %fd265, %fd351;
	fma.rn.f64 	%fd354, %fd89, %fd268, %fd352;
	fma.rn.f64 	%fd355, %fd90, %fd269, %fd353;
	fma.rn.f64 	%fd356, %fd91, %fd272, %fd354;
	fma.rn.f64 	%fd357, %fd92, %fd273, %fd355;
	fma.rn.f64 	%fd358, %fd93, %fd277, %fd356;
	fma.rn.f64 	%fd359, %fd94, %fd276, %fd357;
	sub.f64 	%fd360, %fd358, %fd359;
	st.shared.f64 	[%r6+896], %fd360;
	add.f64 	%fd361, %fd359, %fd358;
	st.shared.f64 	[%r6+560], %fd361;
	fma.rn.f64 	%fd362, %fd95, %fd256, 0d0000000000000000;
	fma.rn.f64 	%fd363, %fd96, %fd257, 0d0000000000000000;
	fma.rn.f64 	%fd364, %fd97, %fd260, %fd362;
	fma.rn.f64 	%fd365, %fd98, %fd261, %fd363;
	fma.rn.f64 	%fd366, %fd99, %fd264, %fd364;
	fma.rn.f64 	%fd367, %fd100, %fd265, %fd365;
	fma.rn.f64 	%fd368, %fd101, %fd268, %fd366;
	fma.rn.f64 	%fd369, %fd102, %fd269, %fd367;
	fma.rn.f64 	%fd370, %fd103, %fd272, %fd368;
	fma.rn.f64 	%fd371, %fd104, %fd273, %fd369;
	fma.rn.f64 	%fd372, %fd105, %fd277, %fd370;
	fma.rn.f64 	%fd373, %fd106, %fd276, %fd371;
	sub.f64 	%fd374, %fd372, %fd373;
	st.shared.f64 	[%r6+784], %fd374;
	add.f64 	%fd375, %fd373, %fd372;
	st.shared.f64 	[%r6+672], %fd375;
$L__BB290_8:
	ld.param.u64 	%rd20, [_Z32massMatrixMultiplyRegisterKernelILi11ELi14ELi1EEviPKdS1_S1_S1_Pd_param_1];
	mov.u32 	%r30, %tid.x;
	setp.gt.u32 	%p10, %r30, 153;
	bar.sync 	0;
	cvt.u16.u32 	%rs15, %r30;
	mul.hi.u16 	%rs16, %rs15, 4682;
	mul.lo.s16 	%rs17, %rs16, 14;
	sub.s16 	%rs18, %rs15, %rs17;
	mov.u32 	%r31, %tid.y;
	mov.u32 	%r32, _ZZ32massMatrixMultiplyRegisterKernelILi11ELi14ELi1EEviPKdS1_S1_S1_PdE6s_tmp1;
	mad.lo.s32 	%r33, %r31, 21952, %r32;
	mul.wide.u16 	%r34, %rs16, 1568;
	add.s32 	%r35, %r33, %r34;
	mul.wide.u16 	%r36, %rs18, 112;
	add.s32 	%r37, %r35, %r36;
	ld.shared.f64 	%fd376, [%r37];
	ld.shared.f64 	%fd377, [%r37+80];
	add.f64 	%fd378, %fd376, %fd377;
	sub.f64 	%fd379, %fd376, %fd377;
	ld.shared.f64 	%fd380, [%r37+8];
	ld.shared.f64 	%fd381, [%r37+72];
	add.f64 	%fd382, %fd380, %fd381;
	sub.f64 	%fd383, %fd380, %fd381;
	ld.shared.f64 	%fd384, [%r37+16];
	ld.shared.f64 	%fd385, [%r37+64];
	add.f64 	%fd386, %fd384, %fd385;
	sub.f64 	%fd387, %fd384, %fd385;
	ld.shared.f64 	%fd388, [%r37+24];
	ld.shared.f64 	%fd389, [%r37+56];
	add.f64 	%fd390, %fd388, %fd389;
	sub.f64 	%fd391, %fd388, %fd389;
	ld.shared.f64 	%fd392, [%r37+32];
	ld.shared.f64 	%fd393, [%r37+48];
	add.f64 	%fd394, %fd392, %fd393;
	sub.f64 	%fd395, %fd392, %fd393;
	ld.shared.f64 	%fd396, [%r37+40];
	add.f64 	%fd397, %fd396, %fd396;
	sub.f64 	%fd398, %fd396, %fd396;
	mul.f64 	%fd399, %fd397, 0d3FE0000000000000;
	mov.u32 	%r38, %ctaid.x;
	add.s32 	%r39, %r38, %r31;
	mov.b32 	%r40, {%rs18, %rs16};
	mov.b32 	%r41, 13;
	mov.b32 	%r42, 50190;
	dp2a.lo.u32.u32 	%r43, %r40, %r42, %r41;
	mad.lo.s32 	%r44, %r39, 2744, %r43;
	fma.rn.f64 	%fd400, %fd23, %fd378, 0d0000000000000000;
	fma.rn.f64 	%fd401, %fd24, %fd379, 0d0000000000000000;
	fma.rn.f64 	%fd402, %fd25, %fd382, %fd400;
	fma.rn.f64 	%fd403, %fd26, %fd383, %fd401;
	fma.rn.f64 	%fd404, %fd27, %fd386, %fd402;
	fma.rn.f64 	%fd405, %fd28, %fd387, %fd403;
	fma.rn.f64 	%fd406, %fd29, %fd390, %fd404;
	fma.rn.f64 	%fd407, %fd30, %fd391, %fd405;
	fma.rn.f64 	%fd408, %fd31, %fd394, %fd406;
	fma.rn.f64 	%fd409, %fd32, %fd395, %fd407;
	fma.rn.f64 	%fd410, %fd33, %fd399, %fd408;
	fma.rn.f64 	%fd411, %fd34, %fd398, %fd409;
	cvta.to.global.u64 	%rd14, %rd20;
	mul.wide.s32 	%rd15, %r44, 8;
	add.s64 	%rd16, %rd14, %rd15;
	ld.global.nc.f64 	%fd412, [%rd16];
	ld.global.nc.f64 	%fd413, [%rd16+-104];
	sub.f64 	%fd414, %fd410, %fd411;
	mul.f64 	%fd415, %fd414, %fd412;
	add.f64 	%fd416, %fd410, %fd411;
	mul.f64 	%fd880, %fd416, %fd413;
	fma.rn.f64 	%fd417, %fd35, %fd378, 0d0000000000000000;
	fma.rn.f64 	%fd418, %fd36, %fd379, 0d0000000000000000;
	fma.rn.f64 	%fd419, %fd37, %fd382, %fd417;
	fma.rn.f64 	%fd420, %fd38, %fd383, %fd418;
	fma.rn.f64 	%fd421, %fd39, %fd386, %fd419;
	fma.rn.f64 	%fd422, %fd40, %fd387, %fd420;
	fma.rn.f64 	%fd423, %fd41, %fd390, %fd421;
	fma.rn.f64 	%fd424, %fd42, %fd391, %fd422;
	fma.rn.f64 	%fd425, %fd43, %fd394, %fd423;
	fma.rn.f64 	%fd426, %fd44, %fd395, %fd424;
	fma.rn.f64 	%fd427, %fd45, %fd399, %fd425;
	fma.rn.f64 	%fd428, %fd46, %fd398, %fd426;
	ld.global.nc.f64 	%fd429, [%rd16+-8];
	ld.global.nc.f64 	%fd430, [%rd16+-96];
	sub.f64 	%fd431, %fd427, %fd428;
	mul.f64 	%fd432, %fd431, %fd429;
	add.f64 	%fd433, %fd427, %fd428;
	mul.f64 	%fd879, %fd433, %fd430;
	fma.rn.f64 	%fd434, %fd47, %fd378, 0d0000000000000000;
	fma.rn.f64 	%fd435, %fd48, %fd379, 0d0000000000000000;
	fma.rn.f64 	%fd436, %fd49, %fd382, %fd434;
	fma.rn.f64 	%fd437, %fd50, %fd383, %fd435;
	fma.rn.f64 	%fd438, %fd51, %fd386, %fd436;
	fma.rn.f64 	%fd439, %fd52, %fd387, %fd437;
	fma.rn.f64 	%fd440, %fd53, %fd390, %fd438;
	fma.rn.f64 	%fd441, %fd54, %fd391, %fd439;
	fma.rn.f64 	%fd442, %fd55, %fd394, %fd440;
	fma.rn.f64 	%fd443, %fd56, %fd395, %fd441;
	fma.rn.f64 	%fd444, %fd57, %fd399, %fd442;
	fma.rn.f64 	%fd445, %fd58, %fd398, %fd443;
	ld.global.nc.f64 	%fd446, [%rd16+-16];
	ld.global.nc.f64 	%fd447, [%rd16+-88];
	sub.f64 	%fd448, %fd444, %fd445;
	mul.f64 	%fd449, %fd448, %fd446;
	add.f64 	%fd450, %fd444, %fd445;
	mul.f64 	%fd878, %fd450, %fd447;
	fma.rn.f64 	%fd451, %fd59, %fd378, 0d0000000000000000;
	fma.rn.f64 	%fd452, %fd60, %fd379, 0d0000000000000000;
	fma.rn.f64 	%fd453, %fd61, %fd382, %fd451;
	fma.rn.f64 	%fd454, %fd62, %fd383, %fd452;
	fma.rn.f64 	%fd455, %fd63, %fd386, %fd453;
	fma.rn.f64 	%fd456, %fd64, %fd387, %fd454;
	fma.rn.f64 	%fd457, %fd65, %fd390, %fd455;
	fma.rn.f64 	%fd458, %fd66, %fd391, %fd456;
	fma.rn.f64 	%fd459, %fd67, %fd394, %fd457;
	fma.rn.f64 	%fd460, %fd68, %fd395, %fd458;
	fma.rn.f64 	%fd461, %fd69, %fd399, %fd459;
	fma.rn.f64 	%fd462, %fd70, %fd398, %fd460;
	ld.global.nc.f64 	%fd463, [%rd16+-24];
	ld.global.nc.f64 	%fd464, [%rd16+-80];
	sub.f64 	%fd465, %fd461, %fd462;
	mul.f64 	%fd870, %fd465, %fd463;
	add.f64 	%fd466, %fd461, %fd462;
	mul.f64 	%fd877, %fd466, %fd464;
	fma.rn.f64 	%fd467, %fd71, %fd378, 0d0000000000000000;
	fma.rn.f64 	%fd468, %fd72, %fd379, 0d0000000000000000;
	fma.rn.f64 	%fd469, %fd73, %fd382, %fd467;
	fma.rn.f64 	%fd470, %fd74, %fd383, %fd468;
	fma.rn.f64 	%fd471, %fd75, %fd386, %fd469;
	fma.rn.f64 	%fd472, %fd76, %fd387, %fd470;
	fma.rn.f64 	%fd473, %fd77, %fd390, %fd471;
	fma.rn.f64 	%fd474, %fd78, %fd391, %fd472;
	fma.rn.f64 	%fd475, %fd79, %fd394, %fd473;
	fma.rn.f64 	%fd476, %fd80, %fd395, %fd474;
	fma.rn.f64 	%fd477, %fd81, %fd399, %fd475;
	fma.rn.f64 	%fd478, %fd82, %fd398, %fd476;
	ld.global.nc.f64 	%fd479, [%rd16+-32];
	ld.global.nc.f64 	%fd480, [%rd16+-72];
	sub.f64 	%fd481, %fd477, %fd478;
	mul.f64 	%fd871, %fd481, %fd479;
	add.f64 	%fd482, %fd477, %fd478;
	mul.f64 	%fd876, %fd482, %fd480;
	fma.rn.f64 	%fd483, %fd83, %fd378, 0d0000000000000000;
	fma.rn.f64 	%fd484, %fd84, %fd379, 0d0000000000000000;
	fma.rn.f64 	%fd485, %fd85, %fd382, %fd483;
	fma.rn.f64 	%fd486, %fd86, %fd383, %fd484;
	fma.rn.f64 	%fd487, %fd87, %fd386, %fd485;
	fma.rn.f64 	%fd488, %fd88, %fd387, %fd486;
	fma.rn.f64 	%fd489, %fd89, %fd390, %fd487;
	fma.rn.f64 	%fd490, %fd90, %fd391, %fd488;
	fma.rn.f64 	%fd491, %fd91, %fd394, %fd489;
	fma.rn.f64 	%fd492, %fd92, %fd395, %fd490;
	fma.rn.f64 	%fd493, %fd93, %fd399, %fd491;
	fma.rn.f64 	%fd494, %fd94, %fd398, %fd492;
	ld.global.nc.f64 	%fd495, [%rd16+-40];
	ld.global.nc.f64 	%fd496, [%rd16+-64];
	sub.f64 	%fd497, %fd493, %fd494;
	mul.f64 	%fd872, %fd497, %fd495;
	add.f64 	%fd498, %fd493, %fd494;
	mul.f64 	%fd875, %fd498, %fd496;
	fma.rn.f64 	%fd499, %fd95, %fd378, 0d0000000000000000;
	fma.rn.f64 	%fd500, %fd96, %fd379, 0d0000000000000000;
	fma.rn.f64 	%fd501, %fd97, %fd382, %fd499;
	fma.rn.f64 	%fd502, %fd98, %fd383, %fd500;
	fma.rn.f64 	%fd503, %fd99, %fd386, %fd501;
	fma.rn.f64 	%fd504, %fd100, %fd387, %fd502;
	fma.rn.f64 	%fd505, %fd101, %fd390, %fd503;
	fma.rn.f64 	%fd506, %fd102, %fd391, %fd504;
	fma.rn.f64 	%fd507, %fd103, %fd394, %fd505;
	fma.rn.f64 	%fd508, %fd104, %fd395, %fd506;
	fma.rn.f64 	%fd509, %fd105, %fd399, %fd507;
	fma.rn.f64 	%fd510, %fd106, %fd398, %fd508;
	ld.global.nc.f64 	%fd511, [%rd16+-48];
	ld.global.nc.f64 	%fd512, [%rd16+-56];
	sub.f64 	%fd513, %fd509, %fd510;
	mul.f64 	%fd873, %fd513, %fd511;
	add.f64 	%fd514, %fd509, %fd510;
	mul.f64 	%fd874, %fd514, %fd512;
	bar.sync 	0;
	add.f64 	%fd515, %fd880, %fd415;
	sub.f64 	%fd516, %fd880, %fd415;
	add.f64 	%fd517, %fd879, %fd432;
	sub.f64 	%fd518, %fd879, %fd432;
	add.f64 	%fd519, %fd878, %fd449;
	sub.f64 	%fd520, %fd878, %fd449;
	add.f64 	%fd521, %fd877, %fd870;
	sub.f64 	%fd522, %fd877, %fd870;
	add.f64 	%fd523, %fd876, %fd871;
	sub.f64 	%fd524, %fd876, %fd871;
	add.f64 	%fd525, %fd875, %fd872;
	sub.f64 	%fd526, %fd875, %fd872;
	add.f64 	%fd527, %fd874, %fd873;
	sub.f64 	%fd528, %fd874, %fd873;
	fma.rn.f64 	%fd529, %fd23, %fd515, 0d0000000000000000;
	fma.rn.f64 	%fd530, %fd24, %fd516, 0d0000000000000000;
	fma.rn.f64 	%fd531, %fd35, %fd517, %fd529;
	fma.rn.f64 	%fd532, %fd36, %fd518, %fd530;
	fma.rn.f64 	%fd533, %fd47, %fd519, %fd531;
	fma.rn.f64 	%fd534, %fd48, %fd520, %fd532;
	fma.rn.f64 	%fd535, %fd59, %fd521, %fd533;
	fma.rn.f64 	%fd536, %fd60, %fd522, %fd534;
	fma.rn.f64 	%fd537, %fd71, %fd523, %fd535;
	fma.rn.f64 	%fd538, %fd72, %fd524, %fd536;
	fma.rn.f64 	%fd539, %fd83, %fd525, %fd537;
	fma.rn.f64 	%fd540, %fd84, %fd526, %fd538;
	fma.rn.f64 	%fd541, %fd95, %fd527, %fd539;
	fma.rn.f64 	%fd542, %fd96, %fd528, %fd540;
	sub.f64 	%fd543, %fd541, %fd542;
	st.shared.f64 	[%r37+80], %fd543;
	add.f64 	%fd544, %fd541, %fd542;
	st.shared.f64 	[%r37], %fd544;
	fma.rn.f64 	%fd545, %fd25, %fd515, 0d0000000000000000;
	fma.rn.f64 	%fd546, %fd26, %fd516, 0d0000000000000000;
	fma.rn.f64 	%fd547, %fd37, %fd517, %fd545;
	fma.rn.f64 	%fd548, %fd38, %fd518, %fd546;
	fma.rn.f64 	%fd549, %fd49, %fd519, %fd547;
	fma.rn.f64 	%fd550, %fd50, %fd520, %fd548;
	fma.rn.f64 	%fd551, %fd61, %fd521, %fd549;
	fma.rn.f64 	%fd552, %fd62, %fd522, %fd550;
	fma.rn.f64 	%fd553, %fd73, %fd523, %fd551;
	fma.rn.f64 	%fd554, %fd74, %fd524, %fd552;
	fma.rn.f64 	%fd555, %fd85, %fd525, %fd553;
	fma.rn.f64 	%fd556, %fd86, %fd526, %fd554;
	fma.rn.f64 	%fd557, %fd97, %fd527, %fd555;
	fma.rn.f64 	%fd558, %fd98, %fd528, %fd556;
	sub.f64 	%fd559, %fd557, %fd558;
	st.shared.f64 	[%r37+72], %fd559;
	add.f64 	%fd560, %fd557, %fd558;
	st.shared.f64 	[%r37+8], %fd560;
	fma.rn.f64 	%fd561, %fd27, %fd515, 0d0000000000000000;
	fma.rn.f64 	%fd562, %fd28, %fd516, 0d0000000000000000;
	fma.rn.f64 	%fd563, %fd39, %fd517, %fd561;
	fma.rn.f64 	%fd564, %fd40, %fd518, %fd562;
	fma.rn.f64 	%fd565, %fd51, %fd519, %fd563;
	fma.rn.f64 	%fd566, %fd52, %fd520, %fd564;
	fma.rn.f64 	%fd567, %fd63, %fd521, %fd565;
	fma.rn.f64 	%fd568, %fd64, %fd522, %fd566;
	fma.rn.f64 	%fd569, %fd75, %fd523, %fd567;
	fma.rn.f64 	%fd570, %fd76, %fd524, %fd568;
	fma.rn.f64 	%fd571, %fd87, %fd525, %fd569;
	fma.rn.f64 	%fd572, %fd88, %fd526, %fd570;
	fma.rn.f64 	%fd573, %fd99, %fd527, %fd571;
	fma.rn.f64 	%fd574, %fd100, %fd528, %fd572;
	sub.f64 	%fd575, %fd573, %fd574;
	st.shared.f64 	[%r37+64], %fd575;
	add.f64 	%fd576, %fd573, %fd574;
	st.shared.f64 	[%r37+16], %fd576;
	fma.rn.f64 	%fd577, %fd29, %fd515, 0d0000000000000000;
	fma.rn.f64 	%fd578, %fd30, %fd516, 0d0000000000000000;
	fma.rn.f64 	%fd579, %fd41, %fd517, %fd577;
	fma.rn.f64 	%fd580, %fd42, %fd518, %fd578;
	fma.rn.f64 	%fd581, %fd53, %fd519, %fd579;
	fma.rn.f64 	%fd582, %fd54, %fd520, %fd580;
	fma.rn.f64 	%fd583, %fd65, %fd521, %fd581;
	fma.rn.f64 	%fd584, %fd66, %fd522, %fd582;
	fma.rn.f64 	%fd585, %fd77, %fd523, %fd583;
	fma.rn.f64 	%fd586, %fd78, %fd524, %fd584;
	fma.rn.f64 	%fd587, %fd89, %fd525, %fd585;
	fma.rn.f64 	%fd588, %fd90, %fd526, %fd586;
	fma.rn.f64 	%fd589, %fd101, %fd527, %fd587;
	fma.rn.f64 	%fd590, %fd102, %fd528, %fd588;
	sub.f64 	%fd591, %fd589, %fd590;
	st.shared.f64 	[%r37+56], %fd591;
	add.f64 	%fd592, %fd589, %fd590;
	st.shared.f64 	[%r37+24], %fd592;
	fma.rn.f64 	%fd593, %fd31, %fd515, 0d0000000000000000;
	fma.rn.f64 	%fd594, %fd32, %fd516, 0d0000000000000000;
	fma.rn.f64 	%fd595, %fd43, %fd517, %fd593;
	fma.rn.f64 	%fd596, %fd44, %fd518, %fd594;
	fma.rn.f64 	%fd597, %fd55, %fd519, %fd595;
	fma.rn.f64 	%fd598, %fd56, %fd520, %fd596;
	fma.rn.f64 	%fd599, %fd67, %fd521, %fd597;
	fma.rn.f64 	%fd600, %fd68, %fd522, %fd598;
	fma.rn.f64 	%fd601, %fd79, %fd523, %fd599;
	fma.rn.f64 	%fd602, %fd80, %fd524, %fd600;
	fma.rn.f64 	%fd603, %fd91, %fd525, %fd601;
	fma.rn.f64 	%fd604, %fd92, %fd526, %fd602;
	fma.rn.f64 	%fd605, %fd103, %fd527, %fd603;
	fma.rn.f64 	%fd606, %fd104, %fd528, %fd604;
	sub.f64 	%fd607, %fd605, %fd606;
	st.shared.f64 	[%r37+48], %fd607;
	add.f64 	%fd608, %fd605, %fd606;
	st.shared.f64 	[%r37+32], %fd608;
	fma.rn.f64 	%fd609, %fd33, %fd515, 0d0000000000000000;
	fma.rn.f64 	%fd610, %fd34, %fd516, 0d0000000000000000;
	fma.rn.f64 	%fd611, %fd45, %fd517, %fd609;
	fma.rn.f64 	%fd612, %fd46, %fd518, %fd610;
	fma.rn.f64 	%fd613, %fd57, %fd519, %fd611;
	fma.rn.f64 	%fd614, %fd58, %fd520, %fd612;
	fma.rn.f64 	%fd615, %fd69, %fd521, %fd613;
	fma.rn.f64 	%fd616, %fd70, %fd522, %fd614;
	fma.rn.f64 	%fd617, %fd81, %fd523, %fd615;
	fma.rn.f64 	%fd618, %fd82, %fd524, %fd616;
	fma.rn.f64 	%fd619, %fd93, %fd525, %fd617;
	fma.rn.f64 	%fd620, %fd94, %fd526, %fd618;
	fma.rn.f64 	%fd621, %fd105, %fd527, %fd619;
	fma.rn.f64 	%fd622, %fd106, %fd528, %fd620;
	add.f64 	%fd623, %fd621, %fd622;
	st.shared.f64 	[%r37+40], %fd623;
	bar.sync 	0;
	@%p10 bra 	$L__BB290_10;
	ld.shared.f64 	%fd624, [%r6];
	ld.shared.f64 	%fd625, [%r6+1456];
	add.f64 	%fd626, %fd624, %fd625;
	sub.f64 	%fd627, %fd624, %fd625;
	ld.shared.f64 	%fd628, [%r6+112];
	ld.shared.f64 	%fd629, [%r6+1344];
	add.f64 	%fd630, %fd628, %fd629;
	sub.f64 	%fd631, %fd628, %fd629;
	ld.shared.f64 	%fd632, [%r6+224];
	ld.shared.f64 	%fd633, [%r6+1232];
	add.f64 	%fd634, %fd632, %fd633;
	sub.f64 	%fd635, %fd632, %fd633;
	ld.shared.f64 	%fd636, [%r6+336];
	ld.shared.f64 	%fd637, [%r6+1120];
	add.f64 	%fd638, %fd636, %fd637;
	sub.f64 	%fd639, %fd636, %fd637;
	ld.shared.f64 	%fd640, [%r6+448];
	ld.shared.f64 	%fd641, [%r6+1008];
	add.f64 	%fd642, %fd640, %fd641;
	sub.f64 	%fd643, %fd640, %fd641;
	ld.shared.f64 	%fd644, [%r6+560];
	ld.shared.f64 	%fd645, [%r6+896];
	add.f64 	%fd646, %fd644, %fd645;
	sub.f64 	%fd647, %fd644, %fd645;
	ld.shared.f64 	%fd648, [%r6+672];
	ld.shared.f64 	%fd649, [%r6+784];
	add.f64 	%fd650, %fd648, %fd649;
	sub.f64 	%fd651, %fd648, %fd649;
	fma.rn.f64 	%fd652, %fd23, %fd626, 0d0000000000000000;
	fma.rn.f64 	%fd653, %fd24, %fd627, 0d0000000000000000;
	fma.rn.f64 	%fd654, %fd35, %fd630, %fd652;
	fma.rn.f64 	%fd655, %fd36, %fd631, %fd653;
	fma.rn.f64 	%fd656, %fd47, %fd634, %fd654;
	fma.rn.f64 	%fd657, %fd48, %fd635, %fd655;
	fma.rn.f64 	%fd658, %fd59, %fd638, %fd656;
	fma.rn.f64 	%fd659, %fd60, %fd639, %fd657;
	fma.rn.f64 	%fd660, %fd71, %fd642, %fd658;
	fma.rn.f64 	%fd661, %fd72, %fd643, %fd659;
	fma.rn.f64 	%fd662, %fd83, %fd646, %fd660;
	fma.rn.f64 	%fd663, %fd84, %fd647, %fd661;
	fma.rn.f64 	%fd664, %fd95, %fd650, %fd662;
	fma.rn.f64 	%fd665, %fd96, %fd651, %fd663;
	sub.f64 	%fd666, %fd664, %fd665;
	st.shared.f64 	[%r6+1120], %fd666;
	add.f64 	%fd667, %fd664, %fd665;
	st.shared.f64 	[%r6], %fd667;
	fma.rn.f64 	%fd668, %fd25, %fd626, 0d0000000000000000;
	fma.rn.f64 	%fd669, %fd26, %fd627, 0d0000000000000000;
	fma.rn.f64 	%fd670, %fd37, %fd630, %fd668;
	fma.rn.f64 	%fd671, %fd38, %fd631, %fd669;
	fma.rn.f64 	%fd672, %fd49, %fd634, %fd670;
	fma.rn.f64 	%fd673, %fd50, %fd635, %fd671;
	fma.rn.f64 	%fd674, %fd61, %fd638, %fd672;
	fma.rn.f64 	%fd675, %fd62, %fd639, %fd673;
	fma.rn.f64 	%fd676, %fd73, %fd642, %fd674;
	fma.rn.f64 	%fd677, %fd74, %fd643, %fd675;
	fma.rn.f64 	%fd678, %fd85, %fd646, %fd676;
	fma.rn.f64 	%fd679, %fd86, %fd647, %fd677;
	fma.rn.f64 	%fd680, %fd97, %fd650, %fd678;
	fma.rn.f64 	%fd681, %fd98, %fd651, %fd679;
	sub.f64 	%fd682, %fd680, %fd681;
	st.shared.f64 	[%r6+1008], %fd682;
	add.f64 	%fd683, %fd680, %fd681;
	st.shared.f64 	[%r6+112], %fd683;
	fma.rn.f64 	%fd684, %fd27, %fd626, 0d0000000000000000;
	fma.rn.f64 	%fd685, %fd28, %fd627, 0d0000000000000000;
	fma.rn.f64 	%fd686, %fd39, %fd630, %fd684;
	fma.rn.f64 	%fd687, %fd40, %fd631, %fd685;
	fma.rn.f64 	%fd688, %fd51, %fd634, %fd686;
	fma.rn.f64 	%fd689, %fd52, %fd635, %fd687;
	fma.rn.f64 	%fd690, %fd63, %fd638, %fd688;
	fma.rn.f64 	%fd691, %fd64, %fd639, %fd689;
	fma.rn.f64 	%fd692, %fd75, %fd642, %fd690;
	fma.rn.f64 	%fd693, %fd76, %fd643, %fd691;
	fma.rn.f64 	%fd694, %fd87, %fd646, %fd692;
	fma.rn.f64 	%fd695, %fd88, %fd647, %fd693;
	fma.rn.f64 	%fd696, %fd99, %fd650, %fd694;
	fma.rn.f64 	%fd697, %fd100, %fd651, %fd695;
	sub.f64 	%fd698, %fd696, %fd697;
	st.shared.f64 	[%r6+896], %fd698;
	add.f64 	%fd699, %fd696, %fd697;
	st.shared.f64 	[%r6+224], %fd699;
	fma.rn.f64 	%fd700, %fd29, %fd626, 0d0000000000000000;
	fma.rn.f64 	%fd701, %fd30, %fd627, 0d0000000000000000;
	fma.rn.f64 	%fd702, %fd41, %fd630, %fd700;
	fma.rn.f64 	%fd703, %fd42, %fd631, %fd701;
	fma.rn.f64 	%fd704, %fd53, %fd634, %fd702;
	fma.rn.f64 	%fd705, %fd54, %fd635, %fd703;
	fma.rn.f64 	%fd706, %fd65, %fd638, %fd704;
	fma.rn.f64 	%fd707, %fd66, %fd639, %fd705;
	fma.rn.f64 	%fd708, %fd77, %fd642, %fd706;
	fma.rn.f64 	%fd709, %fd78, %fd643, %fd707;
	fma.rn.f64 	%fd710, %fd89, %fd646, %fd708;
	fma.rn.f64 	%fd711, %fd90, %fd647, %fd709;
	fma.rn.f64 	%fd712, %fd101, %fd650, %fd710;
	fma.rn.f64 	%fd713, %fd102, %fd651, %fd711;
	sub.f64 	%fd714, %fd712, %fd713;
	st.shared.f64 	[%r6+784], %fd714;
	add.f64 	%fd715, %fd712, %fd713;
	st.shared.f64 	[%r6+336], %fd715;
	fma.rn.f64 	%fd716, %fd31, %fd626, 0d0000000000000000;
	fma.rn.f64 	%fd717, %fd32, %fd627, 0d0000000000000000;
	fma.rn.f64 	%fd718, %fd43, %fd630, %fd716;
	fma.rn.f64 	%fd719, %fd44, %fd631, %fd717;
	fma.rn.f64 	%fd720, %fd55, %fd634, %fd718;
	fma.rn.f64 	%fd721, %fd56, %fd635, %fd719;
	fma.rn.f64 	%fd722, %fd67, %fd638, %fd720;
	fma.rn.f64 	%fd723, %fd68, %fd639, %fd721;
	fma.rn.f64 	%fd724, %fd79, %fd642, %fd722;
	fma.rn.f64 	%fd725, %fd80, %fd643, %fd723;
	fma.rn.f64 	%fd726, %fd91, %fd646, %fd724;
	fma.rn.f64 	%fd727, %fd92, %fd647, %fd725;
	fma.rn.f64 	%fd728, %fd103, %fd650, %fd726;
	fma.rn.f64 	%fd729, %fd104, %fd651, %fd727;
	sub.f64 	%fd730, %fd728, %fd729;
	st.shared.f64 	[%r6+672], %fd730;
	add.f64 	%fd731, %fd728, %fd729;
	st.shared.f64 	[%r6+448], %fd731;
	fma.rn.f64 	%fd732, %fd33, %fd626, 0d0000000000000000;
	fma.rn.f64 	%fd733, %fd34, %fd627, 0d0000000000000000;
	fma.rn.f64 	%fd734, %fd45, %fd630, %fd732;
	fma.rn.f64 	%fd735, %fd46, %fd631, %fd733;
	fma.rn.f64 	%fd736, %fd57, %fd634, %fd734;
	fma.rn.f64 	%fd737, %fd58, %fd635, %fd735;
	fma.rn.f64 	%fd738, %fd69, %fd638, %fd736;
	fma.rn.f64 	%fd739, %fd70, %fd639, %fd737;
	fma.rn.f64 	%fd740, %fd81, %fd642, %fd738;
	fma.rn.f64 	%fd741, %fd82, %fd643, %fd739;
	fma.rn.f64 	%fd742, %fd93, %fd646, %fd740;
	fma.rn.f64 	%fd743, %fd94, %fd647, %fd741;
	fma.rn.f64 	%fd744, %fd105, %fd650, %fd742;
	fma.rn.f64 	%fd745, %fd106, %fd651, %fd743;
	add.f64 	%fd746, %fd744, %fd745;
	st.shared.f64 	[%r6+560], %fd746;
$L__BB290_10:
	mov.u32 	%r45, %tid.x;
	setp.gt.u32 	%p11, %r45, 120;
	bar.sync 	0;
	@%p11 bra 	$L__BB290_12;
	ld.shared.f64 	%fd747, [%r5];
	ld.shared.f64 	%fd748, [%r5+20384];
	add.f64 	%fd749, %fd747, %fd748;
	sub.f64 	%fd750, %fd747, %fd748;
	ld.shared.f64 	%fd751, [%r5+1568];
	ld.shared.f64 	%fd752, [%r5+18816];
	add.f64 	%fd753, %fd751, %fd752;
	sub.f64 	%fd754, %fd751, %fd752;
	ld.shared.f64 	%fd755, [%r5+3136];
	ld.shared.f64 	%fd756, [%r5+17248];
	add.f64 	%fd757, %fd755, %fd756;
	sub.f64 	%fd758, %fd755, %fd756;
	ld.shared.f64 	%fd759, [%r5+4704];
	ld.shared.f64 	%fd760, [%r5+15680];
	add.f64 	%fd761, %fd759, %fd760;
	sub.f64 	%fd762, %fd759, %fd760;
	ld.shared.f64 	%fd763, [%r5+6272];
	ld.shared.f64 	%fd764, [%r5+14112];
	add.f64 	%fd765, %fd763, %fd764;
	sub.f64 	%fd766, %fd763, %fd764;
	ld.shared.f64 	%fd767, [%r5+7840];
	ld.shared.f64 	%fd768, [%r5+12544];
	add.f64 	%fd769, %fd767, %fd768;
	sub.f64 	%fd770, %fd767, %fd768;
	ld.shared.f64 	%fd771, [%r5+9408];
	ld.shared.f64 	%fd772, [%r5+10976];
	add.f64 	%fd773, %fd771, %fd772;
	sub.f64 	%fd774, %fd771, %fd772;
	fma.rn.f64 	%fd775, %fd23, %fd749, 0d0000000000000000;
	fma.rn.f64 	%fd776, %fd24, %fd750, 0d0000000000000000;
	fma.rn.f64 	%fd777, %fd35, %fd753, %fd775;
	fma.rn.f64 	%fd778, %fd36, %fd754, %fd776;
	fma.rn.f64 	%fd779, %fd47, %fd757, %fd777;
	fma.rn.f64 	%fd780, %fd48, %fd758, %fd778;
	fma.rn.f64 	%fd781, %fd59, %fd761, %fd779;
	fma.rn.f64 	%fd782, %fd60, %fd762, %fd780;
	fma.rn.f64 	%fd783, %fd71, %fd765, %fd781;
	fma.rn.f64 	%fd784, %fd72, %fd766, %fd782;
	fma.rn.f64 	%fd785, %fd83, %fd769, %fd783;
	fma.rn.f64 	%fd786, %fd84, %fd770, %fd784;
	fma.rn.f64 	%fd787, %fd95, %fd773, %fd785;
	fma.rn.f64 	%fd788, %fd96, %fd774, %fd786;
	sub.f64 	%fd870, %fd787, %fd788;
	add.f64 	%fd880, %fd787, %fd788;
	fma.rn.f64 	%fd789, %fd25, %fd749, 0d0000000000000000;
	fma.rn.f64 	%fd790, %fd26, %fd750, 0d0000000000000000;
	fma.rn.f64 	%fd791, %fd37, %fd753, %fd789;
	fma.rn.f64 	%fd792, %fd38, %fd754, %fd790;
	fma.rn.f64 	%fd793, %fd49, %fd757, %fd791;
	fma.rn.f64 	%fd794, %fd50, %fd758, %fd792;
	fma.rn.f64 	%fd795, %fd61, %fd761, %fd793;
	fma.rn.f64 	%fd796, %fd62, %fd762, %fd794;
	fma.rn.f64 	%fd797, %fd73, %fd765, %fd795;
	fma.rn.f64 	%fd798, %fd74, %fd766, %fd796;
	fma.rn.f64 	%fd799, %fd85, %fd769, %fd797;
	fma.rn.f64 	%fd800, %fd86, %fd770, %fd798;
	fma.rn.f64 	%fd801, %fd97, %fd773, %fd799;
	fma.rn.f64 	%fd802, %fd98, %fd774, %fd800;
	sub.f64 	%fd871, %fd801, %fd802;
	add.f64 	%fd879, %fd801, %fd802;
	fma.rn.f64 	%fd803, %fd27, %fd749, 0d0000000000000000;
	fma.rn.f64 	%fd804, %fd28, %fd750, 0d0000000000000000;
	fma.rn.f64 	%fd805, %fd39, %fd753, %fd803;
	fma.rn.f64 	%fd806, %fd40, %fd754, %fd804;
	fma.rn.f64 	%fd807, %fd51, %fd757, %fd805;
	fma.rn.f64 	%fd808, %fd52, %fd758, %fd806;
	fma.rn.f64 	%fd809, %fd63, %fd761, %fd807;
	fma.rn.f64 	%fd810, %fd64, %fd762, %fd808;
	fma.rn.f64 	%fd811, %fd75, %fd765, %fd809;
	fma.rn.f64 	%fd812, %fd76, %fd766, %fd810;
	fma.rn.f64 	%fd813, %fd87, %fd769, %fd811;
	fma.rn.f64 	%fd814, %fd88, %fd770, %fd812;
	fma.rn.f64 	%fd815, %fd99, %fd773, %fd813;
	fma.rn.f64 	%fd816, %fd100, %fd774, %fd814;
	sub.f64 	%fd872, %fd815, %fd816;
	add.f64 	%fd878, %fd815, %fd816;
	fma.rn.f64 	%fd817, %fd29, %fd749, 0d0000000000000000;
	fma.rn.f64 	%fd818, %fd30, %fd750, 0d0000000000000000;
	fma.rn.f64 	%fd819, %fd41, %fd753, %fd817;
	fma.rn.f64 	%fd820, %fd42, %fd754, %fd818;
	fma.rn.f64 	%fd821, %fd53, %fd757, %fd819;
	fma.rn.f64 	%fd822, %fd54, %fd758, %fd820;
	fma.rn.f64 	%fd823, %fd65, %fd761, %fd821;
	fma.rn.f64 	%fd824, %fd66, %fd762, %fd822;
	fma.rn.f64 	%fd825, %fd77, %fd765, %fd823;
	fma.rn.f64 	%fd826, %fd78, %fd766, %fd824;
	fma.rn.f64 	%fd827, %fd89, %fd769, %fd825;
	fma.rn.f64 	%fd828, %fd90, %fd770, %fd826;
	fma.rn.f64 	%fd829, %fd101, %fd773, %fd827;
	fma.rn.f64 	%fd830, %fd102, %fd774, %fd828;
	sub.f64 	%fd873, %fd829, %fd830;
	add.f64 	%fd877, %fd829, %fd830;
	fma.rn.f64 	%fd831, %fd31, %fd749, 0d0000000000000000;
	fma.rn.f64 	%fd832, %fd32, %fd750, 0d0000000000000000;
	fma.rn.f64 	%fd833, %fd43, %fd753, %fd831;
	fma.rn.f64 	%fd834, %fd44, %fd754, %fd832;
	fma.rn.f64 	%fd835, %fd55, %fd757, %fd833;
	fma.rn.f64 	%fd836, %fd56, %fd758, %fd834;
	fma.rn.f64 	%fd837, %fd67, %fd761, %fd835;
	fma.rn.f64 	%fd838, %fd68, %fd762, %fd836;
	fma.rn.f64 	%fd839, %fd79, %fd765, %fd837;
	fma.rn.f64 	%fd840, %fd80, %fd766, %fd838;
	fma.rn.f64 	%fd841, %fd91, %fd769, %fd839;
	fma.rn.f64 	%fd842, %fd92, %fd770, %fd840;
	fma.rn.f64 	%fd843, %fd103, %fd773, %fd841;
	fma.rn.f64 	%fd844, %fd104, %fd774, %fd842;
	sub.f64 	%fd874, %fd843, %fd844;
	add.f64 	%fd876, %fd843, %fd844;
	fma.rn.f64 	%fd845, %fd33, %fd749, 0d0000000000000000;
	fma.rn.f64 	%fd846, %fd34, %fd750, 0d0000000000000000;
	fma.rn.f64 	%fd847, %fd45, %fd753, %fd845;
	fma.rn.f64 	%fd848, %fd46, %fd754, %fd846;
	fma.rn.f64 	%fd849, %fd57, %fd757, %fd847;
	fma.rn.f64 	%fd850, %fd58, %fd758, %fd848;
	fma.rn.f64 	%fd851, %fd69, %fd761, %fd849;
	fma.rn.f64 	%fd852, %fd70, %fd762, %fd850;
	fma.rn.f64 	%fd853, %fd81, %fd765, %fd851;
	fma.rn.f64 	%fd854, %fd82, %fd766, %fd852;
	fma.rn.f64 	%fd855, %fd93, %fd769, %fd853;
	fma.rn.f64 	%fd856, %fd94, %fd770, %fd854;
	fma.rn.f64 	%fd857, %fd105, %fd773, %fd855;
	fma.rn.f64 	%fd858, %fd106, %fd774, %fd856;
	add.f64 	%fd875, %fd857, %fd858;
$L__BB290_12:
	bar.sync 	0;
	@%p4 bra 	$L__BB290_14;
	ld.param.u64 	%rd21, [_Z32massMatrixMultiplyRegisterKernelILi11ELi14ELi1EEviPKdS1_S1_S1_Pd_param_5];
	mov.u32 	%r46, %ctaid.x;
	mov.u32 	%r47, %tid.y;
	add.s32 	%r48, %r46, %r47;
	mov.u32 	%r49, %tid.x;
	mad.lo.s32 	%r50, %r48, 1331, %r49;
	cvta.to.global.u64 	%rd17, %rd21;
	mul.wide.s32 	%rd18, %r50, 8;
	add.s64 	%rd19, %rd17, %rd18;
	st.global.f64 	[%rd19], %fd880;
	st.global.f64 	[%rd19+968], %fd879;
	st.global.f64 	[%rd19+1936], %fd878;
	st.global.f64 	[%rd19+2904], %fd877;
	st.global.f64 	[%rd19+3872], %fd876;
	st.global.f64 	[%rd19+4840], %fd875;
	st.global.f64 	[%rd19+5808], %fd874;
	st.global.f64 	[%rd19+6776], %fd873;
	st.global.f64 	[%rd19+7744], %fd872;
	st.global.f64 	[%rd19+8712], %fd871;
	st.global.f64 	[%rd19+9680], %fd870;
$L__BB290_14:
	ret;

}
	// .globl	_Z32massMatrixMultiplyConstantKernelILi11ELi14ELi1EEviPKdS1_S1_S1_Pd
.visible .entry _Z32massMatrixMultiplyConstantKernelILi11ELi14ELi1EEviPKdS1_S1_S1_Pd(
	.param .u32 _Z32massMatrixMultiplyConstantKernelILi11ELi14ELi1EEviPKdS1_S1_S1_Pd_param_0,
	.param .u64 .ptr .align 1 _Z32massMatrixMultiplyConstantKernelILi11ELi14ELi1EEviPKdS1_S1_S1_Pd_param_1,
	.param .u64 .ptr .align 1 _Z32massMatrixMultiplyConstantKernelILi11ELi14ELi1EEviPKdS1_S1_S1_Pd_param_2,
	.param .u64 .ptr .align 1 _Z32massMatrixMultiplyConstantKernelILi11ELi14ELi1EEviPKdS1_S1_S1_Pd_param_3,
	.param .u64 .ptr .align 1 _Z32massMatrixMultiplyConstantKernelILi11ELi14ELi1EEviPKdS1_S1_S1_Pd_param_4,
	.param .u64 .ptr .align 1 _Z32massMatrixMultiplyConstantKernelILi11ELi14ELi1EEviPKdS1_S1_S1_Pd_param_5
)
{
	.reg .pred 	%p<10>;
	.reg .b16 	%rs<19>;
	.reg .b32 	%r<39>;
	.reg .b64 	%rd<15>;
	.reg .b64 	%fd<1215>;
	// demoted variable
	.shared .align 8 .b8 _ZZ32massMatrixMultiplyConstantKernelILi11ELi14ELi1EEviPKdS1_S1_S1_PdE6s_tmp1[21952];
	ld.param.u32 	%r8, [_Z32massMatrixMultiplyConstantKernelILi11ELi14ELi1EEviPKdS1_S1_S1_Pd_param_0];
	ld.param.u64 	%rd2, [_Z32massMatrixMultiplyConstantKernelILi11ELi14ELi1EEviPKdS1_S1_S1_Pd_param_4];
	mov.u32 	%r9, %tid.x;
	mov.u32 	%r2, %tid.y;
	mov.u32 	%r10, %ctaid.x;
	add.s32 	%r3, %r10, %r2;
	cvt.u16.u32 	%rs2, %r9;
	mul.hi.u16 	%rs3, %rs2, -17873;
	shr.u16 	%rs4, %rs3, 3;
	mul.lo.s16 	%rs5, %rs4, 11;
	sub.s16 	%rs1, %rs2, %rs5;
	setp.lt.s32 	%p2, %r3, %r8;
	setp.lt.u32 	%p3, %r9, 121;
	and.pred  	%p1, %p2, %p3;
	not.pred 	%p4, %p1;
	@%p4 bra 	$L__BB291_2;
	cvta.to.global.u64 	%rd4, %rd2;
	mad.lo.s32 	%r11, %r3, 1331, %r9;
	mul.wide.s32 	%rd5, %r11, 8;
	add.s64 	%rd6, %rd4, %rd5;
	ld.global.nc.f64 	%fd1144, [%rd6];
	ld.global.nc.f64 	%fd1143, [%rd6+968];
	ld.global.nc.f64 	%fd1142, [%rd6+1936];
	ld.global.nc.f64 	%fd1141, [%rd6+2904];
	ld.global.nc.f64 	%fd1140, [%rd6+3872];
	ld.global.nc.f64 	%fd1139, [%rd6+4840];
	ld.global.nc.f64 	%fd1138, [%rd6+5808];
	ld.global.nc.f64 	%fd1137, [%rd6+6776];
	ld.global.nc.f64 	%fd1136, [%rd6+7744];
	ld.global.nc.f64 	%fd1135, [%rd6+8712];
	ld.global.nc.f64 	%fd1134, [%rd6+9680];
$L__BB291_2:
	setp.gt.u32 	%p5, %r9, 120;
	bar.sync 	0;
	ld.const.f64 	%fd23, [const_oddDofToQuad];
	ld.const.f64 	%fd24, [const_evenDofToQuad];
	ld.const.f64 	%fd25, [const_oddDofToQuad+8];
	ld.const.f64 	%fd26, [const_evenDofToQuad+8];
	ld.const.f64 	%fd27, [const_oddDofToQuad+16];
	ld.const.f64 	%fd28, [const_evenDofToQuad+16];
	ld.const.f64 	%fd29, [const_oddDofToQuad+24];
	ld.const.f64 	%fd30, [const_evenDofToQuad+24];
	ld.const.f64 	%fd31, [const_oddDofToQuad+32];
	ld.const.f64 	%fd32, [const_evenDofToQuad+32];
	ld.const.f64 	%fd33, [const_oddDofToQuad+40];
	ld.const.f64 	%fd34, [const_evenDofToQuad+40];
	ld.const.f64 	%fd35, [const_oddDofToQuad+48];
	ld.const.f64 	%fd36, [const_evenDofToQuad+48];
	ld.const.f64 	%fd37, [const_oddDofToQuad+56];
	ld.const.f64 	%fd38, [const_evenDofToQuad+56];
	ld.const.f64 	%fd39, [const_oddDofToQuad+64];
	ld.const.f64 	%fd40, [const_evenDofToQuad+64];
	ld.const.f64 	%fd41, [const_oddDofToQuad+72];
	ld.const.f64 	%fd42, [const_evenDofToQuad+72];
	ld.const.f64 	%fd43, [const_oddDofToQuad+80];
	ld.const.f64 	%fd44, [const_evenDofToQuad+80];
	ld.const.f64 	%fd45, [const_oddDofToQuad+88];
	ld.const.f64 	%fd46, [const_evenDofToQuad+88];
	ld.const.f64 	%fd47, [const_oddDofToQuad+96];
	mov.u32 	%r12, _ZZ32massMatrixMultiplyConstantKernelILi11ELi14ELi1EEviPKdS1_S1_S1_PdE6s_tmp1;
	mad.lo.s32 	%r13, %r2, 21952, %r12;
	mul.lo.s16 	%rs7, %rs2, 117;
	shr.u16 	%rs8, %rs7, 8;
	sub.s16 	%rs9, %rs2, %rs8;
	and.b16  	%rs10, %rs9, 254;
	shr.u16 	%rs11, %rs10, 1;
	add.s16 	%rs12, %rs11, %rs8;
	and.b16  	%rs13, %rs12, 248;
	shr.u16 	%rs14, %rs13, 3;
	cvt.u32.u16 	%r4, %rs14;
	mul.wide.u16 	%r14, %rs14, 112;
	add.s32 	%r5, %r13, %r14;
	mul.wide.u16 	%r15, %rs1, 8;
	add.s32 	%r6, %r5, %r15;
	@%p5 bra 	$L__BB291_4;
	add.f64 	%fd259, %fd1144, %fd1134;
	sub.f64 	%fd260, %fd1144, %fd1134;
	add.f64 	%fd261, %fd1143, %fd1135;
	sub.f64 	%fd262, %fd1143, %fd1135;
	add.f64 	%fd263, %fd1142, %fd1136;
	sub.f64 	%fd264, %fd1142, %fd1136;
	add.f64 	%fd265, %fd1141, %fd1137;
	sub.f64 	%fd266, %fd1141, %fd1137;
	add.f64 	%fd267, %fd1140, %fd1138;
	sub.f64 	%fd268, %fd1140, %fd1138;
	add.f64 	%fd269, %fd1139, %fd1139;
	sub.f64 	%fd270, %fd1139, %fd1139;
	mul.f64 	%fd271, %fd269, 0d3FE0000000000000;
	fma.rn.f64 	%fd272, %fd23, %fd259, 0d0000000000000000;
	fma.rn.f64 	%fd273, %fd24, %fd260, 0d0000000000000000;
	fma.rn.f64 	%fd274, %fd25, %fd261, %fd272;
	fma.rn.f64 	%fd275, %fd26, %fd262, %fd273;
	fma.rn.f64 	%fd276, %fd27, %fd263, %fd274;
	fma.rn.f64 	%fd277, %fd28, %fd264, %fd275;
	fma.rn.f64 	%fd278, %fd29, %fd265, %fd276;
	fma.rn.f64 	%fd279, %fd30, %fd266, %fd277;
	fma.rn.f64 	%fd280, %fd31, %fd267, %fd278;
	fma.rn.f64 	%fd281, %fd32, %fd268, %fd279;
	fma.rn.f64 	%fd282, %fd33, %fd271, %fd280;
	fma.rn.f64 	%fd283, %fd34, %fd270, %fd281;
	sub.f64 	%fd284, %fd282, %fd283;
	st.shared.f64 	[%r6+20384], %fd284;
	add.f64 	%fd285, %fd283, %fd282;
	st.shared.f64 	[%r6], %fd285;
	fma.rn.f64 	%fd286, %fd35, %fd259, 0d0000000000000000;
	fma.rn.f64 	%fd287, %fd36, %fd260, 0d0000000000000000;
	fma.rn.f64 	%fd288, %fd37, %fd261, %fd286;
	fma.rn.f64 	%fd289, %fd38, %fd262, %fd287;
	fma.rn.f64 	%fd290, %fd39, %fd263, %fd288;
	fma.rn.f64 	%fd291, %fd40, %fd264, %fd289;
	fma.rn.f64 	%fd292, %fd41, %fd265, %fd290;
	fma.rn.f64 	%fd293, %fd42, %fd266, %fd291;
	fma.rn.f64 	%fd294, %fd43, %fd267, %fd292;
	fma.rn.f64 	%fd295, %fd44, %fd268, %fd293;
	fma.rn.f64 	%fd296, %fd45, %fd271, %fd294;
	fma.rn.f64 	%fd297, %fd46, %fd270, %fd295;
	sub.f64 	%fd298, %fd296, %fd297;
	st.shared.f64 	[%r6+18816], %fd298;
	add.f64 	%fd299, %fd297, %fd296;
	st.shared.f64 	[%r6+1568], %fd299;
	fma.rn.f64 	%fd300, %fd47, %fd259, 0d0000000000000000;
	ld.const.f64 	%fd301, [const_evenDofToQuad+96];
	fma.rn.f64 	%fd302, %fd301, %fd260, 0d0000000000000000;
	ld.const.f64 	%fd303, [const_oddDofToQuad+104];
	fma.rn.f64 	%fd304, %fd303, %fd261, %fd300;
	ld.const.f64 	%fd305, [const_evenDofToQuad+104];
	fma.rn.f64 	%fd306, %fd305, %fd262, %fd302;
	ld.const.f64 	%fd307, [const_oddDofToQuad+112];
	fma.rn.f64 	%fd308, %fd307, %fd263, %fd304;
	ld.const.f64 	%fd309, [const_evenDofToQuad+112];
	fma.rn.f64 	%fd310, %fd309, %fd264, %fd306;
	ld.const.f64 	%fd311, [const_oddDofToQuad+120];
	fma.rn.f64 	%fd312, %fd311, %fd265, %fd308;
	ld.const.f64 	%fd313, [const_evenDofToQuad+120];
	fma.rn.f64 	%fd314, %fd313, %fd266, %fd310;
	ld.const.f64 	%fd315, [const_oddDofToQuad+128];
	fma.rn.f64 	%fd316, %fd315, %fd267, %fd312;
	ld.const.f64 	%fd317, [const_evenDofToQuad+128];
	fma.rn.f64 	%fd318, %fd317, %fd268, %fd314;
	ld.const.f64 	%fd319, [const_oddDofToQuad+136];
	fma.rn.f64 	%fd320, %fd319, %fd271, %fd316;
	ld.const.f64 	%fd321, [const_evenDofToQuad+136];
	fma.rn.f64 	%fd322, %fd321, %fd270, %fd318;
	sub.f64 	%fd323, %fd320, %fd322;
	st.shared.f64 	[%r6+17248], %fd323;
	add.f64 	%fd324, %fd322, %fd320;
	st.shared.f64 	[%r6+3136], %fd324;
	ld.const.f64 	%fd325, [const_oddDofToQuad+144];
	fma.rn.f64 	%fd326, %fd325, %fd259, 0d0000000000000000;
	ld.const.f64 	%fd327, [const_evenDofToQuad+144];
	fma.rn.f64 	%fd328, %fd327, %fd260, 0d0000000000000000;
	ld.const.f64 	%fd329, [const_oddDofToQuad+152];
	fma.rn.f64 	%fd330, %fd329, %fd261, %fd326;
	ld.const.f64 	%fd331, [const_evenDofToQuad+152];
	fma.rn.f64 	%fd332, %fd331, %fd262, %fd328;
	ld.const.f64 	%fd333, [const_oddDofToQuad+160];
	fma.rn.f64 	%fd334, %fd333, %fd263, %fd330;
	ld.const.f64 	%fd335, [const_evenDofToQuad+160];
	fma.rn.f64 	%fd336, %fd335, %fd264, %fd332;
	ld.const.f64 	%fd337, [const_oddDofToQuad+168];
	fma.rn.f64 	%fd338, %fd337, %fd265, %fd334;
	ld.const.f64 	%fd339, [const_evenDofToQuad+168];
	fma.rn.f64 	%fd340, %fd339, %fd266, %fd336;
	ld.const.f64 	%fd341, [const_oddDofToQuad+176];
	fma.rn.f64 	%fd342, %fd341, %fd267, %fd338;
	ld.const.f64 	%fd343, [const_evenDofToQuad+176];
	fma.rn.f64 	%fd344, %fd343, %fd268, %fd340;
	ld.const.f64 	%fd345, [const_oddDofToQuad+184];
	fma.rn.f64 	%fd346, %fd345, %fd271, %fd342;
	ld.const.f64 	%fd347, [const_evenDofToQuad+184];
	fma.rn.f64 	%fd348, %fd347, %fd270, %fd344;
	sub.f64 	%fd349, %fd346, %fd348;
	st.shared.f64 	[%r6+15680], %fd349;
	add.f64 	%fd350, %fd348, %fd346;
	st.shared.f64 	[%r6+4704], %fd350;
	ld.const.f64 	%fd351, [const_oddDofToQuad+192];
	fma.rn.f64 	%fd352, %fd351, %fd259, 0d0000000000000000;
	ld.const.f64 	%fd353, [const_evenDofToQuad+192];
	fma.rn.f64 	%fd354, %fd353, %fd260, 0d0000000000000000;
	ld.const.f64 	%fd355, [const_oddDofToQuad+200];
	fma.rn.f64 	%fd356, %fd355, %fd261, %fd352;
	ld.const.f64 	%fd357, [const_evenDofToQuad+200];
	fma.rn.f64 	%fd358, %fd357, %fd262, %fd354;
	ld.const.f64 	%fd359, [const_oddDofToQuad+208];
	fma.rn.f64 	%fd360, %fd359, %fd263, %fd356;
	ld.const.f64 	%fd361, [const_evenDofToQuad+208];
	fma.rn.f64 	%fd362, %fd361, %fd264, %fd358;
	ld.const.f64 	%fd363, [const_oddDofToQuad+216];
	fma.rn.f64 	%fd364, %fd363, %fd265, %fd360;
	ld.const.f64 	%fd365, [const_evenDofToQuad+216];
	fma.rn.f64 	%fd366, %fd365, %fd266, %fd362;
	ld.const.f64 	%fd367, [const_oddDofToQuad+224];
	fma.rn.f64 	%fd368, %fd367, %fd267, %fd364;
	ld.const.f64 	%fd369, [const_evenDofToQuad+224];
	fma.rn.f64 	%fd370, %fd369, %fd268, %fd366;
	ld.const.f64 	%fd371, [const_oddDofToQuad+232];
	fma.rn.f64 	%fd372, %fd371, %fd271, %fd368;
	ld.const.f64 	%fd373, [const_evenDofToQuad+232];
	fma.rn.f64 	%fd374, %fd373, %fd270, %fd370;
	sub.f64 	%fd375, %fd372, %fd374;
	st.shared.f64 	[%r6+14112], %fd375;
	add.f64 	%fd376, %fd374, %fd372;
	st.shared.f64 	[%r6+6272], %fd376;
	ld.const.f64 	%fd377, [const_oddDofToQuad+240];
	fma.rn.f64 	%fd378, %fd377, %fd259, 0d0000000000000000;
	ld.const.f64 	%fd379, [const_evenDofToQuad+240];
	fma.rn.f64 	%fd380, %fd379, %fd260, 0d0000000000000000;
	ld.const.f64 	%fd381, [const_oddDofToQuad+248];
	fma.rn.f64 	%fd382, %fd381, %fd261, %fd378;
	ld.const.f64 	%fd383, [const_evenDofToQuad+248];
	fma.rn.f64 	%fd384, %fd383, %fd262, %fd380;
	ld.const.f64 	%fd385, [const_oddDofToQuad+256];
	fma.rn.f64 	%fd386, %fd385, %fd263, %fd382;
	ld.const.f64 	%fd387, [const_evenDofToQuad+256];
	fma.rn.f64 	%fd388, %fd387, %fd264, %fd384;
	ld.const.f64 	%fd389, [const_oddDofToQuad+264];
	fma.rn.f64 	%fd390, %fd389, %fd265, %fd386;
	ld.const.f64 	%fd391, [const_evenDofToQuad+264];
	fma.rn.f64 	%fd392, %fd391, %fd266, %fd388;
	ld.const.f64 	%fd393, [const_oddDofToQuad+272];
	fma.rn.f64 	%fd394, %fd393, %fd267, %fd390;
	ld.const.f64 	%fd395, [const_evenDofToQuad+272];
	fma.rn.f64 	%fd396, %fd395, %fd268, %fd392;
	ld.const.f64 	%fd397, [const_oddDofToQuad+280];
	fma.rn.f64 	%fd398, %fd397, %fd271, %fd394;
	ld.const.f64 	%fd399, [const_evenDofToQuad+280];
	fma.rn.f64 	%fd400, %fd399, %fd270, %fd396;
	sub.f64 	%fd401, %fd398, %fd400;
	st.shared.f64 	[%r6+12544], %fd401;
	add.f64 	%fd402, %fd400, %fd398;
	st.shared.f64 	[%r6+7840], %fd402;
	ld.const.f64 	%fd403, [const_oddDofToQuad+288];
	fma.rn.f64 	%fd404, %fd403, %fd259, 0d0000000000000000;
	ld.const.f64 	%fd405, [const_evenDofToQuad+288];
	fma.rn.f64 	%fd406, %fd405, %fd260, 0d0000000000000000;
	ld.const.f64 	%fd407, [const_oddDofToQuad+296];
	fma.rn.f64 	%fd408, %fd407, %fd261, %fd404;
	ld.const.f64 	%fd409, [const_evenDofToQuad+296];
	fma.rn.f64 	%fd410, %fd409, %fd262, %fd406;
	ld.const.f64 	%fd411, [const_oddDofToQuad+304];
	fma.rn.f64 	%fd412, %fd411, %fd263, %fd408;
	ld.const.f64 	%fd413, [const_evenDofToQuad+304];
	fma.rn.f64 	%fd414, %fd413, %fd264, %fd410;
	ld.const.f64 	%fd415, [const_oddDofToQuad+312];
	fma.rn.f64 	%fd416, %fd415, %fd265, %fd412;
	ld.const.f64 	%fd417, [const_evenDofToQuad+312];
	fma.rn.f64 	%fd418, %fd417, %fd266, %fd414;
	ld.const.f64 	%fd419, [const_oddDofToQuad+320];
	fma.rn.f64 	%fd420, %fd419, %fd267, %fd416;
	ld.const.f64 	%fd421, [const_evenDofToQuad+320];
	fma.rn.f64 	%fd422, %fd421, %fd268, %fd418;
	ld.const.f64 	%fd423, [const_oddDofToQuad+328];
	fma.rn.f64 	%fd424, %fd423, %fd271, %fd420;
	ld.const.f64 	%fd425, [const_evenDofToQuad+328];
	fma.rn.f64 	%fd426, %fd425, %fd270, %fd422;
	sub.f64 	%fd427, %fd424, %fd426;
	st.shared.f64 	[%r6+10976], %fd427;
	add.f64 	%fd428, %fd426, %fd424;
	st.shared.f64 	[%r6+9408], %fd428;
$L__BB291_4:
	bar.sync 	0;
	setp.lt.u32 	%p6, %r9, 154;
	mad.lo.s32 	%r16, %r4, 1456, %r5;
	add.s32 	%r7, %r16, %r15;
	@%p6 bra 	$L__BB291_6;
	ld.const.f64 	%fd1203, [const_evenDofToQuad+96];
	ld.const.f64 	%fd1202, [const_oddDofToQuad+104];
	ld.const.f64 	%fd1201, [const_evenDofToQuad+104];
	ld.const.f64 	%fd1200, [const_oddDofToQuad+112];
	ld.const.f64 	%fd1199, [const_evenDofToQuad+112];
	ld.const.f64 	%fd1198, [const_oddDofToQuad+120];
	ld.const.f64 	%fd1197, [const_evenDofToQuad+120];
	ld.const.f64 	%fd1196, [const_oddDofToQuad+128];
	ld.const.f64 	%fd1195, [const_evenDofToQuad+128];
	ld.const.f64 	%fd1194, [const_oddDofToQuad+136];
	ld.const.f64 	%fd1193, [const_evenDofToQuad+136];
	ld.const.f64 	%fd1192, [const_oddDofToQuad+144];
	ld.const.f64 	%fd1191, [const_evenDofToQuad+144];
	ld.const.f64 	%fd1190, [const_oddDofToQuad+152];
	ld.const.f64 	%fd1189, [const_evenDofToQuad+152];
	ld.const.f64 	%fd1188, [const_oddDofToQuad+160];
	ld.const.f64 	%fd1187, [const_evenDofToQuad+160];
	ld.const.f64 	%fd1186, [const_oddDofToQuad+168];
	ld.const.f64 	%fd1185, [const_evenDofToQuad+168];
	ld.const.f64 	%fd1184, [const_oddDofToQuad+176];
	ld.const.f64 	%fd1183, [const_evenDofToQuad+176];
	ld.const.f64 	%fd1182, [const_oddDofToQuad+184];
	ld.const.f64 	%fd1181, [const_evenDofToQuad+184];
	ld.const.f64 	%fd1180, [const_oddDofToQuad+192];
	ld.const.f64 	%fd1179, [const_evenDofToQuad+192];
	ld.const.f64 	%fd1178, [const_oddDofToQuad+200];
	ld.const.f64 	%fd1177, [const_evenDofToQuad+200];
	ld.const.f64 	%fd1176, [const_oddDofToQuad+208];
	ld.const.f64 	%fd1175, [const_evenDofToQuad+208];
	ld.const.f64 	%fd1174, [const_oddDofToQuad+216];
	ld.const.f64 	%fd1173, [const_evenDofToQuad+216];
	ld.const.f64 	%fd1172, [const_oddDofToQuad+224];
	ld.const.f64 	%fd1171, [const_evenDofToQuad+224];
	ld.const.f64 	%fd1170, [const_oddDofToQuad+232];
	ld.const.f64 	%fd1169, [const_evenDofToQuad+232];
	ld.const.f64 	%fd1168, [const_oddDofToQuad+240];
	ld.const.f64 	%fd1167, [const_evenDofToQuad+240];
	ld.const.f64 	%fd1166, [const_oddDofToQuad+248];
	ld.const.f64 	%fd1165, [const_evenDofToQuad+248];
	ld.const.f64 	%fd1164, [const_oddDofToQuad+256];
	ld.const.f64 	%fd1163, [const_evenDofToQuad+256];
	ld.const.f64 	%fd1162, [const_oddDofToQuad+264];
	ld.const.f64 	%fd1161, [const_evenDofToQuad+264];
	ld.const.f64 	%fd1160, [const_oddDofToQuad+272];
	ld.const.f64 	%fd1159, [const_evenDofToQuad+272];
	ld.const.f64 	%fd1158, [const_oddDofToQuad+280];
	ld.const.f64 	%fd1157, [const_evenDofToQuad+280];
	ld.const.f64 	%fd1156, [const_oddDofToQuad+288];
	ld.const.f64 	%fd1155, [const_evenDofToQuad+288];
	ld.const.f64 	%fd1154, [const_oddDofToQuad+296];
	ld.const.f64 	%fd1153, [const_evenDofToQuad+296];
	ld.const.f64 	%fd1152, [const_oddDofToQuad+304];
	ld.const.f64 	%fd1151, [const_evenDofToQuad+304];
	ld.const.f64 	%fd1150, [const_oddDofToQuad+312];
	ld.const.f64 	%fd1149, [const_evenDofToQuad+312];
	ld.const.f64 	%fd1148, [const_oddDofToQuad+320];
	ld.const.f64 	%fd1147, [const_evenDofToQuad+320];
	ld.const.f64 	%fd1146, [const_oddDofToQuad+328];
	ld.const.f64 	%fd1145, [const_evenDofToQuad+328];
	bra.uni 	$L__BB291_7;
$L__BB291_6:
	ld.shared.f64 	%fd429, [%r7];
	ld.shared.f64 	%fd430, [%r7+1120];
	add.f64 	%fd431, %fd429, %fd430;
	sub.f64 	%fd432, %fd429, %fd430;
	ld.shared.f64 	%fd433, [%r7+112];
	ld.shared.f64 	%fd434, [%r7+1008];
	add.f64 	%fd435, %fd433, %fd434;
	sub.f64 	%fd436, %fd433, %fd434;
	ld.shared.f64 	%fd437, [%r7+224];
	ld.shared.f64 	%fd438, [%r7+896];
	add.f64 	%fd439, %fd437, %fd438;
	sub.f64 	%fd440, %fd437, %fd438;
	ld.shared.f64 	%fd441, [%r7+336];
	ld.shared.f64 	%fd442, [%r7+784];
	add.f64 	%fd443, %fd441, %fd442;
	sub.f64 	%fd444, %fd441, %fd442;
	ld.shared.f64 	%fd445, [%r7+448];
	ld.shared.f64 	%fd446, [%r7+672];
	add.f64 	%fd447, %fd445, %fd446;
	sub.f64 	%fd448, %fd445, %fd446;
	ld.shared.f64 	%fd449, [%r7+560];
	add.f64 	%fd450, %fd449, %fd449;
	sub.f64 	%fd451, %fd449, %fd449;
	mul.f64 	%fd452, %fd450, 0d3FE0000000000000;
	fma.rn.f64 	%fd454, %fd23, %fd431, 0d0000000000000000;
	ld.const.f64 	%fd455, [const_evenDofToQuad];
	fma.rn.f64 	%fd456, %fd455, %fd432, 0d0000000000000000;
	ld.const.f64 	%fd457, [const_oddDofToQuad+8];
	fma.rn.f64 	%fd458, %fd457, %fd435, %fd454;
	ld.const.f64 	%fd459, [const_evenDofToQuad+8];
	fma.rn.f64 	%fd460, %fd459, %fd436, %fd456;
	ld.const.f64 	%fd461, [const_oddDofToQuad+16];
	fma.rn.f64 	%fd462, %fd461, %fd439, %fd458;
	ld.const.f64 	%fd463, [const_evenDofToQuad+16];
	fma.rn.f64 	%fd464, %fd463, %fd440, %fd460;
	ld.const.f64 	%fd465, [const_oddDofToQuad+24];
	fma.rn.f64 	%fd466, %fd465, %fd443, %fd462;
	ld.const.f64 	%fd467, [const_evenDofToQuad+24];
	fma.rn.f64 	%fd468, %fd467, %fd444, %fd464;
	ld.const.f64 	%fd469, [const_oddDofToQuad+32];
	fma.rn.f64 	%fd470, %fd469, %fd447, %fd466;
	ld.const.f64 	%fd471, [const_evenDofToQuad+32];
	fma.rn.f64 	%fd472, %fd471, %fd448, %fd468;
	ld.const.f64 	%fd473, [const_oddDofToQuad+40];
	fma.rn.f64 	%fd474, %fd473, %fd452, %fd470;
	ld.const.f64 	%fd475, [const_evenDofToQuad+40];
	fma.rn.f64 	%fd476, %fd475, %fd451, %fd472;
	sub.f64 	%fd477, %fd474, %fd476;
	st.shared.f64 	[%r7+1456], %fd477;
	add.f64 	%fd478, %fd476, %fd474;
	st.shared.f64 	[%r7], %fd478;
	ld.const.f64 	%fd479, [const_oddDofToQuad+48];
	fma.rn.f64 	%fd480, %fd479, %fd431, 0d0000000000000000;
	ld.const.f64 	%fd481, [const_evenDofToQuad+48];
	fma.rn.f64 	%fd482, %fd481, %fd432, 0d0000000000000000;
	ld.const.f64 	%fd483, [const_oddDofToQuad+56];
	fma.rn.f64 	%fd484, %fd483, %fd435, %fd480;
	ld.const.f64 	%fd485, [const_evenDofToQuad+56];
	fma.rn.f64 	%fd486, %fd485, %fd436, %fd482;
	ld.const.f64 	%fd487, [const_oddDofToQuad+64];
	fma.rn.f64 	%fd488, %fd487, %fd439, %fd484;
	ld.const.f64 	%fd489, [const_evenDofToQuad+64];
	fma.rn.f64 	%fd490, %fd489, %fd440, %fd486;
	ld.const.f64 	%fd491, [const_oddDofToQuad+72];
	fma.rn.f64 	%fd492, %fd491, %fd443, %fd488;
	ld.const.f64 	%fd493, [const_evenDofToQuad+72];
	fma.rn.f64 	%fd494, %fd493, %fd444, %fd490;
	ld.const.f64 	%fd495, [const_oddDofToQuad+80];
	fma.rn.f64 	%fd496, %fd495, %fd447, %fd492;
	ld.const.f64 	%fd497, [const_evenDofToQuad+80];
	fma.rn.f64 	%fd498, %fd497, %fd448, %fd494;
	ld.const.f64 	%fd499, [const_oddDofToQuad+88];
	fma.rn.f64 	%fd500, %fd499, %fd452, %fd496;
	ld.const.f64 	%fd501, [const_evenDofToQuad+88];
	fma.rn.f64 	%fd502, %fd501, %fd451, %fd498;
	sub.f64 	%fd503, %fd500, %fd502;
	st.shared.f64 	[%r7+1344], %fd503;
	add.f64 	%fd504, %fd502, %fd500;
	st.shared.f64 	[%r7+112], %fd504;
	ld.const.f64 	%fd505, [const_oddDofToQuad+96];
	fma.rn.f64 	%fd506, %fd505, %fd431, 0d0000000000000000;
	ld.const.f64 	%fd1203, [const_evenDofToQuad+96];
	fma.rn.f64 	%fd507, %fd1203, %fd432, 0d0000000000000000;
	ld.const.f64 	%fd1202, [const_oddDofToQuad+104];
	fma.rn.f64 	%fd508, %fd1202, %fd435, %fd506;
	ld.const.f64 	%fd1201, [const_evenDofToQuad+104];
	fma.rn.f64 	%fd509, %fd1201, %fd436, %fd507;
	ld.const.f64 	%fd1200, [const_oddDofToQuad+112];
	fma.rn.f64 	%fd510, %fd1200, %fd439, %fd508;
	ld.const.f64 	%fd1199, [const_evenDofToQuad+112];
	fma.rn.f64 	%fd511, %fd1199, %fd440, %fd509;
	ld.const.f64 	%fd1198, [const_oddDofToQuad+120];
	fma.rn.f64 	%fd512, %fd1198, %fd443, %fd510;
	ld.const.f64 	%fd1197, [const_evenDofToQuad+120];
	fma.rn.f64 	%fd513, %fd1197, %fd444, %fd511;
	ld.const.f64 	%fd1196, [const_oddDofToQuad+128];
	fma.rn.f64 	%fd514, %fd1196, %fd447, %fd512;
	ld.const.f64 	%fd1195, [const_evenDofToQuad+128];
	fma.rn.f64 	%fd515, %fd1195, %fd448, %fd513;
	ld.const.f64 	%fd1194, [const_oddDofToQuad+136];
	fma.rn.f64 	%fd516, %fd1194, %fd452, %fd514;
	ld.const.f64 	%fd1193, [const_evenDofToQuad+136];
	fma.rn.f64 	%fd517, %fd1193, %fd451, %fd515;
	sub.f64 	%fd518, %fd516, %fd517;
	st.shared.f64 	[%r7+1232], %fd518;
	add.f64 	%fd519, %fd517, %fd516;
	st.shared.f64 	[%r7+224], %fd519;
	ld.const.f64 	%fd1192, [const_oddDofToQuad+144];
	fma.rn.f64 	%fd520, %fd1192, %fd431, 0d0000000000000000;
	ld.const.f64 	%fd1191, [const_evenDofToQuad+144];
	fma.rn.f64 	%fd521, %fd1191, %fd432, 0d0000000000000000;
	ld.const.f64 	%fd1190, [const_oddDofToQuad+152];
	fma.rn.f64 	%fd522, %fd1190, %fd435, %fd520;
	ld.const.f64 	%fd1189, [const_evenDofToQuad+152];
	fma.rn.f64 	%fd523, %fd1189, %fd436, %fd521;
	ld.const.f64 	%fd1188, [const_oddDofToQuad+160];
	fma.rn.f64 	%fd524, %fd1188, %fd439, %fd522;
	ld.const.f64 	%fd1187, [const_evenDofToQuad+160];
	fma.rn.f64 	%fd525, %fd1187, %fd440, %fd523;
	ld.const.f64 	%fd1186, [const_oddDofToQuad+168];
	fma.rn.f64 	%fd526, %fd1186, %fd443, %fd524;
	ld.const.f64 	%fd1185, [const_evenDofToQuad+168];
	fma.rn.f64 	%fd527, %fd1185, %fd444, %fd525;
	ld.const.f64 	%fd1184, [const_oddDofToQuad+176];
	fma.rn.f64 	%fd528, %fd1184, %fd447, %fd526;
	ld.const.f64 	%fd1183, [const_evenDofToQuad+176];
	fma.rn.f64 	%fd529, %fd1183, %fd448, %fd527;
	ld.const.f64 	%fd1182, [const_oddDofToQuad+184];
	fma.rn.f64 	%fd530, %fd1182, %fd452, %fd528;
	ld.const.f64 	%fd1181, [const_evenDofToQuad+184];
	fma.rn.f64 	%fd531, %fd1181, %fd451, %fd529;
	sub.f64 	%fd532, %fd530, %fd531;
	st.shared.f64 	[%r7+1120], %fd532;
	add.f64 	%fd533, %fd531, %fd530;
	st.shared.f64 	[%r7+336], %fd533;
	ld.const.f64 	%fd1180, [const_oddDofToQuad+192];
	fma.rn.f64 	%fd534, %fd1180, %fd431, 0d0000000000000000;
	ld.const.f64 	%fd1179, [const_evenDofToQuad+192];
	fma.rn.f64 	%fd535, %fd1179, %fd432, 0d0000000000000000;
	ld.const.f64 	%fd1178, [const_oddDofToQuad+200];
	fma.rn.f64 	%fd536, %fd1178, %fd435, %fd534;
	ld.const.f64 	%fd1177, [const_evenDofToQuad+200];
	fma.rn.f64 	%fd537, %fd1177, %fd436, %fd535;
	ld.const.f64 	%fd1176, [const_oddDofToQuad+208];
	fma.rn.f64 	%fd538, %fd1176, %fd439, %fd536;
	ld.const.f64 	%fd1175, [const_evenDofToQuad+208];
	fma.rn.f64 	%fd539, %fd1175, %fd440, %fd537;
	ld.const.f64 	%fd1174, [const_oddDofToQuad+216];
	fma.rn.f64 	%fd540, %fd1174, %fd443, %fd538;
	ld.const.f64 	%fd1173, [const_evenDofToQuad+216];
	fma.rn.f64 	%fd541, %fd1173, %fd444, %fd539;
	ld.const.f64 	%fd1172, [const_oddDofToQuad+224];
	fma.rn.f64 	%fd542, %fd1172, %fd447, %fd540;
	ld.const.f64 	%fd1171, [const_evenDofToQuad+224];
	fma.rn.f64 	%fd543, %fd1171, %fd448, %fd541;
	ld.const.f64 	%fd1170, [const_oddDofToQuad+232];
	fma.rn.f64 	%fd544, %fd1170, %fd452, %fd542;
	ld.const.f64 	%fd1169, [const_evenDofToQuad+232];
	fma.rn.f64 	%fd545, %fd1169, %fd451, %fd543;
	sub.f64 	%fd546, %fd544, %fd545;
	st.shared.f64 	[%r7+1008], %fd546;
	add.f64 	%fd547, %fd545, %fd544;
	st.shared.f64 	[%r7+448], %fd547;
	ld.const.f64 	%fd1168, [const_oddDofToQuad+240];
	fma.rn.f64 	%fd548, %fd1168, %fd431, 0d0000000000000000;
	ld.const.f64 	%fd1167, [const_evenDofToQuad+240];
	fma.rn.f64 	%fd549, %fd1167, %fd432, 0d0000000000000000;
	ld.const.f64 	%fd1166, [const_oddDofToQuad+248];
	fma.rn.f64 	%fd550, %fd1166, %fd435, %fd548;
	ld.const.f64 	%fd1165, [const_evenDofToQuad+248];
	fma.rn.f64 	%fd551, %fd1165, %fd436, %fd549;
	ld.const.f64 	%fd1164, [const_oddDofToQuad+256];
	fma.rn.f64 	%fd552, %fd1164, %fd439, %fd550;
	ld.const.f64 	%fd1163, [const_evenDofToQuad+256];
	fma.rn.f64 	%fd553, %fd1163, %fd440, %fd551;
	ld.const.f64 	%fd1162, [const_oddDofToQuad+264];
	fma.rn.f64 	%fd554, %fd1162, %fd443, %fd552;
	ld.const.f64 	%fd1161, [const_evenDofToQuad+264];
	fma.rn.f64 	%fd555, %fd1161, %fd444, %fd553;
	ld.const.f64 	%fd1160, [const_oddDofToQuad+272];
	fma.rn.f64 	%fd556, %fd1160, %fd447, %fd554;
	ld.const.f64 	%fd1159, [const_evenDofToQuad+272];
	fma.rn.f64 	%fd557, %fd1159, %fd448, %fd555;
	ld.const.f64 	%fd1158, [const_oddDofToQuad+280];
	fma.rn.f64 	%fd558, %fd1158, %fd452, %fd556;
	ld.const.f64 	%fd1157, [const_evenDofToQuad+280];
	fma.rn.f64 	%fd559, %fd1157, %fd451, %fd557;
	sub.f64 	%fd560, %fd558, %fd559;
	st.shared.f64 	[%r7+896], %fd560;
	add.f64 	%fd561, %fd559, %fd558;
	st.shared.f64 	[%r7+560], %fd561;
	ld.const.f64 	%fd1156, [const_oddDofToQuad+288];
	fma.rn.f64 	%fd562, %fd1156, %fd431, 0d0000000000000000;
	ld.const.f64 	%fd1155, [const_evenDofToQuad+288];
	fma.rn.f64 	%fd563, %fd1155, %fd432, 0d0000000000000000;
	ld.const.f64 	%fd1154, [const_oddDofToQuad+296];
	fma.rn.f64 	%fd564, %fd1154, %fd435, %fd562;
	ld.const.f64 	%fd1153, [const_evenDofToQuad+296];
	fma.rn.f64 	%fd565, %fd1153, %fd436, %fd563;
	ld.const.f64 	%fd1152, [const_oddDofToQuad+304];
	fma.rn.f64 	%fd566, %fd1152, %fd439, %fd564;
	ld.const.f64 	%fd1151, [const_evenDofToQuad+304];
	fma.rn.f64 	%fd567, %fd1151, %fd440, %fd565;
	ld.const.f64 	%fd1150, [const_oddDofToQuad+312];
	fma.rn.f64 	%fd568, %fd1150, %fd443, %fd566;
	ld.const.f64 	%fd1149, [const_evenDofToQuad+312];
	fma.rn.f64 	%fd569, %fd1149, %fd444, %fd567;
	ld.const.f64 	%fd1148, [const_oddDofToQuad+320];
	fma.rn.f64 	%fd570, %fd1148, %fd447, %fd568;
	ld.const.f64 	%fd1147, [const_evenDofToQuad+320];
	fma.rn.f64 	%fd571, %fd1147, %fd448, %fd569;
	ld.const.f64 	%fd1146, [const_oddDofToQuad+328];
	fma.rn.f64 	%fd572, %fd1146, %fd452, %fd570;
	ld.const.f64 	%fd1145, [const_evenDofToQuad+328];
	fma.rn.f64 	%fd573, %fd1145, %fd451, %fd571;
	sub.f64 	%fd574, %fd572, %fd573;
	st.shared.f64 	[%r7+784], %fd574;
	add.f64 	%fd575, %fd573, %fd572;
	st.shared.f64 	[%r7+672], %fd575;
$L__BB291_7:
	ld.param.u64 	%rd13, [_Z32massMatrixMultiplyConstantKernelILi11ELi14ELi1EEviPKdS1_S1_S1_Pd_param_1];
	mov.u32 	%r18, %tid.x;
	setp.gt.u32 	%p7, %r18, 153;
	bar.sync 	0;
	cvt.u16.u32 	%rs15, %r18;
	mul.hi.u16 	%rs16, %rs15, 4682;
	mul.lo.s16 	%rs17, %rs16, 14;
	sub.s16 	%rs18, %rs15, %rs17;
	mov.u32 	%r19, %tid.y;
	mov.u32 	%r20, _ZZ32massMatrixMultiplyConstantKernelILi11ELi14ELi1EEviPKdS1_S1_S1_PdE6s_tmp1;
	mad.lo.s32 	%r21, %r19, 21952, %r20;
	mul.wide.u16 	%r22, %rs16, 1568;
	add.s32 	%r23, %r21, %r22;
	mul.wide.u16 	%r24, %rs18, 112;
	add.s32 	%r25, %r23, %r24;
	ld.shared.f64 	%fd576, [%r25];
	ld.shared.f64 	%fd577, [%r25+80];
	add.f64 	%fd578, %fd576, %fd577;
	sub.f64 	%fd579, %fd576, %fd577;
	ld.shared.f64 	%fd580, [%r25+8];
	ld.shared.f64 	%fd581, [%r25+72];
	add.f64 	%fd582, %fd580, %fd581;
	sub.f64 	%fd583, %fd580, %fd581;
	ld.shared.f64 	%fd584, [%r25+16];
	ld.shared.f64 	%fd585, [%r25+64];
	add.f64 	%fd586, %fd584, %fd585;
	sub.f64 	%fd587, %fd584, %fd585;
	ld.shared.f64 	%fd588, [%r25+24];
	ld.shared.f64 	%fd589, [%r25+56];
	add.f64 	%fd590, %fd588, %fd589;
	sub.f64 	%fd591, %fd588, %fd589;
	ld.shared.f64 	%fd592, [%r25+32];
	ld.shared.f64 	%fd593, [%r25+48];
	add.f64 	%fd594, %fd592, %fd593;
	sub.f64 	%fd595, %fd592, %fd593;
	ld.shared.f64 	%fd596, [%r25+40];
	add.f64 	%fd597, %fd596, %fd596;
	sub.f64 	%fd598, %fd596, %fd596;
	mul.f64 	%fd599, %fd597, 0d3FE0000000000000;
	mov.u32 	%r26, %ctaid.x;
	add.s32 	%r27, %r26, %r19;
	mov.b32 	%r28, {%rs18, %rs16};
	mov.b32 	%r29, 13;
	mov.b32 	%r30, 50190;
	dp2a.lo.u32.u32 	%r31, %r28, %r30, %r29;
	mad.lo.s32 	%r32, %r27, 2744, %r31;
	ld.const.f64 	%fd600, [const_oddDofToQuad];
	fma.rn.f64 	%fd601, %fd600, %fd578, 0d0000000000000000;
	ld.const.f64 	%fd602, [const_evenDofToQuad];
	fma.rn.f64 	%fd603, %fd602, %fd579, 0d0000000000000000;
	ld.const.f64 	%fd604, [const_oddDofToQuad+8];
	fma.rn.f64 	%fd605, %fd604, %fd582, %fd601;
	ld.const.f64 	%fd606, [const_evenDofToQuad+8];
	fma.rn.f64 	%fd607, %fd606, %fd583, %fd603;
	ld.const.f64 	%fd608, [const_oddDofToQuad+16];
	fma.rn.f64 	%fd609, %fd608, %fd586, %fd605;
	ld.const.f64 	%fd610, [const_evenDofToQuad+16];
	fma.rn.f64 	%fd611, %fd610, %fd587, %fd607;
	ld.const.f64 	%fd612, [const_oddDofToQuad+24];
	fma.rn.f64 	%fd613, %fd612, %fd590, %fd609;
	ld.const.f64 	%fd614, [const_evenDofToQuad+24];
	fma.rn.f64 	%fd615, %fd614, %fd591, %fd611;
	ld.const.f64 	%fd616, [const_oddDofToQuad+32];
	fma.rn.f64 	%fd617, %fd616, %fd594, %fd613;
	ld.const.f64 	%fd618, [const_evenDofToQuad+32];
	fma.rn.f64 	%fd619, %fd618, %fd595, %fd615;
	ld.const.f64 	%fd620, [const_oddDofToQuad+40];
	fma.rn.f64 	%fd621, %fd620, %fd599, %fd617;
	ld.const.f64 	%fd622, [const_evenDofToQuad+40];
	fma.rn.f64 	%fd623, %fd622, %fd598, %fd619;
	cvta.to.global.u64 	%rd7, %rd13;
	mul.wide.s32 	%rd8, %r32, 8;
	add.s64 	%rd9, %rd7, %rd8;
	ld.global.nc.f64 	%fd624, [%rd9];
	ld.global.nc.f64 	%fd625, [%rd9+-104];
	sub.f64 	%fd626, %fd621, %fd623;
	mul.f64 	%fd627, %fd626, %fd624;
	add.f64 	%fd628, %fd621, %fd623;
	mul.f64 	%fd1214, %fd628, %fd625;
	ld.const.f64 	%fd629, [const_oddDofToQuad+48];
	fma.rn.f64 	%fd630, %fd629, %fd578, 0d0000000000000000;
	ld.const.f64 	%fd631, [const_evenDofToQuad+48];
	fma.rn.f64 	%fd632, %fd631, %fd579, 0d0000000000000000;
	ld.const.f64 	%fd633, [const_oddDofToQuad+56];
	fma.rn.f64 	%fd634, %fd633, %fd582, %fd630;
	ld.const.f64 	%fd635, [const_evenDofToQuad+56];
	fma.rn.f64 	%fd636, %fd635, %fd583, %fd632;
	ld.const.f64 	%fd637, [const_oddDofToQuad+64];
	fma.rn.f64 	%fd638, %fd637, %fd586, %fd634;
	ld.const.f64 	%fd639, [const_evenDofToQuad+64];
	fma.rn.f64 	%fd640, %fd639, %fd587, %fd636;
	ld.const.f64 	%fd641, [const_oddDofToQuad+72];
	fma.rn.f64 	%fd642, %fd641, %fd590, %fd638;
	ld.const.f64 	%fd643, [const_evenDofToQuad+72];
	fma.rn.f64 	%fd644, %fd643, %fd591, %fd640;
	ld.const.f64 	%fd645, [const_oddDofToQuad+80];
	fma.rn.f64 	%fd646, %fd645, %fd594, %fd642;
	ld.const.f64 	%fd647, [const_evenDofToQuad+80];
	fma.rn.f64 	%fd648, %fd647, %fd595, %fd644;
	ld.const.f64 	%fd649, [const_oddDofToQuad+88];
	fma.rn.f64 	%fd650, %fd649, %fd599, %fd646;
	ld.const.f64 	%fd651, [const_evenDofToQuad+88];
	fma.rn.f64 	%fd652, %fd651, %fd598, %fd648;
	ld.global.nc.f64 	%fd653, [%rd9+-8];
	ld.global.nc.f64 	%fd654, [%rd9+-96];
	sub.f64 	%fd655, %fd650, %fd652;
	mul.f64 	%fd656, %fd655, %fd653;
	add.f64 	%fd657, %fd650, %fd652;
	mul.f64 	%fd1213, %fd657, %fd654;
	ld.const.f64 	%fd658, [const_oddDofToQuad+96];
	fma.rn.f64 	%fd659, %fd658, %fd578, 0d0000000000000000;
	fma.rn.f64 	%fd660, %fd1203, %fd579, 0d0000000000000000;
	fma.rn.f64 	%fd661, %fd1202, %fd582, %fd659;
	fma.rn.f64 	%fd662, %fd1201, %fd583, %fd660;
	fma.rn.f64 	%fd663, %fd1200, %fd586, %fd661;
	fma.rn.f64 	%fd664, %fd1199, %fd587, %fd662;
	fma.rn.f64 	%fd665, %fd1198, %fd590, %fd663;
	fma.rn.f64 	%fd666, %fd1197, %fd591, %fd664;
	fma.rn.f64 	%fd667, %fd1196, %fd594, %fd665;
	fma.rn.f64 	%fd668, %fd1195, %fd595, %fd666;
	fma.rn.f64 	%fd669, %fd1194, %fd599, %fd667;
	fma.rn.f64 	%fd670, %fd1193, %fd598, %fd668;
	ld.global.nc.f64 	%fd671, [%rd9+-16];
	ld.global.nc.f64 	%fd672, [%rd9+-88];
	sub.f64 	%fd673, %fd669, %fd670;
	mul.f64 	%fd674, %fd673, %fd671;
	add.f64 	%fd675, %fd669, %fd670;
	mul.f64 	%fd1212, %fd675, %fd672;
	fma.rn.f64 	%fd676, %fd1192, %fd578, 0d0000000000000000;
	fma.rn.f64 	%fd677, %fd1191, %fd579, 0d0000000000000000;
	fma.rn.f64 	%fd678, %fd1190, %fd582, %fd676;
	fma.rn.f64 	%fd679, %fd1189, %fd583, %fd677;
	fma.rn.f64 	%fd680, %fd1188, %fd586, %fd678;
	fma.rn.f64 	%fd681, %fd1187, %fd587, %fd679;
	fma.rn.f64 	%fd682, %fd1186, %fd590, %fd680;
	fma.rn.f64 	%fd683, %fd1185, %fd591, %fd681;
	fma.rn.f64 	%fd684, %fd1184, %fd594, %fd682;
	fma.rn.f64 	%fd685, %fd1183, %fd595, %fd683;
	fma.rn.f64 	%fd686, %fd1182, %fd599, %fd684;
	fma.rn.f64 	%fd687, %fd1181, %fd598, %fd685;
	ld.global.nc.f64 	%fd688, [%rd9+-24];
	ld.global.nc.f64 	%fd689, [%rd9+-80];
	sub.f64 	%fd690, %fd686, %fd687;
	mul.f64 	%fd1204, %fd690, %fd688;
	add.f64 	%fd691, %fd686, %fd687;
	mul.f64 	%fd1211, %fd691, %fd689;
	fma.rn.f64 	%fd692, %fd1180, %fd578, 0d0000000000000000;
	fma.rn.f64 	%fd693, %fd1179, %fd579, 0d0000000000000000;
	fma.rn.f64 	%fd694, %fd1178, %fd582, %fd692;
	fma.rn.f64 	%fd695, %fd1177, %fd583, %fd693;
	fma.rn.f64 	%fd696, %fd1176, %fd586, %fd694;
	fma.rn.f64 	%fd697, %fd1175, %fd587, %fd695;
	fma.rn.f64 	%fd698, %fd1174, %fd590, %fd696;
	fma.rn.f64 	%fd699, %fd1173, %fd591, %fd697;
	fma.rn.f64 	%fd700, %fd1172, %fd594, %fd698;
	fma.rn.f64 	%fd701, %fd1171, %fd595, %fd699;
	fma.rn.f64 	%fd702, %fd1170, %fd599, %fd700;
	fma.rn.f64 	%fd703, %fd1169, %fd598, %fd701;
	ld.global.nc.f64 	%fd704, [%rd9+-32];
	ld.global.nc.f64 	%fd705, [%rd9+-72];
	sub.f64 	%fd706, %fd702, %fd703;
	mul.f64 	%fd1205, %fd706, %fd704;
	add.f64 	%fd707, %fd702, %fd703;
	mul.f64 	%fd1210, %fd707, %fd705;
	fma.rn.f64 	%fd708, %fd1168, %fd578, 0d0000000000000000;
	fma.rn.f64 	%fd709, %fd1167, %fd579, 0d0000000000000000;
	fma.rn.f64 	%fd710, %fd1166, %fd582, %fd708;
	fma.rn.f64 	%fd711, %fd1165, %fd583, %fd709;
	fma.rn.f64 	%fd712, %fd1164, %fd586, %fd710;
	fma.rn.f64 	%fd713, %fd1163, %fd587, %fd711;
	fma.rn.f64 	%fd714, %fd1162, %fd590, %fd712;
	fma.rn.f64 	%fd715, %fd1161, %fd591, %fd713;
	fma.rn.f64 	%fd716, %fd1160, %fd594, %fd714;
	fma.rn.f64 	%fd717, %fd1159, %fd595, %fd715;
	fma.rn.f64 	%fd718, %fd1158, %fd599, %fd716;
	fma.rn.f64 	%fd719, %fd1157, %fd598, %fd717;
	ld.global.nc.f64 	%fd720, [%rd9+-40];
	ld.global.nc.f64 	%fd721, [%rd9+-64];
	sub.f64 	%fd722, %fd718, %fd719;
	mul.f64 	%fd1206, %fd722, %fd720;
	add.f64 	%fd723, %fd718, %fd719;
	mul.f64 	%fd1209, %fd723, %fd721;
	fma.rn.f64 	%fd724, %fd1156, %fd578, 0d0000000000000000;
	fma.rn.f64 	%fd725, %fd1155, %fd579, 0d0000000000000000;
	fma.rn.f64 	%fd726, %fd1154, %fd582, %fd724;
	fma.rn.f64 	%fd727, %fd1153, %fd583, %fd725;
	fma.rn.f64 	%fd728, %fd1152, %fd586, %fd726;
	fma.rn.f64 	%fd729, %fd1151, %fd587, %fd727;
	fma.rn.f64 	%fd730, %fd1150, %fd590, %fd728;
	fma.rn.f64 	%fd731, %fd1149, %fd591, %fd729;
	fma.rn.f64 	%fd732, %fd1148, %fd594, %fd730;
	fma.rn.f64 	%fd733, %fd1147, %fd595, %fd731;
	fma.rn.f64 	%fd734, %fd1146, %fd599, %fd732;
	fma.rn.f64 	%fd735, %fd1145, %fd598, %fd733;
	ld.global.nc.f64 	%fd736, [%rd9+-48];
	ld.global.nc.f64 	%fd737, [%rd9+-56];
	sub.f64 	%fd738, %fd734, %fd735;
	mul.f64 	%fd1207, %fd738, %fd736;
	add.f64 	%fd739, %fd734, %fd735;
	mul.f64 	%fd1208, %fd739, %fd737;
	bar.sync 	0;
	add.f64 	%fd740, %fd1214, %fd627;
	sub.f64 	%fd741, %fd1214, %fd627;
	add.f64 	%fd742, %fd1213, %fd656;
	sub.f64 	%fd743, %fd1213, %fd656;
	add.f64 	%fd744, %fd1212, %fd674;
	sub.f64 	%fd745, %fd1212, %fd674;
	add.f64 	%fd746, %fd1211, %fd1204;
	sub.f64 	%fd747, %fd1211, %fd1204;
	add.f64 	%fd748, %fd1210, %fd1205;
	sub.f64 	%fd749, %fd1210, %fd1205;
	add.f64 	%fd750, %fd1209, %fd1206;
	sub.f64 	%fd751, %fd1209, %fd1206;
	add.f64 	%fd752, %fd1208, %fd1207;
	sub.f64 	%fd753, %fd1208, %fd1207;
	fma.rn.f64 	%fd754, %fd600, %fd740, 0d0000000000000000;
	fma.rn.f64 	%fd755, %fd602, %fd741, 0d0000000000000000;
	fma.rn.f64 	%fd756, %fd629, %fd742, %fd754;
	fma.rn.f64 	%fd757, %fd631, %fd743, %fd755;
	fma.rn.f64 	%fd758, %fd658, %fd744, %fd756;
	fma.rn.f64 	%fd759, %fd1203, %fd745, %fd757;
	fma.rn.f64 	%fd760, %fd1192, %fd746, %fd758;
	fma.rn.f64 	%fd761, %fd1191, %fd747, %fd759;
	fma.rn.f64 	%fd762, %fd1180, %fd748, %fd760;
	fma.rn.f64 	%fd763, %fd1179, %fd749, %fd761;
	fma.rn.f64 	%fd764, %fd1168, %fd750, %fd762;
	fma.rn.f64 	%fd765, %fd1167, %fd751, %fd763;
	fma.rn.f64 	%fd766, %fd1156, %fd752, %fd764;
	fma.rn.f64 	%fd767, %fd1155, %fd753, %fd765;
	sub.f64 	%fd768, %fd766, %fd767;
	st.shared.f64 	[%r25+80], %fd768;
	add.f64 	%fd769, %fd766, %fd767;
	st.shared.f64 	[%r25], %fd769;
	fma.rn.f64 	%fd770, %fd604, %fd740, 0d0000000000000000;
	fma.rn.f64 	%fd771, %fd606, %fd741, 0d0000000000000000;
	fma.rn.f64 	%fd772, %fd633, %fd742, %fd770;
	fma.rn.f64 	%fd773, %fd635, %fd743, %fd771;
	fma.rn.f64 	%fd774, %fd1202, %fd744, %fd772;
	fma.rn.f64 	%fd775, %fd1201, %fd745, %fd773;
	fma.rn.f64 	%fd776, %fd1190, %fd746, %fd774;
	fma.rn.f64 	%fd777, %fd1189, %fd747, %fd775;
	fma.rn.f64 	%fd778, %fd1178, %fd748, %fd776;
	fma.rn.f64 	%fd779, %fd1177, %fd749, %fd777;
	fma.rn.f64 	%fd780, %fd1166, %fd750, %fd778;
	fma.rn.f64 	%fd781, %fd1165, %fd751, %fd779;
	fma.rn.f64 	%fd782, %fd1154, %fd752, %fd780;
	fma.rn.f64 	%fd783, %fd1153, %fd753, %fd781;
	sub.f64 	%fd784, %fd782, %fd783;
	st.shared.f64 	[%r25+72], %fd784;
	add.f64 	%fd785, %fd782, %fd783;
	st.shared.f64 	[%r25+8], %fd785;
	fma.rn.f64 	%fd786, %fd608, %fd740, 0d0000000000000000;
	fma.rn.f64 	%fd787, %fd610, %fd741, 0d0000000000000000;
	fma.rn.f64 	%fd788, %fd637, %fd742, %fd786;
	fma.rn.f64 	%fd789, %fd639, %fd743, %fd787;
	fma.rn.f64 	%fd790, %fd1200, %fd744, %fd788;
	fma.rn.f64 	%fd791, %fd1199, %fd745, %fd789;
	fma.rn.f64 	%fd792, %fd1188, %fd746, %fd790;
	fma.rn.f64 	%fd793, %fd1187, %fd747, %fd791;
	fma.rn.f64 	%fd794, %fd1176, %fd748, %fd792;
	fma.rn.f64 	%fd795, %fd1175, %fd749, %fd793;
	fma.rn.f64 	%fd796, %fd1164, %fd750, %fd794;
	fma.rn.f64 	%fd797, %fd1163, %fd751, %fd795;
	fma.rn.f64 	%fd798, %fd1152, %fd752, %fd796;
	fma.rn.f64 	%fd799, %fd1151, %fd753, %fd797;
	sub.f64 	%fd800, %fd798, %fd799;
	st.shared.f64 	[%r25+64], %fd800;
	add.f64 	%fd801, %fd798, %fd799;
	st.shared.f64 	[%r25+16], %fd801;
	fma.rn.f64 	%fd802, %fd612, %fd740, 0d0000000000000000;
	fma.rn.f64 	%fd803, %fd614, %fd741, 0d0000000000000000;
	fma.rn.f64 	%fd804, %fd641, %fd742, %fd802;
	fma.rn.f64 	%fd805, %fd643, %fd743, %fd803;
	fma.rn.f64 	%fd806, %fd1198, %fd744, %fd804;
	fma.rn.f64 	%fd807, %fd1197, %fd745, %fd805;
	fma.rn.f64 	%fd808, %fd1186, %fd746, %fd806;
	fma.rn.f64 	%fd809, %fd1185, %fd747, %fd807;
	fma.rn.f64 	%fd810, %fd1174, %fd748, %fd808;
	fma.rn.f64 	%fd811, %fd1173, %fd749, %fd809;
	fma.rn.f64 	%fd812, %fd1162, %fd750, %fd810;
	fma.rn.f64 	%fd813, %fd1161, %fd751, %fd811;
	fma.rn.f64 	%fd814, %fd1150, %fd752, %fd812;
	fma.rn.f64 	%fd815, %fd1149, %fd753, %fd813;
	sub.f64 	%fd816, %fd814, %fd815;
	st.shared.f64 	[%r25+56], %fd816;
	add.f64 	%fd817, %fd814, %fd815;
	st.shared.f64 	[%r25+24], %fd817;
	fma.rn.f64 	%fd818, %fd616, %fd740, 0d0000000000000000;
	fma.rn.f64 	%fd819, %fd618, %fd741, 0d0000000000000000;
	fma.rn.f64 	%fd820, %fd645, %fd742, %fd818;
	fma.rn.f64 	%fd821, %fd647, %fd743, %fd819;
	fma.rn.f64 	%fd822, %fd1196, %fd744, %fd820;
	fma.rn.f64 	%fd823, %fd1195, %fd745, %fd821;
	fma.rn.f64 	%fd824, %fd1184, %fd746, %fd822;
	fma.rn.f64 	%fd825, %fd1183, %fd747, %fd823;
	fma.rn.f64 	%fd826, %fd1172, %fd748, %fd824;
	fma.rn.f64 	%fd827, %fd1171, %fd749, %fd825;
	fma.rn.f64 	%fd828, %fd1160, %fd750, %fd826;
	fma.rn.f64 	%fd829, %fd1159, %fd751, %fd827;
	fma.rn.f64 	%fd830, %fd1148, %fd752, %fd828;
	fma.rn.f64 	%fd831, %fd1147, %fd753, %fd829;
	sub.f64 	%fd832, %fd830, %fd831;
	st.shared.f64 	[%r25+48], %fd832;
	add.f64 	%fd833, %fd830, %fd831;
	st.shared.f64 	[%r25+32], %fd833;
	fma.rn.f64 	%fd834, %fd620, %fd740, 0d0000000000000000;
	fma.rn.f64 	%fd835, %fd622, %fd741, 0d0000000000000000;
	fma.rn.f64 	%fd836, %fd649, %fd742, %fd834;
	fma.rn.f64 	%fd837, %fd651, %fd743, %fd835;
	fma.rn.f64 	%fd838, %fd1194, %fd744, %fd836;
	fma.rn.f64 	%fd839, %fd1193, %fd745, %fd837;
	fma.rn.f64 	%fd840, %fd1182, %fd746, %fd838;
	fma.rn.f64 	%fd841, %fd1181, %fd747, %fd839;
	fma.rn.f64 	%fd842, %fd1170, %fd748, %fd840;
	fma.rn.f64 	%fd843, %fd1169, %fd749, %fd841;
	fma.rn.f64 	%fd844, %fd1158, %fd750, %fd842;
	fma.rn.f64 	%fd845, %fd1157, %fd751, %fd843;
	fma.rn.f64 	%fd846, %fd1146, %fd752, %fd844;
	fma.rn.f64 	%fd847, %fd1145, %fd753, %fd845;
	add.f64 	%fd848, %fd846, %fd847;
	st.shared.f64 	[%r25+40], %fd848;
	bar.sync 	0;
	@%p7 bra 	$L__BB291_9;
	ld.shared.f64 	%fd849, [%r7];
	ld.shared.f64 	%fd850, [%r7+1456];
	add.f64 	%fd851, %fd849, %fd850;
	sub.f64 	%fd852, %fd849, %fd850;
	ld.shared.f64 	%fd853, [%r7+112];
	ld.shared.f64 	%fd854, [%r7+1344];
	add.f64 	%fd855, %fd853, %fd854;
	sub.f64 	%fd856, %fd853, %fd854;
	ld.shared.f64 	%fd857, [%r7+224];
	ld.shared.f64 	%fd858, [%r7+1232];
	add.f64 	%fd859, %fd857, %fd858;
	sub.f64 	%fd860, %fd857, %fd858;
	ld.shared.f64 	%fd861, [%r7+336];
	ld.shared.f64 	%fd862, [%r7+1120];
	add.f64 	%fd863, %fd861, %fd862;
	sub.f64 	%fd864, %fd861, %fd862;
	ld.shared.f64 	%fd865, [%r7+448];
	ld.shared.f64 	%fd866, [%r7+1008];
	add.f64 	%fd867, %fd865, %fd866;
	sub.f64 	%fd868, %fd865, %fd866;
	ld.shared.f64 	%fd869, [%r7+560];
	ld.shared.f64 	%fd870, [%r7+896];
	add.f64 	%fd871, %fd869, %fd870;
	sub.f64 	%fd872, %fd869, %fd870;
	ld.shared.f64 	%fd873, [%r7+672];
	ld.shared.f64 	%fd874, [%r7+784];
	add.f64 	%fd875, %fd873, %fd874;
	sub.f64 	%fd876, %fd873, %fd874;
	ld.const.f64 	%fd877, [const_oddDofToQuad];
	fma.rn.f64 	%fd878, %fd877, %fd851, 0d0000000000000000;
	ld.const.f64 	%fd879, [const_evenDofToQuad];
	fma.rn.f64 	%fd880, %fd879, %fd852, 0d0000000000000000;
	ld.const.f64 	%fd881, [const_oddDofToQuad+48];
	fma.rn.f64 	%fd882, %fd881, %fd855, %fd878;
	ld.const.f64 	%fd883, [const_evenDofToQuad+48];
	fma.rn.f64 	%fd884, %fd883, %fd856, %fd880;
	ld.const.f64 	%fd885, [const_oddDofToQuad+96];
	fma.rn.f64 	%fd886, %fd885, %fd859, %fd882;
	fma.rn.f64 	%fd887, %fd1203, %fd860, %fd884;
	fma.rn.f64 	%fd888, %fd1192, %fd863, %fd886;
	fma.rn.f64 	%fd889, %fd1191, %fd864, %fd887;
	fma.rn.f64 	%fd890, %fd1180, %fd867, %fd888;
	fma.rn.f64 	%fd891, %fd1179, %fd868, %fd889;
	fma.rn.f64 	%fd892, %fd1168, %fd871, %fd890;
	fma.rn.f64 	%fd893, %fd1167, %fd872, %fd891;
	fma.rn.f64 	%fd894, %fd1156, %fd875, %fd892;
	fma.rn.f64 	%fd895, %fd1155, %fd876, %fd893;
	sub.f64 	%fd896, %fd894, %fd895;
	st.shared.f64 	[%r7+1120], %fd896;
	add.f64 	%fd897, %fd894, %fd895;
	st.shared.f64 	[%r7], %fd897;
	ld.const.f64 	%fd898, [const_oddDofToQuad+8];
	fma.rn.f64 	%fd899, %fd898, %fd851, 0d0000000000000000;
	ld.const.f64 	%fd900, [const_evenDofToQuad+8];
	fma.rn.f64 	%fd901, %fd900, %fd852, 0d0000000000000000;
	ld.const.f64 	%fd902, [const_oddDofToQuad+56];
	fma.rn.f64 	%fd903, %fd902, %fd855, %fd899;
	ld.const.f64 	%fd904, [const_evenDofToQuad+56];
	fma.rn.f64 	%fd905, %fd904, %fd856, %fd901;
	fma.rn.f64 	%fd906, %fd1202, %fd859, %fd903;
	fma.rn.f64 	%fd907, %fd1201, %fd860, %fd905;
	fma.rn.f64 	%fd908, %fd1190, %fd863, %fd906;
	fma.rn.f64 	%fd909, %fd1189, %fd864, %fd907;
	fma.rn.f64 	%fd910, %fd1178, %fd867, %fd908;
	fma.rn.f64 	%fd911, %fd1177, %fd868, %fd909;
	fma.rn.f64 	%fd912, %fd1166, %fd871, %fd910;
	fma.rn.f64 	%fd913, %fd1165, %fd872, %fd911;
	fma.rn.f64 	%fd914, %fd1154, %fd875, %fd912;
	fma.rn.f64 	%fd915, %fd1153, %fd876, %fd913;
	sub.f64 	%fd916, %fd914, %fd915;
	st.shared.f64 	[%r7+1008], %fd916;
	add.f64 	%fd917, %fd914, %fd915;
	st.shared.f64 	[%r7+112], %fd917;
	ld.const.f64 	%fd918, [const_oddDofToQuad+16];
	fma.rn.f64 	%fd919, %fd918, %fd851, 0d0000000000000000;
	ld.const.f64 	%fd920, [const_evenDofToQuad+16];
	fma.rn.f64 	%fd921, %fd920, %fd852, 0d0000000000000000;
	ld.const.f64 	%fd922, [const_oddDofToQuad+64];
	fma.rn.f64 	%fd923, %fd922, %fd855, %fd919;
	ld.const.f64 	%fd924, [const_evenDofToQuad+64];
	fma.rn.f64 	%fd925, %fd924, %fd856, %fd921;
	fma.rn.f64 	%fd926, %fd1200, %fd859, %fd923;
	fma.rn.f64 	%fd927, %fd1199, %fd860, %fd925;
	fma.rn.f64 	%fd928, %fd1188, %fd863, %fd926;
	fma.rn.f64 	%fd929, %fd1187, %fd864, %fd927;
	fma.rn.f64 	%fd930, %fd1176, %fd867, %fd928;
	fma.rn.f64 	%fd931, %fd1175, %fd868, %fd929;
	fma.rn.f64 	%fd932, %fd1164, %fd871, %fd930;
	fma.rn.f64 	%fd933, %fd1163, %fd872, %fd931;
	fma.rn.f64 	%fd934, %fd1152, %fd875, %fd932;
	fma.rn.f64 	%fd935, %fd1151, %fd876, %fd933;
	sub.f64 	%fd936, %fd934, %fd935;
	st.shared.f64 	[%r7+896], %fd936;
	add.f64 	%fd937, %fd934, %fd935;
	st.shared.f64 	[%r7+224], %fd937;
	ld.const.f64 	%fd938, [const_oddDofToQuad+24];
	fma.rn.f64 	%fd939, %fd938, %fd851, 0d0000000000000000;
	ld.const.f64 	%fd940, [const_evenDofToQuad+24];
	fma.rn.f64 	%fd941, %fd940, %fd852, 0d0000000000000000;
	ld.const.f64 	%fd942, [const_oddDofToQuad+72];
	fma.rn.f64 	%fd943, %fd942, %fd855, %fd939;
	ld.const.f64 	%fd944, [const_evenDofToQuad+72];
	fma.rn.f64 	%fd945, %fd944, %fd856, %fd941;
	fma.rn.f64 	%fd946, %fd1198, %fd859, %fd943;
	fma.rn.f64 	%fd947, %fd1197, %fd860, %fd945;
	fma.rn.f64 	%fd948, %fd1186, %fd863, %fd946;
	fma.rn.f64 	%fd949, %fd1185, %fd864, %fd947;
	fma.rn.f64 	%fd950, %fd1174, %fd867, %fd948;
	fma.rn.f64 	%fd951, %fd1173, %fd868, %fd949;
	fma.rn.f64 	%fd952, %fd1162, %fd871, %fd950;
	fma.rn.f64 	%fd953, %fd1161, %fd872, %fd951;
	fma.rn.f64 	%fd954, %fd1150, %fd875, %fd952;
	fma.rn.f64 	%fd955, %fd1149, %fd876, %fd953;
	sub.f64 	%fd956, %fd954, %fd955;
	st.shared.f64 	[%r7+784], %fd956;
	add.f64 	%fd957, %fd954, %fd955;
	st.shared.f64 	[%r7+336], %fd957;
	ld.const.f64 	%fd958, [const_oddDofToQuad+32];
	fma.rn.f64 	%fd959, %fd958, %fd851, 0d0000000000000000;
	ld.const.f64 	%fd960, [const_evenDofToQuad+32];
	fma.rn.f64 	%fd961, %fd960, %fd852, 0d0000000000000000;
	ld.const.f64 	%fd962, [const_oddDofToQuad+80];
	fma.rn.f64 	%fd963, %fd962, %fd855, %fd959;
	ld.const.f64 	%fd964, [const_evenDofToQuad+80];
	fma.rn.f64 	%fd965, %fd964, %fd856, %fd961;
	fma.rn.f64 	%fd966, %fd1196, %fd859, %fd963;
	fma.rn.f64 	%fd967, %fd1195, %fd860, %fd965;
	fma.rn.f64 	%fd968, %fd1184, %fd863, %fd966;
	fma.rn.f64 	%fd969, %fd1183, %fd864, %fd967;
	fma.rn.f64 	%fd970, %fd1172, %fd867, %fd968;
	fma.rn.f64 	%fd971, %fd1171, %fd868, %fd969;
	fma.rn.f64 	%fd972, %fd1160, %fd871, %fd970;
	fma.rn.f64 	%fd973, %fd1159, %fd872, %fd971;
	fma.rn.f64 	%fd974, %fd1148, %fd875, %fd972;
	fma.rn.f64 	%fd975, %fd1147, %fd876, %fd973;
	sub.f64 	%fd976, %fd974, %fd975;
	st.shared.f64 	[%r7+672], %fd976;
	add.f64 	%fd977, %fd974, %fd975;
	st.shared.f64 	[%r7+448], %fd977;
	ld.const.f64 	%fd978, [const_oddDofToQuad+40];
	fma.rn.f64 	%fd979, %fd978, %fd851, 0d0000000000000000;
	ld.const.f64 	%fd980, [const_evenDofToQuad+40];
	fma.rn.f64 	%fd981, %fd980, %fd852, 0d0000000000000000;
	ld.const.f64 	%fd982, [const_oddDofToQuad+88];
	fma.rn.f64 	%fd983, %fd982, %fd855, %fd979;
	ld.const.f64 	%fd984, [const_evenDofToQuad+88];
	fma.rn.f64 	%fd985, %fd984, %fd856, %fd981;
	fma.rn.f64 	%fd986, %fd1194, %fd859, %fd983;
	fma.rn.f64 	%fd987, %fd1193, %fd860, %fd985;
	fma.rn.f64 	%fd988, %fd1182, %fd863, %fd986;
	fma.rn.f64 	%fd989, %fd1181, %fd864, %fd987;
	fma.rn.f64 	%fd990, %fd1170, %fd867, %fd988;
	fma.rn.f64 	%fd991, %fd1169, %fd868, %fd989;
	fma.rn.f64 	%fd992, %fd1158, %fd871, %fd990;
	fma.rn.f64 	%fd993, %fd1157, %fd872, %fd991;
	fma.rn.f64 	%fd994, %fd1146, %fd875, %fd992;
	fma.rn.f64 	%fd995, %fd1145, %fd876, %fd993;
	add.f64 	%fd996, %fd994, %fd995;
	st.shared.f64 	[%r7+560], %fd996;
$L__BB291_9:
	mov.u32 	%r33, %tid.x;
	setp.gt.u32 	%p8, %r33, 120;
	bar.sync 	0;
	@%p8 bra 	$L__BB291_11;
	ld.shared.f64 	%fd997, [%r6];
	ld.shared.f64 	%fd998, [%r6+20384];
	add.f64 	%fd999, %fd997, %fd998;
	sub.f64 	%fd1000, %fd997, %fd998;
	ld.shared.f64 	%fd1001, [%r6+1568];
	ld.shared.f64 	%fd1002, [%r6+18816];
	add.f64 	%fd1003, %fd1001, %fd1002;
	sub.f64 	%fd1004, %fd1001, %fd1002;
	ld.shared.f64 	%fd1005, [%r6+3136];
	ld.shared.f64 	%fd1006, [%r6+17248];
	add.f64 	%fd1007, %fd1005, %fd1006;
	sub.f64 	%fd1008, %fd1005, %fd1006;
	ld.shared.f64 	%fd1009, [%r6+4704];
	ld.shared.f64 	%fd1010, [%r6+15680];
	add.f64 	%fd1011, %fd1009, %fd1010;
	sub.f64 	%fd1012, %fd1009, %fd1010;
	ld.shared.f64 	%fd1013, [%r6+6272];
	ld.shared.f64 	%fd1014, [%r6+14112];
	add.f64 	%fd1015, %fd1013, %fd1014;
	sub.f64 	%fd1016, %fd1013, %fd1014;
	ld.shared.f64 	%fd1017, [%r6+7840];
	ld.shared.f64 	%fd1018, [%r6+12544];
	add.f64 	%fd1019, %fd1017, %fd1018;
	sub.f64 	%fd1020, %fd1017, %fd1018;
	ld.shared.f64 	%fd1021, [%r6+9408];
	ld.shared.f64 	%fd1022, [%r6+10976];
	add.f64 	%fd1023, %fd1021, %fd1022;
	sub.f64 	%fd1024, %fd1021, %fd1022;
	ld.const.f64 	%fd1025, [const_oddDofToQuad];
	fma.rn.f64 	%fd1026, %fd1025, %fd999, 0d0000000000000000;
	ld.const.f64 	%fd1027, [const_evenDofToQuad];
	fma.rn.f64 	%fd1028, %fd1027, %fd1000, 0d0000000000000000;
	ld.const.f64 	%fd1029, [const_oddDofToQuad+48];
	fma.rn.f64 	%fd1030, %fd1029, %fd1003, %fd1026;
	ld.const.f64 	%fd1031, [const_evenDofToQuad+48];
	fma.rn.f64 	%fd1032, %fd1031, %fd1004, %fd1028;
	ld.const.f64 	%fd1033, [const_oddDofToQuad+96];
	fma.rn.f64 	%fd1034, %fd1033, %fd1007, %fd1030;
	fma.rn.f64 	%fd1035, %fd1203, %fd1008, %fd1032;
	fma.rn.f64 	%fd1036, %fd1192, %fd1011, %fd1034;
	fma.rn.f64 	%fd1037, %fd1191, %fd1012, %fd1035;
	fma.rn.f64 	%fd1038, %fd1180, %fd1015, %fd1036;
	fma.rn.f64 	%fd1039, %fd1179, %fd1016, %fd1037;
	fma.rn.f64 	%fd1040, %fd1168, %fd1019, %fd1038;
	fma.rn.f64 	%fd1041, %fd1167, %fd1020, %fd1039;
	fma.rn.f64 	%fd1042, %fd1156, %fd1023, %fd1040;
	fma.rn.f64 	%fd1043, %fd1155, %fd1024, %fd1041;
	sub.f64 	%fd1204, %fd1042, %fd1043;
	add.f64 	%fd1214, %fd1042, %fd1043;
	ld.const.f64 	%fd1044, [const_oddDofToQuad+8];
	fma.rn.f64 	%fd1045, %fd1044, %fd999, 0d0000000000000000;
	ld.const.f64 	%fd1046, [const_evenDofToQuad+8];
	fma.rn.f64 	%fd1047, %fd1046, %fd1000, 0d0000000000000000;
	ld.const.f64 	%fd1048, [const_oddDofToQuad+56];
	fma.rn.f64 	%fd1049, %fd1048, %fd1003, %fd1045;
	ld.const.f64 	%fd1050, [const_evenDofToQuad+56];
	fma.rn.f64 	%fd1051, %fd1050, %fd1004, %fd1047;
	fma.rn.f64 	%fd1052, %fd1202, %fd1007, %fd1049;
	fma.rn.f64 	%fd1053, %fd1201, %fd1008, %fd1051;
	fma.rn.f64 	%fd1054, %fd1190, %fd1011, %fd1052;
	fma.rn.f64 	%fd1055, %fd1189, %fd1012, %fd1053;
	fma.rn.f64 	%fd1056, %fd1178, %fd1015, %fd1054;
	fma.rn.f64 	%fd1057, %fd1177, %fd1016, %fd1055;
	fma.rn.f64 	%fd1058, %fd1166, %fd1019, %fd1056;
	fma.rn.f64 	%fd1059, %fd1165, %fd1020, %fd1057;
	fma.rn.f64 	%fd1060, %fd1154, %fd1023, %fd1058;
	fma.rn.f64 	%fd1061, %fd1153, %fd1024, %fd1059;
	sub.f64 	%fd1205, %fd1060, %fd1061;
	add.f64 	%fd1213, %fd1060, %fd1061;
	ld.const.f64 	%fd1062, [const_oddDofToQuad+16];
	fma.rn.f64 	%fd1063, %fd1062, %fd999, 0d0000000000000000;
	ld.const.f64 	%fd1064, [const_evenDofToQuad+16];
	fma.rn.f64 	%fd1065, %fd1064, %fd1000, 0d0000000000000000;
	ld.const.f64 	%fd1066, [const_oddDofToQuad+64];
	fma.rn.f64 	%fd1067, %fd1066, %fd1003, %fd1063;
	ld.const.f64 	%fd1068, [const_evenDofToQuad+64];
	fma.rn.f64 	%fd1069, %fd1068, %fd1004, %fd1065;
	fma.rn.f64 	%fd1070, %fd1200, %fd1007, %fd1067;
	fma.rn.f64 	%fd1071, %fd1199, %fd1008, %fd1069;
	fma.rn.f64 	%fd1072, %fd1188, %fd1011, %fd1070;
	fma.rn.f64 	%fd1073, %fd1187, %fd1012, %fd1071;
	fma.rn.f64 	%fd1074, %fd1176, %fd1015, %fd1072;
	fma.rn.f64 	%fd1075, %fd1175, %fd1016, %fd1073;
	fma.rn.f64 	%fd1076, %fd1164, %fd1019, %fd1074;
	fma.rn.f64 	%fd1077, %fd1163, %fd1020, %fd1075;
	fma.rn.f64 	%fd1078, %fd1152, %fd1023, %fd1076;
	fma.rn.f64 	%fd1079, %fd1151, %fd1024, %fd1077;
	sub.f64 	%fd1206, %fd1078, %fd1079;
	add.f64 	%fd1212, %fd1078, %fd1079;
	ld.const.f64 	%fd1080, [const_oddDofToQuad+24];
	fma.rn.f64 	%fd1081, %fd1080, %fd999, 0d0000000000000000;
	ld.const.f64 	%fd1082, [const_evenDofToQuad+24];
	fma.rn.f64 	%fd1083, %fd1082, %fd1000, 0d0000000000000000;
	ld.const.f64 	%fd1084, [const_oddDofToQuad+72];
	fma.rn.f64 	%fd1085, %fd1084, %fd1003, %fd1081;
	ld.const.f64 	%fd1086, [const_evenDofToQuad+72];
	fma.rn.f64 	%fd1087, %fd1086, %fd1004, %fd1083;
	fma.rn.f64 	%fd1088, %fd1198, %fd1007, %fd1085;
	fma.rn.f64 	%fd1089, %fd1197, %fd1008, %fd1087;
	fma.rn.f64 	%fd1090, %fd1186, %fd1011, %fd1088;
	fma.rn.f64 	%fd1091, %fd1185, %fd1012, %fd1089;
	fma.rn.f64 	%fd1092, %fd1174, %fd1015, %fd1090;
	fma.rn.f64 	%fd1093, %fd1173, %fd1016, %fd1091;
	fma.rn.f64 	%fd1094, %fd1162, %fd1019, %fd1092;
	fma.rn.f64 	%fd1095, %fd1161, %fd1020, %fd1093;
	fma.rn.f64 	%fd1096, %fd1150, %fd1023, %fd1094;
	fma.rn.f64 	%fd1097, %fd1149, %fd1024, %fd1095;
	sub.f64 	%fd1207, %fd1096, %fd1097;
	add.f64 	%fd1211, %fd1096, %fd1097;
	ld.const.f64 	%fd1098, [const_oddDofToQuad+32];
	fma.rn.f64 	%fd1099, %fd1098, %fd999, 0d0000000000000000;
	ld.const.f64 	%fd1100, [const_evenDofToQuad+32];
	fma.rn.f64 	%fd1101, %fd1100, %fd1000, 0d0000000000000000;
	ld.const.f64 	%fd1102, [const_oddDofToQuad+80];
	fma.rn.f64 	%fd1103, %fd1102, %fd1003, %fd1099;
	ld.const.f64 	%fd1104, [const_evenDofToQuad+80];
	fma.rn.f64 	%fd1105, %fd1104, %fd1004, %fd1101;
	fma.rn.f64 	%fd1106, %fd1196, %fd1007, %fd1103;
	fma.rn.f64 	%fd1107, %fd1195, %fd1008, %fd1105;
	fma.rn.f64 	%fd1108, %fd1184, %fd1011, %fd1106;
	fma.rn.f64 	%fd1109, %fd1183, %fd1012, %fd1107;
	fma.rn.f64 	%fd1110, %fd1172, %fd1015, %fd1108;
	fma.rn.f64 	%fd1111, %fd1171, %fd1016, %fd1109;
	fma.rn.f64 	%fd1112, %fd1160, %fd1019, %fd1110;
	fma.rn.f64 	%fd1113, %fd1159, %fd1020, %fd1111;
	fma.rn.f64 	%fd1114, %fd1148, %fd1023, %fd1112;
	fma.rn.f64 	%fd1115, %fd1147, %fd1024, %fd1113;
	sub.f64 	%fd1208, %fd1114, %fd1115;
	add.f64 	%fd1210, %fd1114, %fd1115;
	ld.const.f64 	%fd1116, [const_oddDofToQuad+40];
	fma.rn.f64 	%fd1117, %fd1116, %fd999, 0d0000000000000000;
	ld.const.f64 	%fd1118, [const_evenDofToQuad+40];
	fma.rn.f64 	%fd1119, %fd1118, %fd1000, 0d0000000000000000;
	ld.const.f64 	%fd1120, [const_oddDofToQuad+88];
	fma.rn.f64 	%fd1121, %fd1120, %fd1003, %fd1117;
	ld.const.f64 	%fd1122, [const_evenDofToQuad+88];
	fma.rn.f64 	%fd1123, %fd1122, %fd1004, %fd1119;
	fma.rn.f64 	%fd1124, %fd1194, %fd1007, %fd1121;
	fma.rn.f64 	%fd1125, %fd1193, %fd1008, %fd1123;
	fma.rn.f64 	%fd1126, %fd1182, %fd1011, %fd1124;
	fma.rn.f64 	%fd1127, %fd1181, %fd1012, %fd1125;
	fma.rn.f64 	%fd1128, %fd1170, %fd1015, %fd1126;
	fma.rn.f64 	%fd1129, %fd1169, %fd1016, %fd1127;
	fma.rn.f64 	%fd1130, %fd1158, %fd1019, %fd1128;
	fma.rn.f64 	%fd1131, %fd1157, %fd1020, %fd1129;
	fma.rn.f64 	%fd1132, %fd1146, %fd1023, %fd1130;
	fma.rn.f64 	%fd1133, %fd1145, %fd1024, %fd1131;
	add.f64 	%fd1209, %fd1132, %fd1133;
$L__BB291_11:
	bar.sync 	0;
	@%p4 bra 	$L__BB291_13;
	ld.param.u64 	%rd14, [_Z32massMatrixMultiplyConstantKernelILi11ELi14ELi1EEviPKdS1_S1_S1_Pd_param_5];
	mov.u32 	%r34, %ctaid.x;
	mov.u32 	%r35, %tid.y;
	add.s32 	%r36, %r34, %r35;
	mov.u32 	%r37, %tid.x;
	mad.lo.s32 	%r38, %r36, 1331, %r37;
	cvta.to.global.u64 	%rd10, %rd14;
	mul.wide.s32 	%rd11, %r38, 8;
	add.s64 	%rd12, %rd10, %rd11;
	st.global.f64 	[%rd12], %fd1214;
	st.global.f64 	[%rd12+968], %fd1213;
	st.global.f64 	[%rd12+1936], %fd1212;
	st.global.f64 	[%rd12+2904], %fd1211;
	st.global.f64 	[%rd12+3872], %fd1210;
	st.global.f64 	[%rd12+4840], %fd1209;
	st.global.f64 	[%rd12+5808], %fd1208;
	st.global.f64 	[%rd12+6776], %fd1207;
	st.global.f64 	[%rd12+7744], %fd1206;
	st.global.f64 	[%rd12+8712], %fd1205;
	st.global.f64 	[%rd12+9680], %fd1204;
$L__BB291_13:
	ret;

}
	// .globl	_Z30massMatrixMultiplySharedKernelILi11ELi14ELi1EEviPKdS1_S1_S1_Pd
.visible .entry _Z30massMatrixMultiplySharedKernelILi11ELi14ELi1EEviPKdS1_S1_S1_Pd(
	.param .u32 _Z30massMatrixMultiplySharedKernelILi11ELi14ELi1EEviPKdS1_S1_S1_Pd_param_0,
	.param .u64 .ptr .align 1 _Z30massMatrixMultiplySharedKernelILi11ELi14ELi1EEviPKdS1_S1_S1_Pd_param_1,
	.param .u64 .ptr .align 1 _Z30massMatrixMultiplySharedKernelILi11ELi14ELi1EEviPKdS1_S1_S1_Pd_param_2,
	.param .u64 .ptr .align 1 _Z30massMatrixMultiplySharedKernelILi11ELi14ELi1EEviPKdS1_S1_S1_Pd_param_3,
	.param .u64 .ptr .align 1 _Z30massMatrixMultiplySharedKernelILi11ELi14ELi1EEviPKdS1_S1_S1_Pd_param_4,
	.param .u64 .ptr .align 1 _Z30massMatrixMultiplySharedKernelILi11ELi14ELi1EEviPKdS1_S1_S1_Pd_param_5
)
{
	.reg .pred 	%p<13>;
	.reg .b16 	%rs<19>;
	.reg .b32 	%r<44>;
	.reg .b64 	%rd<22>;
	.reg .b64 	%fd<1117>;
	// demoted variable
	.shared .align 8 .b8 _ZZ30massMatrixMultiplySharedKernelILi11ELi14ELi1EEviPKdS1_S1_S1_PdE6s_tmp1[21952];
	// demoted variable
	.shared .align 8 .b8 _ZZ30massMatrixMultiplySharedKernelILi11ELi14ELi1EEviPKdS1_S1_S1_PdE14s_oddDofToQuad[336];
	// demoted variable
	.shared .align 8 .b8 _ZZ30massMatrixMultiplySharedKernelILi11ELi14ELi1EEviPKdS1_S1_S1_PdE15s_evenDofToQuad[336];
	ld.param.u32 	%r8, [_Z30massMatrixMultiplySharedKernelILi11ELi14ELi1EEviPKdS1_S1_S1_Pd_param_0];
	ld.param.u64 	%rd2, [_Z30massMatrixMultiplySharedKernelILi11ELi14ELi1EEviPKdS1_S1_S1_Pd_param_2];
	ld.param.u64 	%rd3, [_Z30massMatrixMultiplySharedKernelILi11ELi14ELi1EEviPKdS1_S1_S1_Pd_param_3];
	ld.param.u64 	%rd4, [_Z30massMatrixMultiplySharedKernelILi11ELi14ELi1EEviPKdS1_S1_S1_Pd_param_4];
	mov.u32 	%r9, %tid.x;
	mov.u32 	%r2, %tid.y;
	mov.u32 	%r10, %ctaid.x;
	add.s32 	%r3, %r10, %r2;
	cvt.u16.u32 	%rs2, %r9;
	mul.hi.u16 	%rs3, %rs2, -17873;
	shr.u16 	%rs4, %rs3, 3;
	mul.lo.s16 	%rs5, %rs4, 11;
	sub.s16 	%rs1, %rs2, %rs5;
	setp.lt.s32 	%p2, %r3, %r8;
	setp.lt.u32 	%p3, %r9, 121;
	and.pred  	%p1, %p2, %p3;
	not.pred 	%p4, %p1;
	@%p4 bra 	$L__BB292_2;
	cvta.to.global.u64 	%rd6, %rd4;
	mad.lo.s32 	%r11, %r3, 1331, %r9;
	mul.wide.s32 	%rd7, %r11, 8;
	add.s64 	%rd8, %rd6, %rd7;
	ld.global.nc.f64 	%fd1046, [%rd8];
	ld.global.nc.f64 	%fd1045, [%rd8+968];
	ld.global.nc.f64 	%fd1044, [%rd8+1936];
	ld.global.nc.f64 	%fd1043, [%rd8+2904];
	ld.global.nc.f64 	%fd1042, [%rd8+3872];
	ld.global.nc.f64 	%fd1041, [%rd8+4840];
	ld.global.nc.f64 	%fd1040, [%rd8+5808];
	ld.global.nc.f64 	%fd1039, [%rd8+6776];
	ld.global.nc.f64 	%fd1038, [%rd8+7744];
	ld.global.nc.f64 	%fd1037, [%rd8+8712];
	ld.global.nc.f64 	%fd1036, [%rd8+9680];
$L__BB292_2:
	setp.ne.s32 	%p5, %r2, 0;
	setp.gt.u32 	%p6, %r9, 41;
	or.pred  	%p7, %p5, %p6;
	@%p7 bra 	$L__BB292_4;
	cvta.to.global.u64 	%rd9, %rd2;
	mul.wide.u32 	%rd10, %r9, 8;
	add.s64 	%rd11, %rd9, %rd10;
	ld.global.nc.f64 	%fd259, [%rd11];
	shl.b32 	%r12, %r9, 3;
	mov.u32 	%r13, _ZZ30massMatrixMultiplySharedKernelILi11ELi14ELi1EEviPKdS1_S1_S1_PdE14s_oddDofToQuad;
	add.s32 	%r14, %r13, %r12;
	st.shared.f64 	[%r14], %fd259;
	cvta.to.global.u64 	%rd12, %rd3;
	add.s64 	%rd13, %rd12, %rd10;
	ld.global.nc.f64 	%fd260, [%rd13];
	mov.u32 	%r15, _ZZ30massMatrixMultiplySharedKernelILi11ELi14ELi1EEviPKdS1_S1_S1_PdE15s_evenDofToQuad;
	add.s32 	%r16, %r15, %r12;
	st.shared.f64 	[%r16], %fd260;
$L__BB292_4:
	setp.gt.u32 	%p8, %r9, 120;
	bar.sync 	0;
	ld.shared.f64 	%fd23, [_ZZ30massMatrixMultiplySharedKernelILi11ELi14ELi1EEviPKdS1_S1_S1_PdE14s_oddDofToQuad];
	ld.shared.f64 	%fd24, [_ZZ30massMatrixMultiplySharedKernelILi11ELi14ELi1EEviPKdS1_S1_S1_PdE15s_evenDofToQuad];
	ld.shared.f64 	%fd25, [_ZZ30massMatrixMultiplySharedKernelILi11ELi14ELi1EEviPKdS1_S1_S1_PdE14s_oddDofToQuad+8];
	ld.shared.f64 	%fd26, [_ZZ30massMatrixMultiplySharedKernelILi11ELi14ELi1EEviPKdS1_S1_S1_PdE15s_evenDofToQuad+8];
	ld.shared.f64 	%fd27, [_ZZ30massMatrixMultiplySharedKernelILi11ELi14ELi1EEviPKdS1_S1_S1_PdE14s_oddDofToQuad+16];
	ld.shared.f64 	%fd28, [_ZZ30massMatrixMultiplySharedKernelILi11ELi14ELi1EEviPKdS1_S1_S1_PdE15s_evenDofToQuad+16];
	ld.shared.f64 	%fd29, [_ZZ30massMatrixMultiplySharedKernelILi11ELi14ELi1EEviPKdS1_S1_S1_PdE14s_oddDofToQuad+24];
	ld.shared.f64 	%fd30, [_ZZ30massMatrixMultiplySharedKernelILi11ELi14ELi1EEviPKdS1_S1_S1_PdE15s_evenDofToQuad+24];
	ld.shared.f64 	%fd31, [_ZZ30massMatrixMultiplySharedKernelILi11ELi14ELi1EEviPKdS1_S1_S1_PdE14s_oddDofToQuad+32];
	ld.shared.f64 	%fd32, [_ZZ30massMatrixMultiplySharedKernelILi11ELi14ELi1EEviPKdS1_S1_S1_PdE15s_evenDofToQuad+32];
	ld.shared.f64 	%fd33, [_ZZ30massMatrixMultiplySharedKernelILi11ELi14ELi1EEviPKdS1_S1_S1_PdE14s_oddDofToQuad+40];
	ld.shared.f64 	%fd34, [_ZZ30massMatrixMultiplySharedKernelILi11ELi14ELi1EEviPKdS1_S1_S1_PdE15s_evenDofToQuad+40];
	ld.shared.f64 	%fd35, [_ZZ30massMatrixMultiplySharedKernelILi11ELi14ELi1EEviPKdS1_S1_S1_PdE14s_oddDofToQuad+48];
	ld.shared.f64 	%fd36, [_ZZ30massMatrixMultiplySharedKernelILi11ELi14ELi1EEviPKdS1_S1_S1_PdE15s_evenDofToQuad+48];
	ld.shared.f64 	%fd37, [_ZZ30massMatrixMultiplySharedKernelILi11ELi14ELi1EEviPKdS1_S1_S1_PdE14s_oddDofToQuad+56];
	ld.shared.f64 	%fd38, [_ZZ30massMatrixMultiplySharedKernelILi11ELi14ELi1EEviPKdS1_S1_S1_PdE15s_evenDofToQuad+56];
	ld.shared.f64 	%fd39, [_ZZ30massMatrixMultiplySharedKernelILi11ELi14ELi1EEviPKdS1_S1_S1_PdE14s_oddDofToQuad+64];
	ld.shared.f64 	%fd40, [_ZZ30massMatrixMultiplySharedKernelILi11ELi14ELi1EEviPKdS1_S1_S1_PdE15s_evenDofToQuad+64];
	ld.shared.f64 	%fd41, [_ZZ30massMatrixMultiplySharedKernelILi11ELi14ELi1EEviPKdS1_S1_S1_PdE14s_oddDofToQuad+72];
	ld.shared.f64 	%fd42, [_ZZ30massMatrixMultiplySharedKernelILi11ELi14ELi1EEviPKdS1_S1_S1_PdE15s_evenDofToQuad+72];
	ld.shared.f64 	%fd43, [_ZZ30massMatrixMultiplySharedKernelILi11ELi14ELi1EEviPKdS1_S1_S1_PdE14s_oddDofToQuad+80];
	ld.shared.f64 	%fd44, [_ZZ30massMatrixMultiplySharedKernelILi11ELi14ELi1EEviPKdS1_S1_S1_PdE15s_evenDofToQuad+80];
	ld.shared.f64 	%fd45, [_ZZ30massMatrixMultiplySharedKernelILi11ELi14ELi1EEviPKdS1_S1_S1_PdE14s_oddDofToQuad+88];
	ld.shared.f64 	%fd46, [_ZZ30massMatrixMultiplySharedKernelILi11ELi14ELi1EEviPKdS1_S1_S1_PdE15s_evenDofToQuad+88];
	ld.shared.f64 	%fd47, [_ZZ30massMatrixMultiplySharedKernelILi11ELi14ELi1EEviPKdS1_S1_S1_PdE14s_oddDofToQuad+96];
	mov.u32 	%r17, _ZZ30massMatrixMultiplySharedKernelILi11ELi14ELi1EEviPKdS1_S1_S1_PdE6s_tmp1;
	mad.lo.s32 	%r18, %r2, 21952, %r17;
	mul.lo.s16 	%rs7, %rs2, 117;
	shr.u16 	%rs8, %rs7, 8;
	sub.s16 	%rs9, %rs2, %rs8;
	and.b16  	%rs10, %rs9, 254;
	shr.u16 	%rs11, %rs10, 1;
	add.s16 	%rs12, %rs11, %rs8;
	and.b16  	%rs13, %rs12, 248;
	shr.u16 	%rs14, %rs13, 3;
	cvt.u32.u16 	%r4, %rs14;
	mul.wide.u16 	%r19, %rs14, 112;
	add.s32 	%r5, %r18, %r19;
	mul.wide.u16 	%r20, %rs1, 8;
	add.s32 	%r6, %r5, %r20;
	@%p8 bra 	$L__BB292_6;
	add.f64 	%fd261, %fd1046, %fd1036;
	sub.f64 	%fd262, %fd1046, %fd1036;
	add.f64 	%fd263, %fd1045, %fd1037;
	sub.f64 	%fd264, %fd1045, %fd1037;
	add.f64 	%fd265, %fd1044, %fd1038;
	sub.f64 	%fd266, %fd1044, %fd1038;
	add.f64 	%fd267, %fd1043, %fd1039;
	sub.f64 	%fd268, %fd1043, %fd1039;
	add.f64 	%fd269, %fd1042, %fd1040;
	sub.f64 	%fd270, %fd1042, %fd1040;
	add.f64 	%fd271, %fd1041, %fd1041;
	sub.f64 	%fd272, %fd1041, %fd1041;
	mul.f64 	%fd273, %fd271, 0d3FE0000000000000;
	fma.rn.f64 	%fd274, %fd23, %fd261, 0d0000000000000000;
	fma.rn.f64 	%fd275, %fd24, %fd262, 0d0000000000000000;
	fma.rn.f64 	%fd276, %fd25, %fd263, %fd274;
	fma.rn.f64 	%fd277, %fd26, %fd264, %fd275;
	fma.rn.f64 	%fd278, %fd27, %fd265, %fd276;
	fma.rn.f64 	%fd279, %fd28, %fd266, %fd277;
	fma.rn.f64 	%fd280, %fd29, %fd267, %fd278;
	fma.rn.f64 	%fd281, %fd30, %fd268, %fd279;
	fma.rn.f64 	%fd282, %fd31, %fd269, %fd280;
	fma.rn.f64 	%fd283, %fd32, %fd270, %fd281;
	fma.rn.f64 	%fd284, %fd33, %fd273, %fd282;
	fma.rn.f64 	%fd285, %fd34, %fd272, %fd283;
	sub.f64 	%fd286, %fd284, %fd285;
	st.shared.f64 	[%r6+20384], %fd286;
	add.f64 	%fd287, %fd285, %fd284;
	st.shared.f64 	[%r6], %fd287;
	fma.rn.f64 	%fd288, %fd35, %fd261, 0d0000000000000000;
	fma.rn.f64 	%fd289, %fd36, %fd262, 0d0000000000000000;
	fma.rn.f64 	%fd290, %fd37, %fd263, %fd288;
	fma.rn.f64 	%fd291, %fd38, %fd264, %fd289;
	fma.rn.f64 	%fd292, %fd39, %fd265, %fd290;
	fma.rn.f64 	%fd293, %fd40, %fd266, %fd291;
	fma.rn.f64 	%fd294, %fd41, %fd267, %fd292;
	fma.rn.f64 	%fd295, %fd42, %fd268, %fd293;
	fma.rn.f64 	%fd296, %fd43, %fd269, %fd294;
	fma.rn.f64 	%fd297, %fd44, %fd270, %fd295;
	fma.rn.f64 	%fd298, %fd45, %fd273, %fd296;
	fma.rn.f64 	%fd299, %fd46, %fd272, %fd297;
	sub.f64 	%fd300, %fd298, %fd299;
	st.shared.f64 	[%r6+18816], %fd300;
	add.f64 	%fd301, %fd299, %fd298;
	st.shared.f64 	[%r6+1568], %fd301;
	fma.rn.f64 	%fd302, %fd47, %fd261, 0d0000000000000000;
	ld.shared.f64 	%fd303, [_ZZ30massMatrixMultiplySharedKernelILi11ELi14ELi1EEviPKdS1_S1_S1_PdE15s_evenDofToQuad+96];
	fma.rn.f64 	%fd304, %fd303, %fd262, 0d0000000000000000;
	ld.shared.f64 	%fd305, [_ZZ30massMatrixMultiplySharedKernelILi11ELi14ELi1EEviPKdS1_S1_S1_PdE14s_oddDofToQuad+104];
	fma.rn.f64 	%fd306, %fd305, %fd263, %fd302;
	ld.shared.f64 	%fd307, [_ZZ30massMatrixMultiplySharedKernelILi11ELi14ELi1EEviPKdS1_S1_S1_PdE15s_evenDofToQuad+104];
	fma.rn.f64 	%fd308, %fd307, %fd264, %fd304;
	ld.shared.f64 	%fd309, [_ZZ30massMatrixMultiplySharedKernelILi11ELi14ELi1EEviPKdS1_S1_S1_PdE14s_oddDofToQuad+112];
	fma.rn.f64 	%fd310, %fd309, %fd265, %fd306;
	ld.shared.f64 	%fd311, [_ZZ30massMatrixMultiplySharedKernelILi11ELi14ELi1EEviPKdS1_S1_S1_PdE15s_evenDofToQuad+112];
	fma.rn.f64 	%fd312, %fd311, %fd266, %fd308;
	ld.shared.f64 	%fd313, [_ZZ30massMatrixMultiplySharedKernelILi11ELi14ELi1EEviPKdS1_S1_S1_PdE14s_oddDofToQuad+120];
	fma.rn.f64 	%fd314, %fd313, %fd267, %fd310;
	ld.shared.f64 	%fd315, [_ZZ30massMatrixMultiplySharedKernelILi11ELi14ELi1EEviPKdS1_S1_S1_PdE15s_evenDofToQuad+120];
	fma.rn.f64 	%fd316, %fd315, %fd268, %fd312;
	ld.shared.f64 	%fd317, [_ZZ30massMatrixMultiplySharedKernelILi11ELi14ELi1EEviPKdS1_S1_S1_PdE14s_oddDofToQuad+128];
	fma.rn.f64 	%fd318, %fd317, %fd269, %fd314;
	ld.shared.f64 	%fd319, [_ZZ30massMatrixMultiplySharedKernelILi11ELi14ELi1EEviPKdS1_S1_S1_PdE15s_evenDofToQuad+128];
	fma.rn.f64 	%fd320, %fd319, %fd270, %fd316;
	ld.shared.f64 	%fd321, [_ZZ30massMatrixMultiplySharedKernelILi11ELi14ELi1EEviPKdS1_S1_S1_PdE14s_oddDofToQuad+136];
	fma.rn.f64 	%fd322, %fd321, %fd273, %fd318;
	ld.shared.f64 	%fd323, [_ZZ30massMatrixMultiplySharedKernelILi11ELi14ELi1EEviPKdS1_S1_S1_PdE15s_evenDofToQuad+136];
	fma.rn.f64 	%fd324, %fd323, %fd272, %fd320;
	sub.f64 	%fd325, %fd322, %fd324;
	st.shared.f64 	[%r6+17248], %fd325;
	add.f64 	%fd326, %fd324, %fd322;
	st.shared.f64 	[%r6+3136], %fd326;
	ld.shared.f64 	%fd327, [_ZZ30massMatrixMultiplySharedKernelILi11ELi14ELi1EEviPKdS1_S1_S1_PdE14s_oddDofToQuad+144];
	fma.rn.f64 	%fd328, %fd327, %fd261, 0d0000000000000000;
	ld.shared.f64 	%fd329, [_ZZ30massMatrixMultiplySharedKernelILi11ELi14ELi1EEviPKdS1_S1_S1_PdE15s_evenDofToQuad+144];
	fma.rn.f64 	%fd330, %fd329, %fd262, 0d0000000000000000;
	ld.shared.f64 	%fd331, [_ZZ30massMatrixMultiplySharedKernelILi11ELi14ELi1EEviPKdS1_S1_S1_PdE14s_oddDofToQuad+152];
	fma.rn.f64 	%fd332, %fd331, %fd263, %fd328;
	ld.shared.f64 	%fd333, [_ZZ30massMatrixMultiplySharedKernelILi11ELi14ELi1EEviPKdS1_S1_S1_PdE15s_evenDofToQuad+152];
	fma.rn.f64 	%fd334, %fd333, %fd264, %fd330;
	ld.shared.f64 	%fd335, [_ZZ30massMatrixMultiplySharedKernelILi11ELi14ELi1EEviPKdS1_S1_S1_PdE14s_oddDofToQuad+160];
	fma.rn.f64 	%fd336, %fd335, %fd265, %fd332;
	ld.shared.f64 	%fd337, [_ZZ30massMatrixMultiplySharedKernelILi11ELi14ELi1EEviPKdS1_S1_S1_PdE15s_evenDofToQuad+160];
	fma.rn.f64 	%fd338, %fd337, %fd266, %fd334;
	ld.shared.f64 	%fd339, [_ZZ30massMatrixMultiplySharedKernelILi11ELi14ELi1EEviPKdS1_S1_S1_PdE14s_oddDofToQuad+168];
	fma.rn.f64 	%fd340, %fd339, %fd267, %fd336;
	ld.shared.f64 	%fd341, [_ZZ30massMatrixMultiplySharedKernelILi11ELi14ELi1EEviPKdS1_S1_S1_PdE15s_evenDofToQuad+168];
	fma.rn.f64 	%fd342, %fd341, %fd268, %fd338;
	ld.shared.f64 	%fd343, [_ZZ30massMatrixMultiplySharedKernelILi11ELi14ELi1EEviPKdS1_S1_S1_PdE14s_oddDofToQuad+176];
	fma.rn.f64 	%fd344, %fd343, %fd269, %fd340;
	ld.shared.f64 	%fd345, [_ZZ30massMatrixMultiplySharedKernelILi11ELi14ELi1EEviPKdS1_S1_S1_PdE15s_evenDofToQuad+176];
	fma.rn.f64 	%fd346, %fd345, %fd270, %fd342;
	ld.shared.f64 	%fd347, [_ZZ30massMatrixMultiplySharedKernelILi11ELi14ELi1EEviPKdS1_S1_S1_PdE14s_oddDofToQuad+184];
	fma.rn.f64 	%fd348, %fd347, %fd273, %fd344;
	ld.shared.f64 	%fd349, [_ZZ30massMatrixMultiplySharedKernelILi11ELi14ELi1EEviPKdS1_S1_S1_PdE15s_evenDofToQuad+184];
	fma.rn.f64 	%fd350, %fd349, %fd272, %fd346;
	sub.f64 	%fd351, %fd348, %fd350;
	st.shared.f64 	[%r6+15680], %fd351;
	add.f64 	%fd352, %fd350, %fd348;
	st.shared.f64 	[%r6+4704], %fd352;
	ld.shared.f64 	%fd353, [_ZZ30massMatrixMultiplySharedKernelILi11ELi14ELi1EEviPKdS1_S1_S1_PdE14s_oddDofToQuad+192];
	fma.rn.f64 	%fd354, %fd353, %fd261, 0d0000000000000000;
	ld.shared.f64 	%fd355, [_ZZ30massMatrixMultiplySharedKernelILi11ELi14ELi1EEviPKdS1_S1_S1_PdE15s_evenDofToQuad+192];
	fma.rn.f64 	%fd356, %fd355, %fd262, 0d0000000000000000;
	ld.shared.f64 	%fd357, [_ZZ30massMatrixMultiplySharedKernelILi11ELi14ELi1EEviPKdS1_S1_S1_PdE14s_oddDofToQuad+200];
	fma.rn.f64 	%fd358, %fd357, %fd263, %fd354;
	ld.shared.f64 	%fd359, [_ZZ30massMatrixMultiplySharedKernelILi11ELi14ELi1EEviPKdS1_S1_S1_PdE15s_evenDofToQuad+200];
	fma.rn.f64 	%fd360, %fd359, %fd264, %fd356;
	ld.shared.f64 	%fd361, [_ZZ30massMatrixMultiplySharedKernelILi11ELi14ELi1EEviPKdS1_S1_S1_PdE14s_oddDofToQuad+208];
	fma.rn.f64 	%fd362, %fd361, %fd265, %fd358;
	ld.shared.f64 	%fd363, [_ZZ30massMatrixMultiplySharedKernelILi11ELi14ELi1EEviPKdS1_S1_S1_PdE15s_evenDofToQuad+208];
	fma.rn.f64 	%fd364, %fd363, %fd266, %fd360;
	ld.shared.f64 	%fd365, [_ZZ30massMatrixMultiplySharedKernelILi11ELi14ELi1EEviPKdS1_S1_S1_PdE14s_oddDofToQuad+216];
	fma.rn.f64 	%fd366, %fd365, %fd267, %fd362;
	ld.shared.f64 	%fd367, [_ZZ30massMatrixMultiplySharedKernelILi11ELi14ELi1EEviPKdS1_S1_S1_PdE15s_evenDofToQuad+216];
	fma.rn.f64 	%fd368, %fd367, %fd268, %fd364;
	ld.shared.f64 	%fd369, [_ZZ30massMatrixMultiplySharedKernelILi11ELi14ELi1EEviPKdS1_S1_S1_PdE14s_oddDofToQuad+224];
	fma.rn.f64 	%fd370, %fd369, %fd269, %fd366;
	ld.shared.f64 	%fd371, [_ZZ30massMatrixMultiplySharedKernelILi11ELi14ELi1EEviPKdS1_S1_S1_PdE15s_evenDofToQuad+224];
	fma.rn.f64 	%fd372, %fd371, %fd270, %fd368;
	ld.shared.f64 	%fd373, [_ZZ30massMatrixMultiplySharedKernelILi11ELi14ELi1EEviPKdS1_S1_S1_PdE14s_oddDofToQuad+232];
	fma.rn.f64 	%fd374, %fd373, %fd273, %fd370;
	ld.shared.f64 	%fd375, [_ZZ30massMatrixMultiplySharedKernelILi11ELi14ELi1EEviPKdS1_S1_S1_PdE15s_evenDofToQuad+232];
	fma.rn.f64 	%fd376, %fd375, %fd272, %fd372;
	sub.f64 	%fd377, %fd374, %fd376;
	st.shared.f64 	[%r6+14112], %fd377;
	add.f64 	%fd378, %fd376, %fd374;
	st.shared.f64 	[%r6+6272], %fd378;
	ld.shared.f64 	%fd379, [_ZZ30massMatrixMultiplySharedKernelILi11ELi14ELi1EEviPKdS1_S1_S1_PdE14s_oddDofToQuad+240];
	fma.rn.f64 	%fd380, %fd379, %fd261, 0d0000000000000000;
	ld.shared.f64 	%fd381, [_ZZ30massMatrixMultiplySharedKernelILi11ELi14ELi1EEviPKdS1_S1_S1_PdE15s_evenDofToQuad+240];
	fma.rn.f64 	%fd382, %fd381, %fd262, 0d0000000000000000;
	ld.shared.f64 	%fd383, [_ZZ30massMatrixMultiplySharedKernelILi11ELi14ELi1EEviPKdS1_S1_S1_PdE14s_oddDofToQuad+248];
	fma.rn.f64 	%fd384, %fd383, %fd263, %fd380;
	ld.shared.f64 	%fd385, [_ZZ30massMatrixMultiplySharedKernelILi11ELi14ELi1EEviPKdS1_S1_S1_PdE15s_evenDofToQuad+248];
	fma.rn.f64 	%fd386, %fd385, %fd264, %fd382;
	ld.shared.f64 	%fd387, [_ZZ30massMatrixMultiplySharedKernelILi11ELi14ELi1EEviPKdS1_S1_S1_PdE14s_oddDofToQuad+256];
	fma.rn.f64 	%fd388, %fd387, %fd265, %fd384;
	ld.shared.f64 	%fd389, [_ZZ30massMatrixMultiplySharedKernelILi11ELi14ELi1EEviPKdS1_S1_S1_PdE15s_evenDofToQuad+256];
	fma.rn.f64 	%fd390, %fd389, %fd266, %fd386;
	ld.shared.f64 	%fd391, [_ZZ30massMatrixMultiplySharedKernelILi11ELi14ELi1EEviPKdS1_S1_S1_PdE14s_oddDofToQuad+264];
	fma.rn.f64 	%fd392, %fd391, %fd267, %fd388;
	ld.shared.f64 	%fd393, [_ZZ30massMatrixMultiplySharedKernelILi11ELi14ELi1EEviPKdS1_S1_S1_PdE15s_evenDofToQuad+264];
	fma.rn.f64 	%fd394, %fd393, %fd268, %fd390;
	ld.shared.f64 	%fd395, [_ZZ30massMatrixMultiplySharedKernelILi11ELi14ELi1EEviPKdS1_S1_S1_PdE14s_oddDofToQuad+272];
	fma.rn.f64 	%fd396, %fd395, %fd269, %fd392;
	ld.shared.f64 	%fd397, [_ZZ30massMatrixMultiplySharedKernelILi11ELi14ELi1EEviPKdS1_S1_S1_PdE15s_evenDofToQuad+272];
	fma.rn.f64 	%fd398, %fd397, %fd270, %fd394;
	ld.shared.f64 	%fd399, [_ZZ30massMatrixMultiplySharedKernelILi11ELi14ELi1EEviPKdS1_S1_S1_PdE14s_oddDofToQuad+280];
	fma.rn.f64 	%fd400, %fd399, %fd273, %fd396;
	ld.shared.f64 	%fd401, [_ZZ30massMatrixMultiplySharedKernelILi11ELi14ELi1EEviPKdS1_S1_S1_PdE15s_evenDofToQuad+280];
	fma.rn.f64 	%fd402, %fd401, %fd272, %fd398;
	sub.f64 	%fd403, %fd400, %fd402;
	st.shared.f64 	[%r6+12544], %fd403;
	add.f64 	%fd404, %fd402, %fd400;
	st.shared.f64 	[%r6+7840], %fd404;
	ld.shared.f64 	%fd405, [_ZZ30massMatrixMultiplySharedKernelILi11ELi14ELi1EEviPKdS1_S1_S1_PdE14s_oddDofToQuad+288];
	fma.rn.f64 	%fd406, %fd405, %fd261, 0d0000000000000000;
	ld.shared.f64 	%fd407, [_ZZ30massMatrixMultiplySharedKernelILi11ELi14ELi1EEviPKdS1_S1_S1_PdE15s_evenDofToQuad+288];
	fma.rn.f64 	%fd408, %fd407, %fd262, 0d0000000000000000;
	ld.shared.f64 	%fd409, [_ZZ30massMatrixMultiplySharedKernelILi11ELi14ELi1EEviPKdS1_S1_S1_PdE14s_oddDofToQuad+296];
	fma.rn.f64 	%fd410, %fd409, %fd263, %fd406;
	ld.shared.f64 	%fd411, [_ZZ30massMatrixMultiplySharedKernelILi11ELi14ELi1EEviPKdS1_S1_S1_PdE15s_evenDofToQuad+296];
	fma.rn.f64 	%fd412, %fd411, %fd264, %fd408;
	ld.shared.f64 	%fd413, [_ZZ30massMatrixMultiplySharedKernelILi11ELi14ELi1EEviPKdS1_S1_S1_PdE14s_oddDofToQuad+304];
	fma.rn.f64 	%fd414, %fd413, %fd265, %fd410;
	ld.shared.f64 	%fd415, [_ZZ30massMatrixMultiplySharedKernelILi11ELi14ELi1EEviPKdS1_S1_S1_PdE15s_evenDofToQuad+304];
	fma.rn.f64 	%fd416, %fd415, %fd266, %fd412;
	ld.shared.f64 	%fd417, [_ZZ30massMatrixMultiplySharedKernelILi11ELi14ELi1EEviPKdS1_S1_S1_PdE14s_oddDofToQuad+312];
	fma.rn.f64 	%fd418, %fd417, %fd267, %fd414;
	ld.shared.f64 	%fd419, [_ZZ30massMatrixMultiplySharedKernelILi11ELi14ELi1EEviPKdS1_S1_S1_PdE15s_evenDofToQuad+312];
	fma.rn.f64 	%fd420, %fd419, %fd268, %fd416;
	ld.shared.f64 	%fd421, [_ZZ30massMatrixMultiplySharedKernelILi11ELi14ELi1EEviPKdS1_S1_S1_PdE14s_oddDofToQuad+320];
	fma.rn.f64 	%fd422, %fd421, %fd269, %fd418;
	ld.shared.f64 	%fd423, [_ZZ30massMatrixMultiplySharedKernelILi11ELi14ELi1EEviPKdS1_S1_S1_PdE15s_evenDofToQuad+320];
	fma.rn.f64 	%fd424, %fd423, %fd270, %fd420;
	ld.shared.f64 	%fd425, [_ZZ30massMatrixMultiplySharedKernelILi11ELi14ELi1EEviPKdS1_S1_S1_PdE14s_oddDofToQuad+328];
	fma.rn.f64 	%fd426, %fd425, %fd273, %fd422;
	ld.shared.f64 	%fd427, [_ZZ30massMatrixMultiplySharedKernelILi11ELi14ELi1EEviPKdS1_S1_S1_PdE15s_evenDofToQuad+328];
	fma.rn.f64 	%fd428, %fd427, %fd272, %fd424;
	sub.f64 	%fd429, %fd426, %fd428;
	st.shared.f64 	[%r6+10976], %fd429;
	add.f64 	%fd430, %fd428, %fd426;
	st.shared.f64 	[%r6+9408], %fd430;
$L__BB292_6:
	bar.sync 	0;
	setp.lt.u32 	%p9, %r9, 154;
	mad.lo.s32 	%r21, %r4, 1456, %r5;
	add.s32 	%r7, %r21, %r20;
	@%p9 bra 	$L__BB292_8;
	ld.shared.f64 	%fd1105, [_ZZ30massMatrixMultiplySharedKernelILi11ELi14ELi1EEviPKdS1_S1_S1_PdE15s_evenDofToQuad+96];
	ld.shared.f64 	%fd1104, [_ZZ30massMatrixMultiplySharedKernelILi11ELi14ELi1EEviPKdS1_S1_S1_PdE14s_oddDofToQuad+104];
	ld.shared.f64 	%fd1103, [_ZZ30massMatrixMultiplySharedKernelILi11ELi14ELi1EEviPKdS1_S1_S1_PdE15s_evenDofToQuad+104];
	ld.shared.f64 	%fd1102, [_ZZ30massMatrixMultiplySharedKernelILi11ELi14ELi1EEviPKdS1_S1_S1_PdE14s_oddDofToQuad+112];
	ld.shared.f64 	%fd1101, [_ZZ30massMatrixMultiplySharedKernelILi11ELi14ELi1EEviPKdS1_S1_S1_PdE15s_evenDofToQuad+112];
	ld.shared.f64 	%fd1100, [_ZZ30massMatrixMultiplySharedKernelILi11ELi14ELi1EEviPKdS1_S1_S1_PdE14s_oddDofToQuad+120];
	ld.shared.f64 	%fd1099, [_ZZ30massMatrixMultiplySharedKernelILi11ELi14ELi1EEviPKdS1_S1_S1_PdE15s_evenDofToQuad+120];
	ld.shared.f64 	%fd1098, [_ZZ30massMatrixMultiplySharedKernelILi11ELi14ELi1EEviPKdS1_S1_S1_PdE14s_oddDofToQuad+128];
	ld.shared.f64 	%fd1097, [_ZZ30massMatrixMultiplySharedKernelILi11ELi14ELi1EEviPKdS1_S1_S1_PdE15s_evenDofToQuad+128];
	ld.shared.f64 	%fd1096, [_ZZ30massMatrixMultiplySharedKernelILi11ELi14ELi1EEviPKdS1_S1_S1_PdE14s_oddDofToQuad+136];
	ld.shared.f64 	%fd1095, [_ZZ30massMatrixMultiplySharedKernelILi11ELi14ELi1EEviPKdS1_S1_S1_PdE15s_evenDofToQuad+136];
	ld.shared.f64 	%fd1094, [_ZZ30massMatrixMultiplySharedKernelILi11ELi14ELi1EEviPKdS1_S1_S1_PdE14s_oddDofToQuad+144];
	ld.shared.f64 	%fd1093, [_ZZ30massMatrixMultiplySharedKernelILi11ELi14ELi1EEviPKdS1_S1_S1_PdE15s_evenDofToQuad+144];
	ld.shared.f64 	%fd1092, [_ZZ30massMatrixMultiplySharedKernelILi11ELi14ELi1EEviPKdS1_S1_S1_PdE14s_oddDofToQuad+152];
	ld.shared.f64 	%fd1091, [_ZZ30massMatrixMultiplySharedKernelILi11ELi14ELi1EEviPKdS1_S1_S1_PdE15s_evenDofToQuad+152];
	ld.shared.f64 	%fd1090, [_ZZ30massMatrixMultiplySharedKernelILi11ELi14ELi1EEviPKdS1_S1_S1_PdE14s_oddDofToQuad+160];
	ld.shared.f64 	%fd1089, [_ZZ30massMatrixMultiplySharedKernelILi11ELi14ELi1EEviPKdS1_S1_S1_PdE15s_evenDofToQuad+160];
	ld.shared.f64 	%fd1088, [_ZZ30massMatrixMultiplySharedKernelILi11ELi14ELi1EEviPKdS1_S1_S1_PdE14s_oddDofToQuad+168];
	ld.shared.f64 	%fd1087, [_ZZ30massMatrixMultiplySharedKernelILi11ELi14ELi1EEviPKdS1_S1_S1_PdE15s_evenDofToQuad+168];
	ld.shared.f64 	%fd1086, [_ZZ30massMatrixMultiplySharedKernelILi11ELi14ELi1EEviPKdS1_S1_S1_PdE14s_oddDofToQuad+176];
	ld.shared.f64 	%fd1085, [_ZZ30massMatrixMultiplySharedKernelILi11ELi14ELi1EEviPKdS1_S1_S1_PdE15s_evenDofToQuad+176];
	ld.shared.f64 	%fd1084, [_ZZ30massMatrixMultiplySharedKernelILi11ELi14ELi1EEviPKdS1_S1_S1_PdE14s_oddDofToQuad+184];
	ld.shared.f64 	%fd1083, [_ZZ30massMatrixMultiplySharedKernelILi11ELi14ELi1EEviPKdS1_S1_S1_PdE15s_evenDofToQuad+184];
	ld.shared.f64 	%fd1082, [_ZZ30massMatrixMultiplySharedKernelILi11ELi14ELi1EEviPKdS1_S1_S1_PdE14s_oddDofToQuad+192];
	ld.shared.f64 	%fd1081, [_ZZ30massMatrixMultiplySharedKernelILi11ELi14ELi1EEviPKdS1_S1_S1_PdE15s_evenDofToQuad+192];
	ld.shared.f64 	%fd1080, [_ZZ30massMatrixMultiplySharedKernelILi11ELi14ELi1EEviPKdS1_S1_S1_PdE14s_oddDofToQuad+200];
	ld.shared.f64 	%fd1079, [_ZZ30massMatrixMultiplySharedKernelILi11ELi14ELi1EEviPKdS1_S1_S1_PdE15s_evenDofToQuad+200];
	ld.shared.f64 	%fd1078, [_ZZ30massMatrixMultiplySharedKernelILi11ELi14ELi1EEviPKdS1_S1_S1_PdE14s_oddDofToQuad+208];
	ld.shared.f64 	%fd1077, [_ZZ30massMatrixMultiplySharedKernelILi11ELi14ELi1EEviPKdS1_S1_S1_PdE15s_evenDofToQuad+208];
	ld.shared.f64 	%fd1076, [_ZZ30massMatrixMultiplySharedKernelILi11ELi14ELi1EEviPKdS1_S1_S1_PdE14s_oddDofToQuad+216];
	ld.shared.f64 	%fd1075, [_ZZ30massMatrixMultiplySharedKernelILi11ELi14ELi1EEviPKdS1_S1_S1_PdE15s_evenDofToQuad+216];
	ld.shared.f64 	%fd1074, [_ZZ30massMatrixMultiplySharedKernelILi11ELi14ELi1EEviPKdS1_S1_S1_PdE14s_oddDofToQuad+224];
	ld.shared.f64 	%fd1073, [_ZZ30massMatrixMultiplySharedKernelILi11ELi14ELi1EEviPKdS1_S1_S1_PdE15s_evenDofToQuad+224];
	ld.shared.f64 	%fd1072, [_ZZ30massMatrixMultiplySharedKernelILi11ELi14ELi1EEviPKdS1_S1_S1_PdE14s_oddDofToQuad+232];
	ld.shared.f64 	%fd1071, [_ZZ30massMatrixMultiplySharedKernelILi11ELi14ELi1EEviPKdS1_S1_S1_PdE15s_evenDofToQuad+232];
	ld.shared.f64 	%fd1070, [_ZZ30massMatrixMultiplySharedKernelILi11ELi14ELi1EEviPKdS1_S1_S1_PdE14s_oddDofToQuad+240];
	ld.shared.f64 	%fd1069, [_ZZ30massMatrixMultiplySharedKernelILi11ELi14ELi1EEviPKdS1_S1_S1_PdE15s_evenDofToQuad+240];
	ld.shared.f64 	%fd1068, [_ZZ30massMatrixMultiplySharedKernelILi11ELi14ELi1EEviPKdS1_S1_S1_PdE14s_oddDofToQuad+248];
	ld.shared.f64 	%fd1067, [_ZZ30massMatrixMultiplySharedKernelILi11ELi14ELi1EEviPKdS1_S1_S1_PdE15s_evenDofToQuad+248];
	ld.shared.f64 	%fd1066, [_ZZ30massMatrixMultiplySharedKernelILi11ELi14ELi1EEviPKdS1_S1_S1_PdE14s_oddDofToQuad+256];
	ld.shared.f64 	%fd1065, [_ZZ30massMatrixMultiplySharedKernelILi11ELi14ELi1EEviPKdS1_S1_S1_PdE15s_evenDofToQuad+256];
	ld.shared.f64 	%fd1064, [_ZZ30massMatrixMultiplySharedKernelILi11ELi14ELi1EEviPKdS1_S1_S1_PdE14s_oddDofToQuad+264];
	ld.shared.f64 	%fd1063, [_ZZ30massMatrixMultiplySharedKernelILi11ELi14ELi1EEviPKdS1_S1_S1_PdE15s_evenDofToQuad+264];
	ld.shared.f64 	%fd1062, [_ZZ30massMatrixMultiplySharedKernelILi11ELi14ELi1EEviPKdS1_S1_S1_PdE14s_oddDofToQuad+272];
	ld.shared.f64 	%fd1061, [_ZZ30massMatrixMultiplySharedKernelILi11ELi14ELi1EEviPKdS1_S1_S1_PdE15s_evenDofToQuad+272];
	ld.shared.f64 	%fd1060, [_ZZ30massMatrixMultiplySharedKernelILi11ELi14ELi1EEviPKdS1_S1_S1_PdE14s_oddDofToQuad+280];
	ld.shared.f64 	%fd1059, [_ZZ30massMatrixMultiplySharedKernelILi11ELi14ELi1EEviPKdS1_S1_S1_PdE15s_evenDofToQuad+280];
	ld.shared.f64 	%fd1058, [_ZZ30massMatrixMultiplySharedKernelILi11ELi14ELi1EEviPKdS1_S1_S1_PdE14s_oddDofToQuad+288];
	ld.shared.f64 	%fd1057, [_ZZ30massMatrixMultiplySharedKernelILi11ELi14ELi1EEviPKdS1_S1_S1_PdE15s_evenDofToQuad+288];
	ld.shared.f64 	%fd1056, [_ZZ30massMatrixMultiplySharedKernelILi11ELi14ELi1EEviPKdS1_S1_S1_PdE14s_oddDofToQuad+296];
	ld.shared.f64 	%fd1055, [_ZZ30massMatrixMultiplySharedKernelILi11ELi14ELi1EEviPKdS1_S1_S1_PdE15s_evenDofToQuad+296];
	ld.shared.f64 	%fd1054, [_ZZ30massMatrixMultiplySharedKernelILi11ELi14ELi1EEviPKdS1_S1_S1_PdE14s_oddDofToQuad+304];
	ld.shared.f64 	%fd1053, [_ZZ30massMatrixMultiplySharedKernelILi11ELi14ELi1EEviPKdS1_S1_S1_PdE15s_evenDofToQuad+304];
	ld.shared.f64 	%fd1052, [_ZZ30massMatrixMultiplySharedKernelILi11ELi14ELi1EEviPKdS1_S1_S1_PdE14s_oddDofToQuad+312];
	ld.shared.f64 	%fd1051, [_ZZ30massMatrixMultiplySharedKernelILi11ELi14ELi1EEviPKdS1_S1_S1_PdE15s_evenDofToQuad+312];
	ld.shared.f64 	%fd1050, [_ZZ30massMatrixMultiplySharedKernelILi11ELi14ELi1EEviPKdS1_S1_S1_PdE14s_oddDofToQuad+320];
	ld.shared.f64 	%fd1049, [_ZZ30massMatrixMultiplySharedKernelILi11ELi14ELi1EEviPKdS1_S1_S1_PdE15s_evenDofToQuad+320];
	ld.shared.f64 	%fd1048, [_ZZ30massMatrixMultiplySharedKernelILi11ELi14ELi1EEviPKdS1_S1_S1_PdE14s_oddDofToQuad+328];
	ld.shared.f64 	%fd1047, [_ZZ30massMatrixMultiplySharedKernelILi11ELi14ELi1EEviPKdS1_S1_S1_PdE15s_evenDofToQuad+328];
	bra.uni 	$L__BB292_9;
$L__BB292_8:
	ld.shared.f64 	%fd431, [%r7];
	ld.shared.f64 	%fd432, [%r7+1120];
	add.f64 	%fd433, %fd431, %fd432;
	sub.f64 	%fd434, %fd431, %fd432;
	ld.shared.f64 	%fd435, [%r7+112];
	ld.shared.f64 	%fd436, [%r7+1008];
	add.f64 	%fd437, %fd435, %fd436;
	sub.f64 	%fd438, %fd435, %fd436;
	ld.shared.f64 	%fd439, [%r7+224];
	ld.shared.f64 	%fd440, [%r7+896];
	add.f64 	%fd441, %fd439, %fd440;
	sub.f64 	%fd442, %fd439, %fd440;
	ld.shared.f64 	%fd443, [%r7+336];
	ld.shared.f64 	%fd444, [%r7+784];
	add.f64 	%fd445, %fd443, %fd444;
	sub.f64 	%fd446, %fd443, %fd444;
	ld.shared.f64 	%fd447, [%r7+448];
	ld.shared.f64 	%fd448, [%r7+672];
	add.f64 	%fd449, %fd447, %fd448;
	sub.f64 	%fd450, %fd447, %fd448;
	ld.shared.f64 	%fd451, [%r7+560];
	add.f64 	%fd452, %fd451, %fd451;
	sub.f64 	%fd453, %fd451, %fd451;
	mul.f64 	%fd454, %fd452, 0d3FE0000000000000;
	fma.rn.f64 	%fd455, %fd23, %fd433, 0d0000000000000000;
	fma.rn.f64 	%fd456, %fd24, %fd434, 0d0000000000000000;
	fma.rn.f64 	%fd457, %fd25, %fd437, %fd455;
	fma.rn.f64 	%fd458, %fd26, %fd438, %fd456;
	fma.rn.f64 	%fd459, %fd27, %fd441, %fd457;
	fma.rn.f64 	%fd460, %fd28, %fd442, %fd458;
	fma.rn.f64 	%fd461, %fd29, %fd445, %fd459;
	fma.rn.f64 	%fd462, %fd30, %fd446, %fd460;
	fma.rn.f64 	%fd463, %fd31, %fd449, %fd461;
	fma.rn.f64 	%fd464, %fd32, %fd450, %fd462;
	fma.rn.f64 	%fd465, %fd33, %fd454, %fd463;
	fma.rn.f64 	%fd466, %fd34, %fd453, %fd464;
	sub.f64 	%fd467, %fd465, %fd466;
	st.shared.f64 	[%r7+1456], %fd467;
	add.f64 	%fd468, %fd466, %fd465;
	st.shared.f64 	[%r7], %fd468;
	fma.rn.f64 	%fd469, %fd35, %fd433, 0d0000000000000000;
	fma.rn.f64 	%fd470, %fd36, %fd434, 0d0000000000000000;
	fma.rn.f64 	%fd471, %fd37, %fd437, %fd469;
	fma.rn.f64 	%fd472, %fd38, %fd438, %fd470;
	fma.rn.f64 	%fd473, %fd39, %fd441, %fd471;
	fma.rn.f64 	%fd474, %fd40, %fd442, %fd472;
	fma.rn.f64 	%fd475, %fd41, %fd445, %fd473;
	fma.rn.f64 	%fd476, %fd42, %fd446, %fd474;
	fma.rn.f64 	%fd477, %fd43, %fd449, %fd475;
	fma.rn.f64 	%fd478, %fd44, %fd450, %fd476;
	fma.rn.f64 	%fd479, %fd45, %fd454, %fd477;
	fma.rn.f64 	%fd480, %fd46, %fd453, %fd478;
	sub.f64 	%fd481, %fd479, %fd480;
	st.shared.f64 	[%r7+1344], %fd481;
	add.f64 	%fd482, %fd480, %fd479;
	st.shared.f64 	[%r7+112], %fd482;
	fma.rn.f64 	%fd483, %fd47, %fd433, 0d0000000000000000;
	ld.shared.f64 	%fd1105, [_ZZ30massMatrixMultiplySharedKernelILi11ELi14ELi1EEviPKdS1_S1_S1_PdE15s_evenDofToQuad+96];
	fma.rn.f64 	%fd484, %fd1105, %fd434, 0d0000000000000000;
	ld.shared.f64 	%fd1104, [_ZZ30massMatrixMultiplySharedKernelILi11ELi14ELi1EEviPKdS1_S1_S1_PdE14s_oddDofToQuad+104];
	fma.rn.f64 	%fd485, %fd1104, %fd437, %fd483;
	ld.shared.f64 	%fd1103, [_ZZ30massMatrixMultiplySharedKernelILi11ELi14ELi1EEviPKdS1_S1_S1_PdE15s_evenDofToQuad+104];
	fma.rn.f64 	%fd486, %fd1103, %fd438, %fd484;
	ld.shared.f64 	%fd1102, [_ZZ30massMatrixMultiplySharedKernelILi11ELi14ELi1EEviPKdS1_S1_S1_PdE14s_oddDofToQuad+112];
	fma.rn.f64 	%fd487, %fd1102, %fd441, %fd485;
	ld.shared.f64 	%fd1101, [_ZZ30massMatrixMultiplySharedKernelILi11ELi14ELi1EEviPKdS1_S1_S1_PdE15s_evenDofToQuad+112];
	fma.rn.f64 	%fd488, %fd1101, %fd442, %fd486;
	ld.shared.f64 	%fd1100, [_ZZ30massMatrixMultiplySharedKernelILi11ELi14ELi1EEviPKdS1_S1_S1_PdE14s_oddDofToQuad+120];
	fma.rn.f64 	%fd489, %fd1100, %fd445, %fd487;
	ld.shared.f64 	%fd1099, [_ZZ30massMatrixMultiplySharedKernelILi11ELi14ELi1EEviPKdS1_S1_S1_PdE15s_evenDofToQuad+120];
	fma.rn.f64 	%fd490, %fd1099, %fd446, %fd488;
	ld.shared.f64 	%fd1098, [_ZZ30massMatrixMultiplySharedKernelILi11ELi14ELi1EEviPKdS1_S1_S1_PdE14s_oddDofToQuad+128];
	fma.rn.f64 	%fd491, %fd1098, %fd449, %fd489;
	ld.shared.f64 	%fd1097, [_ZZ30massMatrixMultiplySharedKernelILi11ELi14ELi1EEviPKdS1_S1_S1_PdE15s_evenDofToQuad+128];
	fma.rn.f64 	%fd492, %fd1097, %fd450, %fd490;
	ld.shared.f64 	%fd1096, [_ZZ30massMatrixMultiplySharedKernelILi11ELi14ELi1EEviPKdS1_S1_S1_PdE14s_oddDofToQuad+136];
	fma.rn.f64 	%fd493, %fd1096, %fd454, %fd491;
	ld.shared.f64 	%fd1095, [_ZZ30massMatrixMultiplySharedKernelILi11ELi14ELi1EEviPKdS1_S1_S1_PdE15s_evenDofToQuad+136];
	fma.rn.f64 	%fd494, %fd1095, %fd453, %fd492;
	sub.f64 	%fd495, %fd493, %fd494;
	st.shared.f64 	[%r7+1232], %fd495;
	add.f64 	%fd496, %fd494, %fd493;
	st.shared.f64 	[%r7+224], %fd496;
	ld.shared.f64 	%fd1094, [_ZZ30massMatrixMultiplySharedKernelILi11ELi14ELi1EEviPKdS1_S1_S1_PdE14s_oddDofToQuad+144];
	fma.rn.f64 	%fd497, %fd1094, %fd433, 0d0000000000000000;
	ld.shared.f64 	%fd1093, [_ZZ30massMatrixMultiplySharedKernelILi11ELi14ELi1EEviPKdS1_S1_S1_PdE15s_evenDofToQuad+144];
	fma.rn.f64 	%fd498, %fd1093, %fd434, 0d0000000000000000;
	ld.shared.f64 	%fd1092, [_ZZ30massMatrixMultiplySharedKernelILi11ELi14ELi1EEviPKdS1_S1_S1_PdE14s_oddDofToQuad+152];
	fma.rn.f64 	%fd499, %fd1092, %fd437, %fd497;
	ld.shared.f64 	%fd1091, [_ZZ30massMatrixMultiplySharedKernelILi11ELi14ELi1EEviPKdS1_S1_S1_PdE15s_evenDofToQuad+152];
	fma.rn.f64 	%fd500, %fd1091, %fd438, %fd498;
	ld.shared.f64 	%fd1090, [_ZZ30massMatrixMultiplySharedKernelILi11ELi14ELi1EEviPKdS1_S1_S1_PdE14s_oddDofToQuad+160];
	fma.rn.f64 	%fd501, %fd1090, %fd441, %fd499;
	ld.shared.f64 	%fd1089, [_ZZ30massMatrixMultiplySharedKernelILi11ELi14ELi1EEviPKdS1_S1_S1_PdE15s_evenDofToQuad+160];
	fma.rn.f64 	%fd502, %fd1089, %fd442, %fd500;
	ld.shared.f64 	%fd1088, [_ZZ30massMatrixMultiplySharedKernelILi11ELi14ELi1EEviPKdS1_S1_S1_PdE14s_oddDofToQuad+168];
	fma.rn.f64 	%fd503, %fd1088, %fd445, %fd501;
	ld.shared.f64 	%fd1087, [_ZZ30massMatrixMultiplySharedKernelILi11ELi14ELi1EEviPKdS1_S1_S1_PdE15s_evenDofToQuad+168];
	fma.rn.f64 	%fd504, %fd1087, %fd446, %fd502;
	ld.shared.f64 	%fd1086, [_ZZ30massMatrixMultiplySharedKernelILi11ELi14ELi1EEviPKdS1_S1_S1_PdE14s_oddDofToQuad+176];
	fma.rn.f64 	%fd505, %fd1086, %fd449, %fd503;
	ld.shared.f64 	%fd1085, [_ZZ30massMatrixMultiplySharedKernelILi11ELi14ELi1EEviPKdS1_S1_S1_PdE15s_evenDofToQuad+176];
	fma.rn.f64 	%fd506, %fd1085, %fd450, %fd504;
	ld.shared.f64 	%fd1084, [_ZZ30massMatrixMultiplySharedKernelILi11ELi14ELi1EEviPKdS1_S1_S1_PdE14s_oddDofToQuad+184];
	fma.rn.f64 	%fd507, %fd1084, %fd454, %fd505;
	ld.shared.f64 	%fd1083, [_ZZ30massMatrixMultiplySharedKernelILi11ELi14ELi1EEviPKdS1_S1_S1_PdE15s_evenDofToQuad+184];
	fma.rn.f64 	%fd508, %fd1083, %fd453, %fd506;
	sub.f64 	%fd509, %fd507, %fd508;
	st.shared.f64 	[%r7+1120], %fd509;
	add.f64 	%fd510, %fd508, %fd507;
	st.shared.f64 	[%r7+336], %fd510;
	ld.shared.f64 	%fd1082, [_ZZ30massMatrixMultiplySharedKernelILi11ELi14ELi1EEviPKdS1_S1_S1_PdE14s_oddDofToQuad+192];
	fma.rn.f64 	%fd511, %fd1082, %fd433, 0d0000000000000000;
	ld.shared.f64 	%fd1081, [_ZZ30massMatrixMultiplySharedKernelILi11ELi14ELi1EEviPKdS1_S1_S1_PdE15s_evenDofToQuad+192];
	fma.rn.f64 	%fd512, %fd1081, %fd434, 0d0000000000000000;
	ld.shared.f64 	%fd1080, [_ZZ30massMatrixMultiplySharedKernelILi11ELi14ELi1EEviPKdS1_S1_S1_PdE14s_oddDofToQuad+200];
	fma.rn.f64 	%fd513, %fd1080, %fd437, %fd511;
	ld.shared.f64 	%fd1079, [_ZZ30massMatrixMultiplySharedKernelILi11ELi14ELi1EEviPKdS1_S1_S1_PdE15s_evenDofToQuad+200];
	fma.rn.f64 	%fd514, %fd1079, %fd438, %fd512;
	ld.shared.f64 	%fd1078, [_ZZ30massMatrixMultiplySharedKernelILi11ELi14ELi1EEviPKdS1_S1_S1_PdE14s_oddDofToQuad+208];
	fma.rn.f64 	%fd515, %fd1078, %fd441, %fd513;
	ld.shared.f64 	%fd1077, [_ZZ30massMatrixMultiplySharedKernelILi11ELi14ELi1EEviPKdS1_S1_S1_PdE15s_evenDofToQuad+208];
	fma.rn.f64 	%fd516, %fd1077, %fd442, %fd514;
	ld.shared.f64 	%fd1076, [_ZZ30massMatrixMultiplySharedKernelILi11ELi14ELi1EEviPKdS1_S1_S1_PdE14s_oddDofToQuad+216];
	fma.rn.f64 	%fd517, %fd1076, %fd445, %fd515;
	ld.shared.f64 	%fd1075, [_ZZ30massMatrixMultiplySharedKernelILi11ELi14ELi1EEviPKdS1_S1_S1_PdE15s_evenDofToQuad+216];
	fma.rn.f64 	%fd518, %fd1075, %fd446, %fd516;
	ld.shared.f64 	%fd1074, [_ZZ30massMatrixMultiplySharedKernelILi11ELi14ELi1EEviPKdS1_S1_S1_PdE14s_oddDofToQuad+224];
	fma.rn.f64 	%fd519, %fd1074, %fd449, %fd517;
	ld.shared.f64 	%fd1073, [_ZZ30massMatrixMultiplySharedKernelILi11ELi14ELi1EEviPKdS1_S1_S1_PdE15s_evenDofToQuad+224];
	fma.rn.f64 	%fd520, %fd1073, %fd450, %fd518;
	ld.shared.f64 	%fd1072, [_ZZ30massMatrixMultiplySharedKernelILi11ELi14ELi1EEviPKdS1_S1_S1_PdE14s_oddDofToQuad+232];
	fma.rn.f64 	%fd521, %fd1072, %fd454, %fd519;
	ld.shared.f64 	%fd1071, [_ZZ30massMatrixMultiplySharedKernelILi11ELi14ELi1EEviPKdS1_S1_S1_PdE15s_evenDofToQuad+232];
	fma.rn.f64 	%fd522, %fd1071, %fd453, %fd520;
	sub.f64 	%fd523, %fd521, %fd522;
	st.shared.f64 	[%r7+1008], %fd523;
	add.f64 	%fd524, %fd522, %fd521;
	st.shared.f64 	[%r7+448], %fd524;
	ld.shared.f64 	%fd1070, [_ZZ30massMatrixMultiplySharedKernelILi11ELi14ELi1EEviPKdS1_S1_S1_PdE14s_oddDofToQuad+240];
	fma.rn.f64 	%fd525, %fd1070, %fd433, 0d0000000000000000;
	ld.shared.f64 	%fd1069, [_ZZ30massMatrixMultiplySharedKernelILi11ELi14ELi1EEviPKdS1_S1_S1_PdE15s_evenDofToQuad+240];
	fma.rn.f64 	%fd526, %fd1069, %fd434, 0d0000000000000000;
	ld.shared.f64 	%fd1068, [_ZZ30massMatrixMultiplySharedKernelILi11ELi14ELi1EEviPKdS1_S1_S1_PdE14s_oddDofToQuad+248];
	fma.rn.f64 	%fd527, %fd1068, %fd437, %fd525;
	ld.shared.f64 	%fd1067, [_ZZ30massMatrixMultiplySharedKernelILi11ELi14ELi1EEviPKdS1_S1_S1_PdE15s_evenDofToQuad+248];
	fma.rn.f64 	%fd528, %fd1067, %fd438, %fd526;
	ld.shared.f64 	%fd1066, [_ZZ30massMatrixMultiplySharedKernelILi11ELi14ELi1EEviPKdS1_S1_S1_PdE14s_oddDofToQuad+256];
	fma.rn.f64 	%fd529, %fd1066, %fd441, %fd527;
	ld.shared.f64 	%fd1065, [_ZZ30massMatrixMultiplySharedKernelILi11ELi14ELi1EEviPKdS1_S1_S1_PdE15s_evenDofToQuad+256];
	fma.rn.f64 	%fd530, %fd1065, %fd442, %fd528;
	ld.shared.f64 	%fd1064, [_ZZ30massMatrixMultiplySharedKernelILi11ELi14ELi1EEviPKdS1_S1_S1_PdE14s_oddDofToQuad+264];
	fma.rn.f64 	%fd531, %fd1064, %fd445, %fd529;
	ld.shared.f64 	%fd1063, [_ZZ30massMatrixMultiplySharedKernelILi11ELi14ELi1EEviPKdS1_S1_S1_PdE15s_evenDofToQuad+264];
	fma.rn.f64 	%fd532, %fd1063, %fd446, %fd530;
	ld.shared.f64 	%fd1062, [_ZZ30massMatrixMultiplySharedKernelILi11ELi14ELi1EEviPKdS1_S1_S1_PdE14s_oddDofToQuad+272];
	fma.rn.f64 	%fd533, %fd1062, %fd449, %fd531;
	ld.shared.f64 	%fd1061, [_ZZ30massMatrixMultiplySharedKernelILi11ELi14ELi1EEviPKdS1_S1_S1_PdE15s_evenDofToQuad+272];
	fma.rn.f64 	%fd534, %fd1061, %fd450, %fd532;
	ld.shared.f64 	%fd1060, [_ZZ30massMatrixMultiplySharedKernelILi11ELi14ELi1EEviPKdS1_S1_S1_PdE14s_oddDofToQuad+280];
	fma.rn.f64 	%fd535, %fd1060, %fd454, %fd533;
	ld.shared.f64 	%fd1059, [_ZZ30massMatrixMultiplySharedKernelILi11ELi14ELi1EEviPKdS1_S1_S1_PdE15s_evenDofToQuad+280];
	fma.rn.f64 	%fd536, %fd1059, %fd453, %fd534;
	sub.f64 	%fd537, %fd535, %fd536;
	st.shared.f64 	[%r7+896], %fd537;
	add.f64 	%fd538, %fd536, %fd535;
	st.shared.f64 	[%r7+560], %fd538;
	ld.shared.f64 	%fd1058, [_ZZ30massMatrixMultiplySharedKernelILi11ELi14ELi1EEviPKdS1_S1_S1_PdE14s_oddDofToQuad+288];
	fma.rn.f64 	%fd539, %fd1058, %fd433, 0d0000000000000000;
	ld.shared.f64 	%fd1057, [_ZZ30massMatrixMultiplySharedKernelILi11ELi14ELi1EEviPKdS1_S1_S1_PdE15s_evenDofToQuad+288];
	fma.rn.f64 	%fd540, %fd1057, %fd434, 0d0000000000000000;
	ld.shared.f64 	%fd1056, [_ZZ30massMatrixMultiplySharedKernelILi11ELi14ELi1EEviPKdS1_S1_S1_PdE14s_oddDofToQuad+296];
	fma.rn.f64 	%fd541, %fd1056, %fd437, %fd539;
	ld.shared.f64 	%fd1055, [_ZZ30massMatrixMultiplySharedKernelILi11ELi14ELi1EEviPKdS1_S1_S1_PdE15s_evenDofToQuad+296];
	fma.rn.f64 	%fd542, %fd1055, %fd438, %fd540;
	ld.shared.f64 	%fd1054, [_ZZ30massMatrixMultiplySharedKernelILi11ELi14ELi1EEviPKdS1_S1_S1_PdE14s_oddDofToQuad+304];
	fma.rn.f64 	%fd543, %fd1054, %fd441, %fd541;
	ld.shared.f64 	%fd1053, [_ZZ30massMatrixMultiplySharedKernelILi11ELi14ELi1EEviPKdS1_S1_S1_PdE15s_evenDofToQuad+304];
	fma.rn.f64 	%fd544, %fd1053, %fd442, %fd542;
	ld.shared.f64 	%fd1052, [_ZZ30massMatrixMultiplySharedKernelILi11ELi14ELi1EEviPKdS1_S1_S1_PdE14s_oddDofToQuad+312];
	fma.rn.f64 	%fd545, %fd1052, %fd445, %fd543;
	ld.shared.f64 	%fd1051, [_ZZ30massMatrixMultiplySharedKernelILi11ELi14ELi1EEviPKdS1_S1_S1_PdE15s_evenDofToQuad+312];
	fma.rn.f64 	%fd546, %fd1051, %fd446, %fd544;
	ld.shared.f64 	%fd1050, [_ZZ30massMatrixMultiplySharedKernelILi11ELi14ELi1EEviPKdS1_S1_S1_PdE14s_oddDofToQuad+320];
	fma.rn.f64 	%fd547, %fd1050, %fd449, %fd545;
	ld.shared.f64 	%fd1049, [_ZZ30massMatrixMultiplySharedKernelILi11ELi14ELi1EEviPKdS1_S1_S1_PdE15s_evenDofToQuad+320];
	fma.rn.f64 	%fd548, %fd1049, %fd450, %fd546;
	ld.shared.f64 	%fd1048, [_ZZ30massMatrixMultiplySharedKernelILi11ELi14ELi1EEviPKdS1_S1_S1_PdE14s_oddDofToQuad+328];
	fma.rn.f64 	%fd549, %fd1048, %fd454, %fd547;
	ld.shared.f64 	%fd1047, [_ZZ30massMatrixMultiplySharedKernelILi11ELi14ELi1EEviPKdS1_S1_S1_PdE15s_evenDofToQuad+328];
	fma.rn.f64 	%fd550, %fd1047, %fd453, %fd548;
	sub.f64 	%fd551, %fd549, %fd550;
	st.shared.f64 	[%r7+784], %fd551;
	add.f64 	%fd552, %fd550, %fd549;
	st.shared.f64 	[%r7+672], %fd552;
$L__BB292_9:
	ld.param.u64 	%rd20, [_Z30massMatrixMultiplySharedKernelILi11ELi14ELi1EEviPKdS1_S1_S1_Pd_param_1];
	mov.u32 	%r23, %tid.x;
	setp.gt.u32 	%p10, %r23, 153;
	bar.sync 	0;
	cvt.u16.u32 	%rs15, %r23;
	mul.hi.u16 	%rs16, %rs15, 4682;
	mul.lo.s16 	%rs17, %rs16, 14;
	sub.s16 	%rs18, %rs15, %rs17;
	mov.u32 	%r24, %tid.y;
	mov.u32 	%r25, _ZZ30massMatrixMultiplySharedKernelILi11ELi14ELi1EEviPKdS1_S1_S1_PdE6s_tmp1;
	mad.lo.s32 	%r26, %r24, 21952, %r25;
	mul.wide.u16 	%r27, %rs16, 1568;
	add.s32 	%r28, %r26, %r27;
	mul.wide.u16 	%r29, %rs18, 112;
	add.s32 	%r30, %r28, %r29;
	ld.shared.f64 	%fd553, [%r30];
	ld.shared.f64 	%fd554, [%r30+80];
	add.f64 	%fd555, %fd553, %fd554;
	sub.f64 	%fd556, %fd553, %fd554;
	ld.shared.f64 	%fd557, [%r30+8];
	ld.shared.f64 	%fd558, [%r30+72];
	add.f64 	%fd559, %fd557, %fd558;
	sub.f64 	%fd560, %fd557, %fd558;
	ld.shared.f64 	%fd561, [%r30+16];
	ld.shared.f64 	%fd562, [%r30+64];
	add.f64 	%fd563, %fd561, %fd562;
	sub.f64 	%fd564, %fd561, %fd562;
	ld.shared.f64 	%fd565, [%r30+24];
	ld.shared.f64 	%fd566, [%r30+56];
	add.f64 	%fd567, %fd565, %fd566;
	sub.f64 	%fd568, %fd565, %fd566;
	ld.shared.f64 	%fd569, [%r30+32];
	ld.shared.f64 	%fd570, [%r30+48];
	add.f64 	%fd571, %fd569, %fd570;
	sub.f64 	%fd572, %fd569, %fd570;
	ld.shared.f64 	%fd573, [%r30+40];
	add.f64 	%fd574, %fd573, %fd573;
	sub.f64 	%fd575, %fd573, %fd573;
	mul.f64 	%fd576, %fd574, 0d3FE0000000000000;
	mov.u32 	%r31, %ctaid.x;
	add.s32 	%r32, %r31, %r24;
	mov.b32 	%r33, {%rs18, %rs16};
	mov.b32 	%r34, 13;
	mov.b32 	%r35, 50190;
	dp2a.lo.u32.u32 	%r36, %r33, %r35, %r34;
	mad.lo.s32 	%r37, %r32, 2744, %r36;
	fma.rn.f64 	%fd577, %fd23, %fd555, 0d0000000000000000;
	fma.rn.f64 	%fd578, %fd24, %fd556, 0d0000000000000000;
	fma.rn.f64 	%fd579, %fd25, %fd559, %fd577;
	fma.rn.f64 	%fd580, %fd26, %fd560, %fd578;
	fma.rn.f64 	%fd581, %fd27, %fd563, %fd579;
	fma.rn.f64 	%fd582, %fd28, %fd564, %fd580;
	fma.rn.f64 	%fd583, %fd29, %fd567, %fd581;
	fma.rn.f64 	%fd584, %fd30, %fd568, %fd582;
	fma.rn.f64 	%fd585, %fd31, %fd571, %fd583;
	fma.rn.f64 	%fd586, %fd32, %fd572, %fd584;
	fma.rn.f64 	%fd587, %fd33, %fd576, %fd585;
	fma.rn.f64 	%fd588, %fd34, %fd575, %fd586;
	cvta.to.global.u64 	%rd14, %rd20;
	mul.wide.s32 	%rd15, %r37, 8;
	add.s64 	%rd16, %rd14, %rd15;
	ld.global.nc.f64 	%fd589, [%rd16];
	ld.global.nc.f64 	%fd590, [%rd16+-104];
	sub.f64 	%fd591, %fd587, %fd588;
	mul.f64 	%fd592, %fd591, %fd589;
	add.f64 	%fd593, %fd587, %fd588;
	mul.f64 	%fd1116, %fd593, %fd590;
	fma.rn.f64 	%fd594, %fd35, %fd555, 0d0000000000000000;
	fma.rn.f64 	%fd595, %fd36, %fd556, 0d0000000000000000;
	fma.rn.f64 	%fd596, %fd37, %fd559, %fd594;
	fma.rn.f64 	%fd597, %fd38, %fd560, %fd595;
	fma.rn.f64 	%fd598, %fd39, %fd563, %fd596;
	fma.rn.f64 	%fd599, %fd40, %fd564, %fd597;
	fma.rn.f64 	%fd600, %fd41, %fd567, %fd598;
	fma.rn.f64 	%fd601, %fd42, %fd568, %fd599;
	fma.rn.f64 	%fd602, %fd43, %fd571, %fd600;
	fma.rn.f64 	%fd603, %fd44, %fd572, %fd601;
	fma.rn.f64 	%fd604, %fd45, %fd576, %fd602;
	fma.rn.f64 	%fd605, %fd46, %fd575, %fd603;
	ld.global.nc.f64 	%fd606, [%rd16+-8];
	ld.global.nc.f64 	%fd607, [%rd16+-96];
	sub.f64 	%fd608, %fd604, %fd605;
	mul.f64 	%fd609, %fd608, %fd606;
	add.f64 	%fd610, %fd604, %fd605;
	mul.f64 	%fd1115, %fd610, %fd607;
	fma.rn.f64 	%fd611, %fd47, %fd555, 0d0000000000000000;
	fma.rn.f64 	%fd612, %fd1105, %fd556, 0d0000000000000000;
	fma.rn.f64 	%fd613, %fd1104, %fd559, %fd611;
	fma.rn.f64 	%fd614, %fd1103, %fd560, %fd612;
	fma.rn.f64 	%fd615, %fd1102, %fd563, %fd613;
	fma.rn.f64 	%fd616, %fd1101, %fd564, %fd614;
	fma.rn.f64 	%fd617, %fd1100, %fd567, %fd615;
	fma.rn.f64 	%fd618, %fd1099, %fd568, %fd616;
	fma.rn.f64 	%fd619, %fd1098, %fd571, %fd617;
	fma.rn.f64 	%fd620, %fd1097, %fd572, %fd618;
	fma.rn.f64 	%fd621, %fd1096, %fd576, %fd619;
	fma.rn.f64 	%fd622, %fd1095, %fd575, %fd620;
	ld.global.nc.f64 	%fd623, [%rd16+-16];
	ld.global.nc.f64 	%fd624, [%rd16+-88];
	sub.f64 	%fd625, %fd621, %fd622;
	mul.f64 	%fd626, %fd625, %fd623;
	add.f64 	%fd627, %fd621, %fd622;
	mul.f64 	%fd1114, %fd627, %fd624;
	fma.rn.f64 	%fd628, %fd1094, %fd555, 0d0000000000000000;
	fma.rn.f64 	%fd629, %fd1093, %fd556, 0d0000000000000000;
	fma.rn.f64 	%fd630, %fd1092, %fd559, %fd628;
	fma.rn.f64 	%fd631, %fd1091, %fd560, %fd629;
	fma.rn.f64 	%fd632, %fd1090, %fd563, %fd630;
	fma.rn.f64 	%fd633, %fd1089, %fd564, %fd631;
	fma.rn.f64 	%fd634, %fd1088, %fd567, %fd632;
	fma.rn.f64 	%fd635, %fd1087, %fd568, %fd633;
	fma.rn.f64 	%fd636, %fd1086, %fd571, %fd634;
	fma.rn.f64 	%fd637, %fd1085, %fd572, %fd635;
	fma.rn.f64 	%fd638, %fd1084, %fd576, %fd636;
	fma.rn.f64 	%fd639, %fd1083, %fd575, %fd637;
	ld.global.nc.f64 	%fd640, [%rd16+-24];
	ld.global.nc.f64 	%fd641, [%rd16+-80];
	sub.f64 	%fd642, %fd638, %fd639;
	mul.f64 	%fd1106, %fd642, %fd640;
	add.f64 	%fd643, %fd638, %fd639;
	mul.f64 	%fd1113, %fd643, %fd641;
	fma.rn.f64 	%fd644, %fd1082, %fd555, 0d0000000000000000;
	fma.rn.f64 	%fd645, %fd1081, %fd556, 0d0000000000000000;
	fma.rn.f64 	%fd646, %fd1080, %fd559, %fd644;
	fma.rn.f64 	%fd647, %fd1079, %fd560, %fd645;
	fma.rn.f64 	%fd648, %fd1078, %fd563, %fd646;
	fma.rn.f64 	%fd649, %fd1077, %fd564, %fd647;
	fma.rn.f64 	%fd650, %fd1076, %fd567, %fd648;
	fma.rn.f64 	%fd651, %fd1075, %fd568, %fd649;
	fma.rn.f64 	%fd652, %fd1074, %fd571, %fd650;
	fma.rn.f64 	%fd653, %fd1073, %fd572, %fd651;
	fma.rn.f64 	%fd654, %fd1072, %fd576, %fd652;
	fma.rn.f64 	%fd655, %fd1071, %fd575, %fd653;
	ld.global.nc.f64 	%fd656, [%rd16+-32];
	ld.global.nc.f64 	%fd657, [%rd16+-72];
	sub.f64 	%fd658, %fd654, %fd655;
	mul.f64 	%fd1107, %fd658, %fd656;
	add.f64 	%fd659, %fd654, %fd655;
	mul.f64 	%fd1112, %fd659, %fd657;
	fma.rn.f64 	%fd660, %fd1070, %fd555, 0d0000000000000000;
	fma.rn.f64 	%fd661, %fd1069, %fd556, 0d0000000000000000;
	fma.rn.f64 	%fd662, %fd1068, %fd559, %fd660;
	fma.rn.f64 	%fd663, %fd1067, %fd560, %fd661;
	fma.rn.f64 	%fd664, %fd1066, %fd563, %fd662;
	fma.rn.f64 	%fd665, %fd1065, %fd564, %fd663;
	fma.rn.f64 	%fd666, %fd1064, %fd567, %fd664;
	fma.rn.f64 	%fd667, %fd1063, %fd568, %fd665;
	fma.rn.f64 	%fd668, %fd1062, %fd571, %fd666;
	fma.rn.f64 	%fd669, %fd1061, %fd572, %fd667;
	fma.rn.f64 	%fd670, %fd1060, %fd576, %fd668;
	fma.rn.f64 	%fd671, %fd1059, %fd575, %fd669;
	ld.global.nc.f64 	%fd672, [%rd16+-40];
	ld.global.nc.f64 	%fd673, [%rd16+-64];
	sub.f64 	%fd674, %fd670, %fd671;
	mul.f64 	%fd1108, %fd674, %fd672;
	add.f64 	%fd675, %fd670, %fd671;
	mul.f64 	%fd1111, %fd675, %fd673;
	fma.rn.f64 	%fd676, %fd1058, %fd555, 0d0000000000000000;
	fma.rn.f64 	%fd677, %fd1057, %fd556, 0d0000000000000000;
	fma.rn.f64 	%fd678, %fd1056, %fd559, %fd676;
	fma.rn.f64 	%fd679, %fd1055, %fd560, %fd677;
	fma.rn.f64 	%fd680, %fd1054, %fd563, %fd678;
	fma.rn.f64 	%fd681, %fd1053, %fd564, %fd679;
	fma.rn.f64 	%fd682, %fd1052, %fd567, %fd680;
	fma.rn.f64 	%fd683, %fd1051, %fd568, %fd681;
	fma.rn.f64 	%fd684, %fd1050, %fd571, %fd682;
	fma.rn.f64 	%fd685, %fd1049, %fd572, %fd683;
	fma.rn.f64 	%fd686, %fd1048, %fd576, %fd684;
	fma.rn.f64 	%fd687, %fd1047, %fd575, %fd685;
	ld.global.nc.f64 	%fd688, [%rd16+-48];
	ld.global.nc.f64 	%fd689, [%rd16+-56];
	sub.f64 	%fd690, %fd686, %fd687;
	mul.f64 	%fd1109, %fd690, %fd688;
	add.f64 	%fd691, %fd686, %fd687;
	mul.f64 	%fd1110, %fd691, %fd689;
	bar.sync 	0;
	add.f64 	%fd692, %fd1116, %fd592;
	sub.f64 	%fd693, %fd1116, %fd592;
	add.f64 	%fd694, %fd1115, %fd609;
	sub.f64 	%fd695, %fd1115, %fd609;
	add.f64 	%fd696, %fd1114, %fd626;
	sub.f64 	%fd697, %fd1114, %fd626;
	add.f64 	%fd698, %fd1113, %fd1106;
	sub.f64 	%fd699, %fd1113, %fd1106;
	add.f64 	%fd700, %fd1112, %fd1107;
	sub.f64 	%fd701, %fd1112, %fd1107;
	add.f64 	%fd702, %fd1111, %fd1108;
	sub.f64 	%fd703, %fd1111, %fd1108;
	add.f64 	%fd704, %fd1110, %fd1109;
	sub.f64 	%fd705, %fd1110, %fd1109;
	fma.rn.f64 	%fd706, %fd23, %fd692, 0d0000000000000000;
	fma.rn.f64 	%fd707, %fd24, %fd693, 0d0000000000000000;
	fma.rn.f64 	%fd708, %fd35, %fd694, %fd706;
	fma.rn.f64 	%fd709, %fd36, %fd695, %fd707;
	fma.rn.f64 	%fd710, %fd47, %fd696, %fd708;
	fma.rn.f64 	%fd711, %fd1105, %fd697, %fd709;
	fma.rn.f64 	%fd712, %fd1094, %fd698, %fd710;
	fma.rn.f64 	%fd713, %fd1093, %fd699, %fd711;
	fma.rn.f64 	%fd714, %fd1082, %fd700, %fd712;
	fma.rn.f64 	%fd715, %fd1081, %fd701, %fd713;
	fma.rn.f64 	%fd716, %fd1070, %fd702, %fd714;
	fma.rn.f64 	%fd717, %fd1069, %fd703, %fd715;
	fma.rn.f64 	%fd718, %fd1058, %fd704, %fd716;
	fma.rn.f64 	%fd719, %fd1057, %fd705, %fd717;
	sub.f64 	%fd720, %fd718, %fd719;
	st.shared.f64 	[%r30+80], %fd720;
	add.f64 	%fd721, %fd718, %fd719;
	st.shared.f64 	[%r30], %fd721;
	fma.rn.f64 	%fd722, %fd25, %fd692, 0d0000000000000000;
	fma.rn.f64 	%fd723, %fd26, %fd693, 0d0000000000000000;
	fma.rn.f64 	%fd724, %fd37, %fd694, %fd722;
	fma.rn.f64 	%fd725, %fd38, %fd695, %fd723;
	fma.rn.f64 	%fd726, %fd1104, %fd696, %fd724;
	fma.rn.f64 	%fd727, %fd1103, %fd697, %fd725;
	fma.rn.f64 	%fd728, %fd1092, %fd698, %fd726;
	fma.rn.f64 	%fd729, %fd1091, %fd699, %fd727;
	fma.rn.f64 	%fd730, %fd1080, %fd700, %fd728;
	fma.rn.f64 	%fd731, %fd1079, %fd701, %fd729;
	fma.rn.f64 	%fd732, %fd1068, %fd702, %fd730;
	fma.rn.f64 	%fd733, %fd1067, %fd703, %fd731;
	fma.rn.f64 	%fd734, %fd1056, %fd704, %fd732;
	fma.rn.f64 	%fd735, %fd1055, %fd705, %fd733;
	sub.f64 	%fd736, %fd734, %fd735;
	st.shared.f64 	[%r30+72], %fd736;
	add.f64 	%fd737, %fd734, %fd735;
	st.shared.f64 	[%r30+8], %fd737;
	fma.rn.f64 	%fd738, %fd27, %fd692, 0d0000000000000000;
	fma.rn.f64 	%fd739, %fd28, %fd693, 0d0000000000000000;
	fma.rn.f64 	%fd740, %fd39, %fd694, %fd738;
	fma.rn.f64 	%fd741, %fd40, %fd695, %fd739;
	fma.rn.f64 	%fd742, %fd1102, %fd696, %fd740;
	fma.rn.f64 	%fd743, %fd1101, %fd697, %fd741;
	fma.rn.f64 	%fd744, %fd1090, %fd698, %fd742;
	fma.rn.f64 	%fd745, %fd1089, %fd699, %fd743;
	fma.rn.f64 	%fd746, %fd1078, %fd700, %fd744;
	fma.rn.f64 	%fd747, %fd1077, %fd701, %fd745;
	fma.rn.f64 	%fd748, %fd1066, %fd702, %fd746;
	fma.rn.f64 	%fd749, %fd1065, %fd703, %fd747;
	fma.rn.f64 	%fd750, %fd1054, %fd704, %fd748;
	fma.rn.f64 	%fd751, %fd1053, %fd705, %fd749;
	sub.f64 	%fd752, %fd750, %fd751;
	st.shared.f64 	[%r30+64], %fd752;
	add.f64 	%fd753, %fd750, %fd751;
	st.shared.f64 	[%r30+16], %fd753;
	fma.rn.f64 	%fd754, %fd29, %fd692, 0d0000000000000000;
	fma.rn.f64 	%fd755, %fd30, %fd693, 0d0000000000000000;
	fma.rn.f64 	%fd756, %fd41, %fd694, %fd754;
	fma.rn.f64 	%fd757, %fd42, %fd695, %fd755;
	fma.rn.f64 	%fd758, %fd1100, %fd696, %fd756;
	fma.rn.f64 	%fd759, %fd1099, %fd697, %fd757;
	fma.rn.f64 	%fd760, %fd1088, %fd698, %fd758;
	fma.rn.f64 	%fd761, %fd1087, %fd699, %fd759;
	fma.rn.f64 	%fd762, %fd1076, %fd700, %fd760;
	fma.rn.f64 	%fd763, %fd1075, %fd701, %fd761;
	fma.rn.f64 	%fd764, %fd1064, %fd702, %fd762;
	fma.rn.f64 	%fd765, %fd1063, %fd703, %fd763;
	fma.rn.f64 	%fd766, %fd1052, %fd704, %fd764;
	fma.rn.f64 	%fd767, %fd1051, %fd705, %fd765;
	sub.f64 	%fd768, %fd766, %fd767;
	st.shared.f64 	[%r30+56], %fd768;
	add.f64 	%fd769, %fd766, %fd767;
	st.shared.f64 	[%r30+24], %fd769;
	fma.rn.f64 	%fd770, %fd31, %fd692, 0d0000000000000000;
	fma.rn.f64 	%fd771, %fd32, %fd693, 0d0000000000000000;
	fma.rn.f64 	%fd772, %fd43, %fd694, %fd770;
	fma.rn.f64 	%fd773, %fd44, %fd695, %fd771;
	fma.rn.f64 	%fd774, %fd1098, %fd696, %fd772;
	fma.rn.f64 	%fd775, %fd1097, %fd697, %fd773;
	fma.rn.f64 	%fd776, %fd1086, %fd698, %fd774;
	fma.rn.f64 	%fd777, %fd1085, %fd699, %fd775;
	fma.rn.f64 	%fd778, %fd1074, %fd700, %fd776;
	fma.rn.f64 	%fd779, %fd1073, %fd701, %fd777;
	fma.rn.f64 	%fd780, %fd1062, %fd702, %fd778;
	fma.rn.f64 	%fd781, %fd1061, %fd703, %fd779;
	fma.rn.f64 	%fd782, %fd1050, %fd704, %fd780;
	fma.rn.f64 	%fd783, %fd1049, %fd705, %fd781;
	sub.f64 	%fd784, %fd782, %fd783;
	st.shared.f64 	[%r30+48], %fd784;
	add.f64 	%fd785, %fd782, %fd783;
	st.shared.f64 	[%r30+32], %fd785;
	fma.rn.f64 	%fd786, %fd33, %fd692, 0d0000000000000000;
	fma.rn.f64 	%fd787, %fd34, %fd693, 0d0000000000000000;
	fma.rn.f64 	%fd788, %fd45, %fd694, %fd786;
	fma.rn.f64 	%fd789, %fd46, %fd695, %fd787;
	fma.rn.f64 	%fd790, %fd1096, %fd696, %fd788;
	fma.rn.f64 	%fd791, %fd1095, %fd697, %fd789;
	fma.rn.f64 	%fd792, %fd1084, %fd698, %fd790;
	fma.rn.f64 	%fd793, %fd1083, %fd699, %fd791;
	fma.rn.f64 	%fd794, %fd1072, %fd700, %fd792;
	fma.rn.f64 	%fd795, %fd1071, %fd701, %fd793;
	fma.rn.f64 	%fd796, %fd1060, %fd702, %fd794;
	fma.rn.f64 	%fd797, %fd1059, %fd703, %fd795;
	fma.rn.f64 	%fd798, %fd1048, %fd704, %fd796;
	fma.rn.f64 	%fd799, %fd1047, %fd705, %fd797;
	add.f64 	%fd800, %fd798, %fd799;
	st.shared.f64 	[%r30+40], %fd800;
	bar.sync 	0;
	@%p10 bra 	$L__BB292_11;
	ld.shared.f64 	%fd801, [%r7];
	ld.shared.f64 	%fd802, [%r7+1456];
	add.f64 	%fd803, %fd801, %fd802;
	sub.f64 	%fd804, %fd801, %fd802;
	ld.shared.f64 	%fd805, [%r7+112];
	ld.shared.f64 	%fd806, [%r7+1344];
	add.f64 	%fd807, %fd805, %fd806;
	sub.f64 	%fd808, %fd805, %fd806;
	ld.shared.f64 	%fd809, [%r7+224];
	ld.shared.f64 	%fd810, [%r7+1232];
	add.f64 	%fd811, %fd809, %fd810;
	sub.f64 	%fd812, %fd809, %fd810;
	ld.shared.f64 	%fd813, [%r7+336];
	ld.shared.f64 	%fd814, [%r7+1120];
	add.f64 	%fd815, %fd813, %fd814;
	sub.f64 	%fd816, %fd813, %fd814;
	ld.shared.f64 	%fd817, [%r7+448];
	ld.shared.f64 	%fd818, [%r7+1008];
	add.f64 	%fd819, %fd817, %fd818;
	sub.f64 	%fd820, %fd817, %fd818;
	ld.shared.f64 	%fd821, [%r7+560];
	ld.shared.f64 	%fd822, [%r7+896];
	add.f64 	%fd823, %fd821, %fd822;
	sub.f64 	%fd824, %fd821, %fd822;
	ld.shared.f64 	%fd825, [%r7+672];
	ld.shared.f64 	%fd826, [%r7+784];
	add.f64 	%fd827, %fd825, %fd826;
	sub.f64 	%fd828, %fd825, %fd826;
	fma.rn.f64 	%fd829, %fd23, %fd803, 0d0000000000000000;
	fma.rn.f64 	%fd830, %fd24, %fd804, 0d0000000000000000;
	fma.rn.f64 	%fd831, %fd35, %fd807, %fd829;
	fma.rn.f64 	%fd832, %fd36, %fd808, %fd830;
	fma.rn.f64 	%fd833, %fd47, %fd811, %fd831;
	fma.rn.f64 	%fd834, %fd1105, %fd812, %fd832;
	fma.rn.f64 	%fd835, %fd1094, %fd815, %fd833;
	fma.rn.f64 	%fd836, %fd1093, %fd816, %fd834;
	fma.rn.f64 	%fd837, %fd1082, %fd819, %fd835;
	fma.rn.f64 	%fd838, %fd1081, %fd820, %fd836;
	fma.rn.f64 	%fd839, %fd1070, %fd823, %fd837;
	fma.rn.f64 	%fd840, %fd1069, %fd824, %fd838;
	fma.rn.f64 	%fd841, %fd1058, %fd827, %fd839;
	fma.rn.f64 	%fd842, %fd1057, %fd828, %fd840;
	sub.f64 	%fd843, %fd841, %fd842;
	st.shared.f64 	[%r7+1120], %fd843;
	add.f64 	%fd844, %fd841, %fd842;
	st.shared.f64 	[%r7], %fd844;
	fma.rn.f64 	%fd845, %fd25, %fd803, 0d0000000000000000;
	fma.rn.f64 	%fd846, %fd26, %fd804, 0d0000000000000000;
	fma.rn.f64 	%fd847, %fd37, %fd807, %fd845;
	fma.rn.f64 	%fd848, %fd38, %fd808, %fd846;
	fma.rn.f64 	%fd849, %fd1104, %fd811, %fd847;
	fma.rn.f64 	%fd850, %fd1103, %fd812, %fd848;
	fma.rn.f64 	%fd851, %fd1092, %fd815, %fd849;
	fma.rn.f64 	%fd852, %fd1091, %fd816, %fd850;
	fma.rn.f64 	%fd853, %fd1080, %fd819, %fd851;
	fma.rn.f64 	%fd854, %fd1079, %fd820, %fd852;
	fma.rn.f64 	%fd855, %fd1068, %fd823, %fd853;
	fma.rn.f64 	%fd856, %fd1067, %fd824, %fd854;
	fma.rn.f64 	%fd857, %fd1056, %fd827, %fd855;
	fma.rn.f64 	%fd858, %fd1055, %fd828, %fd856;
	sub.f64 	%fd859, %fd857, %fd858;
	st.shared.f64 	[%r7+1008], %fd859;
	add.f64 	%fd860, %fd857, %fd858;
	st.shared.f64 	[%r7+112], %fd860;
	fma.rn.f64 	%fd861, %fd27, %fd803, 0d0000000000000000;
	fma.rn.f64 	%fd862, %fd28, %fd804, 0d0000000000000000;
	fma.rn.f64 	%fd863, %fd39, %fd807, %fd861;
	fma.rn.f64 	%fd864, %fd40, %fd808, %fd862;
	fma.rn.f64 	%fd865, %fd1102, %fd811, %fd863;
	fma.rn.f64 	%fd866, %fd1101, %fd812, %fd864;
	fma.rn.f64 	%fd867, %fd1090, %fd815, %fd865;
	fma.rn.f64 	%fd868, %fd1089, %fd816, %fd866;
	fma.rn.f64 	%fd869, %fd1078, %fd819, %fd867;
	fma.rn.f64 	%fd870, %fd1077, %fd820, %fd868;
	fma.rn.f64 	%fd871, %fd1066, %fd823, %fd869;
	fma.rn.f64 	%fd872, %fd1065, %fd824, %fd870;
	fma.rn.f64 	%fd873, %fd1054, %fd827, %fd871;
	fma.rn.f64 	%fd874, %fd1053, %fd828, %fd872;
	sub.f64 	%fd875, %fd873, %fd874;
	st.shared.f64 	[%r7+896], %fd875;
	add.f64 	%fd876, %fd873, %fd874;
	st.shared.f64 	[%r7+224], %fd876;
	fma.rn.f64 	%fd877, %fd29, %fd803, 0d0000000000000000;
	fma.rn.f64 	%fd878, %fd30, %fd804, 0d0000000000000000;
	fma.rn.f64 	%fd879, %fd41, %fd807, %fd877;
	fma.rn.f64 	%fd880, %fd42, %fd808, %fd878;
	fma.rn.f64 	%fd881, %fd1100, %fd811, %fd879;
	fma.rn.f64 	%fd882, %fd1099, %fd812, %fd880;
	fma.rn.f64 	%fd883, %fd1088, %fd815, %fd881;
	fma.rn.f64 	%fd884, %fd1087, %fd816, %fd882;
	fma.rn.f64 	%fd885, %fd1076, %fd819, %fd883;
	fma.rn.f64 	%fd886, %fd1075, %fd820, %fd884;
	fma.rn.f64 	%fd887, %fd1064, %fd823, %fd885;
	fma.rn.f64 	%fd888, %fd1063, %fd824, %fd886;
	fma.rn.f64 	%fd889, %fd1052, %fd827, %fd887;
	fma.rn.f64 	%fd890, %fd1051, %fd828, %fd888;
	sub.f64 	%fd891, %fd889, %fd890;
	st.shared.f64 	[%r7+784], %fd891;
	add.f64 	%fd892, %fd889, %fd890;
	st.shared.f64 	[%r7+336], %fd892;
	fma.rn.f64 	%fd893, %fd31, %fd803, 0d0000000000000000;
	fma.rn.f64 	%fd894, %fd32, %fd804, 0d0000000000000000;
	fma.rn.f64 	%fd895, %fd43, %fd807, %fd893;
	fma.rn.f64 	%fd896, %fd44, %fd808, %fd894;
	fma.rn.f64 	%fd897, %fd1098, %fd811, %fd895;
	fma.rn.f64 	%fd898, %fd1097, %fd812, %fd896;
	fma.rn.f64 	%fd899, %fd1086, %fd815, %fd897;
	fma.rn.f64 	%fd900, %fd1085, %fd816, %fd898;
	fma.rn.f64 	%fd901, %fd1074, %fd819, %fd899;
	fma.rn.f64 	%fd902, %fd1073, %fd820, %fd900;
	fma.rn.f64 	%fd903, %fd1062, %fd823, %fd901;
	fma.rn.f64 	%fd904, %fd1061, %fd824, %fd902;
	fma.rn.f64 	%fd905, %fd1050, %fd827, %fd903;
	fma.rn.f64 	%fd906, %fd1049, %fd828, %fd904;
	sub.f64 	%fd907, %fd905, %fd906;
	st.shared.f64 	[%r7+672], %fd907;
	add.f64 	%fd908, %fd905, %fd906;
	st.shared.f64 	[%r7+448], %fd908;
	fma.rn.f64 	%fd909, %fd33, %fd803, 0d0000000000000000;
	fma.rn.f64 	%fd910, %fd34, %fd804, 0d0000000000000000;
	fma.rn.f64 	%fd911, %fd45, %fd807, %fd909;
	fma.rn.f64 	%fd912, %fd46, %fd808, %fd910;
	fma.rn.f64 	%fd913, %fd1096, %fd811, %fd911;
	fma.rn.f64 	%fd914, %fd1095, %fd812, %fd912;
	fma.rn.f64 	%fd915, %fd1084, %fd815, %fd913;
	fma.rn.f64 	%fd916, %fd1083, %fd816, %fd914;
	fma.rn.f64 	%fd917, %fd1072, %fd819, %fd915;
	fma.rn.f64 	%fd918, %fd1071, %fd820, %fd916;
	fma.rn.f64 	%fd919, %fd1060, %fd823, %fd917;
	fma.rn.f64 	%fd920, %fd1059, %fd824, %fd918;
	fma.rn.f64 	%fd921, %fd1048, %fd827, %fd919;
	fma.rn.f64 	%fd922, %fd1047, %fd828, %fd920;
	add.f64 	%fd923, %fd921, %fd922;
	st.shared.f64 	[%r7+560], %fd923;
$L__BB292_11:
	mov.u32 	%r38, %tid.x;
	setp.gt.u32 	%p11, %r38, 120;
	bar.sync 	0;
	@%p11 bra 	$L__BB292_13;
	ld.shared.f64 	%fd924, [%r6];
	ld.shared.f64 	%fd925, [%r6+20384];
	add.f64 	%fd926, %fd924, %fd925;
	sub.f64 	%fd927, %fd924, %fd925;
	ld.shared.f64 	%fd928, [%r6+1568];
	ld.shared.f64 	%fd929, [%r6+18816];
	add.f64 	%fd930, %fd928, %fd929;
	sub.f64 	%fd931, %fd928, %fd929;
	ld.shared.f64 	%fd932, [%r6+3136];
	ld.shared.f64 	%fd933, [%r6+17248];
	add.f64 	%fd934, %fd932, %fd933;
	sub.f64 	%fd935, %fd932, %fd933;
	ld.shared.f64 	%fd936, [%r6+4704];
	ld.shared.f64 	%fd937, [%r6+15680];
	add.f64 	%fd938, %fd936, %fd937;
	sub.f64 	%fd939, %fd936, %fd937;
	ld.shared.f64 	%fd940, [%r6+6272];
	ld.shared.f64 	%fd941, [%r6+14112];
	add.f64 	%fd942, %fd940, %fd941;
	sub.f64 	%fd943, %fd940, %fd941;
	ld.shared.f64 	%fd944, [%r6+7840];
	ld.shared.f64 	%fd945, [%r6+12544];
	add.f64 	%fd946, %fd944, %fd945;
	sub.f64 	%fd947, %fd944, %fd945;
	ld.shared.f64 	%fd948, [%r6+9408];
	ld.shared.f64 	%fd949, [%r6+10976];
	add.f64 	%fd950, %fd948, %fd949;
	sub.f64 	%fd951, %fd948, %fd949;
	fma.rn.f64 	%fd952, %fd23, %fd926, 0d0000000000000000;
	fma.rn.f64 	%fd953, %fd24, %fd927, 0d0000000000000000;
	fma.rn.f64 	%fd954, %fd35, %fd930, %fd952;
	fma.rn.f64 	%fd955, %fd36, %fd931, %fd953;
	fma.rn.f64 	%fd956, %fd47, %fd934, %fd954;
	fma.rn.f64 	%fd957, %fd1105, %fd935, %fd955;
	fma.rn.f64 	%fd958, %fd1094, %fd938, %fd956;
	fma.rn.f64 	%fd959, %fd1093, %fd939, %fd957;
	fma.rn.f64 	%fd960, %fd1082, %fd942, %fd958;
	fma.rn.f64 	%fd961, %fd1081, %fd943, %fd959;
	fma.rn.f64 	%fd962, %fd1070, %fd946, %fd960;
	fma.rn.f64 	%fd963, %fd1069, %fd947, %fd961;
	fma.rn.f64 	%fd964, %fd1058, %fd950, %fd962;
	fma.rn.f64 	%fd965, %fd1057, %fd951, %fd963;
	sub.f64 	%fd1106, %fd964, %fd965;
	add.f64 	%fd1116, %fd964, %fd965;
	fma.rn.f64 	%fd966, %fd25, %fd926, 0d0000000000000000;
	fma.rn.f64 	%fd967, %fd26, %fd927, 0d0000000000000000;
	fma.rn.f64 	%fd968, %fd37, %fd930, %fd966;
	fma.rn.f64 	%fd969, %fd38, %fd931, %fd967;
	fma.rn.f64 	%fd970, %fd1104, %fd934, %fd968;
	fma.rn.f64 	%fd971, %fd1103, %fd935, %fd969;
	fma.rn.f64 	%fd972, %fd1092, %fd938, %fd970;
	fma.rn.f64 	%fd973, %fd1091, %fd939, %fd971;
	fma.rn.f64 	%fd974, %fd1080, %fd942, %fd972;
	fma.rn.f64 	%fd975, %fd1079, %fd943, %fd973;
	fma.rn.f64 	%fd976, %fd1068, %fd946, %fd974;
	fma.rn.f64 	%fd977, %fd1067, %fd947, %fd975;
	fma.rn.f64 	%fd978, %fd1056, %fd950, %fd976;
	fma.rn.f64 	%fd979, %fd1055, %fd951, %fd977;
	sub.f64 	%fd1107, %fd978, %fd979;
	add.f64 	%fd1115, %fd978, %fd979;
	fma.rn.f64 	%fd980, %fd27, %fd926, 0d0000000000000000;
	fma.rn.f64 	%fd981, %fd28, %fd927, 0d0000000000000000;
	fma.rn.f64 	%fd982, %fd39, %fd930, %fd980;
	fma.rn.f64 	%fd983, %fd40, %fd931, %fd981;
	fma.rn.f64 	%fd984, %fd1102, %fd934, %fd982;
	fma.rn.f64 	%fd985, %fd1101, %fd935, %fd983;
	fma.rn.f64 	%fd986, %fd1090, %fd938, %fd984;
	fma.rn.f64 	%fd987, %fd1089, %fd939, %fd985;
	fma.rn.f64 	%fd988, %fd1078, %fd942, %fd986;
	fma.rn.f64 	%fd989, %fd1077, %fd943, %fd987;
	fma.rn.f64 	%fd990, %fd1066, %fd946, %fd988;
	fma.rn.f64 	%fd991, %fd1065, %fd947, %fd989;
	fma.rn.f64 	%fd992, %fd1054, %fd950, %fd990;
	fma.rn.f64 	%fd993, %fd1053, %fd951, %fd991;
	sub.f64 	%fd1108, %fd992, %fd993;
	add.f64 	%fd1114, %fd992, %fd993;
	fma.rn.f64 	%fd994, %fd29, %fd926, 0d0000000000000000;
	fma.rn.f64 	%fd995, %fd30, %fd927, 0d0000000000000000;
	fma.rn.f64 	%fd996, %fd41, %fd930, %fd994;
	fma.rn.f64 	%fd997, %fd42, %fd931, %fd995;
	fma.rn.f64 	%fd998, %fd1100, %fd934, %fd996;
	fma.rn.f64 	%fd999, %fd1099, %fd935, %fd997;
	fma.rn.f64 	%fd1000, %fd1088, %fd938, %fd998;
	fma.rn.f64 	%fd1001, %fd1087, %fd939, %fd999;
	fma.rn.f64 	%fd1002, %fd1076, %fd942, %fd1000;
	fma.rn.f64 	%fd1003, %fd1075, %fd943, %fd1001;
	fma.rn.f64 	%fd1004, %fd1064, %fd946, %fd1002;
	fma.rn.f64 	%fd1005, %fd1063, %fd947, %fd1003;
	fma.rn.f64 	%fd1006, %fd1052, %fd950, %fd1004;
	fma.rn.f64 	%fd1007, %fd1051, %fd951, %fd1005;
	sub.f64 	%fd1109, %fd1006, %fd1007;
	add.f64 	%fd1113, %fd1006, %fd1007;
	fma.rn.f64 	%fd1008, %fd31, %fd926, 0d0000000000000000;
	fma.rn.f64 	%fd1009, %fd32, %fd927, 0d0000000000000000;
	fma.rn.f64 	%fd1010, %fd43, %fd930, %fd1008;
	fma.rn.f64 	%fd1011, %fd44, %fd931, %fd1009;
	fma.rn.f64 	%fd1012, %fd1098, %fd934, %fd1010;
	fma.rn.f64 	%fd1013, %fd1097, %fd935, %fd1011;
	fma.rn.f64 	%fd1014, %fd1086, %fd938, %fd1012;
	fma.rn.f64 	%fd1015, %fd1085, %fd939, %fd1013;
	fma.rn.f64 	%fd1016, %fd1074, %fd942, %fd1014;
	fma.rn.f64 	%fd1017, %fd1073, %fd943, %fd1015;
	fma.rn.f64 	%fd1018, %fd1062, %fd946, %fd1016;
	fma.rn.f64 	%fd1019, %fd1061, %fd947, %fd1017;
	fma.rn.f64 	%fd1020, %fd1050, %fd950, %fd1018;
	fma.rn.f64 	%fd1021, %fd1049, %fd951, %fd1019;
	sub.f64 	%fd1110, %fd1020, %fd1021;
	add.f64 	%fd1112, %fd1020, %fd1021;
	fma.rn.f64 	%fd1022, %fd33, %fd926, 0d0000000000000000;
	fma.rn.f64 	%fd1023, %fd34, %fd927, 0d0000000000000000;
	fma.rn.f64 	%fd1024, %fd45, %fd930, %fd1022;
	fma.rn.f64 	%fd1025, %fd46, %fd931, %fd1023;
	fma.rn.f64 	%fd1026, %fd1096, %fd934, %fd1024;
	fma.rn.f64 	%fd1027, %fd1095, %fd935, %fd1025;
	fma.rn.f64 	%fd1028, %fd1084, %fd938, %fd1026;
	fma.rn.f64 	%fd1029, %fd1083, %fd939, %fd1027;
	fma.rn.f64 	%fd1030, %fd1072, %fd942, %fd1028;
	fma.rn.f64 	%fd1031, %fd1071, %fd943, %fd1029;
	fma.rn.f64 	%fd1032, %fd1060, %fd946, %fd1030;
	fma.rn.f64 	%fd1033, %fd1059, %fd947, %fd1031;
	fma.rn.f64 	%fd1034, %fd1048, %fd950, %fd1032;
	fma.rn.f64 	%fd1035, %fd1047, %fd951, %fd1033;
	add.f64 	%fd1111, %fd1034, %fd1035;
$L__BB292_13:
	bar.sync 	0;
	@%p4 bra 	$L__BB292_15;
	ld.param.u64 	%rd21, [_Z30massMatrixMultiplySharedKernelILi11ELi14ELi1EEviPKdS1_S1_S1_Pd_param_5];
	mov.u32 	%r39, %ctaid.x;
	mov.u32 	%r40, %tid.y;
	add.s32 	%r41, %r39, %r40;
	mov.u32 	%r42, %tid.x;
	mad.lo.s32 	%r43, %r41, 1331, %r42;
	cvta.to.global.u64 	%rd17, %rd21;
	mul.wide.s32 	%rd18, %r43, 8;
	add.s64 	%rd19, %rd17, %rd18;
	st.global.f64 	[%rd19], %fd1116;
	st.global.f64 	[%rd19+968], %fd1115;
	st.global.f64 	[%rd19+1936], %fd1114;
	st.global.f64 	[%rd19+2904], %fd1113;
	st.global.f64 	[%rd19+3872], %fd1112;
	st.global.f64 	[%rd19+4840], %fd1111;
	st.global.f64 	[%rd19+5808], %fd1110;
	st.global.f64 	[%rd19+6776], %fd1109;
	st.global.f64 	[%rd19+7744], %fd1108;
	st.global.f64 	[%rd19+8712], %fd1107;
	st.global.f64 	[%rd19+9680], %fd1106;
$L__BB292_15:
	ret;

}
	// .globl	_Z30massMatrixMultiplyGlobalKernelILi11ELi14ELi1EEviPKdS1_S1_S1_Pd
.visible .entry _Z30massMatrixMultiplyGlobalKernelILi11ELi14ELi1EEviPKdS1_S1_S1_Pd(
	.param .u32 _Z30massMatrixMultiplyGlobalKernelILi11ELi14ELi1EEviPKdS1_S1_S1_Pd_param_0,
	.param .u64 .ptr .align 1 _Z30massMatrixMultiplyGlobalKernelILi11ELi14ELi1EEviPKdS1_S1_S1_Pd_param_1,
	.param .u64 .ptr .align 1 _Z30massMatrixMultiplyGlobalKernelILi11ELi14ELi1EEviPKdS1_S1_S1_Pd_param_2,
	.param .u64 .ptr .align 1 _Z30massMatrixMultiplyGlobalKernelILi11ELi14ELi1EEviPKdS1_S1_S1_Pd_param_3,
	.param .u64 .ptr .align 1 _Z30massMatrixMultiplyGlobalKernelILi11ELi14ELi1EEviPKdS1_S1_S1_Pd_param_4,
	.param .u64 .ptr .align 1 _Z30massMatrixMultiplyGlobalKernelILi11ELi14ELi1EEviPKdS1_S1_S1_Pd_param_5
)
{
	.reg .pred 	%p<10>;
	.reg .b16 	%rs<19>;
	.reg .b32 	%r<39>;
	.reg .b64 	%rd<23>;
	.reg .b64 	%fd<1047>;
	// demoted variable
	.shared .align 8 .b8 _ZZ30massMatrixMultiplyGlobalKernelILi11ELi14ELi1EEviPKdS1_S1_S1_PdE6s_tmp1[21952];
	ld.param.u32 	%r8, [_Z30massMatrixMultiplyGlobalKernelILi11ELi14ELi1EEviPKdS1_S1_S1_Pd_param_0];
	ld.param.u64 	%rd4, [_Z30massMatrixMultiplyGlobalKernelILi11ELi14ELi1EEviPKdS1_S1_S1_Pd_param_2];
	ld.param.u64 	%rd5, [_Z30massMatrixMultiplyGlobalKernelILi11ELi14ELi1EEviPKdS1_S1_S1_Pd_param_3];
	ld.param.u64 	%rd6, [_Z30massMatrixMultiplyGlobalKernelILi11ELi14ELi1EEviPKdS1_S1_S1_Pd_param_4];
	cvta.to.global.u64 	%rd1, %rd5;
	cvta.to.global.u64 	%rd2, %rd4;
	mov.u32 	%r9, %tid.x;
	mov.u32 	%r2, %tid.y;
	mov.u32 	%r10, %ctaid.x;
	add.s32 	%r3, %r10, %r2;
	cvt.u16.u32 	%rs2, %r9;
	mul.hi.u16 	%rs3, %rs2, -17873;
	shr.u16 	%rs4, %rs3, 3;
	mul.lo.s16 	%rs5, %rs4, 11;
	sub.s16 	%rs1, %rs2, %rs5;
	setp.lt.s32 	%p2, %r3, %r8;
	setp.lt.u32 	%p3, %r9, 121;
	and.pred  	%p1, %p2, %p3;
	not.pred 	%p4, %p1;
	@%p4 bra 	$L__BB293_2;
	cvta.to.global.u64 	%rd8, %rd6;
	mad.lo.s32 	%r11, %r3, 1331, %r9;
	mul.wide.s32 	%rd9, %r11, 8;
	add.s64 	%rd10, %rd8, %rd9;
	ld.global.nc.f64 	%fd1035, [%rd10];
	ld.global.nc.f64 	%fd1034, [%rd10+968];
	ld.global.nc.f64 	%fd1033, [%rd10+1936];
	ld.global.nc.f64 	%fd1032, [%rd10+2904];
	ld.global.nc.f64 	%fd1031, [%rd10+3872];
	ld.global.nc.f64 	%fd1030, [%rd10+4840];
	ld.global.nc.f64 	%fd1029, [%rd10+5808];
	ld.global.nc.f64 	%fd1028, [%rd10+6776];
	ld.global.nc.f64 	%fd1027, [%rd10+7744];
	ld.global.nc.f64 	%fd1026, [%rd10+8712];
	ld.global.nc.f64 	%fd1025, [%rd10+9680];
$L__BB293_2:
	setp.gt.u32 	%p5, %r9, 120;
	bar.sync 	0;
	mov.u32 	%r12, _ZZ30massMatrixMultiplyGlobalKernelILi11ELi14ELi1EEviPKdS1_S1_S1_PdE6s_tmp1;
	mad.lo.s32 	%r13, %r2, 21952, %r12;
	mul.lo.s16 	%rs7, %rs2, 117;
	shr.u16 	%rs8, %rs7, 8;
	sub.s16 	%rs9, %rs2, %rs8;
	and.b16  	%rs10, %rs9, 254;
	shr.u16 	%rs11, %rs10, 1;
	add.s16 	%rs12, %rs11, %rs8;
	and.b16  	%rs13, %rs12, 248;
	shr.u16 	%rs14, %rs13, 3;
	cvt.u32.u16 	%r4, %rs14;
	mul.wide.u16 	%r14, %rs14, 112;
	add.s32 	%r5, %r13, %r14;
	mul.wide.u16 	%r15, %rs1, 8;
	add.s32 	%r6, %r5, %r15;
	@%p5 bra 	$L__BB293_4;
	add.f64 	%fd141, %fd1035, %fd1025;
	sub.f64 	%fd142, %fd1035, %fd1025;
	add.f64 	%fd143, %fd1034, %fd1026;
	sub.f64 	%fd144, %fd1034, %fd1026;
	add.f64 	%fd145, %fd1033, %fd1027;
	sub.f64 	%fd146, %fd1033, %fd1027;
	add.f64 	%fd147, %fd1032, %fd1028;
	sub.f64 	%fd148, %fd1032, %fd1028;
	add.f64 	%fd149, %fd1031, %fd1029;
	sub.f64 	%fd150, %fd1031, %fd1029;
	add.f64 	%fd151, %fd1030, %fd1030;
	sub.f64 	%fd152, %fd1030, %fd1030;
	mul.f64 	%fd153, %fd151, 0d3FE0000000000000;
	ld.global.nc.f64 	%fd154, [%rd2];
	fma.rn.f64 	%fd155, %fd154, %fd141, 0d0000000000000000;
	ld.global.nc.f64 	%fd156, [%rd1];
	fma.rn.f64 	%fd157, %fd156, %fd142, 0d0000000000000000;
	ld.global.nc.f64 	%fd158, [%rd2+8];
	fma.rn.f64 	%fd159, %fd158, %fd143, %fd155;
	ld.global.nc.f64 	%fd160, [%rd1+8];
	fma.rn.f64 	%fd161, %fd160, %fd144, %fd157;
	ld.global.nc.f64 	%fd162, [%rd2+16];
	fma.rn.f64 	%fd163, %fd162, %fd145, %fd159;
	ld.global.nc.f64 	%fd164, [%rd1+16];
	fma.rn.f64 	%fd165, %fd164, %fd146, %fd161;
	ld.global.nc.f64 	%fd166, [%rd2+24];
	fma.rn.f64 	%fd167, %fd166, %fd147, %fd163;
	ld.global.nc.f64 	%fd168, [%rd1+24];
	fma.rn.f64 	%fd169, %fd168, %fd148, %fd165;
	ld.global.nc.f64 	%fd170, [%rd2+32];
	fma.rn.f64 	%fd171, %fd170, %fd149, %fd167;
	ld.global.nc.f64 	%fd172, [%rd1+32];
	fma.rn.f64 	%fd173, %fd172, %fd150, %fd169;
	ld.global.nc.f64 	%fd174, [%rd2+40];
	fma.rn.f64 	%fd175, %fd174, %fd153, %fd171;
	ld.global.nc.f64 	%fd176, [%rd1+40];
	fma.rn.f64 	%fd177, %fd176, %fd152, %fd173;
	sub.f64 	%fd178, %fd175, %fd177;
	st.shared.f64 	[%r6+20384], %fd178;
	add.f64 	%fd179, %fd177, %fd175;
	st.shared.f64 	[%r6], %fd179;
	ld.global.nc.f64 	%fd180, [%rd2+48];
	fma.rn.f64 	%fd181, %fd180, %fd141, 0d0000000000000000;
	ld.global.nc.f64 	%fd182, [%rd1+48];
	fma.rn.f64 	%fd183, %fd182, %fd142, 0d0000000000000000;
	ld.global.nc.f64 	%fd184, [%rd2+56];
	fma.rn.f64 	%fd185, %fd184, %fd143, %fd181;
	ld.global.nc.f64 	%fd186, [%rd1+56];
	fma.rn.f64 	%fd187, %fd186, %fd144, %fd183;
	ld.global.nc.f64 	%fd188, [%rd2+64];
	fma.rn.f64 	%fd189, %fd188, %fd145, %fd185;
	ld.global.nc.f64 	%fd190, [%rd1+64];
	fma.rn.f64 	%fd191, %fd190, %fd146, %fd187;
	ld.global.nc.f64 	%fd192, [%rd2+72];
	fma.rn.f64 	%fd193, %fd192, %fd147, %fd189;
	ld.global.nc.f64 	%fd194, [%rd1+72];
	fma.rn.f64 	%fd195, %fd194, %fd148, %fd191;
	ld.global.nc.f64 	%fd196, [%rd2+80];
	fma.rn.f64 	%fd197, %fd196, %fd149, %fd193;
	ld.global.nc.f64 	%fd198, [%rd1+80];
	fma.rn.f64 	%fd199, %fd198, %fd150, %fd195;
	ld.global.nc.f64 	%fd200, [%rd2+88];
	fma.rn.f64 	%fd201, %fd200, %fd153, %fd197;
	ld.global.nc.f64 	%fd202, [%rd1+88];
	fma.rn.f64 	%fd203, %fd202, %fd152, %fd199;
	sub.f64 	%fd204, %fd201, %fd203;
	st.shared.f64 	[%r6+18816], %fd204;
	add.f64 	%fd205, %fd203, %fd201;
	st.shared.f64 	[%r6+1568], %fd205;
	ld.global.nc.f64 	%fd206, [%rd2+96];
	fma.rn.f64 	%fd207, %fd206, %fd141, 0d0000000000000000;
	ld.global.nc.f64 	%fd208, [%rd1+96];
	fma.rn.f64 	%fd209, %fd208, %fd142, 0d0000000000000000;
	ld.global.nc.f64 	%fd210, [%rd2+104];
	fma.rn.f64 	%fd211, %fd210, %fd143, %fd207;
	ld.global.nc.f64 	%fd212, [%rd1+104];
	fma.rn.f64 	%fd213, %fd212, %fd144, %fd209;
	ld.global.nc.f64 	%fd214, [%rd2+112];
	fma.rn.f64 	%fd215, %fd214, %fd145, %fd211;
	ld.global.nc.f64 	%fd216, [%rd1+112];
	fma.rn.f64 	%fd217, %fd216, %fd146, %fd213;
	ld.global.nc.f64 	%fd218, [%rd2+120];
	fma.rn.f64 	%fd219, %fd218, %fd147, %fd215;
	ld.global.nc.f64 	%fd220, [%rd1+120];
	fma.rn.f64 	%fd221, %fd220, %fd148, %fd217;
	ld.global.nc.f64 	%fd222, [%rd2+128];
	fma.rn.f64 	%fd223, %fd222, %fd149, %fd219;
	ld.global.nc.f64 	%fd224, [%rd1+128];
	fma.rn.f64 	%fd225, %fd224, %fd150, %fd221;
	ld.global.nc.f64 	%fd226, [%rd2+136];
	fma.rn.f64 	%fd227, %fd226, %fd153, %fd223;
	ld.global.nc.f64 	%fd228, [%rd1+136];
	fma.rn.f64 	%fd229, %fd228, %fd152, %fd225;
	sub.f64 	%fd230, %fd227, %fd229;
	st.shared.f64 	[%r6+17248], %fd230;
	add.f64 	%fd231, %fd229, %fd227;
	st.shared.f64 	[%r6+3136], %fd231;
	ld.global.nc.f64 	%fd232, [%rd2+144];
	fma.rn.f64 	%fd233, %fd232, %fd141, 0d0000000000000000;
	ld.global.nc.f64 	%fd234, [%rd1+144];
	fma.rn.f64 	%fd235, %fd234, %fd142, 0d0000000000000000;
	ld.global.nc.f64 	%fd236, [%rd2+152];
	fma.rn.f64 	%fd237, %fd236, %fd143, %fd233;
	ld.global.nc.f64 	%fd238, [%rd1+152];
	fma.rn.f64 	%fd239, %fd238, %fd144, %fd235;
	ld.global.nc.f64 	%fd240, [%rd2+160];
	fma.rn.f64 	%fd241, %fd240, %fd145, %fd237;
	ld.global.nc.f64 	%fd242, [%rd1+160];
	fma.rn.f64 	%fd243, %fd242, %fd146, %fd239;
	ld.global.nc.f64 	%fd244, [%rd2+168];
	fma.rn.f64 	%fd245, %fd244, %fd147, %fd241;
	ld.global.nc.f64 	%fd246, [%rd1+168];
	fma.rn.f64 	%fd247, %fd246, %fd148, %fd243;
	ld.global.nc.f64 	%fd248, [%rd2+176];
	fma.rn.f64 	%fd249, %fd248, %fd149, %fd245;
	ld.global.nc.f64 	%fd250, [%rd1+176];
	fma.rn.f64 	%fd251, %fd250, %fd150, %fd247;
	ld.global.nc.f64 	%fd252, [%rd2+184];
	fma.rn.f64 	%fd253, %fd252, %fd153, %fd249;
	ld.global.nc.f64 	%fd254, [%rd1+184];
	fma.rn.f64 	%fd255, %fd254, %fd152, %fd251;
	sub.f64 	%fd256, %fd253, %fd255;
	st.shared.f64 	[%r6+15680], %fd256;
	add.f64 	%fd257, %fd255, %fd253;
	st.shared.f64 	[%r6+4704], %fd257;
	ld.global.nc.f64 	%fd258, [%rd2+192];
	fma.rn.f64 	%fd259, %fd258, %fd141, 0d0000000000000000;
	ld.global.nc.f64 	%fd260, [%rd1+192];
	fma.rn.f64 	%fd261, %fd260, %fd142, 0d0000000000000000;
	ld.global.nc.f64 	%fd262, [%rd2+200];
	fma.rn.f64 	%fd263, %fd262, %fd143, %fd259;
	ld.global.nc.f64 	%fd264, [%rd1+200];
	fma.rn.f64 	%fd265, %fd264, %fd144, %fd261;
	ld.global.nc.f64 	%fd266, [%rd2+208];
	fma.rn.f64 	%fd267, %fd266, %fd145, %fd263;
	ld.global.nc.f64 	%fd268, [%rd1+208];
	fma.rn.f64 	%fd269, %fd268, %fd146, %fd265;
	ld.global.nc.f64 	%fd270, [%rd2+216];
	fma.rn.f64 	%fd271, %fd270, %fd147, %fd267;
	ld.global.nc.f64 	%fd272, [%rd1+216];
	fma.rn.f64 	%fd273, %fd272, %fd148, %fd269;
	ld.global.nc.f64 	%fd274, [%rd2+224];
	fma.rn.f64 	%fd275, %fd274, %fd149, %fd271;
	ld.global.nc.f64 	%fd276, [%rd1+224];
	fma.rn.f64 	%fd277, %fd276, %fd150, %fd273;
	ld.global.nc.f64 	%fd278, [%rd2+232];
	fma.rn.f64 	%fd279, %fd278, %fd153, %fd275;
	ld.global.nc.f64 	%fd280, [%rd1+232];
	fma.rn.f64 	%fd281, %fd280, %fd152, %fd277;
	sub.f64 	%fd282, %fd279, %fd281;
	st.shared.f64 	[%r6+14112], %fd282;
	add.f64 	%fd283, %fd281, %fd279;
	st.shared.f64 	[%r6+6272], %fd283;
	ld.global.nc.f64 	%fd284, [%rd2+240];
	fma.rn.f64 	%fd285, %fd284, %fd141, 0d0000000000000000;
	ld.global.nc.f64 	%fd286, [%rd1+240];
	fma.rn.f64 	%fd287, %fd286, %fd142, 0d0000000000000000;
	ld.global.nc.f64 	%fd288, [%rd2+248];
	fma.rn.f64 	%fd289, %fd288, %fd143, %fd285;
	ld.global.nc.f64 	%fd290, [%rd1+248];
	fma.rn.f64 	%fd291, %fd290, %fd144, %fd287;
	ld.global.nc.f64 	%fd292, [%rd2+256];
	fma.rn.f64 	%fd293, %fd292, %fd145, %fd289;
	ld.global.nc.f64 	%fd294, [%rd1+256];
	fma.rn.f64 	%fd295, %fd294, %fd146, %fd291;
	ld.global.nc.f64 	%fd296, [%rd2+264];
	fma.rn.f64 	%fd297, %fd296, %fd147, %fd293;
	ld.global.nc.f64 	%fd298, [%rd1+264];
	fma.rn.f64 	%fd299, %fd298, %fd148, %fd295;
	ld.global.nc.f64 	%fd300, [%rd2+272];
	fma.rn.f64 	%fd301, %fd300, %fd149, %fd297;
	ld.global.nc.f64 	%fd302, [%rd1+272];
	fma.rn.f64 	%fd303, %fd302, %fd150, %fd299;
	ld.global.nc.f64 	%fd304, [%rd2+280];
	fma.rn.f64 	%fd305, %fd304, %fd153, %fd301;
	ld.global.nc.f64 	%fd306, [%rd1+280];
	fma.rn.f64 	%fd307, %fd306, %fd152, %fd303;
	sub.f64 	%fd308, %fd305, %fd307;
	st.shared.f64 	[%r6+12544], %fd308;
	add.f64 	%fd309, %fd307, %fd305;
	st.shared.f64 	[%r6+7840], %fd309;
	ld.global.nc.f64 	%fd310, [%rd2+288];
	fma.rn.f64 	%fd311, %fd310, %fd141, 0d0000000000000000;
	ld.global.nc.f64 	%fd312, [%rd1+288];
	fma.rn.f64 	%fd313, %fd312, %fd142, 0d0000000000000000;
	ld.global.nc.f64 	%fd314, [%rd2+296];
	fma.rn.f64 	%fd315, %fd314, %fd143, %fd311;
	ld.global.nc.f64 	%fd316, [%rd1+296];
	fma.rn.f64 	%fd317, %fd316, %fd144, %fd313;
	ld.global.nc.f64 	%fd318, [%rd2+304];
	fma.rn.f64 	%fd319, %fd318, %fd145, %fd315;
	ld.global.nc.f64 	%fd320, [%rd1+304];
	fma.rn.f64 	%fd321, %fd320, %fd146, %fd317;
	ld.global.nc.f64 	%fd322, [%rd2+312];
	fma.rn.f64 	%fd323, %fd322, %fd147, %fd319;
	ld.global.nc.f64 	%fd324, [%rd1+312];
	fma.rn.f64 	%fd325, %fd324, %fd148, %fd321;
	ld.global.nc.f64 	%fd326, [%rd2+320];
	fma.rn.f64 	%fd327, %fd326, %fd149, %fd323;
	ld.global.nc.f64 	%fd328, [%rd1+320];
	fma.rn.f64 	%fd329, %fd328, %fd150, %fd325;
	ld.global.nc.f64 	%fd330, [%rd2+328];
	fma.rn.f64 	%fd331, %fd330, %fd153, %fd327;
	ld.global.nc.f64 	%fd332, [%rd1+328];
	fma.rn.f64 	%fd333, %fd332, %fd152, %fd329;
	sub.f64 	%fd334, %fd331, %fd333;
	st.shared.f64 	[%r6+10976], %fd334;
	add.f64 	%fd335, %fd333, %fd331;
	st.shared.f64 	[%r6+9408], %fd335;
$L__BB293_4:
	bar.sync 	0;
	setp.gt.u32 	%p6, %r9, 153;
	mad.lo.s32 	%r16, %r4, 1456, %r5;
	add.s32 	%r7, %r16, %r15;
	@%p6 bra 	$L__BB293_6;
	ld.shared.f64 	%fd336, [%r7];
	ld.shared.f64 	%fd337, [%r7+1120];
	add.f64 	%fd338, %fd336, %fd337;
	sub.f64 	%fd339, %fd336, %fd337;
	ld.shared.f64 	%fd340, [%r7+112];
	ld.shared.f64 	%fd341, [%r7+1008];
	add.f64 	%fd342, %fd340, %fd341;
	sub.f64 	%fd343, %fd340, %fd341;
	ld.shared.f64 	%fd344, [%r7+224];
	ld.shared.f64 	%fd345, [%r7+896];
	add.f64 	%fd346, %fd344, %fd345;
	sub.f64 	%fd347, %fd344, %fd345;
	ld.shared.f64 	%fd348, [%r7+336];
	ld.shared.f64 	%fd349, [%r7+784];
	add.f64 	%fd350, %fd348, %fd349;
	sub.f64 	%fd351, %fd348, %fd349;
	ld.shared.f64 	%fd352, [%r7+448];
	ld.shared.f64 	%fd353, [%r7+672];
	add.f64 	%fd354, %fd352, %fd353;
	sub.f64 	%fd355, %fd352, %fd353;
	ld.shared.f64 	%fd356, [%r7+560];
	add.f64 	%fd357, %fd356, %fd356;
	sub.f64 	%fd358, %fd356, %fd356;
	mul.f64 	%fd359, %fd357, 0d3FE0000000000000;
	ld.global.nc.f64 	%fd360, [%rd2];
	fma.rn.f64 	%fd361, %fd360, %fd338, 0d0000000000000000;
	ld.global.nc.f64 	%fd362, [%rd1];
	fma.rn.f64 	%fd363, %fd362, %fd339, 0d0000000000000000;
	ld.global.nc.f64 	%fd364, [%rd2+8];
	fma.rn.f64 	%fd365, %fd364, %fd342, %fd361;
	ld.global.nc.f64 	%fd366, [%rd1+8];
	fma.rn.f64 	%fd367, %fd366, %fd343, %fd363;
	ld.global.nc.f64 	%fd368, [%rd2+16];
	fma.rn.f64 	%fd369, %fd368, %fd346, %fd365;
	ld.global.nc.f64 	%fd370, [%rd1+16];
	fma.rn.f64 	%fd371, %fd370, %fd347, %fd367;
	ld.global.nc.f64 	%fd372, [%rd2+24];
	fma.rn.f64 	%fd373, %fd372, %fd350, %fd369;
	ld.global.nc.f64 	%fd374, [%rd1+24];
	fma.rn.f64 	%fd375, %fd374, %fd351, %fd371;
	ld.global.nc.f64 	%fd376, [%rd2+32];
	fma.rn.f64 	%fd377, %fd376, %fd354, %fd373;
	ld.global.nc.f64 	%fd378, [%rd1+32];
	fma.rn.f64 	%fd379, %fd378, %fd355, %fd375;
	ld.global.nc.f64 	%fd380, [%rd2+40];
	fma.rn.f64 	%fd381, %fd380, %fd359, %fd377;
	ld.global.nc.f64 	%fd382, [%rd1+40];
	fma.rn.f64 	%fd383, %fd382, %fd358, %fd379;
	sub.f64 	%fd384, %fd381, %fd383;
	st.shared.f64 	[%r7+1456], %fd384;
	add.f64 	%fd385, %fd383, %fd381;
	st.shared.f64 	[%r7], %fd385;
	ld.global.nc.f64 	%fd386, [%rd2+48];
	fma.rn.f64 	%fd387, %fd386, %fd338, 0d0000000000000000;
	ld.global.nc.f64 	%fd388, [%rd1+48];
	fma.rn.f64 	%fd389, %fd388, %fd339, 0d0000000000000000;
	ld.global.nc.f64 	%fd390, [%rd2+56];
	fma.rn.f64 	%fd391, %fd390, %fd342, %fd387;
	ld.global.nc.f64 	%fd392, [%rd1+56];
	fma.rn.f64 	%fd393, %fd392, %fd343, %fd389;
	ld.global.nc.f64 	%fd394, [%rd2+64];
	fma.rn.f64 	%fd395, %fd394, %fd346, %fd391;
	ld.global.nc.f64 	%fd396, [%rd1+64];
	fma.rn.f64 	%fd397, %fd396, %fd347, %fd393;
	ld.global.nc.f64 	%fd398, [%rd2+72];
	fma.rn.f64 	%fd399, %fd398, %fd350, %fd395;
	ld.global.nc.f64 	%fd400, [%rd1+72];
	fma.rn.f64 	%fd401, %fd400, %fd351, %fd397;
	ld.global.nc.f64 	%fd402, [%rd2+80];
	fma.rn.f64 	%fd403, %fd402, %fd354, %fd399;
	ld.global.nc.f64 	%fd404, [%rd1+80];
	fma.rn.f64 	%fd405, %fd404, %fd355, %fd401;
	ld.global.nc.f64 	%fd406, [%rd2+88];
	fma.rn.f64 	%fd407, %fd406, %fd359, %fd403;
	ld.global.nc.f64 	%fd408, [%rd1+88];
	fma.rn.f64 	%fd409, %fd408, %fd358, %fd405;
	sub.f64 	%fd410, %fd407, %fd409;
	st.shared.f64 	[%r7+1344], %fd410;
	add.f64 	%fd411, %fd409, %fd407;
	st.shared.f64 	[%r7+112], %fd411;
	ld.global.nc.f64 	%fd412, [%rd2+96];
	fma.rn.f64 	%fd413, %fd412, %fd338, 0d0000000000000000;
	ld.global.nc.f64 	%fd414, [%rd1+96];
	fma.rn.f64 	%fd415, %fd414, %fd339, 0d0000000000000000;
	ld.global.nc.f64 	%fd416, [%rd2+104];
	fma.rn.f64 	%fd417, %fd416, %fd342, %fd413;
	ld.global.nc.f64 	%fd418, [%rd1+104];
	fma.rn.f64 	%fd419, %fd418, %fd343, %fd415;
	ld.global.nc.f64 	%fd420, [%rd2+112];
	fma.rn.f64 	%fd421, %fd420, %fd346, %fd417;
	ld.global.nc.f64 	%fd422, [%rd1+112];
	fma.rn.f64 	%fd423, %fd422, %fd347, %fd419;
	ld.global.nc.f64 	%fd424, [%rd2+120];
	fma.rn.f64 	%fd425, %fd424, %fd350, %fd421;
	ld.global.nc.f64 	%fd426, [%rd1+120];
	fma.rn.f64 	%fd427, %fd426, %fd351, %fd423;
	ld.global.nc.f64 	%fd428, [%rd2+128];
	fma.rn.f64 	%fd429, %fd428, %fd354, %fd425;
	ld.global.nc.f64 	%fd430, [%rd1+128];
	fma.rn.f64 	%fd431, %fd430, %fd355, %fd427;
	ld.global.nc.f64 	%fd432, [%rd2+136];
	fma.rn.f64 	%fd433, %fd432, %fd359, %fd429;
	ld.global.nc.f64 	%fd434, [%rd1+136];
	fma.rn.f64 	%fd435, %fd434, %fd358, %fd431;
	sub.f64 	%fd436, %fd433, %fd435;
	st.shared.f64 	[%r7+1232], %fd436;
	add.f64 	%fd437, %fd435, %fd433;
	st.shared.f64 	[%r7+224], %fd437;
	ld.global.nc.f64 	%fd438, [%rd2+144];
	fma.rn.f64 	%fd439, %fd438, %fd338, 0d0000000000000000;
	ld.global.nc.f64 	%fd440, [%rd1+144];
	fma.rn.f64 	%fd441, %fd440, %fd339, 0d0000000000000000;
	ld.global.nc.f64 	%fd442, [%rd2+152];
	fma.rn.f64 	%fd443, %fd442, %fd342, %fd439;
	ld.global.nc.f64 	%fd444, [%rd1+152];
	fma.rn.f64 	%fd445, %fd444, %fd343, %fd441;
	ld.global.nc.f64 	%fd446, [%rd2+160];
	fma.rn.f64 	%fd447, %fd446, %fd346, %fd443;
	ld.global.nc.f64 	%fd448, [%rd1+160];
	fma.rn.f64 	%fd449, %fd448, %fd347, %fd445;
	ld.global.nc.f64 	%fd450, [%rd2+168];
	fma.rn.f64 	%fd451, %fd450, %fd350, %fd447;
	ld.global.nc.f64 	%fd452, [%rd1+168];
	fma.rn.f64 	%fd453, %fd452, %fd351, %fd449;
	ld.global.nc.f64 	%fd454, [%rd2+176];
	fma.rn.f64 	%fd455, %fd454, %fd354, %fd451;
	ld.global.nc.f64 	%fd456, [%rd1+176];
	fma.rn.f64 	%fd457, %fd456, %fd355, %fd453;
	ld.global.nc.f64 	%fd458, [%rd2+184];
	fma.rn.f64 	%fd459, %fd458, %fd359, %fd455;
	ld.global.nc.f64 	%fd460, [%rd1+184];
	fma.rn.f64 	%fd461, %fd460, %fd358, %fd457;
	sub.f64 	%fd462, %fd459, %fd461;
	st.shared.f64 	[%r7+1120], %fd462;
	add.f64 	%fd463, %fd461, %fd459;
	st.shared.f64 	[%r7+336], %fd463;
	ld.global.nc.f64 	%fd464, [%rd2+192];
	fma.rn.f64 	%fd465, %fd464, %fd338, 0d0000000000000000;
	ld.global.nc.f64 	%fd466, [%rd1+192];
	fma.rn.f64 	%fd467, %fd466, %fd339, 0d0000000000000000;
	ld.global.nc.f64 	%fd468, [%rd2+200];
	fma.rn.f64 	%fd469, %fd468, %fd342, %fd465;
	ld.global.nc.f64 	%fd470, [%rd1+200];
	fma.rn.f64 	%fd471, %fd470, %fd343, %fd467;
	ld.global.nc.f64 	%fd472, [%rd2+208];
	fma.rn.f64 	%fd473, %fd472, %fd346, %fd469;
	ld.global.nc.f64 	%fd474, [%rd1+208];
	fma.rn.f64 	%fd475, %fd474, %fd347, %fd471;
	ld.global.nc.f64 	%fd476, [%rd2+216];
	fma.rn.f64 	%fd477, %fd476, %fd350, %fd473;
	ld.global.nc.f64 	%fd478, [%rd1+216];
	fma.rn.f64 	%fd479, %fd478, %fd351, %fd475;
	ld.global.nc.f64 	%fd480, [%rd2+224];
	fma.rn.f64 	%fd481, %fd480, %fd354, %fd477;
	ld.global.nc.f64 	%fd482, [%rd1+224];
	fma.rn.f64 	%fd483, %fd482, %fd355, %fd479;
	ld.global.nc.f64 	%fd484, [%rd2+232];
	fma.rn.f64 	%fd485, %fd484, %fd359, %fd481;
	ld.global.nc.f64 	%fd486, [%rd1+232];
	fma.rn.f64 	%fd487, %fd486, %fd358, %fd483;
	sub.f64 	%fd488, %fd485, %fd487;
	st.shared.f64 	[%r7+1008], %fd488;
	add.f64 	%fd489, %fd487, %fd485;
	st.shared.f64 	[%r7+448], %fd489;
	ld.global.nc.f64 	%fd490, [%rd2+240];
	fma.rn.f64 	%fd491, %fd490, %fd338, 0d0000000000000000;
	ld.global.nc.f64 	%fd492, [%rd1+240];
	fma.rn.f64 	%fd493, %fd492, %fd339, 0d0000000000000000;
	ld.global.nc.f64 	%fd494, [%rd2+248];
	fma.rn.f64 	%fd495, %fd494, %fd342, %fd491;
	ld.global.nc.f64 	%fd496, [%rd1+248];
	fma.rn.f64 	%fd497, %fd496, %fd343, %fd493;
	ld.global.nc.f64 	%fd498, [%rd2+256];
	fma.rn.f64 	%fd499, %fd498, %fd346, %fd495;
	ld.global.nc.f64 	%fd500, [%rd1+256];
	fma.rn.f64 	%fd501, %fd500, %fd347, %fd497;
	ld.global.nc.f64 	%fd502, [%rd2+264];
	fma.rn.f64 	%fd503, %fd502, %fd350, %fd499;
	ld.global.nc.f64 	%fd504, [%rd1+264];
	fma.rn.f64 	%fd505, %fd504, %fd351, %fd501;
	ld.global.nc.f64 	%fd506, [%rd2+272];
	fma.rn.f64 	%fd507, %fd506, %fd354, %fd503;
	ld.global.nc.f64 	%fd508, [%rd1+272];
	fma.rn.f64 	%fd509, %fd508, %fd355, %fd505;
	ld.global.nc.f64 	%fd510, [%rd2+280];
	fma.rn.f64 	%fd511, %fd510, %fd359, %fd507;
	ld.global.nc.f64 	%fd512, [%rd1+280];
	fma.rn.f64 	%fd513, %fd512, %fd358, %fd509;
	sub.f64 	%fd514, %fd511, %fd513;
	st.shared.f64 	[%r7+896], %fd514;
	add.f64 	%fd515, %fd513, %fd511;
	st.shared.f64 	[%r7+560], %fd515;
	ld.global.nc.f64 	%fd516, [%rd2+288];
	fma.rn.f64 	%fd517, %fd516, %fd338, 0d0000000000000000;
	ld.global.nc.f64 	%fd518, [%rd1+288];
	fma.rn.f64 	%fd519, %fd518, %fd339, 0d0000000000000000;
	ld.global.nc.f64 	%fd520, [%rd2+296];
	fma.rn.f64 	%fd521, %fd520, %fd342, %fd517;
	ld.global.nc.f64 	%fd522, [%rd1+296];
	fma.rn.f64 	%fd523, %fd522, %fd343, %fd519;
	ld.global.nc.f64 	%fd524, [%rd2+304];
	fma.rn.f64 	%fd525, %fd524, %fd346, %fd521;
	ld.global.nc.f64 	%fd526, [%rd1+304];
	fma.rn.f64 	%fd527, %fd526, %fd347, %fd523;
	ld.global.nc.f64 	%fd528, [%rd2+312];
	fma.rn.f64 	%fd529, %fd528, %fd350, %fd525;
	ld.global.nc.f64 	%fd530, [%rd1+312];
	fma.rn.f64 	%fd531, %fd530, %fd351, %fd527;
	ld.global.nc.f64 	%fd532, [%rd2+320];
	fma.rn.f64 	%fd533, %fd532, %fd354, %fd529;
	ld.global.nc.f64 	%fd534, [%rd1+320];
	fma.rn.f64 	%fd535, %fd534, %fd355, %fd531;
	ld.global.nc.f64 	%fd536, [%rd2+328];
	fma.rn.f64 	%fd537, %fd536, %fd359, %fd533;
	ld.global.nc.f64 	%fd538, [%rd1+328];
	fma.rn.f64 	%fd539, %fd538, %fd358, %fd535;
	sub.f64 	%fd540, %fd537, %fd539;
	st.shared.f64 	[%r7+784], %fd540;
	add.f64 	%fd541, %fd539, %fd537;
	st.shared.f64 	[%r7+672], %fd541;
$L__BB293_6:
	ld.param.u64 	%rd21, [_Z30massMatrixMultiplyGlobalKernelILi11ELi14ELi1EEviPKdS1_S1_S1_Pd_param_3];
	ld.param.u64 	%rd20, [_Z30massMatrixMultiplyGlobalKernelILi11ELi14ELi1EEviPKdS1_S1_S1_Pd_param_2];
	ld.param.u64 	%rd19, [_Z30massMatrixMultiplyGlobalKernelILi11ELi14ELi1EEviPKdS1_S1_S1_Pd_param_1];
	mov.u32 	%r18, %tid.x;
	setp.gt.u32 	%p7, %r18, 153;
	bar.sync 	0;
	cvt.u16.u32 	%rs15, %r18;
	mul.hi.u16 	%rs16, %rs15, 4682;
	mul.lo.s16 	%rs17, %rs16, 14;
	sub.s16 	%rs18, %rs15, %rs17;
	mov.u32 	%r19, %tid.y;
	mov.u32 	%r20, _ZZ30massMatrixMultiplyGlobalKernelILi11ELi14ELi1EEviPKdS1_S1_S1_PdE6s_tmp1;
	mad.lo.s32 	%r21, %r19, 21952, %r20;
	mul.wide.u16 	%r22, %rs16, 1568;
	add.s32 	%r23, %r21, %r22;
	mul.wide.u16 	%r24, %rs18, 112;
	add.s32 	%r25, %r23, %r24;
	ld.shared.f64 	%fd542, [%r25];
	ld.shared.f64 	%fd543, [%r25+80];
	add.f64 	%fd544, %fd542, %fd543;
	sub.f64 	%fd545, %fd542, %fd543;
	ld.shared.f64 	%fd546, [%r25+8];
	ld.shared.f64 	%fd547, [%r25+72];
	add.f64 	%fd548, %fd546, %fd547;
	sub.f64 	%fd549, %fd546, %fd547;
	ld.shared.f64 	%fd550, [%r25+16];
	ld.shared.f64 	%fd551, [%r25+64];
	add.f64 	%fd552, %fd550, %fd551;
	sub.f64 	%fd553, %fd550, %fd551;
	ld.shared.f64 	%fd554, [%r25+24];
	ld.shared.f64 	%fd555, [%r25+56];
	add.f64 	%fd556, %fd554, %fd555;
	sub.f64 	%fd557, %fd554, %fd555;
	ld.shared.f64 	%fd558, [%r25+32];
	ld.shared.f64 	%fd559, [%r25+48];
	add.f64 	%fd560, %fd558, %fd559;
	sub.f64 	%fd561, %fd558, %fd559;
	ld.shared.f64 	%fd562, [%r25+40];
	add.f64 	%fd563, %fd562, %fd562;
	sub.f64 	%fd564, %fd562, %fd562;
	mul.f64 	%fd565, %fd563, 0d3FE0000000000000;
	mov.u32 	%r26, %ctaid.x;
	add.s32 	%r27, %r26, %r19;
	mov.b32 	%r28, {%rs18, %rs16};
	mov.b32 	%r29, 13;
	mov.b32 	%r30, 50190;
	dp2a.lo.u32.u32 	%r31, %r28, %r30, %r29;
	mad.lo.s32 	%r32, %r27, 2744, %r31;
	cvta.to.global.u64 	%rd11, %rd20;
	ld.global.nc.f64 	%fd23, [%rd11];
	fma.rn.f64 	%fd566, %fd23, %fd544, 0d0000000000000000;
	cvta.to.global.u64 	%rd12, %rd21;
	ld.global.nc.f64 	%fd24, [%rd12];
	fma.rn.f64 	%fd567, %fd24, %fd545, 0d0000000000000000;
	ld.global.nc.f64 	%fd25, [%rd11+8];
	fma.rn.f64 	%fd568, %fd25, %fd548, %fd566;
	ld.global.nc.f64 	%fd26, [%rd12+8];
	fma.rn.f64 	%fd569, %fd26, %fd549, %fd567;
	ld.global.nc.f64 	%fd27, [%rd11+16];
	fma.rn.f64 	%fd570, %fd27, %fd552, %fd568;
	ld.global.nc.f64 	%fd28, [%rd12+16];
	fma.rn.f64 	%fd571, %fd28, %fd553, %fd569;
	ld.global.nc.f64 	%fd29, [%rd11+24];
	fma.rn.f64 	%fd572, %fd29, %fd556, %fd570;
	ld.global.nc.f64 	%fd30, [%rd12+24];
	fma.rn.f64 	%fd573, %fd30, %fd557, %fd571;
	ld.global.nc.f64 	%fd31, [%rd11+32];
	fma.rn.f64 	%fd574, %fd31, %fd560, %fd572;
	ld.global.nc.f64 	%fd32, [%rd12+32];
	fma.rn.f64 	%fd575, %fd32, %fd561, %fd573;
	ld.global.nc.f64 	%fd33, [%rd11+40];
	fma.rn.f64 	%fd576, %fd33, %fd565, %fd574;
	ld.global.nc.f64 	%fd34, [%rd12+40];
	fma.rn.f64 	%fd577, %fd34, %fd564, %fd575;
	cvta.to.global.u64 	%rd13, %rd19;
	mul.wide.s32 	%rd14, %r32, 8;
	add.s64 	%rd15, %rd13, %rd14;
	ld.global.nc.f64 	%fd578, [%rd15];
	ld.global.nc.f64 	%fd579, [%rd15+-104];
	sub.f64 	%fd580, %fd576, %fd577;
	mul.f64 	%fd581, %fd580, %fd578;
	add.f64 	%fd582, %fd576, %fd577;
	mul.f64 	%fd1046, %fd582, %fd579;
	ld.global.nc.f64 	%fd36, [%rd11+48];
	fma.rn.f64 	%fd583, %fd36, %fd544, 0d0000000000000000;
	ld.global.nc.f64 	%fd37, [%rd12+48];
	fma.rn.f64 	%fd584, %fd37, %fd545, 0d0000000000000000;
	ld.global.nc.f64 	%fd38, [%rd11+56];
	fma.rn.f64 	%fd585, %fd38, %fd548, %fd583;
	ld.global.nc.f64 	%fd39, [%rd12+56];
	fma.rn.f64 	%fd586, %fd39, %fd549, %fd584;
	ld.global.nc.f64 	%fd40, [%rd11+64];
	fma.rn.f64 	%fd587, %fd40, %fd552, %fd585;
	ld.global.nc.f64 	%fd41, [%rd12+64];
	fma.rn.f64 	%fd588, %fd41, %fd553, %fd586;
	ld.global.nc.f64 	%fd42, [%rd11+72];
	fma.rn.f64 	%fd589, %fd42, %fd556, %fd587;
	ld.global.nc.f64 	%fd43, [%rd12+72];
	fma.rn.f64 	%fd590, %fd43, %fd557, %fd588;
	ld.global.nc.f64 	%fd44, [%rd11+80];
	fma.rn.f64 	%fd591, %fd44, %fd560, %fd589;
	ld.global.nc.f64 	%fd45, [%rd12+80];
	fma.rn.f64 	%fd592, %fd45, %fd561, %fd590;
	ld.global.nc.f64 	%fd46, [%rd11+88];
	fma.rn.f64 	%fd593, %fd46, %fd565, %fd591;
	ld.global.nc.f64 	%fd47, [%rd12+88];
	fma.rn.f64 	%fd594, %fd47, %fd564, %fd592;
	ld.global.nc.f64 	%fd595, [%rd15+-8];
	ld.global.nc.f64 	%fd596, [%rd15+-96];
	sub.f64 	%fd597, %fd593, %fd594;
	mul.f64 	%fd598, %fd597, %fd595;
	add.f64 	%fd599, %fd593, %fd594;
	mul.f64 	%fd1045, %fd599, %fd596;
	ld.global.nc.f64 	%fd49, [%rd11+96];
	fma.rn.f64 	%fd600, %fd49, %fd544, 0d0000000000000000;
	ld.global.nc.f64 	%fd50, [%rd12+96];
	fma.rn.f64 	%fd601, %fd50, %fd545, 0d0000000000000000;
	ld.global.nc.f64 	%fd51, [%rd11+104];
	fma.rn.f64 	%fd602, %fd51, %fd548, %fd600;
	ld.global.nc.f64 	%fd52, [%rd12+104];
	fma.rn.f64 	%fd603, %fd52, %fd549, %fd601;
	ld.global.nc.f64 	%fd53, [%rd11+112];
	fma.rn.f64 	%fd604, %fd53, %fd552, %fd602;
	ld.global.nc.f64 	%fd54, [%rd12+112];
	fma.rn.f64 	%fd605, %fd54, %fd553, %fd603;
	ld.global.nc.f64 	%fd55, [%rd11+120];
	fma.rn.f64 	%fd606, %fd55, %fd556, %fd604;
	ld.global.nc.f64 	%fd56, [%rd12+120];
	fma.rn.f64 	%fd607, %fd56, %fd557, %fd605;
	ld.global.nc.f64 	%fd57, [%rd11+128];
	fma.rn.f64 	%fd608, %fd57, %fd560, %fd606;
	ld.global.nc.f64 	%fd58, [%rd12+128];
	fma.rn.f64 	%fd609, %fd58, %fd561, %fd607;
	ld.global.nc.f64 	%fd59, [%rd11+136];
	fma.rn.f64 	%fd610, %fd59, %fd565, %fd608;
	ld.global.nc.f64 	%fd60, [%rd12+136];
	fma.rn.f64 	%fd611, %fd60, %fd564, %fd609;
	ld.global.nc.f64 	%fd612, [%rd15+-16];
	ld.global.nc.f64 	%fd613, [%rd15+-88];
	sub.f64 	%fd614, %fd610, %fd611;
	mul.f64 	%fd615, %fd614, %fd612;
	add.f64 	%fd616, %fd610, %fd611;
	mul.f64 	%fd1044, %fd616, %fd613;
	ld.global.nc.f64 	%fd62, [%rd11+144];
	fma.rn.f64 	%fd617, %fd62, %fd544, 0d0000000000000000;
	ld.global.nc.f64 	%fd63, [%rd12+144];
	fma.rn.f64 	%fd618, %fd63, %fd545, 0d0000000000000000;
	ld.global.nc.f64 	%fd64, [%rd11+152];
	fma.rn.f64 	%fd619, %fd64, %fd548, %fd617;
	ld.global.nc.f64 	%fd65, [%rd12+152];
	fma.rn.f64 	%fd620, %fd65, %fd549, %fd618;
	ld.global.nc.f64 	%fd66, [%rd11+160];
	fma.rn.f64 	%fd621, %fd66, %fd552, %fd619;
	ld.global.nc.f64 	%fd67, [%rd12+160];
	fma.rn.f64 	%fd622, %fd67, %fd553, %fd620;
	ld.global.nc.f64 	%fd68, [%rd11+168];
	fma.rn.f64 	%fd623, %fd68, %fd556, %fd621;
	ld.global.nc.f64 	%fd69, [%rd12+168];
	fma.rn.f64 	%fd624, %fd69, %fd557, %fd622;
	ld.global.nc.f64 	%fd70, [%rd11+176];
	fma.rn.f64 	%fd625, %fd70, %fd560, %fd623;
	ld.global.nc.f64 	%fd71, [%rd12+176];
	fma.rn.f64 	%fd626, %fd71, %fd561, %fd624;
	ld.global.nc.f64 	%fd72, [%rd11+184];
	fma.rn.f64 	%fd627, %fd72, %fd565, %fd625;
	ld.global.nc.f64 	%fd73, [%rd12+184];
	fma.rn.f64 	%fd628, %fd73, %fd564, %fd626;
	ld.global.nc.f64 	%fd629, [%rd15+-24];
	ld.global.nc.f64 	%fd630, [%rd15+-80];
	sub.f64 	%fd631, %fd627, %fd628;
	mul.f64 	%fd1036, %fd631, %fd629;
	add.f64 	%fd632, %fd627, %fd628;
	mul.f64 	%fd1043, %fd632, %fd630;
	ld.global.nc.f64 	%fd76, [%rd11+192];
	fma.rn.f64 	%fd633, %fd76, %fd544, 0d0000000000000000;
	ld.global.nc.f64 	%fd77, [%rd12+192];
	fma.rn.f64 	%fd634, %fd77, %fd545, 0d0000000000000000;
	ld.global.nc.f64 	%fd78, [%rd11+200];
	fma.rn.f64 	%fd635, %fd78, %fd548, %fd633;
	ld.global.nc.f64 	%fd79, [%rd12+200];
	fma.rn.f64 	%fd636, %fd79, %fd549, %fd634;
	ld.global.nc.f64 	%fd80, [%rd11+208];
	fma.rn.f64 	%fd637, %fd80, %fd552, %fd635;
	ld.global.nc.f64 	%fd81, [%rd12+208];
	fma.rn.f64 	%fd638, %fd81, %fd553, %fd636;
	ld.global.nc.f64 	%fd82, [%rd11+216];
	fma.rn.f64 	%fd639, %fd82, %fd556, %fd637;
	ld.global.nc.f64 	%fd83, [%rd12+216];
	fma.rn.f64 	%fd640, %fd83, %fd557, %fd638;
	ld.global.nc.f64 	%fd84, [%rd11+224];
	fma.rn.f64 	%fd641, %fd84, %fd560, %fd639;
	ld.global.nc.f64 	%fd85, [%rd12+224];
	fma.rn.f64 	%fd642, %fd85, %fd561, %fd640;
	ld.global.nc.f64 	%fd86, [%rd11+232];
	fma.rn.f64 	%fd643, %fd86, %fd565, %fd641;
	ld.global.nc.f64 	%fd87, [%rd12+232];
	fma.rn.f64 	%fd644, %fd87, %fd564, %fd642;
	ld.global.nc.f64 	%fd645, [%rd15+-32];
	ld.global.nc.f64 	%fd646, [%rd15+-72];
	sub.f64 	%fd647, %fd643, %fd644;
	mul.f64 	%fd1037, %fd647, %fd645;
	add.f64 	%fd648, %fd643, %fd644;
	mul.f64 	%fd1042, %fd648, %fd646;
	ld.global.nc.f64 	%fd90, [%rd11+240];
	fma.rn.f64 	%fd649, %fd90, %fd544, 0d0000000000000000;
	ld.global.nc.f64 	%fd91, [%rd12+240];
	fma.rn.f64 	%fd650, %fd91, %fd545, 0d0000000000000000;
	ld.global.nc.f64 	%fd92, [%rd11+248];
	fma.rn.f64 	%fd651, %fd92, %fd548, %fd649;
	ld.global.nc.f64 	%fd93, [%rd12+248];
	fma.rn.f64 	%fd652, %fd93, %fd549, %fd650;
	ld.global.nc.f64 	%fd94, [%rd11+256];
	fma.rn.f64 	%fd653, %fd94, %fd552, %fd651;
	ld.global.nc.f64 	%fd95, [%rd12+256];
	fma.rn.f64 	%fd654, %fd95, %fd553, %fd652;
	ld.global.nc.f64 	%fd96, [%rd11+264];
	fma.rn.f64 	%fd655, %fd96, %fd556, %fd653;
	ld.global.nc.f64 	%fd97, [%rd12+264];
	fma.rn.f64 	%fd656, %fd97, %fd557, %fd654;
	ld.global.nc.f64 	%fd98, [%rd11+272];
	fma.rn.f64 	%fd657, %fd98, %fd560, %fd655;
	ld.global.nc.f64 	%fd99, [%rd12+272];
	fma.rn.f64 	%fd658, %fd99, %fd561, %fd656;
	ld.global.nc.f64 	%fd100, [%rd11+280];
	fma.rn.f64 	%fd659, %fd100, %fd565, %fd657;
	ld.global.nc.f64 	%fd101, [%rd12+280];
	fma.rn.f64 	%fd660, %fd101, %fd564, %fd658;
	ld.global.nc.f64 	%fd661, [%rd15+-40];
	ld.global.nc.f64 	%fd662, [%rd15+-64];
	sub.f64 	%fd663, %fd659, %fd660;
	mul.f64 	%fd1038, %fd663, %fd661;
	add.f64 	%fd664, %fd659, %fd660;
	mul.f64 	%fd1041, %fd664, %fd662;
	ld.global.nc.f64 	%fd104, [%rd11+288];
	fma.rn.f64 	%fd665, %fd104, %fd544, 0d0000000000000000;
	ld.global.nc.f64 	%fd105, [%rd12+288];
	fma.rn.f64 	%fd666, %fd105, %fd545, 0d0000000000000000;
	ld.global.nc.f64 	%fd106, [%rd11+296];
	fma.rn.f64 	%fd667, %fd106, %fd548, %fd665;
	ld.global.nc.f64 	%fd107, [%rd12+296];
	fma.rn.f64 	%fd668, %fd107, %fd549, %fd666;
	ld.global.nc.f64 	%fd108, [%rd11+304];
	fma.rn.f64 	%fd669, %fd108, %fd552, %fd667;
	ld.global.nc.f64 	%fd109, [%rd12+304];
	fma.rn.f64 	%fd670, %fd109, %fd553, %fd668;
	ld.global.nc.f64 	%fd110, [%rd11+312];
	fma.rn.f64 	%fd671, %fd110, %fd556, %fd669;
	ld.global.nc.f64 	%fd111, [%rd12+312];
	fma.rn.f64 	%fd672, %fd111, %fd557, %fd670;
	ld.global.nc.f64 	%fd112, [%rd11+320];
	fma.rn.f64 	%fd673, %fd112, %fd560, %fd671;
	ld.global.nc.f64 	%fd113, [%rd12+320];
	fma.rn.f64 	%fd674, %fd113, %fd561, %fd672;
	ld.global.nc.f64 	%fd114, [%rd11+328];
	fma.rn.f64 	%fd675, %fd114, %fd565, %fd673;
	ld.global.nc.f64 	%fd115, [%rd12+328];
	fma.rn.f64 	%fd676, %fd115, %fd564, %fd674;
	ld.global.nc.f64 	%fd677, [%rd15+-48];
	ld.global.nc.f64 	%fd678, [%rd15+-56];
	sub.f64 	%fd679, %fd675, %fd676;
	mul.f64 	%fd1039, %fd679, %fd677;
	add.f64 	%fd680, %fd675, %fd676;
	mul.f64 	%fd1040, %fd680, %fd678;
	bar.sync 	0;
	add.f64 	%fd681, %fd1046, %fd581;
	sub.f64 	%fd682, %fd1046, %fd581;
	add.f64 	%fd683, %fd1045, %fd598;
	sub.f64 	%fd684, %fd1045, %fd598;
	add.f64 	%fd685, %fd1044, %fd615;
	sub.f64 	%fd686, %fd1044, %fd615;
	add.f64 	%fd687, %fd1043, %fd1036;
	sub.f64 	%fd688, %fd1043, %fd1036;
	add.f64 	%fd689, %fd1042, %fd1037;
	sub.f64 	%fd690, %fd1042, %fd1037;
	add.f64 	%fd691, %fd1041, %fd1038;
	sub.f64 	%fd692, %fd1041, %fd1038;
	add.f64 	%fd693, %fd1040, %fd1039;
	sub.f64 	%fd694, %fd1040, %fd1039;
	fma.rn.f64 	%fd695, %fd23, %fd681, 0d0000000000000000;
	fma.rn.f64 	%fd696, %fd24, %fd682, 0d0000000000000000;
	fma.rn.f64 	%fd697, %fd36, %fd683, %fd695;
	fma.rn.f64 	%fd698, %fd37, %fd684, %fd696;
	fma.rn.f64 	%fd699, %fd49, %fd685, %fd697;
	fma.rn.f64 	%fd700, %fd50, %fd686, %fd698;
	fma.rn.f64 	%fd701, %fd62, %fd687, %fd699;
	fma.rn.f64 	%fd702, %fd63, %fd688, %fd700;
	fma.rn.f64 	%fd703, %fd76, %fd689, %fd701;
	fma.rn.f64 	%fd704, %fd77, %fd690, %fd702;
	fma.rn.f64 	%fd705, %fd90, %fd691, %fd703;
	fma.rn.f64 	%fd706, %fd91, %fd692, %fd704;
	fma.rn.f64 	%fd707, %fd104, %fd693, %fd705;
	fma.rn.f64 	%fd708, %fd105, %fd694, %fd706;
	sub.f64 	%fd709, %fd707, %fd708;
	st.shared.f64 	[%r25+80], %fd709;
	add.f64 	%fd710, %fd707, %fd708;
	st.shared.f64 	[%r25], %fd710;
	fma.rn.f64 	%fd711, %fd25, %fd681, 0d0000000000000000;
	fma.rn.f64 	%fd712, %fd26, %fd682, 0d0000000000000000;
	fma.rn.f64 	%fd713, %fd38, %fd683, %fd711;
	fma.rn.f64 	%fd714, %fd39, %fd684, %fd712;
	fma.rn.f64 	%fd715, %fd51, %fd685, %fd713;
	fma.rn.f64 	%fd716, %fd52, %fd686, %fd714;
	fma.rn.f64 	%fd717, %fd64, %fd687, %fd715;
	fma.rn.f64 	%fd718, %fd65, %fd688, %fd716;
	fma.rn.f64 	%fd719, %fd78, %fd689, %fd717;
	fma.rn.f64 	%fd720, %fd79, %fd690, %fd718;
	fma.rn.f64 	%fd721, %fd92, %fd691, %fd719;
	fma.rn.f64 	%fd722, %fd93, %fd692, %fd720;
	fma.rn.f64 	%fd723, %fd106, %fd693, %fd721;
	fma.rn.f64 	%fd724, %fd107, %fd694, %fd722;
	sub.f64 	%fd725, %fd723, %fd724;
	st.shared.f64 	[%r25+72], %fd725;
	add.f64 	%fd726, %fd723, %fd724;
	st.shared.f64 	[%r25+8], %fd726;
	fma.rn.f64 	%fd727, %fd27, %fd681, 0d0000000000000000;
	fma.rn.f64 	%fd728, %fd28, %fd682, 0d0000000000000000;
	fma.rn.f64 	%fd729, %fd40, %fd683, %fd727;
	fma.rn.f64 	%fd730, %fd41, %fd684, %fd728;
	fma.rn.f64 	%fd731, %fd53, %fd685, %fd729;
	fma.rn.f64 	%fd732, %fd54, %fd686, %fd730;
	fma.rn.f64 	%fd733, %fd66, %fd687, %fd731;
	fma.rn.f64 	%fd734, %fd67, %fd688, %fd732;
	fma.rn.f64 	%fd735, %fd80, %fd689, %fd733;
	fma.rn.f64 	%fd736, %fd81, %fd690, %fd734;
	fma.rn.f64 	%fd737, %fd94, %fd691, %fd735;
	fma.rn.f64 	%fd738, %fd95, %fd692, %fd736;
	fma.rn.f64 	%fd739, %fd108, %fd693, %fd737;
	fma.rn.f64 	%fd740, %fd109, %fd694, %fd738;
	sub.f64 	%fd741, %fd739, %fd740;
	st.shared.f64 	[%r25+64], %fd741;
	add.f64 	%fd742, %fd739, %fd740;
	st.shared.f64 	[%r25+16], %fd742;
	fma.rn.f64 	%fd743, %fd29, %fd681, 0d0000000000000000;
	fma.rn.f64 	%fd744, %fd30, %fd682, 0d0000000000000000;
	fma.rn.f64 	%fd745, %fd42, %fd683, %fd743;
	fma.rn.f64 	%fd746, %fd43, %fd684, %fd744;
	fma.rn.f64 	%fd747, %fd55, %fd685, %fd745;
	fma.rn.f64 	%fd748, %fd56, %fd686, %fd746;
	fma.rn.f64 	%fd749, %fd68, %fd687, %fd747;
	fma.rn.f64 	%fd750, %fd69, %fd688, %fd748;
	fma.rn.f64 	%fd751, %fd82, %fd689, %fd749;
	fma.rn.f64 	%fd752, %fd83, %fd690, %fd750;
	fma.rn.f64 	%fd753, %fd96, %fd691, %fd751;
	fma.rn.f64 	%fd754, %fd97, %fd692, %fd752;
	fma.rn.f64 	%fd755, %fd110, %fd693, %fd753;
	fma.rn.f64 	%fd756, %fd111, %fd694, %fd754;
	sub.f64 	%fd757, %fd755, %fd756;
	st.shared.f64 	[%r25+56], %fd757;
	add.f64 	%fd758, %fd755, %fd756;
	st.shared.f64 	[%r25+24], %fd758;
	fma.rn.f64 	%fd759, %fd31, %fd681, 0d0000000000000000;
	fma.rn.f64 	%fd760, %fd32, %fd682, 0d0000000000000000;
	fma.rn.f64 	%fd761, %fd44, %fd683, %fd759;
	fma.rn.f64 	%fd762, %fd45, %fd684, %fd760;
	fma.rn.f64 	%fd763, %fd57, %fd685, %fd761;
	fma.rn.f64 	%fd764, %fd58, %fd686, %fd762;
	fma.rn.f64 	%fd765, %fd70, %fd687, %fd763;
	fma.rn.f64 	%fd766, %fd71, %fd688, %fd764;
	fma.rn.f64 	%fd767, %fd84, %fd689, %fd765;
	fma.rn.f64 	%fd768, %fd85, %fd690, %fd766;
	fma.rn.f64 	%fd769, %fd98, %fd691, %fd767;
	fma.rn.f64 	%fd770, %fd99, %fd692, %fd768;
	fma.rn.f64 	%fd771, %fd112, %fd693, %fd769;
	fma.rn.f64 	%fd772, %fd113, %fd694, %fd770;
	sub.f64 	%fd773, %fd771, %fd772;
	st.shared.f64 	[%r25+48], %fd773;
	add.f64 	%fd774, %fd771, %fd772;
	st.shared.f64 	[%r25+32], %fd774;
	fma.rn.f64 	%fd775, %fd33, %fd681, 0d0000000000000000;
	fma.rn.f64 	%fd776, %fd34, %fd682, 0d0000000000000000;
	fma.rn.f64 	%fd777, %fd46, %fd683, %fd775;
	fma.rn.f64 	%fd778, %fd47, %fd684, %fd776;
	fma.rn.f64 	%fd779, %fd59, %fd685, %fd777;
	fma.rn.f64 	%fd780, %fd60, %fd686, %fd778;
	fma.rn.f64 	%fd781, %fd72, %fd687, %fd779;
	fma.rn.f64 	%fd782, %fd73, %fd688, %fd780;
	fma.rn.f64 	%fd783, %fd86, %fd689, %fd781;
	fma.rn.f64 	%fd784, %fd87, %fd690, %fd782;
	fma.rn.f64 	%fd785, %fd100, %fd691, %fd783;
	fma.rn.f64 	%fd786, %fd101, %fd692, %fd784;
	fma.rn.f64 	%fd787, %fd114, %fd693, %fd785;
	fma.rn.f64 	%fd788, %fd115, %fd694, %fd786;
	add.f64 	%fd789, %fd787, %fd788;
	st.shared.f64 	[%r25+40], %fd789;
	bar.sync 	0;
	@%p7 bra 	$L__BB293_8;
	ld.shared.f64 	%fd790, [%r7];
	ld.shared.f64 	%fd791, [%r7+1456];
	add.f64 	%fd792, %fd790, %fd791;
	sub.f64 	%fd793, %fd790, %fd791;
	ld.shared.f64 	%fd794, [%r7+112];
	ld.shared.f64 	%fd795, [%r7+1344];
	add.f64 	%fd796, %fd794, %fd795;
	sub.f64 	%fd797, %fd794, %fd795;
	ld.shared.f64 	%fd798, [%r7+224];
	ld.shared.f64 	%fd799, [%r7+1232];
	add.f64 	%fd800, %fd798, %fd799;
	sub.f64 	%fd801, %fd798, %fd799;
	ld.shared.f64 	%fd802, [%r7+336];
	ld.shared.f64 	%fd803, [%r7+1120];
	add.f64 	%fd804, %fd802, %fd803;
	sub.f64 	%fd805, %fd802, %fd803;
	ld.shared.f64 	%fd806, [%r7+448];
	ld.shared.f64 	%fd807, [%r7+1008];
	add.f64 	%fd808, %fd806, %fd807;
	sub.f64 	%fd809, %fd806, %fd807;
	ld.shared.f64 	%fd810, [%r7+560];
	ld.shared.f64 	%fd811, [%r7+896];
	add.f64 	%fd812, %fd810, %fd811;
	sub.f64 	%fd813, %fd810, %fd811;
	ld.shared.f64 	%fd814, [%r7+672];
	ld.shared.f64 	%fd815, [%r7+784];
	add.f64 	%fd816, %fd814, %fd815;
	sub.f64 	%fd817, %fd814, %fd815;
	fma.rn.f64 	%fd818, %fd23, %fd792, 0d0000000000000000;
	fma.rn.f64 	%fd819, %fd24, %fd793, 0d0000000000000000;
	fma.rn.f64 	%fd820, %fd36, %fd796, %fd818;
	fma.rn.f64 	%fd821, %fd37, %fd797, %fd819;
	fma.rn.f64 	%fd822, %fd49, %fd800, %fd820;
	fma.rn.f64 	%fd823, %fd50, %fd801, %fd821;
	fma.rn.f64 	%fd824, %fd62, %fd804, %fd822;
	fma.rn.f64 	%fd825, %fd63, %fd805, %fd823;
	fma.rn.f64 	%fd826, %fd76, %fd808, %fd824;
	fma.rn.f64 	%fd827, %fd77, %fd809, %fd825;
	fma.rn.f64 	%fd828, %fd90, %fd812, %fd826;
	fma.rn.f64 	%fd829, %fd91, %fd813, %fd827;
	fma.rn.f64 	%fd830, %fd104, %fd816, %fd828;
	fma.rn.f64 	%fd831, %fd105, %fd817, %fd829;
	sub.f64 	%fd832, %fd830, %fd831;
	st.shared.f64 	[%r7+1120], %fd832;
	add.f64 	%fd833, %fd830, %fd831;
	st.shared.f64 	[%r7], %fd833;
	fma.rn.f64 	%fd834, %fd25, %fd792, 0d0000000000000000;
	fma.rn.f64 	%fd835, %fd26, %fd793, 0d0000000000000000;
	fma.rn.f64 	%fd836, %fd38, %fd796, %fd834;
	fma.rn.f64 	%fd837, %fd39, %fd797, %fd835;
	fma.rn.f64 	%fd838, %fd51, %fd800, %fd836;
	fma.rn.f64 	%fd839, %fd52, %fd801, %fd837;
	fma.rn.f64 	%fd840, %fd64, %fd804, %fd838;
	fma.rn.f64 	%fd841, %fd65, %fd805, %fd839;
	fma.rn.f64 	%fd842, %fd78, %fd808, %fd840;
	fma.rn.f64 	%fd843, %fd79, %fd809, %fd841;
	fma.rn.f64 	%fd844, %fd92, %fd812, %fd842;
	fma.rn.f64 	%fd845, %fd93, %fd813, %fd843;
	fma.rn.f64 	%fd846, %fd106, %fd816, %fd844;
	fma.rn.f64 	%fd847, %fd107, %fd817, %fd845;
	sub.f64 	%fd848, %fd846, %fd847;
	st.shared.f64 	[%r7+1008], %fd848;
	add.f64 	%fd849, %fd846, %fd847;
	st.shared.f64 	[%r7+112], %fd849;
	fma.rn.f64 	%fd850, %fd27, %fd792, 0d0000000000000000;
	fma.rn.f64 	%fd851, %fd28, %fd793, 0d0000000000000000;
	fma.rn.f64 	%fd852, %fd40, %fd796, %fd850;
	fma.rn.f64 	%fd853, %fd41, %fd797, %fd851;
	fma.rn.f64 	%fd854, %fd53, %fd800, %fd852;
	fma.rn.f64 	%fd855, %fd54, %fd801, %fd853;
	fma.rn.f64 	%fd856, %fd66, %fd804, %fd854;
	fma.rn.f64 	%fd857, %fd67, %fd805, %fd855;
	fma.rn.f64 	%fd858, %fd80, %fd808, %fd856;
	fma.rn.f64 	%fd859, %fd81, %fd809, %fd857;
	fma.rn.f64 	%fd860, %fd94, %fd812, %fd858;
	fma.rn.f64 	%fd861, %fd95, %fd813, %fd859;
	fma.rn.f64 	%fd862, %fd108, %fd816, %fd860;
	fma.rn.f64 	%fd863, %fd109, %fd817, %fd861;
	sub.f64 	%fd864, %fd862, %fd863;
	st.shared.f64 	[%r7+896], %fd864;
	add.f64 	%fd865, %fd862, %fd863;
	st.shared.f64 	[%r7+224], %fd865;
	fma.rn.f64 	%fd866, %fd29, %fd792, 0d0000000000000000;
	fma.rn.f64 	%fd867, %fd30, %fd793, 0d0000000000000000;
	fma.rn.f64 	%fd868, %fd42, %fd796, %fd866;
	fma.rn.f64 	%fd869, %fd43, %fd797, %fd867;
	fma.rn.f64 	%fd870, %fd55, %fd800, %fd868;
	fma.rn.f64 	%fd871, %fd56, %fd801, %fd869;
	fma.rn.f64 	%fd872, %fd68, %fd804, %fd870;
	fma.rn.f64 	%fd873, %fd69, %fd805, %fd871;
	fma.rn.f64 	%fd874, %fd82, %fd808, %fd872;
	fma.rn.f64 	%fd875, %fd83, %fd809, %fd873;
	fma.rn.f64 	%fd876, %fd96, %fd812, %fd874;
	fma.rn.f64 	%fd877, %fd97, %fd813, %fd875;
	fma.rn.f64 	%fd878, %fd110, %fd816, %fd876;
	fma.rn.f64 	%fd879, %fd111, %fd817, %fd877;
	sub.f64 	%fd880, %fd878, %fd879;
	st.shared.f64 	[%r7+784], %fd880;
	add.f64 	%fd881, %fd878, %fd879;
	st.shared.f64 	[%r7+336], %fd881;
	fma.rn.f64 	%fd882, %fd31, %fd792, 0d0000000000000000;
	fma.rn.f64 	%fd883, %fd32, %fd793, 0d0000000000000000;
	fma.rn.f64 	%fd884, %fd44, %fd796, %fd882;
	fma.rn.f64 	%fd885, %fd45, %fd797, %fd883;
	fma.rn.f64 	%fd886, %fd57, %fd800, %fd884;
	fma.rn.f64 	%fd887, %fd58, %fd801, %fd885;
	fma.rn.f64 	%fd888, %fd70, %fd804, %fd886;
	fma.rn.f64 	%fd889, %fd71, %fd805, %fd887;
	fma.rn.f64 	%fd890, %fd84, %fd808, %fd888;
	fma.rn.f64 	%fd891, %fd85, %fd809, %fd889;
	fma.rn.f64 	%fd892, %fd98, %fd812, %fd890;
	fma.rn.f64 	%fd893, %fd99, %fd813, %fd891;
	fma.rn.f64 	%fd894, %fd112, %fd816, %fd892;
	fma.rn.f64 	%fd895, %fd113, %fd817, %fd893;
	sub.f64 	%fd896, %fd894, %fd895;
	st.shared.f64 	[%r7+672], %fd896;
	add.f64 	%fd897, %fd894, %fd895;
	st.shared.f64 	[%r7+448], %fd897;
	fma.rn.f64 	%fd898, %fd33, %fd792, 0d0000000000000000;
	fma.rn.f64 	%fd899, %fd34, %fd793, 0d0000000000000000;
	fma.rn.f64 	%fd900, %fd46, %fd796, %fd898;
	fma.rn.f64 	%fd901, %fd47, %fd797, %fd899;
	fma.rn.f64 	%fd902, %fd59, %fd800, %fd900;
	fma.rn.f64 	%fd903, %fd60, %fd801, %fd901;
	fma.rn.f64 	%fd904, %fd72, %fd804, %fd902;
	fma.rn.f64 	%fd905, %fd73, %fd805, %fd903;
	fma.rn.f64 	%fd906, %fd86, %fd808, %fd904;
	fma.rn.f64 	%fd907, %fd87, %fd809, %fd905;
	fma.rn.f64 	%fd908, %fd100, %fd812, %fd906;
	fma.rn.f64 	%fd909, %fd101, %fd813, %fd907;
	fma.rn.f64 	%fd910, %fd114, %fd816, %fd908;
	fma.rn.f64 	%fd911, %fd115, %fd817, %fd909;
	add.f64 	%fd912, %fd910, %fd911;
	st.shared.f64 	[%r7+560], %fd912;
$L__BB293_8:
	mov.u32 	%r33, %tid.x;
	setp.gt.u32 	%p8, %r33, 120;
	bar.sync 	0;
	@%p8 bra 	$L__BB293_10;
	ld.shared.f64 	%fd913, [%r6];
	ld.shared.f64 	%fd914, [%r6+20384];
	add.f64 	%fd915, %fd913, %fd914;
	sub.f64 	%fd916, %fd913, %fd914;
	ld.shared.f64 	%fd917, [%r6+1568];
	ld.shared.f64 	%fd918, [%r6+18816];
	add.f64 	%fd919, %fd917, %fd918;
	sub.f64 	%fd920, %fd917, %fd918;
	ld.shared.f64 	%fd921, [%r6+3136];
	ld.shared.f64 	%fd922, [%r6+17248];
	add.f64 	%fd923, %fd921, %fd922;
	sub.f64 	%fd924, %fd921, %fd922;
	ld.shared.f64 	%fd925, [%r6+4704];
	ld.shared.f64 	%fd926, [%r6+15680];
	add.f64 	%fd927, %fd925, %fd926;
	sub.f64 	%fd928, %fd925, %fd926;
	ld.shared.f64 	%fd929, [%r6+6272];
	ld.shared.f64 	%fd930, [%r6+14112];
	add.f64 	%fd931, %fd929, %fd930;
	sub.f64 	%fd932, %fd929, %fd930;
	ld.shared.f64 	%fd933, [%r6+7840];
	ld.shared.f64 	%fd934, [%r6+12544];
	add.f64 	%fd935, %fd933, %fd934;
	sub.f64 	%fd936, %fd933, %fd934;
	ld.shared.f64 	%fd937, [%r6+9408];
	ld.shared.f64 	%fd938, [%r6+10976];
	add.f64 	%fd939, %fd937, %fd938;
	sub.f64 	%fd940, %fd937, %fd938;
	fma.rn.f64 	%fd941, %fd23, %fd915, 0d0000000000000000;
	fma.rn.f64 	%fd942, %fd24, %fd916, 0d0000000000000000;
	fma.rn.f64 	%fd943, %fd36, %fd919, %fd941;
	fma.rn.f64 	%fd944, %fd37, %fd920, %fd942;
	fma.rn.f64 	%fd945, %fd49, %fd923, %fd943;
	fma.rn.f64 	%fd946, %fd50, %fd924, %fd944;
	fma.rn.f64 	%fd947, %fd62, %fd927, %fd945;
	fma.rn.f64 	%fd948, %fd63, %fd928, %fd946;
	fma.rn.f64 	%fd949, %fd76, %fd931, %fd947;
	fma.rn.f64 	%fd950, %fd77, %fd932, %fd948;
	fma.rn.f64 	%fd951, %fd90, %fd935, %fd949;
	fma.rn.f64 	%fd952, %fd91, %fd936, %fd950;
	fma.rn.f64 	%fd953, %fd104, %fd939, %fd951;
	fma.rn.f64 	%fd954, %fd105, %fd940, %fd952;
	sub.f64 	%fd1036, %fd953, %fd954;
	add.f64 	%fd1046, %fd953, %fd954;
	fma.rn.f64 	%fd955, %fd25, %fd915, 0d0000000000000000;
	fma.rn.f64 	%fd956, %fd26, %fd916, 0d0000000000000000;
	fma.rn.f64 	%fd957, %fd38, %fd919, %fd955;
	fma.rn.f64 	%fd958, %fd39, %fd920, %fd956;
	fma.rn.f64 	%fd959, %fd51, %fd923, %fd957;
	fma.rn.f64 	%fd960, %fd52, %fd924, %fd958;
	fma.rn.f64 	%fd961, %fd64, %fd927, %fd959;
	fma.rn.f64 	%fd962, %fd65, %fd928, %fd960;
	fma.rn.f64 	%fd963, %fd78, %fd931, %fd961;
	fma.rn.f64 	%fd964, %fd79, %fd932, %fd962;
	fma.rn.f64 	%fd965, %fd92, %fd935, %fd963;
	fma.rn.f64 	%fd966, %fd93, %fd936, %fd964;
	fma.rn.f64 	%fd967, %fd106, %fd939, %fd965;
	fma.rn.f64 	%fd968, %fd107, %fd940, %fd966;
	sub.f64 	%fd1037, %fd967, %fd968;
	add.f64 	%fd1045, %fd967, %fd968;
	fma.rn.f64 	%fd969, %fd27, %fd915, 0d0000000000000000;
	fma.rn.f64 	%fd970, %fd28, %fd916, 0d0000000000000000;
	fma.rn.f64 	%fd971, %fd40, %fd919, %fd969;
	fma.rn.f64 	%fd972, %fd41, %fd920, %fd970;
	fma.rn.f64 	%fd973, %fd53, %fd923, %fd971;
	fma.rn.f64 	%fd974, %fd54, %fd924, %fd972;
	fma.rn.f64 	%fd975, %fd66, %fd927, %fd973;
	fma.rn.f64 	%fd976, %fd67, %fd928, %fd974;
	fma.rn.f64 	%fd977, %fd80, %fd931, %fd975;
	fma.rn.f64 	%fd978, %fd81, %fd932, %fd976;
	fma.rn.f64 	%fd979, %fd94, %fd935, %fd977;
	fma.rn.f64 	%fd980, %fd95, %fd936, %fd978;
	fma.rn.f64 	%fd981, %fd108, %fd939, %fd979;
	fma.rn.f64 	%fd982, %fd109, %fd940, %fd980;
	sub.f64 	%fd1038, %fd981, %fd982;
	add.f64 	%fd1044, %fd981, %fd982;
	fma.rn.f64 	%fd983, %fd29, %fd915, 0d0000000000000000;
	fma.rn.f64 	%fd984, %fd30, %fd916, 0d0000000000000000;
	fma.rn.f64 	%fd985, %fd42, %fd919, %fd983;
	fma.rn.f64 	%fd986, %fd43, %fd920, %fd984;
	fma.rn.f64 	%fd987, %fd55, %fd923, %fd985;
	fma.rn.f64 	%fd988, %fd56, %fd924, %fd986;
	fma.rn.f64 	%fd989, %fd68, %fd927, %fd987;
	fma.rn.f64 	%fd990, %fd69, %fd928, %fd988;
	fma.rn.f64 	%fd991, %fd82, %fd931, %fd989;
	fma.rn.f64 	%fd992, %fd83, %fd932, %fd990;
	fma.rn.f64 	%fd993, %fd96, %fd935, %fd991;
	fma.rn.f64 	%fd994, %fd97, %fd936, %fd992;
	fma.rn.f64 	%fd995, %fd110, %fd939, %fd993;
	fma.rn.f64 	%fd996, %fd111, %fd940, %fd994;
	sub.f64 	%fd1039, %fd995, %fd996;
	add.f64 	%fd1043, %fd995, %fd996;
	fma.rn.f64 	%fd997, %fd31, %fd915, 0d0000000000000000;
	fma.rn.f64 	%fd998, %fd32, %fd916, 0d0000000000000000;
	fma.rn.f64 	%fd999, %fd44, %fd919, %fd997;
	fma.rn.f64 	%fd1000, %fd45, %fd920, %fd998;
	fma.rn.f64 	%fd1001, %fd57, %fd923, %fd999;
	fma.rn.f64 	%fd1002, %fd58, %fd924, %fd1000;
	fma.rn.f64 	%fd1003, %fd70, %fd927, %fd1001;
	fma.rn.f64 	%fd1004, %fd71, %fd928, %fd1002;
	fma.rn.f64 	%fd1005, %fd84, %fd931, %fd1003;
	fma.rn.f64 	%fd1006, %fd85, %fd932, %fd1004;
	fma.rn.f64 	%fd1007, %fd98, %fd935, %fd1005;
	fma.rn.f64 	%fd1008, %fd99, %fd936, %fd1006;
	fma.rn.f64 	%fd1009, %fd112, %fd939, %fd1007;
	fma.rn.f64 	%fd1010, %fd113, %fd940, %fd1008;
	sub.f64 	%fd1040, %fd1009, %fd1010;
	add.f64 	%fd1042, %fd1009, %fd1010;
	fma.rn.f64 	%fd1011, %fd33, %fd915, 0d0000000000000000;
	fma.rn.f64 	%fd1012, %fd34, %fd916, 0d0000000000000000;
	fma.rn.f64 	%fd1013, %fd46, %fd919, %fd1011;
	fma.rn.f64 	%fd1014, %fd47, %fd920, %fd1012;
	fma.rn.f64 	%fd1015, %fd59, %fd923, %fd1013;
	fma.rn.f64 	%fd1016, %fd60, %fd924, %fd1014;
	fma.rn.f64 	%fd1017, %fd72, %fd927, %fd1015;
	fma.rn.f64 	%fd1018, %fd73, %fd928, %fd1016;
	fma.rn.f64 	%fd1019, %fd86, %fd931, %fd1017;
	fma.rn.f64 	%fd1020, %fd87, %fd932, %fd1018;
	fma.rn.f64 	%fd1021, %fd100, %fd935, %fd1019;
	fma.rn.f64 	%fd1022, %fd101, %fd936, %fd1020;
	fma.rn.f64 	%fd1023, %fd114, %fd939, %fd1021;
	fma.rn.f64 	%fd1024, %fd115, %fd940, %fd1022;
	add.f64 	%fd1041, %fd1023, %fd1024;
$L__BB293_10:
	bar.sync 	0;
	@%p4 bra 	$L__BB293_12;
	ld.param.u64 	%rd22, [_Z30massMatrixMultiplyGlobalKernelILi11ELi14ELi1EEviPKdS1_S1_S1_Pd_param_5];
	mov.u32 	%r34, %ctaid.x;
	mov.u32 	%r35, %tid.y;
	add.s32 	%r36, %r34, %r35;
	mov.u32 	%r37, %tid.x;
	mad.lo.s32 	%r38, %r36, 1331, %r37;
	cvta.to.global.u64 	%rd16, %rd22;
	mul.wide.s32 	%rd17, %r38, 8;
	add.s64 	%rd18, %rd16, %rd17;
	st.global.f64 	[%rd18], %fd1046;
	st.global.f64 	[%rd18+968], %fd1045;
	st.global.f64 	[%rd18+1936], %fd1044;
	st.global.f64 	[%rd18+2904], %fd1043;
	st.global.f64 	[%rd18+3872], %fd1042;
	st.global.f64 	[%rd18+4840], %fd1041;
	st.global.f64 	[%rd18+5808], %fd1040;
	st.global.f64 	[%rd18+6776], %fd1039;
	st.global.f64 	[%rd18+7744], %fd1038;
	st.global.f64 	[%rd18+8712], %fd1037;
	st.global.f64 	[%rd18+9680], %fd1036;
$L__BB293_12:
	ret;

}
	// .globl	_Z40massMatrixMultiplyMonolithicGlobalKernelILi11ELi14ELi1EEviPKdS1_S1_S1_Pd
.visible .entry _Z40massMatrixMultiplyMonolithicGlobalKernelILi11ELi14ELi1EEviPKdS1_S1_S1_Pd(
	.param .u32 _Z40massMatrixMultiplyMonolithicGlobalKernelILi11ELi14ELi1EEviPKdS1_S1_S1_Pd_param_0,
	.param .u64 .ptr .align 1 _Z40massMatrixMultiplyMonolithicGlobalKernelILi11ELi14ELi1EEviPKdS1_S1_S1_Pd_param_1,
	.param .u64 .ptr .align 1 _Z40massMatrixMultiplyMonolithicGlobalKernelILi11ELi14ELi1EEviPKdS1_S1_S1_Pd_param_2,
	.param .u64 .ptr .align 1 _Z40massMatrixMultiplyMonolithicGlobalKernelILi11ELi14ELi1EEviPKdS1_S1_S1_Pd_param_3,
	.param .u64 .ptr .align 1 _Z40massMatrixMultiplyMonolithicGlobalKernelILi11ELi14ELi1EEviPKdS1_S1_S1_Pd_param_4,
	.param .u64 .ptr .align 1 _Z40massMatrixMultiplyMonolithicGlobalKernelILi11ELi14ELi1EEviPKdS1_S1_S1_Pd_param_5
)
{
	.reg .pred 	%p<23>;
	.reg .b16 	%rs<17>;
	.reg .b32 	%r<99>;
	.reg .b64 	%rd<53>;
	.reg .b64 	%fd<1563>;
	// demoted variable
	.shared .align 8 .b8 _ZZ40massMatrixMultiplyMonolithicGlobalKernelILi11ELi14ELi1EEviPKdS1_S1_S1_PdE6s_tmp1[21952];
	ld.param.u32 	%r12, [_Z40massMatrixMultiplyMonolithicGlobalKernelILi11ELi14ELi1EEviPKdS1_S1_S1_Pd_param_0];
	ld.param.u64 	%rd4, [_Z40massMatrixMultiplyMonolithicGlobalKernelILi11ELi14ELi1EEviPKdS1_S1_S1_Pd_param_2];
	ld.param.u64 	%rd5, [_Z40massMatrixMultiplyMonolithicGlobalKernelILi11ELi14ELi1EEviPKdS1_S1_S1_Pd_param_4];
	cvta.to.global.u64 	%rd1, %rd4;
	mov.u32 	%r1, %tid.x;
	mov.u32 	%r2, %tid.y;
	mov.u32 	%r13, %ctaid.x;
	add.s32 	%r3, %r13, %r2;
	cvt.u16.u32 	%rs1, %r1;
	mul.hi.u16 	%rs3, %rs1, 5958;
	mul.lo.s16 	%rs4, %rs3, 11;
	sub.s16 	%rs2, %rs1, %rs4;
	setp.ge.s32 	%p1, %r3, %r12;
	@%p1 bra 	$L__BB294_2;
	cvta.to.global.u64 	%rd7, %rd5;
	mad.lo.s32 	%r14, %r3, 1331, %r1;
	mul.wide.s32 	%rd8, %r14, 8;
	add.s64 	%rd9, %rd7, %rd8;
	ld.global.nc.f64 	%fd1537, [%rd9];
	ld.global.nc.f64 	%fd1536, [%rd9+968];
	ld.global.nc.f64 	%fd1535, [%rd9+1936];
	ld.global.nc.f64 	%fd1534, [%rd9+2904];
	ld.global.nc.f64 	%fd1533, [%rd9+3872];
	ld.global.nc.f64 	%fd1532, [%rd9+4840];
	ld.global.nc.f64 	%fd1531, [%rd9+5808];
	ld.global.nc.f64 	%fd1530, [%rd9+6776];
	ld.global.nc.f64 	%fd1529, [%rd9+7744];
	ld.global.nc.f64 	%fd1528, [%rd9+8712];
	ld.global.nc.f64 	%fd1527, [%rd9+9680];
$L__BB294_2:
	bar.sync 	0;
	setp.gt.u32 	%p2, %r1, 120;
	mov.u32 	%r15, _ZZ40massMatrixMultiplyMonolithicGlobalKernelILi11ELi14ELi1EEviPKdS1_S1_S1_PdE6s_tmp1;
	mad.lo.s32 	%r4, %r2, 21952, %r15;
	mul.lo.s16 	%rs6, %rs1, 117;
	shr.u16 	%rs7, %rs6, 8;
	sub.s16 	%rs8, %rs1, %rs7;
	and.b16  	%rs9, %rs8, 254;
	shr.u16 	%rs10, %rs9, 1;
	add.s16 	%rs11, %rs10, %rs7;
	and.b16  	%rs12, %rs11, 248;
	shr.u16 	%rs13, %rs12, 3;
	cvt.u32.u16 	%r5, %rs13;
	mul.wide.u16 	%r16, %rs13, 112;
	add.s32 	%r6, %r4, %r16;
	mul.wide.u16 	%r17, %rs2, 8;
	add.s32 	%r7, %r6, %r17;
	@%p2 bra 	$L__BB294_4;
	ld.global.nc.f64 	%fd266, [%rd1];
	fma.rn.f64 	%fd267, %fd266, %fd1537, 0d0000000000000000;
	ld.global.nc.f64 	%fd268, [%rd1+8];
	fma.rn.f64 	%fd269, %fd268, %fd1536, %fd267;
	ld.global.nc.f64 	%fd270, [%rd1+16];
	fma.rn.f64 	%fd271, %fd270, %fd1535, %fd269;
	ld.global.nc.f64 	%fd272, [%rd1+24];
	fma.rn.f64 	%fd273, %fd272, %fd1534, %fd271;
	ld.global.nc.f64 	%fd274, [%rd1+32];
	fma.rn.f64 	%fd275, %fd274, %fd1533, %fd273;
	ld.global.nc.f64 	%fd276, [%rd1+40];
	fma.rn.f64 	%fd277, %fd276, %fd1532, %fd275;
	ld.global.nc.f64 	%fd278, [%rd1+48];
	fma.rn.f64 	%fd279, %fd278, %fd1531, %fd277;
	ld.global.nc.f64 	%fd280, [%rd1+56];
	fma.rn.f64 	%fd281, %fd280, %fd1530, %fd279;
	ld.global.nc.f64 	%fd282, [%rd1+64];
	fma.rn.f64 	%fd283, %fd282, %fd1529, %fd281;
	ld.global.nc.f64 	%fd284, [%rd1+72];
	fma.rn.f64 	%fd285, %fd284, %fd1528, %fd283;
	ld.global.nc.f64 	%fd286, [%rd1+80];
	fma.rn.f64 	%fd287, %fd286, %fd1527, %fd285;
	st.shared.f64 	[%r7], %fd287;
	ld.global.nc.f64 	%fd288, [%rd1+88];
	fma.rn.f64 	%fd289, %fd288, %fd1537, 0d0000000000000000;
	ld.global.nc.f64 	%fd290, [%rd1+96];
	fma.rn.f64 	%fd291, %fd290, %fd1536, %fd289;
	ld.global.nc.f64 	%fd292, [%rd1+104];
	fma.rn.f64 	%fd293, %fd292, %fd1535, %fd291;
	ld.global.nc.f64 	%fd294, [%rd1+112];
	fma.rn.f64 	%fd295, %fd294, %fd1534, %fd293;
	ld.global.nc.f64 	%fd296, [%rd1+120];
	fma.rn.f64 	%fd297, %fd296, %fd1533, %fd295;
	ld.global.nc.f64 	%fd298, [%rd1+128];
	fma.rn.f64 	%fd299, %fd298, %fd1532, %fd297;
	ld.global.nc.f64 	%fd300, [%rd1+136];
	fma.rn.f64 	%fd301, %fd300, %fd1531, %fd299;
	ld.global.nc.f64 	%fd302, [%rd1+144];
	fma.rn.f64 	%fd303, %fd302, %fd1530, %fd301;
	ld.global.nc.f64 	%fd304, [%rd1+152];
	fma.rn.f64 	%fd305, %fd304, %fd1529, %fd303;
	ld.global.nc.f64 	%fd306, [%rd1+160];
	fma.rn.f64 	%fd307, %fd306, %fd1528, %fd305;
	ld.global.nc.f64 	%fd308, [%rd1+168];
	fma.rn.f64 	%fd309, %fd308, %fd1527, %fd307;
	st.shared.f64 	[%r7+1568], %fd309;
	ld.global.nc.f64 	%fd310, [%rd1+176];
	fma.rn.f64 	%fd311, %fd310, %fd1537, 0d0000000000000000;
	ld.global.nc.f64 	%fd312, [%rd1+184];
	fma.rn.f64 	%fd313, %fd312, %fd1536, %fd311;
	ld.global.nc.f64 	%fd314, [%rd1+192];
	fma.rn.f64 	%fd315, %fd314, %fd1535, %fd313;
	ld.global.nc.f64 	%fd316, [%rd1+200];
	fma.rn.f64 	%fd317, %fd316, %fd1534, %fd315;
	ld.global.nc.f64 	%fd318, [%rd1+208];
	fma.rn.f64 	%fd319, %fd318, %fd1533, %fd317;
	ld.global.nc.f64 	%fd320, [%rd1+216];
	fma.rn.f64 	%fd321, %fd320, %fd1532, %fd319;
	ld.global.nc.f64 	%fd322, [%rd1+224];
	fma.rn.f64 	%fd323, %fd322, %fd1531, %fd321;
	ld.global.nc.f64 	%fd324, [%rd1+232];
	fma.rn.f64 	%fd325, %fd324, %fd1530, %fd323;
	ld.global.nc.f64 	%fd326, [%rd1+240];
	fma.rn.f64 	%fd327, %fd326, %fd1529, %fd325;
	ld.global.nc.f64 	%fd328, [%rd1+248];
	fma.rn.f64 	%fd329, %fd328, %fd1528, %fd327;
	ld.global.nc.f64 	%fd330, [%rd1+256];
	fma.rn.f64 	%fd331, %fd330, %fd1527, %fd329;
	st.shared.f64 	[%r7+3136], %fd331;
	ld.global.nc.f64 	%fd332, [%rd1+264];
	fma.rn.f64 	%fd333, %fd332, %fd1537, 0d0000000000000000;
	ld.global.nc.f64 	%fd334, [%rd1+272];
	fma.rn.f64 	%fd335, %fd334, %fd1536, %fd333;
	ld.global.nc.f64 	%fd336, [%rd1+280];
	fma.rn.f64 	%fd337, %fd336, %fd1535, %fd335;
	ld.global.nc.f64 	%fd338, [%rd1+288];
	fma.rn.f64 	%fd339, %fd338, %fd1534, %fd337;
	ld.global.nc.f64 	%fd340, [%rd1+296];
	fma.rn.f64 	%fd341, %fd340, %fd1533, %fd339;
	ld.global.nc.f64 	%fd342, [%rd1+304];
	fma.rn.f64 	%fd343, %fd342, %fd1532, %fd341;
	ld.global.nc.f64 	%fd344, [%rd1+312];
	fma.rn.f64 	%fd345, %fd344, %fd1531, %fd343;
	ld.global.nc.f64 	%fd346, [%rd1+320];
	fma.rn.f64 	%fd347, %fd346, %fd1530, %fd345;
	ld.global.nc.f64 	%fd348, [%rd1+328];
	fma.rn.f64 	%fd349, %fd348, %fd1529, %fd347;
	ld.global.nc.f64 	%fd350, [%rd1+336];
	fma.rn.f64 	%fd351, %fd350, %fd1528, %fd349;
	ld.global.nc.f64 	%fd352, [%rd1+344];
	fma.rn.f64 	%fd353, %fd352, %fd1527, %fd351;
	st.shared.f64 	[%r7+4704], %fd353;
	ld.global.nc.f64 	%fd354, [%rd1+352];
	fma.rn.f64 	%fd355, %fd354, %fd1537, 0d0000000000000000;
	ld.global.nc.f64 	%fd356, [%rd1+360];
	fma.rn.f64 	%fd357, %fd356, %fd1536, %fd355;
	ld.global.nc.f64 	%fd358, [%rd1+368];
	fma.rn.f64 	%fd359, %fd358, %fd1535, %fd357;
	ld.global.nc.f64 	%fd360, [%rd1+376];
	fma.rn.f64 	%fd361, %fd360, %fd1534, %fd359;
	ld.global.nc.f64 	%fd362, [%rd1+384];
	fma.rn.f64 	%fd363, %fd362, %fd1533, %fd361;
	ld.global.nc.f64 	%fd364, [%rd1+392];
	fma.rn.f64 	%fd365, %fd364, %fd1532, %fd363;
	ld.global.nc.f64 	%fd366, [%rd1+400];
	fma.rn.f64 	%fd367, %fd366, %fd1531, %fd365;
	ld.global.nc.f64 	%fd368, [%rd1+408];
	fma.rn.f64 	%fd369, %fd368, %fd1530, %fd367;
	ld.global.nc.f64 	%fd370, [%rd1+416];
	fma.rn.f64 	%fd371, %fd370, %fd1529, %fd369;
	ld.global.nc.f64 	%fd372, [%rd1+424];
	fma.rn.f64 	%fd373, %fd372, %fd1528, %fd371;
	ld.global.nc.f64 	%fd374, [%rd1+432];
	fma.rn.f64 	%fd375, %fd374, %fd1527, %fd373;
	st.shared.f64 	[%r7+6272], %fd375;
	ld.global.nc.f64 	%fd376, [%rd1+440];
	fma.rn.f64 	%fd377, %fd376, %fd1537, 0d0000000000000000;
	ld.global.nc.f64 	%fd378, [%rd1+448];
	fma.rn.f64 	%fd379, %fd378, %fd1536, %fd377;
	ld.global.nc.f64 	%fd380, [%rd1+456];
	fma.rn.f64 	%fd381, %fd380, %fd1535, %fd379;
	ld.global.nc.f64 	%fd382, [%rd1+464];
	fma.rn.f64 	%fd383, %fd382, %fd1534, %fd381;
	ld.global.nc.f64 	%fd384, [%rd1+472];
	fma.rn.f64 	%fd385, %fd384, %fd1533, %fd383;
	ld.global.nc.f64 	%fd386, [%rd1+480];
	fma.rn.f64 	%fd387, %fd386, %fd1532, %fd385;
	ld.global.nc.f64 	%fd388, [%rd1+488];
	fma.rn.f64 	%fd389, %fd388, %fd1531, %fd387;
	ld.global.nc.f64 	%fd390, [%rd1+496];
	fma.rn.f64 	%fd391, %fd390, %fd1530, %fd389;
	ld.global.nc.f64 	%fd392, [%rd1+504];
	fma.rn.f64 	%fd393, %fd392, %fd1529, %fd391;
	ld.global.nc.f64 	%fd394, [%rd1+512];
	fma.rn.f64 	%fd395, %fd394, %fd1528, %fd393;
	ld.global.nc.f64 	%fd396, [%rd1+520];
	fma.rn.f64 	%fd397, %fd396, %fd1527, %fd395;
	st.shared.f64 	[%r7+7840], %fd397;
	ld.global.nc.f64 	%fd398, [%rd1+528];
	fma.rn.f64 	%fd399, %fd398, %fd1537, 0d0000000000000000;
	ld.global.nc.f64 	%fd400, [%rd1+536];
	fma.rn.f64 	%fd401, %fd400, %fd1536, %fd399;
	ld.global.nc.f64 	%fd402, [%rd1+544];
	fma.rn.f64 	%fd403, %fd402, %fd1535, %fd401;
	ld.global.nc.f64 	%fd404, [%rd1+552];
	fma.rn.f64 	%fd405, %fd404, %fd1534, %fd403;
	ld.global.nc.f64 	%fd406, [%rd1+560];
	fma.rn.f64 	%fd407, %fd406, %fd1533, %fd405;
	ld.global.nc.f64 	%fd408, [%rd1+568];
	fma.rn.f64 	%fd409, %fd408, %fd1532, %fd407;
	ld.global.nc.f64 	%fd410, [%rd1+576];
	fma.rn.f64 	%fd411, %fd410, %fd1531, %fd409;
	ld.global.nc.f64 	%fd412, [%rd1+584];
	fma.rn.f64 	%fd413, %fd412, %fd1530, %fd411;
	ld.global.nc.f64 	%fd414, [%rd1+592];
	fma.rn.f64 	%fd415, %fd414, %fd1529, %fd413;
	ld.global.nc.f64 	%fd416, [%rd1+600];
	fma.rn.f64 	%fd417, %fd416, %fd1528, %fd415;
	ld.global.nc.f64 	%fd418, [%rd1+608];
	fma.rn.f64 	%fd419, %fd418, %fd1527, %fd417;
	st.shared.f64 	[%r7+9408], %fd419;
	ld.global.nc.f64 	%fd420, [%rd1+616];
	fma.rn.f64 	%fd421, %fd420, %fd1537, 0d0000000000000000;
	ld.global.nc.f64 	%fd422, [%rd1+624];
	fma.rn.f64 	%fd423, %fd422, %fd1536, %fd421;
	ld.global.nc.f64 	%fd424, [%rd1+632];
	fma.rn.f64 	%fd425, %fd424, %fd1535, %fd423;
	ld.global.nc.f64 	%fd426, [%rd1+640];
	fma.rn.f64 	%fd427, %fd426, %fd1534, %fd425;
	ld.global.nc.f64 	%fd428, [%rd1+648];
	fma.rn.f64 	%fd429, %fd428, %fd1533, %fd427;
	ld.global.nc.f64 	%fd430, [%rd1+656];
	fma.rn.f64 	%fd431, %fd430, %fd1532, %fd429;
	ld.global.nc.f64 	%fd432, [%rd1+664];
	fma.rn.f64 	%fd433, %fd432, %fd1531, %fd431;
	ld.global.nc.f64 	%fd434, [%rd1+672];
	fma.rn.f64 	%fd435, %fd434, %fd1530, %fd433;
	ld.global.nc.f64 	%fd436, [%rd1+680];
	fma.rn.f64 	%fd437, %fd436, %fd1529, %fd435;
	ld.global.nc.f64 	%fd438, [%rd1+688];
	fma.rn.f64 	%fd439, %fd438, %fd1528, %fd437;
	ld.global.nc.f64 	%fd440, [%rd1+696];
	fma.rn.f64 	%fd441, %fd440, %fd1527, %fd439;
	st.shared.f64 	[%r7+10976], %fd441;
	ld.global.nc.f64 	%fd442, [%rd1+704];
	fma.rn.f64 	%fd443, %fd442, %fd1537, 0d0000000000000000;
	ld.global.nc.f64 	%fd444, [%rd1+712];
	fma.rn.f64 	%fd445, %fd444, %fd1536, %fd443;
	ld.global.nc.f64 	%fd446, [%rd1+720];
	fma.rn.f64 	%fd447, %fd446, %fd1535, %fd445;
	ld.global.nc.f64 	%fd448, [%rd1+728];
	fma.rn.f64 	%fd449, %fd448, %fd1534, %fd447;
	ld.global.nc.f64 	%fd450, [%rd1+736];
	fma.rn.f64 	%fd451, %fd450, %fd1533, %fd449;
	ld.global.nc.f64 	%fd452, [%rd1+744];
	fma.rn.f64 	%fd453, %fd452, %fd1532, %fd451;
	ld.global.nc.f64 	%fd454, [%rd1+752];
	fma.rn.f64 	%fd455, %fd454, %fd1531, %fd453;
	ld.global.nc.f64 	%fd456, [%rd1+760];
	fma.rn.f64 	%fd457, %fd456, %fd1530, %fd455;
	ld.global.nc.f64 	%fd458, [%rd1+768];
	fma.rn.f64 	%fd459, %fd458, %fd1529, %fd457;
	ld.global.nc.f64 	%fd460, [%rd1+776];
	fma.rn.f64 	%fd461, %fd460, %fd1528, %fd459;
	ld.global.nc.f64 	%fd462, [%rd1+784];
	fma.rn.f64 	%fd463, %fd462, %fd1527, %fd461;
	st.shared.f64 	[%r7+12544], %fd463;
	ld.global.nc.f64 	%fd464, [%rd1+792];
	fma.rn.f64 	%fd465, %fd464, %fd1537, 0d0000000000000000;
	ld.global.nc.f64 	%fd466, [%rd1+800];
	fma.rn.f64 	%fd467, %fd466, %fd1536, %fd465;
	ld.global.nc.f64 	%fd468, [%rd1+808];
	fma.rn.f64 	%fd469, %fd468, %fd1535, %fd467;
	ld.global.nc.f64 	%fd470, [%rd1+816];
	fma.rn.f64 	%fd471, %fd470, %fd1534, %fd469;
	ld.global.nc.f64 	%fd472, [%rd1+824];
	fma.rn.f64 	%fd473, %fd472, %fd1533, %fd471;
	ld.global.nc.f64 	%fd474, [%rd1+832];
	fma.rn.f64 	%fd475, %fd474, %fd1532, %fd473;
	ld.global.nc.f64 	%fd476, [%rd1+840];
	fma.rn.f64 	%fd477, %fd476, %fd1531, %fd475;
	ld.global.nc.f64 	%fd478, [%rd1+848];
	fma.rn.f64 	%fd479, %fd478, %fd1530, %fd477;
	ld.global.nc.f64 	%fd480, [%rd1+856];
	fma.rn.f64 	%fd481, %fd480, %fd1529, %fd479;
	ld.global.nc.f64 	%fd482, [%rd1+864];
	fma.rn.f64 	%fd483, %fd482, %fd1528, %fd481;
	ld.global.nc.f64 	%fd484, [%rd1+872];
	fma.rn.f64 	%fd485, %fd484, %fd1527, %fd483;
	st.shared.f64 	[%r7+14112], %fd485;
	ld.global.nc.f64 	%fd486, [%rd1+880];
	fma.rn.f64 	%fd487, %fd486, %fd1537, 0d0000000000000000;
	ld.global.nc.f64 	%fd488, [%rd1+888];
	fma.rn.f64 	%fd489, %fd488, %fd1536, %fd487;
	ld.global.nc.f64 	%fd490, [%rd1+896];
	fma.rn.f64 	%fd491, %fd490, %fd1535, %fd489;
	ld.global.nc.f64 	%fd492, [%rd1+904];
	fma.rn.f64 	%fd493, %fd492, %fd1534, %fd491;
	ld.global.nc.f64 	%fd494, [%rd1+912];
	fma.rn.f64 	%fd495, %fd494, %fd1533, %fd493;
	ld.global.nc.f64 	%fd496, [%rd1+920];
	fma.rn.f64 	%fd497, %fd496, %fd1532, %fd495;
	ld.global.nc.f64 	%fd498, [%rd1+928];
	fma.rn.f64 	%fd499, %fd498, %fd1531, %fd497;
	ld.global.nc.f64 	%fd500, [%rd1+936];
	fma.rn.f64 	%fd501, %fd500, %fd1530, %fd499;
	ld.global.nc.f64 	%fd502, [%rd1+944];
	fma.rn.f64 	%fd503, %fd502, %fd1529, %fd501;
	ld.global.nc.f64 	%fd504, [%rd1+952];
	fma.rn.f64 	%fd505, %fd504, %fd1528, %fd503;
	ld.global.nc.f64 	%fd506, [%rd1+960];
	fma.rn.f64 	%fd507, %fd506, %fd1527, %fd505;
	st.shared.f64 	[%r7+15680], %fd507;
	ld.global.nc.f64 	%fd508, [%rd1+968];
	fma.rn.f64 	%fd509, %fd508, %fd1537, 0d0000000000000000;
	ld.global.nc.f64 	%fd510, [%rd1+976];
	fma.rn.f64 	%fd511, %fd510, %fd1536, %fd509;
	ld.global.nc.f64 	%fd512, [%rd1+984];
	fma.rn.f64 	%fd513, %fd512, %fd1535, %fd511;
	ld.global.nc.f64 	%fd514, [%rd1+992];
	fma.rn.f64 	%fd515, %fd514, %fd1534, %fd513;
	ld.global.nc.f64 	%fd516, [%rd1+1000];
	fma.rn.f64 	%fd517, %fd516, %fd1533, %fd515;
	ld.global.nc.f64 	%fd518, [%rd1+1008];
	fma.rn.f64 	%fd519, %fd518, %fd1532, %fd517;
	ld.global.nc.f64 	%fd520, [%rd1+1016];
	fma.rn.f64 	%fd521, %fd520, %fd1531, %fd519;
	ld.global.nc.f64 	%fd522, [%rd1+1024];
	fma.rn.f64 	%fd523, %fd522, %fd1530, %fd521;
	ld.global.nc.f64 	%fd524, [%rd1+1032];
	fma.rn.f64 	%fd525, %fd524, %fd1529, %fd523;
	ld.global.nc.f64 	%fd526, [%rd1+1040];
	fma.rn.f64 	%fd527, %fd526, %fd1528, %fd525;
	ld.global.nc.f64 	%fd528, [%rd1+1048];
	fma.rn.f64 	%fd529, %fd528, %fd1527, %fd527;
	st.shared.f64 	[%r7+17248], %fd529;
	ld.global.nc.f64 	%fd530, [%rd1+1056];
	fma.rn.f64 	%fd531, %fd530, %fd1537, 0d0000000000000000;
	ld.global.nc.f64 	%fd532, [%rd1+1064];
	fma.rn.f64 	%fd533, %fd532, %fd1536, %fd531;
	ld.global.nc.f64 	%fd534, [%rd1+1072];
	fma.rn.f64 	%fd535, %fd534, %fd1535, %fd533;
	ld.global.nc.f64 	%fd536, [%rd1+1080];
	fma.rn.f64 	%fd537, %fd536, %fd1534, %fd535;
	ld.global.nc.f64 	%fd538, [%rd1+1088];
	fma.rn.f64 	%fd539, %fd538, %fd1533, %fd537;
	ld.global.nc.f64 	%fd540, [%rd1+1096];
	fma.rn.f64 	%fd541, %fd540, %fd1532, %fd539;
	ld.global.nc.f64 	%fd542, [%rd1+1104];
	fma.rn.f64 	%fd543, %fd542, %fd1531, %fd541;
	ld.global.nc.f64 	%fd544, [%rd1+1112];
	fma.rn.f64 	%fd545, %fd544, %fd1530, %fd543;
	ld.global.nc.f64 	%fd546, [%rd1+1120];
	fma.rn.f64 	%fd547, %fd546, %fd1529, %fd545;
	ld.global.nc.f64 	%fd548, [%rd1+1128];
	fma.rn.f64 	%fd549, %fd548, %fd1528, %fd547;
	ld.global.nc.f64 	%fd550, [%rd1+1136];
	fma.rn.f64 	%fd551, %fd550, %fd1527, %fd549;
	st.shared.f64 	[%r7+18816], %fd551;
	ld.global.nc.f64 	%fd552, [%rd1+1144];
	fma.rn.f64 	%fd553, %fd552, %fd1537, 0d0000000000000000;
	ld.global.nc.f64 	%fd554, [%rd1+1152];
	fma.rn.f64 	%fd555, %fd554, %fd1536, %fd553;
	ld.global.nc.f64 	%fd556, [%rd1+1160];
	fma.rn.f64 	%fd557, %fd556, %fd1535, %fd555;
	ld.global.nc.f64 	%fd558, [%rd1+1168];
	fma.rn.f64 	%fd559, %fd558, %fd1534, %fd557;
	ld.global.nc.f64 	%fd560, [%rd1+1176];
	fma.rn.f64 	%fd561, %fd560, %fd1533, %fd559;
	ld.global.nc.f64 	%fd562, [%rd1+1184];
	fma.rn.f64 	%fd563, %fd562, %fd1532, %fd561;
	ld.global.nc.f64 	%fd564, [%rd1+1192];
	fma.rn.f64 	%fd565, %fd564, %fd1531, %fd563;
	ld.global.nc.f64 	%fd566, [%rd1+1200];
	fma.rn.f64 	%fd567, %fd566, %fd1530, %fd565;
	ld.global.nc.f64 	%fd568, [%rd1+1208];
	fma.rn.f64 	%fd569, %fd568, %fd1529, %fd567;
	ld.global.nc.f64 	%fd570, [%rd1+1216];
	fma.rn.f64 	%fd571, %fd570, %fd1528, %fd569;
	ld.global.nc.f64 	%fd572, [%rd1+1224];
	fma.rn.f64 	%fd573, %fd572, %fd1527, %fd571;
	st.shared.f64 	[%r7+20384], %fd573;
$L__BB294_4:
	bar.sync 	0;
	setp.gt.u32 	%p3, %r1, 153;
	mad.lo.s32 	%r18, %r5, 1456, %r6;
	add.s32 	%r8, %r18, %r17;
	@%p3 bra 	$L__BB294_6;
	ld.shared.f64 	%fd574, [%r8];
	ld.shared.f64 	%fd575, [%r8+112];
	ld.shared.f64 	%fd576, [%r8+224];
	ld.shared.f64 	%fd577, [%r8+336];
	ld.shared.f64 	%fd578, [%r8+448];
	ld.shared.f64 	%fd579, [%r8+560];
	ld.shared.f64 	%fd580, [%r8+672];
	ld.shared.f64 	%fd581, [%r8+784];
	ld.shared.f64 	%fd582, [%r8+896];
	ld.shared.f64 	%fd583, [%r8+1008];
	ld.shared.f64 	%fd584, [%r8+1120];
	ld.global.nc.f64 	%fd585, [%rd1];
	fma.rn.f64 	%fd586, %fd585, %fd574, 0d0000000000000000;
	ld.global.nc.f64 	%fd587, [%rd1+8];
	fma.rn.f64 	%fd588, %fd587, %fd575, %fd586;
	ld.global.nc.f64 	%fd589, [%rd1+16];
	fma.rn.f64 	%fd590, %fd589, %fd576, %fd588;
	ld.global.nc.f64 	%fd591, [%rd1+24];
	fma.rn.f64 	%fd592, %fd591, %fd577, %fd590;
	ld.global.nc.f64 	%fd593, [%rd1+32];
	fma.rn.f64 	%fd594, %fd593, %fd578, %fd592;
	ld.global.nc.f64 	%fd595, [%rd1+40];
	fma.rn.f64 	%fd596, %fd595, %fd579, %fd594;
	ld.global.nc.f64 	%fd597, [%rd1+48];
	fma.rn.f64 	%fd598, %fd597, %fd580, %fd596;
	ld.global.nc.f64 	%fd599, [%rd1+56];
	fma.rn.f64 	%fd600, %fd599, %fd581, %fd598;
	ld.global.nc.f64 	%fd601, [%rd1+64];
	fma.rn.f64 	%fd602, %fd601, %fd582, %fd600;
	ld.global.nc.f64 	%fd603, [%rd1+72];
	fma.rn.f64 	%fd604, %fd603, %fd583, %fd602;
	ld.global.nc.f64 	%fd605, [%rd1+80];
	fma.rn.f64 	%fd606, %fd605, %fd584, %fd604;
	st.shared.f64 	[%r8], %fd606;
	ld.global.nc.f64 	%fd607, [%rd1+88];
	fma.rn.f64 	%fd608, %fd607, %fd574, 0d0000000000000000;
	ld.global.nc.f64 	%fd609, [%rd1+96];
	fma.rn.f64 	%fd610, %fd609, %fd575, %fd608;
	ld.global.nc.f64 	%fd611, [%rd1+104];
	fma.rn.f64 	%fd612, %fd611, %fd576, %fd610;
	ld.global.nc.f64 	%fd613, [%rd1+112];
	fma.rn.f64 	%fd614, %fd613, %fd577, %fd612;
	ld.global.nc.f64 	%fd615, [%rd1+120];
	fma.rn.f64 	%fd616, %fd615, %fd578, %fd614;
	ld.global.nc.f64 	%fd617, [%rd1+128];
	fma.rn.f64 	%fd618, %fd617, %fd579, %fd616;
	ld.global.nc.f64 	%fd619, [%rd1+136];
	fma.rn.f64 	%fd620, %fd619, %fd580, %fd618;
	ld.global.nc.f64 	%fd621, [%rd1+144];
	fma.rn.f64 	%fd622, %fd621, %fd581, %fd620;
	ld.global.nc.f64 	%fd623, [%rd1+152];
	fma.rn.f64 	%fd624, %fd623, %fd582, %fd622;
	ld.global.nc.f64 	%fd625, [%rd1+160];
	fma.rn.f64 	%fd626, %fd625, %fd583, %fd624;
	ld.global.nc.f64 	%fd627, [%rd1+168];
	fma.rn.f64 	%fd628, %fd627, %fd584, %fd626;
	st.shared.f64 	[%r8+112], %fd628;
	ld.global.nc.f64 	%fd629, [%rd1+176];
	fma.rn.f64 	%fd630, %fd629, %fd574, 0d0000000000000000;
	ld.global.nc.f64 	%fd631, [%rd1+184];
	fma.rn.f64 	%fd632, %fd631, %fd575, %fd630;
	ld.global.nc.f64 	%fd633, [%rd1+192];
	fma.rn.f64 	%fd634, %fd633, %fd576, %fd632;
	ld.global.nc.f64 	%fd635, [%rd1+200];
	fma.rn.f64 	%fd636, %fd635, %fd577, %fd634;
	ld.global.nc.f64 	%fd637, [%rd1+208];
	fma.rn.f64 	%fd638, %fd637, %fd578, %fd636;
	ld.global.nc.f64 	%fd639, [%rd1+216];
	fma.rn.f64 	%fd640, %fd639, %fd579, %fd638;
	ld.global.nc.f64 	%fd641, [%rd1+224];
	fma.rn.f64 	%fd642, %fd641, %fd580, %fd640;
	ld.global.nc.f64 	%fd643, [%rd1+232];
	fma.rn.f64 	%fd644, %fd643, %fd581, %fd642;
	ld.global.nc.f64 	%fd645, [%rd1+240];
	fma.rn.f64 	%fd646, %fd645, %fd582, %fd644;
	ld.global.nc.f64 	%fd647, [%rd1+248];
	fma.rn.f64 	%fd648, %fd647, %fd583, %fd646;
	ld.global.nc.f64 	%fd649, [%rd1+256];
	fma.rn.f64 	%fd650, %fd649, %fd584, %fd648;
	st.shared.f64 	[%r8+224], %fd650;
	ld.global.nc.f64 	%fd651, [%rd1+264];
	fma.rn.f64 	%fd652, %fd651, %fd574, 0d0000000000000000;
	ld.global.nc.f64 	%fd653, [%rd1+272];
	fma.rn.f64 	%fd654, %fd653, %fd575, %fd652;
	ld.global.nc.f64 	%fd655, [%rd1+280];
	fma.rn.f64 	%fd656, %fd655, %fd576, %fd654;
	ld.global.nc.f64 	%fd657, [%rd1+288];
	fma.rn.f64 	%fd658, %fd657, %fd577, %fd656;
	ld.global.nc.f64 	%fd659, [%rd1+296];
	fma.rn.f64 	%fd660, %fd659, %fd578, %fd658;
	ld.global.nc.f64 	%fd661, [%rd1+304];
	fma.rn.f64 	%fd662, %fd661, %fd579, %fd660;
	ld.global.nc.f64 	%fd663, [%rd1+312];
	fma.rn.f64 	%fd664, %fd663, %fd580, %fd662;
	ld.global.nc.f64 	%fd665, [%rd1+320];
	fma.rn.f64 	%fd666, %fd665, %fd581, %fd664;
	ld.global.nc.f64 	%fd667, [%rd1+328];
	fma.rn.f64 	%fd668, %fd667, %fd582, %fd666;
	ld.global.nc.f64 	%fd669, [%rd1+336];
	fma.rn.f64 	%fd670, %fd669, %fd583, %fd668;
	ld.global.nc.f64 	%fd671, [%rd1+344];
	fma.rn.f64 	%fd672, %fd671, %fd584, %fd670;
	st.shared.f64 	[%r8+336], %fd672;
	ld.global.nc.f64 	%fd673, [%rd1+352];
	fma.rn.f64 	%fd674, %fd673, %fd574, 0d0000000000000000;
	ld.global.nc.f64 	%fd675, [%rd1+360];
	fma.rn.f64 	%fd676, %fd675, %fd575, %fd674;
	ld.global.nc.f64 	%fd677, [%rd1+368];
	fma.rn.f64 	%fd678, %fd677, %fd576, %fd676;
	ld.global.nc.f64 	%fd679, [%rd1+376];
	fma.rn.f64 	%fd680, %fd679, %fd577, %fd678;
	ld.global.nc.f64 	%fd681, [%rd1+384];
	fma.rn.f64 	%fd682, %fd681, %fd578, %fd680;
	ld.global.nc.f64 	%fd683, [%rd1+392];
	fma.rn.f64 	%fd684, %fd683, %fd579, %fd682;
	ld.global.nc.f64 	%fd685, [%rd1+400];
	fma.rn.f64 	%fd686, %fd685, %fd580, %fd684;
	ld.global.nc.f64 	%fd687, [%rd1+408];
	fma.rn.f64 	%fd688, %fd687, %fd581, %fd686;
	ld.global.nc.f64 	%fd689, [%rd1+416];
	fma.rn.f64 	%fd690, %fd689, %fd582, %fd688;
	ld.global.nc.f64 	%fd691, [%rd1+424];
	fma.rn.f64 	%fd692, %fd691, %fd583, %fd690;
	ld.global.nc.f64 	%fd693, [%rd1+432];
	fma.rn.f64 	%fd694, %fd693, %fd584, %fd692;
	st.shared.f64 	[%r8+448], %fd694;
	ld.global.nc.f64 	%fd695, [%rd1+440];
	fma.rn.f64 	%fd696, %fd695, %fd574, 0d0000000000000000;
	ld.global.nc.f64 	%fd697, [%rd1+448];
	fma.rn.f64 	%fd698, %fd697, %fd575, %fd696;
	ld.global.nc.f64 	%fd699, [%rd1+456];
	fma.rn.f64 	%fd700, %fd699, %fd576, %fd698;
	ld.global.nc.f64 	%fd701, [%rd1+464];
	fma.rn.f64 	%fd702, %fd701, %fd577, %fd700;
	ld.global.nc.f64 	%fd703, [%rd1+472];
	fma.rn.f64 	%fd704, %fd703, %fd578, %fd702;
	ld.global.nc.f64 	%fd705, [%rd1+480];
	fma.rn.f64 	%fd706, %fd705, %fd579, %fd704;
	ld.global.nc.f64 	%fd707, [%rd1+488];
	fma.rn.f64 	%fd708, %fd707, %fd580, %fd706;
	ld.global.nc.f64 	%fd709, [%rd1+496];
	fma.rn.f64 	%fd710, %fd709, %fd581, %fd708;
	ld.global.nc.f64 	%fd711, [%rd1+504];
	fma.rn.f64 	%fd712, %fd711, %fd582, %fd710;
	ld.global.nc.f64 	%fd713, [%rd1+512];
	fma.rn.f64 	%fd714, %fd713, %fd583, %fd712;
	ld.global.nc.f64 	%fd715, [%rd1+520];
	fma.rn.f64 	%fd716, %fd715, %fd584, %fd714;
	st.shared.f64 	[%r8+560], %fd716;
	ld.global.nc.f64 	%fd717, [%rd1+528];
	fma.rn.f64 	%fd718, %fd717, %fd574, 0d0000000000000000;
	ld.global.nc.f64 	%fd719, [%rd1+536];
	fma.rn.f64 	%fd720, %fd719, %fd575, %fd718;
	ld.global.nc.f64 	%fd721, [%rd1+544];
	fma.rn.f64 	%fd722, %fd721, %fd576, %fd720;
	ld.global.nc.f64 	%fd723, [%rd1+552];
	fma.rn.f64 	%fd724, %fd723, %fd577, %fd722;
	ld.global.nc.f64 	%fd725, [%rd1+560];
	fma.rn.f64 	%fd726, %fd725, %fd578, %fd724;
	ld.global.nc.f64 	%fd727, [%rd1+568];
	fma.rn.f64 	%fd728, %fd727, %fd579, %fd726;
	ld.global.nc.f64 	%fd729, [%rd1+576];
	fma.rn.f64 	%fd730, %fd729, %fd580, %fd728;
	ld.global.nc.f64 	%fd731, [%rd1+584];
	fma.rn.f64 	%fd732, %fd731, %fd581, %fd730;
	ld.global.nc.f64 	%fd733, [%rd1+592];
	fma.rn.f64 	%fd734, %fd733, %fd582, %fd732;
	ld.global.nc.f64 	%fd735, [%rd1+600];
	fma.rn.f64 	%fd736, %fd735, %fd583, %fd734;
	ld.global.nc.f64 	%fd737, [%rd1+608];
	fma.rn.f64 	%fd738, %fd737, %fd584, %fd736;
	st.shared.f64 	[%r8+672], %fd738;
	ld.global.nc.f64 	%fd739, [%rd1+616];
	fma.rn.f64 	%fd740, %fd739, %fd574, 0d0000000000000000;
	ld.global.nc.f64 	%fd741, [%rd1+624];
	fma.rn.f64 	%fd742, %fd741, %fd575, %fd740;
	ld.global.nc.f64 	%fd743, [%rd1+632];
	fma.rn.f64 	%fd744, %fd743, %fd576, %fd742;
	ld.global.nc.f64 	%fd745, [%rd1+640];
	fma.rn.f64 	%fd746, %fd745, %fd577, %fd744;
	ld.global.nc.f64 	%fd747, [%rd1+648];
	fma.rn.f64 	%fd748, %fd747, %fd578, %fd746;
	ld.global.nc.f64 	%fd749, [%rd1+656];
	fma.rn.f64 	%fd750, %fd749, %fd579, %fd748;
	ld.global.nc.f64 	%fd751, [%rd1+664];
	fma.rn.f64 	%fd752, %fd751, %fd580, %fd750;
	ld.global.nc.f64 	%fd753, [%rd1+672];
	fma.rn.f64 	%fd754, %fd753, %fd581, %fd752;
	ld.global.nc.f64 	%fd755, [%rd1+680];
	fma.rn.f64 	%fd756, %fd755, %fd582, %fd754;
	ld.global.nc.f64 	%fd757, [%rd1+688];
	fma.rn.f64 	%fd758, %fd757, %fd583, %fd756;
	ld.global.nc.f64 	%fd759, [%rd1+696];
	fma.rn.f64 	%fd760, %fd759, %fd584, %fd758;
	st.shared.f64 	[%r8+784], %fd760;
	ld.global.nc.f64 	%fd761, [%rd1+704];
	fma.rn.f64 	%fd762, %fd761, %fd574, 0d0000000000000000;
	ld.global.nc.f64 	%fd763, [%rd1+712];
	fma.rn.f64 	%fd764, %fd763, %fd575, %fd762;
	ld.global.nc.f64 	%fd765, [%rd1+720];
	fma.rn.f64 	%fd766, %fd765, %fd576, %fd764;
	ld.global.nc.f64 	%fd767, [%rd1+728];
	fma.rn.f64 	%fd768, %fd767, %fd577, %fd766;
	ld.global.nc.f64 	%fd769, [%rd1+736];
	fma.rn.f64 	%fd770, %fd769, %fd578, %fd768;
	ld.global.nc.f64 	%fd771, [%rd1+744];
	fma.rn.f64 	%fd772, %fd771, %fd579, %fd770;
	ld.global.nc.f64 	%fd773, [%rd1+752];
	fma.rn.f64 	%fd774, %fd773, %fd580, %fd772;
	ld.global.nc.f64 	%fd775, [%rd1+760];
	fma.rn.f64 	%fd776, %fd775, %fd581, %fd774;
	ld.global.nc.f64 	%fd777, [%rd1+768];
	fma.rn.f64 	%fd778, %fd777, %fd582, %fd776;
	ld.global.nc.f64 	%fd779, [%rd1+776];
	fma.rn.f64 	%fd780, %fd779, %fd583, %fd778;
	ld.global.nc.f64 	%fd781, [%rd1+784];
	fma.rn.f64 	%fd782, %fd781, %fd584, %fd780;
	st.shared.f64 	[%r8+896], %fd782;
	ld.global.nc.f64 	%fd783, [%rd1+792];
	fma.rn.f64 	%fd784, %fd783, %fd574, 0d0000000000000000;
	ld.global.nc.f64 	%fd785, [%rd1+800];
	fma.rn.f64 	%fd786, %fd785, %fd575, %fd784;
	ld.global.nc.f64 	%fd787, [%rd1+808];
	fma.rn.f64 	%fd788, %fd787, %fd576, %fd786;
	ld.global.nc.f64 	%fd789, [%rd1+816];
	fma.rn.f64 	%fd790, %fd789, %fd577, %fd788;
	ld.global.nc.f64 	%fd791, [%rd1+824];
	fma.rn.f64 	%fd792, %fd791, %fd578, %fd790;
	ld.global.nc.f64 	%fd793, [%rd1+832];
	fma.rn.f64 	%fd794, %fd793, %fd579, %fd792;
	ld.global.nc.f64 	%fd795, [%rd1+840];
	fma.rn.f64 	%fd796, %fd795, %fd580, %fd794;
	ld.global.nc.f64 	%fd797, [%rd1+848];
	fma.rn.f64 	%fd798, %fd797, %fd581, %fd796;
	ld.global.nc.f64 	%fd799, [%rd1+856];
	fma.rn.f64 	%fd800, %fd799, %fd582, %fd798;
	ld.global.nc.f64 	%fd801, [%rd1+864];
	fma.rn.f64 	%fd802, %fd801, %fd583, %fd800;
	ld.global.nc.f64 	%fd803, [%rd1+872];
	fma.rn.f64 	%fd804, %fd803, %fd584, %fd802;
	st.shared.f64 	[%r8+1008], %fd804;
	ld.global.nc.f64 	%fd805, [%rd1+880];
	fma.rn.f64 	%fd806, %fd805, %fd574, 0d0000000000000000;
	ld.global.nc.f64 	%fd807, [%rd1+888];
	fma.rn.f64 	%fd808, %fd807, %fd575, %fd806;
	ld.global.nc.f64 	%fd809, [%rd1+896];
	fma.rn.f64 	%fd810, %fd809, %fd576, %fd808;
	ld.global.nc.f64 	%fd811, [%rd1+904];
	fma.rn.f64 	%fd812, %fd811, %fd577, %fd810;
	ld.global.nc.f64 	%fd813, [%rd1+912];
	fma.rn.f64 	%fd814, %fd813, %fd578, %fd812;
	ld.global.nc.f64 	%fd815, [%rd1+920];
	fma.rn.f64 	%fd816, %fd815, %fd579, %fd814;
	ld.global.nc.f64 	%fd817, [%rd1+928];
	fma.rn.f64 	%fd818, %fd817, %fd580, %fd816;
	ld.global.nc.f64 	%fd819, [%rd1+936];
	fma.rn.f64 	%fd820, %fd819, %fd581, %fd818;
	ld.global.nc.f64 	%fd821, [%rd1+944];
	fma.rn.f64 	%fd822, %fd821, %fd582, %fd820;
	ld.global.nc.f64 	%fd823, [%rd1+952];
	fma.rn.f64 	%fd824, %fd823, %fd583, %fd822;
	ld.global.nc.f64 	%fd825, [%rd1+960];
	fma.rn.f64 	%fd826, %fd825, %fd584, %fd824;
	st.shared.f64 	[%r8+1120], %fd826;
	ld.global.nc.f64 	%fd827, [%rd1+968];
	fma.rn.f64 	%fd828, %fd827, %fd574, 0d0000000000000000;
	ld.global.nc.f64 	%fd829, [%rd1+976];
	fma.rn.f64 	%fd830, %fd829, %fd575, %fd828;
	ld.global.nc.f64 	%fd831, [%rd1+984];
	fma.rn.f64 	%fd832, %fd831, %fd576, %fd830;
	ld.global.nc.f64 	%fd833, [%rd1+992];
	fma.rn.f64 	%fd834, %fd833, %fd577, %fd832;
	ld.global.nc.f64 	%fd835, [%rd1+1000];
	fma.rn.f64 	%fd836, %fd835, %fd578, %fd834;
	ld.global.nc.f64 	%fd837, [%rd1+1008];
	fma.rn.f64 	%fd838, %fd837, %fd579, %fd836;
	ld.global.nc.f64 	%fd839, [%rd1+1016];
	fma.rn.f64 	%fd840, %fd839, %fd580, %fd838;
	ld.global.nc.f64 	%fd841, [%rd1+1024];
	fma.rn.f64 	%fd842, %fd841, %fd581, %fd840;
	ld.global.nc.f64 	%fd843, [%rd1+1032];
	fma.rn.f64 	%fd844, %fd843, %fd582, %fd842;
	ld.global.nc.f64 	%fd845, [%rd1+1040];
	fma.rn.f64 	%fd846, %fd845, %fd583, %fd844;
	ld.global.nc.f64 	%fd847, [%rd1+1048];
	fma.rn.f64 	%fd848, %fd847, %fd584, %fd846;
	st.shared.f64 	[%r8+1232], %fd848;
	ld.global.nc.f64 	%fd849, [%rd1+1056];
	fma.rn.f64 	%fd850, %fd849, %fd574, 0d0000000000000000;
	ld.global.nc.f64 	%fd851, [%rd1+1064];
	fma.rn.f64 	%fd852, %fd851, %fd575, %fd850;
	ld.global.nc.f64 	%fd853, [%rd1+1072];
	fma.rn.f64 	%fd854, %fd853, %fd576, %fd852;
	ld.global.nc.f64 	%fd855, [%rd1+1080];
	fma.rn.f64 	%fd856, %fd855, %fd577, %fd854;
	ld.global.nc.f64 	%fd857, [%rd1+1088];
	fma.rn.f64 	%fd858, %fd857, %fd578, %fd856;
	ld.global.nc.f64 	%fd859, [%rd1+1096];
	fma.rn.f64 	%fd860, %fd859, %fd579, %fd858;
	ld.global.nc.f64 	%fd861, [%rd1+1104];
	fma.rn.f64 	%fd862, %fd861, %fd580, %fd860;
	ld.global.nc.f64 	%fd863, [%rd1+1112];
	fma.rn.f64 	%fd864, %fd863, %fd581, %fd862;
	ld.global.nc.f64 	%fd865, [%rd1+1120];
	fma.rn.f64 	%fd866, %fd865, %fd582, %fd864;
	ld.global.nc.f64 	%fd867, [%rd1+1128];
	fma.rn.f64 	%fd868, %fd867, %fd583, %fd866;
	ld.global.nc.f64 	%fd869, [%rd1+1136];
	fma.rn.f64 	%fd870, %fd869, %fd584, %fd868;
	st.shared.f64 	[%r8+1344], %fd870;
	ld.global.nc.f64 	%fd871, [%rd1+1144];
	fma.rn.f64 	%fd872, %fd871, %fd574, 0d0000000000000000;
	ld.global.nc.f64 	%fd873, [%rd1+1152];
	fma.rn.f64 	%fd874, %fd873, %fd575, %fd872;
	ld.global.nc.f64 	%fd875, [%rd1+1160];
	fma.rn.f64 	%fd876, %fd875, %fd576, %fd874;
	ld.global.nc.f64 	%fd877, [%rd1+1168];
	fma.rn.f64 	%fd878, %fd877, %fd577, %fd876;
	ld.global.nc.f64 	%fd879, [%rd1+1176];
	fma.rn.f64 	%fd880, %fd879, %fd578, %fd878;
	ld.global.nc.f64 	%fd881, [%rd1+1184];
	fma.rn.f64 	%fd882, %fd881, %fd579, %fd880;
	ld.global.nc.f64 	%fd883, [%rd1+1192];
	fma.rn.f64 	%fd884, %fd883, %fd580, %fd882;
	ld.global.nc.f64 	%fd885, [%rd1+1200];
	fma.rn.f64 	%fd886, %fd885, %fd581, %fd884;
	ld.global.nc.f64 	%fd887, [%rd1+1208];
	fma.rn.f64 	%fd888, %fd887, %fd582, %fd886;
	ld.global.nc.f64 	%fd889, [%rd1+1216];
	fma.rn.f64 	%fd890, %fd889, %fd583, %fd888;
	ld.global.nc.f64 	%fd891, [%rd1+1224];
	fma.rn.f64 	%fd892, %fd891, %fd584, %fd890;
	st.shared.f64 	[%r8+1456], %fd892;
$L__BB294_6:
	ld.param.u64 	%rd39, [_Z40massMatrixMultiplyMonolithicGlobalKernelILi11ELi14ELi1EEviPKdS1_S1_S1_Pd_param_1];
	ld.param.u32 	%r84, [_Z40massMatrixMultiplyMonolithicGlobalKernelILi11ELi14ELi1EEviPKdS1_S1_S1_Pd_param_0];
	setp.ge.s32 	%p4, %r3, %r84;
	bar.sync 	0;
	mul.hi.u16 	%rs14, %rs1, 4682;
	mul.lo.s16 	%rs15, %rs14, 14;
	sub.s16 	%rs16, %rs1, %rs15;
	mul.wide.u16 	%r20, %rs14, 1568;
	add.s32 	%r21, %r4, %r20;
	mul.wide.u16 	%r22, %rs16, 112;
	add.s32 	%r9, %r21, %r22;
	ld.shared.f64 	%fd23, [%r9];
	ld.shared.f64 	%fd24, [%r9+8];
	ld.shared.f64 	%fd25, [%r9+16];
	ld.shared.f64 	%fd26, [%r9+24];
	ld.shared.f64 	%fd27, [%r9+32];
	ld.shared.f64 	%fd28, [%r9+40];
	ld.shared.f64 	%fd29, [%r9+48];
	ld.shared.f64 	%fd30, [%r9+56];
	ld.shared.f64 	%fd31, [%r9+64];
	ld.shared.f64 	%fd32, [%r9+72];
	ld.shared.f64 	%fd33, [%r9+80];
	mul.lo.s32 	%r23, %r3, 2744;
	mad.lo.s32 	%r24, %r1, 14, %r23;
	ld.global.nc.f64 	%fd34, [%rd1];
	fma.rn.f64 	%fd894, %fd34, %fd23, 0d0000000000000000;
	ld.global.nc.f64 	%fd35, [%rd1+8];
	fma.rn.f64 	%fd895, %fd35, %fd24, %fd894;
	ld.global.nc.f64 	%fd36, [%rd1+16];
	fma.rn.f64 	%fd896, %fd36, %fd25, %fd895;
	ld.global.nc.f64 	%fd37, [%rd1+24];
	fma.rn.f64 	%fd897, %fd37, %fd26, %fd896;
	ld.global.nc.f64 	%fd38, [%rd1+32];
	fma.rn.f64 	%fd898, %fd38, %fd27, %fd897;
	ld.global.nc.f64 	%fd39, [%rd1+40];
	fma.rn.f64 	%fd899, %fd39, %fd28, %fd898;
	ld.global.nc.f64 	%fd40, [%rd1+48];
	fma.rn.f64 	%fd900, %fd40, %fd29, %fd899;
	ld.global.nc.f64 	%fd41, [%rd1+56];
	fma.rn.f64 	%fd901, %fd41, %fd30, %fd900;
	ld.global.nc.f64 	%fd42, [%rd1+64];
	fma.rn.f64 	%fd902, %fd42, %fd31, %fd901;
	ld.global.nc.f64 	%fd43, [%rd1+72];
	fma.rn.f64 	%fd903, %fd43, %fd32, %fd902;
	ld.global.nc.f64 	%fd44, [%rd1+80];
	fma.rn.f64 	%fd45, %fd44, %fd33, %fd903;
	cvta.to.global.u64 	%rd10, %rd39;
	mul.wide.s32 	%rd11, %r24, 8;
	add.s64 	%rd2, %rd10, %rd11;
	mov.f64 	%fd1538, 0d0000000000000000;
	@%p4 bra 	$L__BB294_8;
	ld.global.nc.f64 	%fd1538, [%rd2];
$L__BB294_8:
	ld.param.u32 	%r85, [_Z40massMatrixMultiplyMonolithicGlobalKernelILi11ELi14ELi1EEviPKdS1_S1_S1_Pd_param_0];
	setp.ge.s32 	%p5, %r3, %r85;
	mul.f64 	%fd1562, %fd45, %fd1538;
	ld.global.nc.f64 	%fd49, [%rd1+88];
	fma.rn.f64 	%fd905, %fd49, %fd23, 0d0000000000000000;
	ld.global.nc.f64 	%fd50, [%rd1+96];
	fma.rn.f64 	%fd906, %fd50, %fd24, %fd905;
	ld.global.nc.f64 	%fd51, [%rd1+104];
	fma.rn.f64 	%fd907, %fd51, %fd25, %fd906;
	ld.global.nc.f64 	%fd52, [%rd1+112];
	fma.rn.f64 	%fd908, %fd52, %fd26, %fd907;
	ld.global.nc.f64 	%fd53, [%rd1+120];
	fma.rn.f64 	%fd909, %fd53, %fd27, %fd908;
	ld.global.nc.f64 	%fd54, [%rd1+128];
	fma.rn.f64 	%fd910, %fd54, %fd28, %fd909;
	ld.global.nc.f64 	%fd55, [%rd1+136];
	fma.rn.f64 	%fd911, %fd55, %fd29, %fd910;
	ld.global.nc.f64 	%fd56, [%rd1+144];
	fma.rn.f64 	%fd912, %fd56, %fd30, %fd911;
	ld.global.nc.f64 	%fd57, [%rd1+152];
	fma.rn.f64 	%fd913, %fd57, %fd31, %fd912;
	ld.global.nc.f64 	%fd58, [%rd1+160];
	fma.rn.f64 	%fd914, %fd58, %fd32, %fd913;
	ld.global.nc.f64 	%fd59, [%rd1+168];
	fma.rn.f64 	%fd60, %fd59, %fd33, %fd914;
	mov.f64 	%fd1539, 0d0000000000000000;
	@%p5 bra 	$L__BB294_10;
	ld.global.nc.f64 	%fd1539, [%rd2+8];
$L__BB294_10:
	ld.param.u32 	%r86, [_Z40massMatrixMultiplyMonolithicGlobalKernelILi11ELi14ELi1EEviPKdS1_S1_S1_Pd_param_0];
	setp.ge.s32 	%p6, %r3, %r86;
	mul.f64 	%fd1561, %fd60, %fd1539;
	ld.global.nc.f64 	%fd64, [%rd1+176];
	fma.rn.f64 	%fd916, %fd64, %fd23, 0d0000000000000000;
	ld.global.nc.f64 	%fd65, [%rd1+184];
	fma.rn.f64 	%fd917, %fd65, %fd24, %fd916;
	ld.global.nc.f64 	%fd66, [%rd1+192];
	fma.rn.f64 	%fd918, %fd66, %fd25, %fd917;
	ld.global.nc.f64 	%fd67, [%rd1+200];
	fma.rn.f64 	%fd919, %fd67, %fd26, %fd918;
	ld.global.nc.f64 	%fd68, [%rd1+208];
	fma.rn.f64 	%fd920, %fd68, %fd27, %fd919;
	ld.global.nc.f64 	%fd69, [%rd1+216];
	fma.rn.f64 	%fd921, %fd69, %fd28, %fd920;
	ld.global.nc.f64 	%fd70, [%rd1+224];
	fma.rn.f64 	%fd922, %fd70, %fd29, %fd921;
	ld.global.nc.f64 	%fd71, [%rd1+232];
	fma.rn.f64 	%fd923, %fd71, %fd30, %fd922;
	ld.global.nc.f64 	%fd72, [%rd1+240];
	fma.rn.f64 	%fd924, %fd72, %fd31, %fd923;
	ld.global.nc.f64 	%fd73, [%rd1+248];
	fma.rn.f64 	%fd925, %fd73, %fd32, %fd924;
	ld.global.nc.f64 	%fd74, [%rd1+256];
	fma.rn.f64 	%fd75, %fd74, %fd33, %fd925;
	mov.f64 	%fd1540, 0d0000000000000000;
	@%p6 bra 	$L__BB294_12;
	ld.global.nc.f64 	%fd1540, [%rd2+16];
$L__BB294_12:
	ld.param.u32 	%r87, [_Z40massMatrixMultiplyMonolithicGlobalKernelILi11ELi14ELi1EEviPKdS1_S1_S1_Pd_param_0];
	setp.ge.s32 	%p7, %r3, %r87;
	mul.f64 	%fd1560, %fd75, %fd1540;
	ld.global.nc.f64 	%fd79, [%rd1+264];
	fma.rn.f64 	%fd927, %fd79, %fd23, 0d0000000000000000;
	ld.global.nc.f64 	%fd80, [%rd1+272];
	fma.rn.f64 	%fd928, %fd80, %fd24, %fd927;
	ld.global.nc.f64 	%fd81, [%rd1+280];
	fma.rn.f64 	%fd929, %fd81, %fd25, %fd928;
	ld.global.nc.f64 	%fd82, [%rd1+288];
	fma.rn.f64 	%fd930, %fd82, %fd26, %fd929;
	ld.global.nc.f64 	%fd83, [%rd1+296];
	fma.rn.f64 	%fd931, %fd83, %fd27, %fd930;
	ld.global.nc.f64 	%fd84, [%rd1+304];
	fma.rn.f64 	%fd932, %fd84, %fd28, %fd931;
	ld.global.nc.f64 	%fd85, [%rd1+312];
	fma.rn.f64 	%fd933, %fd85, %fd29, %fd932;
	ld.global.nc.f64 	%fd86, [%rd1+320];
	fma.rn.f64 	%fd934, %fd86, %fd30, %fd933;
	ld.global.nc.f64 	%fd87, [%rd1+328];
	fma.rn.f64 	%fd935, %fd87, %fd31, %fd934;
	ld.global.nc.f64 	%fd88, [%rd1+336];
	fma.rn.f64 	%fd936, %fd88, %fd32, %fd935;
	ld.global.nc.f64 	%fd89, [%rd1+344];
	fma.rn.f64 	%fd90, %fd89, %fd33, %fd936;
	mov.f64 	%fd1541, 0d0000000000000000;
	@%p7 bra 	$L__BB294_14;
	ld.global.nc.f64 	%fd1541, [%rd2+24];
$L__BB294_14:
	ld.param.u32 	%r88, [_Z40massMatrixMultiplyMonolithicGlobalKernelILi11ELi14ELi1EEviPKdS1_S1_S1_Pd_param_0];
	setp.ge.s32 	%p8, %r3, %r88;
	mul.f64 	%fd1559, %fd90, %fd1541;
	ld.global.nc.f64 	%fd94, [%rd1+352];
	fma.rn.f64 	%fd938, %fd94, %fd23, 0d0000000000000000;
	ld.global.nc.f64 	%fd95, [%rd1+360];
	fma.rn.f64 	%fd939, %fd95, %fd24, %fd938;
	ld.global.nc.f64 	%fd96, [%rd1+368];
	fma.rn.f64 	%fd940, %fd96, %fd25, %fd939;
	ld.global.nc.f64 	%fd97, [%rd1+376];
	fma.rn.f64 	%fd941, %fd97, %fd26, %fd940;
	ld.global.nc.f64 	%fd98, [%rd1+384];
	fma.rn.f64 	%fd942, %fd98, %fd27, %fd941;
	ld.global.nc.f64 	%fd99, [%rd1+392];
	fma.rn.f64 	%fd943, %fd99, %fd28, %fd942;
	ld.global.nc.f64 	%fd100, [%rd1+400];
	fma.rn.f64 	%fd944, %fd100, %fd29, %fd943;
	ld.global.nc.f64 	%fd101, [%rd1+408];
	fma.rn.f64 	%fd945, %fd101, %fd30, %fd944;
	ld.global.nc.f64 	%fd102, [%rd1+416];
	fma.rn.f64 	%fd946, %fd102, %fd31, %fd945;
	ld.global.nc.f64 	%fd103, [%rd1+424];
	fma.rn.f64 	%fd947, %fd103, %fd32, %fd946;
	ld.global.nc.f64 	%fd104, [%rd1+432];
	fma.rn.f64 	%fd105, %fd104, %fd33, %fd947;
	mov.f64 	%fd1542, 0d0000000000000000;
	@%p8 bra 	$L__BB294_16;
	ld.global.nc.f64 	%fd1542, [%rd2+32];
$L__BB294_16:
	ld.param.u32 	%r89, [_Z40massMatrixMultiplyMonolithicGlobalKernelILi11ELi14ELi1EEviPKdS1_S1_S1_Pd_param_0];
	setp.ge.s32 	%p9, %r3, %r89;
	mul.f64 	%fd1558, %fd105, %fd1542;
	ld.global.nc.f64 	%fd109, [%rd1+440];
	fma.rn.f64 	%fd949, %fd109, %fd23, 0d0000000000000000;
	ld.global.nc.f64 	%fd110, [%rd1+448];
	fma.rn.f64 	%fd950, %fd110, %fd24, %fd949;
	ld.global.nc.f64 	%fd111, [%rd1+456];
	fma.rn.f64 	%fd951, %fd111, %fd25, %fd950;
	ld.global.nc.f64 	%fd112, [%rd1+464];
	fma.rn.f64 	%fd952, %fd112, %fd26, %fd951;
	ld.global.nc.f64 	%fd113, [%rd1+472];
	fma.rn.f64 	%fd953, %fd113, %fd27, %fd952;
	ld.global.nc.f64 	%fd114, [%rd1+480];
	fma.rn.f64 	%fd954, %fd114, %fd28, %fd953;
	ld.global.nc.f64 	%fd115, [%rd1+488];
	fma.rn.f64 	%fd955, %fd115, %fd29, %fd954;
	ld.global.nc.f64 	%fd116, [%rd1+496];
	fma.rn.f64 	%fd956, %fd116, %fd30, %fd955;
	ld.global.nc.f64 	%fd117, [%rd1+504];
	fma.rn.f64 	%fd957, %fd117, %fd31, %fd956;
	ld.global.nc.f64 	%fd118, [%rd1+512];
	fma.rn.f64 	%fd958, %fd118, %fd32, %fd957;
	ld.global.nc.f64 	%fd119, [%rd1+520];
	fma.rn.f64 	%fd120, %fd119, %fd33, %fd958;
	mov.f64 	%fd1543, 0d0000000000000000;
	@%p9 bra 	$L__BB294_18;
	ld.global.nc.f64 	%fd1543, [%rd2+40];
$L__BB294_18:
	ld.param.u32 	%r90, [_Z40massMatrixMultiplyMonolithicGlobalKernelILi11ELi14ELi1EEviPKdS1_S1_S1_Pd_param_0];
	setp.ge.s32 	%p10, %r3, %r90;
	mul.f64 	%fd1557, %fd120, %fd1543;
	ld.global.nc.f64 	%fd124, [%rd1+528];
	fma.rn.f64 	%fd960, %fd124, %fd23, 0d0000000000000000;
	ld.global.nc.f64 	%fd125, [%rd1+536];
	fma.rn.f64 	%fd961, %fd125, %fd24, %fd960;
	ld.global.nc.f64 	%fd126, [%rd1+544];
	fma.rn.f64 	%fd962, %fd126, %fd25, %fd961;
	ld.global.nc.f64 	%fd127, [%rd1+552];
	fma.rn.f64 	%fd963, %fd127, %fd26, %fd962;
	ld.global.nc.f64 	%fd128, [%rd1+560];
	fma.rn.f64 	%fd964, %fd128, %fd27, %fd963;
	ld.global.nc.f64 	%fd129, [%rd1+568];
	fma.rn.f64 	%fd965, %fd129, %fd28, %fd964;
	ld.global.nc.f64 	%fd130, [%rd1+576];
	fma.rn.f64 	%fd966, %fd130, %fd29, %fd965;
	ld.global.nc.f64 	%fd131, [%rd1+584];
	fma.rn.f64 	%fd967, %fd131, %fd30, %fd966;
	ld.global.nc.f64 	%fd132, [%rd1+592];
	fma.rn.f64 	%fd968, %fd132, %fd31, %fd967;
	ld.global.nc.f64 	%fd133, [%rd1+600];
	fma.rn.f64 	%fd969, %fd133, %fd32, %fd968;
	ld.global.nc.f64 	%fd134, [%rd1+608];
	fma.rn.f64 	%fd135, %fd134, %fd33, %fd969;
	mov.f64 	%fd1544, 0d0000000000000000;
	@%p10 bra 	$L__BB294_20;
	ld.global.nc.f64 	%fd1544, [%rd2+48];
$L__BB294_20:
	ld.param.u32 	%r91, [_Z40massMatrixMultiplyMonolithicGlobalKernelILi11ELi14ELi1EEviPKdS1_S1_S1_Pd_param_0];
	setp.ge.s32 	%p11, %r3, %r91;
	mul.f64 	%fd1556, %fd135, %fd1544;
	ld.global.nc.f64 	%fd139, [%rd1+616];
	fma.rn.f64 	%fd971, %fd139, %fd23, 0d0000000000000000;
	ld.global.nc.f64 	%fd140, [%rd1+624];
	fma.rn.f64 	%fd972, %fd140, %fd24, %fd971;
	ld.global.nc.f64 	%fd141, [%rd1+632];
	fma.rn.f64 	%fd973, %fd141, %fd25, %fd972;
	ld.global.nc.f64 	%fd142, [%rd1+640];
	fma.rn.f64 	%fd974, %fd142, %fd26, %fd973;
	ld.global.nc.f64 	%fd143, [%rd1+648];
	fma.rn.f64 	%fd975, %fd143, %fd27, %fd974;
	ld.global.nc.f64 	%fd144, [%rd1+656];
	fma.rn.f64 	%fd976, %fd144, %fd28, %fd975;
	ld.global.nc.f64 	%fd145, [%rd1+664];
	fma.rn.f64 	%fd977, %fd145, %fd29, %fd976;
	ld.global.nc.f64 	%fd146, [%rd1+672];
	fma.rn.f64 	%fd978, %fd146, %fd30, %fd977;
	ld.global.nc.f64 	%fd147, [%rd1+680];
	fma.rn.f64 	%fd979, %fd147, %fd31, %fd978;
	ld.global.nc.f64 	%fd148, [%rd1+688];
	fma.rn.f64 	%fd980, %fd148, %fd32, %fd979;
	ld.global.nc.f64 	%fd149, [%rd1+696];
	fma.rn.f64 	%fd150, %fd149, %fd33, %fd980;
	mov.f64 	%fd1545, 0d0000000000000000;
	@%p11 bra 	$L__BB294_22;
	ld.global.nc.f64 	%fd1545, [%rd2+56];
$L__BB294_22:
	ld.param.u64 	%rd46, [_Z40massMatrixMultiplyMonolithicGlobalKernelILi11ELi14ELi1EEviPKdS1_S1_S1_Pd_param_2];
	ld.param.u32 	%r92, [_Z40massMatrixMultiplyMonolithicGlobalKernelILi11ELi14ELi1EEviPKdS1_S1_S1_Pd_param_0];
	setp.ge.s32 	%p12, %r3, %r92;
	mul.f64 	%fd1555, %fd150, %fd1545;
	cvta.to.global.u64 	%rd12, %rd46;
	ld.global.nc.f64 	%fd154, [%rd12+704];
	fma.rn.f64 	%fd982, %fd154, %fd23, 0d0000000000000000;
	ld.global.nc.f64 	%fd155, [%rd12+712];
	fma.rn.f64 	%fd983, %fd155, %fd24, %fd982;
	ld.global.nc.f64 	%fd156, [%rd12+720];
	fma.rn.f64 	%fd984, %fd156, %fd25, %fd983;
	ld.global.nc.f64 	%fd157, [%rd12+728];
	fma.rn.f64 	%fd985, %fd157, %fd26, %fd984;
	ld.global.nc.f64 	%fd158, [%rd12+736];
	fma.rn.f64 	%fd986, %fd158, %fd27, %fd985;
	ld.global.nc.f64 	%fd159, [%rd12+744];
	fma.rn.f64 	%fd987, %fd159, %fd28, %fd986;
	ld.global.nc.f64 	%fd160, [%rd12+752];
	fma.rn.f64 	%fd988, %fd160, %fd29, %fd987;
	ld.global.nc.f64 	%fd161, [%rd12+760];
	fma.rn.f64 	%fd989, %fd161, %fd30, %fd988;
	ld.global.nc.f64 	%fd162, [%rd12+768];
	fma.rn.f64 	%fd990, %fd162, %fd31, %fd989;
	ld.global.nc.f64 	%fd163, [%rd12+776];
	fma.rn.f64 	%fd991, %fd163, %fd32, %fd990;
	ld.global.nc.f64 	%fd164, [%rd12+784];
	fma.rn.f64 	%fd165, %fd164, %fd33, %fd991;
	mov.f64 	%fd1546, 0d0000000000000000;
	@%p12 bra 	$L__BB294_24;
	ld.param.u64 	%rd40, [_Z40massMatrixMultiplyMonolithicGlobalKernelILi11ELi14ELi1EEviPKdS1_S1_S1_Pd_param_1];
	cvta.to.global.u64 	%rd13, %rd40;
	add.s64 	%rd15, %rd13, %rd11;
	ld.global.nc.f64 	%fd1546, [%rd15+64];
$L__BB294_24:
	ld.param.u64 	%rd47, [_Z40massMatrixMultiplyMonolithicGlobalKernelILi11ELi14ELi1EEviPKdS1_S1_S1_Pd_param_2];
	ld.param.u32 	%r93, [_Z40massMatrixMultiplyMonolithicGlobalKernelILi11ELi14ELi1EEviPKdS1_S1_S1_Pd_param_0];
	mov.u32 	%r34, %ctaid.x;
	mov.u32 	%r35, %tid.y;
	add.s32 	%r36, %r34, %r35;
	setp.ge.s32 	%p13, %r36, %r93;
	mul.f64 	%fd1554, %fd165, %fd1546;
	cvta.to.global.u64 	%rd16, %rd47;
	ld.global.nc.f64 	%fd169, [%rd16+792];
	fma.rn.f64 	%fd993, %fd169, %fd23, 0d0000000000000000;
	ld.global.nc.f64 	%fd170, [%rd16+800];
	fma.rn.f64 	%fd994, %fd170, %fd24, %fd993;
	ld.global.nc.f64 	%fd171, [%rd16+808];
	fma.rn.f64 	%fd995, %fd171, %fd25, %fd994;
	ld.global.nc.f64 	%fd172, [%rd16+816];
	fma.rn.f64 	%fd996, %fd172, %fd26, %fd995;
	ld.global.nc.f64 	%fd173, [%rd16+824];
	fma.rn.f64 	%fd997, %fd173, %fd27, %fd996;
	ld.global.nc.f64 	%fd174, [%rd16+832];
	fma.rn.f64 	%fd998, %fd174, %fd28, %fd997;
	ld.global.nc.f64 	%fd175, [%rd16+840];
	fma.rn.f64 	%fd999, %fd175, %fd29, %fd998;
	ld.global.nc.f64 	%fd176, [%rd16+848];
	fma.rn.f64 	%fd1000, %fd176, %fd30, %fd999;
	ld.global.nc.f64 	%fd177, [%rd16+856];
	fma.rn.f64 	%fd1001, %fd177, %fd31, %fd1000;
	ld.global.nc.f64 	%fd178, [%rd16+864];
	fma.rn.f64 	%fd1002, %fd178, %fd32, %fd1001;
	ld.global.nc.f64 	%fd179, [%rd16+872];
	fma.rn.f64 	%fd180, %fd179, %fd33, %fd1002;
	mov.f64 	%fd1547, 0d0000000000000000;
	@%p13 bra 	$L__BB294_26;
	ld.param.u64 	%rd41, [_Z40massMatrixMultiplyMonolithicGlobalKernelILi11ELi14ELi1EEviPKdS1_S1_S1_Pd_param_1];
	cvta.to.global.u64 	%rd17, %rd41;
	mov.u32 	%r37, %tid.x;
	mov.u32 	%r38, %ctaid.x;
	mov.u32 	%r39, %tid.y;
	add.s32 	%r40, %r38, %r39;
	mul.lo.s32 	%r41, %r40, 2744;
	mad.lo.s32 	%r42, %r37, 14, %r41;
	mul.wide.s32 	%rd18, %r42, 8;
	add.s64 	%rd19, %rd17, %rd18;
	ld.global.nc.f64 	%fd1547, [%rd19+72];
$L__BB294_26:
	ld.param.u64 	%rd48, [_Z40massMatrixMultiplyMonolithicGlobalKernelILi11ELi14ELi1EEviPKdS1_S1_S1_Pd_param_2];
	ld.param.u32 	%r94, [_Z40massMatrixMultiplyMonolithicGlobalKernelILi11ELi14ELi1EEviPKdS1_S1_S1_Pd_param_0];
	mov.u32 	%r43, %ctaid.x;
	mov.u32 	%r44, %tid.y;
	add.s32 	%r45, %r43, %r44;
	setp.ge.s32 	%p14, %r45, %r94;
	mul.f64 	%fd1553, %fd180, %fd1547;
	cvta.to.global.u64 	%rd20, %rd48;
	ld.global.nc.f64 	%fd184, [%rd20+880];
	fma.rn.f64 	%fd1004, %fd184, %fd23, 0d0000000000000000;
	ld.global.nc.f64 	%fd185, [%rd20+888];
	fma.rn.f64 	%fd1005, %fd185, %fd24, %fd1004;
	ld.global.nc.f64 	%fd186, [%rd20+896];
	fma.rn.f64 	%fd1006, %fd186, %fd25, %fd1005;
	ld.global.nc.f64 	%fd187, [%rd20+904];
	fma.rn.f64 	%fd1007, %fd187, %fd26, %fd1006;
	ld.global.nc.f64 	%fd188, [%rd20+912];
	fma.rn.f64 	%fd1008, %fd188, %fd27, %fd1007;
	ld.global.nc.f64 	%fd189, [%rd20+920];
	fma.rn.f64 	%fd1009, %fd189, %fd28, %fd1008;
	ld.global.nc.f64 	%fd190, [%rd20+928];
	fma.rn.f64 	%fd1010, %fd190, %fd29, %fd1009;
	ld.global.nc.f64 	%fd191, [%rd20+936];
	fma.rn.f64 	%fd1011, %fd191, %fd30, %fd1010;
	ld.global.nc.f64 	%fd192, [%rd20+944];
	fma.rn.f64 	%fd1012, %fd192, %fd31, %fd1011;
	ld.global.nc.f64 	%fd193, [%rd20+952];
	fma.rn.f64 	%fd1013, %fd193, %fd32, %fd1012;
	ld.global.nc.f64 	%fd194, [%rd20+960];
	fma.rn.f64 	%fd195, %fd194, %fd33, %fd1013;
	mov.f64 	%fd1548, 0d0000000000000000;
	@%p14 bra 	$L__BB294_28;
	ld.param.u64 	%rd42, [_Z40massMatrixMultiplyMonolithicGlobalKernelILi11ELi14ELi1EEviPKdS1_S1_S1_Pd_param_1];
	cvta.to.global.u64 	%rd21, %rd42;
	mov.u32 	%r46, %tid.x;
	mov.u32 	%r47, %ctaid.x;
	mov.u32 	%r48, %tid.y;
	add.s32 	%r49, %r47, %r48;
	mul.lo.s32 	%r50, %r49, 2744;
	mad.lo.s32 	%r51, %r46, 14, %r50;
	mul.wide.s32 	%rd22, %r51, 8;
	add.s64 	%rd23, %rd21, %rd22;
	ld.global.nc.f64 	%fd1548, [%rd23+80];
$L__BB294_28:
	ld.param.u64 	%rd49, [_Z40massMatrixMultiplyMonolithicGlobalKernelILi11ELi14ELi1EEviPKdS1_S1_S1_Pd_param_2];
	ld.param.u32 	%r95, [_Z40massMatrixMultiplyMonolithicGlobalKernelILi11ELi14ELi1EEviPKdS1_S1_S1_Pd_param_0];
	mov.u32 	%r52, %ctaid.x;
	mov.u32 	%r53, %tid.y;
	add.s32 	%r54, %r52, %r53;
	setp.ge.s32 	%p15, %r54, %r95;
	mul.f64 	%fd1552, %fd195, %fd1548;
	cvta.to.global.u64 	%rd24, %rd49;
	ld.global.nc.f64 	%fd199, [%rd24+968];
	fma.rn.f64 	%fd1015, %fd199, %fd23, 0d0000000000000000;
	ld.global.nc.f64 	%fd200, [%rd24+976];
	fma.rn.f64 	%fd1016, %fd200, %fd24, %fd1015;
	ld.global.nc.f64 	%fd201, [%rd24+984];
	fma.rn.f64 	%fd1017, %fd201, %fd25, %fd1016;
	ld.global.nc.f64 	%fd202, [%rd24+992];
	fma.rn.f64 	%fd1018, %fd202, %fd26, %fd1017;
	ld.global.nc.f64 	%fd203, [%rd24+1000];
	fma.rn.f64 	%fd1019, %fd203, %fd27, %fd1018;
	ld.global.nc.f64 	%fd204, [%rd24+1008];
	fma.rn.f64 	%fd1020, %fd204, %fd28, %fd1019;
	ld.global.nc.f64 	%fd205, [%rd24+1016];
	fma.rn.f64 	%fd1021, %fd205, %fd29, %fd1020;
	ld.global.nc.f64 	%fd206, [%rd24+1024];
	fma.rn.f64 	%fd1022, %fd206, %fd30, %fd1021;
	ld.global.nc.f64 	%fd207, [%rd24+1032];
	fma.rn.f64 	%fd1023, %fd207, %fd31, %fd1022;
	ld.global.nc.f64 	%fd208, [%rd24+1040];
	fma.rn.f64 	%fd1024, %fd208, %fd32, %fd1023;
	ld.global.nc.f64 	%fd209, [%rd24+1048];
	fma.rn.f64 	%fd210, %fd209, %fd33, %fd1024;
	mov.f64 	%fd1549, 0d0000000000000000;
	@%p15 bra 	$L__BB294_30;
	ld.param.u64 	%rd43, [_Z40massMatrixMultiplyMonolithicGlobalKernelILi11ELi14ELi1EEviPKdS1_S1_S1_Pd_param_1];
	cvta.to.global.u64 	%rd25, %rd43;
	mov.u32 	%r55, %tid.x;
	mov.u32 	%r56, %ctaid.x;
	mov.u32 	%r57, %tid.y;
	add.s32 	%r58, %r56, %r57;
	mul.lo.s32 	%r59, %r58, 2744;
	mad.lo.s32 	%r60, %r55, 14, %r59;
	mul.wide.s32 	%rd26, %r60, 8;
	add.s64 	%rd27, %rd25, %rd26;
	ld.global.nc.f64 	%fd1549, [%rd27+88];
$L__BB294_30:
	ld.param.u64 	%rd50, [_Z40massMatrixMultiplyMonolithicGlobalKernelILi11ELi14ELi1EEviPKdS1_S1_S1_Pd_param_2];
	ld.param.u32 	%r96, [_Z40massMatrixMultiplyMonolithicGlobalKernelILi11ELi14ELi1EEviPKdS1_S1_S1_Pd_param_0];
	mov.u32 	%r61, %ctaid.x;
	mov.u32 	%r62, %tid.y;
	add.s32 	%r63, %r61, %r62;
	setp.ge.s32 	%p16, %r63, %r96;
	mul.f64 	%fd213, %fd210, %fd1549;
	cvta.to.global.u64 	%rd28, %rd50;
	ld.global.nc.f64 	%fd214, [%rd28+1056];
	fma.rn.f64 	%fd1026, %fd214, %fd23, 0d0000000000000000;
	ld.global.nc.f64 	%fd215, [%rd28+1064];
	fma.rn.f64 	%fd1027, %fd215, %fd24, %fd1026;
	ld.global.nc.f64 	%fd216, [%rd28+1072];
	fma.rn.f64 	%fd1028, %fd216, %fd25, %fd1027;
	ld.global.nc.f64 	%fd217, [%rd28+1080];
	fma.rn.f64 	%fd1029, %fd217, %fd26, %fd1028;
	ld.global.nc.f64 	%fd218, [%rd28+1088];
	fma.rn.f64 	%fd1030, %fd218, %fd27, %fd1029;
	ld.global.nc.f64 	%fd219, [%rd28+1096];
	fma.rn.f64 	%fd1031, %fd219, %fd28, %fd1030;
	ld.global.nc.f64 	%fd220, [%rd28+1104];
	fma.rn.f64 	%fd1032, %fd220, %fd29, %fd1031;
	ld.global.nc.f64 	%fd221, [%rd28+1112];
	fma.rn.f64 	%fd1033, %fd221, %fd30, %fd1032;
	ld.global.nc.f64 	%fd222, [%rd28+1120];
	fma.rn.f64 	%fd1034, %fd222, %fd31, %fd1033;
	ld.global.nc.f64 	%fd223, [%rd28+1128];
	fma.rn.f64 	%fd1035, %fd223, %fd32, %fd1034;
	ld.global.nc.f64 	%fd224, [%rd28+1136];
	fma.rn.f64 	%fd225, %fd224, %fd33, %fd1035;
	mov.f64 	%fd1550, 0d0000000000000000;
	@%p16 bra 	$L__BB294_32;
	ld.param.u64 	%rd44, [_Z40massMatrixMultiplyMonolithicGlobalKernelILi11ELi14ELi1EEviPKdS1_S1_S1_Pd_param_1];
	cvta.to.global.u64 	%rd29, %rd44;
	mov.u32 	%r64, %tid.x;
	mov.u32 	%r65, %ctaid.x;
	mov.u32 	%r66, %tid.y;
	add.s32 	%r67, %r65, %r66;
	mul.lo.s32 	%r68, %r67, 2744;
	mad.lo.s32 	%r69, %r64, 14, %r68;
	mul.wide.s32 	%rd30, %r69, 8;
	add.s64 	%rd31, %rd29, %rd30;
	ld.global.nc.f64 	%fd1550, [%rd31+96];
$L__BB294_32:
	ld.param.u64 	%rd51, [_Z40massMatrixMultiplyMonolithicGlobalKernelILi11ELi14ELi1EEviPKdS1_S1_S1_Pd_param_2];
	ld.param.u32 	%r97, [_Z40massMatrixMultiplyMonolithicGlobalKernelILi11ELi14ELi1EEviPKdS1_S1_S1_Pd_param_0];
	mov.u32 	%r70, %ctaid.x;
	mov.u32 	%r71, %tid.y;
	add.s32 	%r72, %r70, %r71;
	setp.ge.s32 	%p17, %r72, %r97;
	mul.f64 	%fd228, %fd225, %fd1550;
	cvta.to.global.u64 	%rd32, %rd51;
	ld.global.nc.f64 	%fd229, [%rd32+1144];
	fma.rn.f64 	%fd1037, %fd229, %fd23, 0d0000000000000000;
	ld.global.nc.f64 	%fd230, [%rd32+1152];
	fma.rn.f64 	%fd1038, %fd230, %fd24, %fd1037;
	ld.global.nc.f64 	%fd231, [%rd32+1160];
	fma.rn.f64 	%fd1039, %fd231, %fd25, %fd1038;
	ld.global.nc.f64 	%fd232, [%rd32+1168];
	fma.rn.f64 	%fd1040, %fd232, %fd26, %fd1039;
	ld.global.nc.f64 	%fd233, [%rd32+1176];
	fma.rn.f64 	%fd1041, %fd233, %fd27, %fd1040;
	ld.global.nc.f64 	%fd234, [%rd32+1184];
	fma.rn.f64 	%fd1042, %fd234, %fd28, %fd1041;
	ld.global.nc.f64 	%fd235, [%rd32+1192];
	fma.rn.f64 	%fd1043, %fd235, %fd29, %fd1042;
	ld.global.nc.f64 	%fd236, [%rd32+1200];
	fma.rn.f64 	%fd1044, %fd236, %fd30, %fd1043;
	ld.global.nc.f64 	%fd237, [%rd32+1208];
	fma.rn.f64 	%fd1045, %fd237, %fd31, %fd1044;
	ld.global.nc.f64 	%fd238, [%rd32+1216];
	fma.rn.f64 	%fd1046, %fd238, %fd32, %fd1045;
	ld.global.nc.f64 	%fd239, [%rd32+1224];
	fma.rn.f64 	%fd240, %fd239, %fd33, %fd1046;
	mov.f64 	%fd1551, 0d0000000000000000;
	@%p17 bra 	$L__BB294_34;
	ld.param.u64 	%rd45, [_Z40massMatrixMultiplyMonolithicGlobalKernelILi11ELi14ELi1EEviPKdS1_S1_S1_Pd_param_1];
	cvta.to.global.u64 	%rd33, %rd45;
	mov.u32 	%r73, %tid.x;
	mov.u32 	%r74, %ctaid.x;
	mov.u32 	%r75, %tid.y;
	add.s32 	%r76, %r74, %r75;
	mul.lo.s32 	%r77, %r76, 2744;
	mad.lo.s32 	%r78, %r73, 14, %r77;
	mul.wide.s32 	%rd34, %r78, 8;
	add.s64 	%rd35, %rd33, %rd34;
	ld.global.nc.f64 	%fd1551, [%rd35+104];
$L__BB294_34:
	mov.u32 	%r79, %tid.x;
	setp.gt.u32 	%p18, %r79, 153;
	mul.f64 	%fd1047, %fd240, %fd1551;
	fma.rn.f64 	%fd1048, %fd34, %fd1562, 0d0000000000000000;
	fma.rn.f64 	%fd1049, %fd49, %fd1561, %fd1048;
	fma.rn.f64 	%fd1050, %fd64, %fd1560, %fd1049;
	fma.rn.f64 	%fd1051, %fd79, %fd1559, %fd1050;
	fma.rn.f64 	%fd1052, %fd94, %fd1558, %fd1051;
	fma.rn.f64 	%fd1053, %fd109, %fd1557, %fd1052;
	fma.rn.f64 	%fd1054, %fd124, %fd1556, %fd1053;
	fma.rn.f64 	%fd1055, %fd139, %fd1555, %fd1054;
	fma.rn.f64 	%fd1056, %fd154, %fd1554, %fd1055;
	fma.rn.f64 	%fd1057, %fd169, %fd1553, %fd1056;
	fma.rn.f64 	%fd1058, %fd184, %fd1552, %fd1057;
	fma.rn.f64 	%fd1059, %fd199, %fd213, %fd1058;
	fma.rn.f64 	%fd1060, %fd214, %fd228, %fd1059;
	fma.rn.f64 	%fd1061, %fd229, %fd1047, %fd1060;
	st.shared.f64 	[%r9], %fd1061;
	fma.rn.f64 	%fd1062, %fd35, %fd1562, 0d0000000000000000;
	fma.rn.f64 	%fd1063, %fd50, %fd1561, %fd1062;
	fma.rn.f64 	%fd1064, %fd65, %fd1560, %fd1063;
	fma.rn.f64 	%fd1065, %fd80, %fd1559, %fd1064;
	fma.rn.f64 	%fd1066, %fd95, %fd1558, %fd1065;
	fma.rn.f64 	%fd1067, %fd110, %fd1557, %fd1066;
	fma.rn.f64 	%fd1068, %fd125, %fd1556, %fd1067;
	fma.rn.f64 	%fd1069, %fd140, %fd1555, %fd1068;
	fma.rn.f64 	%fd1070, %fd155, %fd1554, %fd1069;
	fma.rn.f64 	%fd1071, %fd170, %fd1553, %fd1070;
	fma.rn.f64 	%fd1072, %fd185, %fd1552, %fd1071;
	fma.rn.f64 	%fd1073, %fd200, %fd213, %fd1072;
	fma.rn.f64 	%fd1074, %fd215, %fd228, %fd1073;
	fma.rn.f64 	%fd1075, %fd230, %fd1047, %fd1074;
	st.shared.f64 	[%r9+8], %fd1075;
	fma.rn.f64 	%fd1076, %fd36, %fd1562, 0d0000000000000000;
	fma.rn.f64 	%fd1077, %fd51, %fd1561, %fd1076;
	fma.rn.f64 	%fd1078, %fd66, %fd1560, %fd1077;
	fma.rn.f64 	%fd1079, %fd81, %fd1559, %fd1078;
	fma.rn.f64 	%fd1080, %fd96, %fd1558, %fd1079;
	fma.rn.f64 	%fd1081, %fd111, %fd1557, %fd1080;
	fma.rn.f64 	%fd1082, %fd126, %fd1556, %fd1081;
	fma.rn.f64 	%fd1083, %fd141, %fd1555, %fd1082;
	fma.rn.f64 	%fd1084, %fd156, %fd1554, %fd1083;
	fma.rn.f64 	%fd1085, %fd171, %fd1553, %fd1084;
	fma.rn.f64 	%fd1086, %fd186, %fd1552, %fd1085;
	fma.rn.f64 	%fd1087, %fd201, %fd213, %fd1086;
	fma.rn.f64 	%fd1088, %fd216, %fd228, %fd1087;
	fma.rn.f64 	%fd1089, %fd231, %fd1047, %fd1088;
	st.shared.f64 	[%r9+16], %fd1089;
	fma.rn.f64 	%fd1090, %fd37, %fd1562, 0d0000000000000000;
	fma.rn.f64 	%fd1091, %fd52, %fd1561, %fd1090;
	fma.rn.f64 	%fd1092, %fd67, %fd1560, %fd1091;
	fma.rn.f64 	%fd1093, %fd82, %fd1559, %fd1092;
	fma.rn.f64 	%fd1094, %fd97, %fd1558, %fd1093;
	fma.rn.f64 	%fd1095, %fd112, %fd1557, %fd1094;
	fma.rn.f64 	%fd1096, %fd127, %fd1556, %fd1095;
	fma.rn.f64 	%fd1097, %fd142, %fd1555, %fd1096;
	fma.rn.f64 	%fd1098, %fd157, %fd1554, %fd1097;
	fma.rn.f64 	%fd1099, %fd172, %fd1553, %fd1098;
	fma.rn.f64 	%fd1100, %fd187, %fd1552, %fd1099;
	fma.rn.f64 	%fd1101, %fd202, %fd213, %fd1100;
	fma.rn.f64 	%fd1102, %fd217, %fd228, %fd1101;
	fma.rn.f64 	%fd1103, %fd232, %fd1047, %fd1102;
	st.shared.f64 	[%r9+24], %fd1103;
	fma.rn.f64 	%fd1104, %fd38, %fd1562, 0d0000000000000000;
	fma.rn.f64 	%fd1105, %fd53, %fd1561, %fd1104;
	fma.rn.f64 	%fd1106, %fd68, %fd1560, %fd1105;
	fma.rn.f64 	%fd1107, %fd83, %fd1559, %fd1106;
	fma.rn.f64 	%fd1108, %fd98, %fd1558, %fd1107;
	fma.rn.f64 	%fd1109, %fd113, %fd1557, %fd1108;
	fma.rn.f64 	%fd1110, %fd128, %fd1556, %fd1109;
	fma.rn.f64 	%fd1111, %fd143, %fd1555, %fd1110;
	fma.rn.f64 	%fd1112, %fd158, %fd1554, %fd1111;
	fma.rn.f64 	%fd1113, %fd173, %fd1553, %fd1112;
	fma.rn.f64 	%fd1114, %fd188, %fd1552, %fd1113;
	fma.rn.f64 	%fd1115, %fd203, %fd213, %fd1114;
	fma.rn.f64 	%fd1116, %fd218, %fd228, %fd1115;
	fma.rn.f64 	%fd1117, %fd233, %fd1047, %fd1116;
	st.shared.f64 	[%r9+32], %fd1117;
	fma.rn.f64 	%fd1118, %fd39, %fd1562, 0d0000000000000000;
	fma.rn.f64 	%fd1119, %fd54, %fd1561, %fd1118;
	fma.rn.f64 	%fd1120, %fd69, %fd1560, %fd1119;
	fma.rn.f64 	%fd1121, %fd84, %fd1559, %fd1120;
	fma.rn.f64 	%fd1122, %fd99, %fd1558, %fd1121;
	fma.rn.f64 	%fd1123, %fd114, %fd1557, %fd1122;
	fma.rn.f64 	%fd1124, %fd129, %fd1556, %fd1123;
	fma.rn.f64 	%fd1125, %fd144, %fd1555, %fd1124;
	fma.rn.f64 	%fd1126, %fd159, %fd1554, %fd1125;
	fma.rn.f64 	%fd1127, %fd174, %fd1553, %fd1126;
	fma.rn.f64 	%fd1128, %fd189, %fd1552, %fd1127;
	fma.rn.f64 	%fd1129, %fd204, %fd213, %fd1128;
	fma.rn.f64 	%fd1130, %fd219, %fd228, %fd1129;
	fma.rn.f64 	%fd1131, %fd234, %fd1047, %fd1130;
	st.shared.f64 	[%r9+40], %fd1131;
	fma.rn.f64 	%fd1132, %fd40, %fd1562, 0d0000000000000000;
	fma.rn.f64 	%fd1133, %fd55, %fd1561, %fd1132;
	fma.rn.f64 	%fd1134, %fd70, %fd1560, %fd1133;
	fma.rn.f64 	%fd1135, %fd85, %fd1559, %fd1134;
	fma.rn.f64 	%fd1136, %fd100, %fd1558, %fd1135;
	fma.rn.f64 	%fd1137, %fd115, %fd1557, %fd1136;
	fma.rn.f64 	%fd1138, %fd130, %fd1556, %fd1137;
	fma.rn.f64 	%fd1139, %fd145, %fd1555, %fd1138;
	fma.rn.f64 	%fd1140, %fd160, %fd1554, %fd1139;
	fma.rn.f64 	%fd1141, %fd175, %fd1553, %fd1140;
	fma.rn.f64 	%fd1142, %fd190, %fd1552, %fd1141;
	fma.rn.f64 	%fd1143, %fd205, %fd213, %fd1142;
	fma.rn.f64 	%fd1144, %fd220, %fd228, %fd1143;
	fma.rn.f64 	%fd1145, %fd235, %fd1047, %fd1144;
	st.shared.f64 	[%r9+48], %fd1145;
	fma.rn.f64 	%fd1146, %fd41, %fd1562, 0d0000000000000000;
	fma.rn.f64 	%fd1147, %fd56, %fd1561, %fd1146;
	fma.rn.f64 	%fd1148, %fd71, %fd1560, %fd1147;
	fma.rn.f64 	%fd1149, %fd86, %fd1559, %fd1148;
	fma.rn.f64 	%fd1150, %fd101, %fd1558, %fd1149;
	fma.rn.f64 	%fd1151, %fd116, %fd1557, %fd1150;
	fma.rn.f64 	%fd1152, %fd131, %fd1556, %fd1151;
	fma.rn.f64 	%fd1153, %fd146, %fd1555, %fd1152;
	fma.rn.f64 	%fd1154, %fd161, %fd1554, %fd1153;
	fma.rn.f64 	%fd1155, %fd176, %fd1553, %fd1154;
	fma.rn.f64 	%fd1156, %fd191, %fd1552, %fd1155;
	fma.rn.f64 	%fd1157, %fd206, %fd213, %fd1156;
	fma.rn.f64 	%fd1158, %fd221, %fd228, %fd1157;
	fma.rn.f64 	%fd1159, %fd236, %fd1047, %fd1158;
	st.shared.f64 	[%r9+56], %fd1159;
	fma.rn.f64 	%fd1160, %fd42, %fd1562, 0d0000000000000000;
	fma.rn.f64 	%fd1161, %fd57, %fd1561, %fd1160;
	fma.rn.f64 	%fd1162, %fd72, %fd1560, %fd1161;
	fma.rn.f64 	%fd1163, %fd87, %fd1559, %fd1162;
	fma.rn.f64 	%fd1164, %fd102, %fd1558, %fd1163;
	fma.rn.f64 	%fd1165, %fd117, %fd1557, %fd1164;
	fma.rn.f64 	%fd1166, %fd132, %fd1556, %fd1165;
	fma.rn.f64 	%fd1167, %fd147, %fd1555, %fd1166;
	fma.rn.f64 	%fd1168, %fd162, %fd1554, %fd1167;
	fma.rn.f64 	%fd1169, %fd177, %fd1553, %fd1168;
	fma.rn.f64 	%fd1170, %fd192, %fd1552, %fd1169;
	fma.rn.f64 	%fd1171, %fd207, %fd213, %fd1170;
	fma.rn.f64 	%fd1172, %fd222, %fd228, %fd1171;
	fma.rn.f64 	%fd1173, %fd237, %fd1047, %fd1172;
	st.shared.f64 	[%r9+64], %fd1173;
	fma.rn.f64 	%fd1174, %fd43, %fd1562, 0d0000000000000000;
	fma.rn.f64 	%fd1175, %fd58, %fd1561, %fd1174;
	fma.rn.f64 	%fd1176, %fd73, %fd1560, %fd1175;
	fma.rn.f64 	%fd1177, %fd88, %fd1559, %fd1176;
	fma.rn.f64 	%fd1178, %fd103, %fd1558, %fd1177;
	fma.rn.f64 	%fd1179, %fd118, %fd1557, %fd1178;
	fma.rn.f64 	%fd1180, %fd133, %fd1556, %fd1179;
	fma.rn.f64 	%fd1181, %fd148, %fd1555, %fd1180;
	fma.rn.f64 	%fd1182, %fd163, %fd1554, %fd1181;
	fma.rn.f64 	%fd1183, %fd178, %fd1553, %fd1182;
	fma.rn.f64 	%fd1184, %fd193, %fd1552, %fd1183;
	fma.rn.f64 	%fd1185, %fd208, %fd213, %fd1184;
	fma.rn.f64 	%fd1186, %fd223, %fd228, %fd1185;
	fma.rn.f64 	%fd1187, %fd238, %fd1047, %fd1186;
	st.shared.f64 	[%r9+72], %fd1187;
	fma.rn.f64 	%fd1188, %fd44, %fd1562, 0d0000000000000000;
	fma.rn.f64 	%fd1189, %fd59, %fd1561, %fd1188;
	fma.rn.f64 	%fd1190, %fd74, %fd1560, %fd1189;
	fma.rn.f64 	%fd1191, %fd89, %fd1559, %fd1190;
	fma.rn.f64 	%fd1192, %fd104, %fd1558, %fd1191;
	fma.rn.f64 	%fd1193, %fd119, %fd1557, %fd1192;
	fma.rn.f64 	%fd1194, %fd134, %fd1556, %fd1193;
	fma.rn.f64 	%fd1195, %fd149, %fd1555, %fd1194;
	fma.rn.f64 	%fd1196, %fd164, %fd1554, %fd1195;
	fma.rn.f64 	%fd1197, %fd179, %fd1553, %fd1196;
	fma.rn.f64 	%fd1198, %fd194, %fd1552, %fd1197;
	fma.rn.f64 	%fd1199, %fd209, %fd213, %fd1198;
	fma.rn.f64 	%fd1200, %fd224, %fd228, %fd1199;
	fma.rn.f64 	%fd1201, %fd239, %fd1047, %fd1200;
	st.shared.f64 	[%r9+80], %fd1201;
	bar.sync 	0;
	@%p18 bra 	$L__BB294_36;
	ld.shared.f64 	%fd1202, [%r8];
	ld.shared.f64 	%fd1203, [%r8+112];
	ld.shared.f64 	%fd1204, [%r8+224];
	ld.shared.f64 	%fd1205, [%r8+336];
	ld.shared.f64 	%fd1206, [%r8+448];
	ld.shared.f64 	%fd1207, [%r8+560];
	ld.shared.f64 	%fd1208, [%r8+672];
	ld.shared.f64 	%fd1209, [%r8+784];
	ld.shared.f64 	%fd1210, [%r8+896];
	ld.shared.f64 	%fd1211, [%r8+1008];
	ld.shared.f64 	%fd1212, [%r8+1120];
	ld.shared.f64 	%fd1213, [%r8+1232];
	ld.shared.f64 	%fd1214, [%r8+1344];
	ld.shared.f64 	%fd1215, [%r8+1456];
	fma.rn.f64 	%fd1216, %fd34, %fd1202, 0d0000000000000000;
	fma.rn.f64 	%fd1217, %fd49, %fd1203, %fd1216;
	fma.rn.f64 	%fd1218, %fd64, %fd1204, %fd1217;
	fma.rn.f64 	%fd1219, %fd79, %fd1205, %fd1218;
	fma.rn.f64 	%fd1220, %fd94, %fd1206, %fd1219;
	fma.rn.f64 	%fd1221, %fd109, %fd1207, %fd1220;
	fma.rn.f64 	%fd1222, %fd124, %fd1208, %fd1221;
	fma.rn.f64 	%fd1223, %fd139, %fd1209, %fd1222;
	fma.rn.f64 	%fd1224, %fd154, %fd1210, %fd1223;
	fma.rn.f64 	%fd1225, %fd169, %fd1211, %fd1224;
	fma.rn.f64 	%fd1226, %fd184, %fd1212, %fd1225;
	fma.rn.f64 	%fd1227, %fd199, %fd1213, %fd1226;
	fma.rn.f64 	%fd1228, %fd214, %fd1214, %fd1227;
	fma.rn.f64 	%fd1229, %fd229, %fd1215, %fd1228;
	st.shared.f64 	[%r8], %fd1229;
	fma.rn.f64 	%fd1230, %fd35, %fd1202, 0d0000000000000000;
	fma.rn.f64 	%fd1231, %fd50, %fd1203, %fd1230;
	fma.rn.f64 	%fd1232, %fd65, %fd1204, %fd1231;
	fma.rn.f64 	%fd1233, %fd80, %fd1205, %fd1232;
	fma.rn.f64 	%fd1234, %fd95, %fd1206, %fd1233;
	fma.rn.f64 	%fd1235, %fd110, %fd1207, %fd1234;
	fma.rn.f64 	%fd1236, %fd125, %fd1208, %fd1235;
	fma.rn.f64 	%fd1237, %fd140, %fd1209, %fd1236;
	fma.rn.f64 	%fd1238, %fd155, %fd1210, %fd1237;
	fma.rn.f64 	%fd1239, %fd170, %fd1211, %fd1238;
	fma.rn.f64 	%fd1240, %fd185, %fd1212, %fd1239;
	fma.rn.f64 	%fd1241, %fd200, %fd1213, %fd1240;
	fma.rn.f64 	%fd1242, %fd215, %fd1214, %fd1241;
	fma.rn.f64 	%fd1243, %fd230, %fd1215, %fd1242;
	st.shared.f64 	[%r8+112], %fd1243;
	fma.rn.f64 	%fd1244, %fd36, %fd1202, 0d0000000000000000;
	fma.rn.f64 	%fd1245, %fd51, %fd1203, %fd1244;
	fma.rn.f64 	%fd1246, %fd66, %fd1204, %fd1245;
	fma.rn.f64 	%fd1247, %fd81, %fd1205, %fd1246;
	fma.rn.f64 	%fd1248, %fd96, %fd1206, %fd1247;
	fma.rn.f64 	%fd1249, %fd111, %fd1207, %fd1248;
	fma.rn.f64 	%fd1250, %fd126, %fd1208, %fd1249;
	fma.rn.f64 	%fd1251, %fd141, %fd1209, %fd1250;
	fma.rn.f64 	%fd1252, %fd156, %fd1210, %fd1251;
	fma.rn.f64 	%fd1253, %fd171, %fd1211, %fd1252;
	fma.rn.f64 	%fd1254, %fd186, %fd1212, %fd1253;
	fma.rn.f64 	%fd1255, %fd201, %fd1213, %fd1254;
	fma.rn.f64 	%fd1256, %fd216, %fd1214, %fd1255;
	fma.rn.f64 	%fd1257, %fd231, %fd1215, %fd1256;
	st.shared.f64 	[%r8+224], %fd1257;
	fma.rn.f64 	%fd1258, %fd37, %fd1202, 0d0000000000000000;
	fma.rn.f64 	%fd1259, %fd52, %fd1203, %fd1258;
	fma.rn.f64 	%fd1260, %fd67, %fd1204, %fd1259;
	fma.rn.f64 	%fd1261, %fd82, %fd1205, %fd1260;
	fma.rn.f64 	%fd1262, %fd97, %fd1206, %fd1261;
	fma.rn.f64 	%fd1263, %fd112, %fd1207, %fd1262;
	fma.rn.f64 	%fd1264, %fd127, %fd1208, %fd1263;
	fma.rn.f64 	%fd1265, %fd142, %fd1209, %fd1264;
	fma.rn.f64 	%fd1266, %fd157, %fd1210, %fd1265;
	fma.rn.f64 	%fd1267, %fd172, %fd1211, %fd1266;
	fma.rn.f64 	%fd1268, %fd187, %fd1212, %fd1267;
	fma.rn.f64 	%fd1269, %fd202, %fd1213, %fd1268;
	fma.rn.f64 	%fd1270, %fd217, %fd1214, %fd1269;
	fma.rn.f64 	%fd1271, %fd232, %fd1215, %fd1270;
	st.shared.f64 	[%r8+336], %fd1271;
	fma.rn.f64 	%fd1272, %fd38, %fd1202, 0d0000000000000000;
	fma.rn.f64 	%fd1273, %fd53, %fd1203, %fd1272;
	fma.rn.f64 	%fd1274, %fd68, %fd1204, %fd1273;
	fma.rn.f64 	%fd1275, %fd83, %fd1205, %fd1274;
	fma.rn.f64 	%fd1276, %fd98, %fd1206, %fd1275;
	fma.rn.f64 	%fd1277, %fd113, %fd1207, %fd1276;
	fma.rn.f64 	%fd1278, %fd128, %fd1208, %fd1277;
	fma.rn.f64 	%fd1279, %fd143, %fd1209, %fd1278;
	fma.rn.f64 	%fd1280, %fd158, %fd1210, %fd1279;
	fma.rn.f64 	%fd1281, %fd173, %fd1211, %fd1280;
	fma.rn.f64 	%fd1282, %fd188, %fd1212, %fd1281;
	fma.rn.f64 	%fd1283, %fd203, %fd1213, %fd1282;
	fma.rn.f64 	%fd1284, %fd218, %fd1214, %fd1283;
	fma.rn.f64 	%fd1285, %fd233, %fd1215, %fd1284;
	st.shared.f64 	[%r8+448], %fd1285;
	fma.rn.f64 	%fd1286, %fd39, %fd1202, 0d0000000000000000;
	fma.rn.f64 	%fd1287, %fd54, %fd1203, %fd1286;
	fma.rn.f64 	%fd1288, %fd69, %fd1204, %fd1287;
	fma.rn.f64 	%fd1289, %fd84, %fd1205, %fd1288;
	fma.rn.f64 	%fd1290, %fd99, %fd1206, %fd1289;
	fma.rn.f64 	%fd1291, %fd114, %fd1207, %fd1290;
	fma.rn.f64 	%fd1292, %fd129, %fd1208, %fd1291;
	fma.rn.f64 	%fd1293, %fd144, %fd1209, %fd1292;
	fma.rn.f64 	%fd1294, %fd159, %fd1210, %fd1293;
	fma.rn.f64 	%fd1295, %fd174, %fd1211, %fd1294;
	fma.rn.f64 	%fd1296, %fd189, %fd1212, %fd1295;
	fma.rn.f64 	%fd1297, %fd204, %fd1213, %fd1296;
	fma.rn.f64 	%fd1298, %fd219, %fd1214, %fd1297;
	fma.rn.f64 	%fd1299, %fd234, %fd1215, %fd1298;
	st.shared.f64 	[%r8+560], %fd1299;
	fma.rn.f64 	%fd1300, %fd40, %fd1202, 0d0000000000000000;
	fma.rn.f64 	%fd1301, %fd55, %fd1203, %fd1300;
	fma.rn.f64 	%fd1302, %fd70, %fd1204, %fd1301;
	fma.rn.f64 	%fd1303, %fd85, %fd1205, %fd1302;
	fma.rn.f64 	%fd1304, %fd100, %fd1206, %fd1303;
	fma.rn.f64 	%fd1305, %fd115, %fd1207, %fd1304;
	fma.rn.f64 	%fd1306, %fd130, %fd1208, %fd1305;
	fma.rn.f64 	%fd1307, %fd145, %fd1209, %fd1306;
	fma.rn.f64 	%fd1308, %fd160, %fd1210, %fd1307;
	fma.rn.f64 	%fd1309, %fd175, %fd1211, %fd1308;
	fma.rn.f64 	%fd1310, %fd190, %fd1212, %fd1309;
	fma.rn.f64 	%fd1311, %fd205, %fd1213, %fd1310;
	fma.rn.f64 	%fd1312, %fd220, %fd1214, %fd1311;
	fma.rn.f64 	%fd1313, %fd235, %fd1215, %fd1312;
	st.shared.f64 	[%r8+672], %fd1313;
	fma.rn.f64 	%fd1314, %fd41, %fd1202, 0d0000000000000000;
	fma.rn.f64 	%fd1315, %fd56, %fd1203, %fd1314;
	fma.rn.f64 	%fd1316, %fd71, %fd1204, %fd1315;
	fma.rn.f64 	%fd1317, %fd86, %fd1205, %fd1316;
	fma.rn.f64 	%fd1318, %fd101, %fd1206, %fd1317;
	fma.rn.f64 	%fd1319, %fd116, %fd1207, %fd1318;
	fma.rn.f64 	%fd1320, %fd131, %fd1208, %fd1319;
	fma.rn.f64 	%fd1321, %fd146, %fd1209, %fd1320;
	fma.rn.f64 	%fd1322, %fd161, %fd1210, %fd1321;
	fma.rn.f64 	%fd1323, %fd176, %fd1211, %fd1322;
	fma.rn.f64 	%fd1324, %fd191, %fd1212, %fd1323;
	fma.rn.f64 	%fd1325, %fd206, %fd1213, %fd1324;
	fma.rn.f64 	%fd1326, %fd221, %fd1214, %fd1325;
	fma.rn.f64 	%fd1327, %fd236, %fd1215, %fd1326;
	st.shared.f64 	[%r8+784], %fd1327;
	fma.rn.f64 	%fd1328, %fd42, %fd1202, 0d0000000000000000;
	fma.rn.f64 	%fd1329, %fd57, %fd1203, %fd1328;
	fma.rn.f64 	%fd1330, %fd72, %fd1204, %fd1329;
	fma.rn.f64 	%fd1331, %fd87, %fd1205, %fd1330;
	fma.rn.f64 	%fd1332, %fd102, %fd1206, %fd1331;
	fma.rn.f64 	%fd1333, %fd117, %fd1207, %fd1332;
	fma.rn.f64 	%fd1334, %fd132, %fd1208, %fd1333;
	fma.rn.f64 	%fd1335, %fd147, %fd1209, %fd1334;
	fma.rn.f64 	%fd1336, %fd162, %fd1210, %fd1335;
	fma.rn.f64 	%fd1337, %fd177, %fd1211, %fd1336;
	fma.rn.f64 	%fd1338, %fd192, %fd1212, %fd1337;
	fma.rn.f64 	%fd1339, %fd207, %fd1213, %fd1338;
	fma.rn.f64 	%fd1340, %fd222, %fd1214, %fd1339;
	fma.rn.f64 	%fd1341, %fd237, %fd1215, %fd1340;
	st.shared.f64 	[%r8+896], %fd1341;
	fma.rn.f64 	%fd1342, %fd43, %fd1202, 0d0000000000000000;
	fma.rn.f64 	%fd1343, %fd58, %fd1203, %fd1342;
	fma.rn.f64 	%fd1344, %fd73, %fd1204, %fd1343;
	fma.rn.f64 	%fd1345, %fd88, %fd1205, %fd1344;
	fma.rn.f64 	%fd1346, %fd103, %fd1206, %fd1345;
	fma.rn.f64 	%fd1347, %fd118, %fd1207, %fd1346;
	fma.rn.f64 	%fd1348, %fd133, %fd1208, %fd1347;
	fma.rn.f64 	%fd1349, %fd148, %fd1209, %fd1348;
	fma.rn.f64 	%fd1350, %fd163, %fd1210, %fd1349;
	fma.rn.f64 	%fd1351, %fd178, %fd1211, %fd1350;
	fma.rn.f64 	%fd1352, %fd193, %fd1212, %fd1351;
	fma.rn.f64 	%fd1353, %fd208, %fd1213, %fd1352;
	fma.rn.f64 	%fd1354, %fd223, %fd1214, %fd1353;
	fma.rn.f64 	%fd1355, %fd238, %fd1215, %fd1354;
	st.shared.f64 	[%r8+1008], %fd1355;
	fma.rn.f64 	%fd1356, %fd44, %fd1202, 0d0000000000000000;
	fma.rn.f64 	%fd1357, %fd59, %fd1203, %fd1356;
	fma.rn.f64 	%fd1358, %fd74, %fd1204, %fd1357;
	fma.rn.f64 	%fd1359, %fd89, %fd1205, %fd1358;
	fma.rn.f64 	%fd1360, %fd104, %fd1206, %fd1359;
	fma.rn.f64 	%fd1361, %fd119, %fd1207, %fd1360;
	fma.rn.f64 	%fd1362, %fd134, %fd1208, %fd1361;
	fma.rn.f64 	%fd1363, %fd149, %fd1209, %fd1362;
	fma.rn.f64 	%fd1364, %fd164, %fd1210, %fd1363;
	fma.rn.f64 	%fd1365, %fd179, %fd1211, %fd1364;
	fma.rn.f64 	%fd1366, %fd194, %fd1212, %fd1365;
	fma.rn.f64 	%fd1367, %fd209, %fd1213, %fd1366;
	fma.rn.f64 	%fd1368, %fd224, %fd1214, %fd1367;
	fma.rn.f64 	%fd1369, %fd239, %fd1215, %fd1368;
	st.shared.f64 	[%r8+1120], %fd1369;
$L__BB294_36:
	mov.u32 	%r80, %tid.x;
	setp.gt.u32 	%p19, %r80, 120;
	bar.sync 	0;
	@%p19 bra 	$L__BB294_38;
	ld.shared.f64 	%fd1370, [%r7];
	ld.shared.f64 	%fd1371, [%r7+1568];
	ld.shared.f64 	%fd1372, [%r7+3136];
	ld.shared.f64 	%fd1373, [%r7+4704];
	ld.shared.f64 	%fd1374, [%r7+6272];
	ld.shared.f64 	%fd1375, [%r7+7840];
	ld.shared.f64 	%fd1376, [%r7+9408];
	ld.shared.f64 	%fd1377, [%r7+10976];
	ld.shared.f64 	%fd1378, [%r7+12544];
	ld.shared.f64 	%fd1379, [%r7+14112];
	ld.shared.f64 	%fd1380, [%r7+15680];
	ld.shared.f64 	%fd1381, [%r7+17248];
	ld.shared.f64 	%fd1382, [%r7+18816];
	ld.shared.f64 	%fd1383, [%r7+20384];
	fma.rn.f64 	%fd1384, %fd34, %fd1370, 0d0000000000000000;
	fma.rn.f64 	%fd1385, %fd49, %fd1371, %fd1384;
	fma.rn.f64 	%fd1386, %fd64, %fd1372, %fd1385;
	fma.rn.f64 	%fd1387, %fd79, %fd1373, %fd1386;
	fma.rn.f64 	%fd1388, %fd94, %fd1374, %fd1387;
	fma.rn.f64 	%fd1389, %fd109, %fd1375, %fd1388;
	fma.rn.f64 	%fd1390, %fd124, %fd1376, %fd1389;
	fma.rn.f64 	%fd1391, %fd139, %fd1377, %fd1390;
	fma.rn.f64 	%fd1392, %fd154, %fd1378, %fd1391;
	fma.rn.f64 	%fd1393, %fd169, %fd1379, %fd1392;
	fma.rn.f64 	%fd1394, %fd184, %fd1380, %fd1393;
	fma.rn.f64 	%fd1395, %fd199, %fd1381, %fd1394;
	fma.rn.f64 	%fd1396, %fd214, %fd1382, %fd1395;
	fma.rn.f64 	%fd1562, %fd229, %fd1383, %fd1396;
	fma.rn.f64 	%fd1397, %fd35, %fd1370, 0d0000000000000000;
	fma.rn.f64 	%fd1398, %fd50, %fd1371, %fd1397;
	fma.rn.f64 	%fd1399, %fd65, %fd1372, %fd1398;
	fma.rn.f64 	%fd1400, %fd80, %fd1373, %fd1399;
	fma.rn.f64 	%fd1401, %fd95, %fd1374, %fd1400;
	fma.rn.f64 	%fd1402, %fd110, %fd1375, %fd1401;
	fma.rn.f64 	%fd1403, %fd125, %fd1376, %fd1402;
	fma.rn.f64 	%fd1404, %fd140, %fd1377, %fd1403;
	fma.rn.f64 	%fd1405, %fd155, %fd1378, %fd1404;
	fma.rn.f64 	%fd1406, %fd170, %fd1379, %fd1405;
	fma.rn.f64 	%fd1407, %fd185, %fd1380, %fd1406;
	fma.rn.f64 	%fd1408, %fd200, %fd1381, %fd1407;
	fma.rn.f64 	%fd1409, %fd215, %fd1382, %fd1408;
	fma.rn.f64 	%fd1561, %fd230, %fd1383, %fd1409;
	fma.rn.f64 	%fd1410, %fd36, %fd1370, 0d0000000000000000;
	fma.rn.f64 	%fd1411, %fd51, %fd1371, %fd1410;
	fma.rn.f64 	%fd1412, %fd66, %fd1372, %fd1411;
	fma.rn.f64 	%fd1413, %fd81, %fd1373, %fd1412;
	fma.rn.f64 	%fd1414, %fd96, %fd1374, %fd1413;
	fma.rn.f64 	%fd1415, %fd111, %fd1375, %fd1414;
	fma.rn.f64 	%fd1416, %fd126, %fd1376, %fd1415;
	fma.rn.f64 	%fd1417, %fd141, %fd1377, %fd1416;
	fma.rn.f64 	%fd1418, %fd156, %fd1378, %fd1417;
	fma.rn.f64 	%fd1419, %fd171, %fd1379, %fd1418;
	fma.rn.f64 	%fd1420, %fd186, %fd1380, %fd1419;
	fma.rn.f64 	%fd1421, %fd201, %fd1381, %fd1420;
	fma.rn.f64 	%fd1422, %fd216, %fd1382, %fd1421;
	fma.rn.f64 	%fd1560, %fd231, %fd1383, %fd1422;
	fma.rn.f64 	%fd1423, %fd37, %fd1370, 0d0000000000000000;
	fma.rn.f64 	%fd1424, %fd52, %fd1371, %fd1423;
	fma.rn.f64 	%fd1425, %fd67, %fd1372, %fd1424;
	fma.rn.f64 	%fd1426, %fd82, %fd1373, %fd1425;
	fma.rn.f64 	%fd1427, %fd97, %fd1374, %fd1426;
	fma.rn.f64 	%fd1428, %fd112, %fd1375, %fd1427;
	fma.rn.f64 	%fd1429, %fd127, %fd1376, %fd1428;
	fma.rn.f64 	%fd1430, %fd142, %fd1377, %fd1429;
	fma.rn.f64 	%fd1431, %fd157, %fd1378, %fd1430;
	fma.rn.f64 	%fd1432, %fd172, %fd1379, %fd1431;
	fma.rn.f64 	%fd1433, %fd187, %fd1380, %fd1432;
	fma.rn.f64 	%fd1434, %fd202, %fd1381, %fd1433;
	fma.rn.f64 	%fd1435, %fd217, %fd1382, %fd1434;
	fma.rn.f64 	%fd1559, %fd232, %fd1383, %fd1435;
	fma.rn.f64 	%fd1436, %fd38, %fd1370, 0d0000000000000000;
	fma.rn.f64 	%fd1437, %fd53, %fd1371, %fd1436;
	fma.rn.f64 	%fd1438, %fd68, %fd1372, %fd1437;
	fma.rn.f64 	%fd1439, %fd83, %fd1373, %fd1438;
	fma.rn.f64 	%fd1440, %fd98, %fd1374, %fd1439;
	fma.rn.f64 	%fd1441, %fd113, %fd1375, %fd1440;
	fma.rn.f64 	%fd1442, %fd128, %fd1376, %fd1441;
	fma.rn.f64 	%fd1443, %fd143, %fd1377, %fd1442;
	fma.rn.f64 	%fd1444, %fd158, %fd1378, %fd1443;
	fma.rn.f64 	%fd1445, %fd173, %fd1379, %fd1444;
	fma.rn.f64 	%fd1446, %fd188, %fd1380, %fd1445;
	fma.rn.f64 	%fd1447, %fd203, %fd1381, %fd1446;
	fma.rn.f64 	%fd1448, %fd218, %fd1382, %fd1447;
	fma.rn.f64 	%fd1558, %fd233, %fd1383, %fd1448;
	fma.rn.f64 	%fd1449, %fd39, %fd1370, 0d0000000000000000;
	fma.rn.f64 	%fd1450, %fd54, %fd1371, %fd1449;
	fma.rn.f64 	%fd1451, %fd69, %fd1372, %fd1450;
	fma.rn.f64 	%fd1452, %fd84, %fd1373, %fd1451;
	fma.rn.f64 	%fd1453, %fd99, %fd1374, %fd1452;
	fma.rn.f64 	%fd1454, %fd114, %fd1375, %fd1453;
	fma.rn.f64 	%fd1455, %fd129, %fd1376, %fd1454;
	fma.rn.f64 	%fd1456, %fd144, %fd1377, %fd1455;
	fma.rn.f64 	%fd1457, %fd159, %fd1378, %fd1456;
	fma.rn.f64 	%fd1458, %fd174, %fd1379, %fd1457;
	fma.rn.f64 	%fd1459, %fd189, %fd1380, %fd1458;
	fma.rn.f64 	%fd1460, %fd204, %fd1381, %fd1459;
	fma.rn.f64 	%fd1461, %fd219, %fd1382, %fd1460;
	fma.rn.f64 	%fd1557, %fd234, %fd1383, %fd1461;
	fma.rn.f64 	%fd1462, %fd40, %fd1370, 0d0000000000000000;
	fma.rn.f64 	%fd1463, %fd55, %fd1371, %fd1462;
	fma.rn.f64 	%fd1464, %fd70, %fd1372, %fd1463;
	fma.rn.f64 	%fd1465, %fd85, %fd1373, %fd1464;
	fma.rn.f64 	%fd1466, %fd100, %fd1374, %fd1465;
	fma.rn.f64 	%fd1467, %fd115, %fd1375, %fd1466;
	fma.rn.f64 	%fd1468, %fd130, %fd1376, %fd1467;
	fma.rn.f64 	%fd1469, %fd145, %fd1377, %fd1468;
	fma.rn.f64 	%fd1470, %fd160, %fd1378, %fd1469;
	fma.rn.f64 	%fd1471, %fd175, %fd1379, %fd1470;
	fma.rn.f64 	%fd1472, %fd190, %fd1380, %fd1471;
	fma.rn.f64 	%fd1473, %fd205, %fd1381, %fd1472;
	fma.rn.f64 	%fd1474, %fd220, %fd1382, %fd1473;
	fma.rn.f64 	%fd1556, %fd235, %fd1383, %fd1474;
	fma.rn.f64 	%fd1475, %fd41, %fd1370, 0d0000000000000000;
	fma.rn.f64 	%fd1476, %fd56, %fd1371, %fd1475;
	fma.rn.f64 	%fd1477, %fd71, %fd1372, %fd1476;
	fma.rn.f64 	%fd1478, %fd86, %fd1373, %fd1477;
	fma.rn.f64 	%fd1479, %fd101, %fd1374, %fd1478;
	fma.rn.f64 	%fd1480, %fd116, %fd1375, %fd1479;
	fma.rn.f64 	%fd1481, %fd131, %fd1376, %fd1480;
	fma.rn.f64 	%fd1482, %fd146, %fd1377, %fd1481;
	fma.rn.f64 	%fd1483, %fd161, %fd1378, %fd1482;
	fma.rn.f64 	%fd1484, %fd176, %fd1379, %fd1483;
	fma.rn.f64 	%fd1485, %fd191, %fd1380, %fd1484;
	fma.rn.f64 	%fd1486, %fd206, %fd1381, %fd1485;
	fma.rn.f64 	%fd1487, %fd221, %fd1382, %fd1486;
	fma.rn.f64 	%fd1555, %fd236, %fd1383, %fd1487;
	fma.rn.f64 	%fd1488, %fd42, %fd1370, 0d0000000000000000;
	fma.rn.f64 	%fd1489, %fd57, %fd1371, %fd1488;
	fma.rn.f64 	%fd1490, %fd72, %fd1372, %fd1489;
	fma.rn.f64 	%fd1491, %fd87, %fd1373, %fd1490;
	fma.rn.f64 	%fd1492, %fd102, %fd1374, %fd1491;
	fma.rn.f64 	%fd1493, %fd117, %fd1375, %fd1492;
	fma.rn.f64 	%fd1494, %fd132, %fd1376, %fd1493;
	fma.rn.f64 	%fd1495, %fd147, %fd1377, %fd1494;
	fma.rn.f64 	%fd1496, %fd162, %fd1378, %fd1495;
	fma.rn.f64 	%fd1497, %fd177, %fd1379, %fd1496;
	fma.rn.f64 	%fd1498, %fd192, %fd1380, %fd1497;
	fma.rn.f64 	%fd1499, %fd207, %fd1381, %fd1498;
	fma.rn.f64 	%fd1500, %fd222, %fd1382, %fd1499;
	fma.rn.f64 	%fd1554, %fd237, %fd1383, %fd1500;
	fma.rn.f64 	%fd1501, %fd43, %fd1370, 0d0000000000000000;
	fma.rn.f64 	%fd1502, %fd58, %fd1371, %fd1501;
	fma.rn.f64 	%fd1503, %fd73, %fd1372, %fd1502;
	fma.rn.f64 	%fd1504, %fd88, %fd1373, %fd1503;
	fma.rn.f64 	%fd1505, %fd103, %fd1374, %fd1504;
	fma.rn.f64 	%fd1506, %fd118, %fd1375, %fd1505;
	fma.rn.f64 	%fd1507, %fd133, %fd1376, %fd1506;
	fma.rn.f64 	%fd1508, %fd148, %fd1377, %fd1507;
	fma.rn.f64 	%fd1509, %fd163, %fd1378, %fd1508;
	fma.rn.f64 	%fd1510, %fd178, %fd1379, %fd1509;
	fma.rn.f64 	%fd1511, %fd193, %fd1380, %fd1510;
	fma.rn.f64 	%fd1512, %fd208, %fd1381, %fd1511;
	fma.rn.f64 	%fd1513, %fd223, %fd1382, %fd1512;
	fma.rn.f64 	%fd1553, %fd238, %fd1383, %fd1513;
	fma.rn.f64 	%fd1514, %fd44, %fd1370, 0d0000000000000000;
	fma.rn.f64 	%fd1515, %fd59, %fd1371, %fd1514;
	fma.rn.f64 	%fd1516, %fd74, %fd1372, %fd1515;
	fma.rn.f64 	%fd1517, %fd89, %fd1373, %fd1516;
	fma.rn.f64 	%fd1518, %fd104, %fd1374, %fd1517;
	fma.rn.f64 	%fd1519, %fd119, %fd1375, %fd1518;
	fma.rn.f64 	%fd1520, %fd134, %fd1376, %fd1519;
	fma.rn.f64 	%fd1521, %fd149, %fd1377, %fd1520;
	fma.rn.f64 	%fd1522, %fd164, %fd1378, %fd1521;
	fma.rn.f64 	%fd1523, %fd179, %fd1379, %fd1522;
	fma.rn.f64 	%fd1524, %fd194, %fd1380, %fd1523;
	fma.rn.f64 	%fd1525, %fd209, %fd1381, %fd1524;
	fma.rn.f64 	%fd1526, %fd224, %fd1382, %fd1525;
	fma.rn.f64 	%fd1552, %fd239, %fd1383, %fd1526;
$L__BB294_38:
	ld.param.u32 	%r98, [_Z40massMatrixMultiplyMonolithicGlobalKernelILi11ELi14ELi1EEviPKdS1_S1_S1_Pd_param_0];
	mov.u32 	%r10, %tid.x;
	setp.gt.u32 	%p20, %r10, 120;
	mov.u32 	%r81, %ctaid.x;
	mov.u32 	%r82, %tid.y;
	add.s32 	%r11, %r81, %r82;
	setp.ge.s32 	%p21, %r11, %r98;
	bar.sync 	0;
	or.pred  	%p22, %p20, %p21;
	@%p22 bra 	$L__BB294_40;
	ld.param.u64 	%rd52, [_Z40massMatrixMultiplyMonolithicGlobalKernelILi11ELi14ELi1EEviPKdS1_S1_S1_Pd_param_5];
	mad.lo.s32 	%r83, %r11, 1331, %r10;
	cvta.to.global.u64 	%rd36, %rd52;
	mul.wide.s32 	%rd37, %r83, 8;
	add.s64 	%rd38, %rd36, %rd37;
	st.global.f64 	[%rd38], %fd1562;
	st.global.f64 	[%rd38+968], %fd1561;
	st.global.f64 	[%rd38+1936], %fd1560;
	st.global.f64 	[%rd38+2904], %fd1559;
	st.global.f64 	[%rd38+3872], %fd1558;
	st.global.f64 	[%rd38+4840], %fd1557;
	st.global.f64 	[%rd38+5808], %fd1556;
	st.global.f64 	[%rd38+6776], %fd1555;
	st.global.f64 	[%rd38+7744], %fd1554;
	st.global.f64 	[%rd38+8712], %fd1553;
	st.global.f64 	[%rd38+9680], %fd1552;
$L__BB294_40:
	ret;

}
	// .globl	_Z42massMatrixMultiplyMonolithicConstantKernelILi11ELi14ELi1EEviPKdS1_S1_S1_Pd
.visible .entry _Z42massMatrixMultiplyMonolithicConstantKernelILi11ELi14ELi1EEviPKdS1_S1_S1_Pd(
	.param .u32 _Z42massMatrixMultiplyMonolithicConstantKernelILi11ELi14ELi1EEviPKdS1_S1_S1_Pd_param_0,
	.param .u64 .ptr .align 1 _Z42massMatrixMultiplyMonolithicConstantKernelILi11ELi14ELi1EEviPKdS1_S1_S1_Pd_param_1,
	.param .u64 .ptr .align 1 _Z42massMatrixMultiplyMonolithicConstantKernelILi11ELi14ELi1EEviPKdS1_S1_S1_Pd_param_2,
	.param .u64 .ptr .align 1 _Z42massMatrixMultiplyMonolithicConstantKernelILi11ELi14ELi1EEviPKdS1_S1_S1_Pd_param_3,
	.param .u64 .ptr .align 1 _Z42massMatrixMultiplyMonolithicConstantKernelILi11ELi14ELi1EEviPKdS1_S1_S1_Pd_param_4,
	.param .u64 .ptr .align 1 _Z42massMatrixMultiplyMonolithicConstantKernelILi11ELi14ELi1EEviPKdS1_S1_S1_Pd_param_5
)
{
	.reg .pred 	%p<23>;
	.reg .b16 	%rs<17>;
	.reg .b32 	%r<24>;
	.reg .b64 	%rd<14>;
	.reg .b64 	%fd<1724>;
	// demoted variable
	.shared .align 8 .b8 _ZZ42massMatrixMultiplyMonolithicConstantKernelILi11ELi14ELi1EEviPKdS1_S1_S1_PdE6s_tmp1[21952];
	ld.param.u32 	%r10, [_Z42massMatrixMultiplyMonolithicConstantKernelILi11ELi14ELi1EEviPKdS1_S1_S1_Pd_param_0];
	ld.param.u64 	%rd2, [_Z42massMatrixMultiplyMonolithicConstantKernelILi11ELi14ELi1EEviPKdS1_S1_S1_Pd_param_1];
	ld.param.u64 	%rd3, [_Z42massMatrixMultiplyMonolithicConstantKernelILi11ELi14ELi1EEviPKdS1_S1_S1_Pd_param_4];
	mov.u32 	%r1, %tid.x;
	mov.u32 	%r2, %tid.y;
	mov.u32 	%r11, %ctaid.x;
	add.s32 	%r3, %r11, %r2;
	cvt.u16.u32 	%rs1, %r1;
	mul.hi.u16 	%rs3, %rs1, 5958;
	mul.lo.s16 	%rs4, %rs3, 11;
	sub.s16 	%rs2, %rs1, %rs4;
	setp.ge.s32 	%p1, %r3, %r10;
	@%p1 bra 	$L__BB295_2;
	cvta.to.global.u64 	%rd5, %rd3;
	mad.lo.s32 	%r12, %r3, 1331, %r1;
	mul.wide.s32 	%rd6, %r12, 8;
	add.s64 	%rd7, %rd5, %rd6;
	ld.global.nc.f64 	%fd1698, [%rd7];
	ld.global.nc.f64 	%fd1697, [%rd7+968];
	ld.global.nc.f64 	%fd1696, [%rd7+1936];
	ld.global.nc.f64 	%fd1695, [%rd7+2904];
	ld.global.nc.f64 	%fd1694, [%rd7+3872];
	ld.global.nc.f64 	%fd1693, [%rd7+4840];
	ld.global.nc.f64 	%fd1692, [%rd7+5808];
	ld.global.nc.f64 	%fd1691, [%rd7+6776];
	ld.global.nc.f64 	%fd1690, [%rd7+7744];
	ld.global.nc.f64 	%fd1689, [%rd7+8712];
	ld.global.nc.f64 	%fd1688, [%rd7+9680];
$L__BB295_2:
	bar.sync 	0;
	setp.gt.u32 	%p2, %r1, 120;
	ld.const.f64 	%fd23, [const_DofToQuad];
	ld.const.f64 	%fd24, [const_DofToQuad+8];
	ld.const.f64 	%fd25, [const_DofToQuad+16];
	ld.const.f64 	%fd26, [const_DofToQuad+24];
	ld.const.f64 	%fd27, [const_DofToQuad+32];
	ld.const.f64 	%fd28, [const_DofToQuad+40];
	ld.const.f64 	%fd29, [const_DofToQuad+48];
	ld.const.f64 	%fd30, [const_DofToQuad+56];
	ld.const.f64 	%fd31, [const_DofToQuad+64];
	ld.const.f64 	%fd32, [const_DofToQuad+72];
	ld.const.f64 	%fd33, [const_DofToQuad+80];
	mov.u32 	%r13, _ZZ42massMatrixMultiplyMonolithicConstantKernelILi11ELi14ELi1EEviPKdS1_S1_S1_PdE6s_tmp1;
	mad.lo.s32 	%r4, %r2, 21952, %r13;
	mul.lo.s16 	%rs6, %rs1, 117;
	shr.u16 	%rs7, %rs6, 8;
	sub.s16 	%rs8, %rs1, %rs7;
	and.b16  	%rs9, %rs8, 254;
	shr.u16 	%rs10, %rs9, 1;
	add.s16 	%rs11, %rs10, %rs7;
	and.b16  	%rs12, %rs11, 248;
	shr.u16 	%rs13, %rs12, 3;
	cvt.u32.u16 	%r5, %rs13;
	mul.wide.u16 	%r14, %rs13, 112;
	add.s32 	%r6, %r4, %r14;
	mul.wide.u16 	%r15, %rs2, 8;
	add.s32 	%r7, %r6, %r15;
	@%p2 bra 	$L__BB295_4;
	fma.rn.f64 	%fd218, %fd23, %fd1698, 0d0000000000000000;
	fma.rn.f64 	%fd219, %fd24, %fd1697, %fd218;
	fma.rn.f64 	%fd220, %fd25, %fd1696, %fd219;
	fma.rn.f64 	%fd221, %fd26, %fd1695, %fd220;
	fma.rn.f64 	%fd222, %fd27, %fd1694, %fd221;
	fma.rn.f64 	%fd223, %fd28, %fd1693, %fd222;
	fma.rn.f64 	%fd224, %fd29, %fd1692, %fd223;
	fma.rn.f64 	%fd225, %fd30, %fd1691, %fd224;
	fma.rn.f64 	%fd226, %fd31, %fd1690, %fd225;
	fma.rn.f64 	%fd227, %fd32, %fd1689, %fd226;
	fma.rn.f64 	%fd228, %fd33, %fd1688, %fd227;
	st.shared.f64 	[%r7], %fd228;
	ld.const.f64 	%fd229, [const_DofToQuad+88];
	fma.rn.f64 	%fd230, %fd229, %fd1698, 0d0000000000000000;
	ld.const.f64 	%fd231, [const_DofToQuad+96];
	fma.rn.f64 	%fd232, %fd231, %fd1697, %fd230;
	ld.const.f64 	%fd233, [const_DofToQuad+104];
	fma.rn.f64 	%fd234, %fd233, %fd1696, %fd232;
	ld.const.f64 	%fd235, [const_DofToQuad+112];
	fma.rn.f64 	%fd236, %fd235, %fd1695, %fd234;
	ld.const.f64 	%fd237, [const_DofToQuad+120];
	fma.rn.f64 	%fd238, %fd237, %fd1694, %fd236;
	ld.const.f64 	%fd239, [const_DofToQuad+128];
	fma.rn.f64 	%fd240, %fd239, %fd1693, %fd238;
	ld.const.f64 	%fd241, [const_DofToQuad+136];
	fma.rn.f64 	%fd242, %fd241, %fd1692, %fd240;
	ld.const.f64 	%fd243, [const_DofToQuad+144];
	fma.rn.f64 	%fd244, %fd243, %fd1691, %fd242;
	ld.const.f64 	%fd245, [const_DofToQuad+152];
	fma.rn.f64 	%fd246, %fd245, %fd1690, %fd244;
	ld.const.f64 	%fd247, [const_DofToQuad+160];
	fma.rn.f64 	%fd248, %fd247, %fd1689, %fd246;
	ld.const.f64 	%fd249, [const_DofToQuad+168];
	fma.rn.f64 	%fd250, %fd249, %fd1688, %fd248;
	st.shared.f64 	[%r7+1568], %fd250;
	ld.const.f64 	%fd251, [const_DofToQuad+176];
	fma.rn.f64 	%fd252, %fd251, %fd1698, 0d0000000000000000;
	ld.const.f64 	%fd253, [const_DofToQuad+184];
	fma.rn.f64 	%fd254, %fd253, %fd1697, %fd252;
	ld.const.f64 	%fd255, [const_DofToQuad+192];
	fma.rn.f64 	%fd256, %fd255, %fd1696, %fd254;
	ld.const.f64 	%fd257, [const_DofToQuad+200];
	fma.rn.f64 	%fd258, %fd257, %fd1695, %fd256;
	ld.const.f64 	%fd259, [const_DofToQuad+208];
	fma.rn.f64 	%fd260, %fd259, %fd1694, %fd258;
	ld.const.f64 	%fd261, [const_DofToQuad+216];
	fma.rn.f64 	%fd262, %fd261, %fd1693, %fd260;
	ld.const.f64 	%fd263, [const_DofToQuad+224];
	fma.rn.f64 	%fd264, %fd263, %fd1692, %fd262;
	ld.const.f64 	%fd265, [const_DofToQuad+232];
	fma.rn.f64 	%fd266, %fd265, %fd1691, %fd264;
	ld.const.f64 	%fd267, [const_DofToQuad+240];
	fma.rn.f64 	%fd268, %fd267, %fd1690, %fd266;
	ld.const.f64 	%fd269, [const_DofToQuad+248];
	fma.rn.f64 	%fd270, %fd269, %fd1689, %fd268;
	ld.const.f64 	%fd271, [const_DofToQuad+256];
	fma.rn.f64 	%fd272, %fd271, %fd1688, %fd270;
	st.shared.f64 	[%r7+3136], %fd272;
	ld.const.f64 	%fd273, [const_DofToQuad+264];
	fma.rn.f64 	%fd274, %fd273, %fd1698, 0d0000000000000000;
	ld.const.f64 	%fd275, [const_DofToQuad+272];
	fma.rn.f64 	%fd276, %fd275, %fd1697, %fd274;
	ld.const.f64 	%fd277, [const_DofToQuad+280];
	fma.rn.f64 	%fd278, %fd277, %fd1696, %fd276;
	ld.const.f64 	%fd279, [const_DofToQuad+288];
	fma.rn.f64 	%fd280, %fd279, %fd1695, %fd278;
	ld.const.f64 	%fd281, [const_DofToQuad+296];
	fma.rn.f64 	%fd282, %fd281, %fd1694, %fd280;
	ld.const.f64 	%fd283, [const_DofToQuad+304];
	fma.rn.f64 	%fd284, %fd283, %fd1693, %fd282;
	ld.const.f64 	%fd285, [const_DofToQuad+312];
	fma.rn.f64 	%fd286, %fd285, %fd1692, %fd284;
	ld.const.f64 	%fd287, [const_DofToQuad+320];
	fma.rn.f64 	%fd288, %fd287, %fd1691, %fd286;
	ld.const.f64 	%fd289, [const_DofToQuad+328];
	fma.rn.f64 	%fd290, %fd289, %fd1690, %fd288;
	ld.const.f64 	%fd291, [const_DofToQuad+336];
	fma.rn.f64 	%fd292, %fd291, %fd1689, %fd290;
	ld.const.f64 	%fd293, [const_DofToQuad+344];
	fma.rn.f64 	%fd294, %fd293, %fd1688, %fd292;
	st.shared.f64 	[%r7+4704], %fd294;
	ld.const.f64 	%fd295, [const_DofToQuad+352];
	fma.rn.f64 	%fd296, %fd295, %fd1698, 0d0000000000000000;
	ld.const.f64 	%fd297, [const_DofToQuad+360];
	fma.rn.f64 	%fd298, %fd297, %fd1697, %fd296;
	ld.const.f64 	%fd299, [const_DofToQuad+368];
	fma.rn.f64 	%fd300, %fd299, %fd1696, %fd298;
	ld.const.f64 	%fd301, [const_DofToQuad+376];
	fma.rn.f64 	%fd302, %fd301, %fd1695, %fd300;
	ld.const.f64 	%fd303, [const_DofToQuad+384];
	fma.rn.f64 	%fd304, %fd303, %fd1694, %fd302;
	ld.const.f64 	%fd305, [const_DofToQuad+392];
	fma.rn.f64 	%fd306, %fd305, %fd1693, %fd304;
	ld.const.f64 	%fd307, [const_DofToQuad+400];
	fma.rn.f64 	%fd308, %fd307, %fd1692, %fd306;
	ld.const.f64 	%fd309, [const_DofToQuad+408];
	fma.rn.f64 	%fd310, %fd309, %fd1691, %fd308;
	ld.const.f64 	%fd311, [const_DofToQuad+416];
	fma.rn.f64 	%fd312, %fd311, %fd1690, %fd310;
	ld.const.f64 	%fd313, [const_DofToQuad+424];
	fma.rn.f64 	%fd314, %fd313, %fd1689, %fd312;
	ld.const.f64 	%fd315, [const_DofToQuad+432];
	fma.rn.f64 	%fd316, %fd315, %fd1688, %fd314;
	st.shared.f64 	[%r7+6272], %fd316;
	ld.const.f64 	%fd317, [const_DofToQuad+440];
	fma.rn.f64 	%fd318, %fd317, %fd1698, 0d0000000000000000;
	ld.const.f64 	%fd319, [const_DofToQuad+448];
	fma.rn.f64 	%fd320, %fd319, %fd1697, %fd318;
	ld.const.f64 	%fd321, [const_DofToQuad+456];
	fma.rn.f64 	%fd322, %fd321, %fd1696, %fd320;
	ld.const.f64 	%fd323, [const_DofToQuad+464];
	fma.rn.f64 	%fd324, %fd323, %fd1695, %fd322;
	ld.const.f64 	%fd325, [const_DofToQuad+472];
	fma.rn.f64 	%fd326, %fd325, %fd1694, %fd324;
	ld.const.f64 	%fd327, [const_DofToQuad+480];
	fma.rn.f64 	%fd328, %fd327, %fd1693, %fd326;
	ld.const.f64 	%fd329, [const_DofToQuad+488];
	fma.rn.f64 	%fd330, %fd329, %fd1692, %fd328;
	ld.const.f64 	%fd331, [const_DofToQuad+496];
	fma.rn.f64 	%fd332, %fd331, %fd1691, %fd330;
	ld.const.f64 	%fd333, [const_DofToQuad+504];
	fma.rn.f64 	%fd334, %fd333, %fd1690, %fd332;
	ld.const.f64 	%fd335, [const_DofToQuad+512];
	fma.rn.f64 	%fd336, %fd335, %fd1689, %fd334;
	ld.const.f64 	%fd337, [const_DofToQuad+520];
	fma.rn.f64 	%fd338, %fd337, %fd1688, %fd336;
	st.shared.f64 	[%r7+7840], %fd338;
	ld.const.f64 	%fd339, [const_DofToQuad+528];
	fma.rn.f64 	%fd340, %fd339, %fd1698, 0d0000000000000000;
	ld.const.f64 	%fd341, [const_DofToQuad+536];
	fma.rn.f64 	%fd342, %fd341, %fd1697, %fd340;
	ld.const.f64 	%fd343, [const_DofToQuad+544];
	fma.rn.f64 	%fd344, %fd343, %fd1696, %fd342;
	ld.const.f64 	%fd345, [const_DofToQuad+552];
	fma.rn.f64 	%fd346, %fd345, %fd1695, %fd344;
	ld.const.f64 	%fd347, [const_DofToQuad+560];
	fma.rn.f64 	%fd348, %fd347, %fd1694, %fd346;
	ld.const.f64 	%fd349, [const_DofToQuad+568];
	fma.rn.f64 	%fd350, %fd349, %fd1693, %fd348;
	ld.const.f64 	%fd351, [const_DofToQuad+576];
	fma.rn.f64 	%fd352, %fd351, %fd1692, %fd350;
	ld.const.f64 	%fd353, [const_DofToQuad+584];
	fma.rn.f64 	%fd354, %fd353, %fd1691, %fd352;
	ld.const.f64 	%fd355, [const_DofToQuad+592];
	fma.rn.f64 	%fd356, %fd355, %fd1690, %fd354;
	ld.const.f64 	%fd357, [const_DofToQuad+600];
	fma.rn.f64 	%fd358, %fd357, %fd1689, %fd356;
	ld.const.f64 	%fd359, [const_DofToQuad+608];
	fma.rn.f64 	%fd360, %fd359, %fd1688, %fd358;
	st.shared.f64 	[%r7+9408], %fd360;
	ld.const.f64 	%fd361, [const_DofToQuad+616];
	fma.rn.f64 	%fd362, %fd361, %fd1698, 0d0000000000000000;
	ld.const.f64 	%fd363, [const_DofToQuad+624];
	fma.rn.f64 	%fd364, %fd363, %fd1697, %fd362;
	ld.const.f64 	%fd365, [const_DofToQuad+632];
	fma.rn.f64 	%fd366, %fd365, %fd1696, %fd364;
	ld.const.f64 	%fd367, [const_DofToQuad+640];
	fma.rn.f64 	%fd368, %fd367, %fd1695, %fd366;
	ld.const.f64 	%fd369, [const_DofToQuad+648];
	fma.rn.f64 	%fd370, %fd369, %fd1694, %fd368;
	ld.const.f64 	%fd371, [const_DofToQuad+656];
	fma.rn.f64 	%fd372, %fd371, %fd1693, %fd370;
	ld.const.f64 	%fd373, [const_DofToQuad+664];
	fma.rn.f64 	%fd374, %fd373, %fd1692, %fd372;
	ld.const.f64 	%fd375, [const_DofToQuad+672];
	fma.rn.f64 	%fd376, %fd375, %fd1691, %fd374;
	ld.const.f64 	%fd377, [const_DofToQuad+680];
	fma.rn.f64 	%fd378, %fd377, %fd1690, %fd376;
	ld.const.f64 	%fd379, [const_DofToQuad+688];
	fma.rn.f64 	%fd380, %fd379, %fd1689, %fd378;
	ld.const.f64 	%fd381, [const_DofToQuad+696];
	fma.rn.f64 	%fd382, %fd381, %fd1688, %fd380;
	st.shared.f64 	[%r7+10976], %fd382;
	ld.const.f64 	%fd383, [const_DofToQuad+704];
	fma.rn.f64 	%fd384, %fd383, %fd1698, 0d0000000000000000;
	ld.const.f64 	%fd385, [const_DofToQuad+712];
	fma.rn.f64 	%fd386, %fd385, %fd1697, %fd384;
	ld.const.f64 	%fd387, [const_DofToQuad+720];
	fma.rn.f64 	%fd388, %fd387, %fd1696, %fd386;
	ld.const.f64 	%fd389, [const_DofToQuad+728];
	fma.rn.f64 	%fd390, %fd389, %fd1695, %fd388;
	ld.const.f64 	%fd391, [const_DofToQuad+736];
	fma.rn.f64 	%fd392, %fd391, %fd1694, %fd390;
	ld.const.f64 	%fd393, [const_DofToQuad+744];
	fma.rn.f64 	%fd394, %fd393, %fd1693, %fd392;
	ld.const.f64 	%fd395, [const_DofToQuad+752];
	fma.rn.f64 	%fd396, %fd395, %fd1692, %fd394;
	ld.const.f64 	%fd397, [const_DofToQuad+760];
	fma.rn.f64 	%fd398, %fd397, %fd1691, %fd396;
	ld.const.f64 	%fd399, [const_DofToQuad+768];
	fma.rn.f64 	%fd400, %fd399, %fd1690, %fd398;
	ld.const.f64 	%fd401, [const_DofToQuad+776];
	fma.rn.f64 	%fd402, %fd401, %fd1689, %fd400;
	ld.const.f64 	%fd403, [const_DofToQuad+784];
	fma.rn.f64 	%fd404, %fd403, %fd1688, %fd402;
	st.shared.f64 	[%r7+12544], %fd404;
	ld.const.f64 	%fd405, [const_DofToQuad+792];
	fma.rn.f64 	%fd406, %fd405, %fd1698, 0d0000000000000000;
	ld.const.f64 	%fd407, [const_DofToQuad+800];
	fma.rn.f64 	%fd408, %fd407, %fd1697, %fd406;
	ld.const.f64 	%fd409, [const_DofToQuad+808];
	fma.rn.f64 	%fd410, %fd409, %fd1696, %fd408;
	ld.const.f64 	%fd411, [const_DofToQuad+816];
	fma.rn.f64 	%fd412, %fd411, %fd1695, %fd410;
	ld.const.f64 	%fd413, [const_DofToQuad+824];
	fma.rn.f64 	%fd414, %fd413, %fd1694, %fd412;
	ld.const.f64 	%fd415, [const_DofToQuad+832];
	fma.rn.f64 	%fd416, %fd415, %fd1693, %fd414;
	ld.const.f64 	%fd417, [const_DofToQuad+840];
	fma.rn.f64 	%fd418, %fd417, %fd1692, %fd416;
	ld.const.f64 	%fd419, [const_DofToQuad+848];
	fma.rn.f64 	%fd420, %fd419, %fd1691, %fd418;
	ld.const.f64 	%fd421, [const_DofToQuad+856];
	fma.rn.f64 	%fd422, %fd421, %fd1690, %fd420;
	ld.const.f64 	%fd423, [const_DofToQuad+864];
	fma.rn.f64 	%fd424, %fd423, %fd1689, %fd422;
	ld.const.f64 	%fd425, [const_DofToQuad+872];
	fma.rn.f64 	%fd426, %fd425, %fd1688, %fd424;
	st.shared.f64 	[%r7+14112], %fd426;
	ld.const.f64 	%fd427, [const_DofToQuad+880];
	fma.rn.f64 	%fd428, %fd427, %fd1698, 0d0000000000000000;
	ld.const.f64 	%fd429, [const_DofToQuad+888];
	fma.rn.f64 	%fd430, %fd429, %fd1697, %fd428;
	ld.const.f64 	%fd431, [const_DofToQuad+896];
	fma.rn.f64 	%fd432, %fd431, %fd1696, %fd430;
	ld.const.f64 	%fd433, [const_DofToQuad+904];
	fma.rn.f64 	%fd434, %fd433, %fd1695, %fd432;
	ld.const.f64 	%fd435, [const_DofToQuad+912];
	fma.rn.f64 	%fd436, %fd435, %fd1694, %fd434;
	ld.const.f64 	%fd437, [const_DofToQuad+920];
	fma.rn.f64 	%fd438, %fd437, %fd1693, %fd436;
	ld.const.f64 	%fd439, [const_DofToQuad+928];
	fma.rn.f64 	%fd440, %fd439, %fd1692, %fd438;
	ld.const.f64 	%fd441, [const_DofToQuad+936];
	fma.rn.f64 	%fd442, %fd441, %fd1691, %fd440;
	ld.const.f64 	%fd443, [const_DofToQuad+944];
	fma.rn.f64 	%fd444, %fd443, %fd1690, %fd442;
	ld.const.f64 	%fd445, [const_DofToQuad+952];
	fma.rn.f64 	%fd446, %fd445, %fd1689, %fd444;
	ld.const.f64 	%fd447, [const_DofToQuad+960];
	fma.rn.f64 	%fd448, %fd447, %fd1688, %fd446;
	st.shared.f64 	[%r7+15680], %fd448;
	ld.const.f64 	%fd449, [const_DofToQuad+968];
	fma.rn.f64 	%fd450, %fd449, %fd1698, 0d0000000000000000;
	ld.const.f64 	%fd451, [const_DofToQuad+976];
	fma.rn.f64 	%fd452, %fd451, %fd1697, %fd450;
	ld.const.f64 	%fd453, [const_DofToQuad+984];
	fma.rn.f64 	%fd454, %fd453, %fd1696, %fd452;
	ld.const.f64 	%fd455, [const_DofToQuad+992];
	fma.rn.f64 	%fd456, %fd455, %fd1695, %fd454;
	ld.const.f64 	%fd457, [const_DofToQuad+1000];
	fma.rn.f64 	%fd458, %fd457, %fd1694, %fd456;
	ld.const.f64 	%fd459, [const_DofToQuad+1008];
	fma.rn.f64 	%fd460, %fd459, %fd1693, %fd458;
	ld.const.f64 	%fd461, [const_DofToQuad+1016];
	fma.rn.f64 	%fd462, %fd461, %fd1692, %fd460;
	ld.const.f64 	%fd463, [const_DofToQuad+1024];
	fma.rn.f64 	%fd464, %fd463, %fd1691, %fd462;
	ld.const.f64 	%fd465, [const_DofToQuad+1032];
	fma.rn.f64 	%fd466, %fd465, %fd1690, %fd464;
	ld.const.f64 	%fd467, [const_DofToQuad+1040];
	fma.rn.f64 	%fd468, %fd467, %fd1689, %fd466;
	ld.const.f64 	%fd469, [const_DofToQuad+1048];
	fma.rn.f64 	%fd470, %fd469, %fd1688, %fd468;
	st.shared.f64 	[%r7+17248], %fd470;
	ld.const.f64 	%fd471, [const_DofToQuad+1056];
	fma.rn.f64 	%fd472, %fd471, %fd1698, 0d0000000000000000;
	ld.const.f64 	%fd473, [const_DofToQuad+1064];
	fma.rn.f64 	%fd474, %fd473, %fd1697, %fd472;
	ld.const.f64 	%fd475, [const_DofToQuad+1072];
	fma.rn.f64 	%fd476, %fd475, %fd1696, %fd474;
	ld.const.f64 	%fd477, [const_DofToQuad+1080];
	fma.rn.f64 	%fd478, %fd477, %fd1695, %fd476;
	ld.const.f64 	%fd479, [const_DofToQuad+1088];
	fma.rn.f64 	%fd480, %fd479, %fd1694, %fd478;
	ld.const.f64 	%fd481, [const_DofToQuad+1096];
	fma.rn.f64 	%fd482, %fd481, %fd1693, %fd480;
	ld.const.f64 	%fd483, [const_DofToQuad+1104];
	fma.rn.f64 	%fd484, %fd483, %fd1692, %fd482;
	ld.const.f64 	%fd485, [const_DofToQuad+1112];
	fma.rn.f64 	%fd486, %fd485, %fd1691, %fd484;
	ld.const.f64 	%fd487, [const_DofToQuad+1120];
	fma.rn.f64 	%fd488, %fd487, %fd1690, %fd486;
	ld.const.f64 	%fd489, [const_DofToQuad+1128];
	fma.rn.f64 	%fd490, %fd489, %fd1689, %fd488;
	ld.const.f64 	%fd491, [const_DofToQuad+1136];
	fma.rn.f64 	%fd492, %fd491, %fd1688, %fd490;
	st.shared.f64 	[%r7+18816], %fd492;
	ld.const.f64 	%fd493, [const_DofToQuad+1144];
	fma.rn.f64 	%fd494, %fd493, %fd1698, 0d0000000000000000;
	ld.const.f64 	%fd495, [const_DofToQuad+1152];
	fma.rn.f64 	%fd496, %fd495, %fd1697, %fd494;
	ld.const.f64 	%fd497, [const_DofToQuad+1160];
	fma.rn.f64 	%fd498, %fd497, %fd1696, %fd496;
	ld.const.f64 	%fd499, [const_DofToQuad+1168];
	fma.rn.f64 	%fd500, %fd499, %fd1695, %fd498;
	ld.const.f64 	%fd501, [const_DofToQuad+1176];
	fma.rn.f64 	%fd502, %fd501, %fd1694, %fd500;
	ld.const.f64 	%fd503, [const_DofToQuad+1184];
	fma.rn.f64 	%fd504, %fd503, %fd1693, %fd502;
	ld.const.f64 	%fd505, [const_DofToQuad+1192];
	fma.rn.f64 	%fd506, %fd505, %fd1692, %fd504;
	ld.const.f64 	%fd507, [const_DofToQuad+1200];
	fma.rn.f64 	%fd508, %fd507, %fd1691, %fd506;
	ld.const.f64 	%fd509, [const_DofToQuad+1208];
	fma.rn.f64 	%fd510, %fd509, %fd1690, %fd508;
	ld.const.f64 	%fd511, [const_DofToQuad+1216];
	fma.rn.f64 	%fd512, %fd511, %fd1689, %fd510;
	ld.const.f64 	%fd513, [const_DofToQuad+1224];
	fma.rn.f64 	%fd514, %fd513, %fd1688, %fd512;
	st.shared.f64 	[%r7+20384], %fd514;
$L__BB295_4:
	bar.sync 	0;
	setp.gt.u32 	%p3, %r1, 153;
	mad.lo.s32 	%r16, %r5, 1456, %r6;
	add.s32 	%r8, %r16, %r15;
	@%p3 bra 	$L__BB295_6;
	ld.shared.f64 	%fd515, [%r8];
	ld.shared.f64 	%fd516, [%r8+112];
	ld.shared.f64 	%fd517, [%r8+224];
	ld.shared.f64 	%fd518, [%r8+336];
	ld.shared.f64 	%fd519, [%r8+448];
	ld.shared.f64 	%fd520, [%r8+560];
	ld.shared.f64 	%fd521, [%r8+672];
	ld.shared.f64 	%fd522, [%r8+784];
	ld.shared.f64 	%fd523, [%r8+896];
	ld.shared.f64 	%fd524, [%r8+1008];
	ld.shared.f64 	%fd525, [%r8+1120];
	fma.rn.f64 	%fd526, %fd23, %fd515, 0d0000000000000000;
	fma.rn.f64 	%fd527, %fd24, %fd516, %fd526;
	fma.rn.f64 	%fd528, %fd25, %fd517, %fd527;
	fma.rn.f64 	%fd529, %fd26, %fd518, %fd528;
	fma.rn.f64 	%fd530, %fd27, %fd519, %fd529;
	fma.rn.f64 	%fd531, %fd28, %fd520, %fd530;
	fma.rn.f64 	%fd532, %fd29, %fd521, %fd531;
	fma.rn.f64 	%fd533, %fd30, %fd522, %fd532;
	fma.rn.f64 	%fd534, %fd31, %fd523, %fd533;
	fma.rn.f64 	%fd535, %fd32, %fd524, %fd534;
	fma.rn.f64 	%fd536, %fd33, %fd525, %fd535;
	st.shared.f64 	[%r8], %fd536;
	ld.const.f64 	%fd537, [const_DofToQuad+88];
	fma.rn.f64 	%fd538, %fd537, %fd515, 0d0000000000000000;
	ld.const.f64 	%fd539, [const_DofToQuad+96];
	fma.rn.f64 	%fd540, %fd539, %fd516, %fd538;
	ld.const.f64 	%fd541, [const_DofToQuad+104];
	fma.rn.f64 	%fd542, %fd541, %fd517, %fd540;
	ld.const.f64 	%fd543, [const_DofToQuad+112];
	fma.rn.f64 	%fd544, %fd543, %fd518, %fd542;
	ld.const.f64 	%fd545, [const_DofToQuad+120];
	fma.rn.f64 	%fd546, %fd545, %fd519, %fd544;
	ld.const.f64 	%fd547, [const_DofToQuad+128];
	fma.rn.f64 	%fd548, %fd547, %fd520, %fd546;
	ld.const.f64 	%fd549, [const_DofToQuad+136];
	fma.rn.f64 	%fd550, %fd549, %fd521, %fd548;
	ld.const.f64 	%fd551, [const_DofToQuad+144];
	fma.rn.f64 	%fd552, %fd551, %fd522, %fd550;
	ld.const.f64 	%fd553, [const_DofToQuad+152];
	fma.rn.f64 	%fd554, %fd553, %fd523, %fd552;
	ld.const.f64 	%fd555, [const_DofToQuad+160];
	fma.rn.f64 	%fd556, %fd555, %fd524, %fd554;
	ld.const.f64 	%fd557, [const_DofToQuad+168];
	fma.rn.f64 	%fd558, %fd557, %fd525, %fd556;
	st.shared.f64 	[%r8+112], %fd558;
	ld.const.f64 	%fd559, [const_DofToQuad+176];
	fma.rn.f64 	%fd560, %fd559, %fd515, 0d0000000000000000;
	ld.const.f64 	%fd561, [const_DofToQuad+184];
	fma.rn.f64 	%fd562, %fd561, %fd516, %fd560;
	ld.const.f64 	%fd563, [const_DofToQuad+192];
	fma.rn.f64 	%fd564, %fd563, %fd517, %fd562;
	ld.const.f64 	%fd565, [const_DofToQuad+200];
	fma.rn.f64 	%fd566, %fd565, %fd518, %fd564;
	ld.const.f64 	%fd567, [const_DofToQuad+208];
	fma.rn.f64 	%fd568, %fd567, %fd519, %fd566;
	ld.const.f64 	%fd569, [const_DofToQuad+216];
	fma.rn.f64 	%fd570, %fd569, %fd520, %fd568;
	ld.const.f64 	%fd571, [const_DofToQuad+224];
	fma.rn.f64 	%fd572, %fd571, %fd521, %fd570;
	ld.const.f64 	%fd573, [const_DofToQuad+232];
	fma.rn.f64 	%fd574, %fd573, %fd522, %fd572;
	ld.const.f64 	%fd575, [const_DofToQuad+240];
	fma.rn.f64 	%fd576, %fd575, %fd523, %fd574;
	ld.const.f64 	%fd577, [const_DofToQuad+248];
	fma.rn.f64 	%fd578, %fd577, %fd524, %fd576;
	ld.const.f64 	%fd579, [const_DofToQuad+256];
	fma.rn.f64 	%fd580, %fd579, %fd525, %fd578;
	st.shared.f64 	[%r8+224], %fd580;
	ld.const.f64 	%fd581, [const_DofToQuad+264];
	fma.rn.f64 	%fd582, %fd581, %fd515, 0d0000000000000000;
	ld.const.f64 	%fd583, [const_DofToQuad+272];
	fma.rn.f64 	%fd584, %fd583, %fd516, %fd582;
	ld.const.f64 	%fd585, [const_DofToQuad+280];
	fma.rn.f64 	%fd586, %fd585, %fd517, %fd584;
	ld.const.f64 	%fd587, [const_DofToQuad+288];
	fma.rn.f64 	%fd588, %fd587, %fd518, %fd586;
	ld.const.f64 	%fd589, [const_DofToQuad+296];
	fma.rn.f64 	%fd590, %fd589, %fd519, %fd588;
	ld.const.f64 	%fd591, [const_DofToQuad+304];
	fma.rn.f64 	%fd592, %fd591, %fd520, %fd590;
	ld.const.f64 	%fd593, [const_DofToQuad+312];
	fma.rn.f64 	%fd594, %fd593, %fd521, %fd592;
	ld.const.f64 	%fd595, [const_DofToQuad+320];
	fma.rn.f64 	%fd596, %fd595, %fd522, %fd594;
	ld.const.f64 	%fd597, [const_DofToQuad+328];
	fma.rn.f64 	%fd598, %fd597, %fd523, %fd596;
	ld.const.f64 	%fd599, [const_DofToQuad+336];
	fma.rn.f64 	%fd600, %fd599, %fd524, %fd598;
	ld.const.f64 	%fd601, [const_DofToQuad+344];
	fma.rn.f64 	%fd602, %fd601, %fd525, %fd600;
	st.shared.f64 	[%r8+336], %fd602;
	ld.const.f64 	%fd603, [const_DofToQuad+352];
	fma.rn.f64 	%fd604, %fd603, %fd515, 0d0000000000000000;
	ld.const.f64 	%fd605, [const_DofToQuad+360];
	fma.rn.f64 	%fd606, %fd605, %fd516, %fd604;
	ld.const.f64 	%fd607, [const_DofToQuad+368];
	fma.rn.f64 	%fd608, %fd607, %fd517, %fd606;
	ld.const.f64 	%fd609, [const_DofToQuad+376];
	fma.rn.f64 	%fd610, %fd609, %fd518, %fd608;
	ld.const.f64 	%fd611, [const_DofToQuad+384];
	fma.rn.f64 	%fd612, %fd611, %fd519, %fd610;
	ld.const.f64 	%fd613, [const_DofToQuad+392];
	fma.rn.f64 	%fd614, %fd613, %fd520, %fd612;
	ld.const.f64 	%fd615, [const_DofToQuad+400];
	fma.rn.f64 	%fd616, %fd615, %fd521, %fd614;
	ld.const.f64 	%fd617, [const_DofToQuad+408];
	fma.rn.f64 	%fd618, %fd617, %fd522, %fd616;
	ld.const.f64 	%fd619, [const_DofToQuad+416];
	fma.rn.f64 	%fd620, %fd619, %fd523, %fd618;
	ld.const.f64 	%fd621, [const_DofToQuad+424];
	fma.rn.f64 	%fd622, %fd621, %fd524, %fd620;
	ld.const.f64 	%fd623, [const_DofToQuad+432];
	fma.rn.f64 	%fd624, %fd623, %fd525, %fd622;
	st.shared.f64 	[%r8+448], %fd624;
	ld.const.f64 	%fd625, [const_DofToQuad+440];
	fma.rn.f64 	%fd626, %fd625, %fd515, 0d0000000000000000;
	ld.const.f64 	%fd627, [const_DofToQuad+448];
	fma.rn.f64 	%fd628, %fd627, %fd516, %fd626;
	ld.const.f64 	%fd629, [const_DofToQuad+456];
	fma.rn.f64 	%fd630, %fd629, %fd517, %fd628;
	ld.const.f64 	%fd631, [const_DofToQuad+464];
	fma.rn.f64 	%fd632, %fd631, %fd518, %fd630;
	ld.const.f64 	%fd633, [const_DofToQuad+472];
	fma.rn.f64 	%fd634, %fd633, %fd519, %fd632;
	ld.const.f64 	%fd635, [const_DofToQuad+480];
	fma.rn.f64 	%fd636, %fd635, %fd520, %fd634;
	ld.const.f64 	%fd637, [const_DofToQuad+488];
	fma.rn.f64 	%fd638, %fd637, %fd521, %fd636;
	ld.const.f64 	%fd639, [const_DofToQuad+496];
	fma.rn.f64 	%fd640, %fd639, %fd522, %fd638;
	ld.const.f64 	%fd641, [const_DofToQuad+504];
	fma.rn.f64 	%fd642, %fd641, %fd523, %fd640;
	ld.const.f64 	%fd643, [const_DofToQuad+512];
	fma.rn.f64 	%fd644, %fd643, %fd524, %fd642;
	ld.const.f64 	%fd645, [const_DofToQuad+520];
	fma.rn.f64 	%fd646, %fd645, %fd525, %fd644;
	st.shared.f64 	[%r8+560], %fd646;
	ld.const.f64 	%fd647, [const_DofToQuad+528];
	fma.rn.f64 	%fd648, %fd647, %fd515, 0d0000000000000000;
	ld.const.f64 	%fd649, [const_DofToQuad+536];
	fma.rn.f64 	%fd650, %fd649, %fd516, %fd648;
	ld.const.f64 	%fd651, [const_DofToQuad+544];
	fma.rn.f64 	%fd652, %fd651, %fd517, %fd650;
	ld.const.f64 	%fd653, [const_DofToQuad+552];
	fma.rn.f64 	%fd654, %fd653, %fd518, %fd652;
	ld.const.f64 	%fd655, [const_DofToQuad+560];
	fma.rn.f64 	%fd656, %fd655, %fd519, %fd654;
	ld.const.f64 	%fd657, [const_DofToQuad+568];
	fma.rn.f64 	%fd658, %fd657, %fd520, %fd656;
	ld.const.f64 	%fd659, [const_DofToQuad+576];
	fma.rn.f64 	%fd660, %fd659, %fd521, %fd658;
	ld.const.f64 	%fd661, [const_DofToQuad+584];
	fma.rn.f64 	%fd662, %fd661, %fd522, %fd660;
	ld.const.f64 	%fd663, [const_DofToQuad+592];
	fma.rn.f64 	%fd664, %fd663, %fd523, %fd662;
	ld.const.f64 	%fd665, [const_DofToQuad+600];
	fma.rn.f64 	%fd666, %fd665, %fd524, %fd664;
	ld.const.f64 	%fd667, [const_DofToQuad+608];
	fma.rn.f64 	%fd668, %fd667, %fd525, %fd666;
	st.shared.f64 	[%r8+672], %fd668;
	ld.const.f64 	%fd669, [const_DofToQuad+616];
	fma.rn.f64 	%fd670, %fd669, %fd515, 0d0000000000000000;
	ld.const.f64 	%fd671, [const_DofToQuad+624];
	fma.rn.f64 	%fd672, %fd671, %fd516, %fd670;
	ld.const.f64 	%fd673, [const_DofToQuad+632];
	fma.rn.f64 	%fd674, %fd673, %fd517, %fd672;
	ld.const.f64 	%fd675, [const_DofToQuad+640];
	fma.rn.f64 	%fd676, %fd675, %fd518, %fd674;
	ld.const.f64 	%fd677, [const_DofToQuad+648];
	fma.rn.f64 	%fd678, %fd677, %fd519, %fd676;
	ld.const.f64 	%fd679, [const_DofToQuad+656];
	fma.rn.f64 	%fd680, %fd679, %fd520, %fd678;
	ld.const.f64 	%fd681, [const_DofToQuad+664];
	fma.rn.f64 	%fd682, %fd681, %fd521, %fd680;
	ld.const.f64 	%fd683, [const_DofToQuad+672];
	fma.rn.f64 	%fd684, %fd683, %fd522, %fd682;
	ld.const.f64 	%fd685, [const_DofToQuad+680];
	fma.rn.f64 	%fd686, %fd685, %fd523, %fd684;
	ld.const.f64 	%fd687, [const_DofToQuad+688];
	fma.rn.f64 	%fd688, %fd687, %fd524, %fd686;
	ld.const.f64 	%fd689, [const_DofToQuad+696];
	fma.rn.f64 	%fd690, %fd689, %fd525, %fd688;
	st.shared.f64 	[%r8+784], %fd690;
	ld.const.f64 	%fd691, [const_DofToQuad+704];
	fma.rn.f64 	%fd692, %fd691, %fd515, 0d0000000000000000;
	ld.const.f64 	%fd693, [const_DofToQuad+712];
	fma.rn.f64 	%fd694, %fd693, %fd516, %fd692;
	ld.const.f64 	%fd695, [const_DofToQuad+720];
	fma.rn.f64 	%fd696, %fd695, %fd517, %fd694;
	ld.const.f64 	%fd697, [const_DofToQuad+728];
	fma.rn.f64 	%fd698, %fd697, %fd518, %fd696;
	ld.const.f64 	%fd699, [const_DofToQuad+736];
	fma.rn.f64 	%fd700, %fd699, %fd519, %fd698;
	ld.const.f64 	%fd701, [const_DofToQuad+744];
	fma.rn.f64 	%fd702, %fd701, %fd520, %fd700;
	ld.const.f64 	%fd703, [const_DofToQuad+752];
	fma.rn.f64 	%fd704, %fd703, %fd521, %fd702;
	ld.const.f64 	%fd705, [const_DofToQuad+760];
	fma.rn.f64 	%fd706, %fd705, %fd522, %fd704;
	ld.const.f64 	%fd707, [const_DofToQuad+768];
	fma.rn.f64 	%fd708, %fd707, %fd523, %fd706;
	ld.const.f64 	%fd709, [const_DofToQuad+776];
	fma.rn.f64 	%fd710, %fd709, %fd524, %fd708;
	ld.const.f64 	%fd711, [const_DofToQuad+784];
	fma.rn.f64 	%fd712, %fd711, %fd525, %fd710;
	st.shared.f64 	[%r8+896], %fd712;
	ld.const.f64 	%fd713, [const_DofToQuad+792];
	fma.rn.f64 	%fd714, %fd713, %fd515, 0d0000000000000000;
	ld.const.f64 	%fd715, [const_DofToQuad+800];
	fma.rn.f64 	%fd716, %fd715, %fd516, %fd714;
	ld.const.f64 	%fd717, [const_DofToQuad+808];
	fma.rn.f64 	%fd718, %fd717, %fd517, %fd716;
	ld.const.f64 	%fd719, [const_DofToQuad+816];
	fma.rn.f64 	%fd720, %fd719, %fd518, %fd718;
	ld.const.f64 	%fd721, [const_DofToQuad+824];
	fma.rn.f64 	%fd722, %fd721, %fd519, %fd720;
	ld.const.f64 	%fd723, [const_DofToQuad+832];
	fma.rn.f64 	%fd724, %fd723, %fd520, %fd722;
	ld.const.f64 	%fd725, [const_DofToQuad+840];
	fma.rn.f64 	%fd726, %fd725, %fd521, %fd724;
	ld.const.f64 	%fd727, [const_DofToQuad+848];
	fma.rn.f64 	%fd728, %fd727, %fd522, %fd726;
	ld.const.f64 	%fd729, [const_DofToQuad+856];
	fma.rn.f64 	%fd730, %fd729, %fd523, %fd728;
	ld.const.f64 	%fd731, [const_DofToQuad+864];
	fma.rn.f64 	%fd732, %fd731, %fd524, %fd730;
	ld.const.f64 	%fd733, [const_DofToQuad+872];
	fma.rn.f64 	%fd734, %fd733, %fd525, %fd732;
	st.shared.f64 	[%r8+1008], %fd734;
	ld.const.f64 	%fd735, [const_DofToQuad+880];
	fma.rn.f64 	%fd736, %fd735, %fd515, 0d0000000000000000;
	ld.const.f64 	%fd737, [const_DofToQuad+888];
	fma.rn.f64 	%fd738, %fd737, %fd516, %fd736;
	ld.const.f64 	%fd739, [const_DofToQuad+896];
	fma.rn.f64 	%fd740, %fd739, %fd517, %fd738;
	ld.const.f64 	%fd741, [const_DofToQuad+904];
	fma.rn.f64 	%fd742, %fd741, %fd518, %fd740;
	ld.const.f64 	%fd743, [const_DofToQuad+912];
	fma.rn.f64 	%fd744, %fd743, %fd519, %fd742;
	ld.const.f64 	%fd745, [const_DofToQuad+920];
	fma.rn.f64 	%fd746, %fd745, %fd520, %fd744;
	ld.const.f64 	%fd747, [const_DofToQuad+928];
	fma.rn.f64 	%fd748, %fd747, %fd521, %fd746;
	ld.const.f64 	%fd749, [const_DofToQuad+936];
	fma.rn.f64 	%fd750, %fd749, %fd522, %fd748;
	ld.const.f64 	%fd751, [const_DofToQuad+944];
	fma.rn.f64 	%fd752, %fd751, %fd523, %fd750;
	ld.const.f64 	%fd753, [const_DofToQuad+952];
	fma.rn.f64 	%fd754, %fd753, %fd524, %fd752;
	ld.const.f64 	%fd755, [const_DofToQuad+960];
	fma.rn.f64 	%fd756, %fd755, %fd525, %fd754;
	st.shared.f64 	[%r8+1120], %fd756;
	ld.const.f64 	%fd757, [const_DofToQuad+968];
	fma.rn.f64 	%fd758, %fd757, %fd515, 0d0000000000000000;
	ld.const.f64 	%fd759, [const_DofToQuad+976];
	fma.rn.f64 	%fd760, %fd759, %fd516, %fd758;
	ld.const.f64 	%fd761, [const_DofToQuad+984];
	fma.rn.f64 	%fd762, %fd761, %fd517, %fd760;
	ld.const.f64 	%fd763, [const_DofToQuad+992];
	fma.rn.f64 	%fd764, %fd763, %fd518, %fd762;
	ld.const.f64 	%fd765, [const_DofToQuad+1000];
	fma.rn.f64 	%fd766, %fd765, %fd519, %fd764;
	ld.const.f64 	%fd767, [const_DofToQuad+1008];
	fma.rn.f64 	%fd768, %fd767, %fd520, %fd766;
	ld.const.f64 	%fd769, [const_DofToQuad+1016];
	fma.rn.f64 	%fd770, %fd769, %fd521, %fd768;
	ld.const.f64 	%fd771, [const_DofToQuad+1024];
	fma.rn.f64 	%fd772, %fd771, %fd522, %fd770;
	ld.const.f64 	%fd773, [const_DofToQuad+1032];
	fma.rn.f64 	%fd774, %fd773, %fd523, %fd772;
	ld.const.f64 	%fd775, [const_DofToQuad+1040];
	fma.rn.f64 	%fd776, %fd775, %fd524, %fd774;
	ld.const.f64 	%fd777, [const_DofToQuad+1048];
	fma.rn.f64 	%fd778, %fd777, %fd525, %fd776;
	st.shared.f64 	[%r8+1232], %fd778;
	ld.const.f64 	%fd779, [const_DofToQuad+1056];
	fma.rn.f64 	%fd780, %fd779, %fd515, 0d0000000000000000;
	ld.const.f64 	%fd781, [const_DofToQuad+1064];
	fma.rn.f64 	%fd782, %fd781, %fd516, %fd780;
	ld.const.f64 	%fd783, [const_DofToQuad+1072];
	fma.rn.f64 	%fd784, %fd783, %fd517, %fd782;
	ld.const.f64 	%fd785, [const_DofToQuad+1080];
	fma.rn.f64 	%fd786, %fd785, %fd518, %fd784;
	ld.const.f64 	%fd787, [const_DofToQuad+1088];
	fma.rn.f64 	%fd788, %fd787, %fd519, %fd786;
	ld.const.f64 	%fd789, [const_DofToQuad+1096];
	fma.rn.f64 	%fd790, %fd789, %fd520, %fd788;
	ld.const.f64 	%fd791, [const_DofToQuad+1104];
	fma.rn.f64 	%fd792, %fd791, %fd521, %fd790;
	ld.const.f64 	%fd793, [const_DofToQuad+1112];
	fma.rn.f64 	%fd794, %fd793, %fd522, %fd792;
	ld.const.f64 	%fd795, [const_DofToQuad+1120];
	fma.rn.f64 	%fd796, %fd795, %fd523, %fd794;
	ld.const.f64 	%fd797, [const_DofToQuad+1128];
	fma.rn.f64 	%fd798, %fd797, %fd524, %fd796;
	ld.const.f64 	%fd799, [const_DofToQuad+1136];
	fma.rn.f64 	%fd800, %fd799, %fd525, %fd798;
	st.shared.f64 	[%r8+1344], %fd800;
	ld.const.f64 	%fd801, [const_DofToQuad+1144];
	fma.rn.f64 	%fd802, %fd801, %fd515, 0d0000000000000000;
	ld.const.f64 	%fd803, [const_DofToQuad+1152];
	fma.rn.f64 	%fd804, %fd803, %fd516, %fd802;
	ld.const.f64 	%fd805, [const_DofToQuad+1160];
	fma.rn.f64 	%fd806, %fd805, %fd517, %fd804;
	ld.const.f64 	%fd807, [const_DofToQuad+1168];
	fma.rn.f64 	%fd808, %fd807, %fd518, %fd806;
	ld.const.f64 	%fd809, [const_DofToQuad+1176];
	fma.rn.f64 	%fd810, %fd809, %fd519, %fd808;
	ld.const.f64 	%fd811, [const_DofToQuad+1184];
	fma.rn.f64 	%fd812, %fd811, %fd520, %fd810;
	ld.const.f64 	%fd813, [const_DofToQuad+1192];
	fma.rn.f64 	%fd814, %fd813, %fd521, %fd812;
	ld.const.f64 	%fd815, [const_DofToQuad+1200];
	fma.rn.f64 	%fd816, %fd815, %fd522, %fd814;
	ld.const.f64 	%fd817, [const_DofToQuad+1208];
	fma.rn.f64 	%fd818, %fd817, %fd523, %fd816;
	ld.const.f64 	%fd819, [const_DofToQuad+1216];
	fma.rn.f64 	%fd820, %fd819, %fd524, %fd818;
	ld.const.f64 	%fd821, [const_DofToQuad+1224];
	fma.rn.f64 	%fd822, %fd821, %fd525, %fd820;
	st.shared.f64 	[%r8+1456], %fd822;
$L__BB295_6:
	setp.ge.s32 	%p4, %r3, %r10;
	bar.sync 	0;
	mul.hi.u16 	%rs14, %rs1, 4682;
	mul.lo.s16 	%rs15, %rs14, 14;
	sub.s16 	%rs16, %rs1, %rs15;
	mul.wide.u16 	%r18, %rs14, 1568;
	add.s32 	%r19, %r4, %r18;
	mul.wide.u16 	%r20, %rs16, 112;
	add.s32 	%r9, %r19, %r20;
	ld.shared.f64 	%fd34, [%r9];
	ld.shared.f64 	%fd35, [%r9+8];
	ld.shared.f64 	%fd36, [%r9+16];
	ld.shared.f64 	%fd37, [%r9+24];
	ld.shared.f64 	%fd38, [%r9+32];
	ld.shared.f64 	%fd39, [%r9+40];
	ld.shared.f64 	%fd40, [%r9+48];
	ld.shared.f64 	%fd41, [%r9+56];
	ld.shared.f64 	%fd42, [%r9+64];
	ld.shared.f64 	%fd43, [%r9+72];
	ld.shared.f64 	%fd44, [%r9+80];
	mul.lo.s32 	%r21, %r3, 2744;
	mad.lo.s32 	%r22, %r1, 14, %r21;
	fma.rn.f64 	%fd824, %fd23, %fd34, 0d0000000000000000;
	fma.rn.f64 	%fd825, %fd24, %fd35, %fd824;
	fma.rn.f64 	%fd826, %fd25, %fd36, %fd825;
	fma.rn.f64 	%fd827, %fd26, %fd37, %fd826;
	fma.rn.f64 	%fd828, %fd27, %fd38, %fd827;
	fma.rn.f64 	%fd829, %fd28, %fd39, %fd828;
	fma.rn.f64 	%fd830, %fd29, %fd40, %fd829;
	fma.rn.f64 	%fd831, %fd30, %fd41, %fd830;
	fma.rn.f64 	%fd832, %fd31, %fd42, %fd831;
	fma.rn.f64 	%fd833, %fd32, %fd43, %fd832;
	fma.rn.f64 	%fd45, %fd33, %fd44, %fd833;
	cvta.to.global.u64 	%rd8, %rd2;
	mul.wide.s32 	%rd9, %r22, 8;
	add.s64 	%rd1, %rd8, %rd9;
	mov.f64 	%fd1699, 0d0000000000000000;
	@%p4 bra 	$L__BB295_8;
	ld.global.nc.f64 	%fd1699, [%rd1];
$L__BB295_8:
	setp.ge.s32 	%p5, %r3, %r10;
	mul.f64 	%fd1723, %fd45, %fd1699;
	ld.const.f64 	%fd49, [const_DofToQuad+88];
	fma.rn.f64 	%fd835, %fd49, %fd34, 0d0000000000000000;
	ld.const.f64 	%fd50, [const_DofToQuad+96];
	fma.rn.f64 	%fd836, %fd50, %fd35, %fd835;
	ld.const.f64 	%fd51, [const_DofToQuad+104];
	fma.rn.f64 	%fd837, %fd51, %fd36, %fd836;
	ld.const.f64 	%fd838, [const_DofToQuad+112];
	fma.rn.f64 	%fd839, %fd838, %fd37, %fd837;
	ld.const.f64 	%fd840, [const_DofToQuad+120];
	fma.rn.f64 	%fd841, %fd840, %fd38, %fd839;
	ld.const.f64 	%fd52, [const_DofToQuad+128];
	fma.rn.f64 	%fd842, %fd52, %fd39, %fd841;
	ld.const.f64 	%fd53, [const_DofToQuad+136];
	fma.rn.f64 	%fd843, %fd53, %fd40, %fd842;
	ld.const.f64 	%fd54, [const_DofToQuad+144];
	fma.rn.f64 	%fd844, %fd54, %fd41, %fd843;
	ld.const.f64 	%fd845, [const_DofToQuad+152];
	fma.rn.f64 	%fd846, %fd845, %fd42, %fd844;
	ld.const.f64 	%fd847, [const_DofToQuad+160];
	fma.rn.f64 	%fd848, %fd847, %fd43, %fd846;
	ld.const.f64 	%fd849, [const_DofToQuad+168];
	fma.rn.f64 	%fd55, %fd849, %fd44, %fd848;
	mov.f64 	%fd1700, 0d0000000000000000;
	@%p5 bra 	$L__BB295_10;
	ld.global.nc.f64 	%fd1700, [%rd1+8];
$L__BB295_10:
	setp.ge.s32 	%p6, %r3, %r10;
	mul.f64 	%fd1722, %fd55, %fd1700;
	ld.const.f64 	%fd851, [const_DofToQuad+176];
	fma.rn.f64 	%fd852, %fd851, %fd34, 0d0000000000000000;
	ld.const.f64 	%fd59, [const_DofToQuad+184];
	fma.rn.f64 	%fd853, %fd59, %fd35, %fd852;
	ld.const.f64 	%fd854, [const_DofToQuad+192];
	fma.rn.f64 	%fd855, %fd854, %fd36, %fd853;
	ld.const.f64 	%fd856, [const_DofToQuad+200];
	fma.rn.f64 	%fd857, %fd856, %fd37, %fd855;
	ld.const.f64 	%fd858, [const_DofToQuad+208];
	fma.rn.f64 	%fd859, %fd858, %fd38, %fd857;
	ld.const.f64 	%fd60, [const_DofToQuad+216];
	fma.rn.f64 	%fd860, %fd60, %fd39, %fd859;
	ld.const.f64 	%fd61, [const_DofToQuad+224];
	fma.rn.f64 	%fd861, %fd61, %fd40, %fd860;
	ld.const.f64 	%fd62, [const_DofToQuad+232];
	fma.rn.f64 	%fd862, %fd62, %fd41, %fd861;
	ld.const.f64 	%fd863, [const_DofToQuad+240];
	fma.rn.f64 	%fd864, %fd863, %fd42, %fd862;
	ld.const.f64 	%fd865, [const_DofToQuad+248];
	fma.rn.f64 	%fd866, %fd865, %fd43, %fd864;
	ld.const.f64 	%fd867, [const_DofToQuad+256];
	fma.rn.f64 	%fd63, %fd867, %fd44, %fd866;
	mov.f64 	%fd1701, 0d0000000000000000;
	@%p6 bra 	$L__BB295_12;
	ld.global.nc.f64 	%fd1701, [%rd1+16];
$L__BB295_12:
	setp.ge.s32 	%p7, %r3, %r10;
	mul.f64 	%fd1721, %fd63, %fd1701;
	ld.const.f64 	%fd869, [const_DofToQuad+264];
	fma.rn.f64 	%fd870, %fd869, %fd34, 0d0000000000000000;
	ld.const.f64 	%fd67, [const_DofToQuad+272];
	fma.rn.f64 	%fd871, %fd67, %fd35, %fd870;
	ld.const.f64 	%fd872, [const_DofToQuad+280];
	fma.rn.f64 	%fd873, %fd872, %fd36, %fd871;
	ld.const.f64 	%fd874, [const_DofToQuad+288];
	fma.rn.f64 	%fd875, %fd874, %fd37, %fd873;
	ld.const.f64 	%fd876, [const_DofToQuad+296];
	fma.rn.f64 	%fd877, %fd876, %fd38, %fd875;
	ld.const.f64 	%fd68, [const_DofToQuad+304];
	fma.rn.f64 	%fd878, %fd68, %fd39, %fd877;
	ld.const.f64 	%fd69, [const_DofToQuad+312];
	fma.rn.f64 	%fd879, %fd69, %fd40, %fd878;
	ld.const.f64 	%fd70, [const_DofToQuad+320];
	fma.rn.f64 	%fd880, %fd70, %fd41, %fd879;
	ld.const.f64 	%fd881, [const_DofToQuad+328];
	fma.rn.f64 	%fd882, %fd881, %fd42, %fd880;
	ld.const.f64 	%fd883, [const_DofToQuad+336];
	fma.rn.f64 	%fd884, %fd883, %fd43, %fd882;
	ld.const.f64 	%fd885, [const_DofToQuad+344];
	fma.rn.f64 	%fd71, %fd885, %fd44, %fd884;
	mov.f64 	%fd1702, 0d0000000000000000;
	@%p7 bra 	$L__BB295_14;
	ld.global.nc.f64 	%fd1702, [%rd1+24];
$L__BB295_14:
	setp.ge.s32 	%p8, %r3, %r10;
	mul.f64 	%fd1720, %fd71, %fd1702;
	ld.const.f64 	%fd887, [const_DofToQuad+352];
	fma.rn.f64 	%fd888, %fd887, %fd34, 0d0000000000000000;
	ld.const.f64 	%fd75, [const_DofToQuad+360];
	fma.rn.f64 	%fd889, %fd75, %fd35, %fd888;
	ld.const.f64 	%fd890, [const_DofToQuad+368];
	fma.rn.f64 	%fd891, %fd890, %fd36, %fd889;
	ld.const.f64 	%fd892, [const_DofToQuad+376];
	fma.rn.f64 	%fd893, %fd892, %fd37, %fd891;
	ld.const.f64 	%fd76, [const_DofToQuad+384];
	fma.rn.f64 	%fd894, %fd76, %fd38, %fd893;
	ld.const.f64 	%fd77, [const_DofToQuad+392];
	fma.rn.f64 	%fd895, %fd77, %fd39, %fd894;
	ld.const.f64 	%fd78, [const_DofToQuad+400];
	fma.rn.f64 	%fd896, %fd78, %fd40, %fd895;
	ld.const.f64 	%fd79, [const_DofToQuad+408];
	fma.rn.f64 	%fd897, %fd79, %fd41, %fd896;
	ld.const.f64 	%fd898, [const_DofToQuad+416];
	fma.rn.f64 	%fd899, %fd898, %fd42, %fd897;
	ld.const.f64 	%fd900, [const_DofToQuad+424];
	fma.rn.f64 	%fd901, %fd900, %fd43, %fd899;
	ld.const.f64 	%fd902, [const_DofToQuad+432];
	fma.rn.f64 	%fd80, %fd902, %fd44, %fd901;
	mov.f64 	%fd1703, 0d0000000000000000;
	@%p8 bra 	$L__BB295_16;
	ld.global.nc.f64 	%fd1703, [%rd1+32];
$L__BB295_16:
	setp.ge.s32 	%p9, %r3, %r10;
	mul.f64 	%fd1719, %fd80, %fd1703;
	ld.const.f64 	%fd904, [const_DofToQuad+440];
	fma.rn.f64 	%fd905, %fd904, %fd34, 0d0000000000000000;
	ld.const.f64 	%fd84, [const_DofToQuad+448];
	fma.rn.f64 	%fd906, %fd84, %fd35, %fd905;
	ld.const.f64 	%fd907, [const_DofToQuad+456];
	fma.rn.f64 	%fd908, %fd907, %fd36, %fd906;
	ld.const.f64 	%fd909, [const_DofToQuad+464];
	fma.rn.f64 	%fd910, %fd909, %fd37, %fd908;
	ld.const.f64 	%fd85, [const_DofToQuad+472];
	fma.rn.f64 	%fd911, %fd85, %fd38, %fd910;
	ld.const.f64 	%fd86, [const_DofToQuad+480];
	fma.rn.f64 	%fd912, %fd86, %fd39, %fd911;
	ld.const.f64 	%fd87, [const_DofToQuad+488];
	fma.rn.f64 	%fd913, %fd87, %fd40, %fd912;
	ld.const.f64 	%fd88, [const_DofToQuad+496];
	fma.rn.f64 	%fd914, %fd88, %fd41, %fd913;
	ld.const.f64 	%fd915, [const_DofToQuad+504];
	fma.rn.f64 	%fd916, %fd915, %fd42, %fd914;
	ld.const.f64 	%fd917, [const_DofToQuad+512];
	fma.rn.f64 	%fd918, %fd917, %fd43, %fd916;
	ld.const.f64 	%fd919, [const_DofToQuad+520];
	fma.rn.f64 	%fd89, %fd919, %fd44, %fd918;
	mov.f64 	%fd1704, 0d0000000000000000;
	@%p9 bra 	$L__BB295_18;
	ld.global.nc.f64 	%fd1704, [%rd1+40];
$L__BB295_18:
	setp.ge.s32 	%p10, %r3, %r10;
	mul.f64 	%fd1718, %fd89, %fd1704;
	ld.const.f64 	%fd921, [const_DofToQuad+528];
	fma.rn.f64 	%fd922, %fd921, %fd34, 0d0000000000000000;
	ld.const.f64 	%fd93, [const_DofToQuad+536];
	fma.rn.f64 	%fd923, %fd93, %fd35, %fd922;
	ld.const.f64 	%fd924, [const_DofToQuad+544];
	fma.rn.f64 	%fd925, %fd924, %fd36, %fd923;
	ld.const.f64 	%fd926, [const_DofToQuad+552];
	fma.rn.f64 	%fd927, %fd926, %fd37, %fd925;
	ld.const.f64 	%fd94, [const_DofToQuad+560];
	fma.rn.f64 	%fd928, %fd94, %fd38, %fd927;
	ld.const.f64 	%fd95, [const_DofToQuad+568];
	fma.rn.f64 	%fd929, %fd95, %fd39, %fd928;
	ld.const.f64 	%fd96, [const_DofToQuad+576];
	fma.rn.f64 	%fd930, %fd96, %fd40, %fd929;
	ld.const.f64 	%fd97, [const_DofToQuad+584];
	fma.rn.f64 	%fd931, %fd97, %fd41, %fd930;
	ld.const.f64 	%fd932, [const_DofToQuad+592];
	fma.rn.f64 	%fd933, %fd932, %fd42, %fd931;
	ld.const.f64 	%fd934, [const_DofToQuad+600];
	fma.rn.f64 	%fd935, %fd934, %fd43, %fd933;
	ld.const.f64 	%fd936, [const_DofToQuad+608];
	fma.rn.f64 	%fd98, %fd936, %fd44, %fd935;
	mov.f64 	%fd1705, 0d0000000000000000;
	@%p10 bra 	$L__BB295_20;
	ld.global.nc.f64 	%fd1705, [%rd1+48];
$L__BB295_20:
	mul.f64 	%fd1717, %fd98, %fd1705;
	ld.const.f64 	%fd102, [const_DofToQuad+616];
	fma.rn.f64 	%fd938, %fd102, %fd34, 0d0000000000000000;
	ld.const.f64 	%fd103, [const_DofToQuad+624];
	fma.rn.f64 	%fd939, %fd103, %fd35, %fd938;
	ld.const.f64 	%fd940, [const_DofToQuad+632];
	fma.rn.f64 	%fd941, %fd940, %fd36, %fd939;
	ld.const.f64 	%fd942, [const_DofToQuad+640];
	fma.rn.f64 	%fd943, %fd942, %fd37, %fd941;
	ld.const.f64 	%fd104, [const_DofToQuad+648];
	fma.rn.f64 	%fd944, %fd104, %fd38, %fd943;
	ld.const.f64 	%fd105, [const_DofToQuad+656];
	fma.rn.f64 	%fd945, %fd105, %fd39, %fd944;
	ld.const.f64 	%fd106, [const_DofToQuad+664];
	fma.rn.f64 	%fd946, %fd106, %fd40, %fd945;
	ld.const.f64 	%fd107, [const_DofToQuad+672];
	fma.rn.f64 	%fd947, %fd107, %fd41, %fd946;
	ld.const.f64 	%fd948, [const_DofToQuad+680];
	fma.rn.f64 	%fd949, %fd948, %fd42, %fd947;
	ld.const.f64 	%fd950, [const_DofToQuad+688];
	fma.rn.f64 	%fd951, %fd950, %fd43, %fd949;
	ld.const.f64 	%fd952, [const_DofToQuad+696];
	fma.rn.f64 	%fd108, %fd952, %fd44, %fd951;
	mov.f64 	%fd1706, 0d0000000000000000;
	@%p10 bra 	$L__BB295_22;
	ld.global.nc.f64 	%fd1706, [%rd1+56];
$L__BB295_22:
	mul.f64 	%fd1716, %fd108, %fd1706;
	ld.const.f64 	%fd112, [const_DofToQuad+704];
	fma.rn.f64 	%fd954, %fd112, %fd34, 0d0000000000000000;
	ld.const.f64 	%fd113, [const_DofToQuad+712];
	fma.rn.f64 	%fd955, %fd113, %fd35, %fd954;
	ld.const.f64 	%fd956, [const_DofToQuad+720];
	fma.rn.f64 	%fd957, %fd956, %fd36, %fd955;
	ld.const.f64 	%fd958, [const_DofToQuad+728];
	fma.rn.f64 	%fd959, %fd958, %fd37, %fd957;
	ld.const.f64 	%fd114, [const_DofToQuad+736];
	fma.rn.f64 	%fd960, %fd114, %fd38, %fd959;
	ld.const.f64 	%fd115, [const_DofToQuad+744];
	fma.rn.f64 	%fd961, %fd115, %fd39, %fd960;
	ld.const.f64 	%fd116, [const_DofToQuad+752];
	fma.rn.f64 	%fd962, %fd116, %fd40, %fd961;
	ld.const.f64 	%fd963, [const_DofToQuad+760];
	fma.rn.f64 	%fd964, %fd963, %fd41, %fd962;
	ld.const.f64 	%fd965, [const_DofToQuad+768];
	fma.rn.f64 	%fd966, %fd965, %fd42, %fd964;
	ld.const.f64 	%fd967, [const_DofToQuad+776];
	fma.rn.f64 	%fd968, %fd967, %fd43, %fd966;
	ld.const.f64 	%fd969, [const_DofToQuad+784];
	fma.rn.f64 	%fd117, %fd969, %fd44, %fd968;
	mov.f64 	%fd1707, 0d0000000000000000;
	@%p10 bra 	$L__BB295_24;
	ld.global.nc.f64 	%fd1707, [%rd1+64];
$L__BB295_24:
	mul.f64 	%fd1715, %fd117, %fd1707;
	ld.const.f64 	%fd121, [const_DofToQuad+792];
	fma.rn.f64 	%fd971, %fd121, %fd34, 0d0000000000000000;
	ld.const.f64 	%fd122, [const_DofToQuad+800];
	fma.rn.f64 	%fd972, %fd122, %fd35, %fd971;
	ld.const.f64 	%fd123, [const_DofToQuad+808];
	fma.rn.f64 	%fd973, %fd123, %fd36, %fd972;
	ld.const.f64 	%fd124, [const_DofToQuad+816];
	fma.rn.f64 	%fd974, %fd124, %fd37, %fd973;
	ld.const.f64 	%fd125, [const_DofToQuad+824];
	fma.rn.f64 	%fd975, %fd125, %fd38, %fd974;
	ld.const.f64 	%fd126, [const_DofToQuad+832];
	fma.rn.f64 	%fd976, %fd126, %fd39, %fd975;
	ld.const.f64 	%fd127, [const_DofToQuad+840];
	fma.rn.f64 	%fd977, %fd127, %fd40, %fd976;
	ld.const.f64 	%fd128, [const_DofToQuad+848];
	fma.rn.f64 	%fd978, %fd128, %fd41, %fd977;
	ld.const.f64 	%fd129, [const_DofToQuad+856];
	fma.rn.f64 	%fd979, %fd129, %fd42, %fd978;
	ld.const.f64 	%fd130, [const_DofToQuad+864];
	fma.rn.f64 	%fd980, %fd130, %fd43, %fd979;
	ld.const.f64 	%fd131, [const_DofToQuad+872];
	fma.rn.f64 	%fd132, %fd131, %fd44, %fd980;
	mov.f64 	%fd1708, 0d0000000000000000;
	@%p10 bra 	$L__BB295_26;
	ld.global.nc.f64 	%fd1708, [%rd1+72];
$L__BB295_26:
	mul.f64 	%fd1714, %fd132, %fd1708;
	ld.const.f64 	%fd136, [const_DofToQuad+880];
	fma.rn.f64 	%fd982, %fd136, %fd34, 0d0000000000000000;
	ld.const.f64 	%fd137, [const_DofToQuad+888];
	fma.rn.f64 	%fd983, %fd137, %fd35, %fd982;
	ld.const.f64 	%fd138, [const_DofToQuad+896];
	fma.rn.f64 	%fd984, %fd138, %fd36, %fd983;
	ld.const.f64 	%fd139, [const_DofToQuad+904];
	fma.rn.f64 	%fd985, %fd139, %fd37, %fd984;
	ld.const.f64 	%fd140, [const_DofToQuad+912];
	fma.rn.f64 	%fd986, %fd140, %fd38, %fd985;
	ld.const.f64 	%fd141, [const_DofToQuad+920];
	fma.rn.f64 	%fd987, %fd141, %fd39, %fd986;
	ld.const.f64 	%fd142, [const_DofToQuad+928];
	fma.rn.f64 	%fd988, %fd142, %fd40, %fd987;
	ld.const.f64 	%fd143, [const_DofToQuad+936];
	fma.rn.f64 	%fd989, %fd143, %fd41, %fd988;
	ld.const.f64 	%fd144, [const_DofToQuad+944];
	fma.rn.f64 	%fd990, %fd144, %fd42, %fd989;
	ld.const.f64 	%fd145, [const_DofToQuad+952];
	fma.rn.f64 	%fd991, %fd145, %fd43, %fd990;
	ld.const.f64 	%fd146, [const_DofToQuad+960];
	fma.rn.f64 	%fd147, %fd146, %fd44, %fd991;
	mov.f64 	%fd1709, 0d0000000000000000;
	@%p10 bra 	$L__BB295_28;
	ld.global.nc.f64 	%fd1709, [%rd1+80];
$L__BB295_28:
	mul.f64 	%fd1713, %fd147, %fd1709;
	ld.const.f64 	%fd151, [const_DofToQuad+968];
	fma.rn.f64 	%fd993, %fd151, %fd34, 0d0000000000000000;
	ld.const.f64 	%fd152, [const_DofToQuad+976];
	fma.rn.f64 	%fd994, %fd152, %fd35, %fd993;
	ld.const.f64 	%fd153, [const_DofToQuad+984];
	fma.rn.f64 	%fd995, %fd153, %fd36, %fd994;
	ld.const.f64 	%fd154, [const_DofToQuad+992];
	fma.rn.f64 	%fd996, %fd154, %fd37, %fd995;
	ld.const.f64 	%fd155, [const_DofToQuad+1000];
	fma.rn.f64 	%fd997, %fd155, %fd38, %fd996;
	ld.const.f64 	%fd156, [const_DofToQuad+1008];
	fma.rn.f64 	%fd998, %fd156, %fd39, %fd997;
	ld.const.f64 	%fd157, [const_DofToQuad+1016];
	fma.rn.f64 	%fd999, %fd157, %fd40, %fd998;
	ld.const.f64 	%fd158, [const_DofToQuad+1024];
	fma.rn.f64 	%fd1000, %fd158, %fd41, %fd999;
	ld.const.f64 	%fd159, [const_DofToQuad+1032];
	fma.rn.f64 	%fd1001, %fd159, %fd42, %fd1000;
	ld.const.f64 	%fd160, [const_DofToQuad+1040];
	fma.rn.f64 	%fd1002, %fd160, %fd43, %fd1001;
	ld.const.f64 	%fd161, [const_DofToQuad+1048];
	fma.rn.f64 	%fd162, %fd161, %fd44, %fd1002;
	mov.f64 	%fd1710, 0d0000000000000000;
	@%p10 bra 	$L__BB295_30;
	ld.global.nc.f64 	%fd1710, [%rd1+88];
$L__BB295_30:
	mul.f64 	%fd165, %fd162, %fd1710;
	ld.const.f64 	%fd166, [const_DofToQuad+1056];
	fma.rn.f64 	%fd1004, %fd166, %fd34, 0d0000000000000000;
	ld.const.f64 	%fd167, [const_DofToQuad+1064];
	fma.rn.f64 	%fd1005, %fd167, %fd35, %fd1004;
	ld.const.f64 	%fd168, [const_DofToQuad+1072];
	fma.rn.f64 	%fd1006, %fd168, %fd36, %fd1005;
	ld.const.f64 	%fd169, [const_DofToQuad+1080];
	fma.rn.f64 	%fd1007, %fd169, %fd37, %fd1006;
	ld.const.f64 	%fd170, [const_DofToQuad+1088];
	fma.rn.f64 	%fd1008, %fd170, %fd38, %fd1007;
	ld.const.f64 	%fd171, [const_DofToQuad+1096];
	fma.rn.f64 	%fd1009, %fd171, %fd39, %fd1008;
	ld.const.f64 	%fd172, [const_DofToQuad+1104];
	fma.rn.f64 	%fd1010, %fd172, %fd40, %fd1009;
	ld.const.f64 	%fd173, [const_DofToQuad+1112];
	fma.rn.f64 	%fd1011, %fd173, %fd41, %fd1010;
	ld.const.f64 	%fd174, [const_DofToQuad+1120];
	fma.rn.f64 	%fd1012, %fd174, %fd42, %fd1011;
	ld.const.f64 	%fd175, [const_DofToQuad+1128];
	fma.rn.f64 	%fd1013, %fd175, %fd43, %fd1012;
	ld.const.f64 	%fd176, [const_DofToQuad+1136];
	fma.rn.f64 	%fd177, %fd176, %fd44, %fd1013;
	mov.f64 	%fd1711, 0d0000000000000000;
	@%p10 bra 	$L__BB295_32;
	ld.global.nc.f64 	%fd1711, [%rd1+96];
$L__BB295_32:
	mul.f64 	%fd180, %fd177, %fd1711;
	ld.const.f64 	%fd181, [const_DofToQuad+1144];
	fma.rn.f64 	%fd1015, %fd181, %fd34, 0d0000000000000000;
	ld.const.f64 	%fd182, [const_DofToQuad+1152];
	fma.rn.f64 	%fd1016, %fd182, %fd35, %fd1015;
	ld.const.f64 	%fd183, [const_DofToQuad+1160];
	fma.rn.f64 	%fd1017, %fd183, %fd36, %fd1016;
	ld.const.f64 	%fd184, [const_DofToQuad+1168];
	fma.rn.f64 	%fd1018, %fd184, %fd37, %fd1017;
	ld.const.f64 	%fd185, [const_DofToQuad+1176];
	fma.rn.f64 	%fd1019, %fd185, %fd38, %fd1018;
	ld.const.f64 	%fd186, [const_DofToQuad+1184];
	fma.rn.f64 	%fd1020, %fd186, %fd39, %fd1019;
	ld.const.f64 	%fd187, [const_DofToQuad+1192];
	fma.rn.f64 	%fd1021, %fd187, %fd40, %fd1020;
	ld.const.f64 	%fd188, [const_DofToQuad+1200];
	fma.rn.f64 	%fd1022, %fd188, %fd41, %fd1021;
	ld.const.f64 	%fd189, [const_DofToQuad+1208];
	fma.rn.f64 	%fd1023, %fd189, %fd42, %fd1022;
	ld.const.f64 	%fd190, [const_DofToQuad+1216];
	fma.rn.f64 	%fd1024, %fd190, %fd43, %fd1023;
	ld.const.f64 	%fd191, [const_DofToQuad+1224];
	fma.rn.f64 	%fd192, %fd191, %fd44, %fd1024;
	mov.f64 	%fd1712, 0d0000000000000000;
	@%p10 bra 	$L__BB295_34;
	ld.global.nc.f64 	%fd1712, [%rd1+104];
$L__BB295_34:
	setp.gt.u32 	%p18, %r1, 153;
	mul.f64 	%fd1025, %fd192, %fd1712;
	ld.const.f64 	%fd1026, [const_DofToQuad];
	fma.rn.f64 	%fd1027, %fd1026, %fd1723, 0d0000000000000000;
	fma.rn.f64 	%fd1028, %fd49, %fd1722, %fd1027;
	ld.const.f64 	%fd1029, [const_DofToQuad+176];
	fma.rn.f64 	%fd1030, %fd1029, %fd1721, %fd1028;
	ld.const.f64 	%fd1031, [const_DofToQuad+264];
	fma.rn.f64 	%fd1032, %fd1031, %fd1720, %fd1030;
	ld.const.f64 	%fd1033, [const_DofToQuad+352];
	fma.rn.f64 	%fd1034, %fd1033, %fd1719, %fd1032;
	ld.const.f64 	%fd1035, [const_DofToQuad+440];
	fma.rn.f64 	%fd1036, %fd1035, %fd1718, %fd1034;
	ld.const.f64 	%fd1037, [const_DofToQuad+528];
	fma.rn.f64 	%fd1038, %fd1037, %fd1717, %fd1036;
	fma.rn.f64 	%fd1039, %fd102, %fd1716, %fd1038;
	fma.rn.f64 	%fd1040, %fd112, %fd1715, %fd1039;
	fma.rn.f64 	%fd1041, %fd121, %fd1714, %fd1040;
	fma.rn.f64 	%fd1042, %fd136, %fd1713, %fd1041;
	fma.rn.f64 	%fd1043, %fd151, %fd165, %fd1042;
	fma.rn.f64 	%fd1044, %fd166, %fd180, %fd1043;
	fma.rn.f64 	%fd1045, %fd181, %fd1025, %fd1044;
	st.shared.f64 	[%r9], %fd1045;
	ld.const.f64 	%fd1046, [const_DofToQuad+8];
	fma.rn.f64 	%fd1047, %fd1046, %fd1723, 0d0000000000000000;
	fma.rn.f64 	%fd1048, %fd50, %fd1722, %fd1047;
	fma.rn.f64 	%fd1049, %fd59, %fd1721, %fd1048;
	fma.rn.f64 	%fd1050, %fd67, %fd1720, %fd1049;
	fma.rn.f64 	%fd1051, %fd75, %fd1719, %fd1050;
	fma.rn.f64 	%fd1052, %fd84, %fd1718, %fd1051;
	fma.rn.f64 	%fd1053, %fd93, %fd1717, %fd1052;
	fma.rn.f64 	%fd1054, %fd103, %fd1716, %fd1053;
	fma.rn.f64 	%fd1055, %fd113, %fd1715, %fd1054;
	fma.rn.f64 	%fd1056, %fd122, %fd1714, %fd1055;
	fma.rn.f64 	%fd1057, %fd137, %fd1713, %fd1056;
	fma.rn.f64 	%fd1058, %fd152, %fd165, %fd1057;
	fma.rn.f64 	%fd1059, %fd167, %fd180, %fd1058;
	fma.rn.f64 	%fd1060, %fd182, %fd1025, %fd1059;
	st.shared.f64 	[%r9+8], %fd1060;
	ld.const.f64 	%fd1061, [const_DofToQuad+16];
	fma.rn.f64 	%fd1062, %fd1061, %fd1723, 0d0000000000000000;
	fma.rn.f64 	%fd1063, %fd51, %fd1722, %fd1062;
	ld.const.f64 	%fd1064, [const_DofToQuad+192];
	fma.rn.f64 	%fd1065, %fd1064, %fd1721, %fd1063;
	ld.const.f64 	%fd1066, [const_DofToQuad+280];
	fma.rn.f64 	%fd1067, %fd1066, %fd1720, %fd1065;
	ld.const.f64 	%fd1068, [const_DofToQuad+368];
	fma.rn.f64 	%fd1069, %fd1068, %fd1719, %fd1067;
	ld.const.f64 	%fd1070, [const_DofToQuad+456];
	fma.rn.f64 	%fd1071, %fd1070, %fd1718, %fd1069;
	ld.const.f64 	%fd1072, [const_DofToQuad+544];
	fma.rn.f64 	%fd1073, %fd1072, %fd1717, %fd1071;
	ld.const.f64 	%fd1074, [const_DofToQuad+632];
	fma.rn.f64 	%fd1075, %fd1074, %fd1716, %fd1073;
	ld.const.f64 	%fd1076, [const_DofToQuad+720];
	fma.rn.f64 	%fd1077, %fd1076, %fd1715, %fd1075;
	fma.rn.f64 	%fd1078, %fd123, %fd1714, %fd1077;
	fma.rn.f64 	%fd1079, %fd138, %fd1713, %fd1078;
	fma.rn.f64 	%fd1080, %fd153, %fd165, %fd1079;
	fma.rn.f64 	%fd1081, %fd168, %fd180, %fd1080;
	fma.rn.f64 	%fd1082, %fd183, %fd1025, %fd1081;
	st.shared.f64 	[%r9+16], %fd1082;
	ld.const.f64 	%fd1083, [const_DofToQuad+24];
	fma.rn.f64 	%fd1084, %fd1083, %fd1723, 0d0000000000000000;
	ld.const.f64 	%fd1085, [const_DofToQuad+112];
	fma.rn.f64 	%fd1086, %fd1085, %fd1722, %fd1084;
	ld.const.f64 	%fd1087, [const_DofToQuad+200];
	fma.rn.f64 	%fd1088, %fd1087, %fd1721, %fd1086;
	ld.const.f64 	%fd1089, [const_DofToQuad+288];
	fma.rn.f64 	%fd1090, %fd1089, %fd1720, %fd1088;
	ld.const.f64 	%fd1091, [const_DofToQuad+376];
	fma.rn.f64 	%fd1092, %fd1091, %fd1719, %fd1090;
	ld.const.f64 	%fd1093, [const_DofToQuad+464];
	fma.rn.f64 	%fd1094, %fd1093, %fd1718, %fd1092;
	ld.const.f64 	%fd1095, [const_DofToQuad+552];
	fma.rn.f64 	%fd1096, %fd1095, %fd1717, %fd1094;
	ld.const.f64 	%fd1097, [const_DofToQuad+640];
	fma.rn.f64 	%fd1098, %fd1097, %fd1716, %fd1096;
	ld.const.f64 	%fd1099, [const_DofToQuad+728];
	fma.rn.f64 	%fd1100, %fd1099, %fd1715, %fd1098;
	fma.rn.f64 	%fd1101, %fd124, %fd1714, %fd1100;
	fma.rn.f64 	%fd1102, %fd139, %fd1713, %fd1101;
	fma.rn.f64 	%fd1103, %fd154, %fd165, %fd1102;
	fma.rn.f64 	%fd1104, %fd169, %fd180, %fd1103;
	fma.rn.f64 	%fd1105, %fd184, %fd1025, %fd1104;
	st.shared.f64 	[%r9+24], %fd1105;
	ld.const.f64 	%fd1106, [const_DofToQuad+32];
	fma.rn.f64 	%fd1107, %fd1106, %fd1723, 0d0000000000000000;
	ld.const.f64 	%fd1108, [const_DofToQuad+120];
	fma.rn.f64 	%fd1109, %fd1108, %fd1722, %fd1107;
	ld.const.f64 	%fd1110, [const_DofToQuad+208];
	fma.rn.f64 	%fd1111, %fd1110, %fd1721, %fd1109;
	ld.const.f64 	%fd1112, [const_DofToQuad+296];
	fma.rn.f64 	%fd1113, %fd1112, %fd1720, %fd1111;
	fma.rn.f64 	%fd1114, %fd76, %fd1719, %fd1113;
	fma.rn.f64 	%fd1115, %fd85, %fd1718, %fd1114;
	fma.rn.f64 	%fd1116, %fd94, %fd1717, %fd1115;
	fma.rn.f64 	%fd1117, %fd104, %fd1716, %fd1116;
	fma.rn.f64 	%fd1118, %fd114, %fd1715, %fd1117;
	fma.rn.f64 	%fd1119, %fd125, %fd1714, %fd1118;
	fma.rn.f64 	%fd1120, %fd140, %fd1713, %fd1119;
	fma.rn.f64 	%fd1121, %fd155, %fd165, %fd1120;
	fma.rn.f64 	%fd1122, %fd170, %fd180, %fd1121;
	fma.rn.f64 	%fd1123, %fd185, %fd1025, %fd1122;
	st.shared.f64 	[%r9+32], %fd1123;
	ld.const.f64 	%fd1124, [const_DofToQuad+40];
	fma.rn.f64 	%fd1125, %fd1124, %fd1723, 0d0000000000000000;
	fma.rn.f64 	%fd1126, %fd52, %fd1722, %fd1125;
	fma.rn.f64 	%fd1127, %fd60, %fd1721, %fd1126;
	fma.rn.f64 	%fd1128, %fd68, %fd1720, %fd1127;
	fma.rn.f64 	%fd1129, %fd77, %fd1719, %fd1128;
	fma.rn.f64 	%fd1130, %fd86, %fd1718, %fd1129;
	fma.rn.f64 	%fd1131, %fd95, %fd1717, %fd1130;
	fma.rn.f64 	%fd1132, %fd105, %fd1716, %fd1131;
	fma.rn.f64 	%fd1133, %fd115, %fd1715, %fd1132;
	fma.rn.f64 	%fd1134, %fd126, %fd1714, %fd1133;
	fma.rn.f64 	%fd1135, %fd141, %fd1713, %fd1134;
	fma.rn.f64 	%fd1136, %fd156, %fd165, %fd1135;
	fma.rn.f64 	%fd1137, %fd171, %fd180, %fd1136;
	fma.rn.f64 	%fd1138, %fd186, %fd1025, %fd1137;
	st.shared.f64 	[%r9+40], %fd1138;
	ld.const.f64 	%fd1139, [const_DofToQuad+48];
	fma.rn.f64 	%fd1140, %fd1139, %fd1723, 0d0000000000000000;
	fma.rn.f64 	%fd1141, %fd53, %fd1722, %fd1140;
	fma.rn.f64 	%fd1142, %fd61, %fd1721, %fd1141;
	fma.rn.f64 	%fd1143, %fd69, %fd1720, %fd1142;
	fma.rn.f64 	%fd1144, %fd78, %fd1719, %fd1143;
	fma.rn.f64 	%fd1145, %fd87, %fd1718, %fd1144;
	fma.rn.f64 	%fd1146, %fd96, %fd1717, %fd1145;
	fma.rn.f64 	%fd1147, %fd106, %fd1716, %fd1146;
	fma.rn.f64 	%fd1148, %fd116, %fd1715, %fd1147;
	fma.rn.f64 	%fd1149, %fd127, %fd1714, %fd1148;
	fma.rn.f64 	%fd1150, %fd142, %fd1713, %fd1149;
	fma.rn.f64 	%fd1151, %fd157, %fd165, %fd1150;
	fma.rn.f64 	%fd1152, %fd172, %fd180, %fd1151;
	fma.rn.f64 	%fd1153, %fd187, %fd1025, %fd1152;
	st.shared.f64 	[%r9+48], %fd1153;
	ld.const.f64 	%fd1154, [const_DofToQuad+56];
	fma.rn.f64 	%fd1155, %fd1154, %fd1723, 0d0000000000000000;
	fma.rn.f64 	%fd1156, %fd54, %fd1722, %fd1155;
	fma.rn.f64 	%fd1157, %fd62, %fd1721, %fd1156;
	fma.rn.f64 	%fd1158, %fd70, %fd1720, %fd1157;
	fma.rn.f64 	%fd1159, %fd79, %fd1719, %fd1158;
	fma.rn.f64 	%fd1160, %fd88, %fd1718, %fd1159;
	fma.rn.f64 	%fd1161, %fd97, %fd1717, %fd1160;
	fma.rn.f64 	%fd1162, %fd107, %fd1716, %fd1161;
	ld.const.f64 	%fd1163, [const_DofToQuad+760];
	fma.rn.f64 	%fd1164, %fd1163, %fd1715, %fd1162;
	fma.rn.f64 	%fd1165, %fd128, %fd1714, %fd1164;
	fma.rn.f64 	%fd1166, %fd143, %fd1713, %fd1165;
	fma.rn.f64 	%fd1167, %fd158, %fd165, %fd1166;
	fma.rn.f64 	%fd1168, %fd173, %fd180, %fd1167;
	fma.rn.f64 	%fd1169, %fd188, %fd1025, %fd1168;
	st.shared.f64 	[%r9+56], %fd1169;
	ld.const.f64 	%fd1170, [const_DofToQuad+64];
	fma.rn.f64 	%fd1171, %fd1170, %fd1723, 0d0000000000000000;
	ld.const.f64 	%fd1172, [const_DofToQuad+152];
	fma.rn.f64 	%fd1173, %fd1172, %fd1722, %fd1171;
	ld.const.f64 	%fd1174, [const_DofToQuad+240];
	fma.rn.f64 	%fd1175, %fd1174, %fd1721, %fd1173;
	ld.const.f64 	%fd1176, [const_DofToQuad+328];
	fma.rn.f64 	%fd1177, %fd1176, %fd1720, %fd1175;
	ld.const.f64 	%fd1178, [const_DofToQuad+416];
	fma.rn.f64 	%fd1179, %fd1178, %fd1719, %fd1177;
	ld.const.f64 	%fd1180, [const_DofToQuad+504];
	fma.rn.f64 	%fd1181, %fd1180, %fd1718, %fd1179;
	ld.const.f64 	%fd1182, [const_DofToQuad+592];
	fma.rn.f64 	%fd1183, %fd1182, %fd1717, %fd1181;
	ld.const.f64 	%fd1184, [const_DofToQuad+680];
	fma.rn.f64 	%fd1185, %fd1184, %fd1716, %fd1183;
	ld.const.f64 	%fd1186, [const_DofToQuad+768];
	fma.rn.f64 	%fd1187, %fd1186, %fd1715, %fd1185;
	fma.rn.f64 	%fd1188, %fd129, %fd1714, %fd1187;
	fma.rn.f64 	%fd1189, %fd144, %fd1713, %fd1188;
	fma.rn.f64 	%fd1190, %fd159, %fd165, %fd1189;
	fma.rn.f64 	%fd1191, %fd174, %fd180, %fd1190;
	fma.rn.f64 	%fd1192, %fd189, %fd1025, %fd1191;
	st.shared.f64 	[%r9+64], %fd1192;
	ld.const.f64 	%fd1193, [const_DofToQuad+72];
	fma.rn.f64 	%fd1194, %fd1193, %fd1723, 0d0000000000000000;
	ld.const.f64 	%fd1195, [const_DofToQuad+160];
	fma.rn.f64 	%fd1196, %fd1195, %fd1722, %fd1194;
	ld.const.f64 	%fd1197, [const_DofToQuad+248];
	fma.rn.f64 	%fd1198, %fd1197, %fd1721, %fd1196;
	ld.const.f64 	%fd1199, [const_DofToQuad+336];
	fma.rn.f64 	%fd1200, %fd1199, %fd1720, %fd1198;
	ld.const.f64 	%fd1201, [const_DofToQuad+424];
	fma.rn.f64 	%fd1202, %fd1201, %fd1719, %fd1200;
	ld.const.f64 	%fd1203, [const_DofToQuad+512];
	fma.rn.f64 	%fd1204, %fd1203, %fd1718, %fd1202;
	ld.const.f64 	%fd1205, [const_DofToQuad+600];
	fma.rn.f64 	%fd1206, %fd1205, %fd1717, %fd1204;
	ld.const.f64 	%fd1207, [const_DofToQuad+688];
	fma.rn.f64 	%fd1208, %fd1207, %fd1716, %fd1206;
	ld.const.f64 	%fd1209, [const_DofToQuad+776];
	fma.rn.f64 	%fd1210, %fd1209, %fd1715, %fd1208;
	fma.rn.f64 	%fd1211, %fd130, %fd1714, %fd1210;
	fma.rn.f64 	%fd1212, %fd145, %fd1713, %fd1211;
	fma.rn.f64 	%fd1213, %fd160, %fd165, %fd1212;
	fma.rn.f64 	%fd1214, %fd175, %fd180, %fd1213;
	fma.rn.f64 	%fd1215, %fd190, %fd1025, %fd1214;
	st.shared.f64 	[%r9+72], %fd1215;
	ld.const.f64 	%fd1216, [const_DofToQuad+80];
	fma.rn.f64 	%fd1217, %fd1216, %fd1723, 0d0000000000000000;
	ld.const.f64 	%fd1218, [const_DofToQuad+168];
	fma.rn.f64 	%fd1219, %fd1218, %fd1722, %fd1217;
	ld.const.f64 	%fd1220, [const_DofToQuad+256];
	fma.rn.f64 	%fd1221, %fd1220, %fd1721, %fd1219;
	ld.const.f64 	%fd1222, [const_DofToQuad+344];
	fma.rn.f64 	%fd1223, %fd1222, %fd1720, %fd1221;
	ld.const.f64 	%fd1224, [const_DofToQuad+432];
	fma.rn.f64 	%fd1225, %fd1224, %fd1719, %fd1223;
	ld.const.f64 	%fd1226, [const_DofToQuad+520];
	fma.rn.f64 	%fd1227, %fd1226, %fd1718, %fd1225;
	ld.const.f64 	%fd1228, [const_DofToQuad+608];
	fma.rn.f64 	%fd1229, %fd1228, %fd1717, %fd1227;
	ld.const.f64 	%fd1230, [const_DofToQuad+696];
	fma.rn.f64 	%fd1231, %fd1230, %fd1716, %fd1229;
	ld.const.f64 	%fd1232, [const_DofToQuad+784];
	fma.rn.f64 	%fd1233, %fd1232, %fd1715, %fd1231;
	fma.rn.f64 	%fd1234, %fd131, %fd1714, %fd1233;
	fma.rn.f64 	%fd1235, %fd146, %fd1713, %fd1234;
	fma.rn.f64 	%fd1236, %fd161, %fd165, %fd1235;
	fma.rn.f64 	%fd1237, %fd176, %fd180, %fd1236;
	fma.rn.f64 	%fd1238, %fd191, %fd1025, %fd1237;
	st.shared.f64 	[%r9+80], %fd1238;
	bar.sync 	0;
	@%p18 bra 	$L__BB295_36;
	ld.shared.f64 	%fd1239, [%r8];
	ld.shared.f64 	%fd1240, [%r8+112];
	ld.shared.f64 	%fd1241, [%r8+224];
	ld.shared.f64 	%fd1242, [%r8+336];
	ld.shared.f64 	%fd1243, [%r8+448];
	ld.shared.f64 	%fd1244, [%r8+560];
	ld.shared.f64 	%fd1245, [%r8+672];
	ld.shared.f64 	%fd1246, [%r8+784];
	ld.shared.f64 	%fd1247, [%r8+896];
	ld.shared.f64 	%fd1248, [%r8+1008];
	ld.shared.f64 	%fd1249, [%r8+1120];
	ld.shared.f64 	%fd1250, [%r8+1232];
	ld.shared.f64 	%fd1251, [%r8+1344];
	ld.shared.f64 	%fd1252, [%r8+1456];
	ld.const.f64 	%fd1253, [const_DofToQuad];
	fma.rn.f64 	%fd1254, %fd1253, %fd1239, 0d0000000000000000;
	fma.rn.f64 	%fd1255, %fd49, %fd1240, %fd1254;
	ld.const.f64 	%fd1256, [const_DofToQuad+176];
	fma.rn.f64 	%fd1257, %fd1256, %fd1241, %fd1255;
	ld.const.f64 	%fd1258, [const_DofToQuad+264];
	fma.rn.f64 	%fd1259, %fd1258, %fd1242, %fd1257;
	ld.const.f64 	%fd1260, [const_DofToQuad+352];
	fma.rn.f64 	%fd1261, %fd1260, %fd1243, %fd1259;
	ld.const.f64 	%fd1262, [const_DofToQuad+440];
	fma.rn.f64 	%fd1263, %fd1262, %fd1244, %fd1261;
	ld.const.f64 	%fd1264, [const_DofToQuad+528];
	fma.rn.f64 	%fd1265, %fd1264, %fd1245, %fd1263;
	fma.rn.f64 	%fd1266, %fd102, %fd1246, %fd1265;
	fma.rn.f64 	%fd1267, %fd112, %fd1247, %fd1266;
	fma.rn.f64 	%fd1268, %fd121, %fd1248, %fd1267;
	fma.rn.f64 	%fd1269, %fd136, %fd1249, %fd1268;
	fma.rn.f64 	%fd1270, %fd151, %fd1250, %fd1269;
	fma.rn.f64 	%fd1271, %fd166, %fd1251, %fd1270;
	fma.rn.f64 	%fd1272, %fd181, %fd1252, %fd1271;
	st.shared.f64 	[%r8], %fd1272;
	ld.const.f64 	%fd1273, [const_DofToQuad+8];
	fma.rn.f64 	%fd1274, %fd1273, %fd1239, 0d0000000000000000;
	fma.rn.f64 	%fd1275, %fd50, %fd1240, %fd1274;
	fma.rn.f64 	%fd1276, %fd59, %fd1241, %fd1275;
	fma.rn.f64 	%fd1277, %fd67, %fd1242, %fd1276;
	fma.rn.f64 	%fd1278, %fd75, %fd1243, %fd1277;
	fma.rn.f64 	%fd1279, %fd84, %fd1244, %fd1278;
	fma.rn.f64 	%fd1280, %fd93, %fd1245, %fd1279;
	fma.rn.f64 	%fd1281, %fd103, %fd1246, %fd1280;
	ld.const.f64 	%fd1282, [const_DofToQuad+712];
	fma.rn.f64 	%fd1283, %fd1282, %fd1247, %fd1281;
	fma.rn.f64 	%fd1284, %fd122, %fd1248, %fd1283;
	fma.rn.f64 	%fd1285, %fd137, %fd1249, %fd1284;
	fma.rn.f64 	%fd1286, %fd152, %fd1250, %fd1285;
	fma.rn.f64 	%fd1287, %fd167, %fd1251, %fd1286;
	fma.rn.f64 	%fd1288, %fd182, %fd1252, %fd1287;
	st.shared.f64 	[%r8+112], %fd1288;
	ld.const.f64 	%fd1289, [const_DofToQuad+16];
	fma.rn.f64 	%fd1290, %fd1289, %fd1239, 0d0000000000000000;
	ld.const.f64 	%fd1291, [const_DofToQuad+104];
	fma.rn.f64 	%fd1292, %fd1291, %fd1240, %fd1290;
	ld.const.f64 	%fd1293, [const_DofToQuad+192];
	fma.rn.f64 	%fd1294, %fd1293, %fd1241, %fd1292;
	ld.const.f64 	%fd1295, [const_DofToQuad+280];
	fma.rn.f64 	%fd1296, %fd1295, %fd1242, %fd1294;
	ld.const.f64 	%fd1297, [const_DofToQuad+368];
	fma.rn.f64 	%fd1298, %fd1297, %fd1243, %fd1296;
	ld.const.f64 	%fd1299, [const_DofToQuad+456];
	fma.rn.f64 	%fd1300, %fd1299, %fd1244, %fd1298;
	ld.const.f64 	%fd1301, [const_DofToQuad+544];
	fma.rn.f64 	%fd1302, %fd1301, %fd1245, %fd1300;
	ld.const.f64 	%fd1303, [const_DofToQuad+632];
	fma.rn.f64 	%fd1304, %fd1303, %fd1246, %fd1302;
	ld.const.f64 	%fd1305, [const_DofToQuad+720];
	fma.rn.f64 	%fd1306, %fd1305, %fd1247, %fd1304;
	fma.rn.f64 	%fd1307, %fd123, %fd1248, %fd1306;
	fma.rn.f64 	%fd1308, %fd138, %fd1249, %fd1307;
	fma.rn.f64 	%fd1309, %fd153, %fd1250, %fd1308;
	fma.rn.f64 	%fd1310, %fd168, %fd1251, %fd1309;
	fma.rn.f64 	%fd1311, %fd183, %fd1252, %fd1310;
	st.shared.f64 	[%r8+224], %fd1311;
	ld.const.f64 	%fd1312, [const_DofToQuad+24];
	fma.rn.f64 	%fd1313, %fd1312, %fd1239, 0d0000000000000000;
	ld.const.f64 	%fd1314, [const_DofToQuad+112];
	fma.rn.f64 	%fd1315, %fd1314, %fd1240, %fd1313;
	ld.const.f64 	%fd1316, [const_DofToQuad+200];
	fma.rn.f64 	%fd1317, %fd1316, %fd1241, %fd1315;
	ld.const.f64 	%fd1318, [const_DofToQuad+288];
	fma.rn.f64 	%fd1319, %fd1318, %fd1242, %fd1317;
	ld.const.f64 	%fd1320, [const_DofToQuad+376];
	fma.rn.f64 	%fd1321, %fd1320, %fd1243, %fd1319;
	ld.const.f64 	%fd1322, [const_DofToQuad+464];
	fma.rn.f64 	%fd1323, %fd1322, %fd1244, %fd1321;
	ld.const.f64 	%fd1324, [const_DofToQuad+552];
	fma.rn.f64 	%fd1325, %fd1324, %fd1245, %fd1323;
	ld.const.f64 	%fd1326, [const_DofToQuad+640];
	fma.rn.f64 	%fd1327, %fd1326, %fd1246, %fd1325;
	ld.const.f64 	%fd1328, [const_DofToQuad+728];
	fma.rn.f64 	%fd1329, %fd1328, %fd1247, %fd1327;
	fma.rn.f64 	%fd1330, %fd124, %fd1248, %fd1329;
	fma.rn.f64 	%fd1331, %fd139, %fd1249, %fd1330;
	fma.rn.f64 	%fd1332, %fd154, %fd1250, %fd1331;
	fma.rn.f64 	%fd1333, %fd169, %fd1251, %fd1332;
	fma.rn.f64 	%fd1334, %fd184, %fd1252, %fd1333;
	st.shared.f64 	[%r8+336], %fd1334;
	ld.const.f64 	%fd1335, [const_DofToQuad+32];
	fma.rn.f64 	%fd1336, %fd1335, %fd1239, 0d0000000000000000;
	ld.const.f64 	%fd1337, [const_DofToQuad+120];
	fma.rn.f64 	%fd1338, %fd1337, %fd1240, %fd1336;
	ld.const.f64 	%fd1339, [const_DofToQuad+208];
	fma.rn.f64 	%fd1340, %fd1339, %fd1241, %fd1338;
	ld.const.f64 	%fd1341, [const_DofToQuad+296];
	fma.rn.f64 	%fd1342, %fd1341, %fd1242, %fd1340;
	fma.rn.f64 	%fd1343, %fd76, %fd1243, %fd1342;
	fma.rn.f64 	%fd1344, %fd85, %fd1244, %fd1343;
	fma.rn.f64 	%fd1345, %fd94, %fd1245, %fd1344;
	fma.rn.f64 	%fd1346, %fd104, %fd1246, %fd1345;
	fma.rn.f64 	%fd1347, %fd114, %fd1247, %fd1346;
	fma.rn.f64 	%fd1348, %fd125, %fd1248, %fd1347;
	fma.rn.f64 	%fd1349, %fd140, %fd1249, %fd1348;
	fma.rn.f64 	%fd1350, %fd155, %fd1250, %fd1349;
	fma.rn.f64 	%fd1351, %fd170, %fd1251, %fd1350;
	fma.rn.f64 	%fd1352, %fd185, %fd1252, %fd1351;
	st.shared.f64 	[%r8+448], %fd1352;
	ld.const.f64 	%fd1353, [const_DofToQuad+40];
	fma.rn.f64 	%fd1354, %fd1353, %fd1239, 0d0000000000000000;
	fma.rn.f64 	%fd1355, %fd52, %fd1240, %fd1354;
	fma.rn.f64 	%fd1356, %fd60, %fd1241, %fd1355;
	fma.rn.f64 	%fd1357, %fd68, %fd1242, %fd1356;
	fma.rn.f64 	%fd1358, %fd77, %fd1243, %fd1357;
	fma.rn.f64 	%fd1359, %fd86, %fd1244, %fd1358;
	fma.rn.f64 	%fd1360, %fd95, %fd1245, %fd1359;
	fma.rn.f64 	%fd1361, %fd105, %fd1246, %fd1360;
	fma.rn.f64 	%fd1362, %fd115, %fd1247, %fd1361;
	fma.rn.f64 	%fd1363, %fd126, %fd1248, %fd1362;
	fma.rn.f64 	%fd1364, %fd141, %fd1249, %fd1363;
	fma.rn.f64 	%fd1365, %fd156, %fd1250, %fd1364;
	fma.rn.f64 	%fd1366, %fd171, %fd1251, %fd1365;
	fma.rn.f64 	%fd1367, %fd186, %fd1252, %fd1366;
	st.shared.f64 	[%r8+560], %fd1367;
	ld.const.f64 	%fd1368, [const_DofToQuad+48];
	fma.rn.f64 	%fd1369, %fd1368, %fd1239, 0d0000000000000000;
	fma.rn.f64 	%fd1370, %fd53, %fd1240, %fd1369;
	fma.rn.f64 	%fd1371, %fd61, %fd1241, %fd1370;
	fma.rn.f64 	%fd1372, %fd69, %fd1242, %fd1371;
	fma.rn.f64 	%fd1373, %fd78, %fd1243, %fd1372;
	fma.rn.f64 	%fd1374, %fd87, %fd1244, %fd1373;
	fma.rn.f64 	%fd1375, %fd96, %fd1245, %fd1374;
	fma.rn.f64 	%fd1376, %fd106, %fd1246, %fd1375;
	fma.rn.f64 	%fd1377, %fd116, %fd1247, %fd1376;
	fma.rn.f64 	%fd1378, %fd127, %fd1248, %fd1377;
	fma.rn.f64 	%fd1379, %fd142, %fd1249, %fd1378;
	fma.rn.f64 	%fd1380, %fd157, %fd1250, %fd1379;
	fma.rn.f64 	%fd1381, %fd172, %fd1251, %fd1380;
	fma.rn.f64 	%fd1382, %fd187, %fd1252, %fd1381;
	st.shared.f64 	[%r8+672], %fd1382;
	ld.const.f64 	%fd1383, [const_DofToQuad+56];
	fma.rn.f64 	%fd1384, %fd1383, %fd1239, 0d0000000000000000;
	fma.rn.f64 	%fd1385, %fd54, %fd1240, %fd1384;
	fma.rn.f64 	%fd1386, %fd62, %fd1241, %fd1385;
	fma.rn.f64 	%fd1387, %fd70, %fd1242, %fd1386;
	fma.rn.f64 	%fd1388, %fd79, %fd1243, %fd1387;
	fma.rn.f64 	%fd1389, %fd88, %fd1244, %fd1388;
	fma.rn.f64 	%fd1390, %fd97, %fd1245, %fd1389;
	ld.const.f64 	%fd1391, [const_DofToQuad+672];
	fma.rn.f64 	%fd1392, %fd1391, %fd1246, %fd1390;
	ld.const.f64 	%fd1393, [const_DofToQuad+760];
	fma.rn.f64 	%fd1394, %fd1393, %fd1247, %fd1392;
	fma.rn.f64 	%fd1395, %fd128, %fd1248, %fd1394;
	fma.rn.f64 	%fd1396, %fd143, %fd1249, %fd1395;
	fma.rn.f64 	%fd1397, %fd158, %fd1250, %fd1396;
	fma.rn.f64 	%fd1398, %fd173, %fd1251, %fd1397;
	fma.rn.f64 	%fd1399, %fd188, %fd1252, %fd1398;
	st.shared.f64 	[%r8+784], %fd1399;
	ld.const.f64 	%fd1400, [const_DofToQuad+64];
	fma.rn.f64 	%fd1401, %fd1400, %fd1239, 0d0000000000000000;
	ld.const.f64 	%fd1402, [const_DofToQuad+152];
	fma.rn.f64 	%fd1403, %fd1402, %fd1240, %fd1401;
	ld.const.f64 	%fd1404, [const_DofToQuad+240];
	fma.rn.f64 	%fd1405, %fd1404, %fd1241, %fd1403;
	ld.const.f64 	%fd1406, [const_DofToQuad+328];
	fma.rn.f64 	%fd1407, %fd1406, %fd1242, %fd1405;
	ld.const.f64 	%fd1408, [const_DofToQuad+416];
	fma.rn.f64 	%fd1409, %fd1408, %fd1243, %fd1407;
	ld.const.f64 	%fd1410, [const_DofToQuad+504];
	fma.rn.f64 	%fd1411, %fd1410, %fd1244, %fd1409;
	ld.const.f64 	%fd1412, [const_DofToQuad+592];
	fma.rn.f64 	%fd1413, %fd1412, %fd1245, %fd1411;
	ld.const.f64 	%fd1414, [const_DofToQuad+680];
	fma.rn.f64 	%fd1415, %fd1414, %fd1246, %fd1413;
	ld.const.f64 	%fd1416, [const_DofToQuad+768];
	fma.rn.f64 	%fd1417, %fd1416, %fd1247, %fd1415;
	fma.rn.f64 	%fd1418, %fd129, %fd1248, %fd1417;
	fma.rn.f64 	%fd1419, %fd144, %fd1249, %fd1418;
	fma.rn.f64 	%fd1420, %fd159, %fd1250, %fd1419;
	fma.rn.f64 	%fd1421, %fd174, %fd1251, %fd1420;
	fma.rn.f64 	%fd1422, %fd189, %fd1252, %fd1421;
	st.shared.f64 	[%r8+896], %fd1422;
	ld.const.f64 	%fd1423, [const_DofToQuad+72];
	fma.rn.f64 	%fd1424, %fd1423, %fd1239, 0d0000000000000000;
	ld.const.f64 	%fd1425, [const_DofToQuad+160];
	fma.rn.f64 	%fd1426, %fd1425, %fd1240, %fd1424;
	ld.const.f64 	%fd1427, [const_DofToQuad+248];
	fma.rn.f64 	%fd1428, %fd1427, %fd1241, %fd1426;
	ld.const.f64 	%fd1429, [const_DofToQuad+336];
	fma.rn.f64 	%fd1430, %fd1429, %fd1242, %fd1428;
	ld.const.f64 	%fd1431, [const_DofToQuad+424];
	fma.rn.f64 	%fd1432, %fd1431, %fd1243, %fd1430;
	ld.const.f64 	%fd1433, [const_DofToQuad+512];
	fma.rn.f64 	%fd1434, %fd1433, %fd1244, %fd1432;
	ld.const.f64 	%fd1435, [const_DofToQuad+600];
	fma.rn.f64 	%fd1436, %fd1435, %fd1245, %fd1434;
	ld.const.f64 	%fd1437, [const_DofToQuad+688];
	fma.rn.f64 	%fd1438, %fd1437, %fd1246, %fd1436;
	ld.const.f64 	%fd1439, [const_DofToQuad+776];
	fma.rn.f64 	%fd1440, %fd1439, %fd1247, %fd1438;
	fma.rn.f64 	%fd1441, %fd130, %fd1248, %fd1440;
	fma.rn.f64 	%fd1442, %fd145, %fd1249, %fd1441;
	fma.rn.f64 	%fd1443, %fd160, %fd1250, %fd1442;
	fma.rn.f64 	%fd1444, %fd175, %fd1251, %fd1443;
	fma.rn.f64 	%fd1445, %fd190, %fd1252, %fd1444;
	st.shared.f64 	[%r8+1008], %fd1445;
	ld.const.f64 	%fd1446, [const_DofToQuad+80];
	fma.rn.f64 	%fd1447, %fd1446, %fd1239, 0d0000000000000000;
	ld.const.f64 	%fd1448, [const_DofToQuad+168];
	fma.rn.f64 	%fd1449, %fd1448, %fd1240, %fd1447;
	ld.const.f64 	%fd1450, [const_DofToQuad+256];
	fma.rn.f64 	%fd1451, %fd1450, %fd1241, %fd1449;
	ld.const.f64 	%fd1452, [const_DofToQuad+344];
	fma.rn.f64 	%fd1453, %fd1452, %fd1242, %fd1451;
	ld.const.f64 	%fd1454, [const_DofToQuad+432];
	fma.rn.f64 	%fd1455, %fd1454, %fd1243, %fd1453;
	ld.const.f64 	%fd1456, [const_DofToQuad+520];
	fma.rn.f64 	%fd1457, %fd1456, %fd1244, %fd1455;
	ld.const.f64 	%fd1458, [const_DofToQuad+608];
	fma.rn.f64 	%fd1459, %fd1458, %fd1245, %fd1457;
	ld.const.f64 	%fd1460, [const_DofToQuad+696];
	fma.rn.f64 	%fd1461, %fd1460, %fd1246, %fd1459;
	ld.const.f64 	%fd1462, [const_DofToQuad+784];
	fma.rn.f64 	%fd1463, %fd1462, %fd1247, %fd1461;
	fma.rn.f64 	%fd1464, %fd131, %fd1248, %fd1463;
	fma.rn.f64 	%fd1465, %fd146, %fd1249, %fd1464;
	fma.rn.f64 	%fd1466, %fd161, %fd1250, %fd1465;
	fma.rn.f64 	%fd1467, %fd176, %fd1251, %fd1466;
	fma.rn.f64 	%fd1468, %fd191, %fd1252, %fd1467;
	st.shared.f64 	[%r8+1120], %fd1468;
$L__BB295_36:
	setp.gt.u32 	%p19, %r1, 120;
	bar.sync 	0;
	@%p19 bra 	$L__BB295_38;
	ld.shared.f64 	%fd1469, [%r7];
	ld.shared.f64 	%fd1470, [%r7+1568];
	ld.shared.f64 	%fd1471, [%r7+3136];
	ld.shared.f64 	%fd1472, [%r7+4704];
	ld.shared.f64 	%fd1473, [%r7+6272];
	ld.shared.f64 	%fd1474, [%r7+7840];
	ld.shared.f64 	%fd1475, [%r7+9408];
	ld.shared.f64 	%fd1476, [%r7+10976];
	ld.shared.f64 	%fd1477, [%r7+12544];
	ld.shared.f64 	%fd1478, [%r7+14112];
	ld.shared.f64 	%fd1479, [%r7+15680];
	ld.shared.f64 	%fd1480, [%r7+17248];
	ld.shared.f64 	%fd1481, [%r7+18816];
	ld.shared.f64 	%fd1482, [%r7+20384];
	ld.const.f64 	%fd1483, [const_DofToQuad];
	fma.rn.f64 	%fd1484, %fd1483, %fd1469, 0d0000000000000000;
	fma.rn.f64 	%fd1485, %fd49, %fd1470, %fd1484;
	ld.const.f64 	%fd1486, [const_DofToQuad+176];
	fma.rn.f64 	%fd1487, %fd1486, %fd1471, %fd1485;
	ld.const.f64 	%fd1488, [const_DofToQuad+264];
	fma.rn.f64 	%fd1489, %fd1488, %fd1472, %fd1487;
	ld.const.f64 	%fd1490, [const_DofToQuad+352];
	fma.rn.f64 	%fd1491, %fd1490, %fd1473, %fd1489;
	ld.const.f64 	%fd1492, [const_DofToQuad+440];
	fma.rn.f64 	%fd1493, %fd1492, %fd1474, %fd1491;
	ld.const.f64 	%fd1494, [const_DofToQuad+528];
	fma.rn.f64 	%fd1495, %fd1494, %fd1475, %fd1493;
	fma.rn.f64 	%fd1496, %fd102, %fd1476, %fd1495;
	fma.rn.f64 	%fd1497, %fd112, %fd1477, %fd1496;
	fma.rn.f64 	%fd1498, %fd121, %fd1478, %fd1497;
	fma.rn.f64 	%fd1499, %fd136, %fd1479, %fd1498;
	fma.rn.f64 	%fd1500, %fd151, %fd1480, %fd1499;
	fma.rn.f64 	%fd1501, %fd166, %fd1481, %fd1500;
	fma.rn.f64 	%fd1723, %fd181, %fd1482, %fd1501;
	ld.const.f64 	%fd1502, [const_DofToQuad+8];
	fma.rn.f64 	%fd1503, %fd1502, %fd1469, 0d0000000000000000;
	fma.rn.f64 	%fd1504, %fd50, %fd1470, %fd1503;
	fma.rn.f64 	%fd1505, %fd59, %fd1471, %fd1504;
	fma.rn.f64 	%fd1506, %fd67, %fd1472, %fd1505;
	fma.rn.f64 	%fd1507, %fd75, %fd1473, %fd1506;
	fma.rn.f64 	%fd1508, %fd84, %fd1474, %fd1507;
	fma.rn.f64 	%fd1509, %fd93, %fd1475, %fd1508;
	fma.rn.f64 	%fd1510, %fd103, %fd1476, %fd1509;
	ld.const.f64 	%fd1511, [const_DofToQuad+712];
	fma.rn.f64 	%fd1512, %fd1511, %fd1477, %fd1510;
	fma.rn.f64 	%fd1513, %fd122, %fd1478, %fd1512;
	fma.rn.f64 	%fd1514, %fd137, %fd1479, %fd1513;
	fma.rn.f64 	%fd1515, %fd152, %fd1480, %fd1514;
	fma.rn.f64 	%fd1516, %fd167, %fd1481, %fd1515;
	fma.rn.f64 	%fd1722, %fd182, %fd1482, %fd1516;
	ld.const.f64 	%fd1517, [const_DofToQuad+16];
	fma.rn.f64 	%fd1518, %fd1517, %fd1469, 0d0000000000000000;
	ld.const.f64 	%fd1519, [const_DofToQuad+104];
	fma.rn.f64 	%fd1520, %fd1519, %fd1470, %fd1518;
	ld.const.f64 	%fd1521, [const_DofToQuad+192];
	fma.rn.f64 	%fd1522, %fd1521, %fd1471, %fd1520;
	ld.const.f64 	%fd1523, [const_DofToQuad+280];
	fma.rn.f64 	%fd1524, %fd1523, %fd1472, %fd1522;
	ld.const.f64 	%fd1525, [const_DofToQuad+368];
	fma.rn.f64 	%fd1526, %fd1525, %fd1473, %fd1524;
	ld.const.f64 	%fd1527, [const_DofToQuad+456];
	fma.rn.f64 	%fd1528, %fd1527, %fd1474, %fd1526;
	ld.const.f64 	%fd1529, [const_DofToQuad+544];
	fma.rn.f64 	%fd1530, %fd1529, %fd1475, %fd1528;
	ld.const.f64 	%fd1531, [const_DofToQuad+632];
	fma.rn.f64 	%fd1532, %fd1531, %fd1476, %fd1530;
	ld.const.f64 	%fd1533, [const_DofToQuad+720];
	fma.rn.f64 	%fd1534, %fd1533, %fd1477, %fd1532;
	fma.rn.f64 	%fd1535, %fd123, %fd1478, %fd1534;
	fma.rn.f64 	%fd1536, %fd138, %fd1479, %fd1535;
	fma.rn.f64 	%fd1537, %fd153, %fd1480, %fd1536;
	fma.rn.f64 	%fd1538, %fd168, %fd1481, %fd1537;
	fma.rn.f64 	%fd1721, %fd183, %fd1482, %fd1538;
	ld.const.f64 	%fd1539, [const_DofToQuad+24];
	fma.rn.f64 	%fd1540, %fd1539, %fd1469, 0d0000000000000000;
	ld.const.f64 	%fd1541, [const_DofToQuad+112];
	fma.rn.f64 	%fd1542, %fd1541, %fd1470, %fd1540;
	ld.const.f64 	%fd1543, [const_DofToQuad+200];
	fma.rn.f64 	%fd1544, %fd1543, %fd1471, %fd1542;
	ld.const.f64 	%fd1545, [const_DofToQuad+288];
	fma.rn.f64 	%fd1546, %fd1545, %fd1472, %fd1544;
	ld.const.f64 	%fd1547, [const_DofToQuad+376];
	fma.rn.f64 	%fd1548, %fd1547, %fd1473, %fd1546;
	ld.const.f64 	%fd1549, [const_DofToQuad+464];
	fma.rn.f64 	%fd1550, %fd1549, %fd1474, %fd1548;
	ld.const.f64 	%fd1551, [const_DofToQuad+552];
	fma.rn.f64 	%fd1552, %fd1551, %fd1475, %fd1550;
	ld.const.f64 	%fd1553, [const_DofToQuad+640];
	fma.rn.f64 	%fd1554, %fd1553, %fd1476, %fd1552;
	ld.const.f64 	%fd1555, [const_DofToQuad+728];
	fma.rn.f64 	%fd1556, %fd1555, %fd1477, %fd1554;
	fma.rn.f64 	%fd1557, %fd124, %fd1478, %fd1556;
	fma.rn.f64 	%fd1558, %fd139, %fd1479, %fd1557;
	fma.rn.f64 	%fd1559, %fd154, %fd1480, %fd1558;
	fma.rn.f64 	%fd1560, %fd169, %fd1481, %fd1559;
	fma.rn.f64 	%fd1720, %fd184, %fd1482, %fd1560;
	ld.const.f64 	%fd1561, [const_DofToQuad+32];
	fma.rn.f64 	%fd1562, %fd1561, %fd1469, 0d0000000000000000;
	ld.const.f64 	%fd1563, [const_DofToQuad+120];
	fma.rn.f64 	%fd1564, %fd1563, %fd1470, %fd1562;
	ld.const.f64 	%fd1565, [const_DofToQuad+208];
	fma.rn.f64 	%fd1566, %fd1565, %fd1471, %fd1564;
	ld.const.f64 	%fd1567, [const_DofToQuad+296];
	fma.rn.f64 	%fd1568, %fd1567, %fd1472, %fd1566;
	fma.rn.f64 	%fd1569, %fd76, %fd1473, %fd1568;
	fma.rn.f64 	%fd1570, %fd85, %fd1474, %fd1569;
	fma.rn.f64 	%fd1571, %fd94, %fd1475, %fd1570;
	fma.rn.f64 	%fd1572, %fd104, %fd1476, %fd1571;
	fma.rn.f64 	%fd1573, %fd114, %fd1477, %fd1572;
	fma.rn.f64 	%fd1574, %fd125, %fd1478, %fd1573;
	fma.rn.f64 	%fd1575, %fd140, %fd1479, %fd1574;
	fma.rn.f64 	%fd1576, %fd155, %fd1480, %fd1575;
	fma.rn.f64 	%fd1577, %fd170, %fd1481, %fd1576;
	fma.rn.f64 	%fd1719, %fd185, %fd1482, %fd1577;
	ld.const.f64 	%fd1578, [const_DofToQuad+40];
	fma.rn.f64 	%fd1579, %fd1578, %fd1469, 0d0000000000000000;
	fma.rn.f64 	%fd1580, %fd52, %fd1470, %fd1579;
	fma.rn.f64 	%fd1581, %fd60, %fd1471, %fd1580;
	fma.rn.f64 	%fd1582, %fd68, %fd1472, %fd1581;
	fma.rn.f64 	%fd1583, %fd77, %fd1473, %fd1582;
	fma.rn.f64 	%fd1584, %fd86, %fd1474, %fd1583;
	fma.rn.f64 	%fd1585, %fd95, %fd1475, %fd1584;
	fma.rn.f64 	%fd1586, %fd105, %fd1476, %fd1585;
	fma.rn.f64 	%fd1587, %fd115, %fd1477, %fd1586;
	fma.rn.f64 	%fd1588, %fd126, %fd1478, %fd1587;
	fma.rn.f64 	%fd1589, %fd141, %fd1479, %fd1588;
	fma.rn.f64 	%fd1590, %fd156, %fd1480, %fd1589;
	fma.rn.f64 	%fd1591, %fd171, %fd1481, %fd1590;
	fma.rn.f64 	%fd1718, %fd186, %fd1482, %fd1591;
	ld.const.f64 	%fd1592, [const_DofToQuad+48];
	fma.rn.f64 	%fd1593, %fd1592, %fd1469, 0d0000000000000000;
	fma.rn.f64 	%fd1594, %fd53, %fd1470, %fd1593;
	fma.rn.f64 	%fd1595, %fd61, %fd1471, %fd1594;
	fma.rn.f64 	%fd1596, %fd69, %fd1472, %fd1595;
	fma.rn.f64 	%fd1597, %fd78, %fd1473, %fd1596;
	fma.rn.f64 	%fd1598, %fd87, %fd1474, %fd1597;
	fma.rn.f64 	%fd1599, %fd96, %fd1475, %fd1598;
	fma.rn.f64 	%fd1600, %fd106, %fd1476, %fd1599;
	fma.rn.f64 	%fd1601, %fd116, %fd1477, %fd1600;
	fma.rn.f64 	%fd1602, %fd127, %fd1478, %fd1601;
	fma.rn.f64 	%fd1603, %fd142, %fd1479, %fd1602;
	fma.rn.f64 	%fd1604, %fd157, %fd1480, %fd1603;
	fma.rn.f64 	%fd1605, %fd172, %fd1481, %fd1604;
	fma.rn.f64 	%fd1717, %fd187, %fd1482, %fd1605;
	ld.const.f64 	%fd1606, [const_DofToQuad+56];
	fma.rn.f64 	%fd1607, %fd1606, %fd1469, 0d0000000000000000;
	fma.rn.f64 	%fd1608, %fd54, %fd1470, %fd1607;
	fma.rn.f64 	%fd1609, %fd62, %fd1471, %fd1608;
	fma.rn.f64 	%fd1610, %fd70, %fd1472, %fd1609;
	fma.rn.f64 	%fd1611, %fd79, %fd1473, %fd1610;
	fma.rn.f64 	%fd1612, %fd88, %fd1474, %fd1611;
	fma.rn.f64 	%fd1613, %fd97, %fd1475, %fd1612;
	ld.const.f64 	%fd1614, [const_DofToQuad+672];
	fma.rn.f64 	%fd1615, %fd1614, %fd1476, %fd1613;
	ld.const.f64 	%fd1616, [const_DofToQuad+760];
	fma.rn.f64 	%fd1617, %fd1616, %fd1477, %fd1615;
	fma.rn.f64 	%fd1618, %fd128, %fd1478, %fd1617;
	fma.rn.f64 	%fd1619, %fd143, %fd1479, %fd1618;
	fma.rn.f64 	%fd1620, %fd158, %fd1480, %fd1619;
	fma.rn.f64 	%fd1621, %fd173, %fd1481, %fd1620;
	fma.rn.f64 	%fd1716, %fd188, %fd1482, %fd1621;
	ld.const.f64 	%fd1622, [const_DofToQuad+64];
	fma.rn.f64 	%fd1623, %fd1622, %fd1469, 0d0000000000000000;
	ld.const.f64 	%fd1624, [const_DofToQuad+152];
	fma.rn.f64 	%fd1625, %fd1624, %fd1470, %fd1623;
	ld.const.f64 	%fd1626, [const_DofToQuad+240];
	fma.rn.f64 	%fd1627, %fd1626, %fd1471, %fd1625;
	ld.const.f64 	%fd1628, [const_DofToQuad+328];
	fma.rn.f64 	%fd1629, %fd1628, %fd1472, %fd1627;
	ld.const.f64 	%fd1630, [const_DofToQuad+416];
	fma.rn.f64 	%fd1631, %fd1630, %fd1473, %fd1629;
	ld.const.f64 	%fd1632, [const_DofToQuad+504];
	fma.rn.f64 	%fd1633, %fd1632, %fd1474, %fd1631;
	ld.const.f64 	%fd1634, [const_DofToQuad+592];
	fma.rn.f64 	%fd1635, %fd1634, %fd1475, %fd1633;
	ld.const.f64 	%fd1636, [const_DofToQuad+680];
	fma.rn.f64 	%fd1637, %fd1636, %fd1476, %fd1635;
	ld.const.f64 	%fd1638, [const_DofToQuad+768];
	fma.rn.f64 	%fd1639, %fd1638, %fd1477, %fd1637;
	fma.rn.f64 	%fd1640, %fd129, %fd1478, %fd1639;
	fma.rn.f64 	%fd1641, %fd144, %fd1479, %fd1640;
	fma.rn.f64 	%fd1642, %fd159, %fd1480, %fd1641;
	fma.rn.f64 	%fd1643, %fd174, %fd1481, %fd1642;
	fma.rn.f64 	%fd1715, %fd189, %fd1482, %fd1643;
	ld.const.f64 	%fd1644, [const_DofToQuad+72];
	fma.rn.f64 	%fd1645, %fd1644, %fd1469, 0d0000000000000000;
	ld.const.f64 	%fd1646, [const_DofToQuad+160];
	fma.rn.f64 	%fd1647, %fd1646, %fd1470, %fd1645;
	ld.const.f64 	%fd1648, [const_DofToQuad+248];
	fma.rn.f64 	%fd1649, %fd1648, %fd1471, %fd1647;
	ld.const.f64 	%fd1650, [const_DofToQuad+336];
	fma.rn.f64 	%fd1651, %fd1650, %fd1472, %fd1649;
	ld.const.f64 	%fd1652, [const_DofToQuad+424];
	fma.rn.f64 	%fd1653, %fd1652, %fd1473, %fd1651;
	ld.const.f64 	%fd1654, [const_DofToQuad+512];
	fma.rn.f64 	%fd1655, %fd1654, %fd1474, %fd1653;
	ld.const.f64 	%fd1656, [const_DofToQuad+600];
	fma.rn.f64 	%fd1657, %fd1656, %fd1475, %fd1655;
	ld.const.f64 	%fd1658, [const_DofToQuad+688];
	fma.rn.f64 	%fd1659, %fd1658, %fd1476, %fd1657;
	ld.const.f64 	%fd1660, [const_DofToQuad+776];
	fma.rn.f64 	%fd1661, %fd1660, %fd1477, %fd1659;
	fma.rn.f64 	%fd1662, %fd130, %fd1478, %fd1661;
	fma.rn.f64 	%fd1663, %fd145, %fd1479, %fd1662;
	fma.rn.f64 	%fd1664, %fd160, %fd1480, %fd1663;
	fma.rn.f64 	%fd1665, %fd175, %fd1481, %fd1664;
	fma.rn.f64 	%fd1714, %fd190, %fd1482, %fd1665;
	ld.const.f64 	%fd1666, [const_DofToQuad+80];
	fma.rn.f64 	%fd1667, %fd1666, %fd1469, 0d0000000000000000;
	ld.const.f64 	%fd1668, [const_DofToQuad+168];
	fma.rn.f64 	%fd1669, %fd1668, %fd1470, %fd1667;
	ld.const.f64 	%fd1670, [const_DofToQuad+256];
	fma.rn.f64 	%fd1671, %fd1670, %fd1471, %fd1669;
	ld.const.f64 	%fd1672, [const_DofToQuad+344];
	fma.rn.f64 	%fd1673, %fd1672, %fd1472, %fd1671;
	ld.const.f64 	%fd1674, [const_DofToQuad+432];
	fma.rn.f64 	%fd1675, %fd1674, %fd1473, %fd1673;
	ld.const.f64 	%fd1676, [const_DofToQuad+520];
	fma.rn.f64 	%fd1677, %fd1676, %fd1474, %fd1675;
	ld.const.f64 	%fd1678, [const_DofToQuad+608];
	fma.rn.f64 	%fd1679, %fd1678, %fd1475, %fd1677;
	ld.const.f64 	%fd1680, [const_DofToQuad+696];
	fma.rn.f64 	%fd1681, %fd1680, %fd1476, %fd1679;
	ld.const.f64 	%fd1682, [const_DofToQuad+784];
	fma.rn.f64 	%fd1683, %fd1682, %fd1477, %fd1681;
	fma.rn.f64 	%fd1684, %fd131, %fd1478, %fd1683;
	fma.rn.f64 	%fd1685, %fd146, %fd1479, %fd1684;
	fma.rn.f64 	%fd1686, %fd161, %fd1480, %fd1685;
	fma.rn.f64 	%fd1687, %fd176, %fd1481, %fd1686;
	fma.rn.f64 	%fd1713, %fd191, %fd1482, %fd1687;
$L__BB295_38:
	setp.gt.u32 	%p20, %r1, 120;
	setp.ge.s32 	%p21, %r3, %r10;
	bar.sync 	0;
	or.pred  	%p22, %p20, %p21;
	@%p22 bra 	$L__BB295_40;
	ld.param.u64 	%rd13, [_Z42massMatrixMultiplyMonolithicConstantKernelILi11ELi14ELi1EEviPKdS1_S1_S1_Pd_param_5];
	mad.lo.s32 	%r23, %r3, 1331, %r1;
	cvta.to.global.u64 	%rd10, %rd13;
	mul.wide.s32 	%rd11, %r23, 8;
	add.s64 	%rd12, %rd10, %rd11;
	st.global.f64 	[%rd12], %fd1723;
	st.global.f64 	[%rd12+968], %fd1722;
	st.global.f64 	[%rd12+1936], %fd1721;
	st.global.f64 	[%rd12+2904], %fd1720;
	st.global.f64 	[%rd12+3872], %fd1719;
	st.global.f64 	[%rd12+4840], %fd1718;
	st.global.f64 	[%rd12+5808], %fd1717;
	st.global.f64 	[%rd12+6776], %fd1716;
	st.global.f64 	[%rd12+7744], %fd1715;
	st.global.f64 	[%rd12+8712], %fd1714;
	st.global.f64 	[%rd12+9680], %fd1713;
$L__BB295_40:
	ret;

}
	// .globl	_Z32massMatrixMultiplyRegisterKernelILi11ELi15ELi1EEviPKdS1_S1_S1_Pd
.visible .entry _Z32massMatrixMultiplyRegisterKernelILi11ELi15ELi1EEviPKdS1_S1_S1_Pd(
	.param .u32 _Z32massMatrixMultiplyRegisterKernelILi11ELi15ELi1EEviPKdS1_S1_S1_Pd_param_0,
	.param .u64 .ptr .align 1 _Z32massMatrixMultiplyRegisterKernelILi11ELi15ELi1EEviPKdS1_S1_S1_Pd_param_1,
	.param .u64 .ptr .align 1 _Z32massMatrixMultiplyRegisterKernelILi11ELi15ELi1EEviPKdS1_S1_S1_Pd_param_2,
	.param .u64 .ptr .align 1 _Z32massMatrixMultiplyRegisterKernelILi11ELi15ELi1EEviPKdS1_S1_S1_Pd_param_3,
	.param .u64 .ptr .align 1 _Z32massMatrixMultiplyRegisterKernelILi11ELi15ELi1EEviPKdS1_S1_S1_Pd_param_4,
	.param .u64 .ptr .align 1 _Z32massMatrixMultiplyRegisterKernelILi11ELi15ELi1EEviPKdS1_S1_S1_Pd_param_5
)
{
	.reg .pred 	%p<13>;
	.reg .b16 	%rs<19>;
	.reg .b32 	%r<43>;
	.reg .b64 	%rd<22>;
	.reg .b64 	%fd<981>;
	// demoted variable
	.shared .align 8 .b8 _ZZ32massMatrixMultiplyRegisterKernelILi11ELi15ELi1EEviPKdS1_S1_S1_PdE6s_tmp1[27000];
	// demoted variable
	.shared .align 8 .b8 _ZZ32massMatrixMultiplyRegisterKernelILi11ELi15ELi1EEviPKdS1_S1_S1_PdE14s_oddDofToQuad[384];
	// demoted variable
	.shared .align 8 .b8 _ZZ32massMatrixMultiplyRegisterKernelILi11ELi15ELi1EEviPKdS1_S1_S1_PdE15s_evenDofToQuad[384];
	ld.param.u32 	%r9, [_Z32massMatrixMultiplyRegisterKernelILi11ELi15ELi1EEviPKdS1_S1_S1_Pd_param_0];
	ld.param.u64 	%rd2, [_Z32massMatrixMultiplyRegisterKernelILi11ELi15ELi1EEviPKdS1_S1_S1_Pd_param_2];
	ld.param.u64 	%rd3, [_Z32massMatrixMultiplyRegisterKernelILi11ELi15ELi1EEviPKdS1_S1_S1_Pd_param_3];
	ld.param.u64 	%rd4, [_Z32massMatrixMultiplyRegisterKernelILi11ELi15ELi1EEviPKdS1_S1_S1_Pd_param_4];
	mov.u32 	%r10, %tid.x;
	mov.u32 	%r2, %tid.y;
	mov.u32 	%r11, %ctaid.x;
	add.s32 	%r3, %r11, %r2;
	cvt.u16.u32 	%rs2, %r10;
	mul.hi.u16 	%rs3, %rs2, -17873;
	shr.u16 	%rs4, %rs3, 3;
	mul.lo.s16 	%rs5, %rs4, 11;
	sub.s16 	%rs1, %rs2, %rs5;
	setp.lt.s32 	%p2, %r3, %r9;
	setp.lt.u32 	%p3, %r10, 121;
	and.pred  	%p1, %p2, %p3;
	not.pred 	%p4, %p1;
	@%p4 bra 	$L__BB296_2;
	cvta.to.global.u64 	%rd6, %rd4;
	mad.lo.s32 	%r12, %r3, 1331, %r10;
	mul.wide.s32 	%rd7, %r12, 8;
	add.s64 	%rd8, %rd6, %rd7;
	ld.global.nc.f64 	%fd969, [%rd8];
	ld.global.nc.f64 	%fd968, [%rd8+968];
	ld.global.nc.f64 	%fd967, [%rd8+1936];
	ld.global.nc.f64 	%fd966, [%rd8+2904];
	ld.global.nc.f64 	%fd965, [%rd8+3872];
	ld.global.nc.f64 	%fd964, [%rd8+4840];
	ld.global.nc.f64 	%fd963, [%rd8+5808];
	ld.global.nc.f64 	%fd962, [%rd8+6776];
	ld.global.nc.f64 	%fd961, [%rd8+7744];
	ld.global.nc.f64 	%fd960, [%rd8+8712];
	ld.global.nc.f64 	%fd959, [%rd8+9680];
$L__BB296_2:
	setp.ne.s32 	%p5, %r2, 0;
	setp.gt.u32 	%p6, %r10, 47;
	or.pred  	%p7, %p5, %p6;
	@%p7 bra 	$L__BB296_4;
	cvta.to.global.u64 	%rd9, %rd2;
	mul.wide.u32 	%rd10, %r10, 8;
	add.s64 	%rd11, %rd9, %rd10;
	ld.global.nc.f64 	%fd153, [%rd11];
	shl.b32 	%r13, %r10, 3;
	mov.u32 	%r14, _ZZ32massMatrixMultiplyRegisterKernelILi11ELi15ELi1EEviPKdS1_S1_S1_PdE14s_oddDofToQuad;
	add.s32 	%r15, %r14, %r13;
	st.shared.f64 	[%r15], %fd153;
	cvta.to.global.u64 	%rd12, %rd3;
	add.s64 	%rd13, %rd12, %rd10;
	ld.global.nc.f64 	%fd154, [%rd13];
	mov.u32 	%r16, _ZZ32massMatrixMultiplyRegisterKernelILi11ELi15ELi1EEviPKdS1_S1_S1_PdE15s_evenDofToQuad;
	add.s32 	%r17, %r16, %r13;
	st.shared.f64 	[%r17], %fd154;
$L__BB296_4:
	setp.gt.u32 	%p8, %r10, 120;
	bar.sync 	0;
	ld.shared.f64 	%fd23, [_ZZ32massMatrixMultiplyRegisterKernelILi11ELi15ELi1EEviPKdS1_S1_S1_PdE14s_oddDofToQuad];
	ld.shared.f64 	%fd24, [_ZZ32massMatrixMultiplyRegisterKernelILi11ELi15ELi1EEviPKdS1_S1_S1_PdE15s_evenDofToQuad];
	ld.shared.f64 	%fd25, [_ZZ32massMatrixMultiplyRegisterKernelILi11ELi15ELi1EEviPKdS1_S1_S1_PdE14s_oddDofToQuad+8];
	ld.shared.f64 	%fd26, [_ZZ32massMatrixMultiplyRegisterKernelILi11ELi15ELi1EEviPKdS1_S1_S1_PdE15s_evenDofToQuad+8];
	ld.shared.f64 	%fd27, [_ZZ32massMatrixMultiplyRegisterKernelILi11ELi15ELi1EEviPKdS1_S1_S1_PdE14s_oddDofToQuad+16];
	ld.shared.f64 	%fd28, [_ZZ32massMatrixMultiplyRegisterKernelILi11ELi15ELi1EEviPKdS1_S1_S1_PdE15s_evenDofToQuad+16];
	ld.shared.f64 	%fd29, [_ZZ32massMatrixMultiplyRegisterKernelILi11ELi15ELi1EEviPKdS1_S1_S1_PdE14s_oddDofToQuad+24];
	ld.shared.f64 	%fd30, [_ZZ32massMatrixMultiplyRegisterKernelILi11ELi15ELi1EEviPKdS1_S1_S1_PdE15s_evenDofToQuad+24];
	ld.shared.f64 	%fd31, [_ZZ32massMatrixMultiplyRegisterKernelILi11ELi15ELi1EEviPKdS1_S1_S1_PdE14s_oddDofToQuad+32];
	ld.shared.f64 	%fd32, [_ZZ32massMatrixMultiplyRegisterKernelILi11ELi15ELi1EEviPKdS1_S1_S1_PdE15s_evenDofToQuad+32];
	ld.shared.f64 	%fd33, [_ZZ32massMatrixMultiplyRegisterKernelILi11ELi15ELi1EEviPKdS1_S1_S1_PdE14s_oddDofToQuad+40];
	ld.shared.f64 	%fd34, [_ZZ32massMatrixMultiplyRegisterKernelILi11ELi15ELi1EEviPKdS1_S1_S1_PdE15s_evenDofToQuad+40];
	ld.shared.f64 	%fd35, [_ZZ32massMatrixMultiplyRegisterKernelILi11ELi15ELi1EEviPKdS1_S1_S1_PdE14s_oddDofToQuad+48];
	ld.shared.f64 	%fd36, [_ZZ32massMatrixMultiplyRegisterKernelILi11ELi15ELi1EEviPKdS1_S1_S1_PdE15s_evenDofToQuad+48];
	ld.shared.f64 	%fd37, [_ZZ32massMatrixMultiplyRegisterKernelILi11ELi15ELi1EEviPKdS1_S1_S1_PdE14s_oddDofToQuad+56];
	ld.shared.f64 	%fd38, [_ZZ32massMatrixMultiplyRegisterKernelILi11ELi15ELi1EEviPKdS1_S1_S1_PdE15s_evenDofToQuad+56];
	ld.shared.f64 	%fd39, [_ZZ32massMatrixMultiplyRegisterKernelILi11ELi15ELi1EEviPKdS1_S1_S1_PdE14s_oddDofToQuad+64];
	ld.shared.f64 	%fd40, [_ZZ32massMatrixMultiplyRegisterKernelILi11ELi15ELi1EEviPKdS1_S1_S1_PdE15s_evenDofToQuad+64];
	ld.shared.f64 	%fd41, [_ZZ32massMatrixMultiplyRegisterKernelILi11ELi15ELi1EEviPKdS1_S1_S1_PdE14s_oddDofToQuad+72];
	ld.shared.f64 	%fd42, [_ZZ32massMatrixMultiplyRegisterKernelILi11ELi15ELi1EEviPKdS1_S1_S1_PdE15s_evenDofToQuad+72];
	ld.shared.f64 	%fd43, [_ZZ32massMatrixMultiplyRegisterKernelILi11ELi15ELi1EEviPKdS1_S1_S1_PdE14s_oddDofToQuad+80];
	ld.shared.f64 	%fd44, [_ZZ32massMatrixMultiplyRegisterKernelILi11ELi15ELi1EEviPKdS1_S1_S1_PdE15s_evenDofToQuad+80];
	ld.shared.f64 	%fd45, [_ZZ32massMatrixMultiplyRegisterKernelILi11ELi15ELi1EEviPKdS1_S1_S1_PdE14s_oddDofToQuad+88];
	ld.shared.f64 	%fd46, [_ZZ32massMatrixMultiplyRegisterKernelILi11ELi15ELi1EEviPKdS1_S1_S1_PdE15s_evenDofToQuad+88];
	ld.shared.f64 	%fd47, [_ZZ32massMatrixMultiplyRegisterKernelILi11ELi15ELi1EEviPKdS1_S1_S1_PdE14s_oddDofToQuad+96];
	ld.shared.f64 	%fd48, [_ZZ32massMatrixMultiplyRegisterKernelILi11ELi15ELi1EEviPKdS1_S1_S1_PdE15s_evenDofToQuad+96];
	ld.shared.f64 	%fd49, [_ZZ32massMatrixMultiplyRegisterKernelILi11ELi15ELi1EEviPKdS1_S1_S1_PdE14s_oddDofToQuad+104];
	ld.shared.f64 	%fd50, [_ZZ32massMatrixMultiplyRegisterKernelILi11ELi15ELi1EEviPKdS1_S1_S1_PdE15s_evenDofToQuad+104];
	ld.shared.f64 	%fd51, [_ZZ32massMatrixMultiplyRegisterKernelILi11ELi15ELi1EEviPKdS1_S1_S1_PdE14s_oddDofToQuad+112];
	ld.shared.f64 	%fd52, [_ZZ32massMatrixMultiplyRegisterKernelILi11ELi15ELi1EEviPKdS1_S1_S1_PdE15s_evenDofToQuad+112];
	ld.shared.f64 	%fd53, [_ZZ32massMatrixMultiplyRegisterKernelILi11ELi15ELi1EEviPKdS1_S1_S1_PdE14s_oddDofToQuad+120];
	ld.shared.f64 	%fd54, [_ZZ32massMatrixMultiplyRegisterKernelILi11ELi15ELi1EEviPKdS1_S1_S1_PdE15s_evenDofToQuad+120];
	ld.shared.f64 	%fd55, [_ZZ32massMatrixMultiplyRegisterKernelILi11ELi15ELi1EEviPKdS1_S1_S1_PdE14s_oddDofToQuad+128];
	ld.shared.f64 	%fd56, [_ZZ32massMatrixMultiplyRegisterKernelILi11ELi15ELi1EEviPKdS1_S1_S1_PdE15s_evenDofToQuad+128];
	ld.shared.f64 	%fd57, [_ZZ32massMatrixMultiplyRegisterKernelILi11ELi15ELi1EEviPKdS1_S1_S1_PdE14s_oddDofToQuad+136];
	ld.shared.f64 	%fd58, [_ZZ32massMatrixMultiplyRegisterKernelILi11ELi15ELi1EEviPKdS1_S1_S1_PdE15s_evenDofToQuad+136];
	ld.shared.f64 	%fd59, [_ZZ32massMatrixMultiplyRegisterKernelILi11ELi15ELi1EEviPKdS1_S1_S1_PdE14s_oddDofToQuad+144];
	ld.shared.f64 	%fd60, [_ZZ32massMatrixMultiplyRegisterKernelILi11ELi15ELi1EEviPKdS1_S1_S1_PdE15s_evenDofToQuad+144];
	ld.shared.f64 	%fd61, [_ZZ32massMatrixMultiplyRegisterKernelILi11ELi15ELi1EEviPKdS1_S1_S1_PdE14s_oddDofToQuad+152];
	ld.shared.f64 	%fd62, [_ZZ32massMatrixMultiplyRegisterKernelILi11ELi15ELi1EEviPKdS1_S1_S1_PdE15s_evenDofToQuad+152];
	ld.shared.f64 	%fd63, [_ZZ32massMatrixMultiplyRegisterKernelILi11ELi15ELi1EEviPKdS1_S1_S1_PdE14s_oddDofToQuad+160];
	ld.shared.f64 	%fd64, [_ZZ32massMatrixMultiplyRegisterKernelILi11ELi15ELi1EEviPKdS1_S1_S1_PdE15s_evenDofToQuad+160];
	ld.shared.f64 	%fd65, [_ZZ32massMatrixMultiplyRegisterKernelILi11ELi15ELi1EEviPKdS1_S1_S1_PdE14s_oddDofToQuad+168];
	ld.shared.f64 	%fd66, [_ZZ32massMatrixMultiplyRegisterKernelILi11ELi15ELi1EEviPKdS1_S1_S1_PdE15s_evenDofToQuad+168];
	ld.shared.f64 	%fd67, [_ZZ32massMatrixMultiplyRegisterKernelILi11ELi15ELi1EEviPKdS1_S1_S1_PdE14s_oddDofToQuad+176];
	ld.shared.f64 	%fd68, [_ZZ32massMatrixMultiplyRegisterKernelILi11ELi15ELi1EEviPKdS1_S1_S1_PdE15s_evenDofToQuad+176];
	ld.shared.f64 	%fd69, [_ZZ32massMatrixMultiplyRegisterKernelILi11ELi15ELi1EEviPKdS1_S1_S1_PdE14s_oddDofToQuad+184];
	ld.shared.f64 	%fd70, [_ZZ32massMatrixMultiplyRegisterKernelILi11ELi15ELi1EEviPKdS1_S1_S1_PdE15s_evenDofToQuad+184];
	ld.shared.f64 	%fd71, [_ZZ32massMatrixMultiplyRegisterKernelILi11ELi15ELi1EEviPKdS1_S1_S1_PdE14s_oddDofToQuad+192];
	ld.shared.f64 	%fd72, [_ZZ32massMatrixMultiplyRegisterKernelILi11ELi15ELi1EEviPKdS1_S1_S1_PdE15s_evenDofToQuad+192];
	ld.shared.f64 	%fd73, [_ZZ32massMatrixMultiplyRegisterKernelILi11ELi15ELi1EEviPKdS1_S1_S1_PdE14s_oddDofToQuad+200];
	ld.shared.f64 	%fd74, [_ZZ32massMatrixMultiplyRegisterKernelILi11ELi15ELi1EEviPKdS1_S1_S1_PdE15s_evenDofToQuad+200];
	ld.shared.f64 	%fd75, [_ZZ32massMatrixMultiplyRegisterKernelILi11ELi15ELi1EEviPKdS1_S1_S1_PdE14s_oddDofToQuad+208];
	ld.shared.f64 	%fd76, [_ZZ32massMatrixMultiplyRegisterKernelILi11ELi15ELi1EEviPKdS1_S1_S1_PdE15s_evenDofToQuad+208];
	ld.shared.f64 	%fd77, [_ZZ32massMatrixMultiplyRegisterKernelILi11ELi15ELi1EEviPKdS1_S1_S1_PdE14s_oddDofToQuad+216];
	ld.shared.f64 	%fd78, [_ZZ32massMatrixMultiplyRegisterKernelILi11ELi15ELi1EEviPKdS1_S1_S1_PdE15s_evenDofToQuad+216];
	ld.shared.f64 	%fd79, [_ZZ32massMatrixMultiplyRegisterKernelILi11ELi15ELi1EEviPKdS1_S1_S1_PdE14s_oddDofToQuad+224];
	ld.shared.f64 	%fd80, [_ZZ32massMatrixMultiplyRegisterKernelILi11ELi15ELi1EEviPKdS1_S1_S1_PdE15s_evenDofToQuad+224];
	ld.shared.f64 	%fd81, [_ZZ32massMatrixMultiplyRegisterKernelILi11ELi15ELi1EEviPKdS1_S1_S1_PdE14s_oddDofToQuad+232];
	ld.shared.f64 	%fd82, [_ZZ32massMatrixMultiplyRegisterKernelILi11ELi15ELi1EEviPKdS1_S1_S1_PdE15s_evenDofToQuad+232];
	ld.shared.f64 	%fd83, [_ZZ32massMatrixMultiplyRegisterKernelILi11ELi15ELi1EEviPKdS1_S1_S1_PdE14s_oddDofToQuad+240];
	ld.shared.f64 	%fd84, [_ZZ32massMatrixMultiplyRegisterKernelILi11ELi15ELi1EEviPKdS1_S1_S1_PdE15s_evenDofToQuad+240];
	ld.shared.f64 	%fd85, [_ZZ32massMatrixMultiplyRegisterKernelILi11ELi15ELi1EEviPKdS1_S1_S1_PdE14s_oddDofToQuad+248];
	ld.shared.f64 	%fd86, [_ZZ32massMatrixMultiplyRegisterKernelILi11ELi15ELi1EEviPKdS1_S1_S1_PdE15s_evenDofToQuad+248];
	ld.shared.f64 	%fd87, [_ZZ32massMatrixMultiplyRegisterKernelILi11ELi15ELi1EEviPKdS1_S1_S1_PdE14s_oddDofToQuad+256];
	ld.shared.f64 	%fd88, [_ZZ32massMatrixMultiplyRegisterKernelILi11ELi15ELi1EEviPKdS1_S1_S1_PdE15s_evenDofToQuad+256];
	ld.shared.f64 	%fd89, [_ZZ32massMatrixMultiplyRegisterKernelILi11ELi15ELi1EEviPKdS1_S1_S1_PdE14s_oddDofToQuad+264];
	ld.shared.f64 	%fd90, [_ZZ32massMatrixMultiplyRegisterKernelILi11ELi15ELi1EEviPKdS1_S1_S1_PdE15s_evenDofToQuad+264];
	ld.shared.f64 	%fd91, [_ZZ32massMatrixMultiplyRegisterKernelILi11ELi15ELi1EEviPKdS1_S1_S1_PdE14s_oddDofToQuad+272];
	ld.shared.f64 	%fd92, [_ZZ32massMatrixMultiplyRegisterKernelILi11ELi15ELi1EEviPKdS1_S1_S1_PdE15s_evenDofToQuad+272];
	ld.shared.f64 	%fd93, [_ZZ32massMatrixMultiplyRegisterKernelILi11ELi15ELi1EEviPKdS1_S1_S1_PdE14s_oddDofToQuad+280];
	ld.shared.f64 	%fd94, [_ZZ32massMatrixMultiplyRegisterKernelILi11ELi15ELi1EEviPKdS1_S1_S1_PdE15s_evenDofToQuad+280];
	ld.shared.f64 	%fd95, [_ZZ32massMatrixMultiplyRegisterKernelILi11ELi15ELi1EEviPKdS1_S1_S1_PdE14s_oddDofToQuad+288];
	ld.shared.f64 	%fd96, [_ZZ32massMatrixMultiplyRegisterKernelILi11ELi15ELi1EEviPKdS1_S1_S1_PdE15s_evenDofToQuad+288];
	ld.shared.f64 	%fd97, [_ZZ32massMatrixMultiplyRegisterKernelILi11ELi15ELi1EEviPKdS1_S1_S1_PdE14s_oddDofToQuad+296];
	ld.shared.f64 	%fd98, [_ZZ32massMatrixMultiplyRegisterKernelILi11ELi15ELi1EEviPKdS1_S1_S1_PdE15s_evenDofToQuad+296];
	ld.shared.f64 	%fd99, [_ZZ32massMatrixMultiplyRegisterKernelILi11ELi15ELi1EEviPKdS1_S1_S1_PdE14s_oddDofToQuad+304];
	ld.shared.f64 	%fd100, [_ZZ32massMatrixMultiplyRegisterKernelILi11ELi15ELi1EEviPKdS1_S1_S1_PdE15s_evenDofToQuad+304];
	ld.shared.f64 	%fd101, [_ZZ32massMatrixMultiplyRegisterKernelILi11ELi15ELi1EEviPKdS1_S1_S1_PdE14s_oddDofToQuad+312];
	ld.shared.f64 	%fd102, [_ZZ32massMatrixMultiplyRegisterKernelILi11ELi15ELi1EEviPKdS1_S1_S1_PdE15s_evenDofToQuad+312];
	ld.shared.f64 	%fd103, [_ZZ32massMatrixMultiplyRegisterKernelILi11ELi15ELi1EEviPKdS1_S1_S1_PdE14s_oddDofToQuad+320];
	ld.shared.f64 	%fd104, [_ZZ32massMatrixMultiplyRegisterKernelILi11ELi15ELi1EEviPKdS1_S1_S1_PdE15s_evenDofToQuad+320];
	ld.shared.f64 	%fd105, [_ZZ32massMatrixMultiplyRegisterKernelILi11ELi15ELi1EEviPKdS1_S1_S1_PdE14s_oddDofToQuad+328];
	ld.shared.f64 	%fd106, [_ZZ32massMatrixMultiplyRegisterKernelILi11ELi15ELi1EEviPKdS1_S1_S1_PdE15s_evenDofToQuad+328];
	ld.shared.f64 	%fd107, [_ZZ32massMatrixMultiplyRegisterKernelILi11ELi15ELi1EEviPKdS1_S1_S1_PdE14s_oddDofToQuad+336];
	ld.shared.f64 	%fd108, [_ZZ32massMatrixMultiplyRegisterKernelILi11ELi15ELi1EEviPKdS1_S1_S1_PdE15s_evenDofToQuad+336];
	ld.shared.f64 	%fd109, [_ZZ32massMatrixMultiplyRegisterKernelILi11ELi15ELi1EEviPKdS1_S1_S1_PdE14s_oddDofToQuad+344];
	ld.shared.f64 	%fd110, [_ZZ32massMatrixMultiplyRegisterKernelILi11ELi15ELi1EEviPKdS1_S1_S1_PdE15s_evenDofToQuad+344];
	ld.shared.f64 	%fd111, [_ZZ32massMatrixMultiplyRegisterKernelILi11ELi15ELi1EEviPKdS1_S1_S1_PdE14s_oddDofToQuad+352];
	ld.shared.f64 	%fd112, [_ZZ32massMatrixMultiplyRegisterKernelILi11ELi15ELi1EEviPKdS1_S1_S1_PdE15s_evenDofToQuad+352];
	ld.shared.f64 	%fd113, [_ZZ32massMatrixMultiplyRegisterKernelILi11ELi15ELi1EEviPKdS1_S1_S1_PdE14s_oddDofToQuad+360];
	ld.shared.f64 	%fd114, [_ZZ32massMatrixMultiplyRegisterKernelILi11ELi15ELi1EEviPKdS1_S1_S1_PdE15s_evenDofToQuad+360];
	ld.shared.f64 	%fd115, [_ZZ32massMatrixMultiplyRegisterKernelILi11ELi15ELi1EEviPKdS1_S1_S1_PdE14s_oddDofToQuad+368];
	ld.shared.f64 	%fd116, [_ZZ32massMatrixMultiplyRegisterKernelILi11ELi15ELi1EEviPKdS1_S1_S1_PdE15s_evenDofToQuad+368];
	ld.shared.f64 	%fd117, [_ZZ32massMatrixMultiplyRegisterKernelILi11ELi15ELi1EEviPKdS1_S1_S1_PdE14s_oddDofToQuad+376];
	ld.shared.f64 	%fd118, [_ZZ32massMatrixMultiplyRegisterKernelILi11ELi15ELi1EEviPKdS1_S1_S1_PdE15s_evenDofToQuad+376];
	mov.u32 	%r18, _ZZ32massMatrixMultiplyRegisterKernelILi11ELi15ELi1EEviPKdS1_S1_S1_PdE6s_tmp1;
	mad.lo.s32 	%r19, %r2, 27000, %r18;
	cvt.u16.u32 	%rs6, %r10;
	mul.lo.s16 	%rs7, %rs6, 117;
	shr.u16 	%rs8, %rs7, 8;
	sub.s16 	%rs9, %rs6, %rs8;
	and.b16  	%rs10, %rs9, 254;
	shr.u16 	%rs11, %rs10, 1;
	add.s16 	%rs12, %rs11, %rs8;
	and.b16  	%rs13, %rs12, 248;
	shr.u16 	%rs14, %rs13, 3;
	cvt.u32.u16 	%r4, %rs14;
	mul.wide.u16 	%r20, %rs14, 120;
	add.s32 	%r5, %r19, %r20;
	mul.wide.u16 	%r21, %rs1, 8;
	add.s32 	%r6, %r5, %r21;
	@%p8 bra 	$L__BB296_6;
	add.f64 	%fd155, %fd969, %fd959;
	sub.f64 	%fd156, %fd969, %fd959;
	add.f64 	%fd157, %fd968, %fd960;
	sub.f64 	%fd158, %fd968, %fd960;
	add.f64 	%fd159, %fd967, %fd961;
	sub.f64 	%fd160, %fd967, %fd961;
	add.f64 	%fd161, %fd966, %fd962;
	sub.f64 	%fd162, %fd966, %fd962;
	add.f64 	%fd163, %fd965, %fd963;
	sub.f64 	%fd164, %fd965, %fd963;
	add.f64 	%fd165, %fd964, %fd964;
	sub.f64 	%fd166, %fd964, %fd964;
	mul.f64 	%fd167, %fd165, 0d3FE0000000000000;
	fma.rn.f64 	%fd168, %fd23, %fd155, 0d0000000000000000;
	fma.rn.f64 	%fd169, %fd24, %fd156, 0d0000000000000000;
	fma.rn.f64 	%fd170, %fd25, %fd157, %fd168;
	fma.rn.f64 	%fd171, %fd26, %fd158, %fd169;
	fma.rn.f64 	%fd172, %fd27, %fd159, %fd170;
	fma.rn.f64 	%fd173, %fd28, %fd160, %fd171;
	fma.rn.f64 	%fd174, %fd29, %fd161, %fd172;
	fma.rn.f64 	%fd175, %fd30, %fd162, %fd173;
	fma.rn.f64 	%fd176, %fd31, %fd163, %fd174;
	fma.rn.f64 	%fd177, %fd32, %fd164, %fd175;
	fma.rn.f64 	%fd178, %fd33, %fd167, %fd176;
	fma.rn.f64 	%fd179, %fd34, %fd166, %fd177;
	sub.f64 	%fd180, %fd178, %fd179;
	st.shared.f64 	[%r6+25200], %fd180;
	add.f64 	%fd181, %fd179, %fd178;
	st.shared.f64 	[%r6], %fd181;
	fma.rn.f64 	%fd182, %fd35, %fd155, 0d0000000000000000;
	fma.rn.f64 	%fd183, %fd36, %fd156, 0d0000000000000000;
	fma.rn.f64 	%fd184, %fd37, %fd157, %fd182;
	fma.rn.f64 	%fd185, %fd38, %fd158, %fd183;
	fma.rn.f64 	%fd186, %fd39, %fd159, %fd184;
	fma.rn.f64 	%fd187, %fd40, %fd160, %fd185;
	fma.rn.f64 	%fd188, %fd41, %fd161, %fd186;
	fma.rn.f64 	%fd189, %fd42, %fd162, %fd187;
	fma.rn.f64 	%fd190, %fd43, %fd163, %fd188;
	fma.rn.f64 	%fd191, %fd44, %fd164, %fd189;
	fma.rn.f64 	%fd192, %fd45, %fd167, %fd190;
	fma.rn.f64 	%fd193, %fd46, %fd166, %fd191;
	sub.f64 	%fd194, %fd192, %fd193;
	st.shared.f64 	[%r6+23400], %fd194;
	add.f64 	%fd195, %fd193, %fd192;
	st.shared.f64 	[%r6+1800], %fd195;
	fma.rn.f64 	%fd196, %fd47, %fd155, 0d0000000000000000;
	fma.rn.f64 	%fd197, %fd48, %fd156, 0d0000000000000000;
	fma.rn.f64 	%fd198, %fd49, %fd157, %fd196;
	fma.rn.f64 	%fd199, %fd50, %fd158, %fd197;
	fma.rn.f64 	%fd200, %fd51, %fd159, %fd198;
	fma.rn.f64 	%fd201, %fd52, %fd160, %fd199;
	fma.rn.f64 	%fd202, %fd53, %fd161, %fd200;
	fma.rn.f64 	%fd203, %fd54, %fd162, %fd201;
	fma.rn.f64 	%fd204, %fd55, %fd163, %fd202;
	fma.rn.f64 	%fd205, %fd56, %fd164, %fd203;
	fma.rn.f64 	%fd206, %fd57, %fd167, %fd204;
	fma.rn.f64 	%fd207, %fd58, %fd166, %fd205;
	sub.f64 	%fd208, %fd206, %fd207;
	st.shared.f64 	[%r6+21600], %fd208;
	add.f64 	%fd209, %fd207, %fd206;
	st.shared.f64 	[%r6+3600], %fd209;
	fma.rn.f64 	%fd210, %fd59, %fd155, 0d0000000000000000;
	fma.rn.f64 	%fd211, %fd60, %fd156, 0d0000000000000000;
	fma.rn.f64 	%fd212, %fd61, %fd157, %fd210;
	fma.rn.f64 	%fd213, %fd62, %fd158, %fd211;
	fma.rn.f64 	%fd214, %fd63, %fd159, %fd212;
	fma.rn.f64 	%fd215, %fd64, %fd160, %fd213;
	fma.rn.f64 	%fd216, %fd65, %fd161, %fd214;
	fma.rn.f64 	%fd217, %fd66, %fd162, %fd215;
	fma.rn.f64 	%fd218, %fd67, %fd163, %fd216;
	fma.rn.f64 	%fd219, %fd68, %fd164, %fd217;
	fma.rn.f64 	%fd220, %fd69, %fd167, %fd218;
	fma.rn.f64 	%fd221, %fd70, %fd166, %fd219;
	sub.f64 	%fd222, %fd220, %fd221;
	st.shared.f64 	[%r6+19800], %fd222;
	add.f64 	%fd223, %fd221, %fd220;
	st.shared.f64 	[%r6+5400], %fd223;
	fma.rn.f64 	%fd224, %fd71, %fd155, 0d0000000000000000;
	fma.rn.f64 	%fd225, %fd72, %fd156, 0d0000000000000000;
	fma.rn.f64 	%fd226, %fd73, %fd157, %fd224;
	fma.rn.f64 	%fd227, %fd74, %fd158, %fd225;
	fma.rn.f64 	%fd228, %fd75, %fd159, %fd226;
	fma.rn.f64 	%fd229, %fd76, %fd160, %fd227;
	fma.rn.f64 	%fd230, %fd77, %fd161, %fd228;
	fma.rn.f64 	%fd231, %fd78, %fd162, %fd229;
	fma.rn.f64 	%fd232, %fd79, %fd163, %fd230;
	fma.rn.f64 	%fd233, %fd80, %fd164, %fd231;
	fma.rn.f64 	%fd234, %fd81, %fd167, %fd232;
	fma.rn.f64 	%fd235, %fd82, %fd166, %fd233;
	sub.f64 	%fd236, %fd234, %fd235;
	st.shared.f64 	[%r6+18000], %fd236;
	add.f64 	%fd237, %fd235, %fd234;
	st.shared.f64 	[%r6+7200], %fd237;
	fma.rn.f64 	%fd238, %fd83, %fd155, 0d0000000000000000;
	fma.rn.f64 	%fd239, %fd84, %fd156, 0d0000000000000000;
	fma.rn.f64 	%fd240, %fd85, %fd157, %fd238;
	fma.rn.f64 	%fd241, %fd86, %fd158, %fd239;
	fma.rn.f64 	%fd242, %fd87, %fd159, %fd240;
	fma.rn.f64 	%fd243, %fd88, %fd160, %fd241;
	fma.rn.f64 	%fd244, %fd89, %fd161, %fd242;
	fma.rn.f64 	%fd245, %fd90, %fd162, %fd243;
	fma.rn.f64 	%fd246, %fd91, %fd163, %fd244;
	fma.rn.f64 	%fd247, %fd92, %fd164, %fd245;
	fma.rn.f64 	%fd248, %fd93, %fd167, %fd246;
	fma.rn.f64 	%fd249, %fd94, %fd166, %fd247;
	sub.f64 	%fd250, %fd248, %fd249;
	st.shared.f64 	[%r6+16200], %fd250;
	add.f64 	%fd251, %fd249, %fd248;
	st.shared.f64 	[%r6+9000], %fd251;
	fma.rn.f64 	%fd252, %fd95, %fd155, 0d0000000000000000;
	fma.rn.f64 	%fd253, %fd96, %fd156, 0d0000000000000000;
	fma.rn.f64 	%fd254, %fd97, %fd157, %fd252;
	fma.rn.f64 	%fd255, %fd98, %fd158, %fd253;
	fma.rn.f64 	%fd256, %fd99, %fd159, %fd254;
	fma.rn.f64 	%fd257, %fd100, %fd160, %fd255;
	fma.rn.f64 	%fd258, %fd101, %fd161, %fd256;
	fma.rn.f64 	%fd259, %fd102, %fd162, %fd257;
	fma.rn.f64 	%fd260, %fd103, %fd163, %fd258;
	fma.rn.f64 	%fd261, %fd104, %fd164, %fd259;
	fma.rn.f64 	%fd262, %fd105, %fd167, %fd260;
	fma.rn.f64 	%fd263, %fd106, %fd166, %fd261;
	sub.f64 	%fd264, %fd262, %fd263;
	st.shared.f64 	[%r6+14400], %fd264;
	add.f64 	%fd265, %fd263, %fd262;
	st.shared.f64 	[%r6+10800], %fd265;
	fma.rn.f64 	%fd266, %fd107, %fd155, 0d0000000000000000;
	fma.rn.f64 	%fd267, %fd108, %fd156, 0d0000000000000000;
	fma.rn.f64 	%fd268, %fd109, %fd157, %fd266;
	fma.rn.f64 	%fd269, %fd110, %fd158, %fd267;
	fma.rn.f64 	%fd270, %fd111, %fd159, %fd268;
	fma.rn.f64 	%fd271, %fd112, %fd160, %fd269;
	fma.rn.f64 	%fd272, %fd113, %fd161, %fd270;
	fma.rn.f64 	%fd273, %fd114, %fd162, %fd271;
	fma.rn.f64 	%fd274, %fd115, %fd163, %fd272;
	fma.rn.f64 	%fd275, %fd116, %fd164, %fd273;
	fma.rn.f64 	%fd276, %fd117, %fd167, %fd274;
	fma.rn.f64 	%fd277, %fd118, %fd166, %fd275;
	add.f64 	%fd278, %fd277, %fd276;
	st.shared.f64 	[%r6+12600], %fd278;
$L__BB296_6:
	bar.sync 	0;
	setp.gt.u32 	%p9, %r10, 164;
	mad.lo.s32 	%r22, %r4, 1680, %r5;
	add.s32 	%r7, %r22, %r21;
	@%p9 bra 	$L__BB296_8;
	ld.shared.f64 	%fd279, [%r7];
	ld.shared.f64 	%fd280, [%r7+1200];
	add.f64 	%fd281, %fd279, %fd280;
	sub.f64 	%fd282, %fd279, %fd280;
	ld.shared.f64 	%fd283, [%r7+120];
	ld.shared.f64 	%fd284, [%r7+1080];
	add.f64 	%fd285, %fd283, %fd284;
	sub.f64 	%fd286, %fd283, %fd284;
	ld.shared.f64 	%fd287, [%r7+240];
	ld.shared.f64 	%fd288, [%r7+960];
	add.f64 	%fd289, %fd287, %fd288;
	sub.f64 	%fd290, %fd287, %fd288;
	ld.shared.f64 	%fd291, [%r7+360];
	ld.shared.f64 	%fd292, [%r7+840];
	add.f64 	%fd293, %fd291, %fd292;
	sub.f64 	%fd294, %fd291, %fd292;
	ld.shared.f64 	%fd295, [%r7+480];
	ld.shared.f64 	%fd296, [%r7+720];
	add.f64 	%fd297, %fd295, %fd296;
	sub.f64 	%fd298, %fd295, %fd296;
	ld.shared.f64 	%fd299, [%r7+600];
	add.f64 	%fd300, %fd299, %fd299;
	sub.f64 	%fd301, %fd299, %fd299;
	mul.f64 	%fd302, %fd300, 0d3FE0000000000000;
	fma.rn.f64 	%fd303, %fd23, %fd281, 0d0000000000000000;
	fma.rn.f64 	%fd304, %fd24, %fd282, 0d0000000000000000;
	fma.rn.f64 	%fd305, %fd25, %fd285, %fd303;
	fma.rn.f64 	%fd306, %fd26, %fd286, %fd304;
	fma.rn.f64 	%fd307, %fd27, %fd289, %fd305;
	fma.rn.f64 	%fd308, %fd28, %fd290, %fd306;
	fma.rn.f64 	%fd309, %fd29, %fd293, %fd307;
	fma.rn.f64 	%fd310, %fd30, %fd294, %fd308;
	fma.rn.f64 	%fd311, %fd31, %fd297, %fd309;
	fma.rn.f64 	%fd312, %fd32, %fd298, %fd310;
	fma.rn.f64 	%fd313, %fd33, %fd302, %fd311;
	fma.rn.f64 	%fd314, %fd34, %fd301, %fd312;
	sub.f64 	%fd315, %fd313, %fd314;
	st.shared.f64 	[%r7+1680], %fd315;
	add.f64 	%fd316, %fd314, %fd313;
	st.shared.f64 	[%r7], %fd316;
	fma.rn.f64 	%fd317, %fd35, %fd281, 0d0000000000000000;
	fma.rn.f64 	%fd318, %fd36, %fd282, 0d0000000000000000;
	fma.rn.f64 	%fd319, %fd37, %fd285, %fd317;
	fma.rn.f64 	%fd320, %fd38, %fd286, %fd318;
	fma.rn.f64 	%fd321, %fd39, %fd289, %fd319;
	fma.rn.f64 	%fd322, %fd40, %fd290, %fd320;
	fma.rn.f64 	%fd323, %fd41, %fd293, %fd321;
	fma.rn.f64 	%fd324, %fd42, %fd294, %fd322;
	fma.rn.f64 	%fd325, %fd43, %fd297, %fd323;
	fma.rn.f64 	%fd326, %fd44, %fd298, %fd324;
	fma.rn.f64 	%fd327, %fd45, %fd302, %fd325;
	fma.rn.f64 	%fd328, %fd46, %fd301, %fd326;
	sub.f64 	%fd329, %fd327, %fd328;
	st.shared.f64 	[%r7+1560], %fd329;
	add.f64 	%fd330, %fd328, %fd327;
	st.shared.f64 	[%r7+120], %fd330;
	fma.rn.f64 	%fd331, %fd47, %fd281, 0d0000000000000000;
	fma.rn.f64 	%fd332, %fd48, %fd282, 0d0000000000000000;
	fma.rn.f64 	%fd333, %fd49, %fd285, %fd331;
	fma.rn.f64 	%fd334, %fd50, %fd286, %fd332;
	fma.rn.f64 	%fd335, %fd51, %fd289, %fd333;
	fma.rn.f64 	%fd336, %fd52, %fd290, %fd334;
	fma.rn.f64 	%fd337, %fd53, %fd293, %fd335;
	fma.rn.f64 	%fd338, %fd54, %fd294, %fd336;
	fma.rn.f64 	%fd339, %fd55, %fd297, %fd337;
	fma.rn.f64 	%fd340, %fd56, %fd298, %fd338;
	fma.rn.f64 	%fd341, %fd57, %fd302, %fd339;
	fma.rn.f64 	%fd342, %fd58, %fd301, %fd340;
	sub.f64 	%fd343, %fd341, %fd342;
	st.shared.f64 	[%r7+1440], %fd343;
	add.f64 	%fd344, %fd342, %fd341;
	st.shared.f64 	[%r7+240], %fd344;
	fma.rn.f64 	%fd345, %fd59, %fd281, 0d0000000000000000;
	fma.rn.f64 	%fd346, %fd60, %fd282, 0d0000000000000000;
	fma.rn.f64 	%fd347, %fd61, %fd285, %fd345;
	fma.rn.f64 	%fd348, %fd62, %fd286, %fd346;
	fma.rn.f64 	%fd349, %fd63, %fd289, %fd347;
	fma.rn.f64 	%fd350, %fd64, %fd290, %fd348;
	fma.rn.f64 	%fd351, %fd65, %fd293, %fd349;
	fma.rn.f64 	%fd352, %fd66, %fd294, %fd350;
	fma.rn.f64 	%fd353, %fd67, %fd297, %fd351;
	fma.rn.f64 	%fd354, %fd68, %fd298, %fd352;
	fma.rn.f64 	%fd355, %fd69, %fd302, %fd353;
	fma.rn.f64 	%fd356, %fd70, %fd301, %fd354;
	sub.f64 	%fd357, %fd355, %fd356;
	st.shared.f64 	[%r7+1320], %fd357;
	add.f64 	%fd358, %fd356, %fd355;
	st.shared.f64 	[%r7+360], %fd358;
	fma.rn.f64 	%fd359, %fd71, %fd281, 0d0000000000000000;
	fma.rn.f64 	%fd360, %fd72, %fd282, 0d0000000000000000;
	fma.rn.f64 	%fd361, %fd73, %fd285, %fd359;
	fma.rn.f64 	%fd362, %fd74, %fd286, %fd360;
	fma.rn.f64 	%fd363, %fd75, %fd289, %fd361;
	fma.rn.f64 	%fd364, %fd76, %fd290, %fd362;
	fma.rn.f64 	%fd365, %fd77, %fd293, %fd363;
	fma.rn.f64 	%fd366, %fd78, %fd294, %fd364;
	fma.rn.f64 	%fd367, %fd79, %fd297, %fd365;
	fma.rn.f64 	%fd368, %fd80, %fd298, %fd366;
	fma.rn.f64 	%fd369, %fd81, %fd302, %fd367;
	fma.rn.f64 	%fd370, %fd82, %fd301, %fd368;
	sub.f64 	%fd371, %fd369, %fd370;
	st.shared.f64 	[%r7+1200], %fd371;
	add.f64 	%fd372, %fd370, %fd369;
	st.shared.f64 	[%r7+480], %fd372;
	fma.rn.f64 	%fd373, %fd83, %fd281, 0d0000000000000000;
	fma.rn.f64 	%fd374, %fd84, %fd282, 0d0000000000000000;
	fma.rn.f64 	%fd375, %fd85, %fd285, %fd373;
	fma.rn.f64 	%fd376, %fd86, %fd286, %fd374;
	fma.rn.f64 	%fd377, %fd87, %fd289, %fd375;
	fma.rn.f64 	%fd378, %fd88, %fd290, %fd376;
	fma.rn.f64 	%fd379, %fd89, %fd293, %fd377;
	fma.rn.f64 	%fd380, %fd90, %fd294, %fd378;
	fma.rn.f64 	%fd381, %fd91, %fd297, %fd379;
	fma.rn.f64 	%fd382, %fd92, %fd298, %fd380;
	fma.rn.f64 	%fd383, %fd93, %fd302, %fd381;
	fma.rn.f64 	%fd384, %fd94, %fd301, %fd382;
	sub.f64 	%fd385, %fd383, %fd384;
	st.shared.f64 	[%r7+1080], %fd385;
	add.f64 	%fd386, %fd384, %fd383;
	st.shared.f64 	[%r7+600], %fd386;
	fma.rn.f64 	%fd387, %fd95, %fd281, 0d0000000000000000;
	fma.rn.f64 	%fd388, %fd96, %fd282, 0d0000000000000000;
	fma.rn.f64 	%fd389, %fd97, %fd285, %fd387;
	fma.rn.f64 	%fd390, %fd98, %fd286, %fd388;
	fma.rn.f64 	%fd391, %fd99, %fd289, %fd389;
	fma.rn.f64 	%fd392, %fd100, %fd290, %fd390;
	fma.rn.f64 	%fd393, %fd101, %fd293, %fd391;
	fma.rn.f64 	%fd394, %fd102, %fd294, %fd392;
	fma.rn.f64 	%fd395, %fd103, %fd297, %fd393;
	fma.rn.f64 	%fd396, %fd104, %fd298, %fd394;
	fma.rn.f64 	%fd397, %fd105, %fd302, %fd395;
	fma.rn.f64 	%fd398, %fd106, %fd301, %fd396;
	sub.f64 	%fd399, %fd397, %fd398;
	st.shared.f64 	[%r7+960], %fd399;
	add.f64 	%fd400, %fd398, %fd397;
	st.shared.f64 	[%r7+720], %fd400;
	fma.rn.f64 	%fd401, %fd107, %fd281, 0d0000000000000000;
	fma.rn.f64 	%fd402, %fd108, %fd282, 0d0000000000000000;
	fma.rn.f64 	%fd403, %fd109, %fd285, %fd401;
	fma.rn.f64 	%fd404, %fd110, %fd286, %fd402;
	fma.rn.f64 	%fd405, %fd111, %fd289, %fd403;
	fma.rn.f64 	%fd406, %fd112, %fd290, %fd404;
	fma.rn.f64 	%fd407, %fd113, %fd293, %fd405;
	fma.rn.f64 	%fd408, %fd114, %fd294, %fd406;
	fma.rn.f64 	%fd409, %fd115, %fd297, %fd407;
	fma.rn.f64 	%fd410, %fd116, %fd298, %fd408;
	fma.rn.f64 	%fd411, %fd117, %fd302, %fd409;
	fma.rn.f64 	%fd412, %fd118, %fd301, %fd410;
	add.f64 	%fd413, %fd412, %fd411;
	st.shared.f64 	[%r7+840], %fd413;
$L__BB296_8:
	ld.param.u64 	%rd20, [_Z32massMatrixMultiplyRegisterKernelILi11ELi15ELi1EEviPKdS1_S1_S1_Pd_param_1];
	mov.u32 	%r24, %tid.x;
	setp.gt.u32 	%p10, %r24, 164;
	bar.sync 	0;
	cvt.u16.u32 	%rs15, %r24;
	mul.hi.u16 	%rs16, %rs15, 4370;
	mul.lo.s16 	%rs17, %rs16, 15;
	sub.s16 	%rs18, %rs15, %rs17;
	mov.u32 	%r25, %tid.y;
	mov.u32 	%r26, _ZZ32massMatrixMultiplyRegisterKernelILi11ELi15ELi1EEviPKdS1_S1_S1_PdE6s_tmp1;
	mad.lo.s32 	%r27, %r25, 27000, %r26;
	mul.wide.u16 	%r28, %rs16, 1800;
	add.s32 	%r29, %r27, %r28;
	mul.wide.u16 	%r30, %rs18, 120;
	add.s32 	%r31, %r29, %r30;
	ld.shared.f64 	%fd414, [%r31];
	ld.shared.f64 	%fd415, [%r31+80];
	add.f64 	%fd416, %fd414, %fd415;
	sub.f64 	%fd417, %fd414, %fd415;
	ld.shared.f64 	%fd418, [%r31+8];
	ld.shared.f64 	%fd419, [%r31+72];
	add.f64 	%fd420, %fd418, %fd419;
	sub.f64 	%fd421, %fd418, %fd419;
	ld.shared.f64 	%fd422, [%r31+16];
	ld.shared.f64 	%fd423, [%r31+64];
	add.f64 	%fd424, %fd422, %fd423;
	sub.f64 	%fd425, %fd422, %fd423;
	ld.shared.f64 	%fd426, [%r31+24];
	ld.shared.f64 	%fd427, [%r31+56];
	add.f64 	%fd428, %fd426, %fd427;
	sub.f64 	%fd429, %fd426, %fd427;
	ld.shared.f64 	%fd430, [%r31+32];
	ld.shared.f64 	%fd431, [%r31+48];
	add.f64 	%fd432, %fd430, %fd431;
	sub.f64 	%fd433, %fd430, %fd431;
	ld.shared.f64 	%fd434, [%r31+40];
	add.f64 	%fd435, %fd434, %fd434;
	sub.f64 	%fd436, %fd434, %fd434;
	mul.f64 	%fd437, %fd435, 0d3FE0000000000000;
	mov.u32 	%r32, %ctaid.x;
	add.s32 	%r33, %r32, %r25;
	mov.b32 	%r34, {%rs18, %rs16};
	mov.b32 	%r35, 14;
	mov.b32 	%r36, 57615;
	dp2a.lo.u32.u32 	%r37, %r34, %r36, %r35;
	mad.lo.s32 	%r38, %r33, 3375, %r37;
	fma.rn.f64 	%fd438, %fd23, %fd416, 0d0000000000000000;
	fma.rn.f64 	%fd439, %fd24, %fd417, 0d0000000000000000;
	fma.rn.f64 	%fd440, %fd25, %fd420, %fd438;
	fma.rn.f64 	%fd441, %fd26, %fd421, %fd439;
	fma.rn.f64 	%fd442, %fd27, %fd424, %fd440;
	fma.rn.f64 	%fd443, %fd28, %fd425, %fd441;
	fma.rn.f64 	%fd444, %fd29, %fd428, %fd442;
	fma.rn.f64 	%fd445, %fd30, %fd429, %fd443;
	fma.rn.f64 	%fd446, %fd31, %fd432, %fd444;
	fma.rn.f64 	%fd447, %fd32, %fd433, %fd445;
	fma.rn.f64 	%fd448, %fd33, %fd437, %fd446;
	fma.rn.f64 	%fd449, %fd34, %fd436, %fd447;
	cvta.to.global.u64 	%rd14, %rd20;
	mul.wide.s32 	%rd15, %r38, 8;
	add.s64 	%rd16, %rd14, %rd15;
	ld.global.nc.f64 	%fd450, [%rd16];
	ld.global.nc.f64 	%fd451, [%rd16+-112];
	sub.f64 	%fd452, %fd448, %fd449;
	mul.f64 	%fd453, %fd452, %fd450;
	add.f64 	%fd454, %fd448, %fd449;
	mul.f64 	%fd980, %fd454, %fd451;
	fma.rn.f64 	%fd455, %fd35, %fd416, 0d0000000000000000;
	fma.rn.f64 	%fd456, %fd36, %fd417, 0d0000000000000000;
	fma.rn.f64 	%fd457, %fd37, %fd420, %fd455;
	fma.rn.f64 	%fd458, %fd38, %fd421, %fd456;
	fma.rn.f64 	%fd459, %fd39, %fd424, %fd457;
	fma.rn.f64 	%fd460, %fd40, %fd425, %fd458;
	fma.rn.f64 	%fd461, %fd41, %fd428, %fd459;
	fma.rn.f64 	%fd462, %fd42, %fd429, %fd460;
	fma.rn.f64 	%fd463, %fd43, %fd432, %fd461;
	fma.rn.f64 	%fd464, %fd44, %fd433, %fd462;
	fma.rn.f64 	%fd465, %fd45, %fd437, %fd463;
	fma.rn.f64 	%fd466, %fd46, %fd436, %fd464;
	ld.global.nc.f64 	%fd467, [%rd16+-8];
	ld.global.nc.f64 	%fd468, [%rd16+-104];
	sub.f64 	%fd469, %fd465, %fd466;
	mul.f64 	%fd470, %fd469, %fd467;
	add.f64 	%fd471, %fd465, %fd466;
	mul.f64 	%fd979, %fd471, %fd468;
	fma.rn.f64 	%fd472, %fd47, %fd416, 0d0000000000000000;
	fma.rn.f64 	%fd473, %fd48, %fd417, 0d0000000000000000;
	fma.rn.f64 	%fd474, %fd49, %fd420, %fd472;
	fma.rn.f64 	%fd475, %fd50, %fd421, %fd473;
	fma.rn.f64 	%fd476, %fd51, %fd424, %fd474;
	fma.rn.f64 	%fd477, %fd52, %fd425, %fd475;
	fma.rn.f64 	%fd478, %fd53, %fd428, %fd476;
	fma.rn.f64 	%fd479, %fd54, %fd429, %fd477;
	fma.rn.f64 	%fd480, %fd55, %fd432, %fd478;
	fma.rn.f64 	%fd481, %fd56, %fd433, %fd479;
	fma.rn.f64 	%fd482, %fd57, %fd437, %fd480;
	fma.rn.f64 	%fd483, %fd58, %fd436, %fd481;
	ld.global.nc.f64 	%fd484, [%rd16+-16];
	ld.global.nc.f64 	%fd485, [%rd16+-96];
	sub.f64 	%fd486, %fd482, %fd483;
	mul.f64 	%fd487, %fd486, %fd484;
	add.f64 	%fd488, %fd482, %fd483;
	mul.f64 	%fd978, %fd488, %fd485;
	fma.rn.f64 	%fd489, %fd59, %fd416, 0d0000000000000000;
	fma.rn.f64 	%fd490, %fd60, %fd417, 0d0000000000000000;
	fma.rn.f64 	%fd491, %fd61, %fd420, %fd489;
	fma.rn.f64 	%fd492, %fd62, %fd421, %fd490;
	fma.rn.f64 	%fd493, %fd63, %fd424, %fd491;
	fma.rn.f64 	%fd494, %fd64, %fd425, %fd492;
	fma.rn.f64 	%fd495, %fd65, %fd428, %fd493;
	fma.rn.f64 	%fd496, %fd66, %fd429, %fd494;
	fma.rn.f64 	%fd497, %fd67, %fd432, %fd495;
	fma.rn.f64 	%fd498, %fd68, %fd433, %fd496;
	fma.rn.f64 	%fd499, %fd69, %fd437, %fd497;
	fma.rn.f64 	%fd500, %fd70, %fd436, %fd498;
	ld.global.nc.f64 	%fd501, [%rd16+-24];
	ld.global.nc.f64 	%fd502, [%rd16+-88];
	sub.f64 	%fd503, %fd499, %fd500;
	mul.f64 	%fd504, %fd503, %fd501;
	add.f64 	%fd505, %fd499, %fd500;
	mul.f64 	%fd977, %fd505, %fd502;
	fma.rn.f64 	%fd506, %fd71, %fd416, 0d0000000000000000;
	fma.rn.f64 	%fd507, %fd72, %fd417, 0d0000000000000000;
	fma.rn.f64 	%fd508, %fd73, %fd420, %fd506;
	fma.rn.f64 	%fd509, %fd74, %fd421, %fd507;
	fma.rn.f64 	%fd510, %fd75, %fd424, %fd508;
	fma.rn.f64 	%fd511, %fd76, %fd425, %fd509;
	fma.rn.f64 	%fd512, %fd77, %fd428, %fd510;
	fma.rn.f64 	%fd513, %fd78, %fd429, %fd511;
	fma.rn.f64 	%fd514, %fd79, %fd432, %fd512;
	fma.rn.f64 	%fd515, %fd80, %fd433, %fd513;
	fma.rn.f64 	%fd516, %fd81, %fd437, %fd514;
	fma.rn.f64 	%fd517, %fd82, %fd436, %fd515;
	ld.global.nc.f64 	%fd518, [%rd16+-32];
	ld.global.nc.f64 	%fd519, [%rd16+-80];
	sub.f64 	%fd520, %fd516, %fd517;
	mul.f64 	%fd970, %fd520, %fd518;
	add.f64 	%fd521, %fd516, %fd517;
	mul.f64 	%fd976, %fd521, %fd519;
	fma.rn.f64 	%fd522, %fd83, %fd416, 0d0000000000000000;
	fma.rn.f64 	%fd523, %fd84, %fd417, 0d0000000000000000;
	fma.rn.f64 	%fd524, %fd85, %fd420, %fd522;
	fma.rn.f64 	%fd525, %fd86, %fd421, %fd523;
	fma.rn.f64 	%fd526, %fd87, %fd424, %fd524;
	fma.rn.f64 	%fd527, %fd88, %fd425, %fd525;
	fma.rn.f64 	%fd528, %fd89, %fd428, %fd526;
	fma.rn.f64 	%fd529, %fd90, %fd429, %fd527;
	fma.rn.f64 	%fd530, %fd91, %fd432, %fd528;
	fma.rn.f64 	%fd531, %fd92, %fd433, %fd529;
	fma.rn.f64 	%fd532, %fd93, %fd437, %fd530;
	fma.rn.f64 	%fd533, %fd94, %fd436, %fd531;
	ld.global.nc.f64 	%fd534, [%rd16+-40];
	ld.global.nc.f64 	%fd535, [%rd16+-72];
	sub.f64 	%fd536, %fd532, %fd533;
	mul.f64 	%fd971, %fd536, %fd534;
	add.f64 	%fd537, %fd532, %fd533;
	mul.f64 	%fd975, %fd537, %fd535;
	fma.rn.f64 	%fd538, %fd95, %fd416, 0d0000000000000000;
	fma.rn.f64 	%fd539, %fd96, %fd417, 0d0000000000000000;
	fma.rn.f64 	%fd540, %fd97, %fd420, %fd538;
	fma.rn.f64 	%fd541, %fd98, %fd421, %fd539;
	fma.rn.f64 	%fd542, %fd99, %fd424, %fd540;
	fma.rn.f64 	%fd543, %fd100, %fd425, %fd541;
	fma.rn.f64 	%fd544, %fd101, %fd428, %fd542;
	fma.rn.f64 	%fd545, %fd102, %fd429, %fd543;
	fma.rn.f64 	%fd546, %fd103, %fd432, %fd544;
	fma.rn.f64 	%fd547, %fd104, %fd433, %fd545;
	fma.rn.f64 	%fd548, %fd105, %fd437, %fd546;
	fma.rn.f64 	%fd549, %fd106, %fd436, %fd547;
	ld.global.nc.f64 	%fd550, [%rd16+-48];
	ld.global.nc.f64 	%fd551, [%rd16+-64];
	sub.f64 	%fd552, %fd548, %fd549;
	mul.f64 	%fd972, %fd552, %fd550;
	add.f64 	%fd553, %fd548, %fd549;
	mul.f64 	%fd974, %fd553, %fd551;
	fma.rn.f64 	%fd554, %fd107, %fd416, 0d0000000000000000;
	fma.rn.f64 	%fd555, %fd108, %fd417, 0d0000000000000000;
	fma.rn.f64 	%fd556, %fd109, %fd420, %fd554;
	fma.rn.f64 	%fd557, %fd110, %fd421, %fd555;
	fma.rn.f64 	%fd558, %fd111, %fd424, %fd556;
	fma.rn.f64 	%fd559, %fd112, %fd425, %fd557;
	fma.rn.f64 	%fd560, %fd113, %fd428, %fd558;
	fma.rn.f64 	%fd561, %fd114, %fd429, %fd559;
	fma.rn.f64 	%fd562, %fd115, %fd432, %fd560;
	fma.rn.f64 	%fd563, %fd116, %fd433, %fd561;
	fma.rn.f64 	%fd564, %fd117, %fd437, %fd562;
	fma.rn.f64 	%fd565, %fd118, %fd436, %fd563;
	ld.global.nc.f64 	%fd566, [%rd16+-56];
	add.f64 	%fd567, %fd564, %fd565;
	mul.f64 	%fd973, %fd567, %fd566;
	bar.sync 	0;
	add.f64 	%fd568, %fd980, %fd453;
	sub.f64 	%fd569, %fd980, %fd453;
	add.f64 	%fd570, %fd979, %fd470;
	sub.f64 	%fd571, %fd979, %fd470;
	add.f64 	%fd572, %fd978, %fd487;
	sub.f64 	%fd573, %fd978, %fd487;
	add.f64 	%fd574, %fd977, %fd504;
	sub.f64 	%fd575, %fd977, %fd504;
	add.f64 	%fd576, %fd976, %fd970;
	sub.f64 	%fd577, %fd976, %fd970;
	add.f64 	%fd578, %fd975, %fd971;
	sub.f64 	%fd579, %fd975, %fd971;
	add.f64 	%fd580, %fd974, %fd972;
	sub.f64 	%fd581, %fd974, %fd972;
	add.f64 	%fd582, %fd973, %fd973;
	sub.f64 	%fd583, %fd973, %fd973;
	mul.f64 	%fd584, %fd582, 0d3FE0000000000000;
	fma.rn.f64 	%fd585, %fd23, %fd568, 0d0000000000000000;
	fma.rn.f64 	%fd586, %fd24, %fd569, 0d0000000000000000;
	fma.rn.f64 	%fd587, %fd35, %fd570, %fd585;
	fma.rn.f64 	%fd588, %fd36, %fd571, %fd586;
	fma.rn.f64 	%fd589, %fd47, %fd572, %fd587;
	fma.rn.f64 	%fd590, %fd48, %fd573, %fd588;
	fma.rn.f64 	%fd591, %fd59, %fd574, %fd589;
	fma.rn.f64 	%fd592, %fd60, %fd575, %fd590;
	fma.rn.f64 	%fd593, %fd71, %fd576, %fd591;
	fma.rn.f64 	%fd594, %fd72, %fd577, %fd592;
	fma.rn.f64 	%fd595, %fd83, %fd578, %fd593;
	fma.rn.f64 	%fd596, %fd84, %fd579, %fd594;
	fma.rn.f64 	%fd597, %fd95, %fd580, %fd595;
	fma.rn.f64 	%fd598, %fd96, %fd581, %fd596;
	fma.rn.f64 	%fd599, %fd107, %fd584, %fd597;
	fma.rn.f64 	%fd600, %fd108, %fd583, %fd598;
	sub.f64 	%fd601, %fd599, %fd600;
	st.shared.f64 	[%r31+80], %fd601;
	add.f64 	%fd602, %fd599, %fd600;
	st.shared.f64 	[%r31], %fd602;
	fma.rn.f64 	%fd603, %fd25, %fd568, 0d0000000000000000;
	fma.rn.f64 	%fd604, %fd26, %fd569, 0d0000000000000000;
	fma.rn.f64 	%fd605, %fd37, %fd570, %fd603;
	fma.rn.f64 	%fd606, %fd38, %fd571, %fd604;
	fma.rn.f64 	%fd607, %fd49, %fd572, %fd605;
	fma.rn.f64 	%fd608, %fd50, %fd573, %fd606;
	fma.rn.f64 	%fd609, %fd61, %fd574, %fd607;
	fma.rn.f64 	%fd610, %fd62, %fd575, %fd608;
	fma.rn.f64 	%fd611, %fd73, %fd576, %fd609;
	fma.rn.f64 	%fd612, %fd74, %fd577, %fd610;
	fma.rn.f64 	%fd613, %fd85, %fd578, %fd611;
	fma.rn.f64 	%fd614, %fd86, %fd579, %fd612;
	fma.rn.f64 	%fd615, %fd97, %fd580, %fd613;
	fma.rn.f64 	%fd616, %fd98, %fd581, %fd614;
	fma.rn.f64 	%fd617, %fd109, %fd584, %fd615;
	fma.rn.f64 	%fd618, %fd110, %fd583, %fd616;
	sub.f64 	%fd619, %fd617, %fd618;
	st.shared.f64 	[%r31+72], %fd619;
	add.f64 	%fd620, %fd617, %fd618;
	st.shared.f64 	[%r31+8], %fd620;
	fma.rn.f64 	%fd621, %fd27, %fd568, 0d0000000000000000;
	fma.rn.f64 	%fd622, %fd28, %fd569, 0d0000000000000000;
	fma.rn.f64 	%fd623, %fd39, %fd570, %fd621;
	fma.rn.f64 	%fd624, %fd40, %fd571, %fd622;
	fma.rn.f64 	%fd625, %fd51, %fd572, %fd623;
	fma.rn.f64 	%fd626, %fd52, %fd573, %fd624;
	fma.rn.f64 	%fd627, %fd63, %fd574, %fd625;
	fma.rn.f64 	%fd628, %fd64, %fd575, %fd626;
	fma.rn.f64 	%fd629, %fd75, %fd576, %fd627;
	fma.rn.f64 	%fd630, %fd76, %fd577, %fd628;
	fma.rn.f64 	%fd631, %fd87, %fd578, %fd629;
	fma.rn.f64 	%fd632, %fd88, %fd579, %fd630;
	fma.rn.f64 	%fd633, %fd99, %fd580, %fd631;
	fma.rn.f64 	%fd634, %fd100, %fd581, %fd632;
	fma.rn.f64 	%fd635, %fd111, %fd584, %fd633;
	fma.rn.f64 	%fd636, %fd112, %fd583, %fd634;
	sub.f64 	%fd637, %fd635, %fd636;
	st.shared.f64 	[%r31+64], %fd637;
	add.f64 	%fd638, %fd635, %fd636;
	st.shared.f64 	[%r31+16], %fd638;
	fma.rn.f64 	%fd639, %fd29, %fd568, 0d0000000000000000;
	fma.rn.f64 	%fd640, %fd30, %fd569, 0d0000000000000000;
	fma.rn.f64 	%fd641, %fd41, %fd570, %fd639;
	fma.rn.f64 	%fd642, %fd42, %fd571, %fd640;
	fma.rn.f64 	%fd643, %fd53, %fd572, %fd641;
	fma.rn.f64 	%fd644, %fd54, %fd573, %fd642;
	fma.rn.f64 	%fd645, %fd65, %fd574, %fd643;
	fma.rn.f64 	%fd646, %fd66, %fd575, %fd644;
	fma.rn.f64 	%fd647, %fd77, %fd576, %fd645;
	fma.rn.f64 	%fd648, %fd78, %fd577, %fd646;
	fma.rn.f64 	%fd649, %fd89, %fd578, %fd647;
	fma.rn.f64 	%fd650, %fd90, %fd579, %fd648;
	fma.rn.f64 	%fd651, %fd101, %fd580, %fd649;
	fma.rn.f64 	%fd652, %fd102, %fd581, %fd650;
	fma.rn.f64 	%fd653, %fd113, %fd584, %fd651;
	fma.rn.f64 	%fd654, %fd114, %fd583, %fd652;
	sub.f64 	%fd655, %fd653, %fd654;
	st.shared.f64 	[%r31+56], %fd655;
	add.f64 	%fd656, %fd653, %fd654;
	st.shared.f64 	[%r31+24], %fd656;
	fma.rn.f64 	%fd657, %fd31, %fd568, 0d0000000000000000;
	fma.rn.f64 	%fd658, %fd32, %fd569, 0d0000000000000000;
	fma.rn.f64 	%fd659, %fd43, %fd570, %fd657;
	fma.rn.f64 	%fd660, %fd44, %fd571, %fd658;
	fma.rn.f64 	%fd661, %fd55, %fd572, %fd659;
	fma.rn.f64 	%fd662, %fd56, %fd573, %fd660;
	fma.rn.f64 	%fd663, %fd67, %fd574, %fd661;
	fma.rn.f64 	%fd664, %fd68, %fd575, %fd662;
	fma.rn.f64 	%fd665, %fd79, %fd576, %fd663;
	fma.rn.f64 	%fd666, %fd80, %fd577, %fd664;
	fma.rn.f64 	%fd667, %fd91, %fd578, %fd665;
	fma.rn.f64 	%fd668, %fd92, %fd579, %fd666;
	fma.rn.f64 	%fd669, %fd103, %fd580, %fd667;
	fma.rn.f64 	%fd670, %fd104, %fd581, %fd668;
	fma.rn.f64 	%fd671, %fd115, %fd584, %fd669;
	fma.rn.f64 	%fd672, %fd116, %fd583, %fd670;
	sub.f64 	%fd673, %fd671, %fd672;
	st.shared.f64 	[%r31+48], %fd673;
	add.f64 	%fd674, %fd671, %fd672;
	st.shared.f64 	[%r31+32], %fd674;
	fma.rn.f64 	%fd675, %fd33, %fd568, 0d0000000000000000;
	fma.rn.f64 	%fd676, %fd34, %fd569, 0d0000000000000000;
	fma.rn.f64 	%fd677, %fd45, %fd570, %fd675;
	fma.rn.f64 	%fd678, %fd46, %fd571, %fd676;
	fma.rn.f64 	%fd679, %fd57, %fd572, %fd677;
	fma.rn.f64 	%fd680, %fd58, %fd573, %fd678;
	fma.rn.f64 	%fd681, %fd69, %fd574, %fd679;
	fma.rn.f64 	%fd682, %fd70, %fd575, %fd680;
	fma.rn.f64 	%fd683, %fd81, %fd576, %fd681;
	fma.rn.f64 	%fd684, %fd82, %fd577, %fd682;
	fma.rn.f64 	%fd685, %fd93, %fd578, %fd683;
	fma.rn.f64 	%fd686, %fd94, %fd579, %fd684;
	fma.rn.f64 	%fd687, %fd105, %fd580, %fd685;
	fma.rn.f64 	%fd688, %fd106, %fd581, %fd686;
	fma.rn.f64 	%fd689, %fd117, %fd584, %fd687;
	fma.rn.f64 	%fd690, %fd118, %fd583, %fd688;
	add.f64 	%fd691, %fd689, %fd690;
	st.shared.f64 	[%r31+40], %fd691;
	bar.sync 	0;
	@%p10 bra 	$L__BB296_10;
	ld.shared.f64 	%fd692, [%r7];
	ld.shared.f64 	%fd693, [%r7+1680];
	add.f64 	%fd694, %fd692, %fd693;
	sub.f64 	%fd695, %fd692, %fd693;
	ld.shared.f64 	%fd696, [%r7+120];
	ld.shared.f64 	%fd697, [%r7+1560];
	add.f64 	%fd698, %fd696, %fd697;
	sub.f64 	%fd699, %fd696, %fd697;
	ld.shared.f64 	%fd700, [%r7+240];
	ld.shared.f64 	%fd701, [%r7+1440];
	add.f64 	%fd702, %fd700, %fd701;
	sub.f64 	%fd703, %fd700, %fd701;
	ld.shared.f64 	%fd704, [%r7+360];
	ld.shared.f64 	%fd705, [%r7+1320];
	add.f64 	%fd706, %fd704, %fd705;
	sub.f64 	%fd707, %fd704, %fd705;
	ld.shared.f64 	%fd708, [%r7+480];
	ld.shared.f64 	%fd709, [%r7+1200];
	add.f64 	%fd710, %fd708, %fd709;
	sub.f64 	%fd711, %fd708, %fd709;
	ld.shared.f64 	%fd712, [%r7+600];
	ld.shared.f64 	%fd713, [%r7+1080];
	add.f64 	%fd714, %fd712, %fd713;
	sub.f64 	%fd715, %fd712, %fd713;
	ld.shared.f64 	%fd716, [%r7+720];
	ld.shared.f64 	%fd717, [%r7+960];
	add.f64 	%fd718, %fd716, %fd717;
	sub.f64 	%fd719, %fd716, %fd717;
	ld.shared.f64 	%fd720, [%r7+840];
	add.f64 	%fd721, %fd720, %fd720;
	sub.f64 	%fd722, %fd720, %fd720;
	mul.f64 	%fd723, %fd721, 0d3FE0000000000000;
	fma.rn.f64 	%fd724, %fd23, %fd694, 0d0000000000000000;
	fma.rn.f64 	%fd725, %fd24, %fd695, 0d0000000000000000;
	fma.rn.f64 	%fd726, %fd35, %fd698, %fd724;
	fma.rn.f64 	%fd727, %fd36, %fd699, %fd725;
	fma.rn.f64 	%fd728, %fd47, %fd702, %fd726;
	fma.rn.f64 	%fd729, %fd48, %fd703, %fd727;
	fma.rn.f64 	%fd730, %fd59, %fd706, %fd728;
	fma.rn.f64 	%fd731, %fd60, %fd707, %fd729;
	fma.rn.f64 	%fd732, %fd71, %fd710, %fd730;
	fma.rn.f64 	%fd733, %fd72, %fd711, %fd731;
	fma.rn.f64 	%fd734, %fd83, %fd714, %fd732;
	fma.rn.f64 	%fd735, %fd84, %fd715, %fd733;
	fma.rn.f64 	%fd736, %fd95, %fd718, %fd734;
	fma.rn.f64 	%fd737, %fd96, %fd719, %fd735;
	fma.rn.f64 	%fd738, %fd107, %fd723, %fd736;
	fma.rn.f64 	%fd739, %fd108, %fd722, %fd737;
	sub.f64 	%fd740, %fd738, %fd739;
	st.shared.f64 	[%r7+1200], %fd740;
	add.f64 	%fd741, %fd738, %fd739;
	st.shared.f64 	[%r7], %fd741;
	fma.rn.f64 	%fd742, %fd25, %fd694, 0d0000000000000000;
	fma.rn.f64 	%fd743, %fd26, %fd695, 0d0000000000000000;
	fma.rn.f64 	%fd744, %fd37, %fd698, %fd742;
	fma.rn.f64 	%fd745, %fd38, %fd699, %fd743;
	fma.rn.f64 	%fd746, %fd49, %fd702, %fd744;
	fma.rn.f64 	%fd747, %fd50, %fd703, %fd745;
	fma.rn.f64 	%fd748, %fd61, %fd706, %fd746;
	fma.rn.f64 	%fd749, %fd62, %fd707, %fd747;
	fma.rn.f64 	%fd750, %fd73, %fd710, %fd748;
	fma.rn.f64 	%fd751, %fd74, %fd711, %fd749;
	fma.rn.f64 	%fd752, %fd85, %fd714, %fd750;
	fma.rn.f64 	%fd753, %fd86, %fd715, %fd751;
	fma.rn.f64 	%fd754, %fd97, %fd718, %fd752;
	fma.rn.f64 	%fd755, %fd98, %fd719, %fd753;
	fma.rn.f64 	%fd756, %fd109, %fd723, %fd754;
	fma.rn.f64 	%fd757, %fd110, %fd722, %fd755;
	sub.f64 	%fd758, %fd756, %fd757;
	st.shared.f64 	[%r7+1080], %fd758;
	add.f64 	%fd759, %fd756, %fd757;
	st.shared.f64 	[%r7+120], %fd759;
	fma.rn.f64 	%fd760, %fd27, %fd694, 0d0000000000000000;
	fma.rn.f64 	%fd761, %fd28, %fd695, 0d0000000000000000;
	fma.rn.f64 	%fd762, %fd39, %fd698, %fd760;
	fma.rn.f64 	%fd763, %fd40, %fd699, %fd761;
	fma.rn.f64 	%fd764, %fd51, %fd702, %fd762;
	fma.rn.f64 	%fd765, %fd52, %fd703, %fd763;
	fma.rn.f64 	%fd766, %fd63, %fd706, %fd764;
	fma.rn.f64 	%fd767, %fd64, %fd707, %fd765;
	fma.rn.f64 	%fd768, %fd75, %fd710, %fd766;
	fma.rn.f64 	%fd769, %fd76, %fd711, %fd767;
	fma.rn.f64 	%fd770, %fd87, %fd714, %fd768;
	fma.rn.f64 	%fd771, %fd88, %fd715, %fd769;
	fma.rn.f64 	%fd772, %fd99, %fd718, %fd770;
	fma.rn.f64 	%fd773, %fd100, %fd719, %fd771;
	fma.rn.f64 	%fd774, %fd111, %fd723, %fd772;
	fma.rn.f64 	%fd775, %fd112, %fd722, %fd773;
	sub.f64 	%fd776, %fd774, %fd775;
	st.shared.f64 	[%r7+960], %fd776;
	add.f64 	%fd777, %fd774, %fd775;
	st.shared.f64 	[%r7+240], %fd777;
	fma.rn.f64 	%fd778, %fd29, %fd694, 0d0000000000000000;
	fma.rn.f64 	%fd779, %fd30, %fd695, 0d0000000000000000;
	fma.rn.f64 	%fd780, %fd41, %fd698, %fd778;
	fma.rn.f64 	%fd781, %fd42, %fd699, %fd779;
	fma.rn.f64 	%fd782, %fd53, %fd702, %fd780;
	fma.rn.f64 	%fd783, %fd54, %fd703, %fd781;
	fma.rn.f64 	%fd784, %fd65, %fd706, %fd782;
	fma.rn.f64 	%fd785, %fd66, %fd707, %fd783;
	fma.rn.f64 	%fd786, %fd77, %fd710, %fd784;
	fma.rn.f64 	%fd787, %fd78, %fd711, %fd785;
	fma.rn.f64 	%fd788, %fd89, %fd714, %fd786;
	fma.rn.f64 	%fd789, %fd90, %fd715, %fd787;
	fma.rn.f64 	%fd790, %fd101, %fd718, %fd788;
	fma.rn.f64 	%fd791, %fd102, %fd719, %fd789;
	fma.rn.f64 	%fd792, %fd113, %fd723, %fd790;
	fma.rn.f64 	%fd793, %fd114, %fd722, %fd791;
	sub.f64 	%fd794, %fd792, %fd793;
	st.shared.f64 	[%r7+840], %fd794;
	add.f64 	%fd795, %fd792, %fd793;
	st.shared.f64 	[%r7+360], %fd795;
	fma.rn.f64 	%fd796, %fd31, %fd694, 0d0000000000000000;
	fma.rn.f64 	%fd797, %fd32, %fd695, 0d0000000000000000;
	fma.rn.f64 	%fd798, %fd43, %fd698, %fd796;
	fma.rn.f64 	%fd799, %fd44, %fd699, %fd797;
	fma.rn.f64 	%fd800, %fd55, %fd702, %fd798;
	fma.rn.f64 	%fd801, %fd56, %fd703, %fd799;
	fma.rn.f64 	%fd802, %fd67, %fd706, %fd800;
	fma.rn.f64 	%fd803, %fd68, %fd707, %fd801;
	fma.rn.f64 	%fd804, %fd79, %fd710, %fd802;
	fma.rn.f64 	%fd805, %fd80, %fd711, %fd803;
	fma.rn.f64 	%fd806, %fd91, %fd714, %fd804;
	fma.rn.f64 	%fd807, %fd92, %fd715, %fd805;
	fma.rn.f64 	%fd808, %fd103, %fd718, %fd806;
	fma.rn.f64 	%fd809, %fd104, %fd719, %fd807;
	fma.rn.f64 	%fd810, %fd115, %fd723, %fd808;
	fma.rn.f64 	%fd811, %fd116, %fd722, %fd809;
	sub.f64 	%fd812, %fd810, %fd811;
	st.shared.f64 	[%r7+720], %fd812;
	add.f64 	%fd813, %fd810, %fd811;
	st.shared.f64 	[%r7+480], %fd813;
	fma.rn.f64 	%fd814, %fd33, %fd694, 0d0000000000000000;
	fma.rn.f64 	%fd815, %fd34, %fd695, 0d0000000000000000;
	fma.rn.f64 	%fd816, %fd45, %fd698, %fd814;
	fma.rn.f64 	%fd817, %fd46, %fd699, %fd815;
	fma.rn.f64 	%fd818, %fd57, %fd702, %fd816;
	fma.rn.f64 	%fd819, %fd58, %fd703, %fd817;
	fma.rn.f64 	%fd820, %fd69, %fd706, %fd818;
	fma.rn.f64 	%fd821, %fd70, %fd707, %fd819;
	fma.rn.f64 	%fd822, %fd81, %fd710, %fd820;
	fma.rn.f64 	%fd823, %fd82, %fd711, %fd821;
	fma.rn.f64 	%fd824, %fd93, %fd714, %fd822;
	fma.rn.f64 	%fd825, %fd94, %fd715, %fd823;
	fma.rn.f64 	%fd826, %fd105, %fd718, %fd824;
	fma.rn.f64 	%fd827, %fd106, %fd719, %fd825;
	fma.rn.f64 	%fd828, %fd117, %fd723, %fd826;
	fma.rn.f64 	%fd829, %fd118, %fd722, %fd827;
	add.f64 	%fd830, %fd828, %fd829;
	st.shared.f64 	[%r7+600], %fd830;
$L__BB296_10:
	mov.u32 	%r8, %tid.x;
	setp.gt.u32 	%p11, %r8, 120;
	bar.sync 	0;
	@%p11 bra 	$L__BB296_12;
	ld.shared.f64 	%fd831, [%r6];
	ld.shared.f64 	%fd832, [%r6+25200];
	add.f64 	%fd833, %fd831, %fd832;
	sub.f64 	%fd834, %fd831, %fd832;
	ld.shared.f64 	%fd835, [%r6+1800];
	ld.shared.f64 	%fd836, [%r6+23400];
	add.f64 	%fd837, %fd835, %fd836;
	sub.f64 	%fd838, %fd835, %fd836;
	ld.shared.f64 	%fd839, [%r6+3600];
	ld.shared.f64 	%fd840, [%r6+21600];
	add.f64 	%fd841, %fd839, %fd840;
	sub.f64 	%fd842, %fd839, %fd840;
	ld.shared.f64 	%fd843, [%r6+5400];
	ld.shared.f64 	%fd844, [%r6+19800];
	add.f64 	%fd845, %fd843, %fd844;
	sub.f64 	%fd846, %fd843, %fd844;
	ld.shared.f64 	%fd847, [%r6+7200];
	ld.shared.f64 	%fd848, [%r6+18000];
	add.f64 	%fd849, %fd847, %fd848;
	sub.f64 	%fd850, %fd847, %fd848;
	ld.shared.f64 	%fd851, [%r6+9000];
	ld.shared.f64 	%fd852, [%r6+16200];
	add.f64 	%fd853, %fd851, %fd852;
	sub.f64 	%fd854, %fd851, %fd852;
	ld.shared.f64 	%fd855, [%r6+10800];
	ld.shared.f64 	%fd856, [%r6+14400];
	add.f64 	%fd857, %fd855, %fd856;
	sub.f64 	%fd858, %fd855, %fd856;
	ld.shared.f64 	%fd859, [%r6+12600];
	add.f64 	%fd860, %fd859, %fd859;
	sub.f64 	%fd861, %fd859, %fd859;
	mul.f64 	%fd862, %fd860, 0d3FE0000000000000;
	fma.rn.f64 	%fd863, %fd23, %fd833, 0d0000000000000000;
	fma.rn.f64 	%fd864, %fd24, %fd834, 0d0000000000000000;
	fma.rn.f64 	%fd865, %fd35, %fd837, %fd863;
	fma.rn.f64 	%fd866, %fd36, %fd838, %fd864;
	fma.rn.f64 	%fd867, %fd47, %fd841, %fd865;
	fma.rn.f64 	%fd868, %fd48, %fd842, %fd866;
	fma.rn.f64 	%fd869, %fd59, %fd845, %fd867;
	fma.rn.f64 	%fd870, %fd60, %fd846, %fd868;
	fma.rn.f64 	%fd871, %fd71, %fd849, %fd869;
	fma.rn.f64 	%fd872, %fd72, %fd850, %fd870;
	fma.rn.f64 	%fd873, %fd83, %fd853, %fd871;
	fma.rn.f64 	%fd874, %fd84, %fd854, %fd872;
	fma.rn.f64 	%fd875, %fd95, %fd857, %fd873;
	fma.rn.f64 	%fd876, %fd96, %fd858, %fd874;
	fma.rn.f64 	%fd877, %fd107, %fd862, %fd875;
	fma.rn.f64 	%fd878, %fd108, %fd861, %fd876;
	sub.f64 	%fd970, %fd877, %fd878;
	add.f64 	%fd980, %fd877, %fd878;
	fma.rn.f64 	%fd879, %fd25, %fd833, 0d0000000000000000;
	fma.rn.f64 	%fd880, %fd26, %fd834, 0d0000000000000000;
	fma.rn.f64 	%fd881, %fd37, %fd837, %fd879;
	fma.rn.f64 	%fd882, %fd38, %fd838, %fd880;
	fma.rn.f64 	%fd883, %fd49, %fd841, %fd881;
	fma.rn.f64 	%fd884, %fd50, %fd842, %fd882;
	fma.rn.f64 	%fd885, %fd61, %fd845, %fd883;
	fma.rn.f64 	%fd886, %fd62, %fd846, %fd884;
	fma.rn.f64 	%fd887, %fd73, %fd849, %fd885;
	fma.rn.f64 	%fd888, %fd74, %fd850, %fd886;
	fma.rn.f64 	%fd889, %fd85, %fd853, %fd887;
	fma.rn.f64 	%fd890, %fd86, %fd854, %fd888;
	fma.rn.f64 	%fd891, %fd97, %fd857, %fd889;
	fma.rn.f64 	%fd892, %fd98, %fd858, %fd890;
	fma.rn.f64 	%fd893, %fd109, %fd862, %fd891;
	fma.rn.f64 	%fd894, %fd110, %fd861, %fd892;
	sub.f64 	%fd971, %fd893, %fd894;
	add.f64 	%fd979, %fd893, %fd894;
	fma.rn.f64 	%fd895, %fd27, %fd833, 0d0000000000000000;
	fma.rn.f64 	%fd896, %fd28, %fd834, 0d0000000000000000;
	fma.rn.f64 	%fd897, %fd39, %fd837, %fd895;
	fma.rn.f64 	%fd898, %fd40, %fd838, %fd896;
	fma.rn.f64 	%fd899, %fd51, %fd841, %fd897;
	fma.rn.f64 	%fd900, %fd52, %fd842, %fd898;
	fma.rn.f64 	%fd901, %fd63, %fd845, %fd899;
	fma.rn.f64 	%fd902, %fd64, %fd846, %fd900;
	fma.rn.f64 	%fd903, %fd75, %fd849, %fd901;
	fma.rn.f64 	%fd904, %fd76, %fd850, %fd902;
	fma.rn.f64 	%fd905, %fd87, %fd853, %fd903;
	fma.rn.f64 	%fd906, %fd88, %fd854, %fd904;
	fma.rn.f64 	%fd907, %fd99, %fd857, %fd905;
	fma.rn.f64 	%fd908, %fd100, %fd858, %fd906;
	fma.rn.f64 	%fd909, %fd111, %fd862, %fd907;
	fma.rn.f64 	%fd910, %fd112, %fd861, %fd908;
	sub.f64 	%fd972, %fd909, %fd910;
	add.f64 	%fd978, %fd909, %fd910;
	fma.rn.f64 	%fd911, %fd29, %fd833, 0d0000000000000000;
	fma.rn.f64 	%fd912, %fd30, %fd834, 0d0000000000000000;
	fma.rn.f64 	%fd913, %fd41, %fd837, %fd911;
	fma.rn.f64 	%fd914, %fd42, %fd838, %fd912;
	fma.rn.f64 	%fd915, %fd53, %fd841, %fd913;
	fma.rn.f64 	%fd916, %fd54, %fd842, %fd914;
	fma.rn.f64 	%fd917, %fd65, %fd845, %fd915;
	fma.rn.f64 	%fd918, %fd66, %fd846, %fd916;
	fma.rn.f64 	%fd919, %fd77, %fd849, %fd917;
	fma.rn.f64 	%fd920, %fd78, %fd850, %fd918;
	fma.rn.f64 	%fd921, %fd89, %fd853, %fd919;
	fma.rn.f64 	%fd922, %fd90, %fd854, %fd920;
	fma.rn.f64 	%fd923, %fd101, %fd857, %fd921;
	fma.rn.f64 	%fd924, %fd102, %fd858, %fd922;
	fma.rn.f64 	%fd925, %fd113, %fd862, %fd923;
	fma.rn.f64 	%fd926, %fd114, %fd861, %fd924;
	sub.f64 	%fd973, %fd925, %fd926;
	add.f64 	%fd977, %fd925, %fd926;
	fma.rn.f64 	%fd927, %fd31, %fd833, 0d0000000000000000;
	fma.rn.f64 	%fd928, %fd32, %fd834, 0d0000000000000000;
	fma.rn.f64 	%fd929, %fd43, %fd837, %fd927;
	fma.rn.f64 	%fd930, %fd44, %fd838, %fd928;
	fma.rn.f64 	%fd931, %fd55, %fd841, %fd929;
	fma.rn.f64 	%fd932, %fd56, %fd842, %fd930;
	fma.rn.f64 	%fd933, %fd67, %fd845, %fd931;
	fma.rn.f64 	%fd934, %fd68, %fd846, %fd932;
	fma.rn.f64 	%fd935, %fd79, %fd849, %fd933;
	fma.rn.f64 	%fd936, %fd80, %fd850, %fd934;
	fma.rn.f64 	%fd937, %fd91, %fd853, %fd935;
	fma.rn.f64 	%fd938, %fd92, %fd854, %fd936;
	fma.rn.f64 	%fd939, %fd103, %fd857, %fd937;
	fma.rn.f64 	%fd940, %fd104, %fd858, %fd938;
	fma.rn.f64 	%fd941, %fd115, %fd862, %fd939;
	fma.rn.f64 	%fd942, %fd116, %fd861, %fd940;
	sub.f64 	%fd974, %fd941, %fd942;
	add.f64 	%fd976, %fd941, %fd942;
	fma.rn.f64 	%fd943, %fd33, %fd833, 0d0000000000000000;
	fma.rn.f64 	%fd944, %fd34, %fd834, 0d0000000000000000;
	fma.rn.f64 	%fd945, %fd45, %fd837, %fd943;
	fma.rn.f64 	%fd946, %fd46, %fd838, %fd944;
	fma.rn.f64 	%fd947, %fd57, %fd841, %fd945;
	fma.rn.f64 	%fd948, %fd58, %fd842, %fd946;
	fma.rn.f64 	%fd949, %fd69, %fd845, %fd947;
	fma.rn.f64 	%fd950, %fd70, %fd846, %fd948;
	fma.rn.f64 	%fd951, %fd81, %fd849, %fd949;
	fma.rn.f64 	%fd952, %fd82, %fd850, %fd950;
	fma.rn.f64 	%fd953, %fd93, %fd853, %fd951;
	fma.rn.f64 	%fd954, %fd94, %fd854, %fd952;
	fma.rn.f64 	%fd955, %fd105, %fd857, %fd953;
	fma.rn.f64 	%fd956, %fd106, %fd858, %fd954;
	fma.rn.f64 	%fd957, %fd117, %fd862, %fd955;
	fma.rn.f64 	%fd958, %fd118, %fd861, %fd956;
	add.f64 	%fd975, %fd957, %fd958;
$L__BB296_12:
	bar.sync 	0;
	@%p4 bra 	$L__BB296_14;
	ld.param.u64 	%rd21, [_Z32massMatrixMultiplyRegisterKernelILi11ELi15ELi1EEviPKdS1_S1_S1_Pd_param_5];
	mov.u32 	%r39, %ctaid.x;
	mov.u32 	%r40, %tid.y;
	add.s32 	%r41, %r39, %r40;
	mad.lo.s32 	%r42, %r41, 1331, %r8;
	cvta.to.global.u64 	%rd17, %rd21;
	mul.wide.s32 	%rd18, %r42, 8;
	add.s64 	%rd19, %rd17, %rd18;
	st.global.f64 	[%rd19], %fd980;
	st.global.f64 	[%rd19+968], %fd979;
	st.global.f64 	[%rd19+1936], %fd978;
	st.global.f64 	[%rd19+2904], %fd977;
	st.global.f64 	[%rd19+3872], %fd976;
	st.global.f64 	[%rd19+4840], %fd975;
	st.global.f64 	[%rd19+5808], %fd974;
	st.global.f64 	[%rd19+6776], %fd973;
	st.global.f64 	[%rd19+7744], %fd972;
	st.global.f64 	[%rd19+8712], %fd971;
	st.global.f64 	[%rd19+9680], %fd970;
$L__BB296_14:
	ret;

}
	// .globl	_Z32massMatrixMultiplyConstantKernelILi11ELi15ELi1EEviPKdS1_S1_S1_Pd
.visible .entry _Z32massMatrixMultiplyConstantKernelILi11ELi15ELi1EEviPKdS1_S1_S1_Pd(
	.param .u32 _Z32massMatrixMultiplyConstantKernelILi11ELi15ELi1EEviPKdS1_S1_S1_Pd_param_0,
	.param .u64 .ptr .align 1 _Z32massMatrixMultiplyConstantKernelILi11ELi15ELi1EEviPKdS1_S1_S1_Pd_param_1,
	.param .u64 .ptr .align 1 _Z32massMatrixMultiplyConstantKernelILi11ELi15ELi1EEviPKdS1_S1_S1_Pd_param_2,
	.param .u64 .ptr .align 1 _Z32massMatrixMultiplyConstantKernelILi11ELi15ELi1EEviPKdS1_S1_S1_Pd_param_3,
	.param .u64 .ptr .align 1 _Z32massMatrixMultiplyConstantKernelILi11ELi15ELi1EEviPKdS1_S1_S1_Pd_param_4,
	.param .u64 .ptr .align 1 _Z32massMatrixMultiplyConstantKernelILi11ELi15ELi1EEviPKdS1_S1_S1_Pd_param_5
)
{
	.reg .pred 	%p<10>;
	.reg .b16 	%rs<19>;
	.reg .b32 	%r<28>;
	.reg .b64 	%rd<15>;
	.reg .b64 	%fd<1281>;
	// demoted variable
	.shared .align 8 .b8 _ZZ32massMatrixMultiplyConstantKernelILi11ELi15ELi1EEviPKdS1_S1_S1_PdE6s_tmp1[27000];
	ld.param.u32 	%r9, [_Z32massMatrixMultiplyConstantKernelILi11ELi15ELi1EEviPKdS1_S1_S1_Pd_param_0];
	ld.param.u64 	%rd2, [_Z32massMatrixMultiplyConstantKernelILi11ELi15ELi1EEviPKdS1_S1_S1_Pd_param_4];
	mov.u32 	%r10, %tid.x;
	mov.u32 	%r2, %tid.y;
	mov.u32 	%r11, %ctaid.x;
	add.s32 	%r3, %r11, %r2;
	cvt.u16.u32 	%rs1, %r10;
	mul.hi.u16 	%rs3, %rs1, -17873;
	shr.u16 	%rs4, %rs3, 3;
	mul.lo.s16 	%rs5, %rs4, 11;
	sub.s16 	%rs2, %rs1, %rs5;
	setp.lt.s32 	%p2, %r3, %r9;
	setp.lt.u32 	%p3, %r10, 121;
	and.pred  	%p1, %p2, %p3;
	not.pred 	%p4, %p1;
	@%p4 bra 	$L__BB297_2;
	cvta.to.global.u64 	%rd4, %rd2;
	mad.lo.s32 	%r12, %r3, 1331, %r10;
	mul.wide.s32 	%rd5, %r12, 8;
	add.s64 	%rd6, %rd4, %rd5;
	ld.global.nc.f64 	%fd1198, [%rd6];
	ld.global.nc.f64 	%fd1197, [%rd6+968];
	ld.global.nc.f64 	%fd1196, [%rd6+1936];
	ld.global.nc.f64 	%fd1195, [%rd6+2904];
	ld.global.nc.f64 	%fd1194, [%rd6+3872];
	ld.global.nc.f64 	%fd1193, [%rd6+4840];
	ld.global.nc.f64 	%fd1192, [%rd6+5808];
	ld.global.nc.f64 	%fd1191, [%rd6+6776];
	ld.global.nc.f64 	%fd1190, [%rd6+7744];
	ld.global.nc.f64 	%fd1189, [%rd6+8712];
	ld.global.nc.f64 	%fd1188, [%rd6+9680];
$L__BB297_2:
	setp.gt.u32 	%p5, %r10, 120;
	bar.sync 	0;
	ld.const.f64 	%fd23, [const_oddDofToQuad];
	ld.const.f64 	%fd24, [const_evenDofToQuad];
	ld.const.f64 	%fd25, [const_oddDofToQuad+8];
	ld.const.f64 	%fd26, [const_evenDofToQuad+8];
	ld.const.f64 	%fd27, [const_oddDofToQuad+16];
	ld.const.f64 	%fd28, [const_evenDofToQuad+16];
	ld.const.f64 	%fd29, [const_oddDofToQuad+24];
	ld.const.f64 	%fd30, [const_evenDofToQuad+24];
	ld.const.f64 	%fd31, [const_oddDofToQuad+32];
	ld.const.f64 	%fd32, [const_evenDofToQuad+32];
	ld.const.f64 	%fd33, [const_oddDofToQuad+40];
	ld.const.f64 	%fd34, [const_evenDofToQuad+40];
	ld.const.f64 	%fd35, [const_oddDofToQuad+48];
	ld.const.f64 	%fd36, [const_evenDofToQuad+48];
	ld.const.f64 	%fd37, [const_oddDofToQuad+56];
	ld.const.f64 	%fd38, [const_evenDofToQuad+56];
	ld.const.f64 	%fd39, [const_oddDofToQuad+64];
	ld.const.f64 	%fd40, [const_evenDofToQuad+64];
	ld.const.f64 	%fd41, [const_oddDofToQuad+72];
	ld.const.f64 	%fd42, [const_evenDofToQuad+72];
	ld.const.f64 	%fd43, [const_oddDofToQuad+80];
	ld.const.f64 	%fd44, [const_evenDofToQuad+80];
	ld.const.f64 	%fd45, [const_oddDofToQuad+88];
	ld.const.f64 	%fd46, [const_evenDofToQuad+88];
	ld.const.f64 	%fd47, [const_oddDofToQuad+96];
	mov.u32 	%r13, _ZZ32massMatrixMultiplyConstantKernelILi11ELi15ELi1EEviPKdS1_S1_S1_PdE6s_tmp1;
	mad.lo.s32 	%r4, %r2, 27000, %r13;
	mul.lo.s16 	%rs7, %rs1, 117;
	shr.u16 	%rs8, %rs7, 8;
	sub.s16 	%rs9, %rs1, %rs8;
	and.b16  	%rs10, %rs9, 254;
	shr.u16 	%rs11, %rs10, 1;
	add.s16 	%rs12, %rs11, %rs8;
	and.b16  	%rs13, %rs12, 248;
	shr.u16 	%rs14, %rs13, 3;
	cvt.u32.u16 	%r5, %rs14;
	mul.wide.u16 	%r14, %rs14, 120;
	add.s32 	%r6, %r4, %r14;
	mul.wide.u16 	%r15, %rs2, 8;
	add.s32 	%r7, %r6, %r15;
	@%p5 bra 	$L__BB297_4;
	add.f64 	%fd295, %fd1198, %fd1188;
	sub.f64 	%fd296, %fd1198, %fd1188;
	add.f64 	%fd297, %fd1197, %fd1189;
	sub.f64 	%fd298, %fd1197, %fd1189;
	add.f64 	%fd299, %fd1196, %fd1190;
	sub.f64 	%fd300, %fd1196, %fd1190;
	add.f64 	%fd301, %fd1195, %fd1191;
	sub.f64 	%fd302, %fd1195, %fd1191;
	add.f64 	%fd303, %fd1194, %fd1192;
	sub.f64 	%fd304, %fd1194, %fd1192;
	add.f64 	%fd305, %fd1193, %fd1193;
	sub.f64 	%fd306, %fd1193, %fd1193;
	mul.f64 	%fd307, %fd305, 0d3FE0000000000000;
	fma.rn.f64 	%fd308, %fd23, %fd295, 0d0000000000000000;
	fma.rn.f64 	%fd309, %fd24, %fd296, 0d0000000000000000;
	fma.rn.f64 	%fd310, %fd25, %fd297, %fd308;
	fma.rn.f64 	%fd311, %fd26, %fd298, %fd309;
	fma.rn.f64 	%fd312, %fd27, %fd299, %fd310;
	fma.rn.f64 	%fd313, %fd28, %fd300, %fd311;
	fma.rn.f64 	%fd314, %fd29, %fd301, %fd312;
	fma.rn.f64 	%fd315, %fd30, %fd302, %fd313;
	fma.rn.f64 	%fd316, %fd31, %fd303, %fd314;
	fma.rn.f64 	%fd317, %fd32, %fd304, %fd315;
	fma.rn.f64 	%fd318, %fd33, %fd307, %fd316;
	fma.rn.f64 	%fd319, %fd34, %fd306, %fd317;
	sub.f64 	%fd320, %fd318, %fd319;
	st.shared.f64 	[%r7+25200], %fd320;
	add.f64 	%fd321, %fd319, %fd318;
	st.shared.f64 	[%r7], %fd321;
	fma.rn.f64 	%fd322, %fd35, %fd295, 0d0000000000000000;
	fma.rn.f64 	%fd323, %fd36, %fd296, 0d0000000000000000;
	fma.rn.f64 	%fd324, %fd37, %fd297, %fd322;
	fma.rn.f64 	%fd325, %fd38, %fd298, %fd323;
	fma.rn.f64 	%fd326, %fd39, %fd299, %fd324;
	fma.rn.f64 	%fd327, %fd40, %fd300, %fd325;
	fma.rn.f64 	%fd328, %fd41, %fd301, %fd326;
	fma.rn.f64 	%fd329, %fd42, %fd302, %fd327;
	fma.rn.f64 	%fd330, %fd43, %fd303, %fd328;
	fma.rn.f64 	%fd331, %fd44, %fd304, %fd329;
	fma.rn.f64 	%fd332, %fd45, %fd307, %fd330;
	fma.rn.f64 	%fd333, %fd46, %fd306, %fd331;
	sub.f64 	%fd334, %fd332, %fd333;
	st.shared.f64 	[%r7+23400], %fd334;
	add.f64 	%fd335, %fd333, %fd332;
	st.shared.f64 	[%r7+1800], %fd335;
	fma.rn.f64 	%fd336, %fd47, %fd295, 0d0000000000000000;
	ld.const.f64 	%fd337, [const_evenDofToQuad+96];
	fma.rn.f64 	%fd338, %fd337, %fd296, 0d0000000000000000;
	ld.const.f64 	%fd339, [const_oddDofToQuad+104];
	fma.rn.f64 	%fd340, %fd339, %fd297, %fd336;
	ld.const.f64 	%fd341, [const_evenDofToQuad+104];
	fma.rn.f64 	%fd342, %fd341, %fd298, %fd338;
	ld.const.f64 	%fd343, [const_oddDofToQuad+112];
	fma.rn.f64 	%fd344, %fd343, %fd299, %fd340;
	ld.const.f64 	%fd345, [const_evenDofToQuad+112];
	fma.rn.f64 	%fd346, %fd345, %fd300, %fd342;
	ld.const.f64 	%fd347, [const_oddDofToQuad+120];
	fma.rn.f64 	%fd348, %fd347, %fd301, %fd344;
	ld.const.f64 	%fd349, [const_evenDofToQuad+120];
	fma.rn.f64 	%fd350, %fd349, %fd302, %fd346;
	ld.const.f64 	%fd351, [const_oddDofToQuad+128];
	fma.rn.f64 	%fd352, %fd351, %fd303, %fd348;
	ld.const.f64 	%fd353, [const_evenDofToQuad+128];
	fma.rn.f64 	%fd354, %fd353, %fd304, %fd350;
	ld.const.f64 	%fd355, [const_oddDofToQuad+136];
	fma.rn.f64 	%fd356, %fd355, %fd307, %fd352;
	ld.const.f64 	%fd357, [const_evenDofToQuad+136];
	fma.rn.f64 	%fd358, %fd357, %fd306, %fd354;
	sub.f64 	%fd359, %fd356, %fd358;
	st.shared.f64 	[%r7+21600], %fd359;
	add.f64 	%fd360, %fd358, %fd356;
	st.shared.f64 	[%r7+3600], %fd360;
	ld.const.f64 	%fd361, [const_oddDofToQuad+144];
	fma.rn.f64 	%fd362, %fd361, %fd295, 0d0000000000000000;
	ld.const.f64 	%fd363, [const_evenDofToQuad+144];
	fma.rn.f64 	%fd364, %fd363, %fd296, 0d0000000000000000;
	ld.const.f64 	%fd365, [const_oddDofToQuad+152];
	fma.rn.f64 	%fd366, %fd365, %fd297, %fd362;
	ld.const.f64 	%fd367, [const_evenDofToQuad+152];
	fma.rn.f64 	%fd368, %fd367, %fd298, %fd364;
	ld.const.f64 	%fd369, [const_oddDofToQuad+160];
	fma.rn.f64 	%fd370, %fd369, %fd299, %fd366;
	ld.const.f64 	%fd371, [const_evenDofToQuad+160];
	fma.rn.f64 	%fd372, %fd371, %fd300, %fd368;
	ld.const.f64 	%fd373, [const_oddDofToQuad+168];
	fma.rn.f64 	%fd374, %fd373, %fd301, %fd370;
	ld.const.f64 	%fd375, [const_evenDofToQuad+168];
	fma.rn.f64 	%fd376, %fd375, %fd302, %fd372;
	ld.const.f64 	%fd377, [const_oddDofToQuad+176];
	fma.rn.f64 	%fd378, %fd377, %fd303, %fd374;
	ld.const.f64 	%fd379, [const_evenDofToQuad+176];
	fma.rn.f64 	%fd380, %fd379, %fd304, %fd376;
	ld.const.f64 	%fd381, [const_oddDofToQuad+184];
	fma.rn.f64 	%fd382, %fd381, %fd307, %fd378;
	ld.const.f64 	%fd383, [const_evenDofToQuad+184];
	fma.rn.f64 	%fd384, %fd383, %fd306, %fd380;
	sub.f64 	%fd385, %fd382, %fd384;
	st.shared.f64 	[%r7+19800], %fd385;
	add.f64 	%fd386, %fd384, %fd382;
	st.shared.f64 	[%r7+5400], %fd386;
	ld.const.f64 	%fd387, [const_oddDofToQuad+192];
	fma.rn.f64 	%fd388, %fd387, %fd295, 0d0000000000000000;
	ld.const.f64 	%fd389, [const_evenDofToQuad+192];
	fma.rn.f64 	%fd390, %fd389, %fd296, 0d0000000000000000;
	ld.const.f64 	%fd391, [const_oddDofToQuad+200];
	fma.rn.f64 	%fd392, %fd391, %fd297, %fd388;
	ld.const.f64 	%fd393, [const_evenDofToQuad+200];
	fma.rn.f64 	%fd394, %fd393, %fd298, %fd390;
	ld.const.f64 	%fd395, [const_oddDofToQuad+208];
	fma.rn.f64 	%fd396, %fd395, %fd299, %fd392;
	ld.const.f64 	%fd397, [const_evenDofToQuad+208];
	fma.rn.f64 	%fd398, %fd397, %fd300, %fd394;
	ld.const.f64 	%fd399, [const_oddDofToQuad+216];
	fma.rn.f64 	%fd400, %fd399, %fd301, %fd396;
	ld.const.f64 	%fd401, [const_evenDofToQuad+216];
	fma.rn.f64 	%fd402, %fd401, %fd302, %fd398;
	ld.const.f64 	%fd403, [const_oddDofToQuad+224];
	fma.rn.f64 	%fd404, %fd403, %fd303, %fd400;
	ld.const.f64 	%fd405, [const_evenDofToQuad+224];
	fma.rn.f64 	%fd406, %fd405, %fd304, %fd402;
	ld.const.f64 	%fd407, [const_oddDofToQuad+232];
	fma.rn.f64 	%fd408, %fd407, %fd307, %fd404;
	ld.const.f64 	%fd409, [const_evenDofToQuad+232];
	fma.rn.f64 	%fd410, %fd409, %fd306, %fd406;
	sub.f64 	%fd411, %fd408, %fd410;
	st.shared.f64 	[%r7+18000], %fd411;
	add.f64 	%fd412, %fd410, %fd408;
	st.shared.f64 	[%r7+7200], %fd412;
	ld.const.f64 	%fd413, [const_oddDofToQuad+240];
	fma.rn.f64 	%fd414, %fd413, %fd295, 0d0000000000000000;
	ld.const.f64 	%fd415, [const_evenDofToQuad+240];
	fma.rn.f64 	%fd416, %fd415, %fd296, 0d0000000000000000;
	ld.const.f64 	%fd417, [const_oddDofToQuad+248];
	fma.rn.f64 	%fd418, %fd417, %fd297, %fd414;
	ld.const.f64 	%fd419, [const_evenDofToQuad+248];
	fma.rn.f64 	%fd420, %fd419, %fd298, %fd416;
	ld.const.f64 	%fd421, [const_oddDofToQuad+256];
	fma.rn.f64 	%fd422, %fd421, %fd299, %fd418;
	ld.const.f64 	%fd423, [const_evenDofToQuad+256];
	fma.rn.f64 	%fd424, %fd423, %fd300, %fd420;
	ld.const.f64 	%fd425, [const_oddDofToQuad+264];
	fma.rn.f64 	%fd426, %fd425, %fd301, %fd422;
	ld.const.f64 	%fd427, [const_evenDofToQuad+264];
	fma.rn.f64 	%fd428, %fd427, %fd302, %fd424;
	ld.const.f64 	%fd429, [const_oddDofToQuad+272];
	fma.rn.f64 	%fd430, %fd429, %fd303, %fd426;
	ld.const.f64 	%fd431, [const_evenDofToQuad+272];
	fma.rn.f64 	%fd432, %fd431, %fd304, %fd428;
	ld.const.f64 	%fd433, [const_oddDofToQuad+280];
	fma.rn.f64 	%fd434, %fd433, %fd307, %fd430;
	ld.const.f64 	%fd435, [const_evenDofToQuad+280];
	fma.rn.f64 	%fd436, %fd435, %fd306, %fd432;
	sub.f64 	%fd437, %fd434, %fd436;
	st.shared.f64 	[%r7+16200], %fd437;
	add.f64 	%fd438, %fd436, %fd434;
	st.shared.f64 	[%r7+9000], %fd438;
	ld.const.f64 	%fd439, [const_oddDofToQuad+288];
	fma.rn.f64 	%fd440, %fd439, %fd295, 0d0000000000000000;
	ld.const.f64 	%fd441, [const_evenDofToQuad+288];
	fma.rn.f64 	%fd442, %fd441, %fd296, 0d0000000000000000;
	ld.const.f64 	%fd443, [const_oddDofToQuad+296];
	fma.rn.f64 	%fd444, %fd443, %fd297, %fd440;
	ld.const.f64 	%fd445, [const_evenDofToQuad+296];
	fma.rn.f64 	%fd446, %fd445, %fd298, %fd442;
	ld.const.f64 	%fd447, [const_oddDofToQuad+304];
	fma.rn.f64 	%fd448, %fd447, %fd299, %fd444;
	ld.const.f64 	%fd449, [const_evenDofToQuad+304];
	fma.rn.f64 	%fd450, %fd449, %fd300, %fd446;
	ld.const.f64 	%fd451, [const_oddDofToQuad+312];
	fma.rn.f64 	%fd452, %fd451, %fd301, %fd448;
	ld.const.f64 	%fd453, [const_evenDofToQuad+312];
	fma.rn.f64 	%fd454, %fd453, %fd302, %fd450;
	ld.const.f64 	%fd455, [const_oddDofToQuad+320];
	fma.rn.f64 	%fd456, %fd455, %fd303, %fd452;
	ld.const.f64 	%fd457, [const_evenDofToQuad+320];
	fma.rn.f64 	%fd458, %fd457, %fd304, %fd454;
	ld.const.f64 	%fd459, [const_oddDofToQuad+328];
	fma.rn.f64 	%fd460, %fd459, %fd307, %fd456;
	ld.const.f64 	%fd461, [const_evenDofToQuad+328];
	fma.rn.f64 	%fd462, %fd461, %fd306, %fd458;
	sub.f64 	%fd463, %fd460, %fd462;
	st.shared.f64 	[%r7+14400], %fd463;
	add.f64 	%fd464, %fd462, %fd460;
	st.shared.f64 	[%r7+10800], %fd464;
	ld.const.f64 	%fd465, [const_oddDofToQuad+336];
	fma.rn.f64 	%fd466, %fd465, %fd295, 0d0000000000000000;
	ld.const.f64 	%fd467, [const_evenDofToQuad+336];
	fma.rn.f64 	%fd468, %fd467, %fd296, 0d0000000000000000;
	ld.const.f64 	%fd469, [const_oddDofToQuad+344];
	fma.rn.f64 	%fd470, %fd469, %fd297, %fd466;
	ld.const.f64 	%fd471, [const_evenDofToQuad+344];
	fma.rn.f64 	%fd472, %fd471, %fd298, %fd468;
	ld.const.f64 	%fd473, [const_oddDofToQuad+352];
	fma.rn.f64 	%fd474, %fd473, %fd299, %fd470;
	ld.const.f64 	%fd475, [const_evenDofToQuad+352];
	fma.rn.f64 	%fd476, %fd475, %fd300, %fd472;
	ld.const.f64 	%fd477, [const_oddDofToQuad+360];
	fma.rn.f64 	%fd478, %fd477, %fd301, %fd474;
	ld.const.f64 	%fd479, [const_evenDofToQuad+360];
	fma.rn.f64 	%fd480, %fd479, %fd302, %fd476;
	ld.const.f64 	%fd481, [const_oddDofToQuad+368];
	fma.rn.f64 	%fd482, %fd481, %fd303, %fd478;
	ld.const.f64 	%fd483, [const_evenDofToQuad+368];
	fma.rn.f64 	%fd484, %fd483, %fd304, %fd480;
	ld.const.f64 	%fd485, [const_oddDofToQuad+376];
	fma.rn.f64 	%fd486, %fd485, %fd307, %fd482;
	ld.const.f64 	%fd487, [const_evenDofToQuad+376];
	fma.rn.f64 	%fd488, %fd487, %fd306, %fd484;
	add.f64 	%fd489, %fd488, %fd486;
	st.shared.f64 	[%r7+12600], %fd489;
$L__BB297_4:
	bar.sync 	0;
	setp.lt.u32 	%p6, %r10, 165;
	mad.lo.s32 	%r16, %r5, 1680, %r6;
	add.s32 	%r8, %r16, %r15;
	@%p6 bra 	$L__BB297_6;
	ld.const.f64 	%fd1269, [const_evenDofToQuad+96];
	ld.const.f64 	%fd1268, [const_oddDofToQuad+104];
	ld.const.f64 	%fd1267, [const_evenDofToQuad+104];
	ld.const.f64 	%fd1266, [const_oddDofToQuad+112];
	ld.const.f64 	%fd1265, [const_evenDofToQuad+112];
	ld.const.f64 	%fd1264, [const_oddDofToQuad+120];
	ld.const.f64 	%fd1263, [const_evenDofToQuad+120];
	ld.const.f64 	%fd1262, [const_oddDofToQuad+128];
	ld.const.f64 	%fd1261, [const_evenDofToQuad+128];
	ld.const.f64 	%fd1260, [const_oddDofToQuad+136];
	ld.const.f64 	%fd1259, [const_evenDofToQuad+136];
	ld.const.f64 	%fd1258, [const_oddDofToQuad+144];
	ld.const.f64 	%fd1257, [const_evenDofToQuad+144];
	ld.const.f64 	%fd1256, [const_oddDofToQuad+152];
	ld.const.f64 	%fd1255, [const_evenDofToQuad+152];
	ld.const.f64 	%fd1254, [const_oddDofToQuad+160];
	ld.const.f64 	%fd1253, [const_evenDofToQuad+160];
	ld.const.f64 	%fd1252, [const_oddDofToQuad+168];
	ld.const.f64 	%fd1251, [const_evenDofToQuad+168];
	ld.const.f64 	%fd1250, [const_oddDofToQuad+176];
	ld.const.f64 	%fd1249, [const_evenDofToQuad+176];
	ld.const.f64 	%fd1248, [const_oddDofToQuad+184];
	ld.const.f64 	%fd1247, [const_evenDofToQuad+184];
	ld.const.f64 	%fd1246, [const_oddDofToQuad+192];
	ld.const.f64 	%fd1245, [const_evenDofToQuad+192];
	ld.const.f64 	%fd1244, [const_oddDofToQuad+200];
	ld.const.f64 	%fd1243, [const_evenDofToQuad+200];
	ld.const.f64 	%fd1242, [const_oddDofToQuad+208];
	ld.const.f64 	%fd1241, [const_evenDofToQuad+208];
	ld.const.f64 	%fd1240, [const_oddDofToQuad+216];
	ld.const.f64 	%fd1239, [const_evenDofToQuad+216];
	ld.const.f64 	%fd1238, [const_oddDofToQuad+224];
	ld.const.f64 	%fd1237, [const_evenDofToQuad+224];
	ld.const.f64 	%fd1236, [const_oddDofToQuad+232];
	ld.const.f64 	%fd1235, [const_evenDofToQuad+232];
	ld.const.f64 	%fd1234, [const_oddDofToQuad+240];
	ld.const.f64 	%fd1233, [const_evenDofToQuad+240];
	ld.const.f64 	%fd1232, [const_oddDofToQuad+248];
	ld.const.f64 	%fd1231, [const_evenDofToQuad+248];
	ld.const.f64 	%fd1230, [const_oddDofToQuad+256];
	ld.const.f64 	%fd1229, [const_evenDofToQuad+256];
	ld.const.f64 	%fd1228, [const_oddDofToQuad+264];
	ld.const.f64 	%fd1227, [const_evenDofToQuad+264];
	ld.const.f64 	%fd1226, [const_oddDofToQuad+272];
	ld.const.f64 	%fd1225, [const_evenDofToQuad+272];
	ld.const.f64 	%fd1224, [const_oddDofToQuad+280];
	ld.const.f64 	%fd1223, [const_evenDofToQuad+280];
	ld.const.f64 	%fd1222, [const_oddDofToQuad+288];
	ld.const.f64 	%fd1221, [const_evenDofToQuad+288];
	ld.const.f64 	%fd1220, [const_oddDofToQuad+296];
	ld.const.f64 	%fd1219, [const_evenDofToQuad+296];
	ld.const.f64 	%fd1218, [const_oddDofToQuad+304];
	ld.const.f64 	%fd1217, [const_evenDofToQuad+304];
	ld.const.f64 	%fd1216, [const_oddDofToQuad+312];
	ld.const.f64 	%fd1215, [const_evenDofToQuad+312];
	ld.const.f64 	%fd1214, [const_oddDofToQuad+320];
	ld.const.f64 	%fd1213, [const_evenDofToQuad+320];
	ld.const.f64 	%fd1212, [const_oddDofToQuad+328];
	ld.const.f64 	%fd1211, [const_evenDofToQuad+328];
	ld.const.f64 	%fd1210, [const_oddDofToQuad+336];
	ld.const.f64 	%fd1209, [const_evenDofToQuad+336];
	ld.const.f64 	%fd1208, [const_oddDofToQuad+344];
	ld.const.f64 	%fd1207, [const_evenDofToQuad+344];
	ld.const.f64 	%fd1206, [const_oddDofToQuad+352];
	ld.const.f64 	%fd1205, [const_evenDofToQuad+352];
	ld.const.f64 	%fd1204, [const_oddDofToQuad+360];
	ld.const.f64 	%fd1203, [const_evenDofToQuad+360];
	ld.const.f64 	%fd1202, [const_oddDofToQuad+368];
	ld.const.f64 	%fd1201, [const_evenDofToQuad+368];
	ld.const.f64 	%fd1200, [const_oddDofToQuad+376];
	ld.const.f64 	%fd1199, [const_evenDofToQuad+376];
	bra.uni 	$L__BB297_7;
$L__BB297_6:
	ld.shared.f64 	%fd490, [%r8];
	ld.shared.f64 	%fd491, [%r8+1200];
	add.f64 	%fd492, %fd490, %fd491;
	sub.f64 	%fd493, %fd490, %fd491;
	ld.shared.f64 	%fd494, [%r8+120];
	ld.shared.f64 	%fd495, [%r8+1080];
	add.f64 	%fd496, %fd494, %fd495;
	sub.f64 	%fd497, %fd494, %fd495;
	ld.shared.f64 	%fd498, [%r8+240];
	ld.shared.f64 	%fd499, [%r8+960];
	add.f64 	%fd500, %fd498, %fd499;
	sub.f64 	%fd501, %fd498, %fd499;
	ld.shared.f64 	%fd502, [%r8+360];
	ld.shared.f64 	%fd503, [%r8+840];
	add.f64 	%fd504, %fd502, %fd503;
	sub.f64 	%fd505, %fd502, %fd503;
	ld.shared.f64 	%fd506, [%r8+480];
	ld.shared.f64 	%fd507, [%r8+720];
	add.f64 	%fd508, %fd506, %fd507;
	sub.f64 	%fd509, %fd506, %fd507;
	ld.shared.f64 	%fd510, [%r8+600];
	add.f64 	%fd511, %fd510, %fd510;
	sub.f64 	%fd512, %fd510, %fd510;
	mul.f64 	%fd513, %fd511, 0d3FE0000000000000;
	fma.rn.f64 	%fd514, %fd23, %fd492, 0d0000000000000000;
	fma.rn.f64 	%fd515, %fd24, %fd493, 0d0000000000000000;
	fma.rn.f64 	%fd516, %fd25, %fd496, %fd514;
	fma.rn.f64 	%fd517, %fd26, %fd497, %fd515;
	fma.rn.f64 	%fd518, %fd27, %fd500, %fd516;
	fma.rn.f64 	%fd519, %fd28, %fd501, %fd517;
	fma.rn.f64 	%fd520, %fd29, %fd504, %fd518;
	fma.rn.f64 	%fd521, %fd30, %fd505, %fd519;
	fma.rn.f64 	%fd522, %fd31, %fd508, %fd520;
	fma.rn.f64 	%fd523, %fd32, %fd509, %fd521;
	fma.rn.f64 	%fd524, %fd33, %fd513, %fd522;
	fma.rn.f64 	%fd525, %fd34, %fd512, %fd523;
	sub.f64 	%fd526, %fd524, %fd525;
	st.shared.f64 	[%r8+1680], %fd526;
	add.f64 	%fd527, %fd525, %fd524;
	st.shared.f64 	[%r8], %fd527;
	fma.rn.f64 	%fd528, %fd35, %fd492, 0d0000000000000000;
	fma.rn.f64 	%fd529, %fd36, %fd493, 0d0000000000000000;
	fma.rn.f64 	%fd530, %fd37, %fd496, %fd528;
	fma.rn.f64 	%fd531, %fd38, %fd497, %fd529;
	fma.rn.f64 	%fd532, %fd39, %fd500, %fd530;
	fma.rn.f64 	%fd533, %fd40, %fd501, %fd531;
	fma.rn.f64 	%fd534, %fd41, %fd504, %fd532;
	fma.rn.f64 	%fd535, %fd42, %fd505, %fd533;
	fma.rn.f64 	%fd536, %fd43, %fd508, %fd534;
	fma.rn.f64 	%fd537, %fd44, %fd509, %fd535;
	fma.rn.f64 	%fd538, %fd45, %fd513, %fd536;
	fma.rn.f64 	%fd539, %fd46, %fd512, %fd537;
	sub.f64 	%fd540, %fd538, %fd539;
	st.shared.f64 	[%r8+1560], %fd540;
	add.f64 	%fd541, %fd539, %fd538;
	st.shared.f64 	[%r8+120], %fd541;
	fma.rn.f64 	%fd542, %fd47, %fd492, 0d0000000000000000;
	ld.const.f64 	%fd1269, [const_evenDofToQuad+96];
	fma.rn.f64 	%fd543, %fd1269, %fd493, 0d0000000000000000;
	ld.const.f64 	%fd1268, [const_oddDofToQuad+104];
	fma.rn.f64 	%fd544, %fd1268, %fd496, %fd542;
	ld.const.f64 	%fd1267, [const_evenDofToQuad+104];
	fma.rn.f64 	%fd545, %fd1267, %fd497, %fd543;
	ld.const.f64 	%fd1266, [const_oddDofToQuad+112];
	fma.rn.f64 	%fd546, %fd1266, %fd500, %fd544;
	ld.const.f64 	%fd1265, [const_evenDofToQuad+112];
	fma.rn.f64 	%fd547, %fd1265, %fd501, %fd545;
	ld.const.f64 	%fd1264, [const_oddDofToQuad+120];
	fma.rn.f64 	%fd548, %fd1264, %fd504, %fd546;
	ld.const.f64 	%fd1263, [const_evenDofToQuad+120];
	fma.rn.f64 	%fd549, %fd1263, %fd505, %fd547;
	ld.const.f64 	%fd1262, [const_oddDofToQuad+128];
	fma.rn.f64 	%fd550, %fd1262, %fd508, %fd548;
	ld.const.f64 	%fd1261, [const_evenDofToQuad+128];
	fma.rn.f64 	%fd551, %fd1261, %fd509, %fd549;
	ld.const.f64 	%fd1260, [const_oddDofToQuad+136];
	fma.rn.f64 	%fd552, %fd1260, %fd513, %fd550;
	ld.const.f64 	%fd1259, [const_evenDofToQuad+136];
	fma.rn.f64 	%fd553, %fd1259, %fd512, %fd551;
	sub.f64 	%fd554, %fd552, %fd553;
	st.shared.f64 	[%r8+1440], %fd554;
	add.f64 	%fd555, %fd553, %fd552;
	st.shared.f64 	[%r8+240], %fd555;
	ld.const.f64 	%fd1258, [const_oddDofToQuad+144];
	fma.rn.f64 	%fd556, %fd1258, %fd492, 0d0000000000000000;
	ld.const.f64 	%fd1257, [const_evenDofToQuad+144];
	fma.rn.f64 	%fd557, %fd1257, %fd493, 0d0000000000000000;
	ld.const.f64 	%fd1256, [const_oddDofToQuad+152];
	fma.rn.f64 	%fd558, %fd1256, %fd496, %fd556;
	ld.const.f64 	%fd1255, [const_evenDofToQuad+152];
	fma.rn.f64 	%fd559, %fd1255, %fd497, %fd557;
	ld.const.f64 	%fd1254, [const_oddDofToQuad+160];
	fma.rn.f64 	%fd560, %fd1254, %fd500, %fd558;
	ld.const.f64 	%fd1253, [const_evenDofToQuad+160];
	fma.rn.f64 	%fd561, %fd1253, %fd501, %fd559;
	ld.const.f64 	%fd1252, [const_oddDofToQuad+168];
	fma.rn.f64 	%fd562, %fd1252, %fd504, %fd560;
	ld.const.f64 	%fd1251, [const_evenDofToQuad+168];
	fma.rn.f64 	%fd563, %fd1251, %fd505, %fd561;
	ld.const.f64 	%fd1250, [const_oddDofToQuad+176];
	fma.rn.f64 	%fd564, %fd1250, %fd508, %fd562;
	ld.const.f64 	%fd1249, [const_evenDofToQuad+176];
	fma.rn.f64 	%fd565, %fd1249, %fd509, %fd563;
	ld.const.f64 	%fd1248, [const_oddDofToQuad+184];
	fma.rn.f64 	%fd566, %fd1248, %fd513, %fd564;
	ld.const.f64 	%fd1247, [const_evenDofToQuad+184];
	fma.rn.f64 	%fd567, %fd1247, %fd512, %fd565;
	sub.f64 	%fd568, %fd566, %fd567;
	st.shared.f64 	[%r8+1320], %fd568;
	add.f64 	%fd569, %fd567, %fd566;
	st.shared.f64 	[%r8+360], %fd569;
	ld.const.f64 	%fd1246, [const_oddDofToQuad+192];
	fma.rn.f64 	%fd570, %fd1246, %fd492, 0d0000000000000000;
	ld.const.f64 	%fd1245, [const_evenDofToQuad+192];
	fma.rn.f64 	%fd571, %fd1245, %fd493, 0d0000000000000000;
	ld.const.f64 	%fd1244, [const_oddDofToQuad+200];
	fma.rn.f64 	%fd572, %fd1244, %fd496, %fd570;
	ld.const.f64 	%fd1243, [const_evenDofToQuad+200];
	fma.rn.f64 	%fd573, %fd1243, %fd497, %fd571;
	ld.const.f64 	%fd1242, [const_oddDofToQuad+208];
	fma.rn.f64 	%fd574, %fd1242, %fd500, %fd572;
	ld.const.f64 	%fd1241, [const_evenDofToQuad+208];
	fma.rn.f64 	%fd575, %fd1241, %fd501, %fd573;
	ld.const.f64 	%fd1240, [const_oddDofToQuad+216];
	fma.rn.f64 	%fd576, %fd1240, %fd504, %fd574;
	ld.const.f64 	%fd1239, [const_evenDofToQuad+216];
	fma.rn.f64 	%fd577, %fd1239, %fd505, %fd575;
	ld.const.f64 	%fd1238, [const_oddDofToQuad+224];
	fma.rn.f64 	%fd578, %fd1238, %fd508, %fd576;
	ld.const.f64 	%fd1237, [const_evenDofToQuad+224];
	fma.rn.f64 	%fd579, %fd1237, %fd509, %fd577;
	ld.const.f64 	%fd1236, [const_oddDofToQuad+232];
	fma.rn.f64 	%fd580, %fd1236, %fd513, %fd578;
	ld.const.f64 	%fd1235, [const_evenDofToQuad+232];
	fma.rn.f64 	%fd581, %fd1235, %fd512, %fd579;
	sub.f64 	%fd582, %fd580, %fd581;
	st.shared.f64 	[%r8+1200], %fd582;
	add.f64 	%fd583, %fd581, %fd580;
	st.shared.f64 	[%r8+480], %fd583;
	ld.const.f64 	%fd1234, [const_oddDofToQuad+240];
	fma.rn.f64 	%fd584, %fd1234, %fd492, 0d0000000000000000;
	ld.const.f64 	%fd1233, [const_evenDofToQuad+240];
	fma.rn.f64 	%fd585, %fd1233, %fd493, 0d0000000000000000;
	ld.const.f64 	%fd1232, [const_oddDofToQuad+248];
	fma.rn.f64 	%fd586, %fd1232, %fd496, %fd584;
	ld.const.f64 	%fd1231, [const_evenDofToQuad+248];
	fma.rn.f64 	%fd587, %fd1231, %fd497, %fd585;
	ld.const.f64 	%fd1230, [const_oddDofToQuad+256];
	fma.rn.f64 	%fd588, %fd1230, %fd500, %fd586;
	ld.const.f64 	%fd1229, [const_evenDofToQuad+256];
	fma.rn.f64 	%fd589, %fd1229, %fd501, %fd587;
	ld.const.f64 	%fd1228, [const_oddDofToQuad+264];
	fma.rn.f64 	%fd590, %fd1228, %fd504, %fd588;
	ld.const.f64 	%fd1227, [const_evenDofToQuad+264];
	fma.rn.f64 	%fd591, %fd1227, %fd505, %fd589;
	ld.const.f64 	%fd1226, [const_oddDofToQuad+272];
	fma.rn.f64 	%fd592, %fd1226, %fd508, %fd590;
	ld.const.f64 	%fd1225, [const_evenDofToQuad+272];
	fma.rn.f64 	%fd593, %fd1225, %fd509, %fd591;
	ld.const.f64 	%fd1224, [const_oddDofToQuad+280];
	fma.rn.f64 	%fd594, %fd1224, %fd513, %fd592;
	ld.const.f64 	%fd1223, [const_evenDofToQuad+280];
	fma.rn.f64 	%fd595, %fd1223, %fd512, %fd593;
	sub.f64 	%fd596, %fd594, %fd595;
	st.shared.f64 	[%r8+1080], %fd596;
	add.f64 	%fd597, %fd595, %fd594;
	st.shared.f64 	[%r8+600], %fd597;
	ld.const.f64 	%fd1222, [const_oddDofToQuad+288];
	fma.rn.f64 	%fd598, %fd1222, %fd492, 0d0000000000000000;
	ld.const.f64 	%fd1221, [const_evenDofToQuad+288];
	fma.rn.f64 	%fd599, %fd1221, %fd493, 0d0000000000000000;
	ld.const.f64 	%fd1220, [const_oddDofToQuad+296];
	fma.rn.f64 	%fd600, %fd1220, %fd496, %fd598;
	ld.const.f64 	%fd1219, [const_evenDofToQuad+296];
	fma.rn.f64 	%fd601, %fd1219, %fd497, %fd599;
	ld.const.f64 	%fd1218, [const_oddDofToQuad+304];
	fma.rn.f64 	%fd602, %fd1218, %fd500, %fd600;
	ld.const.f64 	%fd1217, [const_evenDofToQuad+304];
	fma.rn.f64 	%fd603, %fd1217, %fd501, %fd601;
	ld.const.f64 	%fd1216, [const_oddDofToQuad+312];
	fma.rn.f64 	%fd604, %fd1216, %fd504, %fd602;
	ld.const.f64 	%fd1215, [const_evenDofToQuad+312];
	fma.rn.f64 	%fd605, %fd1215, %fd505, %fd603;
	ld.const.f64 	%fd1214, [const_oddDofToQuad+320];
	fma.rn.f64 	%fd606, %fd1214, %fd508, %fd604;
	ld.const.f64 	%fd1213, [const_evenDofToQuad+320];
	fma.rn.f64 	%fd607, %fd1213, %fd509, %fd605;
	ld.const.f64 	%fd1212, [const_oddDofToQuad+328];
	fma.rn.f64 	%fd608, %fd1212, %fd513, %fd606;
	ld.const.f64 	%fd1211, [const_evenDofToQuad+328];
	fma.rn.f64 	%fd609, %fd1211, %fd512, %fd607;
	sub.f64 	%fd610, %fd608, %fd609;
	st.shared.f64 	[%r8+960], %fd610;
	add.f64 	%fd611, %fd609, %fd608;
	st.shared.f64 	[%r8+720], %fd611;
	ld.const.f64 	%fd1210, [const_oddDofToQuad+336];
	fma.rn.f64 	%fd612, %fd1210, %fd492, 0d0000000000000000;
	ld.const.f64 	%fd1209, [const_evenDofToQuad+336];
	fma.rn.f64 	%fd613, %fd1209, %fd493, 0d0000000000000000;
	ld.const.f64 	%fd1208, [const_oddDofToQuad+344];
	fma.rn.f64 	%fd614, %fd1208, %fd496, %fd612;
	ld.const.f64 	%fd1207, [const_evenDofToQuad+344];
	fma.rn.f64 	%fd615, %fd1207, %fd497, %fd613;
	ld.const.f64 	%fd1206, [const_oddDofToQuad+352];
	fma.rn.f64 	%fd616, %fd1206, %fd500, %fd614;
	ld.const.f64 	%fd1205, [const_evenDofToQuad+352];
	fma.rn.f64 	%fd617, %fd1205, %fd501, %fd615;
	ld.const.f64 	%fd1204, [const_oddDofToQuad+360];
	fma.rn.f64 	%fd618, %fd1204, %fd504, %fd616;
	ld.const.f64 	%fd1203, [const_evenDofToQuad+360];
	fma.rn.f64 	%fd619, %fd1203, %fd505, %fd617;
	ld.const.f64 	%fd1202, [const_oddDofToQuad+368];
	fma.rn.f64 	%fd620, %fd1202, %fd508, %fd618;
	ld.const.f64 	%fd1201, [const_evenDofToQuad+368];
	fma.rn.f64 	%fd621, %fd1201, %fd509, %fd619;
	ld.const.f64 	%fd1200, [const_oddDofToQuad+376];
	fma.rn.f64 	%fd622, %fd1200, %fd513, %fd620;
	ld.const.f64 	%fd1199, [const_evenDofToQuad+376];
	fma.rn.f64 	%fd623, %fd1199, %fd512, %fd621;
	add.f64 	%fd624, %fd623, %fd622;
	st.shared.f64 	[%r8+840], %fd624;
$L__BB297_7:
	ld.param.u64 	%rd13, [_Z32massMatrixMultiplyConstantKernelILi11ELi15ELi1EEviPKdS1_S1_S1_Pd_param_1];
	setp.gt.u32 	%p7, %r10, 164;
	bar.sync 	0;
	mul.hi.u16 	%rs15, %rs1, -30583;
	shr.u16 	%rs16, %rs15, 3;
	mul.lo.s16 	%rs17, %rs16, 15;
	sub.s16 	%rs18, %rs1, %rs17;
	mul.wide.u16 	%r18, %rs16, 1800;
	add.s32 	%r19, %r4, %r18;
	mul.wide.u16 	%r20, %rs18, 120;
	add.s32 	%r21, %r19, %r20;
	ld.shared.f64 	%fd625, [%r21];
	ld.shared.f64 	%fd626, [%r21+80];
	add.f64 	%fd627, %fd625, %fd626;
	sub.f64 	%fd628, %fd625, %fd626;
	ld.shared.f64 	%fd629, [%r21+8];
	ld.shared.f64 	%fd630, [%r21+72];
	add.f64 	%fd631, %fd629, %fd630;
	sub.f64 	%fd632, %fd629, %fd630;
	ld.shared.f64 	%fd633, [%r21+16];
	ld.shared.f64 	%fd634, [%r21+64];
	add.f64 	%fd635, %fd633, %fd634;
	sub.f64 	%fd636, %fd633, %fd634;
	ld.shared.f64 	%fd637, [%r21+24];
	ld.shared.f64 	%fd638, [%r21+56];
	add.f64 	%fd639, %fd637, %fd638;
	sub.f64 	%fd640, %fd637, %fd638;
	ld.shared.f64 	%fd641, [%r21+32];
	ld.shared.f64 	%fd642, [%r21+48];
	add.f64 	%fd643, %fd641, %fd642;
	sub.f64 	%fd644, %fd641, %fd642;
	ld.shared.f64 	%fd645, [%r21+40];
	add.f64 	%fd646, %fd645, %fd645;
	sub.f64 	%fd647, %fd645, %fd645;
	mul.f64 	%fd648, %fd646, 0d3FE0000000000000;
	mov.b32 	%r22, {%rs18, %rs16};
	mov.b32 	%r23, 14;
	mov.b32 	%r24, 57615;
	dp2a.lo.u32.u32 	%r25, %r22, %r24, %r23;
	mad.lo.s32 	%r26, %r3, 3375, %r25;
	ld.const.f64 	%fd649, [const_oddDofToQuad];
	fma.rn.f64 	%fd650, %fd649, %fd627, 0d0000000000000000;
	ld.const.f64 	%fd651, [const_evenDofToQuad];
	fma.rn.f64 	%fd652, %fd651, %fd628, 0d0000000000000000;
	ld.const.f64 	%fd653, [const_oddDofToQuad+8];
	fma.rn.f64 	%fd654, %fd653, %fd631, %fd650;
	fma.rn.f64 	%fd655, %fd26, %fd632, %fd652;
	fma.rn.f64 	%fd656, %fd27, %fd635, %fd654;
	fma.rn.f64 	%fd657, %fd28, %fd636, %fd655;
	fma.rn.f64 	%fd658, %fd29, %fd639, %fd656;
	fma.rn.f64 	%fd659, %fd30, %fd640, %fd657;
	fma.rn.f64 	%fd660, %fd31, %fd643, %fd658;
	ld.const.f64 	%fd661, [const_evenDofToQuad+32];
	fma.rn.f64 	%fd662, %fd661, %fd644, %fd659;
	ld.const.f64 	%fd663, [const_oddDofToQuad+40];
	fma.rn.f64 	%fd664, %fd663, %fd648, %fd660;
	fma.rn.f64 	%fd665, %fd34, %fd647, %fd662;
	cvta.to.global.u64 	%rd7, %rd13;
	mul.wide.s32 	%rd8, %r26, 8;
	add.s64 	%rd9, %rd7, %rd8;
	ld.global.nc.f64 	%fd666, [%rd9];
	ld.global.nc.f64 	%fd667, [%rd9+-112];
	sub.f64 	%fd668, %fd664, %fd665;
	mul.f64 	%fd669, %fd668, %fd666;
	add.f64 	%fd670, %fd664, %fd665;
	mul.f64 	%fd1280, %fd670, %fd667;
	fma.rn.f64 	%fd671, %fd35, %fd627, 0d0000000000000000;
	fma.rn.f64 	%fd672, %fd36, %fd628, 0d0000000000000000;
	fma.rn.f64 	%fd673, %fd37, %fd631, %fd671;
	fma.rn.f64 	%fd674, %fd38, %fd632, %fd672;
	fma.rn.f64 	%fd675, %fd39, %fd635, %fd673;
	fma.rn.f64 	%fd676, %fd40, %fd636, %fd674;
	fma.rn.f64 	%fd677, %fd41, %fd639, %fd675;
	fma.rn.f64 	%fd678, %fd42, %fd640, %fd676;
	fma.rn.f64 	%fd679, %fd43, %fd643, %fd677;
	fma.rn.f64 	%fd680, %fd44, %fd644, %fd678;
	fma.rn.f64 	%fd681, %fd45, %fd648, %fd679;
	fma.rn.f64 	%fd682, %fd46, %fd647, %fd680;
	ld.global.nc.f64 	%fd683, [%rd9+-8];
	ld.global.nc.f64 	%fd684, [%rd9+-104];
	sub.f64 	%fd685, %fd681, %fd682;
	mul.f64 	%fd686, %fd685, %fd683;
	add.f64 	%fd687, %fd681, %fd682;
	mul.f64 	%fd1279, %fd687, %fd684;
	ld.const.f64 	%fd688, [const_oddDofToQuad+96];
	fma.rn.f64 	%fd689, %fd688, %fd627, 0d0000000000000000;
	fma.rn.f64 	%fd690, %fd1269, %fd628, 0d0000000000000000;
	fma.rn.f64 	%fd691, %fd1268, %fd631, %fd689;
	fma.rn.f64 	%fd692, %fd1267, %fd632, %fd690;
	fma.rn.f64 	%fd693, %fd1266, %fd635, %fd691;
	fma.rn.f64 	%fd694, %fd1265, %fd636, %fd692;
	fma.rn.f64 	%fd695, %fd1264, %fd639, %fd693;
	fma.rn.f64 	%fd696, %fd1263, %fd640, %fd694;
	fma.rn.f64 	%fd697, %fd1262, %fd643, %fd695;
	fma.rn.f64 	%fd698, %fd1261, %fd644, %fd696;
	fma.rn.f64 	%fd699, %fd1260, %fd648, %fd697;
	fma.rn.f64 	%fd700, %fd1259, %fd647, %fd698;
	ld.global.nc.f64 	%fd701, [%rd9+-16];
	ld.global.nc.f64 	%fd702, [%rd9+-96];
	sub.f64 	%fd703, %fd699, %fd700;
	mul.f64 	%fd704, %fd703, %fd701;
	add.f64 	%fd705, %fd699, %fd700;
	mul.f64 	%fd1278, %fd705, %fd702;
	fma.rn.f64 	%fd706, %fd1258, %fd627, 0d0000000000000000;
	fma.rn.f64 	%fd707, %fd1257, %fd628, 0d0000000000000000;
	fma.rn.f64 	%fd708, %fd1256, %fd631, %fd706;
	fma.rn.f64 	%fd709, %fd1255, %fd632, %fd707;
	fma.rn.f64 	%fd710, %fd1254, %fd635, %fd708;
	fma.rn.f64 	%fd711, %fd1253, %fd636, %fd709;
	fma.rn.f64 	%fd712, %fd1252, %fd639, %fd710;
	fma.rn.f64 	%fd713, %fd1251, %fd640, %fd711;
	fma.rn.f64 	%fd714, %fd1250, %fd643, %fd712;
	fma.rn.f64 	%fd715, %fd1249, %fd644, %fd713;
	fma.rn.f64 	%fd716, %fd1248, %fd648, %fd714;
	fma.rn.f64 	%fd717, %fd1247, %fd647, %fd715;
	ld.global.nc.f64 	%fd718, [%rd9+-24];
	ld.global.nc.f64 	%fd719, [%rd9+-88];
	sub.f64 	%fd720, %fd716, %fd717;
	mul.f64 	%fd721, %fd720, %fd718;
	add.f64 	%fd722, %fd716, %fd717;
	mul.f64 	%fd1277, %fd722, %fd719;
	fma.rn.f64 	%fd723, %fd1246, %fd627, 0d0000000000000000;
	fma.rn.f64 	%fd724, %fd1245, %fd628, 0d0000000000000000;
	fma.rn.f64 	%fd725, %fd1244, %fd631, %fd723;
	fma.rn.f64 	%fd726, %fd1243, %fd632, %fd724;
	fma.rn.f64 	%fd727, %fd1242, %fd635, %fd725;
	fma.rn.f64 	%fd728, %fd1241, %fd636, %fd726;
	fma.rn.f64 	%fd729, %fd1240, %fd639, %fd727;
	fma.rn.f64 	%fd730, %fd1239, %fd640, %fd728;
	fma.rn.f64 	%fd731, %fd1238, %fd643, %fd729;
	fma.rn.f64 	%fd732, %fd1237, %fd644, %fd730;
	fma.rn.f64 	%fd733, %fd1236, %fd648, %fd731;
	fma.rn.f64 	%fd734, %fd1235, %fd647, %fd732;
	ld.global.nc.f64 	%fd735, [%rd9+-32];
	ld.global.nc.f64 	%fd736, [%rd9+-80];
	sub.f64 	%fd737, %fd733, %fd734;
	mul.f64 	%fd1270, %fd737, %fd735;
	add.f64 	%fd738, %fd733, %fd734;
	mul.f64 	%fd1276, %fd738, %fd736;
	fma.rn.f64 	%fd739, %fd1234, %fd627, 0d0000000000000000;
	fma.rn.f64 	%fd740, %fd1233, %fd628, 0d0000000000000000;
	fma.rn.f64 	%fd741, %fd1232, %fd631, %fd739;
	fma.rn.f64 	%fd742, %fd1231, %fd632, %fd740;
	fma.rn.f64 	%fd743, %fd1230, %fd635, %fd741;
	fma.rn.f64 	%fd744, %fd1229, %fd636, %fd742;
	fma.rn.f64 	%fd745, %fd1228, %fd639, %fd743;
	fma.rn.f64 	%fd746, %fd1227, %fd640, %fd744;
	fma.rn.f64 	%fd747, %fd1226, %fd643, %fd745;
	fma.rn.f64 	%fd748, %fd1225, %fd644, %fd746;
	fma.rn.f64 	%fd749, %fd1224, %fd648, %fd747;
	fma.rn.f64 	%fd750, %fd1223, %fd647, %fd748;
	ld.global.nc.f64 	%fd751, [%rd9+-40];
	ld.global.nc.f64 	%fd752, [%rd9+-72];
	sub.f64 	%fd753, %fd749, %fd750;
	mul.f64 	%fd1271, %fd753, %fd751;
	add.f64 	%fd754, %fd749, %fd750;
	mul.f64 	%fd1275, %fd754, %fd752;
	fma.rn.f64 	%fd755, %fd1222, %fd627, 0d0000000000000000;
	fma.rn.f64 	%fd756, %fd1221, %fd628, 0d0000000000000000;
	fma.rn.f64 	%fd757, %fd1220, %fd631, %fd755;
	fma.rn.f64 	%fd758, %fd1219, %fd632, %fd756;
	fma.rn.f64 	%fd759, %fd1218, %fd635, %fd757;
	fma.rn.f64 	%fd760, %fd1217, %fd636, %fd758;
	fma.rn.f64 	%fd761, %fd1216, %fd639, %fd759;
	fma.rn.f64 	%fd762, %fd1215, %fd640, %fd760;
	fma.rn.f64 	%fd763, %fd1214, %fd643, %fd761;
	fma.rn.f64 	%fd764, %fd1213, %fd644, %fd762;
	fma.rn.f64 	%fd765, %fd1212, %fd648, %fd763;
	fma.rn.f64 	%fd766, %fd1211, %fd647, %fd764;
	ld.global.nc.f64 	%fd767, [%rd9+-48];
	ld.global.nc.f64 	%fd768, [%rd9+-64];
	sub.f64 	%fd769, %fd765, %fd766;
	mul.f64 	%fd1272, %fd769, %fd767;
	add.f64 	%fd770, %fd765, %fd766;
	mul.f64 	%fd1274, %fd770, %fd768;
	fma.rn.f64 	%fd771, %fd1210, %fd627, 0d0000000000000000;
	fma.rn.f64 	%fd772, %fd1209, %fd628, 0d0000000000000000;
	fma.rn.f64 	%fd773, %fd1208, %fd631, %fd771;
	fma.rn.f64 	%fd774, %fd1207, %fd632, %fd772;
	fma.rn.f64 	%fd775, %fd1206, %fd635, %fd773;
	fma.rn.f64 	%fd776, %fd1205, %fd636, %fd774;
	fma.rn.f64 	%fd777, %fd1204, %fd639, %fd775;
	fma.rn.f64 	%fd778, %fd1203, %fd640, %fd776;
	fma.rn.f64 	%fd779, %fd1202, %fd643, %fd777;
	fma.rn.f64 	%fd780, %fd1201, %fd644, %fd778;
	fma.rn.f64 	%fd781, %fd1200, %fd648, %fd779;
	fma.rn.f64 	%fd782, %fd1199, %fd647, %fd780;
	ld.global.nc.f64 	%fd783, [%rd9+-56];
	add.f64 	%fd784, %fd781, %fd782;
	mul.f64 	%fd1273, %fd784, %fd783;
	bar.sync 	0;
	add.f64 	%fd785, %fd1280, %fd669;
	sub.f64 	%fd786, %fd1280, %fd669;
	add.f64 	%fd787, %fd1279, %fd686;
	sub.f64 	%fd788, %fd1279, %fd686;
	add.f64 	%fd789, %fd1278, %fd704;
	sub.f64 	%fd790, %fd1278, %fd704;
	add.f64 	%fd791, %fd1277, %fd721;
	sub.f64 	%fd792, %fd1277, %fd721;
	add.f64 	%fd793, %fd1276, %fd1270;
	sub.f64 	%fd794, %fd1276, %fd1270;
	add.f64 	%fd795, %fd1275, %fd1271;
	sub.f64 	%fd796, %fd1275, %fd1271;
	add.f64 	%fd797, %fd1274, %fd1272;
	sub.f64 	%fd798, %fd1274, %fd1272;
	add.f64 	%fd799, %fd1273, %fd1273;
	sub.f64 	%fd800, %fd1273, %fd1273;
	mul.f64 	%fd801, %fd799, 0d3FE0000000000000;
	fma.rn.f64 	%fd802, %fd649, %fd785, 0d0000000000000000;
	fma.rn.f64 	%fd803, %fd651, %fd786, 0d0000000000000000;
	fma.rn.f64 	%fd804, %fd35, %fd787, %fd802;
	fma.rn.f64 	%fd805, %fd36, %fd788, %fd803;
	fma.rn.f64 	%fd806, %fd688, %fd789, %fd804;
	fma.rn.f64 	%fd807, %fd1269, %fd790, %fd805;
	fma.rn.f64 	%fd808, %fd1258, %fd791, %fd806;
	fma.rn.f64 	%fd809, %fd1257, %fd792, %fd807;
	fma.rn.f64 	%fd810, %fd1246, %fd793, %fd808;
	fma.rn.f64 	%fd811, %fd1245, %fd794, %fd809;
	fma.rn.f64 	%fd812, %fd1234, %fd795, %fd810;
	fma.rn.f64 	%fd813, %fd1233, %fd796, %fd811;
	fma.rn.f64 	%fd814, %fd1222, %fd797, %fd812;
	fma.rn.f64 	%fd815, %fd1221, %fd798, %fd813;
	fma.rn.f64 	%fd816, %fd1210, %fd801, %fd814;
	fma.rn.f64 	%fd817, %fd1209, %fd800, %fd815;
	sub.f64 	%fd818, %fd816, %fd817;
	st.shared.f64 	[%r21+80], %fd818;
	add.f64 	%fd819, %fd816, %fd817;
	st.shared.f64 	[%r21], %fd819;
	fma.rn.f64 	%fd820, %fd653, %fd785, 0d0000000000000000;
	fma.rn.f64 	%fd821, %fd26, %fd786, 0d0000000000000000;
	fma.rn.f64 	%fd822, %fd37, %fd787, %fd820;
	fma.rn.f64 	%fd823, %fd38, %fd788, %fd821;
	fma.rn.f64 	%fd824, %fd1268, %fd789, %fd822;
	fma.rn.f64 	%fd825, %fd1267, %fd790, %fd823;
	fma.rn.f64 	%fd826, %fd1256, %fd791, %fd824;
	fma.rn.f64 	%fd827, %fd1255, %fd792, %fd825;
	fma.rn.f64 	%fd828, %fd1244, %fd793, %fd826;
	fma.rn.f64 	%fd829, %fd1243, %fd794, %fd827;
	fma.rn.f64 	%fd830, %fd1232, %fd795, %fd828;
	fma.rn.f64 	%fd831, %fd1231, %fd796, %fd829;
	fma.rn.f64 	%fd832, %fd1220, %fd797, %fd830;
	fma.rn.f64 	%fd833, %fd1219, %fd798, %fd831;
	fma.rn.f64 	%fd834, %fd1208, %fd801, %fd832;
	fma.rn.f64 	%fd835, %fd1207, %fd800, %fd833;
	sub.f64 	%fd836, %fd834, %fd835;
	st.shared.f64 	[%r21+72], %fd836;
	add.f64 	%fd837, %fd834, %fd835;
	st.shared.f64 	[%r21+8], %fd837;
	fma.rn.f64 	%fd838, %fd27, %fd785, 0d0000000000000000;
	fma.rn.f64 	%fd839, %fd28, %fd786, 0d0000000000000000;
	fma.rn.f64 	%fd840, %fd39, %fd787, %fd838;
	fma.rn.f64 	%fd841, %fd40, %fd788, %fd839;
	fma.rn.f64 	%fd842, %fd1266, %fd789, %fd840;
	fma.rn.f64 	%fd843, %fd1265, %fd790, %fd841;
	fma.rn.f64 	%fd844, %fd1254, %fd791, %fd842;
	fma.rn.f64 	%fd845, %fd1253, %fd792, %fd843;
	fma.rn.f64 	%fd846, %fd1242, %fd793, %fd844;
	fma.rn.f64 	%fd847, %fd1241, %fd794, %fd845;
	fma.rn.f64 	%fd848, %fd1230, %fd795, %fd846;
	fma.rn.f64 	%fd849, %fd1229, %fd796, %fd847;
	fma.rn.f64 	%fd850, %fd1218, %fd797, %fd848;
	fma.rn.f64 	%fd851, %fd1217, %fd798, %fd849;
	fma.rn.f64 	%fd852, %fd1206, %fd801, %fd850;
	fma.rn.f64 	%fd853, %fd1205, %fd800, %fd851;
	sub.f64 	%fd854, %fd852, %fd853;
	st.shared.f64 	[%r21+64], %fd854;
	add.f64 	%fd855, %fd852, %fd853;
	st.shared.f64 	[%r21+16], %fd855;
	fma.rn.f64 	%fd856, %fd29, %fd785, 0d0000000000000000;
	fma.rn.f64 	%fd857, %fd30, %fd786, 0d0000000000000000;
	fma.rn.f64 	%fd858, %fd41, %fd787, %fd856;
	fma.rn.f64 	%fd859, %fd42, %fd788, %fd857;
	fma.rn.f64 	%fd860, %fd1264, %fd789, %fd858;
	fma.rn.f64 	%fd861, %fd1263, %fd790, %fd859;
	fma.rn.f64 	%fd862, %fd1252, %fd791, %fd860;
	fma.rn.f64 	%fd863, %fd1251, %fd792, %fd861;
	fma.rn.f64 	%fd864, %fd1240, %fd793, %fd862;
	fma.rn.f64 	%fd865, %fd1239, %fd794, %fd863;
	fma.rn.f64 	%fd866, %fd1228, %fd795, %fd864;
	fma.rn.f64 	%fd867, %fd1227, %fd796, %fd865;
	fma.rn.f64 	%fd868, %fd1216, %fd797, %fd866;
	fma.rn.f64 	%fd869, %fd1215, %fd798, %fd867;
	fma.rn.f64 	%fd870, %fd1204, %fd801, %fd868;
	fma.rn.f64 	%fd871, %fd1203, %fd800, %fd869;
	sub.f64 	%fd872, %fd870, %fd871;
	st.shared.f64 	[%r21+56], %fd872;
	add.f64 	%fd873, %fd870, %fd871;
	st.shared.f64 	[%r21+24], %fd873;
	fma.rn.f64 	%fd874, %fd31, %fd785, 0d0000000000000000;
	fma.rn.f64 	%fd875, %fd661, %fd786, 0d0000000000000000;
	fma.rn.f64 	%fd876, %fd43, %fd787, %fd874;
	fma.rn.f64 	%fd877, %fd44, %fd788, %fd875;
	fma.rn.f64 	%fd878, %fd1262, %fd789, %fd876;
	fma.rn.f64 	%fd879, %fd1261, %fd790, %fd877;
	fma.rn.f64 	%fd880, %fd1250, %fd791, %fd878;
	fma.rn.f64 	%fd881, %fd1249, %fd792, %fd879;
	fma.rn.f64 	%fd882, %fd1238, %fd793, %fd880;
	fma.rn.f64 	%fd883, %fd1237, %fd794, %fd881;
	fma.rn.f64 	%fd884, %fd1226, %fd795, %fd882;
	fma.rn.f64 	%fd885, %fd1225, %fd796, %fd883;
	fma.rn.f64 	%fd886, %fd1214, %fd797, %fd884;
	fma.rn.f64 	%fd887, %fd1213, %fd798, %fd885;
	fma.rn.f64 	%fd888, %fd1202, %fd801, %fd886;
	fma.rn.f64 	%fd889, %fd1201, %fd800, %fd887;
	sub.f64 	%fd890, %fd888, %fd889;
	st.shared.f64 	[%r21+48], %fd890;
	add.f64 	%fd891, %fd888, %fd889;
	st.shared.f64 	[%r21+32], %fd891;
	fma.rn.f64 	%fd892, %fd663, %fd785, 0d0000000000000000;
	fma.rn.f64 	%fd893, %fd34, %fd786, 0d0000000000000000;
	fma.rn.f64 	%fd894, %fd45, %fd787, %fd892;
	fma.rn.f64 	%fd895, %fd46, %fd788, %fd893;
	fma.rn.f64 	%fd896, %fd1260, %fd789, %fd894;
	fma.rn.f64 	%fd897, %fd1259, %fd790, %fd895;
	fma.rn.f64 	%fd898, %fd1248, %fd791, %fd896;
	fma.rn.f64 	%fd899, %fd1247, %fd792, %fd897;
	fma.rn.f64 	%fd900, %fd1236, %fd793, %fd898;
	fma.rn.f64 	%fd901, %fd1235, %fd794, %fd899;
	fma.rn.f64 	%fd902, %fd1224, %fd795, %fd900;
	fma.rn.f64 	%fd903, %fd1223, %fd796, %fd901;
	fma.rn.f64 	%fd904, %fd1212, %fd797, %fd902;
	fma.rn.f64 	%fd905, %fd1211, %fd798, %fd903;
	fma.rn.f64 	%fd906, %fd1200, %fd801, %fd904;
	fma.rn.f64 	%fd907, %fd1199, %fd800, %fd905;
	add.f64 	%fd908, %fd906, %fd907;
	st.shared.f64 	[%r21+40], %fd908;
	bar.sync 	0;
	@%p7 bra 	$L__BB297_9;
	ld.shared.f64 	%fd909, [%r8];
	ld.shared.f64 	%fd910, [%r8+1680];
	add.f64 	%fd911, %fd909, %fd910;
	sub.f64 	%fd912, %fd909, %fd910;
	ld.shared.f64 	%fd913, [%r8+120];
	ld.shared.f64 	%fd914, [%r8+1560];
	add.f64 	%fd915, %fd913, %fd914;
	sub.f64 	%fd916, %fd913, %fd914;
	ld.shared.f64 	%fd917, [%r8+240];
	ld.shared.f64 	%fd918, [%r8+1440];
	add.f64 	%fd919, %fd917, %fd918;
	sub.f64 	%fd920, %fd917, %fd918;
	ld.shared.f64 	%fd921, [%r8+360];
	ld.shared.f64 	%fd922, [%r8+1320];
	add.f64 	%fd923, %fd921, %fd922;
	sub.f64 	%fd924, %fd921, %fd922;
	ld.shared.f64 	%fd925, [%r8+480];
	ld.shared.f64 	%fd926, [%r8+1200];
	add.f64 	%fd927, %fd925, %fd926;
	sub.f64 	%fd928, %fd925, %fd926;
	ld.shared.f64 	%fd929, [%r8+600];
	ld.shared.f64 	%fd930, [%r8+1080];
	add.f64 	%fd931, %fd929, %fd930;
	sub.f64 	%fd932, %fd929, %fd930;
	ld.shared.f64 	%fd933, [%r8+720];
	ld.shared.f64 	%fd934, [%r8+960];
	add.f64 	%fd935, %fd933, %fd934;
	sub.f64 	%fd936, %fd933, %fd934;
	ld.shared.f64 	%fd937, [%r8+840];
	add.f64 	%fd938, %fd937, %fd937;
	sub.f64 	%fd939, %fd937, %fd937;
	mul.f64 	%fd940, %fd938, 0d3FE0000000000000;
	ld.const.f64 	%fd941, [const_oddDofToQuad];
	fma.rn.f64 	%fd942, %fd941, %fd911, 0d0000000000000000;
	ld.const.f64 	%fd943, [const_evenDofToQuad];
	fma.rn.f64 	%fd944, %fd943, %fd912, 0d0000000000000000;
	fma.rn.f64 	%fd945, %fd35, %fd915, %fd942;
	fma.rn.f64 	%fd946, %fd36, %fd916, %fd944;
	ld.const.f64 	%fd947, [const_oddDofToQuad+96];
	fma.rn.f64 	%fd948, %fd947, %fd919, %fd945;
	fma.rn.f64 	%fd949, %fd1269, %fd920, %fd946;
	fma.rn.f64 	%fd950, %fd1258, %fd923, %fd948;
	fma.rn.f64 	%fd951, %fd1257, %fd924, %fd949;
	fma.rn.f64 	%fd952, %fd1246, %fd927, %fd950;
	fma.rn.f64 	%fd953, %fd1245, %fd928, %fd951;
	fma.rn.f64 	%fd954, %fd1234, %fd931, %fd952;
	fma.rn.f64 	%fd955, %fd1233, %fd932, %fd953;
	fma.rn.f64 	%fd956, %fd1222, %fd935, %fd954;
	fma.rn.f64 	%fd957, %fd1221, %fd936, %fd955;
	fma.rn.f64 	%fd958, %fd1210, %fd940, %fd956;
	fma.rn.f64 	%fd959, %fd1209, %fd939, %fd957;
	sub.f64 	%fd960, %fd958, %fd959;
	st.shared.f64 	[%r8+1200], %fd960;
	add.f64 	%fd961, %fd958, %fd959;
	st.shared.f64 	[%r8], %fd961;
	ld.const.f64 	%fd962, [const_oddDofToQuad+8];
	fma.rn.f64 	%fd963, %fd962, %fd911, 0d0000000000000000;
	fma.rn.f64 	%fd964, %fd26, %fd912, 0d0000000000000000;
	fma.rn.f64 	%fd965, %fd37, %fd915, %fd963;
	fma.rn.f64 	%fd966, %fd38, %fd916, %fd964;
	fma.rn.f64 	%fd967, %fd1268, %fd919, %fd965;
	fma.rn.f64 	%fd968, %fd1267, %fd920, %fd966;
	fma.rn.f64 	%fd969, %fd1256, %fd923, %fd967;
	fma.rn.f64 	%fd970, %fd1255, %fd924, %fd968;
	fma.rn.f64 	%fd971, %fd1244, %fd927, %fd969;
	fma.rn.f64 	%fd972, %fd1243, %fd928, %fd970;
	fma.rn.f64 	%fd973, %fd1232, %fd931, %fd971;
	fma.rn.f64 	%fd974, %fd1231, %fd932, %fd972;
	fma.rn.f64 	%fd975, %fd1220, %fd935, %fd973;
	fma.rn.f64 	%fd976, %fd1219, %fd936, %fd974;
	fma.rn.f64 	%fd977, %fd1208, %fd940, %fd975;
	fma.rn.f64 	%fd978, %fd1207, %fd939, %fd976;
	sub.f64 	%fd979, %fd977, %fd978;
	st.shared.f64 	[%r8+1080], %fd979;
	add.f64 	%fd980, %fd977, %fd978;
	st.shared.f64 	[%r8+120], %fd980;
	fma.rn.f64 	%fd981, %fd27, %fd911, 0d0000000000000000;
	fma.rn.f64 	%fd982, %fd28, %fd912, 0d0000000000000000;
	fma.rn.f64 	%fd983, %fd39, %fd915, %fd981;
	fma.rn.f64 	%fd984, %fd40, %fd916, %fd982;
	fma.rn.f64 	%fd985, %fd1266, %fd919, %fd983;
	fma.rn.f64 	%fd986, %fd1265, %fd920, %fd984;
	fma.rn.f64 	%fd987, %fd1254, %fd923, %fd985;
	fma.rn.f64 	%fd988, %fd1253, %fd924, %fd986;
	fma.rn.f64 	%fd989, %fd1242, %fd927, %fd987;
	fma.rn.f64 	%fd990, %fd1241, %fd928, %fd988;
	fma.rn.f64 	%fd991, %fd1230, %fd931, %fd989;
	fma.rn.f64 	%fd992, %fd1229, %fd932, %fd990;
	fma.rn.f64 	%fd993, %fd1218, %fd935, %fd991;
	fma.rn.f64 	%fd994, %fd1217, %fd936, %fd992;
	fma.rn.f64 	%fd995, %fd1206, %fd940, %fd993;
	fma.rn.f64 	%fd996, %fd1205, %fd939, %fd994;
	sub.f64 	%fd997, %fd995, %fd996;
	st.shared.f64 	[%r8+960], %fd997;
	add.f64 	%fd998, %fd995, %fd996;
	st.shared.f64 	[%r8+240], %fd998;
	fma.rn.f64 	%fd999, %fd29, %fd911, 0d0000000000000000;
	fma.rn.f64 	%fd1000, %fd30, %fd912, 0d0000000000000000;
	fma.rn.f64 	%fd1001, %fd41, %fd915, %fd999;
	fma.rn.f64 	%fd1002, %fd42, %fd916, %fd1000;
	fma.rn.f64 	%fd1003, %fd1264, %fd919, %fd1001;
	fma.rn.f64 	%fd1004, %fd1263, %fd920, %fd1002;
	fma.rn.f64 	%fd1005, %fd1252, %fd923, %fd1003;
	fma.rn.f64 	%fd1006, %fd1251, %fd924, %fd1004;
	fma.rn.f64 	%fd1007, %fd1240, %fd927, %fd1005;
	fma.rn.f64 	%fd1008, %fd1239, %fd928, %fd1006;
	fma.rn.f64 	%fd1009, %fd1228, %fd931, %fd1007;
	fma.rn.f64 	%fd1010, %fd1227, %fd932, %fd1008;
	fma.rn.f64 	%fd1011, %fd1216, %fd935, %fd1009;
	fma.rn.f64 	%fd1012, %fd1215, %fd936, %fd1010;
	fma.rn.f64 	%fd1013, %fd1204, %fd940, %fd1011;
	fma.rn.f64 	%fd1014, %fd1203, %fd939, %fd1012;
	sub.f64 	%fd1015, %fd1013, %fd1014;
	st.shared.f64 	[%r8+840], %fd1015;
	add.f64 	%fd1016, %fd1013, %fd1014;
	st.shared.f64 	[%r8+360], %fd1016;
	fma.rn.f64 	%fd1017, %fd31, %fd911, 0d0000000000000000;
	ld.const.f64 	%fd1018, [const_evenDofToQuad+32];
	fma.rn.f64 	%fd1019, %fd1018, %fd912, 0d0000000000000000;
	fma.rn.f64 	%fd1020, %fd43, %fd915, %fd1017;
	fma.rn.f64 	%fd1021, %fd44, %fd916, %fd1019;
	fma.rn.f64 	%fd1022, %fd1262, %fd919, %fd1020;
	fma.rn.f64 	%fd1023, %fd1261, %fd920, %fd1021;
	fma.rn.f64 	%fd1024, %fd1250, %fd923, %fd1022;
	fma.rn.f64 	%fd1025, %fd1249, %fd924, %fd1023;
	fma.rn.f64 	%fd1026, %fd1238, %fd927, %fd1024;
	fma.rn.f64 	%fd1027, %fd1237, %fd928, %fd1025;
	fma.rn.f64 	%fd1028, %fd1226, %fd931, %fd1026;
	fma.rn.f64 	%fd1029, %fd1225, %fd932, %fd1027;
	fma.rn.f64 	%fd1030, %fd1214, %fd935, %fd1028;
	fma.rn.f64 	%fd1031, %fd1213, %fd936, %fd1029;
	fma.rn.f64 	%fd1032, %fd1202, %fd940, %fd1030;
	fma.rn.f64 	%fd1033, %fd1201, %fd939, %fd1031;
	sub.f64 	%fd1034, %fd1032, %fd1033;
	st.shared.f64 	[%r8+720], %fd1034;
	add.f64 	%fd1035, %fd1032, %fd1033;
	st.shared.f64 	[%r8+480], %fd1035;
	ld.const.f64 	%fd1036, [const_oddDofToQuad+40];
	fma.rn.f64 	%fd1037, %fd1036, %fd911, 0d0000000000000000;
	fma.rn.f64 	%fd1038, %fd34, %fd912, 0d0000000000000000;
	fma.rn.f64 	%fd1039, %fd45, %fd915, %fd1037;
	fma.rn.f64 	%fd1040, %fd46, %fd916, %fd1038;
	fma.rn.f64 	%fd1041, %fd1260, %fd919, %fd1039;
	fma.rn.f64 	%fd1042, %fd1259, %fd920, %fd1040;
	fma.rn.f64 	%fd1043, %fd1248, %fd923, %fd1041;
	fma.rn.f64 	%fd1044, %fd1247, %fd924, %fd1042;
	fma.rn.f64 	%fd1045, %fd1236, %fd927, %fd1043;
	fma.rn.f64 	%fd1046, %fd1235, %fd928, %fd1044;
	fma.rn.f64 	%fd1047, %fd1224, %fd931, %fd1045;
	fma.rn.f64 	%fd1048, %fd1223, %fd932, %fd1046;
	fma.rn.f64 	%fd1049, %fd1212, %fd935, %fd1047;
	fma.rn.f64 	%fd1050, %fd1211, %fd936, %fd1048;
	fma.rn.f64 	%fd1051, %fd1200, %fd940, %fd1049;
	fma.rn.f64 	%fd1052, %fd1199, %fd939, %fd1050;
	add.f64 	%fd1053, %fd1051, %fd1052;
	st.shared.f64 	[%r8+600], %fd1053;
$L__BB297_9:
	setp.gt.u32 	%p8, %r10, 120;
	bar.sync 	0;
	@%p8 bra 	$L__BB297_11;
	ld.shared.f64 	%fd1054, [%r7];
	ld.shared.f64 	%fd1055, [%r7+25200];
	add.f64 	%fd1056, %fd1054, %fd1055;
	sub.f64 	%fd1057, %fd1054, %fd1055;
	ld.shared.f64 	%fd1058, [%r7+1800];
	ld.shared.f64 	%fd1059, [%r7+23400];
	add.f64 	%fd1060, %fd1058, %fd1059;
	sub.f64 	%fd1061, %fd1058, %fd1059;
	ld.shared.f64 	%fd1062, [%r7+3600];
	ld.shared.f64 	%fd1063, [%r7+21600];
	add.f64 	%fd1064, %fd1062, %fd1063;
	sub.f64 	%fd1065, %fd1062, %fd1063;
	ld.shared.f64 	%fd1066, [%r7+5400];
	ld.shared.f64 	%fd1067, [%r7+19800];
	add.f64 	%fd1068, %fd1066, %fd1067;
	sub.f64 	%fd1069, %fd1066, %fd1067;
	ld.shared.f64 	%fd1070, [%r7+7200];
	ld.shared.f64 	%fd1071, [%r7+18000];
	add.f64 	%fd1072, %fd1070, %fd1071;
	sub.f64 	%fd1073, %fd1070, %fd1071;
	ld.shared.f64 	%fd1074, [%r7+9000];
	ld.shared.f64 	%fd1075, [%r7+16200];
	add.f64 	%fd1076, %fd1074, %fd1075;
	sub.f64 	%fd1077, %fd1074, %fd1075;
	ld.shared.f64 	%fd1078, [%r7+10800];
	ld.shared.f64 	%fd1079, [%r7+14400];
	add.f64 	%fd1080, %fd1078, %fd1079;
	sub.f64 	%fd1081, %fd1078, %fd1079;
	ld.shared.f64 	%fd1082, [%r7+12600];
	add.f64 	%fd1083, %fd1082, %fd1082;
	sub.f64 	%fd1084, %fd1082, %fd1082;
	mul.f64 	%fd1085, %fd1083, 0d3FE0000000000000;
	ld.const.f64 	%fd1086, [const_oddDofToQuad];
	fma.rn.f64 	%fd1087, %fd1086, %fd1056, 0d0000000000000000;
	ld.const.f64 	%fd1088, [const_evenDofToQuad];
	fma.rn.f64 	%fd1089, %fd1088, %fd1057, 0d0000000000000000;
	fma.rn.f64 	%fd1090, %fd35, %fd1060, %fd1087;
	fma.rn.f64 	%fd1091, %fd36, %fd1061, %fd1089;
	ld.const.f64 	%fd1092, [const_oddDofToQuad+96];
	fma.rn.f64 	%fd1093, %fd1092, %fd1064, %fd1090;
	fma.rn.f64 	%fd1094, %fd1269, %fd1065, %fd1091;
	fma.rn.f64 	%fd1095, %fd1258, %fd1068, %fd1093;
	fma.rn.f64 	%fd1096, %fd1257, %fd1069, %fd1094;
	fma.rn.f64 	%fd1097, %fd1246, %fd1072, %fd1095;
	fma.rn.f64 	%fd1098, %fd1245, %fd1073, %fd1096;
	fma.rn.f64 	%fd1099, %fd1234, %fd1076, %fd1097;
	fma.rn.f64 	%fd1100, %fd1233, %fd1077, %fd1098;
	fma.rn.f64 	%fd1101, %fd1222, %fd1080, %fd1099;
	fma.rn.f64 	%fd1102, %fd1221, %fd1081, %fd1100;
	fma.rn.f64 	%fd1103, %fd1210, %fd1085, %fd1101;
	fma.rn.f64 	%fd1104, %fd1209, %fd1084, %fd1102;
	sub.f64 	%fd1270, %fd1103, %fd1104;
	add.f64 	%fd1280, %fd1103, %fd1104;
	ld.const.f64 	%fd1105, [const_oddDofToQuad+8];
	fma.rn.f64 	%fd1106, %fd1105, %fd1056, 0d0000000000000000;
	fma.rn.f64 	%fd1107, %fd26, %fd1057, 0d0000000000000000;
	fma.rn.f64 	%fd1108, %fd37, %fd1060, %fd1106;
	fma.rn.f64 	%fd1109, %fd38, %fd1061, %fd1107;
	fma.rn.f64 	%fd1110, %fd1268, %fd1064, %fd1108;
	fma.rn.f64 	%fd1111, %fd1267, %fd1065, %fd1109;
	fma.rn.f64 	%fd1112, %fd1256, %fd1068, %fd1110;
	fma.rn.f64 	%fd1113, %fd1255, %fd1069, %fd1111;
	fma.rn.f64 	%fd1114, %fd1244, %fd1072, %fd1112;
	fma.rn.f64 	%fd1115, %fd1243, %fd1073, %fd1113;
	fma.rn.f64 	%fd1116, %fd1232, %fd1076, %fd1114;
	fma.rn.f64 	%fd1117, %fd1231, %fd1077, %fd1115;
	fma.rn.f64 	%fd1118, %fd1220, %fd1080, %fd1116;
	fma.rn.f64 	%fd1119, %fd1219, %fd1081, %fd1117;
	fma.rn.f64 	%fd1120, %fd1208, %fd1085, %fd1118;
	fma.rn.f64 	%fd1121, %fd1207, %fd1084, %fd1119;
	sub.f64 	%fd1271, %fd1120, %fd1121;
	add.f64 	%fd1279, %fd1120, %fd1121;
	fma.rn.f64 	%fd1122, %fd27, %fd1056, 0d0000000000000000;
	fma.rn.f64 	%fd1123, %fd28, %fd1057, 0d0000000000000000;
	fma.rn.f64 	%fd1124, %fd39, %fd1060, %fd1122;
	fma.rn.f64 	%fd1125, %fd40, %fd1061, %fd1123;
	fma.rn.f64 	%fd1126, %fd1266, %fd1064, %fd1124;
	fma.rn.f64 	%fd1127, %fd1265, %fd1065, %fd1125;
	fma.rn.f64 	%fd1128, %fd1254, %fd1068, %fd1126;
	fma.rn.f64 	%fd1129, %fd1253, %fd1069, %fd1127;
	fma.rn.f64 	%fd1130, %fd1242, %fd1072, %fd1128;
	fma.rn.f64 	%fd1131, %fd1241, %fd1073, %fd1129;
	fma.rn.f64 	%fd1132, %fd1230, %fd1076, %fd1130;
	fma.rn.f64 	%fd1133, %fd1229, %fd1077, %fd1131;
	fma.rn.f64 	%fd1134, %fd1218, %fd1080, %fd1132;
	fma.rn.f64 	%fd1135, %fd1217, %fd1081, %fd1133;
	fma.rn.f64 	%fd1136, %fd1206, %fd1085, %fd1134;
	fma.rn.f64 	%fd1137, %fd1205, %fd1084, %fd1135;
	sub.f64 	%fd1272, %fd1136, %fd1137;
	add.f64 	%fd1278, %fd1136, %fd1137;
	fma.rn.f64 	%fd1138, %fd29, %fd1056, 0d0000000000000000;
	fma.rn.f64 	%fd1139, %fd30, %fd1057, 0d0000000000000000;
	fma.rn.f64 	%fd1140, %fd41, %fd1060, %fd1138;
	fma.rn.f64 	%fd1141, %fd42, %fd1061, %fd1139;
	fma.rn.f64 	%fd1142, %fd1264, %fd1064, %fd1140;
	fma.rn.f64 	%fd1143, %fd1263, %fd1065, %fd1141;
	fma.rn.f64 	%fd1144, %fd1252, %fd1068, %fd1142;
	fma.rn.f64 	%fd1145, %fd1251, %fd1069, %fd1143;
	fma.rn.f64 	%fd1146, %fd1240, %fd1072, %fd1144;
	fma.rn.f64 	%fd1147, %fd1239, %fd1073, %fd1145;
	fma.rn.f64 	%fd1148, %fd1228, %fd1076, %fd1146;
	fma.rn.f64 	%fd1149, %fd1227, %fd1077, %fd1147;
	fma.rn.f64 	%fd1150, %fd1216, %fd1080, %fd1148;
	fma.rn.f64 	%fd1151, %fd1215, %fd1081, %fd1149;
	fma.rn.f64 	%fd1152, %fd1204, %fd1085, %fd1150;
	fma.rn.f64 	%fd1153, %fd1203, %fd1084, %fd1151;
	sub.f64 	%fd1273, %fd1152, %fd1153;
	add.f64 	%fd1277, %fd1152, %fd1153;
	fma.rn.f64 	%fd1154, %fd31, %fd1056, 0d0000000000000000;
	ld.const.f64 	%fd1155, [const_evenDofToQuad+32];
	fma.rn.f64 	%fd1156, %fd1155, %fd1057, 0d0000000000000000;
	fma.rn.f64 	%fd1157, %fd43, %fd1060, %fd1154;
	fma.rn.f64 	%fd1158, %fd44, %fd1061, %fd1156;
	fma.rn.f64 	%fd1159, %fd1262, %fd1064, %fd1157;
	fma.rn.f64 	%fd1160, %fd1261, %fd1065, %fd1158;
	fma.rn.f64 	%fd1161, %fd1250, %fd1068, %fd1159;
	fma.rn.f64 	%fd1162, %fd1249, %fd1069, %fd1160;
	fma.rn.f64 	%fd1163, %fd1238, %fd1072, %fd1161;
	fma.rn.f64 	%fd1164, %fd1237, %fd1073, %fd1162;
	fma.rn.f64 	%fd1165, %fd1226, %fd1076, %fd1163;
	fma.rn.f64 	%fd1166, %fd1225, %fd1077, %fd1164;
	fma.rn.f64 	%fd1167, %fd1214, %fd1080, %fd1165;
	fma.rn.f64 	%fd1168, %fd1213, %fd1081, %fd1166;
	fma.rn.f64 	%fd1169, %fd1202, %fd1085, %fd1167;
	fma.rn.f64 	%fd1170, %fd1201, %fd1084, %fd1168;
	sub.f64 	%fd1274, %fd1169, %fd1170;
	add.f64 	%fd1276, %fd1169, %fd1170;
	ld.const.f64 	%fd1171, [const_oddDofToQuad+40];
	fma.rn.f64 	%fd1172, %fd1171, %fd1056, 0d0000000000000000;
	fma.rn.f64 	%fd1173, %fd34, %fd1057, 0d0000000000000000;
	fma.rn.f64 	%fd1174, %fd45, %fd1060, %fd1172;
	fma.rn.f64 	%fd1175, %fd46, %fd1061, %fd1173;
	fma.rn.f64 	%fd1176, %fd1260, %fd1064, %fd1174;
	fma.rn.f64 	%fd1177, %fd1259, %fd1065, %fd1175;
	fma.rn.f64 	%fd1178, %fd1248, %fd1068, %fd1176;
	fma.rn.f64 	%fd1179, %fd1247, %fd1069, %fd1177;
	fma.rn.f64 	%fd1180, %fd1236, %fd1072, %fd1178;
	fma.rn.f64 	%fd1181, %fd1235, %fd1073, %fd1179;
	fma.rn.f64 	%fd1182, %fd1224, %fd1076, %fd1180;
	fma.rn.f64 	%fd1183, %fd1223, %fd1077, %fd1181;
	fma.rn.f64 	%fd1184, %fd1212, %fd1080, %fd1182;
	fma.rn.f64 	%fd1185, %fd1211, %fd1081, %fd1183;
	fma.rn.f64 	%fd1186, %fd1200, %fd1085, %fd1184;
	fma.rn.f64 	%fd1187, %fd1199, %fd1084, %fd1185;
	add.f64 	%fd1275, %fd1186, %fd1187;
$L__BB297_11:
	bar.sync 	0;
	@%p4 bra 	$L__BB297_13;
	ld.param.u64 	%rd14, [_Z32massMatrixMultiplyConstantKernelILi11ELi15ELi1EEviPKdS1_S1_S1_Pd_param_5];
	mad.lo.s32 	%r27, %r3, 1331, %r10;
	cvta.to.global.u64 	%rd10, %rd14;
	mul.wide.s32 	%rd11, %r27, 8;
	add.s64 	%rd12, %rd10, %rd11;
	st.global.f64 	[%rd12], %fd1280;
	st.global.f64 	[%rd12+968], %fd1279;
	st.global.f64 	[%rd12+1936], %fd1278;
	st.global.f64 	[%rd12+2904], %fd1277;
	st.global.f64 	[%rd12+3872], %fd1276;
	st.global.f64 	[%rd12+4840], %fd1275;
	st.global.f64 	[%rd12+5808], %fd1274;
	st.global.f64 	[%rd12+6776], %fd1273;
	st.global.f64 	[%rd12+7744], %fd1272;
	st.global.f64 	[%rd12+8712], %fd1271;
	st.global.f64 	[%rd12+9680], %fd1270;
$L__BB297_13:
	ret;

}
	// .globl	_Z30massMatrixMultiplySharedKernelILi11ELi15ELi1EEviPKdS1_S1_S1_Pd
.visible .entry _Z30massMatrixMultiplySharedKernelILi11ELi15ELi1EEviPKdS1_S1_S1_Pd(
	.param .u32 _Z30massMatrixMultiplySharedKernelILi11ELi15ELi1EEviPKdS1_S1_S1_Pd_param_0,
	.param .u64 .ptr .align 1 _Z30massMatrixMultiplySharedKernelILi11ELi15ELi1EEviPKdS1_S1_S1_Pd_param_1,
	.param .u64 .ptr .align 1 _Z30massMatrixMultiplySharedKernelILi11ELi15ELi1EEviPKdS1_S1_S1_Pd_param_2,
	.param .u64 .ptr .align 1 _Z30massMatrixMultiplySharedKernelILi11ELi15ELi1EEviPKdS1_S1_S1_Pd_param_3,
	.param .u64 .ptr .align 1 _Z30massMatrixMultiplySharedKernelILi11ELi15ELi1EEviPKdS1_S1_S1_Pd_param_4,
	.param .u64 .ptr .align 1 _Z30massMatrixMultiplySharedKernelILi11ELi15ELi1EEviPKdS1_S1_S1_Pd_param_5
)
{
	.reg .pred 	%p<13>;
	.reg .b16 	%rs<19>;
	.reg .b32 	%r<43>;
	.reg .b64 	%rd<22>;
	.reg .b64 	%fd<1265>;
	// demoted variable
	.shared .align 8 .b8 _ZZ30massMatrixMultiplySharedKernelILi11ELi15ELi1EEviPKdS1_S1_S1_PdE6s_tmp1[27000];
	// demoted variable
	.shared .align 8 .b8 _ZZ30massMatrixMultiplySharedKernelILi11ELi15ELi1EEviPKdS1_S1_S1_PdE14s_oddDofToQuad[384];
	// demoted variable
	.shared .align 8 .b8 _ZZ30massMatrixMultiplySharedKernelILi11ELi15ELi1EEviPKdS1_S1_S1_PdE15s_evenDofToQuad[384];
	ld.param.u32 	%r9, [_Z30massMatrixMultiplySharedKernelILi11ELi15ELi1EEviPKdS1_S1_S1_Pd_param_0];
	ld.param.u64 	%rd2, [_Z30massMatrixMultiplySharedKernelILi11ELi15ELi1EEviPKdS1_S1_S1_Pd_param_2];
	ld.param.u64 	%rd3, [_Z30massMatrixMultiplySharedKernelILi11ELi15ELi1EEviPKdS1_S1_S1_Pd_param_3];
	ld.param.u64 	%rd4, [_Z30massMatrixMultiplySharedKernelILi11ELi15ELi1EEviPKdS1_S1_S1_Pd_param_4];
	mov.u32 	%r10, %tid.x;
	mov.u32 	%r2, %tid.y;
	mov.u32 	%r11, %ctaid.x;
	add.s32 	%r3, %r11, %r2;
	cvt.u16.u32 	%rs2, %r10;
	mul.hi.u16 	%rs3, %rs2, -17873;
	shr.u16 	%rs4, %rs3, 3;
	mul.lo.s16 	%rs5, %rs4, 11;
	sub.s16 	%rs1, %rs2, %rs5;
	setp.lt.s32 	%p2, %r3, %r9;
	setp.lt.u32 	%p3, %r10, 121;
	and.pred  	%p1, %p2, %p3;
	not.pred 	%p4, %p1;
	@%p4 bra 	$L__BB298_2;
	cvta.to.global.u64 	%rd6, %rd4;
	mad.lo.s32 	%r12, %r3, 1331, %r10;
	mul.wide.s32 	%rd7, %r12, 8;
	add.s64 	%rd8, %rd6, %rd7;
	ld.global.nc.f64 	%fd1182, [%rd8];
	ld.global.nc.f64 	%fd1181, [%rd8+968];
	ld.global.nc.f64 	%fd1180, [%rd8+1936];
	ld.global.nc.f64 	%fd1179, [%rd8+2904];
	ld.global.nc.f64 	%fd1178, [%rd8+3872];
	ld.global.nc.f64 	%fd1177, [%rd8+4840];
	ld.global.nc.f64 	%fd1176, [%rd8+5808];
	ld.global.nc.f64 	%fd1175, [%rd8+6776];
	ld.global.nc.f64 	%fd1174, [%rd8+7744];
	ld.global.nc.f64 	%fd1173, [%rd8+8712];
	ld.global.nc.f64 	%fd1172, [%rd8+9680];
$L__BB298_2:
	setp.ne.s32 	%p5, %r2, 0;
	setp.gt.u32 	%p6, %r10, 47;
	or.pred  	%p7, %p5, %p6;
	@%p7 bra 	$L__BB298_4;
	cvta.to.global.u64 	%rd9, %rd2;
	mul.wide.u32 	%rd10, %r10, 8;
	add.s64 	%rd11, %rd9, %rd10;
	ld.global.nc.f64 	%fd295, [%rd11];
	shl.b32 	%r13, %r10, 3;
	mov.u32 	%r14, _ZZ30massMatrixMultiplySharedKernelILi11ELi15ELi1EEviPKdS1_S1_S1_PdE14s_oddDofToQuad;
	add.s32 	%r15, %r14, %r13;
	st.shared.f64 	[%r15], %fd295;
	cvta.to.global.u64 	%rd12, %rd3;
	add.s64 	%rd13, %rd12, %rd10;
	ld.global.nc.f64 	%fd296, [%rd13];
	mov.u32 	%r16, _ZZ30massMatrixMultiplySharedKernelILi11ELi15ELi1EEviPKdS1_S1_S1_PdE15s_evenDofToQuad;
	add.s32 	%r17, %r16, %r13;
	st.shared.f64 	[%r17], %fd296;
$L__BB298_4:
	setp.gt.u32 	%p8, %r10, 120;
	bar.sync 	0;
	ld.shared.f64 	%fd23, [_ZZ30massMatrixMultiplySharedKernelILi11ELi15ELi1EEviPKdS1_S1_S1_PdE14s_oddDofToQuad];
	ld.shared.f64 	%fd24, [_ZZ30massMatrixMultiplySharedKernelILi11ELi15ELi1EEviPKdS1_S1_S1_PdE15s_evenDofToQuad];
	ld.shared.f64 	%fd25, [_ZZ30massMatrixMultiplySharedKernelILi11ELi15ELi1EEviPKdS1_S1_S1_PdE14s_oddDofToQuad+8];
	ld.shared.f64 	%fd26, [_ZZ30massMatrixMultiplySharedKernelILi11ELi15ELi1EEviPKdS1_S1_S1_PdE15s_evenDofToQuad+8];
	ld.shared.f64 	%fd27, [_ZZ30massMatrixMultiplySharedKernelILi11ELi15ELi1EEviPKdS1_S1_S1_PdE14s_oddDofToQuad+16];
	ld.shared.f64 	%fd28, [_ZZ30massMatrixMultiplySharedKernelILi11ELi15ELi1EEviPKdS1_S1_S1_PdE15s_evenDofToQuad+16];
	ld.shared.f64 	%fd29, [_ZZ30massMatrixMultiplySharedKernelILi11ELi15ELi1EEviPKdS1_S1_S1_PdE14s_oddDofToQuad+24];
	ld.shared.f64 	%fd30, [_ZZ30massMatrixMultiplySharedKernelILi11ELi15ELi1EEviPKdS1_S1_S1_PdE15s_evenDofToQuad+24];
	ld.shared.f64 	%fd31, [_ZZ30massMatrixMultiplySharedKernelILi11ELi15ELi1EEviPKdS1_S1_S1_PdE14s_oddDofToQuad+32];
	ld.shared.f64 	%fd32, [_ZZ30massMatrixMultiplySharedKernelILi11ELi15ELi1EEviPKdS1_S1_S1_PdE15s_evenDofToQuad+32];
	ld.shared.f64 	%fd33, [_ZZ30massMatrixMultiplySharedKernelILi11ELi15ELi1EEviPKdS1_S1_S1_PdE14s_oddDofToQuad+40];
	ld.shared.f64 	%fd34, [_ZZ30massMatrixMultiplySharedKernelILi11ELi15ELi1EEviPKdS1_S1_S1_PdE15s_evenDofToQuad+40];
	ld.shared.f64 	%fd35, [_ZZ30massMatrixMultiplySharedKernelILi11ELi15ELi1EEviPKdS1_S1_S1_PdE14s_oddDofToQuad+48];
	ld.shared.f64 	%fd36, [_ZZ30massMatrixMultiplySharedKernelILi11ELi15ELi1EEviPKdS1_S1_S1_PdE15s_evenDofToQuad+48];
	ld.shared.f64 	%fd37, [_ZZ30massMatrixMultiplySharedKernelILi11ELi15ELi1EEviPKdS1_S1_S1_PdE14s_oddDofToQuad+56];
	ld.shared.f64 	%fd38, [_ZZ30massMatrixMultiplySharedKernelILi11ELi15ELi1EEviPKdS1_S1_S1_PdE15s_evenDofToQuad+56];
	ld.shared.f64 	%fd39, [_ZZ30massMatrixMultiplySharedKernelILi11ELi15ELi1EEviPKdS1_S1_S1_PdE14s_oddDofToQuad+64];
	ld.shared.f64 	%fd40, [_ZZ30massMatrixMultiplySharedKernelILi11ELi15ELi1EEviPKdS1_S1_S1_PdE15s_evenDofToQuad+64];
	ld.shared.f64 	%fd41, [_ZZ30massMatrixMultiplySharedKernelILi11ELi15ELi1EEviPKdS1_S1_S1_PdE14s_oddDofToQuad+72];
	ld.shared.f64 	%fd42, [_ZZ30massMatrixMultiplySharedKernelILi11ELi15ELi1EEviPKdS1_S1_S1_PdE15s_evenDofToQuad+72];
	ld.shared.f64 	%fd43, [_ZZ30massMatrixMultiplySharedKernelILi11ELi15ELi1EEviPKdS1_S1_S1_PdE14s_oddDofToQuad+80];
	ld.shared.f64 	%fd44, [_ZZ30massMatrixMultiplySharedKernelILi11ELi15ELi1EEviPKdS1_S1_S1_PdE15s_evenDofToQuad+80];
	ld.shared.f64 	%fd45, [_ZZ30massMatrixMultiplySharedKernelILi11ELi15ELi1EEviPKdS1_S1_S1_PdE14s_oddDofToQuad+88];
	ld.shared.f64 	%fd46, [_ZZ30massMatrixMultiplySharedKernelILi11ELi15ELi1EEviPKdS1_S1_S1_PdE15s_evenDofToQuad+88];
	ld.shared.f64 	%fd47, [_ZZ30massMatrixMultiplySharedKernelILi11ELi15ELi1EEviPKdS1_S1_S1_PdE14s_oddDofToQuad+96];
	mov.u32 	%r18, _ZZ30massMatrixMultiplySharedKernelILi11ELi15ELi1EEviPKdS1_S1_S1_PdE6s_tmp1;
	mad.lo.s32 	%r19, %r2, 27000, %r18;
	mul.lo.s16 	%rs7, %rs2, 117;
	shr.u16 	%rs8, %rs7, 8;
	sub.s16 	%rs9, %rs2, %rs8;
	and.b16  	%rs10, %rs9, 254;
	shr.u16 	%rs11, %rs10, 1;
	add.s16 	%rs12, %rs11, %rs8;
	and.b16  	%rs13, %rs12, 248;
	shr.u16 	%rs14, %rs13, 3;
	cvt.u32.u16 	%r4, %rs14;
	mul.wide.u16 	%r20, %rs14, 120;
	add.s32 	%r5, %r19, %r20;
	mul.wide.u16 	%r21, %rs1, 8;
	add.s32 	%r6, %r5, %r21;
	@%p8 bra 	$L__BB298_6;
	add.f64 	%fd297, %fd1182, %fd1172;
	sub.f64 	%fd298, %fd1182, %fd1172;
	add.f64 	%fd299, %fd1181, %fd1173;
	sub.f64 	%fd300, %fd1181, %fd1173;
	add.f64 	%fd301, %fd1180, %fd1174;
	sub.f64 	%fd302, %fd1180, %fd1174;
	add.f64 	%fd303, %fd1179, %fd1175;
	sub.f64 	%fd304, %fd1179, %fd1175;
	add.f64 	%fd305, %fd1178, %fd1176;
	sub.f64 	%fd306, %fd1178, %fd1176;
	add.f64 	%fd307, %fd1177, %fd1177;
	sub.f64 	%fd308, %fd1177, %fd1177;
	mul.f64 	%fd309, %fd307, 0d3FE0000000000000;
	fma.rn.f64 	%fd310, %fd23, %fd297, 0d0000000000000000;
	fma.rn.f64 	%fd311, %fd24, %fd298, 0d0000000000000000;
	fma.rn.f64 	%fd312, %fd25, %fd299, %fd310;
	fma.rn.f64 	%fd313, %fd26, %fd300, %fd311;
	fma.rn.f64 	%fd314, %fd27, %fd301, %fd312;
	fma.rn.f64 	%fd315, %fd28, %fd302, %fd313;
	fma.rn.f64 	%fd316, %fd29, %fd303, %fd314;
	fma.rn.f64 	%fd317, %fd30, %fd304, %fd315;
	fma.rn.f64 	%fd318, %fd31, %fd305, %fd316;
	fma.rn.f64 	%fd319, %fd32, %fd306, %fd317;
	fma.rn.f64 	%fd320, %fd33, %fd309, %fd318;
	fma.rn.f64 	%fd321, %fd34, %fd308, %fd319;
	sub.f64 	%fd322, %fd320, %fd321;
	st.shared.f64 	[%r6+25200], %fd322;
	add.f64 	%fd323, %fd321, %fd320;
	st.shared.f64 	[%r6], %fd323;
	fma.rn.f64 	%fd324, %fd35, %fd297, 0d0000000000000000;
	fma.rn.f64 	%fd325, %fd36, %fd298, 0d0000000000000000;
	fma.rn.f64 	%fd326, %fd37, %fd299, %fd324;
	fma.rn.f64 	%fd327, %fd38, %fd300, %fd325;
	fma.rn.f64 	%fd328, %fd39, %fd301, %fd326;
	fma.rn.f64 	%fd329, %fd40, %fd302, %fd327;
	fma.rn.f64 	%fd330, %fd41, %fd303, %fd328;
	fma.rn.f64 	%fd331, %fd42, %fd304, %fd329;
	fma.rn.f64 	%fd332, %fd43, %fd305, %fd330;
	fma.rn.f64 	%fd333, %fd44, %fd306, %fd331;
	fma.rn.f64 	%fd334, %fd45, %fd309, %fd332;
	fma.rn.f64 	%fd335, %fd46, %fd308, %fd333;
	sub.f64 	%fd336, %fd334, %fd335;
	st.shared.f64 	[%r6+23400], %fd336;
	add.f64 	%fd337, %fd335, %fd334;
	st.shared.f64 	[%r6+1800], %fd337;
	fma.rn.f64 	%fd338, %fd47, %fd297, 0d0000000000000000;
	ld.shared.f64 	%fd339, [_ZZ30massMatrixMultiplySharedKernelILi11ELi15ELi1EEviPKdS1_S1_S1_PdE15s_evenDofToQuad+96];
	fma.rn.f64 	%fd340, %fd339, %fd298, 0d0000000000000000;
	ld.shared.f64 	%fd341, [_ZZ30massMatrixMultiplySharedKernelILi11ELi15ELi1EEviPKdS1_S1_S1_PdE14s_oddDofToQuad+104];
	fma.rn.f64 	%fd342, %fd341, %fd299, %fd338;
	ld.shared.f64 	%fd343, [_ZZ30massMatrixMultiplySharedKernelILi11ELi15ELi1EEviPKdS1_S1_S1_PdE15s_evenDofToQuad+104];
	fma.rn.f64 	%fd344, %fd343, %fd300, %fd340;
	ld.shared.f64 	%fd345, [_ZZ30massMatrixMultiplySharedKernelILi11ELi15ELi1EEviPKdS1_S1_S1_PdE14s_oddDofToQuad+112];
	fma.rn.f64 	%fd346, %fd345, %fd301, %fd342;
	ld.shared.f64 	%fd347, [_ZZ30massMatrixMultiplySharedKernelILi11ELi15ELi1EEviPKdS1_S1_S1_PdE15s_evenDofToQuad+112];
	fma.rn.f64 	%fd348, %fd347, %fd302, %fd344;
	ld.shared.f64 	%fd349, [_ZZ30massMatrixMultiplySharedKernelILi11ELi15ELi1EEviPKdS1_S1_S1_PdE14s_oddDofToQuad+120];
	fma.rn.f64 	%fd350, %fd349, %fd303, %fd346;
	ld.shared.f64 	%fd351, [_ZZ30massMatrixMultiplySharedKernelILi11ELi15ELi1EEviPKdS1_S1_S1_PdE15s_evenDofToQuad+120];
	fma.rn.f64 	%fd352, %fd351, %fd304, %fd348;
	ld.shared.f64 	%fd353, [_ZZ30massMatrixMultiplySharedKernelILi11ELi15ELi1EEviPKdS1_S1_S1_PdE14s_oddDofToQuad+128];
	fma.rn.f64 	%fd354, %fd353, %fd305, %fd350;
	ld.shared.f64 	%fd355, [_ZZ30massMatrixMultiplySharedKernelILi11ELi15ELi1EEviPKdS1_S1_S1_PdE15s_evenDofToQuad+128];
	fma.rn.f64 	%fd356, %fd355, %fd306, %fd352;
	ld.shared.f64 	%fd357, [_ZZ30massMatrixMultiplySharedKernelILi11ELi15ELi1EEviPKdS1_S1_S1_PdE14s_oddDofToQuad+136];
	fma.rn.f64 	%fd358, %fd357, %fd309, %fd354;
	ld.shared.f64 	%fd359, [_ZZ30massMatrixMultiplySharedKernelILi11ELi15ELi1EEviPKdS1_S1_S1_PdE15s_evenDofToQuad+136];
	fma.rn.f64 	%fd360, %fd359, %fd308, %fd356;
	sub.f64 	%fd361, %fd358, %fd360;
	st.shared.f64 	[%r6+21600], %fd361;
	add.f64 	%fd362, %fd360, %fd358;
	st.shared.f64 	[%r6+3600], %fd362;
	ld.shared.f64 	%fd363, [_ZZ30massMatrixMultiplySharedKernelILi11ELi15ELi1EEviPKdS1_S1_S1_PdE14s_oddDofToQuad+144];
	fma.rn.f64 	%fd364, %fd363, %fd297, 0d0000000000000000;
	ld.shared.f64 	%fd365, [_ZZ30massMatrixMultiplySharedKernelILi11ELi15ELi1EEviPKdS1_S1_S1_PdE15s_evenDofToQuad+144];
	fma.rn.f64 	%fd366, %fd365, %fd298, 0d0000000000000000;
	ld.shared.f64 	%fd367, [_ZZ30massMatrixMultiplySharedKernelILi11ELi15ELi1EEviPKdS1_S1_S1_PdE14s_oddDofToQuad+152];
	fma.rn.f64 	%fd368, %fd367, %fd299, %fd364;
	ld.shared.f64 	%fd369, [_ZZ30massMatrixMultiplySharedKernelILi11ELi15ELi1EEviPKdS1_S1_S1_PdE15s_evenDofToQuad+152];
	fma.rn.f64 	%fd370, %fd369, %fd300, %fd366;
	ld.shared.f64 	%fd371, [_ZZ30massMatrixMultiplySharedKernelILi11ELi15ELi1EEviPKdS1_S1_S1_PdE14s_oddDofToQuad+160];
	fma.rn.f64 	%fd372, %fd371, %fd301, %fd368;
	ld.shared.f64 	%fd373, [_ZZ30massMatrixMultiplySharedKernelILi11ELi15ELi1EEviPKdS1_S1_S1_PdE15s_evenDofToQuad+160];
	fma.rn.f64 	%fd374, %fd373, %fd302, %fd370;
	ld.shared.f64 	%fd375, [_ZZ30massMatrixMultiplySharedKernelILi11ELi15ELi1EEviPKdS1_S1_S1_PdE14s_oddDofToQuad+168];
	fma.rn.f64 	%fd376, %fd375, %fd303, %fd372;
	ld.shared.f64 	%fd377, [_ZZ30massMatrixMultiplySharedKernelILi11ELi15ELi1EEviPKdS1_S1_S1_PdE15s_evenDofToQuad+168];
	fma.rn.f64 	%fd378, %fd377, %fd304, %fd374;
	ld.shared.f64 	%fd379, [_ZZ30massMatrixMultiplySharedKernelILi11ELi15ELi1EEviPKdS1_S1_S1_PdE14s_oddDofToQuad+176];
	fma.rn.f64 	%fd380, %fd379, %fd305, %fd376;
	ld.shared.f64 	%fd381, [_ZZ30massMatrixMultiplySharedKernelILi11ELi15ELi1EEviPKdS1_S1_S1_PdE15s_evenDofToQuad+176];
	fma.rn.f64 	%fd382, %fd381, %fd306, %fd378;
	ld.shared.f64 	%fd383, [_ZZ30massMatrixMultiplySharedKernelILi11ELi15ELi1EEviPKdS1_S1_S1_PdE14s_oddDofToQuad+184];
	fma.rn.f64 	%fd384, %fd383, %fd309, %fd380;
	ld.shared.f64 	%fd385, [_ZZ30massMatrixMultiplySharedKernelILi11ELi15ELi1EEviPKdS1_S1_S1_PdE15s_evenDofToQuad+184];
	fma.rn.f64 	%fd386, %fd385, %fd308, %fd382;
	sub.f64 	%fd387, %fd384, %fd386;
	st.shared.f64 	[%r6+19800], %fd387;
	add.f64 	%fd388, %fd386, %fd384;
	st.shared.f64 	[%r6+5400], %fd388;
	ld.shared.f64 	%fd389, [_ZZ30massMatrixMultiplySharedKernelILi11ELi15ELi1EEviPKdS1_S1_S1_PdE14s_oddDofToQuad+192];
	fma.rn.f64 	%fd390, %fd389, %fd297, 0d0000000000000000;
	ld.shared.f64 	%fd391, [_ZZ30massMatrixMultiplySharedKernelILi11ELi15ELi1EEviPKdS1_S1_S1_PdE15s_evenDofToQuad+192];
	fma.rn.f64 	%fd392, %fd391, %fd298, 0d0000000000000000;
	ld.shared.f64 	%fd393, [_ZZ30massMatrixMultiplySharedKernelILi11ELi15ELi1EEviPKdS1_S1_S1_PdE14s_oddDofToQuad+200];
	fma.rn.f64 	%fd394, %fd393, %fd299, %fd390;
	ld.shared.f64 	%fd395, [_ZZ30massMatrixMultiplySharedKernelILi11ELi15ELi1EEviPKdS1_S1_S1_PdE15s_evenDofToQuad+200];
	fma.rn.f64 	%fd396, %fd395, %fd300, %fd392;
	ld.shared.f64 	%fd397, [_ZZ30massMatrixMultiplySharedKernelILi11ELi15ELi1EEviPKdS1_S1_S1_PdE14s_oddDofToQuad+208];
	fma.rn.f64 	%fd398, %fd397, %fd301, %fd394;
	ld.shared.f64 	%fd399, [_ZZ30massMatrixMultiplySharedKernelILi11ELi15ELi1EEviPKdS1_S1_S1_PdE15s_evenDofToQuad+208];
	fma.rn.f64 	%fd400, %fd399, %fd302, %fd396;
	ld.shared.f64 	%fd401, [_ZZ30massMatrixMultiplySharedKernelILi11ELi15ELi1EEviPKdS1_S1_S1_PdE14s_oddDofToQuad+216];
	fma.rn.f64 	%fd402, %fd401, %fd303, %fd398;
	ld.shared.f64 	%fd403, [_ZZ30massMatrixMultiplySharedKernelILi11ELi15ELi1EEviPKdS1_S1_S1_PdE15s_evenDofToQuad+216];
	fma.rn.f64 	%fd404, %fd403, %fd304, %fd400;
	ld.shared.f64 	%fd405, [_ZZ30massMatrixMultiplySharedKernelILi11ELi15ELi1EEviPKdS1_S1_S1_PdE14s_oddDofToQuad+224];
	fma.rn.f64 	%fd406, %fd405, %fd305, %fd402;
	ld.shared.f64 	%fd407, [_ZZ30massMatrixMultiplySharedKernelILi11ELi15ELi1EEviPKdS1_S1_S1_PdE15s_evenDofToQuad+224];
	fma.rn.f64 	%fd408, %fd407, %fd306, %fd404;
	ld.shared.f64 	%fd409, [_ZZ30massMatrixMultiplySharedKernelILi11ELi15ELi1EEviPKdS1_S1_S1_PdE14s_oddDofToQuad+232];
	fma.rn.f64 	%fd410, %fd409, %fd309, %fd406;
	ld.shared.f64 	%fd411, [_ZZ30massMatrixMultiplySharedKernelILi11ELi15ELi1EEviPKdS1_S1_S1_PdE15s_evenDofToQuad+232];
	fma.rn.f64 	%fd412, %fd411, %fd308, %fd408;
	sub.f64 	%fd413, %fd410, %fd412;
	st.shared.f64 	[%r6+18000], %fd413;
	add.f64 	%fd414, %fd412, %fd410;
	st.shared.f64 	[%r6+7200], %fd414;
	ld.shared.f64 	%fd415, [_ZZ30massMatrixMultiplySharedKernelILi11ELi15ELi1EEviPKdS1_S1_S1_PdE14s_oddDofToQuad+240];
	fma.rn.f64 	%fd416, %fd415, %fd297, 0d0000000000000000;
	ld.shared.f64 	%fd417, [_ZZ30massMatrixMultiplySharedKernelILi11ELi15ELi1EEviPKdS1_S1_S1_PdE15s_evenDofToQuad+240];
	fma.rn.f64 	%fd418, %fd417, %fd298, 0d0000000000000000;
	ld.shared.f64 	%fd419, [_ZZ30massMatrixMultiplySharedKernelILi11ELi15ELi1EEviPKdS1_S1_S1_PdE14s_oddDofToQuad+248];
	fma.rn.f64 	%fd420, %fd419, %fd299, %fd416;
	ld.shared.f64 	%fd421, [_ZZ30massMatrixMultiplySharedKernelILi11ELi15ELi1EEviPKdS1_S1_S1_PdE15s_evenDofToQuad+248];
	fma.rn.f64 	%fd422, %fd421, %fd300, %fd418;
	ld.shared.f64 	%fd423, [_ZZ30massMatrixMultiplySharedKernelILi11ELi15ELi1EEviPKdS1_S1_S1_PdE14s_oddDofToQuad+256];
	fma.rn.f64 	%fd424, %fd423, %fd301, %fd420;
	ld.shared.f64 	%fd425, [_ZZ30massMatrixMultiplySharedKernelILi11ELi15ELi1EEviPKdS1_S1_S1_PdE15s_evenDofToQuad+256];
	fma.rn.f64 	%fd426, %fd425, %fd302, %fd422;
	ld.shared.f64 	%fd427, [_ZZ30massMatrixMultiplySharedKernelILi11ELi15ELi1EEviPKdS1_S1_S1_PdE14s_oddDofToQuad+264];
	fma.rn.f64 	%fd428, %fd427, %fd303, %fd424;
	ld.shared.f64 	%fd429, [_ZZ30massMatrixMultiplySharedKernelILi11ELi15ELi1EEviPKdS1_S1_S1_PdE15s_evenDofToQuad+264];
	fma.rn.f64 	%fd430, %fd429, %fd304, %fd426;
	ld.shared.f64 	%fd431, [_ZZ30massMatrixMultiplySharedKernelILi11ELi15ELi1EEviPKdS1_S1_S1_PdE14s_oddDofToQuad+272];
	fma.rn.f64 	%fd432, %fd431, %fd305, %fd428;
	ld.shared.f64 	%fd433, [_ZZ30massMatrixMultiplySharedKernelILi11ELi15ELi1EEviPKdS1_S1_S1_PdE15s_evenDofToQuad+272];
	fma.rn.f64 	%fd434, %fd433, %fd306, %fd430;
	ld.shared.f64 	%fd435, [_ZZ30massMatrixMultiplySharedKernelILi11ELi15ELi1EEviPKdS1_S1_S1_PdE14s_oddDofToQuad+280];
	fma.rn.f64 	%fd436, %fd435, %fd309, %fd432;
	ld.shared.f64 	%fd437, [_ZZ30massMatrixMultiplySharedKernelILi11ELi15ELi1EEviPKdS1_S1_S1_PdE15s_evenDofToQuad+280];
	fma.rn.f64 	%fd438, %fd437, %fd308, %fd434;
	sub.f64 	%fd439, %fd436, %fd438;
	st.shared.f64 	[%r6+16200], %fd439;
	add.f64 	%fd440, %fd438, %fd436;
	st.shared.f64 	[%r6+9000], %fd440;
	ld.shared.f64 	%fd441, [_ZZ30massMatrixMultiplySharedKernelILi11ELi15ELi1EEviPKdS1_S1_S1_PdE14s_oddDofToQuad+288];
	fma.rn.f64 	%fd442, %fd441, %fd297, 0d0000000000000000;
	ld.shared.f64 	%fd443, [_ZZ30massMatrixMultiplySharedKernelILi11ELi15ELi1EEviPKdS1_S1_S1_PdE15s_evenDofToQuad+288];
	fma.rn.f64 	%fd444, %fd443, %fd298, 0d0000000000000000;
	ld.shared.f64 	%fd445, [_ZZ30massMatrixMultiplySharedKernelILi11ELi15ELi1EEviPKdS1_S1_S1_PdE14s_oddDofToQuad+296];
	fma.rn.f64 	%fd446, %fd445, %fd299, %fd442;
	ld.shared.f64 	%fd447, [_ZZ30massMatrixMultiplySharedKernelILi11ELi15ELi1EEviPKdS1_S1_S1_PdE15s_evenDofToQuad+296];
	fma.rn.f64 	%fd448, %fd447, %fd300, %fd444;
	ld.shared.f64 	%fd449, [_ZZ30massMatrixMultiplySharedKernelILi11ELi15ELi1EEviPKdS1_S1_S1_PdE14s_oddDofToQuad+304];
	fma.rn.f64 	%fd450, %fd449, %fd301, %fd446;
	ld.shared.f64 	%fd451, [_ZZ30massMatrixMultiplySharedKernelILi11ELi15ELi1EEviPKdS1_S1_S1_PdE15s_evenDofToQuad+304];
	fma.rn.f64 	%fd452, %fd451, %fd302, %fd448;
	ld.shared.f64 	%fd453, [_ZZ30massMatrixMultiplySharedKernelILi11ELi15ELi1EEviPKdS1_S1_S1_PdE14s_oddDofToQuad+312];
	fma.rn.f64 	%fd454, %fd453, %fd303, %fd450;
	ld.shared.f64 	%fd455, [_ZZ30massMatrixMultiplySharedKernelILi11ELi15ELi1EEviPKdS1_S1_S1_PdE15s_evenDofToQuad+312];
	fma.rn.f64 	%fd456, %fd455, %fd304, %fd452;
	ld.shared.f64 	%fd457, [_ZZ30massMatrixMultiplySharedKernelILi11ELi15ELi1EEviPKdS1_S1_S1_PdE14s_oddDofToQuad+320];
	fma.rn.f64 	%fd458, %fd457, %fd305, %fd454;
	ld.shared.f64 	%fd459, [_ZZ30massMatrixMultiplySharedKernelILi11ELi15ELi1EEviPKdS1_S1_S1_PdE15s_evenDofToQuad+320];
	fma.rn.f64 	%fd460, %fd459, %fd306, %fd456;
	ld.shared.f64 	%fd461, [_ZZ30massMatrixMultiplySharedKernelILi11ELi15ELi1EEviPKdS1_S1_S1_PdE14s_oddDofToQuad+328];
	fma.rn.f64 	%fd462, %fd461, %fd309, %fd458;
	ld.shared.f64 	%fd463, [_ZZ30massMatrixMultiplySharedKernelILi11ELi15ELi1EEviPKdS1_S1_S1_PdE15s_evenDofToQuad+328];
	fma.rn.f64 	%fd464, %fd463, %fd308, %fd460;
	sub.f64 	%fd465, %fd462, %fd464;
	st.shared.f64 	[%r6+14400], %fd465;
	add.f64 	%fd466, %fd464, %fd462;
	st.shared.f64 	[%r6+10800], %fd466;
	ld.shared.f64 	%fd467, [_ZZ30massMatrixMultiplySharedKernelILi11ELi15ELi1EEviPKdS1_S1_S1_PdE14s_oddDofToQuad+336];
	fma.rn.f64 	%fd468, %fd467, %fd297, 0d0000000000000000;
	ld.shared.f64 	%fd469, [_ZZ30massMatrixMultiplySharedKernelILi11ELi15ELi1EEviPKdS1_S1_S1_PdE15s_evenDofToQuad+336];
	fma.rn.f64 	%fd470, %fd469, %fd298, 0d0000000000000000;
	ld.shared.f64 	%fd471, [_ZZ30massMatrixMultiplySharedKernelILi11ELi15ELi1EEviPKdS1_S1_S1_PdE14s_oddDofToQuad+344];
	fma.rn.f64 	%fd472, %fd471, %fd299, %fd468;
	ld.shared.f64 	%fd473, [_ZZ30massMatrixMultiplySharedKernelILi11ELi15ELi1EEviPKdS1_S1_S1_PdE15s_evenDofToQuad+344];
	fma.rn.f64 	%fd474, %fd473, %fd300, %fd470;
	ld.shared.f64 	%fd475, [_ZZ30massMatrixMultiplySharedKernelILi11ELi15ELi1EEviPKdS1_S1_S1_PdE14s_oddDofToQuad+352];
	fma.rn.f64 	%fd476, %fd475, %fd301, %fd472;
	ld.shared.f64 	%fd477, [_ZZ30massMatrixMultiplySharedKernelILi11ELi15ELi1EEviPKdS1_S1_S1_PdE15s_evenDofToQuad+352];
	fma.rn.f64 	%fd478, %fd477, %fd302, %fd474;
	ld.shared.f64 	%fd479, [_ZZ30massMatrixMultiplySharedKernelILi11ELi15ELi1EEviPKdS1_S1_S1_PdE14s_oddDofToQuad+360];
	fma.rn.f64 	%fd480, %fd479, %fd303, %fd476;
	ld.shared.f64 	%fd481, [_ZZ30massMatrixMultiplySharedKernelILi11ELi15ELi1EEviPKdS1_S1_S1_PdE15s_evenDofToQuad+360];
	fma.rn.f64 	%fd482, %fd481, %fd304, %fd478;
	ld.shared.f64 	%fd483, [_ZZ30massMatrixMultiplySharedKernelILi11ELi15ELi1EEviPKdS1_S1_S1_PdE14s_oddDofToQuad+368];
	fma.rn.f64 	%fd484, %fd483, %fd305, %fd480;
	ld.shared.f64 	%fd485, [_ZZ30massMatrixMultiplySharedKernelILi11ELi15ELi1EEviPKdS1_S1_S1_PdE15s_evenDofToQuad+368];
	fma.rn.f64 	%fd486, %fd485, %fd306, %fd482;
	ld.shared.f64 	%fd487, [_ZZ30massMatrixMultiplySharedKernelILi11ELi15ELi1EEviPKdS1_S1_S1_PdE14s_oddDofToQuad+376];
	fma.rn.f64 	%fd488, %fd487, %fd309, %fd484;
	ld.shared.f64 	%fd489, [_ZZ30massMatrixMultiplySharedKernelILi11ELi15ELi1EEviPKdS1_S1_S1_PdE15s_evenDofToQuad+376];
	fma.rn.f64 	%fd490, %fd489, %fd308, %fd486;
	add.f64 	%fd491, %fd490, %fd488;
	st.shared.f64 	[%r6+12600], %fd491;
$L__BB298_6:
	bar.sync 	0;
	setp.lt.u32 	%p9, %r10, 165;
	mad.lo.s32 	%r22, %r4, 1680, %r5;
	add.s32 	%r7, %r22, %r21;
	@%p9 bra 	$L__BB298_8;
	ld.shared.f64 	%fd1253, [_ZZ30massMatrixMultiplySharedKernelILi11ELi15ELi1EEviPKdS1_S1_S1_PdE15s_evenDofToQuad+96];
	ld.shared.f64 	%fd1252, [_ZZ30massMatrixMultiplySharedKernelILi11ELi15ELi1EEviPKdS1_S1_S1_PdE14s_oddDofToQuad+104];
	ld.shared.f64 	%fd1251, [_ZZ30massMatrixMultiplySharedKernelILi11ELi15ELi1EEviPKdS1_S1_S1_PdE15s_evenDofToQuad+104];
	ld.shared.f64 	%fd1250, [_ZZ30massMatrixMultiplySharedKernelILi11ELi15ELi1EEviPKdS1_S1_S1_PdE14s_oddDofToQuad+112];
	ld.shared.f64 	%fd1249, [_ZZ30massMatrixMultiplySharedKernelILi11ELi15ELi1EEviPKdS1_S1_S1_PdE15s_evenDofToQuad+112];
	ld.shared.f64 	%fd1248, [_ZZ30massMatrixMultiplySharedKernelILi11ELi15ELi1EEviPKdS1_S1_S1_PdE14s_oddDofToQuad+120];
	ld.shared.f64 	%fd1247, [_ZZ30massMatrixMultiplySharedKernelILi11ELi15ELi1EEviPKdS1_S1_S1_PdE15s_evenDofToQuad+120];
	ld.shared.f64 	%fd1246, [_ZZ30massMatrixMultiplySharedKernelILi11ELi15ELi1EEviPKdS1_S1_S1_PdE14s_oddDofToQuad+128];
	ld.shared.f64 	%fd1245, [_ZZ30massMatrixMultiplySharedKernelILi11ELi15ELi1EEviPKdS1_S1_S1_PdE15s_evenDofToQuad+128];
	ld.shared.f64 	%fd1244, [_ZZ30massMatrixMultiplySharedKernelILi11ELi15ELi1EEviPKdS1_S1_S1_PdE14s_oddDofToQuad+136];
	ld.shared.f64 	%fd1243, [_ZZ30massMatrixMultiplySharedKernelILi11ELi15ELi1EEviPKdS1_S1_S1_PdE15s_evenDofToQuad+136];
	ld.shared.f64 	%fd1242, [_ZZ30massMatrixMultiplySharedKernelILi11ELi15ELi1EEviPKdS1_S1_S1_PdE14s_oddDofToQuad+144];
	ld.shared.f64 	%fd1241, [_ZZ30massMatrixMultiplySharedKernelILi11ELi15ELi1EEviPKdS1_S1_S1_PdE15s_evenDofToQuad+144];
	ld.shared.f64 	%fd1240, [_ZZ30massMatrixMultiplySharedKernelILi11ELi15ELi1EEviPKdS1_S1_S1_PdE14s_oddDofToQuad+152];
	ld.shared.f64 	%fd1239, [_ZZ30massMatrixMultiplySharedKernelILi11ELi15ELi1EEviPKdS1_S1_S1_PdE15s_evenDofToQuad+152];
	ld.shared.f64 	%fd1238, [_ZZ30massMatrixMultiplySharedKernelILi11ELi15ELi1EEviPKdS1_S1_S1_PdE14s_oddDofToQuad+160];
	ld.shared.f64 	%fd1237, [_ZZ30massMatrixMultiplySharedKernelILi11ELi15ELi1EEviPKdS1_S1_S1_PdE15s_evenDofToQuad+160];
	ld.shared.f64 	%fd1236, [_ZZ30massMatrixMultiplySharedKernelILi11ELi15ELi1EEviPKdS1_S1_S1_PdE14s_oddDofToQuad+168];
	ld.shared.f64 	%fd1235, [_ZZ30massMatrixMultiplySharedKernelILi11ELi15ELi1EEviPKdS1_S1_S1_PdE15s_evenDofToQuad+168];
	ld.shared.f64 	%fd1234, [_ZZ30massMatrixMultiplySharedKernelILi11ELi15ELi1EEviPKdS1_S1_S1_PdE14s_oddDofToQuad+176];
	ld.shared.f64 	%fd1233, [_ZZ30massMatrixMultiplySharedKernelILi11ELi15ELi1EEviPKdS1_S1_S1_PdE15s_evenDofToQuad+176];
	ld.shared.f64 	%fd1232, [_ZZ30massMatrixMultiplySharedKernelILi11ELi15ELi1EEviPKdS1_S1_S1_PdE14s_oddDofToQuad+184];
	ld.shared.f64 	%fd1231, [_ZZ30massMatrixMultiplySharedKernelILi11ELi15ELi1EEviPKdS1_S1_S1_PdE15s_evenDofToQuad+184];
	ld.shared.f64 	%fd1230, [_ZZ30massMatrixMultiplySharedKernelILi11ELi15ELi1EEviPKdS1_S1_S1_PdE14s_oddDofToQuad+192];
	ld.shared.f64 	%fd1229, [_ZZ30massMatrixMultiplySharedKernelILi11ELi15ELi1EEviPKdS1_S1_S1_PdE15s_evenDofToQuad+192];
	ld.shared.f64 	%fd1228, [_ZZ30massMatrixMultiplySharedKernelILi11ELi15ELi1EEviPKdS1_S1_S1_PdE14s_oddDofToQuad+200];
	ld.shared.f64 	%fd1227, [_ZZ30massMatrixMultiplySharedKernelILi11ELi15ELi1EEviPKdS1_S1_S1_PdE15s_evenDofToQuad+200];
	ld.shared.f64 	%fd1226, [_ZZ30massMatrixMultiplySharedKernelILi11ELi15ELi1EEviPKdS1_S1_S1_PdE14s_oddDofToQuad+208];
	ld.shared.f64 	%fd1225, [_ZZ30massMatrixMultiplySharedKernelILi11ELi15ELi1EEviPKdS1_S1_S1_PdE15s_evenDofToQuad+208];
	ld.shared.f64 	%fd1224, [_ZZ30massMatrixMultiplySharedKernelILi11ELi15ELi1EEviPKdS1_S1_S1_PdE14s_oddDofToQuad+216];
	ld.shared.f64 	%fd1223, [_ZZ30massMatrixMultiplySharedKernelILi11ELi15ELi1EEviPKdS1_S1_S1_PdE15s_evenDofToQuad+216];
	ld.shared.f64 	%fd1222, [_ZZ30massMatrixMultiplySharedKernelILi11ELi15ELi1EEviPKdS1_S1_S1_PdE14s_oddDofToQuad+224];
	ld.shared.f64 	%fd1221, [_ZZ30massMatrixMultiplySharedKernelILi11ELi15ELi1EEviPKdS1_S1_S1_PdE15s_evenDofToQuad+224];
	ld.shared.f64 	%fd1220, [_ZZ30massMatrixMultiplySharedKernelILi11ELi15ELi1EEviPKdS1_S1_S1_PdE14s_oddDofToQuad+232];
	ld.shared.f64 	%fd1219, [_ZZ30massMatrixMultiplySharedKernelILi11ELi15ELi1EEviPKdS1_S1_S1_PdE15s_evenDofToQuad+232];
	ld.shared.f64 	%fd1218, [_ZZ30massMatrixMultiplySharedKernelILi11ELi15ELi1EEviPKdS1_S1_S1_PdE14s_oddDofToQuad+240];
	ld.shared.f64 	%fd1217, [_ZZ30massMatrixMultiplySharedKernelILi11ELi15ELi1EEviPKdS1_S1_S1_PdE15s_evenDofToQuad+240];
	ld.shared.f64 	%fd1216, [_ZZ30massMatrixMultiplySharedKernelILi11ELi15ELi1EEviPKdS1_S1_S1_PdE14s_oddDofToQuad+248];
	ld.shared.f64 	%fd1215, [_ZZ30massMatrixMultiplySharedKernelILi11ELi15ELi1EEviPKdS1_S1_S1_PdE15s_evenDofToQuad+248];
	ld.shared.f64 	%fd1214, [_ZZ30massMatrixMultiplySharedKernelILi11ELi15ELi1EEviPKdS1_S1_S1_PdE14s_oddDofToQuad+256];
	ld.shared.f64 	%fd1213, [_ZZ30massMatrixMultiplySharedKernelILi11ELi15ELi1EEviPKdS1_S1_S1_PdE15s_evenDofToQuad+256];
	ld.shared.f64 	%fd1212, [_ZZ30massMatrixMultiplySharedKernelILi11ELi15ELi1EEviPKdS1_S1_S1_PdE14s_oddDofToQuad+264];
	ld.shared.f64 	%fd1211, [_ZZ30massMatrixMultiplySharedKernelILi11ELi15ELi1EEviPKdS1_S1_S1_PdE15s_evenDofToQuad+264];
	ld.shared.f64 	%fd1210, [_ZZ30massMatrixMultiplySharedKernelILi11ELi15ELi1EEviPKdS1_S1_S1_PdE14s_oddDofToQuad+272];
	ld.shared.f64 	%fd1209, [_ZZ30massMatrixMultiplySharedKernelILi11ELi15ELi1EEviPKdS1_S1_S1_PdE15s_evenDofToQuad+272];
	ld.shared.f64 	%fd1208, [_ZZ30massMatrixMultiplySharedKernelILi11ELi15ELi1EEviPKdS1_S1_S1_PdE14s_oddDofToQuad+280];
	ld.shared.f64 	%fd1207, [_ZZ30massMatrixMultiplySharedKernelILi11ELi15ELi1EEviPKdS1_S1_S1_PdE15s_evenDofToQuad+280];
	ld.shared.f64 	%fd1206, [_ZZ30massMatrixMultiplySharedKernelILi11ELi15ELi1EEviPKdS1_S1_S1_PdE14s_oddDofToQuad+288];
	ld.shared.f64 	%fd1205, [_ZZ30massMatrixMultiplySharedKernelILi11ELi15ELi1EEviPKdS1_S1_S1_PdE15s_evenDofToQuad+288];
	ld.shared.f64 	%fd1204, [_ZZ30massMatrixMultiplySharedKernelILi11ELi15ELi1EEviPKdS1_S1_S1_PdE14s_oddDofToQuad+296];
	ld.shared.f64 	%fd1203, [_ZZ30massMatrixMultiplySharedKernelILi11ELi15ELi1EEviPKdS1_S1_S1_PdE15s_evenDofToQuad+296];
	ld.shared.f64 	%fd1202, [_ZZ30massMatrixMultiplySharedKernelILi11ELi15ELi1EEviPKdS1_S1_S1_PdE14s_oddDofToQuad+304];
	ld.shared.f64 	%fd1201, [_ZZ30massMatrixMultiplySharedKernelILi11ELi15ELi1EEviPKdS1_S1_S1_PdE15s_evenDofToQuad+304];
	ld.shared.f64 	%fd1200, [_ZZ30massMatrixMultiplySharedKernelILi11ELi15ELi1EEviPKdS1_S1_S1_PdE14s_oddDofToQuad+312];
	ld.shared.f64 	%fd1199, [_ZZ30massMatrixMultiplySharedKernelILi11ELi15ELi1EEviPKdS1_S1_S1_PdE15s_evenDofToQuad+312];
	ld.shared.f64 	%fd1198, [_ZZ30massMatrixMultiplySharedKernelILi11ELi15ELi1EEviPKdS1_S1_S1_PdE14s_oddDofToQuad+320];
	ld.shared.f64 	%fd1197, [_ZZ30massMatrixMultiplySharedKernelILi11ELi15ELi1EEviPKdS1_S1_S1_PdE15s_evenDofToQuad+320];
	ld.shared.f64 	%fd1196, [_ZZ30massMatrixMultiplySharedKernelILi11ELi15ELi1EEviPKdS1_S1_S1_PdE14s_oddDofToQuad+328];
	ld.shared.f64 	%fd1195, [_ZZ30massMatrixMultiplySharedKernelILi11ELi15ELi1EEviPKdS1_S1_S1_PdE15s_evenDofToQuad+328];
	ld.shared.f64 	%fd1194, [_ZZ30massMatrixMultiplySharedKernelILi11ELi15ELi1EEviPKdS1_S1_S1_PdE14s_oddDofToQuad+336];
	ld.shared.f64 	%fd1193, [_ZZ30massMatrixMultiplySharedKernelILi11ELi15ELi1EEviPKdS1_S1_S1_PdE15s_evenDofToQuad+336];
	ld.shared.f64 	%fd1192, [_ZZ30massMatrixMultiplySharedKernelILi11ELi15ELi1EEviPKdS1_S1_S1_PdE14s_oddDofToQuad+344];
	ld.shared.f64 	%fd1191, [_ZZ30massMatrixMultiplySharedKernelILi11ELi15ELi1EEviPKdS1_S1_S1_PdE15s_evenDofToQuad+344];
	ld.shared.f64 	%fd1190, [_ZZ30massMatrixMultiplySharedKernelILi11ELi15ELi1EEviPKdS1_S1_S1_PdE14s_oddDofToQuad+352];
	ld.shared.f64 	%fd1189, [_ZZ30massMatrixMultiplySharedKernelILi11ELi15ELi1EEviPKdS1_S1_S1_PdE15s_evenDofToQuad+352];
	ld.shared.f64 	%fd1188, [_ZZ30massMatrixMultiplySharedKernelILi11ELi15ELi1EEviPKdS1_S1_S1_PdE14s_oddDofToQuad+360];
	ld.shared.f64 	%fd1187, [_ZZ30massMatrixMultiplySharedKernelILi11ELi15ELi1EEviPKdS1_S1_S1_PdE15s_evenDofToQuad+360];
	ld.shared.f64 	%fd1186, [_ZZ30massMatrixMultiplySharedKernelILi11ELi15ELi1EEviPKdS1_S1_S1_PdE14s_oddDofToQuad+368];
	ld.shared.f64 	%fd1185, [_ZZ30massMatrixMultiplySharedKernelILi11ELi15ELi1EEviPKdS1_S1_S1_PdE15s_evenDofToQuad+368];
	ld.shared.f64 	%fd1184, [_ZZ30massMatrixMultiplySharedKernelILi11ELi15ELi1EEviPKdS1_S1_S1_PdE14s_oddDofToQuad+376];
	ld.shared.f64 	%fd1183, [_ZZ30massMatrixMultiplySharedKernelILi11ELi15ELi1EEviPKdS1_S1_S1_PdE15s_evenDofToQuad+376];
	bra.uni 	$L__BB298_9;
$L__BB298_8:
	ld.shared.f64 	%fd492, [%r7];
	ld.shared.f64 	%fd493, [%r7+1200];
	add.f64 	%fd494, %fd492, %fd493;
	sub.f64 	%fd495, %fd492, %fd493;
	ld.shared.f64 	%fd496, [%r7+120];
	ld.shared.f64 	%fd497, [%r7+1080];
	add.f64 	%fd498, %fd496, %fd497;
	sub.f64 	%fd499, %fd496, %fd497;
	ld.shared.f64 	%fd500, [%r7+240];
	ld.shared.f64 	%fd501, [%r7+960];
	add.f64 	%fd502, %fd500, %fd501;
	sub.f64 	%fd503, %fd500, %fd501;
	ld.shared.f64 	%fd504, [%r7+360];
	ld.shared.f64 	%fd505, [%r7+840];
	add.f64 	%fd506, %fd504, %fd505;
	sub.f64 	%fd507, %fd504, %fd505;
	ld.shared.f64 	%fd508, [%r7+480];
	ld.shared.f64 	%fd509, [%r7+720];
	add.f64 	%fd510, %fd508, %fd509;
	sub.f64 	%fd511, %fd508, %fd509;
	ld.shared.f64 	%fd512, [%r7+600];
	add.f64 	%fd513, %fd512, %fd512;
	sub.f64 	%fd514, %fd512, %fd512;
	mul.f64 	%fd515, %fd513, 0d3FE0000000000000;
	fma.rn.f64 	%fd516, %fd23, %fd494, 0d0000000000000000;
	fma.rn.f64 	%fd517, %fd24, %fd495, 0d0000000000000000;
	fma.rn.f64 	%fd518, %fd25, %fd498, %fd516;
	fma.rn.f64 	%fd519, %fd26, %fd499, %fd517;
	fma.rn.f64 	%fd520, %fd27, %fd502, %fd518;
	fma.rn.f64 	%fd521, %fd28, %fd503, %fd519;
	fma.rn.f64 	%fd522, %fd29, %fd506, %fd520;
	fma.rn.f64 	%fd523, %fd30, %fd507, %fd521;
	fma.rn.f64 	%fd524, %fd31, %fd510, %fd522;
	fma.rn.f64 	%fd525, %fd32, %fd511, %fd523;
	fma.rn.f64 	%fd526, %fd33, %fd515, %fd524;
	fma.rn.f64 	%fd527, %fd34, %fd514, %fd525;
	sub.f64 	%fd528, %fd526, %fd527;
	st.shared.f64 	[%r7+1680], %fd528;
	add.f64 	%fd529, %fd527, %fd526;
	st.shared.f64 	[%r7], %fd529;
	fma.rn.f64 	%fd530, %fd35, %fd494, 0d0000000000000000;
	fma.rn.f64 	%fd531, %fd36, %fd495, 0d0000000000000000;
	fma.rn.f64 	%fd532, %fd37, %fd498, %fd530;
	fma.rn.f64 	%fd533, %fd38, %fd499, %fd531;
	fma.rn.f64 	%fd534, %fd39, %fd502, %fd532;
	fma.rn.f64 	%fd535, %fd40, %fd503, %fd533;
	fma.rn.f64 	%fd536, %fd41, %fd506, %fd534;
	fma.rn.f64 	%fd537, %fd42, %fd507, %fd535;
	fma.rn.f64 	%fd538, %fd43, %fd510, %fd536;
	fma.rn.f64 	%fd539, %fd44, %fd511, %fd537;
	fma.rn.f64 	%fd540, %fd45, %fd515, %fd538;
	fma.rn.f64 	%fd541, %fd46, %fd514, %fd539;
	sub.f64 	%fd542, %fd540, %fd541;
	st.shared.f64 	[%r7+1560], %fd542;
	add.f64 	%fd543, %fd541, %fd540;
	st.shared.f64 	[%r7+120], %fd543;
	fma.rn.f64 	%fd544, %fd47, %fd494, 0d0000000000000000;
	ld.shared.f64 	%fd1253, [_ZZ30massMatrixMultiplySharedKernelILi11ELi15ELi1EEviPKdS1_S1_S1_PdE15s_evenDofToQuad+96];
	fma.rn.f64 	%fd545, %fd1253, %fd495, 0d0000000000000000;
	ld.shared.f64 	%fd1252, [_ZZ30massMatrixMultiplySharedKernelILi11ELi15ELi1EEviPKdS1_S1_S1_PdE14s_oddDofToQuad+104];
	fma.rn.f64 	%fd546, %fd1252, %fd498, %fd544;
	ld.shared.f64 	%fd1251, [_ZZ30massMatrixMultiplySharedKernelILi11ELi15ELi1EEviPKdS1_S1_S1_PdE15s_evenDofToQuad+104];
	fma.rn.f64 	%fd547, %fd1251, %fd499, %fd545;
	ld.shared.f64 	%fd1250, [_ZZ30massMatrixMultiplySharedKernelILi11ELi15ELi1EEviPKdS1_S1_S1_PdE14s_oddDofToQuad+112];
	fma.rn.f64 	%fd548, %fd1250, %fd502, %fd546;
	ld.shared.f64 	%fd1249, [_ZZ30massMatrixMultiplySharedKernelILi11ELi15ELi1EEviPKdS1_S1_S1_PdE15s_evenDofToQuad+112];
	fma.rn.f64 	%fd549, %fd1249, %fd503, %fd547;
	ld.shared.f64 	%fd1248, [_ZZ30massMatrixMultiplySharedKernelILi11ELi15ELi1EEviPKdS1_S1_S1_PdE14s_oddDofToQuad+120];
	fma.rn.f64 	%fd550, %fd1248, %fd506, %fd548;
	ld.shared.f64 	%fd1247, [_ZZ30massMatrixMultiplySharedKernelILi11ELi15ELi1EEviPKdS1_S1_S1_PdE15s_evenDofToQuad+120];
	fma.rn.f64 	%fd551, %fd1247, %fd507, %fd549;
	ld.shared.f64 	%fd1246, [_ZZ30massMatrixMultiplySharedKernelILi11ELi15ELi1EEviPKdS1_S1_S1_PdE14s_oddDofToQuad+128];
	fma.rn.f64 	%fd552, %fd1246, %fd510, %fd550;
	ld.shared.f64 	%fd1245, [_ZZ30massMatrixMultiplySharedKernelILi11ELi15ELi1EEviPKdS1_S1_S1_PdE15s_evenDofToQuad+128];
	fma.rn.f64 	%fd553, %fd1245, %fd511, %fd551;
	ld.shared.f64 	%fd1244, [_ZZ30massMatrixMultiplySharedKernelILi11ELi15ELi1EEviPKdS1_S1_S1_PdE14s_oddDofToQuad+136];
	fma.rn.f64 	%fd554, %fd1244, %fd515, %fd552;
	ld.shared.f64 	%fd1243, [_ZZ30massMatrixMultiplySharedKernelILi11ELi15ELi1EEviPKdS1_S1_S1_PdE15s_evenDofToQuad+136];
	fma.rn.f64 	%fd555, %fd1243, %fd514, %fd553;
	sub.f64 	%fd556, %fd554, %fd555;
	st.shared.f64 	[%r7+1440], %fd556;
	add.f64 	%fd557, %fd555, %fd554;
	st.shared.f64 	[%r7+240], %fd557;
	ld.shared.f64 	%fd1242, [_ZZ30massMatrixMultiplySharedKernelILi11ELi15ELi1EEviPKdS1_S1_S1_PdE14s_oddDofToQuad+144];
	fma.rn.f64 	%fd558, %fd1242, %fd494, 0d0000000000000000;
	ld.shared.f64 	%fd1241, [_ZZ30massMatrixMultiplySharedKernelILi11ELi15ELi1EEviPKdS1_S1_S1_PdE15s_evenDofToQuad+144];
	fma.rn.f64 	%fd559, %fd1241, %fd495, 0d0000000000000000;
	ld.shared.f64 	%fd1240, [_ZZ30massMatrixMultiplySharedKernelILi11ELi15ELi1EEviPKdS1_S1_S1_PdE14s_oddDofToQuad+152];
	fma.rn.f64 	%fd560, %fd1240, %fd498, %fd558;
	ld.shared.f64 	%fd1239, [_ZZ30massMatrixMultiplySharedKernelILi11ELi15ELi1EEviPKdS1_S1_S1_PdE15s_evenDofToQuad+152];
	fma.rn.f64 	%fd561, %fd1239, %fd499, %fd559;
	ld.shared.f64 	%fd1238, [_ZZ30massMatrixMultiplySharedKernelILi11ELi15ELi1EEviPKdS1_S1_S1_PdE14s_oddDofToQuad+160];
	fma.rn.f64 	%fd562, %fd1238, %fd502, %fd560;
	ld.shared.f64 	%fd1237, [_ZZ30massMatrixMultiplySharedKernelILi11ELi15ELi1EEviPKdS1_S1_S1_PdE15s_evenDofToQuad+160];
	fma.rn.f64 	%fd563, %fd1237, %fd503, %fd561;
	ld.shared.f64 	%fd1236, [_ZZ30massMatrixMultiplySharedKernelILi11ELi15ELi1EEviPKdS1_S1_S1_PdE14s_oddDofToQuad+168];
	fma.rn.f64 	%fd564, %fd1236, %fd506, %fd562;
	ld.shared.f64 	%fd1235, [_ZZ30massMatrixMultiplySharedKernelILi11ELi15ELi1EEviPKdS1_S1_S1_PdE15s_evenDofToQuad+168];
	fma.rn.f64 	%fd565, %fd1235, %fd507, %fd563;
	ld.shared.f64 	%fd1234, [_ZZ30massMatrixMultiplySharedKernelILi11ELi15ELi1EEviPKdS1_S1_S1_PdE14s_oddDofToQuad+176];
	fma.rn.f64 	%fd566, %fd1234, %fd510, %fd564;
	ld.shared.f64 	%fd1233, [_ZZ30massMatrixMultiplySharedKernelILi11ELi15ELi1EEviPKdS1_S1_S1_PdE15s_evenDofToQuad+176];
	fma.rn.f64 	%fd567, %fd1233, %fd511, %fd565;
	ld.shared.f64 	%fd1232, [_ZZ30massMatrixMultiplySharedKernelILi11ELi15ELi1EEviPKdS1_S1_S1_PdE14s_oddDofToQuad+184];
	fma.rn.f64 	%fd568, %fd1232, %fd515, %fd566;
	ld.shared.f64 	%fd1231, [_ZZ30massMatrixMultiplySharedKernelILi11ELi15ELi1EEviPKdS1_S1_S1_PdE15s_evenDofToQuad+184];
	fma.rn.f64 	%fd569, %fd1231, %fd514, %fd567;
	sub.f64 	%fd570, %fd568, %fd569;
	st.shared.f64 	[%r7+1320], %fd570;
	add.f64 	%fd571, %fd569, %fd568;
	st.shared.f64 	[%r7+360], %fd571;
	ld.shared.f64 	%fd1230, [_ZZ30massMatrixMultiplySharedKernelILi11ELi15ELi1EEviPKdS1_S1_S1_PdE14s_oddDofToQuad+192];
	fma.rn.f64 	%fd572, %fd1230, %fd494, 0d0000000000000000;
	ld.shared.f64 	%fd1229, [_ZZ30massMatrixMultiplySharedKernelILi11ELi15ELi1EEviPKdS1_S1_S1_PdE15s_evenDofToQuad+192];
	fma.rn.f64 	%fd573, %fd1229, %fd495, 0d0000000000000000;
	ld.shared.f64 	%fd1228, [_ZZ30massMatrixMultiplySharedKernelILi11ELi15ELi1EEviPKdS1_S1_S1_PdE14s_oddDofToQuad+200];
	fma.rn.f64 	%fd574, %fd1228, %fd498, %fd572;
	ld.shared.f64 	%fd1227, [_ZZ30massMatrixMultiplySharedKernelILi11ELi15ELi1EEviPKdS1_S1_S1_PdE15s_evenDofToQuad+200];
	fma.rn.f64 	%fd575, %fd1227, %fd499, %fd573;
	ld.shared.f64 	%fd1226, [_ZZ30massMatrixMultiplySharedKernelILi11ELi15ELi1EEviPKdS1_S1_S1_PdE14s_oddDofToQuad+208];
	fma.rn.f64 	%fd576, %fd1226, %fd502, %fd574;
	ld.shared.f64 	%fd1225, [_ZZ30massMatrixMultiplySharedKernelILi11ELi15ELi1EEviPKdS1_S1_S1_PdE15s_evenDofToQuad+208];
	fma.rn.f64 	%fd577, %fd1225, %fd503, %fd575;
	ld.shared.f64 	%fd1224, [_ZZ30massMatrixMultiplySharedKernelILi11ELi15ELi1EEviPKdS1_S1_S1_PdE14s_oddDofToQuad+216];
	fma.rn.f64 	%fd578, %fd1224, %fd506, %fd576;
	ld.shared.f64 	%fd1223, [_ZZ30massMatrixMultiplySharedKernelILi11ELi15ELi1EEviPKdS1_S1_S1_PdE15s_evenDofToQuad+216];
	fma.rn.f64 	%fd579, %fd1223, %fd507, %fd577;
	ld.shared.f64 	%fd1222, [_ZZ30massMatrixMultiplySharedKernelILi11ELi15ELi1EEviPKdS1_S1_S1_PdE14s_oddDofToQuad+224];
	fma.rn.f64 	%fd580, %fd1222, %fd510, %fd578;
	ld.shared.f64 	%fd1221, [_ZZ30massMatrixMultiplySharedKernelILi11ELi15ELi1EEviPKdS1_S1_S1_PdE15s_evenDofToQuad+224];
	fma.rn.f64 	%fd581, %fd1221, %fd511, %fd579;
	ld.shared.f64 	%fd1220, [_ZZ30massMatrixMultiplySharedKernelILi11ELi15ELi1EEviPKdS1_S1_S1_PdE14s_oddDofToQuad+232];
	fma.rn.f64 	%fd582, %fd1220, %fd515, %fd580;
	ld.shared.f64 	%fd1219, [_ZZ30massMatrixMultiplySharedKernelILi11ELi15ELi1EEviPKdS1_S1_S1_PdE15s_evenDofToQuad+232];
	fma.rn.f64 	%fd583, %fd1219, %fd514, %fd581;
	sub.f64 	%fd584, %fd582, %fd583;
	st.shared.f64 	[%r7+1200], %fd584;
	add.f64 	%fd585, %fd583, %fd582;
	st.shared.f64 	[%r7+480], %fd585;
	ld.shared.f64 	%fd1218, [_ZZ30massMatrixMultiplySharedKernelILi11ELi15ELi1EEviPKdS1_S1_S1_PdE14s_oddDofToQuad+240];
	fma.rn.f64 	%fd586, %fd1218, %fd494, 0d0000000000000000;
	ld.shared.f64 	%fd1217, [_ZZ30massMatrixMultiplySharedKernelILi11ELi15ELi1EEviPKdS1_S1_S1_PdE15s_evenDofToQuad+240];
	fma.rn.f64 	%fd587, %fd1217, %fd495, 0d0000000000000000;
	ld.shared.f64 	%fd1216, [_ZZ30massMatrixMultiplySharedKernelILi11ELi15ELi1EEviPKdS1_S1_S1_PdE14s_oddDofToQuad+248];
	fma.rn.f64 	%fd588, %fd1216, %fd498, %fd586;
	ld.shared.f64 	%fd1215, [_ZZ30massMatrixMultiplySharedKernelILi11ELi15ELi1EEviPKdS1_S1_S1_PdE15s_evenDofToQuad+248];
	fma.rn.f64 	%fd589, %fd1215, %fd499, %fd587;
	ld.shared.f64 	%fd1214, [_ZZ30massMatrixMultiplySharedKernelILi11ELi15ELi1EEviPKdS1_S1_S1_PdE14s_oddDofToQuad+256];
	fma.rn.f64 	%fd590, %fd1214, %fd502, %fd588;
	ld.shared.f64 	%fd1213, [_ZZ30massMatrixMultiplySharedKernelILi11ELi15ELi1EEviPKdS1_S1_S1_PdE15s_evenDofToQuad+256];
	fma.rn.f64 	%fd591, %fd1213, %fd503, %fd589;
	ld.shared.f64 	%fd1212, [_ZZ30massMatrixMultiplySharedKernelILi11ELi15ELi1EEviPKdS1_S1_S1_PdE14s_oddDofToQuad+264];
	fma.rn.f64 	%fd592, %fd1212, %fd506, %fd590;
	ld.shared.f64 	%fd1211, [_ZZ30massMatrixMultiplySharedKernelILi11ELi15ELi1EEviPKdS1_S1_S1_PdE15s_evenDofToQuad+264];
	fma.rn.f64 	%fd593, %fd1211, %fd507, %fd591;
	ld.shared.f64 	%fd1210, [_ZZ30massMatrixMultiplySharedKernelILi11ELi15ELi1EEviPKdS1_S1_S1_PdE14s_oddDofToQuad+272];
	fma.rn.f64 	%fd594, %fd1210, %fd510, %fd592;
	ld.shared.f64 	%fd1209, [_ZZ30massMatrixMultiplySharedKernelILi11ELi15ELi1EEviPKdS1_S1_S1_PdE15s_evenDofToQuad+272];
	fma.rn.f64 	%fd595, %fd1209, %fd511, %fd593;
	ld.shared.f64 	%fd1208, [_ZZ30massMatrixMultiplySharedKernelILi11ELi15ELi1EEviPKdS1_S1_S1_PdE14s_oddDofToQuad+280];
	fma.rn.f64 	%fd596, %fd1208, %fd515, %fd594;
	ld.shared.f64 	%fd1207, [_ZZ30massMatrixMultiplySharedKernelILi11ELi15ELi1EEviPKdS1_S1_S1_PdE15s_evenDofToQuad+280];
	fma.rn.f64 	%fd597, %fd1207, %fd514, %fd595;
	sub.f64 	%fd598, %fd596, %fd597;
	st.shared.f64 	[%r7+1080], %fd598;
	add.f64 	%fd599, %fd597, %fd596;
	st.shared.f64 	[%r7+600], %fd599;
	ld.shared.f64 	%fd1206, [_ZZ30massMatrixMultiplySharedKernelILi11ELi15ELi1EEviPKdS1_S1_S1_PdE14s_oddDofToQuad+288];
	fma.rn.f64 	%fd600, %fd1206, %fd494, 0d0000000000000000;
	ld.shared.f64 	%fd1205, [_ZZ30massMatrixMultiplySharedKernelILi11ELi15ELi1EEviPKdS1_S1_S1_PdE15s_evenDofToQuad+288];
	fma.rn.f64 	%fd601, %fd1205, %fd495, 0d0000000000000000;
	ld.shared.f64 	%fd1204, [_ZZ30massMatrixMultiplySharedKernelILi11ELi15ELi1EEviPKdS1_S1_S1_PdE14s_oddDofToQuad+296];
	fma.rn.f64 	%fd602, %fd1204, %fd498, %fd600;
	ld.shared.f64 	%fd1203, [_ZZ30massMatrixMultiplySharedKernelILi11ELi15ELi1EEviPKdS1_S1_S1_PdE15s_evenDofToQuad+296];
	fma.rn.f64 	%fd603, %fd1203, %fd499, %fd601;
	ld.shared.f64 	%fd1202, [_ZZ30massMatrixMultiplySharedKernelILi11ELi15ELi1EEviPKdS1_S1_S1_PdE14s_oddDofToQuad+304];
	fma.rn.f64 	%fd604, %fd1202, %fd502, %fd602;
	ld.shared.f64 	%fd1201, [_ZZ30massMatrixMultiplySharedKernelILi11ELi15ELi1EEviPKdS1_S1_S1_PdE15s_evenDofToQuad+304];
	fma.rn.f64 	%fd605, %fd1201, %fd503, %fd603;
	ld.shared.f64 	%fd1200, [_ZZ30massMatrixMultiplySharedKernelILi11ELi15ELi1EEviPKdS1_S1_S1_PdE14s_oddDofToQuad+312];
	fma.rn.f64 	%fd606, %fd1200, %fd506, %fd604;
	ld.shared.f64 	%fd1199, [_ZZ30massMatrixMultiplySharedKernelILi11ELi15ELi1EEviPKdS1_S1_S1_PdE15s_evenDofToQuad+312];
	fma.rn.f64 	%fd607, %fd1199, %fd507, %fd605;
	ld.shared.f64 	%fd1198, [_ZZ30massMatrixMultiplySharedKernelILi11ELi15ELi1EEviPKdS1_S1_S1_PdE14s_oddDofToQuad+320];
	fma.rn.f64 	%fd608, %fd1198, %fd510, %fd606;
	ld.shared.f64 	%fd1197, [_ZZ30massMatrixMultiplySharedKernelILi11ELi15ELi1EEviPKdS1_S1_S1_PdE15s_evenDofToQuad+320];
	fma.rn.f64 	%fd609, %fd1197, %fd511, %fd607;
	ld.shared.f64 	%fd1196, [_ZZ30massMatrixMultiplySharedKernelILi11ELi15ELi1EEviPKdS1_S1_S1_PdE14s_oddDofToQuad+328];
	fma.rn.f64 	%fd610, %fd1196, %fd515, %fd608;
	ld.shared.f64 	%fd1195, [_ZZ30massMatrixMultiplySharedKernelILi11ELi15ELi1EEviPKdS1_S1_S1_PdE15s_evenDofToQuad+328];
	fma.rn.f64 	%fd611, %fd1195, %fd514, %fd609;
	sub.f64 	%fd612, %fd610, %fd611;
	st.shared.f64 	[%r7+960], %fd612;
	add.f64 	%fd613, %fd611, %fd610;
	st.shared.f64 	[%r7+720], %fd613;
	ld.shared.f64 	%fd1194, [_ZZ30massMatrixMultiplySharedKernelILi11ELi15ELi1EEviPKdS1_S1_S1_PdE14s_oddDofToQuad+336];
	fma.rn.f64 	%fd614, %fd1194, %fd494, 0d0000000000000000;
	ld.shared.f64 	%fd1193, [_ZZ30massMatrixMultiplySharedKernelILi11ELi15ELi1EEviPKdS1_S1_S1_PdE15s_evenDofToQuad+336];
	fma.rn.f64 	%fd615, %fd1193, %fd495, 0d0000000000000000;
	ld.shared.f64 	%fd1192, [_ZZ30massMatrixMultiplySharedKernelILi11ELi15ELi1EEviPKdS1_S1_S1_PdE14s_oddDofToQuad+344];
	fma.rn.f64 	%fd616, %fd1192, %fd498, %fd614;
	ld.shared.f64 	%fd1191, [_ZZ30massMatrixMultiplySharedKernelILi11ELi15ELi1EEviPKdS1_S1_S1_PdE15s_evenDofToQuad+344];
	fma.rn.f64 	%fd617, %fd1191, %fd499, %fd615;
	ld.shared.f64 	%fd1190, [_ZZ30massMatrixMultiplySharedKernelILi11ELi15ELi1EEviPKdS1_S1_S1_PdE14s_oddDofToQuad+352];
	fma.rn.f64 	%fd618, %fd1190, %fd502, %fd616;
	ld.shared.f64 	%fd1189, [_ZZ30massMatrixMultiplySharedKernelILi11ELi15ELi1EEviPKdS1_S1_S1_PdE15s_evenDofToQuad+352];
	fma.rn.f64 	%fd619, %fd1189, %fd503, %fd617;
	ld.shared.f64 	%fd1188, [_ZZ30massMatrixMultiplySharedKernelILi11ELi15ELi1EEviPKdS1_S1_S1_PdE14s_oddDofToQuad+360];
	fma.rn.f64 	%fd620, %fd1188, %fd506, %fd618;
	ld.shared.f64 	%fd1187, [_ZZ30massMatrixMultiplySharedKernelILi11ELi15ELi1EEviPKdS1_S1_S1_PdE15s_evenDofToQuad+360];
	fma.rn.f64 	%fd621, %fd1187, %fd507, %fd619;
	ld.shared.f64 	%fd1186, [_ZZ30massMatrixMultiplySharedKernelILi11ELi15ELi1EEviPKdS1_S1_S1_PdE14s_oddDofToQuad+368];
	fma.rn.f64 	%fd622, %fd1186, %fd510, %fd620;
	ld.shared.f64 	%fd1185, [_ZZ30massMatrixMultiplySharedKernelILi11ELi15ELi1EEviPKdS1_S1_S1_PdE15s_evenDofToQuad+368];
	fma.rn.f64 	%fd623, %fd1185, %fd511, %fd621;
	ld.shared.f64 	%fd1184, [_ZZ30massMatrixMultiplySharedKernelILi11ELi15ELi1EEviPKdS1_S1_S1_PdE14s_oddDofToQuad+376];
	fma.rn.f64 	%fd624, %fd1184, %fd515, %fd622;
	ld.shared.f64 	%fd1183, [_ZZ30massMatrixMultiplySharedKernelILi11ELi15ELi1EEviPKdS1_S1_S1_PdE15s_evenDofToQuad+376];
	fma.rn.f64 	%fd625, %fd1183, %fd514, %fd623;
	add.f64 	%fd626, %fd625, %fd624;
	st.shared.f64 	[%r7+840], %fd626;
$L__BB298_9:
	ld.param.u64 	%rd20, [_Z30massMatrixMultiplySharedKernelILi11ELi15ELi1EEviPKdS1_S1_S1_Pd_param_1];
	mov.u32 	%r24, %tid.x;
	setp.gt.u32 	%p10, %r24, 164;
	bar.sync 	0;
	cvt.u16.u32 	%rs15, %r24;
	mul.hi.u16 	%rs16, %rs15, 4370;
	mul.lo.s16 	%rs17, %rs16, 15;
	sub.s16 	%rs18, %rs15, %rs17;
	mov.u32 	%r25, %tid.y;
	mov.u32 	%r26, _ZZ30massMatrixMultiplySharedKernelILi11ELi15ELi1EEviPKdS1_S1_S1_PdE6s_tmp1;
	mad.lo.s32 	%r27, %r25, 27000, %r26;
	mul.wide.u16 	%r28, %rs16, 1800;
	add.s32 	%r29, %r27, %r28;
	mul.wide.u16 	%r30, %rs18, 120;
	add.s32 	%r31, %r29, %r30;
	ld.shared.f64 	%fd627, [%r31];
	ld.shared.f64 	%fd628, [%r31+80];
	add.f64 	%fd629, %fd627, %fd628;
	sub.f64 	%fd630, %fd627, %fd628;
	ld.shared.f64 	%fd631, [%r31+8];
	ld.shared.f64 	%fd632, [%r31+72];
	add.f64 	%fd633, %fd631, %fd632;
	sub.f64 	%fd634, %fd631, %fd632;
	ld.shared.f64 	%fd635, [%r31+16];
	ld.shared.f64 	%fd636, [%r31+64];
	add.f64 	%fd637, %fd635, %fd636;
	sub.f64 	%fd638, %fd635, %fd636;
	ld.shared.f64 	%fd639, [%r31+24];
	ld.shared.f64 	%fd640, [%r31+56];
	add.f64 	%fd641, %fd639, %fd640;
	sub.f64 	%fd642, %fd639, %fd640;
	ld.shared.f64 	%fd643, [%r31+32];
	ld.shared.f64 	%fd644, [%r31+48];
	add.f64 	%fd645, %fd643, %fd644;
	sub.f64 	%fd646, %fd643, %fd644;
	ld.shared.f64 	%fd647, [%r31+40];
	add.f64 	%fd648, %fd647, %fd647;
	sub.f64 	%fd649, %fd647, %fd647;
	mul.f64 	%fd650, %fd648, 0d3FE0000000000000;
	mov.u32 	%r32, %ctaid.x;
	add.s32 	%r33, %r32, %r25;
	mov.b32 	%r34, {%rs18, %rs16};
	mov.b32 	%r35, 14;
	mov.b32 	%r36, 57615;
	dp2a.lo.u32.u32 	%r37, %r34, %r36, %r35;
	mad.lo.s32 	%r38, %r33, 3375, %r37;
	fma.rn.f64 	%fd651, %fd23, %fd629, 0d0000000000000000;
	fma.rn.f64 	%fd652, %fd24, %fd630, 0d0000000000000000;
	fma.rn.f64 	%fd653, %fd25, %fd633, %fd651;
	fma.rn.f64 	%fd654, %fd26, %fd634, %fd652;
	fma.rn.f64 	%fd655, %fd27, %fd637, %fd653;
	fma.rn.f64 	%fd656, %fd28, %fd638, %fd654;
	fma.rn.f64 	%fd657, %fd29, %fd641, %fd655;
	fma.rn.f64 	%fd658, %fd30, %fd642, %fd656;
	fma.rn.f64 	%fd659, %fd31, %fd645, %fd657;
	fma.rn.f64 	%fd660, %fd32, %fd646, %fd658;
	fma.rn.f64 	%fd661, %fd33, %fd650, %fd659;
	fma.rn.f64 	%fd662, %fd34, %fd649, %fd660;
	cvta.to.global.u64 	%rd14, %rd20;
	mul.wide.s32 	%rd15, %r38, 8;
	add.s64 	%rd16, %rd14, %rd15;
	ld.global.nc.f64 	%fd663, [%rd16];
	ld.global.nc.f64 	%fd664, [%rd16+-112];
	sub.f64 	%fd665, %fd661, %fd662;
	mul.f64 	%fd666, %fd665, %fd663;
	add.f64 	%fd667, %fd661, %fd662;
	mul.f64 	%fd1264, %fd667, %fd664;
	fma.rn.f64 	%fd668, %fd35, %fd629, 0d0000000000000000;
	fma.rn.f64 	%fd669, %fd36, %fd630, 0d0000000000000000;
	fma.rn.f64 	%fd670, %fd37, %fd633, %fd668;
	fma.rn.f64 	%fd671, %fd38, %fd634, %fd669;
	fma.rn.f64 	%fd672, %fd39, %fd637, %fd670;
	fma.rn.f64 	%fd673, %fd40, %fd638, %fd671;
	fma.rn.f64 	%fd674, %fd41, %fd641, %fd672;
	fma.rn.f64 	%fd675, %fd42, %fd642, %fd673;
	fma.rn.f64 	%fd676, %fd43, %fd645, %fd674;
	fma.rn.f64 	%fd677, %fd44, %fd646, %fd675;
	fma.rn.f64 	%fd678, %fd45, %fd650, %fd676;
	fma.rn.f64 	%fd679, %fd46, %fd649, %fd677;
	ld.global.nc.f64 	%fd680, [%rd16+-8];
	ld.global.nc.f64 	%fd681, [%rd16+-104];
	sub.f64 	%fd682, %fd678, %fd679;
	mul.f64 	%fd683, %fd682, %fd680;
	add.f64 	%fd684, %fd678, %fd679;
	mul.f64 	%fd1263, %fd684, %fd681;
	fma.rn.f64 	%fd685, %fd47, %fd629, 0d0000000000000000;
	fma.rn.f64 	%fd686, %fd1253, %fd630, 0d0000000000000000;
	fma.rn.f64 	%fd687, %fd1252, %fd633, %fd685;
	fma.rn.f64 	%fd688, %fd1251, %fd634, %fd686;
	fma.rn.f64 	%fd689, %fd1250, %fd637, %fd687;
	fma.rn.f64 	%fd690, %fd1249, %fd638, %fd688;
	fma.rn.f64 	%fd691, %fd1248, %fd641, %fd689;
	fma.rn.f64 	%fd692, %fd1247, %fd642, %fd690;
	fma.rn.f64 	%fd693, %fd1246, %fd645, %fd691;
	fma.rn.f64 	%fd694, %fd1245, %fd646, %fd692;
	fma.rn.f64 	%fd695, %fd1244, %fd650, %fd693;
	fma.rn.f64 	%fd696, %fd1243, %fd649, %fd694;
	ld.global.nc.f64 	%fd697, [%rd16+-16];
	ld.global.nc.f64 	%fd698, [%rd16+-96];
	sub.f64 	%fd699, %fd695, %fd696;
	mul.f64 	%fd700, %fd699, %fd697;
	add.f64 	%fd701, %fd695, %fd696;
	mul.f64 	%fd1262, %fd701, %fd698;
	fma.rn.f64 	%fd702, %fd1242, %fd629, 0d0000000000000000;
	fma.rn.f64 	%fd703, %fd1241, %fd630, 0d0000000000000000;
	fma.rn.f64 	%fd704, %fd1240, %fd633, %fd702;
	fma.rn.f64 	%fd705, %fd1239, %fd634, %fd703;
	fma.rn.f64 	%fd706, %fd1238, %fd637, %fd704;
	fma.rn.f64 	%fd707, %fd1237, %fd638, %fd705;
	fma.rn.f64 	%fd708, %fd1236, %fd641, %fd706;
	fma.rn.f64 	%fd709, %fd1235, %fd642, %fd707;
	fma.rn.f64 	%fd710, %fd1234, %fd645, %fd708;
	fma.rn.f64 	%fd711, %fd1233, %fd646, %fd709;
	fma.rn.f64 	%fd712, %fd1232, %fd650, %fd710;
	fma.rn.f64 	%fd713, %fd1231, %fd649, %fd711;
	ld.global.nc.f64 	%fd714, [%rd16+-24];
	ld.global.nc.f64 	%fd715, [%rd16+-88];
	sub.f64 	%fd716, %fd712, %fd713;
	mul.f64 	%fd717, %fd716, %fd714;
	add.f64 	%fd718, %fd712, %fd713;
	mul.f64 	%fd1261, %fd718, %fd715;
	fma.rn.f64 	%fd719, %fd1230, %fd629, 0d0000000000000000;
	fma.rn.f64 	%fd720, %fd1229, %fd630, 0d0000000000000000;
	fma.rn.f64 	%fd721, %fd1228, %fd633, %fd719;
	fma.rn.f64 	%fd722, %fd1227, %fd634, %fd720;
	fma.rn.f64 	%fd723, %fd1226, %fd637, %fd721;
	fma.rn.f64 	%fd724, %fd1225, %fd638, %fd722;
	fma.rn.f64 	%fd725, %fd1224, %fd641, %fd723;
	fma.rn.f64 	%fd726, %fd1223, %fd642, %fd724;
	fma.rn.f64 	%fd727, %fd1222, %fd645, %fd725;
	fma.rn.f64 	%fd728, %fd1221, %fd646, %fd726;
	fma.rn.f64 	%fd729, %fd1220, %fd650, %fd727;
	fma.rn.f64 	%fd730, %fd1219, %fd649, %fd728;
	ld.global.nc.f64 	%fd731, [%rd16+-32];
	ld.global.nc.f64 	%fd732, [%rd16+-80];
	sub.f64 	%fd733, %fd729, %fd730;
	mul.f64 	%fd1254, %fd733, %fd731;
	add.f64 	%fd734, %fd729, %fd730;
	mul.f64 	%fd1260, %fd734, %fd732;
	fma.rn.f64 	%fd735, %fd1218, %fd629, 0d0000000000000000;
	fma.rn.f64 	%fd736, %fd1217, %fd630, 0d0000000000000000;
	fma.rn.f64 	%fd737, %fd1216, %fd633, %fd735;
	fma.rn.f64 	%fd738, %fd1215, %fd634, %fd736;
	fma.rn.f64 	%fd739, %fd1214, %fd637, %fd737;
	fma.rn.f64 	%fd740, %fd1213, %fd638, %fd738;
	fma.rn.f64 	%fd741, %fd1212, %fd641, %fd739;
	fma.rn.f64 	%fd742, %fd1211, %fd642, %fd740;
	fma.rn.f64 	%fd743, %fd1210, %fd645, %fd741;
	fma.rn.f64 	%fd744, %fd1209, %fd646, %fd742;
	fma.rn.f64 	%fd745, %fd1208, %fd650, %fd743;
	fma.rn.f64 	%fd746, %fd1207, %fd649, %fd744;
	ld.global.nc.f64 	%fd747, [%rd16+-40];
	ld.global.nc.f64 	%fd748, [%rd16+-72];
	sub.f64 	%fd749, %fd745, %fd746;
	mul.f64 	%fd1255, %fd749, %fd747;
	add.f64 	%fd750, %fd745, %fd746;
	mul.f64 	%fd1259, %fd750, %fd748;
	fma.rn.f64 	%fd751, %fd1206, %fd629, 0d0000000000000000;
	fma.rn.f64 	%fd752, %fd1205, %fd630, 0d0000000000000000;
	fma.rn.f64 	%fd753, %fd1204, %fd633, %fd751;
	fma.rn.f64 	%fd754, %fd1203, %fd634, %fd752;
	fma.rn.f64 	%fd755, %fd1202, %fd637, %fd753;
	fma.rn.f64 	%fd756, %fd1201, %fd638, %fd754;
	fma.rn.f64 	%fd757, %fd1200, %fd641, %fd755;
	fma.rn.f64 	%fd758, %fd1199, %fd642, %fd756;
	fma.rn.f64 	%fd759, %fd1198, %fd645, %fd757;
	fma.rn.f64 	%fd760, %fd1197, %fd646, %fd758;
	fma.rn.f64 	%fd761, %fd1196, %fd650, %fd759;
	fma.rn.f64 	%fd762, %fd1195, %fd649, %fd760;
	ld.global.nc.f64 	%fd763, [%rd16+-48];
	ld.global.nc.f64 	%fd764, [%rd16+-64];
	sub.f64 	%fd765, %fd761, %fd762;
	mul.f64 	%fd1256, %fd765, %fd763;
	add.f64 	%fd766, %fd761, %fd762;
	mul.f64 	%fd1258, %fd766, %fd764;
	fma.rn.f64 	%fd767, %fd1194, %fd629, 0d0000000000000000;
	fma.rn.f64 	%fd768, %fd1193, %fd630, 0d0000000000000000;
	fma.rn.f64 	%fd769, %fd1192, %fd633, %fd767;
	fma.rn.f64 	%fd770, %fd1191, %fd634, %fd768;
	fma.rn.f64 	%fd771, %fd1190, %fd637, %fd769;
	fma.rn.f64 	%fd772, %fd1189, %fd638, %fd770;
	fma.rn.f64 	%fd773, %fd1188, %fd641, %fd771;
	fma.rn.f64 	%fd774, %fd1187, %fd642, %fd772;
	fma.rn.f64 	%fd775, %fd1186, %fd645, %fd773;
	fma.rn.f64 	%fd776, %fd1185, %fd646, %fd774;
	fma.rn.f64 	%fd777, %fd1184, %fd650, %fd775;
	fma.rn.f64 	%fd778, %fd1183, %fd649, %fd776;
	ld.global.nc.f64 	%fd779, [%rd16+-56];
	add.f64 	%fd780, %fd777, %fd778;
	mul.f64 	%fd1257, %fd780, %fd779;
	bar.sync 	0;
	add.f64 	%fd781, %fd1264, %fd666;
	sub.f64 	%fd782, %fd1264, %fd666;
	add.f64 	%fd783, %fd1263, %fd683;
	sub.f64 	%fd784, %fd1263, %fd683;
	add.f64 	%fd785, %fd1262, %fd700;
	sub.f64 	%fd786, %fd1262, %fd700;
	add.f64 	%fd787, %fd1261, %fd717;
	sub.f64 	%fd788, %fd1261, %fd717;
	add.f64 	%fd789, %fd1260, %fd1254;
	sub.f64 	%fd790, %fd1260, %fd1254;
	add.f64 	%fd791, %fd1259, %fd1255;
	sub.f64 	%fd792, %fd1259, %fd1255;
	add.f64 	%fd793, %fd1258, %fd1256;
	sub.f64 	%fd794, %fd1258, %fd1256;
	add.f64 	%fd795, %fd1257, %fd1257;
	sub.f64 	%fd796, %fd1257, %fd1257;
	mul.f64 	%fd797, %fd795, 0d3FE0000000000000;
	fma.rn.f64 	%fd798, %fd23, %fd781, 0d0000000000000000;
	fma.rn.f64 	%fd799, %fd24, %fd782, 0d0000000000000000;
	fma.rn.f64 	%fd800, %fd35, %fd783, %fd798;
	fma.rn.f64 	%fd801, %fd36, %fd784, %fd799;
	fma.rn.f64 	%fd802, %fd47, %fd785, %fd800;
	fma.rn.f64 	%fd803, %fd1253, %fd786, %fd801;
	fma.rn.f64 	%fd804, %fd1242, %fd787, %fd802;
	fma.rn.f64 	%fd805, %fd1241, %fd788, %fd803;
	fma.rn.f64 	%fd806, %fd1230, %fd789, %fd804;
	fma.rn.f64 	%fd807, %fd1229, %fd790, %fd805;
	fma.rn.f64 	%fd808, %fd1218, %fd791, %fd806;
	fma.rn.f64 	%fd809, %fd1217, %fd792, %fd807;
	fma.rn.f64 	%fd810, %fd1206, %fd793, %fd808;
	fma.rn.f64 	%fd811, %fd1205, %fd794, %fd809;
	fma.rn.f64 	%fd812, %fd1194, %fd797, %fd810;
	fma.rn.f64 	%fd813, %fd1193, %fd796, %fd811;
	sub.f64 	%fd814, %fd812, %fd813;
	st.shared.f64 	[%r31+80], %fd814;
	add.f64 	%fd815, %fd812, %fd813;
	st.shared.f64 	[%r31], %fd815;
	fma.rn.f64 	%fd816, %fd25, %fd781, 0d0000000000000000;
	fma.rn.f64 	%fd817, %fd26, %fd782, 0d0000000000000000;
	fma.rn.f64 	%fd818, %fd37, %fd783, %fd816;
	fma.rn.f64 	%fd819, %fd38, %fd784, %fd817;
	fma.rn.f64 	%fd820, %fd1252, %fd785, %fd818;
	fma.rn.f64 	%fd821, %fd1251, %fd786, %fd819;
	fma.rn.f64 	%fd822, %fd1240, %fd787, %fd820;
	fma.rn.f64 	%fd823, %fd1239, %fd788, %fd821;
	fma.rn.f64 	%fd824, %fd1228, %fd789, %fd822;
	fma.rn.f64 	%fd825, %fd1227, %fd790, %fd823;
	fma.rn.f64 	%fd826, %fd1216, %fd791, %fd824;
	fma.rn.f64 	%fd827, %fd1215, %fd792, %fd825;
	fma.rn.f64 	%fd828, %fd1204, %fd793, %fd826;
	fma.rn.f64 	%fd829, %fd1203, %fd794, %fd827;
	fma.rn.f64 	%fd830, %fd1192, %fd797, %fd828;
	fma.rn.f64 	%fd831, %fd1191, %fd796, %fd829;
	sub.f64 	%fd832, %fd830, %fd831;
	st.shared.f64 	[%r31+72], %fd832;
	add.f64 	%fd833, %fd830, %fd831;
	st.shared.f64 	[%r31+8], %fd833;
	fma.rn.f64 	%fd834, %fd27, %fd781, 0d0000000000000000;
	fma.rn.f64 	%fd835, %fd28, %fd782, 0d0000000000000000;
	fma.rn.f64 	%fd836, %fd39, %fd783, %fd834;
	fma.rn.f64 	%fd837, %fd40, %fd784, %fd835;
	fma.rn.f64 	%fd838, %fd1250, %fd785, %fd836;
	fma.rn.f64 	%fd839, %fd1249, %fd786, %fd837;
	fma.rn.f64 	%fd840, %fd1238, %fd787, %fd838;
	fma.rn.f64 	%fd841, %fd1237, %fd788, %fd839;
	fma.rn.f64 	%fd842, %fd1226, %fd789, %fd840;
	fma.rn.f64 	%fd843, %fd1225, %fd790, %fd841;
	fma.rn.f64 	%fd844, %fd1214, %fd791, %fd842;
	fma.rn.f64 	%fd845, %fd1213, %fd792, %fd843;
	fma.rn.f64 	%fd846, %fd1202, %fd793, %fd844;
	fma.rn.f64 	%fd847, %fd1201, %fd794, %fd845;
	fma.rn.f64 	%fd848, %fd1190, %fd797, %fd846;
	fma.rn.f64 	%fd849, %fd1189, %fd796, %fd847;
	sub.f64 	%fd850, %fd848, %fd849;
	st.shared.f64 	[%r31+64], %fd850;
	add.f64 	%fd851, %fd848, %fd849;
	st.shared.f64 	[%r31+16], %fd851;
	fma.rn.f64 	%fd852, %fd29, %fd781, 0d0000000000000000;
	fma.rn.f64 	%fd853, %fd30, %fd782, 0d0000000000000000;
	fma.rn.f64 	%fd854, %fd41, %fd783, %fd852;
	fma.rn.f64 	%fd855, %fd42, %fd784, %fd853;
	fma.rn.f64 	%fd856, %fd1248, %fd785, %fd854;
	fma.rn.f64 	%fd857, %fd1247, %fd786, %fd855;
	fma.rn.f64 	%fd858, %fd1236, %fd787, %fd856;
	fma.rn.f64 	%fd859, %fd1235, %fd788, %fd857;
	fma.rn.f64 	%fd860, %fd1224, %fd789, %fd858;
	fma.rn.f64 	%fd861, %fd1223, %fd790, %fd859;
	fma.rn.f64 	%fd862, %fd1212, %fd791, %fd860;
	fma.rn.f64 	%fd863, %fd1211, %fd792, %fd861;
	fma.rn.f64 	%fd864, %fd1200, %fd793, %fd862;
	fma.rn.f64 	%fd865, %fd1199, %fd794, %fd863;
	fma.rn.f64 	%fd866, %fd1188, %fd797, %fd864;
	fma.rn.f64 	%fd867, %fd1187, %fd796, %fd865;
	sub.f64 	%fd868, %fd866, %fd867;
	st.shared.f64 	[%r31+56], %fd868;
	add.f64 	%fd869, %fd866, %fd867;
	st.shared.f64 	[%r31+24], %fd869;
	fma.rn.f64 	%fd870, %fd31, %fd781, 0d0000000000000000;
	fma.rn.f64 	%fd871, %fd32, %fd782, 0d0000000000000000;
	fma.rn.f64 	%fd872, %fd43, %fd783, %fd870;
	fma.rn.f64 	%fd873, %fd44, %fd784, %fd871;
	fma.rn.f64 	%fd874, %fd1246, %fd785, %fd872;
	fma.rn.f64 	%fd875, %fd1245, %fd786, %fd873;
	fma.rn.f64 	%fd876, %fd1234, %fd787, %fd874;
	fma.rn.f64 	%fd877, %fd1233, %fd788, %fd875;
	fma.rn.f64 	%fd878, %fd1222, %fd789, %fd876;
	fma.rn.f64 	%fd879, %fd1221, %fd790, %fd877;
	fma.rn.f64 	%fd880, %fd1210, %fd791, %fd878;
	fma.rn.f64 	%fd881, %fd1209, %fd792, %fd879;
	fma.rn.f64 	%fd882, %fd1198, %fd793, %fd880;
	fma.rn.f64 	%fd883, %fd1197, %fd794, %fd881;
	fma.rn.f64 	%fd884, %fd1186, %fd797, %fd882;
	fma.rn.f64 	%fd885, %fd1185, %fd796, %fd883;
	sub.f64 	%fd886, %fd884, %fd885;
	st.shared.f64 	[%r31+48], %fd886;
	add.f64 	%fd887, %fd884, %fd885;
	st.shared.f64 	[%r31+32], %fd887;
	fma.rn.f64 	%fd888, %fd33, %fd781, 0d0000000000000000;
	fma.rn.f64 	%fd889, %fd34, %fd782, 0d0000000000000000;
	fma.rn.f64 	%fd890, %fd45, %fd783, %fd888;
	fma.rn.f64 	%fd891, %fd46, %fd784, %fd889;
	fma.rn.f64 	%fd892, %fd1244, %fd785, %fd890;
	fma.rn.f64 	%fd893, %fd1243, %fd786, %fd891;
	fma.rn.f64 	%fd894, %fd1232, %fd787, %fd892;
	fma.rn.f64 	%fd895, %fd1231, %fd788, %fd893;
	fma.rn.f64 	%fd896, %fd1220, %fd789, %fd894;
	fma.rn.f64 	%fd897, %fd1219, %fd790, %fd895;
	fma.rn.f64 	%fd898, %fd1208, %fd791, %fd896;
	fma.rn.f64 	%fd899, %fd1207, %fd792, %fd897;
	fma.rn.f64 	%fd900, %fd1196, %fd793, %fd898;
	fma.rn.f64 	%fd901, %fd1195, %fd794, %fd899;
	fma.rn.f64 	%fd902, %fd1184, %fd797, %fd900;
	fma.rn.f64 	%fd903, %fd1183, %fd796, %fd901;
	add.f64 	%fd904, %fd902, %fd903;
	st.shared.f64 	[%r31+40], %fd904;
	bar.sync 	0;
	@%p10 bra 	$L__BB298_11;
	ld.shared.f64 	%fd905, [%r7];
	ld.shared.f64 	%fd906, [%r7+1680];
	add.f64 	%fd907, %fd905, %fd906;
	sub.f64 	%fd908, %fd905, %fd906;
	ld.shared.f64 	%fd909, [%r7+120];
	ld.shared.f64 	%fd910, [%r7+1560];
	add.f64 	%fd911, %fd909, %fd910;
	sub.f64 	%fd912, %fd909, %fd910;
	ld.shared.f64 	%fd913, [%r7+240];
	ld.shared.f64 	%fd914, [%r7+1440];
	add.f64 	%fd915, %fd913, %fd914;
	sub.f64 	%fd916, %fd913, %fd914;
	ld.shared.f64 	%fd917, [%r7+360];
	ld.shared.f64 	%fd918, [%r7+1320];
	add.f64 	%fd919, %fd917, %fd918;
	sub.f64 	%fd920, %fd917, %fd918;
	ld.shared.f64 	%fd921, [%r7+480];
	ld.shared.f64 	%fd922, [%r7+1200];
	add.f64 	%fd923, %fd921, %fd922;
	sub.f64 	%fd924, %fd921, %fd922;
	ld.shared.f64 	%fd925, [%r7+600];
	ld.shared.f64 	%fd926, [%r7+1080];
	add.f64 	%fd927, %fd925, %fd926;
	sub.f64 	%fd928, %fd925, %fd926;
	ld.shared.f64 	%fd929, [%r7+720];
	ld.shared.f64 	%fd930, [%r7+960];
	add.f64 	%fd931, %fd929, %fd930;
	sub.f64 	%fd932, %fd929, %fd930;
	ld.shared.f64 	%fd933, [%r7+840];
	add.f64 	%fd934, %fd933, %fd933;
	sub.f64 	%fd935, %fd933, %fd933;
	mul.f64 	%fd936, %fd934, 0d3FE0000000000000;
	fma.rn.f64 	%fd937, %fd23, %fd907, 0d0000000000000000;
	fma.rn.f64 	%fd938, %fd24, %fd908, 0d0000000000000000;
	fma.rn.f64 	%fd939, %fd35, %fd911, %fd937;
	fma.rn.f64 	%fd940, %fd36, %fd912, %fd938;
	fma.rn.f64 	%fd941, %fd47, %fd915, %fd939;
	fma.rn.f64 	%fd942, %fd1253, %fd916, %fd940;
	fma.rn.f64 	%fd943, %fd1242, %fd919, %fd941;
	fma.rn.f64 	%fd944, %fd1241, %fd920, %fd942;
	fma.rn.f64 	%fd945, %fd1230, %fd923, %fd943;
	fma.rn.f64 	%fd946, %fd1229, %fd924, %fd944;
	fma.rn.f64 	%fd947, %fd1218, %fd927, %fd945;
	fma.rn.f64 	%fd948, %fd1217, %fd928, %fd946;
	fma.rn.f64 	%fd949, %fd1206, %fd931, %fd947;
	fma.rn.f64 	%fd950, %fd1205, %fd932, %fd948;
	fma.rn.f64 	%fd951, %fd1194, %fd936, %fd949;
	fma.rn.f64 	%fd952, %fd1193, %fd935, %fd950;
	sub.f64 	%fd953, %fd951, %fd952;
	st.shared.f64 	[%r7+1200], %fd953;
	add.f64 	%fd954, %fd951, %fd952;
	st.shared.f64 	[%r7], %fd954;
	fma.rn.f64 	%fd955, %fd25, %fd907, 0d0000000000000000;
	fma.rn.f64 	%fd956, %fd26, %fd908, 0d0000000000000000;
	fma.rn.f64 	%fd957, %fd37, %fd911, %fd955;
	fma.rn.f64 	%fd958, %fd38, %fd912, %fd956;
	fma.rn.f64 	%fd959, %fd1252, %fd915, %fd957;
	fma.rn.f64 	%fd960, %fd1251, %fd916, %fd958;
	fma.rn.f64 	%fd961, %fd1240, %fd919, %fd959;
	fma.rn.f64 	%fd962, %fd1239, %fd920, %fd960;
	fma.rn.f64 	%fd963, %fd1228, %fd923, %fd961;
	fma.rn.f64 	%fd964, %fd1227, %fd924, %fd962;
	fma.rn.f64 	%fd965, %fd1216, %fd927, %fd963;
	fma.rn.f64 	%fd966, %fd1215, %fd928, %fd964;
	fma.rn.f64 	%fd967, %fd1204, %fd931, %fd965;
	fma.rn.f64 	%fd968, %fd1203, %fd932, %fd966;
	fma.rn.f64 	%fd969, %fd1192, %fd936, %fd967;
	fma.rn.f64 	%fd970, %fd1191, %fd935, %fd968;
	sub.f64 	%fd971, %fd969, %fd970;
	st.shared.f64 	[%r7+1080], %fd971;
	add.f64 	%fd972, %fd969, %fd970;
	st.shared.f64 	[%r7+120], %fd972;
	fma.rn.f64 	%fd973, %fd27, %fd907, 0d0000000000000000;
	fma.rn.f64 	%fd974, %fd28, %fd908, 0d0000000000000000;
	fma.rn.f64 	%fd975, %fd39, %fd911, %fd973;
	fma.rn.f64 	%fd976, %fd40, %fd912, %fd974;
	fma.rn.f64 	%fd977, %fd1250, %fd915, %fd975;
	fma.rn.f64 	%fd978, %fd1249, %fd916, %fd976;
	fma.rn.f64 	%fd979, %fd1238, %fd919, %fd977;
	fma.rn.f64 	%fd980, %fd1237, %fd920, %fd978;
	fma.rn.f64 	%fd981, %fd1226, %fd923, %fd979;
	fma.rn.f64 	%fd982, %fd1225, %fd924, %fd980;
	fma.rn.f64 	%fd983, %fd1214, %fd927, %fd981;
	fma.rn.f64 	%fd984, %fd1213, %fd928, %fd982;
	fma.rn.f64 	%fd985, %fd1202, %fd931, %fd983;
	fma.rn.f64 	%fd986, %fd1201, %fd932, %fd984;
	fma.rn.f64 	%fd987, %fd1190, %fd936, %fd985;
	fma.rn.f64 	%fd988, %fd1189, %fd935, %fd986;
	sub.f64 	%fd989, %fd987, %fd988;
	st.shared.f64 	[%r7+960], %fd989;
	add.f64 	%fd990, %fd987, %fd988;
	st.shared.f64 	[%r7+240], %fd990;
	fma.rn.f64 	%fd991, %fd29, %fd907, 0d0000000000000000;
	fma.rn.f64 	%fd992, %fd30, %fd908, 0d0000000000000000;
	fma.rn.f64 	%fd993, %fd41, %fd911, %fd991;
	fma.rn.f64 	%fd994, %fd42, %fd912, %fd992;
	fma.rn.f64 	%fd995, %fd1248, %fd915, %fd993;
	fma.rn.f64 	%fd996, %fd1247, %fd916, %fd994;
	fma.rn.f64 	%fd997, %fd1236, %fd919, %fd995;
	fma.rn.f64 	%fd998, %fd1235, %fd920, %fd996;
	fma.rn.f64 	%fd999, %fd1224, %fd923, %fd997;
	fma.rn.f64 	%fd1000, %fd1223, %fd924, %fd998;
	fma.rn.f64 	%fd1001, %fd1212, %fd927, %fd999;
	fma.rn.f64 	%fd1002, %fd1211, %fd928, %fd1000;
	fma.rn.f64 	%fd1003, %fd1200, %fd931, %fd1001;
	fma.rn.f64 	%fd1004, %fd1199, %fd932, %fd1002;
	fma.rn.f64 	%fd1005, %fd1188, %fd936, %fd1003;
	fma.rn.f64 	%fd1006, %fd1187, %fd935, %fd1004;
	sub.f64 	%fd1007, %fd1005, %fd1006;
	st.shared.f64 	[%r7+840], %fd1007;
	add.f64 	%fd1008, %fd1005, %fd1006;
	st.shared.f64 	[%r7+360], %fd1008;
	fma.rn.f64 	%fd1009, %fd31, %fd907, 0d0000000000000000;
	fma.rn.f64 	%fd1010, %fd32, %fd908, 0d0000000000000000;
	fma.rn.f64 	%fd1011, %fd43, %fd911, %fd1009;
	fma.rn.f64 	%fd1012, %fd44, %fd912, %fd1010;
	fma.rn.f64 	%fd1013, %fd1246, %fd915, %fd1011;
	fma.rn.f64 	%fd1014, %fd1245, %fd916, %fd1012;
	fma.rn.f64 	%fd1015, %fd1234, %fd919, %fd1013;
	fma.rn.f64 	%fd1016, %fd1233, %fd920, %fd1014;
	fma.rn.f64 	%fd1017, %fd1222, %fd923, %fd1015;
	fma.rn.f64 	%fd1018, %fd1221, %fd924, %fd1016;
	fma.rn.f64 	%fd1019, %fd1210, %fd927, %fd1017;
	fma.rn.f64 	%fd1020, %fd1209, %fd928, %fd1018;
	fma.rn.f64 	%fd1021, %fd1198, %fd931, %fd1019;
	fma.rn.f64 	%fd1022, %fd1197, %fd932, %fd1020;
	fma.rn.f64 	%fd1023, %fd1186, %fd936, %fd1021;
	fma.rn.f64 	%fd1024, %fd1185, %fd935, %fd1022;
	sub.f64 	%fd1025, %fd1023, %fd1024;
	st.shared.f64 	[%r7+720], %fd1025;
	add.f64 	%fd1026, %fd1023, %fd1024;
	st.shared.f64 	[%r7+480], %fd1026;
	fma.rn.f64 	%fd1027, %fd33, %fd907, 0d0000000000000000;
	fma.rn.f64 	%fd1028, %fd34, %fd908, 0d0000000000000000;
	fma.rn.f64 	%fd1029, %fd45, %fd911, %fd1027;
	fma.rn.f64 	%fd1030, %fd46, %fd912, %fd1028;
	fma.rn.f64 	%fd1031, %fd1244, %fd915, %fd1029;
	fma.rn.f64 	%fd1032, %fd1243, %fd916, %fd1030;
	fma.rn.f64 	%fd1033, %fd1232, %fd919, %fd1031;
	fma.rn.f64 	%fd1034, %fd1231, %fd920, %fd1032;
	fma.rn.f64 	%fd1035, %fd1220, %fd923, %fd1033;
	fma.rn.f64 	%fd1036, %fd1219, %fd924, %fd1034;
	fma.rn.f64 	%fd1037, %fd1208, %fd927, %fd1035;
	fma.rn.f64 	%fd1038, %fd1207, %fd928, %fd1036;
	fma.rn.f64 	%fd1039, %fd1196, %fd931, %fd1037;
	fma.rn.f64 	%fd1040, %fd1195, %fd932, %fd1038;
	fma.rn.f64 	%fd1041, %fd1184, %fd936, %fd1039;
	fma.rn.f64 	%fd1042, %fd1183, %fd935, %fd1040;
	add.f64 	%fd1043, %fd1041, %fd1042;
	st.shared.f64 	[%r7+600], %fd1043;
$L__BB298_11:
	mov.u32 	%r8, %tid.x;
	setp.gt.u32 	%p11, %r8, 120;
	bar.sync 	0;
	@%p11 bra 	$L__BB298_13;
	ld.shared.f64 	%fd1044, [%r6];
	ld.shared.f64 	%fd1045, [%r6+25200];
	add.f64 	%fd1046, %fd1044, %fd1045;
	sub.f64 	%fd1047, %fd1044, %fd1045;
	ld.shared.f64 	%fd1048, [%r6+1800];
	ld.shared.f64 	%fd1049, [%r6+23400];
	add.f64 	%fd1050, %fd1048, %fd1049;
	sub.f64 	%fd1051, %fd1048, %fd1049;
	ld.shared.f64 	%fd1052, [%r6+3600];
	ld.shared.f64 	%fd1053, [%r6+21600];
	add.f64 	%fd1054, %fd1052, %fd1053;
	sub.f64 	%fd1055, %fd1052, %fd1053;
	ld.shared.f64 	%fd1056, [%r6+5400];
	ld.shared.f64 	%fd1057, [%r6+19800];
	add.f64 	%fd1058, %fd1056, %fd1057;
	sub.f64 	%fd1059, %fd1056, %fd1057;
	ld.shared.f64 	%fd1060, [%r6+7200];
	ld.shared.f64 	%fd1061, [%r6+18000];
	add.f64 	%fd1062, %fd1060, %fd1061;
	sub.f64 	%fd1063, %fd1060, %fd1061;
	ld.shared.f64 	%fd1064, [%r6+9000];
	ld.shared.f64 	%fd1065, [%r6+16200];
	add.f64 	%fd1066, %fd1064, %fd1065;
	sub.f64 	%fd1067, %fd1064, %fd1065;
	ld.shared.f64 	%fd1068, [%r6+10800];
	ld.shared.f64 	%fd1069, [%r6+14400];
	add.f64 	%fd1070, %fd1068, %fd1069;
	sub.f64 	%fd1071, %fd1068, %fd1069;
	ld.shared.f64 	%fd1072, [%r6+12600];
	add.f64 	%fd1073, %fd1072, %fd1072;
	sub.f64 	%fd1074, %fd1072, %fd1072;
	mul.f64 	%fd1075, %fd1073, 0d3FE0000000000000;
	fma.rn.f64 	%fd1076, %fd23, %fd1046, 0d0000000000000000;
	fma.rn.f64 	%fd1077, %fd24, %fd1047, 0d0000000000000000;
	fma.rn.f64 	%fd1078, %fd35, %fd1050, %fd1076;
	fma.rn.f64 	%fd1079, %fd36, %fd1051, %fd1077;
	fma.rn.f64 	%fd1080, %fd47, %fd1054, %fd1078;
	fma.rn.f64 	%fd1081, %fd1253, %fd1055, %fd1079;
	fma.rn.f64 	%fd1082, %fd1242, %fd1058, %fd1080;
	fma.rn.f64 	%fd1083, %fd1241, %fd1059, %fd1081;
	fma.rn.f64 	%fd1084, %fd1230, %fd1062, %fd1082;
	fma.rn.f64 	%fd1085, %fd1229, %fd1063, %fd1083;
	fma.rn.f64 	%fd1086, %fd1218, %fd1066, %fd1084;
	fma.rn.f64 	%fd1087, %fd1217, %fd1067, %fd1085;
	fma.rn.f64 	%fd1088, %fd1206, %fd1070, %fd1086;
	fma.rn.f64 	%fd1089, %fd1205, %fd1071, %fd1087;
	fma.rn.f64 	%fd1090, %fd1194, %fd1075, %fd1088;
	fma.rn.f64 	%fd1091, %fd1193, %fd1074, %fd1089;
	sub.f64 	%fd1254, %fd1090, %fd1091;
	add.f64 	%fd1264, %fd1090, %fd1091;
	fma.rn.f64 	%fd1092, %fd25, %fd1046, 0d0000000000000000;
	fma.rn.f64 	%fd1093, %fd26, %fd1047, 0d0000000000000000;
	fma.rn.f64 	%fd1094, %fd37, %fd1050, %fd1092;
	fma.rn.f64 	%fd1095, %fd38, %fd1051, %fd1093;
	fma.rn.f64 	%fd1096, %fd1252, %fd1054, %fd1094;
	fma.rn.f64 	%fd1097, %fd1251, %fd1055, %fd1095;
	fma.rn.f64 	%fd1098, %fd1240, %fd1058, %fd1096;
	fma.rn.f64 	%fd1099, %fd1239, %fd1059, %fd1097;
	fma.rn.f64 	%fd1100, %fd1228, %fd1062, %fd1098;
	fma.rn.f64 	%fd1101, %fd1227, %fd1063, %fd1099;
	fma.rn.f64 	%fd1102, %fd1216, %fd1066, %fd1100;
	fma.rn.f64 	%fd1103, %fd1215, %fd1067, %fd1101;
	fma.rn.f64 	%fd1104, %fd1204, %fd1070, %fd1102;
	fma.rn.f64 	%fd1105, %fd1203, %fd1071, %fd1103;
	fma.rn.f64 	%fd1106, %fd1192, %fd1075, %fd1104;
	fma.rn.f64 	%fd1107, %fd1191, %fd1074, %fd1105;
	sub.f64 	%fd1255, %fd1106, %fd1107;
	add.f64 	%fd1263, %fd1106, %fd1107;
	fma.rn.f64 	%fd1108, %fd27, %fd1046, 0d0000000000000000;
	fma.rn.f64 	%fd1109, %fd28, %fd1047, 0d0000000000000000;
	fma.rn.f64 	%fd1110, %fd39, %fd1050, %fd1108;
	fma.rn.f64 	%fd1111, %fd40, %fd1051, %fd1109;
	fma.rn.f64 	%fd1112, %fd1250, %fd1054, %fd1110;
	fma.rn.f64 	%fd1113, %fd1249, %fd1055, %fd1111;
	fma.rn.f64 	%fd1114, %fd1238, %fd1058, %fd1112;
	fma.rn.f64 	%fd1115, %fd1237, %fd1059, %fd1113;
	fma.rn.f64 	%fd1116, %fd1226, %fd1062, %fd1114;
	fma.rn.f64 	%fd1117, %fd1225, %fd1063, %fd1115;
	fma.rn.f64 	%fd1118, %fd1214, %fd1066, %fd1116;
	fma.rn.f64 	%fd1119, %fd1213, %fd1067, %fd1117;
	fma.rn.f64 	%fd1120, %fd1202, %fd1070, %fd1118;
	fma.rn.f64 	%fd1121, %fd1201, %fd1071, %fd1119;
	fma.rn.f64 	%fd1122, %fd1190, %fd1075, %fd1120;
	fma.rn.f64 	%fd1123, %fd1189, %fd1074, %fd1121;
	sub.f64 	%fd1256, %fd1122, %fd1123;
	add.f64 	%fd1262, %fd1122, %fd1123;
	fma.rn.f64 	%fd1124, %fd29, %fd1046, 0d0000000000000000;
	fma.rn.f64 	%fd1125, %fd30, %fd1047, 0d0000000000000000;
	fma.rn.f64 	%fd1126, %fd41, %fd1050, %fd1124;
	fma.rn.f64 	%fd1127, %fd42, %fd1051, %fd1125;
	fma.rn.f64 	%fd1128, %fd1248, %fd1054, %fd1126;
	fma.rn.f64 	%fd1129, %fd1247, %fd1055, %fd1127;
	fma.rn.f64 	%fd1130, %fd1236, %fd1058, %fd1128;
	fma.rn.f64 	%fd1131, %fd1235, %fd1059, %fd1129;
	fma.rn.f64 	%fd1132, %fd1224, %fd1062, %fd1130;
	fma.rn.f64 	%fd1133, %fd1223, %fd1063, %fd1131;
	fma.rn.f64 	%fd1134, %fd1212, %fd1066, %fd1132;
	fma.rn.f64 	%fd1135, %fd1211, %fd1067, %fd1133;
	fma.rn.f64 	%fd1136, %fd1200, %fd1070, %fd1134;
	fma.rn.f64 	%fd1137, %fd1199, %fd1071, %fd1135;
	fma.rn.f64 	%fd1138, %fd1188, %fd1075, %fd1136;
	fma.rn.f64 	%fd1139, %fd1187, %fd1074, %fd1137;
	sub.f64 	%fd1257, %fd1138, %fd1139;
	add.f64 	%fd1261, %fd1138, %fd1139;
	fma.rn.f64 	%fd1140, %fd31, %fd1046, 0d0000000000000000;
	fma.rn.f64 	%fd1141, %fd32, %fd1047, 0d0000000000000000;
	fma.rn.f64 	%fd1142, %fd43, %fd1050, %fd1140;
	fma.rn.f64 	%fd1143, %fd44, %fd1051, %fd1141;
	fma.rn.f64 	%fd1144, %fd1246, %fd1054, %fd1142;
	fma.rn.f64 	%fd1145, %fd1245, %fd1055, %fd1143;
	fma.rn.f64 	%fd1146, %fd1234, %fd1058, %fd1144;
	fma.rn.f64 	%fd1147, %fd1233, %fd1059, %fd1145;
	fma.rn.f64 	%fd1148, %fd1222, %fd1062, %fd1146;
	fma.rn.f64 	%fd1149, %fd1221, %fd1063, %fd1147;
	fma.rn.f64 	%fd1150, %fd1210, %fd1066, %fd1148;
	fma.rn.f64 	%fd1151, %fd1209, %fd1067, %fd1149;
	fma.rn.f64 	%fd1152, %fd1198, %fd1070, %fd1150;
	fma.rn.f64 	%fd1153, %fd1197, %fd1071, %fd1151;
	fma.rn.f64 	%fd1154, %fd1186, %fd1075, %fd1152;
	fma.rn.f64 	%fd1155, %fd1185, %fd1074, %fd1153;
	sub.f64 	%fd1258, %fd1154, %fd1155;
	add.f64 	%fd1260, %fd1154, %fd1155;
	fma.rn.f64 	%fd1156, %fd33, %fd1046, 0d0000000000000000;
	fma.rn.f64 	%fd1157, %fd34, %fd1047, 0d0000000000000000;
	fma.rn.f64 	%fd1158, %fd45, %fd1050, %fd1156;
	fma.rn.f64 	%fd1159, %fd46, %fd1051, %fd1157;
	fma.rn.f64 	%fd1160, %fd1244, %fd1054, %fd1158;
	fma.rn.f64 	%fd1161, %fd1243, %fd1055, %fd1159;
	fma.rn.f64 	%fd1162, %fd1232, %fd1058, %fd1160;
	fma.rn.f64 	%fd1163, %fd1231, %fd1059, %fd1161;
	fma.rn.f64 	%fd1164, %fd1220, %fd1062, %fd1162;
	fma.rn.f64 	%fd1165, %fd1219, %fd1063, %fd1163;
	fma.rn.f64 	%fd1166, %fd1208, %fd1066, %fd1164;
	fma.rn.f64 	%fd1167, %fd1207, %fd1067, %fd1165;
	fma.rn.f64 	%fd1168, %fd1196, %fd1070, %fd1166;
	fma.rn.f64 	%fd1169, %fd1195, %fd1071, %fd1167;
	fma.rn.f64 	%fd1170, %fd1184, %fd1075, %fd1168;
	fma.rn.f64 	%fd1171, %fd1183, %fd1074, %fd1169;
	add.f64 	%fd1259, %fd1170, %fd1171;
$L__BB298_13:
	bar.sync 	0;
	@%p4 bra 	$L__BB298_15;
	ld.param.u64 	%rd21, [_Z30massMatrixMultiplySharedKernelILi11ELi15ELi1EEviPKdS1_S1_S1_Pd_param_5];
	mov.u32 	%r39, %ctaid.x;
	mov.u32 	%r40, %tid.y;
	add.s32 	%r41, %r39, %r40;
	mad.lo.s32 	%r42, %r41, 1331, %r8;
	cvta.to.global.u64 	%rd17, %rd21;
	mul.wide.s32 	%rd18, %r42, 8;
	add.s64 	%rd19, %rd17, %rd18;
	st.global.f64 	[%rd19], %fd1264;
	st.global.f64 	[%rd19+968], %fd1263;
	st.global.f64 	[%rd19+1936], %fd1262;
	st.global.f64 	[%rd19+2904], %fd1261;
	st.global.f64 	[%rd19+3872], %fd1260;
	st.global.f64 	[%rd19+4840], %fd1259;
	st.global.f64 	[%rd19+5808], %fd1258;
	st.global.f64 	[%rd19+6776], %fd1257;
	st.global.f64 	[%rd19+7744], %fd1256;
	st.global.f64 	[%rd19+8712], %fd1255;
	st.global.f64 	[%rd19+9680], %fd1254;
$L__BB298_15:
	ret;

}
	// .globl	_Z30massMatrixMultiplyGlobalKernelILi11ELi15ELi1EEviPKdS1_S1_S1_Pd
.visible .entry _Z30massMatrixMultiplyGlobalKernelILi11ELi15ELi1EEviPKdS1_S1_S1_Pd(
	.param .u32 _Z30massMatrixMultiplyGlobalKernelILi11ELi15ELi1EEviPKdS1_S1_S1_Pd_param_0,
	.param .u64 .ptr .align 1 _Z30massMatrixMultiplyGlobalKernelILi11ELi15ELi1EEviPKdS1_S1_S1_Pd_param_1,
	.param .u64 .ptr .align 1 _Z30massMatrixMultiplyGlobalKernelILi11ELi15ELi1EEviPKdS1_S1_S1_Pd_param_2,
	.param .u64 .ptr .align 1 _Z30massMatrixMultiplyGlobalKernelILi11ELi15ELi1EEviPKdS1_S1_S1_Pd_param_3,
	.param .u64 .ptr .align 1 _Z30massMatrixMultiplyGlobalKernelILi11ELi15ELi1EEviPKdS1_S1_S1_Pd_param_4,
	.param .u64 .ptr .align 1 _Z30massMatrixMultiplyGlobalKernelILi11ELi15ELi1EEviPKdS1_S1_S1_Pd_param_5
)
{
	.reg .pred 	%p<10>;
	.reg .b16 	%rs<19>;
	.reg .b32 	%r<38>;
	.reg .b64 	%rd<23>;
	.reg .b64 	%fd<1171>;
	// demoted variable
	.shared .align 8 .b8 _ZZ30massMatrixMultiplyGlobalKernelILi11ELi15ELi1EEviPKdS1_S1_S1_PdE6s_tmp1[27000];
	ld.param.u32 	%r9, [_Z30massMatrixMultiplyGlobalKernelILi11ELi15ELi1EEviPKdS1_S1_S1_Pd_param_0];
	ld.param.u64 	%rd4, [_Z30massMatrixMultiplyGlobalKernelILi11ELi15ELi1EEviPKdS1_S1_S1_Pd_param_2];
	ld.param.u64 	%rd5, [_Z30massMatrixMultiplyGlobalKernelILi11ELi15ELi1EEviPKdS1_S1_S1_Pd_param_3];
	ld.param.u64 	%rd6, [_Z30massMatrixMultiplyGlobalKernelILi11ELi15ELi1EEviPKdS1_S1_S1_Pd_param_4];
	cvta.to.global.u64 	%rd1, %rd5;
	cvta.to.global.u64 	%rd2, %rd4;
	mov.u32 	%r10, %tid.x;
	mov.u32 	%r2, %tid.y;
	mov.u32 	%r11, %ctaid.x;
	add.s32 	%r3, %r11, %r2;
	cvt.u16.u32 	%rs2, %r10;
	mul.hi.u16 	%rs3, %rs2, -17873;
	shr.u16 	%rs4, %rs3, 3;
	mul.lo.s16 	%rs5, %rs4, 11;
	sub.s16 	%rs1, %rs2, %rs5;
	setp.lt.s32 	%p2, %r3, %r9;
	setp.lt.u32 	%p3, %r10, 121;
	and.pred  	%p1, %p2, %p3;
	not.pred 	%p4, %p1;
	@%p4 bra 	$L__BB299_2;
	cvta.to.global.u64 	%rd8, %rd6;
	mad.lo.s32 	%r12, %r3, 1331, %r10;
	mul.wide.s32 	%rd9, %r12, 8;
	add.s64 	%rd10, %rd8, %rd9;
	ld.global.nc.f64 	%fd1159, [%rd10];
	ld.global.nc.f64 	%fd1158, [%rd10+968];
	ld.global.nc.f64 	%fd1157, [%rd10+1936];
	ld.global.nc.f64 	%fd1156, [%rd10+2904];
	ld.global.nc.f64 	%fd1155, [%rd10+3872];
	ld.global.nc.f64 	%fd1154, [%rd10+4840];
	ld.global.nc.f64 	%fd1153, [%rd10+5808];
	ld.global.nc.f64 	%fd1152, [%rd10+6776];
	ld.global.nc.f64 	%fd1151, [%rd10+7744];
	ld.global.nc.f64 	%fd1150, [%rd10+8712];
	ld.global.nc.f64 	%fd1149, [%rd10+9680];
$L__BB299_2:
	setp.gt.u32 	%p5, %r10, 120;
	bar.sync 	0;
	mov.u32 	%r13, _ZZ30massMatrixMultiplyGlobalKernelILi11ELi15ELi1EEviPKdS1_S1_S1_PdE6s_tmp1;
	mad.lo.s32 	%r14, %r2, 27000, %r13;
	mul.lo.s16 	%rs7, %rs2, 117;
	shr.u16 	%rs8, %rs7, 8;
	sub.s16 	%rs9, %rs2, %rs8;
	and.b16  	%rs10, %rs9, 254;
	shr.u16 	%rs11, %rs10, 1;
	add.s16 	%rs12, %rs11, %rs8;
	and.b16  	%rs13, %rs12, 248;
	shr.u16 	%rs14, %rs13, 3;
	cvt.u32.u16 	%r4, %rs14;
	mul.wide.u16 	%r15, %rs14, 120;
	add.s32 	%r5, %r14, %r15;
	mul.wide.u16 	%r16, %rs1, 8;
	add.s32 	%r6, %r5, %r16;
	@%p5 bra 	$L__BB299_4;
	add.f64 	%fd153, %fd1159, %fd1149;
	sub.f64 	%fd154, %fd1159, %fd1149;
	add.f64 	%fd155, %fd1158, %fd1150;
	sub.f64 	%fd156, %fd1158, %fd1150;
	add.f64 	%fd157, %fd1157, %fd1151;
	sub.f64 	%fd158, %fd1157, %fd1151;
	add.f64 	%fd159, %fd1156, %fd1152;
	sub.f64 	%fd160, %fd1156, %fd1152;
	add.f64 	%fd161, %fd1155, %fd1153;
	sub.f64 	%fd162, %fd1155, %fd1153;
	add.f64 	%fd163, %fd1154, %fd1154;
	sub.f64 	%fd164, %fd1154, %fd1154;
	mul.f64 	%fd165, %fd163, 0d3FE0000000000000;
	ld.global.nc.f64 	%fd166, [%rd2];
	fma.rn.f64 	%fd167, %fd166, %fd153, 0d0000000000000000;
	ld.global.nc.f64 	%fd168, [%rd1];
	fma.rn.f64 	%fd169, %fd168, %fd154, 0d0000000000000000;
	ld.global.nc.f64 	%fd170, [%rd2+8];
	fma.rn.f64 	%fd171, %fd170, %fd155, %fd167;
	ld.global.nc.f64 	%fd172, [%rd1+8];
	fma.rn.f64 	%fd173, %fd172, %fd156, %fd169;
	ld.global.nc.f64 	%fd174, [%rd2+16];
	fma.rn.f64 	%fd175, %fd174, %fd157, %fd171;
	ld.global.nc.f64 	%fd176, [%rd1+16];
	fma.rn.f64 	%fd177, %fd176, %fd158, %fd173;
	ld.global.nc.f64 	%fd178, [%rd2+24];
	fma.rn.f64 	%fd179, %fd178, %fd159, %fd175;
	ld.global.nc.f64 	%fd180, [%rd1+24];
	fma.rn.f64 	%fd181, %fd180, %fd160, %fd177;
	ld.global.nc.f64 	%fd182, [%rd2+32];
	fma.rn.f64 	%fd183, %fd182, %fd161, %fd179;
	ld.global.nc.f64 	%fd184, [%rd1+32];
	fma.rn.f64 	%fd185, %fd184, %fd162, %fd181;
	ld.global.nc.f64 	%fd186, [%rd2+40];
	fma.rn.f64 	%fd187, %fd186, %fd165, %fd183;
	ld.global.nc.f64 	%fd188, [%rd1+40];
	fma.rn.f64 	%fd189, %fd188, %fd164, %fd185;
	sub.f64 	%fd190, %fd187, %fd189;
	st.shared.f64 	[%r6+25200], %fd190;
	add.f64 	%fd191, %fd189, %fd187;
	st.shared.f64 	[%r6], %fd191;
	ld.global.nc.f64 	%fd192, [%rd2+48];
	fma.rn.f64 	%fd193, %fd192, %fd153, 0d0000000000000000;
	ld.global.nc.f64 	%fd194, [%rd1+48];
	fma.rn.f64 	%fd195, %fd194, %fd154, 0d0000000000000000;
	ld.global.nc.f64 	%fd196, [%rd2+56];
	fma.rn.f64 	%fd197, %fd196, %fd155, %fd193;
	ld.global.nc.f64 	%fd198, [%rd1+56];
	fma.rn.f64 	%fd199, %fd198, %fd156, %fd195;
	ld.global.nc.f64 	%fd200, [%rd2+64];
	fma.rn.f64 	%fd201, %fd200, %fd157, %fd197;
	ld.global.nc.f64 	%fd202, [%rd1+64];
	fma.rn.f64 	%fd203, %fd202, %fd158, %fd199;
	ld.global.nc.f64 	%fd204, [%rd2+72];
	fma.rn.f64 	%fd205, %fd204, %fd159, %fd201;
	ld.global.nc.f64 	%fd206, [%rd1+72];
	fma.rn.f64 	%fd207, %fd206, %fd160, %fd203;
	ld.global.nc.f64 	%fd208, [%rd2+80];
	fma.rn.f64 	%fd209, %fd208, %fd161, %fd205;
	ld.global.nc.f64 	%fd210, [%rd1+80];
	fma.rn.f64 	%fd211, %fd210, %fd162, %fd207;
	ld.global.nc.f64 	%fd212, [%rd2+88];
	fma.rn.f64 	%fd213, %fd212, %fd165, %fd209;
	ld.global.nc.f64 	%fd214, [%rd1+88];
	fma.rn.f64 	%fd215, %fd214, %fd164, %fd211;
	sub.f64 	%fd216, %fd213, %fd215;
	st.shared.f64 	[%r6+23400], %fd216;
	add.f64 	%fd217, %fd215, %fd213;
	st.shared.f64 	[%r6+1800], %fd217;
	ld.global.nc.f64 	%fd218, [%rd2+96];
	fma.rn.f64 	%fd219, %fd218, %fd153, 0d0000000000000000;
	ld.global.nc.f64 	%fd220, [%rd1+96];
	fma.rn.f64 	%fd221, %fd220, %fd154, 0d0000000000000000;
	ld.global.nc.f64 	%fd222, [%rd2+104];
	fma.rn.f64 	%fd223, %fd222, %fd155, %fd219;
	ld.global.nc.f64 	%fd224, [%rd1+104];
	fma.rn.f64 	%fd225, %fd224, %fd156, %fd221;
	ld.global.nc.f64 	%fd226, [%rd2+112];
	fma.rn.f64 	%fd227, %fd226, %fd157, %fd223;
	ld.global.nc.f64 	%fd228, [%rd1+112];
	fma.rn.f64 	%fd229, %fd228, %fd158, %fd225;
	ld.global.nc.f64 	%fd230, [%rd2+120];
	fma.rn.f64 	%fd231, %fd230, %fd159, %fd227;
	ld.global.nc.f64 	%fd232, [%rd1+120];
	fma.rn.f64 	%fd233, %fd232, %fd160, %fd229;
	ld.global.nc.f64 	%fd234, [%rd2+128];
	fma.rn.f64 	%fd235, %fd234, %fd161, %fd231;
	ld.global.nc.f64 	%fd236, [%rd1+128];
	fma.rn.f64 	%fd237, %fd236, %fd162, %fd233;
	ld.global.nc.f64 	%fd238, [%rd2+136];
	fma.rn.f64 	%fd239, %fd238, %fd165, %fd235;
	ld.global.nc.f64 	%fd240, [%rd1+136];
	fma.rn.f64 	%fd241, %fd240, %fd164, %fd237;
	sub.f64 	%fd242, %fd239, %fd241;
	st.shared.f64 	[%r6+21600], %fd242;
	add.f64 	%fd243, %fd241, %fd239;
	st.shared.f64 	[%r6+3600], %fd243;
	ld.global.nc.f64 	%fd244, [%rd2+144];
	fma.rn.f64 	%fd245, %fd244, %fd153, 0d0000000000000000;
	ld.global.nc.f64 	%fd246, [%rd1+144];
	fma.rn.f64 	%fd247, %fd246, %fd154, 0d0000000000000000;
	ld.global.nc.f64 	%fd248, [%rd2+152];
	fma.rn.f64 	%fd249, %fd248, %fd155, %fd245;
	ld.global.nc.f64 	%fd250, [%rd1+152];
	fma.rn.f64 	%fd251, %fd250, %fd156, %fd247;
	ld.global.nc.f64 	%fd252, [%rd2+160];
	fma.rn.f64 	%fd253, %fd252, %fd157, %fd249;
	ld.global.nc.f64 	%fd254, [%rd1+160];
	fma.rn.f64 	%fd255, %fd254, %fd158, %fd251;
	ld.global.nc.f64 	%fd256, [%rd2+168];
	fma.rn.f64 	%fd257, %fd256, %fd159, %fd253;
	ld.global.nc.f64 	%fd258, [%rd1+168];
	fma.rn.f64 	%fd259, %fd258, %fd160, %fd255;
	ld.global.nc.f64 	%fd260, [%rd2+176];
	fma.rn.f64 	%fd261, %fd260, %fd161, %fd257;
	ld.global.nc.f64 	%fd262, [%rd1+176];
	fma.rn.f64 	%fd263, %fd262, %fd162, %fd259;
	ld.global.nc.f64 	%fd264, [%rd2+184];
	fma.rn.f64 	%fd265, %fd264, %fd165, %fd261;
	ld.global.nc.f64 	%fd266, [%rd1+184];
	fma.rn.f64 	%fd267, %fd266, %fd164, %fd263;
	sub.f64 	%fd268, %fd265, %fd267;
	st.shared.f64 	[%r6+19800], %fd268;
	add.f64 	%fd269, %fd267, %fd265;
	st.shared.f64 	[%r6+5400], %fd269;
	ld.global.nc.f64 	%fd270, [%rd2+192];
	fma.rn.f64 	%fd271, %fd270, %fd153, 0d0000000000000000;
	ld.global.nc.f64 	%fd272, [%rd1+192];
	fma.rn.f64 	%fd273, %fd272, %fd154, 0d0000000000000000;
	ld.global.nc.f64 	%fd274, [%rd2+200];
	fma.rn.f64 	%fd275, %fd274, %fd155, %fd271;
	ld.global.nc.f64 	%fd276, [%rd1+200];
	fma.rn.f64 	%fd277, %fd276, %fd156, %fd273;
	ld.global.nc.f64 	%fd278, [%rd2+208];
	fma.rn.f64 	%fd279, %fd278, %fd157, %fd275;
	ld.global.nc.f64 	%fd280, [%rd1+208];
	fma.rn.f64 	%fd281, %fd280, %fd158, %fd277;
	ld.global.nc.f64 	%fd282, [%rd2+216];
	fma.rn.f64 	%fd283, %fd282, %fd159, %fd279;
	ld.global.nc.f64 	%fd284, [%rd1+216];
	fma.rn.f64 	%fd285, %fd284, %fd160, %fd281;
	ld.global.nc.f64 	%fd286, [%rd2+224];
	fma.rn.f64 	%fd287, %fd286, %fd161, %fd283;
	ld.global.nc.f64 	%fd288, [%rd1+224];
	fma.rn.f64 	%fd289, %fd288, %fd162, %fd285;
	ld.global.nc.f64 	%fd290, [%rd2+232];
	fma.rn.f64 	%fd291, %fd290, %fd165, %fd287;
	ld.global.nc.f64 	%fd292, [%rd1+232];
	fma.rn.f64 	%fd293, %fd292, %fd164, %fd289;
	sub.f64 	%fd294, %fd291, %fd293;
	st.shared.f64 	[%r6+18000], %fd294;
	add.f64 	%fd295, %fd293, %fd291;
	st.shared.f64 	[%r6+7200], %fd295;
	ld.global.nc.f64 	%fd296, [%rd2+240];
	fma.rn.f64 	%fd297, %fd296, %fd153, 0d0000000000000000;
	ld.global.nc.f64 	%fd298, [%rd1+240];
	fma.rn.f64 	%fd299, %fd298, %fd154, 0d0000000000000000;
	ld.global.nc.f64 	%fd300, [%rd2+248];
	fma.rn.f64 	%fd301, %fd300, %fd155, %fd297;
	ld.global.nc.f64 	%fd302, [%rd1+248];
	fma.rn.f64 	%fd303, %fd302, %fd156, %fd299;
	ld.global.nc.f64 	%fd304, [%rd2+256];
	fma.rn.f64 	%fd305, %fd304, %fd157, %fd301;
	ld.global.nc.f64 	%fd306, [%rd1+256];
	fma.rn.f64 	%fd307, %fd306, %fd158, %fd303;
	ld.global.nc.f64 	%fd308, [%rd2+264];
	fma.rn.f64 	%fd309, %fd308, %fd159, %fd305;
	ld.global.nc.f64 	%fd310, [%rd1+264];
	fma.rn.f64 	%fd311, %fd310, %fd160, %fd307;
	ld.global.nc.f64 	%fd312, [%rd2+272];
	fma.rn.f64 	%fd313, %fd312, %fd161, %fd309;
	ld.global.nc.f64 	%fd314, [%rd1+272];
	fma.rn.f64 	%fd315, %fd314, %fd162, %fd311;
	ld.global.nc.f64 	%fd316, [%rd2+280];
	fma.rn.f64 	%fd317, %fd316, %fd165, %fd313;
	ld.global.nc.f64 	%fd318, [%rd1+280];
	fma.rn.f64 	%fd319, %fd318, %fd164, %fd315;
	sub.f64 	%fd320, %fd317, %fd319;
	st.shared.f64 	[%r6+16200], %fd320;
	add.f64 	%fd321, %fd319, %fd317;
	st.shared.f64 	[%r6+9000], %fd321;
	ld.global.nc.f64 	%fd322, [%rd2+288];
	fma.rn.f64 	%fd323, %fd322, %fd153, 0d0000000000000000;
	ld.global.nc.f64 	%fd324, [%rd1+288];
	fma.rn.f64 	%fd325, %fd324, %fd154, 0d0000000000000000;
	ld.global.nc.f64 	%fd326, [%rd2+296];
	fma.rn.f64 	%fd327, %fd326, %fd155, %fd323;
	ld.global.nc.f64 	%fd328, [%rd1+296];
	fma.rn.f64 	%fd329, %fd328, %fd156, %fd325;
	ld.global.nc.f64 	%fd330, [%rd2+304];
	fma.rn.f64 	%fd331, %fd330, %fd157, %fd327;
	ld.global.nc.f64 	%fd332, [%rd1+304];
	fma.rn.f64 	%fd333, %fd332, %fd158, %fd329;
	ld.global.nc.f64 	%fd334, [%rd2+312];
	fma.rn.f64 	%fd335, %fd334, %fd159, %fd331;
	ld.global.nc.f64 	%fd336, [%rd1+312];
	fma.rn.f64 	%fd337, %fd336, %fd160, %fd333;
	ld.global.nc.f64 	%fd338, [%rd2+320];
	fma.rn.f64 	%fd339, %fd338, %fd161, %fd335;
	ld.global.nc.f64 	%fd340, [%rd1+320];
	fma.rn.f64 	%fd341, %fd340, %fd162, %fd337;
	ld.global.nc.f64 	%fd342, [%rd2+328];
	fma.rn.f64 	%fd343, %fd342, %fd165, %fd339;
	ld.global.nc.f64 	%fd344, [%rd1+328];
	fma.rn.f64 	%fd345, %fd344, %fd164, %fd341;
	sub.f64 	%fd346, %fd343, %fd345;
	st.shared.f64 	[%r6+14400], %fd346;
	add.f64 	%fd347, %fd345, %fd343;
	st.shared.f64 	[%r6+10800], %fd347;
	ld.global.nc.f64 	%fd348, [%rd2+336];
	fma.rn.f64 	%fd349, %fd348, %fd153, 0d0000000000000000;
	ld.global.nc.f64 	%fd350, [%rd1+336];
	fma.rn.f64 	%fd351, %fd350, %fd154, 0d0000000000000000;
	ld.global.nc.f64 	%fd352, [%rd2+344];
	fma.rn.f64 	%fd353, %fd352, %fd155, %fd349;
	ld.global.nc.f64 	%fd354, [%rd1+344];
	fma.rn.f64 	%fd355, %fd354, %fd156, %fd351;
	ld.global.nc.f64 	%fd356, [%rd2+352];
	fma.rn.f64 	%fd357, %fd356, %fd157, %fd353;
	ld.global.nc.f64 	%fd358, [%rd1+352];
	fma.rn.f64 	%fd359, %fd358, %fd158, %fd355;
	ld.global.nc.f64 	%fd360, [%rd2+360];
	fma.rn.f64 	%fd361, %fd360, %fd159, %fd357;
	ld.global.nc.f64 	%fd362, [%rd1+360];
	fma.rn.f64 	%fd363, %fd362, %fd160, %fd359;
	ld.global.nc.f64 	%fd364, [%rd2+368];
	fma.rn.f64 	%fd365, %fd364, %fd161, %fd361;
	ld.global.nc.f64 	%fd366, [%rd1+368];
	fma.rn.f64 	%fd367, %fd366, %fd162, %fd363;
	ld.global.nc.f64 	%fd368, [%rd2+376];
	fma.rn.f64 	%fd369, %fd368, %fd165, %fd365;
	ld.global.nc.f64 	%fd370, [%rd1+376];
	fma.rn.f64 	%fd371, %fd370, %fd164, %fd367;
	add.f64 	%fd372, %fd371, %fd369;
	st.shared.f64 	[%r6+12600], %fd372;
$L__BB299_4:
	bar.sync 	0;
	setp.gt.u32 	%p6, %r10, 164;
	mad.lo.s32 	%r17, %r4, 1680, %r5;
	add.s32 	%r7, %r17, %r16;
	@%p6 bra 	$L__BB299_6;
	ld.shared.f64 	%fd373, [%r7];
	ld.shared.f64 	%fd374, [%r7+1200];
	add.f64 	%fd375, %fd373, %fd374;
	sub.f64 	%fd376, %fd373, %fd374;
	ld.shared.f64 	%fd377, [%r7+120];
	ld.shared.f64 	%fd378, [%r7+1080];
	add.f64 	%fd379, %fd377, %fd378;
	sub.f64 	%fd380, %fd377, %fd378;
	ld.shared.f64 	%fd381, [%r7+240];
	ld.shared.f64 	%fd382, [%r7+960];
	add.f64 	%fd383, %fd381, %fd382;
	sub.f64 	%fd384, %fd381, %fd382;
	ld.shared.f64 	%fd385, [%r7+360];
	ld.shared.f64 	%fd386, [%r7+840];
	add.f64 	%fd387, %fd385, %fd386;
	sub.f64 	%fd388, %fd385, %fd386;
	ld.shared.f64 	%fd389, [%r7+480];
	ld.shared.f64 	%fd390, [%r7+720];
	add.f64 	%fd391, %fd389, %fd390;
	sub.f64 	%fd392, %fd389, %fd390;
	ld.shared.f64 	%fd393, [%r7+600];
	add.f64 	%fd394, %fd393, %fd393;
	sub.f64 	%fd395, %fd393, %fd393;
	mul.f64 	%fd396, %fd394, 0d3FE0000000000000;
	ld.global.nc.f64 	%fd397, [%rd2];
	fma.rn.f64 	%fd398, %fd397, %fd375, 0d0000000000000000;
	ld.global.nc.f64 	%fd399, [%rd1];
	fma.rn.f64 	%fd400, %fd399, %fd376, 0d0000000000000000;
	ld.global.nc.f64 	%fd401, [%rd2+8];
	fma.rn.f64 	%fd402, %fd401, %fd379, %fd398;
	ld.global.nc.f64 	%fd403, [%rd1+8];
	fma.rn.f64 	%fd404, %fd403, %fd380, %fd400;
	ld.global.nc.f64 	%fd405, [%rd2+16];
	fma.rn.f64 	%fd406, %fd405, %fd383, %fd402;
	ld.global.nc.f64 	%fd407, [%rd1+16];
	fma.rn.f64 	%fd408, %fd407, %fd384, %fd404;
	ld.global.nc.f64 	%fd409, [%rd2+24];
	fma.rn.f64 	%fd410, %fd409, %fd387, %fd406;
	ld.global.nc.f64 	%fd411, [%rd1+24];
	fma.rn.f64 	%fd412, %fd411, %fd388, %fd408;
	ld.global.nc.f64 	%fd413, [%rd2+32];
	fma.rn.f64 	%fd414, %fd413, %fd391, %fd410;
	ld.global.nc.f64 	%fd415, [%rd1+32];
	fma.rn.f64 	%fd416, %fd415, %fd392, %fd412;
	ld.global.nc.f64 	%fd417, [%rd2+40];
	fma.rn.f64 	%fd418, %fd417, %fd396, %fd414;
	ld.global.nc.f64 	%fd419, [%rd1+40];
	fma.rn.f64 	%fd420, %fd419, %fd395, %fd416;
	sub.f64 	%fd421, %fd418, %fd420;
	st.shared.f64 	[%r7+1680], %fd421;
	add.f64 	%fd422, %fd420, %fd418;
	st.shared.f64 	[%r7], %fd422;
	ld.global.nc.f64 	%fd423, [%rd2+48];
	fma.rn.f64 	%fd424, %fd423, %fd375, 0d0000000000000000;
	ld.global.nc.f64 	%fd425, [%rd1+48];
	fma.rn.f64 	%fd426, %fd425, %fd376, 0d0000000000000000;
	ld.global.nc.f64 	%fd427, [%rd2+56];
	fma.rn.f64 	%fd428, %fd427, %fd379, %fd424;
	ld.global.nc.f64 	%fd429, [%rd1+56];
	fma.rn.f64 	%fd430, %fd429, %fd380, %fd426;
	ld.global.nc.f64 	%fd431, [%rd2+64];
	fma.rn.f64 	%fd432, %fd431, %fd383, %fd428;
	ld.global.nc.f64 	%fd433, [%rd1+64];
	fma.rn.f64 	%fd434, %fd433, %fd384, %fd430;
	ld.global.nc.f64 	%fd435, [%rd2+72];
	fma.rn.f64 	%fd436, %fd435, %fd387, %fd432;
	ld.global.nc.f64 	%fd437, [%rd1+72];
	fma.rn.f64 	%fd438, %fd437, %fd388, %fd434;
	ld.global.nc.f64 	%fd439, [%rd2+80];
	fma.rn.f64 	%fd440, %fd439, %fd391, %fd436;
	ld.global.nc.f64 	%fd441, [%rd1+80];
	fma.rn.f64 	%fd442, %fd441, %fd392, %fd438;
	ld.global.nc.f64 	%fd443, [%rd2+88];
	fma.rn.f64 	%fd444, %fd443, %fd396, %fd440;
	ld.global.nc.f64 	%fd445, [%rd1+88];
	fma.rn.f64 	%fd446, %fd445, %fd395, %fd442;
	sub.f64 	%fd447, %fd444, %fd446;
	st.shared.f64 	[%r7+1560], %fd447;
	add.f64 	%fd448, %fd446, %fd444;
	st.shared.f64 	[%r7+120], %fd448;
	ld.global.nc.f64 	%fd449, [%rd2+96];
	fma.rn.f64 	%fd450, %fd449, %fd375, 0d0000000000000000;
	ld.global.nc.f64 	%fd451, [%rd1+96];
	fma.rn.f64 	%fd452, %fd451, %fd376, 0d0000000000000000;
	ld.global.nc.f64 	%fd453, [%rd2+104];
	fma.rn.f64 	%fd454, %fd453, %fd379, %fd450;
	ld.global.nc.f64 	%fd455, [%rd1+104];
	fma.rn.f64 	%fd456, %fd455, %fd380, %fd452;
	ld.global.nc.f64 	%fd457, [%rd2+112];
	fma.rn.f64 	%fd458, %fd457, %fd383, %fd454;
	ld.global.nc.f64 	%fd459, [%rd1+112];
	fma.rn.f64 	%fd460, %fd459, %fd384, %fd456;
	ld.global.nc.f64 	%fd461, [%rd2+120];
	fma.rn.f64 	%fd462, %fd461, %fd387, %fd458;
	ld.global.nc.f64 	%fd463, [%rd1+120];
	fma.rn.f64 	%fd464, %fd463, %fd388, %fd460;
	ld.global.nc.f64 	%fd465, [%rd2+128];
	fma.rn.f64 	%fd466, %fd465, %fd391, %fd462;
	ld.global.nc.f64 	%fd467, [%rd1+128];
	fma.rn.f64 	%fd468, %fd467, %fd392, %fd464;
	ld.global.nc.f64 	%fd469, [%rd2+136];
	fma.rn.f64 	%fd470, %fd469, %fd396, %fd466;
	ld.global.nc.f64 	%fd471, [%rd1+136];
	fma.rn.f64 	%fd472, %fd471, %fd395, %fd468;
	sub.f64 	%fd473, %fd470, %fd472;
	st.shared.f64 	[%r7+1440], %fd473;
	add.f64 	%fd474, %fd472, %fd470;
	st.shared.f64 	[%r7+240], %fd474;
	ld.global.nc.f64 	%fd475, [%rd2+144];
	fma.rn.f64 	%fd476, %fd475, %fd375, 0d0000000000000000;
	ld.global.nc.f64 	%fd477, [%rd1+144];
	fma.rn.f64 	%fd478, %fd477, %fd376, 0d0000000000000000;
	ld.global.nc.f64 	%fd479, [%rd2+152];
	fma.rn.f64 	%fd480, %fd479, %fd379, %fd476;
	ld.global.nc.f64 	%fd481, [%rd1+152];
	fma.rn.f64 	%fd482, %fd481, %fd380, %fd478;
	ld.global.nc.f64 	%fd483, [%rd2+160];
	fma.rn.f64 	%fd484, %fd483, %fd383, %fd480;
	ld.global.nc.f64 	%fd485, [%rd1+160];
	fma.rn.f64 	%fd486, %fd485, %fd384, %fd482;
	ld.global.nc.f64 	%fd487, [%rd2+168];
	fma.rn.f64 	%fd488, %fd487, %fd387, %fd484;
	ld.global.nc.f64 	%fd489, [%rd1+168];
	fma.rn.f64 	%fd490, %fd489, %fd388, %fd486;
	ld.global.nc.f64 	%fd491, [%rd2+176];
	fma.rn.f64 	%fd492, %fd491, %fd391, %fd488;
	ld.global.nc.f64 	%fd493, [%rd1+176];
	fma.rn.f64 	%fd494, %fd493, %fd392, %fd490;
	ld.global.nc.f64 	%fd495, [%rd2+184];
	fma.rn.f64 	%fd496, %fd495, %fd396, %fd492;
	ld.global.nc.f64 	%fd497, [%rd1+184];
	fma.rn.f64 	%fd498, %fd497, %fd395, %fd494;
	sub.f64 	%fd499, %fd496, %fd498;
	st.shared.f64 	[%r7+1320], %fd499;
	add.f64 	%fd500, %fd498, %fd496;
	st.shared.f64 	[%r7+360], %fd500;
	ld.global.nc.f64 	%fd501, [%rd2+192];
	fma.rn.f64 	%fd502, %fd501, %fd375, 0d0000000000000000;
	ld.global.nc.f64 	%fd503, [%rd1+192];
	fma.rn.f64 	%fd504, %fd503, %fd376, 0d0000000000000000;
	ld.global.nc.f64 	%fd505, [%rd2+200];
	fma.rn.f64 	%fd506, %fd505, %fd379, %fd502;
	ld.global.nc.f64 	%fd507, [%rd1+200];
	fma.rn.f64 	%fd508, %fd507, %fd380, %fd504;
	ld.global.nc.f64 	%fd509, [%rd2+208];
	fma.rn.f64 	%fd510, %fd509, %fd383, %fd506;
	ld.global.nc.f64 	%fd511, [%rd1+208];
	fma.rn.f64 	%fd512, %fd511, %fd384, %fd508;
	ld.global.nc.f64 	%fd513, [%rd2+216];
	fma.rn.f64 	%fd514, %fd513, %fd387, %fd510;
	ld.global.nc.f64 	%fd515, [%rd1+216];
	fma.rn.f64 	%fd516, %fd515, %fd388, %fd512;
	ld.global.nc.f64 	%fd517, [%rd2+224];
	fma.rn.f64 	%fd518, %fd517, %fd391, %fd514;
	ld.global.nc.f64 	%fd519, [%rd1+224];
	fma.rn.f64 	%fd520, %fd519, %fd392, %fd516;
	ld.global.nc.f64 	%fd521, [%rd2+232];
	fma.rn.f64 	%fd522, %fd521, %fd396, %fd518;
	ld.global.nc.f64 	%fd523, [%rd1+232];
	fma.rn.f64 	%fd524, %fd523, %fd395, %fd520;
	sub.f64 	%fd525, %fd522, %fd524;
	st.shared.f64 	[%r7+1200], %fd525;
	add.f64 	%fd526, %fd524, %fd522;
	st.shared.f64 	[%r7+480], %fd526;
	ld.global.nc.f64 	%fd527, [%rd2+240];
	fma.rn.f64 	%fd528, %fd527, %fd375, 0d0000000000000000;
	ld.global.nc.f64 	%fd529, [%rd1+240];
	fma.rn.f64 	%fd530, %fd529, %fd376, 0d0000000000000000;
	ld.global.nc.f64 	%fd531, [%rd2+248];
	fma.rn.f64 	%fd532, %fd531, %fd379, %fd528;
	ld.global.nc.f64 	%fd533, [%rd1+248];
	fma.rn.f64 	%fd534, %fd533, %fd380, %fd530;
	ld.global.nc.f64 	%fd535, [%rd2+256];
	fma.rn.f64 	%fd536, %fd535, %fd383, %fd532;
	ld.global.nc.f64 	%fd537, [%rd1+256];
	fma.rn.f64 	%fd538, %fd537, %fd384, %fd534;
	ld.global.nc.f64 	%fd539, [%rd2+264];
	fma.rn.f64 	%fd540, %fd539, %fd387, %fd536;
	ld.global.nc.f64 	%fd541, [%rd1+264];
	fma.rn.f64 	%fd542, %fd541, %fd388, %fd538;
	ld.global.nc.f64 	%fd543, [%rd2+272];
	fma.rn.f64 	%fd544, %fd543, %fd391, %fd540;
	ld.global.nc.f64 	%fd545, [%rd1+272];
	fma.rn.f64 	%fd546, %fd545, %fd392, %fd542;
	ld.global.nc.f64 	%fd547, [%rd2+280];
	fma.rn.f64 	%fd548, %fd547, %fd396, %fd544;
	ld.global.nc.f64 	%fd549, [%rd1+280];
	fma.rn.f64 	%fd550, %fd549, %fd395, %fd546;
	sub.f64 	%fd551, %fd548, %fd550;
	st.shared.f64 	[%r7+1080], %fd551;
	add.f64 	%fd552, %fd550, %fd548;
	st.shared.f64 	[%r7+600], %fd552;
	ld.global.nc.f64 	%fd553, [%rd2+288];
	fma.rn.f64 	%fd554, %fd553, %fd375, 0d0000000000000000;
	ld.global.nc.f64 	%fd555, [%rd1+288];
	fma.rn.f64 	%fd556, %fd555, %fd376, 0d0000000000000000;
	ld.global.nc.f64 	%fd557, [%rd2+296];
	fma.rn.f64 	%fd558, %fd557, %fd379, %fd554;
	ld.global.nc.f64 	%fd559, [%rd1+296];
	fma.rn.f64 	%fd560, %fd559, %fd380, %fd556;
	ld.global.nc.f64 	%fd561, [%rd2+304];
	fma.rn.f64 	%fd562, %fd561, %fd383, %fd558;
	ld.global.nc.f64 	%fd563, [%rd1+304];
	fma.rn.f64 	%fd564, %fd563, %fd384, %fd560;
	ld.global.nc.f64 	%fd565, [%rd2+312];
	fma.rn.f64 	%fd566, %fd565, %fd387, %fd562;
	ld.global.nc.f64 	%fd567, [%rd1+312];
	fma.rn.f64 	%fd568, %fd567, %fd388, %fd564;
	ld.global.nc.f64 	%fd569, [%rd2+320];
	fma.rn.f64 	%fd570, %fd569, %fd391, %fd566;
	ld.global.nc.f64 	%fd571, [%rd1+320];
	fma.rn.f64 	%fd572, %fd571, %fd392, %fd568;
	ld.global.nc.f64 	%fd573, [%rd2+328];
	fma.rn.f64 	%fd574, %fd573, %fd396, %fd570;
	ld.global.nc.f64 	%fd575, [%rd1+328];
	fma.rn.f64 	%fd576, %fd575, %fd395, %fd572;
	sub.f64 	%fd577, %fd574, %fd576;
	st.shared.f64 	[%r7+960], %fd577;
	add.f64 	%fd578, %fd576, %fd574;
	st.shared.f64 	[%r7+720], %fd578;
	ld.global.nc.f64 	%fd579, [%rd2+336];
	fma.rn.f64 	%fd580, %fd579, %fd375, 0d0000000000000000;
	ld.global.nc.f64 	%fd581, [%rd1+336];
	fma.rn.f64 	%fd582, %fd581, %fd376, 0d0000000000000000;
	ld.global.nc.f64 	%fd583, [%rd2+344];
	fma.rn.f64 	%fd584, %fd583, %fd379, %fd580;
	ld.global.nc.f64 	%fd585, [%rd1+344];
	fma.rn.f64 	%fd586, %fd585, %fd380, %fd582;
	ld.global.nc.f64 	%fd587, [%rd2+352];
	fma.rn.f64 	%fd588, %fd587, %fd383, %fd584;
	ld.global.nc.f64 	%fd589, [%rd1+352];
	fma.rn.f64 	%fd590, %fd589, %fd384, %fd586;
	ld.global.nc.f64 	%fd591, [%rd2+360];
	fma.rn.f64 	%fd592, %fd591, %fd387, %fd588;
	ld.global.nc.f64 	%fd593, [%rd1+360];
	fma.rn.f64 	%fd594, %fd593, %fd388, %fd590;
	ld.global.nc.f64 	%fd595, [%rd2+368];
	fma.rn.f64 	%fd596, %fd595, %fd391, %fd592;
	ld.global.nc.f64 	%fd597, [%rd1+368];
	fma.rn.f64 	%fd598, %fd597, %fd392, %fd594;
	ld.global.nc.f64 	%fd599, [%rd2+376];
	fma.rn.f64 	%fd600, %fd599, %fd396, %fd596;
	ld.global.nc.f64 	%fd601, [%rd1+376];
	fma.rn.f64 	%fd602, %fd601, %fd395, %fd598;
	add.f64 	%fd603, %fd602, %fd600;
	st.shared.f64 	[%r7+840], %fd603;
$L__BB299_6:
	ld.param.u64 	%rd21, [_Z30massMatrixMultiplyGlobalKernelILi11ELi15ELi1EEviPKdS1_S1_S1_Pd_param_3];
	ld.param.u64 	%rd20, [_Z30massMatrixMultiplyGlobalKernelILi11ELi15ELi1EEviPKdS1_S1_S1_Pd_param_2];
	ld.param.u64 	%rd19, [_Z30massMatrixMultiplyGlobalKernelILi11ELi15ELi1EEviPKdS1_S1_S1_Pd_param_1];
	mov.u32 	%r19, %tid.x;
	setp.gt.u32 	%p7, %r19, 164;
	bar.sync 	0;
	cvt.u16.u32 	%rs15, %r19;
	mul.hi.u16 	%rs16, %rs15, 4370;
	mul.lo.s16 	%rs17, %rs16, 15;
	sub.s16 	%rs18, %rs15, %rs17;
	mov.u32 	%r20, %tid.y;
	mov.u32 	%r21, _ZZ30massMatrixMultiplyGlobalKernelILi11ELi15ELi1EEviPKdS1_S1_S1_PdE6s_tmp1;
	mad.lo.s32 	%r22, %r20, 27000, %r21;
	mul.wide.u16 	%r23, %rs16, 1800;
	add.s32 	%r24, %r22, %r23;
	mul.wide.u16 	%r25, %rs18, 120;
	add.s32 	%r26, %r24, %r25;
	ld.shared.f64 	%fd604, [%r26];
	ld.shared.f64 	%fd605, [%r26+80];
	add.f64 	%fd606, %fd604, %fd605;
	sub.f64 	%fd607, %fd604, %fd605;
	ld.shared.f64 	%fd608, [%r26+8];
	ld.shared.f64 	%fd609, [%r26+72];
	add.f64 	%fd610, %fd608, %fd609;
	sub.f64 	%fd611, %fd608, %fd609;
	ld.shared.f64 	%fd612, [%r26+16];
	ld.shared.f64 	%fd613, [%r26+64];
	add.f64 	%fd614, %fd612, %fd613;
	sub.f64 	%fd615, %fd612, %fd613;
	ld.shared.f64 	%fd616, [%r26+24];
	ld.shared.f64 	%fd617, [%r26+56];
	add.f64 	%fd618, %fd616, %fd617;
	sub.f64 	%fd619, %fd616, %fd617;
	ld.shared.f64 	%fd620, [%r26+32];
	ld.shared.f64 	%fd621, [%r26+48];
	add.f64 	%fd622, %fd620, %fd621;
	sub.f64 	%fd623, %fd620, %fd621;
	ld.shared.f64 	%fd624, [%r26+40];
	add.f64 	%fd625, %fd624, %fd624;
	sub.f64 	%fd626, %fd624, %fd624;
	mul.f64 	%fd627, %fd625, 0d3FE0000000000000;
	mov.u32 	%r27, %ctaid.x;
	add.s32 	%r28, %r27, %r20;
	mov.b32 	%r29, {%rs18, %rs16};
	mov.b32 	%r30, 14;
	mov.b32 	%r31, 57615;
	dp2a.lo.u32.u32 	%r32, %r29, %r31, %r30;
	mad.lo.s32 	%r33, %r28, 3375, %r32;
	cvta.to.global.u64 	%rd11, %rd20;
	ld.global.nc.f64 	%fd23, [%rd11];
	fma.rn.f64 	%fd628, %fd23, %fd606, 0d0000000000000000;
	cvta.to.global.u64 	%rd12, %rd21;
	ld.global.nc.f64 	%fd24, [%rd12];
	fma.rn.f64 	%fd629, %fd24, %fd607, 0d0000000000000000;
	ld.global.nc.f64 	%fd25, [%rd11+8];
	fma.rn.f64 	%fd630, %fd25, %fd610, %fd628;
	ld.global.nc.f64 	%fd26, [%rd12+8];
	fma.rn.f64 	%fd631, %fd26, %fd611, %fd629;
	ld.global.nc.f64 	%fd27, [%rd11+16];
	fma.rn.f64 	%fd632, %fd27, %fd614, %fd630;
	ld.global.nc.f64 	%fd28, [%rd12+16];
	fma.rn.f64 	%fd633, %fd28, %fd615, %fd631;
	ld.global.nc.f64 	%fd29, [%rd11+24];
	fma.rn.f64 	%fd634, %fd29, %fd618, %fd632;
	ld.global.nc.f64 	%fd30, [%rd12+24];
	fma.rn.f64 	%fd635, %fd30, %fd619, %fd633;
	ld.global.nc.f64 	%fd31, [%rd11+32];
	fma.rn.f64 	%fd636, %fd31, %fd622, %fd634;
	ld.global.nc.f64 	%fd32, [%rd12+32];
	fma.rn.f64 	%fd637, %fd32, %fd623, %fd635;
	ld.global.nc.f64 	%fd33, [%rd11+40];
	fma.rn.f64 	%fd638, %fd33, %fd627, %fd636;
	ld.global.nc.f64 	%fd34, [%rd12+40];
	fma.rn.f64 	%fd639, %fd34, %fd626, %fd637;
	cvta.to.global.u64 	%rd13, %rd19;
	mul.wide.s32 	%rd14, %r33, 8;
	add.s64 	%rd15, %rd13, %rd14;
	ld.global.nc.f64 	%fd640, [%rd15];
	ld.global.nc.f64 	%fd641, [%rd15+-112];
	sub.f64 	%fd642, %fd638, %fd639;
	mul.f64 	%fd643, %fd642, %fd640;
	add.f64 	%fd644, %fd638, %fd639;
	mul.f64 	%fd1170, %fd644, %fd641;
	ld.global.nc.f64 	%fd36, [%rd11+48];
	fma.rn.f64 	%fd645, %fd36, %fd606, 0d0000000000000000;
	ld.global.nc.f64 	%fd37, [%rd12+48];
	fma.rn.f64 	%fd646, %fd37, %fd607, 0d0000000000000000;
	ld.global.nc.f64 	%fd38, [%rd11+56];
	fma.rn.f64 	%fd647, %fd38, %fd610, %fd645;
	ld.global.nc.f64 	%fd39, [%rd12+56];
	fma.rn.f64 	%fd648, %fd39, %fd611, %fd646;
	ld.global.nc.f64 	%fd40, [%rd11+64];
	fma.rn.f64 	%fd649, %fd40, %fd614, %fd647;
	ld.global.nc.f64 	%fd41, [%rd12+64];
	fma.rn.f64 	%fd650, %fd41, %fd615, %fd648;
	ld.global.nc.f64 	%fd42, [%rd11+72];
	fma.rn.f64 	%fd651, %fd42, %fd618, %fd649;
	ld.global.nc.f64 	%fd43, [%rd12+72];
	fma.rn.f64 	%fd652, %fd43, %fd619, %fd650;
	ld.global.nc.f64 	%fd44, [%rd11+80];
	fma.rn.f64 	%fd653, %fd44, %fd622, %fd651;
	ld.global.nc.f64 	%fd45, [%rd12+80];
	fma.rn.f64 	%fd654, %fd45, %fd623, %fd652;
	ld.global.nc.f64 	%fd46, [%rd11+88];
	fma.rn.f64 	%fd655, %fd46, %fd627, %fd653;
	ld.global.nc.f64 	%fd47, [%rd12+88];
	fma.rn.f64 	%fd656, %fd47, %fd626, %fd654;
	ld.global.nc.f64 	%fd657, [%rd15+-8];
	ld.global.nc.f64 	%fd658, [%rd15+-104];
	sub.f64 	%fd659, %fd655, %fd656;
	mul.f64 	%fd660, %fd659, %fd657;
	add.f64 	%fd661, %fd655, %fd656;
	mul.f64 	%fd1169, %fd661, %fd658;
	ld.global.nc.f64 	%fd49, [%rd11+96];
	fma.rn.f64 	%fd662, %fd49, %fd606, 0d0000000000000000;
	ld.global.nc.f64 	%fd50, [%rd12+96];
	fma.rn.f64 	%fd663, %fd50, %fd607, 0d0000000000000000;
	ld.global.nc.f64 	%fd51, [%rd11+104];
	fma.rn.f64 	%fd664, %fd51, %fd610, %fd662;
	ld.global.nc.f64 	%fd52, [%rd12+104];
	fma.rn.f64 	%fd665, %fd52, %fd611, %fd663;
	ld.global.nc.f64 	%fd53, [%rd11+112];
	fma.rn.f64 	%fd666, %fd53, %fd614, %fd664;
	ld.global.nc.f64 	%fd54, [%rd12+112];
	fma.rn.f64 	%fd667, %fd54, %fd615, %fd665;
	ld.global.nc.f64 	%fd55, [%rd11+120];
	fma.rn.f64 	%fd668, %fd55, %fd618, %fd666;
	ld.global.nc.f64 	%fd56, [%rd12+120];
	fma.rn.f64 	%fd669, %fd56, %fd619, %fd667;
	ld.global.nc.f64 	%fd57, [%rd11+128];
	fma.rn.f64 	%fd670, %fd57, %fd622, %fd668;
	ld.global.nc.f64 	%fd58, [%rd12+128];
	fma.rn.f64 	%fd671, %fd58, %fd623, %fd669;
	ld.global.nc.f64 	%fd59, [%rd11+136];
	fma.rn.f64 	%fd672, %fd59, %fd627, %fd670;
	ld.global.nc.f64 	%fd60, [%rd12+136];
	fma.rn.f64 	%fd673, %fd60, %fd626, %fd671;
	ld.global.nc.f64 	%fd674, [%rd15+-16];
	ld.global.nc.f64 	%fd675, [%rd15+-96];
	sub.f64 	%fd676, %fd672, %fd673;
	mul.f64 	%fd677, %fd676, %fd674;
	add.f64 	%fd678, %fd672, %fd673;
	mul.f64 	%fd1168, %fd678, %fd675;
	ld.global.nc.f64 	%fd62, [%rd11+144];
	fma.rn.f64 	%fd679, %fd62, %fd606, 0d0000000000000000;
	ld.global.nc.f64 	%fd63, [%rd12+144];
	fma.rn.f64 	%fd680, %fd63, %fd607, 0d0000000000000000;
	ld.global.nc.f64 	%fd64, [%rd11+152];
	fma.rn.f64 	%fd681, %fd64, %fd610, %fd679;
	ld.global.nc.f64 	%fd65, [%rd12+152];
	fma.rn.f64 	%fd682, %fd65, %fd611, %fd680;
	ld.global.nc.f64 	%fd66, [%rd11+160];
	fma.rn.f64 	%fd683, %fd66, %fd614, %fd681;
	ld.global.nc.f64 	%fd67, [%rd12+160];
	fma.rn.f64 	%fd684, %fd67, %fd615, %fd682;
	ld.global.nc.f64 	%fd68, [%rd11+168];
	fma.rn.f64 	%fd685, %fd68, %fd618, %fd683;
	ld.global.nc.f64 	%fd69, [%rd12+168];
	fma.rn.f64 	%fd686, %fd69, %fd619, %fd684;
	ld.global.nc.f64 	%fd70, [%rd11+176];
	fma.rn.f64 	%fd687, %fd70, %fd622, %fd685;
	ld.global.nc.f64 	%fd71, [%rd12+176];
	fma.rn.f64 	%fd688, %fd71, %fd623, %fd686;
	ld.global.nc.f64 	%fd72, [%rd11+184];
	fma.rn.f64 	%fd689, %fd72, %fd627, %fd687;
	ld.global.nc.f64 	%fd73, [%rd12+184];
	fma.rn.f64 	%fd690, %fd73, %fd626, %fd688;
	ld.global.nc.f64 	%fd691, [%rd15+-24];
	ld.global.nc.f64 	%fd692, [%rd15+-88];
	sub.f64 	%fd693, %fd689, %fd690;
	mul.f64 	%fd694, %fd693, %fd691;
	add.f64 	%fd695, %fd689, %fd690;
	mul.f64 	%fd1167, %fd695, %fd692;
	ld.global.nc.f64 	%fd75, [%rd11+192];
	fma.rn.f64 	%fd696, %fd75, %fd606, 0d0000000000000000;
	ld.global.nc.f64 	%fd76, [%rd12+192];
	fma.rn.f64 	%fd697, %fd76, %fd607, 0d0000000000000000;
	ld.global.nc.f64 	%fd77, [%rd11+200];
	fma.rn.f64 	%fd698, %fd77, %fd610, %fd696;
	ld.global.nc.f64 	%fd78, [%rd12+200];
	fma.rn.f64 	%fd699, %fd78, %fd611, %fd697;
	ld.global.nc.f64 	%fd79, [%rd11+208];
	fma.rn.f64 	%fd700, %fd79, %fd614, %fd698;
	ld.global.nc.f64 	%fd80, [%rd12+208];
	fma.rn.f64 	%fd701, %fd80, %fd615, %fd699;
	ld.global.nc.f64 	%fd81, [%rd11+216];
	fma.rn.f64 	%fd702, %fd81, %fd618, %fd700;
	ld.global.nc.f64 	%fd82, [%rd12+216];
	fma.rn.f64 	%fd703, %fd82, %fd619, %fd701;
	ld.global.nc.f64 	%fd83, [%rd11+224];
	fma.rn.f64 	%fd704, %fd83, %fd622, %fd702;
	ld.global.nc.f64 	%fd84, [%rd12+224];
	fma.rn.f64 	%fd705, %fd84, %fd623, %fd703;
	ld.global.nc.f64 	%fd85, [%rd11+232];
	fma.rn.f64 	%fd706, %fd85, %fd627, %fd704;
	ld.global.nc.f64 	%fd86, [%rd12+232];
	fma.rn.f64 	%fd707, %fd86, %fd626, %fd705;
	ld.global.nc.f64 	%fd708, [%rd15+-32];
	ld.global.nc.f64 	%fd709, [%rd15+-80];
	sub.f64 	%fd710, %fd706, %fd707;
	mul.f64 	%fd1160, %fd710, %fd708;
	add.f64 	%fd711, %fd706, %fd707;
	mul.f64 	%fd1166, %fd711, %fd709;
	ld.global.nc.f64 	%fd89, [%rd11+240];
	fma.rn.f64 	%fd712, %fd89, %fd606, 0d0000000000000000;
	ld.global.nc.f64 	%fd90, [%rd12+240];
	fma.rn.f64 	%fd713, %fd90, %fd607, 0d0000000000000000;
	ld.global.nc.f64 	%fd91, [%rd11+248];
	fma.rn.f64 	%fd714, %fd91, %fd610, %fd712;
	ld.global.nc.f64 	%fd92, [%rd12+248];
	fma.rn.f64 	%fd715, %fd92, %fd611, %fd713;
	ld.global.nc.f64 	%fd93, [%rd11+256];
	fma.rn.f64 	%fd716, %fd93, %fd614, %fd714;
	ld.global.nc.f64 	%fd94, [%rd12+256];
	fma.rn.f64 	%fd717, %fd94, %fd615, %fd715;
	ld.global.nc.f64 	%fd95, [%rd11+264];
	fma.rn.f64 	%fd718, %fd95, %fd618, %fd716;
	ld.global.nc.f64 	%fd96, [%rd12+264];
	fma.rn.f64 	%fd719, %fd96, %fd619, %fd717;
	ld.global.nc.f64 	%fd97, [%rd11+272];
	fma.rn.f64 	%fd720, %fd97, %fd622, %fd718;
	ld.global.nc.f64 	%fd98, [%rd12+272];
	fma.rn.f64 	%fd721, %fd98, %fd623, %fd719;
	ld.global.nc.f64 	%fd99, [%rd11+280];
	fma.rn.f64 	%fd722, %fd99, %fd627, %fd720;
	ld.global.nc.f64 	%fd100, [%rd12+280];
	fma.rn.f64 	%fd723, %fd100, %fd626, %fd721;
	ld.global.nc.f64 	%fd724, [%rd15+-40];
	ld.global.nc.f64 	%fd725, [%rd15+-72];
	sub.f64 	%fd726, %fd722, %fd723;
	mul.f64 	%fd1161, %fd726, %fd724;
	add.f64 	%fd727, %fd722, %fd723;
	mul.f64 	%fd1165, %fd727, %fd725;
	ld.global.nc.f64 	%fd103, [%rd11+288];
	fma.rn.f64 	%fd728, %fd103, %fd606, 0d0000000000000000;
	ld.global.nc.f64 	%fd104, [%rd12+288];
	fma.rn.f64 	%fd729, %fd104, %fd607, 0d0000000000000000;
	ld.global.nc.f64 	%fd105, [%rd11+296];
	fma.rn.f64 	%fd730, %fd105, %fd610, %fd728;
	ld.global.nc.f64 	%fd106, [%rd12+296];
	fma.rn.f64 	%fd731, %fd106, %fd611, %fd729;
	ld.global.nc.f64 	%fd107, [%rd11+304];
	fma.rn.f64 	%fd732, %fd107, %fd614, %fd730;
	ld.global.nc.f64 	%fd108, [%rd12+304];
	fma.rn.f64 	%fd733, %fd108, %fd615, %fd731;
	ld.global.nc.f64 	%fd109, [%rd11+312];
	fma.rn.f64 	%fd734, %fd109, %fd618, %fd732;
	ld.global.nc.f64 	%fd110, [%rd12+312];
	fma.rn.f64 	%fd735, %fd110, %fd619, %fd733;
	ld.global.nc.f64 	%fd111, [%rd11+320];
	fma.rn.f64 	%fd736, %fd111, %fd622, %fd734;
	ld.global.nc.f64 	%fd112, [%rd12+320];
	fma.rn.f64 	%fd737, %fd112, %fd623, %fd735;
	ld.global.nc.f64 	%fd113, [%rd11+328];
	fma.rn.f64 	%fd738, %fd113, %fd627, %fd736;
	ld.global.nc.f64 	%fd114, [%rd12+328];
	fma.rn.f64 	%fd739, %fd114, %fd626, %fd737;
	ld.global.nc.f64 	%fd740, [%rd15+-48];
	ld.global.nc.f64 	%fd741, [%rd15+-64];
	sub.f64 	%fd742, %fd738, %fd739;
	mul.f64 	%fd1162, %fd742, %fd740;
	add.f64 	%fd743, %fd738, %fd739;
	mul.f64 	%fd1164, %fd743, %fd741;
	ld.global.nc.f64 	%fd117, [%rd11+336];
	fma.rn.f64 	%fd744, %fd117, %fd606, 0d0000000000000000;
	ld.global.nc.f64 	%fd118, [%rd12+336];
	fma.rn.f64 	%fd745, %fd118, %fd607, 0d0000000000000000;
	ld.global.nc.f64 	%fd119, [%rd11+344];
	fma.rn.f64 	%fd746, %fd119, %fd610, %fd744;
	ld.global.nc.f64 	%fd120, [%rd12+344];
	fma.rn.f64 	%fd747, %fd120, %fd611, %fd745;
	ld.global.nc.f64 	%fd121, [%rd11+352];
	fma.rn.f64 	%fd748, %fd121, %fd614, %fd746;
	ld.global.nc.f64 	%fd122, [%rd12+352];
	fma.rn.f64 	%fd749, %fd122, %fd615, %fd747;
	ld.global.nc.f64 	%fd123, [%rd11+360];
	fma.rn.f64 	%fd750, %fd123, %fd618, %fd748;
	ld.global.nc.f64 	%fd124, [%rd12+360];
	fma.rn.f64 	%fd751, %fd124, %fd619, %fd749;
	ld.global.nc.f64 	%fd125, [%rd11+368];
	fma.rn.f64 	%fd752, %fd125, %fd622, %fd750;
	ld.global.nc.f64 	%fd126, [%rd12+368];
	fma.rn.f64 	%fd753, %fd126, %fd623, %fd751;
	ld.global.nc.f64 	%fd127, [%rd11+376];
	fma.rn.f64 	%fd754, %fd127, %fd627, %fd752;
	ld.global.nc.f64 	%fd128, [%rd12+376];
	fma.rn.f64 	%fd755, %fd128, %fd626, %fd753;
	ld.global.nc.f64 	%fd756, [%rd15+-56];
	add.f64 	%fd757, %fd754, %fd755;
	mul.f64 	%fd1163, %fd757, %fd756;
	bar.sync 	0;
	add.f64 	%fd758, %fd1170, %fd643;
	sub.f64 	%fd759, %fd1170, %fd643;
	add.f64 	%fd760, %fd1169, %fd660;
	sub.f64 	%fd761, %fd1169, %fd660;
	add.f64 	%fd762, %fd1168, %fd677;
	sub.f64 	%fd763, %fd1168, %fd677;
	add.f64 	%fd764, %fd1167, %fd694;
	sub.f64 	%fd765, %fd1167, %fd694;
	add.f64 	%fd766, %fd1166, %fd1160;
	sub.f64 	%fd767, %fd1166, %fd1160;
	add.f64 	%fd768, %fd1165, %fd1161;
	sub.f64 	%fd769, %fd1165, %fd1161;
	add.f64 	%fd770, %fd1164, %fd1162;
	sub.f64 	%fd771, %fd1164, %fd1162;
	add.f64 	%fd772, %fd1163, %fd1163;
	sub.f64 	%fd773, %fd1163, %fd1163;
	mul.f64 	%fd774, %fd772, 0d3FE0000000000000;
	fma.rn.f64 	%fd775, %fd23, %fd758, 0d0000000000000000;
	fma.rn.f64 	%fd776, %fd24, %fd759, 0d0000000000000000;
	fma.rn.f64 	%fd777, %fd36, %fd760, %fd775;
	fma.rn.f64 	%fd778, %fd37, %fd761, %fd776;
	fma.rn.f64 	%fd779, %fd49, %fd762, %fd777;
	fma.rn.f64 	%fd780, %fd50, %fd763, %fd778;
	fma.rn.f64 	%fd781, %fd62, %fd764, %fd779;
	fma.rn.f64 	%fd782, %fd63, %fd765, %fd780;
	fma.rn.f64 	%fd783, %fd75, %fd766, %fd781;
	fma.rn.f64 	%fd784, %fd76, %fd767, %fd782;
	fma.rn.f64 	%fd785, %fd89, %fd768, %fd783;
	fma.rn.f64 	%fd786, %fd90, %fd769, %fd784;
	fma.rn.f64 	%fd787, %fd103, %fd770, %fd785;
	fma.rn.f64 	%fd788, %fd104, %fd771, %fd786;
	fma.rn.f64 	%fd789, %fd117, %fd774, %fd787;
	fma.rn.f64 	%fd790, %fd118, %fd773, %fd788;
	sub.f64 	%fd791, %fd789, %fd790;
	st.shared.f64 	[%r26+80], %fd791;
	add.f64 	%fd792, %fd789, %fd790;
	st.shared.f64 	[%r26], %fd792;
	fma.rn.f64 	%fd793, %fd25, %fd758, 0d0000000000000000;
	fma.rn.f64 	%fd794, %fd26, %fd759, 0d0000000000000000;
	fma.rn.f64 	%fd795, %fd38, %fd760, %fd793;
	fma.rn.f64 	%fd796, %fd39, %fd761, %fd794;
	fma.rn.f64 	%fd797, %fd51, %fd762, %fd795;
	fma.rn.f64 	%fd798, %fd52, %fd763, %fd796;
	fma.rn.f64 	%fd799, %fd64, %fd764, %fd797;
	fma.rn.f64 	%fd800, %fd65, %fd765, %fd798;
	fma.rn.f64 	%fd801, %fd77, %fd766, %fd799;
	fma.rn.f64 	%fd802, %fd78, %fd767, %fd800;
	fma.rn.f64 	%fd803, %fd91, %fd768, %fd801;
	fma.rn.f64 	%fd804, %fd92, %fd769, %fd802;
	fma.rn.f64 	%fd805, %fd105, %fd770, %fd803;
	fma.rn.f64 	%fd806, %fd106, %fd771, %fd804;
	fma.rn.f64 	%fd807, %fd119, %fd774, %fd805;
	fma.rn.f64 	%fd808, %fd120, %fd773, %fd806;
	sub.f64 	%fd809, %fd807, %fd808;
	st.shared.f64 	[%r26+72], %fd809;
	add.f64 	%fd810, %fd807, %fd808;
	st.shared.f64 	[%r26+8], %fd810;
	fma.rn.f64 	%fd811, %fd27, %fd758, 0d0000000000000000;
	fma.rn.f64 	%fd812, %fd28, %fd759, 0d0000000000000000;
	fma.rn.f64 	%fd813, %fd40, %fd760, %fd811;
	fma.rn.f64 	%fd814, %fd41, %fd761, %fd812;
	fma.rn.f64 	%fd815, %fd53, %fd762, %fd813;
	fma.rn.f64 	%fd816, %fd54, %fd763, %fd814;
	fma.rn.f64 	%fd817, %fd66, %fd764, %fd815;
	fma.rn.f64 	%fd818, %fd67, %fd765, %fd816;
	fma.rn.f64 	%fd819, %fd79, %fd766, %fd817;
	fma.rn.f64 	%fd820, %fd80, %fd767, %fd818;
	fma.rn.f64 	%fd821, %fd93, %fd768, %fd819;
	fma.rn.f64 	%fd822, %fd94, %fd769, %fd820;
	fma.rn.f64 	%fd823, %fd107, %fd770, %fd821;
	fma.rn.f64 	%fd824, %fd108, %fd771, %fd822;
	fma.rn.f64 	%fd825, %fd121, %fd774, %fd823;
	fma.rn.f64 	%fd826, %fd122, %fd773, %fd824;
	sub.f64 	%fd827, %fd825, %fd826;
	st.shared.f64 	[%r26+64], %fd827;
	add.f64 	%fd828, %fd825, %fd826;
	st.shared.f64 	[%r26+16], %fd828;
	fma.rn.f64 	%fd829, %fd29, %fd758, 0d0000000000000000;
	fma.rn.f64 	%fd830, %fd30, %fd759, 0d0000000000000000;
	fma.rn.f64 	%fd831, %fd42, %fd760, %fd829;
	fma.rn.f64 	%fd832, %fd43, %fd761, %fd830;
	fma.rn.f64 	%fd833, %fd55, %fd762, %fd831;
	fma.rn.f64 	%fd834, %fd56, %fd763, %fd832;
	fma.rn.f64 	%fd835, %fd68, %fd764, %fd833;
	fma.rn.f64 	%fd836, %fd69, %fd765, %fd834;
	fma.rn.f64 	%fd837, %fd81, %fd766, %fd835;
	fma.rn.f64 	%fd838, %fd82, %fd767, %fd836;
	fma.rn.f64 	%fd839, %fd95, %fd768, %fd837;
	fma.rn.f64 	%fd840, %fd96, %fd769, %fd838;
	fma.rn.f64 	%fd841, %fd109, %fd770, %fd839;
	fma.rn.f64 	%fd842, %fd110, %fd771, %fd840;
	fma.rn.f64 	%fd843, %fd123, %fd774, %fd841;
	fma.rn.f64 	%fd844, %fd124, %fd773, %fd842;
	sub.f64 	%fd845, %fd843, %fd844;
	st.shared.f64 	[%r26+56], %fd845;
	add.f64 	%fd846, %fd843, %fd844;
	st.shared.f64 	[%r26+24], %fd846;
	fma.rn.f64 	%fd847, %fd31, %fd758, 0d0000000000000000;
	fma.rn.f64 	%fd848, %fd32, %fd759, 0d0000000000000000;
	fma.rn.f64 	%fd849, %fd44, %fd760, %fd847;
	fma.rn.f64 	%fd850, %fd45, %fd761, %fd848;
	fma.rn.f64 	%fd851, %fd57, %fd762, %fd849;
	fma.rn.f64 	%fd852, %fd58, %fd763, %fd850;
	fma.rn.f64 	%fd853, %fd70, %fd764, %fd851;
	fma.rn.f64 	%fd854, %fd71, %fd765, %fd852;
	fma.rn.f64 	%fd855, %fd83, %fd766, %fd853;
	fma.rn.f64 	%fd856, %fd84, %fd767, %fd854;
	fma.rn.f64 	%fd857, %fd97, %fd768, %fd855;
	fma.rn.f64 	%fd858, %fd98, %fd769, %fd856;
	fma.rn.f64 	%fd859, %fd111, %fd770, %fd857;
	fma.rn.f64 	%fd860, %fd112, %fd771, %fd858;
	fma.rn.f64 	%fd861, %fd125, %fd774, %fd859;
	fma.rn.f64 	%fd862, %fd126, %fd773, %fd860;
	sub.f64 	%fd863, %fd861, %fd862;
	st.shared.f64 	[%r26+48], %fd863;
	add.f64 	%fd864, %fd861, %fd862;
	st.shared.f64 	[%r26+32], %fd864;
	fma.rn.f64 	%fd865, %fd33, %fd758, 0d0000000000000000;
	fma.rn.f64 	%fd866, %fd34, %fd759, 0d0000000000000000;
	fma.rn.f64 	%fd867, %fd46, %fd760, %fd865;
	fma.rn.f64 	%fd868, %fd47, %fd761, %fd866;
	fma.rn.f64 	%fd869, %fd59, %fd762, %fd867;
	fma.rn.f64 	%fd870, %fd60, %fd763, %fd868;
	fma.rn.f64 	%fd871, %fd72, %fd764, %fd869;
	fma.rn.f64 	%fd872, %fd73, %fd765, %fd870;
	fma.rn.f64 	%fd873, %fd85, %fd766, %fd871;
	fma.rn.f64 	%fd874, %fd86, %fd767, %fd872;
	fma.rn.f64 	%fd875, %fd99, %fd768, %fd873;
	fma.rn.f64 	%fd876, %fd100, %fd769, %fd874;
	fma.rn.f64 	%fd877, %fd113, %fd770, %fd875;
	fma.rn.f64 	%fd878, %fd114, %fd771, %fd876;
	fma.rn.f64 	%fd879, %fd127, %fd774, %fd877;
	fma.rn.f64 	%fd880, %fd128, %fd773, %fd878;
	add.f64 	%fd881, %fd879, %fd880;
	st.shared.f64 	[%r26+40], %fd881;
	bar.sync 	0;
	@%p7 bra 	$L__BB299_8;
	ld.shared.f64 	%fd882, [%r7];
	ld.shared.f64 	%fd883, [%r7+1680];
	add.f64 	%fd884, %fd882, %fd883;
	sub.f64 	%fd885, %fd882, %fd883;
	ld.shared.f64 	%fd886, [%r7+120];
	ld.shared.f64 	%fd887, [%r7+1560];
	add.f64 	%fd888, %fd886, %fd887;
	sub.f64 	%fd889, %fd886, %fd887;
	ld.shared.f64 	%fd890, [%r7+240];
	ld.shared.f64 	%fd891, [%r7+1440];
	add.f64 	%fd892, %fd890, %fd891;
	sub.f64 	%fd893, %fd890, %fd891;
	ld.shared.f64 	%fd894, [%r7+360];
	ld.shared.f64 	%fd895, [%r7+1320];
	add.f64 	%fd896, %fd894, %fd895;
	sub.f64 	%fd897, %fd894, %fd895;
	ld.shared.f64 	%fd898, [%r7+480];
	ld.shared.f64 	%fd899, [%r7+1200];
	add.f64 	%fd900, %fd898, %fd899;
	sub.f64 	%fd901, %fd898, %fd899;
	ld.shared.f64 	%fd902, [%r7+600];
	ld.shared.f64 	%fd903, [%r7+1080];
	add.f64 	%fd904, %fd902, %fd903;
	sub.f64 	%fd905, %fd902, %fd903;
	ld.shared.f64 	%fd906, [%r7+720];
	ld.shared.f64 	%fd907, [%r7+960];
	add.f64 	%fd908, %fd906, %fd907;
	sub.f64 	%fd909, %fd906, %fd907;
	ld.shared.f64 	%fd910, [%r7+840];
	add.f64 	%fd911, %fd910, %fd910;
	sub.f64 	%fd912, %fd910, %fd910;
	mul.f64 	%fd913, %fd911, 0d3FE0000000000000;
	fma.rn.f64 	%fd914, %fd23, %fd884, 0d0000000000000000;
	fma.rn.f64 	%fd915, %fd24, %fd885, 0d0000000000000000;
	fma.rn.f64 	%fd916, %fd36, %fd888, %fd914;
	fma.rn.f64 	%fd917, %fd37, %fd889, %fd915;
	fma.rn.f64 	%fd918, %fd49, %fd892, %fd916;
	fma.rn.f64 	%fd919, %fd50, %fd893, %fd917;
	fma.rn.f64 	%fd920, %fd62, %fd896, %fd918;
	fma.rn.f64 	%fd921, %fd63, %fd897, %fd919;
	fma.rn.f64 	%fd922, %fd75, %fd900, %fd920;
	fma.rn.f64 	%fd923, %fd76, %fd901, %fd921;
	fma.rn.f64 	%fd924, %fd89, %fd904, %fd922;
	fma.rn.f64 	%fd925, %fd90, %fd905, %fd923;
	fma.rn.f64 	%fd926, %fd103, %fd908, %fd924;
	fma.rn.f64 	%fd927, %fd104, %fd909, %fd925;
	fma.rn.f64 	%fd928, %fd117, %fd913, %fd926;
	fma.rn.f64 	%fd929, %fd118, %fd912, %fd927;
	sub.f64 	%fd930, %fd928, %fd929;
	st.shared.f64 	[%r7+1200], %fd930;
	add.f64 	%fd931, %fd928, %fd929;
	st.shared.f64 	[%r7], %fd931;
	fma.rn.f64 	%fd932, %fd25, %fd884, 0d0000000000000000;
	fma.rn.f64 	%fd933, %fd26, %fd885, 0d0000000000000000;
	fma.rn.f64 	%fd934, %fd38, %fd888, %fd932;
	fma.rn.f64 	%fd935, %fd39, %fd889, %fd933;
	fma.rn.f64 	%fd936, %fd51, %fd892, %fd934;
	fma.rn.f64 	%fd937, %fd52, %fd893, %fd935;
	fma.rn.f64 	%fd938, %fd64, %fd896, %fd936;
	fma.rn.f64 	%fd939, %fd65, %fd897, %fd937;
	fma.rn.f64 	%fd940, %fd77, %fd900, %fd938;
	fma.rn.f64 	%fd941, %fd78, %fd901, %fd939;
	fma.rn.f64 	%fd942, %fd91, %fd904, %fd940;
	fma.rn.f64 	%fd943, %fd92, %fd905, %fd941;
	fma.rn.f64 	%fd944, %fd105, %fd908, %fd942;
	fma.rn.f64 	%fd945, %fd106, %fd909, %fd943;
	fma.rn.f64 	%fd946, %fd119, %fd913, %fd944;
	fma.rn.f64 	%fd947, %fd120, %fd912, %fd945;
	sub.f64 	%fd948, %fd946, %fd947;
	st.shared.f64 	[%r7+1080], %fd948;
	add.f64 	%fd949, %fd946, %fd947;
	st.shared.f64 	[%r7+120], %fd949;
	fma.rn.f64 	%fd950, %fd27, %fd884, 0d0000000000000000;
	fma.rn.f64 	%fd951, %fd28, %fd885, 0d0000000000000000;
	fma.rn.f64 	%fd952, %fd40, %fd888, %fd950;
	fma.rn.f64 	%fd953, %fd41, %fd889, %fd951;
	fma.rn.f64 	%fd954, %fd53, %fd892, %fd952;
	fma.rn.f64 	%fd955, %fd54, %fd893, %fd953;
	fma.rn.f64 	%fd956, %fd66, %fd896, %fd954;
	fma.rn.f64 	%fd957, %fd67, %fd897, %fd955;
	fma.rn.f64 	%fd958, %fd79, %fd900, %fd956;
	fma.rn.f64 	%fd959, %fd80, %fd901, %fd957;
	fma.rn.f64 	%fd960, %fd93, %fd904, %fd958;
	fma.rn.f64 	%fd961, %fd94, %fd905, %fd959;
	fma.rn.f64 	%fd962, %fd107, %fd908, %fd960;
	fma.rn.f64 	%fd963, %fd108, %fd909, %fd961;
	fma.rn.f64 	%fd964, %fd121, %fd913, %fd962;
	fma.rn.f64 	%fd965, %fd122, %fd912, %fd963;
	sub.f64 	%fd966, %fd964, %fd965;
	st.shared.f64 	[%r7+960], %fd966;
	add.f64 	%fd967, %fd964, %fd965;
	st.shared.f64 	[%r7+240], %fd967;
	fma.rn.f64 	%fd968, %fd29, %fd884, 0d0000000000000000;
	fma.rn.f64 	%fd969, %fd30, %fd885, 0d0000000000000000;
	fma.rn.f64 	%fd970, %fd42, %fd888, %fd968;
	fma.rn.f64 	%fd971, %fd43, %fd889, %fd969;
	fma.rn.f64 	%fd972, %fd55, %fd892, %fd970;
	fma.rn.f64 	%fd973, %fd56, %fd893, %fd971;
	fma.rn.f64 	%fd974, %fd68, %fd896, %fd972;
	fma.rn.f64 	%fd975, %fd69, %fd897, %fd973;
	fma.rn.f64 	%fd976, %fd81, %fd900, %fd974;
	fma.rn.f64 	%fd977, %fd82, %fd901, %fd975;
	fma.rn.f64 	%fd978, %fd95, %fd904, %fd976;
	fma.rn.f64 	%fd979, %fd96, %fd905, %fd977;
	fma.rn.f64 	%fd980, %fd109, %fd908, %fd978;
	fma.rn.f64 	%fd981, %fd110, %fd909, %fd979;
	fma.rn.f64 	%fd982, %fd123, %fd913, %fd980;
	fma.rn.f64 	%fd983, %fd124, %fd912, %fd981;
	sub.f64 	%fd984, %fd982, %fd983;
	st.shared.f64 	[%r7+840], %fd984;
	add.f64 	%fd985, %fd982, %fd983;
	st.shared.f64 	[%r7+360], %fd985;
	fma.rn.f64 	%fd986, %fd31, %fd884, 0d0000000000000000;
	fma.rn.f64 	%fd987, %fd32, %fd885, 0d0000000000000000;
	fma.rn.f64 	%fd988, %fd44, %fd888, %fd986;
	fma.rn.f64 	%fd989, %fd45, %fd889, %fd987;
	fma.rn.f64 	%fd990, %fd57, %fd892, %fd988;
	fma.rn.f64 	%fd991, %fd58, %fd893, %fd989;
	fma.rn.f64 	%fd992, %fd70, %fd896, %fd990;
	fma.rn.f64 	%fd993, %fd71, %fd897, %fd991;
	fma.rn.f64 	%fd994, %fd83, %fd900, %fd992;
	fma.rn.f64 	%fd995, %fd84, %fd901, %fd993;
	fma.rn.f64 	%fd996, %fd97, %fd904, %fd994;
	fma.rn.f64 	%fd997, %fd98, %fd905, %fd995;
	fma.rn.f64 	%fd998, %fd111, %fd908, %fd996;
	fma.rn.f64 	%fd999, %fd112, %fd909, %fd997;
	fma.rn.f64 	%fd1000, %fd125, %fd913, %fd998;
	fma.rn.f64 	%fd1001, %fd126, %fd912, %fd999;
	sub.f64 	%fd1002, %fd1000, %fd1001;
	st.shared.f64 	[%r7+720], %fd1002;
	add.f64 	%fd1003, %fd1000, %fd1001;
	st.shared.f64 	[%r7+480], %fd1003;
	fma.rn.f64 	%fd1004, %fd33, %fd884, 0d0000000000000000;
	fma.rn.f64 	%fd1005, %fd34, %fd885, 0d0000000000000000;
	fma.rn.f64 	%fd1006, %fd46, %fd888, %fd1004;
	fma.rn.f64 	%fd1007, %fd47, %fd889, %fd1005;
	fma.rn.f64 	%fd1008, %fd59, %fd892, %fd1006;
	fma.rn.f64 	%fd1009, %fd60, %fd893, %fd1007;
	fma.rn.f64 	%fd1010, %fd72, %fd896, %fd1008;
	fma.rn.f64 	%fd1011, %fd73, %fd897, %fd1009;
	fma.rn.f64 	%fd1012, %fd85, %fd900, %fd1010;
	fma.rn.f64 	%fd1013, %fd86, %fd901, %fd1011;
	fma.rn.f64 	%fd1014, %fd99, %fd904, %fd1012;
	fma.rn.f64 	%fd1015, %fd100, %fd905, %fd1013;
	fma.rn.f64 	%fd1016, %fd113, %fd908, %fd1014;
	fma.rn.f64 	%fd1017, %fd114, %fd909, %fd1015;
	fma.rn.f64 	%fd1018, %fd127, %fd913, %fd1016;
	fma.rn.f64 	%fd1019, %fd128, %fd912, %fd1017;
	add.f64 	%fd1020, %fd1018, %fd1019;
	st.shared.f64 	[%r7+600], %fd1020;
$L__BB299_8:
	mov.u32 	%r8, %tid.x;
	setp.gt.u32 	%p8, %r8, 120;
	bar.sync 	0;
	@%p8 bra 	$L__BB299_10;
	ld.shared.f64 	%fd1021, [%r6];
	ld.shared.f64 	%fd1022, [%r6+25200];
	add.f64 	%fd1023, %fd1021, %fd1022;
	sub.f64 	%fd1024, %fd1021, %fd1022;
	ld.shared.f64 	%fd1025, [%r6+1800];
	ld.shared.f64 	%fd1026, [%r6+23400];
	add.f64 	%fd1027, %fd1025, %fd1026;
	sub.f64 	%fd1028, %fd1025, %fd1026;
	ld.shared.f64 	%fd1029, [%r6+3600];
	ld.shared.f64 	%fd1030, [%r6+21600];
	add.f64 	%fd1031, %fd1029, %fd1030;
	sub.f64 	%fd1032, %fd1029, %fd1030;
	ld.shared.f64 	%fd1033, [%r6+5400];
	ld.shared.f64 	%fd1034, [%r6+19800];
	add.f64 	%fd1035, %fd1033, %fd1034;
	sub.f64 	%fd1036, %fd1033, %fd1034;
	ld.shared.f64 	%fd1037, [%r6+7200];
	ld.shared.f64 	%fd1038, [%r6+18000];
	add.f64 	%fd1039, %fd1037, %fd1038;
	sub.f64 	%fd1040, %fd1037, %fd1038;
	ld.shared.f64 	%fd1041, [%r6+9000];
	ld.shared.f64 	%fd1042, [%r6+16200];
	add.f64 	%fd1043, %fd1041, %fd1042;
	sub.f64 	%fd1044, %fd1041, %fd1042;
	ld.shared.f64 	%fd1045, [%r6+10800];
	ld.shared.f64 	%fd1046, [%r6+14400];
	add.f64 	%fd1047, %fd1045, %fd1046;
	sub.f64 	%fd1048, %fd1045, %fd1046;
	ld.shared.f64 	%fd1049, [%r6+12600];
	add.f64 	%fd1050, %fd1049, %fd1049;
	sub.f64 	%fd1051, %fd1049, %fd1049;
	mul.f64 	%fd1052, %fd1050, 0d3FE0000000000000;
	fma.rn.f64 	%fd1053, %fd23, %fd1023, 0d0000000000000000;
	fma.rn.f64 	%fd1054, %fd24, %fd1024, 0d0000000000000000;
	fma.rn.f64 	%fd1055, %fd36, %fd1027, %fd1053;
	fma.rn.f64 	%fd1056, %fd37, %fd1028, %fd1054;
	fma.rn.f64 	%fd1057, %fd49, %fd1031, %fd1055;
	fma.rn.f64 	%fd1058, %fd50, %fd1032, %fd1056;
	fma.rn.f64 	%fd1059, %fd62, %fd1035, %fd1057;
	fma.rn.f64 	%fd1060, %fd63, %fd1036, %fd1058;
	fma.rn.f64 	%fd1061, %fd75, %fd1039, %fd1059;
	fma.rn.f64 	%fd1062, %fd76, %fd1040, %fd1060;
	fma.rn.f64 	%fd1063, %fd89, %fd1043, %fd1061;
	fma.rn.f64 	%fd1064, %fd90, %fd1044, %fd1062;
	fma.rn.f64 	%fd1065, %fd103, %fd1047, %fd1063;
	fma.rn.f64 	%fd1066, %fd104, %fd1048, %fd1064;
	fma.rn.f64 	%fd1067, %fd117, %fd1052, %fd1065;
	fma.rn.f64 	%fd1068, %fd118, %fd1051, %fd1066;
	sub.f64 	%fd1160, %fd1067, %fd1068;
	add.f64 	%fd1170, %fd1067, %fd1068;
	fma.rn.f64 	%fd1069, %fd25, %fd1023, 0d0000000000000000;
	fma.rn.f64 	%fd1070, %fd26, %fd1024, 0d0000000000000000;
	fma.rn.f64 	%fd1071, %fd38, %fd1027, %fd1069;
	fma.rn.f64 	%fd1072, %fd39, %fd1028, %fd1070;
	fma.rn.f64 	%fd1073, %fd51, %fd1031, %fd1071;
	fma.rn.f64 	%fd1074, %fd52, %fd1032, %fd1072;
	fma.rn.f64 	%fd1075, %fd64, %fd1035, %fd1073;
	fma.rn.f64 	%fd1076, %fd65, %fd1036, %fd1074;
	fma.rn.f64 	%fd1077, %fd77, %fd1039, %fd1075;
	fma.rn.f64 	%fd1078, %fd78, %fd1040, %fd1076;
	fma.rn.f64 	%fd1079, %fd91, %fd1043, %fd1077;
	fma.rn.f64 	%fd1080, %fd92, %fd1044, %fd1078;
	fma.rn.f64 	%fd1081, %fd105, %fd1047, %fd1079;
	fma.rn.f64 	%fd1082, %fd106, %fd1048, %fd1080;
	fma.rn.f64 	%fd1083, %fd119, %fd1052, %fd1081;
	fma.rn.f64 	%fd1084, %fd120, %fd1051, %fd1082;
	sub.f64 	%fd1161, %fd1083, %fd1084;
	add.f64 	%fd1169, %fd1083, %fd1084;
	fma.rn.f64 	%fd1085, %fd27, %fd1023, 0d0000000000000000;
	fma.rn.f64 	%fd1086, %fd28, %fd1024, 0d0000000000000000;
	fma.rn.f64 	%fd1087, %fd40, %fd1027, %fd1085;
	fma.rn.f64 	%fd1088, %fd41, %fd1028, %fd1086;
	fma.rn.f64 	%fd1089, %fd53, %fd1031, %fd1087;
	fma.rn.f64 	%fd1090, %fd54, %fd1032, %fd1088;
	fma.rn.f64 	%fd1091, %fd66, %fd1035, %fd1089;
	fma.rn.f64 	%fd1092, %fd67, %fd1036, %fd1090;
	fma.rn.f64 	%fd1093, %fd79, %fd1039, %fd1091;
	fma.rn.f64 	%fd1094, %fd80, %fd1040, %fd1092;
	fma.rn.f64 	%fd1095, %fd93, %fd1043, %fd1093;
	fma.rn.f64 	%fd1096, %fd94, %fd1044, %fd1094;
	fma.rn.f64 	%fd1097, %fd107, %fd1047, %fd1095;
	fma.rn.f64 	%fd1098, %fd108, %fd1048, %fd1096;
	fma.rn.f64 	%fd1099, %fd121, %fd1052, %fd1097;
	fma.rn.f64 	%fd1100, %fd122, %fd1051, %fd1098;
	sub.f64 	%fd1162, %fd1099, %fd1100;
	add.f64 	%fd1168, %fd1099, %fd1100;
	fma.rn.f64 	%fd1101, %fd29, %fd1023, 0d0000000000000000;
	fma.rn.f64 	%fd1102, %fd30, %fd1024, 0d0000000000000000;
	fma.rn.f64 	%fd1103, %fd42, %fd1027, %fd1101;
	fma.rn.f64 	%fd1104, %fd43, %fd1028, %fd1102;
	fma.rn.f64 	%fd1105, %fd55, %fd1031, %fd1103;
	fma.rn.f64 	%fd1106, %fd56, %fd1032, %fd1104;
	fma.rn.f64 	%fd1107, %fd68, %fd1035, %fd1105;
	fma.rn.f64 	%fd1108, %fd69, %fd1036, %fd1106;
	fma.rn.f64 	%fd1109, %fd81, %fd1039, %fd1107;
	fma.rn.f64 	%fd1110, %fd82, %fd1040, %fd1108;
	fma.rn.f64 	%fd1111, %fd95, %fd1043, %fd1109;
	fma.rn.f64 	%fd1112, %fd96, %fd1044, %fd1110;
	fma.rn.f64 	%fd1113, %fd109, %fd1047, %fd1111;
	fma.rn.f64 	%fd1114, %fd110, %fd1048, %fd1112;
	fma.rn.f64 	%fd1115, %fd123, %fd1052, %fd1113;
	fma.rn.f64 	%fd1116, %fd124, %fd1051, %fd1114;
	sub.f64 	%fd1163, %fd1115, %fd1116;
	add.f64 	%fd1167, %fd1115, %fd1116;
	fma.rn.f64 	%fd1117, %fd31, %fd1023, 0d0000000000000000;
	fma.rn.f64 	%fd1118, %fd32, %fd1024, 0d0000000000000000;
	fma.rn.f64 	%fd1119, %fd44, %fd1027, %fd1117;
	fma.rn.f64 	%fd1120, %fd45, %fd1028, %fd1118;
	fma.rn.f64 	%fd1121, %fd57, %fd1031, %fd1119;
	fma.rn.f64 	%fd1122, %fd58, %fd1032, %fd1120;
	fma.rn.f64 	%fd1123, %fd70, %fd1035, %fd1121;
	fma.rn.f64 	%fd1124, %fd71, %fd1036, %fd1122;
	fma.rn.f64 	%fd1125, %fd83, %fd1039, %fd1123;
	fma.rn.f64 	%fd1126, %fd84, %fd1040, %fd1124;
	fma.rn.f64 	%fd1127, %fd97, %fd1043, %fd1125;
	fma.rn.f64 	%fd1128, %fd98, %fd1044, %fd1126;
	fma.rn.f64 	%fd1129, %fd111, %fd1047, %fd1127;
	fma.rn.f64 	%fd1130, %fd112, %fd1048, %fd1128;
	fma.rn.f64 	%fd1131, %fd125, %fd1052, %fd1129;
	fma.rn.f64 	%fd1132, %fd126, %fd1051, %fd1130;
	sub.f64 	%fd1164, %fd1131, %fd1132;
	add.f64 	%fd1166, %fd1131, %fd1132;
	fma.rn.f64 	%fd1133, %fd33, %fd1023, 0d0000000000000000;
	fma.rn.f64 	%fd1134, %fd34, %fd1024, 0d0000000000000000;
	fma.rn.f64 	%fd1135, %fd46, %fd1027, %fd1133;
	fma.rn.f64 	%fd1136, %fd47, %fd1028, %fd1134;
	fma.rn.f64 	%fd1137, %fd59, %fd1031, %fd1135;
	fma.rn.f64 	%fd1138, %fd60, %fd1032, %fd1136;
	fma.rn.f64 	%fd1139, %fd72, %fd1035, %fd1137;
	fma.rn.f64 	%fd1140, %fd73, %fd1036, %fd1138;
	fma.rn.f64 	%fd1141, %fd85, %fd1039, %fd1139;
	fma.rn.f64 	%fd1142, %fd86, %fd1040, %fd1140;
	fma.rn.f64 	%fd1143, %fd99, %fd1043, %fd1141;
	fma.rn.f64 	%fd1144, %fd100, %fd1044, %fd1142;
	fma.rn.f64 	%fd1145, %fd113, %fd1047, %fd1143;
	fma.rn.f64 	%fd1146, %fd114, %fd1048, %fd1144;
	fma.rn.f64 	%fd1147, %fd127, %fd1052, %fd1145;
	fma.rn.f64 	%fd1148, %fd128, %fd1051, %fd1146;
	add.f64 	%fd1165, %fd1147, %fd1148;
$L__BB299_10:
	bar.sync 	0;
	@%p4 bra 	$L__BB299_12;
	ld.param.u64 	%rd22, [_Z30massMatrixMultiplyGlobalKernelILi11ELi15ELi1EEviPKdS1_S1_S1_Pd_param_5];
	mov.u32 	%r34, %ctaid.x;
	mov.u32 	%r35, %tid.y;
	add.s32 	%r36, %r34, %r35;
	mad.lo.s32 	%r37, %r36, 1331, %r8;
	cvta.to.global.u64 	%rd16, %rd22;
	mul.wide.s32 	%rd17, %r37, 8;
	add.s64 	%rd18, %rd16, %rd17;
	st.global.f64 	[%rd18], %fd1170;
	st.global.f64 	[%rd18+968], %fd1169;
	st.global.f64 	[%rd18+1936], %fd1168;
	st.global.f64 	[%rd18+2904], %fd1167;
	st.global.f64 	[%rd18+3872], %fd1166;
	st.global.f64 	[%rd18+4840], %fd1165;
	st.global.f64 	[%rd18+5808], %fd1164;
	st.global.f64 	[%rd18+6776], %fd1163;
	st.global.f64 	[%rd18+7744], %fd1162;
	st.global.f64 	[%rd18+8712], %fd1161;
	st.global.f64 	[%rd18+9680], %fd1160;
$L__BB299_12:
	ret;

}
	// .globl	_Z40massMatrixMultiplyMonolithicGlobalKernelILi11ELi15ELi1EEviPKdS1_S1_S1_Pd
.visible .entry _Z40massMatrixMultiplyMonolithicGlobalKernelILi11ELi15ELi1EEviPKdS1_S1_S1_Pd(
	.param .u32 _Z40massMatrixMultiplyMonolithicGlobalKernelILi11ELi15ELi1EEviPKdS1_S1_S1_Pd_param_0,
	.param .u64 .ptr .align 1 _Z40massMatrixMultiplyMonolithicGlobalKernelILi11ELi15ELi1EEviPKdS1_S1_S1_Pd_param_1,
	.param .u64 .ptr .align 1 _Z40massMatrixMultiplyMonolithicGlobalKernelILi11ELi15ELi1EEviPKdS1_S1_S1_Pd_param_2,
	.param .u64 .ptr .align 1 _Z40massMatrixMultiplyMonolithicGlobalKernelILi11ELi15ELi1EEviPKdS1_S1_S1_Pd_param_3,
	.param .u64 .ptr .align 1 _Z40massMatrixMultiplyMonolithicGlobalKernelILi11ELi15ELi1EEviPKdS1_S1_S1_Pd_param_4,
	.param .u64 .ptr .align 1 _Z40massMatrixMultiplyMonolithicGlobalKernelILi11ELi15ELi1EEviPKdS1_S1_S1_Pd_param_5
)
{
	.reg .pred 	%p<24>;
	.reg .b16 	%rs<17>;
	.reg .b32 	%r<109>;
	.reg .b64 	%rd<59>;
	.reg .b64 	%fd<1669>;
	// demoted variable
	.shared .align 8 .b8 _ZZ40massMatrixMultiplyMonolithicGlobalKernelILi11ELi15ELi1EEviPKdS1_S1_S1_PdE6s_tmp1[27000];
	ld.param.u32 	%r12, [_Z40massMatrixMultiplyMonolithicGlobalKernelILi11ELi15ELi1EEviPKdS1_S1_S1_Pd_param_0];
	ld.param.u64 	%rd4, [_Z40massMatrixMultiplyMonolithicGlobalKernelILi11ELi15ELi1EEviPKdS1_S1_S1_Pd_param_2];
	ld.param.u64 	%rd5, [_Z40massMatrixMultiplyMonolithicGlobalKernelILi11ELi15ELi1EEviPKdS1_S1_S1_Pd_param_4];
	cvta.to.global.u64 	%rd1, %rd4;
	mov.u32 	%r1, %tid.x;
	mov.u32 	%r2, %tid.y;
	mov.u32 	%r13, %ctaid.x;
	add.s32 	%r3, %r13, %r2;
	cvt.u16.u32 	%rs1, %r1;
	mul.hi.u16 	%rs3, %rs1, 5958;
	mul.lo.s16 	%rs4, %rs3, 11;
	sub.s16 	%rs2, %rs1, %rs4;
	setp.ge.s32 	%p1, %r3, %r12;
	@%p1 bra 	$L__BB300_2;
	cvta.to.global.u64 	%rd7, %rd5;
	mad.lo.s32 	%r14, %r3, 1331, %r1;
	mul.wide.s32 	%rd8, %r14, 8;
	add.s64 	%rd9, %rd7, %rd8;
	ld.global.nc.f64 	%fd1642, [%rd9];
	ld.global.nc.f64 	%fd1641, [%rd9+968];
	ld.global.nc.f64 	%fd1640, [%rd9+1936];
	ld.global.nc.f64 	%fd1639, [%rd9+2904];
	ld.global.nc.f64 	%fd1638, [%rd9+3872];
	ld.global.nc.f64 	%fd1637, [%rd9+4840];
	ld.global.nc.f64 	%fd1636, [%rd9+5808];
	ld.global.nc.f64 	%fd1635, [%rd9+6776];
	ld.global.nc.f64 	%fd1634, [%rd9+7744];
	ld.global.nc.f64 	%fd1633, [%rd9+8712];
	ld.global.nc.f64 	%fd1632, [%rd9+9680];
$L__BB300_2:
	bar.sync 	0;
	setp.gt.u32 	%p2, %r1, 120;
	mov.u32 	%r15, _ZZ40massMatrixMultiplyMonolithicGlobalKernelILi11ELi15ELi1EEviPKdS1_S1_S1_PdE6s_tmp1;
	mad.lo.s32 	%r4, %r2, 27000, %r15;
	mul.lo.s16 	%rs6, %rs1, 117;
	shr.u16 	%rs7, %rs6, 8;
	sub.s16 	%rs8, %rs1, %rs7;
	and.b16  	%rs9, %rs8, 254;
	shr.u16 	%rs10, %rs9, 1;
	add.s16 	%rs11, %rs10, %rs7;
	and.b16  	%rs12, %rs11, 248;
	shr.u16 	%rs13, %rs12, 3;
	cvt.u32.u16 	%r5, %rs13;
	mul.wide.u16 	%r16, %rs13, 120;
	add.s32 	%r6, %r4, %r16;
	mul.wide.u16 	%r17, %rs2, 8;
	add.s32 	%r7, %r6, %r17;
	@%p2 bra 	$L__BB300_4;
	ld.global.nc.f64 	%fd281, [%rd1];
	fma.rn.f64 	%fd282, %fd281, %fd1642, 0d0000000000000000;
	ld.global.nc.f64 	%fd283, [%rd1+8];
	fma.rn.f64 	%fd284, %fd283, %fd1641, %fd282;
	ld.global.nc.f64 	%fd285, [%rd1+16];
	fma.rn.f64 	%fd286, %fd285, %fd1640, %fd284;
	ld.global.nc.f64 	%fd287, [%rd1+24];
	fma.rn.f64 	%fd288, %fd287, %fd1639, %fd286;
	ld.global.nc.f64 	%fd289, [%rd1+32];
	fma.rn.f64 	%fd290, %fd289, %fd1638, %fd288;
	ld.global.nc.f64 	%fd291, [%rd1+40];
	fma.rn.f64 	%fd292, %fd291, %fd1637, %fd290;
	ld.global.nc.f64 	%fd293, [%rd1+48];
	fma.rn.f64 	%fd294, %fd293, %fd1636, %fd292;
	ld.global.nc.f64 	%fd295, [%rd1+56];
	fma.rn.f64 	%fd296, %fd295, %fd1635, %fd294;
	ld.global.nc.f64 	%fd297, [%rd1+64];
	fma.rn.f64 	%fd298, %fd297, %fd1634, %fd296;
	ld.global.nc.f64 	%fd299, [%rd1+72];
	fma.rn.f64 	%fd300, %fd299, %fd1633, %fd298;
	ld.global.nc.f64 	%fd301, [%rd1+80];
	fma.rn.f64 	%fd302, %fd301, %fd1632, %fd300;
	st.shared.f64 	[%r7], %fd302;
	ld.global.nc.f64 	%fd303, [%rd1+88];
	fma.rn.f64 	%fd304, %fd303, %fd1642, 0d0000000000000000;
	ld.global.nc.f64 	%fd305, [%rd1+96];
	fma.rn.f64 	%fd306, %fd305, %fd1641, %fd304;
	ld.global.nc.f64 	%fd307, [%rd1+104];
	fma.rn.f64 	%fd308, %fd307, %fd1640, %fd306;
	ld.global.nc.f64 	%fd309, [%rd1+112];
	fma.rn.f64 	%fd310, %fd309, %fd1639, %fd308;
	ld.global.nc.f64 	%fd311, [%rd1+120];
	fma.rn.f64 	%fd312, %fd311, %fd1638, %fd310;
	ld.global.nc.f64 	%fd313, [%rd1+128];
	fma.rn.f64 	%fd314, %fd313, %fd1637, %fd312;
	ld.global.nc.f64 	%fd315, [%rd1+136];
	fma.rn.f64 	%fd316, %fd315, %fd1636, %fd314;
	ld.global.nc.f64 	%fd317, [%rd1+144];
	fma.rn.f64 	%fd318, %fd317, %fd1635, %fd316;
	ld.global.nc.f64 	%fd319, [%rd1+152];
	fma.rn.f64 	%fd320, %fd319, %fd1634, %fd318;
	ld.global.nc.f64 	%fd321, [%rd1+160];
	fma.rn.f64 	%fd322, %fd321, %fd1633, %fd320;
	ld.global.nc.f64 	%fd323, [%rd1+168];
	fma.rn.f64 	%fd324, %fd323, %fd1632, %fd322;
	st.shared.f64 	[%r7+1800], %fd324;
	ld.global.nc.f64 	%fd325, [%rd1+176];
	fma.rn.f64 	%fd326, %fd325, %fd1642, 0d0000000000000000;
	ld.global.nc.f64 	%fd327, [%rd1+184];
	fma.rn.f64 	%fd328, %fd327, %fd1641, %fd326;
	ld.global.nc.f64 	%fd329, [%rd1+192];
	fma.rn.f64 	%fd330, %fd329, %fd1640, %fd328;
	ld.global.nc.f64 	%fd331, [%rd1+200];
	fma.rn.f64 	%fd332, %fd331, %fd1639, %fd330;
	ld.global.nc.f64 	%fd333, [%rd1+208];
	fma.rn.f64 	%fd334, %fd333, %fd1638, %fd332;
	ld.global.nc.f64 	%fd335, [%rd1+216];
	fma.rn.f64 	%fd336, %fd335, %fd1637, %fd334;
	ld.global.nc.f64 	%fd337, [%rd1+224];
	fma.rn.f64 	%fd338, %fd337, %fd1636, %fd336;
	ld.global.nc.f64 	%fd339, [%rd1+232];
	fma.rn.f64 	%fd340, %fd339, %fd1635, %fd338;
	ld.global.nc.f64 	%fd341, [%rd1+240];
	fma.rn.f64 	%fd342, %fd341, %fd1634, %fd340;
	ld.global.nc.f64 	%fd343, [%rd1+248];
	fma.rn.f64 	%fd344, %fd343, %fd1633, %fd342;
	ld.global.nc.f64 	%fd345, [%rd1+256];
	fma.rn.f64 	%fd346, %fd345, %fd1632, %fd344;
	st.shared.f64 	[%r7+3600], %fd346;
	ld.global.nc.f64 	%fd347, [%rd1+264];
	fma.rn.f64 	%fd348, %fd347, %fd1642, 0d0000000000000000;
	ld.global.nc.f64 	%fd349, [%rd1+272];
	fma.rn.f64 	%fd350, %fd349, %fd1641, %fd348;
	ld.global.nc.f64 	%fd351, [%rd1+280];
	fma.rn.f64 	%fd352, %fd351, %fd1640, %fd350;
	ld.global.nc.f64 	%fd353, [%rd1+288];
	fma.rn.f64 	%fd354, %fd353, %fd1639, %fd352;
	ld.global.nc.f64 	%fd355, [%rd1+296];
	fma.rn.f64 	%fd356, %fd355, %fd1638, %fd354;
	ld.global.nc.f64 	%fd357, [%rd1+304];
	fma.rn.f64 	%fd358, %fd357, %fd1637, %fd356;
	ld.global.nc.f64 	%fd359, [%rd1+312];
	fma.rn.f64 	%fd360, %fd359, %fd1636, %fd358;
	ld.global.nc.f64 	%fd361, [%rd1+320];
	fma.rn.f64 	%fd362, %fd361, %fd1635, %fd360;
	ld.global.nc.f64 	%fd363, [%rd1+328];
	fma.rn.f64 	%fd364, %fd363, %fd1634, %fd362;
	ld.global.nc.f64 	%fd365, [%rd1+336];
	fma.rn.f64 	%fd366, %fd365, %fd1633, %fd364;
	ld.global.nc.f64 	%fd367, [%rd1+344];
	fma.rn.f64 	%fd368, %fd367, %fd1632, %fd366;
	st.shared.f64 	[%r7+5400], %fd368;
	ld.global.nc.f64 	%fd369, [%rd1+352];
	fma.rn.f64 	%fd370, %fd369, %fd1642, 0d0000000000000000;
	ld.global.nc.f64 	%fd371, [%rd1+360];
	fma.rn.f64 	%fd372, %fd371, %fd1641, %fd370;
	ld.global.nc.f64 	%fd373, [%rd1+368];
	fma.rn.f64 	%fd374, %fd373, %fd1640, %fd372;
	ld.global.nc.f64 	%fd375, [%rd1+376];
	fma.rn.f64 	%fd376, %fd375, %fd1639, %fd374;
	ld.global.nc.f64 	%fd377, [%rd1+384];
	fma.rn.f64 	%fd378, %fd377, %fd1638, %fd376;
	ld.global.nc.f64 	%fd379, [%rd1+392];
	fma.rn.f64 	%fd380, %fd379, %fd1637, %fd378;
	ld.global.nc.f64 	%fd381, [%rd1+400];
	fma.rn.f64 	%fd382, %fd381, %fd1636, %fd380;
	ld.global.nc.f64 	%fd383, [%rd1+408];
	fma.rn.f64 	%fd384, %fd383, %fd1635, %fd382;
	ld.global.nc.f64 	%fd385, [%rd1+416];
	fma.rn.f64 	%fd386, %fd385, %fd1634, %fd384;
	ld.global.nc.f64 	%fd387, [%rd1+424];
	fma.rn.f64 	%fd388, %fd387, %fd1633, %fd386;
	ld.global.nc.f64 	%fd389, [%rd1+432];
	fma.rn.f64 	%fd390, %fd389, %fd1632, %fd388;
	st.shared.f64 	[%r7+7200], %fd390;
	ld.global.nc.f64 	%fd391, [%rd1+440];
	fma.rn.f64 	%fd392, %fd391, %fd1642, 0d0000000000000000;
	ld.global.nc.f64 	%fd393, [%rd1+448];
	fma.rn.f64 	%fd394, %fd393, %fd1641, %fd392;
	ld.global.nc.f64 	%fd395, [%rd1+456];
	fma.rn.f64 	%fd396, %fd395, %fd1640, %fd394;
	ld.global.nc.f64 	%fd397, [%rd1+464];
	fma.rn.f64 	%fd398, %fd397, %fd1639, %fd396;
	ld.global.nc.f64 	%fd399, [%rd1+472];
	fma.rn.f64 	%fd400, %fd399, %fd1638, %fd398;
	ld.global.nc.f64 	%fd401, [%rd1+480];
	fma.rn.f64 	%fd402, %fd401, %fd1637, %fd400;
	ld.global.nc.f64 	%fd403, [%rd1+488];
	fma.rn.f64 	%fd404, %fd403, %fd1636, %fd402;
	ld.global.nc.f64 	%fd405, [%rd1+496];
	fma.rn.f64 	%fd406, %fd405, %fd1635, %fd404;
	ld.global.nc.f64 	%fd407, [%rd1+504];
	fma.rn.f64 	%fd408, %fd407, %fd1634, %fd406;
	ld.global.nc.f64 	%fd409, [%rd1+512];
	fma.rn.f64 	%fd410, %fd409, %fd1633, %fd408;
	ld.global.nc.f64 	%fd411, [%rd1+520];
	fma.rn.f64 	%fd412, %fd411, %fd1632, %fd410;
	st.shared.f64 	[%r7+9000], %fd412;
	ld.global.nc.f64 	%fd413, [%rd1+528];
	fma.rn.f64 	%fd414, %fd413, %fd1642, 0d0000000000000000;
	ld.global.nc.f64 	%fd415, [%rd1+536];
	fma.rn.f64 	%fd416, %fd415, %fd1641, %fd414;
	ld.global.nc.f64 	%fd417, [%rd1+544];
	fma.rn.f64 	%fd418, %fd417, %fd1640, %fd416;
	ld.global.nc.f64 	%fd419, [%rd1+552];
	fma.rn.f64 	%fd420, %fd419, %fd1639, %fd418;
	ld.global.nc.f64 	%fd421, [%rd1+560];
	fma.rn.f64 	%fd422, %fd421, %fd1638, %fd420;
	ld.global.nc.f64 	%fd423, [%rd1+568];
	fma.rn.f64 	%fd424, %fd423, %fd1637, %fd422;
	ld.global.nc.f64 	%fd425, [%rd1+576];
	fma.rn.f64 	%fd426, %fd425, %fd1636, %fd424;
	ld.global.nc.f64 	%fd427, [%rd1+584];
	fma.rn.f64 	%fd428, %fd427, %fd1635, %fd426;
	ld.global.nc.f64 	%fd429, [%rd1+592];
	fma.rn.f64 	%fd430, %fd429, %fd1634, %fd428;
	ld.global.nc.f64 	%fd431, [%rd1+600];
	fma.rn.f64 	%fd432, %fd431, %fd1633, %fd430;
	ld.global.nc.f64 	%fd433, [%rd1+608];
	fma.rn.f64 	%fd434, %fd433, %fd1632, %fd432;
	st.shared.f64 	[%r7+10800], %fd434;
	ld.global.nc.f64 	%fd435, [%rd1+616];
	fma.rn.f64 	%fd436, %fd435, %fd1642, 0d0000000000000000;
	ld.global.nc.f64 	%fd437, [%rd1+624];
	fma.rn.f64 	%fd438, %fd437, %fd1641, %fd436;
	ld.global.nc.f64 	%fd439, [%rd1+632];
	fma.rn.f64 	%fd440, %fd439, %fd1640, %fd438;
	ld.global.nc.f64 	%fd441, [%rd1+640];
	fma.rn.f64 	%fd442, %fd441, %fd1639, %fd440;
	ld.global.nc.f64 	%fd443, [%rd1+648];
	fma.rn.f64 	%fd444, %fd443, %fd1638, %fd442;
	ld.global.nc.f64 	%fd445, [%rd1+656];
	fma.rn.f64 	%fd446, %fd445, %fd1637, %fd444;
	ld.global.nc.f64 	%fd447, [%rd1+664];
	fma.rn.f64 	%fd448, %fd447, %fd1636, %fd446;
	ld.global.nc.f64 	%fd449, [%rd1+672];
	fma.rn.f64 	%fd450, %fd449, %fd1635, %fd448;
	ld.global.nc.f64 	%fd451, [%rd1+680];
	fma.rn.f64 	%fd452, %fd451, %fd1634, %fd450;
	ld.global.nc.f64 	%fd453, [%rd1+688];
	fma.rn.f64 	%fd454, %fd453, %fd1633, %fd452;
	ld.global.nc.f64 	%fd455, [%rd1+696];
	fma.rn.f64 	%fd456, %fd455, %fd1632, %fd454;
	st.shared.f64 	[%r7+12600], %fd456;
	ld.global.nc.f64 	%fd457, [%rd1+704];
	fma.rn.f64 	%fd458, %fd457, %fd1642, 0d0000000000000000;
	ld.global.nc.f64 	%fd459, [%rd1+712];
	fma.rn.f64 	%fd460, %fd459, %fd1641, %fd458;
	ld.global.nc.f64 	%fd461, [%rd1+720];
	fma.rn.f64 	%fd462, %fd461, %fd1640, %fd460;
	ld.global.nc.f64 	%fd463, [%rd1+728];
	fma.rn.f64 	%fd464, %fd463, %fd1639, %fd462;
	ld.global.nc.f64 	%fd465, [%rd1+736];
	fma.rn.f64 	%fd466, %fd465, %fd1638, %fd464;
	ld.global.nc.f64 	%fd467, [%rd1+744];
	fma.rn.f64 	%fd468, %fd467, %fd1637, %fd466;
	ld.global.nc.f64 	%fd469, [%rd1+752];
	fma.rn.f64 	%fd470, %fd469, %fd1636, %fd468;
	ld.global.nc.f64 	%fd471, [%rd1+760];
	fma.rn.f64 	%fd472, %fd471, %fd1635, %fd470;
	ld.global.nc.f64 	%fd473, [%rd1+768];
	fma.rn.f64 	%fd474, %fd473, %fd1634, %fd472;
	ld.global.nc.f64 	%fd475, [%rd1+776];
	fma.rn.f64 	%fd476, %fd475, %fd1633, %fd474;
	ld.global.nc.f64 	%fd477, [%rd1+784];
	fma.rn.f64 	%fd478, %fd477, %fd1632, %fd476;
	st.shared.f64 	[%r7+14400], %fd478;
	ld.global.nc.f64 	%fd479, [%rd1+792];
	fma.rn.f64 	%fd480, %fd479, %fd1642, 0d0000000000000000;
	ld.global.nc.f64 	%fd481, [%rd1+800];
	fma.rn.f64 	%fd482, %fd481, %fd1641, %fd480;
	ld.global.nc.f64 	%fd483, [%rd1+808];
	fma.rn.f64 	%fd484, %fd483, %fd1640, %fd482;
	ld.global.nc.f64 	%fd485, [%rd1+816];
	fma.rn.f64 	%fd486, %fd485, %fd1639, %fd484;
	ld.global.nc.f64 	%fd487, [%rd1+824];
	fma.rn.f64 	%fd488, %fd487, %fd1638, %fd486;
	ld.global.nc.f64 	%fd489, [%rd1+832];
	fma.rn.f64 	%fd490, %fd489, %fd1637, %fd488;
	ld.global.nc.f64 	%fd491, [%rd1+840];
	fma.rn.f64 	%fd492, %fd491, %fd1636, %fd490;
	ld.global.nc.f64 	%fd493, [%rd1+848];
	fma.rn.f64 	%fd494, %fd493, %fd1635, %fd492;
	ld.global.nc.f64 	%fd495, [%rd1+856];
	fma.rn.f64 	%fd496, %fd495, %fd1634, %fd494;
	ld.global.nc.f64 	%fd497, [%rd1+864];
	fma.rn.f64 	%fd498, %fd497, %fd1633, %fd496;
	ld.global.nc.f64 	%fd499, [%rd1+872];
	fma.rn.f64 	%fd500, %fd499, %fd1632, %fd498;
	st.shared.f64 	[%r7+16200], %fd500;
	ld.global.nc.f64 	%fd501, [%rd1+880];
	fma.rn.f64 	%fd502, %fd501, %fd1642, 0d0000000000000000;
	ld.global.nc.f64 	%fd503, [%rd1+888];
	fma.rn.f64 	%fd504, %fd503, %fd1641, %fd502;
	ld.global.nc.f64 	%fd505, [%rd1+896];
	fma.rn.f64 	%fd506, %fd505, %fd1640, %fd504;
	ld.global.nc.f64 	%fd507, [%rd1+904];
	fma.rn.f64 	%fd508, %fd507, %fd1639, %fd506;
	ld.global.nc.f64 	%fd509, [%rd1+912];
	fma.rn.f64 	%fd510, %fd509, %fd1638, %fd508;
	ld.global.nc.f64 	%fd511, [%rd1+920];
	fma.rn.f64 	%fd512, %fd511, %fd1637, %fd510;
	ld.global.nc.f64 	%fd513, [%rd1+928];
	fma.rn.f64 	%fd514, %fd513, %fd1636, %fd512;
	ld.global.nc.f64 	%fd515, [%rd1+936];
	fma.rn.f64 	%fd516, %fd515, %fd1635, %fd514;
	ld.global.nc.f64 	%fd517, [%rd1+944];
	fma.rn.f64 	%fd518, %fd517, %fd1634, %fd516;
	ld.global.nc.f64 	%fd519, [%rd1+952];
	fma.rn.f64 	%fd520, %fd519, %fd1633, %fd518;
	ld.global.nc.f64 	%fd521, [%rd1+960];
	fma.rn.f64 	%fd522, %fd521, %fd1632, %fd520;
	st.shared.f64 	[%r7+18000], %fd522;
	ld.global.nc.f64 	%fd523, [%rd1+968];
	fma.rn.f64 	%fd524, %fd523, %fd1642, 0d0000000000000000;
	ld.global.nc.f64 	%fd525, [%rd1+976];
	fma.rn.f64 	%fd526, %fd525, %fd1641, %fd524;
	ld.global.nc.f64 	%fd527, [%rd1+984];
	fma.rn.f64 	%fd528, %fd527, %fd1640, %fd526;
	ld.global.nc.f64 	%fd529, [%rd1+992];
	fma.rn.f64 	%fd530, %fd529, %fd1639, %fd528;
	ld.global.nc.f64 	%fd531, [%rd1+1000];
	fma.rn.f64 	%fd532, %fd531, %fd1638, %fd530;
	ld.global.nc.f64 	%fd533, [%rd1+1008];
	fma.rn.f64 	%fd534, %fd533, %fd1637, %fd532;
	ld.global.nc.f64 	%fd535, [%rd1+1016];
	fma.rn.f64 	%fd536, %fd535, %fd1636, %fd534;
	ld.global.nc.f64 	%fd537, [%rd1+1024];
	fma.rn.f64 	%fd538, %fd537, %fd1635, %fd536;
	ld.global.nc.f64 	%fd539, [%rd1+1032];
	fma.rn.f64 	%fd540, %fd539, %fd1634, %fd538;
	ld.global.nc.f64 	%fd541, [%rd1+1040];
	fma.rn.f64 	%fd542, %fd541, %fd1633, %fd540;
	ld.global.nc.f64 	%fd543, [%rd1+1048];
	fma.rn.f64 	%fd544, %fd543, %fd1632, %fd542;
	st.shared.f64 	[%r7+19800], %fd544;
	ld.global.nc.f64 	%fd545, [%rd1+1056];
	fma.rn.f64 	%fd546, %fd545, %fd1642, 0d0000000000000000;
	ld.global.nc.f64 	%fd547, [%rd1+1064];
	fma.rn.f64 	%fd548, %fd547, %fd1641, %fd546;
	ld.global.nc.f64 	%fd549, [%rd1+1072];
	fma.rn.f64 	%fd550, %fd549, %fd1640, %fd548;
	ld.global.nc.f64 	%fd551, [%rd1+1080];
	fma.rn.f64 	%fd552, %fd551, %fd1639, %fd550;
	ld.global.nc.f64 	%fd553, [%rd1+1088];
	fma.rn.f64 	%fd554, %fd553, %fd1638, %fd552;
	ld.global.nc.f64 	%fd555, [%rd1+1096];
	fma.rn.f64 	%fd556, %fd555, %fd1637, %fd554;
	ld.global.nc.f64 	%fd557, [%rd1+1104];
	fma.rn.f64 	%fd558, %fd557, %fd1636, %fd556;
	ld.global.nc.f64 	%fd559, [%rd1+1112];
	fma.rn.f64 	%fd560, %fd559, %fd1635, %fd558;
	ld.global.nc.f64 	%fd561, [%rd1+1120];
	fma.rn.f64 	%fd562, %fd561, %fd1634, %fd560;
	ld.global.nc.f64 	%fd563, [%rd1+1128];
	fma.rn.f64 	%fd564, %fd563, %fd1633, %fd562;
	ld.global.nc.f64 	%fd565, [%rd1+1136];
	fma.rn.f64 	%fd566, %fd565, %fd1632, %fd564;
	st.shared.f64 	[%r7+21600], %fd566;
	ld.global.nc.f64 	%fd567, [%rd1+1144];
	fma.rn.f64 	%fd568, %fd567, %fd1642, 0d0000000000000000;
	ld.global.nc.f64 	%fd569, [%rd1+1152];
	fma.rn.f64 	%fd570, %fd569, %fd1641, %fd568;
	ld.global.nc.f64 	%fd571, [%rd1+1160];
	fma.rn.f64 	%fd572, %fd571, %fd1640, %fd570;
	ld.global.nc.f64 	%fd573, [%rd1+1168];
	fma.rn.f64 	%fd574, %fd573, %fd1639, %fd572;
	ld.global.nc.f64 	%fd575, [%rd1+1176];
	fma.rn.f64 	%fd576, %fd575, %fd1638, %fd574;
	ld.global.nc.f64 	%fd577, [%rd1+1184];
	fma.rn.f64 	%fd578, %fd577, %fd1637, %fd576;
	ld.global.nc.f64 	%fd579, [%rd1+1192];
	fma.rn.f64 	%fd580, %fd579, %fd1636, %fd578;
	ld.global.nc.f64 	%fd581, [%rd1+1200];
	fma.rn.f64 	%fd582, %fd581, %fd1635, %fd580;
	ld.global.nc.f64 	%fd583, [%rd1+1208];
	fma.rn.f64 	%fd584, %fd583, %fd1634, %fd582;
	ld.global.nc.f64 	%fd585, [%rd1+1216];
	fma.rn.f64 	%fd586, %fd585, %fd1633, %fd584;
	ld.global.nc.f64 	%fd587, [%rd1+1224];
	fma.rn.f64 	%fd588, %fd587, %fd1632, %fd586;
	st.shared.f64 	[%r7+23400], %fd588;
	ld.global.nc.f64 	%fd589, [%rd1+1232];
	fma.rn.f64 	%fd590, %fd589, %fd1642, 0d0000000000000000;
	ld.global.nc.f64 	%fd591, [%rd1+1240];
	fma.rn.f64 	%fd592, %fd591, %fd1641, %fd590;
	ld.global.nc.f64 	%fd593, [%rd1+1248];
	fma.rn.f64 	%fd594, %fd593, %fd1640, %fd592;
	ld.global.nc.f64 	%fd595, [%rd1+1256];
	fma.rn.f64 	%fd596, %fd595, %fd1639, %fd594;
	ld.global.nc.f64 	%fd597, [%rd1+1264];
	fma.rn.f64 	%fd598, %fd597, %fd1638, %fd596;
	ld.global.nc.f64 	%fd599, [%rd1+1272];
	fma.rn.f64 	%fd600, %fd599, %fd1637, %fd598;
	ld.global.nc.f64 	%fd601, [%rd1+1280];
	fma.rn.f64 	%fd602, %fd601, %fd1636, %fd600;
	ld.global.nc.f64 	%fd603, [%rd1+1288];
	fma.rn.f64 	%fd604, %fd603, %fd1635, %fd602;
	ld.global.nc.f64 	%fd605, [%rd1+1296];
	fma.rn.f64 	%fd606, %fd605, %fd1634, %fd604;
	ld.global.nc.f64 	%fd607, [%rd1+1304];
	fma.rn.f64 	%fd608, %fd607, %fd1633, %fd606;
	ld.global.nc.f64 	%fd609, [%rd1+1312];
	fma.rn.f64 	%fd610, %fd609, %fd1632, %fd608;
	st.shared.f64 	[%r7+25200], %fd610;
$L__BB300_4:
	bar.sync 	0;
	setp.gt.u32 	%p3, %r1, 164;
	mad.lo.s32 	%r18, %r5, 1680, %r6;
	add.s32 	%r8, %r18, %r17;
	@%p3 bra 	$L__BB300_6;
	ld.shared.f64 	%fd611, [%r8];
	ld.shared.f64 	%fd612, [%r8+120];
	ld.shared.f64 	%fd613, [%r8+240];
	ld.shared.f64 	%fd614, [%r8+360];
	ld.shared.f64 	%fd615, [%r8+480];
	ld.shared.f64 	%fd616, [%r8+600];
	ld.shared.f64 	%fd617, [%r8+720];
	ld.shared.f64 	%fd618, [%r8+840];
	ld.shared.f64 	%fd619, [%r8+960];
	ld.shared.f64 	%fd620, [%r8+1080];
	ld.shared.f64 	%fd621, [%r8+1200];
	ld.global.nc.f64 	%fd622, [%rd1];
	fma.rn.f64 	%fd623, %fd622, %fd611, 0d0000000000000000;
	ld.global.nc.f64 	%fd624, [%rd1+8];
	fma.rn.f64 	%fd625, %fd624, %fd612, %fd623;
	ld.global.nc.f64 	%fd626, [%rd1+16];
	fma.rn.f64 	%fd627, %fd626, %fd613, %fd625;
	ld.global.nc.f64 	%fd628, [%rd1+24];
	fma.rn.f64 	%fd629, %fd628, %fd614, %fd627;
	ld.global.nc.f64 	%fd630, [%rd1+32];
	fma.rn.f64 	%fd631, %fd630, %fd615, %fd629;
	ld.global.nc.f64 	%fd632, [%rd1+40];
	fma.rn.f64 	%fd633, %fd632, %fd616, %fd631;
	ld.global.nc.f64 	%fd634, [%rd1+48];
	fma.rn.f64 	%fd635, %fd634, %fd617, %fd633;
	ld.global.nc.f64 	%fd636, [%rd1+56];
	fma.rn.f64 	%fd637, %fd636, %fd618, %fd635;
	ld.global.nc.f64 	%fd638, [%rd1+64];
	fma.rn.f64 	%fd639, %fd638, %fd619, %fd637;
	ld.global.nc.f64 	%fd640, [%rd1+72];
	fma.rn.f64 	%fd641, %fd640, %fd620, %fd639;
	ld.global.nc.f64 	%fd642, [%rd1+80];
	fma.rn.f64 	%fd643, %fd642, %fd621, %fd641;
	st.shared.f64 	[%r8], %fd643;
	ld.global.nc.f64 	%fd644, [%rd1+88];
	fma.rn.f64 	%fd645, %fd644, %fd611, 0d0000000000000000;
	ld.global.nc.f64 	%fd646, [%rd1+96];
	fma.rn.f64 	%fd647, %fd646, %fd612, %fd645;
	ld.global.nc.f64 	%fd648, [%rd1+104];
	fma.rn.f64 	%fd649, %fd648, %fd613, %fd647;
	ld.global.nc.f64 	%fd650, [%rd1+112];
	fma.rn.f64 	%fd651, %fd650, %fd614, %fd649;
	ld.global.nc.f64 	%fd652, [%rd1+120];
	fma.rn.f64 	%fd653, %fd652, %fd615, %fd651;
	ld.global.nc.f64 	%fd654, [%rd1+128];
	fma.rn.f64 	%fd655, %fd654, %fd616, %fd653;
	ld.global.nc.f64 	%fd656, [%rd1+136];
	fma.rn.f64 	%fd657, %fd656, %fd617, %fd655;
	ld.global.nc.f64 	%fd658, [%rd1+144];
	fma.rn.f64 	%fd659, %fd658, %fd618, %fd657;
	ld.global.nc.f64 	%fd660, [%rd1+152];
	fma.rn.f64 	%fd661, %fd660, %fd619, %fd659;
	ld.global.nc.f64 	%fd662, [%rd1+160];
	fma.rn.f64 	%fd663, %fd662, %fd620, %fd661;
	ld.global.nc.f64 	%fd664, [%rd1+168];
	fma.rn.f64 	%fd665, %fd664, %fd621, %fd663;
	st.shared.f64 	[%r8+120], %fd665;
	ld.global.nc.f64 	%fd666, [%rd1+176];
	fma.rn.f64 	%fd667, %fd666, %fd611, 0d0000000000000000;
	ld.global.nc.f64 	%fd668, [%rd1+184];
	fma.rn.f64 	%fd669, %fd668, %fd612, %fd667;
	ld.global.nc.f64 	%fd670, [%rd1+192];
	fma.rn.f64 	%fd671, %fd670, %fd613, %fd669;
	ld.global.nc.f64 	%fd672, [%rd1+200];
	fma.rn.f64 	%fd673, %fd672, %fd614, %fd671;
	ld.global.nc.f64 	%fd674, [%rd1+208];
	fma.rn.f64 	%fd675, %fd674, %fd615, %fd673;
	ld.global.nc.f64 	%fd676, [%rd1+216];
	fma.rn.f64 	%fd677, %fd676, %fd616, %fd675;
	ld.global.nc.f64 	%fd678, [%rd1+224];
	fma.rn.f64 	%fd679, %fd678, %fd617, %fd677;
	ld.global.nc.f64 	%fd680, [%rd1+232];
	fma.rn.f64 	%fd681, %fd680, %fd618, %fd679;
	ld.global.nc.f64 	%fd682, [%rd1+240];
	fma.rn.f64 	%fd683, %fd682, %fd619, %fd681;
	ld.global.nc.f64 	%fd684, [%rd1+248];
	fma.rn.f64 	%fd685, %fd684, %fd620, %fd683;
	ld.global.nc.f64 	%fd686, [%rd1+256];
	fma.rn.f64 	%fd687, %fd686, %fd621, %fd685;
	st.shared.f64 	[%r8+240], %fd687;
	ld.global.nc.f64 	%fd688, [%rd1+264];
	fma.rn.f64 	%fd689, %fd688, %fd611, 0d0000000000000000;
	ld.global.nc.f64 	%fd690, [%rd1+272];
	fma.rn.f64 	%fd691, %fd690, %fd612, %fd689;
	ld.global.nc.f64 	%fd692, [%rd1+280];
	fma.rn.f64 	%fd693, %fd692, %fd613, %fd691;
	ld.global.nc.f64 	%fd694, [%rd1+288];
	fma.rn.f64 	%fd695, %fd694, %fd614, %fd693;
	ld.global.nc.f64 	%fd696, [%rd1+296];
	fma.rn.f64 	%fd697, %fd696, %fd615, %fd695;
	ld.global.nc.f64 	%fd698, [%rd1+304];
	fma.rn.f64 	%fd699, %fd698, %fd616, %fd697;
	ld.global.nc.f64 	%fd700, [%rd1+312];
	fma.rn.f64 	%fd701, %fd700, %fd617, %fd699;
	ld.global.nc.f64 	%fd702, [%rd1+320];
	fma.rn.f64 	%fd703, %fd702, %fd618, %fd701;
	ld.global.nc.f64 	%fd704, [%rd1+328];
	fma.rn.f64 	%fd705, %fd704, %fd619, %fd703;
	ld.global.nc.f64 	%fd706, [%rd1+336];
	fma.rn.f64 	%fd707, %fd706, %fd620, %fd705;
	ld.global.nc.f64 	%fd708, [%rd1+344];
	fma.rn.f64 	%fd709, %fd708, %fd621, %fd707;
	st.shared.f64 	[%r8+360], %fd709;
	ld.global.nc.f64 	%fd710, [%rd1+352];
	fma.rn.f64 	%fd711, %fd710, %fd611, 0d0000000000000000;
	ld.global.nc.f64 	%fd712, [%rd1+360];
	fma.rn.f64 	%fd713, %fd712, %fd612, %fd711;
	ld.global.nc.f64 	%fd714, [%rd1+368];
	fma.rn.f64 	%fd715, %fd714, %fd613, %fd713;
	ld.global.nc.f64 	%fd716, [%rd1+376];
	fma.rn.f64 	%fd717, %fd716, %fd614, %fd715;
	ld.global.nc.f64 	%fd718, [%rd1+384];
	fma.rn.f64 	%fd719, %fd718, %fd615, %fd717;
	ld.global.nc.f64 	%fd720, [%rd1+392];
	fma.rn.f64 	%fd721, %fd720, %fd616, %fd719;
	ld.global.nc.f64 	%fd722, [%rd1+400];
	fma.rn.f64 	%fd723, %fd722, %fd617, %fd721;
	ld.global.nc.f64 	%fd724, [%rd1+408];
	fma.rn.f64 	%fd725, %fd724, %fd618, %fd723;
	ld.global.nc.f64 	%fd726, [%rd1+416];
	fma.rn.f64 	%fd727, %fd726, %fd619, %fd725;
	ld.global.nc.f64 	%fd728, [%rd1+424];
	fma.rn.f64 	%fd729, %fd728, %fd620, %fd727;
	ld.global.nc.f64 	%fd730, [%rd1+432];
	fma.rn.f64 	%fd731, %fd730, %fd621, %fd729;
	st.shared.f64 	[%r8+480], %fd731;
	ld.global.nc.f64 	%fd732, [%rd1+440];
	fma.rn.f64 	%fd733, %fd732, %fd611, 0d0000000000000000;
	ld.global.nc.f64 	%fd734, [%rd1+448];
	fma.rn.f64 	%fd735, %fd734, %fd612, %fd733;
	ld.global.nc.f64 	%fd736, [%rd1+456];
	fma.rn.f64 	%fd737, %fd736, %fd613, %fd735;
	ld.global.nc.f64 	%fd738, [%rd1+464];
	fma.rn.f64 	%fd739, %fd738, %fd614, %fd737;
	ld.global.nc.f64 	%fd740, [%rd1+472];
	fma.rn.f64 	%fd741, %fd740, %fd615, %fd739;
	ld.global.nc.f64 	%fd742, [%rd1+480];
	fma.rn.f64 	%fd743, %fd742, %fd616, %fd741;
	ld.global.nc.f64 	%fd744, [%rd1+488];
	fma.rn.f64 	%fd745, %fd744, %fd617, %fd743;
	ld.global.nc.f64 	%fd746, [%rd1+496];
	fma.rn.f64 	%fd747, %fd746, %fd618, %fd745;
	ld.global.nc.f64 	%fd748, [%rd1+504];
	fma.rn.f64 	%fd749, %fd748, %fd619, %fd747;
	ld.global.nc.f64 	%fd750, [%rd1+512];
	fma.rn.f64 	%fd751, %fd750, %fd620, %fd749;
	ld.global.nc.f64 	%fd752, [%rd1+520];
	fma.rn.f64 	%fd753, %fd752, %fd621, %fd751;
	st.shared.f64 	[%r8+600], %fd753;
	ld.global.nc.f64 	%fd754, [%rd1+528];
	fma.rn.f64 	%fd755, %fd754, %fd611, 0d0000000000000000;
	ld.global.nc.f64 	%fd756, [%rd1+536];
	fma.rn.f64 	%fd757, %fd756, %fd612, %fd755;
	ld.global.nc.f64 	%fd758, [%rd1+544];
	fma.rn.f64 	%fd759, %fd758, %fd613, %fd757;
	ld.global.nc.f64 	%fd760, [%rd1+552];
	fma.rn.f64 	%fd761, %fd760, %fd614, %fd759;
	ld.global.nc.f64 	%fd762, [%rd1+560];
	fma.rn.f64 	%fd763, %fd762, %fd615, %fd761;
	ld.global.nc.f64 	%fd764, [%rd1+568];
	fma.rn.f64 	%fd765, %fd764, %fd616, %fd763;
	ld.global.nc.f64 	%fd766, [%rd1+576];
	fma.rn.f64 	%fd767, %fd766, %fd617, %fd765;
	ld.global.nc.f64 	%fd768, [%rd1+584];
	fma.rn.f64 	%fd769, %fd768, %fd618, %fd767;
	ld.global.nc.f64 	%fd770, [%rd1+592];
	fma.rn.f64 	%fd771, %fd770, %fd619, %fd769;
	ld.global.nc.f64 	%fd772, [%rd1+600];
	fma.rn.f64 	%fd773, %fd772, %fd620, %fd771;
	ld.global.nc.f64 	%fd774, [%rd1+608];
	fma.rn.f64 	%fd775, %fd774, %fd621, %fd773;
	st.shared.f64 	[%r8+720], %fd775;
	ld.global.nc.f64 	%fd776, [%rd1+616];
	fma.rn.f64 	%fd777, %fd776, %fd611, 0d0000000000000000;
	ld.global.nc.f64 	%fd778, [%rd1+624];
	fma.rn.f64 	%fd779, %fd778, %fd612, %fd777;
	ld.global.nc.f64 	%fd780, [%rd1+632];
	fma.rn.f64 	%fd781, %fd780, %fd613, %fd779;
	ld.global.nc.f64 	%fd782, [%rd1+640];
	fma.rn.f64 	%fd783, %fd782, %fd614, %fd781;
	ld.global.nc.f64 	%fd784, [%rd1+648];
	fma.rn.f64 	%fd785, %fd784, %fd615, %fd783;
	ld.global.nc.f64 	%fd786, [%rd1+656];
	fma.rn.f64 	%fd787, %fd786, %fd616, %fd785;
	ld.global.nc.f64 	%fd788, [%rd1+664];
	fma.rn.f64 	%fd789, %fd788, %fd617, %fd787;
	ld.global.nc.f64 	%fd790, [%rd1+672];
	fma.rn.f64 	%fd791, %fd790, %fd618, %fd789;
	ld.global.nc.f64 	%fd792, [%rd1+680];
	fma.rn.f64 	%fd793, %fd792, %fd619, %fd791;
	ld.global.nc.f64 	%fd794, [%rd1+688];
	fma.rn.f64 	%fd795, %fd794, %fd620, %fd793;
	ld.global.nc.f64 	%fd796, [%rd1+696];
	fma.rn.f64 	%fd797, %fd796, %fd621, %fd795;
	st.shared.f64 	[%r8+840], %fd797;
	ld.global.nc.f64 	%fd798, [%rd1+704];
	fma.rn.f64 	%fd799, %fd798, %fd611, 0d0000000000000000;
	ld.global.nc.f64 	%fd800, [%rd1+712];
	fma.rn.f64 	%fd801, %fd800, %fd612, %fd799;
	ld.global.nc.f64 	%fd802, [%rd1+720];
	fma.rn.f64 	%fd803, %fd802, %fd613, %fd801;
	ld.global.nc.f64 	%fd804, [%rd1+728];
	fma.rn.f64 	%fd805, %fd804, %fd614, %fd803;
	ld.global.nc.f64 	%fd806, [%rd1+736];
	fma.rn.f64 	%fd807, %fd806, %fd615, %fd805;
	ld.global.nc.f64 	%fd808, [%rd1+744];
	fma.rn.f64 	%fd809, %fd808, %fd616, %fd807;
	ld.global.nc.f64 	%fd810, [%rd1+752];
	fma.rn.f64 	%fd811, %fd810, %fd617, %fd809;
	ld.global.nc.f64 	%fd812, [%rd1+760];
	fma.rn.f64 	%fd813, %fd812, %fd618, %fd811;
	ld.global.nc.f64 	%fd814, [%rd1+768];
	fma.rn.f64 	%fd815, %fd814, %fd619, %fd813;
	ld.global.nc.f64 	%fd816, [%rd1+776];
	fma.rn.f64 	%fd817, %fd816, %fd620, %fd815;
	ld.global.nc.f64 	%fd818, [%rd1+784];
	fma.rn.f64 	%fd819, %fd818, %fd621, %fd817;
	st.shared.f64 	[%r8+960], %fd819;
	ld.global.nc.f64 	%fd820, [%rd1+792];
	fma.rn.f64 	%fd821, %fd820, %fd611, 0d0000000000000000;
	ld.global.nc.f64 	%fd822, [%rd1+800];
	fma.rn.f64 	%fd823, %fd822, %fd612, %fd821;
	ld.global.nc.f64 	%fd824, [%rd1+808];
	fma.rn.f64 	%fd825, %fd824, %fd613, %fd823;
	ld.global.nc.f64 	%fd826, [%rd1+816];
	fma.rn.f64 	%fd827, %fd826, %fd614, %fd825;
	ld.global.nc.f64 	%fd828, [%rd1+824];
	fma.rn.f64 	%fd829, %fd828, %fd615, %fd827;
	ld.global.nc.f64 	%fd830, [%rd1+832];
	fma.rn.f64 	%fd831, %fd830, %fd616, %fd829;
	ld.global.nc.f64 	%fd832, [%rd1+840];
	fma.rn.f64 	%fd833, %fd832, %fd617, %fd831;
	ld.global.nc.f64 	%fd834, [%rd1+848];
	fma.rn.f64 	%fd835, %fd834, %fd618, %fd833;
	ld.global.nc.f64 	%fd836, [%rd1+856];
	fma.rn.f64 	%fd837, %fd836, %fd619, %fd835;
	ld.global.nc.f64 	%fd838, [%rd1+864];
	fma.rn.f64 	%fd839, %fd838, %fd620, %fd837;
	ld.global.nc.f64 	%fd840, [%rd1+872];
	fma.rn.f64 	%fd841, %fd840, %fd621, %fd839;
	st.shared.f64 	[%r8+1080], %fd841;
	ld.global.nc.f64 	%fd842, [%rd1+880];
	fma.rn.f64 	%fd843, %fd842, %fd611, 0d0000000000000000;
	ld.global.nc.f64 	%fd844, [%rd1+888];
	fma.rn.f64 	%fd845, %fd844, %fd612, %fd843;
	ld.global.nc.f64 	%fd846, [%rd1+896];
	fma.rn.f64 	%fd847, %fd846, %fd613, %fd845;
	ld.global.nc.f64 	%fd848, [%rd1+904];
	fma.rn.f64 	%fd849, %fd848, %fd614, %fd847;
	ld.global.nc.f64 	%fd850, [%rd1+912];
	fma.rn.f64 	%fd851, %fd850, %fd615, %fd849;
	ld.global.nc.f64 	%fd852, [%rd1+920];
	fma.rn.f64 	%fd853, %fd852, %fd616, %fd851;
	ld.global.nc.f64 	%fd854, [%rd1+928];
	fma.rn.f64 	%fd855, %fd854, %fd617, %fd853;
	ld.global.nc.f64 	%fd856, [%rd1+936];
	fma.rn.f64 	%fd857, %fd856, %fd618, %fd855;
	ld.global.nc.f64 	%fd858, [%rd1+944];
	fma.rn.f64 	%fd859, %fd858, %fd619, %fd857;
	ld.global.nc.f64 	%fd860, [%rd1+952];
	fma.rn.f64 	%fd861, %fd860, %fd620, %fd859;
	ld.global.nc.f64 	%fd862, [%rd1+960];
	fma.rn.f64 	%fd863, %fd862, %fd621, %fd861;
	st.shared.f64 	[%r8+1200], %fd863;
	ld.global.nc.f64 	%fd864, [%rd1+968];
	fma.rn.f64 	%fd865, %fd864, %fd611, 0d0000000000000000;
	ld.global.nc.f64 	%fd866, [%rd1+976];
	fma.rn.f64 	%fd867, %fd866, %fd612, %fd865;
	ld.global.nc.f64 	%fd868, [%rd1+984];
	fma.rn.f64 	%fd869, %fd868, %fd613, %fd867;
	ld.global.nc.f64 	%fd870, [%rd1+992];
	fma.rn.f64 	%fd871, %fd870, %fd614, %fd869;
	ld.global.nc.f64 	%fd872, [%rd1+1000];
	fma.rn.f64 	%fd873, %fd872, %fd615, %fd871;
	ld.global.nc.f64 	%fd874, [%rd1+1008];
	fma.rn.f64 	%fd875, %fd874, %fd616, %fd873;
	ld.global.nc.f64 	%fd876, [%rd1+1016];
	fma.rn.f64 	%fd877, %fd876, %fd617, %fd875;
	ld.global.nc.f64 	%fd878, [%rd1+1024];
	fma.rn.f64 	%fd879, %fd878, %fd618, %fd877;
	ld.global.nc.f64 	%fd880, [%rd1+1032];
	fma.rn.f64 	%fd881, %fd880, %fd619, %fd879;
	ld.global.nc.f64 	%fd882, [%rd1+1040];
	fma.rn.f64 	%fd883, %fd882, %fd620, %fd881;
	ld.global.nc.f64 	%fd884, [%rd1+1048];
	fma.rn.f64 	%fd885, %fd884, %fd621, %fd883;
	st.shared.f64 	[%r8+1320], %fd885;
	ld.global.nc.f64 	%fd886, [%rd1+1056];
	fma.rn.f64 	%fd887, %fd886, %fd611, 0d0000000000000000;
	ld.global.nc.f64 	%fd888, [%rd1+1064];
	fma.rn.f64 	%fd889, %fd888, %fd612, %fd887;
	ld.global.nc.f64 	%fd890, [%rd1+1072];
	fma.rn.f64 	%fd891, %fd890, %fd613, %fd889;
	ld.global.nc.f64 	%fd892, [%rd1+1080];
	fma.rn.f64 	%fd893, %fd892, %fd614, %fd891;
	ld.global.nc.f64 	%fd894, [%rd1+1088];
	fma.rn.f64 	%fd895, %fd894, %fd615, %fd893;
	ld.global.nc.f64 	%fd896, [%rd1+1096];
	fma.rn.f64 	%fd897, %fd896, %fd616, %fd895;
	ld.global.nc.f64 	%fd898, [%rd1+1104];
	fma.rn.f64 	%fd899, %fd898, %fd617, %fd897;
	ld.global.nc.f64 	%fd900, [%rd1+1112];
	fma.rn.f64 	%fd901, %fd900, %fd618, %fd899;
	ld.global.nc.f64 	%fd902, [%rd1+1120];
	fma.rn.f64 	%fd903, %fd902, %fd619, %fd901;
	ld.global.nc.f64 	%fd904, [%rd1+1128];
	fma.rn.f64 	%fd905, %fd904, %fd620, %fd903;
	ld.global.nc.f64 	%fd906, [%rd1+1136];
	fma.rn.f64 	%fd907, %fd906, %fd621, %fd905;
	st.shared.f64 	[%r8+1440], %fd907;
	ld.global.nc.f64 	%fd908, [%rd1+1144];
	fma.rn.f64 	%fd909, %fd908, %fd611, 0d0000000000000000;
	ld.global.nc.f64 	%fd910, [%rd1+1152];
	fma.rn.f64 	%fd911, %fd910, %fd612, %fd909;
	ld.global.nc.f64 	%fd912, [%rd1+1160];
	fma.rn.f64 	%fd913, %fd912, %fd613, %fd911;
	ld.global.nc.f64 	%fd914, [%rd1+1168];
	fma.rn.f64 	%fd915, %fd914, %fd614, %fd913;
	ld.global.nc.f64 	%fd916, [%rd1+1176];
	fma.rn.f64 	%fd917, %fd916, %fd615, %fd915;
	ld.global.nc.f64 	%fd918, [%rd1+1184];
	fma.rn.f64 	%fd919, %fd918, %fd616, %fd917;
	ld.global.nc.f64 	%fd920, [%rd1+1192];
	fma.rn.f64 	%fd921, %fd920, %fd617, %fd919;
	ld.global.nc.f64 	%fd922, [%rd1+1200];
	fma.rn.f64 	%fd923, %fd922, %fd618, %fd921;
	ld.global.nc.f64 	%fd924, [%rd1+1208];
	fma.rn.f64 	%fd925, %fd924, %fd619, %fd923;
	ld.global.nc.f64 	%fd926, [%rd1+1216];
	fma.rn.f64 	%fd927, %fd926, %fd620, %fd925;
	ld.global.nc.f64 	%fd928, [%rd1+1224];
	fma.rn.f64 	%fd929, %fd928, %fd621, %fd927;
	st.shared.f64 	[%r8+1560], %fd929;
	ld.global.nc.f64 	%fd930, [%rd1+1232];
	fma.rn.f64 	%fd931, %fd930, %fd611, 0d0000000000000000;
	ld.global.nc.f64 	%fd932, [%rd1+1240];
	fma.rn.f64 	%fd933, %fd932, %fd612, %fd931;
	ld.global.nc.f64 	%fd934, [%rd1+1248];
	fma.rn.f64 	%fd935, %fd934, %fd613, %fd933;
	ld.global.nc.f64 	%fd936, [%rd1+1256];
	fma.rn.f64 	%fd937, %fd936, %fd614, %fd935;
	ld.global.nc.f64 	%fd938, [%rd1+1264];
	fma.rn.f64 	%fd939, %fd938, %fd615, %fd937;
	ld.global.nc.f64 	%fd940, [%rd1+1272];
	fma.rn.f64 	%fd941, %fd940, %fd616, %fd939;
	ld.global.nc.f64 	%fd942, [%rd1+1280];
	fma.rn.f64 	%fd943, %fd942, %fd617, %fd941;
	ld.global.nc.f64 	%fd944, [%rd1+1288];
	fma.rn.f64 	%fd945, %fd944, %fd618, %fd943;
	ld.global.nc.f64 	%fd946, [%rd1+1296];
	fma.rn.f64 	%fd947, %fd946, %fd619, %fd945;
	ld.global.nc.f64 	%fd948, [%rd1+1304];
	fma.rn.f64 	%fd949, %fd948, %fd620, %fd947;
	ld.global.nc.f64 	%fd950, [%rd1+1312];
	fma.rn.f64 	%fd951, %fd950, %fd621, %fd949;
	st.shared.f64 	[%r8+1680], %fd951;
$L__BB300_6:
	ld.param.u64 	%rd43, [_Z40massMatrixMultiplyMonolithicGlobalKernelILi11ELi15ELi1EEviPKdS1_S1_S1_Pd_param_1];
	ld.param.u32 	%r93, [_Z40massMatrixMultiplyMonolithicGlobalKernelILi11ELi15ELi1EEviPKdS1_S1_S1_Pd_param_0];
	setp.ge.s32 	%p4, %r3, %r93;
	bar.sync 	0;
	mul.hi.u16 	%rs14, %rs1, 4370;
	mul.lo.s16 	%rs15, %rs14, 15;
	sub.s16 	%rs16, %rs1, %rs15;
	mul.wide.u16 	%r20, %rs14, 1800;
	add.s32 	%r21, %r4, %r20;
	mul.wide.u16 	%r22, %rs16, 120;
	add.s32 	%r9, %r21, %r22;
	ld.shared.f64 	%fd23, [%r9];
	ld.shared.f64 	%fd24, [%r9+8];
	ld.shared.f64 	%fd25, [%r9+16];
	ld.shared.f64 	%fd26, [%r9+24];
	ld.shared.f64 	%fd27, [%r9+32];
	ld.shared.f64 	%fd28, [%r9+40];
	ld.shared.f64 	%fd29, [%r9+48];
	ld.shared.f64 	%fd30, [%r9+56];
	ld.shared.f64 	%fd31, [%r9+64];
	ld.shared.f64 	%fd32, [%r9+72];
	ld.shared.f64 	%fd33, [%r9+80];
	mul.lo.s32 	%r23, %r3, 3375;
	mad.lo.s32 	%r24, %r1, 15, %r23;
	ld.global.nc.f64 	%fd34, [%rd1];
	fma.rn.f64 	%fd953, %fd34, %fd23, 0d0000000000000000;
	ld.global.nc.f64 	%fd35, [%rd1+8];
	fma.rn.f64 	%fd954, %fd35, %fd24, %fd953;
	ld.global.nc.f64 	%fd36, [%rd1+16];
	fma.rn.f64 	%fd955, %fd36, %fd25, %fd954;
	ld.global.nc.f64 	%fd37, [%rd1+24];
	fma.rn.f64 	%fd956, %fd37, %fd26, %fd955;
	ld.global.nc.f64 	%fd38, [%rd1+32];
	fma.rn.f64 	%fd957, %fd38, %fd27, %fd956;
	ld.global.nc.f64 	%fd39, [%rd1+40];
	fma.rn.f64 	%fd958, %fd39, %fd28, %fd957;
	ld.global.nc.f64 	%fd40, [%rd1+48];
	fma.rn.f64 	%fd959, %fd40, %fd29, %fd958;
	ld.global.nc.f64 	%fd41, [%rd1+56];
	fma.rn.f64 	%fd960, %fd41, %fd30, %fd959;
	ld.global.nc.f64 	%fd42, [%rd1+64];
	fma.rn.f64 	%fd961, %fd42, %fd31, %fd960;
	ld.global.nc.f64 	%fd43, [%rd1+72];
	fma.rn.f64 	%fd962, %fd43, %fd32, %fd961;
	ld.global.nc.f64 	%fd44, [%rd1+80];
	fma.rn.f64 	%fd45, %fd44, %fd33, %fd962;
	cvta.to.global.u64 	%rd10, %rd43;
	mul.wide.s32 	%rd11, %r24, 8;
	add.s64 	%rd2, %rd10, %rd11;
	mov.f64 	%fd1643, 0d0000000000000000;
	@%p4 bra 	$L__BB300_8;
	ld.global.nc.f64 	%fd1643, [%rd2];
$L__BB300_8:
	ld.param.u32 	%r94, [_Z40massMatrixMultiplyMonolithicGlobalKernelILi11ELi15ELi1EEviPKdS1_S1_S1_Pd_param_0];
	setp.ge.s32 	%p5, %r3, %r94;
	mul.f64 	%fd1668, %fd45, %fd1643;
	ld.global.nc.f64 	%fd49, [%rd1+88];
	fma.rn.f64 	%fd964, %fd49, %fd23, 0d0000000000000000;
	ld.global.nc.f64 	%fd50, [%rd1+96];
	fma.rn.f64 	%fd965, %fd50, %fd24, %fd964;
	ld.global.nc.f64 	%fd51, [%rd1+104];
	fma.rn.f64 	%fd966, %fd51, %fd25, %fd965;
	ld.global.nc.f64 	%fd52, [%rd1+112];
	fma.rn.f64 	%fd967, %fd52, %fd26, %fd966;
	ld.global.nc.f64 	%fd53, [%rd1+120];
	fma.rn.f64 	%fd968, %fd53, %fd27, %fd967;
	ld.global.nc.f64 	%fd54, [%rd1+128];
	fma.rn.f64 	%fd969, %fd54, %fd28, %fd968;
	ld.global.nc.f64 	%fd55, [%rd1+136];
	fma.rn.f64 	%fd970, %fd55, %fd29, %fd969;
	ld.global.nc.f64 	%fd56, [%rd1+144];
	fma.rn.f64 	%fd971, %fd56, %fd30, %fd970;
	ld.global.nc.f64 	%fd57, [%rd1+152];
	fma.rn.f64 	%fd972, %fd57, %fd31, %fd971;
	ld.global.nc.f64 	%fd58, [%rd1+160];
	fma.rn.f64 	%fd973, %fd58, %fd32, %fd972;
	ld.global.nc.f64 	%fd59, [%rd1+168];
	fma.rn.f64 	%fd60, %fd59, %fd33, %fd973;
	mov.f64 	%fd1644, 0d0000000000000000;
	@%p5 bra 	$L__BB300_10;
	ld.global.nc.f64 	%fd1644, [%rd2+8];
$L__BB300_10:
	ld.param.u32 	%r95, [_Z40massMatrixMultiplyMonolithicGlobalKernelILi11ELi15ELi1EEviPKdS1_S1_S1_Pd_param_0];
	setp.ge.s32 	%p6, %r3, %r95;
	mul.f64 	%fd1667, %fd60, %fd1644;
	ld.global.nc.f64 	%fd64, [%rd1+176];
	fma.rn.f64 	%fd975, %fd64, %fd23, 0d0000000000000000;
	ld.global.nc.f64 	%fd65, [%rd1+184];
	fma.rn.f64 	%fd976, %fd65, %fd24, %fd975;
	ld.global.nc.f64 	%fd66, [%rd1+192];
	fma.rn.f64 	%fd977, %fd66, %fd25, %fd976;
	ld.global.nc.f64 	%fd67, [%rd1+200];
	fma.rn.f64 	%fd978, %fd67, %fd26, %fd977;
	ld.global.nc.f64 	%fd68, [%rd1+208];
	fma.rn.f64 	%fd979, %fd68, %fd27, %fd978;
	ld.global.nc.f64 	%fd69, [%rd1+216];
	fma.rn.f64 	%fd980, %fd69, %fd28, %fd979;
	ld.global.nc.f64 	%fd70, [%rd1+224];
	fma.rn.f64 	%fd981, %fd70, %fd29, %fd980;
	ld.global.nc.f64 	%fd71, [%rd1+232];
	fma.rn.f64 	%fd982, %fd71, %fd30, %fd981;
	ld.global.nc.f64 	%fd72, [%rd1+240];
	fma.rn.f64 	%fd983, %fd72, %fd31, %fd982;
	ld.global.nc.f64 	%fd73, [%rd1+248];
	fma.rn.f64 	%fd984, %fd73, %fd32, %fd983;
	ld.global.nc.f64 	%fd74, [%rd1+256];
	fma.rn.f64 	%fd75, %fd74, %fd33, %fd984;
	mov.f64 	%fd1645, 0d0000000000000000;
	@%p6 bra 	$L__BB300_12;
	ld.global.nc.f64 	%fd1645, [%rd2+16];
$L__BB300_12:
	ld.param.u32 	%r96, [_Z40massMatrixMultiplyMonolithicGlobalKernelILi11ELi15ELi1EEviPKdS1_S1_S1_Pd_param_0];
	setp.ge.s32 	%p7, %r3, %r96;
	mul.f64 	%fd1666, %fd75, %fd1645;
	ld.global.nc.f64 	%fd79, [%rd1+264];
	fma.rn.f64 	%fd986, %fd79, %fd23, 0d0000000000000000;
	ld.global.nc.f64 	%fd80, [%rd1+272];
	fma.rn.f64 	%fd987, %fd80, %fd24, %fd986;
	ld.global.nc.f64 	%fd81, [%rd1+280];
	fma.rn.f64 	%fd988, %fd81, %fd25, %fd987;
	ld.global.nc.f64 	%fd82, [%rd1+288];
	fma.rn.f64 	%fd989, %fd82, %fd26, %fd988;
	ld.global.nc.f64 	%fd83, [%rd1+296];
	fma.rn.f64 	%fd990, %fd83, %fd27, %fd989;
	ld.global.nc.f64 	%fd84, [%rd1+304];
	fma.rn.f64 	%fd991, %fd84, %fd28, %fd990;
	ld.global.nc.f64 	%fd85, [%rd1+312];
	fma.rn.f64 	%fd992, %fd85, %fd29, %fd991;
	ld.global.nc.f64 	%fd86, [%rd1+320];
	fma.rn.f64 	%fd993, %fd86, %fd30, %fd992;
	ld.global.nc.f64 	%fd87, [%rd1+328];
	fma.rn.f64 	%fd994, %fd87, %fd31, %fd993;
	ld.global.nc.f64 	%fd88, [%rd1+336];
	fma.rn.f64 	%fd995, %fd88, %fd32, %fd994;
	ld.global.nc.f64 	%fd89, [%rd1+344];
	fma.rn.f64 	%fd90, %fd89, %fd33, %fd995;
	mov.f64 	%fd1646, 0d0000000000000000;
	@%p7 bra 	$L__BB300_14;
	ld.global.nc.f64 	%fd1646, [%rd2+24];
$L__BB300_14:
	ld.param.u32 	%r97, [_Z40massMatrixMultiplyMonolithicGlobalKernelILi11ELi15ELi1EEviPKdS1_S1_S1_Pd_param_0];
	setp.ge.s32 	%p8, %r3, %r97;
	mul.f64 	%fd1665, %fd90, %fd1646;
	ld.global.nc.f64 	%fd94, [%rd1+352];
	fma.rn.f64 	%fd997, %fd94, %fd23, 0d0000000000000000;
	ld.global.nc.f64 	%fd95, [%rd1+360];
	fma.rn.f64 	%fd998, %fd95, %fd24, %fd997;
	ld.global.nc.f64 	%fd96, [%rd1+368];
	fma.rn.f64 	%fd999, %fd96, %fd25, %fd998;
	ld.global.nc.f64 	%fd97, [%rd1+376];
	fma.rn.f64 	%fd1000, %fd97, %fd26, %fd999;
	ld.global.nc.f64 	%fd98, [%rd1+384];
	fma.rn.f64 	%fd1001, %fd98, %fd27, %fd1000;
	ld.global.nc.f64 	%fd99, [%rd1+392];
	fma.rn.f64 	%fd1002, %fd99, %fd28, %fd1001;
	ld.global.nc.f64 	%fd100, [%rd1+400];
	fma.rn.f64 	%fd1003, %fd100, %fd29, %fd1002;
	ld.global.nc.f64 	%fd101, [%rd1+408];
	fma.rn.f64 	%fd1004, %fd101, %fd30, %fd1003;
	ld.global.nc.f64 	%fd102, [%rd1+416];
	fma.rn.f64 	%fd1005, %fd102, %fd31, %fd1004;
	ld.global.nc.f64 	%fd103, [%rd1+424];
	fma.rn.f64 	%fd1006, %fd103, %fd32, %fd1005;
	ld.global.nc.f64 	%fd104, [%rd1+432];
	fma.rn.f64 	%fd105, %fd104, %fd33, %fd1006;
	mov.f64 	%fd1647, 0d0000000000000000;
	@%p8 bra 	$L__BB300_16;
	ld.global.nc.f64 	%fd1647, [%rd2+32];
$L__BB300_16:
	ld.param.u32 	%r98, [_Z40massMatrixMultiplyMonolithicGlobalKernelILi11ELi15ELi1EEviPKdS1_S1_S1_Pd_param_0];
	setp.ge.s32 	%p9, %r3, %r98;
	mul.f64 	%fd1664, %fd105, %fd1647;
	ld.global.nc.f64 	%fd109, [%rd1+440];
	fma.rn.f64 	%fd1008, %fd109, %fd23, 0d0000000000000000;
	ld.global.nc.f64 	%fd110, [%rd1+448];
	fma.rn.f64 	%fd1009, %fd110, %fd24, %fd1008;
	ld.global.nc.f64 	%fd111, [%rd1+456];
	fma.rn.f64 	%fd1010, %fd111, %fd25, %fd1009;
	ld.global.nc.f64 	%fd112, [%rd1+464];
	fma.rn.f64 	%fd1011, %fd112, %fd26, %fd1010;
	ld.global.nc.f64 	%fd113, [%rd1+472];
	fma.rn.f64 	%fd1012, %fd113, %fd27, %fd1011;
	ld.global.nc.f64 	%fd114, [%rd1+480];
	fma.rn.f64 	%fd1013, %fd114, %fd28, %fd1012;
	ld.global.nc.f64 	%fd115, [%rd1+488];
	fma.rn.f64 	%fd1014, %fd115, %fd29, %fd1013;
	ld.global.nc.f64 	%fd116, [%rd1+496];
	fma.rn.f64 	%fd1015, %fd116, %fd30, %fd1014;
	ld.global.nc.f64 	%fd117, [%rd1+504];
	fma.rn.f64 	%fd1016, %fd117, %fd31, %fd1015;
	ld.global.nc.f64 	%fd118, [%rd1+512];
	fma.rn.f64 	%fd1017, %fd118, %fd32, %fd1016;
	ld.global.nc.f64 	%fd119, [%rd1+520];
	fma.rn.f64 	%fd120, %fd119, %fd33, %fd1017;
	mov.f64 	%fd1648, 0d0000000000000000;
	@%p9 bra 	$L__BB300_18;
	ld.global.nc.f64 	%fd1648, [%rd2+40];
$L__BB300_18:
	ld.param.u32 	%r99, [_Z40massMatrixMultiplyMonolithicGlobalKernelILi11ELi15ELi1EEviPKdS1_S1_S1_Pd_param_0];
	setp.ge.s32 	%p10, %r3, %r99;
	mul.f64 	%fd1663, %fd120, %fd1648;
	ld.global.nc.f64 	%fd124, [%rd1+528];
	fma.rn.f64 	%fd1019, %fd124, %fd23, 0d0000000000000000;
	ld.global.nc.f64 	%fd125, [%rd1+536];
	fma.rn.f64 	%fd1020, %fd125, %fd24, %fd1019;
	ld.global.nc.f64 	%fd126, [%rd1+544];
	fma.rn.f64 	%fd1021, %fd126, %fd25, %fd1020;
	ld.global.nc.f64 	%fd127, [%rd1+552];
	fma.rn.f64 	%fd1022, %fd127, %fd26, %fd1021;
	ld.global.nc.f64 	%fd128, [%rd1+560];
	fma.rn.f64 	%fd1023, %fd128, %fd27, %fd1022;
	ld.global.nc.f64 	%fd129, [%rd1+568];
	fma.rn.f64 	%fd1024, %fd129, %fd28, %fd1023;
	ld.global.nc.f64 	%fd130, [%rd1+576];
	fma.rn.f64 	%fd1025, %fd130, %fd29, %fd1024;
	ld.global.nc.f64 	%fd131, [%rd1+584];
	fma.rn.f64 	%fd1026, %fd131, %fd30, %fd1025;
	ld.global.nc.f64 	%fd132, [%rd1+592];
	fma.rn.f64 	%fd1027, %fd132, %fd31, %fd1026;
	ld.global.nc.f64 	%fd133, [%rd1+600];
	fma.rn.f64 	%fd1028, %fd133, %fd32, %fd1027;
	ld.global.nc.f64 	%fd134, [%rd1+608];
	fma.rn.f64 	%fd135, %fd134, %fd33, %fd1028;
	mov.f64 	%fd1649, 0d0000000000000000;
	@%p10 bra 	$L__BB300_20;
	ld.global.nc.f64 	%fd1649, [%rd2+48];
$L__BB300_20:
	ld.param.u32 	%r100, [_Z40massMatrixMultiplyMonolithicGlobalKernelILi11ELi15ELi1EEviPKdS1_S1_S1_Pd_param_0];
	setp.ge.s32 	%p11, %r3, %r100;
	mul.f64 	%fd1662, %fd135, %fd1649;
	ld.global.nc.f64 	%fd139, [%rd1+616];
	fma.rn.f64 	%fd1030, %fd139, %fd23, 0d0000000000000000;
	ld.global.nc.f64 	%fd140, [%rd1+624];
	fma.rn.f64 	%fd1031, %fd140, %fd24, %fd1030;
	ld.global.nc.f64 	%fd141, [%rd1+632];
	fma.rn.f64 	%fd1032, %fd141, %fd25, %fd1031;
	ld.global.nc.f64 	%fd142, [%rd1+640];
	fma.rn.f64 	%fd1033, %fd142, %fd26, %fd1032;
	ld.global.nc.f64 	%fd143, [%rd1+648];
	fma.rn.f64 	%fd1034, %fd143, %fd27, %fd1033;
	ld.global.nc.f64 	%fd144, [%rd1+656];
	fma.rn.f64 	%fd1035, %fd144, %fd28, %fd1034;
	ld.global.nc.f64 	%fd145, [%rd1+664];
	fma.rn.f64 	%fd1036, %fd145, %fd29, %fd1035;
	ld.global.nc.f64 	%fd146, [%rd1+672];
	fma.rn.f64 	%fd1037, %fd146, %fd30, %fd1036;
	ld.global.nc.f64 	%fd147, [%rd1+680];
	fma.rn.f64 	%fd1038, %fd147, %fd31, %fd1037;
	ld.global.nc.f64 	%fd148, [%rd1+688];
	fma.rn.f64 	%fd1039, %fd148, %fd32, %fd1038;
	ld.global.nc.f64 	%fd149, [%rd1+696];
	fma.rn.f64 	%fd150, %fd149, %fd33, %fd1039;
	mov.f64 	%fd1650, 0d0000000000000000;
	@%p11 bra 	$L__BB300_22;
	ld.global.nc.f64 	%fd1650, [%rd2+56];
$L__BB300_22:
	ld.param.u64 	%rd51, [_Z40massMatrixMultiplyMonolithicGlobalKernelILi11ELi15ELi1EEviPKdS1_S1_S1_Pd_param_2];
	ld.param.u32 	%r101, [_Z40massMatrixMultiplyMonolithicGlobalKernelILi11ELi15ELi1EEviPKdS1_S1_S1_Pd_param_0];
	setp.ge.s32 	%p12, %r3, %r101;
	mul.f64 	%fd1661, %fd150, %fd1650;
	cvta.to.global.u64 	%rd12, %rd51;
	ld.global.nc.f64 	%fd154, [%rd12+704];
	fma.rn.f64 	%fd1041, %fd154, %fd23, 0d0000000000000000;
	ld.global.nc.f64 	%fd155, [%rd12+712];
	fma.rn.f64 	%fd1042, %fd155, %fd24, %fd1041;
	ld.global.nc.f64 	%fd156, [%rd12+720];
	fma.rn.f64 	%fd1043, %fd156, %fd25, %fd1042;
	ld.global.nc.f64 	%fd157, [%rd12+728];
	fma.rn.f64 	%fd1044, %fd157, %fd26, %fd1043;
	ld.global.nc.f64 	%fd158, [%rd12+736];
	fma.rn.f64 	%fd1045, %fd158, %fd27, %fd1044;
	ld.global.nc.f64 	%fd159, [%rd12+744];
	fma.rn.f64 	%fd1046, %fd159, %fd28, %fd1045;
	ld.global.nc.f64 	%fd160, [%rd12+752];
	fma.rn.f64 	%fd1047, %fd160, %fd29, %fd1046;
	ld.global.nc.f64 	%fd161, [%rd12+760];
	fma.rn.f64 	%fd1048, %fd161, %fd30, %fd1047;
	ld.global.nc.f64 	%fd162, [%rd12+768];
	fma.rn.f64 	%fd1049, %fd162, %fd31, %fd1048;
	ld.global.nc.f64 	%fd163, [%rd12+776];
	fma.rn.f64 	%fd1050, %fd163, %fd32, %fd1049;
	ld.global.nc.f64 	%fd164, [%rd12+784];
	fma.rn.f64 	%fd165, %fd164, %fd33, %fd1050;
	mov.f64 	%fd1651, 0d0000000000000000;
	@%p12 bra 	$L__BB300_24;
	ld.param.u64 	%rd44, [_Z40massMatrixMultiplyMonolithicGlobalKernelILi11ELi15ELi1EEviPKdS1_S1_S1_Pd_param_1];
	cvta.to.global.u64 	%rd13, %rd44;
	add.s64 	%rd15, %rd13, %rd11;
	ld.global.nc.f64 	%fd1651, [%rd15+64];
$L__BB300_24:
	ld.param.u64 	%rd52, [_Z40massMatrixMultiplyMonolithicGlobalKernelILi11ELi15ELi1EEviPKdS1_S1_S1_Pd_param_2];
	ld.param.u32 	%r102, [_Z40massMatrixMultiplyMonolithicGlobalKernelILi11ELi15ELi1EEviPKdS1_S1_S1_Pd_param_0];
	mov.u32 	%r34, %ctaid.x;
	mov.u32 	%r35, %tid.y;
	add.s32 	%r36, %r34, %r35;
	setp.ge.s32 	%p13, %r36, %r102;
	mul.f64 	%fd1660, %fd165, %fd1651;
	cvta.to.global.u64 	%rd16, %rd52;
	ld.global.nc.f64 	%fd169, [%rd16+792];
	fma.rn.f64 	%fd1052, %fd169, %fd23, 0d0000000000000000;
	ld.global.nc.f64 	%fd170, [%rd16+800];
	fma.rn.f64 	%fd1053, %fd170, %fd24, %fd1052;
	ld.global.nc.f64 	%fd171, [%rd16+808];
	fma.rn.f64 	%fd1054, %fd171, %fd25, %fd1053;
	ld.global.nc.f64 	%fd172, [%rd16+816];
	fma.rn.f64 	%fd1055, %fd172, %fd26, %fd1054;
	ld.global.nc.f64 	%fd173, [%rd16+824];
	fma.rn.f64 	%fd1056, %fd173, %fd27, %fd1055;
	ld.global.nc.f64 	%fd174, [%rd16+832];
	fma.rn.f64 	%fd1057, %fd174, %fd28, %fd1056;
	ld.global.nc.f64 	%fd175, [%rd16+840];
	fma.rn.f64 	%fd1058, %fd175, %fd29, %fd1057;
	ld.global.nc.f64 	%fd176, [%rd16+848];
	fma.rn.f64 	%fd1059, %fd176, %fd30, %fd1058;
	ld.global.nc.f64 	%fd177, [%rd16+856];
	fma.rn.f64 	%fd1060, %fd177, %fd31, %fd1059;
	ld.global.nc.f64 	%fd178, [%rd16+864];
	fma.rn.f64 	%fd1061, %fd178, %fd32, %fd1060;
	ld.global.nc.f64 	%fd179, [%rd16+872];
	fma.rn.f64 	%fd180, %fd179, %fd33, %fd1061;
	mov.f64 	%fd1652, 0d0000000000000000;
	@%p13 bra 	$L__BB300_26;
	ld.param.u64 	%rd45, [_Z40massMatrixMultiplyMonolithicGlobalKernelILi11ELi15ELi1EEviPKdS1_S1_S1_Pd_param_1];
	cvta.to.global.u64 	%rd17, %rd45;
	mov.u32 	%r37, %tid.x;
	mov.u32 	%r38, %ctaid.x;
	mov.u32 	%r39, %tid.y;
	add.s32 	%r40, %r38, %r39;
	mul.lo.s32 	%r41, %r40, 3375;
	mad.lo.s32 	%r42, %r37, 15, %r41;
	mul.wide.s32 	%rd18, %r42, 8;
	add.s64 	%rd19, %rd17, %rd18;
	ld.global.nc.f64 	%fd1652, [%rd19+72];
$L__BB300_26:
	ld.param.u64 	%rd53, [_Z40massMatrixMultiplyMonolithicGlobalKernelILi11ELi15ELi1EEviPKdS1_S1_S1_Pd_param_2];
	ld.param.u32 	%r103, [_Z40massMatrixMultiplyMonolithicGlobalKernelILi11ELi15ELi1EEviPKdS1_S1_S1_Pd_param_0];
	mov.u32 	%r43, %ctaid.x;
	mov.u32 	%r44, %tid.y;
	add.s32 	%r45, %r43, %r44;
	setp.ge.s32 	%p14, %r45, %r103;
	mul.f64 	%fd1659, %fd180, %fd1652;
	cvta.to.global.u64 	%rd20, %rd53;
	ld.global.nc.f64 	%fd184, [%rd20+880];
	fma.rn.f64 	%fd1063, %fd184, %fd23, 0d0000000000000000;
	ld.global.nc.f64 	%fd185, [%rd20+888];
	fma.rn.f64 	%fd1064, %fd185, %fd24, %fd1063;
	ld.global.nc.f64 	%fd186, [%rd20+896];
	fma.rn.f64 	%fd1065, %fd186, %fd25, %fd1064;
	ld.global.nc.f64 	%fd187, [%rd20+904];
	fma.rn.f64 	%fd1066, %fd187, %fd26, %fd1065;
	ld.global.nc.f64 	%fd188, [%rd20+912];
	fma.rn.f64 	%fd1067, %fd188, %fd27, %fd1066;
	ld.global.nc.f64 	%fd189, [%rd20+920];
	fma.rn.f64 	%fd1068, %fd189, %fd28, %fd1067;
	ld.global.nc.f64 	%fd190, [%rd20+928];
	fma.rn.f64 	%fd1069, %fd190, %fd29, %fd1068;
	ld.global.nc.f64 	%fd191, [%rd20+936];
	fma.rn.f64 	%fd1070, %fd191, %fd30, %fd1069;
	ld.global.nc.f64 	%fd192, [%rd20+944];
	fma.rn.f64 	%fd1071, %fd192, %fd31, %fd1070;
	ld.global.nc.f64 	%fd193, [%rd20+952];
	fma.rn.f64 	%fd1072, %fd193, %fd32, %fd1071;
	ld.global.nc.f64 	%fd194, [%rd20+960];
	fma.rn.f64 	%fd195, %fd194, %fd33, %fd1072;
	mov.f64 	%fd1653, 0d0000000000000000;
	@%p14 bra 	$L__BB300_28;
	ld.param.u64 	%rd46, [_Z40massMatrixMultiplyMonolithicGlobalKernelILi11ELi15ELi1EEviPKdS1_S1_S1_Pd_param_1];
	cvta.to.global.u64 	%rd21, %rd46;
	mov.u32 	%r46, %tid.x;
	mov.u32 	%r47, %ctaid.x;
	mov.u32 	%r48, %tid.y;
	add.s32 	%r49, %r47, %r48;
	mul.lo.s32 	%r50, %r49, 3375;
	mad.lo.s32 	%r51, %r46, 15, %r50;
	mul.wide.s32 	%rd22, %r51, 8;
	add.s64 	%rd23, %rd21, %rd22;
	ld.global.nc.f64 	%fd1653, [%rd23+80];
$L__BB300_28:
	ld.param.u64 	%rd54, [_Z40massMatrixMultiplyMonolithicGlobalKernelILi11ELi15ELi1EEviPKdS1_S1_S1_Pd_param_2];
	ld.param.u32 	%r104, [_Z40massMatrixMultiplyMonolithicGlobalKernelILi11ELi15ELi1EEviPKdS1_S1_S1_Pd_param_0];
	mov.u32 	%r52, %ctaid.x;
	mov.u32 	%r53, %tid.y;
	add.s32 	%r54, %r52, %r53;
	setp.ge.s32 	%p15, %r54, %r104;
	mul.f64 	%fd1658, %fd195, %fd1653;
	cvta.to.global.u64 	%rd24, %rd54;
	ld.global.nc.f64 	%fd199, [%rd24+968];
	fma.rn.f64 	%fd1074, %fd199, %fd23, 0d0000000000000000;
	ld.global.nc.f64 	%fd200, [%rd24+976];
	fma.rn.f64 	%fd1075, %fd200, %fd24, %fd1074;
	ld.global.nc.f64 	%fd201, [%rd24+984];
	fma.rn.f64 	%fd1076, %fd201, %fd25, %fd1075;
	ld.global.nc.f64 	%fd202, [%rd24+992];
	fma.rn.f64 	%fd1077, %fd202, %fd26, %fd1076;
	ld.global.nc.f64 	%fd203, [%rd24+1000];
	fma.rn.f64 	%fd1078, %fd203, %fd27, %fd1077;
	ld.global.nc.f64 	%fd204, [%rd24+1008];
	fma.rn.f64 	%fd1079, %fd204, %fd28, %fd1078;
	ld.global.nc.f64 	%fd205, [%rd24+1016];
	fma.rn.f64 	%fd1080, %fd205, %fd29, %fd1079;
	ld.global.nc.f64 	%fd206, [%rd24+1024];
	fma.rn.f64 	%fd1081, %fd206, %fd30, %fd1080;
	ld.global.nc.f64 	%fd207, [%rd24+1032];
	fma.rn.f64 	%fd1082, %fd207, %fd31, %fd1081;
	ld.global.nc.f64 	%fd208, [%rd24+1040];
	fma.rn.f64 	%fd1083, %fd208, %fd32, %fd1082;
	ld.global.nc.f64 	%fd209, [%rd24+1048];
	fma.rn.f64 	%fd210, %fd209, %fd33, %fd1083;
	mov.f64 	%fd1654, 0d0000000000000000;
	@%p15 bra 	$L__BB300_30;
	ld.param.u64 	%rd47, [_Z40massMatrixMultiplyMonolithicGlobalKernelILi11ELi15ELi1EEviPKdS1_S1_S1_Pd_param_1];
	cvta.to.global.u64 	%rd25, %rd47;
	mov.u32 	%r55, %tid.x;
	mov.u32 	%r56, %ctaid.x;
	mov.u32 	%r57, %tid.y;
	add.s32 	%r58, %r56, %r57;
	mul.lo.s32 	%r59, %r58, 3375;
	mad.lo.s32 	%r60, %r55, 15, %r59;
	mul.wide.s32 	%rd26, %r60, 8;
	add.s64 	%rd27, %rd25, %rd26;
	ld.global.nc.f64 	%fd1654, [%rd27+88];
$L__BB300_30:
	ld.param.u64 	%rd55, [_Z40massMatrixMultiplyMonolithicGlobalKernelILi11ELi15ELi1EEviPKdS1_S1_S1_Pd_param_2];
	ld.param.u32 	%r105, [_Z40massMatrixMultiplyMonolithicGlobalKernelILi11ELi15ELi1EEviPKdS1_S1_S1_Pd_param_0];
	mov.u32 	%r61, %ctaid.x;
	mov.u32 	%r62, %tid.y;
	add.s32 	%r63, %r61, %r62;
	setp.ge.s32 	%p16, %r63, %r105;
	mul.f64 	%fd213, %fd210, %fd1654;
	cvta.to.global.u64 	%rd28, %rd55;
	ld.global.nc.f64 	%fd214, [%rd28+1056];
	fma.rn.f64 	%fd1085, %fd214, %fd23, 0d0000000000000000;
	ld.global.nc.f64 	%fd215, [%rd28+1064];
	fma.rn.f64 	%fd1086, %fd215, %fd24, %fd1085;
	ld.global.nc.f64 	%fd216, [%rd28+1072];
	fma.rn.f64 	%fd1087, %fd216, %fd25, %fd1086;
	ld.global.nc.f64 	%fd217, [%rd28+1080];
	fma.rn.f64 	%fd1088, %fd217, %fd26, %fd1087;
	ld.global.nc.f64 	%fd218, [%rd28+1088];
	fma.rn.f64 	%fd1089, %fd218, %fd27, %fd1088;
	ld.global.nc.f64 	%fd219, [%rd28+1096];
	fma.rn.f64 	%fd1090, %fd219, %fd28, %fd1089;
	ld.global.nc.f64 	%fd220, [%rd28+1104];
	fma.rn.f64 	%fd1091, %fd220, %fd29, %fd1090;
	ld.global.nc.f64 	%fd221, [%rd28+1112];
	fma.rn.f64 	%fd1092, %fd221, %fd30, %fd1091;
	ld.global.nc.f64 	%fd222, [%rd28+1120];
	fma.rn.f64 	%fd1093, %fd222, %fd31, %fd1092;
	ld.global.nc.f64 	%fd223, [%rd28+1128];
	fma.rn.f64 	%fd1094, %fd223, %fd32, %fd1093;
	ld.global.nc.f64 	%fd224, [%rd28+1136];
	fma.rn.f64 	%fd225, %fd224, %fd33, %fd1094;
	mov.f64 	%fd1655, 0d0000000000000000;
	@%p16 bra 	$L__BB300_32;
	ld.param.u64 	%rd48, [_Z40massMatrixMultiplyMonolithicGlobalKernelILi11ELi15ELi1EEviPKdS1_S1_S1_Pd_param_1];
	cvta.to.global.u64 	%rd29, %rd48;
	mov.u32 	%r64, %tid.x;
	mov.u32 	%r65, %ctaid.x;
	mov.u32 	%r66, %tid.y;
	add.s32 	%r67, %r65, %r66;
	mul.lo.s32 	%r68, %r67, 3375;
	mad.lo.s32 	%r69, %r64, 15, %r68;
	mul.wide.s32 	%rd30, %r69, 8;
	add.s64 	%rd31, %rd29, %rd30;
	ld.global.nc.f64 	%fd1655, [%rd31+96];
$L__BB300_32:
	ld.param.u64 	%rd56, [_Z40massMatrixMultiplyMonolithicGlobalKernelILi11ELi15ELi1EEviPKdS1_S1_S1_Pd_param_2];
	ld.param.u32 	%r106, [_Z40massMatrixMultiplyMonolithicGlobalKernelILi11ELi15ELi1EEviPKdS1_S1_S1_Pd_param_0];
	mov.u32 	%r70, %ctaid.x;
	mov.u32 	%r71, %tid.y;
	add.s32 	%r72, %r70, %r71;
	setp.ge.s32 	%p17, %r72, %r106;
	mul.f64 	%fd228, %fd225, %fd1655;
	cvta.to.global.u64 	%rd32, %rd56;
	ld.global.nc.f64 	%fd229, [%rd32+1144];
	fma.rn.f64 	%fd1096, %fd229, %fd23, 0d0000000000000000;
	ld.global.nc.f64 	%fd230, [%rd32+1152];
	fma.rn.f64 	%fd1097, %fd230, %fd24, %fd1096;
	ld.global.nc.f64 	%fd231, [%rd32+1160];
	fma.rn.f64 	%fd1098, %fd231, %fd25, %fd1097;
	ld.global.nc.f64 	%fd232, [%rd32+1168];
	fma.rn.f64 	%fd1099, %fd232, %fd26, %fd1098;
	ld.global.nc.f64 	%fd233, [%rd32+1176];
	fma.rn.f64 	%fd1100, %fd233, %fd27, %fd1099;
	ld.global.nc.f64 	%fd234, [%rd32+1184];
	fma.rn.f64 	%fd1101, %fd234, %fd28, %fd1100;
	ld.global.nc.f64 	%fd235, [%rd32+1192];
	fma.rn.f64 	%fd1102, %fd235, %fd29, %fd1101;
	ld.global.nc.f64 	%fd236, [%rd32+1200];
	fma.rn.f64 	%fd1103, %fd236, %fd30, %fd1102;
	ld.global.nc.f64 	%fd237, [%rd32+1208];
	fma.rn.f64 	%fd1104, %fd237, %fd31, %fd1103;
	ld.global.nc.f64 	%fd238, [%rd32+1216];
	fma.rn.f64 	%fd1105, %fd238, %fd32, %fd1104;
	ld.global.nc.f64 	%fd239, [%rd32+1224];
	fma.rn.f64 	%fd240, %fd239, %fd33, %fd1105;
	mov.f64 	%fd1656, 0d0000000000000000;
	@%p17 bra 	$L__BB300_34;
	ld.param.u64 	%rd49, [_Z40massMatrixMultiplyMonolithicGlobalKernelILi11ELi15ELi1EEviPKdS1_S1_S1_Pd_param_1];
	cvta.to.global.u64 	%rd33, %rd49;
	mov.u32 	%r73, %tid.x;
	mov.u32 	%r74, %ctaid.x;
	mov.u32 	%r75, %tid.y;
	add.s32 	%r76, %r74, %r75;
	mul.lo.s32 	%r77, %r76, 3375;
	mad.lo.s32 	%r78, %r73, 15, %r77;
	mul.wide.s32 	%rd34, %r78, 8;
	add.s64 	%rd35, %rd33, %rd34;
	ld.global.nc.f64 	%fd1656, [%rd35+104];
$L__BB300_34:
	ld.param.u64 	%rd57, [_Z40massMatrixMultiplyMonolithicGlobalKernelILi11ELi15ELi1EEviPKdS1_S1_S1_Pd_param_2];
	ld.param.u32 	%r107, [_Z40massMatrixMultiplyMonolithicGlobalKernelILi11ELi15ELi1EEviPKdS1_S1_S1_Pd_param_0];
	mov.u32 	%r79, %ctaid.x;
	mov.u32 	%r80, %tid.y;
	add.s32 	%r81, %r79, %r80;
	setp.ge.s32 	%p18, %r81, %r107;
	mul.f64 	%fd243, %fd240, %fd1656;
	cvta.to.global.u64 	%rd36, %rd57;
	ld.global.nc.f64 	%fd244, [%rd36+1232];
	fma.rn.f64 	%fd1107, %fd244, %fd23, 0d0000000000000000;
	ld.global.nc.f64 	%fd245, [%rd36+1240];
	fma.rn.f64 	%fd1108, %fd245, %fd24, %fd1107;
	ld.global.nc.f64 	%fd246, [%rd36+1248];
	fma.rn.f64 	%fd1109, %fd246, %fd25, %fd1108;
	ld.global.nc.f64 	%fd247, [%rd36+1256];
	fma.rn.f64 	%fd1110, %fd247, %fd26, %fd1109;
	ld.global.nc.f64 	%fd248, [%rd36+1264];
	fma.rn.f64 	%fd1111, %fd248, %fd27, %fd1110;
	ld.global.nc.f64 	%fd249, [%rd36+1272];
	fma.rn.f64 	%fd1112, %fd249, %fd28, %fd1111;
	ld.global.nc.f64 	%fd250, [%rd36+1280];
	fma.rn.f64 	%fd1113, %fd250, %fd29, %fd1112;
	ld.global.nc.f64 	%fd251, [%rd36+1288];
	fma.rn.f64 	%fd1114, %fd251, %fd30, %fd1113;
	ld.global.nc.f64 	%fd252, [%rd36+1296];
	fma.rn.f64 	%fd1115, %fd252, %fd31, %fd1114;
	ld.global.nc.f64 	%fd253, [%rd36+1304];
	fma.rn.f64 	%fd1116, %fd253, %fd32, %fd1115;
	ld.global.nc.f64 	%fd254, [%rd36+1312];
	fma.rn.f64 	%fd255, %fd254, %fd33, %fd1116;
	mov.f64 	%fd1657, 0d0000000000000000;
	@%p18 bra 	$L__BB300_36;
	ld.param.u64 	%rd50, [_Z40massMatrixMultiplyMonolithicGlobalKernelILi11ELi15ELi1EEviPKdS1_S1_S1_Pd_param_1];
	cvta.to.global.u64 	%rd37, %rd50;
	mov.u32 	%r82, %tid.x;
	mov.u32 	%r83, %ctaid.x;
	mov.u32 	%r84, %tid.y;
	add.s32 	%r85, %r83, %r84;
	mul.lo.s32 	%r86, %r85, 3375;
	mad.lo.s32 	%r87, %r82, 15, %r86;
	mul.wide.s32 	%rd38, %r87, 8;
	add.s64 	%rd39, %rd37, %rd38;
	ld.global.nc.f64 	%fd1657, [%rd39+112];
$L__BB300_36:
	mov.u32 	%r88, %tid.x;
	setp.gt.u32 	%p19, %r88, 164;
	mul.f64 	%fd1117, %fd255, %fd1657;
	fma.rn.f64 	%fd1118, %fd34, %fd1668, 0d0000000000000000;
	fma.rn.f64 	%fd1119, %fd49, %fd1667, %fd1118;
	fma.rn.f64 	%fd1120, %fd64, %fd1666, %fd1119;
	fma.rn.f64 	%fd1121, %fd79, %fd1665, %fd1120;
	fma.rn.f64 	%fd1122, %fd94, %fd1664, %fd1121;
	fma.rn.f64 	%fd1123, %fd109, %fd1663, %fd1122;
	fma.rn.f64 	%fd1124, %fd124, %fd1662, %fd1123;
	fma.rn.f64 	%fd1125, %fd139, %fd1661, %fd1124;
	fma.rn.f64 	%fd1126, %fd154, %fd1660, %fd1125;
	fma.rn.f64 	%fd1127, %fd169, %fd1659, %fd1126;
	fma.rn.f64 	%fd1128, %fd184, %fd1658, %fd1127;
	fma.rn.f64 	%fd1129, %fd199, %fd213, %fd1128;
	fma.rn.f64 	%fd1130, %fd214, %fd228, %fd1129;
	fma.rn.f64 	%fd1131, %fd229, %fd243, %fd1130;
	fma.rn.f64 	%fd1132, %fd244, %fd1117, %fd1131;
	st.shared.f64 	[%r9], %fd1132;
	fma.rn.f64 	%fd1133, %fd35, %fd1668, 0d0000000000000000;
	fma.rn.f64 	%fd1134, %fd50, %fd1667, %fd1133;
	fma.rn.f64 	%fd1135, %fd65, %fd1666, %fd1134;
	fma.rn.f64 	%fd1136, %fd80, %fd1665, %fd1135;
	fma.rn.f64 	%fd1137, %fd95, %fd1664, %fd1136;
	fma.rn.f64 	%fd1138, %fd110, %fd1663, %fd1137;
	fma.rn.f64 	%fd1139, %fd125, %fd1662, %fd1138;
	fma.rn.f64 	%fd1140, %fd140, %fd1661, %fd1139;
	fma.rn.f64 	%fd1141, %fd155, %fd1660, %fd1140;
	fma.rn.f64 	%fd1142, %fd170, %fd1659, %fd1141;
	fma.rn.f64 	%fd1143, %fd185, %fd1658, %fd1142;
	fma.rn.f64 	%fd1144, %fd200, %fd213, %fd1143;
	fma.rn.f64 	%fd1145, %fd215, %fd228, %fd1144;
	fma.rn.f64 	%fd1146, %fd230, %fd243, %fd1145;
	fma.rn.f64 	%fd1147, %fd245, %fd1117, %fd1146;
	st.shared.f64 	[%r9+8], %fd1147;
	fma.rn.f64 	%fd1148, %fd36, %fd1668, 0d0000000000000000;
	fma.rn.f64 	%fd1149, %fd51, %fd1667, %fd1148;
	fma.rn.f64 	%fd1150, %fd66, %fd1666, %fd1149;
	fma.rn.f64 	%fd1151, %fd81, %fd1665, %fd1150;
	fma.rn.f64 	%fd1152, %fd96, %fd1664, %fd1151;
	fma.rn.f64 	%fd1153, %fd111, %fd1663, %fd1152;
	fma.rn.f64 	%fd1154, %fd126, %fd1662, %fd1153;
	fma.rn.f64 	%fd1155, %fd141, %fd1661, %fd1154;
	fma.rn.f64 	%fd1156, %fd156, %fd1660, %fd1155;
	fma.rn.f64 	%fd1157, %fd171, %fd1659, %fd1156;
	fma.rn.f64 	%fd1158, %fd186, %fd1658, %fd1157;
	fma.rn.f64 	%fd1159, %fd201, %fd213, %fd1158;
	fma.rn.f64 	%fd1160, %fd216, %fd228, %fd1159;
	fma.rn.f64 	%fd1161, %fd231, %fd243, %fd1160;
	fma.rn.f64 	%fd1162, %fd246, %fd1117, %fd1161;
	st.shared.f64 	[%r9+16], %fd1162;
	fma.rn.f64 	%fd1163, %fd37, %fd1668, 0d0000000000000000;
	fma.rn.f64 	%fd1164, %fd52, %fd1667, %fd1163;
	fma.rn.f64 	%fd1165, %fd67, %fd1666, %fd1164;
	fma.rn.f64 	%fd1166, %fd82, %fd1665, %fd1165;
	fma.rn.f64 	%fd1167, %fd97, %fd1664, %fd1166;
	fma.rn.f64 	%fd1168, %fd112, %fd1663, %fd1167;
	fma.rn.f64 	%fd1169, %fd127, %fd1662, %fd1168;
	fma.rn.f64 	%fd1170, %fd142, %fd1661, %fd1169;
	fma.rn.f64 	%fd1171, %fd157, %fd1660, %fd1170;
	fma.rn.f64 	%fd1172, %fd172, %fd1659, %fd1171;
	fma.rn.f64 	%fd1173, %fd187, %fd1658, %fd1172;
	fma.rn.f64 	%fd1174, %fd202, %fd213, %fd1173;
	fma.rn.f64 	%fd1175, %fd217, %fd228, %fd1174;
	fma.rn.f64 	%fd1176, %fd232, %fd243, %fd1175;
	fma.rn.f64 	%fd1177, %fd247, %fd1117, %fd1176;
	st.shared.f64 	[%r9+24], %fd1177;
	fma.rn.f64 	%fd1178, %fd38, %fd1668, 0d0000000000000000;
	fma.rn.f64 	%fd1179, %fd53, %fd1667, %fd1178;
	fma.rn.f64 	%fd1180, %fd68, %fd1666, %fd1179;
	fma.rn.f64 	%fd1181, %fd83, %fd1665, %fd1180;
	fma.rn.f64 	%fd1182, %fd98, %fd1664, %fd1181;
	fma.rn.f64 	%fd1183, %fd113, %fd1663, %fd1182;
	fma.rn.f64 	%fd1184, %fd128, %fd1662, %fd1183;
	fma.rn.f64 	%fd1185, %fd143, %fd1661, %fd1184;
	fma.rn.f64 	%fd1186, %fd158, %fd1660, %fd1185;
	fma.rn.f64 	%fd1187, %fd173, %fd1659, %fd1186;
	fma.rn.f64 	%fd1188, %fd188, %fd1658, %fd1187;
	fma.rn.f64 	%fd1189, %fd203, %fd213, %fd1188;
	fma.rn.f64 	%fd1190, %fd218, %fd228, %fd1189;
	fma.rn.f64 	%fd1191, %fd233, %fd243, %fd1190;
	fma.rn.f64 	%fd1192, %fd248, %fd1117, %fd1191;
	st.shared.f64 	[%r9+32], %fd1192;
	fma.rn.f64 	%fd1193, %fd39, %fd1668, 0d0000000000000000;
	fma.rn.f64 	%fd1194, %fd54, %fd1667, %fd1193;
	fma.rn.f64 	%fd1195, %fd69, %fd1666, %fd1194;
	fma.rn.f64 	%fd1196, %fd84, %fd1665, %fd1195;
	fma.rn.f64 	%fd1197, %fd99, %fd1664, %fd1196;
	fma.rn.f64 	%fd1198, %fd114, %fd1663, %fd1197;
	fma.rn.f64 	%fd1199, %fd129, %fd1662, %fd1198;
	fma.rn.f64 	%fd1200, %fd144, %fd1661, %fd1199;
	fma.rn.f64 	%fd1201, %fd159, %fd1660, %fd1200;
	fma.rn.f64 	%fd1202, %fd174, %fd1659, %fd1201;
	fma.rn.f64 	%fd1203, %fd189, %fd1658, %fd1202;
	fma.rn.f64 	%fd1204, %fd204, %fd213, %fd1203;
	fma.rn.f64 	%fd1205, %fd219, %fd228, %fd1204;
	fma.rn.f64 	%fd1206, %fd234, %fd243, %fd1205;
	fma.rn.f64 	%fd1207, %fd249, %fd1117, %fd1206;
	st.shared.f64 	[%r9+40], %fd1207;
	fma.rn.f64 	%fd1208, %fd40, %fd1668, 0d0000000000000000;
	fma.rn.f64 	%fd1209, %fd55, %fd1667, %fd1208;
	fma.rn.f64 	%fd1210, %fd70, %fd1666, %fd1209;
	fma.rn.f64 	%fd1211, %fd85, %fd1665, %fd1210;
	fma.rn.f64 	%fd1212, %fd100, %fd1664, %fd1211;
	fma.rn.f64 	%fd1213, %fd115, %fd1663, %fd1212;
	fma.rn.f64 	%fd1214, %fd130, %fd1662, %fd1213;
	fma.rn.f64 	%fd1215, %fd145, %fd1661, %fd1214;
	fma.rn.f64 	%fd1216, %fd160, %fd1660, %fd1215;
	fma.rn.f64 	%fd1217, %fd175, %fd1659, %fd1216;
	fma.rn.f64 	%fd1218, %fd190, %fd1658, %fd1217;
	fma.rn.f64 	%fd1219, %fd205, %fd213, %fd1218;
	fma.rn.f64 	%fd1220, %fd220, %fd228, %fd1219;
	fma.rn.f64 	%fd1221, %fd235, %fd243, %fd1220;
	fma.rn.f64 	%fd1222, %fd250, %fd1117, %fd1221;
	st.shared.f64 	[%r9+48], %fd1222;
	fma.rn.f64 	%fd1223, %fd41, %fd1668, 0d0000000000000000;
	fma.rn.f64 	%fd1224, %fd56, %fd1667, %fd1223;
	fma.rn.f64 	%fd1225, %fd71, %fd1666, %fd1224;
	fma.rn.f64 	%fd1226, %fd86, %fd1665, %fd1225;
	fma.rn.f64 	%fd1227, %fd101, %fd1664, %fd1226;
	fma.rn.f64 	%fd1228, %fd116, %fd1663, %fd1227;
	fma.rn.f64 	%fd1229, %fd131, %fd1662, %fd1228;
	fma.rn.f64 	%fd1230, %fd146, %fd1661, %fd1229;
	fma.rn.f64 	%fd1231, %fd161, %fd1660, %fd1230;
	fma.rn.f64 	%fd1232, %fd176, %fd1659, %fd1231;
	fma.rn.f64 	%fd1233, %fd191, %fd1658, %fd1232;
	fma.rn.f64 	%fd1234, %fd206, %fd213, %fd1233;
	fma.rn.f64 	%fd1235, %fd221, %fd228, %fd1234;
	fma.rn.f64 	%fd1236, %fd236, %fd243, %fd1235;
	fma.rn.f64 	%fd1237, %fd251, %fd1117, %fd1236;
	st.shared.f64 	[%r9+56], %fd1237;
	fma.rn.f64 	%fd1238, %fd42, %fd1668, 0d0000000000000000;
	fma.rn.f64 	%fd1239, %fd57, %fd1667, %fd1238;
	fma.rn.f64 	%fd1240, %fd72, %fd1666, %fd1239;
	fma.rn.f64 	%fd1241, %fd87, %fd1665, %fd1240;
	fma.rn.f64 	%fd1242, %fd102, %fd1664, %fd1241;
	fma.rn.f64 	%fd1243, %fd117, %fd1663, %fd1242;
	fma.rn.f64 	%fd1244, %fd132, %fd1662, %fd1243;
	fma.rn.f64 	%fd1245, %fd147, %fd1661, %fd1244;
	fma.rn.f64 	%fd1246, %fd162, %fd1660, %fd1245;
	fma.rn.f64 	%fd1247, %fd177, %fd1659, %fd1246;
	fma.rn.f64 	%fd1248, %fd192, %fd1658, %fd1247;
	fma.rn.f64 	%fd1249, %fd207, %fd213, %fd1248;
	fma.rn.f64 	%fd1250, %fd222, %fd228, %fd1249;
	fma.rn.f64 	%fd1251, %fd237, %fd243, %fd1250;
	fma.rn.f64 	%fd1252, %fd252, %fd1117, %fd1251;
	st.shared.f64 	[%r9+64], %fd1252;
	fma.rn.f64 	%fd1253, %fd43, %fd1668, 0d0000000000000000;
	fma.rn.f64 	%fd1254, %fd58, %fd1667, %fd1253;
	fma.rn.f64 	%fd1255, %fd73, %fd1666, %fd1254;
	fma.rn.f64 	%fd1256, %fd88, %fd1665, %fd1255;
	fma.rn.f64 	%fd1257, %fd103, %fd1664, %fd1256;
	fma.rn.f64 	%fd1258, %fd118, %fd1663, %fd1257;
	fma.rn.f64 	%fd1259, %fd133, %fd1662, %fd1258;
	fma.rn.f64 	%fd1260, %fd148, %fd1661, %fd1259;
	fma.rn.f64 	%fd1261, %fd163, %fd1660, %fd1260;
	fma.rn.f64 	%fd1262, %fd178, %fd1659, %fd1261;
	fma.rn.f64 	%fd1263, %fd193, %fd1658, %fd1262;
	fma.rn.f64 	%fd1264, %fd208, %fd213, %fd1263;
	fma.rn.f64 	%fd1265, %fd223, %fd228, %fd1264;
	fma.rn.f64 	%fd1266, %fd238, %fd243, %fd1265;
	fma.rn.f64 	%fd1267, %fd253, %fd1117, %fd1266;
	st.shared.f64 	[%r9+72], %fd1267;
	fma.rn.f64 	%fd1268, %fd44, %fd1668, 0d0000000000000000;
	fma.rn.f64 	%fd1269, %fd59, %fd1667, %fd1268;
	fma.rn.f64 	%fd1270, %fd74, %fd1666, %fd1269;
	fma.rn.f64 	%fd1271, %fd89, %fd1665, %fd1270;
	fma.rn.f64 	%fd1272, %fd104, %fd1664, %fd1271;
	fma.rn.f64 	%fd1273, %fd119, %fd1663, %fd1272;
	fma.rn.f64 	%fd1274, %fd134, %fd1662, %fd1273;
	fma.rn.f64 	%fd1275, %fd149, %fd1661, %fd1274;
	fma.rn.f64 	%fd1276, %fd164, %fd1660, %fd1275;
	fma.rn.f64 	%fd1277, %fd179, %fd1659, %fd1276;
	fma.rn.f64 	%fd1278, %fd194, %fd1658, %fd1277;
	fma.rn.f64 	%fd1279, %fd209, %fd213, %fd1278;
	fma.rn.f64 	%fd1280, %fd224, %fd228, %fd1279;
	fma.rn.f64 	%fd1281, %fd239, %fd243, %fd1280;
	fma.rn.f64 	%fd1282, %fd254, %fd1117, %fd1281;
	st.shared.f64 	[%r9+80], %fd1282;
	bar.sync 	0;
	@%p19 bra 	$L__BB300_38;
	ld.shared.f64 	%fd1283, [%r8];
	ld.shared.f64 	%fd1284, [%r8+120];
	ld.shared.f64 	%fd1285, [%r8+240];
	ld.shared.f64 	%fd1286, [%r8+360];
	ld.shared.f64 	%fd1287, [%r8+480];
	ld.shared.f64 	%fd1288, [%r8+600];
	ld.shared.f64 	%fd1289, [%r8+720];
	ld.shared.f64 	%fd1290, [%r8+840];
	ld.shared.f64 	%fd1291, [%r8+960];
	ld.shared.f64 	%fd1292, [%r8+1080];
	ld.shared.f64 	%fd1293, [%r8+1200];
	ld.shared.f64 	%fd1294, [%r8+1320];
	ld.shared.f64 	%fd1295, [%r8+1440];
	ld.shared.f64 	%fd1296, [%r8+1560];
	ld.shared.f64 	%fd1297, [%r8+1680];
	fma.rn.f64 	%fd1298, %fd34, %fd1283, 0d0000000000000000;
	fma.rn.f64 	%fd1299, %fd49, %fd1284, %fd1298;
	fma.rn.f64 	%fd1300, %fd64, %fd1285, %fd1299;
	fma.rn.f64 	%fd1301, %fd79, %fd1286, %fd1300;
	fma.rn.f64 	%fd1302, %fd94, %fd1287, %fd1301;
	fma.rn.f64 	%fd1303, %fd109, %fd1288, %fd1302;
	fma.rn.f64 	%fd1304, %fd124, %fd1289, %fd1303;
	fma.rn.f64 	%fd1305, %fd139, %fd1290, %fd1304;
	fma.rn.f64 	%fd1306, %fd154, %fd1291, %fd1305;
	fma.rn.f64 	%fd1307, %fd169, %fd1292, %fd1306;
	fma.rn.f64 	%fd1308, %fd184, %fd1293, %fd1307;
	fma.rn.f64 	%fd1309, %fd199, %fd1294, %fd1308;
	fma.rn.f64 	%fd1310, %fd214, %fd1295, %fd1309;
	fma.rn.f64 	%fd1311, %fd229, %fd1296, %fd1310;
	fma.rn.f64 	%fd1312, %fd244, %fd1297, %fd1311;
	st.shared.f64 	[%r8], %fd1312;
	fma.rn.f64 	%fd1313, %fd35, %fd1283, 0d0000000000000000;
	fma.rn.f64 	%fd1314, %fd50, %fd1284, %fd1313;
	fma.rn.f64 	%fd1315, %fd65, %fd1285, %fd1314;
	fma.rn.f64 	%fd1316, %fd80, %fd1286, %fd1315;
	fma.rn.f64 	%fd1317, %fd95, %fd1287, %fd1316;
	fma.rn.f64 	%fd1318, %fd110, %fd1288, %fd1317;
	fma.rn.f64 	%fd1319, %fd125, %fd1289, %fd1318;
	fma.rn.f64 	%fd1320, %fd140, %fd1290, %fd1319;
	fma.rn.f64 	%fd1321, %fd155, %fd1291, %fd1320;
	fma.rn.f64 	%fd1322, %fd170, %fd1292, %fd1321;
	fma.rn.f64 	%fd1323, %fd185, %fd1293, %fd1322;
	fma.rn.f64 	%fd1324, %fd200, %fd1294, %fd1323;
	fma.rn.f64 	%fd1325, %fd215, %fd1295, %fd1324;
	fma.rn.f64 	%fd1326, %fd230, %fd1296, %fd1325;
	fma.rn.f64 	%fd1327, %fd245, %fd1297, %fd1326;
	st.shared.f64 	[%r8+120], %fd1327;
	fma.rn.f64 	%fd1328, %fd36, %fd1283, 0d0000000000000000;
	fma.rn.f64 	%fd1329, %fd51, %fd1284, %fd1328;
	fma.rn.f64 	%fd1330, %fd66, %fd1285, %fd1329;
	fma.rn.f64 	%fd1331, %fd81, %fd1286, %fd1330;
	fma.rn.f64 	%fd1332, %fd96, %fd1287, %fd1331;
	fma.rn.f64 	%fd1333, %fd111, %fd1288, %fd1332;
	fma.rn.f64 	%fd1334, %fd126, %fd1289, %fd1333;
	fma.rn.f64 	%fd1335, %fd141, %fd1290, %fd1334;
	fma.rn.f64 	%fd1336, %fd156, %fd1291, %fd1335;
	fma.rn.f64 	%fd1337, %fd171, %fd1292, %fd1336;
	fma.rn.f64 	%fd1338, %fd186, %fd1293, %fd1337;
	fma.rn.f64 	%fd1339, %fd201, %fd1294, %fd1338;
	fma.rn.f64 	%fd1340, %fd216, %fd1295, %fd1339;
	fma.rn.f64 	%fd1341, %fd231, %fd1296, %fd1340;
	fma.rn.f64 	%fd1342, %fd246, %fd1297, %fd1341;
	st.shared.f64 	[%r8+240], %fd1342;
	fma.rn.f64 	%fd1343, %fd37, %fd1283, 0d0000000000000000;
	fma.rn.f64 	%fd1344, %fd52, %fd1284, %fd1343;
	fma.rn.f64 	%fd1345, %fd67, %fd1285, %fd1344;
	fma.rn.f64 	%fd1346, %fd82, %fd1286, %fd1345;
	fma.rn.f64 	%fd1347, %fd97, %fd1287, %fd1346;
	fma.rn.f64 	%fd1348, %fd112, %fd1288, %fd1347;
	fma.rn.f64 	%fd1349, %fd127, %fd1289, %fd1348;
	fma.rn.f64 	%fd1350, %fd142, %fd1290, %fd1349;
	fma.rn.f64 	%fd1351, %fd157, %fd1291, %fd1350;
	fma.rn.f64 	%fd1352, %fd172, %fd1292, %fd1351;
	fma.rn.f64 	%fd1353, %fd187, %fd1293, %fd1352;
	fma.rn.f64 	%fd1354, %fd202, %fd1294, %fd1353;
	fma.rn.f64 	%fd1355, %fd217, %fd1295, %fd1354;
	fma.rn.f64 	%fd1356, %fd232, %fd1296, %fd1355;
	fma.rn.f64 	%fd1357, %fd247, %fd1297, %fd1356;
	st.shared.f64 	[%r8+360], %fd1357;
	fma.rn.f64 	%fd1358, %fd38, %fd1283, 0d0000000000000000;
	fma.rn.f64 	%fd1359, %fd53, %fd1284, %fd1358;
	fma.rn.f64 	%fd1360, %fd68, %fd1285, %fd1359;
	fma.rn.f64 	%fd1361, %fd83, %fd1286, %fd1360;
	fma.rn.f64 	%fd1362, %fd98, %fd1287, %fd1361;
	fma.rn.f64 	%fd1363, %fd113, %fd1288, %fd1362;
	fma.rn.f64 	%fd1364, %fd128, %fd1289, %fd1363;
	fma.rn.f64 	%fd1365, %fd143, %fd1290, %fd1364;
	fma.rn.f64 	%fd1366, %fd158, %fd1291, %fd1365;
	fma.rn.f64 	%fd1367, %fd173, %fd1292, %fd1366;
	fma.rn.f64 	%fd1368, %fd188, %fd1293, %fd1367;
	fma.rn.f64 	%fd1369, %fd203, %fd1294, %fd1368;
	fma.rn.f64 	%fd1370, %fd218, %fd1295, %fd1369;
	fma.rn.f64 	%fd1371, %fd233, %fd1296, %fd1370;
	fma.rn.f64 	%fd1372, %fd248, %fd1297, %fd1371;
	st.shared.f64 	[%r8+480], %fd1372;
	fma.rn.f64 	%fd1373, %fd39, %fd1283, 0d0000000000000000;
	fma.rn.f64 	%fd1374, %fd54, %fd1284, %fd1373;
	fma.rn.f64 	%fd1375, %fd69, %fd1285, %fd1374;
	fma.rn.f64 	%fd1376, %fd84, %fd1286, %fd1375;
	fma.rn.f64 	%fd1377, %fd99, %fd1287, %fd1376;
	fma.rn.f64 	%fd1378, %fd114, %fd1288, %fd1377;
	fma.rn.f64 	%fd1379, %fd129, %fd1289, %fd1378;
	fma.rn.f64 	%fd1380, %fd144, %fd1290, %fd1379;
	fma.rn.f64 	%fd1381, %fd159, %fd1291, %fd1380;
	fma.rn.f64 	%fd1382, %fd174, %fd1292, %fd1381;
	fma.rn.f64 	%fd1383, %fd189, %fd1293, %fd1382;
	fma.rn.f64 	%fd1384, %fd204, %fd1294, %fd1383;
	fma.rn.f64 	%fd1385, %fd219, %fd1295, %fd1384;
	fma.rn.f64 	%fd1386, %fd234, %fd1296, %fd1385;
	fma.rn.f64 	%fd1387, %fd249, %fd1297, %fd1386;
	st.shared.f64 	[%r8+600], %fd1387;
	fma.rn.f64 	%fd1388, %fd40, %fd1283, 0d0000000000000000;
	fma.rn.f64 	%fd1389, %fd55, %fd1284, %fd1388;
	fma.rn.f64 	%fd1390, %fd70, %fd1285, %fd1389;
	fma.rn.f64 	%fd1391, %fd85, %fd1286, %fd1390;
	fma.rn.f64 	%fd1392, %fd100, %fd1287, %fd1391;
	fma.rn.f64 	%fd1393, %fd115, %fd1288, %fd1392;
	fma.rn.f64 	%fd1394, %fd130, %fd1289, %fd1393;
	fma.rn.f64 	%fd1395, %fd145, %fd1290, %fd1394;
	fma.rn.f64 	%fd1396, %fd160, %fd1291, %fd1395;
	fma.rn.f64 	%fd1397, %fd175, %fd1292, %fd1396;
	fma.rn.f64 	%fd1398, %fd190, %fd1293, %fd1397;
	fma.rn.f64 	%fd1399, %fd205, %fd1294, %fd1398;
	fma.rn.f64 	%fd1400, %fd220, %fd1295, %fd1399;
	fma.rn.f64 	%fd1401, %fd235, %fd1296, %fd1400;
	fma.rn.f64 	%fd1402, %fd250, %fd1297, %fd1401;
	st.shared.f64 	[%r8+720], %fd1402;
	fma.rn.f64 	%fd1403, %fd41, %fd1283, 0d0000000000000000;
	fma.rn.f64 	%fd1404, %fd56, %fd1284, %fd1403;
	fma.rn.f64 	%fd1405, %fd71, %fd1285, %fd1404;
	fma.rn.f64 	%fd1406, %fd86, %fd1286, %fd1405;
	fma.rn.f64 	%fd1407, %fd101, %fd1287, %fd1406;
	fma.rn.f64 	%fd1408, %fd116, %fd1288, %fd1407;
	fma.rn.f64 	%fd1409, %fd131, %fd1289, %fd1408;
	fma.rn.f64 	%fd1410, %fd146, %fd1290, %fd1409;
	fma.rn.f64 	%fd1411, %fd161, %fd1291, %fd1410;
	fma.rn.f64 	%fd1412, %fd176, %fd1292, %fd1411;
	fma.rn.f64 	%fd1413, %fd191, %fd1293, %fd1412;
	fma.rn.f64 	%fd1414, %fd206, %fd1294, %fd1413;
	fma.rn.f64 	%fd1415, %fd221, %fd1295, %fd1414;
	fma.rn.f64 	%fd1416, %fd236, %fd1296, %fd1415;
	fma.rn.f64 	%fd1417, %fd251, %fd1297, %fd1416;
	st.shared.f64 	[%r8+840], %fd1417;
	fma.rn.f64 	%fd1418, %fd42, %fd1283, 0d0000000000000000;
	fma.rn.f64 	%fd1419, %fd57, %fd1284, %fd1418;
	fma.rn.f64 	%fd1420, %fd72, %fd1285, %fd1419;
	fma.rn.f64 	%fd1421, %fd87, %fd1286, %fd1420;
	fma.rn.f64 	%fd1422, %fd102, %fd1287, %fd1421;
	fma.rn.f64 	%fd1423, %fd117, %fd1288, %fd1422;
	fma.rn.f64 	%fd1424, %fd132, %fd1289, %fd1423;
	fma.rn.f64 	%fd1425, %fd147, %fd1290, %fd1424;
	fma.rn.f64 	%fd1426, %fd162, %fd1291, %fd1425;
	fma.rn.f64 	%fd1427, %fd177, %fd1292, %fd1426;
	fma.rn.f64 	%fd1428, %fd192, %fd1293, %fd1427;
	fma.rn.f64 	%fd1429, %fd207, %fd1294, %fd1428;
	fma.rn.f64 	%fd1430, %fd222, %fd1295, %fd1429;
	fma.rn.f64 	%fd1431, %fd237, %fd1296, %fd1430;
	fma.rn.f64 	%fd1432, %fd252, %fd1297, %fd1431;
	st.shared.f64 	[%r8+960], %fd1432;
	fma.rn.f64 	%fd1433, %fd43, %fd1283, 0d0000000000000000;
	fma.rn.f64 	%fd1434, %fd58, %fd1284, %fd1433;
	fma.rn.f64 	%fd1435, %fd73, %fd1285, %fd1434;
	fma.rn.f64 	%fd1436, %fd88, %fd1286, %fd1435;
	fma.rn.f64 	%fd1437, %fd103, %fd1287, %fd1436;
	fma.rn.f64 	%fd1438, %fd118, %fd1288, %fd1437;
	fma.rn.f64 	%fd1439, %fd133, %fd1289, %fd1438;
	fma.rn.f64 	%fd1440, %fd148, %fd1290, %fd1439;
	fma.rn.f64 	%fd1441, %fd163, %fd1291, %fd1440;
	fma.rn.f64 	%fd1442, %fd178, %fd1292, %fd1441;
	fma.rn.f64 	%fd1443, %fd193, %fd1293, %fd1442;
	fma.rn.f64 	%fd1444, %fd208, %fd1294, %fd1443;
	fma.rn.f64 	%fd1445, %fd223, %fd1295, %fd1444;
	fma.rn.f64 	%fd1446, %fd238, %fd1296, %fd1445;
	fma.rn.f64 	%fd1447, %fd253, %fd1297, %fd1446;
	st.shared.f64 	[%r8+1080], %fd1447;
	fma.rn.f64 	%fd1448, %fd44, %fd1283, 0d0000000000000000;
	fma.rn.f64 	%fd1449, %fd59, %fd1284, %fd1448;
	fma.rn.f64 	%fd1450, %fd74, %fd1285, %fd1449;
	fma.rn.f64 	%fd1451, %fd89, %fd1286, %fd1450;
	fma.rn.f64 	%fd1452, %fd104, %fd1287, %fd1451;
	fma.rn.f64 	%fd1453, %fd119, %fd1288, %fd1452;
	fma.rn.f64 	%fd1454, %fd134, %fd1289, %fd1453;
	fma.rn.f64 	%fd1455, %fd149, %fd1290, %fd1454;
	fma.rn.f64 	%fd1456, %fd164, %fd1291, %fd1455;
	fma.rn.f64 	%fd1457, %fd179, %fd1292, %fd1456;
	fma.rn.f64 	%fd1458, %fd194, %fd1293, %fd1457;
	fma.rn.f64 	%fd1459, %fd209, %fd1294, %fd1458;
	fma.rn.f64 	%fd1460, %fd224, %fd1295, %fd1459;
	fma.rn.f64 	%fd1461, %fd239, %fd1296, %fd1460;
	fma.rn.f64 	%fd1462, %fd254, %fd1297, %fd1461;
	st.shared.f64 	[%r8+1200], %fd1462;
$L__BB300_38:
	mov.u32 	%r89, %tid.x;
	setp.gt.u32 	%p20, %r89, 120;
	bar.sync 	0;
	@%p20 bra 	$L__BB300_40;
	ld.shared.f64 	%fd1463, [%r7];
	ld.shared.f64 	%fd1464, [%r7+1800];
	ld.shared.f64 	%fd1465, [%r7+3600];
	ld.shared.f64 	%fd1466, [%r7+5400];
	ld.shared.f64 	%fd1467, [%r7+7200];
	ld.shared.f64 	%fd1468, [%r7+9000];
	ld.shared.f64 	%fd1469, [%r7+10800];
	ld.shared.f64 	%fd1470, [%r7+12600];
	ld.shared.f64 	%fd1471, [%r7+14400];
	ld.shared.f64 	%fd1472, [%r7+16200];
	ld.shared.f64 	%fd1473, [%r7+18000];
	ld.shared.f64 	%fd1474, [%r7+19800];
	ld.shared.f64 	%fd1475, [%r7+21600];
	ld.shared.f64 	%fd1476, [%r7+23400];
	ld.shared.f64 	%fd1477, [%r7+25200];
	fma.rn.f64 	%fd1478, %fd34, %fd1463, 0d0000000000000000;
	fma.rn.f64 	%fd1479, %fd49, %fd1464, %fd1478;
	fma.rn.f64 	%fd1480, %fd64, %fd1465, %fd1479;
	fma.rn.f64 	%fd1481, %fd79, %fd1466, %fd1480;
	fma.rn.f64 	%fd1482, %fd94, %fd1467, %fd1481;
	fma.rn.f64 	%fd1483, %fd109, %fd1468, %fd1482;
	fma.rn.f64 	%fd1484, %fd124, %fd1469, %fd1483;
	fma.rn.f64 	%fd1485, %fd139, %fd1470, %fd1484;
	fma.rn.f64 	%fd1486, %fd154, %fd1471, %fd1485;
	fma.rn.f64 	%fd1487, %fd169, %fd1472, %fd1486;
	fma.rn.f64 	%fd1488, %fd184, %fd1473, %fd1487;
	fma.rn.f64 	%fd1489, %fd199, %fd1474, %fd1488;
	fma.rn.f64 	%fd1490, %fd214, %fd1475, %fd1489;
	fma.rn.f64 	%fd1491, %fd229, %fd1476, %fd1490;
	fma.rn.f64 	%fd1668, %fd244, %fd1477, %fd1491;
	fma.rn.f64 	%fd1492, %fd35, %fd1463, 0d0000000000000000;
	fma.rn.f64 	%fd1493, %fd50, %fd1464, %fd1492;
	fma.rn.f64 	%fd1494, %fd65, %fd1465, %fd1493;
	fma.rn.f64 	%fd1495, %fd80, %fd1466, %fd1494;
	fma.rn.f64 	%fd1496, %fd95, %fd1467, %fd1495;
	fma.rn.f64 	%fd1497, %fd110, %fd1468, %fd1496;
	fma.rn.f64 	%fd1498, %fd125, %fd1469, %fd1497;
	fma.rn.f64 	%fd1499, %fd140, %fd1470, %fd1498;
	fma.rn.f64 	%fd1500, %fd155, %fd1471, %fd1499;
	fma.rn.f64 	%fd1501, %fd170, %fd1472, %fd1500;
	fma.rn.f64 	%fd1502, %fd185, %fd1473, %fd1501;
	fma.rn.f64 	%fd1503, %fd200, %fd1474, %fd1502;
	fma.rn.f64 	%fd1504, %fd215, %fd1475, %fd1503;
	fma.rn.f64 	%fd1505, %fd230, %fd1476, %fd1504;
	fma.rn.f64 	%fd1667, %fd245, %fd1477, %fd1505;
	fma.rn.f64 	%fd1506, %fd36, %fd1463, 0d0000000000000000;
	fma.rn.f64 	%fd1507, %fd51, %fd1464, %fd1506;
	fma.rn.f64 	%fd1508, %fd66, %fd1465, %fd1507;
	fma.rn.f64 	%fd1509, %fd81, %fd1466, %fd1508;
	fma.rn.f64 	%fd1510, %fd96, %fd1467, %fd1509;
	fma.rn.f64 	%fd1511, %fd111, %fd1468, %fd1510;
	fma.rn.f64 	%fd1512, %fd126, %fd1469, %fd1511;
	fma.rn.f64 	%fd1513, %fd141, %fd1470, %fd1512;
	fma.rn.f64 	%fd1514, %fd156, %fd1471, %fd1513;
	fma.rn.f64 	%fd1515, %fd171, %fd1472, %fd1514;
	fma.rn.f64 	%fd1516, %fd186, %fd1473, %fd1515;
	fma.rn.f64 	%fd1517, %fd201, %fd1474, %fd1516;
	fma.rn.f64 	%fd1518, %fd216, %fd1475, %fd1517;
	fma.rn.f64 	%fd1519, %fd231, %fd1476, %fd1518;
	fma.rn.f64 	%fd1666, %fd246, %fd1477, %fd1519;
	fma.rn.f64 	%fd1520, %fd37, %fd1463, 0d0000000000000000;
	fma.rn.f64 	%fd1521, %fd52, %fd1464, %fd1520;
	fma.rn.f64 	%fd1522, %fd67, %fd1465, %fd1521;
	fma.rn.f64 	%fd1523, %fd82, %fd1466, %fd1522;
	fma.rn.f64 	%fd1524, %fd97, %fd1467, %fd1523;
	fma.rn.f64 	%fd1525, %fd112, %fd1468, %fd1524;
	fma.rn.f64 	%fd1526, %fd127, %fd1469, %fd1525;
	fma.rn.f64 	%fd1527, %fd142, %fd1470, %fd1526;
	fma.rn.f64 	%fd1528, %fd157, %fd1471, %fd1527;
	fma.rn.f64 	%fd1529, %fd172, %fd1472, %fd1528;
	fma.rn.f64 	%fd1530, %fd187, %fd1473, %fd1529;
	fma.rn.f64 	%fd1531, %fd202, %fd1474, %fd1530;
	fma.rn.f64 	%fd1532, %fd217, %fd1475, %fd1531;
	fma.rn.f64 	%fd1533, %fd232, %fd1476, %fd1532;
	fma.rn.f64 	%fd1665, %fd247, %fd1477, %fd1533;
	fma.rn.f64 	%fd1534, %fd38, %fd1463, 0d0000000000000000;
	fma.rn.f64 	%fd1535, %fd53, %fd1464, %fd1534;
	fma.rn.f64 	%fd1536, %fd68, %fd1465, %fd1535;
	fma.rn.f64 	%fd1537, %fd83, %fd1466, %fd1536;
	fma.rn.f64 	%fd1538, %fd98, %fd1467, %fd1537;
	fma.rn.f64 	%fd1539, %fd113, %fd1468, %fd1538;
	fma.rn.f64 	%fd1540, %fd128, %fd1469, %fd1539;
	fma.rn.f64 	%fd1541, %fd143, %fd1470, %fd1540;
	fma.rn.f64 	%fd1542, %fd158, %fd1471, %fd1541;
	fma.rn.f64 	%fd1543, %fd173, %fd1472, %fd1542;
	fma.rn.f64 	%fd1544, %fd188, %fd1473, %fd1543;
	fma.rn.f64 	%fd1545, %fd203, %fd1474, %fd1544;
	fma.rn.f64 	%fd1546, %fd218, %fd1475, %fd1545;
	fma.rn.f64 	%fd1547, %fd233, %fd1476, %fd1546;
	fma.rn.f64 	%fd1664, %fd248, %fd1477, %fd1547;
	fma.rn.f64 	%fd1548, %fd39, %fd1463, 0d0000000000000000;
	fma.rn.f64 	%fd1549, %fd54, %fd1464, %fd1548;
	fma.rn.f64 	%fd1550, %fd69, %fd1465, %fd1549;
	fma.rn.f64 	%fd1551, %fd84, %fd1466, %fd1550;
	fma.rn.f64 	%fd1552, %fd99, %fd1467, %fd1551;
	fma.rn.f64 	%fd1553, %fd114, %fd1468, %fd1552;
	fma.rn.f64 	%fd1554, %fd129, %fd1469, %fd1553;
	fma.rn.f64 	%fd1555, %fd144, %fd1470, %fd1554;
	fma.rn.f64 	%fd1556, %fd159, %fd1471, %fd1555;
	fma.rn.f64 	%fd1557, %fd174, %fd1472, %fd1556;
	fma.rn.f64 	%fd1558, %fd189, %fd1473, %fd1557;
	fma.rn.f64 	%fd1559, %fd204, %fd1474, %fd1558;
	fma.rn.f64 	%fd1560, %fd219, %fd1475, %fd1559;
	fma.rn.f64 	%fd1561, %fd234, %fd1476, %fd1560;
	fma.rn.f64 	%fd1663, %fd249, %fd1477, %fd1561;
	fma.rn.f64 	%fd1562, %fd40, %fd1463, 0d0000000000000000;
	fma.rn.f64 	%fd1563, %fd55, %fd1464, %fd1562;
	fma.rn.f64 	%fd1564, %fd70, %fd1465, %fd1563;
	fma.rn.f64 	%fd1565, %fd85, %fd1466, %fd1564;
	fma.rn.f64 	%fd1566, %fd100, %fd1467, %fd1565;
	fma.rn.f64 	%fd1567, %fd115, %fd1468, %fd1566;
	fma.rn.f64 	%fd1568, %fd130, %fd1469, %fd1567;
	fma.rn.f64 	%fd1569, %fd145, %fd1470, %fd1568;
	fma.rn.f64 	%fd1570, %fd160, %fd1471, %fd1569;
	fma.rn.f64 	%fd1571, %fd175, %fd1472, %fd1570;
	fma.rn.f64 	%fd1572, %fd190, %fd1473, %fd1571;
	fma.rn.f64 	%fd1573, %fd205, %fd1474, %fd1572;
	fma.rn.f64 	%fd1574, %fd220, %fd1475, %fd1573;
	fma.rn.f64 	%fd1575, %fd235, %fd1476, %fd1574;
	fma.rn.f64 	%fd1662, %fd250, %fd1477, %fd1575;
	fma.rn.f64 	%fd1576, %fd41, %fd1463, 0d0000000000000000;
	fma.rn.f64 	%fd1577, %fd56, %fd1464, %fd1576;
	fma.rn.f64 	%fd1578, %fd71, %fd1465, %fd1577;
	fma.rn.f64 	%fd1579, %fd86, %fd1466, %fd1578;
	fma.rn.f64 	%fd1580, %fd101, %fd1467, %fd1579;
	fma.rn.f64 	%fd1581, %fd116, %fd1468, %fd1580;
	fma.rn.f64 	%fd1582, %fd131, %fd1469, %fd1581;
	fma.rn.f64 	%fd1583, %fd146, %fd1470, %fd1582;
	fma.rn.f64 	%fd1584, %fd161, %fd1471, %fd1583;
	fma.rn.f64 	%fd1585, %fd176, %fd1472, %fd1584;
	fma.rn.f64 	%fd1586, %fd191, %fd1473, %fd1585;
	fma.rn.f64 	%fd1587, %fd206, %fd1474, %fd1586;
	fma.rn.f64 	%fd1588, %fd221, %fd1475, %fd1587;
	fma.rn.f64 	%fd1589, %fd236, %fd1476, %fd1588;
	fma.rn.f64 	%fd1661, %fd251, %fd1477, %fd1589;
	fma.rn.f64 	%fd1590, %fd42, %fd1463, 0d0000000000000000;
	fma.rn.f64 	%fd1591, %fd57, %fd1464, %fd1590;
	fma.rn.f64 	%fd1592, %fd72, %fd1465, %fd1591;
	fma.rn.f64 	%fd1593, %fd87, %fd1466, %fd1592;
	fma.rn.f64 	%fd1594, %fd102, %fd1467, %fd1593;
	fma.rn.f64 	%fd1595, %fd117, %fd1468, %fd1594;
	fma.rn.f64 	%fd1596, %fd132, %fd1469, %fd1595;
	fma.rn.f64 	%fd1597, %fd147, %fd1470, %fd1596;
	fma.rn.f64 	%fd1598, %fd162, %fd1471, %fd1597;
	fma.rn.f64 	%fd1599, %fd177, %fd1472, %fd1598;
	fma.rn.f64 	%fd1600, %fd192, %fd1473, %fd1599;
	fma.rn.f64 	%fd1601, %fd207, %fd1474, %fd1600;
	fma.rn.f64 	%fd1602, %fd222, %fd1475, %fd1601;
	fma.rn.f64 	%fd1603, %fd237, %fd1476, %fd1602;
	fma.rn.f64 	%fd1660, %fd252, %fd1477, %fd1603;
	fma.rn.f64 	%fd1604, %fd43, %fd1463, 0d0000000000000000;
	fma.rn.f64 	%fd1605, %fd58, %fd1464, %fd1604;
	fma.rn.f64 	%fd1606, %fd73, %fd1465, %fd1605;
	fma.rn.f64 	%fd1607, %fd88, %fd1466, %fd1606;
	fma.rn.f64 	%fd1608, %fd103, %fd1467, %fd1607;
	fma.rn.f64 	%fd1609, %fd118, %fd1468, %fd1608;
	fma.rn.f64 	%fd1610, %fd133, %fd1469, %fd1609;
	fma.rn.f64 	%fd1611, %fd148, %fd1470, %fd1610;
	fma.rn.f64 	%fd1612, %fd163, %fd1471, %fd1611;
	fma.rn.f64 	%fd1613, %fd178, %fd1472, %fd1612;
	fma.rn.f64 	%fd1614, %fd193, %fd1473, %fd1613;
	fma.rn.f64 	%fd1615, %fd208, %fd1474, %fd1614;
	fma.rn.f64 	%fd1616, %fd223, %fd1475, %fd1615;
	fma.rn.f64 	%fd1617, %fd238, %fd1476, %fd1616;
	fma.rn.f64 	%fd1659, %fd253, %fd1477, %fd1617;
	fma.rn.f64 	%fd1618, %fd44, %fd1463, 0d0000000000000000;
	fma.rn.f64 	%fd1619, %fd59, %fd1464, %fd1618;
	fma.rn.f64 	%fd1620, %fd74, %fd1465, %fd1619;
	fma.rn.f64 	%fd1621, %fd89, %fd1466, %fd1620;
	fma.rn.f64 	%fd1622, %fd104, %fd1467, %fd1621;
	fma.rn.f64 	%fd1623, %fd119, %fd1468, %fd1622;
	fma.rn.f64 	%fd1624, %fd134, %fd1469, %fd1623;
	fma.rn.f64 	%fd1625, %fd149, %fd1470, %fd1624;
	fma.rn.f64 	%fd1626, %fd164, %fd1471, %fd1625;
	fma.rn.f64 	%fd1627, %fd179, %fd1472, %fd1626;
	fma.rn.f64 	%fd1628, %fd194, %fd1473, %fd1627;
	fma.rn.f64 	%fd1629, %fd209, %fd1474, %fd1628;
	fma.rn.f64 	%fd1630, %fd224, %fd1475, %fd1629;
	fma.rn.f64 	%fd1631, %fd239, %fd1476, %fd1630;
	fma.rn.f64 	%fd1658, %fd254, %fd1477, %fd1631;
$L__BB300_40:
	ld.param.u32 	%r108, [_Z40massMatrixMultiplyMonolithicGlobalKernelILi11ELi15ELi1EEviPKdS1_S1_S1_Pd_param_0];
	mov.u32 	%r10, %tid.x;
	setp.gt.u32 	%p21, %r10, 120;
	mov.u32 	%r90, %ctaid.x;
	mov.u32 	%r91, %tid.y;
	add.s32 	%r11, %r90, %r91;
	setp.ge.s32 	%p22, %r11, %r108;
	bar.sync 	0;
	or.pred  	%p23, %p21, %p22;
	@%p23 bra 	$L__BB300_42;
	ld.param.u64 	%rd58, [_Z40massMatrixMultiplyMonolithicGlobalKernelILi11ELi15ELi1EEviPKdS1_S1_S1_Pd_param_5];
	mad.lo.s32 	%r92, %r11, 1331, %r10;
	cvta.to.global.u64 	%rd40, %rd58;
	mul.wide.s32 	%rd41, %r92, 8;
	add.s64 	%rd42, %rd40, %rd41;
	st.global.f64 	[%rd42], %fd1668;
	st.global.f64 	[%rd42+968], %fd1667;
	st.global.f64 	[%rd42+1936], %fd1666;
	st.global.f64 	[%rd42+2904], %fd1665;
	st.global.f64 	[%rd42+3872], %fd1664;
	st.global.f64 	[%rd42+4840], %fd1663;
	st.global.f64 	[%rd42+5808], %fd1662;
	st.global.f64 	[%rd42+6776], %fd1661;
	st.global.f64 	[%rd42+7744], %fd1660;
	st.global.f64 	[%rd42+8712], %fd1659;
	st.global.f64 	[%rd42+9680], %fd1658;
$L__BB300_42:
	ret;

}
	// .globl	_Z42massMatrixMultiplyMonolithicConstantKernelILi11ELi15ELi1EEviPKdS1_S1_S1_Pd
.visible .entry _Z42massMatrixMultiplyMonolithicConstantKernelILi11ELi15ELi1EEviPKdS1_S1_S1_Pd(
	.param .u32 _Z42massMatrixMultiplyMonolithicConstantKernelILi11ELi15ELi1EEviPKdS1_S1_S1_Pd_param_0,
	.param .u64 .ptr .align 1 _Z42massMatrixMultiplyMonolithicConstantKernelILi11ELi15ELi1EEviPKdS1_S1_S1_Pd_param_1,
	.param .u64 .ptr .align 1 _Z42massMatrixMultiplyMonolithicConstantKernelILi11ELi15ELi1EEviPKdS1_S1_S1_Pd_param_2,
	.param .u64 .ptr .align 1 _Z42massMatrixMultiplyMonolithicConstantKernelILi11ELi15ELi1EEviPKdS1_S1_S1_Pd_param_3,
	.param .u64 .ptr .align 1 _Z42massMatrixMultiplyMonolithicConstantKernelILi11ELi15ELi1EEviPKdS1_S1_S1_Pd_param_4,
	.param .u64 .ptr .align 1 _Z42massMatrixMultiplyMonolithicConstantKernelILi11ELi15ELi1EEviPKdS1_S1_S1_Pd_param_5
)
{
	.reg .pred 	%p<24>;
	.reg .b16 	%rs<17>;
	.reg .b32 	%r<24>;
	.reg .b64 	%rd<14>;
	.reg .b64 	%fd<1866>;
	// demoted variable
	.shared .align 8 .b8 _ZZ42massMatrixMultiplyMonolithicConstantKernelILi11ELi15ELi1EEviPKdS1_S1_S1_PdE6s_tmp1[27000];
	ld.param.u32 	%r10, [_Z42massMatrixMultiplyMonolithicConstantKernelILi11ELi15ELi1EEviPKdS1_S1_S1_Pd_param_0];
	ld.param.u64 	%rd2, [_Z42massMatrixMultiplyMonolithicConstantKernelILi11ELi15ELi1EEviPKdS1_S1_S1_Pd_param_1];
	ld.param.u64 	%rd3, [_Z42massMatrixMultiplyMonolithicConstantKernelILi11ELi15ELi1EEviPKdS1_S1_S1_Pd_param_4];
	mov.u32 	%r1, %tid.x;
	mov.u32 	%r2, %tid.y;
	mov.u32 	%r11, %ctaid.x;
	add.s32 	%r3, %r11, %r2;
	cvt.u16.u32 	%rs1, %r1;
	mul.hi.u16 	%rs3, %rs1, 5958;
	mul.lo.s16 	%rs4, %rs3, 11;
	sub.s16 	%rs2, %rs1, %rs4;
	setp.ge.s32 	%p1, %r3, %r10;
	@%p1 bra 	$L__BB301_2;
	cvta.to.global.u64 	%rd5, %rd3;
	mad.lo.s32 	%r12, %r3, 1331, %r1;
	mul.wide.s32 	%rd6, %r12, 8;
	add.s64 	%rd7, %rd5, %rd6;
	ld.global.nc.f64 	%fd1839, [%rd7];
	ld.global.nc.f64 	%fd1838, [%rd7+968];
	ld.global.nc.f64 	%fd1837, [%rd7+1936];
	ld.global.nc.f64 	%fd1836, [%rd7+2904];
	ld.global.nc.f64 	%fd1835, [%rd7+3872];
	ld.global.nc.f64 	%fd1834, [%rd7+4840];
	ld.global.nc.f64 	%fd1833, [%rd7+5808];
	ld.global.nc.f64 	%fd1832, [%rd7+6776];
	ld.global.nc.f64 	%fd1831, [%rd7+7744];
	ld.global.nc.f64 	%fd1830, [%rd7+8712];
	ld.global.nc.f64 	%fd1829, [%rd7+9680];
$L__BB301_2:
	bar.sync 	0;
	setp.gt.u32 	%p2, %r1, 120;
	ld.const.f64 	%fd23, [const_DofToQuad];
	ld.const.f64 	%fd24, [const_DofToQuad+8];
	ld.const.f64 	%fd25, [const_DofToQuad+16];
	ld.const.f64 	%fd26, [const_DofToQuad+24];
	ld.const.f64 	%fd27, [const_DofToQuad+32];
	ld.const.f64 	%fd28, [const_DofToQuad+40];
	ld.const.f64 	%fd29, [const_DofToQuad+48];
	ld.const.f64 	%fd30, [const_DofToQuad+56];
	ld.const.f64 	%fd31, [const_DofToQuad+64];
	ld.const.f64 	%fd32, [const_DofToQuad+72];
	ld.const.f64 	%fd33, [const_DofToQuad+80];
	mov.u32 	%r13, _ZZ42massMatrixMultiplyMonolithicConstantKernelILi11ELi15ELi1EEviPKdS1_S1_S1_PdE6s_tmp1;
	mad.lo.s32 	%r4, %r2, 27000, %r13;
	mul.lo.s16 	%rs6, %rs1, 117;
	shr.u16 	%rs7, %rs6, 8;
	sub.s16 	%rs8, %rs1, %rs7;
	and.b16  	%rs9, %rs8, 254;
	shr.u16 	%rs10, %rs9, 1;
	add.s16 	%rs11, %rs10, %rs7;
	and.b16  	%rs12, %rs11, 248;
	shr.u16 	%rs13, %rs12, 3;
	cvt.u32.u16 	%r5, %rs13;
	mul.wide.u16 	%r14, %rs13, 120;
	add.s32 	%r6, %r4, %r14;
	mul.wide.u16 	%r15, %rs2, 8;
	add.s32 	%r7, %r6, %r15;
	@%p2 bra 	$L__BB301_4;
	fma.rn.f64 	%fd221, %fd23, %fd1839, 0d0000000000000000;
	fma.rn.f64 	%fd222, %fd24, %fd1838, %fd221;
	fma.rn.f64 	%fd223, %fd25, %fd1837, %fd222;
	fma.rn.f64 	%fd224, %fd26, %fd1836, %fd223;
	fma.rn.f64 	%fd225, %fd27, %fd1835, %fd224;
	fma.rn.f64 	%fd226, %fd28, %fd1834, %fd225;
	fma.rn.f64 	%fd227, %fd29, %fd1833, %fd226;
	fma.rn.f64 	%fd228, %fd30, %fd1832, %fd227;
	fma.rn.f64 	%fd229, %fd31, %fd1831, %fd228;
	fma.rn.f64 	%fd230, %fd32, %fd1830, %fd229;
	fma.rn.f64 	%fd231, %fd33, %fd1829, %fd230;
	st.shared.f64 	[%r7], %fd231;
	ld.const.f64 	%fd232, [const_DofToQuad+88];
	fma.rn.f64 	%fd233, %fd232, %fd1839, 0d0000000000000000;
	ld.const.f64 	%fd234, [const_DofToQuad+96];
	fma.rn.f64 	%fd235, %fd234, %fd1838, %fd233;
	ld.const.f64 	%fd236, [const_DofToQuad+104];
	fma.rn.f64 	%fd237, %fd236, %fd1837, %fd235;
	ld.const.f64 	%fd238, [const_DofToQuad+112];
	fma.rn.f64 	%fd239, %fd238, %fd1836, %fd237;
	ld.const.f64 	%fd240, [const_DofToQuad+120];
	fma.rn.f64 	%fd241, %fd240, %fd1835, %fd239;
	ld.const.f64 	%fd242, [const_DofToQuad+128];
	fma.rn.f64 	%fd243, %fd242, %fd1834, %fd241;
	ld.const.f64 	%fd244, [const_DofToQuad+136];
	fma.rn.f64 	%fd245, %fd244, %fd1833, %fd243;
	ld.const.f64 	%fd246, [const_DofToQuad+144];
	fma.rn.f64 	%fd247, %fd246, %fd1832, %fd245;
	ld.const.f64 	%fd248, [const_DofToQuad+152];
	fma.rn.f64 	%fd249, %fd248, %fd1831, %fd247;
	ld.const.f64 	%fd250, [const_DofToQuad+160];
	fma.rn.f64 	%fd251, %fd250, %fd1830, %fd249;
	ld.const.f64 	%fd252, [const_DofToQuad+168];
	fma.rn.f64 	%fd253, %fd252, %fd1829, %fd251;
	st.shared.f64 	[%r7+1800], %fd253;
	ld.const.f64 	%fd254, [const_DofToQuad+176];
	fma.rn.f64 	%fd255, %fd254, %fd1839, 0d0000000000000000;
	ld.const.f64 	%fd256, [const_DofToQuad+184];
	fma.rn.f64 	%fd257, %fd256, %fd1838, %fd255;
	ld.const.f64 	%fd258, [const_DofToQuad+192];
	fma.rn.f64 	%fd259, %fd258, %fd1837, %fd257;
	ld.const.f64 	%fd260, [const_DofToQuad+200];
	fma.rn.f64 	%fd261, %fd260, %fd1836, %fd259;
	ld.const.f64 	%fd262, [const_DofToQuad+208];
	fma.rn.f64 	%fd263, %fd262, %fd1835, %fd261;
	ld.const.f64 	%fd264, [const_DofToQuad+216];
	fma.rn.f64 	%fd265, %fd264, %fd1834, %fd263;
	ld.const.f64 	%fd266, [const_DofToQuad+224];
	fma.rn.f64 	%fd267, %fd266, %fd1833, %fd265;
	ld.const.f64 	%fd268, [const_DofToQuad+232];
	fma.rn.f64 	%fd269, %fd268, %fd1832, %fd267;
	ld.const.f64 	%fd270, [const_DofToQuad+240];
	fma.rn.f64 	%fd271, %fd270, %fd1831, %fd269;
	ld.const.f64 	%fd272, [const_DofToQuad+248];
	fma.rn.f64 	%fd273, %fd272, %fd1830, %fd271;
	ld.const.f64 	%fd274, [const_DofToQuad+256];
	fma.rn.f64 	%fd275, %fd274, %fd1829, %fd273;
	st.shared.f64 	[%r7+3600], %fd275;
	ld.const.f64 	%fd276, [const_DofToQuad+264];
	fma.rn.f64 	%fd277, %fd276, %fd1839, 0d0000000000000000;
	ld.const.f64 	%fd278, [const_DofToQuad+272];
	fma.rn.f64 	%fd279, %fd278, %fd1838, %fd277;
	ld.const.f64 	%fd280, [const_DofToQuad+280];
	fma.rn.f64 	%fd281, %fd280, %fd1837, %fd279;
	ld.const.f64 	%fd282, [const_DofToQuad+288];
	fma.rn.f64 	%fd283, %fd282, %fd1836, %fd281;
	ld.const.f64 	%fd284, [const_DofToQuad+296];
	fma.rn.f64 	%fd285, %fd284, %fd1835, %fd283;
	ld.const.f64 	%fd286, [const_DofToQuad+304];
	fma.rn.f64 	%fd287, %fd286, %fd1834, %fd285;
	ld.const.f64 	%fd288, [const_DofToQuad+312];
	fma.rn.f64 	%fd289, %fd288, %fd1833, %fd287;
	ld.const.f64 	%fd290, [const_DofToQuad+320];
	fma.rn.f64 	%fd291, %fd290, %fd1832, %fd289;
	ld.const.f64 	%fd292, [const_DofToQuad+328];
	fma.rn.f64 	%fd293, %fd292, %fd1831, %fd291;
	ld.const.f64 	%fd294, [const_DofToQuad+336];
	fma.rn.f64 	%fd295, %fd294, %fd1830, %fd293;
	ld.const.f64 	%fd296, [const_DofToQuad+344];
	fma.rn.f64 	%fd297, %fd296, %fd1829, %fd295;
	st.shared.f64 	[%r7+5400], %fd297;
	ld.const.f64 	%fd298, [const_DofToQuad+352];
	fma.rn.f64 	%fd299, %fd298, %fd1839, 0d0000000000000000;
	ld.const.f64 	%fd300, [const_DofToQuad+360];
	fma.rn.f64 	%fd301, %fd300, %fd1838, %fd299;
	ld.const.f64 	%fd302, [const_DofToQuad+368];
	fma.rn.f64 	%fd303, %fd302, %fd1837, %fd301;
	ld.const.f64 	%fd304, [const_DofToQuad+376];
	fma.rn.f64 	%fd305, %fd304, %fd1836, %fd303;
	ld.const.f64 	%fd306, [const_DofToQuad+384];
	fma.rn.f64 	%fd307, %fd306, %fd1835, %fd305;
	ld.const.f64 	%fd308, [const_DofToQuad+392];
	fma.rn.f64 	%fd309, %fd308, %fd1834, %fd307;
	ld.const.f64 	%fd310, [const_DofToQuad+400];
	fma.rn.f64 	%fd311, %fd310, %fd1833, %fd309;
	ld.const.f64 	%fd312, [const_DofToQuad+408];
	fma.rn.f64 	%fd313, %fd312, %fd1832, %fd311;
	ld.const.f64 	%fd314, [const_DofToQuad+416];
	fma.rn.f64 	%fd315, %fd314, %fd1831, %fd313;
	ld.const.f64 	%fd316, [const_DofToQuad+424];
	fma.rn.f64 	%fd317, %fd316, %fd1830, %fd315;
	ld.const.f64 	%fd318, [const_DofToQuad+432];
	fma.rn.f64 	%fd319, %fd318, %fd1829, %fd317;
	st.shared.f64 	[%r7+7200], %fd319;
	ld.const.f64 	%fd320, [const_DofToQuad+440];
	fma.rn.f64 	%fd321, %fd320, %fd1839, 0d0000000000000000;
	ld.const.f64 	%fd322, [const_DofToQuad+448];
	fma.rn.f64 	%fd323, %fd322, %fd1838, %fd321;
	ld.const.f64 	%fd324, [const_DofToQuad+456];
	fma.rn.f64 	%fd325, %fd324, %fd1837, %fd323;
	ld.const.f64 	%fd326, [const_DofToQuad+464];
	fma.rn.f64 	%fd327, %fd326, %fd1836, %fd325;
	ld.const.f64 	%fd328, [const_DofToQuad+472];
	fma.rn.f64 	%fd329, %fd328, %fd1835, %fd327;
	ld.const.f64 	%fd330, [const_DofToQuad+480];
	fma.rn.f64 	%fd331, %fd330, %fd1834, %fd329;
	ld.const.f64 	%fd332, [const_DofToQuad+488];
	fma.rn.f64 	%fd333, %fd332, %fd1833, %fd331;
	ld.const.f64 	%fd334, [const_DofToQuad+496];
	fma.rn.f64 	%fd335, %fd334, %fd1832, %fd333;
	ld.const.f64 	%fd336, [const_DofToQuad+504];
	fma.rn.f64 	%fd337, %fd336, %fd1831, %fd335;
	ld.const.f64 	%fd338, [const_DofToQuad+512];
	fma.rn.f64 	%fd339, %fd338, %fd1830, %fd337;
	ld.const.f64 	%fd340, [const_DofToQuad+520];
	fma.rn.f64 	%fd341, %fd340, %fd1829, %fd339;
	st.shared.f64 	[%r7+9000], %fd341;
	ld.const.f64 	%fd342, [const_DofToQuad+528];
	fma.rn.f64 	%fd343, %fd342, %fd1839, 0d0000000000000000;
	ld.const.f64 	%fd344, [const_DofToQuad+536];
	fma.rn.f64 	%fd345, %fd344, %fd1838, %fd343;
	ld.const.f64 	%fd346, [const_DofToQuad+544];
	fma.rn.f64 	%fd347, %fd346, %fd1837, %fd345;
	ld.const.f64 	%fd348, [const_DofToQuad+552];
	fma.rn.f64 	%fd349, %fd348, %fd1836, %fd347;
	ld.const.f64 	%fd350, [const_DofToQuad+560];
	fma.rn.f64 	%fd351, %fd350, %fd1835, %fd349;
	ld.const.f64 	%fd352, [const_DofToQuad+568];
	fma.rn.f64 	%fd353, %fd352, %fd1834, %fd351;
	ld.const.f64 	%fd354, [const_DofToQuad+576];
	fma.rn.f64 	%fd355, %fd354, %fd1833, %fd353;
	ld.const.f64 	%fd356, [const_DofToQuad+584];
	fma.rn.f64 	%fd357, %fd356, %fd1832, %fd355;
	ld.const.f64 	%fd358, [const_DofToQuad+592];
	fma.rn.f64 	%fd359, %fd358, %fd1831, %fd357;
	ld.const.f64 	%fd360, [const_DofToQuad+600];
	fma.rn.f64 	%fd361, %fd360, %fd1830, %fd359;
	ld.const.f64 	%fd362, [const_DofToQuad+608];
	fma.rn.f64 	%fd363, %fd362, %fd1829, %fd361;
	st.shared.f64 	[%r7+10800], %fd363;
	ld.const.f64 	%fd364, [const_DofToQuad+616];
	fma.rn.f64 	%fd365, %fd364, %fd1839, 0d0000000000000000;
	ld.const.f64 	%fd366, [const_DofToQuad+624];
	fma.rn.f64 	%fd367, %fd366, %fd1838, %fd365;
	ld.const.f64 	%fd368, [const_DofToQuad+632];
	fma.rn.f64 	%fd369, %fd368, %fd1837, %fd367;
	ld.const.f64 	%fd370, [const_DofToQuad+640];
	fma.rn.f64 	%fd371, %fd370, %fd1836, %fd369;
	ld.const.f64 	%fd372, [const_DofToQuad+648];
	fma.rn.f64 	%fd373, %fd372, %fd1835, %fd371;
	ld.const.f64 	%fd374, [const_DofToQuad+656];
	fma.rn.f64 	%fd375, %fd374, %fd1834, %fd373;
	ld.const.f64 	%fd376, [const_DofToQuad+664];
	fma.rn.f64 	%fd377, %fd376, %fd1833, %fd375;
	ld.const.f64 	%fd378, [const_DofToQuad+672];
	fma.rn.f64 	%fd379, %fd378, %fd1832, %fd377;
	ld.const.f64 	%fd380, [const_DofToQuad+680];
	fma.rn.f64 	%fd381, %fd380, %fd1831, %fd379;
	ld.const.f64 	%fd382, [const_DofToQuad+688];
	fma.rn.f64 	%fd383, %fd382, %fd1830, %fd381;
	ld.const.f64 	%fd384, [const_DofToQuad+696];
	fma.rn.f64 	%fd385, %fd384, %fd1829, %fd383;
	st.shared.f64 	[%r7+12600], %fd385;
	ld.const.f64 	%fd386, [const_DofToQuad+704];
	fma.rn.f64 	%fd387, %fd386, %fd1839, 0d0000000000000000;
	ld.const.f64 	%fd388, [const_DofToQuad+712];
	fma.rn.f64 	%fd389, %fd388, %fd1838, %fd387;
	ld.const.f64 	%fd390, [const_DofToQuad+720];
	fma.rn.f64 	%fd391, %fd390, %fd1837, %fd389;
	ld.const.f64 	%fd392, [const_DofToQuad+728];
	fma.rn.f64 	%fd393, %fd392, %fd1836, %fd391;
	ld.const.f64 	%fd394, [const_DofToQuad+736];
	fma.rn.f64 	%fd395, %fd394, %fd1835, %fd393;
	ld.const.f64 	%fd396, [const_DofToQuad+744];
	fma.rn.f64 	%fd397, %fd396, %fd1834, %fd395;
	ld.const.f64 	%fd398, [const_DofToQuad+752];
	fma.rn.f64 	%fd399, %fd398, %fd1833, %fd397;
	ld.const.f64 	%fd400, [const_DofToQuad+760];
	fma.rn.f64 	%fd401, %fd400, %fd1832, %fd399;
	ld.const.f64 	%fd402, [const_DofToQuad+768];
	fma.rn.f64 	%fd403, %fd402, %fd1831, %fd401;
	ld.const.f64 	%fd404, [const_DofToQuad+776];
	fma.rn.f64 	%fd405, %fd404, %fd1830, %fd403;
	ld.const.f64 	%fd406, [const_DofToQuad+784];
	fma.rn.f64 	%fd407, %fd406, %fd1829, %fd405;
	st.shared.f64 	[%r7+14400], %fd407;
	ld.const.f64 	%fd408, [const_DofToQuad+792];
	fma.rn.f64 	%fd409, %fd408, %fd1839, 0d0000000000000000;
	ld.const.f64 	%fd410, [const_DofToQuad+800];
	fma.rn.f64 	%fd411, %fd410, %fd1838, %fd409;
	ld.const.f64 	%fd412, [const_DofToQuad+808];
	fma.rn.f64 	%fd413, %fd412, %fd1837, %fd411;
	ld.const.f64 	%fd414, [const_DofToQuad+816];
	fma.rn.f64 	%fd415, %fd414, %fd1836, %fd413;
	ld.const.f64 	%fd416, [const_DofToQuad+824];
	fma.rn.f64 	%fd417, %fd416, %fd1835, %fd415;
	ld.const.f64 	%fd418, [const_DofToQuad+832];
	fma.rn.f64 	%fd419, %fd418, %fd1834, %fd417;
	ld.const.f64 	%fd420, [const_DofToQuad+840];
	fma.rn.f64 	%fd421, %fd420, %fd1833, %fd419;
	ld.const.f64 	%fd422, [const_DofToQuad+848];
	fma.rn.f64 	%fd423, %fd422, %fd1832, %fd421;
	ld.const.f64 	%fd424, [const_DofToQuad+856];
	fma.rn.f64 	%fd425, %fd424, %fd1831, %fd423;
	ld.const.f64 	%fd426, [const_DofToQuad+864];
	fma.rn.f64 	%fd427, %fd426, %fd1830, %fd425;
	ld.const.f64 	%fd428, [const_DofToQuad+872];
	fma.rn.f64 	%fd429, %fd428, %fd1829, %fd427;
	st.shared.f64 	[%r7+16200], %fd429;
	ld.const.f64 	%fd430, [const_DofToQuad+880];
	fma.rn.f64 	%fd431, %fd430, %fd1839, 0d0000000000000000;
	ld.const.f64 	%fd432, [const_DofToQuad+888];
	fma.rn.f64 	%fd433, %fd432, %fd1838, %fd431;
	ld.const.f64 	%fd434, [const_DofToQuad+896];
	fma.rn.f64 	%fd435, %fd434, %fd1837, %fd433;
	ld.const.f64 	%fd436, [const_DofToQuad+904];
	fma.rn.f64 	%fd437, %fd436, %fd1836, %fd435;
	ld.const.f64 	%fd438, [const_DofToQuad+912];
	fma.rn.f64 	%fd439, %fd438, %fd1835, %fd437;
	ld.const.f64 	%fd440, [const_DofToQuad+920];
	fma.rn.f64 	%fd441, %fd440, %fd1834, %fd439;
	ld.const.f64 	%fd442, [const_DofToQuad+928];
	fma.rn.f64 	%fd443, %fd442, %fd1833, %fd441;
	ld.const.f64 	%fd444, [const_DofToQuad+936];
	fma.rn.f64 	%fd445, %fd444, %fd1832, %fd443;
	ld.const.f64 	%fd446, [const_DofToQuad+944];
	fma.rn.f64 	%fd447, %fd446, %fd1831, %fd445;
	ld.const.f64 	%fd448, [const_DofToQuad+952];
	fma.rn.f64 	%fd449, %fd448, %fd1830, %fd447;
	ld.const.f64 	%fd450, [const_DofToQuad+960];
	fma.rn.f64 	%fd451, %fd450, %fd1829, %fd449;
	st.shared.f64 	[%r7+18000], %fd451;
	ld.const.f64 	%fd452, [const_DofToQuad+968];
	fma.rn.f64 	%fd453, %fd452, %fd1839, 0d0000000000000000;
	ld.const.f64 	%fd454, [const_DofToQuad+976];
	fma.rn.f64 	%fd455, %fd454, %fd1838, %fd453;
	ld.const.f64 	%fd456, [const_DofToQuad+984];
	fma.rn.f64 	%fd457, %fd456, %fd1837, %fd455;
	ld.const.f64 	%fd458, [const_DofToQuad+992];
	fma.rn.f64 	%fd459, %fd458, %fd1836, %fd457;
	ld.const.f64 	%fd460, [const_DofToQuad+1000];
	fma.rn.f64 	%fd461, %fd460, %fd1835, %fd459;
	ld.const.f64 	%fd462, [const_DofToQuad+1008];
	fma.rn.f64 	%fd463, %fd462, %fd1834, %fd461;
	ld.const.f64 	%fd464, [const_DofToQuad+1016];
	fma.rn.f64 	%fd465, %fd464, %fd1833, %fd463;
	ld.const.f64 	%fd466, [const_DofToQuad+1024];
	fma.rn.f64 	%fd467, %fd466, %fd1832, %fd465;
	ld.const.f64 	%fd468, [const_DofToQuad+1032];
	fma.rn.f64 	%fd469, %fd468, %fd1831, %fd467;
	ld.const.f64 	%fd470, [const_DofToQuad+1040];
	fma.rn.f64 	%fd471, %fd470, %fd1830, %fd469;
	ld.const.f64 	%fd472, [const_DofToQuad+1048];
	fma.rn.f64 	%fd473, %fd472, %fd1829, %fd471;
	st.shared.f64 	[%r7+19800], %fd473;
	ld.const.f64 	%fd474, [const_DofToQuad+1056];
	fma.rn.f64 	%fd475, %fd474, %fd1839, 0d0000000000000000;
	ld.const.f64 	%fd476, [const_DofToQuad+1064];
	fma.rn.f64 	%fd477, %fd476, %fd1838, %fd475;
	ld.const.f64 	%fd478, [const_DofToQuad+1072];
	fma.rn.f64 	%fd479, %fd478, %fd1837, %fd477;
	ld.const.f64 	%fd480, [const_DofToQuad+1080];
	fma.rn.f64 	%fd481, %fd480, %fd1836, %fd479;
	ld.const.f64 	%fd482, [const_DofToQuad+1088];
	fma.rn.f64 	%fd483, %fd482, %fd1835, %fd481;
	ld.const.f64 	%fd484, [const_DofToQuad+1096];
	fma.rn.f64 	%fd485, %fd484, %fd1834, %fd483;
	ld.const.f64 	%fd486, [const_DofToQuad+1104];
	fma.rn.f64 	%fd487, %fd486, %fd1833, %fd485;
	ld.const.f64 	%fd488, [const_DofToQuad+1112];
	fma.rn.f64 	%fd489, %fd488, %fd1832, %fd487;
	ld.const.f64 	%fd490, [const_DofToQuad+1120];
	fma.rn.f64 	%fd491, %fd490, %fd1831, %fd489;
	ld.const.f64 	%fd492, [const_DofToQuad+1128];
	fma.rn.f64 	%fd493, %fd492, %fd1830, %fd491;
	ld.const.f64 	%fd494, [const_DofToQuad+1136];
	fma.rn.f64 	%fd495, %fd494, %fd1829, %fd493;
	st.shared.f64 	[%r7+21600], %fd495;
	ld.const.f64 	%fd496, [const_DofToQuad+1144];
	fma.rn.f64 	%fd497, %fd496, %fd1839, 0d0000000000000000;
	ld.const.f64 	%fd498, [const_DofToQuad+1152];
	fma.rn.f64 	%fd499, %fd498, %fd1838, %fd497;
	ld.const.f64 	%fd500, [const_DofToQuad+1160];
	fma.rn.f64 	%fd501, %fd500, %fd1837, %fd499;
	ld.const.f64 	%fd502, [const_DofToQuad+1168];
	fma.rn.f64 	%fd503, %fd502, %fd1836, %fd501;
	ld.const.f64 	%fd504, [const_DofToQuad+1176];
	fma.rn.f64 	%fd505, %fd504, %fd1835, %fd503;
	ld.const.f64 	%fd506, [const_DofToQuad+1184];
	fma.rn.f64 	%fd507, %fd506, %fd1834, %fd505;
	ld.const.f64 	%fd508, [const_DofToQuad+1192];
	fma.rn.f64 	%fd509, %fd508, %fd1833, %fd507;
	ld.const.f64 	%fd510, [const_DofToQuad+1200];
	fma.rn.f64 	%fd511, %fd510, %fd1832, %fd509;
	ld.const.f64 	%fd512, [const_DofToQuad+1208];
	fma.rn.f64 	%fd513, %fd512, %fd1831, %fd511;
	ld.const.f64 	%fd514, [const_DofToQuad+1216];
	fma.rn.f64 	%fd515, %fd514, %fd1830, %fd513;
	ld.const.f64 	%fd516, [const_DofToQuad+1224];
	fma.rn.f64 	%fd517, %fd516, %fd1829, %fd515;
	st.shared.f64 	[%r7+23400], %fd517;
	ld.const.f64 	%fd518, [const_DofToQuad+1232];
	fma.rn.f64 	%fd519, %fd518, %fd1839, 0d0000000000000000;
	ld.const.f64 	%fd520, [const_DofToQuad+1240];
	fma.rn.f64 	%fd521, %fd520, %fd1838, %fd519;
	ld.const.f64 	%fd522, [const_DofToQuad+1248];
	fma.rn.f64 	%fd523, %fd522, %fd1837, %fd521;
	ld.const.f64 	%fd524, [const_DofToQuad+1256];
	fma.rn.f64 	%fd525, %fd524, %fd1836, %fd523;
	ld.const.f64 	%fd526, [const_DofToQuad+1264];
	fma.rn.f64 	%fd527, %fd526, %fd1835, %fd525;
	ld.const.f64 	%fd528, [const_DofToQuad+1272];
	fma.rn.f64 	%fd529, %fd528, %fd1834, %fd527;
	ld.const.f64 	%fd530, [const_DofToQuad+1280];
	fma.rn.f64 	%fd531, %fd530, %fd1833, %fd529;
	ld.const.f64 	%fd532, [const_DofToQuad+1288];
	fma.rn.f64 	%fd533, %fd532, %fd1832, %fd531;
	ld.const.f64 	%fd534, [const_DofToQuad+1296];
	fma.rn.f64 	%fd535, %fd534, %fd1831, %fd533;
	ld.const.f64 	%fd536, [const_DofToQuad+1304];
	fma.rn.f64 	%fd537, %fd536, %fd1830, %fd535;
	ld.const.f64 	%fd538, [const_DofToQuad+1312];
	fma.rn.f64 	%fd539, %fd538, %fd1829, %fd537;
	st.shared.f64 	[%r7+25200], %fd539;
$L__BB301_4:
	bar.sync 	0;
	setp.gt.u32 	%p3, %r1, 164;
	mad.lo.s32 	%r16, %r5, 1680, %r6;
	add.s32 	%r8, %r16, %r15;
	@%p3 bra 	$L__BB301_6;
	ld.shared.f64 	%fd540, [%r8];
	ld.shared.f64 	%fd541, [%r8+120];
	ld.shared.f64 	%fd542, [%r8+240];
	ld.shared.f64 	%fd543, [%r8+360];
	ld.shared.f64 	%fd544, [%r8+480];
	ld.shared.f64 	%fd545, [%r8+600];
	ld.shared.f64 	%fd546, [%r8+720];
	ld.shared.f64 	%fd547, [%r8+840];
	ld.shared.f64 	%fd548, [%r8+960];
	ld.shared.f64 	%fd549, [%r8+1080];
	ld.shared.f64 	%fd550, [%r8+1200];
	fma.rn.f64 	%fd551, %fd23, %fd540, 0d0000000000000000;
	fma.rn.f64 	%fd552, %fd24, %fd541, %fd551;
	fma.rn.f64 	%fd553, %fd25, %fd542, %fd552;
	fma.rn.f64 	%fd554, %fd26, %fd543, %fd553;
	fma.rn.f64 	%fd555, %fd27, %fd544, %fd554;
	fma.rn.f64 	%fd556, %fd28, %fd545, %fd555;
	fma.rn.f64 	%fd557, %fd29, %fd546, %fd556;
	fma.rn.f64 	%fd558, %fd30, %fd547, %fd557;
	fma.rn.f64 	%fd559, %fd31, %fd548, %fd558;
	fma.rn.f64 	%fd560, %fd32, %fd549, %fd559;
	fma.rn.f64 	%fd561, %fd33, %fd550, %fd560;
	st.shared.f64 	[%r8], %fd561;
	ld.const.f64 	%fd562, [const_DofToQuad+88];
	fma.rn.f64 	%fd563, %fd562, %fd540, 0d0000000000000000;
	ld.const.f64 	%fd564, [const_DofToQuad+96];
	fma.rn.f64 	%fd565, %fd564, %fd541, %fd563;
	ld.const.f64 	%fd566, [const_DofToQuad+104];
	fma.rn.f64 	%fd567, %fd566, %fd542, %fd565;
	ld.const.f64 	%fd568, [const_DofToQuad+112];
	fma.rn.f64 	%fd569, %fd568, %fd543, %fd567;
	ld.const.f64 	%fd570, [const_DofToQuad+120];
	fma.rn.f64 	%fd571, %fd570, %fd544, %fd569;
	ld.const.f64 	%fd572, [const_DofToQuad+128];
	fma.rn.f64 	%fd573, %fd572, %fd545, %fd571;
	ld.const.f64 	%fd574, [const_DofToQuad+136];
	fma.rn.f64 	%fd575, %fd574, %fd546, %fd573;
	ld.const.f64 	%fd576, [const_DofToQuad+144];
	fma.rn.f64 	%fd577, %fd576, %fd547, %fd575;
	ld.const.f64 	%fd578, [const_DofToQuad+152];
	fma.rn.f64 	%fd579, %fd578, %fd548, %fd577;
	ld.const.f64 	%fd580, [const_DofToQuad+160];
	fma.rn.f64 	%fd581, %fd580, %fd549, %fd579;
	ld.const.f64 	%fd582, [const_DofToQuad+168];
	fma.rn.f64 	%fd583, %fd582, %fd550, %fd581;
	st.shared.f64 	[%r8+120], %fd583;
	ld.const.f64 	%fd584, [const_DofToQuad+176];
	fma.rn.f64 	%fd585, %fd584, %fd540, 0d0000000000000000;
	ld.const.f64 	%fd586, [const_DofToQuad+184];
	fma.rn.f64 	%fd587, %fd586, %fd541, %fd585;
	ld.const.f64 	%fd588, [const_DofToQuad+192];
	fma.rn.f64 	%fd589, %fd588, %fd542, %fd587;
	ld.const.f64 	%fd590, [const_DofToQuad+200];
	fma.rn.f64 	%fd591, %fd590, %fd543, %fd589;
	ld.const.f64 	%fd592, [const_DofToQuad+208];
	fma.rn.f64 	%fd593, %fd592, %fd544, %fd591;
	ld.const.f64 	%fd594, [const_DofToQuad+216];
	fma.rn.f64 	%fd595, %fd594, %fd545, %fd593;
	ld.const.f64 	%fd596, [const_DofToQuad+224];
	fma.rn.f64 	%fd597, %fd596, %fd546, %fd595;
	ld.const.f64 	%fd598, [const_DofToQuad+232];
	fma.rn.f64 	%fd599, %fd598, %fd547, %fd597;
	ld.const.f64 	%fd600, [const_DofToQuad+240];
	fma.rn.f64 	%fd601, %fd600, %fd548, %fd599;
	ld.const.f64 	%fd602, [const_DofToQuad+248];
	fma.rn.f64 	%fd603, %fd602, %fd549, %fd601;
	ld.const.f64 	%fd604, [const_DofToQuad+256];
	fma.rn.f64 	%fd605, %fd604, %fd550, %fd603;
	st.shared.f64 	[%r8+240], %fd605;
	ld.const.f64 	%fd606, [const_DofToQuad+264];
	fma.rn.f64 	%fd607, %fd606, %fd540, 0d0000000000000000;
	ld.const.f64 	%fd608, [const_DofToQuad+272];
	fma.rn.f64 	%fd609, %fd608, %fd541, %fd607;
	ld.const.f64 	%fd610, [const_DofToQuad+280];
	fma.rn.f64 	%fd611, %fd610, %fd542, %fd609;
	ld.const.f64 	%fd612, [const_DofToQuad+288];
	fma.rn.f64 	%fd613, %fd612, %fd543, %fd611;
	ld.const.f64 	%fd614, [const_DofToQuad+296];
	fma.rn.f64 	%fd615, %fd614, %fd544, %fd613;
	ld.const.f64 	%fd616, [const_DofToQuad+304];
	fma.rn.f64 	%fd617, %fd616, %fd545, %fd615;
	ld.const.f64 	%fd618, [const_DofToQuad+312];
	fma.rn.f64 	%fd619, %fd618, %fd546, %fd617;
	ld.const.f64 	%fd620, [const_DofToQuad+320];
	fma.rn.f64 	%fd621, %fd620, %fd547, %fd619;
	ld.const.f64 	%fd622, [const_DofToQuad+328];
	fma.rn.f64 	%fd623, %fd622, %fd548, %fd621;
	ld.const.f64 	%fd624, [const_DofToQuad+336];
	fma.rn.f64 	%fd625, %fd624, %fd549, %fd623;
	ld.const.f64 	%fd626, [const_DofToQuad+344];
	fma.rn.f64 	%fd627, %fd626, %fd550, %fd625;
	st.shared.f64 	[%r8+360], %fd627;
	ld.const.f64 	%fd628, [const_DofToQuad+352];
	fma.rn.f64 	%fd629, %fd628, %fd540, 0d0000000000000000;
	ld.const.f64 	%fd630, [const_DofToQuad+360];
	fma.rn.f64 	%fd631, %fd630, %fd541, %fd629;
	ld.const.f64 	%fd632, [const_DofToQuad+368];
	fma.rn.f64 	%fd633, %fd632, %fd542, %fd631;
	ld.const.f64 	%fd634, [const_DofToQuad+376];
	fma.rn.f64 	%fd635, %fd634, %fd543, %fd633;
	ld.const.f64 	%fd636, [const_DofToQuad+384];
	fma.rn.f64 	%fd637, %fd636, %fd544, %fd635;
	ld.const.f64 	%fd638, [const_DofToQuad+392];
	fma.rn.f64 	%fd639, %fd638, %fd545, %fd637;
	ld.const.f64 	%fd640, [const_DofToQuad+400];
	fma.rn.f64 	%fd641, %fd640, %fd546, %fd639;
	ld.const.f64 	%fd642, [const_DofToQuad+408];
	fma.rn.f64 	%fd643, %fd642, %fd547, %fd641;
	ld.const.f64 	%fd644, [const_DofToQuad+416];
	fma.rn.f64 	%fd645, %fd644, %fd548, %fd643;
	ld.const.f64 	%fd646, [const_DofToQuad+424];
	fma.rn.f64 	%fd647, %fd646, %fd549, %fd645;
	ld.const.f64 	%fd648, [const_DofToQuad+432];
	fma.rn.f64 	%fd649, %fd648, %fd550, %fd647;
	st.shared.f64 	[%r8+480], %fd649;
	ld.const.f64 	%fd650, [const_DofToQuad+440];
	fma.rn.f64 	%fd651, %fd650, %fd540, 0d0000000000000000;
	ld.const.f64 	%fd652, [const_DofToQuad+448];
	fma.rn.f64 	%fd653, %fd652, %fd541, %fd651;
	ld.const.f64 	%fd654, [const_DofToQuad+456];
	fma.rn.f64 	%fd655, %fd654, %fd542, %fd653;
	ld.const.f64 	%fd656, [const_DofToQuad+464];
	fma.rn.f64 	%fd657, %fd656, %fd543, %fd655;
	ld.const.f64 	%fd658, [const_DofToQuad+472];
	fma.rn.f64 	%fd659, %fd658, %fd544, %fd657;
	ld.const.f64 	%fd660, [const_DofToQuad+480];
	fma.rn.f64 	%fd661, %fd660, %fd545, %fd659;
	ld.const.f64 	%fd662, [const_DofToQuad+488];
	fma.rn.f64 	%fd663, %fd662, %fd546, %fd661;
	ld.const.f64 	%fd664, [const_DofToQuad+496];
	fma.rn.f64 	%fd665, %fd664, %fd547, %fd663;
	ld.const.f64 	%fd666, [const_DofToQuad+504];
	fma.rn.f64 	%fd667, %fd666, %fd548, %fd665;
	ld.const.f64 	%fd668, [const_DofToQuad+512];
	fma.rn.f64 	%fd669, %fd668, %fd549, %fd667;
	ld.const.f64 	%fd670, [const_DofToQuad+520];
	fma.rn.f64 	%fd671, %fd670, %fd550, %fd669;
	st.shared.f64 	[%r8+600], %fd671;
	ld.const.f64 	%fd672, [const_DofToQuad+528];
	fma.rn.f64 	%fd673, %fd672, %fd540, 0d0000000000000000;
	ld.const.f64 	%fd674, [const_DofToQuad+536];
	fma.rn.f64 	%fd675, %fd674, %fd541, %fd673;
	ld.const.f64 	%fd676, [const_DofToQuad+544];
	fma.rn.f64 	%fd677, %fd676, %fd542, %fd675;
	ld.const.f64 	%fd678, [const_DofToQuad+552];
	fma.rn.f64 	%fd679, %fd678, %fd543, %fd677;
	ld.const.f64 	%fd680, [const_DofToQuad+560];
	fma.rn.f64 	%fd681, %fd680, %fd544, %fd679;
	ld.const.f64 	%fd682, [const_DofToQuad+568];
	fma.rn.f64 	%fd683, %fd682, %fd545, %fd681;
	ld.const.f64 	%fd684, [const_DofToQuad+576];
	fma.rn.f64 	%fd685, %fd684, %fd546, %fd683;
	ld.const.f64 	%fd686, [const_DofToQuad+584];
	fma.rn.f64 	%fd687, %fd686, %fd547, %fd685;
	ld.const.f64 	%fd688, [const_DofToQuad+592];
	fma.rn.f64 	%fd689, %fd688, %fd548, %fd687;
	ld.const.f64 	%fd690, [const_DofToQuad+600];
	fma.rn.f64 	%fd691, %fd690, %fd549, %fd689;
	ld.const.f64 	%fd692, [const_DofToQuad+608];
	fma.rn.f64 	%fd693, %fd692, %fd550, %fd691;
	st.shared.f64 	[%r8+720], %fd693;
	ld.const.f64 	%fd694, [const_DofToQuad+616];
	fma.rn.f64 	%fd695, %fd694, %fd540, 0d0000000000000000;
	ld.const.f64 	%fd696, [const_DofToQuad+624];
	fma.rn.f64 	%fd697, %fd696, %fd541, %fd695;
	ld.const.f64 	%fd698, [const_DofToQuad+632];
	fma.rn.f64 	%fd699, %fd698, %fd542, %fd697;
	ld.const.f64 	%fd700, [const_DofToQuad+640];
	fma.rn.f64 	%fd701, %fd700, %fd543, %fd699;
	ld.const.f64 	%fd702, [const_DofToQuad+648];
	fma.rn.f64 	%fd703, %fd702, %fd544, %fd701;
	ld.const.f64 	%fd704, [const_DofToQuad+656];
	fma.rn.f64 	%fd705, %fd704, %fd545, %fd703;
	ld.const.f64 	%fd706, [const_DofToQuad+664];
	fma.rn.f64 	%fd707, %fd706, %fd546, %fd705;
	ld.const.f64 	%fd708, [const_DofToQuad+672];
	fma.rn.f64 	%fd709, %fd708, %fd547, %fd707;
	ld.const.f64 	%fd710, [const_DofToQuad+680];
	fma.rn.f64 	%fd711, %fd710, %fd548, %fd709;
	ld.const.f64 	%fd712, [const_DofToQuad+688];
	fma.rn.f64 	%fd713, %fd712, %fd549, %fd711;
	ld.const.f64 	%fd714, [const_DofToQuad+696];
	fma.rn.f64 	%fd715, %fd714, %fd550, %fd713;
	st.shared.f64 	[%r8+840], %fd715;
	ld.const.f64 	%fd716, [const_DofToQuad+704];
	fma.rn.f64 	%fd717, %fd716, %fd540, 0d0000000000000000;
	ld.const.f64 	%fd718, [const_DofToQuad+712];
	fma.rn.f64 	%fd719, %fd718, %fd541, %fd717;
	ld.const.f64 	%fd720, [const_DofToQuad+720];
	fma.rn.f64 	%fd721, %fd720, %fd542, %fd719;
	ld.const.f64 	%fd722, [const_DofToQuad+728];
	fma.rn.f64 	%fd723, %fd722, %fd543, %fd721;
	ld.const.f64 	%fd724, [const_DofToQuad+736];
	fma.rn.f64 	%fd725, %fd724, %fd544, %fd723;
	ld.const.f64 	%fd726, [const_DofToQuad+744];
	fma.rn.f64 	%fd727, %fd726, %fd545, %fd725;
	ld.const.f64 	%fd728, [const_DofToQuad+752];
	fma.rn.f64 	%fd729, %fd728, %fd546, %fd727;
	ld.const.f64 	%fd730, [const_DofToQuad+760];
	fma.rn.f64 	%fd731, %fd730, %fd547, %fd729;
	ld.const.f64 	%fd732, [const_DofToQuad+768];
	fma.rn.f64 	%fd733, %fd732, %fd548, %fd731;
	ld.const.f64 	%fd734, [const_DofToQuad+776];
	fma.rn.f64 	%fd735, %fd734, %fd549, %fd733;
	ld.const.f64 	%fd736, [const_DofToQuad+784];
	fma.rn.f64 	%fd737, %fd736, %fd550, %fd735;
	st.shared.f64 	[%r8+960], %fd737;
	ld.const.f64 	%fd738, [const_DofToQuad+792];
	fma.rn.f64 	%fd739, %fd738, %fd540, 0d0000000000000000;
	ld.const.f64 	%fd740, [const_DofToQuad+800];
	fma.rn.f64 	%fd741, %fd740, %fd541, %fd739;
	ld.const.f64 	%fd742, [const_DofToQuad+808];
	fma.rn.f64 	%fd743, %fd742, %fd542, %fd741;
	ld.const.f64 	%fd744, [const_DofToQuad+816];
	fma.rn.f64 	%fd745, %fd744, %fd543, %fd743;
	ld.const.f64 	%fd746, [const_DofToQuad+824];
	fma.rn.f64 	%fd747, %fd746, %fd544, %fd745;
	ld.const.f64 	%fd748, [const_DofToQuad+832];
	fma.rn.f64 	%fd749, %fd748, %fd545, %fd747;
	ld.const.f64 	%fd750, [const_DofToQuad+840];
	fma.rn.f64 	%fd751, %fd750, %fd546, %fd749;
	ld.const.f64 	%fd752, [const_DofToQuad+848];
	fma.rn.f64 	%fd753, %fd752, %fd547, %fd751;
	ld.const.f64 	%fd754, [const_DofToQuad+856];
	fma.rn.f64 	%fd755, %fd754, %fd548, %fd753;
	ld.const.f64 	%fd756, [const_DofToQuad+864];
	fma.rn.f64 	%fd757, %fd756, %fd549, %fd755;
	ld.const.f64 	%fd758, [const_DofToQuad+872];
	fma.rn.f64 	%fd759, %fd758, %fd550, %fd757;
	st.shared.f64 	[%r8+1080], %fd759;
	ld.const.f64 	%fd760, [const_DofToQuad+880];
	fma.rn.f64 	%fd761, %fd760, %fd540, 0d0000000000000000;
	ld.const.f64 	%fd762, [const_DofToQuad+888];
	fma.rn.f64 	%fd763, %fd762, %fd541, %fd761;
	ld.const.f64 	%fd764, [const_DofToQuad+896];
	fma.rn.f64 	%fd765, %fd764, %fd542, %fd763;
	ld.const.f64 	%fd766, [const_DofToQuad+904];
	fma.rn.f64 	%fd767, %fd766, %fd543, %fd765;
	ld.const.f64 	%fd768, [const_DofToQuad+912];
	fma.rn.f64 	%fd769, %fd768, %fd544, %fd767;
	ld.const.f64 	%fd770, [const_DofToQuad+920];
	fma.rn.f64 	%fd771, %fd770, %fd545, %fd769;
	ld.const.f64 	%fd772, [const_DofToQuad+928];
	fma.rn.f64 	%fd773, %fd772, %fd546, %fd771;
	ld.const.f64 	%fd774, [const_DofToQuad+936];
	fma.rn.f64 	%fd775, %fd774, %fd547, %fd773;
	ld.const.f64 	%fd776, [const_DofToQuad+944];
	fma.rn.f64 	%fd777, %fd776, %fd548, %fd775;
	ld.const.f64 	%fd778, [const_DofToQuad+952];
	fma.rn.f64 	%fd779, %fd778, %fd549, %fd777;
	ld.const.f64 	%fd780, [const_DofToQuad+960];
	fma.rn.f64 	%fd781, %fd780, %fd550, %fd779;
	st.shared.f64 	[%r8+1200], %fd781;
	ld.const.f64 	%fd782, [const_DofToQuad+968];
	fma.rn.f64 	%fd783, %fd782, %fd540, 0d0000000000000000;
	ld.const.f64 	%fd784, [const_DofToQuad+976];
	fma.rn.f64 	%fd785, %fd784, %fd541, %fd783;
	ld.const.f64 	%fd786, [const_DofToQuad+984];
	fma.rn.f64 	%fd787, %fd786, %fd542, %fd785;
	ld.const.f64 	%fd788, [const_DofToQuad+992];
	fma.rn.f64 	%fd789, %fd788, %fd543, %fd787;
	ld.const.f64 	%fd790, [const_DofToQuad+1000];
	fma.rn.f64 	%fd791, %fd790, %fd544, %fd789;
	ld.const.f64 	%fd792, [const_DofToQuad+1008];
	fma.rn.f64 	%fd793, %fd792, %fd545, %fd791;
	ld.const.f64 	%fd794, [const_DofToQuad+1016];
	fma.rn.f64 	%fd795, %fd794, %fd546, %fd793;
	ld.const.f64 	%fd796, [const_DofToQuad+1024];
	fma.rn.f64 	%fd797, %fd796, %fd547, %fd795;
	ld.const.f64 	%fd798, [const_DofToQuad+1032];
	fma.rn.f64 	%fd799, %fd798, %fd548, %fd797;
	ld.const.f64 	%fd800, [const_DofToQuad+1040];
	fma.rn.f64 	%fd801, %fd800, %fd549, %fd799;
	ld.const.f64 	%fd802, [const_DofToQuad+1048];
	fma.rn.f64 	%fd803, %fd802, %fd550, %fd801;
	st.shared.f64 	[%r8+1320], %fd803;
	ld.const.f64 	%fd804, [const_DofToQuad+1056];
	fma.rn.f64 	%fd805, %fd804, %fd540, 0d0000000000000000;
	ld.const.f64 	%fd806, [const_DofToQuad+1064];
	fma.rn.f64 	%fd807, %fd806, %fd541, %fd805;
	ld.const.f64 	%fd808, [const_DofToQuad+1072];
	fma.rn.f64 	%fd809, %fd808, %fd542, %fd807;
	ld.const.f64 	%fd810, [const_DofToQuad+1080];
	fma.rn.f64 	%fd811, %fd810, %fd543, %fd809;
	ld.const.f64 	%fd812, [const_DofToQuad+1088];
	fma.rn.f64 	%fd813, %fd812, %fd544, %fd811;
	ld.const.f64 	%fd814, [const_DofToQuad+1096];
	fma.rn.f64 	%fd815, %fd814, %fd545, %fd813;
	ld.const.f64 	%fd816, [const_DofToQuad+1104];
	fma.rn.f64 	%fd817, %fd816, %fd546, %fd815;
	ld.const.f64 	%fd818, [const_DofToQuad+1112];
	fma.rn.f64 	%fd819, %fd818, %fd547, %fd817;
	ld.const.f64 	%fd820, [const_DofToQuad+1120];
	fma.rn.f64 	%fd821, %fd820, %fd548, %fd819;
	ld.const.f64 	%fd822, [const_DofToQuad+1128];
	fma.rn.f64 	%fd823, %fd822, %fd549, %fd821;
	ld.const.f64 	%fd824, [const_DofToQuad+1136];
	fma.rn.f64 	%fd825, %fd824, %fd550, %fd823;
	st.shared.f64 	[%r8+1440], %fd825;
	ld.const.f64 	%fd826, [const_DofToQuad+1144];
	fma.rn.f64 	%fd827, %fd826, %fd540, 0d0000000000000000;
	ld.const.f64 	%fd828, [const_DofToQuad+1152];
	fma.rn.f64 	%fd829, %fd828, %fd541, %fd827;
	ld.const.f64 	%fd830, [const_DofToQuad+1160];
	fma.rn.f64 	%fd831, %fd830, %fd542, %fd829;
	ld.const.f64 	%fd832, [const_DofToQuad+1168];
	fma.rn.f64 	%fd833, %fd832, %fd543, %fd831;
	ld.const.f64 	%fd834, [const_DofToQuad+1176];
	fma.rn.f64 	%fd835, %fd834, %fd544, %fd833;
	ld.const.f64 	%fd836, [const_DofToQuad+1184];
	fma.rn.f64 	%fd837, %fd836, %fd545, %fd835;
	ld.const.f64 	%fd838, [const_DofToQuad+1192];
	fma.rn.f64 	%fd839, %fd838, %fd546, %fd837;
	ld.const.f64 	%fd840, [const_DofToQuad+1200];
	fma.rn.f64 	%fd841, %fd840, %fd547, %fd839;
	ld.const.f64 	%fd842, [const_DofToQuad+1208];
	fma.rn.f64 	%fd843, %fd842, %fd548, %fd841;
	ld.const.f64 	%fd844, [const_DofToQuad+1216];
	fma.rn.f64 	%fd845, %fd844, %fd549, %fd843;
	ld.const.f64 	%fd846, [const_DofToQuad+1224];
	fma.rn.f64 	%fd847, %fd846, %fd550, %fd845;
	st.shared.f64 	[%r8+1560], %fd847;
	ld.const.f64 	%fd848, [const_DofToQuad+1232];
	fma.rn.f64 	%fd849, %fd848, %fd540, 0d0000000000000000;
	ld.const.f64 	%fd850, [const_DofToQuad+1240];
	fma.rn.f64 	%fd851, %fd850, %fd541, %fd849;
	ld.const.f64 	%fd852, [const_DofToQuad+1248];
	fma.rn.f64 	%fd853, %fd852, %fd542, %fd851;
	ld.const.f64 	%fd854, [const_DofToQuad+1256];
	fma.rn.f64 	%fd855, %fd854, %fd543, %fd853;
	ld.const.f64 	%fd856, [const_DofToQuad+1264];
	fma.rn.f64 	%fd857, %fd856, %fd544, %fd855;
	ld.const.f64 	%fd858, [const_DofToQuad+1272];
	fma.rn.f64 	%fd859, %fd858, %fd545, %fd857;
	ld.const.f64 	%fd860, [const_DofToQuad+1280];
	fma.rn.f64 	%fd861, %fd860, %fd546, %fd859;
	ld.const.f64 	%fd862, [const_DofToQuad+1288];
	fma.rn.f64 	%fd863, %fd862, %fd547, %fd861;
	ld.const.f64 	%fd864, [const_DofToQuad+1296];
	fma.rn.f64 	%fd865, %fd864, %fd548, %fd863;
	ld.const.f64 	%fd866, [const_DofToQuad+1304];
	fma.rn.f64 	%fd867, %fd866, %fd549, %fd865;
	ld.const.f64 	%fd868, [const_DofToQuad+1312];
	fma.rn.f64 	%fd869, %fd868, %fd550, %fd867;
	st.shared.f64 	[%r8+1680], %fd869;
$L__BB301_6:
	setp.ge.s32 	%p4, %r3, %r10;
	bar.sync 	0;
	mul.hi.u16 	%rs14, %rs1, 4370;
	mul.lo.s16 	%rs15, %rs14, 15;
	sub.s16 	%rs16, %rs1, %rs15;
	mul.wide.u16 	%r18, %rs14, 1800;
	add.s32 	%r19, %r4, %r18;
	mul.wide.u16 	%r20, %rs16, 120;
	add.s32 	%r9, %r19, %r20;
	ld.shared.f64 	%fd34, [%r9];
	ld.shared.f64 	%fd35, [%r9+8];
	ld.shared.f64 	%fd36, [%r9+16];
	ld.shared.f64 	%fd37, [%r9+24];
	ld.shared.f64 	%fd38, [%r9+32];
	ld.shared.f64 	%fd39, [%r9+40];
	ld.shared.f64 	%fd40, [%r9+48];
	ld.shared.f64 	%fd41, [%r9+56];
	ld.shared.f64 	%fd42, [%r9+64];
	ld.shared.f64 	%fd43, [%r9+72];
	ld.shared.f64 	%fd44, [%r9+80];
	mul.lo.s32 	%r21, %r3, 3375;
	mad.lo.s32 	%r22, %r1, 15, %r21;
	fma.rn.f64 	%fd871, %fd23, %fd34, 0d0000000000000000;
	fma.rn.f64 	%fd872, %fd24, %fd35, %fd871;
	fma.rn.f64 	%fd873, %fd25, %fd36, %fd872;
	fma.rn.f64 	%fd874, %fd26, %fd37, %fd873;
	fma.rn.f64 	%fd875, %fd27, %fd38, %fd874;
	fma.rn.f64 	%fd876, %fd28, %fd39, %fd875;
	fma.rn.f64 	%fd877, %fd29, %fd40, %fd876;
	fma.rn.f64 	%fd878, %fd30, %fd41, %fd877;
	fma.rn.f64 	%fd879, %fd31, %fd42, %fd878;
	fma.rn.f64 	%fd880, %fd32, %fd43, %fd879;
	fma.rn.f64 	%fd45, %fd33, %fd44, %fd880;
	cvta.to.global.u64 	%rd8, %rd2;
	mul.wide.s32 	%rd9, %r22, 8;
	add.s64 	%rd1, %rd8, %rd9;
	mov.f64 	%fd1840, 0d0000000000000000;
	@%p4 bra 	$L__BB301_8;
	ld.global.nc.f64 	%fd1840, [%rd1];
$L__BB301_8:
	setp.ge.s32 	%p5, %r3, %r10;
	mul.f64 	%fd1865, %fd45, %fd1840;
	ld.const.f64 	%fd882, [const_DofToQuad+88];
	fma.rn.f64 	%fd883, %fd882, %fd34, 0d0000000000000000;
	ld.const.f64 	%fd49, [const_DofToQuad+96];
	fma.rn.f64 	%fd884, %fd49, %fd35, %fd883;
	ld.const.f64 	%fd885, [const_DofToQuad+104];
	fma.rn.f64 	%fd886, %fd885, %fd36, %fd884;
	ld.const.f64 	%fd887, [const_DofToQuad+112];
	fma.rn.f64 	%fd888, %fd887, %fd37, %fd886;
	ld.const.f64 	%fd889, [const_DofToQuad+120];
	fma.rn.f64 	%fd890, %fd889, %fd38, %fd888;
	ld.const.f64 	%fd50, [const_DofToQuad+128];
	fma.rn.f64 	%fd891, %fd50, %fd39, %fd890;
	ld.const.f64 	%fd51, [const_DofToQuad+136];
	fma.rn.f64 	%fd892, %fd51, %fd40, %fd891;
	ld.const.f64 	%fd52, [const_DofToQuad+144];
	fma.rn.f64 	%fd893, %fd52, %fd41, %fd892;
	ld.const.f64 	%fd894, [const_DofToQuad+152];
	fma.rn.f64 	%fd895, %fd894, %fd42, %fd893;
	ld.const.f64 	%fd896, [const_DofToQuad+160];
	fma.rn.f64 	%fd897, %fd896, %fd43, %fd895;
	ld.const.f64 	%fd898, [const_DofToQuad+168];
	fma.rn.f64 	%fd53, %fd898, %fd44, %fd897;
	mov.f64 	%fd1841, 0d0000000000000000;
	@%p5 bra 	$L__BB301_10;
	ld.global.nc.f64 	%fd1841, [%rd1+8];
$L__BB301_10:
	setp.ge.s32 	%p6, %r3, %r10;
	mul.f64 	%fd1864, %fd53, %fd1841;
	ld.const.f64 	%fd900, [const_DofToQuad+176];
	fma.rn.f64 	%fd901, %fd900, %fd34, 0d0000000000000000;
	ld.const.f64 	%fd57, [const_DofToQuad+184];
	fma.rn.f64 	%fd902, %fd57, %fd35, %fd901;
	ld.const.f64 	%fd903, [const_DofToQuad+192];
	fma.rn.f64 	%fd904, %fd903, %fd36, %fd902;
	ld.const.f64 	%fd905, [const_DofToQuad+200];
	fma.rn.f64 	%fd906, %fd905, %fd37, %fd904;
	ld.const.f64 	%fd907, [const_DofToQuad+208];
	fma.rn.f64 	%fd908, %fd907, %fd38, %fd906;
	ld.const.f64 	%fd58, [const_DofToQuad+216];
	fma.rn.f64 	%fd909, %fd58, %fd39, %fd908;
	ld.const.f64 	%fd59, [const_DofToQuad+224];
	fma.rn.f64 	%fd910, %fd59, %fd40, %fd909;
	ld.const.f64 	%fd911, [const_DofToQuad+232];
	fma.rn.f64 	%fd912, %fd911, %fd41, %fd910;
	ld.const.f64 	%fd913, [const_DofToQuad+240];
	fma.rn.f64 	%fd914, %fd913, %fd42, %fd912;
	ld.const.f64 	%fd915, [const_DofToQuad+248];
	fma.rn.f64 	%fd916, %fd915, %fd43, %fd914;
	ld.const.f64 	%fd917, [const_DofToQuad+256];
	fma.rn.f64 	%fd60, %fd917, %fd44, %fd916;
	mov.f64 	%fd1842, 0d0000000000000000;
	@%p6 bra 	$L__BB301_12;
	ld.global.nc.f64 	%fd1842, [%rd1+16];
$L__BB301_12:
	setp.ge.s32 	%p7, %r3, %r10;
	mul.f64 	%fd1863, %fd60, %fd1842;
	ld.const.f64 	%fd919, [const_DofToQuad+264];
	fma.rn.f64 	%fd920, %fd919, %fd34, 0d0000000000000000;
	ld.const.f64 	%fd64, [const_DofToQuad+272];
	fma.rn.f64 	%fd921, %fd64, %fd35, %fd920;
	ld.const.f64 	%fd922, [const_DofToQuad+280];
	fma.rn.f64 	%fd923, %fd922, %fd36, %fd921;
	ld.const.f64 	%fd924, [const_DofToQuad+288];
	fma.rn.f64 	%fd925, %fd924, %fd37, %fd923;
	ld.const.f64 	%fd926, [const_DofToQuad+296];
	fma.rn.f64 	%fd927, %fd926, %fd38, %fd925;
	ld.const.f64 	%fd65, [const_DofToQuad+304];
	fma.rn.f64 	%fd928, %fd65, %fd39, %fd927;
	ld.const.f64 	%fd66, [const_DofToQuad+312];
	fma.rn.f64 	%fd929, %fd66, %fd40, %fd928;
	ld.const.f64 	%fd930, [const_DofToQuad+320];
	fma.rn.f64 	%fd931, %fd930, %fd41, %fd929;
	ld.const.f64 	%fd932, [const_DofToQuad+328];
	fma.rn.f64 	%fd933, %fd932, %fd42, %fd931;
	ld.const.f64 	%fd934, [const_DofToQuad+336];
	fma.rn.f64 	%fd935, %fd934, %fd43, %fd933;
	ld.const.f64 	%fd936, [const_DofToQuad+344];
	fma.rn.f64 	%fd67, %fd936, %fd44, %fd935;
	mov.f64 	%fd1843, 0d0000000000000000;
	@%p7 bra 	$L__BB301_14;
	ld.global.nc.f64 	%fd1843, [%rd1+24];
$L__BB301_14:
	setp.ge.s32 	%p8, %r3, %r10;
	mul.f64 	%fd1862, %fd67, %fd1843;
	ld.const.f64 	%fd938, [const_DofToQuad+352];
	fma.rn.f64 	%fd939, %fd938, %fd34, 0d0000000000000000;
	ld.const.f64 	%fd71, [const_DofToQuad+360];
	fma.rn.f64 	%fd940, %fd71, %fd35, %fd939;
	ld.const.f64 	%fd941, [const_DofToQuad+368];
	fma.rn.f64 	%fd942, %fd941, %fd36, %fd940;
	ld.const.f64 	%fd943, [const_DofToQuad+376];
	fma.rn.f64 	%fd944, %fd943, %fd37, %fd942;
	ld.const.f64 	%fd72, [const_DofToQuad+384];
	fma.rn.f64 	%fd945, %fd72, %fd38, %fd944;
	ld.const.f64 	%fd73, [const_DofToQuad+392];
	fma.rn.f64 	%fd946, %fd73, %fd39, %fd945;
	ld.const.f64 	%fd74, [const_DofToQuad+400];
	fma.rn.f64 	%fd947, %fd74, %fd40, %fd946;
	ld.const.f64 	%fd948, [const_DofToQuad+408];
	fma.rn.f64 	%fd949, %fd948, %fd41, %fd947;
	ld.const.f64 	%fd950, [const_DofToQuad+416];
	fma.rn.f64 	%fd951, %fd950, %fd42, %fd949;
	ld.const.f64 	%fd952, [const_DofToQuad+424];
	fma.rn.f64 	%fd953, %fd952, %fd43, %fd951;
	ld.const.f64 	%fd954, [const_DofToQuad+432];
	fma.rn.f64 	%fd75, %fd954, %fd44, %fd953;
	mov.f64 	%fd1844, 0d0000000000000000;
	@%p8 bra 	$L__BB301_16;
	ld.global.nc.f64 	%fd1844, [%rd1+32];
$L__BB301_16:
	setp.ge.s32 	%p9, %r3, %r10;
	mul.f64 	%fd1861, %fd75, %fd1844;
	ld.const.f64 	%fd956, [const_DofToQuad+440];
	fma.rn.f64 	%fd957, %fd956, %fd34, 0d0000000000000000;
	ld.const.f64 	%fd79, [const_DofToQuad+448];
	fma.rn.f64 	%fd958, %fd79, %fd35, %fd957;
	ld.const.f64 	%fd959, [const_DofToQuad+456];
	fma.rn.f64 	%fd960, %fd959, %fd36, %fd958;
	ld.const.f64 	%fd961, [const_DofToQuad+464];
	fma.rn.f64 	%fd962, %fd961, %fd37, %fd960;
	ld.const.f64 	%fd80, [const_DofToQuad+472];
	fma.rn.f64 	%fd963, %fd80, %fd38, %fd962;
	ld.const.f64 	%fd81, [const_DofToQuad+480];
	fma.rn.f64 	%fd964, %fd81, %fd39, %fd963;
	ld.const.f64 	%fd82, [const_DofToQuad+488];
	fma.rn.f64 	%fd965, %fd82, %fd40, %fd964;
	ld.const.f64 	%fd966, [const_DofToQuad+496];
	fma.rn.f64 	%fd967, %fd966, %fd41, %fd965;
	ld.const.f64 	%fd968, [const_DofToQuad+504];
	fma.rn.f64 	%fd969, %fd968, %fd42, %fd967;
	ld.const.f64 	%fd970, [const_DofToQuad+512];
	fma.rn.f64 	%fd971, %fd970, %fd43, %fd969;
	ld.const.f64 	%fd972, [const_DofToQuad+520];
	fma.rn.f64 	%fd83, %fd972, %fd44, %fd971;
	mov.f64 	%fd1845, 0d0000000000000000;
	@%p9 bra 	$L__BB301_18;
	ld.global.nc.f64 	%fd1845, [%rd1+40];
$L__BB301_18:
	setp.ge.s32 	%p10, %r3, %r10;
	mul.f64 	%fd1860, %fd83, %fd1845;
	ld.const.f64 	%fd974, [const_DofToQuad+528];
	fma.rn.f64 	%fd975, %fd974, %fd34, 0d0000000000000000;
	ld.const.f64 	%fd976, [const_DofToQuad+536];
	fma.rn.f64 	%fd977, %fd976, %fd35, %fd975;
	ld.const.f64 	%fd978, [const_DofToQuad+544];
	fma.rn.f64 	%fd979, %fd978, %fd36, %fd977;
	ld.const.f64 	%fd980, [const_DofToQuad+552];
	fma.rn.f64 	%fd981, %fd980, %fd37, %fd979;
	ld.const.f64 	%fd87, [const_DofToQuad+560];
	fma.rn.f64 	%fd982, %fd87, %fd38, %fd981;
	ld.const.f64 	%fd88, [const_DofToQuad+568];
	fma.rn.f64 	%fd983, %fd88, %fd39, %fd982;
	ld.const.f64 	%fd89, [const_DofToQuad+576];
	fma.rn.f64 	%fd984, %fd89, %fd40, %fd983;
	ld.const.f64 	%fd985, [const_DofToQuad+584];
	fma.rn.f64 	%fd986, %fd985, %fd41, %fd984;
	ld.const.f64 	%fd987, [const_DofToQuad+592];
	fma.rn.f64 	%fd988, %fd987, %fd42, %fd986;
	ld.const.f64 	%fd989, [const_DofToQuad+600];
	fma.rn.f64 	%fd990, %fd989, %fd43, %fd988;
	ld.const.f64 	%fd991, [const_DofToQuad+608];
	fma.rn.f64 	%fd90, %fd991, %fd44, %fd990;
	mov.f64 	%fd1846, 0d0000000000000000;
	@%p10 bra 	$L__BB301_20;
	ld.global.nc.f64 	%fd1846, [%rd1+48];
$L__BB301_20:
	setp.ge.s32 	%p11, %r3, %r10;
	mul.f64 	%fd1859, %fd90, %fd1846;
	ld.const.f64 	%fd94, [const_DofToQuad+616];
	fma.rn.f64 	%fd993, %fd94, %fd34, 0d0000000000000000;
	ld.const.f64 	%fd994, [const_DofToQuad+624];
	fma.rn.f64 	%fd995, %fd994, %fd35, %fd993;
	ld.const.f64 	%fd996, [const_DofToQuad+632];
	fma.rn.f64 	%fd997, %fd996, %fd36, %fd995;
	ld.const.f64 	%fd998, [const_DofToQuad+640];
	fma.rn.f64 	%fd999, %fd998, %fd37, %fd997;
	ld.const.f64 	%fd95, [const_DofToQuad+648];
	fma.rn.f64 	%fd1000, %fd95, %fd38, %fd999;
	ld.const.f64 	%fd96, [const_DofToQuad+656];
	fma.rn.f64 	%fd1001, %fd96, %fd39, %fd1000;
	ld.const.f64 	%fd97, [const_DofToQuad+664];
	fma.rn.f64 	%fd1002, %fd97, %fd40, %fd1001;
	ld.const.f64 	%fd1003, [const_DofToQuad+672];
	fma.rn.f64 	%fd1004, %fd1003, %fd41, %fd1002;
	ld.const.f64 	%fd1005, [const_DofToQuad+680];
	fma.rn.f64 	%fd1006, %fd1005, %fd42, %fd1004;
	ld.const.f64 	%fd1007, [const_DofToQuad+688];
	fma.rn.f64 	%fd1008, %fd1007, %fd43, %fd1006;
	ld.const.f64 	%fd1009, [const_DofToQuad+696];
	fma.rn.f64 	%fd98, %fd1009, %fd44, %fd1008;
	mov.f64 	%fd1847, 0d0000000000000000;
	@%p11 bra 	$L__BB301_22;
	ld.global.nc.f64 	%fd1847, [%rd1+56];
$L__BB301_22:
	setp.ge.s32 	%p12, %r3, %r10;
	mul.f64 	%fd1858, %fd98, %fd1847;
	ld.const.f64 	%fd102, [const_DofToQuad+704];
	fma.rn.f64 	%fd1011, %fd102, %fd34, 0d0000000000000000;
	ld.const.f64 	%fd1012, [const_DofToQuad+712];
	fma.rn.f64 	%fd1013, %fd1012, %fd35, %fd1011;
	ld.const.f64 	%fd1014, [const_DofToQuad+720];
	fma.rn.f64 	%fd1015, %fd1014, %fd36, %fd1013;
	ld.const.f64 	%fd1016, [const_DofToQuad+728];
	fma.rn.f64 	%fd1017, %fd1016, %fd37, %fd1015;
	ld.const.f64 	%fd103, [const_DofToQuad+736];
	fma.rn.f64 	%fd1018, %fd103, %fd38, %fd1017;
	ld.const.f64 	%fd104, [const_DofToQuad+744];
	fma.rn.f64 	%fd1019, %fd104, %fd39, %fd1018;
	ld.const.f64 	%fd1020, [const_DofToQuad+752];
	fma.rn.f64 	%fd1021, %fd1020, %fd40, %fd1019;
	ld.const.f64 	%fd1022, [const_DofToQuad+760];
	fma.rn.f64 	%fd1023, %fd1022, %fd41, %fd1021;
	ld.const.f64 	%fd1024, [const_DofToQuad+768];
	fma.rn.f64 	%fd1025, %fd1024, %fd42, %fd1023;
	ld.const.f64 	%fd1026, [const_DofToQuad+776];
	fma.rn.f64 	%fd1027, %fd1026, %fd43, %fd1025;
	ld.const.f64 	%fd1028, [const_DofToQuad+784];
	fma.rn.f64 	%fd105, %fd1028, %fd44, %fd1027;
	mov.f64 	%fd1848, 0d0000000000000000;
	@%p12 bra 	$L__BB301_24;
	ld.global.nc.f64 	%fd1848, [%rd1+64];
$L__BB301_24:
	mul.f64 	%fd1857, %fd105, %fd1848;
	ld.const.f64 	%fd109, [const_DofToQuad+792];
	fma.rn.f64 	%fd1030, %fd109, %fd34, 0d0000000000000000;
	ld.const.f64 	%fd110, [const_DofToQuad+800];
	fma.rn.f64 	%fd1031, %fd110, %fd35, %fd1030;
	ld.const.f64 	%fd111, [const_DofToQuad+808];
	fma.rn.f64 	%fd1032, %fd111, %fd36, %fd1031;
	ld.const.f64 	%fd112, [const_DofToQuad+816];
	fma.rn.f64 	%fd1033, %fd112, %fd37, %fd1032;
	ld.const.f64 	%fd113, [const_DofToQuad+824];
	fma.rn.f64 	%fd1034, %fd113, %fd38, %fd1033;
	ld.const.f64 	%fd114, [const_DofToQuad+832];
	fma.rn.f64 	%fd1035, %fd114, %fd39, %fd1034;
	ld.const.f64 	%fd115, [const_DofToQuad+840];
	fma.rn.f64 	%fd1036, %fd115, %fd40, %fd1035;
	ld.const.f64 	%fd116, [const_DofToQuad+848];
	fma.rn.f64 	%fd1037, %fd116, %fd41, %fd1036;
	ld.const.f64 	%fd117, [const_DofToQuad+856];
	fma.rn.f64 	%fd1038, %fd117, %fd42, %fd1037;
	ld.const.f64 	%fd118, [const_DofToQuad+864];
	fma.rn.f64 	%fd1039, %fd118, %fd43, %fd1038;
	ld.const.f64 	%fd119, [const_DofToQuad+872];
	fma.rn.f64 	%fd120, %fd119, %fd44, %fd1039;
	mov.f64 	%fd1849, 0d0000000000000000;
	@%p12 bra 	$L__BB301_26;
	ld.global.nc.f64 	%fd1849, [%rd1+72];
$L__BB301_26:
	mul.f64 	%fd1856, %fd120, %fd1849;
	ld.const.f64 	%fd124, [const_DofToQuad+880];
	fma.rn.f64 	%fd1041, %fd124, %fd34, 0d0000000000000000;
	ld.const.f64 	%fd125, [const_DofToQuad+888];
	fma.rn.f64 	%fd1042, %fd125, %fd35, %fd1041;
	ld.const.f64 	%fd126, [const_DofToQuad+896];
	fma.rn.f64 	%fd1043, %fd126, %fd36, %fd1042;
	ld.const.f64 	%fd127, [const_DofToQuad+904];
	fma.rn.f64 	%fd1044, %fd127, %fd37, %fd1043;
	ld.const.f64 	%fd128, [const_DofToQuad+912];
	fma.rn.f64 	%fd1045, %fd128, %fd38, %fd1044;
	ld.const.f64 	%fd129, [const_DofToQuad+920];
	fma.rn.f64 	%fd1046, %fd129, %fd39, %fd1045;
	ld.const.f64 	%fd130, [const_DofToQuad+928];
	fma.rn.f64 	%fd1047, %fd130, %fd40, %fd1046;
	ld.const.f64 	%fd131, [const_DofToQuad+936];
	fma.rn.f64 	%fd1048, %fd131, %fd41, %fd1047;
	ld.const.f64 	%fd132, [const_DofToQuad+944];
	fma.rn.f64 	%fd1049, %fd132, %fd42, %fd1048;
	ld.const.f64 	%fd133, [const_DofToQuad+952];
	fma.rn.f64 	%fd1050, %fd133, %fd43, %fd1049;
	ld.const.f64 	%fd134, [const_DofToQuad+960];
	fma.rn.f64 	%fd135, %fd134, %fd44, %fd1050;
	mov.f64 	%fd1850, 0d0000000000000000;
	@%p12 bra 	$L__BB301_28;
	ld.global.nc.f64 	%fd1850, [%rd1+80];
$L__BB301_28:
	mul.f64 	%fd1855, %fd135, %fd1850;
	ld.const.f64 	%fd139, [const_DofToQuad+968];
	fma.rn.f64 	%fd1052, %fd139, %fd34, 0d0000000000000000;
	ld.const.f64 	%fd140, [const_DofToQuad+976];
	fma.rn.f64 	%fd1053, %fd140, %fd35, %fd1052;
	ld.const.f64 	%fd141, [const_DofToQuad+984];
	fma.rn.f64 	%fd1054, %fd141, %fd36, %fd1053;
	ld.const.f64 	%fd142, [const_DofToQuad+992];
	fma.rn.f64 	%fd1055, %fd142, %fd37, %fd1054;
	ld.const.f64 	%fd143, [const_DofToQuad+1000];
	fma.rn.f64 	%fd1056, %fd143, %fd38, %fd1055;
	ld.const.f64 	%fd144, [const_DofToQuad+1008];
	fma.rn.f64 	%fd1057, %fd144, %fd39, %fd1056;
	ld.const.f64 	%fd145, [const_DofToQuad+1016];
	fma.rn.f64 	%fd1058, %fd145, %fd40, %fd1057;
	ld.const.f64 	%fd146, [const_DofToQuad+1024];
	fma.rn.f64 	%fd1059, %fd146, %fd41, %fd1058;
	ld.const.f64 	%fd147, [const_DofToQuad+1032];
	fma.rn.f64 	%fd1060, %fd147, %fd42, %fd1059;
	ld.const.f64 	%fd148, [const_DofToQuad+1040];
	fma.rn.f64 	%fd1061, %fd148, %fd43, %fd1060;
	ld.const.f64 	%fd149, [const_DofToQuad+1048];
	fma.rn.f64 	%fd150, %fd149, %fd44, %fd1061;
	mov.f64 	%fd1851, 0d0000000000000000;
	@%p12 bra 	$L__BB301_30;
	ld.global.nc.f64 	%fd1851, [%rd1+88];
$L__BB301_30:
	mul.f64 	%fd153, %fd150, %fd1851;
	ld.const.f64 	%fd154, [const_DofToQuad+1056];
	fma.rn.f64 	%fd1063, %fd154, %fd34, 0d0000000000000000;
	ld.const.f64 	%fd155, [const_DofToQuad+1064];
	fma.rn.f64 	%fd1064, %fd155, %fd35, %fd1063;
	ld.const.f64 	%fd156, [const_DofToQuad+1072];
	fma.rn.f64 	%fd1065, %fd156, %fd36, %fd1064;
	ld.const.f64 	%fd157, [const_DofToQuad+1080];
	fma.rn.f64 	%fd1066, %fd157, %fd37, %fd1065;
	ld.const.f64 	%fd158, [const_DofToQuad+1088];
	fma.rn.f64 	%fd1067, %fd158, %fd38, %fd1066;
	ld.const.f64 	%fd159, [const_DofToQuad+1096];
	fma.rn.f64 	%fd1068, %fd159, %fd39, %fd1067;
	ld.const.f64 	%fd160, [const_DofToQuad+1104];
	fma.rn.f64 	%fd1069, %fd160, %fd40, %fd1068;
	ld.const.f64 	%fd161, [const_DofToQuad+1112];
	fma.rn.f64 	%fd1070, %fd161, %fd41, %fd1069;
	ld.const.f64 	%fd162, [const_DofToQuad+1120];
	fma.rn.f64 	%fd1071, %fd162, %fd42, %fd1070;
	ld.const.f64 	%fd163, [const_DofToQuad+1128];
	fma.rn.f64 	%fd1072, %fd163, %fd43, %fd1071;
	ld.const.f64 	%fd164, [const_DofToQuad+1136];
	fma.rn.f64 	%fd165, %fd164, %fd44, %fd1072;
	mov.f64 	%fd1852, 0d0000000000000000;
	@%p12 bra 	$L__BB301_32;
	ld.global.nc.f64 	%fd1852, [%rd1+96];
$L__BB301_32:
	mul.f64 	%fd168, %fd165, %fd1852;
	ld.const.f64 	%fd169, [const_DofToQuad+1144];
	fma.rn.f64 	%fd1074, %fd169, %fd34, 0d0000000000000000;
	ld.const.f64 	%fd170, [const_DofToQuad+1152];
	fma.rn.f64 	%fd1075, %fd170, %fd35, %fd1074;
	ld.const.f64 	%fd171, [const_DofToQuad+1160];
	fma.rn.f64 	%fd1076, %fd171, %fd36, %fd1075;
	ld.const.f64 	%fd172, [const_DofToQuad+1168];
	fma.rn.f64 	%fd1077, %fd172, %fd37, %fd1076;
	ld.const.f64 	%fd173, [const_DofToQuad+1176];
	fma.rn.f64 	%fd1078, %fd173, %fd38, %fd1077;
	ld.const.f64 	%fd174, [const_DofToQuad+1184];
	fma.rn.f64 	%fd1079, %fd174, %fd39, %fd1078;
	ld.const.f64 	%fd175, [const_DofToQuad+1192];
	fma.rn.f64 	%fd1080, %fd175, %fd40, %fd1079;
	ld.const.f64 	%fd176, [const_DofToQuad+1200];
	fma.rn.f64 	%fd1081, %fd176, %fd41, %fd1080;
	ld.const.f64 	%fd177, [const_DofToQuad+1208];
	fma.rn.f64 	%fd1082, %fd177, %fd42, %fd1081;
	ld.const.f64 	%fd178, [const_DofToQuad+1216];
	fma.rn.f64 	%fd1083, %fd178, %fd43, %fd1082;
	ld.const.f64 	%fd179, [const_DofToQuad+1224];
	fma.rn.f64 	%fd180, %fd179, %fd44, %fd1083;
	mov.f64 	%fd1853, 0d0000000000000000;
	@%p12 bra 	$L__BB301_34;
	ld.global.nc.f64 	%fd1853, [%rd1+104];
$L__BB301_34:
	mul.f64 	%fd183, %fd180, %fd1853;
	ld.const.f64 	%fd184, [const_DofToQuad+1232];
	fma.rn.f64 	%fd1085, %fd184, %fd34, 0d0000000000000000;
	ld.const.f64 	%fd185, [const_DofToQuad+1240];
	fma.rn.f64 	%fd1086, %fd185, %fd35, %fd1085;
	ld.const.f64 	%fd186, [const_DofToQuad+1248];
	fma.rn.f64 	%fd1087, %fd186, %fd36, %fd1086;
	ld.const.f64 	%fd187, [const_DofToQuad+1256];
	fma.rn.f64 	%fd1088, %fd187, %fd37, %fd1087;
	ld.const.f64 	%fd188, [const_DofToQuad+1264];
	fma.rn.f64 	%fd1089, %fd188, %fd38, %fd1088;
	ld.const.f64 	%fd189, [const_DofToQuad+1272];
	fma.rn.f64 	%fd1090, %fd189, %fd39, %fd1089;
	ld.const.f64 	%fd190, [const_DofToQuad+1280];
	fma.rn.f64 	%fd1091, %fd190, %fd40, %fd1090;
	ld.const.f64 	%fd191, [const_DofToQuad+1288];
	fma.rn.f64 	%fd1092, %fd191, %fd41, %fd1091;
	ld.const.f64 	%fd192, [const_DofToQuad+1296];
	fma.rn.f64 	%fd1093, %fd192, %fd42, %fd1092;
	ld.const.f64 	%fd193, [const_DofToQuad+1304];
	fma.rn.f64 	%fd1094, %fd193, %fd43, %fd1093;
	ld.const.f64 	%fd194, [const_DofToQuad+1312];
	fma.rn.f64 	%fd195, %fd194, %fd44, %fd1094;
	mov.f64 	%fd1854, 0d0000000000000000;
	@%p12 bra 	$L__BB301_36;
	ld.global.nc.f64 	%fd1854, [%rd1+112];
$L__BB301_36:
	setp.gt.u32 	%p19, %r1, 164;
	mul.f64 	%fd1095, %fd195, %fd1854;
	ld.const.f64 	%fd1096, [const_DofToQuad];
	fma.rn.f64 	%fd1097, %fd1096, %fd1865, 0d0000000000000000;
	ld.const.f64 	%fd1098, [const_DofToQuad+88];
	fma.rn.f64 	%fd1099, %fd1098, %fd1864, %fd1097;
	ld.const.f64 	%fd1100, [const_DofToQuad+176];
	fma.rn.f64 	%fd1101, %fd1100, %fd1863, %fd1099;
	ld.const.f64 	%fd1102, [const_DofToQuad+264];
	fma.rn.f64 	%fd1103, %fd1102, %fd1862, %fd1101;
	ld.const.f64 	%fd1104, [const_DofToQuad+352];
	fma.rn.f64 	%fd1105, %fd1104, %fd1861, %fd1103;
	ld.const.f64 	%fd1106, [const_DofToQuad+440];
	fma.rn.f64 	%fd1107, %fd1106, %fd1860, %fd1105;
	ld.const.f64 	%fd1108, [const_DofToQuad+528];
	fma.rn.f64 	%fd1109, %fd1108, %fd1859, %fd1107;
	fma.rn.f64 	%fd1110, %fd94, %fd1858, %fd1109;
	fma.rn.f64 	%fd1111, %fd102, %fd1857, %fd1110;
	fma.rn.f64 	%fd1112, %fd109, %fd1856, %fd1111;
	fma.rn.f64 	%fd1113, %fd124, %fd1855, %fd1112;
	fma.rn.f64 	%fd1114, %fd139, %fd153, %fd1113;
	fma.rn.f64 	%fd1115, %fd154, %fd168, %fd1114;
	fma.rn.f64 	%fd1116, %fd169, %fd183, %fd1115;
	fma.rn.f64 	%fd1117, %fd184, %fd1095, %fd1116;
	st.shared.f64 	[%r9], %fd1117;
	ld.const.f64 	%fd1118, [const_DofToQuad+8];
	fma.rn.f64 	%fd1119, %fd1118, %fd1865, 0d0000000000000000;
	fma.rn.f64 	%fd1120, %fd49, %fd1864, %fd1119;
	fma.rn.f64 	%fd1121, %fd57, %fd1863, %fd1120;
	fma.rn.f64 	%fd1122, %fd64, %fd1862, %fd1121;
	fma.rn.f64 	%fd1123, %fd71, %fd1861, %fd1122;
	fma.rn.f64 	%fd1124, %fd79, %fd1860, %fd1123;
	ld.const.f64 	%fd1125, [const_DofToQuad+536];
	fma.rn.f64 	%fd1126, %fd1125, %fd1859, %fd1124;
	ld.const.f64 	%fd1127, [const_DofToQuad+624];
	fma.rn.f64 	%fd1128, %fd1127, %fd1858, %fd1126;
	ld.const.f64 	%fd1129, [const_DofToQuad+712];
	fma.rn.f64 	%fd1130, %fd1129, %fd1857, %fd1128;
	fma.rn.f64 	%fd1131, %fd110, %fd1856, %fd1130;
	fma.rn.f64 	%fd1132, %fd125, %fd1855, %fd1131;
	fma.rn.f64 	%fd1133, %fd140, %fd153, %fd1132;
	fma.rn.f64 	%fd1134, %fd155, %fd168, %fd1133;
	fma.rn.f64 	%fd1135, %fd170, %fd183, %fd1134;
	fma.rn.f64 	%fd1136, %fd185, %fd1095, %fd1135;
	st.shared.f64 	[%r9+8], %fd1136;
	ld.const.f64 	%fd1137, [const_DofToQuad+16];
	fma.rn.f64 	%fd1138, %fd1137, %fd1865, 0d0000000000000000;
	ld.const.f64 	%fd1139, [const_DofToQuad+104];
	fma.rn.f64 	%fd1140, %fd1139, %fd1864, %fd1138;
	ld.const.f64 	%fd1141, [const_DofToQuad+192];
	fma.rn.f64 	%fd1142, %fd1141, %fd1863, %fd1140;
	ld.const.f64 	%fd1143, [const_DofToQuad+280];
	fma.rn.f64 	%fd1144, %fd1143, %fd1862, %fd1142;
	ld.const.f64 	%fd1145, [const_DofToQuad+368];
	fma.rn.f64 	%fd1146, %fd1145, %fd1861, %fd1144;
	ld.const.f64 	%fd1147, [const_DofToQuad+456];
	fma.rn.f64 	%fd1148, %fd1147, %fd1860, %fd1146;
	ld.const.f64 	%fd1149, [const_DofToQuad+544];
	fma.rn.f64 	%fd1150, %fd1149, %fd1859, %fd1148;
	ld.const.f64 	%fd1151, [const_DofToQuad+632];
	fma.rn.f64 	%fd1152, %fd1151, %fd1858, %fd1150;
	ld.const.f64 	%fd1153, [const_DofToQuad+720];
	fma.rn.f64 	%fd1154, %fd1153, %fd1857, %fd1152;
	fma.rn.f64 	%fd1155, %fd111, %fd1856, %fd1154;
	fma.rn.f64 	%fd1156, %fd126, %fd1855, %fd1155;
	fma.rn.f64 	%fd1157, %fd141, %fd153, %fd1156;
	fma.rn.f64 	%fd1158, %fd156, %fd168, %fd1157;
	fma.rn.f64 	%fd1159, %fd171, %fd183, %fd1158;
	fma.rn.f64 	%fd1160, %fd186, %fd1095, %fd1159;
	st.shared.f64 	[%r9+16], %fd1160;
	ld.const.f64 	%fd1161, [const_DofToQuad+24];
	fma.rn.f64 	%fd1162, %fd1161, %fd1865, 0d0000000000000000;
	ld.const.f64 	%fd1163, [const_DofToQuad+112];
	fma.rn.f64 	%fd1164, %fd1163, %fd1864, %fd1162;
	ld.const.f64 	%fd1165, [const_DofToQuad+200];
	fma.rn.f64 	%fd1166, %fd1165, %fd1863, %fd1164;
	ld.const.f64 	%fd1167, [const_DofToQuad+288];
	fma.rn.f64 	%fd1168, %fd1167, %fd1862, %fd1166;
	ld.const.f64 	%fd1169, [const_DofToQuad+376];
	fma.rn.f64 	%fd1170, %fd1169, %fd1861, %fd1168;
	ld.const.f64 	%fd1171, [const_DofToQuad+464];
	fma.rn.f64 	%fd1172, %fd1171, %fd1860, %fd1170;
	ld.const.f64 	%fd1173, [const_DofToQuad+552];
	fma.rn.f64 	%fd1174, %fd1173, %fd1859, %fd1172;
	ld.const.f64 	%fd1175, [const_DofToQuad+640];
	fma.rn.f64 	%fd1176, %fd1175, %fd1858, %fd1174;
	ld.const.f64 	%fd1177, [const_DofToQuad+728];
	fma.rn.f64 	%fd1178, %fd1177, %fd1857, %fd1176;
	fma.rn.f64 	%fd1179, %fd112, %fd1856, %fd1178;
	fma.rn.f64 	%fd1180, %fd127, %fd1855, %fd1179;
	fma.rn.f64 	%fd1181, %fd142, %fd153, %fd1180;
	fma.rn.f64 	%fd1182, %fd157, %fd168, %fd1181;
	fma.rn.f64 	%fd1183, %fd172, %fd183, %fd1182;
	fma.rn.f64 	%fd1184, %fd187, %fd1095, %fd1183;
	st.shared.f64 	[%r9+24], %fd1184;
	ld.const.f64 	%fd1185, [const_DofToQuad+32];
	fma.rn.f64 	%fd1186, %fd1185, %fd1865, 0d0000000000000000;
	ld.const.f64 	%fd1187, [const_DofToQuad+120];
	fma.rn.f64 	%fd1188, %fd1187, %fd1864, %fd1186;
	ld.const.f64 	%fd1189, [const_DofToQuad+208];
	fma.rn.f64 	%fd1190, %fd1189, %fd1863, %fd1188;
	ld.const.f64 	%fd1191, [const_DofToQuad+296];
	fma.rn.f64 	%fd1192, %fd1191, %fd1862, %fd1190;
	fma.rn.f64 	%fd1193, %fd72, %fd1861, %fd1192;
	fma.rn.f64 	%fd1194, %fd80, %fd1860, %fd1193;
	fma.rn.f64 	%fd1195, %fd87, %fd1859, %fd1194;
	fma.rn.f64 	%fd1196, %fd95, %fd1858, %fd1195;
	fma.rn.f64 	%fd1197, %fd103, %fd1857, %fd1196;
	fma.rn.f64 	%fd1198, %fd113, %fd1856, %fd1197;
	fma.rn.f64 	%fd1199, %fd128, %fd1855, %fd1198;
	fma.rn.f64 	%fd1200, %fd143, %fd153, %fd1199;
	fma.rn.f64 	%fd1201, %fd158, %fd168, %fd1200;
	fma.rn.f64 	%fd1202, %fd173, %fd183, %fd1201;
	fma.rn.f64 	%fd1203, %fd188, %fd1095, %fd1202;
	st.shared.f64 	[%r9+32], %fd1203;
	ld.const.f64 	%fd1204, [const_DofToQuad+40];
	fma.rn.f64 	%fd1205, %fd1204, %fd1865, 0d0000000000000000;
	fma.rn.f64 	%fd1206, %fd50, %fd1864, %fd1205;
	fma.rn.f64 	%fd1207, %fd58, %fd1863, %fd1206;
	fma.rn.f64 	%fd1208, %fd65, %fd1862, %fd1207;
	fma.rn.f64 	%fd1209, %fd73, %fd1861, %fd1208;
	fma.rn.f64 	%fd1210, %fd81, %fd1860, %fd1209;
	fma.rn.f64 	%fd1211, %fd88, %fd1859, %fd1210;
	fma.rn.f64 	%fd1212, %fd96, %fd1858, %fd1211;
	fma.rn.f64 	%fd1213, %fd104, %fd1857, %fd1212;
	fma.rn.f64 	%fd1214, %fd114, %fd1856, %fd1213;
	fma.rn.f64 	%fd1215, %fd129, %fd1855, %fd1214;
	fma.rn.f64 	%fd1216, %fd144, %fd153, %fd1215;
	fma.rn.f64 	%fd1217, %fd159, %fd168, %fd1216;
	fma.rn.f64 	%fd1218, %fd174, %fd183, %fd1217;
	fma.rn.f64 	%fd1219, %fd189, %fd1095, %fd1218;
	st.shared.f64 	[%r9+40], %fd1219;
	ld.const.f64 	%fd1220, [const_DofToQuad+48];
	fma.rn.f64 	%fd1221, %fd1220, %fd1865, 0d0000000000000000;
	fma.rn.f64 	%fd1222, %fd51, %fd1864, %fd1221;
	fma.rn.f64 	%fd1223, %fd59, %fd1863, %fd1222;
	fma.rn.f64 	%fd1224, %fd66, %fd1862, %fd1223;
	fma.rn.f64 	%fd1225, %fd74, %fd1861, %fd1224;
	fma.rn.f64 	%fd1226, %fd82, %fd1860, %fd1225;
	fma.rn.f64 	%fd1227, %fd89, %fd1859, %fd1226;
	fma.rn.f64 	%fd1228, %fd97, %fd1858, %fd1227;
	ld.const.f64 	%fd1229, [const_DofToQuad+752];
	fma.rn.f64 	%fd1230, %fd1229, %fd1857, %fd1228;
	fma.rn.f64 	%fd1231, %fd115, %fd1856, %fd1230;
	fma.rn.f64 	%fd1232, %fd130, %fd1855, %fd1231;
	fma.rn.f64 	%fd1233, %fd145, %fd153, %fd1232;
	fma.rn.f64 	%fd1234, %fd160, %fd168, %fd1233;
	fma.rn.f64 	%fd1235, %fd175, %fd183, %fd1234;
	fma.rn.f64 	%fd1236, %fd190, %fd1095, %fd1235;
	st.shared.f64 	[%r9+48], %fd1236;
	ld.const.f64 	%fd1237, [const_DofToQuad+56];
	fma.rn.f64 	%fd1238, %fd1237, %fd1865, 0d0000000000000000;
	fma.rn.f64 	%fd1239, %fd52, %fd1864, %fd1238;
	ld.const.f64 	%fd1240, [const_DofToQuad+232];
	fma.rn.f64 	%fd1241, %fd1240, %fd1863, %fd1239;
	ld.const.f64 	%fd1242, [const_DofToQuad+320];
	fma.rn.f64 	%fd1243, %fd1242, %fd1862, %fd1241;
	ld.const.f64 	%fd1244, [const_DofToQuad+408];
	fma.rn.f64 	%fd1245, %fd1244, %fd1861, %fd1243;
	ld.const.f64 	%fd1246, [const_DofToQuad+496];
	fma.rn.f64 	%fd1247, %fd1246, %fd1860, %fd1245;
	ld.const.f64 	%fd1248, [const_DofToQuad+584];
	fma.rn.f64 	%fd1249, %fd1248, %fd1859, %fd1247;
	ld.const.f64 	%fd1250, [const_DofToQuad+672];
	fma.rn.f64 	%fd1251, %fd1250, %fd1858, %fd1249;
	ld.const.f64 	%fd1252, [const_DofToQuad+760];
	fma.rn.f64 	%fd1253, %fd1252, %fd1857, %fd1251;
	fma.rn.f64 	%fd1254, %fd116, %fd1856, %fd1253;
	fma.rn.f64 	%fd1255, %fd131, %fd1855, %fd1254;
	fma.rn.f64 	%fd1256, %fd146, %fd153, %fd1255;
	fma.rn.f64 	%fd1257, %fd161, %fd168, %fd1256;
	fma.rn.f64 	%fd1258, %fd176, %fd183, %fd1257;
	fma.rn.f64 	%fd1259, %fd191, %fd1095, %fd1258;
	st.shared.f64 	[%r9+56], %fd1259;
	ld.const.f64 	%fd1260, [const_DofToQuad+64];
	fma.rn.f64 	%fd1261, %fd1260, %fd1865, 0d0000000000000000;
	ld.const.f64 	%fd1262, [const_DofToQuad+152];
	fma.rn.f64 	%fd1263, %fd1262, %fd1864, %fd1261;
	ld.const.f64 	%fd1264, [const_DofToQuad+240];
	fma.rn.f64 	%fd1265, %fd1264, %fd1863, %fd1263;
	ld.const.f64 	%fd1266, [const_DofToQuad+328];
	fma.rn.f64 	%fd1267, %fd1266, %fd1862, %fd1265;
	ld.const.f64 	%fd1268, [const_DofToQuad+416];
	fma.rn.f64 	%fd1269, %fd1268, %fd1861, %fd1267;
	ld.const.f64 	%fd1270, [const_DofToQuad+504];
	fma.rn.f64 	%fd1271, %fd1270, %fd1860, %fd1269;
	ld.const.f64 	%fd1272, [const_DofToQuad+592];
	fma.rn.f64 	%fd1273, %fd1272, %fd1859, %fd1271;
	ld.const.f64 	%fd1274, [const_DofToQuad+680];
	fma.rn.f64 	%fd1275, %fd1274, %fd1858, %fd1273;
	ld.const.f64 	%fd1276, [const_DofToQuad+768];
	fma.rn.f64 	%fd1277, %fd1276, %fd1857, %fd1275;
	fma.rn.f64 	%fd1278, %fd117, %fd1856, %fd1277;
	fma.rn.f64 	%fd1279, %fd132, %fd1855, %fd1278;
	fma.rn.f64 	%fd1280, %fd147, %fd153, %fd1279;
	fma.rn.f64 	%fd1281, %fd162, %fd168, %fd1280;
	fma.rn.f64 	%fd1282, %fd177, %fd183, %fd1281;
	fma.rn.f64 	%fd1283, %fd192, %fd1095, %fd1282;
	st.shared.f64 	[%r9+64], %fd1283;
	ld.const.f64 	%fd1284, [const_DofToQuad+72];
	fma.rn.f64 	%fd1285, %fd1284, %fd1865, 0d0000000000000000;
	ld.const.f64 	%fd1286, [const_DofToQuad+160];
	fma.rn.f64 	%fd1287, %fd1286, %fd1864, %fd1285;
	ld.const.f64 	%fd1288, [const_DofToQuad+248];
	fma.rn.f64 	%fd1289, %fd1288, %fd1863, %fd1287;
	ld.const.f64 	%fd1290, [const_DofToQuad+336];
	fma.rn.f64 	%fd1291, %fd1290, %fd1862, %fd1289;
	ld.const.f64 	%fd1292, [const_DofToQuad+424];
	fma.rn.f64 	%fd1293, %fd1292, %fd1861, %fd1291;
	ld.const.f64 	%fd1294, [const_DofToQuad+512];
	fma.rn.f64 	%fd1295, %fd1294, %fd1860, %fd1293;
	ld.const.f64 	%fd1296, [const_DofToQuad+600];
	fma.rn.f64 	%fd1297, %fd1296, %fd1859, %fd1295;
	ld.const.f64 	%fd1298, [const_DofToQuad+688];
	fma.rn.f64 	%fd1299, %fd1298, %fd1858, %fd1297;
	ld.const.f64 	%fd1300, [const_DofToQuad+776];
	fma.rn.f64 	%fd1301, %fd1300, %fd1857, %fd1299;
	fma.rn.f64 	%fd1302, %fd118, %fd1856, %fd1301;
	fma.rn.f64 	%fd1303, %fd133, %fd1855, %fd1302;
	fma.rn.f64 	%fd1304, %fd148, %fd153, %fd1303;
	fma.rn.f64 	%fd1305, %fd163, %fd168, %fd1304;
	fma.rn.f64 	%fd1306, %fd178, %fd183, %fd1305;
	fma.rn.f64 	%fd1307, %fd193, %fd1095, %fd1306;
	st.shared.f64 	[%r9+72], %fd1307;
	ld.const.f64 	%fd1308, [const_DofToQuad+80];
	fma.rn.f64 	%fd1309, %fd1308, %fd1865, 0d0000000000000000;
	ld.const.f64 	%fd1310, [const_DofToQuad+168];
	fma.rn.f64 	%fd1311, %fd1310, %fd1864, %fd1309;
	ld.const.f64 	%fd1312, [const_DofToQuad+256];
	fma.rn.f64 	%fd1313, %fd1312, %fd1863, %fd1311;
	ld.const.f64 	%fd1314, [const_DofToQuad+344];
	fma.rn.f64 	%fd1315, %fd1314, %fd1862, %fd1313;
	ld.const.f64 	%fd1316, [const_DofToQuad+432];
	fma.rn.f64 	%fd1317, %fd1316, %fd1861, %fd1315;
	ld.const.f64 	%fd1318, [const_DofToQuad+520];
	fma.rn.f64 	%fd1319, %fd1318, %fd1860, %fd1317;
	ld.const.f64 	%fd1320, [const_DofToQuad+608];
	fma.rn.f64 	%fd1321, %fd1320, %fd1859, %fd1319;
	ld.const.f64 	%fd1322, [const_DofToQuad+696];
	fma.rn.f64 	%fd1323, %fd1322, %fd1858, %fd1321;
	ld.const.f64 	%fd1324, [const_DofToQuad+784];
	fma.rn.f64 	%fd1325, %fd1324, %fd1857, %fd1323;
	fma.rn.f64 	%fd1326, %fd119, %fd1856, %fd1325;
	fma.rn.f64 	%fd1327, %fd134, %fd1855, %fd1326;
	fma.rn.f64 	%fd1328, %fd149, %fd153, %fd1327;
	fma.rn.f64 	%fd1329, %fd164, %fd168, %fd1328;
	fma.rn.f64 	%fd1330, %fd179, %fd183, %fd1329;
	fma.rn.f64 	%fd1331, %fd194, %fd1095, %fd1330;
	st.shared.f64 	[%r9+80], %fd1331;
	bar.sync 	0;
	@%p19 bra 	$L__BB301_38;
	ld.shared.f64 	%fd1332, [%r8];
	ld.shared.f64 	%fd1333, [%r8+120];
	ld.shared.f64 	%fd1334, [%r8+240];
	ld.shared.f64 	%fd1335, [%r8+360];
	ld.shared.f64 	%fd1336, [%r8+480];
	ld.shared.f64 	%fd1337, [%r8+600];
	ld.shared.f64 	%fd1338, [%r8+720];
	ld.shared.f64 	%fd1339, [%r8+840];
	ld.shared.f64 	%fd1340, [%r8+960];
	ld.shared.f64 	%fd1341, [%r8+1080];
	ld.shared.f64 	%fd1342, [%r8+1200];
	ld.shared.f64 	%fd1343, [%r8+1320];
	ld.shared.f64 	%fd1344, [%r8+1440];
	ld.shared.f64 	%fd1345, [%r8+1560];
	ld.shared.f64 	%fd1346, [%r8+1680];
	ld.const.f64 	%fd1347, [const_DofToQuad];
	fma.rn.f64 	%fd1348, %fd1347, %fd1332, 0d0000000000000000;
	ld.const.f64 	%fd1349, [const_DofToQuad+88];
	fma.rn.f64 	%fd1350, %fd1349, %fd1333, %fd1348;
	ld.const.f64 	%fd1351, [const_DofToQuad+176];
	fma.rn.f64 	%fd1352, %fd1351, %fd1334, %fd1350;
	ld.const.f64 	%fd1353, [const_DofToQuad+264];
	fma.rn.f64 	%fd1354, %fd1353, %fd1335, %fd1352;
	ld.const.f64 	%fd1355, [const_DofToQuad+352];
	fma.rn.f64 	%fd1356, %fd1355, %fd1336, %fd1354;
	ld.const.f64 	%fd1357, [const_DofToQuad+440];
	fma.rn.f64 	%fd1358, %fd1357, %fd1337, %fd1356;
	ld.const.f64 	%fd1359, [const_DofToQuad+528];
	fma.rn.f64 	%fd1360, %fd1359, %fd1338, %fd1358;
	fma.rn.f64 	%fd1361, %fd94, %fd1339, %fd1360;
	fma.rn.f64 	%fd1362, %fd102, %fd1340, %fd1361;
	fma.rn.f64 	%fd1363, %fd109, %fd1341, %fd1362;
	fma.rn.f64 	%fd1364, %fd124, %fd1342, %fd1363;
	fma.rn.f64 	%fd1365, %fd139, %fd1343, %fd1364;
	fma.rn.f64 	%fd1366, %fd154, %fd1344, %fd1365;
	fma.rn.f64 	%fd1367, %fd169, %fd1345, %fd1366;
	fma.rn.f64 	%fd1368, %fd184, %fd1346, %fd1367;
	st.shared.f64 	[%r8], %fd1368;
	ld.const.f64 	%fd1369, [const_DofToQuad+8];
	fma.rn.f64 	%fd1370, %fd1369, %fd1332, 0d0000000000000000;
	fma.rn.f64 	%fd1371, %fd49, %fd1333, %fd1370;
	fma.rn.f64 	%fd1372, %fd57, %fd1334, %fd1371;
	fma.rn.f64 	%fd1373, %fd64, %fd1335, %fd1372;
	ld.const.f64 	%fd1374, [const_DofToQuad+360];
	fma.rn.f64 	%fd1375, %fd1374, %fd1336, %fd1373;
	ld.const.f64 	%fd1376, [const_DofToQuad+448];
	fma.rn.f64 	%fd1377, %fd1376, %fd1337, %fd1375;
	ld.const.f64 	%fd1378, [const_DofToQuad+536];
	fma.rn.f64 	%fd1379, %fd1378, %fd1338, %fd1377;
	ld.const.f64 	%fd1380, [const_DofToQuad+624];
	fma.rn.f64 	%fd1381, %fd1380, %fd1339, %fd1379;
	ld.const.f64 	%fd1382, [const_DofToQuad+712];
	fma.rn.f64 	%fd1383, %fd1382, %fd1340, %fd1381;
	fma.rn.f64 	%fd1384, %fd110, %fd1341, %fd1383;
	fma.rn.f64 	%fd1385, %fd125, %fd1342, %fd1384;
	fma.rn.f64 	%fd1386, %fd140, %fd1343, %fd1385;
	fma.rn.f64 	%fd1387, %fd155, %fd1344, %fd1386;
	fma.rn.f64 	%fd1388, %fd170, %fd1345, %fd1387;
	fma.rn.f64 	%fd1389, %fd185, %fd1346, %fd1388;
	st.shared.f64 	[%r8+120], %fd1389;
	ld.const.f64 	%fd1390, [const_DofToQuad+16];
	fma.rn.f64 	%fd1391, %fd1390, %fd1332, 0d0000000000000000;
	ld.const.f64 	%fd1392, [const_DofToQuad+104];
	fma.rn.f64 	%fd1393, %fd1392, %fd1333, %fd1391;
	ld.const.f64 	%fd1394, [const_DofToQuad+192];
	fma.rn.f64 	%fd1395, %fd1394, %fd1334, %fd1393;
	ld.const.f64 	%fd1396, [const_DofToQuad+280];
	fma.rn.f64 	%fd1397, %fd1396, %fd1335, %fd1395;
	ld.const.f64 	%fd1398, [const_DofToQuad+368];
	fma.rn.f64 	%fd1399, %fd1398, %fd1336, %fd1397;
	ld.const.f64 	%fd1400, [const_DofToQuad+456];
	fma.rn.f64 	%fd1401, %fd1400, %fd1337, %fd1399;
	ld.const.f64 	%fd1402, [const_DofToQuad+544];
	fma.rn.f64 	%fd1403, %fd1402, %fd1338, %fd1401;
	ld.const.f64 	%fd1404, [const_DofToQuad+632];
	fma.rn.f64 	%fd1405, %fd1404, %fd1339, %fd1403;
	ld.const.f64 	%fd1406, [const_DofToQuad+720];
	fma.rn.f64 	%fd1407, %fd1406, %fd1340, %fd1405;
	fma.rn.f64 	%fd1408, %fd111, %fd1341, %fd1407;
	fma.rn.f64 	%fd1409, %fd126, %fd1342, %fd1408;
	fma.rn.f64 	%fd1410, %fd141, %fd1343, %fd1409;
	fma.rn.f64 	%fd1411, %fd156, %fd1344, %fd1410;
	fma.rn.f64 	%fd1412, %fd171, %fd1345, %fd1411;
	fma.rn.f64 	%fd1413, %fd186, %fd1346, %fd1412;
	st.shared.f64 	[%r8+240], %fd1413;
	ld.const.f64 	%fd1414, [const_DofToQuad+24];
	fma.rn.f64 	%fd1415, %fd1414, %fd1332, 0d0000000000000000;
	ld.const.f64 	%fd1416, [const_DofToQuad+112];
	fma.rn.f64 	%fd1417, %fd1416, %fd1333, %fd1415;
	ld.const.f64 	%fd1418, [const_DofToQuad+200];
	fma.rn.f64 	%fd1419, %fd1418, %fd1334, %fd1417;
	ld.const.f64 	%fd1420, [const_DofToQuad+288];
	fma.rn.f64 	%fd1421, %fd1420, %fd1335, %fd1419;
	ld.const.f64 	%fd1422, [const_DofToQuad+376];
	fma.rn.f64 	%fd1423, %fd1422, %fd1336, %fd1421;
	ld.const.f64 	%fd1424, [const_DofToQuad+464];
	fma.rn.f64 	%fd1425, %fd1424, %fd1337, %fd1423;
	ld.const.f64 	%fd1426, [const_DofToQuad+552];
	fma.rn.f64 	%fd1427, %fd1426, %fd1338, %fd1425;
	ld.const.f64 	%fd1428, [const_DofToQuad+640];
	fma.rn.f64 	%fd1429, %fd1428, %fd1339, %fd1427;
	ld.const.f64 	%fd1430, [const_DofToQuad+728];
	fma.rn.f64 	%fd1431, %fd1430, %fd1340, %fd1429;
	fma.rn.f64 	%fd1432, %fd112, %fd1341, %fd1431;
	fma.rn.f64 	%fd1433, %fd127, %fd1342, %fd1432;
	fma.rn.f64 	%fd1434, %fd142, %fd1343, %fd1433;
	fma.rn.f64 	%fd1435, %fd157, %fd1344, %fd1434;
	fma.rn.f64 	%fd1436, %fd172, %fd1345, %fd1435;
	fma.rn.f64 	%fd1437, %fd187, %fd1346, %fd1436;
	st.shared.f64 	[%r8+360], %fd1437;
	ld.const.f64 	%fd1438, [const_DofToQuad+32];
	fma.rn.f64 	%fd1439, %fd1438, %fd1332, 0d0000000000000000;
	ld.const.f64 	%fd1440, [const_DofToQuad+120];
	fma.rn.f64 	%fd1441, %fd1440, %fd1333, %fd1439;
	ld.const.f64 	%fd1442, [const_DofToQuad+208];
	fma.rn.f64 	%fd1443, %fd1442, %fd1334, %fd1441;
	ld.const.f64 	%fd1444, [const_DofToQuad+296];
	fma.rn.f64 	%fd1445, %fd1444, %fd1335, %fd1443;
	fma.rn.f64 	%fd1446, %fd72, %fd1336, %fd1445;
	fma.rn.f64 	%fd1447, %fd80, %fd1337, %fd1446;
	fma.rn.f64 	%fd1448, %fd87, %fd1338, %fd1447;
	fma.rn.f64 	%fd1449, %fd95, %fd1339, %fd1448;
	fma.rn.f64 	%fd1450, %fd103, %fd1340, %fd1449;
	fma.rn.f64 	%fd1451, %fd113, %fd1341, %fd1450;
	fma.rn.f64 	%fd1452, %fd128, %fd1342, %fd1451;
	fma.rn.f64 	%fd1453, %fd143, %fd1343, %fd1452;
	fma.rn.f64 	%fd1454, %fd158, %fd1344, %fd1453;
	fma.rn.f64 	%fd1455, %fd173, %fd1345, %fd1454;
	fma.rn.f64 	%fd1456, %fd188, %fd1346, %fd1455;
	st.shared.f64 	[%r8+480], %fd1456;
	ld.const.f64 	%fd1457, [const_DofToQuad+40];
	fma.rn.f64 	%fd1458, %fd1457, %fd1332, 0d0000000000000000;
	fma.rn.f64 	%fd1459, %fd50, %fd1333, %fd1458;
	fma.rn.f64 	%fd1460, %fd58, %fd1334, %fd1459;
	fma.rn.f64 	%fd1461, %fd65, %fd1335, %fd1460;
	fma.rn.f64 	%fd1462, %fd73, %fd1336, %fd1461;
	fma.rn.f64 	%fd1463, %fd81, %fd1337, %fd1462;
	fma.rn.f64 	%fd1464, %fd88, %fd1338, %fd1463;
	fma.rn.f64 	%fd1465, %fd96, %fd1339, %fd1464;
	fma.rn.f64 	%fd1466, %fd104, %fd1340, %fd1465;
	fma.rn.f64 	%fd1467, %fd114, %fd1341, %fd1466;
	fma.rn.f64 	%fd1468, %fd129, %fd1342, %fd1467;
	fma.rn.f64 	%fd1469, %fd144, %fd1343, %fd1468;
	fma.rn.f64 	%fd1470, %fd159, %fd1344, %fd1469;
	fma.rn.f64 	%fd1471, %fd174, %fd1345, %fd1470;
	fma.rn.f64 	%fd1472, %fd189, %fd1346, %fd1471;
	st.shared.f64 	[%r8+600], %fd1472;
	ld.const.f64 	%fd1473, [const_DofToQuad+48];
	fma.rn.f64 	%fd1474, %fd1473, %fd1332, 0d0000000000000000;
	fma.rn.f64 	%fd1475, %fd51, %fd1333, %fd1474;
	fma.rn.f64 	%fd1476, %fd59, %fd1334, %fd1475;
	fma.rn.f64 	%fd1477, %fd66, %fd1335, %fd1476;
	fma.rn.f64 	%fd1478, %fd74, %fd1336, %fd1477;
	fma.rn.f64 	%fd1479, %fd82, %fd1337, %fd1478;
	fma.rn.f64 	%fd1480, %fd89, %fd1338, %fd1479;
	fma.rn.f64 	%fd1481, %fd97, %fd1339, %fd1480;
	ld.const.f64 	%fd1482, [const_DofToQuad+752];
	fma.rn.f64 	%fd1483, %fd1482, %fd1340, %fd1481;
	fma.rn.f64 	%fd1484, %fd115, %fd1341, %fd1483;
	fma.rn.f64 	%fd1485, %fd130, %fd1342, %fd1484;
	fma.rn.f64 	%fd1486, %fd145, %fd1343, %fd1485;
	fma.rn.f64 	%fd1487, %fd160, %fd1344, %fd1486;
	fma.rn.f64 	%fd1488, %fd175, %fd1345, %fd1487;
	fma.rn.f64 	%fd1489, %fd190, %fd1346, %fd1488;
	st.shared.f64 	[%r8+720], %fd1489;
	ld.const.f64 	%fd1490, [const_DofToQuad+56];
	fma.rn.f64 	%fd1491, %fd1490, %fd1332, 0d0000000000000000;
	ld.const.f64 	%fd1492, [const_DofToQuad+144];
	fma.rn.f64 	%fd1493, %fd1492, %fd1333, %fd1491;
	ld.const.f64 	%fd1494, [const_DofToQuad+232];
	fma.rn.f64 	%fd1495, %fd1494, %fd1334, %fd1493;
	ld.const.f64 	%fd1496, [const_DofToQuad+320];
	fma.rn.f64 	%fd1497, %fd1496, %fd1335, %fd1495;
	ld.const.f64 	%fd1498, [const_DofToQuad+408];
	fma.rn.f64 	%fd1499, %fd1498, %fd1336, %fd1497;
	ld.const.f64 	%fd1500, [const_DofToQuad+496];
	fma.rn.f64 	%fd1501, %fd1500, %fd1337, %fd1499;
	ld.const.f64 	%fd1502, [const_DofToQuad+584];
	fma.rn.f64 	%fd1503, %fd1502, %fd1338, %fd1501;
	ld.const.f64 	%fd1504, [const_DofToQuad+672];
	fma.rn.f64 	%fd1505, %fd1504, %fd1339, %fd1503;
	ld.const.f64 	%fd1506, [const_DofToQuad+760];
	fma.rn.f64 	%fd1507, %fd1506, %fd1340, %fd1505;
	fma.rn.f64 	%fd1508, %fd116, %fd1341, %fd1507;
	fma.rn.f64 	%fd1509, %fd131, %fd1342, %fd1508;
	fma.rn.f64 	%fd1510, %fd146, %fd1343, %fd1509;
	fma.rn.f64 	%fd1511, %fd161, %fd1344, %fd1510;
	fma.rn.f64 	%fd1512, %fd176, %fd1345, %fd1511;
	fma.rn.f64 	%fd1513, %fd191, %fd1346, %fd1512;
	st.shared.f64 	[%r8+840], %fd1513;
	ld.const.f64 	%fd1514, [const_DofToQuad+64];
	fma.rn.f64 	%fd1515, %fd1514, %fd1332, 0d0000000000000000;
	ld.const.f64 	%fd1516, [const_DofToQuad+152];
	fma.rn.f64 	%fd1517, %fd1516, %fd1333, %fd1515;
	ld.const.f64 	%fd1518, [const_DofToQuad+240];
	fma.rn.f64 	%fd1519, %fd1518, %fd1334, %fd1517;
	ld.const.f64 	%fd1520, [const_DofToQuad+328];
	fma.rn.f64 	%fd1521, %fd1520, %fd1335, %fd1519;
	ld.const.f64 	%fd1522, [const_DofToQuad+416];
	fma.rn.f64 	%fd1523, %fd1522, %fd1336, %fd1521;
	ld.const.f64 	%fd1524, [const_DofToQuad+504];
	fma.rn.f64 	%fd1525, %fd1524, %fd1337, %fd1523;
	ld.const.f64 	%fd1526, [const_DofToQuad+592];
	fma.rn.f64 	%fd1527, %fd1526, %fd1338, %fd1525;
	ld.const.f64 	%fd1528, [const_DofToQuad+680];
	fma.rn.f64 	%fd1529, %fd1528, %fd1339, %fd1527;
	ld.const.f64 	%fd1530, [const_DofToQuad+768];
	fma.rn.f64 	%fd1531, %fd1530, %fd1340, %fd1529;
	fma.rn.f64 	%fd1532, %fd117, %fd1341, %fd1531;
	fma.rn.f64 	%fd1533, %fd132, %fd1342, %fd1532;
	fma.rn.f64 	%fd1534, %fd147, %fd1343, %fd1533;
	fma.rn.f64 	%fd1535, %fd162, %fd1344, %fd1534;
	fma.rn.f64 	%fd1536, %fd177, %fd1345, %fd1535;
	fma.rn.f64 	%fd1537, %fd192, %fd1346, %fd1536;
	st.shared.f64 	[%r8+960], %fd1537;
	ld.const.f64 	%fd1538, [const_DofToQuad+72];
	fma.rn.f64 	%fd1539, %fd1538, %fd1332, 0d0000000000000000;
	ld.const.f64 	%fd1540, [const_DofToQuad+160];
	fma.rn.f64 	%fd1541, %fd1540, %fd1333, %fd1539;
	ld.const.f64 	%fd1542, [const_DofToQuad+248];
	fma.rn.f64 	%fd1543, %fd1542, %fd1334, %fd1541;
	ld.const.f64 	%fd1544, [const_DofToQuad+336];
	fma.rn.f64 	%fd1545, %fd1544, %fd1335, %fd1543;
	ld.const.f64 	%fd1546, [const_DofToQuad+424];
	fma.rn.f64 	%fd1547, %fd1546, %fd1336, %fd1545;
	ld.const.f64 	%fd1548, [const_DofToQuad+512];
	fma.rn.f64 	%fd1549, %fd1548, %fd1337, %fd1547;
	ld.const.f64 	%fd1550, [const_DofToQuad+600];
	fma.rn.f64 	%fd1551, %fd1550, %fd1338, %fd1549;
	ld.const.f64 	%fd1552, [const_DofToQuad+688];
	fma.rn.f64 	%fd1553, %fd1552, %fd1339, %fd1551;
	ld.const.f64 	%fd1554, [const_DofToQuad+776];
	fma.rn.f64 	%fd1555, %fd1554, %fd1340, %fd1553;
	fma.rn.f64 	%fd1556, %fd118, %fd1341, %fd1555;
	fma.rn.f64 	%fd1557, %fd133, %fd1342, %fd1556;
	fma.rn.f64 	%fd1558, %fd148, %fd1343, %fd1557;
	fma.rn.f64 	%fd1559, %fd163, %fd1344, %fd1558;
	fma.rn.f64 	%fd1560, %fd178, %fd1345, %fd1559;
	fma.rn.f64 	%fd1561, %fd193, %fd1346, %fd1560;
	st.shared.f64 	[%r8+1080], %fd1561;
	ld.const.f64 	%fd1562, [const_DofToQuad+80];
	fma.rn.f64 	%fd1563, %fd1562, %fd1332, 0d0000000000000000;
	ld.const.f64 	%fd1564, [const_DofToQuad+168];
	fma.rn.f64 	%fd1565, %fd1564, %fd1333, %fd1563;
	ld.const.f64 	%fd1566, [const_DofToQuad+256];
	fma.rn.f64 	%fd1567, %fd1566, %fd1334, %fd1565;
	ld.const.f64 	%fd1568, [const_DofToQuad+344];
	fma.rn.f64 	%fd1569, %fd1568, %fd1335, %fd1567;
	ld.const.f64 	%fd1570, [const_DofToQuad+432];
	fma.rn.f64 	%fd1571, %fd1570, %fd1336, %fd1569;
	ld.const.f64 	%fd1572, [const_DofToQuad+520];
	fma.rn.f64 	%fd1573, %fd1572, %fd1337, %fd1571;
	ld.const.f64 	%fd1574, [const_DofToQuad+608];
	fma.rn.f64 	%fd1575, %fd1574, %fd1338, %fd1573;
	ld.const.f64 	%fd1576, [const_DofToQuad+696];
	fma.rn.f64 	%fd1577, %fd1576, %fd1339, %fd1575;
	ld.const.f64 	%fd1578, [const_DofToQuad+784];
	fma.rn.f64 	%fd1579, %fd1578, %fd1340, %fd1577;
	fma.rn.f64 	%fd1580, %fd119, %fd1341, %fd1579;
	fma.rn.f64 	%fd1581, %fd134, %fd1342, %fd1580;
	fma.rn.f64 	%fd1582, %fd149, %fd1343, %fd1581;
	fma.rn.f64 	%fd1583, %fd164, %fd1344, %fd1582;
	fma.rn.f64 	%fd1584, %fd179, %fd1345, %fd1583;
	fma.rn.f64 	%fd1585, %fd194, %fd1346, %fd1584;
	st.shared.f64 	[%r8+1200], %fd1585;
$L__BB301_38:
	setp.gt.u32 	%p20, %r1, 120;
	bar.sync 	0;
	@%p20 bra 	$L__BB301_40;
	ld.shared.f64 	%fd1586, [%r7];
	ld.shared.f64 	%fd1587, [%r7+1800];
	ld.shared.f64 	%fd1588, [%r7+3600];
	ld.shared.f64 	%fd1589, [%r7+5400];
	ld.shared.f64 	%fd1590, [%r7+7200];
	ld.shared.f64 	%fd1591, [%r7+9000];
	ld.shared.f64 	%fd1592, [%r7+10800];
	ld.shared.f64 	%fd1593, [%r7+12600];
	ld.shared.f64 	%fd1594, [%r7+14400];
	ld.shared.f64 	%fd1595, [%r7+16200];
	ld.shared.f64 	%fd1596, [%r7+18000];
	ld.shared.f64 	%fd1597, [%r7+19800];
	ld.shared.f64 	%fd1598, [%r7+21600];
	ld.shared.f64 	%fd1599, [%r7+23400];
	ld.shared.f64 	%fd1600, [%r7+25200];
	ld.const.f64 	%fd1601, [const_DofToQuad];
	fma.rn.f64 	%fd1602, %fd1601, %fd1586, 0d0000000000000000;
	ld.const.f64 	%fd1603, [const_DofToQuad+88];
	fma.rn.f64 	%fd1604, %fd1603, %fd1587, %fd1602;
	ld.const.f64 	%fd1605, [const_DofToQuad+176];
	fma.rn.f64 	%fd1606, %fd1605, %fd1588, %fd1604;
	ld.const.f64 	%fd1607, [const_DofToQuad+264];
	fma.rn.f64 	%fd1608, %fd1607, %fd1589, %fd1606;
	ld.const.f64 	%fd1609, [const_DofToQuad+352];
	fma.rn.f64 	%fd1610, %fd1609, %fd1590, %fd1608;
	ld.const.f64 	%fd1611, [const_DofToQuad+440];
	fma.rn.f64 	%fd1612, %fd1611, %fd1591, %fd1610;
	ld.const.f64 	%fd1613, [const_DofToQuad+528];
	fma.rn.f64 	%fd1614, %fd1613, %fd1592, %fd1612;
	fma.rn.f64 	%fd1615, %fd94, %fd1593, %fd1614;
	fma.rn.f64 	%fd1616, %fd102, %fd1594, %fd1615;
	fma.rn.f64 	%fd1617, %fd109, %fd1595, %fd1616;
	fma.rn.f64 	%fd1618, %fd124, %fd1596, %fd1617;
	fma.rn.f64 	%fd1619, %fd139, %fd1597, %fd1618;
	fma.rn.f64 	%fd1620, %fd154, %fd1598, %fd1619;
	fma.rn.f64 	%fd1621, %fd169, %fd1599, %fd1620;
	fma.rn.f64 	%fd1865, %fd184, %fd1600, %fd1621;
	ld.const.f64 	%fd1622, [const_DofToQuad+8];
	fma.rn.f64 	%fd1623, %fd1622, %fd1586, 0d0000000000000000;
	fma.rn.f64 	%fd1624, %fd49, %fd1587, %fd1623;
	fma.rn.f64 	%fd1625, %fd57, %fd1588, %fd1624;
	fma.rn.f64 	%fd1626, %fd64, %fd1589, %fd1625;
	ld.const.f64 	%fd1627, [const_DofToQuad+360];
	fma.rn.f64 	%fd1628, %fd1627, %fd1590, %fd1626;
	ld.const.f64 	%fd1629, [const_DofToQuad+448];
	fma.rn.f64 	%fd1630, %fd1629, %fd1591, %fd1628;
	ld.const.f64 	%fd1631, [const_DofToQuad+536];
	fma.rn.f64 	%fd1632, %fd1631, %fd1592, %fd1630;
	ld.const.f64 	%fd1633, [const_DofToQuad+624];
	fma.rn.f64 	%fd1634, %fd1633, %fd1593, %fd1632;
	ld.const.f64 	%fd1635, [const_DofToQuad+712];
	fma.rn.f64 	%fd1636, %fd1635, %fd1594, %fd1634;
	fma.rn.f64 	%fd1637, %fd110, %fd1595, %fd1636;
	fma.rn.f64 	%fd1638, %fd125, %fd1596, %fd1637;
	fma.rn.f64 	%fd1639, %fd140, %fd1597, %fd1638;
	fma.rn.f64 	%fd1640, %fd155, %fd1598, %fd1639;
	fma.rn.f64 	%fd1641, %fd170, %fd1599, %fd1640;
	fma.rn.f64 	%fd1864, %fd185, %fd1600, %fd1641;
	ld.const.f64 	%fd1642, [const_DofToQuad+16];
	fma.rn.f64 	%fd1643, %fd1642, %fd1586, 0d0000000000000000;
	ld.const.f64 	%fd1644, [const_DofToQuad+104];
	fma.rn.f64 	%fd1645, %fd1644, %fd1587, %fd1643;
	ld.const.f64 	%fd1646, [const_DofToQuad+192];
	fma.rn.f64 	%fd1647, %fd1646, %fd1588, %fd1645;
	ld.const.f64 	%fd1648, [const_DofToQuad+280];
	fma.rn.f64 	%fd1649, %fd1648, %fd1589, %fd1647;
	ld.const.f64 	%fd1650, [const_DofToQuad+368];
	fma.rn.f64 	%fd1651, %fd1650, %fd1590, %fd1649;
	ld.const.f64 	%fd1652, [const_DofToQuad+456];
	fma.rn.f64 	%fd1653, %fd1652, %fd1591, %fd1651;
	ld.const.f64 	%fd1654, [const_DofToQuad+544];
	fma.rn.f64 	%fd1655, %fd1654, %fd1592, %fd1653;
	ld.const.f64 	%fd1656, [const_DofToQuad+632];
	fma.rn.f64 	%fd1657, %fd1656, %fd1593, %fd1655;
	ld.const.f64 	%fd1658, [const_DofToQuad+720];
	fma.rn.f64 	%fd1659, %fd1658, %fd1594, %fd1657;
	fma.rn.f64 	%fd1660, %fd111, %fd1595, %fd1659;
	fma.rn.f64 	%fd1661, %fd126, %fd1596, %fd1660;
	fma.rn.f64 	%fd1662, %fd141, %fd1597, %fd1661;
	fma.rn.f64 	%fd1663, %fd156, %fd1598, %fd1662;
	fma.rn.f64 	%fd1664, %fd171, %fd1599, %fd1663;
	fma.rn.f64 	%fd1863, %fd186, %fd1600, %fd1664;
	ld.const.f64 	%fd1665, [const_DofToQuad+24];
	fma.rn.f64 	%fd1666, %fd1665, %fd1586, 0d0000000000000000;
	ld.const.f64 	%fd1667, [const_DofToQuad+112];
	fma.rn.f64 	%fd1668, %fd1667, %fd1587, %fd1666;
	ld.const.f64 	%fd1669, [const_DofToQuad+200];
	fma.rn.f64 	%fd1670, %fd1669, %fd1588, %fd1668;
	ld.const.f64 	%fd1671, [const_DofToQuad+288];
	fma.rn.f64 	%fd1672, %fd1671, %fd1589, %fd1670;
	ld.const.f64 	%fd1673, [const_DofToQuad+376];
	fma.rn.f64 	%fd1674, %fd1673, %fd1590, %fd1672;
	ld.const.f64 	%fd1675, [const_DofToQuad+464];
	fma.rn.f64 	%fd1676, %fd1675, %fd1591, %fd1674;
	ld.const.f64 	%fd1677, [const_DofToQuad+552];
	fma.rn.f64 	%fd1678, %fd1677, %fd1592, %fd1676;
	ld.const.f64 	%fd1679, [const_DofToQuad+640];
	fma.rn.f64 	%fd1680, %fd1679, %fd1593, %fd1678;
	ld.const.f64 	%fd1681, [const_DofToQuad+728];
	fma.rn.f64 	%fd1682, %fd1681, %fd1594, %fd1680;
	fma.rn.f64 	%fd1683, %fd112, %fd1595, %fd1682;
	fma.rn.f64 	%fd1684, %fd127, %fd1596, %fd1683;
	fma.rn.f64 	%fd1685, %fd142, %fd1597, %fd1684;
	fma.rn.f64 	%fd1686, %fd157, %fd1598, %fd1685;
	fma.rn.f64 	%fd1687, %fd172, %fd1599, %fd1686;
	fma.rn.f64 	%fd1862, %fd187, %fd1600, %fd1687;
	ld.const.f64 	%fd1688, [const_DofToQuad+32];
	fma.rn.f64 	%fd1689, %fd1688, %fd1586, 0d0000000000000000;
	ld.const.f64 	%fd1690, [const_DofToQuad+120];
	fma.rn.f64 	%fd1691, %fd1690, %fd1587, %fd1689;
	ld.const.f64 	%fd1692, [const_DofToQuad+208];
	fma.rn.f64 	%fd1693, %fd1692, %fd1588, %fd1691;
	ld.const.f64 	%fd1694, [const_DofToQuad+296];
	fma.rn.f64 	%fd1695, %fd1694, %fd1589, %fd1693;
	fma.rn.f64 	%fd1696, %fd72, %fd1590, %fd1695;
	fma.rn.f64 	%fd1697, %fd80, %fd1591, %fd1696;
	fma.rn.f64 	%fd1698, %fd87, %fd1592, %fd1697;
	fma.rn.f64 	%fd1699, %fd95, %fd1593, %fd1698;
	fma.rn.f64 	%fd1700, %fd103, %fd1594, %fd1699;
	fma.rn.f64 	%fd1701, %fd113, %fd1595, %fd1700;
	fma.rn.f64 	%fd1702, %fd128, %fd1596, %fd1701;
	fma.rn.f64 	%fd1703, %fd143, %fd1597, %fd1702;
	fma.rn.f64 	%fd1704, %fd158, %fd1598, %fd1703;
	fma.rn.f64 	%fd1705, %fd173, %fd1599, %fd1704;
	fma.rn.f64 	%fd1861, %fd188, %fd1600, %fd1705;
	ld.const.f64 	%fd1706, [const_DofToQuad+40];
	fma.rn.f64 	%fd1707, %fd1706, %fd1586, 0d0000000000000000;
	fma.rn.f64 	%fd1708, %fd50, %fd1587, %fd1707;
	fma.rn.f64 	%fd1709, %fd58, %fd1588, %fd1708;
	fma.rn.f64 	%fd1710, %fd65, %fd1589, %fd1709;
	fma.rn.f64 	%fd1711, %fd73, %fd1590, %fd1710;
	fma.rn.f64 	%fd1712, %fd81, %fd1591, %fd1711;
	fma.rn.f64 	%fd1713, %fd88, %fd1592, %fd1712;
	fma.rn.f64 	%fd1714, %fd96, %fd1593, %fd1713;
	fma.rn.f64 	%fd1715, %fd104, %fd1594, %fd1714;
	fma.rn.f64 	%fd1716, %fd114, %fd1595, %fd1715;
	fma.rn.f64 	%fd1717, %fd129, %fd1596, %fd1716;
	fma.rn.f64 	%fd1718, %fd144, %fd1597, %fd1717;
	fma.rn.f64 	%fd1719, %fd159, %fd1598, %fd1718;
	fma.rn.f64 	%fd1720, %fd174, %fd1599, %fd1719;
	fma.rn.f64 	%fd1860, %fd189, %fd1600, %fd1720;
	ld.const.f64 	%fd1721, [const_DofToQuad+48];
	fma.rn.f64 	%fd1722, %fd1721, %fd1586, 0d0000000000000000;
	fma.rn.f64 	%fd1723, %fd51, %fd1587, %fd1722;
	fma.rn.f64 	%fd1724, %fd59, %fd1588, %fd1723;
	fma.rn.f64 	%fd1725, %fd66, %fd1589, %fd1724;
	fma.rn.f64 	%fd1726, %fd74, %fd1590, %fd1725;
	fma.rn.f64 	%fd1727, %fd82, %fd1591, %fd1726;
	fma.rn.f64 	%fd1728, %fd89, %fd1592, %fd1727;
	fma.rn.f64 	%fd1729, %fd97, %fd1593, %fd1728;
	ld.const.f64 	%fd1730, [const_DofToQuad+752];
	fma.rn.f64 	%fd1731, %fd1730, %fd1594, %fd1729;
	fma.rn.f64 	%fd1732, %fd115, %fd1595, %fd1731;
	fma.rn.f64 	%fd1733, %fd130, %fd1596, %fd1732;
	fma.rn.f64 	%fd1734, %fd145, %fd1597, %fd1733;
	fma.rn.f64 	%fd1735, %fd160, %fd1598, %fd1734;
	fma.rn.f64 	%fd1736, %fd175, %fd1599, %fd1735;
	fma.rn.f64 	%fd1859, %fd190, %fd1600, %fd1736;
	ld.const.f64 	%fd1737, [const_DofToQuad+56];
	fma.rn.f64 	%fd1738, %fd1737, %fd1586, 0d0000000000000000;
	ld.const.f64 	%fd1739, [const_DofToQuad+144];
	fma.rn.f64 	%fd1740, %fd1739, %fd1587, %fd1738;
	ld.const.f64 	%fd1741, [const_DofToQuad+232];
	fma.rn.f64 	%fd1742, %fd1741, %fd1588, %fd1740;
	ld.const.f64 	%fd1743, [const_DofToQuad+320];
	fma.rn.f64 	%fd1744, %fd1743, %fd1589, %fd1742;
	ld.const.f64 	%fd1745, [const_DofToQuad+408];
	fma.rn.f64 	%fd1746, %fd1745, %fd1590, %fd1744;
	ld.const.f64 	%fd1747, [const_DofToQuad+496];
	fma.rn.f64 	%fd1748, %fd1747, %fd1591, %fd1746;
	ld.const.f64 	%fd1749, [const_DofToQuad+584];
	fma.rn.f64 	%fd1750, %fd1749, %fd1592, %fd1748;
	ld.const.f64 	%fd1751, [const_DofToQuad+672];
	fma.rn.f64 	%fd1752, %fd1751, %fd1593, %fd1750;
	ld.const.f64 	%fd1753, [const_DofToQuad+760];
	fma.rn.f64 	%fd1754, %fd1753, %fd1594, %fd1752;
	fma.rn.f64 	%fd1755, %fd116, %fd1595, %fd1754;
	fma.rn.f64 	%fd1756, %fd131, %fd1596, %fd1755;
	fma.rn.f64 	%fd1757, %fd146, %fd1597, %fd1756;
	fma.rn.f64 	%fd1758, %fd161, %fd1598, %fd1757;
	fma.rn.f64 	%fd1759, %fd176, %fd1599, %fd1758;
	fma.rn.f64 	%fd1858, %fd191, %fd1600, %fd1759;
	ld.const.f64 	%fd1760, [const_DofToQuad+64];
	fma.rn.f64 	%fd1761, %fd1760, %fd1586, 0d0000000000000000;
	ld.const.f64 	%fd1762, [const_DofToQuad+152];
	fma.rn.f64 	%fd1763, %fd1762, %fd1587, %fd1761;
	ld.const.f64 	%fd1764, [const_DofToQuad+240];
	fma.rn.f64 	%fd1765, %fd1764, %fd1588, %fd1763;
	ld.const.f64 	%fd1766, [const_DofToQuad+328];
	fma.rn.f64 	%fd1767, %fd1766, %fd1589, %fd1765;
	ld.const.f64 	%fd1768, [const_DofToQuad+416];
	fma.rn.f64 	%fd1769, %fd1768, %fd1590, %fd1767;
	ld.const.f64 	%fd1770, [const_DofToQuad+504];
	fma.rn.f64 	%fd1771, %fd1770, %fd1591, %fd1769;
	ld.const.f64 	%fd1772, [const_DofToQuad+592];
	fma.rn.f64 	%fd1773, %fd1772, %fd1592, %fd1771;
	ld.const.f64 	%fd1774, [const_DofToQuad+680];
	fma.rn.f64 	%fd1775, %fd1774, %fd1593, %fd1773;
	ld.const.f64 	%fd1776, [const_DofToQuad+768];
	fma.rn.f64 	%fd1777, %fd1776, %fd1594, %fd1775;
	fma.rn.f64 	%fd1778, %fd117, %fd1595, %fd1777;
	fma.rn.f64 	%fd1779, %fd132, %fd1596, %fd1778;
	fma.rn.f64 	%fd1780, %fd147, %fd1597, %fd1779;
	fma.rn.f64 	%fd1781, %fd162, %fd1598, %fd1780;
	fma.rn.f64 	%fd1782, %fd177, %fd1599, %fd1781;
	fma.rn.f64 	%fd1857, %fd192, %fd1600, %fd1782;
	ld.const.f64 	%fd1783, [const_DofToQuad+72];
	fma.rn.f64 	%fd1784, %fd1783, %fd1586, 0d0000000000000000;
	ld.const.f64 	%fd1785, [const_DofToQuad+160];
	fma.rn.f64 	%fd1786, %fd1785, %fd1587, %fd1784;
	ld.const.f64 	%fd1787, [const_DofToQuad+248];
	fma.rn.f64 	%fd1788, %fd1787, %fd1588, %fd1786;
	ld.const.f64 	%fd1789, [const_DofToQuad+336];
	fma.rn.f64 	%fd1790, %fd1789, %fd1589, %fd1788;
	ld.const.f64 	%fd1791, [const_DofToQuad+424];
	fma.rn.f64 	%fd1792, %fd1791, %fd1590, %fd1790;
	ld.const.f64 	%fd1793, [const_DofToQuad+512];
	fma.rn.f64 	%fd1794, %fd1793, %fd1591, %fd1792;
	ld.const.f64 	%fd1795, [const_DofToQuad+600];
	fma.rn.f64 	%fd1796, %fd1795, %fd1592, %fd1794;
	ld.const.f64 	%fd1797, [const_DofToQuad+688];
	fma.rn.f64 	%fd1798, %fd1797, %fd1593, %fd1796;
	ld.const.f64 	%fd1799, [const_DofToQuad+776];
	fma.rn.f64 	%fd1800, %fd1799, %fd1594, %fd1798;
	fma.rn.f64 	%fd1801, %fd118, %fd1595, %fd1800;
	fma.rn.f64 	%fd1802, %fd133, %fd1596, %fd1801;
	fma.rn.f64 	%fd1803, %fd148, %fd1597, %fd1802;
	fma.rn.f64 	%fd1804, %fd163, %fd1598, %fd1803;
	fma.rn.f64 	%fd1805, %fd178, %fd1599, %fd1804;
	fma.rn.f64 	%fd1856, %fd193, %fd1600, %fd1805;
	ld.const.f64 	%fd1806, [const_DofToQuad+80];
	fma.rn.f64 	%fd1807, %fd1806, %fd1586, 0d0000000000000000;
	ld.const.f64 	%fd1808, [const_DofToQuad+168];
	fma.rn.f64 	%fd1809, %fd1808, %fd1587, %fd1807;
	ld.const.f64 	%fd1810, [const_DofToQuad+256];
	fma.rn.f64 	%fd1811, %fd1810, %fd1588, %fd1809;
	ld.const.f64 	%fd1812, [const_DofToQuad+344];
	fma.rn.f64 	%fd1813, %fd1812, %fd1589, %fd1811;
	ld.const.f64 	%fd1814, [const_DofToQuad+432];
	fma.rn.f64 	%fd1815, %fd1814, %fd1590, %fd1813;
	ld.const.f64 	%fd1816, [const_DofToQuad+520];
	fma.rn.f64 	%fd1817, %fd1816, %fd1591, %fd1815;
	ld.const.f64 	%fd1818, [const_DofToQuad+608];
	fma.rn.f64 	%fd1819, %fd1818, %fd1592, %fd1817;
	ld.const.f64 	%fd1820, [const_DofToQuad+696];
	fma.rn.f64 	%fd1821, %fd1820, %fd1593, %fd1819;
	ld.const.f64 	%fd1822, [const_DofToQuad+784];
	fma.rn.f64 	%fd1823, %fd1822, %fd1594, %fd1821;
	fma.rn.f64 	%fd1824, %fd119, %fd1595, %fd1823;
	fma.rn.f64 	%fd1825, %fd134, %fd1596, %fd1824;
	fma.rn.f64 	%fd1826, %fd149, %fd1597, %fd1825;
	fma.rn.f64 	%fd1827, %fd164, %fd1598, %fd1826;
	fma.rn.f64 	%fd1828, %fd179, %fd1599, %fd1827;
	fma.rn.f64 	%fd1855, %fd194, %fd1600, %fd1828;
$L__BB301_40:
	setp.gt.u32 	%p21, %r1, 120;
	setp.ge.s32 	%p22, %r3, %r10;
	bar.sync 	0;
	or.pred  	%p23, %p21, %p22;
	@%p23 bra 	$L__BB301_42;
	ld.param.u64 	%rd13, [_Z42massMatrixMultiplyMonolithicConstantKernelILi11ELi15ELi1EEviPKdS1_S1_S1_Pd_param_5];
	mad.lo.s32 	%r23, %r3, 1331, %r1;
	cvta.to.global.u64 	%rd10, %rd13;
	mul.wide.s32 	%rd11, %r23, 8;
	add.s64 	%rd12, %rd10, %rd11;
	st.global.f64 	[%rd12], %fd1865;
	st.global.f64 	[%rd12+968], %fd1864;
	st.global.f64 	[%rd12+1936], %fd1863;
	st.global.f64 	[%rd12+2904], %fd1862;
	st.global.f64 	[%rd12+3872], %fd1861;
	st.global.f64 	[%rd12+4840], %fd1860;
	st.global.f64 	[%rd12+5808], %fd1859;
	st.global.f64 	[%rd12+6776], %fd1858;
	st.global.f64 	[%rd12+7744], %fd1857;
	st.global.f64 	[%rd12+8712], %fd1856;
	st.global.f64 	[%rd12+9680], %fd1855;
$L__BB301_42:
	ret;

}
	// .globl	_Z32massMatrixMultiplyRegisterKernelILi12ELi12ELi1EEviPKdS1_S1_S1_Pd
.visible .entry _Z32massMatrixMultiplyRegisterKernelILi12ELi12ELi1EEviPKdS1_S1_S1_Pd(
	.param .u32 _Z32massMatrixMultiplyRegisterKernelILi12ELi12ELi1EEviPKdS1_S1_S1_Pd_param_0,
	.param .u64 .ptr .align 1 _Z32massMatrixMultiplyRegisterKernelILi12ELi12ELi1EEviPKdS1_S1_S1_Pd_param_1,
	.param .u64 .ptr .align 1 _Z32massMatrixMultiplyRegisterKernelILi12ELi12ELi1EEviPKdS1_S1_S1_Pd_param_2,
	.param .u64 .ptr .align 1 _Z32massMatrixMultiplyRegisterKernelILi12ELi12ELi1EEviPKdS1_S1_S1_Pd_param_3,
	.param .u64 .ptr .align 1 _Z32massMatrixMultiplyRegisterKernelILi12ELi12ELi1EEviPKdS1_S1_S1_Pd_param_4,
	.param .u64 .ptr .align 1 _Z32massMatrixMultiplyRegisterKernelILi12ELi12ELi1EEviPKdS1_S1_S1_Pd_param_5
)
{
	.reg .pred 	%p<13>;
	.reg .b16 	%rs<11>;
	.reg .b32 	%r<64>;
	.reg .b64 	%rd<22>;
	.reg .b64 	%fd<784>;
	// demoted variable
	.shared .align 8 .b8 _ZZ32massMatrixMultiplyRegisterKernelILi12ELi12ELi1EEviPKdS1_S1_S1_PdE6s_tmp1[13824];
	// demoted variable
	.shared .align 8 .b8 _ZZ32massMatrixMultiplyRegisterKernelILi12ELi12ELi1EEviPKdS1_S1_S1_PdE14s_oddDofToQuad[288];
	// demoted variable
	.shared .align 8 .b8 _ZZ32massMatrixMultiplyRegisterKernelILi12ELi12ELi1EEviPKdS1_S1_S1_PdE15s_evenDofToQuad[288];
	ld.param.u32 	%r7, [_Z32massMatrixMultiplyRegisterKernelILi12ELi12ELi1EEviPKdS1_S1_S1_Pd_param_0];
	ld.param.u64 	%rd2, [_Z32massMatrixMultiplyRegisterKernelILi12ELi12ELi1EEviPKdS1_S1_S1_Pd_param_2];
	ld.param.u64 	%rd3, [_Z32massMatrixMultiplyRegisterKernelILi12ELi12ELi1EEviPKdS1_S1_S1_Pd_param_3];
	ld.param.u64 	%rd4, [_Z32massMatrixMultiplyRegisterKernelILi12ELi12ELi1EEviPKdS1_S1_S1_Pd_param_4];
	mov.u32 	%r8, %tid.x;
	mov.u32 	%r2, %tid.y;
	mov.u32 	%r9, %ctaid.x;
	add.s32 	%r3, %r9, %r2;
	cvt.u16.u32 	%rs2, %r8;
	mul.hi.u16 	%rs3, %rs2, -21845;
	shr.u16 	%rs4, %rs3, 3;
	mul.lo.s16 	%rs5, %rs4, 12;
	sub.s16 	%rs1, %rs2, %rs5;
	cvt.u32.u16 	%r4, %rs1;
	setp.lt.s32 	%p2, %r3, %r7;
	setp.lt.u32 	%p3, %r8, 144;
	and.pred  	%p1, %p2, %p3;
	not.pred 	%p4, %p1;
	@%p4 bra 	$L__BB302_2;
	cvta.to.global.u64 	%rd6, %rd4;
	mad.lo.s32 	%r10, %r3, 1728, %r8;
	mul.wide.s32 	%rd7, %r10, 8;
	add.s64 	%rd8, %rd6, %rd7;
	ld.global.nc.f64 	%fd771, [%rd8];
	ld.global.nc.f64 	%fd770, [%rd8+1152];
	ld.global.nc.f64 	%fd769, [%rd8+2304];
	ld.global.nc.f64 	%fd768, [%rd8+3456];
	ld.global.nc.f64 	%fd767, [%rd8+4608];
	ld.global.nc.f64 	%fd766, [%rd8+5760];
	ld.global.nc.f64 	%fd765, [%rd8+6912];
	ld.global.nc.f64 	%fd764, [%rd8+8064];
	ld.global.nc.f64 	%fd763, [%rd8+9216];
	ld.global.nc.f64 	%fd762, [%rd8+10368];
	ld.global.nc.f64 	%fd761, [%rd8+11520];
	ld.global.nc.f64 	%fd760, [%rd8+12672];
$L__BB302_2:
	setp.ne.s32 	%p5, %r2, 0;
	setp.gt.u32 	%p6, %r8, 35;
	or.pred  	%p7, %p5, %p6;
	@%p7 bra 	$L__BB302_4;
	cvta.to.global.u64 	%rd9, %rd2;
	mul.wide.u32 	%rd10, %r8, 8;
	add.s64 	%rd11, %rd9, %rd10;
	ld.global.nc.f64 	%fd134, [%rd11];
	shl.b32 	%r11, %r8, 3;
	mov.u32 	%r12, _ZZ32massMatrixMultiplyRegisterKernelILi12ELi12ELi1EEviPKdS1_S1_S1_PdE14s_oddDofToQuad;
	add.s32 	%r13, %r12, %r11;
	st.shared.f64 	[%r13], %fd134;
	cvta.to.global.u64 	%rd12, %rd3;
	add.s64 	%rd13, %rd12, %rd10;
	ld.global.nc.f64 	%fd135, [%rd13];
	mov.u32 	%r14, _ZZ32massMatrixMultiplyRegisterKernelILi12ELi12ELi1EEviPKdS1_S1_S1_PdE15s_evenDofToQuad;
	add.s32 	%r15, %r14, %r11;
	st.shared.f64 	[%r15], %fd135;
$L__BB302_4:
	mov.u32 	%r16, %tid.x;
	setp.gt.u32 	%p8, %r16, 143;
	bar.sync 	0;
	ld.shared.f64 	%fd25, [_ZZ32massMatrixMultiplyRegisterKernelILi12ELi12ELi1EEviPKdS1_S1_S1_PdE14s_oddDofToQuad];
	ld.shared.f64 	%fd26, [_ZZ32massMatrixMultiplyRegisterKernelILi12ELi12ELi1EEviPKdS1_S1_S1_PdE15s_evenDofToQuad];
	ld.shared.f64 	%fd27, [_ZZ32massMatrixMultiplyRegisterKernelILi12ELi12ELi1EEviPKdS1_S1_S1_PdE14s_oddDofToQuad+8];
	ld.shared.f64 	%fd28, [_ZZ32massMatrixMultiplyRegisterKernelILi12ELi12ELi1EEviPKdS1_S1_S1_PdE15s_evenDofToQuad+8];
	ld.shared.f64 	%fd29, [_ZZ32massMatrixMultiplyRegisterKernelILi12ELi12ELi1EEviPKdS1_S1_S1_PdE14s_oddDofToQuad+16];
	ld.shared.f64 	%fd30, [_ZZ32massMatrixMultiplyRegisterKernelILi12ELi12ELi1EEviPKdS1_S1_S1_PdE15s_evenDofToQuad+16];
	ld.shared.f64 	%fd31, [_ZZ32massMatrixMultiplyRegisterKernelILi12ELi12ELi1EEviPKdS1_S1_S1_PdE14s_oddDofToQuad+24];
	ld.shared.f64 	%fd32, [_ZZ32massMatrixMultiplyRegisterKernelILi12ELi12ELi1EEviPKdS1_S1_S1_PdE15s_evenDofToQuad+24];
	ld.shared.f64 	%fd33, [_ZZ32massMatrixMultiplyRegisterKernelILi12ELi12ELi1EEviPKdS1_S1_S1_PdE14s_oddDofToQuad+32];
	ld.shared.f64 	%fd34, [_ZZ32massMatrixMultiplyRegisterKernelILi12ELi12ELi1EEviPKdS1_S1_S1_PdE15s_evenDofToQuad+32];
	ld.shared.f64 	%fd35, [_ZZ32massMatrixMultiplyRegisterKernelILi12ELi12ELi1EEviPKdS1_S1_S1_PdE14s_oddDofToQuad+40];
	ld.shared.f64 	%fd36, [_ZZ32massMatrixMultiplyRegisterKernelILi12ELi12ELi1EEviPKdS1_S1_S1_PdE15s_evenDofToQuad+40];
	ld.shared.f64 	%fd37, [_ZZ32massMatrixMultiplyRegisterKernelILi12ELi12ELi1EEviPKdS1_S1_S1_PdE14s_oddDofToQuad+48];
	ld.shared.f64 	%fd38, [_ZZ32massMatrixMultiplyRegisterKernelILi12ELi12ELi1EEviPKdS1_S1_S1_PdE15s_evenDofToQuad+48];
	ld.shared.f64 	%fd39, [_ZZ32massMatrixMultiplyRegisterKernelILi12ELi12ELi1EEviPKdS1_S1_S1_PdE14s_oddDofToQuad+56];
	ld.shared.f64 	%fd40, [_ZZ32massMatrixMultiplyRegisterKernelILi12ELi12ELi1EEviPKdS1_S1_S1_PdE15s_evenDofToQuad+56];
	ld.shared.f64 	%fd41, [_ZZ32massMatrixMultiplyRegisterKernelILi12ELi12ELi1EEviPKdS1_S1_S1_PdE14s_oddDofToQuad+64];
	ld.shared.f64 	%fd42, [_ZZ32massMatrixMultiplyRegisterKernelILi12ELi12ELi1EEviPKdS1_S1_S1_PdE15s_evenDofToQuad+64];
	ld.shared.f64 	%fd43, [_ZZ32massMatrixMultiplyRegisterKernelILi12ELi12ELi1EEviPKdS1_S1_S1_PdE14s_oddDofToQuad+72];
	ld.shared.f64 	%fd44, [_ZZ32massMatrixMultiplyRegisterKernelILi12ELi12ELi1EEviPKdS1_S1_S1_PdE15s_evenDofToQuad+72];
	ld.shared.f64 	%fd45, [_ZZ32massMatrixMultiplyRegisterKernelILi12ELi12ELi1EEviPKdS1_S1_S1_PdE14s_oddDofToQuad+80];
	ld.shared.f64 	%fd46, [_ZZ32massMatrixMultiplyRegisterKernelILi12ELi12ELi1EEviPKdS1_S1_S1_PdE15s_evenDofToQuad+80];
	ld.shared.f64 	%fd47, [_ZZ32massMatrixMultiplyRegisterKernelILi12ELi12ELi1EEviPKdS1_S1_S1_PdE14s_oddDofToQuad+88];
	ld.shared.f64 	%fd48, [_ZZ32massMatrixMultiplyRegisterKernelILi12ELi12ELi1EEviPKdS1_S1_S1_PdE15s_evenDofToQuad+88];
	ld.shared.f64 	%fd49, [_ZZ32massMatrixMultiplyRegisterKernelILi12ELi12ELi1EEviPKdS1_S1_S1_PdE14s_oddDofToQuad+96];
	ld.shared.f64 	%fd50, [_ZZ32massMatrixMultiplyRegisterKernelILi12ELi12ELi1EEviPKdS1_S1_S1_PdE15s_evenDofToQuad+96];
	ld.shared.f64 	%fd51, [_ZZ32massMatrixMultiplyRegisterKernelILi12ELi12ELi1EEviPKdS1_S1_S1_PdE14s_oddDofToQuad+104];
	ld.shared.f64 	%fd52, [_ZZ32massMatrixMultiplyRegisterKernelILi12ELi12ELi1EEviPKdS1_S1_S1_PdE15s_evenDofToQuad+104];
	ld.shared.f64 	%fd53, [_ZZ32massMatrixMultiplyRegisterKernelILi12ELi12ELi1EEviPKdS1_S1_S1_PdE14s_oddDofToQuad+112];
	ld.shared.f64 	%fd54, [_ZZ32massMatrixMultiplyRegisterKernelILi12ELi12ELi1EEviPKdS1_S1_S1_PdE15s_evenDofToQuad+112];
	ld.shared.f64 	%fd55, [_ZZ32massMatrixMultiplyRegisterKernelILi12ELi12ELi1EEviPKdS1_S1_S1_PdE14s_oddDofToQuad+120];
	ld.shared.f64 	%fd56, [_ZZ32massMatrixMultiplyRegisterKernelILi12ELi12ELi1EEviPKdS1_S1_S1_PdE15s_evenDofToQuad+120];
	ld.shared.f64 	%fd57, [_ZZ32massMatrixMultiplyRegisterKernelILi12ELi12ELi1EEviPKdS1_S1_S1_PdE14s_oddDofToQuad+128];
	ld.shared.f64 	%fd58, [_ZZ32massMatrixMultiplyRegisterKernelILi12ELi12ELi1EEviPKdS1_S1_S1_PdE15s_evenDofToQuad+128];
	ld.shared.f64 	%fd59, [_ZZ32massMatrixMultiplyRegisterKernelILi12ELi12ELi1EEviPKdS1_S1_S1_PdE14s_oddDofToQuad+136];
	ld.shared.f64 	%fd60, [_ZZ32massMatrixMultiplyRegisterKernelILi12ELi12ELi1EEviPKdS1_S1_S1_PdE15s_evenDofToQuad+136];
	ld.shared.f64 	%fd61, [_ZZ32massMatrixMultiplyRegisterKernelILi12ELi12ELi1EEviPKdS1_S1_S1_PdE14s_oddDofToQuad+144];
	ld.shared.f64 	%fd62, [_ZZ32massMatrixMultiplyRegisterKernelILi12ELi12ELi1EEviPKdS1_S1_S1_PdE15s_evenDofToQuad+144];
	ld.shared.f64 	%fd63, [_ZZ32massMatrixMultiplyRegisterKernelILi12ELi12ELi1EEviPKdS1_S1_S1_PdE14s_oddDofToQuad+152];
	ld.shared.f64 	%fd64, [_ZZ32massMatrixMultiplyRegisterKernelILi12ELi12ELi1EEviPKdS1_S1_S1_PdE15s_evenDofToQuad+152];
	ld.shared.f64 	%fd65, [_ZZ32massMatrixMultiplyRegisterKernelILi12ELi12ELi1EEviPKdS1_S1_S1_PdE14s_oddDofToQuad+160];
	ld.shared.f64 	%fd66, [_ZZ32massMatrixMultiplyRegisterKernelILi12ELi12ELi1EEviPKdS1_S1_S1_PdE15s_evenDofToQuad+160];
	ld.shared.f64 	%fd67, [_ZZ32massMatrixMultiplyRegisterKernelILi12ELi12ELi1EEviPKdS1_S1_S1_PdE14s_oddDofToQuad+168];
	ld.shared.f64 	%fd68, [_ZZ32massMatrixMultiplyRegisterKernelILi12ELi12ELi1EEviPKdS1_S1_S1_PdE15s_evenDofToQuad+168];
	ld.shared.f64 	%fd69, [_ZZ32massMatrixMultiplyRegisterKernelILi12ELi12ELi1EEviPKdS1_S1_S1_PdE14s_oddDofToQuad+176];
	ld.shared.f64 	%fd70, [_ZZ32massMatrixMultiplyRegisterKernelILi12ELi12ELi1EEviPKdS1_S1_S1_PdE15s_evenDofToQuad+176];
	ld.shared.f64 	%fd71, [_ZZ32massMatrixMultiplyRegisterKernelILi12ELi12ELi1EEviPKdS1_S1_S1_PdE14s_oddDofToQuad+184];
	ld.shared.f64 	%fd72, [_ZZ32massMatrixMultiplyRegisterKernelILi12ELi12ELi1EEviPKdS1_S1_S1_PdE15s_evenDofToQuad+184];
	ld.shared.f64 	%fd73, [_ZZ32massMatrixMultiplyRegisterKernelILi12ELi12ELi1EEviPKdS1_S1_S1_PdE14s_oddDofToQuad+192];
	ld.shared.f64 	%fd74, [_ZZ32massMatrixMultiplyRegisterKernelILi12ELi12ELi1EEviPKdS1_S1_S1_PdE15s_evenDofToQuad+192];
	ld.shared.f64 	%fd75, [_ZZ32massMatrixMultiplyRegisterKernelILi12ELi12ELi1EEviPKdS1_S1_S1_PdE14s_oddDofToQuad+200];
	ld.shared.f64 	%fd76, [_ZZ32massMatrixMultiplyRegisterKernelILi12ELi12ELi1EEviPKdS1_S1_S1_PdE15s_evenDofToQuad+200];
	ld.shared.f64 	%fd77, [_ZZ32massMatrixMultiplyRegisterKernelILi12ELi12ELi1EEviPKdS1_S1_S1_PdE14s_oddDofToQuad+208];
	ld.shared.f64 	%fd78, [_ZZ32massMatrixMultiplyRegisterKernelILi12ELi12ELi1EEviPKdS1_S1_S1_PdE15s_evenDofToQuad+208];
	ld.shared.f64 	%fd79, [_ZZ32massMatrixMultiplyRegisterKernelILi12ELi12ELi1EEviPKdS1_S1_S1_PdE14s_oddDofToQuad+216];
	ld.shared.f64 	%fd80, [_ZZ32massMatrixMultiplyRegisterKernelILi12ELi12ELi1EEviPKdS1_S1_S1_PdE15s_evenDofToQuad+216];
	ld.shared.f64 	%fd81, [_ZZ32massMatrixMultiplyRegisterKernelILi12ELi12ELi1EEviPKdS1_S1_S1_PdE14s_oddDofToQuad+224];
	ld.shared.f64 	%fd82, [_ZZ32massMatrixMultiplyRegisterKernelILi12ELi12ELi1EEviPKdS1_S1_S1_PdE15s_evenDofToQuad+224];
	ld.shared.f64 	%fd83, [_ZZ32massMatrixMultiplyRegisterKernelILi12ELi12ELi1EEviPKdS1_S1_S1_PdE14s_oddDofToQuad+232];
	ld.shared.f64 	%fd84, [_ZZ32massMatrixMultiplyRegisterKernelILi12ELi12ELi1EEviPKdS1_S1_S1_PdE15s_evenDofToQuad+232];
	ld.shared.f64 	%fd85, [_ZZ32massMatrixMultiplyRegisterKernelILi12ELi12ELi1EEviPKdS1_S1_S1_PdE14s_oddDofToQuad+240];
	ld.shared.f64 	%fd86, [_ZZ32massMatrixMultiplyRegisterKernelILi12ELi12ELi1EEviPKdS1_S1_S1_PdE15s_evenDofToQuad+240];
	ld.shared.f64 	%fd87, [_ZZ32massMatrixMultiplyRegisterKernelILi12ELi12ELi1EEviPKdS1_S1_S1_PdE14s_oddDofToQuad+248];
	ld.shared.f64 	%fd88, [_ZZ32massMatrixMultiplyRegisterKernelILi12ELi12ELi1EEviPKdS1_S1_S1_PdE15s_evenDofToQuad+248];
	ld.shared.f64 	%fd89, [_ZZ32massMatrixMultiplyRegisterKernelILi12ELi12ELi1EEviPKdS1_S1_S1_PdE14s_oddDofToQuad+256];
	ld.shared.f64 	%fd90, [_ZZ32massMatrixMultiplyRegisterKernelILi12ELi12ELi1EEviPKdS1_S1_S1_PdE15s_evenDofToQuad+256];
	ld.shared.f64 	%fd91, [_ZZ32massMatrixMultiplyRegisterKernelILi12ELi12ELi1EEviPKdS1_S1_S1_PdE14s_oddDofToQuad+264];
	ld.shared.f64 	%fd92, [_ZZ32massMatrixMultiplyRegisterKernelILi12ELi12ELi1EEviPKdS1_S1_S1_PdE15s_evenDofToQuad+264];
	ld.shared.f64 	%fd93, [_ZZ32massMatrixMultiplyRegisterKernelILi12ELi12ELi1EEviPKdS1_S1_S1_PdE14s_oddDofToQuad+272];
	ld.shared.f64 	%fd94, [_ZZ32massMatrixMultiplyRegisterKernelILi12ELi12ELi1EEviPKdS1_S1_S1_PdE15s_evenDofToQuad+272];
	ld.shared.f64 	%fd95, [_ZZ32massMatrixMultiplyRegisterKernelILi12ELi12ELi1EEviPKdS1_S1_S1_PdE14s_oddDofToQuad+280];
	ld.shared.f64 	%fd96, [_ZZ32massMatrixMultiplyRegisterKernelILi12ELi12ELi1EEviPKdS1_S1_S1_PdE15s_evenDofToQuad+280];
	cvt.u16.u32 	%rs6, %r16;
	mul.lo.s16 	%rs7, %rs6, 171;
	shr.u16 	%rs8, %rs7, 11;
	cvt.u32.u16 	%r5, %rs8;
	@%p8 bra 	$L__BB302_6;
	add.f64 	%fd136, %fd771, %fd760;
	sub.f64 	%fd137, %fd771, %fd760;
	add.f64 	%fd138, %fd770, %fd761;
	sub.f64 	%fd139, %fd770, %fd761;
	add.f64 	%fd140, %fd769, %fd762;
	sub.f64 	%fd141, %fd769, %fd762;
	add.f64 	%fd142, %fd768, %fd763;
	sub.f64 	%fd143, %fd768, %fd763;
	add.f64 	%fd144, %fd767, %fd764;
	sub.f64 	%fd145, %fd767, %fd764;
	add.f64 	%fd146, %fd766, %fd765;
	sub.f64 	%fd147, %fd766, %fd765;
	mov.u32 	%r17, %tid.y;
	mov.u32 	%r18, _ZZ32massMatrixMultiplyRegisterKernelILi12ELi12ELi1EEviPKdS1_S1_S1_PdE6s_tmp1;
	mad.lo.s32 	%r19, %r17, 13824, %r18;
	mad.lo.s32 	%r20, %r5, 96, %r19;
	shl.b32 	%r21, %r4, 3;
	add.s32 	%r22, %r20, %r21;
	fma.rn.f64 	%fd148, %fd25, %fd136, 0d0000000000000000;
	fma.rn.f64 	%fd149, %fd26, %fd137, 0d0000000000000000;
	fma.rn.f64 	%fd150, %fd27, %fd138, %fd148;
	fma.rn.f64 	%fd151, %fd28, %fd139, %fd149;
	fma.rn.f64 	%fd152, %fd29, %fd140, %fd150;
	fma.rn.f64 	%fd153, %fd30, %fd141, %fd151;
	fma.rn.f64 	%fd154, %fd31, %fd142, %fd152;
	fma.rn.f64 	%fd155, %fd32, %fd143, %fd153;
	fma.rn.f64 	%fd156, %fd33, %fd144, %fd154;
	fma.rn.f64 	%fd157, %fd34, %fd145, %fd155;
	fma.rn.f64 	%fd158, %fd35, %fd146, %fd156;
	fma.rn.f64 	%fd159, %fd36, %fd147, %fd157;
	sub.f64 	%fd160, %fd158, %fd159;
	st.shared.f64 	[%r22+12672], %fd160;
	add.f64 	%fd161, %fd159, %fd158;
	st.shared.f64 	[%r22], %fd161;
	fma.rn.f64 	%fd162, %fd37, %fd136, 0d0000000000000000;
	fma.rn.f64 	%fd163, %fd38, %fd137, 0d0000000000000000;
	fma.rn.f64 	%fd164, %fd39, %fd138, %fd162;
	fma.rn.f64 	%fd165, %fd40, %fd139, %fd163;
	fma.rn.f64 	%fd166, %fd41, %fd140, %fd164;
	fma.rn.f64 	%fd167, %fd42, %fd141, %fd165;
	fma.rn.f64 	%fd168, %fd43, %fd142, %fd166;
	fma.rn.f64 	%fd169, %fd44, %fd143, %fd167;
	fma.rn.f64 	%fd170, %fd45, %fd144, %fd168;
	fma.rn.f64 	%fd171, %fd46, %fd145, %fd169;
	fma.rn.f64 	%fd172, %fd47, %fd146, %fd170;
	fma.rn.f64 	%fd173, %fd48, %fd147, %fd171;
	sub.f64 	%fd174, %fd172, %fd173;
	st.shared.f64 	[%r22+11520], %fd174;
	add.f64 	%fd175, %fd173, %fd172;
	st.shared.f64 	[%r22+1152], %fd175;
	fma.rn.f64 	%fd176, %fd49, %fd136, 0d0000000000000000;
	fma.rn.f64 	%fd177, %fd50, %fd137, 0d0000000000000000;
	fma.rn.f64 	%fd178, %fd51, %fd138, %fd176;
	fma.rn.f64 	%fd179, %fd52, %fd139, %fd177;
	fma.rn.f64 	%fd180, %fd53, %fd140, %fd178;
	fma.rn.f64 	%fd181, %fd54, %fd141, %fd179;
	fma.rn.f64 	%fd182, %fd55, %fd142, %fd180;
	fma.rn.f64 	%fd183, %fd56, %fd143, %fd181;
	fma.rn.f64 	%fd184, %fd57, %fd144, %fd182;
	fma.rn.f64 	%fd185, %fd58, %fd145, %fd183;
	fma.rn.f64 	%fd186, %fd59, %fd146, %fd184;
	fma.rn.f64 	%fd187, %fd60, %fd147, %fd185;
	sub.f64 	%fd188, %fd186, %fd187;
	st.shared.f64 	[%r22+10368], %fd188;
	add.f64 	%fd189, %fd187, %fd186;
	st.shared.f64 	[%r22+2304], %fd189;
	fma.rn.f64 	%fd190, %fd61, %fd136, 0d0000000000000000;
	fma.rn.f64 	%fd191, %fd62, %fd137, 0d0000000000000000;
	fma.rn.f64 	%fd192, %fd63, %fd138, %fd190;
	fma.rn.f64 	%fd193, %fd64, %fd139, %fd191;
	fma.rn.f64 	%fd194, %fd65, %fd140, %fd192;
	fma.rn.f64 	%fd195, %fd66, %fd141, %fd193;
	fma.rn.f64 	%fd196, %fd67, %fd142, %fd194;
	fma.rn.f64 	%fd197, %fd68, %fd143, %fd195;
	fma.rn.f64 	%fd198, %fd69, %fd144, %fd196;
	fma.rn.f64 	%fd199, %fd70, %fd145, %fd197;
	fma.rn.f64 	%fd200, %fd71, %fd146, %fd198;
	fma.rn.f64 	%fd201, %fd72, %fd147, %fd199;
	sub.f64 	%fd202, %fd200, %fd201;
	st.shared.f64 	[%r22+9216], %fd202;
	add.f64 	%fd203, %fd201, %fd200;
	st.shared.f64 	[%r22+3456], %fd203;
	fma.rn.f64 	%fd204, %fd73, %fd136, 0d0000000000000000;
	fma.rn.f64 	%fd205, %fd74, %fd137, 0d0000000000000000;
	fma.rn.f64 	%fd206, %fd75, %fd138, %fd204;
	fma.rn.f64 	%fd207, %fd76, %fd139, %fd205;
	fma.rn.f64 	%fd208, %fd77, %fd140, %fd206;
	fma.rn.f64 	%fd209, %fd78, %fd141, %fd207;
	fma.rn.f64 	%fd210, %fd79, %fd142, %fd208;
	fma.rn.f64 	%fd211, %fd80, %fd143, %fd209;
	fma.rn.f64 	%fd212, %fd81, %fd144, %fd210;
	fma.rn.f64 	%fd213, %fd82, %fd145, %fd211;
	fma.rn.f64 	%fd214, %fd83, %fd146, %fd212;
	fma.rn.f64 	%fd215, %fd84, %fd147, %fd213;
	sub.f64 	%fd216, %fd214, %fd215;
	st.shared.f64 	[%r22+8064], %fd216;
	add.f64 	%fd217, %fd215, %fd214;
	st.shared.f64 	[%r22+4608], %fd217;
	fma.rn.f64 	%fd218, %fd85, %fd136, 0d0000000000000000;
	fma.rn.f64 	%fd219, %fd86, %fd137, 0d0000000000000000;
	fma.rn.f64 	%fd220, %fd87, %fd138, %fd218;
	fma.rn.f64 	%fd221, %fd88, %fd139, %fd219;
	fma.rn.f64 	%fd222, %fd89, %fd140, %fd220;
	fma.rn.f64 	%fd223, %fd90, %fd141, %fd221;
	fma.rn.f64 	%fd224, %fd91, %fd142, %fd222;
	fma.rn.f64 	%fd225, %fd92, %fd143, %fd223;
	fma.rn.f64 	%fd226, %fd93, %fd144, %fd224;
	fma.rn.f64 	%fd227, %fd94, %fd145, %fd225;
	fma.rn.f64 	%fd228, %fd95, %fd146, %fd226;
	fma.rn.f64 	%fd229, %fd96, %fd147, %fd227;
	sub.f64 	%fd230, %fd228, %fd229;
	st.shared.f64 	[%r22+6912], %fd230;
	add.f64 	%fd231, %fd229, %fd228;
	st.shared.f64 	[%r22+5760], %fd231;
$L__BB302_6:
	mov.u32 	%r23, %tid.x;
	setp.gt.u32 	%p9, %r23, 143;
	bar.sync 	0;
	@%p9 bra 	$L__BB302_8;
	mov.u32 	%r24, %tid.y;
	mov.u32 	%r25, _ZZ32massMatrixMultiplyRegisterKernelILi12ELi12ELi1EEviPKdS1_S1_S1_PdE6s_tmp1;
	mad.lo.s32 	%r26, %r24, 13824, %r25;
	mad.lo.s32 	%r27, %r5, 96, %r26;
	mad.lo.s32 	%r28, %r5, 1056, %r27;
	shl.b32 	%r29, %r4, 3;
	add.s32 	%r30, %r28, %r29;
	ld.shared.f64 	%fd232, [%r30];
	ld.shared.f64 	%fd233, [%r30+1056];
	add.f64 	%fd234, %fd232, %fd233;
	sub.f64 	%fd235, %fd232, %fd233;
	ld.shared.f64 	%fd236, [%r30+96];
	ld.shared.f64 	%fd237, [%r30+960];
	add.f64 	%fd238, %fd236, %fd237;
	sub.f64 	%fd239, %fd236, %fd237;
	ld.shared.f64 	%fd240, [%r30+192];
	ld.shared.f64 	%fd241, [%r30+864];
	add.f64 	%fd242, %fd240, %fd241;
	sub.f64 	%fd243, %fd240, %fd241;
	ld.shared.f64 	%fd244, [%r30+288];
	ld.shared.f64 	%fd245, [%r30+768];
	add.f64 	%fd246, %fd244, %fd245;
	sub.f64 	%fd247, %fd244, %fd245;
	ld.shared.f64 	%fd248, [%r30+384];
	ld.shared.f64 	%fd249, [%r30+672];
	add.f64 	%fd250, %fd248, %fd249;
	sub.f64 	%fd251, %fd248, %fd249;
	ld.shared.f64 	%fd252, [%r30+480];
	ld.shared.f64 	%fd253, [%r30+576];
	add.f64 	%fd254, %fd252, %fd253;
	sub.f64 	%fd255, %fd252, %fd253;
	fma.rn.f64 	%fd256, %fd25, %fd234, 0d0000000000000000;
	fma.rn.f64 	%fd257, %fd26, %fd235, 0d0000000000000000;
	fma.rn.f64 	%fd258, %fd27, %fd238, %fd256;
	fma.rn.f64 	%fd259, %fd28, %fd239, %fd257;
	fma.rn.f64 	%fd260, %fd29, %fd242, %fd258;
	fma.rn.f64 	%fd261, %fd30, %fd243, %fd259;
	fma.rn.f64 	%fd262, %fd31, %fd246, %fd260;
	fma.rn.f64 	%fd263, %fd32, %fd247, %fd261;
	fma.rn.f64 	%fd264, %fd33, %fd250, %fd262;
	fma.rn.f64 	%fd265, %fd34, %fd251, %fd263;
	fma.rn.f64 	%fd266, %fd35, %fd254, %fd264;
	fma.rn.f64 	%fd267, %fd36, %fd255, %fd265;
	sub.f64 	%fd268, %fd266, %fd267;
	st.shared.f64 	[%r30+1056], %fd268;
	add.f64 	%fd269, %fd267, %fd266;
	st.shared.f64 	[%r30], %fd269;
	fma.rn.f64 	%fd270, %fd37, %fd234, 0d0000000000000000;
	fma.rn.f64 	%fd271, %fd38, %fd235, 0d0000000000000000;
	fma.rn.f64 	%fd272, %fd39, %fd238, %fd270;
	fma.rn.f64 	%fd273, %fd40, %fd239, %fd271;
	fma.rn.f64 	%fd274, %fd41, %fd242, %fd272;
	fma.rn.f64 	%fd275, %fd42, %fd243, %fd273;
	fma.rn.f64 	%fd276, %fd43, %fd246, %fd274;
	fma.rn.f64 	%fd277, %fd44, %fd247, %fd275;
	fma.rn.f64 	%fd278, %fd45, %fd250, %fd276;
	fma.rn.f64 	%fd279, %fd46, %fd251, %fd277;
	fma.rn.f64 	%fd280, %fd47, %fd254, %fd278;
	fma.rn.f64 	%fd281, %fd48, %fd255, %fd279;
	sub.f64 	%fd282, %fd280, %fd281;
	st.shared.f64 	[%r30+960], %fd282;
	add.f64 	%fd283, %fd281, %fd280;
	st.shared.f64 	[%r30+96], %fd283;
	fma.rn.f64 	%fd284, %fd49, %fd234, 0d0000000000000000;
	fma.rn.f64 	%fd285, %fd50, %fd235, 0d0000000000000000;
	fma.rn.f64 	%fd286, %fd51, %fd238, %fd284;
	fma.rn.f64 	%fd287, %fd52, %fd239, %fd285;
	fma.rn.f64 	%fd288, %fd53, %fd242, %fd286;
	fma.rn.f64 	%fd289, %fd54, %fd243, %fd287;
	fma.rn.f64 	%fd290, %fd55, %fd246, %fd288;
	fma.rn.f64 	%fd291, %fd56, %fd247, %fd289;
	fma.rn.f64 	%fd292, %fd57, %fd250, %fd290;
	fma.rn.f64 	%fd293, %fd58, %fd251, %fd291;
	fma.rn.f64 	%fd294, %fd59, %fd254, %fd292;
	fma.rn.f64 	%fd295, %fd60, %fd255, %fd293;
	sub.f64 	%fd296, %fd294, %fd295;
	st.shared.f64 	[%r30+864], %fd296;
	add.f64 	%fd297, %fd295, %fd294;
	st.shared.f64 	[%r30+192], %fd297;
	fma.rn.f64 	%fd298, %fd61, %fd234, 0d0000000000000000;
	fma.rn.f64 	%fd299, %fd62, %fd235, 0d0000000000000000;
	fma.rn.f64 	%fd300, %fd63, %fd238, %fd298;
	fma.rn.f64 	%fd301, %fd64, %fd239, %fd299;
	fma.rn.f64 	%fd302, %fd65, %fd242, %fd300;
	fma.rn.f64 	%fd303, %fd66, %fd243, %fd301;
	fma.rn.f64 	%fd304, %fd67, %fd246, %fd302;
	fma.rn.f64 	%fd305, %fd68, %fd247, %fd303;
	fma.rn.f64 	%fd306, %fd69, %fd250, %fd304;
	fma.rn.f64 	%fd307, %fd70, %fd251, %fd305;
	fma.rn.f64 	%fd308, %fd71, %fd254, %fd306;
	fma.rn.f64 	%fd309, %fd72, %fd255, %fd307;
	sub.f64 	%fd310, %fd308, %fd309;
	st.shared.f64 	[%r30+768], %fd310;
	add.f64 	%fd311, %fd309, %fd308;
	st.shared.f64 	[%r30+288], %fd311;
	fma.rn.f64 	%fd312, %fd73, %fd234, 0d0000000000000000;
	fma.rn.f64 	%fd313, %fd74, %fd235, 0d0000000000000000;
	fma.rn.f64 	%fd314, %fd75, %fd238, %fd312;
	fma.rn.f64 	%fd315, %fd76, %fd239, %fd313;
	fma.rn.f64 	%fd316, %fd77, %fd242, %fd314;
	fma.rn.f64 	%fd317, %fd78, %fd243, %fd315;
	fma.rn.f64 	%fd318, %fd79, %fd246, %fd316;
	fma.rn.f64 	%fd319, %fd80, %fd247, %fd317;
	fma.rn.f64 	%fd320, %fd81, %fd250, %fd318;
	fma.rn.f64 	%fd321, %fd82, %fd251, %fd319;
	fma.rn.f64 	%fd322, %fd83, %fd254, %fd320;
	fma.rn.f64 	%fd323, %fd84, %fd255, %fd321;
	sub.f64 	%fd324, %fd322, %fd323;
	st.shared.f64 	[%r30+672], %fd324;
	add.f64 	%fd325, %fd323, %fd322;
	st.shared.f64 	[%r30+384], %fd325;
	fma.rn.f64 	%fd326, %fd85, %fd234, 0d0000000000000000;
	fma.rn.f64 	%fd327, %fd86, %fd235, 0d0000000000000000;
	fma.rn.f64 	%fd328, %fd87, %fd238, %fd326;
	fma.rn.f64 	%fd329, %fd88, %fd239, %fd327;
	fma.rn.f64 	%fd330, %fd89, %fd242, %fd328;
	fma.rn.f64 	%fd331, %fd90, %fd243, %fd329;
	fma.rn.f64 	%fd332, %fd91, %fd246, %fd330;
	fma.rn.f64 	%fd333, %fd92, %fd247, %fd331;
	fma.rn.f64 	%fd334, %fd93, %fd250, %fd332;
	fma.rn.f64 	%fd335, %fd94, %fd251, %fd333;
	fma.rn.f64 	%fd336, %fd95, %fd254, %fd334;
	fma.rn.f64 	%fd337, %fd96, %fd255, %fd335;
	sub.f64 	%fd338, %fd336, %fd337;
	st.shared.f64 	[%r30+576], %fd338;
	add.f64 	%fd339, %fd337, %fd336;
	st.shared.f64 	[%r30+480], %fd339;
$L__BB302_8:
	ld.param.u64 	%rd20, [_Z32massMatrixMultiplyRegisterKernelILi12ELi12ELi1EEviPKdS1_S1_S1_Pd_param_1];
	mov.u32 	%r31, %tid.x;
	setp.gt.u32 	%p10, %r31, 143;
	bar.sync 	0;
	cvt.u16.u32 	%rs9, %r31;
	mul.hi.u16 	%rs10, %rs9, 5462;
	cvt.u32.u16 	%r6, %rs10;
	mov.u32 	%r32, %tid.y;
	mov.u32 	%r33, _ZZ32massMatrixMultiplyRegisterKernelILi12ELi12ELi1EEviPKdS1_S1_S1_PdE6s_tmp1;
	mad.lo.s32 	%r34, %r32, 13824, %r33;
	mul.wide.u16 	%r35, %rs10, 1152;
	add.s32 	%r36, %r34, %r35;
	mad.lo.s32 	%r37, %r4, 96, %r36;
	ld.shared.f64 	%fd340, [%r37];
	ld.shared.f64 	%fd341, [%r37+88];
	add.f64 	%fd342, %fd340, %fd341;
	sub.f64 	%fd343, %fd340, %fd341;
	ld.shared.f64 	%fd344, [%r37+8];
	ld.shared.f64 	%fd345, [%r37+80];
	add.f64 	%fd346, %fd344, %fd345;
	sub.f64 	%fd347, %fd344, %fd345;
	ld.shared.f64 	%fd348, [%r37+16];
	ld.shared.f64 	%fd349, [%r37+72];
	add.f64 	%fd350, %fd348, %fd349;
	sub.f64 	%fd351, %fd348, %fd349;
	ld.shared.f64 	%fd352, [%r37+24];
	ld.shared.f64 	%fd353, [%r37+64];
	add.f64 	%fd354, %fd352, %fd353;
	sub.f64 	%fd355, %fd352, %fd353;
	ld.shared.f64 	%fd356, [%r37+32];
	ld.shared.f64 	%fd357, [%r37+56];
	add.f64 	%fd358, %fd356, %fd357;
	sub.f64 	%fd359, %fd356, %fd357;
	ld.shared.f64 	%fd360, [%r37+40];
	ld.shared.f64 	%fd361, [%r37+48];
	add.f64 	%fd362, %fd360, %fd361;
	sub.f64 	%fd363, %fd360, %fd361;
	mov.u32 	%r38, %ctaid.x;
	add.s32 	%r39, %r38, %r32;
	mov.b32 	%r40, {%rs10, %rs1};
	mov.b32 	%r41, 11;
	mov.b32 	%r42, 3216;
	dp2a.lo.u32.u32 	%r43, %r40, %r42, %r41;
	mad.lo.s32 	%r44, %r39, 1728, %r43;
	fma.rn.f64 	%fd364, %fd25, %fd342, 0d0000000000000000;
	fma.rn.f64 	%fd365, %fd26, %fd343, 0d0000000000000000;
	fma.rn.f64 	%fd366, %fd27, %fd346, %fd364;
	fma.rn.f64 	%fd367, %fd28, %fd347, %fd365;
	fma.rn.f64 	%fd368, %fd29, %fd350, %fd366;
	fma.rn.f64 	%fd369, %fd30, %fd351, %fd367;
	fma.rn.f64 	%fd370, %fd31, %fd354, %fd368;
	fma.rn.f64 	%fd371, %fd32, %fd355, %fd369;
	fma.rn.f64 	%fd372, %fd33, %fd358, %fd370;
	fma.rn.f64 	%fd373, %fd34, %fd359, %fd371;
	fma.rn.f64 	%fd374, %fd35, %fd362, %fd372;
	fma.rn.f64 	%fd375, %fd36, %fd363, %fd373;
	cvta.to.global.u64 	%rd14, %rd20;
	mul.wide.s32 	%rd15, %r44, 8;
	add.s64 	%rd16, %rd14, %rd15;
	ld.global.nc.f64 	%fd376, [%rd16];
	ld.global.nc.f64 	%fd377, [%rd16+-88];
	sub.f64 	%fd378, %fd374, %fd375;
	mul.f64 	%fd772, %fd378, %fd376;
	add.f64 	%fd379, %fd374, %fd375;
	mul.f64 	%fd783, %fd379, %fd377;
	fma.rn.f64 	%fd380, %fd37, %fd342, 0d0000000000000000;
	fma.rn.f64 	%fd381, %fd38, %fd343, 0d0000000000000000;
	fma.rn.f64 	%fd382, %fd39, %fd346, %fd380;
	fma.rn.f64 	%fd383, %fd40, %fd347, %fd381;
	fma.rn.f64 	%fd384, %fd41, %fd350, %fd382;
	fma.rn.f64 	%fd385, %fd42, %fd351, %fd383;
	fma.rn.f64 	%fd386, %fd43, %fd354, %fd384;
	fma.rn.f64 	%fd387, %fd44, %fd355, %fd385;
	fma.rn.f64 	%fd388, %fd45, %fd358, %fd386;
	fma.rn.f64 	%fd389, %fd46, %fd359, %fd387;
	fma.rn.f64 	%fd390, %fd47, %fd362, %fd388;
	fma.rn.f64 	%fd391, %fd48, %fd363, %fd389;
	ld.global.nc.f64 	%fd392, [%rd16+-8];
	ld.global.nc.f64 	%fd393, [%rd16+-80];
	sub.f64 	%fd394, %fd390, %fd391;
	mul.f64 	%fd773, %fd394, %fd392;
	add.f64 	%fd395, %fd390, %fd391;
	mul.f64 	%fd782, %fd395, %fd393;
	fma.rn.f64 	%fd396, %fd49, %fd342, 0d0000000000000000;
	fma.rn.f64 	%fd397, %fd50, %fd343, 0d0000000000000000;
	fma.rn.f64 	%fd398, %fd51, %fd346, %fd396;
	fma.rn.f64 	%fd399, %fd52, %fd347, %fd397;
	fma.rn.f64 	%fd400, %fd53, %fd350, %fd398;
	fma.rn.f64 	%fd401, %fd54, %fd351, %fd399;
	fma.rn.f64 	%fd402, %fd55, %fd354, %fd400;
	fma.rn.f64 	%fd403, %fd56, %fd355, %fd401;
	fma.rn.f64 	%fd404, %fd57, %fd358, %fd402;
	fma.rn.f64 	%fd405, %fd58, %fd359, %fd403;
	fma.rn.f64 	%fd406, %fd59, %fd362, %fd404;
	fma.rn.f64 	%fd407, %fd60, %fd363, %fd405;
	ld.global.nc.f64 	%fd408, [%rd16+-16];
	ld.global.nc.f64 	%fd409, [%rd16+-72];
	sub.f64 	%fd410, %fd406, %fd407;
	mul.f64 	%fd774, %fd410, %fd408;
	add.f64 	%fd411, %fd406, %fd407;
	mul.f64 	%fd781, %fd411, %fd409;
	fma.rn.f64 	%fd412, %fd61, %fd342, 0d0000000000000000;
	fma.rn.f64 	%fd413, %fd62, %fd343, 0d0000000000000000;
	fma.rn.f64 	%fd414, %fd63, %fd346, %fd412;
	fma.rn.f64 	%fd415, %fd64, %fd347, %fd413;
	fma.rn.f64 	%fd416, %fd65, %fd350, %fd414;
	fma.rn.f64 	%fd417, %fd66, %fd351, %fd415;
	fma.rn.f64 	%fd418, %fd67, %fd354, %fd416;
	fma.rn.f64 	%fd419, %fd68, %fd355, %fd417;
	fma.rn.f64 	%fd420, %fd69, %fd358, %fd418;
	fma.rn.f64 	%fd421, %fd70, %fd359, %fd419;
	fma.rn.f64 	%fd422, %fd71, %fd362, %fd420;
	fma.rn.f64 	%fd423, %fd72, %fd363, %fd421;
	ld.global.nc.f64 	%fd424, [%rd16+-24];
	ld.global.nc.f64 	%fd425, [%rd16+-64];
	sub.f64 	%fd426, %fd422, %fd423;
	mul.f64 	%fd775, %fd426, %fd424;
	add.f64 	%fd427, %fd422, %fd423;
	mul.f64 	%fd780, %fd427, %fd425;
	fma.rn.f64 	%fd428, %fd73, %fd342, 0d0000000000000000;
	fma.rn.f64 	%fd429, %fd74, %fd343, 0d0000000000000000;
	fma.rn.f64 	%fd430, %fd75, %fd346, %fd428;
	fma.rn.f64 	%fd431, %fd76, %fd347, %fd429;
	fma.rn.f64 	%fd432, %fd77, %fd350, %fd430;
	fma.rn.f64 	%fd433, %fd78, %fd351, %fd431;
	fma.rn.f64 	%fd434, %fd79, %fd354, %fd432;
	fma.rn.f64 	%fd435, %fd80, %fd355, %fd433;
	fma.rn.f64 	%fd436, %fd81, %fd358, %fd434;
	fma.rn.f64 	%fd437, %fd82, %fd359, %fd435;
	fma.rn.f64 	%fd438, %fd83, %fd362, %fd436;
	fma.rn.f64 	%fd439, %fd84, %fd363, %fd437;
	ld.global.nc.f64 	%fd440, [%rd16+-32];
	ld.global.nc.f64 	%fd441, [%rd16+-56];
	sub.f64 	%fd442, %fd438, %fd439;
	mul.f64 	%fd776, %fd442, %fd440;
	add.f64 	%fd443, %fd438, %fd439;
	mul.f64 	%fd779, %fd443, %fd441;
	fma.rn.f64 	%fd444, %fd85, %fd342, 0d0000000000000000;
	fma.rn.f64 	%fd445, %fd86, %fd343, 0d0000000000000000;
	fma.rn.f64 	%fd446, %fd87, %fd346, %fd444;
	fma.rn.f64 	%fd447, %fd88, %fd347, %fd445;
	fma.rn.f64 	%fd448, %fd89, %fd350, %fd446;
	fma.rn.f64 	%fd449, %fd90, %fd351, %fd447;
	fma.rn.f64 	%fd450, %fd91, %fd354, %fd448;
	fma.rn.f64 	%fd451, %fd92, %fd355, %fd449;
	fma.rn.f64 	%fd452, %fd93, %fd358, %fd450;
	fma.rn.f64 	%fd453, %fd94, %fd359, %fd451;
	fma.rn.f64 	%fd454, %fd95, %fd362, %fd452;
	fma.rn.f64 	%fd455, %fd96, %fd363, %fd453;
	ld.global.nc.f64 	%fd456, [%rd16+-40];
	ld.global.nc.f64 	%fd457, [%rd16+-48];
	sub.f64 	%fd458, %fd454, %fd455;
	mul.f64 	%fd777, %fd458, %fd456;
	add.f64 	%fd459, %fd454, %fd455;
	mul.f64 	%fd778, %fd459, %fd457;
	bar.sync 	0;
	add.f64 	%fd460, %fd783, %fd772;
	sub.f64 	%fd461, %fd783, %fd772;
	add.f64 	%fd462, %fd782, %fd773;
	sub.f64 	%fd463, %fd782, %fd773;
	add.f64 	%fd464, %fd781, %fd774;
	sub.f64 	%fd465, %fd781, %fd774;
	add.f64 	%fd466, %fd780, %fd775;
	sub.f64 	%fd467, %fd780, %fd775;
	add.f64 	%fd468, %fd779, %fd776;
	sub.f64 	%fd469, %fd779, %fd776;
	add.f64 	%fd470, %fd778, %fd777;
	sub.f64 	%fd471, %fd778, %fd777;
	fma.rn.f64 	%fd472, %fd25, %fd460, 0d0000000000000000;
	fma.rn.f64 	%fd473, %fd26, %fd461, 0d0000000000000000;
	fma.rn.f64 	%fd474, %fd37, %fd462, %fd472;
	fma.rn.f64 	%fd475, %fd38, %fd463, %fd473;
	fma.rn.f64 	%fd476, %fd49, %fd464, %fd474;
	fma.rn.f64 	%fd477, %fd50, %fd465, %fd475;
	fma.rn.f64 	%fd478, %fd61, %fd466, %fd476;
	fma.rn.f64 	%fd479, %fd62, %fd467, %fd477;
	fma.rn.f64 	%fd480, %fd73, %fd468, %fd478;
	fma.rn.f64 	%fd481, %fd74, %fd469, %fd479;
	fma.rn.f64 	%fd482, %fd85, %fd470, %fd480;
	fma.rn.f64 	%fd483, %fd86, %fd471, %fd481;
	sub.f64 	%fd484, %fd482, %fd483;
	st.shared.f64 	[%r37+88], %fd484;
	add.f64 	%fd485, %fd482, %fd483;
	st.shared.f64 	[%r37], %fd485;
	fma.rn.f64 	%fd486, %fd27, %fd460, 0d0000000000000000;
	fma.rn.f64 	%fd487, %fd28, %fd461, 0d0000000000000000;
	fma.rn.f64 	%fd488, %fd39, %fd462, %fd486;
	fma.rn.f64 	%fd489, %fd40, %fd463, %fd487;
	fma.rn.f64 	%fd490, %fd51, %fd464, %fd488;
	fma.rn.f64 	%fd491, %fd52, %fd465, %fd489;
	fma.rn.f64 	%fd492, %fd63, %fd466, %fd490;
	fma.rn.f64 	%fd493, %fd64, %fd467, %fd491;
	fma.rn.f64 	%fd494, %fd75, %fd468, %fd492;
	fma.rn.f64 	%fd495, %fd76, %fd469, %fd493;
	fma.rn.f64 	%fd496, %fd87, %fd470, %fd494;
	fma.rn.f64 	%fd497, %fd88, %fd471, %fd495;
	sub.f64 	%fd498, %fd496, %fd497;
	st.shared.f64 	[%r37+80], %fd498;
	add.f64 	%fd499, %fd496, %fd497;
	st.shared.f64 	[%r37+8], %fd499;
	fma.rn.f64 	%fd500, %fd29, %fd460, 0d0000000000000000;
	fma.rn.f64 	%fd501, %fd30, %fd461, 0d0000000000000000;
	fma.rn.f64 	%fd502, %fd41, %fd462, %fd500;
	fma.rn.f64 	%fd503, %fd42, %fd463, %fd501;
	fma.rn.f64 	%fd504, %fd53, %fd464, %fd502;
	fma.rn.f64 	%fd505, %fd54, %fd465, %fd503;
	fma.rn.f64 	%fd506, %fd65, %fd466, %fd504;
	fma.rn.f64 	%fd507, %fd66, %fd467, %fd505;
	fma.rn.f64 	%fd508, %fd77, %fd468, %fd506;
	fma.rn.f64 	%fd509, %fd78, %fd469, %fd507;
	fma.rn.f64 	%fd510, %fd89, %fd470, %fd508;
	fma.rn.f64 	%fd511, %fd90, %fd471, %fd509;
	sub.f64 	%fd512, %fd510, %fd511;
	st.shared.f64 	[%r37+72], %fd512;
	add.f64 	%fd513, %fd510, %fd511;
	st.shared.f64 	[%r37+16], %fd513;
	fma.rn.f64 	%fd514, %fd31, %fd460, 0d0000000000000000;
	fma.rn.f64 	%fd515, %fd32, %fd461, 0d0000000000000000;
	fma.rn.f64 	%fd516, %fd43, %fd462, %fd514;
	fma.rn.f64 	%fd517, %fd44, %fd463, %fd515;
	fma.rn.f64 	%fd518, %fd55, %fd464, %fd516;
	fma.rn.f64 	%fd519, %fd56, %fd465, %fd517;
	fma.rn.f64 	%fd520, %fd67, %fd466, %fd518;
	fma.rn.f64 	%fd521, %fd68, %fd467, %fd519;
	fma.rn.f64 	%fd522, %fd79, %fd468, %fd520;
	fma.rn.f64 	%fd523, %fd80, %fd469, %fd521;
	fma.rn.f64 	%fd524, %fd91, %fd470, %fd522;
	fma.rn.f64 	%fd525, %fd92, %fd471, %fd523;
	sub.f64 	%fd526, %fd524, %fd525;
	st.shared.f64 	[%r37+64], %fd526;
	add.f64 	%fd527, %fd524, %fd525;
	st.shared.f64 	[%r37+24], %fd527;
	fma.rn.f64 	%fd528, %fd33, %fd460, 0d0000000000000000;
	fma.rn.f64 	%fd529, %fd34, %fd461, 0d0000000000000000;
	fma.rn.f64 	%fd530, %fd45, %fd462, %fd528;
	fma.rn.f64 	%fd531, %fd46, %fd463, %fd529;
	fma.rn.f64 	%fd532, %fd57, %fd464, %fd530;
	fma.rn.f64 	%fd533, %fd58, %fd465, %fd531;
	fma.rn.f64 	%fd534, %fd69, %fd466, %fd532;
	fma.rn.f64 	%fd535, %fd70, %fd467, %fd533;
	fma.rn.f64 	%fd536, %fd81, %fd468, %fd534;
	fma.rn.f64 	%fd537, %fd82, %fd469, %fd535;
	fma.rn.f64 	%fd538, %fd93, %fd470, %fd536;
	fma.rn.f64 	%fd539, %fd94, %fd471, %fd537;
	sub.f64 	%fd540, %fd538, %fd539;
	st.shared.f64 	[%r37+56], %fd540;
	add.f64 	%fd541, %fd538, %fd539;
	st.shared.f64 	[%r37+32], %fd541;
	fma.rn.f64 	%fd542, %fd35, %fd460, 0d0000000000000000;
	fma.rn.f64 	%fd543, %fd36, %fd461, 0d0000000000000000;
	fma.rn.f64 	%fd544, %fd47, %fd462, %fd542;
	fma.rn.f64 	%fd545, %fd48, %fd463, %fd543;
	fma.rn.f64 	%fd546, %fd59, %fd464, %fd544;
	fma.rn.f64 	%fd547, %fd60, %fd465, %fd545;
	fma.rn.f64 	%fd548, %fd71, %fd466, %fd546;
	fma.rn.f64 	%fd549, %fd72, %fd467, %fd547;
	fma.rn.f64 	%fd550, %fd83, %fd468, %fd548;
	fma.rn.f64 	%fd551, %fd84, %fd469, %fd549;
	fma.rn.f64 	%fd552, %fd95, %fd470, %fd550;
	fma.rn.f64 	%fd553, %fd96, %fd471, %fd551;
	sub.f64 	%fd554, %fd552, %fd553;
	st.shared.f64 	[%r37+48], %fd554;
	add.f64 	%fd555, %fd552, %fd553;
	st.shared.f64 	[%r37+40], %fd555;
	bar.sync 	0;
	@%p10 bra 	$L__BB302_10;
	mov.u32 	%r45, %tid.y;
	mov.u32 	%r46, _ZZ32massMatrixMultiplyRegisterKernelILi12ELi12ELi1EEviPKdS1_S1_S1_PdE6s_tmp1;
	mad.lo.s32 	%r47, %r45, 13824, %r46;
	mad.lo.s32 	%r48, %r6, 1152, %r47;
	mad.lo.s32 	%r49, %r4, 96, %r48;
	mad.lo.s32 	%r50, %r4, -88, %r49;
	ld.shared.f64 	%fd556, [%r50];
	ld.shared.f64 	%fd557, [%r50+1056];
	add.f64 	%fd558, %fd556, %fd557;
	sub.f64 	%fd559, %fd556, %fd557;
	ld.shared.f64 	%fd560, [%r50+96];
	ld.shared.f64 	%fd561, [%r50+960];
	add.f64 	%fd562, %fd560, %fd561;
	sub.f64 	%fd563, %fd560, %fd561;
	ld.shared.f64 	%fd564, [%r50+192];
	ld.shared.f64 	%fd565, [%r50+864];
	add.f64 	%fd566, %fd564, %fd565;
	sub.f64 	%fd567, %fd564, %fd565;
	ld.shared.f64 	%fd568, [%r50+288];
	ld.shared.f64 	%fd569, [%r50+768];
	add.f64 	%fd570, %fd568, %fd569;
	sub.f64 	%fd571, %fd568, %fd569;
	ld.shared.f64 	%fd572, [%r50+384];
	ld.shared.f64 	%fd573, [%r50+672];
	add.f64 	%fd574, %fd572, %fd573;
	sub.f64 	%fd575, %fd572, %fd573;
	ld.shared.f64 	%fd576, [%r50+480];
	ld.shared.f64 	%fd577, [%r50+576];
	add.f64 	%fd578, %fd576, %fd577;
	sub.f64 	%fd579, %fd576, %fd577;
	fma.rn.f64 	%fd580, %fd25, %fd558, 0d0000000000000000;
	fma.rn.f64 	%fd581, %fd26, %fd559, 0d0000000000000000;
	fma.rn.f64 	%fd582, %fd37, %fd562, %fd580;
	fma.rn.f64 	%fd583, %fd38, %fd563, %fd581;
	fma.rn.f64 	%fd584, %fd49, %fd566, %fd582;
	fma.rn.f64 	%fd585, %fd50, %fd567, %fd583;
	fma.rn.f64 	%fd586, %fd61, %fd570, %fd584;
	fma.rn.f64 	%fd587, %fd62, %fd571, %fd585;
	fma.rn.f64 	%fd588, %fd73, %fd574, %fd586;
	fma.rn.f64 	%fd589, %fd74, %fd575, %fd587;
	fma.rn.f64 	%fd590, %fd85, %fd578, %fd588;
	fma.rn.f64 	%fd591, %fd86, %fd579, %fd589;
	sub.f64 	%fd592, %fd590, %fd591;
	st.shared.f64 	[%r50+1056], %fd592;
	add.f64 	%fd593, %fd590, %fd591;
	st.shared.f64 	[%r50], %fd593;
	fma.rn.f64 	%fd594, %fd27, %fd558, 0d0000000000000000;
	fma.rn.f64 	%fd595, %fd28, %fd559, 0d0000000000000000;
	fma.rn.f64 	%fd596, %fd39, %fd562, %fd594;
	fma.rn.f64 	%fd597, %fd40, %fd563, %fd595;
	fma.rn.f64 	%fd598, %fd51, %fd566, %fd596;
	fma.rn.f64 	%fd599, %fd52, %fd567, %fd597;
	fma.rn.f64 	%fd600, %fd63, %fd570, %fd598;
	fma.rn.f64 	%fd601, %fd64, %fd571, %fd599;
	fma.rn.f64 	%fd602, %fd75, %fd574, %fd600;
	fma.rn.f64 	%fd603, %fd76, %fd575, %fd601;
	fma.rn.f64 	%fd604, %fd87, %fd578, %fd602;
	fma.rn.f64 	%fd605, %fd88, %fd579, %fd603;
	sub.f64 	%fd606, %fd604, %fd605;
	st.shared.f64 	[%r50+960], %fd606;
	add.f64 	%fd607, %fd604, %fd605;
	st.shared.f64 	[%r50+96], %fd607;
	fma.rn.f64 	%fd608, %fd29, %fd558, 0d0000000000000000;
	fma.rn.f64 	%fd609, %fd30, %fd559, 0d0000000000000000;
	fma.rn.f64 	%fd610, %fd41, %fd562, %fd608;
	fma.rn.f64 	%fd611, %fd42, %fd563, %fd609;
	fma.rn.f64 	%fd612, %fd53, %fd566, %fd610;
	fma.rn.f64 	%fd613, %fd54, %fd567, %fd611;
	fma.rn.f64 	%fd614, %fd65, %fd570, %fd612;
	fma.rn.f64 	%fd615, %fd66, %fd571, %fd613;
	fma.rn.f64 	%fd616, %fd77, %fd574, %fd614;
	fma.rn.f64 	%fd617, %fd78, %fd575, %fd615;
	fma.rn.f64 	%fd618, %fd89, %fd578, %fd616;
	fma.rn.f64 	%fd619, %fd90, %fd579, %fd617;
	sub.f64 	%fd620, %fd618, %fd619;
	st.shared.f64 	[%r50+864], %fd620;
	add.f64 	%fd621, %fd618, %fd619;
	st.shared.f64 	[%r50+192], %fd621;
	fma.rn.f64 	%fd622, %fd31, %fd558, 0d0000000000000000;
	fma.rn.f64 	%fd623, %fd32, %fd559, 0d0000000000000000;
	fma.rn.f64 	%fd624, %fd43, %fd562, %fd622;
	fma.rn.f64 	%fd625, %fd44, %fd563, %fd623;
	fma.rn.f64 	%fd626, %fd55, %fd566, %fd624;
	fma.rn.f64 	%fd627, %fd56, %fd567, %fd625;
	fma.rn.f64 	%fd628, %fd67, %fd570, %fd626;
	fma.rn.f64 	%fd629, %fd68, %fd571, %fd627;
	fma.rn.f64 	%fd630, %fd79, %fd574, %fd628;
	fma.rn.f64 	%fd631, %fd80, %fd575, %fd629;
	fma.rn.f64 	%fd632, %fd91, %fd578, %fd630;
	fma.rn.f64 	%fd633, %fd92, %fd579, %fd631;
	sub.f64 	%fd634, %fd632, %fd633;
	st.shared.f64 	[%r50+768], %fd634;
	add.f64 	%fd635, %fd632, %fd633;
	st.shared.f64 	[%r50+288], %fd635;
	fma.rn.f64 	%fd636, %fd33, %fd558, 0d0000000000000000;
	fma.rn.f64 	%fd637, %fd34, %fd559, 0d0000000000000000;
	fma.rn.f64 	%fd638, %fd45, %fd562, %fd636;
	fma.rn.f64 	%fd639, %fd46, %fd563, %fd637;
	fma.rn.f64 	%fd640, %fd57, %fd566, %fd638;
	fma.rn.f64 	%fd641, %fd58, %fd567, %fd639;
	fma.rn.f64 	%fd642, %fd69, %fd570, %fd640;
	fma.rn.f64 	%fd643, %fd70, %fd571, %fd641;
	fma.rn.f64 	%fd644, %fd81, %fd574, %fd642;
	fma.rn.f64 	%fd645, %fd82, %fd575, %fd643;
	fma.rn.f64 	%fd646, %fd93, %fd578, %fd644;
	fma.rn.f64 	%fd647, %fd94, %fd579, %fd645;
	sub.f64 	%fd648, %fd646, %fd647;
	st.shared.f64 	[%r50+672], %fd648;
	add.f64 	%fd649, %fd646, %fd647;
	st.shared.f64 	[%r50+384], %fd649;
	fma.rn.f64 	%fd650, %fd35, %fd558, 0d0000000000000000;
	fma.rn.f64 	%fd651, %fd36, %fd559, 0d0000000000000000;
	fma.rn.f64 	%fd652, %fd47, %fd562, %fd650;
	fma.rn.f64 	%fd653, %fd48, %fd563, %fd651;
	fma.rn.f64 	%fd654, %fd59, %fd566, %fd652;
	fma.rn.f64 	%fd655, %fd60, %fd567, %fd653;
	fma.rn.f64 	%fd656, %fd71, %fd570, %fd654;
	fma.rn.f64 	%fd657, %fd72, %fd571, %fd655;
	fma.rn.f64 	%fd658, %fd83, %fd574, %fd656;
	fma.rn.f64 	%fd659, %fd84, %fd575, %fd657;
	fma.rn.f64 	%fd660, %fd95, %fd578, %fd658;
	fma.rn.f64 	%fd661, %fd96, %fd579, %fd659;
	sub.f64 	%fd662, %fd660, %fd661;
	st.shared.f64 	[%r50+576], %fd662;
	add.f64 	%fd663, %fd660, %fd661;
	st.shared.f64 	[%r50+480], %fd663;
$L__BB302_10:
	mov.u32 	%r51, %tid.x;
	setp.gt.u32 	%p11, %r51, 143;
	bar.sync 	0;
	@%p11 bra 	$L__BB302_12;
	mov.u32 	%r52, %tid.y;
	mov.u32 	%r53, _ZZ32massMatrixMultiplyRegisterKernelILi12ELi12ELi1EEviPKdS1_S1_S1_PdE6s_tmp1;
	mad.lo.s32 	%r54, %r52, 13824, %r53;
	mad.lo.s32 	%r55, %r6, 1152, %r54;
	mad.lo.s32 	%r56, %r6, -1056, %r55;
	shl.b32 	%r57, %r4, 3;
	add.s32 	%r58, %r56, %r57;
	ld.shared.f64 	%fd664, [%r58];
	ld.shared.f64 	%fd665, [%r58+12672];
	add.f64 	%fd666, %fd664, %fd665;
	sub.f64 	%fd667, %fd664, %fd665;
	ld.shared.f64 	%fd668, [%r58+1152];
	ld.shared.f64 	%fd669, [%r58+11520];
	add.f64 	%fd670, %fd668, %fd669;
	sub.f64 	%fd671, %fd668, %fd669;
	ld.shared.f64 	%fd672, [%r58+2304];
	ld.shared.f64 	%fd673, [%r58+10368];
	add.f64 	%fd674, %fd672, %fd673;
	sub.f64 	%fd675, %fd672, %fd673;
	ld.shared.f64 	%fd676, [%r58+3456];
	ld.shared.f64 	%fd677, [%r58+9216];
	add.f64 	%fd678, %fd676, %fd677;
	sub.f64 	%fd679, %fd676, %fd677;
	ld.shared.f64 	%fd680, [%r58+4608];
	ld.shared.f64 	%fd681, [%r58+8064];
	add.f64 	%fd682, %fd680, %fd681;
	sub.f64 	%fd683, %fd680, %fd681;
	ld.shared.f64 	%fd684, [%r58+5760];
	ld.shared.f64 	%fd685, [%r58+6912];
	add.f64 	%fd686, %fd684, %fd685;
	sub.f64 	%fd687, %fd684, %fd685;
	fma.rn.f64 	%fd688, %fd25, %fd666, 0d0000000000000000;
	fma.rn.f64 	%fd689, %fd26, %fd667, 0d0000000000000000;
	fma.rn.f64 	%fd690, %fd37, %fd670, %fd688;
	fma.rn.f64 	%fd691, %fd38, %fd671, %fd689;
	fma.rn.f64 	%fd692, %fd49, %fd674, %fd690;
	fma.rn.f64 	%fd693, %fd50, %fd675, %fd691;
	fma.rn.f64 	%fd694, %fd61, %fd678, %fd692;
	fma.rn.f64 	%fd695, %fd62, %fd679, %fd693;
	fma.rn.f64 	%fd696, %fd73, %fd682, %fd694;
	fma.rn.f64 	%fd697, %fd74, %fd683, %fd695;
	fma.rn.f64 	%fd698, %fd85, %fd686, %fd696;
	fma.rn.f64 	%fd699, %fd86, %fd687, %fd697;
	sub.f64 	%fd772, %fd698, %fd699;
	add.f64 	%fd783, %fd698, %fd699;
	fma.rn.f64 	%fd700, %fd27, %fd666, 0d0000000000000000;
	fma.rn.f64 	%fd701, %fd28, %fd667, 0d0000000000000000;
	fma.rn.f64 	%fd702, %fd39, %fd670, %fd700;
	fma.rn.f64 	%fd703, %fd40, %fd671, %fd701;
	fma.rn.f64 	%fd704, %fd51, %fd674, %fd702;
	fma.rn.f64 	%fd705, %fd52, %fd675, %fd703;
	fma.rn.f64 	%fd706, %fd63, %fd678, %fd704;
	fma.rn.f64 	%fd707, %fd64, %fd679, %fd705;
	fma.rn.f64 	%fd708, %fd75, %fd682, %fd706;
	fma.rn.f64 	%fd709, %fd76, %fd683, %fd707;
	fma.rn.f64 	%fd710, %fd87, %fd686, %fd708;
	fma.rn.f64 	%fd711, %fd88, %fd687, %fd709;
	sub.f64 	%fd773, %fd710, %fd711;
	add.f64 	%fd782, %fd710, %fd711;
	fma.rn.f64 	%fd712, %fd29, %fd666, 0d0000000000000000;
	fma.rn.f64 	%fd713, %fd30, %fd667, 0d0000000000000000;
	fma.rn.f64 	%fd714, %fd41, %fd670, %fd712;
	fma.rn.f64 	%fd715, %fd42, %fd671, %fd713;
	fma.rn.f64 	%fd716, %fd53, %fd674, %fd714;
	fma.rn.f64 	%fd717, %fd54, %fd675, %fd715;
	fma.rn.f64 	%fd718, %fd65, %fd678, %fd716;
	fma.rn.f64 	%fd719, %fd66, %fd679, %fd717;
	fma.rn.f64 	%fd720, %fd77, %fd682, %fd718;
	fma.rn.f64 	%fd721, %fd78, %fd683, %fd719;
	fma.rn.f64 	%fd722, %fd89, %fd686, %fd720;
	fma.rn.f64 	%fd723, %fd90, %fd687, %fd721;
	sub.f64 	%fd774, %fd722, %fd723;
	add.f64 	%fd781, %fd722, %fd723;
	fma.rn.f64 	%fd724, %fd31, %fd666, 0d0000000000000000;
	fma.rn.f64 	%fd725, %fd32, %fd667, 0d0000000000000000;
	fma.rn.f64 	%fd726, %fd43, %fd670, %fd724;
	fma.rn.f64 	%fd727, %fd44, %fd671, %fd725;
	fma.rn.f64 	%fd728, %fd55, %fd674, %fd726;
	fma.rn.f64 	%fd729, %fd56, %fd675, %fd727;
	fma.rn.f64 	%fd730, %fd67, %fd678, %fd728;
	fma.rn.f64 	%fd731, %fd68, %fd679, %fd729;
	fma.rn.f64 	%fd732, %fd79, %fd682, %fd730;
	fma.rn.f64 	%fd733, %fd80, %fd683, %fd731;
	fma.rn.f64 	%fd734, %fd91, %fd686, %fd732;
	fma.rn.f64 	%fd735, %fd92, %fd687, %fd733;
	sub.f64 	%fd775, %fd734, %fd735;
	add.f64 	%fd780, %fd734, %fd735;
	fma.rn.f64 	%fd736, %fd33, %fd666, 0d0000000000000000;
	fma.rn.f64 	%fd737, %fd34, %fd667, 0d0000000000000000;
	fma.rn.f64 	%fd738, %fd45, %fd670, %fd736;
	fma.rn.f64 	%fd739, %fd46, %fd671, %fd737;
	fma.rn.f64 	%fd740, %fd57, %fd674, %fd738;
	fma.rn.f64 	%fd741, %fd58, %fd675, %fd739;
	fma.rn.f64 	%fd742, %fd69, %fd678, %fd740;
	fma.rn.f64 	%fd743, %fd70, %fd679, %fd741;
	fma.rn.f64 	%fd744, %fd81, %fd682, %fd742;
	fma.rn.f64 	%fd745, %fd82, %fd683, %fd743;
	fma.rn.f64 	%fd746, %fd93, %fd686, %fd744;
	fma.rn.f64 	%fd747, %fd94, %fd687, %fd745;
	sub.f64 	%fd776, %fd746, %fd747;
	add.f64 	%fd779, %fd746, %fd747;
	fma.rn.f64 	%fd748, %fd35, %fd666, 0d0000000000000000;
	fma.rn.f64 	%fd749, %fd36, %fd667, 0d0000000000000000;
	fma.rn.f64 	%fd750, %fd47, %fd670, %fd748;
	fma.rn.f64 	%fd751, %fd48, %fd671, %fd749;
	fma.rn.f64 	%fd752, %fd59, %fd674, %fd750;
	fma.rn.f64 	%fd753, %fd60, %fd675, %fd751;
	fma.rn.f64 	%fd754, %fd71, %fd678, %fd752;
	fma.rn.f64 	%fd755, %fd72, %fd679, %fd753;
	fma.rn.f64 	%fd756, %fd83, %fd682, %fd754;
	fma.rn.f64 	%fd757, %fd84, %fd683, %fd755;
	fma.rn.f64 	%fd758, %fd95, %fd686, %fd756;
	fma.rn.f64 	%fd759, %fd96, %fd687, %fd757;
	sub.f64 	%fd777, %fd758, %fd759;
	add.f64 	%fd778, %fd758, %fd759;
$L__BB302_12:
	bar.sync 	0;
	@%p4 bra 	$L__BB302_14;
	ld.param.u64 	%rd21, [_Z32massMatrixMultiplyRegisterKernelILi12ELi12ELi1EEviPKdS1_S1_S1_Pd_param_5];
	mov.u32 	%r59, %ctaid.x;
	mov.u32 	%r60, %tid.y;
	add.s32 	%r61, %r59, %r60;
	mov.u32 	%r62, %tid.x;
	mad.lo.s32 	%r63, %r61, 1728, %r62;
	cvta.to.global.u64 	%rd17, %rd21;
	mul.wide.s32 	%rd18, %r63, 8;
	add.s64 	%rd19, %rd17, %rd18;
	st.global.f64 	[%rd19], %fd783;
	st.global.f64 	[%rd19+1152], %fd782;
	st.global.f64 	[%rd19+2304], %fd781;
	st.global.f64 	[%rd19+3456], %fd780;
	st.global.f64 	[%rd19+4608], %fd779;
	st.global.f64 	[%rd19+5760], %fd778;
	st.global.f64 	[%rd19+6912], %fd777;
	st.global.f64 	[%rd19+8064], %fd776;
	st.global.f64 	[%rd19+9216], %fd775;
	st.global.f64 	[%rd19+10368], %fd774;
	st.global.f64 	[%rd19+11520], %fd773;
	st.global.f64 	[%rd19+12672], %fd772;
$L__BB302_14:
	ret;

}
	// .globl	_Z32massMatrixMultiplyConstantKernelILi12ELi12ELi1EEviPKdS1_S1_S1_Pd
.visible .entry _Z32massMatrixMultiplyConstantKernelILi12ELi12ELi1EEviPKdS1_S1_S1_Pd(
	.param .u32 _Z32massMatrixMultiplyConstantKernelILi12ELi12ELi1EEviPKdS1_S1_S1_Pd_param_0,
	.param .u64 .ptr .align 1 _Z32massMatrixMultiplyConstantKernelILi12ELi12ELi1EEviPKdS1_S1_S1_Pd_param_1,
	.param .u64 .ptr .align 1 _Z32massMatrixMultiplyConstantKernelILi12ELi12ELi1EEviPKdS1_S1_S1_Pd_param_2,
	.param .u64 .ptr .align 1 _Z32massMatrixMultiplyConstantKernelILi12ELi12ELi1EEviPKdS1_S1_S1_Pd_param_3,
	.param .u64 .ptr .align 1 _Z32massMatrixMultiplyConstantKernelILi12ELi12ELi1EEviPKdS1_S1_S1_Pd_param_4,
	.param .u64 .ptr .align 1 _Z32massMatrixMultiplyConstantKernelILi12ELi12ELi1EEviPKdS1_S1_S1_Pd_param_5
)
{
	.reg .pred 	%p<10>;
	.reg .b16 	%rs<11>;
	.reg .b32 	%r<54>;
	.reg .b64 	%rd<15>;
	.reg .b64 	%fd<1068>;
	// demoted variable
	.shared .align 8 .b8 _ZZ32massMatrixMultiplyConstantKernelILi12ELi12ELi1EEviPKdS1_S1_S1_PdE6s_tmp1[13824];
	ld.param.u32 	%r9, [_Z32massMatrixMultiplyConstantKernelILi12ELi12ELi1EEviPKdS1_S1_S1_Pd_param_0];
	ld.param.u64 	%rd2, [_Z32massMatrixMultiplyConstantKernelILi12ELi12ELi1EEviPKdS1_S1_S1_Pd_param_4];
	mov.u32 	%r10, %tid.x;
	mov.u32 	%r2, %tid.y;
	mov.u32 	%r11, %ctaid.x;
	add.s32 	%r3, %r11, %r2;
	cvt.u16.u32 	%rs2, %r10;
	mul.hi.u16 	%rs3, %rs2, -21845;
	shr.u16 	%rs4, %rs3, 3;
	mul.lo.s16 	%rs5, %rs4, 12;
	sub.s16 	%rs1, %rs2, %rs5;
	cvt.u32.u16 	%r4, %rs1;
	setp.lt.s32 	%p2, %r3, %r9;
	setp.lt.u32 	%p3, %r10, 144;
	and.pred  	%p1, %p2, %p3;
	not.pred 	%p4, %p1;
	@%p4 bra 	$L__BB303_2;
	cvta.to.global.u64 	%rd4, %rd2;
	mad.lo.s32 	%r12, %r3, 1728, %r10;
	mul.wide.s32 	%rd5, %r12, 8;
	add.s64 	%rd6, %rd4, %rd5;
	ld.global.nc.f64 	%fd1008, [%rd6];
	ld.global.nc.f64 	%fd1007, [%rd6+1152];
	ld.global.nc.f64 	%fd1006, [%rd6+2304];
	ld.global.nc.f64 	%fd1005, [%rd6+3456];
	ld.global.nc.f64 	%fd1004, [%rd6+4608];
	ld.global.nc.f64 	%fd1003, [%rd6+5760];
	ld.global.nc.f64 	%fd1002, [%rd6+6912];
	ld.global.nc.f64 	%fd1001, [%rd6+8064];
	ld.global.nc.f64 	%fd1000, [%rd6+9216];
	ld.global.nc.f64 	%fd999, [%rd6+10368];
	ld.global.nc.f64 	%fd998, [%rd6+11520];
	ld.global.nc.f64 	%fd997, [%rd6+12672];
$L__BB303_2:
	setp.gt.u32 	%p5, %r10, 143;
	bar.sync 	0;
	ld.const.f64 	%fd25, [const_oddDofToQuad];
	ld.const.f64 	%fd26, [const_evenDofToQuad];
	ld.const.f64 	%fd27, [const_oddDofToQuad+8];
	ld.const.f64 	%fd28, [const_evenDofToQuad+8];
	ld.const.f64 	%fd29, [const_oddDofToQuad+16];
	ld.const.f64 	%fd30, [const_evenDofToQuad+16];
	ld.const.f64 	%fd31, [const_oddDofToQuad+24];
	ld.const.f64 	%fd32, [const_evenDofToQuad+24];
	ld.const.f64 	%fd33, [const_oddDofToQuad+32];
	ld.const.f64 	%fd34, [const_evenDofToQuad+32];
	ld.const.f64 	%fd35, [const_oddDofToQuad+40];
	ld.const.f64 	%fd36, [const_evenDofToQuad+40];
	ld.const.f64 	%fd37, [const_oddDofToQuad+48];
	ld.const.f64 	%fd38, [const_evenDofToQuad+48];
	ld.const.f64 	%fd39, [const_oddDofToQuad+56];
	ld.const.f64 	%fd40, [const_evenDofToQuad+56];
	ld.const.f64 	%fd41, [const_oddDofToQuad+64];
	ld.const.f64 	%fd42, [const_evenDofToQuad+64];
	ld.const.f64 	%fd43, [const_oddDofToQuad+72];
	ld.const.f64 	%fd44, [const_evenDofToQuad+72];
	ld.const.f64 	%fd45, [const_oddDofToQuad+80];
	ld.const.f64 	%fd46, [const_evenDofToQuad+80];
	ld.const.f64 	%fd47, [const_oddDofToQuad+88];
	ld.const.f64 	%fd48, [const_evenDofToQuad+88];
	ld.const.f64 	%fd49, [const_oddDofToQuad+96];
	mov.u32 	%r13, _ZZ32massMatrixMultiplyConstantKernelILi12ELi12ELi1EEviPKdS1_S1_S1_PdE6s_tmp1;
	mad.lo.s32 	%r5, %r2, 13824, %r13;
	mul.lo.s16 	%rs7, %rs2, 171;
	shr.u16 	%rs8, %rs7, 11;
	cvt.u32.u16 	%r6, %rs8;
	mul.wide.u16 	%r14, %rs8, 96;
	add.s32 	%r7, %r5, %r14;
	@%p5 bra 	$L__BB303_4;
	add.f64 	%fd228, %fd1008, %fd997;
	sub.f64 	%fd229, %fd1008, %fd997;
	add.f64 	%fd230, %fd1007, %fd998;
	sub.f64 	%fd231, %fd1007, %fd998;
	add.f64 	%fd232, %fd1006, %fd999;
	sub.f64 	%fd233, %fd1006, %fd999;
	add.f64 	%fd234, %fd1005, %fd1000;
	sub.f64 	%fd235, %fd1005, %fd1000;
	add.f64 	%fd236, %fd1004, %fd1001;
	sub.f64 	%fd237, %fd1004, %fd1001;
	add.f64 	%fd238, %fd1003, %fd1002;
	sub.f64 	%fd239, %fd1003, %fd1002;
	shl.b32 	%r15, %r4, 3;
	add.s32 	%r16, %r7, %r15;
	fma.rn.f64 	%fd240, %fd25, %fd228, 0d0000000000000000;
	fma.rn.f64 	%fd241, %fd26, %fd229, 0d0000000000000000;
	fma.rn.f64 	%fd242, %fd27, %fd230, %fd240;
	fma.rn.f64 	%fd243, %fd28, %fd231, %fd241;
	fma.rn.f64 	%fd244, %fd29, %fd232, %fd242;
	fma.rn.f64 	%fd245, %fd30, %fd233, %fd243;
	fma.rn.f64 	%fd246, %fd31, %fd234, %fd244;
	fma.rn.f64 	%fd247, %fd32, %fd235, %fd245;
	fma.rn.f64 	%fd248, %fd33, %fd236, %fd246;
	fma.rn.f64 	%fd249, %fd34, %fd237, %fd247;
	fma.rn.f64 	%fd250, %fd35, %fd238, %fd248;
	fma.rn.f64 	%fd251, %fd36, %fd239, %fd249;
	sub.f64 	%fd252, %fd250, %fd251;
	st.shared.f64 	[%r16+12672], %fd252;
	add.f64 	%fd253, %fd251, %fd250;
	st.shared.f64 	[%r16], %fd253;
	fma.rn.f64 	%fd254, %fd37, %fd228, 0d0000000000000000;
	fma.rn.f64 	%fd255, %fd38, %fd229, 0d0000000000000000;
	fma.rn.f64 	%fd256, %fd39, %fd230, %fd254;
	fma.rn.f64 	%fd257, %fd40, %fd231, %fd255;
	fma.rn.f64 	%fd258, %fd41, %fd232, %fd256;
	fma.rn.f64 	%fd259, %fd42, %fd233, %fd257;
	fma.rn.f64 	%fd260, %fd43, %fd234, %fd258;
	fma.rn.f64 	%fd261, %fd44, %fd235, %fd259;
	fma.rn.f64 	%fd262, %fd45, %fd236, %fd260;
	fma.rn.f64 	%fd263, %fd46, %fd237, %fd261;
	fma.rn.f64 	%fd264, %fd47, %fd238, %fd262;
	fma.rn.f64 	%fd265, %fd48, %fd239, %fd263;
	sub.f64 	%fd266, %fd264, %fd265;
	st.shared.f64 	[%r16+11520], %fd266;
	add.f64 	%fd267, %fd265, %fd264;
	st.shared.f64 	[%r16+1152], %fd267;
	fma.rn.f64 	%fd268, %fd49, %fd228, 0d0000000000000000;
	ld.const.f64 	%fd269, [const_evenDofToQuad+96];
	fma.rn.f64 	%fd270, %fd269, %fd229, 0d0000000000000000;
	ld.const.f64 	%fd271, [const_oddDofToQuad+104];
	fma.rn.f64 	%fd272, %fd271, %fd230, %fd268;
	ld.const.f64 	%fd273, [const_evenDofToQuad+104];
	fma.rn.f64 	%fd274, %fd273, %fd231, %fd270;
	ld.const.f64 	%fd275, [const_oddDofToQuad+112];
	fma.rn.f64 	%fd276, %fd275, %fd232, %fd272;
	ld.const.f64 	%fd277, [const_evenDofToQuad+112];
	fma.rn.f64 	%fd278, %fd277, %fd233, %fd274;
	ld.const.f64 	%fd279, [const_oddDofToQuad+120];
	fma.rn.f64 	%fd280, %fd279, %fd234, %fd276;
	ld.const.f64 	%fd281, [const_evenDofToQuad+120];
	fma.rn.f64 	%fd282, %fd281, %fd235, %fd278;
	ld.const.f64 	%fd283, [const_oddDofToQuad+128];
	fma.rn.f64 	%fd284, %fd283, %fd236, %fd280;
	ld.const.f64 	%fd285, [const_evenDofToQuad+128];
	fma.rn.f64 	%fd286, %fd285, %fd237, %fd282;
	ld.const.f64 	%fd287, [const_oddDofToQuad+136];
	fma.rn.f64 	%fd288, %fd287, %fd238, %fd284;
	ld.const.f64 	%fd289, [const_evenDofToQuad+136];
	fma.rn.f64 	%fd290, %fd289, %fd239, %fd286;
	sub.f64 	%fd291, %fd288, %fd290;
	st.shared.f64 	[%r16+10368], %fd291;
	add.f64 	%fd292, %fd290, %fd288;
	st.shared.f64 	[%r16+2304], %fd292;
	ld.const.f64 	%fd293, [const_oddDofToQuad+144];
	fma.rn.f64 	%fd294, %fd293, %fd228, 0d0000000000000000;
	ld.const.f64 	%fd295, [const_evenDofToQuad+144];
	fma.rn.f64 	%fd296, %fd295, %fd229, 0d0000000000000000;
	ld.const.f64 	%fd297, [const_oddDofToQuad+152];
	fma.rn.f64 	%fd298, %fd297, %fd230, %fd294;
	ld.const.f64 	%fd299, [const_evenDofToQuad+152];
	fma.rn.f64 	%fd300, %fd299, %fd231, %fd296;
	ld.const.f64 	%fd301, [const_oddDofToQuad+160];
	fma.rn.f64 	%fd302, %fd301, %fd232, %fd298;
	ld.const.f64 	%fd303, [const_evenDofToQuad+160];
	fma.rn.f64 	%fd304, %fd303, %fd233, %fd300;
	ld.const.f64 	%fd305, [const_oddDofToQuad+168];
	fma.rn.f64 	%fd306, %fd305, %fd234, %fd302;
	ld.const.f64 	%fd307, [const_evenDofToQuad+168];
	fma.rn.f64 	%fd308, %fd307, %fd235, %fd304;
	ld.const.f64 	%fd309, [const_oddDofToQuad+176];
	fma.rn.f64 	%fd310, %fd309, %fd236, %fd306;
	ld.const.f64 	%fd311, [const_evenDofToQuad+176];
	fma.rn.f64 	%fd312, %fd311, %fd237, %fd308;
	ld.const.f64 	%fd313, [const_oddDofToQuad+184];
	fma.rn.f64 	%fd314, %fd313, %fd238, %fd310;
	ld.const.f64 	%fd315, [const_evenDofToQuad+184];
	fma.rn.f64 	%fd316, %fd315, %fd239, %fd312;
	sub.f64 	%fd317, %fd314, %fd316;
	st.shared.f64 	[%r16+9216], %fd317;
	add.f64 	%fd318, %fd316, %fd314;
	st.shared.f64 	[%r16+3456], %fd318;
	ld.const.f64 	%fd319, [const_oddDofToQuad+192];
	fma.rn.f64 	%fd320, %fd319, %fd228, 0d0000000000000000;
	ld.const.f64 	%fd321, [const_evenDofToQuad+192];
	fma.rn.f64 	%fd322, %fd321, %fd229, 0d0000000000000000;
	ld.const.f64 	%fd323, [const_oddDofToQuad+200];
	fma.rn.f64 	%fd324, %fd323, %fd230, %fd320;
	ld.const.f64 	%fd325, [const_evenDofToQuad+200];
	fma.rn.f64 	%fd326, %fd325, %fd231, %fd322;
	ld.const.f64 	%fd327, [const_oddDofToQuad+208];
	fma.rn.f64 	%fd328, %fd327, %fd232, %fd324;
	ld.const.f64 	%fd329, [const_evenDofToQuad+208];
	fma.rn.f64 	%fd330, %fd329, %fd233, %fd326;
	ld.const.f64 	%fd331, [const_oddDofToQuad+216];
	fma.rn.f64 	%fd332, %fd331, %fd234, %fd328;
	ld.const.f64 	%fd333, [const_evenDofToQuad+216];
	fma.rn.f64 	%fd334, %fd333, %fd235, %fd330;
	ld.const.f64 	%fd335, [const_oddDofToQuad+224];
	fma.rn.f64 	%fd336, %fd335, %fd236, %fd332;
	ld.const.f64 	%fd337, [const_evenDofToQuad+224];
	fma.rn.f64 	%fd338, %fd337, %fd237, %fd334;
	ld.const.f64 	%fd339, [const_oddDofToQuad+232];
	fma.rn.f64 	%fd340, %fd339, %fd238, %fd336;
	ld.const.f64 	%fd341, [const_evenDofToQuad+232];
	fma.rn.f64 	%fd342, %fd341, %fd239, %fd338;
	sub.f64 	%fd343, %fd340, %fd342;
	st.shared.f64 	[%r16+8064], %fd343;
	add.f64 	%fd344, %fd342, %fd340;
	st.shared.f64 	[%r16+4608], %fd344;
	ld.const.f64 	%fd345, [const_oddDofToQuad+240];
	fma.rn.f64 	%fd346, %fd345, %fd228, 0d0000000000000000;
	ld.const.f64 	%fd347, [const_evenDofToQuad+240];
	fma.rn.f64 	%fd348, %fd347, %fd229, 0d0000000000000000;
	ld.const.f64 	%fd349, [const_oddDofToQuad+248];
	fma.rn.f64 	%fd350, %fd349, %fd230, %fd346;
	ld.const.f64 	%fd351, [const_evenDofToQuad+248];
	fma.rn.f64 	%fd352, %fd351, %fd231, %fd348;
	ld.const.f64 	%fd353, [const_oddDofToQuad+256];
	fma.rn.f64 	%fd354, %fd353, %fd232, %fd350;
	ld.const.f64 	%fd355, [const_evenDofToQuad+256];
	fma.rn.f64 	%fd356, %fd355, %fd233, %fd352;
	ld.const.f64 	%fd357, [const_oddDofToQuad+264];
	fma.rn.f64 	%fd358, %fd357, %fd234, %fd354;
	ld.const.f64 	%fd359, [const_evenDofToQuad+264];
	fma.rn.f64 	%fd360, %fd359, %fd235, %fd356;
	ld.const.f64 	%fd361, [const_oddDofToQuad+272];
	fma.rn.f64 	%fd362, %fd361, %fd236, %fd358;
	ld.const.f64 	%fd363, [const_evenDofToQuad+272];
	fma.rn.f64 	%fd364, %fd363, %fd237, %fd360;
	ld.const.f64 	%fd365, [const_oddDofToQuad+280];
	fma.rn.f64 	%fd366, %fd365, %fd238, %fd362;
	ld.const.f64 	%fd367, [const_evenDofToQuad+280];
	fma.rn.f64 	%fd368, %fd367, %fd239, %fd364;
	sub.f64 	%fd369, %fd366, %fd368;
	st.shared.f64 	[%r16+6912], %fd369;
	add.f64 	%fd370, %fd368, %fd366;
	st.shared.f64 	[%r16+5760], %fd370;
$L__BB303_4:
	setp.lt.u32 	%p6, %r10, 144;
	bar.sync 	0;
	@%p6 bra 	$L__BB303_6;
	ld.const.f64 	%fd1055, [const_evenDofToQuad+96];
	ld.const.f64 	%fd1054, [const_oddDofToQuad+104];
	ld.const.f64 	%fd1053, [const_evenDofToQuad+104];
	ld.const.f64 	%fd1052, [const_oddDofToQuad+112];
	ld.const.f64 	%fd1051, [const_evenDofToQuad+112];
	ld.const.f64 	%fd1050, [const_oddDofToQuad+120];
	ld.const.f64 	%fd1049, [const_evenDofToQuad+120];
	ld.const.f64 	%fd1048, [const_oddDofToQuad+128];
	ld.const.f64 	%fd1047, [const_evenDofToQuad+128];
	ld.const.f64 	%fd1046, [const_oddDofToQuad+136];
	ld.const.f64 	%fd1045, [const_evenDofToQuad+136];
	ld.const.f64 	%fd1044, [const_oddDofToQuad+144];
	ld.const.f64 	%fd1043, [const_evenDofToQuad+144];
	ld.const.f64 	%fd1042, [const_oddDofToQuad+152];
	ld.const.f64 	%fd1041, [const_evenDofToQuad+152];
	ld.const.f64 	%fd1040, [const_oddDofToQuad+160];
	ld.const.f64 	%fd1039, [const_evenDofToQuad+160];
	ld.const.f64 	%fd1038, [const_oddDofToQuad+168];
	ld.const.f64 	%fd1037, [const_evenDofToQuad+168];
	ld.const.f64 	%fd1036, [const_oddDofToQuad+176];
	ld.const.f64 	%fd1035, [const_evenDofToQuad+176];
	ld.const.f64 	%fd1034, [const_oddDofToQuad+184];
	ld.const.f64 	%fd1033, [const_evenDofToQuad+184];
	ld.const.f64 	%fd1032, [const_oddDofToQuad+192];
	ld.const.f64 	%fd1031, [const_evenDofToQuad+192];
	ld.const.f64 	%fd1030, [const_oddDofToQuad+200];
	ld.const.f64 	%fd1029, [const_evenDofToQuad+200];
	ld.const.f64 	%fd1028, [const_oddDofToQuad+208];
	ld.const.f64 	%fd1027, [const_evenDofToQuad+208];
	ld.const.f64 	%fd1026, [const_oddDofToQuad+216];
	ld.const.f64 	%fd1025, [const_evenDofToQuad+216];
	ld.const.f64 	%fd1024, [const_oddDofToQuad+224];
	ld.const.f64 	%fd1023, [const_evenDofToQuad+224];
	ld.const.f64 	%fd1022, [const_oddDofToQuad+232];
	ld.const.f64 	%fd1021, [const_evenDofToQuad+232];
	ld.const.f64 	%fd1020, [const_oddDofToQuad+240];
	ld.const.f64 	%fd1019, [const_evenDofToQuad+240];
	ld.const.f64 	%fd1018, [const_oddDofToQuad+248];
	ld.const.f64 	%fd1017, [const_evenDofToQuad+248];
	ld.const.f64 	%fd1016, [const_oddDofToQuad+256];
	ld.const.f64 	%fd1015, [const_evenDofToQuad+256];
	ld.const.f64 	%fd1014, [const_oddDofToQuad+264];
	ld.const.f64 	%fd1013, [const_evenDofToQuad+264];
	ld.const.f64 	%fd1012, [const_oddDofToQuad+272];
	ld.const.f64 	%fd1011, [const_evenDofToQuad+272];
	ld.const.f64 	%fd1010, [const_oddDofToQuad+280];
	ld.const.f64 	%fd1009, [const_evenDofToQuad+280];
	bra.uni 	$L__BB303_7;
$L__BB303_6:
	mad.lo.s32 	%r17, %r6, 96, %r5;
	mad.lo.s32 	%r18, %r6, 1056, %r17;
	shl.b32 	%r19, %r4, 3;
	add.s32 	%r20, %r18, %r19;
	ld.shared.f64 	%fd371, [%r20];
	ld.shared.f64 	%fd372, [%r20+1056];
	add.f64 	%fd373, %fd371, %fd372;
	sub.f64 	%fd374, %fd371, %fd372;
	ld.shared.f64 	%fd375, [%r20+96];
	ld.shared.f64 	%fd376, [%r20+960];
	add.f64 	%fd377, %fd375, %fd376;
	sub.f64 	%fd378, %fd375, %fd376;
	ld.shared.f64 	%fd379, [%r20+192];
	ld.shared.f64 	%fd380, [%r20+864];
	add.f64 	%fd381, %fd379, %fd380;
	sub.f64 	%fd382, %fd379, %fd380;
	ld.shared.f64 	%fd383, [%r20+288];
	ld.shared.f64 	%fd384, [%r20+768];
	add.f64 	%fd385, %fd383, %fd384;
	sub.f64 	%fd386, %fd383, %fd384;
	ld.shared.f64 	%fd387, [%r20+384];
	ld.shared.f64 	%fd388, [%r20+672];
	add.f64 	%fd389, %fd387, %fd388;
	sub.f64 	%fd390, %fd387, %fd388;
	ld.shared.f64 	%fd391, [%r20+480];
	ld.shared.f64 	%fd392, [%r20+576];
	add.f64 	%fd393, %fd391, %fd392;
	sub.f64 	%fd394, %fd391, %fd392;
	fma.rn.f64 	%fd396, %fd25, %fd373, 0d0000000000000000;
	fma.rn.f64 	%fd398, %fd26, %fd374, 0d0000000000000000;
	fma.rn.f64 	%fd400, %fd27, %fd377, %fd396;
	fma.rn.f64 	%fd402, %fd28, %fd378, %fd398;
	fma.rn.f64 	%fd404, %fd29, %fd381, %fd400;
	fma.rn.f64 	%fd406, %fd30, %fd382, %fd402;
	fma.rn.f64 	%fd408, %fd31, %fd385, %fd404;
	fma.rn.f64 	%fd410, %fd32, %fd386, %fd406;
	fma.rn.f64 	%fd412, %fd33, %fd389, %fd408;
	fma.rn.f64 	%fd414, %fd34, %fd390, %fd410;
	fma.rn.f64 	%fd415, %fd35, %fd393, %fd412;
	fma.rn.f64 	%fd416, %fd36, %fd394, %fd414;
	sub.f64 	%fd417, %fd415, %fd416;
	st.shared.f64 	[%r20+1056], %fd417;
	add.f64 	%fd418, %fd416, %fd415;
	st.shared.f64 	[%r20], %fd418;
	fma.rn.f64 	%fd420, %fd37, %fd373, 0d0000000000000000;
	ld.const.f64 	%fd421, [const_evenDofToQuad+48];
	fma.rn.f64 	%fd422, %fd421, %fd374, 0d0000000000000000;
	ld.const.f64 	%fd423, [const_oddDofToQuad+56];
	fma.rn.f64 	%fd424, %fd423, %fd377, %fd420;
	ld.const.f64 	%fd425, [const_evenDofToQuad+56];
	fma.rn.f64 	%fd426, %fd425, %fd378, %fd422;
	ld.const.f64 	%fd427, [const_oddDofToQuad+64];
	fma.rn.f64 	%fd428, %fd427, %fd381, %fd424;
	ld.const.f64 	%fd429, [const_evenDofToQuad+64];
	fma.rn.f64 	%fd430, %fd429, %fd382, %fd426;
	ld.const.f64 	%fd431, [const_oddDofToQuad+72];
	fma.rn.f64 	%fd432, %fd431, %fd385, %fd428;
	ld.const.f64 	%fd433, [const_evenDofToQuad+72];
	fma.rn.f64 	%fd434, %fd433, %fd386, %fd430;
	ld.const.f64 	%fd435, [const_oddDofToQuad+80];
	fma.rn.f64 	%fd436, %fd435, %fd389, %fd432;
	ld.const.f64 	%fd437, [const_evenDofToQuad+80];
	fma.rn.f64 	%fd438, %fd437, %fd390, %fd434;
	ld.const.f64 	%fd439, [const_oddDofToQuad+88];
	fma.rn.f64 	%fd440, %fd439, %fd393, %fd436;
	ld.const.f64 	%fd441, [const_evenDofToQuad+88];
	fma.rn.f64 	%fd442, %fd441, %fd394, %fd438;
	sub.f64 	%fd443, %fd440, %fd442;
	st.shared.f64 	[%r20+960], %fd443;
	add.f64 	%fd444, %fd442, %fd440;
	st.shared.f64 	[%r20+96], %fd444;
	ld.const.f64 	%fd445, [const_oddDofToQuad+96];
	fma.rn.f64 	%fd446, %fd445, %fd373, 0d0000000000000000;
	ld.const.f64 	%fd1055, [const_evenDofToQuad+96];
	fma.rn.f64 	%fd447, %fd1055, %fd374, 0d0000000000000000;
	ld.const.f64 	%fd1054, [const_oddDofToQuad+104];
	fma.rn.f64 	%fd448, %fd1054, %fd377, %fd446;
	ld.const.f64 	%fd1053, [const_evenDofToQuad+104];
	fma.rn.f64 	%fd449, %fd1053, %fd378, %fd447;
	ld.const.f64 	%fd1052, [const_oddDofToQuad+112];
	fma.rn.f64 	%fd450, %fd1052, %fd381, %fd448;
	ld.const.f64 	%fd1051, [const_evenDofToQuad+112];
	fma.rn.f64 	%fd451, %fd1051, %fd382, %fd449;
	ld.const.f64 	%fd1050, [const_oddDofToQuad+120];
	fma.rn.f64 	%fd452, %fd1050, %fd385, %fd450;
	ld.const.f64 	%fd1049, [const_evenDofToQuad+120];
	fma.rn.f64 	%fd453, %fd1049, %fd386, %fd451;
	ld.const.f64 	%fd1048, [const_oddDofToQuad+128];
	fma.rn.f64 	%fd454, %fd1048, %fd389, %fd452;
	ld.const.f64 	%fd1047, [const_evenDofToQuad+128];
	fma.rn.f64 	%fd455, %fd1047, %fd390, %fd453;
	ld.const.f64 	%fd1046, [const_oddDofToQuad+136];
	fma.rn.f64 	%fd456, %fd1046, %fd393, %fd454;
	ld.const.f64 	%fd1045, [const_evenDofToQuad+136];
	fma.rn.f64 	%fd457, %fd1045, %fd394, %fd455;
	sub.f64 	%fd458, %fd456, %fd457;
	st.shared.f64 	[%r20+864], %fd458;
	add.f64 	%fd459, %fd457, %fd456;
	st.shared.f64 	[%r20+192], %fd459;
	ld.const.f64 	%fd1044, [const_oddDofToQuad+144];
	fma.rn.f64 	%fd460, %fd1044, %fd373, 0d0000000000000000;
	ld.const.f64 	%fd1043, [const_evenDofToQuad+144];
	fma.rn.f64 	%fd461, %fd1043, %fd374, 0d0000000000000000;
	ld.const.f64 	%fd1042, [const_oddDofToQuad+152];
	fma.rn.f64 	%fd462, %fd1042, %fd377, %fd460;
	ld.const.f64 	%fd1041, [const_evenDofToQuad+152];
	fma.rn.f64 	%fd463, %fd1041, %fd378, %fd461;
	ld.const.f64 	%fd1040, [const_oddDofToQuad+160];
	fma.rn.f64 	%fd464, %fd1040, %fd381, %fd462;
	ld.const.f64 	%fd1039, [const_evenDofToQuad+160];
	fma.rn.f64 	%fd465, %fd1039, %fd382, %fd463;
	ld.const.f64 	%fd1038, [const_oddDofToQuad+168];
	fma.rn.f64 	%fd466, %fd1038, %fd385, %fd464;
	ld.const.f64 	%fd1037, [const_evenDofToQuad+168];
	fma.rn.f64 	%fd467, %fd1037, %fd386, %fd465;
	ld.const.f64 	%fd1036, [const_oddDofToQuad+176];
	fma.rn.f64 	%fd468, %fd1036, %fd389, %fd466;
	ld.const.f64 	%fd1035, [const_evenDofToQuad+176];
	fma.rn.f64 	%fd469, %fd1035, %fd390, %fd467;
	ld.const.f64 	%fd1034, [const_oddDofToQuad+184];
	fma.rn.f64 	%fd470, %fd1034, %fd393, %fd468;
	ld.const.f64 	%fd1033, [const_evenDofToQuad+184];
	fma.rn.f64 	%fd471, %fd1033, %fd394, %fd469;
	sub.f64 	%fd472, %fd470, %fd471;
	st.shared.f64 	[%r20+768], %fd472;
	add.f64 	%fd473, %fd471, %fd470;
	st.shared.f64 	[%r20+288], %fd473;
	ld.const.f64 	%fd1032, [const_oddDofToQuad+192];
	fma.rn.f64 	%fd474, %fd1032, %fd373, 0d0000000000000000;
	ld.const.f64 	%fd1031, [const_evenDofToQuad+192];
	fma.rn.f64 	%fd475, %fd1031, %fd374, 0d0000000000000000;
	ld.const.f64 	%fd1030, [const_oddDofToQuad+200];
	fma.rn.f64 	%fd476, %fd1030, %fd377, %fd474;
	ld.const.f64 	%fd1029, [const_evenDofToQuad+200];
	fma.rn.f64 	%fd477, %fd1029, %fd378, %fd475;
	ld.const.f64 	%fd1028, [const_oddDofToQuad+208];
	fma.rn.f64 	%fd478, %fd1028, %fd381, %fd476;
	ld.const.f64 	%fd1027, [const_evenDofToQuad+208];
	fma.rn.f64 	%fd479, %fd1027, %fd382, %fd477;
	ld.const.f64 	%fd1026, [const_oddDofToQuad+216];
	fma.rn.f64 	%fd480, %fd1026, %fd385, %fd478;
	ld.const.f64 	%fd1025, [const_evenDofToQuad+216];
	fma.rn.f64 	%fd481, %fd1025, %fd386, %fd479;
	ld.const.f64 	%fd1024, [const_oddDofToQuad+224];
	fma.rn.f64 	%fd482, %fd1024, %fd389, %fd480;
	ld.const.f64 	%fd1023, [const_evenDofToQuad+224];
	fma.rn.f64 	%fd483, %fd1023, %fd390, %fd481;
	ld.const.f64 	%fd1022, [const_oddDofToQuad+232];
	fma.rn.f64 	%fd484, %fd1022, %fd393, %fd482;
	ld.const.f64 	%fd1021, [const_evenDofToQuad+232];
	fma.rn.f64 	%fd485, %fd1021, %fd394, %fd483;
	sub.f64 	%fd486, %fd484, %fd485;
	st.shared.f64 	[%r20+672], %fd486;
	add.f64 	%fd487, %fd485, %fd484;
	st.shared.f64 	[%r20+384], %fd487;
	ld.const.f64 	%fd1020, [const_oddDofToQuad+240];
	fma.rn.f64 	%fd488, %fd1020, %fd373, 0d0000000000000000;
	ld.const.f64 	%fd1019, [const_evenDofToQuad+240];
	fma.rn.f64 	%fd489, %fd1019, %fd374, 0d0000000000000000;
	ld.const.f64 	%fd1018, [const_oddDofToQuad+248];
	fma.rn.f64 	%fd490, %fd1018, %fd377, %fd488;
	ld.const.f64 	%fd1017, [const_evenDofToQuad+248];
	fma.rn.f64 	%fd491, %fd1017, %fd378, %fd489;
	ld.const.f64 	%fd1016, [const_oddDofToQuad+256];
	fma.rn.f64 	%fd492, %fd1016, %fd381, %fd490;
	ld.const.f64 	%fd1015, [const_evenDofToQuad+256];
	fma.rn.f64 	%fd493, %fd1015, %fd382, %fd491;
	ld.const.f64 	%fd1014, [const_oddDofToQuad+264];
	fma.rn.f64 	%fd494, %fd1014, %fd385, %fd492;
	ld.const.f64 	%fd1013, [const_evenDofToQuad+264];
	fma.rn.f64 	%fd495, %fd1013, %fd386, %fd493;
	ld.const.f64 	%fd1012, [const_oddDofToQuad+272];
	fma.rn.f64 	%fd496, %fd1012, %fd389, %fd494;
	ld.const.f64 	%fd1011, [const_evenDofToQuad+272];
	fma.rn.f64 	%fd497, %fd1011, %fd390, %fd495;
	ld.const.f64 	%fd1010, [const_oddDofToQuad+280];
	fma.rn.f64 	%fd498, %fd1010, %fd393, %fd496;
	ld.const.f64 	%fd1009, [const_evenDofToQuad+280];
	fma.rn.f64 	%fd499, %fd1009, %fd394, %fd497;
	sub.f64 	%fd500, %fd498, %fd499;
	st.shared.f64 	[%r20+576], %fd500;
	add.f64 	%fd501, %fd499, %fd498;
	st.shared.f64 	[%r20+480], %fd501;
$L__BB303_7:
	ld.param.u64 	%rd13, [_Z32massMatrixMultiplyConstantKernelILi12ELi12ELi1EEviPKdS1_S1_S1_Pd_param_1];
	mov.u32 	%r21, %tid.x;
	setp.gt.u32 	%p7, %r21, 143;
	bar.sync 	0;
	cvt.u16.u32 	%rs9, %r21;
	mul.hi.u16 	%rs10, %rs9, 5462;
	cvt.u32.u16 	%r8, %rs10;
	mov.u32 	%r22, %tid.y;
	mov.u32 	%r23, _ZZ32massMatrixMultiplyConstantKernelILi12ELi12ELi1EEviPKdS1_S1_S1_PdE6s_tmp1;
	mad.lo.s32 	%r24, %r22, 13824, %r23;
	mul.wide.u16 	%r25, %rs10, 1152;
	add.s32 	%r26, %r24, %r25;
	mad.lo.s32 	%r27, %r4, 96, %r26;
	ld.shared.f64 	%fd502, [%r27];
	ld.shared.f64 	%fd503, [%r27+88];
	add.f64 	%fd504, %fd502, %fd503;
	sub.f64 	%fd505, %fd502, %fd503;
	ld.shared.f64 	%fd506, [%r27+8];
	ld.shared.f64 	%fd507, [%r27+80];
	add.f64 	%fd508, %fd506, %fd507;
	sub.f64 	%fd509, %fd506, %fd507;
	ld.shared.f64 	%fd510, [%r27+16];
	ld.shared.f64 	%fd511, [%r27+72];
	add.f64 	%fd512, %fd510, %fd511;
	sub.f64 	%fd513, %fd510, %fd511;
	ld.shared.f64 	%fd514, [%r27+24];
	ld.shared.f64 	%fd515, [%r27+64];
	add.f64 	%fd516, %fd514, %fd515;
	sub.f64 	%fd517, %fd514, %fd515;
	ld.shared.f64 	%fd518, [%r27+32];
	ld.shared.f64 	%fd519, [%r27+56];
	add.f64 	%fd520, %fd518, %fd519;
	sub.f64 	%fd521, %fd518, %fd519;
	ld.shared.f64 	%fd522, [%r27+40];
	ld.shared.f64 	%fd523, [%r27+48];
	add.f64 	%fd524, %fd522, %fd523;
	sub.f64 	%fd525, %fd522, %fd523;
	mov.u32 	%r28, %ctaid.x;
	add.s32 	%r29, %r28, %r22;
	mov.b32 	%r30, {%rs10, %rs1};
	mov.b32 	%r31, 11;
	mov.b32 	%r32, 3216;
	dp2a.lo.u32.u32 	%r33, %r30, %r32, %r31;
	mad.lo.s32 	%r34, %r29, 1728, %r33;
	ld.const.f64 	%fd526, [const_oddDofToQuad];
	fma.rn.f64 	%fd527, %fd526, %fd504, 0d0000000000000000;
	ld.const.f64 	%fd528, [const_evenDofToQuad];
	fma.rn.f64 	%fd529, %fd528, %fd505, 0d0000000000000000;
	ld.const.f64 	%fd530, [const_oddDofToQuad+8];
	fma.rn.f64 	%fd531, %fd530, %fd508, %fd527;
	ld.const.f64 	%fd532, [const_evenDofToQuad+8];
	fma.rn.f64 	%fd533, %fd532, %fd509, %fd529;
	ld.const.f64 	%fd534, [const_oddDofToQuad+16];
	fma.rn.f64 	%fd535, %fd534, %fd512, %fd531;
	ld.const.f64 	%fd536, [const_evenDofToQuad+16];
	fma.rn.f64 	%fd537, %fd536, %fd513, %fd533;
	ld.const.f64 	%fd538, [const_oddDofToQuad+24];
	fma.rn.f64 	%fd539, %fd538, %fd516, %fd535;
	ld.const.f64 	%fd540, [const_evenDofToQuad+24];
	fma.rn.f64 	%fd541, %fd540, %fd517, %fd537;
	ld.const.f64 	%fd542, [const_oddDofToQuad+32];
	fma.rn.f64 	%fd543, %fd542, %fd520, %fd539;
	ld.const.f64 	%fd544, [const_evenDofToQuad+32];
	fma.rn.f64 	%fd545, %fd544, %fd521, %fd541;
	ld.const.f64 	%fd546, [const_oddDofToQuad+40];
	fma.rn.f64 	%fd547, %fd546, %fd524, %fd543;
	ld.const.f64 	%fd548, [const_evenDofToQuad+40];
	fma.rn.f64 	%fd549, %fd548, %fd525, %fd545;
	cvta.to.global.u64 	%rd7, %rd13;
	mul.wide.s32 	%rd8, %r34, 8;
	add.s64 	%rd9, %rd7, %rd8;
	ld.global.nc.f64 	%fd550, [%rd9];
	ld.global.nc.f64 	%fd551, [%rd9+-88];
	sub.f64 	%fd552, %fd547, %fd549;
	mul.f64 	%fd1056, %fd552, %fd550;
	add.f64 	%fd553, %fd547, %fd549;
	mul.f64 	%fd1067, %fd553, %fd551;
	ld.const.f64 	%fd554, [const_oddDofToQuad+48];
	fma.rn.f64 	%fd555, %fd554, %fd504, 0d0000000000000000;
	ld.const.f64 	%fd556, [const_evenDofToQuad+48];
	fma.rn.f64 	%fd557, %fd556, %fd505, 0d0000000000000000;
	ld.const.f64 	%fd558, [const_oddDofToQuad+56];
	fma.rn.f64 	%fd559, %fd558, %fd508, %fd555;
	ld.const.f64 	%fd560, [const_evenDofToQuad+56];
	fma.rn.f64 	%fd561, %fd560, %fd509, %fd557;
	ld.const.f64 	%fd562, [const_oddDofToQuad+64];
	fma.rn.f64 	%fd563, %fd562, %fd512, %fd559;
	ld.const.f64 	%fd564, [const_evenDofToQuad+64];
	fma.rn.f64 	%fd565, %fd564, %fd513, %fd561;
	ld.const.f64 	%fd566, [const_oddDofToQuad+72];
	fma.rn.f64 	%fd567, %fd566, %fd516, %fd563;
	ld.const.f64 	%fd568, [const_evenDofToQuad+72];
	fma.rn.f64 	%fd569, %fd568, %fd517, %fd565;
	ld.const.f64 	%fd570, [const_oddDofToQuad+80];
	fma.rn.f64 	%fd571, %fd570, %fd520, %fd567;
	ld.const.f64 	%fd572, [const_evenDofToQuad+80];
	fma.rn.f64 	%fd573, %fd572, %fd521, %fd569;
	ld.const.f64 	%fd574, [const_oddDofToQuad+88];
	fma.rn.f64 	%fd575, %fd574, %fd524, %fd571;
	ld.const.f64 	%fd576, [const_evenDofToQuad+88];
	fma.rn.f64 	%fd577, %fd576, %fd525, %fd573;
	ld.global.nc.f64 	%fd578, [%rd9+-8];
	ld.global.nc.f64 	%fd579, [%rd9+-80];
	sub.f64 	%fd580, %fd575, %fd577;
	mul.f64 	%fd1057, %fd580, %fd578;
	add.f64 	%fd581, %fd575, %fd577;
	mul.f64 	%fd1066, %fd581, %fd579;
	ld.const.f64 	%fd582, [const_oddDofToQuad+96];
	fma.rn.f64 	%fd583, %fd582, %fd504, 0d0000000000000000;
	fma.rn.f64 	%fd584, %fd1055, %fd505, 0d0000000000000000;
	fma.rn.f64 	%fd585, %fd1054, %fd508, %fd583;
	fma.rn.f64 	%fd586, %fd1053, %fd509, %fd584;
	fma.rn.f64 	%fd587, %fd1052, %fd512, %fd585;
	fma.rn.f64 	%fd588, %fd1051, %fd513, %fd586;
	fma.rn.f64 	%fd589, %fd1050, %fd516, %fd587;
	fma.rn.f64 	%fd590, %fd1049, %fd517, %fd588;
	fma.rn.f64 	%fd591, %fd1048, %fd520, %fd589;
	fma.rn.f64 	%fd592, %fd1047, %fd521, %fd590;
	fma.rn.f64 	%fd593, %fd1046, %fd524, %fd591;
	fma.rn.f64 	%fd594, %fd1045, %fd525, %fd592;
	ld.global.nc.f64 	%fd595, [%rd9+-16];
	ld.global.nc.f64 	%fd596, [%rd9+-72];
	sub.f64 	%fd597, %fd593, %fd594;
	mul.f64 	%fd1058, %fd597, %fd595;
	add.f64 	%fd598, %fd593, %fd594;
	mul.f64 	%fd1065, %fd598, %fd596;
	fma.rn.f64 	%fd599, %fd1044, %fd504, 0d0000000000000000;
	fma.rn.f64 	%fd600, %fd1043, %fd505, 0d0000000000000000;
	fma.rn.f64 	%fd601, %fd1042, %fd508, %fd599;
	fma.rn.f64 	%fd602, %fd1041, %fd509, %fd600;
	fma.rn.f64 	%fd603, %fd1040, %fd512, %fd601;
	fma.rn.f64 	%fd604, %fd1039, %fd513, %fd602;
	fma.rn.f64 	%fd605, %fd1038, %fd516, %fd603;
	fma.rn.f64 	%fd606, %fd1037, %fd517, %fd604;
	fma.rn.f64 	%fd607, %fd1036, %fd520, %fd605;
	fma.rn.f64 	%fd608, %fd1035, %fd521, %fd606;
	fma.rn.f64 	%fd609, %fd1034, %fd524, %fd607;
	fma.rn.f64 	%fd610, %fd1033, %fd525, %fd608;
	ld.global.nc.f64 	%fd611, [%rd9+-24];
	ld.global.nc.f64 	%fd612, [%rd9+-64];
	sub.f64 	%fd613, %fd609, %fd610;
	mul.f64 	%fd1059, %fd613, %fd611;
	add.f64 	%fd614, %fd609, %fd610;
	mul.f64 	%fd1064, %fd614, %fd612;
	fma.rn.f64 	%fd615, %fd1032, %fd504, 0d0000000000000000;
	fma.rn.f64 	%fd616, %fd1031, %fd505, 0d0000000000000000;
	fma.rn.f64 	%fd617, %fd1030, %fd508, %fd615;
	fma.rn.f64 	%fd618, %fd1029, %fd509, %fd616;
	fma.rn.f64 	%fd619, %fd1028, %fd512, %fd617;
	fma.rn.f64 	%fd620, %fd1027, %fd513, %fd618;
	fma.rn.f64 	%fd621, %fd1026, %fd516, %fd619;
	fma.rn.f64 	%fd622, %fd1025, %fd517, %fd620;
	fma.rn.f64 	%fd623, %fd1024, %fd520, %fd621;
	fma.rn.f64 	%fd624, %fd1023, %fd521, %fd622;
	fma.rn.f64 	%fd625, %fd1022, %fd524, %fd623;
	fma.rn.f64 	%fd626, %fd1021, %fd525, %fd624;
	ld.global.nc.f64 	%fd627, [%rd9+-32];
	ld.global.nc.f64 	%fd628, [%rd9+-56];
	sub.f64 	%fd629, %fd625, %fd626;
	mul.f64 	%fd1060, %fd629, %fd627;
	add.f64 	%fd630, %fd625, %fd626;
	mul.f64 	%fd1063, %fd630, %fd628;
	fma.rn.f64 	%fd631, %fd1020, %fd504, 0d0000000000000000;
	fma.rn.f64 	%fd632, %fd1019, %fd505, 0d0000000000000000;
	fma.rn.f64 	%fd633, %fd1018, %fd508, %fd631;
	fma.rn.f64 	%fd634, %fd1017, %fd509, %fd632;
	fma.rn.f64 	%fd635, %fd1016, %fd512, %fd633;
	fma.rn.f64 	%fd636, %fd1015, %fd513, %fd634;
	fma.rn.f64 	%fd637, %fd1014, %fd516, %fd635;
	fma.rn.f64 	%fd638, %fd1013, %fd517, %fd636;
	fma.rn.f64 	%fd639, %fd1012, %fd520, %fd637;
	fma.rn.f64 	%fd640, %fd1011, %fd521, %fd638;
	fma.rn.f64 	%fd641, %fd1010, %fd524, %fd639;
	fma.rn.f64 	%fd642, %fd1009, %fd525, %fd640;
	ld.global.nc.f64 	%fd643, [%rd9+-40];
	ld.global.nc.f64 	%fd644, [%rd9+-48];
	sub.f64 	%fd645, %fd641, %fd642;
	mul.f64 	%fd1061, %fd645, %fd643;
	add.f64 	%fd646, %fd641, %fd642;
	mul.f64 	%fd1062, %fd646, %fd644;
	bar.sync 	0;
	add.f64 	%fd647, %fd1067, %fd1056;
	sub.f64 	%fd648, %fd1067, %fd1056;
	add.f64 	%fd649, %fd1066, %fd1057;
	sub.f64 	%fd650, %fd1066, %fd1057;
	add.f64 	%fd651, %fd1065, %fd1058;
	sub.f64 	%fd652, %fd1065, %fd1058;
	add.f64 	%fd653, %fd1064, %fd1059;
	sub.f64 	%fd654, %fd1064, %fd1059;
	add.f64 	%fd655, %fd1063, %fd1060;
	sub.f64 	%fd656, %fd1063, %fd1060;
	add.f64 	%fd657, %fd1062, %fd1061;
	sub.f64 	%fd658, %fd1062, %fd1061;
	fma.rn.f64 	%fd659, %fd526, %fd647, 0d0000000000000000;
	fma.rn.f64 	%fd660, %fd528, %fd648, 0d0000000000000000;
	fma.rn.f64 	%fd661, %fd554, %fd649, %fd659;
	fma.rn.f64 	%fd662, %fd556, %fd650, %fd660;
	fma.rn.f64 	%fd663, %fd582, %fd651, %fd661;
	fma.rn.f64 	%fd664, %fd1055, %fd652, %fd662;
	fma.rn.f64 	%fd665, %fd1044, %fd653, %fd663;
	fma.rn.f64 	%fd666, %fd1043, %fd654, %fd664;
	fma.rn.f64 	%fd667, %fd1032, %fd655, %fd665;
	fma.rn.f64 	%fd668, %fd1031, %fd656, %fd666;
	fma.rn.f64 	%fd669, %fd1020, %fd657, %fd667;
	fma.rn.f64 	%fd670, %fd1019, %fd658, %fd668;
	sub.f64 	%fd671, %fd669, %fd670;
	st.shared.f64 	[%r27+88], %fd671;
	add.f64 	%fd672, %fd669, %fd670;
	st.shared.f64 	[%r27], %fd672;
	fma.rn.f64 	%fd673, %fd530, %fd647, 0d0000000000000000;
	fma.rn.f64 	%fd674, %fd532, %fd648, 0d0000000000000000;
	fma.rn.f64 	%fd675, %fd558, %fd649, %fd673;
	fma.rn.f64 	%fd676, %fd560, %fd650, %fd674;
	fma.rn.f64 	%fd677, %fd1054, %fd651, %fd675;
	fma.rn.f64 	%fd678, %fd1053, %fd652, %fd676;
	fma.rn.f64 	%fd679, %fd1042, %fd653, %fd677;
	fma.rn.f64 	%fd680, %fd1041, %fd654, %fd678;
	fma.rn.f64 	%fd681, %fd1030, %fd655, %fd679;
	fma.rn.f64 	%fd682, %fd1029, %fd656, %fd680;
	fma.rn.f64 	%fd683, %fd1018, %fd657, %fd681;
	fma.rn.f64 	%fd684, %fd1017, %fd658, %fd682;
	sub.f64 	%fd685, %fd683, %fd684;
	st.shared.f64 	[%r27+80], %fd685;
	add.f64 	%fd686, %fd683, %fd684;
	st.shared.f64 	[%r27+8], %fd686;
	fma.rn.f64 	%fd687, %fd534, %fd647, 0d0000000000000000;
	fma.rn.f64 	%fd688, %fd536, %fd648, 0d0000000000000000;
	fma.rn.f64 	%fd689, %fd562, %fd649, %fd687;
	fma.rn.f64 	%fd690, %fd564, %fd650, %fd688;
	fma.rn.f64 	%fd691, %fd1052, %fd651, %fd689;
	fma.rn.f64 	%fd692, %fd1051, %fd652, %fd690;
	fma.rn.f64 	%fd693, %fd1040, %fd653, %fd691;
	fma.rn.f64 	%fd694, %fd1039, %fd654, %fd692;
	fma.rn.f64 	%fd695, %fd1028, %fd655, %fd693;
	fma.rn.f64 	%fd696, %fd1027, %fd656, %fd694;
	fma.rn.f64 	%fd697, %fd1016, %fd657, %fd695;
	fma.rn.f64 	%fd698, %fd1015, %fd658, %fd696;
	sub.f64 	%fd699, %fd697, %fd698;
	st.shared.f64 	[%r27+72], %fd699;
	add.f64 	%fd700, %fd697, %fd698;
	st.shared.f64 	[%r27+16], %fd700;
	fma.rn.f64 	%fd701, %fd538, %fd647, 0d0000000000000000;
	fma.rn.f64 	%fd702, %fd540, %fd648, 0d0000000000000000;
	fma.rn.f64 	%fd703, %fd566, %fd649, %fd701;
	fma.rn.f64 	%fd704, %fd568, %fd650, %fd702;
	fma.rn.f64 	%fd705, %fd1050, %fd651, %fd703;
	fma.rn.f64 	%fd706, %fd1049, %fd652, %fd704;
	fma.rn.f64 	%fd707, %fd1038, %fd653, %fd705;
	fma.rn.f64 	%fd708, %fd1037, %fd654, %fd706;
	fma.rn.f64 	%fd709, %fd1026, %fd655, %fd707;
	fma.rn.f64 	%fd710, %fd1025, %fd656, %fd708;
	fma.rn.f64 	%fd711, %fd1014, %fd657, %fd709;
	fma.rn.f64 	%fd712, %fd1013, %fd658, %fd710;
	sub.f64 	%fd713, %fd711, %fd712;
	st.shared.f64 	[%r27+64], %fd713;
	add.f64 	%fd714, %fd711, %fd712;
	st.shared.f64 	[%r27+24], %fd714;
	fma.rn.f64 	%fd715, %fd542, %fd647, 0d0000000000000000;
	fma.rn.f64 	%fd716, %fd544, %fd648, 0d0000000000000000;
	fma.rn.f64 	%fd717, %fd570, %fd649, %fd715;
	fma.rn.f64 	%fd718, %fd572, %fd650, %fd716;
	fma.rn.f64 	%fd719, %fd1048, %fd651, %fd717;
	fma.rn.f64 	%fd720, %fd1047, %fd652, %fd718;
	fma.rn.f64 	%fd721, %fd1036, %fd653, %fd719;
	fma.rn.f64 	%fd722, %fd1035, %fd654, %fd720;
	fma.rn.f64 	%fd723, %fd1024, %fd655, %fd721;
	fma.rn.f64 	%fd724, %fd1023, %fd656, %fd722;
	fma.rn.f64 	%fd725, %fd1012, %fd657, %fd723;
	fma.rn.f64 	%fd726, %fd1011, %fd658, %fd724;
	sub.f64 	%fd727, %fd725, %fd726;
	st.shared.f64 	[%r27+56], %fd727;
	add.f64 	%fd728, %fd725, %fd726;
	st.shared.f64 	[%r27+32], %fd728;
	fma.rn.f64 	%fd729, %fd546, %fd647, 0d0000000000000000;
	fma.rn.f64 	%fd730, %fd548, %fd648, 0d0000000000000000;
	fma.rn.f64 	%fd731, %fd574, %fd649, %fd729;
	fma.rn.f64 	%fd732, %fd576, %fd650, %fd730;
	fma.rn.f64 	%fd733, %fd1046, %fd651, %fd731;
	fma.rn.f64 	%fd734, %fd1045, %fd652, %fd732;
	fma.rn.f64 	%fd735, %fd1034, %fd653, %fd733;
	fma.rn.f64 	%fd736, %fd1033, %fd654, %fd734;
	fma.rn.f64 	%fd737, %fd1022, %fd655, %fd735;
	fma.rn.f64 	%fd738, %fd1021, %fd656, %fd736;
	fma.rn.f64 	%fd739, %fd1010, %fd657, %fd737;
	fma.rn.f64 	%fd740, %fd1009, %fd658, %fd738;
	sub.f64 	%fd741, %fd739, %fd740;
	st.shared.f64 	[%r27+48], %fd741;
	add.f64 	%fd742, %fd739, %fd740;
	st.shared.f64 	[%r27+40], %fd742;
	bar.sync 	0;
	@%p7 bra 	$L__BB303_9;
	mov.u32 	%r35, %tid.y;
	mov.u32 	%r36, _ZZ32massMatrixMultiplyConstantKernelILi12ELi12ELi1EEviPKdS1_S1_S1_PdE6s_tmp1;
	mad.lo.s32 	%r37, %r35, 13824, %r36;
	mad.lo.s32 	%r38, %r8, 1152, %r37;
	mad.lo.s32 	%r39, %r4, 96, %r38;
	mad.lo.s32 	%r40, %r4, -88, %r39;
	ld.shared.f64 	%fd743, [%r40];
	ld.shared.f64 	%fd744, [%r40+1056];
	add.f64 	%fd745, %fd743, %fd744;
	sub.f64 	%fd746, %fd743, %fd744;
	ld.shared.f64 	%fd747, [%r40+96];
	ld.shared.f64 	%fd748, [%r40+960];
	add.f64 	%fd749, %fd747, %fd748;
	sub.f64 	%fd750, %fd747, %fd748;
	ld.shared.f64 	%fd751, [%r40+192];
	ld.shared.f64 	%fd752, [%r40+864];
	add.f64 	%fd753, %fd751, %fd752;
	sub.f64 	%fd754, %fd751, %fd752;
	ld.shared.f64 	%fd755, [%r40+288];
	ld.shared.f64 	%fd756, [%r40+768];
	add.f64 	%fd757, %fd755, %fd756;
	sub.f64 	%fd758, %fd755, %fd756;
	ld.shared.f64 	%fd759, [%r40+384];
	ld.shared.f64 	%fd760, [%r40+672];
	add.f64 	%fd761, %fd759, %fd760;
	sub.f64 	%fd762, %fd759, %fd760;
	ld.shared.f64 	%fd763, [%r40+480];
	ld.shared.f64 	%fd764, [%r40+576];
	add.f64 	%fd765, %fd763, %fd764;
	sub.f64 	%fd766, %fd763, %fd764;
	ld.const.f64 	%fd767, [const_oddDofToQuad];
	fma.rn.f64 	%fd768, %fd767, %fd745, 0d0000000000000000;
	ld.const.f64 	%fd769, [const_evenDofToQuad];
	fma.rn.f64 	%fd770, %fd769, %fd746, 0d0000000000000000;
	ld.const.f64 	%fd771, [const_oddDofToQuad+48];
	fma.rn.f64 	%fd772, %fd771, %fd749, %fd768;
	ld.const.f64 	%fd773, [const_evenDofToQuad+48];
	fma.rn.f64 	%fd774, %fd773, %fd750, %fd770;
	ld.const.f64 	%fd775, [const_oddDofToQuad+96];
	fma.rn.f64 	%fd776, %fd775, %fd753, %fd772;
	fma.rn.f64 	%fd777, %fd1055, %fd754, %fd774;
	fma.rn.f64 	%fd778, %fd1044, %fd757, %fd776;
	fma.rn.f64 	%fd779, %fd1043, %fd758, %fd777;
	fma.rn.f64 	%fd780, %fd1032, %fd761, %fd778;
	fma.rn.f64 	%fd781, %fd1031, %fd762, %fd779;
	fma.rn.f64 	%fd782, %fd1020, %fd765, %fd780;
	fma.rn.f64 	%fd783, %fd1019, %fd766, %fd781;
	sub.f64 	%fd784, %fd782, %fd783;
	st.shared.f64 	[%r40+1056], %fd784;
	add.f64 	%fd785, %fd782, %fd783;
	st.shared.f64 	[%r40], %fd785;
	ld.const.f64 	%fd786, [const_oddDofToQuad+8];
	fma.rn.f64 	%fd787, %fd786, %fd745, 0d0000000000000000;
	ld.const.f64 	%fd788, [const_evenDofToQuad+8];
	fma.rn.f64 	%fd789, %fd788, %fd746, 0d0000000000000000;
	ld.const.f64 	%fd790, [const_oddDofToQuad+56];
	fma.rn.f64 	%fd791, %fd790, %fd749, %fd787;
	ld.const.f64 	%fd792, [const_evenDofToQuad+56];
	fma.rn.f64 	%fd793, %fd792, %fd750, %fd789;
	fma.rn.f64 	%fd794, %fd1054, %fd753, %fd791;
	fma.rn.f64 	%fd795, %fd1053, %fd754, %fd793;
	fma.rn.f64 	%fd796, %fd1042, %fd757, %fd794;
	fma.rn.f64 	%fd797, %fd1041, %fd758, %fd795;
	fma.rn.f64 	%fd798, %fd1030, %fd761, %fd796;
	fma.rn.f64 	%fd799, %fd1029, %fd762, %fd797;
	fma.rn.f64 	%fd800, %fd1018, %fd765, %fd798;
	fma.rn.f64 	%fd801, %fd1017, %fd766, %fd799;
	sub.f64 	%fd802, %fd800, %fd801;
	st.shared.f64 	[%r40+960], %fd802;
	add.f64 	%fd803, %fd800, %fd801;
	st.shared.f64 	[%r40+96], %fd803;
	ld.const.f64 	%fd804, [const_oddDofToQuad+16];
	fma.rn.f64 	%fd805, %fd804, %fd745, 0d0000000000000000;
	ld.const.f64 	%fd806, [const_evenDofToQuad+16];
	fma.rn.f64 	%fd807, %fd806, %fd746, 0d0000000000000000;
	ld.const.f64 	%fd808, [const_oddDofToQuad+64];
	fma.rn.f64 	%fd809, %fd808, %fd749, %fd805;
	ld.const.f64 	%fd810, [const_evenDofToQuad+64];
	fma.rn.f64 	%fd811, %fd810, %fd750, %fd807;
	fma.rn.f64 	%fd812, %fd1052, %fd753, %fd809;
	fma.rn.f64 	%fd813, %fd1051, %fd754, %fd811;
	fma.rn.f64 	%fd814, %fd1040, %fd757, %fd812;
	fma.rn.f64 	%fd815, %fd1039, %fd758, %fd813;
	fma.rn.f64 	%fd816, %fd1028, %fd761, %fd814;
	fma.rn.f64 	%fd817, %fd1027, %fd762, %fd815;
	fma.rn.f64 	%fd818, %fd1016, %fd765, %fd816;
	fma.rn.f64 	%fd819, %fd1015, %fd766, %fd817;
	sub.f64 	%fd820, %fd818, %fd819;
	st.shared.f64 	[%r40+864], %fd820;
	add.f64 	%fd821, %fd818, %fd819;
	st.shared.f64 	[%r40+192], %fd821;
	ld.const.f64 	%fd822, [const_oddDofToQuad+24];
	fma.rn.f64 	%fd823, %fd822, %fd745, 0d0000000000000000;
	ld.const.f64 	%fd824, [const_evenDofToQuad+24];
	fma.rn.f64 	%fd825, %fd824, %fd746, 0d0000000000000000;
	ld.const.f64 	%fd826, [const_oddDofToQuad+72];
	fma.rn.f64 	%fd827, %fd826, %fd749, %fd823;
	ld.const.f64 	%fd828, [const_evenDofToQuad+72];
	fma.rn.f64 	%fd829, %fd828, %fd750, %fd825;
	fma.rn.f64 	%fd830, %fd1050, %fd753, %fd827;
	fma.rn.f64 	%fd831, %fd1049, %fd754, %fd829;
	fma.rn.f64 	%fd832, %fd1038, %fd757, %fd830;
	fma.rn.f64 	%fd833, %fd1037, %fd758, %fd831;
	fma.rn.f64 	%fd834, %fd1026, %fd761, %fd832;
	fma.rn.f64 	%fd835, %fd1025, %fd762, %fd833;
	fma.rn.f64 	%fd836, %fd1014, %fd765, %fd834;
	fma.rn.f64 	%fd837, %fd1013, %fd766, %fd835;
	sub.f64 	%fd838, %fd836, %fd837;
	st.shared.f64 	[%r40+768], %fd838;
	add.f64 	%fd839, %fd836, %fd837;
	st.shared.f64 	[%r40+288], %fd839;
	ld.const.f64 	%fd840, [const_oddDofToQuad+32];
	fma.rn.f64 	%fd841, %fd840, %fd745, 0d0000000000000000;
	ld.const.f64 	%fd842, [const_evenDofToQuad+32];
	fma.rn.f64 	%fd843, %fd842, %fd746, 0d0000000000000000;
	ld.const.f64 	%fd844, [const_oddDofToQuad+80];
	fma.rn.f64 	%fd845, %fd844, %fd749, %fd841;
	ld.const.f64 	%fd846, [const_evenDofToQuad+80];
	fma.rn.f64 	%fd847, %fd846, %fd750, %fd843;
	fma.rn.f64 	%fd848, %fd1048, %fd753, %fd845;
	fma.rn.f64 	%fd849, %fd1047, %fd754, %fd847;
	fma.rn.f64 	%fd850, %fd1036, %fd757, %fd848;
	fma.rn.f64 	%fd851, %fd1035, %fd758, %fd849;
	fma.rn.f64 	%fd852, %fd1024, %fd761, %fd850;
	fma.rn.f64 	%fd853, %fd1023, %fd762, %fd851;
	fma.rn.f64 	%fd854, %fd1012, %fd765, %fd852;
	fma.rn.f64 	%fd855, %fd1011, %fd766, %fd853;
	sub.f64 	%fd856, %fd854, %fd855;
	st.shared.f64 	[%r40+672], %fd856;
	add.f64 	%fd857, %fd854, %fd855;
	st.shared.f64 	[%r40+384], %fd857;
	ld.const.f64 	%fd858, [const_oddDofToQuad+40];
	fma.rn.f64 	%fd859, %fd858, %fd745, 0d0000000000000000;
	ld.const.f64 	%fd860, [const_evenDofToQuad+40];
	fma.rn.f64 	%fd861, %fd860, %fd746, 0d0000000000000000;
	ld.const.f64 	%fd862, [const_oddDofToQuad+88];
	fma.rn.f64 	%fd863, %fd862, %fd749, %fd859;
	ld.const.f64 	%fd864, [const_evenDofToQuad+88];
	fma.rn.f64 	%fd865, %fd864, %fd750, %fd861;
	fma.rn.f64 	%fd866, %fd1046, %fd753, %fd863;
	fma.rn.f64 	%fd867, %fd1045, %fd754, %fd865;
	fma.rn.f64 	%fd868, %fd1034, %fd757, %fd866;
	fma.rn.f64 	%fd869, %fd1033, %fd758, %fd867;
	fma.rn.f64 	%fd870, %fd1022, %fd761, %fd868;
	fma.rn.f64 	%fd871, %fd1021, %fd762, %fd869;
	fma.rn.f64 	%fd872, %fd1010, %fd765, %fd870;
	fma.rn.f64 	%fd873, %fd1009, %fd766, %fd871;
	sub.f64 	%fd874, %fd872, %fd873;
	st.shared.f64 	[%r40+576], %fd874;
	add.f64 	%fd875, %fd872, %fd873;
	st.shared.f64 	[%r40+480], %fd875;
$L__BB303_9:
	mov.u32 	%r41, %tid.x;
	setp.gt.u32 	%p8, %r41, 143;
	bar.sync 	0;
	@%p8 bra 	$L__BB303_11;
	mov.u32 	%r42, %tid.y;
	mov.u32 	%r43, _ZZ32massMatrixMultiplyConstantKernelILi12ELi12ELi1EEviPKdS1_S1_S1_PdE6s_tmp1;
	mad.lo.s32 	%r44, %r42, 13824, %r43;
	mad.lo.s32 	%r45, %r8, 1152, %r44;
	mad.lo.s32 	%r46, %r8, -1056, %r45;
	shl.b32 	%r47, %r4, 3;
	add.s32 	%r48, %r46, %r47;
	ld.shared.f64 	%fd876, [%r48];
	ld.shared.f64 	%fd877, [%r48+12672];
	add.f64 	%fd878, %fd876, %fd877;
	sub.f64 	%fd879, %fd876, %fd877;
	ld.shared.f64 	%fd880, [%r48+1152];
	ld.shared.f64 	%fd881, [%r48+11520];
	add.f64 	%fd882, %fd880, %fd881;
	sub.f64 	%fd883, %fd880, %fd881;
	ld.shared.f64 	%fd884, [%r48+2304];
	ld.shared.f64 	%fd885, [%r48+10368];
	add.f64 	%fd886, %fd884, %fd885;
	sub.f64 	%fd887, %fd884, %fd885;
	ld.shared.f64 	%fd888, [%r48+3456];
	ld.shared.f64 	%fd889, [%r48+9216];
	add.f64 	%fd890, %fd888, %fd889;
	sub.f64 	%fd891, %fd888, %fd889;
	ld.shared.f64 	%fd892, [%r48+4608];
	ld.shared.f64 	%fd893, [%r48+8064];
	add.f64 	%fd894, %fd892, %fd893;
	sub.f64 	%fd895, %fd892, %fd893;
	ld.shared.f64 	%fd896, [%r48+5760];
	ld.shared.f64 	%fd897, [%r48+6912];
	add.f64 	%fd898, %fd896, %fd897;
	sub.f64 	%fd899, %fd896, %fd897;
	ld.const.f64 	%fd900, [const_oddDofToQuad];
	fma.rn.f64 	%fd901, %fd900, %fd878, 0d0000000000000000;
	ld.const.f64 	%fd902, [const_evenDofToQuad];
	fma.rn.f64 	%fd903, %fd902, %fd879, 0d0000000000000000;
	ld.const.f64 	%fd904, [const_oddDofToQuad+48];
	fma.rn.f64 	%fd905, %fd904, %fd882, %fd901;
	ld.const.f64 	%fd906, [const_evenDofToQuad+48];
	fma.rn.f64 	%fd907, %fd906, %fd883, %fd903;
	ld.const.f64 	%fd908, [const_oddDofToQuad+96];
	fma.rn.f64 	%fd909, %fd908, %fd886, %fd905;
	fma.rn.f64 	%fd910, %fd1055, %fd887, %fd907;
	fma.rn.f64 	%fd911, %fd1044, %fd890, %fd909;
	fma.rn.f64 	%fd912, %fd1043, %fd891, %fd910;
	fma.rn.f64 	%fd913, %fd1032, %fd894, %fd911;
	fma.rn.f64 	%fd914, %fd1031, %fd895, %fd912;
	fma.rn.f64 	%fd915, %fd1020, %fd898, %fd913;
	fma.rn.f64 	%fd916, %fd1019, %fd899, %fd914;
	sub.f64 	%fd1056, %fd915, %fd916;
	add.f64 	%fd1067, %fd915, %fd916;
	ld.const.f64 	%fd917, [const_oddDofToQuad+8];
	fma.rn.f64 	%fd918, %fd917, %fd878, 0d0000000000000000;
	ld.const.f64 	%fd919, [const_evenDofToQuad+8];
	fma.rn.f64 	%fd920, %fd919, %fd879, 0d0000000000000000;
	ld.const.f64 	%fd921, [const_oddDofToQuad+56];
	fma.rn.f64 	%fd922, %fd921, %fd882, %fd918;
	ld.const.f64 	%fd923, [const_evenDofToQuad+56];
	fma.rn.f64 	%fd924, %fd923, %fd883, %fd920;
	fma.rn.f64 	%fd925, %fd1054, %fd886, %fd922;
	fma.rn.f64 	%fd926, %fd1053, %fd887, %fd924;
	fma.rn.f64 	%fd927, %fd1042, %fd890, %fd925;
	fma.rn.f64 	%fd928, %fd1041, %fd891, %fd926;
	fma.rn.f64 	%fd929, %fd1030, %fd894, %fd927;
	fma.rn.f64 	%fd930, %fd1029, %fd895, %fd928;
	fma.rn.f64 	%fd931, %fd1018, %fd898, %fd929;
	fma.rn.f64 	%fd932, %fd1017, %fd899, %fd930;
	sub.f64 	%fd1057, %fd931, %fd932;
	add.f64 	%fd1066, %fd931, %fd932;
	ld.const.f64 	%fd933, [const_oddDofToQuad+16];
	fma.rn.f64 	%fd934, %fd933, %fd878, 0d0000000000000000;
	ld.const.f64 	%fd935, [const_evenDofToQuad+16];
	fma.rn.f64 	%fd936, %fd935, %fd879, 0d0000000000000000;
	ld.const.f64 	%fd937, [const_oddDofToQuad+64];
	fma.rn.f64 	%fd938, %fd937, %fd882, %fd934;
	ld.const.f64 	%fd939, [const_evenDofToQuad+64];
	fma.rn.f64 	%fd940, %fd939, %fd883, %fd936;
	fma.rn.f64 	%fd941, %fd1052, %fd886, %fd938;
	fma.rn.f64 	%fd942, %fd1051, %fd887, %fd940;
	fma.rn.f64 	%fd943, %fd1040, %fd890, %fd941;
	fma.rn.f64 	%fd944, %fd1039, %fd891, %fd942;
	fma.rn.f64 	%fd945, %fd1028, %fd894, %fd943;
	fma.rn.f64 	%fd946, %fd1027, %fd895, %fd944;
	fma.rn.f64 	%fd947, %fd1016, %fd898, %fd945;
	fma.rn.f64 	%fd948, %fd1015, %fd899, %fd946;
	sub.f64 	%fd1058, %fd947, %fd948;
	add.f64 	%fd1065, %fd947, %fd948;
	ld.const.f64 	%fd949, [const_oddDofToQuad+24];
	fma.rn.f64 	%fd950, %fd949, %fd878, 0d0000000000000000;
	ld.const.f64 	%fd951, [const_evenDofToQuad+24];
	fma.rn.f64 	%fd952, %fd951, %fd879, 0d0000000000000000;
	ld.const.f64 	%fd953, [const_oddDofToQuad+72];
	fma.rn.f64 	%fd954, %fd953, %fd882, %fd950;
	ld.const.f64 	%fd955, [const_evenDofToQuad+72];
	fma.rn.f64 	%fd956, %fd955, %fd883, %fd952;
	fma.rn.f64 	%fd957, %fd1050, %fd886, %fd954;
	fma.rn.f64 	%fd958, %fd1049, %fd887, %fd956;
	fma.rn.f64 	%fd959, %fd1038, %fd890, %fd957;
	fma.rn.f64 	%fd960, %fd1037, %fd891, %fd958;
	fma.rn.f64 	%fd961, %fd1026, %fd894, %fd959;
	fma.rn.f64 	%fd962, %fd1025, %fd895, %fd960;
	fma.rn.f64 	%fd963, %fd1014, %fd898, %fd961;
	fma.rn.f64 	%fd964, %fd1013, %fd899, %fd962;
	sub.f64 	%fd1059, %fd963, %fd964;
	add.f64 	%fd1064, %fd963, %fd964;
	ld.const.f64 	%fd965, [const_oddDofToQuad+32];
	fma.rn.f64 	%fd966, %fd965, %fd878, 0d0000000000000000;
	ld.const.f64 	%fd967, [const_evenDofToQuad+32];
	fma.rn.f64 	%fd968, %fd967, %fd879, 0d0000000000000000;
	ld.const.f64 	%fd969, [const_oddDofToQuad+80];
	fma.rn.f64 	%fd970, %fd969, %fd882, %fd966;
	ld.const.f64 	%fd971, [const_evenDofToQuad+80];
	fma.rn.f64 	%fd972, %fd971, %fd883, %fd968;
	fma.rn.f64 	%fd973, %fd1048, %fd886, %fd970;
	fma.rn.f64 	%fd974, %fd1047, %fd887, %fd972;
	fma.rn.f64 	%fd975, %fd1036, %fd890, %fd973;
	fma.rn.f64 	%fd976, %fd1035, %fd891, %fd974;
	fma.rn.f64 	%fd977, %fd1024, %fd894, %fd975;
	fma.rn.f64 	%fd978, %fd1023, %fd895, %fd976;
	fma.rn.f64 	%fd979, %fd1012, %fd898, %fd977;
	fma.rn.f64 	%fd980, %fd1011, %fd899, %fd978;
	sub.f64 	%fd1060, %fd979, %fd980;
	add.f64 	%fd1063, %fd979, %fd980;
	ld.const.f64 	%fd981, [const_oddDofToQuad+40];
	fma.rn.f64 	%fd982, %fd981, %fd878, 0d0000000000000000;
	ld.const.f64 	%fd983, [const_evenDofToQuad+40];
	fma.rn.f64 	%fd984, %fd983, %fd879, 0d0000000000000000;
	ld.const.f64 	%fd985, [const_oddDofToQuad+88];
	fma.rn.f64 	%fd986, %fd985, %fd882, %fd982;
	ld.const.f64 	%fd987, [const_evenDofToQuad+88];
	fma.rn.f64 	%fd988, %fd987, %fd883, %fd984;
	fma.rn.f64 	%fd989, %fd1046, %fd886, %fd986;
	fma.rn.f64 	%fd990, %fd1045, %fd887, %fd988;
	fma.rn.f64 	%fd991, %fd1034, %fd890, %fd989;
	fma.rn.f64 	%fd992, %fd1033, %fd891, %fd990;
	fma.rn.f64 	%fd993, %fd1022, %fd894, %fd991;
	fma.rn.f64 	%fd994, %fd1021, %fd895, %fd992;
	fma.rn.f64 	%fd995, %fd1010, %fd898, %fd993;
	fma.rn.f64 	%fd996, %fd1009, %fd899, %fd994;
	sub.f64 	%fd1061, %fd995, %fd996;
	add.f64 	%fd1062, %fd995, %fd996;
$L__BB303_11:
	bar.sync 	0;
	@%p4 bra 	$L__BB303_13;
	ld.param.u64 	%rd14, [_Z32massMatrixMultiplyConstantKernelILi12ELi12ELi1EEviPKdS1_S1_S1_Pd_param_5];
	mov.u32 	%r49, %ctaid.x;
	mov.u32 	%r50, %tid.y;
	add.s32 	%r51, %r49, %r50;
	mad.lo.s32 	%r53, %r51, 1728, %r41;
	cvta.to.global.u64 	%rd10, %rd14;
	mul.wide.s32 	%rd11, %r53, 8;
	add.s64 	%rd12, %rd10, %rd11;
	st.global.f64 	[%rd12], %fd1067;
	st.global.f64 	[%rd12+1152], %fd1066;
	st.global.f64 	[%rd12+2304], %fd1065;
	st.global.f64 	[%rd12+3456], %fd1064;
	st.global.f64 	[%rd12+4608], %fd1063;
	st.global.f64 	[%rd12+5760], %fd1062;
	st.global.f64 	[%rd12+6912], %fd1061;
	st.global.f64 	[%rd12+8064], %fd1060;
	st.global.f64 	[%rd12+9216], %fd1059;
	st.global.f64 	[%rd12+10368], %fd1058;
	st.global.f64 	[%rd12+11520], %fd1057;
	st.global.f64 	[%rd12+12672], %fd1056;
$L__BB303_13:
	ret;

}
	// .globl	_Z30massMatrixMultiplySharedKernelILi12ELi12ELi1EEviPKdS1_S1_S1_Pd
.visible .entry _Z30massMatrixMultiplySharedKernelILi12ELi12ELi1EEviPKdS1_S1_S1_Pd(
	.param .u32 _Z30massMatrixMultiplySharedKernelILi12ELi12ELi1EEviPKdS1_S1_S1_Pd_param_0,
	.param .u64 .ptr .align 1 _Z30massMatrixMultiplySharedKernelILi12ELi12ELi1EEviPKdS1_S1_S1_Pd_param_1,
	.param .u64 .ptr .align 1 _Z30massMatrixMultiplySharedKernelILi12ELi12ELi1EEviPKdS1_S1_S1_Pd_param_2,
	.param .u64 .ptr .align 1 _Z30massMatrixMultiplySharedKernelILi12ELi12ELi1EEviPKdS1_S1_S1_Pd_param_3,
	.param .u64 .ptr .align 1 _Z30massMatrixMultiplySharedKernelILi12ELi12ELi1EEviPKdS1_S1_S1_Pd_param_4,
	.param .u64 .ptr .align 1 _Z30massMatrixMultiplySharedKernelILi12ELi12ELi1EEviPKdS1_S1_S1_Pd_param_5
)
{
	.reg .pred 	%p<13>;
	.reg .b16 	%rs<11>;
	.reg .b32 	%r<62>;
	.reg .b64 	%rd<22>;
	.reg .b64 	%fd<972>;
	// demoted variable
	.shared .align 8 .b8 _ZZ30massMatrixMultiplySharedKernelILi12ELi12ELi1EEviPKdS1_S1_S1_PdE6s_tmp1[13824];
	// demoted variable
	.shared .align 8 .b8 _ZZ30massMatrixMultiplySharedKernelILi12ELi12ELi1EEviPKdS1_S1_S1_PdE14s_oddDofToQuad[288];
	// demoted variable
	.shared .align 8 .b8 _ZZ30massMatrixMultiplySharedKernelILi12ELi12ELi1EEviPKdS1_S1_S1_PdE15s_evenDofToQuad[288];
	ld.param.u32 	%r8, [_Z30massMatrixMultiplySharedKernelILi12ELi12ELi1EEviPKdS1_S1_S1_Pd_param_0];
	ld.param.u64 	%rd2, [_Z30massMatrixMultiplySharedKernelILi12ELi12ELi1EEviPKdS1_S1_S1_Pd_param_2];
	ld.param.u64 	%rd3, [_Z30massMatrixMultiplySharedKernelILi12ELi12ELi1EEviPKdS1_S1_S1_Pd_param_3];
	ld.param.u64 	%rd4, [_Z30massMatrixMultiplySharedKernelILi12ELi12ELi1EEviPKdS1_S1_S1_Pd_param_4];
	mov.u32 	%r9, %tid.x;
	mov.u32 	%r2, %tid.y;
	mov.u32 	%r10, %ctaid.x;
	add.s32 	%r3, %r10, %r2;
	cvt.u16.u32 	%rs2, %r9;
	mul.hi.u16 	%rs3, %rs2, -21845;
	shr.u16 	%rs4, %rs3, 3;
	mul.lo.s16 	%rs5, %rs4, 12;
	sub.s16 	%rs1, %rs2, %rs5;
	cvt.u32.u16 	%r4, %rs1;
	setp.lt.s32 	%p2, %r3, %r8;
	setp.lt.u32 	%p3, %r9, 144;
	and.pred  	%p1, %p2, %p3;
	not.pred 	%p4, %p1;
	@%p4 bra 	$L__BB304_2;
	cvta.to.global.u64 	%rd6, %rd4;
	mad.lo.s32 	%r11, %r3, 1728, %r9;
	mul.wide.s32 	%rd7, %r11, 8;
	add.s64 	%rd8, %rd6, %rd7;
	ld.global.nc.f64 	%fd912, [%rd8];
	ld.global.nc.f64 	%fd911, [%rd8+1152];
	ld.global.nc.f64 	%fd910, [%rd8+2304];
	ld.global.nc.f64 	%fd909, [%rd8+3456];
	ld.global.nc.f64 	%fd908, [%rd8+4608];
	ld.global.nc.f64 	%fd907, [%rd8+5760];
	ld.global.nc.f64 	%fd906, [%rd8+6912];
	ld.global.nc.f64 	%fd905, [%rd8+8064];
	ld.global.nc.f64 	%fd904, [%rd8+9216];
	ld.global.nc.f64 	%fd903, [%rd8+10368];
	ld.global.nc.f64 	%fd902, [%rd8+11520];
	ld.global.nc.f64 	%fd901, [%rd8+12672];
$L__BB304_2:
	setp.ne.s32 	%p5, %r2, 0;
	setp.gt.u32 	%p6, %r9, 35;
	or.pred  	%p7, %p5, %p6;
	@%p7 bra 	$L__BB304_4;
	cvta.to.global.u64 	%rd9, %rd2;
	mul.wide.u32 	%rd10, %r9, 8;
	add.s64 	%rd11, %rd9, %rd10;
	ld.global.nc.f64 	%fd228, [%rd11];
	shl.b32 	%r12, %r9, 3;
	mov.u32 	%r13, _ZZ30massMatrixMultiplySharedKernelILi12ELi12ELi1EEviPKdS1_S1_S1_PdE14s_oddDofToQuad;
	add.s32 	%r14, %r13, %r12;
	st.shared.f64 	[%r14], %fd228;
	cvta.to.global.u64 	%rd12, %rd3;
	add.s64 	%rd13, %rd12, %rd10;
	ld.global.nc.f64 	%fd229, [%rd13];
	mov.u32 	%r15, _ZZ30massMatrixMultiplySharedKernelILi12ELi12ELi1EEviPKdS1_S1_S1_PdE15s_evenDofToQuad;
	add.s32 	%r16, %r15, %r12;
	st.shared.f64 	[%r16], %fd229;
$L__BB304_4:
	setp.gt.u32 	%p8, %r9, 143;
	bar.sync 	0;
	ld.shared.f64 	%fd25, [_ZZ30massMatrixMultiplySharedKernelILi12ELi12ELi1EEviPKdS1_S1_S1_PdE14s_oddDofToQuad];
	ld.shared.f64 	%fd26, [_ZZ30massMatrixMultiplySharedKernelILi12ELi12ELi1EEviPKdS1_S1_S1_PdE15s_evenDofToQuad];
	ld.shared.f64 	%fd27, [_ZZ30massMatrixMultiplySharedKernelILi12ELi12ELi1EEviPKdS1_S1_S1_PdE14s_oddDofToQuad+8];
	ld.shared.f64 	%fd28, [_ZZ30massMatrixMultiplySharedKernelILi12ELi12ELi1EEviPKdS1_S1_S1_PdE15s_evenDofToQuad+8];
	ld.shared.f64 	%fd29, [_ZZ30massMatrixMultiplySharedKernelILi12ELi12ELi1EEviPKdS1_S1_S1_PdE14s_oddDofToQuad+16];
	ld.shared.f64 	%fd30, [_ZZ30massMatrixMultiplySharedKernelILi12ELi12ELi1EEviPKdS1_S1_S1_PdE15s_evenDofToQuad+16];
	ld.shared.f64 	%fd31, [_ZZ30massMatrixMultiplySharedKernelILi12ELi12ELi1EEviPKdS1_S1_S1_PdE14s_oddDofToQuad+24];
	ld.shared.f64 	%fd32, [_ZZ30massMatrixMultiplySharedKernelILi12ELi12ELi1EEviPKdS1_S1_S1_PdE15s_evenDofToQuad+24];
	ld.shared.f64 	%fd33, [_ZZ30massMatrixMultiplySharedKernelILi12ELi12ELi1EEviPKdS1_S1_S1_PdE14s_oddDofToQuad+32];
	ld.shared.f64 	%fd34, [_ZZ30massMatrixMultiplySharedKernelILi12ELi12ELi1EEviPKdS1_S1_S1_PdE15s_evenDofToQuad+32];
	ld.shared.f64 	%fd35, [_ZZ30massMatrixMultiplySharedKernelILi12ELi12ELi1EEviPKdS1_S1_S1_PdE14s_oddDofToQuad+40];
	ld.shared.f64 	%fd36, [_ZZ30massMatrixMultiplySharedKernelILi12ELi12ELi1EEviPKdS1_S1_S1_PdE15s_evenDofToQuad+40];
	ld.shared.f64 	%fd37, [_ZZ30massMatrixMultiplySharedKernelILi12ELi12ELi1EEviPKdS1_S1_S1_PdE14s_oddDofToQuad+48];
	ld.shared.f64 	%fd38, [_ZZ30massMatrixMultiplySharedKernelILi12ELi12ELi1EEviPKdS1_S1_S1_PdE15s_evenDofToQuad+48];
	ld.shared.f64 	%fd39, [_ZZ30massMatrixMultiplySharedKernelILi12ELi12ELi1EEviPKdS1_S1_S1_PdE14s_oddDofToQuad+56];
	ld.shared.f64 	%fd40, [_ZZ30massMatrixMultiplySharedKernelILi12ELi12ELi1EEviPKdS1_S1_S1_PdE15s_evenDofToQuad+56];
	ld.shared.f64 	%fd41, [_ZZ30massMatrixMultiplySharedKernelILi12ELi12ELi1EEviPKdS1_S1_S1_PdE14s_oddDofToQuad+64];
	ld.shared.f64 	%fd42, [_ZZ30massMatrixMultiplySharedKernelILi12ELi12ELi1EEviPKdS1_S1_S1_PdE15s_evenDofToQuad+64];
	ld.shared.f64 	%fd43, [_ZZ30massMatrixMultiplySharedKernelILi12ELi12ELi1EEviPKdS1_S1_S1_PdE14s_oddDofToQuad+72];
	ld.shared.f64 	%fd44, [_ZZ30massMatrixMultiplySharedKernelILi12ELi12ELi1EEviPKdS1_S1_S1_PdE15s_evenDofToQuad+72];
	ld.shared.f64 	%fd45, [_ZZ30massMatrixMultiplySharedKernelILi12ELi12ELi1EEviPKdS1_S1_S1_PdE14s_oddDofToQuad+80];
	ld.shared.f64 	%fd46, [_ZZ30massMatrixMultiplySharedKernelILi12ELi12ELi1EEviPKdS1_S1_S1_PdE15s_evenDofToQuad+80];
	ld.shared.f64 	%fd47, [_ZZ30massMatrixMultiplySharedKernelILi12ELi12ELi1EEviPKdS1_S1_S1_PdE14s_oddDofToQuad+88];
	ld.shared.f64 	%fd48, [_ZZ30massMatrixMultiplySharedKernelILi12ELi12ELi1EEviPKdS1_S1_S1_PdE15s_evenDofToQuad+88];
	ld.shared.f64 	%fd49, [_ZZ30massMatrixMultiplySharedKernelILi12ELi12ELi1EEviPKdS1_S1_S1_PdE14s_oddDofToQuad+96];
	mov.u32 	%r17, _ZZ30massMatrixMultiplySharedKernelILi12ELi12ELi1EEviPKdS1_S1_S1_PdE6s_tmp1;
	mad.lo.s32 	%r18, %r2, 13824, %r17;
	mul.lo.s16 	%rs7, %rs2, 171;
	shr.u16 	%rs8, %rs7, 11;
	cvt.u32.u16 	%r5, %rs8;
	mul.wide.u16 	%r19, %rs8, 96;
	add.s32 	%r6, %r18, %r19;
	@%p8 bra 	$L__BB304_6;
	add.f64 	%fd230, %fd912, %fd901;
	sub.f64 	%fd231, %fd912, %fd901;
	add.f64 	%fd232, %fd911, %fd902;
	sub.f64 	%fd233, %fd911, %fd902;
	add.f64 	%fd234, %fd910, %fd903;
	sub.f64 	%fd235, %fd910, %fd903;
	add.f64 	%fd236, %fd909, %fd904;
	sub.f64 	%fd237, %fd909, %fd904;
	add.f64 	%fd238, %fd908, %fd905;
	sub.f64 	%fd239, %fd908, %fd905;
	add.f64 	%fd240, %fd907, %fd906;
	sub.f64 	%fd241, %fd907, %fd906;
	shl.b32 	%r20, %r4, 3;
	add.s32 	%r21, %r6, %r20;
	fma.rn.f64 	%fd242, %fd25, %fd230, 0d0000000000000000;
	fma.rn.f64 	%fd243, %fd26, %fd231, 0d0000000000000000;
	fma.rn.f64 	%fd244, %fd27, %fd232, %fd242;
	fma.rn.f64 	%fd245, %fd28, %fd233, %fd243;
	fma.rn.f64 	%fd246, %fd29, %fd234, %fd244;
	fma.rn.f64 	%fd247, %fd30, %fd235, %fd245;
	fma.rn.f64 	%fd248, %fd31, %fd236, %fd246;
	fma.rn.f64 	%fd249, %fd32, %fd237, %fd247;
	fma.rn.f64 	%fd250, %fd33, %fd238, %fd248;
	fma.rn.f64 	%fd251, %fd34, %fd239, %fd249;
	fma.rn.f64 	%fd252, %fd35, %fd240, %fd250;
	fma.rn.f64 	%fd253, %fd36, %fd241, %fd251;
	sub.f64 	%fd254, %fd252, %fd253;
	st.shared.f64 	[%r21+12672], %fd254;
	add.f64 	%fd255, %fd253, %fd252;
	st.shared.f64 	[%r21], %fd255;
	fma.rn.f64 	%fd256, %fd37, %fd230, 0d0000000000000000;
	fma.rn.f64 	%fd257, %fd38, %fd231, 0d0000000000000000;
	fma.rn.f64 	%fd258, %fd39, %fd232, %fd256;
	fma.rn.f64 	%fd259, %fd40, %fd233, %fd257;
	fma.rn.f64 	%fd260, %fd41, %fd234, %fd258;
	fma.rn.f64 	%fd261, %fd42, %fd235, %fd259;
	fma.rn.f64 	%fd262, %fd43, %fd236, %fd260;
	fma.rn.f64 	%fd263, %fd44, %fd237, %fd261;
	fma.rn.f64 	%fd264, %fd45, %fd238, %fd262;
	fma.rn.f64 	%fd265, %fd46, %fd239, %fd263;
	fma.rn.f64 	%fd266, %fd47, %fd240, %fd264;
	fma.rn.f64 	%fd267, %fd48, %fd241, %fd265;
	sub.f64 	%fd268, %fd266, %fd267;
	st.shared.f64 	[%r21+11520], %fd268;
	add.f64 	%fd269, %fd267, %fd266;
	st.shared.f64 	[%r21+1152], %fd269;
	fma.rn.f64 	%fd270, %fd49, %fd230, 0d0000000000000000;
	ld.shared.f64 	%fd271, [_ZZ30massMatrixMultiplySharedKernelILi12ELi12ELi1EEviPKdS1_S1_S1_PdE15s_evenDofToQuad+96];
	fma.rn.f64 	%fd272, %fd271, %fd231, 0d0000000000000000;
	ld.shared.f64 	%fd273, [_ZZ30massMatrixMultiplySharedKernelILi12ELi12ELi1EEviPKdS1_S1_S1_PdE14s_oddDofToQuad+104];
	fma.rn.f64 	%fd274, %fd273, %fd232, %fd270;
	ld.shared.f64 	%fd275, [_ZZ30massMatrixMultiplySharedKernelILi12ELi12ELi1EEviPKdS1_S1_S1_PdE15s_evenDofToQuad+104];
	fma.rn.f64 	%fd276, %fd275, %fd233, %fd272;
	ld.shared.f64 	%fd277, [_ZZ30massMatrixMultiplySharedKernelILi12ELi12ELi1EEviPKdS1_S1_S1_PdE14s_oddDofToQuad+112];
	fma.rn.f64 	%fd278, %fd277, %fd234, %fd274;
	ld.shared.f64 	%fd279, [_ZZ30massMatrixMultiplySharedKernelILi12ELi12ELi1EEviPKdS1_S1_S1_PdE15s_evenDofToQuad+112];
	fma.rn.f64 	%fd280, %fd279, %fd235, %fd276;
	ld.shared.f64 	%fd281, [_ZZ30massMatrixMultiplySharedKernelILi12ELi12ELi1EEviPKdS1_S1_S1_PdE14s_oddDofToQuad+120];
	fma.rn.f64 	%fd282, %fd281, %fd236, %fd278;
	ld.shared.f64 	%fd283, [_ZZ30massMatrixMultiplySharedKernelILi12ELi12ELi1EEviPKdS1_S1_S1_PdE15s_evenDofToQuad+120];
	fma.rn.f64 	%fd284, %fd283, %fd237, %fd280;
	ld.shared.f64 	%fd285, [_ZZ30massMatrixMultiplySharedKernelILi12ELi12ELi1EEviPKdS1_S1_S1_PdE14s_oddDofToQuad+128];
	fma.rn.f64 	%fd286, %fd285, %fd238, %fd282;
	ld.shared.f64 	%fd287, [_ZZ30massMatrixMultiplySharedKernelILi12ELi12ELi1EEviPKdS1_S1_S1_PdE15s_evenDofToQuad+128];
	fma.rn.f64 	%fd288, %fd287, %fd239, %fd284;
	ld.shared.f64 	%fd289, [_ZZ30massMatrixMultiplySharedKernelILi12ELi12ELi1EEviPKdS1_S1_S1_PdE14s_oddDofToQuad+136];
	fma.rn.f64 	%fd290, %fd289, %fd240, %fd286;
	ld.shared.f64 	%fd291, [_ZZ30massMatrixMultiplySharedKernelILi12ELi12ELi1EEviPKdS1_S1_S1_PdE15s_evenDofToQuad+136];
	fma.rn.f64 	%fd292, %fd291, %fd241, %fd288;
	sub.f64 	%fd293, %fd290, %fd292;
	st.shared.f64 	[%r21+10368], %fd293;
	add.f64 	%fd294, %fd292, %fd290;
	st.shared.f64 	[%r21+2304], %fd294;
	ld.shared.f64 	%fd295, [_ZZ30massMatrixMultiplySharedKernelILi12ELi12ELi1EEviPKdS1_S1_S1_PdE14s_oddDofToQuad+144];
	fma.rn.f64 	%fd296, %fd295, %fd230, 0d0000000000000000;
	ld.shared.f64 	%fd297, [_ZZ30massMatrixMultiplySharedKernelILi12ELi12ELi1EEviPKdS1_S1_S1_PdE15s_evenDofToQuad+144];
	fma.rn.f64 	%fd298, %fd297, %fd231, 0d0000000000000000;
	ld.shared.f64 	%fd299, [_ZZ30massMatrixMultiplySharedKernelILi12ELi12ELi1EEviPKdS1_S1_S1_PdE14s_oddDofToQuad+152];
	fma.rn.f64 	%fd300, %fd299, %fd232, %fd296;
	ld.shared.f64 	%fd301, [_ZZ30massMatrixMultiplySharedKernelILi12ELi12ELi1EEviPKdS1_S1_S1_PdE15s_evenDofToQuad+152];
	fma.rn.f64 	%fd302, %fd301, %fd233, %fd298;
	ld.shared.f64 	%fd303, [_ZZ30massMatrixMultiplySharedKernelILi12ELi12ELi1EEviPKdS1_S1_S1_PdE14s_oddDofToQuad+160];
	fma.rn.f64 	%fd304, %fd303, %fd234, %fd300;
	ld.shared.f64 	%fd305, [_ZZ30massMatrixMultiplySharedKernelILi12ELi12ELi1EEviPKdS1_S1_S1_PdE15s_evenDofToQuad+160];
	fma.rn.f64 	%fd306, %fd305, %fd235, %fd302;
	ld.shared.f64 	%fd307, [_ZZ30massMatrixMultiplySharedKernelILi12ELi12ELi1EEviPKdS1_S1_S1_PdE14s_oddDofToQuad+168];
	fma.rn.f64 	%fd308, %fd307, %fd236, %fd304;
	ld.shared.f64 	%fd309, [_ZZ30massMatrixMultiplySharedKernelILi12ELi12ELi1EEviPKdS1_S1_S1_PdE15s_evenDofToQuad+168];
	fma.rn.f64 	%fd310, %fd309, %fd237, %fd306;
	ld.shared.f64 	%fd311, [_ZZ30massMatrixMultiplySharedKernelILi12ELi12ELi1EEviPKdS1_S1_S1_PdE14s_oddDofToQuad+176];
	fma.rn.f64 	%fd312, %fd311, %fd238, %fd308;
	ld.shared.f64 	%fd313, [_ZZ30massMatrixMultiplySharedKernelILi12ELi12ELi1EEviPKdS1_S1_S1_PdE15s_evenDofToQuad+176];
	fma.rn.f64 	%fd314, %fd313, %fd239, %fd310;
	ld.shared.f64 	%fd315, [_ZZ30massMatrixMultiplySharedKernelILi12ELi12ELi1EEviPKdS1_S1_S1_PdE14s_oddDofToQuad+184];
	fma.rn.f64 	%fd316, %fd315, %fd240, %fd312;
	ld.shared.f64 	%fd317, [_ZZ30massMatrixMultiplySharedKernelILi12ELi12ELi1EEviPKdS1_S1_S1_PdE15s_evenDofToQuad+184];
	fma.rn.f64 	%fd318, %fd317, %fd241, %fd314;
	sub.f64 	%fd319, %fd316, %fd318;
	st.shared.f64 	[%r21+9216], %fd319;
	add.f64 	%fd320, %fd318, %fd316;
	st.shared.f64 	[%r21+3456], %fd320;
	ld.shared.f64 	%fd321, [_ZZ30massMatrixMultiplySharedKernelILi12ELi12ELi1EEviPKdS1_S1_S1_PdE14s_oddDofToQuad+192];
	fma.rn.f64 	%fd322, %fd321, %fd230, 0d0000000000000000;
	ld.shared.f64 	%fd323, [_ZZ30massMatrixMultiplySharedKernelILi12ELi12ELi1EEviPKdS1_S1_S1_PdE15s_evenDofToQuad+192];
	fma.rn.f64 	%fd324, %fd323, %fd231, 0d0000000000000000;
	ld.shared.f64 	%fd325, [_ZZ30massMatrixMultiplySharedKernelILi12ELi12ELi1EEviPKdS1_S1_S1_PdE14s_oddDofToQuad+200];
	fma.rn.f64 	%fd326, %fd325, %fd232, %fd322;
	ld.shared.f64 	%fd327, [_ZZ30massMatrixMultiplySharedKernelILi12ELi12ELi1EEviPKdS1_S1_S1_PdE15s_evenDofToQuad+200];
	fma.rn.f64 	%fd328, %fd327, %fd233, %fd324;
	ld.shared.f64 	%fd329, [_ZZ30massMatrixMultiplySharedKernelILi12ELi12ELi1EEviPKdS1_S1_S1_PdE14s_oddDofToQuad+208];
	fma.rn.f64 	%fd330, %fd329, %fd234, %fd326;
	ld.shared.f64 	%fd331, [_ZZ30massMatrixMultiplySharedKernelILi12ELi12ELi1EEviPKdS1_S1_S1_PdE15s_evenDofToQuad+208];
	fma.rn.f64 	%fd332, %fd331, %fd235, %fd328;
	ld.shared.f64 	%fd333, [_ZZ30massMatrixMultiplySharedKernelILi12ELi12ELi1EEviPKdS1_S1_S1_PdE14s_oddDofToQuad+216];
	fma.rn.f64 	%fd334, %fd333, %fd236, %fd330;
	ld.shared.f64 	%fd335, [_ZZ30massMatrixMultiplySharedKernelILi12ELi12ELi1EEviPKdS1_S1_S1_PdE15s_evenDofToQuad+216];
	fma.rn.f64 	%fd336, %fd335, %fd237, %fd332;
	ld.shared.f64 	%fd337, [_ZZ30massMatrixMultiplySharedKernelILi12ELi12ELi1EEviPKdS1_S1_S1_PdE14s_oddDofToQuad+224];
	fma.rn.f64 	%fd338, %fd337, %fd238, %fd334;
	ld.shared.f64 	%fd339, [_ZZ30massMatrixMultiplySharedKernelILi12ELi12ELi1EEviPKdS1_S1_S1_PdE15s_evenDofToQuad+224];
	fma.rn.f64 	%fd340, %fd339, %fd239, %fd336;
	ld.shared.f64 	%fd341, [_ZZ30massMatrixMultiplySharedKernelILi12ELi12ELi1EEviPKdS1_S1_S1_PdE14s_oddDofToQuad+232];
	fma.rn.f64 	%fd342, %fd341, %fd240, %fd338;
	ld.shared.f64 	%fd343, [_ZZ30massMatrixMultiplySharedKernelILi12ELi12ELi1EEviPKdS1_S1_S1_PdE15s_evenDofToQuad+232];
	fma.rn.f64 	%fd344, %fd343, %fd241, %fd340;
	sub.f64 	%fd345, %fd342, %fd344;
	st.shared.f64 	[%r21+8064], %fd345;
	add.f64 	%fd346, %fd344, %fd342;
	st.shared.f64 	[%r21+4608], %fd346;
	ld.shared.f64 	%fd347, [_ZZ30massMatrixMultiplySharedKernelILi12ELi12ELi1EEviPKdS1_S1_S1_PdE14s_oddDofToQuad+240];
	fma.rn.f64 	%fd348, %fd347, %fd230, 0d0000000000000000;
	ld.shared.f64 	%fd349, [_ZZ30massMatrixMultiplySharedKernelILi12ELi12ELi1EEviPKdS1_S1_S1_PdE15s_evenDofToQuad+240];
	fma.rn.f64 	%fd350, %fd349, %fd231, 0d0000000000000000;
	ld.shared.f64 	%fd351, [_ZZ30massMatrixMultiplySharedKernelILi12ELi12ELi1EEviPKdS1_S1_S1_PdE14s_oddDofToQuad+248];
	fma.rn.f64 	%fd352, %fd351, %fd232, %fd348;
	ld.shared.f64 	%fd353, [_ZZ30massMatrixMultiplySharedKernelILi12ELi12ELi1EEviPKdS1_S1_S1_PdE15s_evenDofToQuad+248];
	fma.rn.f64 	%fd354, %fd353, %fd233, %fd350;
	ld.shared.f64 	%fd355, [_ZZ30massMatrixMultiplySharedKernelILi12ELi12ELi1EEviPKdS1_S1_S1_PdE14s_oddDofToQuad+256];
	fma.rn.f64 	%fd356, %fd355, %fd234, %fd352;
	ld.shared.f64 	%fd357, [_ZZ30massMatrixMultiplySharedKernelILi12ELi12ELi1EEviPKdS1_S1_S1_PdE15s_evenDofToQuad+256];
	fma.rn.f64 	%fd358, %fd357, %fd235, %fd354;
	ld.shared.f64 	%fd359, [_ZZ30massMatrixMultiplySharedKernelILi12ELi12ELi1EEviPKdS1_S1_S1_PdE14s_oddDofToQuad+264];
	fma.rn.f64 	%fd360, %fd359, %fd236, %fd356;
	ld.shared.f64 	%fd361, [_ZZ30massMatrixMultiplySharedKernelILi12ELi12ELi1EEviPKdS1_S1_S1_PdE15s_evenDofToQuad+264];
	fma.rn.f64 	%fd362, %fd361, %fd237, %fd358;
	ld.shared.f64 	%fd363, [_ZZ30massMatrixMultiplySharedKernelILi12ELi12ELi1EEviPKdS1_S1_S1_PdE14s_oddDofToQuad+272];
	fma.rn.f64 	%fd364, %fd363, %fd238, %fd360;
	ld.shared.f64 	%fd365, [_ZZ30massMatrixMultiplySharedKernelILi12ELi12ELi1EEviPKdS1_S1_S1_PdE15s_evenDofToQuad+272];
	fma.rn.f64 	%fd366, %fd365, %fd239, %fd362;
	ld.shared.f64 	%fd367, [_ZZ30massMatrixMultiplySharedKernelILi12ELi12ELi1EEviPKdS1_S1_S1_PdE14s_oddDofToQuad+280];
	fma.rn.f64 	%fd368, %fd367, %fd240, %fd364;
	ld.shared.f64 	%fd369, [_ZZ30massMatrixMultiplySharedKernelILi12ELi12ELi1EEviPKdS1_S1_S1_PdE15s_evenDofToQuad+280];
	fma.rn.f64 	%fd370, %fd369, %fd241, %fd366;
	sub.f64 	%fd371, %fd368, %fd370;
	st.shared.f64 	[%r21+6912], %fd371;
	add.f64 	%fd372, %fd370, %fd368;
	st.shared.f64 	[%r21+5760], %fd372;
$L__BB304_6:
	setp.lt.u32 	%p9, %r9, 144;
	bar.sync 	0;
	@%p9 bra 	$L__BB304_8;
	ld.shared.f64 	%fd959, [_ZZ30massMatrixMultiplySharedKernelILi12ELi12ELi1EEviPKdS1_S1_S1_PdE15s_evenDofToQuad+96];
	ld.shared.f64 	%fd958, [_ZZ30massMatrixMultiplySharedKernelILi12ELi12ELi1EEviPKdS1_S1_S1_PdE14s_oddDofToQuad+104];
	ld.shared.f64 	%fd957, [_ZZ30massMatrixMultiplySharedKernelILi12ELi12ELi1EEviPKdS1_S1_S1_PdE15s_evenDofToQuad+104];
	ld.shared.f64 	%fd956, [_ZZ30massMatrixMultiplySharedKernelILi12ELi12ELi1EEviPKdS1_S1_S1_PdE14s_oddDofToQuad+112];
	ld.shared.f64 	%fd955, [_ZZ30massMatrixMultiplySharedKernelILi12ELi12ELi1EEviPKdS1_S1_S1_PdE15s_evenDofToQuad+112];
	ld.shared.f64 	%fd954, [_ZZ30massMatrixMultiplySharedKernelILi12ELi12ELi1EEviPKdS1_S1_S1_PdE14s_oddDofToQuad+120];
	ld.shared.f64 	%fd953, [_ZZ30massMatrixMultiplySharedKernelILi12ELi12ELi1EEviPKdS1_S1_S1_PdE15s_evenDofToQuad+120];
	ld.shared.f64 	%fd952, [_ZZ30massMatrixMultiplySharedKernelILi12ELi12ELi1EEviPKdS1_S1_S1_PdE14s_oddDofToQuad+128];
	ld.shared.f64 	%fd951, [_ZZ30massMatrixMultiplySharedKernelILi12ELi12ELi1EEviPKdS1_S1_S1_PdE15s_evenDofToQuad+128];
	ld.shared.f64 	%fd950, [_ZZ30massMatrixMultiplySharedKernelILi12ELi12ELi1EEviPKdS1_S1_S1_PdE14s_oddDofToQuad+136];
	ld.shared.f64 	%fd949, [_ZZ30massMatrixMultiplySharedKernelILi12ELi12ELi1EEviPKdS1_S1_S1_PdE15s_evenDofToQuad+136];
	ld.shared.f64 	%fd948, [_ZZ30massMatrixMultiplySharedKernelILi12ELi12ELi1EEviPKdS1_S1_S1_PdE14s_oddDofToQuad+144];
	ld.shared.f64 	%fd947, [_ZZ30massMatrixMultiplySharedKernelILi12ELi12ELi1EEviPKdS1_S1_S1_PdE15s_evenDofToQuad+144];
	ld.shared.f64 	%fd946, [_ZZ30massMatrixMultiplySharedKernelILi12ELi12ELi1EEviPKdS1_S1_S1_PdE14s_oddDofToQuad+152];
	ld.shared.f64 	%fd945, [_ZZ30massMatrixMultiplySharedKernelILi12ELi12ELi1EEviPKdS1_S1_S1_PdE15s_evenDofToQuad+152];
	ld.shared.f64 	%fd944, [_ZZ30massMatrixMultiplySharedKernelILi12ELi12ELi1EEviPKdS1_S1_S1_PdE14s_oddDofToQuad+160];
	ld.shared.f64 	%fd943, [_ZZ30massMatrixMultiplySharedKernelILi12ELi12ELi1EEviPKdS1_S1_S1_PdE15s_evenDofToQuad+160];
	ld.shared.f64 	%fd942, [_ZZ30massMatrixMultiplySharedKernelILi12ELi12ELi1EEviPKdS1_S1_S1_PdE14s_oddDofToQuad+168];
	ld.shared.f64 	%fd941, [_ZZ30massMatrixMultiplySharedKernelILi12ELi12ELi1EEviPKdS1_S1_S1_PdE15s_evenDofToQuad+168];
	ld.shared.f64 	%fd940, [_ZZ30massMatrixMultiplySharedKernelILi12ELi12ELi1EEviPKdS1_S1_S1_PdE14s_oddDofToQuad+176];
	ld.shared.f64 	%fd939, [_ZZ30massMatrixMultiplySharedKernelILi12ELi12ELi1EEviPKdS1_S1_S1_PdE15s_evenDofToQuad+176];
	ld.shared.f64 	%fd938, [_ZZ30massMatrixMultiplySharedKernelILi12ELi12ELi1EEviPKdS1_S1_S1_PdE14s_oddDofToQuad+184];
	ld.shared.f64 	%fd937, [_ZZ30massMatrixMultiplySharedKernelILi12ELi12ELi1EEviPKdS1_S1_S1_PdE15s_evenDofToQuad+184];
	ld.shared.f64 	%fd936, [_ZZ30massMatrixMultiplySharedKernelILi12ELi12ELi1EEviPKdS1_S1_S1_PdE14s_oddDofToQuad+192];
	ld.shared.f64 	%fd935, [_ZZ30massMatrixMultiplySharedKernelILi12ELi12ELi1EEviPKdS1_S1_S1_PdE15s_evenDofToQuad+192];
	ld.shared.f64 	%fd934, [_ZZ30massMatrixMultiplySharedKernelILi12ELi12ELi1EEviPKdS1_S1_S1_PdE14s_oddDofToQuad+200];
	ld.shared.f64 	%fd933, [_ZZ30massMatrixMultiplySharedKernelILi12ELi12ELi1EEviPKdS1_S1_S1_PdE15s_evenDofToQuad+200];
	ld.shared.f64 	%fd932, [_ZZ30massMatrixMultiplySharedKernelILi12ELi12ELi1EEviPKdS1_S1_S1_PdE14s_oddDofToQuad+208];
	ld.shared.f64 	%fd931, [_ZZ30massMatrixMultiplySharedKernelILi12ELi12ELi1EEviPKdS1_S1_S1_PdE15s_evenDofToQuad+208];
	ld.shared.f64 	%fd930, [_ZZ30massMatrixMultiplySharedKernelILi12ELi12ELi1EEviPKdS1_S1_S1_PdE14s_oddDofToQuad+216];
	ld.shared.f64 	%fd929, [_ZZ30massMatrixMultiplySharedKernelILi12ELi12ELi1EEviPKdS1_S1_S1_PdE15s_evenDofToQuad+216];
	ld.shared.f64 	%fd928, [_ZZ30massMatrixMultiplySharedKernelILi12ELi12ELi1EEviPKdS1_S1_S1_PdE14s_oddDofToQuad+224];
	ld.shared.f64 	%fd927, [_ZZ30massMatrixMultiplySharedKernelILi12ELi12ELi1EEviPKdS1_S1_S1_PdE15s_evenDofToQuad+224];
	ld.shared.f64 	%fd926, [_ZZ30massMatrixMultiplySharedKernelILi12ELi12ELi1EEviPKdS1_S1_S1_PdE14s_oddDofToQuad+232];
	ld.shared.f64 	%fd925, [_ZZ30massMatrixMultiplySharedKernelILi12ELi12ELi1EEviPKdS1_S1_S1_PdE15s_evenDofToQuad+232];
	ld.shared.f64 	%fd924, [_ZZ30massMatrixMultiplySharedKernelILi12ELi12ELi1EEviPKdS1_S1_S1_PdE14s_oddDofToQuad+240];
	ld.shared.f64 	%fd923, [_ZZ30massMatrixMultiplySharedKernelILi12ELi12ELi1EEviPKdS1_S1_S1_PdE15s_evenDofToQuad+240];
	ld.shared.f64 	%fd922, [_ZZ30massMatrixMultiplySharedKernelILi12ELi12ELi1EEviPKdS1_S1_S1_PdE14s_oddDofToQuad+248];
	ld.shared.f64 	%fd921, [_ZZ30massMatrixMultiplySharedKernelILi12ELi12ELi1EEviPKdS1_S1_S1_PdE15s_evenDofToQuad+248];
	ld.shared.f64 	%fd920, [_ZZ30massMatrixMultiplySharedKernelILi12ELi12ELi1EEviPKdS1_S1_S1_PdE14s_oddDofToQuad+256];
	ld.shared.f64 	%fd919, [_ZZ30massMatrixMultiplySharedKernelILi12ELi12ELi1EEviPKdS1_S1_S1_PdE15s_evenDofToQuad+256];
	ld.shared.f64 	%fd918, [_ZZ30massMatrixMultiplySharedKernelILi12ELi12ELi1EEviPKdS1_S1_S1_PdE14s_oddDofToQuad+264];
	ld.shared.f64 	%fd917, [_ZZ30massMatrixMultiplySharedKernelILi12ELi12ELi1EEviPKdS1_S1_S1_PdE15s_evenDofToQuad+264];
	ld.shared.f64 	%fd916, [_ZZ30massMatrixMultiplySharedKernelILi12ELi12ELi1EEviPKdS1_S1_S1_PdE14s_oddDofToQuad+272];
	ld.shared.f64 	%fd915, [_ZZ30massMatrixMultiplySharedKernelILi12ELi12ELi1EEviPKdS1_S1_S1_PdE15s_evenDofToQuad+272];
	ld.shared.f64 	%fd914, [_ZZ30massMatrixMultiplySharedKernelILi12ELi12ELi1EEviPKdS1_S1_S1_PdE14s_oddDofToQuad+280];
	ld.shared.f64 	%fd913, [_ZZ30massMatrixMultiplySharedKernelILi12ELi12ELi1EEviPKdS1_S1_S1_PdE15s_evenDofToQuad+280];
	bra.uni 	$L__BB304_9;
$L__BB304_8:
	mov.u32 	%r22, %tid.y;
	mov.u32 	%r23, _ZZ30massMatrixMultiplySharedKernelILi12ELi12ELi1EEviPKdS1_S1_S1_PdE6s_tmp1;
	mad.lo.s32 	%r24, %r22, 13824, %r23;
	mad.lo.s32 	%r25, %r5, 96, %r24;
	mad.lo.s32 	%r26, %r5, 1056, %r25;
	shl.b32 	%r27, %r4, 3;
	add.s32 	%r28, %r26, %r27;
	ld.shared.f64 	%fd373, [%r28];
	ld.shared.f64 	%fd374, [%r28+1056];
	add.f64 	%fd375, %fd373, %fd374;
	sub.f64 	%fd376, %fd373, %fd374;
	ld.shared.f64 	%fd377, [%r28+96];
	ld.shared.f64 	%fd378, [%r28+960];
	add.f64 	%fd379, %fd377, %fd378;
	sub.f64 	%fd380, %fd377, %fd378;
	ld.shared.f64 	%fd381, [%r28+192];
	ld.shared.f64 	%fd382, [%r28+864];
	add.f64 	%fd383, %fd381, %fd382;
	sub.f64 	%fd384, %fd381, %fd382;
	ld.shared.f64 	%fd385, [%r28+288];
	ld.shared.f64 	%fd386, [%r28+768];
	add.f64 	%fd387, %fd385, %fd386;
	sub.f64 	%fd388, %fd385, %fd386;
	ld.shared.f64 	%fd389, [%r28+384];
	ld.shared.f64 	%fd390, [%r28+672];
	add.f64 	%fd391, %fd389, %fd390;
	sub.f64 	%fd392, %fd389, %fd390;
	ld.shared.f64 	%fd393, [%r28+480];
	ld.shared.f64 	%fd394, [%r28+576];
	add.f64 	%fd395, %fd393, %fd394;
	sub.f64 	%fd396, %fd393, %fd394;
	fma.rn.f64 	%fd397, %fd25, %fd375, 0d0000000000000000;
	fma.rn.f64 	%fd398, %fd26, %fd376, 0d0000000000000000;
	fma.rn.f64 	%fd399, %fd27, %fd379, %fd397;
	fma.rn.f64 	%fd400, %fd28, %fd380, %fd398;
	fma.rn.f64 	%fd401, %fd29, %fd383, %fd399;
	fma.rn.f64 	%fd402, %fd30, %fd384, %fd400;
	fma.rn.f64 	%fd403, %fd31, %fd387, %fd401;
	fma.rn.f64 	%fd404, %fd32, %fd388, %fd402;
	fma.rn.f64 	%fd405, %fd33, %fd391, %fd403;
	fma.rn.f64 	%fd406, %fd34, %fd392, %fd404;
	fma.rn.f64 	%fd407, %fd35, %fd395, %fd405;
	fma.rn.f64 	%fd408, %fd36, %fd396, %fd406;
	sub.f64 	%fd409, %fd407, %fd408;
	st.shared.f64 	[%r28+1056], %fd409;
	add.f64 	%fd410, %fd408, %fd407;
	st.shared.f64 	[%r28], %fd410;
	fma.rn.f64 	%fd411, %fd37, %fd375, 0d0000000000000000;
	fma.rn.f64 	%fd412, %fd38, %fd376, 0d0000000000000000;
	fma.rn.f64 	%fd413, %fd39, %fd379, %fd411;
	fma.rn.f64 	%fd414, %fd40, %fd380, %fd412;
	fma.rn.f64 	%fd415, %fd41, %fd383, %fd413;
	fma.rn.f64 	%fd416, %fd42, %fd384, %fd414;
	fma.rn.f64 	%fd417, %fd43, %fd387, %fd415;
	fma.rn.f64 	%fd418, %fd44, %fd388, %fd416;
	fma.rn.f64 	%fd419, %fd45, %fd391, %fd417;
	fma.rn.f64 	%fd420, %fd46, %fd392, %fd418;
	fma.rn.f64 	%fd421, %fd47, %fd395, %fd419;
	fma.rn.f64 	%fd422, %fd48, %fd396, %fd420;
	sub.f64 	%fd423, %fd421, %fd422;
	st.shared.f64 	[%r28+960], %fd423;
	add.f64 	%fd424, %fd422, %fd421;
	st.shared.f64 	[%r28+96], %fd424;
	fma.rn.f64 	%fd425, %fd49, %fd375, 0d0000000000000000;
	ld.shared.f64 	%fd959, [_ZZ30massMatrixMultiplySharedKernelILi12ELi12ELi1EEviPKdS1_S1_S1_PdE15s_evenDofToQuad+96];
	fma.rn.f64 	%fd426, %fd959, %fd376, 0d0000000000000000;
	ld.shared.f64 	%fd958, [_ZZ30massMatrixMultiplySharedKernelILi12ELi12ELi1EEviPKdS1_S1_S1_PdE14s_oddDofToQuad+104];
	fma.rn.f64 	%fd427, %fd958, %fd379, %fd425;
	ld.shared.f64 	%fd957, [_ZZ30massMatrixMultiplySharedKernelILi12ELi12ELi1EEviPKdS1_S1_S1_PdE15s_evenDofToQuad+104];
	fma.rn.f64 	%fd428, %fd957, %fd380, %fd426;
	ld.shared.f64 	%fd956, [_ZZ30massMatrixMultiplySharedKernelILi12ELi12ELi1EEviPKdS1_S1_S1_PdE14s_oddDofToQuad+112];
	fma.rn.f64 	%fd429, %fd956, %fd383, %fd427;
	ld.shared.f64 	%fd955, [_ZZ30massMatrixMultiplySharedKernelILi12ELi12ELi1EEviPKdS1_S1_S1_PdE15s_evenDofToQuad+112];
	fma.rn.f64 	%fd430, %fd955, %fd384, %fd428;
	ld.shared.f64 	%fd954, [_ZZ30massMatrixMultiplySharedKernelILi12ELi12ELi1EEviPKdS1_S1_S1_PdE14s_oddDofToQuad+120];
	fma.rn.f64 	%fd431, %fd954, %fd387, %fd429;
	ld.shared.f64 	%fd953, [_ZZ30massMatrixMultiplySharedKernelILi12ELi12ELi1EEviPKdS1_S1_S1_PdE15s_evenDofToQuad+120];
	fma.rn.f64 	%fd432, %fd953, %fd388, %fd430;
	ld.shared.f64 	%fd952, [_ZZ30massMatrixMultiplySharedKernelILi12ELi12ELi1EEviPKdS1_S1_S1_PdE14s_oddDofToQuad+128];
	fma.rn.f64 	%fd433, %fd952, %fd391, %fd431;
	ld.shared.f64 	%fd951, [_ZZ30massMatrixMultiplySharedKernelILi12ELi12ELi1EEviPKdS1_S1_S1_PdE15s_evenDofToQuad+128];
	fma.rn.f64 	%fd434, %fd951, %fd392, %fd432;
	ld.shared.f64 	%fd950, [_ZZ30massMatrixMultiplySharedKernelILi12ELi12ELi1EEviPKdS1_S1_S1_PdE14s_oddDofToQuad+136];
	fma.rn.f64 	%fd435, %fd950, %fd395, %fd433;
	ld.shared.f64 	%fd949, [_ZZ30massMatrixMultiplySharedKernelILi12ELi12ELi1EEviPKdS1_S1_S1_PdE15s_evenDofToQuad+136];
	fma.rn.f64 	%fd436, %fd949, %fd396, %fd434;
	sub.f64 	%fd437, %fd435, %fd436;
	st.shared.f64 	[%r28+864], %fd437;
	add.f64 	%fd438, %fd436, %fd435;
	st.shared.f64 	[%r28+192], %fd438;
	ld.shared.f64 	%fd948, [_ZZ30massMatrixMultiplySharedKernelILi12ELi12ELi1EEviPKdS1_S1_S1_PdE14s_oddDofToQuad+144];
	fma.rn.f64 	%fd439, %fd948, %fd375, 0d0000000000000000;
	ld.shared.f64 	%fd947, [_ZZ30massMatrixMultiplySharedKernelILi12ELi12ELi1EEviPKdS1_S1_S1_PdE15s_evenDofToQuad+144];
	fma.rn.f64 	%fd440, %fd947, %fd376, 0d0000000000000000;
	ld.shared.f64 	%fd946, [_ZZ30massMatrixMultiplySharedKernelILi12ELi12ELi1EEviPKdS1_S1_S1_PdE14s_oddDofToQuad+152];
	fma.rn.f64 	%fd441, %fd946, %fd379, %fd439;
	ld.shared.f64 	%fd945, [_ZZ30massMatrixMultiplySharedKernelILi12ELi12ELi1EEviPKdS1_S1_S1_PdE15s_evenDofToQuad+152];
	fma.rn.f64 	%fd442, %fd945, %fd380, %fd440;
	ld.shared.f64 	%fd944, [_ZZ30massMatrixMultiplySharedKernelILi12ELi12ELi1EEviPKdS1_S1_S1_PdE14s_oddDofToQuad+160];
	fma.rn.f64 	%fd443, %fd944, %fd383, %fd441;
	ld.shared.f64 	%fd943, [_ZZ30massMatrixMultiplySharedKernelILi12ELi12ELi1EEviPKdS1_S1_S1_PdE15s_evenDofToQuad+160];
	fma.rn.f64 	%fd444, %fd943, %fd384, %fd442;
	ld.shared.f64 	%fd942, [_ZZ30massMatrixMultiplySharedKernelILi12ELi12ELi1EEviPKdS1_S1_S1_PdE14s_oddDofToQuad+168];
	fma.rn.f64 	%fd445, %fd942, %fd387, %fd443;
	ld.shared.f64 	%fd941, [_ZZ30massMatrixMultiplySharedKernelILi12ELi12ELi1EEviPKdS1_S1_S1_PdE15s_evenDofToQuad+168];
	fma.rn.f64 	%fd446, %fd941, %fd388, %fd444;
	ld.shared.f64 	%fd940, [_ZZ30massMatrixMultiplySharedKernelILi12ELi12ELi1EEviPKdS1_S1_S1_PdE14s_oddDofToQuad+176];
	fma.rn.f64 	%fd447, %fd940, %fd391, %fd445;
	ld.shared.f64 	%fd939, [_ZZ30massMatrixMultiplySharedKernelILi12ELi12ELi1EEviPKdS1_S1_S1_PdE15s_evenDofToQuad+176];
	fma.rn.f64 	%fd448, %fd939, %fd392, %fd446;
	ld.shared.f64 	%fd938, [_ZZ30massMatrixMultiplySharedKernelILi12ELi12ELi1EEviPKdS1_S1_S1_PdE14s_oddDofToQuad+184];
	fma.rn.f64 	%fd449, %fd938, %fd395, %fd447;
	ld.shared.f64 	%fd937, [_ZZ30massMatrixMultiplySharedKernelILi12ELi12ELi1EEviPKdS1_S1_S1_PdE15s_evenDofToQuad+184];
	fma.rn.f64 	%fd450, %fd937, %fd396, %fd448;
	sub.f64 	%fd451, %fd449, %fd450;
	st.shared.f64 	[%r28+768], %fd451;
	add.f64 	%fd452, %fd450, %fd449;
	st.shared.f64 	[%r28+288], %fd452;
	ld.shared.f64 	%fd936, [_ZZ30massMatrixMultiplySharedKernelILi12ELi12ELi1EEviPKdS1_S1_S1_PdE14s_oddDofToQuad+192];
	fma.rn.f64 	%fd453, %fd936, %fd375, 0d0000000000000000;
	ld.shared.f64 	%fd935, [_ZZ30massMatrixMultiplySharedKernelILi12ELi12ELi1EEviPKdS1_S1_S1_PdE15s_evenDofToQuad+192];
	fma.rn.f64 	%fd454, %fd935, %fd376, 0d0000000000000000;
	ld.shared.f64 	%fd934, [_ZZ30massMatrixMultiplySharedKernelILi12ELi12ELi1EEviPKdS1_S1_S1_PdE14s_oddDofToQuad+200];
	fma.rn.f64 	%fd455, %fd934, %fd379, %fd453;
	ld.shared.f64 	%fd933, [_ZZ30massMatrixMultiplySharedKernelILi12ELi12ELi1EEviPKdS1_S1_S1_PdE15s_evenDofToQuad+200];
	fma.rn.f64 	%fd456, %fd933, %fd380, %fd454;
	ld.shared.f64 	%fd932, [_ZZ30massMatrixMultiplySharedKernelILi12ELi12ELi1EEviPKdS1_S1_S1_PdE14s_oddDofToQuad+208];
	fma.rn.f64 	%fd457, %fd932, %fd383, %fd455;
	ld.shared.f64 	%fd931, [_ZZ30massMatrixMultiplySharedKernelILi12ELi12ELi1EEviPKdS1_S1_S1_PdE15s_evenDofToQuad+208];
	fma.rn.f64 	%fd458, %fd931, %fd384, %fd456;
	ld.shared.f64 	%fd930, [_ZZ30massMatrixMultiplySharedKernelILi12ELi12ELi1EEviPKdS1_S1_S1_PdE14s_oddDofToQuad+216];
	fma.rn.f64 	%fd459, %fd930, %fd387, %fd457;
	ld.shared.f64 	%fd929, [_ZZ30massMatrixMultiplySharedKernelILi12ELi12ELi1EEviPKdS1_S1_S1_PdE15s_evenDofToQuad+216];
	fma.rn.f64 	%fd460, %fd929, %fd388, %fd458;
	ld.shared.f64 	%fd928, [_ZZ30massMatrixMultiplySharedKernelILi12ELi12ELi1EEviPKdS1_S1_S1_PdE14s_oddDofToQuad+224];
	fma.rn.f64 	%fd461, %fd928, %fd391, %fd459;
	ld.shared.f64 	%fd927, [_ZZ30massMatrixMultiplySharedKernelILi12ELi12ELi1EEviPKdS1_S1_S1_PdE15s_evenDofToQuad+224];
	fma.rn.f64 	%fd462, %fd927, %fd392, %fd460;
	ld.shared.f64 	%fd926, [_ZZ30massMatrixMultiplySharedKernelILi12ELi12ELi1EEviPKdS1_S1_S1_PdE14s_oddDofToQuad+232];
	fma.rn.f64 	%fd463, %fd926, %fd395, %fd461;
	ld.shared.f64 	%fd925, [_ZZ30massMatrixMultiplySharedKernelILi12ELi12ELi1EEviPKdS1_S1_S1_PdE15s_evenDofToQuad+232];
	fma.rn.f64 	%fd464, %fd925, %fd396, %fd462;
	sub.f64 	%fd465, %fd463, %fd464;
	st.shared.f64 	[%r28+672], %fd465;
	add.f64 	%fd466, %fd464, %fd463;
	st.shared.f64 	[%r28+384], %fd466;
	ld.shared.f64 	%fd924, [_ZZ30massMatrixMultiplySharedKernelILi12ELi12ELi1EEviPKdS1_S1_S1_PdE14s_oddDofToQuad+240];
	fma.rn.f64 	%fd467, %fd924, %fd375, 0d0000000000000000;
	ld.shared.f64 	%fd923, [_ZZ30massMatrixMultiplySharedKernelILi12ELi12ELi1EEviPKdS1_S1_S1_PdE15s_evenDofToQuad+240];
	fma.rn.f64 	%fd468, %fd923, %fd376, 0d0000000000000000;
	ld.shared.f64 	%fd922, [_ZZ30massMatrixMultiplySharedKernelILi12ELi12ELi1EEviPKdS1_S1_S1_PdE14s_oddDofToQuad+248];
	fma.rn.f64 	%fd469, %fd922, %fd379, %fd467;
	ld.shared.f64 	%fd921, [_ZZ30massMatrixMultiplySharedKernelILi12ELi12ELi1EEviPKdS1_S1_S1_PdE15s_evenDofToQuad+248];
	fma.rn.f64 	%fd470, %fd921, %fd380, %fd468;
	ld.shared.f64 	%fd920, [_ZZ30massMatrixMultiplySharedKernelILi12ELi12ELi1EEviPKdS1_S1_S1_PdE14s_oddDofToQuad+256];
	fma.rn.f64 	%fd471, %fd920, %fd383, %fd469;
	ld.shared.f64 	%fd919, [_ZZ30massMatrixMultiplySharedKernelILi12ELi12ELi1EEviPKdS1_S1_S1_PdE15s_evenDofToQuad+256];
	fma.rn.f64 	%fd472, %fd919, %fd384, %fd470;
	ld.shared.f64 	%fd918, [_ZZ30massMatrixMultiplySharedKernelILi12ELi12ELi1EEviPKdS1_S1_S1_PdE14s_oddDofToQuad+264];
	fma.rn.f64 	%fd473, %fd918, %fd387, %fd471;
	ld.shared.f64 	%fd917, [_ZZ30massMatrixMultiplySharedKernelILi12ELi12ELi1EEviPKdS1_S1_S1_PdE15s_evenDofToQuad+264];
	fma.rn.f64 	%fd474, %fd917, %fd388, %fd472;
	ld.shared.f64 	%fd916, [_ZZ30massMatrixMultiplySharedKernelILi12ELi12ELi1EEviPKdS1_S1_S1_PdE14s_oddDofToQuad+272];
	fma.rn.f64 	%fd475, %fd916, %fd391, %fd473;
	ld.shared.f64 	%fd915, [_ZZ30massMatrixMultiplySharedKernelILi12ELi12ELi1EEviPKdS1_S1_S1_PdE15s_evenDofToQuad+272];
	fma.rn.f64 	%fd476, %fd915, %fd392, %fd474;
	ld.shared.f64 	%fd914, [_ZZ30massMatrixMultiplySharedKernelILi12ELi12ELi1EEviPKdS1_S1_S1_PdE14s_oddDofToQuad+280];
	fma.rn.f64 	%fd477, %fd914, %fd395, %fd475;
	ld.shared.f64 	%fd913, [_ZZ30massMatrixMultiplySharedKernelILi12ELi12ELi1EEviPKdS1_S1_S1_PdE15s_evenDofToQuad+280];
	fma.rn.f64 	%fd478, %fd913, %fd396, %fd476;
	sub.f64 	%fd479, %fd477, %fd478;
	st.shared.f64 	[%r28+576], %fd479;
	add.f64 	%fd480, %fd478, %fd477;
	st.shared.f64 	[%r28+480], %fd480;
$L__BB304_9:
	ld.param.u64 	%rd20, [_Z30massMatrixMultiplySharedKernelILi12ELi12ELi1EEviPKdS1_S1_S1_Pd_param_1];
	mov.u32 	%r29, %tid.x;
	setp.gt.u32 	%p10, %r29, 143;
	bar.sync 	0;
	cvt.u16.u32 	%rs9, %r29;
	mul.hi.u16 	%rs10, %rs9, 5462;
	cvt.u32.u16 	%r7, %rs10;
	mov.u32 	%r30, %tid.y;
	mov.u32 	%r31, _ZZ30massMatrixMultiplySharedKernelILi12ELi12ELi1EEviPKdS1_S1_S1_PdE6s_tmp1;
	mad.lo.s32 	%r32, %r30, 13824, %r31;
	mul.wide.u16 	%r33, %rs10, 1152;
	add.s32 	%r34, %r32, %r33;
	mad.lo.s32 	%r35, %r4, 96, %r34;
	ld.shared.f64 	%fd481, [%r35];
	ld.shared.f64 	%fd482, [%r35+88];
	add.f64 	%fd483, %fd481, %fd482;
	sub.f64 	%fd484, %fd481, %fd482;
	ld.shared.f64 	%fd485, [%r35+8];
	ld.shared.f64 	%fd486, [%r35+80];
	add.f64 	%fd487, %fd485, %fd486;
	sub.f64 	%fd488, %fd485, %fd486;
	ld.shared.f64 	%fd489, [%r35+16];
	ld.shared.f64 	%fd490, [%r35+72];
	add.f64 	%fd491, %fd489, %fd490;
	sub.f64 	%fd492, %fd489, %fd490;
	ld.shared.f64 	%fd493, [%r35+24];
	ld.shared.f64 	%fd494, [%r35+64];
	add.f64 	%fd495, %fd493, %fd494;
	sub.f64 	%fd496, %fd493, %fd494;
	ld.shared.f64 	%fd497, [%r35+32];
	ld.shared.f64 	%fd498, [%r35+56];
	add.f64 	%fd499, %fd497, %fd498;
	sub.f64 	%fd500, %fd497, %fd498;
	ld.shared.f64 	%fd501, [%r35+40];
	ld.shared.f64 	%fd502, [%r35+48];
	add.f64 	%fd503, %fd501, %fd502;
	sub.f64 	%fd504, %fd501, %fd502;
	mov.u32 	%r36, %ctaid.x;
	add.s32 	%r37, %r36, %r30;
	mov.b32 	%r38, {%rs10, %rs1};
	mov.b32 	%r39, 11;
	mov.b32 	%r40, 3216;
	dp2a.lo.u32.u32 	%r41, %r38, %r40, %r39;
	mad.lo.s32 	%r42, %r37, 1728, %r41;
	fma.rn.f64 	%fd505, %fd25, %fd483, 0d0000000000000000;
	fma.rn.f64 	%fd506, %fd26, %fd484, 0d0000000000000000;
	fma.rn.f64 	%fd507, %fd27, %fd487, %fd505;
	fma.rn.f64 	%fd508, %fd28, %fd488, %fd506;
	fma.rn.f64 	%fd509, %fd29, %fd491, %fd507;
	fma.rn.f64 	%fd510, %fd30, %fd492, %fd508;
	fma.rn.f64 	%fd511, %fd31, %fd495, %fd509;
	fma.rn.f64 	%fd512, %fd32, %fd496, %fd510;
	fma.rn.f64 	%fd513, %fd33, %fd499, %fd511;
	fma.rn.f64 	%fd514, %fd34, %fd500, %fd512;
	fma.rn.f64 	%fd515, %fd35, %fd503, %fd513;
	fma.rn.f64 	%fd516, %fd36, %fd504, %fd514;
	cvta.to.global.u64 	%rd14, %rd20;
	mul.wide.s32 	%rd15, %r42, 8;
	add.s64 	%rd16, %rd14, %rd15;
	ld.global.nc.f64 	%fd517, [%rd16];
	ld.global.nc.f64 	%fd518, [%rd16+-88];
	sub.f64 	%fd519, %fd515, %fd516;
	mul.f64 	%fd960, %fd519, %fd517;
	add.f64 	%fd520, %fd515, %fd516;
	mul.f64 	%fd971, %fd520, %fd518;
	fma.rn.f64 	%fd521, %fd37, %fd483, 0d0000000000000000;
	fma.rn.f64 	%fd522, %fd38, %fd484, 0d0000000000000000;
	fma.rn.f64 	%fd523, %fd39, %fd487, %fd521;
	fma.rn.f64 	%fd524, %fd40, %fd488, %fd522;
	fma.rn.f64 	%fd525, %fd41, %fd491, %fd523;
	fma.rn.f64 	%fd526, %fd42, %fd492, %fd524;
	fma.rn.f64 	%fd527, %fd43, %fd495, %fd525;
	fma.rn.f64 	%fd528, %fd44, %fd496, %fd526;
	fma.rn.f64 	%fd529, %fd45, %fd499, %fd527;
	fma.rn.f64 	%fd530, %fd46, %fd500, %fd528;
	fma.rn.f64 	%fd531, %fd47, %fd503, %fd529;
	fma.rn.f64 	%fd532, %fd48, %fd504, %fd530;
	ld.global.nc.f64 	%fd533, [%rd16+-8];
	ld.global.nc.f64 	%fd534, [%rd16+-80];
	sub.f64 	%fd535, %fd531, %fd532;
	mul.f64 	%fd961, %fd535, %fd533;
	add.f64 	%fd536, %fd531, %fd532;
	mul.f64 	%fd970, %fd536, %fd534;
	fma.rn.f64 	%fd537, %fd49, %fd483, 0d0000000000000000;
	fma.rn.f64 	%fd538, %fd959, %fd484, 0d0000000000000000;
	fma.rn.f64 	%fd539, %fd958, %fd487, %fd537;
	fma.rn.f64 	%fd540, %fd957, %fd488, %fd538;
	fma.rn.f64 	%fd541, %fd956, %fd491, %fd539;
	fma.rn.f64 	%fd542, %fd955, %fd492, %fd540;
	fma.rn.f64 	%fd543, %fd954, %fd495, %fd541;
	fma.rn.f64 	%fd544, %fd953, %fd496, %fd542;
	fma.rn.f64 	%fd545, %fd952, %fd499, %fd543;
	fma.rn.f64 	%fd546, %fd951, %fd500, %fd544;
	fma.rn.f64 	%fd547, %fd950, %fd503, %fd545;
	fma.rn.f64 	%fd548, %fd949, %fd504, %fd546;
	ld.global.nc.f64 	%fd549, [%rd16+-16];
	ld.global.nc.f64 	%fd550, [%rd16+-72];
	sub.f64 	%fd551, %fd547, %fd548;
	mul.f64 	%fd962, %fd551, %fd549;
	add.f64 	%fd552, %fd547, %fd548;
	mul.f64 	%fd969, %fd552, %fd550;
	fma.rn.f64 	%fd553, %fd948, %fd483, 0d0000000000000000;
	fma.rn.f64 	%fd554, %fd947, %fd484, 0d0000000000000000;
	fma.rn.f64 	%fd555, %fd946, %fd487, %fd553;
	fma.rn.f64 	%fd556, %fd945, %fd488, %fd554;
	fma.rn.f64 	%fd557, %fd944, %fd491, %fd555;
	fma.rn.f64 	%fd558, %fd943, %fd492, %fd556;
	fma.rn.f64 	%fd559, %fd942, %fd495, %fd557;
	fma.rn.f64 	%fd560, %fd941, %fd496, %fd558;
	fma.rn.f64 	%fd561, %fd940, %fd499, %fd559;
	fma.rn.f64 	%fd562, %fd939, %fd500, %fd560;
	fma.rn.f64 	%fd563, %fd938, %fd503, %fd561;
	fma.rn.f64 	%fd564, %fd937, %fd504, %fd562;
	ld.global.nc.f64 	%fd565, [%rd16+-24];
	ld.global.nc.f64 	%fd566, [%rd16+-64];
	sub.f64 	%fd567, %fd563, %fd564;
	mul.f64 	%fd963, %fd567, %fd565;
	add.f64 	%fd568, %fd563, %fd564;
	mul.f64 	%fd968, %fd568, %fd566;
	fma.rn.f64 	%fd569, %fd936, %fd483, 0d0000000000000000;
	fma.rn.f64 	%fd570, %fd935, %fd484, 0d0000000000000000;
	fma.rn.f64 	%fd571, %fd934, %fd487, %fd569;
	fma.rn.f64 	%fd572, %fd933, %fd488, %fd570;
	fma.rn.f64 	%fd573, %fd932, %fd491, %fd571;
	fma.rn.f64 	%fd574, %fd931, %fd492, %fd572;
	fma.rn.f64 	%fd575, %fd930, %fd495, %fd573;
	fma.rn.f64 	%fd576, %fd929, %fd496, %fd574;
	fma.rn.f64 	%fd577, %fd928, %fd499, %fd575;
	fma.rn.f64 	%fd578, %fd927, %fd500, %fd576;
	fma.rn.f64 	%fd579, %fd926, %fd503, %fd577;
	fma.rn.f64 	%fd580, %fd925, %fd504, %fd578;
	ld.global.nc.f64 	%fd581, [%rd16+-32];
	ld.global.nc.f64 	%fd582, [%rd16+-56];
	sub.f64 	%fd583, %fd579, %fd580;
	mul.f64 	%fd964, %fd583, %fd581;
	add.f64 	%fd584, %fd579, %fd580;
	mul.f64 	%fd967, %fd584, %fd582;
	fma.rn.f64 	%fd585, %fd924, %fd483, 0d0000000000000000;
	fma.rn.f64 	%fd586, %fd923, %fd484, 0d0000000000000000;
	fma.rn.f64 	%fd587, %fd922, %fd487, %fd585;
	fma.rn.f64 	%fd588, %fd921, %fd488, %fd586;
	fma.rn.f64 	%fd589, %fd920, %fd491, %fd587;
	fma.rn.f64 	%fd590, %fd919, %fd492, %fd588;
	fma.rn.f64 	%fd591, %fd918, %fd495, %fd589;
	fma.rn.f64 	%fd592, %fd917, %fd496, %fd590;
	fma.rn.f64 	%fd593, %fd916, %fd499, %fd591;
	fma.rn.f64 	%fd594, %fd915, %fd500, %fd592;
	fma.rn.f64 	%fd595, %fd914, %fd503, %fd593;
	fma.rn.f64 	%fd596, %fd913, %fd504, %fd594;
	ld.global.nc.f64 	%fd597, [%rd16+-40];
	ld.global.nc.f64 	%fd598, [%rd16+-48];
	sub.f64 	%fd599, %fd595, %fd596;
	mul.f64 	%fd965, %fd599, %fd597;
	add.f64 	%fd600, %fd595, %fd596;
	mul.f64 	%fd966, %fd600, %fd598;
	bar.sync 	0;
	add.f64 	%fd601, %fd971, %fd960;
	sub.f64 	%fd602, %fd971, %fd960;
	add.f64 	%fd603, %fd970, %fd961;
	sub.f64 	%fd604, %fd970, %fd961;
	add.f64 	%fd605, %fd969, %fd962;
	sub.f64 	%fd606, %fd969, %fd962;
	add.f64 	%fd607, %fd968, %fd963;
	sub.f64 	%fd608, %fd968, %fd963;
	add.f64 	%fd609, %fd967, %fd964;
	sub.f64 	%fd610, %fd967, %fd964;
	add.f64 	%fd611, %fd966, %fd965;
	sub.f64 	%fd612, %fd966, %fd965;
	fma.rn.f64 	%fd613, %fd25, %fd601, 0d0000000000000000;
	fma.rn.f64 	%fd614, %fd26, %fd602, 0d0000000000000000;
	fma.rn.f64 	%fd615, %fd37, %fd603, %fd613;
	fma.rn.f64 	%fd616, %fd38, %fd604, %fd614;
	fma.rn.f64 	%fd617, %fd49, %fd605, %fd615;
	fma.rn.f64 	%fd618, %fd959, %fd606, %fd616;
	fma.rn.f64 	%fd619, %fd948, %fd607, %fd617;
	fma.rn.f64 	%fd620, %fd947, %fd608, %fd618;
	fma.rn.f64 	%fd621, %fd936, %fd609, %fd619;
	fma.rn.f64 	%fd622, %fd935, %fd610, %fd620;
	fma.rn.f64 	%fd623, %fd924, %fd611, %fd621;
	fma.rn.f64 	%fd624, %fd923, %fd612, %fd622;
	sub.f64 	%fd625, %fd623, %fd624;
	st.shared.f64 	[%r35+88], %fd625;
	add.f64 	%fd626, %fd623, %fd624;
	st.shared.f64 	[%r35], %fd626;
	fma.rn.f64 	%fd627, %fd27, %fd601, 0d0000000000000000;
	fma.rn.f64 	%fd628, %fd28, %fd602, 0d0000000000000000;
	fma.rn.f64 	%fd629, %fd39, %fd603, %fd627;
	fma.rn.f64 	%fd630, %fd40, %fd604, %fd628;
	fma.rn.f64 	%fd631, %fd958, %fd605, %fd629;
	fma.rn.f64 	%fd632, %fd957, %fd606, %fd630;
	fma.rn.f64 	%fd633, %fd946, %fd607, %fd631;
	fma.rn.f64 	%fd634, %fd945, %fd608, %fd632;
	fma.rn.f64 	%fd635, %fd934, %fd609, %fd633;
	fma.rn.f64 	%fd636, %fd933, %fd610, %fd634;
	fma.rn.f64 	%fd637, %fd922, %fd611, %fd635;
	fma.rn.f64 	%fd638, %fd921, %fd612, %fd636;
	sub.f64 	%fd639, %fd637, %fd638;
	st.shared.f64 	[%r35+80], %fd639;
	add.f64 	%fd640, %fd637, %fd638;
	st.shared.f64 	[%r35+8], %fd640;
	fma.rn.f64 	%fd641, %fd29, %fd601, 0d0000000000000000;
	fma.rn.f64 	%fd642, %fd30, %fd602, 0d0000000000000000;
	fma.rn.f64 	%fd643, %fd41, %fd603, %fd641;
	fma.rn.f64 	%fd644, %fd42, %fd604, %fd642;
	fma.rn.f64 	%fd645, %fd956, %fd605, %fd643;
	fma.rn.f64 	%fd646, %fd955, %fd606, %fd644;
	fma.rn.f64 	%fd647, %fd944, %fd607, %fd645;
	fma.rn.f64 	%fd648, %fd943, %fd608, %fd646;
	fma.rn.f64 	%fd649, %fd932, %fd609, %fd647;
	fma.rn.f64 	%fd650, %fd931, %fd610, %fd648;
	fma.rn.f64 	%fd651, %fd920, %fd611, %fd649;
	fma.rn.f64 	%fd652, %fd919, %fd612, %fd650;
	sub.f64 	%fd653, %fd651, %fd652;
	st.shared.f64 	[%r35+72], %fd653;
	add.f64 	%fd654, %fd651, %fd652;
	st.shared.f64 	[%r35+16], %fd654;
	fma.rn.f64 	%fd655, %fd31, %fd601, 0d0000000000000000;
	fma.rn.f64 	%fd656, %fd32, %fd602, 0d0000000000000000;
	fma.rn.f64 	%fd657, %fd43, %fd603, %fd655;
	fma.rn.f64 	%fd658, %fd44, %fd604, %fd656;
	fma.rn.f64 	%fd659, %fd954, %fd605, %fd657;
	fma.rn.f64 	%fd660, %fd953, %fd606, %fd658;
	fma.rn.f64 	%fd661, %fd942, %fd607, %fd659;
	fma.rn.f64 	%fd662, %fd941, %fd608, %fd660;
	fma.rn.f64 	%fd663, %fd930, %fd609, %fd661;
	fma.rn.f64 	%fd664, %fd929, %fd610, %fd662;
	fma.rn.f64 	%fd665, %fd918, %fd611, %fd663;
	fma.rn.f64 	%fd666, %fd917, %fd612, %fd664;
	sub.f64 	%fd667, %fd665, %fd666;
	st.shared.f64 	[%r35+64], %fd667;
	add.f64 	%fd668, %fd665, %fd666;
	st.shared.f64 	[%r35+24], %fd668;
	fma.rn.f64 	%fd669, %fd33, %fd601, 0d0000000000000000;
	fma.rn.f64 	%fd670, %fd34, %fd602, 0d0000000000000000;
	fma.rn.f64 	%fd671, %fd45, %fd603, %fd669;
	fma.rn.f64 	%fd672, %fd46, %fd604, %fd670;
	fma.rn.f64 	%fd673, %fd952, %fd605, %fd671;
	fma.rn.f64 	%fd674, %fd951, %fd606, %fd672;
	fma.rn.f64 	%fd675, %fd940, %fd607, %fd673;
	fma.rn.f64 	%fd676, %fd939, %fd608, %fd674;
	fma.rn.f64 	%fd677, %fd928, %fd609, %fd675;
	fma.rn.f64 	%fd678, %fd927, %fd610, %fd676;
	fma.rn.f64 	%fd679, %fd916, %fd611, %fd677;
	fma.rn.f64 	%fd680, %fd915, %fd612, %fd678;
	sub.f64 	%fd681, %fd679, %fd680;
	st.shared.f64 	[%r35+56], %fd681;
	add.f64 	%fd682, %fd679, %fd680;
	st.shared.f64 	[%r35+32], %fd682;
	fma.rn.f64 	%fd683, %fd35, %fd601, 0d0000000000000000;
	fma.rn.f64 	%fd684, %fd36, %fd602, 0d0000000000000000;
	fma.rn.f64 	%fd685, %fd47, %fd603, %fd683;
	fma.rn.f64 	%fd686, %fd48, %fd604, %fd684;
	fma.rn.f64 	%fd687, %fd950, %fd605, %fd685;
	fma.rn.f64 	%fd688, %fd949, %fd606, %fd686;
	fma.rn.f64 	%fd689, %fd938, %fd607, %fd687;
	fma.rn.f64 	%fd690, %fd937, %fd608, %fd688;
	fma.rn.f64 	%fd691, %fd926, %fd609, %fd689;
	fma.rn.f64 	%fd692, %fd925, %fd610, %fd690;
	fma.rn.f64 	%fd693, %fd914, %fd611, %fd691;
	fma.rn.f64 	%fd694, %fd913, %fd612, %fd692;
	sub.f64 	%fd695, %fd693, %fd694;
	st.shared.f64 	[%r35+48], %fd695;
	add.f64 	%fd696, %fd693, %fd694;
	st.shared.f64 	[%r35+40], %fd696;
	bar.sync 	0;
	@%p10 bra 	$L__BB304_11;
	mov.u32 	%r43, %tid.y;
	mov.u32 	%r44, _ZZ30massMatrixMultiplySharedKernelILi12ELi12ELi1EEviPKdS1_S1_S1_PdE6s_tmp1;
	mad.lo.s32 	%r45, %r43, 13824, %r44;
	mad.lo.s32 	%r46, %r7, 1152, %r45;
	mad.lo.s32 	%r47, %r4, 96, %r46;
	mad.lo.s32 	%r48, %r4, -88, %r47;
	ld.shared.f64 	%fd697, [%r48];
	ld.shared.f64 	%fd698, [%r48+1056];
	add.f64 	%fd699, %fd697, %fd698;
	sub.f64 	%fd700, %fd697, %fd698;
	ld.shared.f64 	%fd701, [%r48+96];
	ld.shared.f64 	%fd702, [%r48+960];
	add.f64 	%fd703, %fd701, %fd702;
	sub.f64 	%fd704, %fd701, %fd702;
	ld.shared.f64 	%fd705, [%r48+192];
	ld.shared.f64 	%fd706, [%r48+864];
	add.f64 	%fd707, %fd705, %fd706;
	sub.f64 	%fd708, %fd705, %fd706;
	ld.shared.f64 	%fd709, [%r48+288];
	ld.shared.f64 	%fd710, [%r48+768];
	add.f64 	%fd711, %fd709, %fd710;
	sub.f64 	%fd712, %fd709, %fd710;
	ld.shared.f64 	%fd713, [%r48+384];
	ld.shared.f64 	%fd714, [%r48+672];
	add.f64 	%fd715, %fd713, %fd714;
	sub.f64 	%fd716, %fd713, %fd714;
	ld.shared.f64 	%fd717, [%r48+480];
	ld.shared.f64 	%fd718, [%r48+576];
	add.f64 	%fd719, %fd717, %fd718;
	sub.f64 	%fd720, %fd717, %fd718;
	fma.rn.f64 	%fd721, %fd25, %fd699, 0d0000000000000000;
	fma.rn.f64 	%fd722, %fd26, %fd700, 0d0000000000000000;
	fma.rn.f64 	%fd723, %fd37, %fd703, %fd721;
	fma.rn.f64 	%fd724, %fd38, %fd704, %fd722;
	fma.rn.f64 	%fd725, %fd49, %fd707, %fd723;
	fma.rn.f64 	%fd726, %fd959, %fd708, %fd724;
	fma.rn.f64 	%fd727, %fd948, %fd711, %fd725;
	fma.rn.f64 	%fd728, %fd947, %fd712, %fd726;
	fma.rn.f64 	%fd729, %fd936, %fd715, %fd727;
	fma.rn.f64 	%fd730, %fd935, %fd716, %fd728;
	fma.rn.f64 	%fd731, %fd924, %fd719, %fd729;
	fma.rn.f64 	%fd732, %fd923, %fd720, %fd730;
	sub.f64 	%fd733, %fd731, %fd732;
	st.shared.f64 	[%r48+1056], %fd733;
	add.f64 	%fd734, %fd731, %fd732;
	st.shared.f64 	[%r48], %fd734;
	fma.rn.f64 	%fd735, %fd27, %fd699, 0d0000000000000000;
	fma.rn.f64 	%fd736, %fd28, %fd700, 0d0000000000000000;
	fma.rn.f64 	%fd737, %fd39, %fd703, %fd735;
	fma.rn.f64 	%fd738, %fd40, %fd704, %fd736;
	fma.rn.f64 	%fd739, %fd958, %fd707, %fd737;
	fma.rn.f64 	%fd740, %fd957, %fd708, %fd738;
	fma.rn.f64 	%fd741, %fd946, %fd711, %fd739;
	fma.rn.f64 	%fd742, %fd945, %fd712, %fd740;
	fma.rn.f64 	%fd743, %fd934, %fd715, %fd741;
	fma.rn.f64 	%fd744, %fd933, %fd716, %fd742;
	fma.rn.f64 	%fd745, %fd922, %fd719, %fd743;
	fma.rn.f64 	%fd746, %fd921, %fd720, %fd744;
	sub.f64 	%fd747, %fd745, %fd746;
	st.shared.f64 	[%r48+960], %fd747;
	add.f64 	%fd748, %fd745, %fd746;
	st.shared.f64 	[%r48+96], %fd748;
	fma.rn.f64 	%fd749, %fd29, %fd699, 0d0000000000000000;
	fma.rn.f64 	%fd750, %fd30, %fd700, 0d0000000000000000;
	fma.rn.f64 	%fd751, %fd41, %fd703, %fd749;
	fma.rn.f64 	%fd752, %fd42, %fd704, %fd750;
	fma.rn.f64 	%fd753, %fd956, %fd707, %fd751;
	fma.rn.f64 	%fd754, %fd955, %fd708, %fd752;
	fma.rn.f64 	%fd755, %fd944, %fd711, %fd753;
	fma.rn.f64 	%fd756, %fd943, %fd712, %fd754;
	fma.rn.f64 	%fd757, %fd932, %fd715, %fd755;
	fma.rn.f64 	%fd758, %fd931, %fd716, %fd756;
	fma.rn.f64 	%fd759, %fd920, %fd719, %fd757;
	fma.rn.f64 	%fd760, %fd919, %fd720, %fd758;
	sub.f64 	%fd761, %fd759, %fd760;
	st.shared.f64 	[%r48+864], %fd761;
	add.f64 	%fd762, %fd759, %fd760;
	st.shared.f64 	[%r48+192], %fd762;
	fma.rn.f64 	%fd763, %fd31, %fd699, 0d0000000000000000;
	fma.rn.f64 	%fd764, %fd32, %fd700, 0d0000000000000000;
	fma.rn.f64 	%fd765, %fd43, %fd703, %fd763;
	fma.rn.f64 	%fd766, %fd44, %fd704, %fd764;
	fma.rn.f64 	%fd767, %fd954, %fd707, %fd765;
	fma.rn.f64 	%fd768, %fd953, %fd708, %fd766;
	fma.rn.f64 	%fd769, %fd942, %fd711, %fd767;
	fma.rn.f64 	%fd770, %fd941, %fd712, %fd768;
	fma.rn.f64 	%fd771, %fd930, %fd715, %fd769;
	fma.rn.f64 	%fd772, %fd929, %fd716, %fd770;
	fma.rn.f64 	%fd773, %fd918, %fd719, %fd771;
	fma.rn.f64 	%fd774, %fd917, %fd720, %fd772;
	sub.f64 	%fd775, %fd773, %fd774;
	st.shared.f64 	[%r48+768], %fd775;
	add.f64 	%fd776, %fd773, %fd774;
	st.shared.f64 	[%r48+288], %fd776;
	fma.rn.f64 	%fd777, %fd33, %fd699, 0d0000000000000000;
	fma.rn.f64 	%fd778, %fd34, %fd700, 0d0000000000000000;
	fma.rn.f64 	%fd779, %fd45, %fd703, %fd777;
	fma.rn.f64 	%fd780, %fd46, %fd704, %fd778;
	fma.rn.f64 	%fd781, %fd952, %fd707, %fd779;
	fma.rn.f64 	%fd782, %fd951, %fd708, %fd780;
	fma.rn.f64 	%fd783, %fd940, %fd711, %fd781;
	fma.rn.f64 	%fd784, %fd939, %fd712, %fd782;
	fma.rn.f64 	%fd785, %fd928, %fd715, %fd783;
	fma.rn.f64 	%fd786, %fd927, %fd716, %fd784;
	fma.rn.f64 	%fd787, %fd916, %fd719, %fd785;
	fma.rn.f64 	%fd788, %fd915, %fd720, %fd786;
	sub.f64 	%fd789, %fd787, %fd788;
	st.shared.f64 	[%r48+672], %fd789;
	add.f64 	%fd790, %fd787, %fd788;
	st.shared.f64 	[%r48+384], %fd790;
	fma.rn.f64 	%fd791, %fd35, %fd699, 0d0000000000000000;
	fma.rn.f64 	%fd792, %fd36, %fd700, 0d0000000000000000;
	fma.rn.f64 	%fd793, %fd47, %fd703, %fd791;
	fma.rn.f64 	%fd794, %fd48, %fd704, %fd792;
	fma.rn.f64 	%fd795, %fd950, %fd707, %fd793;
	fma.rn.f64 	%fd796, %fd949, %fd708, %fd794;
	fma.rn.f64 	%fd797, %fd938, %fd711, %fd795;
	fma.rn.f64 	%fd798, %fd937, %fd712, %fd796;
	fma.rn.f64 	%fd799, %fd926, %fd715, %fd797;
	fma.rn.f64 	%fd800, %fd925, %fd716, %fd798;
	fma.rn.f64 	%fd801, %fd914, %fd719, %fd799;
	fma.rn.f64 	%fd802, %fd913, %fd720, %fd800;
	sub.f64 	%fd803, %fd801, %fd802;
	st.shared.f64 	[%r48+576], %fd803;
	add.f64 	%fd804, %fd801, %fd802;
	st.shared.f64 	[%r48+480], %fd804;
$L__BB304_11:
	mov.u32 	%r49, %tid.x;
	setp.gt.u32 	%p11, %r49, 143;
	bar.sync 	0;
	@%p11 bra 	$L__BB304_13;
	mov.u32 	%r50, %tid.y;
	mov.u32 	%r51, _ZZ30massMatrixMultiplySharedKernelILi12ELi12ELi1EEviPKdS1_S1_S1_PdE6s_tmp1;
	mad.lo.s32 	%r52, %r50, 13824, %r51;
	mad.lo.s32 	%r53, %r7, 1152, %r52;
	mad.lo.s32 	%r54, %r7, -1056, %r53;
	shl.b32 	%r55, %r4, 3;
	add.s32 	%r56, %r54, %r55;
	ld.shared.f64 	%fd805, [%r56];
	ld.shared.f64 	%fd806, [%r56+12672];
	add.f64 	%fd807, %fd805, %fd806;
	sub.f64 	%fd808, %fd805, %fd806;
	ld.shared.f64 	%fd809, [%r56+1152];
	ld.shared.f64 	%fd810, [%r56+11520];
	add.f64 	%fd811, %fd809, %fd810;
	sub.f64 	%fd812, %fd809, %fd810;
	ld.shared.f64 	%fd813, [%r56+2304];
	ld.shared.f64 	%fd814, [%r56+10368];
	add.f64 	%fd815, %fd813, %fd814;
	sub.f64 	%fd816, %fd813, %fd814;
	ld.shared.f64 	%fd817, [%r56+3456];
	ld.shared.f64 	%fd818, [%r56+9216];
	add.f64 	%fd819, %fd817, %fd818;
	sub.f64 	%fd820, %fd817, %fd818;
	ld.shared.f64 	%fd821, [%r56+4608];
	ld.shared.f64 	%fd822, [%r56+8064];
	add.f64 	%fd823, %fd821, %fd822;
	sub.f64 	%fd824, %fd821, %fd822;
	ld.shared.f64 	%fd825, [%r56+5760];
	ld.shared.f64 	%fd826, [%r56+6912];
	add.f64 	%fd827, %fd825, %fd826;
	sub.f64 	%fd828, %fd825, %fd826;
	fma.rn.f64 	%fd829, %fd25, %fd807, 0d0000000000000000;
	fma.rn.f64 	%fd830, %fd26, %fd808, 0d0000000000000000;
	fma.rn.f64 	%fd831, %fd37, %fd811, %fd829;
	fma.rn.f64 	%fd832, %fd38, %fd812, %fd830;
	fma.rn.f64 	%fd833, %fd49, %fd815, %fd831;
	fma.rn.f64 	%fd834, %fd959, %fd816, %fd832;
	fma.rn.f64 	%fd835, %fd948, %fd819, %fd833;
	fma.rn.f64 	%fd836, %fd947, %fd820, %fd834;
	fma.rn.f64 	%fd837, %fd936, %fd823, %fd835;
	fma.rn.f64 	%fd838, %fd935, %fd824, %fd836;
	fma.rn.f64 	%fd839, %fd924, %fd827, %fd837;
	fma.rn.f64 	%fd840, %fd923, %fd828, %fd838;
	sub.f64 	%fd960, %fd839, %fd840;
	add.f64 	%fd971, %fd839, %fd840;
	fma.rn.f64 	%fd841, %fd27, %fd807, 0d0000000000000000;
	fma.rn.f64 	%fd842, %fd28, %fd808, 0d0000000000000000;
	fma.rn.f64 	%fd843, %fd39, %fd811, %fd841;
	fma.rn.f64 	%fd844, %fd40, %fd812, %fd842;
	fma.rn.f64 	%fd845, %fd958, %fd815, %fd843;
	fma.rn.f64 	%fd846, %fd957, %fd816, %fd844;
	fma.rn.f64 	%fd847, %fd946, %fd819, %fd845;
	fma.rn.f64 	%fd848, %fd945, %fd820, %fd846;
	fma.rn.f64 	%fd849, %fd934, %fd823, %fd847;
	fma.rn.f64 	%fd850, %fd933, %fd824, %fd848;
	fma.rn.f64 	%fd851, %fd922, %fd827, %fd849;
	fma.rn.f64 	%fd852, %fd921, %fd828, %fd850;
	sub.f64 	%fd961, %fd851, %fd852;
	add.f64 	%fd970, %fd851, %fd852;
	fma.rn.f64 	%fd853, %fd29, %fd807, 0d0000000000000000;
	fma.rn.f64 	%fd854, %fd30, %fd808, 0d0000000000000000;
	fma.rn.f64 	%fd855, %fd41, %fd811, %fd853;
	fma.rn.f64 	%fd856, %fd42, %fd812, %fd854;
	fma.rn.f64 	%fd857, %fd956, %fd815, %fd855;
	fma.rn.f64 	%fd858, %fd955, %fd816, %fd856;
	fma.rn.f64 	%fd859, %fd944, %fd819, %fd857;
	fma.rn.f64 	%fd860, %fd943, %fd820, %fd858;
	fma.rn.f64 	%fd861, %fd932, %fd823, %fd859;
	fma.rn.f64 	%fd862, %fd931, %fd824, %fd860;
	fma.rn.f64 	%fd863, %fd920, %fd827, %fd861;
	fma.rn.f64 	%fd864, %fd919, %fd828, %fd862;
	sub.f64 	%fd962, %fd863, %fd864;
	add.f64 	%fd969, %fd863, %fd864;
	fma.rn.f64 	%fd865, %fd31, %fd807, 0d0000000000000000;
	fma.rn.f64 	%fd866, %fd32, %fd808, 0d0000000000000000;
	fma.rn.f64 	%fd867, %fd43, %fd811, %fd865;
	fma.rn.f64 	%fd868, %fd44, %fd812, %fd866;
	fma.rn.f64 	%fd869, %fd954, %fd815, %fd867;
	fma.rn.f64 	%fd870, %fd953, %fd816, %fd868;
	fma.rn.f64 	%fd871, %fd942, %fd819, %fd869;
	fma.rn.f64 	%fd872, %fd941, %fd820, %fd870;
	fma.rn.f64 	%fd873, %fd930, %fd823, %fd871;
	fma.rn.f64 	%fd874, %fd929, %fd824, %fd872;
	fma.rn.f64 	%fd875, %fd918, %fd827, %fd873;
	fma.rn.f64 	%fd876, %fd917, %fd828, %fd874;
	sub.f64 	%fd963, %fd875, %fd876;
	add.f64 	%fd968, %fd875, %fd876;
	fma.rn.f64 	%fd877, %fd33, %fd807, 0d0000000000000000;
	fma.rn.f64 	%fd878, %fd34, %fd808, 0d0000000000000000;
	fma.rn.f64 	%fd879, %fd45, %fd811, %fd877;
	fma.rn.f64 	%fd880, %fd46, %fd812, %fd878;
	fma.rn.f64 	%fd881, %fd952, %fd815, %fd879;
	fma.rn.f64 	%fd882, %fd951, %fd816, %fd880;
	fma.rn.f64 	%fd883, %fd940, %fd819, %fd881;
	fma.rn.f64 	%fd884, %fd939, %fd820, %fd882;
	fma.rn.f64 	%fd885, %fd928, %fd823, %fd883;
	fma.rn.f64 	%fd886, %fd927, %fd824, %fd884;
	fma.rn.f64 	%fd887, %fd916, %fd827, %fd885;
	fma.rn.f64 	%fd888, %fd915, %fd828, %fd886;
	sub.f64 	%fd964, %fd887, %fd888;
	add.f64 	%fd967, %fd887, %fd888;
	fma.rn.f64 	%fd889, %fd35, %fd807, 0d0000000000000000;
	fma.rn.f64 	%fd890, %fd36, %fd808, 0d0000000000000000;
	fma.rn.f64 	%fd891, %fd47, %fd811, %fd889;
	fma.rn.f64 	%fd892, %fd48, %fd812, %fd890;
	fma.rn.f64 	%fd893, %fd950, %fd815, %fd891;
	fma.rn.f64 	%fd894, %fd949, %fd816, %fd892;
	fma.rn.f64 	%fd895, %fd938, %fd819, %fd893;
	fma.rn.f64 	%fd896, %fd937, %fd820, %fd894;
	fma.rn.f64 	%fd897, %fd926, %fd823, %fd895;
	fma.rn.f64 	%fd898, %fd925, %fd824, %fd896;
	fma.rn.f64 	%fd899, %fd914, %fd827, %fd897;
	fma.rn.f64 	%fd900, %fd913, %fd828, %fd898;
	sub.f64 	%fd965, %fd899, %fd900;
	add.f64 	%fd966, %fd899, %fd900;
$L__BB304_13:
	bar.sync 	0;
	@%p4 bra 	$L__BB304_15;
	ld.param.u64 	%rd21, [_Z30massMatrixMultiplySharedKernelILi12ELi12ELi1EEviPKdS1_S1_S1_Pd_param_5];
	mov.u32 	%r57, %ctaid.x;
	mov.u32 	%r58, %tid.y;
	add.s32 	%r59, %r57, %r58;
	mov.u32 	%r60, %tid.x;
	mad.lo.s32 	%r61, %r59, 1728, %r60;
	cvta.to.global.u64 	%rd17, %rd21;
	mul.wide.s32 	%rd18, %r61, 8;
	add.s64 	%rd19, %rd17, %rd18;
	st.global.f64 	[%rd19], %fd971;
	st.global.f64 	[%rd19+1152], %fd970;
	st.global.f64 	[%rd19+2304], %fd969;
	st.global.f64 	[%rd19+3456], %fd968;
	st.global.f64 	[%rd19+4608], %fd967;
	st.global.f64 	[%rd19+5760], %fd966;
	st.global.f64 	[%rd19+6912], %fd965;
	st.global.f64 	[%rd19+8064], %fd964;
	st.global.f64 	[%rd19+9216], %fd963;
	st.global.f64 	[%rd19+10368], %fd962;
	st.global.f64 	[%rd19+11520], %fd961;
	st.global.f64 	[%rd19+12672], %fd960;
$L__BB304_15:
	ret;

}
	// .globl	_Z30massMatrixMultiplyGlobalKernelILi12ELi12ELi1EEviPKdS1_S1_S1_Pd
.visible .entry _Z30massMatrixMultiplyGlobalKernelILi12ELi12ELi1EEviPKdS1_S1_S1_Pd(
	.param .u32 _Z30massMatrixMultiplyGlobalKernelILi12ELi12ELi1EEviPKdS1_S1_S1_Pd_param_0,
	.param .u64 .ptr .align 1 _Z30massMatrixMultiplyGlobalKernelILi12ELi12ELi1EEviPKdS1_S1_S1_Pd_param_1,
	.param .u64 .ptr .align 1 _Z30massMatrixMultiplyGlobalKernelILi12ELi12ELi1EEviPKdS1_S1_S1_Pd_param_2,
	.param .u64 .ptr .align 1 _Z30massMatrixMultiplyGlobalKernelILi12ELi12ELi1EEviPKdS1_S1_S1_Pd_param_3,
	.param .u64 .ptr .align 1 _Z30massMatrixMultiplyGlobalKernelILi12ELi12ELi1EEviPKdS1_S1_S1_Pd_param_4,
	.param .u64 .ptr .align 1 _Z30massMatrixMultiplyGlobalKernelILi12ELi12ELi1EEviPKdS1_S1_S1_Pd_param_5
)
{
	.reg .pred 	%p<10>;
	.reg .b16 	%rs<11>;
	.reg .b32 	%r<53>;
	.reg .b64 	%rd<23>;
	.reg .b64 	%fd<926>;
	// demoted variable
	.shared .align 8 .b8 _ZZ30massMatrixMultiplyGlobalKernelILi12ELi12ELi1EEviPKdS1_S1_S1_PdE6s_tmp1[13824];
	ld.param.u32 	%r8, [_Z30massMatrixMultiplyGlobalKernelILi12ELi12ELi1EEviPKdS1_S1_S1_Pd_param_0];
	ld.param.u64 	%rd4, [_Z30massMatrixMultiplyGlobalKernelILi12ELi12ELi1EEviPKdS1_S1_S1_Pd_param_2];
	ld.param.u64 	%rd5, [_Z30massMatrixMultiplyGlobalKernelILi12ELi12ELi1EEviPKdS1_S1_S1_Pd_param_3];
	ld.param.u64 	%rd6, [_Z30massMatrixMultiplyGlobalKernelILi12ELi12ELi1EEviPKdS1_S1_S1_Pd_param_4];
	cvta.to.global.u64 	%rd1, %rd5;
	cvta.to.global.u64 	%rd2, %rd4;
	mov.u32 	%r9, %tid.x;
	mov.u32 	%r2, %tid.y;
	mov.u32 	%r10, %ctaid.x;
	add.s32 	%r3, %r10, %r2;
	cvt.u16.u32 	%rs2, %r9;
	mul.hi.u16 	%rs3, %rs2, -21845;
	shr.u16 	%rs4, %rs3, 3;
	mul.lo.s16 	%rs5, %rs4, 12;
	sub.s16 	%rs1, %rs2, %rs5;
	cvt.u32.u16 	%r4, %rs1;
	setp.lt.s32 	%p2, %r3, %r8;
	setp.lt.u32 	%p3, %r9, 144;
	and.pred  	%p1, %p2, %p3;
	not.pred 	%p4, %p1;
	@%p4 bra 	$L__BB305_2;
	cvta.to.global.u64 	%rd8, %rd6;
	mad.lo.s32 	%r11, %r3, 1728, %r9;
	mul.wide.s32 	%rd9, %r11, 8;
	add.s64 	%rd10, %rd8, %rd9;
	ld.global.nc.f64 	%fd913, [%rd10];
	ld.global.nc.f64 	%fd912, [%rd10+1152];
	ld.global.nc.f64 	%fd911, [%rd10+2304];
	ld.global.nc.f64 	%fd910, [%rd10+3456];
	ld.global.nc.f64 	%fd909, [%rd10+4608];
	ld.global.nc.f64 	%fd908, [%rd10+5760];
	ld.global.nc.f64 	%fd907, [%rd10+6912];
	ld.global.nc.f64 	%fd906, [%rd10+8064];
	ld.global.nc.f64 	%fd905, [%rd10+9216];
	ld.global.nc.f64 	%fd904, [%rd10+10368];
	ld.global.nc.f64 	%fd903, [%rd10+11520];
	ld.global.nc.f64 	%fd902, [%rd10+12672];
$L__BB305_2:
	setp.gt.u32 	%p5, %r9, 143;
	bar.sync 	0;
	mov.u32 	%r12, _ZZ30massMatrixMultiplyGlobalKernelILi12ELi12ELi1EEviPKdS1_S1_S1_PdE6s_tmp1;
	mad.lo.s32 	%r13, %r2, 13824, %r12;
	mul.lo.s16 	%rs7, %rs2, 171;
	shr.u16 	%rs8, %rs7, 11;
	cvt.u32.u16 	%r5, %rs8;
	mul.wide.u16 	%r14, %rs8, 96;
	add.s32 	%r6, %r13, %r14;
	@%p5 bra 	$L__BB305_4;
	add.f64 	%fd134, %fd913, %fd902;
	sub.f64 	%fd135, %fd913, %fd902;
	add.f64 	%fd136, %fd912, %fd903;
	sub.f64 	%fd137, %fd912, %fd903;
	add.f64 	%fd138, %fd911, %fd904;
	sub.f64 	%fd139, %fd911, %fd904;
	add.f64 	%fd140, %fd910, %fd905;
	sub.f64 	%fd141, %fd910, %fd905;
	add.f64 	%fd142, %fd909, %fd906;
	sub.f64 	%fd143, %fd909, %fd906;
	add.f64 	%fd144, %fd908, %fd907;
	sub.f64 	%fd145, %fd908, %fd907;
	shl.b32 	%r15, %r4, 3;
	add.s32 	%r16, %r6, %r15;
	ld.global.nc.f64 	%fd146, [%rd2];
	fma.rn.f64 	%fd147, %fd146, %fd134, 0d0000000000000000;
	ld.global.nc.f64 	%fd148, [%rd1];
	fma.rn.f64 	%fd149, %fd148, %fd135, 0d0000000000000000;
	ld.global.nc.f64 	%fd150, [%rd2+8];
	fma.rn.f64 	%fd151, %fd150, %fd136, %fd147;
	ld.global.nc.f64 	%fd152, [%rd1+8];
	fma.rn.f64 	%fd153, %fd152, %fd137, %fd149;
	ld.global.nc.f64 	%fd154, [%rd2+16];
	fma.rn.f64 	%fd155, %fd154, %fd138, %fd151;
	ld.global.nc.f64 	%fd156, [%rd1+16];
	fma.rn.f64 	%fd157, %fd156, %fd139, %fd153;
	ld.global.nc.f64 	%fd158, [%rd2+24];
	fma.rn.f64 	%fd159, %fd158, %fd140, %fd155;
	ld.global.nc.f64 	%fd160, [%rd1+24];
	fma.rn.f64 	%fd161, %fd160, %fd141, %fd157;
	ld.global.nc.f64 	%fd162, [%rd2+32];
	fma.rn.f64 	%fd163, %fd162, %fd142, %fd159;
	ld.global.nc.f64 	%fd164, [%rd1+32];
	fma.rn.f64 	%fd165, %fd164, %fd143, %fd161;
	ld.global.nc.f64 	%fd166, [%rd2+40];
	fma.rn.f64 	%fd167, %fd166, %fd144, %fd163;
	ld.global.nc.f64 	%fd168, [%rd1+40];
	fma.rn.f64 	%fd169, %fd168, %fd145, %fd165;
	sub.f64 	%fd170, %fd167, %fd169;
	st.shared.f64 	[%r16+12672], %fd170;
	add.f64 	%fd171, %fd169, %fd167;
	st.shared.f64 	[%r16], %fd171;
	ld.global.nc.f64 	%fd172, [%rd2+48];
	fma.rn.f64 	%fd173, %fd172, %fd134, 0d0000000000000000;
	ld.global.nc.f64 	%fd174, [%rd1+48];
	fma.rn.f64 	%fd175, %fd174, %fd135, 0d0000000000000000;
	ld.global.nc.f64 	%fd176, [%rd2+56];
	fma.rn.f64 	%fd177, %fd176, %fd136, %fd173;
	ld.global.nc.f64 	%fd178, [%rd1+56];
	fma.rn.f64 	%fd179, %fd178, %fd137, %fd175;
	ld.global.nc.f64 	%fd180, [%rd2+64];
	fma.rn.f64 	%fd181, %fd180, %fd138, %fd177;
	ld.global.nc.f64 	%fd182, [%rd1+64];
	fma.rn.f64 	%fd183, %fd182, %fd139, %fd179;
	ld.global.nc.f64 	%fd184, [%rd2+72];
	fma.rn.f64 	%fd185, %fd184, %fd140, %fd181;
	ld.global.nc.f64 	%fd186, [%rd1+72];
	fma.rn.f64 	%fd187, %fd186, %fd141, %fd183;
	ld.global.nc.f64 	%fd188, [%rd2+80];
	fma.rn.f64 	%fd189, %fd188, %fd142, %fd185;
	ld.global.nc.f64 	%fd190, [%rd1+80];
	fma.rn.f64 	%fd191, %fd190, %fd143, %fd187;
	ld.global.nc.f64 	%fd192, [%rd2+88];
	fma.rn.f64 	%fd193, %fd192, %fd144, %fd189;
	ld.global.nc.f64 	%fd194, [%rd1+88];
	fma.rn.f64 	%fd195, %fd194, %fd145, %fd191;
	sub.f64 	%fd196, %fd193, %fd195;
	st.shared.f64 	[%r16+11520], %fd196;
	add.f64 	%fd197, %fd195, %fd193;
	st.shared.f64 	[%r16+1152], %fd197;
	ld.global.nc.f64 	%fd198, [%rd2+96];
	fma.rn.f64 	%fd199, %fd198, %fd134, 0d0000000000000000;
	ld.global.nc.f64 	%fd200, [%rd1+96];
	fma.rn.f64 	%fd201, %fd200, %fd135, 0d0000000000000000;
	ld.global.nc.f64 	%fd202, [%rd2+104];
	fma.rn.f64 	%fd203, %fd202, %fd136, %fd199;
	ld.global.nc.f64 	%fd204, [%rd1+104];
	fma.rn.f64 	%fd205, %fd204, %fd137, %fd201;
	ld.global.nc.f64 	%fd206, [%rd2+112];
	fma.rn.f64 	%fd207, %fd206, %fd138, %fd203;
	ld.global.nc.f64 	%fd208, [%rd1+112];
	fma.rn.f64 	%fd209, %fd208, %fd139, %fd205;
	ld.global.nc.f64 	%fd210, [%rd2+120];
	fma.rn.f64 	%fd211, %fd210, %fd140, %fd207;
	ld.global.nc.f64 	%fd212, [%rd1+120];
	fma.rn.f64 	%fd213, %fd212, %fd141, %fd209;
	ld.global.nc.f64 	%fd214, [%rd2+128];
	fma.rn.f64 	%fd215, %fd214, %fd142, %fd211;
	ld.global.nc.f64 	%fd216, [%rd1+128];
	fma.rn.f64 	%fd217, %fd216, %fd143, %fd213;
	ld.global.nc.f64 	%fd218, [%rd2+136];
	fma.rn.f64 	%fd219, %fd218, %fd144, %fd215;
	ld.global.nc.f64 	%fd220, [%rd1+136];
	fma.rn.f64 	%fd221, %fd220, %fd145, %fd217;
	sub.f64 	%fd222, %fd219, %fd221;
	st.shared.f64 	[%r16+10368], %fd222;
	add.f64 	%fd223, %fd221, %fd219;
	st.shared.f64 	[%r16+2304], %fd223;
	ld.global.nc.f64 	%fd224, [%rd2+144];
	fma.rn.f64 	%fd225, %fd224, %fd134, 0d0000000000000000;
	ld.global.nc.f64 	%fd226, [%rd1+144];
	fma.rn.f64 	%fd227, %fd226, %fd135, 0d0000000000000000;
	ld.global.nc.f64 	%fd228, [%rd2+152];
	fma.rn.f64 	%fd229, %fd228, %fd136, %fd225;
	ld.global.nc.f64 	%fd230, [%rd1+152];
	fma.rn.f64 	%fd231, %fd230, %fd137, %fd227;
	ld.global.nc.f64 	%fd232, [%rd2+160];
	fma.rn.f64 	%fd233, %fd232, %fd138, %fd229;
	ld.global.nc.f64 	%fd234, [%rd1+160];
	fma.rn.f64 	%fd235, %fd234, %fd139, %fd231;
	ld.global.nc.f64 	%fd236, [%rd2+168];
	fma.rn.f64 	%fd237, %fd236, %fd140, %fd233;
	ld.global.nc.f64 	%fd238, [%rd1+168];
	fma.rn.f64 	%fd239, %fd238, %fd141, %fd235;
	ld.global.nc.f64 	%fd240, [%rd2+176];
	fma.rn.f64 	%fd241, %fd240, %fd142, %fd237;
	ld.global.nc.f64 	%fd242, [%rd1+176];
	fma.rn.f64 	%fd243, %fd242, %fd143, %fd239;
	ld.global.nc.f64 	%fd244, [%rd2+184];
	fma.rn.f64 	%fd245, %fd244, %fd144, %fd241;
	ld.global.nc.f64 	%fd246, [%rd1+184];
	fma.rn.f64 	%fd247, %fd246, %fd145, %fd243;
	sub.f64 	%fd248, %fd245, %fd247;
	st.shared.f64 	[%r16+9216], %fd248;
	add.f64 	%fd249, %fd247, %fd245;
	st.shared.f64 	[%r16+3456], %fd249;
	ld.global.nc.f64 	%fd250, [%rd2+192];
	fma.rn.f64 	%fd251, %fd250, %fd134, 0d0000000000000000;
	ld.global.nc.f64 	%fd252, [%rd1+192];
	fma.rn.f64 	%fd253, %fd252, %fd135, 0d0000000000000000;
	ld.global.nc.f64 	%fd254, [%rd2+200];
	fma.rn.f64 	%fd255, %fd254, %fd136, %fd251;
	ld.global.nc.f64 	%fd256, [%rd1+200];
	fma.rn.f64 	%fd257, %fd256, %fd137, %fd253;
	ld.global.nc.f64 	%fd258, [%rd2+208];
	fma.rn.f64 	%fd259, %fd258, %fd138, %fd255;
	ld.global.nc.f64 	%fd260, [%rd1+208];
	fma.rn.f64 	%fd261, %fd260, %fd139, %fd257;
	ld.global.nc.f64 	%fd262, [%rd2+216];
	fma.rn.f64 	%fd263, %fd262, %fd140, %fd259;
	ld.global.nc.f64 	%fd264, [%rd1+216];
	fma.rn.f64 	%fd265, %fd264, %fd141, %fd261;
	ld.global.nc.f64 	%fd266, [%rd2+224];
	fma.rn.f64 	%fd267, %fd266, %fd142, %fd263;
	ld.global.nc.f64 	%fd268, [%rd1+224];
	fma.rn.f64 	%fd269, %fd268, %fd143, %fd265;
	ld.global.nc.f64 	%fd270, [%rd2+232];
	fma.rn.f64 	%fd271, %fd270, %fd144, %fd267;
	ld.global.nc.f64 	%fd272, [%rd1+232];
	fma.rn.f64 	%fd273, %fd272, %fd145, %fd269;
	sub.f64 	%fd274, %fd271, %fd273;
	st.shared.f64 	[%r16+8064], %fd274;
	add.f64 	%fd275, %fd273, %fd271;
	st.shared.f64 	[%r16+4608], %fd275;
	ld.global.nc.f64 	%fd276, [%rd2+240];
	fma.rn.f64 	%fd277, %fd276, %fd134, 0d0000000000000000;
	ld.global.nc.f64 	%fd278, [%rd1+240];
	fma.rn.f64 	%fd279, %fd278, %fd135, 0d0000000000000000;
	ld.global.nc.f64 	%fd280, [%rd2+248];
	fma.rn.f64 	%fd281, %fd280, %fd136, %fd277;
	ld.global.nc.f64 	%fd282, [%rd1+248];
	fma.rn.f64 	%fd283, %fd282, %fd137, %fd279;
	ld.global.nc.f64 	%fd284, [%rd2+256];
	fma.rn.f64 	%fd285, %fd284, %fd138, %fd281;
	ld.global.nc.f64 	%fd286, [%rd1+256];
	fma.rn.f64 	%fd287, %fd286, %fd139, %fd283;
	ld.global.nc.f64 	%fd288, [%rd2+264];
	fma.rn.f64 	%fd289, %fd288, %fd140, %fd285;
	ld.global.nc.f64 	%fd290, [%rd1+264];
	fma.rn.f64 	%fd291, %fd290, %fd141, %fd287;
	ld.global.nc.f64 	%fd292, [%rd2+272];
	fma.rn.f64 	%fd293, %fd292, %fd142, %fd289;
	ld.global.nc.f64 	%fd294, [%rd1+272];
	fma.rn.f64 	%fd295, %fd294, %fd143, %fd291;
	ld.global.nc.f64 	%fd296, [%rd2+280];
	fma.rn.f64 	%fd297, %fd296, %fd144, %fd293;
	ld.global.nc.f64 	%fd298, [%rd1+280];
	fma.rn.f64 	%fd299, %fd298, %fd145, %fd295;
	sub.f64 	%fd300, %fd297, %fd299;
	st.shared.f64 	[%r16+6912], %fd300;
	add.f64 	%fd301, %fd299, %fd297;
	st.shared.f64 	[%r16+5760], %fd301;
$L__BB305_4:
	setp.gt.u32 	%p6, %r9, 143;
	bar.sync 	0;
	@%p6 bra 	$L__BB305_6;
	mad.lo.s32 	%r17, %r5, 1056, %r6;
	shl.b32 	%r18, %r4, 3;
	add.s32 	%r19, %r17, %r18;
	ld.shared.f64 	%fd302, [%r19];
	ld.shared.f64 	%fd303, [%r19+1056];
	add.f64 	%fd304, %fd302, %fd303;
	sub.f64 	%fd305, %fd302, %fd303;
	ld.shared.f64 	%fd306, [%r19+96];
	ld.shared.f64 	%fd307, [%r19+960];
	add.f64 	%fd308, %fd306, %fd307;
	sub.f64 	%fd309, %fd306, %fd307;
	ld.shared.f64 	%fd310, [%r19+192];
	ld.shared.f64 	%fd311, [%r19+864];
	add.f64 	%fd312, %fd310, %fd311;
	sub.f64 	%fd313, %fd310, %fd311;
	ld.shared.f64 	%fd314, [%r19+288];
	ld.shared.f64 	%fd315, [%r19+768];
	add.f64 	%fd316, %fd314, %fd315;
	sub.f64 	%fd317, %fd314, %fd315;
	ld.shared.f64 	%fd318, [%r19+384];
	ld.shared.f64 	%fd319, [%r19+672];
	add.f64 	%fd320, %fd318, %fd319;
	sub.f64 	%fd321, %fd318, %fd319;
	ld.shared.f64 	%fd322, [%r19+480];
	ld.shared.f64 	%fd323, [%r19+576];
	add.f64 	%fd324, %fd322, %fd323;
	sub.f64 	%fd325, %fd322, %fd323;
	ld.global.nc.f64 	%fd326, [%rd2];
	fma.rn.f64 	%fd327, %fd326, %fd304, 0d0000000000000000;
	ld.global.nc.f64 	%fd328, [%rd1];
	fma.rn.f64 	%fd329, %fd328, %fd305, 0d0000000000000000;
	ld.global.nc.f64 	%fd330, [%rd2+8];
	fma.rn.f64 	%fd331, %fd330, %fd308, %fd327;
	ld.global.nc.f64 	%fd332, [%rd1+8];
	fma.rn.f64 	%fd333, %fd332, %fd309, %fd329;
	ld.global.nc.f64 	%fd334, [%rd2+16];
	fma.rn.f64 	%fd335, %fd334, %fd312, %fd331;
	ld.global.nc.f64 	%fd336, [%rd1+16];
	fma.rn.f64 	%fd337, %fd336, %fd313, %fd333;
	ld.global.nc.f64 	%fd338, [%rd2+24];
	fma.rn.f64 	%fd339, %fd338, %fd316, %fd335;
	ld.global.nc.f64 	%fd340, [%rd1+24];
	fma.rn.f64 	%fd341, %fd340, %fd317, %fd337;
	ld.global.nc.f64 	%fd342, [%rd2+32];
	fma.rn.f64 	%fd343, %fd342, %fd320, %fd339;
	ld.global.nc.f64 	%fd344, [%rd1+32];
	fma.rn.f64 	%fd345, %fd344, %fd321, %fd341;
	ld.global.nc.f64 	%fd346, [%rd2+40];
	fma.rn.f64 	%fd347, %fd346, %fd324, %fd343;
	ld.global.nc.f64 	%fd348, [%rd1+40];
	fma.rn.f64 	%fd349, %fd348, %fd325, %fd345;
	sub.f64 	%fd350, %fd347, %fd349;
	st.shared.f64 	[%r19+1056], %fd350;
	add.f64 	%fd351, %fd349, %fd347;
	st.shared.f64 	[%r19], %fd351;
	ld.global.nc.f64 	%fd352, [%rd2+48];
	fma.rn.f64 	%fd353, %fd352, %fd304, 0d0000000000000000;
	ld.global.nc.f64 	%fd354, [%rd1+48];
	fma.rn.f64 	%fd355, %fd354, %fd305, 0d0000000000000000;
	ld.global.nc.f64 	%fd356, [%rd2+56];
	fma.rn.f64 	%fd357, %fd356, %fd308, %fd353;
	ld.global.nc.f64 	%fd358, [%rd1+56];
	fma.rn.f64 	%fd359, %fd358, %fd309, %fd355;
	ld.global.nc.f64 	%fd360, [%rd2+64];
	fma.rn.f64 	%fd361, %fd360, %fd312, %fd357;
	ld.global.nc.f64 	%fd362, [%rd1+64];
	fma.rn.f64 	%fd363, %fd362, %fd313, %fd359;
	ld.global.nc.f64 	%fd364, [%rd2+72];
	fma.rn.f64 	%fd365, %fd364, %fd316, %fd361;
	ld.global.nc.f64 	%fd366, [%rd1+72];
	fma.rn.f64 	%fd367, %fd366, %fd317, %fd363;
	ld.global.nc.f64 	%fd368, [%rd2+80];
	fma.rn.f64 	%fd369, %fd368, %fd320, %fd365;
	ld.global.nc.f64 	%fd370, [%rd1+80];
	fma.rn.f64 	%fd371, %fd370, %fd321, %fd367;
	ld.global.nc.f64 	%fd372, [%rd2+88];
	fma.rn.f64 	%fd373, %fd372, %fd324, %fd369;
	ld.global.nc.f64 	%fd374, [%rd1+88];
	fma.rn.f64 	%fd375, %fd374, %fd325, %fd371;
	sub.f64 	%fd376, %fd373, %fd375;
	st.shared.f64 	[%r19+960], %fd376;
	add.f64 	%fd377, %fd375, %fd373;
	st.shared.f64 	[%r19+96], %fd377;
	ld.global.nc.f64 	%fd378, [%rd2+96];
	fma.rn.f64 	%fd379, %fd378, %fd304, 0d0000000000000000;
	ld.global.nc.f64 	%fd380, [%rd1+96];
	fma.rn.f64 	%fd381, %fd380, %fd305, 0d0000000000000000;
	ld.global.nc.f64 	%fd382, [%rd2+104];
	fma.rn.f64 	%fd383, %fd382, %fd308, %fd379;
	ld.global.nc.f64 	%fd384, [%rd1+104];
	fma.rn.f64 	%fd385, %fd384, %fd309, %fd381;
	ld.global.nc.f64 	%fd386, [%rd2+112];
	fma.rn.f64 	%fd387, %fd386, %fd312, %fd383;
	ld.global.nc.f64 	%fd388, [%rd1+112];
	fma.rn.f64 	%fd389, %fd388, %fd313, %fd385;
	ld.global.nc.f64 	%fd390, [%rd2+120];
	fma.rn.f64 	%fd391, %fd390, %fd316, %fd387;
	ld.global.nc.f64 	%fd392, [%rd1+120];
	fma.rn.f64 	%fd393, %fd392, %fd317, %fd389;
	ld.global.nc.f64 	%fd394, [%rd2+128];
	fma.rn.f64 	%fd395, %fd394, %fd320, %fd391;
	ld.global.nc.f64 	%fd396, [%rd1+128];
	fma.rn.f64 	%fd397, %fd396, %fd321, %fd393;
	ld.global.nc.f64 	%fd398, [%rd2+136];
	fma.rn.f64 	%fd399, %fd398, %fd324, %fd395;
	ld.global.nc.f64 	%fd400, [%rd1+136];
	fma.rn.f64 	%fd401, %fd400, %fd325, %fd397;
	sub.f64 	%fd402, %fd399, %fd401;
	st.shared.f64 	[%r19+864], %fd402;
	add.f64 	%fd403, %fd401, %fd399;
	st.shared.f64 	[%r19+192], %fd403;
	ld.global.nc.f64 	%fd404, [%rd2+144];
	fma.rn.f64 	%fd405, %fd404, %fd304, 0d0000000000000000;
	ld.global.nc.f64 	%fd406, [%rd1+144];
	fma.rn.f64 	%fd407, %fd406, %fd305, 0d0000000000000000;
	ld.global.nc.f64 	%fd408, [%rd2+152];
	fma.rn.f64 	%fd409, %fd408, %fd308, %fd405;
	ld.global.nc.f64 	%fd410, [%rd1+152];
	fma.rn.f64 	%fd411, %fd410, %fd309, %fd407;
	ld.global.nc.f64 	%fd412, [%rd2+160];
	fma.rn.f64 	%fd413, %fd412, %fd312, %fd409;
	ld.global.nc.f64 	%fd414, [%rd1+160];
	fma.rn.f64 	%fd415, %fd414, %fd313, %fd411;
	ld.global.nc.f64 	%fd416, [%rd2+168];
	fma.rn.f64 	%fd417, %fd416, %fd316, %fd413;
	ld.global.nc.f64 	%fd418, [%rd1+168];
	fma.rn.f64 	%fd419, %fd418, %fd317, %fd415;
	ld.global.nc.f64 	%fd420, [%rd2+176];
	fma.rn.f64 	%fd421, %fd420, %fd320, %fd417;
	ld.global.nc.f64 	%fd422, [%rd1+176];
	fma.rn.f64 	%fd423, %fd422, %fd321, %fd419;
	ld.global.nc.f64 	%fd424, [%rd2+184];
	fma.rn.f64 	%fd425, %fd424, %fd324, %fd421;
	ld.global.nc.f64 	%fd426, [%rd1+184];
	fma.rn.f64 	%fd427, %fd426, %fd325, %fd423;
	sub.f64 	%fd428, %fd425, %fd427;
	st.shared.f64 	[%r19+768], %fd428;
	add.f64 	%fd429, %fd427, %fd425;
	st.shared.f64 	[%r19+288], %fd429;
	ld.global.nc.f64 	%fd430, [%rd2+192];
	fma.rn.f64 	%fd431, %fd430, %fd304, 0d0000000000000000;
	ld.global.nc.f64 	%fd432, [%rd1+192];
	fma.rn.f64 	%fd433, %fd432, %fd305, 0d0000000000000000;
	ld.global.nc.f64 	%fd434, [%rd2+200];
	fma.rn.f64 	%fd435, %fd434, %fd308, %fd431;
	ld.global.nc.f64 	%fd436, [%rd1+200];
	fma.rn.f64 	%fd437, %fd436, %fd309, %fd433;
	ld.global.nc.f64 	%fd438, [%rd2+208];
	fma.rn.f64 	%fd439, %fd438, %fd312, %fd435;
	ld.global.nc.f64 	%fd440, [%rd1+208];
	fma.rn.f64 	%fd441, %fd440, %fd313, %fd437;
	ld.global.nc.f64 	%fd442, [%rd2+216];
	fma.rn.f64 	%fd443, %fd442, %fd316, %fd439;
	ld.global.nc.f64 	%fd444, [%rd1+216];
	fma.rn.f64 	%fd445, %fd444, %fd317, %fd441;
	ld.global.nc.f64 	%fd446, [%rd2+224];
	fma.rn.f64 	%fd447, %fd446, %fd320, %fd443;
	ld.global.nc.f64 	%fd448, [%rd1+224];
	fma.rn.f64 	%fd449, %fd448, %fd321, %fd445;
	ld.global.nc.f64 	%fd450, [%rd2+232];
	fma.rn.f64 	%fd451, %fd450, %fd324, %fd447;
	ld.global.nc.f64 	%fd452, [%rd1+232];
	fma.rn.f64 	%fd453, %fd452, %fd325, %fd449;
	sub.f64 	%fd454, %fd451, %fd453;
	st.shared.f64 	[%r19+672], %fd454;
	add.f64 	%fd455, %fd453, %fd451;
	st.shared.f64 	[%r19+384], %fd455;
	ld.global.nc.f64 	%fd456, [%rd2+240];
	fma.rn.f64 	%fd457, %fd456, %fd304, 0d0000000000000000;
	ld.global.nc.f64 	%fd458, [%rd1+240];
	fma.rn.f64 	%fd459, %fd458, %fd305, 0d0000000000000000;
	ld.global.nc.f64 	%fd460, [%rd2+248];
	fma.rn.f64 	%fd461, %fd460, %fd308, %fd457;
	ld.global.nc.f64 	%fd462, [%rd1+248];
	fma.rn.f64 	%fd463, %fd462, %fd309, %fd459;
	ld.global.nc.f64 	%fd464, [%rd2+256];
	fma.rn.f64 	%fd465, %fd464, %fd312, %fd461;
	ld.global.nc.f64 	%fd466, [%rd1+256];
	fma.rn.f64 	%fd467, %fd466, %fd313, %fd463;
	ld.global.nc.f64 	%fd468, [%rd2+264];
	fma.rn.f64 	%fd469, %fd468, %fd316, %fd465;
	ld.global.nc.f64 	%fd470, [%rd1+264];
	fma.rn.f64 	%fd471, %fd470, %fd317, %fd467;
	ld.global.nc.f64 	%fd472, [%rd2+272];
	fma.rn.f64 	%fd473, %fd472, %fd320, %fd469;
	ld.global.nc.f64 	%fd474, [%rd1+272];
	fma.rn.f64 	%fd475, %fd474, %fd321, %fd471;
	ld.global.nc.f64 	%fd476, [%rd2+280];
	fma.rn.f64 	%fd477, %fd476, %fd324, %fd473;
	ld.global.nc.f64 	%fd478, [%rd1+280];
	fma.rn.f64 	%fd479, %fd478, %fd325, %fd475;
	sub.f64 	%fd480, %fd477, %fd479;
	st.shared.f64 	[%r19+576], %fd480;
	add.f64 	%fd481, %fd479, %fd477;
	st.shared.f64 	[%r19+480], %fd481;
$L__BB305_6:
	ld.param.u64 	%rd21, [_Z30massMatrixMultiplyGlobalKernelILi12ELi12ELi1EEviPKdS1_S1_S1_Pd_param_3];
	ld.param.u64 	%rd20, [_Z30massMatrixMultiplyGlobalKernelILi12ELi12ELi1EEviPKdS1_S1_S1_Pd_param_2];
	ld.param.u64 	%rd19, [_Z30massMatrixMultiplyGlobalKernelILi12ELi12ELi1EEviPKdS1_S1_S1_Pd_param_1];
	mov.u32 	%r20, %tid.x;
	setp.gt.u32 	%p7, %r20, 143;
	bar.sync 	0;
	cvt.u16.u32 	%rs9, %r20;
	mul.hi.u16 	%rs10, %rs9, 5462;
	cvt.u32.u16 	%r7, %rs10;
	mov.u32 	%r21, %tid.y;
	mov.u32 	%r22, _ZZ30massMatrixMultiplyGlobalKernelILi12ELi12ELi1EEviPKdS1_S1_S1_PdE6s_tmp1;
	mad.lo.s32 	%r23, %r21, 13824, %r22;
	mul.wide.u16 	%r24, %rs10, 1152;
	add.s32 	%r25, %r23, %r24;
	mad.lo.s32 	%r26, %r4, 96, %r25;
	ld.shared.f64 	%fd482, [%r26];
	ld.shared.f64 	%fd483, [%r26+88];
	add.f64 	%fd484, %fd482, %fd483;
	sub.f64 	%fd485, %fd482, %fd483;
	ld.shared.f64 	%fd486, [%r26+8];
	ld.shared.f64 	%fd487, [%r26+80];
	add.f64 	%fd488, %fd486, %fd487;
	sub.f64 	%fd489, %fd486, %fd487;
	ld.shared.f64 	%fd490, [%r26+16];
	ld.shared.f64 	%fd491, [%r26+72];
	add.f64 	%fd492, %fd490, %fd491;
	sub.f64 	%fd493, %fd490, %fd491;
	ld.shared.f64 	%fd494, [%r26+24];
	ld.shared.f64 	%fd495, [%r26+64];
	add.f64 	%fd496, %fd494, %fd495;
	sub.f64 	%fd497, %fd494, %fd495;
	ld.shared.f64 	%fd498, [%r26+32];
	ld.shared.f64 	%fd499, [%r26+56];
	add.f64 	%fd500, %fd498, %fd499;
	sub.f64 	%fd501, %fd498, %fd499;
	ld.shared.f64 	%fd502, [%r26+40];
	ld.shared.f64 	%fd503, [%r26+48];
	add.f64 	%fd504, %fd502, %fd503;
	sub.f64 	%fd505, %fd502, %fd503;
	mov.u32 	%r27, %ctaid.x;
	add.s32 	%r28, %r27, %r21;
	mov.b32 	%r29, {%rs10, %rs1};
	mov.b32 	%r30, 11;
	mov.b32 	%r31, 3216;
	dp2a.lo.u32.u32 	%r32, %r29, %r31, %r30;
	mad.lo.s32 	%r33, %r28, 1728, %r32;
	cvta.to.global.u64 	%rd11, %rd20;
	ld.global.nc.f64 	%fd25, [%rd11];
	fma.rn.f64 	%fd506, %fd25, %fd484, 0d0000000000000000;
	cvta.to.global.u64 	%rd12, %rd21;
	ld.global.nc.f64 	%fd26, [%rd12];
	fma.rn.f64 	%fd507, %fd26, %fd485, 0d0000000000000000;
	ld.global.nc.f64 	%fd27, [%rd11+8];
	fma.rn.f64 	%fd508, %fd27, %fd488, %fd506;
	ld.global.nc.f64 	%fd28, [%rd12+8];
	fma.rn.f64 	%fd509, %fd28, %fd489, %fd507;
	ld.global.nc.f64 	%fd29, [%rd11+16];
	fma.rn.f64 	%fd510, %fd29, %fd492, %fd508;
	ld.global.nc.f64 	%fd30, [%rd12+16];
	fma.rn.f64 	%fd511, %fd30, %fd493, %fd509;
	ld.global.nc.f64 	%fd31, [%rd11+24];
	fma.rn.f64 	%fd512, %fd31, %fd496, %fd510;
	ld.global.nc.f64 	%fd32, [%rd12+24];
	fma.rn.f64 	%fd513, %fd32, %fd497, %fd511;
	ld.global.nc.f64 	%fd33, [%rd11+32];
	fma.rn.f64 	%fd514, %fd33, %fd500, %fd512;
	ld.global.nc.f64 	%fd34, [%rd12+32];
	fma.rn.f64 	%fd515, %fd34, %fd501, %fd513;
	ld.global.nc.f64 	%fd35, [%rd11+40];
	fma.rn.f64 	%fd516, %fd35, %fd504, %fd514;
	ld.global.nc.f64 	%fd36, [%rd12+40];
	fma.rn.f64 	%fd517, %fd36, %fd505, %fd515;
	cvta.to.global.u64 	%rd13, %rd19;
	mul.wide.s32 	%rd14, %r33, 8;
	add.s64 	%rd15, %rd13, %rd14;
	ld.global.nc.f64 	%fd518, [%rd15];
	ld.global.nc.f64 	%fd519, [%rd15+-88];
	sub.f64 	%fd520, %fd516, %fd517;
	mul.f64 	%fd914, %fd520, %fd518;
	add.f64 	%fd521, %fd516, %fd517;
	mul.f64 	%fd925, %fd521, %fd519;
	ld.global.nc.f64 	%fd39, [%rd11+48];
	fma.rn.f64 	%fd522, %fd39, %fd484, 0d0000000000000000;
	ld.global.nc.f64 	%fd40, [%rd12+48];
	fma.rn.f64 	%fd523, %fd40, %fd485, 0d0000000000000000;
	ld.global.nc.f64 	%fd41, [%rd11+56];
	fma.rn.f64 	%fd524, %fd41, %fd488, %fd522;
	ld.global.nc.f64 	%fd42, [%rd12+56];
	fma.rn.f64 	%fd525, %fd42, %fd489, %fd523;
	ld.global.nc.f64 	%fd43, [%rd11+64];
	fma.rn.f64 	%fd526, %fd43, %fd492, %fd524;
	ld.global.nc.f64 	%fd44, [%rd12+64];
	fma.rn.f64 	%fd527, %fd44, %fd493, %fd525;
	ld.global.nc.f64 	%fd45, [%rd11+72];
	fma.rn.f64 	%fd528, %fd45, %fd496, %fd526;
	ld.global.nc.f64 	%fd46, [%rd12+72];
	fma.rn.f64 	%fd529, %fd46, %fd497, %fd527;
	ld.global.nc.f64 	%fd47, [%rd11+80];
	fma.rn.f64 	%fd530, %fd47, %fd500, %fd528;
	ld.global.nc.f64 	%fd48, [%rd12+80];
	fma.rn.f64 	%fd531, %fd48, %fd501, %fd529;
	ld.global.nc.f64 	%fd49, [%rd11+88];
	fma.rn.f64 	%fd532, %fd49, %fd504, %fd530;
	ld.global.nc.f64 	%fd50, [%rd12+88];
	fma.rn.f64 	%fd533, %fd50, %fd505, %fd531;
	ld.global.nc.f64 	%fd534, [%rd15+-8];
	ld.global.nc.f64 	%fd535, [%rd15+-80];
	sub.f64 	%fd536, %fd532, %fd533;
	mul.f64 	%fd915, %fd536, %fd534;
	add.f64 	%fd537, %fd532, %fd533;
	mul.f64 	%fd924, %fd537, %fd535;
	ld.global.nc.f64 	%fd53, [%rd11+96];
	fma.rn.f64 	%fd538, %fd53, %fd484, 0d0000000000000000;
	ld.global.nc.f64 	%fd54, [%rd12+96];
	fma.rn.f64 	%fd539, %fd54, %fd485, 0d0000000000000000;
	ld.global.nc.f64 	%fd55, [%rd11+104];
	fma.rn.f64 	%fd540, %fd55, %fd488, %fd538;
	ld.global.nc.f64 	%fd56, [%rd12+104];
	fma.rn.f64 	%fd541, %fd56, %fd489, %fd539;
	ld.global.nc.f64 	%fd57, [%rd11+112];
	fma.rn.f64 	%fd542, %fd57, %fd492, %fd540;
	ld.global.nc.f64 	%fd58, [%rd12+112];
	fma.rn.f64 	%fd543, %fd58, %fd493, %fd541;
	ld.global.nc.f64 	%fd59, [%rd11+120];
	fma.rn.f64 	%fd544, %fd59, %fd496, %fd542;
	ld.global.nc.f64 	%fd60, [%rd12+120];
	fma.rn.f64 	%fd545, %fd60, %fd497, %fd543;
	ld.global.nc.f64 	%fd61, [%rd11+128];
	fma.rn.f64 	%fd546, %fd61, %fd500, %fd544;
	ld.global.nc.f64 	%fd62, [%rd12+128];
	fma.rn.f64 	%fd547, %fd62, %fd501, %fd545;
	ld.global.nc.f64 	%fd63, [%rd11+136];
	fma.rn.f64 	%fd548, %fd63, %fd504, %fd546;
	ld.global.nc.f64 	%fd64, [%rd12+136];
	fma.rn.f64 	%fd549, %fd64, %fd505, %fd547;
	ld.global.nc.f64 	%fd550, [%rd15+-16];
	ld.global.nc.f64 	%fd551, [%rd15+-72];
	sub.f64 	%fd552, %fd548, %fd549;
	mul.f64 	%fd916, %fd552, %fd550;
	add.f64 	%fd553, %fd548, %fd549;
	mul.f64 	%fd923, %fd553, %fd551;
	ld.global.nc.f64 	%fd67, [%rd11+144];
	fma.rn.f64 	%fd554, %fd67, %fd484, 0d0000000000000000;
	ld.global.nc.f64 	%fd68, [%rd12+144];
	fma.rn.f64 	%fd555, %fd68, %fd485, 0d0000000000000000;
	ld.global.nc.f64 	%fd69, [%rd11+152];
	fma.rn.f64 	%fd556, %fd69, %fd488, %fd554;
	ld.global.nc.f64 	%fd70, [%rd12+152];
	fma.rn.f64 	%fd557, %fd70, %fd489, %fd555;
	ld.global.nc.f64 	%fd71, [%rd11+160];
	fma.rn.f64 	%fd558, %fd71, %fd492, %fd556;
	ld.global.nc.f64 	%fd72, [%rd12+160];
	fma.rn.f64 	%fd559, %fd72, %fd493, %fd557;
	ld.global.nc.f64 	%fd73, [%rd11+168];
	fma.rn.f64 	%fd560, %fd73, %fd496, %fd558;
	ld.global.nc.f64 	%fd74, [%rd12+168];
	fma.rn.f64 	%fd561, %fd74, %fd497, %fd559;
	ld.global.nc.f64 	%fd75, [%rd11+176];
	fma.rn.f64 	%fd562, %fd75, %fd500, %fd560;
	ld.global.nc.f64 	%fd76, [%rd12+176];
	fma.rn.f64 	%fd563, %fd76, %fd501, %fd561;
	ld.global.nc.f64 	%fd77, [%rd11+184];
	fma.rn.f64 	%fd564, %fd77, %fd504, %fd562;
	ld.global.nc.f64 	%fd78, [%rd12+184];
	fma.rn.f64 	%fd565, %fd78, %fd505, %fd563;
	ld.global.nc.f64 	%fd566, [%rd15+-24];
	ld.global.nc.f64 	%fd567, [%rd15+-64];
	sub.f64 	%fd568, %fd564, %fd565;
	mul.f64 	%fd917, %fd568, %fd566;
	add.f64 	%fd569, %fd564, %fd565;
	mul.f64 	%fd922, %fd569, %fd567;
	ld.global.nc.f64 	%fd81, [%rd11+192];
	fma.rn.f64 	%fd570, %fd81, %fd484, 0d0000000000000000;
	ld.global.nc.f64 	%fd82, [%rd12+192];
	fma.rn.f64 	%fd571, %fd82, %fd485, 0d0000000000000000;
	ld.global.nc.f64 	%fd83, [%rd11+200];
	fma.rn.f64 	%fd572, %fd83, %fd488, %fd570;
	ld.global.nc.f64 	%fd84, [%rd12+200];
	fma.rn.f64 	%fd573, %fd84, %fd489, %fd571;
	ld.global.nc.f64 	%fd85, [%rd11+208];
	fma.rn.f64 	%fd574, %fd85, %fd492, %fd572;
	ld.global.nc.f64 	%fd86, [%rd12+208];
	fma.rn.f64 	%fd575, %fd86, %fd493, %fd573;
	ld.global.nc.f64 	%fd87, [%rd11+216];
	fma.rn.f64 	%fd576, %fd87, %fd496, %fd574;
	ld.global.nc.f64 	%fd88, [%rd12+216];
	fma.rn.f64 	%fd577, %fd88, %fd497, %fd575;
	ld.global.nc.f64 	%fd89, [%rd11+224];
	fma.rn.f64 	%fd578, %fd89, %fd500, %fd576;
	ld.global.nc.f64 	%fd90, [%rd12+224];
	fma.rn.f64 	%fd579, %fd90, %fd501, %fd577;
	ld.global.nc.f64 	%fd91, [%rd11+232];
	fma.rn.f64 	%fd580, %fd91, %fd504, %fd578;
	ld.global.nc.f64 	%fd92, [%rd12+232];
	fma.rn.f64 	%fd581, %fd92, %fd505, %fd579;
	ld.global.nc.f64 	%fd582, [%rd15+-32];
	ld.global.nc.f64 	%fd583, [%rd15+-56];
	sub.f64 	%fd584, %fd580, %fd581;
	mul.f64 	%fd918, %fd584, %fd582;
	add.f64 	%fd585, %fd580, %fd581;
	mul.f64 	%fd921, %fd585, %fd583;
	ld.global.nc.f64 	%fd95, [%rd11+240];
	fma.rn.f64 	%fd586, %fd95, %fd484, 0d0000000000000000;
	ld.global.nc.f64 	%fd96, [%rd12+240];
	fma.rn.f64 	%fd587, %fd96, %fd485, 0d0000000000000000;
	ld.global.nc.f64 	%fd97, [%rd11+248];
	fma.rn.f64 	%fd588, %fd97, %fd488, %fd586;
	ld.global.nc.f64 	%fd98, [%rd12+248];
	fma.rn.f64 	%fd589, %fd98, %fd489, %fd587;
	ld.global.nc.f64 	%fd99, [%rd11+256];
	fma.rn.f64 	%fd590, %fd99, %fd492, %fd588;
	ld.global.nc.f64 	%fd100, [%rd12+256];
	fma.rn.f64 	%fd591, %fd100, %fd493, %fd589;
	ld.global.nc.f64 	%fd101, [%rd11+264];
	fma.rn.f64 	%fd592, %fd101, %fd496, %fd590;
	ld.global.nc.f64 	%fd102, [%rd12+264];
	fma.rn.f64 	%fd593, %fd102, %fd497, %fd591;
	ld.global.nc.f64 	%fd103, [%rd11+272];
	fma.rn.f64 	%fd594, %fd103, %fd500, %fd592;
	ld.global.nc.f64 	%fd104, [%rd12+272];
	fma.rn.f64 	%fd595, %fd104, %fd501, %fd593;
	ld.global.nc.f64 	%fd105, [%rd11+280];
	fma.rn.f64 	%fd596, %fd105, %fd504, %fd594;
	ld.global.nc.f64 	%fd106, [%rd12+280];
	fma.rn.f64 	%fd597, %fd106, %fd505, %fd595;
	ld.global.nc.f64 	%fd598, [%rd15+-40];
	ld.global.nc.f64 	%fd599, [%rd15+-48];
	sub.f64 	%fd600, %fd596, %fd597;
	mul.f64 	%fd919, %fd600, %fd598;
	add.f64 	%fd601, %fd596, %fd597;
	mul.f64 	%fd920, %fd601, %fd599;
	bar.sync 	0;
	add.f64 	%fd602, %fd925, %fd914;
	sub.f64 	%fd603, %fd925, %fd914;
	add.f64 	%fd604, %fd924, %fd915;
	sub.f64 	%fd605, %fd924, %fd915;
	add.f64 	%fd606, %fd923, %fd916;
	sub.f64 	%fd607, %fd923, %fd916;
	add.f64 	%fd608, %fd922, %fd917;
	sub.f64 	%fd609, %fd922, %fd917;
	add.f64 	%fd610, %fd921, %fd918;
	sub.f64 	%fd611, %fd921, %fd918;
	add.f64 	%fd612, %fd920, %fd919;
	sub.f64 	%fd613, %fd920, %fd919;
	fma.rn.f64 	%fd614, %fd25, %fd602, 0d0000000000000000;
	fma.rn.f64 	%fd615, %fd26, %fd603, 0d0000000000000000;
	fma.rn.f64 	%fd616, %fd39, %fd604, %fd614;
	fma.rn.f64 	%fd617, %fd40, %fd605, %fd615;
	fma.rn.f64 	%fd618, %fd53, %fd606, %fd616;
	fma.rn.f64 	%fd619, %fd54, %fd607, %fd617;
	fma.rn.f64 	%fd620, %fd67, %fd608, %fd618;
	fma.rn.f64 	%fd621, %fd68, %fd609, %fd619;
	fma.rn.f64 	%fd622, %fd81, %fd610, %fd620;
	fma.rn.f64 	%fd623, %fd82, %fd611, %fd621;
	fma.rn.f64 	%fd624, %fd95, %fd612, %fd622;
	fma.rn.f64 	%fd625, %fd96, %fd613, %fd623;
	sub.f64 	%fd626, %fd624, %fd625;
	st.shared.f64 	[%r26+88], %fd626;
	add.f64 	%fd627, %fd624, %fd625;
	st.shared.f64 	[%r26], %fd627;
	fma.rn.f64 	%fd628, %fd27, %fd602, 0d0000000000000000;
	fma.rn.f64 	%fd629, %fd28, %fd603, 0d0000000000000000;
	fma.rn.f64 	%fd630, %fd41, %fd604, %fd628;
	fma.rn.f64 	%fd631, %fd42, %fd605, %fd629;
	fma.rn.f64 	%fd632, %fd55, %fd606, %fd630;
	fma.rn.f64 	%fd633, %fd56, %fd607, %fd631;
	fma.rn.f64 	%fd634, %fd69, %fd608, %fd632;
	fma.rn.f64 	%fd635, %fd70, %fd609, %fd633;
	fma.rn.f64 	%fd636, %fd83, %fd610, %fd634;
	fma.rn.f64 	%fd637, %fd84, %fd611, %fd635;
	fma.rn.f64 	%fd638, %fd97, %fd612, %fd636;
	fma.rn.f64 	%fd639, %fd98, %fd613, %fd637;
	sub.f64 	%fd640, %fd638, %fd639;
	st.shared.f64 	[%r26+80], %fd640;
	add.f64 	%fd641, %fd638, %fd639;
	st.shared.f64 	[%r26+8], %fd641;
	fma.rn.f64 	%fd642, %fd29, %fd602, 0d0000000000000000;
	fma.rn.f64 	%fd643, %fd30, %fd603, 0d0000000000000000;
	fma.rn.f64 	%fd644, %fd43, %fd604, %fd642;
	fma.rn.f64 	%fd645, %fd44, %fd605, %fd643;
	fma.rn.f64 	%fd646, %fd57, %fd606, %fd644;
	fma.rn.f64 	%fd647, %fd58, %fd607, %fd645;
	fma.rn.f64 	%fd648, %fd71, %fd608, %fd646;
	fma.rn.f64 	%fd649, %fd72, %fd609, %fd647;
	fma.rn.f64 	%fd650, %fd85, %fd610, %fd648;
	fma.rn.f64 	%fd651, %fd86, %fd611, %fd649;
	fma.rn.f64 	%fd652, %fd99, %fd612, %fd650;
	fma.rn.f64 	%fd653, %fd100, %fd613, %fd651;
	sub.f64 	%fd654, %fd652, %fd653;
	st.shared.f64 	[%r26+72], %fd654;
	add.f64 	%fd655, %fd652, %fd653;
	st.shared.f64 	[%r26+16], %fd655;
	fma.rn.f64 	%fd656, %fd31, %fd602, 0d0000000000000000;
	fma.rn.f64 	%fd657, %fd32, %fd603, 0d0000000000000000;
	fma.rn.f64 	%fd658, %fd45, %fd604, %fd656;
	fma.rn.f64 	%fd659, %fd46, %fd605, %fd657;
	fma.rn.f64 	%fd660, %fd59, %fd606, %fd658;
	fma.rn.f64 	%fd661, %fd60, %fd607, %fd659;
	fma.rn.f64 	%fd662, %fd73, %fd608, %fd660;
	fma.rn.f64 	%fd663, %fd74, %fd609, %fd661;
	fma.rn.f64 	%fd664, %fd87, %fd610, %fd662;
	fma.rn.f64 	%fd665, %fd88, %fd611, %fd663;
	fma.rn.f64 	%fd666, %fd101, %fd612, %fd664;
	fma.rn.f64 	%fd667, %fd102, %fd613, %fd665;
	sub.f64 	%fd668, %fd666, %fd667;
	st.shared.f64 	[%r26+64], %fd668;
	add.f64 	%fd669, %fd666, %fd667;
	st.shared.f64 	[%r26+24], %fd669;
	fma.rn.f64 	%fd670, %fd33, %fd602, 0d0000000000000000;
	fma.rn.f64 	%fd671, %fd34, %fd603, 0d0000000000000000;
	fma.rn.f64 	%fd672, %fd47, %fd604, %fd670;
	fma.rn.f64 	%fd673, %fd48, %fd605, %fd671;
	fma.rn.f64 	%fd674, %fd61, %fd606, %fd672;
	fma.rn.f64 	%fd675, %fd62, %fd607, %fd673;
	fma.rn.f64 	%fd676, %fd75, %fd608, %fd674;
	fma.rn.f64 	%fd677, %fd76, %fd609, %fd675;
	fma.rn.f64 	%fd678, %fd89, %fd610, %fd676;
	fma.rn.f64 	%fd679, %fd90, %fd611, %fd677;
	fma.rn.f64 	%fd680, %fd103, %fd612, %fd678;
	fma.rn.f64 	%fd681, %fd104, %fd613, %fd679;
	sub.f64 	%fd682, %fd680, %fd681;
	st.shared.f64 	[%r26+56], %fd682;
	add.f64 	%fd683, %fd680, %fd681;
	st.shared.f64 	[%r26+32], %fd683;
	fma.rn.f64 	%fd684, %fd35, %fd602, 0d0000000000000000;
	fma.rn.f64 	%fd685, %fd36, %fd603, 0d0000000000000000;
	fma.rn.f64 	%fd686, %fd49, %fd604, %fd684;
	fma.rn.f64 	%fd687, %fd50, %fd605, %fd685;
	fma.rn.f64 	%fd688, %fd63, %fd606, %fd686;
	fma.rn.f64 	%fd689, %fd64, %fd607, %fd687;
	fma.rn.f64 	%fd690, %fd77, %fd608, %fd688;
	fma.rn.f64 	%fd691, %fd78, %fd609, %fd689;
	fma.rn.f64 	%fd692, %fd91, %fd610, %fd690;
	fma.rn.f64 	%fd693, %fd92, %fd611, %fd691;
	fma.rn.f64 	%fd694, %fd105, %fd612, %fd692;
	fma.rn.f64 	%fd695, %fd106, %fd613, %fd693;
	sub.f64 	%fd696, %fd694, %fd695;
	st.shared.f64 	[%r26+48], %fd696;
	add.f64 	%fd697, %fd694, %fd695;
	st.shared.f64 	[%r26+40], %fd697;
	bar.sync 	0;
	@%p7 bra 	$L__BB305_8;
	mov.u32 	%r34, %tid.y;
	mov.u32 	%r35, _ZZ30massMatrixMultiplyGlobalKernelILi12ELi12ELi1EEviPKdS1_S1_S1_PdE6s_tmp1;
	mad.lo.s32 	%r36, %r34, 13824, %r35;
	mad.lo.s32 	%r37, %r7, 1152, %r36;
	mad.lo.s32 	%r38, %r4, 96, %r37;
	mad.lo.s32 	%r39, %r4, -88, %r38;
	ld.shared.f64 	%fd698, [%r39];
	ld.shared.f64 	%fd699, [%r39+1056];
	add.f64 	%fd700, %fd698, %fd699;
	sub.f64 	%fd701, %fd698, %fd699;
	ld.shared.f64 	%fd702, [%r39+96];
	ld.shared.f64 	%fd703, [%r39+960];
	add.f64 	%fd704, %fd702, %fd703;
	sub.f64 	%fd705, %fd702, %fd703;
	ld.shared.f64 	%fd706, [%r39+192];
	ld.shared.f64 	%fd707, [%r39+864];
	add.f64 	%fd708, %fd706, %fd707;
	sub.f64 	%fd709, %fd706, %fd707;
	ld.shared.f64 	%fd710, [%r39+288];
	ld.shared.f64 	%fd711, [%r39+768];
	add.f64 	%fd712, %fd710, %fd711;
	sub.f64 	%fd713, %fd710, %fd711;
	ld.shared.f64 	%fd714, [%r39+384];
	ld.shared.f64 	%fd715, [%r39+672];
	add.f64 	%fd716, %fd714, %fd715;
	sub.f64 	%fd717, %fd714, %fd715;
	ld.shared.f64 	%fd718, [%r39+480];
	ld.shared.f64 	%fd719, [%r39+576];
	add.f64 	%fd720, %fd718, %fd719;
	sub.f64 	%fd721, %fd718, %fd719;
	fma.rn.f64 	%fd722, %fd25, %fd700, 0d0000000000000000;
	fma.rn.f64 	%fd723, %fd26, %fd701, 0d0000000000000000;
	fma.rn.f64 	%fd724, %fd39, %fd704, %fd722;
	fma.rn.f64 	%fd725, %fd40, %fd705, %fd723;
	fma.rn.f64 	%fd726, %fd53, %fd708, %fd724;
	fma.rn.f64 	%fd727, %fd54, %fd709, %fd725;
	fma.rn.f64 	%fd728, %fd67, %fd712, %fd726;
	fma.rn.f64 	%fd729, %fd68, %fd713, %fd727;
	fma.rn.f64 	%fd730, %fd81, %fd716, %fd728;
	fma.rn.f64 	%fd731, %fd82, %fd717, %fd729;
	fma.rn.f64 	%fd732, %fd95, %fd720, %fd730;
	fma.rn.f64 	%fd733, %fd96, %fd721, %fd731;
	sub.f64 	%fd734, %fd732, %fd733;
	st.shared.f64 	[%r39+1056], %fd734;
	add.f64 	%fd735, %fd732, %fd733;
	st.shared.f64 	[%r39], %fd735;
	fma.rn.f64 	%fd736, %fd27, %fd700, 0d0000000000000000;
	fma.rn.f64 	%fd737, %fd28, %fd701, 0d0000000000000000;
	fma.rn.f64 	%fd738, %fd41, %fd704, %fd736;
	fma.rn.f64 	%fd739, %fd42, %fd705, %fd737;
	fma.rn.f64 	%fd740, %fd55, %fd708, %fd738;
	fma.rn.f64 	%fd741, %fd56, %fd709, %fd739;
	fma.rn.f64 	%fd742, %fd69, %fd712, %fd740;
	fma.rn.f64 	%fd743, %fd70, %fd713, %fd741;
	fma.rn.f64 	%fd744, %fd83, %fd716, %fd742;
	fma.rn.f64 	%fd745, %fd84, %fd717, %fd743;
	fma.rn.f64 	%fd746, %fd97, %fd720, %fd744;
	fma.rn.f64 	%fd747, %fd98, %fd721, %fd745;
	sub.f64 	%fd748, %fd746, %fd747;
	st.shared.f64 	[%r39+960], %fd748;
	add.f64 	%fd749, %fd746, %fd747;
	st.shared.f64 	[%r39+96], %fd749;
	fma.rn.f64 	%fd750, %fd29, %fd700, 0d0000000000000000;
	fma.rn.f64 	%fd751, %fd30, %fd701, 0d0000000000000000;
	fma.rn.f64 	%fd752, %fd43, %fd704, %fd750;
	fma.rn.f64 	%fd753, %fd44, %fd705, %fd751;
	fma.rn.f64 	%fd754, %fd57, %fd708, %fd752;
	fma.rn.f64 	%fd755, %fd58, %fd709, %fd753;
	fma.rn.f64 	%fd756, %fd71, %fd712, %fd754;
	fma.rn.f64 	%fd757, %fd72, %fd713, %fd755;
	fma.rn.f64 	%fd758, %fd85, %fd716, %fd756;
	fma.rn.f64 	%fd759, %fd86, %fd717, %fd757;
	fma.rn.f64 	%fd760, %fd99, %fd720, %fd758;
	fma.rn.f64 	%fd761, %fd100, %fd721, %fd759;
	sub.f64 	%fd762, %fd760, %fd761;
	st.shared.f64 	[%r39+864], %fd762;
	add.f64 	%fd763, %fd760, %fd761;
	st.shared.f64 	[%r39+192], %fd763;
	fma.rn.f64 	%fd764, %fd31, %fd700, 0d0000000000000000;
	fma.rn.f64 	%fd765, %fd32, %fd701, 0d0000000000000000;
	fma.rn.f64 	%fd766, %fd45, %fd704, %fd764;
	fma.rn.f64 	%fd767, %fd46, %fd705, %fd765;
	fma.rn.f64 	%fd768, %fd59, %fd708, %fd766;
	fma.rn.f64 	%fd769, %fd60, %fd709, %fd767;
	fma.rn.f64 	%fd770, %fd73, %fd712, %fd768;
	fma.rn.f64 	%fd771, %fd74, %fd713, %fd769;
	fma.rn.f64 	%fd772, %fd87, %fd716, %fd770;
	fma.rn.f64 	%fd773, %fd88, %fd717, %fd771;
	fma.rn.f64 	%fd774, %fd101, %fd720, %fd772;
	fma.rn.f64 	%fd775, %fd102, %fd721, %fd773;
	sub.f64 	%fd776, %fd774, %fd775;
	st.shared.f64 	[%r39+768], %fd776;
	add.f64 	%fd777, %fd774, %fd775;
	st.shared.f64 	[%r39+288], %fd777;
	fma.rn.f64 	%fd778, %fd33, %fd700, 0d0000000000000000;
	fma.rn.f64 	%fd779, %fd34, %fd701, 0d0000000000000000;
	fma.rn.f64 	%fd780, %fd47, %fd704, %fd778;
	fma.rn.f64 	%fd781, %fd48, %fd705, %fd779;
	fma.rn.f64 	%fd782, %fd61, %fd708, %fd780;
	fma.rn.f64 	%fd783, %fd62, %fd709, %fd781;
	fma.rn.f64 	%fd784, %fd75, %fd712, %fd782;
	fma.rn.f64 	%fd785, %fd76, %fd713, %fd783;
	fma.rn.f64 	%fd786, %fd89, %fd716, %fd784;
	fma.rn.f64 	%fd787, %fd90, %fd717, %fd785;
	fma.rn.f64 	%fd788, %fd103, %fd720, %fd786;
	fma.rn.f64 	%fd789, %fd104, %fd721, %fd787;
	sub.f64 	%fd790, %fd788, %fd789;
	st.shared.f64 	[%r39+672], %fd790;
	add.f64 	%fd791, %fd788, %fd789;
	st.shared.f64 	[%r39+384], %fd791;
	fma.rn.f64 	%fd792, %fd35, %fd700, 0d0000000000000000;
	fma.rn.f64 	%fd793, %fd36, %fd701, 0d0000000000000000;
	fma.rn.f64 	%fd794, %fd49, %fd704, %fd792;
	fma.rn.f64 	%fd795, %fd50, %fd705, %fd793;
	fma.rn.f64 	%fd796, %fd63, %fd708, %fd794;
	fma.rn.f64 	%fd797, %fd64, %fd709, %fd795;
	fma.rn.f64 	%fd798, %fd77, %fd712, %fd796;
	fma.rn.f64 	%fd799, %fd78, %fd713, %fd797;
	fma.rn.f64 	%fd800, %fd91, %fd716, %fd798;
	fma.rn.f64 	%fd801, %fd92, %fd717, %fd799;
	fma.rn.f64 	%fd802, %fd105, %fd720, %fd800;
	fma.rn.f64 	%fd803, %fd106, %fd721, %fd801;
	sub.f64 	%fd804, %fd802, %fd803;
	st.shared.f64 	[%r39+576], %fd804;
	add.f64 	%fd805, %fd802, %fd803;
	st.shared.f64 	[%r39+480], %fd805;
$L__BB305_8:
	mov.u32 	%r40, %tid.x;
	setp.gt.u32 	%p8, %r40, 143;
	bar.sync 	0;
	@%p8 bra 	$L__BB305_10;
	mov.u32 	%r41, %tid.y;
	mov.u32 	%r42, _ZZ30massMatrixMultiplyGlobalKernelILi12ELi12ELi1EEviPKdS1_S1_S1_PdE6s_tmp1;
	mad.lo.s32 	%r43, %r41, 13824, %r42;
	mad.lo.s32 	%r44, %r7, 1152, %r43;
	mad.lo.s32 	%r45, %r7, -1056, %r44;
	shl.b32 	%r46, %r4, 3;
	add.s32 	%r47, %r45, %r46;
	ld.shared.f64 	%fd806, [%r47];
	ld.shared.f64 	%fd807, [%r47+12672];
	add.f64 	%fd808, %fd806, %fd807;
	sub.f64 	%fd809, %fd806, %fd807;
	ld.shared.f64 	%fd810, [%r47+1152];
	ld.shared.f64 	%fd811, [%r47+11520];
	add.f64 	%fd812, %fd810, %fd811;
	sub.f64 	%fd813, %fd810, %fd811;
	ld.shared.f64 	%fd814, [%r47+2304];
	ld.shared.f64 	%fd815, [%r47+10368];
	add.f64 	%fd816, %fd814, %fd815;
	sub.f64 	%fd817, %fd814, %fd815;
	ld.shared.f64 	%fd818, [%r47+3456];
	ld.shared.f64 	%fd819, [%r47+9216];
	add.f64 	%fd820, %fd818, %fd819;
	sub.f64 	%fd821, %fd818, %fd819;
	ld.shared.f64 	%fd822, [%r47+4608];
	ld.shared.f64 	%fd823, [%r47+8064];
	add.f64 	%fd824, %fd822, %fd823;
	sub.f64 	%fd825, %fd822, %fd823;
	ld.shared.f64 	%fd826, [%r47+5760];
	ld.shared.f64 	%fd827, [%r47+6912];
	add.f64 	%fd828, %fd826, %fd827;
	sub.f64 	%fd829, %fd826, %fd827;
	fma.rn.f64 	%fd830, %fd25, %fd808, 0d0000000000000000;
	fma.rn.f64 	%fd831, %fd26, %fd809, 0d0000000000000000;
	fma.rn.f64 	%fd832, %fd39, %fd812, %fd830;
	fma.rn.f64 	%fd833, %fd40, %fd813, %fd831;
	fma.rn.f64 	%fd834, %fd53, %fd816, %fd832;
	fma.rn.f64 	%fd835, %fd54, %fd817, %fd833;
	fma.rn.f64 	%fd836, %fd67, %fd820, %fd834;
	fma.rn.f64 	%fd837, %fd68, %fd821, %fd835;
	fma.rn.f64 	%fd838, %fd81, %fd824, %fd836;
	fma.rn.f64 	%fd839, %fd82, %fd825, %fd837;
	fma.rn.f64 	%fd840, %fd95, %fd828, %fd838;
	fma.rn.f64 	%fd841, %fd96, %fd829, %fd839;
	sub.f64 	%fd914, %fd840, %fd841;
	add.f64 	%fd925, %fd840, %fd841;
	fma.rn.f64 	%fd842, %fd27, %fd808, 0d0000000000000000;
	fma.rn.f64 	%fd843, %fd28, %fd809, 0d0000000000000000;
	fma.rn.f64 	%fd844, %fd41, %fd812, %fd842;
	fma.rn.f64 	%fd845, %fd42, %fd813, %fd843;
	fma.rn.f64 	%fd846, %fd55, %fd816, %fd844;
	fma.rn.f64 	%fd847, %fd56, %fd817, %fd845;
	fma.rn.f64 	%fd848, %fd69, %fd820, %fd846;
	fma.rn.f64 	%fd849, %fd70, %fd821, %fd847;
	fma.rn.f64 	%fd850, %fd83, %fd824, %fd848;
	fma.rn.f64 	%fd851, %fd84, %fd825, %fd849;
	fma.rn.f64 	%fd852, %fd97, %fd828, %fd850;
	fma.rn.f64 	%fd853, %fd98, %fd829, %fd851;
	sub.f64 	%fd915, %fd852, %fd853;
	add.f64 	%fd924, %fd852, %fd853;
	fma.rn.f64 	%fd854, %fd29, %fd808, 0d0000000000000000;
	fma.rn.f64 	%fd855, %fd30, %fd809, 0d0000000000000000;
	fma.rn.f64 	%fd856, %fd43, %fd812, %fd854;
	fma.rn.f64 	%fd857, %fd44, %fd813, %fd855;
	fma.rn.f64 	%fd858, %fd57, %fd816, %fd856;
	fma.rn.f64 	%fd859, %fd58, %fd817, %fd857;
	fma.rn.f64 	%fd860, %fd71, %fd820, %fd858;
	fma.rn.f64 	%fd861, %fd72, %fd821, %fd859;
	fma.rn.f64 	%fd862, %fd85, %fd824, %fd860;
	fma.rn.f64 	%fd863, %fd86, %fd825, %fd861;
	fma.rn.f64 	%fd864, %fd99, %fd828, %fd862;
	fma.rn.f64 	%fd865, %fd100, %fd829, %fd863;
	sub.f64 	%fd916, %fd864, %fd865;
	add.f64 	%fd923, %fd864, %fd865;
	fma.rn.f64 	%fd866, %fd31, %fd808, 0d0000000000000000;
	fma.rn.f64 	%fd867, %fd32, %fd809, 0d0000000000000000;
	fma.rn.f64 	%fd868, %fd45, %fd812, %fd866;
	fma.rn.f64 	%fd869, %fd46, %fd813, %fd867;
	fma.rn.f64 	%fd870, %fd59, %fd816, %fd868;
	fma.rn.f64 	%fd871, %fd60, %fd817, %fd869;
	fma.rn.f64 	%fd872, %fd73, %fd820, %fd870;
	fma.rn.f64 	%fd873, %fd74, %fd821, %fd871;
	fma.rn.f64 	%fd874, %fd87, %fd824, %fd872;
	fma.rn.f64 	%fd875, %fd88, %fd825, %fd873;
	fma.rn.f64 	%fd876, %fd101, %fd828, %fd874;
	fma.rn.f64 	%fd877, %fd102, %fd829, %fd875;
	sub.f64 	%fd917, %fd876, %fd877;
	add.f64 	%fd922, %fd876, %fd877;
	fma.rn.f64 	%fd878, %fd33, %fd808, 0d0000000000000000;
	fma.rn.f64 	%fd879, %fd34, %fd809, 0d0000000000000000;
	fma.rn.f64 	%fd880, %fd47, %fd812, %fd878;
	fma.rn.f64 	%fd881, %fd48, %fd813, %fd879;
	fma.rn.f64 	%fd882, %fd61, %fd816, %fd880;
	fma.rn.f64 	%fd883, %fd62, %fd817, %fd881;
	fma.rn.f64 	%fd884, %fd75, %fd820, %fd882;
	fma.rn.f64 	%fd885, %fd76, %fd821, %fd883;
	fma.rn.f64 	%fd886, %fd89, %fd824, %fd884;
	fma.rn.f64 	%fd887, %fd90, %fd825, %fd885;
	fma.rn.f64 	%fd888, %fd103, %fd828, %fd886;
	fma.rn.f64 	%fd889, %fd104, %fd829, %fd887;
	sub.f64 	%fd918, %fd888, %fd889;
	add.f64 	%fd921, %fd888, %fd889;
	fma.rn.f64 	%fd890, %fd35, %fd808, 0d0000000000000000;
	fma.rn.f64 	%fd891, %fd36, %fd809, 0d0000000000000000;
	fma.rn.f64 	%fd892, %fd49, %fd812, %fd890;
	fma.rn.f64 	%fd893, %fd50, %fd813, %fd891;
	fma.rn.f64 	%fd894, %fd63, %fd816, %fd892;
	fma.rn.f64 	%fd895, %fd64, %fd817, %fd893;
	fma.rn.f64 	%fd896, %fd77, %fd820, %fd894;
	fma.rn.f64 	%fd897, %fd78, %fd821, %fd895;
	fma.rn.f64 	%fd898, %fd91, %fd824, %fd896;
	fma.rn.f64 	%fd899, %fd92, %fd825, %fd897;
	fma.rn.f64 	%fd900, %fd105, %fd828, %fd898;
	fma.rn.f64 	%fd901, %fd106, %fd829, %fd899;
	sub.f64 	%fd919, %fd900, %fd901;
	add.f64 	%fd920, %fd900, %fd901;
$L__BB305_10:
	bar.sync 	0;
	@%p4 bra 	$L__BB305_12;
	ld.param.u64 	%rd22, [_Z30massMatrixMultiplyGlobalKernelILi12ELi12ELi1EEviPKdS1_S1_S1_Pd_param_5];
	mov.u32 	%r48, %ctaid.x;
	mov.u32 	%r49, %tid.y;
	add.s32 	%r50, %r48, %r49;
	mov.u32 	%r51, %tid.x;
	mad.lo.s32 	%r52, %r50, 1728, %r51;
	cvta.to.global.u64 	%rd16, %rd22;
	mul.wide.s32 	%rd17, %r52, 8;
	add.s64 	%rd18, %rd16, %rd17;
	st.global.f64 	[%rd18], %fd925;
	st.global.f64 	[%rd18+1152], %fd924;
	st.global.f64 	[%rd18+2304], %fd923;
	st.global.f64 	[%rd18+3456], %fd922;
	st.global.f64 	[%rd18+4608], %fd921;
	st.global.f64 	[%rd18+5760], %fd920;
	st.global.f64 	[%rd18+6912], %fd919;
	st.global.f64 	[%rd18+8064], %fd918;
	st.global.f64 	[%rd18+9216], %fd917;
	st.global.f64 	[%rd18+10368], %fd916;
	st.global.f64 	[%rd18+11520], %fd915;
	st.global.f64 	[%rd18+12672], %fd914;
$L__BB305_12:
	ret;

}
	// .globl	_Z40massMatrixMultiplyMonolithicGlobalKernelILi12ELi12ELi1EEviPKdS1_S1_S1_Pd
.visible .entry _Z40massMatrixMultiplyMonolithicGlobalKernelILi12ELi12ELi1EEviPKdS1_S1_S1_Pd(
	.param .u32 _Z40massMatrixMultiplyMonolithicGlobalKernelILi12ELi12ELi1EEviPKdS1_S1_S1_Pd_param_0,
	.param .u64 .ptr .align 1 _Z40massMatrixMultiplyMonolithicGlobalKernelILi12ELi12ELi1EEviPKdS1_S1_S1_Pd_param_1,
	.param .u64 .ptr .align 1 _Z40massMatrixMultiplyMonolithicGlobalKernelILi12ELi12ELi1EEviPKdS1_S1_S1_Pd_param_2,
	.param .u64 .ptr .align 1 _Z40massMatrixMultiplyMonolithicGlobalKernelILi12ELi12ELi1EEviPKdS1_S1_S1_Pd_param_3,
	.param .u64 .ptr .align 1 _Z40massMatrixMultiplyMonolithicGlobalKernelILi12ELi12ELi1EEviPKdS1_S1_S1_Pd_param_4,
	.param .u64 .ptr .align 1 _Z40massMatrixMultiplyMonolithicGlobalKernelILi12ELi12ELi1EEviPKdS1_S1_S1_Pd_param_5
)
{
	.reg .pred 	%p<21>;
	.reg .b16 	%rs<9>;
	.reg .b32 	%r<103>;
	.reg .b64 	%rd<47>;
	.reg .b64 	%fd<1466>;
	// demoted variable
	.shared .align 8 .b8 _ZZ40massMatrixMultiplyMonolithicGlobalKernelILi12ELi12ELi1EEviPKdS1_S1_S1_PdE6s_tmp1[13824];
	ld.param.u32 	%r11, [_Z40massMatrixMultiplyMonolithicGlobalKernelILi12ELi12ELi1EEviPKdS1_S1_S1_Pd_param_0];
	ld.param.u64 	%rd4, [_Z40massMatrixMultiplyMonolithicGlobalKernelILi12ELi12ELi1EEviPKdS1_S1_S1_Pd_param_2];
	ld.param.u64 	%rd5, [_Z40massMatrixMultiplyMonolithicGlobalKernelILi12ELi12ELi1EEviPKdS1_S1_S1_Pd_param_4];
	cvta.to.global.u64 	%rd1, %rd4;
	mov.u32 	%r1, %tid.x;
	mov.u32 	%r2, %tid.y;
	mov.u32 	%r12, %ctaid.x;
	add.s32 	%r3, %r12, %r2;
	cvt.u16.u32 	%rs1, %r1;
	mul.hi.u16 	%rs3, %rs1, 5462;
	mul.lo.s16 	%rs4, %rs3, 12;
	sub.s16 	%rs2, %rs1, %rs4;
	cvt.u32.u16 	%r4, %rs2;
	setp.ge.s32 	%p1, %r3, %r11;
	@%p1 bra 	$L__BB306_2;
	cvta.to.global.u64 	%rd7, %rd5;
	mad.lo.s32 	%r13, %r3, 1728, %r1;
	mul.wide.s32 	%rd8, %r13, 8;
	add.s64 	%rd9, %rd7, %rd8;
	ld.global.nc.f64 	%fd1441, [%rd9];
	ld.global.nc.f64 	%fd1440, [%rd9+1152];
	ld.global.nc.f64 	%fd1439, [%rd9+2304];
	ld.global.nc.f64 	%fd1438, [%rd9+3456];
	ld.global.nc.f64 	%fd1437, [%rd9+4608];
	ld.global.nc.f64 	%fd1436, [%rd9+5760];
	ld.global.nc.f64 	%fd1435, [%rd9+6912];
	ld.global.nc.f64 	%fd1434, [%rd9+8064];
	ld.global.nc.f64 	%fd1433, [%rd9+9216];
	ld.global.nc.f64 	%fd1432, [%rd9+10368];
	ld.global.nc.f64 	%fd1431, [%rd9+11520];
	ld.global.nc.f64 	%fd1430, [%rd9+12672];
$L__BB306_2:
	bar.sync 	0;
	setp.gt.u32 	%p2, %r1, 143;
	mov.u32 	%r14, _ZZ40massMatrixMultiplyMonolithicGlobalKernelILi12ELi12ELi1EEviPKdS1_S1_S1_PdE6s_tmp1;
	mad.lo.s32 	%r5, %r2, 13824, %r14;
	mul.lo.s16 	%rs6, %rs1, 171;
	shr.u16 	%rs7, %rs6, 11;
	cvt.u32.u16 	%r6, %rs7;
	mul.wide.u16 	%r15, %rs7, 96;
	add.s32 	%r7, %r5, %r15;
	@%p2 bra 	$L__BB306_4;
	shl.b32 	%r16, %r4, 3;
	add.s32 	%r17, %r7, %r16;
	ld.global.nc.f64 	%fd254, [%rd1];
	fma.rn.f64 	%fd255, %fd254, %fd1441, 0d0000000000000000;
	ld.global.nc.f64 	%fd256, [%rd1+8];
	fma.rn.f64 	%fd257, %fd256, %fd1440, %fd255;
	ld.global.nc.f64 	%fd258, [%rd1+16];
	fma.rn.f64 	%fd259, %fd258, %fd1439, %fd257;
	ld.global.nc.f64 	%fd260, [%rd1+24];
	fma.rn.f64 	%fd261, %fd260, %fd1438, %fd259;
	ld.global.nc.f64 	%fd262, [%rd1+32];
	fma.rn.f64 	%fd263, %fd262, %fd1437, %fd261;
	ld.global.nc.f64 	%fd264, [%rd1+40];
	fma.rn.f64 	%fd265, %fd264, %fd1436, %fd263;
	ld.global.nc.f64 	%fd266, [%rd1+48];
	fma.rn.f64 	%fd267, %fd266, %fd1435, %fd265;
	ld.global.nc.f64 	%fd268, [%rd1+56];
	fma.rn.f64 	%fd269, %fd268, %fd1434, %fd267;
	ld.global.nc.f64 	%fd270, [%rd1+64];
	fma.rn.f64 	%fd271, %fd270, %fd1433, %fd269;
	ld.global.nc.f64 	%fd272, [%rd1+72];
	fma.rn.f64 	%fd273, %fd272, %fd1432, %fd271;
	ld.global.nc.f64 	%fd274, [%rd1+80];
	fma.rn.f64 	%fd275, %fd274, %fd1431, %fd273;
	ld.global.nc.f64 	%fd276, [%rd1+88];
	fma.rn.f64 	%fd277, %fd276, %fd1430, %fd275;
	st.shared.f64 	[%r17], %fd277;
	ld.global.nc.f64 	%fd278, [%rd1+96];
	fma.rn.f64 	%fd279, %fd278, %fd1441, 0d0000000000000000;
	ld.global.nc.f64 	%fd280, [%rd1+104];
	fma.rn.f64 	%fd281, %fd280, %fd1440, %fd279;
	ld.global.nc.f64 	%fd282, [%rd1+112];
	fma.rn.f64 	%fd283, %fd282, %fd1439, %fd281;
	ld.global.nc.f64 	%fd284, [%rd1+120];
	fma.rn.f64 	%fd285, %fd284, %fd1438, %fd283;
	ld.global.nc.f64 	%fd286, [%rd1+128];
	fma.rn.f64 	%fd287, %fd286, %fd1437, %fd285;
	ld.global.nc.f64 	%fd288, [%rd1+136];
	fma.rn.f64 	%fd289, %fd288, %fd1436, %fd287;
	ld.global.nc.f64 	%fd290, [%rd1+144];
	fma.rn.f64 	%fd291, %fd290, %fd1435, %fd289;
	ld.global.nc.f64 	%fd292, [%rd1+152];
	fma.rn.f64 	%fd293, %fd292, %fd1434, %fd291;
	ld.global.nc.f64 	%fd294, [%rd1+160];
	fma.rn.f64 	%fd295, %fd294, %fd1433, %fd293;
	ld.global.nc.f64 	%fd296, [%rd1+168];
	fma.rn.f64 	%fd297, %fd296, %fd1432, %fd295;
	ld.global.nc.f64 	%fd298, [%rd1+176];
	fma.rn.f64 	%fd299, %fd298, %fd1431, %fd297;
	ld.global.nc.f64 	%fd300, [%rd1+184];
	fma.rn.f64 	%fd301, %fd300, %fd1430, %fd299;
	st.shared.f64 	[%r17+1152], %fd301;
	ld.global.nc.f64 	%fd302, [%rd1+192];
	fma.rn.f64 	%fd303, %fd302, %fd1441, 0d0000000000000000;
	ld.global.nc.f64 	%fd304, [%rd1+200];
	fma.rn.f64 	%fd305, %fd304, %fd1440, %fd303;
	ld.global.nc.f64 	%fd306, [%rd1+208];
	fma.rn.f64 	%fd307, %fd306, %fd1439, %fd305;
	ld.global.nc.f64 	%fd308, [%rd1+216];
	fma.rn.f64 	%fd309, %fd308, %fd1438, %fd307;
	ld.global.nc.f64 	%fd310, [%rd1+224];
	fma.rn.f64 	%fd311, %fd310, %fd1437, %fd309;
	ld.global.nc.f64 	%fd312, [%rd1+232];
	fma.rn.f64 	%fd313, %fd312, %fd1436, %fd311;
	ld.global.nc.f64 	%fd314, [%rd1+240];
	fma.rn.f64 	%fd315, %fd314, %fd1435, %fd313;
	ld.global.nc.f64 	%fd316, [%rd1+248];
	fma.rn.f64 	%fd317, %fd316, %fd1434, %fd315;
	ld.global.nc.f64 	%fd318, [%rd1+256];
	fma.rn.f64 	%fd319, %fd318, %fd1433, %fd317;
	ld.global.nc.f64 	%fd320, [%rd1+264];
	fma.rn.f64 	%fd321, %fd320, %fd1432, %fd319;
	ld.global.nc.f64 	%fd322, [%rd1+272];
	fma.rn.f64 	%fd323, %fd322, %fd1431, %fd321;
	ld.global.nc.f64 	%fd324, [%rd1+280];
	fma.rn.f64 	%fd325, %fd324, %fd1430, %fd323;
	st.shared.f64 	[%r17+2304], %fd325;
	ld.global.nc.f64 	%fd326, [%rd1+288];
	fma.rn.f64 	%fd327, %fd326, %fd1441, 0d0000000000000000;
	ld.global.nc.f64 	%fd328, [%rd1+296];
	fma.rn.f64 	%fd329, %fd328, %fd1440, %fd327;
	ld.global.nc.f64 	%fd330, [%rd1+304];
	fma.rn.f64 	%fd331, %fd330, %fd1439, %fd329;
	ld.global.nc.f64 	%fd332, [%rd1+312];
	fma.rn.f64 	%fd333, %fd332, %fd1438, %fd331;
	ld.global.nc.f64 	%fd334, [%rd1+320];
	fma.rn.f64 	%fd335, %fd334, %fd1437, %fd333;
	ld.global.nc.f64 	%fd336, [%rd1+328];
	fma.rn.f64 	%fd337, %fd336, %fd1436, %fd335;
	ld.global.nc.f64 	%fd338, [%rd1+336];
	fma.rn.f64 	%fd339, %fd338, %fd1435, %fd337;
	ld.global.nc.f64 	%fd340, [%rd1+344];
	fma.rn.f64 	%fd341, %fd340, %fd1434, %fd339;
	ld.global.nc.f64 	%fd342, [%rd1+352];
	fma.rn.f64 	%fd343, %fd342, %fd1433, %fd341;
	ld.global.nc.f64 	%fd344, [%rd1+360];
	fma.rn.f64 	%fd345, %fd344, %fd1432, %fd343;
	ld.global.nc.f64 	%fd346, [%rd1+368];
	fma.rn.f64 	%fd347, %fd346, %fd1431, %fd345;
	ld.global.nc.f64 	%fd348, [%rd1+376];
	fma.rn.f64 	%fd349, %fd348, %fd1430, %fd347;
	st.shared.f64 	[%r17+3456], %fd349;
	ld.global.nc.f64 	%fd350, [%rd1+384];
	fma.rn.f64 	%fd351, %fd350, %fd1441, 0d0000000000000000;
	ld.global.nc.f64 	%fd352, [%rd1+392];
	fma.rn.f64 	%fd353, %fd352, %fd1440, %fd351;
	ld.global.nc.f64 	%fd354, [%rd1+400];
	fma.rn.f64 	%fd355, %fd354, %fd1439, %fd353;
	ld.global.nc.f64 	%fd356, [%rd1+408];
	fma.rn.f64 	%fd357, %fd356, %fd1438, %fd355;
	ld.global.nc.f64 	%fd358, [%rd1+416];
	fma.rn.f64 	%fd359, %fd358, %fd1437, %fd357;
	ld.global.nc.f64 	%fd360, [%rd1+424];
	fma.rn.f64 	%fd361, %fd360, %fd1436, %fd359;
	ld.global.nc.f64 	%fd362, [%rd1+432];
	fma.rn.f64 	%fd363, %fd362, %fd1435, %fd361;
	ld.global.nc.f64 	%fd364, [%rd1+440];
	fma.rn.f64 	%fd365, %fd364, %fd1434, %fd363;
	ld.global.nc.f64 	%fd366, [%rd1+448];
	fma.rn.f64 	%fd367, %fd366, %fd1433, %fd365;
	ld.global.nc.f64 	%fd368, [%rd1+456];
	fma.rn.f64 	%fd369, %fd368, %fd1432, %fd367;
	ld.global.nc.f64 	%fd370, [%rd1+464];
	fma.rn.f64 	%fd371, %fd370, %fd1431, %fd369;
	ld.global.nc.f64 	%fd372, [%rd1+472];
	fma.rn.f64 	%fd373, %fd372, %fd1430, %fd371;
	st.shared.f64 	[%r17+4608], %fd373;
	ld.global.nc.f64 	%fd374, [%rd1+480];
	fma.rn.f64 	%fd375, %fd374, %fd1441, 0d0000000000000000;
	ld.global.nc.f64 	%fd376, [%rd1+488];
	fma.rn.f64 	%fd377, %fd376, %fd1440, %fd375;
	ld.global.nc.f64 	%fd378, [%rd1+496];
	fma.rn.f64 	%fd379, %fd378, %fd1439, %fd377;
	ld.global.nc.f64 	%fd380, [%rd1+504];
	fma.rn.f64 	%fd381, %fd380, %fd1438, %fd379;
	ld.global.nc.f64 	%fd382, [%rd1+512];
	fma.rn.f64 	%fd383, %fd382, %fd1437, %fd381;
	ld.global.nc.f64 	%fd384, [%rd1+520];
	fma.rn.f64 	%fd385, %fd384, %fd1436, %fd383;
	ld.global.nc.f64 	%fd386, [%rd1+528];
	fma.rn.f64 	%fd387, %fd386, %fd1435, %fd385;
	ld.global.nc.f64 	%fd388, [%rd1+536];
	fma.rn.f64 	%fd389, %fd388, %fd1434, %fd387;
	ld.global.nc.f64 	%fd390, [%rd1+544];
	fma.rn.f64 	%fd391, %fd390, %fd1433, %fd389;
	ld.global.nc.f64 	%fd392, [%rd1+552];
	fma.rn.f64 	%fd393, %fd392, %fd1432, %fd391;
	ld.global.nc.f64 	%fd394, [%rd1+560];
	fma.rn.f64 	%fd395, %fd394, %fd1431, %fd393;
	ld.global.nc.f64 	%fd396, [%rd1+568];
	fma.rn.f64 	%fd397, %fd396, %fd1430, %fd395;
	st.shared.f64 	[%r17+5760], %fd397;
	ld.global.nc.f64 	%fd398, [%rd1+576];
	fma.rn.f64 	%fd399, %fd398, %fd1441, 0d0000000000000000;
	ld.global.nc.f64 	%fd400, [%rd1+584];
	fma.rn.f64 	%fd401, %fd400, %fd1440, %fd399;
	ld.global.nc.f64 	%fd402, [%rd1+592];
	fma.rn.f64 	%fd403, %fd402, %fd1439, %fd401;
	ld.global.nc.f64 	%fd404, [%rd1+600];
	fma.rn.f64 	%fd405, %fd404, %fd1438, %fd403;
	ld.global.nc.f64 	%fd406, [%rd1+608];
	fma.rn.f64 	%fd407, %fd406, %fd1437, %fd405;
	ld.global.nc.f64 	%fd408, [%rd1+616];
	fma.rn.f64 	%fd409, %fd408, %fd1436, %fd407;
	ld.global.nc.f64 	%fd410, [%rd1+624];
	fma.rn.f64 	%fd411, %fd410, %fd1435, %fd409;
	ld.global.nc.f64 	%fd412, [%rd1+632];
	fma.rn.f64 	%fd413, %fd412, %fd1434, %fd411;
	ld.global.nc.f64 	%fd414, [%rd1+640];
	fma.rn.f64 	%fd415, %fd414, %fd1433, %fd413;
	ld.global.nc.f64 	%fd416, [%rd1+648];
	fma.rn.f64 	%fd417, %fd416, %fd1432, %fd415;
	ld.global.nc.f64 	%fd418, [%rd1+656];
	fma.rn.f64 	%fd419, %fd418, %fd1431, %fd417;
	ld.global.nc.f64 	%fd420, [%rd1+664];
	fma.rn.f64 	%fd421, %fd420, %fd1430, %fd419;
	st.shared.f64 	[%r17+6912], %fd421;
	ld.global.nc.f64 	%fd422, [%rd1+672];
	fma.rn.f64 	%fd423, %fd422, %fd1441, 0d0000000000000000;
	ld.global.nc.f64 	%fd424, [%rd1+680];
	fma.rn.f64 	%fd425, %fd424, %fd1440, %fd423;
	ld.global.nc.f64 	%fd426, [%rd1+688];
	fma.rn.f64 	%fd427, %fd426, %fd1439, %fd425;
	ld.global.nc.f64 	%fd428, [%rd1+696];
	fma.rn.f64 	%fd429, %fd428, %fd1438, %fd427;
	ld.global.nc.f64 	%fd430, [%rd1+704];
	fma.rn.f64 	%fd431, %fd430, %fd1437, %fd429;
	ld.global.nc.f64 	%fd432, [%rd1+712];
	fma.rn.f64 	%fd433, %fd432, %fd1436, %fd431;
	ld.global.nc.f64 	%fd434, [%rd1+720];
	fma.rn.f64 	%fd435, %fd434, %fd1435, %fd433;
	ld.global.nc.f64 	%fd436, [%rd1+728];
	fma.rn.f64 	%fd437, %fd436, %fd1434, %fd435;
	ld.global.nc.f64 	%fd438, [%rd1+736];
	fma.rn.f64 	%fd439, %fd438, %fd1433, %fd437;
	ld.global.nc.f64 	%fd440, [%rd1+744];
	fma.rn.f64 	%fd441, %fd440, %fd1432, %fd439;
	ld.global.nc.f64 	%fd442, [%rd1+752];
	fma.rn.f64 	%fd443, %fd442, %fd1431, %fd441;
	ld.global.nc.f64 	%fd444, [%rd1+760];
	fma.rn.f64 	%fd445, %fd444, %fd1430, %fd443;
	st.shared.f64 	[%r17+8064], %fd445;
	ld.global.nc.f64 	%fd446, [%rd1+768];
	fma.rn.f64 	%fd447, %fd446, %fd1441, 0d0000000000000000;
	ld.global.nc.f64 	%fd448, [%rd1+776];
	fma.rn.f64 	%fd449, %fd448, %fd1440, %fd447;
	ld.global.nc.f64 	%fd450, [%rd1+784];
	fma.rn.f64 	%fd451, %fd450, %fd1439, %fd449;
	ld.global.nc.f64 	%fd452, [%rd1+792];
	fma.rn.f64 	%fd453, %fd452, %fd1438, %fd451;
	ld.global.nc.f64 	%fd454, [%rd1+800];
	fma.rn.f64 	%fd455, %fd454, %fd1437, %fd453;
	ld.global.nc.f64 	%fd456, [%rd1+808];
	fma.rn.f64 	%fd457, %fd456, %fd1436, %fd455;
	ld.global.nc.f64 	%fd458, [%rd1+816];
	fma.rn.f64 	%fd459, %fd458, %fd1435, %fd457;
	ld.global.nc.f64 	%fd460, [%rd1+824];
	fma.rn.f64 	%fd461, %fd460, %fd1434, %fd459;
	ld.global.nc.f64 	%fd462, [%rd1+832];
	fma.rn.f64 	%fd463, %fd462, %fd1433, %fd461;
	ld.global.nc.f64 	%fd464, [%rd1+840];
	fma.rn.f64 	%fd465, %fd464, %fd1432, %fd463;
	ld.global.nc.f64 	%fd466, [%rd1+848];
	fma.rn.f64 	%fd467, %fd466, %fd1431, %fd465;
	ld.global.nc.f64 	%fd468, [%rd1+856];
	fma.rn.f64 	%fd469, %fd468, %fd1430, %fd467;
	st.shared.f64 	[%r17+9216], %fd469;
	ld.global.nc.f64 	%fd470, [%rd1+864];
	fma.rn.f64 	%fd471, %fd470, %fd1441, 0d0000000000000000;
	ld.global.nc.f64 	%fd472, [%rd1+872];
	fma.rn.f64 	%fd473, %fd472, %fd1440, %fd471;
	ld.global.nc.f64 	%fd474, [%rd1+880];
	fma.rn.f64 	%fd475, %fd474, %fd1439, %fd473;
	ld.global.nc.f64 	%fd476, [%rd1+888];
	fma.rn.f64 	%fd477, %fd476, %fd1438, %fd475;
	ld.global.nc.f64 	%fd478, [%rd1+896];
	fma.rn.f64 	%fd479, %fd478, %fd1437, %fd477;
	ld.global.nc.f64 	%fd480, [%rd1+904];
	fma.rn.f64 	%fd481, %fd480, %fd1436, %fd479;
	ld.global.nc.f64 	%fd482, [%rd1+912];
	fma.rn.f64 	%fd483, %fd482, %fd1435, %fd481;
	ld.global.nc.f64 	%fd484, [%rd1+920];
	fma.rn.f64 	%fd485, %fd484, %fd1434, %fd483;
	ld.global.nc.f64 	%fd486, [%rd1+928];
	fma.rn.f64 	%fd487, %fd486, %fd1433, %fd485;
	ld.global.nc.f64 	%fd488, [%rd1+936];
	fma.rn.f64 	%fd489, %fd488, %fd1432, %fd487;
	ld.global.nc.f64 	%fd490, [%rd1+944];
	fma.rn.f64 	%fd491, %fd490, %fd1431, %fd489;
	ld.global.nc.f64 	%fd492, [%rd1+952];
	fma.rn.f64 	%fd493, %fd492, %fd1430, %fd491;
	st.shared.f64 	[%r17+10368], %fd493;
	ld.global.nc.f64 	%fd494, [%rd1+960];
	fma.rn.f64 	%fd495, %fd494, %fd1441, 0d0000000000000000;
	ld.global.nc.f64 	%fd496, [%rd1+968];
	fma.rn.f64 	%fd497, %fd496, %fd1440, %fd495;
	ld.global.nc.f64 	%fd498, [%rd1+976];
	fma.rn.f64 	%fd499, %fd498, %fd1439, %fd497;
	ld.global.nc.f64 	%fd500, [%rd1+984];
	fma.rn.f64 	%fd501, %fd500, %fd1438, %fd499;
	ld.global.nc.f64 	%fd502, [%rd1+992];
	fma.rn.f64 	%fd503, %fd502, %fd1437, %fd501;
	ld.global.nc.f64 	%fd504, [%rd1+1000];
	fma.rn.f64 	%fd505, %fd504, %fd1436, %fd503;
	ld.global.nc.f64 	%fd506, [%rd1+1008];
	fma.rn.f64 	%fd507, %fd506, %fd1435, %fd505;
	ld.global.nc.f64 	%fd508, [%rd1+1016];
	fma.rn.f64 	%fd509, %fd508, %fd1434, %fd507;
	ld.global.nc.f64 	%fd510, [%rd1+1024];
	fma.rn.f64 	%fd511, %fd510, %fd1433, %fd509;
	ld.global.nc.f64 	%fd512, [%rd1+1032];
	fma.rn.f64 	%fd513, %fd512, %fd1432, %fd511;
	ld.global.nc.f64 	%fd514, [%rd1+1040];
	fma.rn.f64 	%fd515, %fd514, %fd1431, %fd513;
	ld.global.nc.f64 	%fd516, [%rd1+1048];
	fma.rn.f64 	%fd517, %fd516, %fd1430, %fd515;
	st.shared.f64 	[%r17+11520], %fd517;
	ld.global.nc.f64 	%fd518, [%rd1+1056];
	fma.rn.f64 	%fd519, %fd518, %fd1441, 0d0000000000000000;
	ld.global.nc.f64 	%fd520, [%rd1+1064];
	fma.rn.f64 	%fd521, %fd520, %fd1440, %fd519;
	ld.global.nc.f64 	%fd522, [%rd1+1072];
	fma.rn.f64 	%fd523, %fd522, %fd1439, %fd521;
	ld.global.nc.f64 	%fd524, [%rd1+1080];
	fma.rn.f64 	%fd525, %fd524, %fd1438, %fd523;
	ld.global.nc.f64 	%fd526, [%rd1+1088];
	fma.rn.f64 	%fd527, %fd526, %fd1437, %fd525;
	ld.global.nc.f64 	%fd528, [%rd1+1096];
	fma.rn.f64 	%fd529, %fd528, %fd1436, %fd527;
	ld.global.nc.f64 	%fd530, [%rd1+1104];
	fma.rn.f64 	%fd531, %fd530, %fd1435, %fd529;
	ld.global.nc.f64 	%fd532, [%rd1+1112];
	fma.rn.f64 	%fd533, %fd532, %fd1434, %fd531;
	ld.global.nc.f64 	%fd534, [%rd1+1120];
	fma.rn.f64 	%fd535, %fd534, %fd1433, %fd533;
	ld.global.nc.f64 	%fd536, [%rd1+1128];
	fma.rn.f64 	%fd537, %fd536, %fd1432, %fd535;
	ld.global.nc.f64 	%fd538, [%rd1+1136];
	fma.rn.f64 	%fd539, %fd538, %fd1431, %fd537;
	ld.global.nc.f64 	%fd540, [%rd1+1144];
	fma.rn.f64 	%fd541, %fd540, %fd1430, %fd539;
	st.shared.f64 	[%r17+12672], %fd541;
$L__BB306_4:
	setp.gt.u32 	%p3, %r1, 143;
	bar.sync 	0;
	@%p3 bra 	$L__BB306_6;
	mad.lo.s32 	%r18, %r6, 1056, %r7;
	shl.b32 	%r19, %r4, 3;
	add.s32 	%r20, %r18, %r19;
	ld.shared.f64 	%fd542, [%r20];
	ld.shared.f64 	%fd543, [%r20+96];
	ld.shared.f64 	%fd544, [%r20+192];
	ld.shared.f64 	%fd545, [%r20+288];
	ld.shared.f64 	%fd546, [%r20+384];
	ld.shared.f64 	%fd547, [%r20+480];
	ld.shared.f64 	%fd548, [%r20+576];
	ld.shared.f64 	%fd549, [%r20+672];
	ld.shared.f64 	%fd550, [%r20+768];
	ld.shared.f64 	%fd551, [%r20+864];
	ld.shared.f64 	%fd552, [%r20+960];
	ld.shared.f64 	%fd553, [%r20+1056];
	ld.global.nc.f64 	%fd554, [%rd1];
	fma.rn.f64 	%fd555, %fd554, %fd542, 0d0000000000000000;
	ld.global.nc.f64 	%fd556, [%rd1+8];
	fma.rn.f64 	%fd557, %fd556, %fd543, %fd555;
	ld.global.nc.f64 	%fd558, [%rd1+16];
	fma.rn.f64 	%fd559, %fd558, %fd544, %fd557;
	ld.global.nc.f64 	%fd560, [%rd1+24];
	fma.rn.f64 	%fd561, %fd560, %fd545, %fd559;
	ld.global.nc.f64 	%fd562, [%rd1+32];
	fma.rn.f64 	%fd563, %fd562, %fd546, %fd561;
	ld.global.nc.f64 	%fd564, [%rd1+40];
	fma.rn.f64 	%fd565, %fd564, %fd547, %fd563;
	ld.global.nc.f64 	%fd566, [%rd1+48];
	fma.rn.f64 	%fd567, %fd566, %fd548, %fd565;
	ld.global.nc.f64 	%fd568, [%rd1+56];
	fma.rn.f64 	%fd569, %fd568, %fd549, %fd567;
	ld.global.nc.f64 	%fd570, [%rd1+64];
	fma.rn.f64 	%fd571, %fd570, %fd550, %fd569;
	ld.global.nc.f64 	%fd572, [%rd1+72];
	fma.rn.f64 	%fd573, %fd572, %fd551, %fd571;
	ld.global.nc.f64 	%fd574, [%rd1+80];
	fma.rn.f64 	%fd575, %fd574, %fd552, %fd573;
	ld.global.nc.f64 	%fd576, [%rd1+88];
	fma.rn.f64 	%fd577, %fd576, %fd553, %fd575;
	st.shared.f64 	[%r20], %fd577;
	ld.global.nc.f64 	%fd578, [%rd1+96];
	fma.rn.f64 	%fd579, %fd578, %fd542, 0d0000000000000000;
	ld.global.nc.f64 	%fd580, [%rd1+104];
	fma.rn.f64 	%fd581, %fd580, %fd543, %fd579;
	ld.global.nc.f64 	%fd582, [%rd1+112];
	fma.rn.f64 	%fd583, %fd582, %fd544, %fd581;
	ld.global.nc.f64 	%fd584, [%rd1+120];
	fma.rn.f64 	%fd585, %fd584, %fd545, %fd583;
	ld.global.nc.f64 	%fd586, [%rd1+128];
	fma.rn.f64 	%fd587, %fd586, %fd546, %fd585;
	ld.global.nc.f64 	%fd588, [%rd1+136];
	fma.rn.f64 	%fd589, %fd588, %fd547, %fd587;
	ld.global.nc.f64 	%fd590, [%rd1+144];
	fma.rn.f64 	%fd591, %fd590, %fd548, %fd589;
	ld.global.nc.f64 	%fd592, [%rd1+152];
	fma.rn.f64 	%fd593, %fd592, %fd549, %fd591;
	ld.global.nc.f64 	%fd594, [%rd1+160];
	fma.rn.f64 	%fd595, %fd594, %fd550, %fd593;
	ld.global.nc.f64 	%fd596, [%rd1+168];
	fma.rn.f64 	%fd597, %fd596, %fd551, %fd595;
	ld.global.nc.f64 	%fd598, [%rd1+176];
	fma.rn.f64 	%fd599, %fd598, %fd552, %fd597;
	ld.global.nc.f64 	%fd600, [%rd1+184];
	fma.rn.f64 	%fd601, %fd600, %fd553, %fd599;
	st.shared.f64 	[%r20+96], %fd601;
	ld.global.nc.f64 	%fd602, [%rd1+192];
	fma.rn.f64 	%fd603, %fd602, %fd542, 0d0000000000000000;
	ld.global.nc.f64 	%fd604, [%rd1+200];
	fma.rn.f64 	%fd605, %fd604, %fd543, %fd603;
	ld.global.nc.f64 	%fd606, [%rd1+208];
	fma.rn.f64 	%fd607, %fd606, %fd544, %fd605;
	ld.global.nc.f64 	%fd608, [%rd1+216];
	fma.rn.f64 	%fd609, %fd608, %fd545, %fd607;
	ld.global.nc.f64 	%fd610, [%rd1+224];
	fma.rn.f64 	%fd611, %fd610, %fd546, %fd609;
	ld.global.nc.f64 	%fd612, [%rd1+232];
	fma.rn.f64 	%fd613, %fd612, %fd547, %fd611;
	ld.global.nc.f64 	%fd614, [%rd1+240];
	fma.rn.f64 	%fd615, %fd614, %fd548, %fd613;
	ld.global.nc.f64 	%fd616, [%rd1+248];
	fma.rn.f64 	%fd617, %fd616, %fd549, %fd615;
	ld.global.nc.f64 	%fd618, [%rd1+256];
	fma.rn.f64 	%fd619, %fd618, %fd550, %fd617;
	ld.global.nc.f64 	%fd620, [%rd1+264];
	fma.rn.f64 	%fd621, %fd620, %fd551, %fd619;
	ld.global.nc.f64 	%fd622, [%rd1+272];
	fma.rn.f64 	%fd623, %fd622, %fd552, %fd621;
	ld.global.nc.f64 	%fd624, [%rd1+280];
	fma.rn.f64 	%fd625, %fd624, %fd553, %fd623;
	st.shared.f64 	[%r20+192], %fd625;
	ld.global.nc.f64 	%fd626, [%rd1+288];
	fma.rn.f64 	%fd627, %fd626, %fd542, 0d0000000000000000;
	ld.global.nc.f64 	%fd628, [%rd1+296];
	fma.rn.f64 	%fd629, %fd628, %fd543, %fd627;
	ld.global.nc.f64 	%fd630, [%rd1+304];
	fma.rn.f64 	%fd631, %fd630, %fd544, %fd629;
	ld.global.nc.f64 	%fd632, [%rd1+312];
	fma.rn.f64 	%fd633, %fd632, %fd545, %fd631;
	ld.global.nc.f64 	%fd634, [%rd1+320];
	fma.rn.f64 	%fd635, %fd634, %fd546, %fd633;
	ld.global.nc.f64 	%fd636, [%rd1+328];
	fma.rn.f64 	%fd637, %fd636, %fd547, %fd635;
	ld.global.nc.f64 	%fd638, [%rd1+336];
	fma.rn.f64 	%fd639, %fd638, %fd548, %fd637;
	ld.global.nc.f64 	%fd640, [%rd1+344];
	fma.rn.f64 	%fd641, %fd640, %fd549, %fd639;
	ld.global.nc.f64 	%fd642, [%rd1+352];
	fma.rn.f64 	%fd643, %fd642, %fd550, %fd641;
	ld.global.nc.f64 	%fd644, [%rd1+360];
	fma.rn.f64 	%fd645, %fd644, %fd551, %fd643;
	ld.global.nc.f64 	%fd646, [%rd1+368];
	fma.rn.f64 	%fd647, %fd646, %fd552, %fd645;
	ld.global.nc.f64 	%fd648, [%rd1+376];
	fma.rn.f64 	%fd649, %fd648, %fd553, %fd647;
	st.shared.f64 	[%r20+288], %fd649;
	ld.global.nc.f64 	%fd650, [%rd1+384];
	fma.rn.f64 	%fd651, %fd650, %fd542, 0d0000000000000000;
	ld.global.nc.f64 	%fd652, [%rd1+392];
	fma.rn.f64 	%fd653, %fd652, %fd543, %fd651;
	ld.global.nc.f64 	%fd654, [%rd1+400];
	fma.rn.f64 	%fd655, %fd654, %fd544, %fd653;
	ld.global.nc.f64 	%fd656, [%rd1+408];
	fma.rn.f64 	%fd657, %fd656, %fd545, %fd655;
	ld.global.nc.f64 	%fd658, [%rd1+416];
	fma.rn.f64 	%fd659, %fd658, %fd546, %fd657;
	ld.global.nc.f64 	%fd660, [%rd1+424];
	fma.rn.f64 	%fd661, %fd660, %fd547, %fd659;
	ld.global.nc.f64 	%fd662, [%rd1+432];
	fma.rn.f64 	%fd663, %fd662, %fd548, %fd661;
	ld.global.nc.f64 	%fd664, [%rd1+440];
	fma.rn.f64 	%fd665, %fd664, %fd549, %fd663;
	ld.global.nc.f64 	%fd666, [%rd1+448];
	fma.rn.f64 	%fd667, %fd666, %fd550, %fd665;
	ld.global.nc.f64 	%fd668, [%rd1+456];
	fma.rn.f64 	%fd669, %fd668, %fd551, %fd667;
	ld.global.nc.f64 	%fd670, [%rd1+464];
	fma.rn.f64 	%fd671, %fd670, %fd552, %fd669;
	ld.global.nc.f64 	%fd672, [%rd1+472];
	fma.rn.f64 	%fd673, %fd672, %fd553, %fd671;
	st.shared.f64 	[%r20+384], %fd673;
	ld.global.nc.f64 	%fd674, [%rd1+480];
	fma.rn.f64 	%fd675, %fd674, %fd542, 0d0000000000000000;
	ld.global.nc.f64 	%fd676, [%rd1+488];
	fma.rn.f64 	%fd677, %fd676, %fd543, %fd675;
	ld.global.nc.f64 	%fd678, [%rd1+496];
	fma.rn.f64 	%fd679, %fd678, %fd544, %fd677;
	ld.global.nc.f64 	%fd680, [%rd1+504];
	fma.rn.f64 	%fd681, %fd680, %fd545, %fd679;
	ld.global.nc.f64 	%fd682, [%rd1+512];
	fma.rn.f64 	%fd683, %fd682, %fd546, %fd681;
	ld.global.nc.f64 	%fd684, [%rd1+520];
	fma.rn.f64 	%fd685, %fd684, %fd547, %fd683;
	ld.global.nc.f64 	%fd686, [%rd1+528];
	fma.rn.f64 	%fd687, %fd686, %fd548, %fd685;
	ld.global.nc.f64 	%fd688, [%rd1+536];
	fma.rn.f64 	%fd689, %fd688, %fd549, %fd687;
	ld.global.nc.f64 	%fd690, [%rd1+544];
	fma.rn.f64 	%fd691, %fd690, %fd550, %fd689;
	ld.global.nc.f64 	%fd692, [%rd1+552];
	fma.rn.f64 	%fd693, %fd692, %fd551, %fd691;
	ld.global.nc.f64 	%fd694, [%rd1+560];
	fma.rn.f64 	%fd695, %fd694, %fd552, %fd693;
	ld.global.nc.f64 	%fd696, [%rd1+568];
	fma.rn.f64 	%fd697, %fd696, %fd553, %fd695;
	st.shared.f64 	[%r20+480], %fd697;
	ld.global.nc.f64 	%fd698, [%rd1+576];
	fma.rn.f64 	%fd699, %fd698, %fd542, 0d0000000000000000;
	ld.global.nc.f64 	%fd700, [%rd1+584];
	fma.rn.f64 	%fd701, %fd700, %fd543, %fd699;
	ld.global.nc.f64 	%fd702, [%rd1+592];
	fma.rn.f64 	%fd703, %fd702, %fd544, %fd701;
	ld.global.nc.f64 	%fd704, [%rd1+600];
	fma.rn.f64 	%fd705, %fd704, %fd545, %fd703;
	ld.global.nc.f64 	%fd706, [%rd1+608];
	fma.rn.f64 	%fd707, %fd706, %fd546, %fd705;
	ld.global.nc.f64 	%fd708, [%rd1+616];
	fma.rn.f64 	%fd709, %fd708, %fd547, %fd707;
	ld.global.nc.f64 	%fd710, [%rd1+624];
	fma.rn.f64 	%fd711, %fd710, %fd548, %fd709;
	ld.global.nc.f64 	%fd712, [%rd1+632];
	fma.rn.f64 	%fd713, %fd712, %fd549, %fd711;
	ld.global.nc.f64 	%fd714, [%rd1+640];
	fma.rn.f64 	%fd715, %fd714, %fd550, %fd713;
	ld.global.nc.f64 	%fd716, [%rd1+648];
	fma.rn.f64 	%fd717, %fd716, %fd551, %fd715;
	ld.global.nc.f64 	%fd718, [%rd1+656];
	fma.rn.f64 	%fd719, %fd718, %fd552, %fd717;
	ld.global.nc.f64 	%fd720, [%rd1+664];
	fma.rn.f64 	%fd721, %fd720, %fd553, %fd719;
	st.shared.f64 	[%r20+576], %fd721;
	ld.global.nc.f64 	%fd722, [%rd1+672];
	fma.rn.f64 	%fd723, %fd722, %fd542, 0d0000000000000000;
	ld.global.nc.f64 	%fd724, [%rd1+680];
	fma.rn.f64 	%fd725, %fd724, %fd543, %fd723;
	ld.global.nc.f64 	%fd726, [%rd1+688];
	fma.rn.f64 	%fd727, %fd726, %fd544, %fd725;
	ld.global.nc.f64 	%fd728, [%rd1+696];
	fma.rn.f64 	%fd729, %fd728, %fd545, %fd727;
	ld.global.nc.f64 	%fd730, [%rd1+704];
	fma.rn.f64 	%fd731, %fd730, %fd546, %fd729;
	ld.global.nc.f64 	%fd732, [%rd1+712];
	fma.rn.f64 	%fd733, %fd732, %fd547, %fd731;
	ld.global.nc.f64 	%fd734, [%rd1+720];
	fma.rn.f64 	%fd735, %fd734, %fd548, %fd733;
	ld.global.nc.f64 	%fd736, [%rd1+728];
	fma.rn.f64 	%fd737, %fd736, %fd549, %fd735;
	ld.global.nc.f64 	%fd738, [%rd1+736];
	fma.rn.f64 	%fd739, %fd738, %fd550, %fd737;
	ld.global.nc.f64 	%fd740, [%rd1+744];
	fma.rn.f64 	%fd741, %fd740, %fd551, %fd739;
	ld.global.nc.f64 	%fd742, [%rd1+752];
	fma.rn.f64 	%fd743, %fd742, %fd552, %fd741;
	ld.global.nc.f64 	%fd744, [%rd1+760];
	fma.rn.f64 	%fd745, %fd744, %fd553, %fd743;
	st.shared.f64 	[%r20+672], %fd745;
	ld.global.nc.f64 	%fd746, [%rd1+768];
	fma.rn.f64 	%fd747, %fd746, %fd542, 0d0000000000000000;
	ld.global.nc.f64 	%fd748, [%rd1+776];
	fma.rn.f64 	%fd749, %fd748, %fd543, %fd747;
	ld.global.nc.f64 	%fd750, [%rd1+784];
	fma.rn.f64 	%fd751, %fd750, %fd544, %fd749;
	ld.global.nc.f64 	%fd752, [%rd1+792];
	fma.rn.f64 	%fd753, %fd752, %fd545, %fd751;
	ld.global.nc.f64 	%fd754, [%rd1+800];
	fma.rn.f64 	%fd755, %fd754, %fd546, %fd753;
	ld.global.nc.f64 	%fd756, [%rd1+808];
	fma.rn.f64 	%fd757, %fd756, %fd547, %fd755;
	ld.global.nc.f64 	%fd758, [%rd1+816];
	fma.rn.f64 	%fd759, %fd758, %fd548, %fd757;
	ld.global.nc.f64 	%fd760, [%rd1+824];
	fma.rn.f64 	%fd761, %fd760, %fd549, %fd759;
	ld.global.nc.f64 	%fd762, [%rd1+832];
	fma.rn.f64 	%fd763, %fd762, %fd550, %fd761;
	ld.global.nc.f64 	%fd764, [%rd1+840];
	fma.rn.f64 	%fd765, %fd764, %fd551, %fd763;
	ld.global.nc.f64 	%fd766, [%rd1+848];
	fma.rn.f64 	%fd767, %fd766, %fd552, %fd765;
	ld.global.nc.f64 	%fd768, [%rd1+856];
	fma.rn.f64 	%fd769, %fd768, %fd553, %fd767;
	st.shared.f64 	[%r20+768], %fd769;
	ld.global.nc.f64 	%fd770, [%rd1+864];
	fma.rn.f64 	%fd771, %fd770, %fd542, 0d0000000000000000;
	ld.global.nc.f64 	%fd772, [%rd1+872];
	fma.rn.f64 	%fd773, %fd772, %fd543, %fd771;
	ld.global.nc.f64 	%fd774, [%rd1+880];
	fma.rn.f64 	%fd775, %fd774, %fd544, %fd773;
	ld.global.nc.f64 	%fd776, [%rd1+888];
	fma.rn.f64 	%fd777, %fd776, %fd545, %fd775;
	ld.global.nc.f64 	%fd778, [%rd1+896];
	fma.rn.f64 	%fd779, %fd778, %fd546, %fd777;
	ld.global.nc.f64 	%fd780, [%rd1+904];
	fma.rn.f64 	%fd781, %fd780, %fd547, %fd779;
	ld.global.nc.f64 	%fd782, [%rd1+912];
	fma.rn.f64 	%fd783, %fd782, %fd548, %fd781;
	ld.global.nc.f64 	%fd784, [%rd1+920];
	fma.rn.f64 	%fd785, %fd784, %fd549, %fd783;
	ld.global.nc.f64 	%fd786, [%rd1+928];
	fma.rn.f64 	%fd787, %fd786, %fd550, %fd785;
	ld.global.nc.f64 	%fd788, [%rd1+936];
	fma.rn.f64 	%fd789, %fd788, %fd551, %fd787;
	ld.global.nc.f64 	%fd790, [%rd1+944];
	fma.rn.f64 	%fd791, %fd790, %fd552, %fd789;
	ld.global.nc.f64 	%fd792, [%rd1+952];
	fma.rn.f64 	%fd793, %fd792, %fd553, %fd791;
	st.shared.f64 	[%r20+864], %fd793;
	ld.global.nc.f64 	%fd794, [%rd1+960];
	fma.rn.f64 	%fd795, %fd794, %fd542, 0d0000000000000000;
	ld.global.nc.f64 	%fd796, [%rd1+968];
	fma.rn.f64 	%fd797, %fd796, %fd543, %fd795;
	ld.global.nc.f64 	%fd798, [%rd1+976];
	fma.rn.f64 	%fd799, %fd798, %fd544, %fd797;
	ld.global.nc.f64 	%fd800, [%rd1+984];
	fma.rn.f64 	%fd801, %fd800, %fd545, %fd799;
	ld.global.nc.f64 	%fd802, [%rd1+992];
	fma.rn.f64 	%fd803, %fd802, %fd546, %fd801;
	ld.global.nc.f64 	%fd804, [%rd1+1000];
	fma.rn.f64 	%fd805, %fd804, %fd547, %fd803;
	ld.global.nc.f64 	%fd806, [%rd1+1008];
	fma.rn.f64 	%fd807, %fd806, %fd548, %fd805;
	ld.global.nc.f64 	%fd808, [%rd1+1016];
	fma.rn.f64 	%fd809, %fd808, %fd549, %fd807;
	ld.global.nc.f64 	%fd810, [%rd1+1024];
	fma.rn.f64 	%fd811, %fd810, %fd550, %fd809;
	ld.global.nc.f64 	%fd812, [%rd1+1032];
	fma.rn.f64 	%fd813, %fd812, %fd551, %fd811;
	ld.global.nc.f64 	%fd814, [%rd1+1040];
	fma.rn.f64 	%fd815, %fd814, %fd552, %fd813;
	ld.global.nc.f64 	%fd816, [%rd1+1048];
	fma.rn.f64 	%fd817, %fd816, %fd553, %fd815;
	st.shared.f64 	[%r20+960], %fd817;
	ld.global.nc.f64 	%fd818, [%rd1+1056];
	fma.rn.f64 	%fd819, %fd818, %fd542, 0d0000000000000000;
	ld.global.nc.f64 	%fd820, [%rd1+1064];
	fma.rn.f64 	%fd821, %fd820, %fd543, %fd819;
	ld.global.nc.f64 	%fd822, [%rd1+1072];
	fma.rn.f64 	%fd823, %fd822, %fd544, %fd821;
	ld.global.nc.f64 	%fd824, [%rd1+1080];
	fma.rn.f64 	%fd825, %fd824, %fd545, %fd823;
	ld.global.nc.f64 	%fd826, [%rd1+1088];
	fma.rn.f64 	%fd827, %fd826, %fd546, %fd825;
	ld.global.nc.f64 	%fd828, [%rd1+1096];
	fma.rn.f64 	%fd829, %fd828, %fd547, %fd827;
	ld.global.nc.f64 	%fd830, [%rd1+1104];
	fma.rn.f64 	%fd831, %fd830, %fd548, %fd829;
	ld.global.nc.f64 	%fd832, [%rd1+1112];
	fma.rn.f64 	%fd833, %fd832, %fd549, %fd831;
	ld.global.nc.f64 	%fd834, [%rd1+1120];
	fma.rn.f64 	%fd835, %fd834, %fd550, %fd833;
	ld.global.nc.f64 	%fd836, [%rd1+1128];
	fma.rn.f64 	%fd837, %fd836, %fd551, %fd835;
	ld.global.nc.f64 	%fd838, [%rd1+1136];
	fma.rn.f64 	%fd839, %fd838, %fd552, %fd837;
	ld.global.nc.f64 	%fd840, [%rd1+1144];
	fma.rn.f64 	%fd841, %fd840, %fd553, %fd839;
	st.shared.f64 	[%r20+1056], %fd841;
$L__BB306_6:
	ld.param.u64 	%rd35, [_Z40massMatrixMultiplyMonolithicGlobalKernelILi12ELi12ELi1EEviPKdS1_S1_S1_Pd_param_1];
	ld.param.u32 	%r90, [_Z40massMatrixMultiplyMonolithicGlobalKernelILi12ELi12ELi1EEviPKdS1_S1_S1_Pd_param_0];
	setp.ge.s32 	%p4, %r3, %r90;
	bar.sync 	0;
	cvt.u32.u16 	%r8, %rs3;
	mul.wide.u16 	%r21, %rs3, 1152;
	add.s32 	%r22, %r5, %r21;
	mad.lo.s32 	%r23, %r4, 96, %r22;
	ld.shared.f64 	%fd25, [%r23];
	ld.shared.f64 	%fd26, [%r23+8];
	ld.shared.f64 	%fd27, [%r23+16];
	ld.shared.f64 	%fd28, [%r23+24];
	ld.shared.f64 	%fd29, [%r23+32];
	ld.shared.f64 	%fd30, [%r23+40];
	ld.shared.f64 	%fd31, [%r23+48];
	ld.shared.f64 	%fd32, [%r23+56];
	ld.shared.f64 	%fd33, [%r23+64];
	ld.shared.f64 	%fd34, [%r23+72];
	ld.shared.f64 	%fd35, [%r23+80];
	ld.shared.f64 	%fd36, [%r23+88];
	mov.b32 	%r24, {%rs3, %rs2};
	mov.b32 	%r25, 0;
	mov.b32 	%r26, 3216;
	dp2a.lo.u32.u32 	%r9, %r24, %r26, %r25;
	mad.lo.s32 	%r27, %r3, 1728, %r9;
	ld.global.nc.f64 	%fd37, [%rd1];
	fma.rn.f64 	%fd843, %fd37, %fd25, 0d0000000000000000;
	ld.global.nc.f64 	%fd38, [%rd1+8];
	fma.rn.f64 	%fd844, %fd38, %fd26, %fd843;
	ld.global.nc.f64 	%fd39, [%rd1+16];
	fma.rn.f64 	%fd845, %fd39, %fd27, %fd844;
	ld.global.nc.f64 	%fd40, [%rd1+24];
	fma.rn.f64 	%fd846, %fd40, %fd28, %fd845;
	ld.global.nc.f64 	%fd41, [%rd1+32];
	fma.rn.f64 	%fd847, %fd41, %fd29, %fd846;
	ld.global.nc.f64 	%fd42, [%rd1+40];
	fma.rn.f64 	%fd848, %fd42, %fd30, %fd847;
	ld.global.nc.f64 	%fd43, [%rd1+48];
	fma.rn.f64 	%fd849, %fd43, %fd31, %fd848;
	ld.global.nc.f64 	%fd44, [%rd1+56];
	fma.rn.f64 	%fd850, %fd44, %fd32, %fd849;
	ld.global.nc.f64 	%fd45, [%rd1+64];
	fma.rn.f64 	%fd851, %fd45, %fd33, %fd850;
	ld.global.nc.f64 	%fd46, [%rd1+72];
	fma.rn.f64 	%fd852, %fd46, %fd34, %fd851;
	ld.global.nc.f64 	%fd47, [%rd1+80];
	fma.rn.f64 	%fd853, %fd47, %fd35, %fd852;
	ld.global.nc.f64 	%fd48, [%rd1+88];
	fma.rn.f64 	%fd49, %fd48, %fd36, %fd853;
	cvta.to.global.u64 	%rd10, %rd35;
	mul.wide.s32 	%rd11, %r27, 8;
	add.s64 	%rd2, %rd10, %rd11;
	mov.f64 	%fd1442, 0d0000000000000000;
	@%p4 bra 	$L__BB306_8;
	ld.global.nc.f64 	%fd1442, [%rd2];
$L__BB306_8:
	ld.param.u32 	%r91, [_Z40massMatrixMultiplyMonolithicGlobalKernelILi12ELi12ELi1EEviPKdS1_S1_S1_Pd_param_0];
	setp.ge.s32 	%p5, %r3, %r91;
	mul.f64 	%fd1465, %fd49, %fd1442;
	ld.global.nc.f64 	%fd53, [%rd1+96];
	fma.rn.f64 	%fd855, %fd53, %fd25, 0d0000000000000000;
	ld.global.nc.f64 	%fd54, [%rd1+104];
	fma.rn.f64 	%fd856, %fd54, %fd26, %fd855;
	ld.global.nc.f64 	%fd55, [%rd1+112];
	fma.rn.f64 	%fd857, %fd55, %fd27, %fd856;
	ld.global.nc.f64 	%fd56, [%rd1+120];
	fma.rn.f64 	%fd858, %fd56, %fd28, %fd857;
	ld.global.nc.f64 	%fd57, [%rd1+128];
	fma.rn.f64 	%fd859, %fd57, %fd29, %fd858;
	ld.global.nc.f64 	%fd58, [%rd1+136];
	fma.rn.f64 	%fd860, %fd58, %fd30, %fd859;
	ld.global.nc.f64 	%fd59, [%rd1+144];
	fma.rn.f64 	%fd861, %fd59, %fd31, %fd860;
	ld.global.nc.f64 	%fd60, [%rd1+152];
	fma.rn.f64 	%fd862, %fd60, %fd32, %fd861;
	ld.global.nc.f64 	%fd61, [%rd1+160];
	fma.rn.f64 	%fd863, %fd61, %fd33, %fd862;
	ld.global.nc.f64 	%fd62, [%rd1+168];
	fma.rn.f64 	%fd864, %fd62, %fd34, %fd863;
	ld.global.nc.f64 	%fd63, [%rd1+176];
	fma.rn.f64 	%fd865, %fd63, %fd35, %fd864;
	ld.global.nc.f64 	%fd64, [%rd1+184];
	fma.rn.f64 	%fd65, %fd64, %fd36, %fd865;
	mov.f64 	%fd1443, 0d0000000000000000;
	@%p5 bra 	$L__BB306_10;
	ld.global.nc.f64 	%fd1443, [%rd2+8];
$L__BB306_10:
	ld.param.u32 	%r92, [_Z40massMatrixMultiplyMonolithicGlobalKernelILi12ELi12ELi1EEviPKdS1_S1_S1_Pd_param_0];
	setp.ge.s32 	%p6, %r3, %r92;
	mul.f64 	%fd1464, %fd65, %fd1443;
	ld.global.nc.f64 	%fd69, [%rd1+192];
	fma.rn.f64 	%fd867, %fd69, %fd25, 0d0000000000000000;
	ld.global.nc.f64 	%fd70, [%rd1+200];
	fma.rn.f64 	%fd868, %fd70, %fd26, %fd867;
	ld.global.nc.f64 	%fd71, [%rd1+208];
	fma.rn.f64 	%fd869, %fd71, %fd27, %fd868;
	ld.global.nc.f64 	%fd72, [%rd1+216];
	fma.rn.f64 	%fd870, %fd72, %fd28, %fd869;
	ld.global.nc.f64 	%fd73, [%rd1+224];
	fma.rn.f64 	%fd871, %fd73, %fd29, %fd870;
	ld.global.nc.f64 	%fd74, [%rd1+232];
	fma.rn.f64 	%fd872, %fd74, %fd30, %fd871;
	ld.global.nc.f64 	%fd75, [%rd1+240];
	fma.rn.f64 	%fd873, %fd75, %fd31, %fd872;
	ld.global.nc.f64 	%fd76, [%rd1+248];
	fma.rn.f64 	%fd874, %fd76, %fd32, %fd873;
	ld.global.nc.f64 	%fd77, [%rd1+256];
	fma.rn.f64 	%fd875, %fd77, %fd33, %fd874;
	ld.global.nc.f64 	%fd78, [%rd1+264];
	fma.rn.f64 	%fd876, %fd78, %fd34, %fd875;
	ld.global.nc.f64 	%fd79, [%rd1+272];
	fma.rn.f64 	%fd877, %fd79, %fd35, %fd876;
	ld.global.nc.f64 	%fd80, [%rd1+280];
	fma.rn.f64 	%fd81, %fd80, %fd36, %fd877;
	mov.f64 	%fd1444, 0d0000000000000000;
	@%p6 bra 	$L__BB306_12;
	ld.global.nc.f64 	%fd1444, [%rd2+16];
$L__BB306_12:
	ld.param.u32 	%r93, [_Z40massMatrixMultiplyMonolithicGlobalKernelILi12ELi12ELi1EEviPKdS1_S1_S1_Pd_param_0];
	setp.ge.s32 	%p7, %r3, %r93;
	mul.f64 	%fd1463, %fd81, %fd1444;
	ld.global.nc.f64 	%fd85, [%rd1+288];
	fma.rn.f64 	%fd879, %fd85, %fd25, 0d0000000000000000;
	ld.global.nc.f64 	%fd86, [%rd1+296];
	fma.rn.f64 	%fd880, %fd86, %fd26, %fd879;
	ld.global.nc.f64 	%fd87, [%rd1+304];
	fma.rn.f64 	%fd881, %fd87, %fd27, %fd880;
	ld.global.nc.f64 	%fd88, [%rd1+312];
	fma.rn.f64 	%fd882, %fd88, %fd28, %fd881;
	ld.global.nc.f64 	%fd89, [%rd1+320];
	fma.rn.f64 	%fd883, %fd89, %fd29, %fd882;
	ld.global.nc.f64 	%fd90, [%rd1+328];
	fma.rn.f64 	%fd884, %fd90, %fd30, %fd883;
	ld.global.nc.f64 	%fd91, [%rd1+336];
	fma.rn.f64 	%fd885, %fd91, %fd31, %fd884;
	ld.global.nc.f64 	%fd92, [%rd1+344];
	fma.rn.f64 	%fd886, %fd92, %fd32, %fd885;
	ld.global.nc.f64 	%fd93, [%rd1+352];
	fma.rn.f64 	%fd887, %fd93, %fd33, %fd886;
	ld.global.nc.f64 	%fd94, [%rd1+360];
	fma.rn.f64 	%fd888, %fd94, %fd34, %fd887;
	ld.global.nc.f64 	%fd95, [%rd1+368];
	fma.rn.f64 	%fd889, %fd95, %fd35, %fd888;
	ld.global.nc.f64 	%fd96, [%rd1+376];
	fma.rn.f64 	%fd97, %fd96, %fd36, %fd889;
	mov.f64 	%fd1445, 0d0000000000000000;
	@%p7 bra 	$L__BB306_14;
	ld.global.nc.f64 	%fd1445, [%rd2+24];
$L__BB306_14:
	ld.param.u32 	%r94, [_Z40massMatrixMultiplyMonolithicGlobalKernelILi12ELi12ELi1EEviPKdS1_S1_S1_Pd_param_0];
	setp.ge.s32 	%p8, %r3, %r94;
	mul.f64 	%fd1462, %fd97, %fd1445;
	ld.global.nc.f64 	%fd101, [%rd1+384];
	fma.rn.f64 	%fd891, %fd101, %fd25, 0d0000000000000000;
	ld.global.nc.f64 	%fd102, [%rd1+392];
	fma.rn.f64 	%fd892, %fd102, %fd26, %fd891;
	ld.global.nc.f64 	%fd103, [%rd1+400];
	fma.rn.f64 	%fd893, %fd103, %fd27, %fd892;
	ld.global.nc.f64 	%fd104, [%rd1+408];
	fma.rn.f64 	%fd894, %fd104, %fd28, %fd893;
	ld.global.nc.f64 	%fd105, [%rd1+416];
	fma.rn.f64 	%fd895, %fd105, %fd29, %fd894;
	ld.global.nc.f64 	%fd106, [%rd1+424];
	fma.rn.f64 	%fd896, %fd106, %fd30, %fd895;
	ld.global.nc.f64 	%fd107, [%rd1+432];
	fma.rn.f64 	%fd897, %fd107, %fd31, %fd896;
	ld.global.nc.f64 	%fd108, [%rd1+440];
	fma.rn.f64 	%fd898, %fd108, %fd32, %fd897;
	ld.global.nc.f64 	%fd109, [%rd1+448];
	fma.rn.f64 	%fd899, %fd109, %fd33, %fd898;
	ld.global.nc.f64 	%fd110, [%rd1+456];
	fma.rn.f64 	%fd900, %fd110, %fd34, %fd899;
	ld.global.nc.f64 	%fd111, [%rd1+464];
	fma.rn.f64 	%fd901, %fd111, %fd35, %fd900;
	ld.global.nc.f64 	%fd112, [%rd1+472];
	fma.rn.f64 	%fd113, %fd112, %fd36, %fd901;
	mov.f64 	%fd1446, 0d0000000000000000;
	@%p8 bra 	$L__BB306_16;
	ld.global.nc.f64 	%fd1446, [%rd2+32];
$L__BB306_16:
	ld.param.u32 	%r95, [_Z40massMatrixMultiplyMonolithicGlobalKernelILi12ELi12ELi1EEviPKdS1_S1_S1_Pd_param_0];
	setp.ge.s32 	%p9, %r3, %r95;
	mul.f64 	%fd1461, %fd113, %fd1446;
	ld.global.nc.f64 	%fd117, [%rd1+480];
	fma.rn.f64 	%fd903, %fd117, %fd25, 0d0000000000000000;
	ld.global.nc.f64 	%fd118, [%rd1+488];
	fma.rn.f64 	%fd904, %fd118, %fd26, %fd903;
	ld.global.nc.f64 	%fd119, [%rd1+496];
	fma.rn.f64 	%fd905, %fd119, %fd27, %fd904;
	ld.global.nc.f64 	%fd120, [%rd1+504];
	fma.rn.f64 	%fd906, %fd120, %fd28, %fd905;
	ld.global.nc.f64 	%fd121, [%rd1+512];
	fma.rn.f64 	%fd907, %fd121, %fd29, %fd906;
	ld.global.nc.f64 	%fd122, [%rd1+520];
	fma.rn.f64 	%fd908, %fd122, %fd30, %fd907;
	ld.global.nc.f64 	%fd123, [%rd1+528];
	fma.rn.f64 	%fd909, %fd123, %fd31, %fd908;
	ld.global.nc.f64 	%fd124, [%rd1+536];
	fma.rn.f64 	%fd910, %fd124, %fd32, %fd909;
	ld.global.nc.f64 	%fd125, [%rd1+544];
	fma.rn.f64 	%fd911, %fd125, %fd33, %fd910;
	ld.global.nc.f64 	%fd126, [%rd1+552];
	fma.rn.f64 	%fd912, %fd126, %fd34, %fd911;
	ld.global.nc.f64 	%fd127, [%rd1+560];
	fma.rn.f64 	%fd913, %fd127, %fd35, %fd912;
	ld.global.nc.f64 	%fd128, [%rd1+568];
	fma.rn.f64 	%fd129, %fd128, %fd36, %fd913;
	mov.f64 	%fd1447, 0d0000000000000000;
	@%p9 bra 	$L__BB306_18;
	ld.global.nc.f64 	%fd1447, [%rd2+40];
$L__BB306_18:
	ld.param.u32 	%r96, [_Z40massMatrixMultiplyMonolithicGlobalKernelILi12ELi12ELi1EEviPKdS1_S1_S1_Pd_param_0];
	setp.ge.s32 	%p10, %r3, %r96;
	mul.f64 	%fd1460, %fd129, %fd1447;
	ld.global.nc.f64 	%fd133, [%rd1+576];
	fma.rn.f64 	%fd915, %fd133, %fd25, 0d0000000000000000;
	ld.global.nc.f64 	%fd134, [%rd1+584];
	fma.rn.f64 	%fd916, %fd134, %fd26, %fd915;
	ld.global.nc.f64 	%fd135, [%rd1+592];
	fma.rn.f64 	%fd917, %fd135, %fd27, %fd916;
	ld.global.nc.f64 	%fd136, [%rd1+600];
	fma.rn.f64 	%fd918, %fd136, %fd28, %fd917;
	ld.global.nc.f64 	%fd137, [%rd1+608];
	fma.rn.f64 	%fd919, %fd137, %fd29, %fd918;
	ld.global.nc.f64 	%fd138, [%rd1+616];
	fma.rn.f64 	%fd920, %fd138, %fd30, %fd919;
	ld.global.nc.f64 	%fd139, [%rd1+624];
	fma.rn.f64 	%fd921, %fd139, %fd31, %fd920;
	ld.global.nc.f64 	%fd140, [%rd1+632];
	fma.rn.f64 	%fd922, %fd140, %fd32, %fd921;
	ld.global.nc.f64 	%fd141, [%rd1+640];
	fma.rn.f64 	%fd923, %fd141, %fd33, %fd922;
	ld.global.nc.f64 	%fd142, [%rd1+648];
	fma.rn.f64 	%fd924, %fd142, %fd34, %fd923;
	ld.global.nc.f64 	%fd143, [%rd1+656];
	fma.rn.f64 	%fd925, %fd143, %fd35, %fd924;
	ld.global.nc.f64 	%fd144, [%rd1+664];
	fma.rn.f64 	%fd145, %fd144, %fd36, %fd925;
	mov.f64 	%fd1448, 0d0000000000000000;
	@%p10 bra 	$L__BB306_20;
	ld.global.nc.f64 	%fd1448, [%rd2+48];
$L__BB306_20:
	ld.param.u64 	%rd41, [_Z40massMatrixMultiplyMonolithicGlobalKernelILi12ELi12ELi1EEviPKdS1_S1_S1_Pd_param_2];
	ld.param.u32 	%r97, [_Z40massMatrixMultiplyMonolithicGlobalKernelILi12ELi12ELi1EEviPKdS1_S1_S1_Pd_param_0];
	setp.ge.s32 	%p11, %r3, %r97;
	mul.f64 	%fd1459, %fd145, %fd1448;
	cvta.to.global.u64 	%rd12, %rd41;
	ld.global.nc.f64 	%fd149, [%rd12+672];
	fma.rn.f64 	%fd927, %fd149, %fd25, 0d0000000000000000;
	ld.global.nc.f64 	%fd150, [%rd12+680];
	fma.rn.f64 	%fd928, %fd150, %fd26, %fd927;
	ld.global.nc.f64 	%fd151, [%rd12+688];
	fma.rn.f64 	%fd929, %fd151, %fd27, %fd928;
	ld.global.nc.f64 	%fd152, [%rd12+696];
	fma.rn.f64 	%fd930, %fd152, %fd28, %fd929;
	ld.global.nc.f64 	%fd153, [%rd12+704];
	fma.rn.f64 	%fd931, %fd153, %fd29, %fd930;
	ld.global.nc.f64 	%fd154, [%rd12+712];
	fma.rn.f64 	%fd932, %fd154, %fd30, %fd931;
	ld.global.nc.f64 	%fd155, [%rd12+720];
	fma.rn.f64 	%fd933, %fd155, %fd31, %fd932;
	ld.global.nc.f64 	%fd156, [%rd12+728];
	fma.rn.f64 	%fd934, %fd156, %fd32, %fd933;
	ld.global.nc.f64 	%fd157, [%rd12+736];
	fma.rn.f64 	%fd935, %fd157, %fd33, %fd934;
	ld.global.nc.f64 	%fd158, [%rd12+744];
	fma.rn.f64 	%fd936, %fd158, %fd34, %fd935;
	ld.global.nc.f64 	%fd159, [%rd12+752];
	fma.rn.f64 	%fd937, %fd159, %fd35, %fd936;
	ld.global.nc.f64 	%fd160, [%rd12+760];
	fma.rn.f64 	%fd161, %fd160, %fd36, %fd937;
	mov.f64 	%fd1449, 0d0000000000000000;
	@%p11 bra 	$L__BB306_22;
	ld.param.u64 	%rd36, [_Z40massMatrixMultiplyMonolithicGlobalKernelILi12ELi12ELi1EEviPKdS1_S1_S1_Pd_param_1];
	cvta.to.global.u64 	%rd13, %rd36;
	add.s64 	%rd15, %rd13, %rd11;
	ld.global.nc.f64 	%fd1449, [%rd15+56];
$L__BB306_22:
	ld.param.u64 	%rd42, [_Z40massMatrixMultiplyMonolithicGlobalKernelILi12ELi12ELi1EEviPKdS1_S1_S1_Pd_param_2];
	ld.param.u32 	%r98, [_Z40massMatrixMultiplyMonolithicGlobalKernelILi12ELi12ELi1EEviPKdS1_S1_S1_Pd_param_0];
	mov.u32 	%r35, %ctaid.x;
	mov.u32 	%r36, %tid.y;
	add.s32 	%r37, %r35, %r36;
	setp.ge.s32 	%p12, %r37, %r98;
	mul.f64 	%fd1458, %fd161, %fd1449;
	cvta.to.global.u64 	%rd16, %rd42;
	ld.global.nc.f64 	%fd165, [%rd16+768];
	fma.rn.f64 	%fd939, %fd165, %fd25, 0d0000000000000000;
	ld.global.nc.f64 	%fd166, [%rd16+776];
	fma.rn.f64 	%fd940, %fd166, %fd26, %fd939;
	ld.global.nc.f64 	%fd167, [%rd16+784];
	fma.rn.f64 	%fd941, %fd167, %fd27, %fd940;
	ld.global.nc.f64 	%fd168, [%rd16+792];
	fma.rn.f64 	%fd942, %fd168, %fd28, %fd941;
	ld.global.nc.f64 	%fd169, [%rd16+800];
	fma.rn.f64 	%fd943, %fd169, %fd29, %fd942;
	ld.global.nc.f64 	%fd170, [%rd16+808];
	fma.rn.f64 	%fd944, %fd170, %fd30, %fd943;
	ld.global.nc.f64 	%fd171, [%rd16+816];
	fma.rn.f64 	%fd945, %fd171, %fd31, %fd944;
	ld.global.nc.f64 	%fd172, [%rd16+824];
	fma.rn.f64 	%fd946, %fd172, %fd32, %fd945;
	ld.global.nc.f64 	%fd173, [%rd16+832];
	fma.rn.f64 	%fd947, %fd173, %fd33, %fd946;
	ld.global.nc.f64 	%fd174, [%rd16+840];
	fma.rn.f64 	%fd948, %fd174, %fd34, %fd947;
	ld.global.nc.f64 	%fd175, [%rd16+848];
	fma.rn.f64 	%fd949, %fd175, %fd35, %fd948;
	ld.global.nc.f64 	%fd176, [%rd16+856];
	fma.rn.f64 	%fd177, %fd176, %fd36, %fd949;
	mov.f64 	%fd1450, 0d0000000000000000;
	@%p12 bra 	$L__BB306_24;
	ld.param.u64 	%rd37, [_Z40massMatrixMultiplyMonolithicGlobalKernelILi12ELi12ELi1EEviPKdS1_S1_S1_Pd_param_1];
	cvta.to.global.u64 	%rd17, %rd37;
	mov.u32 	%r38, %ctaid.x;
	mov.u32 	%r39, %tid.y;
	add.s32 	%r40, %r38, %r39;
	mad.lo.s32 	%r41, %r40, 1728, %r9;
	mul.wide.s32 	%rd18, %r41, 8;
	add.s64 	%rd19, %rd17, %rd18;
	ld.global.nc.f64 	%fd1450, [%rd19+64];
$L__BB306_24:
	ld.param.u64 	%rd43, [_Z40massMatrixMultiplyMonolithicGlobalKernelILi12ELi12ELi1EEviPKdS1_S1_S1_Pd_param_2];
	ld.param.u32 	%r99, [_Z40massMatrixMultiplyMonolithicGlobalKernelILi12ELi12ELi1EEviPKdS1_S1_S1_Pd_param_0];
	mov.u32 	%r42, %ctaid.x;
	mov.u32 	%r43, %tid.y;
	add.s32 	%r44, %r42, %r43;
	setp.ge.s32 	%p13, %r44, %r99;
	mul.f64 	%fd1457, %fd177, %fd1450;
	cvta.to.global.u64 	%rd20, %rd43;
	ld.global.nc.f64 	%fd181, [%rd20+864];
	fma.rn.f64 	%fd951, %fd181, %fd25, 0d0000000000000000;
	ld.global.nc.f64 	%fd182, [%rd20+872];
	fma.rn.f64 	%fd952, %fd182, %fd26, %fd951;
	ld.global.nc.f64 	%fd183, [%rd20+880];
	fma.rn.f64 	%fd953, %fd183, %fd27, %fd952;
	ld.global.nc.f64 	%fd184, [%rd20+888];
	fma.rn.f64 	%fd954, %fd184, %fd28, %fd953;
	ld.global.nc.f64 	%fd185, [%rd20+896];
	fma.rn.f64 	%fd955, %fd185, %fd29, %fd954;
	ld.global.nc.f64 	%fd186, [%rd20+904];
	fma.rn.f64 	%fd956, %fd186, %fd30, %fd955;
	ld.global.nc.f64 	%fd187, [%rd20+912];
	fma.rn.f64 	%fd957, %fd187, %fd31, %fd956;
	ld.global.nc.f64 	%fd188, [%rd20+920];
	fma.rn.f64 	%fd958, %fd188, %fd32, %fd957;
	ld.global.nc.f64 	%fd189, [%rd20+928];
	fma.rn.f64 	%fd959, %fd189, %fd33, %fd958;
	ld.global.nc.f64 	%fd190, [%rd20+936];
	fma.rn.f64 	%fd960, %fd190, %fd34, %fd959;
	ld.global.nc.f64 	%fd191, [%rd20+944];
	fma.rn.f64 	%fd961, %fd191, %fd35, %fd960;
	ld.global.nc.f64 	%fd192, [%rd20+952];
	fma.rn.f64 	%fd193, %fd192, %fd36, %fd961;
	mov.f64 	%fd1451, 0d0000000000000000;
	@%p13 bra 	$L__BB306_26;
	ld.param.u64 	%rd38, [_Z40massMatrixMultiplyMonolithicGlobalKernelILi12ELi12ELi1EEviPKdS1_S1_S1_Pd_param_1];
	cvta.to.global.u64 	%rd21, %rd38;
	mov.u32 	%r45, %ctaid.x;
	mov.u32 	%r46, %tid.y;
	add.s32 	%r47, %r45, %r46;
	mad.lo.s32 	%r48, %r47, 1728, %r9;
	mul.wide.s32 	%rd22, %r48, 8;
	add.s64 	%rd23, %rd21, %rd22;
	ld.global.nc.f64 	%fd1451, [%rd23+72];
$L__BB306_26:
	ld.param.u64 	%rd44, [_Z40massMatrixMultiplyMonolithicGlobalKernelILi12ELi12ELi1EEviPKdS1_S1_S1_Pd_param_2];
	ld.param.u32 	%r100, [_Z40massMatrixMultiplyMonolithicGlobalKernelILi12ELi12ELi1EEviPKdS1_S1_S1_Pd_param_0];
	mov.u32 	%r49, %ctaid.x;
	mov.u32 	%r50, %tid.y;
	add.s32 	%r51, %r49, %r50;
	setp.ge.s32 	%p14, %r51, %r100;
	mul.f64 	%fd1456, %fd193, %fd1451;
	cvta.to.global.u64 	%rd24, %rd44;
	ld.global.nc.f64 	%fd197, [%rd24+960];
	fma.rn.f64 	%fd963, %fd197, %fd25, 0d0000000000000000;
	ld.global.nc.f64 	%fd198, [%rd24+968];
	fma.rn.f64 	%fd964, %fd198, %fd26, %fd963;
	ld.global.nc.f64 	%fd199, [%rd24+976];
	fma.rn.f64 	%fd965, %fd199, %fd27, %fd964;
	ld.global.nc.f64 	%fd200, [%rd24+984];
	fma.rn.f64 	%fd966, %fd200, %fd28, %fd965;
	ld.global.nc.f64 	%fd201, [%rd24+992];
	fma.rn.f64 	%fd967, %fd201, %fd29, %fd966;
	ld.global.nc.f64 	%fd202, [%rd24+1000];
	fma.rn.f64 	%fd968, %fd202, %fd30, %fd967;
	ld.global.nc.f64 	%fd203, [%rd24+1008];
	fma.rn.f64 	%fd969, %fd203, %fd31, %fd968;
	ld.global.nc.f64 	%fd204, [%rd24+1016];
	fma.rn.f64 	%fd970, %fd204, %fd32, %fd969;
	ld.global.nc.f64 	%fd205, [%rd24+1024];
	fma.rn.f64 	%fd971, %fd205, %fd33, %fd970;
	ld.global.nc.f64 	%fd206, [%rd24+1032];
	fma.rn.f64 	%fd972, %fd206, %fd34, %fd971;
	ld.global.nc.f64 	%fd207, [%rd24+1040];
	fma.rn.f64 	%fd973, %fd207, %fd35, %fd972;
	ld.global.nc.f64 	%fd208, [%rd24+1048];
	fma.rn.f64 	%fd209, %fd208, %fd36, %fd973;
	mov.f64 	%fd1452, 0d0000000000000000;
	@%p14 bra 	$L__BB306_28;
	ld.param.u64 	%rd39, [_Z40massMatrixMultiplyMonolithicGlobalKernelILi12ELi12ELi1EEviPKdS1_S1_S1_Pd_param_1];
	cvta.to.global.u64 	%rd25, %rd39;
	mov.u32 	%r52, %ctaid.x;
	mov.u32 	%r53, %tid.y;
	add.s32 	%r54, %r52, %r53;
	mad.lo.s32 	%r55, %r54, 1728, %r9;
	mul.wide.s32 	%rd26, %r55, 8;
	add.s64 	%rd27, %rd25, %rd26;
	ld.global.nc.f64 	%fd1452, [%rd27+80];
$L__BB306_28:
	ld.param.u64 	%rd45, [_Z40massMatrixMultiplyMonolithicGlobalKernelILi12ELi12ELi1EEviPKdS1_S1_S1_Pd_param_2];
	ld.param.u32 	%r101, [_Z40massMatrixMultiplyMonolithicGlobalKernelILi12ELi12ELi1EEviPKdS1_S1_S1_Pd_param_0];
	mov.u32 	%r56, %ctaid.x;
	mov.u32 	%r57, %tid.y;
	add.s32 	%r58, %r56, %r57;
	setp.ge.s32 	%p15, %r58, %r101;
	mul.f64 	%fd1455, %fd209, %fd1452;
	cvta.to.global.u64 	%rd28, %rd45;
	ld.global.nc.f64 	%fd213, [%rd28+1056];
	fma.rn.f64 	%fd975, %fd213, %fd25, 0d0000000000000000;
	ld.global.nc.f64 	%fd214, [%rd28+1064];
	fma.rn.f64 	%fd976, %fd214, %fd26, %fd975;
	ld.global.nc.f64 	%fd215, [%rd28+1072];
	fma.rn.f64 	%fd977, %fd215, %fd27, %fd976;
	ld.global.nc.f64 	%fd216, [%rd28+1080];
	fma.rn.f64 	%fd978, %fd216, %fd28, %fd977;
	ld.global.nc.f64 	%fd217, [%rd28+1088];
	fma.rn.f64 	%fd979, %fd217, %fd29, %fd978;
	ld.global.nc.f64 	%fd218, [%rd28+1096];
	fma.rn.f64 	%fd980, %fd218, %fd30, %fd979;
	ld.global.nc.f64 	%fd219, [%rd28+1104];
	fma.rn.f64 	%fd981, %fd219, %fd31, %fd980;
	ld.global.nc.f64 	%fd220, [%rd28+1112];
	fma.rn.f64 	%fd982, %fd220, %fd32, %fd981;
	ld.global.nc.f64 	%fd221, [%rd28+1120];
	fma.rn.f64 	%fd983, %fd221, %fd33, %fd982;
	ld.global.nc.f64 	%fd222, [%rd28+1128];
	fma.rn.f64 	%fd984, %fd222, %fd34, %fd983;
	ld.global.nc.f64 	%fd223, [%rd28+1136];
	fma.rn.f64 	%fd985, %fd223, %fd35, %fd984;
	ld.global.nc.f64 	%fd224, [%rd28+1144];
	fma.rn.f64 	%fd225, %fd224, %fd36, %fd985;
	mov.f64 	%fd1453, 0d0000000000000000;
	@%p15 bra 	$L__BB306_30;
	ld.param.u64 	%rd40, [_Z40massMatrixMultiplyMonolithicGlobalKernelILi12ELi12ELi1EEviPKdS1_S1_S1_Pd_param_1];
	cvta.to.global.u64 	%rd29, %rd40;
	mov.u32 	%r59, %ctaid.x;
	mov.u32 	%r60, %tid.y;
	add.s32 	%r61, %r59, %r60;
	mad.lo.s32 	%r62, %r61, 1728, %r9;
	mul.wide.s32 	%rd30, %r62, 8;
	add.s64 	%rd31, %rd29, %rd30;
	ld.global.nc.f64 	%fd1453, [%rd31+88];
$L__BB306_30:
	mov.u32 	%r63, %tid.x;
	setp.gt.u32 	%p16, %r63, 143;
	mul.f64 	%fd1454, %fd225, %fd1453;
	fma.rn.f64 	%fd986, %fd37, %fd1465, 0d0000000000000000;
	fma.rn.f64 	%fd987, %fd53, %fd1464, %fd986;
	fma.rn.f64 	%fd988, %fd69, %fd1463, %fd987;
	fma.rn.f64 	%fd989, %fd85, %fd1462, %fd988;
	fma.rn.f64 	%fd990, %fd101, %fd1461, %fd989;
	fma.rn.f64 	%fd991, %fd117, %fd1460, %fd990;
	fma.rn.f64 	%fd992, %fd133, %fd1459, %fd991;
	fma.rn.f64 	%fd993, %fd149, %fd1458, %fd992;
	fma.rn.f64 	%fd994, %fd165, %fd1457, %fd993;
	fma.rn.f64 	%fd995, %fd181, %fd1456, %fd994;
	fma.rn.f64 	%fd996, %fd197, %fd1455, %fd995;
	fma.rn.f64 	%fd997, %fd213, %fd1454, %fd996;
	mov.u32 	%r64, %tid.y;
	mov.u32 	%r65, _ZZ40massMatrixMultiplyMonolithicGlobalKernelILi12ELi12ELi1EEviPKdS1_S1_S1_PdE6s_tmp1;
	mad.lo.s32 	%r66, %r64, 13824, %r65;
	mad.lo.s32 	%r67, %r8, 1152, %r66;
	mad.lo.s32 	%r68, %r4, 96, %r67;
	st.shared.f64 	[%r68], %fd997;
	fma.rn.f64 	%fd998, %fd38, %fd1465, 0d0000000000000000;
	fma.rn.f64 	%fd999, %fd54, %fd1464, %fd998;
	fma.rn.f64 	%fd1000, %fd70, %fd1463, %fd999;
	fma.rn.f64 	%fd1001, %fd86, %fd1462, %fd1000;
	fma.rn.f64 	%fd1002, %fd102, %fd1461, %fd1001;
	fma.rn.f64 	%fd1003, %fd118, %fd1460, %fd1002;
	fma.rn.f64 	%fd1004, %fd134, %fd1459, %fd1003;
	fma.rn.f64 	%fd1005, %fd150, %fd1458, %fd1004;
	fma.rn.f64 	%fd1006, %fd166, %fd1457, %fd1005;
	fma.rn.f64 	%fd1007, %fd182, %fd1456, %fd1006;
	fma.rn.f64 	%fd1008, %fd198, %fd1455, %fd1007;
	fma.rn.f64 	%fd1009, %fd214, %fd1454, %fd1008;
	st.shared.f64 	[%r68+8], %fd1009;
	fma.rn.f64 	%fd1010, %fd39, %fd1465, 0d0000000000000000;
	fma.rn.f64 	%fd1011, %fd55, %fd1464, %fd1010;
	fma.rn.f64 	%fd1012, %fd71, %fd1463, %fd1011;
	fma.rn.f64 	%fd1013, %fd87, %fd1462, %fd1012;
	fma.rn.f64 	%fd1014, %fd103, %fd1461, %fd1013;
	fma.rn.f64 	%fd1015, %fd119, %fd1460, %fd1014;
	fma.rn.f64 	%fd1016, %fd135, %fd1459, %fd1015;
	fma.rn.f64 	%fd1017, %fd151, %fd1458, %fd1016;
	fma.rn.f64 	%fd1018, %fd167, %fd1457, %fd1017;
	fma.rn.f64 	%fd1019, %fd183, %fd1456, %fd1018;
	fma.rn.f64 	%fd1020, %fd199, %fd1455, %fd1019;
	fma.rn.f64 	%fd1021, %fd215, %fd1454, %fd1020;
	st.shared.f64 	[%r68+16], %fd1021;
	fma.rn.f64 	%fd1022, %fd40, %fd1465, 0d0000000000000000;
	fma.rn.f64 	%fd1023, %fd56, %fd1464, %fd1022;
	fma.rn.f64 	%fd1024, %fd72, %fd1463, %fd1023;
	fma.rn.f64 	%fd1025, %fd88, %fd1462, %fd1024;
	fma.rn.f64 	%fd1026, %fd104, %fd1461, %fd1025;
	fma.rn.f64 	%fd1027, %fd120, %fd1460, %fd1026;
	fma.rn.f64 	%fd1028, %fd136, %fd1459, %fd1027;
	fma.rn.f64 	%fd1029, %fd152, %fd1458, %fd1028;
	fma.rn.f64 	%fd1030, %fd168, %fd1457, %fd1029;
	fma.rn.f64 	%fd1031, %fd184, %fd1456, %fd1030;
	fma.rn.f64 	%fd1032, %fd200, %fd1455, %fd1031;
	fma.rn.f64 	%fd1033, %fd216, %fd1454, %fd1032;
	st.shared.f64 	[%r68+24], %fd1033;
	fma.rn.f64 	%fd1034, %fd41, %fd1465, 0d0000000000000000;
	fma.rn.f64 	%fd1035, %fd57, %fd1464, %fd1034;
	fma.rn.f64 	%fd1036, %fd73, %fd1463, %fd1035;
	fma.rn.f64 	%fd1037, %fd89, %fd1462, %fd1036;
	fma.rn.f64 	%fd1038, %fd105, %fd1461, %fd1037;
	fma.rn.f64 	%fd1039, %fd121, %fd1460, %fd1038;
	fma.rn.f64 	%fd1040, %fd137, %fd1459, %fd1039;
	fma.rn.f64 	%fd1041, %fd153, %fd1458, %fd1040;
	fma.rn.f64 	%fd1042, %fd169, %fd1457, %fd1041;
	fma.rn.f64 	%fd1043, %fd185, %fd1456, %fd1042;
	fma.rn.f64 	%fd1044, %fd201, %fd1455, %fd1043;
	fma.rn.f64 	%fd1045, %fd217, %fd1454, %fd1044;
	st.shared.f64 	[%r68+32], %fd1045;
	fma.rn.f64 	%fd1046, %fd42, %fd1465, 0d0000000000000000;
	fma.rn.f64 	%fd1047, %fd58, %fd1464, %fd1046;
	fma.rn.f64 	%fd1048, %fd74, %fd1463, %fd1047;
	fma.rn.f64 	%fd1049, %fd90, %fd1462, %fd1048;
	fma.rn.f64 	%fd1050, %fd106, %fd1461, %fd1049;
	fma.rn.f64 	%fd1051, %fd122, %fd1460, %fd1050;
	fma.rn.f64 	%fd1052, %fd138, %fd1459, %fd1051;
	fma.rn.f64 	%fd1053, %fd154, %fd1458, %fd1052;
	fma.rn.f64 	%fd1054, %fd170, %fd1457, %fd1053;
	fma.rn.f64 	%fd1055, %fd186, %fd1456, %fd1054;
	fma.rn.f64 	%fd1056, %fd202, %fd1455, %fd1055;
	fma.rn.f64 	%fd1057, %fd218, %fd1454, %fd1056;
	st.shared.f64 	[%r68+40], %fd1057;
	fma.rn.f64 	%fd1058, %fd43, %fd1465, 0d0000000000000000;
	fma.rn.f64 	%fd1059, %fd59, %fd1464, %fd1058;
	fma.rn.f64 	%fd1060, %fd75, %fd1463, %fd1059;
	fma.rn.f64 	%fd1061, %fd91, %fd1462, %fd1060;
	fma.rn.f64 	%fd1062, %fd107, %fd1461, %fd1061;
	fma.rn.f64 	%fd1063, %fd123, %fd1460, %fd1062;
	fma.rn.f64 	%fd1064, %fd139, %fd1459, %fd1063;
	fma.rn.f64 	%fd1065, %fd155, %fd1458, %fd1064;
	fma.rn.f64 	%fd1066, %fd171, %fd1457, %fd1065;
	fma.rn.f64 	%fd1067, %fd187, %fd1456, %fd1066;
	fma.rn.f64 	%fd1068, %fd203, %fd1455, %fd1067;
	fma.rn.f64 	%fd1069, %fd219, %fd1454, %fd1068;
	st.shared.f64 	[%r68+48], %fd1069;
	fma.rn.f64 	%fd1070, %fd44, %fd1465, 0d0000000000000000;
	fma.rn.f64 	%fd1071, %fd60, %fd1464, %fd1070;
	fma.rn.f64 	%fd1072, %fd76, %fd1463, %fd1071;
	fma.rn.f64 	%fd1073, %fd92, %fd1462, %fd1072;
	fma.rn.f64 	%fd1074, %fd108, %fd1461, %fd1073;
	fma.rn.f64 	%fd1075, %fd124, %fd1460, %fd1074;
	fma.rn.f64 	%fd1076, %fd140, %fd1459, %fd1075;
	fma.rn.f64 	%fd1077, %fd156, %fd1458, %fd1076;
	fma.rn.f64 	%fd1078, %fd172, %fd1457, %fd1077;
	fma.rn.f64 	%fd1079, %fd188, %fd1456, %fd1078;
	fma.rn.f64 	%fd1080, %fd204, %fd1455, %fd1079;
	fma.rn.f64 	%fd1081, %fd220, %fd1454, %fd1080;
	st.shared.f64 	[%r68+56], %fd1081;
	fma.rn.f64 	%fd1082, %fd45, %fd1465, 0d0000000000000000;
	fma.rn.f64 	%fd1083, %fd61, %fd1464, %fd1082;
	fma.rn.f64 	%fd1084, %fd77, %fd1463, %fd1083;
	fma.rn.f64 	%fd1085, %fd93, %fd1462, %fd1084;
	fma.rn.f64 	%fd1086, %fd109, %fd1461, %fd1085;
	fma.rn.f64 	%fd1087, %fd125, %fd1460, %fd1086;
	fma.rn.f64 	%fd1088, %fd141, %fd1459, %fd1087;
	fma.rn.f64 	%fd1089, %fd157, %fd1458, %fd1088;
	fma.rn.f64 	%fd1090, %fd173, %fd1457, %fd1089;
	fma.rn.f64 	%fd1091, %fd189, %fd1456, %fd1090;
	fma.rn.f64 	%fd1092, %fd205, %fd1455, %fd1091;
	fma.rn.f64 	%fd1093, %fd221, %fd1454, %fd1092;
	st.shared.f64 	[%r68+64], %fd1093;
	fma.rn.f64 	%fd1094, %fd46, %fd1465, 0d0000000000000000;
	fma.rn.f64 	%fd1095, %fd62, %fd1464, %fd1094;
	fma.rn.f64 	%fd1096, %fd78, %fd1463, %fd1095;
	fma.rn.f64 	%fd1097, %fd94, %fd1462, %fd1096;
	fma.rn.f64 	%fd1098, %fd110, %fd1461, %fd1097;
	fma.rn.f64 	%fd1099, %fd126, %fd1460, %fd1098;
	fma.rn.f64 	%fd1100, %fd142, %fd1459, %fd1099;
	fma.rn.f64 	%fd1101, %fd158, %fd1458, %fd1100;
	fma.rn.f64 	%fd1102, %fd174, %fd1457, %fd1101;
	fma.rn.f64 	%fd1103, %fd190, %fd1456, %fd1102;
	fma.rn.f64 	%fd1104, %fd206, %fd1455, %fd1103;
	fma.rn.f64 	%fd1105, %fd222, %fd1454, %fd1104;
	st.shared.f64 	[%r68+72], %fd1105;
	fma.rn.f64 	%fd1106, %fd47, %fd1465, 0d0000000000000000;
	fma.rn.f64 	%fd1107, %fd63, %fd1464, %fd1106;
	fma.rn.f64 	%fd1108, %fd79, %fd1463, %fd1107;
	fma.rn.f64 	%fd1109, %fd95, %fd1462, %fd1108;
	fma.rn.f64 	%fd1110, %fd111, %fd1461, %fd1109;
	fma.rn.f64 	%fd1111, %fd127, %fd1460, %fd1110;
	fma.rn.f64 	%fd1112, %fd143, %fd1459, %fd1111;
	fma.rn.f64 	%fd1113, %fd159, %fd1458, %fd1112;
	fma.rn.f64 	%fd1114, %fd175, %fd1457, %fd1113;
	fma.rn.f64 	%fd1115, %fd191, %fd1456, %fd1114;
	fma.rn.f64 	%fd1116, %fd207, %fd1455, %fd1115;
	fma.rn.f64 	%fd1117, %fd223, %fd1454, %fd1116;
	st.shared.f64 	[%r68+80], %fd1117;
	fma.rn.f64 	%fd1118, %fd48, %fd1465, 0d0000000000000000;
	fma.rn.f64 	%fd1119, %fd64, %fd1464, %fd1118;
	fma.rn.f64 	%fd1120, %fd80, %fd1463, %fd1119;
	fma.rn.f64 	%fd1121, %fd96, %fd1462, %fd1120;
	fma.rn.f64 	%fd1122, %fd112, %fd1461, %fd1121;
	fma.rn.f64 	%fd1123, %fd128, %fd1460, %fd1122;
	fma.rn.f64 	%fd1124, %fd144, %fd1459, %fd1123;
	fma.rn.f64 	%fd1125, %fd160, %fd1458, %fd1124;
	fma.rn.f64 	%fd1126, %fd176, %fd1457, %fd1125;
	fma.rn.f64 	%fd1127, %fd192, %fd1456, %fd1126;
	fma.rn.f64 	%fd1128, %fd208, %fd1455, %fd1127;
	fma.rn.f64 	%fd1129, %fd224, %fd1454, %fd1128;
	st.shared.f64 	[%r68+88], %fd1129;
	bar.sync 	0;
	@%p16 bra 	$L__BB306_32;
	mov.u32 	%r69, %tid.y;
	mov.u32 	%r70, _ZZ40massMatrixMultiplyMonolithicGlobalKernelILi12ELi12ELi1EEviPKdS1_S1_S1_PdE6s_tmp1;
	mad.lo.s32 	%r71, %r69, 13824, %r70;
	mad.lo.s32 	%r72, %r8, 1152, %r71;
	mad.lo.s32 	%r73, %r4, 96, %r72;
	mad.lo.s32 	%r74, %r4, -88, %r73;
	ld.shared.f64 	%fd1130, [%r74];
	ld.shared.f64 	%fd1131, [%r74+96];
	ld.shared.f64 	%fd1132, [%r74+192];
	ld.shared.f64 	%fd1133, [%r74+288];
	ld.shared.f64 	%fd1134, [%r74+384];
	ld.shared.f64 	%fd1135, [%r74+480];
	ld.shared.f64 	%fd1136, [%r74+576];
	ld.shared.f64 	%fd1137, [%r74+672];
	ld.shared.f64 	%fd1138, [%r74+768];
	ld.shared.f64 	%fd1139, [%r74+864];
	ld.shared.f64 	%fd1140, [%r74+960];
	ld.shared.f64 	%fd1141, [%r74+1056];
	fma.rn.f64 	%fd1142, %fd37, %fd1130, 0d0000000000000000;
	fma.rn.f64 	%fd1143, %fd53, %fd1131, %fd1142;
	fma.rn.f64 	%fd1144, %fd69, %fd1132, %fd1143;
	fma.rn.f64 	%fd1145, %fd85, %fd1133, %fd1144;
	fma.rn.f64 	%fd1146, %fd101, %fd1134, %fd1145;
	fma.rn.f64 	%fd1147, %fd117, %fd1135, %fd1146;
	fma.rn.f64 	%fd1148, %fd133, %fd1136, %fd1147;
	fma.rn.f64 	%fd1149, %fd149, %fd1137, %fd1148;
	fma.rn.f64 	%fd1150, %fd165, %fd1138, %fd1149;
	fma.rn.f64 	%fd1151, %fd181, %fd1139, %fd1150;
	fma.rn.f64 	%fd1152, %fd197, %fd1140, %fd1151;
	fma.rn.f64 	%fd1153, %fd213, %fd1141, %fd1152;
	st.shared.f64 	[%r74], %fd1153;
	fma.rn.f64 	%fd1154, %fd38, %fd1130, 0d0000000000000000;
	fma.rn.f64 	%fd1155, %fd54, %fd1131, %fd1154;
	fma.rn.f64 	%fd1156, %fd70, %fd1132, %fd1155;
	fma.rn.f64 	%fd1157, %fd86, %fd1133, %fd1156;
	fma.rn.f64 	%fd1158, %fd102, %fd1134, %fd1157;
	fma.rn.f64 	%fd1159, %fd118, %fd1135, %fd1158;
	fma.rn.f64 	%fd1160, %fd134, %fd1136, %fd1159;
	fma.rn.f64 	%fd1161, %fd150, %fd1137, %fd1160;
	fma.rn.f64 	%fd1162, %fd166, %fd1138, %fd1161;
	fma.rn.f64 	%fd1163, %fd182, %fd1139, %fd1162;
	fma.rn.f64 	%fd1164, %fd198, %fd1140, %fd1163;
	fma.rn.f64 	%fd1165, %fd214, %fd1141, %fd1164;
	st.shared.f64 	[%r74+96], %fd1165;
	fma.rn.f64 	%fd1166, %fd39, %fd1130, 0d0000000000000000;
	fma.rn.f64 	%fd1167, %fd55, %fd1131, %fd1166;
	fma.rn.f64 	%fd1168, %fd71, %fd1132, %fd1167;
	fma.rn.f64 	%fd1169, %fd87, %fd1133, %fd1168;
	fma.rn.f64 	%fd1170, %fd103, %fd1134, %fd1169;
	fma.rn.f64 	%fd1171, %fd119, %fd1135, %fd1170;
	fma.rn.f64 	%fd1172, %fd135, %fd1136, %fd1171;
	fma.rn.f64 	%fd1173, %fd151, %fd1137, %fd1172;
	fma.rn.f64 	%fd1174, %fd167, %fd1138, %fd1173;
	fma.rn.f64 	%fd1175, %fd183, %fd1139, %fd1174;
	fma.rn.f64 	%fd1176, %fd199, %fd1140, %fd1175;
	fma.rn.f64 	%fd1177, %fd215, %fd1141, %fd1176;
	st.shared.f64 	[%r74+192], %fd1177;
	fma.rn.f64 	%fd1178, %fd40, %fd1130, 0d0000000000000000;
	fma.rn.f64 	%fd1179, %fd56, %fd1131, %fd1178;
	fma.rn.f64 	%fd1180, %fd72, %fd1132, %fd1179;
	fma.rn.f64 	%fd1181, %fd88, %fd1133, %fd1180;
	fma.rn.f64 	%fd1182, %fd104, %fd1134, %fd1181;
	fma.rn.f64 	%fd1183, %fd120, %fd1135, %fd1182;
	fma.rn.f64 	%fd1184, %fd136, %fd1136, %fd1183;
	fma.rn.f64 	%fd1185, %fd152, %fd1137, %fd1184;
	fma.rn.f64 	%fd1186, %fd168, %fd1138, %fd1185;
	fma.rn.f64 	%fd1187, %fd184, %fd1139, %fd1186;
	fma.rn.f64 	%fd1188, %fd200, %fd1140, %fd1187;
	fma.rn.f64 	%fd1189, %fd216, %fd1141, %fd1188;
	st.shared.f64 	[%r74+288], %fd1189;
	fma.rn.f64 	%fd1190, %fd41, %fd1130, 0d0000000000000000;
	fma.rn.f64 	%fd1191, %fd57, %fd1131, %fd1190;
	fma.rn.f64 	%fd1192, %fd73, %fd1132, %fd1191;
	fma.rn.f64 	%fd1193, %fd89, %fd1133, %fd1192;
	fma.rn.f64 	%fd1194, %fd105, %fd1134, %fd1193;
	fma.rn.f64 	%fd1195, %fd121, %fd1135, %fd1194;
	fma.rn.f64 	%fd1196, %fd137, %fd1136, %fd1195;
	fma.rn.f64 	%fd1197, %fd153, %fd1137, %fd1196;
	fma.rn.f64 	%fd1198, %fd169, %fd1138, %fd1197;
	fma.rn.f64 	%fd1199, %fd185, %fd1139, %fd1198;
	fma.rn.f64 	%fd1200, %fd201, %fd1140, %fd1199;
	fma.rn.f64 	%fd1201, %fd217, %fd1141, %fd1200;
	st.shared.f64 	[%r74+384], %fd1201;
	fma.rn.f64 	%fd1202, %fd42, %fd1130, 0d0000000000000000;
	fma.rn.f64 	%fd1203, %fd58, %fd1131, %fd1202;
	fma.rn.f64 	%fd1204, %fd74, %fd1132, %fd1203;
	fma.rn.f64 	%fd1205, %fd90, %fd1133, %fd1204;
	fma.rn.f64 	%fd1206, %fd106, %fd1134, %fd1205;
	fma.rn.f64 	%fd1207, %fd122, %fd1135, %fd1206;
	fma.rn.f64 	%fd1208, %fd138, %fd1136, %fd1207;
	fma.rn.f64 	%fd1209, %fd154, %fd1137, %fd1208;
	fma.rn.f64 	%fd1210, %fd170, %fd1138, %fd1209;
	fma.rn.f64 	%fd1211, %fd186, %fd1139, %fd1210;
	fma.rn.f64 	%fd1212, %fd202, %fd1140, %fd1211;
	fma.rn.f64 	%fd1213, %fd218, %fd1141, %fd1212;
	st.shared.f64 	[%r74+480], %fd1213;
	fma.rn.f64 	%fd1214, %fd43, %fd1130, 0d0000000000000000;
	fma.rn.f64 	%fd1215, %fd59, %fd1131, %fd1214;
	fma.rn.f64 	%fd1216, %fd75, %fd1132, %fd1215;
	fma.rn.f64 	%fd1217, %fd91, %fd1133, %fd1216;
	fma.rn.f64 	%fd1218, %fd107, %fd1134, %fd1217;
	fma.rn.f64 	%fd1219, %fd123, %fd1135, %fd1218;
	fma.rn.f64 	%fd1220, %fd139, %fd1136, %fd1219;
	fma.rn.f64 	%fd1221, %fd155, %fd1137, %fd1220;
	fma.rn.f64 	%fd1222, %fd171, %fd1138, %fd1221;
	fma.rn.f64 	%fd1223, %fd187, %fd1139, %fd1222;
	fma.rn.f64 	%fd1224, %fd203, %fd1140, %fd1223;
	fma.rn.f64 	%fd1225, %fd219, %fd1141, %fd1224;
	st.shared.f64 	[%r74+576], %fd1225;
	fma.rn.f64 	%fd1226, %fd44, %fd1130, 0d0000000000000000;
	fma.rn.f64 	%fd1227, %fd60, %fd1131, %fd1226;
	fma.rn.f64 	%fd1228, %fd76, %fd1132, %fd1227;
	fma.rn.f64 	%fd1229, %fd92, %fd1133, %fd1228;
	fma.rn.f64 	%fd1230, %fd108, %fd1134, %fd1229;
	fma.rn.f64 	%fd1231, %fd124, %fd1135, %fd1230;
	fma.rn.f64 	%fd1232, %fd140, %fd1136, %fd1231;
	fma.rn.f64 	%fd1233, %fd156, %fd1137, %fd1232;
	fma.rn.f64 	%fd1234, %fd172, %fd1138, %fd1233;
	fma.rn.f64 	%fd1235, %fd188, %fd1139, %fd1234;
	fma.rn.f64 	%fd1236, %fd204, %fd1140, %fd1235;
	fma.rn.f64 	%fd1237, %fd220, %fd1141, %fd1236;
	st.shared.f64 	[%r74+672], %fd1237;
	fma.rn.f64 	%fd1238, %fd45, %fd1130, 0d0000000000000000;
	fma.rn.f64 	%fd1239, %fd61, %fd1131, %fd1238;
	fma.rn.f64 	%fd1240, %fd77, %fd1132, %fd1239;
	fma.rn.f64 	%fd1241, %fd93, %fd1133, %fd1240;
	fma.rn.f64 	%fd1242, %fd109, %fd1134, %fd1241;
	fma.rn.f64 	%fd1243, %fd125, %fd1135, %fd1242;
	fma.rn.f64 	%fd1244, %fd141, %fd1136, %fd1243;
	fma.rn.f64 	%fd1245, %fd157, %fd1137, %fd1244;
	fma.rn.f64 	%fd1246, %fd173, %fd1138, %fd1245;
	fma.rn.f64 	%fd1247, %fd189, %fd1139, %fd1246;
	fma.rn.f64 	%fd1248, %fd205, %fd1140, %fd1247;
	fma.rn.f64 	%fd1249, %fd221, %fd1141, %fd1248;
	st.shared.f64 	[%r74+768], %fd1249;
	fma.rn.f64 	%fd1250, %fd46, %fd1130, 0d0000000000000000;
	fma.rn.f64 	%fd1251, %fd62, %fd1131, %fd1250;
	fma.rn.f64 	%fd1252, %fd78, %fd1132, %fd1251;
	fma.rn.f64 	%fd1253, %fd94, %fd1133, %fd1252;
	fma.rn.f64 	%fd1254, %fd110, %fd1134, %fd1253;
	fma.rn.f64 	%fd1255, %fd126, %fd1135, %fd1254;
	fma.rn.f64 	%fd1256, %fd142, %fd1136, %fd1255;
	fma.rn.f64 	%fd1257, %fd158, %fd1137, %fd1256;
	fma.rn.f64 	%fd1258, %fd174, %fd1138, %fd1257;
	fma.rn.f64 	%fd1259, %fd190, %fd1139, %fd1258;
	fma.rn.f64 	%fd1260, %fd206, %fd1140, %fd1259;
	fma.rn.f64 	%fd1261, %fd222, %fd1141, %fd1260;
	st.shared.f64 	[%r74+864], %fd1261;
	fma.rn.f64 	%fd1262, %fd47, %fd1130, 0d0000000000000000;
	fma.rn.f64 	%fd1263, %fd63, %fd1131, %fd1262;
	fma.rn.f64 	%fd1264, %fd79, %fd1132, %fd1263;
	fma.rn.f64 	%fd1265, %fd95, %fd1133, %fd1264;
	fma.rn.f64 	%fd1266, %fd111, %fd1134, %fd1265;
	fma.rn.f64 	%fd1267, %fd127, %fd1135, %fd1266;
	fma.rn.f64 	%fd1268, %fd143, %fd1136, %fd1267;
	fma.rn.f64 	%fd1269, %fd159, %fd1137, %fd1268;
	fma.rn.f64 	%fd1270, %fd175, %fd1138, %fd1269;
	fma.rn.f64 	%fd1271, %fd191, %fd1139, %fd1270;
	fma.rn.f64 	%fd1272, %fd207, %fd1140, %fd1271;
	fma.rn.f64 	%fd1273, %fd223, %fd1141, %fd1272;
	st.shared.f64 	[%r74+960], %fd1273;
	fma.rn.f64 	%fd1274, %fd48, %fd1130, 0d0000000000000000;
	fma.rn.f64 	%fd1275, %fd64, %fd1131, %fd1274;
	fma.rn.f64 	%fd1276, %fd80, %fd1132, %fd1275;
	fma.rn.f64 	%fd1277, %fd96, %fd1133, %fd1276;
	fma.rn.f64 	%fd1278, %fd112, %fd1134, %fd1277;
	fma.rn.f64 	%fd1279, %fd128, %fd1135, %fd1278;
	fma.rn.f64 	%fd1280, %fd144, %fd1136, %fd1279;
	fma.rn.f64 	%fd1281, %fd160, %fd1137, %fd1280;
	fma.rn.f64 	%fd1282, %fd176, %fd1138, %fd1281;
	fma.rn.f64 	%fd1283, %fd192, %fd1139, %fd1282;
	fma.rn.f64 	%fd1284, %fd208, %fd1140, %fd1283;
	fma.rn.f64 	%fd1285, %fd224, %fd1141, %fd1284;
	st.shared.f64 	[%r74+1056], %fd1285;
$L__BB306_32:
	mov.u32 	%r75, %tid.x;
	setp.gt.u32 	%p17, %r75, 143;
	bar.sync 	0;
	@%p17 bra 	$L__BB306_34;
	mov.u32 	%r76, %tid.y;
	mov.u32 	%r77, _ZZ40massMatrixMultiplyMonolithicGlobalKernelILi12ELi12ELi1EEviPKdS1_S1_S1_PdE6s_tmp1;
	mad.lo.s32 	%r78, %r76, 13824, %r77;
	mad.lo.s32 	%r79, %r8, 1152, %r78;
	mad.lo.s32 	%r80, %r8, -1056, %r79;
	shl.b32 	%r81, %r4, 3;
	add.s32 	%r82, %r80, %r81;
	ld.shared.f64 	%fd1286, [%r82];
	ld.shared.f64 	%fd1287, [%r82+1152];
	ld.shared.f64 	%fd1288, [%r82+2304];
	ld.shared.f64 	%fd1289, [%r82+3456];
	ld.shared.f64 	%fd1290, [%r82+4608];
	ld.shared.f64 	%fd1291, [%r82+5760];
	ld.shared.f64 	%fd1292, [%r82+6912];
	ld.shared.f64 	%fd1293, [%r82+8064];
	ld.shared.f64 	%fd1294, [%r82+9216];
	ld.shared.f64 	%fd1295, [%r82+10368];
	ld.shared.f64 	%fd1296, [%r82+11520];
	ld.shared.f64 	%fd1297, [%r82+12672];
	fma.rn.f64 	%fd1298, %fd37, %fd1286, 0d0000000000000000;
	fma.rn.f64 	%fd1299, %fd53, %fd1287, %fd1298;
	fma.rn.f64 	%fd1300, %fd69, %fd1288, %fd1299;
	fma.rn.f64 	%fd1301, %fd85, %fd1289, %fd1300;
	fma.rn.f64 	%fd1302, %fd101, %fd1290, %fd1301;
	fma.rn.f64 	%fd1303, %fd117, %fd1291, %fd1302;
	fma.rn.f64 	%fd1304, %fd133, %fd1292, %fd1303;
	fma.rn.f64 	%fd1305, %fd149, %fd1293, %fd1304;
	fma.rn.f64 	%fd1306, %fd165, %fd1294, %fd1305;
	fma.rn.f64 	%fd1307, %fd181, %fd1295, %fd1306;
	fma.rn.f64 	%fd1308, %fd197, %fd1296, %fd1307;
	fma.rn.f64 	%fd1465, %fd213, %fd1297, %fd1308;
	fma.rn.f64 	%fd1309, %fd38, %fd1286, 0d0000000000000000;
	fma.rn.f64 	%fd1310, %fd54, %fd1287, %fd1309;
	fma.rn.f64 	%fd1311, %fd70, %fd1288, %fd1310;
	fma.rn.f64 	%fd1312, %fd86, %fd1289, %fd1311;
	fma.rn.f64 	%fd1313, %fd102, %fd1290, %fd1312;
	fma.rn.f64 	%fd1314, %fd118, %fd1291, %fd1313;
	fma.rn.f64 	%fd1315, %fd134, %fd1292, %fd1314;
	fma.rn.f64 	%fd1316, %fd150, %fd1293, %fd1315;
	fma.rn.f64 	%fd1317, %fd166, %fd1294, %fd1316;
	fma.rn.f64 	%fd1318, %fd182, %fd1295, %fd1317;
	fma.rn.f64 	%fd1319, %fd198, %fd1296, %fd1318;
	fma.rn.f64 	%fd1464, %fd214, %fd1297, %fd1319;
	fma.rn.f64 	%fd1320, %fd39, %fd1286, 0d0000000000000000;
	fma.rn.f64 	%fd1321, %fd55, %fd1287, %fd1320;
	fma.rn.f64 	%fd1322, %fd71, %fd1288, %fd1321;
	fma.rn.f64 	%fd1323, %fd87, %fd1289, %fd1322;
	fma.rn.f64 	%fd1324, %fd103, %fd1290, %fd1323;
	fma.rn.f64 	%fd1325, %fd119, %fd1291, %fd1324;
	fma.rn.f64 	%fd1326, %fd135, %fd1292, %fd1325;
	fma.rn.f64 	%fd1327, %fd151, %fd1293, %fd1326;
	fma.rn.f64 	%fd1328, %fd167, %fd1294, %fd1327;
	fma.rn.f64 	%fd1329, %fd183, %fd1295, %fd1328;
	fma.rn.f64 	%fd1330, %fd199, %fd1296, %fd1329;
	fma.rn.f64 	%fd1463, %fd215, %fd1297, %fd1330;
	fma.rn.f64 	%fd1331, %fd40, %fd1286, 0d0000000000000000;
	fma.rn.f64 	%fd1332, %fd56, %fd1287, %fd1331;
	fma.rn.f64 	%fd1333, %fd72, %fd1288, %fd1332;
	fma.rn.f64 	%fd1334, %fd88, %fd1289, %fd1333;
	fma.rn.f64 	%fd1335, %fd104, %fd1290, %fd1334;
	fma.rn.f64 	%fd1336, %fd120, %fd1291, %fd1335;
	fma.rn.f64 	%fd1337, %fd136, %fd1292, %fd1336;
	fma.rn.f64 	%fd1338, %fd152, %fd1293, %fd1337;
	fma.rn.f64 	%fd1339, %fd168, %fd1294, %fd1338;
	fma.rn.f64 	%fd1340, %fd184, %fd1295, %fd1339;
	fma.rn.f64 	%fd1341, %fd200, %fd1296, %fd1340;
	fma.rn.f64 	%fd1462, %fd216, %fd1297, %fd1341;
	fma.rn.f64 	%fd1342, %fd41, %fd1286, 0d0000000000000000;
	fma.rn.f64 	%fd1343, %fd57, %fd1287, %fd1342;
	fma.rn.f64 	%fd1344, %fd73, %fd1288, %fd1343;
	fma.rn.f64 	%fd1345, %fd89, %fd1289, %fd1344;
	fma.rn.f64 	%fd1346, %fd105, %fd1290, %fd1345;
	fma.rn.f64 	%fd1347, %fd121, %fd1291, %fd1346;
	fma.rn.f64 	%fd1348, %fd137, %fd1292, %fd1347;
	fma.rn.f64 	%fd1349, %fd153, %fd1293, %fd1348;
	fma.rn.f64 	%fd1350, %fd169, %fd1294, %fd1349;
	fma.rn.f64 	%fd1351, %fd185, %fd1295, %fd1350;
	fma.rn.f64 	%fd1352, %fd201, %fd1296, %fd1351;
	fma.rn.f64 	%fd1461, %fd217, %fd1297, %fd1352;
	fma.rn.f64 	%fd1353, %fd42, %fd1286, 0d0000000000000000;
	fma.rn.f64 	%fd1354, %fd58, %fd1287, %fd1353;
	fma.rn.f64 	%fd1355, %fd74, %fd1288, %fd1354;
	fma.rn.f64 	%fd1356, %fd90, %fd1289, %fd1355;
	fma.rn.f64 	%fd1357, %fd106, %fd1290, %fd1356;
	fma.rn.f64 	%fd1358, %fd122, %fd1291, %fd1357;
	fma.rn.f64 	%fd1359, %fd138, %fd1292, %fd1358;
	fma.rn.f64 	%fd1360, %fd154, %fd1293, %fd1359;
	fma.rn.f64 	%fd1361, %fd170, %fd1294, %fd1360;
	fma.rn.f64 	%fd1362, %fd186, %fd1295, %fd1361;
	fma.rn.f64 	%fd1363, %fd202, %fd1296, %fd1362;
	fma.rn.f64 	%fd1460, %fd218, %fd1297, %fd1363;
	fma.rn.f64 	%fd1364, %fd43, %fd1286, 0d0000000000000000;
	fma.rn.f64 	%fd1365, %fd59, %fd1287, %fd1364;
	fma.rn.f64 	%fd1366, %fd75, %fd1288, %fd1365;
	fma.rn.f64 	%fd1367, %fd91, %fd1289, %fd1366;
	fma.rn.f64 	%fd1368, %fd107, %fd1290, %fd1367;
	fma.rn.f64 	%fd1369, %fd123, %fd1291, %fd1368;
	fma.rn.f64 	%fd1370, %fd139, %fd1292, %fd1369;
	fma.rn.f64 	%fd1371, %fd155, %fd1293, %fd1370;
	fma.rn.f64 	%fd1372, %fd171, %fd1294, %fd1371;
	fma.rn.f64 	%fd1373, %fd187, %fd1295, %fd1372;
	fma.rn.f64 	%fd1374, %fd203, %fd1296, %fd1373;
	fma.rn.f64 	%fd1459, %fd219, %fd1297, %fd1374;
	fma.rn.f64 	%fd1375, %fd44, %fd1286, 0d0000000000000000;
	fma.rn.f64 	%fd1376, %fd60, %fd1287, %fd1375;
	fma.rn.f64 	%fd1377, %fd76, %fd1288, %fd1376;
	fma.rn.f64 	%fd1378, %fd92, %fd1289, %fd1377;
	fma.rn.f64 	%fd1379, %fd108, %fd1290, %fd1378;
	fma.rn.f64 	%fd1380, %fd124, %fd1291, %fd1379;
	fma.rn.f64 	%fd1381, %fd140, %fd1292, %fd1380;
	fma.rn.f64 	%fd1382, %fd156, %fd1293, %fd1381;
	fma.rn.f64 	%fd1383, %fd172, %fd1294, %fd1382;
	fma.rn.f64 	%fd1384, %fd188, %fd1295, %fd1383;
	fma.rn.f64 	%fd1385, %fd204, %fd1296, %fd1384;
	fma.rn.f64 	%fd1458, %fd220, %fd1297, %fd1385;
	fma.rn.f64 	%fd1386, %fd45, %fd1286, 0d0000000000000000;
	fma.rn.f64 	%fd1387, %fd61, %fd1287, %fd1386;
	fma.rn.f64 	%fd1388, %fd77, %fd1288, %fd1387;
	fma.rn.f64 	%fd1389, %fd93, %fd1289, %fd1388;
	fma.rn.f64 	%fd1390, %fd109, %fd1290, %fd1389;
	fma.rn.f64 	%fd1391, %fd125, %fd1291, %fd1390;
	fma.rn.f64 	%fd1392, %fd141, %fd1292, %fd1391;
	fma.rn.f64 	%fd1393, %fd157, %fd1293, %fd1392;
	fma.rn.f64 	%fd1394, %fd173, %fd1294, %fd1393;
	fma.rn.f64 	%fd1395, %fd189, %fd1295, %fd1394;
	fma.rn.f64 	%fd1396, %fd205, %fd1296, %fd1395;
	fma.rn.f64 	%fd1457, %fd221, %fd1297, %fd1396;
	fma.rn.f64 	%fd1397, %fd46, %fd1286, 0d0000000000000000;
	fma.rn.f64 	%fd1398, %fd62, %fd1287, %fd1397;
	fma.rn.f64 	%fd1399, %fd78, %fd1288, %fd1398;
	fma.rn.f64 	%fd1400, %fd94, %fd1289, %fd1399;
	fma.rn.f64 	%fd1401, %fd110, %fd1290, %fd1400;
	fma.rn.f64 	%fd1402, %fd126, %fd1291, %fd1401;
	fma.rn.f64 	%fd1403, %fd142, %fd1292, %fd1402;
	fma.rn.f64 	%fd1404, %fd158, %fd1293, %fd1403;
	fma.rn.f64 	%fd1405, %fd174, %fd1294, %fd1404;
	fma.rn.f64 	%fd1406, %fd190, %fd1295, %fd1405;
	fma.rn.f64 	%fd1407, %fd206, %fd1296, %fd1406;
	fma.rn.f64 	%fd1456, %fd222, %fd1297, %fd1407;
	fma.rn.f64 	%fd1408, %fd47, %fd1286, 0d0000000000000000;
	fma.rn.f64 	%fd1409, %fd63, %fd1287, %fd1408;
	fma.rn.f64 	%fd1410, %fd79, %fd1288, %fd1409;
	fma.rn.f64 	%fd1411, %fd95, %fd1289, %fd1410;
	fma.rn.f64 	%fd1412, %fd111, %fd1290, %fd1411;
	fma.rn.f64 	%fd1413, %fd127, %fd1291, %fd1412;
	fma.rn.f64 	%fd1414, %fd143, %fd1292, %fd1413;
	fma.rn.f64 	%fd1415, %fd159, %fd1293, %fd1414;
	fma.rn.f64 	%fd1416, %fd175, %fd1294, %fd1415;
	fma.rn.f64 	%fd1417, %fd191, %fd1295, %fd1416;
	fma.rn.f64 	%fd1418, %fd207, %fd1296, %fd1417;
	fma.rn.f64 	%fd1455, %fd223, %fd1297, %fd1418;
	fma.rn.f64 	%fd1419, %fd48, %fd1286, 0d0000000000000000;
	fma.rn.f64 	%fd1420, %fd64, %fd1287, %fd1419;
	fma.rn.f64 	%fd1421, %fd80, %fd1288, %fd1420;
	fma.rn.f64 	%fd1422, %fd96, %fd1289, %fd1421;
	fma.rn.f64 	%fd1423, %fd112, %fd1290, %fd1422;
	fma.rn.f64 	%fd1424, %fd128, %fd1291, %fd1423;
	fma.rn.f64 	%fd1425, %fd144, %fd1292, %fd1424;
	fma.rn.f64 	%fd1426, %fd160, %fd1293, %fd1425;
	fma.rn.f64 	%fd1427, %fd176, %fd1294, %fd1426;
	fma.rn.f64 	%fd1428, %fd192, %fd1295, %fd1427;
	fma.rn.f64 	%fd1429, %fd208, %fd1296, %fd1428;
	fma.rn.f64 	%fd1454, %fd224, %fd1297, %fd1429;
$L__BB306_34:
	ld.param.u32 	%r102, [_Z40massMatrixMultiplyMonolithicGlobalKernelILi12ELi12ELi1EEviPKdS1_S1_S1_Pd_param_0];
	mov.u32 	%r10, %tid.x;
	setp.gt.u32 	%p18, %r10, 143;
	mov.u32 	%r83, %ctaid.x;
	mov.u32 	%r84, %tid.y;
	add.s32 	%r85, %r83, %r84;
	setp.ge.s32 	%p19, %r85, %r102;
	bar.sync 	0;
	or.pred  	%p20, %p18, %p19;
	@%p20 bra 	$L__BB306_36;
	ld.param.u64 	%rd46, [_Z40massMatrixMultiplyMonolithicGlobalKernelILi12ELi12ELi1EEviPKdS1_S1_S1_Pd_param_5];
	mad.lo.s32 	%r89, %r85, 1728, %r10;
	cvta.to.global.u64 	%rd32, %rd46;
	mul.wide.s32 	%rd33, %r89, 8;
	add.s64 	%rd34, %rd32, %rd33;
	st.global.f64 	[%rd34], %fd1465;
	st.global.f64 	[%rd34+1152], %fd1464;
	st.global.f64 	[%rd34+2304], %fd1463;
	st.global.f64 	[%rd34+3456], %fd1462;
	st.global.f64 	[%rd34+4608], %fd1461;
	st.global.f64 	[%rd34+5760], %fd1460;
	st.global.f64 	[%rd34+6912], %fd1459;
	st.global.f64 	[%rd34+8064], %fd1458;
	st.global.f64 	[%rd34+9216], %fd1457;
	st.global.f64 	[%rd34+10368], %fd1456;
	st.global.f64 	[%rd34+11520], %fd1455;
	st.global.f64 	[%rd34+12672], %fd1454;
$L__BB306_36:
	ret;

}
	// .globl	_Z42massMatrixMultiplyMonolithicConstantKernelILi12ELi12ELi1EEviPKdS1_S1_S1_Pd
.visible .entry _Z42massMatrixMultiplyMonolithicConstantKernelILi12ELi12ELi1EEviPKdS1_S1_S1_Pd(
	.param .u32 _Z42massMatrixMultiplyMonolithicConstantKernelILi12ELi12ELi1EEviPKdS1_S1_S1_Pd_param_0,
	.param .u64 .ptr .align 1 _Z42massMatrixMultiplyMonolithicConstantKernelILi12ELi12ELi1EEviPKdS1_S1_S1_Pd_param_1,
	.param .u64 .ptr .align 1 _Z42massMatrixMultiplyMonolithicConstantKernelILi12ELi12ELi1EEviPKdS1_S1_S1_Pd_param_2,
	.param .u64 .ptr .align 1 _Z42massMatrixMultiplyMonolithicConstantKernelILi12ELi12ELi1EEviPKdS1_S1_S1_Pd_param_3,
	.param .u64 .ptr .align 1 _Z42massMatrixMultiplyMonolithicConstantKernelILi12ELi12ELi1EEviPKdS1_S1_S1_Pd_param_4,
	.param .u64 .ptr .align 1 _Z42massMatrixMultiplyMonolithicConstantKernelILi12ELi12ELi1EEviPKdS1_S1_S1_Pd_param_5
)
{
	.reg .pred 	%p<21>;
	.reg .b16 	%rs<9>;
	.reg .b32 	%r<49>;
	.reg .b64 	%rd<14>;
	.reg .b64 	%fd<1591>;
	// demoted variable
	.shared .align 8 .b8 _ZZ42massMatrixMultiplyMonolithicConstantKernelILi12ELi12ELi1EEviPKdS1_S1_S1_PdE6s_tmp1[13824];
	ld.param.u32 	%r9, [_Z42massMatrixMultiplyMonolithicConstantKernelILi12ELi12ELi1EEviPKdS1_S1_S1_Pd_param_0];
	ld.param.u64 	%rd2, [_Z42massMatrixMultiplyMonolithicConstantKernelILi12ELi12ELi1EEviPKdS1_S1_S1_Pd_param_1];
	ld.param.u64 	%rd3, [_Z42massMatrixMultiplyMonolithicConstantKernelILi12ELi12ELi1EEviPKdS1_S1_S1_Pd_param_4];
	mov.u32 	%r1, %tid.x;
	mov.u32 	%r2, %tid.y;
	mov.u32 	%r10, %ctaid.x;
	add.s32 	%r3, %r10, %r2;
	cvt.u16.u32 	%rs1, %r1;
	mul.hi.u16 	%rs3, %rs1, 5462;
	mul.lo.s16 	%rs4, %rs3, 12;
	sub.s16 	%rs2, %rs1, %rs4;
	cvt.u32.u16 	%r4, %rs2;
	setp.ge.s32 	%p1, %r3, %r9;
	@%p1 bra 	$L__BB307_2;
	cvta.to.global.u64 	%rd5, %rd3;
	mad.lo.s32 	%r11, %r3, 1728, %r1;
	mul.wide.s32 	%rd6, %r11, 8;
	add.s64 	%rd7, %rd5, %rd6;
	ld.global.nc.f64 	%fd1566, [%rd7];
	ld.global.nc.f64 	%fd1565, [%rd7+1152];
	ld.global.nc.f64 	%fd1564, [%rd7+2304];
	ld.global.nc.f64 	%fd1563, [%rd7+3456];
	ld.global.nc.f64 	%fd1562, [%rd7+4608];
	ld.global.nc.f64 	%fd1561, [%rd7+5760];
	ld.global.nc.f64 	%fd1560, [%rd7+6912];
	ld.global.nc.f64 	%fd1559, [%rd7+8064];
	ld.global.nc.f64 	%fd1558, [%rd7+9216];
	ld.global.nc.f64 	%fd1557, [%rd7+10368];
	ld.global.nc.f64 	%fd1556, [%rd7+11520];
	ld.global.nc.f64 	%fd1555, [%rd7+12672];
$L__BB307_2:
	bar.sync 	0;
	setp.gt.u32 	%p2, %r1, 143;
	ld.const.f64 	%fd25, [const_DofToQuad];
	ld.const.f64 	%fd26, [const_DofToQuad+8];
	ld.const.f64 	%fd27, [const_DofToQuad+16];
	ld.const.f64 	%fd28, [const_DofToQuad+24];
	ld.const.f64 	%fd29, [const_DofToQuad+32];
	ld.const.f64 	%fd30, [const_DofToQuad+40];
	ld.const.f64 	%fd31, [const_DofToQuad+48];
	ld.const.f64 	%fd32, [const_DofToQuad+56];
	ld.const.f64 	%fd33, [const_DofToQuad+64];
	ld.const.f64 	%fd34, [const_DofToQuad+72];
	ld.const.f64 	%fd35, [const_DofToQuad+80];
	ld.const.f64 	%fd36, [const_DofToQuad+88];
	mov.u32 	%r12, _ZZ42massMatrixMultiplyMonolithicConstantKernelILi12ELi12ELi1EEviPKdS1_S1_S1_PdE6s_tmp1;
	mad.lo.s32 	%r5, %r2, 13824, %r12;
	mul.lo.s16 	%rs6, %rs1, 171;
	shr.u16 	%rs7, %rs6, 11;
	cvt.u32.u16 	%r6, %rs7;
	mul.wide.u16 	%r13, %rs7, 96;
	add.s32 	%r7, %r5, %r13;
	@%p2 bra 	$L__BB307_4;
	shl.b32 	%r14, %r4, 3;
	add.s32 	%r15, %r7, %r14;
	fma.rn.f64 	%fd219, %fd25, %fd1566, 0d0000000000000000;
	fma.rn.f64 	%fd220, %fd26, %fd1565, %fd219;
	fma.rn.f64 	%fd221, %fd27, %fd1564, %fd220;
	fma.rn.f64 	%fd222, %fd28, %fd1563, %fd221;
	fma.rn.f64 	%fd223, %fd29, %fd1562, %fd222;
	fma.rn.f64 	%fd224, %fd30, %fd1561, %fd223;
	fma.rn.f64 	%fd225, %fd31, %fd1560, %fd224;
	fma.rn.f64 	%fd226, %fd32, %fd1559, %fd225;
	fma.rn.f64 	%fd227, %fd33, %fd1558, %fd226;
	fma.rn.f64 	%fd228, %fd34, %fd1557, %fd227;
	fma.rn.f64 	%fd229, %fd35, %fd1556, %fd228;
	fma.rn.f64 	%fd230, %fd36, %fd1555, %fd229;
	st.shared.f64 	[%r15], %fd230;
	ld.const.f64 	%fd231, [const_DofToQuad+96];
	fma.rn.f64 	%fd232, %fd231, %fd1566, 0d0000000000000000;
	ld.const.f64 	%fd233, [const_DofToQuad+104];
	fma.rn.f64 	%fd234, %fd233, %fd1565, %fd232;
	ld.const.f64 	%fd235, [const_DofToQuad+112];
	fma.rn.f64 	%fd236, %fd235, %fd1564, %fd234;
	ld.const.f64 	%fd237, [const_DofToQuad+120];
	fma.rn.f64 	%fd238, %fd237, %fd1563, %fd236;
	ld.const.f64 	%fd239, [const_DofToQuad+128];
	fma.rn.f64 	%fd240, %fd239, %fd1562, %fd238;
	ld.const.f64 	%fd241, [const_DofToQuad+136];
	fma.rn.f64 	%fd242, %fd241, %fd1561, %fd240;
	ld.const.f64 	%fd243, [const_DofToQuad+144];
	fma.rn.f64 	%fd244, %fd243, %fd1560, %fd242;
	ld.const.f64 	%fd245, [const_DofToQuad+152];
	fma.rn.f64 	%fd246, %fd245, %fd1559, %fd244;
	ld.const.f64 	%fd247, [const_DofToQuad+160];
	fma.rn.f64 	%fd248, %fd247, %fd1558, %fd246;
	ld.const.f64 	%fd249, [const_DofToQuad+168];
	fma.rn.f64 	%fd250, %fd249, %fd1557, %fd248;
	ld.const.f64 	%fd251, [const_DofToQuad+176];
	fma.rn.f64 	%fd252, %fd251, %fd1556, %fd250;
	ld.const.f64 	%fd253, [const_DofToQuad+184];
	fma.rn.f64 	%fd254, %fd253, %fd1555, %fd252;
	st.shared.f64 	[%r15+1152], %fd254;
	ld.const.f64 	%fd255, [const_DofToQuad+192];
	fma.rn.f64 	%fd256, %fd255, %fd1566, 0d0000000000000000;
	ld.const.f64 	%fd257, [const_DofToQuad+200];
	fma.rn.f64 	%fd258, %fd257, %fd1565, %fd256;
	ld.const.f64 	%fd259, [const_DofToQuad+208];
	fma.rn.f64 	%fd260, %fd259, %fd1564, %fd258;
	ld.const.f64 	%fd261, [const_DofToQuad+216];
	fma.rn.f64 	%fd262, %fd261, %fd1563, %fd260;
	ld.const.f64 	%fd263, [const_DofToQuad+224];
	fma.rn.f64 	%fd264, %fd263, %fd1562, %fd262;
	ld.const.f64 	%fd265, [const_DofToQuad+232];
	fma.rn.f64 	%fd266, %fd265, %fd1561, %fd264;
	ld.const.f64 	%fd267, [const_DofToQuad+240];
	fma.rn.f64 	%fd268, %fd267, %fd1560, %fd266;
	ld.const.f64 	%fd269, [const_DofToQuad+248];
	fma.rn.f64 	%fd270, %fd269, %fd1559, %fd268;
	ld.const.f64 	%fd271, [const_DofToQuad+256];
	fma.rn.f64 	%fd272, %fd271, %fd1558, %fd270;
	ld.const.f64 	%fd273, [const_DofToQuad+264];
	fma.rn.f64 	%fd274, %fd273, %fd1557, %fd272;
	ld.const.f64 	%fd275, [const_DofToQuad+272];
	fma.rn.f64 	%fd276, %fd275, %fd1556, %fd274;
	ld.const.f64 	%fd277, [const_DofToQuad+280];
	fma.rn.f64 	%fd278, %fd277, %fd1555, %fd276;
	st.shared.f64 	[%r15+2304], %fd278;
	ld.const.f64 	%fd279, [const_DofToQuad+288];
	fma.rn.f64 	%fd280, %fd279, %fd1566, 0d0000000000000000;
	ld.const.f64 	%fd281, [const_DofToQuad+296];
	fma.rn.f64 	%fd282, %fd281, %fd1565, %fd280;
	ld.const.f64 	%fd283, [const_DofToQuad+304];
	fma.rn.f64 	%fd284, %fd283, %fd1564, %fd282;
	ld.const.f64 	%fd285, [const_DofToQuad+312];
	fma.rn.f64 	%fd286, %fd285, %fd1563, %fd284;
	ld.const.f64 	%fd287, [const_DofToQuad+320];
	fma.rn.f64 	%fd288, %fd287, %fd1562, %fd286;
	ld.const.f64 	%fd289, [const_DofToQuad+328];
	fma.rn.f64 	%fd290, %fd289, %fd1561, %fd288;
	ld.const.f64 	%fd291, [const_DofToQuad+336];
	fma.rn.f64 	%fd292, %fd291, %fd1560, %fd290;
	ld.const.f64 	%fd293, [const_DofToQuad+344];
	fma.rn.f64 	%fd294, %fd293, %fd1559, %fd292;
	ld.const.f64 	%fd295, [const_DofToQuad+352];
	fma.rn.f64 	%fd296, %fd295, %fd1558, %fd294;
	ld.const.f64 	%fd297, [const_DofToQuad+360];
	fma.rn.f64 	%fd298, %fd297, %fd1557, %fd296;
	ld.const.f64 	%fd299, [const_DofToQuad+368];
	fma.rn.f64 	%fd300, %fd299, %fd1556, %fd298;
	ld.const.f64 	%fd301, [const_DofToQuad+376];
	fma.rn.f64 	%fd302, %fd301, %fd1555, %fd300;
	st.shared.f64 	[%r15+3456], %fd302;
	ld.const.f64 	%fd303, [const_DofToQuad+384];
	fma.rn.f64 	%fd304, %fd303, %fd1566, 0d0000000000000000;
	ld.const.f64 	%fd305, [const_DofToQuad+392];
	fma.rn.f64 	%fd306, %fd305, %fd1565, %fd304;
	ld.const.f64 	%fd307, [const_DofToQuad+400];
	fma.rn.f64 	%fd308, %fd307, %fd1564, %fd306;
	ld.const.f64 	%fd309, [const_DofToQuad+408];
	fma.rn.f64 	%fd310, %fd309, %fd1563, %fd308;
	ld.const.f64 	%fd311, [const_DofToQuad+416];
	fma.rn.f64 	%fd312, %fd311, %fd1562, %fd310;
	ld.const.f64 	%fd313, [const_DofToQuad+424];
	fma.rn.f64 	%fd314, %fd313, %fd1561, %fd312;
	ld.const.f64 	%fd315, [const_DofToQuad+432];
	fma.rn.f64 	%fd316, %fd315, %fd1560, %fd314;
	ld.const.f64 	%fd317, [const_DofToQuad+440];
	fma.rn.f64 	%fd318, %fd317, %fd1559, %fd316;
	ld.const.f64 	%fd319, [const_DofToQuad+448];
	fma.rn.f64 	%fd320, %fd319, %fd1558, %fd318;
	ld.const.f64 	%fd321, [const_DofToQuad+456];
	fma.rn.f64 	%fd322, %fd321, %fd1557, %fd320;
	ld.const.f64 	%fd323, [const_DofToQuad+464];
	fma.rn.f64 	%fd324, %fd323, %fd1556, %fd322;
	ld.const.f64 	%fd325, [const_DofToQuad+472];
	fma.rn.f64 	%fd326, %fd325, %fd1555, %fd324;
	st.shared.f64 	[%r15+4608], %fd326;
	ld.const.f64 	%fd327, [const_DofToQuad+480];
	fma.rn.f64 	%fd328, %fd327, %fd1566, 0d0000000000000000;
	ld.const.f64 	%fd329, [const_DofToQuad+488];
	fma.rn.f64 	%fd330, %fd329, %fd1565, %fd328;
	ld.const.f64 	%fd331, [const_DofToQuad+496];
	fma.rn.f64 	%fd332, %fd331, %fd1564, %fd330;
	ld.const.f64 	%fd333, [const_DofToQuad+504];
	fma.rn.f64 	%fd334, %fd333, %fd1563, %fd332;
	ld.const.f64 	%fd335, [const_DofToQuad+512];
	fma.rn.f64 	%fd336, %fd335, %fd1562, %fd334;
	ld.const.f64 	%fd337, [const_DofToQuad+520];
	fma.rn.f64 	%fd338, %fd337, %fd1561, %fd336;
	ld.const.f64 	%fd339, [const_DofToQuad+528];
	fma.rn.f64 	%fd340, %fd339, %fd1560, %fd338;
	ld.const.f64 	%fd341, [const_DofToQuad+536];
	fma.rn.f64 	%fd342, %fd341, %fd1559, %fd340;
	ld.const.f64 	%fd343, [const_DofToQuad+544];
	fma.rn.f64 	%fd344, %fd343, %fd1558, %fd342;
	ld.const.f64 	%fd345, [const_DofToQuad+552];
	fma.rn.f64 	%fd346, %fd345, %fd1557, %fd344;
	ld.const.f64 	%fd347, [const_DofToQuad+560];
	fma.rn.f64 	%fd348, %fd347, %fd1556, %fd346;
	ld.const.f64 	%fd349, [const_DofToQuad+568];
	fma.rn.f64 	%fd350, %fd349, %fd1555, %fd348;
	st.shared.f64 	[%r15+5760], %fd350;
	ld.const.f64 	%fd351, [const_DofToQuad+576];
	fma.rn.f64 	%fd352, %fd351, %fd1566, 0d0000000000000000;
	ld.const.f64 	%fd353, [const_DofToQuad+584];
	fma.rn.f64 	%fd354, %fd353, %fd1565, %fd352;
	ld.const.f64 	%fd355, [const_DofToQuad+592];
	fma.rn.f64 	%fd356, %fd355, %fd1564, %fd354;
	ld.const.f64 	%fd357, [const_DofToQuad+600];
	fma.rn.f64 	%fd358, %fd357, %fd1563, %fd356;
	ld.const.f64 	%fd359, [const_DofToQuad+608];
	fma.rn.f64 	%fd360, %fd359, %fd1562, %fd358;
	ld.const.f64 	%fd361, [const_DofToQuad+616];
	fma.rn.f64 	%fd362, %fd361, %fd1561, %fd360;
	ld.const.f64 	%fd363, [const_DofToQuad+624];
	fma.rn.f64 	%fd364, %fd363, %fd1560, %fd362;
	ld.const.f64 	%fd365, [const_DofToQuad+632];
	fma.rn.f64 	%fd366, %fd365, %fd1559, %fd364;
	ld.const.f64 	%fd367, [const_DofToQuad+640];
	fma.rn.f64 	%fd368, %fd367, %fd1558, %fd366;
	ld.const.f64 	%fd369, [const_DofToQuad+648];
	fma.rn.f64 	%fd370, %fd369, %fd1557, %fd368;
	ld.const.f64 	%fd371, [const_DofToQuad+656];
	fma.rn.f64 	%fd372, %fd371, %fd1556, %fd370;
	ld.const.f64 	%fd373, [const_DofToQuad+664];
	fma.rn.f64 	%fd374, %fd373, %fd1555, %fd372;
	st.shared.f64 	[%r15+6912], %fd374;
	ld.const.f64 	%fd375, [const_DofToQuad+672];
	fma.rn.f64 	%fd376, %fd375, %fd1566, 0d0000000000000000;
	ld.const.f64 	%fd377, [const_DofToQuad+680];
	fma.rn.f64 	%fd378, %fd377, %fd1565, %fd376;
	ld.const.f64 	%fd379, [const_DofToQuad+688];
	fma.rn.f64 	%fd380, %fd379, %fd1564, %fd378;
	ld.const.f64 	%fd381, [const_DofToQuad+696];
	fma.rn.f64 	%fd382, %fd381, %fd1563, %fd380;
	ld.const.f64 	%fd383, [const_DofToQuad+704];
	fma.rn.f64 	%fd384, %fd383, %fd1562, %fd382;
	ld.const.f64 	%fd385, [const_DofToQuad+712];
	fma.rn.f64 	%fd386, %fd385, %fd1561, %fd384;
	ld.const.f64 	%fd387, [const_DofToQuad+720];
	fma.rn.f64 	%fd388, %fd387, %fd1560, %fd386;
	ld.const.f64 	%fd389, [const_DofToQuad+728];
	fma.rn.f64 	%fd390, %fd389, %fd1559, %fd388;
	ld.const.f64 	%fd391, [const_DofToQuad+736];
	fma.rn.f64 	%fd392, %fd391, %fd1558, %fd390;
	ld.const.f64 	%fd393, [const_DofToQuad+744];
	fma.rn.f64 	%fd394, %fd393, %fd1557, %fd392;
	ld.const.f64 	%fd395, [const_DofToQuad+752];
	fma.rn.f64 	%fd396, %fd395, %fd1556, %fd394;
	ld.const.f64 	%fd397, [const_DofToQuad+760];
	fma.rn.f64 	%fd398, %fd397, %fd1555, %fd396;
	st.shared.f64 	[%r15+8064], %fd398;
	ld.const.f64 	%fd399, [const_DofToQuad+768];
	fma.rn.f64 	%fd400, %fd399, %fd1566, 0d0000000000000000;
	ld.const.f64 	%fd401, [const_DofToQuad+776];
	fma.rn.f64 	%fd402, %fd401, %fd1565, %fd400;
	ld.const.f64 	%fd403, [const_DofToQuad+784];
	fma.rn.f64 	%fd404, %fd403, %fd1564, %fd402;
	ld.const.f64 	%fd405, [const_DofToQuad+792];
	fma.rn.f64 	%fd406, %fd405, %fd1563, %fd404;
	ld.const.f64 	%fd407, [const_DofToQuad+800];
	fma.rn.f64 	%fd408, %fd407, %fd1562, %fd406;
	ld.const.f64 	%fd409, [const_DofToQuad+808];
	fma.rn.f64 	%fd410, %fd409, %fd1561, %fd408;
	ld.const.f64 	%fd411, [const_DofToQuad+816];
	fma.rn.f64 	%fd412, %fd411, %fd1560, %fd410;
	ld.const.f64 	%fd413, [const_DofToQuad+824];
	fma.rn.f64 	%fd414, %fd413, %fd1559, %fd412;
	ld.const.f64 	%fd415, [const_DofToQuad+832];
	fma.rn.f64 	%fd416, %fd415, %fd1558, %fd414;
	ld.const.f64 	%fd417, [const_DofToQuad+840];
	fma.rn.f64 	%fd418, %fd417, %fd1557, %fd416;
	ld.const.f64 	%fd419, [const_DofToQuad+848];
	fma.rn.f64 	%fd420, %fd419, %fd1556, %fd418;
	ld.const.f64 	%fd421, [const_DofToQuad+856];
	fma.rn.f64 	%fd422, %fd421, %fd1555, %fd420;
	st.shared.f64 	[%r15+9216], %fd422;
	ld.const.f64 	%fd423, [const_DofToQuad+864];
	fma.rn.f64 	%fd424, %fd423, %fd1566, 0d0000000000000000;
	ld.const.f64 	%fd425, [const_DofToQuad+872];
	fma.rn.f64 	%fd426, %fd425, %fd1565, %fd424;
	ld.const.f64 	%fd427, [const_DofToQuad+880];
	fma.rn.f64 	%fd428, %fd427, %fd1564, %fd426;
	ld.const.f64 	%fd429, [const_DofToQuad+888];
	fma.rn.f64 	%fd430, %fd429, %fd1563, %fd428;
	ld.const.f64 	%fd431, [const_DofToQuad+896];
	fma.rn.f64 	%fd432, %fd431, %fd1562, %fd430;
	ld.const.f64 	%fd433, [const_DofToQuad+904];
	fma.rn.f64 	%fd434, %fd433, %fd1561, %fd432;
	ld.const.f64 	%fd435, [const_DofToQuad+912];
	fma.rn.f64 	%fd436, %fd435, %fd1560, %fd434;
	ld.const.f64 	%fd437, [const_DofToQuad+920];
	fma.rn.f64 	%fd438, %fd437, %fd1559, %fd436;
	ld.const.f64 	%fd439, [const_DofToQuad+928];
	fma.rn.f64 	%fd440, %fd439, %fd1558, %fd438;
	ld.const.f64 	%fd441, [const_DofToQuad+936];
	fma.rn.f64 	%fd442, %fd441, %fd1557, %fd440;
	ld.const.f64 	%fd443, [const_DofToQuad+944];
	fma.rn.f64 	%fd444, %fd443, %fd1556, %fd442;
	ld.const.f64 	%fd445, [const_DofToQuad+952];
	fma.rn.f64 	%fd446, %fd445, %fd1555, %fd444;
	st.shared.f64 	[%r15+10368], %fd446;
	ld.const.f64 	%fd447, [const_DofToQuad+960];
	fma.rn.f64 	%fd448, %fd447, %fd1566, 0d0000000000000000;
	ld.const.f64 	%fd449, [const_DofToQuad+968];
	fma.rn.f64 	%fd450, %fd449, %fd1565, %fd448;
	ld.const.f64 	%fd451, [const_DofToQuad+976];
	fma.rn.f64 	%fd452, %fd451, %fd1564, %fd450;
	ld.const.f64 	%fd453, [const_DofToQuad+984];
	fma.rn.f64 	%fd454, %fd453, %fd1563, %fd452;
	ld.const.f64 	%fd455, [const_DofToQuad+992];
	fma.rn.f64 	%fd456, %fd455, %fd1562, %fd454;
	ld.const.f64 	%fd457, [const_DofToQuad+1000];
	fma.rn.f64 	%fd458, %fd457, %fd1561, %fd456;
	ld.const.f64 	%fd459, [const_DofToQuad+1008];
	fma.rn.f64 	%fd460, %fd459, %fd1560, %fd458;
	ld.const.f64 	%fd461, [const_DofToQuad+1016];
	fma.rn.f64 	%fd462, %fd461, %fd1559, %fd460;
	ld.const.f64 	%fd463, [const_DofToQuad+1024];
	fma.rn.f64 	%fd464, %fd463, %fd1558, %fd462;
	ld.const.f64 	%fd465, [const_DofToQuad+1032];
	fma.rn.f64 	%fd466, %fd465, %fd1557, %fd464;
	ld.const.f64 	%fd467, [const_DofToQuad+1040];
	fma.rn.f64 	%fd468, %fd467, %fd1556, %fd466;
	ld.const.f64 	%fd469, [const_DofToQuad+1048];
	fma.rn.f64 	%fd470, %fd469, %fd1555, %fd468;
	st.shared.f64 	[%r15+11520], %fd470;
	ld.const.f64 	%fd471, [const_DofToQuad+1056];
	fma.rn.f64 	%fd472, %fd471, %fd1566, 0d0000000000000000;
	ld.const.f64 	%fd473, [const_DofToQuad+1064];
	fma.rn.f64 	%fd474, %fd473, %fd1565, %fd472;
	ld.const.f64 	%fd475, [const_DofToQuad+1072];
	fma.rn.f64 	%fd476, %fd475, %fd1564, %fd474;
	ld.const.f64 	%fd477, [const_DofToQuad+1080];
	fma.rn.f64 	%fd478, %fd477, %fd1563, %fd476;
	ld.const.f64 	%fd479, [const_DofToQuad+1088];
	fma.rn.f64 	%fd480, %fd479, %fd1562, %fd478;
	ld.const.f64 	%fd481, [const_DofToQuad+1096];
	fma.rn.f64 	%fd482, %fd481, %fd1561, %fd480;
	ld.const.f64 	%fd483, [const_DofToQuad+1104];
	fma.rn.f64 	%fd484, %fd483, %fd1560, %fd482;
	ld.const.f64 	%fd485, [const_DofToQuad+1112];
	fma.rn.f64 	%fd486, %fd485, %fd1559, %fd484;
	ld.const.f64 	%fd487, [const_DofToQuad+1120];
	fma.rn.f64 	%fd488, %fd487, %fd1558, %fd486;
	ld.const.f64 	%fd489, [const_DofToQuad+1128];
	fma.rn.f64 	%fd490, %fd489, %fd1557, %fd488;
	ld.const.f64 	%fd491, [const_DofToQuad+1136];
	fma.rn.f64 	%fd492, %fd491, %fd1556, %fd490;
	ld.const.f64 	%fd493, [const_DofToQuad+1144];
	fma.rn.f64 	%fd494, %fd493, %fd1555, %fd492;
	st.shared.f64 	[%r15+12672], %fd494;
$L__BB307_4:
	setp.gt.u32 	%p3, %r1, 143;
	bar.sync 	0;
	@%p3 bra 	$L__BB307_6;
	mad.lo.s32 	%r16, %r6, 1056, %r7;
	shl.b32 	%r17, %r4, 3;
	add.s32 	%r18, %r16, %r17;
	ld.shared.f64 	%fd495, [%r18];
	ld.shared.f64 	%fd496, [%r18+96];
	ld.shared.f64 	%fd497, [%r18+192];
	ld.shared.f64 	%fd498, [%r18+288];
	ld.shared.f64 	%fd499, [%r18+384];
	ld.shared.f64 	%fd500, [%r18+480];
	ld.shared.f64 	%fd501, [%r18+576];
	ld.shared.f64 	%fd502, [%r18+672];
	ld.shared.f64 	%fd503, [%r18+768];
	ld.shared.f64 	%fd504, [%r18+864];
	ld.shared.f64 	%fd505, [%r18+960];
	ld.shared.f64 	%fd506, [%r18+1056];
	fma.rn.f64 	%fd507, %fd25, %fd495, 0d0000000000000000;
	fma.rn.f64 	%fd508, %fd26, %fd496, %fd507;
	fma.rn.f64 	%fd509, %fd27, %fd497, %fd508;
	fma.rn.f64 	%fd510, %fd28, %fd498, %fd509;
	fma.rn.f64 	%fd511, %fd29, %fd499, %fd510;
	fma.rn.f64 	%fd512, %fd30, %fd500, %fd511;
	fma.rn.f64 	%fd513, %fd31, %fd501, %fd512;
	fma.rn.f64 	%fd514, %fd32, %fd502, %fd513;
	fma.rn.f64 	%fd515, %fd33, %fd503, %fd514;
	fma.rn.f64 	%fd516, %fd34, %fd504, %fd515;
	fma.rn.f64 	%fd517, %fd35, %fd505, %fd516;
	fma.rn.f64 	%fd518, %fd36, %fd506, %fd517;
	st.shared.f64 	[%r18], %fd518;
	ld.const.f64 	%fd519, [const_DofToQuad+96];
	fma.rn.f64 	%fd520, %fd519, %fd495, 0d0000000000000000;
	ld.const.f64 	%fd521, [const_DofToQuad+104];
	fma.rn.f64 	%fd522, %fd521, %fd496, %fd520;
	ld.const.f64 	%fd523, [const_DofToQuad+112];
	fma.rn.f64 	%fd524, %fd523, %fd497, %fd522;
	ld.const.f64 	%fd525, [const_DofToQuad+120];
	fma.rn.f64 	%fd526, %fd525, %fd498, %fd524;
	ld.const.f64 	%fd527, [const_DofToQuad+128];
	fma.rn.f64 	%fd528, %fd527, %fd499, %fd526;
	ld.const.f64 	%fd529, [const_DofToQuad+136];
	fma.rn.f64 	%fd530, %fd529, %fd500, %fd528;
	ld.const.f64 	%fd531, [const_DofToQuad+144];
	fma.rn.f64 	%fd532, %fd531, %fd501, %fd530;
	ld.const.f64 	%fd533, [const_DofToQuad+152];
	fma.rn.f64 	%fd534, %fd533, %fd502, %fd532;
	ld.const.f64 	%fd535, [const_DofToQuad+160];
	fma.rn.f64 	%fd536, %fd535, %fd503, %fd534;
	ld.const.f64 	%fd537, [const_DofToQuad+168];
	fma.rn.f64 	%fd538, %fd537, %fd504, %fd536;
	ld.const.f64 	%fd539, [const_DofToQuad+176];
	fma.rn.f64 	%fd540, %fd539, %fd505, %fd538;
	ld.const.f64 	%fd541, [const_DofToQuad+184];
	fma.rn.f64 	%fd542, %fd541, %fd506, %fd540;
	st.shared.f64 	[%r18+96], %fd542;
	ld.const.f64 	%fd543, [const_DofToQuad+192];
	fma.rn.f64 	%fd544, %fd543, %fd495, 0d0000000000000000;
	ld.const.f64 	%fd545, [const_DofToQuad+200];
	fma.rn.f64 	%fd546, %fd545, %fd496, %fd544;
	ld.const.f64 	%fd547, [const_DofToQuad+208];
	fma.rn.f64 	%fd548, %fd547, %fd497, %fd546;
	ld.const.f64 	%fd549, [const_DofToQuad+216];
	fma.rn.f64 	%fd550, %fd549, %fd498, %fd548;
	ld.const.f64 	%fd551, [const_DofToQuad+224];
	fma.rn.f64 	%fd552, %fd551, %fd499, %fd550;
	ld.const.f64 	%fd553, [const_DofToQuad+232];
	fma.rn.f64 	%fd554, %fd553, %fd500, %fd552;
	ld.const.f64 	%fd555, [const_DofToQuad+240];
	fma.rn.f64 	%fd556, %fd555, %fd501, %fd554;
	ld.const.f64 	%fd557, [const_DofToQuad+248];
	fma.rn.f64 	%fd558, %fd557, %fd502, %fd556;
	ld.const.f64 	%fd559, [const_DofToQuad+256];
	fma.rn.f64 	%fd560, %fd559, %fd503, %fd558;
	ld.const.f64 	%fd561, [const_DofToQuad+264];
	fma.rn.f64 	%fd562, %fd561, %fd504, %fd560;
	ld.const.f64 	%fd563, [const_DofToQuad+272];
	fma.rn.f64 	%fd564, %fd563, %fd505, %fd562;
	ld.const.f64 	%fd565, [const_DofToQuad+280];
	fma.rn.f64 	%fd566, %fd565, %fd506, %fd564;
	st.shared.f64 	[%r18+192], %fd566;
	ld.const.f64 	%fd567, [const_DofToQuad+288];
	fma.rn.f64 	%fd568, %fd567, %fd495, 0d0000000000000000;
	ld.const.f64 	%fd569, [const_DofToQuad+296];
	fma.rn.f64 	%fd570, %fd569, %fd496, %fd568;
	ld.const.f64 	%fd571, [const_DofToQuad+304];
	fma.rn.f64 	%fd572, %fd571, %fd497, %fd570;
	ld.const.f64 	%fd573, [const_DofToQuad+312];
	fma.rn.f64 	%fd574, %fd573, %fd498, %fd572;
	ld.const.f64 	%fd575, [const_DofToQuad+320];
	fma.rn.f64 	%fd576, %fd575, %fd499, %fd574;
	ld.const.f64 	%fd577, [const_DofToQuad+328];
	fma.rn.f64 	%fd578, %fd577, %fd500, %fd576;
	ld.const.f64 	%fd579, [const_DofToQuad+336];
	fma.rn.f64 	%fd580, %fd579, %fd501, %fd578;
	ld.const.f64 	%fd581, [const_DofToQuad+344];
	fma.rn.f64 	%fd582, %fd581, %fd502, %fd580;
	ld.const.f64 	%fd583, [const_DofToQuad+352];
	fma.rn.f64 	%fd584, %fd583, %fd503, %fd582;
	ld.const.f64 	%fd585, [const_DofToQuad+360];
	fma.rn.f64 	%fd586, %fd585, %fd504, %fd584;
	ld.const.f64 	%fd587, [const_DofToQuad+368];
	fma.rn.f64 	%fd588, %fd587, %fd505, %fd586;
	ld.const.f64 	%fd589, [const_DofToQuad+376];
	fma.rn.f64 	%fd590, %fd589, %fd506, %fd588;
	st.shared.f64 	[%r18+288], %fd590;
	ld.const.f64 	%fd591, [const_DofToQuad+384];
	fma.rn.f64 	%fd592, %fd591, %fd495, 0d0000000000000000;
	ld.const.f64 	%fd593, [const_DofToQuad+392];
	fma.rn.f64 	%fd594, %fd593, %fd496, %fd592;
	ld.const.f64 	%fd595, [const_DofToQuad+400];
	fma.rn.f64 	%fd596, %fd595, %fd497, %fd594;
	ld.const.f64 	%fd597, [const_DofToQuad+408];
	fma.rn.f64 	%fd598, %fd597, %fd498, %fd596;
	ld.const.f64 	%fd599, [const_DofToQuad+416];
	fma.rn.f64 	%fd600, %fd599, %fd499, %fd598;
	ld.const.f64 	%fd601, [const_DofToQuad+424];
	fma.rn.f64 	%fd602, %fd601, %fd500, %fd600;
	ld.const.f64 	%fd603, [const_DofToQuad+432];
	fma.rn.f64 	%fd604, %fd603, %fd501, %fd602;
	ld.const.f64 	%fd605, [const_DofToQuad+440];
	fma.rn.f64 	%fd606, %fd605, %fd502, %fd604;
	ld.const.f64 	%fd607, [const_DofToQuad+448];
	fma.rn.f64 	%fd608, %fd607, %fd503, %fd606;
	ld.const.f64 	%fd609, [const_DofToQuad+456];
	fma.rn.f64 	%fd610, %fd609, %fd504, %fd608;
	ld.const.f64 	%fd611, [const_DofToQuad+464];
	fma.rn.f64 	%fd612, %fd611, %fd505, %fd610;
	ld.const.f64 	%fd613, [const_DofToQuad+472];
	fma.rn.f64 	%fd614, %fd613, %fd506, %fd612;
	st.shared.f64 	[%r18+384], %fd614;
	ld.const.f64 	%fd615, [const_DofToQuad+480];
	fma.rn.f64 	%fd616, %fd615, %fd495, 0d0000000000000000;
	ld.const.f64 	%fd617, [const_DofToQuad+488];
	fma.rn.f64 	%fd618, %fd617, %fd496, %fd616;
	ld.const.f64 	%fd619, [const_DofToQuad+496];
	fma.rn.f64 	%fd620, %fd619, %fd497, %fd618;
	ld.const.f64 	%fd621, [const_DofToQuad+504];
	fma.rn.f64 	%fd622, %fd621, %fd498, %fd620;
	ld.const.f64 	%fd623, [const_DofToQuad+512];
	fma.rn.f64 	%fd624, %fd623, %fd499, %fd622;
	ld.const.f64 	%fd625, [const_DofToQuad+520];
	fma.rn.f64 	%fd626, %fd625, %fd500, %fd624;
	ld.const.f64 	%fd627, [const_DofToQuad+528];
	fma.rn.f64 	%fd628, %fd627, %fd501, %fd626;
	ld.const.f64 	%fd629, [const_DofToQuad+536];
	fma.rn.f64 	%fd630, %fd629, %fd502, %fd628;
	ld.const.f64 	%fd631, [const_DofToQuad+544];
	fma.rn.f64 	%fd632, %fd631, %fd503, %fd630;
	ld.const.f64 	%fd633, [const_DofToQuad+552];
	fma.rn.f64 	%fd634, %fd633, %fd504, %fd632;
	ld.const.f64 	%fd635, [const_DofToQuad+560];
	fma.rn.f64 	%fd636, %fd635, %fd505, %fd634;
	ld.const.f64 	%fd637, [const_DofToQuad+568];
	fma.rn.f64 	%fd638, %fd637, %fd506, %fd636;
	st.shared.f64 	[%r18+480], %fd638;
	ld.const.f64 	%fd639, [const_DofToQuad+576];
	fma.rn.f64 	%fd640, %fd639, %fd495, 0d0000000000000000;
	ld.const.f64 	%fd641, [const_DofToQuad+584];
	fma.rn.f64 	%fd642, %fd641, %fd496, %fd640;
	ld.const.f64 	%fd643, [const_DofToQuad+592];
	fma.rn.f64 	%fd644, %fd643, %fd497, %fd642;
	ld.const.f64 	%fd645, [const_DofToQuad+600];
	fma.rn.f64 	%fd646, %fd645, %fd498, %fd644;
	ld.const.f64 	%fd647, [const_DofToQuad+608];
	fma.rn.f64 	%fd648, %fd647, %fd499, %fd646;
	ld.const.f64 	%fd649, [const_DofToQuad+616];
	fma.rn.f64 	%fd650, %fd649, %fd500, %fd648;
	ld.const.f64 	%fd651, [const_DofToQuad+624];
	fma.rn.f64 	%fd652, %fd651, %fd501, %fd650;
	ld.const.f64 	%fd653, [const_DofToQuad+632];
	fma.rn.f64 	%fd654, %fd653, %fd502, %fd652;
	ld.const.f64 	%fd655, [const_DofToQuad+640];
	fma.rn.f64 	%fd656, %fd655, %fd503, %fd654;
	ld.const.f64 	%fd657, [const_DofToQuad+648];
	fma.rn.f64 	%fd658, %fd657, %fd504, %fd656;
	ld.const.f64 	%fd659, [const_DofToQuad+656];
	fma.rn.f64 	%fd660, %fd659, %fd505, %fd658;
	ld.const.f64 	%fd661, [const_DofToQuad+664];
	fma.rn.f64 	%fd662, %fd661, %fd506, %fd660;
	st.shared.f64 	[%r18+576], %fd662;
	ld.const.f64 	%fd663, [const_DofToQuad+672];
	fma.rn.f64 	%fd664, %fd663, %fd495, 0d0000000000000000;
	ld.const.f64 	%fd665, [const_DofToQuad+680];
	fma.rn.f64 	%fd666, %fd665, %fd496, %fd664;
	ld.const.f64 	%fd667, [const_DofToQuad+688];
	fma.rn.f64 	%fd668, %fd667, %fd497, %fd666;
	ld.const.f64 	%fd669, [const_DofToQuad+696];
	fma.rn.f64 	%fd670, %fd669, %fd498, %fd668;
	ld.const.f64 	%fd671, [const_DofToQuad+704];
	fma.rn.f64 	%fd672, %fd671, %fd499, %fd670;
	ld.const.f64 	%fd673, [const_DofToQuad+712];
	fma.rn.f64 	%fd674, %fd673, %fd500, %fd672;
	ld.const.f64 	%fd675, [const_DofToQuad+720];
	fma.rn.f64 	%fd676, %fd675, %fd501, %fd674;
	ld.const.f64 	%fd677, [const_DofToQuad+728];
	fma.rn.f64 	%fd678, %fd677, %fd502, %fd676;
	ld.const.f64 	%fd679, [const_DofToQuad+736];
	fma.rn.f64 	%fd680, %fd679, %fd503, %fd678;
	ld.const.f64 	%fd681, [const_DofToQuad+744];
	fma.rn.f64 	%fd682, %fd681, %fd504, %fd680;
	ld.const.f64 	%fd683, [const_DofToQuad+752];
	fma.rn.f64 	%fd684, %fd683, %fd505, %fd682;
	ld.const.f64 	%fd685, [const_DofToQuad+760];
	fma.rn.f64 	%fd686, %fd685, %fd506, %fd684;
	st.shared.f64 	[%r18+672], %fd686;
	ld.const.f64 	%fd687, [const_DofToQuad+768];
	fma.rn.f64 	%fd688, %fd687, %fd495, 0d0000000000000000;
	ld.const.f64 	%fd689, [const_DofToQuad+776];
	fma.rn.f64 	%fd690, %fd689, %fd496, %fd688;
	ld.const.f64 	%fd691, [const_DofToQuad+784];
	fma.rn.f64 	%fd692, %fd691, %fd497, %fd690;
	ld.const.f64 	%fd693, [const_DofToQuad+792];
	fma.rn.f64 	%fd694, %fd693, %fd498, %fd692;
	ld.const.f64 	%fd695, [const_DofToQuad+800];
	fma.rn.f64 	%fd696, %fd695, %fd499, %fd694;
	ld.const.f64 	%fd697, [const_DofToQuad+808];
	fma.rn.f64 	%fd698, %fd697, %fd500, %fd696;
	ld.const.f64 	%fd699, [const_DofToQuad+816];
	fma.rn.f64 	%fd700, %fd699, %fd501, %fd698;
	ld.const.f64 	%fd701, [const_DofToQuad+824];
	fma.rn.f64 	%fd702, %fd701, %fd502, %fd700;
	ld.const.f64 	%fd703, [const_DofToQuad+832];
	fma.rn.f64 	%fd704, %fd703, %fd503, %fd702;
	ld.const.f64 	%fd705, [const_DofToQuad+840];
	fma.rn.f64 	%fd706, %fd705, %fd504, %fd704;
	ld.const.f64 	%fd707, [const_DofToQuad+848];
	fma.rn.f64 	%fd708, %fd707, %fd505, %fd706;
	ld.const.f64 	%fd709, [const_DofToQuad+856];
	fma.rn.f64 	%fd710, %fd709, %fd506, %fd708;
	st.shared.f64 	[%r18+768], %fd710;
	ld.const.f64 	%fd711, [const_DofToQuad+864];
	fma.rn.f64 	%fd712, %fd711, %fd495, 0d0000000000000000;
	ld.const.f64 	%fd713, [const_DofToQuad+872];
	fma.rn.f64 	%fd714, %fd713, %fd496, %fd712;
	ld.const.f64 	%fd715, [const_DofToQuad+880];
	fma.rn.f64 	%fd716, %fd715, %fd497, %fd714;
	ld.const.f64 	%fd717, [const_DofToQuad+888];
	fma.rn.f64 	%fd718, %fd717, %fd498, %fd716;
	ld.const.f64 	%fd719, [const_DofToQuad+896];
	fma.rn.f64 	%fd720, %fd719, %fd499, %fd718;
	ld.const.f64 	%fd721, [const_DofToQuad+904];
	fma.rn.f64 	%fd722, %fd721, %fd500, %fd720;
	ld.const.f64 	%fd723, [const_DofToQuad+912];
	fma.rn.f64 	%fd724, %fd723, %fd501, %fd722;
	ld.const.f64 	%fd725, [const_DofToQuad+920];
	fma.rn.f64 	%fd726, %fd725, %fd502, %fd724;
	ld.const.f64 	%fd727, [const_DofToQuad+928];
	fma.rn.f64 	%fd728, %fd727, %fd503, %fd726;
	ld.const.f64 	%fd729, [const_DofToQuad+936];
	fma.rn.f64 	%fd730, %fd729, %fd504, %fd728;
	ld.const.f64 	%fd731, [const_DofToQuad+944];
	fma.rn.f64 	%fd732, %fd731, %fd505, %fd730;
	ld.const.f64 	%fd733, [const_DofToQuad+952];
	fma.rn.f64 	%fd734, %fd733, %fd506, %fd732;
	st.shared.f64 	[%r18+864], %fd734;
	ld.const.f64 	%fd735, [const_DofToQuad+960];
	fma.rn.f64 	%fd736, %fd735, %fd495, 0d0000000000000000;
	ld.const.f64 	%fd737, [const_DofToQuad+968];
	fma.rn.f64 	%fd738, %fd737, %fd496, %fd736;
	ld.const.f64 	%fd739, [const_DofToQuad+976];
	fma.rn.f64 	%fd740, %fd739, %fd497, %fd738;
	ld.const.f64 	%fd741, [const_DofToQuad+984];
	fma.rn.f64 	%fd742, %fd741, %fd498, %fd740;
	ld.const.f64 	%fd743, [const_DofToQuad+992];
	fma.rn.f64 	%fd744, %fd743, %fd499, %fd742;
	ld.const.f64 	%fd745, [const_DofToQuad+1000];
	fma.rn.f64 	%fd746, %fd745, %fd500, %fd744;
	ld.const.f64 	%fd747, [const_DofToQuad+1008];
	fma.rn.f64 	%fd748, %fd747, %fd501, %fd746;
	ld.const.f64 	%fd749, [const_DofToQuad+1016];
	fma.rn.f64 	%fd750, %fd749, %fd502, %fd748;
	ld.const.f64 	%fd751, [const_DofToQuad+1024];
	fma.rn.f64 	%fd752, %fd751, %fd503, %fd750;
	ld.const.f64 	%fd753, [const_DofToQuad+1032];
	fma.rn.f64 	%fd754, %fd753, %fd504, %fd752;
	ld.const.f64 	%fd755, [const_DofToQuad+1040];
	fma.rn.f64 	%fd756, %fd755, %fd505, %fd754;
	ld.const.f64 	%fd757, [const_DofToQuad+1048];
	fma.rn.f64 	%fd758, %fd757, %fd506, %fd756;
	st.shared.f64 	[%r18+960], %fd758;
	ld.const.f64 	%fd759, [const_DofToQuad+1056];
	fma.rn.f64 	%fd760, %fd759, %fd495, 0d0000000000000000;
	ld.const.f64 	%fd761, [const_DofToQuad+1064];
	fma.rn.f64 	%fd762, %fd761, %fd496, %fd760;
	ld.const.f64 	%fd763, [const_DofToQuad+1072];
	fma.rn.f64 	%fd764, %fd763, %fd497, %fd762;
	ld.const.f64 	%fd765, [const_DofToQuad+1080];
	fma.rn.f64 	%fd766, %fd765, %fd498, %fd764;
	ld.const.f64 	%fd767, [const_DofToQuad+1088];
	fma.rn.f64 	%fd768, %fd767, %fd499, %fd766;
	ld.const.f64 	%fd769, [const_DofToQuad+1096];
	fma.rn.f64 	%fd770, %fd769, %fd500, %fd768;
	ld.const.f64 	%fd771, [const_DofToQuad+1104];
	fma.rn.f64 	%fd772, %fd771, %fd501, %fd770;
	ld.const.f64 	%fd773, [const_DofToQuad+1112];
	fma.rn.f64 	%fd774, %fd773, %fd502, %fd772;
	ld.const.f64 	%fd775, [const_DofToQuad+1120];
	fma.rn.f64 	%fd776, %fd775, %fd503, %fd774;
	ld.const.f64 	%fd777, [const_DofToQuad+1128];
	fma.rn.f64 	%fd778, %fd777, %fd504, %fd776;
	ld.const.f64 	%fd779, [const_DofToQuad+1136];
	fma.rn.f64 	%fd780, %fd779, %fd505, %fd778;
	ld.const.f64 	%fd781, [const_DofToQuad+1144];
	fma.rn.f64 	%fd782, %fd781, %fd506, %fd780;
	st.shared.f64 	[%r18+1056], %fd782;
$L__BB307_6:
	setp.ge.s32 	%p4, %r3, %r9;
	bar.sync 	0;
	cvt.u32.u16 	%r8, %rs3;
	mul.wide.u16 	%r19, %rs3, 1152;
	add.s32 	%r20, %r5, %r19;
	mad.lo.s32 	%r21, %r4, 96, %r20;
	ld.shared.f64 	%fd37, [%r21];
	ld.shared.f64 	%fd38, [%r21+8];
	ld.shared.f64 	%fd39, [%r21+16];
	ld.shared.f64 	%fd40, [%r21+24];
	ld.shared.f64 	%fd41, [%r21+32];
	ld.shared.f64 	%fd42, [%r21+40];
	ld.shared.f64 	%fd43, [%r21+48];
	ld.shared.f64 	%fd44, [%r21+56];
	ld.shared.f64 	%fd45, [%r21+64];
	ld.shared.f64 	%fd46, [%r21+72];
	ld.shared.f64 	%fd47, [%r21+80];
	ld.shared.f64 	%fd48, [%r21+88];
	mov.b32 	%r22, {%rs3, %rs2};
	mov.b32 	%r23, 0;
	mov.b32 	%r24, 3216;
	dp2a.lo.u32.u32 	%r25, %r22, %r24, %r23;
	mad.lo.s32 	%r26, %r3, 1728, %r25;
	fma.rn.f64 	%fd784, %fd25, %fd37, 0d0000000000000000;
	fma.rn.f64 	%fd785, %fd26, %fd38, %fd784;
	fma.rn.f64 	%fd786, %fd27, %fd39, %fd785;
	fma.rn.f64 	%fd787, %fd28, %fd40, %fd786;
	fma.rn.f64 	%fd788, %fd29, %fd41, %fd787;
	fma.rn.f64 	%fd789, %fd30, %fd42, %fd788;
	fma.rn.f64 	%fd790, %fd31, %fd43, %fd789;
	fma.rn.f64 	%fd791, %fd32, %fd44, %fd790;
	fma.rn.f64 	%fd792, %fd33, %fd45, %fd791;
	fma.rn.f64 	%fd793, %fd34, %fd46, %fd792;
	fma.rn.f64 	%fd794, %fd35, %fd47, %fd793;
	fma.rn.f64 	%fd49, %fd36, %fd48, %fd794;
	cvta.to.global.u64 	%rd8, %rd2;
	mul.wide.s32 	%rd9, %r26, 8;
	add.s64 	%rd1, %rd8, %rd9;
	mov.f64 	%fd1567, 0d0000000000000000;
	@%p4 bra 	$L__BB307_8;
	ld.global.nc.f64 	%fd1567, [%rd1];
$L__BB307_8:
	setp.ge.s32 	%p5, %r3, %r9;
	mul.f64 	%fd1590, %fd49, %fd1567;
	ld.const.f64 	%fd53, [const_DofToQuad+96];
	fma.rn.f64 	%fd796, %fd53, %fd37, 0d0000000000000000;
	ld.const.f64 	%fd54, [const_DofToQuad+104];
	fma.rn.f64 	%fd797, %fd54, %fd38, %fd796;
	ld.const.f64 	%fd55, [const_DofToQuad+112];
	fma.rn.f64 	%fd798, %fd55, %fd39, %fd797;
	ld.const.f64 	%fd799, [const_DofToQuad+120];
	fma.rn.f64 	%fd800, %fd799, %fd40, %fd798;
	ld.const.f64 	%fd801, [const_DofToQuad+128];
	fma.rn.f64 	%fd802, %fd801, %fd41, %fd800;
	ld.const.f64 	%fd803, [const_DofToQuad+136];
	fma.rn.f64 	%fd804, %fd803, %fd42, %fd802;
	ld.const.f64 	%fd56, [const_DofToQuad+144];
	fma.rn.f64 	%fd805, %fd56, %fd43, %fd804;
	ld.const.f64 	%fd57, [const_DofToQuad+152];
	fma.rn.f64 	%fd806, %fd57, %fd44, %fd805;
	ld.const.f64 	%fd58, [const_DofToQuad+160];
	fma.rn.f64 	%fd807, %fd58, %fd45, %fd806;
	ld.const.f64 	%fd59, [const_DofToQuad+168];
	fma.rn.f64 	%fd808, %fd59, %fd46, %fd807;
	ld.const.f64 	%fd809, [const_DofToQuad+176];
	fma.rn.f64 	%fd810, %fd809, %fd47, %fd808;
	ld.const.f64 	%fd811, [const_DofToQuad+184];
	fma.rn.f64 	%fd60, %fd811, %fd48, %fd810;
	mov.f64 	%fd1568, 0d0000000000000000;
	@%p5 bra 	$L__BB307_10;
	ld.global.nc.f64 	%fd1568, [%rd1+8];
$L__BB307_10:
	setp.ge.s32 	%p6, %r3, %r9;
	mul.f64 	%fd1589, %fd60, %fd1568;
	ld.const.f64 	%fd64, [const_DofToQuad+192];
	fma.rn.f64 	%fd813, %fd64, %fd37, 0d0000000000000000;
	ld.const.f64 	%fd65, [const_DofToQuad+200];
	fma.rn.f64 	%fd814, %fd65, %fd38, %fd813;
	ld.const.f64 	%fd66, [const_DofToQuad+208];
	fma.rn.f64 	%fd815, %fd66, %fd39, %fd814;
	ld.const.f64 	%fd816, [const_DofToQuad+216];
	fma.rn.f64 	%fd817, %fd816, %fd40, %fd815;
	ld.const.f64 	%fd818, [const_DofToQuad+224];
	fma.rn.f64 	%fd819, %fd818, %fd41, %fd817;
	ld.const.f64 	%fd67, [const_DofToQuad+232];
	fma.rn.f64 	%fd820, %fd67, %fd42, %fd819;
	ld.const.f64 	%fd68, [const_DofToQuad+240];
	fma.rn.f64 	%fd821, %fd68, %fd43, %fd820;
	ld.const.f64 	%fd69, [const_DofToQuad+248];
	fma.rn.f64 	%fd822, %fd69, %fd44, %fd821;
	ld.const.f64 	%fd70, [const_DofToQuad+256];
	fma.rn.f64 	%fd823, %fd70, %fd45, %fd822;
	ld.const.f64 	%fd71, [const_DofToQuad+264];
	fma.rn.f64 	%fd824, %fd71, %fd46, %fd823;
	ld.const.f64 	%fd825, [const_DofToQuad+272];
	fma.rn.f64 	%fd826, %fd825, %fd47, %fd824;
	ld.const.f64 	%fd827, [const_DofToQuad+280];
	fma.rn.f64 	%fd72, %fd827, %fd48, %fd826;
	mov.f64 	%fd1569, 0d0000000000000000;
	@%p6 bra 	$L__BB307_12;
	ld.global.nc.f64 	%fd1569, [%rd1+16];
$L__BB307_12:
	setp.ge.s32 	%p7, %r3, %r9;
	mul.f64 	%fd1588, %fd72, %fd1569;
	ld.const.f64 	%fd829, [const_DofToQuad+288];
	fma.rn.f64 	%fd830, %fd829, %fd37, 0d0000000000000000;
	ld.const.f64 	%fd76, [const_DofToQuad+296];
	fma.rn.f64 	%fd831, %fd76, %fd38, %fd830;
	ld.const.f64 	%fd77, [const_DofToQuad+304];
	fma.rn.f64 	%fd832, %fd77, %fd39, %fd831;
	ld.const.f64 	%fd833, [const_DofToQuad+312];
	fma.rn.f64 	%fd834, %fd833, %fd40, %fd832;
	ld.const.f64 	%fd835, [const_DofToQuad+320];
	fma.rn.f64 	%fd836, %fd835, %fd41, %fd834;
	ld.const.f64 	%fd78, [const_DofToQuad+328];
	fma.rn.f64 	%fd837, %fd78, %fd42, %fd836;
	ld.const.f64 	%fd79, [const_DofToQuad+336];
	fma.rn.f64 	%fd838, %fd79, %fd43, %fd837;
	ld.const.f64 	%fd80, [const_DofToQuad+344];
	fma.rn.f64 	%fd839, %fd80, %fd44, %fd838;
	ld.const.f64 	%fd81, [const_DofToQuad+352];
	fma.rn.f64 	%fd840, %fd81, %fd45, %fd839;
	ld.const.f64 	%fd82, [const_DofToQuad+360];
	fma.rn.f64 	%fd841, %fd82, %fd46, %fd840;
	ld.const.f64 	%fd842, [const_DofToQuad+368];
	fma.rn.f64 	%fd843, %fd842, %fd47, %fd841;
	ld.const.f64 	%fd844, [const_DofToQuad+376];
	fma.rn.f64 	%fd83, %fd844, %fd48, %fd843;
	mov.f64 	%fd1570, 0d0000000000000000;
	@%p7 bra 	$L__BB307_14;
	ld.global.nc.f64 	%fd1570, [%rd1+24];
$L__BB307_14:
	setp.ge.s32 	%p8, %r3, %r9;
	mul.f64 	%fd1587, %fd83, %fd1570;
	ld.const.f64 	%fd846, [const_DofToQuad+384];
	fma.rn.f64 	%fd847, %fd846, %fd37, 0d0000000000000000;
	ld.const.f64 	%fd87, [const_DofToQuad+392];
	fma.rn.f64 	%fd848, %fd87, %fd38, %fd847;
	ld.const.f64 	%fd88, [const_DofToQuad+400];
	fma.rn.f64 	%fd849, %fd88, %fd39, %fd848;
	ld.const.f64 	%fd850, [const_DofToQuad+408];
	fma.rn.f64 	%fd851, %fd850, %fd40, %fd849;
	ld.const.f64 	%fd852, [const_DofToQuad+416];
	fma.rn.f64 	%fd853, %fd852, %fd41, %fd851;
	ld.const.f64 	%fd89, [const_DofToQuad+424];
	fma.rn.f64 	%fd854, %fd89, %fd42, %fd853;
	ld.const.f64 	%fd90, [const_DofToQuad+432];
	fma.rn.f64 	%fd855, %fd90, %fd43, %fd854;
	ld.const.f64 	%fd91, [const_DofToQuad+440];
	fma.rn.f64 	%fd856, %fd91, %fd44, %fd855;
	ld.const.f64 	%fd92, [const_DofToQuad+448];
	fma.rn.f64 	%fd857, %fd92, %fd45, %fd856;
	ld.const.f64 	%fd93, [const_DofToQuad+456];
	fma.rn.f64 	%fd858, %fd93, %fd46, %fd857;
	ld.const.f64 	%fd859, [const_DofToQuad+464];
	fma.rn.f64 	%fd860, %fd859, %fd47, %fd858;
	ld.const.f64 	%fd861, [const_DofToQuad+472];
	fma.rn.f64 	%fd94, %fd861, %fd48, %fd860;
	mov.f64 	%fd1571, 0d0000000000000000;
	@%p8 bra 	$L__BB307_16;
	ld.global.nc.f64 	%fd1571, [%rd1+32];
$L__BB307_16:
	setp.ge.s32 	%p9, %r3, %r9;
	mul.f64 	%fd1586, %fd94, %fd1571;
	ld.const.f64 	%fd863, [const_DofToQuad+480];
	fma.rn.f64 	%fd864, %fd863, %fd37, 0d0000000000000000;
	ld.const.f64 	%fd98, [const_DofToQuad+488];
	fma.rn.f64 	%fd865, %fd98, %fd38, %fd864;
	ld.const.f64 	%fd99, [const_DofToQuad+496];
	fma.rn.f64 	%fd866, %fd99, %fd39, %fd865;
	ld.const.f64 	%fd867, [const_DofToQuad+504];
	fma.rn.f64 	%fd868, %fd867, %fd40, %fd866;
	ld.const.f64 	%fd869, [const_DofToQuad+512];
	fma.rn.f64 	%fd870, %fd869, %fd41, %fd868;
	ld.const.f64 	%fd100, [const_DofToQuad+520];
	fma.rn.f64 	%fd871, %fd100, %fd42, %fd870;
	ld.const.f64 	%fd101, [const_DofToQuad+528];
	fma.rn.f64 	%fd872, %fd101, %fd43, %fd871;
	ld.const.f64 	%fd102, [const_DofToQuad+536];
	fma.rn.f64 	%fd873, %fd102, %fd44, %fd872;
	ld.const.f64 	%fd103, [const_DofToQuad+544];
	fma.rn.f64 	%fd874, %fd103, %fd45, %fd873;
	ld.const.f64 	%fd104, [const_DofToQuad+552];
	fma.rn.f64 	%fd875, %fd104, %fd46, %fd874;
	ld.const.f64 	%fd876, [const_DofToQuad+560];
	fma.rn.f64 	%fd877, %fd876, %fd47, %fd875;
	ld.const.f64 	%fd878, [const_DofToQuad+568];
	fma.rn.f64 	%fd105, %fd878, %fd48, %fd877;
	mov.f64 	%fd1572, 0d0000000000000000;
	@%p9 bra 	$L__BB307_18;
	ld.global.nc.f64 	%fd1572, [%rd1+40];
$L__BB307_18:
	mul.f64 	%fd1585, %fd105, %fd1572;
	ld.const.f64 	%fd880, [const_DofToQuad+576];
	fma.rn.f64 	%fd881, %fd880, %fd37, 0d0000000000000000;
	ld.const.f64 	%fd109, [const_DofToQuad+584];
	fma.rn.f64 	%fd882, %fd109, %fd38, %fd881;
	ld.const.f64 	%fd110, [const_DofToQuad+592];
	fma.rn.f64 	%fd883, %fd110, %fd39, %fd882;
	ld.const.f64 	%fd884, [const_DofToQuad+600];
	fma.rn.f64 	%fd885, %fd884, %fd40, %fd883;
	ld.const.f64 	%fd886, [const_DofToQuad+608];
	fma.rn.f64 	%fd887, %fd886, %fd41, %fd885;
	ld.const.f64 	%fd111, [const_DofToQuad+616];
	fma.rn.f64 	%fd888, %fd111, %fd42, %fd887;
	ld.const.f64 	%fd112, [const_DofToQuad+624];
	fma.rn.f64 	%fd889, %fd112, %fd43, %fd888;
	ld.const.f64 	%fd113, [const_DofToQuad+632];
	fma.rn.f64 	%fd890, %fd113, %fd44, %fd889;
	ld.const.f64 	%fd114, [const_DofToQuad+640];
	fma.rn.f64 	%fd891, %fd114, %fd45, %fd890;
	ld.const.f64 	%fd892, [const_DofToQuad+648];
	fma.rn.f64 	%fd893, %fd892, %fd46, %fd891;
	ld.const.f64 	%fd894, [const_DofToQuad+656];
	fma.rn.f64 	%fd895, %fd894, %fd47, %fd893;
	ld.const.f64 	%fd896, [const_DofToQuad+664];
	fma.rn.f64 	%fd115, %fd896, %fd48, %fd895;
	mov.f64 	%fd1573, 0d0000000000000000;
	@%p9 bra 	$L__BB307_20;
	ld.global.nc.f64 	%fd1573, [%rd1+48];
$L__BB307_20:
	mul.f64 	%fd1584, %fd115, %fd1573;
	ld.const.f64 	%fd119, [const_DofToQuad+672];
	fma.rn.f64 	%fd898, %fd119, %fd37, 0d0000000000000000;
	ld.const.f64 	%fd120, [const_DofToQuad+680];
	fma.rn.f64 	%fd899, %fd120, %fd38, %fd898;
	ld.const.f64 	%fd900, [const_DofToQuad+688];
	fma.rn.f64 	%fd901, %fd900, %fd39, %fd899;
	ld.const.f64 	%fd902, [const_DofToQuad+696];
	fma.rn.f64 	%fd903, %fd902, %fd40, %fd901;
	ld.const.f64 	%fd904, [const_DofToQuad+704];
	fma.rn.f64 	%fd905, %fd904, %fd41, %fd903;
	ld.const.f64 	%fd121, [const_DofToQuad+712];
	fma.rn.f64 	%fd906, %fd121, %fd42, %fd905;
	ld.const.f64 	%fd122, [const_DofToQuad+720];
	fma.rn.f64 	%fd907, %fd122, %fd43, %fd906;
	ld.const.f64 	%fd123, [const_DofToQuad+728];
	fma.rn.f64 	%fd908, %fd123, %fd44, %fd907;
	ld.const.f64 	%fd124, [const_DofToQuad+736];
	fma.rn.f64 	%fd909, %fd124, %fd45, %fd908;
	ld.const.f64 	%fd125, [const_DofToQuad+744];
	fma.rn.f64 	%fd910, %fd125, %fd46, %fd909;
	ld.const.f64 	%fd911, [const_DofToQuad+752];
	fma.rn.f64 	%fd912, %fd911, %fd47, %fd910;
	ld.const.f64 	%fd913, [const_DofToQuad+760];
	fma.rn.f64 	%fd126, %fd913, %fd48, %fd912;
	mov.f64 	%fd1574, 0d0000000000000000;
	@%p9 bra 	$L__BB307_22;
	ld.global.nc.f64 	%fd1574, [%rd1+56];
$L__BB307_22:
	mul.f64 	%fd1583, %fd126, %fd1574;
	ld.const.f64 	%fd130, [const_DofToQuad+768];
	fma.rn.f64 	%fd915, %fd130, %fd37, 0d0000000000000000;
	ld.const.f64 	%fd131, [const_DofToQuad+776];
	fma.rn.f64 	%fd916, %fd131, %fd38, %fd915;
	ld.const.f64 	%fd132, [const_DofToQuad+784];
	fma.rn.f64 	%fd917, %fd132, %fd39, %fd916;
	ld.const.f64 	%fd133, [const_DofToQuad+792];
	fma.rn.f64 	%fd918, %fd133, %fd40, %fd917;
	ld.const.f64 	%fd134, [const_DofToQuad+800];
	fma.rn.f64 	%fd919, %fd134, %fd41, %fd918;
	ld.const.f64 	%fd135, [const_DofToQuad+808];
	fma.rn.f64 	%fd920, %fd135, %fd42, %fd919;
	ld.const.f64 	%fd136, [const_DofToQuad+816];
	fma.rn.f64 	%fd921, %fd136, %fd43, %fd920;
	ld.const.f64 	%fd137, [const_DofToQuad+824];
	fma.rn.f64 	%fd922, %fd137, %fd44, %fd921;
	ld.const.f64 	%fd138, [const_DofToQuad+832];
	fma.rn.f64 	%fd923, %fd138, %fd45, %fd922;
	ld.const.f64 	%fd139, [const_DofToQuad+840];
	fma.rn.f64 	%fd924, %fd139, %fd46, %fd923;
	ld.const.f64 	%fd140, [const_DofToQuad+848];
	fma.rn.f64 	%fd925, %fd140, %fd47, %fd924;
	ld.const.f64 	%fd141, [const_DofToQuad+856];
	fma.rn.f64 	%fd142, %fd141, %fd48, %fd925;
	mov.f64 	%fd1575, 0d0000000000000000;
	@%p9 bra 	$L__BB307_24;
	ld.global.nc.f64 	%fd1575, [%rd1+64];
$L__BB307_24:
	mul.f64 	%fd1582, %fd142, %fd1575;
	ld.const.f64 	%fd146, [const_DofToQuad+864];
	fma.rn.f64 	%fd927, %fd146, %fd37, 0d0000000000000000;
	ld.const.f64 	%fd147, [const_DofToQuad+872];
	fma.rn.f64 	%fd928, %fd147, %fd38, %fd927;
	ld.const.f64 	%fd148, [const_DofToQuad+880];
	fma.rn.f64 	%fd929, %fd148, %fd39, %fd928;
	ld.const.f64 	%fd149, [const_DofToQuad+888];
	fma.rn.f64 	%fd930, %fd149, %fd40, %fd929;
	ld.const.f64 	%fd150, [const_DofToQuad+896];
	fma.rn.f64 	%fd931, %fd150, %fd41, %fd930;
	ld.const.f64 	%fd151, [const_DofToQuad+904];
	fma.rn.f64 	%fd932, %fd151, %fd42, %fd931;
	ld.const.f64 	%fd152, [const_DofToQuad+912];
	fma.rn.f64 	%fd933, %fd152, %fd43, %fd932;
	ld.const.f64 	%fd153, [const_DofToQuad+920];
	fma.rn.f64 	%fd934, %fd153, %fd44, %fd933;
	ld.const.f64 	%fd154, [const_DofToQuad+928];
	fma.rn.f64 	%fd935, %fd154, %fd45, %fd934;
	ld.const.f64 	%fd155, [const_DofToQuad+936];
	fma.rn.f64 	%fd936, %fd155, %fd46, %fd935;
	ld.const.f64 	%fd156, [const_DofToQuad+944];
	fma.rn.f64 	%fd937, %fd156, %fd47, %fd936;
	ld.const.f64 	%fd157, [const_DofToQuad+952];
	fma.rn.f64 	%fd158, %fd157, %fd48, %fd937;
	mov.f64 	%fd1576, 0d0000000000000000;
	@%p9 bra 	$L__BB307_26;
	ld.global.nc.f64 	%fd1576, [%rd1+72];
$L__BB307_26:
	mul.f64 	%fd1581, %fd158, %fd1576;
	ld.const.f64 	%fd162, [const_DofToQuad+960];
	fma.rn.f64 	%fd939, %fd162, %fd37, 0d0000000000000000;
	ld.const.f64 	%fd163, [const_DofToQuad+968];
	fma.rn.f64 	%fd940, %fd163, %fd38, %fd939;
	ld.const.f64 	%fd164, [const_DofToQuad+976];
	fma.rn.f64 	%fd941, %fd164, %fd39, %fd940;
	ld.const.f64 	%fd165, [const_DofToQuad+984];
	fma.rn.f64 	%fd942, %fd165, %fd40, %fd941;
	ld.const.f64 	%fd166, [const_DofToQuad+992];
	fma.rn.f64 	%fd943, %fd166, %fd41, %fd942;
	ld.const.f64 	%fd167, [const_DofToQuad+1000];
	fma.rn.f64 	%fd944, %fd167, %fd42, %fd943;
	ld.const.f64 	%fd168, [const_DofToQuad+1008];
	fma.rn.f64 	%fd945, %fd168, %fd43, %fd944;
	ld.const.f64 	%fd169, [const_DofToQuad+1016];
	fma.rn.f64 	%fd946, %fd169, %fd44, %fd945;
	ld.const.f64 	%fd170, [const_DofToQuad+1024];
	fma.rn.f64 	%fd947, %fd170, %fd45, %fd946;
	ld.const.f64 	%fd171, [const_DofToQuad+1032];
	fma.rn.f64 	%fd948, %fd171, %fd46, %fd947;
	ld.const.f64 	%fd172, [const_DofToQuad+1040];
	fma.rn.f64 	%fd949, %fd172, %fd47, %fd948;
	ld.const.f64 	%fd173, [const_DofToQuad+1048];
	fma.rn.f64 	%fd174, %fd173, %fd48, %fd949;
	mov.f64 	%fd1577, 0d0000000000000000;
	@%p9 bra 	$L__BB307_28;
	ld.global.nc.f64 	%fd1577, [%rd1+80];
$L__BB307_28:
	mul.f64 	%fd1580, %fd174, %fd1577;
	ld.const.f64 	%fd178, [const_DofToQuad+1056];
	fma.rn.f64 	%fd951, %fd178, %fd37, 0d0000000000000000;
	ld.const.f64 	%fd179, [const_DofToQuad+1064];
	fma.rn.f64 	%fd952, %fd179, %fd38, %fd951;
	ld.const.f64 	%fd180, [const_DofToQuad+1072];
	fma.rn.f64 	%fd953, %fd180, %fd39, %fd952;
	ld.const.f64 	%fd181, [const_DofToQuad+1080];
	fma.rn.f64 	%fd954, %fd181, %fd40, %fd953;
	ld.const.f64 	%fd182, [const_DofToQuad+1088];
	fma.rn.f64 	%fd955, %fd182, %fd41, %fd954;
	ld.const.f64 	%fd183, [const_DofToQuad+1096];
	fma.rn.f64 	%fd956, %fd183, %fd42, %fd955;
	ld.const.f64 	%fd184, [const_DofToQuad+1104];
	fma.rn.f64 	%fd957, %fd184, %fd43, %fd956;
	ld.const.f64 	%fd185, [const_DofToQuad+1112];
	fma.rn.f64 	%fd958, %fd185, %fd44, %fd957;
	ld.const.f64 	%fd186, [const_DofToQuad+1120];
	fma.rn.f64 	%fd959, %fd186, %fd45, %fd958;
	ld.const.f64 	%fd187, [const_DofToQuad+1128];
	fma.rn.f64 	%fd960, %fd187, %fd46, %fd959;
	ld.const.f64 	%fd188, [const_DofToQuad+1136];
	fma.rn.f64 	%fd961, %fd188, %fd47, %fd960;
	ld.const.f64 	%fd189, [const_DofToQuad+1144];
	fma.rn.f64 	%fd190, %fd189, %fd48, %fd961;
	mov.f64 	%fd1578, 0d0000000000000000;
	@%p9 bra 	$L__BB307_30;
	ld.global.nc.f64 	%fd1578, [%rd1+88];
$L__BB307_30:
	setp.gt.u32 	%p16, %r1, 143;
	mul.f64 	%fd1579, %fd190, %fd1578;
	ld.const.f64 	%fd962, [const_DofToQuad];
	fma.rn.f64 	%fd963, %fd962, %fd1590, 0d0000000000000000;
	fma.rn.f64 	%fd964, %fd53, %fd1589, %fd963;
	fma.rn.f64 	%fd965, %fd64, %fd1588, %fd964;
	ld.const.f64 	%fd966, [const_DofToQuad+288];
	fma.rn.f64 	%fd967, %fd966, %fd1587, %fd965;
	ld.const.f64 	%fd968, [const_DofToQuad+384];
	fma.rn.f64 	%fd969, %fd968, %fd1586, %fd967;
	ld.const.f64 	%fd970, [const_DofToQuad+480];
	fma.rn.f64 	%fd971, %fd970, %fd1585, %fd969;
	ld.const.f64 	%fd972, [const_DofToQuad+576];
	fma.rn.f64 	%fd973, %fd972, %fd1584, %fd971;
	fma.rn.f64 	%fd974, %fd119, %fd1583, %fd973;
	fma.rn.f64 	%fd975, %fd130, %fd1582, %fd974;
	fma.rn.f64 	%fd976, %fd146, %fd1581, %fd975;
	fma.rn.f64 	%fd977, %fd162, %fd1580, %fd976;
	fma.rn.f64 	%fd978, %fd178, %fd1579, %fd977;
	mov.u32 	%r27, %tid.y;
	mov.u32 	%r28, _ZZ42massMatrixMultiplyMonolithicConstantKernelILi12ELi12ELi1EEviPKdS1_S1_S1_PdE6s_tmp1;
	mad.lo.s32 	%r29, %r27, 13824, %r28;
	mad.lo.s32 	%r30, %r8, 1152, %r29;
	mad.lo.s32 	%r31, %r4, 96, %r30;
	st.shared.f64 	[%r31], %fd978;
	ld.const.f64 	%fd979, [const_DofToQuad+8];
	fma.rn.f64 	%fd980, %fd979, %fd1590, 0d0000000000000000;
	fma.rn.f64 	%fd981, %fd54, %fd1589, %fd980;
	fma.rn.f64 	%fd982, %fd65, %fd1588, %fd981;
	fma.rn.f64 	%fd983, %fd76, %fd1587, %fd982;
	fma.rn.f64 	%fd984, %fd87, %fd1586, %fd983;
	fma.rn.f64 	%fd985, %fd98, %fd1585, %fd984;
	fma.rn.f64 	%fd986, %fd109, %fd1584, %fd985;
	fma.rn.f64 	%fd987, %fd120, %fd1583, %fd986;
	fma.rn.f64 	%fd988, %fd131, %fd1582, %fd987;
	fma.rn.f64 	%fd989, %fd147, %fd1581, %fd988;
	fma.rn.f64 	%fd990, %fd163, %fd1580, %fd989;
	fma.rn.f64 	%fd991, %fd179, %fd1579, %fd990;
	st.shared.f64 	[%r31+8], %fd991;
	ld.const.f64 	%fd992, [const_DofToQuad+16];
	fma.rn.f64 	%fd993, %fd992, %fd1590, 0d0000000000000000;
	fma.rn.f64 	%fd994, %fd55, %fd1589, %fd993;
	fma.rn.f64 	%fd995, %fd66, %fd1588, %fd994;
	fma.rn.f64 	%fd996, %fd77, %fd1587, %fd995;
	fma.rn.f64 	%fd997, %fd88, %fd1586, %fd996;
	fma.rn.f64 	%fd998, %fd99, %fd1585, %fd997;
	fma.rn.f64 	%fd999, %fd110, %fd1584, %fd998;
	ld.const.f64 	%fd1000, [const_DofToQuad+688];
	fma.rn.f64 	%fd1001, %fd1000, %fd1583, %fd999;
	fma.rn.f64 	%fd1002, %fd132, %fd1582, %fd1001;
	fma.rn.f64 	%fd1003, %fd148, %fd1581, %fd1002;
	fma.rn.f64 	%fd1004, %fd164, %fd1580, %fd1003;
	fma.rn.f64 	%fd1005, %fd180, %fd1579, %fd1004;
	st.shared.f64 	[%r31+16], %fd1005;
	ld.const.f64 	%fd1006, [const_DofToQuad+24];
	fma.rn.f64 	%fd1007, %fd1006, %fd1590, 0d0000000000000000;
	ld.const.f64 	%fd1008, [const_DofToQuad+120];
	fma.rn.f64 	%fd1009, %fd1008, %fd1589, %fd1007;
	ld.const.f64 	%fd1010, [const_DofToQuad+216];
	fma.rn.f64 	%fd1011, %fd1010, %fd1588, %fd1009;
	ld.const.f64 	%fd1012, [const_DofToQuad+312];
	fma.rn.f64 	%fd1013, %fd1012, %fd1587, %fd1011;
	ld.const.f64 	%fd1014, [const_DofToQuad+408];
	fma.rn.f64 	%fd1015, %fd1014, %fd1586, %fd1013;
	ld.const.f64 	%fd1016, [const_DofToQuad+504];
	fma.rn.f64 	%fd1017, %fd1016, %fd1585, %fd1015;
	ld.const.f64 	%fd1018, [const_DofToQuad+600];
	fma.rn.f64 	%fd1019, %fd1018, %fd1584, %fd1017;
	ld.const.f64 	%fd1020, [const_DofToQuad+696];
	fma.rn.f64 	%fd1021, %fd1020, %fd1583, %fd1019;
	fma.rn.f64 	%fd1022, %fd133, %fd1582, %fd1021;
	fma.rn.f64 	%fd1023, %fd149, %fd1581, %fd1022;
	fma.rn.f64 	%fd1024, %fd165, %fd1580, %fd1023;
	fma.rn.f64 	%fd1025, %fd181, %fd1579, %fd1024;
	st.shared.f64 	[%r31+24], %fd1025;
	ld.const.f64 	%fd1026, [const_DofToQuad+32];
	fma.rn.f64 	%fd1027, %fd1026, %fd1590, 0d0000000000000000;
	ld.const.f64 	%fd1028, [const_DofToQuad+128];
	fma.rn.f64 	%fd1029, %fd1028, %fd1589, %fd1027;
	ld.const.f64 	%fd1030, [const_DofToQuad+224];
	fma.rn.f64 	%fd1031, %fd1030, %fd1588, %fd1029;
	ld.const.f64 	%fd1032, [const_DofToQuad+320];
	fma.rn.f64 	%fd1033, %fd1032, %fd1587, %fd1031;
	ld.const.f64 	%fd1034, [const_DofToQuad+416];
	fma.rn.f64 	%fd1035, %fd1034, %fd1586, %fd1033;
	ld.const.f64 	%fd1036, [const_DofToQuad+512];
	fma.rn.f64 	%fd1037, %fd1036, %fd1585, %fd1035;
	ld.const.f64 	%fd1038, [const_DofToQuad+608];
	fma.rn.f64 	%fd1039, %fd1038, %fd1584, %fd1037;
	ld.const.f64 	%fd1040, [const_DofToQuad+704];
	fma.rn.f64 	%fd1041, %fd1040, %fd1583, %fd1039;
	fma.rn.f64 	%fd1042, %fd134, %fd1582, %fd1041;
	fma.rn.f64 	%fd1043, %fd150, %fd1581, %fd1042;
	fma.rn.f64 	%fd1044, %fd166, %fd1580, %fd1043;
	fma.rn.f64 	%fd1045, %fd182, %fd1579, %fd1044;
	st.shared.f64 	[%r31+32], %fd1045;
	ld.const.f64 	%fd1046, [const_DofToQuad+40];
	fma.rn.f64 	%fd1047, %fd1046, %fd1590, 0d0000000000000000;
	ld.const.f64 	%fd1048, [const_DofToQuad+136];
	fma.rn.f64 	%fd1049, %fd1048, %fd1589, %fd1047;
	fma.rn.f64 	%fd1050, %fd67, %fd1588, %fd1049;
	fma.rn.f64 	%fd1051, %fd78, %fd1587, %fd1050;
	fma.rn.f64 	%fd1052, %fd89, %fd1586, %fd1051;
	fma.rn.f64 	%fd1053, %fd100, %fd1585, %fd1052;
	fma.rn.f64 	%fd1054, %fd111, %fd1584, %fd1053;
	fma.rn.f64 	%fd1055, %fd121, %fd1583, %fd1054;
	fma.rn.f64 	%fd1056, %fd135, %fd1582, %fd1055;
	fma.rn.f64 	%fd1057, %fd151, %fd1581, %fd1056;
	fma.rn.f64 	%fd1058, %fd167, %fd1580, %fd1057;
	fma.rn.f64 	%fd1059, %fd183, %fd1579, %fd1058;
	st.shared.f64 	[%r31+40], %fd1059;
	ld.const.f64 	%fd1060, [const_DofToQuad+48];
	fma.rn.f64 	%fd1061, %fd1060, %fd1590, 0d0000000000000000;
	fma.rn.f64 	%fd1062, %fd56, %fd1589, %fd1061;
	fma.rn.f64 	%fd1063, %fd68, %fd1588, %fd1062;
	fma.rn.f64 	%fd1064, %fd79, %fd1587, %fd1063;
	fma.rn.f64 	%fd1065, %fd90, %fd1586, %fd1064;
	fma.rn.f64 	%fd1066, %fd101, %fd1585, %fd1065;
	fma.rn.f64 	%fd1067, %fd112, %fd1584, %fd1066;
	fma.rn.f64 	%fd1068, %fd122, %fd1583, %fd1067;
	fma.rn.f64 	%fd1069, %fd136, %fd1582, %fd1068;
	fma.rn.f64 	%fd1070, %fd152, %fd1581, %fd1069;
	fma.rn.f64 	%fd1071, %fd168, %fd1580, %fd1070;
	fma.rn.f64 	%fd1072, %fd184, %fd1579, %fd1071;
	st.shared.f64 	[%r31+48], %fd1072;
	ld.const.f64 	%fd1073, [const_DofToQuad+56];
	fma.rn.f64 	%fd1074, %fd1073, %fd1590, 0d0000000000000000;
	fma.rn.f64 	%fd1075, %fd57, %fd1589, %fd1074;
	fma.rn.f64 	%fd1076, %fd69, %fd1588, %fd1075;
	fma.rn.f64 	%fd1077, %fd80, %fd1587, %fd1076;
	fma.rn.f64 	%fd1078, %fd91, %fd1586, %fd1077;
	fma.rn.f64 	%fd1079, %fd102, %fd1585, %fd1078;
	fma.rn.f64 	%fd1080, %fd113, %fd1584, %fd1079;
	fma.rn.f64 	%fd1081, %fd123, %fd1583, %fd1080;
	fma.rn.f64 	%fd1082, %fd137, %fd1582, %fd1081;
	fma.rn.f64 	%fd1083, %fd153, %fd1581, %fd1082;
	fma.rn.f64 	%fd1084, %fd169, %fd1580, %fd1083;
	fma.rn.f64 	%fd1085, %fd185, %fd1579, %fd1084;
	st.shared.f64 	[%r31+56], %fd1085;
	ld.const.f64 	%fd1086, [const_DofToQuad+64];
	fma.rn.f64 	%fd1087, %fd1086, %fd1590, 0d0000000000000000;
	fma.rn.f64 	%fd1088, %fd58, %fd1589, %fd1087;
	fma.rn.f64 	%fd1089, %fd70, %fd1588, %fd1088;
	fma.rn.f64 	%fd1090, %fd81, %fd1587, %fd1089;
	fma.rn.f64 	%fd1091, %fd92, %fd1586, %fd1090;
	fma.rn.f64 	%fd1092, %fd103, %fd1585, %fd1091;
	fma.rn.f64 	%fd1093, %fd114, %fd1584, %fd1092;
	fma.rn.f64 	%fd1094, %fd124, %fd1583, %fd1093;
	fma.rn.f64 	%fd1095, %fd138, %fd1582, %fd1094;
	fma.rn.f64 	%fd1096, %fd154, %fd1581, %fd1095;
	fma.rn.f64 	%fd1097, %fd170, %fd1580, %fd1096;
	fma.rn.f64 	%fd1098, %fd186, %fd1579, %fd1097;
	st.shared.f64 	[%r31+64], %fd1098;
	ld.const.f64 	%fd1099, [const_DofToQuad+72];
	fma.rn.f64 	%fd1100, %fd1099, %fd1590, 0d0000000000000000;
	fma.rn.f64 	%fd1101, %fd59, %fd1589, %fd1100;
	fma.rn.f64 	%fd1102, %fd71, %fd1588, %fd1101;
	fma.rn.f64 	%fd1103, %fd82, %fd1587, %fd1102;
	fma.rn.f64 	%fd1104, %fd93, %fd1586, %fd1103;
	fma.rn.f64 	%fd1105, %fd104, %fd1585, %fd1104;
	ld.const.f64 	%fd1106, [const_DofToQuad+648];
	fma.rn.f64 	%fd1107, %fd1106, %fd1584, %fd1105;
	fma.rn.f64 	%fd1108, %fd125, %fd1583, %fd1107;
	fma.rn.f64 	%fd1109, %fd139, %fd1582, %fd1108;
	fma.rn.f64 	%fd1110, %fd155, %fd1581, %fd1109;
	fma.rn.f64 	%fd1111, %fd171, %fd1580, %fd1110;
	fma.rn.f64 	%fd1112, %fd187, %fd1579, %fd1111;
	st.shared.f64 	[%r31+72], %fd1112;
	ld.const.f64 	%fd1113, [const_DofToQuad+80];
	fma.rn.f64 	%fd1114, %fd1113, %fd1590, 0d0000000000000000;
	ld.const.f64 	%fd1115, [const_DofToQuad+176];
	fma.rn.f64 	%fd1116, %fd1115, %fd1589, %fd1114;
	ld.const.f64 	%fd1117, [const_DofToQuad+272];
	fma.rn.f64 	%fd1118, %fd1117, %fd1588, %fd1116;
	ld.const.f64 	%fd1119, [const_DofToQuad+368];
	fma.rn.f64 	%fd1120, %fd1119, %fd1587, %fd1118;
	ld.const.f64 	%fd1121, [const_DofToQuad+464];
	fma.rn.f64 	%fd1122, %fd1121, %fd1586, %fd1120;
	ld.const.f64 	%fd1123, [const_DofToQuad+560];
	fma.rn.f64 	%fd1124, %fd1123, %fd1585, %fd1122;
	ld.const.f64 	%fd1125, [const_DofToQuad+656];
	fma.rn.f64 	%fd1126, %fd1125, %fd1584, %fd1124;
	ld.const.f64 	%fd1127, [const_DofToQuad+752];
	fma.rn.f64 	%fd1128, %fd1127, %fd1583, %fd1126;
	fma.rn.f64 	%fd1129, %fd140, %fd1582, %fd1128;
	fma.rn.f64 	%fd1130, %fd156, %fd1581, %fd1129;
	fma.rn.f64 	%fd1131, %fd172, %fd1580, %fd1130;
	fma.rn.f64 	%fd1132, %fd188, %fd1579, %fd1131;
	st.shared.f64 	[%r31+80], %fd1132;
	ld.const.f64 	%fd1133, [const_DofToQuad+88];
	fma.rn.f64 	%fd1134, %fd1133, %fd1590, 0d0000000000000000;
	ld.const.f64 	%fd1135, [const_DofToQuad+184];
	fma.rn.f64 	%fd1136, %fd1135, %fd1589, %fd1134;
	ld.const.f64 	%fd1137, [const_DofToQuad+280];
	fma.rn.f64 	%fd1138, %fd1137, %fd1588, %fd1136;
	ld.const.f64 	%fd1139, [const_DofToQuad+376];
	fma.rn.f64 	%fd1140, %fd1139, %fd1587, %fd1138;
	ld.const.f64 	%fd1141, [const_DofToQuad+472];
	fma.rn.f64 	%fd1142, %fd1141, %fd1586, %fd1140;
	ld.const.f64 	%fd1143, [const_DofToQuad+568];
	fma.rn.f64 	%fd1144, %fd1143, %fd1585, %fd1142;
	ld.const.f64 	%fd1145, [const_DofToQuad+664];
	fma.rn.f64 	%fd1146, %fd1145, %fd1584, %fd1144;
	ld.const.f64 	%fd1147, [const_DofToQuad+760];
	fma.rn.f64 	%fd1148, %fd1147, %fd1583, %fd1146;
	fma.rn.f64 	%fd1149, %fd141, %fd1582, %fd1148;
	fma.rn.f64 	%fd1150, %fd157, %fd1581, %fd1149;
	fma.rn.f64 	%fd1151, %fd173, %fd1580, %fd1150;
	fma.rn.f64 	%fd1152, %fd189, %fd1579, %fd1151;
	st.shared.f64 	[%r31+88], %fd1152;
	bar.sync 	0;
	@%p16 bra 	$L__BB307_32;
	mov.u32 	%r32, %tid.y;
	mov.u32 	%r33, _ZZ42massMatrixMultiplyMonolithicConstantKernelILi12ELi12ELi1EEviPKdS1_S1_S1_PdE6s_tmp1;
	mad.lo.s32 	%r34, %r32, 13824, %r33;
	mad.lo.s32 	%r35, %r8, 1152, %r34;
	mad.lo.s32 	%r36, %r4, 96, %r35;
	mad.lo.s32 	%r37, %r4, -88, %r36;
	ld.shared.f64 	%fd1153, [%r37];
	ld.shared.f64 	%fd1154, [%r37+96];
	ld.shared.f64 	%fd1155, [%r37+192];
	ld.shared.f64 	%fd1156, [%r37+288];
	ld.shared.f64 	%fd1157, [%r37+384];
	ld.shared.f64 	%fd1158, [%r37+480];
	ld.shared.f64 	%fd1159, [%r37+576];
	ld.shared.f64 	%fd1160, [%r37+672];
	ld.shared.f64 	%fd1161, [%r37+768];
	ld.shared.f64 	%fd1162, [%r37+864];
	ld.shared.f64 	%fd1163, [%r37+960];
	ld.shared.f64 	%fd1164, [%r37+1056];
	ld.const.f64 	%fd1165, [const_DofToQuad];
	fma.rn.f64 	%fd1166, %fd1165, %fd1153, 0d0000000000000000;
	fma.rn.f64 	%fd1167, %fd53, %fd1154, %fd1166;
	ld.const.f64 	%fd1168, [const_DofToQuad+192];
	fma.rn.f64 	%fd1169, %fd1168, %fd1155, %fd1167;
	ld.const.f64 	%fd1170, [const_DofToQuad+288];
	fma.rn.f64 	%fd1171, %fd1170, %fd1156, %fd1169;
	ld.const.f64 	%fd1172, [const_DofToQuad+384];
	fma.rn.f64 	%fd1173, %fd1172, %fd1157, %fd1171;
	ld.const.f64 	%fd1174, [const_DofToQuad+480];
	fma.rn.f64 	%fd1175, %fd1174, %fd1158, %fd1173;
	ld.const.f64 	%fd1176, [const_DofToQuad+576];
	fma.rn.f64 	%fd1177, %fd1176, %fd1159, %fd1175;
	fma.rn.f64 	%fd1178, %fd119, %fd1160, %fd1177;
	fma.rn.f64 	%fd1179, %fd130, %fd1161, %fd1178;
	fma.rn.f64 	%fd1180, %fd146, %fd1162, %fd1179;
	fma.rn.f64 	%fd1181, %fd162, %fd1163, %fd1180;
	fma.rn.f64 	%fd1182, %fd178, %fd1164, %fd1181;
	st.shared.f64 	[%r37], %fd1182;
	ld.const.f64 	%fd1183, [const_DofToQuad+8];
	fma.rn.f64 	%fd1184, %fd1183, %fd1153, 0d0000000000000000;
	fma.rn.f64 	%fd1185, %fd54, %fd1154, %fd1184;
	fma.rn.f64 	%fd1186, %fd65, %fd1155, %fd1185;
	fma.rn.f64 	%fd1187, %fd76, %fd1156, %fd1186;
	fma.rn.f64 	%fd1188, %fd87, %fd1157, %fd1187;
	fma.rn.f64 	%fd1189, %fd98, %fd1158, %fd1188;
	fma.rn.f64 	%fd1190, %fd109, %fd1159, %fd1189;
	fma.rn.f64 	%fd1191, %fd120, %fd1160, %fd1190;
	fma.rn.f64 	%fd1192, %fd131, %fd1161, %fd1191;
	fma.rn.f64 	%fd1193, %fd147, %fd1162, %fd1192;
	fma.rn.f64 	%fd1194, %fd163, %fd1163, %fd1193;
	fma.rn.f64 	%fd1195, %fd179, %fd1164, %fd1194;
	st.shared.f64 	[%r37+96], %fd1195;
	ld.const.f64 	%fd1196, [const_DofToQuad+16];
	fma.rn.f64 	%fd1197, %fd1196, %fd1153, 0d0000000000000000;
	fma.rn.f64 	%fd1198, %fd55, %fd1154, %fd1197;
	fma.rn.f64 	%fd1199, %fd66, %fd1155, %fd1198;
	fma.rn.f64 	%fd1200, %fd77, %fd1156, %fd1199;
	fma.rn.f64 	%fd1201, %fd88, %fd1157, %fd1200;
	fma.rn.f64 	%fd1202, %fd99, %fd1158, %fd1201;
	ld.const.f64 	%fd1203, [const_DofToQuad+592];
	fma.rn.f64 	%fd1204, %fd1203, %fd1159, %fd1202;
	ld.const.f64 	%fd1205, [const_DofToQuad+688];
	fma.rn.f64 	%fd1206, %fd1205, %fd1160, %fd1204;
	fma.rn.f64 	%fd1207, %fd132, %fd1161, %fd1206;
	fma.rn.f64 	%fd1208, %fd148, %fd1162, %fd1207;
	fma.rn.f64 	%fd1209, %fd164, %fd1163, %fd1208;
	fma.rn.f64 	%fd1210, %fd180, %fd1164, %fd1209;
	st.shared.f64 	[%r37+192], %fd1210;
	ld.const.f64 	%fd1211, [const_DofToQuad+24];
	fma.rn.f64 	%fd1212, %fd1211, %fd1153, 0d0000000000000000;
	ld.const.f64 	%fd1213, [const_DofToQuad+120];
	fma.rn.f64 	%fd1214, %fd1213, %fd1154, %fd1212;
	ld.const.f64 	%fd1215, [const_DofToQuad+216];
	fma.rn.f64 	%fd1216, %fd1215, %fd1155, %fd1214;
	ld.const.f64 	%fd1217, [const_DofToQuad+312];
	fma.rn.f64 	%fd1218, %fd1217, %fd1156, %fd1216;
	ld.const.f64 	%fd1219, [const_DofToQuad+408];
	fma.rn.f64 	%fd1220, %fd1219, %fd1157, %fd1218;
	ld.const.f64 	%fd1221, [const_DofToQuad+504];
	fma.rn.f64 	%fd1222, %fd1221, %fd1158, %fd1220;
	ld.const.f64 	%fd1223, [const_DofToQuad+600];
	fma.rn.f64 	%fd1224, %fd1223, %fd1159, %fd1222;
	ld.const.f64 	%fd1225, [const_DofToQuad+696];
	fma.rn.f64 	%fd1226, %fd1225, %fd1160, %fd1224;
	fma.rn.f64 	%fd1227, %fd133, %fd1161, %fd1226;
	fma.rn.f64 	%fd1228, %fd149, %fd1162, %fd1227;
	fma.rn.f64 	%fd1229, %fd165, %fd1163, %fd1228;
	fma.rn.f64 	%fd1230, %fd181, %fd1164, %fd1229;
	st.shared.f64 	[%r37+288], %fd1230;
	ld.const.f64 	%fd1231, [const_DofToQuad+32];
	fma.rn.f64 	%fd1232, %fd1231, %fd1153, 0d0000000000000000;
	ld.const.f64 	%fd1233, [const_DofToQuad+128];
	fma.rn.f64 	%fd1234, %fd1233, %fd1154, %fd1232;
	ld.const.f64 	%fd1235, [const_DofToQuad+224];
	fma.rn.f64 	%fd1236, %fd1235, %fd1155, %fd1234;
	ld.const.f64 	%fd1237, [const_DofToQuad+320];
	fma.rn.f64 	%fd1238, %fd1237, %fd1156, %fd1236;
	ld.const.f64 	%fd1239, [const_DofToQuad+416];
	fma.rn.f64 	%fd1240, %fd1239, %fd1157, %fd1238;
	ld.const.f64 	%fd1241, [const_DofToQuad+512];
	fma.rn.f64 	%fd1242, %fd1241, %fd1158, %fd1240;
	ld.const.f64 	%fd1243, [const_DofToQuad+608];
	fma.rn.f64 	%fd1244, %fd1243, %fd1159, %fd1242;
	ld.const.f64 	%fd1245, [const_DofToQuad+704];
	fma.rn.f64 	%fd1246, %fd1245, %fd1160, %fd1244;
	fma.rn.f64 	%fd1247, %fd134, %fd1161, %fd1246;
	fma.rn.f64 	%fd1248, %fd150, %fd1162, %fd1247;
	fma.rn.f64 	%fd1249, %fd166, %fd1163, %fd1248;
	fma.rn.f64 	%fd1250, %fd182, %fd1164, %fd1249;
	st.shared.f64 	[%r37+384], %fd1250;
	ld.const.f64 	%fd1251, [const_DofToQuad+40];
	fma.rn.f64 	%fd1252, %fd1251, %fd1153, 0d0000000000000000;
	ld.const.f64 	%fd1253, [const_DofToQuad+136];
	fma.rn.f64 	%fd1254, %fd1253, %fd1154, %fd1252;
	fma.rn.f64 	%fd1255, %fd67, %fd1155, %fd1254;
	fma.rn.f64 	%fd1256, %fd78, %fd1156, %fd1255;
	fma.rn.f64 	%fd1257, %fd89, %fd1157, %fd1256;
	fma.rn.f64 	%fd1258, %fd100, %fd1158, %fd1257;
	fma.rn.f64 	%fd1259, %fd111, %fd1159, %fd1258;
	fma.rn.f64 	%fd1260, %fd121, %fd1160, %fd1259;
	fma.rn.f64 	%fd1261, %fd135, %fd1161, %fd1260;
	fma.rn.f64 	%fd1262, %fd151, %fd1162, %fd1261;
	fma.rn.f64 	%fd1263, %fd167, %fd1163, %fd1262;
	fma.rn.f64 	%fd1264, %fd183, %fd1164, %fd1263;
	st.shared.f64 	[%r37+480], %fd1264;
	ld.const.f64 	%fd1265, [const_DofToQuad+48];
	fma.rn.f64 	%fd1266, %fd1265, %fd1153, 0d0000000000000000;
	fma.rn.f64 	%fd1267, %fd56, %fd1154, %fd1266;
	fma.rn.f64 	%fd1268, %fd68, %fd1155, %fd1267;
	fma.rn.f64 	%fd1269, %fd79, %fd1156, %fd1268;
	fma.rn.f64 	%fd1270, %fd90, %fd1157, %fd1269;
	fma.rn.f64 	%fd1271, %fd101, %fd1158, %fd1270;
	fma.rn.f64 	%fd1272, %fd112, %fd1159, %fd1271;
	fma.rn.f64 	%fd1273, %fd122, %fd1160, %fd1272;
	fma.rn.f64 	%fd1274, %fd136, %fd1161, %fd1273;
	fma.rn.f64 	%fd1275, %fd152, %fd1162, %fd1274;
	fma.rn.f64 	%fd1276, %fd168, %fd1163, %fd1275;
	fma.rn.f64 	%fd1277, %fd184, %fd1164, %fd1276;
	st.shared.f64 	[%r37+576], %fd1277;
	ld.const.f64 	%fd1278, [const_DofToQuad+56];
	fma.rn.f64 	%fd1279, %fd1278, %fd1153, 0d0000000000000000;
	fma.rn.f64 	%fd1280, %fd57, %fd1154, %fd1279;
	fma.rn.f64 	%fd1281, %fd69, %fd1155, %fd1280;
	fma.rn.f64 	%fd1282, %fd80, %fd1156, %fd1281;
	fma.rn.f64 	%fd1283, %fd91, %fd1157, %fd1282;
	fma.rn.f64 	%fd1284, %fd102, %fd1158, %fd1283;
	fma.rn.f64 	%fd1285, %fd113, %fd1159, %fd1284;
	fma.rn.f64 	%fd1286, %fd123, %fd1160, %fd1285;
	fma.rn.f64 	%fd1287, %fd137, %fd1161, %fd1286;
	fma.rn.f64 	%fd1288, %fd153, %fd1162, %fd1287;
	fma.rn.f64 	%fd1289, %fd169, %fd1163, %fd1288;
	fma.rn.f64 	%fd1290, %fd185, %fd1164, %fd1289;
	st.shared.f64 	[%r37+672], %fd1290;
	ld.const.f64 	%fd1291, [const_DofToQuad+64];
	fma.rn.f64 	%fd1292, %fd1291, %fd1153, 0d0000000000000000;
	fma.rn.f64 	%fd1293, %fd58, %fd1154, %fd1292;
	fma.rn.f64 	%fd1294, %fd70, %fd1155, %fd1293;
	fma.rn.f64 	%fd1295, %fd81, %fd1156, %fd1294;
	fma.rn.f64 	%fd1296, %fd92, %fd1157, %fd1295;
	fma.rn.f64 	%fd1297, %fd103, %fd1158, %fd1296;
	fma.rn.f64 	%fd1298, %fd114, %fd1159, %fd1297;
	fma.rn.f64 	%fd1299, %fd124, %fd1160, %fd1298;
	fma.rn.f64 	%fd1300, %fd138, %fd1161, %fd1299;
	fma.rn.f64 	%fd1301, %fd154, %fd1162, %fd1300;
	fma.rn.f64 	%fd1302, %fd170, %fd1163, %fd1301;
	fma.rn.f64 	%fd1303, %fd186, %fd1164, %fd1302;
	st.shared.f64 	[%r37+768], %fd1303;
	ld.const.f64 	%fd1304, [const_DofToQuad+72];
	fma.rn.f64 	%fd1305, %fd1304, %fd1153, 0d0000000000000000;
	fma.rn.f64 	%fd1306, %fd59, %fd1154, %fd1305;
	fma.rn.f64 	%fd1307, %fd71, %fd1155, %fd1306;
	fma.rn.f64 	%fd1308, %fd82, %fd1156, %fd1307;
	fma.rn.f64 	%fd1309, %fd93, %fd1157, %fd1308;
	ld.const.f64 	%fd1310, [const_DofToQuad+552];
	fma.rn.f64 	%fd1311, %fd1310, %fd1158, %fd1309;
	ld.const.f64 	%fd1312, [const_DofToQuad+648];
	fma.rn.f64 	%fd1313, %fd1312, %fd1159, %fd1311;
	ld.const.f64 	%fd1314, [const_DofToQuad+744];
	fma.rn.f64 	%fd1315, %fd1314, %fd1160, %fd1313;
	fma.rn.f64 	%fd1316, %fd139, %fd1161, %fd1315;
	fma.rn.f64 	%fd1317, %fd155, %fd1162, %fd1316;
	fma.rn.f64 	%fd1318, %fd171, %fd1163, %fd1317;
	fma.rn.f64 	%fd1319, %fd187, %fd1164, %fd1318;
	st.shared.f64 	[%r37+864], %fd1319;
	ld.const.f64 	%fd1320, [const_DofToQuad+80];
	fma.rn.f64 	%fd1321, %fd1320, %fd1153, 0d0000000000000000;
	ld.const.f64 	%fd1322, [const_DofToQuad+176];
	fma.rn.f64 	%fd1323, %fd1322, %fd1154, %fd1321;
	ld.const.f64 	%fd1324, [const_DofToQuad+272];
	fma.rn.f64 	%fd1325, %fd1324, %fd1155, %fd1323;
	ld.const.f64 	%fd1326, [const_DofToQuad+368];
	fma.rn.f64 	%fd1327, %fd1326, %fd1156, %fd1325;
	ld.const.f64 	%fd1328, [const_DofToQuad+464];
	fma.rn.f64 	%fd1329, %fd1328, %fd1157, %fd1327;
	ld.const.f64 	%fd1330, [const_DofToQuad+560];
	fma.rn.f64 	%fd1331, %fd1330, %fd1158, %fd1329;
	ld.const.f64 	%fd1332, [const_DofToQuad+656];
	fma.rn.f64 	%fd1333, %fd1332, %fd1159, %fd1331;
	ld.const.f64 	%fd1334, [const_DofToQuad+752];
	fma.rn.f64 	%fd1335, %fd1334, %fd1160, %fd1333;
	fma.rn.f64 	%fd1336, %fd140, %fd1161, %fd1335;
	fma.rn.f64 	%fd1337, %fd156, %fd1162, %fd1336;
	fma.rn.f64 	%fd1338, %fd172, %fd1163, %fd1337;
	fma.rn.f64 	%fd1339, %fd188, %fd1164, %fd1338;
	st.shared.f64 	[%r37+960], %fd1339;
	ld.const.f64 	%fd1340, [const_DofToQuad+88];
	fma.rn.f64 	%fd1341, %fd1340, %fd1153, 0d0000000000000000;
	ld.const.f64 	%fd1342, [const_DofToQuad+184];
	fma.rn.f64 	%fd1343, %fd1342, %fd1154, %fd1341;
	ld.const.f64 	%fd1344, [const_DofToQuad+280];
	fma.rn.f64 	%fd1345, %fd1344, %fd1155, %fd1343;
	ld.const.f64 	%fd1346, [const_DofToQuad+376];
	fma.rn.f64 	%fd1347, %fd1346, %fd1156, %fd1345;
	ld.const.f64 	%fd1348, [const_DofToQuad+472];
	fma.rn.f64 	%fd1349, %fd1348, %fd1157, %fd1347;
	ld.const.f64 	%fd1350, [const_DofToQuad+568];
	fma.rn.f64 	%fd1351, %fd1350, %fd1158, %fd1349;
	ld.const.f64 	%fd1352, [const_DofToQuad+664];
	fma.rn.f64 	%fd1353, %fd1352, %fd1159, %fd1351;
	ld.const.f64 	%fd1354, [const_DofToQuad+760];
	fma.rn.f64 	%fd1355, %fd1354, %fd1160, %fd1353;
	fma.rn.f64 	%fd1356, %fd141, %fd1161, %fd1355;
	fma.rn.f64 	%fd1357, %fd157, %fd1162, %fd1356;
	fma.rn.f64 	%fd1358, %fd173, %fd1163, %fd1357;
	fma.rn.f64 	%fd1359, %fd189, %fd1164, %fd1358;
	st.shared.f64 	[%r37+1056], %fd1359;
$L__BB307_32:
	bar.sync 	0;
	@%p16 bra 	$L__BB307_34;
	mov.u32 	%r38, %tid.y;
	mov.u32 	%r39, _ZZ42massMatrixMultiplyMonolithicConstantKernelILi12ELi12ELi1EEviPKdS1_S1_S1_PdE6s_tmp1;
	mad.lo.s32 	%r40, %r38, 13824, %r39;
	mad.lo.s32 	%r41, %r8, 1152, %r40;
	mad.lo.s32 	%r42, %r8, -1056, %r41;
	shl.b32 	%r43, %r4, 3;
	add.s32 	%r44, %r42, %r43;
	ld.shared.f64 	%fd1360, [%r44];
	ld.shared.f64 	%fd1361, [%r44+1152];
	ld.shared.f64 	%fd1362, [%r44+2304];
	ld.shared.f64 	%fd1363, [%r44+3456];
	ld.shared.f64 	%fd1364, [%r44+4608];
	ld.shared.f64 	%fd1365, [%r44+5760];
	ld.shared.f64 	%fd1366, [%r44+6912];
	ld.shared.f64 	%fd1367, [%r44+8064];
	ld.shared.f64 	%fd1368, [%r44+9216];
	ld.shared.f64 	%fd1369, [%r44+10368];
	ld.shared.f64 	%fd1370, [%r44+11520];
	ld.shared.f64 	%fd1371, [%r44+12672];
	ld.const.f64 	%fd1372, [const_DofToQuad];
	fma.rn.f64 	%fd1373, %fd1372, %fd1360, 0d0000000000000000;
	fma.rn.f64 	%fd1374, %fd53, %fd1361, %fd1373;
	ld.const.f64 	%fd1375, [const_DofToQuad+192];
	fma.rn.f64 	%fd1376, %fd1375, %fd1362, %fd1374;
	ld.const.f64 	%fd1377, [const_DofToQuad+288];
	fma.rn.f64 	%fd1378, %fd1377, %fd1363, %fd1376;
	ld.const.f64 	%fd1379, [const_DofToQuad+384];
	fma.rn.f64 	%fd1380, %fd1379, %fd1364, %fd1378;
	ld.const.f64 	%fd1381, [const_DofToQuad+480];
	fma.rn.f64 	%fd1382, %fd1381, %fd1365, %fd1380;
	ld.const.f64 	%fd1383, [const_DofToQuad+576];
	fma.rn.f64 	%fd1384, %fd1383, %fd1366, %fd1382;
	fma.rn.f64 	%fd1385, %fd119, %fd1367, %fd1384;
	fma.rn.f64 	%fd1386, %fd130, %fd1368, %fd1385;
	fma.rn.f64 	%fd1387, %fd146, %fd1369, %fd1386;
	fma.rn.f64 	%fd1388, %fd162, %fd1370, %fd1387;
	fma.rn.f64 	%fd1590, %fd178, %fd1371, %fd1388;
	ld.const.f64 	%fd1389, [const_DofToQuad+8];
	fma.rn.f64 	%fd1390, %fd1389, %fd1360, 0d0000000000000000;
	fma.rn.f64 	%fd1391, %fd54, %fd1361, %fd1390;
	fma.rn.f64 	%fd1392, %fd65, %fd1362, %fd1391;
	fma.rn.f64 	%fd1393, %fd76, %fd1363, %fd1392;
	fma.rn.f64 	%fd1394, %fd87, %fd1364, %fd1393;
	fma.rn.f64 	%fd1395, %fd98, %fd1365, %fd1394;
	fma.rn.f64 	%fd1396, %fd109, %fd1366, %fd1395;
	fma.rn.f64 	%fd1397, %fd120, %fd1367, %fd1396;
	fma.rn.f64 	%fd1398, %fd131, %fd1368, %fd1397;
	fma.rn.f64 	%fd1399, %fd147, %fd1369, %fd1398;
	fma.rn.f64 	%fd1400, %fd163, %fd1370, %fd1399;
	fma.rn.f64 	%fd1589, %fd179, %fd1371, %fd1400;
	ld.const.f64 	%fd1401, [const_DofToQuad+16];
	fma.rn.f64 	%fd1402, %fd1401, %fd1360, 0d0000000000000000;
	fma.rn.f64 	%fd1403, %fd55, %fd1361, %fd1402;
	fma.rn.f64 	%fd1404, %fd66, %fd1362, %fd1403;
	fma.rn.f64 	%fd1405, %fd77, %fd1363, %fd1404;
	fma.rn.f64 	%fd1406, %fd88, %fd1364, %fd1405;
	fma.rn.f64 	%fd1407, %fd99, %fd1365, %fd1406;
	ld.const.f64 	%fd1408, [const_DofToQuad+592];
	fma.rn.f64 	%fd1409, %fd1408, %fd1366, %fd1407;
	ld.const.f64 	%fd1410, [const_DofToQuad+688];
	fma.rn.f64 	%fd1411, %fd1410, %fd1367, %fd1409;
	fma.rn.f64 	%fd1412, %fd132, %fd1368, %fd1411;
	fma.rn.f64 	%fd1413, %fd148, %fd1369, %fd1412;
	fma.rn.f64 	%fd1414, %fd164, %fd1370, %fd1413;
	fma.rn.f64 	%fd1588, %fd180, %fd1371, %fd1414;
	ld.const.f64 	%fd1415, [const_DofToQuad+24];
	fma.rn.f64 	%fd1416, %fd1415, %fd1360, 0d0000000000000000;
	ld.const.f64 	%fd1417, [const_DofToQuad+120];
	fma.rn.f64 	%fd1418, %fd1417, %fd1361, %fd1416;
	ld.const.f64 	%fd1419, [const_DofToQuad+216];
	fma.rn.f64 	%fd1420, %fd1419, %fd1362, %fd1418;
	ld.const.f64 	%fd1421, [const_DofToQuad+312];
	fma.rn.f64 	%fd1422, %fd1421, %fd1363, %fd1420;
	ld.const.f64 	%fd1423, [const_DofToQuad+408];
	fma.rn.f64 	%fd1424, %fd1423, %fd1364, %fd1422;
	ld.const.f64 	%fd1425, [const_DofToQuad+504];
	fma.rn.f64 	%fd1426, %fd1425, %fd1365, %fd1424;
	ld.const.f64 	%fd1427, [const_DofToQuad+600];
	fma.rn.f64 	%fd1428, %fd1427, %fd1366, %fd1426;
	ld.const.f64 	%fd1429, [const_DofToQuad+696];
	fma.rn.f64 	%fd1430, %fd1429, %fd1367, %fd1428;
	fma.rn.f64 	%fd1431, %fd133, %fd1368, %fd1430;
	fma.rn.f64 	%fd1432, %fd149, %fd1369, %fd1431;
	fma.rn.f64 	%fd1433, %fd165, %fd1370, %fd1432;
	fma.rn.f64 	%fd1587, %fd181, %fd1371, %fd1433;
	ld.const.f64 	%fd1434, [const_DofToQuad+32];
	fma.rn.f64 	%fd1435, %fd1434, %fd1360, 0d0000000000000000;
	ld.const.f64 	%fd1436, [const_DofToQuad+128];
	fma.rn.f64 	%fd1437, %fd1436, %fd1361, %fd1435;
	ld.const.f64 	%fd1438, [const_DofToQuad+224];
	fma.rn.f64 	%fd1439, %fd1438, %fd1362, %fd1437;
	ld.const.f64 	%fd1440, [const_DofToQuad+320];
	fma.rn.f64 	%fd1441, %fd1440, %fd1363, %fd1439;
	ld.const.f64 	%fd1442, [const_DofToQuad+416];
	fma.rn.f64 	%fd1443, %fd1442, %fd1364, %fd1441;
	ld.const.f64 	%fd1444, [const_DofToQuad+512];
	fma.rn.f64 	%fd1445, %fd1444, %fd1365, %fd1443;
	ld.const.f64 	%fd1446, [const_DofToQuad+608];
	fma.rn.f64 	%fd1447, %fd1446, %fd1366, %fd1445;
	ld.const.f64 	%fd1448, [const_DofToQuad+704];
	fma.rn.f64 	%fd1449, %fd1448, %fd1367, %fd1447;
	fma.rn.f64 	%fd1450, %fd134, %fd1368, %fd1449;
	fma.rn.f64 	%fd1451, %fd150, %fd1369, %fd1450;
	fma.rn.f64 	%fd1452, %fd166, %fd1370, %fd1451;
	fma.rn.f64 	%fd1586, %fd182, %fd1371, %fd1452;
	ld.const.f64 	%fd1453, [const_DofToQuad+40];
	fma.rn.f64 	%fd1454, %fd1453, %fd1360, 0d0000000000000000;
	ld.const.f64 	%fd1455, [const_DofToQuad+136];
	fma.rn.f64 	%fd1456, %fd1455, %fd1361, %fd1454;
	fma.rn.f64 	%fd1457, %fd67, %fd1362, %fd1456;
	fma.rn.f64 	%fd1458, %fd78, %fd1363, %fd1457;
	fma.rn.f64 	%fd1459, %fd89, %fd1364, %fd1458;
	fma.rn.f64 	%fd1460, %fd100, %fd1365, %fd1459;
	fma.rn.f64 	%fd1461, %fd111, %fd1366, %fd1460;
	fma.rn.f64 	%fd1462, %fd121, %fd1367, %fd1461;
	fma.rn.f64 	%fd1463, %fd135, %fd1368, %fd1462;
	fma.rn.f64 	%fd1464, %fd151, %fd1369, %fd1463;
	fma.rn.f64 	%fd1465, %fd167, %fd1370, %fd1464;
	fma.rn.f64 	%fd1585, %fd183, %fd1371, %fd1465;
	ld.const.f64 	%fd1466, [const_DofToQuad+48];
	fma.rn.f64 	%fd1467, %fd1466, %fd1360, 0d0000000000000000;
	fma.rn.f64 	%fd1468, %fd56, %fd1361, %fd1467;
	fma.rn.f64 	%fd1469, %fd68, %fd1362, %fd1468;
	fma.rn.f64 	%fd1470, %fd79, %fd1363, %fd1469;
	fma.rn.f64 	%fd1471, %fd90, %fd1364, %fd1470;
	fma.rn.f64 	%fd1472, %fd101, %fd1365, %fd1471;
	fma.rn.f64 	%fd1473, %fd112, %fd1366, %fd1472;
	fma.rn.f64 	%fd1474, %fd122, %fd1367, %fd1473;
	fma.rn.f64 	%fd1475, %fd136, %fd1368, %fd1474;
	fma.rn.f64 	%fd1476, %fd152, %fd1369, %fd1475;
	fma.rn.f64 	%fd1477, %fd168, %fd1370, %fd1476;
	fma.rn.f64 	%fd1584, %fd184, %fd1371, %fd1477;
	ld.const.f64 	%fd1478, [const_DofToQuad+56];
	fma.rn.f64 	%fd1479, %fd1478, %fd1360, 0d0000000000000000;
	fma.rn.f64 	%fd1480, %fd57, %fd1361, %fd1479;
	fma.rn.f64 	%fd1481, %fd69, %fd1362, %fd1480;
	fma.rn.f64 	%fd1482, %fd80, %fd1363, %fd1481;
	fma.rn.f64 	%fd1483, %fd91, %fd1364, %fd1482;
	fma.rn.f64 	%fd1484, %fd102, %fd1365, %fd1483;
	fma.rn.f64 	%fd1485, %fd113, %fd1366, %fd1484;
	fma.rn.f64 	%fd1486, %fd123, %fd1367, %fd1485;
	fma.rn.f64 	%fd1487, %fd137, %fd1368, %fd1486;
	fma.rn.f64 	%fd1488, %fd153, %fd1369, %fd1487;
	fma.rn.f64 	%fd1489, %fd169, %fd1370, %fd1488;
	fma.rn.f64 	%fd1583, %fd185, %fd1371, %fd1489;
	ld.const.f64 	%fd1490, [const_DofToQuad+64];
	fma.rn.f64 	%fd1491, %fd1490, %fd1360, 0d0000000000000000;
	fma.rn.f64 	%fd1492, %fd58, %fd1361, %fd1491;
	fma.rn.f64 	%fd1493, %fd70, %fd1362, %fd1492;
	fma.rn.f64 	%fd1494, %fd81, %fd1363, %fd1493;
	fma.rn.f64 	%fd1495, %fd92, %fd1364, %fd1494;
	fma.rn.f64 	%fd1496, %fd103, %fd1365, %fd1495;
	fma.rn.f64 	%fd1497, %fd114, %fd1366, %fd1496;
	fma.rn.f64 	%fd1498, %fd124, %fd1367, %fd1497;
	fma.rn.f64 	%fd1499, %fd138, %fd1368, %fd1498;
	fma.rn.f64 	%fd1500, %fd154, %fd1369, %fd1499;
	fma.rn.f64 	%fd1501, %fd170, %fd1370, %fd1500;
	fma.rn.f64 	%fd1582, %fd186, %fd1371, %fd1501;
	ld.const.f64 	%fd1502, [const_DofToQuad+72];
	fma.rn.f64 	%fd1503, %fd1502, %fd1360, 0d0000000000000000;
	fma.rn.f64 	%fd1504, %fd59, %fd1361, %fd1503;
	fma.rn.f64 	%fd1505, %fd71, %fd1362, %fd1504;
	fma.rn.f64 	%fd1506, %fd82, %fd1363, %fd1505;
	fma.rn.f64 	%fd1507, %fd93, %fd1364, %fd1506;
	ld.const.f64 	%fd1508, [const_DofToQuad+552];
	fma.rn.f64 	%fd1509, %fd1508, %fd1365, %fd1507;
	ld.const.f64 	%fd1510, [const_DofToQuad+648];
	fma.rn.f64 	%fd1511, %fd1510, %fd1366, %fd1509;
	ld.const.f64 	%fd1512, [const_DofToQuad+744];
	fma.rn.f64 	%fd1513, %fd1512, %fd1367, %fd1511;
	fma.rn.f64 	%fd1514, %fd139, %fd1368, %fd1513;
	fma.rn.f64 	%fd1515, %fd155, %fd1369, %fd1514;
	fma.rn.f64 	%fd1516, %fd171, %fd1370, %fd1515;
	fma.rn.f64 	%fd1581, %fd187, %fd1371, %fd1516;
	ld.const.f64 	%fd1517, [const_DofToQuad+80];
	fma.rn.f64 	%fd1518, %fd1517, %fd1360, 0d0000000000000000;
	ld.const.f64 	%fd1519, [const_DofToQuad+176];
	fma.rn.f64 	%fd1520, %fd1519, %fd1361, %fd1518;
	ld.const.f64 	%fd1521, [const_DofToQuad+272];
	fma.rn.f64 	%fd1522, %fd1521, %fd1362, %fd1520;
	ld.const.f64 	%fd1523, [const_DofToQuad+368];
	fma.rn.f64 	%fd1524, %fd1523, %fd1363, %fd1522;
	ld.const.f64 	%fd1525, [const_DofToQuad+464];
	fma.rn.f64 	%fd1526, %fd1525, %fd1364, %fd1524;
	ld.const.f64 	%fd1527, [const_DofToQuad+560];
	fma.rn.f64 	%fd1528, %fd1527, %fd1365, %fd1526;
	ld.const.f64 	%fd1529, [const_DofToQuad+656];
	fma.rn.f64 	%fd1530, %fd1529, %fd1366, %fd1528;
	ld.const.f64 	%fd1531, [const_DofToQuad+752];
	fma.rn.f64 	%fd1532, %fd1531, %fd1367, %fd1530;
	fma.rn.f64 	%fd1533, %fd140, %fd1368, %fd1532;
	fma.rn.f64 	%fd1534, %fd156, %fd1369, %fd1533;
	fma.rn.f64 	%fd1535, %fd172, %fd1370, %fd1534;
	fma.rn.f64 	%fd1580, %fd188, %fd1371, %fd1535;
	ld.const.f64 	%fd1536, [const_DofToQuad+88];
	fma.rn.f64 	%fd1537, %fd1536, %fd1360, 0d0000000000000000;
	ld.const.f64 	%fd1538, [const_DofToQuad+184];
	fma.rn.f64 	%fd1539, %fd1538, %fd1361, %fd1537;
	ld.const.f64 	%fd1540, [const_DofToQuad+280];
	fma.rn.f64 	%fd1541, %fd1540, %fd1362, %fd1539;
	ld.const.f64 	%fd1542, [const_DofToQuad+376];
	fma.rn.f64 	%fd1543, %fd1542, %fd1363, %fd1541;
	ld.const.f64 	%fd1544, [const_DofToQuad+472];
	fma.rn.f64 	%fd1545, %fd1544, %fd1364, %fd1543;
	ld.const.f64 	%fd1546, [const_DofToQuad+568];
	fma.rn.f64 	%fd1547, %fd1546, %fd1365, %fd1545;
	ld.const.f64 	%fd1548, [const_DofToQuad+664];
	fma.rn.f64 	%fd1549, %fd1548, %fd1366, %fd1547;
	ld.const.f64 	%fd1550, [const_DofToQuad+760];
	fma.rn.f64 	%fd1551, %fd1550, %fd1367, %fd1549;
	fma.rn.f64 	%fd1552, %fd141, %fd1368, %fd1551;
	fma.rn.f64 	%fd1553, %fd157, %fd1369, %fd1552;
	fma.rn.f64 	%fd1554, %fd173, %fd1370, %fd1553;
	fma.rn.f64 	%fd1579, %fd189, %fd1371, %fd1554;
$L__BB307_34:
	setp.gt.u32 	%p18, %r1, 143;
	setp.ge.s32 	%p19, %r3, %r9;
	bar.sync 	0;
	or.pred  	%p20, %p18, %p19;
	@%p20 bra 	$L__BB307_36;
	ld.param.u64 	%rd13, [_Z42massMatrixMultiplyMonolithicConstantKernelILi12ELi12ELi1EEviPKdS1_S1_S1_Pd_param_5];
	mov.u32 	%r45, %ctaid.x;
	mov.u32 	%r46, %tid.y;
	add.s32 	%r47, %r45, %r46;
	mad.lo.s32 	%r48, %r47, 1728, %r1;
	cvta.to.global.u64 	%rd10, %rd13;
	mul.wide.s32 	%rd11, %r48, 8;
	add.s64 	%rd12, %rd10, %rd11;
	st.global.f64 	[%rd12], %fd1590;
	st.global.f64 	[%rd12+1152], %fd1589;
	st.global.f64 	[%rd12+2304], %fd1588;
	st.global.f64 	[%rd12+3456], %fd1587;
	st.global.f64 	[%rd12+4608], %fd1586;
	st.global.f64 	[%rd12+5760], %fd1585;
	st.global.f64 	[%rd12+6912], %fd1584;
	st.global.f64 	[%rd12+8064], %fd1583;
	st.global.f64 	[%rd12+9216], %fd1582;
	st.global.f64 	[%rd12+10368], %fd1581;
	st.global.f64 	[%rd12+11520], %fd1580;
	st.global.f64 	[%rd12+12672], %fd1579;
$L__BB307_36:
	ret;

}
	// .globl	_Z32massMatrixMultiplyRegisterKernelILi12ELi13ELi1EEviPKdS1_S1_S1_Pd
.visible .entry _Z32massMatrixMultiplyRegisterKernelILi12ELi13ELi1EEviPKdS1_S1_S1_Pd(
	.param .u32 _Z32massMatrixMultiplyRegisterKernelILi12ELi13ELi1EEviPKdS1_S1_S1_Pd_param_0,
	.param .u64 .ptr .align 1 _Z32massMatrixMultiplyRegisterKernelILi12ELi13ELi1EEviPKdS1_S1_S1_Pd_param_1,
	.param .u64 .ptr .align 1 _Z32massMatrixMultiplyRegisterKernelILi12ELi13ELi1EEviPKdS1_S1_S1_Pd_param_2,
	.param .u64 .ptr .align 1 _Z32massMatrixMultiplyRegisterKernelILi12ELi13ELi1EEviPKdS1_S1_S1_Pd_param_3,
	.param .u64 .ptr .align 1 _Z32massMatrixMultiplyRegisterKernelILi12ELi13ELi1EEviPKdS1_S1_S1_Pd_param_4,
	.param .u64 .ptr .align 1 _Z32massMatrixMultiplyRegisterKernelILi12ELi13ELi1EEviPKdS1_S1_S1_Pd_param_5
)
{
	.reg .pred 	%p<13>;
	.reg .b16 	%rs<13>;
	.reg .b32 	%r<51>;
	.reg .b64 	%rd<22>;
	.reg .b64 	%fd<884>;
	// demoted variable
	.shared .align 8 .b8 _ZZ32massMatrixMultiplyRegisterKernelILi12ELi13ELi1EEviPKdS1_S1_S1_PdE6s_tmp1[17576];
	// demoted variable
	.shared .align 8 .b8 _ZZ32massMatrixMultiplyRegisterKernelILi12ELi13ELi1EEviPKdS1_S1_S1_PdE14s_oddDofToQuad[336];
	// demoted variable
	.shared .align 8 .b8 _ZZ32massMatrixMultiplyRegisterKernelILi12ELi13ELi1EEviPKdS1_S1_S1_PdE15s_evenDofToQuad[336];
	ld.param.u32 	%r7, [_Z32massMatrixMultiplyRegisterKernelILi12ELi13ELi1EEviPKdS1_S1_S1_Pd_param_0];
	ld.param.u64 	%rd2, [_Z32massMatrixMultiplyRegisterKernelILi12ELi13ELi1EEviPKdS1_S1_S1_Pd_param_2];
	ld.param.u64 	%rd3, [_Z32massMatrixMultiplyRegisterKernelILi12ELi13ELi1EEviPKdS1_S1_S1_Pd_param_3];
	ld.param.u64 	%rd4, [_Z32massMatrixMultiplyRegisterKernelILi12ELi13ELi1EEviPKdS1_S1_S1_Pd_param_4];
	mov.u32 	%r8, %tid.x;
	mov.u32 	%r2, %tid.y;
	mov.u32 	%r9, %ctaid.x;
	add.s32 	%r3, %r9, %r2;
	cvt.u16.u32 	%rs2, %r8;
	mul.hi.u16 	%rs3, %rs2, -21845;
	shr.u16 	%rs4, %rs3, 3;
	mul.lo.s16 	%rs5, %rs4, 12;
	sub.s16 	%rs1, %rs2, %rs5;
	setp.lt.s32 	%p2, %r3, %r7;
	setp.lt.u32 	%p3, %r8, 144;
	and.pred  	%p1, %p2, %p3;
	not.pred 	%p4, %p1;
	@%p4 bra 	$L__BB308_2;
	cvta.to.global.u64 	%rd6, %rd4;
	mad.lo.s32 	%r10, %r3, 1728, %r8;
	mul.wide.s32 	%rd7, %r10, 8;
	add.s64 	%rd8, %rd6, %rd7;
	ld.global.nc.f64 	%fd871, [%rd8];
	ld.global.nc.f64 	%fd870, [%rd8+1152];
	ld.global.nc.f64 	%fd869, [%rd8+2304];
	ld.global.nc.f64 	%fd868, [%rd8+3456];
	ld.global.nc.f64 	%fd867, [%rd8+4608];
	ld.global.nc.f64 	%fd866, [%rd8+5760];
	ld.global.nc.f64 	%fd865, [%rd8+6912];
	ld.global.nc.f64 	%fd864, [%rd8+8064];
	ld.global.nc.f64 	%fd863, [%rd8+9216];
	ld.global.nc.f64 	%fd862, [%rd8+10368];
	ld.global.nc.f64 	%fd861, [%rd8+11520];
	ld.global.nc.f64 	%fd860, [%rd8+12672];
$L__BB308_2:
	setp.ne.s32 	%p5, %r2, 0;
	setp.gt.u32 	%p6, %r8, 41;
	or.pred  	%p7, %p5, %p6;
	@%p7 bra 	$L__BB308_4;
	cvta.to.global.u64 	%rd9, %rd2;
	mul.wide.u32 	%rd10, %r8, 8;
	add.s64 	%rd11, %rd9, %rd10;
	ld.global.nc.f64 	%fd146, [%rd11];
	shl.b32 	%r11, %r8, 3;
	mov.u32 	%r12, _ZZ32massMatrixMultiplyRegisterKernelILi12ELi13ELi1EEviPKdS1_S1_S1_PdE14s_oddDofToQuad;
	add.s32 	%r13, %r12, %r11;
	st.shared.f64 	[%r13], %fd146;
	cvta.to.global.u64 	%rd12, %rd3;
	add.s64 	%rd13, %rd12, %rd10;
	ld.global.nc.f64 	%fd147, [%rd13];
	mov.u32 	%r14, _ZZ32massMatrixMultiplyRegisterKernelILi12ELi13ELi1EEviPKdS1_S1_S1_PdE15s_evenDofToQuad;
	add.s32 	%r15, %r14, %r11;
	st.shared.f64 	[%r15], %fd147;
$L__BB308_4:
	mov.u32 	%r16, %tid.x;
	setp.gt.u32 	%p8, %r16, 143;
	bar.sync 	0;
	ld.shared.f64 	%fd25, [_ZZ32massMatrixMultiplyRegisterKernelILi12ELi13ELi1EEviPKdS1_S1_S1_PdE14s_oddDofToQuad];
	ld.shared.f64 	%fd26, [_ZZ32massMatrixMultiplyRegisterKernelILi12ELi13ELi1EEviPKdS1_S1_S1_PdE15s_evenDofToQuad];
	ld.shared.f64 	%fd27, [_ZZ32massMatrixMultiplyRegisterKernelILi12ELi13ELi1EEviPKdS1_S1_S1_PdE14s_oddDofToQuad+8];
	ld.shared.f64 	%fd28, [_ZZ32massMatrixMultiplyRegisterKernelILi12ELi13ELi1EEviPKdS1_S1_S1_PdE15s_evenDofToQuad+8];
	ld.shared.f64 	%fd29, [_ZZ32massMatrixMultiplyRegisterKernelILi12ELi13ELi1EEviPKdS1_S1_S1_PdE14s_oddDofToQuad+16];
	ld.shared.f64 	%fd30, [_ZZ32massMatrixMultiplyRegisterKernelILi12ELi13ELi1EEviPKdS1_S1_S1_PdE15s_evenDofToQuad+16];
	ld.shared.f64 	%fd31, [_ZZ32massMatrixMultiplyRegisterKernelILi12ELi13ELi1EEviPKdS1_S1_S1_PdE14s_oddDofToQuad+24];
	ld.shared.f64 	%fd32, [_ZZ32massMatrixMultiplyRegisterKernelILi12ELi13ELi1EEviPKdS1_S1_S1_PdE15s_evenDofToQuad+24];
	ld.shared.f64 	%fd33, [_ZZ32massMatrixMultiplyRegisterKernelILi12ELi13ELi1EEviPKdS1_S1_S1_PdE14s_oddDofToQuad+32];
	ld.shared.f64 	%fd34, [_ZZ32massMatrixMultiplyRegisterKernelILi12ELi13ELi1EEviPKdS1_S1_S1_PdE15s_evenDofToQuad+32];
	ld.shared.f64 	%fd35, [_ZZ32massMatrixMultiplyRegisterKernelILi12ELi13ELi1EEviPKdS1_S1_S1_PdE14s_oddDofToQuad+40];
	ld.shared.f64 	%fd36, [_ZZ32massMatrixMultiplyRegisterKernelILi12ELi13ELi1EEviPKdS1_S1_S1_PdE15s_evenDofToQuad+40];
	ld.shared.f64 	%fd37, [_ZZ32massMatrixMultiplyRegisterKernelILi12ELi13ELi1EEviPKdS1_S1_S1_PdE14s_oddDofToQuad+48];
	ld.shared.f64 	%fd38, [_ZZ32massMatrixMultiplyRegisterKernelILi12ELi13ELi1EEviPKdS1_S1_S1_PdE15s_evenDofToQuad+48];
	ld.shared.f64 	%fd39, [_ZZ32massMatrixMultiplyRegisterKernelILi12ELi13ELi1EEviPKdS1_S1_S1_PdE14s_oddDofToQuad+56];
	ld.shared.f64 	%fd40, [_ZZ32massMatrixMultiplyRegisterKernelILi12ELi13ELi1EEviPKdS1_S1_S1_PdE15s_evenDofToQuad+56];
	ld.shared.f64 	%fd41, [_ZZ32massMatrixMultiplyRegisterKernelILi12ELi13ELi1EEviPKdS1_S1_S1_PdE14s_oddDofToQuad+64];
	ld.shared.f64 	%fd42, [_ZZ32massMatrixMultiplyRegisterKernelILi12ELi13ELi1EEviPKdS1_S1_S1_PdE15s_evenDofToQuad+64];
	ld.shared.f64 	%fd43, [_ZZ32massMatrixMultiplyRegisterKernelILi12ELi13ELi1EEviPKdS1_S1_S1_PdE14s_oddDofToQuad+72];
	ld.shared.f64 	%fd44, [_ZZ32massMatrixMultiplyRegisterKernelILi12ELi13ELi1EEviPKdS1_S1_S1_PdE15s_evenDofToQuad+72];
	ld.shared.f64 	%fd45, [_ZZ32massMatrixMultiplyRegisterKernelILi12ELi13ELi1EEviPKdS1_S1_S1_PdE14s_oddDofToQuad+80];
	ld.shared.f64 	%fd46, [_ZZ32massMatrixMultiplyRegisterKernelILi12ELi13ELi1EEviPKdS1_S1_S1_PdE15s_evenDofToQuad+80];
	ld.shared.f64 	%fd47, [_ZZ32massMatrixMultiplyRegisterKernelILi12ELi13ELi1EEviPKdS1_S1_S1_PdE14s_oddDofToQuad+88];
	ld.shared.f64 	%fd48, [_ZZ32massMatrixMultiplyRegisterKernelILi12ELi13ELi1EEviPKdS1_S1_S1_PdE15s_evenDofToQuad+88];
	ld.shared.f64 	%fd49, [_ZZ32massMatrixMultiplyRegisterKernelILi12ELi13ELi1EEviPKdS1_S1_S1_PdE14s_oddDofToQuad+96];
	ld.shared.f64 	%fd50, [_ZZ32massMatrixMultiplyRegisterKernelILi12ELi13ELi1EEviPKdS1_S1_S1_PdE15s_evenDofToQuad+96];
	ld.shared.f64 	%fd51, [_ZZ32massMatrixMultiplyRegisterKernelILi12ELi13ELi1EEviPKdS1_S1_S1_PdE14s_oddDofToQuad+104];
	ld.shared.f64 	%fd52, [_ZZ32massMatrixMultiplyRegisterKernelILi12ELi13ELi1EEviPKdS1_S1_S1_PdE15s_evenDofToQuad+104];
	ld.shared.f64 	%fd53, [_ZZ32massMatrixMultiplyRegisterKernelILi12ELi13ELi1EEviPKdS1_S1_S1_PdE14s_oddDofToQuad+112];
	ld.shared.f64 	%fd54, [_ZZ32massMatrixMultiplyRegisterKernelILi12ELi13ELi1EEviPKdS1_S1_S1_PdE15s_evenDofToQuad+112];
	ld.shared.f64 	%fd55, [_ZZ32massMatrixMultiplyRegisterKernelILi12ELi13ELi1EEviPKdS1_S1_S1_PdE14s_oddDofToQuad+120];
	ld.shared.f64 	%fd56, [_ZZ32massMatrixMultiplyRegisterKernelILi12ELi13ELi1EEviPKdS1_S1_S1_PdE15s_evenDofToQuad+120];
	ld.shared.f64 	%fd57, [_ZZ32massMatrixMultiplyRegisterKernelILi12ELi13ELi1EEviPKdS1_S1_S1_PdE14s_oddDofToQuad+128];
	ld.shared.f64 	%fd58, [_ZZ32massMatrixMultiplyRegisterKernelILi12ELi13ELi1EEviPKdS1_S1_S1_PdE15s_evenDofToQuad+128];
	ld.shared.f64 	%fd59, [_ZZ32massMatrixMultiplyRegisterKernelILi12ELi13ELi1EEviPKdS1_S1_S1_PdE14s_oddDofToQuad+136];
	ld.shared.f64 	%fd60, [_ZZ32massMatrixMultiplyRegisterKernelILi12ELi13ELi1EEviPKdS1_S1_S1_PdE15s_evenDofToQuad+136];
	ld.shared.f64 	%fd61, [_ZZ32massMatrixMultiplyRegisterKernelILi12ELi13ELi1EEviPKdS1_S1_S1_PdE14s_oddDofToQuad+144];
	ld.shared.f64 	%fd62, [_ZZ32massMatrixMultiplyRegisterKernelILi12ELi13ELi1EEviPKdS1_S1_S1_PdE15s_evenDofToQuad+144];
	ld.shared.f64 	%fd63, [_ZZ32massMatrixMultiplyRegisterKernelILi12ELi13ELi1EEviPKdS1_S1_S1_PdE14s_oddDofToQuad+152];
	ld.shared.f64 	%fd64, [_ZZ32massMatrixMultiplyRegisterKernelILi12ELi13ELi1EEviPKdS1_S1_S1_PdE15s_evenDofToQuad+152];
	ld.shared.f64 	%fd65, [_ZZ32massMatrixMultiplyRegisterKernelILi12ELi13ELi1EEviPKdS1_S1_S1_PdE14s_oddDofToQuad+160];
	ld.shared.f64 	%fd66, [_ZZ32massMatrixMultiplyRegisterKernelILi12ELi13ELi1EEviPKdS1_S1_S1_PdE15s_evenDofToQuad+160];
	ld.shared.f64 	%fd67, [_ZZ32massMatrixMultiplyRegisterKernelILi12ELi13ELi1EEviPKdS1_S1_S1_PdE14s_oddDofToQuad+168];
	ld.shared.f64 	%fd68, [_ZZ32massMatrixMultiplyRegisterKernelILi12ELi13ELi1EEviPKdS1_S1_S1_PdE15s_evenDofToQuad+168];
	ld.shared.f64 	%fd69, [_ZZ32massMatrixMultiplyRegisterKernelILi12ELi13ELi1EEviPKdS1_S1_S1_PdE14s_oddDofToQuad+176];
	ld.shared.f64 	%fd70, [_ZZ32massMatrixMultiplyRegisterKernelILi12ELi13ELi1EEviPKdS1_S1_S1_PdE15s_evenDofToQuad+176];
	ld.shared.f64 	%fd71, [_ZZ32massMatrixMultiplyRegisterKernelILi12ELi13ELi1EEviPKdS1_S1_S1_PdE14s_oddDofToQuad+184];
	ld.shared.f64 	%fd72, [_ZZ32massMatrixMultiplyRegisterKernelILi12ELi13ELi1EEviPKdS1_S1_S1_PdE15s_evenDofToQuad+184];
	ld.shared.f64 	%fd73, [_ZZ32massMatrixMultiplyRegisterKernelILi12ELi13ELi1EEviPKdS1_S1_S1_PdE14s_oddDofToQuad+192];
	ld.shared.f64 	%fd74, [_ZZ32massMatrixMultiplyRegisterKernelILi12ELi13ELi1EEviPKdS1_S1_S1_PdE15s_evenDofToQuad+192];
	ld.shared.f64 	%fd75, [_ZZ32massMatrixMultiplyRegisterKernelILi12ELi13ELi1EEviPKdS1_S1_S1_PdE14s_oddDofToQuad+200];
	ld.shared.f64 	%fd76, [_ZZ32massMatrixMultiplyRegisterKernelILi12ELi13ELi1EEviPKdS1_S1_S1_PdE15s_evenDofToQuad+200];
	ld.shared.f64 	%fd77, [_ZZ32massMatrixMultiplyRegisterKernelILi12ELi13ELi1EEviPKdS1_S1_S1_PdE14s_oddDofToQuad+208];
	ld.shared.f64 	%fd78, [_ZZ32massMatrixMultiplyRegisterKernelILi12ELi13ELi1EEviPKdS1_S1_S1_PdE15s_evenDofToQuad+208];
	ld.shared.f64 	%fd79, [_ZZ32massMatrixMultiplyRegisterKernelILi12ELi13ELi1EEviPKdS1_S1_S1_PdE14s_oddDofToQuad+216];
	ld.shared.f64 	%fd80, [_ZZ32massMatrixMultiplyRegisterKernelILi12ELi13ELi1EEviPKdS1_S1_S1_PdE15s_evenDofToQuad+216];
	ld.shared.f64 	%fd81, [_ZZ32massMatrixMultiplyRegisterKernelILi12ELi13ELi1EEviPKdS1_S1_S1_PdE14s_oddDofToQuad+224];
	ld.shared.f64 	%fd82, [_ZZ32massMatrixMultiplyRegisterKernelILi12ELi13ELi1EEviPKdS1_S1_S1_PdE15s_evenDofToQuad+224];
	ld.shared.f64 	%fd83, [_ZZ32massMatrixMultiplyRegisterKernelILi12ELi13ELi1EEviPKdS1_S1_S1_PdE14s_oddDofToQuad+232];
	ld.shared.f64 	%fd84, [_ZZ32massMatrixMultiplyRegisterKernelILi12ELi13ELi1EEviPKdS1_S1_S1_PdE15s_evenDofToQuad+232];
	ld.shared.f64 	%fd85, [_ZZ32massMatrixMultiplyRegisterKernelILi12ELi13ELi1EEviPKdS1_S1_S1_PdE14s_oddDofToQuad+240];
	ld.shared.f64 	%fd86, [_ZZ32massMatrixMultiplyRegisterKernelILi12ELi13ELi1EEviPKdS1_S1_S1_PdE15s_evenDofToQuad+240];
	ld.shared.f64 	%fd87, [_ZZ32massMatrixMultiplyRegisterKernelILi12ELi13ELi1EEviPKdS1_S1_S1_PdE14s_oddDofToQuad+248];
	ld.shared.f64 	%fd88, [_ZZ32massMatrixMultiplyRegisterKernelILi12ELi13ELi1EEviPKdS1_S1_S1_PdE15s_evenDofToQuad+248];
	ld.shared.f64 	%fd89, [_ZZ32massMatrixMultiplyRegisterKernelILi12ELi13ELi1EEviPKdS1_S1_S1_PdE14s_oddDofToQuad+256];
	ld.shared.f64 	%fd90, [_ZZ32massMatrixMultiplyRegisterKernelILi12ELi13ELi1EEviPKdS1_S1_S1_PdE15s_evenDofToQuad+256];
	ld.shared.f64 	%fd91, [_ZZ32massMatrixMultiplyRegisterKernelILi12ELi13ELi1EEviPKdS1_S1_S1_PdE14s_oddDofToQuad+264];
	ld.shared.f64 	%fd92, [_ZZ32massMatrixMultiplyRegisterKernelILi12ELi13ELi1EEviPKdS1_S1_S1_PdE15s_evenDofToQuad+264];
	ld.shared.f64 	%fd93, [_ZZ32massMatrixMultiplyRegisterKernelILi12ELi13ELi1EEviPKdS1_S1_S1_PdE14s_oddDofToQuad+272];
	ld.shared.f64 	%fd94, [_ZZ32massMatrixMultiplyRegisterKernelILi12ELi13ELi1EEviPKdS1_S1_S1_PdE15s_evenDofToQuad+272];
	ld.shared.f64 	%fd95, [_ZZ32massMatrixMultiplyRegisterKernelILi12ELi13ELi1EEviPKdS1_S1_S1_PdE14s_oddDofToQuad+280];
	ld.shared.f64 	%fd96, [_ZZ32massMatrixMultiplyRegisterKernelILi12ELi13ELi1EEviPKdS1_S1_S1_PdE15s_evenDofToQuad+280];
	ld.shared.f64 	%fd97, [_ZZ32massMatrixMultiplyRegisterKernelILi12ELi13ELi1EEviPKdS1_S1_S1_PdE14s_oddDofToQuad+288];
	ld.shared.f64 	%fd98, [_ZZ32massMatrixMultiplyRegisterKernelILi12ELi13ELi1EEviPKdS1_S1_S1_PdE15s_evenDofToQuad+288];
	ld.shared.f64 	%fd99, [_ZZ32massMatrixMultiplyRegisterKernelILi12ELi13ELi1EEviPKdS1_S1_S1_PdE14s_oddDofToQuad+296];
	ld.shared.f64 	%fd100, [_ZZ32massMatrixMultiplyRegisterKernelILi12ELi13ELi1EEviPKdS1_S1_S1_PdE15s_evenDofToQuad+296];
	ld.shared.f64 	%fd101, [_ZZ32massMatrixMultiplyRegisterKernelILi12ELi13ELi1EEviPKdS1_S1_S1_PdE14s_oddDofToQuad+304];
	ld.shared.f64 	%fd102, [_ZZ32massMatrixMultiplyRegisterKernelILi12ELi13ELi1EEviPKdS1_S1_S1_PdE15s_evenDofToQuad+304];
	ld.shared.f64 	%fd103, [_ZZ32massMatrixMultiplyRegisterKernelILi12ELi13ELi1EEviPKdS1_S1_S1_PdE14s_oddDofToQuad+312];
	ld.shared.f64 	%fd104, [_ZZ32massMatrixMultiplyRegisterKernelILi12ELi13ELi1EEviPKdS1_S1_S1_PdE15s_evenDofToQuad+312];
	ld.shared.f64 	%fd105, [_ZZ32massMatrixMultiplyRegisterKernelILi12ELi13ELi1EEviPKdS1_S1_S1_PdE14s_oddDofToQuad+320];
	ld.shared.f64 	%fd106, [_ZZ32massMatrixMultiplyRegisterKernelILi12ELi13ELi1EEviPKdS1_S1_S1_PdE15s_evenDofToQuad+320];
	ld.shared.f64 	%fd107, [_ZZ32massMatrixMultiplyRegisterKernelILi12ELi13ELi1EEviPKdS1_S1_S1_PdE14s_oddDofToQuad+328];
	ld.shared.f64 	%fd108, [_ZZ32massMatrixMultiplyRegisterKernelILi12ELi13ELi1EEviPKdS1_S1_S1_PdE15s_evenDofToQuad+328];
	mov.u32 	%r17, %tid.y;
	mov.u32 	%r18, _ZZ32massMatrixMultiplyRegisterKernelILi12ELi13ELi1EEviPKdS1_S1_S1_PdE6s_tmp1;
	mad.lo.s32 	%r19, %r17, 17576, %r18;
	cvt.u16.u32 	%rs6, %r16;
	mul.lo.s16 	%rs7, %rs6, 171;
	shr.u16 	%rs8, %rs7, 11;
	cvt.u32.u16 	%r4, %rs8;
	mul.wide.u16 	%r20, %rs8, 104;
	add.s32 	%r21, %r19, %r20;
	mul.wide.u16 	%r22, %rs1, 8;
	add.s32 	%r5, %r21, %r22;
	@%p8 bra 	$L__BB308_6;
	add.f64 	%fd148, %fd871, %fd860;
	sub.f64 	%fd149, %fd871, %fd860;
	add.f64 	%fd150, %fd870, %fd861;
	sub.f64 	%fd151, %fd870, %fd861;
	add.f64 	%fd152, %fd869, %fd862;
	sub.f64 	%fd153, %fd869, %fd862;
	add.f64 	%fd154, %fd868, %fd863;
	sub.f64 	%fd155, %fd868, %fd863;
	add.f64 	%fd156, %fd867, %fd864;
	sub.f64 	%fd157, %fd867, %fd864;
	add.f64 	%fd158, %fd866, %fd865;
	sub.f64 	%fd159, %fd866, %fd865;
	fma.rn.f64 	%fd160, %fd25, %fd148, 0d0000000000000000;
	fma.rn.f64 	%fd161, %fd26, %fd149, 0d0000000000000000;
	fma.rn.f64 	%fd162, %fd27, %fd150, %fd160;
	fma.rn.f64 	%fd163, %fd28, %fd151, %fd161;
	fma.rn.f64 	%fd164, %fd29, %fd152, %fd162;
	fma.rn.f64 	%fd165, %fd30, %fd153, %fd163;
	fma.rn.f64 	%fd166, %fd31, %fd154, %fd164;
	fma.rn.f64 	%fd167, %fd32, %fd155, %fd165;
	fma.rn.f64 	%fd168, %fd33, %fd156, %fd166;
	fma.rn.f64 	%fd169, %fd34, %fd157, %fd167;
	fma.rn.f64 	%fd170, %fd35, %fd158, %fd168;
	fma.rn.f64 	%fd171, %fd36, %fd159, %fd169;
	sub.f64 	%fd172, %fd170, %fd171;
	st.shared.f64 	[%r5+16224], %fd172;
	add.f64 	%fd173, %fd171, %fd170;
	st.shared.f64 	[%r5], %fd173;
	fma.rn.f64 	%fd174, %fd37, %fd148, 0d0000000000000000;
	fma.rn.f64 	%fd175, %fd38, %fd149, 0d0000000000000000;
	fma.rn.f64 	%fd176, %fd39, %fd150, %fd174;
	fma.rn.f64 	%fd177, %fd40, %fd151, %fd175;
	fma.rn.f64 	%fd178, %fd41, %fd152, %fd176;
	fma.rn.f64 	%fd179, %fd42, %fd153, %fd177;
	fma.rn.f64 	%fd180, %fd43, %fd154, %fd178;
	fma.rn.f64 	%fd181, %fd44, %fd155, %fd179;
	fma.rn.f64 	%fd182, %fd45, %fd156, %fd180;
	fma.rn.f64 	%fd183, %fd46, %fd157, %fd181;
	fma.rn.f64 	%fd184, %fd47, %fd158, %fd182;
	fma.rn.f64 	%fd185, %fd48, %fd159, %fd183;
	sub.f64 	%fd186, %fd184, %fd185;
	st.shared.f64 	[%r5+14872], %fd186;
	add.f64 	%fd187, %fd185, %fd184;
	st.shared.f64 	[%r5+1352], %fd187;
	fma.rn.f64 	%fd188, %fd49, %fd148, 0d0000000000000000;
	fma.rn.f64 	%fd189, %fd50, %fd149, 0d0000000000000000;
	fma.rn.f64 	%fd190, %fd51, %fd150, %fd188;
	fma.rn.f64 	%fd191, %fd52, %fd151, %fd189;
	fma.rn.f64 	%fd192, %fd53, %fd152, %fd190;
	fma.rn.f64 	%fd193, %fd54, %fd153, %fd191;
	fma.rn.f64 	%fd194, %fd55, %fd154, %fd192;
	fma.rn.f64 	%fd195, %fd56, %fd155, %fd193;
	fma.rn.f64 	%fd196, %fd57, %fd156, %fd194;
	fma.rn.f64 	%fd197, %fd58, %fd157, %fd195;
	fma.rn.f64 	%fd198, %fd59, %fd158, %fd196;
	fma.rn.f64 	%fd199, %fd60, %fd159, %fd197;
	sub.f64 	%fd200, %fd198, %fd199;
	st.shared.f64 	[%r5+13520], %fd200;
	add.f64 	%fd201, %fd199, %fd198;
	st.shared.f64 	[%r5+2704], %fd201;
	fma.rn.f64 	%fd202, %fd61, %fd148, 0d0000000000000000;
	fma.rn.f64 	%fd203, %fd62, %fd149, 0d0000000000000000;
	fma.rn.f64 	%fd204, %fd63, %fd150, %fd202;
	fma.rn.f64 	%fd205, %fd64, %fd151, %fd203;
	fma.rn.f64 	%fd206, %fd65, %fd152, %fd204;
	fma.rn.f64 	%fd207, %fd66, %fd153, %fd205;
	fma.rn.f64 	%fd208, %fd67, %fd154, %fd206;
	fma.rn.f64 	%fd209, %fd68, %fd155, %fd207;
	fma.rn.f64 	%fd210, %fd69, %fd156, %fd208;
	fma.rn.f64 	%fd211, %fd70, %fd157, %fd209;
	fma.rn.f64 	%fd212, %fd71, %fd158, %fd210;
	fma.rn.f64 	%fd213, %fd72, %fd159, %fd211;
	sub.f64 	%fd214, %fd212, %fd213;
	st.shared.f64 	[%r5+12168], %fd214;
	add.f64 	%fd215, %fd213, %fd212;
	st.shared.f64 	[%r5+4056], %fd215;
	fma.rn.f64 	%fd216, %fd73, %fd148, 0d0000000000000000;
	fma.rn.f64 	%fd217, %fd74, %fd149, 0d0000000000000000;
	fma.rn.f64 	%fd218, %fd75, %fd150, %fd216;
	fma.rn.f64 	%fd219, %fd76, %fd151, %fd217;
	fma.rn.f64 	%fd220, %fd77, %fd152, %fd218;
	fma.rn.f64 	%fd221, %fd78, %fd153, %fd219;
	fma.rn.f64 	%fd222, %fd79, %fd154, %fd220;
	fma.rn.f64 	%fd223, %fd80, %fd155, %fd221;
	fma.rn.f64 	%fd224, %fd81, %fd156, %fd222;
	fma.rn.f64 	%fd225, %fd82, %fd157, %fd223;
	fma.rn.f64 	%fd226, %fd83, %fd158, %fd224;
	fma.rn.f64 	%fd227, %fd84, %fd159, %fd225;
	sub.f64 	%fd228, %fd226, %fd227;
	st.shared.f64 	[%r5+10816], %fd228;
	add.f64 	%fd229, %fd227, %fd226;
	st.shared.f64 	[%r5+5408], %fd229;
	fma.rn.f64 	%fd230, %fd85, %fd148, 0d0000000000000000;
	fma.rn.f64 	%fd231, %fd86, %fd149, 0d0000000000000000;
	fma.rn.f64 	%fd232, %fd87, %fd150, %fd230;
	fma.rn.f64 	%fd233, %fd88, %fd151, %fd231;
	fma.rn.f64 	%fd234, %fd89, %fd152, %fd232;
	fma.rn.f64 	%fd235, %fd90, %fd153, %fd233;
	fma.rn.f64 	%fd236, %fd91, %fd154, %fd234;
	fma.rn.f64 	%fd237, %fd92, %fd155, %fd235;
	fma.rn.f64 	%fd238, %fd93, %fd156, %fd236;
	fma.rn.f64 	%fd239, %fd94, %fd157, %fd237;
	fma.rn.f64 	%fd240, %fd95, %fd158, %fd238;
	fma.rn.f64 	%fd241, %fd96, %fd159, %fd239;
	sub.f64 	%fd242, %fd240, %fd241;
	st.shared.f64 	[%r5+9464], %fd242;
	add.f64 	%fd243, %fd241, %fd240;
	st.shared.f64 	[%r5+6760], %fd243;
	fma.rn.f64 	%fd244, %fd97, %fd148, 0d0000000000000000;
	fma.rn.f64 	%fd245, %fd98, %fd149, 0d0000000000000000;
	fma.rn.f64 	%fd246, %fd99, %fd150, %fd244;
	fma.rn.f64 	%fd247, %fd100, %fd151, %fd245;
	fma.rn.f64 	%fd248, %fd101, %fd152, %fd246;
	fma.rn.f64 	%fd249, %fd102, %fd153, %fd247;
	fma.rn.f64 	%fd250, %fd103, %fd154, %fd248;
	fma.rn.f64 	%fd251, %fd104, %fd155, %fd249;
	fma.rn.f64 	%fd252, %fd105, %fd156, %fd250;
	fma.rn.f64 	%fd253, %fd106, %fd157, %fd251;
	fma.rn.f64 	%fd254, %fd107, %fd158, %fd252;
	fma.rn.f64 	%fd255, %fd108, %fd159, %fd253;
	add.f64 	%fd256, %fd255, %fd254;
	st.shared.f64 	[%r5+8112], %fd256;
$L__BB308_6:
	bar.sync 	0;
	mov.u32 	%r23, %tid.x;
	setp.gt.u32 	%p9, %r23, 155;
	mov.u32 	%r24, %tid.y;
	mov.u32 	%r25, _ZZ32massMatrixMultiplyRegisterKernelILi12ELi13ELi1EEviPKdS1_S1_S1_PdE6s_tmp1;
	mad.lo.s32 	%r26, %r24, 17576, %r25;
	mad.lo.s32 	%r27, %r4, 104, %r26;
	mad.lo.s32 	%r28, %r4, 1248, %r27;
	add.s32 	%r6, %r28, %r22;
	@%p9 bra 	$L__BB308_8;
	ld.shared.f64 	%fd257, [%r6];
	ld.shared.f64 	%fd258, [%r6+1144];
	add.f64 	%fd259, %fd257, %fd258;
	sub.f64 	%fd260, %fd257, %fd258;
	ld.shared.f64 	%fd261, [%r6+104];
	ld.shared.f64 	%fd262, [%r6+1040];
	add.f64 	%fd263, %fd261, %fd262;
	sub.f64 	%fd264, %fd261, %fd262;
	ld.shared.f64 	%fd265, [%r6+208];
	ld.shared.f64 	%fd266, [%r6+936];
	add.f64 	%fd267, %fd265, %fd266;
	sub.f64 	%fd268, %fd265, %fd266;
	ld.shared.f64 	%fd269, [%r6+312];
	ld.shared.f64 	%fd270, [%r6+832];
	add.f64 	%fd271, %fd269, %fd270;
	sub.f64 	%fd272, %fd269, %fd270;
	ld.shared.f64 	%fd273, [%r6+416];
	ld.shared.f64 	%fd274, [%r6+728];
	add.f64 	%fd275, %fd273, %fd274;
	sub.f64 	%fd276, %fd273, %fd274;
	ld.shared.f64 	%fd277, [%r6+520];
	ld.shared.f64 	%fd278, [%r6+624];
	add.f64 	%fd279, %fd277, %fd278;
	sub.f64 	%fd280, %fd277, %fd278;
	fma.rn.f64 	%fd281, %fd25, %fd259, 0d0000000000000000;
	fma.rn.f64 	%fd282, %fd26, %fd260, 0d0000000000000000;
	fma.rn.f64 	%fd283, %fd27, %fd263, %fd281;
	fma.rn.f64 	%fd284, %fd28, %fd264, %fd282;
	fma.rn.f64 	%fd285, %fd29, %fd267, %fd283;
	fma.rn.f64 	%fd286, %fd30, %fd268, %fd284;
	fma.rn.f64 	%fd287, %fd31, %fd271, %fd285;
	fma.rn.f64 	%fd288, %fd32, %fd272, %fd286;
	fma.rn.f64 	%fd289, %fd33, %fd275, %fd287;
	fma.rn.f64 	%fd290, %fd34, %fd276, %fd288;
	fma.rn.f64 	%fd291, %fd35, %fd279, %fd289;
	fma.rn.f64 	%fd292, %fd36, %fd280, %fd290;
	sub.f64 	%fd293, %fd291, %fd292;
	st.shared.f64 	[%r6+1248], %fd293;
	add.f64 	%fd294, %fd292, %fd291;
	st.shared.f64 	[%r6], %fd294;
	fma.rn.f64 	%fd295, %fd37, %fd259, 0d0000000000000000;
	fma.rn.f64 	%fd296, %fd38, %fd260, 0d0000000000000000;
	fma.rn.f64 	%fd297, %fd39, %fd263, %fd295;
	fma.rn.f64 	%fd298, %fd40, %fd264, %fd296;
	fma.rn.f64 	%fd299, %fd41, %fd267, %fd297;
	fma.rn.f64 	%fd300, %fd42, %fd268, %fd298;
	fma.rn.f64 	%fd301, %fd43, %fd271, %fd299;
	fma.rn.f64 	%fd302, %fd44, %fd272, %fd300;
	fma.rn.f64 	%fd303, %fd45, %fd275, %fd301;
	fma.rn.f64 	%fd304, %fd46, %fd276, %fd302;
	fma.rn.f64 	%fd305, %fd47, %fd279, %fd303;
	fma.rn.f64 	%fd306, %fd48, %fd280, %fd304;
	sub.f64 	%fd307, %fd305, %fd306;
	st.shared.f64 	[%r6+1144], %fd307;
	add.f64 	%fd308, %fd306, %fd305;
	st.shared.f64 	[%r6+104], %fd308;
	fma.rn.f64 	%fd309, %fd49, %fd259, 0d0000000000000000;
	fma.rn.f64 	%fd310, %fd50, %fd260, 0d0000000000000000;
	fma.rn.f64 	%fd311, %fd51, %fd263, %fd309;
	fma.rn.f64 	%fd312, %fd52, %fd264, %fd310;
	fma.rn.f64 	%fd313, %fd53, %fd267, %fd311;
	fma.rn.f64 	%fd314, %fd54, %fd268, %fd312;
	fma.rn.f64 	%fd315, %fd55, %fd271, %fd313;
	fma.rn.f64 	%fd316, %fd56, %fd272, %fd314;
	fma.rn.f64 	%fd317, %fd57, %fd275, %fd315;
	fma.rn.f64 	%fd318, %fd58, %fd276, %fd316;
	fma.rn.f64 	%fd319, %fd59, %fd279, %fd317;
	fma.rn.f64 	%fd320, %fd60, %fd280, %fd318;
	sub.f64 	%fd321, %fd319, %fd320;
	st.shared.f64 	[%r6+1040], %fd321;
	add.f64 	%fd322, %fd320, %fd319;
	st.shared.f64 	[%r6+208], %fd322;
	fma.rn.f64 	%fd323, %fd61, %fd259, 0d0000000000000000;
	fma.rn.f64 	%fd324, %fd62, %fd260, 0d0000000000000000;
	fma.rn.f64 	%fd325, %fd63, %fd263, %fd323;
	fma.rn.f64 	%fd326, %fd64, %fd264, %fd324;
	fma.rn.f64 	%fd327, %fd65, %fd267, %fd325;
	fma.rn.f64 	%fd328, %fd66, %fd268, %fd326;
	fma.rn.f64 	%fd329, %fd67, %fd271, %fd327;
	fma.rn.f64 	%fd330, %fd68, %fd272, %fd328;
	fma.rn.f64 	%fd331, %fd69, %fd275, %fd329;
	fma.rn.f64 	%fd332, %fd70, %fd276, %fd330;
	fma.rn.f64 	%fd333, %fd71, %fd279, %fd331;
	fma.rn.f64 	%fd334, %fd72, %fd280, %fd332;
	sub.f64 	%fd335, %fd333, %fd334;
	st.shared.f64 	[%r6+936], %fd335;
	add.f64 	%fd336, %fd334, %fd333;
	st.shared.f64 	[%r6+312], %fd336;
	fma.rn.f64 	%fd337, %fd73, %fd259, 0d0000000000000000;
	fma.rn.f64 	%fd338, %fd74, %fd260, 0d0000000000000000;
	fma.rn.f64 	%fd339, %fd75, %fd263, %fd337;
	fma.rn.f64 	%fd340, %fd76, %fd264, %fd338;
	fma.rn.f64 	%fd341, %fd77, %fd267, %fd339;
	fma.rn.f64 	%fd342, %fd78, %fd268, %fd340;
	fma.rn.f64 	%fd343, %fd79, %fd271, %fd341;
	fma.rn.f64 	%fd344, %fd80, %fd272, %fd342;
	fma.rn.f64 	%fd345, %fd81, %fd275, %fd343;
	fma.rn.f64 	%fd346, %fd82, %fd276, %fd344;
	fma.rn.f64 	%fd347, %fd83, %fd279, %fd345;
	fma.rn.f64 	%fd348, %fd84, %fd280, %fd346;
	sub.f64 	%fd349, %fd347, %fd348;
	st.shared.f64 	[%r6+832], %fd349;
	add.f64 	%fd350, %fd348, %fd347;
	st.shared.f64 	[%r6+416], %fd350;
	fma.rn.f64 	%fd351, %fd85, %fd259, 0d0000000000000000;
	fma.rn.f64 	%fd352, %fd86, %fd260, 0d0000000000000000;
	fma.rn.f64 	%fd353, %fd87, %fd263, %fd351;
	fma.rn.f64 	%fd354, %fd88, %fd264, %fd352;
	fma.rn.f64 	%fd355, %fd89, %fd267, %fd353;
	fma.rn.f64 	%fd356, %fd90, %fd268, %fd354;
	fma.rn.f64 	%fd357, %fd91, %fd271, %fd355;
	fma.rn.f64 	%fd358, %fd92, %fd272, %fd356;
	fma.rn.f64 	%fd359, %fd93, %fd275, %fd357;
	fma.rn.f64 	%fd360, %fd94, %fd276, %fd358;
	fma.rn.f64 	%fd361, %fd95, %fd279, %fd359;
	fma.rn.f64 	%fd362, %fd96, %fd280, %fd360;
	sub.f64 	%fd363, %fd361, %fd362;
	st.shared.f64 	[%r6+728], %fd363;
	add.f64 	%fd364, %fd362, %fd361;
	st.shared.f64 	[%r6+520], %fd364;
	fma.rn.f64 	%fd365, %fd97, %fd259, 0d0000000000000000;
	fma.rn.f64 	%fd366, %fd98, %fd260, 0d0000000000000000;
	fma.rn.f64 	%fd367, %fd99, %fd263, %fd365;
	fma.rn.f64 	%fd368, %fd100, %fd264, %fd366;
	fma.rn.f64 	%fd369, %fd101, %fd267, %fd367;
	fma.rn.f64 	%fd370, %fd102, %fd268, %fd368;
	fma.rn.f64 	%fd371, %fd103, %fd271, %fd369;
	fma.rn.f64 	%fd372, %fd104, %fd272, %fd370;
	fma.rn.f64 	%fd373, %fd105, %fd275, %fd371;
	fma.rn.f64 	%fd374, %fd106, %fd276, %fd372;
	fma.rn.f64 	%fd375, %fd107, %fd279, %fd373;
	fma.rn.f64 	%fd376, %fd108, %fd280, %fd374;
	add.f64 	%fd377, %fd376, %fd375;
	st.shared.f64 	[%r6+624], %fd377;
$L__BB308_8:
	ld.param.u64 	%rd20, [_Z32massMatrixMultiplyRegisterKernelILi12ELi13ELi1EEviPKdS1_S1_S1_Pd_param_1];
	mov.u32 	%r30, %tid.x;
	setp.gt.u32 	%p10, %r30, 155;
	bar.sync 	0;
	cvt.u16.u32 	%rs9, %r30;
	mul.hi.u16 	%rs10, %rs9, 5042;
	mul.lo.s16 	%rs11, %rs10, 13;
	sub.s16 	%rs12, %rs9, %rs11;
	mov.u32 	%r31, %tid.y;
	mov.u32 	%r32, _ZZ32massMatrixMultiplyRegisterKernelILi12ELi13ELi1EEviPKdS1_S1_S1_PdE6s_tmp1;
	mad.lo.s32 	%r33, %r31, 17576, %r32;
	mul.wide.u16 	%r34, %rs10, 1352;
	add.s32 	%r35, %r33, %r34;
	mul.wide.u16 	%r36, %rs12, 104;
	add.s32 	%r37, %r35, %r36;
	ld.shared.f64 	%fd378, [%r37];
	ld.shared.f64 	%fd379, [%r37+88];
	add.f64 	%fd380, %fd378, %fd379;
	sub.f64 	%fd381, %fd378, %fd379;
	ld.shared.f64 	%fd382, [%r37+8];
	ld.shared.f64 	%fd383, [%r37+80];
	add.f64 	%fd384, %fd382, %fd383;
	sub.f64 	%fd385, %fd382, %fd383;
	ld.shared.f64 	%fd386, [%r37+16];
	ld.shared.f64 	%fd387, [%r37+72];
	add.f64 	%fd388, %fd386, %fd387;
	sub.f64 	%fd389, %fd386, %fd387;
	ld.shared.f64 	%fd390, [%r37+24];
	ld.shared.f64 	%fd391, [%r37+64];
	add.f64 	%fd392, %fd390, %fd391;
	sub.f64 	%fd393, %fd390, %fd391;
	ld.shared.f64 	%fd394, [%r37+32];
	ld.shared.f64 	%fd395, [%r37+56];
	add.f64 	%fd396, %fd394, %fd395;
	sub.f64 	%fd397, %fd394, %fd395;
	ld.shared.f64 	%fd398, [%r37+40];
	ld.shared.f64 	%fd399, [%r37+48];
	add.f64 	%fd400, %fd398, %fd399;
	sub.f64 	%fd401, %fd398, %fd399;
	mov.u32 	%r38, %ctaid.x;
	add.s32 	%r39, %r38, %r31;
	mov.b32 	%r40, {%rs12, %rs10};
	mov.b32 	%r41, 12;
	mov.b32 	%r42, 43277;
	dp2a.lo.u32.u32 	%r43, %r40, %r42, %r41;
	mad.lo.s32 	%r44, %r39, 2197, %r43;
	fma.rn.f64 	%fd402, %fd25, %fd380, 0d0000000000000000;
	fma.rn.f64 	%fd403, %fd26, %fd381, 0d0000000000000000;
	fma.rn.f64 	%fd404, %fd27, %fd384, %fd402;
	fma.rn.f64 	%fd405, %fd28, %fd385, %fd403;
	fma.rn.f64 	%fd406, %fd29, %fd388, %fd404;
	fma.rn.f64 	%fd407, %fd30, %fd389, %fd405;
	fma.rn.f64 	%fd408, %fd31, %fd392, %fd406;
	fma.rn.f64 	%fd409, %fd32, %fd393, %fd407;
	fma.rn.f64 	%fd410, %fd33, %fd396, %fd408;
	fma.rn.f64 	%fd411, %fd34, %fd397, %fd409;
	fma.rn.f64 	%fd412, %fd35, %fd400, %fd410;
	fma.rn.f64 	%fd413, %fd36, %fd401, %fd411;
	cvta.to.global.u64 	%rd14, %rd20;
	mul.wide.s32 	%rd15, %r44, 8;
	add.s64 	%rd16, %rd14, %rd15;
	ld.global.nc.f64 	%fd414, [%rd16];
	ld.global.nc.f64 	%fd415, [%rd16+-96];
	sub.f64 	%fd416, %fd412, %fd413;
	mul.f64 	%fd417, %fd416, %fd414;
	add.f64 	%fd418, %fd412, %fd413;
	mul.f64 	%fd883, %fd418, %fd415;
	fma.rn.f64 	%fd419, %fd37, %fd380, 0d0000000000000000;
	fma.rn.f64 	%fd420, %fd38, %fd381, 0d0000000000000000;
	fma.rn.f64 	%fd421, %fd39, %fd384, %fd419;
	fma.rn.f64 	%fd422, %fd40, %fd385, %fd420;
	fma.rn.f64 	%fd423, %fd41, %fd388, %fd421;
	fma.rn.f64 	%fd424, %fd42, %fd389, %fd422;
	fma.rn.f64 	%fd425, %fd43, %fd392, %fd423;
	fma.rn.f64 	%fd426, %fd44, %fd393, %fd424;
	fma.rn.f64 	%fd427, %fd45, %fd396, %fd425;
	fma.rn.f64 	%fd428, %fd46, %fd397, %fd426;
	fma.rn.f64 	%fd429, %fd47, %fd400, %fd427;
	fma.rn.f64 	%fd430, %fd48, %fd401, %fd428;
	ld.global.nc.f64 	%fd431, [%rd16+-8];
	ld.global.nc.f64 	%fd432, [%rd16+-88];
	sub.f64 	%fd433, %fd429, %fd430;
	mul.f64 	%fd872, %fd433, %fd431;
	add.f64 	%fd434, %fd429, %fd430;
	mul.f64 	%fd882, %fd434, %fd432;
	fma.rn.f64 	%fd435, %fd49, %fd380, 0d0000000000000000;
	fma.rn.f64 	%fd436, %fd50, %fd381, 0d0000000000000000;
	fma.rn.f64 	%fd437, %fd51, %fd384, %fd435;
	fma.rn.f64 	%fd438, %fd52, %fd385, %fd436;
	fma.rn.f64 	%fd439, %fd53, %fd388, %fd437;
	fma.rn.f64 	%fd440, %fd54, %fd389, %fd438;
	fma.rn.f64 	%fd441, %fd55, %fd392, %fd439;
	fma.rn.f64 	%fd442, %fd56, %fd393, %fd440;
	fma.rn.f64 	%fd443, %fd57, %fd396, %fd441;
	fma.rn.f64 	%fd444, %fd58, %fd397, %fd442;
	fma.rn.f64 	%fd445, %fd59, %fd400, %fd443;
	fma.rn.f64 	%fd446, %fd60, %fd401, %fd444;
	ld.global.nc.f64 	%fd447, [%rd16+-16];
	ld.global.nc.f64 	%fd448, [%rd16+-80];
	sub.f64 	%fd449, %fd445, %fd446;
	mul.f64 	%fd873, %fd449, %fd447;
	add.f64 	%fd450, %fd445, %fd446;
	mul.f64 	%fd881, %fd450, %fd448;
	fma.rn.f64 	%fd451, %fd61, %fd380, 0d0000000000000000;
	fma.rn.f64 	%fd452, %fd62, %fd381, 0d0000000000000000;
	fma.rn.f64 	%fd453, %fd63, %fd384, %fd451;
	fma.rn.f64 	%fd454, %fd64, %fd385, %fd452;
	fma.rn.f64 	%fd455, %fd65, %fd388, %fd453;
	fma.rn.f64 	%fd456, %fd66, %fd389, %fd454;
	fma.rn.f64 	%fd457, %fd67, %fd392, %fd455;
	fma.rn.f64 	%fd458, %fd68, %fd393, %fd456;
	fma.rn.f64 	%fd459, %fd69, %fd396, %fd457;
	fma.rn.f64 	%fd460, %fd70, %fd397, %fd458;
	fma.rn.f64 	%fd461, %fd71, %fd400, %fd459;
	fma.rn.f64 	%fd462, %fd72, %fd401, %fd460;
	ld.global.nc.f64 	%fd463, [%rd16+-24];
	ld.global.nc.f64 	%fd464, [%rd16+-72];
	sub.f64 	%fd465, %fd461, %fd462;
	mul.f64 	%fd874, %fd465, %fd463;
	add.f64 	%fd466, %fd461, %fd462;
	mul.f64 	%fd880, %fd466, %fd464;
	fma.rn.f64 	%fd467, %fd73, %fd380, 0d0000000000000000;
	fma.rn.f64 	%fd468, %fd74, %fd381, 0d0000000000000000;
	fma.rn.f64 	%fd469, %fd75, %fd384, %fd467;
	fma.rn.f64 	%fd470, %fd76, %fd385, %fd468;
	fma.rn.f64 	%fd471, %fd77, %fd388, %fd469;
	fma.rn.f64 	%fd472, %fd78, %fd389, %fd470;
	fma.rn.f64 	%fd473, %fd79, %fd392, %fd471;
	fma.rn.f64 	%fd474, %fd80, %fd393, %fd472;
	fma.rn.f64 	%fd475, %fd81, %fd396, %fd473;
	fma.rn.f64 	%fd476, %fd82, %fd397, %fd474;
	fma.rn.f64 	%fd477, %fd83, %fd400, %fd475;
	fma.rn.f64 	%fd478, %fd84, %fd401, %fd476;
	ld.global.nc.f64 	%fd479, [%rd16+-32];
	ld.global.nc.f64 	%fd480, [%rd16+-64];
	sub.f64 	%fd481, %fd477, %fd478;
	mul.f64 	%fd875, %fd481, %fd479;
	add.f64 	%fd482, %fd477, %fd478;
	mul.f64 	%fd879, %fd482, %fd480;
	fma.rn.f64 	%fd483, %fd85, %fd380, 0d0000000000000000;
	fma.rn.f64 	%fd484, %fd86, %fd381, 0d0000000000000000;
	fma.rn.f64 	%fd485, %fd87, %fd384, %fd483;
	fma.rn.f64 	%fd486, %fd88, %fd385, %fd484;
	fma.rn.f64 	%fd487, %fd89, %fd388, %fd485;
	fma.rn.f64 	%fd488, %fd90, %fd389, %fd486;
	fma.rn.f64 	%fd489, %fd91, %fd392, %fd487;
	fma.rn.f64 	%fd490, %fd92, %fd393, %fd488;
	fma.rn.f64 	%fd491, %fd93, %fd396, %fd489;
	fma.rn.f64 	%fd492, %fd94, %fd397, %fd490;
	fma.rn.f64 	%fd493, %fd95, %fd400, %fd491;
	fma.rn.f64 	%fd494, %fd96, %fd401, %fd492;
	ld.global.nc.f64 	%fd495, [%rd16+-40];
	ld.global.nc.f64 	%fd496, [%rd16+-56];
	sub.f64 	%fd497, %fd493, %fd494;
	mul.f64 	%fd876, %fd497, %fd495;
	add.f64 	%fd498, %fd493, %fd494;
	mul.f64 	%fd878, %fd498, %fd496;
	fma.rn.f64 	%fd499, %fd97, %fd380, 0d0000000000000000;
	fma.rn.f64 	%fd500, %fd98, %fd381, 0d0000000000000000;
	fma.rn.f64 	%fd501, %fd99, %fd384, %fd499;
	fma.rn.f64 	%fd502, %fd100, %fd385, %fd500;
	fma.rn.f64 	%fd503, %fd101, %fd388, %fd501;
	fma.rn.f64 	%fd504, %fd102, %fd389, %fd502;
	fma.rn.f64 	%fd505, %fd103, %fd392, %fd503;
	fma.rn.f64 	%fd506, %fd104, %fd393, %fd504;
	fma.rn.f64 	%fd507, %fd105, %fd396, %fd505;
	fma.rn.f64 	%fd508, %fd106, %fd397, %fd506;
	fma.rn.f64 	%fd509, %fd107, %fd400, %fd507;
	fma.rn.f64 	%fd510, %fd108, %fd401, %fd508;
	ld.global.nc.f64 	%fd511, [%rd16+-48];
	add.f64 	%fd512, %fd509, %fd510;
	mul.f64 	%fd877, %fd512, %fd511;
	bar.sync 	0;
	add.f64 	%fd513, %fd883, %fd417;
	sub.f64 	%fd514, %fd883, %fd417;
	add.f64 	%fd515, %fd882, %fd872;
	sub.f64 	%fd516, %fd882, %fd872;
	add.f64 	%fd517, %fd881, %fd873;
	sub.f64 	%fd518, %fd881, %fd873;
	add.f64 	%fd519, %fd880, %fd874;
	sub.f64 	%fd520, %fd880, %fd874;
	add.f64 	%fd521, %fd879, %fd875;
	sub.f64 	%fd522, %fd879, %fd875;
	add.f64 	%fd523, %fd878, %fd876;
	sub.f64 	%fd524, %fd878, %fd876;
	add.f64 	%fd525, %fd877, %fd877;
	sub.f64 	%fd526, %fd877, %fd877;
	mul.f64 	%fd527, %fd525, 0d3FE0000000000000;
	fma.rn.f64 	%fd528, %fd25, %fd513, 0d0000000000000000;
	fma.rn.f64 	%fd529, %fd26, %fd514, 0d0000000000000000;
	fma.rn.f64 	%fd530, %fd37, %fd515, %fd528;
	fma.rn.f64 	%fd531, %fd38, %fd516, %fd529;
	fma.rn.f64 	%fd532, %fd49, %fd517, %fd530;
	fma.rn.f64 	%fd533, %fd50, %fd518, %fd531;
	fma.rn.f64 	%fd534, %fd61, %fd519, %fd532;
	fma.rn.f64 	%fd535, %fd62, %fd520, %fd533;
	fma.rn.f64 	%fd536, %fd73, %fd521, %fd534;
	fma.rn.f64 	%fd537, %fd74, %fd522, %fd535;
	fma.rn.f64 	%fd538, %fd85, %fd523, %fd536;
	fma.rn.f64 	%fd539, %fd86, %fd524, %fd537;
	fma.rn.f64 	%fd540, %fd97, %fd527, %fd538;
	fma.rn.f64 	%fd541, %fd98, %fd526, %fd539;
	sub.f64 	%fd542, %fd540, %fd541;
	st.shared.f64 	[%r37+88], %fd542;
	add.f64 	%fd543, %fd540, %fd541;
	st.shared.f64 	[%r37], %fd543;
	fma.rn.f64 	%fd544, %fd27, %fd513, 0d0000000000000000;
	fma.rn.f64 	%fd545, %fd28, %fd514, 0d0000000000000000;
	fma.rn.f64 	%fd546, %fd39, %fd515, %fd544;
	fma.rn.f64 	%fd547, %fd40, %fd516, %fd545;
	fma.rn.f64 	%fd548, %fd51, %fd517, %fd546;
	fma.rn.f64 	%fd549, %fd52, %fd518, %fd547;
	fma.rn.f64 	%fd550, %fd63, %fd519, %fd548;
	fma.rn.f64 	%fd551, %fd64, %fd520, %fd549;
	fma.rn.f64 	%fd552, %fd75, %fd521, %fd550;
	fma.rn.f64 	%fd553, %fd76, %fd522, %fd551;
	fma.rn.f64 	%fd554, %fd87, %fd523, %fd552;
	fma.rn.f64 	%fd555, %fd88, %fd524, %fd553;
	fma.rn.f64 	%fd556, %fd99, %fd527, %fd554;
	fma.rn.f64 	%fd557, %fd100, %fd526, %fd555;
	sub.f64 	%fd558, %fd556, %fd557;
	st.shared.f64 	[%r37+80], %fd558;
	add.f64 	%fd559, %fd556, %fd557;
	st.shared.f64 	[%r37+8], %fd559;
	fma.rn.f64 	%fd560, %fd29, %fd513, 0d0000000000000000;
	fma.rn.f64 	%fd561, %fd30, %fd514, 0d0000000000000000;
	fma.rn.f64 	%fd562, %fd41, %fd515, %fd560;
	fma.rn.f64 	%fd563, %fd42, %fd516, %fd561;
	fma.rn.f64 	%fd564, %fd53, %fd517, %fd562;
	fma.rn.f64 	%fd565, %fd54, %fd518, %fd563;
	fma.rn.f64 	%fd566, %fd65, %fd519, %fd564;
	fma.rn.f64 	%fd567, %fd66, %fd520, %fd565;
	fma.rn.f64 	%fd568, %fd77, %fd521, %fd566;
	fma.rn.f64 	%fd569, %fd78, %fd522, %fd567;
	fma.rn.f64 	%fd570, %fd89, %fd523, %fd568;
	fma.rn.f64 	%fd571, %fd90, %fd524, %fd569;
	fma.rn.f64 	%fd572, %fd101, %fd527, %fd570;
	fma.rn.f64 	%fd573, %fd102, %fd526, %fd571;
	sub.f64 	%fd574, %fd572, %fd573;
	st.shared.f64 	[%r37+72], %fd574;
	add.f64 	%fd575, %fd572, %fd573;
	st.shared.f64 	[%r37+16], %fd575;
	fma.rn.f64 	%fd576, %fd31, %fd513, 0d0000000000000000;
	fma.rn.f64 	%fd577, %fd32, %fd514, 0d0000000000000000;
	fma.rn.f64 	%fd578, %fd43, %fd515, %fd576;
	fma.rn.f64 	%fd579, %fd44, %fd516, %fd577;
	fma.rn.f64 	%fd580, %fd55, %fd517, %fd578;
	fma.rn.f64 	%fd581, %fd56, %fd518, %fd579;
	fma.rn.f64 	%fd582, %fd67, %fd519, %fd580;
	fma.rn.f64 	%fd583, %fd68, %fd520, %fd581;
	fma.rn.f64 	%fd584, %fd79, %fd521, %fd582;
	fma.rn.f64 	%fd585, %fd80, %fd522, %fd583;
	fma.rn.f64 	%fd586, %fd91, %fd523, %fd584;
	fma.rn.f64 	%fd587, %fd92, %fd524, %fd585;
	fma.rn.f64 	%fd588, %fd103, %fd527, %fd586;
	fma.rn.f64 	%fd589, %fd104, %fd526, %fd587;
	sub.f64 	%fd590, %fd588, %fd589;
	st.shared.f64 	[%r37+64], %fd590;
	add.f64 	%fd591, %fd588, %fd589;
	st.shared.f64 	[%r37+24], %fd591;
	fma.rn.f64 	%fd592, %fd33, %fd513, 0d0000000000000000;
	fma.rn.f64 	%fd593, %fd34, %fd514, 0d0000000000000000;
	fma.rn.f64 	%fd594, %fd45, %fd515, %fd592;
	fma.rn.f64 	%fd595, %fd46, %fd516, %fd593;
	fma.rn.f64 	%fd596, %fd57, %fd517, %fd594;
	fma.rn.f64 	%fd597, %fd58, %fd518, %fd595;
	fma.rn.f64 	%fd598, %fd69, %fd519, %fd596;
	fma.rn.f64 	%fd599, %fd70, %fd520, %fd597;
	fma.rn.f64 	%fd600, %fd81, %fd521, %fd598;
	fma.rn.f64 	%fd601, %fd82, %fd522, %fd599;
	fma.rn.f64 	%fd602, %fd93, %fd523, %fd600;
	fma.rn.f64 	%fd603, %fd94, %fd524, %fd601;
	fma.rn.f64 	%fd604, %fd105, %fd527, %fd602;
	fma.rn.f64 	%fd605, %fd106, %fd526, %fd603;
	sub.f64 	%fd606, %fd604, %fd605;
	st.shared.f64 	[%r37+56], %fd606;
	add.f64 	%fd607, %fd604, %fd605;
	st.shared.f64 	[%r37+32], %fd607;
	fma.rn.f64 	%fd608, %fd35, %fd513, 0d0000000000000000;
	fma.rn.f64 	%fd609, %fd36, %fd514, 0d0000000000000000;
	fma.rn.f64 	%fd610, %fd47, %fd515, %fd608;
	fma.rn.f64 	%fd611, %fd48, %fd516, %fd609;
	fma.rn.f64 	%fd612, %fd59, %fd517, %fd610;
	fma.rn.f64 	%fd613, %fd60, %fd518, %fd611;
	fma.rn.f64 	%fd614, %fd71, %fd519, %fd612;
	fma.rn.f64 	%fd615, %fd72, %fd520, %fd613;
	fma.rn.f64 	%fd616, %fd83, %fd521, %fd614;
	fma.rn.f64 	%fd617, %fd84, %fd522, %fd615;
	fma.rn.f64 	%fd618, %fd95, %fd523, %fd616;
	fma.rn.f64 	%fd619, %fd96, %fd524, %fd617;
	fma.rn.f64 	%fd620, %fd107, %fd527, %fd618;
	fma.rn.f64 	%fd621, %fd108, %fd526, %fd619;
	sub.f64 	%fd622, %fd620, %fd621;
	st.shared.f64 	[%r37+48], %fd622;
	add.f64 	%fd623, %fd620, %fd621;
	st.shared.f64 	[%r37+40], %fd623;
	bar.sync 	0;
	@%p10 bra 	$L__BB308_10;
	ld.shared.f64 	%fd624, [%r6];
	ld.shared.f64 	%fd625, [%r6+1248];
	add.f64 	%fd626, %fd624, %fd625;
	sub.f64 	%fd627, %fd624, %fd625;
	ld.shared.f64 	%fd628, [%r6+104];
	ld.shared.f64 	%fd629, [%r6+1144];
	add.f64 	%fd630, %fd628, %fd629;
	sub.f64 	%fd631, %fd628, %fd629;
	ld.shared.f64 	%fd632, [%r6+208];
	ld.shared.f64 	%fd633, [%r6+1040];
	add.f64 	%fd634, %fd632, %fd633;
	sub.f64 	%fd635, %fd632, %fd633;
	ld.shared.f64 	%fd636, [%r6+312];
	ld.shared.f64 	%fd637, [%r6+936];
	add.f64 	%fd638, %fd636, %fd637;
	sub.f64 	%fd639, %fd636, %fd637;
	ld.shared.f64 	%fd640, [%r6+416];
	ld.shared.f64 	%fd641, [%r6+832];
	add.f64 	%fd642, %fd640, %fd641;
	sub.f64 	%fd643, %fd640, %fd641;
	ld.shared.f64 	%fd644, [%r6+520];
	ld.shared.f64 	%fd645, [%r6+728];
	add.f64 	%fd646, %fd644, %fd645;
	sub.f64 	%fd647, %fd644, %fd645;
	ld.shared.f64 	%fd648, [%r6+624];
	add.f64 	%fd649, %fd648, %fd648;
	sub.f64 	%fd650, %fd648, %fd648;
	mul.f64 	%fd651, %fd649, 0d3FE0000000000000;
	fma.rn.f64 	%fd652, %fd25, %fd626, 0d0000000000000000;
	fma.rn.f64 	%fd653, %fd26, %fd627, 0d0000000000000000;
	fma.rn.f64 	%fd654, %fd37, %fd630, %fd652;
	fma.rn.f64 	%fd655, %fd38, %fd631, %fd653;
	fma.rn.f64 	%fd656, %fd49, %fd634, %fd654;
	fma.rn.f64 	%fd657, %fd50, %fd635, %fd655;
	fma.rn.f64 	%fd658, %fd61, %fd638, %fd656;
	fma.rn.f64 	%fd659, %fd62, %fd639, %fd657;
	fma.rn.f64 	%fd660, %fd73, %fd642, %fd658;
	fma.rn.f64 	%fd661, %fd74, %fd643, %fd659;
	fma.rn.f64 	%fd662, %fd85, %fd646, %fd660;
	fma.rn.f64 	%fd663, %fd86, %fd647, %fd661;
	fma.rn.f64 	%fd664, %fd97, %fd651, %fd662;
	fma.rn.f64 	%fd665, %fd98, %fd650, %fd663;
	sub.f64 	%fd666, %fd664, %fd665;
	st.shared.f64 	[%r6+1144], %fd666;
	add.f64 	%fd667, %fd664, %fd665;
	st.shared.f64 	[%r6], %fd667;
	fma.rn.f64 	%fd668, %fd27, %fd626, 0d0000000000000000;
	fma.rn.f64 	%fd669, %fd28, %fd627, 0d0000000000000000;
	fma.rn.f64 	%fd670, %fd39, %fd630, %fd668;
	fma.rn.f64 	%fd671, %fd40, %fd631, %fd669;
	fma.rn.f64 	%fd672, %fd51, %fd634, %fd670;
	fma.rn.f64 	%fd673, %fd52, %fd635, %fd671;
	fma.rn.f64 	%fd674, %fd63, %fd638, %fd672;
	fma.rn.f64 	%fd675, %fd64, %fd639, %fd673;
	fma.rn.f64 	%fd676, %fd75, %fd642, %fd674;
	fma.rn.f64 	%fd677, %fd76, %fd643, %fd675;
	fma.rn.f64 	%fd678, %fd87, %fd646, %fd676;
	fma.rn.f64 	%fd679, %fd88, %fd647, %fd677;
	fma.rn.f64 	%fd680, %fd99, %fd651, %fd678;
	fma.rn.f64 	%fd681, %fd100, %fd650, %fd679;
	sub.f64 	%fd682, %fd680, %fd681;
	st.shared.f64 	[%r6+1040], %fd682;
	add.f64 	%fd683, %fd680, %fd681;
	st.shared.f64 	[%r6+104], %fd683;
	fma.rn.f64 	%fd684, %fd29, %fd626, 0d0000000000000000;
	fma.rn.f64 	%fd685, %fd30, %fd627, 0d0000000000000000;
	fma.rn.f64 	%fd686, %fd41, %fd630, %fd684;
	fma.rn.f64 	%fd687, %fd42, %fd631, %fd685;
	fma.rn.f64 	%fd688, %fd53, %fd634, %fd686;
	fma.rn.f64 	%fd689, %fd54, %fd635, %fd687;
	fma.rn.f64 	%fd690, %fd65, %fd638, %fd688;
	fma.rn.f64 	%fd691, %fd66, %fd639, %fd689;
	fma.rn.f64 	%fd692, %fd77, %fd642, %fd690;
	fma.rn.f64 	%fd693, %fd78, %fd643, %fd691;
	fma.rn.f64 	%fd694, %fd89, %fd646, %fd692;
	fma.rn.f64 	%fd695, %fd90, %fd647, %fd693;
	fma.rn.f64 	%fd696, %fd101, %fd651, %fd694;
	fma.rn.f64 	%fd697, %fd102, %fd650, %fd695;
	sub.f64 	%fd698, %fd696, %fd697;
	st.shared.f64 	[%r6+936], %fd698;
	add.f64 	%fd699, %fd696, %fd697;
	st.shared.f64 	[%r6+208], %fd699;
	fma.rn.f64 	%fd700, %fd31, %fd626, 0d0000000000000000;
	fma.rn.f64 	%fd701, %fd32, %fd627, 0d0000000000000000;
	fma.rn.f64 	%fd702, %fd43, %fd630, %fd700;
	fma.rn.f64 	%fd703, %fd44, %fd631, %fd701;
	fma.rn.f64 	%fd704, %fd55, %fd634, %fd702;
	fma.rn.f64 	%fd705, %fd56, %fd635, %fd703;
	fma.rn.f64 	%fd706, %fd67, %fd638, %fd704;
	fma.rn.f64 	%fd707, %fd68, %fd639, %fd705;
	fma.rn.f64 	%fd708, %fd79, %fd642, %fd706;
	fma.rn.f64 	%fd709, %fd80, %fd643, %fd707;
	fma.rn.f64 	%fd710, %fd91, %fd646, %fd708;
	fma.rn.f64 	%fd711, %fd92, %fd647, %fd709;
	fma.rn.f64 	%fd712, %fd103, %fd651, %fd710;
	fma.rn.f64 	%fd713, %fd104, %fd650, %fd711;
	sub.f64 	%fd714, %fd712, %fd713;
	st.shared.f64 	[%r6+832], %fd714;
	add.f64 	%fd715, %fd712, %fd713;
	st.shared.f64 	[%r6+312], %fd715;
	fma.rn.f64 	%fd716, %fd33, %fd626, 0d0000000000000000;
	fma.rn.f64 	%fd717, %fd34, %fd627, 0d0000000000000000;
	fma.rn.f64 	%fd718, %fd45, %fd630, %fd716;
	fma.rn.f64 	%fd719, %fd46, %fd631, %fd717;
	fma.rn.f64 	%fd720, %fd57, %fd634, %fd718;
	fma.rn.f64 	%fd721, %fd58, %fd635, %fd719;
	fma.rn.f64 	%fd722, %fd69, %fd638, %fd720;
	fma.rn.f64 	%fd723, %fd70, %fd639, %fd721;
	fma.rn.f64 	%fd724, %fd81, %fd642, %fd722;
	fma.rn.f64 	%fd725, %fd82, %fd643, %fd723;
	fma.rn.f64 	%fd726, %fd93, %fd646, %fd724;
	fma.rn.f64 	%fd727, %fd94, %fd647, %fd725;
	fma.rn.f64 	%fd728, %fd105, %fd651, %fd726;
	fma.rn.f64 	%fd729, %fd106, %fd650, %fd727;
	sub.f64 	%fd730, %fd728, %fd729;
	st.shared.f64 	[%r6+728], %fd730;
	add.f64 	%fd731, %fd728, %fd729;
	st.shared.f64 	[%r6+416], %fd731;
	fma.rn.f64 	%fd732, %fd35, %fd626, 0d0000000000000000;
	fma.rn.f64 	%fd733, %fd36, %fd627, 0d0000000000000000;
	fma.rn.f64 	%fd734, %fd47, %fd630, %fd732;
	fma.rn.f64 	%fd735, %fd48, %fd631, %fd733;
	fma.rn.f64 	%fd736, %fd59, %fd634, %fd734;
	fma.rn.f64 	%fd737, %fd60, %fd635, %fd735;
	fma.rn.f64 	%fd738, %fd71, %fd638, %fd736;
	fma.rn.f64 	%fd739, %fd72, %fd639, %fd737;
	fma.rn.f64 	%fd740, %fd83, %fd642, %fd738;
	fma.rn.f64 	%fd741, %fd84, %fd643, %fd739;
	fma.rn.f64 	%fd742, %fd95, %fd646, %fd740;
	fma.rn.f64 	%fd743, %fd96, %fd647, %fd741;
	fma.rn.f64 	%fd744, %fd107, %fd651, %fd742;
	fma.rn.f64 	%fd745, %fd108, %fd650, %fd743;
	sub.f64 	%fd746, %fd744, %fd745;
	st.shared.f64 	[%r6+624], %fd746;
	add.f64 	%fd747, %fd744, %fd745;
	st.shared.f64 	[%r6+520], %fd747;
$L__BB308_10:
	mov.u32 	%r45, %tid.x;
	setp.gt.u32 	%p11, %r45, 143;
	bar.sync 	0;
	@%p11 bra 	$L__BB308_12;
	ld.shared.f64 	%fd748, [%r5];
	ld.shared.f64 	%fd749, [%r5+16224];
	add.f64 	%fd750, %fd748, %fd749;
	sub.f64 	%fd751, %fd748, %fd749;
	ld.shared.f64 	%fd752, [%r5+1352];
	ld.shared.f64 	%fd753, [%r5+14872];
	add.f64 	%fd754, %fd752, %fd753;
	sub.f64 	%fd755, %fd752, %fd753;
	ld.shared.f64 	%fd756, [%r5+2704];
	ld.shared.f64 	%fd757, [%r5+13520];
	add.f64 	%fd758, %fd756, %fd757;
	sub.f64 	%fd759, %fd756, %fd757;
	ld.shared.f64 	%fd760, [%r5+4056];
	ld.shared.f64 	%fd761, [%r5+12168];
	add.f64 	%fd762, %fd760, %fd761;
	sub.f64 	%fd763, %fd760, %fd761;
	ld.shared.f64 	%fd764, [%r5+5408];
	ld.shared.f64 	%fd765, [%r5+10816];
	add.f64 	%fd766, %fd764, %fd765;
	sub.f64 	%fd767, %fd764, %fd765;
	ld.shared.f64 	%fd768, [%r5+6760];
	ld.shared.f64 	%fd769, [%r5+9464];
	add.f64 	%fd770, %fd768, %fd769;
	sub.f64 	%fd771, %fd768, %fd769;
	ld.shared.f64 	%fd772, [%r5+8112];
	add.f64 	%fd773, %fd772, %fd772;
	sub.f64 	%fd774, %fd772, %fd772;
	mul.f64 	%fd775, %fd773, 0d3FE0000000000000;
	fma.rn.f64 	%fd776, %fd25, %fd750, 0d0000000000000000;
	fma.rn.f64 	%fd777, %fd26, %fd751, 0d0000000000000000;
	fma.rn.f64 	%fd778, %fd37, %fd754, %fd776;
	fma.rn.f64 	%fd779, %fd38, %fd755, %fd777;
	fma.rn.f64 	%fd780, %fd49, %fd758, %fd778;
	fma.rn.f64 	%fd781, %fd50, %fd759, %fd779;
	fma.rn.f64 	%fd782, %fd61, %fd762, %fd780;
	fma.rn.f64 	%fd783, %fd62, %fd763, %fd781;
	fma.rn.f64 	%fd784, %fd73, %fd766, %fd782;
	fma.rn.f64 	%fd785, %fd74, %fd767, %fd783;
	fma.rn.f64 	%fd786, %fd85, %fd770, %fd784;
	fma.rn.f64 	%fd787, %fd86, %fd771, %fd785;
	fma.rn.f64 	%fd788, %fd97, %fd775, %fd786;
	fma.rn.f64 	%fd789, %fd98, %fd774, %fd787;
	sub.f64 	%fd872, %fd788, %fd789;
	add.f64 	%fd883, %fd788, %fd789;
	fma.rn.f64 	%fd790, %fd27, %fd750, 0d0000000000000000;
	fma.rn.f64 	%fd791, %fd28, %fd751, 0d0000000000000000;
	fma.rn.f64 	%fd792, %fd39, %fd754, %fd790;
	fma.rn.f64 	%fd793, %fd40, %fd755, %fd791;
	fma.rn.f64 	%fd794, %fd51, %fd758, %fd792;
	fma.rn.f64 	%fd795, %fd52, %fd759, %fd793;
	fma.rn.f64 	%fd796, %fd63, %fd762, %fd794;
	fma.rn.f64 	%fd797, %fd64, %fd763, %fd795;
	fma.rn.f64 	%fd798, %fd75, %fd766, %fd796;
	fma.rn.f64 	%fd799, %fd76, %fd767, %fd797;
	fma.rn.f64 	%fd800, %fd87, %fd770, %fd798;
	fma.rn.f64 	%fd801, %fd88, %fd771, %fd799;
	fma.rn.f64 	%fd802, %fd99, %fd775, %fd800;
	fma.rn.f64 	%fd803, %fd100, %fd774, %fd801;
	sub.f64 	%fd873, %fd802, %fd803;
	add.f64 	%fd882, %fd802, %fd803;
	fma.rn.f64 	%fd804, %fd29, %fd750, 0d0000000000000000;
	fma.rn.f64 	%fd805, %fd30, %fd751, 0d0000000000000000;
	fma.rn.f64 	%fd806, %fd41, %fd754, %fd804;
	fma.rn.f64 	%fd807, %fd42, %fd755, %fd805;
	fma.rn.f64 	%fd808, %fd53, %fd758, %fd806;
	fma.rn.f64 	%fd809, %fd54, %fd759, %fd807;
	fma.rn.f64 	%fd810, %fd65, %fd762, %fd808;
	fma.rn.f64 	%fd811, %fd66, %fd763, %fd809;
	fma.rn.f64 	%fd812, %fd77, %fd766, %fd810;
	fma.rn.f64 	%fd813, %fd78, %fd767, %fd811;
	fma.rn.f64 	%fd814, %fd89, %fd770, %fd812;
	fma.rn.f64 	%fd815, %fd90, %fd771, %fd813;
	fma.rn.f64 	%fd816, %fd101, %fd775, %fd814;
	fma.rn.f64 	%fd817, %fd102, %fd774, %fd815;
	sub.f64 	%fd874, %fd816, %fd817;
	add.f64 	%fd881, %fd816, %fd817;
	fma.rn.f64 	%fd818, %fd31, %fd750, 0d0000000000000000;
	fma.rn.f64 	%fd819, %fd32, %fd751, 0d0000000000000000;
	fma.rn.f64 	%fd820, %fd43, %fd754, %fd818;
	fma.rn.f64 	%fd821, %fd44, %fd755, %fd819;
	fma.rn.f64 	%fd822, %fd55, %fd758, %fd820;
	fma.rn.f64 	%fd823, %fd56, %fd759, %fd821;
	fma.rn.f64 	%fd824, %fd67, %fd762, %fd822;
	fma.rn.f64 	%fd825, %fd68, %fd763, %fd823;
	fma.rn.f64 	%fd826, %fd79, %fd766, %fd824;
	fma.rn.f64 	%fd827, %fd80, %fd767, %fd825;
	fma.rn.f64 	%fd828, %fd91, %fd770, %fd826;
	fma.rn.f64 	%fd829, %fd92, %fd771, %fd827;
	fma.rn.f64 	%fd830, %fd103, %fd775, %fd828;
	fma.rn.f64 	%fd831, %fd104, %fd774, %fd829;
	sub.f64 	%fd875, %fd830, %fd831;
	add.f64 	%fd880, %fd830, %fd831;
	fma.rn.f64 	%fd832, %fd33, %fd750, 0d0000000000000000;
	fma.rn.f64 	%fd833, %fd34, %fd751, 0d0000000000000000;
	fma.rn.f64 	%fd834, %fd45, %fd754, %fd832;
	fma.rn.f64 	%fd835, %fd46, %fd755, %fd833;
	fma.rn.f64 	%fd836, %fd57, %fd758, %fd834;
	fma.rn.f64 	%fd837, %fd58, %fd759, %fd835;
	fma.rn.f64 	%fd838, %fd69, %fd762, %fd836;
	fma.rn.f64 	%fd839, %fd70, %fd763, %fd837;
	fma.rn.f64 	%fd840, %fd81, %fd766, %fd838;
	fma.rn.f64 	%fd841, %fd82, %fd767, %fd839;
	fma.rn.f64 	%fd842, %fd93, %fd770, %fd840;
	fma.rn.f64 	%fd843, %fd94, %fd771, %fd841;
	fma.rn.f64 	%fd844, %fd105, %fd775, %fd842;
	fma.rn.f64 	%fd845, %fd106, %fd774, %fd843;
	sub.f64 	%fd876, %fd844, %fd845;
	add.f64 	%fd879, %fd844, %fd845;
	fma.rn.f64 	%fd846, %fd35, %fd750, 0d0000000000000000;
	fma.rn.f64 	%fd847, %fd36, %fd751, 0d0000000000000000;
	fma.rn.f64 	%fd848, %fd47, %fd754, %fd846;
	fma.rn.f64 	%fd849, %fd48, %fd755, %fd847;
	fma.rn.f64 	%fd850, %fd59, %fd758, %fd848;
	fma.rn.f64 	%fd851, %fd60, %fd759, %fd849;
	fma.rn.f64 	%fd852, %fd71, %fd762, %fd850;
	fma.rn.f64 	%fd853, %fd72, %fd763, %fd851;
	fma.rn.f64 	%fd854, %fd83, %fd766, %fd852;
	fma.rn.f64 	%fd855, %fd84, %fd767, %fd853;
	fma.rn.f64 	%fd856, %fd95, %fd770, %fd854;
	fma.rn.f64 	%fd857, %fd96, %fd771, %fd855;
	fma.rn.f64 	%fd858, %fd107, %fd775, %fd856;
	fma.rn.f64 	%fd859, %fd108, %fd774, %fd857;
	sub.f64 	%fd877, %fd858, %fd859;
	add.f64 	%fd878, %fd858, %fd859;
$L__BB308_12:
	bar.sync 	0;
	@%p4 bra 	$L__BB308_14;
	ld.param.u64 	%rd21, [_Z32massMatrixMultiplyRegisterKernelILi12ELi13ELi1EEviPKdS1_S1_S1_Pd_param_5];
	mov.u32 	%r46, %ctaid.x;
	mov.u32 	%r47, %tid.y;
	add.s32 	%r48, %r46, %r47;
	mov.u32 	%r49, %tid.x;
	mad.lo.s32 	%r50, %r48, 1728, %r49;
	cvta.to.global.u64 	%rd17, %rd21;
	mul.wide.s32 	%rd18, %r50, 8;
	add.s64 	%rd19, %rd17, %rd18;
	st.global.f64 	[%rd19], %fd883;
	st.global.f64 	[%rd19+1152], %fd882;
	st.global.f64 	[%rd19+2304], %fd881;
	st.global.f64 	[%rd19+3456], %fd880;
	st.global.f64 	[%rd19+4608], %fd879;
	st.global.f64 	[%rd19+5760], %fd878;
	st.global.f64 	[%rd19+6912], %fd877;
	st.global.f64 	[%rd19+8064], %fd876;
	st.global.f64 	[%rd19+9216], %fd875;
	st.global.f64 	[%rd19+10368], %fd874;
	st.global.f64 	[%rd19+11520], %fd873;
	st.global.f64 	[%rd19+12672], %fd872;
$L__BB308_14:
	ret;

}
	// .globl	_Z32massMatrixMultiplyConstantKernelILi12ELi13ELi1EEviPKdS1_S1_S1_Pd
.visible .entry _Z32massMatrixMultiplyConstantKernelILi12ELi13ELi1EEviPKdS1_S1_S1_Pd(
	.param .u32 _Z32massMatrixMultiplyConstantKernelILi12ELi13ELi1EEviPKdS1_S1_S1_Pd_param_0,
	.param .u64 .ptr .align 1 _Z32massMatrixMultiplyConstantKernelILi12ELi13ELi1EEviPKdS1_S1_S1_Pd_param_1,
	.param .u64 .ptr .align 1 _Z32massMatrixMultiplyConstantKernelILi12ELi13ELi1EEviPKdS1_S1_S1_Pd_param_2,
	.param .u64 .ptr .align 1 _Z32massMatrixMultiplyConstantKernelILi12ELi13ELi1EEviPKdS1_S1_S1_Pd_param_3,
	.param .u64 .ptr .align 1 _Z32massMatrixMultiplyConstantKernelILi12ELi13ELi1EEviPKdS1_S1_S1_Pd_param_4,
	.param .u64 .ptr .align 1 _Z32massMatrixMultiplyConstantKernelILi12ELi13ELi1EEviPKdS1_S1_S1_Pd_param_5
)
{
	.reg .pred 	%p<10>;
	.reg .b16 	%rs<13>;
	.reg .b32 	%r<39>;
	.reg .b64 	%rd<15>;
	.reg .b64 	%fd<1218>;
	// demoted variable
	.shared .align 8 .b8 _ZZ32massMatrixMultiplyConstantKernelILi12ELi13ELi1EEviPKdS1_S1_S1_PdE6s_tmp1[17576];
	ld.param.u32 	%r8, [_Z32massMatrixMultiplyConstantKernelILi12ELi13ELi1EEviPKdS1_S1_S1_Pd_param_0];
	ld.param.u64 	%rd2, [_Z32massMatrixMultiplyConstantKernelILi12ELi13ELi1EEviPKdS1_S1_S1_Pd_param_4];
	mov.u32 	%r9, %tid.x;
	mov.u32 	%r2, %tid.y;
	mov.u32 	%r10, %ctaid.x;
	add.s32 	%r3, %r10, %r2;
	cvt.u16.u32 	%rs2, %r9;
	mul.hi.u16 	%rs3, %rs2, -21845;
	shr.u16 	%rs4, %rs3, 3;
	mul.lo.s16 	%rs5, %rs4, 12;
	sub.s16 	%rs1, %rs2, %rs5;
	setp.lt.s32 	%p2, %r3, %r8;
	setp.lt.u32 	%p3, %r9, 144;
	and.pred  	%p1, %p2, %p3;
	not.pred 	%p4, %p1;
	@%p4 bra 	$L__BB309_2;
	cvta.to.global.u64 	%rd4, %rd2;
	mad.lo.s32 	%r11, %r3, 1728, %r9;
	mul.wide.s32 	%rd5, %r11, 8;
	add.s64 	%rd6, %rd4, %rd5;
	ld.global.nc.f64 	%fd1146, [%rd6];
	ld.global.nc.f64 	%fd1145, [%rd6+1152];
	ld.global.nc.f64 	%fd1144, [%rd6+2304];
	ld.global.nc.f64 	%fd1143, [%rd6+3456];
	ld.global.nc.f64 	%fd1142, [%rd6+4608];
	ld.global.nc.f64 	%fd1141, [%rd6+5760];
	ld.global.nc.f64 	%fd1140, [%rd6+6912];
	ld.global.nc.f64 	%fd1139, [%rd6+8064];
	ld.global.nc.f64 	%fd1138, [%rd6+9216];
	ld.global.nc.f64 	%fd1137, [%rd6+10368];
	ld.global.nc.f64 	%fd1136, [%rd6+11520];
	ld.global.nc.f64 	%fd1135, [%rd6+12672];
$L__BB309_2:
	setp.gt.u32 	%p5, %r9, 143;
	bar.sync 	0;
	ld.const.f64 	%fd25, [const_oddDofToQuad];
	ld.const.f64 	%fd26, [const_evenDofToQuad];
	ld.const.f64 	%fd27, [const_oddDofToQuad+8];
	ld.const.f64 	%fd28, [const_evenDofToQuad+8];
	ld.const.f64 	%fd29, [const_oddDofToQuad+16];
	ld.const.f64 	%fd30, [const_evenDofToQuad+16];
	ld.const.f64 	%fd31, [const_oddDofToQuad+24];
	ld.const.f64 	%fd32, [const_evenDofToQuad+24];
	ld.const.f64 	%fd33, [const_oddDofToQuad+32];
	ld.const.f64 	%fd34, [const_evenDofToQuad+32];
	ld.const.f64 	%fd35, [const_oddDofToQuad+40];
	ld.const.f64 	%fd36, [const_evenDofToQuad+40];
	ld.const.f64 	%fd37, [const_oddDofToQuad+48];
	ld.const.f64 	%fd38, [const_evenDofToQuad+48];
	ld.const.f64 	%fd39, [const_oddDofToQuad+56];
	ld.const.f64 	%fd40, [const_evenDofToQuad+56];
	ld.const.f64 	%fd41, [const_oddDofToQuad+64];
	ld.const.f64 	%fd42, [const_evenDofToQuad+64];
	ld.const.f64 	%fd43, [const_oddDofToQuad+72];
	ld.const.f64 	%fd44, [const_evenDofToQuad+72];
	ld.const.f64 	%fd45, [const_oddDofToQuad+80];
	ld.const.f64 	%fd46, [const_evenDofToQuad+80];
	ld.const.f64 	%fd47, [const_oddDofToQuad+88];
	ld.const.f64 	%fd48, [const_evenDofToQuad+88];
	ld.const.f64 	%fd49, [const_oddDofToQuad+96];
	mov.u32 	%r12, _ZZ32massMatrixMultiplyConstantKernelILi12ELi13ELi1EEviPKdS1_S1_S1_PdE6s_tmp1;
	mad.lo.s32 	%r13, %r2, 17576, %r12;
	mul.lo.s16 	%rs7, %rs2, 171;
	shr.u16 	%rs8, %rs7, 11;
	cvt.u32.u16 	%r4, %rs8;
	mul.wide.u16 	%r14, %rs8, 104;
	add.s32 	%r5, %r13, %r14;
	mul.wide.u16 	%r15, %rs1, 8;
	add.s32 	%r6, %r5, %r15;
	@%p5 bra 	$L__BB309_4;
	add.f64 	%fd264, %fd1146, %fd1135;
	sub.f64 	%fd265, %fd1146, %fd1135;
	add.f64 	%fd266, %fd1145, %fd1136;
	sub.f64 	%fd267, %fd1145, %fd1136;
	add.f64 	%fd268, %fd1144, %fd1137;
	sub.f64 	%fd269, %fd1144, %fd1137;
	add.f64 	%fd270, %fd1143, %fd1138;
	sub.f64 	%fd271, %fd1143, %fd1138;
	add.f64 	%fd272, %fd1142, %fd1139;
	sub.f64 	%fd273, %fd1142, %fd1139;
	add.f64 	%fd274, %fd1141, %fd1140;
	sub.f64 	%fd275, %fd1141, %fd1140;
	fma.rn.f64 	%fd276, %fd25, %fd264, 0d0000000000000000;
	fma.rn.f64 	%fd277, %fd26, %fd265, 0d0000000000000000;
	fma.rn.f64 	%fd278, %fd27, %fd266, %fd276;
	fma.rn.f64 	%fd279, %fd28, %fd267, %fd277;
	fma.rn.f64 	%fd280, %fd29, %fd268, %fd278;
	fma.rn.f64 	%fd281, %fd30, %fd269, %fd279;
	fma.rn.f64 	%fd282, %fd31, %fd270, %fd280;
	fma.rn.f64 	%fd283, %fd32, %fd271, %fd281;
	fma.rn.f64 	%fd284, %fd33, %fd272, %fd282;
	fma.rn.f64 	%fd285, %fd34, %fd273, %fd283;
	fma.rn.f64 	%fd286, %fd35, %fd274, %fd284;
	fma.rn.f64 	%fd287, %fd36, %fd275, %fd285;
	sub.f64 	%fd288, %fd286, %fd287;
	st.shared.f64 	[%r6+16224], %fd288;
	add.f64 	%fd289, %fd287, %fd286;
	st.shared.f64 	[%r6], %fd289;
	fma.rn.f64 	%fd290, %fd37, %fd264, 0d0000000000000000;
	fma.rn.f64 	%fd291, %fd38, %fd265, 0d0000000000000000;
	fma.rn.f64 	%fd292, %fd39, %fd266, %fd290;
	fma.rn.f64 	%fd293, %fd40, %fd267, %fd291;
	fma.rn.f64 	%fd294, %fd41, %fd268, %fd292;
	fma.rn.f64 	%fd295, %fd42, %fd269, %fd293;
	fma.rn.f64 	%fd296, %fd43, %fd270, %fd294;
	fma.rn.f64 	%fd297, %fd44, %fd271, %fd295;
	fma.rn.f64 	%fd298, %fd45, %fd272, %fd296;
	fma.rn.f64 	%fd299, %fd46, %fd273, %fd297;
	fma.rn.f64 	%fd300, %fd47, %fd274, %fd298;
	fma.rn.f64 	%fd301, %fd48, %fd275, %fd299;
	sub.f64 	%fd302, %fd300, %fd301;
	st.shared.f64 	[%r6+14872], %fd302;
	add.f64 	%fd303, %fd301, %fd300;
	st.shared.f64 	[%r6+1352], %fd303;
	fma.rn.f64 	%fd304, %fd49, %fd264, 0d0000000000000000;
	ld.const.f64 	%fd305, [const_evenDofToQuad+96];
	fma.rn.f64 	%fd306, %fd305, %fd265, 0d0000000000000000;
	ld.const.f64 	%fd307, [const_oddDofToQuad+104];
	fma.rn.f64 	%fd308, %fd307, %fd266, %fd304;
	ld.const.f64 	%fd309, [const_evenDofToQuad+104];
	fma.rn.f64 	%fd310, %fd309, %fd267, %fd306;
	ld.const.f64 	%fd311, [const_oddDofToQuad+112];
	fma.rn.f64 	%fd312, %fd311, %fd268, %fd308;
	ld.const.f64 	%fd313, [const_evenDofToQuad+112];
	fma.rn.f64 	%fd314, %fd313, %fd269, %fd310;
	ld.const.f64 	%fd315, [const_oddDofToQuad+120];
	fma.rn.f64 	%fd316, %fd315, %fd270, %fd312;
	ld.const.f64 	%fd317, [const_evenDofToQuad+120];
	fma.rn.f64 	%fd318, %fd317, %fd271, %fd314;
	ld.const.f64 	%fd319, [const_oddDofToQuad+128];
	fma.rn.f64 	%fd320, %fd319, %fd272, %fd316;
	ld.const.f64 	%fd321, [const_evenDofToQuad+128];
	fma.rn.f64 	%fd322, %fd321, %fd273, %fd318;
	ld.const.f64 	%fd323, [const_oddDofToQuad+136];
	fma.rn.f64 	%fd324, %fd323, %fd274, %fd320;
	ld.const.f64 	%fd325, [const_evenDofToQuad+136];
	fma.rn.f64 	%fd326, %fd325, %fd275, %fd322;
	sub.f64 	%fd327, %fd324, %fd326;
	st.shared.f64 	[%r6+13520], %fd327;
	add.f64 	%fd328, %fd326, %fd324;
	st.shared.f64 	[%r6+2704], %fd328;
	ld.const.f64 	%fd329, [const_oddDofToQuad+144];
	fma.rn.f64 	%fd330, %fd329, %fd264, 0d0000000000000000;
	ld.const.f64 	%fd331, [const_evenDofToQuad+144];
	fma.rn.f64 	%fd332, %fd331, %fd265, 0d0000000000000000;
	ld.const.f64 	%fd333, [const_oddDofToQuad+152];
	fma.rn.f64 	%fd334, %fd333, %fd266, %fd330;
	ld.const.f64 	%fd335, [const_evenDofToQuad+152];
	fma.rn.f64 	%fd336, %fd335, %fd267, %fd332;
	ld.const.f64 	%fd337, [const_oddDofToQuad+160];
	fma.rn.f64 	%fd338, %fd337, %fd268, %fd334;
	ld.const.f64 	%fd339, [const_evenDofToQuad+160];
	fma.rn.f64 	%fd340, %fd339, %fd269, %fd336;
	ld.const.f64 	%fd341, [const_oddDofToQuad+168];
	fma.rn.f64 	%fd342, %fd341, %fd270, %fd338;
	ld.const.f64 	%fd343, [const_evenDofToQuad+168];
	fma.rn.f64 	%fd344, %fd343, %fd271, %fd340;
	ld.const.f64 	%fd345, [const_oddDofToQuad+176];
	fma.rn.f64 	%fd346, %fd345, %fd272, %fd342;
	ld.const.f64 	%fd347, [const_evenDofToQuad+176];
	fma.rn.f64 	%fd348, %fd347, %fd273, %fd344;
	ld.const.f64 	%fd349, [const_oddDofToQuad+184];
	fma.rn.f64 	%fd350, %fd349, %fd274, %fd346;
	ld.const.f64 	%fd351, [const_evenDofToQuad+184];
	fma.rn.f64 	%fd352, %fd351, %fd275, %fd348;
	sub.f64 	%fd353, %fd350, %fd352;
	st.shared.f64 	[%r6+12168], %fd353;
	add.f64 	%fd354, %fd352, %fd350;
	st.shared.f64 	[%r6+4056], %fd354;
	ld.const.f64 	%fd355, [const_oddDofToQuad+192];
	fma.rn.f64 	%fd356, %fd355, %fd264, 0d0000000000000000;
	ld.const.f64 	%fd357, [const_evenDofToQuad+192];
	fma.rn.f64 	%fd358, %fd357, %fd265, 0d0000000000000000;
	ld.const.f64 	%fd359, [const_oddDofToQuad+200];
	fma.rn.f64 	%fd360, %fd359, %fd266, %fd356;
	ld.const.f64 	%fd361, [const_evenDofToQuad+200];
	fma.rn.f64 	%fd362, %fd361, %fd267, %fd358;
	ld.const.f64 	%fd363, [const_oddDofToQuad+208];
	fma.rn.f64 	%fd364, %fd363, %fd268, %fd360;
	ld.const.f64 	%fd365, [const_evenDofToQuad+208];
	fma.rn.f64 	%fd366, %fd365, %fd269, %fd362;
	ld.const.f64 	%fd367, [const_oddDofToQuad+216];
	fma.rn.f64 	%fd368, %fd367, %fd270, %fd364;
	ld.const.f64 	%fd369, [const_evenDofToQuad+216];
	fma.rn.f64 	%fd370, %fd369, %fd271, %fd366;
	ld.const.f64 	%fd371, [const_oddDofToQuad+224];
	fma.rn.f64 	%fd372, %fd371, %fd272, %fd368;
	ld.const.f64 	%fd373, [const_evenDofToQuad+224];
	fma.rn.f64 	%fd374, %fd373, %fd273, %fd370;
	ld.const.f64 	%fd375, [const_oddDofToQuad+232];
	fma.rn.f64 	%fd376, %fd375, %fd274, %fd372;
	ld.const.f64 	%fd377, [const_evenDofToQuad+232];
	fma.rn.f64 	%fd378, %fd377, %fd275, %fd374;
	sub.f64 	%fd379, %fd376, %fd378;
	st.shared.f64 	[%r6+10816], %fd379;
	add.f64 	%fd380, %fd378, %fd376;
	st.shared.f64 	[%r6+5408], %fd380;
	ld.const.f64 	%fd381, [const_oddDofToQuad+240];
	fma.rn.f64 	%fd382, %fd381, %fd264, 0d0000000000000000;
	ld.const.f64 	%fd383, [const_evenDofToQuad+240];
	fma.rn.f64 	%fd384, %fd383, %fd265, 0d0000000000000000;
	ld.const.f64 	%fd385, [const_oddDofToQuad+248];
	fma.rn.f64 	%fd386, %fd385, %fd266, %fd382;
	ld.const.f64 	%fd387, [const_evenDofToQuad+248];
	fma.rn.f64 	%fd388, %fd387, %fd267, %fd384;
	ld.const.f64 	%fd389, [const_oddDofToQuad+256];
	fma.rn.f64 	%fd390, %fd389, %fd268, %fd386;
	ld.const.f64 	%fd391, [const_evenDofToQuad+256];
	fma.rn.f64 	%fd392, %fd391, %fd269, %fd388;
	ld.const.f64 	%fd393, [const_oddDofToQuad+264];
	fma.rn.f64 	%fd394, %fd393, %fd270, %fd390;
	ld.const.f64 	%fd395, [const_evenDofToQuad+264];
	fma.rn.f64 	%fd396, %fd395, %fd271, %fd392;
	ld.const.f64 	%fd397, [const_oddDofToQuad+272];
	fma.rn.f64 	%fd398, %fd397, %fd272, %fd394;
	ld.const.f64 	%fd399, [const_evenDofToQuad+272];
	fma.rn.f64 	%fd400, %fd399, %fd273, %fd396;
	ld.const.f64 	%fd401, [const_oddDofToQuad+280];
	fma.rn.f64 	%fd402, %fd401, %fd274, %fd398;
	ld.const.f64 	%fd403, [const_evenDofToQuad+280];
	fma.rn.f64 	%fd404, %fd403, %fd275, %fd400;
	sub.f64 	%fd405, %fd402, %fd404;
	st.shared.f64 	[%r6+9464], %fd405;
	add.f64 	%fd406, %fd404, %fd402;
	st.shared.f64 	[%r6+6760], %fd406;
	ld.const.f64 	%fd407, [const_oddDofToQuad+288];
	fma.rn.f64 	%fd408, %fd407, %fd264, 0d0000000000000000;
	ld.const.f64 	%fd409, [const_evenDofToQuad+288];
	fma.rn.f64 	%fd410, %fd409, %fd265, 0d0000000000000000;
	ld.const.f64 	%fd411, [const_oddDofToQuad+296];
	fma.rn.f64 	%fd412, %fd411, %fd266, %fd408;
	ld.const.f64 	%fd413, [const_evenDofToQuad+296];
	fma.rn.f64 	%fd414, %fd413, %fd267, %fd410;
	ld.const.f64 	%fd415, [const_oddDofToQuad+304];
	fma.rn.f64 	%fd416, %fd415, %fd268, %fd412;
	ld.const.f64 	%fd417, [const_evenDofToQuad+304];
	fma.rn.f64 	%fd418, %fd417, %fd269, %fd414;
	ld.const.f64 	%fd419, [const_oddDofToQuad+312];
	fma.rn.f64 	%fd420, %fd419, %fd270, %fd416;
	ld.const.f64 	%fd421, [const_evenDofToQuad+312];
	fma.rn.f64 	%fd422, %fd421, %fd271, %fd418;
	ld.const.f64 	%fd423, [const_oddDofToQuad+320];
	fma.rn.f64 	%fd424, %fd423, %fd272, %fd420;
	ld.const.f64 	%fd425, [const_evenDofToQuad+320];
	fma.rn.f64 	%fd426, %fd425, %fd273, %fd422;
	ld.const.f64 	%fd427, [const_oddDofToQuad+328];
	fma.rn.f64 	%fd428, %fd427, %fd274, %fd424;
	ld.const.f64 	%fd429, [const_evenDofToQuad+328];
	fma.rn.f64 	%fd430, %fd429, %fd275, %fd426;
	add.f64 	%fd431, %fd430, %fd428;
	st.shared.f64 	[%r6+8112], %fd431;
$L__BB309_4:
	bar.sync 	0;
	setp.lt.u32 	%p6, %r9, 156;
	mad.lo.s32 	%r16, %r4, 1248, %r5;
	add.s32 	%r7, %r16, %r15;
	@%p6 bra 	$L__BB309_6;
	ld.const.f64 	%fd1205, [const_evenDofToQuad+96];
	ld.const.f64 	%fd1204, [const_oddDofToQuad+104];
	ld.const.f64 	%fd1203, [const_evenDofToQuad+104];
	ld.const.f64 	%fd1202, [const_oddDofToQuad+112];
	ld.const.f64 	%fd1201, [const_evenDofToQuad+112];
	ld.const.f64 	%fd1200, [const_oddDofToQuad+120];
	ld.const.f64 	%fd1199, [const_evenDofToQuad+120];
	ld.const.f64 	%fd1198, [const_oddDofToQuad+128];
	ld.const.f64 	%fd1197, [const_evenDofToQuad+128];
	ld.const.f64 	%fd1196, [const_oddDofToQuad+136];
	ld.const.f64 	%fd1195, [const_evenDofToQuad+136];
	ld.const.f64 	%fd1194, [const_oddDofToQuad+144];
	ld.const.f64 	%fd1193, [const_evenDofToQuad+144];
	ld.const.f64 	%fd1192, [const_oddDofToQuad+152];
	ld.const.f64 	%fd1191, [const_evenDofToQuad+152];
	ld.const.f64 	%fd1190, [const_oddDofToQuad+160];
	ld.const.f64 	%fd1189, [const_evenDofToQuad+160];
	ld.const.f64 	%fd1188, [const_oddDofToQuad+168];
	ld.const.f64 	%fd1187, [const_evenDofToQuad+168];
	ld.const.f64 	%fd1186, [const_oddDofToQuad+176];
	ld.const.f64 	%fd1185, [const_evenDofToQuad+176];
	ld.const.f64 	%fd1184, [const_oddDofToQuad+184];
	ld.const.f64 	%fd1183, [const_evenDofToQuad+184];
	ld.const.f64 	%fd1182, [const_oddDofToQuad+192];
	ld.const.f64 	%fd1181, [const_evenDofToQuad+192];
	ld.const.f64 	%fd1180, [const_oddDofToQuad+200];
	ld.const.f64 	%fd1179, [const_evenDofToQuad+200];
	ld.const.f64 	%fd1178, [const_oddDofToQuad+208];
	ld.const.f64 	%fd1177, [const_evenDofToQuad+208];
	ld.const.f64 	%fd1176, [const_oddDofToQuad+216];
	ld.const.f64 	%fd1175, [const_evenDofToQuad+216];
	ld.const.f64 	%fd1174, [const_oddDofToQuad+224];
	ld.const.f64 	%fd1173, [const_evenDofToQuad+224];
	ld.const.f64 	%fd1172, [const_oddDofToQuad+232];
	ld.const.f64 	%fd1171, [const_evenDofToQuad+232];
	ld.const.f64 	%fd1170, [const_oddDofToQuad+240];
	ld.const.f64 	%fd1169, [const_evenDofToQuad+240];
	ld.const.f64 	%fd1168, [const_oddDofToQuad+248];
	ld.const.f64 	%fd1167, [const_evenDofToQuad+248];
	ld.const.f64 	%fd1166, [const_oddDofToQuad+256];
	ld.const.f64 	%fd1165, [const_evenDofToQuad+256];
	ld.const.f64 	%fd1164, [const_oddDofToQuad+264];
	ld.const.f64 	%fd1163, [const_evenDofToQuad+264];
	ld.const.f64 	%fd1162, [const_oddDofToQuad+272];
	ld.const.f64 	%fd1161, [const_evenDofToQuad+272];
	ld.const.f64 	%fd1160, [const_oddDofToQuad+280];
	ld.const.f64 	%fd1159, [const_evenDofToQuad+280];
	ld.const.f64 	%fd1158, [const_oddDofToQuad+288];
	ld.const.f64 	%fd1157, [const_evenDofToQuad+288];
	ld.const.f64 	%fd1156, [const_oddDofToQuad+296];
	ld.const.f64 	%fd1155, [const_evenDofToQuad+296];
	ld.const.f64 	%fd1154, [const_oddDofToQuad+304];
	ld.const.f64 	%fd1153, [const_evenDofToQuad+304];
	ld.const.f64 	%fd1152, [const_oddDofToQuad+312];
	ld.const.f64 	%fd1151, [const_evenDofToQuad+312];
	ld.const.f64 	%fd1150, [const_oddDofToQuad+320];
	ld.const.f64 	%fd1149, [const_evenDofToQuad+320];
	ld.const.f64 	%fd1148, [const_oddDofToQuad+328];
	ld.const.f64 	%fd1147, [const_evenDofToQuad+328];
	bra.uni 	$L__BB309_7;
$L__BB309_6:
	ld.shared.f64 	%fd432, [%r7];
	ld.shared.f64 	%fd433, [%r7+1144];
	add.f64 	%fd434, %fd432, %fd433;
	sub.f64 	%fd435, %fd432, %fd433;
	ld.shared.f64 	%fd436, [%r7+104];
	ld.shared.f64 	%fd437, [%r7+1040];
	add.f64 	%fd438, %fd436, %fd437;
	sub.f64 	%fd439, %fd436, %fd437;
	ld.shared.f64 	%fd440, [%r7+208];
	ld.shared.f64 	%fd441, [%r7+936];
	add.f64 	%fd442, %fd440, %fd441;
	sub.f64 	%fd443, %fd440, %fd441;
	ld.shared.f64 	%fd444, [%r7+312];
	ld.shared.f64 	%fd445, [%r7+832];
	add.f64 	%fd446, %fd444, %fd445;
	sub.f64 	%fd447, %fd444, %fd445;
	ld.shared.f64 	%fd448, [%r7+416];
	ld.shared.f64 	%fd449, [%r7+728];
	add.f64 	%fd450, %fd448, %fd449;
	sub.f64 	%fd451, %fd448, %fd449;
	ld.shared.f64 	%fd452, [%r7+520];
	ld.shared.f64 	%fd453, [%r7+624];
	add.f64 	%fd454, %fd452, %fd453;
	sub.f64 	%fd455, %fd452, %fd453;
	ld.const.f64 	%fd456, [const_oddDofToQuad];
	fma.rn.f64 	%fd457, %fd456, %fd434, 0d0000000000000000;
	ld.const.f64 	%fd458, [const_evenDofToQuad];
	fma.rn.f64 	%fd459, %fd458, %fd435, 0d0000000000000000;
	ld.const.f64 	%fd460, [const_oddDofToQuad+8];
	fma.rn.f64 	%fd461, %fd460, %fd438, %fd457;
	ld.const.f64 	%fd462, [const_evenDofToQuad+8];
	fma.rn.f64 	%fd463, %fd462, %fd439, %fd459;
	ld.const.f64 	%fd464, [const_oddDofToQuad+16];
	fma.rn.f64 	%fd465, %fd464, %fd442, %fd461;
	ld.const.f64 	%fd466, [const_evenDofToQuad+16];
	fma.rn.f64 	%fd467, %fd466, %fd443, %fd463;
	ld.const.f64 	%fd468, [const_oddDofToQuad+24];
	fma.rn.f64 	%fd469, %fd468, %fd446, %fd465;
	ld.const.f64 	%fd470, [const_evenDofToQuad+24];
	fma.rn.f64 	%fd471, %fd470, %fd447, %fd467;
	ld.const.f64 	%fd472, [const_oddDofToQuad+32];
	fma.rn.f64 	%fd473, %fd472, %fd450, %fd469;
	ld.const.f64 	%fd474, [const_evenDofToQuad+32];
	fma.rn.f64 	%fd475, %fd474, %fd451, %fd471;
	ld.const.f64 	%fd476, [const_oddDofToQuad+40];
	fma.rn.f64 	%fd477, %fd476, %fd454, %fd473;
	ld.const.f64 	%fd478, [const_evenDofToQuad+40];
	fma.rn.f64 	%fd479, %fd478, %fd455, %fd475;
	sub.f64 	%fd480, %fd477, %fd479;
	st.shared.f64 	[%r7+1248], %fd480;
	add.f64 	%fd481, %fd479, %fd477;
	st.shared.f64 	[%r7], %fd481;
	ld.const.f64 	%fd482, [const_oddDofToQuad+48];
	fma.rn.f64 	%fd483, %fd482, %fd434, 0d0000000000000000;
	ld.const.f64 	%fd484, [const_evenDofToQuad+48];
	fma.rn.f64 	%fd485, %fd484, %fd435, 0d0000000000000000;
	ld.const.f64 	%fd486, [const_oddDofToQuad+56];
	fma.rn.f64 	%fd487, %fd486, %fd438, %fd483;
	ld.const.f64 	%fd488, [const_evenDofToQuad+56];
	fma.rn.f64 	%fd489, %fd488, %fd439, %fd485;
	ld.const.f64 	%fd490, [const_oddDofToQuad+64];
	fma.rn.f64 	%fd491, %fd490, %fd442, %fd487;
	ld.const.f64 	%fd492, [const_evenDofToQuad+64];
	fma.rn.f64 	%fd493, %fd492, %fd443, %fd489;
	ld.const.f64 	%fd494, [const_oddDofToQuad+72];
	fma.rn.f64 	%fd495, %fd494, %fd446, %fd491;
	ld.const.f64 	%fd496, [const_evenDofToQuad+72];
	fma.rn.f64 	%fd497, %fd496, %fd447, %fd493;
	ld.const.f64 	%fd498, [const_oddDofToQuad+80];
	fma.rn.f64 	%fd499, %fd498, %fd450, %fd495;
	ld.const.f64 	%fd500, [const_evenDofToQuad+80];
	fma.rn.f64 	%fd501, %fd500, %fd451, %fd497;
	ld.const.f64 	%fd502, [const_oddDofToQuad+88];
	fma.rn.f64 	%fd503, %fd502, %fd454, %fd499;
	ld.const.f64 	%fd504, [const_evenDofToQuad+88];
	fma.rn.f64 	%fd505, %fd504, %fd455, %fd501;
	sub.f64 	%fd506, %fd503, %fd505;
	st.shared.f64 	[%r7+1144], %fd506;
	add.f64 	%fd507, %fd505, %fd503;
	st.shared.f64 	[%r7+104], %fd507;
	ld.const.f64 	%fd508, [const_oddDofToQuad+96];
	fma.rn.f64 	%fd509, %fd508, %fd434, 0d0000000000000000;
	ld.const.f64 	%fd1205, [const_evenDofToQuad+96];
	fma.rn.f64 	%fd510, %fd1205, %fd435, 0d0000000000000000;
	ld.const.f64 	%fd1204, [const_oddDofToQuad+104];
	fma.rn.f64 	%fd511, %fd1204, %fd438, %fd509;
	ld.const.f64 	%fd1203, [const_evenDofToQuad+104];
	fma.rn.f64 	%fd512, %fd1203, %fd439, %fd510;
	ld.const.f64 	%fd1202, [const_oddDofToQuad+112];
	fma.rn.f64 	%fd513, %fd1202, %fd442, %fd511;
	ld.const.f64 	%fd1201, [const_evenDofToQuad+112];
	fma.rn.f64 	%fd514, %fd1201, %fd443, %fd512;
	ld.const.f64 	%fd1200, [const_oddDofToQuad+120];
	fma.rn.f64 	%fd515, %fd1200, %fd446, %fd513;
	ld.const.f64 	%fd1199, [const_evenDofToQuad+120];
	fma.rn.f64 	%fd516, %fd1199, %fd447, %fd514;
	ld.const.f64 	%fd1198, [const_oddDofToQuad+128];
	fma.rn.f64 	%fd517, %fd1198, %fd450, %fd515;
	ld.const.f64 	%fd1197, [const_evenDofToQuad+128];
	fma.rn.f64 	%fd518, %fd1197, %fd451, %fd516;
	ld.const.f64 	%fd1196, [const_oddDofToQuad+136];
	fma.rn.f64 	%fd519, %fd1196, %fd454, %fd517;
	ld.const.f64 	%fd1195, [const_evenDofToQuad+136];
	fma.rn.f64 	%fd520, %fd1195, %fd455, %fd518;
	sub.f64 	%fd521, %fd519, %fd520;
	st.shared.f64 	[%r7+1040], %fd521;
	add.f64 	%fd522, %fd520, %fd519;
	st.shared.f64 	[%r7+208], %fd522;
	ld.const.f64 	%fd1194, [const_oddDofToQuad+144];
	fma.rn.f64 	%fd523, %fd1194, %fd434, 0d0000000000000000;
	ld.const.f64 	%fd1193, [const_evenDofToQuad+144];
	fma.rn.f64 	%fd524, %fd1193, %fd435, 0d0000000000000000;
	ld.const.f64 	%fd1192, [const_oddDofToQuad+152];
	fma.rn.f64 	%fd525, %fd1192, %fd438, %fd523;
	ld.const.f64 	%fd1191, [const_evenDofToQuad+152];
	fma.rn.f64 	%fd526, %fd1191, %fd439, %fd524;
	ld.const.f64 	%fd1190, [const_oddDofToQuad+160];
	fma.rn.f64 	%fd527, %fd1190, %fd442, %fd525;
	ld.const.f64 	%fd1189, [const_evenDofToQuad+160];
	fma.rn.f64 	%fd528, %fd1189, %fd443, %fd526;
	ld.const.f64 	%fd1188, [const_oddDofToQuad+168];
	fma.rn.f64 	%fd529, %fd1188, %fd446, %fd527;
	ld.const.f64 	%fd1187, [const_evenDofToQuad+168];
	fma.rn.f64 	%fd530, %fd1187, %fd447, %fd528;
	ld.const.f64 	%fd1186, [const_oddDofToQuad+176];
	fma.rn.f64 	%fd531, %fd1186, %fd450, %fd529;
	ld.const.f64 	%fd1185, [const_evenDofToQuad+176];
	fma.rn.f64 	%fd532, %fd1185, %fd451, %fd530;
	ld.const.f64 	%fd1184, [const_oddDofToQuad+184];
	fma.rn.f64 	%fd533, %fd1184, %fd454, %fd531;
	ld.const.f64 	%fd1183, [const_evenDofToQuad+184];
	fma.rn.f64 	%fd534, %fd1183, %fd455, %fd532;
	sub.f64 	%fd535, %fd533, %fd534;
	st.shared.f64 	[%r7+936], %fd535;
	add.f64 	%fd536, %fd534, %fd533;
	st.shared.f64 	[%r7+312], %fd536;
	ld.const.f64 	%fd1182, [const_oddDofToQuad+192];
	fma.rn.f64 	%fd537, %fd1182, %fd434, 0d0000000000000000;
	ld.const.f64 	%fd1181, [const_evenDofToQuad+192];
	fma.rn.f64 	%fd538, %fd1181, %fd435, 0d0000000000000000;
	ld.const.f64 	%fd1180, [const_oddDofToQuad+200];
	fma.rn.f64 	%fd539, %fd1180, %fd438, %fd537;
	ld.const.f64 	%fd1179, [const_evenDofToQuad+200];
	fma.rn.f64 	%fd540, %fd1179, %fd439, %fd538;
	ld.const.f64 	%fd1178, [const_oddDofToQuad+208];
	fma.rn.f64 	%fd541, %fd1178, %fd442, %fd539;
	ld.const.f64 	%fd1177, [const_evenDofToQuad+208];
	fma.rn.f64 	%fd542, %fd1177, %fd443, %fd540;
	ld.const.f64 	%fd1176, [const_oddDofToQuad+216];
	fma.rn.f64 	%fd543, %fd1176, %fd446, %fd541;
	ld.const.f64 	%fd1175, [const_evenDofToQuad+216];
	fma.rn.f64 	%fd544, %fd1175, %fd447, %fd542;
	ld.const.f64 	%fd1174, [const_oddDofToQuad+224];
	fma.rn.f64 	%fd545, %fd1174, %fd450, %fd543;
	ld.const.f64 	%fd1173, [const_evenDofToQuad+224];
	fma.rn.f64 	%fd546, %fd1173, %fd451, %fd544;
	ld.const.f64 	%fd1172, [const_oddDofToQuad+232];
	fma.rn.f64 	%fd547, %fd1172, %fd454, %fd545;
	ld.const.f64 	%fd1171, [const_evenDofToQuad+232];
	fma.rn.f64 	%fd548, %fd1171, %fd455, %fd546;
	sub.f64 	%fd549, %fd547, %fd548;
	st.shared.f64 	[%r7+832], %fd549;
	add.f64 	%fd550, %fd548, %fd547;
	st.shared.f64 	[%r7+416], %fd550;
	ld.const.f64 	%fd1170, [const_oddDofToQuad+240];
	fma.rn.f64 	%fd551, %fd1170, %fd434, 0d0000000000000000;
	ld.const.f64 	%fd1169, [const_evenDofToQuad+240];
	fma.rn.f64 	%fd552, %fd1169, %fd435, 0d0000000000000000;
	ld.const.f64 	%fd1168, [const_oddDofToQuad+248];
	fma.rn.f64 	%fd553, %fd1168, %fd438, %fd551;
	ld.const.f64 	%fd1167, [const_evenDofToQuad+248];
	fma.rn.f64 	%fd554, %fd1167, %fd439, %fd552;
	ld.const.f64 	%fd1166, [const_oddDofToQuad+256];
	fma.rn.f64 	%fd555, %fd1166, %fd442, %fd553;
	ld.const.f64 	%fd1165, [const_evenDofToQuad+256];
	fma.rn.f64 	%fd556, %fd1165, %fd443, %fd554;
	ld.const.f64 	%fd1164, [const_oddDofToQuad+264];
	fma.rn.f64 	%fd557, %fd1164, %fd446, %fd555;
	ld.const.f64 	%fd1163, [const_evenDofToQuad+264];
	fma.rn.f64 	%fd558, %fd1163, %fd447, %fd556;
	ld.const.f64 	%fd1162, [const_oddDofToQuad+272];
	fma.rn.f64 	%fd559, %fd1162, %fd450, %fd557;
	ld.const.f64 	%fd1161, [const_evenDofToQuad+272];
	fma.rn.f64 	%fd560, %fd1161, %fd451, %fd558;
	ld.const.f64 	%fd1160, [const_oddDofToQuad+280];
	fma.rn.f64 	%fd561, %fd1160, %fd454, %fd559;
	ld.const.f64 	%fd1159, [const_evenDofToQuad+280];
	fma.rn.f64 	%fd562, %fd1159, %fd455, %fd560;
	sub.f64 	%fd563, %fd561, %fd562;
	st.shared.f64 	[%r7+728], %fd563;
	add.f64 	%fd564, %fd562, %fd561;
	st.shared.f64 	[%r7+520], %fd564;
	ld.const.f64 	%fd1158, [const_oddDofToQuad+288];
	fma.rn.f64 	%fd565, %fd1158, %fd434, 0d0000000000000000;
	ld.const.f64 	%fd1157, [const_evenDofToQuad+288];
	fma.rn.f64 	%fd566, %fd1157, %fd435, 0d0000000000000000;
	ld.const.f64 	%fd1156, [const_oddDofToQuad+296];
	fma.rn.f64 	%fd567, %fd1156, %fd438, %fd565;
	ld.const.f64 	%fd1155, [const_evenDofToQuad+296];
	fma.rn.f64 	%fd568, %fd1155, %fd439, %fd566;
	ld.const.f64 	%fd1154, [const_oddDofToQuad+304];
	fma.rn.f64 	%fd569, %fd1154, %fd442, %fd567;
	ld.const.f64 	%fd1153, [const_evenDofToQuad+304];
	fma.rn.f64 	%fd570, %fd1153, %fd443, %fd568;
	ld.const.f64 	%fd1152, [const_oddDofToQuad+312];
	fma.rn.f64 	%fd571, %fd1152, %fd446, %fd569;
	ld.const.f64 	%fd1151, [const_evenDofToQuad+312];
	fma.rn.f64 	%fd572, %fd1151, %fd447, %fd570;
	ld.const.f64 	%fd1150, [const_oddDofToQuad+320];
	fma.rn.f64 	%fd573, %fd1150, %fd450, %fd571;
	ld.const.f64 	%fd1149, [const_evenDofToQuad+320];
	fma.rn.f64 	%fd574, %fd1149, %fd451, %fd572;
	ld.const.f64 	%fd1148, [const_oddDofToQuad+328];
	fma.rn.f64 	%fd575, %fd1148, %fd454, %fd573;
	ld.const.f64 	%fd1147, [const_evenDofToQuad+328];
	fma.rn.f64 	%fd576, %fd1147, %fd455, %fd574;
	add.f64 	%fd577, %fd576, %fd575;
	st.shared.f64 	[%r7+624], %fd577;
$L__BB309_7:
	ld.param.u64 	%rd13, [_Z32massMatrixMultiplyConstantKernelILi12ELi13ELi1EEviPKdS1_S1_S1_Pd_param_1];
	mov.u32 	%r18, %tid.x;
	setp.gt.u32 	%p7, %r18, 155;
	bar.sync 	0;
	cvt.u16.u32 	%rs9, %r18;
	mul.hi.u16 	%rs10, %rs9, 5042;
	mul.lo.s16 	%rs11, %rs10, 13;
	sub.s16 	%rs12, %rs9, %rs11;
	mov.u32 	%r19, %tid.y;
	mov.u32 	%r20, _ZZ32massMatrixMultiplyConstantKernelILi12ELi13ELi1EEviPKdS1_S1_S1_PdE6s_tmp1;
	mad.lo.s32 	%r21, %r19, 17576, %r20;
	mul.wide.u16 	%r22, %rs10, 1352;
	add.s32 	%r23, %r21, %r22;
	mul.wide.u16 	%r24, %rs12, 104;
	add.s32 	%r25, %r23, %r24;
	ld.shared.f64 	%fd578, [%r25];
	ld.shared.f64 	%fd579, [%r25+88];
	add.f64 	%fd580, %fd578, %fd579;
	sub.f64 	%fd581, %fd578, %fd579;
	ld.shared.f64 	%fd582, [%r25+8];
	ld.shared.f64 	%fd583, [%r25+80];
	add.f64 	%fd584, %fd582, %fd583;
	sub.f64 	%fd585, %fd582, %fd583;
	ld.shared.f64 	%fd586, [%r25+16];
	ld.shared.f64 	%fd587, [%r25+72];
	add.f64 	%fd588, %fd586, %fd587;
	sub.f64 	%fd589, %fd586, %fd587;
	ld.shared.f64 	%fd590, [%r25+24];
	ld.shared.f64 	%fd591, [%r25+64];
	add.f64 	%fd592, %fd590, %fd591;
	sub.f64 	%fd593, %fd590, %fd591;
	ld.shared.f64 	%fd594, [%r25+32];
	ld.shared.f64 	%fd595, [%r25+56];
	add.f64 	%fd596, %fd594, %fd595;
	sub.f64 	%fd597, %fd594, %fd595;
	ld.shared.f64 	%fd598, [%r25+40];
	ld.shared.f64 	%fd599, [%r25+48];
	add.f64 	%fd600, %fd598, %fd599;
	sub.f64 	%fd601, %fd598, %fd599;
	mov.u32 	%r26, %ctaid.x;
	add.s32 	%r27, %r26, %r19;
	mov.b32 	%r28, {%rs12, %rs10};
	mov.b32 	%r29, 12;
	mov.b32 	%r30, 43277;
	dp2a.lo.u32.u32 	%r31, %r28, %r30, %r29;
	mad.lo.s32 	%r32, %r27, 2197, %r31;
	ld.const.f64 	%fd602, [const_oddDofToQuad];
	fma.rn.f64 	%fd603, %fd602, %fd580, 0d0000000000000000;
	ld.const.f64 	%fd604, [const_evenDofToQuad];
	fma.rn.f64 	%fd605, %fd604, %fd581, 0d0000000000000000;
	ld.const.f64 	%fd606, [const_oddDofToQuad+8];
	fma.rn.f64 	%fd607, %fd606, %fd584, %fd603;
	ld.const.f64 	%fd608, [const_evenDofToQuad+8];
	fma.rn.f64 	%fd609, %fd608, %fd585, %fd605;
	ld.const.f64 	%fd610, [const_oddDofToQuad+16];
	fma.rn.f64 	%fd611, %fd610, %fd588, %fd607;
	ld.const.f64 	%fd612, [const_evenDofToQuad+16];
	fma.rn.f64 	%fd613, %fd612, %fd589, %fd609;
	ld.const.f64 	%fd614, [const_oddDofToQuad+24];
	fma.rn.f64 	%fd615, %fd614, %fd592, %fd611;
	ld.const.f64 	%fd616, [const_evenDofToQuad+24];
	fma.rn.f64 	%fd617, %fd616, %fd593, %fd613;
	ld.const.f64 	%fd618, [const_oddDofToQuad+32];
	fma.rn.f64 	%fd619, %fd618, %fd596, %fd615;
	ld.const.f64 	%fd620, [const_evenDofToQuad+32];
	fma.rn.f64 	%fd621, %fd620, %fd597, %fd617;
	ld.const.f64 	%fd622, [const_oddDofToQuad+40];
	fma.rn.f64 	%fd623, %fd622, %fd600, %fd619;
	ld.const.f64 	%fd624, [const_evenDofToQuad+40];
	fma.rn.f64 	%fd625, %fd624, %fd601, %fd621;
	cvta.to.global.u64 	%rd7, %rd13;
	mul.wide.s32 	%rd8, %r32, 8;
	add.s64 	%rd9, %rd7, %rd8;
	ld.global.nc.f64 	%fd626, [%rd9];
	ld.global.nc.f64 	%fd627, [%rd9+-96];
	sub.f64 	%fd628, %fd623, %fd625;
	mul.f64 	%fd629, %fd628, %fd626;
	add.f64 	%fd630, %fd623, %fd625;
	mul.f64 	%fd1217, %fd630, %fd627;
	ld.const.f64 	%fd631, [const_oddDofToQuad+48];
	fma.rn.f64 	%fd632, %fd631, %fd580, 0d0000000000000000;
	ld.const.f64 	%fd633, [const_evenDofToQuad+48];
	fma.rn.f64 	%fd634, %fd633, %fd581, 0d0000000000000000;
	ld.const.f64 	%fd635, [const_oddDofToQuad+56];
	fma.rn.f64 	%fd636, %fd635, %fd584, %fd632;
	ld.const.f64 	%fd637, [const_evenDofToQuad+56];
	fma.rn.f64 	%fd638, %fd637, %fd585, %fd634;
	ld.const.f64 	%fd639, [const_oddDofToQuad+64];
	fma.rn.f64 	%fd640, %fd639, %fd588, %fd636;
	ld.const.f64 	%fd641, [const_evenDofToQuad+64];
	fma.rn.f64 	%fd642, %fd641, %fd589, %fd638;
	ld.const.f64 	%fd643, [const_oddDofToQuad+72];
	fma.rn.f64 	%fd644, %fd643, %fd592, %fd640;
	ld.const.f64 	%fd645, [const_evenDofToQuad+72];
	fma.rn.f64 	%fd646, %fd645, %fd593, %fd642;
	ld.const.f64 	%fd647, [const_oddDofToQuad+80];
	fma.rn.f64 	%fd648, %fd647, %fd596, %fd644;
	ld.const.f64 	%fd649, [const_evenDofToQuad+80];
	fma.rn.f64 	%fd650, %fd649, %fd597, %fd646;
	ld.const.f64 	%fd651, [const_oddDofToQuad+88];
	fma.rn.f64 	%fd652, %fd651, %fd600, %fd648;
	ld.const.f64 	%fd653, [const_evenDofToQuad+88];
	fma.rn.f64 	%fd654, %fd653, %fd601, %fd650;
	ld.global.nc.f64 	%fd655, [%rd9+-8];
	ld.global.nc.f64 	%fd656, [%rd9+-88];
	sub.f64 	%fd657, %fd652, %fd654;
	mul.f64 	%fd1206, %fd657, %fd655;
	add.f64 	%fd658, %fd652, %fd654;
	mul.f64 	%fd1216, %fd658, %fd656;
	ld.const.f64 	%fd659, [const_oddDofToQuad+96];
	fma.rn.f64 	%fd660, %fd659, %fd580, 0d0000000000000000;
	fma.rn.f64 	%fd661, %fd1205, %fd581, 0d0000000000000000;
	fma.rn.f64 	%fd662, %fd1204, %fd584, %fd660;
	fma.rn.f64 	%fd663, %fd1203, %fd585, %fd661;
	fma.rn.f64 	%fd664, %fd1202, %fd588, %fd662;
	fma.rn.f64 	%fd665, %fd1201, %fd589, %fd663;
	fma.rn.f64 	%fd666, %fd1200, %fd592, %fd664;
	fma.rn.f64 	%fd667, %fd1199, %fd593, %fd665;
	fma.rn.f64 	%fd668, %fd1198, %fd596, %fd666;
	fma.rn.f64 	%fd669, %fd1197, %fd597, %fd667;
	fma.rn.f64 	%fd670, %fd1196, %fd600, %fd668;
	fma.rn.f64 	%fd671, %fd1195, %fd601, %fd669;
	ld.global.nc.f64 	%fd672, [%rd9+-16];
	ld.global.nc.f64 	%fd673, [%rd9+-80];
	sub.f64 	%fd674, %fd670, %fd671;
	mul.f64 	%fd1207, %fd674, %fd672;
	add.f64 	%fd675, %fd670, %fd671;
	mul.f64 	%fd1215, %fd675, %fd673;
	fma.rn.f64 	%fd676, %fd1194, %fd580, 0d0000000000000000;
	fma.rn.f64 	%fd677, %fd1193, %fd581, 0d0000000000000000;
	fma.rn.f64 	%fd678, %fd1192, %fd584, %fd676;
	fma.rn.f64 	%fd679, %fd1191, %fd585, %fd677;
	fma.rn.f64 	%fd680, %fd1190, %fd588, %fd678;
	fma.rn.f64 	%fd681, %fd1189, %fd589, %fd679;
	fma.rn.f64 	%fd682, %fd1188, %fd592, %fd680;
	fma.rn.f64 	%fd683, %fd1187, %fd593, %fd681;
	fma.rn.f64 	%fd684, %fd1186, %fd596, %fd682;
	fma.rn.f64 	%fd685, %fd1185, %fd597, %fd683;
	fma.rn.f64 	%fd686, %fd1184, %fd600, %fd684;
	fma.rn.f64 	%fd687, %fd1183, %fd601, %fd685;
	ld.global.nc.f64 	%fd688, [%rd9+-24];
	ld.global.nc.f64 	%fd689, [%rd9+-72];
	sub.f64 	%fd690, %fd686, %fd687;
	mul.f64 	%fd1208, %fd690, %fd688;
	add.f64 	%fd691, %fd686, %fd687;
	mul.f64 	%fd1214, %fd691, %fd689;
	fma.rn.f64 	%fd692, %fd1182, %fd580, 0d0000000000000000;
	fma.rn.f64 	%fd693, %fd1181, %fd581, 0d0000000000000000;
	fma.rn.f64 	%fd694, %fd1180, %fd584, %fd692;
	fma.rn.f64 	%fd695, %fd1179, %fd585, %fd693;
	fma.rn.f64 	%fd696, %fd1178, %fd588, %fd694;
	fma.rn.f64 	%fd697, %fd1177, %fd589, %fd695;
	fma.rn.f64 	%fd698, %fd1176, %fd592, %fd696;
	fma.rn.f64 	%fd699, %fd1175, %fd593, %fd697;
	fma.rn.f64 	%fd700, %fd1174, %fd596, %fd698;
	fma.rn.f64 	%fd701, %fd1173, %fd597, %fd699;
	fma.rn.f64 	%fd702, %fd1172, %fd600, %fd700;
	fma.rn.f64 	%fd703, %fd1171, %fd601, %fd701;
	ld.global.nc.f64 	%fd704, [%rd9+-32];
	ld.global.nc.f64 	%fd705, [%rd9+-64];
	sub.f64 	%fd706, %fd702, %fd703;
	mul.f64 	%fd1209, %fd706, %fd704;
	add.f64 	%fd707, %fd702, %fd703;
	mul.f64 	%fd1213, %fd707, %fd705;
	fma.rn.f64 	%fd708, %fd1170, %fd580, 0d0000000000000000;
	fma.rn.f64 	%fd709, %fd1169, %fd581, 0d0000000000000000;
	fma.rn.f64 	%fd710, %fd1168, %fd584, %fd708;
	fma.rn.f64 	%fd711, %fd1167, %fd585, %fd709;
	fma.rn.f64 	%fd712, %fd1166, %fd588, %fd710;
	fma.rn.f64 	%fd713, %fd1165, %fd589, %fd711;
	fma.rn.f64 	%fd714, %fd1164, %fd592, %fd712;
	fma.rn.f64 	%fd715, %fd1163, %fd593, %fd713;
	fma.rn.f64 	%fd716, %fd1162, %fd596, %fd714;
	fma.rn.f64 	%fd717, %fd1161, %fd597, %fd715;
	fma.rn.f64 	%fd718, %fd1160, %fd600, %fd716;
	fma.rn.f64 	%fd719, %fd1159, %fd601, %fd717;
	ld.global.nc.f64 	%fd720, [%rd9+-40];
	ld.global.nc.f64 	%fd721, [%rd9+-56];
	sub.f64 	%fd722, %fd718, %fd719;
	mul.f64 	%fd1210, %fd722, %fd720;
	add.f64 	%fd723, %fd718, %fd719;
	mul.f64 	%fd1212, %fd723, %fd721;
	fma.rn.f64 	%fd724, %fd1158, %fd580, 0d0000000000000000;
	fma.rn.f64 	%fd725, %fd1157, %fd581, 0d0000000000000000;
	fma.rn.f64 	%fd726, %fd1156, %fd584, %fd724;
	fma.rn.f64 	%fd727, %fd1155, %fd585, %fd725;
	fma.rn.f64 	%fd728, %fd1154, %fd588, %fd726;
	fma.rn.f64 	%fd729, %fd1153, %fd589, %fd727;
	fma.rn.f64 	%fd730, %fd1152, %fd592, %fd728;
	fma.rn.f64 	%fd731, %fd1151, %fd593, %fd729;
	fma.rn.f64 	%fd732, %fd1150, %fd596, %fd730;
	fma.rn.f64 	%fd733, %fd1149, %fd597, %fd731;
	fma.rn.f64 	%fd734, %fd1148, %fd600, %fd732;
	fma.rn.f64 	%fd735, %fd1147, %fd601, %fd733;
	ld.global.nc.f64 	%fd736, [%rd9+-48];
	add.f64 	%fd737, %fd734, %fd735;
	mul.f64 	%fd1211, %fd737, %fd736;
	bar.sync 	0;
	add.f64 	%fd738, %fd1217, %fd629;
	sub.f64 	%fd739, %fd1217, %fd629;
	add.f64 	%fd740, %fd1216, %fd1206;
	sub.f64 	%fd741, %fd1216, %fd1206;
	add.f64 	%fd742, %fd1215, %fd1207;
	sub.f64 	%fd743, %fd1215, %fd1207;
	add.f64 	%fd744, %fd1214, %fd1208;
	sub.f64 	%fd745, %fd1214, %fd1208;
	add.f64 	%fd746, %fd1213, %fd1209;
	sub.f64 	%fd747, %fd1213, %fd1209;
	add.f64 	%fd748, %fd1212, %fd1210;
	sub.f64 	%fd749, %fd1212, %fd1210;
	add.f64 	%fd750, %fd1211, %fd1211;
	sub.f64 	%fd751, %fd1211, %fd1211;
	mul.f64 	%fd752, %fd750, 0d3FE0000000000000;
	fma.rn.f64 	%fd753, %fd602, %fd738, 0d0000000000000000;
	fma.rn.f64 	%fd754, %fd604, %fd739, 0d0000000000000000;
	fma.rn.f64 	%fd755, %fd631, %fd740, %fd753;
	fma.rn.f64 	%fd756, %fd633, %fd741, %fd754;
	fma.rn.f64 	%fd757, %fd659, %fd742, %fd755;
	fma.rn.f64 	%fd758, %fd1205, %fd743, %fd756;
	fma.rn.f64 	%fd759, %fd1194, %fd744, %fd757;
	fma.rn.f64 	%fd760, %fd1193, %fd745, %fd758;
	fma.rn.f64 	%fd761, %fd1182, %fd746, %fd759;
	fma.rn.f64 	%fd762, %fd1181, %fd747, %fd760;
	fma.rn.f64 	%fd763, %fd1170, %fd748, %fd761;
	fma.rn.f64 	%fd764, %fd1169, %fd749, %fd762;
	fma.rn.f64 	%fd765, %fd1158, %fd752, %fd763;
	fma.rn.f64 	%fd766, %fd1157, %fd751, %fd764;
	sub.f64 	%fd767, %fd765, %fd766;
	st.shared.f64 	[%r25+88], %fd767;
	add.f64 	%fd768, %fd765, %fd766;
	st.shared.f64 	[%r25], %fd768;
	fma.rn.f64 	%fd769, %fd606, %fd738, 0d0000000000000000;
	fma.rn.f64 	%fd770, %fd608, %fd739, 0d0000000000000000;
	fma.rn.f64 	%fd771, %fd635, %fd740, %fd769;
	fma.rn.f64 	%fd772, %fd637, %fd741, %fd770;
	fma.rn.f64 	%fd773, %fd1204, %fd742, %fd771;
	fma.rn.f64 	%fd774, %fd1203, %fd743, %fd772;
	fma.rn.f64 	%fd775, %fd1192, %fd744, %fd773;
	fma.rn.f64 	%fd776, %fd1191, %fd745, %fd774;
	fma.rn.f64 	%fd777, %fd1180, %fd746, %fd775;
	fma.rn.f64 	%fd778, %fd1179, %fd747, %fd776;
	fma.rn.f64 	%fd779, %fd1168, %fd748, %fd777;
	fma.rn.f64 	%fd780, %fd1167, %fd749, %fd778;
	fma.rn.f64 	%fd781, %fd1156, %fd752, %fd779;
	fma.rn.f64 	%fd782, %fd1155, %fd751, %fd780;
	sub.f64 	%fd783, %fd781, %fd782;
	st.shared.f64 	[%r25+80], %fd783;
	add.f64 	%fd784, %fd781, %fd782;
	st.shared.f64 	[%r25+8], %fd784;
	fma.rn.f64 	%fd785, %fd610, %fd738, 0d0000000000000000;
	fma.rn.f64 	%fd786, %fd612, %fd739, 0d0000000000000000;
	fma.rn.f64 	%fd787, %fd639, %fd740, %fd785;
	fma.rn.f64 	%fd788, %fd641, %fd741, %fd786;
	fma.rn.f64 	%fd789, %fd1202, %fd742, %fd787;
	fma.rn.f64 	%fd790, %fd1201, %fd743, %fd788;
	fma.rn.f64 	%fd791, %fd1190, %fd744, %fd789;
	fma.rn.f64 	%fd792, %fd1189, %fd745, %fd790;
	fma.rn.f64 	%fd793, %fd1178, %fd746, %fd791;
	fma.rn.f64 	%fd794, %fd1177, %fd747, %fd792;
	fma.rn.f64 	%fd795, %fd1166, %fd748, %fd793;
	fma.rn.f64 	%fd796, %fd1165, %fd749, %fd794;
	fma.rn.f64 	%fd797, %fd1154, %fd752, %fd795;
	fma.rn.f64 	%fd798, %fd1153, %fd751, %fd796;
	sub.f64 	%fd799, %fd797, %fd798;
	st.shared.f64 	[%r25+72], %fd799;
	add.f64 	%fd800, %fd797, %fd798;
	st.shared.f64 	[%r25+16], %fd800;
	fma.rn.f64 	%fd801, %fd614, %fd738, 0d0000000000000000;
	fma.rn.f64 	%fd802, %fd616, %fd739, 0d0000000000000000;
	fma.rn.f64 	%fd803, %fd643, %fd740, %fd801;
	fma.rn.f64 	%fd804, %fd645, %fd741, %fd802;
	fma.rn.f64 	%fd805, %fd1200, %fd742, %fd803;
	fma.rn.f64 	%fd806, %fd1199, %fd743, %fd804;
	fma.rn.f64 	%fd807, %fd1188, %fd744, %fd805;
	fma.rn.f64 	%fd808, %fd1187, %fd745, %fd806;
	fma.rn.f64 	%fd809, %fd1176, %fd746, %fd807;
	fma.rn.f64 	%fd810, %fd1175, %fd747, %fd808;
	fma.rn.f64 	%fd811, %fd1164, %fd748, %fd809;
	fma.rn.f64 	%fd812, %fd1163, %fd749, %fd810;
	fma.rn.f64 	%fd813, %fd1152, %fd752, %fd811;
	fma.rn.f64 	%fd814, %fd1151, %fd751, %fd812;
	sub.f64 	%fd815, %fd813, %fd814;
	st.shared.f64 	[%r25+64], %fd815;
	add.f64 	%fd816, %fd813, %fd814;
	st.shared.f64 	[%r25+24], %fd816;
	fma.rn.f64 	%fd817, %fd618, %fd738, 0d0000000000000000;
	fma.rn.f64 	%fd818, %fd620, %fd739, 0d0000000000000000;
	fma.rn.f64 	%fd819, %fd647, %fd740, %fd817;
	fma.rn.f64 	%fd820, %fd649, %fd741, %fd818;
	fma.rn.f64 	%fd821, %fd1198, %fd742, %fd819;
	fma.rn.f64 	%fd822, %fd1197, %fd743, %fd820;
	fma.rn.f64 	%fd823, %fd1186, %fd744, %fd821;
	fma.rn.f64 	%fd824, %fd1185, %fd745, %fd822;
	fma.rn.f64 	%fd825, %fd1174, %fd746, %fd823;
	fma.rn.f64 	%fd826, %fd1173, %fd747, %fd824;
	fma.rn.f64 	%fd827, %fd1162, %fd748, %fd825;
	fma.rn.f64 	%fd828, %fd1161, %fd749, %fd826;
	fma.rn.f64 	%fd829, %fd1150, %fd752, %fd827;
	fma.rn.f64 	%fd830, %fd1149, %fd751, %fd828;
	sub.f64 	%fd831, %fd829, %fd830;
	st.shared.f64 	[%r25+56], %fd831;
	add.f64 	%fd832, %fd829, %fd830;
	st.shared.f64 	[%r25+32], %fd832;
	fma.rn.f64 	%fd833, %fd622, %fd738, 0d0000000000000000;
	fma.rn.f64 	%fd834, %fd624, %fd739, 0d0000000000000000;
	fma.rn.f64 	%fd835, %fd651, %fd740, %fd833;
	fma.rn.f64 	%fd836, %fd653, %fd741, %fd834;
	fma.rn.f64 	%fd837, %fd1196, %fd742, %fd835;
	fma.rn.f64 	%fd838, %fd1195, %fd743, %fd836;
	fma.rn.f64 	%fd839, %fd1184, %fd744, %fd837;
	fma.rn.f64 	%fd840, %fd1183, %fd745, %fd838;
	fma.rn.f64 	%fd841, %fd1172, %fd746, %fd839;
	fma.rn.f64 	%fd842, %fd1171, %fd747, %fd840;
	fma.rn.f64 	%fd843, %fd1160, %fd748, %fd841;
	fma.rn.f64 	%fd844, %fd1159, %fd749, %fd842;
	fma.rn.f64 	%fd845, %fd1148, %fd752, %fd843;
	fma.rn.f64 	%fd846, %fd1147, %fd751, %fd844;
	sub.f64 	%fd847, %fd845, %fd846;
	st.shared.f64 	[%r25+48], %fd847;
	add.f64 	%fd848, %fd845, %fd846;
	st.shared.f64 	[%r25+40], %fd848;
	bar.sync 	0;
	@%p7 bra 	$L__BB309_9;
	ld.shared.f64 	%fd849, [%r7];
	ld.shared.f64 	%fd850, [%r7+1248];
	add.f64 	%fd851, %fd849, %fd850;
	sub.f64 	%fd852, %fd849, %fd850;
	ld.shared.f64 	%fd853, [%r7+104];
	ld.shared.f64 	%fd854, [%r7+1144];
	add.f64 	%fd855, %fd853, %fd854;
	sub.f64 	%fd856, %fd853, %fd854;
	ld.shared.f64 	%fd857, [%r7+208];
	ld.shared.f64 	%fd858, [%r7+1040];
	add.f64 	%fd859, %fd857, %fd858;
	sub.f64 	%fd860, %fd857, %fd858;
	ld.shared.f64 	%fd861, [%r7+312];
	ld.shared.f64 	%fd862, [%r7+936];
	add.f64 	%fd863, %fd861, %fd862;
	sub.f64 	%fd864, %fd861, %fd862;
	ld.shared.f64 	%fd865, [%r7+416];
	ld.shared.f64 	%fd866, [%r7+832];
	add.f64 	%fd867, %fd865, %fd866;
	sub.f64 	%fd868, %fd865, %fd866;
	ld.shared.f64 	%fd869, [%r7+520];
	ld.shared.f64 	%fd870, [%r7+728];
	add.f64 	%fd871, %fd869, %fd870;
	sub.f64 	%fd872, %fd869, %fd870;
	ld.shared.f64 	%fd873, [%r7+624];
	add.f64 	%fd874, %fd873, %fd873;
	sub.f64 	%fd875, %fd873, %fd873;
	mul.f64 	%fd876, %fd874, 0d3FE0000000000000;
	ld.const.f64 	%fd877, [const_oddDofToQuad];
	fma.rn.f64 	%fd878, %fd877, %fd851, 0d0000000000000000;
	ld.const.f64 	%fd879, [const_evenDofToQuad];
	fma.rn.f64 	%fd880, %fd879, %fd852, 0d0000000000000000;
	ld.const.f64 	%fd881, [const_oddDofToQuad+48];
	fma.rn.f64 	%fd882, %fd881, %fd855, %fd878;
	ld.const.f64 	%fd883, [const_evenDofToQuad+48];
	fma.rn.f64 	%fd884, %fd883, %fd856, %fd880;
	ld.const.f64 	%fd885, [const_oddDofToQuad+96];
	fma.rn.f64 	%fd886, %fd885, %fd859, %fd882;
	fma.rn.f64 	%fd887, %fd1205, %fd860, %fd884;
	fma.rn.f64 	%fd888, %fd1194, %fd863, %fd886;
	fma.rn.f64 	%fd889, %fd1193, %fd864, %fd887;
	fma.rn.f64 	%fd890, %fd1182, %fd867, %fd888;
	fma.rn.f64 	%fd891, %fd1181, %fd868, %fd889;
	fma.rn.f64 	%fd892, %fd1170, %fd871, %fd890;
	fma.rn.f64 	%fd893, %fd1169, %fd872, %fd891;
	fma.rn.f64 	%fd894, %fd1158, %fd876, %fd892;
	fma.rn.f64 	%fd895, %fd1157, %fd875, %fd893;
	sub.f64 	%fd896, %fd894, %fd895;
	st.shared.f64 	[%r7+1144], %fd896;
	add.f64 	%fd897, %fd894, %fd895;
	st.shared.f64 	[%r7], %fd897;
	ld.const.f64 	%fd898, [const_oddDofToQuad+8];
	fma.rn.f64 	%fd899, %fd898, %fd851, 0d0000000000000000;
	ld.const.f64 	%fd900, [const_evenDofToQuad+8];
	fma.rn.f64 	%fd901, %fd900, %fd852, 0d0000000000000000;
	ld.const.f64 	%fd902, [const_oddDofToQuad+56];
	fma.rn.f64 	%fd903, %fd902, %fd855, %fd899;
	ld.const.f64 	%fd904, [const_evenDofToQuad+56];
	fma.rn.f64 	%fd905, %fd904, %fd856, %fd901;
	fma.rn.f64 	%fd906, %fd1204, %fd859, %fd903;
	fma.rn.f64 	%fd907, %fd1203, %fd860, %fd905;
	fma.rn.f64 	%fd908, %fd1192, %fd863, %fd906;
	fma.rn.f64 	%fd909, %fd1191, %fd864, %fd907;
	fma.rn.f64 	%fd910, %fd1180, %fd867, %fd908;
	fma.rn.f64 	%fd911, %fd1179, %fd868, %fd909;
	fma.rn.f64 	%fd912, %fd1168, %fd871, %fd910;
	fma.rn.f64 	%fd913, %fd1167, %fd872, %fd911;
	fma.rn.f64 	%fd914, %fd1156, %fd876, %fd912;
	fma.rn.f64 	%fd915, %fd1155, %fd875, %fd913;
	sub.f64 	%fd916, %fd914, %fd915;
	st.shared.f64 	[%r7+1040], %fd916;
	add.f64 	%fd917, %fd914, %fd915;
	st.shared.f64 	[%r7+104], %fd917;
	ld.const.f64 	%fd918, [const_oddDofToQuad+16];
	fma.rn.f64 	%fd919, %fd918, %fd851, 0d0000000000000000;
	ld.const.f64 	%fd920, [const_evenDofToQuad+16];
	fma.rn.f64 	%fd921, %fd920, %fd852, 0d0000000000000000;
	ld.const.f64 	%fd922, [const_oddDofToQuad+64];
	fma.rn.f64 	%fd923, %fd922, %fd855, %fd919;
	ld.const.f64 	%fd924, [const_evenDofToQuad+64];
	fma.rn.f64 	%fd925, %fd924, %fd856, %fd921;
	fma.rn.f64 	%fd926, %fd1202, %fd859, %fd923;
	fma.rn.f64 	%fd927, %fd1201, %fd860, %fd925;
	fma.rn.f64 	%fd928, %fd1190, %fd863, %fd926;
	fma.rn.f64 	%fd929, %fd1189, %fd864, %fd927;
	fma.rn.f64 	%fd930, %fd1178, %fd867, %fd928;
	fma.rn.f64 	%fd931, %fd1177, %fd868, %fd929;
	fma.rn.f64 	%fd932, %fd1166, %fd871, %fd930;
	fma.rn.f64 	%fd933, %fd1165, %fd872, %fd931;
	fma.rn.f64 	%fd934, %fd1154, %fd876, %fd932;
	fma.rn.f64 	%fd935, %fd1153, %fd875, %fd933;
	sub.f64 	%fd936, %fd934, %fd935;
	st.shared.f64 	[%r7+936], %fd936;
	add.f64 	%fd937, %fd934, %fd935;
	st.shared.f64 	[%r7+208], %fd937;
	ld.const.f64 	%fd938, [const_oddDofToQuad+24];
	fma.rn.f64 	%fd939, %fd938, %fd851, 0d0000000000000000;
	ld.const.f64 	%fd940, [const_evenDofToQuad+24];
	fma.rn.f64 	%fd941, %fd940, %fd852, 0d0000000000000000;
	ld.const.f64 	%fd942, [const_oddDofToQuad+72];
	fma.rn.f64 	%fd943, %fd942, %fd855, %fd939;
	ld.const.f64 	%fd944, [const_evenDofToQuad+72];
	fma.rn.f64 	%fd945, %fd944, %fd856, %fd941;
	fma.rn.f64 	%fd946, %fd1200, %fd859, %fd943;
	fma.rn.f64 	%fd947, %fd1199, %fd860, %fd945;
	fma.rn.f64 	%fd948, %fd1188, %fd863, %fd946;
	fma.rn.f64 	%fd949, %fd1187, %fd864, %fd947;
	fma.rn.f64 	%fd950, %fd1176, %fd867, %fd948;
	fma.rn.f64 	%fd951, %fd1175, %fd868, %fd949;
	fma.rn.f64 	%fd952, %fd1164, %fd871, %fd950;
	fma.rn.f64 	%fd953, %fd1163, %fd872, %fd951;
	fma.rn.f64 	%fd954, %fd1152, %fd876, %fd952;
	fma.rn.f64 	%fd955, %fd1151, %fd875, %fd953;
	sub.f64 	%fd956, %fd954, %fd955;
	st.shared.f64 	[%r7+832], %fd956;
	add.f64 	%fd957, %fd954, %fd955;
	st.shared.f64 	[%r7+312], %fd957;
	ld.const.f64 	%fd958, [const_oddDofToQuad+32];
	fma.rn.f64 	%fd959, %fd958, %fd851, 0d0000000000000000;
	ld.const.f64 	%fd960, [const_evenDofToQuad+32];
	fma.rn.f64 	%fd961, %fd960, %fd852, 0d0000000000000000;
	ld.const.f64 	%fd962, [const_oddDofToQuad+80];
	fma.rn.f64 	%fd963, %fd962, %fd855, %fd959;
	ld.const.f64 	%fd964, [const_evenDofToQuad+80];
	fma.rn.f64 	%fd965, %fd964, %fd856, %fd961;
	fma.rn.f64 	%fd966, %fd1198, %fd859, %fd963;
	fma.rn.f64 	%fd967, %fd1197, %fd860, %fd965;
	fma.rn.f64 	%fd968, %fd1186, %fd863, %fd966;
	fma.rn.f64 	%fd969, %fd1185, %fd864, %fd967;
	fma.rn.f64 	%fd970, %fd1174, %fd867, %fd968;
	fma.rn.f64 	%fd971, %fd1173, %fd868, %fd969;
	fma.rn.f64 	%fd972, %fd1162, %fd871, %fd970;
	fma.rn.f64 	%fd973, %fd1161, %fd872, %fd971;
	fma.rn.f64 	%fd974, %fd1150, %fd876, %fd972;
	fma.rn.f64 	%fd975, %fd1149, %fd875, %fd973;
	sub.f64 	%fd976, %fd974, %fd975;
	st.shared.f64 	[%r7+728], %fd976;
	add.f64 	%fd977, %fd974, %fd975;
	st.shared.f64 	[%r7+416], %fd977;
	ld.const.f64 	%fd978, [const_oddDofToQuad+40];
	fma.rn.f64 	%fd979, %fd978, %fd851, 0d0000000000000000;
	ld.const.f64 	%fd980, [const_evenDofToQuad+40];
	fma.rn.f64 	%fd981, %fd980, %fd852, 0d0000000000000000;
	ld.const.f64 	%fd982, [const_oddDofToQuad+88];
	fma.rn.f64 	%fd983, %fd982, %fd855, %fd979;
	ld.const.f64 	%fd984, [const_evenDofToQuad+88];
	fma.rn.f64 	%fd985, %fd984, %fd856, %fd981;
	fma.rn.f64 	%fd986, %fd1196, %fd859, %fd983;
	fma.rn.f64 	%fd987, %fd1195, %fd860, %fd985;
	fma.rn.f64 	%fd988, %fd1184, %fd863, %fd986;
	fma.rn.f64 	%fd989, %fd1183, %fd864, %fd987;
	fma.rn.f64 	%fd990, %fd1172, %fd867, %fd988;
	fma.rn.f64 	%fd991, %fd1171, %fd868, %fd989;
	fma.rn.f64 	%fd992, %fd1160, %fd871, %fd990;
	fma.rn.f64 	%fd993, %fd1159, %fd872, %fd991;
	fma.rn.f64 	%fd994, %fd1148, %fd876, %fd992;
	fma.rn.f64 	%fd995, %fd1147, %fd875, %fd993;
	sub.f64 	%fd996, %fd994, %fd995;
	st.shared.f64 	[%r7+624], %fd996;
	add.f64 	%fd997, %fd994, %fd995;
	st.shared.f64 	[%r7+520], %fd997;
$L__BB309_9:
	mov.u32 	%r33, %tid.x;
	setp.gt.u32 	%p8, %r33, 143;
	bar.sync 	0;
	@%p8 bra 	$L__BB309_11;
	ld.shared.f64 	%fd998, [%r6];
	ld.shared.f64 	%fd999, [%r6+16224];
	add.f64 	%fd1000, %fd998, %fd999;
	sub.f64 	%fd1001, %fd998, %fd999;
	ld.shared.f64 	%fd1002, [%r6+1352];
	ld.shared.f64 	%fd1003, [%r6+14872];
	add.f64 	%fd1004, %fd1002, %fd1003;
	sub.f64 	%fd1005, %fd1002, %fd1003;
	ld.shared.f64 	%fd1006, [%r6+2704];
	ld.shared.f64 	%fd1007, [%r6+13520];
	add.f64 	%fd1008, %fd1006, %fd1007;
	sub.f64 	%fd1009, %fd1006, %fd1007;
	ld.shared.f64 	%fd1010, [%r6+4056];
	ld.shared.f64 	%fd1011, [%r6+12168];
	add.f64 	%fd1012, %fd1010, %fd1011;
	sub.f64 	%fd1013, %fd1010, %fd1011;
	ld.shared.f64 	%fd1014, [%r6+5408];
	ld.shared.f64 	%fd1015, [%r6+10816];
	add.f64 	%fd1016, %fd1014, %fd1015;
	sub.f64 	%fd1017, %fd1014, %fd1015;
	ld.shared.f64 	%fd1018, [%r6+6760];
	ld.shared.f64 	%fd1019, [%r6+9464];
	add.f64 	%fd1020, %fd1018, %fd1019;
	sub.f64 	%fd1021, %fd1018, %fd1019;
	ld.shared.f64 	%fd1022, [%r6+8112];
	add.f64 	%fd1023, %fd1022, %fd1022;
	sub.f64 	%fd1024, %fd1022, %fd1022;
	mul.f64 	%fd1025, %fd1023, 0d3FE0000000000000;
	ld.const.f64 	%fd1026, [const_oddDofToQuad];
	fma.rn.f64 	%fd1027, %fd1026, %fd1000, 0d0000000000000000;
	ld.const.f64 	%fd1028, [const_evenDofToQuad];
	fma.rn.f64 	%fd1029, %fd1028, %fd1001, 0d0000000000000000;
	ld.const.f64 	%fd1030, [const_oddDofToQuad+48];
	fma.rn.f64 	%fd1031, %fd1030, %fd1004, %fd1027;
	ld.const.f64 	%fd1032, [const_evenDofToQuad+48];
	fma.rn.f64 	%fd1033, %fd1032, %fd1005, %fd1029;
	ld.const.f64 	%fd1034, [const_oddDofToQuad+96];
	fma.rn.f64 	%fd1035, %fd1034, %fd1008, %fd1031;
	fma.rn.f64 	%fd1036, %fd1205, %fd1009, %fd1033;
	fma.rn.f64 	%fd1037, %fd1194, %fd1012, %fd1035;
	fma.rn.f64 	%fd1038, %fd1193, %fd1013, %fd1036;
	fma.rn.f64 	%fd1039, %fd1182, %fd1016, %fd1037;
	fma.rn.f64 	%fd1040, %fd1181, %fd1017, %fd1038;
	fma.rn.f64 	%fd1041, %fd1170, %fd1020, %fd1039;
	fma.rn.f64 	%fd1042, %fd1169, %fd1021, %fd1040;
	fma.rn.f64 	%fd1043, %fd1158, %fd1025, %fd1041;
	fma.rn.f64 	%fd1044, %fd1157, %fd1024, %fd1042;
	sub.f64 	%fd1206, %fd1043, %fd1044;
	add.f64 	%fd1217, %fd1043, %fd1044;
	ld.const.f64 	%fd1045, [const_oddDofToQuad+8];
	fma.rn.f64 	%fd1046, %fd1045, %fd1000, 0d0000000000000000;
	ld.const.f64 	%fd1047, [const_evenDofToQuad+8];
	fma.rn.f64 	%fd1048, %fd1047, %fd1001, 0d0000000000000000;
	ld.const.f64 	%fd1049, [const_oddDofToQuad+56];
	fma.rn.f64 	%fd1050, %fd1049, %fd1004, %fd1046;
	ld.const.f64 	%fd1051, [const_evenDofToQuad+56];
	fma.rn.f64 	%fd1052, %fd1051, %fd1005, %fd1048;
	fma.rn.f64 	%fd1053, %fd1204, %fd1008, %fd1050;
	fma.rn.f64 	%fd1054, %fd1203, %fd1009, %fd1052;
	fma.rn.f64 	%fd1055, %fd1192, %fd1012, %fd1053;
	fma.rn.f64 	%fd1056, %fd1191, %fd1013, %fd1054;
	fma.rn.f64 	%fd1057, %fd1180, %fd1016, %fd1055;
	fma.rn.f64 	%fd1058, %fd1179, %fd1017, %fd1056;
	fma.rn.f64 	%fd1059, %fd1168, %fd1020, %fd1057;
	fma.rn.f64 	%fd1060, %fd1167, %fd1021, %fd1058;
	fma.rn.f64 	%fd1061, %fd1156, %fd1025, %fd1059;
	fma.rn.f64 	%fd1062, %fd1155, %fd1024, %fd1060;
	sub.f64 	%fd1207, %fd1061, %fd1062;
	add.f64 	%fd1216, %fd1061, %fd1062;
	ld.const.f64 	%fd1063, [const_oddDofToQuad+16];
	fma.rn.f64 	%fd1064, %fd1063, %fd1000, 0d0000000000000000;
	ld.const.f64 	%fd1065, [const_evenDofToQuad+16];
	fma.rn.f64 	%fd1066, %fd1065, %fd1001, 0d0000000000000000;
	ld.const.f64 	%fd1067, [const_oddDofToQuad+64];
	fma.rn.f64 	%fd1068, %fd1067, %fd1004, %fd1064;
	ld.const.f64 	%fd1069, [const_evenDofToQuad+64];
	fma.rn.f64 	%fd1070, %fd1069, %fd1005, %fd1066;
	fma.rn.f64 	%fd1071, %fd1202, %fd1008, %fd1068;
	fma.rn.f64 	%fd1072, %fd1201, %fd1009, %fd1070;
	fma.rn.f64 	%fd1073, %fd1190, %fd1012, %fd1071;
	fma.rn.f64 	%fd1074, %fd1189, %fd1013, %fd1072;
	fma.rn.f64 	%fd1075, %fd1178, %fd1016, %fd1073;
	fma.rn.f64 	%fd1076, %fd1177, %fd1017, %fd1074;
	fma.rn.f64 	%fd1077, %fd1166, %fd1020, %fd1075;
	fma.rn.f64 	%fd1078, %fd1165, %fd1021, %fd1076;
	fma.rn.f64 	%fd1079, %fd1154, %fd1025, %fd1077;
	fma.rn.f64 	%fd1080, %fd1153, %fd1024, %fd1078;
	sub.f64 	%fd1208, %fd1079, %fd1080;
	add.f64 	%fd1215, %fd1079, %fd1080;
	ld.const.f64 	%fd1081, [const_oddDofToQuad+24];
	fma.rn.f64 	%fd1082, %fd1081, %fd1000, 0d0000000000000000;
	ld.const.f64 	%fd1083, [const_evenDofToQuad+24];
	fma.rn.f64 	%fd1084, %fd1083, %fd1001, 0d0000000000000000;
	ld.const.f64 	%fd1085, [const_oddDofToQuad+72];
	fma.rn.f64 	%fd1086, %fd1085, %fd1004, %fd1082;
	ld.const.f64 	%fd1087, [const_evenDofToQuad+72];
	fma.rn.f64 	%fd1088, %fd1087, %fd1005, %fd1084;
	fma.rn.f64 	%fd1089, %fd1200, %fd1008, %fd1086;
	fma.rn.f64 	%fd1090, %fd1199, %fd1009, %fd1088;
	fma.rn.f64 	%fd1091, %fd1188, %fd1012, %fd1089;
	fma.rn.f64 	%fd1092, %fd1187, %fd1013, %fd1090;
	fma.rn.f64 	%fd1093, %fd1176, %fd1016, %fd1091;
	fma.rn.f64 	%fd1094, %fd1175, %fd1017, %fd1092;
	fma.rn.f64 	%fd1095, %fd1164, %fd1020, %fd1093;
	fma.rn.f64 	%fd1096, %fd1163, %fd1021, %fd1094;
	fma.rn.f64 	%fd1097, %fd1152, %fd1025, %fd1095;
	fma.rn.f64 	%fd1098, %fd1151, %fd1024, %fd1096;
	sub.f64 	%fd1209, %fd1097, %fd1098;
	add.f64 	%fd1214, %fd1097, %fd1098;
	ld.const.f64 	%fd1099, [const_oddDofToQuad+32];
	fma.rn.f64 	%fd1100, %fd1099, %fd1000, 0d0000000000000000;
	ld.const.f64 	%fd1101, [const_evenDofToQuad+32];
	fma.rn.f64 	%fd1102, %fd1101, %fd1001, 0d0000000000000000;
	ld.const.f64 	%fd1103, [const_oddDofToQuad+80];
	fma.rn.f64 	%fd1104, %fd1103, %fd1004, %fd1100;
	ld.const.f64 	%fd1105, [const_evenDofToQuad+80];
	fma.rn.f64 	%fd1106, %fd1105, %fd1005, %fd1102;
	fma.rn.f64 	%fd1107, %fd1198, %fd1008, %fd1104;
	fma.rn.f64 	%fd1108, %fd1197, %fd1009, %fd1106;
	fma.rn.f64 	%fd1109, %fd1186, %fd1012, %fd1107;
	fma.rn.f64 	%fd1110, %fd1185, %fd1013, %fd1108;
	fma.rn.f64 	%fd1111, %fd1174, %fd1016, %fd1109;
	fma.rn.f64 	%fd1112, %fd1173, %fd1017, %fd1110;
	fma.rn.f64 	%fd1113, %fd1162, %fd1020, %fd1111;
	fma.rn.f64 	%fd1114, %fd1161, %fd1021, %fd1112;
	fma.rn.f64 	%fd1115, %fd1150, %fd1025, %fd1113;
	fma.rn.f64 	%fd1116, %fd1149, %fd1024, %fd1114;
	sub.f64 	%fd1210, %fd1115, %fd1116;
	add.f64 	%fd1213, %fd1115, %fd1116;
	ld.const.f64 	%fd1117, [const_oddDofToQuad+40];
	fma.rn.f64 	%fd1118, %fd1117, %fd1000, 0d0000000000000000;
	ld.const.f64 	%fd1119, [const_evenDofToQuad+40];
	fma.rn.f64 	%fd1120, %fd1119, %fd1001, 0d0000000000000000;
	ld.const.f64 	%fd1121, [const_oddDofToQuad+88];
	fma.rn.f64 	%fd1122, %fd1121, %fd1004, %fd1118;
	ld.const.f64 	%fd1123, [const_evenDofToQuad+88];
	fma.rn.f64 	%fd1124, %fd1123, %fd1005, %fd1120;
	fma.rn.f64 	%fd1125, %fd1196, %fd1008, %fd1122;
	fma.rn.f64 	%fd1126, %fd1195, %fd1009, %fd1124;
	fma.rn.f64 	%fd1127, %fd1184, %fd1012, %fd1125;
	fma.rn.f64 	%fd1128, %fd1183, %fd1013, %fd1126;
	fma.rn.f64 	%fd1129, %fd1172, %fd1016, %fd1127;
	fma.rn.f64 	%fd1130, %fd1171, %fd1017, %fd1128;
	fma.rn.f64 	%fd1131, %fd1160, %fd1020, %fd1129;
	fma.rn.f64 	%fd1132, %fd1159, %fd1021, %fd1130;
	fma.rn.f64 	%fd1133, %fd1148, %fd1025, %fd1131;
	fma.rn.f64 	%fd1134, %fd1147, %fd1024, %fd1132;
	sub.f64 	%fd1211, %fd1133, %fd1134;
	add.f64 	%fd1212, %fd1133, %fd1134;
$L__BB309_11:
	bar.sync 	0;
	@%p4 bra 	$L__BB309_13;
	ld.param.u64 	%rd14, [_Z32massMatrixMultiplyConstantKernelILi12ELi13ELi1EEviPKdS1_S1_S1_Pd_param_5];
	mov.u32 	%r34, %ctaid.x;
	mov.u32 	%r35, %tid.y;
	add.s32 	%r36, %r34, %r35;
	mov.u32 	%r37, %tid.x;
	mad.lo.s32 	%r38, %r36, 1728, %r37;
	cvta.to.global.u64 	%rd10, %rd14;
	mul.wide.s32 	%rd11, %r38, 8;
	add.s64 	%rd12, %rd10, %rd11;
	st.global.f64 	[%rd12], %fd1217;
	st.global.f64 	[%rd12+1152], %fd1216;
	st.global.f64 	[%rd12+2304], %fd1215;
	st.global.f64 	[%rd12+3456], %fd1214;
	st.global.f64 	[%rd12+4608], %fd1213;
	st.global.f64 	[%rd12+5760], %fd1212;
	st.global.f64 	[%rd12+6912], %fd1211;
	st.global.f64 	[%rd12+8064], %fd1210;
	st.global.f64 	[%rd12+9216], %fd1209;
	st.global.f64 	[%rd12+10368], %fd1208;
	st.global.f64 	[%rd12+11520], %fd1207;
	st.global.f64 	[%rd12+12672], %fd1206;
$L__BB309_13:
	ret;

}
	// .globl	_Z30massMatrixMultiplySharedKernelILi12ELi13ELi1EEviPKdS1_S1_S1_Pd
.visible .entry _Z30massMatrixMultiplySharedKernelILi12ELi13ELi1EEviPKdS1_S1_S1_Pd(
	.param .u32 _Z30massMatrixMultiplySharedKernelILi12ELi13ELi1EEviPKdS1_S1_S1_Pd_param_0,
	.param .u64 .ptr .align 1 _Z30massMatrixMultiplySharedKernelILi12ELi13ELi1EEviPKdS1_S1_S1_Pd_param_1,
	.param .u64 .ptr .align 1 _Z30massMatrixMultiplySharedKernelILi12ELi13ELi1EEviPKdS1_S1_S1_Pd_param_2,
	.param .u64 .ptr .align 1 _Z30massMatrixMultiplySharedKernelILi12ELi13ELi1EEviPKdS1_S1_S1_Pd_param_3,
	.param .u64 .ptr .align 1 _Z30massMatrixMultiplySharedKernelILi12ELi13ELi1EEviPKdS1_S1_S1_Pd_param_4,
	.param .u64 .ptr .align 1 _Z30massMatrixMultiplySharedKernelILi12ELi13ELi1EEviPKdS1_S1_S1_Pd_param_5
)
{
	.reg .pred 	%p<13>;
	.reg .b16 	%rs<13>;
	.reg .b32 	%r<44>;
	.reg .b64 	%rd<22>;
	.reg .b64 	%fd<1120>;
	// demoted variable
	.shared .align 8 .b8 _ZZ30massMatrixMultiplySharedKernelILi12ELi13ELi1EEviPKdS1_S1_S1_PdE6s_tmp1[17576];
	// demoted variable
	.shared .align 8 .b8 _ZZ30massMatrixMultiplySharedKernelILi12ELi13ELi1EEviPKdS1_S1_S1_PdE14s_oddDofToQuad[336];
	// demoted variable
	.shared .align 8 .b8 _ZZ30massMatrixMultiplySharedKernelILi12ELi13ELi1EEviPKdS1_S1_S1_PdE15s_evenDofToQuad[336];
	ld.param.u32 	%r8, [_Z30massMatrixMultiplySharedKernelILi12ELi13ELi1EEviPKdS1_S1_S1_Pd_param_0];
	ld.param.u64 	%rd2, [_Z30massMatrixMultiplySharedKernelILi12ELi13ELi1EEviPKdS1_S1_S1_Pd_param_2];
	ld.param.u64 	%rd3, [_Z30massMatrixMultiplySharedKernelILi12ELi13ELi1EEviPKdS1_S1_S1_Pd_param_3];
	ld.param.u64 	%rd4, [_Z30massMatrixMultiplySharedKernelILi12ELi13ELi1EEviPKdS1_S1_S1_Pd_param_4];
	mov.u32 	%r9, %tid.x;
	mov.u32 	%r2, %tid.y;
	mov.u32 	%r10, %ctaid.x;
	add.s32 	%r3, %r10, %r2;
	cvt.u16.u32 	%rs2, %r9;
	mul.hi.u16 	%rs3, %rs2, -21845;
	shr.u16 	%rs4, %rs3, 3;
	mul.lo.s16 	%rs5, %rs4, 12;
	sub.s16 	%rs1, %rs2, %rs5;
	setp.lt.s32 	%p2, %r3, %r8;
	setp.lt.u32 	%p3, %r9, 144;
	and.pred  	%p1, %p2, %p3;
	not.pred 	%p4, %p1;
	@%p4 bra 	$L__BB310_2;
	cvta.to.global.u64 	%rd6, %rd4;
	mad.lo.s32 	%r11, %r3, 1728, %r9;
	mul.wide.s32 	%rd7, %r11, 8;
	add.s64 	%rd8, %rd6, %rd7;
	ld.global.nc.f64 	%fd1048, [%rd8];
	ld.global.nc.f64 	%fd1047, [%rd8+1152];
	ld.global.nc.f64 	%fd1046, [%rd8+2304];
	ld.global.nc.f64 	%fd1045, [%rd8+3456];
	ld.global.nc.f64 	%fd1044, [%rd8+4608];
	ld.global.nc.f64 	%fd1043, [%rd8+5760];
	ld.global.nc.f64 	%fd1042, [%rd8+6912];
	ld.global.nc.f64 	%fd1041, [%rd8+8064];
	ld.global.nc.f64 	%fd1040, [%rd8+9216];
	ld.global.nc.f64 	%fd1039, [%rd8+10368];
	ld.global.nc.f64 	%fd1038, [%rd8+11520];
	ld.global.nc.f64 	%fd1037, [%rd8+12672];
$L__BB310_2:
	setp.ne.s32 	%p5, %r2, 0;
	setp.gt.u32 	%p6, %r9, 41;
	or.pred  	%p7, %p5, %p6;
	@%p7 bra 	$L__BB310_4;
	cvta.to.global.u64 	%rd9, %rd2;
	mul.wide.u32 	%rd10, %r9, 8;
	add.s64 	%rd11, %rd9, %rd10;
	ld.global.nc.f64 	%fd264, [%rd11];
	shl.b32 	%r12, %r9, 3;
	mov.u32 	%r13, _ZZ30massMatrixMultiplySharedKernelILi12ELi13ELi1EEviPKdS1_S1_S1_PdE14s_oddDofToQuad;
	add.s32 	%r14, %r13, %r12;
	st.shared.f64 	[%r14], %fd264;
	cvta.to.global.u64 	%rd12, %rd3;
	add.s64 	%rd13, %rd12, %rd10;
	ld.global.nc.f64 	%fd265, [%rd13];
	mov.u32 	%r15, _ZZ30massMatrixMultiplySharedKernelILi12ELi13ELi1EEviPKdS1_S1_S1_PdE15s_evenDofToQuad;
	add.s32 	%r16, %r15, %r12;
	st.shared.f64 	[%r16], %fd265;
$L__BB310_4:
	setp.gt.u32 	%p8, %r9, 143;
	bar.sync 	0;
	ld.shared.f64 	%fd25, [_ZZ30massMatrixMultiplySharedKernelILi12ELi13ELi1EEviPKdS1_S1_S1_PdE14s_oddDofToQuad];
	ld.shared.f64 	%fd26, [_ZZ30massMatrixMultiplySharedKernelILi12ELi13ELi1EEviPKdS1_S1_S1_PdE15s_evenDofToQuad];
	ld.shared.f64 	%fd27, [_ZZ30massMatrixMultiplySharedKernelILi12ELi13ELi1EEviPKdS1_S1_S1_PdE14s_oddDofToQuad+8];
	ld.shared.f64 	%fd28, [_ZZ30massMatrixMultiplySharedKernelILi12ELi13ELi1EEviPKdS1_S1_S1_PdE15s_evenDofToQuad+8];
	ld.shared.f64 	%fd29, [_ZZ30massMatrixMultiplySharedKernelILi12ELi13ELi1EEviPKdS1_S1_S1_PdE14s_oddDofToQuad+16];
	ld.shared.f64 	%fd30, [_ZZ30massMatrixMultiplySharedKernelILi12ELi13ELi1EEviPKdS1_S1_S1_PdE15s_evenDofToQuad+16];
	ld.shared.f64 	%fd31, [_ZZ30massMatrixMultiplySharedKernelILi12ELi13ELi1EEviPKdS1_S1_S1_PdE14s_oddDofToQuad+24];
	ld.shared.f64 	%fd32, [_ZZ30massMatrixMultiplySharedKernelILi12ELi13ELi1EEviPKdS1_S1_S1_PdE15s_evenDofToQuad+24];
	ld.shared.f64 	%fd33, [_ZZ30massMatrixMultiplySharedKernelILi12ELi13ELi1EEviPKdS1_S1_S1_PdE14s_oddDofToQuad+32];
	ld.shared.f64 	%fd34, [_ZZ30massMatrixMultiplySharedKernelILi12ELi13ELi1EEviPKdS1_S1_S1_PdE15s_evenDofToQuad+32];
	ld.shared.f64 	%fd35, [_ZZ30massMatrixMultiplySharedKernelILi12ELi13ELi1EEviPKdS1_S1_S1_PdE14s_oddDofToQuad+40];
	ld.shared.f64 	%fd36, [_ZZ30massMatrixMultiplySharedKernelILi12ELi13ELi1EEviPKdS1_S1_S1_PdE15s_evenDofToQuad+40];
	ld.shared.f64 	%fd37, [_ZZ30massMatrixMultiplySharedKernelILi12ELi13ELi1EEviPKdS1_S1_S1_PdE14s_oddDofToQuad+48];
	ld.shared.f64 	%fd38, [_ZZ30massMatrixMultiplySharedKernelILi12ELi13ELi1EEviPKdS1_S1_S1_PdE15s_evenDofToQuad+48];
	ld.shared.f64 	%fd39, [_ZZ30massMatrixMultiplySharedKernelILi12ELi13ELi1EEviPKdS1_S1_S1_PdE14s_oddDofToQuad+56];
	ld.shared.f64 	%fd40, [_ZZ30massMatrixMultiplySharedKernelILi12ELi13ELi1EEviPKdS1_S1_S1_PdE15s_evenDofToQuad+56];
	ld.shared.f64 	%fd41, [_ZZ30massMatrixMultiplySharedKernelILi12ELi13ELi1EEviPKdS1_S1_S1_PdE14s_oddDofToQuad+64];
	ld.shared.f64 	%fd42, [_ZZ30massMatrixMultiplySharedKernelILi12ELi13ELi1EEviPKdS1_S1_S1_PdE15s_evenDofToQuad+64];
	ld.shared.f64 	%fd43, [_ZZ30massMatrixMultiplySharedKernelILi12ELi13ELi1EEviPKdS1_S1_S1_PdE14s_oddDofToQuad+72];
	ld.shared.f64 	%fd44, [_ZZ30massMatrixMultiplySharedKernelILi12ELi13ELi1EEviPKdS1_S1_S1_PdE15s_evenDofToQuad+72];
	ld.shared.f64 	%fd45, [_ZZ30massMatrixMultiplySharedKernelILi12ELi13ELi1EEviPKdS1_S1_S1_PdE14s_oddDofToQuad+80];
	ld.shared.f64 	%fd46, [_ZZ30massMatrixMultiplySharedKernelILi12ELi13ELi1EEviPKdS1_S1_S1_PdE15s_evenDofToQuad+80];
	ld.shared.f64 	%fd47, [_ZZ30massMatrixMultiplySharedKernelILi12ELi13ELi1EEviPKdS1_S1_S1_PdE14s_oddDofToQuad+88];
	ld.shared.f64 	%fd48, [_ZZ30massMatrixMultiplySharedKernelILi12ELi13ELi1EEviPKdS1_S1_S1_PdE15s_evenDofToQuad+88];
	ld.shared.f64 	%fd49, [_ZZ30massMatrixMultiplySharedKernelILi12ELi13ELi1EEviPKdS1_S1_S1_PdE14s_oddDofToQuad+96];
	mov.u32 	%r17, _ZZ30massMatrixMultiplySharedKernelILi12ELi13ELi1EEviPKdS1_S1_S1_PdE6s_tmp1;
	mad.lo.s32 	%r18, %r2, 17576, %r17;
	mul.lo.s16 	%rs7, %rs2, 171;
	shr.u16 	%rs8, %rs7, 11;
	cvt.u32.u16 	%r4, %rs8;
	mul.wide.u16 	%r19, %rs8, 104;
	add.s32 	%r5, %r18, %r19;
	mul.wide.u16 	%r20, %rs1, 8;
	add.s32 	%r6, %r5, %r20;
	@%p8 bra 	$L__BB310_6;
	add.f64 	%fd266, %fd1048, %fd1037;
	sub.f64 	%fd267, %fd1048, %fd1037;
	add.f64 	%fd268, %fd1047, %fd1038;
	sub.f64 	%fd269, %fd1047, %fd1038;
	add.f64 	%fd270, %fd1046, %fd1039;
	sub.f64 	%fd271, %fd1046, %fd1039;
	add.f64 	%fd272, %fd1045, %fd1040;
	sub.f64 	%fd273, %fd1045, %fd1040;
	add.f64 	%fd274, %fd1044, %fd1041;
	sub.f64 	%fd275, %fd1044, %fd1041;
	add.f64 	%fd276, %fd1043, %fd1042;
	sub.f64 	%fd277, %fd1043, %fd1042;
	fma.rn.f64 	%fd278, %fd25, %fd266, 0d0000000000000000;
	fma.rn.f64 	%fd279, %fd26, %fd267, 0d0000000000000000;
	fma.rn.f64 	%fd280, %fd27, %fd268, %fd278;
	fma.rn.f64 	%fd281, %fd28, %fd269, %fd279;
	fma.rn.f64 	%fd282, %fd29, %fd270, %fd280;
	fma.rn.f64 	%fd283, %fd30, %fd271, %fd281;
	fma.rn.f64 	%fd284, %fd31, %fd272, %fd282;
	fma.rn.f64 	%fd285, %fd32, %fd273, %fd283;
	fma.rn.f64 	%fd286, %fd33, %fd274, %fd284;
	fma.rn.f64 	%fd287, %fd34, %fd275, %fd285;
	fma.rn.f64 	%fd288, %fd35, %fd276, %fd286;
	fma.rn.f64 	%fd289, %fd36, %fd277, %fd287;
	sub.f64 	%fd290, %fd288, %fd289;
	st.shared.f64 	[%r6+16224], %fd290;
	add.f64 	%fd291, %fd289, %fd288;
	st.shared.f64 	[%r6], %fd291;
	fma.rn.f64 	%fd292, %fd37, %fd266, 0d0000000000000000;
	fma.rn.f64 	%fd293, %fd38, %fd267, 0d0000000000000000;
	fma.rn.f64 	%fd294, %fd39, %fd268, %fd292;
	fma.rn.f64 	%fd295, %fd40, %fd269, %fd293;
	fma.rn.f64 	%fd296, %fd41, %fd270, %fd294;
	fma.rn.f64 	%fd297, %fd42, %fd271, %fd295;
	fma.rn.f64 	%fd298, %fd43, %fd272, %fd296;
	fma.rn.f64 	%fd299, %fd44, %fd273, %fd297;
	fma.rn.f64 	%fd300, %fd45, %fd274, %fd298;
	fma.rn.f64 	%fd301, %fd46, %fd275, %fd299;
	fma.rn.f64 	%fd302, %fd47, %fd276, %fd300;
	fma.rn.f64 	%fd303, %fd48, %fd277, %fd301;
	sub.f64 	%fd304, %fd302, %fd303;
	st.shared.f64 	[%r6+14872], %fd304;
	add.f64 	%fd305, %fd303, %fd302;
	st.shared.f64 	[%r6+1352], %fd305;
	fma.rn.f64 	%fd306, %fd49, %fd266, 0d0000000000000000;
	ld.shared.f64 	%fd307, [_ZZ30massMatrixMultiplySharedKernelILi12ELi13ELi1EEviPKdS1_S1_S1_PdE15s_evenDofToQuad+96];
	fma.rn.f64 	%fd308, %fd307, %fd267, 0d0000000000000000;
	ld.shared.f64 	%fd309, [_ZZ30massMatrixMultiplySharedKernelILi12ELi13ELi1EEviPKdS1_S1_S1_PdE14s_oddDofToQuad+104];
	fma.rn.f64 	%fd310, %fd309, %fd268, %fd306;
	ld.shared.f64 	%fd311, [_ZZ30massMatrixMultiplySharedKernelILi12ELi13ELi1EEviPKdS1_S1_S1_PdE15s_evenDofToQuad+104];
	fma.rn.f64 	%fd312, %fd311, %fd269, %fd308;
	ld.shared.f64 	%fd313, [_ZZ30massMatrixMultiplySharedKernelILi12ELi13ELi1EEviPKdS1_S1_S1_PdE14s_oddDofToQuad+112];
	fma.rn.f64 	%fd314, %fd313, %fd270, %fd310;
	ld.shared.f64 	%fd315, [_ZZ30massMatrixMultiplySharedKernelILi12ELi13ELi1EEviPKdS1_S1_S1_PdE15s_evenDofToQuad+112];
	fma.rn.f64 	%fd316, %fd315, %fd271, %fd312;
	ld.shared.f64 	%fd317, [_ZZ30massMatrixMultiplySharedKernelILi12ELi13ELi1EEviPKdS1_S1_S1_PdE14s_oddDofToQuad+120];
	fma.rn.f64 	%fd318, %fd317, %fd272, %fd314;
	ld.shared.f64 	%fd319, [_ZZ30massMatrixMultiplySharedKernelILi12ELi13ELi1EEviPKdS1_S1_S1_PdE15s_evenDofToQuad+120];
	fma.rn.f64 	%fd320, %fd319, %fd273, %fd316;
	ld.shared.f64 	%fd321, [_ZZ30massMatrixMultiplySharedKernelILi12ELi13ELi1EEviPKdS1_S1_S1_PdE14s_oddDofToQuad+128];
	fma.rn.f64 	%fd322, %fd321, %fd274, %fd318;
	ld.shared.f64 	%fd323, [_ZZ30massMatrixMultiplySharedKernelILi12ELi13ELi1EEviPKdS1_S1_S1_PdE15s_evenDofToQuad+128];
	fma.rn.f64 	%fd324, %fd323, %fd275, %fd320;
	ld.shared.f64 	%fd325, [_ZZ30massMatrixMultiplySharedKernelILi12ELi13ELi1EEviPKdS1_S1_S1_PdE14s_oddDofToQuad+136];
	fma.rn.f64 	%fd326, %fd325, %fd276, %fd322;
	ld.shared.f64 	%fd327, [_ZZ30massMatrixMultiplySharedKernelILi12ELi13ELi1EEviPKdS1_S1_S1_PdE15s_evenDofToQuad+136];
	fma.rn.f64 	%fd328, %fd327, %fd277, %fd324;
	sub.f64 	%fd329, %fd326, %fd328;
	st.shared.f64 	[%r6+13520], %fd329;
	add.f64 	%fd330, %fd328, %fd326;
	st.shared.f64 	[%r6+2704], %fd330;
	ld.shared.f64 	%fd331, [_ZZ30massMatrixMultiplySharedKernelILi12ELi13ELi1EEviPKdS1_S1_S1_PdE14s_oddDofToQuad+144];
	fma.rn.f64 	%fd332, %fd331, %fd266, 0d0000000000000000;
	ld.shared.f64 	%fd333, [_ZZ30massMatrixMultiplySharedKernelILi12ELi13ELi1EEviPKdS1_S1_S1_PdE15s_evenDofToQuad+144];
	fma.rn.f64 	%fd334, %fd333, %fd267, 0d0000000000000000;
	ld.shared.f64 	%fd335, [_ZZ30massMatrixMultiplySharedKernelILi12ELi13ELi1EEviPKdS1_S1_S1_PdE14s_oddDofToQuad+152];
	fma.rn.f64 	%fd336, %fd335, %fd268, %fd332;
	ld.shared.f64 	%fd337, [_ZZ30massMatrixMultiplySharedKernelILi12ELi13ELi1EEviPKdS1_S1_S1_PdE15s_evenDofToQuad+152];
	fma.rn.f64 	%fd338, %fd337, %fd269, %fd334;
	ld.shared.f64 	%fd339, [_ZZ30massMatrixMultiplySharedKernelILi12ELi13ELi1EEviPKdS1_S1_S1_PdE14s_oddDofToQuad+160];
	fma.rn.f64 	%fd340, %fd339, %fd270, %fd336;
	ld.shared.f64 	%fd341, [_ZZ30massMatrixMultiplySharedKernelILi12ELi13ELi1EEviPKdS1_S1_S1_PdE15s_evenDofToQuad+160];
	fma.rn.f64 	%fd342, %fd341, %fd271, %fd338;
	ld.shared.f64 	%fd343, [_ZZ30massMatrixMultiplySharedKernelILi12ELi13ELi1EEviPKdS1_S1_S1_PdE14s_oddDofToQuad+168];
	fma.rn.f64 	%fd344, %fd343, %fd272, %fd340;
	ld.shared.f64 	%fd345, [_ZZ30massMatrixMultiplySharedKernelILi12ELi13ELi1EEviPKdS1_S1_S1_PdE15s_evenDofToQuad+168];
	fma.rn.f64 	%fd346, %fd345, %fd273, %fd342;
	ld.shared.f64 	%fd347, [_ZZ30massMatrixMultiplySharedKernelILi12ELi13ELi1EEviPKdS1_S1_S1_PdE14s_oddDofToQuad+176];
	fma.rn.f64 	%fd348, %fd347, %fd274, %fd344;
	ld.shared.f64 	%fd349, [_ZZ30massMatrixMultiplySharedKernelILi12ELi13ELi1EEviPKdS1_S1_S1_PdE15s_evenDofToQuad+176];
	fma.rn.f64 	%fd350, %fd349, %fd275, %fd346;
	ld.shared.f64 	%fd351, [_ZZ30massMatrixMultiplySharedKernelILi12ELi13ELi1EEviPKdS1_S1_S1_PdE14s_oddDofToQuad+184];
	fma.rn.f64 	%fd352, %fd351, %fd276, %fd348;
	ld.shared.f64 	%fd353, [_ZZ30massMatrixMultiplySharedKernelILi12ELi13ELi1EEviPKdS1_S1_S1_PdE15s_evenDofToQuad+184];
	fma.rn.f64 	%fd354, %fd353, %fd277, %fd350;
	sub.f64 	%fd355, %fd352, %fd354;
	st.shared.f64 	[%r6+12168], %fd355;
	add.f64 	%fd356, %fd354, %fd352;
	st.shared.f64 	[%r6+4056], %fd356;
	ld.shared.f64 	%fd357, [_ZZ30massMatrixMultiplySharedKernelILi12ELi13ELi1EEviPKdS1_S1_S1_PdE14s_oddDofToQuad+192];
	fma.rn.f64 	%fd358, %fd357, %fd266, 0d0000000000000000;
	ld.shared.f64 	%fd359, [_ZZ30massMatrixMultiplySharedKernelILi12ELi13ELi1EEviPKdS1_S1_S1_PdE15s_evenDofToQuad+192];
	fma.rn.f64 	%fd360, %fd359, %fd267, 0d0000000000000000;
	ld.shared.f64 	%fd361, [_ZZ30massMatrixMultiplySharedKernelILi12ELi13ELi1EEviPKdS1_S1_S1_PdE14s_oddDofToQuad+200];
	fma.rn.f64 	%fd362, %fd361, %fd268, %fd358;
	ld.shared.f64 	%fd363, [_ZZ30massMatrixMultiplySharedKernelILi12ELi13ELi1EEviPKdS1_S1_S1_PdE15s_evenDofToQuad+200];
	fma.rn.f64 	%fd364, %fd363, %fd269, %fd360;
	ld.shared.f64 	%fd365, [_ZZ30massMatrixMultiplySharedKernelILi12ELi13ELi1EEviPKdS1_S1_S1_PdE14s_oddDofToQuad+208];
	fma.rn.f64 	%fd366, %fd365, %fd270, %fd362;
	ld.shared.f64 	%fd367, [_ZZ30massMatrixMultiplySharedKernelILi12ELi13ELi1EEviPKdS1_S1_S1_PdE15s_evenDofToQuad+208];
	fma.rn.f64 	%fd368, %fd367, %fd271, %fd364;
	ld.shared.f64 	%fd369, [_ZZ30massMatrixMultiplySharedKernelILi12ELi13ELi1EEviPKdS1_S1_S1_PdE14s_oddDofToQuad+216];
	fma.rn.f64 	%fd370, %fd369, %fd272, %fd366;
	ld.shared.f64 	%fd371, [_ZZ30massMatrixMultiplySharedKernelILi12ELi13ELi1EEviPKdS1_S1_S1_PdE15s_evenDofToQuad+216];
	fma.rn.f64 	%fd372, %fd371, %fd273, %fd368;
	ld.shared.f64 	%fd373, [_ZZ30massMatrixMultiplySharedKernelILi12ELi13ELi1EEviPKdS1_S1_S1_PdE14s_oddDofToQuad+224];
	fma.rn.f64 	%fd374, %fd373, %fd274, %fd370;
	ld.shared.f64 	%fd375, [_ZZ30massMatrixMultiplySharedKernelILi12ELi13ELi1EEviPKdS1_S1_S1_PdE15s_evenDofToQuad+224];
	fma.rn.f64 	%fd376, %fd375, %fd275, %fd372;
	ld.shared.f64 	%fd377, [_ZZ30massMatrixMultiplySharedKernelILi12ELi13ELi1EEviPKdS1_S1_S1_PdE14s_oddDofToQuad+232];
	fma.rn.f64 	%fd378, %fd377, %fd276, %fd374;
	ld.shared.f64 	%fd379, [_ZZ30massMatrixMultiplySharedKernelILi12ELi13ELi1EEviPKdS1_S1_S1_PdE15s_evenDofToQuad+232];
	fma.rn.f64 	%fd380, %fd379, %fd277, %fd376;
	sub.f64 	%fd381, %fd378, %fd380;
	st.shared.f64 	[%r6+10816], %fd381;
	add.f64 	%fd382, %fd380, %fd378;
	st.shared.f64 	[%r6+5408], %fd382;
	ld.shared.f64 	%fd383, [_ZZ30massMatrixMultiplySharedKernelILi12ELi13ELi1EEviPKdS1_S1_S1_PdE14s_oddDofToQuad+240];
	fma.rn.f64 	%fd384, %fd383, %fd266, 0d0000000000000000;
	ld.shared.f64 	%fd385, [_ZZ30massMatrixMultiplySharedKernelILi12ELi13ELi1EEviPKdS1_S1_S1_PdE15s_evenDofToQuad+240];
	fma.rn.f64 	%fd386, %fd385, %fd267, 0d0000000000000000;
	ld.shared.f64 	%fd387, [_ZZ30massMatrixMultiplySharedKernelILi12ELi13ELi1EEviPKdS1_S1_S1_PdE14s_oddDofToQuad+248];
	fma.rn.f64 	%fd388, %fd387, %fd268, %fd384;
	ld.shared.f64 	%fd389, [_ZZ30massMatrixMultiplySharedKernelILi12ELi13ELi1EEviPKdS1_S1_S1_PdE15s_evenDofToQuad+248];
	fma.rn.f64 	%fd390, %fd389, %fd269, %fd386;
	ld.shared.f64 	%fd391, [_ZZ30massMatrixMultiplySharedKernelILi12ELi13ELi1EEviPKdS1_S1_S1_PdE14s_oddDofToQuad+256];
	fma.rn.f64 	%fd392, %fd391, %fd270, %fd388;
	ld.shared.f64 	%fd393, [_ZZ30massMatrixMultiplySharedKernelILi12ELi13ELi1EEviPKdS1_S1_S1_PdE15s_evenDofToQuad+256];
	fma.rn.f64 	%fd394, %fd393, %fd271, %fd390;
	ld.shared.f64 	%fd395, [_ZZ30massMatrixMultiplySharedKernelILi12ELi13ELi1EEviPKdS1_S1_S1_PdE14s_oddDofToQuad+264];
	fma.rn.f64 	%fd396, %fd395, %fd272, %fd392;
	ld.shared.f64 	%fd397, [_ZZ30massMatrixMultiplySharedKernelILi12ELi13ELi1EEviPKdS1_S1_S1_PdE15s_evenDofToQuad+264];
	fma.rn.f64 	%fd398, %fd397, %fd273, %fd394;
	ld.shared.f64 	%fd399, [_ZZ30massMatrixMultiplySharedKernelILi12ELi13ELi1EEviPKdS1_S1_S1_PdE14s_oddDofToQuad+272];
	fma.rn.f64 	%fd400, %fd399, %fd274, %fd396;
	ld.shared.f64 	%fd401, [_ZZ30massMatrixMultiplySharedKernelILi12ELi13ELi1EEviPKdS1_S1_S1_PdE15s_evenDofToQuad+272];
	fma.rn.f64 	%fd402, %fd401, %fd275, %fd398;
	ld.shared.f64 	%fd403, [_ZZ30massMatrixMultiplySharedKernelILi12ELi13ELi1EEviPKdS1_S1_S1_PdE14s_oddDofToQuad+280];
	fma.rn.f64 	%fd404, %fd403, %fd276, %fd400;
	ld.shared.f64 	%fd405, [_ZZ30massMatrixMultiplySharedKernelILi12ELi13ELi1EEviPKdS1_S1_S1_PdE15s_evenDofToQuad+280];
	fma.rn.f64 	%fd406, %fd405, %fd277, %fd402;
	sub.f64 	%fd407, %fd404, %fd406;
	st.shared.f64 	[%r6+9464], %fd407;
	add.f64 	%fd408, %fd406, %fd404;
	st.shared.f64 	[%r6+6760], %fd408;
	ld.shared.f64 	%fd409, [_ZZ30massMatrixMultiplySharedKernelILi12ELi13ELi1EEviPKdS1_S1_S1_PdE14s_oddDofToQuad+288];
	fma.rn.f64 	%fd410, %fd409, %fd266, 0d0000000000000000;
	ld.shared.f64 	%fd411, [_ZZ30massMatrixMultiplySharedKernelILi12ELi13ELi1EEviPKdS1_S1_S1_PdE15s_evenDofToQuad+288];
	fma.rn.f64 	%fd412, %fd411, %fd267, 0d0000000000000000;
	ld.shared.f64 	%fd413, [_ZZ30massMatrixMultiplySharedKernelILi12ELi13ELi1EEviPKdS1_S1_S1_PdE14s_oddDofToQuad+296];
	fma.rn.f64 	%fd414, %fd413, %fd268, %fd410;
	ld.shared.f64 	%fd415, [_ZZ30massMatrixMultiplySharedKernelILi12ELi13ELi1EEviPKdS1_S1_S1_PdE15s_evenDofToQuad+296];
	fma.rn.f64 	%fd416, %fd415, %fd269, %fd412;
	ld.shared.f64 	%fd417, [_ZZ30massMatrixMultiplySharedKernelILi12ELi13ELi1EEviPKdS1_S1_S1_PdE14s_oddDofToQuad+304];
	fma.rn.f64 	%fd418, %fd417, %fd270, %fd414;
	ld.shared.f64 	%fd419, [_ZZ30massMatrixMultiplySharedKernelILi12ELi13ELi1EEviPKdS1_S1_S1_PdE15s_evenDofToQuad+304];
	fma.rn.f64 	%fd420, %fd419, %fd271, %fd416;
	ld.shared.f64 	%fd421, [_ZZ30massMatrixMultiplySharedKernelILi12ELi13ELi1EEviPKdS1_S1_S1_PdE14s_oddDofToQuad+312];
	fma.rn.f64 	%fd422, %fd421, %fd272, %fd418;
	ld.shared.f64 	%fd423, [_ZZ30massMatrixMultiplySharedKernelILi12ELi13ELi1EEviPKdS1_S1_S1_PdE15s_evenDofToQuad+312];
	fma.rn.f64 	%fd424, %fd423, %fd273, %fd420;
	ld.shared.f64 	%fd425, [_ZZ30massMatrixMultiplySharedKernelILi12ELi13ELi1EEviPKdS1_S1_S1_PdE14s_oddDofToQuad+320];
	fma.rn.f64 	%fd426, %fd425, %fd274, %fd422;
	ld.shared.f64 	%fd427, [_ZZ30massMatrixMultiplySharedKernelILi12ELi13ELi1EEviPKdS1_S1_S1_PdE15s_evenDofToQuad+320];
	fma.rn.f64 	%fd428, %fd427, %fd275, %fd424;
	ld.shared.f64 	%fd429, [_ZZ30massMatrixMultiplySharedKernelILi12ELi13ELi1EEviPKdS1_S1_S1_PdE14s_oddDofToQuad+328];
	fma.rn.f64 	%fd430, %fd429, %fd276, %fd426;
	ld.shared.f64 	%fd431, [_ZZ30massMatrixMultiplySharedKernelILi12ELi13ELi1EEviPKdS1_S1_S1_PdE15s_evenDofToQuad+328];
	fma.rn.f64 	%fd432, %fd431, %fd277, %fd428;
	add.f64 	%fd433, %fd432, %fd430;
	st.shared.f64 	[%r6+8112], %fd433;
$L__BB310_6:
	bar.sync 	0;
	setp.lt.u32 	%p9, %r9, 156;
	mad.lo.s32 	%r21, %r4, 1248, %r5;
	add.s32 	%r7, %r21, %r20;
	@%p9 bra 	$L__BB310_8;
	ld.shared.f64 	%fd1107, [_ZZ30massMatrixMultiplySharedKernelILi12ELi13ELi1EEviPKdS1_S1_S1_PdE15s_evenDofToQuad+96];
	ld.shared.f64 	%fd1106, [_ZZ30massMatrixMultiplySharedKernelILi12ELi13ELi1EEviPKdS1_S1_S1_PdE14s_oddDofToQuad+104];
	ld.shared.f64 	%fd1105, [_ZZ30massMatrixMultiplySharedKernelILi12ELi13ELi1EEviPKdS1_S1_S1_PdE15s_evenDofToQuad+104];
	ld.shared.f64 	%fd1104, [_ZZ30massMatrixMultiplySharedKernelILi12ELi13ELi1EEviPKdS1_S1_S1_PdE14s_oddDofToQuad+112];
	ld.shared.f64 	%fd1103, [_ZZ30massMatrixMultiplySharedKernelILi12ELi13ELi1EEviPKdS1_S1_S1_PdE15s_evenDofToQuad+112];
	ld.shared.f64 	%fd1102, [_ZZ30massMatrixMultiplySharedKernelILi12ELi13ELi1EEviPKdS1_S1_S1_PdE14s_oddDofToQuad+120];
	ld.shared.f64 	%fd1101, [_ZZ30massMatrixMultiplySharedKernelILi12ELi13ELi1EEviPKdS1_S1_S1_PdE15s_evenDofToQuad+120];
	ld.shared.f64 	%fd1100, [_ZZ30massMatrixMultiplySharedKernelILi12ELi13ELi1EEviPKdS1_S1_S1_PdE14s_oddDofToQuad+128];
	ld.shared.f64 	%fd1099, [_ZZ30massMatrixMultiplySharedKernelILi12ELi13ELi1EEviPKdS1_S1_S1_PdE15s_evenDofToQuad+128];
	ld.shared.f64 	%fd1098, [_ZZ30massMatrixMultiplySharedKernelILi12ELi13ELi1EEviPKdS1_S1_S1_PdE14s_oddDofToQuad+136];
	ld.shared.f64 	%fd1097, [_ZZ30massMatrixMultiplySharedKernelILi12ELi13ELi1EEviPKdS1_S1_S1_PdE15s_evenDofToQuad+136];
	ld.shared.f64 	%fd1096, [_ZZ30massMatrixMultiplySharedKernelILi12ELi13ELi1EEviPKdS1_S1_S1_PdE14s_oddDofToQuad+144];
	ld.shared.f64 	%fd1095, [_ZZ30massMatrixMultiplySharedKernelILi12ELi13ELi1EEviPKdS1_S1_S1_PdE15s_evenDofToQuad+144];
	ld.shared.f64 	%fd1094, [_ZZ30massMatrixMultiplySharedKernelILi12ELi13ELi1EEviPKdS1_S1_S1_PdE14s_oddDofToQuad+152];
	ld.shared.f64 	%fd1093, [_ZZ30massMatrixMultiplySharedKernelILi12ELi13ELi1EEviPKdS1_S1_S1_PdE15s_evenDofToQuad+152];
	ld.shared.f64 	%fd1092, [_ZZ30massMatrixMultiplySharedKernelILi12ELi13ELi1EEviPKdS1_S1_S1_PdE14s_oddDofToQuad+160];
	ld.shared.f64 	%fd1091, [_ZZ30massMatrixMultiplySharedKernelILi12ELi13ELi1EEviPKdS1_S1_S1_PdE15s_evenDofToQuad+160];
	ld.shared.f64 	%fd1090, [_ZZ30massMatrixMultiplySharedKernelILi12ELi13ELi1EEviPKdS1_S1_S1_PdE14s_oddDofToQuad+168];
	ld.shared.f64 	%fd1089, [_ZZ30massMatrixMultiplySharedKernelILi12ELi13ELi1EEviPKdS1_S1_S1_PdE15s_evenDofToQuad+168];
	ld.shared.f64 	%fd1088, [_ZZ30massMatrixMultiplySharedKernelILi12ELi13ELi1EEviPKdS1_S1_S1_PdE14s_oddDofToQuad+176];
	ld.shared.f64 	%fd1087, [_ZZ30massMatrixMultiplySharedKernelILi12ELi13ELi1EEviPKdS1_S1_S1_PdE15s_evenDofToQuad+176];
	ld.shared.f64 	%fd1086, [_ZZ30massMatrixMultiplySharedKernelILi12ELi13ELi1EEviPKdS1_S1_S1_PdE14s_oddDofToQuad+184];
	ld.shared.f64 	%fd1085, [_ZZ30massMatrixMultiplySharedKernelILi12ELi13ELi1EEviPKdS1_S1_S1_PdE15s_evenDofToQuad+184];
	ld.shared.f64 	%fd1084, [_ZZ30massMatrixMultiplySharedKernelILi12ELi13ELi1EEviPKdS1_S1_S1_PdE14s_oddDofToQuad+192];
	ld.shared.f64 	%fd1083, [_ZZ30massMatrixMultiplySharedKernelILi12ELi13ELi1EEviPKdS1_S1_S1_PdE15s_evenDofToQuad+192];
	ld.shared.f64 	%fd1082, [_ZZ30massMatrixMultiplySharedKernelILi12ELi13ELi1EEviPKdS1_S1_S1_PdE14s_oddDofToQuad+200];
	ld.shared.f64 	%fd1081, [_ZZ30massMatrixMultiplySharedKernelILi12ELi13ELi1EEviPKdS1_S1_S1_PdE15s_evenDofToQuad+200];
	ld.shared.f64 	%fd1080, [_ZZ30massMatrixMultiplySharedKernelILi12ELi13ELi1EEviPKdS1_S1_S1_PdE14s_oddDofToQuad+208];
	ld.shared.f64 	%fd1079, [_ZZ30massMatrixMultiplySharedKernelILi12ELi13ELi1EEviPKdS1_S1_S1_PdE15s_evenDofToQuad+208];
	ld.shared.f64 	%fd1078, [_ZZ30massMatrixMultiplySharedKernelILi12ELi13ELi1EEviPKdS1_S1_S1_PdE14s_oddDofToQuad+216];
	ld.shared.f64 	%fd1077, [_ZZ30massMatrixMultiplySharedKernelILi12ELi13ELi1EEviPKdS1_S1_S1_PdE15s_evenDofToQuad+216];
	ld.shared.f64 	%fd1076, [_ZZ30massMatrixMultiplySharedKernelILi12ELi13ELi1EEviPKdS1_S1_S1_PdE14s_oddDofToQuad+224];
	ld.shared.f64 	%fd1075, [_ZZ30massMatrixMultiplySharedKernelILi12ELi13ELi1EEviPKdS1_S1_S1_PdE15s_evenDofToQuad+224];
	ld.shared.f64 	%fd1074, [_ZZ30massMatrixMultiplySharedKernelILi12ELi13ELi1EEviPKdS1_S1_S1_PdE14s_oddDofToQuad+232];
	ld.shared.f64 	%fd1073, [_ZZ30massMatrixMultiplySharedKernelILi12ELi13ELi1EEviPKdS1_S1_S1_PdE15s_evenDofToQuad+232];
	ld.shared.f64 	%fd1072, [_ZZ30massMatrixMultiplySharedKernelILi12ELi13ELi1EEviPKdS1_S1_S1_PdE14s_oddDofToQuad+240];
	ld.shared.f64 	%fd1071, [_ZZ30massMatrixMultiplySharedKernelILi12ELi13ELi1EEviPKdS1_S1_S1_PdE15s_evenDofToQuad+240];
	ld.shared.f64 	%fd1070, [_ZZ30massMatrixMultiplySharedKernelILi12ELi13ELi1EEviPKdS1_S1_S1_PdE14s_oddDofToQuad+248];
	ld.shared.f64 	%fd1069, [_ZZ30massMatrixMultiplySharedKernelILi12ELi13ELi1EEviPKdS1_S1_S1_PdE15s_evenDofToQuad+248];
	ld.shared.f64 	%fd1068, [_ZZ30massMatrixMultiplySharedKernelILi12ELi13ELi1EEviPKdS1_S1_S1_PdE14s_oddDofToQuad+256];
	ld.shared.f64 	%fd1067, [_ZZ30massMatrixMultiplySharedKernelILi12ELi13ELi1EEviPKdS1_S1_S1_PdE15s_evenDofToQuad+256];
	ld.shared.f64 	%fd1066, [_ZZ30massMatrixMultiplySharedKernelILi12ELi13ELi1EEviPKdS1_S1_S1_PdE14s_oddDofToQuad+264];
	ld.shared.f64 	%fd1065, [_ZZ30massMatrixMultiplySharedKernelILi12ELi13ELi1EEviPKdS1_S1_S1_PdE15s_evenDofToQuad+264];
	ld.shared.f64 	%fd1064, [_ZZ30massMatrixMultiplySharedKernelILi12ELi13ELi1EEviPKdS1_S1_S1_PdE14s_oddDofToQuad+272];
	ld.shared.f64 	%fd1063, [_ZZ30massMatrixMultiplySharedKernelILi12ELi13ELi1EEviPKdS1_S1_S1_PdE15s_evenDofToQuad+272];
	ld.shared.f64 	%fd1062, [_ZZ30massMatrixMultiplySharedKernelILi12ELi13ELi1EEviPKdS1_S1_S1_PdE14s_oddDofToQuad+280];
	ld.shared.f64 	%fd1061, [_ZZ30massMatrixMultiplySharedKernelILi12ELi13ELi1EEviPKdS1_S1_S1_PdE15s_evenDofToQuad+280];
	ld.shared.f64 	%fd1060, [_ZZ30massMatrixMultiplySharedKernelILi12ELi13ELi1EEviPKdS1_S1_S1_PdE14s_oddDofToQuad+288];
	ld.shared.f64 	%fd1059, [_ZZ30massMatrixMultiplySharedKernelILi12ELi13ELi1EEviPKdS1_S1_S1_PdE15s_evenDofToQuad+288];
	ld.shared.f64 	%fd1058, [_ZZ30massMatrixMultiplySharedKernelILi12ELi13ELi1EEviPKdS1_S1_S1_PdE14s_oddDofToQuad+296];
	ld.shared.f64 	%fd1057, [_ZZ30massMatrixMultiplySharedKernelILi12ELi13ELi1EEviPKdS1_S1_S1_PdE15s_evenDofToQuad+296];
	ld.shared.f64 	%fd1056, [_ZZ30massMatrixMultiplySharedKernelILi12ELi13ELi1EEviPKdS1_S1_S1_PdE14s_oddDofToQuad+304];
	ld.shared.f64 	%fd1055, [_ZZ30massMatrixMultiplySharedKernelILi12ELi13ELi1EEviPKdS1_S1_S1_PdE15s_evenDofToQuad+304];
	ld.shared.f64 	%fd1054, [_ZZ30massMatrixMultiplySharedKernelILi12ELi13ELi1EEviPKdS1_S1_S1_PdE14s_oddDofToQuad+312];
	ld.shared.f64 	%fd1053, [_ZZ30massMatrixMultiplySharedKernelILi12ELi13ELi1EEviPKdS1_S1_S1_PdE15s_evenDofToQuad+312];
	ld.shared.f64 	%fd1052, [_ZZ30massMatrixMultiplySharedKernelILi12ELi13ELi1EEviPKdS1_S1_S1_PdE14s_oddDofToQuad+320];
	ld.shared.f64 	%fd1051, [_ZZ30massMatrixMultiplySharedKernelILi12ELi13ELi1EEviPKdS1_S1_S1_PdE15s_evenDofToQuad+320];
	ld.shared.f64 	%fd1050, [_ZZ30massMatrixMultiplySharedKernelILi12ELi13ELi1EEviPKdS1_S1_S1_PdE14s_oddDofToQuad+328];
	ld.shared.f64 	%fd1049, [_ZZ30massMatrixMultiplySharedKernelILi12ELi13ELi1EEviPKdS1_S1_S1_PdE15s_evenDofToQuad+328];
	bra.uni 	$L__BB310_9;
$L__BB310_8:
	ld.shared.f64 	%fd434, [%r7];
	ld.shared.f64 	%fd435, [%r7+1144];
	add.f64 	%fd436, %fd434, %fd435;
	sub.f64 	%fd437, %fd434, %fd435;
	ld.shared.f64 	%fd438, [%r7+104];
	ld.shared.f64 	%fd439, [%r7+1040];
	add.f64 	%fd440, %fd438, %fd439;
	sub.f64 	%fd441, %fd438, %fd439;
	ld.shared.f64 	%fd442, [%r7+208];
	ld.shared.f64 	%fd443, [%r7+936];
	add.f64 	%fd444, %fd442, %fd443;
	sub.f64 	%fd445, %fd442, %fd443;
	ld.shared.f64 	%fd446, [%r7+312];
	ld.shared.f64 	%fd447, [%r7+832];
	add.f64 	%fd448, %fd446, %fd447;
	sub.f64 	%fd449, %fd446, %fd447;
	ld.shared.f64 	%fd450, [%r7+416];
	ld.shared.f64 	%fd451, [%r7+728];
	add.f64 	%fd452, %fd450, %fd451;
	sub.f64 	%fd453, %fd450, %fd451;
	ld.shared.f64 	%fd454, [%r7+520];
	ld.shared.f64 	%fd455, [%r7+624];
	add.f64 	%fd456, %fd454, %fd455;
	sub.f64 	%fd457, %fd454, %fd455;
	fma.rn.f64 	%fd458, %fd25, %fd436, 0d0000000000000000;
	fma.rn.f64 	%fd459, %fd26, %fd437, 0d0000000000000000;
	fma.rn.f64 	%fd460, %fd27, %fd440, %fd458;
	fma.rn.f64 	%fd461, %fd28, %fd441, %fd459;
	fma.rn.f64 	%fd462, %fd29, %fd444, %fd460;
	fma.rn.f64 	%fd463, %fd30, %fd445, %fd461;
	fma.rn.f64 	%fd464, %fd31, %fd448, %fd462;
	fma.rn.f64 	%fd465, %fd32, %fd449, %fd463;
	fma.rn.f64 	%fd466, %fd33, %fd452, %fd464;
	fma.rn.f64 	%fd467, %fd34, %fd453, %fd465;
	fma.rn.f64 	%fd468, %fd35, %fd456, %fd466;
	fma.rn.f64 	%fd469, %fd36, %fd457, %fd467;
	sub.f64 	%fd470, %fd468, %fd469;
	st.shared.f64 	[%r7+1248], %fd470;
	add.f64 	%fd471, %fd469, %fd468;
	st.shared.f64 	[%r7], %fd471;
	fma.rn.f64 	%fd472, %fd37, %fd436, 0d0000000000000000;
	fma.rn.f64 	%fd473, %fd38, %fd437, 0d0000000000000000;
	fma.rn.f64 	%fd474, %fd39, %fd440, %fd472;
	fma.rn.f64 	%fd475, %fd40, %fd441, %fd473;
	fma.rn.f64 	%fd476, %fd41, %fd444, %fd474;
	fma.rn.f64 	%fd477, %fd42, %fd445, %fd475;
	fma.rn.f64 	%fd478, %fd43, %fd448, %fd476;
	fma.rn.f64 	%fd479, %fd44, %fd449, %fd477;
	fma.rn.f64 	%fd480, %fd45, %fd452, %fd478;
	fma.rn.f64 	%fd481, %fd46, %fd453, %fd479;
	fma.rn.f64 	%fd482, %fd47, %fd456, %fd480;
	fma.rn.f64 	%fd483, %fd48, %fd457, %fd481;
	sub.f64 	%fd484, %fd482, %fd483;
	st.shared.f64 	[%r7+1144], %fd484;
	add.f64 	%fd485, %fd483, %fd482;
	st.shared.f64 	[%r7+104], %fd485;
	fma.rn.f64 	%fd486, %fd49, %fd436, 0d0000000000000000;
	ld.shared.f64 	%fd1107, [_ZZ30massMatrixMultiplySharedKernelILi12ELi13ELi1EEviPKdS1_S1_S1_PdE15s_evenDofToQuad+96];
	fma.rn.f64 	%fd487, %fd1107, %fd437, 0d0000000000000000;
	ld.shared.f64 	%fd1106, [_ZZ30massMatrixMultiplySharedKernelILi12ELi13ELi1EEviPKdS1_S1_S1_PdE14s_oddDofToQuad+104];
	fma.rn.f64 	%fd488, %fd1106, %fd440, %fd486;
	ld.shared.f64 	%fd1105, [_ZZ30massMatrixMultiplySharedKernelILi12ELi13ELi1EEviPKdS1_S1_S1_PdE15s_evenDofToQuad+104];
	fma.rn.f64 	%fd489, %fd1105, %fd441, %fd487;
	ld.shared.f64 	%fd1104, [_ZZ30massMatrixMultiplySharedKernelILi12ELi13ELi1EEviPKdS1_S1_S1_PdE14s_oddDofToQuad+112];
	fma.rn.f64 	%fd490, %fd1104, %fd444, %fd488;
	ld.shared.f64 	%fd1103, [_ZZ30massMatrixMultiplySharedKernelILi12ELi13ELi1EEviPKdS1_S1_S1_PdE15s_evenDofToQuad+112];
	fma.rn.f64 	%fd491, %fd1103, %fd445, %fd489;
	ld.shared.f64 	%fd1102, [_ZZ30massMatrixMultiplySharedKernelILi12ELi13ELi1EEviPKdS1_S1_S1_PdE14s_oddDofToQuad+120];
	fma.rn.f64 	%fd492, %fd1102, %fd448, %fd490;
	ld.shared.f64 	%fd1101, [_ZZ30massMatrixMultiplySharedKernelILi12ELi13ELi1EEviPKdS1_S1_S1_PdE15s_evenDofToQuad+120];
	fma.rn.f64 	%fd493, %fd1101, %fd449, %fd491;
	ld.shared.f64 	%fd1100, [_ZZ30massMatrixMultiplySharedKernelILi12ELi13ELi1EEviPKdS1_S1_S1_PdE14s_oddDofToQuad+128];
	fma.rn.f64 	%fd494, %fd1100, %fd452, %fd492;
	ld.shared.f64 	%fd1099, [_ZZ30massMatrixMultiplySharedKernelILi12ELi13ELi1EEviPKdS1_S1_S1_PdE15s_evenDofToQuad+128];
	fma.rn.f64 	%fd495, %fd1099, %fd453, %fd493;
	ld.shared.f64 	%fd1098, [_ZZ30massMatrixMultiplySharedKernelILi12ELi13ELi1EEviPKdS1_S1_S1_PdE14s_oddDofToQuad+136];
	fma.rn.f64 	%fd496, %fd1098, %fd456, %fd494;
	ld.shared.f64 	%fd1097, [_ZZ30massMatrixMultiplySharedKernelILi12ELi13ELi1EEviPKdS1_S1_S1_PdE15s_evenDofToQuad+136];
	fma.rn.f64 	%fd497, %fd1097, %fd457, %fd495;
	sub.f64 	%fd498, %fd496, %fd497;
	st.shared.f64 	[%r7+1040], %fd498;
	add.f64 	%fd499, %fd497, %fd496;
	st.shared.f64 	[%r7+208], %fd499;
	ld.shared.f64 	%fd1096, [_ZZ30massMatrixMultiplySharedKernelILi12ELi13ELi1EEviPKdS1_S1_S1_PdE14s_oddDofToQuad+144];
	fma.rn.f64 	%fd500, %fd1096, %fd436, 0d0000000000000000;
	ld.shared.f64 	%fd1095, [_ZZ30massMatrixMultiplySharedKernelILi12ELi13ELi1EEviPKdS1_S1_S1_PdE15s_evenDofToQuad+144];
	fma.rn.f64 	%fd501, %fd1095, %fd437, 0d0000000000000000;
	ld.shared.f64 	%fd1094, [_ZZ30massMatrixMultiplySharedKernelILi12ELi13ELi1EEviPKdS1_S1_S1_PdE14s_oddDofToQuad+152];
	fma.rn.f64 	%fd502, %fd1094, %fd440, %fd500;
	ld.shared.f64 	%fd1093, [_ZZ30massMatrixMultiplySharedKernelILi12ELi13ELi1EEviPKdS1_S1_S1_PdE15s_evenDofToQuad+152];
	fma.rn.f64 	%fd503, %fd1093, %fd441, %fd501;
	ld.shared.f64 	%fd1092, [_ZZ30massMatrixMultiplySharedKernelILi12ELi13ELi1EEviPKdS1_S1_S1_PdE14s_oddDofToQuad+160];
	fma.rn.f64 	%fd504, %fd1092, %fd444, %fd502;
	ld.shared.f64 	%fd1091, [_ZZ30massMatrixMultiplySharedKernelILi12ELi13ELi1EEviPKdS1_S1_S1_PdE15s_evenDofToQuad+160];
	fma.rn.f64 	%fd505, %fd1091, %fd445, %fd503;
	ld.shared.f64 	%fd1090, [_ZZ30massMatrixMultiplySharedKernelILi12ELi13ELi1EEviPKdS1_S1_S1_PdE14s_oddDofToQuad+168];
	fma.rn.f64 	%fd506, %fd1090, %fd448, %fd504;
	ld.shared.f64 	%fd1089, [_ZZ30massMatrixMultiplySharedKernelILi12ELi13ELi1EEviPKdS1_S1_S1_PdE15s_evenDofToQuad+168];
	fma.rn.f64 	%fd507, %fd1089, %fd449, %fd505;
	ld.shared.f64 	%fd1088, [_ZZ30massMatrixMultiplySharedKernelILi12ELi13ELi1EEviPKdS1_S1_S1_PdE14s_oddDofToQuad+176];
	fma.rn.f64 	%fd508, %fd1088, %fd452, %fd506;
	ld.shared.f64 	%fd1087, [_ZZ30massMatrixMultiplySharedKernelILi12ELi13ELi1EEviPKdS1_S1_S1_PdE15s_evenDofToQuad+176];
	fma.rn.f64 	%fd509, %fd1087, %fd453, %fd507;
	ld.shared.f64 	%fd1086, [_ZZ30massMatrixMultiplySharedKernelILi12ELi13ELi1EEviPKdS1_S1_S1_PdE14s_oddDofToQuad+184];
	fma.rn.f64 	%fd510, %fd1086, %fd456, %fd508;
	ld.shared.f64 	%fd1085, [_ZZ30massMatrixMultiplySharedKernelILi12ELi13ELi1EEviPKdS1_S1_S1_PdE15s_evenDofToQuad+184];
	fma.rn.f64 	%fd511, %fd1085, %fd457, %fd509;
	sub.f64 	%fd512, %fd510, %fd511;
	st.shared.f64 	[%r7+936], %fd512;
	add.f64 	%fd513, %fd511, %fd510;
	st.shared.f64 	[%r7+312], %fd513;
	ld.shared.f64 	%fd1084, [_ZZ30massMatrixMultiplySharedKernelILi12ELi13ELi1EEviPKdS1_S1_S1_PdE14s_oddDofToQuad+192];
	fma.rn.f64 	%fd514, %fd1084, %fd436, 0d0000000000000000;
	ld.shared.f64 	%fd1083, [_ZZ30massMatrixMultiplySharedKernelILi12ELi13ELi1EEviPKdS1_S1_S1_PdE15s_evenDofToQuad+192];
	fma.rn.f64 	%fd515, %fd1083, %fd437, 0d0000000000000000;
	ld.shared.f64 	%fd1082, [_ZZ30massMatrixMultiplySharedKernelILi12ELi13ELi1EEviPKdS1_S1_S1_PdE14s_oddDofToQuad+200];
	fma.rn.f64 	%fd516, %fd1082, %fd440, %fd514;
	ld.shared.f64 	%fd1081, [_ZZ30massMatrixMultiplySharedKernelILi12ELi13ELi1EEviPKdS1_S1_S1_PdE15s_evenDofToQuad+200];
	fma.rn.f64 	%fd517, %fd1081, %fd441, %fd515;
	ld.shared.f64 	%fd1080, [_ZZ30massMatrixMultiplySharedKernelILi12ELi13ELi1EEviPKdS1_S1_S1_PdE14s_oddDofToQuad+208];
	fma.rn.f64 	%fd518, %fd1080, %fd444, %fd516;
	ld.shared.f64 	%fd1079, [_ZZ30massMatrixMultiplySharedKernelILi12ELi13ELi1EEviPKdS1_S1_S1_PdE15s_evenDofToQuad+208];
	fma.rn.f64 	%fd519, %fd1079, %fd445, %fd517;
	ld.shared.f64 	%fd1078, [_ZZ30massMatrixMultiplySharedKernelILi12ELi13ELi1EEviPKdS1_S1_S1_PdE14s_oddDofToQuad+216];
	fma.rn.f64 	%fd520, %fd1078, %fd448, %fd518;
	ld.shared.f64 	%fd1077, [_ZZ30massMatrixMultiplySharedKernelILi12ELi13ELi1EEviPKdS1_S1_S1_PdE15s_evenDofToQuad+216];
	fma.rn.f64 	%fd521, %fd1077, %fd449, %fd519;
	ld.shared.f64 	%fd1076, [_ZZ30massMatrixMultiplySharedKernelILi12ELi13ELi1EEviPKdS1_S1_S1_PdE14s_oddDofToQuad+224];
	fma.rn.f64 	%fd522, %fd1076, %fd452, %fd520;
	ld.shared.f64 	%fd1075, [_ZZ30massMatrixMultiplySharedKernelILi12ELi13ELi1EEviPKdS1_S1_S1_PdE15s_evenDofToQuad+224];
	fma.rn.f64 	%fd523, %fd1075, %fd453, %fd521;
	ld.shared.f64 	%fd1074, [_ZZ30massMatrixMultiplySharedKernelILi12ELi13ELi1EEviPKdS1_S1_S1_PdE14s_oddDofToQuad+232];
	fma.rn.f64 	%fd524, %fd1074, %fd456, %fd522;
	ld.shared.f64 	%fd1073, [_ZZ30massMatrixMultiplySharedKernelILi12ELi13ELi1EEviPKdS1_S1_S1_PdE15s_evenDofToQuad+232];
	fma.rn.f64 	%fd525, %fd1073, %fd457, %fd523;
	sub.f64 	%fd526, %fd524, %fd525;
	st.shared.f64 	[%r7+832], %fd526;
	add.f64 	%fd527, %fd525, %fd524;
	st.shared.f64 	[%r7+416], %fd527;
	ld.shared.f64 	%fd1072, [_ZZ30massMatrixMultiplySharedKernelILi12ELi13ELi1EEviPKdS1_S1_S1_PdE14s_oddDofToQuad+240];
	fma.rn.f64 	%fd528, %fd1072, %fd436, 0d0000000000000000;
	ld.shared.f64 	%fd1071, [_ZZ30massMatrixMultiplySharedKernelILi12ELi13ELi1EEviPKdS1_S1_S1_PdE15s_evenDofToQuad+240];
	fma.rn.f64 	%fd529, %fd1071, %fd437, 0d0000000000000000;
	ld.shared.f64 	%fd1070, [_ZZ30massMatrixMultiplySharedKernelILi12ELi13ELi1EEviPKdS1_S1_S1_PdE14s_oddDofToQuad+248];
	fma.rn.f64 	%fd530, %fd1070, %fd440, %fd528;
	ld.shared.f64 	%fd1069, [_ZZ30massMatrixMultiplySharedKernelILi12ELi13ELi1EEviPKdS1_S1_S1_PdE15s_evenDofToQuad+248];
	fma.rn.f64 	%fd531, %fd1069, %fd441, %fd529;
	ld.shared.f64 	%fd1068, [_ZZ30massMatrixMultiplySharedKernelILi12ELi13ELi1EEviPKdS1_S1_S1_PdE14s_oddDofToQuad+256];
	fma.rn.f64 	%fd532, %fd1068, %fd444, %fd530;
	ld.shared.f64 	%fd1067, [_ZZ30massMatrixMultiplySharedKernelILi12ELi13ELi1EEviPKdS1_S1_S1_PdE15s_evenDofToQuad+256];
	fma.rn.f64 	%fd533, %fd1067, %fd445, %fd531;
	ld.shared.f64 	%fd1066, [_ZZ30massMatrixMultiplySharedKernelILi12ELi13ELi1EEviPKdS1_S1_S1_PdE14s_oddDofToQuad+264];
	fma.rn.f64 	%fd534, %fd1066, %fd448, %fd532;
	ld.shared.f64 	%fd1065, [_ZZ30massMatrixMultiplySharedKernelILi12ELi13ELi1EEviPKdS1_S1_S1_PdE15s_evenDofToQuad+264];
	fma.rn.f64 	%fd535, %fd1065, %fd449, %fd533;
	ld.shared.f64 	%fd1064, [_ZZ30massMatrixMultiplySharedKernelILi12ELi13ELi1EEviPKdS1_S1_S1_PdE14s_oddDofToQuad+272];
	fma.rn.f64 	%fd536, %fd1064, %fd452, %fd534;
	ld.shared.f64 	%fd1063, [_ZZ30massMatrixMultiplySharedKernelILi12ELi13ELi1EEviPKdS1_S1_S1_PdE15s_evenDofToQuad+272];
	fma.rn.f64 	%fd537, %fd1063, %fd453, %fd535;
	ld.shared.f64 	%fd1062, [_ZZ30massMatrixMultiplySharedKernelILi12ELi13ELi1EEviPKdS1_S1_S1_PdE14s_oddDofToQuad+280];
	fma.rn.f64 	%fd538, %fd1062, %fd456, %fd536;
	ld.shared.f64 	%fd1061, [_ZZ30massMatrixMultiplySharedKernelILi12ELi13ELi1EEviPKdS1_S1_S1_PdE15s_evenDofToQuad+280];
	fma.rn.f64 	%fd539, %fd1061, %fd457, %fd537;
	sub.f64 	%fd540, %fd538, %fd539;
	st.shared.f64 	[%r7+728], %fd540;
	add.f64 	%fd541, %fd539, %fd538;
	st.shared.f64 	[%r7+520], %fd541;
	ld.shared.f64 	%fd1060, [_ZZ30massMatrixMultiplySharedKernelILi12ELi13ELi1EEviPKdS1_S1_S1_PdE14s_oddDofToQuad+288];
	fma.rn.f64 	%fd542, %fd1060, %fd436, 0d0000000000000000;
	ld.shared.f64 	%fd1059, [_ZZ30massMatrixMultiplySharedKernelILi12ELi13ELi1EEviPKdS1_S1_S1_PdE15s_evenDofToQuad+288];
	fma.rn.f64 	%fd543, %fd1059, %fd437, 0d0000000000000000;
	ld.shared.f64 	%fd1058, [_ZZ30massMatrixMultiplySharedKernelILi12ELi13ELi1EEviPKdS1_S1_S1_PdE14s_oddDofToQuad+296];
	fma.rn.f64 	%fd544, %fd1058, %fd440, %fd542;
	ld.shared.f64 	%fd1057, [_ZZ30massMatrixMultiplySharedKernelILi12ELi13ELi1EEviPKdS1_S1_S1_PdE15s_evenDofToQuad+296];
	fma.rn.f64 	%fd545, %fd1057, %fd441, %fd543;
	ld.shared.f64 	%fd1056, [_ZZ30massMatrixMultiplySharedKernelILi12ELi13ELi1EEviPKdS1_S1_S1_PdE14s_oddDofToQuad+304];
	fma.rn.f64 	%fd546, %fd1056, %fd444, %fd544;
	ld.shared.f64 	%fd1055, [_ZZ30massMatrixMultiplySharedKernelILi12ELi13ELi1EEviPKdS1_S1_S1_PdE15s_evenDofToQuad+304];
	fma.rn.f64 	%fd547, %fd1055, %fd445, %fd545;
	ld.shared.f64 	%fd1054, [_ZZ30massMatrixMultiplySharedKernelILi12ELi13ELi1EEviPKdS1_S1_S1_PdE14s_oddDofToQuad+312];
	fma.rn.f64 	%fd548, %fd1054, %fd448, %fd546;
	ld.shared.f64 	%fd1053, [_ZZ30massMatrixMultiplySharedKernelILi12ELi13ELi1EEviPKdS1_S1_S1_PdE15s_evenDofToQuad+312];
	fma.rn.f64 	%fd549, %fd1053, %fd449, %fd547;
	ld.shared.f64 	%fd1052, [_ZZ30massMatrixMultiplySharedKernelILi12ELi13ELi1EEviPKdS1_S1_S1_PdE14s_oddDofToQuad+320];
	fma.rn.f64 	%fd550, %fd1052, %fd452, %fd548;
	ld.shared.f64 	%fd1051, [_ZZ30massMatrixMultiplySharedKernelILi12ELi13ELi1EEviPKdS1_S1_S1_PdE15s_evenDofToQuad+320];
	fma.rn.f64 	%fd551, %fd1051, %fd453, %fd549;
	ld.shared.f64 	%fd1050, [_ZZ30massMatrixMultiplySharedKernelILi12ELi13ELi1EEviPKdS1_S1_S1_PdE14s_oddDofToQuad+328];
	fma.rn.f64 	%fd552, %fd1050, %fd456, %fd550;
	ld.shared.f64 	%fd1049, [_ZZ30massMatrixMultiplySharedKernelILi12ELi13ELi1EEviPKdS1_S1_S1_PdE15s_evenDofToQuad+328];
	fma.rn.f64 	%fd553, %fd1049, %fd457, %fd551;
	add.f64 	%fd554, %fd553, %fd552;
	st.shared.f64 	[%r7+624], %fd554;
$L__BB310_9:
	ld.param.u64 	%rd20, [_Z30massMatrixMultiplySharedKernelILi12ELi13ELi1EEviPKdS1_S1_S1_Pd_param_1];
	mov.u32 	%r23, %tid.x;
	setp.gt.u32 	%p10, %r23, 155;
	bar.sync 	0;
	cvt.u16.u32 	%rs9, %r23;
	mul.hi.u16 	%rs10, %rs9, 5042;
	mul.lo.s16 	%rs11, %rs10, 13;
	sub.s16 	%rs12, %rs9, %rs11;
	mov.u32 	%r24, %tid.y;
	mov.u32 	%r25, _ZZ30massMatrixMultiplySharedKernelILi12ELi13ELi1EEviPKdS1_S1_S1_PdE6s_tmp1;
	mad.lo.s32 	%r26, %r24, 17576, %r25;
	mul.wide.u16 	%r27, %rs10, 1352;
	add.s32 	%r28, %r26, %r27;
	mul.wide.u16 	%r29, %rs12, 104;
	add.s32 	%r30, %r28, %r29;
	ld.shared.f64 	%fd555, [%r30];
	ld.shared.f64 	%fd556, [%r30+88];
	add.f64 	%fd557, %fd555, %fd556;
	sub.f64 	%fd558, %fd555, %fd556;
	ld.shared.f64 	%fd559, [%r30+8];
	ld.shared.f64 	%fd560, [%r30+80];
	add.f64 	%fd561, %fd559, %fd560;
	sub.f64 	%fd562, %fd559, %fd560;
	ld.shared.f64 	%fd563, [%r30+16];
	ld.shared.f64 	%fd564, [%r30+72];
	add.f64 	%fd565, %fd563, %fd564;
	sub.f64 	%fd566, %fd563, %fd564;
	ld.shared.f64 	%fd567, [%r30+24];
	ld.shared.f64 	%fd568, [%r30+64];
	add.f64 	%fd569, %fd567, %fd568;
	sub.f64 	%fd570, %fd567, %fd568;
	ld.shared.f64 	%fd571, [%r30+32];
	ld.shared.f64 	%fd572, [%r30+56];
	add.f64 	%fd573, %fd571, %fd572;
	sub.f64 	%fd574, %fd571, %fd572;
	ld.shared.f64 	%fd575, [%r30+40];
	ld.shared.f64 	%fd576, [%r30+48];
	add.f64 	%fd577, %fd575, %fd576;
	sub.f64 	%fd578, %fd575, %fd576;
	mov.u32 	%r31, %ctaid.x;
	add.s32 	%r32, %r31, %r24;
	mov.b32 	%r33, {%rs12, %rs10};
	mov.b32 	%r34, 12;
	mov.b32 	%r35, 43277;
	dp2a.lo.u32.u32 	%r36, %r33, %r35, %r34;
	mad.lo.s32 	%r37, %r32, 2197, %r36;
	fma.rn.f64 	%fd579, %fd25, %fd557, 0d0000000000000000;
	fma.rn.f64 	%fd580, %fd26, %fd558, 0d0000000000000000;
	fma.rn.f64 	%fd581, %fd27, %fd561, %fd579;
	fma.rn.f64 	%fd582, %fd28, %fd562, %fd580;
	fma.rn.f64 	%fd583, %fd29, %fd565, %fd581;
	fma.rn.f64 	%fd584, %fd30, %fd566, %fd582;
	fma.rn.f64 	%fd585, %fd31, %fd569, %fd583;
	fma.rn.f64 	%fd586, %fd32, %fd570, %fd584;
	fma.rn.f64 	%fd587, %fd33, %fd573, %fd585;
	fma.rn.f64 	%fd588, %fd34, %fd574, %fd586;
	fma.rn.f64 	%fd589, %fd35, %fd577, %fd587;
	fma.rn.f64 	%fd590, %fd36, %fd578, %fd588;
	cvta.to.global.u64 	%rd14, %rd20;
	mul.wide.s32 	%rd15, %r37, 8;
	add.s64 	%rd16, %rd14, %rd15;
	ld.global.nc.f64 	%fd591, [%rd16];
	ld.global.nc.f64 	%fd592, [%rd16+-96];
	sub.f64 	%fd593, %fd589, %fd590;
	mul.f64 	%fd594, %fd593, %fd591;
	add.f64 	%fd595, %fd589, %fd590;
	mul.f64 	%fd1119, %fd595, %fd592;
	fma.rn.f64 	%fd596, %fd37, %fd557, 0d0000000000000000;
	fma.rn.f64 	%fd597, %fd38, %fd558, 0d0000000000000000;
	fma.rn.f64 	%fd598, %fd39, %fd561, %fd596;
	fma.rn.f64 	%fd599, %fd40, %fd562, %fd597;
	fma.rn.f64 	%fd600, %fd41, %fd565, %fd598;
	fma.rn.f64 	%fd601, %fd42, %fd566, %fd599;
	fma.rn.f64 	%fd602, %fd43, %fd569, %fd600;
	fma.rn.f64 	%fd603, %fd44, %fd570, %fd601;
	fma.rn.f64 	%fd604, %fd45, %fd573, %fd602;
	fma.rn.f64 	%fd605, %fd46, %fd574, %fd603;
	fma.rn.f64 	%fd606, %fd47, %fd577, %fd604;
	fma.rn.f64 	%fd607, %fd48, %fd578, %fd605;
	ld.global.nc.f64 	%fd608, [%rd16+-8];
	ld.global.nc.f64 	%fd609, [%rd16+-88];
	sub.f64 	%fd610, %fd606, %fd607;
	mul.f64 	%fd1108, %fd610, %fd608;
	add.f64 	%fd611, %fd606, %fd607;
	mul.f64 	%fd1118, %fd611, %fd609;
	fma.rn.f64 	%fd612, %fd49, %fd557, 0d0000000000000000;
	fma.rn.f64 	%fd613, %fd1107, %fd558, 0d0000000000000000;
	fma.rn.f64 	%fd614, %fd1106, %fd561, %fd612;
	fma.rn.f64 	%fd615, %fd1105, %fd562, %fd613;
	fma.rn.f64 	%fd616, %fd1104, %fd565, %fd614;
	fma.rn.f64 	%fd617, %fd1103, %fd566, %fd615;
	fma.rn.f64 	%fd618, %fd1102, %fd569, %fd616;
	fma.rn.f64 	%fd619, %fd1101, %fd570, %fd617;
	fma.rn.f64 	%fd620, %fd1100, %fd573, %fd618;
	fma.rn.f64 	%fd621, %fd1099, %fd574, %fd619;
	fma.rn.f64 	%fd622, %fd1098, %fd577, %fd620;
	fma.rn.f64 	%fd623, %fd1097, %fd578, %fd621;
	ld.global.nc.f64 	%fd624, [%rd16+-16];
	ld.global.nc.f64 	%fd625, [%rd16+-80];
	sub.f64 	%fd626, %fd622, %fd623;
	mul.f64 	%fd1109, %fd626, %fd624;
	add.f64 	%fd627, %fd622, %fd623;
	mul.f64 	%fd1117, %fd627, %fd625;
	fma.rn.f64 	%fd628, %fd1096, %fd557, 0d0000000000000000;
	fma.rn.f64 	%fd629, %fd1095, %fd558, 0d0000000000000000;
	fma.rn.f64 	%fd630, %fd1094, %fd561, %fd628;
	fma.rn.f64 	%fd631, %fd1093, %fd562, %fd629;
	fma.rn.f64 	%fd632, %fd1092, %fd565, %fd630;
	fma.rn.f64 	%fd633, %fd1091, %fd566, %fd631;
	fma.rn.f64 	%fd634, %fd1090, %fd569, %fd632;
	fma.rn.f64 	%fd635, %fd1089, %fd570, %fd633;
	fma.rn.f64 	%fd636, %fd1088, %fd573, %fd634;
	fma.rn.f64 	%fd637, %fd1087, %fd574, %fd635;
	fma.rn.f64 	%fd638, %fd1086, %fd577, %fd636;
	fma.rn.f64 	%fd639, %fd1085, %fd578, %fd637;
	ld.global.nc.f64 	%fd640, [%rd16+-24];
	ld.global.nc.f64 	%fd641, [%rd16+-72];
	sub.f64 	%fd642, %fd638, %fd639;
	mul.f64 	%fd1110, %fd642, %fd640;
	add.f64 	%fd643, %fd638, %fd639;
	mul.f64 	%fd1116, %fd643, %fd641;
	fma.rn.f64 	%fd644, %fd1084, %fd557, 0d0000000000000000;
	fma.rn.f64 	%fd645, %fd1083, %fd558, 0d0000000000000000;
	fma.rn.f64 	%fd646, %fd1082, %fd561, %fd644;
	fma.rn.f64 	%fd647, %fd1081, %fd562, %fd645;
	fma.rn.f64 	%fd648, %fd1080, %fd565, %fd646;
	fma.rn.f64 	%fd649, %fd1079, %fd566, %fd647;
	fma.rn.f64 	%fd650, %fd1078, %fd569, %fd648;
	fma.rn.f64 	%fd651, %fd1077, %fd570, %fd649;
	fma.rn.f64 	%fd652, %fd1076, %fd573, %fd650;
	fma.rn.f64 	%fd653, %fd1075, %fd574, %fd651;
	fma.rn.f64 	%fd654, %fd1074, %fd577, %fd652;
	fma.rn.f64 	%fd655, %fd1073, %fd578, %fd653;
	ld.global.nc.f64 	%fd656, [%rd16+-32];
	ld.global.nc.f64 	%fd657, [%rd16+-64];
	sub.f64 	%fd658, %fd654, %fd655;
	mul.f64 	%fd1111, %fd658, %fd656;
	add.f64 	%fd659, %fd654, %fd655;
	mul.f64 	%fd1115, %fd659, %fd657;
	fma.rn.f64 	%fd660, %fd1072, %fd557, 0d0000000000000000;
	fma.rn.f64 	%fd661, %fd1071, %fd558, 0d0000000000000000;
	fma.rn.f64 	%fd662, %fd1070, %fd561, %fd660;
	fma.rn.f64 	%fd663, %fd1069, %fd562, %fd661;
	fma.rn.f64 	%fd664, %fd1068, %fd565, %fd662;
	fma.rn.f64 	%fd665, %fd1067, %fd566, %fd663;
	fma.rn.f64 	%fd666, %fd1066, %fd569, %fd664;
	fma.rn.f64 	%fd667, %fd1065, %fd570, %fd665;
	fma.rn.f64 	%fd668, %fd1064, %fd573, %fd666;
	fma.rn.f64 	%fd669, %fd1063, %fd574, %fd667;
	fma.rn.f64 	%fd670, %fd1062, %fd577, %fd668;
	fma.rn.f64 	%fd671, %fd1061, %fd578, %fd669;
	ld.global.nc.f64 	%fd672, [%rd16+-40];
	ld.global.nc.f64 	%fd673, [%rd16+-56];
	sub.f64 	%fd674, %fd670, %fd671;
	mul.f64 	%fd1112, %fd674, %fd672;
	add.f64 	%fd675, %fd670, %fd671;
	mul.f64 	%fd1114, %fd675, %fd673;
	fma.rn.f64 	%fd676, %fd1060, %fd557, 0d0000000000000000;
	fma.rn.f64 	%fd677, %fd1059, %fd558, 0d0000000000000000;
	fma.rn.f64 	%fd678, %fd1058, %fd561, %fd676;
	fma.rn.f64 	%fd679, %fd1057, %fd562, %fd677;
	fma.rn.f64 	%fd680, %fd1056, %fd565, %fd678;
	fma.rn.f64 	%fd681, %fd1055, %fd566, %fd679;
	fma.rn.f64 	%fd682, %fd1054, %fd569, %fd680;
	fma.rn.f64 	%fd683, %fd1053, %fd570, %fd681;
	fma.rn.f64 	%fd684, %fd1052, %fd573, %fd682;
	fma.rn.f64 	%fd685, %fd1051, %fd574, %fd683;
	fma.rn.f64 	%fd686, %fd1050, %fd577, %fd684;
	fma.rn.f64 	%fd687, %fd1049, %fd578, %fd685;
	ld.global.nc.f64 	%fd688, [%rd16+-48];
	add.f64 	%fd689, %fd686, %fd687;
	mul.f64 	%fd1113, %fd689, %fd688;
	bar.sync 	0;
	add.f64 	%fd690, %fd1119, %fd594;
	sub.f64 	%fd691, %fd1119, %fd594;
	add.f64 	%fd692, %fd1118, %fd1108;
	sub.f64 	%fd693, %fd1118, %fd1108;
	add.f64 	%fd694, %fd1117, %fd1109;
	sub.f64 	%fd695, %fd1117, %fd1109;
	add.f64 	%fd696, %fd1116, %fd1110;
	sub.f64 	%fd697, %fd1116, %fd1110;
	add.f64 	%fd698, %fd1115, %fd1111;
	sub.f64 	%fd699, %fd1115, %fd1111;
	add.f64 	%fd700, %fd1114, %fd1112;
	sub.f64 	%fd701, %fd1114, %fd1112;
	add.f64 	%fd702, %fd1113, %fd1113;
	sub.f64 	%fd703, %fd1113, %fd1113;
	mul.f64 	%fd704, %fd702, 0d3FE0000000000000;
	fma.rn.f64 	%fd705, %fd25, %fd690, 0d0000000000000000;
	fma.rn.f64 	%fd706, %fd26, %fd691, 0d0000000000000000;
	fma.rn.f64 	%fd707, %fd37, %fd692, %fd705;
	fma.rn.f64 	%fd708, %fd38, %fd693, %fd706;
	fma.rn.f64 	%fd709, %fd49, %fd694, %fd707;
	fma.rn.f64 	%fd710, %fd1107, %fd695, %fd708;
	fma.rn.f64 	%fd711, %fd1096, %fd696, %fd709;
	fma.rn.f64 	%fd712, %fd1095, %fd697, %fd710;
	fma.rn.f64 	%fd713, %fd1084, %fd698, %fd711;
	fma.rn.f64 	%fd714, %fd1083, %fd699, %fd712;
	fma.rn.f64 	%fd715, %fd1072, %fd700, %fd713;
	fma.rn.f64 	%fd716, %fd1071, %fd701, %fd714;
	fma.rn.f64 	%fd717, %fd1060, %fd704, %fd715;
	fma.rn.f64 	%fd718, %fd1059, %fd703, %fd716;
	sub.f64 	%fd719, %fd717, %fd718;
	st.shared.f64 	[%r30+88], %fd719;
	add.f64 	%fd720, %fd717, %fd718;
	st.shared.f64 	[%r30], %fd720;
	fma.rn.f64 	%fd721, %fd27, %fd690, 0d0000000000000000;
	fma.rn.f64 	%fd722, %fd28, %fd691, 0d0000000000000000;
	fma.rn.f64 	%fd723, %fd39, %fd692, %fd721;
	fma.rn.f64 	%fd724, %fd40, %fd693, %fd722;
	fma.rn.f64 	%fd725, %fd1106, %fd694, %fd723;
	fma.rn.f64 	%fd726, %fd1105, %fd695, %fd724;
	fma.rn.f64 	%fd727, %fd1094, %fd696, %fd725;
	fma.rn.f64 	%fd728, %fd1093, %fd697, %fd726;
	fma.rn.f64 	%fd729, %fd1082, %fd698, %fd727;
	fma.rn.f64 	%fd730, %fd1081, %fd699, %fd728;
	fma.rn.f64 	%fd731, %fd1070, %fd700, %fd729;
	fma.rn.f64 	%fd732, %fd1069, %fd701, %fd730;
	fma.rn.f64 	%fd733, %fd1058, %fd704, %fd731;
	fma.rn.f64 	%fd734, %fd1057, %fd703, %fd732;
	sub.f64 	%fd735, %fd733, %fd734;
	st.shared.f64 	[%r30+80], %fd735;
	add.f64 	%fd736, %fd733, %fd734;
	st.shared.f64 	[%r30+8], %fd736;
	fma.rn.f64 	%fd737, %fd29, %fd690, 0d0000000000000000;
	fma.rn.f64 	%fd738, %fd30, %fd691, 0d0000000000000000;
	fma.rn.f64 	%fd739, %fd41, %fd692, %fd737;
	fma.rn.f64 	%fd740, %fd42, %fd693, %fd738;
	fma.rn.f64 	%fd741, %fd1104, %fd694, %fd739;
	fma.rn.f64 	%fd742, %fd1103, %fd695, %fd740;
	fma.rn.f64 	%fd743, %fd1092, %fd696, %fd741;
	fma.rn.f64 	%fd744, %fd1091, %fd697, %fd742;
	fma.rn.f64 	%fd745, %fd1080, %fd698, %fd743;
	fma.rn.f64 	%fd746, %fd1079, %fd699, %fd744;
	fma.rn.f64 	%fd747, %fd1068, %fd700, %fd745;
	fma.rn.f64 	%fd748, %fd1067, %fd701, %fd746;
	fma.rn.f64 	%fd749, %fd1056, %fd704, %fd747;
	fma.rn.f64 	%fd750, %fd1055, %fd703, %fd748;
	sub.f64 	%fd751, %fd749, %fd750;
	st.shared.f64 	[%r30+72], %fd751;
	add.f64 	%fd752, %fd749, %fd750;
	st.shared.f64 	[%r30+16], %fd752;
	fma.rn.f64 	%fd753, %fd31, %fd690, 0d0000000000000000;
	fma.rn.f64 	%fd754, %fd32, %fd691, 0d0000000000000000;
	fma.rn.f64 	%fd755, %fd43, %fd692, %fd753;
	fma.rn.f64 	%fd756, %fd44, %fd693, %fd754;
	fma.rn.f64 	%fd757, %fd1102, %fd694, %fd755;
	fma.rn.f64 	%fd758, %fd1101, %fd695, %fd756;
	fma.rn.f64 	%fd759, %fd1090, %fd696, %fd757;
	fma.rn.f64 	%fd760, %fd1089, %fd697, %fd758;
	fma.rn.f64 	%fd761, %fd1078, %fd698, %fd759;
	fma.rn.f64 	%fd762, %fd1077, %fd699, %fd760;
	fma.rn.f64 	%fd763, %fd1066, %fd700, %fd761;
	fma.rn.f64 	%fd764, %fd1065, %fd701, %fd762;
	fma.rn.f64 	%fd765, %fd1054, %fd704, %fd763;
	fma.rn.f64 	%fd766, %fd1053, %fd703, %fd764;
	sub.f64 	%fd767, %fd765, %fd766;
	st.shared.f64 	[%r30+64], %fd767;
	add.f64 	%fd768, %fd765, %fd766;
	st.shared.f64 	[%r30+24], %fd768;
	fma.rn.f64 	%fd769, %fd33, %fd690, 0d0000000000000000;
	fma.rn.f64 	%fd770, %fd34, %fd691, 0d0000000000000000;
	fma.rn.f64 	%fd771, %fd45, %fd692, %fd769;
	fma.rn.f64 	%fd772, %fd46, %fd693, %fd770;
	fma.rn.f64 	%fd773, %fd1100, %fd694, %fd771;
	fma.rn.f64 	%fd774, %fd1099, %fd695, %fd772;
	fma.rn.f64 	%fd775, %fd1088, %fd696, %fd773;
	fma.rn.f64 	%fd776, %fd1087, %fd697, %fd774;
	fma.rn.f64 	%fd777, %fd1076, %fd698, %fd775;
	fma.rn.f64 	%fd778, %fd1075, %fd699, %fd776;
	fma.rn.f64 	%fd779, %fd1064, %fd700, %fd777;
	fma.rn.f64 	%fd780, %fd1063, %fd701, %fd778;
	fma.rn.f64 	%fd781, %fd1052, %fd704, %fd779;
	fma.rn.f64 	%fd782, %fd1051, %fd703, %fd780;
	sub.f64 	%fd783, %fd781, %fd782;
	st.shared.f64 	[%r30+56], %fd783;
	add.f64 	%fd784, %fd781, %fd782;
	st.shared.f64 	[%r30+32], %fd784;
	fma.rn.f64 	%fd785, %fd35, %fd690, 0d0000000000000000;
	fma.rn.f64 	%fd786, %fd36, %fd691, 0d0000000000000000;
	fma.rn.f64 	%fd787, %fd47, %fd692, %fd785;
	fma.rn.f64 	%fd788, %fd48, %fd693, %fd786;
	fma.rn.f64 	%fd789, %fd1098, %fd694, %fd787;
	fma.rn.f64 	%fd790, %fd1097, %fd695, %fd788;
	fma.rn.f64 	%fd791, %fd1086, %fd696, %fd789;
	fma.rn.f64 	%fd792, %fd1085, %fd697, %fd790;
	fma.rn.f64 	%fd793, %fd1074, %fd698, %fd791;
	fma.rn.f64 	%fd794, %fd1073, %fd699, %fd792;
	fma.rn.f64 	%fd795, %fd1062, %fd700, %fd793;
	fma.rn.f64 	%fd796, %fd1061, %fd701, %fd794;
	fma.rn.f64 	%fd797, %fd1050, %fd704, %fd795;
	fma.rn.f64 	%fd798, %fd1049, %fd703, %fd796;
	sub.f64 	%fd799, %fd797, %fd798;
	st.shared.f64 	[%r30+48], %fd799;
	add.f64 	%fd800, %fd797, %fd798;
	st.shared.f64 	[%r30+40], %fd800;
	bar.sync 	0;
	@%p10 bra 	$L__BB310_11;
	ld.shared.f64 	%fd801, [%r7];
	ld.shared.f64 	%fd802, [%r7+1248];
	add.f64 	%fd803, %fd801, %fd802;
	sub.f64 	%fd804, %fd801, %fd802;
	ld.shared.f64 	%fd805, [%r7+104];
	ld.shared.f64 	%fd806, [%r7+1144];
	add.f64 	%fd807, %fd805, %fd806;
	sub.f64 	%fd808, %fd805, %fd806;
	ld.shared.f64 	%fd809, [%r7+208];
	ld.shared.f64 	%fd810, [%r7+1040];
	add.f64 	%fd811, %fd809, %fd810;
	sub.f64 	%fd812, %fd809, %fd810;
	ld.shared.f64 	%fd813, [%r7+312];
	ld.shared.f64 	%fd814, [%r7+936];
	add.f64 	%fd815, %fd813, %fd814;
	sub.f64 	%fd816, %fd813, %fd814;
	ld.shared.f64 	%fd817, [%r7+416];
	ld.shared.f64 	%fd818, [%r7+832];
	add.f64 	%fd819, %fd817, %fd818;
	sub.f64 	%fd820, %fd817, %fd818;
	ld.shared.f64 	%fd821, [%r7+520];
	ld.shared.f64 	%fd822, [%r7+728];
	add.f64 	%fd823, %fd821, %fd822;
	sub.f64 	%fd824, %fd821, %fd822;
	ld.shared.f64 	%fd825, [%r7+624];
	add.f64 	%fd826, %fd825, %fd825;
	sub.f64 	%fd827, %fd825, %fd825;
	mul.f64 	%fd828, %fd826, 0d3FE0000000000000;
	fma.rn.f64 	%fd829, %fd25, %fd803, 0d0000000000000000;
	fma.rn.f64 	%fd830, %fd26, %fd804, 0d0000000000000000;
	fma.rn.f64 	%fd831, %fd37, %fd807, %fd829;
	fma.rn.f64 	%fd832, %fd38, %fd808, %fd830;
	fma.rn.f64 	%fd833, %fd49, %fd811, %fd831;
	fma.rn.f64 	%fd834, %fd1107, %fd812, %fd832;
	fma.rn.f64 	%fd835, %fd1096, %fd815, %fd833;
	fma.rn.f64 	%fd836, %fd1095, %fd816, %fd834;
	fma.rn.f64 	%fd837, %fd1084, %fd819, %fd835;
	fma.rn.f64 	%fd838, %fd1083, %fd820, %fd836;
	fma.rn.f64 	%fd839, %fd1072, %fd823, %fd837;
	fma.rn.f64 	%fd840, %fd1071, %fd824, %fd838;
	fma.rn.f64 	%fd841, %fd1060, %fd828, %fd839;
	fma.rn.f64 	%fd842, %fd1059, %fd827, %fd840;
	sub.f64 	%fd843, %fd841, %fd842;
	st.shared.f64 	[%r7+1144], %fd843;
	add.f64 	%fd844, %fd841, %fd842;
	st.shared.f64 	[%r7], %fd844;
	fma.rn.f64 	%fd845, %fd27, %fd803, 0d0000000000000000;
	fma.rn.f64 	%fd846, %fd28, %fd804, 0d0000000000000000;
	fma.rn.f64 	%fd847, %fd39, %fd807, %fd845;
	fma.rn.f64 	%fd848, %fd40, %fd808, %fd846;
	fma.rn.f64 	%fd849, %fd1106, %fd811, %fd847;
	fma.rn.f64 	%fd850, %fd1105, %fd812, %fd848;
	fma.rn.f64 	%fd851, %fd1094, %fd815, %fd849;
	fma.rn.f64 	%fd852, %fd1093, %fd816, %fd850;
	fma.rn.f64 	%fd853, %fd1082, %fd819, %fd851;
	fma.rn.f64 	%fd854, %fd1081, %fd820, %fd852;
	fma.rn.f64 	%fd855, %fd1070, %fd823, %fd853;
	fma.rn.f64 	%fd856, %fd1069, %fd824, %fd854;
	fma.rn.f64 	%fd857, %fd1058, %fd828, %fd855;
	fma.rn.f64 	%fd858, %fd1057, %fd827, %fd856;
	sub.f64 	%fd859, %fd857, %fd858;
	st.shared.f64 	[%r7+1040], %fd859;
	add.f64 	%fd860, %fd857, %fd858;
	st.shared.f64 	[%r7+104], %fd860;
	fma.rn.f64 	%fd861, %fd29, %fd803, 0d0000000000000000;
	fma.rn.f64 	%fd862, %fd30, %fd804, 0d0000000000000000;
	fma.rn.f64 	%fd863, %fd41, %fd807, %fd861;
	fma.rn.f64 	%fd864, %fd42, %fd808, %fd862;
	fma.rn.f64 	%fd865, %fd1104, %fd811, %fd863;
	fma.rn.f64 	%fd866, %fd1103, %fd812, %fd864;
	fma.rn.f64 	%fd867, %fd1092, %fd815, %fd865;
	fma.rn.f64 	%fd868, %fd1091, %fd816, %fd866;
	fma.rn.f64 	%fd869, %fd1080, %fd819, %fd867;
	fma.rn.f64 	%fd870, %fd1079, %fd820, %fd868;
	fma.rn.f64 	%fd871, %fd1068, %fd823, %fd869;
	fma.rn.f64 	%fd872, %fd1067, %fd824, %fd870;
	fma.rn.f64 	%fd873, %fd1056, %fd828, %fd871;
	fma.rn.f64 	%fd874, %fd1055, %fd827, %fd872;
	sub.f64 	%fd875, %fd873, %fd874;
	st.shared.f64 	[%r7+936], %fd875;
	add.f64 	%fd876, %fd873, %fd874;
	st.shared.f64 	[%r7+208], %fd876;
	fma.rn.f64 	%fd877, %fd31, %fd803, 0d0000000000000000;
	fma.rn.f64 	%fd878, %fd32, %fd804, 0d0000000000000000;
	fma.rn.f64 	%fd879, %fd43, %fd807, %fd877;
	fma.rn.f64 	%fd880, %fd44, %fd808, %fd878;
	fma.rn.f64 	%fd881, %fd1102, %fd811, %fd879;
	fma.rn.f64 	%fd882, %fd1101, %fd812, %fd880;
	fma.rn.f64 	%fd883, %fd1090, %fd815, %fd881;
	fma.rn.f64 	%fd884, %fd1089, %fd816, %fd882;
	fma.rn.f64 	%fd885, %fd1078, %fd819, %fd883;
	fma.rn.f64 	%fd886, %fd1077, %fd820, %fd884;
	fma.rn.f64 	%fd887, %fd1066, %fd823, %fd885;
	fma.rn.f64 	%fd888, %fd1065, %fd824, %fd886;
	fma.rn.f64 	%fd889, %fd1054, %fd828, %fd887;
	fma.rn.f64 	%fd890, %fd1053, %fd827, %fd888;
	sub.f64 	%fd891, %fd889, %fd890;
	st.shared.f64 	[%r7+832], %fd891;
	add.f64 	%fd892, %fd889, %fd890;
	st.shared.f64 	[%r7+312], %fd892;
	fma.rn.f64 	%fd893, %fd33, %fd803, 0d0000000000000000;
	fma.rn.f64 	%fd894, %fd34, %fd804, 0d0000000000000000;
	fma.rn.f64 	%fd895, %fd45, %fd807, %fd893;
	fma.rn.f64 	%fd896, %fd46, %fd808, %fd894;
	fma.rn.f64 	%fd897, %fd1100, %fd811, %fd895;
	fma.rn.f64 	%fd898, %fd1099, %fd812, %fd896;
	fma.rn.f64 	%fd899, %fd1088, %fd815, %fd897;
	fma.rn.f64 	%fd900, %fd1087, %fd816, %fd898;
	fma.rn.f64 	%fd901, %fd1076, %fd819, %fd899;
	fma.rn.f64 	%fd902, %fd1075, %fd820, %fd900;
	fma.rn.f64 	%fd903, %fd1064, %fd823, %fd901;
	fma.rn.f64 	%fd904, %fd1063, %fd824, %fd902;
	fma.rn.f64 	%fd905, %fd1052, %fd828, %fd903;
	fma.rn.f64 	%fd906, %fd1051, %fd827, %fd904;
	sub.f64 	%fd907, %fd905, %fd906;
	st.shared.f64 	[%r7+728], %fd907;
	add.f64 	%fd908, %fd905, %fd906;
	st.shared.f64 	[%r7+416], %fd908;
	fma.rn.f64 	%fd909, %fd35, %fd803, 0d0000000000000000;
	fma.rn.f64 	%fd910, %fd36, %fd804, 0d0000000000000000;
	fma.rn.f64 	%fd911, %fd47, %fd807, %fd909;
	fma.rn.f64 	%fd912, %fd48, %fd808, %fd910;
	fma.rn.f64 	%fd913, %fd1098, %fd811, %fd911;
	fma.rn.f64 	%fd914, %fd1097, %fd812, %fd912;
	fma.rn.f64 	%fd915, %fd1086, %fd815, %fd913;
	fma.rn.f64 	%fd916, %fd1085, %fd816, %fd914;
	fma.rn.f64 	%fd917, %fd1074, %fd819, %fd915;
	fma.rn.f64 	%fd918, %fd1073, %fd820, %fd916;
	fma.rn.f64 	%fd919, %fd1062, %fd823, %fd917;
	fma.rn.f64 	%fd920, %fd1061, %fd824, %fd918;
	fma.rn.f64 	%fd921, %fd1050, %fd828, %fd919;
	fma.rn.f64 	%fd922, %fd1049, %fd827, %fd920;
	sub.f64 	%fd923, %fd921, %fd922;
	st.shared.f64 	[%r7+624], %fd923;
	add.f64 	%fd924, %fd921, %fd922;
	st.shared.f64 	[%r7+520], %fd924;
$L__BB310_11:
	mov.u32 	%r38, %tid.x;
	setp.gt.u32 	%p11, %r38, 143;
	bar.sync 	0;
	@%p11 bra 	$L__BB310_13;
	ld.shared.f64 	%fd925, [%r6];
	ld.shared.f64 	%fd926, [%r6+16224];
	add.f64 	%fd927, %fd925, %fd926;
	sub.f64 	%fd928, %fd925, %fd926;
	ld.shared.f64 	%fd929, [%r6+1352];
	ld.shared.f64 	%fd930, [%r6+14872];
	add.f64 	%fd931, %fd929, %fd930;
	sub.f64 	%fd932, %fd929, %fd930;
	ld.shared.f64 	%fd933, [%r6+2704];
	ld.shared.f64 	%fd934, [%r6+13520];
	add.f64 	%fd935, %fd933, %fd934;
	sub.f64 	%fd936, %fd933, %fd934;
	ld.shared.f64 	%fd937, [%r6+4056];
	ld.shared.f64 	%fd938, [%r6+12168];
	add.f64 	%fd939, %fd937, %fd938;
	sub.f64 	%fd940, %fd937, %fd938;
	ld.shared.f64 	%fd941, [%r6+5408];
	ld.shared.f64 	%fd942, [%r6+10816];
	add.f64 	%fd943, %fd941, %fd942;
	sub.f64 	%fd944, %fd941, %fd942;
	ld.shared.f64 	%fd945, [%r6+6760];
	ld.shared.f64 	%fd946, [%r6+9464];
	add.f64 	%fd947, %fd945, %fd946;
	sub.f64 	%fd948, %fd945, %fd946;
	ld.shared.f64 	%fd949, [%r6+8112];
	add.f64 	%fd950, %fd949, %fd949;
	sub.f64 	%fd951, %fd949, %fd949;
	mul.f64 	%fd952, %fd950, 0d3FE0000000000000;
	fma.rn.f64 	%fd953, %fd25, %fd927, 0d0000000000000000;
	fma.rn.f64 	%fd954, %fd26, %fd928, 0d0000000000000000;
	fma.rn.f64 	%fd955, %fd37, %fd931, %fd953;
	fma.rn.f64 	%fd956, %fd38, %fd932, %fd954;
	fma.rn.f64 	%fd957, %fd49, %fd935, %fd955;
	fma.rn.f64 	%fd958, %fd1107, %fd936, %fd956;
	fma.rn.f64 	%fd959, %fd1096, %fd939, %fd957;
	fma.rn.f64 	%fd960, %fd1095, %fd940, %fd958;
	fma.rn.f64 	%fd961, %fd1084, %fd943, %fd959;
	fma.rn.f64 	%fd962, %fd1083, %fd944, %fd960;
	fma.rn.f64 	%fd963, %fd1072, %fd947, %fd961;
	fma.rn.f64 	%fd964, %fd1071, %fd948, %fd962;
	fma.rn.f64 	%fd965, %fd1060, %fd952, %fd963;
	fma.rn.f64 	%fd966, %fd1059, %fd951, %fd964;
	sub.f64 	%fd1108, %fd965, %fd966;
	add.f64 	%fd1119, %fd965, %fd966;
	fma.rn.f64 	%fd967, %fd27, %fd927, 0d0000000000000000;
	fma.rn.f64 	%fd968, %fd28, %fd928, 0d0000000000000000;
	fma.rn.f64 	%fd969, %fd39, %fd931, %fd967;
	fma.rn.f64 	%fd970, %fd40, %fd932, %fd968;
	fma.rn.f64 	%fd971, %fd1106, %fd935, %fd969;
	fma.rn.f64 	%fd972, %fd1105, %fd936, %fd970;
	fma.rn.f64 	%fd973, %fd1094, %fd939, %fd971;
	fma.rn.f64 	%fd974, %fd1093, %fd940, %fd972;
	fma.rn.f64 	%fd975, %fd1082, %fd943, %fd973;
	fma.rn.f64 	%fd976, %fd1081, %fd944, %fd974;
	fma.rn.f64 	%fd977, %fd1070, %fd947, %fd975;
	fma.rn.f64 	%fd978, %fd1069, %fd948, %fd976;
	fma.rn.f64 	%fd979, %fd1058, %fd952, %fd977;
	fma.rn.f64 	%fd980, %fd1057, %fd951, %fd978;
	sub.f64 	%fd1109, %fd979, %fd980;
	add.f64 	%fd1118, %fd979, %fd980;
	fma.rn.f64 	%fd981, %fd29, %fd927, 0d0000000000000000;
	fma.rn.f64 	%fd982, %fd30, %fd928, 0d0000000000000000;
	fma.rn.f64 	%fd983, %fd41, %fd931, %fd981;
	fma.rn.f64 	%fd984, %fd42, %fd932, %fd982;
	fma.rn.f64 	%fd985, %fd1104, %fd935, %fd983;
	fma.rn.f64 	%fd986, %fd1103, %fd936, %fd984;
	fma.rn.f64 	%fd987, %fd1092, %fd939, %fd985;
	fma.rn.f64 	%fd988, %fd1091, %fd940, %fd986;
	fma.rn.f64 	%fd989, %fd1080, %fd943, %fd987;
	fma.rn.f64 	%fd990, %fd1079, %fd944, %fd988;
	fma.rn.f64 	%fd991, %fd1068, %fd947, %fd989;
	fma.rn.f64 	%fd992, %fd1067, %fd948, %fd990;
	fma.rn.f64 	%fd993, %fd1056, %fd952, %fd991;
	fma.rn.f64 	%fd994, %fd1055, %fd951, %fd992;
	sub.f64 	%fd1110, %fd993, %fd994;
	add.f64 	%fd1117, %fd993, %fd994;
	fma.rn.f64 	%fd995, %fd31, %fd927, 0d0000000000000000;
	fma.rn.f64 	%fd996, %fd32, %fd928, 0d0000000000000000;
	fma.rn.f64 	%fd997, %fd43, %fd931, %fd995;
	fma.rn.f64 	%fd998, %fd44, %fd932, %fd996;
	fma.rn.f64 	%fd999, %fd1102, %fd935, %fd997;
	fma.rn.f64 	%fd1000, %fd1101, %fd936, %fd998;
	fma.rn.f64 	%fd1001, %fd1090, %fd939, %fd999;
	fma.rn.f64 	%fd1002, %fd1089, %fd940, %fd1000;
	fma.rn.f64 	%fd1003, %fd1078, %fd943, %fd1001;
	fma.rn.f64 	%fd1004, %fd1077, %fd944, %fd1002;
	fma.rn.f64 	%fd1005, %fd1066, %fd947, %fd1003;
	fma.rn.f64 	%fd1006, %fd1065, %fd948, %fd1004;
	fma.rn.f64 	%fd1007, %fd1054, %fd952, %fd1005;
	fma.rn.f64 	%fd1008, %fd1053, %fd951, %fd1006;
	sub.f64 	%fd1111, %fd1007, %fd1008;
	add.f64 	%fd1116, %fd1007, %fd1008;
	fma.rn.f64 	%fd1009, %fd33, %fd927, 0d0000000000000000;
	fma.rn.f64 	%fd1010, %fd34, %fd928, 0d0000000000000000;
	fma.rn.f64 	%fd1011, %fd45, %fd931, %fd1009;
	fma.rn.f64 	%fd1012, %fd46, %fd932, %fd1010;
	fma.rn.f64 	%fd1013, %fd1100, %fd935, %fd1011;
	fma.rn.f64 	%fd1014, %fd1099, %fd936, %fd1012;
	fma.rn.f64 	%fd1015, %fd1088, %fd939, %fd1013;
	fma.rn.f64 	%fd1016, %fd1087, %fd940, %fd1014;
	fma.rn.f64 	%fd1017, %fd1076, %fd943, %fd1015;
	fma.rn.f64 	%fd1018, %fd1075, %fd944, %fd1016;
	fma.rn.f64 	%fd1019, %fd1064, %fd947, %fd1017;
	fma.rn.f64 	%fd1020, %fd1063, %fd948, %fd1018;
	fma.rn.f64 	%fd1021, %fd1052, %fd952, %fd1019;
	fma.rn.f64 	%fd1022, %fd1051, %fd951, %fd1020;
	sub.f64 	%fd1112, %fd1021, %fd1022;
	add.f64 	%fd1115, %fd1021, %fd1022;
	fma.rn.f64 	%fd1023, %fd35, %fd927, 0d0000000000000000;
	fma.rn.f64 	%fd1024, %fd36, %fd928, 0d0000000000000000;
	fma.rn.f64 	%fd1025, %fd47, %fd931, %fd1023;
	fma.rn.f64 	%fd1026, %fd48, %fd932, %fd1024;
	fma.rn.f64 	%fd1027, %fd1098, %fd935, %fd1025;
	fma.rn.f64 	%fd1028, %fd1097, %fd936, %fd1026;
	fma.rn.f64 	%fd1029, %fd1086, %fd939, %fd1027;
	fma.rn.f64 	%fd1030, %fd1085, %fd940, %fd1028;
	fma.rn.f64 	%fd1031, %fd1074, %fd943, %fd1029;
	fma.rn.f64 	%fd1032, %fd1073, %fd944, %fd1030;
	fma.rn.f64 	%fd1033, %fd1062, %fd947, %fd1031;
	fma.rn.f64 	%fd1034, %fd1061, %fd948, %fd1032;
	fma.rn.f64 	%fd1035, %fd1050, %fd952, %fd1033;
	fma.rn.f64 	%fd1036, %fd1049, %fd951, %fd1034;
	sub.f64 	%fd1113, %fd1035, %fd1036;
	add.f64 	%fd1114, %fd1035, %fd1036;
$L__BB310_13:
	bar.sync 	0;
	@%p4 bra 	$L__BB310_15;
	ld.param.u64 	%rd21, [_Z30massMatrixMultiplySharedKernelILi12ELi13ELi1EEviPKdS1_S1_S1_Pd_param_5];
	mov.u32 	%r39, %ctaid.x;
	mov.u32 	%r40, %tid.y;
	add.s32 	%r41, %r39, %r40;
	mov.u32 	%r42, %tid.x;
	mad.lo.s32 	%r43, %r41, 1728, %r42;
	cvta.to.global.u64 	%rd17, %rd21;
	mul.wide.s32 	%rd18, %r43, 8;
	add.s64 	%rd19, %rd17, %rd18;
	st.global.f64 	[%rd19], %fd1119;
	st.global.f64 	[%rd19+1152], %fd1118;
	st.global.f64 	[%rd19+2304], %fd1117;
	st.global.f64 	[%rd19+3456], %fd1116;
	st.global.f64 	[%rd19+4608], %fd1115;
	st.global.f64 	[%rd19+5760], %fd1114;
	st.global.f64 	[%rd19+6912], %fd1113;
	st.global.f64 	[%rd19+8064], %fd1112;
	st.global.f64 	[%rd19+9216], %fd1111;
	st.global.f64 	[%rd19+10368], %fd1110;
	st.global.f64 	[%rd19+11520], %fd1109;
	st.global.f64 	[%rd19+12672], %fd1108;
$L__BB310_15:
	ret;

}
	// .globl	_Z30massMatrixMultiplyGlobalKernelILi12ELi13ELi1EEviPKdS1_S1_S1_Pd
.visible .entry _Z30massMatrixMultiplyGlobalKernelILi12ELi13ELi1EEviPKdS1_S1_S1_Pd(
	.param .u32 _Z30massMatrixMultiplyGlobalKernelILi12ELi13ELi1EEviPKdS1_S1_S1_Pd_param_0,
	.param .u64 .ptr .align 1 _Z30massMatrixMultiplyGlobalKernelILi12ELi13ELi1EEviPKdS1_S1_S1_Pd_param_1,
	.param .u64 .ptr .align 1 _Z30massMatrixMultiplyGlobalKernelILi12ELi13ELi1EEviPKdS1_S1_S1_Pd_param_2,
	.param .u64 .ptr .align 1 _Z30massMatrixMultiplyGlobalKernelILi12ELi13ELi1EEviPKdS1_S1_S1_Pd_param_3,
	.param .u64 .ptr .align 1 _Z30massMatrixMultiplyGlobalKernelILi12ELi13ELi1EEviPKdS1_S1_S1_Pd_param_4,
	.param .u64 .ptr .align 1 _Z30massMatrixMultiplyGlobalKernelILi12ELi13ELi1EEviPKdS1_S1_S1_Pd_param_5
)
{
	.reg .pred 	%p<10>;
	.reg .b16 	%rs<13>;
	.reg .b32 	%r<39>;
	.reg .b64 	%rd<23>;
	.reg .b64 	%fd<1050>;
	// demoted variable
	.shared .align 8 .b8 _ZZ30massMatrixMultiplyGlobalKernelILi12ELi13ELi1EEviPKdS1_S1_S1_PdE6s_tmp1[17576];
	ld.param.u32 	%r8, [_Z30massMatrixMultiplyGlobalKernelILi12ELi13ELi1EEviPKdS1_S1_S1_Pd_param_0];
	ld.param.u64 	%rd4, [_Z30massMatrixMultiplyGlobalKernelILi12ELi13ELi1EEviPKdS1_S1_S1_Pd_param_2];
	ld.param.u64 	%rd5, [_Z30massMatrixMultiplyGlobalKernelILi12ELi13ELi1EEviPKdS1_S1_S1_Pd_param_3];
	ld.param.u64 	%rd6, [_Z30massMatrixMultiplyGlobalKernelILi12ELi13ELi1EEviPKdS1_S1_S1_Pd_param_4];
	cvta.to.global.u64 	%rd1, %rd5;
	cvta.to.global.u64 	%rd2, %rd4;
	mov.u32 	%r9, %tid.x;
	mov.u32 	%r2, %tid.y;
	mov.u32 	%r10, %ctaid.x;
	add.s32 	%r3, %r10, %r2;
	cvt.u16.u32 	%rs2, %r9;
	mul.hi.u16 	%rs3, %rs2, -21845;
	shr.u16 	%rs4, %rs3, 3;
	mul.lo.s16 	%rs5, %rs4, 12;
	sub.s16 	%rs1, %rs2, %rs5;
	setp.lt.s32 	%p2, %r3, %r8;
	setp.lt.u32 	%p3, %r9, 144;
	and.pred  	%p1, %p2, %p3;
	not.pred 	%p4, %p1;
	@%p4 bra 	$L__BB311_2;
	cvta.to.global.u64 	%rd8, %rd6;
	mad.lo.s32 	%r11, %r3, 1728, %r9;
	mul.wide.s32 	%rd9, %r11, 8;
	add.s64 	%rd10, %rd8, %rd9;
	ld.global.nc.f64 	%fd1037, [%rd10];
	ld.global.nc.f64 	%fd1036, [%rd10+1152];
	ld.global.nc.f64 	%fd1035, [%rd10+2304];
	ld.global.nc.f64 	%fd1034, [%rd10+3456];
	ld.global.nc.f64 	%fd1033, [%rd10+4608];
	ld.global.nc.f64 	%fd1032, [%rd10+5760];
	ld.global.nc.f64 	%fd1031, [%rd10+6912];
	ld.global.nc.f64 	%fd1030, [%rd10+8064];
	ld.global.nc.f64 	%fd1029, [%rd10+9216];
	ld.global.nc.f64 	%fd1028, [%rd10+10368];
	ld.global.nc.f64 	%fd1027, [%rd10+11520];
	ld.global.nc.f64 	%fd1026, [%rd10+12672];
$L__BB311_2:
	setp.gt.u32 	%p5, %r9, 143;
	bar.sync 	0;
	mov.u32 	%r12, _ZZ30massMatrixMultiplyGlobalKernelILi12ELi13ELi1EEviPKdS1_S1_S1_PdE6s_tmp1;
	mad.lo.s32 	%r13, %r2, 17576, %r12;
	mul.lo.s16 	%rs7, %rs2, 171;
	shr.u16 	%rs8, %rs7, 11;
	cvt.u32.u16 	%r4, %rs8;
	mul.wide.u16 	%r14, %rs8, 104;
	add.s32 	%r5, %r13, %r14;
	mul.wide.u16 	%r15, %rs1, 8;
	add.s32 	%r6, %r5, %r15;
	@%p5 bra 	$L__BB311_4;
	add.f64 	%fd146, %fd1037, %fd1026;
	sub.f64 	%fd147, %fd1037, %fd1026;
	add.f64 	%fd148, %fd1036, %fd1027;
	sub.f64 	%fd149, %fd1036, %fd1027;
	add.f64 	%fd150, %fd1035, %fd1028;
	sub.f64 	%fd151, %fd1035, %fd1028;
	add.f64 	%fd152, %fd1034, %fd1029;
	sub.f64 	%fd153, %fd1034, %fd1029;
	add.f64 	%fd154, %fd1033, %fd1030;
	sub.f64 	%fd155, %fd1033, %fd1030;
	add.f64 	%fd156, %fd1032, %fd1031;
	sub.f64 	%fd157, %fd1032, %fd1031;
	ld.global.nc.f64 	%fd158, [%rd2];
	fma.rn.f64 	%fd159, %fd158, %fd146, 0d0000000000000000;
	ld.global.nc.f64 	%fd160, [%rd1];
	fma.rn.f64 	%fd161, %fd160, %fd147, 0d0000000000000000;
	ld.global.nc.f64 	%fd162, [%rd2+8];
	fma.rn.f64 	%fd163, %fd162, %fd148, %fd159;
	ld.global.nc.f64 	%fd164, [%rd1+8];
	fma.rn.f64 	%fd165, %fd164, %fd149, %fd161;
	ld.global.nc.f64 	%fd166, [%rd2+16];
	fma.rn.f64 	%fd167, %fd166, %fd150, %fd163;
	ld.global.nc.f64 	%fd168, [%rd1+16];
	fma.rn.f64 	%fd169, %fd168, %fd151, %fd165;
	ld.global.nc.f64 	%fd170, [%rd2+24];
	fma.rn.f64 	%fd171, %fd170, %fd152, %fd167;
	ld.global.nc.f64 	%fd172, [%rd1+24];
	fma.rn.f64 	%fd173, %fd172, %fd153, %fd169;
	ld.global.nc.f64 	%fd174, [%rd2+32];
	fma.rn.f64 	%fd175, %fd174, %fd154, %fd171;
	ld.global.nc.f64 	%fd176, [%rd1+32];
	fma.rn.f64 	%fd177, %fd176, %fd155, %fd173;
	ld.global.nc.f64 	%fd178, [%rd2+40];
	fma.rn.f64 	%fd179, %fd178, %fd156, %fd175;
	ld.global.nc.f64 	%fd180, [%rd1+40];
	fma.rn.f64 	%fd181, %fd180, %fd157, %fd177;
	sub.f64 	%fd182, %fd179, %fd181;
	st.shared.f64 	[%r6+16224], %fd182;
	add.f64 	%fd183, %fd181, %fd179;
	st.shared.f64 	[%r6], %fd183;
	ld.global.nc.f64 	%fd184, [%rd2+48];
	fma.rn.f64 	%fd185, %fd184, %fd146, 0d0000000000000000;
	ld.global.nc.f64 	%fd186, [%rd1+48];
	fma.rn.f64 	%fd187, %fd186, %fd147, 0d0000000000000000;
	ld.global.nc.f64 	%fd188, [%rd2+56];
	fma.rn.f64 	%fd189, %fd188, %fd148, %fd185;
	ld.global.nc.f64 	%fd190, [%rd1+56];
	fma.rn.f64 	%fd191, %fd190, %fd149, %fd187;
	ld.global.nc.f64 	%fd192, [%rd2+64];
	fma.rn.f64 	%fd193, %fd192, %fd150, %fd189;
	ld.global.nc.f64 	%fd194, [%rd1+64];
	fma.rn.f64 	%fd195, %fd194, %fd151, %fd191;
	ld.global.nc.f64 	%fd196, [%rd2+72];
	fma.rn.f64 	%fd197, %fd196, %fd152, %fd193;
	ld.global.nc.f64 	%fd198, [%rd1+72];
	fma.rn.f64 	%fd199, %fd198, %fd153, %fd195;
	ld.global.nc.f64 	%fd200, [%rd2+80];
	fma.rn.f64 	%fd201, %fd200, %fd154, %fd197;
	ld.global.nc.f64 	%fd202, [%rd1+80];
	fma.rn.f64 	%fd203, %fd202, %fd155, %fd199;
	ld.global.nc.f64 	%fd204, [%rd2+88];
	fma.rn.f64 	%fd205, %fd204, %fd156, %fd201;
	ld.global.nc.f64 	%fd206, [%rd1+88];
	fma.rn.f64 	%fd207, %fd206, %fd157, %fd203;
	sub.f64 	%fd208, %fd205, %fd207;
	st.shared.f64 	[%r6+14872], %fd208;
	add.f64 	%fd209, %fd207, %fd205;
	st.shared.f64 	[%r6+1352], %fd209;
	ld.global.nc.f64 	%fd210, [%rd2+96];
	fma.rn.f64 	%fd211, %fd210, %fd146, 0d0000000000000000;
	ld.global.nc.f64 	%fd212, [%rd1+96];
	fma.rn.f64 	%fd213, %fd212, %fd147, 0d0000000000000000;
	ld.global.nc.f64 	%fd214, [%rd2+104];
	fma.rn.f64 	%fd215, %fd214, %fd148, %fd211;
	ld.global.nc.f64 	%fd216, [%rd1+104];
	fma.rn.f64 	%fd217, %fd216, %fd149, %fd213;
	ld.global.nc.f64 	%fd218, [%rd2+112];
	fma.rn.f64 	%fd219, %fd218, %fd150, %fd215;
	ld.global.nc.f64 	%fd220, [%rd1+112];
	fma.rn.f64 	%fd221, %fd220, %fd151, %fd217;
	ld.global.nc.f64 	%fd222, [%rd2+120];
	fma.rn.f64 	%fd223, %fd222, %fd152, %fd219;
	ld.global.nc.f64 	%fd224, [%rd1+120];
	fma.rn.f64 	%fd225, %fd224, %fd153, %fd221;
	ld.global.nc.f64 	%fd226, [%rd2+128];
	fma.rn.f64 	%fd227, %fd226, %fd154, %fd223;
	ld.global.nc.f64 	%fd228, [%rd1+128];
	fma.rn.f64 	%fd229, %fd228, %fd155, %fd225;
	ld.global.nc.f64 	%fd230, [%rd2+136];
	fma.rn.f64 	%fd231, %fd230, %fd156, %fd227;
	ld.global.nc.f64 	%fd232, [%rd1+136];
	fma.rn.f64 	%fd233, %fd232, %fd157, %fd229;
	sub.f64 	%fd234, %fd231, %fd233;
	st.shared.f64 	[%r6+13520], %fd234;
	add.f64 	%fd235, %fd233, %fd231;
	st.shared.f64 	[%r6+2704], %fd235;
	ld.global.nc.f64 	%fd236, [%rd2+144];
	fma.rn.f64 	%fd237, %fd236, %fd146, 0d0000000000000000;
	ld.global.nc.f64 	%fd238, [%rd1+144];
	fma.rn.f64 	%fd239, %fd238, %fd147, 0d0000000000000000;
	ld.global.nc.f64 	%fd240, [%rd2+152];
	fma.rn.f64 	%fd241, %fd240, %fd148, %fd237;
	ld.global.nc.f64 	%fd242, [%rd1+152];
	fma.rn.f64 	%fd243, %fd242, %fd149, %fd239;
	ld.global.nc.f64 	%fd244, [%rd2+160];
	fma.rn.f64 	%fd245, %fd244, %fd150, %fd241;
	ld.global.nc.f64 	%fd246, [%rd1+160];
	fma.rn.f64 	%fd247, %fd246, %fd151, %fd243;
	ld.global.nc.f64 	%fd248, [%rd2+168];
	fma.rn.f64 	%fd249, %fd248, %fd152, %fd245;
	ld.global.nc.f64 	%fd250, [%rd1+168];
	fma.rn.f64 	%fd251, %fd250, %fd153, %fd247;
	ld.global.nc.f64 	%fd252, [%rd2+176];
	fma.rn.f64 	%fd253, %fd252, %fd154, %fd249;
	ld.global.nc.f64 	%fd254, [%rd1+176];
	fma.rn.f64 	%fd255, %fd254, %fd155, %fd251;
	ld.global.nc.f64 	%fd256, [%rd2+184];
	fma.rn.f64 	%fd257, %fd256, %fd156, %fd253;
	ld.global.nc.f64 	%fd258, [%rd1+184];
	fma.rn.f64 	%fd259, %fd258, %fd157, %fd255;
	sub.f64 	%fd260, %fd257, %fd259;
	st.shared.f64 	[%r6+12168], %fd260;
	add.f64 	%fd261, %fd259, %fd257;
	st.shared.f64 	[%r6+4056], %fd261;
	ld.global.nc.f64 	%fd262, [%rd2+192];
	fma.rn.f64 	%fd263, %fd262, %fd146, 0d0000000000000000;
	ld.global.nc.f64 	%fd264, [%rd1+192];
	fma.rn.f64 	%fd265, %fd264, %fd147, 0d0000000000000000;
	ld.global.nc.f64 	%fd266, [%rd2+200];
	fma.rn.f64 	%fd267, %fd266, %fd148, %fd263;
	ld.global.nc.f64 	%fd268, [%rd1+200];
	fma.rn.f64 	%fd269, %fd268, %fd149, %fd265;
	ld.global.nc.f64 	%fd270, [%rd2+208];
	fma.rn.f64 	%fd271, %fd270, %fd150, %fd267;
	ld.global.nc.f64 	%fd272, [%rd1+208];
	fma.rn.f64 	%fd273, %fd272, %fd151, %fd269;
	ld.global.nc.f64 	%fd274, [%rd2+216];
	fma.rn.f64 	%fd275, %fd274, %fd152, %fd271;
	ld.global.nc.f64 	%fd276, [%rd1+216];
	fma.rn.f64 	%fd277, %fd276, %fd153, %fd273;
	ld.global.nc.f64 	%fd278, [%rd2+224];
	fma.rn.f64 	%fd279, %fd278, %fd154, %fd275;
	ld.global.nc.f64 	%fd280, [%rd1+224];
	fma.rn.f64 	%fd281, %fd280, %fd155, %fd277;
	ld.global.nc.f64 	%fd282, [%rd2+232];
	fma.rn.f64 	%fd283, %fd282, %fd156, %fd279;
	ld.global.nc.f64 	%fd284, [%rd1+232];
	fma.rn.f64 	%fd285, %fd284, %fd157, %fd281;
	sub.f64 	%fd286, %fd283, %fd285;
	st.shared.f64 	[%r6+10816], %fd286;
	add.f64 	%fd287, %fd285, %fd283;
	st.shared.f64 	[%r6+5408], %fd287;
	ld.global.nc.f64 	%fd288, [%rd2+240];
	fma.rn.f64 	%fd289, %fd288, %fd146, 0d0000000000000000;
	ld.global.nc.f64 	%fd290, [%rd1+240];
	fma.rn.f64 	%fd291, %fd290, %fd147, 0d0000000000000000;
	ld.global.nc.f64 	%fd292, [%rd2+248];
	fma.rn.f64 	%fd293, %fd292, %fd148, %fd289;
	ld.global.nc.f64 	%fd294, [%rd1+248];
	fma.rn.f64 	%fd295, %fd294, %fd149, %fd291;
	ld.global.nc.f64 	%fd296, [%rd2+256];
	fma.rn.f64 	%fd297, %fd296, %fd150, %fd293;
	ld.global.nc.f64 	%fd298, [%rd1+256];
	fma.rn.f64 	%fd299, %fd298, %fd151, %fd295;
	ld.global.nc.f64 	%fd300, [%rd2+264];
	fma.rn.f64 	%fd301, %fd300, %fd152, %fd297;
	ld.global.nc.f64 	%fd302, [%rd1+264];
	fma.rn.f64 	%fd303, %fd302, %fd153, %fd299;
	ld.global.nc.f64 	%fd304, [%rd2+272];
	fma.rn.f64 	%fd305, %fd304, %fd154, %fd301;
	ld.global.nc.f64 	%fd306, [%rd1+272];
	fma.rn.f64 	%fd307, %fd306, %fd155, %fd303;
	ld.global.nc.f64 	%fd308, [%rd2+280];
	fma.rn.f64 	%fd309, %fd308, %fd156, %fd305;
	ld.global.nc.f64 	%fd310, [%rd1+280];
	fma.rn.f64 	%fd311, %fd310, %fd157, %fd307;
	sub.f64 	%fd312, %fd309, %fd311;
	st.shared.f64 	[%r6+9464], %fd312;
	add.f64 	%fd313, %fd311, %fd309;
	st.shared.f64 	[%r6+6760], %fd313;
	ld.global.nc.f64 	%fd314, [%rd2+288];
	fma.rn.f64 	%fd315, %fd314, %fd146, 0d0000000000000000;
	ld.global.nc.f64 	%fd316, [%rd1+288];
	fma.rn.f64 	%fd317, %fd316, %fd147, 0d0000000000000000;
	ld.global.nc.f64 	%fd318, [%rd2+296];
	fma.rn.f64 	%fd319, %fd318, %fd148, %fd315;
	ld.global.nc.f64 	%fd320, [%rd1+296];
	fma.rn.f64 	%fd321, %fd320, %fd149, %fd317;
	ld.global.nc.f64 	%fd322, [%rd2+304];
	fma.rn.f64 	%fd323, %fd322, %fd150, %fd319;
	ld.global.nc.f64 	%fd324, [%rd1+304];
	fma.rn.f64 	%fd325, %fd324, %fd151, %fd321;
	ld.global.nc.f64 	%fd326, [%rd2+312];
	fma.rn.f64 	%fd327, %fd326, %fd152, %fd323;
	ld.global.nc.f64 	%fd328, [%rd1+312];
	fma.rn.f64 	%fd329, %fd328, %fd153, %fd325;
	ld.global.nc.f64 	%fd330, [%rd2+320];
	fma.rn.f64 	%fd331, %fd330, %fd154, %fd327;
	ld.global.nc.f64 	%fd332, [%rd1+320];
	fma.rn.f64 	%fd333, %fd332, %fd155, %fd329;
	ld.global.nc.f64 	%fd334, [%rd2+328];
	fma.rn.f64 	%fd335, %fd334, %fd156, %fd331;
	ld.global.nc.f64 	%fd336, [%rd1+328];
	fma.rn.f64 	%fd337, %fd336, %fd157, %fd333;
	add.f64 	%fd338, %fd337, %fd335;
	st.shared.f64 	[%r6+8112], %fd338;
$L__BB311_4:
	bar.sync 	0;
	setp.gt.u32 	%p6, %r9, 155;
	mad.lo.s32 	%r16, %r4, 1248, %r5;
	add.s32 	%r7, %r16, %r15;
	@%p6 bra 	$L__BB311_6;
	ld.shared.f64 	%fd339, [%r7];
	ld.shared.f64 	%fd340, [%r7+1144];
	add.f64 	%fd341, %fd339, %fd340;
	sub.f64 	%fd342, %fd339, %fd340;
	ld.shared.f64 	%fd343, [%r7+104];
	ld.shared.f64 	%fd344, [%r7+1040];
	add.f64 	%fd345, %fd343, %fd344;
	sub.f64 	%fd346, %fd343, %fd344;
	ld.shared.f64 	%fd347, [%r7+208];
	ld.shared.f64 	%fd348, [%r7+936];
	add.f64 	%fd349, %fd347, %fd348;
	sub.f64 	%fd350, %fd347, %fd348;
	ld.shared.f64 	%fd351, [%r7+312];
	ld.shared.f64 	%fd352, [%r7+832];
	add.f64 	%fd353, %fd351, %fd352;
	sub.f64 	%fd354, %fd351, %fd352;
	ld.shared.f64 	%fd355, [%r7+416];
	ld.shared.f64 	%fd356, [%r7+728];
	add.f64 	%fd357, %fd355, %fd356;
	sub.f64 	%fd358, %fd355, %fd356;
	ld.shared.f64 	%fd359, [%r7+520];
	ld.shared.f64 	%fd360, [%r7+624];
	add.f64 	%fd361, %fd359, %fd360;
	sub.f64 	%fd362, %fd359, %fd360;
	ld.global.nc.f64 	%fd363, [%rd2];
	fma.rn.f64 	%fd364, %fd363, %fd341, 0d0000000000000000;
	ld.global.nc.f64 	%fd365, [%rd1];
	fma.rn.f64 	%fd366, %fd365, %fd342, 0d0000000000000000;
	ld.global.nc.f64 	%fd367, [%rd2+8];
	fma.rn.f64 	%fd368, %fd367, %fd345, %fd364;
	ld.global.nc.f64 	%fd369, [%rd1+8];
	fma.rn.f64 	%fd370, %fd369, %fd346, %fd366;
	ld.global.nc.f64 	%fd371, [%rd2+16];
	fma.rn.f64 	%fd372, %fd371, %fd349, %fd368;
	ld.global.nc.f64 	%fd373, [%rd1+16];
	fma.rn.f64 	%fd374, %fd373, %fd350, %fd370;
	ld.global.nc.f64 	%fd375, [%rd2+24];
	fma.rn.f64 	%fd376, %fd375, %fd353, %fd372;
	ld.global.nc.f64 	%fd377, [%rd1+24];
	fma.rn.f64 	%fd378, %fd377, %fd354, %fd374;
	ld.global.nc.f64 	%fd379, [%rd2+32];
	fma.rn.f64 	%fd380, %fd379, %fd357, %fd376;
	ld.global.nc.f64 	%fd381, [%rd1+32];
	fma.rn.f64 	%fd382, %fd381, %fd358, %fd378;
	ld.global.nc.f64 	%fd383, [%rd2+40];
	fma.rn.f64 	%fd384, %fd383, %fd361, %fd380;
	ld.global.nc.f64 	%fd385, [%rd1+40];
	fma.rn.f64 	%fd386, %fd385, %fd362, %fd382;
	sub.f64 	%fd387, %fd384, %fd386;
	st.shared.f64 	[%r7+1248], %fd387;
	add.f64 	%fd388, %fd386, %fd384;
	st.shared.f64 	[%r7], %fd388;
	ld.global.nc.f64 	%fd389, [%rd2+48];
	fma.rn.f64 	%fd390, %fd389, %fd341, 0d0000000000000000;
	ld.global.nc.f64 	%fd391, [%rd1+48];
	fma.rn.f64 	%fd392, %fd391, %fd342, 0d0000000000000000;
	ld.global.nc.f64 	%fd393, [%rd2+56];
	fma.rn.f64 	%fd394, %fd393, %fd345, %fd390;
	ld.global.nc.f64 	%fd395, [%rd1+56];
	fma.rn.f64 	%fd396, %fd395, %fd346, %fd392;
	ld.global.nc.f64 	%fd397, [%rd2+64];
	fma.rn.f64 	%fd398, %fd397, %fd349, %fd394;
	ld.global.nc.f64 	%fd399, [%rd1+64];
	fma.rn.f64 	%fd400, %fd399, %fd350, %fd396;
	ld.global.nc.f64 	%fd401, [%rd2+72];
	fma.rn.f64 	%fd402, %fd401, %fd353, %fd398;
	ld.global.nc.f64 	%fd403, [%rd1+72];
	fma.rn.f64 	%fd404, %fd403, %fd354, %fd400;
	ld.global.nc.f64 	%fd405, [%rd2+80];
	fma.rn.f64 	%fd406, %fd405, %fd357, %fd402;
	ld.global.nc.f64 	%fd407, [%rd1+80];
	fma.rn.f64 	%fd408, %fd407, %fd358, %fd404;
	ld.global.nc.f64 	%fd409, [%rd2+88];
	fma.rn.f64 	%fd410, %fd409, %fd361, %fd406;
	ld.global.nc.f64 	%fd411, [%rd1+88];
	fma.rn.f64 	%fd412, %fd411, %fd362, %fd408;
	sub.f64 	%fd413, %fd410, %fd412;
	st.shared.f64 	[%r7+1144], %fd413;
	add.f64 	%fd414, %fd412, %fd410;
	st.shared.f64 	[%r7+104], %fd414;
	ld.global.nc.f64 	%fd415, [%rd2+96];
	fma.rn.f64 	%fd416, %fd415, %fd341, 0d0000000000000000;
	ld.global.nc.f64 	%fd417, [%rd1+96];
	fma.rn.f64 	%fd418, %fd417, %fd342, 0d0000000000000000;
	ld.global.nc.f64 	%fd419, [%rd2+104];
	fma.rn.f64 	%fd420, %fd419, %fd345, %fd416;
	ld.global.nc.f64 	%fd421, [%rd1+104];
	fma.rn.f64 	%fd422, %fd421, %fd346, %fd418;
	ld.global.nc.f64 	%fd423, [%rd2+112];
	fma.rn.f64 	%fd424, %fd423, %fd349, %fd420;
	ld.global.nc.f64 	%fd425, [%rd1+112];
	fma.rn.f64 	%fd426, %fd425, %fd350, %fd422;
	ld.global.nc.f64 	%fd427, [%rd2+120];
	fma.rn.f64 	%fd428, %fd427, %fd353, %fd424;
	ld.global.nc.f64 	%fd429, [%rd1+120];
	fma.rn.f64 	%fd430, %fd429, %fd354, %fd426;
	ld.global.nc.f64 	%fd431, [%rd2+128];
	fma.rn.f64 	%fd432, %fd431, %fd357, %fd428;
	ld.global.nc.f64 	%fd433, [%rd1+128];
	fma.rn.f64 	%fd434, %fd433, %fd358, %fd430;
	ld.global.nc.f64 	%fd435, [%rd2+136];
	fma.rn.f64 	%fd436, %fd435, %fd361, %fd432;
	ld.global.nc.f64 	%fd437, [%rd1+136];
	fma.rn.f64 	%fd438, %fd437, %fd362, %fd434;
	sub.f64 	%fd439, %fd436, %fd438;
	st.shared.f64 	[%r7+1040], %fd439;
	add.f64 	%fd440, %fd438, %fd436;
	st.shared.f64 	[%r7+208], %fd440;
	ld.global.nc.f64 	%fd441, [%rd2+144];
	fma.rn.f64 	%fd442, %fd441, %fd341, 0d0000000000000000;
	ld.global.nc.f64 	%fd443, [%rd1+144];
	fma.rn.f64 	%fd444, %fd443, %fd342, 0d0000000000000000;
	ld.global.nc.f64 	%fd445, [%rd2+152];
	fma.rn.f64 	%fd446, %fd445, %fd345, %fd442;
	ld.global.nc.f64 	%fd447, [%rd1+152];
	fma.rn.f64 	%fd448, %fd447, %fd346, %fd444;
	ld.global.nc.f64 	%fd449, [%rd2+160];
	fma.rn.f64 	%fd450, %fd449, %fd349, %fd446;
	ld.global.nc.f64 	%fd451, [%rd1+160];
	fma.rn.f64 	%fd452, %fd451, %fd350, %fd448;
	ld.global.nc.f64 	%fd453, [%rd2+168];
	fma.rn.f64 	%fd454, %fd453, %fd353, %fd450;
	ld.global.nc.f64 	%fd455, [%rd1+168];
	fma.rn.f64 	%fd456, %fd455, %fd354, %fd452;
	ld.global.nc.f64 	%fd457, [%rd2+176];
	fma.rn.f64 	%fd458, %fd457, %fd357, %fd454;
	ld.global.nc.f64 	%fd459, [%rd1+176];
	fma.rn.f64 	%fd460, %fd459, %fd358, %fd456;
	ld.global.nc.f64 	%fd461, [%rd2+184];
	fma.rn.f64 	%fd462, %fd461, %fd361, %fd458;
	ld.global.nc.f64 	%fd463, [%rd1+184];
	fma.rn.f64 	%fd464, %fd463, %fd362, %fd460;
	sub.f64 	%fd465, %fd462, %fd464;
	st.shared.f64 	[%r7+936], %fd465;
	add.f64 	%fd466, %fd464, %fd462;
	st.shared.f64 	[%r7+312], %fd466;
	ld.global.nc.f64 	%fd467, [%rd2+192];
	fma.rn.f64 	%fd468, %fd467, %fd341, 0d0000000000000000;
	ld.global.nc.f64 	%fd469, [%rd1+192];
	fma.rn.f64 	%fd470, %fd469, %fd342, 0d0000000000000000;
	ld.global.nc.f64 	%fd471, [%rd2+200];
	fma.rn.f64 	%fd472, %fd471, %fd345, %fd468;
	ld.global.nc.f64 	%fd473, [%rd1+200];
	fma.rn.f64 	%fd474, %fd473, %fd346, %fd470;
	ld.global.nc.f64 	%fd475, [%rd2+208];
	fma.rn.f64 	%fd476, %fd475, %fd349, %fd472;
	ld.global.nc.f64 	%fd477, [%rd1+208];
	fma.rn.f64 	%fd478, %fd477, %fd350, %fd474;
	ld.global.nc.f64 	%fd479, [%rd2+216];
	fma.rn.f64 	%fd480, %fd479, %fd353, %fd476;
	ld.global.nc.f64 	%fd481, [%rd1+216];
	fma.rn.f64 	%fd482, %fd481, %fd354, %fd478;
	ld.global.nc.f64 	%fd483, [%rd2+224];
	fma.rn.f64 	%fd484, %fd483, %fd357, %fd480;
	ld.global.nc.f64 	%fd485, [%rd1+224];
	fma.rn.f64 	%fd486, %fd485, %fd358, %fd482;
	ld.global.nc.f64 	%fd487, [%rd2+232];
	fma.rn.f64 	%fd488, %fd487, %fd361, %fd484;
	ld.global.nc.f64 	%fd489, [%rd1+232];
	fma.rn.f64 	%fd490, %fd489, %fd362, %fd486;
	sub.f64 	%fd491, %fd488, %fd490;
	st.shared.f64 	[%r7+832], %fd491;
	add.f64 	%fd492, %fd490, %fd488;
	st.shared.f64 	[%r7+416], %fd492;
	ld.global.nc.f64 	%fd493, [%rd2+240];
	fma.rn.f64 	%fd494, %fd493, %fd341, 0d0000000000000000;
	ld.global.nc.f64 	%fd495, [%rd1+240];
	fma.rn.f64 	%fd496, %fd495, %fd342, 0d0000000000000000;
	ld.global.nc.f64 	%fd497, [%rd2+248];
	fma.rn.f64 	%fd498, %fd497, %fd345, %fd494;
	ld.global.nc.f64 	%fd499, [%rd1+248];
	fma.rn.f64 	%fd500, %fd499, %fd346, %fd496;
	ld.global.nc.f64 	%fd501, [%rd2+256];
	fma.rn.f64 	%fd502, %fd501, %fd349, %fd498;
	ld.global.nc.f64 	%fd503, [%rd1+256];
	fma.rn.f64 	%fd504, %fd503, %fd350, %fd500;
	ld.global.nc.f64 	%fd505, [%rd2+264];
	fma.rn.f64 	%fd506, %fd505, %fd353, %fd502;
	ld.global.nc.f64 	%fd507, [%rd1+264];
	fma.rn.f64 	%fd508, %fd507, %fd354, %fd504;
	ld.global.nc.f64 	%fd509, [%rd2+272];
	fma.rn.f64 	%fd510, %fd509, %fd357, %fd506;
	ld.global.nc.f64 	%fd511, [%rd1+272];
	fma.rn.f64 	%fd512, %fd511, %fd358, %fd508;
	ld.global.nc.f64 	%fd513, [%rd2+280];
	fma.rn.f64 	%fd514, %fd513, %fd361, %fd510;
	ld.global.nc.f64 	%fd515, [%rd1+280];
	fma.rn.f64 	%fd516, %fd515, %fd362, %fd512;
	sub.f64 	%fd517, %fd514, %fd516;
	st.shared.f64 	[%r7+728], %fd517;
	add.f64 	%fd518, %fd516, %fd514;
	st.shared.f64 	[%r7+520], %fd518;
	ld.global.nc.f64 	%fd519, [%rd2+288];
	fma.rn.f64 	%fd520, %fd519, %fd341, 0d0000000000000000;
	ld.global.nc.f64 	%fd521, [%rd1+288];
	fma.rn.f64 	%fd522, %fd521, %fd342, 0d0000000000000000;
	ld.global.nc.f64 	%fd523, [%rd2+296];
	fma.rn.f64 	%fd524, %fd523, %fd345, %fd520;
	ld.global.nc.f64 	%fd525, [%rd1+296];
	fma.rn.f64 	%fd526, %fd525, %fd346, %fd522;
	ld.global.nc.f64 	%fd527, [%rd2+304];
	fma.rn.f64 	%fd528, %fd527, %fd349, %fd524;
	ld.global.nc.f64 	%fd529, [%rd1+304];
	fma.rn.f64 	%fd530, %fd529, %fd350, %fd526;
	ld.global.nc.f64 	%fd531, [%rd2+312];
	fma.rn.f64 	%fd532, %fd531, %fd353, %fd528;
	ld.global.nc.f64 	%fd533, [%rd1+312];
	fma.rn.f64 	%fd534, %fd533, %fd354, %fd530;
	ld.global.nc.f64 	%fd535, [%rd2+320];
	fma.rn.f64 	%fd536, %fd535, %fd357, %fd532;
	ld.global.nc.f64 	%fd537, [%rd1+320];
	fma.rn.f64 	%fd538, %fd537, %fd358, %fd534;
	ld.global.nc.f64 	%fd539, [%rd2+328];
	fma.rn.f64 	%fd540, %fd539, %fd361, %fd536;
	ld.global.nc.f64 	%fd541, [%rd1+328];
	fma.rn.f64 	%fd542, %fd541, %fd362, %fd538;
	add.f64 	%fd543, %fd542, %fd540;
	st.shared.f64 	[%r7+624], %fd543;
$L__BB311_6:
	ld.param.u64 	%rd21, [_Z30massMatrixMultiplyGlobalKernelILi12ELi13ELi1EEviPKdS1_S1_S1_Pd_param_3];
	ld.param.u64 	%rd20, [_Z30massMatrixMultiplyGlobalKernelILi12ELi13ELi1EEviPKdS1_S1_S1_Pd_param_2];
	ld.param.u64 	%rd19, [_Z30massMatrixMultiplyGlobalKernelILi12ELi13ELi1EEviPKdS1_S1_S1_Pd_param_1];
	mov.u32 	%r18, %tid.x;
	setp.gt.u32 	%p7, %r18, 155;
	bar.sync 	0;
	cvt.u16.u32 	%rs9, %r18;
	mul.hi.u16 	%rs10, %rs9, 5042;
	mul.lo.s16 	%rs11, %rs10, 13;
	sub.s16 	%rs12, %rs9, %rs11;
	mov.u32 	%r19, %tid.y;
	mov.u32 	%r20, _ZZ30massMatrixMultiplyGlobalKernelILi12ELi13ELi1EEviPKdS1_S1_S1_PdE6s_tmp1;
	mad.lo.s32 	%r21, %r19, 17576, %r20;
	mul.wide.u16 	%r22, %rs10, 1352;
	add.s32 	%r23, %r21, %r22;
	mul.wide.u16 	%r24, %rs12, 104;
	add.s32 	%r25, %r23, %r24;
	ld.shared.f64 	%fd544, [%r25];
	ld.shared.f64 	%fd545, [%r25+88];
	add.f64 	%fd546, %fd544, %fd545;
	sub.f64 	%fd547, %fd544, %fd545;
	ld.shared.f64 	%fd548, [%r25+8];
	ld.shared.f64 	%fd549, [%r25+80];
	add.f64 	%fd550, %fd548, %fd549;
	sub.f64 	%fd551, %fd548, %fd549;
	ld.shared.f64 	%fd552, [%r25+16];
	ld.shared.f64 	%fd553, [%r25+72];
	add.f64 	%fd554, %fd552, %fd553;
	sub.f64 	%fd555, %fd552, %fd553;
	ld.shared.f64 	%fd556, [%r25+24];
	ld.shared.f64 	%fd557, [%r25+64];
	add.f64 	%fd558, %fd556, %fd557;
	sub.f64 	%fd559, %fd556, %fd557;
	ld.shared.f64 	%fd560, [%r25+32];
	ld.shared.f64 	%fd561, [%r25+56];
	add.f64 	%fd562, %fd560, %fd561;
	sub.f64 	%fd563, %fd560, %fd561;
	ld.shared.f64 	%fd564, [%r25+40];
	ld.shared.f64 	%fd565, [%r25+48];
	add.f64 	%fd566, %fd564, %fd565;
	sub.f64 	%fd567, %fd564, %fd565;
	mov.u32 	%r26, %ctaid.x;
	add.s32 	%r27, %r26, %r19;
	mov.b32 	%r28, {%rs12, %rs10};
	mov.b32 	%r29, 12;
	mov.b32 	%r30, 43277;
	dp2a.lo.u32.u32 	%r31, %r28, %r30, %r29;
	mad.lo.s32 	%r32, %r27, 2197, %r31;
	cvta.to.global.u64 	%rd11, %rd20;
	ld.global.nc.f64 	%fd25, [%rd11];
	fma.rn.f64 	%fd568, %fd25, %fd546, 0d0000000000000000;
	cvta.to.global.u64 	%rd12, %rd21;
	ld.global.nc.f64 	%fd26, [%rd12];
	fma.rn.f64 	%fd569, %fd26, %fd547, 0d0000000000000000;
	ld.global.nc.f64 	%fd27, [%rd11+8];
	fma.rn.f64 	%fd570, %fd27, %fd550, %fd568;
	ld.global.nc.f64 	%fd28, [%rd12+8];
	fma.rn.f64 	%fd571, %fd28, %fd551, %fd569;
	ld.global.nc.f64 	%fd29, [%rd11+16];
	fma.rn.f64 	%fd572, %fd29, %fd554, %fd570;
	ld.global.nc.f64 	%fd30, [%rd12+16];
	fma.rn.f64 	%fd573, %fd30, %fd555, %fd571;
	ld.global.nc.f64 	%fd31, [%rd11+24];
	fma.rn.f64 	%fd574, %fd31, %fd558, %fd572;
	ld.global.nc.f64 	%fd32, [%rd12+24];
	fma.rn.f64 	%fd575, %fd32, %fd559, %fd573;
	ld.global.nc.f64 	%fd33, [%rd11+32];
	fma.rn.f64 	%fd576, %fd33, %fd562, %fd574;
	ld.global.nc.f64 	%fd34, [%rd12+32];
	fma.rn.f64 	%fd577, %fd34, %fd563, %fd575;
	ld.global.nc.f64 	%fd35, [%rd11+40];
	fma.rn.f64 	%fd578, %fd35, %fd566, %fd576;
	ld.global.nc.f64 	%fd36, [%rd12+40];
	fma.rn.f64 	%fd579, %fd36, %fd567, %fd577;
	cvta.to.global.u64 	%rd13, %rd19;
	mul.wide.s32 	%rd14, %r32, 8;
	add.s64 	%rd15, %rd13, %rd14;
	ld.global.nc.f64 	%fd580, [%rd15];
	ld.global.nc.f64 	%fd581, [%rd15+-96];
	sub.f64 	%fd582, %fd578, %fd579;
	mul.f64 	%fd583, %fd582, %fd580;
	add.f64 	%fd584, %fd578, %fd579;
	mul.f64 	%fd1049, %fd584, %fd581;
	ld.global.nc.f64 	%fd38, [%rd11+48];
	fma.rn.f64 	%fd585, %fd38, %fd546, 0d0000000000000000;
	ld.global.nc.f64 	%fd39, [%rd12+48];
	fma.rn.f64 	%fd586, %fd39, %fd547, 0d0000000000000000;
	ld.global.nc.f64 	%fd40, [%rd11+56];
	fma.rn.f64 	%fd587, %fd40, %fd550, %fd585;
	ld.global.nc.f64 	%fd41, [%rd12+56];
	fma.rn.f64 	%fd588, %fd41, %fd551, %fd586;
	ld.global.nc.f64 	%fd42, [%rd11+64];
	fma.rn.f64 	%fd589, %fd42, %fd554, %fd587;
	ld.global.nc.f64 	%fd43, [%rd12+64];
	fma.rn.f64 	%fd590, %fd43, %fd555, %fd588;
	ld.global.nc.f64 	%fd44, [%rd11+72];
	fma.rn.f64 	%fd591, %fd44, %fd558, %fd589;
	ld.global.nc.f64 	%fd45, [%rd12+72];
	fma.rn.f64 	%fd592, %fd45, %fd559, %fd590;
	ld.global.nc.f64 	%fd46, [%rd11+80];
	fma.rn.f64 	%fd593, %fd46, %fd562, %fd591;
	ld.global.nc.f64 	%fd47, [%rd12+80];
	fma.rn.f64 	%fd594, %fd47, %fd563, %fd592;
	ld.global.nc.f64 	%fd48, [%rd11+88];
	fma.rn.f64 	%fd595, %fd48, %fd566, %fd593;
	ld.global.nc.f64 	%fd49, [%rd12+88];
	fma.rn.f64 	%fd596, %fd49, %fd567, %fd594;
	ld.global.nc.f64 	%fd597, [%rd15+-8];
	ld.global.nc.f64 	%fd598, [%rd15+-88];
	sub.f64 	%fd599, %fd595, %fd596;
	mul.f64 	%fd1038, %fd599, %fd597;
	add.f64 	%fd600, %fd595, %fd596;
	mul.f64 	%fd1048, %fd600, %fd598;
	ld.global.nc.f64 	%fd52, [%rd11+96];
	fma.rn.f64 	%fd601, %fd52, %fd546, 0d0000000000000000;
	ld.global.nc.f64 	%fd53, [%rd12+96];
	fma.rn.f64 	%fd602, %fd53, %fd547, 0d0000000000000000;
	ld.global.nc.f64 	%fd54, [%rd11+104];
	fma.rn.f64 	%fd603, %fd54, %fd550, %fd601;
	ld.global.nc.f64 	%fd55, [%rd12+104];
	fma.rn.f64 	%fd604, %fd55, %fd551, %fd602;
	ld.global.nc.f64 	%fd56, [%rd11+112];
	fma.rn.f64 	%fd605, %fd56, %fd554, %fd603;
	ld.global.nc.f64 	%fd57, [%rd12+112];
	fma.rn.f64 	%fd606, %fd57, %fd555, %fd604;
	ld.global.nc.f64 	%fd58, [%rd11+120];
	fma.rn.f64 	%fd607, %fd58, %fd558, %fd605;
	ld.global.nc.f64 	%fd59, [%rd12+120];
	fma.rn.f64 	%fd608, %fd59, %fd559, %fd606;
	ld.global.nc.f64 	%fd60, [%rd11+128];
	fma.rn.f64 	%fd609, %fd60, %fd562, %fd607;
	ld.global.nc.f64 	%fd61, [%rd12+128];
	fma.rn.f64 	%fd610, %fd61, %fd563, %fd608;
	ld.global.nc.f64 	%fd62, [%rd11+136];
	fma.rn.f64 	%fd611, %fd62, %fd566, %fd609;
	ld.global.nc.f64 	%fd63, [%rd12+136];
	fma.rn.f64 	%fd612, %fd63, %fd567, %fd610;
	ld.global.nc.f64 	%fd613, [%rd15+-16];
	ld.global.nc.f64 	%fd614, [%rd15+-80];
	sub.f64 	%fd615, %fd611, %fd612;
	mul.f64 	%fd1039, %fd615, %fd613;
	add.f64 	%fd616, %fd611, %fd612;
	mul.f64 	%fd1047, %fd616, %fd614;
	ld.global.nc.f64 	%fd66, [%rd11+144];
	fma.rn.f64 	%fd617, %fd66, %fd546, 0d0000000000000000;
	ld.global.nc.f64 	%fd67, [%rd12+144];
	fma.rn.f64 	%fd618, %fd67, %fd547, 0d0000000000000000;
	ld.global.nc.f64 	%fd68, [%rd11+152];
	fma.rn.f64 	%fd619, %fd68, %fd550, %fd617;
	ld.global.nc.f64 	%fd69, [%rd12+152];
	fma.rn.f64 	%fd620, %fd69, %fd551, %fd618;
	ld.global.nc.f64 	%fd70, [%rd11+160];
	fma.rn.f64 	%fd621, %fd70, %fd554, %fd619;
	ld.global.nc.f64 	%fd71, [%rd12+160];
	fma.rn.f64 	%fd622, %fd71, %fd555, %fd620;
	ld.global.nc.f64 	%fd72, [%rd11+168];
	fma.rn.f64 	%fd623, %fd72, %fd558, %fd621;
	ld.global.nc.f64 	%fd73, [%rd12+168];
	fma.rn.f64 	%fd624, %fd73, %fd559, %fd622;
	ld.global.nc.f64 	%fd74, [%rd11+176];
	fma.rn.f64 	%fd625, %fd74, %fd562, %fd623;
	ld.global.nc.f64 	%fd75, [%rd12+176];
	fma.rn.f64 	%fd626, %fd75, %fd563, %fd624;
	ld.global.nc.f64 	%fd76, [%rd11+184];
	fma.rn.f64 	%fd627, %fd76, %fd566, %fd625;
	ld.global.nc.f64 	%fd77, [%rd12+184];
	fma.rn.f64 	%fd628, %fd77, %fd567, %fd626;
	ld.global.nc.f64 	%fd629, [%rd15+-24];
	ld.global.nc.f64 	%fd630, [%rd15+-72];
	sub.f64 	%fd631, %fd627, %fd628;
	mul.f64 	%fd1040, %fd631, %fd629;
	add.f64 	%fd632, %fd627, %fd628;
	mul.f64 	%fd1046, %fd632, %fd630;
	ld.global.nc.f64 	%fd80, [%rd11+192];
	fma.rn.f64 	%fd633, %fd80, %fd546, 0d0000000000000000;
	ld.global.nc.f64 	%fd81, [%rd12+192];
	fma.rn.f64 	%fd634, %fd81, %fd547, 0d0000000000000000;
	ld.global.nc.f64 	%fd82, [%rd11+200];
	fma.rn.f64 	%fd635, %fd82, %fd550, %fd633;
	ld.global.nc.f64 	%fd83, [%rd12+200];
	fma.rn.f64 	%fd636, %fd83, %fd551, %fd634;
	ld.global.nc.f64 	%fd84, [%rd11+208];
	fma.rn.f64 	%fd637, %fd84, %fd554, %fd635;
	ld.global.nc.f64 	%fd85, [%rd12+208];
	fma.rn.f64 	%fd638, %fd85, %fd555, %fd636;
	ld.global.nc.f64 	%fd86, [%rd11+216];
	fma.rn.f64 	%fd639, %fd86, %fd558, %fd637;
	ld.global.nc.f64 	%fd87, [%rd12+216];
	fma.rn.f64 	%fd640, %fd87, %fd559, %fd638;
	ld.global.nc.f64 	%fd88, [%rd11+224];
	fma.rn.f64 	%fd641, %fd88, %fd562, %fd639;
	ld.global.nc.f64 	%fd89, [%rd12+224];
	fma.rn.f64 	%fd642, %fd89, %fd563, %fd640;
	ld.global.nc.f64 	%fd90, [%rd11+232];
	fma.rn.f64 	%fd643, %fd90, %fd566, %fd641;
	ld.global.nc.f64 	%fd91, [%rd12+232];
	fma.rn.f64 	%fd644, %fd91, %fd567, %fd642;
	ld.global.nc.f64 	%fd645, [%rd15+-32];
	ld.global.nc.f64 	%fd646, [%rd15+-64];
	sub.f64 	%fd647, %fd643, %fd644;
	mul.f64 	%fd1041, %fd647, %fd645;
	add.f64 	%fd648, %fd643, %fd644;
	mul.f64 	%fd1045, %fd648, %fd646;
	ld.global.nc.f64 	%fd94, [%rd11+240];
	fma.rn.f64 	%fd649, %fd94, %fd546, 0d0000000000000000;
	ld.global.nc.f64 	%fd95, [%rd12+240];
	fma.rn.f64 	%fd650, %fd95, %fd547, 0d0000000000000000;
	ld.global.nc.f64 	%fd96, [%rd11+248];
	fma.rn.f64 	%fd651, %fd96, %fd550, %fd649;
	ld.global.nc.f64 	%fd97, [%rd12+248];
	fma.rn.f64 	%fd652, %fd97, %fd551, %fd650;
	ld.global.nc.f64 	%fd98, [%rd11+256];
	fma.rn.f64 	%fd653, %fd98, %fd554, %fd651;
	ld.global.nc.f64 	%fd99, [%rd12+256];
	fma.rn.f64 	%fd654, %fd99, %fd555, %fd652;
	ld.global.nc.f64 	%fd100, [%rd11+264];
	fma.rn.f64 	%fd655, %fd100, %fd558, %fd653;
	ld.global.nc.f64 	%fd101, [%rd12+264];
	fma.rn.f64 	%fd656, %fd101, %fd559, %fd654;
	ld.global.nc.f64 	%fd102, [%rd11+272];
	fma.rn.f64 	%fd657, %fd102, %fd562, %fd655;
	ld.global.nc.f64 	%fd103, [%rd12+272];
	fma.rn.f64 	%fd658, %fd103, %fd563, %fd656;
	ld.global.nc.f64 	%fd104, [%rd11+280];
	fma.rn.f64 	%fd659, %fd104, %fd566, %fd657;
	ld.global.nc.f64 	%fd105, [%rd12+280];
	fma.rn.f64 	%fd660, %fd105, %fd567, %fd658;
	ld.global.nc.f64 	%fd661, [%rd15+-40];
	ld.global.nc.f64 	%fd662, [%rd15+-56];
	sub.f64 	%fd663, %fd659, %fd660;
	mul.f64 	%fd1042, %fd663, %fd661;
	add.f64 	%fd664, %fd659, %fd660;
	mul.f64 	%fd1044, %fd664, %fd662;
	ld.global.nc.f64 	%fd108, [%rd11+288];
	fma.rn.f64 	%fd665, %fd108, %fd546, 0d0000000000000000;
	ld.global.nc.f64 	%fd109, [%rd12+288];
	fma.rn.f64 	%fd666, %fd109, %fd547, 0d0000000000000000;
	ld.global.nc.f64 	%fd110, [%rd11+296];
	fma.rn.f64 	%fd667, %fd110, %fd550, %fd665;
	ld.global.nc.f64 	%fd111, [%rd12+296];
	fma.rn.f64 	%fd668, %fd111, %fd551, %fd666;
	ld.global.nc.f64 	%fd112, [%rd11+304];
	fma.rn.f64 	%fd669, %fd112, %fd554, %fd667;
	ld.global.nc.f64 	%fd113, [%rd12+304];
	fma.rn.f64 	%fd670, %fd113, %fd555, %fd668;
	ld.global.nc.f64 	%fd114, [%rd11+312];
	fma.rn.f64 	%fd671, %fd114, %fd558, %fd669;
	ld.global.nc.f64 	%fd115, [%rd12+312];
	fma.rn.f64 	%fd672, %fd115, %fd559, %fd670;
	ld.global.nc.f64 	%fd116, [%rd11+320];
	fma.rn.f64 	%fd673, %fd116, %fd562, %fd671;
	ld.global.nc.f64 	%fd117, [%rd12+320];
	fma.rn.f64 	%fd674, %fd117, %fd563, %fd672;
	ld.global.nc.f64 	%fd118, [%rd11+328];
	fma.rn.f64 	%fd675, %fd118, %fd566, %fd673;
	ld.global.nc.f64 	%fd119, [%rd12+328];
	fma.rn.f64 	%fd676, %fd119, %fd567, %fd674;
	ld.global.nc.f64 	%fd677, [%rd15+-48];
	add.f64 	%fd678, %fd675, %fd676;
	mul.f64 	%fd1043, %fd678, %fd677;
	bar.sync 	0;
	add.f64 	%fd679, %fd1049, %fd583;
	sub.f64 	%fd680, %fd1049, %fd583;
	add.f64 	%fd681, %fd1048, %fd1038;
	sub.f64 	%fd682, %fd1048, %fd1038;
	add.f64 	%fd683, %fd1047, %fd1039;
	sub.f64 	%fd684, %fd1047, %fd1039;
	add.f64 	%fd685, %fd1046, %fd1040;
	sub.f64 	%fd686, %fd1046, %fd1040;
	add.f64 	%fd687, %fd1045, %fd1041;
	sub.f64 	%fd688, %fd1045, %fd1041;
	add.f64 	%fd689, %fd1044, %fd1042;
	sub.f64 	%fd690, %fd1044, %fd1042;
	add.f64 	%fd691, %fd1043, %fd1043;
	sub.f64 	%fd692, %fd1043, %fd1043;
	mul.f64 	%fd693, %fd691, 0d3FE0000000000000;
	fma.rn.f64 	%fd694, %fd25, %fd679, 0d0000000000000000;
	fma.rn.f64 	%fd695, %fd26, %fd680, 0d0000000000000000;
	fma.rn.f64 	%fd696, %fd38, %fd681, %fd694;
	fma.rn.f64 	%fd697, %fd39, %fd682, %fd695;
	fma.rn.f64 	%fd698, %fd52, %fd683, %fd696;
	fma.rn.f64 	%fd699, %fd53, %fd684, %fd697;
	fma.rn.f64 	%fd700, %fd66, %fd685, %fd698;
	fma.rn.f64 	%fd701, %fd67, %fd686, %fd699;
	fma.rn.f64 	%fd702, %fd80, %fd687, %fd700;
	fma.rn.f64 	%fd703, %fd81, %fd688, %fd701;
	fma.rn.f64 	%fd704, %fd94, %fd689, %fd702;
	fma.rn.f64 	%fd705, %fd95, %fd690, %fd703;
	fma.rn.f64 	%fd706, %fd108, %fd693, %fd704;
	fma.rn.f64 	%fd707, %fd109, %fd692, %fd705;
	sub.f64 	%fd708, %fd706, %fd707;
	st.shared.f64 	[%r25+88], %fd708;
	add.f64 	%fd709, %fd706, %fd707;
	st.shared.f64 	[%r25], %fd709;
	fma.rn.f64 	%fd710, %fd27, %fd679, 0d0000000000000000;
	fma.rn.f64 	%fd711, %fd28, %fd680, 0d0000000000000000;
	fma.rn.f64 	%fd712, %fd40, %fd681, %fd710;
	fma.rn.f64 	%fd713, %fd41, %fd682, %fd711;
	fma.rn.f64 	%fd714, %fd54, %fd683, %fd712;
	fma.rn.f64 	%fd715, %fd55, %fd684, %fd713;
	fma.rn.f64 	%fd716, %fd68, %fd685, %fd714;
	fma.rn.f64 	%fd717, %fd69, %fd686, %fd715;
	fma.rn.f64 	%fd718, %fd82, %fd687, %fd716;
	fma.rn.f64 	%fd719, %fd83, %fd688, %fd717;
	fma.rn.f64 	%fd720, %fd96, %fd689, %fd718;
	fma.rn.f64 	%fd721, %fd97, %fd690, %fd719;
	fma.rn.f64 	%fd722, %fd110, %fd693, %fd720;
	fma.rn.f64 	%fd723, %fd111, %fd692, %fd721;
	sub.f64 	%fd724, %fd722, %fd723;
	st.shared.f64 	[%r25+80], %fd724;
	add.f64 	%fd725, %fd722, %fd723;
	st.shared.f64 	[%r25+8], %fd725;
	fma.rn.f64 	%fd726, %fd29, %fd679, 0d0000000000000000;
	fma.rn.f64 	%fd727, %fd30, %fd680, 0d0000000000000000;
	fma.rn.f64 	%fd728, %fd42, %fd681, %fd726;
	fma.rn.f64 	%fd729, %fd43, %fd682, %fd727;
	fma.rn.f64 	%fd730, %fd56, %fd683, %fd728;
	fma.rn.f64 	%fd731, %fd57, %fd684, %fd729;
	fma.rn.f64 	%fd732, %fd70, %fd685, %fd730;
	fma.rn.f64 	%fd733, %fd71, %fd686, %fd731;
	fma.rn.f64 	%fd734, %fd84, %fd687, %fd732;
	fma.rn.f64 	%fd735, %fd85, %fd688, %fd733;
	fma.rn.f64 	%fd736, %fd98, %fd689, %fd734;
	fma.rn.f64 	%fd737, %fd99, %fd690, %fd735;
	fma.rn.f64 	%fd738, %fd112, %fd693, %fd736;
	fma.rn.f64 	%fd739, %fd113, %fd692, %fd737;
	sub.f64 	%fd740, %fd738, %fd739;
	st.shared.f64 	[%r25+72], %fd740;
	add.f64 	%fd741, %fd738, %fd739;
	st.shared.f64 	[%r25+16], %fd741;
	fma.rn.f64 	%fd742, %fd31, %fd679, 0d0000000000000000;
	fma.rn.f64 	%fd743, %fd32, %fd680, 0d0000000000000000;
	fma.rn.f64 	%fd744, %fd44, %fd681, %fd742;
	fma.rn.f64 	%fd745, %fd45, %fd682, %fd743;
	fma.rn.f64 	%fd746, %fd58, %fd683, %fd744;
	fma.rn.f64 	%fd747, %fd59, %fd684, %fd745;
	fma.rn.f64 	%fd748, %fd72, %fd685, %fd746;
	fma.rn.f64 	%fd749, %fd73, %fd686, %fd747;
	fma.rn.f64 	%fd750, %fd86, %fd687, %fd748;
	fma.rn.f64 	%fd751, %fd87, %fd688, %fd749;
	fma.rn.f64 	%fd752, %fd100, %fd689, %fd750;
	fma.rn.f64 	%fd753, %fd101, %fd690, %fd751;
	fma.rn.f64 	%fd754, %fd114, %fd693, %fd752;
	fma.rn.f64 	%fd755, %fd115, %fd692, %fd753;
	sub.f64 	%fd756, %fd754, %fd755;
	st.shared.f64 	[%r25+64], %fd756;
	add.f64 	%fd757, %fd754, %fd755;
	st.shared.f64 	[%r25+24], %fd757;
	fma.rn.f64 	%fd758, %fd33, %fd679, 0d0000000000000000;
	fma.rn.f64 	%fd759, %fd34, %fd680, 0d0000000000000000;
	fma.rn.f64 	%fd760, %fd46, %fd681, %fd758;
	fma.rn.f64 	%fd761, %fd47, %fd682, %fd759;
	fma.rn.f64 	%fd762, %fd60, %fd683, %fd760;
	fma.rn.f64 	%fd763, %fd61, %fd684, %fd761;
	fma.rn.f64 	%fd764, %fd74, %fd685, %fd762;
	fma.rn.f64 	%fd765, %fd75, %fd686, %fd763;
	fma.rn.f64 	%fd766, %fd88, %fd687, %fd764;
	fma.rn.f64 	%fd767, %fd89, %fd688, %fd765;
	fma.rn.f64 	%fd768, %fd102, %fd689, %fd766;
	fma.rn.f64 	%fd769, %fd103, %fd690, %fd767;
	fma.rn.f64 	%fd770, %fd116, %fd693, %fd768;
	fma.rn.f64 	%fd771, %fd117, %fd692, %fd769;
	sub.f64 	%fd772, %fd770, %fd771;
	st.shared.f64 	[%r25+56], %fd772;
	add.f64 	%fd773, %fd770, %fd771;
	st.shared.f64 	[%r25+32], %fd773;
	fma.rn.f64 	%fd774, %fd35, %fd679, 0d0000000000000000;
	fma.rn.f64 	%fd775, %fd36, %fd680, 0d0000000000000000;
	fma.rn.f64 	%fd776, %fd48, %fd681, %fd774;
	fma.rn.f64 	%fd777, %fd49, %fd682, %fd775;
	fma.rn.f64 	%fd778, %fd62, %fd683, %fd776;
	fma.rn.f64 	%fd779, %fd63, %fd684, %fd777;
	fma.rn.f64 	%fd780, %fd76, %fd685, %fd778;
	fma.rn.f64 	%fd781, %fd77, %fd686, %fd779;
	fma.rn.f64 	%fd782, %fd90, %fd687, %fd780;
	fma.rn.f64 	%fd783, %fd91, %fd688, %fd781;
	fma.rn.f64 	%fd784, %fd104, %fd689, %fd782;
	fma.rn.f64 	%fd785, %fd105, %fd690, %fd783;
	fma.rn.f64 	%fd786, %fd118, %fd693, %fd784;
	fma.rn.f64 	%fd787, %fd119, %fd692, %fd785;
	sub.f64 	%fd788, %fd786, %fd787;
	st.shared.f64 	[%r25+48], %fd788;
	add.f64 	%fd789, %fd786, %fd787;
	st.shared.f64 	[%r25+40], %fd789;
	bar.sync 	0;
	@%p7 bra 	$L__BB311_8;
	ld.shared.f64 	%fd790, [%r7];
	ld.shared.f64 	%fd791, [%r7+1248];
	add.f64 	%fd792, %fd790, %fd791;
	sub.f64 	%fd793, %fd790, %fd791;
	ld.shared.f64 	%fd794, [%r7+104];
	ld.shared.f64 	%fd795, [%r7+1144];
	add.f64 	%fd796, %fd794, %fd795;
	sub.f64 	%fd797, %fd794, %fd795;
	ld.shared.f64 	%fd798, [%r7+208];
	ld.shared.f64 	%fd799, [%r7+1040];
	add.f64 	%fd800, %fd798, %fd799;
	sub.f64 	%fd801, %fd798, %fd799;
	ld.shared.f64 	%fd802, [%r7+312];
	ld.shared.f64 	%fd803, [%r7+936];
	add.f64 	%fd804, %fd802, %fd803;
	sub.f64 	%fd805, %fd802, %fd803;
	ld.shared.f64 	%fd806, [%r7+416];
	ld.shared.f64 	%fd807, [%r7+832];
	add.f64 	%fd808, %fd806, %fd807;
	sub.f64 	%fd809, %fd806, %fd807;
	ld.shared.f64 	%fd810, [%r7+520];
	ld.shared.f64 	%fd811, [%r7+728];
	add.f64 	%fd812, %fd810, %fd811;
	sub.f64 	%fd813, %fd810, %fd811;
	ld.shared.f64 	%fd814, [%r7+624];
	add.f64 	%fd815, %fd814, %fd814;
	sub.f64 	%fd816, %fd814, %fd814;
	mul.f64 	%fd817, %fd815, 0d3FE0000000000000;
	fma.rn.f64 	%fd818, %fd25, %fd792, 0d0000000000000000;
	fma.rn.f64 	%fd819, %fd26, %fd793, 0d0000000000000000;
	fma.rn.f64 	%fd820, %fd38, %fd796, %fd818;
	fma.rn.f64 	%fd821, %fd39, %fd797, %fd819;
	fma.rn.f64 	%fd822, %fd52, %fd800, %fd820;
	fma.rn.f64 	%fd823, %fd53, %fd801, %fd821;
	fma.rn.f64 	%fd824, %fd66, %fd804, %fd822;
	fma.rn.f64 	%fd825, %fd67, %fd805, %fd823;
	fma.rn.f64 	%fd826, %fd80, %fd808, %fd824;
	fma.rn.f64 	%fd827, %fd81, %fd809, %fd825;
	fma.rn.f64 	%fd828, %fd94, %fd812, %fd826;
	fma.rn.f64 	%fd829, %fd95, %fd813, %fd827;
	fma.rn.f64 	%fd830, %fd108, %fd817, %fd828;
	fma.rn.f64 	%fd831, %fd109, %fd816, %fd829;
	sub.f64 	%fd832, %fd830, %fd831;
	st.shared.f64 	[%r7+1144], %fd832;
	add.f64 	%fd833, %fd830, %fd831;
	st.shared.f64 	[%r7], %fd833;
	fma.rn.f64 	%fd834, %fd27, %fd792, 0d0000000000000000;
	fma.rn.f64 	%fd835, %fd28, %fd793, 0d0000000000000000;
	fma.rn.f64 	%fd836, %fd40, %fd796, %fd834;
	fma.rn.f64 	%fd837, %fd41, %fd797, %fd835;
	fma.rn.f64 	%fd838, %fd54, %fd800, %fd836;
	fma.rn.f64 	%fd839, %fd55, %fd801, %fd837;
	fma.rn.f64 	%fd840, %fd68, %fd804, %fd838;
	fma.rn.f64 	%fd841, %fd69, %fd805, %fd839;
	fma.rn.f64 	%fd842, %fd82, %fd808, %fd840;
	fma.rn.f64 	%fd843, %fd83, %fd809, %fd841;
	fma.rn.f64 	%fd844, %fd96, %fd812, %fd842;
	fma.rn.f64 	%fd845, %fd97, %fd813, %fd843;
	fma.rn.f64 	%fd846, %fd110, %fd817, %fd844;
	fma.rn.f64 	%fd847, %fd111, %fd816, %fd845;
	sub.f64 	%fd848, %fd846, %fd847;
	st.shared.f64 	[%r7+1040], %fd848;
	add.f64 	%fd849, %fd846, %fd847;
	st.shared.f64 	[%r7+104], %fd849;
	fma.rn.f64 	%fd850, %fd29, %fd792, 0d0000000000000000;
	fma.rn.f64 	%fd851, %fd30, %fd793, 0d0000000000000000;
	fma.rn.f64 	%fd852, %fd42, %fd796, %fd850;
	fma.rn.f64 	%fd853, %fd43, %fd797, %fd851;
	fma.rn.f64 	%fd854, %fd56, %fd800, %fd852;
	fma.rn.f64 	%fd855, %fd57, %fd801, %fd853;
	fma.rn.f64 	%fd856, %fd70, %fd804, %fd854;
	fma.rn.f64 	%fd857, %fd71, %fd805, %fd855;
	fma.rn.f64 	%fd858, %fd84, %fd808, %fd856;
	fma.rn.f64 	%fd859, %fd85, %fd809, %fd857;
	fma.rn.f64 	%fd860, %fd98, %fd812, %fd858;
	fma.rn.f64 	%fd861, %fd99, %fd813, %fd859;
	fma.rn.f64 	%fd862, %fd112, %fd817, %fd860;
	fma.rn.f64 	%fd863, %fd113, %fd816, %fd861;
	sub.f64 	%fd864, %fd862, %fd863;
	st.shared.f64 	[%r7+936], %fd864;
	add.f64 	%fd865, %fd862, %fd863;
	st.shared.f64 	[%r7+208], %fd865;
	fma.rn.f64 	%fd866, %fd31, %fd792, 0d0000000000000000;
	fma.rn.f64 	%fd867, %fd32, %fd793, 0d0000000000000000;
	fma.rn.f64 	%fd868, %fd44, %fd796, %fd866;
	fma.rn.f64 	%fd869, %fd45, %fd797, %fd867;
	fma.rn.f64 	%fd870, %fd58, %fd800, %fd868;
	fma.rn.f64 	%fd871, %fd59, %fd801, %fd869;
	fma.rn.f64 	%fd872, %fd72, %fd804, %fd870;
	fma.rn.f64 	%fd873, %fd73, %fd805, %fd871;
	fma.rn.f64 	%fd874, %fd86, %fd808, %fd872;
	fma.rn.f64 	%fd875, %fd87, %fd809, %fd873;
	fma.rn.f64 	%fd876, %fd100, %fd812, %fd874;
	fma.rn.f64 	%fd877, %fd101, %fd813, %fd875;
	fma.rn.f64 	%fd878, %fd114, %fd817, %fd876;
	fma.rn.f64 	%fd879, %fd115, %fd816, %fd877;
	sub.f64 	%fd880, %fd878, %fd879;
	st.shared.f64 	[%r7+832], %fd880;
	add.f64 	%fd881, %fd878, %fd879;
	st.shared.f64 	[%r7+312], %fd881;
	fma.rn.f64 	%fd882, %fd33, %fd792, 0d0000000000000000;
	fma.rn.f64 	%fd883, %fd34, %fd793, 0d0000000000000000;
	fma.rn.f64 	%fd884, %fd46, %fd796, %fd882;
	fma.rn.f64 	%fd885, %fd47, %fd797, %fd883;
	fma.rn.f64 	%fd886, %fd60, %fd800, %fd884;
	fma.rn.f64 	%fd887, %fd61, %fd801, %fd885;
	fma.rn.f64 	%fd888, %fd74, %fd804, %fd886;
	fma.rn.f64 	%fd889, %fd75, %fd805, %fd887;
	fma.rn.f64 	%fd890, %fd88, %fd808, %fd888;
	fma.rn.f64 	%fd891, %fd89, %fd809, %fd889;
	fma.rn.f64 	%fd892, %fd102, %fd812, %fd890;
	fma.rn.f64 	%fd893, %fd103, %fd813, %fd891;
	fma.rn.f64 	%fd894, %fd116, %fd817, %fd892;
	fma.rn.f64 	%fd895, %fd117, %fd816, %fd893;
	sub.f64 	%fd896, %fd894, %fd895;
	st.shared.f64 	[%r7+728], %fd896;
	add.f64 	%fd897, %fd894, %fd895;
	st.shared.f64 	[%r7+416], %fd897;
	fma.rn.f64 	%fd898, %fd35, %fd792, 0d0000000000000000;
	fma.rn.f64 	%fd899, %fd36, %fd793, 0d0000000000000000;
	fma.rn.f64 	%fd900, %fd48, %fd796, %fd898;
	fma.rn.f64 	%fd901, %fd49, %fd797, %fd899;
	fma.rn.f64 	%fd902, %fd62, %fd800, %fd900;
	fma.rn.f64 	%fd903, %fd63, %fd801, %fd901;
	fma.rn.f64 	%fd904, %fd76, %fd804, %fd902;
	fma.rn.f64 	%fd905, %fd77, %fd805, %fd903;
	fma.rn.f64 	%fd906, %fd90, %fd808, %fd904;
	fma.rn.f64 	%fd907, %fd91, %fd809, %fd905;
	fma.rn.f64 	%fd908, %fd104, %fd812, %fd906;
	fma.rn.f64 	%fd909, %fd105, %fd813, %fd907;
	fma.rn.f64 	%fd910, %fd118, %fd817, %fd908;
	fma.rn.f64 	%fd911, %fd119, %fd816, %fd909;
	sub.f64 	%fd912, %fd910, %fd911;
	st.shared.f64 	[%r7+624], %fd912;
	add.f64 	%fd913, %fd910, %fd911;
	st.shared.f64 	[%r7+520], %fd913;
$L__BB311_8:
	mov.u32 	%r33, %tid.x;
	setp.gt.u32 	%p8, %r33, 143;
	bar.sync 	0;
	@%p8 bra 	$L__BB311_10;
	ld.shared.f64 	%fd914, [%r6];
	ld.shared.f64 	%fd915, [%r6+16224];
	add.f64 	%fd916, %fd914, %fd915;
	sub.f64 	%fd917, %fd914, %fd915;
	ld.shared.f64 	%fd918, [%r6+1352];
	ld.shared.f64 	%fd919, [%r6+14872];
	add.f64 	%fd920, %fd918, %fd919;
	sub.f64 	%fd921, %fd918, %fd919;
	ld.shared.f64 	%fd922, [%r6+2704];
	ld.shared.f64 	%fd923, [%r6+13520];
	add.f64 	%fd924, %fd922, %fd923;
	sub.f64 	%fd925, %fd922, %fd923;
	ld.shared.f64 	%fd926, [%r6+4056];
	ld.shared.f64 	%fd927, [%r6+12168];
	add.f64 	%fd928, %fd926, %fd927;
	sub.f64 	%fd929, %fd926, %fd927;
	ld.shared.f64 	%fd930, [%r6+5408];
	ld.shared.f64 	%fd931, [%r6+10816];
	add.f64 	%fd932, %fd930, %fd931;
	sub.f64 	%fd933, %fd930, %fd931;
	ld.shared.f64 	%fd934, [%r6+6760];
	ld.shared.f64 	%fd935, [%r6+9464];
	add.f64 	%fd936, %fd934, %fd935;
	sub.f64 	%fd937, %fd934, %fd935;
	ld.shared.f64 	%fd938, [%r6+8112];
	add.f64 	%fd939, %fd938, %fd938;
	sub.f64 	%fd940, %fd938, %fd938;
	mul.f64 	%fd941, %fd939, 0d3FE0000000000000;
	fma.rn.f64 	%fd942, %fd25, %fd916, 0d0000000000000000;
	fma.rn.f64 	%fd943, %fd26, %fd917, 0d0000000000000000;
	fma.rn.f64 	%fd944, %fd38, %fd920, %fd942;
	fma.rn.f64 	%fd945, %fd39, %fd921, %fd943;
	fma.rn.f64 	%fd946, %fd52, %fd924, %fd944;
	fma.rn.f64 	%fd947, %fd53, %fd925, %fd945;
	fma.rn.f64 	%fd948, %fd66, %fd928, %fd946;
	fma.rn.f64 	%fd949, %fd67, %fd929, %fd947;
	fma.rn.f64 	%fd950, %fd80, %fd932, %fd948;
	fma.rn.f64 	%fd951, %fd81, %fd933, %fd949;
	fma.rn.f64 	%fd952, %fd94, %fd936, %fd950;
	fma.rn.f64 	%fd953, %fd95, %fd937, %fd951;
	fma.rn.f64 	%fd954, %fd108, %fd941, %fd952;
	fma.rn.f64 	%fd955, %fd109, %fd940, %fd953;
	sub.f64 	%fd1038, %fd954, %fd955;
	add.f64 	%fd1049, %fd954, %fd955;
	fma.rn.f64 	%fd956, %fd27, %fd916, 0d0000000000000000;
	fma.rn.f64 	%fd957, %fd28, %fd917, 0d0000000000000000;
	fma.rn.f64 	%fd958, %fd40, %fd920, %fd956;
	fma.rn.f64 	%fd959, %fd41, %fd921, %fd957;
	fma.rn.f64 	%fd960, %fd54, %fd924, %fd958;
	fma.rn.f64 	%fd961, %fd55, %fd925, %fd959;
	fma.rn.f64 	%fd962, %fd68, %fd928, %fd960;
	fma.rn.f64 	%fd963, %fd69, %fd929, %fd961;
	fma.rn.f64 	%fd964, %fd82, %fd932, %fd962;
	fma.rn.f64 	%fd965, %fd83, %fd933, %fd963;
	fma.rn.f64 	%fd966, %fd96, %fd936, %fd964;
	fma.rn.f64 	%fd967, %fd97, %fd937, %fd965;
	fma.rn.f64 	%fd968, %fd110, %fd941, %fd966;
	fma.rn.f64 	%fd969, %fd111, %fd940, %fd967;
	sub.f64 	%fd1039, %fd968, %fd969;
	add.f64 	%fd1048, %fd968, %fd969;
	fma.rn.f64 	%fd970, %fd29, %fd916, 0d0000000000000000;
	fma.rn.f64 	%fd971, %fd30, %fd917, 0d0000000000000000;
	fma.rn.f64 	%fd972, %fd42, %fd920, %fd970;
	fma.rn.f64 	%fd973, %fd43, %fd921, %fd971;
	fma.rn.f64 	%fd974, %fd56, %fd924, %fd972;
	fma.rn.f64 	%fd975, %fd57, %fd925, %fd973;
	fma.rn.f64 	%fd976, %fd70, %fd928, %fd974;
	fma.rn.f64 	%fd977, %fd71, %fd929, %fd975;
	fma.rn.f64 	%fd978, %fd84, %fd932, %fd976;
	fma.rn.f64 	%fd979, %fd85, %fd933, %fd977;
	fma.rn.f64 	%fd980, %fd98, %fd936, %fd978;
	fma.rn.f64 	%fd981, %fd99, %fd937, %fd979;
	fma.rn.f64 	%fd982, %fd112, %fd941, %fd980;
	fma.rn.f64 	%fd983, %fd113, %fd940, %fd981;
	sub.f64 	%fd1040, %fd982, %fd983;
	add.f64 	%fd1047, %fd982, %fd983;
	fma.rn.f64 	%fd984, %fd31, %fd916, 0d0000000000000000;
	fma.rn.f64 	%fd985, %fd32, %fd917, 0d0000000000000000;
	fma.rn.f64 	%fd986, %fd44, %fd920, %fd984;
	fma.rn.f64 	%fd987, %fd45, %fd921, %fd985;
	fma.rn.f64 	%fd988, %fd58, %fd924, %fd986;
	fma.rn.f64 	%fd989, %fd59, %fd925, %fd987;
	fma.rn.f64 	%fd990, %fd72, %fd928, %fd988;
	fma.rn.f64 	%fd991, %fd73, %fd929, %fd989;
	fma.rn.f64 	%fd992, %fd86, %fd932, %fd990;
	fma.rn.f64 	%fd993, %fd87, %fd933, %fd991;
	fma.rn.f64 	%fd994, %fd100, %fd936, %fd992;
	fma.rn.f64 	%fd995, %fd101, %fd937, %fd993;
	fma.rn.f64 	%fd996, %fd114, %fd941, %fd994;
	fma.rn.f64 	%fd997, %fd115, %fd940, %fd995;
	sub.f64 	%fd1041, %fd996, %fd997;
	add.f64 	%fd1046, %fd996, %fd997;
	fma.rn.f64 	%fd998, %fd33, %fd916, 0d0000000000000000;
	fma.rn.f64 	%fd999, %fd34, %fd917, 0d0000000000000000;
	fma.rn.f64 	%fd1000, %fd46, %fd920, %fd998;
	fma.rn.f64 	%fd1001, %fd47, %fd921, %fd999;
	fma.rn.f64 	%fd1002, %fd60, %fd924, %fd1000;
	fma.rn.f64 	%fd1003, %fd61, %fd925, %fd1001;
	fma.rn.f64 	%fd1004, %fd74, %fd928, %fd1002;
	fma.rn.f64 	%fd1005, %fd75, %fd929, %fd1003;
	fma.rn.f64 	%fd1006, %fd88, %fd932, %fd1004;
	fma.rn.f64 	%fd1007, %fd89, %fd933, %fd1005;
	fma.rn.f64 	%fd1008, %fd102, %fd936, %fd1006;
	fma.rn.f64 	%fd1009, %fd103, %fd937, %fd1007;
	fma.rn.f64 	%fd1010, %fd116, %fd941, %fd1008;
	fma.rn.f64 	%fd1011, %fd117, %fd940, %fd1009;
	sub.f64 	%fd1042, %fd1010, %fd1011;
	add.f64 	%fd1045, %fd1010, %fd1011;
	fma.rn.f64 	%fd1012, %fd35, %fd916, 0d0000000000000000;
	fma.rn.f64 	%fd1013, %fd36, %fd917, 0d0000000000000000;
	fma.rn.f64 	%fd1014, %fd48, %fd920, %fd1012;
	fma.rn.f64 	%fd1015, %fd49, %fd921, %fd1013;
	fma.rn.f64 	%fd1016, %fd62, %fd924, %fd1014;
	fma.rn.f64 	%fd1017, %fd63, %fd925, %fd1015;
	fma.rn.f64 	%fd1018, %fd76, %fd928, %fd1016;
	fma.rn.f64 	%fd1019, %fd77, %fd929, %fd1017;
	fma.rn.f64 	%fd1020, %fd90, %fd932, %fd1018;
	fma.rn.f64 	%fd1021, %fd91, %fd933, %fd1019;
	fma.rn.f64 	%fd1022, %fd104, %fd936, %fd1020;
	fma.rn.f64 	%fd1023, %fd105, %fd937, %fd1021;
	fma.rn.f64 	%fd1024, %fd118, %fd941, %fd1022;
	fma.rn.f64 	%fd1025, %fd119, %fd940, %fd1023;
	sub.f64 	%fd1043, %fd1024, %fd1025;
	add.f64 	%fd1044, %fd1024, %fd1025;
$L__BB311_10:
	bar.sync 	0;
	@%p4 bra 	$L__BB311_12;
	ld.param.u64 	%rd22, [_Z30massMatrixMultiplyGlobalKernelILi12ELi13ELi1EEviPKdS1_S1_S1_Pd_param_5];
	mov.u32 	%r34, %ctaid.x;
	mov.u32 	%r35, %tid.y;
	add.s32 	%r36, %r34, %r35;
	mov.u32 	%r37, %tid.x;
	mad.lo.s32 	%r38, %r36, 1728, %r37;
	cvta.to.global.u64 	%rd16, %rd22;
	mul.wide.s32 	%rd17, %r38, 8;
	add.s64 	%rd18, %rd16, %rd17;
	st.global.f64 	[%rd18], %fd1049;
	st.global.f64 	[%rd18+1152], %fd1048;
	st.global.f64 	[%rd18+2304], %fd1047;
	st.global.f64 	[%rd18+3456], %fd1046;
	st.global.f64 	[%rd18+4608], %fd1045;
	st.global.f64 	[%rd18+5760], %fd1044;
	st.global.f64 	[%rd18+6912], %fd1043;
	st.global.f64 	[%rd18+8064], %fd1042;
	st.global.f64 	[%rd18+9216], %fd1041;
	st.global.f64 	[%rd18+10368], %fd1040;
	st.global.f64 	[%rd18+11520], %fd1039;
	st.global.f64 	[%rd18+12672], %fd1038;
$L__BB311_12:
	ret;

}
	// .globl	_Z40massMatrixMultiplyMonolithicGlobalKernelILi12ELi13ELi1EEviPKdS1_S1_S1_Pd
.visible .entry _Z40massMatrixMultiplyMonolithicGlobalKernelILi12ELi13ELi1EEviPKdS1_S1_S1_Pd(
	.param .u32 _Z40massMatrixMultiplyMonolithicGlobalKernelILi12ELi13ELi1EEviPKdS1_S1_S1_Pd_param_0,
	.param .u64 .ptr .align 1 _Z40massMatrixMultiplyMonolithicGlobalKernelILi12ELi13ELi1EEviPKdS1_S1_S1_Pd_param_1,
	.param .u64 .ptr .align 1 _Z40massMatrixMultiplyMonolithicGlobalKernelILi12ELi13ELi1EEviPKdS1_S1_S1_Pd_param_2,
	.param .u64 .ptr .align 1 _Z40massMatrixMultiplyMonolithicGlobalKernelILi12ELi13ELi1EEviPKdS1_S1_S1_Pd_param_3,
	.param .u64 .ptr .align 1 _Z40massMatrixMultiplyMonolithicGlobalKernelILi12ELi13ELi1EEviPKdS1_S1_S1_Pd_param_4,
	.param .u64 .ptr .align 1 _Z40massMatrixMultiplyMonolithicGlobalKernelILi12ELi13ELi1EEviPKdS1_S1_S1_Pd_param_5
)
{
	.reg .pred 	%p<22>;
	.reg .b16 	%rs<11>;
	.reg .b32 	%r<98>;
	.reg .b64 	%rd<53>;
	.reg .b64 	%fd<1581>;
	// demoted variable
	.shared .align 8 .b8 _ZZ40massMatrixMultiplyMonolithicGlobalKernelILi12ELi13ELi1EEviPKdS1_S1_S1_PdE6s_tmp1[17576];
	ld.param.u32 	%r12, [_Z40massMatrixMultiplyMonolithicGlobalKernelILi12ELi13ELi1EEviPKdS1_S1_S1_Pd_param_0];
	ld.param.u64 	%rd4, [_Z40massMatrixMultiplyMonolithicGlobalKernelILi12ELi13ELi1EEviPKdS1_S1_S1_Pd_param_2];
	ld.param.u64 	%rd5, [_Z40massMatrixMultiplyMonolithicGlobalKernelILi12ELi13ELi1EEviPKdS1_S1_S1_Pd_param_4];
	cvta.to.global.u64 	%rd1, %rd4;
	mov.u32 	%r1, %tid.x;
	mov.u32 	%r2, %tid.y;
	mov.u32 	%r13, %ctaid.x;
	add.s32 	%r3, %r13, %r2;
	cvt.u16.u32 	%rs1, %r1;
	mul.hi.u16 	%rs3, %rs1, 5462;
	mul.lo.s16 	%rs4, %rs3, 12;
	sub.s16 	%rs2, %rs1, %rs4;
	setp.ge.s32 	%p1, %r3, %r12;
	@%p1 bra 	$L__BB312_2;
	cvta.to.global.u64 	%rd7, %rd5;
	mad.lo.s32 	%r14, %r3, 1728, %r1;
	mul.wide.s32 	%rd8, %r14, 8;
	add.s64 	%rd9, %rd7, %rd8;
	ld.global.nc.f64 	%fd1555, [%rd9];
	ld.global.nc.f64 	%fd1554, [%rd9+1152];
	ld.global.nc.f64 	%fd1553, [%rd9+2304];
	ld.global.nc.f64 	%fd1552, [%rd9+3456];
	ld.global.nc.f64 	%fd1551, [%rd9+4608];
	ld.global.nc.f64 	%fd1550, [%rd9+5760];
	ld.global.nc.f64 	%fd1549, [%rd9+6912];
	ld.global.nc.f64 	%fd1548, [%rd9+8064];
	ld.global.nc.f64 	%fd1547, [%rd9+9216];
	ld.global.nc.f64 	%fd1546, [%rd9+10368];
	ld.global.nc.f64 	%fd1545, [%rd9+11520];
	ld.global.nc.f64 	%fd1544, [%rd9+12672];
$L__BB312_2:
	bar.sync 	0;
	setp.gt.u32 	%p2, %r1, 143;
	mov.u32 	%r15, _ZZ40massMatrixMultiplyMonolithicGlobalKernelILi12ELi13ELi1EEviPKdS1_S1_S1_PdE6s_tmp1;
	mad.lo.s32 	%r4, %r2, 17576, %r15;
	mul.lo.s16 	%rs6, %rs1, 171;
	shr.u16 	%rs7, %rs6, 11;
	cvt.u32.u16 	%r5, %rs7;
	mul.wide.u16 	%r16, %rs7, 104;
	add.s32 	%r6, %r4, %r16;
	mul.wide.u16 	%r17, %rs2, 8;
	add.s32 	%r7, %r6, %r17;
	@%p2 bra 	$L__BB312_4;
	ld.global.nc.f64 	%fd269, [%rd1];
	fma.rn.f64 	%fd270, %fd269, %fd1555, 0d0000000000000000;
	ld.global.nc.f64 	%fd271, [%rd1+8];
	fma.rn.f64 	%fd272, %fd271, %fd1554, %fd270;
	ld.global.nc.f64 	%fd273, [%rd1+16];
	fma.rn.f64 	%fd274, %fd273, %fd1553, %fd272;
	ld.global.nc.f64 	%fd275, [%rd1+24];
	fma.rn.f64 	%fd276, %fd275, %fd1552, %fd274;
	ld.global.nc.f64 	%fd277, [%rd1+32];
	fma.rn.f64 	%fd278, %fd277, %fd1551, %fd276;
	ld.global.nc.f64 	%fd279, [%rd1+40];
	fma.rn.f64 	%fd280, %fd279, %fd1550, %fd278;
	ld.global.nc.f64 	%fd281, [%rd1+48];
	fma.rn.f64 	%fd282, %fd281, %fd1549, %fd280;
	ld.global.nc.f64 	%fd283, [%rd1+56];
	fma.rn.f64 	%fd284, %fd283, %fd1548, %fd282;
	ld.global.nc.f64 	%fd285, [%rd1+64];
	fma.rn.f64 	%fd286, %fd285, %fd1547, %fd284;
	ld.global.nc.f64 	%fd287, [%rd1+72];
	fma.rn.f64 	%fd288, %fd287, %fd1546, %fd286;
	ld.global.nc.f64 	%fd289, [%rd1+80];
	fma.rn.f64 	%fd290, %fd289, %fd1545, %fd288;
	ld.global.nc.f64 	%fd291, [%rd1+88];
	fma.rn.f64 	%fd292, %fd291, %fd1544, %fd290;
	st.shared.f64 	[%r7], %fd292;
	ld.global.nc.f64 	%fd293, [%rd1+96];
	fma.rn.f64 	%fd294, %fd293, %fd1555, 0d0000000000000000;
	ld.global.nc.f64 	%fd295, [%rd1+104];
	fma.rn.f64 	%fd296, %fd295, %fd1554, %fd294;
	ld.global.nc.f64 	%fd297, [%rd1+112];
	fma.rn.f64 	%fd298, %fd297, %fd1553, %fd296;
	ld.global.nc.f64 	%fd299, [%rd1+120];
	fma.rn.f64 	%fd300, %fd299, %fd1552, %fd298;
	ld.global.nc.f64 	%fd301, [%rd1+128];
	fma.rn.f64 	%fd302, %fd301, %fd1551, %fd300;
	ld.global.nc.f64 	%fd303, [%rd1+136];
	fma.rn.f64 	%fd304, %fd303, %fd1550, %fd302;
	ld.global.nc.f64 	%fd305, [%rd1+144];
	fma.rn.f64 	%fd306, %fd305, %fd1549, %fd304;
	ld.global.nc.f64 	%fd307, [%rd1+152];
	fma.rn.f64 	%fd308, %fd307, %fd1548, %fd306;
	ld.global.nc.f64 	%fd309, [%rd1+160];
	fma.rn.f64 	%fd310, %fd309, %fd1547, %fd308;
	ld.global.nc.f64 	%fd311, [%rd1+168];
	fma.rn.f64 	%fd312, %fd311, %fd1546, %fd310;
	ld.global.nc.f64 	%fd313, [%rd1+176];
	fma.rn.f64 	%fd314, %fd313, %fd1545, %fd312;
	ld.global.nc.f64 	%fd315, [%rd1+184];
	fma.rn.f64 	%fd316, %fd315, %fd1544, %fd314;
	st.shared.f64 	[%r7+1352], %fd316;
	ld.global.nc.f64 	%fd317, [%rd1+192];
	fma.rn.f64 	%fd318, %fd317, %fd1555, 0d0000000000000000;
	ld.global.nc.f64 	%fd319, [%rd1+200];
	fma.rn.f64 	%fd320, %fd319, %fd1554, %fd318;
	ld.global.nc.f64 	%fd321, [%rd1+208];
	fma.rn.f64 	%fd322, %fd321, %fd1553, %fd320;
	ld.global.nc.f64 	%fd323, [%rd1+216];
	fma.rn.f64 	%fd324, %fd323, %fd1552, %fd322;
	ld.global.nc.f64 	%fd325, [%rd1+224];
	fma.rn.f64 	%fd326, %fd325, %fd1551, %fd324;
	ld.global.nc.f64 	%fd327, [%rd1+232];
	fma.rn.f64 	%fd328, %fd327, %fd1550, %fd326;
	ld.global.nc.f64 	%fd329, [%rd1+240];
	fma.rn.f64 	%fd330, %fd329, %fd1549, %fd328;
	ld.global.nc.f64 	%fd331, [%rd1+248];
	fma.rn.f64 	%fd332, %fd331, %fd1548, %fd330;
	ld.global.nc.f64 	%fd333, [%rd1+256];
	fma.rn.f64 	%fd334, %fd333, %fd1547, %fd332;
	ld.global.nc.f64 	%fd335, [%rd1+264];
	fma.rn.f64 	%fd336, %fd335, %fd1546, %fd334;
	ld.global.nc.f64 	%fd337, [%rd1+272];
	fma.rn.f64 	%fd338, %fd337, %fd1545, %fd336;
	ld.global.nc.f64 	%fd339, [%rd1+280];
	fma.rn.f64 	%fd340, %fd339, %fd1544, %fd338;
	st.shared.f64 	[%r7+2704], %fd340;
	ld.global.nc.f64 	%fd341, [%rd1+288];
	fma.rn.f64 	%fd342, %fd341, %fd1555, 0d0000000000000000;
	ld.global.nc.f64 	%fd343, [%rd1+296];
	fma.rn.f64 	%fd344, %fd343, %fd1554, %fd342;
	ld.global.nc.f64 	%fd345, [%rd1+304];
	fma.rn.f64 	%fd346, %fd345, %fd1553, %fd344;
	ld.global.nc.f64 	%fd347, [%rd1+312];
	fma.rn.f64 	%fd348, %fd347, %fd1552, %fd346;
	ld.global.nc.f64 	%fd349, [%rd1+320];
	fma.rn.f64 	%fd350, %fd349, %fd1551, %fd348;
	ld.global.nc.f64 	%fd351, [%rd1+328];
	fma.rn.f64 	%fd352, %fd351, %fd1550, %fd350;
	ld.global.nc.f64 	%fd353, [%rd1+336];
	fma.rn.f64 	%fd354, %fd353, %fd1549, %fd352;
	ld.global.nc.f64 	%fd355, [%rd1+344];
	fma.rn.f64 	%fd356, %fd355, %fd1548, %fd354;
	ld.global.nc.f64 	%fd357, [%rd1+352];
	fma.rn.f64 	%fd358, %fd357, %fd1547, %fd356;
	ld.global.nc.f64 	%fd359, [%rd1+360];
	fma.rn.f64 	%fd360, %fd359, %fd1546, %fd358;
	ld.global.nc.f64 	%fd361, [%rd1+368];
	fma.rn.f64 	%fd362, %fd361, %fd1545, %fd360;
	ld.global.nc.f64 	%fd363, [%rd1+376];
	fma.rn.f64 	%fd364, %fd363, %fd1544, %fd362;
	st.shared.f64 	[%r7+4056], %fd364;
	ld.global.nc.f64 	%fd365, [%rd1+384];
	fma.rn.f64 	%fd366, %fd365, %fd1555, 0d0000000000000000;
	ld.global.nc.f64 	%fd367, [%rd1+392];
	fma.rn.f64 	%fd368, %fd367, %fd1554, %fd366;
	ld.global.nc.f64 	%fd369, [%rd1+400];
	fma.rn.f64 	%fd370, %fd369, %fd1553, %fd368;
	ld.global.nc.f64 	%fd371, [%rd1+408];
	fma.rn.f64 	%fd372, %fd371, %fd1552, %fd370;
	ld.global.nc.f64 	%fd373, [%rd1+416];
	fma.rn.f64 	%fd374, %fd373, %fd1551, %fd372;
	ld.global.nc.f64 	%fd375, [%rd1+424];
	fma.rn.f64 	%fd376, %fd375, %fd1550, %fd374;
	ld.global.nc.f64 	%fd377, [%rd1+432];
	fma.rn.f64 	%fd378, %fd377, %fd1549, %fd376;
	ld.global.nc.f64 	%fd379, [%rd1+440];
	fma.rn.f64 	%fd380, %fd379, %fd1548, %fd378;
	ld.global.nc.f64 	%fd381, [%rd1+448];
	fma.rn.f64 	%fd382, %fd381, %fd1547, %fd380;
	ld.global.nc.f64 	%fd383, [%rd1+456];
	fma.rn.f64 	%fd384, %fd383, %fd1546, %fd382;
	ld.global.nc.f64 	%fd385, [%rd1+464];
	fma.rn.f64 	%fd386, %fd385, %fd1545, %fd384;
	ld.global.nc.f64 	%fd387, [%rd1+472];
	fma.rn.f64 	%fd388, %fd387, %fd1544, %fd386;
	st.shared.f64 	[%r7+5408], %fd388;
	ld.global.nc.f64 	%fd389, [%rd1+480];
	fma.rn.f64 	%fd390, %fd389, %fd1555, 0d0000000000000000;
	ld.global.nc.f64 	%fd391, [%rd1+488];
	fma.rn.f64 	%fd392, %fd391, %fd1554, %fd390;
	ld.global.nc.f64 	%fd393, [%rd1+496];
	fma.rn.f64 	%fd394, %fd393, %fd1553, %fd392;
	ld.global.nc.f64 	%fd395, [%rd1+504];
	fma.rn.f64 	%fd396, %fd395, %fd1552, %fd394;
	ld.global.nc.f64 	%fd397, [%rd1+512];
	fma.rn.f64 	%fd398, %fd397, %fd1551, %fd396;
	ld.global.nc.f64 	%fd399, [%rd1+520];
	fma.rn.f64 	%fd400, %fd399, %fd1550, %fd398;
	ld.global.nc.f64 	%fd401, [%rd1+528];
	fma.rn.f64 	%fd402, %fd401, %fd1549, %fd400;
	ld.global.nc.f64 	%fd403, [%rd1+536];
	fma.rn.f64 	%fd404, %fd403, %fd1548, %fd402;
	ld.global.nc.f64 	%fd405, [%rd1+544];
	fma.rn.f64 	%fd406, %fd405, %fd1547, %fd404;
	ld.global.nc.f64 	%fd407, [%rd1+552];
	fma.rn.f64 	%fd408, %fd407, %fd1546, %fd406;
	ld.global.nc.f64 	%fd409, [%rd1+560];
	fma.rn.f64 	%fd410, %fd409, %fd1545, %fd408;
	ld.global.nc.f64 	%fd411, [%rd1+568];
	fma.rn.f64 	%fd412, %fd411, %fd1544, %fd410;
	st.shared.f64 	[%r7+6760], %fd412;
	ld.global.nc.f64 	%fd413, [%rd1+576];
	fma.rn.f64 	%fd414, %fd413, %fd1555, 0d0000000000000000;
	ld.global.nc.f64 	%fd415, [%rd1+584];
	fma.rn.f64 	%fd416, %fd415, %fd1554, %fd414;
	ld.global.nc.f64 	%fd417, [%rd1+592];
	fma.rn.f64 	%fd418, %fd417, %fd1553, %fd416;
	ld.global.nc.f64 	%fd419, [%rd1+600];
	fma.rn.f64 	%fd420, %fd419, %fd1552, %fd418;
	ld.global.nc.f64 	%fd421, [%rd1+608];
	fma.rn.f64 	%fd422, %fd421, %fd1551, %fd420;
	ld.global.nc.f64 	%fd423, [%rd1+616];
	fma.rn.f64 	%fd424, %fd423, %fd1550, %fd422;
	ld.global.nc.f64 	%fd425, [%rd1+624];
	fma.rn.f64 	%fd426, %fd425, %fd1549, %fd424;
	ld.global.nc.f64 	%fd427, [%rd1+632];
	fma.rn.f64 	%fd428, %fd427, %fd1548, %fd426;
	ld.global.nc.f64 	%fd429, [%rd1+640];
	fma.rn.f64 	%fd430, %fd429, %fd1547, %fd428;
	ld.global.nc.f64 	%fd431, [%rd1+648];
	fma.rn.f64 	%fd432, %fd431, %fd1546, %fd430;
	ld.global.nc.f64 	%fd433, [%rd1+656];
	fma.rn.f64 	%fd434, %fd433, %fd1545, %fd432;
	ld.global.nc.f64 	%fd435, [%rd1+664];
	fma.rn.f64 	%fd436, %fd435, %fd1544, %fd434;
	st.shared.f64 	[%r7+8112], %fd436;
	ld.global.nc.f64 	%fd437, [%rd1+672];
	fma.rn.f64 	%fd438, %fd437, %fd1555, 0d0000000000000000;
	ld.global.nc.f64 	%fd439, [%rd1+680];
	fma.rn.f64 	%fd440, %fd439, %fd1554, %fd438;
	ld.global.nc.f64 	%fd441, [%rd1+688];
	fma.rn.f64 	%fd442, %fd441, %fd1553, %fd440;
	ld.global.nc.f64 	%fd443, [%rd1+696];
	fma.rn.f64 	%fd444, %fd443, %fd1552, %fd442;
	ld.global.nc.f64 	%fd445, [%rd1+704];
	fma.rn.f64 	%fd446, %fd445, %fd1551, %fd444;
	ld.global.nc.f64 	%fd447, [%rd1+712];
	fma.rn.f64 	%fd448, %fd447, %fd1550, %fd446;
	ld.global.nc.f64 	%fd449, [%rd1+720];
	fma.rn.f64 	%fd450, %fd449, %fd1549, %fd448;
	ld.global.nc.f64 	%fd451, [%rd1+728];
	fma.rn.f64 	%fd452, %fd451, %fd1548, %fd450;
	ld.global.nc.f64 	%fd453, [%rd1+736];
	fma.rn.f64 	%fd454, %fd453, %fd1547, %fd452;
	ld.global.nc.f64 	%fd455, [%rd1+744];
	fma.rn.f64 	%fd456, %fd455, %fd1546, %fd454;
	ld.global.nc.f64 	%fd457, [%rd1+752];
	fma.rn.f64 	%fd458, %fd457, %fd1545, %fd456;
	ld.global.nc.f64 	%fd459, [%rd1+760];
	fma.rn.f64 	%fd460, %fd459, %fd1544, %fd458;
	st.shared.f64 	[%r7+9464], %fd460;
	ld.global.nc.f64 	%fd461, [%rd1+768];
	fma.rn.f64 	%fd462, %fd461, %fd1555, 0d0000000000000000;
	ld.global.nc.f64 	%fd463, [%rd1+776];
	fma.rn.f64 	%fd464, %fd463, %fd1554, %fd462;
	ld.global.nc.f64 	%fd465, [%rd1+784];
	fma.rn.f64 	%fd466, %fd465, %fd1553, %fd464;
	ld.global.nc.f64 	%fd467, [%rd1+792];
	fma.rn.f64 	%fd468, %fd467, %fd1552, %fd466;
	ld.global.nc.f64 	%fd469, [%rd1+800];
	fma.rn.f64 	%fd470, %fd469, %fd1551, %fd468;
	ld.global.nc.f64 	%fd471, [%rd1+808];
	fma.rn.f64 	%fd472, %fd471, %fd1550, %fd470;
	ld.global.nc.f64 	%fd473, [%rd1+816];
	fma.rn.f64 	%fd474, %fd473, %fd1549, %fd472;
	ld.global.nc.f64 	%fd475, [%rd1+824];
	fma.rn.f64 	%fd476, %fd475, %fd1548, %fd474;
	ld.global.nc.f64 	%fd477, [%rd1+832];
	fma.rn.f64 	%fd478, %fd477, %fd1547, %fd476;
	ld.global.nc.f64 	%fd479, [%rd1+840];
	fma.rn.f64 	%fd480, %fd479, %fd1546, %fd478;
	ld.global.nc.f64 	%fd481, [%rd1+848];
	fma.rn.f64 	%fd482, %fd481, %fd1545, %fd480;
	ld.global.nc.f64 	%fd483, [%rd1+856];
	fma.rn.f64 	%fd484, %fd483, %fd1544, %fd482;
	st.shared.f64 	[%r7+10816], %fd484;
	ld.global.nc.f64 	%fd485, [%rd1+864];
	fma.rn.f64 	%fd486, %fd485, %fd1555, 0d0000000000000000;
	ld.global.nc.f64 	%fd487, [%rd1+872];
	fma.rn.f64 	%fd488, %fd487, %fd1554, %fd486;
	ld.global.nc.f64 	%fd489, [%rd1+880];
	fma.rn.f64 	%fd490, %fd489, %fd1553, %fd488;
	ld.global.nc.f64 	%fd491, [%rd1+888];
	fma.rn.f64 	%fd492, %fd491, %fd1552, %fd490;
	ld.global.nc.f64 	%fd493, [%rd1+896];
	fma.rn.f64 	%fd494, %fd493, %fd1551, %fd492;
	ld.global.nc.f64 	%fd495, [%rd1+904];
	fma.rn.f64 	%fd496, %fd495, %fd1550, %fd494;
	ld.global.nc.f64 	%fd497, [%rd1+912];
	fma.rn.f64 	%fd498, %fd497, %fd1549, %fd496;
	ld.global.nc.f64 	%fd499, [%rd1+920];
	fma.rn.f64 	%fd500, %fd499, %fd1548, %fd498;
	ld.global.nc.f64 	%fd501, [%rd1+928];
	fma.rn.f64 	%fd502, %fd501, %fd1547, %fd500;
	ld.global.nc.f64 	%fd503, [%rd1+936];
	fma.rn.f64 	%fd504, %fd503, %fd1546, %fd502;
	ld.global.nc.f64 	%fd505, [%rd1+944];
	fma.rn.f64 	%fd506, %fd505, %fd1545, %fd504;
	ld.global.nc.f64 	%fd507, [%rd1+952];
	fma.rn.f64 	%fd508, %fd507, %fd1544, %fd506;
	st.shared.f64 	[%r7+12168], %fd508;
	ld.global.nc.f64 	%fd509, [%rd1+960];
	fma.rn.f64 	%fd510, %fd509, %fd1555, 0d0000000000000000;
	ld.global.nc.f64 	%fd511, [%rd1+968];
	fma.rn.f64 	%fd512, %fd511, %fd1554, %fd510;
	ld.global.nc.f64 	%fd513, [%rd1+976];
	fma.rn.f64 	%fd514, %fd513, %fd1553, %fd512;
	ld.global.nc.f64 	%fd515, [%rd1+984];
	fma.rn.f64 	%fd516, %fd515, %fd1552, %fd514;
	ld.global.nc.f64 	%fd517, [%rd1+992];
	fma.rn.f64 	%fd518, %fd517, %fd1551, %fd516;
	ld.global.nc.f64 	%fd519, [%rd1+1000];
	fma.rn.f64 	%fd520, %fd519, %fd1550, %fd518;
	ld.global.nc.f64 	%fd521, [%rd1+1008];
	fma.rn.f64 	%fd522, %fd521, %fd1549, %fd520;
	ld.global.nc.f64 	%fd523, [%rd1+1016];
	fma.rn.f64 	%fd524, %fd523, %fd1548, %fd522;
	ld.global.nc.f64 	%fd525, [%rd1+1024];
	fma.rn.f64 	%fd526, %fd525, %fd1547, %fd524;
	ld.global.nc.f64 	%fd527, [%rd1+1032];
	fma.rn.f64 	%fd528, %fd527, %fd1546, %fd526;
	ld.global.nc.f64 	%fd529, [%rd1+1040];
	fma.rn.f64 	%fd530, %fd529, %fd1545, %fd528;
	ld.global.nc.f64 	%fd531, [%rd1+1048];
	fma.rn.f64 	%fd532, %fd531, %fd1544, %fd530;
	st.shared.f64 	[%r7+13520], %fd532;
	ld.global.nc.f64 	%fd533, [%rd1+1056];
	fma.rn.f64 	%fd534, %fd533, %fd1555, 0d0000000000000000;
	ld.global.nc.f64 	%fd535, [%rd1+1064];
	fma.rn.f64 	%fd536, %fd535, %fd1554, %fd534;
	ld.global.nc.f64 	%fd537, [%rd1+1072];
	fma.rn.f64 	%fd538, %fd537, %fd1553, %fd536;
	ld.global.nc.f64 	%fd539, [%rd1+1080];
	fma.rn.f64 	%fd540, %fd539, %fd1552, %fd538;
	ld.global.nc.f64 	%fd541, [%rd1+1088];
	fma.rn.f64 	%fd542, %fd541, %fd1551, %fd540;
	ld.global.nc.f64 	%fd543, [%rd1+1096];
	fma.rn.f64 	%fd544, %fd543, %fd1550, %fd542;
	ld.global.nc.f64 	%fd545, [%rd1+1104];
	fma.rn.f64 	%fd546, %fd545, %fd1549, %fd544;
	ld.global.nc.f64 	%fd547, [%rd1+1112];
	fma.rn.f64 	%fd548, %fd547, %fd1548, %fd546;
	ld.global.nc.f64 	%fd549, [%rd1+1120];
	fma.rn.f64 	%fd550, %fd549, %fd1547, %fd548;
	ld.global.nc.f64 	%fd551, [%rd1+1128];
	fma.rn.f64 	%fd552, %fd551, %fd1546, %fd550;
	ld.global.nc.f64 	%fd553, [%rd1+1136];
	fma.rn.f64 	%fd554, %fd553, %fd1545, %fd552;
	ld.global.nc.f64 	%fd555, [%rd1+1144];
	fma.rn.f64 	%fd556, %fd555, %fd1544, %fd554;
	st.shared.f64 	[%r7+14872], %fd556;
	ld.global.nc.f64 	%fd557, [%rd1+1152];
	fma.rn.f64 	%fd558, %fd557, %fd1555, 0d0000000000000000;
	ld.global.nc.f64 	%fd559, [%rd1+1160];
	fma.rn.f64 	%fd560, %fd559, %fd1554, %fd558;
	ld.global.nc.f64 	%fd561, [%rd1+1168];
	fma.rn.f64 	%fd562, %fd561, %fd1553, %fd560;
	ld.global.nc.f64 	%fd563, [%rd1+1176];
	fma.rn.f64 	%fd564, %fd563, %fd1552, %fd562;
	ld.global.nc.f64 	%fd565, [%rd1+1184];
	fma.rn.f64 	%fd566, %fd565, %fd1551, %fd564;
	ld.global.nc.f64 	%fd567, [%rd1+1192];
	fma.rn.f64 	%fd568, %fd567, %fd1550, %fd566;
	ld.global.nc.f64 	%fd569, [%rd1+1200];
	fma.rn.f64 	%fd570, %fd569, %fd1549, %fd568;
	ld.global.nc.f64 	%fd571, [%rd1+1208];
	fma.rn.f64 	%fd572, %fd571, %fd1548, %fd570;
	ld.global.nc.f64 	%fd573, [%rd1+1216];
	fma.rn.f64 	%fd574, %fd573, %fd1547, %fd572;
	ld.global.nc.f64 	%fd575, [%rd1+1224];
	fma.rn.f64 	%fd576, %fd575, %fd1546, %fd574;
	ld.global.nc.f64 	%fd577, [%rd1+1232];
	fma.rn.f64 	%fd578, %fd577, %fd1545, %fd576;
	ld.global.nc.f64 	%fd579, [%rd1+1240];
	fma.rn.f64 	%fd580, %fd579, %fd1544, %fd578;
	st.shared.f64 	[%r7+16224], %fd580;
$L__BB312_4:
	bar.sync 	0;
	setp.gt.u32 	%p3, %r1, 155;
	mad.lo.s32 	%r18, %r5, 1248, %r6;
	add.s32 	%r8, %r18, %r17;
	@%p3 bra 	$L__BB312_6;
	ld.shared.f64 	%fd581, [%r8];
	ld.shared.f64 	%fd582, [%r8+104];
	ld.shared.f64 	%fd583, [%r8+208];
	ld.shared.f64 	%fd584, [%r8+312];
	ld.shared.f64 	%fd585, [%r8+416];
	ld.shared.f64 	%fd586, [%r8+520];
	ld.shared.f64 	%fd587, [%r8+624];
	ld.shared.f64 	%fd588, [%r8+728];
	ld.shared.f64 	%fd589, [%r8+832];
	ld.shared.f64 	%fd590, [%r8+936];
	ld.shared.f64 	%fd591, [%r8+1040];
	ld.shared.f64 	%fd592, [%r8+1144];
	ld.global.nc.f64 	%fd593, [%rd1];
	fma.rn.f64 	%fd594, %fd593, %fd581, 0d0000000000000000;
	ld.global.nc.f64 	%fd595, [%rd1+8];
	fma.rn.f64 	%fd596, %fd595, %fd582, %fd594;
	ld.global.nc.f64 	%fd597, [%rd1+16];
	fma.rn.f64 	%fd598, %fd597, %fd583, %fd596;
	ld.global.nc.f64 	%fd599, [%rd1+24];
	fma.rn.f64 	%fd600, %fd599, %fd584, %fd598;
	ld.global.nc.f64 	%fd601, [%rd1+32];
	fma.rn.f64 	%fd602, %fd601, %fd585, %fd600;
	ld.global.nc.f64 	%fd603, [%rd1+40];
	fma.rn.f64 	%fd604, %fd603, %fd586, %fd602;
	ld.global.nc.f64 	%fd605, [%rd1+48];
	fma.rn.f64 	%fd606, %fd605, %fd587, %fd604;
	ld.global.nc.f64 	%fd607, [%rd1+56];
	fma.rn.f64 	%fd608, %fd607, %fd588, %fd606;
	ld.global.nc.f64 	%fd609, [%rd1+64];
	fma.rn.f64 	%fd610, %fd609, %fd589, %fd608;
	ld.global.nc.f64 	%fd611, [%rd1+72];
	fma.rn.f64 	%fd612, %fd611, %fd590, %fd610;
	ld.global.nc.f64 	%fd613, [%rd1+80];
	fma.rn.f64 	%fd614, %fd613, %fd591, %fd612;
	ld.global.nc.f64 	%fd615, [%rd1+88];
	fma.rn.f64 	%fd616, %fd615, %fd592, %fd614;
	st.shared.f64 	[%r8], %fd616;
	ld.global.nc.f64 	%fd617, [%rd1+96];
	fma.rn.f64 	%fd618, %fd617, %fd581, 0d0000000000000000;
	ld.global.nc.f64 	%fd619, [%rd1+104];
	fma.rn.f64 	%fd620, %fd619, %fd582, %fd618;
	ld.global.nc.f64 	%fd621, [%rd1+112];
	fma.rn.f64 	%fd622, %fd621, %fd583, %fd620;
	ld.global.nc.f64 	%fd623, [%rd1+120];
	fma.rn.f64 	%fd624, %fd623, %fd584, %fd622;
	ld.global.nc.f64 	%fd625, [%rd1+128];
	fma.rn.f64 	%fd626, %fd625, %fd585, %fd624;
	ld.global.nc.f64 	%fd627, [%rd1+136];
	fma.rn.f64 	%fd628, %fd627, %fd586, %fd626;
	ld.global.nc.f64 	%fd629, [%rd1+144];
	fma.rn.f64 	%fd630, %fd629, %fd587, %fd628;
	ld.global.nc.f64 	%fd631, [%rd1+152];
	fma.rn.f64 	%fd632, %fd631, %fd588, %fd630;
	ld.global.nc.f64 	%fd633, [%rd1+160];
	fma.rn.f64 	%fd634, %fd633, %fd589, %fd632;
	ld.global.nc.f64 	%fd635, [%rd1+168];
	fma.rn.f64 	%fd636, %fd635, %fd590, %fd634;
	ld.global.nc.f64 	%fd637, [%rd1+176];
	fma.rn.f64 	%fd638, %fd637, %fd591, %fd636;
	ld.global.nc.f64 	%fd639, [%rd1+184];
	fma.rn.f64 	%fd640, %fd639, %fd592, %fd638;
	st.shared.f64 	[%r8+104], %fd640;
	ld.global.nc.f64 	%fd641, [%rd1+192];
	fma.rn.f64 	%fd642, %fd641, %fd581, 0d0000000000000000;
	ld.global.nc.f64 	%fd643, [%rd1+200];
	fma.rn.f64 	%fd644, %fd643, %fd582, %fd642;
	ld.global.nc.f64 	%fd645, [%rd1+208];
	fma.rn.f64 	%fd646, %fd645, %fd583, %fd644;
	ld.global.nc.f64 	%fd647, [%rd1+216];
	fma.rn.f64 	%fd648, %fd647, %fd584, %fd646;
	ld.global.nc.f64 	%fd649, [%rd1+224];
	fma.rn.f64 	%fd650, %fd649, %fd585, %fd648;
	ld.global.nc.f64 	%fd651, [%rd1+232];
	fma.rn.f64 	%fd652, %fd651, %fd586, %fd650;
	ld.global.nc.f64 	%fd653, [%rd1+240];
	fma.rn.f64 	%fd654, %fd653, %fd587, %fd652;
	ld.global.nc.f64 	%fd655, [%rd1+248];
	fma.rn.f64 	%fd656, %fd655, %fd588, %fd654;
	ld.global.nc.f64 	%fd657, [%rd1+256];
	fma.rn.f64 	%fd658, %fd657, %fd589, %fd656;
	ld.global.nc.f64 	%fd659, [%rd1+264];
	fma.rn.f64 	%fd660, %fd659, %fd590, %fd658;
	ld.global.nc.f64 	%fd661, [%rd1+272];
	fma.rn.f64 	%fd662, %fd661, %fd591, %fd660;
	ld.global.nc.f64 	%fd663, [%rd1+280];
	fma.rn.f64 	%fd664, %fd663, %fd592, %fd662;
	st.shared.f64 	[%r8+208], %fd664;
	ld.global.nc.f64 	%fd665, [%rd1+288];
	fma.rn.f64 	%fd666, %fd665, %fd581, 0d0000000000000000;
	ld.global.nc.f64 	%fd667, [%rd1+296];
	fma.rn.f64 	%fd668, %fd667, %fd582, %fd666;
	ld.global.nc.f64 	%fd669, [%rd1+304];
	fma.rn.f64 	%fd670, %fd669, %fd583, %fd668;
	ld.global.nc.f64 	%fd671, [%rd1+312];
	fma.rn.f64 	%fd672, %fd671, %fd584, %fd670;
	ld.global.nc.f64 	%fd673, [%rd1+320];
	fma.rn.f64 	%fd674, %fd673, %fd585, %fd672;
	ld.global.nc.f64 	%fd675, [%rd1+328];
	fma.rn.f64 	%fd676, %fd675, %fd586, %fd674;
	ld.global.nc.f64 	%fd677, [%rd1+336];
	fma.rn.f64 	%fd678, %fd677, %fd587, %fd676;
	ld.global.nc.f64 	%fd679, [%rd1+344];
	fma.rn.f64 	%fd680, %fd679, %fd588, %fd678;
	ld.global.nc.f64 	%fd681, [%rd1+352];
	fma.rn.f64 	%fd682, %fd681, %fd589, %fd680;
	ld.global.nc.f64 	%fd683, [%rd1+360];
	fma.rn.f64 	%fd684, %fd683, %fd590, %fd682;
	ld.global.nc.f64 	%fd685, [%rd1+368];
	fma.rn.f64 	%fd686, %fd685, %fd591, %fd684;
	ld.global.nc.f64 	%fd687, [%rd1+376];
	fma.rn.f64 	%fd688, %fd687, %fd592, %fd686;
	st.shared.f64 	[%r8+312], %fd688;
	ld.global.nc.f64 	%fd689, [%rd1+384];
	fma.rn.f64 	%fd690, %fd689, %fd581, 0d0000000000000000;
	ld.global.nc.f64 	%fd691, [%rd1+392];
	fma.rn.f64 	%fd692, %fd691, %fd582, %fd690;
	ld.global.nc.f64 	%fd693, [%rd1+400];
	fma.rn.f64 	%fd694, %fd693, %fd583, %fd692;
	ld.global.nc.f64 	%fd695, [%rd1+408];
	fma.rn.f64 	%fd696, %fd695, %fd584, %fd694;
	ld.global.nc.f64 	%fd697, [%rd1+416];
	fma.rn.f64 	%fd698, %fd697, %fd585, %fd696;
	ld.global.nc.f64 	%fd699, [%rd1+424];
	fma.rn.f64 	%fd700, %fd699, %fd586, %fd698;
	ld.global.nc.f64 	%fd701, [%rd1+432];
	fma.rn.f64 	%fd702, %fd701, %fd587, %fd700;
	ld.global.nc.f64 	%fd703, [%rd1+440];
	fma.rn.f64 	%fd704, %fd703, %fd588, %fd702;
	ld.global.nc.f64 	%fd705, [%rd1+448];
	fma.rn.f64 	%fd706, %fd705, %fd589, %fd704;
	ld.global.nc.f64 	%fd707, [%rd1+456];
	fma.rn.f64 	%fd708, %fd707, %fd590, %fd706;
	ld.global.nc.f64 	%fd709, [%rd1+464];
	fma.rn.f64 	%fd710, %fd709, %fd591, %fd708;
	ld.global.nc.f64 	%fd711, [%rd1+472];
	fma.rn.f64 	%fd712, %fd711, %fd592, %fd710;
	st.shared.f64 	[%r8+416], %fd712;
	ld.global.nc.f64 	%fd713, [%rd1+480];
	fma.rn.f64 	%fd714, %fd713, %fd581, 0d0000000000000000;
	ld.global.nc.f64 	%fd715, [%rd1+488];
	fma.rn.f64 	%fd716, %fd715, %fd582, %fd714;
	ld.global.nc.f64 	%fd717, [%rd1+496];
	fma.rn.f64 	%fd718, %fd717, %fd583, %fd716;
	ld.global.nc.f64 	%fd719, [%rd1+504];
	fma.rn.f64 	%fd720, %fd719, %fd584, %fd718;
	ld.global.nc.f64 	%fd721, [%rd1+512];
	fma.rn.f64 	%fd722, %fd721, %fd585, %fd720;
	ld.global.nc.f64 	%fd723, [%rd1+520];
	fma.rn.f64 	%fd724, %fd723, %fd586, %fd722;
	ld.global.nc.f64 	%fd725, [%rd1+528];
	fma.rn.f64 	%fd726, %fd725, %fd587, %fd724;
	ld.global.nc.f64 	%fd727, [%rd1+536];
	fma.rn.f64 	%fd728, %fd727, %fd588, %fd726;
	ld.global.nc.f64 	%fd729, [%rd1+544];
	fma.rn.f64 	%fd730, %fd729, %fd589, %fd728;
	ld.global.nc.f64 	%fd731, [%rd1+552];
	fma.rn.f64 	%fd732, %fd731, %fd590, %fd730;
	ld.global.nc.f64 	%fd733, [%rd1+560];
	fma.rn.f64 	%fd734, %fd733, %fd591, %fd732;
	ld.global.nc.f64 	%fd735, [%rd1+568];
	fma.rn.f64 	%fd736, %fd735, %fd592, %fd734;
	st.shared.f64 	[%r8+520], %fd736;
	ld.global.nc.f64 	%fd737, [%rd1+576];
	fma.rn.f64 	%fd738, %fd737, %fd581, 0d0000000000000000;
	ld.global.nc.f64 	%fd739, [%rd1+584];
	fma.rn.f64 	%fd740, %fd739, %fd582, %fd738;
	ld.global.nc.f64 	%fd741, [%rd1+592];
	fma.rn.f64 	%fd742, %fd741, %fd583, %fd740;
	ld.global.nc.f64 	%fd743, [%rd1+600];
	fma.rn.f64 	%fd744, %fd743, %fd584, %fd742;
	ld.global.nc.f64 	%fd745, [%rd1+608];
	fma.rn.f64 	%fd746, %fd745, %fd585, %fd744;
	ld.global.nc.f64 	%fd747, [%rd1+616];
	fma.rn.f64 	%fd748, %fd747, %fd586, %fd746;
	ld.global.nc.f64 	%fd749, [%rd1+624];
	fma.rn.f64 	%fd750, %fd749, %fd587, %fd748;
	ld.global.nc.f64 	%fd751, [%rd1+632];
	fma.rn.f64 	%fd752, %fd751, %fd588, %fd750;
	ld.global.nc.f64 	%fd753, [%rd1+640];
	fma.rn.f64 	%fd754, %fd753, %fd589, %fd752;
	ld.global.nc.f64 	%fd755, [%rd1+648];
	fma.rn.f64 	%fd756, %fd755, %fd590, %fd754;
	ld.global.nc.f64 	%fd757, [%rd1+656];
	fma.rn.f64 	%fd758, %fd757, %fd591, %fd756;
	ld.global.nc.f64 	%fd759, [%rd1+664];
	fma.rn.f64 	%fd760, %fd759, %fd592, %fd758;
	st.shared.f64 	[%r8+624], %fd760;
	ld.global.nc.f64 	%fd761, [%rd1+672];
	fma.rn.f64 	%fd762, %fd761, %fd581, 0d0000000000000000;
	ld.global.nc.f64 	%fd763, [%rd1+680];
	fma.rn.f64 	%fd764, %fd763, %fd582, %fd762;
	ld.global.nc.f64 	%fd765, [%rd1+688];
	fma.rn.f64 	%fd766, %fd765, %fd583, %fd764;
	ld.global.nc.f64 	%fd767, [%rd1+696];
	fma.rn.f64 	%fd768, %fd767, %fd584, %fd766;
	ld.global.nc.f64 	%fd769, [%rd1+704];
	fma.rn.f64 	%fd770, %fd769, %fd585, %fd768;
	ld.global.nc.f64 	%fd771, [%rd1+712];
	fma.rn.f64 	%fd772, %fd771, %fd586, %fd770;
	ld.global.nc.f64 	%fd773, [%rd1+720];
	fma.rn.f64 	%fd774, %fd773, %fd587, %fd772;
	ld.global.nc.f64 	%fd775, [%rd1+728];
	fma.rn.f64 	%fd776, %fd775, %fd588, %fd774;
	ld.global.nc.f64 	%fd777, [%rd1+736];
	fma.rn.f64 	%fd778, %fd777, %fd589, %fd776;
	ld.global.nc.f64 	%fd779, [%rd1+744];
	fma.rn.f64 	%fd780, %fd779, %fd590, %fd778;
	ld.global.nc.f64 	%fd781, [%rd1+752];
	fma.rn.f64 	%fd782, %fd781, %fd591, %fd780;
	ld.global.nc.f64 	%fd783, [%rd1+760];
	fma.rn.f64 	%fd784, %fd783, %fd592, %fd782;
	st.shared.f64 	[%r8+728], %fd784;
	ld.global.nc.f64 	%fd785, [%rd1+768];
	fma.rn.f64 	%fd786, %fd785, %fd581, 0d0000000000000000;
	ld.global.nc.f64 	%fd787, [%rd1+776];
	fma.rn.f64 	%fd788, %fd787, %fd582, %fd786;
	ld.global.nc.f64 	%fd789, [%rd1+784];
	fma.rn.f64 	%fd790, %fd789, %fd583, %fd788;
	ld.global.nc.f64 	%fd791, [%rd1+792];
	fma.rn.f64 	%fd792, %fd791, %fd584, %fd790;
	ld.global.nc.f64 	%fd793, [%rd1+800];
	fma.rn.f64 	%fd794, %fd793, %fd585, %fd792;
	ld.global.nc.f64 	%fd795, [%rd1+808];
	fma.rn.f64 	%fd796, %fd795, %fd586, %fd794;
	ld.global.nc.f64 	%fd797, [%rd1+816];
	fma.rn.f64 	%fd798, %fd797, %fd587, %fd796;
	ld.global.nc.f64 	%fd799, [%rd1+824];
	fma.rn.f64 	%fd800, %fd799, %fd588, %fd798;
	ld.global.nc.f64 	%fd801, [%rd1+832];
	fma.rn.f64 	%fd802, %fd801, %fd589, %fd800;
	ld.global.nc.f64 	%fd803, [%rd1+840];
	fma.rn.f64 	%fd804, %fd803, %fd590, %fd802;
	ld.global.nc.f64 	%fd805, [%rd1+848];
	fma.rn.f64 	%fd806, %fd805, %fd591, %fd804;
	ld.global.nc.f64 	%fd807, [%rd1+856];
	fma.rn.f64 	%fd808, %fd807, %fd592, %fd806;
	st.shared.f64 	[%r8+832], %fd808;
	ld.global.nc.f64 	%fd809, [%rd1+864];
	fma.rn.f64 	%fd810, %fd809, %fd581, 0d0000000000000000;
	ld.global.nc.f64 	%fd811, [%rd1+872];
	fma.rn.f64 	%fd812, %fd811, %fd582, %fd810;
	ld.global.nc.f64 	%fd813, [%rd1+880];
	fma.rn.f64 	%fd814, %fd813, %fd583, %fd812;
	ld.global.nc.f64 	%fd815, [%rd1+888];
	fma.rn.f64 	%fd816, %fd815, %fd584, %fd814;
	ld.global.nc.f64 	%fd817, [%rd1+896];
	fma.rn.f64 	%fd818, %fd817, %fd585, %fd816;
	ld.global.nc.f64 	%fd819, [%rd1+904];
	fma.rn.f64 	%fd820, %fd819, %fd586, %fd818;
	ld.global.nc.f64 	%fd821, [%rd1+912];
	fma.rn.f64 	%fd822, %fd821, %fd587, %fd820;
	ld.global.nc.f64 	%fd823, [%rd1+920];
	fma.rn.f64 	%fd824, %fd823, %fd588, %fd822;
	ld.global.nc.f64 	%fd825, [%rd1+928];
	fma.rn.f64 	%fd826, %fd825, %fd589, %fd824;
	ld.global.nc.f64 	%fd827, [%rd1+936];
	fma.rn.f64 	%fd828, %fd827, %fd590, %fd826;
	ld.global.nc.f64 	%fd829, [%rd1+944];
	fma.rn.f64 	%fd830, %fd829, %fd591, %fd828;
	ld.global.nc.f64 	%fd831, [%rd1+952];
	fma.rn.f64 	%fd832, %fd831, %fd592, %fd830;
	st.shared.f64 	[%r8+936], %fd832;
	ld.global.nc.f64 	%fd833, [%rd1+960];
	fma.rn.f64 	%fd834, %fd833, %fd581, 0d0000000000000000;
	ld.global.nc.f64 	%fd835, [%rd1+968];
	fma.rn.f64 	%fd836, %fd835, %fd582, %fd834;
	ld.global.nc.f64 	%fd837, [%rd1+976];
	fma.rn.f64 	%fd838, %fd837, %fd583, %fd836;
	ld.global.nc.f64 	%fd839, [%rd1+984];
	fma.rn.f64 	%fd840, %fd839, %fd584, %fd838;
	ld.global.nc.f64 	%fd841, [%rd1+992];
	fma.rn.f64 	%fd842, %fd841, %fd585, %fd840;
	ld.global.nc.f64 	%fd843, [%rd1+1000];
	fma.rn.f64 	%fd844, %fd843, %fd586, %fd842;
	ld.global.nc.f64 	%fd845, [%rd1+1008];
	fma.rn.f64 	%fd846, %fd845, %fd587, %fd844;
	ld.global.nc.f64 	%fd847, [%rd1+1016];
	fma.rn.f64 	%fd848, %fd847, %fd588, %fd846;
	ld.global.nc.f64 	%fd849, [%rd1+1024];
	fma.rn.f64 	%fd850, %fd849, %fd589, %fd848;
	ld.global.nc.f64 	%fd851, [%rd1+1032];
	fma.rn.f64 	%fd852, %fd851, %fd590, %fd850;
	ld.global.nc.f64 	%fd853, [%rd1+1040];
	fma.rn.f64 	%fd854, %fd853, %fd591, %fd852;
	ld.global.nc.f64 	%fd855, [%rd1+1048];
	fma.rn.f64 	%fd856, %fd855, %fd592, %fd854;
	st.shared.f64 	[%r8+1040], %fd856;
	ld.global.nc.f64 	%fd857, [%rd1+1056];
	fma.rn.f64 	%fd858, %fd857, %fd581, 0d0000000000000000;
	ld.global.nc.f64 	%fd859, [%rd1+1064];
	fma.rn.f64 	%fd860, %fd859, %fd582, %fd858;
	ld.global.nc.f64 	%fd861, [%rd1+1072];
	fma.rn.f64 	%fd862, %fd861, %fd583, %fd860;
	ld.global.nc.f64 	%fd863, [%rd1+1080];
	fma.rn.f64 	%fd864, %fd863, %fd584, %fd862;
	ld.global.nc.f64 	%fd865, [%rd1+1088];
	fma.rn.f64 	%fd866, %fd865, %fd585, %fd864;
	ld.global.nc.f64 	%fd867, [%rd1+1096];
	fma.rn.f64 	%fd868, %fd867, %fd586, %fd866;
	ld.global.nc.f64 	%fd869, [%rd1+1104];
	fma.rn.f64 	%fd870, %fd869, %fd587, %fd868;
	ld.global.nc.f64 	%fd871, [%rd1+1112];
	fma.rn.f64 	%fd872, %fd871, %fd588, %fd870;
	ld.global.nc.f64 	%fd873, [%rd1+1120];
	fma.rn.f64 	%fd874, %fd873, %fd589, %fd872;
	ld.global.nc.f64 	%fd875, [%rd1+1128];
	fma.rn.f64 	%fd876, %fd875, %fd590, %fd874;
	ld.global.nc.f64 	%fd877, [%rd1+1136];
	fma.rn.f64 	%fd878, %fd877, %fd591, %fd876;
	ld.global.nc.f64 	%fd879, [%rd1+1144];
	fma.rn.f64 	%fd880, %fd879, %fd592, %fd878;
	st.shared.f64 	[%r8+1144], %fd880;
	ld.global.nc.f64 	%fd881, [%rd1+1152];
	fma.rn.f64 	%fd882, %fd881, %fd581, 0d0000000000000000;
	ld.global.nc.f64 	%fd883, [%rd1+1160];
	fma.rn.f64 	%fd884, %fd883, %fd582, %fd882;
	ld.global.nc.f64 	%fd885, [%rd1+1168];
	fma.rn.f64 	%fd886, %fd885, %fd583, %fd884;
	ld.global.nc.f64 	%fd887, [%rd1+1176];
	fma.rn.f64 	%fd888, %fd887, %fd584, %fd886;
	ld.global.nc.f64 	%fd889, [%rd1+1184];
	fma.rn.f64 	%fd890, %fd889, %fd585, %fd888;
	ld.global.nc.f64 	%fd891, [%rd1+1192];
	fma.rn.f64 	%fd892, %fd891, %fd586, %fd890;
	ld.global.nc.f64 	%fd893, [%rd1+1200];
	fma.rn.f64 	%fd894, %fd893, %fd587, %fd892;
	ld.global.nc.f64 	%fd895, [%rd1+1208];
	fma.rn.f64 	%fd896, %fd895, %fd588, %fd894;
	ld.global.nc.f64 	%fd897, [%rd1+1216];
	fma.rn.f64 	%fd898, %fd897, %fd589, %fd896;
	ld.global.nc.f64 	%fd899, [%rd1+1224];
	fma.rn.f64 	%fd900, %fd899, %fd590, %fd898;
	ld.global.nc.f64 	%fd901, [%rd1+1232];
	fma.rn.f64 	%fd902, %fd901, %fd591, %fd900;
	ld.global.nc.f64 	%fd903, [%rd1+1240];
	fma.rn.f64 	%fd904, %fd903, %fd592, %fd902;
	st.shared.f64 	[%r8+1248], %fd904;
$L__BB312_6:
	ld.param.u64 	%rd39, [_Z40massMatrixMultiplyMonolithicGlobalKernelILi12ELi13ELi1EEviPKdS1_S1_S1_Pd_param_1];
	ld.param.u32 	%r84, [_Z40massMatrixMultiplyMonolithicGlobalKernelILi12ELi13ELi1EEviPKdS1_S1_S1_Pd_param_0];
	setp.ge.s32 	%p4, %r3, %r84;
	bar.sync 	0;
	mul.hi.u16 	%rs8, %rs1, 5042;
	mul.lo.s16 	%rs9, %rs8, 13;
	sub.s16 	%rs10, %rs1, %rs9;
	mul.wide.u16 	%r20, %rs8, 1352;
	add.s32 	%r21, %r4, %r20;
	mul.wide.u16 	%r22, %rs10, 104;
	add.s32 	%r9, %r21, %r22;
	ld.shared.f64 	%fd25, [%r9];
	ld.shared.f64 	%fd26, [%r9+8];
	ld.shared.f64 	%fd27, [%r9+16];
	ld.shared.f64 	%fd28, [%r9+24];
	ld.shared.f64 	%fd29, [%r9+32];
	ld.shared.f64 	%fd30, [%r9+40];
	ld.shared.f64 	%fd31, [%r9+48];
	ld.shared.f64 	%fd32, [%r9+56];
	ld.shared.f64 	%fd33, [%r9+64];
	ld.shared.f64 	%fd34, [%r9+72];
	ld.shared.f64 	%fd35, [%r9+80];
	ld.shared.f64 	%fd36, [%r9+88];
	mul.lo.s32 	%r23, %r3, 2197;
	mad.lo.s32 	%r24, %r1, 13, %r23;
	ld.global.nc.f64 	%fd37, [%rd1];
	fma.rn.f64 	%fd906, %fd37, %fd25, 0d0000000000000000;
	ld.global.nc.f64 	%fd38, [%rd1+8];
	fma.rn.f64 	%fd907, %fd38, %fd26, %fd906;
	ld.global.nc.f64 	%fd39, [%rd1+16];
	fma.rn.f64 	%fd908, %fd39, %fd27, %fd907;
	ld.global.nc.f64 	%fd40, [%rd1+24];
	fma.rn.f64 	%fd909, %fd40, %fd28, %fd908;
	ld.global.nc.f64 	%fd41, [%rd1+32];
	fma.rn.f64 	%fd910, %fd41, %fd29, %fd909;
	ld.global.nc.f64 	%fd42, [%rd1+40];
	fma.rn.f64 	%fd911, %fd42, %fd30, %fd910;
	ld.global.nc.f64 	%fd43, [%rd1+48];
	fma.rn.f64 	%fd912, %fd43, %fd31, %fd911;
	ld.global.nc.f64 	%fd44, [%rd1+56];
	fma.rn.f64 	%fd913, %fd44, %fd32, %fd912;
	ld.global.nc.f64 	%fd45, [%rd1+64];
	fma.rn.f64 	%fd914, %fd45, %fd33, %fd913;
	ld.global.nc.f64 	%fd46, [%rd1+72];
	fma.rn.f64 	%fd915, %fd46, %fd34, %fd914;
	ld.global.nc.f64 	%fd47, [%rd1+80];
	fma.rn.f64 	%fd916, %fd47, %fd35, %fd915;
	ld.global.nc.f64 	%fd48, [%rd1+88];
	fma.rn.f64 	%fd49, %fd48, %fd36, %fd916;
	cvta.to.global.u64 	%rd10, %rd39;
	mul.wide.s32 	%rd11, %r24, 8;
	add.s64 	%rd2, %rd10, %rd11;
	mov.f64 	%fd1556, 0d0000000000000000;
	@%p4 bra 	$L__BB312_8;
	ld.global.nc.f64 	%fd1556, [%rd2];
$L__BB312_8:
	ld.param.u32 	%r85, [_Z40massMatrixMultiplyMonolithicGlobalKernelILi12ELi13ELi1EEviPKdS1_S1_S1_Pd_param_0];
	setp.ge.s32 	%p5, %r3, %r85;
	mul.f64 	%fd1580, %fd49, %fd1556;
	ld.global.nc.f64 	%fd53, [%rd1+96];
	fma.rn.f64 	%fd918, %fd53, %fd25, 0d0000000000000000;
	ld.global.nc.f64 	%fd54, [%rd1+104];
	fma.rn.f64 	%fd919, %fd54, %fd26, %fd918;
	ld.global.nc.f64 	%fd55, [%rd1+112];
	fma.rn.f64 	%fd920, %fd55, %fd27, %fd919;
	ld.global.nc.f64 	%fd56, [%rd1+120];
	fma.rn.f64 	%fd921, %fd56, %fd28, %fd920;
	ld.global.nc.f64 	%fd57, [%rd1+128];
	fma.rn.f64 	%fd922, %fd57, %fd29, %fd921;
	ld.global.nc.f64 	%fd58, [%rd1+136];
	fma.rn.f64 	%fd923, %fd58, %fd30, %fd922;
	ld.global.nc.f64 	%fd59, [%rd1+144];
	fma.rn.f64 	%fd924, %fd59, %fd31, %fd923;
	ld.global.nc.f64 	%fd60, [%rd1+152];
	fma.rn.f64 	%fd925, %fd60, %fd32, %fd924;
	ld.global.nc.f64 	%fd61, [%rd1+160];
	fma.rn.f64 	%fd926, %fd61, %fd33, %fd925;
	ld.global.nc.f64 	%fd62, [%rd1+168];
	fma.rn.f64 	%fd927, %fd62, %fd34, %fd926;
	ld.global.nc.f64 	%fd63, [%rd1+176];
	fma.rn.f64 	%fd928, %fd63, %fd35, %fd927;
	ld.global.nc.f64 	%fd64, [%rd1+184];
	fma.rn.f64 	%fd65, %fd64, %fd36, %fd928;
	mov.f64 	%fd1557, 0d0000000000000000;
	@%p5 bra 	$L__BB312_10;
	ld.global.nc.f64 	%fd1557, [%rd2+8];
$L__BB312_10:
	ld.param.u32 	%r86, [_Z40massMatrixMultiplyMonolithicGlobalKernelILi12ELi13ELi1EEviPKdS1_S1_S1_Pd_param_0];
	setp.ge.s32 	%p6, %r3, %r86;
	mul.f64 	%fd1579, %fd65, %fd1557;
	ld.global.nc.f64 	%fd69, [%rd1+192];
	fma.rn.f64 	%fd930, %fd69, %fd25, 0d0000000000000000;
	ld.global.nc.f64 	%fd70, [%rd1+200];
	fma.rn.f64 	%fd931, %fd70, %fd26, %fd930;
	ld.global.nc.f64 	%fd71, [%rd1+208];
	fma.rn.f64 	%fd932, %fd71, %fd27, %fd931;
	ld.global.nc.f64 	%fd72, [%rd1+216];
	fma.rn.f64 	%fd933, %fd72, %fd28, %fd932;
	ld.global.nc.f64 	%fd73, [%rd1+224];
	fma.rn.f64 	%fd934, %fd73, %fd29, %fd933;
	ld.global.nc.f64 	%fd74, [%rd1+232];
	fma.rn.f64 	%fd935, %fd74, %fd30, %fd934;
	ld.global.nc.f64 	%fd75, [%rd1+240];
	fma.rn.f64 	%fd936, %fd75, %fd31, %fd935;
	ld.global.nc.f64 	%fd76, [%rd1+248];
	fma.rn.f64 	%fd937, %fd76, %fd32, %fd936;
	ld.global.nc.f64 	%fd77, [%rd1+256];
	fma.rn.f64 	%fd938, %fd77, %fd33, %fd937;
	ld.global.nc.f64 	%fd78, [%rd1+264];
	fma.rn.f64 	%fd939, %fd78, %fd34, %fd938;
	ld.global.nc.f64 	%fd79, [%rd1+272];
	fma.rn.f64 	%fd940, %fd79, %fd35, %fd939;
	ld.global.nc.f64 	%fd80, [%rd1+280];
	fma.rn.f64 	%fd81, %fd80, %fd36, %fd940;
	mov.f64 	%fd1558, 0d0000000000000000;
	@%p6 bra 	$L__BB312_12;
	ld.global.nc.f64 	%fd1558, [%rd2+16];
$L__BB312_12:
	ld.param.u32 	%r87, [_Z40massMatrixMultiplyMonolithicGlobalKernelILi12ELi13ELi1EEviPKdS1_S1_S1_Pd_param_0];
	setp.ge.s32 	%p7, %r3, %r87;
	mul.f64 	%fd1578, %fd81, %fd1558;
	ld.global.nc.f64 	%fd85, [%rd1+288];
	fma.rn.f64 	%fd942, %fd85, %fd25, 0d0000000000000000;
	ld.global.nc.f64 	%fd86, [%rd1+296];
	fma.rn.f64 	%fd943, %fd86, %fd26, %fd942;
	ld.global.nc.f64 	%fd87, [%rd1+304];
	fma.rn.f64 	%fd944, %fd87, %fd27, %fd943;
	ld.global.nc.f64 	%fd88, [%rd1+312];
	fma.rn.f64 	%fd945, %fd88, %fd28, %fd944;
	ld.global.nc.f64 	%fd89, [%rd1+320];
	fma.rn.f64 	%fd946, %fd89, %fd29, %fd945;
	ld.global.nc.f64 	%fd90, [%rd1+328];
	fma.rn.f64 	%fd947, %fd90, %fd30, %fd946;
	ld.global.nc.f64 	%fd91, [%rd1+336];
	fma.rn.f64 	%fd948, %fd91, %fd31, %fd947;
	ld.global.nc.f64 	%fd92, [%rd1+344];
	fma.rn.f64 	%fd949, %fd92, %fd32, %fd948;
	ld.global.nc.f64 	%fd93, [%rd1+352];
	fma.rn.f64 	%fd950, %fd93, %fd33, %fd949;
	ld.global.nc.f64 	%fd94, [%rd1+360];
	fma.rn.f64 	%fd951, %fd94, %fd34, %fd950;
	ld.global.nc.f64 	%fd95, [%rd1+368];
	fma.rn.f64 	%fd952, %fd95, %fd35, %fd951;
	ld.global.nc.f64 	%fd96, [%rd1+376];
	fma.rn.f64 	%fd97, %fd96, %fd36, %fd952;
	mov.f64 	%fd1559, 0d0000000000000000;
	@%p7 bra 	$L__BB312_14;
	ld.global.nc.f64 	%fd1559, [%rd2+24];
$L__BB312_14:
	ld.param.u32 	%r88, [_Z40massMatrixMultiplyMonolithicGlobalKernelILi12ELi13ELi1EEviPKdS1_S1_S1_Pd_param_0];
	setp.ge.s32 	%p8, %r3, %r88;
	mul.f64 	%fd1577, %fd97, %fd1559;
	ld.global.nc.f64 	%fd101, [%rd1+384];
	fma.rn.f64 	%fd954, %fd101, %fd25, 0d0000000000000000;
	ld.global.nc.f64 	%fd102, [%rd1+392];
	fma.rn.f64 	%fd955, %fd102, %fd26, %fd954;
	ld.global.nc.f64 	%fd103, [%rd1+400];
	fma.rn.f64 	%fd956, %fd103, %fd27, %fd955;
	ld.global.nc.f64 	%fd104, [%rd1+408];
	fma.rn.f64 	%fd957, %fd104, %fd28, %fd956;
	ld.global.nc.f64 	%fd105, [%rd1+416];
	fma.rn.f64 	%fd958, %fd105, %fd29, %fd957;
	ld.global.nc.f64 	%fd106, [%rd1+424];
	fma.rn.f64 	%fd959, %fd106, %fd30, %fd958;
	ld.global.nc.f64 	%fd107, [%rd1+432];
	fma.rn.f64 	%fd960, %fd107, %fd31, %fd959;
	ld.global.nc.f64 	%fd108, [%rd1+440];
	fma.rn.f64 	%fd961, %fd108, %fd32, %fd960;
	ld.global.nc.f64 	%fd109, [%rd1+448];
	fma.rn.f64 	%fd962, %fd109, %fd33, %fd961;
	ld.global.nc.f64 	%fd110, [%rd1+456];
	fma.rn.f64 	%fd963, %fd110, %fd34, %fd962;
	ld.global.nc.f64 	%fd111, [%rd1+464];
	fma.rn.f64 	%fd964, %fd111, %fd35, %fd963;
	ld.global.nc.f64 	%fd112, [%rd1+472];
	fma.rn.f64 	%fd113, %fd112, %fd36, %fd964;
	mov.f64 	%fd1560, 0d0000000000000000;
	@%p8 bra 	$L__BB312_16;
	ld.global.nc.f64 	%fd1560, [%rd2+32];
$L__BB312_16:
	ld.param.u32 	%r89, [_Z40massMatrixMultiplyMonolithicGlobalKernelILi12ELi13ELi1EEviPKdS1_S1_S1_Pd_param_0];
	setp.ge.s32 	%p9, %r3, %r89;
	mul.f64 	%fd1576, %fd113, %fd1560;
	ld.global.nc.f64 	%fd117, [%rd1+480];
	fma.rn.f64 	%fd966, %fd117, %fd25, 0d0000000000000000;
	ld.global.nc.f64 	%fd118, [%rd1+488];
	fma.rn.f64 	%fd967, %fd118, %fd26, %fd966;
	ld.global.nc.f64 	%fd119, [%rd1+496];
	fma.rn.f64 	%fd968, %fd119, %fd27, %fd967;
	ld.global.nc.f64 	%fd120, [%rd1+504];
	fma.rn.f64 	%fd969, %fd120, %fd28, %fd968;
	ld.global.nc.f64 	%fd121, [%rd1+512];
	fma.rn.f64 	%fd970, %fd121, %fd29, %fd969;
	ld.global.nc.f64 	%fd122, [%rd1+520];
	fma.rn.f64 	%fd971, %fd122, %fd30, %fd970;
	ld.global.nc.f64 	%fd123, [%rd1+528];
	fma.rn.f64 	%fd972, %fd123, %fd31, %fd971;
	ld.global.nc.f64 	%fd124, [%rd1+536];
	fma.rn.f64 	%fd973, %fd124, %fd32, %fd972;
	ld.global.nc.f64 	%fd125, [%rd1+544];
	fma.rn.f64 	%fd974, %fd125, %fd33, %fd973;
	ld.global.nc.f64 	%fd126, [%rd1+552];
	fma.rn.f64 	%fd975, %fd126, %fd34, %fd974;
	ld.global.nc.f64 	%fd127, [%rd1+560];
	fma.rn.f64 	%fd976, %fd127, %fd35, %fd975;
	ld.global.nc.f64 	%fd128, [%rd1+568];
	fma.rn.f64 	%fd129, %fd128, %fd36, %fd976;
	mov.f64 	%fd1561, 0d0000000000000000;
	@%p9 bra 	$L__BB312_18;
	ld.global.nc.f64 	%fd1561, [%rd2+40];
$L__BB312_18:
	ld.param.u32 	%r90, [_Z40massMatrixMultiplyMonolithicGlobalKernelILi12ELi13ELi1EEviPKdS1_S1_S1_Pd_param_0];
	setp.ge.s32 	%p10, %r3, %r90;
	mul.f64 	%fd1575, %fd129, %fd1561;
	ld.global.nc.f64 	%fd133, [%rd1+576];
	fma.rn.f64 	%fd978, %fd133, %fd25, 0d0000000000000000;
	ld.global.nc.f64 	%fd134, [%rd1+584];
	fma.rn.f64 	%fd979, %fd134, %fd26, %fd978;
	ld.global.nc.f64 	%fd135, [%rd1+592];
	fma.rn.f64 	%fd980, %fd135, %fd27, %fd979;
	ld.global.nc.f64 	%fd136, [%rd1+600];
	fma.rn.f64 	%fd981, %fd136, %fd28, %fd980;
	ld.global.nc.f64 	%fd137, [%rd1+608];
	fma.rn.f64 	%fd982, %fd137, %fd29, %fd981;
	ld.global.nc.f64 	%fd138, [%rd1+616];
	fma.rn.f64 	%fd983, %fd138, %fd30, %fd982;
	ld.global.nc.f64 	%fd139, [%rd1+624];
	fma.rn.f64 	%fd984, %fd139, %fd31, %fd983;
	ld.global.nc.f64 	%fd140, [%rd1+632];
	fma.rn.f64 	%fd985, %fd140, %fd32, %fd984;
	ld.global.nc.f64 	%fd141, [%rd1+640];
	fma.rn.f64 	%fd986, %fd141, %fd33, %fd985;
	ld.global.nc.f64 	%fd142, [%rd1+648];
	fma.rn.f64 	%fd987, %fd142, %fd34, %fd986;
	ld.global.nc.f64 	%fd143, [%rd1+656];
	fma.rn.f64 	%fd988, %fd143, %fd35, %fd987;
	ld.global.nc.f64 	%fd144, [%rd1+664];
	fma.rn.f64 	%fd145, %fd144, %fd36, %fd988;
	mov.f64 	%fd1562, 0d0000000000000000;
	@%p10 bra 	$L__BB312_20;
	ld.global.nc.f64 	%fd1562, [%rd2+48];
$L__BB312_20:
	ld.param.u64 	%rd46, [_Z40massMatrixMultiplyMonolithicGlobalKernelILi12ELi13ELi1EEviPKdS1_S1_S1_Pd_param_2];
	ld.param.u32 	%r91, [_Z40massMatrixMultiplyMonolithicGlobalKernelILi12ELi13ELi1EEviPKdS1_S1_S1_Pd_param_0];
	setp.ge.s32 	%p11, %r3, %r91;
	mul.f64 	%fd1574, %fd145, %fd1562;
	cvta.to.global.u64 	%rd12, %rd46;
	ld.global.nc.f64 	%fd149, [%rd12+672];
	fma.rn.f64 	%fd990, %fd149, %fd25, 0d0000000000000000;
	ld.global.nc.f64 	%fd150, [%rd12+680];
	fma.rn.f64 	%fd991, %fd150, %fd26, %fd990;
	ld.global.nc.f64 	%fd151, [%rd12+688];
	fma.rn.f64 	%fd992, %fd151, %fd27, %fd991;
	ld.global.nc.f64 	%fd152, [%rd12+696];
	fma.rn.f64 	%fd993, %fd152, %fd28, %fd992;
	ld.global.nc.f64 	%fd153, [%rd12+704];
	fma.rn.f64 	%fd994, %fd153, %fd29, %fd993;
	ld.global.nc.f64 	%fd154, [%rd12+712];
	fma.rn.f64 	%fd995, %fd154, %fd30, %fd994;
	ld.global.nc.f64 	%fd155, [%rd12+720];
	fma.rn.f64 	%fd996, %fd155, %fd31, %fd995;
	ld.global.nc.f64 	%fd156, [%rd12+728];
	fma.rn.f64 	%fd997, %fd156, %fd32, %fd996;
	ld.global.nc.f64 	%fd157, [%rd12+736];
	fma.rn.f64 	%fd998, %fd157, %fd33, %fd997;
	ld.global.nc.f64 	%fd158, [%rd12+744];
	fma.rn.f64 	%fd999, %fd158, %fd34, %fd998;
	ld.global.nc.f64 	%fd159, [%rd12+752];
	fma.rn.f64 	%fd1000, %fd159, %fd35, %fd999;
	ld.global.nc.f64 	%fd160, [%rd12+760];
	fma.rn.f64 	%fd161, %fd160, %fd36, %fd1000;
	mov.f64 	%fd1563, 0d0000000000000000;
	@%p11 bra 	$L__BB312_22;
	ld.param.u64 	%rd40, [_Z40massMatrixMultiplyMonolithicGlobalKernelILi12ELi13ELi1EEviPKdS1_S1_S1_Pd_param_1];
	cvta.to.global.u64 	%rd13, %rd40;
	add.s64 	%rd15, %rd13, %rd11;
	ld.global.nc.f64 	%fd1563, [%rd15+56];
$L__BB312_22:
	ld.param.u64 	%rd47, [_Z40massMatrixMultiplyMonolithicGlobalKernelILi12ELi13ELi1EEviPKdS1_S1_S1_Pd_param_2];
	ld.param.u32 	%r92, [_Z40massMatrixMultiplyMonolithicGlobalKernelILi12ELi13ELi1EEviPKdS1_S1_S1_Pd_param_0];
	mov.u32 	%r34, %ctaid.x;
	mov.u32 	%r35, %tid.y;
	add.s32 	%r36, %r34, %r35;
	setp.ge.s32 	%p12, %r36, %r92;
	mul.f64 	%fd1573, %fd161, %fd1563;
	cvta.to.global.u64 	%rd16, %rd47;
	ld.global.nc.f64 	%fd165, [%rd16+768];
	fma.rn.f64 	%fd1002, %fd165, %fd25, 0d0000000000000000;
	ld.global.nc.f64 	%fd166, [%rd16+776];
	fma.rn.f64 	%fd1003, %fd166, %fd26, %fd1002;
	ld.global.nc.f64 	%fd167, [%rd16+784];
	fma.rn.f64 	%fd1004, %fd167, %fd27, %fd1003;
	ld.global.nc.f64 	%fd168, [%rd16+792];
	fma.rn.f64 	%fd1005, %fd168, %fd28, %fd1004;
	ld.global.nc.f64 	%fd169, [%rd16+800];
	fma.rn.f64 	%fd1006, %fd169, %fd29, %fd1005;
	ld.global.nc.f64 	%fd170, [%rd16+808];
	fma.rn.f64 	%fd1007, %fd170, %fd30, %fd1006;
	ld.global.nc.f64 	%fd171, [%rd16+816];
	fma.rn.f64 	%fd1008, %fd171, %fd31, %fd1007;
	ld.global.nc.f64 	%fd172, [%rd16+824];
	fma.rn.f64 	%fd1009, %fd172, %fd32, %fd1008;
	ld.global.nc.f64 	%fd173, [%rd16+832];
	fma.rn.f64 	%fd1010, %fd173, %fd33, %fd1009;
	ld.global.nc.f64 	%fd174, [%rd16+840];
	fma.rn.f64 	%fd1011, %fd174, %fd34, %fd1010;
	ld.global.nc.f64 	%fd175, [%rd16+848];
	fma.rn.f64 	%fd1012, %fd175, %fd35, %fd1011;
	ld.global.nc.f64 	%fd176, [%rd16+856];
	fma.rn.f64 	%fd177, %fd176, %fd36, %fd1012;
	mov.f64 	%fd1564, 0d0000000000000000;
	@%p12 bra 	$L__BB312_24;
	ld.param.u64 	%rd41, [_Z40massMatrixMultiplyMonolithicGlobalKernelILi12ELi13ELi1EEviPKdS1_S1_S1_Pd_param_1];
	cvta.to.global.u64 	%rd17, %rd41;
	mov.u32 	%r37, %tid.x;
	mov.u32 	%r38, %ctaid.x;
	mov.u32 	%r39, %tid.y;
	add.s32 	%r40, %r38, %r39;
	mul.lo.s32 	%r41, %r40, 2197;
	mad.lo.s32 	%r42, %r37, 13, %r41;
	mul.wide.s32 	%rd18, %r42, 8;
	add.s64 	%rd19, %rd17, %rd18;
	ld.global.nc.f64 	%fd1564, [%rd19+64];
$L__BB312_24:
	ld.param.u64 	%rd48, [_Z40massMatrixMultiplyMonolithicGlobalKernelILi12ELi13ELi1EEviPKdS1_S1_S1_Pd_param_2];
	ld.param.u32 	%r93, [_Z40massMatrixMultiplyMonolithicGlobalKernelILi12ELi13ELi1EEviPKdS1_S1_S1_Pd_param_0];
	mov.u32 	%r43, %ctaid.x;
	mov.u32 	%r44, %tid.y;
	add.s32 	%r45, %r43, %r44;
	setp.ge.s32 	%p13, %r45, %r93;
	mul.f64 	%fd1572, %fd177, %fd1564;
	cvta.to.global.u64 	%rd20, %rd48;
	ld.global.nc.f64 	%fd181, [%rd20+864];
	fma.rn.f64 	%fd1014, %fd181, %fd25, 0d0000000000000000;
	ld.global.nc.f64 	%fd182, [%rd20+872];
	fma.rn.f64 	%fd1015, %fd182, %fd26, %fd1014;
	ld.global.nc.f64 	%fd183, [%rd20+880];
	fma.rn.f64 	%fd1016, %fd183, %fd27, %fd1015;
	ld.global.nc.f64 	%fd184, [%rd20+888];
	fma.rn.f64 	%fd1017, %fd184, %fd28, %fd1016;
	ld.global.nc.f64 	%fd185, [%rd20+896];
	fma.rn.f64 	%fd1018, %fd185, %fd29, %fd1017;
	ld.global.nc.f64 	%fd186, [%rd20+904];
	fma.rn.f64 	%fd1019, %fd186, %fd30, %fd1018;
	ld.global.nc.f64 	%fd187, [%rd20+912];
	fma.rn.f64 	%fd1020, %fd187, %fd31, %fd1019;
	ld.global.nc.f64 	%fd188, [%rd20+920];
	fma.rn.f64 	%fd1021, %fd188, %fd32, %fd1020;
	ld.global.nc.f64 	%fd189, [%rd20+928];
	fma.rn.f64 	%fd1022, %fd189, %fd33, %fd1021;
	ld.global.nc.f64 	%fd190, [%rd20+936];
	fma.rn.f64 	%fd1023, %fd190, %fd34, %fd1022;
	ld.global.nc.f64 	%fd191, [%rd20+944];
	fma.rn.f64 	%fd1024, %fd191, %fd35, %fd1023;
	ld.global.nc.f64 	%fd192, [%rd20+952];
	fma.rn.f64 	%fd193, %fd192, %fd36, %fd1024;
	mov.f64 	%fd1565, 0d0000000000000000;
	@%p13 bra 	$L__BB312_26;
	ld.param.u64 	%rd42, [_Z40massMatrixMultiplyMonolithicGlobalKernelILi12ELi13ELi1EEviPKdS1_S1_S1_Pd_param_1];
	cvta.to.global.u64 	%rd21, %rd42;
	mov.u32 	%r46, %tid.x;
	mov.u32 	%r47, %ctaid.x;
	mov.u32 	%r48, %tid.y;
	add.s32 	%r49, %r47, %r48;
	mul.lo.s32 	%r50, %r49, 2197;
	mad.lo.s32 	%r51, %r46, 13, %r50;
	mul.wide.s32 	%rd22, %r51, 8;
	add.s64 	%rd23, %rd21, %rd22;
	ld.global.nc.f64 	%fd1565, [%rd23+72];
$L__BB312_26:
	ld.param.u64 	%rd49, [_Z40massMatrixMultiplyMonolithicGlobalKernelILi12ELi13ELi1EEviPKdS1_S1_S1_Pd_param_2];
	ld.param.u32 	%r94, [_Z40massMatrixMultiplyMonolithicGlobalKernelILi12ELi13ELi1EEviPKdS1_S1_S1_Pd_param_0];
	mov.u32 	%r52, %ctaid.x;
	mov.u32 	%r53, %tid.y;
	add.s32 	%r54, %r52, %r53;
	setp.ge.s32 	%p14, %r54, %r94;
	mul.f64 	%fd1571, %fd193, %fd1565;
	cvta.to.global.u64 	%rd24, %rd49;
	ld.global.nc.f64 	%fd197, [%rd24+960];
	fma.rn.f64 	%fd1026, %fd197, %fd25, 0d0000000000000000;
	ld.global.nc.f64 	%fd198, [%rd24+968];
	fma.rn.f64 	%fd1027, %fd198, %fd26, %fd1026;
	ld.global.nc.f64 	%fd199, [%rd24+976];
	fma.rn.f64 	%fd1028, %fd199, %fd27, %fd1027;
	ld.global.nc.f64 	%fd200, [%rd24+984];
	fma.rn.f64 	%fd1029, %fd200, %fd28, %fd1028;
	ld.global.nc.f64 	%fd201, [%rd24+992];
	fma.rn.f64 	%fd1030, %fd201, %fd29, %fd1029;
	ld.global.nc.f64 	%fd202, [%rd24+1000];
	fma.rn.f64 	%fd1031, %fd202, %fd30, %fd1030;
	ld.global.nc.f64 	%fd203, [%rd24+1008];
	fma.rn.f64 	%fd1032, %fd203, %fd31, %fd1031;
	ld.global.nc.f64 	%fd204, [%rd24+1016];
	fma.rn.f64 	%fd1033, %fd204, %fd32, %fd1032;
	ld.global.nc.f64 	%fd205, [%rd24+1024];
	fma.rn.f64 	%fd1034, %fd205, %fd33, %fd1033;
	ld.global.nc.f64 	%fd206, [%rd24+1032];
	fma.rn.f64 	%fd1035, %fd206, %fd34, %fd1034;
	ld.global.nc.f64 	%fd207, [%rd24+1040];
	fma.rn.f64 	%fd1036, %fd207, %fd35, %fd1035;
	ld.global.nc.f64 	%fd208, [%rd24+1048];
	fma.rn.f64 	%fd209, %fd208, %fd36, %fd1036;
	mov.f64 	%fd1566, 0d0000000000000000;
	@%p14 bra 	$L__BB312_28;
	ld.param.u64 	%rd43, [_Z40massMatrixMultiplyMonolithicGlobalKernelILi12ELi13ELi1EEviPKdS1_S1_S1_Pd_param_1];
	cvta.to.global.u64 	%rd25, %rd43;
	mov.u32 	%r55, %tid.x;
	mov.u32 	%r56, %ctaid.x;
	mov.u32 	%r57, %tid.y;
	add.s32 	%r58, %r56, %r57;
	mul.lo.s32 	%r59, %r58, 2197;
	mad.lo.s32 	%r60, %r55, 13, %r59;
	mul.wide.s32 	%rd26, %r60, 8;
	add.s64 	%rd27, %rd25, %rd26;
	ld.global.nc.f64 	%fd1566, [%rd27+80];
$L__BB312_28:
	ld.param.u64 	%rd50, [_Z40massMatrixMultiplyMonolithicGlobalKernelILi12ELi13ELi1EEviPKdS1_S1_S1_Pd_param_2];
	ld.param.u32 	%r95, [_Z40massMatrixMultiplyMonolithicGlobalKernelILi12ELi13ELi1EEviPKdS1_S1_S1_Pd_param_0];
	mov.u32 	%r61, %ctaid.x;
	mov.u32 	%r62, %tid.y;
	add.s32 	%r63, %r61, %r62;
	setp.ge.s32 	%p15, %r63, %r95;
	mul.f64 	%fd1570, %fd209, %fd1566;
	cvta.to.global.u64 	%rd28, %rd50;
	ld.global.nc.f64 	%fd213, [%rd28+1056];
	fma.rn.f64 	%fd1038, %fd213, %fd25, 0d0000000000000000;
	ld.global.nc.f64 	%fd214, [%rd28+1064];
	fma.rn.f64 	%fd1039, %fd214, %fd26, %fd1038;
	ld.global.nc.f64 	%fd215, [%rd28+1072];
	fma.rn.f64 	%fd1040, %fd215, %fd27, %fd1039;
	ld.global.nc.f64 	%fd216, [%rd28+1080];
	fma.rn.f64 	%fd1041, %fd216, %fd28, %fd1040;
	ld.global.nc.f64 	%fd217, [%rd28+1088];
	fma.rn.f64 	%fd1042, %fd217, %fd29, %fd1041;
	ld.global.nc.f64 	%fd218, [%rd28+1096];
	fma.rn.f64 	%fd1043, %fd218, %fd30, %fd1042;
	ld.global.nc.f64 	%fd219, [%rd28+1104];
	fma.rn.f64 	%fd1044, %fd219, %fd31, %fd1043;
	ld.global.nc.f64 	%fd220, [%rd28+1112];
	fma.rn.f64 	%fd1045, %fd220, %fd32, %fd1044;
	ld.global.nc.f64 	%fd221, [%rd28+1120];
	fma.rn.f64 	%fd1046, %fd221, %fd33, %fd1045;
	ld.global.nc.f64 	%fd222, [%rd28+1128];
	fma.rn.f64 	%fd1047, %fd222, %fd34, %fd1046;
	ld.global.nc.f64 	%fd223, [%rd28+1136];
	fma.rn.f64 	%fd1048, %fd223, %fd35, %fd1047;
	ld.global.nc.f64 	%fd224, [%rd28+1144];
	fma.rn.f64 	%fd225, %fd224, %fd36, %fd1048;
	mov.f64 	%fd1567, 0d0000000000000000;
	@%p15 bra 	$L__BB312_30;
	ld.param.u64 	%rd44, [_Z40massMatrixMultiplyMonolithicGlobalKernelILi12ELi13ELi1EEviPKdS1_S1_S1_Pd_param_1];
	cvta.to.global.u64 	%rd29, %rd44;
	mov.u32 	%r64, %tid.x;
	mov.u32 	%r65, %ctaid.x;
	mov.u32 	%r66, %tid.y;
	add.s32 	%r67, %r65, %r66;
	mul.lo.s32 	%r68, %r67, 2197;
	mad.lo.s32 	%r69, %r64, 13, %r68;
	mul.wide.s32 	%rd30, %r69, 8;
	add.s64 	%rd31, %rd29, %rd30;
	ld.global.nc.f64 	%fd1567, [%rd31+88];
$L__BB312_30:
	ld.param.u64 	%rd51, [_Z40massMatrixMultiplyMonolithicGlobalKernelILi12ELi13ELi1EEviPKdS1_S1_S1_Pd_param_2];
	ld.param.u32 	%r96, [_Z40massMatrixMultiplyMonolithicGlobalKernelILi12ELi13ELi1EEviPKdS1_S1_S1_Pd_param_0];
	mov.u32 	%r70, %ctaid.x;
	mov.u32 	%r71, %tid.y;
	add.s32 	%r72, %r70, %r71;
	setp.ge.s32 	%p16, %r72, %r96;
	mul.f64 	%fd1569, %fd225, %fd1567;
	cvta.to.global.u64 	%rd32, %rd51;
	ld.global.nc.f64 	%fd229, [%rd32+1152];
	fma.rn.f64 	%fd1050, %fd229, %fd25, 0d0000000000000000;
	ld.global.nc.f64 	%fd230, [%rd32+1160];
	fma.rn.f64 	%fd1051, %fd230, %fd26, %fd1050;
	ld.global.nc.f64 	%fd231, [%rd32+1168];
	fma.rn.f64 	%fd1052, %fd231, %fd27, %fd1051;
	ld.global.nc.f64 	%fd232, [%rd32+1176];
	fma.rn.f64 	%fd1053, %fd232, %fd28, %fd1052;
	ld.global.nc.f64 	%fd233, [%rd32+1184];
	fma.rn.f64 	%fd1054, %fd233, %fd29, %fd1053;
	ld.global.nc.f64 	%fd234, [%rd32+1192];
	fma.rn.f64 	%fd1055, %fd234, %fd30, %fd1054;
	ld.global.nc.f64 	%fd235, [%rd32+1200];
	fma.rn.f64 	%fd1056, %fd235, %fd31, %fd1055;
	ld.global.nc.f64 	%fd236, [%rd32+1208];
	fma.rn.f64 	%fd1057, %fd236, %fd32, %fd1056;
	ld.global.nc.f64 	%fd237, [%rd32+1216];
	fma.rn.f64 	%fd1058, %fd237, %fd33, %fd1057;
	ld.global.nc.f64 	%fd238, [%rd32+1224];
	fma.rn.f64 	%fd1059, %fd238, %fd34, %fd1058;
	ld.global.nc.f64 	%fd239, [%rd32+1232];
	fma.rn.f64 	%fd1060, %fd239, %fd35, %fd1059;
	ld.global.nc.f64 	%fd240, [%rd32+1240];
	fma.rn.f64 	%fd241, %fd240, %fd36, %fd1060;
	mov.f64 	%fd1568, 0d0000000000000000;
	@%p16 bra 	$L__BB312_32;
	ld.param.u64 	%rd45, [_Z40massMatrixMultiplyMonolithicGlobalKernelILi12ELi13ELi1EEviPKdS1_S1_S1_Pd_param_1];
	cvta.to.global.u64 	%rd33, %rd45;
	mov.u32 	%r73, %tid.x;
	mov.u32 	%r74, %ctaid.x;
	mov.u32 	%r75, %tid.y;
	add.s32 	%r76, %r74, %r75;
	mul.lo.s32 	%r77, %r76, 2197;
	mad.lo.s32 	%r78, %r73, 13, %r77;
	mul.wide.s32 	%rd34, %r78, 8;
	add.s64 	%rd35, %rd33, %rd34;
	ld.global.nc.f64 	%fd1568, [%rd35+96];
$L__BB312_32:
	mov.u32 	%r79, %tid.x;
	setp.gt.u32 	%p17, %r79, 155;
	mul.f64 	%fd1061, %fd241, %fd1568;
	fma.rn.f64 	%fd1062, %fd37, %fd1580, 0d0000000000000000;
	fma.rn.f64 	%fd1063, %fd53, %fd1579, %fd1062;
	fma.rn.f64 	%fd1064, %fd69, %fd1578, %fd1063;
	fma.rn.f64 	%fd1065, %fd85, %fd1577, %fd1064;
	fma.rn.f64 	%fd1066, %fd101, %fd1576, %fd1065;
	fma.rn.f64 	%fd1067, %fd117, %fd1575, %fd1066;
	fma.rn.f64 	%fd1068, %fd133, %fd1574, %fd1067;
	fma.rn.f64 	%fd1069, %fd149, %fd1573, %fd1068;
	fma.rn.f64 	%fd1070, %fd165, %fd1572, %fd1069;
	fma.rn.f64 	%fd1071, %fd181, %fd1571, %fd1070;
	fma.rn.f64 	%fd1072, %fd197, %fd1570, %fd1071;
	fma.rn.f64 	%fd1073, %fd213, %fd1569, %fd1072;
	fma.rn.f64 	%fd1074, %fd229, %fd1061, %fd1073;
	st.shared.f64 	[%r9], %fd1074;
	fma.rn.f64 	%fd1075, %fd38, %fd1580, 0d0000000000000000;
	fma.rn.f64 	%fd1076, %fd54, %fd1579, %fd1075;
	fma.rn.f64 	%fd1077, %fd70, %fd1578, %fd1076;
	fma.rn.f64 	%fd1078, %fd86, %fd1577, %fd1077;
	fma.rn.f64 	%fd1079, %fd102, %fd1576, %fd1078;
	fma.rn.f64 	%fd1080, %fd118, %fd1575, %fd1079;
	fma.rn.f64 	%fd1081, %fd134, %fd1574, %fd1080;
	fma.rn.f64 	%fd1082, %fd150, %fd1573, %fd1081;
	fma.rn.f64 	%fd1083, %fd166, %fd1572, %fd1082;
	fma.rn.f64 	%fd1084, %fd182, %fd1571, %fd1083;
	fma.rn.f64 	%fd1085, %fd198, %fd1570, %fd1084;
	fma.rn.f64 	%fd1086, %fd214, %fd1569, %fd1085;
	fma.rn.f64 	%fd1087, %fd230, %fd1061, %fd1086;
	st.shared.f64 	[%r9+8], %fd1087;
	fma.rn.f64 	%fd1088, %fd39, %fd1580, 0d0000000000000000;
	fma.rn.f64 	%fd1089, %fd55, %fd1579, %fd1088;
	fma.rn.f64 	%fd1090, %fd71, %fd1578, %fd1089;
	fma.rn.f64 	%fd1091, %fd87, %fd1577, %fd1090;
	fma.rn.f64 	%fd1092, %fd103, %fd1576, %fd1091;
	fma.rn.f64 	%fd1093, %fd119, %fd1575, %fd1092;
	fma.rn.f64 	%fd1094, %fd135, %fd1574, %fd1093;
	fma.rn.f64 	%fd1095, %fd151, %fd1573, %fd1094;
	fma.rn.f64 	%fd1096, %fd167, %fd1572, %fd1095;
	fma.rn.f64 	%fd1097, %fd183, %fd1571, %fd1096;
	fma.rn.f64 	%fd1098, %fd199, %fd1570, %fd1097;
	fma.rn.f64 	%fd1099, %fd215, %fd1569, %fd1098;
	fma.rn.f64 	%fd1100, %fd231, %fd1061, %fd1099;
	st.shared.f64 	[%r9+16], %fd1100;
	fma.rn.f64 	%fd1101, %fd40, %fd1580, 0d0000000000000000;
	fma.rn.f64 	%fd1102, %fd56, %fd1579, %fd1101;
	fma.rn.f64 	%fd1103, %fd72, %fd1578, %fd1102;
	fma.rn.f64 	%fd1104, %fd88, %fd1577, %fd1103;
	fma.rn.f64 	%fd1105, %fd104, %fd1576, %fd1104;
	fma.rn.f64 	%fd1106, %fd120, %fd1575, %fd1105;
	fma.rn.f64 	%fd1107, %fd136, %fd1574, %fd1106;
	fma.rn.f64 	%fd1108, %fd152, %fd1573, %fd1107;
	fma.rn.f64 	%fd1109, %fd168, %fd1572, %fd1108;
	fma.rn.f64 	%fd1110, %fd184, %fd1571, %fd1109;
	fma.rn.f64 	%fd1111, %fd200, %fd1570, %fd1110;
	fma.rn.f64 	%fd1112, %fd216, %fd1569, %fd1111;
	fma.rn.f64 	%fd1113, %fd232, %fd1061, %fd1112;
	st.shared.f64 	[%r9+24], %fd1113;
	fma.rn.f64 	%fd1114, %fd41, %fd1580, 0d0000000000000000;
	fma.rn.f64 	%fd1115, %fd57, %fd1579, %fd1114;
	fma.rn.f64 	%fd1116, %fd73, %fd1578, %fd1115;
	fma.rn.f64 	%fd1117, %fd89, %fd1577, %fd1116;
	fma.rn.f64 	%fd1118, %fd105, %fd1576, %fd1117;
	fma.rn.f64 	%fd1119, %fd121, %fd1575, %fd1118;
	fma.rn.f64 	%fd1120, %fd137, %fd1574, %fd1119;
	fma.rn.f64 	%fd1121, %fd153, %fd1573, %fd1120;
	fma.rn.f64 	%fd1122, %fd169, %fd1572, %fd1121;
	fma.rn.f64 	%fd1123, %fd185, %fd1571, %fd1122;
	fma.rn.f64 	%fd1124, %fd201, %fd1570, %fd1123;
	fma.rn.f64 	%fd1125, %fd217, %fd1569, %fd1124;
	fma.rn.f64 	%fd1126, %fd233, %fd1061, %fd1125;
	st.shared.f64 	[%r9+32], %fd1126;
	fma.rn.f64 	%fd1127, %fd42, %fd1580, 0d0000000000000000;
	fma.rn.f64 	%fd1128, %fd58, %fd1579, %fd1127;
	fma.rn.f64 	%fd1129, %fd74, %fd1578, %fd1128;
	fma.rn.f64 	%fd1130, %fd90, %fd1577, %fd1129;
	fma.rn.f64 	%fd1131, %fd106, %fd1576, %fd1130;
	fma.rn.f64 	%fd1132, %fd122, %fd1575, %fd1131;
	fma.rn.f64 	%fd1133, %fd138, %fd1574, %fd1132;
	fma.rn.f64 	%fd1134, %fd154, %fd1573, %fd1133;
	fma.rn.f64 	%fd1135, %fd170, %fd1572, %fd1134;
	fma.rn.f64 	%fd1136, %fd186, %fd1571, %fd1135;
	fma.rn.f64 	%fd1137, %fd202, %fd1570, %fd1136;
	fma.rn.f64 	%fd1138, %fd218, %fd1569, %fd1137;
	fma.rn.f64 	%fd1139, %fd234, %fd1061, %fd1138;
	st.shared.f64 	[%r9+40], %fd1139;
	fma.rn.f64 	%fd1140, %fd43, %fd1580, 0d0000000000000000;
	fma.rn.f64 	%fd1141, %fd59, %fd1579, %fd1140;
	fma.rn.f64 	%fd1142, %fd75, %fd1578, %fd1141;
	fma.rn.f64 	%fd1143, %fd91, %fd1577, %fd1142;
	fma.rn.f64 	%fd1144, %fd107, %fd1576, %fd1143;
	fma.rn.f64 	%fd1145, %fd123, %fd1575, %fd1144;
	fma.rn.f64 	%fd1146, %fd139, %fd1574, %fd1145;
	fma.rn.f64 	%fd1147, %fd155, %fd1573, %fd1146;
	fma.rn.f64 	%fd1148, %fd171, %fd1572, %fd1147;
	fma.rn.f64 	%fd1149, %fd187, %fd1571, %fd1148;
	fma.rn.f64 	%fd1150, %fd203, %fd1570, %fd1149;
	fma.rn.f64 	%fd1151, %fd219, %fd1569, %fd1150;
	fma.rn.f64 	%fd1152, %fd235, %fd1061, %fd1151;
	st.shared.f64 	[%r9+48], %fd1152;
	fma.rn.f64 	%fd1153, %fd44, %fd1580, 0d0000000000000000;
	fma.rn.f64 	%fd1154, %fd60, %fd1579, %fd1153;
	fma.rn.f64 	%fd1155, %fd76, %fd1578, %fd1154;
	fma.rn.f64 	%fd1156, %fd92, %fd1577, %fd1155;
	fma.rn.f64 	%fd1157, %fd108, %fd1576, %fd1156;
	fma.rn.f64 	%fd1158, %fd124, %fd1575, %fd1157;
	fma.rn.f64 	%fd1159, %fd140, %fd1574, %fd1158;
	fma.rn.f64 	%fd1160, %fd156, %fd1573, %fd1159;
	fma.rn.f64 	%fd1161, %fd172, %fd1572, %fd1160;
	fma.rn.f64 	%fd1162, %fd188, %fd1571, %fd1161;
	fma.rn.f64 	%fd1163, %fd204, %fd1570, %fd1162;
	fma.rn.f64 	%fd1164, %fd220, %fd1569, %fd1163;
	fma.rn.f64 	%fd1165, %fd236, %fd1061, %fd1164;
	st.shared.f64 	[%r9+56], %fd1165;
	fma.rn.f64 	%fd1166, %fd45, %fd1580, 0d0000000000000000;
	fma.rn.f64 	%fd1167, %fd61, %fd1579, %fd1166;
	fma.rn.f64 	%fd1168, %fd77, %fd1578, %fd1167;
	fma.rn.f64 	%fd1169, %fd93, %fd1577, %fd1168;
	fma.rn.f64 	%fd1170, %fd109, %fd1576, %fd1169;
	fma.rn.f64 	%fd1171, %fd125, %fd1575, %fd1170;
	fma.rn.f64 	%fd1172, %fd141, %fd1574, %fd1171;
	fma.rn.f64 	%fd1173, %fd157, %fd1573, %fd1172;
	fma.rn.f64 	%fd1174, %fd173, %fd1572, %fd1173;
	fma.rn.f64 	%fd1175, %fd189, %fd1571, %fd1174;
	fma.rn.f64 	%fd1176, %fd205, %fd1570, %fd1175;
	fma.rn.f64 	%fd1177, %fd221, %fd1569, %fd1176;
	fma.rn.f64 	%fd1178, %fd237, %fd1061, %fd1177;
	st.shared.f64 	[%r9+64], %fd1178;
	fma.rn.f64 	%fd1179, %fd46, %fd1580, 0d0000000000000000;
	fma.rn.f64 	%fd1180, %fd62, %fd1579, %fd1179;
	fma.rn.f64 	%fd1181, %fd78, %fd1578, %fd1180;
	fma.rn.f64 	%fd1182, %fd94, %fd1577, %fd1181;
	fma.rn.f64 	%fd1183, %fd110, %fd1576, %fd1182;
	fma.rn.f64 	%fd1184, %fd126, %fd1575, %fd1183;
	fma.rn.f64 	%fd1185, %fd142, %fd1574, %fd1184;
	fma.rn.f64 	%fd1186, %fd158, %fd1573, %fd1185;
	fma.rn.f64 	%fd1187, %fd174, %fd1572, %fd1186;
	fma.rn.f64 	%fd1188, %fd190, %fd1571, %fd1187;
	fma.rn.f64 	%fd1189, %fd206, %fd1570, %fd1188;
	fma.rn.f64 	%fd1190, %fd222, %fd1569, %fd1189;
	fma.rn.f64 	%fd1191, %fd238, %fd1061, %fd1190;
	st.shared.f64 	[%r9+72], %fd1191;
	fma.rn.f64 	%fd1192, %fd47, %fd1580, 0d0000000000000000;
	fma.rn.f64 	%fd1193, %fd63, %fd1579, %fd1192;
	fma.rn.f64 	%fd1194, %fd79, %fd1578, %fd1193;
	fma.rn.f64 	%fd1195, %fd95, %fd1577, %fd1194;
	fma.rn.f64 	%fd1196, %fd111, %fd1576, %fd1195;
	fma.rn.f64 	%fd1197, %fd127, %fd1575, %fd1196;
	fma.rn.f64 	%fd1198, %fd143, %fd1574, %fd1197;
	fma.rn.f64 	%fd1199, %fd159, %fd1573, %fd1198;
	fma.rn.f64 	%fd1200, %fd175, %fd1572, %fd1199;
	fma.rn.f64 	%fd1201, %fd191, %fd1571, %fd1200;
	fma.rn.f64 	%fd1202, %fd207, %fd1570, %fd1201;
	fma.rn.f64 	%fd1203, %fd223, %fd1569, %fd1202;
	fma.rn.f64 	%fd1204, %fd239, %fd1061, %fd1203;
	st.shared.f64 	[%r9+80], %fd1204;
	fma.rn.f64 	%fd1205, %fd48, %fd1580, 0d0000000000000000;
	fma.rn.f64 	%fd1206, %fd64, %fd1579, %fd1205;
	fma.rn.f64 	%fd1207, %fd80, %fd1578, %fd1206;
	fma.rn.f64 	%fd1208, %fd96, %fd1577, %fd1207;
	fma.rn.f64 	%fd1209, %fd112, %fd1576, %fd1208;
	fma.rn.f64 	%fd1210, %fd128, %fd1575, %fd1209;
	fma.rn.f64 	%fd1211, %fd144, %fd1574, %fd1210;
	fma.rn.f64 	%fd1212, %fd160, %fd1573, %fd1211;
	fma.rn.f64 	%fd1213, %fd176, %fd1572, %fd1212;
	fma.rn.f64 	%fd1214, %fd192, %fd1571, %fd1213;
	fma.rn.f64 	%fd1215, %fd208, %fd1570, %fd1214;
	fma.rn.f64 	%fd1216, %fd224, %fd1569, %fd1215;
	fma.rn.f64 	%fd1217, %fd240, %fd1061, %fd1216;
	st.shared.f64 	[%r9+88], %fd1217;
	bar.sync 	0;
	@%p17 bra 	$L__BB312_34;
	ld.shared.f64 	%fd1218, [%r8];
	ld.shared.f64 	%fd1219, [%r8+104];
	ld.shared.f64 	%fd1220, [%r8+208];
	ld.shared.f64 	%fd1221, [%r8+312];
	ld.shared.f64 	%fd1222, [%r8+416];
	ld.shared.f64 	%fd1223, [%r8+520];
	ld.shared.f64 	%fd1224, [%r8+624];
	ld.shared.f64 	%fd1225, [%r8+728];
	ld.shared.f64 	%fd1226, [%r8+832];
	ld.shared.f64 	%fd1227, [%r8+936];
	ld.shared.f64 	%fd1228, [%r8+1040];
	ld.shared.f64 	%fd1229, [%r8+1144];
	ld.shared.f64 	%fd1230, [%r8+1248];
	fma.rn.f64 	%fd1231, %fd37, %fd1218, 0d0000000000000000;
	fma.rn.f64 	%fd1232, %fd53, %fd1219, %fd1231;
	fma.rn.f64 	%fd1233, %fd69, %fd1220, %fd1232;
	fma.rn.f64 	%fd1234, %fd85, %fd1221, %fd1233;
	fma.rn.f64 	%fd1235, %fd101, %fd1222, %fd1234;
	fma.rn.f64 	%fd1236, %fd117, %fd1223, %fd1235;
	fma.rn.f64 	%fd1237, %fd133, %fd1224, %fd1236;
	fma.rn.f64 	%fd1238, %fd149, %fd1225, %fd1237;
	fma.rn.f64 	%fd1239, %fd165, %fd1226, %fd1238;
	fma.rn.f64 	%fd1240, %fd181, %fd1227, %fd1239;
	fma.rn.f64 	%fd1241, %fd197, %fd1228, %fd1240;
	fma.rn.f64 	%fd1242, %fd213, %fd1229, %fd1241;
	fma.rn.f64 	%fd1243, %fd229, %fd1230, %fd1242;
	st.shared.f64 	[%r8], %fd1243;
	fma.rn.f64 	%fd1244, %fd38, %fd1218, 0d0000000000000000;
	fma.rn.f64 	%fd1245, %fd54, %fd1219, %fd1244;
	fma.rn.f64 	%fd1246, %fd70, %fd1220, %fd1245;
	fma.rn.f64 	%fd1247, %fd86, %fd1221, %fd1246;
	fma.rn.f64 	%fd1248, %fd102, %fd1222, %fd1247;
	fma.rn.f64 	%fd1249, %fd118, %fd1223, %fd1248;
	fma.rn.f64 	%fd1250, %fd134, %fd1224, %fd1249;
	fma.rn.f64 	%fd1251, %fd150, %fd1225, %fd1250;
	fma.rn.f64 	%fd1252, %fd166, %fd1226, %fd1251;
	fma.rn.f64 	%fd1253, %fd182, %fd1227, %fd1252;
	fma.rn.f64 	%fd1254, %fd198, %fd1228, %fd1253;
	fma.rn.f64 	%fd1255, %fd214, %fd1229, %fd1254;
	fma.rn.f64 	%fd1256, %fd230, %fd1230, %fd1255;
	st.shared.f64 	[%r8+104], %fd1256;
	fma.rn.f64 	%fd1257, %fd39, %fd1218, 0d0000000000000000;
	fma.rn.f64 	%fd1258, %fd55, %fd1219, %fd1257;
	fma.rn.f64 	%fd1259, %fd71, %fd1220, %fd1258;
	fma.rn.f64 	%fd1260, %fd87, %fd1221, %fd1259;
	fma.rn.f64 	%fd1261, %fd103, %fd1222, %fd1260;
	fma.rn.f64 	%fd1262, %fd119, %fd1223, %fd1261;
	fma.rn.f64 	%fd1263, %fd135, %fd1224, %fd1262;
	fma.rn.f64 	%fd1264, %fd151, %fd1225, %fd1263;
	fma.rn.f64 	%fd1265, %fd167, %fd1226, %fd1264;
	fma.rn.f64 	%fd1266, %fd183, %fd1227, %fd1265;
	fma.rn.f64 	%fd1267, %fd199, %fd1228, %fd1266;
	fma.rn.f64 	%fd1268, %fd215, %fd1229, %fd1267;
	fma.rn.f64 	%fd1269, %fd231, %fd1230, %fd1268;
	st.shared.f64 	[%r8+208], %fd1269;
	fma.rn.f64 	%fd1270, %fd40, %fd1218, 0d0000000000000000;
	fma.rn.f64 	%fd1271, %fd56, %fd1219, %fd1270;
	fma.rn.f64 	%fd1272, %fd72, %fd1220, %fd1271;
	fma.rn.f64 	%fd1273, %fd88, %fd1221, %fd1272;
	fma.rn.f64 	%fd1274, %fd104, %fd1222, %fd1273;
	fma.rn.f64 	%fd1275, %fd120, %fd1223, %fd1274;
	fma.rn.f64 	%fd1276, %fd136, %fd1224, %fd1275;
	fma.rn.f64 	%fd1277, %fd152, %fd1225, %fd1276;
	fma.rn.f64 	%fd1278, %fd168, %fd1226, %fd1277;
	fma.rn.f64 	%fd1279, %fd184, %fd1227, %fd1278;
	fma.rn.f64 	%fd1280, %fd200, %fd1228, %fd1279;
	fma.rn.f64 	%fd1281, %fd216, %fd1229, %fd1280;
	fma.rn.f64 	%fd1282, %fd232, %fd1230, %fd1281;
	st.shared.f64 	[%r8+312], %fd1282;
	fma.rn.f64 	%fd1283, %fd41, %fd1218, 0d0000000000000000;
	fma.rn.f64 	%fd1284, %fd57, %fd1219, %fd1283;
	fma.rn.f64 	%fd1285, %fd73, %fd1220, %fd1284;
	fma.rn.f64 	%fd1286, %fd89, %fd1221, %fd1285;
	fma.rn.f64 	%fd1287, %fd105, %fd1222, %fd1286;
	fma.rn.f64 	%fd1288, %fd121, %fd1223, %fd1287;
	fma.rn.f64 	%fd1289, %fd137, %fd1224, %fd1288;
	fma.rn.f64 	%fd1290, %fd153, %fd1225, %fd1289;
	fma.rn.f64 	%fd1291, %fd169, %fd1226, %fd1290;
	fma.rn.f64 	%fd1292, %fd185, %fd1227, %fd1291;
	fma.rn.f64 	%fd1293, %fd201, %fd1228, %fd1292;
	fma.rn.f64 	%fd1294, %fd217, %fd1229, %fd1293;
	fma.rn.f64 	%fd1295, %fd233, %fd1230, %fd1294;
	st.shared.f64 	[%r8+416], %fd1295;
	fma.rn.f64 	%fd1296, %fd42, %fd1218, 0d0000000000000000;
	fma.rn.f64 	%fd1297, %fd58, %fd1219, %fd1296;
	fma.rn.f64 	%fd1298, %fd74, %fd1220, %fd1297;
	fma.rn.f64 	%fd1299, %fd90, %fd1221, %fd1298;
	fma.rn.f64 	%fd1300, %fd106, %fd1222, %fd1299;
	fma.rn.f64 	%fd1301, %fd122, %fd1223, %fd1300;
	fma.rn.f64 	%fd1302, %fd138, %fd1224, %fd1301;
	fma.rn.f64 	%fd1303, %fd154, %fd1225, %fd1302;
	fma.rn.f64 	%fd1304, %fd170, %fd1226, %fd1303;
	fma.rn.f64 	%fd1305, %fd186, %fd1227, %fd1304;
	fma.rn.f64 	%fd1306, %fd202, %fd1228, %fd1305;
	fma.rn.f64 	%fd1307, %fd218, %fd1229, %fd1306;
	fma.rn.f64 	%fd1308, %fd234, %fd1230, %fd1307;
	st.shared.f64 	[%r8+520], %fd1308;
	fma.rn.f64 	%fd1309, %fd43, %fd1218, 0d0000000000000000;
	fma.rn.f64 	%fd1310, %fd59, %fd1219, %fd1309;
	fma.rn.f64 	%fd1311, %fd75, %fd1220, %fd1310;
	fma.rn.f64 	%fd1312, %fd91, %fd1221, %fd1311;
	fma.rn.f64 	%fd1313, %fd107, %fd1222, %fd1312;
	fma.rn.f64 	%fd1314, %fd123, %fd1223, %fd1313;
	fma.rn.f64 	%fd1315, %fd139, %fd1224, %fd1314;
	fma.rn.f64 	%fd1316, %fd155, %fd1225, %fd1315;
	fma.rn.f64 	%fd1317, %fd171, %fd1226, %fd1316;
	fma.rn.f64 	%fd1318, %fd187, %fd1227, %fd1317;
	fma.rn.f64 	%fd1319, %fd203, %fd1228, %fd1318;
	fma.rn.f64 	%fd1320, %fd219, %fd1229, %fd1319;
	fma.rn.f64 	%fd1321, %fd235, %fd1230, %fd1320;
	st.shared.f64 	[%r8+624], %fd1321;
	fma.rn.f64 	%fd1322, %fd44, %fd1218, 0d0000000000000000;
	fma.rn.f64 	%fd1323, %fd60, %fd1219, %fd1322;
	fma.rn.f64 	%fd1324, %fd76, %fd1220, %fd1323;
	fma.rn.f64 	%fd1325, %fd92, %fd1221, %fd1324;
	fma.rn.f64 	%fd1326, %fd108, %fd1222, %fd1325;
	fma.rn.f64 	%fd1327, %fd124, %fd1223, %fd1326;
	fma.rn.f64 	%fd1328, %fd140, %fd1224, %fd1327;
	fma.rn.f64 	%fd1329, %fd156, %fd1225, %fd1328;
	fma.rn.f64 	%fd1330, %fd172, %fd1226, %fd1329;
	fma.rn.f64 	%fd1331, %fd188, %fd1227, %fd1330;
	fma.rn.f64 	%fd1332, %fd204, %fd1228, %fd1331;
	fma.rn.f64 	%fd1333, %fd220, %fd1229, %fd1332;
	fma.rn.f64 	%fd1334, %fd236, %fd1230, %fd1333;
	st.shared.f64 	[%r8+728], %fd1334;
	fma.rn.f64 	%fd1335, %fd45, %fd1218, 0d0000000000000000;
	fma.rn.f64 	%fd1336, %fd61, %fd1219, %fd1335;
	fma.rn.f64 	%fd1337, %fd77, %fd1220, %fd1336;
	fma.rn.f64 	%fd1338, %fd93, %fd1221, %fd1337;
	fma.rn.f64 	%fd1339, %fd109, %fd1222, %fd1338;
	fma.rn.f64 	%fd1340, %fd125, %fd1223, %fd1339;
	fma.rn.f64 	%fd1341, %fd141, %fd1224, %fd1340;
	fma.rn.f64 	%fd1342, %fd157, %fd1225, %fd1341;
	fma.rn.f64 	%fd1343, %fd173, %fd1226, %fd1342;
	fma.rn.f64 	%fd1344, %fd189, %fd1227, %fd1343;
	fma.rn.f64 	%fd1345, %fd205, %fd1228, %fd1344;
	fma.rn.f64 	%fd1346, %fd221, %fd1229, %fd1345;
	fma.rn.f64 	%fd1347, %fd237, %fd1230, %fd1346;
	st.shared.f64 	[%r8+832], %fd1347;
	fma.rn.f64 	%fd1348, %fd46, %fd1218, 0d0000000000000000;
	fma.rn.f64 	%fd1349, %fd62, %fd1219, %fd1348;
	fma.rn.f64 	%fd1350, %fd78, %fd1220, %fd1349;
	fma.rn.f64 	%fd1351, %fd94, %fd1221, %fd1350;
	fma.rn.f64 	%fd1352, %fd110, %fd1222, %fd1351;
	fma.rn.f64 	%fd1353, %fd126, %fd1223, %fd1352;
	fma.rn.f64 	%fd1354, %fd142, %fd1224, %fd1353;
	fma.rn.f64 	%fd1355, %fd158, %fd1225, %fd1354;
	fma.rn.f64 	%fd1356, %fd174, %fd1226, %fd1355;
	fma.rn.f64 	%fd1357, %fd190, %fd1227, %fd1356;
	fma.rn.f64 	%fd1358, %fd206, %fd1228, %fd1357;
	fma.rn.f64 	%fd1359, %fd222, %fd1229, %fd1358;
	fma.rn.f64 	%fd1360, %fd238, %fd1230, %fd1359;
	st.shared.f64 	[%r8+936], %fd1360;
	fma.rn.f64 	%fd1361, %fd47, %fd1218, 0d0000000000000000;
	fma.rn.f64 	%fd1362, %fd63, %fd1219, %fd1361;
	fma.rn.f64 	%fd1363, %fd79, %fd1220, %fd1362;
	fma.rn.f64 	%fd1364, %fd95, %fd1221, %fd1363;
	fma.rn.f64 	%fd1365, %fd111, %fd1222, %fd1364;
	fma.rn.f64 	%fd1366, %fd127, %fd1223, %fd1365;
	fma.rn.f64 	%fd1367, %fd143, %fd1224, %fd1366;
	fma.rn.f64 	%fd1368, %fd159, %fd1225, %fd1367;
	fma.rn.f64 	%fd1369, %fd175, %fd1226, %fd1368;
	fma.rn.f64 	%fd1370, %fd191, %fd1227, %fd1369;
	fma.rn.f64 	%fd1371, %fd207, %fd1228, %fd1370;
	fma.rn.f64 	%fd1372, %fd223, %fd1229, %fd1371;
	fma.rn.f64 	%fd1373, %fd239, %fd1230, %fd1372;
	st.shared.f64 	[%r8+1040], %fd1373;
	fma.rn.f64 	%fd1374, %fd48, %fd1218, 0d0000000000000000;
	fma.rn.f64 	%fd1375, %fd64, %fd1219, %fd1374;
	fma.rn.f64 	%fd1376, %fd80, %fd1220, %fd1375;
	fma.rn.f64 	%fd1377, %fd96, %fd1221, %fd1376;
	fma.rn.f64 	%fd1378, %fd112, %fd1222, %fd1377;
	fma.rn.f64 	%fd1379, %fd128, %fd1223, %fd1378;
	fma.rn.f64 	%fd1380, %fd144, %fd1224, %fd1379;
	fma.rn.f64 	%fd1381, %fd160, %fd1225, %fd1380;
	fma.rn.f64 	%fd1382, %fd176, %fd1226, %fd1381;
	fma.rn.f64 	%fd1383, %fd192, %fd1227, %fd1382;
	fma.rn.f64 	%fd1384, %fd208, %fd1228, %fd1383;
	fma.rn.f64 	%fd1385, %fd224, %fd1229, %fd1384;
	fma.rn.f64 	%fd1386, %fd240, %fd1230, %fd1385;
	st.shared.f64 	[%r8+1144], %fd1386;
$L__BB312_34:
	mov.u32 	%r80, %tid.x;
	setp.gt.u32 	%p18, %r80, 143;
	bar.sync 	0;
	@%p18 bra 	$L__BB312_36;
	ld.shared.f64 	%fd1387, [%r7];
	ld.shared.f64 	%fd1388, [%r7+1352];
	ld.shared.f64 	%fd1389, [%r7+2704];
	ld.shared.f64 	%fd1390, [%r7+4056];
	ld.shared.f64 	%fd1391, [%r7+5408];
	ld.shared.f64 	%fd1392, [%r7+6760];
	ld.shared.f64 	%fd1393, [%r7+8112];
	ld.shared.f64 	%fd1394, [%r7+9464];
	ld.shared.f64 	%fd1395, [%r7+10816];
	ld.shared.f64 	%fd1396, [%r7+12168];
	ld.shared.f64 	%fd1397, [%r7+13520];
	ld.shared.f64 	%fd1398, [%r7+14872];
	ld.shared.f64 	%fd1399, [%r7+16224];
	fma.rn.f64 	%fd1400, %fd37, %fd1387, 0d0000000000000000;
	fma.rn.f64 	%fd1401, %fd53, %fd1388, %fd1400;
	fma.rn.f64 	%fd1402, %fd69, %fd1389, %fd1401;
	fma.rn.f64 	%fd1403, %fd85, %fd1390, %fd1402;
	fma.rn.f64 	%fd1404, %fd101, %fd1391, %fd1403;
	fma.rn.f64 	%fd1405, %fd117, %fd1392, %fd1404;
	fma.rn.f64 	%fd1406, %fd133, %fd1393, %fd1405;
	fma.rn.f64 	%fd1407, %fd149, %fd1394, %fd1406;
	fma.rn.f64 	%fd1408, %fd165, %fd1395, %fd1407;
	fma.rn.f64 	%fd1409, %fd181, %fd1396, %fd1408;
	fma.rn.f64 	%fd1410, %fd197, %fd1397, %fd1409;
	fma.rn.f64 	%fd1411, %fd213, %fd1398, %fd1410;
	fma.rn.f64 	%fd1580, %fd229, %fd1399, %fd1411;
	fma.rn.f64 	%fd1412, %fd38, %fd1387, 0d0000000000000000;
	fma.rn.f64 	%fd1413, %fd54, %fd1388, %fd1412;
	fma.rn.f64 	%fd1414, %fd70, %fd1389, %fd1413;
	fma.rn.f64 	%fd1415, %fd86, %fd1390, %fd1414;
	fma.rn.f64 	%fd1416, %fd102, %fd1391, %fd1415;
	fma.rn.f64 	%fd1417, %fd118, %fd1392, %fd1416;
	fma.rn.f64 	%fd1418, %fd134, %fd1393, %fd1417;
	fma.rn.f64 	%fd1419, %fd150, %fd1394, %fd1418;
	fma.rn.f64 	%fd1420, %fd166, %fd1395, %fd1419;
	fma.rn.f64 	%fd1421, %fd182, %fd1396, %fd1420;
	fma.rn.f64 	%fd1422, %fd198, %fd1397, %fd1421;
	fma.rn.f64 	%fd1423, %fd214, %fd1398, %fd1422;
	fma.rn.f64 	%fd1579, %fd230, %fd1399, %fd1423;
	fma.rn.f64 	%fd1424, %fd39, %fd1387, 0d0000000000000000;
	fma.rn.f64 	%fd1425, %fd55, %fd1388, %fd1424;
	fma.rn.f64 	%fd1426, %fd71, %fd1389, %fd1425;
	fma.rn.f64 	%fd1427, %fd87, %fd1390, %fd1426;
	fma.rn.f64 	%fd1428, %fd103, %fd1391, %fd1427;
	fma.rn.f64 	%fd1429, %fd119, %fd1392, %fd1428;
	fma.rn.f64 	%fd1430, %fd135, %fd1393, %fd1429;
	fma.rn.f64 	%fd1431, %fd151, %fd1394, %fd1430;
	fma.rn.f64 	%fd1432, %fd167, %fd1395, %fd1431;
	fma.rn.f64 	%fd1433, %fd183, %fd1396, %fd1432;
	fma.rn.f64 	%fd1434, %fd199, %fd1397, %fd1433;
	fma.rn.f64 	%fd1435, %fd215, %fd1398, %fd1434;
	fma.rn.f64 	%fd1578, %fd231, %fd1399, %fd1435;
	fma.rn.f64 	%fd1436, %fd40, %fd1387, 0d0000000000000000;
	fma.rn.f64 	%fd1437, %fd56, %fd1388, %fd1436;
	fma.rn.f64 	%fd1438, %fd72, %fd1389, %fd1437;
	fma.rn.f64 	%fd1439, %fd88, %fd1390, %fd1438;
	fma.rn.f64 	%fd1440, %fd104, %fd1391, %fd1439;
	fma.rn.f64 	%fd1441, %fd120, %fd1392, %fd1440;
	fma.rn.f64 	%fd1442, %fd136, %fd1393, %fd1441;
	fma.rn.f64 	%fd1443, %fd152, %fd1394, %fd1442;
	fma.rn.f64 	%fd1444, %fd168, %fd1395, %fd1443;
	fma.rn.f64 	%fd1445, %fd184, %fd1396, %fd1444;
	fma.rn.f64 	%fd1446, %fd200, %fd1397, %fd1445;
	fma.rn.f64 	%fd1447, %fd216, %fd1398, %fd1446;
	fma.rn.f64 	%fd1577, %fd232, %fd1399, %fd1447;
	fma.rn.f64 	%fd1448, %fd41, %fd1387, 0d0000000000000000;
	fma.rn.f64 	%fd1449, %fd57, %fd1388, %fd1448;
	fma.rn.f64 	%fd1450, %fd73, %fd1389, %fd1449;
	fma.rn.f64 	%fd1451, %fd89, %fd1390, %fd1450;
	fma.rn.f64 	%fd1452, %fd105, %fd1391, %fd1451;
	fma.rn.f64 	%fd1453, %fd121, %fd1392, %fd1452;
	fma.rn.f64 	%fd1454, %fd137, %fd1393, %fd1453;
	fma.rn.f64 	%fd1455, %fd153, %fd1394, %fd1454;
	fma.rn.f64 	%fd1456, %fd169, %fd1395, %fd1455;
	fma.rn.f64 	%fd1457, %fd185, %fd1396, %fd1456;
	fma.rn.f64 	%fd1458, %fd201, %fd1397, %fd1457;
	fma.rn.f64 	%fd1459, %fd217, %fd1398, %fd1458;
	fma.rn.f64 	%fd1576, %fd233, %fd1399, %fd1459;
	fma.rn.f64 	%fd1460, %fd42, %fd1387, 0d0000000000000000;
	fma.rn.f64 	%fd1461, %fd58, %fd1388, %fd1460;
	fma.rn.f64 	%fd1462, %fd74, %fd1389, %fd1461;
	fma.rn.f64 	%fd1463, %fd90, %fd1390, %fd1462;
	fma.rn.f64 	%fd1464, %fd106, %fd1391, %fd1463;
	fma.rn.f64 	%fd1465, %fd122, %fd1392, %fd1464;
	fma.rn.f64 	%fd1466, %fd138, %fd1393, %fd1465;
	fma.rn.f64 	%fd1467, %fd154, %fd1394, %fd1466;
	fma.rn.f64 	%fd1468, %fd170, %fd1395, %fd1467;
	fma.rn.f64 	%fd1469, %fd186, %fd1396, %fd1468;
	fma.rn.f64 	%fd1470, %fd202, %fd1397, %fd1469;
	fma.rn.f64 	%fd1471, %fd218, %fd1398, %fd1470;
	fma.rn.f64 	%fd1575, %fd234, %fd1399, %fd1471;
	fma.rn.f64 	%fd1472, %fd43, %fd1387, 0d0000000000000000;
	fma.rn.f64 	%fd1473, %fd59, %fd1388, %fd1472;
	fma.rn.f64 	%fd1474, %fd75, %fd1389, %fd1473;
	fma.rn.f64 	%fd1475, %fd91, %fd1390, %fd1474;
	fma.rn.f64 	%fd1476, %fd107, %fd1391, %fd1475;
	fma.rn.f64 	%fd1477, %fd123, %fd1392, %fd1476;
	fma.rn.f64 	%fd1478, %fd139, %fd1393, %fd1477;
	fma.rn.f64 	%fd1479, %fd155, %fd1394, %fd1478;
	fma.rn.f64 	%fd1480, %fd171, %fd1395, %fd1479;
	fma.rn.f64 	%fd1481, %fd187, %fd1396, %fd1480;
	fma.rn.f64 	%fd1482, %fd203, %fd1397, %fd1481;
	fma.rn.f64 	%fd1483, %fd219, %fd1398, %fd1482;
	fma.rn.f64 	%fd1574, %fd235, %fd1399, %fd1483;
	fma.rn.f64 	%fd1484, %fd44, %fd1387, 0d0000000000000000;
	fma.rn.f64 	%fd1485, %fd60, %fd1388, %fd1484;
	fma.rn.f64 	%fd1486, %fd76, %fd1389, %fd1485;
	fma.rn.f64 	%fd1487, %fd92, %fd1390, %fd1486;
	fma.rn.f64 	%fd1488, %fd108, %fd1391, %fd1487;
	fma.rn.f64 	%fd1489, %fd124, %fd1392, %fd1488;
	fma.rn.f64 	%fd1490, %fd140, %fd1393, %fd1489;
	fma.rn.f64 	%fd1491, %fd156, %fd1394, %fd1490;
	fma.rn.f64 	%fd1492, %fd172, %fd1395, %fd1491;
	fma.rn.f64 	%fd1493, %fd188, %fd1396, %fd1492;
	fma.rn.f64 	%fd1494, %fd204, %fd1397, %fd1493;
	fma.rn.f64 	%fd1495, %fd220, %fd1398, %fd1494;
	fma.rn.f64 	%fd1573, %fd236, %fd1399, %fd1495;
	fma.rn.f64 	%fd1496, %fd45, %fd1387, 0d0000000000000000;
	fma.rn.f64 	%fd1497, %fd61, %fd1388, %fd1496;
	fma.rn.f64 	%fd1498, %fd77, %fd1389, %fd1497;
	fma.rn.f64 	%fd1499, %fd93, %fd1390, %fd1498;
	fma.rn.f64 	%fd1500, %fd109, %fd1391, %fd1499;
	fma.rn.f64 	%fd1501, %fd125, %fd1392, %fd1500;
	fma.rn.f64 	%fd1502, %fd141, %fd1393, %fd1501;
	fma.rn.f64 	%fd1503, %fd157, %fd1394, %fd1502;
	fma.rn.f64 	%fd1504, %fd173, %fd1395, %fd1503;
	fma.rn.f64 	%fd1505, %fd189, %fd1396, %fd1504;
	fma.rn.f64 	%fd1506, %fd205, %fd1397, %fd1505;
	fma.rn.f64 	%fd1507, %fd221, %fd1398, %fd1506;
	fma.rn.f64 	%fd1572, %fd237, %fd1399, %fd1507;
	fma.rn.f64 	%fd1508, %fd46, %fd1387, 0d0000000000000000;
	fma.rn.f64 	%fd1509, %fd62, %fd1388, %fd1508;
	fma.rn.f64 	%fd1510, %fd78, %fd1389, %fd1509;
	fma.rn.f64 	%fd1511, %fd94, %fd1390, %fd1510;
	fma.rn.f64 	%fd1512, %fd110, %fd1391, %fd1511;
	fma.rn.f64 	%fd1513, %fd126, %fd1392, %fd1512;
	fma.rn.f64 	%fd1514, %fd142, %fd1393, %fd1513;
	fma.rn.f64 	%fd1515, %fd158, %fd1394, %fd1514;
	fma.rn.f64 	%fd1516, %fd174, %fd1395, %fd1515;
	fma.rn.f64 	%fd1517, %fd190, %fd1396, %fd1516;
	fma.rn.f64 	%fd1518, %fd206, %fd1397, %fd1517;
	fma.rn.f64 	%fd1519, %fd222, %fd1398, %fd1518;
	fma.rn.f64 	%fd1571, %fd238, %fd1399, %fd1519;
	fma.rn.f64 	%fd1520, %fd47, %fd1387, 0d0000000000000000;
	fma.rn.f64 	%fd1521, %fd63, %fd1388, %fd1520;
	fma.rn.f64 	%fd1522, %fd79, %fd1389, %fd1521;
	fma.rn.f64 	%fd1523, %fd95, %fd1390, %fd1522;
	fma.rn.f64 	%fd1524, %fd111, %fd1391, %fd1523;
	fma.rn.f64 	%fd1525, %fd127, %fd1392, %fd1524;
	fma.rn.f64 	%fd1526, %fd143, %fd1393, %fd1525;
	fma.rn.f64 	%fd1527, %fd159, %fd1394, %fd1526;
	fma.rn.f64 	%fd1528, %fd175, %fd1395, %fd1527;
	fma.rn.f64 	%fd1529, %fd191, %fd1396, %fd1528;
	fma.rn.f64 	%fd1530, %fd207, %fd1397, %fd1529;
	fma.rn.f64 	%fd1531, %fd223, %fd1398, %fd1530;
	fma.rn.f64 	%fd1570, %fd239, %fd1399, %fd1531;
	fma.rn.f64 	%fd1532, %fd48, %fd1387, 0d0000000000000000;
	fma.rn.f64 	%fd1533, %fd64, %fd1388, %fd1532;
	fma.rn.f64 	%fd1534, %fd80, %fd1389, %fd1533;
	fma.rn.f64 	%fd1535, %fd96, %fd1390, %fd1534;
	fma.rn.f64 	%fd1536, %fd112, %fd1391, %fd1535;
	fma.rn.f64 	%fd1537, %fd128, %fd1392, %fd1536;
	fma.rn.f64 	%fd1538, %fd144, %fd1393, %fd1537;
	fma.rn.f64 	%fd1539, %fd160, %fd1394, %fd1538;
	fma.rn.f64 	%fd1540, %fd176, %fd1395, %fd1539;
	fma.rn.f64 	%fd1541, %fd192, %fd1396, %fd1540;
	fma.rn.f64 	%fd1542, %fd208, %fd1397, %fd1541;
	fma.rn.f64 	%fd1543, %fd224, %fd1398, %fd1542;
	fma.rn.f64 	%fd1569, %fd240, %fd1399, %fd1543;
$L__BB312_36:
	ld.param.u32 	%r97, [_Z40massMatrixMultiplyMonolithicGlobalKernelILi12ELi13ELi1EEviPKdS1_S1_S1_Pd_param_0];
	mov.u32 	%r10, %tid.x;
	setp.gt.u32 	%p19, %r10, 143;
	mov.u32 	%r81, %ctaid.x;
	mov.u32 	%r82, %tid.y;
	add.s32 	%r11, %r81, %r82;
	setp.ge.s32 	%p20, %r11, %r97;
	bar.sync 	0;
	or.pred  	%p21, %p19, %p20;
	@%p21 bra 	$L__BB312_38;
	ld.param.u64 	%rd52, [_Z40massMatrixMultiplyMonolithicGlobalKernelILi12ELi13ELi1EEviPKdS1_S1_S1_Pd_param_5];
	mad.lo.s32 	%r83, %r11, 1728, %r10;
	cvta.to.global.u64 	%rd36, %rd52;
	mul.wide.s32 	%rd37, %r83, 8;
	add.s64 	%rd38, %rd36, %rd37;
	st.global.f64 	[%rd38], %fd1580;
	st.global.f64 	[%rd38+1152], %fd1579;
	st.global.f64 	[%rd38+2304], %fd1578;
	st.global.f64 	[%rd38+3456], %fd1577;
	st.global.f64 	[%rd38+4608], %fd1576;
	st.global.f64 	[%rd38+5760], %fd1575;
	st.global.f64 	[%rd38+6912], %fd1574;
	st.global.f64 	[%rd38+8064], %fd1573;
	st.global.f64 	[%rd38+9216], %fd1572;
	st.global.f64 	[%rd38+10368], %fd1571;
	st.global.f64 	[%rd38+11520], %fd1570;
	st.global.f64 	[%rd38+12672], %fd1569;
$L__BB312_38:
	ret;

}
	// .globl	_Z42massMatrixMultiplyMonolithicConstantKernelILi12ELi13ELi1EEviPKdS1_S1_S1_Pd
.visible .entry _Z42massMatrixMultiplyMonolithicConstantKernelILi12ELi13ELi1EEviPKdS1_S1_S1_Pd(
	.param .u32 _Z42massMatrixMultiplyMonolithicConstantKernelILi12ELi13ELi1EEviPKdS1_S1_S1_Pd_param_0,
	.param .u64 .ptr .align 1 _Z42massMatrixMultiplyMonolithicConstantKernelILi12ELi13ELi1EEviPKdS1_S1_S1_Pd_param_1,
	.param .u64 .ptr .align 1 _Z42massMatrixMultiplyMonolithicConstantKernelILi12ELi13ELi1EEviPKdS1_S1_S1_Pd_param_2,
	.param .u64 .ptr .align 1 _Z42massMatrixMultiplyMonolithicConstantKernelILi12ELi13ELi1EEviPKdS1_S1_S1_Pd_param_3,
	.param .u64 .ptr .align 1 _Z42massMatrixMultiplyMonolithicConstantKernelILi12ELi13ELi1EEviPKdS1_S1_S1_Pd_param_4,
	.param .u64 .ptr .align 1 _Z42massMatrixMultiplyMonolithicConstantKernelILi12ELi13ELi1EEviPKdS1_S1_S1_Pd_param_5
)
{
	.reg .pred 	%p<22>;
	.reg .b16 	%rs<11>;
	.reg .b32 	%r<24>;
	.reg .b64 	%rd<14>;
	.reg .b64 	%fd<1745>;
	// demoted variable
	.shared .align 8 .b8 _ZZ42massMatrixMultiplyMonolithicConstantKernelILi12ELi13ELi1EEviPKdS1_S1_S1_PdE6s_tmp1[17576];
	ld.param.u32 	%r10, [_Z42massMatrixMultiplyMonolithicConstantKernelILi12ELi13ELi1EEviPKdS1_S1_S1_Pd_param_0];
	ld.param.u64 	%rd2, [_Z42massMatrixMultiplyMonolithicConstantKernelILi12ELi13ELi1EEviPKdS1_S1_S1_Pd_param_1];
	ld.param.u64 	%rd3, [_Z42massMatrixMultiplyMonolithicConstantKernelILi12ELi13ELi1EEviPKdS1_S1_S1_Pd_param_4];
	mov.u32 	%r1, %tid.x;
	mov.u32 	%r2, %tid.y;
	mov.u32 	%r11, %ctaid.x;
	add.s32 	%r3, %r11, %r2;
	cvt.u16.u32 	%rs1, %r1;
	mul.hi.u16 	%rs3, %rs1, 5462;
	mul.lo.s16 	%rs4, %rs3, 12;
	sub.s16 	%rs2, %rs1, %rs4;
	setp.ge.s32 	%p1, %r3, %r10;
	@%p1 bra 	$L__BB313_2;
	cvta.to.global.u64 	%rd5, %rd3;
	mad.lo.s32 	%r12, %r3, 1728, %r1;
	mul.wide.s32 	%rd6, %r12, 8;
	add.s64 	%rd7, %rd5, %rd6;
	ld.global.nc.f64 	%fd1719, [%rd7];
	ld.global.nc.f64 	%fd1718, [%rd7+1152];
	ld.global.nc.f64 	%fd1717, [%rd7+2304];
	ld.global.nc.f64 	%fd1716, [%rd7+3456];
	ld.global.nc.f64 	%fd1715, [%rd7+4608];
	ld.global.nc.f64 	%fd1714, [%rd7+5760];
	ld.global.nc.f64 	%fd1713, [%rd7+6912];
	ld.global.nc.f64 	%fd1712, [%rd7+8064];
	ld.global.nc.f64 	%fd1711, [%rd7+9216];
	ld.global.nc.f64 	%fd1710, [%rd7+10368];
	ld.global.nc.f64 	%fd1709, [%rd7+11520];
	ld.global.nc.f64 	%fd1708, [%rd7+12672];
$L__BB313_2:
	bar.sync 	0;
	setp.gt.u32 	%p2, %r1, 143;
	ld.const.f64 	%fd25, [const_DofToQuad];
	ld.const.f64 	%fd26, [const_DofToQuad+8];
	ld.const.f64 	%fd27, [const_DofToQuad+16];
	ld.const.f64 	%fd28, [const_DofToQuad+24];
	ld.const.f64 	%fd29, [const_DofToQuad+32];
	ld.const.f64 	%fd30, [const_DofToQuad+40];
	ld.const.f64 	%fd31, [const_DofToQuad+48];
	ld.const.f64 	%fd32, [const_DofToQuad+56];
	ld.const.f64 	%fd33, [const_DofToQuad+64];
	ld.const.f64 	%fd34, [const_DofToQuad+72];
	ld.const.f64 	%fd35, [const_DofToQuad+80];
	ld.const.f64 	%fd36, [const_DofToQuad+88];
	mov.u32 	%r13, _ZZ42massMatrixMultiplyMonolithicConstantKernelILi12ELi13ELi1EEviPKdS1_S1_S1_PdE6s_tmp1;
	mad.lo.s32 	%r4, %r2, 17576, %r13;
	mul.lo.s16 	%rs6, %rs1, 171;
	shr.u16 	%rs7, %rs6, 11;
	cvt.u32.u16 	%r5, %rs7;
	mul.wide.u16 	%r14, %rs7, 104;
	add.s32 	%r6, %r4, %r14;
	mul.wide.u16 	%r15, %rs2, 8;
	add.s32 	%r7, %r6, %r15;
	@%p2 bra 	$L__BB313_4;
	fma.rn.f64 	%fd221, %fd25, %fd1719, 0d0000000000000000;
	fma.rn.f64 	%fd222, %fd26, %fd1718, %fd221;
	fma.rn.f64 	%fd223, %fd27, %fd1717, %fd222;
	fma.rn.f64 	%fd224, %fd28, %fd1716, %fd223;
	fma.rn.f64 	%fd225, %fd29, %fd1715, %fd224;
	fma.rn.f64 	%fd226, %fd30, %fd1714, %fd225;
	fma.rn.f64 	%fd227, %fd31, %fd1713, %fd226;
	fma.rn.f64 	%fd228, %fd32, %fd1712, %fd227;
	fma.rn.f64 	%fd229, %fd33, %fd1711, %fd228;
	fma.rn.f64 	%fd230, %fd34, %fd1710, %fd229;
	fma.rn.f64 	%fd231, %fd35, %fd1709, %fd230;
	fma.rn.f64 	%fd232, %fd36, %fd1708, %fd231;
	st.shared.f64 	[%r7], %fd232;
	ld.const.f64 	%fd233, [const_DofToQuad+96];
	fma.rn.f64 	%fd234, %fd233, %fd1719, 0d0000000000000000;
	ld.const.f64 	%fd235, [const_DofToQuad+104];
	fma.rn.f64 	%fd236, %fd235, %fd1718, %fd234;
	ld.const.f64 	%fd237, [const_DofToQuad+112];
	fma.rn.f64 	%fd238, %fd237, %fd1717, %fd236;
	ld.const.f64 	%fd239, [const_DofToQuad+120];
	fma.rn.f64 	%fd240, %fd239, %fd1716, %fd238;
	ld.const.f64 	%fd241, [const_DofToQuad+128];
	fma.rn.f64 	%fd242, %fd241, %fd1715, %fd240;
	ld.const.f64 	%fd243, [const_DofToQuad+136];
	fma.rn.f64 	%fd244, %fd243, %fd1714, %fd242;
	ld.const.f64 	%fd245, [const_DofToQuad+144];
	fma.rn.f64 	%fd246, %fd245, %fd1713, %fd244;
	ld.const.f64 	%fd247, [const_DofToQuad+152];
	fma.rn.f64 	%fd248, %fd247, %fd1712, %fd246;
	ld.const.f64 	%fd249, [const_DofToQuad+160];
	fma.rn.f64 	%fd250, %fd249, %fd1711, %fd248;
	ld.const.f64 	%fd251, [const_DofToQuad+168];
	fma.rn.f64 	%fd252, %fd251, %fd1710, %fd250;
	ld.const.f64 	%fd253, [const_DofToQuad+176];
	fma.rn.f64 	%fd254, %fd253, %fd1709, %fd252;
	ld.const.f64 	%fd255, [const_DofToQuad+184];
	fma.rn.f64 	%fd256, %fd255, %fd1708, %fd254;
	st.shared.f64 	[%r7+1352], %fd256;
	ld.const.f64 	%fd257, [const_DofToQuad+192];
	fma.rn.f64 	%fd258, %fd257, %fd1719, 0d0000000000000000;
	ld.const.f64 	%fd259, [const_DofToQuad+200];
	fma.rn.f64 	%fd260, %fd259, %fd1718, %fd258;
	ld.const.f64 	%fd261, [const_DofToQuad+208];
	fma.rn.f64 	%fd262, %fd261, %fd1717, %fd260;
	ld.const.f64 	%fd263, [const_DofToQuad+216];
	fma.rn.f64 	%fd264, %fd263, %fd1716, %fd262;
	ld.const.f64 	%fd265, [const_DofToQuad+224];
	fma.rn.f64 	%fd266, %fd265, %fd1715, %fd264;
	ld.const.f64 	%fd267, [const_DofToQuad+232];
	fma.rn.f64 	%fd268, %fd267, %fd1714, %fd266;
	ld.const.f64 	%fd269, [const_DofToQuad+240];
	fma.rn.f64 	%fd270, %fd269, %fd1713, %fd268;
	ld.const.f64 	%fd271, [const_DofToQuad+248];
	fma.rn.f64 	%fd272, %fd271, %fd1712, %fd270;
	ld.const.f64 	%fd273, [const_DofToQuad+256];
	fma.rn.f64 	%fd274, %fd273, %fd1711, %fd272;
	ld.const.f64 	%fd275, [const_DofToQuad+264];
	fma.rn.f64 	%fd276, %fd275, %fd1710, %fd274;
	ld.const.f64 	%fd277, [const_DofToQuad+272];
	fma.rn.f64 	%fd278, %fd277, %fd1709, %fd276;
	ld.const.f64 	%fd279, [const_DofToQuad+280];
	fma.rn.f64 	%fd280, %fd279, %fd1708, %fd278;
	st.shared.f64 	[%r7+2704], %fd280;
	ld.const.f64 	%fd281, [const_DofToQuad+288];
	fma.rn.f64 	%fd282, %fd281, %fd1719, 0d0000000000000000;
	ld.const.f64 	%fd283, [const_DofToQuad+296];
	fma.rn.f64 	%fd284, %fd283, %fd1718, %fd282;
	ld.const.f64 	%fd285, [const_DofToQuad+304];
	fma.rn.f64 	%fd286, %fd285, %fd1717, %fd284;
	ld.const.f64 	%fd287, [const_DofToQuad+312];
	fma.rn.f64 	%fd288, %fd287, %fd1716, %fd286;
	ld.const.f64 	%fd289, [const_DofToQuad+320];
	fma.rn.f64 	%fd290, %fd289, %fd1715, %fd288;
	ld.const.f64 	%fd291, [const_DofToQuad+328];
	fma.rn.f64 	%fd292, %fd291, %fd1714, %fd290;
	ld.const.f64 	%fd293, [const_DofToQuad+336];
	fma.rn.f64 	%fd294, %fd293, %fd1713, %fd292;
	ld.const.f64 	%fd295, [const_DofToQuad+344];
	fma.rn.f64 	%fd296, %fd295, %fd1712, %fd294;
	ld.const.f64 	%fd297, [const_DofToQuad+352];
	fma.rn.f64 	%fd298, %fd297, %fd1711, %fd296;
	ld.const.f64 	%fd299, [const_DofToQuad+360];
	fma.rn.f64 	%fd300, %fd299, %fd1710, %fd298;
	ld.const.f64 	%fd301, [const_DofToQuad+368];
	fma.rn.f64 	%fd302, %fd301, %fd1709, %fd300;
	ld.const.f64 	%fd303, [const_DofToQuad+376];
	fma.rn.f64 	%fd304, %fd303, %fd1708, %fd302;
	st.shared.f64 	[%r7+4056], %fd304;
	ld.const.f64 	%fd305, [const_DofToQuad+384];
	fma.rn.f64 	%fd306, %fd305, %fd1719, 0d0000000000000000;
	ld.const.f64 	%fd307, [const_DofToQuad+392];
	fma.rn.f64 	%fd308, %fd307, %fd1718, %fd306;
	ld.const.f64 	%fd309, [const_DofToQuad+400];
	fma.rn.f64 	%fd310, %fd309, %fd1717, %fd308;
	ld.const.f64 	%fd311, [const_DofToQuad+408];
	fma.rn.f64 	%fd312, %fd311, %fd1716, %fd310;
	ld.const.f64 	%fd313, [const_DofToQuad+416];
	fma.rn.f64 	%fd314, %fd313, %fd1715, %fd312;
	ld.const.f64 	%fd315, [const_DofToQuad+424];
	fma.rn.f64 	%fd316, %fd315, %fd1714, %fd314;
	ld.const.f64 	%fd317, [const_DofToQuad+432];
	fma.rn.f64 	%fd318, %fd317, %fd1713, %fd316;
	ld.const.f64 	%fd319, [const_DofToQuad+440];
	fma.rn.f64 	%fd320, %fd319, %fd1712, %fd318;
	ld.const.f64 	%fd321, [const_DofToQuad+448];
	fma.rn.f64 	%fd322, %fd321, %fd1711, %fd320;
	ld.const.f64 	%fd323, [const_DofToQuad+456];
	fma.rn.f64 	%fd324, %fd323, %fd1710, %fd322;
	ld.const.f64 	%fd325, [const_DofToQuad+464];
	fma.rn.f64 	%fd326, %fd325, %fd1709, %fd324;
	ld.const.f64 	%fd327, [const_DofToQuad+472];
	fma.rn.f64 	%fd328, %fd327, %fd1708, %fd326;
	st.shared.f64 	[%r7+5408], %fd328;
	ld.const.f64 	%fd329, [const_DofToQuad+480];
	fma.rn.f64 	%fd330, %fd329, %fd1719, 0d0000000000000000;
	ld.const.f64 	%fd331, [const_DofToQuad+488];
	fma.rn.f64 	%fd332, %fd331, %fd1718, %fd330;
	ld.const.f64 	%fd333, [const_DofToQuad+496];
	fma.rn.f64 	%fd334, %fd333, %fd1717, %fd332;
	ld.const.f64 	%fd335, [const_DofToQuad+504];
	fma.rn.f64 	%fd336, %fd335, %fd1716, %fd334;
	ld.const.f64 	%fd337, [const_DofToQuad+512];
	fma.rn.f64 	%fd338, %fd337, %fd1715, %fd336;
	ld.const.f64 	%fd339, [const_DofToQuad+520];
	fma.rn.f64 	%fd340, %fd339, %fd1714, %fd338;
	ld.const.f64 	%fd341, [const_DofToQuad+528];
	fma.rn.f64 	%fd342, %fd341, %fd1713, %fd340;
	ld.const.f64 	%fd343, [const_DofToQuad+536];
	fma.rn.f64 	%fd344, %fd343, %fd1712, %fd342;
	ld.const.f64 	%fd345, [const_DofToQuad+544];
	fma.rn.f64 	%fd346, %fd345, %fd1711, %fd344;
	ld.const.f64 	%fd347, [const_DofToQuad+552];
	fma.rn.f64 	%fd348, %fd347, %fd1710, %fd346;
	ld.const.f64 	%fd349, [const_DofToQuad+560];
	fma.rn.f64 	%fd350, %fd349, %fd1709, %fd348;
	ld.const.f64 	%fd351, [const_DofToQuad+568];
	fma.rn.f64 	%fd352, %fd351, %fd1708, %fd350;
	st.shared.f64 	[%r7+6760], %fd352;
	ld.const.f64 	%fd353, [const_DofToQuad+576];
	fma.rn.f64 	%fd354, %fd353, %fd1719, 0d0000000000000000;
	ld.const.f64 	%fd355, [const_DofToQuad+584];
	fma.rn.f64 	%fd356, %fd355, %fd1718, %fd354;
	ld.const.f64 	%fd357, [const_DofToQuad+592];
	fma.rn.f64 	%fd358, %fd357, %fd1717, %fd356;
	ld.const.f64 	%fd359, [const_DofToQuad+600];
	fma.rn.f64 	%fd360, %fd359, %fd1716, %fd358;
	ld.const.f64 	%fd361, [const_DofToQuad+608];
	fma.rn.f64 	%fd362, %fd361, %fd1715, %fd360;
	ld.const.f64 	%fd363, [const_DofToQuad+616];
	fma.rn.f64 	%fd364, %fd363, %fd1714, %fd362;
	ld.const.f64 	%fd365, [const_DofToQuad+624];
	fma.rn.f64 	%fd366, %fd365, %fd1713, %fd364;
	ld.const.f64 	%fd367, [const_DofToQuad+632];
	fma.rn.f64 	%fd368, %fd367, %fd1712, %fd366;
	ld.const.f64 	%fd369, [const_DofToQuad+640];
	fma.rn.f64 	%fd370, %fd369, %fd1711, %fd368;
	ld.const.f64 	%fd371, [const_DofToQuad+648];
	fma.rn.f64 	%fd372, %fd371, %fd1710, %fd370;
	ld.const.f64 	%fd373, [const_DofToQuad+656];
	fma.rn.f64 	%fd374, %fd373, %fd1709, %fd372;
	ld.const.f64 	%fd375, [const_DofToQuad+664];
	fma.rn.f64 	%fd376, %fd375, %fd1708, %fd374;
	st.shared.f64 	[%r7+8112], %fd376;
	ld.const.f64 	%fd377, [const_DofToQuad+672];
	fma.rn.f64 	%fd378, %fd377, %fd1719, 0d0000000000000000;
	ld.const.f64 	%fd379, [const_DofToQuad+680];
	fma.rn.f64 	%fd380, %fd379, %fd1718, %fd378;
	ld.const.f64 	%fd381, [const_DofToQuad+688];
	fma.rn.f64 	%fd382, %fd381, %fd1717, %fd380;
	ld.const.f64 	%fd383, [const_DofToQuad+696];
	fma.rn.f64 	%fd384, %fd383, %fd1716, %fd382;
	ld.const.f64 	%fd385, [const_DofToQuad+704];
	fma.rn.f64 	%fd386, %fd385, %fd1715, %fd384;
	ld.const.f64 	%fd387, [const_DofToQuad+712];
	fma.rn.f64 	%fd388, %fd387, %fd1714, %fd386;
	ld.const.f64 	%fd389, [const_DofToQuad+720];
	fma.rn.f64 	%fd390, %fd389, %fd1713, %fd388;
	ld.const.f64 	%fd391, [const_DofToQuad+728];
	fma.rn.f64 	%fd392, %fd391, %fd1712, %fd390;
	ld.const.f64 	%fd393, [const_DofToQuad+736];
	fma.rn.f64 	%fd394, %fd393, %fd1711, %fd392;
	ld.const.f64 	%fd395, [const_DofToQuad+744];
	fma.rn.f64 	%fd396, %fd395, %fd1710, %fd394;
	ld.const.f64 	%fd397, [const_DofToQuad+752];
	fma.rn.f64 	%fd398, %fd397, %fd1709, %fd396;
	ld.const.f64 	%fd399, [const_DofToQuad+760];
	fma.rn.f64 	%fd400, %fd399, %fd1708, %fd398;
	st.shared.f64 	[%r7+9464], %fd400;
	ld.const.f64 	%fd401, [const_DofToQuad+768];
	fma.rn.f64 	%fd402, %fd401, %fd1719, 0d0000000000000000;
	ld.const.f64 	%fd403, [const_DofToQuad+776];
	fma.rn.f64 	%fd404, %fd403, %fd1718, %fd402;
	ld.const.f64 	%fd405, [const_DofToQuad+784];
	fma.rn.f64 	%fd406, %fd405, %fd1717, %fd404;
	ld.const.f64 	%fd407, [const_DofToQuad+792];
	fma.rn.f64 	%fd408, %fd407, %fd1716, %fd406;
	ld.const.f64 	%fd409, [const_DofToQuad+800];
	fma.rn.f64 	%fd410, %fd409, %fd1715, %fd408;
	ld.const.f64 	%fd411, [const_DofToQuad+808];
	fma.rn.f64 	%fd412, %fd411, %fd1714, %fd410;
	ld.const.f64 	%fd413, [const_DofToQuad+816];
	fma.rn.f64 	%fd414, %fd413, %fd1713, %fd412;
	ld.const.f64 	%fd415, [const_DofToQuad+824];
	fma.rn.f64 	%fd416, %fd415, %fd1712, %fd414;
	ld.const.f64 	%fd417, [const_DofToQuad+832];
	fma.rn.f64 	%fd418, %fd417, %fd1711, %fd416;
	ld.const.f64 	%fd419, [const_DofToQuad+840];
	fma.rn.f64 	%fd420, %fd419, %fd1710, %fd418;
	ld.const.f64 	%fd421, [const_DofToQuad+848];
	fma.rn.f64 	%fd422, %fd421, %fd1709, %fd420;
	ld.const.f64 	%fd423, [const_DofToQuad+856];
	fma.rn.f64 	%fd424, %fd423, %fd1708, %fd422;
	st.shared.f64 	[%r7+10816], %fd424;
	ld.const.f64 	%fd425, [const_DofToQuad+864];
	fma.rn.f64 	%fd426, %fd425, %fd1719, 0d0000000000000000;
	ld.const.f64 	%fd427, [const_DofToQuad+872];
	fma.rn.f64 	%fd428, %fd427, %fd1718, %fd426;
	ld.const.f64 	%fd429, [const_DofToQuad+880];
	fma.rn.f64 	%fd430, %fd429, %fd1717, %fd428;
	ld.const.f64 	%fd431, [const_DofToQuad+888];
	fma.rn.f64 	%fd432, %fd431, %fd1716, %fd430;
	ld.const.f64 	%fd433, [const_DofToQuad+896];
	fma.rn.f64 	%fd434, %fd433, %fd1715, %fd432;
	ld.const.f64 	%fd435, [const_DofToQuad+904];
	fma.rn.f64 	%fd436, %fd435, %fd1714, %fd434;
	ld.const.f64 	%fd437, [const_DofToQuad+912];
	fma.rn.f64 	%fd438, %fd437, %fd1713, %fd436;
	ld.const.f64 	%fd439, [const_DofToQuad+920];
	fma.rn.f64 	%fd440, %fd439, %fd1712, %fd438;
	ld.const.f64 	%fd441, [const_DofToQuad+928];
	fma.rn.f64 	%fd442, %fd441, %fd1711, %fd440;
	ld.const.f64 	%fd443, [const_DofToQuad+936];
	fma.rn.f64 	%fd444, %fd443, %fd1710, %fd442;
	ld.const.f64 	%fd445, [const_DofToQuad+944];
	fma.rn.f64 	%fd446, %fd445, %fd1709, %fd444;
	ld.const.f64 	%fd447, [const_DofToQuad+952];
	fma.rn.f64 	%fd448, %fd447, %fd1708, %fd446;
	st.shared.f64 	[%r7+12168], %fd448;
	ld.const.f64 	%fd449, [const_DofToQuad+960];
	fma.rn.f64 	%fd450, %fd449, %fd1719, 0d0000000000000000;
	ld.const.f64 	%fd451, [const_DofToQuad+968];
	fma.rn.f64 	%fd452, %fd451, %fd1718, %fd450;
	ld.const.f64 	%fd453, [const_DofToQuad+976];
	fma.rn.f64 	%fd454, %fd453, %fd1717, %fd452;
	ld.const.f64 	%fd455, [const_DofToQuad+984];
	fma.rn.f64 	%fd456, %fd455, %fd1716, %fd454;
	ld.const.f64 	%fd457, [const_DofToQuad+992];
	fma.rn.f64 	%fd458, %fd457, %fd1715, %fd456;
	ld.const.f64 	%fd459, [const_DofToQuad+1000];
	fma.rn.f64 	%fd460, %fd459, %fd1714, %fd458;
	ld.const.f64 	%fd461, [const_DofToQuad+1008];
	fma.rn.f64 	%fd462, %fd461, %fd1713, %fd460;
	ld.const.f64 	%fd463, [const_DofToQuad+1016];
	fma.rn.f64 	%fd464, %fd463, %fd1712, %fd462;
	ld.const.f64 	%fd465, [const_DofToQuad+1024];
	fma.rn.f64 	%fd466, %fd465, %fd1711, %fd464;
	ld.const.f64 	%fd467, [const_DofToQuad+1032];
	fma.rn.f64 	%fd468, %fd467, %fd1710, %fd466;
	ld.const.f64 	%fd469, [const_DofToQuad+1040];
	fma.rn.f64 	%fd470, %fd469, %fd1709, %fd468;
	ld.const.f64 	%fd471, [const_DofToQuad+1048];
	fma.rn.f64 	%fd472, %fd471, %fd1708, %fd470;
	st.shared.f64 	[%r7+13520], %fd472;
	ld.const.f64 	%fd473, [const_DofToQuad+1056];
	fma.rn.f64 	%fd474, %fd473, %fd1719, 0d0000000000000000;
	ld.const.f64 	%fd475, [const_DofToQuad+1064];
	fma.rn.f64 	%fd476, %fd475, %fd1718, %fd474;
	ld.const.f64 	%fd477, [const_DofToQuad+1072];
	fma.rn.f64 	%fd478, %fd477, %fd1717, %fd476;
	ld.const.f64 	%fd479, [const_DofToQuad+1080];
	fma.rn.f64 	%fd480, %fd479, %fd1716, %fd478;
	ld.const.f64 	%fd481, [const_DofToQuad+1088];
	fma.rn.f64 	%fd482, %fd481, %fd1715, %fd480;
	ld.const.f64 	%fd483, [const_DofToQuad+1096];
	fma.rn.f64 	%fd484, %fd483, %fd1714, %fd482;
	ld.const.f64 	%fd485, [const_DofToQuad+1104];
	fma.rn.f64 	%fd486, %fd485, %fd1713, %fd484;
	ld.const.f64 	%fd487, [const_DofToQuad+1112];
	fma.rn.f64 	%fd488, %fd487, %fd1712, %fd486;
	ld.const.f64 	%fd489, [const_DofToQuad+1120];
	fma.rn.f64 	%fd490, %fd489, %fd1711, %fd488;
	ld.const.f64 	%fd491, [const_DofToQuad+1128];
	fma.rn.f64 	%fd492, %fd491, %fd1710, %fd490;
	ld.const.f64 	%fd493, [const_DofToQuad+1136];
	fma.rn.f64 	%fd494, %fd493, %fd1709, %fd492;
	ld.const.f64 	%fd495, [const_DofToQuad+1144];
	fma.rn.f64 	%fd496, %fd495, %fd1708, %fd494;
	st.shared.f64 	[%r7+14872], %fd496;
	ld.const.f64 	%fd497, [const_DofToQuad+1152];
	fma.rn.f64 	%fd498, %fd497, %fd1719, 0d0000000000000000;
	ld.const.f64 	%fd499, [const_DofToQuad+1160];
	fma.rn.f64 	%fd500, %fd499, %fd1718, %fd498;
	ld.const.f64 	%fd501, [const_DofToQuad+1168];
	fma.rn.f64 	%fd502, %fd501, %fd1717, %fd500;
	ld.const.f64 	%fd503, [const_DofToQuad+1176];
	fma.rn.f64 	%fd504, %fd503, %fd1716, %fd502;
	ld.const.f64 	%fd505, [const_DofToQuad+1184];
	fma.rn.f64 	%fd506, %fd505, %fd1715, %fd504;
	ld.const.f64 	%fd507, [const_DofToQuad+1192];
	fma.rn.f64 	%fd508, %fd507, %fd1714, %fd506;
	ld.const.f64 	%fd509, [const_DofToQuad+1200];
	fma.rn.f64 	%fd510, %fd509, %fd1713, %fd508;
	ld.const.f64 	%fd511, [const_DofToQuad+1208];
	fma.rn.f64 	%fd512, %fd511, %fd1712, %fd510;
	ld.const.f64 	%fd513, [const_DofToQuad+1216];
	fma.rn.f64 	%fd514, %fd513, %fd1711, %fd512;
	ld.const.f64 	%fd515, [const_DofToQuad+1224];
	fma.rn.f64 	%fd516, %fd515, %fd1710, %fd514;
	ld.const.f64 	%fd517, [const_DofToQuad+1232];
	fma.rn.f64 	%fd518, %fd517, %fd1709, %fd516;
	ld.const.f64 	%fd519, [const_DofToQuad+1240];
	fma.rn.f64 	%fd520, %fd519, %fd1708, %fd518;
	st.shared.f64 	[%r7+16224], %fd520;
$L__BB313_4:
	bar.sync 	0;
	setp.gt.u32 	%p3, %r1, 155;
	mad.lo.s32 	%r16, %r5, 1248, %r6;
	add.s32 	%r8, %r16, %r15;
	@%p3 bra 	$L__BB313_6;
	ld.shared.f64 	%fd521, [%r8];
	ld.shared.f64 	%fd522, [%r8+104];
	ld.shared.f64 	%fd523, [%r8+208];
	ld.shared.f64 	%fd524, [%r8+312];
	ld.shared.f64 	%fd525, [%r8+416];
	ld.shared.f64 	%fd526, [%r8+520];
	ld.shared.f64 	%fd527, [%r8+624];
	ld.shared.f64 	%fd528, [%r8+728];
	ld.shared.f64 	%fd529, [%r8+832];
	ld.shared.f64 	%fd530, [%r8+936];
	ld.shared.f64 	%fd531, [%r8+1040];
	ld.shared.f64 	%fd532, [%r8+1144];
	fma.rn.f64 	%fd533, %fd25, %fd521, 0d0000000000000000;
	fma.rn.f64 	%fd534, %fd26, %fd522, %fd533;
	fma.rn.f64 	%fd535, %fd27, %fd523, %fd534;
	fma.rn.f64 	%fd536, %fd28, %fd524, %fd535;
	fma.rn.f64 	%fd537, %fd29, %fd525, %fd536;
	fma.rn.f64 	%fd538, %fd30, %fd526, %fd537;
	fma.rn.f64 	%fd539, %fd31, %fd527, %fd538;
	fma.rn.f64 	%fd540, %fd32, %fd528, %fd539;
	fma.rn.f64 	%fd541, %fd33, %fd529, %fd540;
	fma.rn.f64 	%fd542, %fd34, %fd530, %fd541;
	fma.rn.f64 	%fd543, %fd35, %fd531, %fd542;
	fma.rn.f64 	%fd544, %fd36, %fd532, %fd543;
	st.shared.f64 	[%r8], %fd544;
	ld.const.f64 	%fd545, [const_DofToQuad+96];
	fma.rn.f64 	%fd546, %fd545, %fd521, 0d0000000000000000;
	ld.const.f64 	%fd547, [const_DofToQuad+104];
	fma.rn.f64 	%fd548, %fd547, %fd522, %fd546;
	ld.const.f64 	%fd549, [const_DofToQuad+112];
	fma.rn.f64 	%fd550, %fd549, %fd523, %fd548;
	ld.const.f64 	%fd551, [const_DofToQuad+120];
	fma.rn.f64 	%fd552, %fd551, %fd524, %fd550;
	ld.const.f64 	%fd553, [const_DofToQuad+128];
	fma.rn.f64 	%fd554, %fd553, %fd525, %fd552;
	ld.const.f64 	%fd555, [const_DofToQuad+136];
	fma.rn.f64 	%fd556, %fd555, %fd526, %fd554;
	ld.const.f64 	%fd557, [const_DofToQuad+144];
	fma.rn.f64 	%fd558, %fd557, %fd527, %fd556;
	ld.const.f64 	%fd559, [const_DofToQuad+152];
	fma.rn.f64 	%fd560, %fd559, %fd528, %fd558;
	ld.const.f64 	%fd561, [const_DofToQuad+160];
	fma.rn.f64 	%fd562, %fd561, %fd529, %fd560;
	ld.const.f64 	%fd563, [const_DofToQuad+168];
	fma.rn.f64 	%fd564, %fd563, %fd530, %fd562;
	ld.const.f64 	%fd565, [const_DofToQuad+176];
	fma.rn.f64 	%fd566, %fd565, %fd531, %fd564;
	ld.const.f64 	%fd567, [const_DofToQuad+184];
	fma.rn.f64 	%fd568, %fd567, %fd532, %fd566;
	st.shared.f64 	[%r8+104], %fd568;
	ld.const.f64 	%fd569, [const_DofToQuad+192];
	fma.rn.f64 	%fd570, %fd569, %fd521, 0d0000000000000000;
	ld.const.f64 	%fd571, [const_DofToQuad+200];
	fma.rn.f64 	%fd572, %fd571, %fd522, %fd570;
	ld.const.f64 	%fd573, [const_DofToQuad+208];
	fma.rn.f64 	%fd574, %fd573, %fd523, %fd572;
	ld.const.f64 	%fd575, [const_DofToQuad+216];
	fma.rn.f64 	%fd576, %fd575, %fd524, %fd574;
	ld.const.f64 	%fd577, [const_DofToQuad+224];
	fma.rn.f64 	%fd578, %fd577, %fd525, %fd576;
	ld.const.f64 	%fd579, [const_DofToQuad+232];
	fma.rn.f64 	%fd580, %fd579, %fd526, %fd578;
	ld.const.f64 	%fd581, [const_DofToQuad+240];
	fma.rn.f64 	%fd582, %fd581, %fd527, %fd580;
	ld.const.f64 	%fd583, [const_DofToQuad+248];
	fma.rn.f64 	%fd584, %fd583, %fd528, %fd582;
	ld.const.f64 	%fd585, [const_DofToQuad+256];
	fma.rn.f64 	%fd586, %fd585, %fd529, %fd584;
	ld.const.f64 	%fd587, [const_DofToQuad+264];
	fma.rn.f64 	%fd588, %fd587, %fd530, %fd586;
	ld.const.f64 	%fd589, [const_DofToQuad+272];
	fma.rn.f64 	%fd590, %fd589, %fd531, %fd588;
	ld.const.f64 	%fd591, [const_DofToQuad+280];
	fma.rn.f64 	%fd592, %fd591, %fd532, %fd590;
	st.shared.f64 	[%r8+208], %fd592;
	ld.const.f64 	%fd593, [const_DofToQuad+288];
	fma.rn.f64 	%fd594, %fd593, %fd521, 0d0000000000000000;
	ld.const.f64 	%fd595, [const_DofToQuad+296];
	fma.rn.f64 	%fd596, %fd595, %fd522, %fd594;
	ld.const.f64 	%fd597, [const_DofToQuad+304];
	fma.rn.f64 	%fd598, %fd597, %fd523, %fd596;
	ld.const.f64 	%fd599, [const_DofToQuad+312];
	fma.rn.f64 	%fd600, %fd599, %fd524, %fd598;
	ld.const.f64 	%fd601, [const_DofToQuad+320];
	fma.rn.f64 	%fd602, %fd601, %fd525, %fd600;
	ld.const.f64 	%fd603, [const_DofToQuad+328];
	fma.rn.f64 	%fd604, %fd603, %fd526, %fd602;
	ld.const.f64 	%fd605, [const_DofToQuad+336];
	fma.rn.f64 	%fd606, %fd605, %fd527, %fd604;
	ld.const.f64 	%fd607, [const_DofToQuad+344];
	fma.rn.f64 	%fd608, %fd607, %fd528, %fd606;
	ld.const.f64 	%fd609, [const_DofToQuad+352];
	fma.rn.f64 	%fd610, %fd609, %fd529, %fd608;
	ld.const.f64 	%fd611, [const_DofToQuad+360];
	fma.rn.f64 	%fd612, %fd611, %fd530, %fd610;
	ld.const.f64 	%fd613, [const_DofToQuad+368];
	fma.rn.f64 	%fd614, %fd613, %fd531, %fd612;
	ld.const.f64 	%fd615, [const_DofToQuad+376];
	fma.rn.f64 	%fd616, %fd615, %fd532, %fd614;
	st.shared.f64 	[%r8+312], %fd616;
	ld.const.f64 	%fd617, [const_DofToQuad+384];
	fma.rn.f64 	%fd618, %fd617, %fd521, 0d0000000000000000;
	ld.const.f64 	%fd619, [const_DofToQuad+392];
	fma.rn.f64 	%fd620, %fd619, %fd522, %fd618;
	ld.const.f64 	%fd621, [const_DofToQuad+400];
	fma.rn.f64 	%fd622, %fd621, %fd523, %fd620;
	ld.const.f64 	%fd623, [const_DofToQuad+408];
	fma.rn.f64 	%fd624, %fd623, %fd524, %fd622;
	ld.const.f64 	%fd625, [const_DofToQuad+416];
	fma.rn.f64 	%fd626, %fd625, %fd525, %fd624;
	ld.const.f64 	%fd627, [const_DofToQuad+424];
	fma.rn.f64 	%fd628, %fd627, %fd526, %fd626;
	ld.const.f64 	%fd629, [const_DofToQuad+432];
	fma.rn.f64 	%fd630, %fd629, %fd527, %fd628;
	ld.const.f64 	%fd631, [const_DofToQuad+440];
	fma.rn.f64 	%fd632, %fd631, %fd528, %fd630;
	ld.const.f64 	%fd633, [const_DofToQuad+448];
	fma.rn.f64 	%fd634, %fd633, %fd529, %fd632;
	ld.const.f64 	%fd635, [const_DofToQuad+456];
	fma.rn.f64 	%fd636, %fd635, %fd530, %fd634;
	ld.const.f64 	%fd637, [const_DofToQuad+464];
	fma.rn.f64 	%fd638, %fd637, %fd531, %fd636;
	ld.const.f64 	%fd639, [const_DofToQuad+472];
	fma.rn.f64 	%fd640, %fd639, %fd532, %fd638;
	st.shared.f64 	[%r8+416], %fd640;
	ld.const.f64 	%fd641, [const_DofToQuad+480];
	fma.rn.f64 	%fd642, %fd641, %fd521, 0d0000000000000000;
	ld.const.f64 	%fd643, [const_DofToQuad+488];
	fma.rn.f64 	%fd644, %fd643, %fd522, %fd642;
	ld.const.f64 	%fd645, [const_DofToQuad+496];
	fma.rn.f64 	%fd646, %fd645, %fd523, %fd644;
	ld.const.f64 	%fd647, [const_DofToQuad+504];
	fma.rn.f64 	%fd648, %fd647, %fd524, %fd646;
	ld.const.f64 	%fd649, [const_DofToQuad+512];
	fma.rn.f64 	%fd650, %fd649, %fd525, %fd648;
	ld.const.f64 	%fd651, [const_DofToQuad+520];
	fma.rn.f64 	%fd652, %fd651, %fd526, %fd650;
	ld.const.f64 	%fd653, [const_DofToQuad+528];
	fma.rn.f64 	%fd654, %fd653, %fd527, %fd652;
	ld.const.f64 	%fd655, [const_DofToQuad+536];
	fma.rn.f64 	%fd656, %fd655, %fd528, %fd654;
	ld.const.f64 	%fd657, [const_DofToQuad+544];
	fma.rn.f64 	%fd658, %fd657, %fd529, %fd656;
	ld.const.f64 	%fd659, [const_DofToQuad+552];
	fma.rn.f64 	%fd660, %fd659, %fd530, %fd658;
	ld.const.f64 	%fd661, [const_DofToQuad+560];
	fma.rn.f64 	%fd662, %fd661, %fd531, %fd660;
	ld.const.f64 	%fd663, [const_DofToQuad+568];
	fma.rn.f64 	%fd664, %fd663, %fd532, %fd662;
	st.shared.f64 	[%r8+520], %fd664;
	ld.const.f64 	%fd665, [const_DofToQuad+576];
	fma.rn.f64 	%fd666, %fd665, %fd521, 0d0000000000000000;
	ld.const.f64 	%fd667, [const_DofToQuad+584];
	fma.rn.f64 	%fd668, %fd667, %fd522, %fd666;
	ld.const.f64 	%fd669, [const_DofToQuad+592];
	fma.rn.f64 	%fd670, %fd669, %fd523, %fd668;
	ld.const.f64 	%fd671, [const_DofToQuad+600];
	fma.rn.f64 	%fd672, %fd671, %fd524, %fd670;
	ld.const.f64 	%fd673, [const_DofToQuad+608];
	fma.rn.f64 	%fd674, %fd673, %fd525, %fd672;
	ld.const.f64 	%fd675, [const_DofToQuad+616];
	fma.rn.f64 	%fd676, %fd675, %fd526, %fd674;
	ld.const.f64 	%fd677, [const_DofToQuad+624];
	fma.rn.f64 	%fd678, %fd677, %fd527, %fd676;
	ld.const.f64 	%fd679, [const_DofToQuad+632];
	fma.rn.f64 	%fd680, %fd679, %fd528, %fd678;
	ld.const.f64 	%fd681, [const_DofToQuad+640];
	fma.rn.f64 	%fd682, %fd681, %fd529, %fd680;
	ld.const.f64 	%fd683, [const_DofToQuad+648];
	fma.rn.f64 	%fd684, %fd683, %fd530, %fd682;
	ld.const.f64 	%fd685, [const_DofToQuad+656];
	fma.rn.f64 	%fd686, %fd685, %fd531, %fd684;
	ld.const.f64 	%fd687, [const_DofToQuad+664];
	fma.rn.f64 	%fd688, %fd687, %fd532, %fd686;
	st.shared.f64 	[%r8+624], %fd688;
	ld.const.f64 	%fd689, [const_DofToQuad+672];
	fma.rn.f64 	%fd690, %fd689, %fd521, 0d0000000000000000;
	ld.const.f64 	%fd691, [const_DofToQuad+680];
	fma.rn.f64 	%fd692, %fd691, %fd522, %fd690;
	ld.const.f64 	%fd693, [const_DofToQuad+688];
	fma.rn.f64 	%fd694, %fd693, %fd523, %fd692;
	ld.const.f64 	%fd695, [const_DofToQuad+696];
	fma.rn.f64 	%fd696, %fd695, %fd524, %fd694;
	ld.const.f64 	%fd697, [const_DofToQuad+704];
	fma.rn.f64 	%fd698, %fd697, %fd525, %fd696;
	ld.const.f64 	%fd699, [const_DofToQuad+712];
	fma.rn.f64 	%fd700, %fd699, %fd526, %fd698;
	ld.const.f64 	%fd701, [const_DofToQuad+720];
	fma.rn.f64 	%fd702, %fd701, %fd527, %fd700;
	ld.const.f64 	%fd703, [const_DofToQuad+728];
	fma.rn.f64 	%fd704, %fd703, %fd528, %fd702;
	ld.const.f64 	%fd705, [const_DofToQuad+736];
	fma.rn.f64 	%fd706, %fd705, %fd529, %fd704;
	ld.const.f64 	%fd707, [const_DofToQuad+744];
	fma.rn.f64 	%fd708, %fd707, %fd530, %fd706;
	ld.const.f64 	%fd709, [const_DofToQuad+752];
	fma.rn.f64 	%fd710, %fd709, %fd531, %fd708;
	ld.const.f64 	%fd711, [const_DofToQuad+760];
	fma.rn.f64 	%fd712, %fd711, %fd532, %fd710;
	st.shared.f64 	[%r8+728], %fd712;
	ld.const.f64 	%fd713, [const_DofToQuad+768];
	fma.rn.f64 	%fd714, %fd713, %fd521, 0d0000000000000000;
	ld.const.f64 	%fd715, [const_DofToQuad+776];
	fma.rn.f64 	%fd716, %fd715, %fd522, %fd714;
	ld.const.f64 	%fd717, [const_DofToQuad+784];
	fma.rn.f64 	%fd718, %fd717, %fd523, %fd716;
	ld.const.f64 	%fd719, [const_DofToQuad+792];
	fma.rn.f64 	%fd720, %fd719, %fd524, %fd718;
	ld.const.f64 	%fd721, [const_DofToQuad+800];
	fma.rn.f64 	%fd722, %fd721, %fd525, %fd720;
	ld.const.f64 	%fd723, [const_DofToQuad+808];
	fma.rn.f64 	%fd724, %fd723, %fd526, %fd722;
	ld.const.f64 	%fd725, [const_DofToQuad+816];
	fma.rn.f64 	%fd726, %fd725, %fd527, %fd724;
	ld.const.f64 	%fd727, [const_DofToQuad+824];
	fma.rn.f64 	%fd728, %fd727, %fd528, %fd726;
	ld.const.f64 	%fd729, [const_DofToQuad+832];
	fma.rn.f64 	%fd730, %fd729, %fd529, %fd728;
	ld.const.f64 	%fd731, [const_DofToQuad+840];
	fma.rn.f64 	%fd732, %fd731, %fd530, %fd730;
	ld.const.f64 	%fd733, [const_DofToQuad+848];
	fma.rn.f64 	%fd734, %fd733, %fd531, %fd732;
	ld.const.f64 	%fd735, [const_DofToQuad+856];
	fma.rn.f64 	%fd736, %fd735, %fd532, %fd734;
	st.shared.f64 	[%r8+832], %fd736;
	ld.const.f64 	%fd737, [const_DofToQuad+864];
	fma.rn.f64 	%fd738, %fd737, %fd521, 0d0000000000000000;
	ld.const.f64 	%fd739, [const_DofToQuad+872];
	fma.rn.f64 	%fd740, %fd739, %fd522, %fd738;
	ld.const.f64 	%fd741, [const_DofToQuad+880];
	fma.rn.f64 	%fd742, %fd741, %fd523, %fd740;
	ld.const.f64 	%fd743, [const_DofToQuad+888];
	fma.rn.f64 	%fd744, %fd743, %fd524, %fd742;
	ld.const.f64 	%fd745, [const_DofToQuad+896];
	fma.rn.f64 	%fd746, %fd745, %fd525, %fd744;
	ld.const.f64 	%fd747, [const_DofToQuad+904];
	fma.rn.f64 	%fd748, %fd747, %fd526, %fd746;
	ld.const.f64 	%fd749, [const_DofToQuad+912];
	fma.rn.f64 	%fd750, %fd749, %fd527, %fd748;
	ld.const.f64 	%fd751, [const_DofToQuad+920];
	fma.rn.f64 	%fd752, %fd751, %fd528, %fd750;
	ld.const.f64 	%fd753, [const_DofToQuad+928];
	fma.rn.f64 	%fd754, %fd753, %fd529, %fd752;
	ld.const.f64 	%fd755, [const_DofToQuad+936];
	fma.rn.f64 	%fd756, %fd755, %fd530, %fd754;
	ld.const.f64 	%fd757, [const_DofToQuad+944];
	fma.rn.f64 	%fd758, %fd757, %fd531, %fd756;
	ld.const.f64 	%fd759, [const_DofToQuad+952];
	fma.rn.f64 	%fd760, %fd759, %fd532, %fd758;
	st.shared.f64 	[%r8+936], %fd760;
	ld.const.f64 	%fd761, [const_DofToQuad+960];
	fma.rn.f64 	%fd762, %fd761, %fd521, 0d0000000000000000;
	ld.const.f64 	%fd763, [const_DofToQuad+968];
	fma.rn.f64 	%fd764, %fd763, %fd522, %fd762;
	ld.const.f64 	%fd765, [const_DofToQuad+976];
	fma.rn.f64 	%fd766, %fd765, %fd523, %fd764;
	ld.const.f64 	%fd767, [const_DofToQuad+984];
	fma.rn.f64 	%fd768, %fd767, %fd524, %fd766;
	ld.const.f64 	%fd769, [const_DofToQuad+992];
	fma.rn.f64 	%fd770, %fd769, %fd525, %fd768;
	ld.const.f64 	%fd771, [const_DofToQuad+1000];
	fma.rn.f64 	%fd772, %fd771, %fd526, %fd770;
	ld.const.f64 	%fd773, [const_DofToQuad+1008];
	fma.rn.f64 	%fd774, %fd773, %fd527, %fd772;
	ld.const.f64 	%fd775, [const_DofToQuad+1016];
	fma.rn.f64 	%fd776, %fd775, %fd528, %fd774;
	ld.const.f64 	%fd777, [const_DofToQuad+1024];
	fma.rn.f64 	%fd778, %fd777, %fd529, %fd776;
	ld.const.f64 	%fd779, [const_DofToQuad+1032];
	fma.rn.f64 	%fd780, %fd779, %fd530, %fd778;
	ld.const.f64 	%fd781, [const_DofToQuad+1040];
	fma.rn.f64 	%fd782, %fd781, %fd531, %fd780;
	ld.const.f64 	%fd783, [const_DofToQuad+1048];
	fma.rn.f64 	%fd784, %fd783, %fd532, %fd782;
	st.shared.f64 	[%r8+1040], %fd784;
	ld.const.f64 	%fd785, [const_DofToQuad+1056];
	fma.rn.f64 	%fd786, %fd785, %fd521, 0d0000000000000000;
	ld.const.f64 	%fd787, [const_DofToQuad+1064];
	fma.rn.f64 	%fd788, %fd787, %fd522, %fd786;
	ld.const.f64 	%fd789, [const_DofToQuad+1072];
	fma.rn.f64 	%fd790, %fd789, %fd523, %fd788;
	ld.const.f64 	%fd791, [const_DofToQuad+1080];
	fma.rn.f64 	%fd792, %fd791, %fd524, %fd790;
	ld.const.f64 	%fd793, [const_DofToQuad+1088];
	fma.rn.f64 	%fd794, %fd793, %fd525, %fd792;
	ld.const.f64 	%fd795, [const_DofToQuad+1096];
	fma.rn.f64 	%fd796, %fd795, %fd526, %fd794;
	ld.const.f64 	%fd797, [const_DofToQuad+1104];
	fma.rn.f64 	%fd798, %fd797, %fd527, %fd796;
	ld.const.f64 	%fd799, [const_DofToQuad+1112];
	fma.rn.f64 	%fd800, %fd799, %fd528, %fd798;
	ld.const.f64 	%fd801, [const_DofToQuad+1120];
	fma.rn.f64 	%fd802, %fd801, %fd529, %fd800;
	ld.const.f64 	%fd803, [const_DofToQuad+1128];
	fma.rn.f64 	%fd804, %fd803, %fd530, %fd802;
	ld.const.f64 	%fd805, [const_DofToQuad+1136];
	fma.rn.f64 	%fd806, %fd805, %fd531, %fd804;
	ld.const.f64 	%fd807, [const_DofToQuad+1144];
	fma.rn.f64 	%fd808, %fd807, %fd532, %fd806;
	st.shared.f64 	[%r8+1144], %fd808;
	ld.const.f64 	%fd809, [const_DofToQuad+1152];
	fma.rn.f64 	%fd810, %fd809, %fd521, 0d0000000000000000;
	ld.const.f64 	%fd811, [const_DofToQuad+1160];
	fma.rn.f64 	%fd812, %fd811, %fd522, %fd810;
	ld.const.f64 	%fd813, [const_DofToQuad+1168];
	fma.rn.f64 	%fd814, %fd813, %fd523, %fd812;
	ld.const.f64 	%fd815, [const_DofToQuad+1176];
	fma.rn.f64 	%fd816, %fd815, %fd524, %fd814;
	ld.const.f64 	%fd817, [const_DofToQuad+1184];
	fma.rn.f64 	%fd818, %fd817, %fd525, %fd816;
	ld.const.f64 	%fd819, [const_DofToQuad+1192];
	fma.rn.f64 	%fd820, %fd819, %fd526, %fd818;
	ld.const.f64 	%fd821, [const_DofToQuad+1200];
	fma.rn.f64 	%fd822, %fd821, %fd527, %fd820;
	ld.const.f64 	%fd823, [const_DofToQuad+1208];
	fma.rn.f64 	%fd824, %fd823, %fd528, %fd822;
	ld.const.f64 	%fd825, [const_DofToQuad+1216];
	fma.rn.f64 	%fd826, %fd825, %fd529, %fd824;
	ld.const.f64 	%fd827, [const_DofToQuad+1224];
	fma.rn.f64 	%fd828, %fd827, %fd530, %fd826;
	ld.const.f64 	%fd829, [const_DofToQuad+1232];
	fma.rn.f64 	%fd830, %fd829, %fd531, %fd828;
	ld.const.f64 	%fd831, [const_DofToQuad+1240];
	fma.rn.f64 	%fd832, %fd831, %fd532, %fd830;
	st.shared.f64 	[%r8+1248], %fd832;
$L__BB313_6:
	setp.ge.s32 	%p4, %r3, %r10;
	bar.sync 	0;
	mul.hi.u16 	%rs8, %rs1, 5042;
	mul.lo.s16 	%rs9, %rs8, 13;
	sub.s16 	%rs10, %rs1, %rs9;
	mul.wide.u16 	%r18, %rs8, 1352;
	add.s32 	%r19, %r4, %r18;
	mul.wide.u16 	%r20, %rs10, 104;
	add.s32 	%r9, %r19, %r20;
	ld.shared.f64 	%fd37, [%r9];
	ld.shared.f64 	%fd38, [%r9+8];
	ld.shared.f64 	%fd39, [%r9+16];
	ld.shared.f64 	%fd40, [%r9+24];
	ld.shared.f64 	%fd41, [%r9+32];
	ld.shared.f64 	%fd42, [%r9+40];
	ld.shared.f64 	%fd43, [%r9+48];
	ld.shared.f64 	%fd44, [%r9+56];
	ld.shared.f64 	%fd45, [%r9+64];
	ld.shared.f64 	%fd46, [%r9+72];
	ld.shared.f64 	%fd47, [%r9+80];
	ld.shared.f64 	%fd48, [%r9+88];
	mul.lo.s32 	%r21, %r3, 2197;
	mad.lo.s32 	%r22, %r1, 13, %r21;
	fma.rn.f64 	%fd834, %fd25, %fd37, 0d0000000000000000;
	fma.rn.f64 	%fd835, %fd26, %fd38, %fd834;
	fma.rn.f64 	%fd836, %fd27, %fd39, %fd835;
	fma.rn.f64 	%fd837, %fd28, %fd40, %fd836;
	fma.rn.f64 	%fd838, %fd29, %fd41, %fd837;
	fma.rn.f64 	%fd839, %fd30, %fd42, %fd838;
	fma.rn.f64 	%fd840, %fd31, %fd43, %fd839;
	fma.rn.f64 	%fd841, %fd32, %fd44, %fd840;
	fma.rn.f64 	%fd842, %fd33, %fd45, %fd841;
	fma.rn.f64 	%fd843, %fd34, %fd46, %fd842;
	fma.rn.f64 	%fd844, %fd35, %fd47, %fd843;
	fma.rn.f64 	%fd49, %fd36, %fd48, %fd844;
	cvta.to.global.u64 	%rd8, %rd2;
	mul.wide.s32 	%rd9, %r22, 8;
	add.s64 	%rd1, %rd8, %rd9;
	mov.f64 	%fd1720, 0d0000000000000000;
	@%p4 bra 	$L__BB313_8;
	ld.global.nc.f64 	%fd1720, [%rd1];
$L__BB313_8:
	setp.ge.s32 	%p5, %r3, %r10;
	mul.f64 	%fd1744, %fd49, %fd1720;
	ld.const.f64 	%fd846, [const_DofToQuad+96];
	fma.rn.f64 	%fd847, %fd846, %fd37, 0d0000000000000000;
	ld.const.f64 	%fd53, [const_DofToQuad+104];
	fma.rn.f64 	%fd848, %fd53, %fd38, %fd847;
	ld.const.f64 	%fd54, [const_DofToQuad+112];
	fma.rn.f64 	%fd849, %fd54, %fd39, %fd848;
	ld.const.f64 	%fd850, [const_DofToQuad+120];
	fma.rn.f64 	%fd851, %fd850, %fd40, %fd849;
	ld.const.f64 	%fd852, [const_DofToQuad+128];
	fma.rn.f64 	%fd853, %fd852, %fd41, %fd851;
	ld.const.f64 	%fd55, [const_DofToQuad+136];
	fma.rn.f64 	%fd854, %fd55, %fd42, %fd853;
	ld.const.f64 	%fd56, [const_DofToQuad+144];
	fma.rn.f64 	%fd855, %fd56, %fd43, %fd854;
	ld.const.f64 	%fd57, [const_DofToQuad+152];
	fma.rn.f64 	%fd856, %fd57, %fd44, %fd855;
	ld.const.f64 	%fd58, [const_DofToQuad+160];
	fma.rn.f64 	%fd857, %fd58, %fd45, %fd856;
	ld.const.f64 	%fd858, [const_DofToQuad+168];
	fma.rn.f64 	%fd859, %fd858, %fd46, %fd857;
	ld.const.f64 	%fd860, [const_DofToQuad+176];
	fma.rn.f64 	%fd861, %fd860, %fd47, %fd859;
	ld.const.f64 	%fd862, [const_DofToQuad+184];
	fma.rn.f64 	%fd59, %fd862, %fd48, %fd861;
	mov.f64 	%fd1721, 0d0000000000000000;
	@%p5 bra 	$L__BB313_10;
	ld.global.nc.f64 	%fd1721, [%rd1+8];
$L__BB313_10:
	setp.ge.s32 	%p6, %r3, %r10;
	mul.f64 	%fd1743, %fd59, %fd1721;
	ld.const.f64 	%fd864, [const_DofToQuad+192];
	fma.rn.f64 	%fd865, %fd864, %fd37, 0d0000000000000000;
	ld.const.f64 	%fd63, [const_DofToQuad+200];
	fma.rn.f64 	%fd866, %fd63, %fd38, %fd865;
	ld.const.f64 	%fd867, [const_DofToQuad+208];
	fma.rn.f64 	%fd868, %fd867, %fd39, %fd866;
	ld.const.f64 	%fd869, [const_DofToQuad+216];
	fma.rn.f64 	%fd870, %fd869, %fd40, %fd868;
	ld.const.f64 	%fd871, [const_DofToQuad+224];
	fma.rn.f64 	%fd872, %fd871, %fd41, %fd870;
	ld.const.f64 	%fd64, [const_DofToQuad+232];
	fma.rn.f64 	%fd873, %fd64, %fd42, %fd872;
	ld.const.f64 	%fd65, [const_DofToQuad+240];
	fma.rn.f64 	%fd874, %fd65, %fd43, %fd873;
	ld.const.f64 	%fd66, [const_DofToQuad+248];
	fma.rn.f64 	%fd875, %fd66, %fd44, %fd874;
	ld.const.f64 	%fd67, [const_DofToQuad+256];
	fma.rn.f64 	%fd876, %fd67, %fd45, %fd875;
	ld.const.f64 	%fd877, [const_DofToQuad+264];
	fma.rn.f64 	%fd878, %fd877, %fd46, %fd876;
	ld.const.f64 	%fd879, [const_DofToQuad+272];
	fma.rn.f64 	%fd880, %fd879, %fd47, %fd878;
	ld.const.f64 	%fd881, [const_DofToQuad+280];
	fma.rn.f64 	%fd68, %fd881, %fd48, %fd880;
	mov.f64 	%fd1722, 0d0000000000000000;
	@%p6 bra 	$L__BB313_12;
	ld.global.nc.f64 	%fd1722, [%rd1+16];
$L__BB313_12:
	setp.ge.s32 	%p7, %r3, %r10;
	mul.f64 	%fd1742, %fd68, %fd1722;
	ld.const.f64 	%fd883, [const_DofToQuad+288];
	fma.rn.f64 	%fd884, %fd883, %fd37, 0d0000000000000000;
	ld.const.f64 	%fd72, [const_DofToQuad+296];
	fma.rn.f64 	%fd885, %fd72, %fd38, %fd884;
	ld.const.f64 	%fd886, [const_DofToQuad+304];
	fma.rn.f64 	%fd887, %fd886, %fd39, %fd885;
	ld.const.f64 	%fd888, [const_DofToQuad+312];
	fma.rn.f64 	%fd889, %fd888, %fd40, %fd887;
	ld.const.f64 	%fd890, [const_DofToQuad+320];
	fma.rn.f64 	%fd891, %fd890, %fd41, %fd889;
	ld.const.f64 	%fd73, [const_DofToQuad+328];
	fma.rn.f64 	%fd892, %fd73, %fd42, %fd891;
	ld.const.f64 	%fd74, [const_DofToQuad+336];
	fma.rn.f64 	%fd893, %fd74, %fd43, %fd892;
	ld.const.f64 	%fd75, [const_DofToQuad+344];
	fma.rn.f64 	%fd894, %fd75, %fd44, %fd893;
	ld.const.f64 	%fd76, [const_DofToQuad+352];
	fma.rn.f64 	%fd895, %fd76, %fd45, %fd894;
	ld.const.f64 	%fd896, [const_DofToQuad+360];
	fma.rn.f64 	%fd897, %fd896, %fd46, %fd895;
	ld.const.f64 	%fd898, [const_DofToQuad+368];
	fma.rn.f64 	%fd899, %fd898, %fd47, %fd897;
	ld.const.f64 	%fd900, [const_DofToQuad+376];
	fma.rn.f64 	%fd77, %fd900, %fd48, %fd899;
	mov.f64 	%fd1723, 0d0000000000000000;
	@%p7 bra 	$L__BB313_14;
	ld.global.nc.f64 	%fd1723, [%rd1+24];
$L__BB313_14:
	setp.ge.s32 	%p8, %r3, %r10;
	mul.f64 	%fd1741, %fd77, %fd1723;
	ld.const.f64 	%fd902, [const_DofToQuad+384];
	fma.rn.f64 	%fd903, %fd902, %fd37, 0d0000000000000000;
	ld.const.f64 	%fd81, [const_DofToQuad+392];
	fma.rn.f64 	%fd904, %fd81, %fd38, %fd903;
	ld.const.f64 	%fd905, [const_DofToQuad+400];
	fma.rn.f64 	%fd906, %fd905, %fd39, %fd904;
	ld.const.f64 	%fd907, [const_DofToQuad+408];
	fma.rn.f64 	%fd908, %fd907, %fd40, %fd906;
	ld.const.f64 	%fd909, [const_DofToQuad+416];
	fma.rn.f64 	%fd910, %fd909, %fd41, %fd908;
	ld.const.f64 	%fd82, [const_DofToQuad+424];
	fma.rn.f64 	%fd911, %fd82, %fd42, %fd910;
	ld.const.f64 	%fd83, [const_DofToQuad+432];
	fma.rn.f64 	%fd912, %fd83, %fd43, %fd911;
	ld.const.f64 	%fd84, [const_DofToQuad+440];
	fma.rn.f64 	%fd913, %fd84, %fd44, %fd912;
	ld.const.f64 	%fd85, [const_DofToQuad+448];
	fma.rn.f64 	%fd914, %fd85, %fd45, %fd913;
	ld.const.f64 	%fd915, [const_DofToQuad+456];
	fma.rn.f64 	%fd916, %fd915, %fd46, %fd914;
	ld.const.f64 	%fd917, [const_DofToQuad+464];
	fma.rn.f64 	%fd918, %fd917, %fd47, %fd916;
	ld.const.f64 	%fd919, [const_DofToQuad+472];
	fma.rn.f64 	%fd86, %fd919, %fd48, %fd918;
	mov.f64 	%fd1724, 0d0000000000000000;
	@%p8 bra 	$L__BB313_16;
	ld.global.nc.f64 	%fd1724, [%rd1+32];
$L__BB313_16:
	setp.ge.s32 	%p9, %r3, %r10;
	mul.f64 	%fd1740, %fd86, %fd1724;
	ld.const.f64 	%fd921, [const_DofToQuad+480];
	fma.rn.f64 	%fd922, %fd921, %fd37, 0d0000000000000000;
	ld.const.f64 	%fd90, [const_DofToQuad+488];
	fma.rn.f64 	%fd923, %fd90, %fd38, %fd922;
	ld.const.f64 	%fd924, [const_DofToQuad+496];
	fma.rn.f64 	%fd925, %fd924, %fd39, %fd923;
	ld.const.f64 	%fd926, [const_DofToQuad+504];
	fma.rn.f64 	%fd927, %fd926, %fd40, %fd925;
	ld.const.f64 	%fd928, [const_DofToQuad+512];
	fma.rn.f64 	%fd929, %fd928, %fd41, %fd927;
	ld.const.f64 	%fd91, [const_DofToQuad+520];
	fma.rn.f64 	%fd930, %fd91, %fd42, %fd929;
	ld.const.f64 	%fd92, [const_DofToQuad+528];
	fma.rn.f64 	%fd931, %fd92, %fd43, %fd930;
	ld.const.f64 	%fd93, [const_DofToQuad+536];
	fma.rn.f64 	%fd932, %fd93, %fd44, %fd931;
	ld.const.f64 	%fd94, [const_DofToQuad+544];
	fma.rn.f64 	%fd933, %fd94, %fd45, %fd932;
	ld.const.f64 	%fd934, [const_DofToQuad+552];
	fma.rn.f64 	%fd935, %fd934, %fd46, %fd933;
	ld.const.f64 	%fd936, [const_DofToQuad+560];
	fma.rn.f64 	%fd937, %fd936, %fd47, %fd935;
	ld.const.f64 	%fd938, [const_DofToQuad+568];
	fma.rn.f64 	%fd95, %fd938, %fd48, %fd937;
	mov.f64 	%fd1725, 0d0000000000000000;
	@%p9 bra 	$L__BB313_18;
	ld.global.nc.f64 	%fd1725, [%rd1+40];
$L__BB313_18:
	setp.ge.s32 	%p10, %r3, %r10;
	mul.f64 	%fd1739, %fd95, %fd1725;
	ld.const.f64 	%fd99, [const_DofToQuad+576];
	fma.rn.f64 	%fd940, %fd99, %fd37, 0d0000000000000000;
	ld.const.f64 	%fd100, [const_DofToQuad+584];
	fma.rn.f64 	%fd941, %fd100, %fd38, %fd940;
	ld.const.f64 	%fd942, [const_DofToQuad+592];
	fma.rn.f64 	%fd943, %fd942, %fd39, %fd941;
	ld.const.f64 	%fd944, [const_DofToQuad+600];
	fma.rn.f64 	%fd945, %fd944, %fd40, %fd943;
	ld.const.f64 	%fd946, [const_DofToQuad+608];
	fma.rn.f64 	%fd947, %fd946, %fd41, %fd945;
	ld.const.f64 	%fd101, [const_DofToQuad+616];
	fma.rn.f64 	%fd948, %fd101, %fd42, %fd947;
	ld.const.f64 	%fd102, [const_DofToQuad+624];
	fma.rn.f64 	%fd949, %fd102, %fd43, %fd948;
	ld.const.f64 	%fd103, [const_DofToQuad+632];
	fma.rn.f64 	%fd950, %fd103, %fd44, %fd949;
	ld.const.f64 	%fd951, [const_DofToQuad+640];
	fma.rn.f64 	%fd952, %fd951, %fd45, %fd950;
	ld.const.f64 	%fd953, [const_DofToQuad+648];
	fma.rn.f64 	%fd954, %fd953, %fd46, %fd952;
	ld.const.f64 	%fd955, [const_DofToQuad+656];
	fma.rn.f64 	%fd956, %fd955, %fd47, %fd954;
	ld.const.f64 	%fd957, [const_DofToQuad+664];
	fma.rn.f64 	%fd104, %fd957, %fd48, %fd956;
	mov.f64 	%fd1726, 0d0000000000000000;
	@%p10 bra 	$L__BB313_20;
	ld.global.nc.f64 	%fd1726, [%rd1+48];
$L__BB313_20:
	mul.f64 	%fd1738, %fd104, %fd1726;
	ld.const.f64 	%fd108, [const_DofToQuad+672];
	fma.rn.f64 	%fd959, %fd108, %fd37, 0d0000000000000000;
	ld.const.f64 	%fd109, [const_DofToQuad+680];
	fma.rn.f64 	%fd960, %fd109, %fd38, %fd959;
	ld.const.f64 	%fd961, [const_DofToQuad+688];
	fma.rn.f64 	%fd962, %fd961, %fd39, %fd960;
	ld.const.f64 	%fd963, [const_DofToQuad+696];
	fma.rn.f64 	%fd964, %fd963, %fd40, %fd962;
	ld.const.f64 	%fd965, [const_DofToQuad+704];
	fma.rn.f64 	%fd966, %fd965, %fd41, %fd964;
	ld.const.f64 	%fd110, [const_DofToQuad+712];
	fma.rn.f64 	%fd967, %fd110, %fd42, %fd966;
	ld.const.f64 	%fd111, [const_DofToQuad+720];
	fma.rn.f64 	%fd968, %fd111, %fd43, %fd967;
	ld.const.f64 	%fd112, [const_DofToQuad+728];
	fma.rn.f64 	%fd969, %fd112, %fd44, %fd968;
	ld.const.f64 	%fd970, [const_DofToQuad+736];
	fma.rn.f64 	%fd971, %fd970, %fd45, %fd969;
	ld.const.f64 	%fd972, [const_DofToQuad+744];
	fma.rn.f64 	%fd973, %fd972, %fd46, %fd971;
	ld.const.f64 	%fd974, [const_DofToQuad+752];
	fma.rn.f64 	%fd975, %fd974, %fd47, %fd973;
	ld.const.f64 	%fd976, [const_DofToQuad+760];
	fma.rn.f64 	%fd113, %fd976, %fd48, %fd975;
	mov.f64 	%fd1727, 0d0000000000000000;
	@%p10 bra 	$L__BB313_22;
	ld.global.nc.f64 	%fd1727, [%rd1+56];
$L__BB313_22:
	mul.f64 	%fd1737, %fd113, %fd1727;
	ld.const.f64 	%fd117, [const_DofToQuad+768];
	fma.rn.f64 	%fd978, %fd117, %fd37, 0d0000000000000000;
	ld.const.f64 	%fd118, [const_DofToQuad+776];
	fma.rn.f64 	%fd979, %fd118, %fd38, %fd978;
	ld.const.f64 	%fd119, [const_DofToQuad+784];
	fma.rn.f64 	%fd980, %fd119, %fd39, %fd979;
	ld.const.f64 	%fd120, [const_DofToQuad+792];
	fma.rn.f64 	%fd981, %fd120, %fd40, %fd980;
	ld.const.f64 	%fd121, [const_DofToQuad+800];
	fma.rn.f64 	%fd982, %fd121, %fd41, %fd981;
	ld.const.f64 	%fd122, [const_DofToQuad+808];
	fma.rn.f64 	%fd983, %fd122, %fd42, %fd982;
	ld.const.f64 	%fd123, [const_DofToQuad+816];
	fma.rn.f64 	%fd984, %fd123, %fd43, %fd983;
	ld.const.f64 	%fd124, [const_DofToQuad+824];
	fma.rn.f64 	%fd985, %fd124, %fd44, %fd984;
	ld.const.f64 	%fd125, [const_DofToQuad+832];
	fma.rn.f64 	%fd986, %fd125, %fd45, %fd985;
	ld.const.f64 	%fd126, [const_DofToQuad+840];
	fma.rn.f64 	%fd987, %fd126, %fd46, %fd986;
	ld.const.f64 	%fd127, [const_DofToQuad+848];
	fma.rn.f64 	%fd988, %fd127, %fd47, %fd987;
	ld.const.f64 	%fd128, [const_DofToQuad+856];
	fma.rn.f64 	%fd129, %fd128, %fd48, %fd988;
	mov.f64 	%fd1728, 0d0000000000000000;
	@%p10 bra 	$L__BB313_24;
	ld.global.nc.f64 	%fd1728, [%rd1+64];
$L__BB313_24:
	mul.f64 	%fd1736, %fd129, %fd1728;
	ld.const.f64 	%fd133, [const_DofToQuad+864];
	fma.rn.f64 	%fd990, %fd133, %fd37, 0d0000000000000000;
	ld.const.f64 	%fd134, [const_DofToQuad+872];
	fma.rn.f64 	%fd991, %fd134, %fd38, %fd990;
	ld.const.f64 	%fd135, [const_DofToQuad+880];
	fma.rn.f64 	%fd992, %fd135, %fd39, %fd991;
	ld.const.f64 	%fd136, [const_DofToQuad+888];
	fma.rn.f64 	%fd993, %fd136, %fd40, %fd992;
	ld.const.f64 	%fd137, [const_DofToQuad+896];
	fma.rn.f64 	%fd994, %fd137, %fd41, %fd993;
	ld.const.f64 	%fd138, [const_DofToQuad+904];
	fma.rn.f64 	%fd995, %fd138, %fd42, %fd994;
	ld.const.f64 	%fd139, [const_DofToQuad+912];
	fma.rn.f64 	%fd996, %fd139, %fd43, %fd995;
	ld.const.f64 	%fd140, [const_DofToQuad+920];
	fma.rn.f64 	%fd997, %fd140, %fd44, %fd996;
	ld.const.f64 	%fd141, [const_DofToQuad+928];
	fma.rn.f64 	%fd998, %fd141, %fd45, %fd997;
	ld.const.f64 	%fd142, [const_DofToQuad+936];
	fma.rn.f64 	%fd999, %fd142, %fd46, %fd998;
	ld.const.f64 	%fd143, [const_DofToQuad+944];
	fma.rn.f64 	%fd1000, %fd143, %fd47, %fd999;
	ld.const.f64 	%fd144, [const_DofToQuad+952];
	fma.rn.f64 	%fd145, %fd144, %fd48, %fd1000;
	mov.f64 	%fd1729, 0d0000000000000000;
	@%p10 bra 	$L__BB313_26;
	ld.global.nc.f64 	%fd1729, [%rd1+72];
$L__BB313_26:
	mul.f64 	%fd1735, %fd145, %fd1729;
	ld.const.f64 	%fd149, [const_DofToQuad+960];
	fma.rn.f64 	%fd1002, %fd149, %fd37, 0d0000000000000000;
	ld.const.f64 	%fd150, [const_DofToQuad+968];
	fma.rn.f64 	%fd1003, %fd150, %fd38, %fd1002;
	ld.const.f64 	%fd151, [const_DofToQuad+976];
	fma.rn.f64 	%fd1004, %fd151, %fd39, %fd1003;
	ld.const.f64 	%fd152, [const_DofToQuad+984];
	fma.rn.f64 	%fd1005, %fd152, %fd40, %fd1004;
	ld.const.f64 	%fd153, [const_DofToQuad+992];
	fma.rn.f64 	%fd1006, %fd153, %fd41, %fd1005;
	ld.const.f64 	%fd154, [const_DofToQuad+1000];
	fma.rn.f64 	%fd1007, %fd154, %fd42, %fd1006;
	ld.const.f64 	%fd155, [const_DofToQuad+1008];
	fma.rn.f64 	%fd1008, %fd155, %fd43, %fd1007;
	ld.const.f64 	%fd156, [const_DofToQuad+1016];
	fma.rn.f64 	%fd1009, %fd156, %fd44, %fd1008;
	ld.const.f64 	%fd157, [const_DofToQuad+1024];
	fma.rn.f64 	%fd1010, %fd157, %fd45, %fd1009;
	ld.const.f64 	%fd158, [const_DofToQuad+1032];
	fma.rn.f64 	%fd1011, %fd158, %fd46, %fd1010;
	ld.const.f64 	%fd159, [const_DofToQuad+1040];
	fma.rn.f64 	%fd1012, %fd159, %fd47, %fd1011;
	ld.const.f64 	%fd160, [const_DofToQuad+1048];
	fma.rn.f64 	%fd161, %fd160, %fd48, %fd1012;
	mov.f64 	%fd1730, 0d0000000000000000;
	@%p10 bra 	$L__BB313_28;
	ld.global.nc.f64 	%fd1730, [%rd1+80];
$L__BB313_28:
	mul.f64 	%fd1734, %fd161, %fd1730;
	ld.const.f64 	%fd165, [const_DofToQuad+1056];
	fma.rn.f64 	%fd1014, %fd165, %fd37, 0d0000000000000000;
	ld.const.f64 	%fd166, [const_DofToQuad+1064];
	fma.rn.f64 	%fd1015, %fd166, %fd38, %fd1014;
	ld.const.f64 	%fd167, [const_DofToQuad+1072];
	fma.rn.f64 	%fd1016, %fd167, %fd39, %fd1015;
	ld.const.f64 	%fd168, [const_DofToQuad+1080];
	fma.rn.f64 	%fd1017, %fd168, %fd40, %fd1016;
	ld.const.f64 	%fd169, [const_DofToQuad+1088];
	fma.rn.f64 	%fd1018, %fd169, %fd41, %fd1017;
	ld.const.f64 	%fd170, [const_DofToQuad+1096];
	fma.rn.f64 	%fd1019, %fd170, %fd42, %fd1018;
	ld.const.f64 	%fd171, [const_DofToQuad+1104];
	fma.rn.f64 	%fd1020, %fd171, %fd43, %fd1019;
	ld.const.f64 	%fd172, [const_DofToQuad+1112];
	fma.rn.f64 	%fd1021, %fd172, %fd44, %fd1020;
	ld.const.f64 	%fd173, [const_DofToQuad+1120];
	fma.rn.f64 	%fd1022, %fd173, %fd45, %fd1021;
	ld.const.f64 	%fd174, [const_DofToQuad+1128];
	fma.rn.f64 	%fd1023, %fd174, %fd46, %fd1022;
	ld.const.f64 	%fd175, [const_DofToQuad+1136];
	fma.rn.f64 	%fd1024, %fd175, %fd47, %fd1023;
	ld.const.f64 	%fd176, [const_DofToQuad+1144];
	fma.rn.f64 	%fd177, %fd176, %fd48, %fd1024;
	mov.f64 	%fd1731, 0d0000000000000000;
	@%p10 bra 	$L__BB313_30;
	ld.global.nc.f64 	%fd1731, [%rd1+88];
$L__BB313_30:
	mul.f64 	%fd1733, %fd177, %fd1731;
	ld.const.f64 	%fd181, [const_DofToQuad+1152];
	fma.rn.f64 	%fd1026, %fd181, %fd37, 0d0000000000000000;
	ld.const.f64 	%fd182, [const_DofToQuad+1160];
	fma.rn.f64 	%fd1027, %fd182, %fd38, %fd1026;
	ld.const.f64 	%fd183, [const_DofToQuad+1168];
	fma.rn.f64 	%fd1028, %fd183, %fd39, %fd1027;
	ld.const.f64 	%fd184, [const_DofToQuad+1176];
	fma.rn.f64 	%fd1029, %fd184, %fd40, %fd1028;
	ld.const.f64 	%fd185, [const_DofToQuad+1184];
	fma.rn.f64 	%fd1030, %fd185, %fd41, %fd1029;
	ld.const.f64 	%fd186, [const_DofToQuad+1192];
	fma.rn.f64 	%fd1031, %fd186, %fd42, %fd1030;
	ld.const.f64 	%fd187, [const_DofToQuad+1200];
	fma.rn.f64 	%fd1032, %fd187, %fd43, %fd1031;
	ld.const.f64 	%fd188, [const_DofToQuad+1208];
	fma.rn.f64 	%fd1033, %fd188, %fd44, %fd1032;
	ld.const.f64 	%fd189, [const_DofToQuad+1216];
	fma.rn.f64 	%fd1034, %fd189, %fd45, %fd1033;
	ld.const.f64 	%fd190, [const_DofToQuad+1224];
	fma.rn.f64 	%fd1035, %fd190, %fd46, %fd1034;
	ld.const.f64 	%fd191, [const_DofToQuad+1232];
	fma.rn.f64 	%fd1036, %fd191, %fd47, %fd1035;
	ld.const.f64 	%fd192, [const_DofToQuad+1240];
	fma.rn.f64 	%fd193, %fd192, %fd48, %fd1036;
	mov.f64 	%fd1732, 0d0000000000000000;
	@%p10 bra 	$L__BB313_32;
	ld.global.nc.f64 	%fd1732, [%rd1+96];
$L__BB313_32:
	setp.gt.u32 	%p17, %r1, 155;
	mul.f64 	%fd1037, %fd193, %fd1732;
	ld.const.f64 	%fd1038, [const_DofToQuad];
	fma.rn.f64 	%fd1039, %fd1038, %fd1744, 0d0000000000000000;
	ld.const.f64 	%fd1040, [const_DofToQuad+96];
	fma.rn.f64 	%fd1041, %fd1040, %fd1743, %fd1039;
	ld.const.f64 	%fd1042, [const_DofToQuad+192];
	fma.rn.f64 	%fd1043, %fd1042, %fd1742, %fd1041;
	ld.const.f64 	%fd1044, [const_DofToQuad+288];
	fma.rn.f64 	%fd1045, %fd1044, %fd1741, %fd1043;
	ld.const.f64 	%fd1046, [const_DofToQuad+384];
	fma.rn.f64 	%fd1047, %fd1046, %fd1740, %fd1045;
	ld.const.f64 	%fd1048, [const_DofToQuad+480];
	fma.rn.f64 	%fd1049, %fd1048, %fd1739, %fd1047;
	fma.rn.f64 	%fd1050, %fd99, %fd1738, %fd1049;
	fma.rn.f64 	%fd1051, %fd108, %fd1737, %fd1050;
	fma.rn.f64 	%fd1052, %fd117, %fd1736, %fd1051;
	fma.rn.f64 	%fd1053, %fd133, %fd1735, %fd1052;
	fma.rn.f64 	%fd1054, %fd149, %fd1734, %fd1053;
	fma.rn.f64 	%fd1055, %fd165, %fd1733, %fd1054;
	fma.rn.f64 	%fd1056, %fd181, %fd1037, %fd1055;
	st.shared.f64 	[%r9], %fd1056;
	ld.const.f64 	%fd1057, [const_DofToQuad+8];
	fma.rn.f64 	%fd1058, %fd1057, %fd1744, 0d0000000000000000;
	fma.rn.f64 	%fd1059, %fd53, %fd1743, %fd1058;
	fma.rn.f64 	%fd1060, %fd63, %fd1742, %fd1059;
	fma.rn.f64 	%fd1061, %fd72, %fd1741, %fd1060;
	fma.rn.f64 	%fd1062, %fd81, %fd1740, %fd1061;
	fma.rn.f64 	%fd1063, %fd90, %fd1739, %fd1062;
	fma.rn.f64 	%fd1064, %fd100, %fd1738, %fd1063;
	fma.rn.f64 	%fd1065, %fd109, %fd1737, %fd1064;
	fma.rn.f64 	%fd1066, %fd118, %fd1736, %fd1065;
	fma.rn.f64 	%fd1067, %fd134, %fd1735, %fd1066;
	fma.rn.f64 	%fd1068, %fd150, %fd1734, %fd1067;
	fma.rn.f64 	%fd1069, %fd166, %fd1733, %fd1068;
	fma.rn.f64 	%fd1070, %fd182, %fd1037, %fd1069;
	st.shared.f64 	[%r9+8], %fd1070;
	ld.const.f64 	%fd1071, [const_DofToQuad+16];
	fma.rn.f64 	%fd1072, %fd1071, %fd1744, 0d0000000000000000;
	fma.rn.f64 	%fd1073, %fd54, %fd1743, %fd1072;
	ld.const.f64 	%fd1074, [const_DofToQuad+208];
	fma.rn.f64 	%fd1075, %fd1074, %fd1742, %fd1073;
	ld.const.f64 	%fd1076, [const_DofToQuad+304];
	fma.rn.f64 	%fd1077, %fd1076, %fd1741, %fd1075;
	ld.const.f64 	%fd1078, [const_DofToQuad+400];
	fma.rn.f64 	%fd1079, %fd1078, %fd1740, %fd1077;
	ld.const.f64 	%fd1080, [const_DofToQuad+496];
	fma.rn.f64 	%fd1081, %fd1080, %fd1739, %fd1079;
	ld.const.f64 	%fd1082, [const_DofToQuad+592];
	fma.rn.f64 	%fd1083, %fd1082, %fd1738, %fd1081;
	ld.const.f64 	%fd1084, [const_DofToQuad+688];
	fma.rn.f64 	%fd1085, %fd1084, %fd1737, %fd1083;
	fma.rn.f64 	%fd1086, %fd119, %fd1736, %fd1085;
	fma.rn.f64 	%fd1087, %fd135, %fd1735, %fd1086;
	fma.rn.f64 	%fd1088, %fd151, %fd1734, %fd1087;
	fma.rn.f64 	%fd1089, %fd167, %fd1733, %fd1088;
	fma.rn.f64 	%fd1090, %fd183, %fd1037, %fd1089;
	st.shared.f64 	[%r9+16], %fd1090;
	ld.const.f64 	%fd1091, [const_DofToQuad+24];
	fma.rn.f64 	%fd1092, %fd1091, %fd1744, 0d0000000000000000;
	ld.const.f64 	%fd1093, [const_DofToQuad+120];
	fma.rn.f64 	%fd1094, %fd1093, %fd1743, %fd1092;
	ld.const.f64 	%fd1095, [const_DofToQuad+216];
	fma.rn.f64 	%fd1096, %fd1095, %fd1742, %fd1094;
	ld.const.f64 	%fd1097, [const_DofToQuad+312];
	fma.rn.f64 	%fd1098, %fd1097, %fd1741, %fd1096;
	ld.const.f64 	%fd1099, [const_DofToQuad+408];
	fma.rn.f64 	%fd1100, %fd1099, %fd1740, %fd1098;
	ld.const.f64 	%fd1101, [const_DofToQuad+504];
	fma.rn.f64 	%fd1102, %fd1101, %fd1739, %fd1100;
	ld.const.f64 	%fd1103, [const_DofToQuad+600];
	fma.rn.f64 	%fd1104, %fd1103, %fd1738, %fd1102;
	ld.const.f64 	%fd1105, [const_DofToQuad+696];
	fma.rn.f64 	%fd1106, %fd1105, %fd1737, %fd1104;
	fma.rn.f64 	%fd1107, %fd120, %fd1736, %fd1106;
	fma.rn.f64 	%fd1108, %fd136, %fd1735, %fd1107;
	fma.rn.f64 	%fd1109, %fd152, %fd1734, %fd1108;
	fma.rn.f64 	%fd1110, %fd168, %fd1733, %fd1109;
	fma.rn.f64 	%fd1111, %fd184, %fd1037, %fd1110;
	st.shared.f64 	[%r9+24], %fd1111;
	ld.const.f64 	%fd1112, [const_DofToQuad+32];
	fma.rn.f64 	%fd1113, %fd1112, %fd1744, 0d0000000000000000;
	ld.const.f64 	%fd1114, [const_DofToQuad+128];
	fma.rn.f64 	%fd1115, %fd1114, %fd1743, %fd1113;
	ld.const.f64 	%fd1116, [const_DofToQuad+224];
	fma.rn.f64 	%fd1117, %fd1116, %fd1742, %fd1115;
	ld.const.f64 	%fd1118, [const_DofToQuad+320];
	fma.rn.f64 	%fd1119, %fd1118, %fd1741, %fd1117;
	ld.const.f64 	%fd1120, [const_DofToQuad+416];
	fma.rn.f64 	%fd1121, %fd1120, %fd1740, %fd1119;
	ld.const.f64 	%fd1122, [const_DofToQuad+512];
	fma.rn.f64 	%fd1123, %fd1122, %fd1739, %fd1121;
	ld.const.f64 	%fd1124, [const_DofToQuad+608];
	fma.rn.f64 	%fd1125, %fd1124, %fd1738, %fd1123;
	ld.const.f64 	%fd1126, [const_DofToQuad+704];
	fma.rn.f64 	%fd1127, %fd1126, %fd1737, %fd1125;
	fma.rn.f64 	%fd1128, %fd121, %fd1736, %fd1127;
	fma.rn.f64 	%fd1129, %fd137, %fd1735, %fd1128;
	fma.rn.f64 	%fd1130, %fd153, %fd1734, %fd1129;
	fma.rn.f64 	%fd1131, %fd169, %fd1733, %fd1130;
	fma.rn.f64 	%fd1132, %fd185, %fd1037, %fd1131;
	st.shared.f64 	[%r9+32], %fd1132;
	ld.const.f64 	%fd1133, [const_DofToQuad+40];
	fma.rn.f64 	%fd1134, %fd1133, %fd1744, 0d0000000000000000;
	fma.rn.f64 	%fd1135, %fd55, %fd1743, %fd1134;
	fma.rn.f64 	%fd1136, %fd64, %fd1742, %fd1135;
	fma.rn.f64 	%fd1137, %fd73, %fd1741, %fd1136;
	fma.rn.f64 	%fd1138, %fd82, %fd1740, %fd1137;
	fma.rn.f64 	%fd1139, %fd91, %fd1739, %fd1138;
	fma.rn.f64 	%fd1140, %fd101, %fd1738, %fd1139;
	fma.rn.f64 	%fd1141, %fd110, %fd1737, %fd1140;
	fma.rn.f64 	%fd1142, %fd122, %fd1736, %fd1141;
	fma.rn.f64 	%fd1143, %fd138, %fd1735, %fd1142;
	fma.rn.f64 	%fd1144, %fd154, %fd1734, %fd1143;
	fma.rn.f64 	%fd1145, %fd170, %fd1733, %fd1144;
	fma.rn.f64 	%fd1146, %fd186, %fd1037, %fd1145;
	st.shared.f64 	[%r9+40], %fd1146;
	ld.const.f64 	%fd1147, [const_DofToQuad+48];
	fma.rn.f64 	%fd1148, %fd1147, %fd1744, 0d0000000000000000;
	fma.rn.f64 	%fd1149, %fd56, %fd1743, %fd1148;
	fma.rn.f64 	%fd1150, %fd65, %fd1742, %fd1149;
	fma.rn.f64 	%fd1151, %fd74, %fd1741, %fd1150;
	fma.rn.f64 	%fd1152, %fd83, %fd1740, %fd1151;
	fma.rn.f64 	%fd1153, %fd92, %fd1739, %fd1152;
	fma.rn.f64 	%fd1154, %fd102, %fd1738, %fd1153;
	fma.rn.f64 	%fd1155, %fd111, %fd1737, %fd1154;
	fma.rn.f64 	%fd1156, %fd123, %fd1736, %fd1155;
	fma.rn.f64 	%fd1157, %fd139, %fd1735, %fd1156;
	fma.rn.f64 	%fd1158, %fd155, %fd1734, %fd1157;
	fma.rn.f64 	%fd1159, %fd171, %fd1733, %fd1158;
	fma.rn.f64 	%fd1160, %fd187, %fd1037, %fd1159;
	st.shared.f64 	[%r9+48], %fd1160;
	ld.const.f64 	%fd1161, [const_DofToQuad+56];
	fma.rn.f64 	%fd1162, %fd1161, %fd1744, 0d0000000000000000;
	fma.rn.f64 	%fd1163, %fd57, %fd1743, %fd1162;
	fma.rn.f64 	%fd1164, %fd66, %fd1742, %fd1163;
	fma.rn.f64 	%fd1165, %fd75, %fd1741, %fd1164;
	fma.rn.f64 	%fd1166, %fd84, %fd1740, %fd1165;
	fma.rn.f64 	%fd1167, %fd93, %fd1739, %fd1166;
	fma.rn.f64 	%fd1168, %fd103, %fd1738, %fd1167;
	fma.rn.f64 	%fd1169, %fd112, %fd1737, %fd1168;
	fma.rn.f64 	%fd1170, %fd124, %fd1736, %fd1169;
	fma.rn.f64 	%fd1171, %fd140, %fd1735, %fd1170;
	fma.rn.f64 	%fd1172, %fd156, %fd1734, %fd1171;
	fma.rn.f64 	%fd1173, %fd172, %fd1733, %fd1172;
	fma.rn.f64 	%fd1174, %fd188, %fd1037, %fd1173;
	st.shared.f64 	[%r9+56], %fd1174;
	ld.const.f64 	%fd1175, [const_DofToQuad+64];
	fma.rn.f64 	%fd1176, %fd1175, %fd1744, 0d0000000000000000;
	fma.rn.f64 	%fd1177, %fd58, %fd1743, %fd1176;
	fma.rn.f64 	%fd1178, %fd67, %fd1742, %fd1177;
	fma.rn.f64 	%fd1179, %fd76, %fd1741, %fd1178;
	fma.rn.f64 	%fd1180, %fd85, %fd1740, %fd1179;
	fma.rn.f64 	%fd1181, %fd94, %fd1739, %fd1180;
	ld.const.f64 	%fd1182, [const_DofToQuad+640];
	fma.rn.f64 	%fd1183, %fd1182, %fd1738, %fd1181;
	ld.const.f64 	%fd1184, [const_DofToQuad+736];
	fma.rn.f64 	%fd1185, %fd1184, %fd1737, %fd1183;
	fma.rn.f64 	%fd1186, %fd125, %fd1736, %fd1185;
	fma.rn.f64 	%fd1187, %fd141, %fd1735, %fd1186;
	fma.rn.f64 	%fd1188, %fd157, %fd1734, %fd1187;
	fma.rn.f64 	%fd1189, %fd173, %fd1733, %fd1188;
	fma.rn.f64 	%fd1190, %fd189, %fd1037, %fd1189;
	st.shared.f64 	[%r9+64], %fd1190;
	ld.const.f64 	%fd1191, [const_DofToQuad+72];
	fma.rn.f64 	%fd1192, %fd1191, %fd1744, 0d0000000000000000;
	ld.const.f64 	%fd1193, [const_DofToQuad+168];
	fma.rn.f64 	%fd1194, %fd1193, %fd1743, %fd1192;
	ld.const.f64 	%fd1195, [const_DofToQuad+264];
	fma.rn.f64 	%fd1196, %fd1195, %fd1742, %fd1194;
	ld.const.f64 	%fd1197, [const_DofToQuad+360];
	fma.rn.f64 	%fd1198, %fd1197, %fd1741, %fd1196;
	ld.const.f64 	%fd1199, [const_DofToQuad+456];
	fma.rn.f64 	%fd1200, %fd1199, %fd1740, %fd1198;
	ld.const.f64 	%fd1201, [const_DofToQuad+552];
	fma.rn.f64 	%fd1202, %fd1201, %fd1739, %fd1200;
	ld.const.f64 	%fd1203, [const_DofToQuad+648];
	fma.rn.f64 	%fd1204, %fd1203, %fd1738, %fd1202;
	ld.const.f64 	%fd1205, [const_DofToQuad+744];
	fma.rn.f64 	%fd1206, %fd1205, %fd1737, %fd1204;
	fma.rn.f64 	%fd1207, %fd126, %fd1736, %fd1206;
	fma.rn.f64 	%fd1208, %fd142, %fd1735, %fd1207;
	fma.rn.f64 	%fd1209, %fd158, %fd1734, %fd1208;
	fma.rn.f64 	%fd1210, %fd174, %fd1733, %fd1209;
	fma.rn.f64 	%fd1211, %fd190, %fd1037, %fd1210;
	st.shared.f64 	[%r9+72], %fd1211;
	ld.const.f64 	%fd1212, [const_DofToQuad+80];
	fma.rn.f64 	%fd1213, %fd1212, %fd1744, 0d0000000000000000;
	ld.const.f64 	%fd1214, [const_DofToQuad+176];
	fma.rn.f64 	%fd1215, %fd1214, %fd1743, %fd1213;
	ld.const.f64 	%fd1216, [const_DofToQuad+272];
	fma.rn.f64 	%fd1217, %fd1216, %fd1742, %fd1215;
	ld.const.f64 	%fd1218, [const_DofToQuad+368];
	fma.rn.f64 	%fd1219, %fd1218, %fd1741, %fd1217;
	ld.const.f64 	%fd1220, [const_DofToQuad+464];
	fma.rn.f64 	%fd1221, %fd1220, %fd1740, %fd1219;
	ld.const.f64 	%fd1222, [const_DofToQuad+560];
	fma.rn.f64 	%fd1223, %fd1222, %fd1739, %fd1221;
	ld.const.f64 	%fd1224, [const_DofToQuad+656];
	fma.rn.f64 	%fd1225, %fd1224, %fd1738, %fd1223;
	ld.const.f64 	%fd1226, [const_DofToQuad+752];
	fma.rn.f64 	%fd1227, %fd1226, %fd1737, %fd1225;
	fma.rn.f64 	%fd1228, %fd127, %fd1736, %fd1227;
	fma.rn.f64 	%fd1229, %fd143, %fd1735, %fd1228;
	fma.rn.f64 	%fd1230, %fd159, %fd1734, %fd1229;
	fma.rn.f64 	%fd1231, %fd175, %fd1733, %fd1230;
	fma.rn.f64 	%fd1232, %fd191, %fd1037, %fd1231;
	st.shared.f64 	[%r9+80], %fd1232;
	ld.const.f64 	%fd1233, [const_DofToQuad+88];
	fma.rn.f64 	%fd1234, %fd1233, %fd1744, 0d0000000000000000;
	ld.const.f64 	%fd1235, [const_DofToQuad+184];
	fma.rn.f64 	%fd1236, %fd1235, %fd1743, %fd1234;
	ld.const.f64 	%fd1237, [const_DofToQuad+280];
	fma.rn.f64 	%fd1238, %fd1237, %fd1742, %fd1236;
	ld.const.f64 	%fd1239, [const_DofToQuad+376];
	fma.rn.f64 	%fd1240, %fd1239, %fd1741, %fd1238;
	ld.const.f64 	%fd1241, [const_DofToQuad+472];
	fma.rn.f64 	%fd1242, %fd1241, %fd1740, %fd1240;
	ld.const.f64 	%fd1243, [const_DofToQuad+568];
	fma.rn.f64 	%fd1244, %fd1243, %fd1739, %fd1242;
	ld.const.f64 	%fd1245, [const_DofToQuad+664];
	fma.rn.f64 	%fd1246, %fd1245, %fd1738, %fd1244;
	ld.const.f64 	%fd1247, [const_DofToQuad+760];
	fma.rn.f64 	%fd1248, %fd1247, %fd1737, %fd1246;
	fma.rn.f64 	%fd1249, %fd128, %fd1736, %fd1248;
	fma.rn.f64 	%fd1250, %fd144, %fd1735, %fd1249;
	fma.rn.f64 	%fd1251, %fd160, %fd1734, %fd1250;
	fma.rn.f64 	%fd1252, %fd176, %fd1733, %fd1251;
	fma.rn.f64 	%fd1253, %fd192, %fd1037, %fd1252;
	st.shared.f64 	[%r9+88], %fd1253;
	bar.sync 	0;
	@%p17 bra 	$L__BB313_34;
	ld.shared.f64 	%fd1254, [%r8];
	ld.shared.f64 	%fd1255, [%r8+104];
	ld.shared.f64 	%fd1256, [%r8+208];
	ld.shared.f64 	%fd1257, [%r8+312];
	ld.shared.f64 	%fd1258, [%r8+416];
	ld.shared.f64 	%fd1259, [%r8+520];
	ld.shared.f64 	%fd1260, [%r8+624];
	ld.shared.f64 	%fd1261, [%r8+728];
	ld.shared.f64 	%fd1262, [%r8+832];
	ld.shared.f64 	%fd1263, [%r8+936];
	ld.shared.f64 	%fd1264, [%r8+1040];
	ld.shared.f64 	%fd1265, [%r8+1144];
	ld.shared.f64 	%fd1266, [%r8+1248];
	ld.const.f64 	%fd1267, [const_DofToQuad];
	fma.rn.f64 	%fd1268, %fd1267, %fd1254, 0d0000000000000000;
	ld.const.f64 	%fd1269, [const_DofToQuad+96];
	fma.rn.f64 	%fd1270, %fd1269, %fd1255, %fd1268;
	ld.const.f64 	%fd1271, [const_DofToQuad+192];
	fma.rn.f64 	%fd1272, %fd1271, %fd1256, %fd1270;
	ld.const.f64 	%fd1273, [const_DofToQuad+288];
	fma.rn.f64 	%fd1274, %fd1273, %fd1257, %fd1272;
	ld.const.f64 	%fd1275, [const_DofToQuad+384];
	fma.rn.f64 	%fd1276, %fd1275, %fd1258, %fd1274;
	ld.const.f64 	%fd1277, [const_DofToQuad+480];
	fma.rn.f64 	%fd1278, %fd1277, %fd1259, %fd1276;
	fma.rn.f64 	%fd1279, %fd99, %fd1260, %fd1278;
	fma.rn.f64 	%fd1280, %fd108, %fd1261, %fd1279;
	fma.rn.f64 	%fd1281, %fd117, %fd1262, %fd1280;
	fma.rn.f64 	%fd1282, %fd133, %fd1263, %fd1281;
	fma.rn.f64 	%fd1283, %fd149, %fd1264, %fd1282;
	fma.rn.f64 	%fd1284, %fd165, %fd1265, %fd1283;
	fma.rn.f64 	%fd1285, %fd181, %fd1266, %fd1284;
	st.shared.f64 	[%r8], %fd1285;
	ld.const.f64 	%fd1286, [const_DofToQuad+8];
	fma.rn.f64 	%fd1287, %fd1286, %fd1254, 0d0000000000000000;
	fma.rn.f64 	%fd1288, %fd53, %fd1255, %fd1287;
	fma.rn.f64 	%fd1289, %fd63, %fd1256, %fd1288;
	fma.rn.f64 	%fd1290, %fd72, %fd1257, %fd1289;
	fma.rn.f64 	%fd1291, %fd81, %fd1258, %fd1290;
	ld.const.f64 	%fd1292, [const_DofToQuad+488];
	fma.rn.f64 	%fd1293, %fd1292, %fd1259, %fd1291;
	fma.rn.f64 	%fd1294, %fd100, %fd1260, %fd1293;
	ld.const.f64 	%fd1295, [const_DofToQuad+680];
	fma.rn.f64 	%fd1296, %fd1295, %fd1261, %fd1294;
	fma.rn.f64 	%fd1297, %fd118, %fd1262, %fd1296;
	fma.rn.f64 	%fd1298, %fd134, %fd1263, %fd1297;
	fma.rn.f64 	%fd1299, %fd150, %fd1264, %fd1298;
	fma.rn.f64 	%fd1300, %fd166, %fd1265, %fd1299;
	fma.rn.f64 	%fd1301, %fd182, %fd1266, %fd1300;
	st.shared.f64 	[%r8+104], %fd1301;
	ld.const.f64 	%fd1302, [const_DofToQuad+16];
	fma.rn.f64 	%fd1303, %fd1302, %fd1254, 0d0000000000000000;
	fma.rn.f64 	%fd1304, %fd54, %fd1255, %fd1303;
	ld.const.f64 	%fd1305, [const_DofToQuad+208];
	fma.rn.f64 	%fd1306, %fd1305, %fd1256, %fd1304;
	ld.const.f64 	%fd1307, [const_DofToQuad+304];
	fma.rn.f64 	%fd1308, %fd1307, %fd1257, %fd1306;
	ld.const.f64 	%fd1309, [const_DofToQuad+400];
	fma.rn.f64 	%fd1310, %fd1309, %fd1258, %fd1308;
	ld.const.f64 	%fd1311, [const_DofToQuad+496];
	fma.rn.f64 	%fd1312, %fd1311, %fd1259, %fd1310;
	ld.const.f64 	%fd1313, [const_DofToQuad+592];
	fma.rn.f64 	%fd1314, %fd1313, %fd1260, %fd1312;
	ld.const.f64 	%fd1315, [const_DofToQuad+688];
	fma.rn.f64 	%fd1316, %fd1315, %fd1261, %fd1314;
	fma.rn.f64 	%fd1317, %fd119, %fd1262, %fd1316;
	fma.rn.f64 	%fd1318, %fd135, %fd1263, %fd1317;
	fma.rn.f64 	%fd1319, %fd151, %fd1264, %fd1318;
	fma.rn.f64 	%fd1320, %fd167, %fd1265, %fd1319;
	fma.rn.f64 	%fd1321, %fd183, %fd1266, %fd1320;
	st.shared.f64 	[%r8+208], %fd1321;
	ld.const.f64 	%fd1322, [const_DofToQuad+24];
	fma.rn.f64 	%fd1323, %fd1322, %fd1254, 0d0000000000000000;
	ld.const.f64 	%fd1324, [const_DofToQuad+120];
	fma.rn.f64 	%fd1325, %fd1324, %fd1255, %fd1323;
	ld.const.f64 	%fd1326, [const_DofToQuad+216];
	fma.rn.f64 	%fd1327, %fd1326, %fd1256, %fd1325;
	ld.const.f64 	%fd1328, [const_DofToQuad+312];
	fma.rn.f64 	%fd1329, %fd1328, %fd1257, %fd1327;
	ld.const.f64 	%fd1330, [const_DofToQuad+408];
	fma.rn.f64 	%fd1331, %fd1330, %fd1258, %fd1329;
	ld.const.f64 	%fd1332, [const_DofToQuad+504];
	fma.rn.f64 	%fd1333, %fd1332, %fd1259, %fd1331;
	ld.const.f64 	%fd1334, [const_DofToQuad+600];
	fma.rn.f64 	%fd1335, %fd1334, %fd1260, %fd1333;
	ld.const.f64 	%fd1336, [const_DofToQuad+696];
	fma.rn.f64 	%fd1337, %fd1336, %fd1261, %fd1335;
	fma.rn.f64 	%fd1338, %fd120, %fd1262, %fd1337;
	fma.rn.f64 	%fd1339, %fd136, %fd1263, %fd1338;
	fma.rn.f64 	%fd1340, %fd152, %fd1264, %fd1339;
	fma.rn.f64 	%fd1341, %fd168, %fd1265, %fd1340;
	fma.rn.f64 	%fd1342, %fd184, %fd1266, %fd1341;
	st.shared.f64 	[%r8+312], %fd1342;
	ld.const.f64 	%fd1343, [const_DofToQuad+32];
	fma.rn.f64 	%fd1344, %fd1343, %fd1254, 0d0000000000000000;
	ld.const.f64 	%fd1345, [const_DofToQuad+128];
	fma.rn.f64 	%fd1346, %fd1345, %fd1255, %fd1344;
	ld.const.f64 	%fd1347, [const_DofToQuad+224];
	fma.rn.f64 	%fd1348, %fd1347, %fd1256, %fd1346;
	ld.const.f64 	%fd1349, [const_DofToQuad+320];
	fma.rn.f64 	%fd1350, %fd1349, %fd1257, %fd1348;
	ld.const.f64 	%fd1351, [const_DofToQuad+416];
	fma.rn.f64 	%fd1352, %fd1351, %fd1258, %fd1350;
	ld.const.f64 	%fd1353, [const_DofToQuad+512];
	fma.rn.f64 	%fd1354, %fd1353, %fd1259, %fd1352;
	ld.const.f64 	%fd1355, [const_DofToQuad+608];
	fma.rn.f64 	%fd1356, %fd1355, %fd1260, %fd1354;
	ld.const.f64 	%fd1357, [const_DofToQuad+704];
	fma.rn.f64 	%fd1358, %fd1357, %fd1261, %fd1356;
	fma.rn.f64 	%fd1359, %fd121, %fd1262, %fd1358;
	fma.rn.f64 	%fd1360, %fd137, %fd1263, %fd1359;
	fma.rn.f64 	%fd1361, %fd153, %fd1264, %fd1360;
	fma.rn.f64 	%fd1362, %fd169, %fd1265, %fd1361;
	fma.rn.f64 	%fd1363, %fd185, %fd1266, %fd1362;
	st.shared.f64 	[%r8+416], %fd1363;
	ld.const.f64 	%fd1364, [const_DofToQuad+40];
	fma.rn.f64 	%fd1365, %fd1364, %fd1254, 0d0000000000000000;
	fma.rn.f64 	%fd1366, %fd55, %fd1255, %fd1365;
	fma.rn.f64 	%fd1367, %fd64, %fd1256, %fd1366;
	fma.rn.f64 	%fd1368, %fd73, %fd1257, %fd1367;
	fma.rn.f64 	%fd1369, %fd82, %fd1258, %fd1368;
	fma.rn.f64 	%fd1370, %fd91, %fd1259, %fd1369;
	fma.rn.f64 	%fd1371, %fd101, %fd1260, %fd1370;
	fma.rn.f64 	%fd1372, %fd110, %fd1261, %fd1371;
	fma.rn.f64 	%fd1373, %fd122, %fd1262, %fd1372;
	fma.rn.f64 	%fd1374, %fd138, %fd1263, %fd1373;
	fma.rn.f64 	%fd1375, %fd154, %fd1264, %fd1374;
	fma.rn.f64 	%fd1376, %fd170, %fd1265, %fd1375;
	fma.rn.f64 	%fd1377, %fd186, %fd1266, %fd1376;
	st.shared.f64 	[%r8+520], %fd1377;
	ld.const.f64 	%fd1378, [const_DofToQuad+48];
	fma.rn.f64 	%fd1379, %fd1378, %fd1254, 0d0000000000000000;
	fma.rn.f64 	%fd1380, %fd56, %fd1255, %fd1379;
	fma.rn.f64 	%fd1381, %fd65, %fd1256, %fd1380;
	fma.rn.f64 	%fd1382, %fd74, %fd1257, %fd1381;
	fma.rn.f64 	%fd1383, %fd83, %fd1258, %fd1382;
	fma.rn.f64 	%fd1384, %fd92, %fd1259, %fd1383;
	fma.rn.f64 	%fd1385, %fd102, %fd1260, %fd1384;
	fma.rn.f64 	%fd1386, %fd111, %fd1261, %fd1385;
	fma.rn.f64 	%fd1387, %fd123, %fd1262, %fd1386;
	fma.rn.f64 	%fd1388, %fd139, %fd1263, %fd1387;
	fma.rn.f64 	%fd1389, %fd155, %fd1264, %fd1388;
	fma.rn.f64 	%fd1390, %fd171, %fd1265, %fd1389;
	fma.rn.f64 	%fd1391, %fd187, %fd1266, %fd1390;
	st.shared.f64 	[%r8+624], %fd1391;
	ld.const.f64 	%fd1392, [const_DofToQuad+56];
	fma.rn.f64 	%fd1393, %fd1392, %fd1254, 0d0000000000000000;
	fma.rn.f64 	%fd1394, %fd57, %fd1255, %fd1393;
	fma.rn.f64 	%fd1395, %fd66, %fd1256, %fd1394;
	fma.rn.f64 	%fd1396, %fd75, %fd1257, %fd1395;
	fma.rn.f64 	%fd1397, %fd84, %fd1258, %fd1396;
	fma.rn.f64 	%fd1398, %fd93, %fd1259, %fd1397;
	fma.rn.f64 	%fd1399, %fd103, %fd1260, %fd1398;
	fma.rn.f64 	%fd1400, %fd112, %fd1261, %fd1399;
	fma.rn.f64 	%fd1401, %fd124, %fd1262, %fd1400;
	fma.rn.f64 	%fd1402, %fd140, %fd1263, %fd1401;
	fma.rn.f64 	%fd1403, %fd156, %fd1264, %fd1402;
	fma.rn.f64 	%fd1404, %fd172, %fd1265, %fd1403;
	fma.rn.f64 	%fd1405, %fd188, %fd1266, %fd1404;
	st.shared.f64 	[%r8+728], %fd1405;
	ld.const.f64 	%fd1406, [const_DofToQuad+64];
	fma.rn.f64 	%fd1407, %fd1406, %fd1254, 0d0000000000000000;
	fma.rn.f64 	%fd1408, %fd58, %fd1255, %fd1407;
	fma.rn.f64 	%fd1409, %fd67, %fd1256, %fd1408;
	fma.rn.f64 	%fd1410, %fd76, %fd1257, %fd1409;
	ld.const.f64 	%fd1411, [const_DofToQuad+448];
	fma.rn.f64 	%fd1412, %fd1411, %fd1258, %fd1410;
	ld.const.f64 	%fd1413, [const_DofToQuad+544];
	fma.rn.f64 	%fd1414, %fd1413, %fd1259, %fd1412;
	ld.const.f64 	%fd1415, [const_DofToQuad+640];
	fma.rn.f64 	%fd1416, %fd1415, %fd1260, %fd1414;
	ld.const.f64 	%fd1417, [const_DofToQuad+736];
	fma.rn.f64 	%fd1418, %fd1417, %fd1261, %fd1416;
	fma.rn.f64 	%fd1419, %fd125, %fd1262, %fd1418;
	fma.rn.f64 	%fd1420, %fd141, %fd1263, %fd1419;
	fma.rn.f64 	%fd1421, %fd157, %fd1264, %fd1420;
	fma.rn.f64 	%fd1422, %fd173, %fd1265, %fd1421;
	fma.rn.f64 	%fd1423, %fd189, %fd1266, %fd1422;
	st.shared.f64 	[%r8+832], %fd1423;
	ld.const.f64 	%fd1424, [const_DofToQuad+72];
	fma.rn.f64 	%fd1425, %fd1424, %fd1254, 0d0000000000000000;
	ld.const.f64 	%fd1426, [const_DofToQuad+168];
	fma.rn.f64 	%fd1427, %fd1426, %fd1255, %fd1425;
	ld.const.f64 	%fd1428, [const_DofToQuad+264];
	fma.rn.f64 	%fd1429, %fd1428, %fd1256, %fd1427;
	ld.const.f64 	%fd1430, [const_DofToQuad+360];
	fma.rn.f64 	%fd1431, %fd1430, %fd1257, %fd1429;
	ld.const.f64 	%fd1432, [const_DofToQuad+456];
	fma.rn.f64 	%fd1433, %fd1432, %fd1258, %fd1431;
	ld.const.f64 	%fd1434, [const_DofToQuad+552];
	fma.rn.f64 	%fd1435, %fd1434, %fd1259, %fd1433;
	ld.const.f64 	%fd1436, [const_DofToQuad+648];
	fma.rn.f64 	%fd1437, %fd1436, %fd1260, %fd1435;
	ld.const.f64 	%fd1438, [const_DofToQuad+744];
	fma.rn.f64 	%fd1439, %fd1438, %fd1261, %fd1437;
	fma.rn.f64 	%fd1440, %fd126, %fd1262, %fd1439;
	fma.rn.f64 	%fd1441, %fd142, %fd1263, %fd1440;
	fma.rn.f64 	%fd1442, %fd158, %fd1264, %fd1441;
	fma.rn.f64 	%fd1443, %fd174, %fd1265, %fd1442;
	fma.rn.f64 	%fd1444, %fd190, %fd1266, %fd1443;
	st.shared.f64 	[%r8+936], %fd1444;
	ld.const.f64 	%fd1445, [const_DofToQuad+80];
	fma.rn.f64 	%fd1446, %fd1445, %fd1254, 0d0000000000000000;
	ld.const.f64 	%fd1447, [const_DofToQuad+176];
	fma.rn.f64 	%fd1448, %fd1447, %fd1255, %fd1446;
	ld.const.f64 	%fd1449, [const_DofToQuad+272];
	fma.rn.f64 	%fd1450, %fd1449, %fd1256, %fd1448;
	ld.const.f64 	%fd1451, [const_DofToQuad+368];
	fma.rn.f64 	%fd1452, %fd1451, %fd1257, %fd1450;
	ld.const.f64 	%fd1453, [const_DofToQuad+464];
	fma.rn.f64 	%fd1454, %fd1453, %fd1258, %fd1452;
	ld.const.f64 	%fd1455, [const_DofToQuad+560];
	fma.rn.f64 	%fd1456, %fd1455, %fd1259, %fd1454;
	ld.const.f64 	%fd1457, [const_DofToQuad+656];
	fma.rn.f64 	%fd1458, %fd1457, %fd1260, %fd1456;
	ld.const.f64 	%fd1459, [const_DofToQuad+752];
	fma.rn.f64 	%fd1460, %fd1459, %fd1261, %fd1458;
	fma.rn.f64 	%fd1461, %fd127, %fd1262, %fd1460;
	fma.rn.f64 	%fd1462, %fd143, %fd1263, %fd1461;
	fma.rn.f64 	%fd1463, %fd159, %fd1264, %fd1462;
	fma.rn.f64 	%fd1464, %fd175, %fd1265, %fd1463;
	fma.rn.f64 	%fd1465, %fd191, %fd1266, %fd1464;
	st.shared.f64 	[%r8+1040], %fd1465;
	ld.const.f64 	%fd1466, [const_DofToQuad+88];
	fma.rn.f64 	%fd1467, %fd1466, %fd1254, 0d0000000000000000;
	ld.const.f64 	%fd1468, [const_DofToQuad+184];
	fma.rn.f64 	%fd1469, %fd1468, %fd1255, %fd1467;
	ld.const.f64 	%fd1470, [const_DofToQuad+280];
	fma.rn.f64 	%fd1471, %fd1470, %fd1256, %fd1469;
	ld.const.f64 	%fd1472, [const_DofToQuad+376];
	fma.rn.f64 	%fd1473, %fd1472, %fd1257, %fd1471;
	ld.const.f64 	%fd1474, [const_DofToQuad+472];
	fma.rn.f64 	%fd1475, %fd1474, %fd1258, %fd1473;
	ld.const.f64 	%fd1476, [const_DofToQuad+568];
	fma.rn.f64 	%fd1477, %fd1476, %fd1259, %fd1475;
	ld.const.f64 	%fd1478, [const_DofToQuad+664];
	fma.rn.f64 	%fd1479, %fd1478, %fd1260, %fd1477;
	ld.const.f64 	%fd1480, [const_DofToQuad+760];
	fma.rn.f64 	%fd1481, %fd1480, %fd1261, %fd1479;
	fma.rn.f64 	%fd1482, %fd128, %fd1262, %fd1481;
	fma.rn.f64 	%fd1483, %fd144, %fd1263, %fd1482;
	fma.rn.f64 	%fd1484, %fd160, %fd1264, %fd1483;
	fma.rn.f64 	%fd1485, %fd176, %fd1265, %fd1484;
	fma.rn.f64 	%fd1486, %fd192, %fd1266, %fd1485;
	st.shared.f64 	[%r8+1144], %fd1486;
$L__BB313_34:
	setp.gt.u32 	%p18, %r1, 143;
	bar.sync 	0;
	@%p18 bra 	$L__BB313_36;
	ld.shared.f64 	%fd1487, [%r7];
	ld.shared.f64 	%fd1488, [%r7+1352];
	ld.shared.f64 	%fd1489, [%r7+2704];
	ld.shared.f64 	%fd1490, [%r7+4056];
	ld.shared.f64 	%fd1491, [%r7+5408];
	ld.shared.f64 	%fd1492, [%r7+6760];
	ld.shared.f64 	%fd1493, [%r7+8112];
	ld.shared.f64 	%fd1494, [%r7+9464];
	ld.shared.f64 	%fd1495, [%r7+10816];
	ld.shared.f64 	%fd1496, [%r7+12168];
	ld.shared.f64 	%fd1497, [%r7+13520];
	ld.shared.f64 	%fd1498, [%r7+14872];
	ld.shared.f64 	%fd1499, [%r7+16224];
	ld.const.f64 	%fd1500, [const_DofToQuad];
	fma.rn.f64 	%fd1501, %fd1500, %fd1487, 0d0000000000000000;
	ld.const.f64 	%fd1502, [const_DofToQuad+96];
	fma.rn.f64 	%fd1503, %fd1502, %fd1488, %fd1501;
	ld.const.f64 	%fd1504, [const_DofToQuad+192];
	fma.rn.f64 	%fd1505, %fd1504, %fd1489, %fd1503;
	ld.const.f64 	%fd1506, [const_DofToQuad+288];
	fma.rn.f64 	%fd1507, %fd1506, %fd1490, %fd1505;
	ld.const.f64 	%fd1508, [const_DofToQuad+384];
	fma.rn.f64 	%fd1509, %fd1508, %fd1491, %fd1507;
	ld.const.f64 	%fd1510, [const_DofToQuad+480];
	fma.rn.f64 	%fd1511, %fd1510, %fd1492, %fd1509;
	fma.rn.f64 	%fd1512, %fd99, %fd1493, %fd1511;
	fma.rn.f64 	%fd1513, %fd108, %fd1494, %fd1512;
	fma.rn.f64 	%fd1514, %fd117, %fd1495, %fd1513;
	fma.rn.f64 	%fd1515, %fd133, %fd1496, %fd1514;
	fma.rn.f64 	%fd1516, %fd149, %fd1497, %fd1515;
	fma.rn.f64 	%fd1517, %fd165, %fd1498, %fd1516;
	fma.rn.f64 	%fd1744, %fd181, %fd1499, %fd1517;
	ld.const.f64 	%fd1518, [const_DofToQuad+8];
	fma.rn.f64 	%fd1519, %fd1518, %fd1487, 0d0000000000000000;
	fma.rn.f64 	%fd1520, %fd53, %fd1488, %fd1519;
	fma.rn.f64 	%fd1521, %fd63, %fd1489, %fd1520;
	fma.rn.f64 	%fd1522, %fd72, %fd1490, %fd1521;
	fma.rn.f64 	%fd1523, %fd81, %fd1491, %fd1522;
	ld.const.f64 	%fd1524, [const_DofToQuad+488];
	fma.rn.f64 	%fd1525, %fd1524, %fd1492, %fd1523;
	fma.rn.f64 	%fd1526, %fd100, %fd1493, %fd1525;
	ld.const.f64 	%fd1527, [const_DofToQuad+680];
	fma.rn.f64 	%fd1528, %fd1527, %fd1494, %fd1526;
	fma.rn.f64 	%fd1529, %fd118, %fd1495, %fd1528;
	fma.rn.f64 	%fd1530, %fd134, %fd1496, %fd1529;
	fma.rn.f64 	%fd1531, %fd150, %fd1497, %fd1530;
	fma.rn.f64 	%fd1532, %fd166, %fd1498, %fd1531;
	fma.rn.f64 	%fd1743, %fd182, %fd1499, %fd1532;
	ld.const.f64 	%fd1533, [const_DofToQuad+16];
	fma.rn.f64 	%fd1534, %fd1533, %fd1487, 0d0000000000000000;
	fma.rn.f64 	%fd1535, %fd54, %fd1488, %fd1534;
	ld.const.f64 	%fd1536, [const_DofToQuad+208];
	fma.rn.f64 	%fd1537, %fd1536, %fd1489, %fd1535;
	ld.const.f64 	%fd1538, [const_DofToQuad+304];
	fma.rn.f64 	%fd1539, %fd1538, %fd1490, %fd1537;
	ld.const.f64 	%fd1540, [const_DofToQuad+400];
	fma.rn.f64 	%fd1541, %fd1540, %fd1491, %fd1539;
	ld.const.f64 	%fd1542, [const_DofToQuad+496];
	fma.rn.f64 	%fd1543, %fd1542, %fd1492, %fd1541;
	ld.const.f64 	%fd1544, [const_DofToQuad+592];
	fma.rn.f64 	%fd1545, %fd1544, %fd1493, %fd1543;
	ld.const.f64 	%fd1546, [const_DofToQuad+688];
	fma.rn.f64 	%fd1547, %fd1546, %fd1494, %fd1545;
	fma.rn.f64 	%fd1548, %fd119, %fd1495, %fd1547;
	fma.rn.f64 	%fd1549, %fd135, %fd1496, %fd1548;
	fma.rn.f64 	%fd1550, %fd151, %fd1497, %fd1549;
	fma.rn.f64 	%fd1551, %fd167, %fd1498, %fd1550;
	fma.rn.f64 	%fd1742, %fd183, %fd1499, %fd1551;
	ld.const.f64 	%fd1552, [const_DofToQuad+24];
	fma.rn.f64 	%fd1553, %fd1552, %fd1487, 0d0000000000000000;
	ld.const.f64 	%fd1554, [const_DofToQuad+120];
	fma.rn.f64 	%fd1555, %fd1554, %fd1488, %fd1553;
	ld.const.f64 	%fd1556, [const_DofToQuad+216];
	fma.rn.f64 	%fd1557, %fd1556, %fd1489, %fd1555;
	ld.const.f64 	%fd1558, [const_DofToQuad+312];
	fma.rn.f64 	%fd1559, %fd1558, %fd1490, %fd1557;
	ld.const.f64 	%fd1560, [const_DofToQuad+408];
	fma.rn.f64 	%fd1561, %fd1560, %fd1491, %fd1559;
	ld.const.f64 	%fd1562, [const_DofToQuad+504];
	fma.rn.f64 	%fd1563, %fd1562, %fd1492, %fd1561;
	ld.const.f64 	%fd1564, [const_DofToQuad+600];
	fma.rn.f64 	%fd1565, %fd1564, %fd1493, %fd1563;
	ld.const.f64 	%fd1566, [const_DofToQuad+696];
	fma.rn.f64 	%fd1567, %fd1566, %fd1494, %fd1565;
	fma.rn.f64 	%fd1568, %fd120, %fd1495, %fd1567;
	fma.rn.f64 	%fd1569, %fd136, %fd1496, %fd1568;
	fma.rn.f64 	%fd1570, %fd152, %fd1497, %fd1569;
	fma.rn.f64 	%fd1571, %fd168, %fd1498, %fd1570;
	fma.rn.f64 	%fd1741, %fd184, %fd1499, %fd1571;
	ld.const.f64 	%fd1572, [const_DofToQuad+32];
	fma.rn.f64 	%fd1573, %fd1572, %fd1487, 0d0000000000000000;
	ld.const.f64 	%fd1574, [const_DofToQuad+128];
	fma.rn.f64 	%fd1575, %fd1574, %fd1488, %fd1573;
	ld.const.f64 	%fd1576, [const_DofToQuad+224];
	fma.rn.f64 	%fd1577, %fd1576, %fd1489, %fd1575;
	ld.const.f64 	%fd1578, [const_DofToQuad+320];
	fma.rn.f64 	%fd1579, %fd1578, %fd1490, %fd1577;
	ld.const.f64 	%fd1580, [const_DofToQuad+416];
	fma.rn.f64 	%fd1581, %fd1580, %fd1491, %fd1579;
	ld.const.f64 	%fd1582, [const_DofToQuad+512];
	fma.rn.f64 	%fd1583, %fd1582, %fd1492, %fd1581;
	ld.const.f64 	%fd1584, [const_DofToQuad+608];
	fma.rn.f64 	%fd1585, %fd1584, %fd1493, %fd1583;
	ld.const.f64 	%fd1586, [const_DofToQuad+704];
	fma.rn.f64 	%fd1587, %fd1586, %fd1494, %fd1585;
	fma.rn.f64 	%fd1588, %fd121, %fd1495, %fd1587;
	fma.rn.f64 	%fd1589, %fd137, %fd1496, %fd1588;
	fma.rn.f64 	%fd1590, %fd153, %fd1497, %fd1589;
	fma.rn.f64 	%fd1591, %fd169, %fd1498, %fd1590;
	fma.rn.f64 	%fd1740, %fd185, %fd1499, %fd1591;
	ld.const.f64 	%fd1592, [const_DofToQuad+40];
	fma.rn.f64 	%fd1593, %fd1592, %fd1487, 0d0000000000000000;
	fma.rn.f64 	%fd1594, %fd55, %fd1488, %fd1593;
	fma.rn.f64 	%fd1595, %fd64, %fd1489, %fd1594;
	fma.rn.f64 	%fd1596, %fd73, %fd1490, %fd1595;
	fma.rn.f64 	%fd1597, %fd82, %fd1491, %fd1596;
	fma.rn.f64 	%fd1598, %fd91, %fd1492, %fd1597;
	fma.rn.f64 	%fd1599, %fd101, %fd1493, %fd1598;
	fma.rn.f64 	%fd1600, %fd110, %fd1494, %fd1599;
	fma.rn.f64 	%fd1601, %fd122, %fd1495, %fd1600;
	fma.rn.f64 	%fd1602, %fd138, %fd1496, %fd1601;
	fma.rn.f64 	%fd1603, %fd154, %fd1497, %fd1602;
	fma.rn.f64 	%fd1604, %fd170, %fd1498, %fd1603;
	fma.rn.f64 	%fd1739, %fd186, %fd1499, %fd1604;
	ld.const.f64 	%fd1605, [const_DofToQuad+48];
	fma.rn.f64 	%fd1606, %fd1605, %fd1487, 0d0000000000000000;
	fma.rn.f64 	%fd1607, %fd56, %fd1488, %fd1606;
	fma.rn.f64 	%fd1608, %fd65, %fd1489, %fd1607;
	fma.rn.f64 	%fd1609, %fd74, %fd1490, %fd1608;
	fma.rn.f64 	%fd1610, %fd83, %fd1491, %fd1609;
	fma.rn.f64 	%fd1611, %fd92, %fd1492, %fd1610;
	fma.rn.f64 	%fd1612, %fd102, %fd1493, %fd1611;
	fma.rn.f64 	%fd1613, %fd111, %fd1494, %fd1612;
	fma.rn.f64 	%fd1614, %fd123, %fd1495, %fd1613;
	fma.rn.f64 	%fd1615, %fd139, %fd1496, %fd1614;
	fma.rn.f64 	%fd1616, %fd155, %fd1497, %fd1615;
	fma.rn.f64 	%fd1617, %fd171, %fd1498, %fd1616;
	fma.rn.f64 	%fd1738, %fd187, %fd1499, %fd1617;
	ld.const.f64 	%fd1618, [const_DofToQuad+56];
	fma.rn.f64 	%fd1619, %fd1618, %fd1487, 0d0000000000000000;
	fma.rn.f64 	%fd1620, %fd57, %fd1488, %fd1619;
	fma.rn.f64 	%fd1621, %fd66, %fd1489, %fd1620;
	fma.rn.f64 	%fd1622, %fd75, %fd1490, %fd1621;
	fma.rn.f64 	%fd1623, %fd84, %fd1491, %fd1622;
	fma.rn.f64 	%fd1624, %fd93, %fd1492, %fd1623;
	fma.rn.f64 	%fd1625, %fd103, %fd1493, %fd1624;
	fma.rn.f64 	%fd1626, %fd112, %fd1494, %fd1625;
	fma.rn.f64 	%fd1627, %fd124, %fd1495, %fd1626;
	fma.rn.f64 	%fd1628, %fd140, %fd1496, %fd1627;
	fma.rn.f64 	%fd1629, %fd156, %fd1497, %fd1628;
	fma.rn.f64 	%fd1630, %fd172, %fd1498, %fd1629;
	fma.rn.f64 	%fd1737, %fd188, %fd1499, %fd1630;
	ld.const.f64 	%fd1631, [const_DofToQuad+64];
	fma.rn.f64 	%fd1632, %fd1631, %fd1487, 0d0000000000000000;
	fma.rn.f64 	%fd1633, %fd58, %fd1488, %fd1632;
	fma.rn.f64 	%fd1634, %fd67, %fd1489, %fd1633;
	fma.rn.f64 	%fd1635, %fd76, %fd1490, %fd1634;
	ld.const.f64 	%fd1636, [const_DofToQuad+448];
	fma.rn.f64 	%fd1637, %fd1636, %fd1491, %fd1635;
	ld.const.f64 	%fd1638, [const_DofToQuad+544];
	fma.rn.f64 	%fd1639, %fd1638, %fd1492, %fd1637;
	ld.const.f64 	%fd1640, [const_DofToQuad+640];
	fma.rn.f64 	%fd1641, %fd1640, %fd1493, %fd1639;
	ld.const.f64 	%fd1642, [const_DofToQuad+736];
	fma.rn.f64 	%fd1643, %fd1642, %fd1494, %fd1641;
	fma.rn.f64 	%fd1644, %fd125, %fd1495, %fd1643;
	fma.rn.f64 	%fd1645, %fd141, %fd1496, %fd1644;
	fma.rn.f64 	%fd1646, %fd157, %fd1497, %fd1645;
	fma.rn.f64 	%fd1647, %fd173, %fd1498, %fd1646;
	fma.rn.f64 	%fd1736, %fd189, %fd1499, %fd1647;
	ld.const.f64 	%fd1648, [const_DofToQuad+72];
	fma.rn.f64 	%fd1649, %fd1648, %fd1487, 0d0000000000000000;
	ld.const.f64 	%fd1650, [const_DofToQuad+168];
	fma.rn.f64 	%fd1651, %fd1650, %fd1488, %fd1649;
	ld.const.f64 	%fd1652, [const_DofToQuad+264];
	fma.rn.f64 	%fd1653, %fd1652, %fd1489, %fd1651;
	ld.const.f64 	%fd1654, [const_DofToQuad+360];
	fma.rn.f64 	%fd1655, %fd1654, %fd1490, %fd1653;
	ld.const.f64 	%fd1656, [const_DofToQuad+456];
	fma.rn.f64 	%fd1657, %fd1656, %fd1491, %fd1655;
	ld.const.f64 	%fd1658, [const_DofToQuad+552];
	fma.rn.f64 	%fd1659, %fd1658, %fd1492, %fd1657;
	ld.const.f64 	%fd1660, [const_DofToQuad+648];
	fma.rn.f64 	%fd1661, %fd1660, %fd1493, %fd1659;
	ld.const.f64 	%fd1662, [const_DofToQuad+744];
	fma.rn.f64 	%fd1663, %fd1662, %fd1494, %fd1661;
	fma.rn.f64 	%fd1664, %fd126, %fd1495, %fd1663;
	fma.rn.f64 	%fd1665, %fd142, %fd1496, %fd1664;
	fma.rn.f64 	%fd1666, %fd158, %fd1497, %fd1665;
	fma.rn.f64 	%fd1667, %fd174, %fd1498, %fd1666;
	fma.rn.f64 	%fd1735, %fd190, %fd1499, %fd1667;
	ld.const.f64 	%fd1668, [const_DofToQuad+80];
	fma.rn.f64 	%fd1669, %fd1668, %fd1487, 0d0000000000000000;
	ld.const.f64 	%fd1670, [const_DofToQuad+176];
	fma.rn.f64 	%fd1671, %fd1670, %fd1488, %fd1669;
	ld.const.f64 	%fd1672, [const_DofToQuad+272];
	fma.rn.f64 	%fd1673, %fd1672, %fd1489, %fd1671;
	ld.const.f64 	%fd1674, [const_DofToQuad+368];
	fma.rn.f64 	%fd1675, %fd1674, %fd1490, %fd1673;
	ld.const.f64 	%fd1676, [const_DofToQuad+464];
	fma.rn.f64 	%fd1677, %fd1676, %fd1491, %fd1675;
	ld.const.f64 	%fd1678, [const_DofToQuad+560];
	fma.rn.f64 	%fd1679, %fd1678, %fd1492, %fd1677;
	ld.const.f64 	%fd1680, [const_DofToQuad+656];
	fma.rn.f64 	%fd1681, %fd1680, %fd1493, %fd1679;
	ld.const.f64 	%fd1682, [const_DofToQuad+752];
	fma.rn.f64 	%fd1683, %fd1682, %fd1494, %fd1681;
	fma.rn.f64 	%fd1684, %fd127, %fd1495, %fd1683;
	fma.rn.f64 	%fd1685, %fd143, %fd1496, %fd1684;
	fma.rn.f64 	%fd1686, %fd159, %fd1497, %fd1685;
	fma.rn.f64 	%fd1687, %fd175, %fd1498, %fd1686;
	fma.rn.f64 	%fd1734, %fd191, %fd1499, %fd1687;
	ld.const.f64 	%fd1688, [const_DofToQuad+88];
	fma.rn.f64 	%fd1689, %fd1688, %fd1487, 0d0000000000000000;
	ld.const.f64 	%fd1690, [const_DofToQuad+184];
	fma.rn.f64 	%fd1691, %fd1690, %fd1488, %fd1689;
	ld.const.f64 	%fd1692, [const_DofToQuad+280];
	fma.rn.f64 	%fd1693, %fd1692, %fd1489, %fd1691;
	ld.const.f64 	%fd1694, [const_DofToQuad+376];
	fma.rn.f64 	%fd1695, %fd1694, %fd1490, %fd1693;
	ld.const.f64 	%fd1696, [const_DofToQuad+472];
	fma.rn.f64 	%fd1697, %fd1696, %fd1491, %fd1695;
	ld.const.f64 	%fd1698, [const_DofToQuad+568];
	fma.rn.f64 	%fd1699, %fd1698, %fd1492, %fd1697;
	ld.const.f64 	%fd1700, [const_DofToQuad+664];
	fma.rn.f64 	%fd1701, %fd1700, %fd1493, %fd1699;
	ld.const.f64 	%fd1702, [const_DofToQuad+760];
	fma.rn.f64 	%fd1703, %fd1702, %fd1494, %fd1701;
	fma.rn.f64 	%fd1704, %fd128, %fd1495, %fd1703;
	fma.rn.f64 	%fd1705, %fd144, %fd1496, %fd1704;
	fma.rn.f64 	%fd1706, %fd160, %fd1497, %fd1705;
	fma.rn.f64 	%fd1707, %fd176, %fd1498, %fd1706;
	fma.rn.f64 	%fd1733, %fd192, %fd1499, %fd1707;
$L__BB313_36:
	setp.gt.u32 	%p19, %r1, 143;
	setp.ge.s32 	%p20, %r3, %r10;
	bar.sync 	0;
	or.pred  	%p21, %p19, %p20;
	@%p21 bra 	$L__BB313_38;
	ld.param.u64 	%rd13, [_Z42massMatrixMultiplyMonolithicConstantKernelILi12ELi13ELi1EEviPKdS1_S1_S1_Pd_param_5];
	mad.lo.s32 	%r23, %r3, 1728, %r1;
	cvta.to.global.u64 	%rd10, %rd13;
	mul.wide.s32 	%rd11, %r23, 8;
	add.s64 	%rd12, %rd10, %rd11;
	st.global.f64 	[%rd12], %fd1744;
	st.global.f64 	[%rd12+1152], %fd1743;
	st.global.f64 	[%rd12+2304], %fd1742;
	st.global.f64 	[%rd12+3456], %fd1741;
	st.global.f64 	[%rd12+4608], %fd1740;
	st.global.f64 	[%rd12+5760], %fd1739;
	st.global.f64 	[%rd12+6912], %fd1738;
	st.global.f64 	[%rd12+8064], %fd1737;
	st.global.f64 	[%rd12+9216], %fd1736;
	st.global.f64 	[%rd12+10368], %fd1735;
	st.global.f64 	[%rd12+11520], %fd1734;
	st.global.f64 	[%rd12+12672], %fd1733;
$L__BB313_38:
	ret;

}
	// .globl	_Z32massMatrixMultiplyRegisterKernelILi12ELi14ELi1EEviPKdS1_S1_S1_Pd
.visible .entry _Z32massMatrixMultiplyRegisterKernelILi12ELi14ELi1EEviPKdS1_S1_S1_Pd(
	.param .u32 _Z32massMatrixMultiplyRegisterKernelILi12ELi14ELi1EEviPKdS1_S1_S1_Pd_param_0,
	.param .u64 .ptr .align 1 _Z32massMatrixMultiplyRegisterKernelILi12ELi14ELi1EEviPKdS1_S1_S1_Pd_param_1,
	.param .u64 .ptr .align 1 _Z32massMatrixMultiplyRegisterKernelILi12ELi14ELi1EEviPKdS1_S1_S1_Pd_param_2,
	.param .u64 .ptr .align 1 _Z32massMatrixMultiplyRegisterKernelILi12ELi14ELi1EEviPKdS1_S1_S1_Pd_param_3,
	.param .u64 .ptr .align 1 _Z32massMatrixMultiplyRegisterKernelILi12ELi14ELi1EEviPKdS1_S1_S1_Pd_param_4,
	.param .u64 .ptr .align 1 _Z32massMatrixMultiplyRegisterKernelILi12ELi14ELi1EEviPKdS1_S1_S1_Pd_param_5
)
{
	.reg .pred 	%p<13>;
	.reg .b16 	%rs<13>;
	.reg .b32 	%r<51>;
	.reg .b64 	%rd<22>;
	.reg .b64 	%fd<888>;
	// demoted variable
	.shared .align 8 .b8 _ZZ32massMatrixMultiplyRegisterKernelILi12ELi14ELi1EEviPKdS1_S1_S1_PdE6s_tmp1[21952];
	// demoted variable
	.shared .align 8 .b8 _ZZ32massMatrixMultiplyRegisterKernelILi12ELi14ELi1EEviPKdS1_S1_S1_PdE14s_oddDofToQuad[336];
	// demoted variable
	.shared .align 8 .b8 _ZZ32massMatrixMultiplyRegisterKernelILi12ELi14ELi1EEviPKdS1_S1_S1_PdE15s_evenDofToQuad[336];
	ld.param.u32 	%r7, [_Z32massMatrixMultiplyRegisterKernelILi12ELi14ELi1EEviPKdS1_S1_S1_Pd_param_0];
	ld.param.u64 	%rd2, [_Z32massMatrixMultiplyRegisterKernelILi12ELi14ELi1EEviPKdS1_S1_S1_Pd_param_2];
	ld.param.u64 	%rd3, [_Z32massMatrixMultiplyRegisterKernelILi12ELi14ELi1EEviPKdS1_S1_S1_Pd_param_3];
	ld.param.u64 	%rd4, [_Z32massMatrixMultiplyRegisterKernelILi12ELi14ELi1EEviPKdS1_S1_S1_Pd_param_4];
	mov.u32 	%r8, %tid.x;
	mov.u32 	%r2, %tid.y;
	mov.u32 	%r9, %ctaid.x;
	add.s32 	%r3, %r9, %r2;
	cvt.u16.u32 	%rs2, %r8;
	mul.hi.u16 	%rs3, %rs2, -21845;
	shr.u16 	%rs4, %rs3, 3;
	mul.lo.s16 	%rs5, %rs4, 12;
	sub.s16 	%rs1, %rs2, %rs5;
	setp.lt.s32 	%p2, %r3, %r7;
	setp.lt.u32 	%p3, %r8, 144;
	and.pred  	%p1, %p2, %p3;
	not.pred 	%p4, %p1;
	@%p4 bra 	$L__BB314_2;
	cvta.to.global.u64 	%rd6, %rd4;
	mad.lo.s32 	%r10, %r3, 1728, %r8;
	mul.wide.s32 	%rd7, %r10, 8;
	add.s64 	%rd8, %rd6, %rd7;
	ld.global.nc.f64 	%fd875, [%rd8];
	ld.global.nc.f64 	%fd874, [%rd8+1152];
	ld.global.nc.f64 	%fd873, [%rd8+2304];
	ld.global.nc.f64 	%fd872, [%rd8+3456];
	ld.global.nc.f64 	%fd871, [%rd8+4608];
	ld.global.nc.f64 	%fd870, [%rd8+5760];
	ld.global.nc.f64 	%fd869, [%rd8+6912];
	ld.global.nc.f64 	%fd868, [%rd8+8064];
	ld.global.nc.f64 	%fd867, [%rd8+9216];
	ld.global.nc.f64 	%fd866, [%rd8+10368];
	ld.global.nc.f64 	%fd865, [%rd8+11520];
	ld.global.nc.f64 	%fd864, [%rd8+12672];
$L__BB314_2:
	setp.ne.s32 	%p5, %r2, 0;
	setp.gt.u32 	%p6, %r8, 41;
	or.pred  	%p7, %p5, %p6;
	@%p7 bra 	$L__BB314_4;
	cvta.to.global.u64 	%rd9, %rd2;
	mul.wide.u32 	%rd10, %r8, 8;
	add.s64 	%rd11, %rd9, %rd10;
	ld.global.nc.f64 	%fd146, [%rd11];
	shl.b32 	%r11, %r8, 3;
	mov.u32 	%r12, _ZZ32massMatrixMultiplyRegisterKernelILi12ELi14ELi1EEviPKdS1_S1_S1_PdE14s_oddDofToQuad;
	add.s32 	%r13, %r12, %r11;
	st.shared.f64 	[%r13], %fd146;
	cvta.to.global.u64 	%rd12, %rd3;
	add.s64 	%rd13, %rd12, %rd10;
	ld.global.nc.f64 	%fd147, [%rd13];
	mov.u32 	%r14, _ZZ32massMatrixMultiplyRegisterKernelILi12ELi14ELi1EEviPKdS1_S1_S1_PdE15s_evenDofToQuad;
	add.s32 	%r15, %r14, %r11;
	st.shared.f64 	[%r15], %fd147;
$L__BB314_4:
	mov.u32 	%r16, %tid.x;
	setp.gt.u32 	%p8, %r16, 143;
	bar.sync 	0;
	ld.shared.f64 	%fd25, [_ZZ32massMatrixMultiplyRegisterKernelILi12ELi14ELi1EEviPKdS1_S1_S1_PdE14s_oddDofToQuad];
	ld.shared.f64 	%fd26, [_ZZ32massMatrixMultiplyRegisterKernelILi12ELi14ELi1EEviPKdS1_S1_S1_PdE15s_evenDofToQuad];
	ld.shared.f64 	%fd27, [_ZZ32massMatrixMultiplyRegisterKernelILi12ELi14ELi1EEviPKdS1_S1_S1_PdE14s_oddDofToQuad+8];
	ld.shared.f64 	%fd28, [_ZZ32massMatrixMultiplyRegisterKernelILi12ELi14ELi1EEviPKdS1_S1_S1_PdE15s_evenDofToQuad+8];
	ld.shared.f64 	%fd29, [_ZZ32massMatrixMultiplyRegisterKernelILi12ELi14ELi1EEviPKdS1_S1_S1_PdE14s_oddDofToQuad+16];
	ld.shared.f64 	%fd30, [_ZZ32massMatrixMultiplyRegisterKernelILi12ELi14ELi1EEviPKdS1_S1_S1_PdE15s_evenDofToQuad+16];
	ld.shared.f64 	%fd31, [_ZZ32massMatrixMultiplyRegisterKernelILi12ELi14ELi1EEviPKdS1_S1_S1_PdE14s_oddDofToQuad+24];
	ld.shared.f64 	%fd32, [_ZZ32massMatrixMultiplyRegisterKernelILi12ELi14ELi1EEviPKdS1_S1_S1_PdE15s_evenDofToQuad+24];
	ld.shared.f64 	%fd33, [_ZZ32massMatrixMultiplyRegisterKernelILi12ELi14ELi1EEviPKdS1_S1_S1_PdE14s_oddDofToQuad+32];
	ld.shared.f64 	%fd34, [_ZZ32massMatrixMultiplyRegisterKernelILi12ELi14ELi1EEviPKdS1_S1_S1_PdE15s_evenDofToQuad+32];
	ld.shared.f64 	%fd35, [_ZZ32massMatrixMultiplyRegisterKernelILi12ELi14ELi1EEviPKdS1_S1_S1_PdE14s_oddDofToQuad+40];
	ld.shared.f64 	%fd36, [_ZZ32massMatrixMultiplyRegisterKernelILi12ELi14ELi1EEviPKdS1_S1_S1_PdE15s_evenDofToQuad+40];
	ld.shared.f64 	%fd37, [_ZZ32massMatrixMultiplyRegisterKernelILi12ELi14ELi1EEviPKdS1_S1_S1_PdE14s_oddDofToQuad+48];
	ld.shared.f64 	%fd38, [_ZZ32massMatrixMultiplyRegisterKernelILi12ELi14ELi1EEviPKdS1_S1_S1_PdE15s_evenDofToQuad+48];
	ld.shared.f64 	%fd39, [_ZZ32massMatrixMultiplyRegisterKernelILi12ELi14ELi1EEviPKdS1_S1_S1_PdE14s_oddDofToQuad+56];
	ld.shared.f64 	%fd40, [_ZZ32massMatrixMultiplyRegisterKernelILi12ELi14ELi1EEviPKdS1_S1_S1_PdE15s_evenDofToQuad+56];
	ld.shared.f64 	%fd41, [_ZZ32massMatrixMultiplyRegisterKernelILi12ELi14ELi1EEviPKdS1_S1_S1_PdE14s_oddDofToQuad+64];
	ld.shared.f64 	%fd42, [_ZZ32massMatrixMultiplyRegisterKernelILi12ELi14ELi1EEviPKdS1_S1_S1_PdE15s_evenDofToQuad+64];
	ld.shared.f64 	%fd43, [_ZZ32massMatrixMultiplyRegisterKernelILi12ELi14ELi1EEviPKdS1_S1_S1_PdE14s_oddDofToQuad+72];
	ld.shared.f64 	%fd44, [_ZZ32massMatrixMultiplyRegisterKernelILi12ELi14ELi1EEviPKdS1_S1_S1_PdE15s_evenDofToQuad+72];
	ld.shared.f64 	%fd45, [_ZZ32massMatrixMultiplyRegisterKernelILi12ELi14ELi1EEviPKdS1_S1_S1_PdE14s_oddDofToQuad+80];
	ld.shared.f64 	%fd46, [_ZZ32massMatrixMultiplyRegisterKernelILi12ELi14ELi1EEviPKdS1_S1_S1_PdE15s_evenDofToQuad+80];
	ld.shared.f64 	%fd47, [_ZZ32massMatrixMultiplyRegisterKernelILi12ELi14ELi1EEviPKdS1_S1_S1_PdE14s_oddDofToQuad+88];
	ld.shared.f64 	%fd48, [_ZZ32massMatrixMultiplyRegisterKernelILi12ELi14ELi1EEviPKdS1_S1_S1_PdE15s_evenDofToQuad+88];
	ld.shared.f64 	%fd49, [_ZZ32massMatrixMultiplyRegisterKernelILi12ELi14ELi1EEviPKdS1_S1_S1_PdE14s_oddDofToQuad+96];
	ld.shared.f64 	%fd50, [_ZZ32massMatrixMultiplyRegisterKernelILi12ELi14ELi1EEviPKdS1_S1_S1_PdE15s_evenDofToQuad+96];
	ld.shared.f64 	%fd51, [_ZZ32massMatrixMultiplyRegisterKernelILi12ELi14ELi1EEviPKdS1_S1_S1_PdE14s_oddDofToQuad+104];
	ld.shared.f64 	%fd52, [_ZZ32massMatrixMultiplyRegisterKernelILi12ELi14ELi1EEviPKdS1_S1_S1_PdE15s_evenDofToQuad+104];
	ld.shared.f64 	%fd53, [_ZZ32massMatrixMultiplyRegisterKernelILi12ELi14ELi1EEviPKdS1_S1_S1_PdE14s_oddDofToQuad+112];
	ld.shared.f64 	%fd54, [_ZZ32massMatrixMultiplyRegisterKernelILi12ELi14ELi1EEviPKdS1_S1_S1_PdE15s_evenDofToQuad+112];
	ld.shared.f64 	%fd55, [_ZZ32massMatrixMultiplyRegisterKernelILi12ELi14ELi1EEviPKdS1_S1_S1_PdE14s_oddDofToQuad+120];
	ld.shared.f64 	%fd56, [_ZZ32massMatrixMultiplyRegisterKernelILi12ELi14ELi1EEviPKdS1_S1_S1_PdE15s_evenDofToQuad+120];
	ld.shared.f64 	%fd57, [_ZZ32massMatrixMultiplyRegisterKernelILi12ELi14ELi1EEviPKdS1_S1_S1_PdE14s_oddDofToQuad+128];
	ld.shared.f64 	%fd58, [_ZZ32massMatrixMultiplyRegisterKernelILi12ELi14ELi1EEviPKdS1_S1_S1_PdE15s_evenDofToQuad+128];
	ld.shared.f64 	%fd59, [_ZZ32massMatrixMultiplyRegisterKernelILi12ELi14ELi1EEviPKdS1_S1_S1_PdE14s_oddDofToQuad+136];
	ld.shared.f64 	%fd60, [_ZZ32massMatrixMultiplyRegisterKernelILi12ELi14ELi1EEviPKdS1_S1_S1_PdE15s_evenDofToQuad+136];
	ld.shared.f64 	%fd61, [_ZZ32massMatrixMultiplyRegisterKernelILi12ELi14ELi1EEviPKdS1_S1_S1_PdE14s_oddDofToQuad+144];
	ld.shared.f64 	%fd62, [_ZZ32massMatrixMultiplyRegisterKernelILi12ELi14ELi1EEviPKdS1_S1_S1_PdE15s_evenDofToQuad+144];
	ld.shared.f64 	%fd63, [_ZZ32massMatrixMultiplyRegisterKernelILi12ELi14ELi1EEviPKdS1_S1_S1_PdE14s_oddDofToQuad+152];
	ld.shared.f64 	%fd64, [_ZZ32massMatrixMultiplyRegisterKernelILi12ELi14ELi1EEviPKdS1_S1_S1_PdE15s_evenDofToQuad+152];
	ld.shared.f64 	%fd65, [_ZZ32massMatrixMultiplyRegisterKernelILi12ELi14ELi1EEviPKdS1_S1_S1_PdE14s_oddDofToQuad+160];
	ld.shared.f64 	%fd66, [_ZZ32massMatrixMultiplyRegisterKernelILi12ELi14ELi1EEviPKdS1_S1_S1_PdE15s_evenDofToQuad+160];
	ld.shared.f64 	%fd67, [_ZZ32massMatrixMultiplyRegisterKernelILi12ELi14ELi1EEviPKdS1_S1_S1_PdE14s_oddDofToQuad+168];
	ld.shared.f64 	%fd68, [_ZZ32massMatrixMultiplyRegisterKernelILi12ELi14ELi1EEviPKdS1_S1_S1_PdE15s_evenDofToQuad+168];
	ld.shared.f64 	%fd69, [_ZZ32massMatrixMultiplyRegisterKernelILi12ELi14ELi1EEviPKdS1_S1_S1_PdE14s_oddDofToQuad+176];
	ld.shared.f64 	%fd70, [_ZZ32massMatrixMultiplyRegisterKernelILi12ELi14ELi1EEviPKdS1_S1_S1_PdE15s_evenDofToQuad+176];
	ld.shared.f64 	%fd71, [_ZZ32massMatrixMultiplyRegisterKernelILi12ELi14ELi1EEviPKdS1_S1_S1_PdE14s_oddDofToQuad+184];
	ld.shared.f64 	%fd72, [_ZZ32massMatrixMultiplyRegisterKernelILi12ELi14ELi1EEviPKdS1_S1_S1_PdE15s_evenDofToQuad+184];
	ld.shared.f64 	%fd73, [_ZZ32massMatrixMultiplyRegisterKernelILi12ELi14ELi1EEviPKdS1_S1_S1_PdE14s_oddDofToQuad+192];
	ld.shared.f64 	%fd74, [_ZZ32massMatrixMultiplyRegisterKernelILi12ELi14ELi1EEviPKdS1_S1_S1_PdE15s_evenDofToQuad+192];
	ld.shared.f64 	%fd75, [_ZZ32massMatrixMultiplyRegisterKernelILi12ELi14ELi1EEviPKdS1_S1_S1_PdE14s_oddDofToQuad+200];
	ld.shared.f64 	%fd76, [_ZZ32massMatrixMultiplyRegisterKernelILi12ELi14ELi1EEviPKdS1_S1_S1_PdE15s_evenDofToQuad+200];
	ld.shared.f64 	%fd77, [_ZZ32massMatrixMultiplyRegisterKernelILi12ELi14ELi1EEviPKdS1_S1_S1_PdE14s_oddDofToQuad+208];
	ld.shared.f64 	%fd78, [_ZZ32massMatrixMultiplyRegisterKernelILi12ELi14ELi1EEviPKdS1_S1_S1_PdE15s_evenDofToQuad+208];
	ld.shared.f64 	%fd79, [_ZZ32massMatrixMultiplyRegisterKernelILi12ELi14ELi1EEviPKdS1_S1_S1_PdE14s_oddDofToQuad+216];
	ld.shared.f64 	%fd80, [_ZZ32massMatrixMultiplyRegisterKernelILi12ELi14ELi1EEviPKdS1_S1_S1_PdE15s_evenDofToQuad+216];
	ld.shared.f64 	%fd81, [_ZZ32massMatrixMultiplyRegisterKernelILi12ELi14ELi1EEviPKdS1_S1_S1_PdE14s_oddDofToQuad+224];
	ld.shared.f64 	%fd82, [_ZZ32massMatrixMultiplyRegisterKernelILi12ELi14ELi1EEviPKdS1_S1_S1_PdE15s_evenDofToQuad+224];
	ld.shared.f64 	%fd83, [_ZZ32massMatrixMultiplyRegisterKernelILi12ELi14ELi1EEviPKdS1_S1_S1_PdE14s_oddDofToQuad+232];
	ld.shared.f64 	%fd84, [_ZZ32massMatrixMultiplyRegisterKernelILi12ELi14ELi1EEviPKdS1_S1_S1_PdE15s_evenDofToQuad+232];
	ld.shared.f64 	%fd85, [_ZZ32massMatrixMultiplyRegisterKernelILi12ELi14ELi1EEviPKdS1_S1_S1_PdE14s_oddDofToQuad+240];
	ld.shared.f64 	%fd86, [_ZZ32massMatrixMultiplyRegisterKernelILi12ELi14ELi1EEviPKdS1_S1_S1_PdE15s_evenDofToQuad+240];
	ld.shared.f64 	%fd87, [_ZZ32massMatrixMultiplyRegisterKernelILi12ELi14ELi1EEviPKdS1_S1_S1_PdE14s_oddDofToQuad+248];
	ld.shared.f64 	%fd88, [_ZZ32massMatrixMultiplyRegisterKernelILi12ELi14ELi1EEviPKdS1_S1_S1_PdE15s_evenDofToQuad+248];
	ld.shared.f64 	%fd89, [_ZZ32massMatrixMultiplyRegisterKernelILi12ELi14ELi1EEviPKdS1_S1_S1_PdE14s_oddDofToQuad+256];
	ld.shared.f64 	%fd90, [_ZZ32massMatrixMultiplyRegisterKernelILi12ELi14ELi1EEviPKdS1_S1_S1_PdE15s_evenDofToQuad+256];
	ld.shared.f64 	%fd91, [_ZZ32massMatrixMultiplyRegisterKernelILi12ELi14ELi1EEviPKdS1_S1_S1_PdE14s_oddDofToQuad+264];
	ld.shared.f64 	%fd92, [_ZZ32massMatrixMultiplyRegisterKernelILi12ELi14ELi1EEviPKdS1_S1_S1_PdE15s_evenDofToQuad+264];
	ld.shared.f64 	%fd93, [_ZZ32massMatrixMultiplyRegisterKernelILi12ELi14ELi1EEviPKdS1_S1_S1_PdE14s_oddDofToQuad+272];
	ld.shared.f64 	%fd94, [_ZZ32massMatrixMultiplyRegisterKernelILi12ELi14ELi1EEviPKdS1_S1_S1_PdE15s_evenDofToQuad+272];
	ld.shared.f64 	%fd95, [_ZZ32massMatrixMultiplyRegisterKernelILi12ELi14ELi1EEviPKdS1_S1_S1_PdE14s_oddDofToQuad+280];
	ld.shared.f64 	%fd96, [_ZZ32massMatrixMultiplyRegisterKernelILi12ELi14ELi1EEviPKdS1_S1_S1_PdE15s_evenDofToQuad+280];
	ld.shared.f64 	%fd97, [_ZZ32massMatrixMultiplyRegisterKernelILi12ELi14ELi1EEviPKdS1_S1_S1_PdE14s_oddDofToQuad+288];
	ld.shared.f64 	%fd98, [_ZZ32massMatrixMultiplyRegisterKernelILi12ELi14ELi1EEviPKdS1_S1_S1_PdE15s_evenDofToQuad+288];
	ld.shared.f64 	%fd99, [_ZZ32massMatrixMultiplyRegisterKernelILi12ELi14ELi1EEviPKdS1_S1_S1_PdE14s_oddDofToQuad+296];
	ld.shared.f64 	%fd100, [_ZZ32massMatrixMultiplyRegisterKernelILi12ELi14ELi1EEviPKdS1_S1_S1_PdE15s_evenDofToQuad+296];
	ld.shared.f64 	%fd101, [_ZZ32massMatrixMultiplyRegisterKernelILi12ELi14ELi1EEviPKdS1_S1_S1_PdE14s_oddDofToQuad+304];
	ld.shared.f64 	%fd102, [_ZZ32massMatrixMultiplyRegisterKernelILi12ELi14ELi1EEviPKdS1_S1_S1_PdE15s_evenDofToQuad+304];
	ld.shared.f64 	%fd103, [_ZZ32massMatrixMultiplyRegisterKernelILi12ELi14ELi1EEviPKdS1_S1_S1_PdE14s_oddDofToQuad+312];
	ld.shared.f64 	%fd104, [_ZZ32massMatrixMultiplyRegisterKernelILi12ELi14ELi1EEviPKdS1_S1_S1_PdE15s_evenDofToQuad+312];
	ld.shared.f64 	%fd105, [_ZZ32massMatrixMultiplyRegisterKernelILi12ELi14ELi1EEviPKdS1_S1_S1_PdE14s_oddDofToQuad+320];
	ld.shared.f64 	%fd106, [_ZZ32massMatrixMultiplyRegisterKernelILi12ELi14ELi1EEviPKdS1_S1_S1_PdE15s_evenDofToQuad+320];
	ld.shared.f64 	%fd107, [_ZZ32massMatrixMultiplyRegisterKernelILi12ELi14ELi1EEviPKdS1_S1_S1_PdE14s_oddDofToQuad+328];
	ld.shared.f64 	%fd108, [_ZZ32massMatrixMultiplyRegisterKernelILi12ELi14ELi1EEviPKdS1_S1_S1_PdE15s_evenDofToQuad+328];
	mov.u32 	%r17, %tid.y;
	mov.u32 	%r18, _ZZ32massMatrixMultiplyRegisterKernelILi12ELi14ELi1EEviPKdS1_S1_S1_PdE6s_tmp1;
	mad.lo.s32 	%r19, %r17, 21952, %r18;
	cvt.u16.u32 	%rs6, %r16;
	mul.lo.s16 	%rs7, %rs6, 171;
	shr.u16 	%rs8, %rs7, 11;
	cvt.u32.u16 	%r4, %rs8;
	mul.wide.u16 	%r20, %rs8, 112;
	add.s32 	%r21, %r19, %r20;
	mul.wide.u16 	%r22, %rs1, 8;
	add.s32 	%r5, %r21, %r22;
	@%p8 bra 	$L__BB314_6;
	add.f64 	%fd148, %fd875, %fd864;
	sub.f64 	%fd149, %fd875, %fd864;
	add.f64 	%fd150, %fd874, %fd865;
	sub.f64 	%fd151, %fd874, %fd865;
	add.f64 	%fd152, %fd873, %fd866;
	sub.f64 	%fd153, %fd873, %fd866;
	add.f64 	%fd154, %fd872, %fd867;
	sub.f64 	%fd155, %fd872, %fd867;
	add.f64 	%fd156, %fd871, %fd868;
	sub.f64 	%fd157, %fd871, %fd868;
	add.f64 	%fd158, %fd870, %fd869;
	sub.f64 	%fd159, %fd870, %fd869;
	fma.rn.f64 	%fd160, %fd25, %fd148, 0d0000000000000000;
	fma.rn.f64 	%fd161, %fd26, %fd149, 0d0000000000000000;
	fma.rn.f64 	%fd162, %fd27, %fd150, %fd160;
	fma.rn.f64 	%fd163, %fd28, %fd151, %fd161;
	fma.rn.f64 	%fd164, %fd29, %fd152, %fd162;
	fma.rn.f64 	%fd165, %fd30, %fd153, %fd163;
	fma.rn.f64 	%fd166, %fd31, %fd154, %fd164;
	fma.rn.f64 	%fd167, %fd32, %fd155, %fd165;
	fma.rn.f64 	%fd168, %fd33, %fd156, %fd166;
	fma.rn.f64 	%fd169, %fd34, %fd157, %fd167;
	fma.rn.f64 	%fd170, %fd35, %fd158, %fd168;
	fma.rn.f64 	%fd171, %fd36, %fd159, %fd169;
	sub.f64 	%fd172, %fd170, %fd171;
	st.shared.f64 	[%r5+20384], %fd172;
	add.f64 	%fd173, %fd171, %fd170;
	st.shared.f64 	[%r5], %fd173;
	fma.rn.f64 	%fd174, %fd37, %fd148, 0d0000000000000000;
	fma.rn.f64 	%fd175, %fd38, %fd149, 0d0000000000000000;
	fma.rn.f64 	%fd176, %fd39, %fd150, %fd174;
	fma.rn.f64 	%fd177, %fd40, %fd151, %fd175;
	fma.rn.f64 	%fd178, %fd41, %fd152, %fd176;
	fma.rn.f64 	%fd179, %fd42, %fd153, %fd177;
	fma.rn.f64 	%fd180, %fd43, %fd154, %fd178;
	fma.rn.f64 	%fd181, %fd44, %fd155, %fd179;
	fma.rn.f64 	%fd182, %fd45, %fd156, %fd180;
	fma.rn.f64 	%fd183, %fd46, %fd157, %fd181;
	fma.rn.f64 	%fd184, %fd47, %fd158, %fd182;
	fma.rn.f64 	%fd185, %fd48, %fd159, %fd183;
	sub.f64 	%fd186, %fd184, %fd185;
	st.shared.f64 	[%r5+18816], %fd186;
	add.f64 	%fd187, %fd185, %fd184;
	st.shared.f64 	[%r5+1568], %fd187;
	fma.rn.f64 	%fd188, %fd49, %fd148, 0d0000000000000000;
	fma.rn.f64 	%fd189, %fd50, %fd149, 0d0000000000000000;
	fma.rn.f64 	%fd190, %fd51, %fd150, %fd188;
	fma.rn.f64 	%fd191, %fd52, %fd151, %fd189;
	fma.rn.f64 	%fd192, %fd53, %fd152, %fd190;
	fma.rn.f64 	%fd193, %fd54, %fd153, %fd191;
	fma.rn.f64 	%fd194, %fd55, %fd154, %fd192;
	fma.rn.f64 	%fd195, %fd56, %fd155, %fd193;
	fma.rn.f64 	%fd196, %fd57, %fd156, %fd194;
	fma.rn.f64 	%fd197, %fd58, %fd157, %fd195;
	fma.rn.f64 	%fd198, %fd59, %fd158, %fd196;
	fma.rn.f64 	%fd199, %fd60, %fd159, %fd197;
	sub.f64 	%fd200, %fd198, %fd199;
	st.shared.f64 	[%r5+17248], %fd200;
	add.f64 	%fd201, %fd199, %fd198;
	st.shared.f64 	[%r5+3136], %fd201;
	fma.rn.f64 	%fd202, %fd61, %fd148, 0d0000000000000000;
	fma.rn.f64 	%fd203, %fd62, %fd149, 0d0000000000000000;
	fma.rn.f64 	%fd204, %fd63, %fd150, %fd202;
	fma.rn.f64 	%fd205, %fd64, %fd151, %fd203;
	fma.rn.f64 	%fd206, %fd65, %fd152, %fd204;
	fma.rn.f64 	%fd207, %fd66, %fd153, %fd205;
	fma.rn.f64 	%fd208, %fd67, %fd154, %fd206;
	fma.rn.f64 	%fd209, %fd68, %fd155, %fd207;
	fma.rn.f64 	%fd210, %fd69, %fd156, %fd208;
	fma.rn.f64 	%fd211, %fd70, %fd157, %fd209;
	fma.rn.f64 	%fd212, %fd71, %fd158, %fd210;
	fma.rn.f64 	%fd213, %fd72, %fd159, %fd211;
	sub.f64 	%fd214, %fd212, %fd213;
	st.shared.f64 	[%r5+15680], %fd214;
	add.f64 	%fd215, %fd213, %fd212;
	st.shared.f64 	[%r5+4704], %fd215;
	fma.rn.f64 	%fd216, %fd73, %fd148, 0d0000000000000000;
	fma.rn.f64 	%fd217, %fd74, %fd149, 0d0000000000000000;
	fma.rn.f64 	%fd218, %fd75, %fd150, %fd216;
	fma.rn.f64 	%fd219, %fd76, %fd151, %fd217;
	fma.rn.f64 	%fd220, %fd77, %fd152, %fd218;
	fma.rn.f64 	%fd221, %fd78, %fd153, %fd219;
	fma.rn.f64 	%fd222, %fd79, %fd154, %fd220;
	fma.rn.f64 	%fd223, %fd80, %fd155, %fd221;
	fma.rn.f64 	%fd224, %fd81, %fd156, %fd222;
	fma.rn.f64 	%fd225, %fd82, %fd157, %fd223;
	fma.rn.f64 	%fd226, %fd83, %fd158, %fd224;
	fma.rn.f64 	%fd227, %fd84, %fd159, %fd225;
	sub.f64 	%fd228, %fd226, %fd227;
	st.shared.f64 	[%r5+14112], %fd228;
	add.f64 	%fd229, %fd227, %fd226;
	st.shared.f64 	[%r5+6272], %fd229;
	fma.rn.f64 	%fd230, %fd85, %fd148, 0d0000000000000000;
	fma.rn.f64 	%fd231, %fd86, %fd149, 0d0000000000000000;
	fma.rn.f64 	%fd232, %fd87, %fd150, %fd230;
	fma.rn.f64 	%fd233, %fd88, %fd151, %fd231;
	fma.rn.f64 	%fd234, %fd89, %fd152, %fd232;
	fma.rn.f64 	%fd235, %fd90, %fd153, %fd233;
	fma.rn.f64 	%fd236, %fd91, %fd154, %fd234;
	fma.rn.f64 	%fd237, %fd92, %fd155, %fd235;
	fma.rn.f64 	%fd238, %fd93, %fd156, %fd236;
	fma.rn.f64 	%fd239, %fd94, %fd157, %fd237;
	fma.rn.f64 	%fd240, %fd95, %fd158, %fd238;
	fma.rn.f64 	%fd241, %fd96, %fd159, %fd239;
	sub.f64 	%fd242, %fd240, %fd241;
	st.shared.f64 	[%r5+12544], %fd242;
	add.f64 	%fd243, %fd241, %fd240;
	st.shared.f64 	[%r5+7840], %fd243;
	fma.rn.f64 	%fd244, %fd97, %fd148, 0d0000000000000000;
	fma.rn.f64 	%fd245, %fd98, %fd149, 0d0000000000000000;
	fma.rn.f64 	%fd246, %fd99, %fd150, %fd244;
	fma.rn.f64 	%fd247, %fd100, %fd151, %fd245;
	fma.rn.f64 	%fd248, %fd101, %fd152, %fd246;
	fma.rn.f64 	%fd249, %fd102, %fd153, %fd247;
	fma.rn.f64 	%fd250, %fd103, %fd154, %fd248;
	fma.rn.f64 	%fd251, %fd104, %fd155, %fd249;
	fma.rn.f64 	%fd252, %fd105, %fd156, %fd250;
	fma.rn.f64 	%fd253, %fd106, %fd157, %fd251;
	fma.rn.f64 	%fd254, %fd107, %fd158, %fd252;
	fma.rn.f64 	%fd255, %fd108, %fd159, %fd253;
	sub.f64 	%fd256, %fd254, %fd255;
	st.shared.f64 	[%r5+10976], %fd256;
	add.f64 	%fd257, %fd255, %fd254;
	st.shared.f64 	[%r5+9408], %fd257;
$L__BB314_6:
	bar.sync 	0;
	mov.u32 	%r23, %tid.x;
	setp.gt.u32 	%p9, %r23, 167;
	mov.u32 	%r24, %tid.y;
	mov.u32 	%r25, _ZZ32massMatrixMultiplyRegisterKernelILi12ELi14ELi1EEviPKdS1_S1_S1_PdE6s_tmp1;
	mad.lo.s32 	%r26, %r24, 21952, %r25;
	mad.lo.s32 	%r27, %r4, 112, %r26;
	mad.lo.s32 	%r28, %r4, 1456, %r27;
	add.s32 	%r6, %r28, %r22;
	@%p9 bra 	$L__BB314_8;
	ld.shared.f64 	%fd258, [%r6];
	ld.shared.f64 	%fd259, [%r6+1232];
	add.f64 	%fd260, %fd258, %fd259;
	sub.f64 	%fd261, %fd258, %fd259;
	ld.shared.f64 	%fd262, [%r6+112];
	ld.shared.f64 	%fd263, [%r6+1120];
	add.f64 	%fd264, %fd262, %fd263;
	sub.f64 	%fd265, %fd262, %fd263;
	ld.shared.f64 	%fd266, [%r6+224];
	ld.shared.f64 	%fd267, [%r6+1008];
	add.f64 	%fd268, %fd266, %fd267;
	sub.f64 	%fd269, %fd266, %fd267;
	ld.shared.f64 	%fd270, [%r6+336];
	ld.shared.f64 	%fd271, [%r6+896];
	add.f64 	%fd272, %fd270, %fd271;
	sub.f64 	%fd273, %fd270, %fd271;
	ld.shared.f64 	%fd274, [%r6+448];
	ld.shared.f64 	%fd275, [%r6+784];
	add.f64 	%fd276, %fd274, %fd275;
	sub.f64 	%fd277, %fd274, %fd275;
	ld.shared.f64 	%fd278, [%r6+560];
	ld.shared.f64 	%fd279, [%r6+672];
	add.f64 	%fd280, %fd278, %fd279;
	sub.f64 	%fd281, %fd278, %fd279;
	fma.rn.f64 	%fd282, %fd25, %fd260, 0d0000000000000000;
	fma.rn.f64 	%fd283, %fd26, %fd261, 0d0000000000000000;
	fma.rn.f64 	%fd284, %fd27, %fd264, %fd282;
	fma.rn.f64 	%fd285, %fd28, %fd265, %fd283;
	fma.rn.f64 	%fd286, %fd29, %fd268, %fd284;
	fma.rn.f64 	%fd287, %fd30, %fd269, %fd285;
	fma.rn.f64 	%fd288, %fd31, %fd272, %fd286;
	fma.rn.f64 	%fd289, %fd32, %fd273, %fd287;
	fma.rn.f64 	%fd290, %fd33, %fd276, %fd288;
	fma.rn.f64 	%fd291, %fd34, %fd277, %fd289;
	fma.rn.f64 	%fd292, %fd35, %fd280, %fd290;
	fma.rn.f64 	%fd293, %fd36, %fd281, %fd291;
	sub.f64 	%fd294, %fd292, %fd293;
	st.shared.f64 	[%r6+1456], %fd294;
	add.f64 	%fd295, %fd293, %fd292;
	st.shared.f64 	[%r6], %fd295;
	fma.rn.f64 	%fd296, %fd37, %fd260, 0d0000000000000000;
	fma.rn.f64 	%fd297, %fd38, %fd261, 0d0000000000000000;
	fma.rn.f64 	%fd298, %fd39, %fd264, %fd296;
	fma.rn.f64 	%fd299, %fd40, %fd265, %fd297;
	fma.rn.f64 	%fd300, %fd41, %fd268, %fd298;
	fma.rn.f64 	%fd301, %fd42, %fd269, %fd299;
	fma.rn.f64 	%fd302, %fd43, %fd272, %fd300;
	fma.rn.f64 	%fd303, %fd44, %fd273, %fd301;
	fma.rn.f64 	%fd304, %fd45, %fd276, %fd302;
	fma.rn.f64 	%fd305, %fd46, %fd277, %fd303;
	fma.rn.f64 	%fd306, %fd47, %fd280, %fd304;
	fma.rn.f64 	%fd307, %fd48, %fd281, %fd305;
	sub.f64 	%fd308, %fd306, %fd307;
	st.shared.f64 	[%r6+1344], %fd308;
	add.f64 	%fd309, %fd307, %fd306;
	st.shared.f64 	[%r6+112], %fd309;
	fma.rn.f64 	%fd310, %fd49, %fd260, 0d0000000000000000;
	fma.rn.f64 	%fd311, %fd50, %fd261, 0d0000000000000000;
	fma.rn.f64 	%fd312, %fd51, %fd264, %fd310;
	fma.rn.f64 	%fd313, %fd52, %fd265, %fd311;
	fma.rn.f64 	%fd314, %fd53, %fd268, %fd312;
	fma.rn.f64 	%fd315, %fd54, %fd269, %fd313;
	fma.rn.f64 	%fd316, %fd55, %fd272, %fd314;
	fma.rn.f64 	%fd317, %fd56, %fd273, %fd315;
	fma.rn.f64 	%fd318, %fd57, %fd276, %fd316;
	fma.rn.f64 	%fd319, %fd58, %fd277, %fd317;
	fma.rn.f64 	%fd320, %fd59, %fd280, %fd318;
	fma.rn.f64 	%fd321, %fd60, %fd281, %fd319;
	sub.f64 	%fd322, %fd320, %fd321;
	st.shared.f64 	[%r6+1232], %fd322;
	add.f64 	%fd323, %fd321, %fd320;
	st.shared.f64 	[%r6+224], %fd323;
	fma.rn.f64 	%fd324, %fd61, %fd260, 0d0000000000000000;
	fma.rn.f64 	%fd325, %fd62, %fd261, 0d0000000000000000;
	fma.rn.f64 	%fd326, %fd63, %fd264, %fd324;
	fma.rn.f64 	%fd327, %fd64, %fd265, %fd325;
	fma.rn.f64 	%fd328, %fd65, %fd268, %fd326;
	fma.rn.f64 	%fd329, %fd66, %fd269, %fd327;
	fma.rn.f64 	%fd330, %fd67, %fd272, %fd328;
	fma.rn.f64 	%fd331, %fd68, %fd273, %fd329;
	fma.rn.f64 	%fd332, %fd69, %fd276, %fd330;
	fma.rn.f64 	%fd333, %fd70, %fd277, %fd331;
	fma.rn.f64 	%fd334, %fd71, %fd280, %fd332;
	fma.rn.f64 	%fd335, %fd72, %fd281, %fd333;
	sub.f64 	%fd336, %fd334, %fd335;
	st.shared.f64 	[%r6+1120], %fd336;
	add.f64 	%fd337, %fd335, %fd334;
	st.shared.f64 	[%r6+336], %fd337;
	fma.rn.f64 	%fd338, %fd73, %fd260, 0d0000000000000000;
	fma.rn.f64 	%fd339, %fd74, %fd261, 0d0000000000000000;
	fma.rn.f64 	%fd340, %fd75, %fd264, %fd338;
	fma.rn.f64 	%fd341, %fd76, %fd265, %fd339;
	fma.rn.f64 	%fd342, %fd77, %fd268, %fd340;
	fma.rn.f64 	%fd343, %fd78, %fd269, %fd341;
	fma.rn.f64 	%fd344, %fd79, %fd272, %fd342;
	fma.rn.f64 	%fd345, %fd80, %fd273, %fd343;
	fma.rn.f64 	%fd346, %fd81, %fd276, %fd344;
	fma.rn.f64 	%fd347, %fd82, %fd277, %fd345;
	fma.rn.f64 	%fd348, %fd83, %fd280, %fd346;
	fma.rn.f64 	%fd349, %fd84, %fd281, %fd347;
	sub.f64 	%fd350, %fd348, %fd349;
	st.shared.f64 	[%r6+1008], %fd350;
	add.f64 	%fd351, %fd349, %fd348;
	st.shared.f64 	[%r6+448], %fd351;
	fma.rn.f64 	%fd352, %fd85, %fd260, 0d0000000000000000;
	fma.rn.f64 	%fd353, %fd86, %fd261, 0d0000000000000000;
	fma.rn.f64 	%fd354, %fd87, %fd264, %fd352;
	fma.rn.f64 	%fd355, %fd88, %fd265, %fd353;
	fma.rn.f64 	%fd356, %fd89, %fd268, %fd354;
	fma.rn.f64 	%fd357, %fd90, %fd269, %fd355;
	fma.rn.f64 	%fd358, %fd91, %fd272, %fd356;
	fma.rn.f64 	%fd359, %fd92, %fd273, %fd357;
	fma.rn.f64 	%fd360, %fd93, %fd276, %fd358;
	fma.rn.f64 	%fd361, %fd94, %fd277, %fd359;
	fma.rn.f64 	%fd362, %fd95, %fd280, %fd360;
	fma.rn.f64 	%fd363, %fd96, %fd281, %fd361;
	sub.f64 	%fd364, %fd362, %fd363;
	st.shared.f64 	[%r6+896], %fd364;
	add.f64 	%fd365, %fd363, %fd362;
	st.shared.f64 	[%r6+560], %fd365;
	fma.rn.f64 	%fd366, %fd97, %fd260, 0d0000000000000000;
	fma.rn.f64 	%fd367, %fd98, %fd261, 0d0000000000000000;
	fma.rn.f64 	%fd368, %fd99, %fd264, %fd366;
	fma.rn.f64 	%fd369, %fd100, %fd265, %fd367;
	fma.rn.f64 	%fd370, %fd101, %fd268, %fd368;
	fma.rn.f64 	%fd371, %fd102, %fd269, %fd369;
	fma.rn.f64 	%fd372, %fd103, %fd272, %fd370;
	fma.rn.f64 	%fd373, %fd104, %fd273, %fd371;
	fma.rn.f64 	%fd374, %fd105, %fd276, %fd372;
	fma.rn.f64 	%fd375, %fd106, %fd277, %fd373;
	fma.rn.f64 	%fd376, %fd107, %fd280, %fd374;
	fma.rn.f64 	%fd377, %fd108, %fd281, %fd375;
	sub.f64 	%fd378, %fd376, %fd377;
	st.shared.f64 	[%r6+784], %fd378;
	add.f64 	%fd379, %fd377, %fd376;
	st.shared.f64 	[%r6+672], %fd379;
$L__BB314_8:
	ld.param.u64 	%rd20, [_Z32massMatrixMultiplyRegisterKernelILi12ELi14ELi1EEviPKdS1_S1_S1_Pd_param_1];
	mov.u32 	%r30, %tid.x;
	setp.gt.u32 	%p10, %r30, 167;
	bar.sync 	0;
	cvt.u16.u32 	%rs9, %r30;
	mul.hi.u16 	%rs10, %rs9, 4682;
	mul.lo.s16 	%rs11, %rs10, 14;
	sub.s16 	%rs12, %rs9, %rs11;
	mov.u32 	%r31, %tid.y;
	mov.u32 	%r32, _ZZ32massMatrixMultiplyRegisterKernelILi12ELi14ELi1EEviPKdS1_S1_S1_PdE6s_tmp1;
	mad.lo.s32 	%r33, %r31, 21952, %r32;
	mul.wide.u16 	%r34, %rs10, 1568;
	add.s32 	%r35, %r33, %r34;
	mul.wide.u16 	%r36, %rs12, 112;
	add.s32 	%r37, %r35, %r36;
	ld.shared.f64 	%fd380, [%r37];
	ld.shared.f64 	%fd381, [%r37+88];
	add.f64 	%fd382, %fd380, %fd381;
	sub.f64 	%fd383, %fd380, %fd381;
	ld.shared.f64 	%fd384, [%r37+8];
	ld.shared.f64 	%fd385, [%r37+80];
	add.f64 	%fd386, %fd384, %fd385;
	sub.f64 	%fd387, %fd384, %fd385;
	ld.shared.f64 	%fd388, [%r37+16];
	ld.shared.f64 	%fd389, [%r37+72];
	add.f64 	%fd390, %fd388, %fd389;
	sub.f64 	%fd391, %fd388, %fd389;
	ld.shared.f64 	%fd392, [%r37+24];
	ld.shared.f64 	%fd393, [%r37+64];
	add.f64 	%fd394, %fd392, %fd393;
	sub.f64 	%fd395, %fd392, %fd393;
	ld.shared.f64 	%fd396, [%r37+32];
	ld.shared.f64 	%fd397, [%r37+56];
	add.f64 	%fd398, %fd396, %fd397;
	sub.f64 	%fd399, %fd396, %fd397;
	ld.shared.f64 	%fd400, [%r37+40];
	ld.shared.f64 	%fd401, [%r37+48];
	add.f64 	%fd402, %fd400, %fd401;
	sub.f64 	%fd403, %fd400, %fd401;
	mov.u32 	%r38, %ctaid.x;
	add.s32 	%r39, %r38, %r31;
	mov.b32 	%r40, {%rs12, %rs10};
	mov.b32 	%r41, 13;
	mov.b32 	%r42, 50190;
	dp2a.lo.u32.u32 	%r43, %r40, %r42, %r41;
	mad.lo.s32 	%r44, %r39, 2744, %r43;
	fma.rn.f64 	%fd404, %fd25, %fd382, 0d0000000000000000;
	fma.rn.f64 	%fd405, %fd26, %fd383, 0d0000000000000000;
	fma.rn.f64 	%fd406, %fd27, %fd386, %fd404;
	fma.rn.f64 	%fd407, %fd28, %fd387, %fd405;
	fma.rn.f64 	%fd408, %fd29, %fd390, %fd406;
	fma.rn.f64 	%fd409, %fd30, %fd391, %fd407;
	fma.rn.f64 	%fd410, %fd31, %fd394, %fd408;
	fma.rn.f64 	%fd411, %fd32, %fd395, %fd409;
	fma.rn.f64 	%fd412, %fd33, %fd398, %fd410;
	fma.rn.f64 	%fd413, %fd34, %fd399, %fd411;
	fma.rn.f64 	%fd414, %fd35, %fd402, %fd412;
	fma.rn.f64 	%fd415, %fd36, %fd403, %fd413;
	cvta.to.global.u64 	%rd14, %rd20;
	mul.wide.s32 	%rd15, %r44, 8;
	add.s64 	%rd16, %rd14, %rd15;
	ld.global.nc.f64 	%fd416, [%rd16];
	ld.global.nc.f64 	%fd417, [%rd16+-104];
	sub.f64 	%fd418, %fd414, %fd415;
	mul.f64 	%fd419, %fd418, %fd416;
	add.f64 	%fd420, %fd414, %fd415;
	mul.f64 	%fd887, %fd420, %fd417;
	fma.rn.f64 	%fd421, %fd37, %fd382, 0d0000000000000000;
	fma.rn.f64 	%fd422, %fd38, %fd383, 0d0000000000000000;
	fma.rn.f64 	%fd423, %fd39, %fd386, %fd421;
	fma.rn.f64 	%fd424, %fd40, %fd387, %fd422;
	fma.rn.f64 	%fd425, %fd41, %fd390, %fd423;
	fma.rn.f64 	%fd426, %fd42, %fd391, %fd424;
	fma.rn.f64 	%fd427, %fd43, %fd394, %fd425;
	fma.rn.f64 	%fd428, %fd44, %fd395, %fd426;
	fma.rn.f64 	%fd429, %fd45, %fd398, %fd427;
	fma.rn.f64 	%fd430, %fd46, %fd399, %fd428;
	fma.rn.f64 	%fd431, %fd47, %fd402, %fd429;
	fma.rn.f64 	%fd432, %fd48, %fd403, %fd430;
	ld.global.nc.f64 	%fd433, [%rd16+-8];
	ld.global.nc.f64 	%fd434, [%rd16+-96];
	sub.f64 	%fd435, %fd431, %fd432;
	mul.f64 	%fd436, %fd435, %fd433;
	add.f64 	%fd437, %fd431, %fd432;
	mul.f64 	%fd886, %fd437, %fd434;
	fma.rn.f64 	%fd438, %fd49, %fd382, 0d0000000000000000;
	fma.rn.f64 	%fd439, %fd50, %fd383, 0d0000000000000000;
	fma.rn.f64 	%fd440, %fd51, %fd386, %fd438;
	fma.rn.f64 	%fd441, %fd52, %fd387, %fd439;
	fma.rn.f64 	%fd442, %fd53, %fd390, %fd440;
	fma.rn.f64 	%fd443, %fd54, %fd391, %fd441;
	fma.rn.f64 	%fd444, %fd55, %fd394, %fd442;
	fma.rn.f64 	%fd445, %fd56, %fd395, %fd443;
	fma.rn.f64 	%fd446, %fd57, %fd398, %fd444;
	fma.rn.f64 	%fd447, %fd58, %fd399, %fd445;
	fma.rn.f64 	%fd448, %fd59, %fd402, %fd446;
	fma.rn.f64 	%fd449, %fd60, %fd403, %fd447;
	ld.global.nc.f64 	%fd450, [%rd16+-16];
	ld.global.nc.f64 	%fd451, [%rd16+-88];
	sub.f64 	%fd452, %fd448, %fd449;
	mul.f64 	%fd876, %fd452, %fd450;
	add.f64 	%fd453, %fd448, %fd449;
	mul.f64 	%fd885, %fd453, %fd451;
	fma.rn.f64 	%fd454, %fd61, %fd382, 0d0000000000000000;
	fma.rn.f64 	%fd455, %fd62, %fd383, 0d0000000000000000;
	fma.rn.f64 	%fd456, %fd63, %fd386, %fd454;
	fma.rn.f64 	%fd457, %fd64, %fd387, %fd455;
	fma.rn.f64 	%fd458, %fd65, %fd390, %fd456;
	fma.rn.f64 	%fd459, %fd66, %fd391, %fd457;
	fma.rn.f64 	%fd460, %fd67, %fd394, %fd458;
	fma.rn.f64 	%fd461, %fd68, %fd395, %fd459;
	fma.rn.f64 	%fd462, %fd69, %fd398, %fd460;
	fma.rn.f64 	%fd463, %fd70, %fd399, %fd461;
	fma.rn.f64 	%fd464, %fd71, %fd402, %fd462;
	fma.rn.f64 	%fd465, %fd72, %fd403, %fd463;
	ld.global.nc.f64 	%fd466, [%rd16+-24];
	ld.global.nc.f64 	%fd467, [%rd16+-80];
	sub.f64 	%fd468, %fd464, %fd465;
	mul.f64 	%fd877, %fd468, %fd466;
	add.f64 	%fd469, %fd464, %fd465;
	mul.f64 	%fd884, %fd469, %fd467;
	fma.rn.f64 	%fd470, %fd73, %fd382, 0d0000000000000000;
	fma.rn.f64 	%fd471, %fd74, %fd383, 0d0000000000000000;
	fma.rn.f64 	%fd472, %fd75, %fd386, %fd470;
	fma.rn.f64 	%fd473, %fd76, %fd387, %fd471;
	fma.rn.f64 	%fd474, %fd77, %fd390, %fd472;
	fma.rn.f64 	%fd475, %fd78, %fd391, %fd473;
	fma.rn.f64 	%fd476, %fd79, %fd394, %fd474;
	fma.rn.f64 	%fd477, %fd80, %fd395, %fd475;
	fma.rn.f64 	%fd478, %fd81, %fd398, %fd476;
	fma.rn.f64 	%fd479, %fd82, %fd399, %fd477;
	fma.rn.f64 	%fd480, %fd83, %fd402, %fd478;
	fma.rn.f64 	%fd481, %fd84, %fd403, %fd479;
	ld.global.nc.f64 	%fd482, [%rd16+-32];
	ld.global.nc.f64 	%fd483, [%rd16+-72];
	sub.f64 	%fd484, %fd480, %fd481;
	mul.f64 	%fd878, %fd484, %fd482;
	add.f64 	%fd485, %fd480, %fd481;
	mul.f64 	%fd883, %fd485, %fd483;
	fma.rn.f64 	%fd486, %fd85, %fd382, 0d0000000000000000;
	fma.rn.f64 	%fd487, %fd86, %fd383, 0d0000000000000000;
	fma.rn.f64 	%fd488, %fd87, %fd386, %fd486;
	fma.rn.f64 	%fd489, %fd88, %fd387, %fd487;
	fma.rn.f64 	%fd490, %fd89, %fd390, %fd488;
	fma.rn.f64 	%fd491, %fd90, %fd391, %fd489;
	fma.rn.f64 	%fd492, %fd91, %fd394, %fd490;
	fma.rn.f64 	%fd493, %fd92, %fd395, %fd491;
	fma.rn.f64 	%fd494, %fd93, %fd398, %fd492;
	fma.rn.f64 	%fd495, %fd94, %fd399, %fd493;
	fma.rn.f64 	%fd496, %fd95, %fd402, %fd494;
	fma.rn.f64 	%fd497, %fd96, %fd403, %fd495;
	ld.global.nc.f64 	%fd498, [%rd16+-40];
	ld.global.nc.f64 	%fd499, [%rd16+-64];
	sub.f64 	%fd500, %fd496, %fd497;
	mul.f64 	%fd879, %fd500, %fd498;
	add.f64 	%fd501, %fd496, %fd497;
	mul.f64 	%fd882, %fd501, %fd499;
	fma.rn.f64 	%fd502, %fd97, %fd382, 0d0000000000000000;
	fma.rn.f64 	%fd503, %fd98, %fd383, 0d0000000000000000;
	fma.rn.f64 	%fd504, %fd99, %fd386, %fd502;
	fma.rn.f64 	%fd505, %fd100, %fd387, %fd503;
	fma.rn.f64 	%fd506, %fd101, %fd390, %fd504;
	fma.rn.f64 	%fd507, %fd102, %fd391, %fd505;
	fma.rn.f64 	%fd508, %fd103, %fd394, %fd506;
	fma.rn.f64 	%fd509, %fd104, %fd395, %fd507;
	fma.rn.f64 	%fd510, %fd105, %fd398, %fd508;
	fma.rn.f64 	%fd511, %fd106, %fd399, %fd509;
	fma.rn.f64 	%fd512, %fd107, %fd402, %fd510;
	fma.rn.f64 	%fd513, %fd108, %fd403, %fd511;
	ld.global.nc.f64 	%fd514, [%rd16+-48];
	ld.global.nc.f64 	%fd515, [%rd16+-56];
	sub.f64 	%fd516, %fd512, %fd513;
	mul.f64 	%fd880, %fd516, %fd514;
	add.f64 	%fd517, %fd512, %fd513;
	mul.f64 	%fd881, %fd517, %fd515;
	bar.sync 	0;
	add.f64 	%fd518, %fd887, %fd419;
	sub.f64 	%fd519, %fd887, %fd419;
	add.f64 	%fd520, %fd886, %fd436;
	sub.f64 	%fd521, %fd886, %fd436;
	add.f64 	%fd522, %fd885, %fd876;
	sub.f64 	%fd523, %fd885, %fd876;
	add.f64 	%fd524, %fd884, %fd877;
	sub.f64 	%fd525, %fd884, %fd877;
	add.f64 	%fd526, %fd883, %fd878;
	sub.f64 	%fd527, %fd883, %fd878;
	add.f64 	%fd528, %fd882, %fd879;
	sub.f64 	%fd529, %fd882, %fd879;
	add.f64 	%fd530, %fd881, %fd880;
	sub.f64 	%fd531, %fd881, %fd880;
	fma.rn.f64 	%fd532, %fd25, %fd518, 0d0000000000000000;
	fma.rn.f64 	%fd533, %fd26, %fd519, 0d0000000000000000;
	fma.rn.f64 	%fd534, %fd37, %fd520, %fd532;
	fma.rn.f64 	%fd535, %fd38, %fd521, %fd533;
	fma.rn.f64 	%fd536, %fd49, %fd522, %fd534;
	fma.rn.f64 	%fd537, %fd50, %fd523, %fd535;
	fma.rn.f64 	%fd538, %fd61, %fd524, %fd536;
	fma.rn.f64 	%fd539, %fd62, %fd525, %fd537;
	fma.rn.f64 	%fd540, %fd73, %fd526, %fd538;
	fma.rn.f64 	%fd541, %fd74, %fd527, %fd539;
	fma.rn.f64 	%fd542, %fd85, %fd528, %fd540;
	fma.rn.f64 	%fd543, %fd86, %fd529, %fd541;
	fma.rn.f64 	%fd544, %fd97, %fd530, %fd542;
	fma.rn.f64 	%fd545, %fd98, %fd531, %fd543;
	sub.f64 	%fd546, %fd544, %fd545;
	st.shared.f64 	[%r37+88], %fd546;
	add.f64 	%fd547, %fd544, %fd545;
	st.shared.f64 	[%r37], %fd547;
	fma.rn.f64 	%fd548, %fd27, %fd518, 0d0000000000000000;
	fma.rn.f64 	%fd549, %fd28, %fd519, 0d0000000000000000;
	fma.rn.f64 	%fd550, %fd39, %fd520, %fd548;
	fma.rn.f64 	%fd551, %fd40, %fd521, %fd549;
	fma.rn.f64 	%fd552, %fd51, %fd522, %fd550;
	fma.rn.f64 	%fd553, %fd52, %fd523, %fd551;
	fma.rn.f64 	%fd554, %fd63, %fd524, %fd552;
	fma.rn.f64 	%fd555, %fd64, %fd525, %fd553;
	fma.rn.f64 	%fd556, %fd75, %fd526, %fd554;
	fma.rn.f64 	%fd557, %fd76, %fd527, %fd555;
	fma.rn.f64 	%fd558, %fd87, %fd528, %fd556;
	fma.rn.f64 	%fd559, %fd88, %fd529, %fd557;
	fma.rn.f64 	%fd560, %fd99, %fd530, %fd558;
	fma.rn.f64 	%fd561, %fd100, %fd531, %fd559;
	sub.f64 	%fd562, %fd560, %fd561;
	st.shared.f64 	[%r37+80], %fd562;
	add.f64 	%fd563, %fd560, %fd561;
	st.shared.f64 	[%r37+8], %fd563;
	fma.rn.f64 	%fd564, %fd29, %fd518, 0d0000000000000000;
	fma.rn.f64 	%fd565, %fd30, %fd519, 0d0000000000000000;
	fma.rn.f64 	%fd566, %fd41, %fd520, %fd564;
	fma.rn.f64 	%fd567, %fd42, %fd521, %fd565;
	fma.rn.f64 	%fd568, %fd53, %fd522, %fd566;
	fma.rn.f64 	%fd569, %fd54, %fd523, %fd567;
	fma.rn.f64 	%fd570, %fd65, %fd524, %fd568;
	fma.rn.f64 	%fd571, %fd66, %fd525, %fd569;
	fma.rn.f64 	%fd572, %fd77, %fd526, %fd570;
	fma.rn.f64 	%fd573, %fd78, %fd527, %fd571;
	fma.rn.f64 	%fd574, %fd89, %fd528, %fd572;
	fma.rn.f64 	%fd575, %fd90, %fd529, %fd573;
	fma.rn.f64 	%fd576, %fd101, %fd530, %fd574;
	fma.rn.f64 	%fd577, %fd102, %fd531, %fd575;
	sub.f64 	%fd578, %fd576, %fd577;
	st.shared.f64 	[%r37+72], %fd578;
	add.f64 	%fd579, %fd576, %fd577;
	st.shared.f64 	[%r37+16], %fd579;
	fma.rn.f64 	%fd580, %fd31, %fd518, 0d0000000000000000;
	fma.rn.f64 	%fd581, %fd32, %fd519, 0d0000000000000000;
	fma.rn.f64 	%fd582, %fd43, %fd520, %fd580;
	fma.rn.f64 	%fd583, %fd44, %fd521, %fd581;
	fma.rn.f64 	%fd584, %fd55, %fd522, %fd582;
	fma.rn.f64 	%fd585, %fd56, %fd523, %fd583;
	fma.rn.f64 	%fd586, %fd67, %fd524, %fd584;
	fma.rn.f64 	%fd587, %fd68, %fd525, %fd585;
	fma.rn.f64 	%fd588, %fd79, %fd526, %fd586;
	fma.rn.f64 	%fd589, %fd80, %fd527, %fd587;
	fma.rn.f64 	%fd590, %fd91, %fd528, %fd588;
	fma.rn.f64 	%fd591, %fd92, %fd529, %fd589;
	fma.rn.f64 	%fd592, %fd103, %fd530, %fd590;
	fma.rn.f64 	%fd593, %fd104, %fd531, %fd591;
	sub.f64 	%fd594, %fd592, %fd593;
	st.shared.f64 	[%r37+64], %fd594;
	add.f64 	%fd595, %fd592, %fd593;
	st.shared.f64 	[%r37+24], %fd595;
	fma.rn.f64 	%fd596, %fd33, %fd518, 0d0000000000000000;
	fma.rn.f64 	%fd597, %fd34, %fd519, 0d0000000000000000;
	fma.rn.f64 	%fd598, %fd45, %fd520, %fd596;
	fma.rn.f64 	%fd599, %fd46, %fd521, %fd597;
	fma.rn.f64 	%fd600, %fd57, %fd522, %fd598;
	fma.rn.f64 	%fd601, %fd58, %fd523, %fd599;
	fma.rn.f64 	%fd602, %fd69, %fd524, %fd600;
	fma.rn.f64 	%fd603, %fd70, %fd525, %fd601;
	fma.rn.f64 	%fd604, %fd81, %fd526, %fd602;
	fma.rn.f64 	%fd605, %fd82, %fd527, %fd603;
	fma.rn.f64 	%fd606, %fd93, %fd528, %fd604;
	fma.rn.f64 	%fd607, %fd94, %fd529, %fd605;
	fma.rn.f64 	%fd608, %fd105, %fd530, %fd606;
	fma.rn.f64 	%fd609, %fd106, %fd531, %fd607;
	sub.f64 	%fd610, %fd608, %fd609;
	st.shared.f64 	[%r37+56], %fd610;
	add.f64 	%fd611, %fd608, %fd609;
	st.shared.f64 	[%r37+32], %fd611;
	fma.rn.f64 	%fd612, %fd35, %fd518, 0d0000000000000000;
	fma.rn.f64 	%fd613, %fd36, %fd519, 0d0000000000000000;
	fma.rn.f64 	%fd614, %fd47, %fd520, %fd612;
	fma.rn.f64 	%fd615, %fd48, %fd521, %fd613;
	fma.rn.f64 	%fd616, %fd59, %fd522, %fd614;
	fma.rn.f64 	%fd617, %fd60, %fd523, %fd615;
	fma.rn.f64 	%fd618, %fd71, %fd524, %fd616;
	fma.rn.f64 	%fd619, %fd72, %fd525, %fd617;
	fma.rn.f64 	%fd620, %fd83, %fd526, %fd618;
	fma.rn.f64 	%fd621, %fd84, %fd527, %fd619;
	fma.rn.f64 	%fd622, %fd95, %fd528, %fd620;
	fma.rn.f64 	%fd623, %fd96, %fd529, %fd621;
	fma.rn.f64 	%fd624, %fd107, %fd530, %fd622;
	fma.rn.f64 	%fd625, %fd108, %fd531, %fd623;
	sub.f64 	%fd626, %fd624, %fd625;
	st.shared.f64 	[%r37+48], %fd626;
	add.f64 	%fd627, %fd624, %fd625;
	st.shared.f64 	[%r37+40], %fd627;
	bar.sync 	0;
	@%p10 bra 	$L__BB314_10;
	ld.shared.f64 	%fd628, [%r6];
	ld.shared.f64 	%fd629, [%r6+1456];
	add.f64 	%fd630, %fd628, %fd629;
	sub.f64 	%fd631, %fd628, %fd629;
	ld.shared.f64 	%fd632, [%r6+112];
	ld.shared.f64 	%fd633, [%r6+1344];
	add.f64 	%fd634, %fd632, %fd633;
	sub.f64 	%fd635, %fd632, %fd633;
	ld.shared.f64 	%fd636, [%r6+224];
	ld.shared.f64 	%fd637, [%r6+1232];
	add.f64 	%fd638, %fd636, %fd637;
	sub.f64 	%fd639, %fd636, %fd637;
	ld.shared.f64 	%fd640, [%r6+336];
	ld.shared.f64 	%fd641, [%r6+1120];
	add.f64 	%fd642, %fd640, %fd641;
	sub.f64 	%fd643, %fd640, %fd641;
	ld.shared.f64 	%fd644, [%r6+448];
	ld.shared.f64 	%fd645, [%r6+1008];
	add.f64 	%fd646, %fd644, %fd645;
	sub.f64 	%fd647, %fd644, %fd645;
	ld.shared.f64 	%fd648, [%r6+560];
	ld.shared.f64 	%fd649, [%r6+896];
	add.f64 	%fd650, %fd648, %fd649;
	sub.f64 	%fd651, %fd648, %fd649;
	ld.shared.f64 	%fd652, [%r6+672];
	ld.shared.f64 	%fd653, [%r6+784];
	add.f64 	%fd654, %fd652, %fd653;
	sub.f64 	%fd655, %fd652, %fd653;
	fma.rn.f64 	%fd656, %fd25, %fd630, 0d0000000000000000;
	fma.rn.f64 	%fd657, %fd26, %fd631, 0d0000000000000000;
	fma.rn.f64 	%fd658, %fd37, %fd634, %fd656;
	fma.rn.f64 	%fd659, %fd38, %fd635, %fd657;
	fma.rn.f64 	%fd660, %fd49, %fd638, %fd658;
	fma.rn.f64 	%fd661, %fd50, %fd639, %fd659;
	fma.rn.f64 	%fd662, %fd61, %fd642, %fd660;
	fma.rn.f64 	%fd663, %fd62, %fd643, %fd661;
	fma.rn.f64 	%fd664, %fd73, %fd646, %fd662;
	fma.rn.f64 	%fd665, %fd74, %fd647, %fd663;
	fma.rn.f64 	%fd666, %fd85, %fd650, %fd664;
	fma.rn.f64 	%fd667, %fd86, %fd651, %fd665;
	fma.rn.f64 	%fd668, %fd97, %fd654, %fd666;
	fma.rn.f64 	%fd669, %fd98, %fd655, %fd667;
	sub.f64 	%fd670, %fd668, %fd669;
	st.shared.f64 	[%r6+1232], %fd670;
	add.f64 	%fd671, %fd668, %fd669;
	st.shared.f64 	[%r6], %fd671;
	fma.rn.f64 	%fd672, %fd27, %fd630, 0d0000000000000000;
	fma.rn.f64 	%fd673, %fd28, %fd631, 0d0000000000000000;
	fma.rn.f64 	%fd674, %fd39, %fd634, %fd672;
	fma.rn.f64 	%fd675, %fd40, %fd635, %fd673;
	fma.rn.f64 	%fd676, %fd51, %fd638, %fd674;
	fma.rn.f64 	%fd677, %fd52, %fd639, %fd675;
	fma.rn.f64 	%fd678, %fd63, %fd642, %fd676;
	fma.rn.f64 	%fd679, %fd64, %fd643, %fd677;
	fma.rn.f64 	%fd680, %fd75, %fd646, %fd678;
	fma.rn.f64 	%fd681, %fd76, %fd647, %fd679;
	fma.rn.f64 	%fd682, %fd87, %fd650, %fd680;
	fma.rn.f64 	%fd683, %fd88, %fd651, %fd681;
	fma.rn.f64 	%fd684, %fd99, %fd654, %fd682;
	fma.rn.f64 	%fd685, %fd100, %fd655, %fd683;
	sub.f64 	%fd686, %fd684, %fd685;
	st.shared.f64 	[%r6+1120], %fd686;
	add.f64 	%fd687, %fd684, %fd685;
	st.shared.f64 	[%r6+112], %fd687;
	fma.rn.f64 	%fd688, %fd29, %fd630, 0d0000000000000000;
	fma.rn.f64 	%fd689, %fd30, %fd631, 0d0000000000000000;
	fma.rn.f64 	%fd690, %fd41, %fd634, %fd688;
	fma.rn.f64 	%fd691, %fd42, %fd635, %fd689;
	fma.rn.f64 	%fd692, %fd53, %fd638, %fd690;
	fma.rn.f64 	%fd693, %fd54, %fd639, %fd691;
	fma.rn.f64 	%fd694, %fd65, %fd642, %fd692;
	fma.rn.f64 	%fd695, %fd66, %fd643, %fd693;
	fma.rn.f64 	%fd696, %fd77, %fd646, %fd694;
	fma.rn.f64 	%fd697, %fd78, %fd647, %fd695;
	fma.rn.f64 	%fd698, %fd89, %fd650, %fd696;
	fma.rn.f64 	%fd699, %fd90, %fd651, %fd697;
	fma.rn.f64 	%fd700, %fd101, %fd654, %fd698;
	fma.rn.f64 	%fd701, %fd102, %fd655, %fd699;
	sub.f64 	%fd702, %fd700, %fd701;
	st.shared.f64 	[%r6+1008], %fd702;
	add.f64 	%fd703, %fd700, %fd701;
	st.shared.f64 	[%r6+224], %fd703;
	fma.rn.f64 	%fd704, %fd31, %fd630, 0d0000000000000000;
	fma.rn.f64 	%fd705, %fd32, %fd631, 0d0000000000000000;
	fma.rn.f64 	%fd706, %fd43, %fd634, %fd704;
	fma.rn.f64 	%fd707, %fd44, %fd635, %fd705;
	fma.rn.f64 	%fd708, %fd55, %fd638, %fd706;
	fma.rn.f64 	%fd709, %fd56, %fd639, %fd707;
	fma.rn.f64 	%fd710, %fd67, %fd642, %fd708;
	fma.rn.f64 	%fd711, %fd68, %fd643, %fd709;
	fma.rn.f64 	%fd712, %fd79, %fd646, %fd710;
	fma.rn.f64 	%fd713, %fd80, %fd647, %fd711;
	fma.rn.f64 	%fd714, %fd91, %fd650, %fd712;
	fma.rn.f64 	%fd715, %fd92, %fd651, %fd713;
	fma.rn.f64 	%fd716, %fd103, %fd654, %fd714;
	fma.rn.f64 	%fd717, %fd104, %fd655, %fd715;
	sub.f64 	%fd718, %fd716, %fd717;
	st.shared.f64 	[%r6+896], %fd718;
	add.f64 	%fd719, %fd716, %fd717;
	st.shared.f64 	[%r6+336], %fd719;
	fma.rn.f64 	%fd720, %fd33, %fd630, 0d0000000000000000;
	fma.rn.f64 	%fd721, %fd34, %fd631, 0d0000000000000000;
	fma.rn.f64 	%fd722, %fd45, %fd634, %fd720;
	fma.rn.f64 	%fd723, %fd46, %fd635, %fd721;
	fma.rn.f64 	%fd724, %fd57, %fd638, %fd722;
	fma.rn.f64 	%fd725, %fd58, %fd639, %fd723;
	fma.rn.f64 	%fd726, %fd69, %fd642, %fd724;
	fma.rn.f64 	%fd727, %fd70, %fd643, %fd725;
	fma.rn.f64 	%fd728, %fd81, %fd646, %fd726;
	fma.rn.f64 	%fd729, %fd82, %fd647, %fd727;
	fma.rn.f64 	%fd730, %fd93, %fd650, %fd728;
	fma.rn.f64 	%fd731, %fd94, %fd651, %fd729;
	fma.rn.f64 	%fd732, %fd105, %fd654, %fd730;
	fma.rn.f64 	%fd733, %fd106, %fd655, %fd731;
	sub.f64 	%fd734, %fd732, %fd733;
	st.shared.f64 	[%r6+784], %fd734;
	add.f64 	%fd735, %fd732, %fd733;
	st.shared.f64 	[%r6+448], %fd735;
	fma.rn.f64 	%fd736, %fd35, %fd630, 0d0000000000000000;
	fma.rn.f64 	%fd737, %fd36, %fd631, 0d0000000000000000;
	fma.rn.f64 	%fd738, %fd47, %fd634, %fd736;
	fma.rn.f64 	%fd739, %fd48, %fd635, %fd737;
	fma.rn.f64 	%fd740, %fd59, %fd638, %fd738;
	fma.rn.f64 	%fd741, %fd60, %fd639, %fd739;
	fma.rn.f64 	%fd742, %fd71, %fd642, %fd740;
	fma.rn.f64 	%fd743, %fd72, %fd643, %fd741;
	fma.rn.f64 	%fd744, %fd83, %fd646, %fd742;
	fma.rn.f64 	%fd745, %fd84, %fd647, %fd743;
	fma.rn.f64 	%fd746, %fd95, %fd650, %fd744;
	fma.rn.f64 	%fd747, %fd96, %fd651, %fd745;
	fma.rn.f64 	%fd748, %fd107, %fd654, %fd746;
	fma.rn.f64 	%fd749, %fd108, %fd655, %fd747;
	sub.f64 	%fd750, %fd748, %fd749;
	st.shared.f64 	[%r6+672], %fd750;
	add.f64 	%fd751, %fd748, %fd749;
	st.shared.f64 	[%r6+560], %fd751;
$L__BB314_10:
	mov.u32 	%r45, %tid.x;
	setp.gt.u32 	%p11, %r45, 143;
	bar.sync 	0;
	@%p11 bra 	$L__BB314_12;
	ld.shared.f64 	%fd752, [%r5];
	ld.shared.f64 	%fd753, [%r5+20384];
	add.f64 	%fd754, %fd752, %fd753;
	sub.f64 	%fd755, %fd752, %fd753;
	ld.shared.f64 	%fd756, [%r5+1568];
	ld.shared.f64 	%fd757, [%r5+18816];
	add.f64 	%fd758, %fd756, %fd757;
	sub.f64 	%fd759, %fd756, %fd757;
	ld.shared.f64 	%fd760, [%r5+3136];
	ld.shared.f64 	%fd761, [%r5+17248];
	add.f64 	%fd762, %fd760, %fd761;
	sub.f64 	%fd763, %fd760, %fd761;
	ld.shared.f64 	%fd764, [%r5+4704];
	ld.shared.f64 	%fd765, [%r5+15680];
	add.f64 	%fd766, %fd764, %fd765;
	sub.f64 	%fd767, %fd764, %fd765;
	ld.shared.f64 	%fd768, [%r5+6272];
	ld.shared.f64 	%fd769, [%r5+14112];
	add.f64 	%fd770, %fd768, %fd769;
	sub.f64 	%fd771, %fd768, %fd769;
	ld.shared.f64 	%fd772, [%r5+7840];
	ld.shared.f64 	%fd773, [%r5+12544];
	add.f64 	%fd774, %fd772, %fd773;
	sub.f64 	%fd775, %fd772, %fd773;
	ld.shared.f64 	%fd776, [%r5+9408];
	ld.shared.f64 	%fd777, [%r5+10976];
	add.f64 	%fd778, %fd776, %fd777;
	sub.f64 	%fd779, %fd776, %fd777;
	fma.rn.f64 	%fd780, %fd25, %fd754, 0d0000000000000000;
	fma.rn.f64 	%fd781, %fd26, %fd755, 0d0000000000000000;
	fma.rn.f64 	%fd782, %fd37, %fd758, %fd780;
	fma.rn.f64 	%fd783, %fd38, %fd759, %fd781;
	fma.rn.f64 	%fd784, %fd49, %fd762, %fd782;
	fma.rn.f64 	%fd785, %fd50, %fd763, %fd783;
	fma.rn.f64 	%fd786, %fd61, %fd766, %fd784;
	fma.rn.f64 	%fd787, %fd62, %fd767, %fd785;
	fma.rn.f64 	%fd788, %fd73, %fd770, %fd786;
	fma.rn.f64 	%fd789, %fd74, %fd771, %fd787;
	fma.rn.f64 	%fd790, %fd85, %fd774, %fd788;
	fma.rn.f64 	%fd791, %fd86, %fd775, %fd789;
	fma.rn.f64 	%fd792, %fd97, %fd778, %fd790;
	fma.rn.f64 	%fd793, %fd98, %fd779, %fd791;
	sub.f64 	%fd876, %fd792, %fd793;
	add.f64 	%fd887, %fd792, %fd793;
	fma.rn.f64 	%fd794, %fd27, %fd754, 0d0000000000000000;
	fma.rn.f64 	%fd795, %fd28, %fd755, 0d0000000000000000;
	fma.rn.f64 	%fd796, %fd39, %fd758, %fd794;
	fma.rn.f64 	%fd797, %fd40, %fd759, %fd795;
	fma.rn.f64 	%fd798, %fd51, %fd762, %fd796;
	fma.rn.f64 	%fd799, %fd52, %fd763, %fd797;
	fma.rn.f64 	%fd800, %fd63, %fd766, %fd798;
	fma.rn.f64 	%fd801, %fd64, %fd767, %fd799;
	fma.rn.f64 	%fd802, %fd75, %fd770, %fd800;
	fma.rn.f64 	%fd803, %fd76, %fd771, %fd801;
	fma.rn.f64 	%fd804, %fd87, %fd774, %fd802;
	fma.rn.f64 	%fd805, %fd88, %fd775, %fd803;
	fma.rn.f64 	%fd806, %fd99, %fd778, %fd804;
	fma.rn.f64 	%fd807, %fd100, %fd779, %fd805;
	sub.f64 	%fd877, %fd806, %fd807;
	add.f64 	%fd886, %fd806, %fd807;
	fma.rn.f64 	%fd808, %fd29, %fd754, 0d0000000000000000;
	fma.rn.f64 	%fd809, %fd30, %fd755, 0d0000000000000000;
	fma.rn.f64 	%fd810, %fd41, %fd758, %fd808;
	fma.rn.f64 	%fd811, %fd42, %fd759, %fd809;
	fma.rn.f64 	%fd812, %fd53, %fd762, %fd810;
	fma.rn.f64 	%fd813, %fd54, %fd763, %fd811;
	fma.rn.f64 	%fd814, %fd65, %fd766, %fd812;
	fma.rn.f64 	%fd815, %fd66, %fd767, %fd813;
	fma.rn.f64 	%fd816, %fd77, %fd770, %fd814;
	fma.rn.f64 	%fd817, %fd78, %fd771, %fd815;
	fma.rn.f64 	%fd818, %fd89, %fd774, %fd816;
	fma.rn.f64 	%fd819, %fd90, %fd775, %fd817;
	fma.rn.f64 	%fd820, %fd101, %fd778, %fd818;
	fma.rn.f64 	%fd821, %fd102, %fd779, %fd819;
	sub.f64 	%fd878, %fd820, %fd821;
	add.f64 	%fd885, %fd820, %fd821;
	fma.rn.f64 	%fd822, %fd31, %fd754, 0d0000000000000000;
	fma.rn.f64 	%fd823, %fd32, %fd755, 0d0000000000000000;
	fma.rn.f64 	%fd824, %fd43, %fd758, %fd822;
	fma.rn.f64 	%fd825, %fd44, %fd759, %fd823;
	fma.rn.f64 	%fd826, %fd55, %fd762, %fd824;
	fma.rn.f64 	%fd827, %fd56, %fd763, %fd825;
	fma.rn.f64 	%fd828, %fd67, %fd766, %fd826;
	fma.rn.f64 	%fd829, %fd68, %fd767, %fd827;
	fma.rn.f64 	%fd830, %fd79, %fd770, %fd828;
	fma.rn.f64 	%fd831, %fd80, %fd771, %fd829;
	fma.rn.f64 	%fd832, %fd91, %fd774, %fd830;
	fma.rn.f64 	%fd833, %fd92, %fd775, %fd831;
	fma.rn.f64 	%fd834, %fd103, %fd778, %fd832;
	fma.rn.f64 	%fd835, %fd104, %fd779, %fd833;
	sub.f64 	%fd879, %fd834, %fd835;
	add.f64 	%fd884, %fd834, %fd835;
	fma.rn.f64 	%fd836, %fd33, %fd754, 0d0000000000000000;
	fma.rn.f64 	%fd837, %fd34, %fd755, 0d0000000000000000;
	fma.rn.f64 	%fd838, %fd45, %fd758, %fd836;
	fma.rn.f64 	%fd839, %fd46, %fd759, %fd837;
	fma.rn.f64 	%fd840, %fd57, %fd762, %fd838;
	fma.rn.f64 	%fd841, %fd58, %fd763, %fd839;
	fma.rn.f64 	%fd842, %fd69, %fd766, %fd840;
	fma.rn.f64 	%fd843, %fd70, %fd767, %fd841;
	fma.rn.f64 	%fd844, %fd81, %fd770, %fd842;
	fma.rn.f64 	%fd845, %fd82, %fd771, %fd843;
	fma.rn.f64 	%fd846, %fd93, %fd774, %fd844;
	fma.rn.f64 	%fd847, %fd94, %fd775, %fd845;
	fma.rn.f64 	%fd848, %fd105, %fd778, %fd846;
	fma.rn.f64 	%fd849, %fd106, %fd779, %fd847;
	sub.f64 	%fd880, %fd848, %fd849;
	add.f64 	%fd883, %fd848, %fd849;
	fma.rn.f64 	%fd850, %fd35, %fd754, 0d0000000000000000;
	fma.rn.f64 	%fd851, %fd36, %fd755, 0d0000000000000000;
	fma.rn.f64 	%fd852, %fd47, %fd758, %fd850;
	fma.rn.f64 	%fd853, %fd48, %fd759, %fd851;
	fma.rn.f64 	%fd854, %fd59, %fd762, %fd852;
	fma.rn.f64 	%fd855, %fd60, %fd763, %fd853;
	fma.rn.f64 	%fd856, %fd71, %fd766, %fd854;
	fma.rn.f64 	%fd857, %fd72, %fd767, %fd855;
	fma.rn.f64 	%fd858, %fd83, %fd770, %fd856;
	fma.rn.f64 	%fd859, %fd84, %fd771, %fd857;
	fma.rn.f64 	%fd860, %fd95, %fd774, %fd858;
	fma.rn.f64 	%fd861, %fd96, %fd775, %fd859;
	fma.rn.f64 	%fd862, %fd107, %fd778, %fd860;
	fma.rn.f64 	%fd863, %fd108, %fd779, %fd861;
	sub.f64 	%fd881, %fd862, %fd863;
	add.f64 	%fd882, %fd862, %fd863;
$L__BB314_12:
	bar.sync 	0;
	@%p4 bra 	$L__BB314_14;
	ld.param.u64 	%rd21, [_Z32massMatrixMultiplyRegisterKernelILi12ELi14ELi1EEviPKdS1_S1_S1_Pd_param_5];
	mov.u32 	%r46, %ctaid.x;
	mov.u32 	%r47, %tid.y;
	add.s32 	%r48, %r46, %r47;
	mov.u32 	%r49, %tid.x;
	mad.lo.s32 	%r50, %r48, 1728, %r49;
	cvta.to.global.u64 	%rd17, %rd21;
	mul.wide.s32 	%rd18, %r50, 8;
	add.s64 	%rd19, %rd17, %rd18;
	st.global.f64 	[%rd19], %fd887;
	st.global.f64 	[%rd19+1152], %fd886;
	st.global.f64 	[%rd19+2304], %fd885;
	st.global.f64 	[%rd19+3456], %fd884;
	st.global.f64 	[%rd19+4608], %fd883;
	st.global.f64 	[%rd19+5760], %fd882;
	st.global.f64 	[%rd19+6912], %fd881;
	st.global.f64 	[%rd19+8064], %fd880;
	st.global.f64 	[%rd19+9216], %fd879;
	st.global.f64 	[%rd19+10368], %fd878;
	st.global.f64 	[%rd19+11520], %fd877;
	st.global.f64 	[%rd19+12672], %fd876;
$L__BB314_14:
	ret;

}
	// .globl	_Z32massMatrixMultiplyConstantKernelILi12ELi14ELi1EEviPKdS1_S1_S1_Pd
.visible .entry _Z32massMatrixMultiplyConstantKernelILi12ELi14ELi1EEviPKdS1_S1_S1_Pd(
	.param .u32 _Z32massMatrixMultiplyConstantKernelILi12ELi14ELi1EEviPKdS1_S1_S1_Pd_param_0,
	.param .u64 .ptr .align 1 _Z32massMatrixMultiplyConstantKernelILi12ELi14ELi1EEviPKdS1_S1_S1_Pd_param_1,
	.param .u64 .ptr .align 1 _Z32massMatrixMultiplyConstantKernelILi12ELi14ELi1EEviPKdS1_S1_S1_Pd_param_2,
	.param .u64 .ptr .align 1 _Z32massMatrixMultiplyConstantKernelILi12ELi14ELi1EEviPKdS1_S1_S1_Pd_param_3,
	.param .u64 .ptr .align 1 _Z32massMatrixMultiplyConstantKernelILi12ELi14ELi1EEviPKdS1_S1_S1_Pd_param_4,
	.param .u64 .ptr .align 1 _Z32massMatrixMultiplyConstantKernelILi12ELi14ELi1EEviPKdS1_S1_S1_Pd_param_5
)
{
	.reg .pred 	%p<10>;
	.reg .b16 	%rs<13>;
	.reg .b32 	%r<39>;
	.reg .b64 	%rd<15>;
	.reg .b64 	%fd<1222>;
	// demoted variable
	.shared .align 8 .b8 _ZZ32massMatrixMultiplyConstantKernelILi12ELi14ELi1EEviPKdS1_S1_S1_PdE6s_tmp1[21952];
	ld.param.u32 	%r8, [_Z32massMatrixMultiplyConstantKernelILi12ELi14ELi1EEviPKdS1_S1_S1_Pd_param_0];
	ld.param.u64 	%rd2, [_Z32massMatrixMultiplyConstantKernelILi12ELi14ELi1EEviPKdS1_S1_S1_Pd_param_4];
	mov.u32 	%r9, %tid.x;
	mov.u32 	%r2, %tid.y;
	mov.u32 	%r10, %ctaid.x;
	add.s32 	%r3, %r10, %r2;
	cvt.u16.u32 	%rs2, %r9;
	mul.hi.u16 	%rs3, %rs2, -21845;
	shr.u16 	%rs4, %rs3, 3;
	mul.lo.s16 	%rs5, %rs4, 12;
	sub.s16 	%rs1, %rs2, %rs5;
	setp.lt.s32 	%p2, %r3, %r8;
	setp.lt.u32 	%p3, %r9, 144;
	and.pred  	%p1, %p2, %p3;
	not.pred 	%p4, %p1;
	@%p4 bra 	$L__BB315_2;
	cvta.to.global.u64 	%rd4, %rd2;
	mad.lo.s32 	%r11, %r3, 1728, %r9;
	mul.wide.s32 	%rd5, %r11, 8;
	add.s64 	%rd6, %rd4, %rd5;
	ld.global.nc.f64 	%fd1149, [%rd6];
	ld.global.nc.f64 	%fd1148, [%rd6+1152];
	ld.global.nc.f64 	%fd1147, [%rd6+2304];
	ld.global.nc.f64 	%fd1146, [%rd6+3456];
	ld.global.nc.f64 	%fd1145, [%rd6+4608];
	ld.global.nc.f64 	%fd1144, [%rd6+5760];
	ld.global.nc.f64 	%fd1143, [%rd6+6912];
	ld.global.nc.f64 	%fd1142, [%rd6+8064];
	ld.global.nc.f64 	%fd1141, [%rd6+9216];
	ld.global.nc.f64 	%fd1140, [%rd6+10368];
	ld.global.nc.f64 	%fd1139, [%rd6+11520];
	ld.global.nc.f64 	%fd1138, [%rd6+12672];
$L__BB315_2:
	setp.gt.u32 	%p5, %r9, 143;
	bar.sync 	0;
	ld.const.f64 	%fd25, [const_oddDofToQuad];
	ld.const.f64 	%fd26, [const_evenDofToQuad];
	ld.const.f64 	%fd27, [const_oddDofToQuad+8];
	ld.const.f64 	%fd28, [const_evenDofToQuad+8];
	ld.const.f64 	%fd29, [const_oddDofToQuad+16];
	ld.const.f64 	%fd30, [const_evenDofToQuad+16];
	ld.const.f64 	%fd31, [const_oddDofToQuad+24];
	ld.const.f64 	%fd32, [const_evenDofToQuad+24];
	ld.const.f64 	%fd33, [const_oddDofToQuad+32];
	ld.const.f64 	%fd34, [const_evenDofToQuad+32];
	ld.const.f64 	%fd35, [const_oddDofToQuad+40];
	ld.const.f64 	%fd36, [const_evenDofToQuad+40];
	ld.const.f64 	%fd37, [const_oddDofToQuad+48];
	ld.const.f64 	%fd38, [const_evenDofToQuad+48];
	ld.const.f64 	%fd39, [const_oddDofToQuad+56];
	ld.const.f64 	%fd40, [const_evenDofToQuad+56];
	ld.const.f64 	%fd41, [const_oddDofToQuad+64];
	ld.const.f64 	%fd42, [const_evenDofToQuad+64];
	ld.const.f64 	%fd43, [const_oddDofToQuad+72];
	ld.const.f64 	%fd44, [const_evenDofToQuad+72];
	ld.const.f64 	%fd45, [const_oddDofToQuad+80];
	ld.const.f64 	%fd46, [const_evenDofToQuad+80];
	ld.const.f64 	%fd47, [const_oddDofToQuad+88];
	ld.const.f64 	%fd48, [const_evenDofToQuad+88];
	mov.u32 	%r12, _ZZ32massMatrixMultiplyConstantKernelILi12ELi14ELi1EEviPKdS1_S1_S1_PdE6s_tmp1;
	mad.lo.s32 	%r13, %r2, 21952, %r12;
	mul.lo.s16 	%rs7, %rs2, 171;
	shr.u16 	%rs8, %rs7, 11;
	cvt.u32.u16 	%r4, %rs8;
	mul.wide.u16 	%r14, %rs8, 112;
	add.s32 	%r5, %r13, %r14;
	mul.wide.u16 	%r15, %rs1, 8;
	add.s32 	%r6, %r5, %r15;
	@%p5 bra 	$L__BB315_4;
	add.f64 	%fd266, %fd1149, %fd1138;
	sub.f64 	%fd267, %fd1149, %fd1138;
	add.f64 	%fd268, %fd1148, %fd1139;
	sub.f64 	%fd269, %fd1148, %fd1139;
	add.f64 	%fd270, %fd1147, %fd1140;
	sub.f64 	%fd271, %fd1147, %fd1140;
	add.f64 	%fd272, %fd1146, %fd1141;
	sub.f64 	%fd273, %fd1146, %fd1141;
	add.f64 	%fd274, %fd1145, %fd1142;
	sub.f64 	%fd275, %fd1145, %fd1142;
	add.f64 	%fd276, %fd1144, %fd1143;
	sub.f64 	%fd277, %fd1144, %fd1143;
	fma.rn.f64 	%fd278, %fd25, %fd266, 0d0000000000000000;
	fma.rn.f64 	%fd279, %fd26, %fd267, 0d0000000000000000;
	fma.rn.f64 	%fd280, %fd27, %fd268, %fd278;
	fma.rn.f64 	%fd281, %fd28, %fd269, %fd279;
	fma.rn.f64 	%fd282, %fd29, %fd270, %fd280;
	fma.rn.f64 	%fd283, %fd30, %fd271, %fd281;
	fma.rn.f64 	%fd284, %fd31, %fd272, %fd282;
	fma.rn.f64 	%fd285, %fd32, %fd273, %fd283;
	fma.rn.f64 	%fd286, %fd33, %fd274, %fd284;
	fma.rn.f64 	%fd287, %fd34, %fd275, %fd285;
	fma.rn.f64 	%fd288, %fd35, %fd276, %fd286;
	fma.rn.f64 	%fd289, %fd36, %fd277, %fd287;
	sub.f64 	%fd290, %fd288, %fd289;
	st.shared.f64 	[%r6+20384], %fd290;
	add.f64 	%fd291, %fd289, %fd288;
	st.shared.f64 	[%r6], %fd291;
	fma.rn.f64 	%fd292, %fd37, %fd266, 0d0000000000000000;
	fma.rn.f64 	%fd293, %fd38, %fd267, 0d0000000000000000;
	fma.rn.f64 	%fd294, %fd39, %fd268, %fd292;
	fma.rn.f64 	%fd295, %fd40, %fd269, %fd293;
	fma.rn.f64 	%fd296, %fd41, %fd270, %fd294;
	fma.rn.f64 	%fd297, %fd42, %fd271, %fd295;
	fma.rn.f64 	%fd298, %fd43, %fd272, %fd296;
	fma.rn.f64 	%fd299, %fd44, %fd273, %fd297;
	fma.rn.f64 	%fd300, %fd45, %fd274, %fd298;
	fma.rn.f64 	%fd301, %fd46, %fd275, %fd299;
	fma.rn.f64 	%fd302, %fd47, %fd276, %fd300;
	fma.rn.f64 	%fd303, %fd48, %fd277, %fd301;
	sub.f64 	%fd304, %fd302, %fd303;
	st.shared.f64 	[%r6+18816], %fd304;
	add.f64 	%fd305, %fd303, %fd302;
	st.shared.f64 	[%r6+1568], %fd305;
	ld.const.f64 	%fd306, [const_oddDofToQuad+96];
	fma.rn.f64 	%fd307, %fd306, %fd266, 0d0000000000000000;
	ld.const.f64 	%fd308, [const_evenDofToQuad+96];
	fma.rn.f64 	%fd309, %fd308, %fd267, 0d0000000000000000;
	ld.const.f64 	%fd310, [const_oddDofToQuad+104];
	fma.rn.f64 	%fd311, %fd310, %fd268, %fd307;
	ld.const.f64 	%fd312, [const_evenDofToQuad+104];
	fma.rn.f64 	%fd313, %fd312, %fd269, %fd309;
	ld.const.f64 	%fd314, [const_oddDofToQuad+112];
	fma.rn.f64 	%fd315, %fd314, %fd270, %fd311;
	ld.const.f64 	%fd316, [const_evenDofToQuad+112];
	fma.rn.f64 	%fd317, %fd316, %fd271, %fd313;
	ld.const.f64 	%fd318, [const_oddDofToQuad+120];
	fma.rn.f64 	%fd319, %fd318, %fd272, %fd315;
	ld.const.f64 	%fd320, [const_evenDofToQuad+120];
	fma.rn.f64 	%fd321, %fd320, %fd273, %fd317;
	ld.const.f64 	%fd322, [const_oddDofToQuad+128];
	fma.rn.f64 	%fd323, %fd322, %fd274, %fd319;
	ld.const.f64 	%fd324, [const_evenDofToQuad+128];
	fma.rn.f64 	%fd325, %fd324, %fd275, %fd321;
	ld.const.f64 	%fd326, [const_oddDofToQuad+136];
	fma.rn.f64 	%fd327, %fd326, %fd276, %fd323;
	ld.const.f64 	%fd328, [const_evenDofToQuad+136];
	fma.rn.f64 	%fd329, %fd328, %fd277, %fd325;
	sub.f64 	%fd330, %fd327, %fd329;
	st.shared.f64 	[%r6+17248], %fd330;
	add.f64 	%fd331, %fd329, %fd327;
	st.shared.f64 	[%r6+3136], %fd331;
	ld.const.f64 	%fd332, [const_oddDofToQuad+144];
	fma.rn.f64 	%fd333, %fd332, %fd266, 0d0000000000000000;
	ld.const.f64 	%fd334, [const_evenDofToQuad+144];
	fma.rn.f64 	%fd335, %fd334, %fd267, 0d0000000000000000;
	ld.const.f64 	%fd336, [const_oddDofToQuad+152];
	fma.rn.f64 	%fd337, %fd336, %fd268, %fd333;
	ld.const.f64 	%fd338, [const_evenDofToQuad+152];
	fma.rn.f64 	%fd339, %fd338, %fd269, %fd335;
	ld.const.f64 	%fd340, [const_oddDofToQuad+160];
	fma.rn.f64 	%fd341, %fd340, %fd270, %fd337;
	ld.const.f64 	%fd342, [const_evenDofToQuad+160];
	fma.rn.f64 	%fd343, %fd342, %fd271, %fd339;
	ld.const.f64 	%fd344, [const_oddDofToQuad+168];
	fma.rn.f64 	%fd345, %fd344, %fd272, %fd341;
	ld.const.f64 	%fd346, [const_evenDofToQuad+168];
	fma.rn.f64 	%fd347, %fd346, %fd273, %fd343;
	ld.const.f64 	%fd348, [const_oddDofToQuad+176];
	fma.rn.f64 	%fd349, %fd348, %fd274, %fd345;
	ld.const.f64 	%fd350, [const_evenDofToQuad+176];
	fma.rn.f64 	%fd351, %fd350, %fd275, %fd347;
	ld.const.f64 	%fd352, [const_oddDofToQuad+184];
	fma.rn.f64 	%fd353, %fd352, %fd276, %fd349;
	ld.const.f64 	%fd354, [const_evenDofToQuad+184];
	fma.rn.f64 	%fd355, %fd354, %fd277, %fd351;
	sub.f64 	%fd356, %fd353, %fd355;
	st.shared.f64 	[%r6+15680], %fd356;
	add.f64 	%fd357, %fd355, %fd353;
	st.shared.f64 	[%r6+4704], %fd357;
	ld.const.f64 	%fd358, [const_oddDofToQuad+192];
	fma.rn.f64 	%fd359, %fd358, %fd266, 0d0000000000000000;
	ld.const.f64 	%fd360, [const_evenDofToQuad+192];
	fma.rn.f64 	%fd361, %fd360, %fd267, 0d0000000000000000;
	ld.const.f64 	%fd362, [const_oddDofToQuad+200];
	fma.rn.f64 	%fd363, %fd362, %fd268, %fd359;
	ld.const.f64 	%fd364, [const_evenDofToQuad+200];
	fma.rn.f64 	%fd365, %fd364, %fd269, %fd361;
	ld.const.f64 	%fd366, [const_oddDofToQuad+208];
	fma.rn.f64 	%fd367, %fd366, %fd270, %fd363;
	ld.const.f64 	%fd368, [const_evenDofToQuad+208];
	fma.rn.f64 	%fd369, %fd368, %fd271, %fd365;
	ld.const.f64 	%fd370, [const_oddDofToQuad+216];
	fma.rn.f64 	%fd371, %fd370, %fd272, %fd367;
	ld.const.f64 	%fd372, [const_evenDofToQuad+216];
	fma.rn.f64 	%fd373, %fd372, %fd273, %fd369;
	ld.const.f64 	%fd374, [const_oddDofToQuad+224];
	fma.rn.f64 	%fd375, %fd374, %fd274, %fd371;
	ld.const.f64 	%fd376, [const_evenDofToQuad+224];
	fma.rn.f64 	%fd377, %fd376, %fd275, %fd373;
	ld.const.f64 	%fd378, [const_oddDofToQuad+232];
	fma.rn.f64 	%fd379, %fd378, %fd276, %fd375;
	ld.const.f64 	%fd380, [const_evenDofToQuad+232];
	fma.rn.f64 	%fd381, %fd380, %fd277, %fd377;
	sub.f64 	%fd382, %fd379, %fd381;
	st.shared.f64 	[%r6+14112], %fd382;
	add.f64 	%fd383, %fd381, %fd379;
	st.shared.f64 	[%r6+6272], %fd383;
	ld.const.f64 	%fd384, [const_oddDofToQuad+240];
	fma.rn.f64 	%fd385, %fd384, %fd266, 0d0000000000000000;
	ld.const.f64 	%fd386, [const_evenDofToQuad+240];
	fma.rn.f64 	%fd387, %fd386, %fd267, 0d0000000000000000;
	ld.const.f64 	%fd388, [const_oddDofToQuad+248];
	fma.rn.f64 	%fd389, %fd388, %fd268, %fd385;
	ld.const.f64 	%fd390, [const_evenDofToQuad+248];
	fma.rn.f64 	%fd391, %fd390, %fd269, %fd387;
	ld.const.f64 	%fd392, [const_oddDofToQuad+256];
	fma.rn.f64 	%fd393, %fd392, %fd270, %fd389;
	ld.const.f64 	%fd394, [const_evenDofToQuad+256];
	fma.rn.f64 	%fd395, %fd394, %fd271, %fd391;
	ld.const.f64 	%fd396, [const_oddDofToQuad+264];
	fma.rn.f64 	%fd397, %fd396, %fd272, %fd393;
	ld.const.f64 	%fd398, [const_evenDofToQuad+264];
	fma.rn.f64 	%fd399, %fd398, %fd273, %fd395;
	ld.const.f64 	%fd400, [const_oddDofToQuad+272];
	fma.rn.f64 	%fd401, %fd400, %fd274, %fd397;
	ld.const.f64 	%fd402, [const_evenDofToQuad+272];
	fma.rn.f64 	%fd403, %fd402, %fd275, %fd399;
	ld.const.f64 	%fd404, [const_oddDofToQuad+280];
	fma.rn.f64 	%fd405, %fd404, %fd276, %fd401;
	ld.const.f64 	%fd406, [const_evenDofToQuad+280];
	fma.rn.f64 	%fd407, %fd406, %fd277, %fd403;
	sub.f64 	%fd408, %fd405, %fd407;
	st.shared.f64 	[%r6+12544], %fd408;
	add.f64 	%fd409, %fd407, %fd405;
	st.shared.f64 	[%r6+7840], %fd409;
	ld.const.f64 	%fd410, [const_oddDofToQuad+288];
	fma.rn.f64 	%fd411, %fd410, %fd266, 0d0000000000000000;
	ld.const.f64 	%fd412, [const_evenDofToQuad+288];
	fma.rn.f64 	%fd413, %fd412, %fd267, 0d0000000000000000;
	ld.const.f64 	%fd414, [const_oddDofToQuad+296];
	fma.rn.f64 	%fd415, %fd414, %fd268, %fd411;
	ld.const.f64 	%fd416, [const_evenDofToQuad+296];
	fma.rn.f64 	%fd417, %fd416, %fd269, %fd413;
	ld.const.f64 	%fd418, [const_oddDofToQuad+304];
	fma.rn.f64 	%fd419, %fd418, %fd270, %fd415;
	ld.const.f64 	%fd420, [const_evenDofToQuad+304];
	fma.rn.f64 	%fd421, %fd420, %fd271, %fd417;
	ld.const.f64 	%fd422, [const_oddDofToQuad+312];
	fma.rn.f64 	%fd423, %fd422, %fd272, %fd419;
	ld.const.f64 	%fd424, [const_evenDofToQuad+312];
	fma.rn.f64 	%fd425, %fd424, %fd273, %fd421;
	ld.const.f64 	%fd426, [const_oddDofToQuad+320];
	fma.rn.f64 	%fd427, %fd426, %fd274, %fd423;
	ld.const.f64 	%fd428, [const_evenDofToQuad+320];
	fma.rn.f64 	%fd429, %fd428, %fd275, %fd425;
	ld.const.f64 	%fd430, [const_oddDofToQuad+328];
	fma.rn.f64 	%fd431, %fd430, %fd276, %fd427;
	ld.const.f64 	%fd432, [const_evenDofToQuad+328];
	fma.rn.f64 	%fd433, %fd432, %fd277, %fd429;
	sub.f64 	%fd434, %fd431, %fd433;
	st.shared.f64 	[%r6+10976], %fd434;
	add.f64 	%fd435, %fd433, %fd431;
	st.shared.f64 	[%r6+9408], %fd435;
$L__BB315_4:
	bar.sync 	0;
	setp.lt.u32 	%p6, %r9, 168;
	mad.lo.s32 	%r16, %r4, 1456, %r5;
	add.s32 	%r7, %r16, %r15;
	@%p6 bra 	$L__BB315_6;
	ld.const.f64 	%fd1209, [const_oddDofToQuad+96];
	ld.const.f64 	%fd1208, [const_evenDofToQuad+96];
	ld.const.f64 	%fd1207, [const_oddDofToQuad+104];
	ld.const.f64 	%fd1206, [const_evenDofToQuad+104];
	ld.const.f64 	%fd1205, [const_oddDofToQuad+112];
	ld.const.f64 	%fd1204, [const_evenDofToQuad+112];
	ld.const.f64 	%fd1203, [const_oddDofToQuad+120];
	ld.const.f64 	%fd1202, [const_evenDofToQuad+120];
	ld.const.f64 	%fd1201, [const_oddDofToQuad+128];
	ld.const.f64 	%fd1200, [const_evenDofToQuad+128];
	ld.const.f64 	%fd1199, [const_oddDofToQuad+136];
	ld.const.f64 	%fd1198, [const_evenDofToQuad+136];
	ld.const.f64 	%fd1197, [const_oddDofToQuad+144];
	ld.const.f64 	%fd1196, [const_evenDofToQuad+144];
	ld.const.f64 	%fd1195, [const_oddDofToQuad+152];
	ld.const.f64 	%fd1194, [const_evenDofToQuad+152];
	ld.const.f64 	%fd1193, [const_oddDofToQuad+160];
	ld.const.f64 	%fd1192, [const_evenDofToQuad+160];
	ld.const.f64 	%fd1191, [const_oddDofToQuad+168];
	ld.const.f64 	%fd1190, [const_evenDofToQuad+168];
	ld.const.f64 	%fd1189, [const_oddDofToQuad+176];
	ld.const.f64 	%fd1188, [const_evenDofToQuad+176];
	ld.const.f64 	%fd1187, [const_oddDofToQuad+184];
	ld.const.f64 	%fd1186, [const_evenDofToQuad+184];
	ld.const.f64 	%fd1185, [const_oddDofToQuad+192];
	ld.const.f64 	%fd1184, [const_evenDofToQuad+192];
	ld.const.f64 	%fd1183, [const_oddDofToQuad+200];
	ld.const.f64 	%fd1182, [const_evenDofToQuad+200];
	ld.const.f64 	%fd1181, [const_oddDofToQuad+208];
	ld.const.f64 	%fd1180, [const_evenDofToQuad+208];
	ld.const.f64 	%fd1179, [const_oddDofToQuad+216];
	ld.const.f64 	%fd1178, [const_evenDofToQuad+216];
	ld.const.f64 	%fd1177, [const_oddDofToQuad+224];
	ld.const.f64 	%fd1176, [const_evenDofToQuad+224];
	ld.const.f64 	%fd1175, [const_oddDofToQuad+232];
	ld.const.f64 	%fd1174, [const_evenDofToQuad+232];
	ld.const.f64 	%fd1173, [const_oddDofToQuad+240];
	ld.const.f64 	%fd1172, [const_evenDofToQuad+240];
	ld.const.f64 	%fd1171, [const_oddDofToQuad+248];
	ld.const.f64 	%fd1170, [const_evenDofToQuad+248];
	ld.const.f64 	%fd1169, [const_oddDofToQuad+256];
	ld.const.f64 	%fd1168, [const_evenDofToQuad+256];
	ld.const.f64 	%fd1167, [const_oddDofToQuad+264];
	ld.const.f64 	%fd1166, [const_evenDofToQuad+264];
	ld.const.f64 	%fd1165, [const_oddDofToQuad+272];
	ld.const.f64 	%fd1164, [const_evenDofToQuad+272];
	ld.const.f64 	%fd1163, [const_oddDofToQuad+280];
	ld.const.f64 	%fd1162, [const_evenDofToQuad+280];
	ld.const.f64 	%fd1161, [const_oddDofToQuad+288];
	ld.const.f64 	%fd1160, [const_evenDofToQuad+288];
	ld.const.f64 	%fd1159, [const_oddDofToQuad+296];
	ld.const.f64 	%fd1158, [const_evenDofToQuad+296];
	ld.const.f64 	%fd1157, [const_oddDofToQuad+304];
	ld.const.f64 	%fd1156, [const_evenDofToQuad+304];
	ld.const.f64 	%fd1155, [const_oddDofToQuad+312];
	ld.const.f64 	%fd1154, [const_evenDofToQuad+312];
	ld.const.f64 	%fd1153, [const_oddDofToQuad+320];
	ld.const.f64 	%fd1152, [const_evenDofToQuad+320];
	ld.const.f64 	%fd1151, [const_oddDofToQuad+328];
	ld.const.f64 	%fd1150, [const_evenDofToQuad+328];
	bra.uni 	$L__BB315_7;
$L__BB315_6:
	ld.shared.f64 	%fd436, [%r7];
	ld.shared.f64 	%fd437, [%r7+1232];
	add.f64 	%fd438, %fd436, %fd437;
	sub.f64 	%fd439, %fd436, %fd437;
	ld.shared.f64 	%fd440, [%r7+112];
	ld.shared.f64 	%fd441, [%r7+1120];
	add.f64 	%fd442, %fd440, %fd441;
	sub.f64 	%fd443, %fd440, %fd441;
	ld.shared.f64 	%fd444, [%r7+224];
	ld.shared.f64 	%fd445, [%r7+1008];
	add.f64 	%fd446, %fd444, %fd445;
	sub.f64 	%fd447, %fd444, %fd445;
	ld.shared.f64 	%fd448, [%r7+336];
	ld.shared.f64 	%fd449, [%r7+896];
	add.f64 	%fd450, %fd448, %fd449;
	sub.f64 	%fd451, %fd448, %fd449;
	ld.shared.f64 	%fd452, [%r7+448];
	ld.shared.f64 	%fd453, [%r7+784];
	add.f64 	%fd454, %fd452, %fd453;
	sub.f64 	%fd455, %fd452, %fd453;
	ld.shared.f64 	%fd456, [%r7+560];
	ld.shared.f64 	%fd457, [%r7+672];
	add.f64 	%fd458, %fd456, %fd457;
	sub.f64 	%fd459, %fd456, %fd457;
	ld.const.f64 	%fd460, [const_oddDofToQuad];
	fma.rn.f64 	%fd461, %fd460, %fd438, 0d0000000000000000;
	ld.const.f64 	%fd462, [const_evenDofToQuad];
	fma.rn.f64 	%fd463, %fd462, %fd439, 0d0000000000000000;
	ld.const.f64 	%fd464, [const_oddDofToQuad+8];
	fma.rn.f64 	%fd465, %fd464, %fd442, %fd461;
	ld.const.f64 	%fd466, [const_evenDofToQuad+8];
	fma.rn.f64 	%fd467, %fd466, %fd443, %fd463;
	ld.const.f64 	%fd468, [const_oddDofToQuad+16];
	fma.rn.f64 	%fd469, %fd468, %fd446, %fd465;
	ld.const.f64 	%fd470, [const_evenDofToQuad+16];
	fma.rn.f64 	%fd471, %fd470, %fd447, %fd467;
	ld.const.f64 	%fd472, [const_oddDofToQuad+24];
	fma.rn.f64 	%fd473, %fd472, %fd450, %fd469;
	ld.const.f64 	%fd474, [const_evenDofToQuad+24];
	fma.rn.f64 	%fd475, %fd474, %fd451, %fd471;
	ld.const.f64 	%fd476, [const_oddDofToQuad+32];
	fma.rn.f64 	%fd477, %fd476, %fd454, %fd473;
	ld.const.f64 	%fd478, [const_evenDofToQuad+32];
	fma.rn.f64 	%fd479, %fd478, %fd455, %fd475;
	ld.const.f64 	%fd480, [const_oddDofToQuad+40];
	fma.rn.f64 	%fd481, %fd480, %fd458, %fd477;
	ld.const.f64 	%fd482, [const_evenDofToQuad+40];
	fma.rn.f64 	%fd483, %fd482, %fd459, %fd479;
	sub.f64 	%fd484, %fd481, %fd483;
	st.shared.f64 	[%r7+1456], %fd484;
	add.f64 	%fd485, %fd483, %fd481;
	st.shared.f64 	[%r7], %fd485;
	ld.const.f64 	%fd486, [const_oddDofToQuad+48];
	fma.rn.f64 	%fd487, %fd486, %fd438, 0d0000000000000000;
	ld.const.f64 	%fd488, [const_evenDofToQuad+48];
	fma.rn.f64 	%fd489, %fd488, %fd439, 0d0000000000000000;
	ld.const.f64 	%fd490, [const_oddDofToQuad+56];
	fma.rn.f64 	%fd491, %fd490, %fd442, %fd487;
	ld.const.f64 	%fd492, [const_evenDofToQuad+56];
	fma.rn.f64 	%fd493, %fd492, %fd443, %fd489;
	ld.const.f64 	%fd494, [const_oddDofToQuad+64];
	fma.rn.f64 	%fd495, %fd494, %fd446, %fd491;
	ld.const.f64 	%fd496, [const_evenDofToQuad+64];
	fma.rn.f64 	%fd497, %fd496, %fd447, %fd493;
	ld.const.f64 	%fd498, [const_oddDofToQuad+72];
	fma.rn.f64 	%fd499, %fd498, %fd450, %fd495;
	ld.const.f64 	%fd500, [const_evenDofToQuad+72];
	fma.rn.f64 	%fd501, %fd500, %fd451, %fd497;
	ld.const.f64 	%fd502, [const_oddDofToQuad+80];
	fma.rn.f64 	%fd503, %fd502, %fd454, %fd499;
	ld.const.f64 	%fd504, [const_evenDofToQuad+80];
	fma.rn.f64 	%fd505, %fd504, %fd455, %fd501;
	ld.const.f64 	%fd506, [const_oddDofToQuad+88];
	fma.rn.f64 	%fd507, %fd506, %fd458, %fd503;
	ld.const.f64 	%fd508, [const_evenDofToQuad+88];
	fma.rn.f64 	%fd509, %fd508, %fd459, %fd505;
	sub.f64 	%fd510, %fd507, %fd509;
	st.shared.f64 	[%r7+1344], %fd510;
	add.f64 	%fd511, %fd509, %fd507;
	st.shared.f64 	[%r7+112], %fd511;
	ld.const.f64 	%fd1209, [const_oddDofToQuad+96];
	fma.rn.f64 	%fd512, %fd1209, %fd438, 0d0000000000000000;
	ld.const.f64 	%fd1208, [const_evenDofToQuad+96];
	fma.rn.f64 	%fd513, %fd1208, %fd439, 0d0000000000000000;
	ld.const.f64 	%fd1207, [const_oddDofToQuad+104];
	fma.rn.f64 	%fd514, %fd1207, %fd442, %fd512;
	ld.const.f64 	%fd1206, [const_evenDofToQuad+104];
	fma.rn.f64 	%fd515, %fd1206, %fd443, %fd513;
	ld.const.f64 	%fd1205, [const_oddDofToQuad+112];
	fma.rn.f64 	%fd516, %fd1205, %fd446, %fd514;
	ld.const.f64 	%fd1204, [const_evenDofToQuad+112];
	fma.rn.f64 	%fd517, %fd1204, %fd447, %fd515;
	ld.const.f64 	%fd1203, [const_oddDofToQuad+120];
	fma.rn.f64 	%fd518, %fd1203, %fd450, %fd516;
	ld.const.f64 	%fd1202, [const_evenDofToQuad+120];
	fma.rn.f64 	%fd519, %fd1202, %fd451, %fd517;
	ld.const.f64 	%fd1201, [const_oddDofToQuad+128];
	fma.rn.f64 	%fd520, %fd1201, %fd454, %fd518;
	ld.const.f64 	%fd1200, [const_evenDofToQuad+128];
	fma.rn.f64 	%fd521, %fd1200, %fd455, %fd519;
	ld.const.f64 	%fd1199, [const_oddDofToQuad+136];
	fma.rn.f64 	%fd522, %fd1199, %fd458, %fd520;
	ld.const.f64 	%fd1198, [const_evenDofToQuad+136];
	fma.rn.f64 	%fd523, %fd1198, %fd459, %fd521;
	sub.f64 	%fd524, %fd522, %fd523;
	st.shared.f64 	[%r7+1232], %fd524;
	add.f64 	%fd525, %fd523, %fd522;
	st.shared.f64 	[%r7+224], %fd525;
	ld.const.f64 	%fd1197, [const_oddDofToQuad+144];
	fma.rn.f64 	%fd526, %fd1197, %fd438, 0d0000000000000000;
	ld.const.f64 	%fd1196, [const_evenDofToQuad+144];
	fma.rn.f64 	%fd527, %fd1196, %fd439, 0d0000000000000000;
	ld.const.f64 	%fd1195, [const_oddDofToQuad+152];
	fma.rn.f64 	%fd528, %fd1195, %fd442, %fd526;
	ld.const.f64 	%fd1194, [const_evenDofToQuad+152];
	fma.rn.f64 	%fd529, %fd1194, %fd443, %fd527;
	ld.const.f64 	%fd1193, [const_oddDofToQuad+160];
	fma.rn.f64 	%fd530, %fd1193, %fd446, %fd528;
	ld.const.f64 	%fd1192, [const_evenDofToQuad+160];
	fma.rn.f64 	%fd531, %fd1192, %fd447, %fd529;
	ld.const.f64 	%fd1191, [const_oddDofToQuad+168];
	fma.rn.f64 	%fd532, %fd1191, %fd450, %fd530;
	ld.const.f64 	%fd1190, [const_evenDofToQuad+168];
	fma.rn.f64 	%fd533, %fd1190, %fd451, %fd531;
	ld.const.f64 	%fd1189, [const_oddDofToQuad+176];
	fma.rn.f64 	%fd534, %fd1189, %fd454, %fd532;
	ld.const.f64 	%fd1188, [const_evenDofToQuad+176];
	fma.rn.f64 	%fd535, %fd1188, %fd455, %fd533;
	ld.const.f64 	%fd1187, [const_oddDofToQuad+184];
	fma.rn.f64 	%fd536, %fd1187, %fd458, %fd534;
	ld.const.f64 	%fd1186, [const_evenDofToQuad+184];
	fma.rn.f64 	%fd537, %fd1186, %fd459, %fd535;
	sub.f64 	%fd538, %fd536, %fd537;
	st.shared.f64 	[%r7+1120], %fd538;
	add.f64 	%fd539, %fd537, %fd536;
	st.shared.f64 	[%r7+336], %fd539;
	ld.const.f64 	%fd1185, [const_oddDofToQuad+192];
	fma.rn.f64 	%fd540, %fd1185, %fd438, 0d0000000000000000;
	ld.const.f64 	%fd1184, [const_evenDofToQuad+192];
	fma.rn.f64 	%fd541, %fd1184, %fd439, 0d0000000000000000;
	ld.const.f64 	%fd1183, [const_oddDofToQuad+200];
	fma.rn.f64 	%fd542, %fd1183, %fd442, %fd540;
	ld.const.f64 	%fd1182, [const_evenDofToQuad+200];
	fma.rn.f64 	%fd543, %fd1182, %fd443, %fd541;
	ld.const.f64 	%fd1181, [const_oddDofToQuad+208];
	fma.rn.f64 	%fd544, %fd1181, %fd446, %fd542;
	ld.const.f64 	%fd1180, [const_evenDofToQuad+208];
	fma.rn.f64 	%fd545, %fd1180, %fd447, %fd543;
	ld.const.f64 	%fd1179, [const_oddDofToQuad+216];
	fma.rn.f64 	%fd546, %fd1179, %fd450, %fd544;
	ld.const.f64 	%fd1178, [const_evenDofToQuad+216];
	fma.rn.f64 	%fd547, %fd1178, %fd451, %fd545;
	ld.const.f64 	%fd1177, [const_oddDofToQuad+224];
	fma.rn.f64 	%fd548, %fd1177, %fd454, %fd546;
	ld.const.f64 	%fd1176, [const_evenDofToQuad+224];
	fma.rn.f64 	%fd549, %fd1176, %fd455, %fd547;
	ld.const.f64 	%fd1175, [const_oddDofToQuad+232];
	fma.rn.f64 	%fd550, %fd1175, %fd458, %fd548;
	ld.const.f64 	%fd1174, [const_evenDofToQuad+232];
	fma.rn.f64 	%fd551, %fd1174, %fd459, %fd549;
	sub.f64 	%fd552, %fd550, %fd551;
	st.shared.f64 	[%r7+1008], %fd552;
	add.f64 	%fd553, %fd551, %fd550;
	st.shared.f64 	[%r7+448], %fd553;
	ld.const.f64 	%fd1173, [const_oddDofToQuad+240];
	fma.rn.f64 	%fd554, %fd1173, %fd438, 0d0000000000000000;
	ld.const.f64 	%fd1172, [const_evenDofToQuad+240];
	fma.rn.f64 	%fd555, %fd1172, %fd439, 0d0000000000000000;
	ld.const.f64 	%fd1171, [const_oddDofToQuad+248];
	fma.rn.f64 	%fd556, %fd1171, %fd442, %fd554;
	ld.const.f64 	%fd1170, [const_evenDofToQuad+248];
	fma.rn.f64 	%fd557, %fd1170, %fd443, %fd555;
	ld.const.f64 	%fd1169, [const_oddDofToQuad+256];
	fma.rn.f64 	%fd558, %fd1169, %fd446, %fd556;
	ld.const.f64 	%fd1168, [const_evenDofToQuad+256];
	fma.rn.f64 	%fd559, %fd1168, %fd447, %fd557;
	ld.const.f64 	%fd1167, [const_oddDofToQuad+264];
	fma.rn.f64 	%fd560, %fd1167, %fd450, %fd558;
	ld.const.f64 	%fd1166, [const_evenDofToQuad+264];
	fma.rn.f64 	%fd561, %fd1166, %fd451, %fd559;
	ld.const.f64 	%fd1165, [const_oddDofToQuad+272];
	fma.rn.f64 	%fd562, %fd1165, %fd454, %fd560;
	ld.const.f64 	%fd1164, [const_evenDofToQuad+272];
	fma.rn.f64 	%fd563, %fd1164, %fd455, %fd561;
	ld.const.f64 	%fd1163, [const_oddDofToQuad+280];
	fma.rn.f64 	%fd564, %fd1163, %fd458, %fd562;
	ld.const.f64 	%fd1162, [const_evenDofToQuad+280];
	fma.rn.f64 	%fd565, %fd1162, %fd459, %fd563;
	sub.f64 	%fd566, %fd564, %fd565;
	st.shared.f64 	[%r7+896], %fd566;
	add.f64 	%fd567, %fd565, %fd564;
	st.shared.f64 	[%r7+560], %fd567;
	ld.const.f64 	%fd1161, [const_oddDofToQuad+288];
	fma.rn.f64 	%fd568, %fd1161, %fd438, 0d0000000000000000;
	ld.const.f64 	%fd1160, [const_evenDofToQuad+288];
	fma.rn.f64 	%fd569, %fd1160, %fd439, 0d0000000000000000;
	ld.const.f64 	%fd1159, [const_oddDofToQuad+296];
	fma.rn.f64 	%fd570, %fd1159, %fd442, %fd568;
	ld.const.f64 	%fd1158, [const_evenDofToQuad+296];
	fma.rn.f64 	%fd571, %fd1158, %fd443, %fd569;
	ld.const.f64 	%fd1157, [const_oddDofToQuad+304];
	fma.rn.f64 	%fd572, %fd1157, %fd446, %fd570;
	ld.const.f64 	%fd1156, [const_evenDofToQuad+304];
	fma.rn.f64 	%fd573, %fd1156, %fd447, %fd571;
	ld.const.f64 	%fd1155, [const_oddDofToQuad+312];
	fma.rn.f64 	%fd574, %fd1155, %fd450, %fd572;
	ld.const.f64 	%fd1154, [const_evenDofToQuad+312];
	fma.rn.f64 	%fd575, %fd1154, %fd451, %fd573;
	ld.const.f64 	%fd1153, [const_oddDofToQuad+320];
	fma.rn.f64 	%fd576, %fd1153, %fd454, %fd574;
	ld.const.f64 	%fd1152, [const_evenDofToQuad+320];
	fma.rn.f64 	%fd577, %fd1152, %fd455, %fd575;
	ld.const.f64 	%fd1151, [const_oddDofToQuad+328];
	fma.rn.f64 	%fd578, %fd1151, %fd458, %fd576;
	ld.const.f64 	%fd1150, [const_evenDofToQuad+328];
	fma.rn.f64 	%fd579, %fd1150, %fd459, %fd577;
	sub.f64 	%fd580, %fd578, %fd579;
	st.shared.f64 	[%r7+784], %fd580;
	add.f64 	%fd581, %fd579, %fd578;
	st.shared.f64 	[%r7+672], %fd581;
$L__BB315_7:
	ld.param.u64 	%rd13, [_Z32massMatrixMultiplyConstantKernelILi12ELi14ELi1EEviPKdS1_S1_S1_Pd_param_1];
	mov.u32 	%r18, %tid.x;
	setp.gt.u32 	%p7, %r18, 167;
	bar.sync 	0;
	cvt.u16.u32 	%rs9, %r18;
	mul.hi.u16 	%rs10, %rs9, 4682;
	mul.lo.s16 	%rs11, %rs10, 14;
	sub.s16 	%rs12, %rs9, %rs11;
	mov.u32 	%r19, %tid.y;
	mov.u32 	%r20, _ZZ32massMatrixMultiplyConstantKernelILi12ELi14ELi1EEviPKdS1_S1_S1_PdE6s_tmp1;
	mad.lo.s32 	%r21, %r19, 21952, %r20;
	mul.wide.u16 	%r22, %rs10, 1568;
	add.s32 	%r23, %r21, %r22;
	mul.wide.u16 	%r24, %rs12, 112;
	add.s32 	%r25, %r23, %r24;
	ld.shared.f64 	%fd582, [%r25];
	ld.shared.f64 	%fd583, [%r25+88];
	add.f64 	%fd584, %fd582, %fd583;
	sub.f64 	%fd585, %fd582, %fd583;
	ld.shared.f64 	%fd586, [%r25+8];
	ld.shared.f64 	%fd587, [%r25+80];
	add.f64 	%fd588, %fd586, %fd587;
	sub.f64 	%fd589, %fd586, %fd587;
	ld.shared.f64 	%fd590, [%r25+16];
	ld.shared.f64 	%fd591, [%r25+72];
	add.f64 	%fd592, %fd590, %fd591;
	sub.f64 	%fd593, %fd590, %fd591;
	ld.shared.f64 	%fd594, [%r25+24];
	ld.shared.f64 	%fd595, [%r25+64];
	add.f64 	%fd596, %fd594, %fd595;
	sub.f64 	%fd597, %fd594, %fd595;
	ld.shared.f64 	%fd598, [%r25+32];
	ld.shared.f64 	%fd599, [%r25+56];
	add.f64 	%fd600, %fd598, %fd599;
	sub.f64 	%fd601, %fd598, %fd599;
	ld.shared.f64 	%fd602, [%r25+40];
	ld.shared.f64 	%fd603, [%r25+48];
	add.f64 	%fd604, %fd602, %fd603;
	sub.f64 	%fd605, %fd602, %fd603;
	mov.u32 	%r26, %ctaid.x;
	add.s32 	%r27, %r26, %r19;
	mov.b32 	%r28, {%rs12, %rs10};
	mov.b32 	%r29, 13;
	mov.b32 	%r30, 50190;
	dp2a.lo.u32.u32 	%r31, %r28, %r30, %r29;
	mad.lo.s32 	%r32, %r27, 2744, %r31;
	ld.const.f64 	%fd606, [const_oddDofToQuad];
	fma.rn.f64 	%fd607, %fd606, %fd584, 0d0000000000000000;
	ld.const.f64 	%fd608, [const_evenDofToQuad];
	fma.rn.f64 	%fd609, %fd608, %fd585, 0d0000000000000000;
	ld.const.f64 	%fd610, [const_oddDofToQuad+8];
	fma.rn.f64 	%fd611, %fd610, %fd588, %fd607;
	ld.const.f64 	%fd612, [const_evenDofToQuad+8];
	fma.rn.f64 	%fd613, %fd612, %fd589, %fd609;
	ld.const.f64 	%fd614, [const_oddDofToQuad+16];
	fma.rn.f64 	%fd615, %fd614, %fd592, %fd611;
	ld.const.f64 	%fd616, [const_evenDofToQuad+16];
	fma.rn.f64 	%fd617, %fd616, %fd593, %fd613;
	ld.const.f64 	%fd618, [const_oddDofToQuad+24];
	fma.rn.f64 	%fd619, %fd618, %fd596, %fd615;
	ld.const.f64 	%fd620, [const_evenDofToQuad+24];
	fma.rn.f64 	%fd621, %fd620, %fd597, %fd617;
	ld.const.f64 	%fd622, [const_oddDofToQuad+32];
	fma.rn.f64 	%fd623, %fd622, %fd600, %fd619;
	ld.const.f64 	%fd624, [const_evenDofToQuad+32];
	fma.rn.f64 	%fd625, %fd624, %fd601, %fd621;
	ld.const.f64 	%fd626, [const_oddDofToQuad+40];
	fma.rn.f64 	%fd627, %fd626, %fd604, %fd623;
	ld.const.f64 	%fd628, [const_evenDofToQuad+40];
	fma.rn.f64 	%fd629, %fd628, %fd605, %fd625;
	cvta.to.global.u64 	%rd7, %rd13;
	mul.wide.s32 	%rd8, %r32, 8;
	add.s64 	%rd9, %rd7, %rd8;
	ld.global.nc.f64 	%fd630, [%rd9];
	ld.global.nc.f64 	%fd631, [%rd9+-104];
	sub.f64 	%fd632, %fd627, %fd629;
	mul.f64 	%fd633, %fd632, %fd630;
	add.f64 	%fd634, %fd627, %fd629;
	mul.f64 	%fd1221, %fd634, %fd631;
	ld.const.f64 	%fd635, [const_oddDofToQuad+48];
	fma.rn.f64 	%fd636, %fd635, %fd584, 0d0000000000000000;
	ld.const.f64 	%fd637, [const_evenDofToQuad+48];
	fma.rn.f64 	%fd638, %fd637, %fd585, 0d0000000000000000;
	ld.const.f64 	%fd639, [const_oddDofToQuad+56];
	fma.rn.f64 	%fd640, %fd639, %fd588, %fd636;
	ld.const.f64 	%fd641, [const_evenDofToQuad+56];
	fma.rn.f64 	%fd642, %fd641, %fd589, %fd638;
	ld.const.f64 	%fd643, [const_oddDofToQuad+64];
	fma.rn.f64 	%fd644, %fd643, %fd592, %fd640;
	ld.const.f64 	%fd645, [const_evenDofToQuad+64];
	fma.rn.f64 	%fd646, %fd645, %fd593, %fd642;
	ld.const.f64 	%fd647, [const_oddDofToQuad+72];
	fma.rn.f64 	%fd648, %fd647, %fd596, %fd644;
	ld.const.f64 	%fd649, [const_evenDofToQuad+72];
	fma.rn.f64 	%fd650, %fd649, %fd597, %fd646;
	ld.const.f64 	%fd651, [const_oddDofToQuad+80];
	fma.rn.f64 	%fd652, %fd651, %fd600, %fd648;
	ld.const.f64 	%fd653, [const_evenDofToQuad+80];
	fma.rn.f64 	%fd654, %fd653, %fd601, %fd650;
	ld.const.f64 	%fd655, [const_oddDofToQuad+88];
	fma.rn.f64 	%fd656, %fd655, %fd604, %fd652;
	ld.const.f64 	%fd657, [const_evenDofToQuad+88];
	fma.rn.f64 	%fd658, %fd657, %fd605, %fd654;
	ld.global.nc.f64 	%fd659, [%rd9+-8];
	ld.global.nc.f64 	%fd660, [%rd9+-96];
	sub.f64 	%fd661, %fd656, %fd658;
	mul.f64 	%fd662, %fd661, %fd659;
	add.f64 	%fd663, %fd656, %fd658;
	mul.f64 	%fd1220, %fd663, %fd660;
	fma.rn.f64 	%fd664, %fd1209, %fd584, 0d0000000000000000;
	fma.rn.f64 	%fd665, %fd1208, %fd585, 0d0000000000000000;
	fma.rn.f64 	%fd666, %fd1207, %fd588, %fd664;
	fma.rn.f64 	%fd667, %fd1206, %fd589, %fd665;
	fma.rn.f64 	%fd668, %fd1205, %fd592, %fd666;
	fma.rn.f64 	%fd669, %fd1204, %fd593, %fd667;
	fma.rn.f64 	%fd670, %fd1203, %fd596, %fd668;
	fma.rn.f64 	%fd671, %fd1202, %fd597, %fd669;
	fma.rn.f64 	%fd672, %fd1201, %fd600, %fd670;
	fma.rn.f64 	%fd673, %fd1200, %fd601, %fd671;
	fma.rn.f64 	%fd674, %fd1199, %fd604, %fd672;
	fma.rn.f64 	%fd675, %fd1198, %fd605, %fd673;
	ld.global.nc.f64 	%fd676, [%rd9+-16];
	ld.global.nc.f64 	%fd677, [%rd9+-88];
	sub.f64 	%fd678, %fd674, %fd675;
	mul.f64 	%fd1210, %fd678, %fd676;
	add.f64 	%fd679, %fd674, %fd675;
	mul.f64 	%fd1219, %fd679, %fd677;
	fma.rn.f64 	%fd680, %fd1197, %fd584, 0d0000000000000000;
	fma.rn.f64 	%fd681, %fd1196, %fd585, 0d0000000000000000;
	fma.rn.f64 	%fd682, %fd1195, %fd588, %fd680;
	fma.rn.f64 	%fd683, %fd1194, %fd589, %fd681;
	fma.rn.f64 	%fd684, %fd1193, %fd592, %fd682;
	fma.rn.f64 	%fd685, %fd1192, %fd593, %fd683;
	fma.rn.f64 	%fd686, %fd1191, %fd596, %fd684;
	fma.rn.f64 	%fd687, %fd1190, %fd597, %fd685;
	fma.rn.f64 	%fd688, %fd1189, %fd600, %fd686;
	fma.rn.f64 	%fd689, %fd1188, %fd601, %fd687;
	fma.rn.f64 	%fd690, %fd1187, %fd604, %fd688;
	fma.rn.f64 	%fd691, %fd1186, %fd605, %fd689;
	ld.global.nc.f64 	%fd692, [%rd9+-24];
	ld.global.nc.f64 	%fd693, [%rd9+-80];
	sub.f64 	%fd694, %fd690, %fd691;
	mul.f64 	%fd1211, %fd694, %fd692;
	add.f64 	%fd695, %fd690, %fd691;
	mul.f64 	%fd1218, %fd695, %fd693;
	fma.rn.f64 	%fd696, %fd1185, %fd584, 0d0000000000000000;
	fma.rn.f64 	%fd697, %fd1184, %fd585, 0d0000000000000000;
	fma.rn.f64 	%fd698, %fd1183, %fd588, %fd696;
	fma.rn.f64 	%fd699, %fd1182, %fd589, %fd697;
	fma.rn.f64 	%fd700, %fd1181, %fd592, %fd698;
	fma.rn.f64 	%fd701, %fd1180, %fd593, %fd699;
	fma.rn.f64 	%fd702, %fd1179, %fd596, %fd700;
	fma.rn.f64 	%fd703, %fd1178, %fd597, %fd701;
	fma.rn.f64 	%fd704, %fd1177, %fd600, %fd702;
	fma.rn.f64 	%fd705, %fd1176, %fd601, %fd703;
	fma.rn.f64 	%fd706, %fd1175, %fd604, %fd704;
	fma.rn.f64 	%fd707, %fd1174, %fd605, %fd705;
	ld.global.nc.f64 	%fd708, [%rd9+-32];
	ld.global.nc.f64 	%fd709, [%rd9+-72];
	sub.f64 	%fd710, %fd706, %fd707;
	mul.f64 	%fd1212, %fd710, %fd708;
	add.f64 	%fd711, %fd706, %fd707;
	mul.f64 	%fd1217, %fd711, %fd709;
	fma.rn.f64 	%fd712, %fd1173, %fd584, 0d0000000000000000;
	fma.rn.f64 	%fd713, %fd1172, %fd585, 0d0000000000000000;
	fma.rn.f64 	%fd714, %fd1171, %fd588, %fd712;
	fma.rn.f64 	%fd715, %fd1170, %fd589, %fd713;
	fma.rn.f64 	%fd716, %fd1169, %fd592, %fd714;
	fma.rn.f64 	%fd717, %fd1168, %fd593, %fd715;
	fma.rn.f64 	%fd718, %fd1167, %fd596, %fd716;
	fma.rn.f64 	%fd719, %fd1166, %fd597, %fd717;
	fma.rn.f64 	%fd720, %fd1165, %fd600, %fd718;
	fma.rn.f64 	%fd721, %fd1164, %fd601, %fd719;
	fma.rn.f64 	%fd722, %fd1163, %fd604, %fd720;
	fma.rn.f64 	%fd723, %fd1162, %fd605, %fd721;
	ld.global.nc.f64 	%fd724, [%rd9+-40];
	ld.global.nc.f64 	%fd725, [%rd9+-64];
	sub.f64 	%fd726, %fd722, %fd723;
	mul.f64 	%fd1213, %fd726, %fd724;
	add.f64 	%fd727, %fd722, %fd723;
	mul.f64 	%fd1216, %fd727, %fd725;
	fma.rn.f64 	%fd728, %fd1161, %fd584, 0d0000000000000000;
	fma.rn.f64 	%fd729, %fd1160, %fd585, 0d0000000000000000;
	fma.rn.f64 	%fd730, %fd1159, %fd588, %fd728;
	fma.rn.f64 	%fd731, %fd1158, %fd589, %fd729;
	fma.rn.f64 	%fd732, %fd1157, %fd592, %fd730;
	fma.rn.f64 	%fd733, %fd1156, %fd593, %fd731;
	fma.rn.f64 	%fd734, %fd1155, %fd596, %fd732;
	fma.rn.f64 	%fd735, %fd1154, %fd597, %fd733;
	fma.rn.f64 	%fd736, %fd1153, %fd600, %fd734;
	fma.rn.f64 	%fd737, %fd1152, %fd601, %fd735;
	fma.rn.f64 	%fd738, %fd1151, %fd604, %fd736;
	fma.rn.f64 	%fd739, %fd1150, %fd605, %fd737;
	ld.global.nc.f64 	%fd740, [%rd9+-48];
	ld.global.nc.f64 	%fd741, [%rd9+-56];
	sub.f64 	%fd742, %fd738, %fd739;
	mul.f64 	%fd1214, %fd742, %fd740;
	add.f64 	%fd743, %fd738, %fd739;
	mul.f64 	%fd1215, %fd743, %fd741;
	bar.sync 	0;
	add.f64 	%fd744, %fd1221, %fd633;
	sub.f64 	%fd745, %fd1221, %fd633;
	add.f64 	%fd746, %fd1220, %fd662;
	sub.f64 	%fd747, %fd1220, %fd662;
	add.f64 	%fd748, %fd1219, %fd1210;
	sub.f64 	%fd749, %fd1219, %fd1210;
	add.f64 	%fd750, %fd1218, %fd1211;
	sub.f64 	%fd751, %fd1218, %fd1211;
	add.f64 	%fd752, %fd1217, %fd1212;
	sub.f64 	%fd753, %fd1217, %fd1212;
	add.f64 	%fd754, %fd1216, %fd1213;
	sub.f64 	%fd755, %fd1216, %fd1213;
	add.f64 	%fd756, %fd1215, %fd1214;
	sub.f64 	%fd757, %fd1215, %fd1214;
	fma.rn.f64 	%fd758, %fd606, %fd744, 0d0000000000000000;
	fma.rn.f64 	%fd759, %fd608, %fd745, 0d0000000000000000;
	fma.rn.f64 	%fd760, %fd635, %fd746, %fd758;
	fma.rn.f64 	%fd761, %fd637, %fd747, %fd759;
	fma.rn.f64 	%fd762, %fd1209, %fd748, %fd760;
	fma.rn.f64 	%fd763, %fd1208, %fd749, %fd761;
	fma.rn.f64 	%fd764, %fd1197, %fd750, %fd762;
	fma.rn.f64 	%fd765, %fd1196, %fd751, %fd763;
	fma.rn.f64 	%fd766, %fd1185, %fd752, %fd764;
	fma.rn.f64 	%fd767, %fd1184, %fd753, %fd765;
	fma.rn.f64 	%fd768, %fd1173, %fd754, %fd766;
	fma.rn.f64 	%fd769, %fd1172, %fd755, %fd767;
	fma.rn.f64 	%fd770, %fd1161, %fd756, %fd768;
	fma.rn.f64 	%fd771, %fd1160, %fd757, %fd769;
	sub.f64 	%fd772, %fd770, %fd771;
	st.shared.f64 	[%r25+88], %fd772;
	add.f64 	%fd773, %fd770, %fd771;
	st.shared.f64 	[%r25], %fd773;
	fma.rn.f64 	%fd774, %fd610, %fd744, 0d0000000000000000;
	fma.rn.f64 	%fd775, %fd612, %fd745, 0d0000000000000000;
	fma.rn.f64 	%fd776, %fd639, %fd746, %fd774;
	fma.rn.f64 	%fd777, %fd641, %fd747, %fd775;
	fma.rn.f64 	%fd778, %fd1207, %fd748, %fd776;
	fma.rn.f64 	%fd779, %fd1206, %fd749, %fd777;
	fma.rn.f64 	%fd780, %fd1195, %fd750, %fd778;
	fma.rn.f64 	%fd781, %fd1194, %fd751, %fd779;
	fma.rn.f64 	%fd782, %fd1183, %fd752, %fd780;
	fma.rn.f64 	%fd783, %fd1182, %fd753, %fd781;
	fma.rn.f64 	%fd784, %fd1171, %fd754, %fd782;
	fma.rn.f64 	%fd785, %fd1170, %fd755, %fd783;
	fma.rn.f64 	%fd786, %fd1159, %fd756, %fd784;
	fma.rn.f64 	%fd787, %fd1158, %fd757, %fd785;
	sub.f64 	%fd788, %fd786, %fd787;
	st.shared.f64 	[%r25+80], %fd788;
	add.f64 	%fd789, %fd786, %fd787;
	st.shared.f64 	[%r25+8], %fd789;
	fma.rn.f64 	%fd790, %fd614, %fd744, 0d0000000000000000;
	fma.rn.f64 	%fd791, %fd616, %fd745, 0d0000000000000000;
	fma.rn.f64 	%fd792, %fd643, %fd746, %fd790;
	fma.rn.f64 	%fd793, %fd645, %fd747, %fd791;
	fma.rn.f64 	%fd794, %fd1205, %fd748, %fd792;
	fma.rn.f64 	%fd795, %fd1204, %fd749, %fd793;
	fma.rn.f64 	%fd796, %fd1193, %fd750, %fd794;
	fma.rn.f64 	%fd797, %fd1192, %fd751, %fd795;
	fma.rn.f64 	%fd798, %fd1181, %fd752, %fd796;
	fma.rn.f64 	%fd799, %fd1180, %fd753, %fd797;
	fma.rn.f64 	%fd800, %fd1169, %fd754, %fd798;
	fma.rn.f64 	%fd801, %fd1168, %fd755, %fd799;
	fma.rn.f64 	%fd802, %fd1157, %fd756, %fd800;
	fma.rn.f64 	%fd803, %fd1156, %fd757, %fd801;
	sub.f64 	%fd804, %fd802, %fd803;
	st.shared.f64 	[%r25+72], %fd804;
	add.f64 	%fd805, %fd802, %fd803;
	st.shared.f64 	[%r25+16], %fd805;
	fma.rn.f64 	%fd806, %fd618, %fd744, 0d0000000000000000;
	fma.rn.f64 	%fd807, %fd620, %fd745, 0d0000000000000000;
	fma.rn.f64 	%fd808, %fd647, %fd746, %fd806;
	fma.rn.f64 	%fd809, %fd649, %fd747, %fd807;
	fma.rn.f64 	%fd810, %fd1203, %fd748, %fd808;
	fma.rn.f64 	%fd811, %fd1202, %fd749, %fd809;
	fma.rn.f64 	%fd812, %fd1191, %fd750, %fd810;
	fma.rn.f64 	%fd813, %fd1190, %fd751, %fd811;
	fma.rn.f64 	%fd814, %fd1179, %fd752, %fd812;
	fma.rn.f64 	%fd815, %fd1178, %fd753, %fd813;
	fma.rn.f64 	%fd816, %fd1167, %fd754, %fd814;
	fma.rn.f64 	%fd817, %fd1166, %fd755, %fd815;
	fma.rn.f64 	%fd818, %fd1155, %fd756, %fd816;
	fma.rn.f64 	%fd819, %fd1154, %fd757, %fd817;
	sub.f64 	%fd820, %fd818, %fd819;
	st.shared.f64 	[%r25+64], %fd820;
	add.f64 	%fd821, %fd818, %fd819;
	st.shared.f64 	[%r25+24], %fd821;
	fma.rn.f64 	%fd822, %fd622, %fd744, 0d0000000000000000;
	fma.rn.f64 	%fd823, %fd624, %fd745, 0d0000000000000000;
	fma.rn.f64 	%fd824, %fd651, %fd746, %fd822;
	fma.rn.f64 	%fd825, %fd653, %fd747, %fd823;
	fma.rn.f64 	%fd826, %fd1201, %fd748, %fd824;
	fma.rn.f64 	%fd827, %fd1200, %fd749, %fd825;
	fma.rn.f64 	%fd828, %fd1189, %fd750, %fd826;
	fma.rn.f64 	%fd829, %fd1188, %fd751, %fd827;
	fma.rn.f64 	%fd830, %fd1177, %fd752, %fd828;
	fma.rn.f64 	%fd831, %fd1176, %fd753, %fd829;
	fma.rn.f64 	%fd832, %fd1165, %fd754, %fd830;
	fma.rn.f64 	%fd833, %fd1164, %fd755, %fd831;
	fma.rn.f64 	%fd834, %fd1153, %fd756, %fd832;
	fma.rn.f64 	%fd835, %fd1152, %fd757, %fd833;
	sub.f64 	%fd836, %fd834, %fd835;
	st.shared.f64 	[%r25+56], %fd836;
	add.f64 	%fd837, %fd834, %fd835;
	st.shared.f64 	[%r25+32], %fd837;
	fma.rn.f64 	%fd838, %fd626, %fd744, 0d0000000000000000;
	fma.rn.f64 	%fd839, %fd628, %fd745, 0d0000000000000000;
	fma.rn.f64 	%fd840, %fd655, %fd746, %fd838;
	fma.rn.f64 	%fd841, %fd657, %fd747, %fd839;
	fma.rn.f64 	%fd842, %fd1199, %fd748, %fd840;
	fma.rn.f64 	%fd843, %fd1198, %fd749, %fd841;
	fma.rn.f64 	%fd844, %fd1187, %fd750, %fd842;
	fma.rn.f64 	%fd845, %fd1186, %fd751, %fd843;
	fma.rn.f64 	%fd846, %fd1175, %fd752, %fd844;
	fma.rn.f64 	%fd847, %fd1174, %fd753, %fd845;
	fma.rn.f64 	%fd848, %fd1163, %fd754, %fd846;
	fma.rn.f64 	%fd849, %fd1162, %fd755, %fd847;
	fma.rn.f64 	%fd850, %fd1151, %fd756, %fd848;
	fma.rn.f64 	%fd851, %fd1150, %fd757, %fd849;
	sub.f64 	%fd852, %fd850, %fd851;
	st.shared.f64 	[%r25+48], %fd852;
	add.f64 	%fd853, %fd850, %fd851;
	st.shared.f64 	[%r25+40], %fd853;
	bar.sync 	0;
	@%p7 bra 	$L__BB315_9;
	ld.shared.f64 	%fd854, [%r7];
	ld.shared.f64 	%fd855, [%r7+1456];
	add.f64 	%fd856, %fd854, %fd855;
	sub.f64 	%fd857, %fd854, %fd855;
	ld.shared.f64 	%fd858, [%r7+112];
	ld.shared.f64 	%fd859, [%r7+1344];
	add.f64 	%fd860, %fd858, %fd859;
	sub.f64 	%fd861, %fd858, %fd859;
	ld.shared.f64 	%fd862, [%r7+224];
	ld.shared.f64 	%fd863, [%r7+1232];
	add.f64 	%fd864, %fd862, %fd863;
	sub.f64 	%fd865, %fd862, %fd863;
	ld.shared.f64 	%fd866, [%r7+336];
	ld.shared.f64 	%fd867, [%r7+1120];
	add.f64 	%fd868, %fd866, %fd867;
	sub.f64 	%fd869, %fd866, %fd867;
	ld.shared.f64 	%fd870, [%r7+448];
	ld.shared.f64 	%fd871, [%r7+1008];
	add.f64 	%fd872, %fd870, %fd871;
	sub.f64 	%fd873, %fd870, %fd871;
	ld.shared.f64 	%fd874, [%r7+560];
	ld.shared.f64 	%fd875, [%r7+896];
	add.f64 	%fd876, %fd874, %fd875;
	sub.f64 	%fd877, %fd874, %fd875;
	ld.shared.f64 	%fd878, [%r7+672];
	ld.shared.f64 	%fd879, [%r7+784];
	add.f64 	%fd880, %fd878, %fd879;
	sub.f64 	%fd881, %fd878, %fd879;
	ld.const.f64 	%fd882, [const_oddDofToQuad];
	fma.rn.f64 	%fd883, %fd882, %fd856, 0d0000000000000000;
	ld.const.f64 	%fd884, [const_evenDofToQuad];
	fma.rn.f64 	%fd885, %fd884, %fd857, 0d0000000000000000;
	ld.const.f64 	%fd886, [const_oddDofToQuad+48];
	fma.rn.f64 	%fd887, %fd886, %fd860, %fd883;
	ld.const.f64 	%fd888, [const_evenDofToQuad+48];
	fma.rn.f64 	%fd889, %fd888, %fd861, %fd885;
	fma.rn.f64 	%fd890, %fd1209, %fd864, %fd887;
	fma.rn.f64 	%fd891, %fd1208, %fd865, %fd889;
	fma.rn.f64 	%fd892, %fd1197, %fd868, %fd890;
	fma.rn.f64 	%fd893, %fd1196, %fd869, %fd891;
	fma.rn.f64 	%fd894, %fd1185, %fd872, %fd892;
	fma.rn.f64 	%fd895, %fd1184, %fd873, %fd893;
	fma.rn.f64 	%fd896, %fd1173, %fd876, %fd894;
	fma.rn.f64 	%fd897, %fd1172, %fd877, %fd895;
	fma.rn.f64 	%fd898, %fd1161, %fd880, %fd896;
	fma.rn.f64 	%fd899, %fd1160, %fd881, %fd897;
	sub.f64 	%fd900, %fd898, %fd899;
	st.shared.f64 	[%r7+1232], %fd900;
	add.f64 	%fd901, %fd898, %fd899;
	st.shared.f64 	[%r7], %fd901;
	ld.const.f64 	%fd902, [const_oddDofToQuad+8];
	fma.rn.f64 	%fd903, %fd902, %fd856, 0d0000000000000000;
	ld.const.f64 	%fd904, [const_evenDofToQuad+8];
	fma.rn.f64 	%fd905, %fd904, %fd857, 0d0000000000000000;
	ld.const.f64 	%fd906, [const_oddDofToQuad+56];
	fma.rn.f64 	%fd907, %fd906, %fd860, %fd903;
	ld.const.f64 	%fd908, [const_evenDofToQuad+56];
	fma.rn.f64 	%fd909, %fd908, %fd861, %fd905;
	fma.rn.f64 	%fd910, %fd1207, %fd864, %fd907;
	fma.rn.f64 	%fd911, %fd1206, %fd865, %fd909;
	fma.rn.f64 	%fd912, %fd1195, %fd868, %fd910;
	fma.rn.f64 	%fd913, %fd1194, %fd869, %fd911;
	fma.rn.f64 	%fd914, %fd1183, %fd872, %fd912;
	fma.rn.f64 	%fd915, %fd1182, %fd873, %fd913;
	fma.rn.f64 	%fd916, %fd1171, %fd876, %fd914;
	fma.rn.f64 	%fd917, %fd1170, %fd877, %fd915;
	fma.rn.f64 	%fd918, %fd1159, %fd880, %fd916;
	fma.rn.f64 	%fd919, %fd1158, %fd881, %fd917;
	sub.f64 	%fd920, %fd918, %fd919;
	st.shared.f64 	[%r7+1120], %fd920;
	add.f64 	%fd921, %fd918, %fd919;
	st.shared.f64 	[%r7+112], %fd921;
	ld.const.f64 	%fd922, [const_oddDofToQuad+16];
	fma.rn.f64 	%fd923, %fd922, %fd856, 0d0000000000000000;
	ld.const.f64 	%fd924, [const_evenDofToQuad+16];
	fma.rn.f64 	%fd925, %fd924, %fd857, 0d0000000000000000;
	ld.const.f64 	%fd926, [const_oddDofToQuad+64];
	fma.rn.f64 	%fd927, %fd926, %fd860, %fd923;
	ld.const.f64 	%fd928, [const_evenDofToQuad+64];
	fma.rn.f64 	%fd929, %fd928, %fd861, %fd925;
	fma.rn.f64 	%fd930, %fd1205, %fd864, %fd927;
	fma.rn.f64 	%fd931, %fd1204, %fd865, %fd929;
	fma.rn.f64 	%fd932, %fd1193, %fd868, %fd930;
	fma.rn.f64 	%fd933, %fd1192, %fd869, %fd931;
	fma.rn.f64 	%fd934, %fd1181, %fd872, %fd932;
	fma.rn.f64 	%fd935, %fd1180, %fd873, %fd933;
	fma.rn.f64 	%fd936, %fd1169, %fd876, %fd934;
	fma.rn.f64 	%fd937, %fd1168, %fd877, %fd935;
	fma.rn.f64 	%fd938, %fd1157, %fd880, %fd936;
	fma.rn.f64 	%fd939, %fd1156, %fd881, %fd937;
	sub.f64 	%fd940, %fd938, %fd939;
	st.shared.f64 	[%r7+1008], %fd940;
	add.f64 	%fd941, %fd938, %fd939;
	st.shared.f64 	[%r7+224], %fd941;
	ld.const.f64 	%fd942, [const_oddDofToQuad+24];
	fma.rn.f64 	%fd943, %fd942, %fd856, 0d0000000000000000;
	ld.const.f64 	%fd944, [const_evenDofToQuad+24];
	fma.rn.f64 	%fd945, %fd944, %fd857, 0d0000000000000000;
	ld.const.f64 	%fd946, [const_oddDofToQuad+72];
	fma.rn.f64 	%fd947, %fd946, %fd860, %fd943;
	ld.const.f64 	%fd948, [const_evenDofToQuad+72];
	fma.rn.f64 	%fd949, %fd948, %fd861, %fd945;
	fma.rn.f64 	%fd950, %fd1203, %fd864, %fd947;
	fma.rn.f64 	%fd951, %fd1202, %fd865, %fd949;
	fma.rn.f64 	%fd952, %fd1191, %fd868, %fd950;
	fma.rn.f64 	%fd953, %fd1190, %fd869, %fd951;
	fma.rn.f64 	%fd954, %fd1179, %fd872, %fd952;
	fma.rn.f64 	%fd955, %fd1178, %fd873, %fd953;
	fma.rn.f64 	%fd956, %fd1167, %fd876, %fd954;
	fma.rn.f64 	%fd957, %fd1166, %fd877, %fd955;
	fma.rn.f64 	%fd958, %fd1155, %fd880, %fd956;
	fma.rn.f64 	%fd959, %fd1154, %fd881, %fd957;
	sub.f64 	%fd960, %fd958, %fd959;
	st.shared.f64 	[%r7+896], %fd960;
	add.f64 	%fd961, %fd958, %fd959;
	st.shared.f64 	[%r7+336], %fd961;
	ld.const.f64 	%fd962, [const_oddDofToQuad+32];
	fma.rn.f64 	%fd963, %fd962, %fd856, 0d0000000000000000;
	ld.const.f64 	%fd964, [const_evenDofToQuad+32];
	fma.rn.f64 	%fd965, %fd964, %fd857, 0d0000000000000000;
	ld.const.f64 	%fd966, [const_oddDofToQuad+80];
	fma.rn.f64 	%fd967, %fd966, %fd860, %fd963;
	ld.const.f64 	%fd968, [const_evenDofToQuad+80];
	fma.rn.f64 	%fd969, %fd968, %fd861, %fd965;
	fma.rn.f64 	%fd970, %fd1201, %fd864, %fd967;
	fma.rn.f64 	%fd971, %fd1200, %fd865, %fd969;
	fma.rn.f64 	%fd972, %fd1189, %fd868, %fd970;
	fma.rn.f64 	%fd973, %fd1188, %fd869, %fd971;
	fma.rn.f64 	%fd974, %fd1177, %fd872, %fd972;
	fma.rn.f64 	%fd975, %fd1176, %fd873, %fd973;
	fma.rn.f64 	%fd976, %fd1165, %fd876, %fd974;
	fma.rn.f64 	%fd977, %fd1164, %fd877, %fd975;
	fma.rn.f64 	%fd978, %fd1153, %fd880, %fd976;
	fma.rn.f64 	%fd979, %fd1152, %fd881, %fd977;
	sub.f64 	%fd980, %fd978, %fd979;
	st.shared.f64 	[%r7+784], %fd980;
	add.f64 	%fd981, %fd978, %fd979;
	st.shared.f64 	[%r7+448], %fd981;
	ld.const.f64 	%fd982, [const_oddDofToQuad+40];
	fma.rn.f64 	%fd983, %fd982, %fd856, 0d0000000000000000;
	ld.const.f64 	%fd984, [const_evenDofToQuad+40];
	fma.rn.f64 	%fd985, %fd984, %fd857, 0d0000000000000000;
	ld.const.f64 	%fd986, [const_oddDofToQuad+88];
	fma.rn.f64 	%fd987, %fd986, %fd860, %fd983;
	ld.const.f64 	%fd988, [const_evenDofToQuad+88];
	fma.rn.f64 	%fd989, %fd988, %fd861, %fd985;
	fma.rn.f64 	%fd990, %fd1199, %fd864, %fd987;
	fma.rn.f64 	%fd991, %fd1198, %fd865, %fd989;
	fma.rn.f64 	%fd992, %fd1187, %fd868, %fd990;
	fma.rn.f64 	%fd993, %fd1186, %fd869, %fd991;
	fma.rn.f64 	%fd994, %fd1175, %fd872, %fd992;
	fma.rn.f64 	%fd995, %fd1174, %fd873, %fd993;
	fma.rn.f64 	%fd996, %fd1163, %fd876, %fd994;
	fma.rn.f64 	%fd997, %fd1162, %fd877, %fd995;
	fma.rn.f64 	%fd998, %fd1151, %fd880, %fd996;
	fma.rn.f64 	%fd999, %fd1150, %fd881, %fd997;
	sub.f64 	%fd1000, %fd998, %fd999;
	st.shared.f64 	[%r7+672], %fd1000;
	add.f64 	%fd1001, %fd998, %fd999;
	st.shared.f64 	[%r7+560], %fd1001;
$L__BB315_9:
	mov.u32 	%r33, %tid.x;
	setp.gt.u32 	%p8, %r33, 143;
	bar.sync 	0;
	@%p8 bra 	$L__BB315_11;
	ld.shared.f64 	%fd1002, [%r6];
	ld.shared.f64 	%fd1003, [%r6+20384];
	add.f64 	%fd1004, %fd1002, %fd1003;
	sub.f64 	%fd1005, %fd1002, %fd1003;
	ld.shared.f64 	%fd1006, [%r6+1568];
	ld.shared.f64 	%fd1007, [%r6+18816];
	add.f64 	%fd1008, %fd1006, %fd1007;
	sub.f64 	%fd1009, %fd1006, %fd1007;
	ld.shared.f64 	%fd1010, [%r6+3136];
	ld.shared.f64 	%fd1011, [%r6+17248];
	add.f64 	%fd1012, %fd1010, %fd1011;
	sub.f64 	%fd1013, %fd1010, %fd1011;
	ld.shared.f64 	%fd1014, [%r6+4704];
	ld.shared.f64 	%fd1015, [%r6+15680];
	add.f64 	%fd1016, %fd1014, %fd1015;
	sub.f64 	%fd1017, %fd1014, %fd1015;
	ld.shared.f64 	%fd1018, [%r6+6272];
	ld.shared.f64 	%fd1019, [%r6+14112];
	add.f64 	%fd1020, %fd1018, %fd1019;
	sub.f64 	%fd1021, %fd1018, %fd1019;
	ld.shared.f64 	%fd1022, [%r6+7840];
	ld.shared.f64 	%fd1023, [%r6+12544];
	add.f64 	%fd1024, %fd1022, %fd1023;
	sub.f64 	%fd1025, %fd1022, %fd1023;
	ld.shared.f64 	%fd1026, [%r6+9408];
	ld.shared.f64 	%fd1027, [%r6+10976];
	add.f64 	%fd1028, %fd1026, %fd1027;
	sub.f64 	%fd1029, %fd1026, %fd1027;
	ld.const.f64 	%fd1030, [const_oddDofToQuad];
	fma.rn.f64 	%fd1031, %fd1030, %fd1004, 0d0000000000000000;
	ld.const.f64 	%fd1032, [const_evenDofToQuad];
	fma.rn.f64 	%fd1033, %fd1032, %fd1005, 0d0000000000000000;
	ld.const.f64 	%fd1034, [const_oddDofToQuad+48];
	fma.rn.f64 	%fd1035, %fd1034, %fd1008, %fd1031;
	ld.const.f64 	%fd1036, [const_evenDofToQuad+48];
	fma.rn.f64 	%fd1037, %fd1036, %fd1009, %fd1033;
	fma.rn.f64 	%fd1038, %fd1209, %fd1012, %fd1035;
	fma.rn.f64 	%fd1039, %fd1208, %fd1013, %fd1037;
	fma.rn.f64 	%fd1040, %fd1197, %fd1016, %fd1038;
	fma.rn.f64 	%fd1041, %fd1196, %fd1017, %fd1039;
	fma.rn.f64 	%fd1042, %fd1185, %fd1020, %fd1040;
	fma.rn.f64 	%fd1043, %fd1184, %fd1021, %fd1041;
	fma.rn.f64 	%fd1044, %fd1173, %fd1024, %fd1042;
	fma.rn.f64 	%fd1045, %fd1172, %fd1025, %fd1043;
	fma.rn.f64 	%fd1046, %fd1161, %fd1028, %fd1044;
	fma.rn.f64 	%fd1047, %fd1160, %fd1029, %fd1045;
	sub.f64 	%fd1210, %fd1046, %fd1047;
	add.f64 	%fd1221, %fd1046, %fd1047;
	ld.const.f64 	%fd1048, [const_oddDofToQuad+8];
	fma.rn.f64 	%fd1049, %fd1048, %fd1004, 0d0000000000000000;
	ld.const.f64 	%fd1050, [const_evenDofToQuad+8];
	fma.rn.f64 	%fd1051, %fd1050, %fd1005, 0d0000000000000000;
	ld.const.f64 	%fd1052, [const_oddDofToQuad+56];
	fma.rn.f64 	%fd1053, %fd1052, %fd1008, %fd1049;
	ld.const.f64 	%fd1054, [const_evenDofToQuad+56];
	fma.rn.f64 	%fd1055, %fd1054, %fd1009, %fd1051;
	fma.rn.f64 	%fd1056, %fd1207, %fd1012, %fd1053;
	fma.rn.f64 	%fd1057, %fd1206, %fd1013, %fd1055;
	fma.rn.f64 	%fd1058, %fd1195, %fd1016, %fd1056;
	fma.rn.f64 	%fd1059, %fd1194, %fd1017, %fd1057;
	fma.rn.f64 	%fd1060, %fd1183, %fd1020, %fd1058;
	fma.rn.f64 	%fd1061, %fd1182, %fd1021, %fd1059;
	fma.rn.f64 	%fd1062, %fd1171, %fd1024, %fd1060;
	fma.rn.f64 	%fd1063, %fd1170, %fd1025, %fd1061;
	fma.rn.f64 	%fd1064, %fd1159, %fd1028, %fd1062;
	fma.rn.f64 	%fd1065, %fd1158, %fd1029, %fd1063;
	sub.f64 	%fd1211, %fd1064, %fd1065;
	add.f64 	%fd1220, %fd1064, %fd1065;
	ld.const.f64 	%fd1066, [const_oddDofToQuad+16];
	fma.rn.f64 	%fd1067, %fd1066, %fd1004, 0d0000000000000000;
	ld.const.f64 	%fd1068, [const_evenDofToQuad+16];
	fma.rn.f64 	%fd1069, %fd1068, %fd1005, 0d0000000000000000;
	ld.const.f64 	%fd1070, [const_oddDofToQuad+64];
	fma.rn.f64 	%fd1071, %fd1070, %fd1008, %fd1067;
	ld.const.f64 	%fd1072, [const_evenDofToQuad+64];
	fma.rn.f64 	%fd1073, %fd1072, %fd1009, %fd1069;
	fma.rn.f64 	%fd1074, %fd1205, %fd1012, %fd1071;
	fma.rn.f64 	%fd1075, %fd1204, %fd1013, %fd1073;
	fma.rn.f64 	%fd1076, %fd1193, %fd1016, %fd1074;
	fma.rn.f64 	%fd1077, %fd1192, %fd1017, %fd1075;
	fma.rn.f64 	%fd1078, %fd1181, %fd1020, %fd1076;
	fma.rn.f64 	%fd1079, %fd1180, %fd1021, %fd1077;
	fma.rn.f64 	%fd1080, %fd1169, %fd1024, %fd1078;
	fma.rn.f64 	%fd1081, %fd1168, %fd1025, %fd1079;
	fma.rn.f64 	%fd1082, %fd1157, %fd1028, %fd1080;
	fma.rn.f64 	%fd1083, %fd1156, %fd1029, %fd1081;
	sub.f64 	%fd1212, %fd1082, %fd1083;
	add.f64 	%fd1219, %fd1082, %fd1083;
	ld.const.f64 	%fd1084, [const_oddDofToQuad+24];
	fma.rn.f64 	%fd1085, %fd1084, %fd1004, 0d0000000000000000;
	ld.const.f64 	%fd1086, [const_evenDofToQuad+24];
	fma.rn.f64 	%fd1087, %fd1086, %fd1005, 0d0000000000000000;
	ld.const.f64 	%fd1088, [const_oddDofToQuad+72];
	fma.rn.f64 	%fd1089, %fd1088, %fd1008, %fd1085;
	ld.const.f64 	%fd1090, [const_evenDofToQuad+72];
	fma.rn.f64 	%fd1091, %fd1090, %fd1009, %fd1087;
	fma.rn.f64 	%fd1092, %fd1203, %fd1012, %fd1089;
	fma.rn.f64 	%fd1093, %fd1202, %fd1013, %fd1091;
	fma.rn.f64 	%fd1094, %fd1191, %fd1016, %fd1092;
	fma.rn.f64 	%fd1095, %fd1190, %fd1017, %fd1093;
	fma.rn.f64 	%fd1096, %fd1179, %fd1020, %fd1094;
	fma.rn.f64 	%fd1097, %fd1178, %fd1021, %fd1095;
	fma.rn.f64 	%fd1098, %fd1167, %fd1024, %fd1096;
	fma.rn.f64 	%fd1099, %fd1166, %fd1025, %fd1097;
	fma.rn.f64 	%fd1100, %fd1155, %fd1028, %fd1098;
	fma.rn.f64 	%fd1101, %fd1154, %fd1029, %fd1099;
	sub.f64 	%fd1213, %fd1100, %fd1101;
	add.f64 	%fd1218, %fd1100, %fd1101;
	ld.const.f64 	%fd1102, [const_oddDofToQuad+32];
	fma.rn.f64 	%fd1103, %fd1102, %fd1004, 0d0000000000000000;
	ld.const.f64 	%fd1104, [const_evenDofToQuad+32];
	fma.rn.f64 	%fd1105, %fd1104, %fd1005, 0d0000000000000000;
	ld.const.f64 	%fd1106, [const_oddDofToQuad+80];
	fma.rn.f64 	%fd1107, %fd1106, %fd1008, %fd1103;
	ld.const.f64 	%fd1108, [const_evenDofToQuad+80];
	fma.rn.f64 	%fd1109, %fd1108, %fd1009, %fd1105;
	fma.rn.f64 	%fd1110, %fd1201, %fd1012, %fd1107;
	fma.rn.f64 	%fd1111, %fd1200, %fd1013, %fd1109;
	fma.rn.f64 	%fd1112, %fd1189, %fd1016, %fd1110;
	fma.rn.f64 	%fd1113, %fd1188, %fd1017, %fd1111;
	fma.rn.f64 	%fd1114, %fd1177, %fd1020, %fd1112;
	fma.rn.f64 	%fd1115, %fd1176, %fd1021, %fd1113;
	fma.rn.f64 	%fd1116, %fd1165, %fd1024, %fd1114;
	fma.rn.f64 	%fd1117, %fd1164, %fd1025, %fd1115;
	fma.rn.f64 	%fd1118, %fd1153, %fd1028, %fd1116;
	fma.rn.f64 	%fd1119, %fd1152, %fd1029, %fd1117;
	sub.f64 	%fd1214, %fd1118, %fd1119;
	add.f64 	%fd1217, %fd1118, %fd1119;
	ld.const.f64 	%fd1120, [const_oddDofToQuad+40];
	fma.rn.f64 	%fd1121, %fd1120, %fd1004, 0d0000000000000000;
	ld.const.f64 	%fd1122, [const_evenDofToQuad+40];
	fma.rn.f64 	%fd1123, %fd1122, %fd1005, 0d0000000000000000;
	ld.const.f64 	%fd1124, [const_oddDofToQuad+88];
	fma.rn.f64 	%fd1125, %fd1124, %fd1008, %fd1121;
	ld.const.f64 	%fd1126, [const_evenDofToQuad+88];
	fma.rn.f64 	%fd1127, %fd1126, %fd1009, %fd1123;
	fma.rn.f64 	%fd1128, %fd1199, %fd1012, %fd1125;
	fma.rn.f64 	%fd1129, %fd1198, %fd1013, %fd1127;
	fma.rn.f64 	%fd1130, %fd1187, %fd1016, %fd1128;
	fma.rn.f64 	%fd1131, %fd1186, %fd1017, %fd1129;
	fma.rn.f64 	%fd1132, %fd1175, %fd1020, %fd1130;
	fma.rn.f64 	%fd1133, %fd1174, %fd1021, %fd1131;
	fma.rn.f64 	%fd1134, %fd1163, %fd1024, %fd1132;
	fma.rn.f64 	%fd1135, %fd1162, %fd1025, %fd1133;
	fma.rn.f64 	%fd1136, %fd1151, %fd1028, %fd1134;
	fma.rn.f64 	%fd1137, %fd1150, %fd1029, %fd1135;
	sub.f64 	%fd1215, %fd1136, %fd1137;
	add.f64 	%fd1216, %fd1136, %fd1137;
$L__BB315_11:
	bar.sync 	0;
	@%p4 bra 	$L__BB315_13;
	ld.param.u64 	%rd14, [_Z32massMatrixMultiplyConstantKernelILi12ELi14ELi1EEviPKdS1_S1_S1_Pd_param_5];
	mov.u32 	%r34, %ctaid.x;
	mov.u32 	%r35, %tid.y;
	add.s32 	%r36, %r34, %r35;
	mov.u32 	%r37, %tid.x;
	mad.lo.s32 	%r38, %r36, 1728, %r37;
	cvta.to.global.u64 	%rd10, %rd14;
	mul.wide.s32 	%rd11, %r38, 8;
	add.s64 	%rd12, %rd10, %rd11;
	st.global.f64 	[%rd12], %fd1221;
	st.global.f64 	[%rd12+1152], %fd1220;
	st.global.f64 	[%rd12+2304], %fd1219;
	st.global.f64 	[%rd12+3456], %fd1218;
	st.global.f64 	[%rd12+4608], %fd1217;
	st.global.f64 	[%rd12+5760], %fd1216;
	st.global.f64 	[%rd12+6912], %fd1215;
	st.global.f64 	[%rd12+8064], %fd1214;
	st.global.f64 	[%rd12+9216], %fd1213;
	st.global.f64 	[%rd12+10368], %fd1212;
	st.global.f64 	[%rd12+11520], %fd1211;
	st.global.f64 	[%rd12+12672], %fd1210;
$L__BB315_13:
	ret;

}
	// .globl	_Z30massMatrixMultiplySharedKernelILi12ELi14ELi1EEviPKdS1_S1_S1_Pd
.visible .entry _Z30massMatrixMultiplySharedKernelILi12ELi14ELi1EEviPKdS1_S1_S1_Pd(
	.param .u32 _Z30massMatrixMultiplySharedKernelILi12ELi14ELi1EEviPKdS1_S1_S1_Pd_param_0,
	.param .u64 .ptr .align 1 _Z30massMatrixMultiplySharedKernelILi12ELi14ELi1EEviPKdS1_S1_S1_Pd_param_1,
	.param .u64 .ptr .align 1 _Z30massMatrixMultiplySharedKernelILi12ELi14ELi1EEviPKdS1_S1_S1_Pd_param_2,
	.param .u64 .ptr .align 1 _Z30massMatrixMultiplySharedKernelILi12ELi14ELi1EEviPKdS1_S1_S1_Pd_param_3,
	.param .u64 .ptr .align 1 _Z30massMatrixMultiplySharedKernelILi12ELi14ELi1EEviPKdS1_S1_S1_Pd_param_4,
	.param .u64 .ptr .align 1 _Z30massMatrixMultiplySharedKernelILi12ELi14ELi1EEviPKdS1_S1_S1_Pd_param_5
)
{
	.reg .pred 	%p<13>;
	.reg .b16 	%rs<13>;
	.reg .b32 	%r<44>;
	.reg .b64 	%rd<22>;
	.reg .b64 	%fd<1128>;
	// demoted variable
	.shared .align 8 .b8 _ZZ30massMatrixMultiplySharedKernelILi12ELi14ELi1EEviPKdS1_S1_S1_PdE6s_tmp1[21952];
	// demoted variable
	.shared .align 8 .b8 _ZZ30massMatrixMultiplySharedKernelILi12ELi14ELi1EEviPKdS1_S1_S1_PdE14s_oddDofToQuad[336];
	// demoted variable
	.shared .align 8 .b8 _ZZ30massMatrixMultiplySharedKernelILi12ELi14ELi1EEviPKdS1_S1_S1_PdE15s_evenDofToQuad[336];
	ld.param.u32 	%r8, [_Z30massMatrixMultiplySharedKernelILi12ELi14ELi1EEviPKdS1_S1_S1_Pd_param_0];
	ld.param.u64 	%rd2, [_Z30massMatrixMultiplySharedKernelILi12ELi14ELi1EEviPKdS1_S1_S1_Pd_param_2];
	ld.param.u64 	%rd3, [_Z30massMatrixMultiplySharedKernelILi12ELi14ELi1EEviPKdS1_S1_S1_Pd_param_3];
	ld.param.u64 	%rd4, [_Z30massMatrixMultiplySharedKernelILi12ELi14ELi1EEviPKdS1_S1_S1_Pd_param_4];
	mov.u32 	%r9, %tid.x;
	mov.u32 	%r2, %tid.y;
	mov.u32 	%r10, %ctaid.x;
	add.s32 	%r3, %r10, %r2;
	cvt.u16.u32 	%rs2, %r9;
	mul.hi.u16 	%rs3, %rs2, -21845;
	shr.u16 	%rs4, %rs3, 3;
	mul.lo.s16 	%rs5, %rs4, 12;
	sub.s16 	%rs1, %rs2, %rs5;
	setp.lt.s32 	%p2, %r3, %r8;
	setp.lt.u32 	%p3, %r9, 144;
	and.pred  	%p1, %p2, %p3;
	not.pred 	%p4, %p1;
	@%p4 bra 	$L__BB316_2;
	cvta.to.global.u64 	%rd6, %rd4;
	mad.lo.s32 	%r11, %r3, 1728, %r9;
	mul.wide.s32 	%rd7, %r11, 8;
	add.s64 	%rd8, %rd6, %rd7;
	ld.global.nc.f64 	%fd1055, [%rd8];
	ld.global.nc.f64 	%fd1054, [%rd8+1152];
	ld.global.nc.f64 	%fd1053, [%rd8+2304];
	ld.global.nc.f64 	%fd1052, [%rd8+3456];
	ld.global.nc.f64 	%fd1051, [%rd8+4608];
	ld.global.nc.f64 	%fd1050, [%rd8+5760];
	ld.global.nc.f64 	%fd1049, [%rd8+6912];
	ld.global.nc.f64 	%fd1048, [%rd8+8064];
	ld.global.nc.f64 	%fd1047, [%rd8+9216];
	ld.global.nc.f64 	%fd1046, [%rd8+10368];
	ld.global.nc.f64 	%fd1045, [%rd8+11520];
	ld.global.nc.f64 	%fd1044, [%rd8+12672];
$L__BB316_2:
	setp.ne.s32 	%p5, %r2, 0;
	setp.gt.u32 	%p6, %r9, 41;
	or.pred  	%p7, %p5, %p6;
	@%p7 bra 	$L__BB316_4;
	cvta.to.global.u64 	%rd9, %rd2;
	mul.wide.u32 	%rd10, %r9, 8;
	add.s64 	%rd11, %rd9, %rd10;
	ld.global.nc.f64 	%fd266, [%rd11];
	shl.b32 	%r12, %r9, 3;
	mov.u32 	%r13, _ZZ30massMatrixMultiplySharedKernelILi12ELi14ELi1EEviPKdS1_S1_S1_PdE14s_oddDofToQuad;
	add.s32 	%r14, %r13, %r12;
	st.shared.f64 	[%r14], %fd266;
	cvta.to.global.u64 	%rd12, %rd3;
	add.s64 	%rd13, %rd12, %rd10;
	ld.global.nc.f64 	%fd267, [%rd13];
	mov.u32 	%r15, _ZZ30massMatrixMultiplySharedKernelILi12ELi14ELi1EEviPKdS1_S1_S1_PdE15s_evenDofToQuad;
	add.s32 	%r16, %r15, %r12;
	st.shared.f64 	[%r16], %fd267;
$L__BB316_4:
	setp.gt.u32 	%p8, %r9, 143;
	bar.sync 	0;
	ld.shared.f64 	%fd25, [_ZZ30massMatrixMultiplySharedKernelILi12ELi14ELi1EEviPKdS1_S1_S1_PdE14s_oddDofToQuad];
	ld.shared.f64 	%fd26, [_ZZ30massMatrixMultiplySharedKernelILi12ELi14ELi1EEviPKdS1_S1_S1_PdE15s_evenDofToQuad];
	ld.shared.f64 	%fd27, [_ZZ30massMatrixMultiplySharedKernelILi12ELi14ELi1EEviPKdS1_S1_S1_PdE14s_oddDofToQuad+8];
	ld.shared.f64 	%fd28, [_ZZ30massMatrixMultiplySharedKernelILi12ELi14ELi1EEviPKdS1_S1_S1_PdE15s_evenDofToQuad+8];
	ld.shared.f64 	%fd29, [_ZZ30massMatrixMultiplySharedKernelILi12ELi14ELi1EEviPKdS1_S1_S1_PdE14s_oddDofToQuad+16];
	ld.shared.f64 	%fd30, [_ZZ30massMatrixMultiplySharedKernelILi12ELi14ELi1EEviPKdS1_S1_S1_PdE15s_evenDofToQuad+16];
	ld.shared.f64 	%fd31, [_ZZ30massMatrixMultiplySharedKernelILi12ELi14ELi1EEviPKdS1_S1_S1_PdE14s_oddDofToQuad+24];
	ld.shared.f64 	%fd32, [_ZZ30massMatrixMultiplySharedKernelILi12ELi14ELi1EEviPKdS1_S1_S1_PdE15s_evenDofToQuad+24];
	ld.shared.f64 	%fd33, [_ZZ30massMatrixMultiplySharedKernelILi12ELi14ELi1EEviPKdS1_S1_S1_PdE14s_oddDofToQuad+32];
	ld.shared.f64 	%fd34, [_ZZ30massMatrixMultiplySharedKernelILi12ELi14ELi1EEviPKdS1_S1_S1_PdE15s_evenDofToQuad+32];
	ld.shared.f64 	%fd35, [_ZZ30massMatrixMultiplySharedKernelILi12ELi14ELi1EEviPKdS1_S1_S1_PdE14s_oddDofToQuad+40];
	ld.shared.f64 	%fd36, [_ZZ30massMatrixMultiplySharedKernelILi12ELi14ELi1EEviPKdS1_S1_S1_PdE15s_evenDofToQuad+40];
	ld.shared.f64 	%fd37, [_ZZ30massMatrixMultiplySharedKernelILi12ELi14ELi1EEviPKdS1_S1_S1_PdE14s_oddDofToQuad+48];
	ld.shared.f64 	%fd38, [_ZZ30massMatrixMultiplySharedKernelILi12ELi14ELi1EEviPKdS1_S1_S1_PdE15s_evenDofToQuad+48];
	ld.shared.f64 	%fd39, [_ZZ30massMatrixMultiplySharedKernelILi12ELi14ELi1EEviPKdS1_S1_S1_PdE14s_oddDofToQuad+56];
	ld.shared.f64 	%fd40, [_ZZ30massMatrixMultiplySharedKernelILi12ELi14ELi1EEviPKdS1_S1_S1_PdE15s_evenDofToQuad+56];
	ld.shared.f64 	%fd41, [_ZZ30massMatrixMultiplySharedKernelILi12ELi14ELi1EEviPKdS1_S1_S1_PdE14s_oddDofToQuad+64];
	ld.shared.f64 	%fd42, [_ZZ30massMatrixMultiplySharedKernelILi12ELi14ELi1EEviPKdS1_S1_S1_PdE15s_evenDofToQuad+64];
	ld.shared.f64 	%fd43, [_ZZ30massMatrixMultiplySharedKernelILi12ELi14ELi1EEviPKdS1_S1_S1_PdE14s_oddDofToQuad+72];
	ld.shared.f64 	%fd44, [_ZZ30massMatrixMultiplySharedKernelILi12ELi14ELi1EEviPKdS1_S1_S1_PdE15s_evenDofToQuad+72];
	ld.shared.f64 	%fd45, [_ZZ30massMatrixMultiplySharedKernelILi12ELi14ELi1EEviPKdS1_S1_S1_PdE14s_oddDofToQuad+80];
	ld.shared.f64 	%fd46, [_ZZ30massMatrixMultiplySharedKernelILi12ELi14ELi1EEviPKdS1_S1_S1_PdE15s_evenDofToQuad+80];
	ld.shared.f64 	%fd47, [_ZZ30massMatrixMultiplySharedKernelILi12ELi14ELi1EEviPKdS1_S1_S1_PdE14s_oddDofToQuad+88];
	ld.shared.f64 	%fd48, [_ZZ30massMatrixMultiplySharedKernelILi12ELi14ELi1EEviPKdS1_S1_S1_PdE15s_evenDofToQuad+88];
	mov.u32 	%r17, _ZZ30massMatrixMultiplySharedKernelILi12ELi14ELi1EEviPKdS1_S1_S1_PdE6s_tmp1;
	mad.lo.s32 	%r18, %r2, 21952, %r17;
	mul.lo.s16 	%rs7, %rs2, 171;
	shr.u16 	%rs8, %rs7, 11;
	cvt.u32.u16 	%r4, %rs8;
	mul.wide.u16 	%r19, %rs8, 112;
	add.s32 	%r5, %r18, %r19;
	mul.wide.u16 	%r20, %rs1, 8;
	add.s32 	%r6, %r5, %r20;
	@%p8 bra 	$L__BB316_6;
	add.f64 	%fd268, %fd1055, %fd1044;
	sub.f64 	%fd269, %fd1055, %fd1044;
	add.f64 	%fd270, %fd1054, %fd1045;
	sub.f64 	%fd271, %fd1054, %fd1045;
	add.f64 	%fd272, %fd1053, %fd1046;
	sub.f64 	%fd273, %fd1053, %fd1046;
	add.f64 	%fd274, %fd1052, %fd1047;
	sub.f64 	%fd275, %fd1052, %fd1047;
	add.f64 	%fd276, %fd1051, %fd1048;
	sub.f64 	%fd277, %fd1051, %fd1048;
	add.f64 	%fd278, %fd1050, %fd1049;
	sub.f64 	%fd279, %fd1050, %fd1049;
	fma.rn.f64 	%fd280, %fd25, %fd268, 0d0000000000000000;
	fma.rn.f64 	%fd281, %fd26, %fd269, 0d0000000000000000;
	fma.rn.f64 	%fd282, %fd27, %fd270, %fd280;
	fma.rn.f64 	%fd283, %fd28, %fd271, %fd281;
	fma.rn.f64 	%fd284, %fd29, %fd272, %fd282;
	fma.rn.f64 	%fd285, %fd30, %fd273, %fd283;
	fma.rn.f64 	%fd286, %fd31, %fd274, %fd284;
	fma.rn.f64 	%fd287, %fd32, %fd275, %fd285;
	fma.rn.f64 	%fd288, %fd33, %fd276, %fd286;
	fma.rn.f64 	%fd289, %fd34, %fd277, %fd287;
	fma.rn.f64 	%fd290, %fd35, %fd278, %fd288;
	fma.rn.f64 	%fd291, %fd36, %fd279, %fd289;
	sub.f64 	%fd292, %fd290, %fd291;
	st.shared.f64 	[%r6+20384], %fd292;
	add.f64 	%fd293, %fd291, %fd290;
	st.shared.f64 	[%r6], %fd293;
	fma.rn.f64 	%fd294, %fd37, %fd268, 0d0000000000000000;
	fma.rn.f64 	%fd295, %fd38, %fd269, 0d0000000000000000;
	fma.rn.f64 	%fd296, %fd39, %fd270, %fd294;
	fma.rn.f64 	%fd297, %fd40, %fd271, %fd295;
	fma.rn.f64 	%fd298, %fd41, %fd272, %fd296;
	fma.rn.f64 	%fd299, %fd42, %fd273, %fd297;
	fma.rn.f64 	%fd300, %fd43, %fd274, %fd298;
	fma.rn.f64 	%fd301, %fd44, %fd275, %fd299;
	fma.rn.f64 	%fd302, %fd45, %fd276, %fd300;
	fma.rn.f64 	%fd303, %fd46, %fd277, %fd301;
	fma.rn.f64 	%fd304, %fd47, %fd278, %fd302;
	fma.rn.f64 	%fd305, %fd48, %fd279, %fd303;
	sub.f64 	%fd306, %fd304, %fd305;
	st.shared.f64 	[%r6+18816], %fd306;
	add.f64 	%fd307, %fd305, %fd304;
	st.shared.f64 	[%r6+1568], %fd307;
	ld.shared.f64 	%fd308, [_ZZ30massMatrixMultiplySharedKernelILi12ELi14ELi1EEviPKdS1_S1_S1_PdE14s_oddDofToQuad+96];
	fma.rn.f64 	%fd309, %fd308, %fd268, 0d0000000000000000;
	ld.shared.f64 	%fd310, [_ZZ30massMatrixMultiplySharedKernelILi12ELi14ELi1EEviPKdS1_S1_S1_PdE15s_evenDofToQuad+96];
	fma.rn.f64 	%fd311, %fd310, %fd269, 0d0000000000000000;
	ld.shared.f64 	%fd312, [_ZZ30massMatrixMultiplySharedKernelILi12ELi14ELi1EEviPKdS1_S1_S1_PdE14s_oddDofToQuad+104];
	fma.rn.f64 	%fd313, %fd312, %fd270, %fd309;
	ld.shared.f64 	%fd314, [_ZZ30massMatrixMultiplySharedKernelILi12ELi14ELi1EEviPKdS1_S1_S1_PdE15s_evenDofToQuad+104];
	fma.rn.f64 	%fd315, %fd314, %fd271, %fd311;
	ld.shared.f64 	%fd316, [_ZZ30massMatrixMultiplySharedKernelILi12ELi14ELi1EEviPKdS1_S1_S1_PdE14s_oddDofToQuad+112];
	fma.rn.f64 	%fd317, %fd316, %fd272, %fd313;
	ld.shared.f64 	%fd318, [_ZZ30massMatrixMultiplySharedKernelILi12ELi14ELi1EEviPKdS1_S1_S1_PdE15s_evenDofToQuad+112];
	fma.rn.f64 	%fd319, %fd318, %fd273, %fd315;
	ld.shared.f64 	%fd320, [_ZZ30massMatrixMultiplySharedKernelILi12ELi14ELi1EEviPKdS1_S1_S1_PdE14s_oddDofToQuad+120];
	fma.rn.f64 	%fd321, %fd320, %fd274, %fd317;
	ld.shared.f64 	%fd322, [_ZZ30massMatrixMultiplySharedKernelILi12ELi14ELi1EEviPKdS1_S1_S1_PdE15s_evenDofToQuad+120];
	fma.rn.f64 	%fd323, %fd322, %fd275, %fd319;
	ld.shared.f64 	%fd324, [_ZZ30massMatrixMultiplySharedKernelILi12ELi14ELi1EEviPKdS1_S1_S1_PdE14s_oddDofToQuad+128];
	fma.rn.f64 	%fd325, %fd324, %fd276, %fd321;
	ld.shared.f64 	%fd326, [_ZZ30massMatrixMultiplySharedKernelILi12ELi14ELi1EEviPKdS1_S1_S1_PdE15s_evenDofToQuad+128];
	fma.rn.f64 	%fd327, %fd326, %fd277, %fd323;
	ld.shared.f64 	%fd328, [_ZZ30massMatrixMultiplySharedKernelILi12ELi14ELi1EEviPKdS1_S1_S1_PdE14s_oddDofToQuad+136];
	fma.rn.f64 	%fd329, %fd328, %fd278, %fd325;
	ld.shared.f64 	%fd330, [_ZZ30massMatrixMultiplySharedKernelILi12ELi14ELi1EEviPKdS1_S1_S1_PdE15s_evenDofToQuad+136];
	fma.rn.f64 	%fd331, %fd330, %fd279, %fd327;
	sub.f64 	%fd332, %fd329, %fd331;
	st.shared.f64 	[%r6+17248], %fd332;
	add.f64 	%fd333, %fd331, %fd329;
	st.shared.f64 	[%r6+3136], %fd333;
	ld.shared.f64 	%fd334, [_ZZ30massMatrixMultiplySharedKernelILi12ELi14ELi1EEviPKdS1_S1_S1_PdE14s_oddDofToQuad+144];
	fma.rn.f64 	%fd335, %fd334, %fd268, 0d0000000000000000;
	ld.shared.f64 	%fd336, [_ZZ30massMatrixMultiplySharedKernelILi12ELi14ELi1EEviPKdS1_S1_S1_PdE15s_evenDofToQuad+144];
	fma.rn.f64 	%fd337, %fd336, %fd269, 0d0000000000000000;
	ld.shared.f64 	%fd338, [_ZZ30massMatrixMultiplySharedKernelILi12ELi14ELi1EEviPKdS1_S1_S1_PdE14s_oddDofToQuad+152];
	fma.rn.f64 	%fd339, %fd338, %fd270, %fd335;
	ld.shared.f64 	%fd340, [_ZZ30massMatrixMultiplySharedKernelILi12ELi14ELi1EEviPKdS1_S1_S1_PdE15s_evenDofToQuad+152];
	fma.rn.f64 	%fd341, %fd340, %fd271, %fd337;
	ld.shared.f64 	%fd342, [_ZZ30massMatrixMultiplySharedKernelILi12ELi14ELi1EEviPKdS1_S1_S1_PdE14s_oddDofToQuad+160];
	fma.rn.f64 	%fd343, %fd342, %fd272, %fd339;
	ld.shared.f64 	%fd344, [_ZZ30massMatrixMultiplySharedKernelILi12ELi14ELi1EEviPKdS1_S1_S1_PdE15s_evenDofToQuad+160];
	fma.rn.f64 	%fd345, %fd344, %fd273, %fd341;
	ld.shared.f64 	%fd346, [_ZZ30massMatrixMultiplySharedKernelILi12ELi14ELi1EEviPKdS1_S1_S1_PdE14s_oddDofToQuad+168];
	fma.rn.f64 	%fd347, %fd346, %fd274, %fd343;
	ld.shared.f64 	%fd348, [_ZZ30massMatrixMultiplySharedKernelILi12ELi14ELi1EEviPKdS1_S1_S1_PdE15s_evenDofToQuad+168];
	fma.rn.f64 	%fd349, %fd348, %fd275, %fd345;
	ld.shared.f64 	%fd350, [_ZZ30massMatrixMultiplySharedKernelILi12ELi14ELi1EEviPKdS1_S1_S1_PdE14s_oddDofToQuad+176];
	fma.rn.f64 	%fd351, %fd350, %fd276, %fd347;
	ld.shared.f64 	%fd352, [_ZZ30massMatrixMultiplySharedKernelILi12ELi14ELi1EEviPKdS1_S1_S1_PdE15s_evenDofToQuad+176];
	fma.rn.f64 	%fd353, %fd352, %fd277, %fd349;
	ld.shared.f64 	%fd354, [_ZZ30massMatrixMultiplySharedKernelILi12ELi14ELi1EEviPKdS1_S1_S1_PdE14s_oddDofToQuad+184];
	fma.rn.f64 	%fd355, %fd354, %fd278, %fd351;
	ld.shared.f64 	%fd356, [_ZZ30massMatrixMultiplySharedKernelILi12ELi14ELi1EEviPKdS1_S1_S1_PdE15s_evenDofToQuad+184];
	fma.rn.f64 	%fd357, %fd356, %fd279, %fd353;
	sub.f64 	%fd358, %fd355, %fd357;
	st.shared.f64 	[%r6+15680], %fd358;
	add.f64 	%fd359, %fd357, %fd355;
	st.shared.f64 	[%r6+4704], %fd359;
	ld.shared.f64 	%fd360, [_ZZ30massMatrixMultiplySharedKernelILi12ELi14ELi1EEviPKdS1_S1_S1_PdE14s_oddDofToQuad+192];
	fma.rn.f64 	%fd361, %fd360, %fd268, 0d0000000000000000;
	ld.shared.f64 	%fd362, [_ZZ30massMatrixMultiplySharedKernelILi12ELi14ELi1EEviPKdS1_S1_S1_PdE15s_evenDofToQuad+192];
	fma.rn.f64 	%fd363, %fd362, %fd269, 0d0000000000000000;
	ld.shared.f64 	%fd364, [_ZZ30massMatrixMultiplySharedKernelILi12ELi14ELi1EEviPKdS1_S1_S1_PdE14s_oddDofToQuad+200];
	fma.rn.f64 	%fd365, %fd364, %fd270, %fd361;
	ld.shared.f64 	%fd366, [_ZZ30massMatrixMultiplySharedKernelILi12ELi14ELi1EEviPKdS1_S1_S1_PdE15s_evenDofToQuad+200];
	fma.rn.f64 	%fd367, %fd366, %fd271, %fd363;
	ld.shared.f64 	%fd368, [_ZZ30massMatrixMultiplySharedKernelILi12ELi14ELi1EEviPKdS1_S1_S1_PdE14s_oddDofToQuad+208];
	fma.rn.f64 	%fd369, %fd368, %fd272, %fd365;
	ld.shared.f64 	%fd370, [_ZZ30massMatrixMultiplySharedKernelILi12ELi14ELi1EEviPKdS1_S1_S1_PdE15s_evenDofToQuad+208];
	fma.rn.f64 	%fd371, %fd370, %fd273, %fd367;
	ld.shared.f64 	%fd372, [_ZZ30massMatrixMultiplySharedKernelILi12ELi14ELi1EEviPKdS1_S1_S1_PdE14s_oddDofToQuad+216];
	fma.rn.f64 	%fd373, %fd372, %fd274, %fd369;
	ld.shared.f64 	%fd374, [_ZZ30massMatrixMultiplySharedKernelILi12ELi14ELi1EEviPKdS1_S1_S1_PdE15s_evenDofToQuad+216];
	fma.rn.f64 	%fd375, %fd374, %fd275, %fd371;
	ld.shared.f64 	%fd376, [_ZZ30massMatrixMultiplySharedKernelILi12ELi14ELi1EEviPKdS1_S1_S1_PdE14s_oddDofToQuad+224];
	fma.rn.f64 	%fd377, %fd376, %fd276, %fd373;
	ld.shared.f64 	%fd378, [_ZZ30massMatrixMultiplySharedKernelILi12ELi14ELi1EEviPKdS1_S1_S1_PdE15s_evenDofToQuad+224];
	fma.rn.f64 	%fd379, %fd378, %fd277, %fd375;
	ld.shared.f64 	%fd380, [_ZZ30massMatrixMultiplySharedKernelILi12ELi14ELi1EEviPKdS1_S1_S1_PdE14s_oddDofToQuad+232];
	fma.rn.f64 	%fd381, %fd380, %fd278, %fd377;
	ld.shared.f64 	%fd382, [_ZZ30massMatrixMultiplySharedKernelILi12ELi14ELi1EEviPKdS1_S1_S1_PdE15s_evenDofToQuad+232];
	fma.rn.f64 	%fd383, %fd382, %fd279, %fd379;
	sub.f64 	%fd384, %fd381, %fd383;
	st.shared.f64 	[%r6+14112], %fd384;
	add.f64 	%fd385, %fd383, %fd381;
	st.shared.f64 	[%r6+6272], %fd385;
	ld.shared.f64 	%fd386, [_ZZ30massMatrixMultiplySharedKernelILi12ELi14ELi1EEviPKdS1_S1_S1_PdE14s_oddDofToQuad+240];
	fma.rn.f64 	%fd387, %fd386, %fd268, 0d0000000000000000;
	ld.shared.f64 	%fd388, [_ZZ30massMatrixMultiplySharedKernelILi12ELi14ELi1EEviPKdS1_S1_S1_PdE15s_evenDofToQuad+240];
	fma.rn.f64 	%fd389, %fd388, %fd269, 0d0000000000000000;
	ld.shared.f64 	%fd390, [_ZZ30massMatrixMultiplySharedKernelILi12ELi14ELi1EEviPKdS1_S1_S1_PdE14s_oddDofToQuad+248];
	fma.rn.f64 	%fd391, %fd390, %fd270, %fd387;
	ld.shared.f64 	%fd392, [_ZZ30massMatrixMultiplySharedKernelILi12ELi14ELi1EEviPKdS1_S1_S1_PdE15s_evenDofToQuad+248];
	fma.rn.f64 	%fd393, %fd392, %fd271, %fd389;
	ld.shared.f64 	%fd394, [_ZZ30massMatrixMultiplySharedKernelILi12ELi14ELi1EEviPKdS1_S1_S1_PdE14s_oddDofToQuad+256];
	fma.rn.f64 	%fd395, %fd394, %fd272, %fd391;
	ld.shared.f64 	%fd396, [_ZZ30massMatrixMultiplySharedKernelILi12ELi14ELi1EEviPKdS1_S1_S1_PdE15s_evenDofToQuad+256];
	fma.rn.f64 	%fd397, %fd396, %fd273, %fd393;
	ld.shared.f64 	%fd398, [_ZZ30massMatrixMultiplySharedKernelILi12ELi14ELi1EEviPKdS1_S1_S1_PdE14s_oddDofToQuad+264];
	fma.rn.f64 	%fd399, %fd398, %fd274, %fd395;
	ld.shared.f64 	%fd400, [_ZZ30massMatrixMultiplySharedKernelILi12ELi14ELi1EEviPKdS1_S1_S1_PdE15s_evenDofToQuad+264];
	fma.rn.f64 	%fd401, %fd400, %fd275, %fd397;
	ld.shared.f64 	%fd402, [_ZZ30massMatrixMultiplySharedKernelILi12ELi14ELi1EEviPKdS1_S1_S1_PdE14s_oddDofToQuad+272];
	fma.rn.f64 	%fd403, %fd402, %fd276, %fd399;
	ld.shared.f64 	%fd404, [_ZZ30massMatrixMultiplySharedKernelILi12ELi14ELi1EEviPKdS1_S1_S1_PdE15s_evenDofToQuad+272];
	fma.rn.f64 	%fd405, %fd404, %fd277, %fd401;
	ld.shared.f64 	%fd406, [_ZZ30massMatrixMultiplySharedKernelILi12ELi14ELi1EEviPKdS1_S1_S1_PdE14s_oddDofToQuad+280];
	fma.rn.f64 	%fd407, %fd406, %fd278, %fd403;
	ld.shared.f64 	%fd408, [_ZZ30massMatrixMultiplySharedKernelILi12ELi14ELi1EEviPKdS1_S1_S1_PdE15s_evenDofToQuad+280];
	fma.rn.f64 	%fd409, %fd408, %fd279, %fd405;
	sub.f64 	%fd410, %fd407, %fd409;
	st.shared.f64 	[%r6+12544], %fd410;
	add.f64 	%fd411, %fd409, %fd407;
	st.shared.f64 	[%r6+7840], %fd411;
	ld.shared.f64 	%fd412, [_ZZ30massMatrixMultiplySharedKernelILi12ELi14ELi1EEviPKdS1_S1_S1_PdE14s_oddDofToQuad+288];
	fma.rn.f64 	%fd413, %fd412, %fd268, 0d0000000000000000;
	ld.shared.f64 	%fd414, [_ZZ30massMatrixMultiplySharedKernelILi12ELi14ELi1EEviPKdS1_S1_S1_PdE15s_evenDofToQuad+288];
	fma.rn.f64 	%fd415, %fd414, %fd269, 0d0000000000000000;
	ld.shared.f64 	%fd416, [_ZZ30massMatrixMultiplySharedKernelILi12ELi14ELi1EEviPKdS1_S1_S1_PdE14s_oddDofToQuad+296];
	fma.rn.f64 	%fd417, %fd416, %fd270, %fd413;
	ld.shared.f64 	%fd418, [_ZZ30massMatrixMultiplySharedKernelILi12ELi14ELi1EEviPKdS1_S1_S1_PdE15s_evenDofToQuad+296];
	fma.rn.f64 	%fd419, %fd418, %fd271, %fd415;
	ld.shared.f64 	%fd420, [_ZZ30massMatrixMultiplySharedKernelILi12ELi14ELi1EEviPKdS1_S1_S1_PdE14s_oddDofToQuad+304];
	fma.rn.f64 	%fd421, %fd420, %fd272, %fd417;
	ld.shared.f64 	%fd422, [_ZZ30massMatrixMultiplySharedKernelILi12ELi14ELi1EEviPKdS1_S1_S1_PdE15s_evenDofToQuad+304];
	fma.rn.f64 	%fd423, %fd422, %fd273, %fd419;
	ld.shared.f64 	%fd424, [_ZZ30massMatrixMultiplySharedKernelILi12ELi14ELi1EEviPKdS1_S1_S1_PdE14s_oddDofToQuad+312];
	fma.rn.f64 	%fd425, %fd424, %fd274, %fd421;
	ld.shared.f64 	%fd426, [_ZZ30massMatrixMultiplySharedKernelILi12ELi14ELi1EEviPKdS1_S1_S1_PdE15s_evenDofToQuad+312];
	fma.rn.f64 	%fd427, %fd426, %fd275, %fd423;
	ld.shared.f64 	%fd428, [_ZZ30massMatrixMultiplySharedKernelILi12ELi14ELi1EEviPKdS1_S1_S1_PdE14s_oddDofToQuad+320];
	fma.rn.f64 	%fd429, %fd428, %fd276, %fd425;
	ld.shared.f64 	%fd430, [_ZZ30massMatrixMultiplySharedKernelILi12ELi14ELi1EEviPKdS1_S1_S1_PdE15s_evenDofToQuad+320];
	fma.rn.f64 	%fd431, %fd430, %fd277, %fd427;
	ld.shared.f64 	%fd432, [_ZZ30massMatrixMultiplySharedKernelILi12ELi14ELi1EEviPKdS1_S1_S1_PdE14s_oddDofToQuad+328];
	fma.rn.f64 	%fd433, %fd432, %fd278, %fd429;
	ld.shared.f64 	%fd434, [_ZZ30massMatrixMultiplySharedKernelILi12ELi14ELi1EEviPKdS1_S1_S1_PdE15s_evenDofToQuad+328];
	fma.rn.f64 	%fd435, %fd434, %fd279, %fd431;
	sub.f64 	%fd436, %fd433, %fd435;
	st.shared.f64 	[%r6+10976], %fd436;
	add.f64 	%fd437, %fd435, %fd433;
	st.shared.f64 	[%r6+9408], %fd437;
$L__BB316_6:
	bar.sync 	0;
	setp.lt.u32 	%p9, %r9, 168;
	mad.lo.s32 	%r21, %r4, 1456, %r5;
	add.s32 	%r7, %r21, %r20;
	@%p9 bra 	$L__BB316_8;
	ld.shared.f64 	%fd1115, [_ZZ30massMatrixMultiplySharedKernelILi12ELi14ELi1EEviPKdS1_S1_S1_PdE14s_oddDofToQuad+96];
	ld.shared.f64 	%fd1114, [_ZZ30massMatrixMultiplySharedKernelILi12ELi14ELi1EEviPKdS1_S1_S1_PdE15s_evenDofToQuad+96];
	ld.shared.f64 	%fd1113, [_ZZ30massMatrixMultiplySharedKernelILi12ELi14ELi1EEviPKdS1_S1_S1_PdE14s_oddDofToQuad+104];
	ld.shared.f64 	%fd1112, [_ZZ30massMatrixMultiplySharedKernelILi12ELi14ELi1EEviPKdS1_S1_S1_PdE15s_evenDofToQuad+104];
	ld.shared.f64 	%fd1111, [_ZZ30massMatrixMultiplySharedKernelILi12ELi14ELi1EEviPKdS1_S1_S1_PdE14s_oddDofToQuad+112];
	ld.shared.f64 	%fd1110, [_ZZ30massMatrixMultiplySharedKernelILi12ELi14ELi1EEviPKdS1_S1_S1_PdE15s_evenDofToQuad+112];
	ld.shared.f64 	%fd1109, [_ZZ30massMatrixMultiplySharedKernelILi12ELi14ELi1EEviPKdS1_S1_S1_PdE14s_oddDofToQuad+120];
	ld.shared.f64 	%fd1108, [_ZZ30massMatrixMultiplySharedKernelILi12ELi14ELi1EEviPKdS1_S1_S1_PdE15s_evenDofToQuad+120];
	ld.shared.f64 	%fd1107, [_ZZ30massMatrixMultiplySharedKernelILi12ELi14ELi1EEviPKdS1_S1_S1_PdE14s_oddDofToQuad+128];
	ld.shared.f64 	%fd1106, [_ZZ30massMatrixMultiplySharedKernelILi12ELi14ELi1EEviPKdS1_S1_S1_PdE15s_evenDofToQuad+128];
	ld.shared.f64 	%fd1105, [_ZZ30massMatrixMultiplySharedKernelILi12ELi14ELi1EEviPKdS1_S1_S1_PdE14s_oddDofToQuad+136];
	ld.shared.f64 	%fd1104, [_ZZ30massMatrixMultiplySharedKernelILi12ELi14ELi1EEviPKdS1_S1_S1_PdE15s_evenDofToQuad+136];
	ld.shared.f64 	%fd1103, [_ZZ30massMatrixMultiplySharedKernelILi12ELi14ELi1EEviPKdS1_S1_S1_PdE14s_oddDofToQuad+144];
	ld.shared.f64 	%fd1102, [_ZZ30massMatrixMultiplySharedKernelILi12ELi14ELi1EEviPKdS1_S1_S1_PdE15s_evenDofToQuad+144];
	ld.shared.f64 	%fd1101, [_ZZ30massMatrixMultiplySharedKernelILi12ELi14ELi1EEviPKdS1_S1_S1_PdE14s_oddDofToQuad+152];
	ld.shared.f64 	%fd1100, [_ZZ30massMatrixMultiplySharedKernelILi12ELi14ELi1EEviPKdS1_S1_S1_PdE15s_evenDofToQuad+152];
	ld.shared.f64 	%fd1099, [_ZZ30massMatrixMultiplySharedKernelILi12ELi14ELi1EEviPKdS1_S1_S1_PdE14s_oddDofToQuad+160];
	ld.shared.f64 	%fd1098, [_ZZ30massMatrixMultiplySharedKernelILi12ELi14ELi1EEviPKdS1_S1_S1_PdE15s_evenDofToQuad+160];
	ld.shared.f64 	%fd1097, [_ZZ30massMatrixMultiplySharedKernelILi12ELi14ELi1EEviPKdS1_S1_S1_PdE14s_oddDofToQuad+168];
	ld.shared.f64 	%fd1096, [_ZZ30massMatrixMultiplySharedKernelILi12ELi14ELi1EEviPKdS1_S1_S1_PdE15s_evenDofToQuad+168];
	ld.shared.f64 	%fd1095, [_ZZ30massMatrixMultiplySharedKernelILi12ELi14ELi1EEviPKdS1_S1_S1_PdE14s_oddDofToQuad+176];
	ld.shared.f64 	%fd1094, [_ZZ30massMatrixMultiplySharedKernelILi12ELi14ELi1EEviPKdS1_S1_S1_PdE15s_evenDofToQuad+176];
	ld.shared.f64 	%fd1093, [_ZZ30massMatrixMultiplySharedKernelILi12ELi14ELi1EEviPKdS1_S1_S1_PdE14s_oddDofToQuad+184];
	ld.shared.f64 	%fd1092, [_ZZ30massMatrixMultiplySharedKernelILi12ELi14ELi1EEviPKdS1_S1_S1_PdE15s_evenDofToQuad+184];
	ld.shared.f64 	%fd1091, [_ZZ30massMatrixMultiplySharedKernelILi12ELi14ELi1EEviPKdS1_S1_S1_PdE14s_oddDofToQuad+192];
	ld.shared.f64 	%fd1090, [_ZZ30massMatrixMultiplySharedKernelILi12ELi14ELi1EEviPKdS1_S1_S1_PdE15s_evenDofToQuad+192];
	ld.shared.f64 	%fd1089, [_ZZ30massMatrixMultiplySharedKernelILi12ELi14ELi1EEviPKdS1_S1_S1_PdE14s_oddDofToQuad+200];
	ld.shared.f64 	%fd1088, [_ZZ30massMatrixMultiplySharedKernelILi12ELi14ELi1EEviPKdS1_S1_S1_PdE15s_evenDofToQuad+200];
	ld.shared.f64 	%fd1087, [_ZZ30massMatrixMultiplySharedKernelILi12ELi14ELi1EEviPKdS1_S1_S1_PdE14s_oddDofToQuad+208];
	ld.shared.f64 	%fd1086, [_ZZ30massMatrixMultiplySharedKernelILi12ELi14ELi1EEviPKdS1_S1_S1_PdE15s_evenDofToQuad+208];
	ld.shared.f64 	%fd1085, [_ZZ30massMatrixMultiplySharedKernelILi12ELi14ELi1EEviPKdS1_S1_S1_PdE14s_oddDofToQuad+216];
	ld.shared.f64 	%fd1084, [_ZZ30massMatrixMultiplySharedKernelILi12ELi14ELi1EEviPKdS1_S1_S1_PdE15s_evenDofToQuad+216];
	ld.shared.f64 	%fd1083, [_ZZ30massMatrixMultiplySharedKernelILi12ELi14ELi1EEviPKdS1_S1_S1_PdE14s_oddDofToQuad+224];
	ld.shared.f64 	%fd1082, [_ZZ30massMatrixMultiplySharedKernelILi12ELi14ELi1EEviPKdS1_S1_S1_PdE15s_evenDofToQuad+224];
	ld.shared.f64 	%fd1081, [_ZZ30massMatrixMultiplySharedKernelILi12ELi14ELi1EEviPKdS1_S1_S1_PdE14s_oddDofToQuad+232];
	ld.shared.f64 	%fd1080, [_ZZ30massMatrixMultiplySharedKernelILi12ELi14ELi1EEviPKdS1_S1_S1_PdE15s_evenDofToQuad+232];
	ld.shared.f64 	%fd1079, [_ZZ30massMatrixMultiplySharedKernelILi12ELi14ELi1EEviPKdS1_S1_S1_PdE14s_oddDofToQuad+240];
	ld.shared.f64 	%fd1078, [_ZZ30massMatrixMultiplySharedKernelILi12ELi14ELi1EEviPKdS1_S1_S1_PdE15s_evenDofToQuad+240];
	ld.shared.f64 	%fd1077, [_ZZ30massMatrixMultiplySharedKernelILi12ELi14ELi1EEviPKdS1_S1_S1_PdE14s_oddDofToQuad+248];
	ld.shared.f64 	%fd1076, [_ZZ30massMatrixMultiplySharedKernelILi12ELi14ELi1EEviPKdS1_S1_S1_PdE15s_evenDofToQuad+248];
	ld.shared.f64 	%fd1075, [_ZZ30massMatrixMultiplySharedKernelILi12ELi14ELi1EEviPKdS1_S1_S1_PdE14s_oddDofToQuad+256];
	ld.shared.f64 	%fd1074, [_ZZ30massMatrixMultiplySharedKernelILi12ELi14ELi1EEviPKdS1_S1_S1_PdE15s_evenDofToQuad+256];
	ld.shared.f64 	%fd1073, [_ZZ30massMatrixMultiplySharedKernelILi12ELi14ELi1EEviPKdS1_S1_S1_PdE14s_oddDofToQuad+264];
	ld.shared.f64 	%fd1072, [_ZZ30massMatrixMultiplySharedKernelILi12ELi14ELi1EEviPKdS1_S1_S1_PdE15s_evenDofToQuad+264];
	ld.shared.f64 	%fd1071, [_ZZ30massMatrixMultiplySharedKernelILi12ELi14ELi1EEviPKdS1_S1_S1_PdE14s_oddDofToQuad+272];
	ld.shared.f64 	%fd1070, [_ZZ30massMatrixMultiplySharedKernelILi12ELi14ELi1EEviPKdS1_S1_S1_PdE15s_evenDofToQuad+272];
	ld.shared.f64 	%fd1069, [_ZZ30massMatrixMultiplySharedKernelILi12ELi14ELi1EEviPKdS1_S1_S1_PdE14s_oddDofToQuad+280];
	ld.shared.f64 	%fd1068, [_ZZ30massMatrixMultiplySharedKernelILi12ELi14ELi1EEviPKdS1_S1_S1_PdE15s_evenDofToQuad+280];
	ld.shared.f64 	%fd1067, [_ZZ30massMatrixMultiplySharedKernelILi12ELi14ELi1EEviPKdS1_S1_S1_PdE14s_oddDofToQuad+288];
	ld.shared.f64 	%fd1066, [_ZZ30massMatrixMultiplySharedKernelILi12ELi14ELi1EEviPKdS1_S1_S1_PdE15s_evenDofToQuad+288];
	ld.shared.f64 	%fd1065, [_ZZ30massMatrixMultiplySharedKernelILi12ELi14ELi1EEviPKdS1_S1_S1_PdE14s_oddDofToQuad+296];
	ld.shared.f64 	%fd1064, [_ZZ30massMatrixMultiplySharedKernelILi12ELi14ELi1EEviPKdS1_S1_S1_PdE15s_evenDofToQuad+296];
	ld.shared.f64 	%fd1063, [_ZZ30massMatrixMultiplySharedKernelILi12ELi14ELi1EEviPKdS1_S1_S1_PdE14s_oddDofToQuad+304];
	ld.shared.f64 	%fd1062, [_ZZ30massMatrixMultiplySharedKernelILi12ELi14ELi1EEviPKdS1_S1_S1_PdE15s_evenDofToQuad+304];
	ld.shared.f64 	%fd1061, [_ZZ30massMatrixMultiplySharedKernelILi12ELi14ELi1EEviPKdS1_S1_S1_PdE14s_oddDofToQuad+312];
	ld.shared.f64 	%fd1060, [_ZZ30massMatrixMultiplySharedKernelILi12ELi14ELi1EEviPKdS1_S1_S1_PdE15s_evenDofToQuad+312];
	ld.shared.f64 	%fd1059, [_ZZ30massMatrixMultiplySharedKernelILi12ELi14ELi1EEviPKdS1_S1_S1_PdE14s_oddDofToQuad+320];
	ld.shared.f64 	%fd1058, [_ZZ30massMatrixMultiplySharedKernelILi12ELi14ELi1EEviPKdS1_S1_S1_PdE15s_evenDofToQuad+320];
	ld.shared.f64 	%fd1057, [_ZZ30massMatrixMultiplySharedKernelILi12ELi14ELi1EEviPKdS1_S1_S1_PdE14s_oddDofToQuad+328];
	ld.shared.f64 	%fd1056, [_ZZ30massMatrixMultiplySharedKernelILi12ELi14ELi1EEviPKdS1_S1_S1_PdE15s_evenDofToQuad+328];
	bra.uni 	$L__BB316_9;
$L__BB316_8:
	ld.shared.f64 	%fd438, [%r7];
	ld.shared.f64 	%fd439, [%r7+1232];
	add.f64 	%fd440, %fd438, %fd439;
	sub.f64 	%fd441, %fd438, %fd439;
	ld.shared.f64 	%fd442, [%r7+112];
	ld.shared.f64 	%fd443, [%r7+1120];
	add.f64 	%fd444, %fd442, %fd443;
	sub.f64 	%fd445, %fd442, %fd443;
	ld.shared.f64 	%fd446, [%r7+224];
	ld.shared.f64 	%fd447, [%r7+1008];
	add.f64 	%fd448, %fd446, %fd447;
	sub.f64 	%fd449, %fd446, %fd447;
	ld.shared.f64 	%fd450, [%r7+336];
	ld.shared.f64 	%fd451, [%r7+896];
	add.f64 	%fd452, %fd450, %fd451;
	sub.f64 	%fd453, %fd450, %fd451;
	ld.shared.f64 	%fd454, [%r7+448];
	ld.shared.f64 	%fd455, [%r7+784];
	add.f64 	%fd456, %fd454, %fd455;
	sub.f64 	%fd457, %fd454, %fd455;
	ld.shared.f64 	%fd458, [%r7+560];
	ld.shared.f64 	%fd459, [%r7+672];
	add.f64 	%fd460, %fd458, %fd459;
	sub.f64 	%fd461, %fd458, %fd459;
	fma.rn.f64 	%fd462, %fd25, %fd440, 0d0000000000000000;
	fma.rn.f64 	%fd463, %fd26, %fd441, 0d0000000000000000;
	fma.rn.f64 	%fd464, %fd27, %fd444, %fd462;
	fma.rn.f64 	%fd465, %fd28, %fd445, %fd463;
	fma.rn.f64 	%fd466, %fd29, %fd448, %fd464;
	fma.rn.f64 	%fd467, %fd30, %fd449, %fd465;
	fma.rn.f64 	%fd468, %fd31, %fd452, %fd466;
	fma.rn.f64 	%fd469, %fd32, %fd453, %fd467;
	fma.rn.f64 	%fd470, %fd33, %fd456, %fd468;
	fma.rn.f64 	%fd471, %fd34, %fd457, %fd469;
	fma.rn.f64 	%fd472, %fd35, %fd460, %fd470;
	fma.rn.f64 	%fd473, %fd36, %fd461, %fd471;
	sub.f64 	%fd474, %fd472, %fd473;
	st.shared.f64 	[%r7+1456], %fd474;
	add.f64 	%fd475, %fd473, %fd472;
	st.shared.f64 	[%r7], %fd475;
	fma.rn.f64 	%fd476, %fd37, %fd440, 0d0000000000000000;
	fma.rn.f64 	%fd477, %fd38, %fd441, 0d0000000000000000;
	fma.rn.f64 	%fd478, %fd39, %fd444, %fd476;
	fma.rn.f64 	%fd479, %fd40, %fd445, %fd477;
	fma.rn.f64 	%fd480, %fd41, %fd448, %fd478;
	fma.rn.f64 	%fd481, %fd42, %fd449, %fd479;
	fma.rn.f64 	%fd482, %fd43, %fd452, %fd480;
	fma.rn.f64 	%fd483, %fd44, %fd453, %fd481;
	fma.rn.f64 	%fd484, %fd45, %fd456, %fd482;
	fma.rn.f64 	%fd485, %fd46, %fd457, %fd483;
	fma.rn.f64 	%fd486, %fd47, %fd460, %fd484;
	fma.rn.f64 	%fd487, %fd48, %fd461, %fd485;
	sub.f64 	%fd488, %fd486, %fd487;
	st.shared.f64 	[%r7+1344], %fd488;
	add.f64 	%fd489, %fd487, %fd486;
	st.shared.f64 	[%r7+112], %fd489;
	ld.shared.f64 	%fd1115, [_ZZ30massMatrixMultiplySharedKernelILi12ELi14ELi1EEviPKdS1_S1_S1_PdE14s_oddDofToQuad+96];
	fma.rn.f64 	%fd490, %fd1115, %fd440, 0d0000000000000000;
	ld.shared.f64 	%fd1114, [_ZZ30massMatrixMultiplySharedKernelILi12ELi14ELi1EEviPKdS1_S1_S1_PdE15s_evenDofToQuad+96];
	fma.rn.f64 	%fd491, %fd1114, %fd441, 0d0000000000000000;
	ld.shared.f64 	%fd1113, [_ZZ30massMatrixMultiplySharedKernelILi12ELi14ELi1EEviPKdS1_S1_S1_PdE14s_oddDofToQuad+104];
	fma.rn.f64 	%fd492, %fd1113, %fd444, %fd490;
	ld.shared.f64 	%fd1112, [_ZZ30massMatrixMultiplySharedKernelILi12ELi14ELi1EEviPKdS1_S1_S1_PdE15s_evenDofToQuad+104];
	fma.rn.f64 	%fd493, %fd1112, %fd445, %fd491;
	ld.shared.f64 	%fd1111, [_ZZ30massMatrixMultiplySharedKernelILi12ELi14ELi1EEviPKdS1_S1_S1_PdE14s_oddDofToQuad+112];
	fma.rn.f64 	%fd494, %fd1111, %fd448, %fd492;
	ld.shared.f64 	%fd1110, [_ZZ30massMatrixMultiplySharedKernelILi12ELi14ELi1EEviPKdS1_S1_S1_PdE15s_evenDofToQuad+112];
	fma.rn.f64 	%fd495, %fd1110, %fd449, %fd493;
	ld.shared.f64 	%fd1109, [_ZZ30massMatrixMultiplySharedKernelILi12ELi14ELi1EEviPKdS1_S1_S1_PdE14s_oddDofToQuad+120];
	fma.rn.f64 	%fd496, %fd1109, %fd452, %fd494;
	ld.shared.f64 	%fd1108, [_ZZ30massMatrixMultiplySharedKernelILi12ELi14ELi1EEviPKdS1_S1_S1_PdE15s_evenDofToQuad+120];
	fma.rn.f64 	%fd497, %fd1108, %fd453, %fd495;
	ld.shared.f64 	%fd1107, [_ZZ30massMatrixMultiplySharedKernelILi12ELi14ELi1EEviPKdS1_S1_S1_PdE14s_oddDofToQuad+128];
	fma.rn.f64 	%fd498, %fd1107, %fd456, %fd496;
	ld.shared.f64 	%fd1106, [_ZZ30massMatrixMultiplySharedKernelILi12ELi14ELi1EEviPKdS1_S1_S1_PdE15s_evenDofToQuad+128];
	fma.rn.f64 	%fd499, %fd1106, %fd457, %fd497;
	ld.shared.f64 	%fd1105, [_ZZ30massMatrixMultiplySharedKernelILi12ELi14ELi1EEviPKdS1_S1_S1_PdE14s_oddDofToQuad+136];
	fma.rn.f64 	%fd500, %fd1105, %fd460, %fd498;
	ld.shared.f64 	%fd1104, [_ZZ30massMatrixMultiplySharedKernelILi12ELi14ELi1EEviPKdS1_S1_S1_PdE15s_evenDofToQuad+136];
	fma.rn.f64 	%fd501, %fd1104, %fd461, %fd499;
	sub.f64 	%fd502, %fd500, %fd501;
	st.shared.f64 	[%r7+1232], %fd502;
	add.f64 	%fd503, %fd501, %fd500;
	st.shared.f64 	[%r7+224], %fd503;
	ld.shared.f64 	%fd1103, [_ZZ30massMatrixMultiplySharedKernelILi12ELi14ELi1EEviPKdS1_S1_S1_PdE14s_oddDofToQuad+144];
	fma.rn.f64 	%fd504, %fd1103, %fd440, 0d0000000000000000;
	ld.shared.f64 	%fd1102, [_ZZ30massMatrixMultiplySharedKernelILi12ELi14ELi1EEviPKdS1_S1_S1_PdE15s_evenDofToQuad+144];
	fma.rn.f64 	%fd505, %fd1102, %fd441, 0d0000000000000000;
	ld.shared.f64 	%fd1101, [_ZZ30massMatrixMultiplySharedKernelILi12ELi14ELi1EEviPKdS1_S1_S1_PdE14s_oddDofToQuad+152];
	fma.rn.f64 	%fd506, %fd1101, %fd444, %fd504;
	ld.shared.f64 	%fd1100, [_ZZ30massMatrixMultiplySharedKernelILi12ELi14ELi1EEviPKdS1_S1_S1_PdE15s_evenDofToQuad+152];
	fma.rn.f64 	%fd507, %fd1100, %fd445, %fd505;
	ld.shared.f64 	%fd1099, [_ZZ30massMatrixMultiplySharedKernelILi12ELi14ELi1EEviPKdS1_S1_S1_PdE14s_oddDofToQuad+160];
	fma.rn.f64 	%fd508, %fd1099, %fd448, %fd506;
	ld.shared.f64 	%fd1098, [_ZZ30massMatrixMultiplySharedKernelILi12ELi14ELi1EEviPKdS1_S1_S1_PdE15s_evenDofToQuad+160];
	fma.rn.f64 	%fd509, %fd1098, %fd449, %fd507;
	ld.shared.f64 	%fd1097, [_ZZ30massMatrixMultiplySharedKernelILi12ELi14ELi1EEviPKdS1_S1_S1_PdE14s_oddDofToQuad+168];
	fma.rn.f64 	%fd510, %fd1097, %fd452, %fd508;
	ld.shared.f64 	%fd1096, [_ZZ30massMatrixMultiplySharedKernelILi12ELi14ELi1EEviPKdS1_S1_S1_PdE15s_evenDofToQuad+168];
	fma.rn.f64 	%fd511, %fd1096, %fd453, %fd509;
	ld.shared.f64 	%fd1095, [_ZZ30massMatrixMultiplySharedKernelILi12ELi14ELi1EEviPKdS1_S1_S1_PdE14s_oddDofToQuad+176];
	fma.rn.f64 	%fd512, %fd1095, %fd456, %fd510;
	ld.shared.f64 	%fd1094, [_ZZ30massMatrixMultiplySharedKernelILi12ELi14ELi1EEviPKdS1_S1_S1_PdE15s_evenDofToQuad+176];
	fma.rn.f64 	%fd513, %fd1094, %fd457, %fd511;
	ld.shared.f64 	%fd1093, [_ZZ30massMatrixMultiplySharedKernelILi12ELi14ELi1EEviPKdS1_S1_S1_PdE14s_oddDofToQuad+184];
	fma.rn.f64 	%fd514, %fd1093, %fd460, %fd512;
	ld.shared.f64 	%fd1092, [_ZZ30massMatrixMultiplySharedKernelILi12ELi14ELi1EEviPKdS1_S1_S1_PdE15s_evenDofToQuad+184];
	fma.rn.f64 	%fd515, %fd1092, %fd461, %fd513;
	sub.f64 	%fd516, %fd514, %fd515;
	st.shared.f64 	[%r7+1120], %fd516;
	add.f64 	%fd517, %fd515, %fd514;
	st.shared.f64 	[%r7+336], %fd517;
	ld.shared.f64 	%fd1091, [_ZZ30massMatrixMultiplySharedKernelILi12ELi14ELi1EEviPKdS1_S1_S1_PdE14s_oddDofToQuad+192];
	fma.rn.f64 	%fd518, %fd1091, %fd440, 0d0000000000000000;
	ld.shared.f64 	%fd1090, [_ZZ30massMatrixMultiplySharedKernelILi12ELi14ELi1EEviPKdS1_S1_S1_PdE15s_evenDofToQuad+192];
	fma.rn.f64 	%fd519, %fd1090, %fd441, 0d0000000000000000;
	ld.shared.f64 	%fd1089, [_ZZ30massMatrixMultiplySharedKernelILi12ELi14ELi1EEviPKdS1_S1_S1_PdE14s_oddDofToQuad+200];
	fma.rn.f64 	%fd520, %fd1089, %fd444, %fd518;
	ld.shared.f64 	%fd1088, [_ZZ30massMatrixMultiplySharedKernelILi12ELi14ELi1EEviPKdS1_S1_S1_PdE15s_evenDofToQuad+200];
	fma.rn.f64 	%fd521, %fd1088, %fd445, %fd519;
	ld.shared.f64 	%fd1087, [_ZZ30massMatrixMultiplySharedKernelILi12ELi14ELi1EEviPKdS1_S1_S1_PdE14s_oddDofToQuad+208];
	fma.rn.f64 	%fd522, %fd1087, %fd448, %fd520;
	ld.shared.f64 	%fd1086, [_ZZ30massMatrixMultiplySharedKernelILi12ELi14ELi1EEviPKdS1_S1_S1_PdE15s_evenDofToQuad+208];
	fma.rn.f64 	%fd523, %fd1086, %fd449, %fd521;
	ld.shared.f64 	%fd1085, [_ZZ30massMatrixMultiplySharedKernelILi12ELi14ELi1EEviPKdS1_S1_S1_PdE14s_oddDofToQuad+216];
	fma.rn.f64 	%fd524, %fd1085, %fd452, %fd522;
	ld.shared.f64 	%fd1084, [_ZZ30massMatrixMultiplySharedKernelILi12ELi14ELi1EEviPKdS1_S1_S1_PdE15s_evenDofToQuad+216];
	fma.rn.f64 	%fd525, %fd1084, %fd453, %fd523;
	ld.shared.f64 	%fd1083, [_ZZ30massMatrixMultiplySharedKernelILi12ELi14ELi1EEviPKdS1_S1_S1_PdE14s_oddDofToQuad+224];
	fma.rn.f64 	%fd526, %fd1083, %fd456, %fd524;
	ld.shared.f64 	%fd1082, [_ZZ30massMatrixMultiplySharedKernelILi12ELi14ELi1EEviPKdS1_S1_S1_PdE15s_evenDofToQuad+224];
	fma.rn.f64 	%fd527, %fd1082, %fd457, %fd525;
	ld.shared.f64 	%fd1081, [_ZZ30massMatrixMultiplySharedKernelILi12ELi14ELi1EEviPKdS1_S1_S1_PdE14s_oddDofToQuad+232];
	fma.rn.f64 	%fd528, %fd1081, %fd460, %fd526;
	ld.shared.f64 	%fd1080, [_ZZ30massMatrixMultiplySharedKernelILi12ELi14ELi1EEviPKdS1_S1_S1_PdE15s_evenDofToQuad+232];
	fma.rn.f64 	%fd529, %fd1080, %fd461, %fd527;
	sub.f64 	%fd530, %fd528, %fd529;
	st.shared.f64 	[%r7+1008], %fd530;
	add.f64 	%fd531, %fd529, %fd528;
	st.shared.f64 	[%r7+448], %fd531;
	ld.shared.f64 	%fd1079, [_ZZ30massMatrixMultiplySharedKernelILi12ELi14ELi1EEviPKdS1_S1_S1_PdE14s_oddDofToQuad+240];
	fma.rn.f64 	%fd532, %fd1079, %fd440, 0d0000000000000000;
	ld.shared.f64 	%fd1078, [_ZZ30massMatrixMultiplySharedKernelILi12ELi14ELi1EEviPKdS1_S1_S1_PdE15s_evenDofToQuad+240];
	fma.rn.f64 	%fd533, %fd1078, %fd441, 0d0000000000000000;
	ld.shared.f64 	%fd1077, [_ZZ30massMatrixMultiplySharedKernelILi12ELi14ELi1EEviPKdS1_S1_S1_PdE14s_oddDofToQuad+248];
	fma.rn.f64 	%fd534, %fd1077, %fd444, %fd532;
	ld.shared.f64 	%fd1076, [_ZZ30massMatrixMultiplySharedKernelILi12ELi14ELi1EEviPKdS1_S1_S1_PdE15s_evenDofToQuad+248];
	fma.rn.f64 	%fd535, %fd1076, %fd445, %fd533;
	ld.shared.f64 	%fd1075, [_ZZ30massMatrixMultiplySharedKernelILi12ELi14ELi1EEviPKdS1_S1_S1_PdE14s_oddDofToQuad+256];
	fma.rn.f64 	%fd536, %fd1075, %fd448, %fd534;
	ld.shared.f64 	%fd1074, [_ZZ30massMatrixMultiplySharedKernelILi12ELi14ELi1EEviPKdS1_S1_S1_PdE15s_evenDofToQuad+256];
	fma.rn.f64 	%fd537, %fd1074, %fd449, %fd535;
	ld.shared.f64 	%fd1073, [_ZZ30massMatrixMultiplySharedKernelILi12ELi14ELi1EEviPKdS1_S1_S1_PdE14s_oddDofToQuad+264];
	fma.rn.f64 	%fd538, %fd1073, %fd452, %fd536;
	ld.shared.f64 	%fd1072, [_ZZ30massMatrixMultiplySharedKernelILi12ELi14ELi1EEviPKdS1_S1_S1_PdE15s_evenDofToQuad+264];
	fma.rn.f64 	%fd539, %fd1072, %fd453, %fd537;
	ld.shared.f64 	%fd1071, [_ZZ30massMatrixMultiplySharedKernelILi12ELi14ELi1EEviPKdS1_S1_S1_PdE14s_oddDofToQuad+272];
	fma.rn.f64 	%fd540, %fd1071, %fd456, %fd538;
	ld.shared.f64 	%fd1070, [_ZZ30massMatrixMultiplySharedKernelILi12ELi14ELi1EEviPKdS1_S1_S1_PdE15s_evenDofToQuad+272];
	fma.rn.f64 	%fd541, %fd1070, %fd457, %fd539;
	ld.shared.f64 	%fd1069, [_ZZ30massMatrixMultiplySharedKernelILi12ELi14ELi1EEviPKdS1_S1_S1_PdE14s_oddDofToQuad+280];
	fma.rn.f64 	%fd542, %fd1069, %fd460, %fd540;
	ld.shared.f64 	%fd1068, [_ZZ30massMatrixMultiplySharedKernelILi12ELi14ELi1EEviPKdS1_S1_S1_PdE15s_evenDofToQuad+280];
	fma.rn.f64 	%fd543, %fd1068, %fd461, %fd541;
	sub.f64 	%fd544, %fd542, %fd543;
	st.shared.f64 	[%r7+896], %fd544;
	add.f64 	%fd545, %fd543, %fd542;
	st.shared.f64 	[%r7+560], %fd545;
	ld.shared.f64 	%fd1067, [_ZZ30massMatrixMultiplySharedKernelILi12ELi14ELi1EEviPKdS1_S1_S1_PdE14s_oddDofToQuad+288];
	fma.rn.f64 	%fd546, %fd1067, %fd440, 0d0000000000000000;
	ld.shared.f64 	%fd1066, [_ZZ30massMatrixMultiplySharedKernelILi12ELi14ELi1EEviPKdS1_S1_S1_PdE15s_evenDofToQuad+288];
	fma.rn.f64 	%fd547, %fd1066, %fd441, 0d0000000000000000;
	ld.shared.f64 	%fd1065, [_ZZ30massMatrixMultiplySharedKernelILi12ELi14ELi1EEviPKdS1_S1_S1_PdE14s_oddDofToQuad+296];
	fma.rn.f64 	%fd548, %fd1065, %fd444, %fd546;
	ld.shared.f64 	%fd1064, [_ZZ30massMatrixMultiplySharedKernelILi12ELi14ELi1EEviPKdS1_S1_S1_PdE15s_evenDofToQuad+296];
	fma.rn.f64 	%fd549, %fd1064, %fd445, %fd547;
	ld.shared.f64 	%fd1063, [_ZZ30massMatrixMultiplySharedKernelILi12ELi14ELi1EEviPKdS1_S1_S1_PdE14s_oddDofToQuad+304];
	fma.rn.f64 	%fd550, %fd1063, %fd448, %fd548;
	ld.shared.f64 	%fd1062, [_ZZ30massMatrixMultiplySharedKernelILi12ELi14ELi1EEviPKdS1_S1_S1_PdE15s_evenDofToQuad+304];
	fma.rn.f64 	%fd551, %fd1062, %fd449, %fd549;
	ld.shared.f64 	%fd1061, [_ZZ30massMatrixMultiplySharedKernelILi12ELi14ELi1EEviPKdS1_S1_S1_PdE14s_oddDofToQuad+312];
	fma.rn.f64 	%fd552, %fd1061, %fd452, %fd550;
	ld.shared.f64 	%fd1060, [_ZZ30massMatrixMultiplySharedKernelILi12ELi14ELi1EEviPKdS1_S1_S1_PdE15s_evenDofToQuad+312];
	fma.rn.f64 	%fd553, %fd1060, %fd453, %fd551;
	ld.shared.f64 	%fd1059, [_ZZ30massMatrixMultiplySharedKernelILi12ELi14ELi1EEviPKdS1_S1_S1_PdE14s_oddDofToQuad+320];
	fma.rn.f64 	%fd554, %fd1059, %fd456, %fd552;
	ld.shared.f64 	%fd1058, [_ZZ30massMatrixMultiplySharedKernelILi12ELi14ELi1EEviPKdS1_S1_S1_PdE15s_evenDofToQuad+320];
	fma.rn.f64 	%fd555, %fd1058, %fd457, %fd553;
	ld.shared.f64 	%fd1057, [_ZZ30massMatrixMultiplySharedKernelILi12ELi14ELi1EEviPKdS1_S1_S1_PdE14s_oddDofToQuad+328];
	fma.rn.f64 	%fd556, %fd1057, %fd460, %fd554;
	ld.shared.f64 	%fd1056, [_ZZ30massMatrixMultiplySharedKernelILi12ELi14ELi1EEviPKdS1_S1_S1_PdE15s_evenDofToQuad+328];
	fma.rn.f64 	%fd557, %fd1056, %fd461, %fd555;
	sub.f64 	%fd558, %fd556, %fd557;
	st.shared.f64 	[%r7+784], %fd558;
	add.f64 	%fd559, %fd557, %fd556;
	st.shared.f64 	[%r7+672], %fd559;
$L__BB316_9:
	ld.param.u64 	%rd20, [_Z30massMatrixMultiplySharedKernelILi12ELi14ELi1EEviPKdS1_S1_S1_Pd_param_1];
	mov.u32 	%r23, %tid.x;
	setp.gt.u32 	%p10, %r23, 167;
	bar.sync 	0;
	cvt.u16.u32 	%rs9, %r23;
	mul.hi.u16 	%rs10, %rs9, 4682;
	mul.lo.s16 	%rs11, %rs10, 14;
	sub.s16 	%rs12, %rs9, %rs11;
	mov.u32 	%r24, %tid.y;
	mov.u32 	%r25, _ZZ30massMatrixMultiplySharedKernelILi12ELi14ELi1EEviPKdS1_S1_S1_PdE6s_tmp1;
	mad.lo.s32 	%r26, %r24, 21952, %r25;
	mul.wide.u16 	%r27, %rs10, 1568;
	add.s32 	%r28, %r26, %r27;
	mul.wide.u16 	%r29, %rs12, 112;
	add.s32 	%r30, %r28, %r29;
	ld.shared.f64 	%fd560, [%r30];
	ld.shared.f64 	%fd561, [%r30+88];
	add.f64 	%fd562, %fd560, %fd561;
	sub.f64 	%fd563, %fd560, %fd561;
	ld.shared.f64 	%fd564, [%r30+8];
	ld.shared.f64 	%fd565, [%r30+80];
	add.f64 	%fd566, %fd564, %fd565;
	sub.f64 	%fd567, %fd564, %fd565;
	ld.shared.f64 	%fd568, [%r30+16];
	ld.shared.f64 	%fd569, [%r30+72];
	add.f64 	%fd570, %fd568, %fd569;
	sub.f64 	%fd571, %fd568, %fd569;
	ld.shared.f64 	%fd572, [%r30+24];
	ld.shared.f64 	%fd573, [%r30+64];
	add.f64 	%fd574, %fd572, %fd573;
	sub.f64 	%fd575, %fd572, %fd573;
	ld.shared.f64 	%fd576, [%r30+32];
	ld.shared.f64 	%fd577, [%r30+56];
	add.f64 	%fd578, %fd576, %fd577;
	sub.f64 	%fd579, %fd576, %fd577;
	ld.shared.f64 	%fd580, [%r30+40];
	ld.shared.f64 	%fd581, [%r30+48];
	add.f64 	%fd582, %fd580, %fd581;
	sub.f64 	%fd583, %fd580, %fd581;
	mov.u32 	%r31, %ctaid.x;
	add.s32 	%r32, %r31, %r24;
	mov.b32 	%r33, {%rs12, %rs10};
	mov.b32 	%r34, 13;
	mov.b32 	%r35, 50190;
	dp2a.lo.u32.u32 	%r36, %r33, %r35, %r34;
	mad.lo.s32 	%r37, %r32, 2744, %r36;
	fma.rn.f64 	%fd584, %fd25, %fd562, 0d0000000000000000;
	fma.rn.f64 	%fd585, %fd26, %fd563, 0d0000000000000000;
	fma.rn.f64 	%fd586, %fd27, %fd566, %fd584;
	fma.rn.f64 	%fd587, %fd28, %fd567, %fd585;
	fma.rn.f64 	%fd588, %fd29, %fd570, %fd586;
	fma.rn.f64 	%fd589, %fd30, %fd571, %fd587;
	fma.rn.f64 	%fd590, %fd31, %fd574, %fd588;
	fma.rn.f64 	%fd591, %fd32, %fd575, %fd589;
	fma.rn.f64 	%fd592, %fd33, %fd578, %fd590;
	fma.rn.f64 	%fd593, %fd34, %fd579, %fd591;
	fma.rn.f64 	%fd594, %fd35, %fd582, %fd592;
	fma.rn.f64 	%fd595, %fd36, %fd583, %fd593;
	cvta.to.global.u64 	%rd14, %rd20;
	mul.wide.s32 	%rd15, %r37, 8;
	add.s64 	%rd16, %rd14, %rd15;
	ld.global.nc.f64 	%fd596, [%rd16];
	ld.global.nc.f64 	%fd597, [%rd16+-104];
	sub.f64 	%fd598, %fd594, %fd595;
	mul.f64 	%fd599, %fd598, %fd596;
	add.f64 	%fd600, %fd594, %fd595;
	mul.f64 	%fd1127, %fd600, %fd597;
	fma.rn.f64 	%fd601, %fd37, %fd562, 0d0000000000000000;
	fma.rn.f64 	%fd602, %fd38, %fd563, 0d0000000000000000;
	fma.rn.f64 	%fd603, %fd39, %fd566, %fd601;
	fma.rn.f64 	%fd604, %fd40, %fd567, %fd602;
	fma.rn.f64 	%fd605, %fd41, %fd570, %fd603;
	fma.rn.f64 	%fd606, %fd42, %fd571, %fd604;
	fma.rn.f64 	%fd607, %fd43, %fd574, %fd605;
	fma.rn.f64 	%fd608, %fd44, %fd575, %fd606;
	fma.rn.f64 	%fd609, %fd45, %fd578, %fd607;
	fma.rn.f64 	%fd610, %fd46, %fd579, %fd608;
	fma.rn.f64 	%fd611, %fd47, %fd582, %fd609;
	fma.rn.f64 	%fd612, %fd48, %fd583, %fd610;
	ld.global.nc.f64 	%fd613, [%rd16+-8];
	ld.global.nc.f64 	%fd614, [%rd16+-96];
	sub.f64 	%fd615, %fd611, %fd612;
	mul.f64 	%fd616, %fd615, %fd613;
	add.f64 	%fd617, %fd611, %fd612;
	mul.f64 	%fd1126, %fd617, %fd614;
	fma.rn.f64 	%fd618, %fd1115, %fd562, 0d0000000000000000;
	fma.rn.f64 	%fd619, %fd1114, %fd563, 0d0000000000000000;
	fma.rn.f64 	%fd620, %fd1113, %fd566, %fd618;
	fma.rn.f64 	%fd621, %fd1112, %fd567, %fd619;
	fma.rn.f64 	%fd622, %fd1111, %fd570, %fd620;
	fma.rn.f64 	%fd623, %fd1110, %fd571, %fd621;
	fma.rn.f64 	%fd624, %fd1109, %fd574, %fd622;
	fma.rn.f64 	%fd625, %fd1108, %fd575, %fd623;
	fma.rn.f64 	%fd626, %fd1107, %fd578, %fd624;
	fma.rn.f64 	%fd627, %fd1106, %fd579, %fd625;
	fma.rn.f64 	%fd628, %fd1105, %fd582, %fd626;
	fma.rn.f64 	%fd629, %fd1104, %fd583, %fd627;
	ld.global.nc.f64 	%fd630, [%rd16+-16];
	ld.global.nc.f64 	%fd631, [%rd16+-88];
	sub.f64 	%fd632, %fd628, %fd629;
	mul.f64 	%fd1116, %fd632, %fd630;
	add.f64 	%fd633, %fd628, %fd629;
	mul.f64 	%fd1125, %fd633, %fd631;
	fma.rn.f64 	%fd634, %fd1103, %fd562, 0d0000000000000000;
	fma.rn.f64 	%fd635, %fd1102, %fd563, 0d0000000000000000;
	fma.rn.f64 	%fd636, %fd1101, %fd566, %fd634;
	fma.rn.f64 	%fd637, %fd1100, %fd567, %fd635;
	fma.rn.f64 	%fd638, %fd1099, %fd570, %fd636;
	fma.rn.f64 	%fd639, %fd1098, %fd571, %fd637;
	fma.rn.f64 	%fd640, %fd1097, %fd574, %fd638;
	fma.rn.f64 	%fd641, %fd1096, %fd575, %fd639;
	fma.rn.f64 	%fd642, %fd1095, %fd578, %fd640;
	fma.rn.f64 	%fd643, %fd1094, %fd579, %fd641;
	fma.rn.f64 	%fd644, %fd1093, %fd582, %fd642;
	fma.rn.f64 	%fd645, %fd1092, %fd583, %fd643;
	ld.global.nc.f64 	%fd646, [%rd16+-24];
	ld.global.nc.f64 	%fd647, [%rd16+-80];
	sub.f64 	%fd648, %fd644, %fd645;
	mul.f64 	%fd1117, %fd648, %fd646;
	add.f64 	%fd649, %fd644, %fd645;
	mul.f64 	%fd1124, %fd649, %fd647;
	fma.rn.f64 	%fd650, %fd1091, %fd562, 0d0000000000000000;
	fma.rn.f64 	%fd651, %fd1090, %fd563, 0d0000000000000000;
	fma.rn.f64 	%fd652, %fd1089, %fd566, %fd650;
	fma.rn.f64 	%fd653, %fd1088, %fd567, %fd651;
	fma.rn.f64 	%fd654, %fd1087, %fd570, %fd652;
	fma.rn.f64 	%fd655, %fd1086, %fd571, %fd653;
	fma.rn.f64 	%fd656, %fd1085, %fd574, %fd654;
	fma.rn.f64 	%fd657, %fd1084, %fd575, %fd655;
	fma.rn.f64 	%fd658, %fd1083, %fd578, %fd656;
	fma.rn.f64 	%fd659, %fd1082, %fd579, %fd657;
	fma.rn.f64 	%fd660, %fd1081, %fd582, %fd658;
	fma.rn.f64 	%fd661, %fd1080, %fd583, %fd659;
	ld.global.nc.f64 	%fd662, [%rd16+-32];
	ld.global.nc.f64 	%fd663, [%rd16+-72];
	sub.f64 	%fd664, %fd660, %fd661;
	mul.f64 	%fd1118, %fd664, %fd662;
	add.f64 	%fd665, %fd660, %fd661;
	mul.f64 	%fd1123, %fd665, %fd663;
	fma.rn.f64 	%fd666, %fd1079, %fd562, 0d0000000000000000;
	fma.rn.f64 	%fd667, %fd1078, %fd563, 0d0000000000000000;
	fma.rn.f64 	%fd668, %fd1077, %fd566, %fd666;
	fma.rn.f64 	%fd669, %fd1076, %fd567, %fd667;
	fma.rn.f64 	%fd670, %fd1075, %fd570, %fd668;
	fma.rn.f64 	%fd671, %fd1074, %fd571, %fd669;
	fma.rn.f64 	%fd672, %fd1073, %fd574, %fd670;
	fma.rn.f64 	%fd673, %fd1072, %fd575, %fd671;
	fma.rn.f64 	%fd674, %fd1071, %fd578, %fd672;
	fma.rn.f64 	%fd675, %fd1070, %fd579, %fd673;
	fma.rn.f64 	%fd676, %fd1069, %fd582, %fd674;
	fma.rn.f64 	%fd677, %fd1068, %fd583, %fd675;
	ld.global.nc.f64 	%fd678, [%rd16+-40];
	ld.global.nc.f64 	%fd679, [%rd16+-64];
	sub.f64 	%fd680, %fd676, %fd677;
	mul.f64 	%fd1119, %fd680, %fd678;
	add.f64 	%fd681, %fd676, %fd677;
	mul.f64 	%fd1122, %fd681, %fd679;
	fma.rn.f64 	%fd682, %fd1067, %fd562, 0d0000000000000000;
	fma.rn.f64 	%fd683, %fd1066, %fd563, 0d0000000000000000;
	fma.rn.f64 	%fd684, %fd1065, %fd566, %fd682;
	fma.rn.f64 	%fd685, %fd1064, %fd567, %fd683;
	fma.rn.f64 	%fd686, %fd1063, %fd570, %fd684;
	fma.rn.f64 	%fd687, %fd1062, %fd571, %fd685;
	fma.rn.f64 	%fd688, %fd1061, %fd574, %fd686;
	fma.rn.f64 	%fd689, %fd1060, %fd575, %fd687;
	fma.rn.f64 	%fd690, %fd1059, %fd578, %fd688;
	fma.rn.f64 	%fd691, %fd1058, %fd579, %fd689;
	fma.rn.f64 	%fd692, %fd1057, %fd582, %fd690;
	fma.rn.f64 	%fd693, %fd1056, %fd583, %fd691;
	ld.global.nc.f64 	%fd694, [%rd16+-48];
	ld.global.nc.f64 	%fd695, [%rd16+-56];
	sub.f64 	%fd696, %fd692, %fd693;
	mul.f64 	%fd1120, %fd696, %fd694;
	add.f64 	%fd697, %fd692, %fd693;
	mul.f64 	%fd1121, %fd697, %fd695;
	bar.sync 	0;
	add.f64 	%fd698, %fd1127, %fd599;
	sub.f64 	%fd699, %fd1127, %fd599;
	add.f64 	%fd700, %fd1126, %fd616;
	sub.f64 	%fd701, %fd1126, %fd616;
	add.f64 	%fd702, %fd1125, %fd1116;
	sub.f64 	%fd703, %fd1125, %fd1116;
	add.f64 	%fd704, %fd1124, %fd1117;
	sub.f64 	%fd705, %fd1124, %fd1117;
	add.f64 	%fd706, %fd1123, %fd1118;
	sub.f64 	%fd707, %fd1123, %fd1118;
	add.f64 	%fd708, %fd1122, %fd1119;
	sub.f64 	%fd709, %fd1122, %fd1119;
	add.f64 	%fd710, %fd1121, %fd1120;
	sub.f64 	%fd711, %fd1121, %fd1120;
	fma.rn.f64 	%fd712, %fd25, %fd698, 0d0000000000000000;
	fma.rn.f64 	%fd713, %fd26, %fd699, 0d0000000000000000;
	fma.rn.f64 	%fd714, %fd37, %fd700, %fd712;
	fma.rn.f64 	%fd715, %fd38, %fd701, %fd713;
	fma.rn.f64 	%fd716, %fd1115, %fd702, %fd714;
	fma.rn.f64 	%fd717, %fd1114, %fd703, %fd715;
	fma.rn.f64 	%fd718, %fd1103, %fd704, %fd716;
	fma.rn.f64 	%fd719, %fd1102, %fd705, %fd717;
	fma.rn.f64 	%fd720, %fd1091, %fd706, %fd718;
	fma.rn.f64 	%fd721, %fd1090, %fd707, %fd719;
	fma.rn.f64 	%fd722, %fd1079, %fd708, %fd720;
	fma.rn.f64 	%fd723, %fd1078, %fd709, %fd721;
	fma.rn.f64 	%fd724, %fd1067, %fd710, %fd722;
	fma.rn.f64 	%fd725, %fd1066, %fd711, %fd723;
	sub.f64 	%fd726, %fd724, %fd725;
	st.shared.f64 	[%r30+88], %fd726;
	add.f64 	%fd727, %fd724, %fd725;
	st.shared.f64 	[%r30], %fd727;
	fma.rn.f64 	%fd728, %fd27, %fd698, 0d0000000000000000;
	fma.rn.f64 	%fd729, %fd28, %fd699, 0d0000000000000000;
	fma.rn.f64 	%fd730, %fd39, %fd700, %fd728;
	fma.rn.f64 	%fd731, %fd40, %fd701, %fd729;
	fma.rn.f64 	%fd732, %fd1113, %fd702, %fd730;
	fma.rn.f64 	%fd733, %fd1112, %fd703, %fd731;
	fma.rn.f64 	%fd734, %fd1101, %fd704, %fd732;
	fma.rn.f64 	%fd735, %fd1100, %fd705, %fd733;
	fma.rn.f64 	%fd736, %fd1089, %fd706, %fd734;
	fma.rn.f64 	%fd737, %fd1088, %fd707, %fd735;
	fma.rn.f64 	%fd738, %fd1077, %fd708, %fd736;
	fma.rn.f64 	%fd739, %fd1076, %fd709, %fd737;
	fma.rn.f64 	%fd740, %fd1065, %fd710, %fd738;
	fma.rn.f64 	%fd741, %fd1064, %fd711, %fd739;
	sub.f64 	%fd742, %fd740, %fd741;
	st.shared.f64 	[%r30+80], %fd742;
	add.f64 	%fd743, %fd740, %fd741;
	st.shared.f64 	[%r30+8], %fd743;
	fma.rn.f64 	%fd744, %fd29, %fd698, 0d0000000000000000;
	fma.rn.f64 	%fd745, %fd30, %fd699, 0d0000000000000000;
	fma.rn.f64 	%fd746, %fd41, %fd700, %fd744;
	fma.rn.f64 	%fd747, %fd42, %fd701, %fd745;
	fma.rn.f64 	%fd748, %fd1111, %fd702, %fd746;
	fma.rn.f64 	%fd749, %fd1110, %fd703, %fd747;
	fma.rn.f64 	%fd750, %fd1099, %fd704, %fd748;
	fma.rn.f64 	%fd751, %fd1098, %fd705, %fd749;
	fma.rn.f64 	%fd752, %fd1087, %fd706, %fd750;
	fma.rn.f64 	%fd753, %fd1086, %fd707, %fd751;
	fma.rn.f64 	%fd754, %fd1075, %fd708, %fd752;
	fma.rn.f64 	%fd755, %fd1074, %fd709, %fd753;
	fma.rn.f64 	%fd756, %fd1063, %fd710, %fd754;
	fma.rn.f64 	%fd757, %fd1062, %fd711, %fd755;
	sub.f64 	%fd758, %fd756, %fd757;
	st.shared.f64 	[%r30+72], %fd758;
	add.f64 	%fd759, %fd756, %fd757;
	st.shared.f64 	[%r30+16], %fd759;
	fma.rn.f64 	%fd760, %fd31, %fd698, 0d0000000000000000;
	fma.rn.f64 	%fd761, %fd32, %fd699, 0d0000000000000000;
	fma.rn.f64 	%fd762, %fd43, %fd700, %fd760;
	fma.rn.f64 	%fd763, %fd44, %fd701, %fd761;
	fma.rn.f64 	%fd764, %fd1109, %fd702, %fd762;
	fma.rn.f64 	%fd765, %fd1108, %fd703, %fd763;
	fma.rn.f64 	%fd766, %fd1097, %fd704, %fd764;
	fma.rn.f64 	%fd767, %fd1096, %fd705, %fd765;
	fma.rn.f64 	%fd768, %fd1085, %fd706, %fd766;
	fma.rn.f64 	%fd769, %fd1084, %fd707, %fd767;
	fma.rn.f64 	%fd770, %fd1073, %fd708, %fd768;
	fma.rn.f64 	%fd771, %fd1072, %fd709, %fd769;
	fma.rn.f64 	%fd772, %fd1061, %fd710, %fd770;
	fma.rn.f64 	%fd773, %fd1060, %fd711, %fd771;
	sub.f64 	%fd774, %fd772, %fd773;
	st.shared.f64 	[%r30+64], %fd774;
	add.f64 	%fd775, %fd772, %fd773;
	st.shared.f64 	[%r30+24], %fd775;
	fma.rn.f64 	%fd776, %fd33, %fd698, 0d0000000000000000;
	fma.rn.f64 	%fd777, %fd34, %fd699, 0d0000000000000000;
	fma.rn.f64 	%fd778, %fd45, %fd700, %fd776;
	fma.rn.f64 	%fd779, %fd46, %fd701, %fd777;
	fma.rn.f64 	%fd780, %fd1107, %fd702, %fd778;
	fma.rn.f64 	%fd781, %fd1106, %fd703, %fd779;
	fma.rn.f64 	%fd782, %fd1095, %fd704, %fd780;
	fma.rn.f64 	%fd783, %fd1094, %fd705, %fd781;
	fma.rn.f64 	%fd784, %fd1083, %fd706, %fd782;
	fma.rn.f64 	%fd785, %fd1082, %fd707, %fd783;
	fma.rn.f64 	%fd786, %fd1071, %fd708, %fd784;
	fma.rn.f64 	%fd787, %fd1070, %fd709, %fd785;
	fma.rn.f64 	%fd788, %fd1059, %fd710, %fd786;
	fma.rn.f64 	%fd789, %fd1058, %fd711, %fd787;
	sub.f64 	%fd790, %fd788, %fd789;
	st.shared.f64 	[%r30+56], %fd790;
	add.f64 	%fd791, %fd788, %fd789;
	st.shared.f64 	[%r30+32], %fd791;
	fma.rn.f64 	%fd792, %fd35, %fd698, 0d0000000000000000;
	fma.rn.f64 	%fd793, %fd36, %fd699, 0d0000000000000000;
	fma.rn.f64 	%fd794, %fd47, %fd700, %fd792;
	fma.rn.f64 	%fd795, %fd48, %fd701, %fd793;
	fma.rn.f64 	%fd796, %fd1105, %fd702, %fd794;
	fma.rn.f64 	%fd797, %fd1104, %fd703, %fd795;
	fma.rn.f64 	%fd798, %fd1093, %fd704, %fd796;
	fma.rn.f64 	%fd799, %fd1092, %fd705, %fd797;
	fma.rn.f64 	%fd800, %fd1081, %fd706, %fd798;
	fma.rn.f64 	%fd801, %fd1080, %fd707, %fd799;
	fma.rn.f64 	%fd802, %fd1069, %fd708, %fd800;
	fma.rn.f64 	%fd803, %fd1068, %fd709, %fd801;
	fma.rn.f64 	%fd804, %fd1057, %fd710, %fd802;
	fma.rn.f64 	%fd805, %fd1056, %fd711, %fd803;
	sub.f64 	%fd806, %fd804, %fd805;
	st.shared.f64 	[%r30+48], %fd806;
	add.f64 	%fd807, %fd804, %fd805;
	st.shared.f64 	[%r30+40], %fd807;
	bar.sync 	0;
	@%p10 bra 	$L__BB316_11;
	ld.shared.f64 	%fd808, [%r7];
	ld.shared.f64 	%fd809, [%r7+1456];
	add.f64 	%fd810, %fd808, %fd809;
	sub.f64 	%fd811, %fd808, %fd809;
	ld.shared.f64 	%fd812, [%r7+112];
	ld.shared.f64 	%fd813, [%r7+1344];
	add.f64 	%fd814, %fd812, %fd813;
	sub.f64 	%fd815, %fd812, %fd813;
	ld.shared.f64 	%fd816, [%r7+224];
	ld.shared.f64 	%fd817, [%r7+1232];
	add.f64 	%fd818, %fd816, %fd817;
	sub.f64 	%fd819, %fd816, %fd817;
	ld.shared.f64 	%fd820, [%r7+336];
	ld.shared.f64 	%fd821, [%r7+1120];
	add.f64 	%fd822, %fd820, %fd821;
	sub.f64 	%fd823, %fd820, %fd821;
	ld.shared.f64 	%fd824, [%r7+448];
	ld.shared.f64 	%fd825, [%r7+1008];
	add.f64 	%fd826, %fd824, %fd825;
	sub.f64 	%fd827, %fd824, %fd825;
	ld.shared.f64 	%fd828, [%r7+560];
	ld.shared.f64 	%fd829, [%r7+896];
	add.f64 	%fd830, %fd828, %fd829;
	sub.f64 	%fd831, %fd828, %fd829;
	ld.shared.f64 	%fd832, [%r7+672];
	ld.shared.f64 	%fd833, [%r7+784];
	add.f64 	%fd834, %fd832, %fd833;
	sub.f64 	%fd835, %fd832, %fd833;
	fma.rn.f64 	%fd836, %fd25, %fd810, 0d0000000000000000;
	fma.rn.f64 	%fd837, %fd26, %fd811, 0d0000000000000000;
	fma.rn.f64 	%fd838, %fd37, %fd814, %fd836;
	fma.rn.f64 	%fd839, %fd38, %fd815, %fd837;
	fma.rn.f64 	%fd840, %fd1115, %fd818, %fd838;
	fma.rn.f64 	%fd841, %fd1114, %fd819, %fd839;
	fma.rn.f64 	%fd842, %fd1103, %fd822, %fd840;
	fma.rn.f64 	%fd843, %fd1102, %fd823, %fd841;
	fma.rn.f64 	%fd844, %fd1091, %fd826, %fd842;
	fma.rn.f64 	%fd845, %fd1090, %fd827, %fd843;
	fma.rn.f64 	%fd846, %fd1079, %fd830, %fd844;
	fma.rn.f64 	%fd847, %fd1078, %fd831, %fd845;
	fma.rn.f64 	%fd848, %fd1067, %fd834, %fd846;
	fma.rn.f64 	%fd849, %fd1066, %fd835, %fd847;
	sub.f64 	%fd850, %fd848, %fd849;
	st.shared.f64 	[%r7+1232], %fd850;
	add.f64 	%fd851, %fd848, %fd849;
	st.shared.f64 	[%r7], %fd851;
	fma.rn.f64 	%fd852, %fd27, %fd810, 0d0000000000000000;
	fma.rn.f64 	%fd853, %fd28, %fd811, 0d0000000000000000;
	fma.rn.f64 	%fd854, %fd39, %fd814, %fd852;
	fma.rn.f64 	%fd855, %fd40, %fd815, %fd853;
	fma.rn.f64 	%fd856, %fd1113, %fd818, %fd854;
	fma.rn.f64 	%fd857, %fd1112, %fd819, %fd855;
	fma.rn.f64 	%fd858, %fd1101, %fd822, %fd856;
	fma.rn.f64 	%fd859, %fd1100, %fd823, %fd857;
	fma.rn.f64 	%fd860, %fd1089, %fd826, %fd858;
	fma.rn.f64 	%fd861, %fd1088, %fd827, %fd859;
	fma.rn.f64 	%fd862, %fd1077, %fd830, %fd860;
	fma.rn.f64 	%fd863, %fd1076, %fd831, %fd861;
	fma.rn.f64 	%fd864, %fd1065, %fd834, %fd862;
	fma.rn.f64 	%fd865, %fd1064, %fd835, %fd863;
	sub.f64 	%fd866, %fd864, %fd865;
	st.shared.f64 	[%r7+1120], %fd866;
	add.f64 	%fd867, %fd864, %fd865;
	st.shared.f64 	[%r7+112], %fd867;
	fma.rn.f64 	%fd868, %fd29, %fd810, 0d0000000000000000;
	fma.rn.f64 	%fd869, %fd30, %fd811, 0d0000000000000000;
	fma.rn.f64 	%fd870, %fd41, %fd814, %fd868;
	fma.rn.f64 	%fd871, %fd42, %fd815, %fd869;
	fma.rn.f64 	%fd872, %fd1111, %fd818, %fd870;
	fma.rn.f64 	%fd873, %fd1110, %fd819, %fd871;
	fma.rn.f64 	%fd874, %fd1099, %fd822, %fd872;
	fma.rn.f64 	%fd875, %fd1098, %fd823, %fd873;
	fma.rn.f64 	%fd876, %fd1087, %fd826, %fd874;
	fma.rn.f64 	%fd877, %fd1086, %fd827, %fd875;
	fma.rn.f64 	%fd878, %fd1075, %fd830, %fd876;
	fma.rn.f64 	%fd879, %fd1074, %fd831, %fd877;
	fma.rn.f64 	%fd880, %fd1063, %fd834, %fd878;
	fma.rn.f64 	%fd881, %fd1062, %fd835, %fd879;
	sub.f64 	%fd882, %fd880, %fd881;
	st.shared.f64 	[%r7+1008], %fd882;
	add.f64 	%fd883, %fd880, %fd881;
	st.shared.f64 	[%r7+224], %fd883;
	fma.rn.f64 	%fd884, %fd31, %fd810, 0d0000000000000000;
	fma.rn.f64 	%fd885, %fd32, %fd811, 0d0000000000000000;
	fma.rn.f64 	%fd886, %fd43, %fd814, %fd884;
	fma.rn.f64 	%fd887, %fd44, %fd815, %fd885;
	fma.rn.f64 	%fd888, %fd1109, %fd818, %fd886;
	fma.rn.f64 	%fd889, %fd1108, %fd819, %fd887;
	fma.rn.f64 	%fd890, %fd1097, %fd822, %fd888;
	fma.rn.f64 	%fd891, %fd1096, %fd823, %fd889;
	fma.rn.f64 	%fd892, %fd1085, %fd826, %fd890;
	fma.rn.f64 	%fd893, %fd1084, %fd827, %fd891;
	fma.rn.f64 	%fd894, %fd1073, %fd830, %fd892;
	fma.rn.f64 	%fd895, %fd1072, %fd831, %fd893;
	fma.rn.f64 	%fd896, %fd1061, %fd834, %fd894;
	fma.rn.f64 	%fd897, %fd1060, %fd835, %fd895;
	sub.f64 	%fd898, %fd896, %fd897;
	st.shared.f64 	[%r7+896], %fd898;
	add.f64 	%fd899, %fd896, %fd897;
	st.shared.f64 	[%r7+336], %fd899;
	fma.rn.f64 	%fd900, %fd33, %fd810, 0d0000000000000000;
	fma.rn.f64 	%fd901, %fd34, %fd811, 0d0000000000000000;
	fma.rn.f64 	%fd902, %fd45, %fd814, %fd900;
	fma.rn.f64 	%fd903, %fd46, %fd815, %fd901;
	fma.rn.f64 	%fd904, %fd1107, %fd818, %fd902;
	fma.rn.f64 	%fd905, %fd1106, %fd819, %fd903;
	fma.rn.f64 	%fd906, %fd1095, %fd822, %fd904;
	fma.rn.f64 	%fd907, %fd1094, %fd823, %fd905;
	fma.rn.f64 	%fd908, %fd1083, %fd826, %fd906;
	fma.rn.f64 	%fd909, %fd1082, %fd827, %fd907;
	fma.rn.f64 	%fd910, %fd1071, %fd830, %fd908;
	fma.rn.f64 	%fd911, %fd1070, %fd831, %fd909;
	fma.rn.f64 	%fd912, %fd1059, %fd834, %fd910;
	fma.rn.f64 	%fd913, %fd1058, %fd835, %fd911;
	sub.f64 	%fd914, %fd912, %fd913;
	st.shared.f64 	[%r7+784], %fd914;
	add.f64 	%fd915, %fd912, %fd913;
	st.shared.f64 	[%r7+448], %fd915;
	fma.rn.f64 	%fd916, %fd35, %fd810, 0d0000000000000000;
	fma.rn.f64 	%fd917, %fd36, %fd811, 0d0000000000000000;
	fma.rn.f64 	%fd918, %fd47, %fd814, %fd916;
	fma.rn.f64 	%fd919, %fd48, %fd815, %fd917;
	fma.rn.f64 	%fd920, %fd1105, %fd818, %fd918;
	fma.rn.f64 	%fd921, %fd1104, %fd819, %fd919;
	fma.rn.f64 	%fd922, %fd1093, %fd822, %fd920;
	fma.rn.f64 	%fd923, %fd1092, %fd823, %fd921;
	fma.rn.f64 	%fd924, %fd1081, %fd826, %fd922;
	fma.rn.f64 	%fd925, %fd1080, %fd827, %fd923;
	fma.rn.f64 	%fd926, %fd1069, %fd830, %fd924;
	fma.rn.f64 	%fd927, %fd1068, %fd831, %fd925;
	fma.rn.f64 	%fd928, %fd1057, %fd834, %fd926;
	fma.rn.f64 	%fd929, %fd1056, %fd835, %fd927;
	sub.f64 	%fd930, %fd928, %fd929;
	st.shared.f64 	[%r7+672], %fd930;
	add.f64 	%fd931, %fd928, %fd929;
	st.shared.f64 	[%r7+560], %fd931;
$L__BB316_11:
	mov.u32 	%r38, %tid.x;
	setp.gt.u32 	%p11, %r38, 143;
	bar.sync 	0;
	@%p11 bra 	$L__BB316_13;
	ld.shared.f64 	%fd932, [%r6];
	ld.shared.f64 	%fd933, [%r6+20384];
	add.f64 	%fd934, %fd932, %fd933;
	sub.f64 	%fd935, %fd932, %fd933;
	ld.shared.f64 	%fd936, [%r6+1568];
	ld.shared.f64 	%fd937, [%r6+18816];
	add.f64 	%fd938, %fd936, %fd937;
	sub.f64 	%fd939, %fd936, %fd937;
	ld.shared.f64 	%fd940, [%r6+3136];
	ld.shared.f64 	%fd941, [%r6+17248];
	add.f64 	%fd942, %fd940, %fd941;
	sub.f64 	%fd943, %fd940, %fd941;
	ld.shared.f64 	%fd944, [%r6+4704];
	ld.shared.f64 	%fd945, [%r6+15680];
	add.f64 	%fd946, %fd944, %fd945;
	sub.f64 	%fd947, %fd944, %fd945;
	ld.shared.f64 	%fd948, [%r6+6272];
	ld.shared.f64 	%fd949, [%r6+14112];
	add.f64 	%fd950, %fd948, %fd949;
	sub.f64 	%fd951, %fd948, %fd949;
	ld.shared.f64 	%fd952, [%r6+7840];
	ld.shared.f64 	%fd953, [%r6+12544];
	add.f64 	%fd954, %fd952, %fd953;
	sub.f64 	%fd955, %fd952, %fd953;
	ld.shared.f64 	%fd956, [%r6+9408];
	ld.shared.f64 	%fd957, [%r6+10976];
	add.f64 	%fd958, %fd956, %fd957;
	sub.f64 	%fd959, %fd956, %fd957;
	fma.rn.f64 	%fd960, %fd25, %fd934, 0d0000000000000000;
	fma.rn.f64 	%fd961, %fd26, %fd935, 0d0000000000000000;
	fma.rn.f64 	%fd962, %fd37, %fd938, %fd960;
	fma.rn.f64 	%fd963, %fd38, %fd939, %fd961;
	fma.rn.f64 	%fd964, %fd1115, %fd942, %fd962;
	fma.rn.f64 	%fd965, %fd1114, %fd943, %fd963;
	fma.rn.f64 	%fd966, %fd1103, %fd946, %fd964;
	fma.rn.f64 	%fd967, %fd1102, %fd947, %fd965;
	fma.rn.f64 	%fd968, %fd1091, %fd950, %fd966;
	fma.rn.f64 	%fd969, %fd1090, %fd951, %fd967;
	fma.rn.f64 	%fd970, %fd1079, %fd954, %fd968;
	fma.rn.f64 	%fd971, %fd1078, %fd955, %fd969;
	fma.rn.f64 	%fd972, %fd1067, %fd958, %fd970;
	fma.rn.f64 	%fd973, %fd1066, %fd959, %fd971;
	sub.f64 	%fd1116, %fd972, %fd973;
	add.f64 	%fd1127, %fd972, %fd973;
	fma.rn.f64 	%fd974, %fd27, %fd934, 0d0000000000000000;
	fma.rn.f64 	%fd975, %fd28, %fd935, 0d0000000000000000;
	fma.rn.f64 	%fd976, %fd39, %fd938, %fd974;
	fma.rn.f64 	%fd977, %fd40, %fd939, %fd975;
	fma.rn.f64 	%fd978, %fd1113, %fd942, %fd976;
	fma.rn.f64 	%fd979, %fd1112, %fd943, %fd977;
	fma.rn.f64 	%fd980, %fd1101, %fd946, %fd978;
	fma.rn.f64 	%fd981, %fd1100, %fd947, %fd979;
	fma.rn.f64 	%fd982, %fd1089, %fd950, %fd980;
	fma.rn.f64 	%fd983, %fd1088, %fd951, %fd981;
	fma.rn.f64 	%fd984, %fd1077, %fd954, %fd982;
	fma.rn.f64 	%fd985, %fd1076, %fd955, %fd983;
	fma.rn.f64 	%fd986, %fd1065, %fd958, %fd984;
	fma.rn.f64 	%fd987, %fd1064, %fd959, %fd985;
	sub.f64 	%fd1117, %fd986, %fd987;
	add.f64 	%fd1126, %fd986, %fd987;
	fma.rn.f64 	%fd988, %fd29, %fd934, 0d0000000000000000;
	fma.rn.f64 	%fd989, %fd30, %fd935, 0d0000000000000000;
	fma.rn.f64 	%fd990, %fd41, %fd938, %fd988;
	fma.rn.f64 	%fd991, %fd42, %fd939, %fd989;
	fma.rn.f64 	%fd992, %fd1111, %fd942, %fd990;
	fma.rn.f64 	%fd993, %fd1110, %fd943, %fd991;
	fma.rn.f64 	%fd994, %fd1099, %fd946, %fd992;
	fma.rn.f64 	%fd995, %fd1098, %fd947, %fd993;
	fma.rn.f64 	%fd996, %fd1087, %fd950, %fd994;
	fma.rn.f64 	%fd997, %fd1086, %fd951, %fd995;
	fma.rn.f64 	%fd998, %fd1075, %fd954, %fd996;
	fma.rn.f64 	%fd999, %fd1074, %fd955, %fd997;
	fma.rn.f64 	%fd1000, %fd1063, %fd958, %fd998;
	fma.rn.f64 	%fd1001, %fd1062, %fd959, %fd999;
	sub.f64 	%fd1118, %fd1000, %fd1001;
	add.f64 	%fd1125, %fd1000, %fd1001;
	fma.rn.f64 	%fd1002, %fd31, %fd934, 0d0000000000000000;
	fma.rn.f64 	%fd1003, %fd32, %fd935, 0d0000000000000000;
	fma.rn.f64 	%fd1004, %fd43, %fd938, %fd1002;
	fma.rn.f64 	%fd1005, %fd44, %fd939, %fd1003;
	fma.rn.f64 	%fd1006, %fd1109, %fd942, %fd1004;
	fma.rn.f64 	%fd1007, %fd1108, %fd943, %fd1005;
	fma.rn.f64 	%fd1008, %fd1097, %fd946, %fd1006;
	fma.rn.f64 	%fd1009, %fd1096, %fd947, %fd1007;
	fma.rn.f64 	%fd1010, %fd1085, %fd950, %fd1008;
	fma.rn.f64 	%fd1011, %fd1084, %fd951, %fd1009;
	fma.rn.f64 	%fd1012, %fd1073, %fd954, %fd1010;
	fma.rn.f64 	%fd1013, %fd1072, %fd955, %fd1011;
	fma.rn.f64 	%fd1014, %fd1061, %fd958, %fd1012;
	fma.rn.f64 	%fd1015, %fd1060, %fd959, %fd1013;
	sub.f64 	%fd1119, %fd1014, %fd1015;
	add.f64 	%fd1124, %fd1014, %fd1015;
	fma.rn.f64 	%fd1016, %fd33, %fd934, 0d0000000000000000;
	fma.rn.f64 	%fd1017, %fd34, %fd935, 0d0000000000000000;
	fma.rn.f64 	%fd1018, %fd45, %fd938, %fd1016;
	fma.rn.f64 	%fd1019, %fd46, %fd939, %fd1017;
	fma.rn.f64 	%fd1020, %fd1107, %fd942, %fd1018;
	fma.rn.f64 	%fd1021, %fd1106, %fd943, %fd1019;
	fma.rn.f64 	%fd1022, %fd1095, %fd946, %fd1020;
	fma.rn.f64 	%fd1023, %fd1094, %fd947, %fd1021;
	fma.rn.f64 	%fd1024, %fd1083, %fd950, %fd1022;
	fma.rn.f64 	%fd1025, %fd1082, %fd951, %fd1023;
	fma.rn.f64 	%fd1026, %fd1071, %fd954, %fd1024;
	fma.rn.f64 	%fd1027, %fd1070, %fd955, %fd1025;
	fma.rn.f64 	%fd1028, %fd1059, %fd958, %fd1026;
	fma.rn.f64 	%fd1029, %fd1058, %fd959, %fd1027;
	sub.f64 	%fd1120, %fd1028, %fd1029;
	add.f64 	%fd1123, %fd1028, %fd1029;
	fma.rn.f64 	%fd1030, %fd35, %fd934, 0d0000000000000000;
	fma.rn.f64 	%fd1031, %fd36, %fd935, 0d0000000000000000;
	fma.rn.f64 	%fd1032, %fd47, %fd938, %fd1030;
	fma.rn.f64 	%fd1033, %fd48, %fd939, %fd1031;
	fma.rn.f64 	%fd1034, %fd1105, %fd942, %fd1032;
	fma.rn.f64 	%fd1035, %fd1104, %fd943, %fd1033;
	fma.rn.f64 	%fd1036, %fd1093, %fd946, %fd1034;
	fma.rn.f64 	%fd1037, %fd1092, %fd947, %fd1035;
	fma.rn.f64 	%fd1038, %fd1081, %fd950, %fd1036;
	fma.rn.f64 	%fd1039, %fd1080, %fd951, %fd1037;
	fma.rn.f64 	%fd1040, %fd1069, %fd954, %fd1038;
	fma.rn.f64 	%fd1041, %fd1068, %fd955, %fd1039;
	fma.rn.f64 	%fd1042, %fd1057, %fd958, %fd1040;
	fma.rn.f64 	%fd1043, %fd1056, %fd959, %fd1041;
	sub.f64 	%fd1121, %fd1042, %fd1043;
	add.f64 	%fd1122, %fd1042, %fd1043;
$L__BB316_13:
	bar.sync 	0;
	@%p4 bra 	$L__BB316_15;
	ld.param.u64 	%rd21, [_Z30massMatrixMultiplySharedKernelILi12ELi14ELi1EEviPKdS1_S1_S1_Pd_param_5];
	mov.u32 	%r39, %ctaid.x;
	mov.u32 	%r40, %tid.y;
	add.s32 	%r41, %r39, %r40;
	mov.u32 	%r42, %tid.x;
	mad.lo.s32 	%r43, %r41, 1728, %r42;
	cvta.to.global.u64 	%rd17, %rd21;
	mul.wide.s32 	%rd18, %r43, 8;
	add.s64 	%rd19, %rd17, %rd18;
	st.global.f64 	[%rd19], %fd1127;
	st.global.f64 	[%rd19+1152], %fd1126;
	st.global.f64 	[%rd19+2304], %fd1125;
	st.global.f64 	[%rd19+3456], %fd1124;
	st.global.f64 	[%rd19+4608], %fd1123;
	st.global.f64 	[%rd19+5760], %fd1122;
	st.global.f64 	[%rd19+6912], %fd1121;
	st.global.f64 	[%rd19+8064], %fd1120;
	st.global.f64 	[%rd19+9216], %fd1119;
	st.global.f64 	[%rd19+10368], %fd1118;
	st.global.f64 	[%rd19+11520], %fd1117;
	st.global.f64 	[%rd19+12672], %fd1116;
$L__BB316_15:
	ret;

}
	// .globl	_Z30massMatrixMultiplyGlobalKernelILi12ELi14ELi1EEviPKdS1_S1_S1_Pd
.visible .entry _Z30massMatrixMultiplyGlobalKernelILi12ELi14ELi1EEviPKdS1_S1_S1_Pd(
	.param .u32 _Z30massMatrixMultiplyGlobalKernelILi12ELi14ELi1EEviPKdS1_S1_S1_Pd_param_0,
	.param .u64 .ptr .align 1 _Z30massMatrixMultiplyGlobalKernelILi12ELi14ELi1EEviPKdS1_S1_S1_Pd_param_1,
	.param .u64 .ptr .align 1 _Z30massMatrixMultiplyGlobalKernelILi12ELi14ELi1EEviPKdS1_S1_S1_Pd_param_2,
	.param .u64 .ptr .align 1 _Z30massMatrixMultiplyGlobalKernelILi12ELi14ELi1EEviPKdS1_S1_S1_Pd_param_3,
	.param .u64 .ptr .align 1 _Z30massMatrixMultiplyGlobalKernelILi12ELi14ELi1EEviPKdS1_S1_S1_Pd_param_4,
	.param .u64 .ptr .align 1 _Z30massMatrixMultiplyGlobalKernelILi12ELi14ELi1EEviPKdS1_S1_S1_Pd_param_5
)
{
	.reg .pred 	%p<10>;
	.reg .b16 	%rs<13>;
	.reg .b32 	%r<39>;
	.reg .b64 	%rd<23>;
	.reg .b64 	%fd<1054>;
	// demoted variable
	.shared .align 8 .b8 _ZZ30massMatrixMultiplyGlobalKernelILi12ELi14ELi1EEviPKdS1_S1_S1_PdE6s_tmp1[21952];
	ld.param.u32 	%r8, [_Z30massMatrixMultiplyGlobalKernelILi12ELi14ELi1EEviPKdS1_S1_S1_Pd_param_0];
	ld.param.u64 	%rd4, [_Z30massMatrixMultiplyGlobalKernelILi12ELi14ELi1EEviPKdS1_S1_S1_Pd_param_2];
	ld.param.u64 	%rd5, [_Z30massMatrixMultiplyGlobalKernelILi12ELi14ELi1EEviPKdS1_S1_S1_Pd_param_3];
	ld.param.u64 	%rd6, [_Z30massMatrixMultiplyGlobalKernelILi12ELi14ELi1EEviPKdS1_S1_S1_Pd_param_4];
	cvta.to.global.u64 	%rd1, %rd5;
	cvta.to.global.u64 	%rd2, %rd4;
	mov.u32 	%r9, %tid.x;
	mov.u32 	%r2, %tid.y;
	mov.u32 	%r10, %ctaid.x;
	add.s32 	%r3, %r10, %r2;
	cvt.u16.u32 	%rs2, %r9;
	mul.hi.u16 	%rs3, %rs2, -21845;
	shr.u16 	%rs4, %rs3, 3;
	mul.lo.s16 	%rs5, %rs4, 12;
	sub.s16 	%rs1, %rs2, %rs5;
	setp.lt.s32 	%p2, %r3, %r8;
	setp.lt.u32 	%p3, %r9, 144;
	and.pred  	%p1, %p2, %p3;
	not.pred 	%p4, %p1;
	@%p4 bra 	$L__BB317_2;
	cvta.to.global.u64 	%rd8, %rd6;
	mad.lo.s32 	%r11, %r3, 1728, %r9;
	mul.wide.s32 	%rd9, %r11, 8;
	add.s64 	%rd10, %rd8, %rd9;
	ld.global.nc.f64 	%fd1041, [%rd10];
	ld.global.nc.f64 	%fd1040, [%rd10+1152];
	ld.global.nc.f64 	%fd1039, [%rd10+2304];
	ld.global.nc.f64 	%fd1038, [%rd10+3456];
	ld.global.nc.f64 	%fd1037, [%rd10+4608];
	ld.global.nc.f64 	%fd1036, [%rd10+5760];
	ld.global.nc.f64 	%fd1035, [%rd10+6912];
	ld.global.nc.f64 	%fd1034, [%rd10+8064];
	ld.global.nc.f64 	%fd1033, [%rd10+9216];
	ld.global.nc.f64 	%fd1032, [%rd10+10368];
	ld.global.nc.f64 	%fd1031, [%rd10+11520];
	ld.global.nc.f64 	%fd1030, [%rd10+12672];
$L__BB317_2:
	setp.gt.u32 	%p5, %r9, 143;
	bar.sync 	0;
	mov.u32 	%r12, _ZZ30massMatrixMultiplyGlobalKernelILi12ELi14ELi1EEviPKdS1_S1_S1_PdE6s_tmp1;
	mad.lo.s32 	%r13, %r2, 21952, %r12;
	mul.lo.s16 	%rs7, %rs2, 171;
	shr.u16 	%rs8, %rs7, 11;
	cvt.u32.u16 	%r4, %rs8;
	mul.wide.u16 	%r14, %rs8, 112;
	add.s32 	%r5, %r13, %r14;
	mul.wide.u16 	%r15, %rs1, 8;
	add.s32 	%r6, %r5, %r15;
	@%p5 bra 	$L__BB317_4;
	add.f64 	%fd146, %fd1041, %fd1030;
	sub.f64 	%fd147, %fd1041, %fd1030;
	add.f64 	%fd148, %fd1040, %fd1031;
	sub.f64 	%fd149, %fd1040, %fd1031;
	add.f64 	%fd150, %fd1039, %fd1032;
	sub.f64 	%fd151, %fd1039, %fd1032;
	add.f64 	%fd152, %fd1038, %fd1033;
	sub.f64 	%fd153, %fd1038, %fd1033;
	add.f64 	%fd154, %fd1037, %fd1034;
	sub.f64 	%fd155, %fd1037, %fd1034;
	add.f64 	%fd156, %fd1036, %fd1035;
	sub.f64 	%fd157, %fd1036, %fd1035;
	ld.global.nc.f64 	%fd158, [%rd2];
	fma.rn.f64 	%fd159, %fd158, %fd146, 0d0000000000000000;
	ld.global.nc.f64 	%fd160, [%rd1];
	fma.rn.f64 	%fd161, %fd160, %fd147, 0d0000000000000000;
	ld.global.nc.f64 	%fd162, [%rd2+8];
	fma.rn.f64 	%fd163, %fd162, %fd148, %fd159;
	ld.global.nc.f64 	%fd164, [%rd1+8];
	fma.rn.f64 	%fd165, %fd164, %fd149, %fd161;
	ld.global.nc.f64 	%fd166, [%rd2+16];
	fma.rn.f64 	%fd167, %fd166, %fd150, %fd163;
	ld.global.nc.f64 	%fd168, [%rd1+16];
	fma.rn.f64 	%fd169, %fd168, %fd151, %fd165;
	ld.global.nc.f64 	%fd170, [%rd2+24];
	fma.rn.f64 	%fd171, %fd170, %fd152, %fd167;
	ld.global.nc.f64 	%fd172, [%rd1+24];
	fma.rn.f64 	%fd173, %fd172, %fd153, %fd169;
	ld.global.nc.f64 	%fd174, [%rd2+32];
	fma.rn.f64 	%fd175, %fd174, %fd154, %fd171;
	ld.global.nc.f64 	%fd176, [%rd1+32];
	fma.rn.f64 	%fd177, %fd176, %fd155, %fd173;
	ld.global.nc.f64 	%fd178, [%rd2+40];
	fma.rn.f64 	%fd179, %fd178, %fd156, %fd175;
	ld.global.nc.f64 	%fd180, [%rd1+40];
	fma.rn.f64 	%fd181, %fd180, %fd157, %fd177;
	sub.f64 	%fd182, %fd179, %fd181;
	st.shared.f64 	[%r6+20384], %fd182;
	add.f64 	%fd183, %fd181, %fd179;
	st.shared.f64 	[%r6], %fd183;
	ld.global.nc.f64 	%fd184, [%rd2+48];
	fma.rn.f64 	%fd185, %fd184, %fd146, 0d0000000000000000;
	ld.global.nc.f64 	%fd186, [%rd1+48];
	fma.rn.f64 	%fd187, %fd186, %fd147, 0d0000000000000000;
	ld.global.nc.f64 	%fd188, [%rd2+56];
	fma.rn.f64 	%fd189, %fd188, %fd148, %fd185;
	ld.global.nc.f64 	%fd190, [%rd1+56];
	fma.rn.f64 	%fd191, %fd190, %fd149, %fd187;
	ld.global.nc.f64 	%fd192, [%rd2+64];
	fma.rn.f64 	%fd193, %fd192, %fd150, %fd189;
	ld.global.nc.f64 	%fd194, [%rd1+64];
	fma.rn.f64 	%fd195, %fd194, %fd151, %fd191;
	ld.global.nc.f64 	%fd196, [%rd2+72];
	fma.rn.f64 	%fd197, %fd196, %fd152, %fd193;
	ld.global.nc.f64 	%fd198, [%rd1+72];
	fma.rn.f64 	%fd199, %fd198, %fd153, %fd195;
	ld.global.nc.f64 	%fd200, [%rd2+80];
	fma.rn.f64 	%fd201, %fd200, %fd154, %fd197;
	ld.global.nc.f64 	%fd202, [%rd1+80];
	fma.rn.f64 	%fd203, %fd202, %fd155, %fd199;
	ld.global.nc.f64 	%fd204, [%rd2+88];
	fma.rn.f64 	%fd205, %fd204, %fd156, %fd201;
	ld.global.nc.f64 	%fd206, [%rd1+88];
	fma.rn.f64 	%fd207, %fd206, %fd157, %fd203;
	sub.f64 	%fd208, %fd205, %fd207;
	st.shared.f64 	[%r6+18816], %fd208;
	add.f64 	%fd209, %fd207, %fd205;
	st.shared.f64 	[%r6+1568], %fd209;
	ld.global.nc.f64 	%fd210, [%rd2+96];
	fma.rn.f64 	%fd211, %fd210, %fd146, 0d0000000000000000;
	ld.global.nc.f64 	%fd212, [%rd1+96];
	fma.rn.f64 	%fd213, %fd212, %fd147, 0d0000000000000000;
	ld.global.nc.f64 	%fd214, [%rd2+104];
	fma.rn.f64 	%fd215, %fd214, %fd148, %fd211;
	ld.global.nc.f64 	%fd216, [%rd1+104];
	fma.rn.f64 	%fd217, %fd216, %fd149, %fd213;
	ld.global.nc.f64 	%fd218, [%rd2+112];
	fma.rn.f64 	%fd219, %fd218, %fd150, %fd215;
	ld.global.nc.f64 	%fd220, [%rd1+112];
	fma.rn.f64 	%fd221, %fd220, %fd151, %fd217;
	ld.global.nc.f64 	%fd222, [%rd2+120];
	fma.rn.f64 	%fd223, %fd222, %fd152, %fd219;
	ld.global.nc.f64 	%fd224, [%rd1+120];
	fma.rn.f64 	%fd225, %fd224, %fd153, %fd221;
	ld.global.nc.f64 	%fd226, [%rd2+128];
	fma.rn.f64 	%fd227, %fd226, %fd154, %fd223;
	ld.global.nc.f64 	%fd228, [%rd1+128];
	fma.rn.f64 	%fd229, %fd228, %fd155, %fd225;
	ld.global.nc.f64 	%fd230, [%rd2+136];
	fma.rn.f64 	%fd231, %fd230, %fd156, %fd227;
	ld.global.nc.f64 	%fd232, [%rd1+136];
	fma.rn.f64 	%fd233, %fd232, %fd157, %fd229;
	sub.f64 	%fd234, %fd231, %fd233;
	st.shared.f64 	[%r6+17248], %fd234;
	add.f64 	%fd235, %fd233, %fd231;
	st.shared.f64 	[%r6+3136], %fd235;
	ld.global.nc.f64 	%fd236, [%rd2+144];
	fma.rn.f64 	%fd237, %fd236, %fd146, 0d0000000000000000;
	ld.global.nc.f64 	%fd238, [%rd1+144];
	fma.rn.f64 	%fd239, %fd238, %fd147, 0d0000000000000000;
	ld.global.nc.f64 	%fd240, [%rd2+152];
	fma.rn.f64 	%fd241, %fd240, %fd148, %fd237;
	ld.global.nc.f64 	%fd242, [%rd1+152];
	fma.rn.f64 	%fd243, %fd242, %fd149, %fd239;
	ld.global.nc.f64 	%fd244, [%rd2+160];
	fma.rn.f64 	%fd245, %fd244, %fd150, %fd241;
	ld.global.nc.f64 	%fd246, [%rd1+160];
	fma.rn.f64 	%fd247, %fd246, %fd151, %fd243;
	ld.global.nc.f64 	%fd248, [%rd2+168];
	fma.rn.f64 	%fd249, %fd248, %fd152, %fd245;
	ld.global.nc.f64 	%fd250, [%rd1+168];
	fma.rn.f64 	%fd251, %fd250, %fd153, %fd247;
	ld.global.nc.f64 	%fd252, [%rd2+176];
	fma.rn.f64 	%fd253, %fd252, %fd154, %fd249;
	ld.global.nc.f64 	%fd254, [%rd1+176];
	fma.rn.f64 	%fd255, %fd254, %fd155, %fd251;
	ld.global.nc.f64 	%fd256, [%rd2+184];
	fma.rn.f64 	%fd257, %fd256, %fd156, %fd253;
	ld.global.nc.f64 	%fd258, [%rd1+184];
	fma.rn.f64 	%fd259, %fd258, %fd157, %fd255;
	sub.f64 	%fd260, %fd257, %fd259;
	st.shared.f64 	[%r6+15680], %fd260;
	add.f64 	%fd261, %fd259, %fd257;
	st.shared.f64 	[%r6+4704], %fd261;
	ld.global.nc.f64 	%fd262, [%rd2+192];
	fma.rn.f64 	%fd263, %fd262, %fd146, 0d0000000000000000;
	ld.global.nc.f64 	%fd264, [%rd1+192];
	fma.rn.f64 	%fd265, %fd264, %fd147, 0d0000000000000000;
	ld.global.nc.f64 	%fd266, [%rd2+200];
	fma.rn.f64 	%fd267, %fd266, %fd148, %fd263;
	ld.global.nc.f64 	%fd268, [%rd1+200];
	fma.rn.f64 	%fd269, %fd268, %fd149, %fd265;
	ld.global.nc.f64 	%fd270, [%rd2+208];
	fma.rn.f64 	%fd271, %fd270, %fd150, %fd267;
	ld.global.nc.f64 	%fd272, [%rd1+208];
	fma.rn.f64 	%fd273, %fd272, %fd151, %fd269;
	ld.global.nc.f64 	%fd274, [%rd2+216];
	fma.rn.f64 	%fd275, %fd274, %fd152, %fd271;
	ld.global.nc.f64 	%fd276, [%rd1+216];
	fma.rn.f64 	%fd277, %fd276, %fd153, %fd273;
	ld.global.nc.f64 	%fd278, [%rd2+224];
	fma.rn.f64 	%fd279, %fd278, %fd154, %fd275;
	ld.global.nc.f64 	%fd280, [%rd1+224];
	fma.rn.f64 	%fd281, %fd280, %fd155, %fd277;
	ld.global.nc.f64 	%fd282, [%rd2+232];
	fma.rn.f64 	%fd283, %fd282, %fd156, %fd279;
	ld.global.nc.f64 	%fd284, [%rd1+232];
	fma.rn.f64 	%fd285, %fd284, %fd157, %fd281;
	sub.f64 	%fd286, %fd283, %fd285;
	st.shared.f64 	[%r6+14112], %fd286;
	add.f64 	%fd287, %fd285, %fd283;
	st.shared.f64 	[%r6+6272], %fd287;
	ld.global.nc.f64 	%fd288, [%rd2+240];
	fma.rn.f64 	%fd289, %fd288, %fd146, 0d0000000000000000;
	ld.global.nc.f64 	%fd290, [%rd1+240];
	fma.rn.f64 	%fd291, %fd290, %fd147, 0d0000000000000000;
	ld.global.nc.f64 	%fd292, [%rd2+248];
	fma.rn.f64 	%fd293, %fd292, %fd148, %fd289;
	ld.global.nc.f64 	%fd294, [%rd1+248];
	fma.rn.f64 	%fd295, %fd294, %fd149, %fd291;
	ld.global.nc.f64 	%fd296, [%rd2+256];
	fma.rn.f64 	%fd297, %fd296, %fd150, %fd293;
	ld.global.nc.f64 	%fd298, [%rd1+256];
	fma.rn.f64 	%fd299, %fd298, %fd151, %fd295;
	ld.global.nc.f64 	%fd300, [%rd2+264];
	fma.rn.f64 	%fd301, %fd300, %fd152, %fd297;
	ld.global.nc.f64 	%fd302, [%rd1+264];
	fma.rn.f64 	%fd303, %fd302, %fd153, %fd299;
	ld.global.nc.f64 	%fd304, [%rd2+272];
	fma.rn.f64 	%fd305, %fd304, %fd154, %fd301;
	ld.global.nc.f64 	%fd306, [%rd1+272];
	fma.rn.f64 	%fd307, %fd306, %fd155, %fd303;
	ld.global.nc.f64 	%fd308, [%rd2+280];
	fma.rn.f64 	%fd309, %fd308, %fd156, %fd305;
	ld.global.nc.f64 	%fd310, [%rd1+280];
	fma.rn.f64 	%fd311, %fd310, %fd157, %fd307;
	sub.f64 	%fd312, %fd309, %fd311;
	st.shared.f64 	[%r6+12544], %fd312;
	add.f64 	%fd313, %fd311, %fd309;
	st.shared.f64 	[%r6+7840], %fd313;
	ld.global.nc.f64 	%fd314, [%rd2+288];
	fma.rn.f64 	%fd315, %fd314, %fd146, 0d0000000000000000;
	ld.global.nc.f64 	%fd316, [%rd1+288];
	fma.rn.f64 	%fd317, %fd316, %fd147, 0d0000000000000000;
	ld.global.nc.f64 	%fd318, [%rd2+296];
	fma.rn.f64 	%fd319, %fd318, %fd148, %fd315;
	ld.global.nc.f64 	%fd320, [%rd1+296];
	fma.rn.f64 	%fd321, %fd320, %fd149, %fd317;
	ld.global.nc.f64 	%fd322, [%rd2+304];
	fma.rn.f64 	%fd323, %fd322, %fd150, %fd319;
	ld.global.nc.f64 	%fd324, [%rd1+304];
	fma.rn.f64 	%fd325, %fd324, %fd151, %fd321;
	ld.global.nc.f64 	%fd326, [%rd2+312];
	fma.rn.f64 	%fd327, %fd326, %fd152, %fd323;
	ld.global.nc.f64 	%fd328, [%rd1+312];
	fma.rn.f64 	%fd329, %fd328, %fd153, %fd325;
	ld.global.nc.f64 	%fd330, [%rd2+320];
	fma.rn.f64 	%fd331, %fd330, %fd154, %fd327;
	ld.global.nc.f64 	%fd332, [%rd1+320];
	fma.rn.f64 	%fd333, %fd332, %fd155, %fd329;
	ld.global.nc.f64 	%fd334, [%rd2+328];
	fma.rn.f64 	%fd335, %fd334, %fd156, %fd331;
	ld.global.nc.f64 	%fd336, [%rd1+328];
	fma.rn.f64 	%fd337, %fd336, %fd157, %fd333;
	sub.f64 	%fd338, %fd335, %fd337;
	st.shared.f64 	[%r6+10976], %fd338;
	add.f64 	%fd339, %fd337, %fd335;
	st.shared.f64 	[%r6+9408], %fd339;
$L__BB317_4:
	bar.sync 	0;
	setp.gt.u32 	%p6, %r9, 167;
	mad.lo.s32 	%r16, %r4, 1456, %r5;
	add.s32 	%r7, %r16, %r15;
	@%p6 bra 	$L__BB317_6;
	ld.shared.f64 	%fd340, [%r7];
	ld.shared.f64 	%fd341, [%r7+1232];
	add.f64 	%fd342, %fd340, %fd341;
	sub.f64 	%fd343, %fd340, %fd341;
	ld.shared.f64 	%fd344, [%r7+112];
	ld.shared.f64 	%fd345, [%r7+1120];
	add.f64 	%fd346, %fd344, %fd345;
	sub.f64 	%fd347, %fd344, %fd345;
	ld.shared.f64 	%fd348, [%r7+224];
	ld.shared.f64 	%fd349, [%r7+1008];
	add.f64 	%fd350, %fd348, %fd349;
	sub.f64 	%fd351, %fd348, %fd349;
	ld.shared.f64 	%fd352, [%r7+336];
	ld.shared.f64 	%fd353, [%r7+896];
	add.f64 	%fd354, %fd352, %fd353;
	sub.f64 	%fd355, %fd352, %fd353;
	ld.shared.f64 	%fd356, [%r7+448];
	ld.shared.f64 	%fd357, [%r7+784];
	add.f64 	%fd358, %fd356, %fd357;
	sub.f64 	%fd359, %fd356, %fd357;
	ld.shared.f64 	%fd360, [%r7+560];
	ld.shared.f64 	%fd361, [%r7+672];
	add.f64 	%fd362, %fd360, %fd361;
	sub.f64 	%fd363, %fd360, %fd361;
	ld.global.nc.f64 	%fd364, [%rd2];
	fma.rn.f64 	%fd365, %fd364, %fd342, 0d0000000000000000;
	ld.global.nc.f64 	%fd366, [%rd1];
	fma.rn.f64 	%fd367, %fd366, %fd343, 0d0000000000000000;
	ld.global.nc.f64 	%fd368, [%rd2+8];
	fma.rn.f64 	%fd369, %fd368, %fd346, %fd365;
	ld.global.nc.f64 	%fd370, [%rd1+8];
	fma.rn.f64 	%fd371, %fd370, %fd347, %fd367;
	ld.global.nc.f64 	%fd372, [%rd2+16];
	fma.rn.f64 	%fd373, %fd372, %fd350, %fd369;
	ld.global.nc.f64 	%fd374, [%rd1+16];
	fma.rn.f64 	%fd375, %fd374, %fd351, %fd371;
	ld.global.nc.f64 	%fd376, [%rd2+24];
	fma.rn.f64 	%fd377, %fd376, %fd354, %fd373;
	ld.global.nc.f64 	%fd378, [%rd1+24];
	fma.rn.f64 	%fd379, %fd378, %fd355, %fd375;
	ld.global.nc.f64 	%fd380, [%rd2+32];
	fma.rn.f64 	%fd381, %fd380, %fd358, %fd377;
	ld.global.nc.f64 	%fd382, [%rd1+32];
	fma.rn.f64 	%fd383, %fd382, %fd359, %fd379;
	ld.global.nc.f64 	%fd384, [%rd2+40];
	fma.rn.f64 	%fd385, %fd384, %fd362, %fd381;
	ld.global.nc.f64 	%fd386, [%rd1+40];
	fma.rn.f64 	%fd387, %fd386, %fd363, %fd383;
	sub.f64 	%fd388, %fd385, %fd387;
	st.shared.f64 	[%r7+1456], %fd388;
	add.f64 	%fd389, %fd387, %fd385;
	st.shared.f64 	[%r7], %fd389;
	ld.global.nc.f64 	%fd390, [%rd2+48];
	fma.rn.f64 	%fd391, %fd390, %fd342, 0d0000000000000000;
	ld.global.nc.f64 	%fd392, [%rd1+48];
	fma.rn.f64 	%fd393, %fd392, %fd343, 0d0000000000000000;
	ld.global.nc.f64 	%fd394, [%rd2+56];
	fma.rn.f64 	%fd395, %fd394, %fd346, %fd391;
	ld.global.nc.f64 	%fd396, [%rd1+56];
	fma.rn.f64 	%fd397, %fd396, %fd347, %fd393;
	ld.global.nc.f64 	%fd398, [%rd2+64];
	fma.rn.f64 	%fd399, %fd398, %fd350, %fd395;
	ld.global.nc.f64 	%fd400, [%rd1+64];
	fma.rn.f64 	%fd401, %fd400, %fd351, %fd397;
	ld.global.nc.f64 	%fd402, [%rd2+72];
	fma.rn.f64 	%fd403, %fd402, %fd354, %fd399;
	ld.global.nc.f64 	%fd404, [%rd1+72];
	fma.rn.f64 	%fd405, %fd404, %fd355, %fd401;
	ld.global.nc.f64 	%fd406, [%rd2+80];
	fma.rn.f64 	%fd407, %fd406, %fd358, %fd403;
	ld.global.nc.f64 	%fd408, [%rd1+80];
	fma.rn.f64 	%fd409, %fd408, %fd359, %fd405;
	ld.global.nc.f64 	%fd410, [%rd2+88];
	fma.rn.f64 	%fd411, %fd410, %fd362, %fd407;
	ld.global.nc.f64 	%fd412, [%rd1+88];
	fma.rn.f64 	%fd413, %fd412, %fd363, %fd409;
	sub.f64 	%fd414, %fd411, %fd413;
	st.shared.f64 	[%r7+1344], %fd414;
	add.f64 	%fd415, %fd413, %fd411;
	st.shared.f64 	[%r7+112], %fd415;
	ld.global.nc.f64 	%fd416, [%rd2+96];
	fma.rn.f64 	%fd417, %fd416, %fd342, 0d0000000000000000;
	ld.global.nc.f64 	%fd418, [%rd1+96];
	fma.rn.f64 	%fd419, %fd418, %fd343, 0d0000000000000000;
	ld.global.nc.f64 	%fd420, [%rd2+104];
	fma.rn.f64 	%fd421, %fd420, %fd346, %fd417;
	ld.global.nc.f64 	%fd422, [%rd1+104];
	fma.rn.f64 	%fd423, %fd422, %fd347, %fd419;
	ld.global.nc.f64 	%fd424, [%rd2+112];
	fma.rn.f64 	%fd425, %fd424, %fd350, %fd421;
	ld.global.nc.f64 	%fd426, [%rd1+112];
	fma.rn.f64 	%fd427, %fd426, %fd351, %fd423;
	ld.global.nc.f64 	%fd428, [%rd2+120];
	fma.rn.f64 	%fd429, %fd428, %fd354, %fd425;
	ld.global.nc.f64 	%fd430, [%rd1+120];
	fma.rn.f64 	%fd431, %fd430, %fd355, %fd427;
	ld.global.nc.f64 	%fd432, [%rd2+128];
	fma.rn.f64 	%fd433, %fd432, %fd358, %fd429;
	ld.global.nc.f64 	%fd434, [%rd1+128];
	fma.rn.f64 	%fd435, %fd434, %fd359, %fd431;
	ld.global.nc.f64 	%fd436, [%rd2+136];
	fma.rn.f64 	%fd437, %fd436, %fd362, %fd433;
	ld.global.nc.f64 	%fd438, [%rd1+136];
	fma.rn.f64 	%fd439, %fd438, %fd363, %fd435;
	sub.f64 	%fd440, %fd437, %fd439;
	st.shared.f64 	[%r7+1232], %fd440;
	add.f64 	%fd441, %fd439, %fd437;
	st.shared.f64 	[%r7+224], %fd441;
	ld.global.nc.f64 	%fd442, [%rd2+144];
	fma.rn.f64 	%fd443, %fd442, %fd342, 0d0000000000000000;
	ld.global.nc.f64 	%fd444, [%rd1+144];
	fma.rn.f64 	%fd445, %fd444, %fd343, 0d0000000000000000;
	ld.global.nc.f64 	%fd446, [%rd2+152];
	fma.rn.f64 	%fd447, %fd446, %fd346, %fd443;
	ld.global.nc.f64 	%fd448, [%rd1+152];
	fma.rn.f64 	%fd449, %fd448, %fd347, %fd445;
	ld.global.nc.f64 	%fd450, [%rd2+160];
	fma.rn.f64 	%fd451, %fd450, %fd350, %fd447;
	ld.global.nc.f64 	%fd452, [%rd1+160];
	fma.rn.f64 	%fd453, %fd452, %fd351, %fd449;
	ld.global.nc.f64 	%fd454, [%rd2+168];
	fma.rn.f64 	%fd455, %fd454, %fd354, %fd451;
	ld.global.nc.f64 	%fd456, [%rd1+168];
	fma.rn.f64 	%fd457, %fd456, %fd355, %fd453;
	ld.global.nc.f64 	%fd458, [%rd2+176];
	fma.rn.f64 	%fd459, %fd458, %fd358, %fd455;
	ld.global.nc.f64 	%fd460, [%rd1+176];
	fma.rn.f64 	%fd461, %fd460, %fd359, %fd457;
	ld.global.nc.f64 	%fd462, [%rd2+184];
	fma.rn.f64 	%fd463, %fd462, %fd362, %fd459;
	ld.global.nc.f64 	%fd464, [%rd1+184];
	fma.rn.f64 	%fd465, %fd464, %fd363, %fd461;
	sub.f64 	%fd466, %fd463, %fd465;
	st.shared.f64 	[%r7+1120], %fd466;
	add.f64 	%fd467, %fd465, %fd463;
	st.shared.f64 	[%r7+336], %fd467;
	ld.global.nc.f64 	%fd468, [%rd2+192];
	fma.rn.f64 	%fd469, %fd468, %fd342, 0d0000000000000000;
	ld.global.nc.f64 	%fd470, [%rd1+192];
	fma.rn.f64 	%fd471, %fd470, %fd343, 0d0000000000000000;
	ld.global.nc.f64 	%fd472, [%rd2+200];
	fma.rn.f64 	%fd473, %fd472, %fd346, %fd469;
	ld.global.nc.f64 	%fd474, [%rd1+200];
	fma.rn.f64 	%fd475, %fd474, %fd347, %fd471;
	ld.global.nc.f64 	%fd476, [%rd2+208];
	fma.rn.f64 	%fd477, %fd476, %fd350, %fd473;
	ld.global.nc.f64 	%fd478, [%rd1+208];
	fma.rn.f64 	%fd479, %fd478, %fd351, %fd475;
	ld.global.nc.f64 	%fd480, [%rd2+216];
	fma.rn.f64 	%fd481, %fd480, %fd354, %fd477;
	ld.global.nc.f64 	%fd482, [%rd1+216];
	fma.rn.f64 	%fd483, %fd482, %fd355, %fd479;
	ld.global.nc.f64 	%fd484, [%rd2+224];
	fma.rn.f64 	%fd485, %fd484, %fd358, %fd481;
	ld.global.nc.f64 	%fd486, [%rd1+224];
	fma.rn.f64 	%fd487, %fd486, %fd359, %fd483;
	ld.global.nc.f64 	%fd488, [%rd2+232];
	fma.rn.f64 	%fd489, %fd488, %fd362, %fd485;
	ld.global.nc.f64 	%fd490, [%rd1+232];
	fma.rn.f64 	%fd491, %fd490, %fd363, %fd487;
	sub.f64 	%fd492, %fd489, %fd491;
	st.shared.f64 	[%r7+1008], %fd492;
	add.f64 	%fd493, %fd491, %fd489;
	st.shared.f64 	[%r7+448], %fd493;
	ld.global.nc.f64 	%fd494, [%rd2+240];
	fma.rn.f64 	%fd495, %fd494, %fd342, 0d0000000000000000;
	ld.global.nc.f64 	%fd496, [%rd1+240];
	fma.rn.f64 	%fd497, %fd496, %fd343, 0d0000000000000000;
	ld.global.nc.f64 	%fd498, [%rd2+248];
	fma.rn.f64 	%fd499, %fd498, %fd346, %fd495;
	ld.global.nc.f64 	%fd500, [%rd1+248];
	fma.rn.f64 	%fd501, %fd500, %fd347, %fd497;
	ld.global.nc.f64 	%fd502, [%rd2+256];
	fma.rn.f64 	%fd503, %fd502, %fd350, %fd499;
	ld.global.nc.f64 	%fd504, [%rd1+256];
	fma.rn.f64 	%fd505, %fd504, %fd351, %fd501;
	ld.global.nc.f64 	%fd506, [%rd2+264];
	fma.rn.f64 	%fd507, %fd506, %fd354, %fd503;
	ld.global.nc.f64 	%fd508, [%rd1+264];
	fma.rn.f64 	%fd509, %fd508, %fd355, %fd505;
	ld.global.nc.f64 	%fd510, [%rd2+272];
	fma.rn.f64 	%fd511, %fd510, %fd358, %fd507;
	ld.global.nc.f64 	%fd512, [%rd1+272];
	fma.rn.f64 	%fd513, %fd512, %fd359, %fd509;
	ld.global.nc.f64 	%fd514, [%rd2+280];
	fma.rn.f64 	%fd515, %fd514, %fd362, %fd511;
	ld.global.nc.f64 	%fd516, [%rd1+280];
	fma.rn.f64 	%fd517, %fd516, %fd363, %fd513;
	sub.f64 	%fd518, %fd515, %fd517;
	st.shared.f64 	[%r7+896], %fd518;
	add.f64 	%fd519, %fd517, %fd515;
	st.shared.f64 	[%r7+560], %fd519;
	ld.global.nc.f64 	%fd520, [%rd2+288];
	fma.rn.f64 	%fd521, %fd520, %fd342, 0d0000000000000000;
	ld.global.nc.f64 	%fd522, [%rd1+288];
	fma.rn.f64 	%fd523, %fd522, %fd343, 0d0000000000000000;
	ld.global.nc.f64 	%fd524, [%rd2+296];
	fma.rn.f64 	%fd525, %fd524, %fd346, %fd521;
	ld.global.nc.f64 	%fd526, [%rd1+296];
	fma.rn.f64 	%fd527, %fd526, %fd347, %fd523;
	ld.global.nc.f64 	%fd528, [%rd2+304];
	fma.rn.f64 	%fd529, %fd528, %fd350, %fd525;
	ld.global.nc.f64 	%fd530, [%rd1+304];
	fma.rn.f64 	%fd531, %fd530, %fd351, %fd527;
	ld.global.nc.f64 	%fd532, [%rd2+312];
	fma.rn.f64 	%fd533, %fd532, %fd354, %fd529;
	ld.global.nc.f64 	%fd534, [%rd1+312];
	fma.rn.f64 	%fd535, %fd534, %fd355, %fd531;
	ld.global.nc.f64 	%fd536, [%rd2+320];
	fma.rn.f64 	%fd537, %fd536, %fd358, %fd533;
	ld.global.nc.f64 	%fd538, [%rd1+320];
	fma.rn.f64 	%fd539, %fd538, %fd359, %fd535;
	ld.global.nc.f64 	%fd540, [%rd2+328];
	fma.rn.f64 	%fd541, %fd540, %fd362, %fd537;
	ld.global.nc.f64 	%fd542, [%rd1+328];
	fma.rn.f64 	%fd543, %fd542, %fd363, %fd539;
	sub.f64 	%fd544, %fd541, %fd543;
	st.shared.f64 	[%r7+784], %fd544;
	add.f64 	%fd545, %fd543, %fd541;
	st.shared.f64 	[%r7+672], %fd545;
$L__BB317_6:
	ld.param.u64 	%rd21, [_Z30massMatrixMultiplyGlobalKernelILi12ELi14ELi1EEviPKdS1_S1_S1_Pd_param_3];
	ld.param.u64 	%rd20, [_Z30massMatrixMultiplyGlobalKernelILi12ELi14ELi1EEviPKdS1_S1_S1_Pd_param_2];
	ld.param.u64 	%rd19, [_Z30massMatrixMultiplyGlobalKernelILi12ELi14ELi1EEviPKdS1_S1_S1_Pd_param_1];
	mov.u32 	%r18, %tid.x;
	setp.gt.u32 	%p7, %r18, 167;
	bar.sync 	0;
	cvt.u16.u32 	%rs9, %r18;
	mul.hi.u16 	%rs10, %rs9, 4682;
	mul.lo.s16 	%rs11, %rs10, 14;
	sub.s16 	%rs12, %rs9, %rs11;
	mov.u32 	%r19, %tid.y;
	mov.u32 	%r20, _ZZ30massMatrixMultiplyGlobalKernelILi12ELi14ELi1EEviPKdS1_S1_S1_PdE6s_tmp1;
	mad.lo.s32 	%r21, %r19, 21952, %r20;
	mul.wide.u16 	%r22, %rs10, 1568;
	add.s32 	%r23, %r21, %r22;
	mul.wide.u16 	%r24, %rs12, 112;
	add.s32 	%r25, %r23, %r24;
	ld.shared.f64 	%fd546, [%r25];
	ld.shared.f64 	%fd547, [%r25+88];
	add.f64 	%fd548, %fd546, %fd547;
	sub.f64 	%fd549, %fd546, %fd547;
	ld.shared.f64 	%fd550, [%r25+8];
	ld.shared.f64 	%fd551, [%r25+80];
	add.f64 	%fd552, %fd550, %fd551;
	sub.f64 	%fd553, %fd550, %fd551;
	ld.shared.f64 	%fd554, [%r25+16];
	ld.shared.f64 	%fd555, [%r25+72];
	add.f64 	%fd556, %fd554, %fd555;
	sub.f64 	%fd557, %fd554, %fd555;
	ld.shared.f64 	%fd558, [%r25+24];
	ld.shared.f64 	%fd559, [%r25+64];
	add.f64 	%fd560, %fd558, %fd559;
	sub.f64 	%fd561, %fd558, %fd559;
	ld.shared.f64 	%fd562, [%r25+32];
	ld.shared.f64 	%fd563, [%r25+56];
	add.f64 	%fd564, %fd562, %fd563;
	sub.f64 	%fd565, %fd562, %fd563;
	ld.shared.f64 	%fd566, [%r25+40];
	ld.shared.f64 	%fd567, [%r25+48];
	add.f64 	%fd568, %fd566, %fd567;
	sub.f64 	%fd569, %fd566, %fd567;
	mov.u32 	%r26, %ctaid.x;
	add.s32 	%r27, %r26, %r19;
	mov.b32 	%r28, {%rs12, %rs10};
	mov.b32 	%r29, 13;
	mov.b32 	%r30, 50190;
	dp2a.lo.u32.u32 	%r31, %r28, %r30, %r29;
	mad.lo.s32 	%r32, %r27, 2744, %r31;
	cvta.to.global.u64 	%rd11, %rd20;
	ld.global.nc.f64 	%fd25, [%rd11];
	fma.rn.f64 	%fd570, %fd25, %fd548, 0d0000000000000000;
	cvta.to.global.u64 	%rd12, %rd21;
	ld.global.nc.f64 	%fd26, [%rd12];
	fma.rn.f64 	%fd571, %fd26, %fd549, 0d0000000000000000;
	ld.global.nc.f64 	%fd27, [%rd11+8];
	fma.rn.f64 	%fd572, %fd27, %fd552, %fd570;
	ld.global.nc.f64 	%fd28, [%rd12+8];
	fma.rn.f64 	%fd573, %fd28, %fd553, %fd571;
	ld.global.nc.f64 	%fd29, [%rd11+16];
	fma.rn.f64 	%fd574, %fd29, %fd556, %fd572;
	ld.global.nc.f64 	%fd30, [%rd12+16];
	fma.rn.f64 	%fd575, %fd30, %fd557, %fd573;
	ld.global.nc.f64 	%fd31, [%rd11+24];
	fma.rn.f64 	%fd576, %fd31, %fd560, %fd574;
	ld.global.nc.f64 	%fd32, [%rd12+24];
	fma.rn.f64 	%fd577, %fd32, %fd561, %fd575;
	ld.global.nc.f64 	%fd33, [%rd11+32];
	fma.rn.f64 	%fd578, %fd33, %fd564, %fd576;
	ld.global.nc.f64 	%fd34, [%rd12+32];
	fma.rn.f64 	%fd579, %fd34, %fd565, %fd577;
	ld.global.nc.f64 	%fd35, [%rd11+40];
	fma.rn.f64 	%fd580, %fd35, %fd568, %fd578;
	ld.global.nc.f64 	%fd36, [%rd12+40];
	fma.rn.f64 	%fd581, %fd36, %fd569, %fd579;
	cvta.to.global.u64 	%rd13, %rd19;
	mul.wide.s32 	%rd14, %r32, 8;
	add.s64 	%rd15, %rd13, %rd14;
	ld.global.nc.f64 	%fd582, [%rd15];
	ld.global.nc.f64 	%fd583, [%rd15+-104];
	sub.f64 	%fd584, %fd580, %fd581;
	mul.f64 	%fd585, %fd584, %fd582;
	add.f64 	%fd586, %fd580, %fd581;
	mul.f64 	%fd1053, %fd586, %fd583;
	ld.global.nc.f64 	%fd38, [%rd11+48];
	fma.rn.f64 	%fd587, %fd38, %fd548, 0d0000000000000000;
	ld.global.nc.f64 	%fd39, [%rd12+48];
	fma.rn.f64 	%fd588, %fd39, %fd549, 0d0000000000000000;
	ld.global.nc.f64 	%fd40, [%rd11+56];
	fma.rn.f64 	%fd589, %fd40, %fd552, %fd587;
	ld.global.nc.f64 	%fd41, [%rd12+56];
	fma.rn.f64 	%fd590, %fd41, %fd553, %fd588;
	ld.global.nc.f64 	%fd42, [%rd11+64];
	fma.rn.f64 	%fd591, %fd42, %fd556, %fd589;
	ld.global.nc.f64 	%fd43, [%rd12+64];
	fma.rn.f64 	%fd592, %fd43, %fd557, %fd590;
	ld.global.nc.f64 	%fd44, [%rd11+72];
	fma.rn.f64 	%fd593, %fd44, %fd560, %fd591;
	ld.global.nc.f64 	%fd45, [%rd12+72];
	fma.rn.f64 	%fd594, %fd45, %fd561, %fd592;
	ld.global.nc.f64 	%fd46, [%rd11+80];
	fma.rn.f64 	%fd595, %fd46, %fd564, %fd593;
	ld.global.nc.f64 	%fd47, [%rd12+80];
	fma.rn.f64 	%fd596, %fd47, %fd565, %fd594;
	ld.global.nc.f64 	%fd48, [%rd11+88];
	fma.rn.f64 	%fd597, %fd48, %fd568, %fd595;
	ld.global.nc.f64 	%fd49, [%rd12+88];
	fma.rn.f64 	%fd598, %fd49, %fd569, %fd596;
	ld.global.nc.f64 	%fd599, [%rd15+-8];
	ld.global.nc.f64 	%fd600, [%rd15+-96];
	sub.f64 	%fd601, %fd597, %fd598;
	mul.f64 	%fd602, %fd601, %fd599;
	add.f64 	%fd603, %fd597, %fd598;
	mul.f64 	%fd1052, %fd603, %fd600;
	ld.global.nc.f64 	%fd51, [%rd11+96];
	fma.rn.f64 	%fd604, %fd51, %fd548, 0d0000000000000000;
	ld.global.nc.f64 	%fd52, [%rd12+96];
	fma.rn.f64 	%fd605, %fd52, %fd549, 0d0000000000000000;
	ld.global.nc.f64 	%fd53, [%rd11+104];
	fma.rn.f64 	%fd606, %fd53, %fd552, %fd604;
	ld.global.nc.f64 	%fd54, [%rd12+104];
	fma.rn.f64 	%fd607, %fd54, %fd553, %fd605;
	ld.global.nc.f64 	%fd55, [%rd11+112];
	fma.rn.f64 	%fd608, %fd55, %fd556, %fd606;
	ld.global.nc.f64 	%fd56, [%rd12+112];
	fma.rn.f64 	%fd609, %fd56, %fd557, %fd607;
	ld.global.nc.f64 	%fd57, [%rd11+120];
	fma.rn.f64 	%fd610, %fd57, %fd560, %fd608;
	ld.global.nc.f64 	%fd58, [%rd12+120];
	fma.rn.f64 	%fd611, %fd58, %fd561, %fd609;
	ld.global.nc.f64 	%fd59, [%rd11+128];
	fma.rn.f64 	%fd612, %fd59, %fd564, %fd610;
	ld.global.nc.f64 	%fd60, [%rd12+128];
	fma.rn.f64 	%fd613, %fd60, %fd565, %fd611;
	ld.global.nc.f64 	%fd61, [%rd11+136];
	fma.rn.f64 	%fd614, %fd61, %fd568, %fd612;
	ld.global.nc.f64 	%fd62, [%rd12+136];
	fma.rn.f64 	%fd615, %fd62, %fd569, %fd613;
	ld.global.nc.f64 	%fd616, [%rd15+-16];
	ld.global.nc.f64 	%fd617, [%rd15+-88];
	sub.f64 	%fd618, %fd614, %fd615;
	mul.f64 	%fd1042, %fd618, %fd616;
	add.f64 	%fd619, %fd614, %fd615;
	mul.f64 	%fd1051, %fd619, %fd617;
	ld.global.nc.f64 	%fd65, [%rd11+144];
	fma.rn.f64 	%fd620, %fd65, %fd548, 0d0000000000000000;
	ld.global.nc.f64 	%fd66, [%rd12+144];
	fma.rn.f64 	%fd621, %fd66, %fd549, 0d0000000000000000;
	ld.global.nc.f64 	%fd67, [%rd11+152];
	fma.rn.f64 	%fd622, %fd67, %fd552, %fd620;
	ld.global.nc.f64 	%fd68, [%rd12+152];
	fma.rn.f64 	%fd623, %fd68, %fd553, %fd621;
	ld.global.nc.f64 	%fd69, [%rd11+160];
	fma.rn.f64 	%fd624, %fd69, %fd556, %fd622;
	ld.global.nc.f64 	%fd70, [%rd12+160];
	fma.rn.f64 	%fd625, %fd70, %fd557, %fd623;
	ld.global.nc.f64 	%fd71, [%rd11+168];
	fma.rn.f64 	%fd626, %fd71, %fd560, %fd624;
	ld.global.nc.f64 	%fd72, [%rd12+168];
	fma.rn.f64 	%fd627, %fd72, %fd561, %fd625;
	ld.global.nc.f64 	%fd73, [%rd11+176];
	fma.rn.f64 	%fd628, %fd73, %fd564, %fd626;
	ld.global.nc.f64 	%fd74, [%rd12+176];
	fma.rn.f64 	%fd629, %fd74, %fd565, %fd627;
	ld.global.nc.f64 	%fd75, [%rd11+184];
	fma.rn.f64 	%fd630, %fd75, %fd568, %fd628;
	ld.global.nc.f64 	%fd76, [%rd12+184];
	fma.rn.f64 	%fd631, %fd76, %fd569, %fd629;
	ld.global.nc.f64 	%fd632, [%rd15+-24];
	ld.global.nc.f64 	%fd633, [%rd15+-80];
	sub.f64 	%fd634, %fd630, %fd631;
	mul.f64 	%fd1043, %fd634, %fd632;
	add.f64 	%fd635, %fd630, %fd631;
	mul.f64 	%fd1050, %fd635, %fd633;
	ld.global.nc.f64 	%fd79, [%rd11+192];
	fma.rn.f64 	%fd636, %fd79, %fd548, 0d0000000000000000;
	ld.global.nc.f64 	%fd80, [%rd12+192];
	fma.rn.f64 	%fd637, %fd80, %fd549, 0d0000000000000000;
	ld.global.nc.f64 	%fd81, [%rd11+200];
	fma.rn.f64 	%fd638, %fd81, %fd552, %fd636;
	ld.global.nc.f64 	%fd82, [%rd12+200];
	fma.rn.f64 	%fd639, %fd82, %fd553, %fd637;
	ld.global.nc.f64 	%fd83, [%rd11+208];
	fma.rn.f64 	%fd640, %fd83, %fd556, %fd638;
	ld.global.nc.f64 	%fd84, [%rd12+208];
	fma.rn.f64 	%fd641, %fd84, %fd557, %fd639;
	ld.global.nc.f64 	%fd85, [%rd11+216];
	fma.rn.f64 	%fd642, %fd85, %fd560, %fd640;
	ld.global.nc.f64 	%fd86, [%rd12+216];
	fma.rn.f64 	%fd643, %fd86, %fd561, %fd641;
	ld.global.nc.f64 	%fd87, [%rd11+224];
	fma.rn.f64 	%fd644, %fd87, %fd564, %fd642;
	ld.global.nc.f64 	%fd88, [%rd12+224];
	fma.rn.f64 	%fd645, %fd88, %fd565, %fd643;
	ld.global.nc.f64 	%fd89, [%rd11+232];
	fma.rn.f64 	%fd646, %fd89, %fd568, %fd644;
	ld.global.nc.f64 	%fd90, [%rd12+232];
	fma.rn.f64 	%fd647, %fd90, %fd569, %fd645;
	ld.global.nc.f64 	%fd648, [%rd15+-32];
	ld.global.nc.f64 	%fd649, [%rd15+-72];
	sub.f64 	%fd650, %fd646, %fd647;
	mul.f64 	%fd1044, %fd650, %fd648;
	add.f64 	%fd651, %fd646, %fd647;
	mul.f64 	%fd1049, %fd651, %fd649;
	ld.global.nc.f64 	%fd93, [%rd11+240];
	fma.rn.f64 	%fd652, %fd93, %fd548, 0d0000000000000000;
	ld.global.nc.f64 	%fd94, [%rd12+240];
	fma.rn.f64 	%fd653, %fd94, %fd549, 0d0000000000000000;
	ld.global.nc.f64 	%fd95, [%rd11+248];
	fma.rn.f64 	%fd654, %fd95, %fd552, %fd652;
	ld.global.nc.f64 	%fd96, [%rd12+248];
	fma.rn.f64 	%fd655, %fd96, %fd553, %fd653;
	ld.global.nc.f64 	%fd97, [%rd11+256];
	fma.rn.f64 	%fd656, %fd97, %fd556, %fd654;
	ld.global.nc.f64 	%fd98, [%rd12+256];
	fma.rn.f64 	%fd657, %fd98, %fd557, %fd655;
	ld.global.nc.f64 	%fd99, [%rd11+264];
	fma.rn.f64 	%fd658, %fd99, %fd560, %fd656;
	ld.global.nc.f64 	%fd100, [%rd12+264];
	fma.rn.f64 	%fd659, %fd100, %fd561, %fd657;
	ld.global.nc.f64 	%fd101, [%rd11+272];
	fma.rn.f64 	%fd660, %fd101, %fd564, %fd658;
	ld.global.nc.f64 	%fd102, [%rd12+272];
	fma.rn.f64 	%fd661, %fd102, %fd565, %fd659;
	ld.global.nc.f64 	%fd103, [%rd11+280];
	fma.rn.f64 	%fd662, %fd103, %fd568, %fd660;
	ld.global.nc.f64 	%fd104, [%rd12+280];
	fma.rn.f64 	%fd663, %fd104, %fd569, %fd661;
	ld.global.nc.f64 	%fd664, [%rd15+-40];
	ld.global.nc.f64 	%fd665, [%rd15+-64];
	sub.f64 	%fd666, %fd662, %fd663;
	mul.f64 	%fd1045, %fd666, %fd664;
	add.f64 	%fd667, %fd662, %fd663;
	mul.f64 	%fd1048, %fd667, %fd665;
	ld.global.nc.f64 	%fd107, [%rd11+288];
	fma.rn.f64 	%fd668, %fd107, %fd548, 0d0000000000000000;
	ld.global.nc.f64 	%fd108, [%rd12+288];
	fma.rn.f64 	%fd669, %fd108, %fd549, 0d0000000000000000;
	ld.global.nc.f64 	%fd109, [%rd11+296];
	fma.rn.f64 	%fd670, %fd109, %fd552, %fd668;
	ld.global.nc.f64 	%fd110, [%rd12+296];
	fma.rn.f64 	%fd671, %fd110, %fd553, %fd669;
	ld.global.nc.f64 	%fd111, [%rd11+304];
	fma.rn.f64 	%fd672, %fd111, %fd556, %fd670;
	ld.global.nc.f64 	%fd112, [%rd12+304];
	fma.rn.f64 	%fd673, %fd112, %fd557, %fd671;
	ld.global.nc.f64 	%fd113, [%rd11+312];
	fma.rn.f64 	%fd674, %fd113, %fd560, %fd672;
	ld.global.nc.f64 	%fd114, [%rd12+312];
	fma.rn.f64 	%fd675, %fd114, %fd561, %fd673;
	ld.global.nc.f64 	%fd115, [%rd11+320];
	fma.rn.f64 	%fd676, %fd115, %fd564, %fd674;
	ld.global.nc.f64 	%fd116, [%rd12+320];
	fma.rn.f64 	%fd677, %fd116, %fd565, %fd675;
	ld.global.nc.f64 	%fd117, [%rd11+328];
	fma.rn.f64 	%fd678, %fd117, %fd568, %fd676;
	ld.global.nc.f64 	%fd118, [%rd12+328];
	fma.rn.f64 	%fd679, %fd118, %fd569, %fd677;
	ld.global.nc.f64 	%fd680, [%rd15+-48];
	ld.global.nc.f64 	%fd681, [%rd15+-56];
	sub.f64 	%fd682, %fd678, %fd679;
	mul.f64 	%fd1046, %fd682, %fd680;
	add.f64 	%fd683, %fd678, %fd679;
	mul.f64 	%fd1047, %fd683, %fd681;
	bar.sync 	0;
	add.f64 	%fd684, %fd1053, %fd585;
	sub.f64 	%fd685, %fd1053, %fd585;
	add.f64 	%fd686, %fd1052, %fd602;
	sub.f64 	%fd687, %fd1052, %fd602;
	add.f64 	%fd688, %fd1051, %fd1042;
	sub.f64 	%fd689, %fd1051, %fd1042;
	add.f64 	%fd690, %fd1050, %fd1043;
	sub.f64 	%fd691, %fd1050, %fd1043;
	add.f64 	%fd692, %fd1049, %fd1044;
	sub.f64 	%fd693, %fd1049, %fd1044;
	add.f64 	%fd694, %fd1048, %fd1045;
	sub.f64 	%fd695, %fd1048, %fd1045;
	add.f64 	%fd696, %fd1047, %fd1046;
	sub.f64 	%fd697, %fd1047, %fd1046;
	fma.rn.f64 	%fd698, %fd25, %fd684, 0d0000000000000000;
	fma.rn.f64 	%fd699, %fd26, %fd685, 0d0000000000000000;
	fma.rn.f64 	%fd700, %fd38, %fd686, %fd698;
	fma.rn.f64 	%fd701, %fd39, %fd687, %fd699;
	fma.rn.f64 	%fd702, %fd51, %fd688, %fd700;
	fma.rn.f64 	%fd703, %fd52, %fd689, %fd701;
	fma.rn.f64 	%fd704, %fd65, %fd690, %fd702;
	fma.rn.f64 	%fd705, %fd66, %fd691, %fd703;
	fma.rn.f64 	%fd706, %fd79, %fd692, %fd704;
	fma.rn.f64 	%fd707, %fd80, %fd693, %fd705;
	fma.rn.f64 	%fd708, %fd93, %fd694, %fd706;
	fma.rn.f64 	%fd709, %fd94, %fd695, %fd707;
	fma.rn.f64 	%fd710, %fd107, %fd696, %fd708;
	fma.rn.f64 	%fd711, %fd108, %fd697, %fd709;
	sub.f64 	%fd712, %fd710, %fd711;
	st.shared.f64 	[%r25+88], %fd712;
	add.f64 	%fd713, %fd710, %fd711;
	st.shared.f64 	[%r25], %fd713;
	fma.rn.f64 	%fd714, %fd27, %fd684, 0d0000000000000000;
	fma.rn.f64 	%fd715, %fd28, %fd685, 0d0000000000000000;
	fma.rn.f64 	%fd716, %fd40, %fd686, %fd714;
	fma.rn.f64 	%fd717, %fd41, %fd687, %fd715;
	fma.rn.f64 	%fd718, %fd53, %fd688, %fd716;
	fma.rn.f64 	%fd719, %fd54, %fd689, %fd717;
	fma.rn.f64 	%fd720, %fd67, %fd690, %fd718;
	fma.rn.f64 	%fd721, %fd68, %fd691, %fd719;
	fma.rn.f64 	%fd722, %fd81, %fd692, %fd720;
	fma.rn.f64 	%fd723, %fd82, %fd693, %fd721;
	fma.rn.f64 	%fd724, %fd95, %fd694, %fd722;
	fma.rn.f64 	%fd725, %fd96, %fd695, %fd723;
	fma.rn.f64 	%fd726, %fd109, %fd696, %fd724;
	fma.rn.f64 	%fd727, %fd110, %fd697, %fd725;
	sub.f64 	%fd728, %fd726, %fd727;
	st.shared.f64 	[%r25+80], %fd728;
	add.f64 	%fd729, %fd726, %fd727;
	st.shared.f64 	[%r25+8], %fd729;
	fma.rn.f64 	%fd730, %fd29, %fd684, 0d0000000000000000;
	fma.rn.f64 	%fd731, %fd30, %fd685, 0d0000000000000000;
	fma.rn.f64 	%fd732, %fd42, %fd686, %fd730;
	fma.rn.f64 	%fd733, %fd43, %fd687, %fd731;
	fma.rn.f64 	%fd734, %fd55, %fd688, %fd732;
	fma.rn.f64 	%fd735, %fd56, %fd689, %fd733;
	fma.rn.f64 	%fd736, %fd69, %fd690, %fd734;
	fma.rn.f64 	%fd737, %fd70, %fd691, %fd735;
	fma.rn.f64 	%fd738, %fd83, %fd692, %fd736;
	fma.rn.f64 	%fd739, %fd84, %fd693, %fd737;
	fma.rn.f64 	%fd740, %fd97, %fd694, %fd738;
	fma.rn.f64 	%fd741, %fd98, %fd695, %fd739;
	fma.rn.f64 	%fd742, %fd111, %fd696, %fd740;
	fma.rn.f64 	%fd743, %fd112, %fd697, %fd741;
	sub.f64 	%fd744, %fd742, %fd743;
	st.shared.f64 	[%r25+72], %fd744;
	add.f64 	%fd745, %fd742, %fd743;
	st.shared.f64 	[%r25+16], %fd745;
	fma.rn.f64 	%fd746, %fd31, %fd684, 0d0000000000000000;
	fma.rn.f64 	%fd747, %fd32, %fd685, 0d0000000000000000;
	fma.rn.f64 	%fd748, %fd44, %fd686, %fd746;
	fma.rn.f64 	%fd749, %fd45, %fd687, %fd747;
	fma.rn.f64 	%fd750, %fd57, %fd688, %fd748;
	fma.rn.f64 	%fd751, %fd58, %fd689, %fd749;
	fma.rn.f64 	%fd752, %fd71, %fd690, %fd750;
	fma.rn.f64 	%fd753, %fd72, %fd691, %fd751;
	fma.rn.f64 	%fd754, %fd85, %fd692, %fd752;
	fma.rn.f64 	%fd755, %fd86, %fd693, %fd753;
	fma.rn.f64 	%fd756, %fd99, %fd694, %fd754;
	fma.rn.f64 	%fd757, %fd100, %fd695, %fd755;
	fma.rn.f64 	%fd758, %fd113, %fd696, %fd756;
	fma.rn.f64 	%fd759, %fd114, %fd697, %fd757;
	sub.f64 	%fd760, %fd758, %fd759;
	st.shared.f64 	[%r25+64], %fd760;
	add.f64 	%fd761, %fd758, %fd759;
	st.shared.f64 	[%r25+24], %fd761;
	fma.rn.f64 	%fd762, %fd33, %fd684, 0d0000000000000000;
	fma.rn.f64 	%fd763, %fd34, %fd685, 0d0000000000000000;
	fma.rn.f64 	%fd764, %fd46, %fd686, %fd762;
	fma.rn.f64 	%fd765, %fd47, %fd687, %fd763;
	fma.rn.f64 	%fd766, %fd59, %fd688, %fd764;
	fma.rn.f64 	%fd767, %fd60, %fd689, %fd765;
	fma.rn.f64 	%fd768, %fd73, %fd690, %fd766;
	fma.rn.f64 	%fd769, %fd74, %fd691, %fd767;
	fma.rn.f64 	%fd770, %fd87, %fd692, %fd768;
	fma.rn.f64 	%fd771, %fd88, %fd693, %fd769;
	fma.rn.f64 	%fd772, %fd101, %fd694, %fd770;
	fma.rn.f64 	%fd773, %fd102, %fd695, %fd771;
	fma.rn.f64 	%fd774, %fd115, %fd696, %fd772;
	fma.rn.f64 	%fd775, %fd116, %fd697, %fd773;
	sub.f64 	%fd776, %fd774, %fd775;
	st.shared.f64 	[%r25+56], %fd776;
	add.f64 	%fd777, %fd774, %fd775;
	st.shared.f64 	[%r25+32], %fd777;
	fma.rn.f64 	%fd778, %fd35, %fd684, 0d0000000000000000;
	fma.rn.f64 	%fd779, %fd36, %fd685, 0d0000000000000000;
	fma.rn.f64 	%fd780, %fd48, %fd686, %fd778;
	fma.rn.f64 	%fd781, %fd49, %fd687, %fd779;
	fma.rn.f64 	%fd782, %fd61, %fd688, %fd780;
	fma.rn.f64 	%fd783, %fd62, %fd689, %fd781;
	fma.rn.f64 	%fd784, %fd75, %fd690, %fd782;
	fma.rn.f64 	%fd785, %fd76, %fd691, %fd783;
	fma.rn.f64 	%fd786, %fd89, %fd692, %fd784;
	fma.rn.f64 	%fd787, %fd90, %fd693, %fd785;
	fma.rn.f64 	%fd788, %fd103, %fd694, %fd786;
	fma.rn.f64 	%fd789, %fd104, %fd695, %fd787;
	fma.rn.f64 	%fd790, %fd117, %fd696, %fd788;
	fma.rn.f64 	%fd791, %fd118, %fd697, %fd789;
	sub.f64 	%fd792, %fd790, %fd791;
	st.shared.f64 	[%r25+48], %fd792;
	add.f64 	%fd793, %fd790, %fd791;
	st.shared.f64 	[%r25+40], %fd793;
	bar.sync 	0;
	@%p7 bra 	$L__BB317_8;
	ld.shared.f64 	%fd794, [%r7];
	ld.shared.f64 	%fd795, [%r7+1456];
	add.f64 	%fd796, %fd794, %fd795;
	sub.f64 	%fd797, %fd794, %fd795;
	ld.shared.f64 	%fd798, [%r7+112];
	ld.shared.f64 	%fd799, [%r7+1344];
	add.f64 	%fd800, %fd798, %fd799;
	sub.f64 	%fd801, %fd798, %fd799;
	ld.shared.f64 	%fd802, [%r7+224];
	ld.shared.f64 	%fd803, [%r7+1232];
	add.f64 	%fd804, %fd802, %fd803;
	sub.f64 	%fd805, %fd802, %fd803;
	ld.shared.f64 	%fd806, [%r7+336];
	ld.shared.f64 	%fd807, [%r7+1120];
	add.f64 	%fd808, %fd806, %fd807;
	sub.f64 	%fd809, %fd806, %fd807;
	ld.shared.f64 	%fd810, [%r7+448];
	ld.shared.f64 	%fd811, [%r7+1008];
	add.f64 	%fd812, %fd810, %fd811;
	sub.f64 	%fd813, %fd810, %fd811;
	ld.shared.f64 	%fd814, [%r7+560];
	ld.shared.f64 	%fd815, [%r7+896];
	add.f64 	%fd816, %fd814, %fd815;
	sub.f64 	%fd817, %fd814, %fd815;
	ld.shared.f64 	%fd818, [%r7+672];
	ld.shared.f64 	%fd819, [%r7+784];
	add.f64 	%fd820, %fd818, %fd819;
	sub.f64 	%fd821, %fd818, %fd819;
	fma.rn.f64 	%fd822, %fd25, %fd796, 0d0000000000000000;
	fma.rn.f64 	%fd823, %fd26, %fd797, 0d0000000000000000;
	fma.rn.f64 	%fd824, %fd38, %fd800, %fd822;
	fma.rn.f64 	%fd825, %fd39, %fd801, %fd823;
	fma.rn.f64 	%fd826, %fd51, %fd804, %fd824;
	fma.rn.f64 	%fd827, %fd52, %fd805, %fd825;
	fma.rn.f64 	%fd828, %fd65, %fd808, %fd826;
	fma.rn.f64 	%fd829, %fd66, %fd809, %fd827;
	fma.rn.f64 	%fd830, %fd79, %fd812, %fd828;
	fma.rn.f64 	%fd831, %fd80, %fd813, %fd829;
	fma.rn.f64 	%fd832, %fd93, %fd816, %fd830;
	fma.rn.f64 	%fd833, %fd94, %fd817, %fd831;
	fma.rn.f64 	%fd834, %fd107, %fd820, %fd832;
	fma.rn.f64 	%fd835, %fd108, %fd821, %fd833;
	sub.f64 	%fd836, %fd834, %fd835;
	st.shared.f64 	[%r7+1232], %fd836;
	add.f64 	%fd837, %fd834, %fd835;
	st.shared.f64 	[%r7], %fd837;
	fma.rn.f64 	%fd838, %fd27, %fd796, 0d0000000000000000;
	fma.rn.f64 	%fd839, %fd28, %fd797, 0d0000000000000000;
	fma.rn.f64 	%fd840, %fd40, %fd800, %fd838;
	fma.rn.f64 	%fd841, %fd41, %fd801, %fd839;
	fma.rn.f64 	%fd842, %fd53, %fd804, %fd840;
	fma.rn.f64 	%fd843, %fd54, %fd805, %fd841;
	fma.rn.f64 	%fd844, %fd67, %fd808, %fd842;
	fma.rn.f64 	%fd845, %fd68, %fd809, %fd843;
	fma.rn.f64 	%fd846, %fd81, %fd812, %fd844;
	fma.rn.f64 	%fd847, %fd82, %fd813, %fd845;
	fma.rn.f64 	%fd848, %fd95, %fd816, %fd846;
	fma.rn.f64 	%fd849, %fd96, %fd817, %fd847;
	fma.rn.f64 	%fd850, %fd109, %fd820, %fd848;
	fma.rn.f64 	%fd851, %fd110, %fd821, %fd849;
	sub.f64 	%fd852, %fd850, %fd851;
	st.shared.f64 	[%r7+1120], %fd852;
	add.f64 	%fd853, %fd850, %fd851;
	st.shared.f64 	[%r7+112], %fd853;
	fma.rn.f64 	%fd854, %fd29, %fd796, 0d0000000000000000;
	fma.rn.f64 	%fd855, %fd30, %fd797, 0d0000000000000000;
	fma.rn.f64 	%fd856, %fd42, %fd800, %fd854;
	fma.rn.f64 	%fd857, %fd43, %fd801, %fd855;
	fma.rn.f64 	%fd858, %fd55, %fd804, %fd856;
	fma.rn.f64 	%fd859, %fd56, %fd805, %fd857;
	fma.rn.f64 	%fd860, %fd69, %fd808, %fd858;
	fma.rn.f64 	%fd861, %fd70, %fd809, %fd859;
	fma.rn.f64 	%fd862, %fd83, %fd812, %fd860;
	fma.rn.f64 	%fd863, %fd84, %fd813, %fd861;
	fma.rn.f64 	%fd864, %fd97, %fd816, %fd862;
	fma.rn.f64 	%fd865, %fd98, %fd817, %fd863;
	fma.rn.f64 	%fd866, %fd111, %fd820, %fd864;
	fma.rn.f64 	%fd867, %fd112, %fd821, %fd865;
	sub.f64 	%fd868, %fd866, %fd867;
	st.shared.f64 	[%r7+1008], %fd868;
	add.f64 	%fd869, %fd866, %fd867;
	st.shared.f64 	[%r7+224], %fd869;
	fma.rn.f64 	%fd870, %fd31, %fd796, 0d0000000000000000;
	fma.rn.f64 	%fd871, %fd32, %fd797, 0d0000000000000000;
	fma.rn.f64 	%fd872, %fd44, %fd800, %fd870;
	fma.rn.f64 	%fd873, %fd45, %fd801, %fd871;
	fma.rn.f64 	%fd874, %fd57, %fd804, %fd872;
	fma.rn.f64 	%fd875, %fd58, %fd805, %fd873;
	fma.rn.f64 	%fd876, %fd71, %fd808, %fd874;
	fma.rn.f64 	%fd877, %fd72, %fd809, %fd875;
	fma.rn.f64 	%fd878, %fd85, %fd812, %fd876;
	fma.rn.f64 	%fd879, %fd86, %fd813, %fd877;
	fma.rn.f64 	%fd880, %fd99, %fd816, %fd878;
	fma.rn.f64 	%fd881, %fd100, %fd817, %fd879;
	fma.rn.f64 	%fd882, %fd113, %fd820, %fd880;
	fma.rn.f64 	%fd883, %fd114, %fd821, %fd881;
	sub.f64 	%fd884, %fd882, %fd883;
	st.shared.f64 	[%r7+896], %fd884;
	add.f64 	%fd885, %fd882, %fd883;
	st.shared.f64 	[%r7+336], %fd885;
	fma.rn.f64 	%fd886, %fd33, %fd796, 0d0000000000000000;
	fma.rn.f64 	%fd887, %fd34, %fd797, 0d0000000000000000;
	fma.rn.f64 	%fd888, %fd46, %fd800, %fd886;
	fma.rn.f64 	%fd889, %fd47, %fd801, %fd887;
	fma.rn.f64 	%fd890, %fd59, %fd804, %fd888;
	fma.rn.f64 	%fd891, %fd60, %fd805, %fd889;
	fma.rn.f64 	%fd892, %fd73, %fd808, %fd890;
	fma.rn.f64 	%fd893, %fd74, %fd809, %fd891;
	fma.rn.f64 	%fd894, %fd87, %fd812, %fd892;
	fma.rn.f64 	%fd895, %fd88, %fd813, %fd893;
	fma.rn.f64 	%fd896, %fd101, %fd816, %fd894;
	fma.rn.f64 	%fd897, %fd102, %fd817, %fd895;
	fma.rn.f64 	%fd898, %fd115, %fd820, %fd896;
	fma.rn.f64 	%fd899, %fd116, %fd821, %fd897;
	sub.f64 	%fd900, %fd898, %fd899;
	st.shared.f64 	[%r7+784], %fd900;
	add.f64 	%fd901, %fd898, %fd899;
	st.shared.f64 	[%r7+448], %fd901;
	fma.rn.f64 	%fd902, %fd35, %fd796, 0d0000000000000000;
	fma.rn.f64 	%fd903, %fd36, %fd797, 0d0000000000000000;
	fma.rn.f64 	%fd904, %fd48, %fd800, %fd902;
	fma.rn.f64 	%fd905, %fd49, %fd801, %fd903;
	fma.rn.f64 	%fd906, %fd61, %fd804, %fd904;
	fma.rn.f64 	%fd907, %fd62, %fd805, %fd905;
	fma.rn.f64 	%fd908, %fd75, %fd808, %fd906;
	fma.rn.f64 	%fd909, %fd76, %fd809, %fd907;
	fma.rn.f64 	%fd910, %fd89, %fd812, %fd908;
	fma.rn.f64 	%fd911, %fd90, %fd813, %fd909;
	fma.rn.f64 	%fd912, %fd103, %fd816, %fd910;
	fma.rn.f64 	%fd913, %fd104, %fd817, %fd911;
	fma.rn.f64 	%fd914, %fd117, %fd820, %fd912;
	fma.rn.f64 	%fd915, %fd118, %fd821, %fd913;
	sub.f64 	%fd916, %fd914, %fd915;
	st.shared.f64 	[%r7+672], %fd916;
	add.f64 	%fd917, %fd914, %fd915;
	st.shared.f64 	[%r7+560], %fd917;
$L__BB317_8:
	mov.u32 	%r33, %tid.x;
	setp.gt.u32 	%p8, %r33, 143;
	bar.sync 	0;
	@%p8 bra 	$L__BB317_10;
	ld.shared.f64 	%fd918, [%r6];
	ld.shared.f64 	%fd919, [%r6+20384];
	add.f64 	%fd920, %fd918, %fd919;
	sub.f64 	%fd921, %fd918, %fd919;
	ld.shared.f64 	%fd922, [%r6+1568];
	ld.shared.f64 	%fd923, [%r6+18816];
	add.f64 	%fd924, %fd922, %fd923;
	sub.f64 	%fd925, %fd922, %fd923;
	ld.shared.f64 	%fd926, [%r6+3136];
	ld.shared.f64 	%fd927, [%r6+17248];
	add.f64 	%fd928, %fd926, %fd927;
	sub.f64 	%fd929, %fd926, %fd927;
	ld.shared.f64 	%fd930, [%r6+4704];
	ld.shared.f64 	%fd931, [%r6+15680];
	add.f64 	%fd932, %fd930, %fd931;
	sub.f64 	%fd933, %fd930, %fd931;
	ld.shared.f64 	%fd934, [%r6+6272];
	ld.shared.f64 	%fd935, [%r6+14112];
	add.f64 	%fd936, %fd934, %fd935;
	sub.f64 	%fd937, %fd934, %fd935;
	ld.shared.f64 	%fd938, [%r6+7840];
	ld.shared.f64 	%fd939, [%r6+12544];
	add.f64 	%fd940, %fd938, %fd939;
	sub.f64 	%fd941, %fd938, %fd939;
	ld.shared.f64 	%fd942, [%r6+9408];
	ld.shared.f64 	%fd943, [%r6+10976];
	add.f64 	%fd944, %fd942, %fd943;
	sub.f64 	%fd945, %fd942, %fd943;
	fma.rn.f64 	%fd946, %fd25, %fd920, 0d0000000000000000;
	fma.rn.f64 	%fd947, %fd26, %fd921, 0d0000000000000000;
	fma.rn.f64 	%fd948, %fd38, %fd924, %fd946;
	fma.rn.f64 	%fd949, %fd39, %fd925, %fd947;
	fma.rn.f64 	%fd950, %fd51, %fd928, %fd948;
	fma.rn.f64 	%fd951, %fd52, %fd929, %fd949;
	fma.rn.f64 	%fd952, %fd65, %fd932, %fd950;
	fma.rn.f64 	%fd953, %fd66, %fd933, %fd951;
	fma.rn.f64 	%fd954, %fd79, %fd936, %fd952;
	fma.rn.f64 	%fd955, %fd80, %fd937, %fd953;
	fma.rn.f64 	%fd956, %fd93, %fd940, %fd954;
	fma.rn.f64 	%fd957, %fd94, %fd941, %fd955;
	fma.rn.f64 	%fd958, %fd107, %fd944, %fd956;
	fma.rn.f64 	%fd959, %fd108, %fd945, %fd957;
	sub.f64 	%fd1042, %fd958, %fd959;
	add.f64 	%fd1053, %fd958, %fd959;
	fma.rn.f64 	%fd960, %fd27, %fd920, 0d0000000000000000;
	fma.rn.f64 	%fd961, %fd28, %fd921, 0d0000000000000000;
	fma.rn.f64 	%fd962, %fd40, %fd924, %fd960;
	fma.rn.f64 	%fd963, %fd41, %fd925, %fd961;
	fma.rn.f64 	%fd964, %fd53, %fd928, %fd962;
	fma.rn.f64 	%fd965, %fd54, %fd929, %fd963;
	fma.rn.f64 	%fd966, %fd67, %fd932, %fd964;
	fma.rn.f64 	%fd967, %fd68, %fd933, %fd965;
	fma.rn.f64 	%fd968, %fd81, %fd936, %fd966;
	fma.rn.f64 	%fd969, %fd82, %fd937, %fd967;
	fma.rn.f64 	%fd970, %fd95, %fd940, %fd968;
	fma.rn.f64 	%fd971, %fd96, %fd941, %fd969;
	fma.rn.f64 	%fd972, %fd109, %fd944, %fd970;
	fma.rn.f64 	%fd973, %fd110, %fd945, %fd971;
	sub.f64 	%fd1043, %fd972, %fd973;
	add.f64 	%fd1052, %fd972, %fd973;
	fma.rn.f64 	%fd974, %fd29, %fd920, 0d0000000000000000;
	fma.rn.f64 	%fd975, %fd30, %fd921, 0d0000000000000000;
	fma.rn.f64 	%fd976, %fd42, %fd924, %fd974;
	fma.rn.f64 	%fd977, %fd43, %fd925, %fd975;
	fma.rn.f64 	%fd978, %fd55, %fd928, %fd976;
	fma.rn.f64 	%fd979, %fd56, %fd929, %fd977;
	fma.rn.f64 	%fd980, %fd69, %fd932, %fd978;
	fma.rn.f64 	%fd981, %fd70, %fd933, %fd979;
	fma.rn.f64 	%fd982, %fd83, %fd936, %fd980;
	fma.rn.f64 	%fd983, %fd84, %fd937, %fd981;
	fma.rn.f64 	%fd984, %fd97, %fd940, %fd982;
	fma.rn.f64 	%fd985, %fd98, %fd941, %fd983;
	fma.rn.f64 	%fd986, %fd111, %fd944, %fd984;
	fma.rn.f64 	%fd987, %fd112, %fd945, %fd985;
	sub.f64 	%fd1044, %fd986, %fd987;
	add.f64 	%fd1051, %fd986, %fd987;
	fma.rn.f64 	%fd988, %fd31, %fd920, 0d0000000000000000;
	fma.rn.f64 	%fd989, %fd32, %fd921, 0d0000000000000000;
	fma.rn.f64 	%fd990, %fd44, %fd924, %fd988;
	fma.rn.f64 	%fd991, %fd45, %fd925, %fd989;
	fma.rn.f64 	%fd992, %fd57, %fd928, %fd990;
	fma.rn.f64 	%fd993, %fd58, %fd929, %fd991;
	fma.rn.f64 	%fd994, %fd71, %fd932, %fd992;
	fma.rn.f64 	%fd995, %fd72, %fd933, %fd993;
	fma.rn.f64 	%fd996, %fd85, %fd936, %fd994;
	fma.rn.f64 	%fd997, %fd86, %fd937, %fd995;
	fma.rn.f64 	%fd998, %fd99, %fd940, %fd996;
	fma.rn.f64 	%fd999, %fd100, %fd941, %fd997;
	fma.rn.f64 	%fd1000, %fd113, %fd944, %fd998;
	fma.rn.f64 	%fd1001, %fd114, %fd945, %fd999;
	sub.f64 	%fd1045, %fd1000, %fd1001;
	add.f64 	%fd1050, %fd1000, %fd1001;
	fma.rn.f64 	%fd1002, %fd33, %fd920, 0d0000000000000000;
	fma.rn.f64 	%fd1003, %fd34, %fd921, 0d0000000000000000;
	fma.rn.f64 	%fd1004, %fd46, %fd924, %fd1002;
	fma.rn.f64 	%fd1005, %fd47, %fd925, %fd1003;
	fma.rn.f64 	%fd1006, %fd59, %fd928, %fd1004;
	fma.rn.f64 	%fd1007, %fd60, %fd929, %fd1005;
	fma.rn.f64 	%fd1008, %fd73, %fd932, %fd1006;
	fma.rn.f64 	%fd1009, %fd74, %fd933, %fd1007;
	fma.rn.f64 	%fd1010, %fd87, %fd936, %fd1008;
	fma.rn.f64 	%fd1011, %fd88, %fd937, %fd1009;
	fma.rn.f64 	%fd1012, %fd101, %fd940, %fd1010;
	fma.rn.f64 	%fd1013, %fd102, %fd941, %fd1011;
	fma.rn.f64 	%fd1014, %fd115, %fd944, %fd1012;
	fma.rn.f64 	%fd1015, %fd116, %fd945, %fd1013;
	sub.f64 	%fd1046, %fd1014, %fd1015;
	add.f64 	%fd1049, %fd1014, %fd1015;
	fma.rn.f64 	%fd1016, %fd35, %fd920, 0d0000000000000000;
	fma.rn.f64 	%fd1017, %fd36, %fd921, 0d0000000000000000;
	fma.rn.f64 	%fd1018, %fd48, %fd924, %fd1016;
	fma.rn.f64 	%fd1019, %fd49, %fd925, %fd1017;
	fma.rn.f64 	%fd1020, %fd61, %fd928, %fd1018;
	fma.rn.f64 	%fd1021, %fd62, %fd929, %fd1019;
	fma.rn.f64 	%fd1022, %fd75, %fd932, %fd1020;
	fma.rn.f64 	%fd1023, %fd76, %fd933, %fd1021;
	fma.rn.f64 	%fd1024, %fd89, %fd936, %fd1022;
	fma.rn.f64 	%fd1025, %fd90, %fd937, %fd1023;
	fma.rn.f64 	%fd1026, %fd103, %fd940, %fd1024;
	fma.rn.f64 	%fd1027, %fd104, %fd941, %fd1025;
	fma.rn.f64 	%fd1028, %fd117, %fd944, %fd1026;
	fma.rn.f64 	%fd1029, %fd118, %fd945, %fd1027;
	sub.f64 	%fd1047, %fd1028, %fd1029;
	add.f64 	%fd1048, %fd1028, %fd1029;
$L__BB317_10:
	bar.sync 	0;
	@%p4 bra 	$L__BB317_12;
	ld.param.u64 	%rd22, [_Z30massMatrixMultiplyGlobalKernelILi12ELi14ELi1EEviPKdS1_S1_S1_Pd_param_5];
	mov.u32 	%r34, %ctaid.x;
	mov.u32 	%r35, %tid.y;
	add.s32 	%r36, %r34, %r35;
	mov.u32 	%r37, %tid.x;
	mad.lo.s32 	%r38, %r36, 1728, %r37;
	cvta.to.global.u64 	%rd16, %rd22;
	mul.wide.s32 	%rd17, %r38, 8;
	add.s64 	%rd18, %rd16, %rd17;
	st.global.f64 	[%rd18], %fd1053;
	st.global.f64 	[%rd18+1152], %fd1052;
	st.global.f64 	[%rd18+2304], %fd1051;
	st.global.f64 	[%rd18+3456], %fd1050;
	st.global.f64 	[%rd18+4608], %fd1049;
	st.global.f64 	[%rd18+5760], %fd1048;
	st.global.f64 	[%rd18+6912], %fd1047;
	st.global.f64 	[%rd18+8064], %fd1046;
	st.global.f64 	[%rd18+9216], %fd1045;
	st.global.f64 	[%rd18+10368], %fd1044;
	st.global.f64 	[%rd18+11520], %fd1043;
	st.global.f64 	[%rd18+12672], %fd1042;
$L__BB317_12:
	ret;

}
	// .globl	_Z40massMatrixMultiplyMonolithicGlobalKernelILi12ELi14ELi1EEviPKdS1_S1_S1_Pd
.visible .entry _Z40massMatrixMultiplyMonolithicGlobalKernelILi12ELi14ELi1EEviPKdS1_S1_S1_Pd(
	.param .u32 _Z40massMatrixMultiplyMonolithicGlobalKernelILi12ELi14ELi1EEviPKdS1_S1_S1_Pd_param_0,
	.param .u64 .ptr .align 1 _Z40massMatrixMultiplyMonolithicGlobalKernelILi12ELi14ELi1EEviPKdS1_S1_S1_Pd_param_1,
	.param .u64 .ptr .align 1 _Z40massMatrixMultiplyMonolithicGlobalKernelILi12ELi14ELi1EEviPKdS1_S1_S1_Pd_param_2,
	.param .u64 .ptr .align 1 _Z40massMatrixMultiplyMonolithicGlobalKernelILi12ELi14ELi1EEviPKdS1_S1_S1_Pd_param_3,
	.param .u64 .ptr .align 1 _Z40massMatrixMultiplyMonolithicGlobalKernelILi12ELi14ELi1EEviPKdS1_S1_S1_Pd_param_4,
	.param .u64 .ptr .align 1 _Z40massMatrixMultiplyMonolithicGlobalKernelILi12ELi14ELi1EEviPKdS1_S1_S1_Pd_param_5
)
{
	.reg .pred 	%p<23>;
	.reg .b16 	%rs<11>;
	.reg .b32 	%r<108>;
	.reg .b64 	%rd<59>;
	.reg .b64 	%fd<1696>;
	// demoted variable
	.shared .align 8 .b8 _ZZ40massMatrixMultiplyMonolithicGlobalKernelILi12ELi14ELi1EEviPKdS1_S1_S1_PdE6s_tmp1[21952];
	ld.param.u32 	%r12, [_Z40massMatrixMultiplyMonolithicGlobalKernelILi12ELi14ELi1EEviPKdS1_S1_S1_Pd_param_0];
	ld.param.u64 	%rd4, [_Z40massMatrixMultiplyMonolithicGlobalKernelILi12ELi14ELi1EEviPKdS1_S1_S1_Pd_param_2];
	ld.param.u64 	%rd5, [_Z40massMatrixMultiplyMonolithicGlobalKernelILi12ELi14ELi1EEviPKdS1_S1_S1_Pd_param_4];
	cvta.to.global.u64 	%rd1, %rd4;
	mov.u32 	%r1, %tid.x;
	mov.u32 	%r2, %tid.y;
	mov.u32 	%r13, %ctaid.x;
	add.s32 	%r3, %r13, %r2;
	cvt.u16.u32 	%rs1, %r1;
	mul.hi.u16 	%rs3, %rs1, 5462;
	mul.lo.s16 	%rs4, %rs3, 12;
	sub.s16 	%rs2, %rs1, %rs4;
	setp.ge.s32 	%p1, %r3, %r12;
	@%p1 bra 	$L__BB318_2;
	cvta.to.global.u64 	%rd7, %rd5;
	mad.lo.s32 	%r14, %r3, 1728, %r1;
	mul.wide.s32 	%rd8, %r14, 8;
	add.s64 	%rd9, %rd7, %rd8;
	ld.global.nc.f64 	%fd1669, [%rd9];
	ld.global.nc.f64 	%fd1668, [%rd9+1152];
	ld.global.nc.f64 	%fd1667, [%rd9+2304];
	ld.global.nc.f64 	%fd1666, [%rd9+3456];
	ld.global.nc.f64 	%fd1665, [%rd9+4608];
	ld.global.nc.f64 	%fd1664, [%rd9+5760];
	ld.global.nc.f64 	%fd1663, [%rd9+6912];
	ld.global.nc.f64 	%fd1662, [%rd9+8064];
	ld.global.nc.f64 	%fd1661, [%rd9+9216];
	ld.global.nc.f64 	%fd1660, [%rd9+10368];
	ld.global.nc.f64 	%fd1659, [%rd9+11520];
	ld.global.nc.f64 	%fd1658, [%rd9+12672];
$L__BB318_2:
	bar.sync 	0;
	setp.gt.u32 	%p2, %r1, 143;
	mov.u32 	%r15, _ZZ40massMatrixMultiplyMonolithicGlobalKernelILi12ELi14ELi1EEviPKdS1_S1_S1_PdE6s_tmp1;
	mad.lo.s32 	%r4, %r2, 21952, %r15;
	mul.lo.s16 	%rs6, %rs1, 171;
	shr.u16 	%rs7, %rs6, 11;
	cvt.u32.u16 	%r5, %rs7;
	mul.wide.u16 	%r16, %rs7, 112;
	add.s32 	%r6, %r4, %r16;
	mul.wide.u16 	%r17, %rs2, 8;
	add.s32 	%r7, %r6, %r17;
	@%p2 bra 	$L__BB318_4;
	ld.global.nc.f64 	%fd285, [%rd1];
	fma.rn.f64 	%fd286, %fd285, %fd1669, 0d0000000000000000;
	ld.global.nc.f64 	%fd287, [%rd1+8];
	fma.rn.f64 	%fd288, %fd287, %fd1668, %fd286;
	ld.global.nc.f64 	%fd289, [%rd1+16];
	fma.rn.f64 	%fd290, %fd289, %fd1667, %fd288;
	ld.global.nc.f64 	%fd291, [%rd1+24];
	fma.rn.f64 	%fd292, %fd291, %fd1666, %fd290;
	ld.global.nc.f64 	%fd293, [%rd1+32];
	fma.rn.f64 	%fd294, %fd293, %fd1665, %fd292;
	ld.global.nc.f64 	%fd295, [%rd1+40];
	fma.rn.f64 	%fd296, %fd295, %fd1664, %fd294;
	ld.global.nc.f64 	%fd297, [%rd1+48];
	fma.rn.f64 	%fd298, %fd297, %fd1663, %fd296;
	ld.global.nc.f64 	%fd299, [%rd1+56];
	fma.rn.f64 	%fd300, %fd299, %fd1662, %fd298;
	ld.global.nc.f64 	%fd301, [%rd1+64];
	fma.rn.f64 	%fd302, %fd301, %fd1661, %fd300;
	ld.global.nc.f64 	%fd303, [%rd1+72];
	fma.rn.f64 	%fd304, %fd303, %fd1660, %fd302;
	ld.global.nc.f64 	%fd305, [%rd1+80];
	fma.rn.f64 	%fd306, %fd305, %fd1659, %fd304;
	ld.global.nc.f64 	%fd307, [%rd1+88];
	fma.rn.f64 	%fd308, %fd307, %fd1658, %fd306;
	st.shared.f64 	[%r7], %fd308;
	ld.global.nc.f64 	%fd309, [%rd1+96];
	fma.rn.f64 	%fd310, %fd309, %fd1669, 0d0000000000000000;
	ld.global.nc.f64 	%fd311, [%rd1+104];
	fma.rn.f64 	%fd312, %fd311, %fd1668, %fd310;
	ld.global.nc.f64 	%fd313, [%rd1+112];
	fma.rn.f64 	%fd314, %fd313, %fd1667, %fd312;
	ld.global.nc.f64 	%fd315, [%rd1+120];
	fma.rn.f64 	%fd316, %fd315, %fd1666, %fd314;
	ld.global.nc.f64 	%fd317, [%rd1+128];
	fma.rn.f64 	%fd318, %fd317, %fd1665, %fd316;
	ld.global.nc.f64 	%fd319, [%rd1+136];
	fma.rn.f64 	%fd320, %fd319, %fd1664, %fd318;
	ld.global.nc.f64 	%fd321, [%rd1+144];
	fma.rn.f64 	%fd322, %fd321, %fd1663, %fd320;
	ld.global.nc.f64 	%fd323, [%rd1+152];
	fma.rn.f64 	%fd324, %fd323, %fd1662, %fd322;
	ld.global.nc.f64 	%fd325, [%rd1+160];
	fma.rn.f64 	%fd326, %fd325, %fd1661, %fd324;
	ld.global.nc.f64 	%fd327, [%rd1+168];
	fma.rn.f64 	%fd328, %fd327, %fd1660, %fd326;
	ld.global.nc.f64 	%fd329, [%rd1+176];
	fma.rn.f64 	%fd330, %fd329, %fd1659, %fd328;
	ld.global.nc.f64 	%fd331, [%rd1+184];
	fma.rn.f64 	%fd332, %fd331, %fd1658, %fd330;
	st.shared.f64 	[%r7+1568], %fd332;
	ld.global.nc.f64 	%fd333, [%rd1+192];
	fma.rn.f64 	%fd334, %fd333, %fd1669, 0d0000000000000000;
	ld.global.nc.f64 	%fd335, [%rd1+200];
	fma.rn.f64 	%fd336, %fd335, %fd1668, %fd334;
	ld.global.nc.f64 	%fd337, [%rd1+208];
	fma.rn.f64 	%fd338, %fd337, %fd1667, %fd336;
	ld.global.nc.f64 	%fd339, [%rd1+216];
	fma.rn.f64 	%fd340, %fd339, %fd1666, %fd338;
	ld.global.nc.f64 	%fd341, [%rd1+224];
	fma.rn.f64 	%fd342, %fd341, %fd1665, %fd340;
	ld.global.nc.f64 	%fd343, [%rd1+232];
	fma.rn.f64 	%fd344, %fd343, %fd1664, %fd342;
	ld.global.nc.f64 	%fd345, [%rd1+240];
	fma.rn.f64 	%fd346, %fd345, %fd1663, %fd344;
	ld.global.nc.f64 	%fd347, [%rd1+248];
	fma.rn.f64 	%fd348, %fd347, %fd1662, %fd346;
	ld.global.nc.f64 	%fd349, [%rd1+256];
	fma.rn.f64 	%fd350, %fd349, %fd1661, %fd348;
	ld.global.nc.f64 	%fd351, [%rd1+264];
	fma.rn.f64 	%fd352, %fd351, %fd1660, %fd350;
	ld.global.nc.f64 	%fd353, [%rd1+272];
	fma.rn.f64 	%fd354, %fd353, %fd1659, %fd352;
	ld.global.nc.f64 	%fd355, [%rd1+280];
	fma.rn.f64 	%fd356, %fd355, %fd1658, %fd354;
	st.shared.f64 	[%r7+3136], %fd356;
	ld.global.nc.f64 	%fd357, [%rd1+288];
	fma.rn.f64 	%fd358, %fd357, %fd1669, 0d0000000000000000;
	ld.global.nc.f64 	%fd359, [%rd1+296];
	fma.rn.f64 	%fd360, %fd359, %fd1668, %fd358;
	ld.global.nc.f64 	%fd361, [%rd1+304];
	fma.rn.f64 	%fd362, %fd361, %fd1667, %fd360;
	ld.global.nc.f64 	%fd363, [%rd1+312];
	fma.rn.f64 	%fd364, %fd363, %fd1666, %fd362;
	ld.global.nc.f64 	%fd365, [%rd1+320];
	fma.rn.f64 	%fd366, %fd365, %fd1665, %fd364;
	ld.global.nc.f64 	%fd367, [%rd1+328];
	fma.rn.f64 	%fd368, %fd367, %fd1664, %fd366;
	ld.global.nc.f64 	%fd369, [%rd1+336];
	fma.rn.f64 	%fd370, %fd369, %fd1663, %fd368;
	ld.global.nc.f64 	%fd371, [%rd1+344];
	fma.rn.f64 	%fd372, %fd371, %fd1662, %fd370;
	ld.global.nc.f64 	%fd373, [%rd1+352];
	fma.rn.f64 	%fd374, %fd373, %fd1661, %fd372;
	ld.global.nc.f64 	%fd375, [%rd1+360];
	fma.rn.f64 	%fd376, %fd375, %fd1660, %fd374;
	ld.global.nc.f64 	%fd377, [%rd1+368];
	fma.rn.f64 	%fd378, %fd377, %fd1659, %fd376;
	ld.global.nc.f64 	%fd379, [%rd1+376];
	fma.rn.f64 	%fd380, %fd379, %fd1658, %fd378;
	st.shared.f64 	[%r7+4704], %fd380;
	ld.global.nc.f64 	%fd381, [%rd1+384];
	fma.rn.f64 	%fd382, %fd381, %fd1669, 0d0000000000000000;
	ld.global.nc.f64 	%fd383, [%rd1+392];
	fma.rn.f64 	%fd384, %fd383, %fd1668, %fd382;
	ld.global.nc.f64 	%fd385, [%rd1+400];
	fma.rn.f64 	%fd386, %fd385, %fd1667, %fd384;
	ld.global.nc.f64 	%fd387, [%rd1+408];
	fma.rn.f64 	%fd388, %fd387, %fd1666, %fd386;
	ld.global.nc.f64 	%fd389, [%rd1+416];
	fma.rn.f64 	%fd390, %fd389, %fd1665, %fd388;
	ld.global.nc.f64 	%fd391, [%rd1+424];
	fma.rn.f64 	%fd392, %fd391, %fd1664, %fd390;
	ld.global.nc.f64 	%fd393, [%rd1+432];
	fma.rn.f64 	%fd394, %fd393, %fd1663, %fd392;
	ld.global.nc.f64 	%fd395, [%rd1+440];
	fma.rn.f64 	%fd396, %fd395, %fd1662, %fd394;
	ld.global.nc.f64 	%fd397, [%rd1+448];
	fma.rn.f64 	%fd398, %fd397, %fd1661, %fd396;
	ld.global.nc.f64 	%fd399, [%rd1+456];
	fma.rn.f64 	%fd400, %fd399, %fd1660, %fd398;
	ld.global.nc.f64 	%fd401, [%rd1+464];
	fma.rn.f64 	%fd402, %fd401, %fd1659, %fd400;
	ld.global.nc.f64 	%fd403, [%rd1+472];
	fma.rn.f64 	%fd404, %fd403, %fd1658, %fd402;
	st.shared.f64 	[%r7+6272], %fd404;
	ld.global.nc.f64 	%fd405, [%rd1+480];
	fma.rn.f64 	%fd406, %fd405, %fd1669, 0d0000000000000000;
	ld.global.nc.f64 	%fd407, [%rd1+488];
	fma.rn.f64 	%fd408, %fd407, %fd1668, %fd406;
	ld.global.nc.f64 	%fd409, [%rd1+496];
	fma.rn.f64 	%fd410, %fd409, %fd1667, %fd408;
	ld.global.nc.f64 	%fd411, [%rd1+504];
	fma.rn.f64 	%fd412, %fd411, %fd1666, %fd410;
	ld.global.nc.f64 	%fd413, [%rd1+512];
	fma.rn.f64 	%fd414, %fd413, %fd1665, %fd412;
	ld.global.nc.f64 	%fd415, [%rd1+520];
	fma.rn.f64 	%fd416, %fd415, %fd1664, %fd414;
	ld.global.nc.f64 	%fd417, [%rd1+528];
	fma.rn.f64 	%fd418, %fd417, %fd1663, %fd416;
	ld.global.nc.f64 	%fd419, [%rd1+536];
	fma.rn.f64 	%fd420, %fd419, %fd1662, %fd418;
	ld.global.nc.f64 	%fd421, [%rd1+544];
	fma.rn.f64 	%fd422, %fd421, %fd1661, %fd420;
	ld.global.nc.f64 	%fd423, [%rd1+552];
	fma.rn.f64 	%fd424, %fd423, %fd1660, %fd422;
	ld.global.nc.f64 	%fd425, [%rd1+560];
	fma.rn.f64 	%fd426, %fd425, %fd1659, %fd424;
	ld.global.nc.f64 	%fd427, [%rd1+568];
	fma.rn.f64 	%fd428, %fd427, %fd1658, %fd426;
	st.shared.f64 	[%r7+7840], %fd428;
	ld.global.nc.f64 	%fd429, [%rd1+576];
	fma.rn.f64 	%fd430, %fd429, %fd1669, 0d0000000000000000;
	ld.global.nc.f64 	%fd431, [%rd1+584];
	fma.rn.f64 	%fd432, %fd431, %fd1668, %fd430;
	ld.global.nc.f64 	%fd433, [%rd1+592];
	fma.rn.f64 	%fd434, %fd433, %fd1667, %fd432;
	ld.global.nc.f64 	%fd435, [%rd1+600];
	fma.rn.f64 	%fd436, %fd435, %fd1666, %fd434;
	ld.global.nc.f64 	%fd437, [%rd1+608];
	fma.rn.f64 	%fd438, %fd437, %fd1665, %fd436;
	ld.global.nc.f64 	%fd439, [%rd1+616];
	fma.rn.f64 	%fd440, %fd439, %fd1664, %fd438;
	ld.global.nc.f64 	%fd441, [%rd1+624];
	fma.rn.f64 	%fd442, %fd441, %fd1663, %fd440;
	ld.global.nc.f64 	%fd443, [%rd1+632];
	fma.rn.f64 	%fd444, %fd443, %fd1662, %fd442;
	ld.global.nc.f64 	%fd445, [%rd1+640];
	fma.rn.f64 	%fd446, %fd445, %fd1661, %fd444;
	ld.global.nc.f64 	%fd447, [%rd1+648];
	fma.rn.f64 	%fd448, %fd447, %fd1660, %fd446;
	ld.global.nc.f64 	%fd449, [%rd1+656];
	fma.rn.f64 	%fd450, %fd449, %fd1659, %fd448;
	ld.global.nc.f64 	%fd451, [%rd1+664];
	fma.rn.f64 	%fd452, %fd451, %fd1658, %fd450;
	st.shared.f64 	[%r7+9408], %fd452;
	ld.global.nc.f64 	%fd453, [%rd1+672];
	fma.rn.f64 	%fd454, %fd453, %fd1669, 0d0000000000000000;
	ld.global.nc.f64 	%fd455, [%rd1+680];
	fma.rn.f64 	%fd456, %fd455, %fd1668, %fd454;
	ld.global.nc.f64 	%fd457, [%rd1+688];
	fma.rn.f64 	%fd458, %fd457, %fd1667, %fd456;
	ld.global.nc.f64 	%fd459, [%rd1+696];
	fma.rn.f64 	%fd460, %fd459, %fd1666, %fd458;
	ld.global.nc.f64 	%fd461, [%rd1+704];
	fma.rn.f64 	%fd462, %fd461, %fd1665, %fd460;
	ld.global.nc.f64 	%fd463, [%rd1+712];
	fma.rn.f64 	%fd464, %fd463, %fd1664, %fd462;
	ld.global.nc.f64 	%fd465, [%rd1+720];
	fma.rn.f64 	%fd466, %fd465, %fd1663, %fd464;
	ld.global.nc.f64 	%fd467, [%rd1+728];
	fma.rn.f64 	%fd468, %fd467, %fd1662, %fd466;
	ld.global.nc.f64 	%fd469, [%rd1+736];
	fma.rn.f64 	%fd470, %fd469, %fd1661, %fd468;
	ld.global.nc.f64 	%fd471, [%rd1+744];
	fma.rn.f64 	%fd472, %fd471, %fd1660, %fd470;
	ld.global.nc.f64 	%fd473, [%rd1+752];
	fma.rn.f64 	%fd474, %fd473, %fd1659, %fd472;
	ld.global.nc.f64 	%fd475, [%rd1+760];
	fma.rn.f64 	%fd476, %fd475, %fd1658, %fd474;
	st.shared.f64 	[%r7+10976], %fd476;
	ld.global.nc.f64 	%fd477, [%rd1+768];
	fma.rn.f64 	%fd478, %fd477, %fd1669, 0d0000000000000000;
	ld.global.nc.f64 	%fd479, [%rd1+776];
	fma.rn.f64 	%fd480, %fd479, %fd1668, %fd478;
	ld.global.nc.f64 	%fd481, [%rd1+784];
	fma.rn.f64 	%fd482, %fd481, %fd1667, %fd480;
	ld.global.nc.f64 	%fd483, [%rd1+792];
	fma.rn.f64 	%fd484, %fd483, %fd1666, %fd482;
	ld.global.nc.f64 	%fd485, [%rd1+800];
	fma.rn.f64 	%fd486, %fd485, %fd1665, %fd484;
	ld.global.nc.f64 	%fd487, [%rd1+808];
	fma.rn.f64 	%fd488, %fd487, %fd1664, %fd486;
	ld.global.nc.f64 	%fd489, [%rd1+816];
	fma.rn.f64 	%fd490, %fd489, %fd1663, %fd488;
	ld.global.nc.f64 	%fd491, [%rd1+824];
	fma.rn.f64 	%fd492, %fd491, %fd1662, %fd490;
	ld.global.nc.f64 	%fd493, [%rd1+832];
	fma.rn.f64 	%fd494, %fd493, %fd1661, %fd492;
	ld.global.nc.f64 	%fd495, [%rd1+840];
	fma.rn.f64 	%fd496, %fd495, %fd1660, %fd494;
	ld.global.nc.f64 	%fd497, [%rd1+848];
	fma.rn.f64 	%fd498, %fd497, %fd1659, %fd496;
	ld.global.nc.f64 	%fd499, [%rd1+856];
	fma.rn.f64 	%fd500, %fd499, %fd1658, %fd498;
	st.shared.f64 	[%r7+12544], %fd500;
	ld.global.nc.f64 	%fd501, [%rd1+864];
	fma.rn.f64 	%fd502, %fd501, %fd1669, 0d0000000000000000;
	ld.global.nc.f64 	%fd503, [%rd1+872];
	fma.rn.f64 	%fd504, %fd503, %fd1668, %fd502;
	ld.global.nc.f64 	%fd505, [%rd1+880];
	fma.rn.f64 	%fd506, %fd505, %fd1667, %fd504;
	ld.global.nc.f64 	%fd507, [%rd1+888];
	fma.rn.f64 	%fd508, %fd507, %fd1666, %fd506;
	ld.global.nc.f64 	%fd509, [%rd1+896];
	fma.rn.f64 	%fd510, %fd509, %fd1665, %fd508;
	ld.global.nc.f64 	%fd511, [%rd1+904];
	fma.rn.f64 	%fd512, %fd511, %fd1664, %fd510;
	ld.global.nc.f64 	%fd513, [%rd1+912];
	fma.rn.f64 	%fd514, %fd513, %fd1663, %fd512;
	ld.global.nc.f64 	%fd515, [%rd1+920];
	fma.rn.f64 	%fd516, %fd515, %fd1662, %fd514;
	ld.global.nc.f64 	%fd517, [%rd1+928];
	fma.rn.f64 	%fd518, %fd517, %fd1661, %fd516;
	ld.global.nc.f64 	%fd519, [%rd1+936];
	fma.rn.f64 	%fd520, %fd519, %fd1660, %fd518;
	ld.global.nc.f64 	%fd521, [%rd1+944];
	fma.rn.f64 	%fd522, %fd521, %fd1659, %fd520;
	ld.global.nc.f64 	%fd523, [%rd1+952];
	fma.rn.f64 	%fd524, %fd523, %fd1658, %fd522;
	st.shared.f64 	[%r7+14112], %fd524;
	ld.global.nc.f64 	%fd525, [%rd1+960];
	fma.rn.f64 	%fd526, %fd525, %fd1669, 0d0000000000000000;
	ld.global.nc.f64 	%fd527, [%rd1+968];
	fma.rn.f64 	%fd528, %fd527, %fd1668, %fd526;
	ld.global.nc.f64 	%fd529, [%rd1+976];
	fma.rn.f64 	%fd530, %fd529, %fd1667, %fd528;
	ld.global.nc.f64 	%fd531, [%rd1+984];
	fma.rn.f64 	%fd532, %fd531, %fd1666, %fd530;
	ld.global.nc.f64 	%fd533, [%rd1+992];
	fma.rn.f64 	%fd534, %fd533, %fd1665, %fd532;
	ld.global.nc.f64 	%fd535, [%rd1+1000];
	fma.rn.f64 	%fd536, %fd535, %fd1664, %fd534;
	ld.global.nc.f64 	%fd537, [%rd1+1008];
	fma.rn.f64 	%fd538, %fd537, %fd1663, %fd536;
	ld.global.nc.f64 	%fd539, [%rd1+1016];
	fma.rn.f64 	%fd540, %fd539, %fd1662, %fd538;
	ld.global.nc.f64 	%fd541, [%rd1+1024];
	fma.rn.f64 	%fd542, %fd541, %fd1661, %fd540;
	ld.global.nc.f64 	%fd543, [%rd1+1032];
	fma.rn.f64 	%fd544, %fd543, %fd1660, %fd542;
	ld.global.nc.f64 	%fd545, [%rd1+1040];
	fma.rn.f64 	%fd546, %fd545, %fd1659, %fd544;
	ld.global.nc.f64 	%fd547, [%rd1+1048];
	fma.rn.f64 	%fd548, %fd547, %fd1658, %fd546;
	st.shared.f64 	[%r7+15680], %fd548;
	ld.global.nc.f64 	%fd549, [%rd1+1056];
	fma.rn.f64 	%fd550, %fd549, %fd1669, 0d0000000000000000;
	ld.global.nc.f64 	%fd551, [%rd1+1064];
	fma.rn.f64 	%fd552, %fd551, %fd1668, %fd550;
	ld.global.nc.f64 	%fd553, [%rd1+1072];
	fma.rn.f64 	%fd554, %fd553, %fd1667, %fd552;
	ld.global.nc.f64 	%fd555, [%rd1+1080];
	fma.rn.f64 	%fd556, %fd555, %fd1666, %fd554;
	ld.global.nc.f64 	%fd557, [%rd1+1088];
	fma.rn.f64 	%fd558, %fd557, %fd1665, %fd556;
	ld.global.nc.f64 	%fd559, [%rd1+1096];
	fma.rn.f64 	%fd560, %fd559, %fd1664, %fd558;
	ld.global.nc.f64 	%fd561, [%rd1+1104];
	fma.rn.f64 	%fd562, %fd561, %fd1663, %fd560;
	ld.global.nc.f64 	%fd563, [%rd1+1112];
	fma.rn.f64 	%fd564, %fd563, %fd1662, %fd562;
	ld.global.nc.f64 	%fd565, [%rd1+1120];
	fma.rn.f64 	%fd566, %fd565, %fd1661, %fd564;
	ld.global.nc.f64 	%fd567, [%rd1+1128];
	fma.rn.f64 	%fd568, %fd567, %fd1660, %fd566;
	ld.global.nc.f64 	%fd569, [%rd1+1136];
	fma.rn.f64 	%fd570, %fd569, %fd1659, %fd568;
	ld.global.nc.f64 	%fd571, [%rd1+1144];
	fma.rn.f64 	%fd572, %fd571, %fd1658, %fd570;
	st.shared.f64 	[%r7+17248], %fd572;
	ld.global.nc.f64 	%fd573, [%rd1+1152];
	fma.rn.f64 	%fd574, %fd573, %fd1669, 0d0000000000000000;
	ld.global.nc.f64 	%fd575, [%rd1+1160];
	fma.rn.f64 	%fd576, %fd575, %fd1668, %fd574;
	ld.global.nc.f64 	%fd577, [%rd1+1168];
	fma.rn.f64 	%fd578, %fd577, %fd1667, %fd576;
	ld.global.nc.f64 	%fd579, [%rd1+1176];
	fma.rn.f64 	%fd580, %fd579, %fd1666, %fd578;
	ld.global.nc.f64 	%fd581, [%rd1+1184];
	fma.rn.f64 	%fd582, %fd581, %fd1665, %fd580;
	ld.global.nc.f64 	%fd583, [%rd1+1192];
	fma.rn.f64 	%fd584, %fd583, %fd1664, %fd582;
	ld.global.nc.f64 	%fd585, [%rd1+1200];
	fma.rn.f64 	%fd586, %fd585, %fd1663, %fd584;
	ld.global.nc.f64 	%fd587, [%rd1+1208];
	fma.rn.f64 	%fd588, %fd587, %fd1662, %fd586;
	ld.global.nc.f64 	%fd589, [%rd1+1216];
	fma.rn.f64 	%fd590, %fd589, %fd1661, %fd588;
	ld.global.nc.f64 	%fd591, [%rd1+1224];
	fma.rn.f64 	%fd592, %fd591, %fd1660, %fd590;
	ld.global.nc.f64 	%fd593, [%rd1+1232];
	fma.rn.f64 	%fd594, %fd593, %fd1659, %fd592;
	ld.global.nc.f64 	%fd595, [%rd1+1240];
	fma.rn.f64 	%fd596, %fd595, %fd1658, %fd594;
	st.shared.f64 	[%r7+18816], %fd596;
	ld.global.nc.f64 	%fd597, [%rd1+1248];
	fma.rn.f64 	%fd598, %fd597, %fd1669, 0d0000000000000000;
	ld.global.nc.f64 	%fd599, [%rd1+1256];
	fma.rn.f64 	%fd600, %fd599, %fd1668, %fd598;
	ld.global.nc.f64 	%fd601, [%rd1+1264];
	fma.rn.f64 	%fd602, %fd601, %fd1667, %fd600;
	ld.global.nc.f64 	%fd603, [%rd1+1272];
	fma.rn.f64 	%fd604, %fd603, %fd1666, %fd602;
	ld.global.nc.f64 	%fd605, [%rd1+1280];
	fma.rn.f64 	%fd606, %fd605, %fd1665, %fd604;
	ld.global.nc.f64 	%fd607, [%rd1+1288];
	fma.rn.f64 	%fd608, %fd607, %fd1664, %fd606;
	ld.global.nc.f64 	%fd609, [%rd1+1296];
	fma.rn.f64 	%fd610, %fd609, %fd1663, %fd608;
	ld.global.nc.f64 	%fd611, [%rd1+1304];
	fma.rn.f64 	%fd612, %fd611, %fd1662, %fd610;
	ld.global.nc.f64 	%fd613, [%rd1+1312];
	fma.rn.f64 	%fd614, %fd613, %fd1661, %fd612;
	ld.global.nc.f64 	%fd615, [%rd1+1320];
	fma.rn.f64 	%fd616, %fd615, %fd1660, %fd614;
	ld.global.nc.f64 	%fd617, [%rd1+1328];
	fma.rn.f64 	%fd618, %fd617, %fd1659, %fd616;
	ld.global.nc.f64 	%fd619, [%rd1+1336];
	fma.rn.f64 	%fd620, %fd619, %fd1658, %fd618;
	st.shared.f64 	[%r7+20384], %fd620;
$L__BB318_4:
	bar.sync 	0;
	setp.gt.u32 	%p3, %r1, 167;
	mad.lo.s32 	%r18, %r5, 1456, %r6;
	add.s32 	%r8, %r18, %r17;
	@%p3 bra 	$L__BB318_6;
	ld.shared.f64 	%fd621, [%r8];
	ld.shared.f64 	%fd622, [%r8+112];
	ld.shared.f64 	%fd623, [%r8+224];
	ld.shared.f64 	%fd624, [%r8+336];
	ld.shared.f64 	%fd625, [%r8+448];
	ld.shared.f64 	%fd626, [%r8+560];
	ld.shared.f64 	%fd627, [%r8+672];
	ld.shared.f64 	%fd628, [%r8+784];
	ld.shared.f64 	%fd629, [%r8+896];
	ld.shared.f64 	%fd630, [%r8+1008];
	ld.shared.f64 	%fd631, [%r8+1120];
	ld.shared.f64 	%fd632, [%r8+1232];
	ld.global.nc.f64 	%fd633, [%rd1];
	fma.rn.f64 	%fd634, %fd633, %fd621, 0d0000000000000000;
	ld.global.nc.f64 	%fd635, [%rd1+8];
	fma.rn.f64 	%fd636, %fd635, %fd622, %fd634;
	ld.global.nc.f64 	%fd637, [%rd1+16];
	fma.rn.f64 	%fd638, %fd637, %fd623, %fd636;
	ld.global.nc.f64 	%fd639, [%rd1+24];
	fma.rn.f64 	%fd640, %fd639, %fd624, %fd638;
	ld.global.nc.f64 	%fd641, [%rd1+32];
	fma.rn.f64 	%fd642, %fd641, %fd625, %fd640;
	ld.global.nc.f64 	%fd643, [%rd1+40];
	fma.rn.f64 	%fd644, %fd643, %fd626, %fd642;
	ld.global.nc.f64 	%fd645, [%rd1+48];
	fma.rn.f64 	%fd646, %fd645, %fd627, %fd644;
	ld.global.nc.f64 	%fd647, [%rd1+56];
	fma.rn.f64 	%fd648, %fd647, %fd628, %fd646;
	ld.global.nc.f64 	%fd649, [%rd1+64];
	fma.rn.f64 	%fd650, %fd649, %fd629, %fd648;
	ld.global.nc.f64 	%fd651, [%rd1+72];
	fma.rn.f64 	%fd652, %fd651, %fd630, %fd650;
	ld.global.nc.f64 	%fd653, [%rd1+80];
	fma.rn.f64 	%fd654, %fd653, %fd631, %fd652;
	ld.global.nc.f64 	%fd655, [%rd1+88];
	fma.rn.f64 	%fd656, %fd655, %fd632, %fd654;
	st.shared.f64 	[%r8], %fd656;
	ld.global.nc.f64 	%fd657, [%rd1+96];
	fma.rn.f64 	%fd658, %fd657, %fd621, 0d0000000000000000;
	ld.global.nc.f64 	%fd659, [%rd1+104];
	fma.rn.f64 	%fd660, %fd659, %fd622, %fd658;
	ld.global.nc.f64 	%fd661, [%rd1+112];
	fma.rn.f64 	%fd662, %fd661, %fd623, %fd660;
	ld.global.nc.f64 	%fd663, [%rd1+120];
	fma.rn.f64 	%fd664, %fd663, %fd624, %fd662;
	ld.global.nc.f64 	%fd665, [%rd1+128];
	fma.rn.f64 	%fd666, %fd665, %fd625, %fd664;
	ld.global.nc.f64 	%fd667, [%rd1+136];
	fma.rn.f64 	%fd668, %fd667, %fd626, %fd666;
	ld.global.nc.f64 	%fd669, [%rd1+144];
	fma.rn.f64 	%fd670, %fd669, %fd627, %fd668;
	ld.global.nc.f64 	%fd671, [%rd1+152];
	fma.rn.f64 	%fd672, %fd671, %fd628, %fd670;
	ld.global.nc.f64 	%fd673, [%rd1+160];
	fma.rn.f64 	%fd674, %fd673, %fd629, %fd672;
	ld.global.nc.f64 	%fd675, [%rd1+168];
	fma.rn.f64 	%fd676, %fd675, %fd630, %fd674;
	ld.global.nc.f64 	%fd677, [%rd1+176];
	fma.rn.f64 	%fd678, %fd677, %fd631, %fd676;
	ld.global.nc.f64 	%fd679, [%rd1+184];
	fma.rn.f64 	%fd680, %fd679, %fd632, %fd678;
	st.shared.f64 	[%r8+112], %fd680;
	ld.global.nc.f64 	%fd681, [%rd1+192];
	fma.rn.f64 	%fd682, %fd681, %fd621, 0d0000000000000000;
	ld.global.nc.f64 	%fd683, [%rd1+200];
	fma.rn.f64 	%fd684, %fd683, %fd622, %fd682;
	ld.global.nc.f64 	%fd685, [%rd1+208];
	fma.rn.f64 	%fd686, %fd685, %fd623, %fd684;
	ld.global.nc.f64 	%fd687, [%rd1+216];
	fma.rn.f64 	%fd688, %fd687, %fd624, %fd686;
	ld.global.nc.f64 	%fd689, [%rd1+224];
	fma.rn.f64 	%fd690, %fd689, %fd625, %fd688;
	ld.global.nc.f64 	%fd691, [%rd1+232];
	fma.rn.f64 	%fd692, %fd691, %fd626, %fd690;
	ld.global.nc.f64 	%fd693, [%rd1+240];
	fma.rn.f64 	%fd694, %fd693, %fd627, %fd692;
	ld.global.nc.f64 	%fd695, [%rd1+248];
	fma.rn.f64 	%fd696, %fd695, %fd628, %fd694;
	ld.global.nc.f64 	%fd697, [%rd1+256];
	fma.rn.f64 	%fd698, %fd697, %fd629, %fd696;
	ld.global.nc.f64 	%fd699, [%rd1+264];
	fma.rn.f64 	%fd700, %fd699, %fd630, %fd698;
	ld.global.nc.f64 	%fd701, [%rd1+272];
	fma.rn.f64 	%fd702, %fd701, %fd631, %fd700;
	ld.global.nc.f64 	%fd703, [%rd1+280];
	fma.rn.f64 	%fd704, %fd703, %fd632, %fd702;
	st.shared.f64 	[%r8+224], %fd704;
	ld.global.nc.f64 	%fd705, [%rd1+288];
	fma.rn.f64 	%fd706, %fd705, %fd621, 0d0000000000000000;
	ld.global.nc.f64 	%fd707, [%rd1+296];
	fma.rn.f64 	%fd708, %fd707, %fd622, %fd706;
	ld.global.nc.f64 	%fd709, [%rd1+304];
	fma.rn.f64 	%fd710, %fd709, %fd623, %fd708;
	ld.global.nc.f64 	%fd711, [%rd1+312];
	fma.rn.f64 	%fd712, %fd711, %fd624, %fd710;
	ld.global.nc.f64 	%fd713, [%rd1+320];
	fma.rn.f64 	%fd714, %fd713, %fd625, %fd712;
	ld.global.nc.f64 	%fd715, [%rd1+328];
	fma.rn.f64 	%fd716, %fd715, %fd626, %fd714;
	ld.global.nc.f64 	%fd717, [%rd1+336];
	fma.rn.f64 	%fd718, %fd717, %fd627, %fd716;
	ld.global.nc.f64 	%fd719, [%rd1+344];
	fma.rn.f64 	%fd720, %fd719, %fd628, %fd718;
	ld.global.nc.f64 	%fd721, [%rd1+352];
	fma.rn.f64 	%fd722, %fd721, %fd629, %fd720;
	ld.global.nc.f64 	%fd723, [%rd1+360];
	fma.rn.f64 	%fd724, %fd723, %fd630, %fd722;
	ld.global.nc.f64 	%fd725, [%rd1+368];
	fma.rn.f64 	%fd726, %fd725, %fd631, %fd724;
	ld.global.nc.f64 	%fd727, [%rd1+376];
	fma.rn.f64 	%fd728, %fd727, %fd632, %fd726;
	st.shared.f64 	[%r8+336], %fd728;
	ld.global.nc.f64 	%fd729, [%rd1+384];
	fma.rn.f64 	%fd730, %fd729, %fd621, 0d0000000000000000;
	ld.global.nc.f64 	%fd731, [%rd1+392];
	fma.rn.f64 	%fd732, %fd731, %fd622, %fd730;
	ld.global.nc.f64 	%fd733, [%rd1+400];
	fma.rn.f64 	%fd734, %fd733, %fd623, %fd732;
	ld.global.nc.f64 	%fd735, [%rd1+408];
	fma.rn.f64 	%fd736, %fd735, %fd624, %fd734;
	ld.global.nc.f64 	%fd737, [%rd1+416];
	fma.rn.f64 	%fd738, %fd737, %fd625, %fd736;
	ld.global.nc.f64 	%fd739, [%rd1+424];
	fma.rn.f64 	%fd740, %fd739, %fd626, %fd738;
	ld.global.nc.f64 	%fd741, [%rd1+432];
	fma.rn.f64 	%fd742, %fd741, %fd627, %fd740;
	ld.global.nc.f64 	%fd743, [%rd1+440];
	fma.rn.f64 	%fd744, %fd743, %fd628, %fd742;
	ld.global.nc.f64 	%fd745, [%rd1+448];
	fma.rn.f64 	%fd746, %fd745, %fd629, %fd744;
	ld.global.nc.f64 	%fd747, [%rd1+456];
	fma.rn.f64 	%fd748, %fd747, %fd630, %fd746;
	ld.global.nc.f64 	%fd749, [%rd1+464];
	fma.rn.f64 	%fd750, %fd749, %fd631, %fd748;
	ld.global.nc.f64 	%fd751, [%rd1+472];
	fma.rn.f64 	%fd752, %fd751, %fd632, %fd750;
	st.shared.f64 	[%r8+448], %fd752;
	ld.global.nc.f64 	%fd753, [%rd1+480];
	fma.rn.f64 	%fd754, %fd753, %fd621, 0d0000000000000000;
	ld.global.nc.f64 	%fd755, [%rd1+488];
	fma.rn.f64 	%fd756, %fd755, %fd622, %fd754;
	ld.global.nc.f64 	%fd757, [%rd1+496];
	fma.rn.f64 	%fd758, %fd757, %fd623, %fd756;
	ld.global.nc.f64 	%fd759, [%rd1+504];
	fma.rn.f64 	%fd760, %fd759, %fd624, %fd758;
	ld.global.nc.f64 	%fd761, [%rd1+512];
	fma.rn.f64 	%fd762, %fd761, %fd625, %fd760;
	ld.global.nc.f64 	%fd763, [%rd1+520];
	fma.rn.f64 	%fd764, %fd763, %fd626, %fd762;
	ld.global.nc.f64 	%fd765, [%rd1+528];
	fma.rn.f64 	%fd766, %fd765, %fd627, %fd764;
	ld.global.nc.f64 	%fd767, [%rd1+536];
	fma.rn.f64 	%fd768, %fd767, %fd628, %fd766;
	ld.global.nc.f64 	%fd769, [%rd1+544];
	fma.rn.f64 	%fd770, %fd769, %fd629, %fd768;
	ld.global.nc.f64 	%fd771, [%rd1+552];
	fma.rn.f64 	%fd772, %fd771, %fd630, %fd770;
	ld.global.nc.f64 	%fd773, [%rd1+560];
	fma.rn.f64 	%fd774, %fd773, %fd631, %fd772;
	ld.global.nc.f64 	%fd775, [%rd1+568];
	fma.rn.f64 	%fd776, %fd775, %fd632, %fd774;
	st.shared.f64 	[%r8+560], %fd776;
	ld.global.nc.f64 	%fd777, [%rd1+576];
	fma.rn.f64 	%fd778, %fd777, %fd621, 0d0000000000000000;
	ld.global.nc.f64 	%fd779, [%rd1+584];
	fma.rn.f64 	%fd780, %fd779, %fd622, %fd778;
	ld.global.nc.f64 	%fd781, [%rd1+592];
	fma.rn.f64 	%fd782, %fd781, %fd623, %fd780;
	ld.global.nc.f64 	%fd783, [%rd1+600];
	fma.rn.f64 	%fd784, %fd783, %fd624, %fd782;
	ld.global.nc.f64 	%fd785, [%rd1+608];
	fma.rn.f64 	%fd786, %fd785, %fd625, %fd784;
	ld.global.nc.f64 	%fd787, [%rd1+616];
	fma.rn.f64 	%fd788, %fd787, %fd626, %fd786;
	ld.global.nc.f64 	%fd789, [%rd1+624];
	fma.rn.f64 	%fd790, %fd789, %fd627, %fd788;
	ld.global.nc.f64 	%fd791, [%rd1+632];
	fma.rn.f64 	%fd792, %fd791, %fd628, %fd790;
	ld.global.nc.f64 	%fd793, [%rd1+640];
	fma.rn.f64 	%fd794, %fd793, %fd629, %fd792;
	ld.global.nc.f64 	%fd795, [%rd1+648];
	fma.rn.f64 	%fd796, %fd795, %fd630, %fd794;
	ld.global.nc.f64 	%fd797, [%rd1+656];
	fma.rn.f64 	%fd798, %fd797, %fd631, %fd796;
	ld.global.nc.f64 	%fd799, [%rd1+664];
	fma.rn.f64 	%fd800, %fd799, %fd632, %fd798;
	st.shared.f64 	[%r8+672], %fd800;
	ld.global.nc.f64 	%fd801, [%rd1+672];
	fma.rn.f64 	%fd802, %fd801, %fd621, 0d0000000000000000;
	ld.global.nc.f64 	%fd803, [%rd1+680];
	fma.rn.f64 	%fd804, %fd803, %fd622, %fd802;
	ld.global.nc.f64 	%fd805, [%rd1+688];
	fma.rn.f64 	%fd806, %fd805, %fd623, %fd804;
	ld.global.nc.f64 	%fd807, [%rd1+696];
	fma.rn.f64 	%fd808, %fd807, %fd624, %fd806;
	ld.global.nc.f64 	%fd809, [%rd1+704];
	fma.rn.f64 	%fd810, %fd809, %fd625, %fd808;
	ld.global.nc.f64 	%fd811, [%rd1+712];
	fma.rn.f64 	%fd812, %fd811, %fd626, %fd810;
	ld.global.nc.f64 	%fd813, [%rd1+720];
	fma.rn.f64 	%fd814, %fd813, %fd627, %fd812;
	ld.global.nc.f64 	%fd815, [%rd1+728];
	fma.rn.f64 	%fd816, %fd815, %fd628, %fd814;
	ld.global.nc.f64 	%fd817, [%rd1+736];
	fma.rn.f64 	%fd818, %fd817, %fd629, %fd816;
	ld.global.nc.f64 	%fd819, [%rd1+744];
	fma.rn.f64 	%fd820, %fd819, %fd630, %fd818;
	ld.global.nc.f64 	%fd821, [%rd1+752];
	fma.rn.f64 	%fd822, %fd821, %fd631, %fd820;
	ld.global.nc.f64 	%fd823, [%rd1+760];
	fma.rn.f64 	%fd824, %fd823, %fd632, %fd822;
	st.shared.f64 	[%r8+784], %fd824;
	ld.global.nc.f64 	%fd825, [%rd1+768];
	fma.rn.f64 	%fd826, %fd825, %fd621, 0d0000000000000000;
	ld.global.nc.f64 	%fd827, [%rd1+776];
	fma.rn.f64 	%fd828, %fd827, %fd622, %fd826;
	ld.global.nc.f64 	%fd829, [%rd1+784];
	fma.rn.f64 	%fd830, %fd829, %fd623, %fd828;
	ld.global.nc.f64 	%fd831, [%rd1+792];
	fma.rn.f64 	%fd832, %fd831, %fd624, %fd830;
	ld.global.nc.f64 	%fd833, [%rd1+800];
	fma.rn.f64 	%fd834, %fd833, %fd625, %fd832;
	ld.global.nc.f64 	%fd835, [%rd1+808];
	fma.rn.f64 	%fd836, %fd835, %fd626, %fd834;
	ld.global.nc.f64 	%fd837, [%rd1+816];
	fma.rn.f64 	%fd838, %fd837, %fd627, %fd836;
	ld.global.nc.f64 	%fd839, [%rd1+824];
	fma.rn.f64 	%fd840, %fd839, %fd628, %fd838;
	ld.global.nc.f64 	%fd841, [%rd1+832];
	fma.rn.f64 	%fd842, %fd841, %fd629, %fd840;
	ld.global.nc.f64 	%fd843, [%rd1+840];
	fma.rn.f64 	%fd844, %fd843, %fd630, %fd842;
	ld.global.nc.f64 	%fd845, [%rd1+848];
	fma.rn.f64 	%fd846, %fd845, %fd631, %fd844;
	ld.global.nc.f64 	%fd847, [%rd1+856];
	fma.rn.f64 	%fd848, %fd847, %fd632, %fd846;
	st.shared.f64 	[%r8+896], %fd848;
	ld.global.nc.f64 	%fd849, [%rd1+864];
	fma.rn.f64 	%fd850, %fd849, %fd621, 0d0000000000000000;
	ld.global.nc.f64 	%fd851, [%rd1+872];
	fma.rn.f64 	%fd852, %fd851, %fd622, %fd850;
	ld.global.nc.f64 	%fd853, [%rd1+880];
	fma.rn.f64 	%fd854, %fd853, %fd623, %fd852;
	ld.global.nc.f64 	%fd855, [%rd1+888];
	fma.rn.f64 	%fd856, %fd855, %fd624, %fd854;
	ld.global.nc.f64 	%fd857, [%rd1+896];
	fma.rn.f64 	%fd858, %fd857, %fd625, %fd856;
	ld.global.nc.f64 	%fd859, [%rd1+904];
	fma.rn.f64 	%fd860, %fd859, %fd626, %fd858;
	ld.global.nc.f64 	%fd861, [%rd1+912];
	fma.rn.f64 	%fd862, %fd861, %fd627, %fd860;
	ld.global.nc.f64 	%fd863, [%rd1+920];
	fma.rn.f64 	%fd864, %fd863, %fd628, %fd862;
	ld.global.nc.f64 	%fd865, [%rd1+928];
	fma.rn.f64 	%fd866, %fd865, %fd629, %fd864;
	ld.global.nc.f64 	%fd867, [%rd1+936];
	fma.rn.f64 	%fd868, %fd867, %fd630, %fd866;
	ld.global.nc.f64 	%fd869, [%rd1+944];
	fma.rn.f64 	%fd870, %fd869, %fd631, %fd868;
	ld.global.nc.f64 	%fd871, [%rd1+952];
	fma.rn.f64 	%fd872, %fd871, %fd632, %fd870;
	st.shared.f64 	[%r8+1008], %fd872;
	ld.global.nc.f64 	%fd873, [%rd1+960];
	fma.rn.f64 	%fd874, %fd873, %fd621, 0d0000000000000000;
	ld.global.nc.f64 	%fd875, [%rd1+968];
	fma.rn.f64 	%fd876, %fd875, %fd622, %fd874;
	ld.global.nc.f64 	%fd877, [%rd1+976];
	fma.rn.f64 	%fd878, %fd877, %fd623, %fd876;
	ld.global.nc.f64 	%fd879, [%rd1+984];
	fma.rn.f64 	%fd880, %fd879, %fd624, %fd878;
	ld.global.nc.f64 	%fd881, [%rd1+992];
	fma.rn.f64 	%fd882, %fd881, %fd625, %fd880;
	ld.global.nc.f64 	%fd883, [%rd1+1000];
	fma.rn.f64 	%fd884, %fd883, %fd626, %fd882;
	ld.global.nc.f64 	%fd885, [%rd1+1008];
	fma.rn.f64 	%fd886, %fd885, %fd627, %fd884;
	ld.global.nc.f64 	%fd887, [%rd1+1016];
	fma.rn.f64 	%fd888, %fd887, %fd628, %fd886;
	ld.global.nc.f64 	%fd889, [%rd1+1024];
	fma.rn.f64 	%fd890, %fd889, %fd629, %fd888;
	ld.global.nc.f64 	%fd891, [%rd1+1032];
	fma.rn.f64 	%fd892, %fd891, %fd630, %fd890;
	ld.global.nc.f64 	%fd893, [%rd1+1040];
	fma.rn.f64 	%fd894, %fd893, %fd631, %fd892;
	ld.global.nc.f64 	%fd895, [%rd1+1048];
	fma.rn.f64 	%fd896, %fd895, %fd632, %fd894;
	st.shared.f64 	[%r8+1120], %fd896;
	ld.global.nc.f64 	%fd897, [%rd1+1056];
	fma.rn.f64 	%fd898, %fd897, %fd621, 0d0000000000000000;
	ld.global.nc.f64 	%fd899, [%rd1+1064];
	fma.rn.f64 	%fd900, %fd899, %fd622, %fd898;
	ld.global.nc.f64 	%fd901, [%rd1+1072];
	fma.rn.f64 	%fd902, %fd901, %fd623, %fd900;
	ld.global.nc.f64 	%fd903, [%rd1+1080];
	fma.rn.f64 	%fd904, %fd903, %fd624, %fd902;
	ld.global.nc.f64 	%fd905, [%rd1+1088];
	fma.rn.f64 	%fd906, %fd905, %fd625, %fd904;
	ld.global.nc.f64 	%fd907, [%rd1+1096];
	fma.rn.f64 	%fd908, %fd907, %fd626, %fd906;
	ld.global.nc.f64 	%fd909, [%rd1+1104];
	fma.rn.f64 	%fd910, %fd909, %fd627, %fd908;
	ld.global.nc.f64 	%fd911, [%rd1+1112];
	fma.rn.f64 	%fd912, %fd911, %fd628, %fd910;
	ld.global.nc.f64 	%fd913, [%rd1+1120];
	fma.rn.f64 	%fd914, %fd913, %fd629, %fd912;
	ld.global.nc.f64 	%fd915, [%rd1+1128];
	fma.rn.f64 	%fd916, %fd915, %fd630, %fd914;
	ld.global.nc.f64 	%fd917, [%rd1+1136];
	fma.rn.f64 	%fd918, %fd917, %fd631, %fd916;
	ld.global.nc.f64 	%fd919, [%rd1+1144];
	fma.rn.f64 	%fd920, %fd919, %fd632, %fd918;
	st.shared.f64 	[%r8+1232], %fd920;
	ld.global.nc.f64 	%fd921, [%rd1+1152];
	fma.rn.f64 	%fd922, %fd921, %fd621, 0d0000000000000000;
	ld.global.nc.f64 	%fd923, [%rd1+1160];
	fma.rn.f64 	%fd924, %fd923, %fd622, %fd922;
	ld.global.nc.f64 	%fd925, [%rd1+1168];
	fma.rn.f64 	%fd926, %fd925, %fd623, %fd924;
	ld.global.nc.f64 	%fd927, [%rd1+1176];
	fma.rn.f64 	%fd928, %fd927, %fd624, %fd926;
	ld.global.nc.f64 	%fd929, [%rd1+1184];
	fma.rn.f64 	%fd930, %fd929, %fd625, %fd928;
	ld.global.nc.f64 	%fd931, [%rd1+1192];
	fma.rn.f64 	%fd932, %fd931, %fd626, %fd930;
	ld.global.nc.f64 	%fd933, [%rd1+1200];
	fma.rn.f64 	%fd934, %fd933, %fd627, %fd932;
	ld.global.nc.f64 	%fd935, [%rd1+1208];
	fma.rn.f64 	%fd936, %fd935, %fd628, %fd934;
	ld.global.nc.f64 	%fd937, [%rd1+1216];
	fma.rn.f64 	%fd938, %fd937, %fd629, %fd936;
	ld.global.nc.f64 	%fd939, [%rd1+1224];
	fma.rn.f64 	%fd940, %fd939, %fd630, %fd938;
	ld.global.nc.f64 	%fd941, [%rd1+1232];
	fma.rn.f64 	%fd942, %fd941, %fd631, %fd940;
	ld.global.nc.f64 	%fd943, [%rd1+1240];
	fma.rn.f64 	%fd944, %fd943, %fd632, %fd942;
	st.shared.f64 	[%r8+1344], %fd944;
	ld.global.nc.f64 	%fd945, [%rd1+1248];
	fma.rn.f64 	%fd946, %fd945, %fd621, 0d0000000000000000;
	ld.global.nc.f64 	%fd947, [%rd1+1256];
	fma.rn.f64 	%fd948, %fd947, %fd622, %fd946;
	ld.global.nc.f64 	%fd949, [%rd1+1264];
	fma.rn.f64 	%fd950, %fd949, %fd623, %fd948;
	ld.global.nc.f64 	%fd951, [%rd1+1272];
	fma.rn.f64 	%fd952, %fd951, %fd624, %fd950;
	ld.global.nc.f64 	%fd953, [%rd1+1280];
	fma.rn.f64 	%fd954, %fd953, %fd625, %fd952;
	ld.global.nc.f64 	%fd955, [%rd1+1288];
	fma.rn.f64 	%fd956, %fd955, %fd626, %fd954;
	ld.global.nc.f64 	%fd957, [%rd1+1296];
	fma.rn.f64 	%fd958, %fd957, %fd627, %fd956;
	ld.global.nc.f64 	%fd959, [%rd1+1304];
	fma.rn.f64 	%fd960, %fd959, %fd628, %fd958;
	ld.global.nc.f64 	%fd961, [%rd1+1312];
	fma.rn.f64 	%fd962, %fd961, %fd629, %fd960;
	ld.global.nc.f64 	%fd963, [%rd1+1320];
	fma.rn.f64 	%fd964, %fd963, %fd630, %fd962;
	ld.global.nc.f64 	%fd965, [%rd1+1328];
	fma.rn.f64 	%fd966, %fd965, %fd631, %fd964;
	ld.global.nc.f64 	%fd967, [%rd1+1336];
	fma.rn.f64 	%fd968, %fd967, %fd632, %fd966;
	st.shared.f64 	[%r8+1456], %fd968;
$L__BB318_6:
	ld.param.u64 	%rd43, [_Z40massMatrixMultiplyMonolithicGlobalKernelILi12ELi14ELi1EEviPKdS1_S1_S1_Pd_param_1];
	ld.param.u32 	%r93, [_Z40massMatrixMultiplyMonolithicGlobalKernelILi12ELi14ELi1EEviPKdS1_S1_S1_Pd_param_0];
	setp.ge.s32 	%p4, %r3, %r93;
	bar.sync 	0;
	mul.hi.u16 	%rs8, %rs1, 4682;
	mul.lo.s16 	%rs9, %rs8, 14;
	sub.s16 	%rs10, %rs1, %rs9;
	mul.wide.u16 	%r20, %rs8, 1568;
	add.s32 	%r21, %r4, %r20;
	mul.wide.u16 	%r22, %rs10, 112;
	add.s32 	%r9, %r21, %r22;
	ld.shared.f64 	%fd25, [%r9];
	ld.shared.f64 	%fd26, [%r9+8];
	ld.shared.f64 	%fd27, [%r9+16];
	ld.shared.f64 	%fd28, [%r9+24];
	ld.shared.f64 	%fd29, [%r9+32];
	ld.shared.f64 	%fd30, [%r9+40];
	ld.shared.f64 	%fd31, [%r9+48];
	ld.shared.f64 	%fd32, [%r9+56];
	ld.shared.f64 	%fd33, [%r9+64];
	ld.shared.f64 	%fd34, [%r9+72];
	ld.shared.f64 	%fd35, [%r9+80];
	ld.shared.f64 	%fd36, [%r9+88];
	mul.lo.s32 	%r23, %r3, 2744;
	mad.lo.s32 	%r24, %r1, 14, %r23;
	ld.global.nc.f64 	%fd37, [%rd1];
	fma.rn.f64 	%fd970, %fd37, %fd25, 0d0000000000000000;
	ld.global.nc.f64 	%fd38, [%rd1+8];
	fma.rn.f64 	%fd971, %fd38, %fd26, %fd970;
	ld.global.nc.f64 	%fd39, [%rd1+16];
	fma.rn.f64 	%fd972, %fd39, %fd27, %fd971;
	ld.global.nc.f64 	%fd40, [%rd1+24];
	fma.rn.f64 	%fd973, %fd40, %fd28, %fd972;
	ld.global.nc.f64 	%fd41, [%rd1+32];
	fma.rn.f64 	%fd974, %fd41, %fd29, %fd973;
	ld.global.nc.f64 	%fd42, [%rd1+40];
	fma.rn.f64 	%fd975, %fd42, %fd30, %fd974;
	ld.global.nc.f64 	%fd43, [%rd1+48];
	fma.rn.f64 	%fd976, %fd43, %fd31, %fd975;
	ld.global.nc.f64 	%fd44, [%rd1+56];
	fma.rn.f64 	%fd977, %fd44, %fd32, %fd976;
	ld.global.nc.f64 	%fd45, [%rd1+64];
	fma.rn.f64 	%fd978, %fd45, %fd33, %fd977;
	ld.global.nc.f64 	%fd46, [%rd1+72];
	fma.rn.f64 	%fd979, %fd46, %fd34, %fd978;
	ld.global.nc.f64 	%fd47, [%rd1+80];
	fma.rn.f64 	%fd980, %fd47, %fd35, %fd979;
	ld.global.nc.f64 	%fd48, [%rd1+88];
	fma.rn.f64 	%fd49, %fd48, %fd36, %fd980;
	cvta.to.global.u64 	%rd10, %rd43;
	mul.wide.s32 	%rd11, %r24, 8;
	add.s64 	%rd2, %rd10, %rd11;
	mov.f64 	%fd1670, 0d0000000000000000;
	@%p4 bra 	$L__BB318_8;
	ld.global.nc.f64 	%fd1670, [%rd2];
$L__BB318_8:
	ld.param.u32 	%r94, [_Z40massMatrixMultiplyMonolithicGlobalKernelILi12ELi14ELi1EEviPKdS1_S1_S1_Pd_param_0];
	setp.ge.s32 	%p5, %r3, %r94;
	mul.f64 	%fd1695, %fd49, %fd1670;
	ld.global.nc.f64 	%fd53, [%rd1+96];
	fma.rn.f64 	%fd982, %fd53, %fd25, 0d0000000000000000;
	ld.global.nc.f64 	%fd54, [%rd1+104];
	fma.rn.f64 	%fd983, %fd54, %fd26, %fd982;
	ld.global.nc.f64 	%fd55, [%rd1+112];
	fma.rn.f64 	%fd984, %fd55, %fd27, %fd983;
	ld.global.nc.f64 	%fd56, [%rd1+120];
	fma.rn.f64 	%fd985, %fd56, %fd28, %fd984;
	ld.global.nc.f64 	%fd57, [%rd1+128];
	fma.rn.f64 	%fd986, %fd57, %fd29, %fd985;
	ld.global.nc.f64 	%fd58, [%rd1+136];
	fma.rn.f64 	%fd987, %fd58, %fd30, %fd986;
	ld.global.nc.f64 	%fd59, [%rd1+144];
	fma.rn.f64 	%fd988, %fd59, %fd31, %fd987;
	ld.global.nc.f64 	%fd60, [%rd1+152];
	fma.rn.f64 	%fd989, %fd60, %fd32, %fd988;
	ld.global.nc.f64 	%fd61, [%rd1+160];
	fma.rn.f64 	%fd990, %fd61, %fd33, %fd989;
	ld.global.nc.f64 	%fd62, [%rd1+168];
	fma.rn.f64 	%fd991, %fd62, %fd34, %fd990;
	ld.global.nc.f64 	%fd63, [%rd1+176];
	fma.rn.f64 	%fd992, %fd63, %fd35, %fd991;
	ld.global.nc.f64 	%fd64, [%rd1+184];
	fma.rn.f64 	%fd65, %fd64, %fd36, %fd992;
	mov.f64 	%fd1671, 0d0000000000000000;
	@%p5 bra 	$L__BB318_10;
	ld.global.nc.f64 	%fd1671, [%rd2+8];
$L__BB318_10:
	ld.param.u32 	%r95, [_Z40massMatrixMultiplyMonolithicGlobalKernelILi12ELi14ELi1EEviPKdS1_S1_S1_Pd_param_0];
	setp.ge.s32 	%p6, %r3, %r95;
	mul.f64 	%fd1694, %fd65, %fd1671;
	ld.global.nc.f64 	%fd69, [%rd1+192];
	fma.rn.f64 	%fd994, %fd69, %fd25, 0d0000000000000000;
	ld.global.nc.f64 	%fd70, [%rd1+200];
	fma.rn.f64 	%fd995, %fd70, %fd26, %fd994;
	ld.global.nc.f64 	%fd71, [%rd1+208];
	fma.rn.f64 	%fd996, %fd71, %fd27, %fd995;
	ld.global.nc.f64 	%fd72, [%rd1+216];
	fma.rn.f64 	%fd997, %fd72, %fd28, %fd996;
	ld.global.nc.f64 	%fd73, [%rd1+224];
	fma.rn.f64 	%fd998, %fd73, %fd29, %fd997;
	ld.global.nc.f64 	%fd74, [%rd1+232];
	fma.rn.f64 	%fd999, %fd74, %fd30, %fd998;
	ld.global.nc.f64 	%fd75, [%rd1+240];
	fma.rn.f64 	%fd1000, %fd75, %fd31, %fd999;
	ld.global.nc.f64 	%fd76, [%rd1+248];
	fma.rn.f64 	%fd1001, %fd76, %fd32, %fd1000;
	ld.global.nc.f64 	%fd77, [%rd1+256];
	fma.rn.f64 	%fd1002, %fd77, %fd33, %fd1001;
	ld.global.nc.f64 	%fd78, [%rd1+264];
	fma.rn.f64 	%fd1003, %fd78, %fd34, %fd1002;
	ld.global.nc.f64 	%fd79, [%rd1+272];
	fma.rn.f64 	%fd1004, %fd79, %fd35, %fd1003;
	ld.global.nc.f64 	%fd80, [%rd1+280];
	fma.rn.f64 	%fd81, %fd80, %fd36, %fd1004;
	mov.f64 	%fd1672, 0d0000000000000000;
	@%p6 bra 	$L__BB318_12;
	ld.global.nc.f64 	%fd1672, [%rd2+16];
$L__BB318_12:
	ld.param.u32 	%r96, [_Z40massMatrixMultiplyMonolithicGlobalKernelILi12ELi14ELi1EEviPKdS1_S1_S1_Pd_param_0];
	setp.ge.s32 	%p7, %r3, %r96;
	mul.f64 	%fd1693, %fd81, %fd1672;
	ld.global.nc.f64 	%fd85, [%rd1+288];
	fma.rn.f64 	%fd1006, %fd85, %fd25, 0d0000000000000000;
	ld.global.nc.f64 	%fd86, [%rd1+296];
	fma.rn.f64 	%fd1007, %fd86, %fd26, %fd1006;
	ld.global.nc.f64 	%fd87, [%rd1+304];
	fma.rn.f64 	%fd1008, %fd87, %fd27, %fd1007;
	ld.global.nc.f64 	%fd88, [%rd1+312];
	fma.rn.f64 	%fd1009, %fd88, %fd28, %fd1008;
	ld.global.nc.f64 	%fd89, [%rd1+320];
	fma.rn.f64 	%fd1010, %fd89, %fd29, %fd1009;
	ld.global.nc.f64 	%fd90, [%rd1+328];
	fma.rn.f64 	%fd1011, %fd90, %fd30, %fd1010;
	ld.global.nc.f64 	%fd91, [%rd1+336];
	fma.rn.f64 	%fd1012, %fd91, %fd31, %fd1011;
	ld.global.nc.f64 	%fd92, [%rd1+344];
	fma.rn.f64 	%fd1013, %fd92, %fd32, %fd1012;
	ld.global.nc.f64 	%fd93, [%rd1+352];
	fma.rn.f64 	%fd1014, %fd93, %fd33, %fd1013;
	ld.global.nc.f64 	%fd94, [%rd1+360];
	fma.rn.f64 	%fd1015, %fd94, %fd34, %fd1014;
	ld.global.nc.f64 	%fd95, [%rd1+368];
	fma.rn.f64 	%fd1016, %fd95, %fd35, %fd1015;
	ld.global.nc.f64 	%fd96, [%rd1+376];
	fma.rn.f64 	%fd97, %fd96, %fd36, %fd1016;
	mov.f64 	%fd1673, 0d0000000000000000;
	@%p7 bra 	$L__BB318_14;
	ld.global.nc.f64 	%fd1673, [%rd2+24];
$L__BB318_14:
	ld.param.u32 	%r97, [_Z40massMatrixMultiplyMonolithicGlobalKernelILi12ELi14ELi1EEviPKdS1_S1_S1_Pd_param_0];
	setp.ge.s32 	%p8, %r3, %r97;
	mul.f64 	%fd1692, %fd97, %fd1673;
	ld.global.nc.f64 	%fd101, [%rd1+384];
	fma.rn.f64 	%fd1018, %fd101, %fd25, 0d0000000000000000;
	ld.global.nc.f64 	%fd102, [%rd1+392];
	fma.rn.f64 	%fd1019, %fd102, %fd26, %fd1018;
	ld.global.nc.f64 	%fd103, [%rd1+400];
	fma.rn.f64 	%fd1020, %fd103, %fd27, %fd1019;
	ld.global.nc.f64 	%fd104, [%rd1+408];
	fma.rn.f64 	%fd1021, %fd104, %fd28, %fd1020;
	ld.global.nc.f64 	%fd105, [%rd1+416];
	fma.rn.f64 	%fd1022, %fd105, %fd29, %fd1021;
	ld.global.nc.f64 	%fd106, [%rd1+424];
	fma.rn.f64 	%fd1023, %fd106, %fd30, %fd1022;
	ld.global.nc.f64 	%fd107, [%rd1+432];
	fma.rn.f64 	%fd1024, %fd107, %fd31, %fd1023;
	ld.global.nc.f64 	%fd108, [%rd1+440];
	fma.rn.f64 	%fd1025, %fd108, %fd32, %fd1024;
	ld.global.nc.f64 	%fd109, [%rd1+448];
	fma.rn.f64 	%fd1026, %fd109, %fd33, %fd1025;
	ld.global.nc.f64 	%fd110, [%rd1+456];
	fma.rn.f64 	%fd1027, %fd110, %fd34, %fd1026;
	ld.global.nc.f64 	%fd111, [%rd1+464];
	fma.rn.f64 	%fd1028, %fd111, %fd35, %fd1027;
	ld.global.nc.f64 	%fd112, [%rd1+472];
	fma.rn.f64 	%fd113, %fd112, %fd36, %fd1028;
	mov.f64 	%fd1674, 0d0000000000000000;
	@%p8 bra 	$L__BB318_16;
	ld.global.nc.f64 	%fd1674, [%rd2+32];
$L__BB318_16:
	ld.param.u32 	%r98, [_Z40massMatrixMultiplyMonolithicGlobalKernelILi12ELi14ELi1EEviPKdS1_S1_S1_Pd_param_0];
	setp.ge.s32 	%p9, %r3, %r98;
	mul.f64 	%fd1691, %fd113, %fd1674;
	ld.global.nc.f64 	%fd117, [%rd1+480];
	fma.rn.f64 	%fd1030, %fd117, %fd25, 0d0000000000000000;
	ld.global.nc.f64 	%fd118, [%rd1+488];
	fma.rn.f64 	%fd1031, %fd118, %fd26, %fd1030;
	ld.global.nc.f64 	%fd119, [%rd1+496];
	fma.rn.f64 	%fd1032, %fd119, %fd27, %fd1031;
	ld.global.nc.f64 	%fd120, [%rd1+504];
	fma.rn.f64 	%fd1033, %fd120, %fd28, %fd1032;
	ld.global.nc.f64 	%fd121, [%rd1+512];
	fma.rn.f64 	%fd1034, %fd121, %fd29, %fd1033;
	ld.global.nc.f64 	%fd122, [%rd1+520];
	fma.rn.f64 	%fd1035, %fd122, %fd30, %fd1034;
	ld.global.nc.f64 	%fd123, [%rd1+528];
	fma.rn.f64 	%fd1036, %fd123, %fd31, %fd1035;
	ld.global.nc.f64 	%fd124, [%rd1+536];
	fma.rn.f64 	%fd1037, %fd124, %fd32, %fd1036;
	ld.global.nc.f64 	%fd125, [%rd1+544];
	fma.rn.f64 	%fd1038, %fd125, %fd33, %fd1037;
	ld.global.nc.f64 	%fd126, [%rd1+552];
	fma.rn.f64 	%fd1039, %fd126, %fd34, %fd1038;
	ld.global.nc.f64 	%fd127, [%rd1+560];
	fma.rn.f64 	%fd1040, %fd127, %fd35, %fd1039;
	ld.global.nc.f64 	%fd128, [%rd1+568];
	fma.rn.f64 	%fd129, %fd128, %fd36, %fd1040;
	mov.f64 	%fd1675, 0d0000000000000000;
	@%p9 bra 	$L__BB318_18;
	ld.global.nc.f64 	%fd1675, [%rd2+40];
$L__BB318_18:
	ld.param.u32 	%r99, [_Z40massMatrixMultiplyMonolithicGlobalKernelILi12ELi14ELi1EEviPKdS1_S1_S1_Pd_param_0];
	setp.ge.s32 	%p10, %r3, %r99;
	mul.f64 	%fd1690, %fd129, %fd1675;
	ld.global.nc.f64 	%fd133, [%rd1+576];
	fma.rn.f64 	%fd1042, %fd133, %fd25, 0d0000000000000000;
	ld.global.nc.f64 	%fd134, [%rd1+584];
	fma.rn.f64 	%fd1043, %fd134, %fd26, %fd1042;
	ld.global.nc.f64 	%fd135, [%rd1+592];
	fma.rn.f64 	%fd1044, %fd135, %fd27, %fd1043;
	ld.global.nc.f64 	%fd136, [%rd1+600];
	fma.rn.f64 	%fd1045, %fd136, %fd28, %fd1044;
	ld.global.nc.f64 	%fd137, [%rd1+608];
	fma.rn.f64 	%fd1046, %fd137, %fd29, %fd1045;
	ld.global.nc.f64 	%fd138, [%rd1+616];
	fma.rn.f64 	%fd1047, %fd138, %fd30, %fd1046;
	ld.global.nc.f64 	%fd139, [%rd1+624];
	fma.rn.f64 	%fd1048, %fd139, %fd31, %fd1047;
	ld.global.nc.f64 	%fd140, [%rd1+632];
	fma.rn.f64 	%fd1049, %fd140, %fd32, %fd1048;
	ld.global.nc.f64 	%fd141, [%rd1+640];
	fma.rn.f64 	%fd1050, %fd141, %fd33, %fd1049;
	ld.global.nc.f64 	%fd142, [%rd1+648];
	fma.rn.f64 	%fd1051, %fd142, %fd34, %fd1050;
	ld.global.nc.f64 	%fd143, [%rd1+656];
	fma.rn.f64 	%fd1052, %fd143, %fd35, %fd1051;
	ld.global.nc.f64 	%fd144, [%rd1+664];
	fma.rn.f64 	%fd145, %fd144, %fd36, %fd1052;
	mov.f64 	%fd1676, 0d0000000000000000;
	@%p10 bra 	$L__BB318_20;
	ld.global.nc.f64 	%fd1676, [%rd2+48];
$L__BB318_20:
	ld.param.u64 	%rd51, [_Z40massMatrixMultiplyMonolithicGlobalKernelILi12ELi14ELi1EEviPKdS1_S1_S1_Pd_param_2];
	ld.param.u32 	%r100, [_Z40massMatrixMultiplyMonolithicGlobalKernelILi12ELi14ELi1EEviPKdS1_S1_S1_Pd_param_0];
	setp.ge.s32 	%p11, %r3, %r100;
	mul.f64 	%fd1689, %fd145, %fd1676;
	cvta.to.global.u64 	%rd12, %rd51;
	ld.global.nc.f64 	%fd149, [%rd12+672];
	fma.rn.f64 	%fd1054, %fd149, %fd25, 0d0000000000000000;
	ld.global.nc.f64 	%fd150, [%rd12+680];
	fma.rn.f64 	%fd1055, %fd150, %fd26, %fd1054;
	ld.global.nc.f64 	%fd151, [%rd12+688];
	fma.rn.f64 	%fd1056, %fd151, %fd27, %fd1055;
	ld.global.nc.f64 	%fd152, [%rd12+696];
	fma.rn.f64 	%fd1057, %fd152, %fd28, %fd1056;
	ld.global.nc.f64 	%fd153, [%rd12+704];
	fma.rn.f64 	%fd1058, %fd153, %fd29, %fd1057;
	ld.global.nc.f64 	%fd154, [%rd12+712];
	fma.rn.f64 	%fd1059, %fd154, %fd30, %fd1058;
	ld.global.nc.f64 	%fd155, [%rd12+720];
	fma.rn.f64 	%fd1060, %fd155, %fd31, %fd1059;
	ld.global.nc.f64 	%fd156, [%rd12+728];
	fma.rn.f64 	%fd1061, %fd156, %fd32, %fd1060;
	ld.global.nc.f64 	%fd157, [%rd12+736];
	fma.rn.f64 	%fd1062, %fd157, %fd33, %fd1061;
	ld.global.nc.f64 	%fd158, [%rd12+744];
	fma.rn.f64 	%fd1063, %fd158, %fd34, %fd1062;
	ld.global.nc.f64 	%fd159, [%rd12+752];
	fma.rn.f64 	%fd1064, %fd159, %fd35, %fd1063;
	ld.global.nc.f64 	%fd160, [%rd12+760];
	fma.rn.f64 	%fd161, %fd160, %fd36, %fd1064;
	mov.f64 	%fd1677, 0d0000000000000000;
	@%p11 bra 	$L__BB318_22;
	ld.param.u64 	%rd44, [_Z40massMatrixMultiplyMonolithicGlobalKernelILi12ELi14ELi1EEviPKdS1_S1_S1_Pd_param_1];
	cvta.to.global.u64 	%rd13, %rd44;
	add.s64 	%rd15, %rd13, %rd11;
	ld.global.nc.f64 	%fd1677, [%rd15+56];
$L__BB318_22:
	ld.param.u64 	%rd52, [_Z40massMatrixMultiplyMonolithicGlobalKernelILi12ELi14ELi1EEviPKdS1_S1_S1_Pd_param_2];
	ld.param.u32 	%r101, [_Z40massMatrixMultiplyMonolithicGlobalKernelILi12ELi14ELi1EEviPKdS1_S1_S1_Pd_param_0];
	mov.u32 	%r34, %ctaid.x;
	mov.u32 	%r35, %tid.y;
	add.s32 	%r36, %r34, %r35;
	setp.ge.s32 	%p12, %r36, %r101;
	mul.f64 	%fd1688, %fd161, %fd1677;
	cvta.to.global.u64 	%rd16, %rd52;
	ld.global.nc.f64 	%fd165, [%rd16+768];
	fma.rn.f64 	%fd1066, %fd165, %fd25, 0d0000000000000000;
	ld.global.nc.f64 	%fd166, [%rd16+776];
	fma.rn.f64 	%fd1067, %fd166, %fd26, %fd1066;
	ld.global.nc.f64 	%fd167, [%rd16+784];
	fma.rn.f64 	%fd1068, %fd167, %fd27, %fd1067;
	ld.global.nc.f64 	%fd168, [%rd16+792];
	fma.rn.f64 	%fd1069, %fd168, %fd28, %fd1068;
	ld.global.nc.f64 	%fd169, [%rd16+800];
	fma.rn.f64 	%fd1070, %fd169, %fd29, %fd1069;
	ld.global.nc.f64 	%fd170, [%rd16+808];
	fma.rn.f64 	%fd1071, %fd170, %fd30, %fd1070;
	ld.global.nc.f64 	%fd171, [%rd16+816];
	fma.rn.f64 	%fd1072, %fd171, %fd31, %fd1071;
	ld.global.nc.f64 	%fd172, [%rd16+824];
	fma.rn.f64 	%fd1073, %fd172, %fd32, %fd1072;
	ld.global.nc.f64 	%fd173, [%rd16+832];
	fma.rn.f64 	%fd1074, %fd173, %fd33, %fd1073;
	ld.global.nc.f64 	%fd174, [%rd16+840];
	fma.rn.f64 	%fd1075, %fd174, %fd34, %fd1074;
	ld.global.nc.f64 	%fd175, [%rd16+848];
	fma.rn.f64 	%fd1076, %fd175, %fd35, %fd1075;
	ld.global.nc.f64 	%fd176, [%rd16+856];
	fma.rn.f64 	%fd177, %fd176, %fd36, %fd1076;
	mov.f64 	%fd1678, 0d0000000000000000;
	@%p12 bra 	$L__BB318_24;
	ld.param.u64 	%rd45, [_Z40massMatrixMultiplyMonolithicGlobalKernelILi12ELi14ELi1EEviPKdS1_S1_S1_Pd_param_1];
	cvta.to.global.u64 	%rd17, %rd45;
	mov.u32 	%r37, %tid.x;
	mov.u32 	%r38, %ctaid.x;
	mov.u32 	%r39, %tid.y;
	add.s32 	%r40, %r38, %r39;
	mul.lo.s32 	%r41, %r40, 2744;
	mad.lo.s32 	%r42, %r37, 14, %r41;
	mul.wide.s32 	%rd18, %r42, 8;
	add.s64 	%rd19, %rd17, %rd18;
	ld.global.nc.f64 	%fd1678, [%rd19+64];
$L__BB318_24:
	ld.param.u64 	%rd53, [_Z40massMatrixMultiplyMonolithicGlobalKernelILi12ELi14ELi1EEviPKdS1_S1_S1_Pd_param_2];
	ld.param.u32 	%r102, [_Z40massMatrixMultiplyMonolithicGlobalKernelILi12ELi14ELi1EEviPKdS1_S1_S1_Pd_param_0];
	mov.u32 	%r43, %ctaid.x;
	mov.u32 	%r44, %tid.y;
	add.s32 	%r45, %r43, %r44;
	setp.ge.s32 	%p13, %r45, %r102;
	mul.f64 	%fd1687, %fd177, %fd1678;
	cvta.to.global.u64 	%rd20, %rd53;
	ld.global.nc.f64 	%fd181, [%rd20+864];
	fma.rn.f64 	%fd1078, %fd181, %fd25, 0d0000000000000000;
	ld.global.nc.f64 	%fd182, [%rd20+872];
	fma.rn.f64 	%fd1079, %fd182, %fd26, %fd1078;
	ld.global.nc.f64 	%fd183, [%rd20+880];
	fma.rn.f64 	%fd1080, %fd183, %fd27, %fd1079;
	ld.global.nc.f64 	%fd184, [%rd20+888];
	fma.rn.f64 	%fd1081, %fd184, %fd28, %fd1080;
	ld.global.nc.f64 	%fd185, [%rd20+896];
	fma.rn.f64 	%fd1082, %fd185, %fd29, %fd1081;
	ld.global.nc.f64 	%fd186, [%rd20+904];
	fma.rn.f64 	%fd1083, %fd186, %fd30, %fd1082;
	ld.global.nc.f64 	%fd187, [%rd20+912];
	fma.rn.f64 	%fd1084, %fd187, %fd31, %fd1083;
	ld.global.nc.f64 	%fd188, [%rd20+920];
	fma.rn.f64 	%fd1085, %fd188, %fd32, %fd1084;
	ld.global.nc.f64 	%fd189, [%rd20+928];
	fma.rn.f64 	%fd1086, %fd189, %fd33, %fd1085;
	ld.global.nc.f64 	%fd190, [%rd20+936];
	fma.rn.f64 	%fd1087, %fd190, %fd34, %fd1086;
	ld.global.nc.f64 	%fd191, [%rd20+944];
	fma.rn.f64 	%fd1088, %fd191, %fd35, %fd1087;
	ld.global.nc.f64 	%fd192, [%rd20+952];
	fma.rn.f64 	%fd193, %fd192, %fd36, %fd1088;
	mov.f64 	%fd1679, 0d0000000000000000;
	@%p13 bra 	$L__BB318_26;
	ld.param.u64 	%rd46, [_Z40massMatrixMultiplyMonolithicGlobalKernelILi12ELi14ELi1EEviPKdS1_S1_S1_Pd_param_1];
	cvta.to.global.u64 	%rd21, %rd46;
	mov.u32 	%r46, %tid.x;
	mov.u32 	%r47, %ctaid.x;
	mov.u32 	%r48, %tid.y;
	add.s32 	%r49, %r47, %r48;
	mul.lo.s32 	%r50, %r49, 2744;
	mad.lo.s32 	%r51, %r46, 14, %r50;
	mul.wide.s32 	%rd22, %r51, 8;
	add.s64 	%rd23, %rd21, %rd22;
	ld.global.nc.f64 	%fd1679, [%rd23+72];
$L__BB318_26:
	ld.param.u64 	%rd54, [_Z40massMatrixMultiplyMonolithicGlobalKernelILi12ELi14ELi1EEviPKdS1_S1_S1_Pd_param_2];
	ld.param.u32 	%r103, [_Z40massMatrixMultiplyMonolithicGlobalKernelILi12ELi14ELi1EEviPKdS1_S1_S1_Pd_param_0];
	mov.u32 	%r52, %ctaid.x;
	mov.u32 	%r53, %tid.y;
	add.s32 	%r54, %r52, %r53;
	setp.ge.s32 	%p14, %r54, %r103;
	mul.f64 	%fd1686, %fd193, %fd1679;
	cvta.to.global.u64 	%rd24, %rd54;
	ld.global.nc.f64 	%fd197, [%rd24+960];
	fma.rn.f64 	%fd1090, %fd197, %fd25, 0d0000000000000000;
	ld.global.nc.f64 	%fd198, [%rd24+968];
	fma.rn.f64 	%fd1091, %fd198, %fd26, %fd1090;
	ld.global.nc.f64 	%fd199, [%rd24+976];
	fma.rn.f64 	%fd1092, %fd199, %fd27, %fd1091;
	ld.global.nc.f64 	%fd200, [%rd24+984];
	fma.rn.f64 	%fd1093, %fd200, %fd28, %fd1092;
	ld.global.nc.f64 	%fd201, [%rd24+992];
	fma.rn.f64 	%fd1094, %fd201, %fd29, %fd1093;
	ld.global.nc.f64 	%fd202, [%rd24+1000];
	fma.rn.f64 	%fd1095, %fd202, %fd30, %fd1094;
	ld.global.nc.f64 	%fd203, [%rd24+1008];
	fma.rn.f64 	%fd1096, %fd203, %fd31, %fd1095;
	ld.global.nc.f64 	%fd204, [%rd24+1016];
	fma.rn.f64 	%fd1097, %fd204, %fd32, %fd1096;
	ld.global.nc.f64 	%fd205, [%rd24+1024];
	fma.rn.f64 	%fd1098, %fd205, %fd33, %fd1097;
	ld.global.nc.f64 	%fd206, [%rd24+1032];
	fma.rn.f64 	%fd1099, %fd206, %fd34, %fd1098;
	ld.global.nc.f64 	%fd207, [%rd24+1040];
	fma.rn.f64 	%fd1100, %fd207, %fd35, %fd1099;
	ld.global.nc.f64 	%fd208, [%rd24+1048];
	fma.rn.f64 	%fd209, %fd208, %fd36, %fd1100;
	mov.f64 	%fd1680, 0d0000000000000000;
	@%p14 bra 	$L__BB318_28;
	ld.param.u64 	%rd47, [_Z40massMatrixMultiplyMonolithicGlobalKernelILi12ELi14ELi1EEviPKdS1_S1_S1_Pd_param_1];
	cvta.to.global.u64 	%rd25, %rd47;
	mov.u32 	%r55, %tid.x;
	mov.u32 	%r56, %ctaid.x;
	mov.u32 	%r57, %tid.y;
	add.s32 	%r58, %r56, %r57;
	mul.lo.s32 	%r59, %r58, 2744;
	mad.lo.s32 	%r60, %r55, 14, %r59;
	mul.wide.s32 	%rd26, %r60, 8;
	add.s64 	%rd27, %rd25, %rd26;
	ld.global.nc.f64 	%fd1680, [%rd27+80];
$L__BB318_28:
	ld.param.u64 	%rd55, [_Z40massMatrixMultiplyMonolithicGlobalKernelILi12ELi14ELi1EEviPKdS1_S1_S1_Pd_param_2];
	ld.param.u32 	%r104, [_Z40massMatrixMultiplyMonolithicGlobalKernelILi12ELi14ELi1EEviPKdS1_S1_S1_Pd_param_0];
	mov.u32 	%r61, %ctaid.x;
	mov.u32 	%r62, %tid.y;
	add.s32 	%r63, %r61, %r62;
	setp.ge.s32 	%p15, %r63, %r104;
	mul.f64 	%fd1685, %fd209, %fd1680;
	cvta.to.global.u64 	%rd28, %rd55;
	ld.global.nc.f64 	%fd213, [%rd28+1056];
	fma.rn.f64 	%fd1102, %fd213, %fd25, 0d0000000000000000;
	ld.global.nc.f64 	%fd214, [%rd28+1064];
	fma.rn.f64 	%fd1103, %fd214, %fd26, %fd1102;
	ld.global.nc.f64 	%fd215, [%rd28+1072];
	fma.rn.f64 	%fd1104, %fd215, %fd27, %fd1103;
	ld.global.nc.f64 	%fd216, [%rd28+1080];
	fma.rn.f64 	%fd1105, %fd216, %fd28, %fd1104;
	ld.global.nc.f64 	%fd217, [%rd28+1088];
	fma.rn.f64 	%fd1106, %fd217, %fd29, %fd1105;
	ld.global.nc.f64 	%fd218, [%rd28+1096];
	fma.rn.f64 	%fd1107, %fd218, %fd30, %fd1106;
	ld.global.nc.f64 	%fd219, [%rd28+1104];
	fma.rn.f64 	%fd1108, %fd219, %fd31, %fd1107;
	ld.global.nc.f64 	%fd220, [%rd28+1112];
	fma.rn.f64 	%fd1109, %fd220, %fd32, %fd1108;
	ld.global.nc.f64 	%fd221, [%rd28+1120];
	fma.rn.f64 	%fd1110, %fd221, %fd33, %fd1109;
	ld.global.nc.f64 	%fd222, [%rd28+1128];
	fma.rn.f64 	%fd1111, %fd222, %fd34, %fd1110;
	ld.global.nc.f64 	%fd223, [%rd28+1136];
	fma.rn.f64 	%fd1112, %fd223, %fd35, %fd1111;
	ld.global.nc.f64 	%fd224, [%rd28+1144];
	fma.rn.f64 	%fd225, %fd224, %fd36, %fd1112;
	mov.f64 	%fd1681, 0d0000000000000000;
	@%p15 bra 	$L__BB318_30;
	ld.param.u64 	%rd48, [_Z40massMatrixMultiplyMonolithicGlobalKernelILi12ELi14ELi1EEviPKdS1_S1_S1_Pd_param_1];
	cvta.to.global.u64 	%rd29, %rd48;
	mov.u32 	%r64, %tid.x;
	mov.u32 	%r65, %ctaid.x;
	mov.u32 	%r66, %tid.y;
	add.s32 	%r67, %r65, %r66;
	mul.lo.s32 	%r68, %r67, 2744;
	mad.lo.s32 	%r69, %r64, 14, %r68;
	mul.wide.s32 	%rd30, %r69, 8;
	add.s64 	%rd31, %rd29, %rd30;
	ld.global.nc.f64 	%fd1681, [%rd31+88];
$L__BB318_30:
	ld.param.u64 	%rd56, [_Z40massMatrixMultiplyMonolithicGlobalKernelILi12ELi14ELi1EEviPKdS1_S1_S1_Pd_param_2];
	ld.param.u32 	%r105, [_Z40massMatrixMultiplyMonolithicGlobalKernelILi12ELi14ELi1EEviPKdS1_S1_S1_Pd_param_0];
	mov.u32 	%r70, %ctaid.x;
	mov.u32 	%r71, %tid.y;
	add.s32 	%r72, %r70, %r71;
	setp.ge.s32 	%p16, %r72, %r105;
	mul.f64 	%fd1684, %fd225, %fd1681;
	cvta.to.global.u64 	%rd32, %rd56;
	ld.global.nc.f64 	%fd229, [%rd32+1152];
	fma.rn.f64 	%fd1114, %fd229, %fd25, 0d0000000000000000;
	ld.global.nc.f64 	%fd230, [%rd32+1160];
	fma.rn.f64 	%fd1115, %fd230, %fd26, %fd1114;
	ld.global.nc.f64 	%fd231, [%rd32+1168];
	fma.rn.f64 	%fd1116, %fd231, %fd27, %fd1115;
	ld.global.nc.f64 	%fd232, [%rd32+1176];
	fma.rn.f64 	%fd1117, %fd232, %fd28, %fd1116;
	ld.global.nc.f64 	%fd233, [%rd32+1184];
	fma.rn.f64 	%fd1118, %fd233, %fd29, %fd1117;
	ld.global.nc.f64 	%fd234, [%rd32+1192];
	fma.rn.f64 	%fd1119, %fd234, %fd30, %fd1118;
	ld.global.nc.f64 	%fd235, [%rd32+1200];
	fma.rn.f64 	%fd1120, %fd235, %fd31, %fd1119;
	ld.global.nc.f64 	%fd236, [%rd32+1208];
	fma.rn.f64 	%fd1121, %fd236, %fd32, %fd1120;
	ld.global.nc.f64 	%fd237, [%rd32+1216];
	fma.rn.f64 	%fd1122, %fd237, %fd33, %fd1121;
	ld.global.nc.f64 	%fd238, [%rd32+1224];
	fma.rn.f64 	%fd1123, %fd238, %fd34, %fd1122;
	ld.global.nc.f64 	%fd239, [%rd32+1232];
	fma.rn.f64 	%fd1124, %fd239, %fd35, %fd1123;
	ld.global.nc.f64 	%fd240, [%rd32+1240];
	fma.rn.f64 	%fd241, %fd240, %fd36, %fd1124;
	mov.f64 	%fd1682, 0d0000000000000000;
	@%p16 bra 	$L__BB318_32;
	ld.param.u64 	%rd49, [_Z40massMatrixMultiplyMonolithicGlobalKernelILi12ELi14ELi1EEviPKdS1_S1_S1_Pd_param_1];
	cvta.to.global.u64 	%rd33, %rd49;
	mov.u32 	%r73, %tid.x;
	mov.u32 	%r74, %ctaid.x;
	mov.u32 	%r75, %tid.y;
	add.s32 	%r76, %r74, %r75;
	mul.lo.s32 	%r77, %r76, 2744;
	mad.lo.s32 	%r78, %r73, 14, %r77;
	mul.wide.s32 	%rd34, %r78, 8;
	add.s64 	%rd35, %rd33, %rd34;
	ld.global.nc.f64 	%fd1682, [%rd35+96];
$L__BB318_32:
	ld.param.u64 	%rd57, [_Z40massMatrixMultiplyMonolithicGlobalKernelILi12ELi14ELi1EEviPKdS1_S1_S1_Pd_param_2];
	ld.param.u32 	%r106, [_Z40massMatrixMultiplyMonolithicGlobalKernelILi12ELi14ELi1EEviPKdS1_S1_S1_Pd_param_0];
	mov.u32 	%r79, %ctaid.x;
	mov.u32 	%r80, %tid.y;
	add.s32 	%r81, %r79, %r80;
	setp.ge.s32 	%p17, %r81, %r106;
	mul.f64 	%fd244, %fd241, %fd1682;
	cvta.to.global.u64 	%rd36, %rd57;
	ld.global.nc.f64 	%fd245, [%rd36+1248];
	fma.rn.f64 	%fd1126, %fd245, %fd25, 0d0000000000000000;
	ld.global.nc.f64 	%fd246, [%rd36+1256];
	fma.rn.f64 	%fd1127, %fd246, %fd26, %fd1126;
	ld.global.nc.f64 	%fd247, [%rd36+1264];
	fma.rn.f64 	%fd1128, %fd247, %fd27, %fd1127;
	ld.global.nc.f64 	%fd248, [%rd36+1272];
	fma.rn.f64 	%fd1129, %fd248, %fd28, %fd1128;
	ld.global.nc.f64 	%fd249, [%rd36+1280];
	fma.rn.f64 	%fd1130, %fd249, %fd29, %fd1129;
	ld.global.nc.f64 	%fd250, [%rd36+1288];
	fma.rn.f64 	%fd1131, %fd250, %fd30, %fd1130;
	ld.global.nc.f64 	%fd251, [%rd36+1296];
	fma.rn.f64 	%fd1132, %fd251, %fd31, %fd1131;
	ld.global.nc.f64 	%fd252, [%rd36+1304];
	fma.rn.f64 	%fd1133, %fd252, %fd32, %fd1132;
	ld.global.nc.f64 	%fd253, [%rd36+1312];
	fma.rn.f64 	%fd1134, %fd253, %fd33, %fd1133;
	ld.global.nc.f64 	%fd254, [%rd36+1320];
	fma.rn.f64 	%fd1135, %fd254, %fd34, %fd1134;
	ld.global.nc.f64 	%fd255, [%rd36+1328];
	fma.rn.f64 	%fd1136, %fd255, %fd35, %fd1135;
	ld.global.nc.f64 	%fd256, [%rd36+1336];
	fma.rn.f64 	%fd257, %fd256, %fd36, %fd1136;
	mov.f64 	%fd1683, 0d0000000000000000;
	@%p17 bra 	$L__BB318_34;
	ld.param.u64 	%rd50, [_Z40massMatrixMultiplyMonolithicGlobalKernelILi12ELi14ELi1EEviPKdS1_S1_S1_Pd_param_1];
	cvta.to.global.u64 	%rd37, %rd50;
	mov.u32 	%r82, %tid.x;
	mov.u32 	%r83, %ctaid.x;
	mov.u32 	%r84, %tid.y;
	add.s32 	%r85, %r83, %r84;
	mul.lo.s32 	%r86, %r85, 2744;
	mad.lo.s32 	%r87, %r82, 14, %r86;
	mul.wide.s32 	%rd38, %r87, 8;
	add.s64 	%rd39, %rd37, %rd38;
	ld.global.nc.f64 	%fd1683, [%rd39+104];
$L__BB318_34:
	mov.u32 	%r88, %tid.x;
	setp.gt.u32 	%p18, %r88, 167;
	mul.f64 	%fd1137, %fd257, %fd1683;
	fma.rn.f64 	%fd1138, %fd37, %fd1695, 0d0000000000000000;
	fma.rn.f64 	%fd1139, %fd53, %fd1694, %fd1138;
	fma.rn.f64 	%fd1140, %fd69, %fd1693, %fd1139;
	fma.rn.f64 	%fd1141, %fd85, %fd1692, %fd1140;
	fma.rn.f64 	%fd1142, %fd101, %fd1691, %fd1141;
	fma.rn.f64 	%fd1143, %fd117, %fd1690, %fd1142;
	fma.rn.f64 	%fd1144, %fd133, %fd1689, %fd1143;
	fma.rn.f64 	%fd1145, %fd149, %fd1688, %fd1144;
	fma.rn.f64 	%fd1146, %fd165, %fd1687, %fd1145;
	fma.rn.f64 	%fd1147, %fd181, %fd1686, %fd1146;
	fma.rn.f64 	%fd1148, %fd197, %fd1685, %fd1147;
	fma.rn.f64 	%fd1149, %fd213, %fd1684, %fd1148;
	fma.rn.f64 	%fd1150, %fd229, %fd244, %fd1149;
	fma.rn.f64 	%fd1151, %fd245, %fd1137, %fd1150;
	st.shared.f64 	[%r9], %fd1151;
	fma.rn.f64 	%fd1152, %fd38, %fd1695, 0d0000000000000000;
	fma.rn.f64 	%fd1153, %fd54, %fd1694, %fd1152;
	fma.rn.f64 	%fd1154, %fd70, %fd1693, %fd1153;
	fma.rn.f64 	%fd1155, %fd86, %fd1692, %fd1154;
	fma.rn.f64 	%fd1156, %fd102, %fd1691, %fd1155;
	fma.rn.f64 	%fd1157, %fd118, %fd1690, %fd1156;
	fma.rn.f64 	%fd1158, %fd134, %fd1689, %fd1157;
	fma.rn.f64 	%fd1159, %fd150, %fd1688, %fd1158;
	fma.rn.f64 	%fd1160, %fd166, %fd1687, %fd1159;
	fma.rn.f64 	%fd1161, %fd182, %fd1686, %fd1160;
	fma.rn.f64 	%fd1162, %fd198, %fd1685, %fd1161;
	fma.rn.f64 	%fd1163, %fd214, %fd1684, %fd1162;
	fma.rn.f64 	%fd1164, %fd230, %fd244, %fd1163;
	fma.rn.f64 	%fd1165, %fd246, %fd1137, %fd1164;
	st.shared.f64 	[%r9+8], %fd1165;
	fma.rn.f64 	%fd1166, %fd39, %fd1695, 0d0000000000000000;
	fma.rn.f64 	%fd1167, %fd55, %fd1694, %fd1166;
	fma.rn.f64 	%fd1168, %fd71, %fd1693, %fd1167;
	fma.rn.f64 	%fd1169, %fd87, %fd1692, %fd1168;
	fma.rn.f64 	%fd1170, %fd103, %fd1691, %fd1169;
	fma.rn.f64 	%fd1171, %fd119, %fd1690, %fd1170;
	fma.rn.f64 	%fd1172, %fd135, %fd1689, %fd1171;
	fma.rn.f64 	%fd1173, %fd151, %fd1688, %fd1172;
	fma.rn.f64 	%fd1174, %fd167, %fd1687, %fd1173;
	fma.rn.f64 	%fd1175, %fd183, %fd1686, %fd1174;
	fma.rn.f64 	%fd1176, %fd199, %fd1685, %fd1175;
	fma.rn.f64 	%fd1177, %fd215, %fd1684, %fd1176;
	fma.rn.f64 	%fd1178, %fd231, %fd244, %fd1177;
	fma.rn.f64 	%fd1179, %fd247, %fd1137, %fd1178;
	st.shared.f64 	[%r9+16], %fd1179;
	fma.rn.f64 	%fd1180, %fd40, %fd1695, 0d0000000000000000;
	fma.rn.f64 	%fd1181, %fd56, %fd1694, %fd1180;
	fma.rn.f64 	%fd1182, %fd72, %fd1693, %fd1181;
	fma.rn.f64 	%fd1183, %fd88, %fd1692, %fd1182;
	fma.rn.f64 	%fd1184, %fd104, %fd1691, %fd1183;
	fma.rn.f64 	%fd1185, %fd120, %fd1690, %fd1184;
	fma.rn.f64 	%fd1186, %fd136, %fd1689, %fd1185;
	fma.rn.f64 	%fd1187, %fd152, %fd1688, %fd1186;
	fma.rn.f64 	%fd1188, %fd168, %fd1687, %fd1187;
	fma.rn.f64 	%fd1189, %fd184, %fd1686, %fd1188;
	fma.rn.f64 	%fd1190, %fd200, %fd1685, %fd1189;
	fma.rn.f64 	%fd1191, %fd216, %fd1684, %fd1190;
	fma.rn.f64 	%fd1192, %fd232, %fd244, %fd1191;
	fma.rn.f64 	%fd1193, %fd248, %fd1137, %fd1192;
	st.shared.f64 	[%r9+24], %fd1193;
	fma.rn.f64 	%fd1194, %fd41, %fd1695, 0d0000000000000000;
	fma.rn.f64 	%fd1195, %fd57, %fd1694, %fd1194;
	fma.rn.f64 	%fd1196, %fd73, %fd1693, %fd1195;
	fma.rn.f64 	%fd1197, %fd89, %fd1692, %fd1196;
	fma.rn.f64 	%fd1198, %fd105, %fd1691, %fd1197;
	fma.rn.f64 	%fd1199, %fd121, %fd1690, %fd1198;
	fma.rn.f64 	%fd1200, %fd137, %fd1689, %fd1199;
	fma.rn.f64 	%fd1201, %fd153, %fd1688, %fd1200;
	fma.rn.f64 	%fd1202, %fd169, %fd1687, %fd1201;
	fma.rn.f64 	%fd1203, %fd185, %fd1686, %fd1202;
	fma.rn.f64 	%fd1204, %fd201, %fd1685, %fd1203;
	fma.rn.f64 	%fd1205, %fd217, %fd1684, %fd1204;
	fma.rn.f64 	%fd1206, %fd233, %fd244, %fd1205;
	fma.rn.f64 	%fd1207, %fd249, %fd1137, %fd1206;
	st.shared.f64 	[%r9+32], %fd1207;
	fma.rn.f64 	%fd1208, %fd42, %fd1695, 0d0000000000000000;
	fma.rn.f64 	%fd1209, %fd58, %fd1694, %fd1208;
	fma.rn.f64 	%fd1210, %fd74, %fd1693, %fd1209;
	fma.rn.f64 	%fd1211, %fd90, %fd1692, %fd1210;
	fma.rn.f64 	%fd1212, %fd106, %fd1691, %fd1211;
	fma.rn.f64 	%fd1213, %fd122, %fd1690, %fd1212;
	fma.rn.f64 	%fd1214, %fd138, %fd1689, %fd1213;
	fma.rn.f64 	%fd1215, %fd154, %fd1688, %fd1214;
	fma.rn.f64 	%fd1216, %fd170, %fd1687, %fd1215;
	fma.rn.f64 	%fd1217, %fd186, %fd1686, %fd1216;
	fma.rn.f64 	%fd1218, %fd202, %fd1685, %fd1217;
	fma.rn.f64 	%fd1219, %fd218, %fd1684, %fd1218;
	fma.rn.f64 	%fd1220, %fd234, %fd244, %fd1219;
	fma.rn.f64 	%fd1221, %fd250, %fd1137, %fd1220;
	st.shared.f64 	[%r9+40], %fd1221;
	fma.rn.f64 	%fd1222, %fd43, %fd1695, 0d0000000000000000;
	fma.rn.f64 	%fd1223, %fd59, %fd1694, %fd1222;
	fma.rn.f64 	%fd1224, %fd75, %fd1693, %fd1223;
	fma.rn.f64 	%fd1225, %fd91, %fd1692, %fd1224;
	fma.rn.f64 	%fd1226, %fd107, %fd1691, %fd1225;
	fma.rn.f64 	%fd1227, %fd123, %fd1690, %fd1226;
	fma.rn.f64 	%fd1228, %fd139, %fd1689, %fd1227;
	fma.rn.f64 	%fd1229, %fd155, %fd1688, %fd1228;
	fma.rn.f64 	%fd1230, %fd171, %fd1687, %fd1229;
	fma.rn.f64 	%fd1231, %fd187, %fd1686, %fd1230;
	fma.rn.f64 	%fd1232, %fd203, %fd1685, %fd1231;
	fma.rn.f64 	%fd1233, %fd219, %fd1684, %fd1232;
	fma.rn.f64 	%fd1234, %fd235, %fd244, %fd1233;
	fma.rn.f64 	%fd1235, %fd251, %fd1137, %fd1234;
	st.shared.f64 	[%r9+48], %fd1235;
	fma.rn.f64 	%fd1236, %fd44, %fd1695, 0d0000000000000000;
	fma.rn.f64 	%fd1237, %fd60, %fd1694, %fd1236;
	fma.rn.f64 	%fd1238, %fd76, %fd1693, %fd1237;
	fma.rn.f64 	%fd1239, %fd92, %fd1692, %fd1238;
	fma.rn.f64 	%fd1240, %fd108, %fd1691, %fd1239;
	fma.rn.f64 	%fd1241, %fd124, %fd1690, %fd1240;
	fma.rn.f64 	%fd1242, %fd140, %fd1689, %fd1241;
	fma.rn.f64 	%fd1243, %fd156, %fd1688, %fd1242;
	fma.rn.f64 	%fd1244, %fd172, %fd1687, %fd1243;
	fma.rn.f64 	%fd1245, %fd188, %fd1686, %fd1244;
	fma.rn.f64 	%fd1246, %fd204, %fd1685, %fd1245;
	fma.rn.f64 	%fd1247, %fd220, %fd1684, %fd1246;
	fma.rn.f64 	%fd1248, %fd236, %fd244, %fd1247;
	fma.rn.f64 	%fd1249, %fd252, %fd1137, %fd1248;
	st.shared.f64 	[%r9+56], %fd1249;
	fma.rn.f64 	%fd1250, %fd45, %fd1695, 0d0000000000000000;
	fma.rn.f64 	%fd1251, %fd61, %fd1694, %fd1250;
	fma.rn.f64 	%fd1252, %fd77, %fd1693, %fd1251;
	fma.rn.f64 	%fd1253, %fd93, %fd1692, %fd1252;
	fma.rn.f64 	%fd1254, %fd109, %fd1691, %fd1253;
	fma.rn.f64 	%fd1255, %fd125, %fd1690, %fd1254;
	fma.rn.f64 	%fd1256, %fd141, %fd1689, %fd1255;
	fma.rn.f64 	%fd1257, %fd157, %fd1688, %fd1256;
	fma.rn.f64 	%fd1258, %fd173, %fd1687, %fd1257;
	fma.rn.f64 	%fd1259, %fd189, %fd1686, %fd1258;
	fma.rn.f64 	%fd1260, %fd205, %fd1685, %fd1259;
	fma.rn.f64 	%fd1261, %fd221, %fd1684, %fd1260;
	fma.rn.f64 	%fd1262, %fd237, %fd244, %fd1261;
	fma.rn.f64 	%fd1263, %fd253, %fd1137, %fd1262;
	st.shared.f64 	[%r9+64], %fd1263;
	fma.rn.f64 	%fd1264, %fd46, %fd1695, 0d0000000000000000;
	fma.rn.f64 	%fd1265, %fd62, %fd1694, %fd1264;
	fma.rn.f64 	%fd1266, %fd78, %fd1693, %fd1265;
	fma.rn.f64 	%fd1267, %fd94, %fd1692, %fd1266;
	fma.rn.f64 	%fd1268, %fd110, %fd1691, %fd1267;
	fma.rn.f64 	%fd1269, %fd126, %fd1690, %fd1268;
	fma.rn.f64 	%fd1270, %fd142, %fd1689, %fd1269;
	fma.rn.f64 	%fd1271, %fd158, %fd1688, %fd1270;
	fma.rn.f64 	%fd1272, %fd174, %fd1687, %fd1271;
	fma.rn.f64 	%fd1273, %fd190, %fd1686, %fd1272;
	fma.rn.f64 	%fd1274, %fd206, %fd1685, %fd1273;
	fma.rn.f64 	%fd1275, %fd222, %fd1684, %fd1274;
	fma.rn.f64 	%fd1276, %fd238, %fd244, %fd1275;
	fma.rn.f64 	%fd1277, %fd254, %fd1137, %fd1276;
	st.shared.f64 	[%r9+72], %fd1277;
	fma.rn.f64 	%fd1278, %fd47, %fd1695, 0d0000000000000000;
	fma.rn.f64 	%fd1279, %fd63, %fd1694, %fd1278;
	fma.rn.f64 	%fd1280, %fd79, %fd1693, %fd1279;
	fma.rn.f64 	%fd1281, %fd95, %fd1692, %fd1280;
	fma.rn.f64 	%fd1282, %fd111, %fd1691, %fd1281;
	fma.rn.f64 	%fd1283, %fd127, %fd1690, %fd1282;
	fma.rn.f64 	%fd1284, %fd143, %fd1689, %fd1283;
	fma.rn.f64 	%fd1285, %fd159, %fd1688, %fd1284;
	fma.rn.f64 	%fd1286, %fd175, %fd1687, %fd1285;
	fma.rn.f64 	%fd1287, %fd191, %fd1686, %fd1286;
	fma.rn.f64 	%fd1288, %fd207, %fd1685, %fd1287;
	fma.rn.f64 	%fd1289, %fd223, %fd1684, %fd1288;
	fma.rn.f64 	%fd1290, %fd239, %fd244, %fd1289;
	fma.rn.f64 	%fd1291, %fd255, %fd1137, %fd1290;
	st.shared.f64 	[%r9+80], %fd1291;
	fma.rn.f64 	%fd1292, %fd48, %fd1695, 0d0000000000000000;
	fma.rn.f64 	%fd1293, %fd64, %fd1694, %fd1292;
	fma.rn.f64 	%fd1294, %fd80, %fd1693, %fd1293;
	fma.rn.f64 	%fd1295, %fd96, %fd1692, %fd1294;
	fma.rn.f64 	%fd1296, %fd112, %fd1691, %fd1295;
	fma.rn.f64 	%fd1297, %fd128, %fd1690, %fd1296;
	fma.rn.f64 	%fd1298, %fd144, %fd1689, %fd1297;
	fma.rn.f64 	%fd1299, %fd160, %fd1688, %fd1298;
	fma.rn.f64 	%fd1300, %fd176, %fd1687, %fd1299;
	fma.rn.f64 	%fd1301, %fd192, %fd1686, %fd1300;
	fma.rn.f64 	%fd1302, %fd208, %fd1685, %fd1301;
	fma.rn.f64 	%fd1303, %fd224, %fd1684, %fd1302;
	fma.rn.f64 	%fd1304, %fd240, %fd244, %fd1303;
	fma.rn.f64 	%fd1305, %fd256, %fd1137, %fd1304;
	st.shared.f64 	[%r9+88], %fd1305;
	bar.sync 	0;
	@%p18 bra 	$L__BB318_36;
	ld.shared.f64 	%fd1306, [%r8];
	ld.shared.f64 	%fd1307, [%r8+112];
	ld.shared.f64 	%fd1308, [%r8+224];
	ld.shared.f64 	%fd1309, [%r8+336];
	ld.shared.f64 	%fd1310, [%r8+448];
	ld.shared.f64 	%fd1311, [%r8+560];
	ld.shared.f64 	%fd1312, [%r8+672];
	ld.shared.f64 	%fd1313, [%r8+784];
	ld.shared.f64 	%fd1314, [%r8+896];
	ld.shared.f64 	%fd1315, [%r8+1008];
	ld.shared.f64 	%fd1316, [%r8+1120];
	ld.shared.f64 	%fd1317, [%r8+1232];
	ld.shared.f64 	%fd1318, [%r8+1344];
	ld.shared.f64 	%fd1319, [%r8+1456];
	fma.rn.f64 	%fd1320, %fd37, %fd1306, 0d0000000000000000;
	fma.rn.f64 	%fd1321, %fd53, %fd1307, %fd1320;
	fma.rn.f64 	%fd1322, %fd69, %fd1308, %fd1321;
	fma.rn.f64 	%fd1323, %fd85, %fd1309, %fd1322;
	fma.rn.f64 	%fd1324, %fd101, %fd1310, %fd1323;
	fma.rn.f64 	%fd1325, %fd117, %fd1311, %fd1324;
	fma.rn.f64 	%fd1326, %fd133, %fd1312, %fd1325;
	fma.rn.f64 	%fd1327, %fd149, %fd1313, %fd1326;
	fma.rn.f64 	%fd1328, %fd165, %fd1314, %fd1327;
	fma.rn.f64 	%fd1329, %fd181, %fd1315, %fd1328;
	fma.rn.f64 	%fd1330, %fd197, %fd1316, %fd1329;
	fma.rn.f64 	%fd1331, %fd213, %fd1317, %fd1330;
	fma.rn.f64 	%fd1332, %fd229, %fd1318, %fd1331;
	fma.rn.f64 	%fd1333, %fd245, %fd1319, %fd1332;
	st.shared.f64 	[%r8], %fd1333;
	fma.rn.f64 	%fd1334, %fd38, %fd1306, 0d0000000000000000;
	fma.rn.f64 	%fd1335, %fd54, %fd1307, %fd1334;
	fma.rn.f64 	%fd1336, %fd70, %fd1308, %fd1335;
	fma.rn.f64 	%fd1337, %fd86, %fd1309, %fd1336;
	fma.rn.f64 	%fd1338, %fd102, %fd1310, %fd1337;
	fma.rn.f64 	%fd1339, %fd118, %fd1311, %fd1338;
	fma.rn.f64 	%fd1340, %fd134, %fd1312, %fd1339;
	fma.rn.f64 	%fd1341, %fd150, %fd1313, %fd1340;
	fma.rn.f64 	%fd1342, %fd166, %fd1314, %fd1341;
	fma.rn.f64 	%fd1343, %fd182, %fd1315, %fd1342;
	fma.rn.f64 	%fd1344, %fd198, %fd1316, %fd1343;
	fma.rn.f64 	%fd1345, %fd214, %fd1317, %fd1344;
	fma.rn.f64 	%fd1346, %fd230, %fd1318, %fd1345;
	fma.rn.f64 	%fd1347, %fd246, %fd1319, %fd1346;
	st.shared.f64 	[%r8+112], %fd1347;
	fma.rn.f64 	%fd1348, %fd39, %fd1306, 0d0000000000000000;
	fma.rn.f64 	%fd1349, %fd55, %fd1307, %fd1348;
	fma.rn.f64 	%fd1350, %fd71, %fd1308, %fd1349;
	fma.rn.f64 	%fd1351, %fd87, %fd1309, %fd1350;
	fma.rn.f64 	%fd1352, %fd103, %fd1310, %fd1351;
	fma.rn.f64 	%fd1353, %fd119, %fd1311, %fd1352;
	fma.rn.f64 	%fd1354, %fd135, %fd1312, %fd1353;
	fma.rn.f64 	%fd1355, %fd151, %fd1313, %fd1354;
	fma.rn.f64 	%fd1356, %fd167, %fd1314, %fd1355;
	fma.rn.f64 	%fd1357, %fd183, %fd1315, %fd1356;
	fma.rn.f64 	%fd1358, %fd199, %fd1316, %fd1357;
	fma.rn.f64 	%fd1359, %fd215, %fd1317, %fd1358;
	fma.rn.f64 	%fd1360, %fd231, %fd1318, %fd1359;
	fma.rn.f64 	%fd1361, %fd247, %fd1319, %fd1360;
	st.shared.f64 	[%r8+224], %fd1361;
	fma.rn.f64 	%fd1362, %fd40, %fd1306, 0d0000000000000000;
	fma.rn.f64 	%fd1363, %fd56, %fd1307, %fd1362;
	fma.rn.f64 	%fd1364, %fd72, %fd1308, %fd1363;
	fma.rn.f64 	%fd1365, %fd88, %fd1309, %fd1364;
	fma.rn.f64 	%fd1366, %fd104, %fd1310, %fd1365;
	fma.rn.f64 	%fd1367, %fd120, %fd1311, %fd1366;
	fma.rn.f64 	%fd1368, %fd136, %fd1312, %fd1367;
	fma.rn.f64 	%fd1369, %fd152, %fd1313, %fd1368;
	fma.rn.f64 	%fd1370, %fd168, %fd1314, %fd1369;
	fma.rn.f64 	%fd1371, %fd184, %fd1315, %fd1370;
	fma.rn.f64 	%fd1372, %fd200, %fd1316, %fd1371;
	fma.rn.f64 	%fd1373, %fd216, %fd1317, %fd1372;
	fma.rn.f64 	%fd1374, %fd232, %fd1318, %fd1373;
	fma.rn.f64 	%fd1375, %fd248, %fd1319, %fd1374;
	st.shared.f64 	[%r8+336], %fd1375;
	fma.rn.f64 	%fd1376, %fd41, %fd1306, 0d0000000000000000;
	fma.rn.f64 	%fd1377, %fd57, %fd1307, %fd1376;
	fma.rn.f64 	%fd1378, %fd73, %fd1308, %fd1377;
	fma.rn.f64 	%fd1379, %fd89, %fd1309, %fd1378;
	fma.rn.f64 	%fd1380, %fd105, %fd1310, %fd1379;
	fma.rn.f64 	%fd1381, %fd121, %fd1311, %fd1380;
	fma.rn.f64 	%fd1382, %fd137, %fd1312, %fd1381;
	fma.rn.f64 	%fd1383, %fd153, %fd1313, %fd1382;
	fma.rn.f64 	%fd1384, %fd169, %fd1314, %fd1383;
	fma.rn.f64 	%fd1385, %fd185, %fd1315, %fd1384;
	fma.rn.f64 	%fd1386, %fd201, %fd1316, %fd1385;
	fma.rn.f64 	%fd1387, %fd217, %fd1317, %fd1386;
	fma.rn.f64 	%fd1388, %fd233, %fd1318, %fd1387;
	fma.rn.f64 	%fd1389, %fd249, %fd1319, %fd1388;
	st.shared.f64 	[%r8+448], %fd1389;
	fma.rn.f64 	%fd1390, %fd42, %fd1306, 0d0000000000000000;
	fma.rn.f64 	%fd1391, %fd58, %fd1307, %fd1390;
	fma.rn.f64 	%fd1392, %fd74, %fd1308, %fd1391;
	fma.rn.f64 	%fd1393, %fd90, %fd1309, %fd1392;
	fma.rn.f64 	%fd1394, %fd106, %fd1310, %fd1393;
	fma.rn.f64 	%fd1395, %fd122, %fd1311, %fd1394;
	fma.rn.f64 	%fd1396, %fd138, %fd1312, %fd1395;
	fma.rn.f64 	%fd1397, %fd154, %fd1313, %fd1396;
	fma.rn.f64 	%fd1398, %fd170, %fd1314, %fd1397;
	fma.rn.f64 	%fd1399, %fd186, %fd1315, %fd1398;
	fma.rn.f64 	%fd1400, %fd202, %fd1316, %fd1399;
	fma.rn.f64 	%fd1401, %fd218, %fd1317, %fd1400;
	fma.rn.f64 	%fd1402, %fd234, %fd1318, %fd1401;
	fma.rn.f64 	%fd1403, %fd250, %fd1319, %fd1402;
	st.shared.f64 	[%r8+560], %fd1403;
	fma.rn.f64 	%fd1404, %fd43, %fd1306, 0d0000000000000000;
	fma.rn.f64 	%fd1405, %fd59, %fd1307, %fd1404;
	fma.rn.f64 	%fd1406, %fd75, %fd1308, %fd1405;
	fma.rn.f64 	%fd1407, %fd91, %fd1309, %fd1406;
	fma.rn.f64 	%fd1408, %fd107, %fd1310, %fd1407;
	fma.rn.f64 	%fd1409, %fd123, %fd1311, %fd1408;
	fma.rn.f64 	%fd1410, %fd139, %fd1312, %fd1409;
	fma.rn.f64 	%fd1411, %fd155, %fd1313, %fd1410;
	fma.rn.f64 	%fd1412, %fd171, %fd1314, %fd1411;
	fma.rn.f64 	%fd1413, %fd187, %fd1315, %fd1412;
	fma.rn.f64 	%fd1414, %fd203, %fd1316, %fd1413;
	fma.rn.f64 	%fd1415, %fd219, %fd1317, %fd1414;
	fma.rn.f64 	%fd1416, %fd235, %fd1318, %fd1415;
	fma.rn.f64 	%fd1417, %fd251, %fd1319, %fd1416;
	st.shared.f64 	[%r8+672], %fd1417;
	fma.rn.f64 	%fd1418, %fd44, %fd1306, 0d0000000000000000;
	fma.rn.f64 	%fd1419, %fd60, %fd1307, %fd1418;
	fma.rn.f64 	%fd1420, %fd76, %fd1308, %fd1419;
	fma.rn.f64 	%fd1421, %fd92, %fd1309, %fd1420;
	fma.rn.f64 	%fd1422, %fd108, %fd1310, %fd1421;
	fma.rn.f64 	%fd1423, %fd124, %fd1311, %fd1422;
	fma.rn.f64 	%fd1424, %fd140, %fd1312, %fd1423;
	fma.rn.f64 	%fd1425, %fd156, %fd1313, %fd1424;
	fma.rn.f64 	%fd1426, %fd172, %fd1314, %fd1425;
	fma.rn.f64 	%fd1427, %fd188, %fd1315, %fd1426;
	fma.rn.f64 	%fd1428, %fd204, %fd1316, %fd1427;
	fma.rn.f64 	%fd1429, %fd220, %fd1317, %fd1428;
	fma.rn.f64 	%fd1430, %fd236, %fd1318, %fd1429;
	fma.rn.f64 	%fd1431, %fd252, %fd1319, %fd1430;
	st.shared.f64 	[%r8+784], %fd1431;
	fma.rn.f64 	%fd1432, %fd45, %fd1306, 0d0000000000000000;
	fma.rn.f64 	%fd1433, %fd61, %fd1307, %fd1432;
	fma.rn.f64 	%fd1434, %fd77, %fd1308, %fd1433;
	fma.rn.f64 	%fd1435, %fd93, %fd1309, %fd1434;
	fma.rn.f64 	%fd1436, %fd109, %fd1310, %fd1435;
	fma.rn.f64 	%fd1437, %fd125, %fd1311, %fd1436;
	fma.rn.f64 	%fd1438, %fd141, %fd1312, %fd1437;
	fma.rn.f64 	%fd1439, %fd157, %fd1313, %fd1438;
	fma.rn.f64 	%fd1440, %fd173, %fd1314, %fd1439;
	fma.rn.f64 	%fd1441, %fd189, %fd1315, %fd1440;
	fma.rn.f64 	%fd1442, %fd205, %fd1316, %fd1441;
	fma.rn.f64 	%fd1443, %fd221, %fd1317, %fd1442;
	fma.rn.f64 	%fd1444, %fd237, %fd1318, %fd1443;
	fma.rn.f64 	%fd1445, %fd253, %fd1319, %fd1444;
	st.shared.f64 	[%r8+896], %fd1445;
	fma.rn.f64 	%fd1446, %fd46, %fd1306, 0d0000000000000000;
	fma.rn.f64 	%fd1447, %fd62, %fd1307, %fd1446;
	fma.rn.f64 	%fd1448, %fd78, %fd1308, %fd1447;
	fma.rn.f64 	%fd1449, %fd94, %fd1309, %fd1448;
	fma.rn.f64 	%fd1450, %fd110, %fd1310, %fd1449;
	fma.rn.f64 	%fd1451, %fd126, %fd1311, %fd1450;
	fma.rn.f64 	%fd1452, %fd142, %fd1312, %fd1451;
	fma.rn.f64 	%fd1453, %fd158, %fd1313, %fd1452;
	fma.rn.f64 	%fd1454, %fd174, %fd1314, %fd1453;
	fma.rn.f64 	%fd1455, %fd190, %fd1315, %fd1454;
	fma.rn.f64 	%fd1456, %fd206, %fd1316, %fd1455;
	fma.rn.f64 	%fd1457, %fd222, %fd1317, %fd1456;
	fma.rn.f64 	%fd1458, %fd238, %fd1318, %fd1457;
	fma.rn.f64 	%fd1459, %fd254, %fd1319, %fd1458;
	st.shared.f64 	[%r8+1008], %fd1459;
	fma.rn.f64 	%fd1460, %fd47, %fd1306, 0d0000000000000000;
	fma.rn.f64 	%fd1461, %fd63, %fd1307, %fd1460;
	fma.rn.f64 	%fd1462, %fd79, %fd1308, %fd1461;
	fma.rn.f64 	%fd1463, %fd95, %fd1309, %fd1462;
	fma.rn.f64 	%fd1464, %fd111, %fd1310, %fd1463;
	fma.rn.f64 	%fd1465, %fd127, %fd1311, %fd1464;
	fma.rn.f64 	%fd1466, %fd143, %fd1312, %fd1465;
	fma.rn.f64 	%fd1467, %fd159, %fd1313, %fd1466;
	fma.rn.f64 	%fd1468, %fd175, %fd1314, %fd1467;
	fma.rn.f64 	%fd1469, %fd191, %fd1315, %fd1468;
	fma.rn.f64 	%fd1470, %fd207, %fd1316, %fd1469;
	fma.rn.f64 	%fd1471, %fd223, %fd1317, %fd1470;
	fma.rn.f64 	%fd1472, %fd239, %fd1318, %fd1471;
	fma.rn.f64 	%fd1473, %fd255, %fd1319, %fd1472;
	st.shared.f64 	[%r8+1120], %fd1473;
	fma.rn.f64 	%fd1474, %fd48, %fd1306, 0d0000000000000000;
	fma.rn.f64 	%fd1475, %fd64, %fd1307, %fd1474;
	fma.rn.f64 	%fd1476, %fd80, %fd1308, %fd1475;
	fma.rn.f64 	%fd1477, %fd96, %fd1309, %fd1476;
	fma.rn.f64 	%fd1478, %fd112, %fd1310, %fd1477;
	fma.rn.f64 	%fd1479, %fd128, %fd1311, %fd1478;
	fma.rn.f64 	%fd1480, %fd144, %fd1312, %fd1479;
	fma.rn.f64 	%fd1481, %fd160, %fd1313, %fd1480;
	fma.rn.f64 	%fd1482, %fd176, %fd1314, %fd1481;
	fma.rn.f64 	%fd1483, %fd192, %fd1315, %fd1482;
	fma.rn.f64 	%fd1484, %fd208, %fd1316, %fd1483;
	fma.rn.f64 	%fd1485, %fd224, %fd1317, %fd1484;
	fma.rn.f64 	%fd1486, %fd240, %fd1318, %fd1485;
	fma.rn.f64 	%fd1487, %fd256, %fd1319, %fd1486;
	st.shared.f64 	[%r8+1232], %fd1487;
$L__BB318_36:
	mov.u32 	%r89, %tid.x;
	setp.gt.u32 	%p19, %r89, 143;
	bar.sync 	0;
	@%p19 bra 	$L__BB318_38;
	ld.shared.f64 	%fd1488, [%r7];
	ld.shared.f64 	%fd1489, [%r7+1568];
	ld.shared.f64 	%fd1490, [%r7+3136];
	ld.shared.f64 	%fd1491, [%r7+4704];
	ld.shared.f64 	%fd1492, [%r7+6272];
	ld.shared.f64 	%fd1493, [%r7+7840];
	ld.shared.f64 	%fd1494, [%r7+9408];
	ld.shared.f64 	%fd1495, [%r7+10976];
	ld.shared.f64 	%fd1496, [%r7+12544];
	ld.shared.f64 	%fd1497, [%r7+14112];
	ld.shared.f64 	%fd1498, [%r7+15680];
	ld.shared.f64 	%fd1499, [%r7+17248];
	ld.shared.f64 	%fd1500, [%r7+18816];
	ld.shared.f64 	%fd1501, [%r7+20384];
	fma.rn.f64 	%fd1502, %fd37, %fd1488, 0d0000000000000000;
	fma.rn.f64 	%fd1503, %fd53, %fd1489, %fd1502;
	fma.rn.f64 	%fd1504, %fd69, %fd1490, %fd1503;
	fma.rn.f64 	%fd1505, %fd85, %fd1491, %fd1504;
	fma.rn.f64 	%fd1506, %fd101, %fd1492, %fd1505;
	fma.rn.f64 	%fd1507, %fd117, %fd1493, %fd1506;
	fma.rn.f64 	%fd1508, %fd133, %fd1494, %fd1507;
	fma.rn.f64 	%fd1509, %fd149, %fd1495, %fd1508;
	fma.rn.f64 	%fd1510, %fd165, %fd1496, %fd1509;
	fma.rn.f64 	%fd1511, %fd181, %fd1497, %fd1510;
	fma.rn.f64 	%fd1512, %fd197, %fd1498, %fd1511;
	fma.rn.f64 	%fd1513, %fd213, %fd1499, %fd1512;
	fma.rn.f64 	%fd1514, %fd229, %fd1500, %fd1513;
	fma.rn.f64 	%fd1695, %fd245, %fd1501, %fd1514;
	fma.rn.f64 	%fd1515, %fd38, %fd1488, 0d0000000000000000;
	fma.rn.f64 	%fd1516, %fd54, %fd1489, %fd1515;
	fma.rn.f64 	%fd1517, %fd70, %fd1490, %fd1516;
	fma.rn.f64 	%fd1518, %fd86, %fd1491, %fd1517;
	fma.rn.f64 	%fd1519, %fd102, %fd1492, %fd1518;
	fma.rn.f64 	%fd1520, %fd118, %fd1493, %fd1519;
	fma.rn.f64 	%fd1521, %fd134, %fd1494, %fd1520;
	fma.rn.f64 	%fd1522, %fd150, %fd1495, %fd1521;
	fma.rn.f64 	%fd1523, %fd166, %fd1496, %fd1522;
	fma.rn.f64 	%fd1524, %fd182, %fd1497, %fd1523;
	fma.rn.f64 	%fd1525, %fd198, %fd1498, %fd1524;
	fma.rn.f64 	%fd1526, %fd214, %fd1499, %fd1525;
	fma.rn.f64 	%fd1527, %fd230, %fd1500, %fd1526;
	fma.rn.f64 	%fd1694, %fd246, %fd1501, %fd1527;
	fma.rn.f64 	%fd1528, %fd39, %fd1488, 0d0000000000000000;
	fma.rn.f64 	%fd1529, %fd55, %fd1489, %fd1528;
	fma.rn.f64 	%fd1530, %fd71, %fd1490, %fd1529;
	fma.rn.f64 	%fd1531, %fd87, %fd1491, %fd1530;
	fma.rn.f64 	%fd1532, %fd103, %fd1492, %fd1531;
	fma.rn.f64 	%fd1533, %fd119, %fd1493, %fd1532;
	fma.rn.f64 	%fd1534, %fd135, %fd1494, %fd1533;
	fma.rn.f64 	%fd1535, %fd151, %fd1495, %fd1534;
	fma.rn.f64 	%fd1536, %fd167, %fd1496, %fd1535;
	fma.rn.f64 	%fd1537, %fd183, %fd1497, %fd1536;
	fma.rn.f64 	%fd1538, %fd199, %fd1498, %fd1537;
	fma.rn.f64 	%fd1539, %fd215, %fd1499, %fd1538;
	fma.rn.f64 	%fd1540, %fd231, %fd1500, %fd1539;
	fma.rn.f64 	%fd1693, %fd247, %fd1501, %fd1540;
	fma.rn.f64 	%fd1541, %fd40, %fd1488, 0d0000000000000000;
	fma.rn.f64 	%fd1542, %fd56, %fd1489, %fd1541;
	fma.rn.f64 	%fd1543, %fd72, %fd1490, %fd1542;
	fma.rn.f64 	%fd1544, %fd88, %fd1491, %fd1543;
	fma.rn.f64 	%fd1545, %fd104, %fd1492, %fd1544;
	fma.rn.f64 	%fd1546, %fd120, %fd1493, %fd1545;
	fma.rn.f64 	%fd1547, %fd136, %fd1494, %fd1546;
	fma.rn.f64 	%fd1548, %fd152, %fd1495, %fd1547;
	fma.rn.f64 	%fd1549, %fd168, %fd1496, %fd1548;
	fma.rn.f64 	%fd1550, %fd184, %fd1497, %fd1549;
	fma.rn.f64 	%fd1551, %fd200, %fd1498, %fd1550;
	fma.rn.f64 	%fd1552, %fd216, %fd1499, %fd1551;
	fma.rn.f64 	%fd1553, %fd232, %fd1500, %fd1552;
	fma.rn.f64 	%fd1692, %fd248, %fd1501, %fd1553;
	fma.rn.f64 	%fd1554, %fd41, %fd1488, 0d0000000000000000;
	fma.rn.f64 	%fd1555, %fd57, %fd1489, %fd1554;
	fma.rn.f64 	%fd1556, %fd73, %fd1490, %fd1555;
	fma.rn.f64 	%fd1557, %fd89, %fd1491, %fd1556;
	fma.rn.f64 	%fd1558, %fd105, %fd1492, %fd1557;
	fma.rn.f64 	%fd1559, %fd121, %fd1493, %fd1558;
	fma.rn.f64 	%fd1560, %fd137, %fd1494, %fd1559;
	fma.rn.f64 	%fd1561, %fd153, %fd1495, %fd1560;
	fma.rn.f64 	%fd1562, %fd169, %fd1496, %fd1561;
	fma.rn.f64 	%fd1563, %fd185, %fd1497, %fd1562;
	fma.rn.f64 	%fd1564, %fd201, %fd1498, %fd1563;
	fma.rn.f64 	%fd1565, %fd217, %fd1499, %fd1564;
	fma.rn.f64 	%fd1566, %fd233, %fd1500, %fd1565;
	fma.rn.f64 	%fd1691, %fd249, %fd1501, %fd1566;
	fma.rn.f64 	%fd1567, %fd42, %fd1488, 0d0000000000000000;
	fma.rn.f64 	%fd1568, %fd58, %fd1489, %fd1567;
	fma.rn.f64 	%fd1569, %fd74, %fd1490, %fd1568;
	fma.rn.f64 	%fd1570, %fd90, %fd1491, %fd1569;
	fma.rn.f64 	%fd1571, %fd106, %fd1492, %fd1570;
	fma.rn.f64 	%fd1572, %fd122, %fd1493, %fd1571;
	fma.rn.f64 	%fd1573, %fd138, %fd1494, %fd1572;
	fma.rn.f64 	%fd1574, %fd154, %fd1495, %fd1573;
	fma.rn.f64 	%fd1575, %fd170, %fd1496, %fd1574;
	fma.rn.f64 	%fd1576, %fd186, %fd1497, %fd1575;
	fma.rn.f64 	%fd1577, %fd202, %fd1498, %fd1576;
	fma.rn.f64 	%fd1578, %fd218, %fd1499, %fd1577;
	fma.rn.f64 	%fd1579, %fd234, %fd1500, %fd1578;
	fma.rn.f64 	%fd1690, %fd250, %fd1501, %fd1579;
	fma.rn.f64 	%fd1580, %fd43, %fd1488, 0d0000000000000000;
	fma.rn.f64 	%fd1581, %fd59, %fd1489, %fd1580;
	fma.rn.f64 	%fd1582, %fd75, %fd1490, %fd1581;
	fma.rn.f64 	%fd1583, %fd91, %fd1491, %fd1582;
	fma.rn.f64 	%fd1584, %fd107, %fd1492, %fd1583;
	fma.rn.f64 	%fd1585, %fd123, %fd1493, %fd1584;
	fma.rn.f64 	%fd1586, %fd139, %fd1494, %fd1585;
	fma.rn.f64 	%fd1587, %fd155, %fd1495, %fd1586;
	fma.rn.f64 	%fd1588, %fd171, %fd1496, %fd1587;
	fma.rn.f64 	%fd1589, %fd187, %fd1497, %fd1588;
	fma.rn.f64 	%fd1590, %fd203, %fd1498, %fd1589;
	fma.rn.f64 	%fd1591, %fd219, %fd1499, %fd1590;
	fma.rn.f64 	%fd1592, %fd235, %fd1500, %fd1591;
	fma.rn.f64 	%fd1689, %fd251, %fd1501, %fd1592;
	fma.rn.f64 	%fd1593, %fd44, %fd1488, 0d0000000000000000;
	fma.rn.f64 	%fd1594, %fd60, %fd1489, %fd1593;
	fma.rn.f64 	%fd1595, %fd76, %fd1490, %fd1594;
	fma.rn.f64 	%fd1596, %fd92, %fd1491, %fd1595;
	fma.rn.f64 	%fd1597, %fd108, %fd1492, %fd1596;
	fma.rn.f64 	%fd1598, %fd124, %fd1493, %fd1597;
	fma.rn.f64 	%fd1599, %fd140, %fd1494, %fd1598;
	fma.rn.f64 	%fd1600, %fd156, %fd1495, %fd1599;
	fma.rn.f64 	%fd1601, %fd172, %fd1496, %fd1600;
	fma.rn.f64 	%fd1602, %fd188, %fd1497, %fd1601;
	fma.rn.f64 	%fd1603, %fd204, %fd1498, %fd1602;
	fma.rn.f64 	%fd1604, %fd220, %fd1499, %fd1603;
	fma.rn.f64 	%fd1605, %fd236, %fd1500, %fd1604;
	fma.rn.f64 	%fd1688, %fd252, %fd1501, %fd1605;
	fma.rn.f64 	%fd1606, %fd45, %fd1488, 0d0000000000000000;
	fma.rn.f64 	%fd1607, %fd61, %fd1489, %fd1606;
	fma.rn.f64 	%fd1608, %fd77, %fd1490, %fd1607;
	fma.rn.f64 	%fd1609, %fd93, %fd1491, %fd1608;
	fma.rn.f64 	%fd1610, %fd109, %fd1492, %fd1609;
	fma.rn.f64 	%fd1611, %fd125, %fd1493, %fd1610;
	fma.rn.f64 	%fd1612, %fd141, %fd1494, %fd1611;
	fma.rn.f64 	%fd1613, %fd157, %fd1495, %fd1612;
	fma.rn.f64 	%fd1614, %fd173, %fd1496, %fd1613;
	fma.rn.f64 	%fd1615, %fd189, %fd1497, %fd1614;
	fma.rn.f64 	%fd1616, %fd205, %fd1498, %fd1615;
	fma.rn.f64 	%fd1617, %fd221, %fd1499, %fd1616;
	fma.rn.f64 	%fd1618, %fd237, %fd1500, %fd1617;
	fma.rn.f64 	%fd1687, %fd253, %fd1501, %fd1618;
	fma.rn.f64 	%fd1619, %fd46, %fd1488, 0d0000000000000000;
	fma.rn.f64 	%fd1620, %fd62, %fd1489, %fd1619;
	fma.rn.f64 	%fd1621, %fd78, %fd1490, %fd1620;
	fma.rn.f64 	%fd1622, %fd94, %fd1491, %fd1621;
	fma.rn.f64 	%fd1623, %fd110, %fd1492, %fd1622;
	fma.rn.f64 	%fd1624, %fd126, %fd1493, %fd1623;
	fma.rn.f64 	%fd1625, %fd142, %fd1494, %fd1624;
	fma.rn.f64 	%fd1626, %fd158, %fd1495, %fd1625;
	fma.rn.f64 	%fd1627, %fd174, %fd1496, %fd1626;
	fma.rn.f64 	%fd1628, %fd190, %fd1497, %fd1627;
	fma.rn.f64 	%fd1629, %fd206, %fd1498, %fd1628;
	fma.rn.f64 	%fd1630, %fd222, %fd1499, %fd1629;
	fma.rn.f64 	%fd1631, %fd238, %fd1500, %fd1630;
	fma.rn.f64 	%fd1686, %fd254, %fd1501, %fd1631;
	fma.rn.f64 	%fd1632, %fd47, %fd1488, 0d0000000000000000;
	fma.rn.f64 	%fd1633, %fd63, %fd1489, %fd1632;
	fma.rn.f64 	%fd1634, %fd79, %fd1490, %fd1633;
	fma.rn.f64 	%fd1635, %fd95, %fd1491, %fd1634;
	fma.rn.f64 	%fd1636, %fd111, %fd1492, %fd1635;
	fma.rn.f64 	%fd1637, %fd127, %fd1493, %fd1636;
	fma.rn.f64 	%fd1638, %fd143, %fd1494, %fd1637;
	fma.rn.f64 	%fd1639, %fd159, %fd1495, %fd1638;
	fma.rn.f64 	%fd1640, %fd175, %fd1496, %fd1639;
	fma.rn.f64 	%fd1641, %fd191, %fd1497, %fd1640;
	fma.rn.f64 	%fd1642, %fd207, %fd1498, %fd1641;
	fma.rn.f64 	%fd1643, %fd223, %fd1499, %fd1642;
	fma.rn.f64 	%fd1644, %fd239, %fd1500, %fd1643;
	fma.rn.f64 	%fd1685, %fd255, %fd1501, %fd1644;
	fma.rn.f64 	%fd1645, %fd48, %fd1488, 0d0000000000000000;
	fma.rn.f64 	%fd1646, %fd64, %fd1489, %fd1645;
	fma.rn.f64 	%fd1647, %fd80, %fd1490, %fd1646;
	fma.rn.f64 	%fd1648, %fd96, %fd1491, %fd1647;
	fma.rn.f64 	%fd1649, %fd112, %fd1492, %fd1648;
	fma.rn.f64 	%fd1650, %fd128, %fd1493, %fd1649;
	fma.rn.f64 	%fd1651, %fd144, %fd1494, %fd1650;
	fma.rn.f64 	%fd1652, %fd160, %fd1495, %fd1651;
	fma.rn.f64 	%fd1653, %fd176, %fd1496, %fd1652;
	fma.rn.f64 	%fd1654, %fd192, %fd1497, %fd1653;
	fma.rn.f64 	%fd1655, %fd208, %fd1498, %fd1654;
	fma.rn.f64 	%fd1656, %fd224, %fd1499, %fd1655;
	fma.rn.f64 	%fd1657, %fd240, %fd1500, %fd1656;
	fma.rn.f64 	%fd1684, %fd256, %fd1501, %fd1657;
$L__BB318_38:
	ld.param.u32 	%r107, [_Z40massMatrixMultiplyMonolithicGlobalKernelILi12ELi14ELi1EEviPKdS1_S1_S1_Pd_param_0];
	mov.u32 	%r10, %tid.x;
	setp.gt.u32 	%p20, %r10, 143;
	mov.u32 	%r90, %ctaid.x;
	mov.u32 	%r91, %tid.y;
	add.s32 	%r11, %r90, %r91;
	setp.ge.s32 	%p21, %r11, %r107;
	bar.sync 	0;
	or.pred  	%p22, %p20, %p21;
	@%p22 bra 	$L__BB318_40;
	ld.param.u64 	%rd58, [_Z40massMatrixMultiplyMonolithicGlobalKernelILi12ELi14ELi1EEviPKdS1_S1_S1_Pd_param_5];
	mad.lo.s32 	%r92, %r11, 1728, %r10;
	cvta.to.global.u64 	%rd40, %rd58;
	mul.wide.s32 	%rd41, %r92, 8;
	add.s64 	%rd42, %rd40, %rd41;
	st.global.f64 	[%rd42], %fd1695;
	st.global.f64 	[%rd42+1152], %fd1694;
	st.global.f64 	[%rd42+2304], %fd1693;
	st.global.f64 	[%rd42+3456], %fd1692;
	st.global.f64 	[%rd42+4608], %fd1691;
	st.global.f64 	[%rd42+5760], %fd1690;
	st.global.f64 	[%rd42+6912], %fd1689;
	st.global.f64 	[%rd42+8064], %fd1688;
	st.global.f64 	[%rd42+9216], %fd1687;
	st.global.f64 	[%rd42+10368], %fd1686;
	st.global.f64 	[%rd42+11520], %fd1685;
	st.global.f64 	[%rd42+12672], %fd1684;
$L__BB318_40:
	ret;

}
	// .globl	_Z42massMatrixMultiplyMonolithicConstantKernelILi12ELi14ELi1EEviPKdS1_S1_S1_Pd
.visible .entry _Z42massMatrixMultiplyMonolithicConstantKernelILi12ELi14ELi1EEviPKdS1_S1_S1_Pd(
	.param .u32 _Z42massMatrixMultiplyMonolithicConstantKernelILi12ELi14ELi1EEviPKdS1_S1_S1_Pd_param_0,
	.param .u64 .ptr .align 1 _Z42massMatrixMultiplyMonolithicConstantKernelILi12ELi14ELi1EEviPKdS1_S1_S1_Pd_param_1,
	.param .u64 .ptr .align 1 _Z42massMatrixMultiplyMonolithicConstantKernelILi12ELi14ELi1EEviPKdS1_S1_S1_Pd_param_2,
	.param .u64 .ptr .align 1 _Z42massMatrixMultiplyMonolithicConstantKernelILi12ELi14ELi1EEviPKdS1_S1_S1_Pd_param_3,
	.param .u64 .ptr .align 1 _Z42massMatrixMultiplyMonolithicConstantKernelILi12ELi14ELi1EEviPKdS1_S1_S1_Pd_param_4,
	.param .u64 .ptr .align 1 _Z42massMatrixMultiplyMonolithicConstantKernelILi12ELi14ELi1EEviPKdS1_S1_S1_Pd_param_5
)
{
	.reg .pred 	%p<23>;
	.reg .b16 	%rs<11>;
	.reg .b32 	%r<24>;
	.reg .b64 	%rd<14>;
	.reg .b64 	%fd<1899>;
	// demoted variable
	.shared .align 8 .b8 _ZZ42massMatrixMultiplyMonolithicConstantKernelILi12ELi14ELi1EEviPKdS1_S1_S1_PdE6s_tmp1[21952];
	ld.param.u32 	%r10, [_Z42massMatrixMultiplyMonolithicConstantKernelILi12ELi14ELi1EEviPKdS1_S1_S1_Pd_param_0];
	ld.param.u64 	%rd2, [_Z42massMatrixMultiplyMonolithicConstantKernelILi12ELi14ELi1EEviPKdS1_S1_S1_Pd_param_1];
	ld.param.u64 	%rd3, [_Z42massMatrixMultiplyMonolithicConstantKernelILi12ELi14ELi1EEviPKdS1_S1_S1_Pd_param_4];
	mov.u32 	%r1, %tid.x;
	mov.u32 	%r2, %tid.y;
	mov.u32 	%r11, %ctaid.x;
	add.s32 	%r3, %r11, %r2;
	cvt.u16.u32 	%rs1, %r1;
	mul.hi.u16 	%rs3, %rs1, 5462;
	mul.lo.s16 	%rs4, %rs3, 12;
	sub.s16 	%rs2, %rs1, %rs4;
	setp.ge.s32 	%p1, %r3, %r10;
	@%p1 bra 	$L__BB319_2;
	cvta.to.global.u64 	%rd5, %rd3;
	mad.lo.s32 	%r12, %r3, 1728, %r1;
	mul.wide.s32 	%rd6, %r12, 8;
	add.s64 	%rd7, %rd5, %rd6;
	ld.global.nc.f64 	%fd1872, [%rd7];
	ld.global.nc.f64 	%fd1871, [%rd7+1152];
	ld.global.nc.f64 	%fd1870, [%rd7+2304];
	ld.global.nc.f64 	%fd1869, [%rd7+3456];
	ld.global.nc.f64 	%fd1868, [%rd7+4608];
	ld.global.nc.f64 	%fd1867, [%rd7+5760];
	ld.global.nc.f64 	%fd1866, [%rd7+6912];
	ld.global.nc.f64 	%fd1865, [%rd7+8064];
	ld.global.nc.f64 	%fd1864, [%rd7+9216];
	ld.global.nc.f64 	%fd1863, [%rd7+10368];
	ld.global.nc.f64 	%fd1862, [%rd7+11520];
	ld.global.nc.f64 	%fd1861, [%rd7+12672];
$L__BB319_2:
	bar.sync 	0;
	setp.gt.u32 	%p2, %r1, 143;
	ld.const.f64 	%fd25, [const_DofToQuad];
	ld.const.f64 	%fd26, [const_DofToQuad+8];
	ld.const.f64 	%fd27, [const_DofToQuad+16];
	ld.const.f64 	%fd28, [const_DofToQuad+24];
	ld.const.f64 	%fd29, [const_DofToQuad+32];
	ld.const.f64 	%fd30, [const_DofToQuad+40];
	ld.const.f64 	%fd31, [const_DofToQuad+48];
	ld.const.f64 	%fd32, [const_DofToQuad+56];
	ld.const.f64 	%fd33, [const_DofToQuad+64];
	ld.const.f64 	%fd34, [const_DofToQuad+72];
	ld.const.f64 	%fd35, [const_DofToQuad+80];
	ld.const.f64 	%fd36, [const_DofToQuad+88];
	mov.u32 	%r13, _ZZ42massMatrixMultiplyMonolithicConstantKernelILi12ELi14ELi1EEviPKdS1_S1_S1_PdE6s_tmp1;
	mad.lo.s32 	%r4, %r2, 21952, %r13;
	mul.lo.s16 	%rs6, %rs1, 171;
	shr.u16 	%rs7, %rs6, 11;
	cvt.u32.u16 	%r5, %rs7;
	mul.wide.u16 	%r14, %rs7, 112;
	add.s32 	%r6, %r4, %r14;
	mul.wide.u16 	%r15, %rs2, 8;
	add.s32 	%r7, %r6, %r15;
	@%p2 bra 	$L__BB319_4;
	fma.rn.f64 	%fd224, %fd25, %fd1872, 0d0000000000000000;
	fma.rn.f64 	%fd225, %fd26, %fd1871, %fd224;
	fma.rn.f64 	%fd226, %fd27, %fd1870, %fd225;
	fma.rn.f64 	%fd227, %fd28, %fd1869, %fd226;
	fma.rn.f64 	%fd228, %fd29, %fd1868, %fd227;
	fma.rn.f64 	%fd229, %fd30, %fd1867, %fd228;
	fma.rn.f64 	%fd230, %fd31, %fd1866, %fd229;
	fma.rn.f64 	%fd231, %fd32, %fd1865, %fd230;
	fma.rn.f64 	%fd232, %fd33, %fd1864, %fd231;
	fma.rn.f64 	%fd233, %fd34, %fd1863, %fd232;
	fma.rn.f64 	%fd234, %fd35, %fd1862, %fd233;
	fma.rn.f64 	%fd235, %fd36, %fd1861, %fd234;
	st.shared.f64 	[%r7], %fd235;
	ld.const.f64 	%fd236, [const_DofToQuad+96];
	fma.rn.f64 	%fd237, %fd236, %fd1872, 0d0000000000000000;
	ld.const.f64 	%fd238, [const_DofToQuad+104];
	fma.rn.f64 	%fd239, %fd238, %fd1871, %fd237;
	ld.const.f64 	%fd240, [const_DofToQuad+112];
	fma.rn.f64 	%fd241, %fd240, %fd1870, %fd239;
	ld.const.f64 	%fd242, [const_DofToQuad+120];
	fma.rn.f64 	%fd243, %fd242, %fd1869, %fd241;
	ld.const.f64 	%fd244, [const_DofToQuad+128];
	fma.rn.f64 	%fd245, %fd244, %fd1868, %fd243;
	ld.const.f64 	%fd246, [const_DofToQuad+136];
	fma.rn.f64 	%fd247, %fd246, %fd1867, %fd245;
	ld.const.f64 	%fd248, [const_DofToQuad+144];
	fma.rn.f64 	%fd249, %fd248, %fd1866, %fd247;
	ld.const.f64 	%fd250, [const_DofToQuad+152];
	fma.rn.f64 	%fd251, %fd250, %fd1865, %fd249;
	ld.const.f64 	%fd252, [const_DofToQuad+160];
	fma.rn.f64 	%fd253, %fd252, %fd1864, %fd251;
	ld.const.f64 	%fd254, [const_DofToQuad+168];
	fma.rn.f64 	%fd255, %fd254, %fd1863, %fd253;
	ld.const.f64 	%fd256, [const_DofToQuad+176];
	fma.rn.f64 	%fd257, %fd256, %fd1862, %fd255;
	ld.const.f64 	%fd258, [const_DofToQuad+184];
	fma.rn.f64 	%fd259, %fd258, %fd1861, %fd257;
	st.shared.f64 	[%r7+1568], %fd259;
	ld.const.f64 	%fd260, [const_DofToQuad+192];
	fma.rn.f64 	%fd261, %fd260, %fd1872, 0d0000000000000000;
	ld.const.f64 	%fd262, [const_DofToQuad+200];
	fma.rn.f64 	%fd263, %fd262, %fd1871, %fd261;
	ld.const.f64 	%fd264, [const_DofToQuad+208];
	fma.rn.f64 	%fd265, %fd264, %fd1870, %fd263;
	ld.const.f64 	%fd266, [const_DofToQuad+216];
	fma.rn.f64 	%fd267, %fd266, %fd1869, %fd265;
	ld.const.f64 	%fd268, [const_DofToQuad+224];
	fma.rn.f64 	%fd269, %fd268, %fd1868, %fd267;
	ld.const.f64 	%fd270, [const_DofToQuad+232];
	fma.rn.f64 	%fd271, %fd270, %fd1867, %fd269;
	ld.const.f64 	%fd272, [const_DofToQuad+240];
	fma.rn.f64 	%fd273, %fd272, %fd1866, %fd271;
	ld.const.f64 	%fd274, [const_DofToQuad+248];
	fma.rn.f64 	%fd275, %fd274, %fd1865, %fd273;
	ld.const.f64 	%fd276, [const_DofToQuad+256];
	fma.rn.f64 	%fd277, %fd276, %fd1864, %fd275;
	ld.const.f64 	%fd278, [const_DofToQuad+264];
	fma.rn.f64 	%fd279, %fd278, %fd1863, %fd277;
	ld.const.f64 	%fd280, [const_DofToQuad+272];
	fma.rn.f64 	%fd281, %fd280, %fd1862, %fd279;
	ld.const.f64 	%fd282, [const_DofToQuad+280];
	fma.rn.f64 	%fd283, %fd282, %fd1861, %fd281;
	st.shared.f64 	[%r7+3136], %fd283;
	ld.const.f64 	%fd284, [const_DofToQuad+288];
	fma.rn.f64 	%fd285, %fd284, %fd1872, 0d0000000000000000;
	ld.const.f64 	%fd286, [const_DofToQuad+296];
	fma.rn.f64 	%fd287, %fd286, %fd1871, %fd285;
	ld.const.f64 	%fd288, [const_DofToQuad+304];
	fma.rn.f64 	%fd289, %fd288, %fd1870, %fd287;
	ld.const.f64 	%fd290, [const_DofToQuad+312];
	fma.rn.f64 	%fd291, %fd290, %fd1869, %fd289;
	ld.const.f64 	%fd292, [const_DofToQuad+320];
	fma.rn.f64 	%fd293, %fd292, %fd1868, %fd291;
	ld.const.f64 	%fd294, [const_DofToQuad+328];
	fma.rn.f64 	%fd295, %fd294, %fd1867, %fd293;
	ld.const.f64 	%fd296, [const_DofToQuad+336];
	fma.rn.f64 	%fd297, %fd296, %fd1866, %fd295;
	ld.const.f64 	%fd298, [const_DofToQuad+344];
	fma.rn.f64 	%fd299, %fd298, %fd1865, %fd297;
	ld.const.f64 	%fd300, [const_DofToQuad+352];
	fma.rn.f64 	%fd301, %fd300, %fd1864, %fd299;
	ld.const.f64 	%fd302, [const_DofToQuad+360];
	fma.rn.f64 	%fd303, %fd302, %fd1863, %fd301;
	ld.const.f64 	%fd304, [const_DofToQuad+368];
	fma.rn.f64 	%fd305, %fd304, %fd1862, %fd303;
	ld.const.f64 	%fd306, [const_DofToQuad+376];
	fma.rn.f64 	%fd307, %fd306, %fd1861, %fd305;
	st.shared.f64 	[%r7+4704], %fd307;
	ld.const.f64 	%fd308, [const_DofToQuad+384];
	fma.rn.f64 	%fd309, %fd308, %fd1872, 0d0000000000000000;
	ld.const.f64 	%fd310, [const_DofToQuad+392];
	fma.rn.f64 	%fd311, %fd310, %fd1871, %fd309;
	ld.const.f64 	%fd312, [const_DofToQuad+400];
	fma.rn.f64 	%fd313, %fd312, %fd1870, %fd311;
	ld.const.f64 	%fd314, [const_DofToQuad+408];
	fma.rn.f64 	%fd315, %fd314, %fd1869, %fd313;
	ld.const.f64 	%fd316, [const_DofToQuad+416];
	fma.rn.f64 	%fd317, %fd316, %fd1868, %fd315;
	ld.const.f64 	%fd318, [const_DofToQuad+424];
	fma.rn.f64 	%fd319, %fd318, %fd1867, %fd317;
	ld.const.f64 	%fd320, [const_DofToQuad+432];
	fma.rn.f64 	%fd321, %fd320, %fd1866, %fd319;
	ld.const.f64 	%fd322, [const_DofToQuad+440];
	fma.rn.f64 	%fd323, %fd322, %fd1865, %fd321;
	ld.const.f64 	%fd324, [const_DofToQuad+448];
	fma.rn.f64 	%fd325, %fd324, %fd1864, %fd323;
	ld.const.f64 	%fd326, [const_DofToQuad+456];
	fma.rn.f64 	%fd327, %fd326, %fd1863, %fd325;
	ld.const.f64 	%fd328, [const_DofToQuad+464];
	fma.rn.f64 	%fd329, %fd328, %fd1862, %fd327;
	ld.const.f64 	%fd330, [const_DofToQuad+472];
	fma.rn.f64 	%fd331, %fd330, %fd1861, %fd329;
	st.shared.f64 	[%r7+6272], %fd331;
	ld.const.f64 	%fd332, [const_DofToQuad+480];
	fma.rn.f64 	%fd333, %fd332, %fd1872, 0d0000000000000000;
	ld.const.f64 	%fd334, [const_DofToQuad+488];
	fma.rn.f64 	%fd335, %fd334, %fd1871, %fd333;
	ld.const.f64 	%fd336, [const_DofToQuad+496];
	fma.rn.f64 	%fd337, %fd336, %fd1870, %fd335;
	ld.const.f64 	%fd338, [const_DofToQuad+504];
	fma.rn.f64 	%fd339, %fd338, %fd1869, %fd337;
	ld.const.f64 	%fd340, [const_DofToQuad+512];
	fma.rn.f64 	%fd341, %fd340, %fd1868, %fd339;
	ld.const.f64 	%fd342, [const_DofToQuad+520];
	fma.rn.f64 	%fd343, %fd342, %fd1867, %fd341;
	ld.const.f64 	%fd344, [const_DofToQuad+528];
	fma.rn.f64 	%fd345, %fd344, %fd1866, %fd343;
	ld.const.f64 	%fd346, [const_DofToQuad+536];
	fma.rn.f64 	%fd347, %fd346, %fd1865, %fd345;
	ld.const.f64 	%fd348, [const_DofToQuad+544];
	fma.rn.f64 	%fd349, %fd348, %fd1864, %fd347;
	ld.const.f64 	%fd350, [const_DofToQuad+552];
	fma.rn.f64 	%fd351, %fd350, %fd1863, %fd349;
	ld.const.f64 	%fd352, [const_DofToQuad+560];
	fma.rn.f64 	%fd353, %fd352, %fd1862, %fd351;
	ld.const.f64 	%fd354, [const_DofToQuad+568];
	fma.rn.f64 	%fd355, %fd354, %fd1861, %fd353;
	st.shared.f64 	[%r7+7840], %fd355;
	ld.const.f64 	%fd356, [const_DofToQuad+576];
	fma.rn.f64 	%fd357, %fd356, %fd1872, 0d0000000000000000;
	ld.const.f64 	%fd358, [const_DofToQuad+584];
	fma.rn.f64 	%fd359, %fd358, %fd1871, %fd357;
	ld.const.f64 	%fd360, [const_DofToQuad+592];
	fma.rn.f64 	%fd361, %fd360, %fd1870, %fd359;
	ld.const.f64 	%fd362, [const_DofToQuad+600];
	fma.rn.f64 	%fd363, %fd362, %fd1869, %fd361;
	ld.const.f64 	%fd364, [const_DofToQuad+608];
	fma.rn.f64 	%fd365, %fd364, %fd1868, %fd363;
	ld.const.f64 	%fd366, [const_DofToQuad+616];
	fma.rn.f64 	%fd367, %fd366, %fd1867, %fd365;
	ld.const.f64 	%fd368, [const_DofToQuad+624];
	fma.rn.f64 	%fd369, %fd368, %fd1866, %fd367;
	ld.const.f64 	%fd370, [const_DofToQuad+632];
	fma.rn.f64 	%fd371, %fd370, %fd1865, %fd369;
	ld.const.f64 	%fd372, [const_DofToQuad+640];
	fma.rn.f64 	%fd373, %fd372, %fd1864, %fd371;
	ld.const.f64 	%fd374, [const_DofToQuad+648];
	fma.rn.f64 	%fd375, %fd374, %fd1863, %fd373;
	ld.const.f64 	%fd376, [const_DofToQuad+656];
	fma.rn.f64 	%fd377, %fd376, %fd1862, %fd375;
	ld.const.f64 	%fd378, [const_DofToQuad+664];
	fma.rn.f64 	%fd379, %fd378, %fd1861, %fd377;
	st.shared.f64 	[%r7+9408], %fd379;
	ld.const.f64 	%fd380, [const_DofToQuad+672];
	fma.rn.f64 	%fd381, %fd380, %fd1872, 0d0000000000000000;
	ld.const.f64 	%fd382, [const_DofToQuad+680];
	fma.rn.f64 	%fd383, %fd382, %fd1871, %fd381;
	ld.const.f64 	%fd384, [const_DofToQuad+688];
	fma.rn.f64 	%fd385, %fd384, %fd1870, %fd383;
	ld.const.f64 	%fd386, [const_DofToQuad+696];
	fma.rn.f64 	%fd387, %fd386, %fd1869, %fd385;
	ld.const.f64 	%fd388, [const_DofToQuad+704];
	fma.rn.f64 	%fd389, %fd388, %fd1868, %fd387;
	ld.const.f64 	%fd390, [const_DofToQuad+712];
	fma.rn.f64 	%fd391, %fd390, %fd1867, %fd389;
	ld.const.f64 	%fd392, [const_DofToQuad+720];
	fma.rn.f64 	%fd393, %fd392, %fd1866, %fd391;
	ld.const.f64 	%fd394, [const_DofToQuad+728];
	fma.rn.f64 	%fd395, %fd394, %fd1865, %fd393;
	ld.const.f64 	%fd396, [const_DofToQuad+736];
	fma.rn.f64 	%fd397, %fd396, %fd1864, %fd395;
	ld.const.f64 	%fd398, [const_DofToQuad+744];
	fma.rn.f64 	%fd399, %fd398, %fd1863, %fd397;
	ld.const.f64 	%fd400, [const_DofToQuad+752];
	fma.rn.f64 	%fd401, %fd400, %fd1862, %fd399;
	ld.const.f64 	%fd402, [const_DofToQuad+760];
	fma.rn.f64 	%fd403, %fd402, %fd1861, %fd401;
	st.shared.f64 	[%r7+10976], %fd403;
	ld.const.f64 	%fd404, [const_DofToQuad+768];
	fma.rn.f64 	%fd405, %fd404, %fd1872, 0d0000000000000000;
	ld.const.f64 	%fd406, [const_DofToQuad+776];
	fma.rn.f64 	%fd407, %fd406, %fd1871, %fd405;
	ld.const.f64 	%fd408, [const_DofToQuad+784];
	fma.rn.f64 	%fd409, %fd408, %fd1870, %fd407;
	ld.const.f64 	%fd410, [const_DofToQuad+792];
	fma.rn.f64 	%fd411, %fd410, %fd1869, %fd409;
	ld.const.f64 	%fd412, [const_DofToQuad+800];
	fma.rn.f64 	%fd413, %fd412, %fd1868, %fd411;
	ld.const.f64 	%fd414, [const_DofToQuad+808];
	fma.rn.f64 	%fd415, %fd414, %fd1867, %fd413;
	ld.const.f64 	%fd416, [const_DofToQuad+816];
	fma.rn.f64 	%fd417, %fd416, %fd1866, %fd415;
	ld.const.f64 	%fd418, [const_DofToQuad+824];
	fma.rn.f64 	%fd419, %fd418, %fd1865, %fd417;
	ld.const.f64 	%fd420, [const_DofToQuad+832];
	fma.rn.f64 	%fd421, %fd420, %fd1864, %fd419;
	ld.const.f64 	%fd422, [const_DofToQuad+840];
	fma.rn.f64 	%fd423, %fd422, %fd1863, %fd421;
	ld.const.f64 	%fd424, [const_DofToQuad+848];
	fma.rn.f64 	%fd425, %fd424, %fd1862, %fd423;
	ld.const.f64 	%fd426, [const_DofToQuad+856];
	fma.rn.f64 	%fd427, %fd426, %fd1861, %fd425;
	st.shared.f64 	[%r7+12544], %fd427;
	ld.const.f64 	%fd428, [const_DofToQuad+864];
	fma.rn.f64 	%fd429, %fd428, %fd1872, 0d0000000000000000;
	ld.const.f64 	%fd430, [const_DofToQuad+872];
	fma.rn.f64 	%fd431, %fd430, %fd1871, %fd429;
	ld.const.f64 	%fd432, [const_DofToQuad+880];
	fma.rn.f64 	%fd433, %fd432, %fd1870, %fd431;
	ld.const.f64 	%fd434, [const_DofToQuad+888];
	fma.rn.f64 	%fd435, %fd434, %fd1869, %fd433;
	ld.const.f64 	%fd436, [const_DofToQuad+896];
	fma.rn.f64 	%fd437, %fd436, %fd1868, %fd435;
	ld.const.f64 	%fd438, [const_DofToQuad+904];
	fma.rn.f64 	%fd439, %fd438, %fd1867, %fd437;
	ld.const.f64 	%fd440, [const_DofToQuad+912];
	fma.rn.f64 	%fd441, %fd440, %fd1866, %fd439;
	ld.const.f64 	%fd442, [const_DofToQuad+920];
	fma.rn.f64 	%fd443, %fd442, %fd1865, %fd441;
	ld.const.f64 	%fd444, [const_DofToQuad+928];
	fma.rn.f64 	%fd445, %fd444, %fd1864, %fd443;
	ld.const.f64 	%fd446, [const_DofToQuad+936];
	fma.rn.f64 	%fd447, %fd446, %fd1863, %fd445;
	ld.const.f64 	%fd448, [const_DofToQuad+944];
	fma.rn.f64 	%fd449, %fd448, %fd1862, %fd447;
	ld.const.f64 	%fd450, [const_DofToQuad+952];
	fma.rn.f64 	%fd451, %fd450, %fd1861, %fd449;
	st.shared.f64 	[%r7+14112], %fd451;
	ld.const.f64 	%fd452, [const_DofToQuad+960];
	fma.rn.f64 	%fd453, %fd452, %fd1872, 0d0000000000000000;
	ld.const.f64 	%fd454, [const_DofToQuad+968];
	fma.rn.f64 	%fd455, %fd454, %fd1871, %fd453;
	ld.const.f64 	%fd456, [const_DofToQuad+976];
	fma.rn.f64 	%fd457, %fd456, %fd1870, %fd455;
	ld.const.f64 	%fd458, [const_DofToQuad+984];
	fma.rn.f64 	%fd459, %fd458, %fd1869, %fd457;
	ld.const.f64 	%fd460, [const_DofToQuad+992];
	fma.rn.f64 	%fd461, %fd460, %fd1868, %fd459;
	ld.const.f64 	%fd462, [const_DofToQuad+1000];
	fma.rn.f64 	%fd463, %fd462, %fd1867, %fd461;
	ld.const.f64 	%fd464, [const_DofToQuad+1008];
	fma.rn.f64 	%fd465, %fd464, %fd1866, %fd463;
	ld.const.f64 	%fd466, [const_DofToQuad+1016];
	fma.rn.f64 	%fd467, %fd466, %fd1865, %fd465;
	ld.const.f64 	%fd468, [const_DofToQuad+1024];
	fma.rn.f64 	%fd469, %fd468, %fd1864, %fd467;
	ld.const.f64 	%fd470, [const_DofToQuad+1032];
	fma.rn.f64 	%fd471, %fd470, %fd1863, %fd469;
	ld.const.f64 	%fd472, [const_DofToQuad+1040];
	fma.rn.f64 	%fd473, %fd472, %fd1862, %fd471;
	ld.const.f64 	%fd474, [const_DofToQuad+1048];
	fma.rn.f64 	%fd475, %fd474, %fd1861, %fd473;
	st.shared.f64 	[%r7+15680], %fd475;
	ld.const.f64 	%fd476, [const_DofToQuad+1056];
	fma.rn.f64 	%fd477, %fd476, %fd1872, 0d0000000000000000;
	ld.const.f64 	%fd478, [const_DofToQuad+1064];
	fma.rn.f64 	%fd479, %fd478, %fd1871, %fd477;
	ld.const.f64 	%fd480, [const_DofToQuad+1072];
	fma.rn.f64 	%fd481, %fd480, %fd1870, %fd479;
	ld.const.f64 	%fd482, [const_DofToQuad+1080];
	fma.rn.f64 	%fd483, %fd482, %fd1869, %fd481;
	ld.const.f64 	%fd484, [const_DofToQuad+1088];
	fma.rn.f64 	%fd485, %fd484, %fd1868, %fd483;
	ld.const.f64 	%fd486, [const_DofToQuad+1096];
	fma.rn.f64 	%fd487, %fd486, %fd1867, %fd485;
	ld.const.f64 	%fd488, [const_DofToQuad+1104];
	fma.rn.f64 	%fd489, %fd488, %fd1866, %fd487;
	ld.const.f64 	%fd490, [const_DofToQuad+1112];
	fma.rn.f64 	%fd491, %fd490, %fd1865, %fd489;
	ld.const.f64 	%fd492, [const_DofToQuad+1120];
	fma.rn.f64 	%fd493, %fd492, %fd1864, %fd491;
	ld.const.f64 	%fd494, [const_DofToQuad+1128];
	fma.rn.f64 	%fd495, %fd494, %fd1863, %fd493;
	ld.const.f64 	%fd496, [const_DofToQuad+1136];
	fma.rn.f64 	%fd497, %fd496, %fd1862, %fd495;
	ld.const.f64 	%fd498, [const_DofToQuad+1144];
	fma.rn.f64 	%fd499, %fd498, %fd1861, %fd497;
	st.shared.f64 	[%r7+17248], %fd499;
	ld.const.f64 	%fd500, [const_DofToQuad+1152];
	fma.rn.f64 	%fd501, %fd500, %fd1872, 0d0000000000000000;
	ld.const.f64 	%fd502, [const_DofToQuad+1160];
	fma.rn.f64 	%fd503, %fd502, %fd1871, %fd501;
	ld.const.f64 	%fd504, [const_DofToQuad+1168];
	fma.rn.f64 	%fd505, %fd504, %fd1870, %fd503;
	ld.const.f64 	%fd506, [const_DofToQuad+1176];
	fma.rn.f64 	%fd507, %fd506, %fd1869, %fd505;
	ld.const.f64 	%fd508, [const_DofToQuad+1184];
	fma.rn.f64 	%fd509, %fd508, %fd1868, %fd507;
	ld.const.f64 	%fd510, [const_DofToQuad+1192];
	fma.rn.f64 	%fd511, %fd510, %fd1867, %fd509;
	ld.const.f64 	%fd512, [const_DofToQuad+1200];
	fma.rn.f64 	%fd513, %fd512, %fd1866, %fd511;
	ld.const.f64 	%fd514, [const_DofToQuad+1208];
	fma.rn.f64 	%fd515, %fd514, %fd1865, %fd513;
	ld.const.f64 	%fd516, [const_DofToQuad+1216];
	fma.rn.f64 	%fd517, %fd516, %fd1864, %fd515;
	ld.const.f64 	%fd518, [const_DofToQuad+1224];
	fma.rn.f64 	%fd519, %fd518, %fd1863, %fd517;
	ld.const.f64 	%fd520, [const_DofToQuad+1232];
	fma.rn.f64 	%fd521, %fd520, %fd1862, %fd519;
	ld.const.f64 	%fd522, [const_DofToQuad+1240];
	fma.rn.f64 	%fd523, %fd522, %fd1861, %fd521;
	st.shared.f64 	[%r7+18816], %fd523;
	ld.const.f64 	%fd524, [const_DofToQuad+1248];
	fma.rn.f64 	%fd525, %fd524, %fd1872, 0d0000000000000000;
	ld.const.f64 	%fd526, [const_DofToQuad+1256];
	fma.rn.f64 	%fd527, %fd526, %fd1871, %fd525;
	ld.const.f64 	%fd528, [const_DofToQuad+1264];
	fma.rn.f64 	%fd529, %fd528, %fd1870, %fd527;
	ld.const.f64 	%fd530, [const_DofToQuad+1272];
	fma.rn.f64 	%fd531, %fd530, %fd1869, %fd529;
	ld.const.f64 	%fd532, [const_DofToQuad+1280];
	fma.rn.f64 	%fd533, %fd532, %fd1868, %fd531;
	ld.const.f64 	%fd534, [const_DofToQuad+1288];
	fma.rn.f64 	%fd535, %fd534, %fd1867, %fd533;
	ld.const.f64 	%fd536, [const_DofToQuad+1296];
	fma.rn.f64 	%fd537, %fd536, %fd1866, %fd535;
	ld.const.f64 	%fd538, [const_DofToQuad+1304];
	fma.rn.f64 	%fd539, %fd538, %fd1865, %fd537;
	ld.const.f64 	%fd540, [const_DofToQuad+1312];
	fma.rn.f64 	%fd541, %fd540, %fd1864, %fd539;
	ld.const.f64 	%fd542, [const_DofToQuad+1320];
	fma.rn.f64 	%fd543, %fd542, %fd1863, %fd541;
	ld.const.f64 	%fd544, [const_DofToQuad+1328];
	fma.rn.f64 	%fd545, %fd544, %fd1862, %fd543;
	ld.const.f64 	%fd546, [const_DofToQuad+1336];
	fma.rn.f64 	%fd547, %fd546, %fd1861, %fd545;
	st.shared.f64 	[%r7+20384], %fd547;
$L__BB319_4:
	bar.sync 	0;
	setp.gt.u32 	%p3, %r1, 167;
	mad.lo.s32 	%r16, %r5, 1456, %r6;
	add.s32 	%r8, %r16, %r15;
	@%p3 bra 	$L__BB319_6;
	ld.shared.f64 	%fd548, [%r8];
	ld.shared.f64 	%fd549, [%r8+112];
	ld.shared.f64 	%fd550, [%r8+224];
	ld.shared.f64 	%fd551, [%r8+336];
	ld.shared.f64 	%fd552, [%r8+448];
	ld.shared.f64 	%fd553, [%r8+560];
	ld.shared.f64 	%fd554, [%r8+672];
	ld.shared.f64 	%fd555, [%r8+784];
	ld.shared.f64 	%fd556, [%r8+896];
	ld.shared.f64 	%fd557, [%r8+1008];
	ld.shared.f64 	%fd558, [%r8+1120];
	ld.shared.f64 	%fd559, [%r8+1232];
	fma.rn.f64 	%fd560, %fd25, %fd548, 0d0000000000000000;
	fma.rn.f64 	%fd561, %fd26, %fd549, %fd560;
	fma.rn.f64 	%fd562, %fd27, %fd550, %fd561;
	fma.rn.f64 	%fd563, %fd28, %fd551, %fd562;
	fma.rn.f64 	%fd564, %fd29, %fd552, %fd563;
	fma.rn.f64 	%fd565, %fd30, %fd553, %fd564;
	fma.rn.f64 	%fd566, %fd31, %fd554, %fd565;
	fma.rn.f64 	%fd567, %fd32, %fd555, %fd566;
	fma.rn.f64 	%fd568, %fd33, %fd556, %fd567;
	fma.rn.f64 	%fd569, %fd34, %fd557, %fd568;
	fma.rn.f64 	%fd570, %fd35, %fd558, %fd569;
	fma.rn.f64 	%fd571, %fd36, %fd559, %fd570;
	st.shared.f64 	[%r8], %fd571;
	ld.const.f64 	%fd572, [const_DofToQuad+96];
	fma.rn.f64 	%fd573, %fd572, %fd548, 0d0000000000000000;
	ld.const.f64 	%fd574, [const_DofToQuad+104];
	fma.rn.f64 	%fd575, %fd574, %fd549, %fd573;
	ld.const.f64 	%fd576, [const_DofToQuad+112];
	fma.rn.f64 	%fd577, %fd576, %fd550, %fd575;
	ld.const.f64 	%fd578, [const_DofToQuad+120];
	fma.rn.f64 	%fd579, %fd578, %fd551, %fd577;
	ld.const.f64 	%fd580, [const_DofToQuad+128];
	fma.rn.f64 	%fd581, %fd580, %fd552, %fd579;
	ld.const.f64 	%fd582, [const_DofToQuad+136];
	fma.rn.f64 	%fd583, %fd582, %fd553, %fd581;
	ld.const.f64 	%fd584, [const_DofToQuad+144];
	fma.rn.f64 	%fd585, %fd584, %fd554, %fd583;
	ld.const.f64 	%fd586, [const_DofToQuad+152];
	fma.rn.f64 	%fd587, %fd586, %fd555, %fd585;
	ld.const.f64 	%fd588, [const_DofToQuad+160];
	fma.rn.f64 	%fd589, %fd588, %fd556, %fd587;
	ld.const.f64 	%fd590, [const_DofToQuad+168];
	fma.rn.f64 	%fd591, %fd590, %fd557, %fd589;
	ld.const.f64 	%fd592, [const_DofToQuad+176];
	fma.rn.f64 	%fd593, %fd592, %fd558, %fd591;
	ld.const.f64 	%fd594, [const_DofToQuad+184];
	fma.rn.f64 	%fd595, %fd594, %fd559, %fd593;
	st.shared.f64 	[%r8+112], %fd595;
	ld.const.f64 	%fd596, [const_DofToQuad+192];
	fma.rn.f64 	%fd597, %fd596, %fd548, 0d0000000000000000;
	ld.const.f64 	%fd598, [const_DofToQuad+200];
	fma.rn.f64 	%fd599, %fd598, %fd549, %fd597;
	ld.const.f64 	%fd600, [const_DofToQuad+208];
	fma.rn.f64 	%fd601, %fd600, %fd550, %fd599;
	ld.const.f64 	%fd602, [const_DofToQuad+216];
	fma.rn.f64 	%fd603, %fd602, %fd551, %fd601;
	ld.const.f64 	%fd604, [const_DofToQuad+224];
	fma.rn.f64 	%fd605, %fd604, %fd552, %fd603;
	ld.const.f64 	%fd606, [const_DofToQuad+232];
	fma.rn.f64 	%fd607, %fd606, %fd553, %fd605;
	ld.const.f64 	%fd608, [const_DofToQuad+240];
	fma.rn.f64 	%fd609, %fd608, %fd554, %fd607;
	ld.const.f64 	%fd610, [const_DofToQuad+248];
	fma.rn.f64 	%fd611, %fd610, %fd555, %fd609;
	ld.const.f64 	%fd612, [const_DofToQuad+256];
	fma.rn.f64 	%fd613, %fd612, %fd556, %fd611;
	ld.const.f64 	%fd614, [const_DofToQuad+264];
	fma.rn.f64 	%fd615, %fd614, %fd557, %fd613;
	ld.const.f64 	%fd616, [const_DofToQuad+272];
	fma.rn.f64 	%fd617, %fd616, %fd558, %fd615;
	ld.const.f64 	%fd618, [const_DofToQuad+280];
	fma.rn.f64 	%fd619, %fd618, %fd559, %fd617;
	st.shared.f64 	[%r8+224], %fd619;
	ld.const.f64 	%fd620, [const_DofToQuad+288];
	fma.rn.f64 	%fd621, %fd620, %fd548, 0d0000000000000000;
	ld.const.f64 	%fd622, [const_DofToQuad+296];
	fma.rn.f64 	%fd623, %fd622, %fd549, %fd621;
	ld.const.f64 	%fd624, [const_DofToQuad+304];
	fma.rn.f64 	%fd625, %fd624, %fd550, %fd623;
	ld.const.f64 	%fd626, [const_DofToQuad+312];
	fma.rn.f64 	%fd627, %fd626, %fd551, %fd625;
	ld.const.f64 	%fd628, [const_DofToQuad+320];
	fma.rn.f64 	%fd629, %fd628, %fd552, %fd627;
	ld.const.f64 	%fd630, [const_DofToQuad+328];
	fma.rn.f64 	%fd631, %fd630, %fd553, %fd629;
	ld.const.f64 	%fd632, [const_DofToQuad+336];
	fma.rn.f64 	%fd633, %fd632, %fd554, %fd631;
	ld.const.f64 	%fd634, [const_DofToQuad+344];
	fma.rn.f64 	%fd635, %fd634, %fd555, %fd633;
	ld.const.f64 	%fd636, [const_DofToQuad+352];
	fma.rn.f64 	%fd637, %fd636, %fd556, %fd635;
	ld.const.f64 	%fd638, [const_DofToQuad+360];
	fma.rn.f64 	%fd639, %fd638, %fd557, %fd637;
	ld.const.f64 	%fd640, [const_DofToQuad+368];
	fma.rn.f64 	%fd641, %fd640, %fd558, %fd639;
	ld.const.f64 	%fd642, [const_DofToQuad+376];
	fma.rn.f64 	%fd643, %fd642, %fd559, %fd641;
	st.shared.f64 	[%r8+336], %fd643;
	ld.const.f64 	%fd644, [const_DofToQuad+384];
	fma.rn.f64 	%fd645, %fd644, %fd548, 0d0000000000000000;
	ld.const.f64 	%fd646, [const_DofToQuad+392];
	fma.rn.f64 	%fd647, %fd646, %fd549, %fd645;
	ld.const.f64 	%fd648, [const_DofToQuad+400];
	fma.rn.f64 	%fd649, %fd648, %fd550, %fd647;
	ld.const.f64 	%fd650, [const_DofToQuad+408];
	fma.rn.f64 	%fd651, %fd650, %fd551, %fd649;
	ld.const.f64 	%fd652, [const_DofToQuad+416];
	fma.rn.f64 	%fd653, %fd652, %fd552, %fd651;
	ld.const.f64 	%fd654, [const_DofToQuad+424];
	fma.rn.f64 	%fd655, %fd654, %fd553, %fd653;
	ld.const.f64 	%fd656, [const_DofToQuad+432];
	fma.rn.f64 	%fd657, %fd656, %fd554, %fd655;
	ld.const.f64 	%fd658, [const_DofToQuad+440];
	fma.rn.f64 	%fd659, %fd658, %fd555, %fd657;
	ld.const.f64 	%fd660, [const_DofToQuad+448];
	fma.rn.f64 	%fd661, %fd660, %fd556, %fd659;
	ld.const.f64 	%fd662, [const_DofToQuad+456];
	fma.rn.f64 	%fd663, %fd662, %fd557, %fd661;
	ld.const.f64 	%fd664, [const_DofToQuad+464];
	fma.rn.f64 	%fd665, %fd664, %fd558, %fd663;
	ld.const.f64 	%fd666, [const_DofToQuad+472];
	fma.rn.f64 	%fd667, %fd666, %fd559, %fd665;
	st.shared.f64 	[%r8+448], %fd667;
	ld.const.f64 	%fd668, [const_DofToQuad+480];
	fma.rn.f64 	%fd669, %fd668, %fd548, 0d0000000000000000;
	ld.const.f64 	%fd670, [const_DofToQuad+488];
	fma.rn.f64 	%fd671, %fd670, %fd549, %fd669;
	ld.const.f64 	%fd672, [const_DofToQuad+496];
	fma.rn.f64 	%fd673, %fd672, %fd550, %fd671;
	ld.const.f64 	%fd674, [const_DofToQuad+504];
	fma.rn.f64 	%fd675, %fd674, %fd551, %fd673;
	ld.const.f64 	%fd676, [const_DofToQuad+512];
	fma.rn.f64 	%fd677, %fd676, %fd552, %fd675;
	ld.const.f64 	%fd678, [const_DofToQuad+520];
	fma.rn.f64 	%fd679, %fd678, %fd553, %fd677;
	ld.const.f64 	%fd680, [const_DofToQuad+528];
	fma.rn.f64 	%fd681, %fd680, %fd554, %fd679;
	ld.const.f64 	%fd682, [const_DofToQuad+536];
	fma.rn.f64 	%fd683, %fd682, %fd555, %fd681;
	ld.const.f64 	%fd684, [const_DofToQuad+544];
	fma.rn.f64 	%fd685, %fd684, %fd556, %fd683;
	ld.const.f64 	%fd686, [const_DofToQuad+552];
	fma.rn.f64 	%fd687, %fd686, %fd557, %fd685;
	ld.const.f64 	%fd688, [const_DofToQuad+560];
	fma.rn.f64 	%fd689, %fd688, %fd558, %fd687;
	ld.const.f64 	%fd690, [const_DofToQuad+568];
	fma.rn.f64 	%fd691, %fd690, %fd559, %fd689;
	st.shared.f64 	[%r8+560], %fd691;
	ld.const.f64 	%fd692, [const_DofToQuad+576];
	fma.rn.f64 	%fd693, %fd692, %fd548, 0d0000000000000000;
	ld.const.f64 	%fd694, [const_DofToQuad+584];
	fma.rn.f64 	%fd695, %fd694, %fd549, %fd693;
	ld.const.f64 	%fd696, [const_DofToQuad+592];
	fma.rn.f64 	%fd697, %fd696, %fd550, %fd695;
	ld.const.f64 	%fd698, [const_DofToQuad+600];
	fma.rn.f64 	%fd699, %fd698, %fd551, %fd697;
	ld.const.f64 	%fd700, [const_DofToQuad+608];
	fma.rn.f64 	%fd701, %fd700, %fd552, %fd699;
	ld.const.f64 	%fd702, [const_DofToQuad+616];
	fma.rn.f64 	%fd703, %fd702, %fd553, %fd701;
	ld.const.f64 	%fd704, [const_DofToQuad+624];
	fma.rn.f64 	%fd705, %fd704, %fd554, %fd703;
	ld.const.f64 	%fd706, [const_DofToQuad+632];
	fma.rn.f64 	%fd707, %fd706, %fd555, %fd705;
	ld.const.f64 	%fd708, [const_DofToQuad+640];
	fma.rn.f64 	%fd709, %fd708, %fd556, %fd707;
	ld.const.f64 	%fd710, [const_DofToQuad+648];
	fma.rn.f64 	%fd711, %fd710, %fd557, %fd709;
	ld.const.f64 	%fd712, [const_DofToQuad+656];
	fma.rn.f64 	%fd713, %fd712, %fd558, %fd711;
	ld.const.f64 	%fd714, [const_DofToQuad+664];
	fma.rn.f64 	%fd715, %fd714, %fd559, %fd713;
	st.shared.f64 	[%r8+672], %fd715;
	ld.const.f64 	%fd716, [const_DofToQuad+672];
	fma.rn.f64 	%fd717, %fd716, %fd548, 0d0000000000000000;
	ld.const.f64 	%fd718, [const_DofToQuad+680];
	fma.rn.f64 	%fd719, %fd718, %fd549, %fd717;
	ld.const.f64 	%fd720, [const_DofToQuad+688];
	fma.rn.f64 	%fd721, %fd720, %fd550, %fd719;
	ld.const.f64 	%fd722, [const_DofToQuad+696];
	fma.rn.f64 	%fd723, %fd722, %fd551, %fd721;
	ld.const.f64 	%fd724, [const_DofToQuad+704];
	fma.rn.f64 	%fd725, %fd724, %fd552, %fd723;
	ld.const.f64 	%fd726, [const_DofToQuad+712];
	fma.rn.f64 	%fd727, %fd726, %fd553, %fd725;
	ld.const.f64 	%fd728, [const_DofToQuad+720];
	fma.rn.f64 	%fd729, %fd728, %fd554, %fd727;
	ld.const.f64 	%fd730, [const_DofToQuad+728];
	fma.rn.f64 	%fd731, %fd730, %fd555, %fd729;
	ld.const.f64 	%fd732, [const_DofToQuad+736];
	fma.rn.f64 	%fd733, %fd732, %fd556, %fd731;
	ld.const.f64 	%fd734, [const_DofToQuad+744];
	fma.rn.f64 	%fd735, %fd734, %fd557, %fd733;
	ld.const.f64 	%fd736, [const_DofToQuad+752];
	fma.rn.f64 	%fd737, %fd736, %fd558, %fd735;
	ld.const.f64 	%fd738, [const_DofToQuad+760];
	fma.rn.f64 	%fd739, %fd738, %fd559, %fd737;
	st.shared.f64 	[%r8+784], %fd739;
	ld.const.f64 	%fd740, [const_DofToQuad+768];
	fma.rn.f64 	%fd741, %fd740, %fd548, 0d0000000000000000;
	ld.const.f64 	%fd742, [const_DofToQuad+776];
	fma.rn.f64 	%fd743, %fd742, %fd549, %fd741;
	ld.const.f64 	%fd744, [const_DofToQuad+784];
	fma.rn.f64 	%fd745, %fd744, %fd550, %fd743;
	ld.const.f64 	%fd746, [const_DofToQuad+792];
	fma.rn.f64 	%fd747, %fd746, %fd551, %fd745;
	ld.const.f64 	%fd748, [const_DofToQuad+800];
	fma.rn.f64 	%fd749, %fd748, %fd552, %fd747;
	ld.const.f64 	%fd750, [const_DofToQuad+808];
	fma.rn.f64 	%fd751, %fd750, %fd553, %fd749;
	ld.const.f64 	%fd752, [const_DofToQuad+816];
	fma.rn.f64 	%fd753, %fd752, %fd554, %fd751;
	ld.const.f64 	%fd754, [const_DofToQuad+824];
	fma.rn.f64 	%fd755, %fd754, %fd555, %fd753;
	ld.const.f64 	%fd756, [const_DofToQuad+832];
	fma.rn.f64 	%fd757, %fd756, %fd556, %fd755;
	ld.const.f64 	%fd758, [const_DofToQuad+840];
	fma.rn.f64 	%fd759, %fd758, %fd557, %fd757;
	ld.const.f64 	%fd760, [const_DofToQuad+848];
	fma.rn.f64 	%fd761, %fd760, %fd558, %fd759;
	ld.const.f64 	%fd762, [const_DofToQuad+856];
	fma.rn.f64 	%fd763, %fd762, %fd559, %fd761;
	st.shared.f64 	[%r8+896], %fd763;
	ld.const.f64 	%fd764, [const_DofToQuad+864];
	fma.rn.f64 	%fd765, %fd764, %fd548, 0d0000000000000000;
	ld.const.f64 	%fd766, [const_DofToQuad+872];
	fma.rn.f64 	%fd767, %fd766, %fd549, %fd765;
	ld.const.f64 	%fd768, [const_DofToQuad+880];
	fma.rn.f64 	%fd769, %fd768, %fd550, %fd767;
	ld.const.f64 	%fd770, [const_DofToQuad+888];
	fma.rn.f64 	%fd771, %fd770, %fd551, %fd769;
	ld.const.f64 	%fd772, [const_DofToQuad+896];
	fma.rn.f64 	%fd773, %fd772, %fd552, %fd771;
	ld.const.f64 	%fd774, [const_DofToQuad+904];
	fma.rn.f64 	%fd775, %fd774, %fd553, %fd773;
	ld.const.f64 	%fd776, [const_DofToQuad+912];
	fma.rn.f64 	%fd777, %fd776, %fd554, %fd775;
	ld.const.f64 	%fd778, [const_DofToQuad+920];
	fma.rn.f64 	%fd779, %fd778, %fd555, %fd777;
	ld.const.f64 	%fd780, [const_DofToQuad+928];
	fma.rn.f64 	%fd781, %fd780, %fd556, %fd779;
	ld.const.f64 	%fd782, [const_DofToQuad+936];
	fma.rn.f64 	%fd783, %fd782, %fd557, %fd781;
	ld.const.f64 	%fd784, [const_DofToQuad+944];
	fma.rn.f64 	%fd785, %fd784, %fd558, %fd783;
	ld.const.f64 	%fd786, [const_DofToQuad+952];
	fma.rn.f64 	%fd787, %fd786, %fd559, %fd785;
	st.shared.f64 	[%r8+1008], %fd787;
	ld.const.f64 	%fd788, [const_DofToQuad+960];
	fma.rn.f64 	%fd789, %fd788, %fd548, 0d0000000000000000;
	ld.const.f64 	%fd790, [const_DofToQuad+968];
	fma.rn.f64 	%fd791, %fd790, %fd549, %fd789;
	ld.const.f64 	%fd792, [const_DofToQuad+976];
	fma.rn.f64 	%fd793, %fd792, %fd550, %fd791;
	ld.const.f64 	%fd794, [const_DofToQuad+984];
	fma.rn.f64 	%fd795, %fd794, %fd551, %fd793;
	ld.const.f64 	%fd796, [const_DofToQuad+992];
	fma.rn.f64 	%fd797, %fd796, %fd552, %fd795;
	ld.const.f64 	%fd798, [const_DofToQuad+1000];
	fma.rn.f64 	%fd799, %fd798, %fd553, %fd797;
	ld.const.f64 	%fd800, [const_DofToQuad+1008];
	fma.rn.f64 	%fd801, %fd800, %fd554, %fd799;
	ld.const.f64 	%fd802, [const_DofToQuad+1016];
	fma.rn.f64 	%fd803, %fd802, %fd555, %fd801;
	ld.const.f64 	%fd804, [const_DofToQuad+1024];
	fma.rn.f64 	%fd805, %fd804, %fd556, %fd803;
	ld.const.f64 	%fd806, [const_DofToQuad+1032];
	fma.rn.f64 	%fd807, %fd806, %fd557, %fd805;
	ld.const.f64 	%fd808, [const_DofToQuad+1040];
	fma.rn.f64 	%fd809, %fd808, %fd558, %fd807;
	ld.const.f64 	%fd810, [const_DofToQuad+1048];
	fma.rn.f64 	%fd811, %fd810, %fd559, %fd809;
	st.shared.f64 	[%r8+1120], %fd811;
	ld.const.f64 	%fd812, [const_DofToQuad+1056];
	fma.rn.f64 	%fd813, %fd812, %fd548, 0d0000000000000000;
	ld.const.f64 	%fd814, [const_DofToQuad+1064];
	fma.rn.f64 	%fd815, %fd814, %fd549, %fd813;
	ld.const.f64 	%fd816, [const_DofToQuad+1072];
	fma.rn.f64 	%fd817, %fd816, %fd550, %fd815;
	ld.const.f64 	%fd818, [const_DofToQuad+1080];
	fma.rn.f64 	%fd819, %fd818, %fd551, %fd817;
	ld.const.f64 	%fd820, [const_DofToQuad+1088];
	fma.rn.f64 	%fd821, %fd820, %fd552, %fd819;
	ld.const.f64 	%fd822, [const_DofToQuad+1096];
	fma.rn.f64 	%fd823, %fd822, %fd553, %fd821;
	ld.const.f64 	%fd824, [const_DofToQuad+1104];
	fma.rn.f64 	%fd825, %fd824, %fd554, %fd823;
	ld.const.f64 	%fd826, [const_DofToQuad+1112];
	fma.rn.f64 	%fd827, %fd826, %fd555, %fd825;
	ld.const.f64 	%fd828, [const_DofToQuad+1120];
	fma.rn.f64 	%fd829, %fd828, %fd556, %fd827;
	ld.const.f64 	%fd830, [const_DofToQuad+1128];
	fma.rn.f64 	%fd831, %fd830, %fd557, %fd829;
	ld.const.f64 	%fd832, [const_DofToQuad+1136];
	fma.rn.f64 	%fd833, %fd832, %fd558, %fd831;
	ld.const.f64 	%fd834, [const_DofToQuad+1144];
	fma.rn.f64 	%fd835, %fd834, %fd559, %fd833;
	st.shared.f64 	[%r8+1232], %fd835;
	ld.const.f64 	%fd836, [const_DofToQuad+1152];
	fma.rn.f64 	%fd837, %fd836, %fd548, 0d0000000000000000;
	ld.const.f64 	%fd838, [const_DofToQuad+1160];
	fma.rn.f64 	%fd839, %fd838, %fd549, %fd837;
	ld.const.f64 	%fd840, [const_DofToQuad+1168];
	fma.rn.f64 	%fd841, %fd840, %fd550, %fd839;
	ld.const.f64 	%fd842, [const_DofToQuad+1176];
	fma.rn.f64 	%fd843, %fd842, %fd551, %fd841;
	ld.const.f64 	%fd844, [const_DofToQuad+1184];
	fma.rn.f64 	%fd845, %fd844, %fd552, %fd843;
	ld.const.f64 	%fd846, [const_DofToQuad+1192];
	fma.rn.f64 	%fd847, %fd846, %fd553, %fd845;
	ld.const.f64 	%fd848, [const_DofToQuad+1200];
	fma.rn.f64 	%fd849, %fd848, %fd554, %fd847;
	ld.const.f64 	%fd850, [const_DofToQuad+1208];
	fma.rn.f64 	%fd851, %fd850, %fd555, %fd849;
	ld.const.f64 	%fd852, [const_DofToQuad+1216];
	fma.rn.f64 	%fd853, %fd852, %fd556, %fd851;
	ld.const.f64 	%fd854, [const_DofToQuad+1224];
	fma.rn.f64 	%fd855, %fd854, %fd557, %fd853;
	ld.const.f64 	%fd856, [const_DofToQuad+1232];
	fma.rn.f64 	%fd857, %fd856, %fd558, %fd855;
	ld.const.f64 	%fd858, [const_DofToQuad+1240];
	fma.rn.f64 	%fd859, %fd858, %fd559, %fd857;
	st.shared.f64 	[%r8+1344], %fd859;
	ld.const.f64 	%fd860, [const_DofToQuad+1248];
	fma.rn.f64 	%fd861, %fd860, %fd548, 0d0000000000000000;
	ld.const.f64 	%fd862, [const_DofToQuad+1256];
	fma.rn.f64 	%fd863, %fd862, %fd549, %fd861;
	ld.const.f64 	%fd864, [const_DofToQuad+1264];
	fma.rn.f64 	%fd865, %fd864, %fd550, %fd863;
	ld.const.f64 	%fd866, [const_DofToQuad+1272];
	fma.rn.f64 	%fd867, %fd866, %fd551, %fd865;
	ld.const.f64 	%fd868, [const_DofToQuad+1280];
	fma.rn.f64 	%fd869, %fd868, %fd552, %fd867;
	ld.const.f64 	%fd870, [const_DofToQuad+1288];
	fma.rn.f64 	%fd871, %fd870, %fd553, %fd869;
	ld.const.f64 	%fd872, [const_DofToQuad+1296];
	fma.rn.f64 	%fd873, %fd872, %fd554, %fd871;
	ld.const.f64 	%fd874, [const_DofToQuad+1304];
	fma.rn.f64 	%fd875, %fd874, %fd555, %fd873;
	ld.const.f64 	%fd876, [const_DofToQuad+1312];
	fma.rn.f64 	%fd877, %fd876, %fd556, %fd875;
	ld.const.f64 	%fd878, [const_DofToQuad+1320];
	fma.rn.f64 	%fd879, %fd878, %fd557, %fd877;
	ld.const.f64 	%fd880, [const_DofToQuad+1328];
	fma.rn.f64 	%fd881, %fd880, %fd558, %fd879;
	ld.const.f64 	%fd882, [const_DofToQuad+1336];
	fma.rn.f64 	%fd883, %fd882, %fd559, %fd881;
	st.shared.f64 	[%r8+1456], %fd883;
$L__BB319_6:
	setp.ge.s32 	%p4, %r3, %r10;
	bar.sync 	0;
	mul.hi.u16 	%rs8, %rs1, 4682;
	mul.lo.s16 	%rs9, %rs8, 14;
	sub.s16 	%rs10, %rs1, %rs9;
	mul.wide.u16 	%r18, %rs8, 1568;
	add.s32 	%r19, %r4, %r18;
	mul.wide.u16 	%r20, %rs10, 112;
	add.s32 	%r9, %r19, %r20;
	ld.shared.f64 	%fd37, [%r9];
	ld.shared.f64 	%fd38, [%r9+8];
	ld.shared.f64 	%fd39, [%r9+16];
	ld.shared.f64 	%fd40, [%r9+24];
	ld.shared.f64 	%fd41, [%r9+32];
	ld.shared.f64 	%fd42, [%r9+40];
	ld.shared.f64 	%fd43, [%r9+48];
	ld.shared.f64 	%fd44, [%r9+56];
	ld.shared.f64 	%fd45, [%r9+64];
	ld.shared.f64 	%fd46, [%r9+72];
	ld.shared.f64 	%fd47, [%r9+80];
	ld.shared.f64 	%fd48, [%r9+88];
	mul.lo.s32 	%r21, %r3, 2744;
	mad.lo.s32 	%r22, %r1, 14, %r21;
	fma.rn.f64 	%fd885, %fd25, %fd37, 0d0000000000000000;
	fma.rn.f64 	%fd886, %fd26, %fd38, %fd885;
	fma.rn.f64 	%fd887, %fd27, %fd39, %fd886;
	fma.rn.f64 	%fd888, %fd28, %fd40, %fd887;
	fma.rn.f64 	%fd889, %fd29, %fd41, %fd888;
	fma.rn.f64 	%fd890, %fd30, %fd42, %fd889;
	fma.rn.f64 	%fd891, %fd31, %fd43, %fd890;
	fma.rn.f64 	%fd892, %fd32, %fd44, %fd891;
	fma.rn.f64 	%fd893, %fd33, %fd45, %fd892;
	fma.rn.f64 	%fd894, %fd34, %fd46, %fd893;
	fma.rn.f64 	%fd895, %fd35, %fd47, %fd894;
	fma.rn.f64 	%fd49, %fd36, %fd48, %fd895;
	cvta.to.global.u64 	%rd8, %rd2;
	mul.wide.s32 	%rd9, %r22, 8;
	add.s64 	%rd1, %rd8, %rd9;
	mov.f64 	%fd1873, 0d0000000000000000;
	@%p4 bra 	$L__BB319_8;
	ld.global.nc.f64 	%fd1873, [%rd1];
$L__BB319_8:
	setp.ge.s32 	%p5, %r3, %r10;
	mul.f64 	%fd1898, %fd49, %fd1873;
	ld.const.f64 	%fd897, [const_DofToQuad+96];
	fma.rn.f64 	%fd898, %fd897, %fd37, 0d0000000000000000;
	ld.const.f64 	%fd53, [const_DofToQuad+104];
	fma.rn.f64 	%fd899, %fd53, %fd38, %fd898;
	ld.const.f64 	%fd900, [const_DofToQuad+112];
	fma.rn.f64 	%fd901, %fd900, %fd39, %fd899;
	ld.const.f64 	%fd902, [const_DofToQuad+120];
	fma.rn.f64 	%fd903, %fd902, %fd40, %fd901;
	ld.const.f64 	%fd904, [const_DofToQuad+128];
	fma.rn.f64 	%fd905, %fd904, %fd41, %fd903;
	ld.const.f64 	%fd54, [const_DofToQuad+136];
	fma.rn.f64 	%fd906, %fd54, %fd42, %fd905;
	ld.const.f64 	%fd55, [const_DofToQuad+144];
	fma.rn.f64 	%fd907, %fd55, %fd43, %fd906;
	ld.const.f64 	%fd56, [const_DofToQuad+152];
	fma.rn.f64 	%fd908, %fd56, %fd44, %fd907;
	ld.const.f64 	%fd909, [const_DofToQuad+160];
	fma.rn.f64 	%fd910, %fd909, %fd45, %fd908;
	ld.const.f64 	%fd911, [const_DofToQuad+168];
	fma.rn.f64 	%fd912, %fd911, %fd46, %fd910;
	ld.const.f64 	%fd913, [const_DofToQuad+176];
	fma.rn.f64 	%fd914, %fd913, %fd47, %fd912;
	ld.const.f64 	%fd915, [const_DofToQuad+184];
	fma.rn.f64 	%fd57, %fd915, %fd48, %fd914;
	mov.f64 	%fd1874, 0d0000000000000000;
	@%p5 bra 	$L__BB319_10;
	ld.global.nc.f64 	%fd1874, [%rd1+8];
$L__BB319_10:
	setp.ge.s32 	%p6, %r3, %r10;
	mul.f64 	%fd1897, %fd57, %fd1874;
	ld.const.f64 	%fd917, [const_DofToQuad+192];
	fma.rn.f64 	%fd918, %fd917, %fd37, 0d0000000000000000;
	ld.const.f64 	%fd61, [const_DofToQuad+200];
	fma.rn.f64 	%fd919, %fd61, %fd38, %fd918;
	ld.const.f64 	%fd920, [const_DofToQuad+208];
	fma.rn.f64 	%fd921, %fd920, %fd39, %fd919;
	ld.const.f64 	%fd922, [const_DofToQuad+216];
	fma.rn.f64 	%fd923, %fd922, %fd40, %fd921;
	ld.const.f64 	%fd924, [const_DofToQuad+224];
	fma.rn.f64 	%fd925, %fd924, %fd41, %fd923;
	ld.const.f64 	%fd62, [const_DofToQuad+232];
	fma.rn.f64 	%fd926, %fd62, %fd42, %fd925;
	ld.const.f64 	%fd63, [const_DofToQuad+240];
	fma.rn.f64 	%fd927, %fd63, %fd43, %fd926;
	ld.const.f64 	%fd64, [const_DofToQuad+248];
	fma.rn.f64 	%fd928, %fd64, %fd44, %fd927;
	ld.const.f64 	%fd929, [const_DofToQuad+256];
	fma.rn.f64 	%fd930, %fd929, %fd45, %fd928;
	ld.const.f64 	%fd931, [const_DofToQuad+264];
	fma.rn.f64 	%fd932, %fd931, %fd46, %fd930;
	ld.const.f64 	%fd933, [const_DofToQuad+272];
	fma.rn.f64 	%fd934, %fd933, %fd47, %fd932;
	ld.const.f64 	%fd935, [const_DofToQuad+280];
	fma.rn.f64 	%fd65, %fd935, %fd48, %fd934;
	mov.f64 	%fd1875, 0d0000000000000000;
	@%p6 bra 	$L__BB319_12;
	ld.global.nc.f64 	%fd1875, [%rd1+16];
$L__BB319_12:
	setp.ge.s32 	%p7, %r3, %r10;
	mul.f64 	%fd1896, %fd65, %fd1875;
	ld.const.f64 	%fd937, [const_DofToQuad+288];
	fma.rn.f64 	%fd938, %fd937, %fd37, 0d0000000000000000;
	ld.const.f64 	%fd69, [const_DofToQuad+296];
	fma.rn.f64 	%fd939, %fd69, %fd38, %fd938;
	ld.const.f64 	%fd940, [const_DofToQuad+304];
	fma.rn.f64 	%fd941, %fd940, %fd39, %fd939;
	ld.const.f64 	%fd942, [const_DofToQuad+312];
	fma.rn.f64 	%fd943, %fd942, %fd40, %fd941;
	ld.const.f64 	%fd944, [const_DofToQuad+320];
	fma.rn.f64 	%fd945, %fd944, %fd41, %fd943;
	ld.const.f64 	%fd70, [const_DofToQuad+328];
	fma.rn.f64 	%fd946, %fd70, %fd42, %fd945;
	ld.const.f64 	%fd71, [const_DofToQuad+336];
	fma.rn.f64 	%fd947, %fd71, %fd43, %fd946;
	ld.const.f64 	%fd948, [const_DofToQuad+344];
	fma.rn.f64 	%fd949, %fd948, %fd44, %fd947;
	ld.const.f64 	%fd950, [const_DofToQuad+352];
	fma.rn.f64 	%fd951, %fd950, %fd45, %fd949;
	ld.const.f64 	%fd952, [const_DofToQuad+360];
	fma.rn.f64 	%fd953, %fd952, %fd46, %fd951;
	ld.const.f64 	%fd954, [const_DofToQuad+368];
	fma.rn.f64 	%fd955, %fd954, %fd47, %fd953;
	ld.const.f64 	%fd956, [const_DofToQuad+376];
	fma.rn.f64 	%fd72, %fd956, %fd48, %fd955;
	mov.f64 	%fd1876, 0d0000000000000000;
	@%p7 bra 	$L__BB319_14;
	ld.global.nc.f64 	%fd1876, [%rd1+24];
$L__BB319_14:
	setp.ge.s32 	%p8, %r3, %r10;
	mul.f64 	%fd1895, %fd72, %fd1876;
	ld.const.f64 	%fd958, [const_DofToQuad+384];
	fma.rn.f64 	%fd959, %fd958, %fd37, 0d0000000000000000;
	ld.const.f64 	%fd76, [const_DofToQuad+392];
	fma.rn.f64 	%fd960, %fd76, %fd38, %fd959;
	ld.const.f64 	%fd961, [const_DofToQuad+400];
	fma.rn.f64 	%fd962, %fd961, %fd39, %fd960;
	ld.const.f64 	%fd963, [const_DofToQuad+408];
	fma.rn.f64 	%fd964, %fd963, %fd40, %fd962;
	ld.const.f64 	%fd965, [const_DofToQuad+416];
	fma.rn.f64 	%fd966, %fd965, %fd41, %fd964;
	ld.const.f64 	%fd77, [const_DofToQuad+424];
	fma.rn.f64 	%fd967, %fd77, %fd42, %fd966;
	ld.const.f64 	%fd78, [const_DofToQuad+432];
	fma.rn.f64 	%fd968, %fd78, %fd43, %fd967;
	ld.const.f64 	%fd79, [const_DofToQuad+440];
	fma.rn.f64 	%fd969, %fd79, %fd44, %fd968;
	ld.const.f64 	%fd970, [const_DofToQuad+448];
	fma.rn.f64 	%fd971, %fd970, %fd45, %fd969;
	ld.const.f64 	%fd972, [const_DofToQuad+456];
	fma.rn.f64 	%fd973, %fd972, %fd46, %fd971;
	ld.const.f64 	%fd974, [const_DofToQuad+464];
	fma.rn.f64 	%fd975, %fd974, %fd47, %fd973;
	ld.const.f64 	%fd976, [const_DofToQuad+472];
	fma.rn.f64 	%fd80, %fd976, %fd48, %fd975;
	mov.f64 	%fd1877, 0d0000000000000000;
	@%p8 bra 	$L__BB319_16;
	ld.global.nc.f64 	%fd1877, [%rd1+32];
$L__BB319_16:
	setp.ge.s32 	%p9, %r3, %r10;
	mul.f64 	%fd1894, %fd80, %fd1877;
	ld.const.f64 	%fd978, [const_DofToQuad+480];
	fma.rn.f64 	%fd979, %fd978, %fd37, 0d0000000000000000;
	ld.const.f64 	%fd980, [const_DofToQuad+488];
	fma.rn.f64 	%fd981, %fd980, %fd38, %fd979;
	ld.const.f64 	%fd982, [const_DofToQuad+496];
	fma.rn.f64 	%fd983, %fd982, %fd39, %fd981;
	ld.const.f64 	%fd984, [const_DofToQuad+504];
	fma.rn.f64 	%fd985, %fd984, %fd40, %fd983;
	ld.const.f64 	%fd986, [const_DofToQuad+512];
	fma.rn.f64 	%fd987, %fd986, %fd41, %fd985;
	ld.const.f64 	%fd84, [const_DofToQuad+520];
	fma.rn.f64 	%fd988, %fd84, %fd42, %fd987;
	ld.const.f64 	%fd85, [const_DofToQuad+528];
	fma.rn.f64 	%fd989, %fd85, %fd43, %fd988;
	ld.const.f64 	%fd990, [const_DofToQuad+536];
	fma.rn.f64 	%fd991, %fd990, %fd44, %fd989;
	ld.const.f64 	%fd992, [const_DofToQuad+544];
	fma.rn.f64 	%fd993, %fd992, %fd45, %fd991;
	ld.const.f64 	%fd994, [const_DofToQuad+552];
	fma.rn.f64 	%fd995, %fd994, %fd46, %fd993;
	ld.const.f64 	%fd996, [const_DofToQuad+560];
	fma.rn.f64 	%fd997, %fd996, %fd47, %fd995;
	ld.const.f64 	%fd998, [const_DofToQuad+568];
	fma.rn.f64 	%fd86, %fd998, %fd48, %fd997;
	mov.f64 	%fd1878, 0d0000000000000000;
	@%p9 bra 	$L__BB319_18;
	ld.global.nc.f64 	%fd1878, [%rd1+40];
$L__BB319_18:
	setp.ge.s32 	%p10, %r3, %r10;
	mul.f64 	%fd1893, %fd86, %fd1878;
	ld.const.f64 	%fd90, [const_DofToQuad+576];
	fma.rn.f64 	%fd1000, %fd90, %fd37, 0d0000000000000000;
	ld.const.f64 	%fd1001, [const_DofToQuad+584];
	fma.rn.f64 	%fd1002, %fd1001, %fd38, %fd1000;
	ld.const.f64 	%fd1003, [const_DofToQuad+592];
	fma.rn.f64 	%fd1004, %fd1003, %fd39, %fd1002;
	ld.const.f64 	%fd1005, [const_DofToQuad+600];
	fma.rn.f64 	%fd1006, %fd1005, %fd40, %fd1004;
	ld.const.f64 	%fd1007, [const_DofToQuad+608];
	fma.rn.f64 	%fd1008, %fd1007, %fd41, %fd1006;
	ld.const.f64 	%fd91, [const_DofToQuad+616];
	fma.rn.f64 	%fd1009, %fd91, %fd42, %fd1008;
	ld.const.f64 	%fd92, [const_DofToQuad+624];
	fma.rn.f64 	%fd1010, %fd92, %fd43, %fd1009;
	ld.const.f64 	%fd1011, [const_DofToQuad+632];
	fma.rn.f64 	%fd1012, %fd1011, %fd44, %fd1010;
	ld.const.f64 	%fd1013, [const_DofToQuad+640];
	fma.rn.f64 	%fd1014, %fd1013, %fd45, %fd1012;
	ld.const.f64 	%fd1015, [const_DofToQuad+648];
	fma.rn.f64 	%fd1016, %fd1015, %fd46, %fd1014;
	ld.const.f64 	%fd1017, [const_DofToQuad+656];
	fma.rn.f64 	%fd1018, %fd1017, %fd47, %fd1016;
	ld.const.f64 	%fd1019, [const_DofToQuad+664];
	fma.rn.f64 	%fd93, %fd1019, %fd48, %fd1018;
	mov.f64 	%fd1879, 0d0000000000000000;
	@%p10 bra 	$L__BB319_20;
	ld.global.nc.f64 	%fd1879, [%rd1+48];
$L__BB319_20:
	setp.ge.s32 	%p11, %r3, %r10;
	mul.f64 	%fd1892, %fd93, %fd1879;
	ld.const.f64 	%fd97, [const_DofToQuad+672];
	fma.rn.f64 	%fd1021, %fd97, %fd37, 0d0000000000000000;
	ld.const.f64 	%fd1022, [const_DofToQuad+680];
	fma.rn.f64 	%fd1023, %fd1022, %fd38, %fd1021;
	ld.const.f64 	%fd1024, [const_DofToQuad+688];
	fma.rn.f64 	%fd1025, %fd1024, %fd39, %fd1023;
	ld.const.f64 	%fd1026, [const_DofToQuad+696];
	fma.rn.f64 	%fd1027, %fd1026, %fd40, %fd1025;
	ld.const.f64 	%fd1028, [const_DofToQuad+704];
	fma.rn.f64 	%fd1029, %fd1028, %fd41, %fd1027;
	ld.const.f64 	%fd98, [const_DofToQuad+712];
	fma.rn.f64 	%fd1030, %fd98, %fd42, %fd1029;
	ld.const.f64 	%fd99, [const_DofToQuad+720];
	fma.rn.f64 	%fd1031, %fd99, %fd43, %fd1030;
	ld.const.f64 	%fd1032, [const_DofToQuad+728];
	fma.rn.f64 	%fd1033, %fd1032, %fd44, %fd1031;
	ld.const.f64 	%fd1034, [const_DofToQuad+736];
	fma.rn.f64 	%fd1035, %fd1034, %fd45, %fd1033;
	ld.const.f64 	%fd1036, [const_DofToQuad+744];
	fma.rn.f64 	%fd1037, %fd1036, %fd46, %fd1035;
	ld.const.f64 	%fd1038, [const_DofToQuad+752];
	fma.rn.f64 	%fd1039, %fd1038, %fd47, %fd1037;
	ld.const.f64 	%fd1040, [const_DofToQuad+760];
	fma.rn.f64 	%fd100, %fd1040, %fd48, %fd1039;
	mov.f64 	%fd1880, 0d0000000000000000;
	@%p11 bra 	$L__BB319_22;
	ld.global.nc.f64 	%fd1880, [%rd1+56];
$L__BB319_22:
	setp.ge.s32 	%p12, %r3, %r10;
	mul.f64 	%fd1891, %fd100, %fd1880;
	ld.const.f64 	%fd104, [const_DofToQuad+768];
	fma.rn.f64 	%fd1042, %fd104, %fd37, 0d0000000000000000;
	ld.const.f64 	%fd105, [const_DofToQuad+776];
	fma.rn.f64 	%fd1043, %fd105, %fd38, %fd1042;
	ld.const.f64 	%fd106, [const_DofToQuad+784];
	fma.rn.f64 	%fd1044, %fd106, %fd39, %fd1043;
	ld.const.f64 	%fd107, [const_DofToQuad+792];
	fma.rn.f64 	%fd1045, %fd107, %fd40, %fd1044;
	ld.const.f64 	%fd108, [const_DofToQuad+800];
	fma.rn.f64 	%fd1046, %fd108, %fd41, %fd1045;
	ld.const.f64 	%fd109, [const_DofToQuad+808];
	fma.rn.f64 	%fd1047, %fd109, %fd42, %fd1046;
	ld.const.f64 	%fd110, [const_DofToQuad+816];
	fma.rn.f64 	%fd1048, %fd110, %fd43, %fd1047;
	ld.const.f64 	%fd111, [const_DofToQuad+824];
	fma.rn.f64 	%fd1049, %fd111, %fd44, %fd1048;
	ld.const.f64 	%fd112, [const_DofToQuad+832];
	fma.rn.f64 	%fd1050, %fd112, %fd45, %fd1049;
	ld.const.f64 	%fd113, [const_DofToQuad+840];
	fma.rn.f64 	%fd1051, %fd113, %fd46, %fd1050;
	ld.const.f64 	%fd114, [const_DofToQuad+848];
	fma.rn.f64 	%fd1052, %fd114, %fd47, %fd1051;
	ld.const.f64 	%fd115, [const_DofToQuad+856];
	fma.rn.f64 	%fd116, %fd115, %fd48, %fd1052;
	mov.f64 	%fd1881, 0d0000000000000000;
	@%p12 bra 	$L__BB319_24;
	ld.global.nc.f64 	%fd1881, [%rd1+64];
$L__BB319_24:
	mul.f64 	%fd1890, %fd116, %fd1881;
	ld.const.f64 	%fd120, [const_DofToQuad+864];
	fma.rn.f64 	%fd1054, %fd120, %fd37, 0d0000000000000000;
	ld.const.f64 	%fd121, [const_DofToQuad+872];
	fma.rn.f64 	%fd1055, %fd121, %fd38, %fd1054;
	ld.const.f64 	%fd122, [const_DofToQuad+880];
	fma.rn.f64 	%fd1056, %fd122, %fd39, %fd1055;
	ld.const.f64 	%fd123, [const_DofToQuad+888];
	fma.rn.f64 	%fd1057, %fd123, %fd40, %fd1056;
	ld.const.f64 	%fd124, [const_DofToQuad+896];
	fma.rn.f64 	%fd1058, %fd124, %fd41, %fd1057;
	ld.const.f64 	%fd125, [const_DofToQuad+904];
	fma.rn.f64 	%fd1059, %fd125, %fd42, %fd1058;
	ld.const.f64 	%fd126, [const_DofToQuad+912];
	fma.rn.f64 	%fd1060, %fd126, %fd43, %fd1059;
	ld.const.f64 	%fd127, [const_DofToQuad+920];
	fma.rn.f64 	%fd1061, %fd127, %fd44, %fd1060;
	ld.const.f64 	%fd128, [const_DofToQuad+928];
	fma.rn.f64 	%fd1062, %fd128, %fd45, %fd1061;
	ld.const.f64 	%fd129, [const_DofToQuad+936];
	fma.rn.f64 	%fd1063, %fd129, %fd46, %fd1062;
	ld.const.f64 	%fd130, [const_DofToQuad+944];
	fma.rn.f64 	%fd1064, %fd130, %fd47, %fd1063;
	ld.const.f64 	%fd131, [const_DofToQuad+952];
	fma.rn.f64 	%fd132, %fd131, %fd48, %fd1064;
	mov.f64 	%fd1882, 0d0000000000000000;
	@%p12 bra 	$L__BB319_26;
	ld.global.nc.f64 	%fd1882, [%rd1+72];
$L__BB319_26:
	mul.f64 	%fd1889, %fd132, %fd1882;
	ld.const.f64 	%fd136, [const_DofToQuad+960];
	fma.rn.f64 	%fd1066, %fd136, %fd37, 0d0000000000000000;
	ld.const.f64 	%fd137, [const_DofToQuad+968];
	fma.rn.f64 	%fd1067, %fd137, %fd38, %fd1066;
	ld.const.f64 	%fd138, [const_DofToQuad+976];
	fma.rn.f64 	%fd1068, %fd138, %fd39, %fd1067;
	ld.const.f64 	%fd139, [const_DofToQuad+984];
	fma.rn.f64 	%fd1069, %fd139, %fd40, %fd1068;
	ld.const.f64 	%fd140, [const_DofToQuad+992];
	fma.rn.f64 	%fd1070, %fd140, %fd41, %fd1069;
	ld.const.f64 	%fd141, [const_DofToQuad+1000];
	fma.rn.f64 	%fd1071, %fd141, %fd42, %fd1070;
	ld.const.f64 	%fd142, [const_DofToQuad+1008];
	fma.rn.f64 	%fd1072, %fd142, %fd43, %fd1071;
	ld.const.f64 	%fd143, [const_DofToQuad+1016];
	fma.rn.f64 	%fd1073, %fd143, %fd44, %fd1072;
	ld.const.f64 	%fd144, [const_DofToQuad+1024];
	fma.rn.f64 	%fd1074, %fd144, %fd45, %fd1073;
	ld.const.f64 	%fd145, [const_DofToQuad+1032];
	fma.rn.f64 	%fd1075, %fd145, %fd46, %fd1074;
	ld.const.f64 	%fd146, [const_DofToQuad+1040];
	fma.rn.f64 	%fd1076, %fd146, %fd47, %fd1075;
	ld.const.f64 	%fd147, [const_DofToQuad+1048];
	fma.rn.f64 	%fd148, %fd147, %fd48, %fd1076;
	mov.f64 	%fd1883, 0d0000000000000000;
	@%p12 bra 	$L__BB319_28;
	ld.global.nc.f64 	%fd1883, [%rd1+80];
$L__BB319_28:
	mul.f64 	%fd1888, %fd148, %fd1883;
	ld.const.f64 	%fd152, [const_DofToQuad+1056];
	fma.rn.f64 	%fd1078, %fd152, %fd37, 0d0000000000000000;
	ld.const.f64 	%fd153, [const_DofToQuad+1064];
	fma.rn.f64 	%fd1079, %fd153, %fd38, %fd1078;
	ld.const.f64 	%fd154, [const_DofToQuad+1072];
	fma.rn.f64 	%fd1080, %fd154, %fd39, %fd1079;
	ld.const.f64 	%fd155, [const_DofToQuad+1080];
	fma.rn.f64 	%fd1081, %fd155, %fd40, %fd1080;
	ld.const.f64 	%fd156, [const_DofToQuad+1088];
	fma.rn.f64 	%fd1082, %fd156, %fd41, %fd1081;
	ld.const.f64 	%fd157, [const_DofToQuad+1096];
	fma.rn.f64 	%fd1083, %fd157, %fd42, %fd1082;
	ld.const.f64 	%fd158, [const_DofToQuad+1104];
	fma.rn.f64 	%fd1084, %fd158, %fd43, %fd1083;
	ld.const.f64 	%fd159, [const_DofToQuad+1112];
	fma.rn.f64 	%fd1085, %fd159, %fd44, %fd1084;
	ld.const.f64 	%fd160, [const_DofToQuad+1120];
	fma.rn.f64 	%fd1086, %fd160, %fd45, %fd1085;
	ld.const.f64 	%fd161, [const_DofToQuad+1128];
	fma.rn.f64 	%fd1087, %fd161, %fd46, %fd1086;
	ld.const.f64 	%fd162, [const_DofToQuad+1136];
	fma.rn.f64 	%fd1088, %fd162, %fd47, %fd1087;
	ld.const.f64 	%fd163, [const_DofToQuad+1144];
	fma.rn.f64 	%fd164, %fd163, %fd48, %fd1088;
	mov.f64 	%fd1884, 0d0000000000000000;
	@%p12 bra 	$L__BB319_30;
	ld.global.nc.f64 	%fd1884, [%rd1+88];
$L__BB319_30:
	mul.f64 	%fd1887, %fd164, %fd1884;
	ld.const.f64 	%fd168, [const_DofToQuad+1152];
	fma.rn.f64 	%fd1090, %fd168, %fd37, 0d0000000000000000;
	ld.const.f64 	%fd169, [const_DofToQuad+1160];
	fma.rn.f64 	%fd1091, %fd169, %fd38, %fd1090;
	ld.const.f64 	%fd170, [const_DofToQuad+1168];
	fma.rn.f64 	%fd1092, %fd170, %fd39, %fd1091;
	ld.const.f64 	%fd171, [const_DofToQuad+1176];
	fma.rn.f64 	%fd1093, %fd171, %fd40, %fd1092;
	ld.const.f64 	%fd172, [const_DofToQuad+1184];
	fma.rn.f64 	%fd1094, %fd172, %fd41, %fd1093;
	ld.const.f64 	%fd173, [const_DofToQuad+1192];
	fma.rn.f64 	%fd1095, %fd173, %fd42, %fd1094;
	ld.const.f64 	%fd174, [const_DofToQuad+1200];
	fma.rn.f64 	%fd1096, %fd174, %fd43, %fd1095;
	ld.const.f64 	%fd175, [const_DofToQuad+1208];
	fma.rn.f64 	%fd1097, %fd175, %fd44, %fd1096;
	ld.const.f64 	%fd176, [const_DofToQuad+1216];
	fma.rn.f64 	%fd1098, %fd176, %fd45, %fd1097;
	ld.const.f64 	%fd177, [const_DofToQuad+1224];
	fma.rn.f64 	%fd1099, %fd177, %fd46, %fd1098;
	ld.const.f64 	%fd178, [const_DofToQuad+1232];
	fma.rn.f64 	%fd1100, %fd178, %fd47, %fd1099;
	ld.const.f64 	%fd179, [const_DofToQuad+1240];
	fma.rn.f64 	%fd180, %fd179, %fd48, %fd1100;
	mov.f64 	%fd1885, 0d0000000000000000;
	@%p12 bra 	$L__BB319_32;
	ld.global.nc.f64 	%fd1885, [%rd1+96];
$L__BB319_32:
	mul.f64 	%fd183, %fd180, %fd1885;
	ld.const.f64 	%fd184, [const_DofToQuad+1248];
	fma.rn.f64 	%fd1102, %fd184, %fd37, 0d0000000000000000;
	ld.const.f64 	%fd185, [const_DofToQuad+1256];
	fma.rn.f64 	%fd1103, %fd185, %fd38, %fd1102;
	ld.const.f64 	%fd186, [const_DofToQuad+1264];
	fma.rn.f64 	%fd1104, %fd186, %fd39, %fd1103;
	ld.const.f64 	%fd187, [const_DofToQuad+1272];
	fma.rn.f64 	%fd1105, %fd187, %fd40, %fd1104;
	ld.const.f64 	%fd188, [const_DofToQuad+1280];
	fma.rn.f64 	%fd1106, %fd188, %fd41, %fd1105;
	ld.const.f64 	%fd189, [const_DofToQuad+1288];
	fma.rn.f64 	%fd1107, %fd189, %fd42, %fd1106;
	ld.const.f64 	%fd190, [const_DofToQuad+1296];
	fma.rn.f64 	%fd1108, %fd190, %fd43, %fd1107;
	ld.const.f64 	%fd191, [const_DofToQuad+1304];
	fma.rn.f64 	%fd1109, %fd191, %fd44, %fd1108;
	ld.const.f64 	%fd192, [const_DofToQuad+1312];
	fma.rn.f64 	%fd1110, %fd192, %fd45, %fd1109;
	ld.const.f64 	%fd193, [const_DofToQuad+1320];
	fma.rn.f64 	%fd1111, %fd193, %fd46, %fd1110;
	ld.const.f64 	%fd194, [const_DofToQuad+1328];
	fma.rn.f64 	%fd1112, %fd194, %fd47, %fd1111;
	ld.const.f64 	%fd195, [const_DofToQuad+1336];
	fma.rn.f64 	%fd196, %fd195, %fd48, %fd1112;
	mov.f64 	%fd1886, 0d0000000000000000;
	@%p12 bra 	$L__BB319_34;
	ld.global.nc.f64 	%fd1886, [%rd1+104];
$L__BB319_34:
	setp.gt.u32 	%p18, %r1, 167;
	mul.f64 	%fd1113, %fd196, %fd1886;
	ld.const.f64 	%fd1114, [const_DofToQuad];
	fma.rn.f64 	%fd1115, %fd1114, %fd1898, 0d0000000000000000;
	ld.const.f64 	%fd1116, [const_DofToQuad+96];
	fma.rn.f64 	%fd1117, %fd1116, %fd1897, %fd1115;
	ld.const.f64 	%fd1118, [const_DofToQuad+192];
	fma.rn.f64 	%fd1119, %fd1118, %fd1896, %fd1117;
	ld.const.f64 	%fd1120, [const_DofToQuad+288];
	fma.rn.f64 	%fd1121, %fd1120, %fd1895, %fd1119;
	ld.const.f64 	%fd1122, [const_DofToQuad+384];
	fma.rn.f64 	%fd1123, %fd1122, %fd1894, %fd1121;
	ld.const.f64 	%fd1124, [const_DofToQuad+480];
	fma.rn.f64 	%fd1125, %fd1124, %fd1893, %fd1123;
	fma.rn.f64 	%fd1126, %fd90, %fd1892, %fd1125;
	fma.rn.f64 	%fd1127, %fd97, %fd1891, %fd1126;
	fma.rn.f64 	%fd1128, %fd104, %fd1890, %fd1127;
	fma.rn.f64 	%fd1129, %fd120, %fd1889, %fd1128;
	fma.rn.f64 	%fd1130, %fd136, %fd1888, %fd1129;
	fma.rn.f64 	%fd1131, %fd152, %fd1887, %fd1130;
	fma.rn.f64 	%fd1132, %fd168, %fd183, %fd1131;
	fma.rn.f64 	%fd1133, %fd184, %fd1113, %fd1132;
	st.shared.f64 	[%r9], %fd1133;
	ld.const.f64 	%fd1134, [const_DofToQuad+8];
	fma.rn.f64 	%fd1135, %fd1134, %fd1898, 0d0000000000000000;
	fma.rn.f64 	%fd1136, %fd53, %fd1897, %fd1135;
	fma.rn.f64 	%fd1137, %fd61, %fd1896, %fd1136;
	fma.rn.f64 	%fd1138, %fd69, %fd1895, %fd1137;
	fma.rn.f64 	%fd1139, %fd76, %fd1894, %fd1138;
	ld.const.f64 	%fd1140, [const_DofToQuad+488];
	fma.rn.f64 	%fd1141, %fd1140, %fd1893, %fd1139;
	ld.const.f64 	%fd1142, [const_DofToQuad+584];
	fma.rn.f64 	%fd1143, %fd1142, %fd1892, %fd1141;
	ld.const.f64 	%fd1144, [const_DofToQuad+680];
	fma.rn.f64 	%fd1145, %fd1144, %fd1891, %fd1143;
	fma.rn.f64 	%fd1146, %fd105, %fd1890, %fd1145;
	fma.rn.f64 	%fd1147, %fd121, %fd1889, %fd1146;
	fma.rn.f64 	%fd1148, %fd137, %fd1888, %fd1147;
	fma.rn.f64 	%fd1149, %fd153, %fd1887, %fd1148;
	fma.rn.f64 	%fd1150, %fd169, %fd183, %fd1149;
	fma.rn.f64 	%fd1151, %fd185, %fd1113, %fd1150;
	st.shared.f64 	[%r9+8], %fd1151;
	ld.const.f64 	%fd1152, [const_DofToQuad+16];
	fma.rn.f64 	%fd1153, %fd1152, %fd1898, 0d0000000000000000;
	ld.const.f64 	%fd1154, [const_DofToQuad+112];
	fma.rn.f64 	%fd1155, %fd1154, %fd1897, %fd1153;
	ld.const.f64 	%fd1156, [const_DofToQuad+208];
	fma.rn.f64 	%fd1157, %fd1156, %fd1896, %fd1155;
	ld.const.f64 	%fd1158, [const_DofToQuad+304];
	fma.rn.f64 	%fd1159, %fd1158, %fd1895, %fd1157;
	ld.const.f64 	%fd1160, [const_DofToQuad+400];
	fma.rn.f64 	%fd1161, %fd1160, %fd1894, %fd1159;
	ld.const.f64 	%fd1162, [const_DofToQuad+496];
	fma.rn.f64 	%fd1163, %fd1162, %fd1893, %fd1161;
	ld.const.f64 	%fd1164, [const_DofToQuad+592];
	fma.rn.f64 	%fd1165, %fd1164, %fd1892, %fd1163;
	ld.const.f64 	%fd1166, [const_DofToQuad+688];
	fma.rn.f64 	%fd1167, %fd1166, %fd1891, %fd1165;
	fma.rn.f64 	%fd1168, %fd106, %fd1890, %fd1167;
	fma.rn.f64 	%fd1169, %fd122, %fd1889, %fd1168;
	fma.rn.f64 	%fd1170, %fd138, %fd1888, %fd1169;
	fma.rn.f64 	%fd1171, %fd154, %fd1887, %fd1170;
	fma.rn.f64 	%fd1172, %fd170, %fd183, %fd1171;
	fma.rn.f64 	%fd1173, %fd186, %fd1113, %fd1172;
	st.shared.f64 	[%r9+16], %fd1173;
	ld.const.f64 	%fd1174, [const_DofToQuad+24];
	fma.rn.f64 	%fd1175, %fd1174, %fd1898, 0d0000000000000000;
	ld.const.f64 	%fd1176, [const_DofToQuad+120];
	fma.rn.f64 	%fd1177, %fd1176, %fd1897, %fd1175;
	ld.const.f64 	%fd1178, [const_DofToQuad+216];
	fma.rn.f64 	%fd1179, %fd1178, %fd1896, %fd1177;
	ld.const.f64 	%fd1180, [const_DofToQuad+312];
	fma.rn.f64 	%fd1181, %fd1180, %fd1895, %fd1179;
	ld.const.f64 	%fd1182, [const_DofToQuad+408];
	fma.rn.f64 	%fd1183, %fd1182, %fd1894, %fd1181;
	ld.const.f64 	%fd1184, [const_DofToQuad+504];
	fma.rn.f64 	%fd1185, %fd1184, %fd1893, %fd1183;
	ld.const.f64 	%fd1186, [const_DofToQuad+600];
	fma.rn.f64 	%fd1187, %fd1186, %fd1892, %fd1185;
	ld.const.f64 	%fd1188, [const_DofToQuad+696];
	fma.rn.f64 	%fd1189, %fd1188, %fd1891, %fd1187;
	fma.rn.f64 	%fd1190, %fd107, %fd1890, %fd1189;
	fma.rn.f64 	%fd1191, %fd123, %fd1889, %fd1190;
	fma.rn.f64 	%fd1192, %fd139, %fd1888, %fd1191;
	fma.rn.f64 	%fd1193, %fd155, %fd1887, %fd1192;
	fma.rn.f64 	%fd1194, %fd171, %fd183, %fd1193;
	fma.rn.f64 	%fd1195, %fd187, %fd1113, %fd1194;
	st.shared.f64 	[%r9+24], %fd1195;
	ld.const.f64 	%fd1196, [const_DofToQuad+32];
	fma.rn.f64 	%fd1197, %fd1196, %fd1898, 0d0000000000000000;
	ld.const.f64 	%fd1198, [const_DofToQuad+128];
	fma.rn.f64 	%fd1199, %fd1198, %fd1897, %fd1197;
	ld.const.f64 	%fd1200, [const_DofToQuad+224];
	fma.rn.f64 	%fd1201, %fd1200, %fd1896, %fd1199;
	ld.const.f64 	%fd1202, [const_DofToQuad+320];
	fma.rn.f64 	%fd1203, %fd1202, %fd1895, %fd1201;
	ld.const.f64 	%fd1204, [const_DofToQuad+416];
	fma.rn.f64 	%fd1205, %fd1204, %fd1894, %fd1203;
	ld.const.f64 	%fd1206, [const_DofToQuad+512];
	fma.rn.f64 	%fd1207, %fd1206, %fd1893, %fd1205;
	ld.const.f64 	%fd1208, [const_DofToQuad+608];
	fma.rn.f64 	%fd1209, %fd1208, %fd1892, %fd1207;
	ld.const.f64 	%fd1210, [const_DofToQuad+704];
	fma.rn.f64 	%fd1211, %fd1210, %fd1891, %fd1209;
	fma.rn.f64 	%fd1212, %fd108, %fd1890, %fd1211;
	fma.rn.f64 	%fd1213, %fd124, %fd1889, %fd1212;
	fma.rn.f64 	%fd1214, %fd140, %fd1888, %fd1213;
	fma.rn.f64 	%fd1215, %fd156, %fd1887, %fd1214;
	fma.rn.f64 	%fd1216, %fd172, %fd183, %fd1215;
	fma.rn.f64 	%fd1217, %fd188, %fd1113, %fd1216;
	st.shared.f64 	[%r9+32], %fd1217;
	ld.const.f64 	%fd1218, [const_DofToQuad+40];
	fma.rn.f64 	%fd1219, %fd1218, %fd1898, 0d0000000000000000;
	fma.rn.f64 	%fd1220, %fd54, %fd1897, %fd1219;
	fma.rn.f64 	%fd1221, %fd62, %fd1896, %fd1220;
	fma.rn.f64 	%fd1222, %fd70, %fd1895, %fd1221;
	fma.rn.f64 	%fd1223, %fd77, %fd1894, %fd1222;
	fma.rn.f64 	%fd1224, %fd84, %fd1893, %fd1223;
	fma.rn.f64 	%fd1225, %fd91, %fd1892, %fd1224;
	fma.rn.f64 	%fd1226, %fd98, %fd1891, %fd1225;
	fma.rn.f64 	%fd1227, %fd109, %fd1890, %fd1226;
	fma.rn.f64 	%fd1228, %fd125, %fd1889, %fd1227;
	fma.rn.f64 	%fd1229, %fd141, %fd1888, %fd1228;
	fma.rn.f64 	%fd1230, %fd157, %fd1887, %fd1229;
	fma.rn.f64 	%fd1231, %fd173, %fd183, %fd1230;
	fma.rn.f64 	%fd1232, %fd189, %fd1113, %fd1231;
	st.shared.f64 	[%r9+40], %fd1232;
	ld.const.f64 	%fd1233, [const_DofToQuad+48];
	fma.rn.f64 	%fd1234, %fd1233, %fd1898, 0d0000000000000000;
	fma.rn.f64 	%fd1235, %fd55, %fd1897, %fd1234;
	fma.rn.f64 	%fd1236, %fd63, %fd1896, %fd1235;
	fma.rn.f64 	%fd1237, %fd71, %fd1895, %fd1236;
	fma.rn.f64 	%fd1238, %fd78, %fd1894, %fd1237;
	fma.rn.f64 	%fd1239, %fd85, %fd1893, %fd1238;
	fma.rn.f64 	%fd1240, %fd92, %fd1892, %fd1239;
	fma.rn.f64 	%fd1241, %fd99, %fd1891, %fd1240;
	fma.rn.f64 	%fd1242, %fd110, %fd1890, %fd1241;
	fma.rn.f64 	%fd1243, %fd126, %fd1889, %fd1242;
	fma.rn.f64 	%fd1244, %fd142, %fd1888, %fd1243;
	fma.rn.f64 	%fd1245, %fd158, %fd1887, %fd1244;
	fma.rn.f64 	%fd1246, %fd174, %fd183, %fd1245;
	fma.rn.f64 	%fd1247, %fd190, %fd1113, %fd1246;
	st.shared.f64 	[%r9+48], %fd1247;
	ld.const.f64 	%fd1248, [const_DofToQuad+56];
	fma.rn.f64 	%fd1249, %fd1248, %fd1898, 0d0000000000000000;
	fma.rn.f64 	%fd1250, %fd56, %fd1897, %fd1249;
	fma.rn.f64 	%fd1251, %fd64, %fd1896, %fd1250;
	ld.const.f64 	%fd1252, [const_DofToQuad+344];
	fma.rn.f64 	%fd1253, %fd1252, %fd1895, %fd1251;
	fma.rn.f64 	%fd1254, %fd79, %fd1894, %fd1253;
	ld.const.f64 	%fd1255, [const_DofToQuad+536];
	fma.rn.f64 	%fd1256, %fd1255, %fd1893, %fd1254;
	ld.const.f64 	%fd1257, [const_DofToQuad+632];
	fma.rn.f64 	%fd1258, %fd1257, %fd1892, %fd1256;
	ld.const.f64 	%fd1259, [const_DofToQuad+728];
	fma.rn.f64 	%fd1260, %fd1259, %fd1891, %fd1258;
	fma.rn.f64 	%fd1261, %fd111, %fd1890, %fd1260;
	fma.rn.f64 	%fd1262, %fd127, %fd1889, %fd1261;
	fma.rn.f64 	%fd1263, %fd143, %fd1888, %fd1262;
	fma.rn.f64 	%fd1264, %fd159, %fd1887, %fd1263;
	fma.rn.f64 	%fd1265, %fd175, %fd183, %fd1264;
	fma.rn.f64 	%fd1266, %fd191, %fd1113, %fd1265;
	st.shared.f64 	[%r9+56], %fd1266;
	ld.const.f64 	%fd1267, [const_DofToQuad+64];
	fma.rn.f64 	%fd1268, %fd1267, %fd1898, 0d0000000000000000;
	ld.const.f64 	%fd1269, [const_DofToQuad+160];
	fma.rn.f64 	%fd1270, %fd1269, %fd1897, %fd1268;
	ld.const.f64 	%fd1271, [const_DofToQuad+256];
	fma.rn.f64 	%fd1272, %fd1271, %fd1896, %fd1270;
	ld.const.f64 	%fd1273, [const_DofToQuad+352];
	fma.rn.f64 	%fd1274, %fd1273, %fd1895, %fd1272;
	ld.const.f64 	%fd1275, [const_DofToQuad+448];
	fma.rn.f64 	%fd1276, %fd1275, %fd1894, %fd1274;
	ld.const.f64 	%fd1277, [const_DofToQuad+544];
	fma.rn.f64 	%fd1278, %fd1277, %fd1893, %fd1276;
	ld.const.f64 	%fd1279, [const_DofToQuad+640];
	fma.rn.f64 	%fd1280, %fd1279, %fd1892, %fd1278;
	ld.const.f64 	%fd1281, [const_DofToQuad+736];
	fma.rn.f64 	%fd1282, %fd1281, %fd1891, %fd1280;
	fma.rn.f64 	%fd1283, %fd112, %fd1890, %fd1282;
	fma.rn.f64 	%fd1284, %fd128, %fd1889, %fd1283;
	fma.rn.f64 	%fd1285, %fd144, %fd1888, %fd1284;
	fma.rn.f64 	%fd1286, %fd160, %fd1887, %fd1285;
	fma.rn.f64 	%fd1287, %fd176, %fd183, %fd1286;
	fma.rn.f64 	%fd1288, %fd192, %fd1113, %fd1287;
	st.shared.f64 	[%r9+64], %fd1288;
	ld.const.f64 	%fd1289, [const_DofToQuad+72];
	fma.rn.f64 	%fd1290, %fd1289, %fd1898, 0d0000000000000000;
	ld.const.f64 	%fd1291, [const_DofToQuad+168];
	fma.rn.f64 	%fd1292, %fd1291, %fd1897, %fd1290;
	ld.const.f64 	%fd1293, [const_DofToQuad+264];
	fma.rn.f64 	%fd1294, %fd1293, %fd1896, %fd1292;
	ld.const.f64 	%fd1295, [const_DofToQuad+360];
	fma.rn.f64 	%fd1296, %fd1295, %fd1895, %fd1294;
	ld.const.f64 	%fd1297, [const_DofToQuad+456];
	fma.rn.f64 	%fd1298, %fd1297, %fd1894, %fd1296;
	ld.const.f64 	%fd1299, [const_DofToQuad+552];
	fma.rn.f64 	%fd1300, %fd1299, %fd1893, %fd1298;
	ld.const.f64 	%fd1301, [const_DofToQuad+648];
	fma.rn.f64 	%fd1302, %fd1301, %fd1892, %fd1300;
	ld.const.f64 	%fd1303, [const_DofToQuad+744];
	fma.rn.f64 	%fd1304, %fd1303, %fd1891, %fd1302;
	fma.rn.f64 	%fd1305, %fd113, %fd1890, %fd1304;
	fma.rn.f64 	%fd1306, %fd129, %fd1889, %fd1305;
	fma.rn.f64 	%fd1307, %fd145, %fd1888, %fd1306;
	fma.rn.f64 	%fd1308, %fd161, %fd1887, %fd1307;
	fma.rn.f64 	%fd1309, %fd177, %fd183, %fd1308;
	fma.rn.f64 	%fd1310, %fd193, %fd1113, %fd1309;
	st.shared.f64 	[%r9+72], %fd1310;
	ld.const.f64 	%fd1311, [const_DofToQuad+80];
	fma.rn.f64 	%fd1312, %fd1311, %fd1898, 0d0000000000000000;
	ld.const.f64 	%fd1313, [const_DofToQuad+176];
	fma.rn.f64 	%fd1314, %fd1313, %fd1897, %fd1312;
	ld.const.f64 	%fd1315, [const_DofToQuad+272];
	fma.rn.f64 	%fd1316, %fd1315, %fd1896, %fd1314;
	ld.const.f64 	%fd1317, [const_DofToQuad+368];
	fma.rn.f64 	%fd1318, %fd1317, %fd1895, %fd1316;
	ld.const.f64 	%fd1319, [const_DofToQuad+464];
	fma.rn.f64 	%fd1320, %fd1319, %fd1894, %fd1318;
	ld.const.f64 	%fd1321, [const_DofToQuad+560];
	fma.rn.f64 	%fd1322, %fd1321, %fd1893, %fd1320;
	ld.const.f64 	%fd1323, [const_DofToQuad+656];
	fma.rn.f64 	%fd1324, %fd1323, %fd1892, %fd1322;
	ld.const.f64 	%fd1325, [const_DofToQuad+752];
	fma.rn.f64 	%fd1326, %fd1325, %fd1891, %fd1324;
	fma.rn.f64 	%fd1327, %fd114, %fd1890, %fd1326;
	fma.rn.f64 	%fd1328, %fd130, %fd1889, %fd1327;
	fma.rn.f64 	%fd1329, %fd146, %fd1888, %fd1328;
	fma.rn.f64 	%fd1330, %fd162, %fd1887, %fd1329;
	fma.rn.f64 	%fd1331, %fd178, %fd183, %fd1330;
	fma.rn.f64 	%fd1332, %fd194, %fd1113, %fd1331;
	st.shared.f64 	[%r9+80], %fd1332;
	ld.const.f64 	%fd1333, [const_DofToQuad+88];
	fma.rn.f64 	%fd1334, %fd1333, %fd1898, 0d0000000000000000;
	ld.const.f64 	%fd1335, [const_DofToQuad+184];
	fma.rn.f64 	%fd1336, %fd1335, %fd1897, %fd1334;
	ld.const.f64 	%fd1337, [const_DofToQuad+280];
	fma.rn.f64 	%fd1338, %fd1337, %fd1896, %fd1336;
	ld.const.f64 	%fd1339, [const_DofToQuad+376];
	fma.rn.f64 	%fd1340, %fd1339, %fd1895, %fd1338;
	ld.const.f64 	%fd1341, [const_DofToQuad+472];
	fma.rn.f64 	%fd1342, %fd1341, %fd1894, %fd1340;
	ld.const.f64 	%fd1343, [const_DofToQuad+568];
	fma.rn.f64 	%fd1344, %fd1343, %fd1893, %fd1342;
	ld.const.f64 	%fd1345, [const_DofToQuad+664];
	fma.rn.f64 	%fd1346, %fd1345, %fd1892, %fd1344;
	ld.const.f64 	%fd1347, [const_DofToQuad+760];
	fma.rn.f64 	%fd1348, %fd1347, %fd1891, %fd1346;
	fma.rn.f64 	%fd1349, %fd115, %fd1890, %fd1348;
	fma.rn.f64 	%fd1350, %fd131, %fd1889, %fd1349;
	fma.rn.f64 	%fd1351, %fd147, %fd1888, %fd1350;
	fma.rn.f64 	%fd1352, %fd163, %fd1887, %fd1351;
	fma.rn.f64 	%fd1353, %fd179, %fd183, %fd1352;
	fma.rn.f64 	%fd1354, %fd195, %fd1113, %fd1353;
	st.shared.f64 	[%r9+88], %fd1354;
	bar.sync 	0;
	@%p18 bra 	$L__BB319_36;
	ld.shared.f64 	%fd1355, [%r8];
	ld.shared.f64 	%fd1356, [%r8+112];
	ld.shared.f64 	%fd1357, [%r8+224];
	ld.shared.f64 	%fd1358, [%r8+336];
	ld.shared.f64 	%fd1359, [%r8+448];
	ld.shared.f64 	%fd1360, [%r8+560];
	ld.shared.f64 	%fd1361, [%r8+672];
	ld.shared.f64 	%fd1362, [%r8+784];
	ld.shared.f64 	%fd1363, [%r8+896];
	ld.shared.f64 	%fd1364, [%r8+1008];
	ld.shared.f64 	%fd1365, [%r8+1120];
	ld.shared.f64 	%fd1366, [%r8+1232];
	ld.shared.f64 	%fd1367, [%r8+1344];
	ld.shared.f64 	%fd1368, [%r8+1456];
	ld.const.f64 	%fd1369, [const_DofToQuad];
	fma.rn.f64 	%fd1370, %fd1369, %fd1355, 0d0000000000000000;
	ld.const.f64 	%fd1371, [const_DofToQuad+96];
	fma.rn.f64 	%fd1372, %fd1371, %fd1356, %fd1370;
	ld.const.f64 	%fd1373, [const_DofToQuad+192];
	fma.rn.f64 	%fd1374, %fd1373, %fd1357, %fd1372;
	ld.const.f64 	%fd1375, [const_DofToQuad+288];
	fma.rn.f64 	%fd1376, %fd1375, %fd1358, %fd1374;
	ld.const.f64 	%fd1377, [const_DofToQuad+384];
	fma.rn.f64 	%fd1378, %fd1377, %fd1359, %fd1376;
	ld.const.f64 	%fd1379, [const_DofToQuad+480];
	fma.rn.f64 	%fd1380, %fd1379, %fd1360, %fd1378;
	fma.rn.f64 	%fd1381, %fd90, %fd1361, %fd1380;
	fma.rn.f64 	%fd1382, %fd97, %fd1362, %fd1381;
	fma.rn.f64 	%fd1383, %fd104, %fd1363, %fd1382;
	fma.rn.f64 	%fd1384, %fd120, %fd1364, %fd1383;
	fma.rn.f64 	%fd1385, %fd136, %fd1365, %fd1384;
	fma.rn.f64 	%fd1386, %fd152, %fd1366, %fd1385;
	fma.rn.f64 	%fd1387, %fd168, %fd1367, %fd1386;
	fma.rn.f64 	%fd1388, %fd184, %fd1368, %fd1387;
	st.shared.f64 	[%r8], %fd1388;
	ld.const.f64 	%fd1389, [const_DofToQuad+8];
	fma.rn.f64 	%fd1390, %fd1389, %fd1355, 0d0000000000000000;
	fma.rn.f64 	%fd1391, %fd53, %fd1356, %fd1390;
	fma.rn.f64 	%fd1392, %fd61, %fd1357, %fd1391;
	ld.const.f64 	%fd1393, [const_DofToQuad+296];
	fma.rn.f64 	%fd1394, %fd1393, %fd1358, %fd1392;
	ld.const.f64 	%fd1395, [const_DofToQuad+392];
	fma.rn.f64 	%fd1396, %fd1395, %fd1359, %fd1394;
	ld.const.f64 	%fd1397, [const_DofToQuad+488];
	fma.rn.f64 	%fd1398, %fd1397, %fd1360, %fd1396;
	ld.const.f64 	%fd1399, [const_DofToQuad+584];
	fma.rn.f64 	%fd1400, %fd1399, %fd1361, %fd1398;
	ld.const.f64 	%fd1401, [const_DofToQuad+680];
	fma.rn.f64 	%fd1402, %fd1401, %fd1362, %fd1400;
	fma.rn.f64 	%fd1403, %fd105, %fd1363, %fd1402;
	fma.rn.f64 	%fd1404, %fd121, %fd1364, %fd1403;
	fma.rn.f64 	%fd1405, %fd137, %fd1365, %fd1404;
	fma.rn.f64 	%fd1406, %fd153, %fd1366, %fd1405;
	fma.rn.f64 	%fd1407, %fd169, %fd1367, %fd1406;
	fma.rn.f64 	%fd1408, %fd185, %fd1368, %fd1407;
	st.shared.f64 	[%r8+112], %fd1408;
	ld.const.f64 	%fd1409, [const_DofToQuad+16];
	fma.rn.f64 	%fd1410, %fd1409, %fd1355, 0d0000000000000000;
	ld.const.f64 	%fd1411, [const_DofToQuad+112];
	fma.rn.f64 	%fd1412, %fd1411, %fd1356, %fd1410;
	ld.const.f64 	%fd1413, [const_DofToQuad+208];
	fma.rn.f64 	%fd1414, %fd1413, %fd1357, %fd1412;
	ld.const.f64 	%fd1415, [const_DofToQuad+304];
	fma.rn.f64 	%fd1416, %fd1415, %fd1358, %fd1414;
	ld.const.f64 	%fd1417, [const_DofToQuad+400];
	fma.rn.f64 	%fd1418, %fd1417, %fd1359, %fd1416;
	ld.const.f64 	%fd1419, [const_DofToQuad+496];
	fma.rn.f64 	%fd1420, %fd1419, %fd1360, %fd1418;
	ld.const.f64 	%fd1421, [const_DofToQuad+592];
	fma.rn.f64 	%fd1422, %fd1421, %fd1361, %fd1420;
	ld.const.f64 	%fd1423, [const_DofToQuad+688];
	fma.rn.f64 	%fd1424, %fd1423, %fd1362, %fd1422;
	fma.rn.f64 	%fd1425, %fd106, %fd1363, %fd1424;
	fma.rn.f64 	%fd1426, %fd122, %fd1364, %fd1425;
	fma.rn.f64 	%fd1427, %fd138, %fd1365, %fd1426;
	fma.rn.f64 	%fd1428, %fd154, %fd1366, %fd1427;
	fma.rn.f64 	%fd1429, %fd170, %fd1367, %fd1428;
	fma.rn.f64 	%fd1430, %fd186, %fd1368, %fd1429;
	st.shared.f64 	[%r8+224], %fd1430;
	ld.const.f64 	%fd1431, [const_DofToQuad+24];
	fma.rn.f64 	%fd1432, %fd1431, %fd1355, 0d0000000000000000;
	ld.const.f64 	%fd1433, [const_DofToQuad+120];
	fma.rn.f64 	%fd1434, %fd1433, %fd1356, %fd1432;
	ld.const.f64 	%fd1435, [const_DofToQuad+216];
	fma.rn.f64 	%fd1436, %fd1435, %fd1357, %fd1434;
	ld.const.f64 	%fd1437, [const_DofToQuad+312];
	fma.rn.f64 	%fd1438, %fd1437, %fd1358, %fd1436;
	ld.const.f64 	%fd1439, [const_DofToQuad+408];
	fma.rn.f64 	%fd1440, %fd1439, %fd1359, %fd1438;
	ld.const.f64 	%fd1441, [const_DofToQuad+504];
	fma.rn.f64 	%fd1442, %fd1441, %fd1360, %fd1440;
	ld.const.f64 	%fd1443, [const_DofToQuad+600];
	fma.rn.f64 	%fd1444, %fd1443, %fd1361, %fd1442;
	ld.const.f64 	%fd1445, [const_DofToQuad+696];
	fma.rn.f64 	%fd1446, %fd1445, %fd1362, %fd1444;
	fma.rn.f64 	%fd1447, %fd107, %fd1363, %fd1446;
	fma.rn.f64 	%fd1448, %fd123, %fd1364, %fd1447;
	fma.rn.f64 	%fd1449, %fd139, %fd1365, %fd1448;
	fma.rn.f64 	%fd1450, %fd155, %fd1366, %fd1449;
	fma.rn.f64 	%fd1451, %fd171, %fd1367, %fd1450;
	fma.rn.f64 	%fd1452, %fd187, %fd1368, %fd1451;
	st.shared.f64 	[%r8+336], %fd1452;
	ld.const.f64 	%fd1453, [const_DofToQuad+32];
	fma.rn.f64 	%fd1454, %fd1453, %fd1355, 0d0000000000000000;
	ld.const.f64 	%fd1455, [const_DofToQuad+128];
	fma.rn.f64 	%fd1456, %fd1455, %fd1356, %fd1454;
	ld.const.f64 	%fd1457, [const_DofToQuad+224];
	fma.rn.f64 	%fd1458, %fd1457, %fd1357, %fd1456;
	ld.const.f64 	%fd1459, [const_DofToQuad+320];
	fma.rn.f64 	%fd1460, %fd1459, %fd1358, %fd1458;
	ld.const.f64 	%fd1461, [const_DofToQuad+416];
	fma.rn.f64 	%fd1462, %fd1461, %fd1359, %fd1460;
	ld.const.f64 	%fd1463, [const_DofToQuad+512];
	fma.rn.f64 	%fd1464, %fd1463, %fd1360, %fd1462;
	ld.const.f64 	%fd1465, [const_DofToQuad+608];
	fma.rn.f64 	%fd1466, %fd1465, %fd1361, %fd1464;
	ld.const.f64 	%fd1467, [const_DofToQuad+704];
	fma.rn.f64 	%fd1468, %fd1467, %fd1362, %fd1466;
	fma.rn.f64 	%fd1469, %fd108, %fd1363, %fd1468;
	fma.rn.f64 	%fd1470, %fd124, %fd1364, %fd1469;
	fma.rn.f64 	%fd1471, %fd140, %fd1365, %fd1470;
	fma.rn.f64 	%fd1472, %fd156, %fd1366, %fd1471;
	fma.rn.f64 	%fd1473, %fd172, %fd1367, %fd1472;
	fma.rn.f64 	%fd1474, %fd188, %fd1368, %fd1473;
	st.shared.f64 	[%r8+448], %fd1474;
	ld.const.f64 	%fd1475, [const_DofToQuad+40];
	fma.rn.f64 	%fd1476, %fd1475, %fd1355, 0d0000000000000000;
	fma.rn.f64 	%fd1477, %fd54, %fd1356, %fd1476;
	fma.rn.f64 	%fd1478, %fd62, %fd1357, %fd1477;
	fma.rn.f64 	%fd1479, %fd70, %fd1358, %fd1478;
	fma.rn.f64 	%fd1480, %fd77, %fd1359, %fd1479;
	fma.rn.f64 	%fd1481, %fd84, %fd1360, %fd1480;
	fma.rn.f64 	%fd1482, %fd91, %fd1361, %fd1481;
	fma.rn.f64 	%fd1483, %fd98, %fd1362, %fd1482;
	fma.rn.f64 	%fd1484, %fd109, %fd1363, %fd1483;
	fma.rn.f64 	%fd1485, %fd125, %fd1364, %fd1484;
	fma.rn.f64 	%fd1486, %fd141, %fd1365, %fd1485;
	fma.rn.f64 	%fd1487, %fd157, %fd1366, %fd1486;
	fma.rn.f64 	%fd1488, %fd173, %fd1367, %fd1487;
	fma.rn.f64 	%fd1489, %fd189, %fd1368, %fd1488;
	st.shared.f64 	[%r8+560], %fd1489;
	ld.const.f64 	%fd1490, [const_DofToQuad+48];
	fma.rn.f64 	%fd1491, %fd1490, %fd1355, 0d0000000000000000;
	fma.rn.f64 	%fd1492, %fd55, %fd1356, %fd1491;
	fma.rn.f64 	%fd1493, %fd63, %fd1357, %fd1492;
	fma.rn.f64 	%fd1494, %fd71, %fd1358, %fd1493;
	fma.rn.f64 	%fd1495, %fd78, %fd1359, %fd1494;
	fma.rn.f64 	%fd1496, %fd85, %fd1360, %fd1495;
	fma.rn.f64 	%fd1497, %fd92, %fd1361, %fd1496;
	fma.rn.f64 	%fd1498, %fd99, %fd1362, %fd1497;
	fma.rn.f64 	%fd1499, %fd110, %fd1363, %fd1498;
	fma.rn.f64 	%fd1500, %fd126, %fd1364, %fd1499;
	fma.rn.f64 	%fd1501, %fd142, %fd1365, %fd1500;
	fma.rn.f64 	%fd1502, %fd158, %fd1366, %fd1501;
	fma.rn.f64 	%fd1503, %fd174, %fd1367, %fd1502;
	fma.rn.f64 	%fd1504, %fd190, %fd1368, %fd1503;
	st.shared.f64 	[%r8+672], %fd1504;
	ld.const.f64 	%fd1505, [const_DofToQuad+56];
	fma.rn.f64 	%fd1506, %fd1505, %fd1355, 0d0000000000000000;
	fma.rn.f64 	%fd1507, %fd56, %fd1356, %fd1506;
	ld.const.f64 	%fd1508, [const_DofToQuad+248];
	fma.rn.f64 	%fd1509, %fd1508, %fd1357, %fd1507;
	ld.const.f64 	%fd1510, [const_DofToQuad+344];
	fma.rn.f64 	%fd1511, %fd1510, %fd1358, %fd1509;
	ld.const.f64 	%fd1512, [const_DofToQuad+440];
	fma.rn.f64 	%fd1513, %fd1512, %fd1359, %fd1511;
	ld.const.f64 	%fd1514, [const_DofToQuad+536];
	fma.rn.f64 	%fd1515, %fd1514, %fd1360, %fd1513;
	ld.const.f64 	%fd1516, [const_DofToQuad+632];
	fma.rn.f64 	%fd1517, %fd1516, %fd1361, %fd1515;
	ld.const.f64 	%fd1518, [const_DofToQuad+728];
	fma.rn.f64 	%fd1519, %fd1518, %fd1362, %fd1517;
	fma.rn.f64 	%fd1520, %fd111, %fd1363, %fd1519;
	fma.rn.f64 	%fd1521, %fd127, %fd1364, %fd1520;
	fma.rn.f64 	%fd1522, %fd143, %fd1365, %fd1521;
	fma.rn.f64 	%fd1523, %fd159, %fd1366, %fd1522;
	fma.rn.f64 	%fd1524, %fd175, %fd1367, %fd1523;
	fma.rn.f64 	%fd1525, %fd191, %fd1368, %fd1524;
	st.shared.f64 	[%r8+784], %fd1525;
	ld.const.f64 	%fd1526, [const_DofToQuad+64];
	fma.rn.f64 	%fd1527, %fd1526, %fd1355, 0d0000000000000000;
	ld.const.f64 	%fd1528, [const_DofToQuad+160];
	fma.rn.f64 	%fd1529, %fd1528, %fd1356, %fd1527;
	ld.const.f64 	%fd1530, [const_DofToQuad+256];
	fma.rn.f64 	%fd1531, %fd1530, %fd1357, %fd1529;
	ld.const.f64 	%fd1532, [const_DofToQuad+352];
	fma.rn.f64 	%fd1533, %fd1532, %fd1358, %fd1531;
	ld.const.f64 	%fd1534, [const_DofToQuad+448];
	fma.rn.f64 	%fd1535, %fd1534, %fd1359, %fd1533;
	ld.const.f64 	%fd1536, [const_DofToQuad+544];
	fma.rn.f64 	%fd1537, %fd1536, %fd1360, %fd1535;
	ld.const.f64 	%fd1538, [const_DofToQuad+640];
	fma.rn.f64 	%fd1539, %fd1538, %fd1361, %fd1537;
	ld.const.f64 	%fd1540, [const_DofToQuad+736];
	fma.rn.f64 	%fd1541, %fd1540, %fd1362, %fd1539;
	fma.rn.f64 	%fd1542, %fd112, %fd1363, %fd1541;
	fma.rn.f64 	%fd1543, %fd128, %fd1364, %fd1542;
	fma.rn.f64 	%fd1544, %fd144, %fd1365, %fd1543;
	fma.rn.f64 	%fd1545, %fd160, %fd1366, %fd1544;
	fma.rn.f64 	%fd1546, %fd176, %fd1367, %fd1545;
	fma.rn.f64 	%fd1547, %fd192, %fd1368, %fd1546;
	st.shared.f64 	[%r8+896], %fd1547;
	ld.const.f64 	%fd1548, [const_DofToQuad+72];
	fma.rn.f64 	%fd1549, %fd1548, %fd1355, 0d0000000000000000;
	ld.const.f64 	%fd1550, [const_DofToQuad+168];
	fma.rn.f64 	%fd1551, %fd1550, %fd1356, %fd1549;
	ld.const.f64 	%fd1552, [const_DofToQuad+264];
	fma.rn.f64 	%fd1553, %fd1552, %fd1357, %fd1551;
	ld.const.f64 	%fd1554, [const_DofToQuad+360];
	fma.rn.f64 	%fd1555, %fd1554, %fd1358, %fd1553;
	ld.const.f64 	%fd1556, [const_DofToQuad+456];
	fma.rn.f64 	%fd1557, %fd1556, %fd1359, %fd1555;
	ld.const.f64 	%fd1558, [const_DofToQuad+552];
	fma.rn.f64 	%fd1559, %fd1558, %fd1360, %fd1557;
	ld.const.f64 	%fd1560, [const_DofToQuad+648];
	fma.rn.f64 	%fd1561, %fd1560, %fd1361, %fd1559;
	ld.const.f64 	%fd1562, [const_DofToQuad+744];
	fma.rn.f64 	%fd1563, %fd1562, %fd1362, %fd1561;
	fma.rn.f64 	%fd1564, %fd113, %fd1363, %fd1563;
	fma.rn.f64 	%fd1565, %fd129, %fd1364, %fd1564;
	fma.rn.f64 	%fd1566, %fd145, %fd1365, %fd1565;
	fma.rn.f64 	%fd1567, %fd161, %fd1366, %fd1566;
	fma.rn.f64 	%fd1568, %fd177, %fd1367, %fd1567;
	fma.rn.f64 	%fd1569, %fd193, %fd1368, %fd1568;
	st.shared.f64 	[%r8+1008], %fd1569;
	ld.const.f64 	%fd1570, [const_DofToQuad+80];
	fma.rn.f64 	%fd1571, %fd1570, %fd1355, 0d0000000000000000;
	ld.const.f64 	%fd1572, [const_DofToQuad+176];
	fma.rn.f64 	%fd1573, %fd1572, %fd1356, %fd1571;
	ld.const.f64 	%fd1574, [const_DofToQuad+272];
	fma.rn.f64 	%fd1575, %fd1574, %fd1357, %fd1573;
	ld.const.f64 	%fd1576, [const_DofToQuad+368];
	fma.rn.f64 	%fd1577, %fd1576, %fd1358, %fd1575;
	ld.const.f64 	%fd1578, [const_DofToQuad+464];
	fma.rn.f64 	%fd1579, %fd1578, %fd1359, %fd1577;
	ld.const.f64 	%fd1580, [const_DofToQuad+560];
	fma.rn.f64 	%fd1581, %fd1580, %fd1360, %fd1579;
	ld.const.f64 	%fd1582, [const_DofToQuad+656];
	fma.rn.f64 	%fd1583, %fd1582, %fd1361, %fd1581;
	ld.const.f64 	%fd1584, [const_DofToQuad+752];
	fma.rn.f64 	%fd1585, %fd1584, %fd1362, %fd1583;
	fma.rn.f64 	%fd1586, %fd114, %fd1363, %fd1585;
	fma.rn.f64 	%fd1587, %fd130, %fd1364, %fd1586;
	fma.rn.f64 	%fd1588, %fd146, %fd1365, %fd1587;
	fma.rn.f64 	%fd1589, %fd162, %fd1366, %fd1588;
	fma.rn.f64 	%fd1590, %fd178, %fd1367, %fd1589;
	fma.rn.f64 	%fd1591, %fd194, %fd1368, %fd1590;
	st.shared.f64 	[%r8+1120], %fd1591;
	ld.const.f64 	%fd1592, [const_DofToQuad+88];
	fma.rn.f64 	%fd1593, %fd1592, %fd1355, 0d0000000000000000;
	ld.const.f64 	%fd1594, [const_DofToQuad+184];
	fma.rn.f64 	%fd1595, %fd1594, %fd1356, %fd1593;
	ld.const.f64 	%fd1596, [const_DofToQuad+280];
	fma.rn.f64 	%fd1597, %fd1596, %fd1357, %fd1595;
	ld.const.f64 	%fd1598, [const_DofToQuad+376];
	fma.rn.f64 	%fd1599, %fd1598, %fd1358, %fd1597;
	ld.const.f64 	%fd1600, [const_DofToQuad+472];
	fma.rn.f64 	%fd1601, %fd1600, %fd1359, %fd1599;
	ld.const.f64 	%fd1602, [const_DofToQuad+568];
	fma.rn.f64 	%fd1603, %fd1602, %fd1360, %fd1601;
	ld.const.f64 	%fd1604, [const_DofToQuad+664];
	fma.rn.f64 	%fd1605, %fd1604, %fd1361, %fd1603;
	ld.const.f64 	%fd1606, [const_DofToQuad+760];
	fma.rn.f64 	%fd1607, %fd1606, %fd1362, %fd1605;
	fma.rn.f64 	%fd1608, %fd115, %fd1363, %fd1607;
	fma.rn.f64 	%fd1609, %fd131, %fd1364, %fd1608;
	fma.rn.f64 	%fd1610, %fd147, %fd1365, %fd1609;
	fma.rn.f64 	%fd1611, %fd163, %fd1366, %fd1610;
	fma.rn.f64 	%fd1612, %fd179, %fd1367, %fd1611;
	fma.rn.f64 	%fd1613, %fd195, %fd1368, %fd1612;
	st.shared.f64 	[%r8+1232], %fd1613;
$L__BB319_36:
	setp.gt.u32 	%p19, %r1, 143;
	bar.sync 	0;
	@%p19 bra 	$L__BB319_38;
	ld.shared.f64 	%fd1614, [%r7];
	ld.shared.f64 	%fd1615, [%r7+1568];
	ld.shared.f64 	%fd1616, [%r7+3136];
	ld.shared.f64 	%fd1617, [%r7+4704];
	ld.shared.f64 	%fd1618, [%r7+6272];
	ld.shared.f64 	%fd1619, [%r7+7840];
	ld.shared.f64 	%fd1620, [%r7+9408];
	ld.shared.f64 	%fd1621, [%r7+10976];
	ld.shared.f64 	%fd1622, [%r7+12544];
	ld.shared.f64 	%fd1623, [%r7+14112];
	ld.shared.f64 	%fd1624, [%r7+15680];
	ld.shared.f64 	%fd1625, [%r7+17248];
	ld.shared.f64 	%fd1626, [%r7+18816];
	ld.shared.f64 	%fd1627, [%r7+20384];
	ld.const.f64 	%fd1628, [const_DofToQuad];
	fma.rn.f64 	%fd1629, %fd1628, %fd1614, 0d0000000000000000;
	ld.const.f64 	%fd1630, [const_DofToQuad+96];
	fma.rn.f64 	%fd1631, %fd1630, %fd1615, %fd1629;
	ld.const.f64 	%fd1632, [const_DofToQuad+192];
	fma.rn.f64 	%fd1633, %fd1632, %fd1616, %fd1631;
	ld.const.f64 	%fd1634, [const_DofToQuad+288];
	fma.rn.f64 	%fd1635, %fd1634, %fd1617, %fd1633;
	ld.const.f64 	%fd1636, [const_DofToQuad+384];
	fma.rn.f64 	%fd1637, %fd1636, %fd1618, %fd1635;
	ld.const.f64 	%fd1638, [const_DofToQuad+480];
	fma.rn.f64 	%fd1639, %fd1638, %fd1619, %fd1637;
	fma.rn.f64 	%fd1640, %fd90, %fd1620, %fd1639;
	fma.rn.f64 	%fd1641, %fd97, %fd1621, %fd1640;
	fma.rn.f64 	%fd1642, %fd104, %fd1622, %fd1641;
	fma.rn.f64 	%fd1643, %fd120, %fd1623, %fd1642;
	fma.rn.f64 	%fd1644, %fd136, %fd1624, %fd1643;
	fma.rn.f64 	%fd1645, %fd152, %fd1625, %fd1644;
	fma.rn.f64 	%fd1646, %fd168, %fd1626, %fd1645;
	fma.rn.f64 	%fd1898, %fd184, %fd1627, %fd1646;
	ld.const.f64 	%fd1647, [const_DofToQuad+8];
	fma.rn.f64 	%fd1648, %fd1647, %fd1614, 0d0000000000000000;
	fma.rn.f64 	%fd1649, %fd53, %fd1615, %fd1648;
	fma.rn.f64 	%fd1650, %fd61, %fd1616, %fd1649;
	ld.const.f64 	%fd1651, [const_DofToQuad+296];
	fma.rn.f64 	%fd1652, %fd1651, %fd1617, %fd1650;
	ld.const.f64 	%fd1653, [const_DofToQuad+392];
	fma.rn.f64 	%fd1654, %fd1653, %fd1618, %fd1652;
	ld.const.f64 	%fd1655, [const_DofToQuad+488];
	fma.rn.f64 	%fd1656, %fd1655, %fd1619, %fd1654;
	ld.const.f64 	%fd1657, [const_DofToQuad+584];
	fma.rn.f64 	%fd1658, %fd1657, %fd1620, %fd1656;
	ld.const.f64 	%fd1659, [const_DofToQuad+680];
	fma.rn.f64 	%fd1660, %fd1659, %fd1621, %fd1658;
	fma.rn.f64 	%fd1661, %fd105, %fd1622, %fd1660;
	fma.rn.f64 	%fd1662, %fd121, %fd1623, %fd1661;
	fma.rn.f64 	%fd1663, %fd137, %fd1624, %fd1662;
	fma.rn.f64 	%fd1664, %fd153, %fd1625, %fd1663;
	fma.rn.f64 	%fd1665, %fd169, %fd1626, %fd1664;
	fma.rn.f64 	%fd1897, %fd185, %fd1627, %fd1665;
	ld.const.f64 	%fd1666, [const_DofToQuad+16];
	fma.rn.f64 	%fd1667, %fd1666, %fd1614, 0d0000000000000000;
	ld.const.f64 	%fd1668, [const_DofToQuad+112];
	fma.rn.f64 	%fd1669, %fd1668, %fd1615, %fd1667;
	ld.const.f64 	%fd1670, [const_DofToQuad+208];
	fma.rn.f64 	%fd1671, %fd1670, %fd1616, %fd1669;
	ld.const.f64 	%fd1672, [const_DofToQuad+304];
	fma.rn.f64 	%fd1673, %fd1672, %fd1617, %fd1671;
	ld.const.f64 	%fd1674, [const_DofToQuad+400];
	fma.rn.f64 	%fd1675, %fd1674, %fd1618, %fd1673;
	ld.const.f64 	%fd1676, [const_DofToQuad+496];
	fma.rn.f64 	%fd1677, %fd1676, %fd1619, %fd1675;
	ld.const.f64 	%fd1678, [const_DofToQuad+592];
	fma.rn.f64 	%fd1679, %fd1678, %fd1620, %fd1677;
	ld.const.f64 	%fd1680, [const_DofToQuad+688];
	fma.rn.f64 	%fd1681, %fd1680, %fd1621, %fd1679;
	fma.rn.f64 	%fd1682, %fd106, %fd1622, %fd1681;
	fma.rn.f64 	%fd1683, %fd122, %fd1623, %fd1682;
	fma.rn.f64 	%fd1684, %fd138, %fd1624, %fd1683;
	fma.rn.f64 	%fd1685, %fd154, %fd1625, %fd1684;
	fma.rn.f64 	%fd1686, %fd170, %fd1626, %fd1685;
	fma.rn.f64 	%fd1896, %fd186, %fd1627, %fd1686;
	ld.const.f64 	%fd1687, [const_DofToQuad+24];
	fma.rn.f64 	%fd1688, %fd1687, %fd1614, 0d0000000000000000;
	ld.const.f64 	%fd1689, [const_DofToQuad+120];
	fma.rn.f64 	%fd1690, %fd1689, %fd1615, %fd1688;
	ld.const.f64 	%fd1691, [const_DofToQuad+216];
	fma.rn.f64 	%fd1692, %fd1691, %fd1616, %fd1690;
	ld.const.f64 	%fd1693, [const_DofToQuad+312];
	fma.rn.f64 	%fd1694, %fd1693, %fd1617, %fd1692;
	ld.const.f64 	%fd1695, [const_DofToQuad+408];
	fma.rn.f64 	%fd1696, %fd1695, %fd1618, %fd1694;
	ld.const.f64 	%fd1697, [const_DofToQuad+504];
	fma.rn.f64 	%fd1698, %fd1697, %fd1619, %fd1696;
	ld.const.f64 	%fd1699, [const_DofToQuad+600];
	fma.rn.f64 	%fd1700, %fd1699, %fd1620, %fd1698;
	ld.const.f64 	%fd1701, [const_DofToQuad+696];
	fma.rn.f64 	%fd1702, %fd1701, %fd1621, %fd1700;
	fma.rn.f64 	%fd1703, %fd107, %fd1622, %fd1702;
	fma.rn.f64 	%fd1704, %fd123, %fd1623, %fd1703;
	fma.rn.f64 	%fd1705, %fd139, %fd1624, %fd1704;
	fma.rn.f64 	%fd1706, %fd155, %fd1625, %fd1705;
	fma.rn.f64 	%fd1707, %fd171, %fd1626, %fd1706;
	fma.rn.f64 	%fd1895, %fd187, %fd1627, %fd1707;
	ld.const.f64 	%fd1708, [const_DofToQuad+32];
	fma.rn.f64 	%fd1709, %fd1708, %fd1614, 0d0000000000000000;
	ld.const.f64 	%fd1710, [const_DofToQuad+128];
	fma.rn.f64 	%fd1711, %fd1710, %fd1615, %fd1709;
	ld.const.f64 	%fd1712, [const_DofToQuad+224];
	fma.rn.f64 	%fd1713, %fd1712, %fd1616, %fd1711;
	ld.const.f64 	%fd1714, [const_DofToQuad+320];
	fma.rn.f64 	%fd1715, %fd1714, %fd1617, %fd1713;
	ld.const.f64 	%fd1716, [const_DofToQuad+416];
	fma.rn.f64 	%fd1717, %fd1716, %fd1618, %fd1715;
	ld.const.f64 	%fd1718, [const_DofToQuad+512];
	fma.rn.f64 	%fd1719, %fd1718, %fd1619, %fd1717;
	ld.const.f64 	%fd1720, [const_DofToQuad+608];
	fma.rn.f64 	%fd1721, %fd1720, %fd1620, %fd1719;
	ld.const.f64 	%fd1722, [const_DofToQuad+704];
	fma.rn.f64 	%fd1723, %fd1722, %fd1621, %fd1721;
	fma.rn.f64 	%fd1724, %fd108, %fd1622, %fd1723;
	fma.rn.f64 	%fd1725, %fd124, %fd1623, %fd1724;
	fma.rn.f64 	%fd1726, %fd140, %fd1624, %fd1725;
	fma.rn.f64 	%fd1727, %fd156, %fd1625, %fd1726;
	fma.rn.f64 	%fd1728, %fd172, %fd1626, %fd1727;
	fma.rn.f64 	%fd1894, %fd188, %fd1627, %fd1728;
	ld.const.f64 	%fd1729, [const_DofToQuad+40];
	fma.rn.f64 	%fd1730, %fd1729, %fd1614, 0d0000000000000000;
	fma.rn.f64 	%fd1731, %fd54, %fd1615, %fd1730;
	fma.rn.f64 	%fd1732, %fd62, %fd1616, %fd1731;
	fma.rn.f64 	%fd1733, %fd70, %fd1617, %fd1732;
	fma.rn.f64 	%fd1734, %fd77, %fd1618, %fd1733;
	fma.rn.f64 	%fd1735, %fd84, %fd1619, %fd1734;
	fma.rn.f64 	%fd1736, %fd91, %fd1620, %fd1735;
	fma.rn.f64 	%fd1737, %fd98, %fd1621, %fd1736;
	fma.rn.f64 	%fd1738, %fd109, %fd1622, %fd1737;
	fma.rn.f64 	%fd1739, %fd125, %fd1623, %fd1738;
	fma.rn.f64 	%fd1740, %fd141, %fd1624, %fd1739;
	fma.rn.f64 	%fd1741, %fd157, %fd1625, %fd1740;
	fma.rn.f64 	%fd1742, %fd173, %fd1626, %fd1741;
	fma.rn.f64 	%fd1893, %fd189, %fd1627, %fd1742;
	ld.const.f64 	%fd1743, [const_DofToQuad+48];
	fma.rn.f64 	%fd1744, %fd1743, %fd1614, 0d0000000000000000;
	fma.rn.f64 	%fd1745, %fd55, %fd1615, %fd1744;
	fma.rn.f64 	%fd1746, %fd63, %fd1616, %fd1745;
	fma.rn.f64 	%fd1747, %fd71, %fd1617, %fd1746;
	fma.rn.f64 	%fd1748, %fd78, %fd1618, %fd1747;
	fma.rn.f64 	%fd1749, %fd85, %fd1619, %fd1748;
	fma.rn.f64 	%fd1750, %fd92, %fd1620, %fd1749;
	fma.rn.f64 	%fd1751, %fd99, %fd1621, %fd1750;
	fma.rn.f64 	%fd1752, %fd110, %fd1622, %fd1751;
	fma.rn.f64 	%fd1753, %fd126, %fd1623, %fd1752;
	fma.rn.f64 	%fd1754, %fd142, %fd1624, %fd1753;
	fma.rn.f64 	%fd1755, %fd158, %fd1625, %fd1754;
	fma.rn.f64 	%fd1756, %fd174, %fd1626, %fd1755;
	fma.rn.f64 	%fd1892, %fd190, %fd1627, %fd1756;
	ld.const.f64 	%fd1757, [const_DofToQuad+56];
	fma.rn.f64 	%fd1758, %fd1757, %fd1614, 0d0000000000000000;
	fma.rn.f64 	%fd1759, %fd56, %fd1615, %fd1758;
	ld.const.f64 	%fd1760, [const_DofToQuad+248];
	fma.rn.f64 	%fd1761, %fd1760, %fd1616, %fd1759;
	ld.const.f64 	%fd1762, [const_DofToQuad+344];
	fma.rn.f64 	%fd1763, %fd1762, %fd1617, %fd1761;
	ld.const.f64 	%fd1764, [const_DofToQuad+440];
	fma.rn.f64 	%fd1765, %fd1764, %fd1618, %fd1763;
	ld.const.f64 	%fd1766, [const_DofToQuad+536];
	fma.rn.f64 	%fd1767, %fd1766, %fd1619, %fd1765;
	ld.const.f64 	%fd1768, [const_DofToQuad+632];
	fma.rn.f64 	%fd1769, %fd1768, %fd1620, %fd1767;
	ld.const.f64 	%fd1770, [const_DofToQuad+728];
	fma.rn.f64 	%fd1771, %fd1770, %fd1621, %fd1769;
	fma.rn.f64 	%fd1772, %fd111, %fd1622, %fd1771;
	fma.rn.f64 	%fd1773, %fd127, %fd1623, %fd1772;
	fma.rn.f64 	%fd1774, %fd143, %fd1624, %fd1773;
	fma.rn.f64 	%fd1775, %fd159, %fd1625, %fd1774;
	fma.rn.f64 	%fd1776, %fd175, %fd1626, %fd1775;
	fma.rn.f64 	%fd1891, %fd191, %fd1627, %fd1776;
	ld.const.f64 	%fd1777, [const_DofToQuad+64];
	fma.rn.f64 	%fd1778, %fd1777, %fd1614, 0d0000000000000000;
	ld.const.f64 	%fd1779, [const_DofToQuad+160];
	fma.rn.f64 	%fd1780, %fd1779, %fd1615, %fd1778;
	ld.const.f64 	%fd1781, [const_DofToQuad+256];
	fma.rn.f64 	%fd1782, %fd1781, %fd1616, %fd1780;
	ld.const.f64 	%fd1783, [const_DofToQuad+352];
	fma.rn.f64 	%fd1784, %fd1783, %fd1617, %fd1782;
	ld.const.f64 	%fd1785, [const_DofToQuad+448];
	fma.rn.f64 	%fd1786, %fd1785, %fd1618, %fd1784;
	ld.const.f64 	%fd1787, [const_DofToQuad+544];
	fma.rn.f64 	%fd1788, %fd1787, %fd1619, %fd1786;
	ld.const.f64 	%fd1789, [const_DofToQuad+640];
	fma.rn.f64 	%fd1790, %fd1789, %fd1620, %fd1788;
	ld.const.f64 	%fd1791, [const_DofToQuad+736];
	fma.rn.f64 	%fd1792, %fd1791, %fd1621, %fd1790;
	fma.rn.f64 	%fd1793, %fd112, %fd1622, %fd1792;
	fma.rn.f64 	%fd1794, %fd128, %fd1623, %fd1793;
	fma.rn.f64 	%fd1795, %fd144, %fd1624, %fd1794;
	fma.rn.f64 	%fd1796, %fd160, %fd1625, %fd1795;
	fma.rn.f64 	%fd1797, %fd176, %fd1626, %fd1796;
	fma.rn.f64 	%fd1890, %fd192, %fd1627, %fd1797;
	ld.const.f64 	%fd1798, [const_DofToQuad+72];
	fma.rn.f64 	%fd1799, %fd1798, %fd1614, 0d0000000000000000;
	ld.const.f64 	%fd1800, [const_DofToQuad+168];
	fma.rn.f64 	%fd1801, %fd1800, %fd1615, %fd1799;
	ld.const.f64 	%fd1802, [const_DofToQuad+264];
	fma.rn.f64 	%fd1803, %fd1802, %fd1616, %fd1801;
	ld.const.f64 	%fd1804, [const_DofToQuad+360];
	fma.rn.f64 	%fd1805, %fd1804, %fd1617, %fd1803;
	ld.const.f64 	%fd1806, [const_DofToQuad+456];
	fma.rn.f64 	%fd1807, %fd1806, %fd1618, %fd1805;
	ld.const.f64 	%fd1808, [const_DofToQuad+552];
	fma.rn.f64 	%fd1809, %fd1808, %fd1619, %fd1807;
	ld.const.f64 	%fd1810, [const_DofToQuad+648];
	fma.rn.f64 	%fd1811, %fd1810, %fd1620, %fd1809;
	ld.const.f64 	%fd1812, [const_DofToQuad+744];
	fma.rn.f64 	%fd1813, %fd1812, %fd1621, %fd1811;
	fma.rn.f64 	%fd1814, %fd113, %fd1622, %fd1813;
	fma.rn.f64 	%fd1815, %fd129, %fd1623, %fd1814;
	fma.rn.f64 	%fd1816, %fd145, %fd1624, %fd1815;
	fma.rn.f64 	%fd1817, %fd161, %fd1625, %fd1816;
	fma.rn.f64 	%fd1818, %fd177, %fd1626, %fd1817;
	fma.rn.f64 	%fd1889, %fd193, %fd1627, %fd1818;
	ld.const.f64 	%fd1819, [const_DofToQuad+80];
	fma.rn.f64 	%fd1820, %fd1819, %fd1614, 0d0000000000000000;
	ld.const.f64 	%fd1821, [const_DofToQuad+176];
	fma.rn.f64 	%fd1822, %fd1821, %fd1615, %fd1820;
	ld.const.f64 	%fd1823, [const_DofToQuad+272];
	fma.rn.f64 	%fd1824, %fd1823, %fd1616, %fd1822;
	ld.const.f64 	%fd1825, [const_DofToQuad+368];
	fma.rn.f64 	%fd1826, %fd1825, %fd1617, %fd1824;
	ld.const.f64 	%fd1827, [const_DofToQuad+464];
	fma.rn.f64 	%fd1828, %fd1827, %fd1618, %fd1826;
	ld.const.f64 	%fd1829, [const_DofToQuad+560];
	fma.rn.f64 	%fd1830, %fd1829, %fd1619, %fd1828;
	ld.const.f64 	%fd1831, [const_DofToQuad+656];
	fma.rn.f64 	%fd1832, %fd1831, %fd1620, %fd1830;
	ld.const.f64 	%fd1833, [const_DofToQuad+752];
	fma.rn.f64 	%fd1834, %fd1833, %fd1621, %fd1832;
	fma.rn.f64 	%fd1835, %fd114, %fd1622, %fd1834;
	fma.rn.f64 	%fd1836, %fd130, %fd1623, %fd1835;
	fma.rn.f64 	%fd1837, %fd146, %fd1624, %fd1836;
	fma.rn.f64 	%fd1838, %fd162, %fd1625, %fd1837;
	fma.rn.f64 	%fd1839, %fd178, %fd1626, %fd1838;
	fma.rn.f64 	%fd1888, %fd194, %fd1627, %fd1839;
	ld.const.f64 	%fd1840, [const_DofToQuad+88];
	fma.rn.f64 	%fd1841, %fd1840, %fd1614, 0d0000000000000000;
	ld.const.f64 	%fd1842, [const_DofToQuad+184];
	fma.rn.f64 	%fd1843, %fd1842, %fd1615, %fd1841;
	ld.const.f64 	%fd1844, [const_DofToQuad+280];
	fma.rn.f64 	%fd1845, %fd1844, %fd1616, %fd1843;
	ld.const.f64 	%fd1846, [const_DofToQuad+376];
	fma.rn.f64 	%fd1847, %fd1846, %fd1617, %fd1845;
	ld.const.f64 	%fd1848, [const_DofToQuad+472];
	fma.rn.f64 	%fd1849, %fd1848, %fd1618, %fd1847;
	ld.const.f64 	%fd1850, [const_DofToQuad+568];
	fma.rn.f64 	%fd1851, %fd1850, %fd1619, %fd1849;
	ld.const.f64 	%fd1852, [const_DofToQuad+664];
	fma.rn.f64 	%fd1853, %fd1852, %fd1620, %fd1851;
	ld.const.f64 	%fd1854, [const_DofToQuad+760];
	fma.rn.f64 	%fd1855, %fd1854, %fd1621, %fd1853;
	fma.rn.f64 	%fd1856, %fd115, %fd1622, %fd1855;
	fma.rn.f64 	%fd1857, %fd131, %fd1623, %fd1856;
	fma.rn.f64 	%fd1858, %fd147, %fd1624, %fd1857;
	fma.rn.f64 	%fd1859, %fd163, %fd1625, %fd1858;
	fma.rn.f64 	%fd1860, %fd179, %fd1626, %fd1859;
	fma.rn.f64 	%fd1887, %fd195, %fd1627, %fd1860;
$L__BB319_38:
	setp.gt.u32 	%p20, %r1, 143;
	setp.ge.s32 	%p21, %r3, %r10;
	bar.sync 	0;
	or.pred  	%p22, %p20, %p21;
	@%p22 bra 	$L__BB319_40;
	ld.param.u64 	%rd13, [_Z42massMatrixMultiplyMonolithicConstantKernelILi12ELi14ELi1EEviPKdS1_S1_S1_Pd_param_5];
	mad.lo.s32 	%r23, %r3, 1728, %r1;
	cvta.to.global.u64 	%rd10, %rd13;
	mul.wide.s32 	%rd11, %r23, 8;
	add.s64 	%rd12, %rd10, %rd11;
	st.global.f64 	[%rd12], %fd1898;
	st.global.f64 	[%rd12+1152], %fd1897;
	st.global.f64 	[%rd12+2304], %fd1896;
	st.global.f64 	[%rd12+3456], %fd1895;
	st.global.f64 	[%rd12+4608], %fd1894;
	st.global.f64 	[%rd12+5760], %fd1893;
	st.global.f64 	[%rd12+6912], %fd1892;
	st.global.f64 	[%rd12+8064], %fd1891;
	st.global.f64 	[%rd12+9216], %fd1890;
	st.global.f64 	[%rd12+10368], %fd1889;
	st.global.f64 	[%rd12+11520], %fd1888;
	st.global.f64 	[%rd12+12672], %fd1887;
$L__BB319_40:
	ret;

}
	// .globl	_Z32massMatrixMultiplyRegisterKernelILi12ELi15ELi1EEviPKdS1_S1_S1_Pd
.visible .entry _Z32massMatrixMultiplyRegisterKernelILi12ELi15ELi1EEviPKdS1_S1_S1_Pd(
	.param .u32 _Z32massMatrixMultiplyRegisterKernelILi12ELi15ELi1EEviPKdS1_S1_S1_Pd_param_0,
	.param .u64 .ptr .align 1 _Z32massMatrixMultiplyRegisterKernelILi12ELi15ELi1EEviPKdS1_S1_S1_Pd_param_1,
	.param .u64 .ptr .align 1 _Z32massMatrixMultiplyRegisterKernelILi12ELi15ELi1EEviPKdS1_S1_S1_Pd_param_2,
	.param .u64 .ptr .align 1 _Z32massMatrixMultiplyRegisterKernelILi12ELi15ELi1EEviPKdS1_S1_S1_Pd_param_3,
	.param .u64 .ptr .align 1 _Z32massMatrixMultiplyRegisterKernelILi12ELi15ELi1EEviPKdS1_S1_S1_Pd_param_4,
	.param .u64 .ptr .align 1 _Z32massMatrixMultiplyRegisterKernelILi12ELi15ELi1EEviPKdS1_S1_S1_Pd_param_5
)
{
	.reg .pred 	%p<13>;
	.reg .b16 	%rs<13>;
	.reg .b32 	%r<43>;
	.reg .b64 	%rd<22>;
	.reg .b64 	%fd<988>;
	// demoted variable
	.shared .align 8 .b8 _ZZ32massMatrixMultiplyRegisterKernelILi12ELi15ELi1EEviPKdS1_S1_S1_PdE6s_tmp1[27000];
	// demoted variable
	.shared .align 8 .b8 _ZZ32massMatrixMultiplyRegisterKernelILi12ELi15ELi1EEviPKdS1_S1_S1_PdE14s_oddDofToQuad[384];
	// demoted variable
	.shared .align 8 .b8 _ZZ32massMatrixMultiplyRegisterKernelILi12ELi15ELi1EEviPKdS1_S1_S1_PdE15s_evenDofToQuad[384];
	ld.param.u32 	%r9, [_Z32massMatrixMultiplyRegisterKernelILi12ELi15ELi1EEviPKdS1_S1_S1_Pd_param_0];
	ld.param.u64 	%rd2, [_Z32massMatrixMultiplyRegisterKernelILi12ELi15ELi1EEviPKdS1_S1_S1_Pd_param_2];
	ld.param.u64 	%rd3, [_Z32massMatrixMultiplyRegisterKernelILi12ELi15ELi1EEviPKdS1_S1_S1_Pd_param_3];
	ld.param.u64 	%rd4, [_Z32massMatrixMultiplyRegisterKernelILi12ELi15ELi1EEviPKdS1_S1_S1_Pd_param_4];
	mov.u32 	%r10, %tid.x;
	mov.u32 	%r2, %tid.y;
	mov.u32 	%r11, %ctaid.x;
	add.s32 	%r3, %r11, %r2;
	cvt.u16.u32 	%rs2, %r10;
	mul.hi.u16 	%rs3, %rs2, -21845;
	shr.u16 	%rs4, %rs3, 3;
	mul.lo.s16 	%rs5, %rs4, 12;
	sub.s16 	%rs1, %rs2, %rs5;
	setp.lt.s32 	%p2, %r3, %r9;
	setp.lt.u32 	%p3, %r10, 144;
	and.pred  	%p1, %p2, %p3;
	not.pred 	%p4, %p1;
	@%p4 bra 	$L__BB320_2;
	cvta.to.global.u64 	%rd6, %rd4;
	mad.lo.s32 	%r12, %r3, 1728, %r10;
	mul.wide.s32 	%rd7, %r12, 8;
	add.s64 	%rd8, %rd6, %rd7;
	ld.global.nc.f64 	%fd975, [%rd8];
	ld.global.nc.f64 	%fd974, [%rd8+1152];
	ld.global.nc.f64 	%fd973, [%rd8+2304];
	ld.global.nc.f64 	%fd972, [%rd8+3456];
	ld.global.nc.f64 	%fd971, [%rd8+4608];
	ld.global.nc.f64 	%fd970, [%rd8+5760];
	ld.global.nc.f64 	%fd969, [%rd8+6912];
	ld.global.nc.f64 	%fd968, [%rd8+8064];
	ld.global.nc.f64 	%fd967, [%rd8+9216];
	ld.global.nc.f64 	%fd966, [%rd8+10368];
	ld.global.nc.f64 	%fd965, [%rd8+11520];
	ld.global.nc.f64 	%fd964, [%rd8+12672];
$L__BB320_2:
	setp.ne.s32 	%p5, %r2, 0;
	setp.gt.u32 	%p6, %r10, 47;
	or.pred  	%p7, %p5, %p6;
	@%p7 bra 	$L__BB320_4;
	cvta.to.global.u64 	%rd9, %rd2;
	mul.wide.u32 	%rd10, %r10, 8;
	add.s64 	%rd11, %rd9, %rd10;
	ld.global.nc.f64 	%fd158, [%rd11];
	shl.b32 	%r13, %r10, 3;
	mov.u32 	%r14, _ZZ32massMatrixMultiplyRegisterKernelILi12ELi15ELi1EEviPKdS1_S1_S1_PdE14s_oddDofToQuad;
	add.s32 	%r15, %r14, %r13;
	st.shared.f64 	[%r15], %fd158;
	cvta.to.global.u64 	%rd12, %rd3;
	add.s64 	%rd13, %rd12, %rd10;
	ld.global.nc.f64 	%fd159, [%rd13];
	mov.u32 	%r16, _ZZ32massMatrixMultiplyRegisterKernelILi12ELi15ELi1EEviPKdS1_S1_S1_PdE15s_evenDofToQuad;
	add.s32 	%r17, %r16, %r13;
	st.shared.f64 	[%r17], %fd159;
$L__BB320_4:
	setp.gt.u32 	%p8, %r10, 143;
	bar.sync 	0;
	ld.shared.f64 	%fd25, [_ZZ32massMatrixMultiplyRegisterKernelILi12ELi15ELi1EEviPKdS1_S1_S1_PdE14s_oddDofToQuad];
	ld.shared.f64 	%fd26, [_ZZ32massMatrixMultiplyRegisterKernelILi12ELi15ELi1EEviPKdS1_S1_S1_PdE15s_evenDofToQuad];
	ld.shared.f64 	%fd27, [_ZZ32massMatrixMultiplyRegisterKernelILi12ELi15ELi1EEviPKdS1_S1_S1_PdE14s_oddDofToQuad+8];
	ld.shared.f64 	%fd28, [_ZZ32massMatrixMultiplyRegisterKernelILi12ELi15ELi1EEviPKdS1_S1_S1_PdE15s_evenDofToQuad+8];
	ld.shared.f64 	%fd29, [_ZZ32massMatrixMultiplyRegisterKernelILi12ELi15ELi1EEviPKdS1_S1_S1_PdE14s_oddDofToQuad+16];
	ld.shared.f64 	%fd30, [_ZZ32massMatrixMultiplyRegisterKernelILi12ELi15ELi1EEviPKdS1_S1_S1_PdE15s_evenDofToQuad+16];
	ld.shared.f64 	%fd31, [_ZZ32massMatrixMultiplyRegisterKernelILi12ELi15ELi1EEviPKdS1_S1_S1_PdE14s_oddDofToQuad+24];
	ld.shared.f64 	%fd32, [_ZZ32massMatrixMultiplyRegisterKernelILi12ELi15ELi1EEviPKdS1_S1_S1_PdE15s_evenDofToQuad+24];
	ld.shared.f64 	%fd33, [_ZZ32massMatrixMultiplyRegisterKernelILi12ELi15ELi1EEviPKdS1_S1_S1_PdE14s_oddDofToQuad+32];
	ld.shared.f64 	%fd34, [_ZZ32massMatrixMultiplyRegisterKernelILi12ELi15ELi1EEviPKdS1_S1_S1_PdE15s_evenDofToQuad+32];
	ld.shared.f64 	%fd35, [_ZZ32massMatrixMultiplyRegisterKernelILi12ELi15ELi1EEviPKdS1_S1_S1_PdE14s_oddDofToQuad+40];
	ld.shared.f64 	%fd36, [_ZZ32massMatrixMultiplyRegisterKernelILi12ELi15ELi1EEviPKdS1_S1_S1_PdE15s_evenDofToQuad+40];
	ld.shared.f64 	%fd37, [_ZZ32massMatrixMultiplyRegisterKernelILi12ELi15ELi1EEviPKdS1_S1_S1_PdE14s_oddDofToQuad+48];
	ld.shared.f64 	%fd38, [_ZZ32massMatrixMultiplyRegisterKernelILi12ELi15ELi1EEviPKdS1_S1_S1_PdE15s_evenDofToQuad+48];
	ld.shared.f64 	%fd39, [_ZZ32massMatrixMultiplyRegisterKernelILi12ELi15ELi1EEviPKdS1_S1_S1_PdE14s_oddDofToQuad+56];
	ld.shared.f64 	%fd40, [_ZZ32massMatrixMultiplyRegisterKernelILi12ELi15ELi1EEviPKdS1_S1_S1_PdE15s_evenDofToQuad+56];
	ld.shared.f64 	%fd41, [_ZZ32massMatrixMultiplyRegisterKernelILi12ELi15ELi1EEviPKdS1_S1_S1_PdE14s_oddDofToQuad+64];
	ld.shared.f64 	%fd42, [_ZZ32massMatrixMultiplyRegisterKernelILi12ELi15ELi1EEviPKdS1_S1_S1_PdE15s_evenDofToQuad+64];
	ld.shared.f64 	%fd43, [_ZZ32massMatrixMultiplyRegisterKernelILi12ELi15ELi1EEviPKdS1_S1_S1_PdE14s_oddDofToQuad+72];
	ld.shared.f64 	%fd44, [_ZZ32massMatrixMultiplyRegisterKernelILi12ELi15ELi1EEviPKdS1_S1_S1_PdE15s_evenDofToQuad+72];
	ld.shared.f64 	%fd45, [_ZZ32massMatrixMultiplyRegisterKernelILi12ELi15ELi1EEviPKdS1_S1_S1_PdE14s_oddDofToQuad+80];
	ld.shared.f64 	%fd46, [_ZZ32massMatrixMultiplyRegisterKernelILi12ELi15ELi1EEviPKdS1_S1_S1_PdE15s_evenDofToQuad+80];
	ld.shared.f64 	%fd47, [_ZZ32massMatrixMultiplyRegisterKernelILi12ELi15ELi1EEviPKdS1_S1_S1_PdE14s_oddDofToQuad+88];
	ld.shared.f64 	%fd48, [_ZZ32massMatrixMultiplyRegisterKernelILi12ELi15ELi1EEviPKdS1_S1_S1_PdE15s_evenDofToQuad+88];
	ld.shared.f64 	%fd49, [_ZZ32massMatrixMultiplyRegisterKernelILi12ELi15ELi1EEviPKdS1_S1_S1_PdE14s_oddDofToQuad+96];
	ld.shared.f64 	%fd50, [_ZZ32massMatrixMultiplyRegisterKernelILi12ELi15ELi1EEviPKdS1_S1_S1_PdE15s_evenDofToQuad+96];
	ld.shared.f64 	%fd51, [_ZZ32massMatrixMultiplyRegisterKernelILi12ELi15ELi1EEviPKdS1_S1_S1_PdE14s_oddDofToQuad+104];
	ld.shared.f64 	%fd52, [_ZZ32massMatrixMultiplyRegisterKernelILi12ELi15ELi1EEviPKdS1_S1_S1_PdE15s_evenDofToQuad+104];
	ld.shared.f64 	%fd53, [_ZZ32massMatrixMultiplyRegisterKernelILi12ELi15ELi1EEviPKdS1_S1_S1_PdE14s_oddDofToQuad+112];
	ld.shared.f64 	%fd54, [_ZZ32massMatrixMultiplyRegisterKernelILi12ELi15ELi1EEviPKdS1_S1_S1_PdE15s_evenDofToQuad+112];
	ld.shared.f64 	%fd55, [_ZZ32massMatrixMultiplyRegisterKernelILi12ELi15ELi1EEviPKdS1_S1_S1_PdE14s_oddDofToQuad+120];
	ld.shared.f64 	%fd56, [_ZZ32massMatrixMultiplyRegisterKernelILi12ELi15ELi1EEviPKdS1_S1_S1_PdE15s_evenDofToQuad+120];
	ld.shared.f64 	%fd57, [_ZZ32massMatrixMultiplyRegisterKernelILi12ELi15ELi1EEviPKdS1_S1_S1_PdE14s_oddDofToQuad+128];
	ld.shared.f64 	%fd58, [_ZZ32massMatrixMultiplyRegisterKernelILi12ELi15ELi1EEviPKdS1_S1_S1_PdE15s_evenDofToQuad+128];
	ld.shared.f64 	%fd59, [_ZZ32massMatrixMultiplyRegisterKernelILi12ELi15ELi1EEviPKdS1_S1_S1_PdE14s_oddDofToQuad+136];
	ld.shared.f64 	%fd60, [_ZZ32massMatrixMultiplyRegisterKernelILi12ELi15ELi1EEviPKdS1_S1_S1_PdE15s_evenDofToQuad+136];
	ld.shared.f64 	%fd61, [_ZZ32massMatrixMultiplyRegisterKernelILi12ELi15ELi1EEviPKdS1_S1_S1_PdE14s_oddDofToQuad+144];
	ld.shared.f64 	%fd62, [_ZZ32massMatrixMultiplyRegisterKernelILi12ELi15ELi1EEviPKdS1_S1_S1_PdE15s_evenDofToQuad+144];
	ld.shared.f64 	%fd63, [_ZZ32massMatrixMultiplyRegisterKernelILi12ELi15ELi1EEviPKdS1_S1_S1_PdE14s_oddDofToQuad+152];
	ld.shared.f64 	%fd64, [_ZZ32massMatrixMultiplyRegisterKernelILi12ELi15ELi1EEviPKdS1_S1_S1_PdE15s_evenDofToQuad+152];
	ld.shared.f64 	%fd65, [_ZZ32massMatrixMultiplyRegisterKernelILi12ELi15ELi1EEviPKdS1_S1_S1_PdE14s_oddDofToQuad+160];
	ld.shared.f64 	%fd66, [_ZZ32massMatrixMultiplyRegisterKernelILi12ELi15ELi1EEviPKdS1_S1_S1_PdE15s_evenDofToQuad+160];
	ld.shared.f64 	%fd67, [_ZZ32massMatrixMultiplyRegisterKernelILi12ELi15ELi1EEviPKdS1_S1_S1_PdE14s_oddDofToQuad+168];
	ld.shared.f64 	%fd68, [_ZZ32massMatrixMultiplyRegisterKernelILi12ELi15ELi1EEviPKdS1_S1_S1_PdE15s_evenDofToQuad+168];
	ld.shared.f64 	%fd69, [_ZZ32massMatrixMultiplyRegisterKernelILi12ELi15ELi1EEviPKdS1_S1_S1_PdE14s_oddDofToQuad+176];
	ld.shared.f64 	%fd70, [_ZZ32massMatrixMultiplyRegisterKernelILi12ELi15ELi1EEviPKdS1_S1_S1_PdE15s_evenDofToQuad+176];
	ld.shared.f64 	%fd71, [_ZZ32massMatrixMultiplyRegisterKernelILi12ELi15ELi1EEviPKdS1_S1_S1_PdE14s_oddDofToQuad+184];
	ld.shared.f64 	%fd72, [_ZZ32massMatrixMultiplyRegisterKernelILi12ELi15ELi1EEviPKdS1_S1_S1_PdE15s_evenDofToQuad+184];
	ld.shared.f64 	%fd73, [_ZZ32massMatrixMultiplyRegisterKernelILi12ELi15ELi1EEviPKdS1_S1_S1_PdE14s_oddDofToQuad+192];
	ld.shared.f64 	%fd74, [_ZZ32massMatrixMultiplyRegisterKernelILi12ELi15ELi1EEviPKdS1_S1_S1_PdE15s_evenDofToQuad+192];
	ld.shared.f64 	%fd75, [_ZZ32massMatrixMultiplyRegisterKernelILi12ELi15ELi1EEviPKdS1_S1_S1_PdE14s_oddDofToQuad+200];
	ld.shared.f64 	%fd76, [_ZZ32massMatrixMultiplyRegisterKernelILi12ELi15ELi1EEviPKdS1_S1_S1_PdE15s_evenDofToQuad+200];
	ld.shared.f64 	%fd77, [_ZZ32massMatrixMultiplyRegisterKernelILi12ELi15ELi1EEviPKdS1_S1_S1_PdE14s_oddDofToQuad+208];
	ld.shared.f64 	%fd78, [_ZZ32massMatrixMultiplyRegisterKernelILi12ELi15ELi1EEviPKdS1_S1_S1_PdE15s_evenDofToQuad+208];
	ld.shared.f64 	%fd79, [_ZZ32massMatrixMultiplyRegisterKernelILi12ELi15ELi1EEviPKdS1_S1_S1_PdE14s_oddDofToQuad+216];
	ld.shared.f64 	%fd80, [_ZZ32massMatrixMultiplyRegisterKernelILi12ELi15ELi1EEviPKdS1_S1_S1_PdE15s_evenDofToQuad+216];
	ld.shared.f64 	%fd81, [_ZZ32massMatrixMultiplyRegisterKernelILi12ELi15ELi1EEviPKdS1_S1_S1_PdE14s_oddDofToQuad+224];
	ld.shared.f64 	%fd82, [_ZZ32massMatrixMultiplyRegisterKernelILi12ELi15ELi1EEviPKdS1_S1_S1_PdE15s_evenDofToQuad+224];
	ld.shared.f64 	%fd83, [_ZZ32massMatrixMultiplyRegisterKernelILi12ELi15ELi1EEviPKdS1_S1_S1_PdE14s_oddDofToQuad+232];
	ld.shared.f64 	%fd84, [_ZZ32massMatrixMultiplyRegisterKernelILi12ELi15ELi1EEviPKdS1_S1_S1_PdE15s_evenDofToQuad+232];
	ld.shared.f64 	%fd85, [_ZZ32massMatrixMultiplyRegisterKernelILi12ELi15ELi1EEviPKdS1_S1_S1_PdE14s_oddDofToQuad+240];
	ld.shared.f64 	%fd86, [_ZZ32massMatrixMultiplyRegisterKernelILi12ELi15ELi1EEviPKdS1_S1_S1_PdE15s_evenDofToQuad+240];
	ld.shared.f64 	%fd87, [_ZZ32massMatrixMultiplyRegisterKernelILi12ELi15ELi1EEviPKdS1_S1_S1_PdE14s_oddDofToQuad+248];
	ld.shared.f64 	%fd88, [_ZZ32massMatrixMultiplyRegisterKernelILi12ELi15ELi1EEviPKdS1_S1_S1_PdE15s_evenDofToQuad+248];
	ld.shared.f64 	%fd89, [_ZZ32massMatrixMultiplyRegisterKernelILi12ELi15ELi1EEviPKdS1_S1_S1_PdE14s_oddDofToQuad+256];
	ld.shared.f64 	%fd90, [_ZZ32massMatrixMultiplyRegisterKernelILi12ELi15ELi1EEviPKdS1_S1_S1_PdE15s_evenDofToQuad+256];
	ld.shared.f64 	%fd91, [_ZZ32massMatrixMultiplyRegisterKernelILi12ELi15ELi1EEviPKdS1_S1_S1_PdE14s_oddDofToQuad+264];
	ld.shared.f64 	%fd92, [_ZZ32massMatrixMultiplyRegisterKernelILi12ELi15ELi1EEviPKdS1_S1_S1_PdE15s_evenDofToQuad+264];
	ld.shared.f64 	%fd93, [_ZZ32massMatrixMultiplyRegisterKernelILi12ELi15ELi1EEviPKdS1_S1_S1_PdE14s_oddDofToQuad+272];
	ld.shared.f64 	%fd94, [_ZZ32massMatrixMultiplyRegisterKernelILi12ELi15ELi1EEviPKdS1_S1_S1_PdE15s_evenDofToQuad+272];
	ld.shared.f64 	%fd95, [_ZZ32massMatrixMultiplyRegisterKernelILi12ELi15ELi1EEviPKdS1_S1_S1_PdE14s_oddDofToQuad+280];
	ld.shared.f64 	%fd96, [_ZZ32massMatrixMultiplyRegisterKernelILi12ELi15ELi1EEviPKdS1_S1_S1_PdE15s_evenDofToQuad+280];
	ld.shared.f64 	%fd97, [_ZZ32massMatrixMultiplyRegisterKernelILi12ELi15ELi1EEviPKdS1_S1_S1_PdE14s_oddDofToQuad+288];
	ld.shared.f64 	%fd98, [_ZZ32massMatrixMultiplyRegisterKernelILi12ELi15ELi1EEviPKdS1_S1_S1_PdE15s_evenDofToQuad+288];
	ld.shared.f64 	%fd99, [_ZZ32massMatrixMultiplyRegisterKernelILi12ELi15ELi1EEviPKdS1_S1_S1_PdE14s_oddDofToQuad+296];
	ld.shared.f64 	%fd100, [_ZZ32massMatrixMultiplyRegisterKernelILi12ELi15ELi1EEviPKdS1_S1_S1_PdE15s_evenDofToQuad+296];
	ld.shared.f64 	%fd101, [_ZZ32massMatrixMultiplyRegisterKernelILi12ELi15ELi1EEviPKdS1_S1_S1_PdE14s_oddDofToQuad+304];
	ld.shared.f64 	%fd102, [_ZZ32massMatrixMultiplyRegisterKernelILi12ELi15ELi1EEviPKdS1_S1_S1_PdE15s_evenDofToQuad+304];
	ld.shared.f64 	%fd103, [_ZZ32massMatrixMultiplyRegisterKernelILi12ELi15ELi1EEviPKdS1_S1_S1_PdE14s_oddDofToQuad+312];
	ld.shared.f64 	%fd104, [_ZZ32massMatrixMultiplyRegisterKernelILi12ELi15ELi1EEviPKdS1_S1_S1_PdE15s_evenDofToQuad+312];
	ld.shared.f64 	%fd105, [_ZZ32massMatrixMultiplyRegisterKernelILi12ELi15ELi1EEviPKdS1_S1_S1_PdE14s_oddDofToQuad+320];
	ld.shared.f64 	%fd106, [_ZZ32massMatrixMultiplyRegisterKernelILi12ELi15ELi1EEviPKdS1_S1_S1_PdE15s_evenDofToQuad+320];
	ld.shared.f64 	%fd107, [_ZZ32massMatrixMultiplyRegisterKernelILi12ELi15ELi1EEviPKdS1_S1_S1_PdE14s_oddDofToQuad+328];
	ld.shared.f64 	%fd108, [_ZZ32massMatrixMultiplyRegisterKernelILi12ELi15ELi1EEviPKdS1_S1_S1_PdE15s_evenDofToQuad+328];
	ld.shared.f64 	%fd109, [_ZZ32massMatrixMultiplyRegisterKernelILi12ELi15ELi1EEviPKdS1_S1_S1_PdE14s_oddDofToQuad+336];
	ld.shared.f64 	%fd110, [_ZZ32massMatrixMultiplyRegisterKernelILi12ELi15ELi1EEviPKdS1_S1_S1_PdE15s_evenDofToQuad+336];
	ld.shared.f64 	%fd111, [_ZZ32massMatrixMultiplyRegisterKernelILi12ELi15ELi1EEviPKdS1_S1_S1_PdE14s_oddDofToQuad+344];
	ld.shared.f64 	%fd112, [_ZZ32massMatrixMultiplyRegisterKernelILi12ELi15ELi1EEviPKdS1_S1_S1_PdE15s_evenDofToQuad+344];
	ld.shared.f64 	%fd113, [_ZZ32massMatrixMultiplyRegisterKernelILi12ELi15ELi1EEviPKdS1_S1_S1_PdE14s_oddDofToQuad+352];
	ld.shared.f64 	%fd114, [_ZZ32massMatrixMultiplyRegisterKernelILi12ELi15ELi1EEviPKdS1_S1_S1_PdE15s_evenDofToQuad+352];
	ld.shared.f64 	%fd115, [_ZZ32massMatrixMultiplyRegisterKernelILi12ELi15ELi1EEviPKdS1_S1_S1_PdE14s_oddDofToQuad+360];
	ld.shared.f64 	%fd116, [_ZZ32massMatrixMultiplyRegisterKernelILi12ELi15ELi1EEviPKdS1_S1_S1_PdE15s_evenDofToQuad+360];
	ld.shared.f64 	%fd117, [_ZZ32massMatrixMultiplyRegisterKernelILi12ELi15ELi1EEviPKdS1_S1_S1_PdE14s_oddDofToQuad+368];
	ld.shared.f64 	%fd118, [_ZZ32massMatrixMultiplyRegisterKernelILi12ELi15ELi1EEviPKdS1_S1_S1_PdE15s_evenDofToQuad+368];
	ld.shared.f64 	%fd119, [_ZZ32massMatrixMultiplyRegisterKernelILi12ELi15ELi1EEviPKdS1_S1_S1_PdE14s_oddDofToQuad+376];
	ld.shared.f64 	%fd120, [_ZZ32massMatrixMultiplyRegisterKernelILi12ELi15ELi1EEviPKdS1_S1_S1_PdE15s_evenDofToQuad+376];
	mov.u32 	%r18, _ZZ32massMatrixMultiplyRegisterKernelILi12ELi15ELi1EEviPKdS1_S1_S1_PdE6s_tmp1;
	mad.lo.s32 	%r19, %r2, 27000, %r18;
	cvt.u16.u32 	%rs6, %r10;
	mul.lo.s16 	%rs7, %rs6, 171;
	shr.u16 	%rs8, %rs7, 11;
	cvt.u32.u16 	%r4, %rs8;
	mul.wide.u16 	%r20, %rs8, 120;
	add.s32 	%r5, %r19, %r20;
	mul.wide.u16 	%r21, %rs1, 8;
	add.s32 	%r6, %r5, %r21;
	@%p8 bra 	$L__BB320_6;
	add.f64 	%fd160, %fd975, %fd964;
	sub.f64 	%fd161, %fd975, %fd964;
	add.f64 	%fd162, %fd974, %fd965;
	sub.f64 	%fd163, %fd974, %fd965;
	add.f64 	%fd164, %fd973, %fd966;
	sub.f64 	%fd165, %fd973, %fd966;
	add.f64 	%fd166, %fd972, %fd967;
	sub.f64 	%fd167, %fd972, %fd967;
	add.f64 	%fd168, %fd971, %fd968;
	sub.f64 	%fd169, %fd971, %fd968;
	add.f64 	%fd170, %fd970, %fd969;
	sub.f64 	%fd171, %fd970, %fd969;
	fma.rn.f64 	%fd172, %fd25, %fd160, 0d0000000000000000;
	fma.rn.f64 	%fd173, %fd26, %fd161, 0d0000000000000000;
	fma.rn.f64 	%fd174, %fd27, %fd162, %fd172;
	fma.rn.f64 	%fd175, %fd28, %fd163, %fd173;
	fma.rn.f64 	%fd176, %fd29, %fd164, %fd174;
	fma.rn.f64 	%fd177, %fd30, %fd165, %fd175;
	fma.rn.f64 	%fd178, %fd31, %fd166, %fd176;
	fma.rn.f64 	%fd179, %fd32, %fd167, %fd177;
	fma.rn.f64 	%fd180, %fd33, %fd168, %fd178;
	fma.rn.f64 	%fd181, %fd34, %fd169, %fd179;
	fma.rn.f64 	%fd182, %fd35, %fd170, %fd180;
	fma.rn.f64 	%fd183, %fd36, %fd171, %fd181;
	sub.f64 	%fd184, %fd182, %fd183;
	st.shared.f64 	[%r6+25200], %fd184;
	add.f64 	%fd185, %fd183, %fd182;
	st.shared.f64 	[%r6], %fd185;
	fma.rn.f64 	%fd186, %fd37, %fd160, 0d0000000000000000;
	fma.rn.f64 	%fd187, %fd38, %fd161, 0d0000000000000000;
	fma.rn.f64 	%fd188, %fd39, %fd162, %fd186;
	fma.rn.f64 	%fd189, %fd40, %fd163, %fd187;
	fma.rn.f64 	%fd190, %fd41, %fd164, %fd188;
	fma.rn.f64 	%fd191, %fd42, %fd165, %fd189;
	fma.rn.f64 	%fd192, %fd43, %fd166, %fd190;
	fma.rn.f64 	%fd193, %fd44, %fd167, %fd191;
	fma.rn.f64 	%fd194, %fd45, %fd168, %fd192;
	fma.rn.f64 	%fd195, %fd46, %fd169, %fd193;
	fma.rn.f64 	%fd196, %fd47, %fd170, %fd194;
	fma.rn.f64 	%fd197, %fd48, %fd171, %fd195;
	sub.f64 	%fd198, %fd196, %fd197;
	st.shared.f64 	[%r6+23400], %fd198;
	add.f64 	%fd199, %fd197, %fd196;
	st.shared.f64 	[%r6+1800], %fd199;
	fma.rn.f64 	%fd200, %fd49, %fd160, 0d0000000000000000;
	fma.rn.f64 	%fd201, %fd50, %fd161, 0d0000000000000000;
	fma.rn.f64 	%fd202, %fd51, %fd162, %fd200;
	fma.rn.f64 	%fd203, %fd52, %fd163, %fd201;
	fma.rn.f64 	%fd204, %fd53, %fd164, %fd202;
	fma.rn.f64 	%fd205, %fd54, %fd165, %fd203;
	fma.rn.f64 	%fd206, %fd55, %fd166, %fd204;
	fma.rn.f64 	%fd207, %fd56, %fd167, %fd205;
	fma.rn.f64 	%fd208, %fd57, %fd168, %fd206;
	fma.rn.f64 	%fd209, %fd58, %fd169, %fd207;
	fma.rn.f64 	%fd210, %fd59, %fd170, %fd208;
	fma.rn.f64 	%fd211, %fd60, %fd171, %fd209;
	sub.f64 	%fd212, %fd210, %fd211;
	st.shared.f64 	[%r6+21600], %fd212;
	add.f64 	%fd213, %fd211, %fd210;
	st.shared.f64 	[%r6+3600], %fd213;
	fma.rn.f64 	%fd214, %fd61, %fd160, 0d0000000000000000;
	fma.rn.f64 	%fd215, %fd62, %fd161, 0d0000000000000000;
	fma.rn.f64 	%fd216, %fd63, %fd162, %fd214;
	fma.rn.f64 	%fd217, %fd64, %fd163, %fd215;
	fma.rn.f64 	%fd218, %fd65, %fd164, %fd216;
	fma.rn.f64 	%fd219, %fd66, %fd165, %fd217;
	fma.rn.f64 	%fd220, %fd67, %fd166, %fd218;
	fma.rn.f64 	%fd221, %fd68, %fd167, %fd219;
	fma.rn.f64 	%fd222, %fd69, %fd168, %fd220;
	fma.rn.f64 	%fd223, %fd70, %fd169, %fd221;
	fma.rn.f64 	%fd224, %fd71, %fd170, %fd222;
	fma.rn.f64 	%fd225, %fd72, %fd171, %fd223;
	sub.f64 	%fd226, %fd224, %fd225;
	st.shared.f64 	[%r6+19800], %fd226;
	add.f64 	%fd227, %fd225, %fd224;
	st.shared.f64 	[%r6+5400], %fd227;
	fma.rn.f64 	%fd228, %fd73, %fd160, 0d0000000000000000;
	fma.rn.f64 	%fd229, %fd74, %fd161, 0d0000000000000000;
	fma.rn.f64 	%fd230, %fd75, %fd162, %fd228;
	fma.rn.f64 	%fd231, %fd76, %fd163, %fd229;
	fma.rn.f64 	%fd232, %fd77, %fd164, %fd230;
	fma.rn.f64 	%fd233, %fd78, %fd165, %fd231;
	fma.rn.f64 	%fd234, %fd79, %fd166, %fd232;
	fma.rn.f64 	%fd235, %fd80, %fd167, %fd233;
	fma.rn.f64 	%fd236, %fd81, %fd168, %fd234;
	fma.rn.f64 	%fd237, %fd82, %fd169, %fd235;
	fma.rn.f64 	%fd238, %fd83, %fd170, %fd236;
	fma.rn.f64 	%fd239, %fd84, %fd171, %fd237;
	sub.f64 	%fd240, %fd238, %fd239;
	st.shared.f64 	[%r6+18000], %fd240;
	add.f64 	%fd241, %fd239, %fd238;
	st.shared.f64 	[%r6+7200], %fd241;
	fma.rn.f64 	%fd242, %fd85, %fd160, 0d0000000000000000;
	fma.rn.f64 	%fd243, %fd86, %fd161, 0d0000000000000000;
	fma.rn.f64 	%fd244, %fd87, %fd162, %fd242;
	fma.rn.f64 	%fd245, %fd88, %fd163, %fd243;
	fma.rn.f64 	%fd246, %fd89, %fd164, %fd244;
	fma.rn.f64 	%fd247, %fd90, %fd165, %fd245;
	fma.rn.f64 	%fd248, %fd91, %fd166, %fd246;
	fma.rn.f64 	%fd249, %fd92, %fd167, %fd247;
	fma.rn.f64 	%fd250, %fd93, %fd168, %fd248;
	fma.rn.f64 	%fd251, %fd94, %fd169, %fd249;
	fma.rn.f64 	%fd252, %fd95, %fd170, %fd250;
	fma.rn.f64 	%fd253, %fd96, %fd171, %fd251;
	sub.f64 	%fd254, %fd252, %fd253;
	st.shared.f64 	[%r6+16200], %fd254;
	add.f64 	%fd255, %fd253, %fd252;
	st.shared.f64 	[%r6+9000], %fd255;
	fma.rn.f64 	%fd256, %fd97, %fd160, 0d0000000000000000;
	fma.rn.f64 	%fd257, %fd98, %fd161, 0d0000000000000000;
	fma.rn.f64 	%fd258, %fd99, %fd162, %fd256;
	fma.rn.f64 	%fd259, %fd100, %fd163, %fd257;
	fma.rn.f64 	%fd260, %fd101, %fd164, %fd258;
	fma.rn.f64 	%fd261, %fd102, %fd165, %fd259;
	fma.rn.f64 	%fd262, %fd103, %fd166, %fd260;
	fma.rn.f64 	%fd263, %fd104, %fd167, %fd261;
	fma.rn.f64 	%fd264, %fd105, %fd168, %fd262;
	fma.rn.f64 	%fd265, %fd106, %fd169, %fd263;
	fma.rn.f64 	%fd266, %fd107, %fd170, %fd264;
	fma.rn.f64 	%fd267, %fd108, %fd171, %fd265;
	sub.f64 	%fd268, %fd266, %fd267;
	st.shared.f64 	[%r6+14400], %fd268;
	add.f64 	%fd269, %fd267, %fd266;
	st.shared.f64 	[%r6+10800], %fd269;
	fma.rn.f64 	%fd270, %fd109, %fd160, 0d0000000000000000;
	fma.rn.f64 	%fd271, %fd110, %fd161, 0d0000000000000000;
	fma.rn.f64 	%fd272, %fd111, %fd162, %fd270;
	fma.rn.f64 	%fd273, %fd112, %fd163, %fd271;
	fma.rn.f64 	%fd274, %fd113, %fd164, %fd272;
	fma.rn.f64 	%fd275, %fd114, %fd165, %fd273;
	fma.rn.f64 	%fd276, %fd115, %fd166, %fd274;
	fma.rn.f64 	%fd277, %fd116, %fd167, %fd275;
	fma.rn.f64 	%fd278, %fd117, %fd168, %fd276;
	fma.rn.f64 	%fd279, %fd118, %fd169, %fd277;
	fma.rn.f64 	%fd280, %fd119, %fd170, %fd278;
	fma.rn.f64 	%fd281, %fd120, %fd171, %fd279;
	add.f64 	%fd282, %fd281, %fd280;
	st.shared.f64 	[%r6+12600], %fd282;
$L__BB320_6:
	bar.sync 	0;
	setp.gt.u32 	%p9, %r10, 179;
	mad.lo.s32 	%r22, %r4, 1680, %r5;
	add.s32 	%r7, %r22, %r21;
	@%p9 bra 	$L__BB320_8;
	ld.shared.f64 	%fd283, [%r7];
	ld.shared.f64 	%fd284, [%r7+1320];
	add.f64 	%fd285, %fd283, %fd284;
	sub.f64 	%fd286, %fd283, %fd284;
	ld.shared.f64 	%fd287, [%r7+120];
	ld.shared.f64 	%fd288, [%r7+1200];
	add.f64 	%fd289, %fd287, %fd288;
	sub.f64 	%fd290, %fd287, %fd288;
	ld.shared.f64 	%fd291, [%r7+240];
	ld.shared.f64 	%fd292, [%r7+1080];
	add.f64 	%fd293, %fd291, %fd292;
	sub.f64 	%fd294, %fd291, %fd292;
	ld.shared.f64 	%fd295, [%r7+360];
	ld.shared.f64 	%fd296, [%r7+960];
	add.f64 	%fd297, %fd295, %fd296;
	sub.f64 	%fd298, %fd295, %fd296;
	ld.shared.f64 	%fd299, [%r7+480];
	ld.shared.f64 	%fd300, [%r7+840];
	add.f64 	%fd301, %fd299, %fd300;
	sub.f64 	%fd302, %fd299, %fd300;
	ld.shared.f64 	%fd303, [%r7+600];
	ld.shared.f64 	%fd304, [%r7+720];
	add.f64 	%fd305, %fd303, %fd304;
	sub.f64 	%fd306, %fd303, %fd304;
	fma.rn.f64 	%fd307, %fd25, %fd285, 0d0000000000000000;
	fma.rn.f64 	%fd308, %fd26, %fd286, 0d0000000000000000;
	fma.rn.f64 	%fd309, %fd27, %fd289, %fd307;
	fma.rn.f64 	%fd310, %fd28, %fd290, %fd308;
	fma.rn.f64 	%fd311, %fd29, %fd293, %fd309;
	fma.rn.f64 	%fd312, %fd30, %fd294, %fd310;
	fma.rn.f64 	%fd313, %fd31, %fd297, %fd311;
	fma.rn.f64 	%fd314, %fd32, %fd298, %fd312;
	fma.rn.f64 	%fd315, %fd33, %fd301, %fd313;
	fma.rn.f64 	%fd316, %fd34, %fd302, %fd314;
	fma.rn.f64 	%fd317, %fd35, %fd305, %fd315;
	fma.rn.f64 	%fd318, %fd36, %fd306, %fd316;
	sub.f64 	%fd319, %fd317, %fd318;
	st.shared.f64 	[%r7+1680], %fd319;
	add.f64 	%fd320, %fd318, %fd317;
	st.shared.f64 	[%r7], %fd320;
	fma.rn.f64 	%fd321, %fd37, %fd285, 0d0000000000000000;
	fma.rn.f64 	%fd322, %fd38, %fd286, 0d0000000000000000;
	fma.rn.f64 	%fd323, %fd39, %fd289, %fd321;
	fma.rn.f64 	%fd324, %fd40, %fd290, %fd322;
	fma.rn.f64 	%fd325, %fd41, %fd293, %fd323;
	fma.rn.f64 	%fd326, %fd42, %fd294, %fd324;
	fma.rn.f64 	%fd327, %fd43, %fd297, %fd325;
	fma.rn.f64 	%fd328, %fd44, %fd298, %fd326;
	fma.rn.f64 	%fd329, %fd45, %fd301, %fd327;
	fma.rn.f64 	%fd330, %fd46, %fd302, %fd328;
	fma.rn.f64 	%fd331, %fd47, %fd305, %fd329;
	fma.rn.f64 	%fd332, %fd48, %fd306, %fd330;
	sub.f64 	%fd333, %fd331, %fd332;
	st.shared.f64 	[%r7+1560], %fd333;
	add.f64 	%fd334, %fd332, %fd331;
	st.shared.f64 	[%r7+120], %fd334;
	fma.rn.f64 	%fd335, %fd49, %fd285, 0d0000000000000000;
	fma.rn.f64 	%fd336, %fd50, %fd286, 0d0000000000000000;
	fma.rn.f64 	%fd337, %fd51, %fd289, %fd335;
	fma.rn.f64 	%fd338, %fd52, %fd290, %fd336;
	fma.rn.f64 	%fd339, %fd53, %fd293, %fd337;
	fma.rn.f64 	%fd340, %fd54, %fd294, %fd338;
	fma.rn.f64 	%fd341, %fd55, %fd297, %fd339;
	fma.rn.f64 	%fd342, %fd56, %fd298, %fd340;
	fma.rn.f64 	%fd343, %fd57, %fd301, %fd341;
	fma.rn.f64 	%fd344, %fd58, %fd302, %fd342;
	fma.rn.f64 	%fd345, %fd59, %fd305, %fd343;
	fma.rn.f64 	%fd346, %fd60, %fd306, %fd344;
	sub.f64 	%fd347, %fd345, %fd346;
	st.shared.f64 	[%r7+1440], %fd347;
	add.f64 	%fd348, %fd346, %fd345;
	st.shared.f64 	[%r7+240], %fd348;
	fma.rn.f64 	%fd349, %fd61, %fd285, 0d0000000000000000;
	fma.rn.f64 	%fd350, %fd62, %fd286, 0d0000000000000000;
	fma.rn.f64 	%fd351, %fd63, %fd289, %fd349;
	fma.rn.f64 	%fd352, %fd64, %fd290, %fd350;
	fma.rn.f64 	%fd353, %fd65, %fd293, %fd351;
	fma.rn.f64 	%fd354, %fd66, %fd294, %fd352;
	fma.rn.f64 	%fd355, %fd67, %fd297, %fd353;
	fma.rn.f64 	%fd356, %fd68, %fd298, %fd354;
	fma.rn.f64 	%fd357, %fd69, %fd301, %fd355;
	fma.rn.f64 	%fd358, %fd70, %fd302, %fd356;
	fma.rn.f64 	%fd359, %fd71, %fd305, %fd357;
	fma.rn.f64 	%fd360, %fd72, %fd306, %fd358;
	sub.f64 	%fd361, %fd359, %fd360;
	st.shared.f64 	[%r7+1320], %fd361;
	add.f64 	%fd362, %fd360, %fd359;
	st.shared.f64 	[%r7+360], %fd362;
	fma.rn.f64 	%fd363, %fd73, %fd285, 0d0000000000000000;
	fma.rn.f64 	%fd364, %fd74, %fd286, 0d0000000000000000;
	fma.rn.f64 	%fd365, %fd75, %fd289, %fd363;
	fma.rn.f64 	%fd366, %fd76, %fd290, %fd364;
	fma.rn.f64 	%fd367, %fd77, %fd293, %fd365;
	fma.rn.f64 	%fd368, %fd78, %fd294, %fd366;
	fma.rn.f64 	%fd369, %fd79, %fd297, %fd367;
	fma.rn.f64 	%fd370, %fd80, %fd298, %fd368;
	fma.rn.f64 	%fd371, %fd81, %fd301, %fd369;
	fma.rn.f64 	%fd372, %fd82, %fd302, %fd370;
	fma.rn.f64 	%fd373, %fd83, %fd305, %fd371;
	fma.rn.f64 	%fd374, %fd84, %fd306, %fd372;
	sub.f64 	%fd375, %fd373, %fd374;
	st.shared.f64 	[%r7+1200], %fd375;
	add.f64 	%fd376, %fd374, %fd373;
	st.shared.f64 	[%r7+480], %fd376;
	fma.rn.f64 	%fd377, %fd85, %fd285, 0d0000000000000000;
	fma.rn.f64 	%fd378, %fd86, %fd286, 0d0000000000000000;
	fma.rn.f64 	%fd379, %fd87, %fd289, %fd377;
	fma.rn.f64 	%fd380, %fd88, %fd290, %fd378;
	fma.rn.f64 	%fd381, %fd89, %fd293, %fd379;
	fma.rn.f64 	%fd382, %fd90, %fd294, %fd380;
	fma.rn.f64 	%fd383, %fd91, %fd297, %fd381;
	fma.rn.f64 	%fd384, %fd92, %fd298, %fd382;
	fma.rn.f64 	%fd385, %fd93, %fd301, %fd383;
	fma.rn.f64 	%fd386, %fd94, %fd302, %fd384;
	fma.rn.f64 	%fd387, %fd95, %fd305, %fd385;
	fma.rn.f64 	%fd388, %fd96, %fd306, %fd386;
	sub.f64 	%fd389, %fd387, %fd388;
	st.shared.f64 	[%r7+1080], %fd389;
	add.f64 	%fd390, %fd388, %fd387;
	st.shared.f64 	[%r7+600], %fd390;
	fma.rn.f64 	%fd391, %fd97, %fd285, 0d0000000000000000;
	fma.rn.f64 	%fd392, %fd98, %fd286, 0d0000000000000000;
	fma.rn.f64 	%fd393, %fd99, %fd289, %fd391;
	fma.rn.f64 	%fd394, %fd100, %fd290, %fd392;
	fma.rn.f64 	%fd395, %fd101, %fd293, %fd393;
	fma.rn.f64 	%fd396, %fd102, %fd294, %fd394;
	fma.rn.f64 	%fd397, %fd103, %fd297, %fd395;
	fma.rn.f64 	%fd398, %fd104, %fd298, %fd396;
	fma.rn.f64 	%fd399, %fd105, %fd301, %fd397;
	fma.rn.f64 	%fd400, %fd106, %fd302, %fd398;
	fma.rn.f64 	%fd401, %fd107, %fd305, %fd399;
	fma.rn.f64 	%fd402, %fd108, %fd306, %fd400;
	sub.f64 	%fd403, %fd401, %fd402;
	st.shared.f64 	[%r7+960], %fd403;
	add.f64 	%fd404, %fd402, %fd401;
	st.shared.f64 	[%r7+720], %fd404;
	fma.rn.f64 	%fd405, %fd109, %fd285, 0d0000000000000000;
	fma.rn.f64 	%fd406, %fd110, %fd286, 0d0000000000000000;
	fma.rn.f64 	%fd407, %fd111, %fd289, %fd405;
	fma.rn.f64 	%fd408, %fd112, %fd290, %fd406;
	fma.rn.f64 	%fd409, %fd113, %fd293, %fd407;
	fma.rn.f64 	%fd410, %fd114, %fd294, %fd408;
	fma.rn.f64 	%fd411, %fd115, %fd297, %fd409;
	fma.rn.f64 	%fd412, %fd116, %fd298, %fd410;
	fma.rn.f64 	%fd413, %fd117, %fd301, %fd411;
	fma.rn.f64 	%fd414, %fd118, %fd302, %fd412;
	fma.rn.f64 	%fd415, %fd119, %fd305, %fd413;
	fma.rn.f64 	%fd416, %fd120, %fd306, %fd414;
	add.f64 	%fd417, %fd416, %fd415;
	st.shared.f64 	[%r7+840], %fd417;
$L__BB320_8:
	ld.param.u64 	%rd20, [_Z32massMatrixMultiplyRegisterKernelILi12ELi15ELi1EEviPKdS1_S1_S1_Pd_param_1];
	mov.u32 	%r24, %tid.x;
	setp.gt.u32 	%p10, %r24, 179;
	bar.sync 	0;
	cvt.u16.u32 	%rs9, %r24;
	mul.hi.u16 	%rs10, %rs9, 4370;
	mul.lo.s16 	%rs11, %rs10, 15;
	sub.s16 	%rs12, %rs9, %rs11;
	mov.u32 	%r25, %tid.y;
	mov.u32 	%r26, _ZZ32massMatrixMultiplyRegisterKernelILi12ELi15ELi1EEviPKdS1_S1_S1_PdE6s_tmp1;
	mad.lo.s32 	%r27, %r25, 27000, %r26;
	mul.wide.u16 	%r28, %rs10, 1800;
	add.s32 	%r29, %r27, %r28;
	mul.wide.u16 	%r30, %rs12, 120;
	add.s32 	%r31, %r29, %r30;
	ld.shared.f64 	%fd418, [%r31];
	ld.shared.f64 	%fd419, [%r31+88];
	add.f64 	%fd420, %fd418, %fd419;
	sub.f64 	%fd421, %fd418, %fd419;
	ld.shared.f64 	%fd422, [%r31+8];
	ld.shared.f64 	%fd423, [%r31+80];
	add.f64 	%fd424, %fd422, %fd423;
	sub.f64 	%fd425, %fd422, %fd423;
	ld.shared.f64 	%fd426, [%r31+16];
	ld.shared.f64 	%fd427, [%r31+72];
	add.f64 	%fd428, %fd426, %fd427;
	sub.f64 	%fd429, %fd426, %fd427;
	ld.shared.f64 	%fd430, [%r31+24];
	ld.shared.f64 	%fd431, [%r31+64];
	add.f64 	%fd432, %fd430, %fd431;
	sub.f64 	%fd433, %fd430, %fd431;
	ld.shared.f64 	%fd434, [%r31+32];
	ld.shared.f64 	%fd435, [%r31+56];
	add.f64 	%fd436, %fd434, %fd435;
	sub.f64 	%fd437, %fd434, %fd435;
	ld.shared.f64 	%fd438, [%r31+40];
	ld.shared.f64 	%fd439, [%r31+48];
	add.f64 	%fd440, %fd438, %fd439;
	sub.f64 	%fd441, %fd438, %fd439;
	mov.u32 	%r32, %ctaid.x;
	add.s32 	%r33, %r32, %r25;
	mov.b32 	%r34, {%rs12, %rs10};
	mov.b32 	%r35, 14;
	mov.b32 	%r36, 57615;
	dp2a.lo.u32.u32 	%r37, %r34, %r36, %r35;
	mad.lo.s32 	%r38, %r33, 3375, %r37;
	fma.rn.f64 	%fd442, %fd25, %fd420, 0d0000000000000000;
	fma.rn.f64 	%fd443, %fd26, %fd421, 0d0000000000000000;
	fma.rn.f64 	%fd444, %fd27, %fd424, %fd442;
	fma.rn.f64 	%fd445, %fd28, %fd425, %fd443;
	fma.rn.f64 	%fd446, %fd29, %fd428, %fd444;
	fma.rn.f64 	%fd447, %fd30, %fd429, %fd445;
	fma.rn.f64 	%fd448, %fd31, %fd432, %fd446;
	fma.rn.f64 	%fd449, %fd32, %fd433, %fd447;
	fma.rn.f64 	%fd450, %fd33, %fd436, %fd448;
	fma.rn.f64 	%fd451, %fd34, %fd437, %fd449;
	fma.rn.f64 	%fd452, %fd35, %fd440, %fd450;
	fma.rn.f64 	%fd453, %fd36, %fd441, %fd451;
	cvta.to.global.u64 	%rd14, %rd20;
	mul.wide.s32 	%rd15, %r38, 8;
	add.s64 	%rd16, %rd14, %rd15;
	ld.global.nc.f64 	%fd454, [%rd16];
	ld.global.nc.f64 	%fd455, [%rd16+-112];
	sub.f64 	%fd456, %fd452, %fd453;
	mul.f64 	%fd457, %fd456, %fd454;
	add.f64 	%fd458, %fd452, %fd453;
	mul.f64 	%fd987, %fd458, %fd455;
	fma.rn.f64 	%fd459, %fd37, %fd420, 0d0000000000000000;
	fma.rn.f64 	%fd460, %fd38, %fd421, 0d0000000000000000;
	fma.rn.f64 	%fd461, %fd39, %fd424, %fd459;
	fma.rn.f64 	%fd462, %fd40, %fd425, %fd460;
	fma.rn.f64 	%fd463, %fd41, %fd428, %fd461;
	fma.rn.f64 	%fd464, %fd42, %fd429, %fd462;
	fma.rn.f64 	%fd465, %fd43, %fd432, %fd463;
	fma.rn.f64 	%fd466, %fd44, %fd433, %fd464;
	fma.rn.f64 	%fd467, %fd45, %fd436, %fd465;
	fma.rn.f64 	%fd468, %fd46, %fd437, %fd466;
	fma.rn.f64 	%fd469, %fd47, %fd440, %fd467;
	fma.rn.f64 	%fd470, %fd48, %fd441, %fd468;
	ld.global.nc.f64 	%fd471, [%rd16+-8];
	ld.global.nc.f64 	%fd472, [%rd16+-104];
	sub.f64 	%fd473, %fd469, %fd470;
	mul.f64 	%fd474, %fd473, %fd471;
	add.f64 	%fd475, %fd469, %fd470;
	mul.f64 	%fd986, %fd475, %fd472;
	fma.rn.f64 	%fd476, %fd49, %fd420, 0d0000000000000000;
	fma.rn.f64 	%fd477, %fd50, %fd421, 0d0000000000000000;
	fma.rn.f64 	%fd478, %fd51, %fd424, %fd476;
	fma.rn.f64 	%fd479, %fd52, %fd425, %fd477;
	fma.rn.f64 	%fd480, %fd53, %fd428, %fd478;
	fma.rn.f64 	%fd481, %fd54, %fd429, %fd479;
	fma.rn.f64 	%fd482, %fd55, %fd432, %fd480;
	fma.rn.f64 	%fd483, %fd56, %fd433, %fd481;
	fma.rn.f64 	%fd484, %fd57, %fd436, %fd482;
	fma.rn.f64 	%fd485, %fd58, %fd437, %fd483;
	fma.rn.f64 	%fd486, %fd59, %fd440, %fd484;
	fma.rn.f64 	%fd487, %fd60, %fd441, %fd485;
	ld.global.nc.f64 	%fd488, [%rd16+-16];
	ld.global.nc.f64 	%fd489, [%rd16+-96];
	sub.f64 	%fd490, %fd486, %fd487;
	mul.f64 	%fd491, %fd490, %fd488;
	add.f64 	%fd492, %fd486, %fd487;
	mul.f64 	%fd985, %fd492, %fd489;
	fma.rn.f64 	%fd493, %fd61, %fd420, 0d0000000000000000;
	fma.rn.f64 	%fd494, %fd62, %fd421, 0d0000000000000000;
	fma.rn.f64 	%fd495, %fd63, %fd424, %fd493;
	fma.rn.f64 	%fd496, %fd64, %fd425, %fd494;
	fma.rn.f64 	%fd497, %fd65, %fd428, %fd495;
	fma.rn.f64 	%fd498, %fd66, %fd429, %fd496;
	fma.rn.f64 	%fd499, %fd67, %fd432, %fd497;
	fma.rn.f64 	%fd500, %fd68, %fd433, %fd498;
	fma.rn.f64 	%fd501, %fd69, %fd436, %fd499;
	fma.rn.f64 	%fd502, %fd70, %fd437, %fd500;
	fma.rn.f64 	%fd503, %fd71, %fd440, %fd501;
	fma.rn.f64 	%fd504, %fd72, %fd441, %fd502;
	ld.global.nc.f64 	%fd505, [%rd16+-24];
	ld.global.nc.f64 	%fd506, [%rd16+-88];
	sub.f64 	%fd507, %fd503, %fd504;
	mul.f64 	%fd976, %fd507, %fd505;
	add.f64 	%fd508, %fd503, %fd504;
	mul.f64 	%fd984, %fd508, %fd506;
	fma.rn.f64 	%fd509, %fd73, %fd420, 0d0000000000000000;
	fma.rn.f64 	%fd510, %fd74, %fd421, 0d0000000000000000;
	fma.rn.f64 	%fd511, %fd75, %fd424, %fd509;
	fma.rn.f64 	%fd512, %fd76, %fd425, %fd510;
	fma.rn.f64 	%fd513, %fd77, %fd428, %fd511;
	fma.rn.f64 	%fd514, %fd78, %fd429, %fd512;
	fma.rn.f64 	%fd515, %fd79, %fd432, %fd513;
	fma.rn.f64 	%fd516, %fd80, %fd433, %fd514;
	fma.rn.f64 	%fd517, %fd81, %fd436, %fd515;
	fma.rn.f64 	%fd518, %fd82, %fd437, %fd516;
	fma.rn.f64 	%fd519, %fd83, %fd440, %fd517;
	fma.rn.f64 	%fd520, %fd84, %fd441, %fd518;
	ld.global.nc.f64 	%fd521, [%rd16+-32];
	ld.global.nc.f64 	%fd522, [%rd16+-80];
	sub.f64 	%fd523, %fd519, %fd520;
	mul.f64 	%fd977, %fd523, %fd521;
	add.f64 	%fd524, %fd519, %fd520;
	mul.f64 	%fd983, %fd524, %fd522;
	fma.rn.f64 	%fd525, %fd85, %fd420, 0d0000000000000000;
	fma.rn.f64 	%fd526, %fd86, %fd421, 0d0000000000000000;
	fma.rn.f64 	%fd527, %fd87, %fd424, %fd525;
	fma.rn.f64 	%fd528, %fd88, %fd425, %fd526;
	fma.rn.f64 	%fd529, %fd89, %fd428, %fd527;
	fma.rn.f64 	%fd530, %fd90, %fd429, %fd528;
	fma.rn.f64 	%fd531, %fd91, %fd432, %fd529;
	fma.rn.f64 	%fd532, %fd92, %fd433, %fd530;
	fma.rn.f64 	%fd533, %fd93, %fd436, %fd531;
	fma.rn.f64 	%fd534, %fd94, %fd437, %fd532;
	fma.rn.f64 	%fd535, %fd95, %fd440, %fd533;
	fma.rn.f64 	%fd536, %fd96, %fd441, %fd534;
	ld.global.nc.f64 	%fd537, [%rd16+-40];
	ld.global.nc.f64 	%fd538, [%rd16+-72];
	sub.f64 	%fd539, %fd535, %fd536;
	mul.f64 	%fd978, %fd539, %fd537;
	add.f64 	%fd540, %fd535, %fd536;
	mul.f64 	%fd982, %fd540, %fd538;
	fma.rn.f64 	%fd541, %fd97, %fd420, 0d0000000000000000;
	fma.rn.f64 	%fd542, %fd98, %fd421, 0d0000000000000000;
	fma.rn.f64 	%fd543, %fd99, %fd424, %fd541;
	fma.rn.f64 	%fd544, %fd100, %fd425, %fd542;
	fma.rn.f64 	%fd545, %fd101, %fd428, %fd543;
	fma.rn.f64 	%fd546, %fd102, %fd429, %fd544;
	fma.rn.f64 	%fd547, %fd103, %fd432, %fd545;
	fma.rn.f64 	%fd548, %fd104, %fd433, %fd546;
	fma.rn.f64 	%fd549, %fd105, %fd436, %fd547;
	fma.rn.f64 	%fd550, %fd106, %fd437, %fd548;
	fma.rn.f64 	%fd551, %fd107, %fd440, %fd549;
	fma.rn.f64 	%fd552, %fd108, %fd441, %fd550;
	ld.global.nc.f64 	%fd553, [%rd16+-48];
	ld.global.nc.f64 	%fd554, [%rd16+-64];
	sub.f64 	%fd555, %fd551, %fd552;
	mul.f64 	%fd979, %fd555, %fd553;
	add.f64 	%fd556, %fd551, %fd552;
	mul.f64 	%fd981, %fd556, %fd554;
	fma.rn.f64 	%fd557, %fd109, %fd420, 0d0000000000000000;
	fma.rn.f64 	%fd558, %fd110, %fd421, 0d0000000000000000;
	fma.rn.f64 	%fd559, %fd111, %fd424, %fd557;
	fma.rn.f64 	%fd560, %fd112, %fd425, %fd558;
	fma.rn.f64 	%fd561, %fd113, %fd428, %fd559;
	fma.rn.f64 	%fd562, %fd114, %fd429, %fd560;
	fma.rn.f64 	%fd563, %fd115, %fd432, %fd561;
	fma.rn.f64 	%fd564, %fd116, %fd433, %fd562;
	fma.rn.f64 	%fd565, %fd117, %fd436, %fd563;
	fma.rn.f64 	%fd566, %fd118, %fd437, %fd564;
	fma.rn.f64 	%fd567, %fd119, %fd440, %fd565;
	fma.rn.f64 	%fd568, %fd120, %fd441, %fd566;
	ld.global.nc.f64 	%fd569, [%rd16+-56];
	add.f64 	%fd570, %fd567, %fd568;
	mul.f64 	%fd980, %fd570, %fd569;
	bar.sync 	0;
	add.f64 	%fd571, %fd987, %fd457;
	sub.f64 	%fd572, %fd987, %fd457;
	add.f64 	%fd573, %fd986, %fd474;
	sub.f64 	%fd574, %fd986, %fd474;
	add.f64 	%fd575, %fd985, %fd491;
	sub.f64 	%fd576, %fd985, %fd491;
	add.f64 	%fd577, %fd984, %fd976;
	sub.f64 	%fd578, %fd984, %fd976;
	add.f64 	%fd579, %fd983, %fd977;
	sub.f64 	%fd580, %fd983, %fd977;
	add.f64 	%fd581, %fd982, %fd978;
	sub.f64 	%fd582, %fd982, %fd978;
	add.f64 	%fd583, %fd981, %fd979;
	sub.f64 	%fd584, %fd981, %fd979;
	add.f64 	%fd585, %fd980, %fd980;
	sub.f64 	%fd586, %fd980, %fd980;
	mul.f64 	%fd587, %fd585, 0d3FE0000000000000;
	fma.rn.f64 	%fd588, %fd25, %fd571, 0d0000000000000000;
	fma.rn.f64 	%fd589, %fd26, %fd572, 0d0000000000000000;
	fma.rn.f64 	%fd590, %fd37, %fd573, %fd588;
	fma.rn.f64 	%fd591, %fd38, %fd574, %fd589;
	fma.rn.f64 	%fd592, %fd49, %fd575, %fd590;
	fma.rn.f64 	%fd593, %fd50, %fd576, %fd591;
	fma.rn.f64 	%fd594, %fd61, %fd577, %fd592;
	fma.rn.f64 	%fd595, %fd62, %fd578, %fd593;
	fma.rn.f64 	%fd596, %fd73, %fd579, %fd594;
	fma.rn.f64 	%fd597, %fd74, %fd580, %fd595;
	fma.rn.f64 	%fd598, %fd85, %fd581, %fd596;
	fma.rn.f64 	%fd599, %fd86, %fd582, %fd597;
	fma.rn.f64 	%fd600, %fd97, %fd583, %fd598;
	fma.rn.f64 	%fd601, %fd98, %fd584, %fd599;
	fma.rn.f64 	%fd602, %fd109, %fd587, %fd600;
	fma.rn.f64 	%fd603, %fd110, %fd586, %fd601;
	sub.f64 	%fd604, %fd602, %fd603;
	st.shared.f64 	[%r31+88], %fd604;
	add.f64 	%fd605, %fd602, %fd603;
	st.shared.f64 	[%r31], %fd605;
	fma.rn.f64 	%fd606, %fd27, %fd571, 0d0000000000000000;
	fma.rn.f64 	%fd607, %fd28, %fd572, 0d0000000000000000;
	fma.rn.f64 	%fd608, %fd39, %fd573, %fd606;
	fma.rn.f64 	%fd609, %fd40, %fd574, %fd607;
	fma.rn.f64 	%fd610, %fd51, %fd575, %fd608;
	fma.rn.f64 	%fd611, %fd52, %fd576, %fd609;
	fma.rn.f64 	%fd612, %fd63, %fd577, %fd610;
	fma.rn.f64 	%fd613, %fd64, %fd578, %fd611;
	fma.rn.f64 	%fd614, %fd75, %fd579, %fd612;
	fma.rn.f64 	%fd615, %fd76, %fd580, %fd613;
	fma.rn.f64 	%fd616, %fd87, %fd581, %fd614;
	fma.rn.f64 	%fd617, %fd88, %fd582, %fd615;
	fma.rn.f64 	%fd618, %fd99, %fd583, %fd616;
	fma.rn.f64 	%fd619, %fd100, %fd584, %fd617;
	fma.rn.f64 	%fd620, %fd111, %fd587, %fd618;
	fma.rn.f64 	%fd621, %fd112, %fd586, %fd619;
	sub.f64 	%fd622, %fd620, %fd621;
	st.shared.f64 	[%r31+80], %fd622;
	add.f64 	%fd623, %fd620, %fd621;
	st.shared.f64 	[%r31+8], %fd623;
	fma.rn.f64 	%fd624, %fd29, %fd571, 0d0000000000000000;
	fma.rn.f64 	%fd625, %fd30, %fd572, 0d0000000000000000;
	fma.rn.f64 	%fd626, %fd41, %fd573, %fd624;
	fma.rn.f64 	%fd627, %fd42, %fd574, %fd625;
	fma.rn.f64 	%fd628, %fd53, %fd575, %fd626;
	fma.rn.f64 	%fd629, %fd54, %fd576, %fd627;
	fma.rn.f64 	%fd630, %fd65, %fd577, %fd628;
	fma.rn.f64 	%fd631, %fd66, %fd578, %fd629;
	fma.rn.f64 	%fd632, %fd77, %fd579, %fd630;
	fma.rn.f64 	%fd633, %fd78, %fd580, %fd631;
	fma.rn.f64 	%fd634, %fd89, %fd581, %fd632;
	fma.rn.f64 	%fd635, %fd90, %fd582, %fd633;
	fma.rn.f64 	%fd636, %fd101, %fd583, %fd634;
	fma.rn.f64 	%fd637, %fd102, %fd584, %fd635;
	fma.rn.f64 	%fd638, %fd113, %fd587, %fd636;
	fma.rn.f64 	%fd639, %fd114, %fd586, %fd637;
	sub.f64 	%fd640, %fd638, %fd639;
	st.shared.f64 	[%r31+72], %fd640;
	add.f64 	%fd641, %fd638, %fd639;
	st.shared.f64 	[%r31+16], %fd641;
	fma.rn.f64 	%fd642, %fd31, %fd571, 0d0000000000000000;
	fma.rn.f64 	%fd643, %fd32, %fd572, 0d0000000000000000;
	fma.rn.f64 	%fd644, %fd43, %fd573, %fd642;
	fma.rn.f64 	%fd645, %fd44, %fd574, %fd643;
	fma.rn.f64 	%fd646, %fd55, %fd575, %fd644;
	fma.rn.f64 	%fd647, %fd56, %fd576, %fd645;
	fma.rn.f64 	%fd648, %fd67, %fd577, %fd646;
	fma.rn.f64 	%fd649, %fd68, %fd578, %fd647;
	fma.rn.f64 	%fd650, %fd79, %fd579, %fd648;
	fma.rn.f64 	%fd651, %fd80, %fd580, %fd649;
	fma.rn.f64 	%fd652, %fd91, %fd581, %fd650;
	fma.rn.f64 	%fd653, %fd92, %fd582, %fd651;
	fma.rn.f64 	%fd654, %fd103, %fd583, %fd652;
	fma.rn.f64 	%fd655, %fd104, %fd584, %fd653;
	fma.rn.f64 	%fd656, %fd115, %fd587, %fd654;
	fma.rn.f64 	%fd657, %fd116, %fd586, %fd655;
	sub.f64 	%fd658, %fd656, %fd657;
	st.shared.f64 	[%r31+64], %fd658;
	add.f64 	%fd659, %fd656, %fd657;
	st.shared.f64 	[%r31+24], %fd659;
	fma.rn.f64 	%fd660, %fd33, %fd571, 0d0000000000000000;
	fma.rn.f64 	%fd661, %fd34, %fd572, 0d0000000000000000;
	fma.rn.f64 	%fd662, %fd45, %fd573, %fd660;
	fma.rn.f64 	%fd663, %fd46, %fd574, %fd661;
	fma.rn.f64 	%fd664, %fd57, %fd575, %fd662;
	fma.rn.f64 	%fd665, %fd58, %fd576, %fd663;
	fma.rn.f64 	%fd666, %fd69, %fd577, %fd664;
	fma.rn.f64 	%fd667, %fd70, %fd578, %fd665;
	fma.rn.f64 	%fd668, %fd81, %fd579, %fd666;
	fma.rn.f64 	%fd669, %fd82, %fd580, %fd667;
	fma.rn.f64 	%fd670, %fd93, %fd581, %fd668;
	fma.rn.f64 	%fd671, %fd94, %fd582, %fd669;
	fma.rn.f64 	%fd672, %fd105, %fd583, %fd670;
	fma.rn.f64 	%fd673, %fd106, %fd584, %fd671;
	fma.rn.f64 	%fd674, %fd117, %fd587, %fd672;
	fma.rn.f64 	%fd675, %fd118, %fd586, %fd673;
	sub.f64 	%fd676, %fd674, %fd675;
	st.shared.f64 	[%r31+56], %fd676;
	add.f64 	%fd677, %fd674, %fd675;
	st.shared.f64 	[%r31+32], %fd677;
	fma.rn.f64 	%fd678, %fd35, %fd571, 0d0000000000000000;
	fma.rn.f64 	%fd679, %fd36, %fd572, 0d0000000000000000;
	fma.rn.f64 	%fd680, %fd47, %fd573, %fd678;
	fma.rn.f64 	%fd681, %fd48, %fd574, %fd679;
	fma.rn.f64 	%fd682, %fd59, %fd575, %fd680;
	fma.rn.f64 	%fd683, %fd60, %fd576, %fd681;
	fma.rn.f64 	%fd684, %fd71, %fd577, %fd682;
	fma.rn.f64 	%fd685, %fd72, %fd578, %fd683;
	fma.rn.f64 	%fd686, %fd83, %fd579, %fd684;
	fma.rn.f64 	%fd687, %fd84, %fd580, %fd685;
	fma.rn.f64 	%fd688, %fd95, %fd581, %fd686;
	fma.rn.f64 	%fd689, %fd96, %fd582, %fd687;
	fma.rn.f64 	%fd690, %fd107, %fd583, %fd688;
	fma.rn.f64 	%fd691, %fd108, %fd584, %fd689;
	fma.rn.f64 	%fd692, %fd119, %fd587, %fd690;
	fma.rn.f64 	%fd693, %fd120, %fd586, %fd691;
	sub.f64 	%fd694, %fd692, %fd693;
	st.shared.f64 	[%r31+48], %fd694;
	add.f64 	%fd695, %fd692, %fd693;
	st.shared.f64 	[%r31+40], %fd695;
	bar.sync 	0;
	@%p10 bra 	$L__BB320_10;
	ld.shared.f64 	%fd696, [%r7];
	ld.shared.f64 	%fd697, [%r7+1680];
	add.f64 	%fd698, %fd696, %fd697;
	sub.f64 	%fd699, %fd696, %fd697;
	ld.shared.f64 	%fd700, [%r7+120];
	ld.shared.f64 	%fd701, [%r7+1560];
	add.f64 	%fd702, %fd700, %fd701;
	sub.f64 	%fd703, %fd700, %fd701;
	ld.shared.f64 	%fd704, [%r7+240];
	ld.shared.f64 	%fd705, [%r7+1440];
	add.f64 	%fd706, %fd704, %fd705;
	sub.f64 	%fd707, %fd704, %fd705;
	ld.shared.f64 	%fd708, [%r7+360];
	ld.shared.f64 	%fd709, [%r7+1320];
	add.f64 	%fd710, %fd708, %fd709;
	sub.f64 	%fd711, %fd708, %fd709;
	ld.shared.f64 	%fd712, [%r7+480];
	ld.shared.f64 	%fd713, [%r7+1200];
	add.f64 	%fd714, %fd712, %fd713;
	sub.f64 	%fd715, %fd712, %fd713;
	ld.shared.f64 	%fd716, [%r7+600];
	ld.shared.f64 	%fd717, [%r7+1080];
	add.f64 	%fd718, %fd716, %fd717;
	sub.f64 	%fd719, %fd716, %fd717;
	ld.shared.f64 	%fd720, [%r7+720];
	ld.shared.f64 	%fd721, [%r7+960];
	add.f64 	%fd722, %fd720, %fd721;
	sub.f64 	%fd723, %fd720, %fd721;
	ld.shared.f64 	%fd724, [%r7+840];
	add.f64 	%fd725, %fd724, %fd724;
	sub.f64 	%fd726, %fd724, %fd724;
	mul.f64 	%fd727, %fd725, 0d3FE0000000000000;
	fma.rn.f64 	%fd728, %fd25, %fd698, 0d0000000000000000;
	fma.rn.f64 	%fd729, %fd26, %fd699, 0d0000000000000000;
	fma.rn.f64 	%fd730, %fd37, %fd702, %fd728;
	fma.rn.f64 	%fd731, %fd38, %fd703, %fd729;
	fma.rn.f64 	%fd732, %fd49, %fd706, %fd730;
	fma.rn.f64 	%fd733, %fd50, %fd707, %fd731;
	fma.rn.f64 	%fd734, %fd61, %fd710, %fd732;
	fma.rn.f64 	%fd735, %fd62, %fd711, %fd733;
	fma.rn.f64 	%fd736, %fd73, %fd714, %fd734;
	fma.rn.f64 	%fd737, %fd74, %fd715, %fd735;
	fma.rn.f64 	%fd738, %fd85, %fd718, %fd736;
	fma.rn.f64 	%fd739, %fd86, %fd719, %fd737;
	fma.rn.f64 	%fd740, %fd97, %fd722, %fd738;
	fma.rn.f64 	%fd741, %fd98, %fd723, %fd739;
	fma.rn.f64 	%fd742, %fd109, %fd727, %fd740;
	fma.rn.f64 	%fd743, %fd110, %fd726, %fd741;
	sub.f64 	%fd744, %fd742, %fd743;
	st.shared.f64 	[%r7+1320], %fd744;
	add.f64 	%fd745, %fd742, %fd743;
	st.shared.f64 	[%r7], %fd745;
	fma.rn.f64 	%fd746, %fd27, %fd698, 0d0000000000000000;
	fma.rn.f64 	%fd747, %fd28, %fd699, 0d0000000000000000;
	fma.rn.f64 	%fd748, %fd39, %fd702, %fd746;
	fma.rn.f64 	%fd749, %fd40, %fd703, %fd747;
	fma.rn.f64 	%fd750, %fd51, %fd706, %fd748;
	fma.rn.f64 	%fd751, %fd52, %fd707, %fd749;
	fma.rn.f64 	%fd752, %fd63, %fd710, %fd750;
	fma.rn.f64 	%fd753, %fd64, %fd711, %fd751;
	fma.rn.f64 	%fd754, %fd75, %fd714, %fd752;
	fma.rn.f64 	%fd755, %fd76, %fd715, %fd753;
	fma.rn.f64 	%fd756, %fd87, %fd718, %fd754;
	fma.rn.f64 	%fd757, %fd88, %fd719, %fd755;
	fma.rn.f64 	%fd758, %fd99, %fd722, %fd756;
	fma.rn.f64 	%fd759, %fd100, %fd723, %fd757;
	fma.rn.f64 	%fd760, %fd111, %fd727, %fd758;
	fma.rn.f64 	%fd761, %fd112, %fd726, %fd759;
	sub.f64 	%fd762, %fd760, %fd761;
	st.shared.f64 	[%r7+1200], %fd762;
	add.f64 	%fd763, %fd760, %fd761;
	st.shared.f64 	[%r7+120], %fd763;
	fma.rn.f64 	%fd764, %fd29, %fd698, 0d0000000000000000;
	fma.rn.f64 	%fd765, %fd30, %fd699, 0d0000000000000000;
	fma.rn.f64 	%fd766, %fd41, %fd702, %fd764;
	fma.rn.f64 	%fd767, %fd42, %fd703, %fd765;
	fma.rn.f64 	%fd768, %fd53, %fd706, %fd766;
	fma.rn.f64 	%fd769, %fd54, %fd707, %fd767;
	fma.rn.f64 	%fd770, %fd65, %fd710, %fd768;
	fma.rn.f64 	%fd771, %fd66, %fd711, %fd769;
	fma.rn.f64 	%fd772, %fd77, %fd714, %fd770;
	fma.rn.f64 	%fd773, %fd78, %fd715, %fd771;
	fma.rn.f64 	%fd774, %fd89, %fd718, %fd772;
	fma.rn.f64 	%fd775, %fd90, %fd719, %fd773;
	fma.rn.f64 	%fd776, %fd101, %fd722, %fd774;
	fma.rn.f64 	%fd777, %fd102, %fd723, %fd775;
	fma.rn.f64 	%fd778, %fd113, %fd727, %fd776;
	fma.rn.f64 	%fd779, %fd114, %fd726, %fd777;
	sub.f64 	%fd780, %fd778, %fd779;
	st.shared.f64 	[%r7+1080], %fd780;
	add.f64 	%fd781, %fd778, %fd779;
	st.shared.f64 	[%r7+240], %fd781;
	fma.rn.f64 	%fd782, %fd31, %fd698, 0d0000000000000000;
	fma.rn.f64 	%fd783, %fd32, %fd699, 0d0000000000000000;
	fma.rn.f64 	%fd784, %fd43, %fd702, %fd782;
	fma.rn.f64 	%fd785, %fd44, %fd703, %fd783;
	fma.rn.f64 	%fd786, %fd55, %fd706, %fd784;
	fma.rn.f64 	%fd787, %fd56, %fd707, %fd785;
	fma.rn.f64 	%fd788, %fd67, %fd710, %fd786;
	fma.rn.f64 	%fd789, %fd68, %fd711, %fd787;
	fma.rn.f64 	%fd790, %fd79, %fd714, %fd788;
	fma.rn.f64 	%fd791, %fd80, %fd715, %fd789;
	fma.rn.f64 	%fd792, %fd91, %fd718, %fd790;
	fma.rn.f64 	%fd793, %fd92, %fd719, %fd791;
	fma.rn.f64 	%fd794, %fd103, %fd722, %fd792;
	fma.rn.f64 	%fd795, %fd104, %fd723, %fd793;
	fma.rn.f64 	%fd796, %fd115, %fd727, %fd794;
	fma.rn.f64 	%fd797, %fd116, %fd726, %fd795;
	sub.f64 	%fd798, %fd796, %fd797;
	st.shared.f64 	[%r7+960], %fd798;
	add.f64 	%fd799, %fd796, %fd797;
	st.shared.f64 	[%r7+360], %fd799;
	fma.rn.f64 	%fd800, %fd33, %fd698, 0d0000000000000000;
	fma.rn.f64 	%fd801, %fd34, %fd699, 0d0000000000000000;
	fma.rn.f64 	%fd802, %fd45, %fd702, %fd800;
	fma.rn.f64 	%fd803, %fd46, %fd703, %fd801;
	fma.rn.f64 	%fd804, %fd57, %fd706, %fd802;
	fma.rn.f64 	%fd805, %fd58, %fd707, %fd803;
	fma.rn.f64 	%fd806, %fd69, %fd710, %fd804;
	fma.rn.f64 	%fd807, %fd70, %fd711, %fd805;
	fma.rn.f64 	%fd808, %fd81, %fd714, %fd806;
	fma.rn.f64 	%fd809, %fd82, %fd715, %fd807;
	fma.rn.f64 	%fd810, %fd93, %fd718, %fd808;
	fma.rn.f64 	%fd811, %fd94, %fd719, %fd809;
	fma.rn.f64 	%fd812, %fd105, %fd722, %fd810;
	fma.rn.f64 	%fd813, %fd106, %fd723, %fd811;
	fma.rn.f64 	%fd814, %fd117, %fd727, %fd812;
	fma.rn.f64 	%fd815, %fd118, %fd726, %fd813;
	sub.f64 	%fd816, %fd814, %fd815;
	st.shared.f64 	[%r7+840], %fd816;
	add.f64 	%fd817, %fd814, %fd815;
	st.shared.f64 	[%r7+480], %fd817;
	fma.rn.f64 	%fd818, %fd35, %fd698, 0d0000000000000000;
	fma.rn.f64 	%fd819, %fd36, %fd699, 0d0000000000000000;
	fma.rn.f64 	%fd820, %fd47, %fd702, %fd818;
	fma.rn.f64 	%fd821, %fd48, %fd703, %fd819;
	fma.rn.f64 	%fd822, %fd59, %fd706, %fd820;
	fma.rn.f64 	%fd823, %fd60, %fd707, %fd821;
	fma.rn.f64 	%fd824, %fd71, %fd710, %fd822;
	fma.rn.f64 	%fd825, %fd72, %fd711, %fd823;
	fma.rn.f64 	%fd826, %fd83, %fd714, %fd824;
	fma.rn.f64 	%fd827, %fd84, %fd715, %fd825;
	fma.rn.f64 	%fd828, %fd95, %fd718, %fd826;
	fma.rn.f64 	%fd829, %fd96, %fd719, %fd827;
	fma.rn.f64 	%fd830, %fd107, %fd722, %fd828;
	fma.rn.f64 	%fd831, %fd108, %fd723, %fd829;
	fma.rn.f64 	%fd832, %fd119, %fd727, %fd830;
	fma.rn.f64 	%fd833, %fd120, %fd726, %fd831;
	sub.f64 	%fd834, %fd832, %fd833;
	st.shared.f64 	[%r7+720], %fd834;
	add.f64 	%fd835, %fd832, %fd833;
	st.shared.f64 	[%r7+600], %fd835;
$L__BB320_10:
	mov.u32 	%r8, %tid.x;
	setp.gt.u32 	%p11, %r8, 143;
	bar.sync 	0;
	@%p11 bra 	$L__BB320_12;
	ld.shared.f64 	%fd836, [%r6];
	ld.shared.f64 	%fd837, [%r6+25200];
	add.f64 	%fd838, %fd836, %fd837;
	sub.f64 	%fd839, %fd836, %fd837;
	ld.shared.f64 	%fd840, [%r6+1800];
	ld.shared.f64 	%fd841, [%r6+23400];
	add.f64 	%fd842, %fd840, %fd841;
	sub.f64 	%fd843, %fd840, %fd841;
	ld.shared.f64 	%fd844, [%r6+3600];
	ld.shared.f64 	%fd845, [%r6+21600];
	add.f64 	%fd846, %fd844, %fd845;
	sub.f64 	%fd847, %fd844, %fd845;
	ld.shared.f64 	%fd848, [%r6+5400];
	ld.shared.f64 	%fd849, [%r6+19800];
	add.f64 	%fd850, %fd848, %fd849;
	sub.f64 	%fd851, %fd848, %fd849;
	ld.shared.f64 	%fd852, [%r6+7200];
	ld.shared.f64 	%fd853, [%r6+18000];
	add.f64 	%fd854, %fd852, %fd853;
	sub.f64 	%fd855, %fd852, %fd853;
	ld.shared.f64 	%fd856, [%r6+9000];
	ld.shared.f64 	%fd857, [%r6+16200];
	add.f64 	%fd858, %fd856, %fd857;
	sub.f64 	%fd859, %fd856, %fd857;
	ld.shared.f64 	%fd860, [%r6+10800];
	ld.shared.f64 	%fd861, [%r6+14400];
	add.f64 	%fd862, %fd860, %fd861;
	sub.f64 	%fd863, %fd860, %fd861;
	ld.shared.f64 	%fd864, [%r6+12600];
	add.f64 	%fd865, %fd864, %fd864;
	sub.f64 	%fd866, %fd864, %fd864;
	mul.f64 	%fd867, %fd865, 0d3FE0000000000000;
	fma.rn.f64 	%fd868, %fd25, %fd838, 0d0000000000000000;
	fma.rn.f64 	%fd869, %fd26, %fd839, 0d0000000000000000;
	fma.rn.f64 	%fd870, %fd37, %fd842, %fd868;
	fma.rn.f64 	%fd871, %fd38, %fd843, %fd869;
	fma.rn.f64 	%fd872, %fd49, %fd846, %fd870;
	fma.rn.f64 	%fd873, %fd50, %fd847, %fd871;
	fma.rn.f64 	%fd874, %fd61, %fd850, %fd872;
	fma.rn.f64 	%fd875, %fd62, %fd851, %fd873;
	fma.rn.f64 	%fd876, %fd73, %fd854, %fd874;
	fma.rn.f64 	%fd877, %fd74, %fd855, %fd875;
	fma.rn.f64 	%fd878, %fd85, %fd858, %fd876;
	fma.rn.f64 	%fd879, %fd86, %fd859, %fd877;
	fma.rn.f64 	%fd880, %fd97, %fd862, %fd878;
	fma.rn.f64 	%fd881, %fd98, %fd863, %fd879;
	fma.rn.f64 	%fd882, %fd109, %fd867, %fd880;
	fma.rn.f64 	%fd883, %fd110, %fd866, %fd881;
	sub.f64 	%fd976, %fd882, %fd883;
	add.f64 	%fd987, %fd882, %fd883;
	fma.rn.f64 	%fd884, %fd27, %fd838, 0d0000000000000000;
	fma.rn.f64 	%fd885, %fd28, %fd839, 0d0000000000000000;
	fma.rn.f64 	%fd886, %fd39, %fd842, %fd884;
	fma.rn.f64 	%fd887, %fd40, %fd843, %fd885;
	fma.rn.f64 	%fd888, %fd51, %fd846, %fd886;
	fma.rn.f64 	%fd889, %fd52, %fd847, %fd887;
	fma.rn.f64 	%fd890, %fd63, %fd850, %fd888;
	fma.rn.f64 	%fd891, %fd64, %fd851, %fd889;
	fma.rn.f64 	%fd892, %fd75, %fd854, %fd890;
	fma.rn.f64 	%fd893, %fd76, %fd855, %fd891;
	fma.rn.f64 	%fd894, %fd87, %fd858, %fd892;
	fma.rn.f64 	%fd895, %fd88, %fd859, %fd893;
	fma.rn.f64 	%fd896, %fd99, %fd862, %fd894;
	fma.rn.f64 	%fd897, %fd100, %fd863, %fd895;
	fma.rn.f64 	%fd898, %fd111, %fd867, %fd896;
	fma.rn.f64 	%fd899, %fd112, %fd866, %fd897;
	sub.f64 	%fd977, %fd898, %fd899;
	add.f64 	%fd986, %fd898, %fd899;
	fma.rn.f64 	%fd900, %fd29, %fd838, 0d0000000000000000;
	fma.rn.f64 	%fd901, %fd30, %fd839, 0d0000000000000000;
	fma.rn.f64 	%fd902, %fd41, %fd842, %fd900;
	fma.rn.f64 	%fd903, %fd42, %fd843, %fd901;
	fma.rn.f64 	%fd904, %fd53, %fd846, %fd902;
	fma.rn.f64 	%fd905, %fd54, %fd847, %fd903;
	fma.rn.f64 	%fd906, %fd65, %fd850, %fd904;
	fma.rn.f64 	%fd907, %fd66, %fd851, %fd905;
	fma.rn.f64 	%fd908, %fd77, %fd854, %fd906;
	fma.rn.f64 	%fd909, %fd78, %fd855, %fd907;
	fma.rn.f64 	%fd910, %fd89, %fd858, %fd908;
	fma.rn.f64 	%fd911, %fd90, %fd859, %fd909;
	fma.rn.f64 	%fd912, %fd101, %fd862, %fd910;
	fma.rn.f64 	%fd913, %fd102, %fd863, %fd911;
	fma.rn.f64 	%fd914, %fd113, %fd867, %fd912;
	fma.rn.f64 	%fd915, %fd114, %fd866, %fd913;
	sub.f64 	%fd978, %fd914, %fd915;
	add.f64 	%fd985, %fd914, %fd915;
	fma.rn.f64 	%fd916, %fd31, %fd838, 0d0000000000000000;
	fma.rn.f64 	%fd917, %fd32, %fd839, 0d0000000000000000;
	fma.rn.f64 	%fd918, %fd43, %fd842, %fd916;
	fma.rn.f64 	%fd919, %fd44, %fd843, %fd917;
	fma.rn.f64 	%fd920, %fd55, %fd846, %fd918;
	fma.rn.f64 	%fd921, %fd56, %fd847, %fd919;
	fma.rn.f64 	%fd922, %fd67, %fd850, %fd920;
	fma.rn.f64 	%fd923, %fd68, %fd851, %fd921;
	fma.rn.f64 	%fd924, %fd79, %fd854, %fd922;
	fma.rn.f64 	%fd925, %fd80, %fd855, %fd923;
	fma.rn.f64 	%fd926, %fd91, %fd858, %fd924;
	fma.rn.f64 	%fd927, %fd92, %fd859, %fd925;
	fma.rn.f64 	%fd928, %fd103, %fd862, %fd926;
	fma.rn.f64 	%fd929, %fd104, %fd863, %fd927;
	fma.rn.f64 	%fd930, %fd115, %fd867, %fd928;
	fma.rn.f64 	%fd931, %fd116, %fd866, %fd929;
	sub.f64 	%fd979, %fd930, %fd931;
	add.f64 	%fd984, %fd930, %fd931;
	fma.rn.f64 	%fd932, %fd33, %fd838, 0d0000000000000000;
	fma.rn.f64 	%fd933, %fd34, %fd839, 0d0000000000000000;
	fma.rn.f64 	%fd934, %fd45, %fd842, %fd932;
	fma.rn.f64 	%fd935, %fd46, %fd843, %fd933;
	fma.rn.f64 	%fd936, %fd57, %fd846, %fd934;
	fma.rn.f64 	%fd937, %fd58, %fd847, %fd935;
	fma.rn.f64 	%fd938, %fd69, %fd850, %fd936;
	fma.rn.f64 	%fd939, %fd70, %fd851, %fd937;
	fma.rn.f64 	%fd940, %fd81, %fd854, %fd938;
	fma.rn.f64 	%fd941, %fd82, %fd855, %fd939;
	fma.rn.f64 	%fd942, %fd93, %fd858, %fd940;
	fma.rn.f64 	%fd943, %fd94, %fd859, %fd941;
	fma.rn.f64 	%fd944, %fd105, %fd862, %fd942;
	fma.rn.f64 	%fd945, %fd106, %fd863, %fd943;
	fma.rn.f64 	%fd946, %fd117, %fd867, %fd944;
	fma.rn.f64 	%fd947, %fd118, %fd866, %fd945;
	sub.f64 	%fd980, %fd946, %fd947;
	add.f64 	%fd983, %fd946, %fd947;
	fma.rn.f64 	%fd948, %fd35, %fd838, 0d0000000000000000;
	fma.rn.f64 	%fd949, %fd36, %fd839, 0d0000000000000000;
	fma.rn.f64 	%fd950, %fd47, %fd842, %fd948;
	fma.rn.f64 	%fd951, %fd48, %fd843, %fd949;
	fma.rn.f64 	%fd952, %fd59, %fd846, %fd950;
	fma.rn.f64 	%fd953, %fd60, %fd847, %fd951;
	fma.rn.f64 	%fd954, %fd71, %fd850, %fd952;
	fma.rn.f64 	%fd955, %fd72, %fd851, %fd953;
	fma.rn.f64 	%fd956, %fd83, %fd854, %fd954;
	fma.rn.f64 	%fd957, %fd84, %fd855, %fd955;
	fma.rn.f64 	%fd958, %fd95, %fd858, %fd956;
	fma.rn.f64 	%fd959, %fd96, %fd859, %fd957;
	fma.rn.f64 	%fd960, %fd107, %fd862, %fd958;
	fma.rn.f64 	%fd961, %fd108, %fd863, %fd959;
	fma.rn.f64 	%fd962, %fd119, %fd867, %fd960;
	fma.rn.f64 	%fd963, %fd120, %fd866, %fd961;
	sub.f64 	%fd981, %fd962, %fd963;
	add.f64 	%fd982, %fd962, %fd963;
$L__BB320_12:
	bar.sync 	0;
	@%p4 bra 	$L__BB320_14;
	ld.param.u64 	%rd21, [_Z32massMatrixMultiplyRegisterKernelILi12ELi15ELi1EEviPKdS1_S1_S1_Pd_param_5];
	mov.u32 	%r39, %ctaid.x;
	mov.u32 	%r40, %tid.y;
	add.s32 	%r41, %r39, %r40;
	mad.lo.s32 	%r42, %r41, 1728, %r8;
	cvta.to.global.u64 	%rd17, %rd21;
	mul.wide.s32 	%rd18, %r42, 8;
	add.s64 	%rd19, %rd17, %rd18;
	st.global.f64 	[%rd19], %fd987;
	st.global.f64 	[%rd19+1152], %fd986;
	st.global.f64 	[%rd19+2304], %fd985;
	st.global.f64 	[%rd19+3456], %fd984;
	st.global.f64 	[%rd19+4608], %fd983;
	st.global.f64 	[%rd19+5760], %fd982;
	st.global.f64 	[%rd19+6912], %fd981;
	st.global.f64 	[%rd19+8064], %fd980;
	st.global.f64 	[%rd19+9216], %fd979;
	st.global.f64 	[%rd19+10368], %fd978;
	st.global.f64 	[%rd19+11520], %fd977;
	st.global.f64 	[%rd19+12672], %fd976;
$L__BB320_14:
	ret;

}
	// .globl	_Z32massMatrixMultiplyConstantKernelILi12ELi15ELi1EEviPKdS1_S1_S1_Pd
.visible .entry _Z32massMatrixMultiplyConstantKernelILi12ELi15ELi1EEviPKdS1_S1_S1_Pd(
	.param .u32 _Z32massMatrixMultiplyConstantKernelILi12ELi15ELi1EEviPKdS1_S1_S1_Pd_param_0,
	.param .u64 .ptr .align 1 _Z32massMatrixMultiplyConstantKernelILi12ELi15ELi1EEviPKdS1_S1_S1_Pd_param_1,
	.param .u64 .ptr .align 1 _Z32massMatrixMultiplyConstantKernelILi12ELi15ELi1EEviPKdS1_S1_S1_Pd_param_2,
	.param .u64 .ptr .align 1 _Z32massMatrixMultiplyConstantKernelILi12ELi15ELi1EEviPKdS1_S1_S1_Pd_param_3,
	.param .u64 .ptr .align 1 _Z32massMatrixMultiplyConstantKernelILi12ELi15ELi1EEviPKdS1_S1_S1_Pd_param_4,
	.param .u64 .ptr .align 1 _Z32massMatrixMultiplyConstantKernelILi12ELi15ELi1EEviPKdS1_S1_S1_Pd_param_5
)
{
	.reg .pred 	%p<10>;
	.reg .b16 	%rs<13>;
	.reg .b32 	%r<28>;
	.reg .b64 	%rd<15>;
	.reg .b64 	%fd<1298>;
	// demoted variable
	.shared .align 8 .b8 _ZZ32massMatrixMultiplyConstantKernelILi12ELi15ELi1EEviPKdS1_S1_S1_PdE6s_tmp1[27000];
	ld.param.u32 	%r9, [_Z32massMatrixMultiplyConstantKernelILi12ELi15ELi1EEviPKdS1_S1_S1_Pd_param_0];
	ld.param.u64 	%rd2, [_Z32massMatrixMultiplyConstantKernelILi12ELi15ELi1EEviPKdS1_S1_S1_Pd_param_4];
	mov.u32 	%r10, %tid.x;
	mov.u32 	%r2, %tid.y;
	mov.u32 	%r11, %ctaid.x;
	add.s32 	%r3, %r11, %r2;
	cvt.u16.u32 	%rs1, %r10;
	mul.hi.u16 	%rs3, %rs1, -21845;
	shr.u16 	%rs4, %rs3, 3;
	mul.lo.s16 	%rs5, %rs4, 12;
	sub.s16 	%rs2, %rs1, %rs5;
	setp.lt.s32 	%p2, %r3, %r9;
	setp.lt.u32 	%p3, %r10, 144;
	and.pred  	%p1, %p2, %p3;
	not.pred 	%p4, %p1;
	@%p4 bra 	$L__BB321_2;
	cvta.to.global.u64 	%rd4, %rd2;
	mad.lo.s32 	%r12, %r3, 1728, %r10;
	mul.wide.s32 	%rd5, %r12, 8;
	add.s64 	%rd6, %rd4, %rd5;
	ld.global.nc.f64 	%fd1213, [%rd6];
	ld.global.nc.f64 	%fd1212, [%rd6+1152];
	ld.global.nc.f64 	%fd1211, [%rd6+2304];
	ld.global.nc.f64 	%fd1210, [%rd6+3456];
	ld.global.nc.f64 	%fd1209, [%rd6+4608];
	ld.global.nc.f64 	%fd1208, [%rd6+5760];
	ld.global.nc.f64 	%fd1207, [%rd6+6912];
	ld.global.nc.f64 	%fd1206, [%rd6+8064];
	ld.global.nc.f64 	%fd1205, [%rd6+9216];
	ld.global.nc.f64 	%fd1204, [%rd6+10368];
	ld.global.nc.f64 	%fd1203, [%rd6+11520];
	ld.global.nc.f64 	%fd1202, [%rd6+12672];
$L__BB321_2:
	setp.gt.u32 	%p5, %r10, 143;
	bar.sync 	0;
	ld.const.f64 	%fd25, [const_oddDofToQuad];
	ld.const.f64 	%fd26, [const_evenDofToQuad];
	ld.const.f64 	%fd27, [const_oddDofToQuad+8];
	ld.const.f64 	%fd28, [const_evenDofToQuad+8];
	ld.const.f64 	%fd29, [const_oddDofToQuad+16];
	ld.const.f64 	%fd30, [const_evenDofToQuad+16];
	ld.const.f64 	%fd31, [const_oddDofToQuad+24];
	ld.const.f64 	%fd32, [const_evenDofToQuad+24];
	ld.const.f64 	%fd33, [const_oddDofToQuad+32];
	ld.const.f64 	%fd34, [const_evenDofToQuad+32];
	ld.const.f64 	%fd35, [const_oddDofToQuad+40];
	ld.const.f64 	%fd36, [const_evenDofToQuad+40];
	ld.const.f64 	%fd37, [const_oddDofToQuad+48];
	ld.const.f64 	%fd38, [const_evenDofToQuad+48];
	ld.const.f64 	%fd39, [const_oddDofToQuad+56];
	ld.const.f64 	%fd40, [const_evenDofToQuad+56];
	ld.const.f64 	%fd41, [const_oddDofToQuad+64];
	ld.const.f64 	%fd42, [const_evenDofToQuad+64];
	ld.const.f64 	%fd43, [const_oddDofToQuad+72];
	ld.const.f64 	%fd44, [const_evenDofToQuad+72];
	ld.const.f64 	%fd45, [const_oddDofToQuad+80];
	ld.const.f64 	%fd46, [const_evenDofToQuad+80];
	ld.const.f64 	%fd47, [const_oddDofToQuad+88];
	ld.const.f64 	%fd48, [const_evenDofToQuad+88];
	mov.u32 	%r13, _ZZ32massMatrixMultiplyConstantKernelILi12ELi15ELi1EEviPKdS1_S1_S1_PdE6s_tmp1;
	mad.lo.s32 	%r4, %r2, 27000, %r13;
	mul.lo.s16 	%rs7, %rs1, 171;
	shr.u16 	%rs8, %rs7, 11;
	cvt.u32.u16 	%r5, %rs8;
	mul.wide.u16 	%r14, %rs8, 120;
	add.s32 	%r6, %r4, %r14;
	mul.wide.u16 	%r15, %rs2, 8;
	add.s32 	%r7, %r6, %r15;
	@%p5 bra 	$L__BB321_4;
	add.f64 	%fd302, %fd1213, %fd1202;
	sub.f64 	%fd303, %fd1213, %fd1202;
	add.f64 	%fd304, %fd1212, %fd1203;
	sub.f64 	%fd305, %fd1212, %fd1203;
	add.f64 	%fd306, %fd1211, %fd1204;
	sub.f64 	%fd307, %fd1211, %fd1204;
	add.f64 	%fd308, %fd1210, %fd1205;
	sub.f64 	%fd309, %fd1210, %fd1205;
	add.f64 	%fd310, %fd1209, %fd1206;
	sub.f64 	%fd311, %fd1209, %fd1206;
	add.f64 	%fd312, %fd1208, %fd1207;
	sub.f64 	%fd313, %fd1208, %fd1207;
	fma.rn.f64 	%fd314, %fd25, %fd302, 0d0000000000000000;
	fma.rn.f64 	%fd315, %fd26, %fd303, 0d0000000000000000;
	fma.rn.f64 	%fd316, %fd27, %fd304, %fd314;
	fma.rn.f64 	%fd317, %fd28, %fd305, %fd315;
	fma.rn.f64 	%fd318, %fd29, %fd306, %fd316;
	fma.rn.f64 	%fd319, %fd30, %fd307, %fd317;
	fma.rn.f64 	%fd320, %fd31, %fd308, %fd318;
	fma.rn.f64 	%fd321, %fd32, %fd309, %fd319;
	fma.rn.f64 	%fd322, %fd33, %fd310, %fd320;
	fma.rn.f64 	%fd323, %fd34, %fd311, %fd321;
	fma.rn.f64 	%fd324, %fd35, %fd312, %fd322;
	fma.rn.f64 	%fd325, %fd36, %fd313, %fd323;
	sub.f64 	%fd326, %fd324, %fd325;
	st.shared.f64 	[%r7+25200], %fd326;
	add.f64 	%fd327, %fd325, %fd324;
	st.shared.f64 	[%r7], %fd327;
	fma.rn.f64 	%fd328, %fd37, %fd302, 0d0000000000000000;
	fma.rn.f64 	%fd329, %fd38, %fd303, 0d0000000000000000;
	fma.rn.f64 	%fd330, %fd39, %fd304, %fd328;
	fma.rn.f64 	%fd331, %fd40, %fd305, %fd329;
	fma.rn.f64 	%fd332, %fd41, %fd306, %fd330;
	fma.rn.f64 	%fd333, %fd42, %fd307, %fd331;
	fma.rn.f64 	%fd334, %fd43, %fd308, %fd332;
	fma.rn.f64 	%fd335, %fd44, %fd309, %fd333;
	fma.rn.f64 	%fd336, %fd45, %fd310, %fd334;
	fma.rn.f64 	%fd337, %fd46, %fd311, %fd335;
	fma.rn.f64 	%fd338, %fd47, %fd312, %fd336;
	fma.rn.f64 	%fd339, %fd48, %fd313, %fd337;
	sub.f64 	%fd340, %fd338, %fd339;
	st.shared.f64 	[%r7+23400], %fd340;
	add.f64 	%fd341, %fd339, %fd338;
	st.shared.f64 	[%r7+1800], %fd341;
	ld.const.f64 	%fd342, [const_oddDofToQuad+96];
	fma.rn.f64 	%fd343, %fd342, %fd302, 0d0000000000000000;
	ld.const.f64 	%fd344, [const_evenDofToQuad+96];
	fma.rn.f64 	%fd345, %fd344, %fd303, 0d0000000000000000;
	ld.const.f64 	%fd346, [const_oddDofToQuad+104];
	fma.rn.f64 	%fd347, %fd346, %fd304, %fd343;
	ld.const.f64 	%fd348, [const_evenDofToQuad+104];
	fma.rn.f64 	%fd349, %fd348, %fd305, %fd345;
	ld.const.f64 	%fd350, [const_oddDofToQuad+112];
	fma.rn.f64 	%fd351, %fd350, %fd306, %fd347;
	ld.const.f64 	%fd352, [const_evenDofToQuad+112];
	fma.rn.f64 	%fd353, %fd352, %fd307, %fd349;
	ld.const.f64 	%fd354, [const_oddDofToQuad+120];
	fma.rn.f64 	%fd355, %fd354, %fd308, %fd351;
	ld.const.f64 	%fd356, [const_evenDofToQuad+120];
	fma.rn.f64 	%fd357, %fd356, %fd309, %fd353;
	ld.const.f64 	%fd358, [const_oddDofToQuad+128];
	fma.rn.f64 	%fd359, %fd358, %fd310, %fd355;
	ld.const.f64 	%fd360, [const_evenDofToQuad+128];
	fma.rn.f64 	%fd361, %fd360, %fd311, %fd357;
	ld.const.f64 	%fd362, [const_oddDofToQuad+136];
	fma.rn.f64 	%fd363, %fd362, %fd312, %fd359;
	ld.const.f64 	%fd364, [const_evenDofToQuad+136];
	fma.rn.f64 	%fd365, %fd364, %fd313, %fd361;
	sub.f64 	%fd366, %fd363, %fd365;
	st.shared.f64 	[%r7+21600], %fd366;
	add.f64 	%fd367, %fd365, %fd363;
	st.shared.f64 	[%r7+3600], %fd367;
	ld.const.f64 	%fd368, [const_oddDofToQuad+144];
	fma.rn.f64 	%fd369, %fd368, %fd302, 0d0000000000000000;
	ld.const.f64 	%fd370, [const_evenDofToQuad+144];
	fma.rn.f64 	%fd371, %fd370, %fd303, 0d0000000000000000;
	ld.const.f64 	%fd372, [const_oddDofToQuad+152];
	fma.rn.f64 	%fd373, %fd372, %fd304, %fd369;
	ld.const.f64 	%fd374, [const_evenDofToQuad+152];
	fma.rn.f64 	%fd375, %fd374, %fd305, %fd371;
	ld.const.f64 	%fd376, [const_oddDofToQuad+160];
	fma.rn.f64 	%fd377, %fd376, %fd306, %fd373;
	ld.const.f64 	%fd378, [const_evenDofToQuad+160];
	fma.rn.f64 	%fd379, %fd378, %fd307, %fd375;
	ld.const.f64 	%fd380, [const_oddDofToQuad+168];
	fma.rn.f64 	%fd381, %fd380, %fd308, %fd377;
	ld.const.f64 	%fd382, [const_evenDofToQuad+168];
	fma.rn.f64 	%fd383, %fd382, %fd309, %fd379;
	ld.const.f64 	%fd384, [const_oddDofToQuad+176];
	fma.rn.f64 	%fd385, %fd384, %fd310, %fd381;
	ld.const.f64 	%fd386, [const_evenDofToQuad+176];
	fma.rn.f64 	%fd387, %fd386, %fd311, %fd383;
	ld.const.f64 	%fd388, [const_oddDofToQuad+184];
	fma.rn.f64 	%fd389, %fd388, %fd312, %fd385;
	ld.const.f64 	%fd390, [const_evenDofToQuad+184];
	fma.rn.f64 	%fd391, %fd390, %fd313, %fd387;
	sub.f64 	%fd392, %fd389, %fd391;
	st.shared.f64 	[%r7+19800], %fd392;
	add.f64 	%fd393, %fd391, %fd389;
	st.shared.f64 	[%r7+5400], %fd393;
	ld.const.f64 	%fd394, [const_oddDofToQuad+192];
	fma.rn.f64 	%fd395, %fd394, %fd302, 0d0000000000000000;
	ld.const.f64 	%fd396, [const_evenDofToQuad+192];
	fma.rn.f64 	%fd397, %fd396, %fd303, 0d0000000000000000;
	ld.const.f64 	%fd398, [const_oddDofToQuad+200];
	fma.rn.f64 	%fd399, %fd398, %fd304, %fd395;
	ld.const.f64 	%fd400, [const_evenDofToQuad+200];
	fma.rn.f64 	%fd401, %fd400, %fd305, %fd397;
	ld.const.f64 	%fd402, [const_oddDofToQuad+208];
	fma.rn.f64 	%fd403, %fd402, %fd306, %fd399;
	ld.const.f64 	%fd404, [const_evenDofToQuad+208];
	fma.rn.f64 	%fd405, %fd404, %fd307, %fd401;
	ld.const.f64 	%fd406, [const_oddDofToQuad+216];
	fma.rn.f64 	%fd407, %fd406, %fd308, %fd403;
	ld.const.f64 	%fd408, [const_evenDofToQuad+216];
	fma.rn.f64 	%fd409, %fd408, %fd309, %fd405;
	ld.const.f64 	%fd410, [const_oddDofToQuad+224];
	fma.rn.f64 	%fd411, %fd410, %fd310, %fd407;
	ld.const.f64 	%fd412, [const_evenDofToQuad+224];
	fma.rn.f64 	%fd413, %fd412, %fd311, %fd409;
	ld.const.f64 	%fd414, [const_oddDofToQuad+232];
	fma.rn.f64 	%fd415, %fd414, %fd312, %fd411;
	ld.const.f64 	%fd416, [const_evenDofToQuad+232];
	fma.rn.f64 	%fd417, %fd416, %fd313, %fd413;
	sub.f64 	%fd418, %fd415, %fd417;
	st.shared.f64 	[%r7+18000], %fd418;
	add.f64 	%fd419, %fd417, %fd415;
	st.shared.f64 	[%r7+7200], %fd419;
	ld.const.f64 	%fd420, [const_oddDofToQuad+240];
	fma.rn.f64 	%fd421, %fd420, %fd302, 0d0000000000000000;
	ld.const.f64 	%fd422, [const_evenDofToQuad+240];
	fma.rn.f64 	%fd423, %fd422, %fd303, 0d0000000000000000;
	ld.const.f64 	%fd424, [const_oddDofToQuad+248];
	fma.rn.f64 	%fd425, %fd424, %fd304, %fd421;
	ld.const.f64 	%fd426, [const_evenDofToQuad+248];
	fma.rn.f64 	%fd427, %fd426, %fd305, %fd423;
	ld.const.f64 	%fd428, [const_oddDofToQuad+256];
	fma.rn.f64 	%fd429, %fd428, %fd306, %fd425;
	ld.const.f64 	%fd430, [const_evenDofToQuad+256];
	fma.rn.f64 	%fd431, %fd430, %fd307, %fd427;
	ld.const.f64 	%fd432, [const_oddDofToQuad+264];
	fma.rn.f64 	%fd433, %fd432, %fd308, %fd429;
	ld.const.f64 	%fd434, [const_evenDofToQuad+264];
	fma.rn.f64 	%fd435, %fd434, %fd309, %fd431;
	ld.const.f64 	%fd436, [const_oddDofToQuad+272];
	fma.rn.f64 	%fd437, %fd436, %fd310, %fd433;
	ld.const.f64 	%fd438, [const_evenDofToQuad+272];
	fma.rn.f64 	%fd439, %fd438, %fd311, %fd435;
	ld.const.f64 	%fd440, [const_oddDofToQuad+280];
	fma.rn.f64 	%fd441, %fd440, %fd312, %fd437;
	ld.const.f64 	%fd442, [const_evenDofToQuad+280];
	fma.rn.f64 	%fd443, %fd442, %fd313, %fd439;
	sub.f64 	%fd444, %fd441, %fd443;
	st.shared.f64 	[%r7+16200], %fd444;
	add.f64 	%fd445, %fd443, %fd441;
	st.shared.f64 	[%r7+9000], %fd445;
	ld.const.f64 	%fd446, [const_oddDofToQuad+288];
	fma.rn.f64 	%fd447, %fd446, %fd302, 0d0000000000000000;
	ld.const.f64 	%fd448, [const_evenDofToQuad+288];
	fma.rn.f64 	%fd449, %fd448, %fd303, 0d0000000000000000;
	ld.const.f64 	%fd450, [const_oddDofToQuad+296];
	fma.rn.f64 	%fd451, %fd450, %fd304, %fd447;
	ld.const.f64 	%fd452, [const_evenDofToQuad+296];
	fma.rn.f64 	%fd453, %fd452, %fd305, %fd449;
	ld.const.f64 	%fd454, [const_oddDofToQuad+304];
	fma.rn.f64 	%fd455, %fd454, %fd306, %fd451;
	ld.const.f64 	%fd456, [const_evenDofToQuad+304];
	fma.rn.f64 	%fd457, %fd456, %fd307, %fd453;
	ld.const.f64 	%fd458, [const_oddDofToQuad+312];
	fma.rn.f64 	%fd459, %fd458, %fd308, %fd455;
	ld.const.f64 	%fd460, [const_evenDofToQuad+312];
	fma.rn.f64 	%fd461, %fd460, %fd309, %fd457;
	ld.const.f64 	%fd462, [const_oddDofToQuad+320];
	fma.rn.f64 	%fd463, %fd462, %fd310, %fd459;
	ld.const.f64 	%fd464, [const_evenDofToQuad+320];
	fma.rn.f64 	%fd465, %fd464, %fd311, %fd461;
	ld.const.f64 	%fd466, [const_oddDofToQuad+328];
	fma.rn.f64 	%fd467, %fd466, %fd312, %fd463;
	ld.const.f64 	%fd468, [const_evenDofToQuad+328];
	fma.rn.f64 	%fd469, %fd468, %fd313, %fd465;
	sub.f64 	%fd470, %fd467, %fd469;
	st.shared.f64 	[%r7+14400], %fd470;
	add.f64 	%fd471, %fd469, %fd467;
	st.shared.f64 	[%r7+10800], %fd471;
	ld.const.f64 	%fd472, [const_oddDofToQuad+336];
	fma.rn.f64 	%fd473, %fd472, %fd302, 0d0000000000000000;
	ld.const.f64 	%fd474, [const_evenDofToQuad+336];
	fma.rn.f64 	%fd475, %fd474, %fd303, 0d0000000000000000;
	ld.const.f64 	%fd476, [const_oddDofToQuad+344];
	fma.rn.f64 	%fd477, %fd476, %fd304, %fd473;
	ld.const.f64 	%fd478, [const_evenDofToQuad+344];
	fma.rn.f64 	%fd479, %fd478, %fd305, %fd475;
	ld.const.f64 	%fd480, [const_oddDofToQuad+352];
	fma.rn.f64 	%fd481, %fd480, %fd306, %fd477;
	ld.const.f64 	%fd482, [const_evenDofToQuad+352];
	fma.rn.f64 	%fd483, %fd482, %fd307, %fd479;
	ld.const.f64 	%fd484, [const_oddDofToQuad+360];
	fma.rn.f64 	%fd485, %fd484, %fd308, %fd481;
	ld.const.f64 	%fd486, [const_evenDofToQuad+360];
	fma.rn.f64 	%fd487, %fd486, %fd309, %fd483;
	ld.const.f64 	%fd488, [const_oddDofToQuad+368];
	fma.rn.f64 	%fd489, %fd488, %fd310, %fd485;
	ld.const.f64 	%fd490, [const_evenDofToQuad+368];
	fma.rn.f64 	%fd491, %fd490, %fd311, %fd487;
	ld.const.f64 	%fd492, [const_oddDofToQuad+376];
	fma.rn.f64 	%fd493, %fd492, %fd312, %fd489;
	ld.const.f64 	%fd494, [const_evenDofToQuad+376];
	fma.rn.f64 	%fd495, %fd494, %fd313, %fd491;
	add.f64 	%fd496, %fd495, %fd493;
	st.shared.f64 	[%r7+12600], %fd496;
$L__BB321_4:
	bar.sync 	0;
	setp.lt.u32 	%p6, %r10, 180;
	mad.lo.s32 	%r16, %r5, 1680, %r6;
	add.s32 	%r8, %r16, %r15;
	@%p6 bra 	$L__BB321_6;
	ld.const.f64 	%fd1285, [const_oddDofToQuad+96];
	ld.const.f64 	%fd1284, [const_evenDofToQuad+96];
	ld.const.f64 	%fd1283, [const_oddDofToQuad+104];
	ld.const.f64 	%fd1282, [const_evenDofToQuad+104];
	ld.const.f64 	%fd1281, [const_oddDofToQuad+112];
	ld.const.f64 	%fd1280, [const_evenDofToQuad+112];
	ld.const.f64 	%fd1279, [const_oddDofToQuad+120];
	ld.const.f64 	%fd1278, [const_evenDofToQuad+120];
	ld.const.f64 	%fd1277, [const_oddDofToQuad+128];
	ld.const.f64 	%fd1276, [const_evenDofToQuad+128];
	ld.const.f64 	%fd1275, [const_oddDofToQuad+136];
	ld.const.f64 	%fd1274, [const_evenDofToQuad+136];
	ld.const.f64 	%fd1273, [const_oddDofToQuad+144];
	ld.const.f64 	%fd1272, [const_evenDofToQuad+144];
	ld.const.f64 	%fd1271, [const_oddDofToQuad+152];
	ld.const.f64 	%fd1270, [const_evenDofToQuad+152];
	ld.const.f64 	%fd1269, [const_oddDofToQuad+160];
	ld.const.f64 	%fd1268, [const_evenDofToQuad+160];
	ld.const.f64 	%fd1267, [const_oddDofToQuad+168];
	ld.const.f64 	%fd1266, [const_evenDofToQuad+168];
	ld.const.f64 	%fd1265, [const_oddDofToQuad+176];
	ld.const.f64 	%fd1264, [const_evenDofToQuad+176];
	ld.const.f64 	%fd1263, [const_oddDofToQuad+184];
	ld.const.f64 	%fd1262, [const_evenDofToQuad+184];
	ld.const.f64 	%fd1261, [const_oddDofToQuad+192];
	ld.const.f64 	%fd1260, [const_evenDofToQuad+192];
	ld.const.f64 	%fd1259, [const_oddDofToQuad+200];
	ld.const.f64 	%fd1258, [const_evenDofToQuad+200];
	ld.const.f64 	%fd1257, [const_oddDofToQuad+208];
	ld.const.f64 	%fd1256, [const_evenDofToQuad+208];
	ld.const.f64 	%fd1255, [const_oddDofToQuad+216];
	ld.const.f64 	%fd1254, [const_evenDofToQuad+216];
	ld.const.f64 	%fd1253, [const_oddDofToQuad+224];
	ld.const.f64 	%fd1252, [const_evenDofToQuad+224];
	ld.const.f64 	%fd1251, [const_oddDofToQuad+232];
	ld.const.f64 	%fd1250, [const_evenDofToQuad+232];
	ld.const.f64 	%fd1249, [const_oddDofToQuad+240];
	ld.const.f64 	%fd1248, [const_evenDofToQuad+240];
	ld.const.f64 	%fd1247, [const_oddDofToQuad+248];
	ld.const.f64 	%fd1246, [const_evenDofToQuad+248];
	ld.const.f64 	%fd1245, [const_oddDofToQuad+256];
	ld.const.f64 	%fd1244, [const_evenDofToQuad+256];
	ld.const.f64 	%fd1243, [const_oddDofToQuad+264];
	ld.const.f64 	%fd1242, [const_evenDofToQuad+264];
	ld.const.f64 	%fd1241, [const_oddDofToQuad+272];
	ld.const.f64 	%fd1240, [const_evenDofToQuad+272];
	ld.const.f64 	%fd1239, [const_oddDofToQuad+280];
	ld.const.f64 	%fd1238, [const_evenDofToQuad+280];
	ld.const.f64 	%fd1237, [const_oddDofToQuad+288];
	ld.const.f64 	%fd1236, [const_evenDofToQuad+288];
	ld.const.f64 	%fd1235, [const_oddDofToQuad+296];
	ld.const.f64 	%fd1234, [const_evenDofToQuad+296];
	ld.const.f64 	%fd1233, [const_oddDofToQuad+304];
	ld.const.f64 	%fd1232, [const_evenDofToQuad+304];
	ld.const.f64 	%fd1231, [const_oddDofToQuad+312];
	ld.const.f64 	%fd1230, [const_evenDofToQuad+312];
	ld.const.f64 	%fd1229, [const_oddDofToQuad+320];
	ld.const.f64 	%fd1228, [const_evenDofToQuad+320];
	ld.const.f64 	%fd1227, [const_oddDofToQuad+328];
	ld.const.f64 	%fd1226, [const_evenDofToQuad+328];
	ld.const.f64 	%fd1225, [const_oddDofToQuad+336];
	ld.const.f64 	%fd1224, [const_evenDofToQuad+336];
	ld.const.f64 	%fd1223, [const_oddDofToQuad+344];
	ld.const.f64 	%fd1222, [const_evenDofToQuad+344];
	ld.const.f64 	%fd1221, [const_oddDofToQuad+352];
	ld.const.f64 	%fd1220, [const_evenDofToQuad+352];
	ld.const.f64 	%fd1219, [const_oddDofToQuad+360];
	ld.const.f64 	%fd1218, [const_evenDofToQuad+360];
	ld.const.f64 	%fd1217, [const_oddDofToQuad+368];
	ld.const.f64 	%fd1216, [const_evenDofToQuad+368];
	ld.const.f64 	%fd1215, [const_oddDofToQuad+376];
	ld.const.f64 	%fd1214, [const_evenDofToQuad+376];
	bra.uni 	$L__BB321_7;
$L__BB321_6:
	ld.shared.f64 	%fd497, [%r8];
	ld.shared.f64 	%fd498, [%r8+1320];
	add.f64 	%fd499, %fd497, %fd498;
	sub.f64 	%fd500, %fd497, %fd498;
	ld.shared.f64 	%fd501, [%r8+120];
	ld.shared.f64 	%fd502, [%r8+1200];
	add.f64 	%fd503, %fd501, %fd502;
	sub.f64 	%fd504, %fd501, %fd502;
	ld.shared.f64 	%fd505, [%r8+240];
	ld.shared.f64 	%fd506, [%r8+1080];
	add.f64 	%fd507, %fd505, %fd506;
	sub.f64 	%fd508, %fd505, %fd506;
	ld.shared.f64 	%fd509, [%r8+360];
	ld.shared.f64 	%fd510, [%r8+960];
	add.f64 	%fd511, %fd509, %fd510;
	sub.f64 	%fd512, %fd509, %fd510;
	ld.shared.f64 	%fd513, [%r8+480];
	ld.shared.f64 	%fd514, [%r8+840];
	add.f64 	%fd515, %fd513, %fd514;
	sub.f64 	%fd516, %fd513, %fd514;
	ld.shared.f64 	%fd517, [%r8+600];
	ld.shared.f64 	%fd518, [%r8+720];
	add.f64 	%fd519, %fd517, %fd518;
	sub.f64 	%fd520, %fd517, %fd518;
	fma.rn.f64 	%fd521, %fd25, %fd499, 0d0000000000000000;
	fma.rn.f64 	%fd522, %fd26, %fd500, 0d0000000000000000;
	fma.rn.f64 	%fd523, %fd27, %fd503, %fd521;
	fma.rn.f64 	%fd524, %fd28, %fd504, %fd522;
	fma.rn.f64 	%fd525, %fd29, %fd507, %fd523;
	fma.rn.f64 	%fd526, %fd30, %fd508, %fd524;
	fma.rn.f64 	%fd527, %fd31, %fd511, %fd525;
	fma.rn.f64 	%fd528, %fd32, %fd512, %fd526;
	fma.rn.f64 	%fd529, %fd33, %fd515, %fd527;
	fma.rn.f64 	%fd530, %fd34, %fd516, %fd528;
	fma.rn.f64 	%fd531, %fd35, %fd519, %fd529;
	fma.rn.f64 	%fd532, %fd36, %fd520, %fd530;
	sub.f64 	%fd533, %fd531, %fd532;
	st.shared.f64 	[%r8+1680], %fd533;
	add.f64 	%fd534, %fd532, %fd531;
	st.shared.f64 	[%r8], %fd534;
	fma.rn.f64 	%fd535, %fd37, %fd499, 0d0000000000000000;
	fma.rn.f64 	%fd536, %fd38, %fd500, 0d0000000000000000;
	fma.rn.f64 	%fd537, %fd39, %fd503, %fd535;
	fma.rn.f64 	%fd538, %fd40, %fd504, %fd536;
	fma.rn.f64 	%fd539, %fd41, %fd507, %fd537;
	fma.rn.f64 	%fd540, %fd42, %fd508, %fd538;
	fma.rn.f64 	%fd541, %fd43, %fd511, %fd539;
	fma.rn.f64 	%fd542, %fd44, %fd512, %fd540;
	fma.rn.f64 	%fd543, %fd45, %fd515, %fd541;
	fma.rn.f64 	%fd544, %fd46, %fd516, %fd542;
	fma.rn.f64 	%fd545, %fd47, %fd519, %fd543;
	fma.rn.f64 	%fd546, %fd48, %fd520, %fd544;
	sub.f64 	%fd547, %fd545, %fd546;
	st.shared.f64 	[%r8+1560], %fd547;
	add.f64 	%fd548, %fd546, %fd545;
	st.shared.f64 	[%r8+120], %fd548;
	ld.const.f64 	%fd1285, [const_oddDofToQuad+96];
	fma.rn.f64 	%fd549, %fd1285, %fd499, 0d0000000000000000;
	ld.const.f64 	%fd1284, [const_evenDofToQuad+96];
	fma.rn.f64 	%fd550, %fd1284, %fd500, 0d0000000000000000;
	ld.const.f64 	%fd1283, [const_oddDofToQuad+104];
	fma.rn.f64 	%fd551, %fd1283, %fd503, %fd549;
	ld.const.f64 	%fd1282, [const_evenDofToQuad+104];
	fma.rn.f64 	%fd552, %fd1282, %fd504, %fd550;
	ld.const.f64 	%fd1281, [const_oddDofToQuad+112];
	fma.rn.f64 	%fd553, %fd1281, %fd507, %fd551;
	ld.const.f64 	%fd1280, [const_evenDofToQuad+112];
	fma.rn.f64 	%fd554, %fd1280, %fd508, %fd552;
	ld.const.f64 	%fd1279, [const_oddDofToQuad+120];
	fma.rn.f64 	%fd555, %fd1279, %fd511, %fd553;
	ld.const.f64 	%fd1278, [const_evenDofToQuad+120];
	fma.rn.f64 	%fd556, %fd1278, %fd512, %fd554;
	ld.const.f64 	%fd1277, [const_oddDofToQuad+128];
	fma.rn.f64 	%fd557, %fd1277, %fd515, %fd555;
	ld.const.f64 	%fd1276, [const_evenDofToQuad+128];
	fma.rn.f64 	%fd558, %fd1276, %fd516, %fd556;
	ld.const.f64 	%fd1275, [const_oddDofToQuad+136];
	fma.rn.f64 	%fd559, %fd1275, %fd519, %fd557;
	ld.const.f64 	%fd1274, [const_evenDofToQuad+136];
	fma.rn.f64 	%fd560, %fd1274, %fd520, %fd558;
	sub.f64 	%fd561, %fd559, %fd560;
	st.shared.f64 	[%r8+1440], %fd561;
	add.f64 	%fd562, %fd560, %fd559;
	st.shared.f64 	[%r8+240], %fd562;
	ld.const.f64 	%fd1273, [const_oddDofToQuad+144];
	fma.rn.f64 	%fd563, %fd1273, %fd499, 0d0000000000000000;
	ld.const.f64 	%fd1272, [const_evenDofToQuad+144];
	fma.rn.f64 	%fd564, %fd1272, %fd500, 0d0000000000000000;
	ld.const.f64 	%fd1271, [const_oddDofToQuad+152];
	fma.rn.f64 	%fd565, %fd1271, %fd503, %fd563;
	ld.const.f64 	%fd1270, [const_evenDofToQuad+152];
	fma.rn.f64 	%fd566, %fd1270, %fd504, %fd564;
	ld.const.f64 	%fd1269, [const_oddDofToQuad+160];
	fma.rn.f64 	%fd567, %fd1269, %fd507, %fd565;
	ld.const.f64 	%fd1268, [const_evenDofToQuad+160];
	fma.rn.f64 	%fd568, %fd1268, %fd508, %fd566;
	ld.const.f64 	%fd1267, [const_oddDofToQuad+168];
	fma.rn.f64 	%fd569, %fd1267, %fd511, %fd567;
	ld.const.f64 	%fd1266, [const_evenDofToQuad+168];
	fma.rn.f64 	%fd570, %fd1266, %fd512, %fd568;
	ld.const.f64 	%fd1265, [const_oddDofToQuad+176];
	fma.rn.f64 	%fd571, %fd1265, %fd515, %fd569;
	ld.const.f64 	%fd1264, [const_evenDofToQuad+176];
	fma.rn.f64 	%fd572, %fd1264, %fd516, %fd570;
	ld.const.f64 	%fd1263, [const_oddDofToQuad+184];
	fma.rn.f64 	%fd573, %fd1263, %fd519, %fd571;
	ld.const.f64 	%fd1262, [const_evenDofToQuad+184];
	fma.rn.f64 	%fd574, %fd1262, %fd520, %fd572;
	sub.f64 	%fd575, %fd573, %fd574;
	st.shared.f64 	[%r8+1320], %fd575;
	add.f64 	%fd576, %fd574, %fd573;
	st.shared.f64 	[%r8+360], %fd576;
	ld.const.f64 	%fd1261, [const_oddDofToQuad+192];
	fma.rn.f64 	%fd577, %fd1261, %fd499, 0d0000000000000000;
	ld.const.f64 	%fd1260, [const_evenDofToQuad+192];
	fma.rn.f64 	%fd578, %fd1260, %fd500, 0d0000000000000000;
	ld.const.f64 	%fd1259, [const_oddDofToQuad+200];
	fma.rn.f64 	%fd579, %fd1259, %fd503, %fd577;
	ld.const.f64 	%fd1258, [const_evenDofToQuad+200];
	fma.rn.f64 	%fd580, %fd1258, %fd504, %fd578;
	ld.const.f64 	%fd1257, [const_oddDofToQuad+208];
	fma.rn.f64 	%fd581, %fd1257, %fd507, %fd579;
	ld.const.f64 	%fd1256, [const_evenDofToQuad+208];
	fma.rn.f64 	%fd582, %fd1256, %fd508, %fd580;
	ld.const.f64 	%fd1255, [const_oddDofToQuad+216];
	fma.rn.f64 	%fd583, %fd1255, %fd511, %fd581;
	ld.const.f64 	%fd1254, [const_evenDofToQuad+216];
	fma.rn.f64 	%fd584, %fd1254, %fd512, %fd582;
	ld.const.f64 	%fd1253, [const_oddDofToQuad+224];
	fma.rn.f64 	%fd585, %fd1253, %fd515, %fd583;
	ld.const.f64 	%fd1252, [const_evenDofToQuad+224];
	fma.rn.f64 	%fd586, %fd1252, %fd516, %fd584;
	ld.const.f64 	%fd1251, [const_oddDofToQuad+232];
	fma.rn.f64 	%fd587, %fd1251, %fd519, %fd585;
	ld.const.f64 	%fd1250, [const_evenDofToQuad+232];
	fma.rn.f64 	%fd588, %fd1250, %fd520, %fd586;
	sub.f64 	%fd589, %fd587, %fd588;
	st.shared.f64 	[%r8+1200], %fd589;
	add.f64 	%fd590, %fd588, %fd587;
	st.shared.f64 	[%r8+480], %fd590;
	ld.const.f64 	%fd1249, [const_oddDofToQuad+240];
	fma.rn.f64 	%fd591, %fd1249, %fd499, 0d0000000000000000;
	ld.const.f64 	%fd1248, [const_evenDofToQuad+240];
	fma.rn.f64 	%fd592, %fd1248, %fd500, 0d0000000000000000;
	ld.const.f64 	%fd1247, [const_oddDofToQuad+248];
	fma.rn.f64 	%fd593, %fd1247, %fd503, %fd591;
	ld.const.f64 	%fd1246, [const_evenDofToQuad+248];
	fma.rn.f64 	%fd594, %fd1246, %fd504, %fd592;
	ld.const.f64 	%fd1245, [const_oddDofToQuad+256];
	fma.rn.f64 	%fd595, %fd1245, %fd507, %fd593;
	ld.const.f64 	%fd1244, [const_evenDofToQuad+256];
	fma.rn.f64 	%fd596, %fd1244, %fd508, %fd594;
	ld.const.f64 	%fd1243, [const_oddDofToQuad+264];
	fma.rn.f64 	%fd597, %fd1243, %fd511, %fd595;
	ld.const.f64 	%fd1242, [const_evenDofToQuad+264];
	fma.rn.f64 	%fd598, %fd1242, %fd512, %fd596;
	ld.const.f64 	%fd1241, [const_oddDofToQuad+272];
	fma.rn.f64 	%fd599, %fd1241, %fd515, %fd597;
	ld.const.f64 	%fd1240, [const_evenDofToQuad+272];
	fma.rn.f64 	%fd600, %fd1240, %fd516, %fd598;
	ld.const.f64 	%fd1239, [const_oddDofToQuad+280];
	fma.rn.f64 	%fd601, %fd1239, %fd519, %fd599;
	ld.const.f64 	%fd1238, [const_evenDofToQuad+280];
	fma.rn.f64 	%fd602, %fd1238, %fd520, %fd600;
	sub.f64 	%fd603, %fd601, %fd602;
	st.shared.f64 	[%r8+1080], %fd603;
	add.f64 	%fd604, %fd602, %fd601;
	st.shared.f64 	[%r8+600], %fd604;
	ld.const.f64 	%fd1237, [const_oddDofToQuad+288];
	fma.rn.f64 	%fd605, %fd1237, %fd499, 0d0000000000000000;
	ld.const.f64 	%fd1236, [const_evenDofToQuad+288];
	fma.rn.f64 	%fd606, %fd1236, %fd500, 0d0000000000000000;
	ld.const.f64 	%fd1235, [const_oddDofToQuad+296];
	fma.rn.f64 	%fd607, %fd1235, %fd503, %fd605;
	ld.const.f64 	%fd1234, [const_evenDofToQuad+296];
	fma.rn.f64 	%fd608, %fd1234, %fd504, %fd606;
	ld.const.f64 	%fd1233, [const_oddDofToQuad+304];
	fma.rn.f64 	%fd609, %fd1233, %fd507, %fd607;
	ld.const.f64 	%fd1232, [const_evenDofToQuad+304];
	fma.rn.f64 	%fd610, %fd1232, %fd508, %fd608;
	ld.const.f64 	%fd1231, [const_oddDofToQuad+312];
	fma.rn.f64 	%fd611, %fd1231, %fd511, %fd609;
	ld.const.f64 	%fd1230, [const_evenDofToQuad+312];
	fma.rn.f64 	%fd612, %fd1230, %fd512, %fd610;
	ld.const.f64 	%fd1229, [const_oddDofToQuad+320];
	fma.rn.f64 	%fd613, %fd1229, %fd515, %fd611;
	ld.const.f64 	%fd1228, [const_evenDofToQuad+320];
	fma.rn.f64 	%fd614, %fd1228, %fd516, %fd612;
	ld.const.f64 	%fd1227, [const_oddDofToQuad+328];
	fma.rn.f64 	%fd615, %fd1227, %fd519, %fd613;
	ld.const.f64 	%fd1226, [const_evenDofToQuad+328];
	fma.rn.f64 	%fd616, %fd1226, %fd520, %fd614;
	sub.f64 	%fd617, %fd615, %fd616;
	st.shared.f64 	[%r8+960], %fd617;
	add.f64 	%fd618, %fd616, %fd615;
	st.shared.f64 	[%r8+720], %fd618;
	ld.const.f64 	%fd1225, [const_oddDofToQuad+336];
	fma.rn.f64 	%fd619, %fd1225, %fd499, 0d0000000000000000;
	ld.const.f64 	%fd1224, [const_evenDofToQuad+336];
	fma.rn.f64 	%fd620, %fd1224, %fd500, 0d0000000000000000;
	ld.const.f64 	%fd1223, [const_oddDofToQuad+344];
	fma.rn.f64 	%fd621, %fd1223, %fd503, %fd619;
	ld.const.f64 	%fd1222, [const_evenDofToQuad+344];
	fma.rn.f64 	%fd622, %fd1222, %fd504, %fd620;
	ld.const.f64 	%fd1221, [const_oddDofToQuad+352];
	fma.rn.f64 	%fd623, %fd1221, %fd507, %fd621;
	ld.const.f64 	%fd1220, [const_evenDofToQuad+352];
	fma.rn.f64 	%fd624, %fd1220, %fd508, %fd622;
	ld.const.f64 	%fd1219, [const_oddDofToQuad+360];
	fma.rn.f64 	%fd625, %fd1219, %fd511, %fd623;
	ld.const.f64 	%fd1218, [const_evenDofToQuad+360];
	fma.rn.f64 	%fd626, %fd1218, %fd512, %fd624;
	ld.const.f64 	%fd1217, [const_oddDofToQuad+368];
	fma.rn.f64 	%fd627, %fd1217, %fd515, %fd625;
	ld.const.f64 	%fd1216, [const_evenDofToQuad+368];
	fma.rn.f64 	%fd628, %fd1216, %fd516, %fd626;
	ld.const.f64 	%fd1215, [const_oddDofToQuad+376];
	fma.rn.f64 	%fd629, %fd1215, %fd519, %fd627;
	ld.const.f64 	%fd1214, [const_evenDofToQuad+376];
	fma.rn.f64 	%fd630, %fd1214, %fd520, %fd628;
	add.f64 	%fd631, %fd630, %fd629;
	st.shared.f64 	[%r8+840], %fd631;
$L__BB321_7:
	ld.param.u64 	%rd13, [_Z32massMatrixMultiplyConstantKernelILi12ELi15ELi1EEviPKdS1_S1_S1_Pd_param_1];
	setp.gt.u32 	%p7, %r10, 179;
	bar.sync 	0;
	mul.hi.u16 	%rs9, %rs1, -30583;
	shr.u16 	%rs10, %rs9, 3;
	mul.lo.s16 	%rs11, %rs10, 15;
	sub.s16 	%rs12, %rs1, %rs11;
	mul.wide.u16 	%r18, %rs10, 1800;
	add.s32 	%r19, %r4, %r18;
	mul.wide.u16 	%r20, %rs12, 120;
	add.s32 	%r21, %r19, %r20;
	ld.shared.f64 	%fd632, [%r21];
	ld.shared.f64 	%fd633, [%r21+88];
	add.f64 	%fd634, %fd632, %fd633;
	sub.f64 	%fd635, %fd632, %fd633;
	ld.shared.f64 	%fd636, [%r21+8];
	ld.shared.f64 	%fd637, [%r21+80];
	add.f64 	%fd638, %fd636, %fd637;
	sub.f64 	%fd639, %fd636, %fd637;
	ld.shared.f64 	%fd640, [%r21+16];
	ld.shared.f64 	%fd641, [%r21+72];
	add.f64 	%fd642, %fd640, %fd641;
	sub.f64 	%fd643, %fd640, %fd641;
	ld.shared.f64 	%fd644, [%r21+24];
	ld.shared.f64 	%fd645, [%r21+64];
	add.f64 	%fd646, %fd644, %fd645;
	sub.f64 	%fd647, %fd644, %fd645;
	ld.shared.f64 	%fd648, [%r21+32];
	ld.shared.f64 	%fd649, [%r21+56];
	add.f64 	%fd650, %fd648, %fd649;
	sub.f64 	%fd651, %fd648, %fd649;
	ld.shared.f64 	%fd652, [%r21+40];
	ld.shared.f64 	%fd653, [%r21+48];
	add.f64 	%fd654, %fd652, %fd653;
	sub.f64 	%fd655, %fd652, %fd653;
	mov.b32 	%r22, {%rs12, %rs10};
	mov.b32 	%r23, 14;
	mov.b32 	%r24, 57615;
	dp2a.lo.u32.u32 	%r25, %r22, %r24, %r23;
	mad.lo.s32 	%r26, %r3, 3375, %r25;
	ld.const.f64 	%fd656, [const_oddDofToQuad];
	fma.rn.f64 	%fd657, %fd656, %fd634, 0d0000000000000000;
	ld.const.f64 	%fd658, [const_evenDofToQuad];
	fma.rn.f64 	%fd659, %fd658, %fd635, 0d0000000000000000;
	ld.const.f64 	%fd660, [const_oddDofToQuad+8];
	fma.rn.f64 	%fd661, %fd660, %fd638, %fd657;
	fma.rn.f64 	%fd662, %fd28, %fd639, %fd659;
	fma.rn.f64 	%fd663, %fd29, %fd642, %fd661;
	fma.rn.f64 	%fd664, %fd30, %fd643, %fd662;
	fma.rn.f64 	%fd665, %fd31, %fd646, %fd663;
	ld.const.f64 	%fd666, [const_evenDofToQuad+24];
	fma.rn.f64 	%fd667, %fd666, %fd647, %fd664;
	fma.rn.f64 	%fd668, %fd33, %fd650, %fd665;
	ld.const.f64 	%fd669, [const_evenDofToQuad+32];
	fma.rn.f64 	%fd670, %fd669, %fd651, %fd667;
	ld.const.f64 	%fd671, [const_oddDofToQuad+40];
	fma.rn.f64 	%fd672, %fd671, %fd654, %fd668;
	fma.rn.f64 	%fd673, %fd36, %fd655, %fd670;
	cvta.to.global.u64 	%rd7, %rd13;
	mul.wide.s32 	%rd8, %r26, 8;
	add.s64 	%rd9, %rd7, %rd8;
	ld.global.nc.f64 	%fd674, [%rd9];
	ld.global.nc.f64 	%fd675, [%rd9+-112];
	sub.f64 	%fd676, %fd672, %fd673;
	mul.f64 	%fd677, %fd676, %fd674;
	add.f64 	%fd678, %fd672, %fd673;
	mul.f64 	%fd1297, %fd678, %fd675;
	fma.rn.f64 	%fd679, %fd37, %fd634, 0d0000000000000000;
	fma.rn.f64 	%fd680, %fd38, %fd635, 0d0000000000000000;
	fma.rn.f64 	%fd681, %fd39, %fd638, %fd679;
	fma.rn.f64 	%fd682, %fd40, %fd639, %fd680;
	fma.rn.f64 	%fd683, %fd41, %fd642, %fd681;
	fma.rn.f64 	%fd684, %fd42, %fd643, %fd682;
	fma.rn.f64 	%fd685, %fd43, %fd646, %fd683;
	fma.rn.f64 	%fd686, %fd44, %fd647, %fd684;
	fma.rn.f64 	%fd687, %fd45, %fd650, %fd685;
	fma.rn.f64 	%fd688, %fd46, %fd651, %fd686;
	ld.const.f64 	%fd689, [const_oddDofToQuad+88];
	fma.rn.f64 	%fd690, %fd689, %fd654, %fd687;
	ld.const.f64 	%fd691, [const_evenDofToQuad+88];
	fma.rn.f64 	%fd692, %fd691, %fd655, %fd688;
	ld.global.nc.f64 	%fd693, [%rd9+-8];
	ld.global.nc.f64 	%fd694, [%rd9+-104];
	sub.f64 	%fd695, %fd690, %fd692;
	mul.f64 	%fd696, %fd695, %fd693;
	add.f64 	%fd697, %fd690, %fd692;
	mul.f64 	%fd1296, %fd697, %fd694;
	fma.rn.f64 	%fd698, %fd1285, %fd634, 0d0000000000000000;
	fma.rn.f64 	%fd699, %fd1284, %fd635, 0d0000000000000000;
	fma.rn.f64 	%fd700, %fd1283, %fd638, %fd698;
	fma.rn.f64 	%fd701, %fd1282, %fd639, %fd699;
	fma.rn.f64 	%fd702, %fd1281, %fd642, %fd700;
	fma.rn.f64 	%fd703, %fd1280, %fd643, %fd701;
	fma.rn.f64 	%fd704, %fd1279, %fd646, %fd702;
	fma.rn.f64 	%fd705, %fd1278, %fd647, %fd703;
	fma.rn.f64 	%fd706, %fd1277, %fd650, %fd704;
	fma.rn.f64 	%fd707, %fd1276, %fd651, %fd705;
	fma.rn.f64 	%fd708, %fd1275, %fd654, %fd706;
	fma.rn.f64 	%fd709, %fd1274, %fd655, %fd707;
	ld.global.nc.f64 	%fd710, [%rd9+-16];
	ld.global.nc.f64 	%fd711, [%rd9+-96];
	sub.f64 	%fd712, %fd708, %fd709;
	mul.f64 	%fd713, %fd712, %fd710;
	add.f64 	%fd714, %fd708, %fd709;
	mul.f64 	%fd1295, %fd714, %fd711;
	fma.rn.f64 	%fd715, %fd1273, %fd634, 0d0000000000000000;
	fma.rn.f64 	%fd716, %fd1272, %fd635, 0d0000000000000000;
	fma.rn.f64 	%fd717, %fd1271, %fd638, %fd715;
	fma.rn.f64 	%fd718, %fd1270, %fd639, %fd716;
	fma.rn.f64 	%fd719, %fd1269, %fd642, %fd717;
	fma.rn.f64 	%fd720, %fd1268, %fd643, %fd718;
	fma.rn.f64 	%fd721, %fd1267, %fd646, %fd719;
	fma.rn.f64 	%fd722, %fd1266, %fd647, %fd720;
	fma.rn.f64 	%fd723, %fd1265, %fd650, %fd721;
	fma.rn.f64 	%fd724, %fd1264, %fd651, %fd722;
	fma.rn.f64 	%fd725, %fd1263, %fd654, %fd723;
	fma.rn.f64 	%fd726, %fd1262, %fd655, %fd724;
	ld.global.nc.f64 	%fd727, [%rd9+-24];
	ld.global.nc.f64 	%fd728, [%rd9+-88];
	sub.f64 	%fd729, %fd725, %fd726;
	mul.f64 	%fd1286, %fd729, %fd727;
	add.f64 	%fd730, %fd725, %fd726;
	mul.f64 	%fd1294, %fd730, %fd728;
	fma.rn.f64 	%fd731, %fd1261, %fd634, 0d0000000000000000;
	fma.rn.f64 	%fd732, %fd1260, %fd635, 0d0000000000000000;
	fma.rn.f64 	%fd733, %fd1259, %fd638, %fd731;
	fma.rn.f64 	%fd734, %fd1258, %fd639, %fd732;
	fma.rn.f64 	%fd735, %fd1257, %fd642, %fd733;
	fma.rn.f64 	%fd736, %fd1256, %fd643, %fd734;
	fma.rn.f64 	%fd737, %fd1255, %fd646, %fd735;
	fma.rn.f64 	%fd738, %fd1254, %fd647, %fd736;
	fma.rn.f64 	%fd739, %fd1253, %fd650, %fd737;
	fma.rn.f64 	%fd740, %fd1252, %fd651, %fd738;
	fma.rn.f64 	%fd741, %fd1251, %fd654, %fd739;
	fma.rn.f64 	%fd742, %fd1250, %fd655, %fd740;
	ld.global.nc.f64 	%fd743, [%rd9+-32];
	ld.global.nc.f64 	%fd744, [%rd9+-80];
	sub.f64 	%fd745, %fd741, %fd742;
	mul.f64 	%fd1287, %fd745, %fd743;
	add.f64 	%fd746, %fd741, %fd742;
	mul.f64 	%fd1293, %fd746, %fd744;
	fma.rn.f64 	%fd747, %fd1249, %fd634, 0d0000000000000000;
	fma.rn.f64 	%fd748, %fd1248, %fd635, 0d0000000000000000;
	fma.rn.f64 	%fd749, %fd1247, %fd638, %fd747;
	fma.rn.f64 	%fd750, %fd1246, %fd639, %fd748;
	fma.rn.f64 	%fd751, %fd1245, %fd642, %fd749;
	fma.rn.f64 	%fd752, %fd1244, %fd643, %fd750;
	fma.rn.f64 	%fd753, %fd1243, %fd646, %fd751;
	fma.rn.f64 	%fd754, %fd1242, %fd647, %fd752;
	fma.rn.f64 	%fd755, %fd1241, %fd650, %fd753;
	fma.rn.f64 	%fd756, %fd1240, %fd651, %fd754;
	fma.rn.f64 	%fd757, %fd1239, %fd654, %fd755;
	fma.rn.f64 	%fd758, %fd1238, %fd655, %fd756;
	ld.global.nc.f64 	%fd759, [%rd9+-40];
	ld.global.nc.f64 	%fd760, [%rd9+-72];
	sub.f64 	%fd761, %fd757, %fd758;
	mul.f64 	%fd1288, %fd761, %fd759;
	add.f64 	%fd762, %fd757, %fd758;
	mul.f64 	%fd1292, %fd762, %fd760;
	fma.rn.f64 	%fd763, %fd1237, %fd634, 0d0000000000000000;
	fma.rn.f64 	%fd764, %fd1236, %fd635, 0d0000000000000000;
	fma.rn.f64 	%fd765, %fd1235, %fd638, %fd763;
	fma.rn.f64 	%fd766, %fd1234, %fd639, %fd764;
	fma.rn.f64 	%fd767, %fd1233, %fd642, %fd765;
	fma.rn.f64 	%fd768, %fd1232, %fd643, %fd766;
	fma.rn.f64 	%fd769, %fd1231, %fd646, %fd767;
	fma.rn.f64 	%fd770, %fd1230, %fd647, %fd768;
	fma.rn.f64 	%fd771, %fd1229, %fd650, %fd769;
	fma.rn.f64 	%fd772, %fd1228, %fd651, %fd770;
	fma.rn.f64 	%fd773, %fd1227, %fd654, %fd771;
	fma.rn.f64 	%fd774, %fd1226, %fd655, %fd772;
	ld.global.nc.f64 	%fd775, [%rd9+-48];
	ld.global.nc.f64 	%fd776, [%rd9+-64];
	sub.f64 	%fd777, %fd773, %fd774;
	mul.f64 	%fd1289, %fd777, %fd775;
	add.f64 	%fd778, %fd773, %fd774;
	mul.f64 	%fd1291, %fd778, %fd776;
	fma.rn.f64 	%fd779, %fd1225, %fd634, 0d0000000000000000;
	fma.rn.f64 	%fd780, %fd1224, %fd635, 0d0000000000000000;
	fma.rn.f64 	%fd781, %fd1223, %fd638, %fd779;
	fma.rn.f64 	%fd782, %fd1222, %fd639, %fd780;
	fma.rn.f64 	%fd783, %fd1221, %fd642, %fd781;
	fma.rn.f64 	%fd784, %fd1220, %fd643, %fd782;
	fma.rn.f64 	%fd785, %fd1219, %fd646, %fd783;
	fma.rn.f64 	%fd786, %fd1218, %fd647, %fd784;
	fma.rn.f64 	%fd787, %fd1217, %fd650, %fd785;
	fma.rn.f64 	%fd788, %fd1216, %fd651, %fd786;
	fma.rn.f64 	%fd789, %fd1215, %fd654, %fd787;
	fma.rn.f64 	%fd790, %fd1214, %fd655, %fd788;
	ld.global.nc.f64 	%fd791, [%rd9+-56];
	add.f64 	%fd792, %fd789, %fd790;
	mul.f64 	%fd1290, %fd792, %fd791;
	bar.sync 	0;
	add.f64 	%fd793, %fd1297, %fd677;
	sub.f64 	%fd794, %fd1297, %fd677;
	add.f64 	%fd795, %fd1296, %fd696;
	sub.f64 	%fd796, %fd1296, %fd696;
	add.f64 	%fd797, %fd1295, %fd713;
	sub.f64 	%fd798, %fd1295, %fd713;
	add.f64 	%fd799, %fd1294, %fd1286;
	sub.f64 	%fd800, %fd1294, %fd1286;
	add.f64 	%fd801, %fd1293, %fd1287;
	sub.f64 	%fd802, %fd1293, %fd1287;
	add.f64 	%fd803, %fd1292, %fd1288;
	sub.f64 	%fd804, %fd1292, %fd1288;
	add.f64 	%fd805, %fd1291, %fd1289;
	sub.f64 	%fd806, %fd1291, %fd1289;
	add.f64 	%fd807, %fd1290, %fd1290;
	sub.f64 	%fd808, %fd1290, %fd1290;
	mul.f64 	%fd809, %fd807, 0d3FE0000000000000;
	fma.rn.f64 	%fd810, %fd656, %fd793, 0d0000000000000000;
	fma.rn.f64 	%fd811, %fd658, %fd794, 0d0000000000000000;
	fma.rn.f64 	%fd812, %fd37, %fd795, %fd810;
	fma.rn.f64 	%fd813, %fd38, %fd796, %fd811;
	fma.rn.f64 	%fd814, %fd1285, %fd797, %fd812;
	fma.rn.f64 	%fd815, %fd1284, %fd798, %fd813;
	fma.rn.f64 	%fd816, %fd1273, %fd799, %fd814;
	fma.rn.f64 	%fd817, %fd1272, %fd800, %fd815;
	fma.rn.f64 	%fd818, %fd1261, %fd801, %fd816;
	fma.rn.f64 	%fd819, %fd1260, %fd802, %fd817;
	fma.rn.f64 	%fd820, %fd1249, %fd803, %fd818;
	fma.rn.f64 	%fd821, %fd1248, %fd804, %fd819;
	fma.rn.f64 	%fd822, %fd1237, %fd805, %fd820;
	fma.rn.f64 	%fd823, %fd1236, %fd806, %fd821;
	fma.rn.f64 	%fd824, %fd1225, %fd809, %fd822;
	fma.rn.f64 	%fd825, %fd1224, %fd808, %fd823;
	sub.f64 	%fd826, %fd824, %fd825;
	st.shared.f64 	[%r21+88], %fd826;
	add.f64 	%fd827, %fd824, %fd825;
	st.shared.f64 	[%r21], %fd827;
	fma.rn.f64 	%fd828, %fd660, %fd793, 0d0000000000000000;
	fma.rn.f64 	%fd829, %fd28, %fd794, 0d0000000000000000;
	fma.rn.f64 	%fd830, %fd39, %fd795, %fd828;
	fma.rn.f64 	%fd831, %fd40, %fd796, %fd829;
	fma.rn.f64 	%fd832, %fd1283, %fd797, %fd830;
	fma.rn.f64 	%fd833, %fd1282, %fd798, %fd831;
	fma.rn.f64 	%fd834, %fd1271, %fd799, %fd832;
	fma.rn.f64 	%fd835, %fd1270, %fd800, %fd833;
	fma.rn.f64 	%fd836, %fd1259, %fd801, %fd834;
	fma.rn.f64 	%fd837, %fd1258, %fd802, %fd835;
	fma.rn.f64 	%fd838, %fd1247, %fd803, %fd836;
	fma.rn.f64 	%fd839, %fd1246, %fd804, %fd837;
	fma.rn.f64 	%fd840, %fd1235, %fd805, %fd838;
	fma.rn.f64 	%fd841, %fd1234, %fd806, %fd839;
	fma.rn.f64 	%fd842, %fd1223, %fd809, %fd840;
	fma.rn.f64 	%fd843, %fd1222, %fd808, %fd841;
	sub.f64 	%fd844, %fd842, %fd843;
	st.shared.f64 	[%r21+80], %fd844;
	add.f64 	%fd845, %fd842, %fd843;
	st.shared.f64 	[%r21+8], %fd845;
	fma.rn.f64 	%fd846, %fd29, %fd793, 0d0000000000000000;
	fma.rn.f64 	%fd847, %fd30, %fd794, 0d0000000000000000;
	fma.rn.f64 	%fd848, %fd41, %fd795, %fd846;
	fma.rn.f64 	%fd849, %fd42, %fd796, %fd847;
	fma.rn.f64 	%fd850, %fd1281, %fd797, %fd848;
	fma.rn.f64 	%fd851, %fd1280, %fd798, %fd849;
	fma.rn.f64 	%fd852, %fd1269, %fd799, %fd850;
	fma.rn.f64 	%fd853, %fd1268, %fd800, %fd851;
	fma.rn.f64 	%fd854, %fd1257, %fd801, %fd852;
	fma.rn.f64 	%fd855, %fd1256, %fd802, %fd853;
	fma.rn.f64 	%fd856, %fd1245, %fd803, %fd854;
	fma.rn.f64 	%fd857, %fd1244, %fd804, %fd855;
	fma.rn.f64 	%fd858, %fd1233, %fd805, %fd856;
	fma.rn.f64 	%fd859, %fd1232, %fd806, %fd857;
	fma.rn.f64 	%fd860, %fd1221, %fd809, %fd858;
	fma.rn.f64 	%fd861, %fd1220, %fd808, %fd859;
	sub.f64 	%fd862, %fd860, %fd861;
	st.shared.f64 	[%r21+72], %fd862;
	add.f64 	%fd863, %fd860, %fd861;
	st.shared.f64 	[%r21+16], %fd863;
	fma.rn.f64 	%fd864, %fd31, %fd793, 0d0000000000000000;
	fma.rn.f64 	%fd865, %fd666, %fd794, 0d0000000000000000;
	fma.rn.f64 	%fd866, %fd43, %fd795, %fd864;
	fma.rn.f64 	%fd867, %fd44, %fd796, %fd865;
	fma.rn.f64 	%fd868, %fd1279, %fd797, %fd866;
	fma.rn.f64 	%fd869, %fd1278, %fd798, %fd867;
	fma.rn.f64 	%fd870, %fd1267, %fd799, %fd868;
	fma.rn.f64 	%fd871, %fd1266, %fd800, %fd869;
	fma.rn.f64 	%fd872, %fd1255, %fd801, %fd870;
	fma.rn.f64 	%fd873, %fd1254, %fd802, %fd871;
	fma.rn.f64 	%fd874, %fd1243, %fd803, %fd872;
	fma.rn.f64 	%fd875, %fd1242, %fd804, %fd873;
	fma.rn.f64 	%fd876, %fd1231, %fd805, %fd874;
	fma.rn.f64 	%fd877, %fd1230, %fd806, %fd875;
	fma.rn.f64 	%fd878, %fd1219, %fd809, %fd876;
	fma.rn.f64 	%fd879, %fd1218, %fd808, %fd877;
	sub.f64 	%fd880, %fd878, %fd879;
	st.shared.f64 	[%r21+64], %fd880;
	add.f64 	%fd881, %fd878, %fd879;
	st.shared.f64 	[%r21+24], %fd881;
	fma.rn.f64 	%fd882, %fd33, %fd793, 0d0000000000000000;
	fma.rn.f64 	%fd883, %fd669, %fd794, 0d0000000000000000;
	fma.rn.f64 	%fd884, %fd45, %fd795, %fd882;
	fma.rn.f64 	%fd885, %fd46, %fd796, %fd883;
	fma.rn.f64 	%fd886, %fd1277, %fd797, %fd884;
	fma.rn.f64 	%fd887, %fd1276, %fd798, %fd885;
	fma.rn.f64 	%fd888, %fd1265, %fd799, %fd886;
	fma.rn.f64 	%fd889, %fd1264, %fd800, %fd887;
	fma.rn.f64 	%fd890, %fd1253, %fd801, %fd888;
	fma.rn.f64 	%fd891, %fd1252, %fd802, %fd889;
	fma.rn.f64 	%fd892, %fd1241, %fd803, %fd890;
	fma.rn.f64 	%fd893, %fd1240, %fd804, %fd891;
	fma.rn.f64 	%fd894, %fd1229, %fd805, %fd892;
	fma.rn.f64 	%fd895, %fd1228, %fd806, %fd893;
	fma.rn.f64 	%fd896, %fd1217, %fd809, %fd894;
	fma.rn.f64 	%fd897, %fd1216, %fd808, %fd895;
	sub.f64 	%fd898, %fd896, %fd897;
	st.shared.f64 	[%r21+56], %fd898;
	add.f64 	%fd899, %fd896, %fd897;
	st.shared.f64 	[%r21+32], %fd899;
	fma.rn.f64 	%fd900, %fd671, %fd793, 0d0000000000000000;
	fma.rn.f64 	%fd901, %fd36, %fd794, 0d0000000000000000;
	fma.rn.f64 	%fd902, %fd689, %fd795, %fd900;
	fma.rn.f64 	%fd903, %fd691, %fd796, %fd901;
	fma.rn.f64 	%fd904, %fd1275, %fd797, %fd902;
	fma.rn.f64 	%fd905, %fd1274, %fd798, %fd903;
	fma.rn.f64 	%fd906, %fd1263, %fd799, %fd904;
	fma.rn.f64 	%fd907, %fd1262, %fd800, %fd905;
	fma.rn.f64 	%fd908, %fd1251, %fd801, %fd906;
	fma.rn.f64 	%fd909, %fd1250, %fd802, %fd907;
	fma.rn.f64 	%fd910, %fd1239, %fd803, %fd908;
	fma.rn.f64 	%fd911, %fd1238, %fd804, %fd909;
	fma.rn.f64 	%fd912, %fd1227, %fd805, %fd910;
	fma.rn.f64 	%fd913, %fd1226, %fd806, %fd911;
	fma.rn.f64 	%fd914, %fd1215, %fd809, %fd912;
	fma.rn.f64 	%fd915, %fd1214, %fd808, %fd913;
	sub.f64 	%fd916, %fd914, %fd915;
	st.shared.f64 	[%r21+48], %fd916;
	add.f64 	%fd917, %fd914, %fd915;
	st.shared.f64 	[%r21+40], %fd917;
	bar.sync 	0;
	@%p7 bra 	$L__BB321_9;
	ld.shared.f64 	%fd918, [%r8];
	ld.shared.f64 	%fd919, [%r8+1680];
	add.f64 	%fd920, %fd918, %fd919;
	sub.f64 	%fd921, %fd918, %fd919;
	ld.shared.f64 	%fd922, [%r8+120];
	ld.shared.f64 	%fd923, [%r8+1560];
	add.f64 	%fd924, %fd922, %fd923;
	sub.f64 	%fd925, %fd922, %fd923;
	ld.shared.f64 	%fd926, [%r8+240];
	ld.shared.f64 	%fd927, [%r8+1440];
	add.f64 	%fd928, %fd926, %fd927;
	sub.f64 	%fd929, %fd926, %fd927;
	ld.shared.f64 	%fd930, [%r8+360];
	ld.shared.f64 	%fd931, [%r8+1320];
	add.f64 	%fd932, %fd930, %fd931;
	sub.f64 	%fd933, %fd930, %fd931;
	ld.shared.f64 	%fd934, [%r8+480];
	ld.shared.f64 	%fd935, [%r8+1200];
	add.f64 	%fd936, %fd934, %fd935;
	sub.f64 	%fd937, %fd934, %fd935;
	ld.shared.f64 	%fd938, [%r8+600];
	ld.shared.f64 	%fd939, [%r8+1080];
	add.f64 	%fd940, %fd938, %fd939;
	sub.f64 	%fd941, %fd938, %fd939;
	ld.shared.f64 	%fd942, [%r8+720];
	ld.shared.f64 	%fd943, [%r8+960];
	add.f64 	%fd944, %fd942, %fd943;
	sub.f64 	%fd945, %fd942, %fd943;
	ld.shared.f64 	%fd946, [%r8+840];
	add.f64 	%fd947, %fd946, %fd946;
	sub.f64 	%fd948, %fd946, %fd946;
	mul.f64 	%fd949, %fd947, 0d3FE0000000000000;
	fma.rn.f64 	%fd951, %fd656, %fd920, 0d0000000000000000;
	ld.const.f64 	%fd952, [const_evenDofToQuad];
	fma.rn.f64 	%fd953, %fd952, %fd921, 0d0000000000000000;
	fma.rn.f64 	%fd954, %fd37, %fd924, %fd951;
	fma.rn.f64 	%fd955, %fd38, %fd925, %fd953;
	fma.rn.f64 	%fd956, %fd1285, %fd928, %fd954;
	fma.rn.f64 	%fd957, %fd1284, %fd929, %fd955;
	fma.rn.f64 	%fd958, %fd1273, %fd932, %fd956;
	fma.rn.f64 	%fd959, %fd1272, %fd933, %fd957;
	fma.rn.f64 	%fd960, %fd1261, %fd936, %fd958;
	fma.rn.f64 	%fd961, %fd1260, %fd937, %fd959;
	fma.rn.f64 	%fd962, %fd1249, %fd940, %fd960;
	fma.rn.f64 	%fd963, %fd1248, %fd941, %fd961;
	fma.rn.f64 	%fd964, %fd1237, %fd944, %fd962;
	fma.rn.f64 	%fd965, %fd1236, %fd945, %fd963;
	fma.rn.f64 	%fd966, %fd1225, %fd949, %fd964;
	fma.rn.f64 	%fd967, %fd1224, %fd948, %fd965;
	sub.f64 	%fd968, %fd966, %fd967;
	st.shared.f64 	[%r8+1320], %fd968;
	add.f64 	%fd969, %fd966, %fd967;
	st.shared.f64 	[%r8], %fd969;
	ld.const.f64 	%fd970, [const_oddDofToQuad+8];
	fma.rn.f64 	%fd971, %fd970, %fd920, 0d0000000000000000;
	fma.rn.f64 	%fd972, %fd28, %fd921, 0d0000000000000000;
	fma.rn.f64 	%fd973, %fd39, %fd924, %fd971;
	fma.rn.f64 	%fd974, %fd40, %fd925, %fd972;
	fma.rn.f64 	%fd975, %fd1283, %fd928, %fd973;
	fma.rn.f64 	%fd976, %fd1282, %fd929, %fd974;
	fma.rn.f64 	%fd977, %fd1271, %fd932, %fd975;
	fma.rn.f64 	%fd978, %fd1270, %fd933, %fd976;
	fma.rn.f64 	%fd979, %fd1259, %fd936, %fd977;
	fma.rn.f64 	%fd980, %fd1258, %fd937, %fd978;
	fma.rn.f64 	%fd981, %fd1247, %fd940, %fd979;
	fma.rn.f64 	%fd982, %fd1246, %fd941, %fd980;
	fma.rn.f64 	%fd983, %fd1235, %fd944, %fd981;
	fma.rn.f64 	%fd984, %fd1234, %fd945, %fd982;
	fma.rn.f64 	%fd985, %fd1223, %fd949, %fd983;
	fma.rn.f64 	%fd986, %fd1222, %fd948, %fd984;
	sub.f64 	%fd987, %fd985, %fd986;
	st.shared.f64 	[%r8+1200], %fd987;
	add.f64 	%fd988, %fd985, %fd986;
	st.shared.f64 	[%r8+120], %fd988;
	fma.rn.f64 	%fd989, %fd29, %fd920, 0d0000000000000000;
	fma.rn.f64 	%fd990, %fd30, %fd921, 0d0000000000000000;
	fma.rn.f64 	%fd991, %fd41, %fd924, %fd989;
	fma.rn.f64 	%fd992, %fd42, %fd925, %fd990;
	fma.rn.f64 	%fd993, %fd1281, %fd928, %fd991;
	fma.rn.f64 	%fd994, %fd1280, %fd929, %fd992;
	fma.rn.f64 	%fd995, %fd1269, %fd932, %fd993;
	fma.rn.f64 	%fd996, %fd1268, %fd933, %fd994;
	fma.rn.f64 	%fd997, %fd1257, %fd936, %fd995;
	fma.rn.f64 	%fd998, %fd1256, %fd937, %fd996;
	fma.rn.f64 	%fd999, %fd1245, %fd940, %fd997;
	fma.rn.f64 	%fd1000, %fd1244, %fd941, %fd998;
	fma.rn.f64 	%fd1001, %fd1233, %fd944, %fd999;
	fma.rn.f64 	%fd1002, %fd1232, %fd945, %fd1000;
	fma.rn.f64 	%fd1003, %fd1221, %fd949, %fd1001;
	fma.rn.f64 	%fd1004, %fd1220, %fd948, %fd1002;
	sub.f64 	%fd1005, %fd1003, %fd1004;
	st.shared.f64 	[%r8+1080], %fd1005;
	add.f64 	%fd1006, %fd1003, %fd1004;
	st.shared.f64 	[%r8+240], %fd1006;
	fma.rn.f64 	%fd1007, %fd31, %fd920, 0d0000000000000000;
	ld.const.f64 	%fd1008, [const_evenDofToQuad+24];
	fma.rn.f64 	%fd1009, %fd1008, %fd921, 0d0000000000000000;
	fma.rn.f64 	%fd1010, %fd43, %fd924, %fd1007;
	fma.rn.f64 	%fd1011, %fd44, %fd925, %fd1009;
	fma.rn.f64 	%fd1012, %fd1279, %fd928, %fd1010;
	fma.rn.f64 	%fd1013, %fd1278, %fd929, %fd1011;
	fma.rn.f64 	%fd1014, %fd1267, %fd932, %fd1012;
	fma.rn.f64 	%fd1015, %fd1266, %fd933, %fd1013;
	fma.rn.f64 	%fd1016, %fd1255, %fd936, %fd1014;
	fma.rn.f64 	%fd1017, %fd1254, %fd937, %fd1015;
	fma.rn.f64 	%fd1018, %fd1243, %fd940, %fd1016;
	fma.rn.f64 	%fd1019, %fd1242, %fd941, %fd1017;
	fma.rn.f64 	%fd1020, %fd1231, %fd944, %fd1018;
	fma.rn.f64 	%fd1021, %fd1230, %fd945, %fd1019;
	fma.rn.f64 	%fd1022, %fd1219, %fd949, %fd1020;
	fma.rn.f64 	%fd1023, %fd1218, %fd948, %fd1021;
	sub.f64 	%fd1024, %fd1022, %fd1023;
	st.shared.f64 	[%r8+960], %fd1024;
	add.f64 	%fd1025, %fd1022, %fd1023;
	st.shared.f64 	[%r8+360], %fd1025;
	fma.rn.f64 	%fd1026, %fd33, %fd920, 0d0000000000000000;
	ld.const.f64 	%fd1027, [const_evenDofToQuad+32];
	fma.rn.f64 	%fd1028, %fd1027, %fd921, 0d0000000000000000;
	fma.rn.f64 	%fd1029, %fd45, %fd924, %fd1026;
	fma.rn.f64 	%fd1030, %fd46, %fd925, %fd1028;
	fma.rn.f64 	%fd1031, %fd1277, %fd928, %fd1029;
	fma.rn.f64 	%fd1032, %fd1276, %fd929, %fd1030;
	fma.rn.f64 	%fd1033, %fd1265, %fd932, %fd1031;
	fma.rn.f64 	%fd1034, %fd1264, %fd933, %fd1032;
	fma.rn.f64 	%fd1035, %fd1253, %fd936, %fd1033;
	fma.rn.f64 	%fd1036, %fd1252, %fd937, %fd1034;
	fma.rn.f64 	%fd1037, %fd1241, %fd940, %fd1035;
	fma.rn.f64 	%fd1038, %fd1240, %fd941, %fd1036;
	fma.rn.f64 	%fd1039, %fd1229, %fd944, %fd1037;
	fma.rn.f64 	%fd1040, %fd1228, %fd945, %fd1038;
	fma.rn.f64 	%fd1041, %fd1217, %fd949, %fd1039;
	fma.rn.f64 	%fd1042, %fd1216, %fd948, %fd1040;
	sub.f64 	%fd1043, %fd1041, %fd1042;
	st.shared.f64 	[%r8+840], %fd1043;
	add.f64 	%fd1044, %fd1041, %fd1042;
	st.shared.f64 	[%r8+480], %fd1044;
	ld.const.f64 	%fd1045, [const_oddDofToQuad+40];
	fma.rn.f64 	%fd1046, %fd1045, %fd920, 0d0000000000000000;
	fma.rn.f64 	%fd1047, %fd36, %fd921, 0d0000000000000000;
	ld.const.f64 	%fd1048, [const_oddDofToQuad+88];
	fma.rn.f64 	%fd1049, %fd1048, %fd924, %fd1046;
	ld.const.f64 	%fd1050, [const_evenDofToQuad+88];
	fma.rn.f64 	%fd1051, %fd1050, %fd925, %fd1047;
	fma.rn.f64 	%fd1052, %fd1275, %fd928, %fd1049;
	fma.rn.f64 	%fd1053, %fd1274, %fd929, %fd1051;
	fma.rn.f64 	%fd1054, %fd1263, %fd932, %fd1052;
	fma.rn.f64 	%fd1055, %fd1262, %fd933, %fd1053;
	fma.rn.f64 	%fd1056, %fd1251, %fd936, %fd1054;
	fma.rn.f64 	%fd1057, %fd1250, %fd937, %fd1055;
	fma.rn.f64 	%fd1058, %fd1239, %fd940, %fd1056;
	fma.rn.f64 	%fd1059, %fd1238, %fd941, %fd1057;
	fma.rn.f64 	%fd1060, %fd1227, %fd944, %fd1058;
	fma.rn.f64 	%fd1061, %fd1226, %fd945, %fd1059;
	fma.rn.f64 	%fd1062, %fd1215, %fd949, %fd1060;
	fma.rn.f64 	%fd1063, %fd1214, %fd948, %fd1061;
	sub.f64 	%fd1064, %fd1062, %fd1063;
	st.shared.f64 	[%r8+720], %fd1064;
	add.f64 	%fd1065, %fd1062, %fd1063;
	st.shared.f64 	[%r8+600], %fd1065;
$L__BB321_9:
	setp.gt.u32 	%p8, %r10, 143;
	bar.sync 	0;
	@%p8 bra 	$L__BB321_11;
	ld.shared.f64 	%fd1066, [%r7];
	ld.shared.f64 	%fd1067, [%r7+25200];
	add.f64 	%fd1068, %fd1066, %fd1067;
	sub.f64 	%fd1069, %fd1066, %fd1067;
	ld.shared.f64 	%fd1070, [%r7+1800];
	ld.shared.f64 	%fd1071, [%r7+23400];
	add.f64 	%fd1072, %fd1070, %fd1071;
	sub.f64 	%fd1073, %fd1070, %fd1071;
	ld.shared.f64 	%fd1074, [%r7+3600];
	ld.shared.f64 	%fd1075, [%r7+21600];
	add.f64 	%fd1076, %fd1074, %fd1075;
	sub.f64 	%fd1077, %fd1074, %fd1075;
	ld.shared.f64 	%fd1078, [%r7+5400];
	ld.shared.f64 	%fd1079, [%r7+19800];
	add.f64 	%fd1080, %fd1078, %fd1079;
	sub.f64 	%fd1081, %fd1078, %fd1079;
	ld.shared.f64 	%fd1082, [%r7+7200];
	ld.shared.f64 	%fd1083, [%r7+18000];
	add.f64 	%fd1084, %fd1082, %fd1083;
	sub.f64 	%fd1085, %fd1082, %fd1083;
	ld.shared.f64 	%fd1086, [%r7+9000];
	ld.shared.f64 	%fd1087, [%r7+16200];
	add.f64 	%fd1088, %fd1086, %fd1087;
	sub.f64 	%fd1089, %fd1086, %fd1087;
	ld.shared.f64 	%fd1090, [%r7+10800];
	ld.shared.f64 	%fd1091, [%r7+14400];
	add.f64 	%fd1092, %fd1090, %fd1091;
	sub.f64 	%fd1093, %fd1090, %fd1091;
	ld.shared.f64 	%fd1094, [%r7+12600];
	add.f64 	%fd1095, %fd1094, %fd1094;
	sub.f64 	%fd1096, %fd1094, %fd1094;
	mul.f64 	%fd1097, %fd1095, 0d3FE0000000000000;
	fma.rn.f64 	%fd1099, %fd656, %fd1068, 0d0000000000000000;
	fma.rn.f64 	%fd1101, %fd658, %fd1069, 0d0000000000000000;
	fma.rn.f64 	%fd1102, %fd37, %fd1072, %fd1099;
	fma.rn.f64 	%fd1103, %fd38, %fd1073, %fd1101;
	fma.rn.f64 	%fd1104, %fd1285, %fd1076, %fd1102;
	fma.rn.f64 	%fd1105, %fd1284, %fd1077, %fd1103;
	fma.rn.f64 	%fd1106, %fd1273, %fd1080, %fd1104;
	fma.rn.f64 	%fd1107, %fd1272, %fd1081, %fd1105;
	fma.rn.f64 	%fd1108, %fd1261, %fd1084, %fd1106;
	fma.rn.f64 	%fd1109, %fd1260, %fd1085, %fd1107;
	fma.rn.f64 	%fd1110, %fd1249, %fd1088, %fd1108;
	fma.rn.f64 	%fd1111, %fd1248, %fd1089, %fd1109;
	fma.rn.f64 	%fd1112, %fd1237, %fd1092, %fd1110;
	fma.rn.f64 	%fd1113, %fd1236, %fd1093, %fd1111;
	fma.rn.f64 	%fd1114, %fd1225, %fd1097, %fd1112;
	fma.rn.f64 	%fd1115, %fd1224, %fd1096, %fd1113;
	sub.f64 	%fd1286, %fd1114, %fd1115;
	add.f64 	%fd1297, %fd1114, %fd1115;
	fma.rn.f64 	%fd1117, %fd660, %fd1068, 0d0000000000000000;
	fma.rn.f64 	%fd1118, %fd28, %fd1069, 0d0000000000000000;
	fma.rn.f64 	%fd1119, %fd39, %fd1072, %fd1117;
	fma.rn.f64 	%fd1120, %fd40, %fd1073, %fd1118;
	fma.rn.f64 	%fd1121, %fd1283, %fd1076, %fd1119;
	fma.rn.f64 	%fd1122, %fd1282, %fd1077, %fd1120;
	fma.rn.f64 	%fd1123, %fd1271, %fd1080, %fd1121;
	fma.rn.f64 	%fd1124, %fd1270, %fd1081, %fd1122;
	fma.rn.f64 	%fd1125, %fd1259, %fd1084, %fd1123;
	fma.rn.f64 	%fd1126, %fd1258, %fd1085, %fd1124;
	fma.rn.f64 	%fd1127, %fd1247, %fd1088, %fd1125;
	fma.rn.f64 	%fd1128, %fd1246, %fd1089, %fd1126;
	fma.rn.f64 	%fd1129, %fd1235, %fd1092, %fd1127;
	fma.rn.f64 	%fd1130, %fd1234, %fd1093, %fd1128;
	fma.rn.f64 	%fd1131, %fd1223, %fd1097, %fd1129;
	fma.rn.f64 	%fd1132, %fd1222, %fd1096, %fd1130;
	sub.f64 	%fd1287, %fd1131, %fd1132;
	add.f64 	%fd1296, %fd1131, %fd1132;
	fma.rn.f64 	%fd1133, %fd29, %fd1068, 0d0000000000000000;
	fma.rn.f64 	%fd1134, %fd30, %fd1069, 0d0000000000000000;
	fma.rn.f64 	%fd1135, %fd41, %fd1072, %fd1133;
	fma.rn.f64 	%fd1136, %fd42, %fd1073, %fd1134;
	fma.rn.f64 	%fd1137, %fd1281, %fd1076, %fd1135;
	fma.rn.f64 	%fd1138, %fd1280, %fd1077, %fd1136;
	fma.rn.f64 	%fd1139, %fd1269, %fd1080, %fd1137;
	fma.rn.f64 	%fd1140, %fd1268, %fd1081, %fd1138;
	fma.rn.f64 	%fd1141, %fd1257, %fd1084, %fd1139;
	fma.rn.f64 	%fd1142, %fd1256, %fd1085, %fd1140;
	fma.rn.f64 	%fd1143, %fd1245, %fd1088, %fd1141;
	fma.rn.f64 	%fd1144, %fd1244, %fd1089, %fd1142;
	fma.rn.f64 	%fd1145, %fd1233, %fd1092, %fd1143;
	fma.rn.f64 	%fd1146, %fd1232, %fd1093, %fd1144;
	fma.rn.f64 	%fd1147, %fd1221, %fd1097, %fd1145;
	fma.rn.f64 	%fd1148, %fd1220, %fd1096, %fd1146;
	sub.f64 	%fd1288, %fd1147, %fd1148;
	add.f64 	%fd1295, %fd1147, %fd1148;
	fma.rn.f64 	%fd1149, %fd31, %fd1068, 0d0000000000000000;
	fma.rn.f64 	%fd1151, %fd666, %fd1069, 0d0000000000000000;
	fma.rn.f64 	%fd1152, %fd43, %fd1072, %fd1149;
	fma.rn.f64 	%fd1153, %fd44, %fd1073, %fd1151;
	fma.rn.f64 	%fd1154, %fd1279, %fd1076, %fd1152;
	fma.rn.f64 	%fd1155, %fd1278, %fd1077, %fd1153;
	fma.rn.f64 	%fd1156, %fd1267, %fd1080, %fd1154;
	fma.rn.f64 	%fd1157, %fd1266, %fd1081, %fd1155;
	fma.rn.f64 	%fd1158, %fd1255, %fd1084, %fd1156;
	fma.rn.f64 	%fd1159, %fd1254, %fd1085, %fd1157;
	fma.rn.f64 	%fd1160, %fd1243, %fd1088, %fd1158;
	fma.rn.f64 	%fd1161, %fd1242, %fd1089, %fd1159;
	fma.rn.f64 	%fd1162, %fd1231, %fd1092, %fd1160;
	fma.rn.f64 	%fd1163, %fd1230, %fd1093, %fd1161;
	fma.rn.f64 	%fd1164, %fd1219, %fd1097, %fd1162;
	fma.rn.f64 	%fd1165, %fd1218, %fd1096, %fd1163;
	sub.f64 	%fd1289, %fd1164, %fd1165;
	add.f64 	%fd1294, %fd1164, %fd1165;
	fma.rn.f64 	%fd1166, %fd33, %fd1068, 0d0000000000000000;
	fma.rn.f64 	%fd1168, %fd669, %fd1069, 0d0000000000000000;
	fma.rn.f64 	%fd1169, %fd45, %fd1072, %fd1166;
	fma.rn.f64 	%fd1170, %fd46, %fd1073, %fd1168;
	fma.rn.f64 	%fd1171, %fd1277, %fd1076, %fd1169;
	fma.rn.f64 	%fd1172, %fd1276, %fd1077, %fd1170;
	fma.rn.f64 	%fd1173, %fd1265, %fd1080, %fd1171;
	fma.rn.f64 	%fd1174, %fd1264, %fd1081, %fd1172;
	fma.rn.f64 	%fd1175, %fd1253, %fd1084, %fd1173;
	fma.rn.f64 	%fd1176, %fd1252, %fd1085, %fd1174;
	fma.rn.f64 	%fd1177, %fd1241, %fd1088, %fd1175;
	fma.rn.f64 	%fd1178, %fd1240, %fd1089, %fd1176;
	fma.rn.f64 	%fd1179, %fd1229, %fd1092, %fd1177;
	fma.rn.f64 	%fd1180, %fd1228, %fd1093, %fd1178;
	fma.rn.f64 	%fd1181, %fd1217, %fd1097, %fd1179;
	fma.rn.f64 	%fd1182, %fd1216, %fd1096, %fd1180;
	sub.f64 	%fd1290, %fd1181, %fd1182;
	add.f64 	%fd1293, %fd1181, %fd1182;
	fma.rn.f64 	%fd1184, %fd671, %fd1068, 0d0000000000000000;
	fma.rn.f64 	%fd1185, %fd36, %fd1069, 0d0000000000000000;
	fma.rn.f64 	%fd1187, %fd689, %fd1072, %fd1184;
	fma.rn.f64 	%fd1189, %fd691, %fd1073, %fd1185;
	fma.rn.f64 	%fd1190, %fd1275, %fd1076, %fd1187;
	fma.rn.f64 	%fd1191, %fd1274, %fd1077, %fd1189;
	fma.rn.f64 	%fd1192, %fd1263, %fd1080, %fd1190;
	fma.rn.f64 	%fd1193, %fd1262, %fd1081, %fd1191;
	fma.rn.f64 	%fd1194, %fd1251, %fd1084, %fd1192;
	fma.rn.f64 	%fd1195, %fd1250, %fd1085, %fd1193;
	fma.rn.f64 	%fd1196, %fd1239, %fd1088, %fd1194;
	fma.rn.f64 	%fd1197, %fd1238, %fd1089, %fd1195;
	fma.rn.f64 	%fd1198, %fd1227, %fd1092, %fd1196;
	fma.rn.f64 	%fd1199, %fd1226, %fd1093, %fd1197;
	fma.rn.f64 	%fd1200, %fd1215, %fd1097, %fd1198;
	fma.rn.f64 	%fd1201, %fd1214, %fd1096, %fd1199;
	sub.f64 	%fd1291, %fd1200, %fd1201;
	add.f64 	%fd1292, %fd1200, %fd1201;
$L__BB321_11:
	bar.sync 	0;
	@%p4 bra 	$L__BB321_13;
	ld.param.u64 	%rd14, [_Z32massMatrixMultiplyConstantKernelILi12ELi15ELi1EEviPKdS1_S1_S1_Pd_param_5];
	mad.lo.s32 	%r27, %r3, 1728, %r10;
	cvta.to.global.u64 	%rd10, %rd14;
	mul.wide.s32 	%rd11, %r27, 8;
	add.s64 	%rd12, %rd10, %rd11;
	st.global.f64 	[%rd12], %fd1297;
	st.global.f64 	[%rd12+1152], %fd1296;
	st.global.f64 	[%rd12+2304], %fd1295;
	st.global.f64 	[%rd12+3456], %fd1294;
	st.global.f64 	[%rd12+4608], %fd1293;
	st.global.f64 	[%rd12+5760], %fd1292;
	st.global.f64 	[%rd12+6912], %fd1291;
	st.global.f64 	[%rd12+8064], %fd1290;
	st.global.f64 	[%rd12+9216], %fd1289;
	st.global.f64 	[%rd12+10368], %fd1288;
	st.global.f64 	[%rd12+11520], %fd1287;
	st.global.f64 	[%rd12+12672], %fd1286;
$L__BB321_13:
	ret;

}
	// .globl	_Z30massMatrixMultiplySharedKernelILi12ELi15ELi1EEviPKdS1_S1_S1_Pd
.visible .entry _Z30massMatrixMultiplySharedKernelILi12ELi15ELi1EEviPKdS1_S1_S1_Pd(
	.param .u32 _Z30massMatrixMultiplySharedKernelILi12ELi15ELi1EEviPKdS1_S1_S1_Pd_param_0,
	.param .u64 .ptr .align 1 _Z30massMatrixMultiplySharedKernelILi12ELi15ELi1EEviPKdS1_S1_S1_Pd_param_1,
	.param .u64 .ptr .align 1 _Z30massMatrixMultiplySharedKernelILi12ELi15ELi1EEviPKdS1_S1_S1_Pd_param_2,
	.param .u64 .ptr .align 1 _Z30massMatrixMultiplySharedKernelILi12ELi15ELi1EEviPKdS1_S1_S1_Pd_param_3,
	.param .u64 .ptr .align 1 _Z30massMatrixMultiplySharedKernelILi12ELi15ELi1EEviPKdS1_S1_S1_Pd_param_4,
	.param .u64 .ptr .align 1 _Z30massMatrixMultiplySharedKernelILi12ELi15ELi1EEviPKdS1_S1_S1_Pd_param_5
)
{
	.reg .pred 	%p<13>;
	.reg .b16 	%rs<13>;
	.reg .b32 	%r<43>;
	.reg .b64 	%rd<22>;
	.reg .b64 	%fd<1276>;
	// demoted variable
	.shared .align 8 .b8 _ZZ30massMatrixMultiplySharedKernelILi12ELi15ELi1EEviPKdS1_S1_S1_PdE6s_tmp1[27000];
	// demoted variable
	.shared .align 8 .b8 _ZZ30massMatrixMultiplySharedKernelILi12ELi15ELi1EEviPKdS1_S1_S1_PdE14s_oddDofToQuad[384];
	// demoted variable
	.shared .align 8 .b8 _ZZ30massMatrixMultiplySharedKernelILi12ELi15ELi1EEviPKdS1_S1_S1_PdE15s_evenDofToQuad[384];
	ld.param.u32 	%r9, [_Z30massMatrixMultiplySharedKernelILi12ELi15ELi1EEviPKdS1_S1_S1_Pd_param_0];
	ld.param.u64 	%rd2, [_Z30massMatrixMultiplySharedKernelILi12ELi15ELi1EEviPKdS1_S1_S1_Pd_param_2];
	ld.param.u64 	%rd3, [_Z30massMatrixMultiplySharedKernelILi12ELi15ELi1EEviPKdS1_S1_S1_Pd_param_3];
	ld.param.u64 	%rd4, [_Z30massMatrixMultiplySharedKernelILi12ELi15ELi1EEviPKdS1_S1_S1_Pd_param_4];
	mov.u32 	%r10, %tid.x;
	mov.u32 	%r2, %tid.y;
	mov.u32 	%r11, %ctaid.x;
	add.s32 	%r3, %r11, %r2;
	cvt.u16.u32 	%rs2, %r10;
	mul.hi.u16 	%rs3, %rs2, -21845;
	shr.u16 	%rs4, %rs3, 3;
	mul.lo.s16 	%rs5, %rs4, 12;
	sub.s16 	%rs1, %rs2, %rs5;
	setp.lt.s32 	%p2, %r3, %r9;
	setp.lt.u32 	%p3, %r10, 144;
	and.pred  	%p1, %p2, %p3;
	not.pred 	%p4, %p1;
	@%p4 bra 	$L__BB322_2;
	cvta.to.global.u64 	%rd6, %rd4;
	mad.lo.s32 	%r12, %r3, 1728, %r10;
	mul.wide.s32 	%rd7, %r12, 8;
	add.s64 	%rd8, %rd6, %rd7;
	ld.global.nc.f64 	%fd1191, [%rd8];
	ld.global.nc.f64 	%fd1190, [%rd8+1152];
	ld.global.nc.f64 	%fd1189, [%rd8+2304];
	ld.global.nc.f64 	%fd1188, [%rd8+3456];
	ld.global.nc.f64 	%fd1187, [%rd8+4608];
	ld.global.nc.f64 	%fd1186, [%rd8+5760];
	ld.global.nc.f64 	%fd1185, [%rd8+6912];
	ld.global.nc.f64 	%fd1184, [%rd8+8064];
	ld.global.nc.f64 	%fd1183, [%rd8+9216];
	ld.global.nc.f64 	%fd1182, [%rd8+10368];
	ld.global.nc.f64 	%fd1181, [%rd8+11520];
	ld.global.nc.f64 	%fd1180, [%rd8+12672];
$L__BB322_2:
	setp.ne.s32 	%p5, %r2, 0;
	setp.gt.u32 	%p6, %r10, 47;
	or.pred  	%p7, %p5, %p6;
	@%p7 bra 	$L__BB322_4;
	cvta.to.global.u64 	%rd9, %rd2;
	mul.wide.u32 	%rd10, %r10, 8;
	add.s64 	%rd11, %rd9, %rd10;
	ld.global.nc.f64 	%fd302, [%rd11];
	shl.b32 	%r13, %r10, 3;
	mov.u32 	%r14, _ZZ30massMatrixMultiplySharedKernelILi12ELi15ELi1EEviPKdS1_S1_S1_PdE14s_oddDofToQuad;
	add.s32 	%r15, %r14, %r13;
	st.shared.f64 	[%r15], %fd302;
	cvta.to.global.u64 	%rd12, %rd3;
	add.s64 	%rd13, %rd12, %rd10;
	ld.global.nc.f64 	%fd303, [%rd13];
	mov.u32 	%r16, _ZZ30massMatrixMultiplySharedKernelILi12ELi15ELi1EEviPKdS1_S1_S1_PdE15s_evenDofToQuad;
	add.s32 	%r17, %r16, %r13;
	st.shared.f64 	[%r17], %fd303;
$L__BB322_4:
	setp.gt.u32 	%p8, %r10, 143;
	bar.sync 	0;
	ld.shared.f64 	%fd25, [_ZZ30massMatrixMultiplySharedKernelILi12ELi15ELi1EEviPKdS1_S1_S1_PdE14s_oddDofToQuad];
	ld.shared.f64 	%fd26, [_ZZ30massMatrixMultiplySharedKernelILi12ELi15ELi1EEviPKdS1_S1_S1_PdE15s_evenDofToQuad];
	ld.shared.f64 	%fd27, [_ZZ30massMatrixMultiplySharedKernelILi12ELi15ELi1EEviPKdS1_S1_S1_PdE14s_oddDofToQuad+8];
	ld.shared.f64 	%fd28, [_ZZ30massMatrixMultiplySharedKernelILi12ELi15ELi1EEviPKdS1_S1_S1_PdE15s_evenDofToQuad+8];
	ld.shared.f64 	%fd29, [_ZZ30massMatrixMultiplySharedKernelILi12ELi15ELi1EEviPKdS1_S1_S1_PdE14s_oddDofToQuad+16];
	ld.shared.f64 	%fd30, [_ZZ30massMatrixMultiplySharedKernelILi12ELi15ELi1EEviPKdS1_S1_S1_PdE15s_evenDofToQuad+16];
	ld.shared.f64 	%fd31, [_ZZ30massMatrixMultiplySharedKernelILi12ELi15ELi1EEviPKdS1_S1_S1_PdE14s_oddDofToQuad+24];
	ld.shared.f64 	%fd32, [_ZZ30massMatrixMultiplySharedKernelILi12ELi15ELi1EEviPKdS1_S1_S1_PdE15s_evenDofToQuad+24];
	ld.shared.f64 	%fd33, [_ZZ30massMatrixMultiplySharedKernelILi12ELi15ELi1EEviPKdS1_S1_S1_PdE14s_oddDofToQuad+32];
	ld.shared.f64 	%fd34, [_ZZ30massMatrixMultiplySharedKernelILi12ELi15ELi1EEviPKdS1_S1_S1_PdE15s_evenDofToQuad+32];
	ld.shared.f64 	%fd35, [_ZZ30massMatrixMultiplySharedKernelILi12ELi15ELi1EEviPKdS1_S1_S1_PdE14s_oddDofToQuad+40];
	ld.shared.f64 	%fd36, [_ZZ30massMatrixMultiplySharedKernelILi12ELi15ELi1EEviPKdS1_S1_S1_PdE15s_evenDofToQuad+40];
	ld.shared.f64 	%fd37, [_ZZ30massMatrixMultiplySharedKernelILi12ELi15ELi1EEviPKdS1_S1_S1_PdE14s_oddDofToQuad+48];
	ld.shared.f64 	%fd38, [_ZZ30massMatrixMultiplySharedKernelILi12ELi15ELi1EEviPKdS1_S1_S1_PdE15s_evenDofToQuad+48];
	ld.shared.f64 	%fd39, [_ZZ30massMatrixMultiplySharedKernelILi12ELi15ELi1EEviPKdS1_S1_S1_PdE14s_oddDofToQuad+56];
	ld.shared.f64 	%fd40, [_ZZ30massMatrixMultiplySharedKernelILi12ELi15ELi1EEviPKdS1_S1_S1_PdE15s_evenDofToQuad+56];
	ld.shared.f64 	%fd41, [_ZZ30massMatrixMultiplySharedKernelILi12ELi15ELi1EEviPKdS1_S1_S1_PdE14s_oddDofToQuad+64];
	ld.shared.f64 	%fd42, [_ZZ30massMatrixMultiplySharedKernelILi12ELi15ELi1EEviPKdS1_S1_S1_PdE15s_evenDofToQuad+64];
	ld.shared.f64 	%fd43, [_ZZ30massMatrixMultiplySharedKernelILi12ELi15ELi1EEviPKdS1_S1_S1_PdE14s_oddDofToQuad+72];
	ld.shared.f64 	%fd44, [_ZZ30massMatrixMultiplySharedKernelILi12ELi15ELi1EEviPKdS1_S1_S1_PdE15s_evenDofToQuad+72];
	ld.shared.f64 	%fd45, [_ZZ30massMatrixMultiplySharedKernelILi12ELi15ELi1EEviPKdS1_S1_S1_PdE14s_oddDofToQuad+80];
	ld.shared.f64 	%fd46, [_ZZ30massMatrixMultiplySharedKernelILi12ELi15ELi1EEviPKdS1_S1_S1_PdE15s_evenDofToQuad+80];
	ld.shared.f64 	%fd47, [_ZZ30massMatrixMultiplySharedKernelILi12ELi15ELi1EEviPKdS1_S1_S1_PdE14s_oddDofToQuad+88];
	ld.shared.f64 	%fd48, [_ZZ30massMatrixMultiplySharedKernelILi12ELi15ELi1EEviPKdS1_S1_S1_PdE15s_evenDofToQuad+88];
	mov.u32 	%r18, _ZZ30massMatrixMultiplySharedKernelILi12ELi15ELi1EEviPKdS1_S1_S1_PdE6s_tmp1;
	mad.lo.s32 	%r19, %r2, 27000, %r18;
	mul.lo.s16 	%rs7, %rs2, 171;
	shr.u16 	%rs8, %rs7, 11;
	cvt.u32.u16 	%r4, %rs8;
	mul.wide.u16 	%r20, %rs8, 120;
	add.s32 	%r5, %r19, %r20;
	mul.wide.u16 	%r21, %rs1, 8;
	add.s32 	%r6, %r5, %r21;
	@%p8 bra 	$L__BB322_6;
	add.f64 	%fd304, %fd1191, %fd1180;
	sub.f64 	%fd305, %fd1191, %fd1180;
	add.f64 	%fd306, %fd1190, %fd1181;
	sub.f64 	%fd307, %fd1190, %fd1181;
	add.f64 	%fd308, %fd1189, %fd1182;
	sub.f64 	%fd309, %fd1189, %fd1182;
	add.f64 	%fd310, %fd1188, %fd1183;
	sub.f64 	%fd311, %fd1188, %fd1183;
	add.f64 	%fd312, %fd1187, %fd1184;
	sub.f64 	%fd313, %fd1187, %fd1184;
	add.f64 	%fd314, %fd1186, %fd1185;
	sub.f64 	%fd315, %fd1186, %fd1185;
	fma.rn.f64 	%fd316, %fd25, %fd304, 0d0000000000000000;
	fma.rn.f64 	%fd317, %fd26, %fd305, 0d0000000000000000;
	fma.rn.f64 	%fd318, %fd27, %fd306, %fd316;
	fma.rn.f64 	%fd319, %fd28, %fd307, %fd317;
	fma.rn.f64 	%fd320, %fd29, %fd308, %fd318;
	fma.rn.f64 	%fd321, %fd30, %fd309, %fd319;
	fma.rn.f64 	%fd322, %fd31, %fd310, %fd320;
	fma.rn.f64 	%fd323, %fd32, %fd311, %fd321;
	fma.rn.f64 	%fd324, %fd33, %fd312, %fd322;
	fma.rn.f64 	%fd325, %fd34, %fd313, %fd323;
	fma.rn.f64 	%fd326, %fd35, %fd314, %fd324;
	fma.rn.f64 	%fd327, %fd36, %fd315, %fd325;
	sub.f64 	%fd328, %fd326, %fd327;
	st.shared.f64 	[%r6+25200], %fd328;
	add.f64 	%fd329, %fd327, %fd326;
	st.shared.f64 	[%r6], %fd329;
	fma.rn.f64 	%fd330, %fd37, %fd304, 0d0000000000000000;
	fma.rn.f64 	%fd331, %fd38, %fd305, 0d0000000000000000;
	fma.rn.f64 	%fd332, %fd39, %fd306, %fd330;
	fma.rn.f64 	%fd333, %fd40, %fd307, %fd331;
	fma.rn.f64 	%fd334, %fd41, %fd308, %fd332;
	fma.rn.f64 	%fd335, %fd42, %fd309, %fd333;
	fma.rn.f64 	%fd336, %fd43, %fd310, %fd334;
	fma.rn.f64 	%fd337, %fd44, %fd311, %fd335;
	fma.rn.f64 	%fd338, %fd45, %fd312, %fd336;
	fma.rn.f64 	%fd339, %fd46, %fd313, %fd337;
	fma.rn.f64 	%fd340, %fd47, %fd314, %fd338;
	fma.rn.f64 	%fd341, %fd48, %fd315, %fd339;
	sub.f64 	%fd342, %fd340, %fd341;
	st.shared.f64 	[%r6+23400], %fd342;
	add.f64 	%fd343, %fd341, %fd340;
	st.shared.f64 	[%r6+1800], %fd343;
	ld.shared.f64 	%fd344, [_ZZ30massMatrixMultiplySharedKernelILi12ELi15ELi1EEviPKdS1_S1_S1_PdE14s_oddDofToQuad+96];
	fma.rn.f64 	%fd345, %fd344, %fd304, 0d0000000000000000;
	ld.shared.f64 	%fd346, [_ZZ30massMatrixMultiplySharedKernelILi12ELi15ELi1EEviPKdS1_S1_S1_PdE15s_evenDofToQuad+96];
	fma.rn.f64 	%fd347, %fd346, %fd305, 0d0000000000000000;
	ld.shared.f64 	%fd348, [_ZZ30massMatrixMultiplySharedKernelILi12ELi15ELi1EEviPKdS1_S1_S1_PdE14s_oddDofToQuad+104];
	fma.rn.f64 	%fd349, %fd348, %fd306, %fd345;
	ld.shared.f64 	%fd350, [_ZZ30massMatrixMultiplySharedKernelILi12ELi15ELi1EEviPKdS1_S1_S1_PdE15s_evenDofToQuad+104];
	fma.rn.f64 	%fd351, %fd350, %fd307, %fd347;
	ld.shared.f64 	%fd352, [_ZZ30massMatrixMultiplySharedKernelILi12ELi15ELi1EEviPKdS1_S1_S1_PdE14s_oddDofToQuad+112];
	fma.rn.f64 	%fd353, %fd352, %fd308, %fd349;
	ld.shared.f64 	%fd354, [_ZZ30massMatrixMultiplySharedKernelILi12ELi15ELi1EEviPKdS1_S1_S1_PdE15s_evenDofToQuad+112];
	fma.rn.f64 	%fd355, %fd354, %fd309, %fd351;
	ld.shared.f64 	%fd356, [_ZZ30massMatrixMultiplySharedKernelILi12ELi15ELi1EEviPKdS1_S1_S1_PdE14s_oddDofToQuad+120];
	fma.rn.f64 	%fd357, %fd356, %fd310, %fd353;
	ld.shared.f64 	%fd358, [_ZZ30massMatrixMultiplySharedKernelILi12ELi15ELi1EEviPKdS1_S1_S1_PdE15s_evenDofToQuad+120];
	fma.rn.f64 	%fd359, %fd358, %fd311, %fd355;
	ld.shared.f64 	%fd360, [_ZZ30massMatrixMultiplySharedKernelILi12ELi15ELi1EEviPKdS1_S1_S1_PdE14s_oddDofToQuad+128];
	fma.rn.f64 	%fd361, %fd360, %fd312, %fd357;
	ld.shared.f64 	%fd362, [_ZZ30massMatrixMultiplySharedKernelILi12ELi15ELi1EEviPKdS1_S1_S1_PdE15s_evenDofToQuad+128];
	fma.rn.f64 	%fd363, %fd362, %fd313, %fd359;
	ld.shared.f64 	%fd364, [_ZZ30massMatrixMultiplySharedKernelILi12ELi15ELi1EEviPKdS1_S1_S1_PdE14s_oddDofToQuad+136];
	fma.rn.f64 	%fd365, %fd364, %fd314, %fd361;
	ld.shared.f64 	%fd366, [_ZZ30massMatrixMultiplySharedKernelILi12ELi15ELi1EEviPKdS1_S1_S1_PdE15s_evenDofToQuad+136];
	fma.rn.f64 	%fd367, %fd366, %fd315, %fd363;
	sub.f64 	%fd368, %fd365, %fd367;
	st.shared.f64 	[%r6+21600], %fd368;
	add.f64 	%fd369, %fd367, %fd365;
	st.shared.f64 	[%r6+3600], %fd369;
	ld.shared.f64 	%fd370, [_ZZ30massMatrixMultiplySharedKernelILi12ELi15ELi1EEviPKdS1_S1_S1_PdE14s_oddDofToQuad+144];
	fma.rn.f64 	%fd371, %fd370, %fd304, 0d0000000000000000;
	ld.shared.f64 	%fd372, [_ZZ30massMatrixMultiplySharedKernelILi12ELi15ELi1EEviPKdS1_S1_S1_PdE15s_evenDofToQuad+144];
	fma.rn.f64 	%fd373, %fd372, %fd305, 0d0000000000000000;
	ld.shared.f64 	%fd374, [_ZZ30massMatrixMultiplySharedKernelILi12ELi15ELi1EEviPKdS1_S1_S1_PdE14s_oddDofToQuad+152];
	fma.rn.f64 	%fd375, %fd374, %fd306, %fd371;
	ld.shared.f64 	%fd376, [_ZZ30massMatrixMultiplySharedKernelILi12ELi15ELi1EEviPKdS1_S1_S1_PdE15s_evenDofToQuad+152];
	fma.rn.f64 	%fd377, %fd376, %fd307, %fd373;
	ld.shared.f64 	%fd378, [_ZZ30massMatrixMultiplySharedKernelILi12ELi15ELi1EEviPKdS1_S1_S1_PdE14s_oddDofToQuad+160];
	fma.rn.f64 	%fd379, %fd378, %fd308, %fd375;
	ld.shared.f64 	%fd380, [_ZZ30massMatrixMultiplySharedKernelILi12ELi15ELi1EEviPKdS1_S1_S1_PdE15s_evenDofToQuad+160];
	fma.rn.f64 	%fd381, %fd380, %fd309, %fd377;
	ld.shared.f64 	%fd382, [_ZZ30massMatrixMultiplySharedKernelILi12ELi15ELi1EEviPKdS1_S1_S1_PdE14s_oddDofToQuad+168];
	fma.rn.f64 	%fd383, %fd382, %fd310, %fd379;
	ld.shared.f64 	%fd384, [_ZZ30massMatrixMultiplySharedKernelILi12ELi15ELi1EEviPKdS1_S1_S1_PdE15s_evenDofToQuad+168];
	fma.rn.f64 	%fd385, %fd384, %fd311, %fd381;
	ld.shared.f64 	%fd386, [_ZZ30massMatrixMultiplySharedKernelILi12ELi15ELi1EEviPKdS1_S1_S1_PdE14s_oddDofToQuad+176];
	fma.rn.f64 	%fd387, %fd386, %fd312, %fd383;
	ld.shared.f64 	%fd388, [_ZZ30massMatrixMultiplySharedKernelILi12ELi15ELi1EEviPKdS1_S1_S1_PdE15s_evenDofToQuad+176];
	fma.rn.f64 	%fd389, %fd388, %fd313, %fd385;
	ld.shared.f64 	%fd390, [_ZZ30massMatrixMultiplySharedKernelILi12ELi15ELi1EEviPKdS1_S1_S1_PdE14s_oddDofToQuad+184];
	fma.rn.f64 	%fd391, %fd390, %fd314, %fd387;
	ld.shared.f64 	%fd392, [_ZZ30massMatrixMultiplySharedKernelILi12ELi15ELi1EEviPKdS1_S1_S1_PdE15s_evenDofToQuad+184];
	fma.rn.f64 	%fd393, %fd392, %fd315, %fd389;
	sub.f64 	%fd394, %fd391, %fd393;
	st.shared.f64 	[%r6+19800], %fd394;
	add.f64 	%fd395, %fd393, %fd391;
	st.shared.f64 	[%r6+5400], %fd395;
	ld.shared.f64 	%fd396, [_ZZ30massMatrixMultiplySharedKernelILi12ELi15ELi1EEviPKdS1_S1_S1_PdE14s_oddDofToQuad+192];
	fma.rn.f64 	%fd397, %fd396, %fd304, 0d0000000000000000;
	ld.shared.f64 	%fd398, [_ZZ30massMatrixMultiplySharedKernelILi12ELi15ELi1EEviPKdS1_S1_S1_PdE15s_evenDofToQuad+192];
	fma.rn.f64 	%fd399, %fd398, %fd305, 0d0000000000000000;
	ld.shared.f64 	%fd400, [_ZZ30massMatrixMultiplySharedKernelILi12ELi15ELi1EEviPKdS1_S1_S1_PdE14s_oddDofToQuad+200];
	fma.rn.f64 	%fd401, %fd400, %fd306, %fd397;
	ld.shared.f64 	%fd402, [_ZZ30massMatrixMultiplySharedKernelILi12ELi15ELi1EEviPKdS1_S1_S1_PdE15s_evenDofToQuad+200];
	fma.rn.f64 	%fd403, %fd402, %fd307, %fd399;
	ld.shared.f64 	%fd404, [_ZZ30massMatrixMultiplySharedKernelILi12ELi15ELi1EEviPKdS1_S1_S1_PdE14s_oddDofToQuad+208];
	fma.rn.f64 	%fd405, %fd404, %fd308, %fd401;
	ld.shared.f64 	%fd406, [_ZZ30massMatrixMultiplySharedKernelILi12ELi15ELi1EEviPKdS1_S1_S1_PdE15s_evenDofToQuad+208];
	fma.rn.f64 	%fd407, %fd406, %fd309, %fd403;
	ld.shared.f64 	%fd408, [_ZZ30massMatrixMultiplySharedKernelILi12ELi15ELi1EEviPKdS1_S1_S1_PdE14s_oddDofToQuad+216];
	fma.rn.f64 	%fd409, %fd408, %fd310, %fd405;
	ld.shared.f64 	%fd410, [_ZZ30massMatrixMultiplySharedKernelILi12ELi15ELi1EEviPKdS1_S1_S1_PdE15s_evenDofToQuad+216];
	fma.rn.f64 	%fd411, %fd410, %fd311, %fd407;
	ld.shared.f64 	%fd412, [_ZZ30massMatrixMultiplySharedKernelILi12ELi15ELi1EEviPKdS1_S1_S1_PdE14s_oddDofToQuad+224];
	fma.rn.f64 	%fd413, %fd412, %fd312, %fd409;
	ld.shared.f64 	%fd414, [_ZZ30massMatrixMultiplySharedKernelILi12ELi15ELi1EEviPKdS1_S1_S1_PdE15s_evenDofToQuad+224];
	fma.rn.f64 	%fd415, %fd414, %fd313, %fd411;
	ld.shared.f64 	%fd416, [_ZZ30massMatrixMultiplySharedKernelILi12ELi15ELi1EEviPKdS1_S1_S1_PdE14s_oddDofToQuad+232];
	fma.rn.f64 	%fd417, %fd416, %fd314, %fd413;
	ld.shared.f64 	%fd418, [_ZZ30massMatrixMultiplySharedKernelILi12ELi15ELi1EEviPKdS1_S1_S1_PdE15s_evenDofToQuad+232];
	fma.rn.f64 	%fd419, %fd418, %fd315, %fd415;
	sub.f64 	%fd420, %fd417, %fd419;
	st.shared.f64 	[%r6+18000], %fd420;
	add.f64 	%fd421, %fd419, %fd417;
	st.shared.f64 	[%r6+7200], %fd421;
	ld.shared.f64 	%fd422, [_ZZ30massMatrixMultiplySharedKernelILi12ELi15ELi1EEviPKdS1_S1_S1_PdE14s_oddDofToQuad+240];
	fma.rn.f64 	%fd423, %fd422, %fd304, 0d0000000000000000;
	ld.shared.f64 	%fd424, [_ZZ30massMatrixMultiplySharedKernelILi12ELi15ELi1EEviPKdS1_S1_S1_PdE15s_evenDofToQuad+240];
	fma.rn.f64 	%fd425, %fd424, %fd305, 0d0000000000000000;
	ld.shared.f64 	%fd426, [_ZZ30massMatrixMultiplySharedKernelILi12ELi15ELi1EEviPKdS1_S1_S1_PdE14s_oddDofToQuad+248];
	fma.rn.f64 	%fd427, %fd426, %fd306, %fd423;
	ld.shared.f64 	%fd428, [_ZZ30massMatrixMultiplySharedKernelILi12ELi15ELi1EEviPKdS1_S1_S1_PdE15s_evenDofToQuad+248];
	fma.rn.f64 	%fd429, %fd428, %fd307, %fd425;
	ld.shared.f64 	%fd430, [_ZZ30massMatrixMultiplySharedKernelILi12ELi15ELi1EEviPKdS1_S1_S1_PdE14s_oddDofToQuad+256];
	fma.rn.f64 	%fd431, %fd430, %fd308, %fd427;
	ld.shared.f64 	%fd432, [_ZZ30massMatrixMultiplySharedKernelILi12ELi15ELi1EEviPKdS1_S1_S1_PdE15s_evenDofToQuad+256];
	fma.rn.f64 	%fd433, %fd432, %fd309, %fd429;
	ld.shared.f64 	%fd434, [_ZZ30massMatrixMultiplySharedKernelILi12ELi15ELi1EEviPKdS1_S1_S1_PdE14s_oddDofToQuad+264];
	fma.rn.f64 	%fd435, %fd434, %fd310, %fd431;
	ld.shared.f64 	%fd436, [_ZZ30massMatrixMultiplySharedKernelILi12ELi15ELi1EEviPKdS1_S1_S1_PdE15s_evenDofToQuad+264];
	fma.rn.f64 	%fd437, %fd436, %fd311, %fd433;
	ld.shared.f64 	%fd438, [_ZZ30massMatrixMultiplySharedKernelILi12ELi15ELi1EEviPKdS1_S1_S1_PdE14s_oddDofToQuad+272];
	fma.rn.f64 	%fd439, %fd438, %fd312, %fd435;
	ld.shared.f64 	%fd440, [_ZZ30massMatrixMultiplySharedKernelILi12ELi15ELi1EEviPKdS1_S1_S1_PdE15s_evenDofToQuad+272];
	fma.rn.f64 	%fd441, %fd440, %fd313, %fd437;
	ld.shared.f64 	%fd442, [_ZZ30massMatrixMultiplySharedKernelILi12ELi15ELi1EEviPKdS1_S1_S1_PdE14s_oddDofToQuad+280];
	fma.rn.f64 	%fd443, %fd442, %fd314, %fd439;
	ld.shared.f64 	%fd444, [_ZZ30massMatrixMultiplySharedKernelILi12ELi15ELi1EEviPKdS1_S1_S1_PdE15s_evenDofToQuad+280];
	fma.rn.f64 	%fd445, %fd444, %fd315, %fd441;
	sub.f64 	%fd446, %fd443, %fd445;
	st.shared.f64 	[%r6+16200], %fd446;
	add.f64 	%fd447, %fd445, %fd443;
	st.shared.f64 	[%r6+9000], %fd447;
	ld.shared.f64 	%fd448, [_ZZ30massMatrixMultiplySharedKernelILi12ELi15ELi1EEviPKdS1_S1_S1_PdE14s_oddDofToQuad+288];
	fma.rn.f64 	%fd449, %fd448, %fd304, 0d0000000000000000;
	ld.shared.f64 	%fd450, [_ZZ30massMatrixMultiplySharedKernelILi12ELi15ELi1EEviPKdS1_S1_S1_PdE15s_evenDofToQuad+288];
	fma.rn.f64 	%fd451, %fd450, %fd305, 0d0000000000000000;
	ld.shared.f64 	%fd452, [_ZZ30massMatrixMultiplySharedKernelILi12ELi15ELi1EEviPKdS1_S1_S1_PdE14s_oddDofToQuad+296];
	fma.rn.f64 	%fd453, %fd452, %fd306, %fd449;
	ld.shared.f64 	%fd454, [_ZZ30massMatrixMultiplySharedKernelILi12ELi15ELi1EEviPKdS1_S1_S1_PdE15s_evenDofToQuad+296];
	fma.rn.f64 	%fd455, %fd454, %fd307, %fd451;
	ld.shared.f64 	%fd456, [_ZZ30massMatrixMultiplySharedKernelILi12ELi15ELi1EEviPKdS1_S1_S1_PdE14s_oddDofToQuad+304];
	fma.rn.f64 	%fd457, %fd456, %fd308, %fd453;
	ld.shared.f64 	%fd458, [_ZZ30massMatrixMultiplySharedKernelILi12ELi15ELi1EEviPKdS1_S1_S1_PdE15s_evenDofToQuad+304];
	fma.rn.f64 	%fd459, %fd458, %fd309, %fd455;
	ld.shared.f64 	%fd460, [_ZZ30massMatrixMultiplySharedKernelILi12ELi15ELi1EEviPKdS1_S1_S1_PdE14s_oddDofToQuad+312];
	fma.rn.f64 	%fd461, %fd460, %fd310, %fd457;
	ld.shared.f64 	%fd462, [_ZZ30massMatrixMultiplySharedKernelILi12ELi15ELi1EEviPKdS1_S1_S1_PdE15s_evenDofToQuad+312];
	fma.rn.f64 	%fd463, %fd462, %fd311, %fd459;
	ld.shared.f64 	%fd464, [_ZZ30massMatrixMultiplySharedKernelILi12ELi15ELi1EEviPKdS1_S1_S1_PdE14s_oddDofToQuad+320];
	fma.rn.f64 	%fd465, %fd464, %fd312, %fd461;
	ld.shared.f64 	%fd466, [_ZZ30massMatrixMultiplySharedKernelILi12ELi15ELi1EEviPKdS1_S1_S1_PdE15s_evenDofToQuad+320];
	fma.rn.f64 	%fd467, %fd466, %fd313, %fd463;
	ld.shared.f64 	%fd468, [_ZZ30massMatrixMultiplySharedKernelILi12ELi15ELi1EEviPKdS1_S1_S1_PdE14s_oddDofToQuad+328];
	fma.rn.f64 	%fd469, %fd468, %fd314, %fd465;
	ld.shared.f64 	%fd470, [_ZZ30massMatrixMultiplySharedKernelILi12ELi15ELi1EEviPKdS1_S1_S1_PdE15s_evenDofToQuad+328];
	fma.rn.f64 	%fd471, %fd470, %fd315, %fd467;
	sub.f64 	%fd472, %fd469, %fd471;
	st.shared.f64 	[%r6+14400], %fd472;
	add.f64 	%fd473, %fd471, %fd469;
	st.shared.f64 	[%r6+10800], %fd473;
	ld.shared.f64 	%fd474, [_ZZ30massMatrixMultiplySharedKernelILi12ELi15ELi1EEviPKdS1_S1_S1_PdE14s_oddDofToQuad+336];
	fma.rn.f64 	%fd475, %fd474, %fd304, 0d0000000000000000;
	ld.shared.f64 	%fd476, [_ZZ30massMatrixMultiplySharedKernelILi12ELi15ELi1EEviPKdS1_S1_S1_PdE15s_evenDofToQuad+336];
	fma.rn.f64 	%fd477, %fd476, %fd305, 0d0000000000000000;
	ld.shared.f64 	%fd478, [_ZZ30massMatrixMultiplySharedKernelILi12ELi15ELi1EEviPKdS1_S1_S1_PdE14s_oddDofToQuad+344];
	fma.rn.f64 	%fd479, %fd478, %fd306, %fd475;
	ld.shared.f64 	%fd480, [_ZZ30massMatrixMultiplySharedKernelILi12ELi15ELi1EEviPKdS1_S1_S1_PdE15s_evenDofToQuad+344];
	fma.rn.f64 	%fd481, %fd480, %fd307, %fd477;
	ld.shared.f64 	%fd482, [_ZZ30massMatrixMultiplySharedKernelILi12ELi15ELi1EEviPKdS1_S1_S1_PdE14s_oddDofToQuad+352];
	fma.rn.f64 	%fd483, %fd482, %fd308, %fd479;
	ld.shared.f64 	%fd484, [_ZZ30massMatrixMultiplySharedKernelILi12ELi15ELi1EEviPKdS1_S1_S1_PdE15s_evenDofToQuad+352];
	fma.rn.f64 	%fd485, %fd484, %fd309, %fd481;
	ld.shared.f64 	%fd486, [_ZZ30massMatrixMultiplySharedKernelILi12ELi15ELi1EEviPKdS1_S1_S1_PdE14s_oddDofToQuad+360];
	fma.rn.f64 	%fd487, %fd486, %fd310, %fd483;
	ld.shared.f64 	%fd488, [_ZZ30massMatrixMultiplySharedKernelILi12ELi15ELi1EEviPKdS1_S1_S1_PdE15s_evenDofToQuad+360];
	fma.rn.f64 	%fd489, %fd488, %fd311, %fd485;
	ld.shared.f64 	%fd490, [_ZZ30massMatrixMultiplySharedKernelILi12ELi15ELi1EEviPKdS1_S1_S1_PdE14s_oddDofToQuad+368];
	fma.rn.f64 	%fd491, %fd490, %fd312, %fd487;
	ld.shared.f64 	%fd492, [_ZZ30massMatrixMultiplySharedKernelILi12ELi15ELi1EEviPKdS1_S1_S1_PdE15s_evenDofToQuad+368];
	fma.rn.f64 	%fd493, %fd492, %fd313, %fd489;
	ld.shared.f64 	%fd494, [_ZZ30massMatrixMultiplySharedKernelILi12ELi15ELi1EEviPKdS1_S1_S1_PdE14s_oddDofToQuad+376];
	fma.rn.f64 	%fd495, %fd494, %fd314, %fd491;
	ld.shared.f64 	%fd496, [_ZZ30massMatrixMultiplySharedKernelILi12ELi15ELi1EEviPKdS1_S1_S1_PdE15s_evenDofToQuad+376];
	fma.rn.f64 	%fd497, %fd496, %fd315, %fd493;
	add.f64 	%fd498, %fd497, %fd495;
	st.shared.f64 	[%r6+12600], %fd498;
$L__BB322_6:
	bar.sync 	0;
	setp.lt.u32 	%p9, %r10, 180;
	mad.lo.s32 	%r22, %r4, 1680, %r5;
	add.s32 	%r7, %r22, %r21;
	@%p9 bra 	$L__BB322_8;
	ld.shared.f64 	%fd1263, [_ZZ30massMatrixMultiplySharedKernelILi12ELi15ELi1EEviPKdS1_S1_S1_PdE14s_oddDofToQuad+96];
	ld.shared.f64 	%fd1262, [_ZZ30massMatrixMultiplySharedKernelILi12ELi15ELi1EEviPKdS1_S1_S1_PdE15s_evenDofToQuad+96];
	ld.shared.f64 	%fd1261, [_ZZ30massMatrixMultiplySharedKernelILi12ELi15ELi1EEviPKdS1_S1_S1_PdE14s_oddDofToQuad+104];
	ld.shared.f64 	%fd1260, [_ZZ30massMatrixMultiplySharedKernelILi12ELi15ELi1EEviPKdS1_S1_S1_PdE15s_evenDofToQuad+104];
	ld.shared.f64 	%fd1259, [_ZZ30massMatrixMultiplySharedKernelILi12ELi15ELi1EEviPKdS1_S1_S1_PdE14s_oddDofToQuad+112];
	ld.shared.f64 	%fd1258, [_ZZ30massMatrixMultiplySharedKernelILi12ELi15ELi1EEviPKdS1_S1_S1_PdE15s_evenDofToQuad+112];
	ld.shared.f64 	%fd1257, [_ZZ30massMatrixMultiplySharedKernelILi12ELi15ELi1EEviPKdS1_S1_S1_PdE14s_oddDofToQuad+120];
	ld.shared.f64 	%fd1256, [_ZZ30massMatrixMultiplySharedKernelILi12ELi15ELi1EEviPKdS1_S1_S1_PdE15s_evenDofToQuad+120];
	ld.shared.f64 	%fd1255, [_ZZ30massMatrixMultiplySharedKernelILi12ELi15ELi1EEviPKdS1_S1_S1_PdE14s_oddDofToQuad+128];
	ld.shared.f64 	%fd1254, [_ZZ30massMatrixMultiplySharedKernelILi12ELi15ELi1EEviPKdS1_S1_S1_PdE15s_evenDofToQuad+128];
	ld.shared.f64 	%fd1253, [_ZZ30massMatrixMultiplySharedKernelILi12ELi15ELi1EEviPKdS1_S1_S1_PdE14s_oddDofToQuad+136];
	ld.shared.f64 	%fd1252, [_ZZ30massMatrixMultiplySharedKernelILi12ELi15ELi1EEviPKdS1_S1_S1_PdE15s_evenDofToQuad+136];
	ld.shared.f64 	%fd1251, [_ZZ30massMatrixMultiplySharedKernelILi12ELi15ELi1EEviPKdS1_S1_S1_PdE14s_oddDofToQuad+144];
	ld.shared.f64 	%fd1250, [_ZZ30massMatrixMultiplySharedKernelILi12ELi15ELi1EEviPKdS1_S1_S1_PdE15s_evenDofToQuad+144];
	ld.shared.f64 	%fd1249, [_ZZ30massMatrixMultiplySharedKernelILi12ELi15ELi1EEviPKdS1_S1_S1_PdE14s_oddDofToQuad+152];
	ld.shared.f64 	%fd1248, [_ZZ30massMatrixMultiplySharedKernelILi12ELi15ELi1EEviPKdS1_S1_S1_PdE15s_evenDofToQuad+152];
	ld.shared.f64 	%fd1247, [_ZZ30massMatrixMultiplySharedKernelILi12ELi15ELi1EEviPKdS1_S1_S1_PdE14s_oddDofToQuad+160];
	ld.shared.f64 	%fd1246, [_ZZ30massMatrixMultiplySharedKernelILi12ELi15ELi1EEviPKdS1_S1_S1_PdE15s_evenDofToQuad+160];
	ld.shared.f64 	%fd1245, [_ZZ30massMatrixMultiplySharedKernelILi12ELi15ELi1EEviPKdS1_S1_S1_PdE14s_oddDofToQuad+168];
	ld.shared.f64 	%fd1244, [_ZZ30massMatrixMultiplySharedKernelILi12ELi15ELi1EEviPKdS1_S1_S1_PdE15s_evenDofToQuad+168];
	ld.shared.f64 	%fd1243, [_ZZ30massMatrixMultiplySharedKernelILi12ELi15ELi1EEviPKdS1_S1_S1_PdE14s_oddDofToQuad+176];
	ld.shared.f64 	%fd1242, [_ZZ30massMatrixMultiplySharedKernelILi12ELi15ELi1EEviPKdS1_S1_S1_PdE15s_evenDofToQuad+176];
	ld.shared.f64 	%fd1241, [_ZZ30massMatrixMultiplySharedKernelILi12ELi15ELi1EEviPKdS1_S1_S1_PdE14s_oddDofToQuad+184];
	ld.shared.f64 	%fd1240, [_ZZ30massMatrixMultiplySharedKernelILi12ELi15ELi1EEviPKdS1_S1_S1_PdE15s_evenDofToQuad+184];
	ld.shared.f64 	%fd1239, [_ZZ30massMatrixMultiplySharedKernelILi12ELi15ELi1EEviPKdS1_S1_S1_PdE14s_oddDofToQuad+192];
	ld.shared.f64 	%fd1238, [_ZZ30massMatrixMultiplySharedKernelILi12ELi15ELi1EEviPKdS1_S1_S1_PdE15s_evenDofToQuad+192];
	ld.shared.f64 	%fd1237, [_ZZ30massMatrixMultiplySharedKernelILi12ELi15ELi1EEviPKdS1_S1_S1_PdE14s_oddDofToQuad+200];
	ld.shared.f64 	%fd1236, [_ZZ30massMatrixMultiplySharedKernelILi12ELi15ELi1EEviPKdS1_S1_S1_PdE15s_evenDofToQuad+200];
	ld.shared.f64 	%fd1235, [_ZZ30massMatrixMultiplySharedKernelILi12ELi15ELi1EEviPKdS1_S1_S1_PdE14s_oddDofToQuad+208];
	ld.shared.f64 	%fd1234, [_ZZ30massMatrixMultiplySharedKernelILi12ELi15ELi1EEviPKdS1_S1_S1_PdE15s_evenDofToQuad+208];
	ld.shared.f64 	%fd1233, [_ZZ30massMatrixMultiplySharedKernelILi12ELi15ELi1EEviPKdS1_S1_S1_PdE14s_oddDofToQuad+216];
	ld.shared.f64 	%fd1232, [_ZZ30massMatrixMultiplySharedKernelILi12ELi15ELi1EEviPKdS1_S1_S1_PdE15s_evenDofToQuad+216];
	ld.shared.f64 	%fd1231, [_ZZ30massMatrixMultiplySharedKernelILi12ELi15ELi1EEviPKdS1_S1_S1_PdE14s_oddDofToQuad+224];
	ld.shared.f64 	%fd1230, [_ZZ30massMatrixMultiplySharedKernelILi12ELi15ELi1EEviPKdS1_S1_S1_PdE15s_evenDofToQuad+224];
	ld.shared.f64 	%fd1229, [_ZZ30massMatrixMultiplySharedKernelILi12ELi15ELi1EEviPKdS1_S1_S1_PdE14s_oddDofToQuad+232];
	ld.shared.f64 	%fd1228, [_ZZ30massMatrixMultiplySharedKernelILi12ELi15ELi1EEviPKdS1_S1_S1_PdE15s_evenDofToQuad+232];
	ld.shared.f64 	%fd1227, [_ZZ30massMatrixMultiplySharedKernelILi12ELi15ELi1EEviPKdS1_S1_S1_PdE14s_oddDofToQuad+240];
	ld.shared.f64 	%fd1226, [_ZZ30massMatrixMultiplySharedKernelILi12ELi15ELi1EEviPKdS1_S1_S1_PdE15s_evenDofToQuad+240];
	ld.shared.f64 	%fd1225, [_ZZ30massMatrixMultiplySharedKernelILi12ELi15ELi1EEviPKdS1_S1_S1_PdE14s_oddDofToQuad+248];
	ld.shared.f64 	%fd1224, [_ZZ30massMatrixMultiplySharedKernelILi12ELi15ELi1EEviPKdS1_S1_S1_PdE15s_evenDofToQuad+248];
	ld.shared.f64 	%fd1223, [_ZZ30massMatrixMultiplySharedKernelILi12ELi15ELi1EEviPKdS1_S1_S1_PdE14s_oddDofToQuad+256];
	ld.shared.f64 	%fd1222, [_ZZ30massMatrixMultiplySharedKernelILi12ELi15ELi1EEviPKdS1_S1_S1_PdE15s_evenDofToQuad+256];
	ld.shared.f64 	%fd1221, [_ZZ30massMatrixMultiplySharedKernelILi12ELi15ELi1EEviPKdS1_S1_S1_PdE14s_oddDofToQuad+264];
	ld.shared.f64 	%fd1220, [_ZZ30massMatrixMultiplySharedKernelILi12ELi15ELi1EEviPKdS1_S1_S1_PdE15s_evenDofToQuad+264];
	ld.shared.f64 	%fd1219, [_ZZ30massMatrixMultiplySharedKernelILi12ELi15ELi1EEviPKdS1_S1_S1_PdE14s_oddDofToQuad+272];
	ld.shared.f64 	%fd1218, [_ZZ30massMatrixMultiplySharedKernelILi12ELi15ELi1EEviPKdS1_S1_S1_PdE15s_evenDofToQuad+272];
	ld.shared.f64 	%fd1217, [_ZZ30massMatrixMultiplySharedKernelILi12ELi15ELi1EEviPKdS1_S1_S1_PdE14s_oddDofToQuad+280];
	ld.shared.f64 	%fd1216, [_ZZ30massMatrixMultiplySharedKernelILi12ELi15ELi1EEviPKdS1_S1_S1_PdE15s_evenDofToQuad+280];
	ld.shared.f64 	%fd1215, [_ZZ30massMatrixMultiplySharedKernelILi12ELi15ELi1EEviPKdS1_S1_S1_PdE14s_oddDofToQuad+288];
	ld.shared.f64 	%fd1214, [_ZZ30massMatrixMultiplySharedKernelILi12ELi15ELi1EEviPKdS1_S1_S1_PdE15s_evenDofToQuad+288];
	ld.shared.f64 	%fd1213, [_ZZ30massMatrixMultiplySharedKernelILi12ELi15ELi1EEviPKdS1_S1_S1_PdE14s_oddDofToQuad+296];
	ld.shared.f64 	%fd1212, [_ZZ30massMatrixMultiplySharedKernelILi12ELi15ELi1EEviPKdS1_S1_S1_PdE15s_evenDofToQuad+296];
	ld.shared.f64 	%fd1211, [_ZZ30massMatrixMultiplySharedKernelILi12ELi15ELi1EEviPKdS1_S1_S1_PdE14s_oddDofToQuad+304];
	ld.shared.f64 	%fd1210, [_ZZ30massMatrixMultiplySharedKernelILi12ELi15ELi1EEviPKdS1_S1_S1_PdE15s_evenDofToQuad+304];
	ld.shared.f64 	%fd1209, [_ZZ30massMatrixMultiplySharedKernelILi12ELi15ELi1EEviPKdS1_S1_S1_PdE14s_oddDofToQuad+312];
	ld.shared.f64 	%fd1208, [_ZZ30massMatrixMultiplySharedKernelILi12ELi15ELi1EEviPKdS1_S1_S1_PdE15s_evenDofToQuad+312];
	ld.shared.f64 	%fd1207, [_ZZ30massMatrixMultiplySharedKernelILi12ELi15ELi1EEviPKdS1_S1_S1_PdE14s_oddDofToQuad+320];
	ld.shared.f64 	%fd1206, [_ZZ30massMatrixMultiplySharedKernelILi12ELi15ELi1EEviPKdS1_S1_S1_PdE15s_evenDofToQuad+320];
	ld.shared.f64 	%fd1205, [_ZZ30massMatrixMultiplySharedKernelILi12ELi15ELi1EEviPKdS1_S1_S1_PdE14s_oddDofToQuad+328];
	ld.shared.f64 	%fd1204, [_ZZ30massMatrixMultiplySharedKernelILi12ELi15ELi1EEviPKdS1_S1_S1_PdE15s_evenDofToQuad+328];
	ld.shared.f64 	%fd1203, [_ZZ30massMatrixMultiplySharedKernelILi12ELi15ELi1EEviPKdS1_S1_S1_PdE14s_oddDofToQuad+336];
	ld.shared.f64 	%fd1202, [_ZZ30massMatrixMultiplySharedKernelILi12ELi15ELi1EEviPKdS1_S1_S1_PdE15s_evenDofToQuad+336];
	ld.shared.f64 	%fd1201, [_ZZ30massMatrixMultiplySharedKernelILi12ELi15ELi1EEviPKdS1_S1_S1_PdE14s_oddDofToQuad+344];
	ld.shared.f64 	%fd1200, [_ZZ30massMatrixMultiplySharedKernelILi12ELi15ELi1EEviPKdS1_S1_S1_PdE15s_evenDofToQuad+344];
	ld.shared.f64 	%fd1199, [_ZZ30massMatrixMultiplySharedKernelILi12ELi15ELi1EEviPKdS1_S1_S1_PdE14s_oddDofToQuad+352];
	ld.shared.f64 	%fd1198, [_ZZ30massMatrixMultiplySharedKernelILi12ELi15ELi1EEviPKdS1_S1_S1_PdE15s_evenDofToQuad+352];
	ld.shared.f64 	%fd1197, [_ZZ30massMatrixMultiplySharedKernelILi12ELi15ELi1EEviPKdS1_S1_S1_PdE14s_oddDofToQuad+360];
	ld.shared.f64 	%fd1196, [_ZZ30massMatrixMultiplySharedKernelILi12ELi15ELi1EEviPKdS1_S1_S1_PdE15s_evenDofToQuad+360];
	ld.shared.f64 	%fd1195, [_ZZ30massMatrixMultiplySharedKernelILi12ELi15ELi1EEviPKdS1_S1_S1_PdE14s_oddDofToQuad+368];
	ld.shared.f64 	%fd1194, [_ZZ30massMatrixMultiplySharedKernelILi12ELi15ELi1EEviPKdS1_S1_S1_PdE15s_evenDofToQuad+368];
	ld.shared.f64 	%fd1193, [_ZZ30massMatrixMultiplySharedKernelILi12ELi15ELi1EEviPKdS1_S1_S1_PdE14s_oddDofToQuad+376];
	ld.shared.f64 	%fd1192, [_ZZ30massMatrixMultiplySharedKernelILi12ELi15ELi1EEviPKdS1_S1_S1_PdE15s_evenDofToQuad+376];
	bra.uni 	$L__BB322_9;
$L__BB322_8:
	ld.shared.f64 	%fd499, [%r7];
	ld.shared.f64 	%fd500, [%r7+1320];
	add.f64 	%fd501, %fd499, %fd500;
	sub.f64 	%fd502, %fd499, %fd500;
	ld.shared.f64 	%fd503, [%r7+120];
	ld.shared.f64 	%fd504, [%r7+1200];
	add.f64 	%fd505, %fd503, %fd504;
	sub.f64 	%fd506, %fd503, %fd504;
	ld.shared.f64 	%fd507, [%r7+240];
	ld.shared.f64 	%fd508, [%r7+1080];
	add.f64 	%fd509, %fd507, %fd508;
	sub.f64 	%fd510, %fd507, %fd508;
	ld.shared.f64 	%fd511, [%r7+360];
	ld.shared.f64 	%fd512, [%r7+960];
	add.f64 	%fd513, %fd511, %fd512;
	sub.f64 	%fd514, %fd511, %fd512;
	ld.shared.f64 	%fd515, [%r7+480];
	ld.shared.f64 	%fd516, [%r7+840];
	add.f64 	%fd517, %fd515, %fd516;
	sub.f64 	%fd518, %fd515, %fd516;
	ld.shared.f64 	%fd519, [%r7+600];
	ld.shared.f64 	%fd520, [%r7+720];
	add.f64 	%fd521, %fd519, %fd520;
	sub.f64 	%fd522, %fd519, %fd520;
	fma.rn.f64 	%fd523, %fd25, %fd501, 0d0000000000000000;
	fma.rn.f64 	%fd524, %fd26, %fd502, 0d0000000000000000;
	fma.rn.f64 	%fd525, %fd27, %fd505, %fd523;
	fma.rn.f64 	%fd526, %fd28, %fd506, %fd524;
	fma.rn.f64 	%fd527, %fd29, %fd509, %fd525;
	fma.rn.f64 	%fd528, %fd30, %fd510, %fd526;
	fma.rn.f64 	%fd529, %fd31, %fd513, %fd527;
	fma.rn.f64 	%fd530, %fd32, %fd514, %fd528;
	fma.rn.f64 	%fd531, %fd33, %fd517, %fd529;
	fma.rn.f64 	%fd532, %fd34, %fd518, %fd530;
	fma.rn.f64 	%fd533, %fd35, %fd521, %fd531;
	fma.rn.f64 	%fd534, %fd36, %fd522, %fd532;
	sub.f64 	%fd535, %fd533, %fd534;
	st.shared.f64 	[%r7+1680], %fd535;
	add.f64 	%fd536, %fd534, %fd533;
	st.shared.f64 	[%r7], %fd536;
	fma.rn.f64 	%fd537, %fd37, %fd501, 0d0000000000000000;
	fma.rn.f64 	%fd538, %fd38, %fd502, 0d0000000000000000;
	fma.rn.f64 	%fd539, %fd39, %fd505, %fd537;
	fma.rn.f64 	%fd540, %fd40, %fd506, %fd538;
	fma.rn.f64 	%fd541, %fd41, %fd509, %fd539;
	fma.rn.f64 	%fd542, %fd42, %fd510, %fd540;
	fma.rn.f64 	%fd543, %fd43, %fd513, %fd541;
	fma.rn.f64 	%fd544, %fd44, %fd514, %fd542;
	fma.rn.f64 	%fd545, %fd45, %fd517, %fd543;
	fma.rn.f64 	%fd546, %fd46, %fd518, %fd544;
	fma.rn.f64 	%fd547, %fd47, %fd521, %fd545;
	fma.rn.f64 	%fd548, %fd48, %fd522, %fd546;
	sub.f64 	%fd549, %fd547, %fd548;
	st.shared.f64 	[%r7+1560], %fd549;
	add.f64 	%fd550, %fd548, %fd547;
	st.shared.f64 	[%r7+120], %fd550;
	ld.shared.f64 	%fd1263, [_ZZ30massMatrixMultiplySharedKernelILi12ELi15ELi1EEviPKdS1_S1_S1_PdE14s_oddDofToQuad+96];
	fma.rn.f64 	%fd551, %fd1263, %fd501, 0d0000000000000000;
	ld.shared.f64 	%fd1262, [_ZZ30massMatrixMultiplySharedKernelILi12ELi15ELi1EEviPKdS1_S1_S1_PdE15s_evenDofToQuad+96];
	fma.rn.f64 	%fd552, %fd1262, %fd502, 0d0000000000000000;
	ld.shared.f64 	%fd1261, [_ZZ30massMatrixMultiplySharedKernelILi12ELi15ELi1EEviPKdS1_S1_S1_PdE14s_oddDofToQuad+104];
	fma.rn.f64 	%fd553, %fd1261, %fd505, %fd551;
	ld.shared.f64 	%fd1260, [_ZZ30massMatrixMultiplySharedKernelILi12ELi15ELi1EEviPKdS1_S1_S1_PdE15s_evenDofToQuad+104];
	fma.rn.f64 	%fd554, %fd1260, %fd506, %fd552;
	ld.shared.f64 	%fd1259, [_ZZ30massMatrixMultiplySharedKernelILi12ELi15ELi1EEviPKdS1_S1_S1_PdE14s_oddDofToQuad+112];
	fma.rn.f64 	%fd555, %fd1259, %fd509, %fd553;
	ld.shared.f64 	%fd1258, [_ZZ30massMatrixMultiplySharedKernelILi12ELi15ELi1EEviPKdS1_S1_S1_PdE15s_evenDofToQuad+112];
	fma.rn.f64 	%fd556, %fd1258, %fd510, %fd554;
	ld.shared.f64 	%fd1257, [_ZZ30massMatrixMultiplySharedKernelILi12ELi15ELi1EEviPKdS1_S1_S1_PdE14s_oddDofToQuad+120];
	fma.rn.f64 	%fd557, %fd1257, %fd513, %fd555;
	ld.shared.f64 	%fd1256, [_ZZ30massMatrixMultiplySharedKernelILi12ELi15ELi1EEviPKdS1_S1_S1_PdE15s_evenDofToQuad+120];
	fma.rn.f64 	%fd558, %fd1256, %fd514, %fd556;
	ld.shared.f64 	%fd1255, [_ZZ30massMatrixMultiplySharedKernelILi12ELi15ELi1EEviPKdS1_S1_S1_PdE14s_oddDofToQuad+128];
	fma.rn.f64 	%fd559, %fd1255, %fd517, %fd557;
	ld.shared.f64 	%fd1254, [_ZZ30massMatrixMultiplySharedKernelILi12ELi15ELi1EEviPKdS1_S1_S1_PdE15s_evenDofToQuad+128];
	fma.rn.f64 	%fd560, %fd1254, %fd518, %fd558;
	ld.shared.f64 	%fd1253, [_ZZ30massMatrixMultiplySharedKernelILi12ELi15ELi1EEviPKdS1_S1_S1_PdE14s_oddDofToQuad+136];
	fma.rn.f64 	%fd561, %fd1253, %fd521, %fd559;
	ld.shared.f64 	%fd1252, [_ZZ30massMatrixMultiplySharedKernelILi12ELi15ELi1EEviPKdS1_S1_S1_PdE15s_evenDofToQuad+136];
	fma.rn.f64 	%fd562, %fd1252, %fd522, %fd560;
	sub.f64 	%fd563, %fd561, %fd562;
	st.shared.f64 	[%r7+1440], %fd563;
	add.f64 	%fd564, %fd562, %fd561;
	st.shared.f64 	[%r7+240], %fd564;
	ld.shared.f64 	%fd1251, [_ZZ30massMatrixMultiplySharedKernelILi12ELi15ELi1EEviPKdS1_S1_S1_PdE14s_oddDofToQuad+144];
	fma.rn.f64 	%fd565, %fd1251, %fd501, 0d0000000000000000;
	ld.shared.f64 	%fd1250, [_ZZ30massMatrixMultiplySharedKernelILi12ELi15ELi1EEviPKdS1_S1_S1_PdE15s_evenDofToQuad+144];
	fma.rn.f64 	%fd566, %fd1250, %fd502, 0d0000000000000000;
	ld.shared.f64 	%fd1249, [_ZZ30massMatrixMultiplySharedKernelILi12ELi15ELi1EEviPKdS1_S1_S1_PdE14s_oddDofToQuad+152];
	fma.rn.f64 	%fd567, %fd1249, %fd505, %fd565;
	ld.shared.f64 	%fd1248, [_ZZ30massMatrixMultiplySharedKernelILi12ELi15ELi1EEviPKdS1_S1_S1_PdE15s_evenDofToQuad+152];
	fma.rn.f64 	%fd568, %fd1248, %fd506, %fd566;
	ld.shared.f64 	%fd1247, [_ZZ30massMatrixMultiplySharedKernelILi12ELi15ELi1EEviPKdS1_S1_S1_PdE14s_oddDofToQuad+160];
	fma.rn.f64 	%fd569, %fd1247, %fd509, %fd567;
	ld.shared.f64 	%fd1246, [_ZZ30massMatrixMultiplySharedKernelILi12ELi15ELi1EEviPKdS1_S1_S1_PdE15s_evenDofToQuad+160];
	fma.rn.f64 	%fd570, %fd1246, %fd510, %fd568;
	ld.shared.f64 	%fd1245, [_ZZ30massMatrixMultiplySharedKernelILi12ELi15ELi1EEviPKdS1_S1_S1_PdE14s_oddDofToQuad+168];
	fma.rn.f64 	%fd571, %fd1245, %fd513, %fd569;
	ld.shared.f64 	%fd1244, [_ZZ30massMatrixMultiplySharedKernelILi12ELi15ELi1EEviPKdS1_S1_S1_PdE15s_evenDofToQuad+168];
	fma.rn.f64 	%fd572, %fd1244, %fd514, %fd570;
	ld.shared.f64 	%fd1243, [_ZZ30massMatrixMultiplySharedKernelILi12ELi15ELi1EEviPKdS1_S1_S1_PdE14s_oddDofToQuad+176];
	fma.rn.f64 	%fd573, %fd1243, %fd517, %fd571;
	ld.shared.f64 	%fd1242, [_ZZ30massMatrixMultiplySharedKernelILi12ELi15ELi1EEviPKdS1_S1_S1_PdE15s_evenDofToQuad+176];
	fma.rn.f64 	%fd574, %fd1242, %fd518, %fd572;
	ld.shared.f64 	%fd1241, [_ZZ30massMatrixMultiplySharedKernelILi12ELi15ELi1EEviPKdS1_S1_S1_PdE14s_oddDofToQuad+184];
	fma.rn.f64 	%fd575, %fd1241, %fd521, %fd573;
	ld.shared.f64 	%fd1240, [_ZZ30massMatrixMultiplySharedKernelILi12ELi15ELi1EEviPKdS1_S1_S1_PdE15s_evenDofToQuad+184];
	fma.rn.f64 	%fd576, %fd1240, %fd522, %fd574;
	sub.f64 	%fd577, %fd575, %fd576;
	st.shared.f64 	[%r7+1320], %fd577;
	add.f64 	%fd578, %fd576, %fd575;
	st.shared.f64 	[%r7+360], %fd578;
	ld.shared.f64 	%fd1239, [_ZZ30massMatrixMultiplySharedKernelILi12ELi15ELi1EEviPKdS1_S1_S1_PdE14s_oddDofToQuad+192];
	fma.rn.f64 	%fd579, %fd1239, %fd501, 0d0000000000000000;
	ld.shared.f64 	%fd1238, [_ZZ30massMatrixMultiplySharedKernelILi12ELi15ELi1EEviPKdS1_S1_S1_PdE15s_evenDofToQuad+192];
	fma.rn.f64 	%fd580, %fd1238, %fd502, 0d0000000000000000;
	ld.shared.f64 	%fd1237, [_ZZ30massMatrixMultiplySharedKernelILi12ELi15ELi1EEviPKdS1_S1_S1_PdE14s_oddDofToQuad+200];
	fma.rn.f64 	%fd581, %fd1237, %fd505, %fd579;
	ld.shared.f64 	%fd1236, [_ZZ30massMatrixMultiplySharedKernelILi12ELi15ELi1EEviPKdS1_S1_S1_PdE15s_evenDofToQuad+200];
	fma.rn.f64 	%fd582, %fd1236, %fd506, %fd580;
	ld.shared.f64 	%fd1235, [_ZZ30massMatrixMultiplySharedKernelILi12ELi15ELi1EEviPKdS1_S1_S1_PdE14s_oddDofToQuad+208];
	fma.rn.f64 	%fd583, %fd1235, %fd509, %fd581;
	ld.shared.f64 	%fd1234, [_ZZ30massMatrixMultiplySharedKernelILi12ELi15ELi1EEviPKdS1_S1_S1_PdE15s_evenDofToQuad+208];
	fma.rn.f64 	%fd584, %fd1234, %fd510, %fd582;
	ld.shared.f64 	%fd1233, [_ZZ30massMatrixMultiplySharedKernelILi12ELi15ELi1EEviPKdS1_S1_S1_PdE14s_oddDofToQuad+216];
	fma.rn.f64 	%fd585, %fd1233, %fd513, %fd583;
	ld.shared.f64 	%fd1232, [_ZZ30massMatrixMultiplySharedKernelILi12ELi15ELi1EEviPKdS1_S1_S1_PdE15s_evenDofToQuad+216];
	fma.rn.f64 	%fd586, %fd1232, %fd514, %fd584;
	ld.shared.f64 	%fd1231, [_ZZ30massMatrixMultiplySharedKernelILi12ELi15ELi1EEviPKdS1_S1_S1_PdE14s_oddDofToQuad+224];
	fma.rn.f64 	%fd587, %fd1231, %fd517, %fd585;
	ld.shared.f64 	%fd1230, [_ZZ30massMatrixMultiplySharedKernelILi12ELi15ELi1EEviPKdS1_S1_S1_PdE15s_evenDofToQuad+224];
	fma.rn.f64 	%fd588, %fd1230, %fd518, %fd586;
	ld.shared.f64 	%fd1229, [_ZZ30massMatrixMultiplySharedKernelILi12ELi15ELi1EEviPKdS1_S1_S1_PdE14s_oddDofToQuad+232];
	fma.rn.f64 	%fd589, %fd1229, %fd521, %fd587;
	ld.shared.f64 	%fd1228, [_ZZ30massMatrixMultiplySharedKernelILi12ELi15ELi1EEviPKdS1_S1_S1_PdE15s_evenDofToQuad+232];
	fma.rn.f64 	%fd590, %fd1228, %fd522, %fd588;
	sub.f64 	%fd591, %fd589, %fd590;
	st.shared.f64 	[%r7+1200], %fd591;
	add.f64 	%fd592, %fd590, %fd589;
	st.shared.f64 	[%r7+480], %fd592;
	ld.shared.f64 	%fd1227, [_ZZ30massMatrixMultiplySharedKernelILi12ELi15ELi1EEviPKdS1_S1_S1_PdE14s_oddDofToQuad+240];
	fma.rn.f64 	%fd593, %fd1227, %fd501, 0d0000000000000000;
	ld.shared.f64 	%fd1226, [_ZZ30massMatrixMultiplySharedKernelILi12ELi15ELi1EEviPKdS1_S1_S1_PdE15s_evenDofToQuad+240];
	fma.rn.f64 	%fd594, %fd1226, %fd502, 0d0000000000000000;
	ld.shared.f64 	%fd1225, [_ZZ30massMatrixMultiplySharedKernelILi12ELi15ELi1EEviPKdS1_S1_S1_PdE14s_oddDofToQuad+248];
	fma.rn.f64 	%fd595, %fd1225, %fd505, %fd593;
	ld.shared.f64 	%fd1224, [_ZZ30massMatrixMultiplySharedKernelILi12ELi15ELi1EEviPKdS1_S1_S1_PdE15s_evenDofToQuad+248];
	fma.rn.f64 	%fd596, %fd1224, %fd506, %fd594;
	ld.shared.f64 	%fd1223, [_ZZ30massMatrixMultiplySharedKernelILi12ELi15ELi1EEviPKdS1_S1_S1_PdE14s_oddDofToQuad+256];
	fma.rn.f64 	%fd597, %fd1223, %fd509, %fd595;
	ld.shared.f64 	%fd1222, [_ZZ30massMatrixMultiplySharedKernelILi12ELi15ELi1EEviPKdS1_S1_S1_PdE15s_evenDofToQuad+256];
	fma.rn.f64 	%fd598, %fd1222, %fd510, %fd596;
	ld.shared.f64 	%fd1221, [_ZZ30massMatrixMultiplySharedKernelILi12ELi15ELi1EEviPKdS1_S1_S1_PdE14s_oddDofToQuad+264];
	fma.rn.f64 	%fd599, %fd1221, %fd513, %fd597;
	ld.shared.f64 	%fd1220, [_ZZ30massMatrixMultiplySharedKernelILi12ELi15ELi1EEviPKdS1_S1_S1_PdE15s_evenDofToQuad+264];
	fma.rn.f64 	%fd600, %fd1220, %fd514, %fd598;
	ld.shared.f64 	%fd1219, [_ZZ30massMatrixMultiplySharedKernelILi12ELi15ELi1EEviPKdS1_S1_S1_PdE14s_oddDofToQuad+272];
	fma.rn.f64 	%fd601, %fd1219, %fd517, %fd599;
	ld.shared.f64 	%fd1218, [_ZZ30massMatrixMultiplySharedKernelILi12ELi15ELi1EEviPKdS1_S1_S1_PdE15s_evenDofToQuad+272];
	fma.rn.f64 	%fd602, %fd1218, %fd518, %fd600;
	ld.shared.f64 	%fd1217, [_ZZ30massMatrixMultiplySharedKernelILi12ELi15ELi1EEviPKdS1_S1_S1_PdE14s_oddDofToQuad+280];
	fma.rn.f64 	%fd603, %fd1217, %fd521, %fd601;
	ld.shared.f64 	%fd1216, [_ZZ30massMatrixMultiplySharedKernelILi12ELi15ELi1EEviPKdS1_S1_S1_PdE15s_evenDofToQuad+280];
	fma.rn.f64 	%fd604, %fd1216, %fd522, %fd602;
	sub.f64 	%fd605, %fd603, %fd604;
	st.shared.f64 	[%r7+1080], %fd605;
	add.f64 	%fd606, %fd604, %fd603;
	st.shared.f64 	[%r7+600], %fd606;
	ld.shared.f64 	%fd1215, [_ZZ30massMatrixMultiplySharedKernelILi12ELi15ELi1EEviPKdS1_S1_S1_PdE14s_oddDofToQuad+288];
	fma.rn.f64 	%fd607, %fd1215, %fd501, 0d0000000000000000;
	ld.shared.f64 	%fd1214, [_ZZ30massMatrixMultiplySharedKernelILi12ELi15ELi1EEviPKdS1_S1_S1_PdE15s_evenDofToQuad+288];
	fma.rn.f64 	%fd608, %fd1214, %fd502, 0d0000000000000000;
	ld.shared.f64 	%fd1213, [_ZZ30massMatrixMultiplySharedKernelILi12ELi15ELi1EEviPKdS1_S1_S1_PdE14s_oddDofToQuad+296];
	fma.rn.f64 	%fd609, %fd1213, %fd505, %fd607;
	ld.shared.f64 	%fd1212, [_ZZ30massMatrixMultiplySharedKernelILi12ELi15ELi1EEviPKdS1_S1_S1_PdE15s_evenDofToQuad+296];
	fma.rn.f64 	%fd610, %fd1212, %fd506, %fd608;
	ld.shared.f64 	%fd1211, [_ZZ30massMatrixMultiplySharedKernelILi12ELi15ELi1EEviPKdS1_S1_S1_PdE14s_oddDofToQuad+304];
	fma.rn.f64 	%fd611, %fd1211, %fd509, %fd609;
	ld.shared.f64 	%fd1210, [_ZZ30massMatrixMultiplySharedKernelILi12ELi15ELi1EEviPKdS1_S1_S1_PdE15s_evenDofToQuad+304];
	fma.rn.f64 	%fd612, %fd1210, %fd510, %fd610;
	ld.shared.f64 	%fd1209, [_ZZ30massMatrixMultiplySharedKernelILi12ELi15ELi1EEviPKdS1_S1_S1_PdE14s_oddDofToQuad+312];
	fma.rn.f64 	%fd613, %fd1209, %fd513, %fd611;
	ld.shared.f64 	%fd1208, [_ZZ30massMatrixMultiplySharedKernelILi12ELi15ELi1EEviPKdS1_S1_S1_PdE15s_evenDofToQuad+312];
	fma.rn.f64 	%fd614, %fd1208, %fd514, %fd612;
	ld.shared.f64 	%fd1207, [_ZZ30massMatrixMultiplySharedKernelILi12ELi15ELi1EEviPKdS1_S1_S1_PdE14s_oddDofToQuad+320];
	fma.rn.f64 	%fd615, %fd1207, %fd517, %fd613;
	ld.shared.f64 	%fd1206, [_ZZ30massMatrixMultiplySharedKernelILi12ELi15ELi1EEviPKdS1_S1_S1_PdE15s_evenDofToQuad+320];
	fma.rn.f64 	%fd616, %fd1206, %fd518, %fd614;
	ld.shared.f64 	%fd1205, [_ZZ30massMatrixMultiplySharedKernelILi12ELi15ELi1EEviPKdS1_S1_S1_PdE14s_oddDofToQuad+328];
	fma.rn.f64 	%fd617, %fd1205, %fd521, %fd615;
	ld.shared.f64 	%fd1204, [_ZZ30massMatrixMultiplySharedKernelILi12ELi15ELi1EEviPKdS1_S1_S1_PdE15s_evenDofToQuad+328];
	fma.rn.f64 	%fd618, %fd1204, %fd522, %fd616;
	sub.f64 	%fd619, %fd617, %fd618;
	st.shared.f64 	[%r7+960], %fd619;
	add.f64 	%fd620, %fd618, %fd617;
	st.shared.f64 	[%r7+720], %fd620;
	ld.shared.f64 	%fd1203, [_ZZ30massMatrixMultiplySharedKernelILi12ELi15ELi1EEviPKdS1_S1_S1_PdE14s_oddDofToQuad+336];
	fma.rn.f64 	%fd621, %fd1203, %fd501, 0d0000000000000000;
	ld.shared.f64 	%fd1202, [_ZZ30massMatrixMultiplySharedKernelILi12ELi15ELi1EEviPKdS1_S1_S1_PdE15s_evenDofToQuad+336];
	fma.rn.f64 	%fd622, %fd1202, %fd502, 0d0000000000000000;
	ld.shared.f64 	%fd1201, [_ZZ30massMatrixMultiplySharedKernelILi12ELi15ELi1EEviPKdS1_S1_S1_PdE14s_oddDofToQuad+344];
	fma.rn.f64 	%fd623, %fd1201, %fd505, %fd621;
	ld.shared.f64 	%fd1200, [_ZZ30massMatrixMultiplySharedKernelILi12ELi15ELi1EEviPKdS1_S1_S1_PdE15s_evenDofToQuad+344];
	fma.rn.f64 	%fd624, %fd1200, %fd506, %fd622;
	ld.shared.f64 	%fd1199, [_ZZ30massMatrixMultiplySharedKernelILi12ELi15ELi1EEviPKdS1_S1_S1_PdE14s_oddDofToQuad+352];
	fma.rn.f64 	%fd625, %fd1199, %fd509, %fd623;
	ld.shared.f64 	%fd1198, [_ZZ30massMatrixMultiplySharedKernelILi12ELi15ELi1EEviPKdS1_S1_S1_PdE15s_evenDofToQuad+352];
	fma.rn.f64 	%fd626, %fd1198, %fd510, %fd624;
	ld.shared.f64 	%fd1197, [_ZZ30massMatrixMultiplySharedKernelILi12ELi15ELi1EEviPKdS1_S1_S1_PdE14s_oddDofToQuad+360];
	fma.rn.f64 	%fd627, %fd1197, %fd513, %fd625;
	ld.shared.f64 	%fd1196, [_ZZ30massMatrixMultiplySharedKernelILi12ELi15ELi1EEviPKdS1_S1_S1_PdE15s_evenDofToQuad+360];
	fma.rn.f64 	%fd628, %fd1196, %fd514, %fd626;
	ld.shared.f64 	%fd1195, [_ZZ30massMatrixMultiplySharedKernelILi12ELi15ELi1EEviPKdS1_S1_S1_PdE14s_oddDofToQuad+368];
	fma.rn.f64 	%fd629, %fd1195, %fd517, %fd627;
	ld.shared.f64 	%fd1194, [_ZZ30massMatrixMultiplySharedKernelILi12ELi15ELi1EEviPKdS1_S1_S1_PdE15s_evenDofToQuad+368];
	fma.rn.f64 	%fd630, %fd1194, %fd518, %fd628;
	ld.shared.f64 	%fd1193, [_ZZ30massMatrixMultiplySharedKernelILi12ELi15ELi1EEviPKdS1_S1_S1_PdE14s_oddDofToQuad+376];
	fma.rn.f64 	%fd631, %fd1193, %fd521, %fd629;
	ld.shared.f64 	%fd1192, [_ZZ30massMatrixMultiplySharedKernelILi12ELi15ELi1EEviPKdS1_S1_S1_PdE15s_evenDofToQuad+376];
	fma.rn.f64 	%fd632, %fd1192, %fd522, %fd630;
	add.f64 	%fd633, %fd632, %fd631;
	st.shared.f64 	[%r7+840], %fd633;
$L__BB322_9:
	ld.param.u64 	%rd20, [_Z30massMatrixMultiplySharedKernelILi12ELi15ELi1EEviPKdS1_S1_S1_Pd_param_1];
	mov.u32 	%r24, %tid.x;
	setp.gt.u32 	%p10, %r24, 179;
	bar.sync 	0;
	cvt.u16.u32 	%rs9, %r24;
	mul.hi.u16 	%rs10, %rs9, 4370;
	mul.lo.s16 	%rs11, %rs10, 15;
	sub.s16 	%rs12, %rs9, %rs11;
	mov.u32 	%r25, %tid.y;
	mov.u32 	%r26, _ZZ30massMatrixMultiplySharedKernelILi12ELi15ELi1EEviPKdS1_S1_S1_PdE6s_tmp1;
	mad.lo.s32 	%r27, %r25, 27000, %r26;
	mul.wide.u16 	%r28, %rs10, 1800;
	add.s32 	%r29, %r27, %r28;
	mul.wide.u16 	%r30, %rs12, 120;
	add.s32 	%r31, %r29, %r30;
	ld.shared.f64 	%fd634, [%r31];
	ld.shared.f64 	%fd635, [%r31+88];
	add.f64 	%fd636, %fd634, %fd635;
	sub.f64 	%fd637, %fd634, %fd635;
	ld.shared.f64 	%fd638, [%r31+8];
	ld.shared.f64 	%fd639, [%r31+80];
	add.f64 	%fd640, %fd638, %fd639;
	sub.f64 	%fd641, %fd638, %fd639;
	ld.shared.f64 	%fd642, [%r31+16];
	ld.shared.f64 	%fd643, [%r31+72];
	add.f64 	%fd644, %fd642, %fd643;
	sub.f64 	%fd645, %fd642, %fd643;
	ld.shared.f64 	%fd646, [%r31+24];
	ld.shared.f64 	%fd647, [%r31+64];
	add.f64 	%fd648, %fd646, %fd647;
	sub.f64 	%fd649, %fd646, %fd647;
	ld.shared.f64 	%fd650, [%r31+32];
	ld.shared.f64 	%fd651, [%r31+56];
	add.f64 	%fd652, %fd650, %fd651;
	sub.f64 	%fd653, %fd650, %fd651;
	ld.shared.f64 	%fd654, [%r31+40];
	ld.shared.f64 	%fd655, [%r31+48];
	add.f64 	%fd656, %fd654, %fd655;
	sub.f64 	%fd657, %fd654, %fd655;
	mov.u32 	%r32, %ctaid.x;
	add.s32 	%r33, %r32, %r25;
	mov.b32 	%r34, {%rs12, %rs10};
	mov.b32 	%r35, 14;
	mov.b32 	%r36, 57615;
	dp2a.lo.u32.u32 	%r37, %r34, %r36, %r35;
	mad.lo.s32 	%r38, %r33, 3375, %r37;
	fma.rn.f64 	%fd658, %fd25, %fd636, 0d0000000000000000;
	fma.rn.f64 	%fd659, %fd26, %fd637, 0d0000000000000000;
	fma.rn.f64 	%fd660, %fd27, %fd640, %fd658;
	fma.rn.f64 	%fd661, %fd28, %fd641, %fd659;
	fma.rn.f64 	%fd662, %fd29, %fd644, %fd660;
	fma.rn.f64 	%fd663, %fd30, %fd645, %fd661;
	fma.rn.f64 	%fd664, %fd31, %fd648, %fd662;
	fma.rn.f64 	%fd665, %fd32, %fd649, %fd663;
	fma.rn.f64 	%fd666, %fd33, %fd652, %fd664;
	fma.rn.f64 	%fd667, %fd34, %fd653, %fd665;
	fma.rn.f64 	%fd668, %fd35, %fd656, %fd666;
	fma.rn.f64 	%fd669, %fd36, %fd657, %fd667;
	cvta.to.global.u64 	%rd14, %rd20;
	mul.wide.s32 	%rd15, %r38, 8;
	add.s64 	%rd16, %rd14, %rd15;
	ld.global.nc.f64 	%fd670, [%rd16];
	ld.global.nc.f64 	%fd671, [%rd16+-112];
	sub.f64 	%fd672, %fd668, %fd669;
	mul.f64 	%fd673, %fd672, %fd670;
	add.f64 	%fd674, %fd668, %fd669;
	mul.f64 	%fd1275, %fd674, %fd671;
	fma.rn.f64 	%fd675, %fd37, %fd636, 0d0000000000000000;
	fma.rn.f64 	%fd676, %fd38, %fd637, 0d0000000000000000;
	fma.rn.f64 	%fd677, %fd39, %fd640, %fd675;
	fma.rn.f64 	%fd678, %fd40, %fd641, %fd676;
	fma.rn.f64 	%fd679, %fd41, %fd644, %fd677;
	fma.rn.f64 	%fd680, %fd42, %fd645, %fd678;
	fma.rn.f64 	%fd681, %fd43, %fd648, %fd679;
	fma.rn.f64 	%fd682, %fd44, %fd649, %fd680;
	fma.rn.f64 	%fd683, %fd45, %fd652, %fd681;
	fma.rn.f64 	%fd684, %fd46, %fd653, %fd682;
	fma.rn.f64 	%fd685, %fd47, %fd656, %fd683;
	fma.rn.f64 	%fd686, %fd48, %fd657, %fd684;
	ld.global.nc.f64 	%fd687, [%rd16+-8];
	ld.global.nc.f64 	%fd688, [%rd16+-104];
	sub.f64 	%fd689, %fd685, %fd686;
	mul.f64 	%fd690, %fd689, %fd687;
	add.f64 	%fd691, %fd685, %fd686;
	mul.f64 	%fd1274, %fd691, %fd688;
	fma.rn.f64 	%fd692, %fd1263, %fd636, 0d0000000000000000;
	fma.rn.f64 	%fd693, %fd1262, %fd637, 0d0000000000000000;
	fma.rn.f64 	%fd694, %fd1261, %fd640, %fd692;
	fma.rn.f64 	%fd695, %fd1260, %fd641, %fd693;
	fma.rn.f64 	%fd696, %fd1259, %fd644, %fd694;
	fma.rn.f64 	%fd697, %fd1258, %fd645, %fd695;
	fma.rn.f64 	%fd698, %fd1257, %fd648, %fd696;
	fma.rn.f64 	%fd699, %fd1256, %fd649, %fd697;
	fma.rn.f64 	%fd700, %fd1255, %fd652, %fd698;
	fma.rn.f64 	%fd701, %fd1254, %fd653, %fd699;
	fma.rn.f64 	%fd702, %fd1253, %fd656, %fd700;
	fma.rn.f64 	%fd703, %fd1252, %fd657, %fd701;
	ld.global.nc.f64 	%fd704, [%rd16+-16];
	ld.global.nc.f64 	%fd705, [%rd16+-96];
	sub.f64 	%fd706, %fd702, %fd703;
	mul.f64 	%fd707, %fd706, %fd704;
	add.f64 	%fd708, %fd702, %fd703;
	mul.f64 	%fd1273, %fd708, %fd705;
	fma.rn.f64 	%fd709, %fd1251, %fd636, 0d0000000000000000;
	fma.rn.f64 	%fd710, %fd1250, %fd637, 0d0000000000000000;
	fma.rn.f64 	%fd711, %fd1249, %fd640, %fd709;
	fma.rn.f64 	%fd712, %fd1248, %fd641, %fd710;
	fma.rn.f64 	%fd713, %fd1247, %fd644, %fd711;
	fma.rn.f64 	%fd714, %fd1246, %fd645, %fd712;
	fma.rn.f64 	%fd715, %fd1245, %fd648, %fd713;
	fma.rn.f64 	%fd716, %fd1244, %fd649, %fd714;
	fma.rn.f64 	%fd717, %fd1243, %fd652, %fd715;
	fma.rn.f64 	%fd718, %fd1242, %fd653, %fd716;
	fma.rn.f64 	%fd719, %fd1241, %fd656, %fd717;
	fma.rn.f64 	%fd720, %fd1240, %fd657, %fd718;
	ld.global.nc.f64 	%fd721, [%rd16+-24];
	ld.global.nc.f64 	%fd722, [%rd16+-88];
	sub.f64 	%fd723, %fd719, %fd720;
	mul.f64 	%fd1264, %fd723, %fd721;
	add.f64 	%fd724, %fd719, %fd720;
	mul.f64 	%fd1272, %fd724, %fd722;
	fma.rn.f64 	%fd725, %fd1239, %fd636, 0d0000000000000000;
	fma.rn.f64 	%fd726, %fd1238, %fd637, 0d0000000000000000;
	fma.rn.f64 	%fd727, %fd1237, %fd640, %fd725;
	fma.rn.f64 	%fd728, %fd1236, %fd641, %fd726;
	fma.rn.f64 	%fd729, %fd1235, %fd644, %fd727;
	fma.rn.f64 	%fd730, %fd1234, %fd645, %fd728;
	fma.rn.f64 	%fd731, %fd1233, %fd648, %fd729;
	fma.rn.f64 	%fd732, %fd1232, %fd649, %fd730;
	fma.rn.f64 	%fd733, %fd1231, %fd652, %fd731;
	fma.rn.f64 	%fd734, %fd1230, %fd653, %fd732;
	fma.rn.f64 	%fd735, %fd1229, %fd656, %fd733;
	fma.rn.f64 	%fd736, %fd1228, %fd657, %fd734;
	ld.global.nc.f64 	%fd737, [%rd16+-32];
	ld.global.nc.f64 	%fd738, [%rd16+-80];
	sub.f64 	%fd739, %fd735, %fd736;
	mul.f64 	%fd1265, %fd739, %fd737;
	add.f64 	%fd740, %fd735, %fd736;
	mul.f64 	%fd1271, %fd740, %fd738;
	fma.rn.f64 	%fd741, %fd1227, %fd636, 0d0000000000000000;
	fma.rn.f64 	%fd742, %fd1226, %fd637, 0d0000000000000000;
	fma.rn.f64 	%fd743, %fd1225, %fd640, %fd741;
	fma.rn.f64 	%fd744, %fd1224, %fd641, %fd742;
	fma.rn.f64 	%fd745, %fd1223, %fd644, %fd743;
	fma.rn.f64 	%fd746, %fd1222, %fd645, %fd744;
	fma.rn.f64 	%fd747, %fd1221, %fd648, %fd745;
	fma.rn.f64 	%fd748, %fd1220, %fd649, %fd746;
	fma.rn.f64 	%fd749, %fd1219, %fd652, %fd747;
	fma.rn.f64 	%fd750, %fd1218, %fd653, %fd748;
	fma.rn.f64 	%fd751, %fd1217, %fd656, %fd749;
	fma.rn.f64 	%fd752, %fd1216, %fd657, %fd750;
	ld.global.nc.f64 	%fd753, [%rd16+-40];
	ld.global.nc.f64 	%fd754, [%rd16+-72];
	sub.f64 	%fd755, %fd751, %fd752;
	mul.f64 	%fd1266, %fd755, %fd753;
	add.f64 	%fd756, %fd751, %fd752;
	mul.f64 	%fd1270, %fd756, %fd754;
	fma.rn.f64 	%fd757, %fd1215, %fd636, 0d0000000000000000;
	fma.rn.f64 	%fd758, %fd1214, %fd637, 0d0000000000000000;
	fma.rn.f64 	%fd759, %fd1213, %fd640, %fd757;
	fma.rn.f64 	%fd760, %fd1212, %fd641, %fd758;
	fma.rn.f64 	%fd761, %fd1211, %fd644, %fd759;
	fma.rn.f64 	%fd762, %fd1210, %fd645, %fd760;
	fma.rn.f64 	%fd763, %fd1209, %fd648, %fd761;
	fma.rn.f64 	%fd764, %fd1208, %fd649, %fd762;
	fma.rn.f64 	%fd765, %fd1207, %fd652, %fd763;
	fma.rn.f64 	%fd766, %fd1206, %fd653, %fd764;
	fma.rn.f64 	%fd767, %fd1205, %fd656, %fd765;
	fma.rn.f64 	%fd768, %fd1204, %fd657, %fd766;
	ld.global.nc.f64 	%fd769, [%rd16+-48];
	ld.global.nc.f64 	%fd770, [%rd16+-64];
	sub.f64 	%fd771, %fd767, %fd768;
	mul.f64 	%fd1267, %fd771, %fd769;
	add.f64 	%fd772, %fd767, %fd768;
	mul.f64 	%fd1269, %fd772, %fd770;
	fma.rn.f64 	%fd773, %fd1203, %fd636, 0d0000000000000000;
	fma.rn.f64 	%fd774, %fd1202, %fd637, 0d0000000000000000;
	fma.rn.f64 	%fd775, %fd1201, %fd640, %fd773;
	fma.rn.f64 	%fd776, %fd1200, %fd641, %fd774;
	fma.rn.f64 	%fd777, %fd1199, %fd644, %fd775;
	fma.rn.f64 	%fd778, %fd1198, %fd645, %fd776;
	fma.rn.f64 	%fd779, %fd1197, %fd648, %fd777;
	fma.rn.f64 	%fd780, %fd1196, %fd649, %fd778;
	fma.rn.f64 	%fd781, %fd1195, %fd652, %fd779;
	fma.rn.f64 	%fd782, %fd1194, %fd653, %fd780;
	fma.rn.f64 	%fd783, %fd1193, %fd656, %fd781;
	fma.rn.f64 	%fd784, %fd1192, %fd657, %fd782;
	ld.global.nc.f64 	%fd785, [%rd16+-56];
	add.f64 	%fd786, %fd783, %fd784;
	mul.f64 	%fd1268, %fd786, %fd785;
	bar.sync 	0;
	add.f64 	%fd787, %fd1275, %fd673;
	sub.f64 	%fd788, %fd1275, %fd673;
	add.f64 	%fd789, %fd1274, %fd690;
	sub.f64 	%fd790, %fd1274, %fd690;
	add.f64 	%fd791, %fd1273, %fd707;
	sub.f64 	%fd792, %fd1273, %fd707;
	add.f64 	%fd793, %fd1272, %fd1264;
	sub.f64 	%fd794, %fd1272, %fd1264;
	add.f64 	%fd795, %fd1271, %fd1265;
	sub.f64 	%fd796, %fd1271, %fd1265;
	add.f64 	%fd797, %fd1270, %fd1266;
	sub.f64 	%fd798, %fd1270, %fd1266;
	add.f64 	%fd799, %fd1269, %fd1267;
	sub.f64 	%fd800, %fd1269, %fd1267;
	add.f64 	%fd801, %fd1268, %fd1268;
	sub.f64 	%fd802, %fd1268, %fd1268;
	mul.f64 	%fd803, %fd801, 0d3FE0000000000000;
	fma.rn.f64 	%fd804, %fd25, %fd787, 0d0000000000000000;
	fma.rn.f64 	%fd805, %fd26, %fd788, 0d0000000000000000;
	fma.rn.f64 	%fd806, %fd37, %fd789, %fd804;
	fma.rn.f64 	%fd807, %fd38, %fd790, %fd805;
	fma.rn.f64 	%fd808, %fd1263, %fd791, %fd806;
	fma.rn.f64 	%fd809, %fd1262, %fd792, %fd807;
	fma.rn.f64 	%fd810, %fd1251, %fd793, %fd808;
	fma.rn.f64 	%fd811, %fd1250, %fd794, %fd809;
	fma.rn.f64 	%fd812, %fd1239, %fd795, %fd810;
	fma.rn.f64 	%fd813, %fd1238, %fd796, %fd811;
	fma.rn.f64 	%fd814, %fd1227, %fd797, %fd812;
	fma.rn.f64 	%fd815, %fd1226, %fd798, %fd813;
	fma.rn.f64 	%fd816, %fd1215, %fd799, %fd814;
	fma.rn.f64 	%fd817, %fd1214, %fd800, %fd815;
	fma.rn.f64 	%fd818, %fd1203, %fd803, %fd816;
	fma.rn.f64 	%fd819, %fd1202, %fd802, %fd817;
	sub.f64 	%fd820, %fd818, %fd819;
	st.shared.f64 	[%r31+88], %fd820;
	add.f64 	%fd821, %fd818, %fd819;
	st.shared.f64 	[%r31], %fd821;
	fma.rn.f64 	%fd822, %fd27, %fd787, 0d0000000000000000;
	fma.rn.f64 	%fd823, %fd28, %fd788, 0d0000000000000000;
	fma.rn.f64 	%fd824, %fd39, %fd789, %fd822;
	fma.rn.f64 	%fd825, %fd40, %fd790, %fd823;
	fma.rn.f64 	%fd826, %fd1261, %fd791, %fd824;
	fma.rn.f64 	%fd827, %fd1260, %fd792, %fd825;
	fma.rn.f64 	%fd828, %fd1249, %fd793, %fd826;
	fma.rn.f64 	%fd829, %fd1248, %fd794, %fd827;
	fma.rn.f64 	%fd830, %fd1237, %fd795, %fd828;
	fma.rn.f64 	%fd831, %fd1236, %fd796, %fd829;
	fma.rn.f64 	%fd832, %fd1225, %fd797, %fd830;
	fma.rn.f64 	%fd833, %fd1224, %fd798, %fd831;
	fma.rn.f64 	%fd834, %fd1213, %fd799, %fd832;
	fma.rn.f64 	%fd835, %fd1212, %fd800, %fd833;
	fma.rn.f64 	%fd836, %fd1201, %fd803, %fd834;
	fma.rn.f64 	%fd837, %fd1200, %fd802, %fd835;
	sub.f64 	%fd838, %fd836, %fd837;
	st.shared.f64 	[%r31+80], %fd838;
	add.f64 	%fd839, %fd836, %fd837;
	st.shared.f64 	[%r31+8], %fd839;
	fma.rn.f64 	%fd840, %fd29, %fd787, 0d0000000000000000;
	fma.rn.f64 	%fd841, %fd30, %fd788, 0d0000000000000000;
	fma.rn.f64 	%fd842, %fd41, %fd789, %fd840;
	fma.rn.f64 	%fd843, %fd42, %fd790, %fd841;
	fma.rn.f64 	%fd844, %fd1259, %fd791, %fd842;
	fma.rn.f64 	%fd845, %fd1258, %fd792, %fd843;
	fma.rn.f64 	%fd846, %fd1247, %fd793, %fd844;
	fma.rn.f64 	%fd847, %fd1246, %fd794, %fd845;
	fma.rn.f64 	%fd848, %fd1235, %fd795, %fd846;
	fma.rn.f64 	%fd849, %fd1234, %fd796, %fd847;
	fma.rn.f64 	%fd850, %fd1223, %fd797, %fd848;
	fma.rn.f64 	%fd851, %fd1222, %fd798, %fd849;
	fma.rn.f64 	%fd852, %fd1211, %fd799, %fd850;
	fma.rn.f64 	%fd853, %fd1210, %fd800, %fd851;
	fma.rn.f64 	%fd854, %fd1199, %fd803, %fd852;
	fma.rn.f64 	%fd855, %fd1198, %fd802, %fd853;
	sub.f64 	%fd856, %fd854, %fd855;
	st.shared.f64 	[%r31+72], %fd856;
	add.f64 	%fd857, %fd854, %fd855;
	st.shared.f64 	[%r31+16], %fd857;
	fma.rn.f64 	%fd858, %fd31, %fd787, 0d0000000000000000;
	fma.rn.f64 	%fd859, %fd32, %fd788, 0d0000000000000000;
	fma.rn.f64 	%fd860, %fd43, %fd789, %fd858;
	fma.rn.f64 	%fd861, %fd44, %fd790, %fd859;
	fma.rn.f64 	%fd862, %fd1257, %fd791, %fd860;
	fma.rn.f64 	%fd863, %fd1256, %fd792, %fd861;
	fma.rn.f64 	%fd864, %fd1245, %fd793, %fd862;
	fma.rn.f64 	%fd865, %fd1244, %fd794, %fd863;
	fma.rn.f64 	%fd866, %fd1233, %fd795, %fd864;
	fma.rn.f64 	%fd867, %fd1232, %fd796, %fd865;
	fma.rn.f64 	%fd868, %fd1221, %fd797, %fd866;
	fma.rn.f64 	%fd869, %fd1220, %fd798, %fd867;
	fma.rn.f64 	%fd870, %fd1209, %fd799, %fd868;
	fma.rn.f64 	%fd871, %fd1208, %fd800, %fd869;
	fma.rn.f64 	%fd872, %fd1197, %fd803, %fd870;
	fma.rn.f64 	%fd873, %fd1196, %fd802, %fd871;
	sub.f64 	%fd874, %fd872, %fd873;
	st.shared.f64 	[%r31+64], %fd874;
	add.f64 	%fd875, %fd872, %fd873;
	st.shared.f64 	[%r31+24], %fd875;
	fma.rn.f64 	%fd876, %fd33, %fd787, 0d0000000000000000;
	fma.rn.f64 	%fd877, %fd34, %fd788, 0d0000000000000000;
	fma.rn.f64 	%fd878, %fd45, %fd789, %fd876;
	fma.rn.f64 	%fd879, %fd46, %fd790, %fd877;
	fma.rn.f64 	%fd880, %fd1255, %fd791, %fd878;
	fma.rn.f64 	%fd881, %fd1254, %fd792, %fd879;
	fma.rn.f64 	%fd882, %fd1243, %fd793, %fd880;
	fma.rn.f64 	%fd883, %fd1242, %fd794, %fd881;
	fma.rn.f64 	%fd884, %fd1231, %fd795, %fd882;
	fma.rn.f64 	%fd885, %fd1230, %fd796, %fd883;
	fma.rn.f64 	%fd886, %fd1219, %fd797, %fd884;
	fma.rn.f64 	%fd887, %fd1218, %fd798, %fd885;
	fma.rn.f64 	%fd888, %fd1207, %fd799, %fd886;
	fma.rn.f64 	%fd889, %fd1206, %fd800, %fd887;
	fma.rn.f64 	%fd890, %fd1195, %fd803, %fd888;
	fma.rn.f64 	%fd891, %fd1194, %fd802, %fd889;
	sub.f64 	%fd892, %fd890, %fd891;
	st.shared.f64 	[%r31+56], %fd892;
	add.f64 	%fd893, %fd890, %fd891;
	st.shared.f64 	[%r31+32], %fd893;
	fma.rn.f64 	%fd894, %fd35, %fd787, 0d0000000000000000;
	fma.rn.f64 	%fd895, %fd36, %fd788, 0d0000000000000000;
	fma.rn.f64 	%fd896, %fd47, %fd789, %fd894;
	fma.rn.f64 	%fd897, %fd48, %fd790, %fd895;
	fma.rn.f64 	%fd898, %fd1253, %fd791, %fd896;
	fma.rn.f64 	%fd899, %fd1252, %fd792, %fd897;
	fma.rn.f64 	%fd900, %fd1241, %fd793, %fd898;
	fma.rn.f64 	%fd901, %fd1240, %fd794, %fd899;
	fma.rn.f64 	%fd902, %fd1229, %fd795, %fd900;
	fma.rn.f64 	%fd903, %fd1228, %fd796, %fd901;
	fma.rn.f64 	%fd904, %fd1217, %fd797, %fd902;
	fma.rn.f64 	%fd905, %fd1216, %fd798, %fd903;
	fma.rn.f64 	%fd906, %fd1205, %fd799, %fd904;
	fma.rn.f64 	%fd907, %fd1204, %fd800, %fd905;
	fma.rn.f64 	%fd908, %fd1193, %fd803, %fd906;
	fma.rn.f64 	%fd909, %fd1192, %fd802, %fd907;
	sub.f64 	%fd910, %fd908, %fd909;
	st.shared.f64 	[%r31+48], %fd910;
	add.f64 	%fd911, %fd908, %fd909;
	st.shared.f64 	[%r31+40], %fd911;
	bar.sync 	0;
	@%p10 bra 	$L__BB322_11;
	ld.shared.f64 	%fd912, [%r7];
	ld.shared.f64 	%fd913, [%r7+1680];
	add.f64 	%fd914, %fd912, %fd913;
	sub.f64 	%fd915, %fd912, %fd913;
	ld.shared.f64 	%fd916, [%r7+120];
	ld.shared.f64 	%fd917, [%r7+1560];
	add.f64 	%fd918, %fd916, %fd917;
	sub.f64 	%fd919, %fd916, %fd917;
	ld.shared.f64 	%fd920, [%r7+240];
	ld.shared.f64 	%fd921, [%r7+1440];
	add.f64 	%fd922, %fd920, %fd921;
	sub.f64 	%fd923, %fd920, %fd921;
	ld.shared.f64 	%fd924, [%r7+360];
	ld.shared.f64 	%fd925, [%r7+1320];
	add.f64 	%fd926, %fd924, %fd925;
	sub.f64 	%fd927, %fd924, %fd925;
	ld.shared.f64 	%fd928, [%r7+480];
	ld.shared.f64 	%fd929, [%r7+1200];
	add.f64 	%fd930, %fd928, %fd929;
	sub.f64 	%fd931, %fd928, %fd929;
	ld.shared.f64 	%fd932, [%r7+600];
	ld.shared.f64 	%fd933, [%r7+1080];
	add.f64 	%fd934, %fd932, %fd933;
	sub.f64 	%fd935, %fd932, %fd933;
	ld.shared.f64 	%fd936, [%r7+720];
	ld.shared.f64 	%fd937, [%r7+960];
	add.f64 	%fd938, %fd936, %fd937;
	sub.f64 	%fd939, %fd936, %fd937;
	ld.shared.f64 	%fd940, [%r7+840];
	add.f64 	%fd941, %fd940, %fd940;
	sub.f64 	%fd942, %fd940, %fd940;
	mul.f64 	%fd943, %fd941, 0d3FE0000000000000;
	fma.rn.f64 	%fd944, %fd25, %fd914, 0d0000000000000000;
	fma.rn.f64 	%fd945, %fd26, %fd915, 0d0000000000000000;
	fma.rn.f64 	%fd946, %fd37, %fd918, %fd944;
	fma.rn.f64 	%fd947, %fd38, %fd919, %fd945;
	fma.rn.f64 	%fd948, %fd1263, %fd922, %fd946;
	fma.rn.f64 	%fd949, %fd1262, %fd923, %fd947;
	fma.rn.f64 	%fd950, %fd1251, %fd926, %fd948;
	fma.rn.f64 	%fd951, %fd1250, %fd927, %fd949;
	fma.rn.f64 	%fd952, %fd1239, %fd930, %fd950;
	fma.rn.f64 	%fd953, %fd1238, %fd931, %fd951;
	fma.rn.f64 	%fd954, %fd1227, %fd934, %fd952;
	fma.rn.f64 	%fd955, %fd1226, %fd935, %fd953;
	fma.rn.f64 	%fd956, %fd1215, %fd938, %fd954;
	fma.rn.f64 	%fd957, %fd1214, %fd939, %fd955;
	fma.rn.f64 	%fd958, %fd1203, %fd943, %fd956;
	fma.rn.f64 	%fd959, %fd1202, %fd942, %fd957;
	sub.f64 	%fd960, %fd958, %fd959;
	st.shared.f64 	[%r7+1320], %fd960;
	add.f64 	%fd961, %fd958, %fd959;
	st.shared.f64 	[%r7], %fd961;
	fma.rn.f64 	%fd962, %fd27, %fd914, 0d0000000000000000;
	fma.rn.f64 	%fd963, %fd28, %fd915, 0d0000000000000000;
	fma.rn.f64 	%fd964, %fd39, %fd918, %fd962;
	fma.rn.f64 	%fd965, %fd40, %fd919, %fd963;
	fma.rn.f64 	%fd966, %fd1261, %fd922, %fd964;
	fma.rn.f64 	%fd967, %fd1260, %fd923, %fd965;
	fma.rn.f64 	%fd968, %fd1249, %fd926, %fd966;
	fma.rn.f64 	%fd969, %fd1248, %fd927, %fd967;
	fma.rn.f64 	%fd970, %fd1237, %fd930, %fd968;
	fma.rn.f64 	%fd971, %fd1236, %fd931, %fd969;
	fma.rn.f64 	%fd972, %fd1225, %fd934, %fd970;
	fma.rn.f64 	%fd973, %fd1224, %fd935, %fd971;
	fma.rn.f64 	%fd974, %fd1213, %fd938, %fd972;
	fma.rn.f64 	%fd975, %fd1212, %fd939, %fd973;
	fma.rn.f64 	%fd976, %fd1201, %fd943, %fd974;
	fma.rn.f64 	%fd977, %fd1200, %fd942, %fd975;
	sub.f64 	%fd978, %fd976, %fd977;
	st.shared.f64 	[%r7+1200], %fd978;
	add.f64 	%fd979, %fd976, %fd977;
	st.shared.f64 	[%r7+120], %fd979;
	fma.rn.f64 	%fd980, %fd29, %fd914, 0d0000000000000000;
	fma.rn.f64 	%fd981, %fd30, %fd915, 0d0000000000000000;
	fma.rn.f64 	%fd982, %fd41, %fd918, %fd980;
	fma.rn.f64 	%fd983, %fd42, %fd919, %fd981;
	fma.rn.f64 	%fd984, %fd1259, %fd922, %fd982;
	fma.rn.f64 	%fd985, %fd1258, %fd923, %fd983;
	fma.rn.f64 	%fd986, %fd1247, %fd926, %fd984;
	fma.rn.f64 	%fd987, %fd1246, %fd927, %fd985;
	fma.rn.f64 	%fd988, %fd1235, %fd930, %fd986;
	fma.rn.f64 	%fd989, %fd1234, %fd931, %fd987;
	fma.rn.f64 	%fd990, %fd1223, %fd934, %fd988;
	fma.rn.f64 	%fd991, %fd1222, %fd935, %fd989;
	fma.rn.f64 	%fd992, %fd1211, %fd938, %fd990;
	fma.rn.f64 	%fd993, %fd1210, %fd939, %fd991;
	fma.rn.f64 	%fd994, %fd1199, %fd943, %fd992;
	fma.rn.f64 	%fd995, %fd1198, %fd942, %fd993;
	sub.f64 	%fd996, %fd994, %fd995;
	st.shared.f64 	[%r7+1080], %fd996;
	add.f64 	%fd997, %fd994, %fd995;
	st.shared.f64 	[%r7+240], %fd997;
	fma.rn.f64 	%fd998, %fd31, %fd914, 0d0000000000000000;
	fma.rn.f64 	%fd999, %fd32, %fd915, 0d0000000000000000;
	fma.rn.f64 	%fd1000, %fd43, %fd918, %fd998;
	fma.rn.f64 	%fd1001, %fd44, %fd919, %fd999;
	fma.rn.f64 	%fd1002, %fd1257, %fd922, %fd1000;
	fma.rn.f64 	%fd1003, %fd1256, %fd923, %fd1001;
	fma.rn.f64 	%fd1004, %fd1245, %fd926, %fd1002;
	fma.rn.f64 	%fd1005, %fd1244, %fd927, %fd1003;
	fma.rn.f64 	%fd1006, %fd1233, %fd930, %fd1004;
	fma.rn.f64 	%fd1007, %fd1232, %fd931, %fd1005;
	fma.rn.f64 	%fd1008, %fd1221, %fd934, %fd1006;
	fma.rn.f64 	%fd1009, %fd1220, %fd935, %fd1007;
	fma.rn.f64 	%fd1010, %fd1209, %fd938, %fd1008;
	fma.rn.f64 	%fd1011, %fd1208, %fd939, %fd1009;
	fma.rn.f64 	%fd1012, %fd1197, %fd943, %fd1010;
	fma.rn.f64 	%fd1013, %fd1196, %fd942, %fd1011;
	sub.f64 	%fd1014, %fd1012, %fd1013;
	st.shared.f64 	[%r7+960], %fd1014;
	add.f64 	%fd1015, %fd1012, %fd1013;
	st.shared.f64 	[%r7+360], %fd1015;
	fma.rn.f64 	%fd1016, %fd33, %fd914, 0d0000000000000000;
	fma.rn.f64 	%fd1017, %fd34, %fd915, 0d0000000000000000;
	fma.rn.f64 	%fd1018, %fd45, %fd918, %fd1016;
	fma.rn.f64 	%fd1019, %fd46, %fd919, %fd1017;
	fma.rn.f64 	%fd1020, %fd1255, %fd922, %fd1018;
	fma.rn.f64 	%fd1021, %fd1254, %fd923, %fd1019;
	fma.rn.f64 	%fd1022, %fd1243, %fd926, %fd1020;
	fma.rn.f64 	%fd1023, %fd1242, %fd927, %fd1021;
	fma.rn.f64 	%fd1024, %fd1231, %fd930, %fd1022;
	fma.rn.f64 	%fd1025, %fd1230, %fd931, %fd1023;
	fma.rn.f64 	%fd1026, %fd1219, %fd934, %fd1024;
	fma.rn.f64 	%fd1027, %fd1218, %fd935, %fd1025;
	fma.rn.f64 	%fd1028, %fd1207, %fd938, %fd1026;
	fma.rn.f64 	%fd1029, %fd1206, %fd939, %fd1027;
	fma.rn.f64 	%fd1030, %fd1195, %fd943, %fd1028;
	fma.rn.f64 	%fd1031, %fd1194, %fd942, %fd1029;
	sub.f64 	%fd1032, %fd1030, %fd1031;
	st.shared.f64 	[%r7+840], %fd1032;
	add.f64 	%fd1033, %fd1030, %fd1031;
	st.shared.f64 	[%r7+480], %fd1033;
	fma.rn.f64 	%fd1034, %fd35, %fd914, 0d0000000000000000;
	fma.rn.f64 	%fd1035, %fd36, %fd915, 0d0000000000000000;
	fma.rn.f64 	%fd1036, %fd47, %fd918, %fd1034;
	fma.rn.f64 	%fd1037, %fd48, %fd919, %fd1035;
	fma.rn.f64 	%fd1038, %fd1253, %fd922, %fd1036;
	fma.rn.f64 	%fd1039, %fd1252, %fd923, %fd1037;
	fma.rn.f64 	%fd1040, %fd1241, %fd926, %fd1038;
	fma.rn.f64 	%fd1041, %fd1240, %fd927, %fd1039;
	fma.rn.f64 	%fd1042, %fd1229, %fd930, %fd1040;
	fma.rn.f64 	%fd1043, %fd1228, %fd931, %fd1041;
	fma.rn.f64 	%fd1044, %fd1217, %fd934, %fd1042;
	fma.rn.f64 	%fd1045, %fd1216, %fd935, %fd1043;
	fma.rn.f64 	%fd1046, %fd1205, %fd938, %fd1044;
	fma.rn.f64 	%fd1047, %fd1204, %fd939, %fd1045;
	fma.rn.f64 	%fd1048, %fd1193, %fd943, %fd1046;
	fma.rn.f64 	%fd1049, %fd1192, %fd942, %fd1047;
	sub.f64 	%fd1050, %fd1048, %fd1049;
	st.shared.f64 	[%r7+720], %fd1050;
	add.f64 	%fd1051, %fd1048, %fd1049;
	st.shared.f64 	[%r7+600], %fd1051;
$L__BB322_11:
	mov.u32 	%r8, %tid.x;
	setp.gt.u32 	%p11, %r8, 143;
	bar.sync 	0;
	@%p11 bra 	$L__BB322_13;
	ld.shared.f64 	%fd1052, [%r6];
	ld.shared.f64 	%fd1053, [%r6+25200];
	add.f64 	%fd1054, %fd1052, %fd1053;
	sub.f64 	%fd1055, %fd1052, %fd1053;
	ld.shared.f64 	%fd1056, [%r6+1800];
	ld.shared.f64 	%fd1057, [%r6+23400];
	add.f64 	%fd1058, %fd1056, %fd1057;
	sub.f64 	%fd1059, %fd1056, %fd1057;
	ld.shared.f64 	%fd1060, [%r6+3600];
	ld.shared.f64 	%fd1061, [%r6+21600];
	add.f64 	%fd1062, %fd1060, %fd1061;
	sub.f64 	%fd1063, %fd1060, %fd1061;
	ld.shared.f64 	%fd1064, [%r6+5400];
	ld.shared.f64 	%fd1065, [%r6+19800];
	add.f64 	%fd1066, %fd1064, %fd1065;
	sub.f64 	%fd1067, %fd1064, %fd1065;
	ld.shared.f64 	%fd1068, [%r6+7200];
	ld.shared.f64 	%fd1069, [%r6+18000];
	add.f64 	%fd1070, %fd1068, %fd1069;
	sub.f64 	%fd1071, %fd1068, %fd1069;
	ld.shared.f64 	%fd1072, [%r6+9000];
	ld.shared.f64 	%fd1073, [%r6+16200];
	add.f64 	%fd1074, %fd1072, %fd1073;
	sub.f64 	%fd1075, %fd1072, %fd1073;
	ld.shared.f64 	%fd1076, [%r6+10800];
	ld.shared.f64 	%fd1077, [%r6+14400];
	add.f64 	%fd1078, %fd1076, %fd1077;
	sub.f64 	%fd1079, %fd1076, %fd1077;
	ld.shared.f64 	%fd1080, [%r6+12600];
	add.f64 	%fd1081, %fd1080, %fd1080;
	sub.f64 	%fd1082, %fd1080, %fd1080;
	mul.f64 	%fd1083, %fd1081, 0d3FE0000000000000;
	fma.rn.f64 	%fd1084, %fd25, %fd1054, 0d0000000000000000;
	fma.rn.f64 	%fd1085, %fd26, %fd1055, 0d0000000000000000;
	fma.rn.f64 	%fd1086, %fd37, %fd1058, %fd1084;
	fma.rn.f64 	%fd1087, %fd38, %fd1059, %fd1085;
	fma.rn.f64 	%fd1088, %fd1263, %fd1062, %fd1086;
	fma.rn.f64 	%fd1089, %fd1262, %fd1063, %fd1087;
	fma.rn.f64 	%fd1090, %fd1251, %fd1066, %fd1088;
	fma.rn.f64 	%fd1091, %fd1250, %fd1067, %fd1089;
	fma.rn.f64 	%fd1092, %fd1239, %fd1070, %fd1090;
	fma.rn.f64 	%fd1093, %fd1238, %fd1071, %fd1091;
	fma.rn.f64 	%fd1094, %fd1227, %fd1074, %fd1092;
	fma.rn.f64 	%fd1095, %fd1226, %fd1075, %fd1093;
	fma.rn.f64 	%fd1096, %fd1215, %fd1078, %fd1094;
	fma.rn.f64 	%fd1097, %fd1214, %fd1079, %fd1095;
	fma.rn.f64 	%fd1098, %fd1203, %fd1083, %fd1096;
	fma.rn.f64 	%fd1099, %fd1202, %fd1082, %fd1097;
	sub.f64 	%fd1264, %fd1098, %fd1099;
	add.f64 	%fd1275, %fd1098, %fd1099;
	fma.rn.f64 	%fd1100, %fd27, %fd1054, 0d0000000000000000;
	fma.rn.f64 	%fd1101, %fd28, %fd1055, 0d0000000000000000;
	fma.rn.f64 	%fd1102, %fd39, %fd1058, %fd1100;
	fma.rn.f64 	%fd1103, %fd40, %fd1059, %fd1101;
	fma.rn.f64 	%fd1104, %fd1261, %fd1062, %fd1102;
	fma.rn.f64 	%fd1105, %fd1260, %fd1063, %fd1103;
	fma.rn.f64 	%fd1106, %fd1249, %fd1066, %fd1104;
	fma.rn.f64 	%fd1107, %fd1248, %fd1067, %fd1105;
	fma.rn.f64 	%fd1108, %fd1237, %fd1070, %fd1106;
	fma.rn.f64 	%fd1109, %fd1236, %fd1071, %fd1107;
	fma.rn.f64 	%fd1110, %fd1225, %fd1074, %fd1108;
	fma.rn.f64 	%fd1111, %fd1224, %fd1075, %fd1109;
	fma.rn.f64 	%fd1112, %fd1213, %fd1078, %fd1110;
	fma.rn.f64 	%fd1113, %fd1212, %fd1079, %fd1111;
	fma.rn.f64 	%fd1114, %fd1201, %fd1083, %fd1112;
	fma.rn.f64 	%fd1115, %fd1200, %fd1082, %fd1113;
	sub.f64 	%fd1265, %fd1114, %fd1115;
	add.f64 	%fd1274, %fd1114, %fd1115;
	fma.rn.f64 	%fd1116, %fd29, %fd1054, 0d0000000000000000;
	fma.rn.f64 	%fd1117, %fd30, %fd1055, 0d0000000000000000;
	fma.rn.f64 	%fd1118, %fd41, %fd1058, %fd1116;
	fma.rn.f64 	%fd1119, %fd42, %fd1059, %fd1117;
	fma.rn.f64 	%fd1120, %fd1259, %fd1062, %fd1118;
	fma.rn.f64 	%fd1121, %fd1258, %fd1063, %fd1119;
	fma.rn.f64 	%fd1122, %fd1247, %fd1066, %fd1120;
	fma.rn.f64 	%fd1123, %fd1246, %fd1067, %fd1121;
	fma.rn.f64 	%fd1124, %fd1235, %fd1070, %fd1122;
	fma.rn.f64 	%fd1125, %fd1234, %fd1071, %fd1123;
	fma.rn.f64 	%fd1126, %fd1223, %fd1074, %fd1124;
	fma.rn.f64 	%fd1127, %fd1222, %fd1075, %fd1125;
	fma.rn.f64 	%fd1128, %fd1211, %fd1078, %fd1126;
	fma.rn.f64 	%fd1129, %fd1210, %fd1079, %fd1127;
	fma.rn.f64 	%fd1130, %fd1199, %fd1083, %fd1128;
	fma.rn.f64 	%fd1131, %fd1198, %fd1082, %fd1129;
	sub.f64 	%fd1266, %fd1130, %fd1131;
	add.f64 	%fd1273, %fd1130, %fd1131;
	fma.rn.f64 	%fd1132, %fd31, %fd1054, 0d0000000000000000;
	fma.rn.f64 	%fd1133, %fd32, %fd1055, 0d0000000000000000;
	fma.rn.f64 	%fd1134, %fd43, %fd1058, %fd1132;
	fma.rn.f64 	%fd1135, %fd44, %fd1059, %fd1133;
	fma.rn.f64 	%fd1136, %fd1257, %fd1062, %fd1134;
	fma.rn.f64 	%fd1137, %fd1256, %fd1063, %fd1135;
	fma.rn.f64 	%fd1138, %fd1245, %fd1066, %fd1136;
	fma.rn.f64 	%fd1139, %fd1244, %fd1067, %fd1137;
	fma.rn.f64 	%fd1140, %fd1233, %fd1070, %fd1138;
	fma.rn.f64 	%fd1141, %fd1232, %fd1071, %fd1139;
	fma.rn.f64 	%fd1142, %fd1221, %fd1074, %fd1140;
	fma.rn.f64 	%fd1143, %fd1220, %fd1075, %fd1141;
	fma.rn.f64 	%fd1144, %fd1209, %fd1078, %fd1142;
	fma.rn.f64 	%fd1145, %fd1208, %fd1079, %fd1143;
	fma.rn.f64 	%fd1146, %fd1197, %fd1083, %fd1144;
	fma.rn.f64 	%fd1147, %fd1196, %fd1082, %fd1145;
	sub.f64 	%fd1267, %fd1146, %fd1147;
	add.f64 	%fd1272, %fd1146, %fd1147;
	fma.rn.f64 	%fd1148, %fd33, %fd1054, 0d0000000000000000;
	fma.rn.f64 	%fd1149, %fd34, %fd1055, 0d0000000000000000;
	fma.rn.f64 	%fd1150, %fd45, %fd1058, %fd1148;
	fma.rn.f64 	%fd1151, %fd46, %fd1059, %fd1149;
	fma.rn.f64 	%fd1152, %fd1255, %fd1062, %fd1150;
	fma.rn.f64 	%fd1153, %fd1254, %fd1063, %fd1151;
	fma.rn.f64 	%fd1154, %fd1243, %fd1066, %fd1152;
	fma.rn.f64 	%fd1155, %fd1242, %fd1067, %fd1153;
	fma.rn.f64 	%fd1156, %fd1231, %fd1070, %fd1154;
	fma.rn.f64 	%fd1157, %fd1230, %fd1071, %fd1155;
	fma.rn.f64 	%fd1158, %fd1219, %fd1074, %fd1156;
	fma.rn.f64 	%fd1159, %fd1218, %fd1075, %fd1157;
	fma.rn.f64 	%fd1160, %fd1207, %fd1078, %fd1158;
	fma.rn.f64 	%fd1161, %fd1206, %fd1079, %fd1159;
	fma.rn.f64 	%fd1162, %fd1195, %fd1083, %fd1160;
	fma.rn.f64 	%fd1163, %fd1194, %fd1082, %fd1161;
	sub.f64 	%fd1268, %fd1162, %fd1163;
	add.f64 	%fd1271, %fd1162, %fd1163;
	fma.rn.f64 	%fd1164, %fd35, %fd1054, 0d0000000000000000;
	fma.rn.f64 	%fd1165, %fd36, %fd1055, 0d0000000000000000;
	fma.rn.f64 	%fd1166, %fd47, %fd1058, %fd1164;
	fma.rn.f64 	%fd1167, %fd48, %fd1059, %fd1165;
	fma.rn.f64 	%fd1168, %fd1253, %fd1062, %fd1166;
	fma.rn.f64 	%fd1169, %fd1252, %fd1063, %fd1167;
	fma.rn.f64 	%fd1170, %fd1241, %fd1066, %fd1168;
	fma.rn.f64 	%fd1171, %fd1240, %fd1067, %fd1169;
	fma.rn.f64 	%fd1172, %fd1229, %fd1070, %fd1170;
	fma.rn.f64 	%fd1173, %fd1228, %fd1071, %fd1171;
	fma.rn.f64 	%fd1174, %fd1217, %fd1074, %fd1172;
	fma.rn.f64 	%fd1175, %fd1216, %fd1075, %fd1173;
	fma.rn.f64 	%fd1176, %fd1205, %fd1078, %fd1174;
	fma.rn.f64 	%fd1177, %fd1204, %fd1079, %fd1175;
	fma.rn.f64 	%fd1178, %fd1193, %fd1083, %fd1176;
	fma.rn.f64 	%fd1179, %fd1192, %fd1082, %fd1177;
	sub.f64 	%fd1269, %fd1178, %fd1179;
	add.f64 	%fd1270, %fd1178, %fd1179;
$L__BB322_13:
	bar.sync 	0;
	@%p4 bra 	$L__BB322_15;
	ld.param.u64 	%rd21, [_Z30massMatrixMultiplySharedKernelILi12ELi15ELi1EEviPKdS1_S1_S1_Pd_param_5];
	mov.u32 	%r39, %ctaid.x;
	mov.u32 	%r40, %tid.y;
	add.s32 	%r41, %r39, %r40;
	mad.lo.s32 	%r42, %r41, 1728, %r8;
	cvta.to.global.u64 	%rd17, %rd21;
	mul.wide.s32 	%rd18, %r42, 8;
	add.s64 	%rd19, %rd17, %rd18;
	st.global.f64 	[%rd19], %fd1275;
	st.global.f64 	[%rd19+1152], %fd1274;
	st.global.f64 	[%rd19+2304], %fd1273;
	st.global.f64 	[%rd19+3456], %fd1272;
	st.global.f64 	[%rd19+4608], %fd1271;
	st.global.f64 	[%rd19+5760], %fd1270;
	st.global.f64 	[%rd19+6912], %fd1269;
	st.global.f64 	[%rd19+8064], %fd1268;
	st.global.f64 	[%rd19+9216], %fd1267;
	st.global.f64 	[%rd19+10368], %fd1266;
	st.global.f64 	[%rd19+11520], %fd1265;
	st.global.f64 	[%rd19+12672], %fd1264;
$L__BB322_15:
	ret;

}
	// .globl	_Z30massMatrixMultiplyGlobalKernelILi12ELi15ELi1EEviPKdS1_S1_S1_Pd
.visible .entry _Z30massMatrixMultiplyGlobalKernelILi12ELi15ELi1EEviPKdS1_S1_S1_Pd(
	.param .u32 _Z30massMatrixMultiplyGlobalKernelILi12ELi15ELi1EEviPKdS1_S1_S1_Pd_param_0,
	.param .u64 .ptr .align 1 _Z30massMatrixMultiplyGlobalKernelILi12ELi15ELi1EEviPKdS1_S1_S1_Pd_param_1,
	.param .u64 .ptr .align 1 _Z30massMatrixMultiplyGlobalKernelILi12ELi15ELi1EEviPKdS1_S1_S1_Pd_param_2,
	.param .u64 .ptr .align 1 _Z30massMatrixMultiplyGlobalKernelILi12ELi15ELi1EEviPKdS1_S1_S1_Pd_param_3,
	.param .u64 .ptr .align 1 _Z30massMatrixMultiplyGlobalKernelILi12ELi15ELi1EEviPKdS1_S1_S1_Pd_param_4,
	.param .u64 .ptr .align 1 _Z30massMatrixMultiplyGlobalKernelILi12ELi15ELi1EEviPKdS1_S1_S1_Pd_param_5
)
{
	.reg .pred 	%p<10>;
	.reg .b16 	%rs<13>;
	.reg .b32 	%r<38>;
	.reg .b64 	%rd<23>;
	.reg .b64 	%fd<1178>;
	// demoted variable
	.shared .align 8 .b8 _ZZ30massMatrixMultiplyGlobalKernelILi12ELi15ELi1EEviPKdS1_S1_S1_PdE6s_tmp1[27000];
	ld.param.u32 	%r9, [_Z30massMatrixMultiplyGlobalKernelILi12ELi15ELi1EEviPKdS1_S1_S1_Pd_param_0];
	ld.param.u64 	%rd4, [_Z30massMatrixMultiplyGlobalKernelILi12ELi15ELi1EEviPKdS1_S1_S1_Pd_param_2];
	ld.param.u64 	%rd5, [_Z30massMatrixMultiplyGlobalKernelILi12ELi15ELi1EEviPKdS1_S1_S1_Pd_param_3];
	ld.param.u64 	%rd6, [_Z30massMatrixMultiplyGlobalKernelILi12ELi15ELi1EEviPKdS1_S1_S1_Pd_param_4];
	cvta.to.global.u64 	%rd1, %rd5;
	cvta.to.global.u64 	%rd2, %rd4;
	mov.u32 	%r10, %tid.x;
	mov.u32 	%r2, %tid.y;
	mov.u32 	%r11, %ctaid.x;
	add.s32 	%r3, %r11, %r2;
	cvt.u16.u32 	%rs2, %r10;
	mul.hi.u16 	%rs3, %rs2, -21845;
	shr.u16 	%rs4, %rs3, 3;
	mul.lo.s16 	%rs5, %rs4, 12;
	sub.s16 	%rs1, %rs2, %rs5;
	setp.lt.s32 	%p2, %r3, %r9;
	setp.lt.u32 	%p3, %r10, 144;
	and.pred  	%p1, %p2, %p3;
	not.pred 	%p4, %p1;
	@%p4 bra 	$L__BB323_2;
	cvta.to.global.u64 	%rd8, %rd6;
	mad.lo.s32 	%r12, %r3, 1728, %r10;
	mul.wide.s32 	%rd9, %r12, 8;
	add.s64 	%rd10, %rd8, %rd9;
	ld.global.nc.f64 	%fd1165, [%rd10];
	ld.global.nc.f64 	%fd1164, [%rd10+1152];
	ld.global.nc.f64 	%fd1163, [%rd10+2304];
	ld.global.nc.f64 	%fd1162, [%rd10+3456];
	ld.global.nc.f64 	%fd1161, [%rd10+4608];
	ld.global.nc.f64 	%fd1160, [%rd10+5760];
	ld.global.nc.f64 	%fd1159, [%rd10+6912];
	ld.global.nc.f64 	%fd1158, [%rd10+8064];
	ld.global.nc.f64 	%fd1157, [%rd10+9216];
	ld.global.nc.f64 	%fd1156, [%rd10+10368];
	ld.global.nc.f64 	%fd1155, [%rd10+11520];
	ld.global.nc.f64 	%fd1154, [%rd10+12672];
$L__BB323_2:
	setp.gt.u32 	%p5, %r10, 143;
	bar.sync 	0;
	mov.u32 	%r13, _ZZ30massMatrixMultiplyGlobalKernelILi12ELi15ELi1EEviPKdS1_S1_S1_PdE6s_tmp1;
	mad.lo.s32 	%r14, %r2, 27000, %r13;
	mul.lo.s16 	%rs7, %rs2, 171;
	shr.u16 	%rs8, %rs7, 11;
	cvt.u32.u16 	%r4, %rs8;
	mul.wide.u16 	%r15, %rs8, 120;
	add.s32 	%r5, %r14, %r15;
	mul.wide.u16 	%r16, %rs1, 8;
	add.s32 	%r6, %r5, %r16;
	@%p5 bra 	$L__BB323_4;
	add.f64 	%fd158, %fd1165, %fd1154;
	sub.f64 	%fd159, %fd1165, %fd1154;
	add.f64 	%fd160, %fd1164, %fd1155;
	sub.f64 	%fd161, %fd1164, %fd1155;
	add.f64 	%fd162, %fd1163, %fd1156;
	sub.f64 	%fd163, %fd1163, %fd1156;
	add.f64 	%fd164, %fd1162, %fd1157;
	sub.f64 	%fd165, %fd1162, %fd1157;
	add.f64 	%fd166, %fd1161, %fd1158;
	sub.f64 	%fd167, %fd1161, %fd1158;
	add.f64 	%fd168, %fd1160, %fd1159;
	sub.f64 	%fd169, %fd1160, %fd1159;
	ld.global.nc.f64 	%fd170, [%rd2];
	fma.rn.f64 	%fd171, %fd170, %fd158, 0d0000000000000000;
	ld.global.nc.f64 	%fd172, [%rd1];
	fma.rn.f64 	%fd173, %fd172, %fd159, 0d0000000000000000;
	ld.global.nc.f64 	%fd174, [%rd2+8];
	fma.rn.f64 	%fd175, %fd174, %fd160, %fd171;
	ld.global.nc.f64 	%fd176, [%rd1+8];
	fma.rn.f64 	%fd177, %fd176, %fd161, %fd173;
	ld.global.nc.f64 	%fd178, [%rd2+16];
	fma.rn.f64 	%fd179, %fd178, %fd162, %fd175;
	ld.global.nc.f64 	%fd180, [%rd1+16];
	fma.rn.f64 	%fd181, %fd180, %fd163, %fd177;
	ld.global.nc.f64 	%fd182, [%rd2+24];
	fma.rn.f64 	%fd183, %fd182, %fd164, %fd179;
	ld.global.nc.f64 	%fd184, [%rd1+24];
	fma.rn.f64 	%fd185, %fd184, %fd165, %fd181;
	ld.global.nc.f64 	%fd186, [%rd2+32];
	fma.rn.f64 	%fd187, %fd186, %fd166, %fd183;
	ld.global.nc.f64 	%fd188, [%rd1+32];
	fma.rn.f64 	%fd189, %fd188, %fd167, %fd185;
	ld.global.nc.f64 	%fd190, [%rd2+40];
	fma.rn.f64 	%fd191, %fd190, %fd168, %fd187;
	ld.global.nc.f64 	%fd192, [%rd1+40];
	fma.rn.f64 	%fd193, %fd192, %fd169, %fd189;
	sub.f64 	%fd194, %fd191, %fd193;
	st.shared.f64 	[%r6+25200], %fd194;
	add.f64 	%fd195, %fd193, %fd191;
	st.shared.f64 	[%r6], %fd195;
	ld.global.nc.f64 	%fd196, [%rd2+48];
	fma.rn.f64 	%fd197, %fd196, %fd158, 0d0000000000000000;
	ld.global.nc.f64 	%fd198, [%rd1+48];
	fma.rn.f64 	%fd199, %fd198, %fd159, 0d0000000000000000;
	ld.global.nc.f64 	%fd200, [%rd2+56];
	fma.rn.f64 	%fd201, %fd200, %fd160, %fd197;
	ld.global.nc.f64 	%fd202, [%rd1+56];
	fma.rn.f64 	%fd203, %fd202, %fd161, %fd199;
	ld.global.nc.f64 	%fd204, [%rd2+64];
	fma.rn.f64 	%fd205, %fd204, %fd162, %fd201;
	ld.global.nc.f64 	%fd206, [%rd1+64];
	fma.rn.f64 	%fd207, %fd206, %fd163, %fd203;
	ld.global.nc.f64 	%fd208, [%rd2+72];
	fma.rn.f64 	%fd209, %fd208, %fd164, %fd205;
	ld.global.nc.f64 	%fd210, [%rd1+72];
	fma.rn.f64 	%fd211, %fd210, %fd165, %fd207;
	ld.global.nc.f64 	%fd212, [%rd2+80];
	fma.rn.f64 	%fd213, %fd212, %fd166, %fd209;
	ld.global.nc.f64 	%fd214, [%rd1+80];
	fma.rn.f64 	%fd215, %fd214, %fd167, %fd211;
	ld.global.nc.f64 	%fd216, [%rd2+88];
	fma.rn.f64 	%fd217, %fd216, %fd168, %fd213;
	ld.global.nc.f64 	%fd218, [%rd1+88];
	fma.rn.f64 	%fd219, %fd218, %fd169, %fd215;
	sub.f64 	%fd220, %fd217, %fd219;
	st.shared.f64 	[%r6+23400], %fd220;
	add.f64 	%fd221, %fd219, %fd217;
	st.shared.f64 	[%r6+1800], %fd221;
	ld.global.nc.f64 	%fd222, [%rd2+96];
	fma.rn.f64 	%fd223, %fd222, %fd158, 0d0000000000000000;
	ld.global.nc.f64 	%fd224, [%rd1+96];
	fma.rn.f64 	%fd225, %fd224, %fd159, 0d0000000000000000;
	ld.global.nc.f64 	%fd226, [%rd2+104];
	fma.rn.f64 	%fd227, %fd226, %fd160, %fd223;
	ld.global.nc.f64 	%fd228, [%rd1+104];
	fma.rn.f64 	%fd229, %fd228, %fd161, %fd225;
	ld.global.nc.f64 	%fd230, [%rd2+112];
	fma.rn.f64 	%fd231, %fd230, %fd162, %fd227;
	ld.global.nc.f64 	%fd232, [%rd1+112];
	fma.rn.f64 	%fd233, %fd232, %fd163, %fd229;
	ld.global.nc.f64 	%fd234, [%rd2+120];
	fma.rn.f64 	%fd235, %fd234, %fd164, %fd231;
	ld.global.nc.f64 	%fd236, [%rd1+120];
	fma.rn.f64 	%fd237, %fd236, %fd165, %fd233;
	ld.global.nc.f64 	%fd238, [%rd2+128];
	fma.rn.f64 	%fd239, %fd238, %fd166, %fd235;
	ld.global.nc.f64 	%fd240, [%rd1+128];
	fma.rn.f64 	%fd241, %fd240, %fd167, %fd237;
	ld.global.nc.f64 	%fd242, [%rd2+136];
	fma.rn.f64 	%fd243, %fd242, %fd168, %fd239;
	ld.global.nc.f64 	%fd244, [%rd1+136];
	fma.rn.f64 	%fd245, %fd244, %fd169, %fd241;
	sub.f64 	%fd246, %fd243, %fd245;
	st.shared.f64 	[%r6+21600], %fd246;
	add.f64 	%fd247, %fd245, %fd243;
	st.shared.f64 	[%r6+3600], %fd247;
	ld.global.nc.f64 	%fd248, [%rd2+144];
	fma.rn.f64 	%fd249, %fd248, %fd158, 0d0000000000000000;
	ld.global.nc.f64 	%fd250, [%rd1+144];
	fma.rn.f64 	%fd251, %fd250, %fd159, 0d0000000000000000;
	ld.global.nc.f64 	%fd252, [%rd2+152];
	fma.rn.f64 	%fd253, %fd252, %fd160, %fd249;
	ld.global.nc.f64 	%fd254, [%rd1+152];
	fma.rn.f64 	%fd255, %fd254, %fd161, %fd251;
	ld.global.nc.f64 	%fd256, [%rd2+160];
	fma.rn.f64 	%fd257, %fd256, %fd162, %fd253;
	ld.global.nc.f64 	%fd258, [%rd1+160];
	fma.rn.f64 	%fd259, %fd258, %fd163, %fd255;
	ld.global.nc.f64 	%fd260, [%rd2+168];
	fma.rn.f64 	%fd261, %fd260, %fd164, %fd257;
	ld.global.nc.f64 	%fd262, [%rd1+168];
	fma.rn.f64 	%fd263, %fd262, %fd165, %fd259;
	ld.global.nc.f64 	%fd264, [%rd2+176];
	fma.rn.f64 	%fd265, %fd264, %fd166, %fd261;
	ld.global.nc.f64 	%fd266, [%rd1+176];
	fma.rn.f64 	%fd267, %fd266, %fd167, %fd263;
	ld.global.nc.f64 	%fd268, [%rd2+184];
	fma.rn.f64 	%fd269, %fd268, %fd168, %fd265;
	ld.global.nc.f64 	%fd270, [%rd1+184];
	fma.rn.f64 	%fd271, %fd270, %fd169, %fd267;
	sub.f64 	%fd272, %fd269, %fd271;
	st.shared.f64 	[%r6+19800], %fd272;
	add.f64 	%fd273, %fd271, %fd269;
	st.shared.f64 	[%r6+5400], %fd273;
	ld.global.nc.f64 	%fd274, [%rd2+192];
	fma.rn.f64 	%fd275, %fd274, %fd158, 0d0000000000000000;
	ld.global.nc.f64 	%fd276, [%rd1+192];
	fma.rn.f64 	%fd277, %fd276, %fd159, 0d0000000000000000;
	ld.global.nc.f64 	%fd278, [%rd2+200];
	fma.rn.f64 	%fd279, %fd278, %fd160, %fd275;
	ld.global.nc.f64 	%fd280, [%rd1+200];
	fma.rn.f64 	%fd281, %fd280, %fd161, %fd277;
	ld.global.nc.f64 	%fd282, [%rd2+208];
	fma.rn.f64 	%fd283, %fd282, %fd162, %fd279;
	ld.global.nc.f64 	%fd284, [%rd1+208];
	fma.rn.f64 	%fd285, %fd284, %fd163, %fd281;
	ld.global.nc.f64 	%fd286, [%rd2+216];
	fma.rn.f64 	%fd287, %fd286, %fd164, %fd283;
	ld.global.nc.f64 	%fd288, [%rd1+216];
	fma.rn.f64 	%fd289, %fd288, %fd165, %fd285;
	ld.global.nc.f64 	%fd290, [%rd2+224];
	fma.rn.f64 	%fd291, %fd290, %fd166, %fd287;
	ld.global.nc.f64 	%fd292, [%rd1+224];
	fma.rn.f64 	%fd293, %fd292, %fd167, %fd289;
	ld.global.nc.f64 	%fd294, [%rd2+232];
	fma.rn.f64 	%fd295, %fd294, %fd168, %fd291;
	ld.global.nc.f64 	%fd296, [%rd1+232];
	fma.rn.f64 	%fd297, %fd296, %fd169, %fd293;
	sub.f64 	%fd298, %fd295, %fd297;
	st.shared.f64 	[%r6+18000], %fd298;
	add.f64 	%fd299, %fd297, %fd295;
	st.shared.f64 	[%r6+7200], %fd299;
	ld.global.nc.f64 	%fd300, [%rd2+240];
	fma.rn.f64 	%fd301, %fd300, %fd158, 0d0000000000000000;
	ld.global.nc.f64 	%fd302, [%rd1+240];
	fma.rn.f64 	%fd303, %fd302, %fd159, 0d0000000000000000;
	ld.global.nc.f64 	%fd304, [%rd2+248];
	fma.rn.f64 	%fd305, %fd304, %fd160, %fd301;
	ld.global.nc.f64 	%fd306, [%rd1+248];
	fma.rn.f64 	%fd307, %fd306, %fd161, %fd303;
	ld.global.nc.f64 	%fd308, [%rd2+256];
	fma.rn.f64 	%fd309, %fd308, %fd162, %fd305;
	ld.global.nc.f64 	%fd310, [%rd1+256];
	fma.rn.f64 	%fd311, %fd310, %fd163, %fd307;
	ld.global.nc.f64 	%fd312, [%rd2+264];
	fma.rn.f64 	%fd313, %fd312, %fd164, %fd309;
	ld.global.nc.f64 	%fd314, [%rd1+264];
	fma.rn.f64 	%fd315, %fd314, %fd165, %fd311;
	ld.global.nc.f64 	%fd316, [%rd2+272];
	fma.rn.f64 	%fd317, %fd316, %fd166, %fd313;
	ld.global.nc.f64 	%fd318, [%rd1+272];
	fma.rn.f64 	%fd319, %fd318, %fd167, %fd315;
	ld.global.nc.f64 	%fd320, [%rd2+280];
	fma.rn.f64 	%fd321, %fd320, %fd168, %fd317;
	ld.global.nc.f64 	%fd322, [%rd1+280];
	fma.rn.f64 	%fd323, %fd322, %fd169, %fd319;
	sub.f64 	%fd324, %fd321, %fd323;
	st.shared.f64 	[%r6+16200], %fd324;
	add.f64 	%fd325, %fd323, %fd321;
	st.shared.f64 	[%r6+9000], %fd325;
	ld.global.nc.f64 	%fd326, [%rd2+288];
	fma.rn.f64 	%fd327, %fd326, %fd158, 0d0000000000000000;
	ld.global.nc.f64 	%fd328, [%rd1+288];
	fma.rn.f64 	%fd329, %fd328, %fd159, 0d0000000000000000;
	ld.global.nc.f64 	%fd330, [%rd2+296];
	fma.rn.f64 	%fd331, %fd330, %fd160, %fd327;
	ld.global.nc.f64 	%fd332, [%rd1+296];
	fma.rn.f64 	%fd333, %fd332, %fd161, %fd329;
	ld.global.nc.f64 	%fd334, [%rd2+304];
	fma.rn.f64 	%fd335, %fd334, %fd162, %fd331;
	ld.global.nc.f64 	%fd336, [%rd1+304];
	fma.rn.f64 	%fd337, %fd336, %fd163, %fd333;
	ld.global.nc.f64 	%fd338, [%rd2+312];
	fma.rn.f64 	%fd339, %fd338, %fd164, %fd335;
	ld.global.nc.f64 	%fd340, [%rd1+312];
	fma.rn.f64 	%fd341, %fd340, %fd165, %fd337;
	ld.global.nc.f64 	%fd342, [%rd2+320];
	fma.rn.f64 	%fd343, %fd342, %fd166, %fd339;
	ld.global.nc.f64 	%fd344, [%rd1+320];
	fma.rn.f64 	%fd345, %fd344, %fd167, %fd341;
	ld.global.nc.f64 	%fd346, [%rd2+328];
	fma.rn.f64 	%fd347, %fd346, %fd168, %fd343;
	ld.global.nc.f64 	%fd348, [%rd1+328];
	fma.rn.f64 	%fd349, %fd348, %fd169, %fd345;
	sub.f64 	%fd350, %fd347, %fd349;
	st.shared.f64 	[%r6+14400], %fd350;
	add.f64 	%fd351, %fd349, %fd347;
	st.shared.f64 	[%r6+10800], %fd351;
	ld.global.nc.f64 	%fd352, [%rd2+336];
	fma.rn.f64 	%fd353, %fd352, %fd158, 0d0000000000000000;
	ld.global.nc.f64 	%fd354, [%rd1+336];
	fma.rn.f64 	%fd355, %fd354, %fd159, 0d0000000000000000;
	ld.global.nc.f64 	%fd356, [%rd2+344];
	fma.rn.f64 	%fd357, %fd356, %fd160, %fd353;
	ld.global.nc.f64 	%fd358, [%rd1+344];
	fma.rn.f64 	%fd359, %fd358, %fd161, %fd355;
	ld.global.nc.f64 	%fd360, [%rd2+352];
	fma.rn.f64 	%fd361, %fd360, %fd162, %fd357;
	ld.global.nc.f64 	%fd362, [%rd1+352];
	fma.rn.f64 	%fd363, %fd362, %fd163, %fd359;
	ld.global.nc.f64 	%fd364, [%rd2+360];
	fma.rn.f64 	%fd365, %fd364, %fd164, %fd361;
	ld.global.nc.f64 	%fd366, [%rd1+360];
	fma.rn.f64 	%fd367, %fd366, %fd165, %fd363;
	ld.global.nc.f64 	%fd368, [%rd2+368];
	fma.rn.f64 	%fd369, %fd368, %fd166, %fd365;
	ld.global.nc.f64 	%fd370, [%rd1+368];
	fma.rn.f64 	%fd371, %fd370, %fd167, %fd367;
	ld.global.nc.f64 	%fd372, [%rd2+376];
	fma.rn.f64 	%fd373, %fd372, %fd168, %fd369;
	ld.global.nc.f64 	%fd374, [%rd1+376];
	fma.rn.f64 	%fd375, %fd374, %fd169, %fd371;
	add.f64 	%fd376, %fd375, %fd373;
	st.shared.f64 	[%r6+12600], %fd376;
$L__BB323_4:
	bar.sync 	0;
	setp.gt.u32 	%p6, %r10, 179;
	mad.lo.s32 	%r17, %r4, 1680, %r5;
	add.s32 	%r7, %r17, %r16;
	@%p6 bra 	$L__BB323_6;
	ld.shared.f64 	%fd377, [%r7];
	ld.shared.f64 	%fd378, [%r7+1320];
	add.f64 	%fd379, %fd377, %fd378;
	sub.f64 	%fd380, %fd377, %fd378;
	ld.shared.f64 	%fd381, [%r7+120];
	ld.shared.f64 	%fd382, [%r7+1200];
	add.f64 	%fd383, %fd381, %fd382;
	sub.f64 	%fd384, %fd381, %fd382;
	ld.shared.f64 	%fd385, [%r7+240];
	ld.shared.f64 	%fd386, [%r7+1080];
	add.f64 	%fd387, %fd385, %fd386;
	sub.f64 	%fd388, %fd385, %fd386;
	ld.shared.f64 	%fd389, [%r7+360];
	ld.shared.f64 	%fd390, [%r7+960];
	add.f64 	%fd391, %fd389, %fd390;
	sub.f64 	%fd392, %fd389, %fd390;
	ld.shared.f64 	%fd393, [%r7+480];
	ld.shared.f64 	%fd394, [%r7+840];
	add.f64 	%fd395, %fd393, %fd394;
	sub.f64 	%fd396, %fd393, %fd394;
	ld.shared.f64 	%fd397, [%r7+600];
	ld.shared.f64 	%fd398, [%r7+720];
	add.f64 	%fd399, %fd397, %fd398;
	sub.f64 	%fd400, %fd397, %fd398;
	ld.global.nc.f64 	%fd401, [%rd2];
	fma.rn.f64 	%fd402, %fd401, %fd379, 0d0000000000000000;
	ld.global.nc.f64 	%fd403, [%rd1];
	fma.rn.f64 	%fd404, %fd403, %fd380, 0d0000000000000000;
	ld.global.nc.f64 	%fd405, [%rd2+8];
	fma.rn.f64 	%fd406, %fd405, %fd383, %fd402;
	ld.global.nc.f64 	%fd407, [%rd1+8];
	fma.rn.f64 	%fd408, %fd407, %fd384, %fd404;
	ld.global.nc.f64 	%fd409, [%rd2+16];
	fma.rn.f64 	%fd410, %fd409, %fd387, %fd406;
	ld.global.nc.f64 	%fd411, [%rd1+16];
	fma.rn.f64 	%fd412, %fd411, %fd388, %fd408;
	ld.global.nc.f64 	%fd413, [%rd2+24];
	fma.rn.f64 	%fd414, %fd413, %fd391, %fd410;
	ld.global.nc.f64 	%fd415, [%rd1+24];
	fma.rn.f64 	%fd416, %fd415, %fd392, %fd412;
	ld.global.nc.f64 	%fd417, [%rd2+32];
	fma.rn.f64 	%fd418, %fd417, %fd395, %fd414;
	ld.global.nc.f64 	%fd419, [%rd1+32];
	fma.rn.f64 	%fd420, %fd419, %fd396, %fd416;
	ld.global.nc.f64 	%fd421, [%rd2+40];
	fma.rn.f64 	%fd422, %fd421, %fd399, %fd418;
	ld.global.nc.f64 	%fd423, [%rd1+40];
	fma.rn.f64 	%fd424, %fd423, %fd400, %fd420;
	sub.f64 	%fd425, %fd422, %fd424;
	st.shared.f64 	[%r7+1680], %fd425;
	add.f64 	%fd426, %fd424, %fd422;
	st.shared.f64 	[%r7], %fd426;
	ld.global.nc.f64 	%fd427, [%rd2+48];
	fma.rn.f64 	%fd428, %fd427, %fd379, 0d0000000000000000;
	ld.global.nc.f64 	%fd429, [%rd1+48];
	fma.rn.f64 	%fd430, %fd429, %fd380, 0d0000000000000000;
	ld.global.nc.f64 	%fd431, [%rd2+56];
	fma.rn.f64 	%fd432, %fd431, %fd383, %fd428;
	ld.global.nc.f64 	%fd433, [%rd1+56];
	fma.rn.f64 	%fd434, %fd433, %fd384, %fd430;
	ld.global.nc.f64 	%fd435, [%rd2+64];
	fma.rn.f64 	%fd436, %fd435, %fd387, %fd432;
	ld.global.nc.f64 	%fd437, [%rd1+64];
	fma.rn.f64 	%fd438, %fd437, %fd388, %fd434;
	ld.global.nc.f64 	%fd439, [%rd2+72];
	fma.rn.f64 	%fd440, %fd439, %fd391, %fd436;
	ld.global.nc.f64 	%fd441, [%rd1+72];
	fma.rn.f64 	%fd442, %fd441, %fd392, %fd438;
	ld.global.nc.f64 	%fd443, [%rd2+80];
	fma.rn.f64 	%fd444, %fd443, %fd395, %fd440;
	ld.global.nc.f64 	%fd445, [%rd1+80];
	fma.rn.f64 	%fd446, %fd445, %fd396, %fd442;
	ld.global.nc.f64 	%fd447, [%rd2+88];
	fma.rn.f64 	%fd448, %fd447, %fd399, %fd444;
	ld.global.nc.f64 	%fd449, [%rd1+88];
	fma.rn.f64 	%fd450, %fd449, %fd400, %fd446;
	sub.f64 	%fd451, %fd448, %fd450;
	st.shared.f64 	[%r7+1560], %fd451;
	add.f64 	%fd452, %fd450, %fd448;
	st.shared.f64 	[%r7+120], %fd452;
	ld.global.nc.f64 	%fd453, [%rd2+96];
	fma.rn.f64 	%fd454, %fd453, %fd379, 0d0000000000000000;
	ld.global.nc.f64 	%fd455, [%rd1+96];
	fma.rn.f64 	%fd456, %fd455, %fd380, 0d0000000000000000;
	ld.global.nc.f64 	%fd457, [%rd2+104];
	fma.rn.f64 	%fd458, %fd457, %fd383, %fd454;
	ld.global.nc.f64 	%fd459, [%rd1+104];
	fma.rn.f64 	%fd460, %fd459, %fd384, %fd456;
	ld.global.nc.f64 	%fd461, [%rd2+112];
	fma.rn.f64 	%fd462, %fd461, %fd387, %fd458;
	ld.global.nc.f64 	%fd463, [%rd1+112];
	fma.rn.f64 	%fd464, %fd463, %fd388, %fd460;
	ld.global.nc.f64 	%fd465, [%rd2+120];
	fma.rn.f64 	%fd466, %fd465, %fd391, %fd462;
	ld.global.nc.f64 	%fd467, [%rd1+120];
	fma.rn.f64 	%fd468, %fd467, %fd392, %fd464;
	ld.global.nc.f64 	%fd469, [%rd2+128];
	fma.rn.f64 	%fd470, %fd469, %fd395, %fd466;
	ld.global.nc.f64 	%fd471, [%rd1+128];
	fma.rn.f64 	%fd472, %fd471, %fd396, %fd468;
	ld.global.nc.f64 	%fd473, [%rd2+136];
	fma.rn.f64 	%fd474, %fd473, %fd399, %fd470;
	ld.global.nc.f64 	%fd475, [%rd1+136];
	fma.rn.f64 	%fd476, %fd475, %fd400, %fd472;
	sub.f64 	%fd477, %fd474, %fd476;
	st.shared.f64 	[%r7+1440], %fd477;
	add.f64 	%fd478, %fd476, %fd474;
	st.shared.f64 	[%r7+240], %fd478;
	ld.global.nc.f64 	%fd479, [%rd2+144];
	fma.rn.f64 	%fd480, %fd479, %fd379, 0d0000000000000000;
	ld.global.nc.f64 	%fd481, [%rd1+144];
	fma.rn.f64 	%fd482, %fd481, %fd380, 0d0000000000000000;
	ld.global.nc.f64 	%fd483, [%rd2+152];
	fma.rn.f64 	%fd484, %fd483, %fd383, %fd480;
	ld.global.nc.f64 	%fd485, [%rd1+152];
	fma.rn.f64 	%fd486, %fd485, %fd384, %fd482;
	ld.global.nc.f64 	%fd487, [%rd2+160];
	fma.rn.f64 	%fd488, %fd487, %fd387, %fd484;
	ld.global.nc.f64 	%fd489, [%rd1+160];
	fma.rn.f64 	%fd490, %fd489, %fd388, %fd486;
	ld.global.nc.f64 	%fd491, [%rd2+168];
	fma.rn.f64 	%fd492, %fd491, %fd391, %fd488;
	ld.global.nc.f64 	%fd493, [%rd1+168];
	fma.rn.f64 	%fd494, %fd493, %fd392, %fd490;
	ld.global.nc.f64 	%fd495, [%rd2+176];
	fma.rn.f64 	%fd496, %fd495, %fd395, %fd492;
	ld.global.nc.f64 	%fd497, [%rd1+176];
	fma.rn.f64 	%fd498, %fd497, %fd396, %fd494;
	ld.global.nc.f64 	%fd499, [%rd2+184];
	fma.rn.f64 	%fd500, %fd499, %fd399, %fd496;
	ld.global.nc.f64 	%fd501, [%rd1+184];
	fma.rn.f64 	%fd502, %fd501, %fd400, %fd498;
	sub.f64 	%fd503, %fd500, %fd502;
	st.shared.f64 	[%r7+1320], %fd503;
	add.f64 	%fd504, %fd502, %fd500;
	st.shared.f64 	[%r7+360], %fd504;
	ld.global.nc.f64 	%fd505, [%rd2+192];
	fma.rn.f64 	%fd506, %fd505, %fd379, 0d0000000000000000;
	ld.global.nc.f64 	%fd507, [%rd1+192];
	fma.rn.f64 	%fd508, %fd507, %fd380, 0d0000000000000000;
	ld.global.nc.f64 	%fd509, [%rd2+200];
	fma.rn.f64 	%fd510, %fd509, %fd383, %fd506;
	ld.global.nc.f64 	%fd511, [%rd1+200];
	fma.rn.f64 	%fd512, %fd511, %fd384, %fd508;
	ld.global.nc.f64 	%fd513, [%rd2+208];
	fma.rn.f64 	%fd514, %fd513, %fd387, %fd510;
	ld.global.nc.f64 	%fd515, [%rd1+208];
	fma.rn.f64 	%fd516, %fd515, %fd388, %fd512;
	ld.global.nc.f64 	%fd517, [%rd2+216];
	fma.rn.f64 	%fd518, %fd517, %fd391, %fd514;
	ld.global.nc.f64 	%fd519, [%rd1+216];
	fma.rn.f64 	%fd520, %fd519, %fd392, %fd516;
	ld.global.nc.f64 	%fd521, [%rd2+224];
	fma.rn.f64 	%fd522, %fd521, %fd395, %fd518;
	ld.global.nc.f64 	%fd523, [%rd1+224];
	fma.rn.f64 	%fd524, %fd523, %fd396, %fd520;
	ld.global.nc.f64 	%fd525, [%rd2+232];
	fma.rn.f64 	%fd526, %fd525, %fd399, %fd522;
	ld.global.nc.f64 	%fd527, [%rd1+232];
	fma.rn.f64 	%fd528, %fd527, %fd400, %fd524;
	sub.f64 	%fd529, %fd526, %fd528;
	st.shared.f64 	[%r7+1200], %fd529;
	add.f64 	%fd530, %fd528, %fd526;
	st.shared.f64 	[%r7+480], %fd530;
	ld.global.nc.f64 	%fd531, [%rd2+240];
	fma.rn.f64 	%fd532, %fd531, %fd379, 0d0000000000000000;
	ld.global.nc.f64 	%fd533, [%rd1+240];
	fma.rn.f64 	%fd534, %fd533, %fd380, 0d0000000000000000;
	ld.global.nc.f64 	%fd535, [%rd2+248];
	fma.rn.f64 	%fd536, %fd535, %fd383, %fd532;
	ld.global.nc.f64 	%fd537, [%rd1+248];
	fma.rn.f64 	%fd538, %fd537, %fd384, %fd534;
	ld.global.nc.f64 	%fd539, [%rd2+256];
	fma.rn.f64 	%fd540, %fd539, %fd387, %fd536;
	ld.global.nc.f64 	%fd541, [%rd1+256];
	fma.rn.f64 	%fd542, %fd541, %fd388, %fd538;
	ld.global.nc.f64 	%fd543, [%rd2+264];
	fma.rn.f64 	%fd544, %fd543, %fd391, %fd540;
	ld.global.nc.f64 	%fd545, [%rd1+264];
	fma.rn.f64 	%fd546, %fd545, %fd392, %fd542;
	ld.global.nc.f64 	%fd547, [%rd2+272];
	fma.rn.f64 	%fd548, %fd547, %fd395, %fd544;
	ld.global.nc.f64 	%fd549, [%rd1+272];
	fma.rn.f64 	%fd550, %fd549, %fd396, %fd546;
	ld.global.nc.f64 	%fd551, [%rd2+280];
	fma.rn.f64 	%fd552, %fd551, %fd399, %fd548;
	ld.global.nc.f64 	%fd553, [%rd1+280];
	fma.rn.f64 	%fd554, %fd553, %fd400, %fd550;
	sub.f64 	%fd555, %fd552, %fd554;
	st.shared.f64 	[%r7+1080], %fd555;
	add.f64 	%fd556, %fd554, %fd552;
	st.shared.f64 	[%r7+600], %fd556;
	ld.global.nc.f64 	%fd557, [%rd2+288];
	fma.rn.f64 	%fd558, %fd557, %fd379, 0d0000000000000000;
	ld.global.nc.f64 	%fd559, [%rd1+288];
	fma.rn.f64 	%fd560, %fd559, %fd380, 0d0000000000000000;
	ld.global.nc.f64 	%fd561, [%rd2+296];
	fma.rn.f64 	%fd562, %fd561, %fd383, %fd558;
	ld.global.nc.f64 	%fd563, [%rd1+296];
	fma.rn.f64 	%fd564, %fd563, %fd384, %fd560;
	ld.global.nc.f64 	%fd565, [%rd2+304];
	fma.rn.f64 	%fd566, %fd565, %fd387, %fd562;
	ld.global.nc.f64 	%fd567, [%rd1+304];
	fma.rn.f64 	%fd568, %fd567, %fd388, %fd564;
	ld.global.nc.f64 	%fd569, [%rd2+312];
	fma.rn.f64 	%fd570, %fd569, %fd391, %fd566;
	ld.global.nc.f64 	%fd571, [%rd1+312];
	fma.rn.f64 	%fd572, %fd571, %fd392, %fd568;
	ld.global.nc.f64 	%fd573, [%rd2+320];
	fma.rn.f64 	%fd574, %fd573, %fd395, %fd570;
	ld.global.nc.f64 	%fd575, [%rd1+320];
	fma.rn.f64 	%fd576, %fd575, %fd396, %fd572;
	ld.global.nc.f64 	%fd577, [%rd2+328];
	fma.rn.f64 	%fd578, %fd577, %fd399, %fd574;
	ld.global.nc.f64 	%fd579, [%rd1+328];
	fma.rn.f64 	%fd580, %fd579, %fd400, %fd576;
	sub.f64 	%fd581, %fd578, %fd580;
	st.shared.f64 	[%r7+960], %fd581;
	add.f64 	%fd582, %fd580, %fd578;
	st.shared.f64 	[%r7+720], %fd582;
	ld.global.nc.f64 	%fd583, [%rd2+336];
	fma.rn.f64 	%fd584, %fd583, %fd379, 0d0000000000000000;
	ld.global.nc.f64 	%fd585, [%rd1+336];
	fma.rn.f64 	%fd586, %fd585, %fd380, 0d0000000000000000;
	ld.global.nc.f64 	%fd587, [%rd2+344];
	fma.rn.f64 	%fd588, %fd587, %fd383, %fd584;
	ld.global.nc.f64 	%fd589, [%rd1+344];
	fma.rn.f64 	%fd590, %fd589, %fd384, %fd586;
	ld.global.nc.f64 	%fd591, [%rd2+352];
	fma.rn.f64 	%fd592, %fd591, %fd387, %fd588;
	ld.global.nc.f64 	%fd593, [%rd1+352];
	fma.rn.f64 	%fd594, %fd593, %fd388, %fd590;
	ld.global.nc.f64 	%fd595, [%rd2+360];
	fma.rn.f64 	%fd596, %fd595, %fd391, %fd592;
	ld.global.nc.f64 	%fd597, [%rd1+360];
	fma.rn.f64 	%fd598, %fd597, %fd392, %fd594;
	ld.global.nc.f64 	%fd599, [%rd2+368];
	fma.rn.f64 	%fd600, %fd599, %fd395, %fd596;
	ld.global.nc.f64 	%fd601, [%rd1+368];
	fma.rn.f64 	%fd602, %fd601, %fd396, %fd598;
	ld.global.nc.f64 	%fd603, [%rd2+376];
	fma.rn.f64 	%fd604, %fd603, %fd399, %fd600;
	ld.global.nc.f64 	%fd605, [%rd1+376];
	fma.rn.f64 	%fd606, %fd605, %fd400, %fd602;
	add.f64 	%fd607, %fd606, %fd604;
	st.shared.f64 	[%r7+840], %fd607;
$L__BB323_6:
	ld.param.u64 	%rd21, [_Z30massMatrixMultiplyGlobalKernelILi12ELi15ELi1EEviPKdS1_S1_S1_Pd_param_3];
	ld.param.u64 	%rd20, [_Z30massMatrixMultiplyGlobalKernelILi12ELi15ELi1EEviPKdS1_S1_S1_Pd_param_2];
	ld.param.u64 	%rd19, [_Z30massMatrixMultiplyGlobalKernelILi12ELi15ELi1EEviPKdS1_S1_S1_Pd_param_1];
	mov.u32 	%r19, %tid.x;
	setp.gt.u32 	%p7, %r19, 179;
	bar.sync 	0;
	cvt.u16.u32 	%rs9, %r19;
	mul.hi.u16 	%rs10, %rs9, 4370;
	mul.lo.s16 	%rs11, %rs10, 15;
	sub.s16 	%rs12, %rs9, %rs11;
	mov.u32 	%r20, %tid.y;
	mov.u32 	%r21, _ZZ30massMatrixMultiplyGlobalKernelILi12ELi15ELi1EEviPKdS1_S1_S1_PdE6s_tmp1;
	mad.lo.s32 	%r22, %r20, 27000, %r21;
	mul.wide.u16 	%r23, %rs10, 1800;
	add.s32 	%r24, %r22, %r23;
	mul.wide.u16 	%r25, %rs12, 120;
	add.s32 	%r26, %r24, %r25;
	ld.shared.f64 	%fd608, [%r26];
	ld.shared.f64 	%fd609, [%r26+88];
	add.f64 	%fd610, %fd608, %fd609;
	sub.f64 	%fd611, %fd608, %fd609;
	ld.shared.f64 	%fd612, [%r26+8];
	ld.shared.f64 	%fd613, [%r26+80];
	add.f64 	%fd614, %fd612, %fd613;
	sub.f64 	%fd615, %fd612, %fd613;
	ld.shared.f64 	%fd616, [%r26+16];
	ld.shared.f64 	%fd617, [%r26+72];
	add.f64 	%fd618, %fd616, %fd617;
	sub.f64 	%fd619, %fd616, %fd617;
	ld.shared.f64 	%fd620, [%r26+24];
	ld.shared.f64 	%fd621, [%r26+64];
	add.f64 	%fd622, %fd620, %fd621;
	sub.f64 	%fd623, %fd620, %fd621;
	ld.shared.f64 	%fd624, [%r26+32];
	ld.shared.f64 	%fd625, [%r26+56];
	add.f64 	%fd626, %fd624, %fd625;
	sub.f64 	%fd627, %fd624, %fd625;
	ld.shared.f64 	%fd628, [%r26+40];
	ld.shared.f64 	%fd629, [%r26+48];
	add.f64 	%fd630, %fd628, %fd629;
	sub.f64 	%fd631, %fd628, %fd629;
	mov.u32 	%r27, %ctaid.x;
	add.s32 	%r28, %r27, %r20;
	mov.b32 	%r29, {%rs12, %rs10};
	mov.b32 	%r30, 14;
	mov.b32 	%r31, 57615;
	dp2a.lo.u32.u32 	%r32, %r29, %r31, %r30;
	mad.lo.s32 	%r33, %r28, 3375, %r32;
	cvta.to.global.u64 	%rd11, %rd20;
	ld.global.nc.f64 	%fd25, [%rd11];
	fma.rn.f64 	%fd632, %fd25, %fd610, 0d0000000000000000;
	cvta.to.global.u64 	%rd12, %rd21;
	ld.global.nc.f64 	%fd26, [%rd12];
	fma.rn.f64 	%fd633, %fd26, %fd611, 0d0000000000000000;
	ld.global.nc.f64 	%fd27, [%rd11+8];
	fma.rn.f64 	%fd634, %fd27, %fd614, %fd632;
	ld.global.nc.f64 	%fd28, [%rd12+8];
	fma.rn.f64 	%fd635, %fd28, %fd615, %fd633;
	ld.global.nc.f64 	%fd29, [%rd11+16];
	fma.rn.f64 	%fd636, %fd29, %fd618, %fd634;
	ld.global.nc.f64 	%fd30, [%rd12+16];
	fma.rn.f64 	%fd637, %fd30, %fd619, %fd635;
	ld.global.nc.f64 	%fd31, [%rd11+24];
	fma.rn.f64 	%fd638, %fd31, %fd622, %fd636;
	ld.global.nc.f64 	%fd32, [%rd12+24];
	fma.rn.f64 	%fd639, %fd32, %fd623, %fd637;
	ld.global.nc.f64 	%fd33, [%rd11+32];
	fma.rn.f64 	%fd640, %fd33, %fd626, %fd638;
	ld.global.nc.f64 	%fd34, [%rd12+32];
	fma.rn.f64 	%fd641, %fd34, %fd627, %fd639;
	ld.global.nc.f64 	%fd35, [%rd11+40];
	fma.rn.f64 	%fd642, %fd35, %fd630, %fd640;
	ld.global.nc.f64 	%fd36, [%rd12+40];
	fma.rn.f64 	%fd643, %fd36, %fd631, %fd641;
	cvta.to.global.u64 	%rd13, %rd19;
	mul.wide.s32 	%rd14, %r33, 8;
	add.s64 	%rd15, %rd13, %rd14;
	ld.global.nc.f64 	%fd644, [%rd15];
	ld.global.nc.f64 	%fd645, [%rd15+-112];
	sub.f64 	%fd646, %fd642, %fd643;
	mul.f64 	%fd647, %fd646, %fd644;
	add.f64 	%fd648, %fd642, %fd643;
	mul.f64 	%fd1177, %fd648, %fd645;
	ld.global.nc.f64 	%fd38, [%rd11+48];
	fma.rn.f64 	%fd649, %fd38, %fd610, 0d0000000000000000;
	ld.global.nc.f64 	%fd39, [%rd12+48];
	fma.rn.f64 	%fd650, %fd39, %fd611, 0d0000000000000000;
	ld.global.nc.f64 	%fd40, [%rd11+56];
	fma.rn.f64 	%fd651, %fd40, %fd614, %fd649;
	ld.global.nc.f64 	%fd41, [%rd12+56];
	fma.rn.f64 	%fd652, %fd41, %fd615, %fd650;
	ld.global.nc.f64 	%fd42, [%rd11+64];
	fma.rn.f64 	%fd653, %fd42, %fd618, %fd651;
	ld.global.nc.f64 	%fd43, [%rd12+64];
	fma.rn.f64 	%fd654, %fd43, %fd619, %fd652;
	ld.global.nc.f64 	%fd44, [%rd11+72];
	fma.rn.f64 	%fd655, %fd44, %fd622, %fd653;
	ld.global.nc.f64 	%fd45, [%rd12+72];
	fma.rn.f64 	%fd656, %fd45, %fd623, %fd654;
	ld.global.nc.f64 	%fd46, [%rd11+80];
	fma.rn.f64 	%fd657, %fd46, %fd626, %fd655;
	ld.global.nc.f64 	%fd47, [%rd12+80];
	fma.rn.f64 	%fd658, %fd47, %fd627, %fd656;
	ld.global.nc.f64 	%fd48, [%rd11+88];
	fma.rn.f64 	%fd659, %fd48, %fd630, %fd657;
	ld.global.nc.f64 	%fd49, [%rd12+88];
	fma.rn.f64 	%fd660, %fd49, %fd631, %fd658;
	ld.global.nc.f64 	%fd661, [%rd15+-8];
	ld.global.nc.f64 	%fd662, [%rd15+-104];
	sub.f64 	%fd663, %fd659, %fd660;
	mul.f64 	%fd664, %fd663, %fd661;
	add.f64 	%fd665, %fd659, %fd660;
	mul.f64 	%fd1176, %fd665, %fd662;
	ld.global.nc.f64 	%fd51, [%rd11+96];
	fma.rn.f64 	%fd666, %fd51, %fd610, 0d0000000000000000;
	ld.global.nc.f64 	%fd52, [%rd12+96];
	fma.rn.f64 	%fd667, %fd52, %fd611, 0d0000000000000000;
	ld.global.nc.f64 	%fd53, [%rd11+104];
	fma.rn.f64 	%fd668, %fd53, %fd614, %fd666;
	ld.global.nc.f64 	%fd54, [%rd12+104];
	fma.rn.f64 	%fd669, %fd54, %fd615, %fd667;
	ld.global.nc.f64 	%fd55, [%rd11+112];
	fma.rn.f64 	%fd670, %fd55, %fd618, %fd668;
	ld.global.nc.f64 	%fd56, [%rd12+112];
	fma.rn.f64 	%fd671, %fd56, %fd619, %fd669;
	ld.global.nc.f64 	%fd57, [%rd11+120];
	fma.rn.f64 	%fd672, %fd57, %fd622, %fd670;
	ld.global.nc.f64 	%fd58, [%rd12+120];
	fma.rn.f64 	%fd673, %fd58, %fd623, %fd671;
	ld.global.nc.f64 	%fd59, [%rd11+128];
	fma.rn.f64 	%fd674, %fd59, %fd626, %fd672;
	ld.global.nc.f64 	%fd60, [%rd12+128];
	fma.rn.f64 	%fd675, %fd60, %fd627, %fd673;
	ld.global.nc.f64 	%fd61, [%rd11+136];
	fma.rn.f64 	%fd676, %fd61, %fd630, %fd674;
	ld.global.nc.f64 	%fd62, [%rd12+136];
	fma.rn.f64 	%fd677, %fd62, %fd631, %fd675;
	ld.global.nc.f64 	%fd678, [%rd15+-16];
	ld.global.nc.f64 	%fd679, [%rd15+-96];
	sub.f64 	%fd680, %fd676, %fd677;
	mul.f64 	%fd681, %fd680, %fd678;
	add.f64 	%fd682, %fd676, %fd677;
	mul.f64 	%fd1175, %fd682, %fd679;
	ld.global.nc.f64 	%fd64, [%rd11+144];
	fma.rn.f64 	%fd683, %fd64, %fd610, 0d0000000000000000;
	ld.global.nc.f64 	%fd65, [%rd12+144];
	fma.rn.f64 	%fd684, %fd65, %fd611, 0d0000000000000000;
	ld.global.nc.f64 	%fd66, [%rd11+152];
	fma.rn.f64 	%fd685, %fd66, %fd614, %fd683;
	ld.global.nc.f64 	%fd67, [%rd12+152];
	fma.rn.f64 	%fd686, %fd67, %fd615, %fd684;
	ld.global.nc.f64 	%fd68, [%rd11+160];
	fma.rn.f64 	%fd687, %fd68, %fd618, %fd685;
	ld.global.nc.f64 	%fd69, [%rd12+160];
	fma.rn.f64 	%fd688, %fd69, %fd619, %fd686;
	ld.global.nc.f64 	%fd70, [%rd11+168];
	fma.rn.f64 	%fd689, %fd70, %fd622, %fd687;
	ld.global.nc.f64 	%fd71, [%rd12+168];
	fma.rn.f64 	%fd690, %fd71, %fd623, %fd688;
	ld.global.nc.f64 	%fd72, [%rd11+176];
	fma.rn.f64 	%fd691, %fd72, %fd626, %fd689;
	ld.global.nc.f64 	%fd73, [%rd12+176];
	fma.rn.f64 	%fd692, %fd73, %fd627, %fd690;
	ld.global.nc.f64 	%fd74, [%rd11+184];
	fma.rn.f64 	%fd693, %fd74, %fd630, %fd691;
	ld.global.nc.f64 	%fd75, [%rd12+184];
	fma.rn.f64 	%fd694, %fd75, %fd631, %fd692;
	ld.global.nc.f64 	%fd695, [%rd15+-24];
	ld.global.nc.f64 	%fd696, [%rd15+-88];
	sub.f64 	%fd697, %fd693, %fd694;
	mul.f64 	%fd1166, %fd697, %fd695;
	add.f64 	%fd698, %fd693, %fd694;
	mul.f64 	%fd1174, %fd698, %fd696;
	ld.global.nc.f64 	%fd78, [%rd11+192];
	fma.rn.f64 	%fd699, %fd78, %fd610, 0d0000000000000000;
	ld.global.nc.f64 	%fd79, [%rd12+192];
	fma.rn.f64 	%fd700, %fd79, %fd611, 0d0000000000000000;
	ld.global.nc.f64 	%fd80, [%rd11+200];
	fma.rn.f64 	%fd701, %fd80, %fd614, %fd699;
	ld.global.nc.f64 	%fd81, [%rd12+200];
	fma.rn.f64 	%fd702, %fd81, %fd615, %fd700;
	ld.global.nc.f64 	%fd82, [%rd11+208];
	fma.rn.f64 	%fd703, %fd82, %fd618, %fd701;
	ld.global.nc.f64 	%fd83, [%rd12+208];
	fma.rn.f64 	%fd704, %fd83, %fd619, %fd702;
	ld.global.nc.f64 	%fd84, [%rd11+216];
	fma.rn.f64 	%fd705, %fd84, %fd622, %fd703;
	ld.global.nc.f64 	%fd85, [%rd12+216];
	fma.rn.f64 	%fd706, %fd85, %fd623, %fd704;
	ld.global.nc.f64 	%fd86, [%rd11+224];
	fma.rn.f64 	%fd707, %fd86, %fd626, %fd705;
	ld.global.nc.f64 	%fd87, [%rd12+224];
	fma.rn.f64 	%fd708, %fd87, %fd627, %fd706;
	ld.global.nc.f64 	%fd88, [%rd11+232];
	fma.rn.f64 	%fd709, %fd88, %fd630, %fd707;
	ld.global.nc.f64 	%fd89, [%rd12+232];
	fma.rn.f64 	%fd710, %fd89, %fd631, %fd708;
	ld.global.nc.f64 	%fd711, [%rd15+-32];
	ld.global.nc.f64 	%fd712, [%rd15+-80];
	sub.f64 	%fd713, %fd709, %fd710;
	mul.f64 	%fd1167, %fd713, %fd711;
	add.f64 	%fd714, %fd709, %fd710;
	mul.f64 	%fd1173, %fd714, %fd712;
	ld.global.nc.f64 	%fd92, [%rd11+240];
	fma.rn.f64 	%fd715, %fd92, %fd610, 0d0000000000000000;
	ld.global.nc.f64 	%fd93, [%rd12+240];
	fma.rn.f64 	%fd716, %fd93, %fd611, 0d0000000000000000;
	ld.global.nc.f64 	%fd94, [%rd11+248];
	fma.rn.f64 	%fd717, %fd94, %fd614, %fd715;
	ld.global.nc.f64 	%fd95, [%rd12+248];
	fma.rn.f64 	%fd718, %fd95, %fd615, %fd716;
	ld.global.nc.f64 	%fd96, [%rd11+256];
	fma.rn.f64 	%fd719, %fd96, %fd618, %fd717;
	ld.global.nc.f64 	%fd97, [%rd12+256];
	fma.rn.f64 	%fd720, %fd97, %fd619, %fd718;
	ld.global.nc.f64 	%fd98, [%rd11+264];
	fma.rn.f64 	%fd721, %fd98, %fd622, %fd719;
	ld.global.nc.f64 	%fd99, [%rd12+264];
	fma.rn.f64 	%fd722, %fd99, %fd623, %fd720;
	ld.global.nc.f64 	%fd100, [%rd11+272];
	fma.rn.f64 	%fd723, %fd100, %fd626, %fd721;
	ld.global.nc.f64 	%fd101, [%rd12+272];
	fma.rn.f64 	%fd724, %fd101, %fd627, %fd722;
	ld.global.nc.f64 	%fd102, [%rd11+280];
	fma.rn.f64 	%fd725, %fd102, %fd630, %fd723;
	ld.global.nc.f64 	%fd103, [%rd12+280];
	fma.rn.f64 	%fd726, %fd103, %fd631, %fd724;
	ld.global.nc.f64 	%fd727, [%rd15+-40];
	ld.global.nc.f64 	%fd728, [%rd15+-72];
	sub.f64 	%fd729, %fd725, %fd726;
	mul.f64 	%fd1168, %fd729, %fd727;
	add.f64 	%fd730, %fd725, %fd726;
	mul.f64 	%fd1172, %fd730, %fd728;
	ld.global.nc.f64 	%fd106, [%rd11+288];
	fma.rn.f64 	%fd731, %fd106, %fd610, 0d0000000000000000;
	ld.global.nc.f64 	%fd107, [%rd12+288];
	fma.rn.f64 	%fd732, %fd107, %fd611, 0d0000000000000000;
	ld.global.nc.f64 	%fd108, [%rd11+296];
	fma.rn.f64 	%fd733, %fd108, %fd614, %fd731;
	ld.global.nc.f64 	%fd109, [%rd12+296];
	fma.rn.f64 	%fd734, %fd109, %fd615, %fd732;
	ld.global.nc.f64 	%fd110, [%rd11+304];
	fma.rn.f64 	%fd735, %fd110, %fd618, %fd733;
	ld.global.nc.f64 	%fd111, [%rd12+304];
	fma.rn.f64 	%fd736, %fd111, %fd619, %fd734;
	ld.global.nc.f64 	%fd112, [%rd11+312];
	fma.rn.f64 	%fd737, %fd112, %fd622, %fd735;
	ld.global.nc.f64 	%fd113, [%rd12+312];
	fma.rn.f64 	%fd738, %fd113, %fd623, %fd736;
	ld.global.nc.f64 	%fd114, [%rd11+320];
	fma.rn.f64 	%fd739, %fd114, %fd626, %fd737;
	ld.global.nc.f64 	%fd115, [%rd12+320];
	fma.rn.f64 	%fd740, %fd115, %fd627, %fd738;
	ld.global.nc.f64 	%fd116, [%rd11+328];
	fma.rn.f64 	%fd741, %fd116, %fd630, %fd739;
	ld.global.nc.f64 	%fd117, [%rd12+328];
	fma.rn.f64 	%fd742, %fd117, %fd631, %fd740;
	ld.global.nc.f64 	%fd743, [%rd15+-48];
	ld.global.nc.f64 	%fd744, [%rd15+-64];
	sub.f64 	%fd745, %fd741, %fd742;
	mul.f64 	%fd1169, %fd745, %fd743;
	add.f64 	%fd746, %fd741, %fd742;
	mul.f64 	%fd1171, %fd746, %fd744;
	ld.global.nc.f64 	%fd120, [%rd11+336];
	fma.rn.f64 	%fd747, %fd120, %fd610, 0d0000000000000000;
	ld.global.nc.f64 	%fd121, [%rd12+336];
	fma.rn.f64 	%fd748, %fd121, %fd611, 0d0000000000000000;
	ld.global.nc.f64 	%fd122, [%rd11+344];
	fma.rn.f64 	%fd749, %fd122, %fd614, %fd747;
	ld.global.nc.f64 	%fd123, [%rd12+344];
	fma.rn.f64 	%fd750, %fd123, %fd615, %fd748;
	ld.global.nc.f64 	%fd124, [%rd11+352];
	fma.rn.f64 	%fd751, %fd124, %fd618, %fd749;
	ld.global.nc.f64 	%fd125, [%rd12+352];
	fma.rn.f64 	%fd752, %fd125, %fd619, %fd750;
	ld.global.nc.f64 	%fd126, [%rd11+360];
	fma.rn.f64 	%fd753, %fd126, %fd622, %fd751;
	ld.global.nc.f64 	%fd127, [%rd12+360];
	fma.rn.f64 	%fd754, %fd127, %fd623, %fd752;
	ld.global.nc.f64 	%fd128, [%rd11+368];
	fma.rn.f64 	%fd755, %fd128, %fd626, %fd753;
	ld.global.nc.f64 	%fd129, [%rd12+368];
	fma.rn.f64 	%fd756, %fd129, %fd627, %fd754;
	ld.global.nc.f64 	%fd130, [%rd11+376];
	fma.rn.f64 	%fd757, %fd130, %fd630, %fd755;
	ld.global.nc.f64 	%fd131, [%rd12+376];
	fma.rn.f64 	%fd758, %fd131, %fd631, %fd756;
	ld.global.nc.f64 	%fd759, [%rd15+-56];
	add.f64 	%fd760, %fd757, %fd758;
	mul.f64 	%fd1170, %fd760, %fd759;
	bar.sync 	0;
	add.f64 	%fd761, %fd1177, %fd647;
	sub.f64 	%fd762, %fd1177, %fd647;
	add.f64 	%fd763, %fd1176, %fd664;
	sub.f64 	%fd764, %fd1176, %fd664;
	add.f64 	%fd765, %fd1175, %fd681;
	sub.f64 	%fd766, %fd1175, %fd681;
	add.f64 	%fd767, %fd1174, %fd1166;
	sub.f64 	%fd768, %fd1174, %fd1166;
	add.f64 	%fd769, %fd1173, %fd1167;
	sub.f64 	%fd770, %fd1173, %fd1167;
	add.f64 	%fd771, %fd1172, %fd1168;
	sub.f64 	%fd772, %fd1172, %fd1168;
	add.f64 	%fd773, %fd1171, %fd1169;
	sub.f64 	%fd774, %fd1171, %fd1169;
	add.f64 	%fd775, %fd1170, %fd1170;
	sub.f64 	%fd776, %fd1170, %fd1170;
	mul.f64 	%fd777, %fd775, 0d3FE0000000000000;
	fma.rn.f64 	%fd778, %fd25, %fd761, 0d0000000000000000;
	fma.rn.f64 	%fd779, %fd26, %fd762, 0d0000000000000000;
	fma.rn.f64 	%fd780, %fd38, %fd763, %fd778;
	fma.rn.f64 	%fd781, %fd39, %fd764, %fd779;
	fma.rn.f64 	%fd782, %fd51, %fd765, %fd780;
	fma.rn.f64 	%fd783, %fd52, %fd766, %fd781;
	fma.rn.f64 	%fd784, %fd64, %fd767, %fd782;
	fma.rn.f64 	%fd785, %fd65, %fd768, %fd783;
	fma.rn.f64 	%fd786, %fd78, %fd769, %fd784;
	fma.rn.f64 	%fd787, %fd79, %fd770, %fd785;
	fma.rn.f64 	%fd788, %fd92, %fd771, %fd786;
	fma.rn.f64 	%fd789, %fd93, %fd772, %fd787;
	fma.rn.f64 	%fd790, %fd106, %fd773, %fd788;
	fma.rn.f64 	%fd791, %fd107, %fd774, %fd789;
	fma.rn.f64 	%fd792, %fd120, %fd777, %fd790;
	fma.rn.f64 	%fd793, %fd121, %fd776, %fd791;
	sub.f64 	%fd794, %fd792, %fd793;
	st.shared.f64 	[%r26+88], %fd794;
	add.f64 	%fd795, %fd792, %fd793;
	st.shared.f64 	[%r26], %fd795;
	fma.rn.f64 	%fd796, %fd27, %fd761, 0d0000000000000000;
	fma.rn.f64 	%fd797, %fd28, %fd762, 0d0000000000000000;
	fma.rn.f64 	%fd798, %fd40, %fd763, %fd796;
	fma.rn.f64 	%fd799, %fd41, %fd764, %fd797;
	fma.rn.f64 	%fd800, %fd53, %fd765, %fd798;
	fma.rn.f64 	%fd801, %fd54, %fd766, %fd799;
	fma.rn.f64 	%fd802, %fd66, %fd767, %fd800;
	fma.rn.f64 	%fd803, %fd67, %fd768, %fd801;
	fma.rn.f64 	%fd804, %fd80, %fd769, %fd802;
	fma.rn.f64 	%fd805, %fd81, %fd770, %fd803;
	fma.rn.f64 	%fd806, %fd94, %fd771, %fd804;
	fma.rn.f64 	%fd807, %fd95, %fd772, %fd805;
	fma.rn.f64 	%fd808, %fd108, %fd773, %fd806;
	fma.rn.f64 	%fd809, %fd109, %fd774, %fd807;
	fma.rn.f64 	%fd810, %fd122, %fd777, %fd808;
	fma.rn.f64 	%fd811, %fd123, %fd776, %fd809;
	sub.f64 	%fd812, %fd810, %fd811;
	st.shared.f64 	[%r26+80], %fd812;
	add.f64 	%fd813, %fd810, %fd811;
	st.shared.f64 	[%r26+8], %fd813;
	fma.rn.f64 	%fd814, %fd29, %fd761, 0d0000000000000000;
	fma.rn.f64 	%fd815, %fd30, %fd762, 0d0000000000000000;
	fma.rn.f64 	%fd816, %fd42, %fd763, %fd814;
	fma.rn.f64 	%fd817, %fd43, %fd764, %fd815;
	fma.rn.f64 	%fd818, %fd55, %fd765, %fd816;
	fma.rn.f64 	%fd819, %fd56, %fd766, %fd817;
	fma.rn.f64 	%fd820, %fd68, %fd767, %fd818;
	fma.rn.f64 	%fd821, %fd69, %fd768, %fd819;
	fma.rn.f64 	%fd822, %fd82, %fd769, %fd820;
	fma.rn.f64 	%fd823, %fd83, %fd770, %fd821;
	fma.rn.f64 	%fd824, %fd96, %fd771, %fd822;
	fma.rn.f64 	%fd825, %fd97, %fd772, %fd823;
	fma.rn.f64 	%fd826, %fd110, %fd773, %fd824;
	fma.rn.f64 	%fd827, %fd111, %fd774, %fd825;
	fma.rn.f64 	%fd828, %fd124, %fd777, %fd826;
	fma.rn.f64 	%fd829, %fd125, %fd776, %fd827;
	sub.f64 	%fd830, %fd828, %fd829;
	st.shared.f64 	[%r26+72], %fd830;
	add.f64 	%fd831, %fd828, %fd829;
	st.shared.f64 	[%r26+16], %fd831;
	fma.rn.f64 	%fd832, %fd31, %fd761, 0d0000000000000000;
	fma.rn.f64 	%fd833, %fd32, %fd762, 0d0000000000000000;
	fma.rn.f64 	%fd834, %fd44, %fd763, %fd832;
	fma.rn.f64 	%fd835, %fd45, %fd764, %fd833;
	fma.rn.f64 	%fd836, %fd57, %fd765, %fd834;
	fma.rn.f64 	%fd837, %fd58, %fd766, %fd835;
	fma.rn.f64 	%fd838, %fd70, %fd767, %fd836;
	fma.rn.f64 	%fd839, %fd71, %fd768, %fd837;
	fma.rn.f64 	%fd840, %fd84, %fd769, %fd838;
	fma.rn.f64 	%fd841, %fd85, %fd770, %fd839;
	fma.rn.f64 	%fd842, %fd98, %fd771, %fd840;
	fma.rn.f64 	%fd843, %fd99, %fd772, %fd841;
	fma.rn.f64 	%fd844, %fd112, %fd773, %fd842;
	fma.rn.f64 	%fd845, %fd113, %fd774, %fd843;
	fma.rn.f64 	%fd846, %fd126, %fd777, %fd844;
	fma.rn.f64 	%fd847, %fd127, %fd776, %fd845;
	sub.f64 	%fd848, %fd846, %fd847;
	st.shared.f64 	[%r26+64], %fd848;
	add.f64 	%fd849, %fd846, %fd847;
	st.shared.f64 	[%r26+24], %fd849;
	fma.rn.f64 	%fd850, %fd33, %fd761, 0d0000000000000000;
	fma.rn.f64 	%fd851, %fd34, %fd762, 0d0000000000000000;
	fma.rn.f64 	%fd852, %fd46, %fd763, %fd850;
	fma.rn.f64 	%fd853, %fd47, %fd764, %fd851;
	fma.rn.f64 	%fd854, %fd59, %fd765, %fd852;
	fma.rn.f64 	%fd855, %fd60, %fd766, %fd853;
	fma.rn.f64 	%fd856, %fd72, %fd767, %fd854;
	fma.rn.f64 	%fd857, %fd73, %fd768, %fd855;
	fma.rn.f64 	%fd858, %fd86, %fd769, %fd856;
	fma.rn.f64 	%fd859, %fd87, %fd770, %fd857;
	fma.rn.f64 	%fd860, %fd100, %fd771, %fd858;
	fma.rn.f64 	%fd861, %fd101, %fd772, %fd859;
	fma.rn.f64 	%fd862, %fd114, %fd773, %fd860;
	fma.rn.f64 	%fd863, %fd115, %fd774, %fd861;
	fma.rn.f64 	%fd864, %fd128, %fd777, %fd862;
	fma.rn.f64 	%fd865, %fd129, %fd776, %fd863;
	sub.f64 	%fd866, %fd864, %fd865;
	st.shared.f64 	[%r26+56], %fd866;
	add.f64 	%fd867, %fd864, %fd865;
	st.shared.f64 	[%r26+32], %fd867;
	fma.rn.f64 	%fd868, %fd35, %fd761, 0d0000000000000000;
	fma.rn.f64 	%fd869, %fd36, %fd762, 0d0000000000000000;
	fma.rn.f64 	%fd870, %fd48, %fd763, %fd868;
	fma.rn.f64 	%fd871, %fd49, %fd764, %fd869;
	fma.rn.f64 	%fd872, %fd61, %fd765, %fd870;
	fma.rn.f64 	%fd873, %fd62, %fd766, %fd871;
	fma.rn.f64 	%fd874, %fd74, %fd767, %fd872;
	fma.rn.f64 	%fd875, %fd75, %fd768, %fd873;
	fma.rn.f64 	%fd876, %fd88, %fd769, %fd874;
	fma.rn.f64 	%fd877, %fd89, %fd770, %fd875;
	fma.rn.f64 	%fd878, %fd102, %fd771, %fd876;
	fma.rn.f64 	%fd879, %fd103, %fd772, %fd877;
	fma.rn.f64 	%fd880, %fd116, %fd773, %fd878;
	fma.rn.f64 	%fd881, %fd117, %fd774, %fd879;
	fma.rn.f64 	%fd882, %fd130, %fd777, %fd880;
	fma.rn.f64 	%fd883, %fd131, %fd776, %fd881;
	sub.f64 	%fd884, %fd882, %fd883;
	st.shared.f64 	[%r26+48], %fd884;
	add.f64 	%fd885, %fd882, %fd883;
	st.shared.f64 	[%r26+40], %fd885;
	bar.sync 	0;
	@%p7 bra 	$L__BB323_8;
	ld.shared.f64 	%fd886, [%r7];
	ld.shared.f64 	%fd887, [%r7+1680];
	add.f64 	%fd888, %fd886, %fd887;
	sub.f64 	%fd889, %fd886, %fd887;
	ld.shared.f64 	%fd890, [%r7+120];
	ld.shared.f64 	%fd891, [%r7+1560];
	add.f64 	%fd892, %fd890, %fd891;
	sub.f64 	%fd893, %fd890, %fd891;
	ld.shared.f64 	%fd894, [%r7+240];
	ld.shared.f64 	%fd895, [%r7+1440];
	add.f64 	%fd896, %fd894, %fd895;
	sub.f64 	%fd897, %fd894, %fd895;
	ld.shared.f64 	%fd898, [%r7+360];
	ld.shared.f64 	%fd899, [%r7+1320];
	add.f64 	%fd900, %fd898, %fd899;
	sub.f64 	%fd901, %fd898, %fd899;
	ld.shared.f64 	%fd902, [%r7+480];
	ld.shared.f64 	%fd903, [%r7+1200];
	add.f64 	%fd904, %fd902, %fd903;
	sub.f64 	%fd905, %fd902, %fd903;
	ld.shared.f64 	%fd906, [%r7+600];
	ld.shared.f64 	%fd907, [%r7+1080];
	add.f64 	%fd908, %fd906, %fd907;
	sub.f64 	%fd909, %fd906, %fd907;
	ld.shared.f64 	%fd910, [%r7+720];
	ld.shared.f64 	%fd911, [%r7+960];
	add.f64 	%fd912, %fd910, %fd911;
	sub.f64 	%fd913, %fd910, %fd911;
	ld.shared.f64 	%fd914, [%r7+840];
	add.f64 	%fd915, %fd914, %fd914;
	sub.f64 	%fd916, %fd914, %fd914;
	mul.f64 	%fd917, %fd915, 0d3FE0000000000000;
	fma.rn.f64 	%fd918, %fd25, %fd888, 0d0000000000000000;
	fma.rn.f64 	%fd919, %fd26, %fd889, 0d0000000000000000;
	fma.rn.f64 	%fd920, %fd38, %fd892, %fd918;
	fma.rn.f64 	%fd921, %fd39, %fd893, %fd919;
	fma.rn.f64 	%fd922, %fd51, %fd896, %fd920;
	fma.rn.f64 	%fd923, %fd52, %fd897, %fd921;
	fma.rn.f64 	%fd924, %fd64, %fd900, %fd922;
	fma.rn.f64 	%fd925, %fd65, %fd901, %fd923;
	fma.rn.f64 	%fd926, %fd78, %fd904, %fd924;
	fma.rn.f64 	%fd927, %fd79, %fd905, %fd925;
	fma.rn.f64 	%fd928, %fd92, %fd908, %fd926;
	fma.rn.f64 	%fd929, %fd93, %fd909, %fd927;
	fma.rn.f64 	%fd930, %fd106, %fd912, %fd928;
	fma.rn.f64 	%fd931, %fd107, %fd913, %fd929;
	fma.rn.f64 	%fd932, %fd120, %fd917, %fd930;
	fma.rn.f64 	%fd933, %fd121, %fd916, %fd931;
	sub.f64 	%fd934, %fd932, %fd933;
	st.shared.f64 	[%r7+1320], %fd934;
	add.f64 	%fd935, %fd932, %fd933;
	st.shared.f64 	[%r7], %fd935;
	fma.rn.f64 	%fd936, %fd27, %fd888, 0d0000000000000000;
	fma.rn.f64 	%fd937, %fd28, %fd889, 0d0000000000000000;
	fma.rn.f64 	%fd938, %fd40, %fd892, %fd936;
	fma.rn.f64 	%fd939, %fd41, %fd893, %fd937;
	fma.rn.f64 	%fd940, %fd53, %fd896, %fd938;
	fma.rn.f64 	%fd941, %fd54, %fd897, %fd939;
	fma.rn.f64 	%fd942, %fd66, %fd900, %fd940;
	fma.rn.f64 	%fd943, %fd67, %fd901, %fd941;
	fma.rn.f64 	%fd944, %fd80, %fd904, %fd942;
	fma.rn.f64 	%fd945, %fd81, %fd905, %fd943;
	fma.rn.f64 	%fd946, %fd94, %fd908, %fd944;
	fma.rn.f64 	%fd947, %fd95, %fd909, %fd945;
	fma.rn.f64 	%fd948, %fd108, %fd912, %fd946;
	fma.rn.f64 	%fd949, %fd109, %fd913, %fd947;
	fma.rn.f64 	%fd950, %fd122, %fd917, %fd948;
	fma.rn.f64 	%fd951, %fd123, %fd916, %fd949;
	sub.f64 	%fd952, %fd950, %fd951;
	st.shared.f64 	[%r7+1200], %fd952;
	add.f64 	%fd953, %fd950, %fd951;
	st.shared.f64 	[%r7+120], %fd953;
	fma.rn.f64 	%fd954, %fd29, %fd888, 0d0000000000000000;
	fma.rn.f64 	%fd955, %fd30, %fd889, 0d0000000000000000;
	fma.rn.f64 	%fd956, %fd42, %fd892, %fd954;
	fma.rn.f64 	%fd957, %fd43, %fd893, %fd955;
	fma.rn.f64 	%fd958, %fd55, %fd896, %fd956;
	fma.rn.f64 	%fd959, %fd56, %fd897, %fd957;
	fma.rn.f64 	%fd960, %fd68, %fd900, %fd958;
	fma.rn.f64 	%fd961, %fd69, %fd901, %fd959;
	fma.rn.f64 	%fd962, %fd82, %fd904, %fd960;
	fma.rn.f64 	%fd963, %fd83, %fd905, %fd961;
	fma.rn.f64 	%fd964, %fd96, %fd908, %fd962;
	fma.rn.f64 	%fd965, %fd97, %fd909, %fd963;
	fma.rn.f64 	%fd966, %fd110, %fd912, %fd964;
	fma.rn.f64 	%fd967, %fd111, %fd913, %fd965;
	fma.rn.f64 	%fd968, %fd124, %fd917, %fd966;
	fma.rn.f64 	%fd969, %fd125, %fd916, %fd967;
	sub.f64 	%fd970, %fd968, %fd969;
	st.shared.f64 	[%r7+1080], %fd970;
	add.f64 	%fd971, %fd968, %fd969;
	st.shared.f64 	[%r7+240], %fd971;
	fma.rn.f64 	%fd972, %fd31, %fd888, 0d0000000000000000;
	fma.rn.f64 	%fd973, %fd32, %fd889, 0d0000000000000000;
	fma.rn.f64 	%fd974, %fd44, %fd892, %fd972;
	fma.rn.f64 	%fd975, %fd45, %fd893, %fd973;
	fma.rn.f64 	%fd976, %fd57, %fd896, %fd974;
	fma.rn.f64 	%fd977, %fd58, %fd897, %fd975;
	fma.rn.f64 	%fd978, %fd70, %fd900, %fd976;
	fma.rn.f64 	%fd979, %fd71, %fd901, %fd977;
	fma.rn.f64 	%fd980, %fd84, %fd904, %fd978;
	fma.rn.f64 	%fd981, %fd85, %fd905, %fd979;
	fma.rn.f64 	%fd982, %fd98, %fd908, %fd980;
	fma.rn.f64 	%fd983, %fd99, %fd909, %fd981;
	fma.rn.f64 	%fd984, %fd112, %fd912, %fd982;
	fma.rn.f64 	%fd985, %fd113, %fd913, %fd983;
	fma.rn.f64 	%fd986, %fd126, %fd917, %fd984;
	fma.rn.f64 	%fd987, %fd127, %fd916, %fd985;
	sub.f64 	%fd988, %fd986, %fd987;
	st.shared.f64 	[%r7+960], %fd988;
	add.f64 	%fd989, %fd986, %fd987;
	st.shared.f64 	[%r7+360], %fd989;
	fma.rn.f64 	%fd990, %fd33, %fd888, 0d0000000000000000;
	fma.rn.f64 	%fd991, %fd34, %fd889, 0d0000000000000000;
	fma.rn.f64 	%fd992, %fd46, %fd892, %fd990;
	fma.rn.f64 	%fd993, %fd47, %fd893, %fd991;
	fma.rn.f64 	%fd994, %fd59, %fd896, %fd992;
	fma.rn.f64 	%fd995, %fd60, %fd897, %fd993;
	fma.rn.f64 	%fd996, %fd72, %fd900, %fd994;
	fma.rn.f64 	%fd997, %fd73, %fd901, %fd995;
	fma.rn.f64 	%fd998, %fd86, %fd904, %fd996;
	fma.rn.f64 	%fd999, %fd87, %fd905, %fd997;
	fma.rn.f64 	%fd1000, %fd100, %fd908, %fd998;
	fma.rn.f64 	%fd1001, %fd101, %fd909, %fd999;
	fma.rn.f64 	%fd1002, %fd114, %fd912, %fd1000;
	fma.rn.f64 	%fd1003, %fd115, %fd913, %fd1001;
	fma.rn.f64 	%fd1004, %fd128, %fd917, %fd1002;
	fma.rn.f64 	%fd1005, %fd129, %fd916, %fd1003;
	sub.f64 	%fd1006, %fd1004, %fd1005;
	st.shared.f64 	[%r7+840], %fd1006;
	add.f64 	%fd1007, %fd1004, %fd1005;
	st.shared.f64 	[%r7+480], %fd1007;
	fma.rn.f64 	%fd1008, %fd35, %fd888, 0d0000000000000000;
	fma.rn.f64 	%fd1009, %fd36, %fd889, 0d0000000000000000;
	fma.rn.f64 	%fd1010, %fd48, %fd892, %fd1008;
	fma.rn.f64 	%fd1011, %fd49, %fd893, %fd1009;
	fma.rn.f64 	%fd1012, %fd61, %fd896, %fd1010;
	fma.rn.f64 	%fd1013, %fd62, %fd897, %fd1011;
	fma.rn.f64 	%fd1014, %fd74, %fd900, %fd1012;
	fma.rn.f64 	%fd1015, %fd75, %fd901, %fd1013;
	fma.rn.f64 	%fd1016, %fd88, %fd904, %fd1014;
	fma.rn.f64 	%fd1017, %fd89, %fd905, %fd1015;
	fma.rn.f64 	%fd1018, %fd102, %fd908, %fd1016;
	fma.rn.f64 	%fd1019, %fd103, %fd909, %fd1017;
	fma.rn.f64 	%fd1020, %fd116, %fd912, %fd1018;
	fma.rn.f64 	%fd1021, %fd117, %fd913, %fd1019;
	fma.rn.f64 	%fd1022, %fd130, %fd917, %fd1020;
	fma.rn.f64 	%fd1023, %fd131, %fd916, %fd1021;
	sub.f64 	%fd1024, %fd1022, %fd1023;
	st.shared.f64 	[%r7+720], %fd1024;
	add.f64 	%fd1025, %fd1022, %fd1023;
	st.shared.f64 	[%r7+600], %fd1025;
$L__BB323_8:
	mov.u32 	%r8, %tid.x;
	setp.gt.u32 	%p8, %r8, 143;
	bar.sync 	0;
	@%p8 bra 	$L__BB323_10;
	ld.shared.f64 	%fd1026, [%r6];
	ld.shared.f64 	%fd1027, [%r6+25200];
	add.f64 	%fd1028, %fd1026, %fd1027;
	sub.f64 	%fd1029, %fd1026, %fd1027;
	ld.shared.f64 	%fd1030, [%r6+1800];
	ld.shared.f64 	%fd1031, [%r6+23400];
	add.f64 	%fd1032, %fd1030, %fd1031;
	sub.f64 	%fd1033, %fd1030, %fd1031;
	ld.shared.f64 	%fd1034, [%r6+3600];
	ld.shared.f64 	%fd1035, [%r6+21600];
	add.f64 	%fd1036, %fd1034, %fd1035;
	sub.f64 	%fd1037, %fd1034, %fd1035;
	ld.shared.f64 	%fd1038, [%r6+5400];
	ld.shared.f64 	%fd1039, [%r6+19800];
	add.f64 	%fd1040, %fd1038, %fd1039;
	sub.f64 	%fd1041, %fd1038, %fd1039;
	ld.shared.f64 	%fd1042, [%r6+7200];
	ld.shared.f64 	%fd1043, [%r6+18000];
	add.f64 	%fd1044, %fd1042, %fd1043;
	sub.f64 	%fd1045, %fd1042, %fd1043;
	ld.shared.f64 	%fd1046, [%r6+9000];
	ld.shared.f64 	%fd1047, [%r6+16200];
	add.f64 	%fd1048, %fd1046, %fd1047;
	sub.f64 	%fd1049, %fd1046, %fd1047;
	ld.shared.f64 	%fd1050, [%r6+10800];
	ld.shared.f64 	%fd1051, [%r6+14400];
	add.f64 	%fd1052, %fd1050, %fd1051;
	sub.f64 	%fd1053, %fd1050, %fd1051;
	ld.shared.f64 	%fd1054, [%r6+12600];
	add.f64 	%fd1055, %fd1054, %fd1054;
	sub.f64 	%fd1056, %fd1054, %fd1054;
	mul.f64 	%fd1057, %fd1055, 0d3FE0000000000000;
	fma.rn.f64 	%fd1058, %fd25, %fd1028, 0d0000000000000000;
	fma.rn.f64 	%fd1059, %fd26, %fd1029, 0d0000000000000000;
	fma.rn.f64 	%fd1060, %fd38, %fd1032, %fd1058;
	fma.rn.f64 	%fd1061, %fd39, %fd1033, %fd1059;
	fma.rn.f64 	%fd1062, %fd51, %fd1036, %fd1060;
	fma.rn.f64 	%fd1063, %fd52, %fd1037, %fd1061;
	fma.rn.f64 	%fd1064, %fd64, %fd1040, %fd1062;
	fma.rn.f64 	%fd1065, %fd65, %fd1041, %fd1063;
	fma.rn.f64 	%fd1066, %fd78, %fd1044, %fd1064;
	fma.rn.f64 	%fd1067, %fd79, %fd1045, %fd1065;
	fma.rn.f64 	%fd1068, %fd92, %fd1048, %fd1066;
	fma.rn.f64 	%fd1069, %fd93, %fd1049, %fd1067;
	fma.rn.f64 	%fd1070, %fd106, %fd1052, %fd1068;
	fma.rn.f64 	%fd1071, %fd107, %fd1053, %fd1069;
	fma.rn.f64 	%fd1072, %fd120, %fd1057, %fd1070;
	fma.rn.f64 	%fd1073, %fd121, %fd1056, %fd1071;
	sub.f64 	%fd1166, %fd1072, %fd1073;
	add.f64 	%fd1177, %fd1072, %fd1073;
	fma.rn.f64 	%fd1074, %fd27, %fd1028, 0d0000000000000000;
	fma.rn.f64 	%fd1075, %fd28, %fd1029, 0d0000000000000000;
	fma.rn.f64 	%fd1076, %fd40, %fd1032, %fd1074;
	fma.rn.f64 	%fd1077, %fd41, %fd1033, %fd1075;
	fma.rn.f64 	%fd1078, %fd53, %fd1036, %fd1076;
	fma.rn.f64 	%fd1079, %fd54, %fd1037, %fd1077;
	fma.rn.f64 	%fd1080, %fd66, %fd1040, %fd1078;
	fma.rn.f64 	%fd1081, %fd67, %fd1041, %fd1079;
	fma.rn.f64 	%fd1082, %fd80, %fd1044, %fd1080;
	fma.rn.f64 	%fd1083, %fd81, %fd1045, %fd1081;
	fma.rn.f64 	%fd1084, %fd94, %fd1048, %fd1082;
	fma.rn.f64 	%fd1085, %fd95, %fd1049, %fd1083;
	fma.rn.f64 	%fd1086, %fd108, %fd1052, %fd1084;
	fma.rn.f64 	%fd1087, %fd109, %fd1053, %fd1085;
	fma.rn.f64 	%fd1088, %fd122, %fd1057, %fd1086;
	fma.rn.f64 	%fd1089, %fd123, %fd1056, %fd1087;
	sub.f64 	%fd1167, %fd1088, %fd1089;
	add.f64 	%fd1176, %fd1088, %fd1089;
	fma.rn.f64 	%fd1090, %fd29, %fd1028, 0d0000000000000000;
	fma.rn.f64 	%fd1091, %fd30, %fd1029, 0d0000000000000000;
	fma.rn.f64 	%fd1092, %fd42, %fd1032, %fd1090;
	fma.rn.f64 	%fd1093, %fd43, %fd1033, %fd1091;
	fma.rn.f64 	%fd1094, %fd55, %fd1036, %fd1092;
	fma.rn.f64 	%fd1095, %fd56, %fd1037, %fd1093;
	fma.rn.f64 	%fd1096, %fd68, %fd1040, %fd1094;
	fma.rn.f64 	%fd1097, %fd69, %fd1041, %fd1095;
	fma.rn.f64 	%fd1098, %fd82, %fd1044, %fd1096;
	fma.rn.f64 	%fd1099, %fd83, %fd1045, %fd1097;
	fma.rn.f64 	%fd1100, %fd96, %fd1048, %fd1098;
	fma.rn.f64 	%fd1101, %fd97, %fd1049, %fd1099;
	fma.rn.f64 	%fd1102, %fd110, %fd1052, %fd1100;
	fma.rn.f64 	%fd1103, %fd111, %fd1053, %fd1101;
	fma.rn.f64 	%fd1104, %fd124, %fd1057, %fd1102;
	fma.rn.f64 	%fd1105, %fd125, %fd1056, %fd1103;
	sub.f64 	%fd1168, %fd1104, %fd1105;
	add.f64 	%fd1175, %fd1104, %fd1105;
	fma.rn.f64 	%fd1106, %fd31, %fd1028, 0d0000000000000000;
	fma.rn.f64 	%fd1107, %fd32, %fd1029, 0d0000000000000000;
	fma.rn.f64 	%fd1108, %fd44, %fd1032, %fd1106;
	fma.rn.f64 	%fd1109, %fd45, %fd1033, %fd1107;
	fma.rn.f64 	%fd1110, %fd57, %fd1036, %fd1108;
	fma.rn.f64 	%fd1111, %fd58, %fd1037, %fd1109;
	fma.rn.f64 	%fd1112, %fd70, %fd1040, %fd1110;
	fma.rn.f64 	%fd1113, %fd71, %fd1041, %fd1111;
	fma.rn.f64 	%fd1114, %fd84, %fd1044, %fd1112;
	fma.rn.f64 	%fd1115, %fd85, %fd1045, %fd1113;
	fma.rn.f64 	%fd1116, %fd98, %fd1048, %fd1114;
	fma.rn.f64 	%fd1117, %fd99, %fd1049, %fd1115;
	fma.rn.f64 	%fd1118, %fd112, %fd1052, %fd1116;
	fma.rn.f64 	%fd1119, %fd113, %fd1053, %fd1117;
	fma.rn.f64 	%fd1120, %fd126, %fd1057, %fd1118;
	fma.rn.f64 	%fd1121, %fd127, %fd1056, %fd1119;
	sub.f64 	%fd1169, %fd1120, %fd1121;
	add.f64 	%fd1174, %fd1120, %fd1121;
	fma.rn.f64 	%fd1122, %fd33, %fd1028, 0d0000000000000000;
	fma.rn.f64 	%fd1123, %fd34, %fd1029, 0d0000000000000000;
	fma.rn.f64 	%fd1124, %fd46, %fd1032, %fd1122;
	fma.rn.f64 	%fd1125, %fd47, %fd1033, %fd1123;
	fma.rn.f64 	%fd1126, %fd59, %fd1036, %fd1124;
	fma.rn.f64 	%fd1127, %fd60, %fd1037, %fd1125;
	fma.rn.f64 	%fd1128, %fd72, %fd1040, %fd1126;
	fma.rn.f64 	%fd1129, %fd73, %fd1041, %fd1127;
	fma.rn.f64 	%fd1130, %fd86, %fd1044, %fd1128;
	fma.rn.f64 	%fd1131, %fd87, %fd1045, %fd1129;
	fma.rn.f64 	%fd1132, %fd100, %fd1048, %fd1130;
	fma.rn.f64 	%fd1133, %fd101, %fd1049, %fd1131;
	fma.rn.f64 	%fd1134, %fd114, %fd1052, %fd1132;
	fma.rn.f64 	%fd1135, %fd115, %fd1053, %fd1133;
	fma.rn.f64 	%fd1136, %fd128, %fd1057, %fd1134;
	fma.rn.f64 	%fd1137, %fd129, %fd1056, %fd1135;
	sub.f64 	%fd1170, %fd1136, %fd1137;
	add.f64 	%fd1173, %fd1136, %fd1137;
	fma.rn.f64 	%fd1138, %fd35, %fd1028, 0d0000000000000000;
	fma.rn.f64 	%fd1139, %fd36, %fd1029, 0d0000000000000000;
	fma.rn.f64 	%fd1140, %fd48, %fd1032, %fd1138;
	fma.rn.f64 	%fd1141, %fd49, %fd1033, %fd1139;
	fma.rn.f64 	%fd1142, %fd61, %fd1036, %fd1140;
	fma.rn.f64 	%fd1143, %fd62, %fd1037, %fd1141;
	fma.rn.f64 	%fd1144, %fd74, %fd1040, %fd1142;
	fma.rn.f64 	%fd1145, %fd75, %fd1041, %fd1143;
	fma.rn.f64 	%fd1146, %fd88, %fd1044, %fd1144;
	fma.rn.f64 	%fd1147, %fd89, %fd1045, %fd1145;
	fma.rn.f64 	%fd1148, %fd102, %fd1048, %fd1146;
	fma.rn.f64 	%fd1149, %fd103, %fd1049, %fd1147;
	fma.rn.f64 	%fd1150, %fd116, %fd1052, %fd1148;
	fma.rn.f64 	%fd1151, %fd117, %fd1053, %fd1149;
	fma.rn.f64 	%fd1152, %fd130, %fd1057, %fd1150;
	fma.rn.f64 	%fd1153, %fd131, %fd1056, %fd1151;
	sub.f64 	%fd1171, %fd1152, %fd1153;
	add.f64 	%fd1172, %fd1152, %fd1153;
$L__BB323_10:
	bar.sync 	0;
	@%p4 bra 	$L__BB323_12;
	ld.param.u64 	%rd22, [_Z30massMatrixMultiplyGlobalKernelILi12ELi15ELi1EEviPKdS1_S1_S1_Pd_param_5];
	mov.u32 	%r34, %ctaid.x;
	mov.u32 	%r35, %tid.y;
	add.s32 	%r36, %r34, %r35;
	mad.lo.s32 	%r37, %r36, 1728, %r8;
	cvta.to.global.u64 	%rd16, %rd22;
	mul.wide.s32 	%rd17, %r37, 8;
	add.s64 	%rd18, %rd16, %rd17;
	st.global.f64 	[%rd18], %fd1177;
	st.global.f64 	[%rd18+1152], %fd1176;
	st.global.f64 	[%rd18+2304], %fd1175;
	st.global.f64 	[%rd18+3456], %fd1174;
	st.global.f64 	[%rd18+4608], %fd1173;
	st.global.f64 	[%rd18+5760], %fd1172;
	st.global.f64 	[%rd18+6912], %fd1171;
	st.global.f64 	[%rd18+8064], %fd1170;
	st.global.f64 	[%rd18+9216], %fd1169;
	st.global.f64 	[%rd18+10368], %fd1168;
	st.global.f64 	[%rd18+11520], %fd1167;
	st.global.f64 	[%rd18+12672], %fd1166;
$L__BB323_12:
	ret;

}
	// .globl	_Z40massMatrixMultiplyMonolithicGlobalKernelILi12ELi15ELi1EEviPKdS1_S1_S1_Pd
.visible .entry _Z40massMatrixMultiplyMonolithicGlobalKernelILi12ELi15ELi1EEviPKdS1_S1_S1_Pd(
	.param .u32 _Z40massMatrixMultiplyMonolithicGlobalKernelILi12ELi15ELi1EEviPKdS1_S1_S1_Pd_param_0,
	.param .u64 .ptr .align 1 _Z40massMatrixMultiplyMonolithicGlobalKernelILi12ELi15ELi1EEviPKdS1_S1_S1_Pd_param_1,
	.param .u64 .ptr .align 1 _Z40massMatrixMultiplyMonolithicGlobalKernelILi12ELi15ELi1EEviPKdS1_S1_S1_Pd_param_2,
	.param .u64 .ptr .align 1 _Z40massMatrixMultiplyMonolithicGlobalKernelILi12ELi15ELi1EEviPKdS1_S1_S1_Pd_param_3,
	.param .u64 .ptr .align 1 _Z40massMatrixMultiplyMonolithicGlobalKernelILi12ELi15ELi1EEviPKdS1_S1_S1_Pd_param_4,
	.param .u64 .ptr .align 1 _Z40massMatrixMultiplyMonolithicGlobalKernelILi12ELi15ELi1EEviPKdS1_S1_S1_Pd_param_5
)
{
	.reg .pred 	%p<24>;
	.reg .b16 	%rs<11>;
	.reg .b32 	%r<118>;
	.reg .b64 	%rd<65>;
	.reg .b64 	%fd<1811>;
	// demoted variable
	.shared .align 8 .b8 _ZZ40massMatrixMultiplyMonolithicGlobalKernelILi12ELi15ELi1EEviPKdS1_S1_S1_PdE6s_tmp1[27000];
	ld.param.u32 	%r12, [_Z40massMatrixMultiplyMonolithicGlobalKernelILi12ELi15ELi1EEviPKdS1_S1_S1_Pd_param_0];
	ld.param.u64 	%rd4, [_Z40massMatrixMultiplyMonolithicGlobalKernelILi12ELi15ELi1EEviPKdS1_S1_S1_Pd_param_2];
	ld.param.u64 	%rd5, [_Z40massMatrixMultiplyMonolithicGlobalKernelILi12ELi15ELi1EEviPKdS1_S1_S1_Pd_param_4];
	cvta.to.global.u64 	%rd1, %rd4;
	mov.u32 	%r1, %tid.x;
	mov.u32 	%r2, %tid.y;
	mov.u32 	%r13, %ctaid.x;
	add.s32 	%r3, %r13, %r2;
	cvt.u16.u32 	%rs1, %r1;
	mul.hi.u16 	%rs3, %rs1, 5462;
	mul.lo.s16 	%rs4, %rs3, 12;
	sub.s16 	%rs2, %rs1, %rs4;
	setp.ge.s32 	%p1, %r3, %r12;
	@%p1 bra 	$L__BB324_2;
	cvta.to.global.u64 	%rd7, %rd5;
	mad.lo.s32 	%r14, %r3, 1728, %r1;
	mul.wide.s32 	%rd8, %r14, 8;
	add.s64 	%rd9, %rd7, %rd8;
	ld.global.nc.f64 	%fd1783, [%rd9];
	ld.global.nc.f64 	%fd1782, [%rd9+1152];
	ld.global.nc.f64 	%fd1781, [%rd9+2304];
	ld.global.nc.f64 	%fd1780, [%rd9+3456];
	ld.global.nc.f64 	%fd1779, [%rd9+4608];
	ld.global.nc.f64 	%fd1778, [%rd9+5760];
	ld.global.nc.f64 	%fd1777, [%rd9+6912];
	ld.global.nc.f64 	%fd1776, [%rd9+8064];
	ld.global.nc.f64 	%fd1775, [%rd9+9216];
	ld.global.nc.f64 	%fd1774, [%rd9+10368];
	ld.global.nc.f64 	%fd1773, [%rd9+11520];
	ld.global.nc.f64 	%fd1772, [%rd9+12672];
$L__BB324_2:
	bar.sync 	0;
	setp.gt.u32 	%p2, %r1, 143;
	mov.u32 	%r15, _ZZ40massMatrixMultiplyMonolithicGlobalKernelILi12ELi15ELi1EEviPKdS1_S1_S1_PdE6s_tmp1;
	mad.lo.s32 	%r4, %r2, 27000, %r15;
	mul.lo.s16 	%rs6, %rs1, 171;
	shr.u16 	%rs7, %rs6, 11;
	cvt.u32.u16 	%r5, %rs7;
	mul.wide.u16 	%r16, %rs7, 120;
	add.s32 	%r6, %r4, %r16;
	mul.wide.u16 	%r17, %rs2, 8;
	add.s32 	%r7, %r6, %r17;
	@%p2 bra 	$L__BB324_4;
	ld.global.nc.f64 	%fd301, [%rd1];
	fma.rn.f64 	%fd302, %fd301, %fd1783, 0d0000000000000000;
	ld.global.nc.f64 	%fd303, [%rd1+8];
	fma.rn.f64 	%fd304, %fd303, %fd1782, %fd302;
	ld.global.nc.f64 	%fd305, [%rd1+16];
	fma.rn.f64 	%fd306, %fd305, %fd1781, %fd304;
	ld.global.nc.f64 	%fd307, [%rd1+24];
	fma.rn.f64 	%fd308, %fd307, %fd1780, %fd306;
	ld.global.nc.f64 	%fd309, [%rd1+32];
	fma.rn.f64 	%fd310, %fd309, %fd1779, %fd308;
	ld.global.nc.f64 	%fd311, [%rd1+40];
	fma.rn.f64 	%fd312, %fd311, %fd1778, %fd310;
	ld.global.nc.f64 	%fd313, [%rd1+48];
	fma.rn.f64 	%fd314, %fd313, %fd1777, %fd312;
	ld.global.nc.f64 	%fd315, [%rd1+56];
	fma.rn.f64 	%fd316, %fd315, %fd1776, %fd314;
	ld.global.nc.f64 	%fd317, [%rd1+64];
	fma.rn.f64 	%fd318, %fd317, %fd1775, %fd316;
	ld.global.nc.f64 	%fd319, [%rd1+72];
	fma.rn.f64 	%fd320, %fd319, %fd1774, %fd318;
	ld.global.nc.f64 	%fd321, [%rd1+80];
	fma.rn.f64 	%fd322, %fd321, %fd1773, %fd320;
	ld.global.nc.f64 	%fd323, [%rd1+88];
	fma.rn.f64 	%fd324, %fd323, %fd1772, %fd322;
	st.shared.f64 	[%r7], %fd324;
	ld.global.nc.f64 	%fd325, [%rd1+96];
	fma.rn.f64 	%fd326, %fd325, %fd1783, 0d0000000000000000;
	ld.global.nc.f64 	%fd327, [%rd1+104];
	fma.rn.f64 	%fd328, %fd327, %fd1782, %fd326;
	ld.global.nc.f64 	%fd329, [%rd1+112];
	fma.rn.f64 	%fd330, %fd329, %fd1781, %fd328;
	ld.global.nc.f64 	%fd331, [%rd1+120];
	fma.rn.f64 	%fd332, %fd331, %fd1780, %fd330;
	ld.global.nc.f64 	%fd333, [%rd1+128];
	fma.rn.f64 	%fd334, %fd333, %fd1779, %fd332;
	ld.global.nc.f64 	%fd335, [%rd1+136];
	fma.rn.f64 	%fd336, %fd335, %fd1778, %fd334;
	ld.global.nc.f64 	%fd337, [%rd1+144];
	fma.rn.f64 	%fd338, %fd337, %fd1777, %fd336;
	ld.global.nc.f64 	%fd339, [%rd1+152];
	fma.rn.f64 	%fd340, %fd339, %fd1776, %fd338;
	ld.global.nc.f64 	%fd341, [%rd1+160];
	fma.rn.f64 	%fd342, %fd341, %fd1775, %fd340;
	ld.global.nc.f64 	%fd343, [%rd1+168];
	fma.rn.f64 	%fd344, %fd343, %fd1774, %fd342;
	ld.global.nc.f64 	%fd345, [%rd1+176];
	fma.rn.f64 	%fd346, %fd345, %fd1773, %fd344;
	ld.global.nc.f64 	%fd347, [%rd1+184];
	fma.rn.f64 	%fd348, %fd347, %fd1772, %fd346;
	st.shared.f64 	[%r7+1800], %fd348;
	ld.global.nc.f64 	%fd349, [%rd1+192];
	fma.rn.f64 	%fd350, %fd349, %fd1783, 0d0000000000000000;
	ld.global.nc.f64 	%fd351, [%rd1+200];
	fma.rn.f64 	%fd352, %fd351, %fd1782, %fd350;
	ld.global.nc.f64 	%fd353, [%rd1+208];
	fma.rn.f64 	%fd354, %fd353, %fd1781, %fd352;
	ld.global.nc.f64 	%fd355, [%rd1+216];
	fma.rn.f64 	%fd356, %fd355, %fd1780, %fd354;
	ld.global.nc.f64 	%fd357, [%rd1+224];
	fma.rn.f64 	%fd358, %fd357, %fd1779, %fd356;
	ld.global.nc.f64 	%fd359, [%rd1+232];
	fma.rn.f64 	%fd360, %fd359, %fd1778, %fd358;
	ld.global.nc.f64 	%fd361, [%rd1+240];
	fma.rn.f64 	%fd362, %fd361, %fd1777, %fd360;
	ld.global.nc.f64 	%fd363, [%rd1+248];
	fma.rn.f64 	%fd364, %fd363, %fd1776, %fd362;
	ld.global.nc.f64 	%fd365, [%rd1+256];
	fma.rn.f64 	%fd366, %fd365, %fd1775, %fd364;
	ld.global.nc.f64 	%fd367, [%rd1+264];
	fma.rn.f64 	%fd368, %fd367, %fd1774, %fd366;
	ld.global.nc.f64 	%fd369, [%rd1+272];
	fma.rn.f64 	%fd370, %fd369, %fd1773, %fd368;
	ld.global.nc.f64 	%fd371, [%rd1+280];
	fma.rn.f64 	%fd372, %fd371, %fd1772, %fd370;
	st.shared.f64 	[%r7+3600], %fd372;
	ld.global.nc.f64 	%fd373, [%rd1+288];
	fma.rn.f64 	%fd374, %fd373, %fd1783, 0d0000000000000000;
	ld.global.nc.f64 	%fd375, [%rd1+296];
	fma.rn.f64 	%fd376, %fd375, %fd1782, %fd374;
	ld.global.nc.f64 	%fd377, [%rd1+304];
	fma.rn.f64 	%fd378, %fd377, %fd1781, %fd376;
	ld.global.nc.f64 	%fd379, [%rd1+312];
	fma.rn.f64 	%fd380, %fd379, %fd1780, %fd378;
	ld.global.nc.f64 	%fd381, [%rd1+320];
	fma.rn.f64 	%fd382, %fd381, %fd1779, %fd380;
	ld.global.nc.f64 	%fd383, [%rd1+328];
	fma.rn.f64 	%fd384, %fd383, %fd1778, %fd382;
	ld.global.nc.f64 	%fd385, [%rd1+336];
	fma.rn.f64 	%fd386, %fd385, %fd1777, %fd384;
	ld.global.nc.f64 	%fd387, [%rd1+344];
	fma.rn.f64 	%fd388, %fd387, %fd1776, %fd386;
	ld.global.nc.f64 	%fd389, [%rd1+352];
	fma.rn.f64 	%fd390, %fd389, %fd1775, %fd388;
	ld.global.nc.f64 	%fd391, [%rd1+360];
	fma.rn.f64 	%fd392, %fd391, %fd1774, %fd390;
	ld.global.nc.f64 	%fd393, [%rd1+368];
	fma.rn.f64 	%fd394, %fd393, %fd1773, %fd392;
	ld.global.nc.f64 	%fd395, [%rd1+376];
	fma.rn.f64 	%fd396, %fd395, %fd1772, %fd394;
	st.shared.f64 	[%r7+5400], %fd396;
	ld.global.nc.f64 	%fd397, [%rd1+384];
	fma.rn.f64 	%fd398, %fd397, %fd1783, 0d0000000000000000;
	ld.global.nc.f64 	%fd399, [%rd1+392];
	fma.rn.f64 	%fd400, %fd399, %fd1782, %fd398;
	ld.global.nc.f64 	%fd401, [%rd1+400];
	fma.rn.f64 	%fd402, %fd401, %fd1781, %fd400;
	ld.global.nc.f64 	%fd403, [%rd1+408];
	fma.rn.f64 	%fd404, %fd403, %fd1780, %fd402;
	ld.global.nc.f64 	%fd405, [%rd1+416];
	fma.rn.f64 	%fd406, %fd405, %fd1779, %fd404;
	ld.global.nc.f64 	%fd407, [%rd1+424];
	fma.rn.f64 	%fd408, %fd407, %fd1778, %fd406;
	ld.global.nc.f64 	%fd409, [%rd1+432];
	fma.rn.f64 	%fd410, %fd409, %fd1777, %fd408;
	ld.global.nc.f64 	%fd411, [%rd1+440];
	fma.rn.f64 	%fd412, %fd411, %fd1776, %fd410;
	ld.global.nc.f64 	%fd413, [%rd1+448];
	fma.rn.f64 	%fd414, %fd413, %fd1775, %fd412;
	ld.global.nc.f64 	%fd415, [%rd1+456];
	fma.rn.f64 	%fd416, %fd415, %fd1774, %fd414;
	ld.global.nc.f64 	%fd417, [%rd1+464];
	fma.rn.f64 	%fd418, %fd417, %fd1773, %fd416;
	ld.global.nc.f64 	%fd419, [%rd1+472];
	fma.rn.f64 	%fd420, %fd419, %fd1772, %fd418;
	st.shared.f64 	[%r7+7200], %fd420;
	ld.global.nc.f64 	%fd421, [%rd1+480];
	fma.rn.f64 	%fd422, %fd421, %fd1783, 0d0000000000000000;
	ld.global.nc.f64 	%fd423, [%rd1+488];
	fma.rn.f64 	%fd424, %fd423, %fd1782, %fd422;
	ld.global.nc.f64 	%fd425, [%rd1+496];
	fma.rn.f64 	%fd426, %fd425, %fd1781, %fd424;
	ld.global.nc.f64 	%fd427, [%rd1+504];
	fma.rn.f64 	%fd428, %fd427, %fd1780, %fd426;
	ld.global.nc.f64 	%fd429, [%rd1+512];
	fma.rn.f64 	%fd430, %fd429, %fd1779, %fd428;
	ld.global.nc.f64 	%fd431, [%rd1+520];
	fma.rn.f64 	%fd432, %fd431, %fd1778, %fd430;
	ld.global.nc.f64 	%fd433, [%rd1+528];
	fma.rn.f64 	%fd434, %fd433, %fd1777, %fd432;
	ld.global.nc.f64 	%fd435, [%rd1+536];
	fma.rn.f64 	%fd436, %fd435, %fd1776, %fd434;
	ld.global.nc.f64 	%fd437, [%rd1+544];
	fma.rn.f64 	%fd438, %fd437, %fd1775, %fd436;
	ld.global.nc.f64 	%fd439, [%rd1+552];
	fma.rn.f64 	%fd440, %fd439, %fd1774, %fd438;
	ld.global.nc.f64 	%fd441, [%rd1+560];
	fma.rn.f64 	%fd442, %fd441, %fd1773, %fd440;
	ld.global.nc.f64 	%fd443, [%rd1+568];
	fma.rn.f64 	%fd444, %fd443, %fd1772, %fd442;
	st.shared.f64 	[%r7+9000], %fd444;
	ld.global.nc.f64 	%fd445, [%rd1+576];
	fma.rn.f64 	%fd446, %fd445, %fd1783, 0d0000000000000000;
	ld.global.nc.f64 	%fd447, [%rd1+584];
	fma.rn.f64 	%fd448, %fd447, %fd1782, %fd446;
	ld.global.nc.f64 	%fd449, [%rd1+592];
	fma.rn.f64 	%fd450, %fd449, %fd1781, %fd448;
	ld.global.nc.f64 	%fd451, [%rd1+600];
	fma.rn.f64 	%fd452, %fd451, %fd1780, %fd450;
	ld.global.nc.f64 	%fd453, [%rd1+608];
	fma.rn.f64 	%fd454, %fd453, %fd1779, %fd452;
	ld.global.nc.f64 	%fd455, [%rd1+616];
	fma.rn.f64 	%fd456, %fd455, %fd1778, %fd454;
	ld.global.nc.f64 	%fd457, [%rd1+624];
	fma.rn.f64 	%fd458, %fd457, %fd1777, %fd456;
	ld.global.nc.f64 	%fd459, [%rd1+632];
	fma.rn.f64 	%fd460, %fd459, %fd1776, %fd458;
	ld.global.nc.f64 	%fd461, [%rd1+640];
	fma.rn.f64 	%fd462, %fd461, %fd1775, %fd460;
	ld.global.nc.f64 	%fd463, [%rd1+648];
	fma.rn.f64 	%fd464, %fd463, %fd1774, %fd462;
	ld.global.nc.f64 	%fd465, [%rd1+656];
	fma.rn.f64 	%fd466, %fd465, %fd1773, %fd464;
	ld.global.nc.f64 	%fd467, [%rd1+664];
	fma.rn.f64 	%fd468, %fd467, %fd1772, %fd466;
	st.shared.f64 	[%r7+10800], %fd468;
	ld.global.nc.f64 	%fd469, [%rd1+672];
	fma.rn.f64 	%fd470, %fd469, %fd1783, 0d0000000000000000;
	ld.global.nc.f64 	%fd471, [%rd1+680];
	fma.rn.f64 	%fd472, %fd471, %fd1782, %fd470;
	ld.global.nc.f64 	%fd473, [%rd1+688];
	fma.rn.f64 	%fd474, %fd473, %fd1781, %fd472;
	ld.global.nc.f64 	%fd475, [%rd1+696];
	fma.rn.f64 	%fd476, %fd475, %fd1780, %fd474;
	ld.global.nc.f64 	%fd477, [%rd1+704];
	fma.rn.f64 	%fd478, %fd477, %fd1779, %fd476;
	ld.global.nc.f64 	%fd479, [%rd1+712];
	fma.rn.f64 	%fd480, %fd479, %fd1778, %fd478;
	ld.global.nc.f64 	%fd481, [%rd1+720];
	fma.rn.f64 	%fd482, %fd481, %fd1777, %fd480;
	ld.global.nc.f64 	%fd483, [%rd1+728];
	fma.rn.f64 	%fd484, %fd483, %fd1776, %fd482;
	ld.global.nc.f64 	%fd485, [%rd1+736];
	fma.rn.f64 	%fd486, %fd485, %fd1775, %fd484;
	ld.global.nc.f64 	%fd487, [%rd1+744];
	fma.rn.f64 	%fd488, %fd487, %fd1774, %fd486;
	ld.global.nc.f64 	%fd489, [%rd1+752];
	fma.rn.f64 	%fd490, %fd489, %fd1773, %fd488;
	ld.global.nc.f64 	%fd491, [%rd1+760];
	fma.rn.f64 	%fd492, %fd491, %fd1772, %fd490;
	st.shared.f64 	[%r7+12600], %fd492;
	ld.global.nc.f64 	%fd493, [%rd1+768];
	fma.rn.f64 	%fd494, %fd493, %fd1783, 0d0000000000000000;
	ld.global.nc.f64 	%fd495, [%rd1+776];
	fma.rn.f64 	%fd496, %fd495, %fd1782, %fd494;
	ld.global.nc.f64 	%fd497, [%rd1+784];
	fma.rn.f64 	%fd498, %fd497, %fd1781, %fd496;
	ld.global.nc.f64 	%fd499, [%rd1+792];
	fma.rn.f64 	%fd500, %fd499, %fd1780, %fd498;
	ld.global.nc.f64 	%fd501, [%rd1+800];
	fma.rn.f64 	%fd502, %fd501, %fd1779, %fd500;
	ld.global.nc.f64 	%fd503, [%rd1+808];
	fma.rn.f64 	%fd504, %fd503, %fd1778, %fd502;
	ld.global.nc.f64 	%fd505, [%rd1+816];
	fma.rn.f64 	%fd506, %fd505, %fd1777, %fd504;
	ld.global.nc.f64 	%fd507, [%rd1+824];
	fma.rn.f64 	%fd508, %fd507, %fd1776, %fd506;
	ld.global.nc.f64 	%fd509, [%rd1+832];
	fma.rn.f64 	%fd510, %fd509, %fd1775, %fd508;
	ld.global.nc.f64 	%fd511, [%rd1+840];
	fma.rn.f64 	%fd512, %fd511, %fd1774, %fd510;
	ld.global.nc.f64 	%fd513, [%rd1+848];
	fma.rn.f64 	%fd514, %fd513, %fd1773, %fd512;
	ld.global.nc.f64 	%fd515, [%rd1+856];
	fma.rn.f64 	%fd516, %fd515, %fd1772, %fd514;
	st.shared.f64 	[%r7+14400], %fd516;
	ld.global.nc.f64 	%fd517, [%rd1+864];
	fma.rn.f64 	%fd518, %fd517, %fd1783, 0d0000000000000000;
	ld.global.nc.f64 	%fd519, [%rd1+872];
	fma.rn.f64 	%fd520, %fd519, %fd1782, %fd518;
	ld.global.nc.f64 	%fd521, [%rd1+880];
	fma.rn.f64 	%fd522, %fd521, %fd1781, %fd520;
	ld.global.nc.f64 	%fd523, [%rd1+888];
	fma.rn.f64 	%fd524, %fd523, %fd1780, %fd522;
	ld.global.nc.f64 	%fd525, [%rd1+896];
	fma.rn.f64 	%fd526, %fd525, %fd1779, %fd524;
	ld.global.nc.f64 	%fd527, [%rd1+904];
	fma.rn.f64 	%fd528, %fd527, %fd1778, %fd526;
	ld.global.nc.f64 	%fd529, [%rd1+912];
	fma.rn.f64 	%fd530, %fd529, %fd1777, %fd528;
	ld.global.nc.f64 	%fd531, [%rd1+920];
	fma.rn.f64 	%fd532, %fd531, %fd1776, %fd530;
	ld.global.nc.f64 	%fd533, [%rd1+928];
	fma.rn.f64 	%fd534, %fd533, %fd1775, %fd532;
	ld.global.nc.f64 	%fd535, [%rd1+936];
	fma.rn.f64 	%fd536, %fd535, %fd1774, %fd534;
	ld.global.nc.f64 	%fd537, [%rd1+944];
	fma.rn.f64 	%fd538, %fd537, %fd1773, %fd536;
	ld.global.nc.f64 	%fd539, [%rd1+952];
	fma.rn.f64 	%fd540, %fd539, %fd1772, %fd538;
	st.shared.f64 	[%r7+16200], %fd540;
	ld.global.nc.f64 	%fd541, [%rd1+960];
	fma.rn.f64 	%fd542, %fd541, %fd1783, 0d0000000000000000;
	ld.global.nc.f64 	%fd543, [%rd1+968];
	fma.rn.f64 	%fd544, %fd543, %fd1782, %fd542;
	ld.global.nc.f64 	%fd545, [%rd1+976];
	fma.rn.f64 	%fd546, %fd545, %fd1781, %fd544;
	ld.global.nc.f64 	%fd547, [%rd1+984];
	fma.rn.f64 	%fd548, %fd547, %fd1780, %fd546;
	ld.global.nc.f64 	%fd549, [%rd1+992];
	fma.rn.f64 	%fd550, %fd549, %fd1779, %fd548;
	ld.global.nc.f64 	%fd551, [%rd1+1000];
	fma.rn.f64 	%fd552, %fd551, %fd1778, %fd550;
	ld.global.nc.f64 	%fd553, [%rd1+1008];
	fma.rn.f64 	%fd554, %fd553, %fd1777, %fd552;
	ld.global.nc.f64 	%fd555, [%rd1+1016];
	fma.rn.f64 	%fd556, %fd555, %fd1776, %fd554;
	ld.global.nc.f64 	%fd557, [%rd1+1024];
	fma.rn.f64 	%fd558, %fd557, %fd1775, %fd556;
	ld.global.nc.f64 	%fd559, [%rd1+1032];
	fma.rn.f64 	%fd560, %fd559, %fd1774, %fd558;
	ld.global.nc.f64 	%fd561, [%rd1+1040];
	fma.rn.f64 	%fd562, %fd561, %fd1773, %fd560;
	ld.global.nc.f64 	%fd563, [%rd1+1048];
	fma.rn.f64 	%fd564, %fd563, %fd1772, %fd562;
	st.shared.f64 	[%r7+18000], %fd564;
	ld.global.nc.f64 	%fd565, [%rd1+1056];
	fma.rn.f64 	%fd566, %fd565, %fd1783, 0d0000000000000000;
	ld.global.nc.f64 	%fd567, [%rd1+1064];
	fma.rn.f64 	%fd568, %fd567, %fd1782, %fd566;
	ld.global.nc.f64 	%fd569, [%rd1+1072];
	fma.rn.f64 	%fd570, %fd569, %fd1781, %fd568;
	ld.global.nc.f64 	%fd571, [%rd1+1080];
	fma.rn.f64 	%fd572, %fd571, %fd1780, %fd570;
	ld.global.nc.f64 	%fd573, [%rd1+1088];
	fma.rn.f64 	%fd574, %fd573, %fd1779, %fd572;
	ld.global.nc.f64 	%fd575, [%rd1+1096];
	fma.rn.f64 	%fd576, %fd575, %fd1778, %fd574;
	ld.global.nc.f64 	%fd577, [%rd1+1104];
	fma.rn.f64 	%fd578, %fd577, %fd1777, %fd576;
	ld.global.nc.f64 	%fd579, [%rd1+1112];
	fma.rn.f64 	%fd580, %fd579, %fd1776, %fd578;
	ld.global.nc.f64 	%fd581, [%rd1+1120];
	fma.rn.f64 	%fd582, %fd581, %fd1775, %fd580;
	ld.global.nc.f64 	%fd583, [%rd1+1128];
	fma.rn.f64 	%fd584, %fd583, %fd1774, %fd582;
	ld.global.nc.f64 	%fd585, [%rd1+1136];
	fma.rn.f64 	%fd586, %fd585, %fd1773, %fd584;
	ld.global.nc.f64 	%fd587, [%rd1+1144];
	fma.rn.f64 	%fd588, %fd587, %fd1772, %fd586;
	st.shared.f64 	[%r7+19800], %fd588;
	ld.global.nc.f64 	%fd589, [%rd1+1152];
	fma.rn.f64 	%fd590, %fd589, %fd1783, 0d0000000000000000;
	ld.global.nc.f64 	%fd591, [%rd1+1160];
	fma.rn.f64 	%fd592, %fd591, %fd1782, %fd590;
	ld.global.nc.f64 	%fd593, [%rd1+1168];
	fma.rn.f64 	%fd594, %fd593, %fd1781, %fd592;
	ld.global.nc.f64 	%fd595, [%rd1+1176];
	fma.rn.f64 	%fd596, %fd595, %fd1780, %fd594;
	ld.global.nc.f64 	%fd597, [%rd1+1184];
	fma.rn.f64 	%fd598, %fd597, %fd1779, %fd596;
	ld.global.nc.f64 	%fd599, [%rd1+1192];
	fma.rn.f64 	%fd600, %fd599, %fd1778, %fd598;
	ld.global.nc.f64 	%fd601, [%rd1+1200];
	fma.rn.f64 	%fd602, %fd601, %fd1777, %fd600;
	ld.global.nc.f64 	%fd603, [%rd1+1208];
	fma.rn.f64 	%fd604, %fd603, %fd1776, %fd602;
	ld.global.nc.f64 	%fd605, [%rd1+1216];
	fma.rn.f64 	%fd606, %fd605, %fd1775, %fd604;
	ld.global.nc.f64 	%fd607, [%rd1+1224];
	fma.rn.f64 	%fd608, %fd607, %fd1774, %fd606;
	ld.global.nc.f64 	%fd609, [%rd1+1232];
	fma.rn.f64 	%fd610, %fd609, %fd1773, %fd608;
	ld.global.nc.f64 	%fd611, [%rd1+1240];
	fma.rn.f64 	%fd612, %fd611, %fd1772, %fd610;
	st.shared.f64 	[%r7+21600], %fd612;
	ld.global.nc.f64 	%fd613, [%rd1+1248];
	fma.rn.f64 	%fd614, %fd613, %fd1783, 0d0000000000000000;
	ld.global.nc.f64 	%fd615, [%rd1+1256];
	fma.rn.f64 	%fd616, %fd615, %fd1782, %fd614;
	ld.global.nc.f64 	%fd617, [%rd1+1264];
	fma.rn.f64 	%fd618, %fd617, %fd1781, %fd616;
	ld.global.nc.f64 	%fd619, [%rd1+1272];
	fma.rn.f64 	%fd620, %fd619, %fd1780, %fd618;
	ld.global.nc.f64 	%fd621, [%rd1+1280];
	fma.rn.f64 	%fd622, %fd621, %fd1779, %fd620;
	ld.global.nc.f64 	%fd623, [%rd1+1288];
	fma.rn.f64 	%fd624, %fd623, %fd1778, %fd622;
	ld.global.nc.f64 	%fd625, [%rd1+1296];
	fma.rn.f64 	%fd626, %fd625, %fd1777, %fd624;
	ld.global.nc.f64 	%fd627, [%rd1+1304];
	fma.rn.f64 	%fd628, %fd627, %fd1776, %fd626;
	ld.global.nc.f64 	%fd629, [%rd1+1312];
	fma.rn.f64 	%fd630, %fd629, %fd1775, %fd628;
	ld.global.nc.f64 	%fd631, [%rd1+1320];
	fma.rn.f64 	%fd632, %fd631, %fd1774, %fd630;
	ld.global.nc.f64 	%fd633, [%rd1+1328];
	fma.rn.f64 	%fd634, %fd633, %fd1773, %fd632;
	ld.global.nc.f64 	%fd635, [%rd1+1336];
	fma.rn.f64 	%fd636, %fd635, %fd1772, %fd634;
	st.shared.f64 	[%r7+23400], %fd636;
	ld.global.nc.f64 	%fd637, [%rd1+1344];
	fma.rn.f64 	%fd638, %fd637, %fd1783, 0d0000000000000000;
	ld.global.nc.f64 	%fd639, [%rd1+1352];
	fma.rn.f64 	%fd640, %fd639, %fd1782, %fd638;
	ld.global.nc.f64 	%fd641, [%rd1+1360];
	fma.rn.f64 	%fd642, %fd641, %fd1781, %fd640;
	ld.global.nc.f64 	%fd643, [%rd1+1368];
	fma.rn.f64 	%fd644, %fd643, %fd1780, %fd642;
	ld.global.nc.f64 	%fd645, [%rd1+1376];
	fma.rn.f64 	%fd646, %fd645, %fd1779, %fd644;
	ld.global.nc.f64 	%fd647, [%rd1+1384];
	fma.rn.f64 	%fd648, %fd647, %fd1778, %fd646;
	ld.global.nc.f64 	%fd649, [%rd1+1392];
	fma.rn.f64 	%fd650, %fd649, %fd1777, %fd648;
	ld.global.nc.f64 	%fd651, [%rd1+1400];
	fma.rn.f64 	%fd652, %fd651, %fd1776, %fd650;
	ld.global.nc.f64 	%fd653, [%rd1+1408];
	fma.rn.f64 	%fd654, %fd653, %fd1775, %fd652;
	ld.global.nc.f64 	%fd655, [%rd1+1416];
	fma.rn.f64 	%fd656, %fd655, %fd1774, %fd654;
	ld.global.nc.f64 	%fd657, [%rd1+1424];
	fma.rn.f64 	%fd658, %fd657, %fd1773, %fd656;
	ld.global.nc.f64 	%fd659, [%rd1+1432];
	fma.rn.f64 	%fd660, %fd659, %fd1772, %fd658;
	st.shared.f64 	[%r7+25200], %fd660;
$L__BB324_4:
	bar.sync 	0;
	setp.gt.u32 	%p3, %r1, 179;
	mad.lo.s32 	%r18, %r5, 1680, %r6;
	add.s32 	%r8, %r18, %r17;
	@%p3 bra 	$L__BB324_6;
	ld.shared.f64 	%fd661, [%r8];
	ld.shared.f64 	%fd662, [%r8+120];
	ld.shared.f64 	%fd663, [%r8+240];
	ld.shared.f64 	%fd664, [%r8+360];
	ld.shared.f64 	%fd665, [%r8+480];
	ld.shared.f64 	%fd666, [%r8+600];
	ld.shared.f64 	%fd667, [%r8+720];
	ld.shared.f64 	%fd668, [%r8+840];
	ld.shared.f64 	%fd669, [%r8+960];
	ld.shared.f64 	%fd670, [%r8+1080];
	ld.shared.f64 	%fd671, [%r8+1200];
	ld.shared.f64 	%fd672, [%r8+1320];
	ld.global.nc.f64 	%fd673, [%rd1];
	fma.rn.f64 	%fd674, %fd673, %fd661, 0d0000000000000000;
	ld.global.nc.f64 	%fd675, [%rd1+8];
	fma.rn.f64 	%fd676, %fd675, %fd662, %fd674;
	ld.global.nc.f64 	%fd677, [%rd1+16];
	fma.rn.f64 	%fd678, %fd677, %fd663, %fd676;
	ld.global.nc.f64 	%fd679, [%rd1+24];
	fma.rn.f64 	%fd680, %fd679, %fd664, %fd678;
	ld.global.nc.f64 	%fd681, [%rd1+32];
	fma.rn.f64 	%fd682, %fd681, %fd665, %fd680;
	ld.global.nc.f64 	%fd683, [%rd1+40];
	fma.rn.f64 	%fd684, %fd683, %fd666, %fd682;
	ld.global.nc.f64 	%fd685, [%rd1+48];
	fma.rn.f64 	%fd686, %fd685, %fd667, %fd684;
	ld.global.nc.f64 	%fd687, [%rd1+56];
	fma.rn.f64 	%fd688, %fd687, %fd668, %fd686;
	ld.global.nc.f64 	%fd689, [%rd1+64];
	fma.rn.f64 	%fd690, %fd689, %fd669, %fd688;
	ld.global.nc.f64 	%fd691, [%rd1+72];
	fma.rn.f64 	%fd692, %fd691, %fd670, %fd690;
	ld.global.nc.f64 	%fd693, [%rd1+80];
	fma.rn.f64 	%fd694, %fd693, %fd671, %fd692;
	ld.global.nc.f64 	%fd695, [%rd1+88];
	fma.rn.f64 	%fd696, %fd695, %fd672, %fd694;
	st.shared.f64 	[%r8], %fd696;
	ld.global.nc.f64 	%fd697, [%rd1+96];
	fma.rn.f64 	%fd698, %fd697, %fd661, 0d0000000000000000;
	ld.global.nc.f64 	%fd699, [%rd1+104];
	fma.rn.f64 	%fd700, %fd699, %fd662, %fd698;
	ld.global.nc.f64 	%fd701, [%rd1+112];
	fma.rn.f64 	%fd702, %fd701, %fd663, %fd700;
	ld.global.nc.f64 	%fd703, [%rd1+120];
	fma.rn.f64 	%fd704, %fd703, %fd664, %fd702;
	ld.global.nc.f64 	%fd705, [%rd1+128];
	fma.rn.f64 	%fd706, %fd705, %fd665, %fd704;
	ld.global.nc.f64 	%fd707, [%rd1+136];
	fma.rn.f64 	%fd708, %fd707, %fd666, %fd706;
	ld.global.nc.f64 	%fd709, [%rd1+144];
	fma.rn.f64 	%fd710, %fd709, %fd667, %fd708;
	ld.global.nc.f64 	%fd711, [%rd1+152];
	fma.rn.f64 	%fd712, %fd711, %fd668, %fd710;
	ld.global.nc.f64 	%fd713, [%rd1+160];
	fma.rn.f64 	%fd714, %fd713, %fd669, %fd712;
	ld.global.nc.f64 	%fd715, [%rd1+168];
	fma.rn.f64 	%fd716, %fd715, %fd670, %fd714;
	ld.global.nc.f64 	%fd717, [%rd1+176];
	fma.rn.f64 	%fd718, %fd717, %fd671, %fd716;
	ld.global.nc.f64 	%fd719, [%rd1+184];
	fma.rn.f64 	%fd720, %fd719, %fd672, %fd718;
	st.shared.f64 	[%r8+120], %fd720;
	ld.global.nc.f64 	%fd721, [%rd1+192];
	fma.rn.f64 	%fd722, %fd721, %fd661, 0d0000000000000000;
	ld.global.nc.f64 	%fd723, [%rd1+200];
	fma.rn.f64 	%fd724, %fd723, %fd662, %fd722;
	ld.global.nc.f64 	%fd725, [%rd1+208];
	fma.rn.f64 	%fd726, %fd725, %fd663, %fd724;
	ld.global.nc.f64 	%fd727, [%rd1+216];
	fma.rn.f64 	%fd728, %fd727, %fd664, %fd726;
	ld.global.nc.f64 	%fd729, [%rd1+224];
	fma.rn.f64 	%fd730, %fd729, %fd665, %fd728;
	ld.global.nc.f64 	%fd731, [%rd1+232];
	fma.rn.f64 	%fd732, %fd731, %fd666, %fd730;
	ld.global.nc.f64 	%fd733, [%rd1+240];
	fma.rn.f64 	%fd734, %fd733, %fd667, %fd732;
	ld.global.nc.f64 	%fd735, [%rd1+248];
	fma.rn.f64 	%fd736, %fd735, %fd668, %fd734;
	ld.global.nc.f64 	%fd737, [%rd1+256];
	fma.rn.f64 	%fd738, %fd737, %fd669, %fd736;
	ld.global.nc.f64 	%fd739, [%rd1+264];
	fma.rn.f64 	%fd740, %fd739, %fd670, %fd738;
	ld.global.nc.f64 	%fd741, [%rd1+272];
	fma.rn.f64 	%fd742, %fd741, %fd671, %fd740;
	ld.global.nc.f64 	%fd743, [%rd1+280];
	fma.rn.f64 	%fd744, %fd743, %fd672, %fd742;
	st.shared.f64 	[%r8+240], %fd744;
	ld.global.nc.f64 	%fd745, [%rd1+288];
	fma.rn.f64 	%fd746, %fd745, %fd661, 0d0000000000000000;
	ld.global.nc.f64 	%fd747, [%rd1+296];
	fma.rn.f64 	%fd748, %fd747, %fd662, %fd746;
	ld.global.nc.f64 	%fd749, [%rd1+304];
	fma.rn.f64 	%fd750, %fd749, %fd663, %fd748;
	ld.global.nc.f64 	%fd751, [%rd1+312];
	fma.rn.f64 	%fd752, %fd751, %fd664, %fd750;
	ld.global.nc.f64 	%fd753, [%rd1+320];
	fma.rn.f64 	%fd754, %fd753, %fd665, %fd752;
	ld.global.nc.f64 	%fd755, [%rd1+328];
	fma.rn.f64 	%fd756, %fd755, %fd666, %fd754;
	ld.global.nc.f64 	%fd757, [%rd1+336];
	fma.rn.f64 	%fd758, %fd757, %fd667, %fd756;
	ld.global.nc.f64 	%fd759, [%rd1+344];
	fma.rn.f64 	%fd760, %fd759, %fd668, %fd758;
	ld.global.nc.f64 	%fd761, [%rd1+352];
	fma.rn.f64 	%fd762, %fd761, %fd669, %fd760;
	ld.global.nc.f64 	%fd763, [%rd1+360];
	fma.rn.f64 	%fd764, %fd763, %fd670, %fd762;
	ld.global.nc.f64 	%fd765, [%rd1+368];
	fma.rn.f64 	%fd766, %fd765, %fd671, %fd764;
	ld.global.nc.f64 	%fd767, [%rd1+376];
	fma.rn.f64 	%fd768, %fd767, %fd672, %fd766;
	st.shared.f64 	[%r8+360], %fd768;
	ld.global.nc.f64 	%fd769, [%rd1+384];
	fma.rn.f64 	%fd770, %fd769, %fd661, 0d0000000000000000;
	ld.global.nc.f64 	%fd771, [%rd1+392];
	fma.rn.f64 	%fd772, %fd771, %fd662, %fd770;
	ld.global.nc.f64 	%fd773, [%rd1+400];
	fma.rn.f64 	%fd774, %fd773, %fd663, %fd772;
	ld.global.nc.f64 	%fd775, [%rd1+408];
	fma.rn.f64 	%fd776, %fd775, %fd664, %fd774;
	ld.global.nc.f64 	%fd777, [%rd1+416];
	fma.rn.f64 	%fd778, %fd777, %fd665, %fd776;
	ld.global.nc.f64 	%fd779, [%rd1+424];
	fma.rn.f64 	%fd780, %fd779, %fd666, %fd778;
	ld.global.nc.f64 	%fd781, [%rd1+432];
	fma.rn.f64 	%fd782, %fd781, %fd667, %fd780;
	ld.global.nc.f64 	%fd783, [%rd1+440];
	fma.rn.f64 	%fd784, %fd783, %fd668, %fd782;
	ld.global.nc.f64 	%fd785, [%rd1+448];
	fma.rn.f64 	%fd786, %fd785, %fd669, %fd784;
	ld.global.nc.f64 	%fd787, [%rd1+456];
	fma.rn.f64 	%fd788, %fd787, %fd670, %fd786;
	ld.global.nc.f64 	%fd789, [%rd1+464];
	fma.rn.f64 	%fd790, %fd789, %fd671, %fd788;
	ld.global.nc.f64 	%fd791, [%rd1+472];
	fma.rn.f64 	%fd792, %fd791, %fd672, %fd790;
	st.shared.f64 	[%r8+480], %fd792;
	ld.global.nc.f64 	%fd793, [%rd1+480];
	fma.rn.f64 	%fd794, %fd793, %fd661, 0d0000000000000000;
	ld.global.nc.f64 	%fd795, [%rd1+488];
	fma.rn.f64 	%fd796, %fd795, %fd662, %fd794;
	ld.global.nc.f64 	%fd797, [%rd1+496];
	fma.rn.f64 	%fd798, %fd797, %fd663, %fd796;
	ld.global.nc.f64 	%fd799, [%rd1+504];
	fma.rn.f64 	%fd800, %fd799, %fd664, %fd798;
	ld.global.nc.f64 	%fd801, [%rd1+512];
	fma.rn.f64 	%fd802, %fd801, %fd665, %fd800;
	ld.global.nc.f64 	%fd803, [%rd1+520];
	fma.rn.f64 	%fd804, %fd803, %fd666, %fd802;
	ld.global.nc.f64 	%fd805, [%rd1+528];
	fma.rn.f64 	%fd806, %fd805, %fd667, %fd804;
	ld.global.nc.f64 	%fd807, [%rd1+536];
	fma.rn.f64 	%fd808, %fd807, %fd668, %fd806;
	ld.global.nc.f64 	%fd809, [%rd1+544];
	fma.rn.f64 	%fd810, %fd809, %fd669, %fd808;
	ld.global.nc.f64 	%fd811, [%rd1+552];
	fma.rn.f64 	%fd812, %fd811, %fd670, %fd810;
	ld.global.nc.f64 	%fd813, [%rd1+560];
	fma.rn.f64 	%fd814, %fd813, %fd671, %fd812;
	ld.global.nc.f64 	%fd815, [%rd1+568];
	fma.rn.f64 	%fd816, %fd815, %fd672, %fd814;
	st.shared.f64 	[%r8+600], %fd816;
	ld.global.nc.f64 	%fd817, [%rd1+576];
	fma.rn.f64 	%fd818, %fd817, %fd661, 0d0000000000000000;
	ld.global.nc.f64 	%fd819, [%rd1+584];
	fma.rn.f64 	%fd820, %fd819, %fd662, %fd818;
	ld.global.nc.f64 	%fd821, [%rd1+592];
	fma.rn.f64 	%fd822, %fd821, %fd663, %fd820;
	ld.global.nc.f64 	%fd823, [%rd1+600];
	fma.rn.f64 	%fd824, %fd823, %fd664, %fd822;
	ld.global.nc.f64 	%fd825, [%rd1+608];
	fma.rn.f64 	%fd826, %fd825, %fd665, %fd824;
	ld.global.nc.f64 	%fd827, [%rd1+616];
	fma.rn.f64 	%fd828, %fd827, %fd666, %fd826;
	ld.global.nc.f64 	%fd829, [%rd1+624];
	fma.rn.f64 	%fd830, %fd829, %fd667, %fd828;
	ld.global.nc.f64 	%fd831, [%rd1+632];
	fma.rn.f64 	%fd832, %fd831, %fd668, %fd830;
	ld.global.nc.f64 	%fd833, [%rd1+640];
	fma.rn.f64 	%fd834, %fd833, %fd669, %fd832;
	ld.global.nc.f64 	%fd835, [%rd1+648];
	fma.rn.f64 	%fd836, %fd835, %fd670, %fd834;
	ld.global.nc.f64 	%fd837, [%rd1+656];
	fma.rn.f64 	%fd838, %fd837, %fd671, %fd836;
	ld.global.nc.f64 	%fd839, [%rd1+664];
	fma.rn.f64 	%fd840, %fd839, %fd672, %fd838;
	st.shared.f64 	[%r8+720], %fd840;
	ld.global.nc.f64 	%fd841, [%rd1+672];
	fma.rn.f64 	%fd842, %fd841, %fd661, 0d0000000000000000;
	ld.global.nc.f64 	%fd843, [%rd1+680];
	fma.rn.f64 	%fd844, %fd843, %fd662, %fd842;
	ld.global.nc.f64 	%fd845, [%rd1+688];
	fma.rn.f64 	%fd846, %fd845, %fd663, %fd844;
	ld.global.nc.f64 	%fd847, [%rd1+696];
	fma.rn.f64 	%fd848, %fd847, %fd664, %fd846;
	ld.global.nc.f64 	%fd849, [%rd1+704];
	fma.rn.f64 	%fd850, %fd849, %fd665, %fd848;
	ld.global.nc.f64 	%fd851, [%rd1+712];
	fma.rn.f64 	%fd852, %fd851, %fd666, %fd850;
	ld.global.nc.f64 	%fd853, [%rd1+720];
	fma.rn.f64 	%fd854, %fd853, %fd667, %fd852;
	ld.global.nc.f64 	%fd855, [%rd1+728];
	fma.rn.f64 	%fd856, %fd855, %fd668, %fd854;
	ld.global.nc.f64 	%fd857, [%rd1+736];
	fma.rn.f64 	%fd858, %fd857, %fd669, %fd856;
	ld.global.nc.f64 	%fd859, [%rd1+744];
	fma.rn.f64 	%fd860, %fd859, %fd670, %fd858;
	ld.global.nc.f64 	%fd861, [%rd1+752];
	fma.rn.f64 	%fd862, %fd861, %fd671, %fd860;
	ld.global.nc.f64 	%fd863, [%rd1+760];
	fma.rn.f64 	%fd864, %fd863, %fd672, %fd862;
	st.shared.f64 	[%r8+840], %fd864;
	ld.global.nc.f64 	%fd865, [%rd1+768];
	fma.rn.f64 	%fd866, %fd865, %fd661, 0d0000000000000000;
	ld.global.nc.f64 	%fd867, [%rd1+776];
	fma.rn.f64 	%fd868, %fd867, %fd662, %fd866;
	ld.global.nc.f64 	%fd869, [%rd1+784];
	fma.rn.f64 	%fd870, %fd869, %fd663, %fd868;
	ld.global.nc.f64 	%fd871, [%rd1+792];
	fma.rn.f64 	%fd872, %fd871, %fd664, %fd870;
	ld.global.nc.f64 	%fd873, [%rd1+800];
	fma.rn.f64 	%fd874, %fd873, %fd665, %fd872;
	ld.global.nc.f64 	%fd875, [%rd1+808];
	fma.rn.f64 	%fd876, %fd875, %fd666, %fd874;
	ld.global.nc.f64 	%fd877, [%rd1+816];
	fma.rn.f64 	%fd878, %fd877, %fd667, %fd876;
	ld.global.nc.f64 	%fd879, [%rd1+824];
	fma.rn.f64 	%fd880, %fd879, %fd668, %fd878;
	ld.global.nc.f64 	%fd881, [%rd1+832];
	fma.rn.f64 	%fd882, %fd881, %fd669, %fd880;
	ld.global.nc.f64 	%fd883, [%rd1+840];
	fma.rn.f64 	%fd884, %fd883, %fd670, %fd882;
	ld.global.nc.f64 	%fd885, [%rd1+848];
	fma.rn.f64 	%fd886, %fd885, %fd671, %fd884;
	ld.global.nc.f64 	%fd887, [%rd1+856];
	fma.rn.f64 	%fd888, %fd887, %fd672, %fd886;
	st.shared.f64 	[%r8+960], %fd888;
	ld.global.nc.f64 	%fd889, [%rd1+864];
	fma.rn.f64 	%fd890, %fd889, %fd661, 0d0000000000000000;
	ld.global.nc.f64 	%fd891, [%rd1+872];
	fma.rn.f64 	%fd892, %fd891, %fd662, %fd890;
	ld.global.nc.f64 	%fd893, [%rd1+880];
	fma.rn.f64 	%fd894, %fd893, %fd663, %fd892;
	ld.global.nc.f64 	%fd895, [%rd1+888];
	fma.rn.f64 	%fd896, %fd895, %fd664, %fd894;
	ld.global.nc.f64 	%fd897, [%rd1+896];
	fma.rn.f64 	%fd898, %fd897, %fd665, %fd896;
	ld.global.nc.f64 	%fd899, [%rd1+904];
	fma.rn.f64 	%fd900, %fd899, %fd666, %fd898;
	ld.global.nc.f64 	%fd901, [%rd1+912];
	fma.rn.f64 	%fd902, %fd901, %fd667, %fd900;
	ld.global.nc.f64 	%fd903, [%rd1+920];
	fma.rn.f64 	%fd904, %fd903, %fd668, %fd902;
	ld.global.nc.f64 	%fd905, [%rd1+928];
	fma.rn.f64 	%fd906, %fd905, %fd669, %fd904;
	ld.global.nc.f64 	%fd907, [%rd1+936];
	fma.rn.f64 	%fd908, %fd907, %fd670, %fd906;
	ld.global.nc.f64 	%fd909, [%rd1+944];
	fma.rn.f64 	%fd910, %fd909, %fd671, %fd908;
	ld.global.nc.f64 	%fd911, [%rd1+952];
	fma.rn.f64 	%fd912, %fd911, %fd672, %fd910;
	st.shared.f64 	[%r8+1080], %fd912;
	ld.global.nc.f64 	%fd913, [%rd1+960];
	fma.rn.f64 	%fd914, %fd913, %fd661, 0d0000000000000000;
	ld.global.nc.f64 	%fd915, [%rd1+968];
	fma.rn.f64 	%fd916, %fd915, %fd662, %fd914;
	ld.global.nc.f64 	%fd917, [%rd1+976];
	fma.rn.f64 	%fd918, %fd917, %fd663, %fd916;
	ld.global.nc.f64 	%fd919, [%rd1+984];
	fma.rn.f64 	%fd920, %fd919, %fd664, %fd918;
	ld.global.nc.f64 	%fd921, [%rd1+992];
	fma.rn.f64 	%fd922, %fd921, %fd665, %fd920;
	ld.global.nc.f64 	%fd923, [%rd1+1000];
	fma.rn.f64 	%fd924, %fd923, %fd666, %fd922;
	ld.global.nc.f64 	%fd925, [%rd1+1008];
	fma.rn.f64 	%fd926, %fd925, %fd667, %fd924;
	ld.global.nc.f64 	%fd927, [%rd1+1016];
	fma.rn.f64 	%fd928, %fd927, %fd668, %fd926;
	ld.global.nc.f64 	%fd929, [%rd1+1024];
	fma.rn.f64 	%fd930, %fd929, %fd669, %fd928;
	ld.global.nc.f64 	%fd931, [%rd1+1032];
	fma.rn.f64 	%fd932, %fd931, %fd670, %fd930;
	ld.global.nc.f64 	%fd933, [%rd1+1040];
	fma.rn.f64 	%fd934, %fd933, %fd671, %fd932;
	ld.global.nc.f64 	%fd935, [%rd1+1048];
	fma.rn.f64 	%fd936, %fd935, %fd672, %fd934;
	st.shared.f64 	[%r8+1200], %fd936;
	ld.global.nc.f64 	%fd937, [%rd1+1056];
	fma.rn.f64 	%fd938, %fd937, %fd661, 0d0000000000000000;
	ld.global.nc.f64 	%fd939, [%rd1+1064];
	fma.rn.f64 	%fd940, %fd939, %fd662, %fd938;
	ld.global.nc.f64 	%fd941, [%rd1+1072];
	fma.rn.f64 	%fd942, %fd941, %fd663, %fd940;
	ld.global.nc.f64 	%fd943, [%rd1+1080];
	fma.rn.f64 	%fd944, %fd943, %fd664, %fd942;
	ld.global.nc.f64 	%fd945, [%rd1+1088];
	fma.rn.f64 	%fd946, %fd945, %fd665, %fd944;
	ld.global.nc.f64 	%fd947, [%rd1+1096];
	fma.rn.f64 	%fd948, %fd947, %fd666, %fd946;
	ld.global.nc.f64 	%fd949, [%rd1+1104];
	fma.rn.f64 	%fd950, %fd949, %fd667, %fd948;
	ld.global.nc.f64 	%fd951, [%rd1+1112];
	fma.rn.f64 	%fd952, %fd951, %fd668, %fd950;
	ld.global.nc.f64 	%fd953, [%rd1+1120];
	fma.rn.f64 	%fd954, %fd953, %fd669, %fd952;
	ld.global.nc.f64 	%fd955, [%rd1+1128];
	fma.rn.f64 	%fd956, %fd955, %fd670, %fd954;
	ld.global.nc.f64 	%fd957, [%rd1+1136];
	fma.rn.f64 	%fd958, %fd957, %fd671, %fd956;
	ld.global.nc.f64 	%fd959, [%rd1+1144];
	fma.rn.f64 	%fd960, %fd959, %fd672, %fd958;
	st.shared.f64 	[%r8+1320], %fd960;
	ld.global.nc.f64 	%fd961, [%rd1+1152];
	fma.rn.f64 	%fd962, %fd961, %fd661, 0d0000000000000000;
	ld.global.nc.f64 	%fd963, [%rd1+1160];
	fma.rn.f64 	%fd964, %fd963, %fd662, %fd962;
	ld.global.nc.f64 	%fd965, [%rd1+1168];
	fma.rn.f64 	%fd966, %fd965, %fd663, %fd964;
	ld.global.nc.f64 	%fd967, [%rd1+1176];
	fma.rn.f64 	%fd968, %fd967, %fd664, %fd966;
	ld.global.nc.f64 	%fd969, [%rd1+1184];
	fma.rn.f64 	%fd970, %fd969, %fd665, %fd968;
	ld.global.nc.f64 	%fd971, [%rd1+1192];
	fma.rn.f64 	%fd972, %fd971, %fd666, %fd970;
	ld.global.nc.f64 	%fd973, [%rd1+1200];
	fma.rn.f64 	%fd974, %fd973, %fd667, %fd972;
	ld.global.nc.f64 	%fd975, [%rd1+1208];
	fma.rn.f64 	%fd976, %fd975, %fd668, %fd974;
	ld.global.nc.f64 	%fd977, [%rd1+1216];
	fma.rn.f64 	%fd978, %fd977, %fd669, %fd976;
	ld.global.nc.f64 	%fd979, [%rd1+1224];
	fma.rn.f64 	%fd980, %fd979, %fd670, %fd978;
	ld.global.nc.f64 	%fd981, [%rd1+1232];
	fma.rn.f64 	%fd982, %fd981, %fd671, %fd980;
	ld.global.nc.f64 	%fd983, [%rd1+1240];
	fma.rn.f64 	%fd984, %fd983, %fd672, %fd982;
	st.shared.f64 	[%r8+1440], %fd984;
	ld.global.nc.f64 	%fd985, [%rd1+1248];
	fma.rn.f64 	%fd986, %fd985, %fd661, 0d0000000000000000;
	ld.global.nc.f64 	%fd987, [%rd1+1256];
	fma.rn.f64 	%fd988, %fd987, %fd662, %fd986;
	ld.global.nc.f64 	%fd989, [%rd1+1264];
	fma.rn.f64 	%fd990, %fd989, %fd663, %fd988;
	ld.global.nc.f64 	%fd991, [%rd1+1272];
	fma.rn.f64 	%fd992, %fd991, %fd664, %fd990;
	ld.global.nc.f64 	%fd993, [%rd1+1280];
	fma.rn.f64 	%fd994, %fd993, %fd665, %fd992;
	ld.global.nc.f64 	%fd995, [%rd1+1288];
	fma.rn.f64 	%fd996, %fd995, %fd666, %fd994;
	ld.global.nc.f64 	%fd997, [%rd1+1296];
	fma.rn.f64 	%fd998, %fd997, %fd667, %fd996;
	ld.global.nc.f64 	%fd999, [%rd1+1304];
	fma.rn.f64 	%fd1000, %fd999, %fd668, %fd998;
	ld.global.nc.f64 	%fd1001, [%rd1+1312];
	fma.rn.f64 	%fd1002, %fd1001, %fd669, %fd1000;
	ld.global.nc.f64 	%fd1003, [%rd1+1320];
	fma.rn.f64 	%fd1004, %fd1003, %fd670, %fd1002;
	ld.global.nc.f64 	%fd1005, [%rd1+1328];
	fma.rn.f64 	%fd1006, %fd1005, %fd671, %fd1004;
	ld.global.nc.f64 	%fd1007, [%rd1+1336];
	fma.rn.f64 	%fd1008, %fd1007, %fd672, %fd1006;
	st.shared.f64 	[%r8+1560], %fd1008;
	ld.global.nc.f64 	%fd1009, [%rd1+1344];
	fma.rn.f64 	%fd1010, %fd1009, %fd661, 0d0000000000000000;
	ld.global.nc.f64 	%fd1011, [%rd1+1352];
	fma.rn.f64 	%fd1012, %fd1011, %fd662, %fd1010;
	ld.global.nc.f64 	%fd1013, [%rd1+1360];
	fma.rn.f64 	%fd1014, %fd1013, %fd663, %fd1012;
	ld.global.nc.f64 	%fd1015, [%rd1+1368];
	fma.rn.f64 	%fd1016, %fd1015, %fd664, %fd1014;
	ld.global.nc.f64 	%fd1017, [%rd1+1376];
	fma.rn.f64 	%fd1018, %fd1017, %fd665, %fd1016;
	ld.global.nc.f64 	%fd1019, [%rd1+1384];
	fma.rn.f64 	%fd1020, %fd1019, %fd666, %fd1018;
	ld.global.nc.f64 	%fd1021, [%rd1+1392];
	fma.rn.f64 	%fd1022, %fd1021, %fd667, %fd1020;
	ld.global.nc.f64 	%fd1023, [%rd1+1400];
	fma.rn.f64 	%fd1024, %fd1023, %fd668, %fd1022;
	ld.global.nc.f64 	%fd1025, [%rd1+1408];
	fma.rn.f64 	%fd1026, %fd1025, %fd669, %fd1024;
	ld.global.nc.f64 	%fd1027, [%rd1+1416];
	fma.rn.f64 	%fd1028, %fd1027, %fd670, %fd1026;
	ld.global.nc.f64 	%fd1029, [%rd1+1424];
	fma.rn.f64 	%fd1030, %fd1029, %fd671, %fd1028;
	ld.global.nc.f64 	%fd1031, [%rd1+1432];
	fma.rn.f64 	%fd1032, %fd1031, %fd672, %fd1030;
	st.shared.f64 	[%r8+1680], %fd1032;
$L__BB324_6:
	ld.param.u64 	%rd47, [_Z40massMatrixMultiplyMonolithicGlobalKernelILi12ELi15ELi1EEviPKdS1_S1_S1_Pd_param_1];
	ld.param.u32 	%r102, [_Z40massMatrixMultiplyMonolithicGlobalKernelILi12ELi15ELi1EEviPKdS1_S1_S1_Pd_param_0];
	setp.ge.s32 	%p4, %r3, %r102;
	bar.sync 	0;
	mul.hi.u16 	%rs8, %rs1, 4370;
	mul.lo.s16 	%rs9, %rs8, 15;
	sub.s16 	%rs10, %rs1, %rs9;
	mul.wide.u16 	%r20, %rs8, 1800;
	add.s32 	%r21, %r4, %r20;
	mul.wide.u16 	%r22, %rs10, 120;
	add.s32 	%r9, %r21, %r22;
	ld.shared.f64 	%fd25, [%r9];
	ld.shared.f64 	%fd26, [%r9+8];
	ld.shared.f64 	%fd27, [%r9+16];
	ld.shared.f64 	%fd28, [%r9+24];
	ld.shared.f64 	%fd29, [%r9+32];
	ld.shared.f64 	%fd30, [%r9+40];
	ld.shared.f64 	%fd31, [%r9+48];
	ld.shared.f64 	%fd32, [%r9+56];
	ld.shared.f64 	%fd33, [%r9+64];
	ld.shared.f64 	%fd34, [%r9+72];
	ld.shared.f64 	%fd35, [%r9+80];
	ld.shared.f64 	%fd36, [%r9+88];
	mul.lo.s32 	%r23, %r3, 3375;
	mad.lo.s32 	%r24, %r1, 15, %r23;
	ld.global.nc.f64 	%fd37, [%rd1];
	fma.rn.f64 	%fd1034, %fd37, %fd25, 0d0000000000000000;
	ld.global.nc.f64 	%fd38, [%rd1+8];
	fma.rn.f64 	%fd1035, %fd38, %fd26, %fd1034;
	ld.global.nc.f64 	%fd39, [%rd1+16];
	fma.rn.f64 	%fd1036, %fd39, %fd27, %fd1035;
	ld.global.nc.f64 	%fd40, [%rd1+24];
	fma.rn.f64 	%fd1037, %fd40, %fd28, %fd1036;
	ld.global.nc.f64 	%fd41, [%rd1+32];
	fma.rn.f64 	%fd1038, %fd41, %fd29, %fd1037;
	ld.global.nc.f64 	%fd42, [%rd1+40];
	fma.rn.f64 	%fd1039, %fd42, %fd30, %fd1038;
	ld.global.nc.f64 	%fd43, [%rd1+48];
	fma.rn.f64 	%fd1040, %fd43, %fd31, %fd1039;
	ld.global.nc.f64 	%fd44, [%rd1+56];
	fma.rn.f64 	%fd1041, %fd44, %fd32, %fd1040;
	ld.global.nc.f64 	%fd45, [%rd1+64];
	fma.rn.f64 	%fd1042, %fd45, %fd33, %fd1041;
	ld.global.nc.f64 	%fd46, [%rd1+72];
	fma.rn.f64 	%fd1043, %fd46, %fd34, %fd1042;
	ld.global.nc.f64 	%fd47, [%rd1+80];
	fma.rn.f64 	%fd1044, %fd47, %fd35, %fd1043;
	ld.global.nc.f64 	%fd48, [%rd1+88];
	fma.rn.f64 	%fd49, %fd48, %fd36, %fd1044;
	cvta.to.global.u64 	%rd10, %rd47;
	mul.wide.s32 	%rd11, %r24, 8;
	add.s64 	%rd2, %rd10, %rd11;
	mov.f64 	%fd1784, 0d0000000000000000;
	@%p4 bra 	$L__BB324_8;
	ld.global.nc.f64 	%fd1784, [%rd2];
$L__BB324_8:
	ld.param.u32 	%r103, [_Z40massMatrixMultiplyMonolithicGlobalKernelILi12ELi15ELi1EEviPKdS1_S1_S1_Pd_param_0];
	setp.ge.s32 	%p5, %r3, %r103;
	mul.f64 	%fd1810, %fd49, %fd1784;
	ld.global.nc.f64 	%fd53, [%rd1+96];
	fma.rn.f64 	%fd1046, %fd53, %fd25, 0d0000000000000000;
	ld.global.nc.f64 	%fd54, [%rd1+104];
	fma.rn.f64 	%fd1047, %fd54, %fd26, %fd1046;
	ld.global.nc.f64 	%fd55, [%rd1+112];
	fma.rn.f64 	%fd1048, %fd55, %fd27, %fd1047;
	ld.global.nc.f64 	%fd56, [%rd1+120];
	fma.rn.f64 	%fd1049, %fd56, %fd28, %fd1048;
	ld.global.nc.f64 	%fd57, [%rd1+128];
	fma.rn.f64 	%fd1050, %fd57, %fd29, %fd1049;
	ld.global.nc.f64 	%fd58, [%rd1+136];
	fma.rn.f64 	%fd1051, %fd58, %fd30, %fd1050;
	ld.global.nc.f64 	%fd59, [%rd1+144];
	fma.rn.f64 	%fd1052, %fd59, %fd31, %fd1051;
	ld.global.nc.f64 	%fd60, [%rd1+152];
	fma.rn.f64 	%fd1053, %fd60, %fd32, %fd1052;
	ld.global.nc.f64 	%fd61, [%rd1+160];
	fma.rn.f64 	%fd1054, %fd61, %fd33, %fd1053;
	ld.global.nc.f64 	%fd62, [%rd1+168];
	fma.rn.f64 	%fd1055, %fd62, %fd34, %fd1054;
	ld.global.nc.f64 	%fd63, [%rd1+176];
	fma.rn.f64 	%fd1056, %fd63, %fd35, %fd1055;
	ld.global.nc.f64 	%fd64, [%rd1+184];
	fma.rn.f64 	%fd65, %fd64, %fd36, %fd1056;
	mov.f64 	%fd1785, 0d0000000000000000;
	@%p5 bra 	$L__BB324_10;
	ld.global.nc.f64 	%fd1785, [%rd2+8];
$L__BB324_10:
	ld.param.u32 	%r104, [_Z40massMatrixMultiplyMonolithicGlobalKernelILi12ELi15ELi1EEviPKdS1_S1_S1_Pd_param_0];
	setp.ge.s32 	%p6, %r3, %r104;
	mul.f64 	%fd1809, %fd65, %fd1785;
	ld.global.nc.f64 	%fd69, [%rd1+192];
	fma.rn.f64 	%fd1058, %fd69, %fd25, 0d0000000000000000;
	ld.global.nc.f64 	%fd70, [%rd1+200];
	fma.rn.f64 	%fd1059, %fd70, %fd26, %fd1058;
	ld.global.nc.f64 	%fd71, [%rd1+208];
	fma.rn.f64 	%fd1060, %fd71, %fd27, %fd1059;
	ld.global.nc.f64 	%fd72, [%rd1+216];
	fma.rn.f64 	%fd1061, %fd72, %fd28, %fd1060;
	ld.global.nc.f64 	%fd73, [%rd1+224];
	fma.rn.f64 	%fd1062, %fd73, %fd29, %fd1061;
	ld.global.nc.f64 	%fd74, [%rd1+232];
	fma.rn.f64 	%fd1063, %fd74, %fd30, %fd1062;
	ld.global.nc.f64 	%fd75, [%rd1+240];
	fma.rn.f64 	%fd1064, %fd75, %fd31, %fd1063;
	ld.global.nc.f64 	%fd76, [%rd1+248];
	fma.rn.f64 	%fd1065, %fd76, %fd32, %fd1064;
	ld.global.nc.f64 	%fd77, [%rd1+256];
	fma.rn.f64 	%fd1066, %fd77, %fd33, %fd1065;
	ld.global.nc.f64 	%fd78, [%rd1+264];
	fma.rn.f64 	%fd1067, %fd78, %fd34, %fd1066;
	ld.global.nc.f64 	%fd79, [%rd1+272];
	fma.rn.f64 	%fd1068, %fd79, %fd35, %fd1067;
	ld.global.nc.f64 	%fd80, [%rd1+280];
	fma.rn.f64 	%fd81, %fd80, %fd36, %fd1068;
	mov.f64 	%fd1786, 0d0000000000000000;
	@%p6 bra 	$L__BB324_12;
	ld.global.nc.f64 	%fd1786, [%rd2+16];
$L__BB324_12:
	ld.param.u32 	%r105, [_Z40massMatrixMultiplyMonolithicGlobalKernelILi12ELi15ELi1EEviPKdS1_S1_S1_Pd_param_0];
	setp.ge.s32 	%p7, %r3, %r105;
	mul.f64 	%fd1808, %fd81, %fd1786;
	ld.global.nc.f64 	%fd85, [%rd1+288];
	fma.rn.f64 	%fd1070, %fd85, %fd25, 0d0000000000000000;
	ld.global.nc.f64 	%fd86, [%rd1+296];
	fma.rn.f64 	%fd1071, %fd86, %fd26, %fd1070;
	ld.global.nc.f64 	%fd87, [%rd1+304];
	fma.rn.f64 	%fd1072, %fd87, %fd27, %fd1071;
	ld.global.nc.f64 	%fd88, [%rd1+312];
	fma.rn.f64 	%fd1073, %fd88, %fd28, %fd1072;
	ld.global.nc.f64 	%fd89, [%rd1+320];
	fma.rn.f64 	%fd1074, %fd89, %fd29, %fd1073;
	ld.global.nc.f64 	%fd90, [%rd1+328];
	fma.rn.f64 	%fd1075, %fd90, %fd30, %fd1074;
	ld.global.nc.f64 	%fd91, [%rd1+336];
	fma.rn.f64 	%fd1076, %fd91, %fd31, %fd1075;
	ld.global.nc.f64 	%fd92, [%rd1+344];
	fma.rn.f64 	%fd1077, %fd92, %fd32, %fd1076;
	ld.global.nc.f64 	%fd93, [%rd1+352];
	fma.rn.f64 	%fd1078, %fd93, %fd33, %fd1077;
	ld.global.nc.f64 	%fd94, [%rd1+360];
	fma.rn.f64 	%fd1079, %fd94, %fd34, %fd1078;
	ld.global.nc.f64 	%fd95, [%rd1+368];
	fma.rn.f64 	%fd1080, %fd95, %fd35, %fd1079;
	ld.global.nc.f64 	%fd96, [%rd1+376];
	fma.rn.f64 	%fd97, %fd96, %fd36, %fd1080;
	mov.f64 	%fd1787, 0d0000000000000000;
	@%p7 bra 	$L__BB324_14;
	ld.global.nc.f64 	%fd1787, [%rd2+24];
$L__BB324_14:
	ld.param.u32 	%r106, [_Z40massMatrixMultiplyMonolithicGlobalKernelILi12ELi15ELi1EEviPKdS1_S1_S1_Pd_param_0];
	setp.ge.s32 	%p8, %r3, %r106;
	mul.f64 	%fd1807, %fd97, %fd1787;
	ld.global.nc.f64 	%fd101, [%rd1+384];
	fma.rn.f64 	%fd1082, %fd101, %fd25, 0d0000000000000000;
	ld.global.nc.f64 	%fd102, [%rd1+392];
	fma.rn.f64 	%fd1083, %fd102, %fd26, %fd1082;
	ld.global.nc.f64 	%fd103, [%rd1+400];
	fma.rn.f64 	%fd1084, %fd103, %fd27, %fd1083;
	ld.global.nc.f64 	%fd104, [%rd1+408];
	fma.rn.f64 	%fd1085, %fd104, %fd28, %fd1084;
	ld.global.nc.f64 	%fd105, [%rd1+416];
	fma.rn.f64 	%fd1086, %fd105, %fd29, %fd1085;
	ld.global.nc.f64 	%fd106, [%rd1+424];
	fma.rn.f64 	%fd1087, %fd106, %fd30, %fd1086;
	ld.global.nc.f64 	%fd107, [%rd1+432];
	fma.rn.f64 	%fd1088, %fd107, %fd31, %fd1087;
	ld.global.nc.f64 	%fd108, [%rd1+440];
	fma.rn.f64 	%fd1089, %fd108, %fd32, %fd1088;
	ld.global.nc.f64 	%fd109, [%rd1+448];
	fma.rn.f64 	%fd1090, %fd109, %fd33, %fd1089;
	ld.global.nc.f64 	%fd110, [%rd1+456];
	fma.rn.f64 	%fd1091, %fd110, %fd34, %fd1090;
	ld.global.nc.f64 	%fd111, [%rd1+464];
	fma.rn.f64 	%fd1092, %fd111, %fd35, %fd1091;
	ld.global.nc.f64 	%fd112, [%rd1+472];
	fma.rn.f64 	%fd113, %fd112, %fd36, %fd1092;
	mov.f64 	%fd1788, 0d0000000000000000;
	@%p8 bra 	$L__BB324_16;
	ld.global.nc.f64 	%fd1788, [%rd2+32];
$L__BB324_16:
	ld.param.u32 	%r107, [_Z40massMatrixMultiplyMonolithicGlobalKernelILi12ELi15ELi1EEviPKdS1_S1_S1_Pd_param_0];
	setp.ge.s32 	%p9, %r3, %r107;
	mul.f64 	%fd1806, %fd113, %fd1788;
	ld.global.nc.f64 	%fd117, [%rd1+480];
	fma.rn.f64 	%fd1094, %fd117, %fd25, 0d0000000000000000;
	ld.global.nc.f64 	%fd118, [%rd1+488];
	fma.rn.f64 	%fd1095, %fd118, %fd26, %fd1094;
	ld.global.nc.f64 	%fd119, [%rd1+496];
	fma.rn.f64 	%fd1096, %fd119, %fd27, %fd1095;
	ld.global.nc.f64 	%fd120, [%rd1+504];
	fma.rn.f64 	%fd1097, %fd120, %fd28, %fd1096;
	ld.global.nc.f64 	%fd121, [%rd1+512];
	fma.rn.f64 	%fd1098, %fd121, %fd29, %fd1097;
	ld.global.nc.f64 	%fd122, [%rd1+520];
	fma.rn.f64 	%fd1099, %fd122, %fd30, %fd1098;
	ld.global.nc.f64 	%fd123, [%rd1+528];
	fma.rn.f64 	%fd1100, %fd123, %fd31, %fd1099;
	ld.global.nc.f64 	%fd124, [%rd1+536];
	fma.rn.f64 	%fd1101, %fd124, %fd32, %fd1100;
	ld.global.nc.f64 	%fd125, [%rd1+544];
	fma.rn.f64 	%fd1102, %fd125, %fd33, %fd1101;
	ld.global.nc.f64 	%fd126, [%rd1+552];
	fma.rn.f64 	%fd1103, %fd126, %fd34, %fd1102;
	ld.global.nc.f64 	%fd127, [%rd1+560];
	fma.rn.f64 	%fd1104, %fd127, %fd35, %fd1103;
	ld.global.nc.f64 	%fd128, [%rd1+568];
	fma.rn.f64 	%fd129, %fd128, %fd36, %fd1104;
	mov.f64 	%fd1789, 0d0000000000000000;
	@%p9 bra 	$L__BB324_18;
	ld.global.nc.f64 	%fd1789, [%rd2+40];
$L__BB324_18:
	ld.param.u32 	%r108, [_Z40massMatrixMultiplyMonolithicGlobalKernelILi12ELi15ELi1EEviPKdS1_S1_S1_Pd_param_0];
	setp.ge.s32 	%p10, %r3, %r108;
	mul.f64 	%fd1805, %fd129, %fd1789;
	ld.global.nc.f64 	%fd133, [%rd1+576];
	fma.rn.f64 	%fd1106, %fd133, %fd25, 0d0000000000000000;
	ld.global.nc.f64 	%fd134, [%rd1+584];
	fma.rn.f64 	%fd1107, %fd134, %fd26, %fd1106;
	ld.global.nc.f64 	%fd135, [%rd1+592];
	fma.rn.f64 	%fd1108, %fd135, %fd27, %fd1107;
	ld.global.nc.f64 	%fd136, [%rd1+600];
	fma.rn.f64 	%fd1109, %fd136, %fd28, %fd1108;
	ld.global.nc.f64 	%fd137, [%rd1+608];
	fma.rn.f64 	%fd1110, %fd137, %fd29, %fd1109;
	ld.global.nc.f64 	%fd138, [%rd1+616];
	fma.rn.f64 	%fd1111, %fd138, %fd30, %fd1110;
	ld.global.nc.f64 	%fd139, [%rd1+624];
	fma.rn.f64 	%fd1112, %fd139, %fd31, %fd1111;
	ld.global.nc.f64 	%fd140, [%rd1+632];
	fma.rn.f64 	%fd1113, %fd140, %fd32, %fd1112;
	ld.global.nc.f64 	%fd141, [%rd1+640];
	fma.rn.f64 	%fd1114, %fd141, %fd33, %fd1113;
	ld.global.nc.f64 	%fd142, [%rd1+648];
	fma.rn.f64 	%fd1115, %fd142, %fd34, %fd1114;
	ld.global.nc.f64 	%fd143, [%rd1+656];
	fma.rn.f64 	%fd1116, %fd143, %fd35, %fd1115;
	ld.global.nc.f64 	%fd144, [%rd1+664];
	fma.rn.f64 	%fd145, %fd144, %fd36, %fd1116;
	mov.f64 	%fd1790, 0d0000000000000000;
	@%p10 bra 	$L__BB324_20;
	ld.global.nc.f64 	%fd1790, [%rd2+48];
$L__BB324_20:
	ld.param.u64 	%rd56, [_Z40massMatrixMultiplyMonolithicGlobalKernelILi12ELi15ELi1EEviPKdS1_S1_S1_Pd_param_2];
	ld.param.u32 	%r109, [_Z40massMatrixMultiplyMonolithicGlobalKernelILi12ELi15ELi1EEviPKdS1_S1_S1_Pd_param_0];
	setp.ge.s32 	%p11, %r3, %r109;
	mul.f64 	%fd1804, %fd145, %fd1790;
	cvta.to.global.u64 	%rd12, %rd56;
	ld.global.nc.f64 	%fd149, [%rd12+672];
	fma.rn.f64 	%fd1118, %fd149, %fd25, 0d0000000000000000;
	ld.global.nc.f64 	%fd150, [%rd12+680];
	fma.rn.f64 	%fd1119, %fd150, %fd26, %fd1118;
	ld.global.nc.f64 	%fd151, [%rd12+688];
	fma.rn.f64 	%fd1120, %fd151, %fd27, %fd1119;
	ld.global.nc.f64 	%fd152, [%rd12+696];
	fma.rn.f64 	%fd1121, %fd152, %fd28, %fd1120;
	ld.global.nc.f64 	%fd153, [%rd12+704];
	fma.rn.f64 	%fd1122, %fd153, %fd29, %fd1121;
	ld.global.nc.f64 	%fd154, [%rd12+712];
	fma.rn.f64 	%fd1123, %fd154, %fd30, %fd1122;
	ld.global.nc.f64 	%fd155, [%rd12+720];
	fma.rn.f64 	%fd1124, %fd155, %fd31, %fd1123;
	ld.global.nc.f64 	%fd156, [%rd12+728];
	fma.rn.f64 	%fd1125, %fd156, %fd32, %fd1124;
	ld.global.nc.f64 	%fd157, [%rd12+736];
	fma.rn.f64 	%fd1126, %fd157, %fd33, %fd1125;
	ld.global.nc.f64 	%fd158, [%rd12+744];
	fma.rn.f64 	%fd1127, %fd158, %fd34, %fd1126;
	ld.global.nc.f64 	%fd159, [%rd12+752];
	fma.rn.f64 	%fd1128, %fd159, %fd35, %fd1127;
	ld.global.nc.f64 	%fd160, [%rd12+760];
	fma.rn.f64 	%fd161, %fd160, %fd36, %fd1128;
	mov.f64 	%fd1791, 0d0000000000000000;
	@%p11 bra 	$L__BB324_22;
	ld.param.u64 	%rd48, [_Z40massMatrixMultiplyMonolithicGlobalKernelILi12ELi15ELi1EEviPKdS1_S1_S1_Pd_param_1];
	cvta.to.global.u64 	%rd13, %rd48;
	add.s64 	%rd15, %rd13, %rd11;
	ld.global.nc.f64 	%fd1791, [%rd15+56];
$L__BB324_22:
	ld.param.u64 	%rd57, [_Z40massMatrixMultiplyMonolithicGlobalKernelILi12ELi15ELi1EEviPKdS1_S1_S1_Pd_param_2];
	ld.param.u32 	%r110, [_Z40massMatrixMultiplyMonolithicGlobalKernelILi12ELi15ELi1EEviPKdS1_S1_S1_Pd_param_0];
	mov.u32 	%r34, %ctaid.x;
	mov.u32 	%r35, %tid.y;
	add.s32 	%r36, %r34, %r35;
	setp.ge.s32 	%p12, %r36, %r110;
	mul.f64 	%fd1803, %fd161, %fd1791;
	cvta.to.global.u64 	%rd16, %rd57;
	ld.global.nc.f64 	%fd165, [%rd16+768];
	fma.rn.f64 	%fd1130, %fd165, %fd25, 0d0000000000000000;
	ld.global.nc.f64 	%fd166, [%rd16+776];
	fma.rn.f64 	%fd1131, %fd166, %fd26, %fd1130;
	ld.global.nc.f64 	%fd167, [%rd16+784];
	fma.rn.f64 	%fd1132, %fd167, %fd27, %fd1131;
	ld.global.nc.f64 	%fd168, [%rd16+792];
	fma.rn.f64 	%fd1133, %fd168, %fd28, %fd1132;
	ld.global.nc.f64 	%fd169, [%rd16+800];
	fma.rn.f64 	%fd1134, %fd169, %fd29, %fd1133;
	ld.global.nc.f64 	%fd170, [%rd16+808];
	fma.rn.f64 	%fd1135, %fd170, %fd30, %fd1134;
	ld.global.nc.f64 	%fd171, [%rd16+816];
	fma.rn.f64 	%fd1136, %fd171, %fd31, %fd1135;
	ld.global.nc.f64 	%fd172, [%rd16+824];
	fma.rn.f64 	%fd1137, %fd172, %fd32, %fd1136;
	ld.global.nc.f64 	%fd173, [%rd16+832];
	fma.rn.f64 	%fd1138, %fd173, %fd33, %fd1137;
	ld.global.nc.f64 	%fd174, [%rd16+840];
	fma.rn.f64 	%fd1139, %fd174, %fd34, %fd1138;
	ld.global.nc.f64 	%fd175, [%rd16+848];
	fma.rn.f64 	%fd1140, %fd175, %fd35, %fd1139;
	ld.global.nc.f64 	%fd176, [%rd16+856];
	fma.rn.f64 	%fd177, %fd176, %fd36, %fd1140;
	mov.f64 	%fd1792, 0d0000000000000000;
	@%p12 bra 	$L__BB324_24;
	ld.param.u64 	%rd49, [_Z40massMatrixMultiplyMonolithicGlobalKernelILi12ELi15ELi1EEviPKdS1_S1_S1_Pd_param_1];
	cvta.to.global.u64 	%rd17, %rd49;
	mov.u32 	%r37, %tid.x;
	mov.u32 	%r38, %ctaid.x;
	mov.u32 	%r39, %tid.y;
	add.s32 	%r40, %r38, %r39;
	mul.lo.s32 	%r41, %r40, 3375;
	mad.lo.s32 	%r42, %r37, 15, %r41;
	mul.wide.s32 	%rd18, %r42, 8;
	add.s64 	%rd19, %rd17, %rd18;
	ld.global.nc.f64 	%fd1792, [%rd19+64];
$L__BB324_24:
	ld.param.u64 	%rd58, [_Z40massMatrixMultiplyMonolithicGlobalKernelILi12ELi15ELi1EEviPKdS1_S1_S1_Pd_param_2];
	ld.param.u32 	%r111, [_Z40massMatrixMultiplyMonolithicGlobalKernelILi12ELi15ELi1EEviPKdS1_S1_S1_Pd_param_0];
	mov.u32 	%r43, %ctaid.x;
	mov.u32 	%r44, %tid.y;
	add.s32 	%r45, %r43, %r44;
	setp.ge.s32 	%p13, %r45, %r111;
	mul.f64 	%fd1802, %fd177, %fd1792;
	cvta.to.global.u64 	%rd20, %rd58;
	ld.global.nc.f64 	%fd181, [%rd20+864];
	fma.rn.f64 	%fd1142, %fd181, %fd25, 0d0000000000000000;
	ld.global.nc.f64 	%fd182, [%rd20+872];
	fma.rn.f64 	%fd1143, %fd182, %fd26, %fd1142;
	ld.global.nc.f64 	%fd183, [%rd20+880];
	fma.rn.f64 	%fd1144, %fd183, %fd27, %fd1143;
	ld.global.nc.f64 	%fd184, [%rd20+888];
	fma.rn.f64 	%fd1145, %fd184, %fd28, %fd1144;
	ld.global.nc.f64 	%fd185, [%rd20+896];
	fma.rn.f64 	%fd1146, %fd185, %fd29, %fd1145;
	ld.global.nc.f64 	%fd186, [%rd20+904];
	fma.rn.f64 	%fd1147, %fd186, %fd30, %fd1146;
	ld.global.nc.f64 	%fd187, [%rd20+912];
	fma.rn.f64 	%fd1148, %fd187, %fd31, %fd1147;
	ld.global.nc.f64 	%fd188, [%rd20+920];
	fma.rn.f64 	%fd1149, %fd188, %fd32, %fd1148;
	ld.global.nc.f64 	%fd189, [%rd20+928];
	fma.rn.f64 	%fd1150, %fd189, %fd33, %fd1149;
	ld.global.nc.f64 	%fd190, [%rd20+936];
	fma.rn.f64 	%fd1151, %fd190, %fd34, %fd1150;
	ld.global.nc.f64 	%fd191, [%rd20+944];
	fma.rn.f64 	%fd1152, %fd191, %fd35, %fd1151;
	ld.global.nc.f64 	%fd192, [%rd20+952];
	fma.rn.f64 	%fd193, %fd192, %fd36, %fd1152;
	mov.f64 	%fd1793, 0d0000000000000000;
	@%p13 bra 	$L__BB324_26;
	ld.param.u64 	%rd50, [_Z40massMatrixMultiplyMonolithicGlobalKernelILi12ELi15ELi1EEviPKdS1_S1_S1_Pd_param_1];
	cvta.to.global.u64 	%rd21, %rd50;
	mov.u32 	%r46, %tid.x;
	mov.u32 	%r47, %ctaid.x;
	mov.u32 	%r48, %tid.y;
	add.s32 	%r49, %r47, %r48;
	mul.lo.s32 	%r50, %r49, 3375;
	mad.lo.s32 	%r51, %r46, 15, %r50;
	mul.wide.s32 	%rd22, %r51, 8;
	add.s64 	%rd23, %rd21, %rd22;
	ld.global.nc.f64 	%fd1793, [%rd23+72];
$L__BB324_26:
	ld.param.u64 	%rd59, [_Z40massMatrixMultiplyMonolithicGlobalKernelILi12ELi15ELi1EEviPKdS1_S1_S1_Pd_param_2];
	ld.param.u32 	%r112, [_Z40massMatrixMultiplyMonolithicGlobalKernelILi12ELi15ELi1EEviPKdS1_S1_S1_Pd_param_0];
	mov.u32 	%r52, %ctaid.x;
	mov.u32 	%r53, %tid.y;
	add.s32 	%r54, %r52, %r53;
	setp.ge.s32 	%p14, %r54, %r112;
	mul.f64 	%fd1801, %fd193, %fd1793;
	cvta.to.global.u64 	%rd24, %rd59;
	ld.global.nc.f64 	%fd197, [%rd24+960];
	fma.rn.f64 	%fd1154, %fd197, %fd25, 0d0000000000000000;
	ld.global.nc.f64 	%fd198, [%rd24+968];
	fma.rn.f64 	%fd1155, %fd198, %fd26, %fd1154;
	ld.global.nc.f64 	%fd199, [%rd24+976];
	fma.rn.f64 	%fd1156, %fd199, %fd27, %fd1155;
	ld.global.nc.f64 	%fd200, [%rd24+984];
	fma.rn.f64 	%fd1157, %fd200, %fd28, %fd1156;
	ld.global.nc.f64 	%fd201, [%rd24+992];
	fma.rn.f64 	%fd1158, %fd201, %fd29, %fd1157;
	ld.global.nc.f64 	%fd202, [%rd24+1000];
	fma.rn.f64 	%fd1159, %fd202, %fd30, %fd1158;
	ld.global.nc.f64 	%fd203, [%rd24+1008];
	fma.rn.f64 	%fd1160, %fd203, %fd31, %fd1159;
	ld.global.nc.f64 	%fd204, [%rd24+1016];
	fma.rn.f64 	%fd1161, %fd204, %fd32, %fd1160;
	ld.global.nc.f64 	%fd205, [%rd24+1024];
	fma.rn.f64 	%fd1162, %fd205, %fd33, %fd1161;
	ld.global.nc.f64 	%fd206, [%rd24+1032];
	fma.rn.f64 	%fd1163, %fd206, %fd34, %fd1162;
	ld.global.nc.f64 	%fd207, [%rd24+1040];
	fma.rn.f64 	%fd1164, %fd207, %fd35, %fd1163;
	ld.global.nc.f64 	%fd208, [%rd24+1048];
	fma.rn.f64 	%fd209, %fd208, %fd36, %fd1164;
	mov.f64 	%fd1794, 0d0000000000000000;
	@%p14 bra 	$L__BB324_28;
	ld.param.u64 	%rd51, [_Z40massMatrixMultiplyMonolithicGlobalKernelILi12ELi15ELi1EEviPKdS1_S1_S1_Pd_param_1];
	cvta.to.global.u64 	%rd25, %rd51;
	mov.u32 	%r55, %tid.x;
	mov.u32 	%r56, %ctaid.x;
	mov.u32 	%r57, %tid.y;
	add.s32 	%r58, %r56, %r57;
	mul.lo.s32 	%r59, %r58, 3375;
	mad.lo.s32 	%r60, %r55, 15, %r59;
	mul.wide.s32 	%rd26, %r60, 8;
	add.s64 	%rd27, %rd25, %rd26;
	ld.global.nc.f64 	%fd1794, [%rd27+80];
$L__BB324_28:
	ld.param.u64 	%rd60, [_Z40massMatrixMultiplyMonolithicGlobalKernelILi12ELi15ELi1EEviPKdS1_S1_S1_Pd_param_2];
	ld.param.u32 	%r113, [_Z40massMatrixMultiplyMonolithicGlobalKernelILi12ELi15ELi1EEviPKdS1_S1_S1_Pd_param_0];
	mov.u32 	%r61, %ctaid.x;
	mov.u32 	%r62, %tid.y;
	add.s32 	%r63, %r61, %r62;
	setp.ge.s32 	%p15, %r63, %r113;
	mul.f64 	%fd1800, %fd209, %fd1794;
	cvta.to.global.u64 	%rd28, %rd60;
	ld.global.nc.f64 	%fd213, [%rd28+1056];
	fma.rn.f64 	%fd1166, %fd213, %fd25, 0d0000000000000000;
	ld.global.nc.f64 	%fd214, [%rd28+1064];
	fma.rn.f64 	%fd1167, %fd214, %fd26, %fd1166;
	ld.global.nc.f64 	%fd215, [%rd28+1072];
	fma.rn.f64 	%fd1168, %fd215, %fd27, %fd1167;
	ld.global.nc.f64 	%fd216, [%rd28+1080];
	fma.rn.f64 	%fd1169, %fd216, %fd28, %fd1168;
	ld.global.nc.f64 	%fd217, [%rd28+1088];
	fma.rn.f64 	%fd1170, %fd217, %fd29, %fd1169;
	ld.global.nc.f64 	%fd218, [%rd28+1096];
	fma.rn.f64 	%fd1171, %fd218, %fd30, %fd1170;
	ld.global.nc.f64 	%fd219, [%rd28+1104];
	fma.rn.f64 	%fd1172, %fd219, %fd31, %fd1171;
	ld.global.nc.f64 	%fd220, [%rd28+1112];
	fma.rn.f64 	%fd1173, %fd220, %fd32, %fd1172;
	ld.global.nc.f64 	%fd221, [%rd28+1120];
	fma.rn.f64 	%fd1174, %fd221, %fd33, %fd1173;
	ld.global.nc.f64 	%fd222, [%rd28+1128];
	fma.rn.f64 	%fd1175, %fd222, %fd34, %fd1174;
	ld.global.nc.f64 	%fd223, [%rd28+1136];
	fma.rn.f64 	%fd1176, %fd223, %fd35, %fd1175;
	ld.global.nc.f64 	%fd224, [%rd28+1144];
	fma.rn.f64 	%fd225, %fd224, %fd36, %fd1176;
	mov.f64 	%fd1795, 0d0000000000000000;
	@%p15 bra 	$L__BB324_30;
	ld.param.u64 	%rd52, [_Z40massMatrixMultiplyMonolithicGlobalKernelILi12ELi15ELi1EEviPKdS1_S1_S1_Pd_param_1];
	cvta.to.global.u64 	%rd29, %rd52;
	mov.u32 	%r64, %tid.x;
	mov.u32 	%r65, %ctaid.x;
	mov.u32 	%r66, %tid.y;
	add.s32 	%r67, %r65, %r66;
	mul.lo.s32 	%r68, %r67, 3375;
	mad.lo.s32 	%r69, %r64, 15, %r68;
	mul.wide.s32 	%rd30, %r69, 8;
	add.s64 	%rd31, %rd29, %rd30;
	ld.global.nc.f64 	%fd1795, [%rd31+88];
$L__BB324_30:
	ld.param.u64 	%rd61, [_Z40massMatrixMultiplyMonolithicGlobalKernelILi12ELi15ELi1EEviPKdS1_S1_S1_Pd_param_2];
	ld.param.u32 	%r114, [_Z40massMatrixMultiplyMonolithicGlobalKernelILi12ELi15ELi1EEviPKdS1_S1_S1_Pd_param_0];
	mov.u32 	%r70, %ctaid.x;
	mov.u32 	%r71, %tid.y;
	add.s32 	%r72, %r70, %r71;
	setp.ge.s32 	%p16, %r72, %r114;
	mul.f64 	%fd1799, %fd225, %fd1795;
	cvta.to.global.u64 	%rd32, %rd61;
	ld.global.nc.f64 	%fd229, [%rd32+1152];
	fma.rn.f64 	%fd1178, %fd229, %fd25, 0d0000000000000000;
	ld.global.nc.f64 	%fd230, [%rd32+1160];
	fma.rn.f64 	%fd1179, %fd230, %fd26, %fd1178;
	ld.global.nc.f64 	%fd231, [%rd32+1168];
	fma.rn.f64 	%fd1180, %fd231, %fd27, %fd1179;
	ld.global.nc.f64 	%fd232, [%rd32+1176];
	fma.rn.f64 	%fd1181, %fd232, %fd28, %fd1180;
	ld.global.nc.f64 	%fd233, [%rd32+1184];
	fma.rn.f64 	%fd1182, %fd233, %fd29, %fd1181;
	ld.global.nc.f64 	%fd234, [%rd32+1192];
	fma.rn.f64 	%fd1183, %fd234, %fd30, %fd1182;
	ld.global.nc.f64 	%fd235, [%rd32+1200];
	fma.rn.f64 	%fd1184, %fd235, %fd31, %fd1183;
	ld.global.nc.f64 	%fd236, [%rd32+1208];
	fma.rn.f64 	%fd1185, %fd236, %fd32, %fd1184;
	ld.global.nc.f64 	%fd237, [%rd32+1216];
	fma.rn.f64 	%fd1186, %fd237, %fd33, %fd1185;
	ld.global.nc.f64 	%fd238, [%rd32+1224];
	fma.rn.f64 	%fd1187, %fd238, %fd34, %fd1186;
	ld.global.nc.f64 	%fd239, [%rd32+1232];
	fma.rn.f64 	%fd1188, %fd239, %fd35, %fd1187;
	ld.global.nc.f64 	%fd240, [%rd32+1240];
	fma.rn.f64 	%fd241, %fd240, %fd36, %fd1188;
	mov.f64 	%fd1796, 0d0000000000000000;
	@%p16 bra 	$L__BB324_32;
	ld.param.u64 	%rd53, [_Z40massMatrixMultiplyMonolithicGlobalKernelILi12ELi15ELi1EEviPKdS1_S1_S1_Pd_param_1];
	cvta.to.global.u64 	%rd33, %rd53;
	mov.u32 	%r73, %tid.x;
	mov.u32 	%r74, %ctaid.x;
	mov.u32 	%r75, %tid.y;
	add.s32 	%r76, %r74, %r75;
	mul.lo.s32 	%r77, %r76, 3375;
	mad.lo.s32 	%r78, %r73, 15, %r77;
	mul.wide.s32 	%rd34, %r78, 8;
	add.s64 	%rd35, %rd33, %rd34;
	ld.global.nc.f64 	%fd1796, [%rd35+96];
$L__BB324_32:
	ld.param.u64 	%rd62, [_Z40massMatrixMultiplyMonolithicGlobalKernelILi12ELi15ELi1EEviPKdS1_S1_S1_Pd_param_2];
	ld.param.u32 	%r115, [_Z40massMatrixMultiplyMonolithicGlobalKernelILi12ELi15ELi1EEviPKdS1_S1_S1_Pd_param_0];
	mov.u32 	%r79, %ctaid.x;
	mov.u32 	%r80, %tid.y;
	add.s32 	%r81, %r79, %r80;
	setp.ge.s32 	%p17, %r81, %r115;
	mul.f64 	%fd244, %fd241, %fd1796;
	cvta.to.global.u64 	%rd36, %rd62;
	ld.global.nc.f64 	%fd245, [%rd36+1248];
	fma.rn.f64 	%fd1190, %fd245, %fd25, 0d0000000000000000;
	ld.global.nc.f64 	%fd246, [%rd36+1256];
	fma.rn.f64 	%fd1191, %fd246, %fd26, %fd1190;
	ld.global.nc.f64 	%fd247, [%rd36+1264];
	fma.rn.f64 	%fd1192, %fd247, %fd27, %fd1191;
	ld.global.nc.f64 	%fd248, [%rd36+1272];
	fma.rn.f64 	%fd1193, %fd248, %fd28, %fd1192;
	ld.global.nc.f64 	%fd249, [%rd36+1280];
	fma.rn.f64 	%fd1194, %fd249, %fd29, %fd1193;
	ld.global.nc.f64 	%fd250, [%rd36+1288];
	fma.rn.f64 	%fd1195, %fd250, %fd30, %fd1194;
	ld.global.nc.f64 	%fd251, [%rd36+1296];
	fma.rn.f64 	%fd1196, %fd251, %fd31, %fd1195;
	ld.global.nc.f64 	%fd252, [%rd36+1304];
	fma.rn.f64 	%fd1197, %fd252, %fd32, %fd1196;
	ld.global.nc.f64 	%fd253, [%rd36+1312];
	fma.rn.f64 	%fd1198, %fd253, %fd33, %fd1197;
	ld.global.nc.f64 	%fd254, [%rd36+1320];
	fma.rn.f64 	%fd1199, %fd254, %fd34, %fd1198;
	ld.global.nc.f64 	%fd255, [%rd36+1328];
	fma.rn.f64 	%fd1200, %fd255, %fd35, %fd1199;
	ld.global.nc.f64 	%fd256, [%rd36+1336];
	fma.rn.f64 	%fd257, %fd256, %fd36, %fd1200;
	mov.f64 	%fd1797, 0d0000000000000000;
	@%p17 bra 	$L__BB324_34;
	ld.param.u64 	%rd54, [_Z40massMatrixMultiplyMonolithicGlobalKernelILi12ELi15ELi1EEviPKdS1_S1_S1_Pd_param_1];
	cvta.to.global.u64 	%rd37, %rd54;
	mov.u32 	%r82, %tid.x;
	mov.u32 	%r83, %ctaid.x;
	mov.u32 	%r84, %tid.y;
	add.s32 	%r85, %r83, %r84;
	mul.lo.s32 	%r86, %r85, 3375;
	mad.lo.s32 	%r87, %r82, 15, %r86;
	mul.wide.s32 	%rd38, %r87, 8;
	add.s64 	%rd39, %rd37, %rd38;
	ld.global.nc.f64 	%fd1797, [%rd39+104];
$L__BB324_34:
	ld.param.u64 	%rd63, [_Z40massMatrixMultiplyMonolithicGlobalKernelILi12ELi15ELi1EEviPKdS1_S1_S1_Pd_param_2];
	ld.param.u32 	%r116, [_Z40massMatrixMultiplyMonolithicGlobalKernelILi12ELi15ELi1EEviPKdS1_S1_S1_Pd_param_0];
	mov.u32 	%r88, %ctaid.x;
	mov.u32 	%r89, %tid.y;
	add.s32 	%r90, %r88, %r89;
	setp.ge.s32 	%p18, %r90, %r116;
	mul.f64 	%fd260, %fd257, %fd1797;
	cvta.to.global.u64 	%rd40, %rd63;
	ld.global.nc.f64 	%fd261, [%rd40+1344];
	fma.rn.f64 	%fd1202, %fd261, %fd25, 0d0000000000000000;
	ld.global.nc.f64 	%fd262, [%rd40+1352];
	fma.rn.f64 	%fd1203, %fd262, %fd26, %fd1202;
	ld.global.nc.f64 	%fd263, [%rd40+1360];
	fma.rn.f64 	%fd1204, %fd263, %fd27, %fd1203;
	ld.global.nc.f64 	%fd264, [%rd40+1368];
	fma.rn.f64 	%fd1205, %fd264, %fd28, %fd1204;
	ld.global.nc.f64 	%fd265, [%rd40+1376];
	fma.rn.f64 	%fd1206, %fd265, %fd29, %fd1205;
	ld.global.nc.f64 	%fd266, [%rd40+1384];
	fma.rn.f64 	%fd1207, %fd266, %fd30, %fd1206;
	ld.global.nc.f64 	%fd267, [%rd40+1392];
	fma.rn.f64 	%fd1208, %fd267, %fd31, %fd1207;
	ld.global.nc.f64 	%fd268, [%rd40+1400];
	fma.rn.f64 	%fd1209, %fd268, %fd32, %fd1208;
	ld.global.nc.f64 	%fd269, [%rd40+1408];
	fma.rn.f64 	%fd1210, %fd269, %fd33, %fd1209;
	ld.global.nc.f64 	%fd270, [%rd40+1416];
	fma.rn.f64 	%fd1211, %fd270, %fd34, %fd1210;
	ld.global.nc.f64 	%fd271, [%rd40+1424];
	fma.rn.f64 	%fd1212, %fd271, %fd35, %fd1211;
	ld.global.nc.f64 	%fd272, [%rd40+1432];
	fma.rn.f64 	%fd273, %fd272, %fd36, %fd1212;
	mov.f64 	%fd1798, 0d0000000000000000;
	@%p18 bra 	$L__BB324_36;
	ld.param.u64 	%rd55, [_Z40massMatrixMultiplyMonolithicGlobalKernelILi12ELi15ELi1EEviPKdS1_S1_S1_Pd_param_1];
	cvta.to.global.u64 	%rd41, %rd55;
	mov.u32 	%r91, %tid.x;
	mov.u32 	%r92, %ctaid.x;
	mov.u32 	%r93, %tid.y;
	add.s32 	%r94, %r92, %r93;
	mul.lo.s32 	%r95, %r94, 3375;
	mad.lo.s32 	%r96, %r91, 15, %r95;
	mul.wide.s32 	%rd42, %r96, 8;
	add.s64 	%rd43, %rd41, %rd42;
	ld.global.nc.f64 	%fd1798, [%rd43+112];
$L__BB324_36:
	mov.u32 	%r97, %tid.x;
	setp.gt.u32 	%p19, %r97, 179;
	mul.f64 	%fd1213, %fd273, %fd1798;
	fma.rn.f64 	%fd1214, %fd37, %fd1810, 0d0000000000000000;
	fma.rn.f64 	%fd1215, %fd53, %fd1809, %fd1214;
	fma.rn.f64 	%fd1216, %fd69, %fd1808, %fd1215;
	fma.rn.f64 	%fd1217, %fd85, %fd1807, %fd1216;
	fma.rn.f64 	%fd1218, %fd101, %fd1806, %fd1217;
	fma.rn.f64 	%fd1219, %fd117, %fd1805, %fd1218;
	fma.rn.f64 	%fd1220, %fd133, %fd1804, %fd1219;
	fma.rn.f64 	%fd1221, %fd149, %fd1803, %fd1220;
	fma.rn.f64 	%fd1222, %fd165, %fd1802, %fd1221;
	fma.rn.f64 	%fd1223, %fd181, %fd1801, %fd1222;
	fma.rn.f64 	%fd1224, %fd197, %fd1800, %fd1223;
	fma.rn.f64 	%fd1225, %fd213, %fd1799, %fd1224;
	fma.rn.f64 	%fd1226, %fd229, %fd244, %fd1225;
	fma.rn.f64 	%fd1227, %fd245, %fd260, %fd1226;
	fma.rn.f64 	%fd1228, %fd261, %fd1213, %fd1227;
	st.shared.f64 	[%r9], %fd1228;
	fma.rn.f64 	%fd1229, %fd38, %fd1810, 0d0000000000000000;
	fma.rn.f64 	%fd1230, %fd54, %fd1809, %fd1229;
	fma.rn.f64 	%fd1231, %fd70, %fd1808, %fd1230;
	fma.rn.f64 	%fd1232, %fd86, %fd1807, %fd1231;
	fma.rn.f64 	%fd1233, %fd102, %fd1806, %fd1232;
	fma.rn.f64 	%fd1234, %fd118, %fd1805, %fd1233;
	fma.rn.f64 	%fd1235, %fd134, %fd1804, %fd1234;
	fma.rn.f64 	%fd1236, %fd150, %fd1803, %fd1235;
	fma.rn.f64 	%fd1237, %fd166, %fd1802, %fd1236;
	fma.rn.f64 	%fd1238, %fd182, %fd1801, %fd1237;
	fma.rn.f64 	%fd1239, %fd198, %fd1800, %fd1238;
	fma.rn.f64 	%fd1240, %fd214, %fd1799, %fd1239;
	fma.rn.f64 	%fd1241, %fd230, %fd244, %fd1240;
	fma.rn.f64 	%fd1242, %fd246, %fd260, %fd1241;
	fma.rn.f64 	%fd1243, %fd262, %fd1213, %fd1242;
	st.shared.f64 	[%r9+8], %fd1243;
	fma.rn.f64 	%fd1244, %fd39, %fd1810, 0d0000000000000000;
	fma.rn.f64 	%fd1245, %fd55, %fd1809, %fd1244;
	fma.rn.f64 	%fd1246, %fd71, %fd1808, %fd1245;
	fma.rn.f64 	%fd1247, %fd87, %fd1807, %fd1246;
	fma.rn.f64 	%fd1248, %fd103, %fd1806, %fd1247;
	fma.rn.f64 	%fd1249, %fd119, %fd1805, %fd1248;
	fma.rn.f64 	%fd1250, %fd135, %fd1804, %fd1249;
	fma.rn.f64 	%fd1251, %fd151, %fd1803, %fd1250;
	fma.rn.f64 	%fd1252, %fd167, %fd1802, %fd1251;
	fma.rn.f64 	%fd1253, %fd183, %fd1801, %fd1252;
	fma.rn.f64 	%fd1254, %fd199, %fd1800, %fd1253;
	fma.rn.f64 	%fd1255, %fd215, %fd1799, %fd1254;
	fma.rn.f64 	%fd1256, %fd231, %fd244, %fd1255;
	fma.rn.f64 	%fd1257, %fd247, %fd260, %fd1256;
	fma.rn.f64 	%fd1258, %fd263, %fd1213, %fd1257;
	st.shared.f64 	[%r9+16], %fd1258;
	fma.rn.f64 	%fd1259, %fd40, %fd1810, 0d0000000000000000;
	fma.rn.f64 	%fd1260, %fd56, %fd1809, %fd1259;
	fma.rn.f64 	%fd1261, %fd72, %fd1808, %fd1260;
	fma.rn.f64 	%fd1262, %fd88, %fd1807, %fd1261;
	fma.rn.f64 	%fd1263, %fd104, %fd1806, %fd1262;
	fma.rn.f64 	%fd1264, %fd120, %fd1805, %fd1263;
	fma.rn.f64 	%fd1265, %fd136, %fd1804, %fd1264;
	fma.rn.f64 	%fd1266, %fd152, %fd1803, %fd1265;
	fma.rn.f64 	%fd1267, %fd168, %fd1802, %fd1266;
	fma.rn.f64 	%fd1268, %fd184, %fd1801, %fd1267;
	fma.rn.f64 	%fd1269, %fd200, %fd1800, %fd1268;
	fma.rn.f64 	%fd1270, %fd216, %fd1799, %fd1269;
	fma.rn.f64 	%fd1271, %fd232, %fd244, %fd1270;
	fma.rn.f64 	%fd1272, %fd248, %fd260, %fd1271;
	fma.rn.f64 	%fd1273, %fd264, %fd1213, %fd1272;
	st.shared.f64 	[%r9+24], %fd1273;
	fma.rn.f64 	%fd1274, %fd41, %fd1810, 0d0000000000000000;
	fma.rn.f64 	%fd1275, %fd57, %fd1809, %fd1274;
	fma.rn.f64 	%fd1276, %fd73, %fd1808, %fd1275;
	fma.rn.f64 	%fd1277, %fd89, %fd1807, %fd1276;
	fma.rn.f64 	%fd1278, %fd105, %fd1806, %fd1277;
	fma.rn.f64 	%fd1279, %fd121, %fd1805, %fd1278;
	fma.rn.f64 	%fd1280, %fd137, %fd1804, %fd1279;
	fma.rn.f64 	%fd1281, %fd153, %fd1803, %fd1280;
	fma.rn.f64 	%fd1282, %fd169, %fd1802, %fd1281;
	fma.rn.f64 	%fd1283, %fd185, %fd1801, %fd1282;
	fma.rn.f64 	%fd1284, %fd201, %fd1800, %fd1283;
	fma.rn.f64 	%fd1285, %fd217, %fd1799, %fd1284;
	fma.rn.f64 	%fd1286, %fd233, %fd244, %fd1285;
	fma.rn.f64 	%fd1287, %fd249, %fd260, %fd1286;
	fma.rn.f64 	%fd1288, %fd265, %fd1213, %fd1287;
	st.shared.f64 	[%r9+32], %fd1288;
	fma.rn.f64 	%fd1289, %fd42, %fd1810, 0d0000000000000000;
	fma.rn.f64 	%fd1290, %fd58, %fd1809, %fd1289;
	fma.rn.f64 	%fd1291, %fd74, %fd1808, %fd1290;
	fma.rn.f64 	%fd1292, %fd90, %fd1807, %fd1291;
	fma.rn.f64 	%fd1293, %fd106, %fd1806, %fd1292;
	fma.rn.f64 	%fd1294, %fd122, %fd1805, %fd1293;
	fma.rn.f64 	%fd1295, %fd138, %fd1804, %fd1294;
	fma.rn.f64 	%fd1296, %fd154, %fd1803, %fd1295;
	fma.rn.f64 	%fd1297, %fd170, %fd1802, %fd1296;
	fma.rn.f64 	%fd1298, %fd186, %fd1801, %fd1297;
	fma.rn.f64 	%fd1299, %fd202, %fd1800, %fd1298;
	fma.rn.f64 	%fd1300, %fd218, %fd1799, %fd1299;
	fma.rn.f64 	%fd1301, %fd234, %fd244, %fd1300;
	fma.rn.f64 	%fd1302, %fd250, %fd260, %fd1301;
	fma.rn.f64 	%fd1303, %fd266, %fd1213, %fd1302;
	st.shared.f64 	[%r9+40], %fd1303;
	fma.rn.f64 	%fd1304, %fd43, %fd1810, 0d0000000000000000;
	fma.rn.f64 	%fd1305, %fd59, %fd1809, %fd1304;
	fma.rn.f64 	%fd1306, %fd75, %fd1808, %fd1305;
	fma.rn.f64 	%fd1307, %fd91, %fd1807, %fd1306;
	fma.rn.f64 	%fd1308, %fd107, %fd1806, %fd1307;
	fma.rn.f64 	%fd1309, %fd123, %fd1805, %fd1308;
	fma.rn.f64 	%fd1310, %fd139, %fd1804, %fd1309;
	fma.rn.f64 	%fd1311, %fd155, %fd1803, %fd1310;
	fma.rn.f64 	%fd1312, %fd171, %fd1802, %fd1311;
	fma.rn.f64 	%fd1313, %fd187, %fd1801, %fd1312;
	fma.rn.f64 	%fd1314, %fd203, %fd1800, %fd1313;
	fma.rn.f64 	%fd1315, %fd219, %fd1799, %fd1314;
	fma.rn.f64 	%fd1316, %fd235, %fd244, %fd1315;
	fma.rn.f64 	%fd1317, %fd251, %fd260, %fd1316;
	fma.rn.f64 	%fd1318, %fd267, %fd1213, %fd1317;
	st.shared.f64 	[%r9+48], %fd1318;
	fma.rn.f64 	%fd1319, %fd44, %fd1810, 0d0000000000000000;
	fma.rn.f64 	%fd1320, %fd60, %fd1809, %fd1319;
	fma.rn.f64 	%fd1321, %fd76, %fd1808, %fd1320;
	fma.rn.f64 	%fd1322, %fd92, %fd1807, %fd1321;
	fma.rn.f64 	%fd1323, %fd108, %fd1806, %fd1322;
	fma.rn.f64 	%fd1324, %fd124, %fd1805, %fd1323;
	fma.rn.f64 	%fd1325, %fd140, %fd1804, %fd1324;
	fma.rn.f64 	%fd1326, %fd156, %fd1803, %fd1325;
	fma.rn.f64 	%fd1327, %fd172, %fd1802, %fd1326;
	fma.rn.f64 	%fd1328, %fd188, %fd1801, %fd1327;
	fma.rn.f64 	%fd1329, %fd204, %fd1800, %fd1328;
	fma.rn.f64 	%fd1330, %fd220, %fd1799, %fd1329;
	fma.rn.f64 	%fd1331, %fd236, %fd244, %fd1330;
	fma.rn.f64 	%fd1332, %fd252, %fd260, %fd1331;
	fma.rn.f64 	%fd1333, %fd268, %fd1213, %fd1332;
	st.shared.f64 	[%r9+56], %fd1333;
	fma.rn.f64 	%fd1334, %fd45, %fd1810, 0d0000000000000000;
	fma.rn.f64 	%fd1335, %fd61, %fd1809, %fd1334;
	fma.rn.f64 	%fd1336, %fd77, %fd1808, %fd1335;
	fma.rn.f64 	%fd1337, %fd93, %fd1807, %fd1336;
	fma.rn.f64 	%fd1338, %fd109, %fd1806, %fd1337;
	fma.rn.f64 	%fd1339, %fd125, %fd1805, %fd1338;
	fma.rn.f64 	%fd1340, %fd141, %fd1804, %fd1339;
	fma.rn.f64 	%fd1341, %fd157, %fd1803, %fd1340;
	fma.rn.f64 	%fd1342, %fd173, %fd1802, %fd1341;
	fma.rn.f64 	%fd1343, %fd189, %fd1801, %fd1342;
	fma.rn.f64 	%fd1344, %fd205, %fd1800, %fd1343;
	fma.rn.f64 	%fd1345, %fd221, %fd1799, %fd1344;
	fma.rn.f64 	%fd1346, %fd237, %fd244, %fd1345;
	fma.rn.f64 	%fd1347, %fd253, %fd260, %fd1346;
	fma.rn.f64 	%fd1348, %fd269, %fd1213, %fd1347;
	st.shared.f64 	[%r9+64], %fd1348;
	fma.rn.f64 	%fd1349, %fd46, %fd1810, 0d0000000000000000;
	fma.rn.f64 	%fd1350, %fd62, %fd1809, %fd1349;
	fma.rn.f64 	%fd1351, %fd78, %fd1808, %fd1350;
	fma.rn.f64 	%fd1352, %fd94, %fd1807, %fd1351;
	fma.rn.f64 	%fd1353, %fd110, %fd1806, %fd1352;
	fma.rn.f64 	%fd1354, %fd126, %fd1805, %fd1353;
	fma.rn.f64 	%fd1355, %fd142, %fd1804, %fd1354;
	fma.rn.f64 	%fd1356, %fd158, %fd1803, %fd1355;
	fma.rn.f64 	%fd1357, %fd174, %fd1802, %fd1356;
	fma.rn.f64 	%fd1358, %fd190, %fd1801, %fd1357;
	fma.rn.f64 	%fd1359, %fd206, %fd1800, %fd1358;
	fma.rn.f64 	%fd1360, %fd222, %fd1799, %fd1359;
	fma.rn.f64 	%fd1361, %fd238, %fd244, %fd1360;
	fma.rn.f64 	%fd1362, %fd254, %fd260, %fd1361;
	fma.rn.f64 	%fd1363, %fd270, %fd1213, %fd1362;
	st.shared.f64 	[%r9+72], %fd1363;
	fma.rn.f64 	%fd1364, %fd47, %fd1810, 0d0000000000000000;
	fma.rn.f64 	%fd1365, %fd63, %fd1809, %fd1364;
	fma.rn.f64 	%fd1366, %fd79, %fd1808, %fd1365;
	fma.rn.f64 	%fd1367, %fd95, %fd1807, %fd1366;
	fma.rn.f64 	%fd1368, %fd111, %fd1806, %fd1367;
	fma.rn.f64 	%fd1369, %fd127, %fd1805, %fd1368;
	fma.rn.f64 	%fd1370, %fd143, %fd1804, %fd1369;
	fma.rn.f64 	%fd1371, %fd159, %fd1803, %fd1370;
	fma.rn.f64 	%fd1372, %fd175, %fd1802, %fd1371;
	fma.rn.f64 	%fd1373, %fd191, %fd1801, %fd1372;
	fma.rn.f64 	%fd1374, %fd207, %fd1800, %fd1373;
	fma.rn.f64 	%fd1375, %fd223, %fd1799, %fd1374;
	fma.rn.f64 	%fd1376, %fd239, %fd244, %fd1375;
	fma.rn.f64 	%fd1377, %fd255, %fd260, %fd1376;
	fma.rn.f64 	%fd1378, %fd271, %fd1213, %fd1377;
	st.shared.f64 	[%r9+80], %fd1378;
	fma.rn.f64 	%fd1379, %fd48, %fd1810, 0d0000000000000000;
	fma.rn.f64 	%fd1380, %fd64, %fd1809, %fd1379;
	fma.rn.f64 	%fd1381, %fd80, %fd1808, %fd1380;
	fma.rn.f64 	%fd1382, %fd96, %fd1807, %fd1381;
	fma.rn.f64 	%fd1383, %fd112, %fd1806, %fd1382;
	fma.rn.f64 	%fd1384, %fd128, %fd1805, %fd1383;
	fma.rn.f64 	%fd1385, %fd144, %fd1804, %fd1384;
	fma.rn.f64 	%fd1386, %fd160, %fd1803, %fd1385;
	fma.rn.f64 	%fd1387, %fd176, %fd1802, %fd1386;
	fma.rn.f64 	%fd1388, %fd192, %fd1801, %fd1387;
	fma.rn.f64 	%fd1389, %fd208, %fd1800, %fd1388;
	fma.rn.f64 	%fd1390, %fd224, %fd1799, %fd1389;
	fma.rn.f64 	%fd1391, %fd240, %fd244, %fd1390;
	fma.rn.f64 	%fd1392, %fd256, %fd260, %fd1391;
	fma.rn.f64 	%fd1393, %fd272, %fd1213, %fd1392;
	st.shared.f64 	[%r9+88], %fd1393;
	bar.sync 	0;
	@%p19 bra 	$L__BB324_38;
	ld.shared.f64 	%fd1394, [%r8];
	ld.shared.f64 	%fd1395, [%r8+120];
	ld.shared.f64 	%fd1396, [%r8+240];
	ld.shared.f64 	%fd1397, [%r8+360];
	ld.shared.f64 	%fd1398, [%r8+480];
	ld.shared.f64 	%fd1399, [%r8+600];
	ld.shared.f64 	%fd1400, [%r8+720];
	ld.shared.f64 	%fd1401, [%r8+840];
	ld.shared.f64 	%fd1402, [%r8+960];
	ld.shared.f64 	%fd1403, [%r8+1080];
	ld.shared.f64 	%fd1404, [%r8+1200];
	ld.shared.f64 	%fd1405, [%r8+1320];
	ld.shared.f64 	%fd1406, [%r8+1440];
	ld.shared.f64 	%fd1407, [%r8+1560];
	ld.shared.f64 	%fd1408, [%r8+1680];
	fma.rn.f64 	%fd1409, %fd37, %fd1394, 0d0000000000000000;
	fma.rn.f64 	%fd1410, %fd53, %fd1395, %fd1409;
	fma.rn.f64 	%fd1411, %fd69, %fd1396, %fd1410;
	fma.rn.f64 	%fd1412, %fd85, %fd1397, %fd1411;
	fma.rn.f64 	%fd1413, %fd101, %fd1398, %fd1412;
	fma.rn.f64 	%fd1414, %fd117, %fd1399, %fd1413;
	fma.rn.f64 	%fd1415, %fd133, %fd1400, %fd1414;
	fma.rn.f64 	%fd1416, %fd149, %fd1401, %fd1415;
	fma.rn.f64 	%fd1417, %fd165, %fd1402, %fd1416;
	fma.rn.f64 	%fd1418, %fd181, %fd1403, %fd1417;
	fma.rn.f64 	%fd1419, %fd197, %fd1404, %fd1418;
	fma.rn.f64 	%fd1420, %fd213, %fd1405, %fd1419;
	fma.rn.f64 	%fd1421, %fd229, %fd1406, %fd1420;
	fma.rn.f64 	%fd1422, %fd245, %fd1407, %fd1421;
	fma.rn.f64 	%fd1423, %fd261, %fd1408, %fd1422;
	st.shared.f64 	[%r8], %fd1423;
	fma.rn.f64 	%fd1424, %fd38, %fd1394, 0d0000000000000000;
	fma.rn.f64 	%fd1425, %fd54, %fd1395, %fd1424;
	fma.rn.f64 	%fd1426, %fd70, %fd1396, %fd1425;
	fma.rn.f64 	%fd1427, %fd86, %fd1397, %fd1426;
	fma.rn.f64 	%fd1428, %fd102, %fd1398, %fd1427;
	fma.rn.f64 	%fd1429, %fd118, %fd1399, %fd1428;
	fma.rn.f64 	%fd1430, %fd134, %fd1400, %fd1429;
	fma.rn.f64 	%fd1431, %fd150, %fd1401, %fd1430;
	fma.rn.f64 	%fd1432, %fd166, %fd1402, %fd1431;
	fma.rn.f64 	%fd1433, %fd182, %fd1403, %fd1432;
	fma.rn.f64 	%fd1434, %fd198, %fd1404, %fd1433;
	fma.rn.f64 	%fd1435, %fd214, %fd1405, %fd1434;
	fma.rn.f64 	%fd1436, %fd230, %fd1406, %fd1435;
	fma.rn.f64 	%fd1437, %fd246, %fd1407, %fd1436;
	fma.rn.f64 	%fd1438, %fd262, %fd1408, %fd1437;
	st.shared.f64 	[%r8+120], %fd1438;
	fma.rn.f64 	%fd1439, %fd39, %fd1394, 0d0000000000000000;
	fma.rn.f64 	%fd1440, %fd55, %fd1395, %fd1439;
	fma.rn.f64 	%fd1441, %fd71, %fd1396, %fd1440;
	fma.rn.f64 	%fd1442, %fd87, %fd1397, %fd1441;
	fma.rn.f64 	%fd1443, %fd103, %fd1398, %fd1442;
	fma.rn.f64 	%fd1444, %fd119, %fd1399, %fd1443;
	fma.rn.f64 	%fd1445, %fd135, %fd1400, %fd1444;
	fma.rn.f64 	%fd1446, %fd151, %fd1401, %fd1445;
	fma.rn.f64 	%fd1447, %fd167, %fd1402, %fd1446;
	fma.rn.f64 	%fd1448, %fd183, %fd1403, %fd1447;
	fma.rn.f64 	%fd1449, %fd199, %fd1404, %fd1448;
	fma.rn.f64 	%fd1450, %fd215, %fd1405, %fd1449;
	fma.rn.f64 	%fd1451, %fd231, %fd1406, %fd1450;
	fma.rn.f64 	%fd1452, %fd247, %fd1407, %fd1451;
	fma.rn.f64 	%fd1453, %fd263, %fd1408, %fd1452;
	st.shared.f64 	[%r8+240], %fd1453;
	fma.rn.f64 	%fd1454, %fd40, %fd1394, 0d0000000000000000;
	fma.rn.f64 	%fd1455, %fd56, %fd1395, %fd1454;
	fma.rn.f64 	%fd1456, %fd72, %fd1396, %fd1455;
	fma.rn.f64 	%fd1457, %fd88, %fd1397, %fd1456;
	fma.rn.f64 	%fd1458, %fd104, %fd1398, %fd1457;
	fma.rn.f64 	%fd1459, %fd120, %fd1399, %fd1458;
	fma.rn.f64 	%fd1460, %fd136, %fd1400, %fd1459;
	fma.rn.f64 	%fd1461, %fd152, %fd1401, %fd1460;
	fma.rn.f64 	%fd1462, %fd168, %fd1402, %fd1461;
	fma.rn.f64 	%fd1463, %fd184, %fd1403, %fd1462;
	fma.rn.f64 	%fd1464, %fd200, %fd1404, %fd1463;
	fma.rn.f64 	%fd1465, %fd216, %fd1405, %fd1464;
	fma.rn.f64 	%fd1466, %fd232, %fd1406, %fd1465;
	fma.rn.f64 	%fd1467, %fd248, %fd1407, %fd1466;
	fma.rn.f64 	%fd1468, %fd264, %fd1408, %fd1467;
	st.shared.f64 	[%r8+360], %fd1468;
	fma.rn.f64 	%fd1469, %fd41, %fd1394, 0d0000000000000000;
	fma.rn.f64 	%fd1470, %fd57, %fd1395, %fd1469;
	fma.rn.f64 	%fd1471, %fd73, %fd1396, %fd1470;
	fma.rn.f64 	%fd1472, %fd89, %fd1397, %fd1471;
	fma.rn.f64 	%fd1473, %fd105, %fd1398, %fd1472;
	fma.rn.f64 	%fd1474, %fd121, %fd1399, %fd1473;
	fma.rn.f64 	%fd1475, %fd137, %fd1400, %fd1474;
	fma.rn.f64 	%fd1476, %fd153, %fd1401, %fd1475;
	fma.rn.f64 	%fd1477, %fd169, %fd1402, %fd1476;
	fma.rn.f64 	%fd1478, %fd185, %fd1403, %fd1477;
	fma.rn.f64 	%fd1479, %fd201, %fd1404, %fd1478;
	fma.rn.f64 	%fd1480, %fd217, %fd1405, %fd1479;
	fma.rn.f64 	%fd1481, %fd233, %fd1406, %fd1480;
	fma.rn.f64 	%fd1482, %fd249, %fd1407, %fd1481;
	fma.rn.f64 	%fd1483, %fd265, %fd1408, %fd1482;
	st.shared.f64 	[%r8+480], %fd1483;
	fma.rn.f64 	%fd1484, %fd42, %fd1394, 0d0000000000000000;
	fma.rn.f64 	%fd1485, %fd58, %fd1395, %fd1484;
	fma.rn.f64 	%fd1486, %fd74, %fd1396, %fd1485;
	fma.rn.f64 	%fd1487, %fd90, %fd1397, %fd1486;
	fma.rn.f64 	%fd1488, %fd106, %fd1398, %fd1487;
	fma.rn.f64 	%fd1489, %fd122, %fd1399, %fd1488;
	fma.rn.f64 	%fd1490, %fd138, %fd1400, %fd1489;
	fma.rn.f64 	%fd1491, %fd154, %fd1401, %fd1490;
	fma.rn.f64 	%fd1492, %fd170, %fd1402, %fd1491;
	fma.rn.f64 	%fd1493, %fd186, %fd1403, %fd1492;
	fma.rn.f64 	%fd1494, %fd202, %fd1404, %fd1493;
	fma.rn.f64 	%fd1495, %fd218, %fd1405, %fd1494;
	fma.rn.f64 	%fd1496, %fd234, %fd1406, %fd1495;
	fma.rn.f64 	%fd1497, %fd250, %fd1407, %fd1496;
	fma.rn.f64 	%fd1498, %fd266, %fd1408, %fd1497;
	st.shared.f64 	[%r8+600], %fd1498;
	fma.rn.f64 	%fd1499, %fd43, %fd1394, 0d0000000000000000;
	fma.rn.f64 	%fd1500, %fd59, %fd1395, %fd1499;
	fma.rn.f64 	%fd1501, %fd75, %fd1396, %fd1500;
	fma.rn.f64 	%fd1502, %fd91, %fd1397, %fd1501;
	fma.rn.f64 	%fd1503, %fd107, %fd1398, %fd1502;
	fma.rn.f64 	%fd1504, %fd123, %fd1399, %fd1503;
	fma.rn.f64 	%fd1505, %fd139, %fd1400, %fd1504;
	fma.rn.f64 	%fd1506, %fd155, %fd1401, %fd1505;
	fma.rn.f64 	%fd1507, %fd171, %fd1402, %fd1506;
	fma.rn.f64 	%fd1508, %fd187, %fd1403, %fd1507;
	fma.rn.f64 	%fd1509, %fd203, %fd1404, %fd1508;
	fma.rn.f64 	%fd1510, %fd219, %fd1405, %fd1509;
	fma.rn.f64 	%fd1511, %fd235, %fd1406, %fd1510;
	fma.rn.f64 	%fd1512, %fd251, %fd1407, %fd1511;
	fma.rn.f64 	%fd1513, %fd267, %fd1408, %fd1512;
	st.shared.f64 	[%r8+720], %fd1513;
	fma.rn.f64 	%fd1514, %fd44, %fd1394, 0d0000000000000000;
	fma.rn.f64 	%fd1515, %fd60, %fd1395, %fd1514;
	fma.rn.f64 	%fd1516, %fd76, %fd1396, %fd1515;
	fma.rn.f64 	%fd1517, %fd92, %fd1397, %fd1516;
	fma.rn.f64 	%fd1518, %fd108, %fd1398, %fd1517;
	fma.rn.f64 	%fd1519, %fd124, %fd1399, %fd1518;
	fma.rn.f64 	%fd1520, %fd140, %fd1400, %fd1519;
	fma.rn.f64 	%fd1521, %fd156, %fd1401, %fd1520;
	fma.rn.f64 	%fd1522, %fd172, %fd1402, %fd1521;
	fma.rn.f64 	%fd1523, %fd188, %fd1403, %fd1522;
	fma.rn.f64 	%fd1524, %fd204, %fd1404, %fd1523;
	fma.rn.f64 	%fd1525, %fd220, %fd1405, %fd1524;
	fma.rn.f64 	%fd1526, %fd236, %fd1406, %fd1525;
	fma.rn.f64 	%fd1527, %fd252, %fd1407, %fd1526;
	fma.rn.f64 	%fd1528, %fd268, %fd1408, %fd1527;
	st.shared.f64 	[%r8+840], %fd1528;
	fma.rn.f64 	%fd1529, %fd45, %fd1394, 0d0000000000000000;
	fma.rn.f64 	%fd1530, %fd61, %fd1395, %fd1529;
	fma.rn.f64 	%fd1531, %fd77, %fd1396, %fd1530;
	fma.rn.f64 	%fd1532, %fd93, %fd1397, %fd1531;
	fma.rn.f64 	%fd1533, %fd109, %fd1398, %fd1532;
	fma.rn.f64 	%fd1534, %fd125, %fd1399, %fd1533;
	fma.rn.f64 	%fd1535, %fd141, %fd1400, %fd1534;
	fma.rn.f64 	%fd1536, %fd157, %fd1401, %fd1535;
	fma.rn.f64 	%fd1537, %fd173, %fd1402, %fd1536;
	fma.rn.f64 	%fd1538, %fd189, %fd1403, %fd1537;
	fma.rn.f64 	%fd1539, %fd205, %fd1404, %fd1538;
	fma.rn.f64 	%fd1540, %fd221, %fd1405, %fd1539;
	fma.rn.f64 	%fd1541, %fd237, %fd1406, %fd1540;
	fma.rn.f64 	%fd1542, %fd253, %fd1407, %fd1541;
	fma.rn.f64 	%fd1543, %fd269, %fd1408, %fd1542;
	st.shared.f64 	[%r8+960], %fd1543;
	fma.rn.f64 	%fd1544, %fd46, %fd1394, 0d0000000000000000;
	fma.rn.f64 	%fd1545, %fd62, %fd1395, %fd1544;
	fma.rn.f64 	%fd1546, %fd78, %fd1396, %fd1545;
	fma.rn.f64 	%fd1547, %fd94, %fd1397, %fd1546;
	fma.rn.f64 	%fd1548, %fd110, %fd1398, %fd1547;
	fma.rn.f64 	%fd1549, %fd126, %fd1399, %fd1548;
	fma.rn.f64 	%fd1550, %fd142, %fd1400, %fd1549;
	fma.rn.f64 	%fd1551, %fd158, %fd1401, %fd1550;
	fma.rn.f64 	%fd1552, %fd174, %fd1402, %fd1551;
	fma.rn.f64 	%fd1553, %fd190, %fd1403, %fd1552;
	fma.rn.f64 	%fd1554, %fd206, %fd1404, %fd1553;
	fma.rn.f64 	%fd1555, %fd222, %fd1405, %fd1554;
	fma.rn.f64 	%fd1556, %fd238, %fd1406, %fd1555;
	fma.rn.f64 	%fd1557, %fd254, %fd1407, %fd1556;
	fma.rn.f64 	%fd1558, %fd270, %fd1408, %fd1557;
	st.shared.f64 	[%r8+1080], %fd1558;
	fma.rn.f64 	%fd1559, %fd47, %fd1394, 0d0000000000000000;
	fma.rn.f64 	%fd1560, %fd63, %fd1395, %fd1559;
	fma.rn.f64 	%fd1561, %fd79, %fd1396, %fd1560;
	fma.rn.f64 	%fd1562, %fd95, %fd1397, %fd1561;
	fma.rn.f64 	%fd1563, %fd111, %fd1398, %fd1562;
	fma.rn.f64 	%fd1564, %fd127, %fd1399, %fd1563;
	fma.rn.f64 	%fd1565, %fd143, %fd1400, %fd1564;
	fma.rn.f64 	%fd1566, %fd159, %fd1401, %fd1565;
	fma.rn.f64 	%fd1567, %fd175, %fd1402, %fd1566;
	fma.rn.f64 	%fd1568, %fd191, %fd1403, %fd1567;
	fma.rn.f64 	%fd1569, %fd207, %fd1404, %fd1568;
	fma.rn.f64 	%fd1570, %fd223, %fd1405, %fd1569;
	fma.rn.f64 	%fd1571, %fd239, %fd1406, %fd1570;
	fma.rn.f64 	%fd1572, %fd255, %fd1407, %fd1571;
	fma.rn.f64 	%fd1573, %fd271, %fd1408, %fd1572;
	st.shared.f64 	[%r8+1200], %fd1573;
	fma.rn.f64 	%fd1574, %fd48, %fd1394, 0d0000000000000000;
	fma.rn.f64 	%fd1575, %fd64, %fd1395, %fd1574;
	fma.rn.f64 	%fd1576, %fd80, %fd1396, %fd1575;
	fma.rn.f64 	%fd1577, %fd96, %fd1397, %fd1576;
	fma.rn.f64 	%fd1578, %fd112, %fd1398, %fd1577;
	fma.rn.f64 	%fd1579, %fd128, %fd1399, %fd1578;
	fma.rn.f64 	%fd1580, %fd144, %fd1400, %fd1579;
	fma.rn.f64 	%fd1581, %fd160, %fd1401, %fd1580;
	fma.rn.f64 	%fd1582, %fd176, %fd1402, %fd1581;
	fma.rn.f64 	%fd1583, %fd192, %fd1403, %fd1582;
	fma.rn.f64 	%fd1584, %fd208, %fd1404, %fd1583;
	fma.rn.f64 	%fd1585, %fd224, %fd1405, %fd1584;
	fma.rn.f64 	%fd1586, %fd240, %fd1406, %fd1585;
	fma.rn.f64 	%fd1587, %fd256, %fd1407, %fd1586;
	fma.rn.f64 	%fd1588, %fd272, %fd1408, %fd1587;
	st.shared.f64 	[%r8+1320], %fd1588;
$L__BB324_38:
	mov.u32 	%r98, %tid.x;
	setp.gt.u32 	%p20, %r98, 143;
	bar.sync 	0;
	@%p20 bra 	$L__BB324_40;
	ld.shared.f64 	%fd1589, [%r7];
	ld.shared.f64 	%fd1590, [%r7+1800];
	ld.shared.f64 	%fd1591, [%r7+3600];
	ld.shared.f64 	%fd1592, [%r7+5400];
	ld.shared.f64 	%fd1593, [%r7+7200];
	ld.shared.f64 	%fd1594, [%r7+9000];
	ld.shared.f64 	%fd1595, [%r7+10800];
	ld.shared.f64 	%fd1596, [%r7+12600];
	ld.shared.f64 	%fd1597, [%r7+14400];
	ld.shared.f64 	%fd1598, [%r7+16200];
	ld.shared.f64 	%fd1599, [%r7+18000];
	ld.shared.f64 	%fd1600, [%r7+19800];
	ld.shared.f64 	%fd1601, [%r7+21600];
	ld.shared.f64 	%fd1602, [%r7+23400];
	ld.shared.f64 	%fd1603, [%r7+25200];
	fma.rn.f64 	%fd1604, %fd37, %fd1589, 0d0000000000000000;
	fma.rn.f64 	%fd1605, %fd53, %fd1590, %fd1604;
	fma.rn.f64 	%fd1606, %fd69, %fd1591, %fd1605;
	fma.rn.f64 	%fd1607, %fd85, %fd1592, %fd1606;
	fma.rn.f64 	%fd1608, %fd101, %fd1593, %fd1607;
	fma.rn.f64 	%fd1609, %fd117, %fd1594, %fd1608;
	fma.rn.f64 	%fd1610, %fd133, %fd1595, %fd1609;
	fma.rn.f64 	%fd1611, %fd149, %fd1596, %fd1610;
	fma.rn.f64 	%fd1612, %fd165, %fd1597, %fd1611;
	fma.rn.f64 	%fd1613, %fd181, %fd1598, %fd1612;
	fma.rn.f64 	%fd1614, %fd197, %fd1599, %fd1613;
	fma.rn.f64 	%fd1615, %fd213, %fd1600, %fd1614;
	fma.rn.f64 	%fd1616, %fd229, %fd1601, %fd1615;
	fma.rn.f64 	%fd1617, %fd245, %fd1602, %fd1616;
	fma.rn.f64 	%fd1810, %fd261, %fd1603, %fd1617;
	fma.rn.f64 	%fd1618, %fd38, %fd1589, 0d0000000000000000;
	fma.rn.f64 	%fd1619, %fd54, %fd1590, %fd1618;
	fma.rn.f64 	%fd1620, %fd70, %fd1591, %fd1619;
	fma.rn.f64 	%fd1621, %fd86, %fd1592, %fd1620;
	fma.rn.f64 	%fd1622, %fd102, %fd1593, %fd1621;
	fma.rn.f64 	%fd1623, %fd118, %fd1594, %fd1622;
	fma.rn.f64 	%fd1624, %fd134, %fd1595, %fd1623;
	fma.rn.f64 	%fd1625, %fd150, %fd1596, %fd1624;
	fma.rn.f64 	%fd1626, %fd166, %fd1597, %fd1625;
	fma.rn.f64 	%fd1627, %fd182, %fd1598, %fd1626;
	fma.rn.f64 	%fd1628, %fd198, %fd1599, %fd1627;
	fma.rn.f64 	%fd1629, %fd214, %fd1600, %fd1628;
	fma.rn.f64 	%fd1630, %fd230, %fd1601, %fd1629;
	fma.rn.f64 	%fd1631, %fd246, %fd1602, %fd1630;
	fma.rn.f64 	%fd1809, %fd262, %fd1603, %fd1631;
	fma.rn.f64 	%fd1632, %fd39, %fd1589, 0d0000000000000000;
	fma.rn.f64 	%fd1633, %fd55, %fd1590, %fd1632;
	fma.rn.f64 	%fd1634, %fd71, %fd1591, %fd1633;
	fma.rn.f64 	%fd1635, %fd87, %fd1592, %fd1634;
	fma.rn.f64 	%fd1636, %fd103, %fd1593, %fd1635;
	fma.rn.f64 	%fd1637, %fd119, %fd1594, %fd1636;
	fma.rn.f64 	%fd1638, %fd135, %fd1595, %fd1637;
	fma.rn.f64 	%fd1639, %fd151, %fd1596, %fd1638;
	fma.rn.f64 	%fd1640, %fd167, %fd1597, %fd1639;
	fma.rn.f64 	%fd1641, %fd183, %fd1598, %fd1640;
	fma.rn.f64 	%fd1642, %fd199, %fd1599, %fd1641;
	fma.rn.f64 	%fd1643, %fd215, %fd1600, %fd1642;
	fma.rn.f64 	%fd1644, %fd231, %fd1601, %fd1643;
	fma.rn.f64 	%fd1645, %fd247, %fd1602, %fd1644;
	fma.rn.f64 	%fd1808, %fd263, %fd1603, %fd1645;
	fma.rn.f64 	%fd1646, %fd40, %fd1589, 0d0000000000000000;
	fma.rn.f64 	%fd1647, %fd56, %fd1590, %fd1646;
	fma.rn.f64 	%fd1648, %fd72, %fd1591, %fd1647;
	fma.rn.f64 	%fd1649, %fd88, %fd1592, %fd1648;
	fma.rn.f64 	%fd1650, %fd104, %fd1593, %fd1649;
	fma.rn.f64 	%fd1651, %fd120, %fd1594, %fd1650;
	fma.rn.f64 	%fd1652, %fd136, %fd1595, %fd1651;
	fma.rn.f64 	%fd1653, %fd152, %fd1596, %fd1652;
	fma.rn.f64 	%fd1654, %fd168, %fd1597, %fd1653;
	fma.rn.f64 	%fd1655, %fd184, %fd1598, %fd1654;
	fma.rn.f64 	%fd1656, %fd200, %fd1599, %fd1655;
	fma.rn.f64 	%fd1657, %fd216, %fd1600, %fd1656;
	fma.rn.f64 	%fd1658, %fd232, %fd1601, %fd1657;
	fma.rn.f64 	%fd1659, %fd248, %fd1602, %fd1658;
	fma.rn.f64 	%fd1807, %fd264, %fd1603, %fd1659;
	fma.rn.f64 	%fd1660, %fd41, %fd1589, 0d0000000000000000;
	fma.rn.f64 	%fd1661, %fd57, %fd1590, %fd1660;
	fma.rn.f64 	%fd1662, %fd73, %fd1591, %fd1661;
	fma.rn.f64 	%fd1663, %fd89, %fd1592, %fd1662;
	fma.rn.f64 	%fd1664, %fd105, %fd1593, %fd1663;
	fma.rn.f64 	%fd1665, %fd121, %fd1594, %fd1664;
	fma.rn.f64 	%fd1666, %fd137, %fd1595, %fd1665;
	fma.rn.f64 	%fd1667, %fd153, %fd1596, %fd1666;
	fma.rn.f64 	%fd1668, %fd169, %fd1597, %fd1667;
	fma.rn.f64 	%fd1669, %fd185, %fd1598, %fd1668;
	fma.rn.f64 	%fd1670, %fd201, %fd1599, %fd1669;
	fma.rn.f64 	%fd1671, %fd217, %fd1600, %fd1670;
	fma.rn.f64 	%fd1672, %fd233, %fd1601, %fd1671;
	fma.rn.f64 	%fd1673, %fd249, %fd1602, %fd1672;
	fma.rn.f64 	%fd1806, %fd265, %fd1603, %fd1673;
	fma.rn.f64 	%fd1674, %fd42, %fd1589, 0d0000000000000000;
	fma.rn.f64 	%fd1675, %fd58, %fd1590, %fd1674;
	fma.rn.f64 	%fd1676, %fd74, %fd1591, %fd1675;
	fma.rn.f64 	%fd1677, %fd90, %fd1592, %fd1676;
	fma.rn.f64 	%fd1678, %fd106, %fd1593, %fd1677;
	fma.rn.f64 	%fd1679, %fd122, %fd1594, %fd1678;
	fma.rn.f64 	%fd1680, %fd138, %fd1595, %fd1679;
	fma.rn.f64 	%fd1681, %fd154, %fd1596, %fd1680;
	fma.rn.f64 	%fd1682, %fd170, %fd1597, %fd1681;
	fma.rn.f64 	%fd1683, %fd186, %fd1598, %fd1682;
	fma.rn.f64 	%fd1684, %fd202, %fd1599, %fd1683;
	fma.rn.f64 	%fd1685, %fd218, %fd1600, %fd1684;
	fma.rn.f64 	%fd1686, %fd234, %fd1601, %fd1685;
	fma.rn.f64 	%fd1687, %fd250, %fd1602, %fd1686;
	fma.rn.f64 	%fd1805, %fd266, %fd1603, %fd1687;
	fma.rn.f64 	%fd1688, %fd43, %fd1589, 0d0000000000000000;
	fma.rn.f64 	%fd1689, %fd59, %fd1590, %fd1688;
	fma.rn.f64 	%fd1690, %fd75, %fd1591, %fd1689;
	fma.rn.f64 	%fd1691, %fd91, %fd1592, %fd1690;
	fma.rn.f64 	%fd1692, %fd107, %fd1593, %fd1691;
	fma.rn.f64 	%fd1693, %fd123, %fd1594, %fd1692;
	fma.rn.f64 	%fd1694, %fd139, %fd1595, %fd1693;
	fma.rn.f64 	%fd1695, %fd155, %fd1596, %fd1694;
	fma.rn.f64 	%fd1696, %fd171, %fd1597, %fd1695;
	fma.rn.f64 	%fd1697, %fd187, %fd1598, %fd1696;
	fma.rn.f64 	%fd1698, %fd203, %fd1599, %fd1697;
	fma.rn.f64 	%fd1699, %fd219, %fd1600, %fd1698;
	fma.rn.f64 	%fd1700, %fd235, %fd1601, %fd1699;
	fma.rn.f64 	%fd1701, %fd251, %fd1602, %fd1700;
	fma.rn.f64 	%fd1804, %fd267, %fd1603, %fd1701;
	fma.rn.f64 	%fd1702, %fd44, %fd1589, 0d0000000000000000;
	fma.rn.f64 	%fd1703, %fd60, %fd1590, %fd1702;
	fma.rn.f64 	%fd1704, %fd76, %fd1591, %fd1703;
	fma.rn.f64 	%fd1705, %fd92, %fd1592, %fd1704;
	fma.rn.f64 	%fd1706, %fd108, %fd1593, %fd1705;
	fma.rn.f64 	%fd1707, %fd124, %fd1594, %fd1706;
	fma.rn.f64 	%fd1708, %fd140, %fd1595, %fd1707;
	fma.rn.f64 	%fd1709, %fd156, %fd1596, %fd1708;
	fma.rn.f64 	%fd1710, %fd172, %fd1597, %fd1709;
	fma.rn.f64 	%fd1711, %fd188, %fd1598, %fd1710;
	fma.rn.f64 	%fd1712, %fd204, %fd1599, %fd1711;
	fma.rn.f64 	%fd1713, %fd220, %fd1600, %fd1712;
	fma.rn.f64 	%fd1714, %fd236, %fd1601, %fd1713;
	fma.rn.f64 	%fd1715, %fd252, %fd1602, %fd1714;
	fma.rn.f64 	%fd1803, %fd268, %fd1603, %fd1715;
	fma.rn.f64 	%fd1716, %fd45, %fd1589, 0d0000000000000000;
	fma.rn.f64 	%fd1717, %fd61, %fd1590, %fd1716;
	fma.rn.f64 	%fd1718, %fd77, %fd1591, %fd1717;
	fma.rn.f64 	%fd1719, %fd93, %fd1592, %fd1718;
	fma.rn.f64 	%fd1720, %fd109, %fd1593, %fd1719;
	fma.rn.f64 	%fd1721, %fd125, %fd1594, %fd1720;
	fma.rn.f64 	%fd1722, %fd141, %fd1595, %fd1721;
	fma.rn.f64 	%fd1723, %fd157, %fd1596, %fd1722;
	fma.rn.f64 	%fd1724, %fd173, %fd1597, %fd1723;
	fma.rn.f64 	%fd1725, %fd189, %fd1598, %fd1724;
	fma.rn.f64 	%fd1726, %fd205, %fd1599, %fd1725;
	fma.rn.f64 	%fd1727, %fd221, %fd1600, %fd1726;
	fma.rn.f64 	%fd1728, %fd237, %fd1601, %fd1727;
	fma.rn.f64 	%fd1729, %fd253, %fd1602, %fd1728;
	fma.rn.f64 	%fd1802, %fd269, %fd1603, %fd1729;
	fma.rn.f64 	%fd1730, %fd46, %fd1589, 0d0000000000000000;
	fma.rn.f64 	%fd1731, %fd62, %fd1590, %fd1730;
	fma.rn.f64 	%fd1732, %fd78, %fd1591, %fd1731;
	fma.rn.f64 	%fd1733, %fd94, %fd1592, %fd1732;
	fma.rn.f64 	%fd1734, %fd110, %fd1593, %fd1733;
	fma.rn.f64 	%fd1735, %fd126, %fd1594, %fd1734;
	fma.rn.f64 	%fd1736, %fd142, %fd1595, %fd1735;
	fma.rn.f64 	%fd1737, %fd158, %fd1596, %fd1736;
	fma.rn.f64 	%fd1738, %fd174, %fd1597, %fd1737;
	fma.rn.f64 	%fd1739, %fd190, %fd1598, %fd1738;
	fma.rn.f64 	%fd1740, %fd206, %fd1599, %fd1739;
	fma.rn.f64 	%fd1741, %fd222, %fd1600, %fd1740;
	fma.rn.f64 	%fd1742, %fd238, %fd1601, %fd1741;
	fma.rn.f64 	%fd1743, %fd254, %fd1602, %fd1742;
	fma.rn.f64 	%fd1801, %fd270, %fd1603, %fd1743;
	fma.rn.f64 	%fd1744, %fd47, %fd1589, 0d0000000000000000;
	fma.rn.f64 	%fd1745, %fd63, %fd1590, %fd1744;
	fma.rn.f64 	%fd1746, %fd79, %fd1591, %fd1745;
	fma.rn.f64 	%fd1747, %fd95, %fd1592, %fd1746;
	fma.rn.f64 	%fd1748, %fd111, %fd1593, %fd1747;
	fma.rn.f64 	%fd1749, %fd127, %fd1594, %fd1748;
	fma.rn.f64 	%fd1750, %fd143, %fd1595, %fd1749;
	fma.rn.f64 	%fd1751, %fd159, %fd1596, %fd1750;
	fma.rn.f64 	%fd1752, %fd175, %fd1597, %fd1751;
	fma.rn.f64 	%fd1753, %fd191, %fd1598, %fd1752;
	fma.rn.f64 	%fd1754, %fd207, %fd1599, %fd1753;
	fma.rn.f64 	%fd1755, %fd223, %fd1600, %fd1754;
	fma.rn.f64 	%fd1756, %fd239, %fd1601, %fd1755;
	fma.rn.f64 	%fd1757, %fd255, %fd1602, %fd1756;
	fma.rn.f64 	%fd1800, %fd271, %fd1603, %fd1757;
	fma.rn.f64 	%fd1758, %fd48, %fd1589, 0d0000000000000000;
	fma.rn.f64 	%fd1759, %fd64, %fd1590, %fd1758;
	fma.rn.f64 	%fd1760, %fd80, %fd1591, %fd1759;
	fma.rn.f64 	%fd1761, %fd96, %fd1592, %fd1760;
	fma.rn.f64 	%fd1762, %fd112, %fd1593, %fd1761;
	fma.rn.f64 	%fd1763, %fd128, %fd1594, %fd1762;
	fma.rn.f64 	%fd1764, %fd144, %fd1595, %fd1763;
	fma.rn.f64 	%fd1765, %fd160, %fd1596, %fd1764;
	fma.rn.f64 	%fd1766, %fd176, %fd1597, %fd1765;
	fma.rn.f64 	%fd1767, %fd192, %fd1598, %fd1766;
	fma.rn.f64 	%fd1768, %fd208, %fd1599, %fd1767;
	fma.rn.f64 	%fd1769, %fd224, %fd1600, %fd1768;
	fma.rn.f64 	%fd1770, %fd240, %fd1601, %fd1769;
	fma.rn.f64 	%fd1771, %fd256, %fd1602, %fd1770;
	fma.rn.f64 	%fd1799, %fd272, %fd1603, %fd1771;
$L__BB324_40:
	ld.param.u32 	%r117, [_Z40massMatrixMultiplyMonolithicGlobalKernelILi12ELi15ELi1EEviPKdS1_S1_S1_Pd_param_0];
	mov.u32 	%r10, %tid.x;
	setp.gt.u32 	%p21, %r10, 143;
	mov.u32 	%r99, %ctaid.x;
	mov.u32 	%r100, %tid.y;
	add.s32 	%r11, %r99, %r100;
	setp.ge.s32 	%p22, %r11, %r117;
	bar.sync 	0;
	or.pred  	%p23, %p21, %p22;
	@%p23 bra 	$L__BB324_42;
	ld.param.u64 	%rd64, [_Z40massMatrixMultiplyMonolithicGlobalKernelILi12ELi15ELi1EEviPKdS1_S1_S1_Pd_param_5];
	mad.lo.s32 	%r101, %r11, 1728, %r10;
	cvta.to.global.u64 	%rd44, %rd64;
	mul.wide.s32 	%rd45, %r101, 8;
	add.s64 	%rd46, %rd44, %rd45;
	st.global.f64 	[%rd46], %fd1810;
	st.global.f64 	[%rd46+1152], %fd1809;
	st.global.f64 	[%rd46+2304], %fd1808;
	st.global.f64 	[%rd46+3456], %fd1807;
	st.global.f64 	[%rd46+4608], %fd1806;
	st.global.f64 	[%rd46+5760], %fd1805;
	st.global.f64 	[%rd46+6912], %fd1804;
	st.global.f64 	[%rd46+8064], %fd1803;
	st.global.f64 	[%rd46+9216], %fd1802;
	st.global.f64 	[%rd46+10368], %fd1801;
	st.global.f64 	[%rd46+11520], %fd1800;
	st.global.f64 	[%rd46+12672], %fd1799;
$L__BB324_42:
	ret;

}
	// .globl	_Z42massMatrixMultiplyMonolithicConstantKernelILi12ELi15ELi1EEviPKdS1_S1_S1_Pd
.visible .entry _Z42massMatrixMultiplyMonolithicConstantKernelILi12ELi15ELi1EEviPKdS1_S1_S1_Pd(
	.param .u32 _Z42massMatrixMultiplyMonolithicConstantKernelILi12ELi15ELi1EEviPKdS1_S1_S1_Pd_param_0,
	.param .u64 .ptr .align 1 _Z42massMatrixMultiplyMonolithicConstantKernelILi12ELi15ELi1EEviPKdS1_S1_S1_Pd_param_1,
	.param .u64 .ptr .align 1 _Z42massMatrixMultiplyMonolithicConstantKernelILi12ELi15ELi1EEviPKdS1_S1_S1_Pd_param_2,
	.param .u64 .ptr .align 1 _Z42massMatrixMultiplyMonolithicConstantKernelILi12ELi15ELi1EEviPKdS1_S1_S1_Pd_param_3,
	.param .u64 .ptr .align 1 _Z42massMatrixMultiplyMonolithicConstantKernelILi12ELi15ELi1EEviPKdS1_S1_S1_Pd_param_4,
	.param .u64 .ptr .align 1 _Z42massMatrixMultiplyMonolithicConstantKernelILi12ELi15ELi1EEviPKdS1_S1_S1_Pd_param_5
)
{
	.reg .pred 	%p<24>;
	.reg .b16 	%rs<11>;
	.reg .b32 	%r<24>;
	.reg .b64 	%rd<14>;
	.reg .b64 	%fd<2053>;
	// demoted variable
	.shared .align 8 .b8 _ZZ42massMatrixMultiplyMonolithicConstantKernelILi12ELi15ELi1EEviPKdS1_S1_S1_PdE6s_tmp1[27000];
	ld.param.u32 	%r10, [_Z42massMatrixMultiplyMonolithicConstantKernelILi12ELi15ELi1EEviPKdS1_S1_S1_Pd_param_0];
	ld.param.u64 	%rd2, [_Z42massMatrixMultiplyMonolithicConstantKernelILi12ELi15ELi1EEviPKdS1_S1_S1_Pd_param_1];
	ld.param.u64 	%rd3, [_Z42massMatrixMultiplyMonolithicConstantKernelILi12ELi15ELi1EEviPKdS1_S1_S1_Pd_param_4];
	mov.u32 	%r1, %tid.x;
	mov.u32 	%r2, %tid.y;
	mov.u32 	%r11, %ctaid.x;
	add.s32 	%r3, %r11, %r2;
	cvt.u16.u32 	%rs1, %r1;
	mul.hi.u16 	%rs3, %rs1, 5462;
	mul.lo.s16 	%rs4, %rs3, 12;
	sub.s16 	%rs2, %rs1, %rs4;
	setp.ge.s32 	%p1, %r3, %r10;
	@%p1 bra 	$L__BB325_2;
	cvta.to.global.u64 	%rd5, %rd3;
	mad.lo.s32 	%r12, %r3, 1728, %r1;
	mul.wide.s32 	%rd6, %r12, 8;
	add.s64 	%rd7, %rd5, %rd6;
	ld.global.nc.f64 	%fd2025, [%rd7];
	ld.global.nc.f64 	%fd2024, [%rd7+1152];
	ld.global.nc.f64 	%fd2023, [%rd7+2304];
	ld.global.nc.f64 	%fd2022, [%rd7+3456];
	ld.global.nc.f64 	%fd2021, [%rd7+4608];
	ld.global.nc.f64 	%fd2020, [%rd7+5760];
	ld.global.nc.f64 	%fd2019, [%rd7+6912];
	ld.global.nc.f64 	%fd2018, [%rd7+8064];
	ld.global.nc.f64 	%fd2017, [%rd7+9216];
	ld.global.nc.f64 	%fd2016, [%rd7+10368];
	ld.global.nc.f64 	%fd2015, [%rd7+11520];
	ld.global.nc.f64 	%fd2014, [%rd7+12672];
$L__BB325_2:
	bar.sync 	0;
	setp.gt.u32 	%p2, %r1, 143;
	ld.const.f64 	%fd25, [const_DofToQuad];
	ld.const.f64 	%fd26, [const_DofToQuad+8];
	ld.const.f64 	%fd27, [const_DofToQuad+16];
	ld.const.f64 	%fd28, [const_DofToQuad+24];
	ld.const.f64 	%fd29, [const_DofToQuad+32];
	ld.const.f64 	%fd30, [const_DofToQuad+40];
	ld.const.f64 	%fd31, [const_DofToQuad+48];
	ld.const.f64 	%fd32, [const_DofToQuad+56];
	ld.const.f64 	%fd33, [const_DofToQuad+64];
	ld.const.f64 	%fd34, [const_DofToQuad+72];
	ld.const.f64 	%fd35, [const_DofToQuad+80];
	ld.const.f64 	%fd36, [const_DofToQuad+88];
	mov.u32 	%r13, _ZZ42massMatrixMultiplyMonolithicConstantKernelILi12ELi15ELi1EEviPKdS1_S1_S1_PdE6s_tmp1;
	mad.lo.s32 	%r4, %r2, 27000, %r13;
	mul.lo.s16 	%rs6, %rs1, 171;
	shr.u16 	%rs7, %rs6, 11;
	cvt.u32.u16 	%r5, %rs7;
	mul.wide.u16 	%r14, %rs7, 120;
	add.s32 	%r6, %r4, %r14;
	mul.wide.u16 	%r15, %rs2, 8;
	add.s32 	%r7, %r6, %r15;
	@%p2 bra 	$L__BB325_4;
	fma.rn.f64 	%fd227, %fd25, %fd2025, 0d0000000000000000;
	fma.rn.f64 	%fd228, %fd26, %fd2024, %fd227;
	fma.rn.f64 	%fd229, %fd27, %fd2023, %fd228;
	fma.rn.f64 	%fd230, %fd28, %fd2022, %fd229;
	fma.rn.f64 	%fd231, %fd29, %fd2021, %fd230;
	fma.rn.f64 	%fd232, %fd30, %fd2020, %fd231;
	fma.rn.f64 	%fd233, %fd31, %fd2019, %fd232;
	fma.rn.f64 	%fd234, %fd32, %fd2018, %fd233;
	fma.rn.f64 	%fd235, %fd33, %fd2017, %fd234;
	fma.rn.f64 	%fd236, %fd34, %fd2016, %fd235;
	fma.rn.f64 	%fd237, %fd35, %fd2015, %fd236;
	fma.rn.f64 	%fd238, %fd36, %fd2014, %fd237;
	st.shared.f64 	[%r7], %fd238;
	ld.const.f64 	%fd239, [const_DofToQuad+96];
	fma.rn.f64 	%fd240, %fd239, %fd2025, 0d0000000000000000;
	ld.const.f64 	%fd241, [const_DofToQuad+104];
	fma.rn.f64 	%fd242, %fd241, %fd2024, %fd240;
	ld.const.f64 	%fd243, [const_DofToQuad+112];
	fma.rn.f64 	%fd244, %fd243, %fd2023, %fd242;
	ld.const.f64 	%fd245, [const_DofToQuad+120];
	fma.rn.f64 	%fd246, %fd245, %fd2022, %fd244;
	ld.const.f64 	%fd247, [const_DofToQuad+128];
	fma.rn.f64 	%fd248, %fd247, %fd2021, %fd246;
	ld.const.f64 	%fd249, [const_DofToQuad+136];
	fma.rn.f64 	%fd250, %fd249, %fd2020, %fd248;
	ld.const.f64 	%fd251, [const_DofToQuad+144];
	fma.rn.f64 	%fd252, %fd251, %fd2019, %fd250;
	ld.const.f64 	%fd253, [const_DofToQuad+152];
	fma.rn.f64 	%fd254, %fd253, %fd2018, %fd252;
	ld.const.f64 	%fd255, [const_DofToQuad+160];
	fma.rn.f64 	%fd256, %fd255, %fd2017, %fd254;
	ld.const.f64 	%fd257, [const_DofToQuad+168];
	fma.rn.f64 	%fd258, %fd257, %fd2016, %fd256;
	ld.const.f64 	%fd259, [const_DofToQuad+176];
	fma.rn.f64 	%fd260, %fd259, %fd2015, %fd258;
	ld.const.f64 	%fd261, [const_DofToQuad+184];
	fma.rn.f64 	%fd262, %fd261, %fd2014, %fd260;
	st.shared.f64 	[%r7+1800], %fd262;
	ld.const.f64 	%fd263, [const_DofToQuad+192];
	fma.rn.f64 	%fd264, %fd263, %fd2025, 0d0000000000000000;
	ld.const.f64 	%fd265, [const_DofToQuad+200];
	fma.rn.f64 	%fd266, %fd265, %fd2024, %fd264;
	ld.const.f64 	%fd267, [const_DofToQuad+208];
	fma.rn.f64 	%fd268, %fd267, %fd2023, %fd266;
	ld.const.f64 	%fd269, [const_DofToQuad+216];
	fma.rn.f64 	%fd270, %fd269, %fd2022, %fd268;
	ld.const.f64 	%fd271, [const_DofToQuad+224];
	fma.rn.f64 	%fd272, %fd271, %fd2021, %fd270;
	ld.const.f64 	%fd273, [const_DofToQuad+232];
	fma.rn.f64 	%fd274, %fd273, %fd2020, %fd272;
	ld.const.f64 	%fd275, [const_DofToQuad+240];
	fma.rn.f64 	%fd276, %fd275, %fd2019, %fd274;
	ld.const.f64 	%fd277, [const_DofToQuad+248];
	fma.rn.f64 	%fd278, %fd277, %fd2018, %fd276;
	ld.const.f64 	%fd279, [const_DofToQuad+256];
	fma.rn.f64 	%fd280, %fd279, %fd2017, %fd278;
	ld.const.f64 	%fd281, [const_DofToQuad+264];
	fma.rn.f64 	%fd282, %fd281, %fd2016, %fd280;
	ld.const.f64 	%fd283, [const_DofToQuad+272];
	fma.rn.f64 	%fd284, %fd283, %fd2015, %fd282;
	ld.const.f64 	%fd285, [const_DofToQuad+280];
	fma.rn.f64 	%fd286, %fd285, %fd2014, %fd284;
	st.shared.f64 	[%r7+3600], %fd286;
	ld.const.f64 	%fd287, [const_DofToQuad+288];
	fma.rn.f64 	%fd288, %fd287, %fd2025, 0d0000000000000000;
	ld.const.f64 	%fd289, [const_DofToQuad+296];
	fma.rn.f64 	%fd290, %fd289, %fd2024, %fd288;
	ld.const.f64 	%fd291, [const_DofToQuad+304];
	fma.rn.f64 	%fd292, %fd291, %fd2023, %fd290;
	ld.const.f64 	%fd293, [const_DofToQuad+312];
	fma.rn.f64 	%fd294, %fd293, %fd2022, %fd292;
	ld.const.f64 	%fd295, [const_DofToQuad+320];
	fma.rn.f64 	%fd296, %fd295, %fd2021, %fd294;
	ld.const.f64 	%fd297, [const_DofToQuad+328];
	fma.rn.f64 	%fd298, %fd297, %fd2020, %fd296;
	ld.const.f64 	%fd299, [const_DofToQuad+336];
	fma.rn.f64 	%fd300, %fd299, %fd2019, %fd298;
	ld.const.f64 	%fd301, [const_DofToQuad+344];
	fma.rn.f64 	%fd302, %fd301, %fd2018, %fd300;
	ld.const.f64 	%fd303, [const_DofToQuad+352];
	fma.rn.f64 	%fd304, %fd303, %fd2017, %fd302;
	ld.const.f64 	%fd305, [const_DofToQuad+360];
	fma.rn.f64 	%fd306, %fd305, %fd2016, %fd304;
	ld.const.f64 	%fd307, [const_DofToQuad+368];
	fma.rn.f64 	%fd308, %fd307, %fd2015, %fd306;
	ld.const.f64 	%fd309, [const_DofToQuad+376];
	fma.rn.f64 	%fd310, %fd309, %fd2014, %fd308;
	st.shared.f64 	[%r7+5400], %fd310;
	ld.const.f64 	%fd311, [const_DofToQuad+384];
	fma.rn.f64 	%fd312, %fd311, %fd2025, 0d0000000000000000;
	ld.const.f64 	%fd313, [const_DofToQuad+392];
	fma.rn.f64 	%fd314, %fd313, %fd2024, %fd312;
	ld.const.f64 	%fd315, [const_DofToQuad+400];
	fma.rn.f64 	%fd316, %fd315, %fd2023, %fd314;
	ld.const.f64 	%fd317, [const_DofToQuad+408];
	fma.rn.f64 	%fd318, %fd317, %fd2022, %fd316;
	ld.const.f64 	%fd319, [const_DofToQuad+416];
	fma.rn.f64 	%fd320, %fd319, %fd2021, %fd318;
	ld.const.f64 	%fd321, [const_DofToQuad+424];
	fma.rn.f64 	%fd322, %fd321, %fd2020, %fd320;
	ld.const.f64 	%fd323, [const_DofToQuad+432];
	fma.rn.f64 	%fd324, %fd323, %fd2019, %fd322;
	ld.const.f64 	%fd325, [const_DofToQuad+440];
	fma.rn.f64 	%fd326, %fd325, %fd2018, %fd324;
	ld.const.f64 	%fd327, [const_DofToQuad+448];
	fma.rn.f64 	%fd328, %fd327, %fd2017, %fd326;
	ld.const.f64 	%fd329, [const_DofToQuad+456];
	fma.rn.f64 	%fd330, %fd329, %fd2016, %fd328;
	ld.const.f64 	%fd331, [const_DofToQuad+464];
	fma.rn.f64 	%fd332, %fd331, %fd2015, %fd330;
	ld.const.f64 	%fd333, [const_DofToQuad+472];
	fma.rn.f64 	%fd334, %fd333, %fd2014, %fd332;
	st.shared.f64 	[%r7+7200], %fd334;
	ld.const.f64 	%fd335, [const_DofToQuad+480];
	fma.rn.f64 	%fd336, %fd335, %fd2025, 0d0000000000000000;
	ld.const.f64 	%fd337, [const_DofToQuad+488];
	fma.rn.f64 	%fd338, %fd337, %fd2024, %fd336;
	ld.const.f64 	%fd339, [const_DofToQuad+496];
	fma.rn.f64 	%fd340, %fd339, %fd2023, %fd338;
	ld.const.f64 	%fd341, [const_DofToQuad+504];
	fma.rn.f64 	%fd342, %fd341, %fd2022, %fd340;
	ld.const.f64 	%fd343, [const_DofToQuad+512];
	fma.rn.f64 	%fd344, %fd343, %fd2021, %fd342;
	ld.const.f64 	%fd345, [const_DofToQuad+520];
	fma.rn.f64 	%fd346, %fd345, %fd2020, %fd344;
	ld.const.f64 	%fd347, [const_DofToQuad+528];
	fma.rn.f64 	%fd348, %fd347, %fd2019, %fd346;
	ld.const.f64 	%fd349, [const_DofToQuad+536];
	fma.rn.f64 	%fd350, %fd349, %fd2018, %fd348;
	ld.const.f64 	%fd351, [const_DofToQuad+544];
	fma.rn.f64 	%fd352, %fd351, %fd2017, %fd350;
	ld.const.f64 	%fd353, [const_DofToQuad+552];
	fma.rn.f64 	%fd354, %fd353, %fd2016, %fd352;
	ld.const.f64 	%fd355, [const_DofToQuad+560];
	fma.rn.f64 	%fd356, %fd355, %fd2015, %fd354;
	ld.const.f64 	%fd357, [const_DofToQuad+568];
	fma.rn.f64 	%fd358, %fd357, %fd2014, %fd356;
	st.shared.f64 	[%r7+9000], %fd358;
	ld.const.f64 	%fd359, [const_DofToQuad+576];
	fma.rn.f64 	%fd360, %fd359, %fd2025, 0d0000000000000000;
	ld.const.f64 	%fd361, [const_DofToQuad+584];
	fma.rn.f64 	%fd362, %fd361, %fd2024, %fd360;
	ld.const.f64 	%fd363, [const_DofToQuad+592];
	fma.rn.f64 	%fd364, %fd363, %fd2023, %fd362;
	ld.const.f64 	%fd365, [const_DofToQuad+600];
	fma.rn.f64 	%fd366, %fd365, %fd2022, %fd364;
	ld.const.f64 	%fd367, [const_DofToQuad+608];
	fma.rn.f64 	%fd368, %fd367, %fd2021, %fd366;
	ld.const.f64 	%fd369, [const_DofToQuad+616];
	fma.rn.f64 	%fd370, %fd369, %fd2020, %fd368;
	ld.const.f64 	%fd371, [const_DofToQuad+624];
	fma.rn.f64 	%fd372, %fd371, %fd2019, %fd370;
	ld.const.f64 	%fd373, [const_DofToQuad+632];
	fma.rn.f64 	%fd374, %fd373, %fd2018, %fd372;
	ld.const.f64 	%fd375, [const_DofToQuad+640];
	fma.rn.f64 	%fd376, %fd375, %fd2017, %fd374;
	ld.const.f64 	%fd377, [const_DofToQuad+648];
	fma.rn.f64 	%fd378, %fd377, %fd2016, %fd376;
	ld.const.f64 	%fd379, [const_DofToQuad+656];
	fma.rn.f64 	%fd380, %fd379, %fd2015, %fd378;
	ld.const.f64 	%fd381, [const_DofToQuad+664];
	fma.rn.f64 	%fd382, %fd381, %fd2014, %fd380;
	st.shared.f64 	[%r7+10800], %fd382;
	ld.const.f64 	%fd383, [const_DofToQuad+672];
	fma.rn.f64 	%fd384, %fd383, %fd2025, 0d0000000000000000;
	ld.const.f64 	%fd385, [const_DofToQuad+680];
	fma.rn.f64 	%fd386, %fd385, %fd2024, %fd384;
	ld.const.f64 	%fd387, [const_DofToQuad+688];
	fma.rn.f64 	%fd388, %fd387, %fd2023, %fd386;
	ld.const.f64 	%fd389, [const_DofToQuad+696];
	fma.rn.f64 	%fd390, %fd389, %fd2022, %fd388;
	ld.const.f64 	%fd391, [const_DofToQuad+704];
	fma.rn.f64 	%fd392, %fd391, %fd2021, %fd390;
	ld.const.f64 	%fd393, [const_DofToQuad+712];
	fma.rn.f64 	%fd394, %fd393, %fd2020, %fd392;
	ld.const.f64 	%fd395, [const_DofToQuad+720];
	fma.rn.f64 	%fd396, %fd395, %fd2019, %fd394;
	ld.const.f64 	%fd397, [const_DofToQuad+728];
	fma.rn.f64 	%fd398, %fd397, %fd2018, %fd396;
	ld.const.f64 	%fd399, [const_DofToQuad+736];
	fma.rn.f64 	%fd400, %fd399, %fd2017, %fd398;
	ld.const.f64 	%fd401, [const_DofToQuad+744];
	fma.rn.f64 	%fd402, %fd401, %fd2016, %fd400;
	ld.const.f64 	%fd403, [const_DofToQuad+752];
	fma.rn.f64 	%fd404, %fd403, %fd2015, %fd402;
	ld.const.f64 	%fd405, [const_DofToQuad+760];
	fma.rn.f64 	%fd406, %fd405, %fd2014, %fd404;
	st.shared.f64 	[%r7+12600], %fd406;
	ld.const.f64 	%fd407, [const_DofToQuad+768];
	fma.rn.f64 	%fd408, %fd407, %fd2025, 0d0000000000000000;
	ld.const.f64 	%fd409, [const_DofToQuad+776];
	fma.rn.f64 	%fd410, %fd409, %fd2024, %fd408;
	ld.const.f64 	%fd411, [const_DofToQuad+784];
	fma.rn.f64 	%fd412, %fd411, %fd2023, %fd410;
	ld.const.f64 	%fd413, [const_DofToQuad+792];
	fma.rn.f64 	%fd414, %fd413, %fd2022, %fd412;
	ld.const.f64 	%fd415, [const_DofToQuad+800];
	fma.rn.f64 	%fd416, %fd415, %fd2021, %fd414;
	ld.const.f64 	%fd417, [const_DofToQuad+808];
	fma.rn.f64 	%fd418, %fd417, %fd2020, %fd416;
	ld.const.f64 	%fd419, [const_DofToQuad+816];
	fma.rn.f64 	%fd420, %fd419, %fd2019, %fd418;
	ld.const.f64 	%fd421, [const_DofToQuad+824];
	fma.rn.f64 	%fd422, %fd421, %fd2018, %fd420;
	ld.const.f64 	%fd423, [const_DofToQuad+832];
	fma.rn.f64 	%fd424, %fd423, %fd2017, %fd422;
	ld.const.f64 	%fd425, [const_DofToQuad+840];
	fma.rn.f64 	%fd426, %fd425, %fd2016, %fd424;
	ld.const.f64 	%fd427, [const_DofToQuad+848];
	fma.rn.f64 	%fd428, %fd427, %fd2015, %fd426;
	ld.const.f64 	%fd429, [const_DofToQuad+856];
	fma.rn.f64 	%fd430, %fd429, %fd2014, %fd428;
	st.shared.f64 	[%r7+14400], %fd430;
	ld.const.f64 	%fd431, [const_DofToQuad+864];
	fma.rn.f64 	%fd432, %fd431, %fd2025, 0d0000000000000000;
	ld.const.f64 	%fd433, [const_DofToQuad+872];
	fma.rn.f64 	%fd434, %fd433, %fd2024, %fd432;
	ld.const.f64 	%fd435, [const_DofToQuad+880];
	fma.rn.f64 	%fd436, %fd435, %fd2023, %fd434;
	ld.const.f64 	%fd437, [const_DofToQuad+888];
	fma.rn.f64 	%fd438, %fd437, %fd2022, %fd436;
	ld.const.f64 	%fd439, [const_DofToQuad+896];
	fma.rn.f64 	%fd440, %fd439, %fd2021, %fd438;
	ld.const.f64 	%fd441, [const_DofToQuad+904];
	fma.rn.f64 	%fd442, %fd441, %fd2020, %fd440;
	ld.const.f64 	%fd443, [const_DofToQuad+912];
	fma.rn.f64 	%fd444, %fd443, %fd2019, %fd442;
	ld.const.f64 	%fd445, [const_DofToQuad+920];
	fma.rn.f64 	%fd446, %fd445, %fd2018, %fd444;
	ld.const.f64 	%fd447, [const_DofToQuad+928];
	fma.rn.f64 	%fd448, %fd447, %fd2017, %fd446;
	ld.const.f64 	%fd449, [const_DofToQuad+936];
	fma.rn.f64 	%fd450, %fd449, %fd2016, %fd448;
	ld.const.f64 	%fd451, [const_DofToQuad+944];
	fma.rn.f64 	%fd452, %fd451, %fd2015, %fd450;
	ld.const.f64 	%fd453, [const_DofToQuad+952];
	fma.rn.f64 	%fd454, %fd453, %fd2014, %fd452;
	st.shared.f64 	[%r7+16200], %fd454;
	ld.const.f64 	%fd455, [const_DofToQuad+960];
	fma.rn.f64 	%fd456, %fd455, %fd2025, 0d0000000000000000;
	ld.const.f64 	%fd457, [const_DofToQuad+968];
	fma.rn.f64 	%fd458, %fd457, %fd2024, %fd456;
	ld.const.f64 	%fd459, [const_DofToQuad+976];
	fma.rn.f64 	%fd460, %fd459, %fd2023, %fd458;
	ld.const.f64 	%fd461, [const_DofToQuad+984];
	fma.rn.f64 	%fd462, %fd461, %fd2022, %fd460;
	ld.const.f64 	%fd463, [const_DofToQuad+992];
	fma.rn.f64 	%fd464, %fd463, %fd2021, %fd462;
	ld.const.f64 	%fd465, [const_DofToQuad+1000];
	fma.rn.f64 	%fd466, %fd465, %fd2020, %fd464;
	ld.const.f64 	%fd467, [const_DofToQuad+1008];
	fma.rn.f64 	%fd468, %fd467, %fd2019, %fd466;
	ld.const.f64 	%fd469, [const_DofToQuad+1016];
	fma.rn.f64 	%fd470, %fd469, %fd2018, %fd468;
	ld.const.f64 	%fd471, [const_DofToQuad+1024];
	fma.rn.f64 	%fd472, %fd471, %fd2017, %fd470;
	ld.const.f64 	%fd473, [const_DofToQuad+1032];
	fma.rn.f64 	%fd474, %fd473, %fd2016, %fd472;
	ld.const.f64 	%fd475, [const_DofToQuad+1040];
	fma.rn.f64 	%fd476, %fd475, %fd2015, %fd474;
	ld.const.f64 	%fd477, [const_DofToQuad+1048];
	fma.rn.f64 	%fd478, %fd477, %fd2014, %fd476;
	st.shared.f64 	[%r7+18000], %fd478;
	ld.const.f64 	%fd479, [const_DofToQuad+1056];
	fma.rn.f64 	%fd480, %fd479, %fd2025, 0d0000000000000000;
	ld.const.f64 	%fd481, [const_DofToQuad+1064];
	fma.rn.f64 	%fd482, %fd481, %fd2024, %fd480;
	ld.const.f64 	%fd483, [const_DofToQuad+1072];
	fma.rn.f64 	%fd484, %fd483, %fd2023, %fd482;
	ld.const.f64 	%fd485, [const_DofToQuad+1080];
	fma.rn.f64 	%fd486, %fd485, %fd2022, %fd484;
	ld.const.f64 	%fd487, [const_DofToQuad+1088];
	fma.rn.f64 	%fd488, %fd487, %fd2021, %fd486;
	ld.const.f64 	%fd489, [const_DofToQuad+1096];
	fma.rn.f64 	%fd490, %fd489, %fd2020, %fd488;
	ld.const.f64 	%fd491, [const_DofToQuad+1104];
	fma.rn.f64 	%fd492, %fd491, %fd2019, %fd490;
	ld.const.f64 	%fd493, [const_DofToQuad+1112];
	fma.rn.f64 	%fd494, %fd493, %fd2018, %fd492;
	ld.const.f64 	%fd495, [const_DofToQuad+1120];
	fma.rn.f64 	%fd496, %fd495, %fd2017, %fd494;
	ld.const.f64 	%fd497, [const_DofToQuad+1128];
	fma.rn.f64 	%fd498, %fd497, %fd2016, %fd496;
	ld.const.f64 	%fd499, [const_DofToQuad+1136];
	fma.rn.f64 	%fd500, %fd499, %fd2015, %fd498;
	ld.const.f64 	%fd501, [const_DofToQuad+1144];
	fma.rn.f64 	%fd502, %fd501, %fd2014, %fd500;
	st.shared.f64 	[%r7+19800], %fd502;
	ld.const.f64 	%fd503, [const_DofToQuad+1152];
	fma.rn.f64 	%fd504, %fd503, %fd2025, 0d0000000000000000;
	ld.const.f64 	%fd505, [const_DofToQuad+1160];
	fma.rn.f64 	%fd506, %fd505, %fd2024, %fd504;
	ld.const.f64 	%fd507, [const_DofToQuad+1168];
	fma.rn.f64 	%fd508, %fd507, %fd2023, %fd506;
	ld.const.f64 	%fd509, [const_DofToQuad+1176];
	fma.rn.f64 	%fd510, %fd509, %fd2022, %fd508;
	ld.const.f64 	%fd511, [const_DofToQuad+1184];
	fma.rn.f64 	%fd512, %fd511, %fd2021, %fd510;
	ld.const.f64 	%fd513, [const_DofToQuad+1192];
	fma.rn.f64 	%fd514, %fd513, %fd2020, %fd512;
	ld.const.f64 	%fd515, [const_DofToQuad+1200];
	fma.rn.f64 	%fd516, %fd515, %fd2019, %fd514;
	ld.const.f64 	%fd517, [const_DofToQuad+1208];
	fma.rn.f64 	%fd518, %fd517, %fd2018, %fd516;
	ld.const.f64 	%fd519, [const_DofToQuad+1216];
	fma.rn.f64 	%fd520, %fd519, %fd2017, %fd518;
	ld.const.f64 	%fd521, [const_DofToQuad+1224];
	fma.rn.f64 	%fd522, %fd521, %fd2016, %fd520;
	ld.const.f64 	%fd523, [const_DofToQuad+1232];
	fma.rn.f64 	%fd524, %fd523, %fd2015, %fd522;
	ld.const.f64 	%fd525, [const_DofToQuad+1240];
	fma.rn.f64 	%fd526, %fd525, %fd2014, %fd524;
	st.shared.f64 	[%r7+21600], %fd526;
	ld.const.f64 	%fd527, [const_DofToQuad+1248];
	fma.rn.f64 	%fd528, %fd527, %fd2025, 0d0000000000000000;
	ld.const.f64 	%fd529, [const_DofToQuad+1256];
	fma.rn.f64 	%fd530, %fd529, %fd2024, %fd528;
	ld.const.f64 	%fd531, [const_DofToQuad+1264];
	fma.rn.f64 	%fd532, %fd531, %fd2023, %fd530;
	ld.const.f64 	%fd533, [const_DofToQuad+1272];
	fma.rn.f64 	%fd534, %fd533, %fd2022, %fd532;
	ld.const.f64 	%fd535, [const_DofToQuad+1280];
	fma.rn.f64 	%fd536, %fd535, %fd2021, %fd534;
	ld.const.f64 	%fd537, [const_DofToQuad+1288];
	fma.rn.f64 	%fd538, %fd537, %fd2020, %fd536;
	ld.const.f64 	%fd539, [const_DofToQuad+1296];
	fma.rn.f64 	%fd540, %fd539, %fd2019, %fd538;
	ld.const.f64 	%fd541, [const_DofToQuad+1304];
	fma.rn.f64 	%fd542, %fd541, %fd2018, %fd540;
	ld.const.f64 	%fd543, [const_DofToQuad+1312];
	fma.rn.f64 	%fd544, %fd543, %fd2017, %fd542;
	ld.const.f64 	%fd545, [const_DofToQuad+1320];
	fma.rn.f64 	%fd546, %fd545, %fd2016, %fd544;
	ld.const.f64 	%fd547, [const_DofToQuad+1328];
	fma.rn.f64 	%fd548, %fd547, %fd2015, %fd546;
	ld.const.f64 	%fd549, [const_DofToQuad+1336];
	fma.rn.f64 	%fd550, %fd549, %fd2014, %fd548;
	st.shared.f64 	[%r7+23400], %fd550;
	ld.const.f64 	%fd551, [const_DofToQuad+1344];
	fma.rn.f64 	%fd552, %fd551, %fd2025, 0d0000000000000000;
	ld.const.f64 	%fd553, [const_DofToQuad+1352];
	fma.rn.f64 	%fd554, %fd553, %fd2024, %fd552;
	ld.const.f64 	%fd555, [const_DofToQuad+1360];
	fma.rn.f64 	%fd556, %fd555, %fd2023, %fd554;
	ld.const.f64 	%fd557, [const_DofToQuad+1368];
	fma.rn.f64 	%fd558, %fd557, %fd2022, %fd556;
	ld.const.f64 	%fd559, [const_DofToQuad+1376];
	fma.rn.f64 	%fd560, %fd559, %fd2021, %fd558;
	ld.const.f64 	%fd561, [const_DofToQuad+1384];
	fma.rn.f64 	%fd562, %fd561, %fd2020, %fd560;
	ld.const.f64 	%fd563, [const_DofToQuad+1392];
	fma.rn.f64 	%fd564, %fd563, %fd2019, %fd562;
	ld.const.f64 	%fd565, [const_DofToQuad+1400];
	fma.rn.f64 	%fd566, %fd565, %fd2018, %fd564;
	ld.const.f64 	%fd567, [const_DofToQuad+1408];
	fma.rn.f64 	%fd568, %fd567, %fd2017, %fd566;
	ld.const.f64 	%fd569, [const_DofToQuad+1416];
	fma.rn.f64 	%fd570, %fd569, %fd2016, %fd568;
	ld.const.f64 	%fd571, [const_DofToQuad+1424];
	fma.rn.f64 	%fd572, %fd571, %fd2015, %fd570;
	ld.const.f64 	%fd573, [const_DofToQuad+1432];
	fma.rn.f64 	%fd574, %fd573, %fd2014, %fd572;
	st.shared.f64 	[%r7+25200], %fd574;
$L__BB325_4:
	bar.sync 	0;
	setp.gt.u32 	%p3, %r1, 179;
	mad.lo.s32 	%r16, %r5, 1680, %r6;
	add.s32 	%r8, %r16, %r15;
	@%p3 bra 	$L__BB325_6;
	ld.shared.f64 	%fd575, [%r8];
	ld.shared.f64 	%fd576, [%r8+120];
	ld.shared.f64 	%fd577, [%r8+240];
	ld.shared.f64 	%fd578, [%r8+360];
	ld.shared.f64 	%fd579, [%r8+480];
	ld.shared.f64 	%fd580, [%r8+600];
	ld.shared.f64 	%fd581, [%r8+720];
	ld.shared.f64 	%fd582, [%r8+840];
	ld.shared.f64 	%fd583, [%r8+960];
	ld.shared.f64 	%fd584, [%r8+1080];
	ld.shared.f64 	%fd585, [%r8+1200];
	ld.shared.f64 	%fd586, [%r8+1320];
	fma.rn.f64 	%fd587, %fd25, %fd575, 0d0000000000000000;
	fma.rn.f64 	%fd588, %fd26, %fd576, %fd587;
	fma.rn.f64 	%fd589, %fd27, %fd577, %fd588;
	fma.rn.f64 	%fd590, %fd28, %fd578, %fd589;
	fma.rn.f64 	%fd591, %fd29, %fd579, %fd590;
	fma.rn.f64 	%fd592, %fd30, %fd580, %fd591;
	fma.rn.f64 	%fd593, %fd31, %fd581, %fd592;
	fma.rn.f64 	%fd594, %fd32, %fd582, %fd593;
	fma.rn.f64 	%fd595, %fd33, %fd583, %fd594;
	fma.rn.f64 	%fd596, %fd34, %fd584, %fd595;
	fma.rn.f64 	%fd597, %fd35, %fd585, %fd596;
	fma.rn.f64 	%fd598, %fd36, %fd586, %fd597;
	st.shared.f64 	[%r8], %fd598;
	ld.const.f64 	%fd599, [const_DofToQuad+96];
	fma.rn.f64 	%fd600, %fd599, %fd575, 0d0000000000000000;
	ld.const.f64 	%fd601, [const_DofToQuad+104];
	fma.rn.f64 	%fd602, %fd601, %fd576, %fd600;
	ld.const.f64 	%fd603, [const_DofToQuad+112];
	fma.rn.f64 	%fd604, %fd603, %fd577, %fd602;
	ld.const.f64 	%fd605, [const_DofToQuad+120];
	fma.rn.f64 	%fd606, %fd605, %fd578, %fd604;
	ld.const.f64 	%fd607, [const_DofToQuad+128];
	fma.rn.f64 	%fd608, %fd607, %fd579, %fd606;
	ld.const.f64 	%fd609, [const_DofToQuad+136];
	fma.rn.f64 	%fd610, %fd609, %fd580, %fd608;
	ld.const.f64 	%fd611, [const_DofToQuad+144];
	fma.rn.f64 	%fd612, %fd611, %fd581, %fd610;
	ld.const.f64 	%fd613, [const_DofToQuad+152];
	fma.rn.f64 	%fd614, %fd613, %fd582, %fd612;
	ld.const.f64 	%fd615, [const_DofToQuad+160];
	fma.rn.f64 	%fd616, %fd615, %fd583, %fd614;
	ld.const.f64 	%fd617, [const_DofToQuad+168];
	fma.rn.f64 	%fd618, %fd617, %fd584, %fd616;
	ld.const.f64 	%fd619, [const_DofToQuad+176];
	fma.rn.f64 	%fd620, %fd619, %fd585, %fd618;
	ld.const.f64 	%fd621, [const_DofToQuad+184];
	fma.rn.f64 	%fd622, %fd621, %fd586, %fd620;
	st.shared.f64 	[%r8+120], %fd622;
	ld.const.f64 	%fd623, [const_DofToQuad+192];
	fma.rn.f64 	%fd624, %fd623, %fd575, 0d0000000000000000;
	ld.const.f64 	%fd625, [const_DofToQuad+200];
	fma.rn.f64 	%fd626, %fd625, %fd576, %fd624;
	ld.const.f64 	%fd627, [const_DofToQuad+208];
	fma.rn.f64 	%fd628, %fd627, %fd577, %fd626;
	ld.const.f64 	%fd629, [const_DofToQuad+216];
	fma.rn.f64 	%fd630, %fd629, %fd578, %fd628;
	ld.const.f64 	%fd631, [const_DofToQuad+224];
	fma.rn.f64 	%fd632, %fd631, %fd579, %fd630;
	ld.const.f64 	%fd633, [const_DofToQuad+232];
	fma.rn.f64 	%fd634, %fd633, %fd580, %fd632;
	ld.const.f64 	%fd635, [const_DofToQuad+240];
	fma.rn.f64 	%fd636, %fd635, %fd581, %fd634;
	ld.const.f64 	%fd637, [const_DofToQuad+248];
	fma.rn.f64 	%fd638, %fd637, %fd582, %fd636;
	ld.const.f64 	%fd639, [const_DofToQuad+256];
	fma.rn.f64 	%fd640, %fd639, %fd583, %fd638;
	ld.const.f64 	%fd641, [const_DofToQuad+264];
	fma.rn.f64 	%fd642, %fd641, %fd584, %fd640;
	ld.const.f64 	%fd643, [const_DofToQuad+272];
	fma.rn.f64 	%fd644, %fd643, %fd585, %fd642;
	ld.const.f64 	%fd645, [const_DofToQuad+280];
	fma.rn.f64 	%fd646, %fd645, %fd586, %fd644;
	st.shared.f64 	[%r8+240], %fd646;
	ld.const.f64 	%fd647, [const_DofToQuad+288];
	fma.rn.f64 	%fd648, %fd647, %fd575, 0d0000000000000000;
	ld.const.f64 	%fd649, [const_DofToQuad+296];
	fma.rn.f64 	%fd650, %fd649, %fd576, %fd648;
	ld.const.f64 	%fd651, [const_DofToQuad+304];
	fma.rn.f64 	%fd652, %fd651, %fd577, %fd650;
	ld.const.f64 	%fd653, [const_DofToQuad+312];
	fma.rn.f64 	%fd654, %fd653, %fd578, %fd652;
	ld.const.f64 	%fd655, [const_DofToQuad+320];
	fma.rn.f64 	%fd656, %fd655, %fd579, %fd654;
	ld.const.f64 	%fd657, [const_DofToQuad+328];
	fma.rn.f64 	%fd658, %fd657, %fd580, %fd656;
	ld.const.f64 	%fd659, [const_DofToQuad+336];
	fma.rn.f64 	%fd660, %fd659, %fd581, %fd658;
	ld.const.f64 	%fd661, [const_DofToQuad+344];
	fma.rn.f64 	%fd662, %fd661, %fd582, %fd660;
	ld.const.f64 	%fd663, [const_DofToQuad+352];
	fma.rn.f64 	%fd664, %fd663, %fd583, %fd662;
	ld.const.f64 	%fd665, [const_DofToQuad+360];
	fma.rn.f64 	%fd666, %fd665, %fd584, %fd664;
	ld.const.f64 	%fd667, [const_DofToQuad+368];
	fma.rn.f64 	%fd668, %fd667, %fd585, %fd666;
	ld.const.f64 	%fd669, [const_DofToQuad+376];
	fma.rn.f64 	%fd670, %fd669, %fd586, %fd668;
	st.shared.f64 	[%r8+360], %fd670;
	ld.const.f64 	%fd671, [const_DofToQuad+384];
	fma.rn.f64 	%fd672, %fd671, %fd575, 0d0000000000000000;
	ld.const.f64 	%fd673, [const_DofToQuad+392];
	fma.rn.f64 	%fd674, %fd673, %fd576, %fd672;
	ld.const.f64 	%fd675, [const_DofToQuad+400];
	fma.rn.f64 	%fd676, %fd675, %fd577, %fd674;
	ld.const.f64 	%fd677, [const_DofToQuad+408];
	fma.rn.f64 	%fd678, %fd677, %fd578, %fd676;
	ld.const.f64 	%fd679, [const_DofToQuad+416];
	fma.rn.f64 	%fd680, %fd679, %fd579, %fd678;
	ld.const.f64 	%fd681, [const_DofToQuad+424];
	fma.rn.f64 	%fd682, %fd681, %fd580, %fd680;
	ld.const.f64 	%fd683, [const_DofToQuad+432];
	fma.rn.f64 	%fd684, %fd683, %fd581, %fd682;
	ld.const.f64 	%fd685, [const_DofToQuad+440];
	fma.rn.f64 	%fd686, %fd685, %fd582, %fd684;
	ld.const.f64 	%fd687, [const_DofToQuad+448];
	fma.rn.f64 	%fd688, %fd687, %fd583, %fd686;
	ld.const.f64 	%fd689, [const_DofToQuad+456];
	fma.rn.f64 	%fd690, %fd689, %fd584, %fd688;
	ld.const.f64 	%fd691, [const_DofToQuad+464];
	fma.rn.f64 	%fd692, %fd691, %fd585, %fd690;
	ld.const.f64 	%fd693, [const_DofToQuad+472];
	fma.rn.f64 	%fd694, %fd693, %fd586, %fd692;
	st.shared.f64 	[%r8+480], %fd694;
	ld.const.f64 	%fd695, [const_DofToQuad+480];
	fma.rn.f64 	%fd696, %fd695, %fd575, 0d0000000000000000;
	ld.const.f64 	%fd697, [const_DofToQuad+488];
	fma.rn.f64 	%fd698, %fd697, %fd576, %fd696;
	ld.const.f64 	%fd699, [const_DofToQuad+496];
	fma.rn.f64 	%fd700, %fd699, %fd577, %fd698;
	ld.const.f64 	%fd701, [const_DofToQuad+504];
	fma.rn.f64 	%fd702, %fd701, %fd578, %fd700;
	ld.const.f64 	%fd703, [const_DofToQuad+512];
	fma.rn.f64 	%fd704, %fd703, %fd579, %fd702;
	ld.const.f64 	%fd705, [const_DofToQuad+520];
	fma.rn.f64 	%fd706, %fd705, %fd580, %fd704;
	ld.const.f64 	%fd707, [const_DofToQuad+528];
	fma.rn.f64 	%fd708, %fd707, %fd581, %fd706;
	ld.const.f64 	%fd709, [const_DofToQuad+536];
	fma.rn.f64 	%fd710, %fd709, %fd582, %fd708;
	ld.const.f64 	%fd711, [const_DofToQuad+544];
	fma.rn.f64 	%fd712, %fd711, %fd583, %fd710;
	ld.const.f64 	%fd713, [const_DofToQuad+552];
	fma.rn.f64 	%fd714, %fd713, %fd584, %fd712;
	ld.const.f64 	%fd715, [const_DofToQuad+560];
	fma.rn.f64 	%fd716, %fd715, %fd585, %fd714;
	ld.const.f64 	%fd717, [const_DofToQuad+568];
	fma.rn.f64 	%fd718, %fd717, %fd586, %fd716;
	st.shared.f64 	[%r8+600], %fd718;
	ld.const.f64 	%fd719, [const_DofToQuad+576];
	fma.rn.f64 	%fd720, %fd719, %fd575, 0d0000000000000000;
	ld.const.f64 	%fd721, [const_DofToQuad+584];
	fma.rn.f64 	%fd722, %fd721, %fd576, %fd720;
	ld.const.f64 	%fd723, [const_DofToQuad+592];
	fma.rn.f64 	%fd724, %fd723, %fd577, %fd722;
	ld.const.f64 	%fd725, [const_DofToQuad+600];
	fma.rn.f64 	%fd726, %fd725, %fd578, %fd724;
	ld.const.f64 	%fd727, [const_DofToQuad+608];
	fma.rn.f64 	%fd728, %fd727, %fd579, %fd726;
	ld.const.f64 	%fd729, [const_DofToQuad+616];
	fma.rn.f64 	%fd730, %fd729, %fd580, %fd728;
	ld.const.f64 	%fd731, [const_DofToQuad+624];
	fma.rn.f64 	%fd732, %fd731, %fd581, %fd730;
	ld.const.f64 	%fd733, [const_DofToQuad+632];
	fma.rn.f64 	%fd734, %fd733, %fd582, %fd732;
	ld.const.f64 	%fd735, [const_DofToQuad+640];
	fma.rn.f64 	%fd736, %fd735, %fd583, %fd734;
	ld.const.f64 	%fd737, [const_DofToQuad+648];
	fma.rn.f64 	%fd738, %fd737, %fd584, %fd736;
	ld.const.f64 	%fd739, [const_DofToQuad+656];
	fma.rn.f64 	%fd740, %fd739, %fd585, %fd738;
	ld.const.f64 	%fd741, [const_DofToQuad+664];
	fma.rn.f64 	%fd742, %fd741, %fd586, %fd740;
	st.shared.f64 	[%r8+720], %fd742;
	ld.const.f64 	%fd743, [const_DofToQuad+672];
	fma.rn.f64 	%fd744, %fd743, %fd575, 0d0000000000000000;
	ld.const.f64 	%fd745, [const_DofToQuad+680];
	fma.rn.f64 	%fd746, %fd745, %fd576, %fd744;
	ld.const.f64 	%fd747, [const_DofToQuad+688];
	fma.rn.f64 	%fd748, %fd747, %fd577, %fd746;
	ld.const.f64 	%fd749, [const_DofToQuad+696];
	fma.rn.f64 	%fd750, %fd749, %fd578, %fd748;
	ld.const.f64 	%fd751, [const_DofToQuad+704];
	fma.rn.f64 	%fd752, %fd751, %fd579, %fd750;
	ld.const.f64 	%fd753, [const_DofToQuad+712];
	fma.rn.f64 	%fd754, %fd753, %fd580, %fd752;
	ld.const.f64 	%fd755, [const_DofToQuad+720];
	fma.rn.f64 	%fd756, %fd755, %fd581, %fd754;
	ld.const.f64 	%fd757, [const_DofToQuad+728];
	fma.rn.f64 	%fd758, %fd757, %fd582, %fd756;
	ld.const.f64 	%fd759, [const_DofToQuad+736];
	fma.rn.f64 	%fd760, %fd759, %fd583, %fd758;
	ld.const.f64 	%fd761, [const_DofToQuad+744];
	fma.rn.f64 	%fd762, %fd761, %fd584, %fd760;
	ld.const.f64 	%fd763, [const_DofToQuad+752];
	fma.rn.f64 	%fd764, %fd763, %fd585, %fd762;
	ld.const.f64 	%fd765, [const_DofToQuad+760];
	fma.rn.f64 	%fd766, %fd765, %fd586, %fd764;
	st.shared.f64 	[%r8+840], %fd766;
	ld.const.f64 	%fd767, [const_DofToQuad+768];
	fma.rn.f64 	%fd768, %fd767, %fd575, 0d0000000000000000;
	ld.const.f64 	%fd769, [const_DofToQuad+776];
	fma.rn.f64 	%fd770, %fd769, %fd576, %fd768;
	ld.const.f64 	%fd771, [const_DofToQuad+784];
	fma.rn.f64 	%fd772, %fd771, %fd577, %fd770;
	ld.const.f64 	%fd773, [const_DofToQuad+792];
	fma.rn.f64 	%fd774, %fd773, %fd578, %fd772;
	ld.const.f64 	%fd775, [const_DofToQuad+800];
	fma.rn.f64 	%fd776, %fd775, %fd579, %fd774;
	ld.const.f64 	%fd777, [const_DofToQuad+808];
	fma.rn.f64 	%fd778, %fd777, %fd580, %fd776;
	ld.const.f64 	%fd779, [const_DofToQuad+816];
	fma.rn.f64 	%fd780, %fd779, %fd581, %fd778;
	ld.const.f64 	%fd781, [const_DofToQuad+824];
	fma.rn.f64 	%fd782, %fd781, %fd582, %fd780;
	ld.const.f64 	%fd783, [const_DofToQuad+832];
	fma.rn.f64 	%fd784, %fd783, %fd583, %fd782;
	ld.const.f64 	%fd785, [const_DofToQuad+840];
	fma.rn.f64 	%fd786, %fd785, %fd584, %fd784;
	ld.const.f64 	%fd787, [const_DofToQuad+848];
	fma.rn.f64 	%fd788, %fd787, %fd585, %fd786;
	ld.const.f64 	%fd789, [const_DofToQuad+856];
	fma.rn.f64 	%fd790, %fd789, %fd586, %fd788;
	st.shared.f64 	[%r8+960], %fd790;
	ld.const.f64 	%fd791, [const_DofToQuad+864];
	fma.rn.f64 	%fd792, %fd791, %fd575, 0d0000000000000000;
	ld.const.f64 	%fd793, [const_DofToQuad+872];
	fma.rn.f64 	%fd794, %fd793, %fd576, %fd792;
	ld.const.f64 	%fd795, [const_DofToQuad+880];
	fma.rn.f64 	%fd796, %fd795, %fd577, %fd794;
	ld.const.f64 	%fd797, [const_DofToQuad+888];
	fma.rn.f64 	%fd798, %fd797, %fd578, %fd796;
	ld.const.f64 	%fd799, [const_DofToQuad+896];
	fma.rn.f64 	%fd800, %fd799, %fd579, %fd798;
	ld.const.f64 	%fd801, [const_DofToQuad+904];
	fma.rn.f64 	%fd802, %fd801, %fd580, %fd800;
	ld.const.f64 	%fd803, [const_DofToQuad+912];
	fma.rn.f64 	%fd804, %fd803, %fd581, %fd802;
	ld.const.f64 	%fd805, [const_DofToQuad+920];
	fma.rn.f64 	%fd806, %fd805, %fd582, %fd804;
	ld.const.f64 	%fd807, [const_DofToQuad+928];
	fma.rn.f64 	%fd808, %fd807, %fd583, %fd806;
	ld.const.f64 	%fd809, [const_DofToQuad+936];
	fma.rn.f64 	%fd810, %fd809, %fd584, %fd808;
	ld.const.f64 	%fd811, [const_DofToQuad+944];
	fma.rn.f64 	%fd812, %fd811, %fd585, %fd810;
	ld.const.f64 	%fd813, [const_DofToQuad+952];
	fma.rn.f64 	%fd814, %fd813, %fd586, %fd812;
	st.shared.f64 	[%r8+1080], %fd814;
	ld.const.f64 	%fd815, [const_DofToQuad+960];
	fma.rn.f64 	%fd816, %fd815, %fd575, 0d0000000000000000;
	ld.const.f64 	%fd817, [const_DofToQuad+968];
	fma.rn.f64 	%fd818, %fd817, %fd576, %fd816;
	ld.const.f64 	%fd819, [const_DofToQuad+976];
	fma.rn.f64 	%fd820, %fd819, %fd577, %fd818;
	ld.const.f64 	%fd821, [const_DofToQuad+984];
	fma.rn.f64 	%fd822, %fd821, %fd578, %fd820;
	ld.const.f64 	%fd823, [const_DofToQuad+992];
	fma.rn.f64 	%fd824, %fd823, %fd579, %fd822;
	ld.const.f64 	%fd825, [const_DofToQuad+1000];
	fma.rn.f64 	%fd826, %fd825, %fd580, %fd824;
	ld.const.f64 	%fd827, [const_DofToQuad+1008];
	fma.rn.f64 	%fd828, %fd827, %fd581, %fd826;
	ld.const.f64 	%fd829, [const_DofToQuad+1016];
	fma.rn.f64 	%fd830, %fd829, %fd582, %fd828;
	ld.const.f64 	%fd831, [const_DofToQuad+1024];
	fma.rn.f64 	%fd832, %fd831, %fd583, %fd830;
	ld.const.f64 	%fd833, [const_DofToQuad+1032];
	fma.rn.f64 	%fd834, %fd833, %fd584, %fd832;
	ld.const.f64 	%fd835, [const_DofToQuad+1040];
	fma.rn.f64 	%fd836, %fd835, %fd585, %fd834;
	ld.const.f64 	%fd837, [const_DofToQuad+1048];
	fma.rn.f64 	%fd838, %fd837, %fd586, %fd836;
	st.shared.f64 	[%r8+1200], %fd838;
	ld.const.f64 	%fd839, [const_DofToQuad+1056];
	fma.rn.f64 	%fd840, %fd839, %fd575, 0d0000000000000000;
	ld.const.f64 	%fd841, [const_DofToQuad+1064];
	fma.rn.f64 	%fd842, %fd841, %fd576, %fd840;
	ld.const.f64 	%fd843, [const_DofToQuad+1072];
	fma.rn.f64 	%fd844, %fd843, %fd577, %fd842;
	ld.const.f64 	%fd845, [const_DofToQuad+1080];
	fma.rn.f64 	%fd846, %fd845, %fd578, %fd844;
	ld.const.f64 	%fd847, [const_DofToQuad+1088];
	fma.rn.f64 	%fd848, %fd847, %fd579, %fd846;
	ld.const.f64 	%fd849, [const_DofToQuad+1096];
	fma.rn.f64 	%fd850, %fd849, %fd580, %fd848;
	ld.const.f64 	%fd851, [const_DofToQuad+1104];
	fma.rn.f64 	%fd852, %fd851, %fd581, %fd850;
	ld.const.f64 	%fd853, [const_DofToQuad+1112];
	fma.rn.f64 	%fd854, %fd853, %fd582, %fd852;
	ld.const.f64 	%fd855, [const_DofToQuad+1120];
	fma.rn.f64 	%fd856, %fd855, %fd583, %fd854;
	ld.const.f64 	%fd857, [const_DofToQuad+1128];
	fma.rn.f64 	%fd858, %fd857, %fd584, %fd856;
	ld.const.f64 	%fd859, [const_DofToQuad+1136];
	fma.rn.f64 	%fd860, %fd859, %fd585, %fd858;
	ld.const.f64 	%fd861, [const_DofToQuad+1144];
	fma.rn.f64 	%fd862, %fd861, %fd586, %fd860;
	st.shared.f64 	[%r8+1320], %fd862;
	ld.const.f64 	%fd863, [const_DofToQuad+1152];
	fma.rn.f64 	%fd864, %fd863, %fd575, 0d0000000000000000;
	ld.const.f64 	%fd865, [const_DofToQuad+1160];
	fma.rn.f64 	%fd866, %fd865, %fd576, %fd864;
	ld.const.f64 	%fd867, [const_DofToQuad+1168];
	fma.rn.f64 	%fd868, %fd867, %fd577, %fd866;
	ld.const.f64 	%fd869, [const_DofToQuad+1176];
	fma.rn.f64 	%fd870, %fd869, %fd578, %fd868;
	ld.const.f64 	%fd871, [const_DofToQuad+1184];
	fma.rn.f64 	%fd872, %fd871, %fd579, %fd870;
	ld.const.f64 	%fd873, [const_DofToQuad+1192];
	fma.rn.f64 	%fd874, %fd873, %fd580, %fd872;
	ld.const.f64 	%fd875, [const_DofToQuad+1200];
	fma.rn.f64 	%fd876, %fd875, %fd581, %fd874;
	ld.const.f64 	%fd877, [const_DofToQuad+1208];
	fma.rn.f64 	%fd878, %fd877, %fd582, %fd876;
	ld.const.f64 	%fd879, [const_DofToQuad+1216];
	fma.rn.f64 	%fd880, %fd879, %fd583, %fd878;
	ld.const.f64 	%fd881, [const_DofToQuad+1224];
	fma.rn.f64 	%fd882, %fd881, %fd584, %fd880;
	ld.const.f64 	%fd883, [const_DofToQuad+1232];
	fma.rn.f64 	%fd884, %fd883, %fd585, %fd882;
	ld.const.f64 	%fd885, [const_DofToQuad+1240];
	fma.rn.f64 	%fd886, %fd885, %fd586, %fd884;
	st.shared.f64 	[%r8+1440], %fd886;
	ld.const.f64 	%fd887, [const_DofToQuad+1248];
	fma.rn.f64 	%fd888, %fd887, %fd575, 0d0000000000000000;
	ld.const.f64 	%fd889, [const_DofToQuad+1256];
	fma.rn.f64 	%fd890, %fd889, %fd576, %fd888;
	ld.const.f64 	%fd891, [const_DofToQuad+1264];
	fma.rn.f64 	%fd892, %fd891, %fd577, %fd890;
	ld.const.f64 	%fd893, [const_DofToQuad+1272];
	fma.rn.f64 	%fd894, %fd893, %fd578, %fd892;
	ld.const.f64 	%fd895, [const_DofToQuad+1280];
	fma.rn.f64 	%fd896, %fd895, %fd579, %fd894;
	ld.const.f64 	%fd897, [const_DofToQuad+1288];
	fma.rn.f64 	%fd898, %fd897, %fd580, %fd896;
	ld.const.f64 	%fd899, [const_DofToQuad+1296];
	fma.rn.f64 	%fd900, %fd899, %fd581, %fd898;
	ld.const.f64 	%fd901, [const_DofToQuad+1304];
	fma.rn.f64 	%fd902, %fd901, %fd582, %fd900;
	ld.const.f64 	%fd903, [const_DofToQuad+1312];
	fma.rn.f64 	%fd904, %fd903, %fd583, %fd902;
	ld.const.f64 	%fd905, [const_DofToQuad+1320];
	fma.rn.f64 	%fd906, %fd905, %fd584, %fd904;
	ld.const.f64 	%fd907, [const_DofToQuad+1328];
	fma.rn.f64 	%fd908, %fd907, %fd585, %fd906;
	ld.const.f64 	%fd909, [const_DofToQuad+1336];
	fma.rn.f64 	%fd910, %fd909, %fd586, %fd908;
	st.shared.f64 	[%r8+1560], %fd910;
	ld.const.f64 	%fd911, [const_DofToQuad+1344];
	fma.rn.f64 	%fd912, %fd911, %fd575, 0d0000000000000000;
	ld.const.f64 	%fd913, [const_DofToQuad+1352];
	fma.rn.f64 	%fd914, %fd913, %fd576, %fd912;
	ld.const.f64 	%fd915, [const_DofToQuad+1360];
	fma.rn.f64 	%fd916, %fd915, %fd577, %fd914;
	ld.const.f64 	%fd917, [const_DofToQuad+1368];
	fma.rn.f64 	%fd918, %fd917, %fd578, %fd916;
	ld.const.f64 	%fd919, [const_DofToQuad+1376];
	fma.rn.f64 	%fd920, %fd919, %fd579, %fd918;
	ld.const.f64 	%fd921, [const_DofToQuad+1384];
	fma.rn.f64 	%fd922, %fd921, %fd580, %fd920;
	ld.const.f64 	%fd923, [const_DofToQuad+1392];
	fma.rn.f64 	%fd924, %fd923, %fd581, %fd922;
	ld.const.f64 	%fd925, [const_DofToQuad+1400];
	fma.rn.f64 	%fd926, %fd925, %fd582, %fd924;
	ld.const.f64 	%fd927, [const_DofToQuad+1408];
	fma.rn.f64 	%fd928, %fd927, %fd583, %fd926;
	ld.const.f64 	%fd929, [const_DofToQuad+1416];
	fma.rn.f64 	%fd930, %fd929, %fd584, %fd928;
	ld.const.f64 	%fd931, [const_DofToQuad+1424];
	fma.rn.f64 	%fd932, %fd931, %fd585, %fd930;
	ld.const.f64 	%fd933, [const_DofToQuad+1432];
	fma.rn.f64 	%fd934, %fd933, %fd586, %fd932;
	st.shared.f64 	[%r8+1680], %fd934;
$L__BB325_6:
	setp.ge.s32 	%p4, %r3, %r10;
	bar.sync 	0;
	mul.hi.u16 	%rs8, %rs1, 4370;
	mul.lo.s16 	%rs9, %rs8, 15;
	sub.s16 	%rs10, %rs1, %rs9;
	mul.wide.u16 	%r18, %rs8, 1800;
	add.s32 	%r19, %r4, %r18;
	mul.wide.u16 	%r20, %rs10, 120;
	add.s32 	%r9, %r19, %r20;
	ld.shared.f64 	%fd37, [%r9];
	ld.shared.f64 	%fd38, [%r9+8];
	ld.shared.f64 	%fd39, [%r9+16];
	ld.shared.f64 	%fd40, [%r9+24];
	ld.shared.f64 	%fd41, [%r9+32];
	ld.shared.f64 	%fd42, [%r9+40];
	ld.shared.f64 	%fd43, [%r9+48];
	ld.shared.f64 	%fd44, [%r9+56];
	ld.shared.f64 	%fd45, [%r9+64];
	ld.shared.f64 	%fd46, [%r9+72];
	ld.shared.f64 	%fd47, [%r9+80];
	ld.shared.f64 	%fd48, [%r9+88];
	mul.lo.s32 	%r21, %r3, 3375;
	mad.lo.s32 	%r22, %r1, 15, %r21;
	fma.rn.f64 	%fd936, %fd25, %fd37, 0d0000000000000000;
	fma.rn.f64 	%fd937, %fd26, %fd38, %fd936;
	fma.rn.f64 	%fd938, %fd27, %fd39, %fd937;
	fma.rn.f64 	%fd939, %fd28, %fd40, %fd938;
	fma.rn.f64 	%fd940, %fd29, %fd41, %fd939;
	fma.rn.f64 	%fd941, %fd30, %fd42, %fd940;
	fma.rn.f64 	%fd942, %fd31, %fd43, %fd941;
	fma.rn.f64 	%fd943, %fd32, %fd44, %fd942;
	fma.rn.f64 	%fd944, %fd33, %fd45, %fd943;
	fma.rn.f64 	%fd945, %fd34, %fd46, %fd944;
	fma.rn.f64 	%fd946, %fd35, %fd47, %fd945;
	fma.rn.f64 	%fd49, %fd36, %fd48, %fd946;
	cvta.to.global.u64 	%rd8, %rd2;
	mul.wide.s32 	%rd9, %r22, 8;
	add.s64 	%rd1, %rd8, %rd9;
	mov.f64 	%fd2026, 0d0000000000000000;
	@%p4 bra 	$L__BB325_8;
	ld.global.nc.f64 	%fd2026, [%rd1];
$L__BB325_8:
	setp.ge.s32 	%p5, %r3, %r10;
	mul.f64 	%fd2052, %fd49, %fd2026;
	ld.const.f64 	%fd948, [const_DofToQuad+96];
	fma.rn.f64 	%fd949, %fd948, %fd37, 0d0000000000000000;
	ld.const.f64 	%fd950, [const_DofToQuad+104];
	fma.rn.f64 	%fd951, %fd950, %fd38, %fd949;
	ld.const.f64 	%fd952, [const_DofToQuad+112];
	fma.rn.f64 	%fd953, %fd952, %fd39, %fd951;
	ld.const.f64 	%fd954, [const_DofToQuad+120];
	fma.rn.f64 	%fd955, %fd954, %fd40, %fd953;
	ld.const.f64 	%fd956, [const_DofToQuad+128];
	fma.rn.f64 	%fd957, %fd956, %fd41, %fd955;
	ld.const.f64 	%fd53, [const_DofToQuad+136];
	fma.rn.f64 	%fd958, %fd53, %fd42, %fd957;
	ld.const.f64 	%fd54, [const_DofToQuad+144];
	fma.rn.f64 	%fd959, %fd54, %fd43, %fd958;
	ld.const.f64 	%fd960, [const_DofToQuad+152];
	fma.rn.f64 	%fd961, %fd960, %fd44, %fd959;
	ld.const.f64 	%fd962, [const_DofToQuad+160];
	fma.rn.f64 	%fd963, %fd962, %fd45, %fd961;
	ld.const.f64 	%fd964, [const_DofToQuad+168];
	fma.rn.f64 	%fd965, %fd964, %fd46, %fd963;
	ld.const.f64 	%fd966, [const_DofToQuad+176];
	fma.rn.f64 	%fd967, %fd966, %fd47, %fd965;
	ld.const.f64 	%fd968, [const_DofToQuad+184];
	fma.rn.f64 	%fd55, %fd968, %fd48, %fd967;
	mov.f64 	%fd2027, 0d0000000000000000;
	@%p5 bra 	$L__BB325_10;
	ld.global.nc.f64 	%fd2027, [%rd1+8];
$L__BB325_10:
	setp.ge.s32 	%p6, %r3, %r10;
	mul.f64 	%fd2051, %fd55, %fd2027;
	ld.const.f64 	%fd970, [const_DofToQuad+192];
	fma.rn.f64 	%fd971, %fd970, %fd37, 0d0000000000000000;
	ld.const.f64 	%fd972, [const_DofToQuad+200];
	fma.rn.f64 	%fd973, %fd972, %fd38, %fd971;
	ld.const.f64 	%fd974, [const_DofToQuad+208];
	fma.rn.f64 	%fd975, %fd974, %fd39, %fd973;
	ld.const.f64 	%fd976, [const_DofToQuad+216];
	fma.rn.f64 	%fd977, %fd976, %fd40, %fd975;
	ld.const.f64 	%fd978, [const_DofToQuad+224];
	fma.rn.f64 	%fd979, %fd978, %fd41, %fd977;
	ld.const.f64 	%fd59, [const_DofToQuad+232];
	fma.rn.f64 	%fd980, %fd59, %fd42, %fd979;
	ld.const.f64 	%fd981, [const_DofToQuad+240];
	fma.rn.f64 	%fd982, %fd981, %fd43, %fd980;
	ld.const.f64 	%fd983, [const_DofToQuad+248];
	fma.rn.f64 	%fd984, %fd983, %fd44, %fd982;
	ld.const.f64 	%fd985, [const_DofToQuad+256];
	fma.rn.f64 	%fd986, %fd985, %fd45, %fd984;
	ld.const.f64 	%fd987, [const_DofToQuad+264];
	fma.rn.f64 	%fd988, %fd987, %fd46, %fd986;
	ld.const.f64 	%fd989, [const_DofToQuad+272];
	fma.rn.f64 	%fd990, %fd989, %fd47, %fd988;
	ld.const.f64 	%fd991, [const_DofToQuad+280];
	fma.rn.f64 	%fd60, %fd991, %fd48, %fd990;
	mov.f64 	%fd2028, 0d0000000000000000;
	@%p6 bra 	$L__BB325_12;
	ld.global.nc.f64 	%fd2028, [%rd1+16];
$L__BB325_12:
	setp.ge.s32 	%p7, %r3, %r10;
	mul.f64 	%fd2050, %fd60, %fd2028;
	ld.const.f64 	%fd993, [const_DofToQuad+288];
	fma.rn.f64 	%fd994, %fd993, %fd37, 0d0000000000000000;
	ld.const.f64 	%fd995, [const_DofToQuad+296];
	fma.rn.f64 	%fd996, %fd995, %fd38, %fd994;
	ld.const.f64 	%fd997, [const_DofToQuad+304];
	fma.rn.f64 	%fd998, %fd997, %fd39, %fd996;
	ld.const.f64 	%fd999, [const_DofToQuad+312];
	fma.rn.f64 	%fd1000, %fd999, %fd40, %fd998;
	ld.const.f64 	%fd1001, [const_DofToQuad+320];
	fma.rn.f64 	%fd1002, %fd1001, %fd41, %fd1000;
	ld.const.f64 	%fd64, [const_DofToQuad+328];
	fma.rn.f64 	%fd1003, %fd64, %fd42, %fd1002;
	ld.const.f64 	%fd1004, [const_DofToQuad+336];
	fma.rn.f64 	%fd1005, %fd1004, %fd43, %fd1003;
	ld.const.f64 	%fd1006, [const_DofToQuad+344];
	fma.rn.f64 	%fd1007, %fd1006, %fd44, %fd1005;
	ld.const.f64 	%fd1008, [const_DofToQuad+352];
	fma.rn.f64 	%fd1009, %fd1008, %fd45, %fd1007;
	ld.const.f64 	%fd1010, [const_DofToQuad+360];
	fma.rn.f64 	%fd1011, %fd1010, %fd46, %fd1009;
	ld.const.f64 	%fd1012, [const_DofToQuad+368];
	fma.rn.f64 	%fd1013, %fd1012, %fd47, %fd1011;
	ld.const.f64 	%fd1014, [const_DofToQuad+376];
	fma.rn.f64 	%fd65, %fd1014, %fd48, %fd1013;
	mov.f64 	%fd2029, 0d0000000000000000;
	@%p7 bra 	$L__BB325_14;
	ld.global.nc.f64 	%fd2029, [%rd1+24];
$L__BB325_14:
	setp.ge.s32 	%p8, %r3, %r10;
	mul.f64 	%fd2049, %fd65, %fd2029;
	ld.const.f64 	%fd1016, [const_DofToQuad+384];
	fma.rn.f64 	%fd1017, %fd1016, %fd37, 0d0000000000000000;
	ld.const.f64 	%fd1018, [const_DofToQuad+392];
	fma.rn.f64 	%fd1019, %fd1018, %fd38, %fd1017;
	ld.const.f64 	%fd1020, [const_DofToQuad+400];
	fma.rn.f64 	%fd1021, %fd1020, %fd39, %fd1019;
	ld.const.f64 	%fd1022, [const_DofToQuad+408];
	fma.rn.f64 	%fd1023, %fd1022, %fd40, %fd1021;
	ld.const.f64 	%fd1024, [const_DofToQuad+416];
	fma.rn.f64 	%fd1025, %fd1024, %fd41, %fd1023;
	ld.const.f64 	%fd69, [const_DofToQuad+424];
	fma.rn.f64 	%fd1026, %fd69, %fd42, %fd1025;
	ld.const.f64 	%fd1027, [const_DofToQuad+432];
	fma.rn.f64 	%fd1028, %fd1027, %fd43, %fd1026;
	ld.const.f64 	%fd1029, [const_DofToQuad+440];
	fma.rn.f64 	%fd1030, %fd1029, %fd44, %fd1028;
	ld.const.f64 	%fd1031, [const_DofToQuad+448];
	fma.rn.f64 	%fd1032, %fd1031, %fd45, %fd1030;
	ld.const.f64 	%fd1033, [const_DofToQuad+456];
	fma.rn.f64 	%fd1034, %fd1033, %fd46, %fd1032;
	ld.const.f64 	%fd1035, [const_DofToQuad+464];
	fma.rn.f64 	%fd1036, %fd1035, %fd47, %fd1034;
	ld.const.f64 	%fd1037, [const_DofToQuad+472];
	fma.rn.f64 	%fd70, %fd1037, %fd48, %fd1036;
	mov.f64 	%fd2030, 0d0000000000000000;
	@%p8 bra 	$L__BB325_16;
	ld.global.nc.f64 	%fd2030, [%rd1+32];
$L__BB325_16:
	setp.ge.s32 	%p9, %r3, %r10;
	mul.f64 	%fd2048, %fd70, %fd2030;
	ld.const.f64 	%fd1039, [const_DofToQuad+480];
	fma.rn.f64 	%fd1040, %fd1039, %fd37, 0d0000000000000000;
	ld.const.f64 	%fd1041, [const_DofToQuad+488];
	fma.rn.f64 	%fd1042, %fd1041, %fd38, %fd1040;
	ld.const.f64 	%fd1043, [const_DofToQuad+496];
	fma.rn.f64 	%fd1044, %fd1043, %fd39, %fd1042;
	ld.const.f64 	%fd1045, [const_DofToQuad+504];
	fma.rn.f64 	%fd1046, %fd1045, %fd40, %fd1044;
	ld.const.f64 	%fd1047, [const_DofToQuad+512];
	fma.rn.f64 	%fd1048, %fd1047, %fd41, %fd1046;
	ld.const.f64 	%fd74, [const_DofToQuad+520];
	fma.rn.f64 	%fd1049, %fd74, %fd42, %fd1048;
	ld.const.f64 	%fd1050, [const_DofToQuad+528];
	fma.rn.f64 	%fd1051, %fd1050, %fd43, %fd1049;
	ld.const.f64 	%fd1052, [const_DofToQuad+536];
	fma.rn.f64 	%fd1053, %fd1052, %fd44, %fd1051;
	ld.const.f64 	%fd1054, [const_DofToQuad+544];
	fma.rn.f64 	%fd1055, %fd1054, %fd45, %fd1053;
	ld.const.f64 	%fd1056, [const_DofToQuad+552];
	fma.rn.f64 	%fd1057, %fd1056, %fd46, %fd1055;
	ld.const.f64 	%fd1058, [const_DofToQuad+560];
	fma.rn.f64 	%fd1059, %fd1058, %fd47, %fd1057;
	ld.const.f64 	%fd1060, [const_DofToQuad+568];
	fma.rn.f64 	%fd75, %fd1060, %fd48, %fd1059;
	mov.f64 	%fd2031, 0d0000000000000000;
	@%p9 bra 	$L__BB325_18;
	ld.global.nc.f64 	%fd2031, [%rd1+40];
$L__BB325_18:
	setp.ge.s32 	%p10, %r3, %r10;
	mul.f64 	%fd2047, %fd75, %fd2031;
	ld.const.f64 	%fd79, [const_DofToQuad+576];
	fma.rn.f64 	%fd1062, %fd79, %fd37, 0d0000000000000000;
	ld.const.f64 	%fd1063, [const_DofToQuad+584];
	fma.rn.f64 	%fd1064, %fd1063, %fd38, %fd1062;
	ld.const.f64 	%fd1065, [const_DofToQuad+592];
	fma.rn.f64 	%fd1066, %fd1065, %fd39, %fd1064;
	ld.const.f64 	%fd1067, [const_DofToQuad+600];
	fma.rn.f64 	%fd1068, %fd1067, %fd40, %fd1066;
	ld.const.f64 	%fd1069, [const_DofToQuad+608];
	fma.rn.f64 	%fd1070, %fd1069, %fd41, %fd1068;
	ld.const.f64 	%fd80, [const_DofToQuad+616];
	fma.rn.f64 	%fd1071, %fd80, %fd42, %fd1070;
	ld.const.f64 	%fd1072, [const_DofToQuad+624];
	fma.rn.f64 	%fd1073, %fd1072, %fd43, %fd1071;
	ld.const.f64 	%fd1074, [const_DofToQuad+632];
	fma.rn.f64 	%fd1075, %fd1074, %fd44, %fd1073;
	ld.const.f64 	%fd1076, [const_DofToQuad+640];
	fma.rn.f64 	%fd1077, %fd1076, %fd45, %fd1075;
	ld.const.f64 	%fd1078, [const_DofToQuad+648];
	fma.rn.f64 	%fd1079, %fd1078, %fd46, %fd1077;
	ld.const.f64 	%fd1080, [const_DofToQuad+656];
	fma.rn.f64 	%fd1081, %fd1080, %fd47, %fd1079;
	ld.const.f64 	%fd1082, [const_DofToQuad+664];
	fma.rn.f64 	%fd81, %fd1082, %fd48, %fd1081;
	mov.f64 	%fd2032, 0d0000000000000000;
	@%p10 bra 	$L__BB325_20;
	ld.global.nc.f64 	%fd2032, [%rd1+48];
$L__BB325_20:
	setp.ge.s32 	%p11, %r3, %r10;
	mul.f64 	%fd2046, %fd81, %fd2032;
	ld.const.f64 	%fd85, [const_DofToQuad+672];
	fma.rn.f64 	%fd1084, %fd85, %fd37, 0d0000000000000000;
	ld.const.f64 	%fd1085, [const_DofToQuad+680];
	fma.rn.f64 	%fd1086, %fd1085, %fd38, %fd1084;
	ld.const.f64 	%fd1087, [const_DofToQuad+688];
	fma.rn.f64 	%fd1088, %fd1087, %fd39, %fd1086;
	ld.const.f64 	%fd1089, [const_DofToQuad+696];
	fma.rn.f64 	%fd1090, %fd1089, %fd40, %fd1088;
	ld.const.f64 	%fd1091, [const_DofToQuad+704];
	fma.rn.f64 	%fd1092, %fd1091, %fd41, %fd1090;
	ld.const.f64 	%fd86, [const_DofToQuad+712];
	fma.rn.f64 	%fd1093, %fd86, %fd42, %fd1092;
	ld.const.f64 	%fd1094, [const_DofToQuad+720];
	fma.rn.f64 	%fd1095, %fd1094, %fd43, %fd1093;
	ld.const.f64 	%fd1096, [const_DofToQuad+728];
	fma.rn.f64 	%fd1097, %fd1096, %fd44, %fd1095;
	ld.const.f64 	%fd1098, [const_DofToQuad+736];
	fma.rn.f64 	%fd1099, %fd1098, %fd45, %fd1097;
	ld.const.f64 	%fd1100, [const_DofToQuad+744];
	fma.rn.f64 	%fd1101, %fd1100, %fd46, %fd1099;
	ld.const.f64 	%fd1102, [const_DofToQuad+752];
	fma.rn.f64 	%fd1103, %fd1102, %fd47, %fd1101;
	ld.const.f64 	%fd1104, [const_DofToQuad+760];
	fma.rn.f64 	%fd87, %fd1104, %fd48, %fd1103;
	mov.f64 	%fd2033, 0d0000000000000000;
	@%p11 bra 	$L__BB325_22;
	ld.global.nc.f64 	%fd2033, [%rd1+56];
$L__BB325_22:
	setp.ge.s32 	%p12, %r3, %r10;
	mul.f64 	%fd2045, %fd87, %fd2033;
	ld.const.f64 	%fd91, [const_DofToQuad+768];
	fma.rn.f64 	%fd1106, %fd91, %fd37, 0d0000000000000000;
	ld.const.f64 	%fd92, [const_DofToQuad+776];
	fma.rn.f64 	%fd1107, %fd92, %fd38, %fd1106;
	ld.const.f64 	%fd93, [const_DofToQuad+784];
	fma.rn.f64 	%fd1108, %fd93, %fd39, %fd1107;
	ld.const.f64 	%fd94, [const_DofToQuad+792];
	fma.rn.f64 	%fd1109, %fd94, %fd40, %fd1108;
	ld.const.f64 	%fd95, [const_DofToQuad+800];
	fma.rn.f64 	%fd1110, %fd95, %fd41, %fd1109;
	ld.const.f64 	%fd96, [const_DofToQuad+808];
	fma.rn.f64 	%fd1111, %fd96, %fd42, %fd1110;
	ld.const.f64 	%fd97, [const_DofToQuad+816];
	fma.rn.f64 	%fd1112, %fd97, %fd43, %fd1111;
	ld.const.f64 	%fd98, [const_DofToQuad+824];
	fma.rn.f64 	%fd1113, %fd98, %fd44, %fd1112;
	ld.const.f64 	%fd99, [const_DofToQuad+832];
	fma.rn.f64 	%fd1114, %fd99, %fd45, %fd1113;
	ld.const.f64 	%fd100, [const_DofToQuad+840];
	fma.rn.f64 	%fd1115, %fd100, %fd46, %fd1114;
	ld.const.f64 	%fd101, [const_DofToQuad+848];
	fma.rn.f64 	%fd1116, %fd101, %fd47, %fd1115;
	ld.const.f64 	%fd102, [const_DofToQuad+856];
	fma.rn.f64 	%fd103, %fd102, %fd48, %fd1116;
	mov.f64 	%fd2034, 0d0000000000000000;
	@%p12 bra 	$L__BB325_24;
	ld.global.nc.f64 	%fd2034, [%rd1+64];
$L__BB325_24:
	setp.ge.s32 	%p13, %r3, %r10;
	mul.f64 	%fd2044, %fd103, %fd2034;
	ld.const.f64 	%fd107, [const_DofToQuad+864];
	fma.rn.f64 	%fd1118, %fd107, %fd37, 0d0000000000000000;
	ld.const.f64 	%fd108, [const_DofToQuad+872];
	fma.rn.f64 	%fd1119, %fd108, %fd38, %fd1118;
	ld.const.f64 	%fd109, [const_DofToQuad+880];
	fma.rn.f64 	%fd1120, %fd109, %fd39, %fd1119;
	ld.const.f64 	%fd110, [const_DofToQuad+888];
	fma.rn.f64 	%fd1121, %fd110, %fd40, %fd1120;
	ld.const.f64 	%fd111, [const_DofToQuad+896];
	fma.rn.f64 	%fd1122, %fd111, %fd41, %fd1121;
	ld.const.f64 	%fd112, [const_DofToQuad+904];
	fma.rn.f64 	%fd1123, %fd112, %fd42, %fd1122;
	ld.const.f64 	%fd113, [const_DofToQuad+912];
	fma.rn.f64 	%fd1124, %fd113, %fd43, %fd1123;
	ld.const.f64 	%fd114, [const_DofToQuad+920];
	fma.rn.f64 	%fd1125, %fd114, %fd44, %fd1124;
	ld.const.f64 	%fd115, [const_DofToQuad+928];
	fma.rn.f64 	%fd1126, %fd115, %fd45, %fd1125;
	ld.const.f64 	%fd116, [const_DofToQuad+936];
	fma.rn.f64 	%fd1127, %fd116, %fd46, %fd1126;
	ld.const.f64 	%fd117, [const_DofToQuad+944];
	fma.rn.f64 	%fd1128, %fd117, %fd47, %fd1127;
	ld.const.f64 	%fd118, [const_DofToQuad+952];
	fma.rn.f64 	%fd119, %fd118, %fd48, %fd1128;
	mov.f64 	%fd2035, 0d0000000000000000;
	@%p13 bra 	$L__BB325_26;
	ld.global.nc.f64 	%fd2035, [%rd1+72];
$L__BB325_26:
	mul.f64 	%fd2043, %fd119, %fd2035;
	ld.const.f64 	%fd123, [const_DofToQuad+960];
	fma.rn.f64 	%fd1130, %fd123, %fd37, 0d0000000000000000;
	ld.const.f64 	%fd124, [const_DofToQuad+968];
	fma.rn.f64 	%fd1131, %fd124, %fd38, %fd1130;
	ld.const.f64 	%fd125, [const_DofToQuad+976];
	fma.rn.f64 	%fd1132, %fd125, %fd39, %fd1131;
	ld.const.f64 	%fd126, [const_DofToQuad+984];
	fma.rn.f64 	%fd1133, %fd126, %fd40, %fd1132;
	ld.const.f64 	%fd127, [const_DofToQuad+992];
	fma.rn.f64 	%fd1134, %fd127, %fd41, %fd1133;
	ld.const.f64 	%fd128, [const_DofToQuad+1000];
	fma.rn.f64 	%fd1135, %fd128, %fd42, %fd1134;
	ld.const.f64 	%fd129, [const_DofToQuad+1008];
	fma.rn.f64 	%fd1136, %fd129, %fd43, %fd1135;
	ld.const.f64 	%fd130, [const_DofToQuad+1016];
	fma.rn.f64 	%fd1137, %fd130, %fd44, %fd1136;
	ld.const.f64 	%fd131, [const_DofToQuad+1024];
	fma.rn.f64 	%fd1138, %fd131, %fd45, %fd1137;
	ld.const.f64 	%fd132, [const_DofToQuad+1032];
	fma.rn.f64 	%fd1139, %fd132, %fd46, %fd1138;
	ld.const.f64 	%fd133, [const_DofToQuad+1040];
	fma.rn.f64 	%fd1140, %fd133, %fd47, %fd1139;
	ld.const.f64 	%fd134, [const_DofToQuad+1048];
	fma.rn.f64 	%fd135, %fd134, %fd48, %fd1140;
	mov.f64 	%fd2036, 0d0000000000000000;
	@%p13 bra 	$L__BB325_28;
	ld.global.nc.f64 	%fd2036, [%rd1+80];
$L__BB325_28:
	mul.f64 	%fd2042, %fd135, %fd2036;
	ld.const.f64 	%fd139, [const_DofToQuad+1056];
	fma.rn.f64 	%fd1142, %fd139, %fd37, 0d0000000000000000;
	ld.const.f64 	%fd140, [const_DofToQuad+1064];
	fma.rn.f64 	%fd1143, %fd140, %fd38, %fd1142;
	ld.const.f64 	%fd141, [const_DofToQuad+1072];
	fma.rn.f64 	%fd1144, %fd141, %fd39, %fd1143;
	ld.const.f64 	%fd142, [const_DofToQuad+1080];
	fma.rn.f64 	%fd1145, %fd142, %fd40, %fd1144;
	ld.const.f64 	%fd143, [const_DofToQuad+1088];
	fma.rn.f64 	%fd1146, %fd143, %fd41, %fd1145;
	ld.const.f64 	%fd144, [const_DofToQuad+1096];
	fma.rn.f64 	%fd1147, %fd144, %fd42, %fd1146;
	ld.const.f64 	%fd145, [const_DofToQuad+1104];
	fma.rn.f64 	%fd1148, %fd145, %fd43, %fd1147;
	ld.const.f64 	%fd146, [const_DofToQuad+1112];
	fma.rn.f64 	%fd1149, %fd146, %fd44, %fd1148;
	ld.const.f64 	%fd147, [const_DofToQuad+1120];
	fma.rn.f64 	%fd1150, %fd147, %fd45, %fd1149;
	ld.const.f64 	%fd148, [const_DofToQuad+1128];
	fma.rn.f64 	%fd1151, %fd148, %fd46, %fd1150;
	ld.const.f64 	%fd149, [const_DofToQuad+1136];
	fma.rn.f64 	%fd1152, %fd149, %fd47, %fd1151;
	ld.const.f64 	%fd150, [const_DofToQuad+1144];
	fma.rn.f64 	%fd151, %fd150, %fd48, %fd1152;
	mov.f64 	%fd2037, 0d0000000000000000;
	@%p13 bra 	$L__BB325_30;
	ld.global.nc.f64 	%fd2037, [%rd1+88];
$L__BB325_30:
	mul.f64 	%fd2041, %fd151, %fd2037;
	ld.const.f64 	%fd155, [const_DofToQuad+1152];
	fma.rn.f64 	%fd1154, %fd155, %fd37, 0d0000000000000000;
	ld.const.f64 	%fd156, [const_DofToQuad+1160];
	fma.rn.f64 	%fd1155, %fd156, %fd38, %fd1154;
	ld.const.f64 	%fd157, [const_DofToQuad+1168];
	fma.rn.f64 	%fd1156, %fd157, %fd39, %fd1155;
	ld.const.f64 	%fd158, [const_DofToQuad+1176];
	fma.rn.f64 	%fd1157, %fd158, %fd40, %fd1156;
	ld.const.f64 	%fd159, [const_DofToQuad+1184];
	fma.rn.f64 	%fd1158, %fd159, %fd41, %fd1157;
	ld.const.f64 	%fd160, [const_DofToQuad+1192];
	fma.rn.f64 	%fd1159, %fd160, %fd42, %fd1158;
	ld.const.f64 	%fd161, [const_DofToQuad+1200];
	fma.rn.f64 	%fd1160, %fd161, %fd43, %fd1159;
	ld.const.f64 	%fd162, [const_DofToQuad+1208];
	fma.rn.f64 	%fd1161, %fd162, %fd44, %fd1160;
	ld.const.f64 	%fd163, [const_DofToQuad+1216];
	fma.rn.f64 	%fd1162, %fd163, %fd45, %fd1161;
	ld.const.f64 	%fd164, [const_DofToQuad+1224];
	fma.rn.f64 	%fd1163, %fd164, %fd46, %fd1162;
	ld.const.f64 	%fd165, [const_DofToQuad+1232];
	fma.rn.f64 	%fd1164, %fd165, %fd47, %fd1163;
	ld.const.f64 	%fd166, [const_DofToQuad+1240];
	fma.rn.f64 	%fd167, %fd166, %fd48, %fd1164;
	mov.f64 	%fd2038, 0d0000000000000000;
	@%p13 bra 	$L__BB325_32;
	ld.global.nc.f64 	%fd2038, [%rd1+96];
$L__BB325_32:
	mul.f64 	%fd170, %fd167, %fd2038;
	ld.const.f64 	%fd171, [const_DofToQuad+1248];
	fma.rn.f64 	%fd1166, %fd171, %fd37, 0d0000000000000000;
	ld.const.f64 	%fd172, [const_DofToQuad+1256];
	fma.rn.f64 	%fd1167, %fd172, %fd38, %fd1166;
	ld.const.f64 	%fd173, [const_DofToQuad+1264];
	fma.rn.f64 	%fd1168, %fd173, %fd39, %fd1167;
	ld.const.f64 	%fd174, [const_DofToQuad+1272];
	fma.rn.f64 	%fd1169, %fd174, %fd40, %fd1168;
	ld.const.f64 	%fd175, [const_DofToQuad+1280];
	fma.rn.f64 	%fd1170, %fd175, %fd41, %fd1169;
	ld.const.f64 	%fd176, [const_DofToQuad+1288];
	fma.rn.f64 	%fd1171, %fd176, %fd42, %fd1170;
	ld.const.f64 	%fd177, [const_DofToQuad+1296];
	fma.rn.f64 	%fd1172, %fd177, %fd43, %fd1171;
	ld.const.f64 	%fd178, [const_DofToQuad+1304];
	fma.rn.f64 	%fd1173, %fd178, %fd44, %fd1172;
	ld.const.f64 	%fd179, [const_DofToQuad+1312];
	fma.rn.f64 	%fd1174, %fd179, %fd45, %fd1173;
	ld.const.f64 	%fd180, [const_DofToQuad+1320];
	fma.rn.f64 	%fd1175, %fd180, %fd46, %fd1174;
	ld.const.f64 	%fd181, [const_DofToQuad+1328];
	fma.rn.f64 	%fd1176, %fd181, %fd47, %fd1175;
	ld.const.f64 	%fd182, [const_DofToQuad+1336];
	fma.rn.f64 	%fd183, %fd182, %fd48, %fd1176;
	mov.f64 	%fd2039, 0d0000000000000000;
	@%p13 bra 	$L__BB325_34;
	ld.global.nc.f64 	%fd2039, [%rd1+104];
$L__BB325_34:
	mul.f64 	%fd186, %fd183, %fd2039;
	ld.const.f64 	%fd187, [const_DofToQuad+1344];
	fma.rn.f64 	%fd1178, %fd187, %fd37, 0d0000000000000000;
	ld.const.f64 	%fd188, [const_DofToQuad+1352];
	fma.rn.f64 	%fd1179, %fd188, %fd38, %fd1178;
	ld.const.f64 	%fd189, [const_DofToQuad+1360];
	fma.rn.f64 	%fd1180, %fd189, %fd39, %fd1179;
	ld.const.f64 	%fd190, [const_DofToQuad+1368];
	fma.rn.f64 	%fd1181, %fd190, %fd40, %fd1180;
	ld.const.f64 	%fd191, [const_DofToQuad+1376];
	fma.rn.f64 	%fd1182, %fd191, %fd41, %fd1181;
	ld.const.f64 	%fd192, [const_DofToQuad+1384];
	fma.rn.f64 	%fd1183, %fd192, %fd42, %fd1182;
	ld.const.f64 	%fd193, [const_DofToQuad+1392];
	fma.rn.f64 	%fd1184, %fd193, %fd43, %fd1183;
	ld.const.f64 	%fd194, [const_DofToQuad+1400];
	fma.rn.f64 	%fd1185, %fd194, %fd44, %fd1184;
	ld.const.f64 	%fd195, [const_DofToQuad+1408];
	fma.rn.f64 	%fd1186, %fd195, %fd45, %fd1185;
	ld.const.f64 	%fd196, [const_DofToQuad+1416];
	fma.rn.f64 	%fd1187, %fd196, %fd46, %fd1186;
	ld.const.f64 	%fd197, [const_DofToQuad+1424];
	fma.rn.f64 	%fd1188, %fd197, %fd47, %fd1187;
	ld.const.f64 	%fd198, [const_DofToQuad+1432];
	fma.rn.f64 	%fd199, %fd198, %fd48, %fd1188;
	mov.f64 	%fd2040, 0d0000000000000000;
	@%p13 bra 	$L__BB325_36;
	ld.global.nc.f64 	%fd2040, [%rd1+112];
$L__BB325_36:
	setp.gt.u32 	%p19, %r1, 179;
	mul.f64 	%fd1189, %fd199, %fd2040;
	ld.const.f64 	%fd1190, [const_DofToQuad];
	fma.rn.f64 	%fd1191, %fd1190, %fd2052, 0d0000000000000000;
	ld.const.f64 	%fd1192, [const_DofToQuad+96];
	fma.rn.f64 	%fd1193, %fd1192, %fd2051, %fd1191;
	ld.const.f64 	%fd1194, [const_DofToQuad+192];
	fma.rn.f64 	%fd1195, %fd1194, %fd2050, %fd1193;
	ld.const.f64 	%fd1196, [const_DofToQuad+288];
	fma.rn.f64 	%fd1197, %fd1196, %fd2049, %fd1195;
	ld.const.f64 	%fd1198, [const_DofToQuad+384];
	fma.rn.f64 	%fd1199, %fd1198, %fd2048, %fd1197;
	ld.const.f64 	%fd1200, [const_DofToQuad+480];
	fma.rn.f64 	%fd1201, %fd1200, %fd2047, %fd1199;
	fma.rn.f64 	%fd1202, %fd79, %fd2046, %fd1201;
	fma.rn.f64 	%fd1203, %fd85, %fd2045, %fd1202;
	fma.rn.f64 	%fd1204, %fd91, %fd2044, %fd1203;
	fma.rn.f64 	%fd1205, %fd107, %fd2043, %fd1204;
	fma.rn.f64 	%fd1206, %fd123, %fd2042, %fd1205;
	fma.rn.f64 	%fd1207, %fd139, %fd2041, %fd1206;
	fma.rn.f64 	%fd1208, %fd155, %fd170, %fd1207;
	fma.rn.f64 	%fd1209, %fd171, %fd186, %fd1208;
	fma.rn.f64 	%fd1210, %fd187, %fd1189, %fd1209;
	st.shared.f64 	[%r9], %fd1210;
	ld.const.f64 	%fd1211, [const_DofToQuad+8];
	fma.rn.f64 	%fd1212, %fd1211, %fd2052, 0d0000000000000000;
	ld.const.f64 	%fd1213, [const_DofToQuad+104];
	fma.rn.f64 	%fd1214, %fd1213, %fd2051, %fd1212;
	ld.const.f64 	%fd1215, [const_DofToQuad+200];
	fma.rn.f64 	%fd1216, %fd1215, %fd2050, %fd1214;
	ld.const.f64 	%fd1217, [const_DofToQuad+296];
	fma.rn.f64 	%fd1218, %fd1217, %fd2049, %fd1216;
	ld.const.f64 	%fd1219, [const_DofToQuad+392];
	fma.rn.f64 	%fd1220, %fd1219, %fd2048, %fd1218;
	ld.const.f64 	%fd1221, [const_DofToQuad+488];
	fma.rn.f64 	%fd1222, %fd1221, %fd2047, %fd1220;
	ld.const.f64 	%fd1223, [const_DofToQuad+584];
	fma.rn.f64 	%fd1224, %fd1223, %fd2046, %fd1222;
	ld.const.f64 	%fd1225, [const_DofToQuad+680];
	fma.rn.f64 	%fd1226, %fd1225, %fd2045, %fd1224;
	fma.rn.f64 	%fd1227, %fd92, %fd2044, %fd1226;
	fma.rn.f64 	%fd1228, %fd108, %fd2043, %fd1227;
	fma.rn.f64 	%fd1229, %fd124, %fd2042, %fd1228;
	fma.rn.f64 	%fd1230, %fd140, %fd2041, %fd1229;
	fma.rn.f64 	%fd1231, %fd156, %fd170, %fd1230;
	fma.rn.f64 	%fd1232, %fd172, %fd186, %fd1231;
	fma.rn.f64 	%fd1233, %fd188, %fd1189, %fd1232;
	st.shared.f64 	[%r9+8], %fd1233;
	ld.const.f64 	%fd1234, [const_DofToQuad+16];
	fma.rn.f64 	%fd1235, %fd1234, %fd2052, 0d0000000000000000;
	ld.const.f64 	%fd1236, [const_DofToQuad+112];
	fma.rn.f64 	%fd1237, %fd1236, %fd2051, %fd1235;
	ld.const.f64 	%fd1238, [const_DofToQuad+208];
	fma.rn.f64 	%fd1239, %fd1238, %fd2050, %fd1237;
	ld.const.f64 	%fd1240, [const_DofToQuad+304];
	fma.rn.f64 	%fd1241, %fd1240, %fd2049, %fd1239;
	ld.const.f64 	%fd1242, [const_DofToQuad+400];
	fma.rn.f64 	%fd1243, %fd1242, %fd2048, %fd1241;
	ld.const.f64 	%fd1244, [const_DofToQuad+496];
	fma.rn.f64 	%fd1245, %fd1244, %fd2047, %fd1243;
	ld.const.f64 	%fd1246, [const_DofToQuad+592];
	fma.rn.f64 	%fd1247, %fd1246, %fd2046, %fd1245;
	ld.const.f64 	%fd1248, [const_DofToQuad+688];
	fma.rn.f64 	%fd1249, %fd1248, %fd2045, %fd1247;
	fma.rn.f64 	%fd1250, %fd93, %fd2044, %fd1249;
	fma.rn.f64 	%fd1251, %fd109, %fd2043, %fd1250;
	fma.rn.f64 	%fd1252, %fd125, %fd2042, %fd1251;
	fma.rn.f64 	%fd1253, %fd141, %fd2041, %fd1252;
	fma.rn.f64 	%fd1254, %fd157, %fd170, %fd1253;
	fma.rn.f64 	%fd1255, %fd173, %fd186, %fd1254;
	fma.rn.f64 	%fd1256, %fd189, %fd1189, %fd1255;
	st.shared.f64 	[%r9+16], %fd1256;
	ld.const.f64 	%fd1257, [const_DofToQuad+24];
	fma.rn.f64 	%fd1258, %fd1257, %fd2052, 0d0000000000000000;
	ld.const.f64 	%fd1259, [const_DofToQuad+120];
	fma.rn.f64 	%fd1260, %fd1259, %fd2051, %fd1258;
	ld.const.f64 	%fd1261, [const_DofToQuad+216];
	fma.rn.f64 	%fd1262, %fd1261, %fd2050, %fd1260;
	ld.const.f64 	%fd1263, [const_DofToQuad+312];
	fma.rn.f64 	%fd1264, %fd1263, %fd2049, %fd1262;
	ld.const.f64 	%fd1265, [const_DofToQuad+408];
	fma.rn.f64 	%fd1266, %fd1265, %fd2048, %fd1264;
	ld.const.f64 	%fd1267, [const_DofToQuad+504];
	fma.rn.f64 	%fd1268, %fd1267, %fd2047, %fd1266;
	ld.const.f64 	%fd1269, [const_DofToQuad+600];
	fma.rn.f64 	%fd1270, %fd1269, %fd2046, %fd1268;
	ld.const.f64 	%fd1271, [const_DofToQuad+696];
	fma.rn.f64 	%fd1272, %fd1271, %fd2045, %fd1270;
	fma.rn.f64 	%fd1273, %fd94, %fd2044, %fd1272;
	fma.rn.f64 	%fd1274, %fd110, %fd2043, %fd1273;
	fma.rn.f64 	%fd1275, %fd126, %fd2042, %fd1274;
	fma.rn.f64 	%fd1276, %fd142, %fd2041, %fd1275;
	fma.rn.f64 	%fd1277, %fd158, %fd170, %fd1276;
	fma.rn.f64 	%fd1278, %fd174, %fd186, %fd1277;
	fma.rn.f64 	%fd1279, %fd190, %fd1189, %fd1278;
	st.shared.f64 	[%r9+24], %fd1279;
	ld.const.f64 	%fd1280, [const_DofToQuad+32];
	fma.rn.f64 	%fd1281, %fd1280, %fd2052, 0d0000000000000000;
	ld.const.f64 	%fd1282, [const_DofToQuad+128];
	fma.rn.f64 	%fd1283, %fd1282, %fd2051, %fd1281;
	ld.const.f64 	%fd1284, [const_DofToQuad+224];
	fma.rn.f64 	%fd1285, %fd1284, %fd2050, %fd1283;
	ld.const.f64 	%fd1286, [const_DofToQuad+320];
	fma.rn.f64 	%fd1287, %fd1286, %fd2049, %fd1285;
	ld.const.f64 	%fd1288, [const_DofToQuad+416];
	fma.rn.f64 	%fd1289, %fd1288, %fd2048, %fd1287;
	ld.const.f64 	%fd1290, [const_DofToQuad+512];
	fma.rn.f64 	%fd1291, %fd1290, %fd2047, %fd1289;
	ld.const.f64 	%fd1292, [const_DofToQuad+608];
	fma.rn.f64 	%fd1293, %fd1292, %fd2046, %fd1291;
	ld.const.f64 	%fd1294, [const_DofToQuad+704];
	fma.rn.f64 	%fd1295, %fd1294, %fd2045, %fd1293;
	fma.rn.f64 	%fd1296, %fd95, %fd2044, %fd1295;
	fma.rn.f64 	%fd1297, %fd111, %fd2043, %fd1296;
	fma.rn.f64 	%fd1298, %fd127, %fd2042, %fd1297;
	fma.rn.f64 	%fd1299, %fd143, %fd2041, %fd1298;
	fma.rn.f64 	%fd1300, %fd159, %fd170, %fd1299;
	fma.rn.f64 	%fd1301, %fd175, %fd186, %fd1300;
	fma.rn.f64 	%fd1302, %fd191, %fd1189, %fd1301;
	st.shared.f64 	[%r9+32], %fd1302;
	ld.const.f64 	%fd1303, [const_DofToQuad+40];
	fma.rn.f64 	%fd1304, %fd1303, %fd2052, 0d0000000000000000;
	fma.rn.f64 	%fd1305, %fd53, %fd2051, %fd1304;
	fma.rn.f64 	%fd1306, %fd59, %fd2050, %fd1305;
	fma.rn.f64 	%fd1307, %fd64, %fd2049, %fd1306;
	fma.rn.f64 	%fd1308, %fd69, %fd2048, %fd1307;
	fma.rn.f64 	%fd1309, %fd74, %fd2047, %fd1308;
	fma.rn.f64 	%fd1310, %fd80, %fd2046, %fd1309;
	fma.rn.f64 	%fd1311, %fd86, %fd2045, %fd1310;
	fma.rn.f64 	%fd1312, %fd96, %fd2044, %fd1311;
	fma.rn.f64 	%fd1313, %fd112, %fd2043, %fd1312;
	fma.rn.f64 	%fd1314, %fd128, %fd2042, %fd1313;
	fma.rn.f64 	%fd1315, %fd144, %fd2041, %fd1314;
	fma.rn.f64 	%fd1316, %fd160, %fd170, %fd1315;
	fma.rn.f64 	%fd1317, %fd176, %fd186, %fd1316;
	fma.rn.f64 	%fd1318, %fd192, %fd1189, %fd1317;
	st.shared.f64 	[%r9+40], %fd1318;
	ld.const.f64 	%fd1319, [const_DofToQuad+48];
	fma.rn.f64 	%fd1320, %fd1319, %fd2052, 0d0000000000000000;
	fma.rn.f64 	%fd1321, %fd54, %fd2051, %fd1320;
	ld.const.f64 	%fd1322, [const_DofToQuad+240];
	fma.rn.f64 	%fd1323, %fd1322, %fd2050, %fd1321;
	ld.const.f64 	%fd1324, [const_DofToQuad+336];
	fma.rn.f64 	%fd1325, %fd1324, %fd2049, %fd1323;
	ld.const.f64 	%fd1326, [const_DofToQuad+432];
	fma.rn.f64 	%fd1327, %fd1326, %fd2048, %fd1325;
	ld.const.f64 	%fd1328, [const_DofToQuad+528];
	fma.rn.f64 	%fd1329, %fd1328, %fd2047, %fd1327;
	ld.const.f64 	%fd1330, [const_DofToQuad+624];
	fma.rn.f64 	%fd1331, %fd1330, %fd2046, %fd1329;
	ld.const.f64 	%fd1332, [const_DofToQuad+720];
	fma.rn.f64 	%fd1333, %fd1332, %fd2045, %fd1331;
	fma.rn.f64 	%fd1334, %fd97, %fd2044, %fd1333;
	fma.rn.f64 	%fd1335, %fd113, %fd2043, %fd1334;
	fma.rn.f64 	%fd1336, %fd129, %fd2042, %fd1335;
	fma.rn.f64 	%fd1337, %fd145, %fd2041, %fd1336;
	fma.rn.f64 	%fd1338, %fd161, %fd170, %fd1337;
	fma.rn.f64 	%fd1339, %fd177, %fd186, %fd1338;
	fma.rn.f64 	%fd1340, %fd193, %fd1189, %fd1339;
	st.shared.f64 	[%r9+48], %fd1340;
	ld.const.f64 	%fd1341, [const_DofToQuad+56];
	fma.rn.f64 	%fd1342, %fd1341, %fd2052, 0d0000000000000000;
	ld.const.f64 	%fd1343, [const_DofToQuad+152];
	fma.rn.f64 	%fd1344, %fd1343, %fd2051, %fd1342;
	ld.const.f64 	%fd1345, [const_DofToQuad+248];
	fma.rn.f64 	%fd1346, %fd1345, %fd2050, %fd1344;
	ld.const.f64 	%fd1347, [const_DofToQuad+344];
	fma.rn.f64 	%fd1348, %fd1347, %fd2049, %fd1346;
	ld.const.f64 	%fd1349, [const_DofToQuad+440];
	fma.rn.f64 	%fd1350, %fd1349, %fd2048, %fd1348;
	ld.const.f64 	%fd1351, [const_DofToQuad+536];
	fma.rn.f64 	%fd1352, %fd1351, %fd2047, %fd1350;
	ld.const.f64 	%fd1353, [const_DofToQuad+632];
	fma.rn.f64 	%fd1354, %fd1353, %fd2046, %fd1352;
	ld.const.f64 	%fd1355, [const_DofToQuad+728];
	fma.rn.f64 	%fd1356, %fd1355, %fd2045, %fd1354;
	fma.rn.f64 	%fd1357, %fd98, %fd2044, %fd1356;
	fma.rn.f64 	%fd1358, %fd114, %fd2043, %fd1357;
	fma.rn.f64 	%fd1359, %fd130, %fd2042, %fd1358;
	fma.rn.f64 	%fd1360, %fd146, %fd2041, %fd1359;
	fma.rn.f64 	%fd1361, %fd162, %fd170, %fd1360;
	fma.rn.f64 	%fd1362, %fd178, %fd186, %fd1361;
	fma.rn.f64 	%fd1363, %fd194, %fd1189, %fd1362;
	st.shared.f64 	[%r9+56], %fd1363;
	ld.const.f64 	%fd1364, [const_DofToQuad+64];
	fma.rn.f64 	%fd1365, %fd1364, %fd2052, 0d0000000000000000;
	ld.const.f64 	%fd1366, [const_DofToQuad+160];
	fma.rn.f64 	%fd1367, %fd1366, %fd2051, %fd1365;
	ld.const.f64 	%fd1368, [const_DofToQuad+256];
	fma.rn.f64 	%fd1369, %fd1368, %fd2050, %fd1367;
	ld.const.f64 	%fd1370, [const_DofToQuad+352];
	fma.rn.f64 	%fd1371, %fd1370, %fd2049, %fd1369;
	ld.const.f64 	%fd1372, [const_DofToQuad+448];
	fma.rn.f64 	%fd1373, %fd1372, %fd2048, %fd1371;
	ld.const.f64 	%fd1374, [const_DofToQuad+544];
	fma.rn.f64 	%fd1375, %fd1374, %fd2047, %fd1373;
	ld.const.f64 	%fd1376, [const_DofToQuad+640];
	fma.rn.f64 	%fd1377, %fd1376, %fd2046, %fd1375;
	ld.const.f64 	%fd1378, [const_DofToQuad+736];
	fma.rn.f64 	%fd1379, %fd1378, %fd2045, %fd1377;
	fma.rn.f64 	%fd1380, %fd99, %fd2044, %fd1379;
	fma.rn.f64 	%fd1381, %fd115, %fd2043, %fd1380;
	fma.rn.f64 	%fd1382, %fd131, %fd2042, %fd1381;
	fma.rn.f64 	%fd1383, %fd147, %fd2041, %fd1382;
	fma.rn.f64 	%fd1384, %fd163, %fd170, %fd1383;
	fma.rn.f64 	%fd1385, %fd179, %fd186, %fd1384;
	fma.rn.f64 	%fd1386, %fd195, %fd1189, %fd1385;
	st.shared.f64 	[%r9+64], %fd1386;
	ld.const.f64 	%fd1387, [const_DofToQuad+72];
	fma.rn.f64 	%fd1388, %fd1387, %fd2052, 0d0000000000000000;
	ld.const.f64 	%fd1389, [const_DofToQuad+168];
	fma.rn.f64 	%fd1390, %fd1389, %fd2051, %fd1388;
	ld.const.f64 	%fd1391, [const_DofToQuad+264];
	fma.rn.f64 	%fd1392, %fd1391, %fd2050, %fd1390;
	ld.const.f64 	%fd1393, [const_DofToQuad+360];
	fma.rn.f64 	%fd1394, %fd1393, %fd2049, %fd1392;
	ld.const.f64 	%fd1395, [const_DofToQuad+456];
	fma.rn.f64 	%fd1396, %fd1395, %fd2048, %fd1394;
	ld.const.f64 	%fd1397, [const_DofToQuad+552];
	fma.rn.f64 	%fd1398, %fd1397, %fd2047, %fd1396;
	ld.const.f64 	%fd1399, [const_DofToQuad+648];
	fma.rn.f64 	%fd1400, %fd1399, %fd2046, %fd1398;
	ld.const.f64 	%fd1401, [const_DofToQuad+744];
	fma.rn.f64 	%fd1402, %fd1401, %fd2045, %fd1400;
	fma.rn.f64 	%fd1403, %fd100, %fd2044, %fd1402;
	fma.rn.f64 	%fd1404, %fd116, %fd2043, %fd1403;
	fma.rn.f64 	%fd1405, %fd132, %fd2042, %fd1404;
	fma.rn.f64 	%fd1406, %fd148, %fd2041, %fd1405;
	fma.rn.f64 	%fd1407, %fd164, %fd170, %fd1406;
	fma.rn.f64 	%fd1408, %fd180, %fd186, %fd1407;
	fma.rn.f64 	%fd1409, %fd196, %fd1189, %fd1408;
	st.shared.f64 	[%r9+72], %fd1409;
	ld.const.f64 	%fd1410, [const_DofToQuad+80];
	fma.rn.f64 	%fd1411, %fd1410, %fd2052, 0d0000000000000000;
	ld.const.f64 	%fd1412, [const_DofToQuad+176];
	fma.rn.f64 	%fd1413, %fd1412, %fd2051, %fd1411;
	ld.const.f64 	%fd1414, [const_DofToQuad+272];
	fma.rn.f64 	%fd1415, %fd1414, %fd2050, %fd1413;
	ld.const.f64 	%fd1416, [const_DofToQuad+368];
	fma.rn.f64 	%fd1417, %fd1416, %fd2049, %fd1415;
	ld.const.f64 	%fd1418, [const_DofToQuad+464];
	fma.rn.f64 	%fd1419, %fd1418, %fd2048, %fd1417;
	ld.const.f64 	%fd1420, [const_DofToQuad+560];
	fma.rn.f64 	%fd1421, %fd1420, %fd2047, %fd1419;
	ld.const.f64 	%fd1422, [const_DofToQuad+656];
	fma.rn.f64 	%fd1423, %fd1422, %fd2046, %fd1421;
	ld.const.f64 	%fd1424, [const_DofToQuad+752];
	fma.rn.f64 	%fd1425, %fd1424, %fd2045, %fd1423;
	fma.rn.f64 	%fd1426, %fd101, %fd2044, %fd1425;
	fma.rn.f64 	%fd1427, %fd117, %fd2043, %fd1426;
	fma.rn.f64 	%fd1428, %fd133, %fd2042, %fd1427;
	fma.rn.f64 	%fd1429, %fd149, %fd2041, %fd1428;
	fma.rn.f64 	%fd1430, %fd165, %fd170, %fd1429;
	fma.rn.f64 	%fd1431, %fd181, %fd186, %fd1430;
	fma.rn.f64 	%fd1432, %fd197, %fd1189, %fd1431;
	st.shared.f64 	[%r9+80], %fd1432;
	ld.const.f64 	%fd1433, [const_DofToQuad+88];
	fma.rn.f64 	%fd1434, %fd1433, %fd2052, 0d0000000000000000;
	ld.const.f64 	%fd1435, [const_DofToQuad+184];
	fma.rn.f64 	%fd1436, %fd1435, %fd2051, %fd1434;
	ld.const.f64 	%fd1437, [const_DofToQuad+280];
	fma.rn.f64 	%fd1438, %fd1437, %fd2050, %fd1436;
	ld.const.f64 	%fd1439, [const_DofToQuad+376];
	fma.rn.f64 	%fd1440, %fd1439, %fd2049, %fd1438;
	ld.const.f64 	%fd1441, [const_DofToQuad+472];
	fma.rn.f64 	%fd1442, %fd1441, %fd2048, %fd1440;
	ld.const.f64 	%fd1443, [const_DofToQuad+568];
	fma.rn.f64 	%fd1444, %fd1443, %fd2047, %fd1442;
	ld.const.f64 	%fd1445, [const_DofToQuad+664];
	fma.rn.f64 	%fd1446, %fd1445, %fd2046, %fd1444;
	ld.const.f64 	%fd1447, [const_DofToQuad+760];
	fma.rn.f64 	%fd1448, %fd1447, %fd2045, %fd1446;
	fma.rn.f64 	%fd1449, %fd102, %fd2044, %fd1448;
	fma.rn.f64 	%fd1450, %fd118, %fd2043, %fd1449;
	fma.rn.f64 	%fd1451, %fd134, %fd2042, %fd1450;
	fma.rn.f64 	%fd1452, %fd150, %fd2041, %fd1451;
	fma.rn.f64 	%fd1453, %fd166, %fd170, %fd1452;
	fma.rn.f64 	%fd1454, %fd182, %fd186, %fd1453;
	fma.rn.f64 	%fd1455, %fd198, %fd1189, %fd1454;
	st.shared.f64 	[%r9+88], %fd1455;
	bar.sync 	0;
	@%p19 bra 	$L__BB325_38;
	ld.shared.f64 	%fd1456, [%r8];
	ld.shared.f64 	%fd1457, [%r8+120];
	ld.shared.f64 	%fd1458, [%r8+240];
	ld.shared.f64 	%fd1459, [%r8+360];
	ld.shared.f64 	%fd1460, [%r8+480];
	ld.shared.f64 	%fd1461, [%r8+600];
	ld.shared.f64 	%fd1462, [%r8+720];
	ld.shared.f64 	%fd1463, [%r8+840];
	ld.shared.f64 	%fd1464, [%r8+960];
	ld.shared.f64 	%fd1465, [%r8+1080];
	ld.shared.f64 	%fd1466, [%r8+1200];
	ld.shared.f64 	%fd1467, [%r8+1320];
	ld.shared.f64 	%fd1468, [%r8+1440];
	ld.shared.f64 	%fd1469, [%r8+1560];
	ld.shared.f64 	%fd1470, [%r8+1680];
	ld.const.f64 	%fd1471, [const_DofToQuad];
	fma.rn.f64 	%fd1472, %fd1471, %fd1456, 0d0000000000000000;
	ld.const.f64 	%fd1473, [const_DofToQuad+96];
	fma.rn.f64 	%fd1474, %fd1473, %fd1457, %fd1472;
	ld.const.f64 	%fd1475, [const_DofToQuad+192];
	fma.rn.f64 	%fd1476, %fd1475, %fd1458, %fd1474;
	ld.const.f64 	%fd1477, [const_DofToQuad+288];
	fma.rn.f64 	%fd1478, %fd1477, %fd1459, %fd1476;
	ld.const.f64 	%fd1479, [const_DofToQuad+384];
	fma.rn.f64 	%fd1480, %fd1479, %fd1460, %fd1478;
	ld.const.f64 	%fd1481, [const_DofToQuad+480];
	fma.rn.f64 	%fd1482, %fd1481, %fd1461, %fd1480;
	fma.rn.f64 	%fd1483, %fd79, %fd1462, %fd1482;
	ld.const.f64 	%fd1484, [const_DofToQuad+672];
	fma.rn.f64 	%fd1485, %fd1484, %fd1463, %fd1483;
	fma.rn.f64 	%fd1486, %fd91, %fd1464, %fd1485;
	fma.rn.f64 	%fd1487, %fd107, %fd1465, %fd1486;
	fma.rn.f64 	%fd1488, %fd123, %fd1466, %fd1487;
	fma.rn.f64 	%fd1489, %fd139, %fd1467, %fd1488;
	fma.rn.f64 	%fd1490, %fd155, %fd1468, %fd1489;
	fma.rn.f64 	%fd1491, %fd171, %fd1469, %fd1490;
	fma.rn.f64 	%fd1492, %fd187, %fd1470, %fd1491;
	st.shared.f64 	[%r8], %fd1492;
	ld.const.f64 	%fd1493, [const_DofToQuad+8];
	fma.rn.f64 	%fd1494, %fd1493, %fd1456, 0d0000000000000000;
	ld.const.f64 	%fd1495, [const_DofToQuad+104];
	fma.rn.f64 	%fd1496, %fd1495, %fd1457, %fd1494;
	ld.const.f64 	%fd1497, [const_DofToQuad+200];
	fma.rn.f64 	%fd1498, %fd1497, %fd1458, %fd1496;
	ld.const.f64 	%fd1499, [const_DofToQuad+296];
	fma.rn.f64 	%fd1500, %fd1499, %fd1459, %fd1498;
	ld.const.f64 	%fd1501, [const_DofToQuad+392];
	fma.rn.f64 	%fd1502, %fd1501, %fd1460, %fd1500;
	ld.const.f64 	%fd1503, [const_DofToQuad+488];
	fma.rn.f64 	%fd1504, %fd1503, %fd1461, %fd1502;
	ld.const.f64 	%fd1505, [const_DofToQuad+584];
	fma.rn.f64 	%fd1506, %fd1505, %fd1462, %fd1504;
	ld.const.f64 	%fd1507, [const_DofToQuad+680];
	fma.rn.f64 	%fd1508, %fd1507, %fd1463, %fd1506;
	fma.rn.f64 	%fd1509, %fd92, %fd1464, %fd1508;
	fma.rn.f64 	%fd1510, %fd108, %fd1465, %fd1509;
	fma.rn.f64 	%fd1511, %fd124, %fd1466, %fd1510;
	fma.rn.f64 	%fd1512, %fd140, %fd1467, %fd1511;
	fma.rn.f64 	%fd1513, %fd156, %fd1468, %fd1512;
	fma.rn.f64 	%fd1514, %fd172, %fd1469, %fd1513;
	fma.rn.f64 	%fd1515, %fd188, %fd1470, %fd1514;
	st.shared.f64 	[%r8+120], %fd1515;
	ld.const.f64 	%fd1516, [const_DofToQuad+16];
	fma.rn.f64 	%fd1517, %fd1516, %fd1456, 0d0000000000000000;
	ld.const.f64 	%fd1518, [const_DofToQuad+112];
	fma.rn.f64 	%fd1519, %fd1518, %fd1457, %fd1517;
	ld.const.f64 	%fd1520, [const_DofToQuad+208];
	fma.rn.f64 	%fd1521, %fd1520, %fd1458, %fd1519;
	ld.const.f64 	%fd1522, [const_DofToQuad+304];
	fma.rn.f64 	%fd1523, %fd1522, %fd1459, %fd1521;
	ld.const.f64 	%fd1524, [const_DofToQuad+400];
	fma.rn.f64 	%fd1525, %fd1524, %fd1460, %fd1523;
	ld.const.f64 	%fd1526, [const_DofToQuad+496];
	fma.rn.f64 	%fd1527, %fd1526, %fd1461, %fd1525;
	ld.const.f64 	%fd1528, [const_DofToQuad+592];
	fma.rn.f64 	%fd1529, %fd1528, %fd1462, %fd1527;
	ld.const.f64 	%fd1530, [const_DofToQuad+688];
	fma.rn.f64 	%fd1531, %fd1530, %fd1463, %fd1529;
	fma.rn.f64 	%fd1532, %fd93, %fd1464, %fd1531;
	fma.rn.f64 	%fd1533, %fd109, %fd1465, %fd1532;
	fma.rn.f64 	%fd1534, %fd125, %fd1466, %fd1533;
	fma.rn.f64 	%fd1535, %fd141, %fd1467, %fd1534;
	fma.rn.f64 	%fd1536, %fd157, %fd1468, %fd1535;
	fma.rn.f64 	%fd1537, %fd173, %fd1469, %fd1536;
	fma.rn.f64 	%fd1538, %fd189, %fd1470, %fd1537;
	st.shared.f64 	[%r8+240], %fd1538;
	ld.const.f64 	%fd1539, [const_DofToQuad+24];
	fma.rn.f64 	%fd1540, %fd1539, %fd1456, 0d0000000000000000;
	ld.const.f64 	%fd1541, [const_DofToQuad+120];
	fma.rn.f64 	%fd1542, %fd1541, %fd1457, %fd1540;
	ld.const.f64 	%fd1543, [const_DofToQuad+216];
	fma.rn.f64 	%fd1544, %fd1543, %fd1458, %fd1542;
	ld.const.f64 	%fd1545, [const_DofToQuad+312];
	fma.rn.f64 	%fd1546, %fd1545, %fd1459, %fd1544;
	ld.const.f64 	%fd1547, [const_DofToQuad+408];
	fma.rn.f64 	%fd1548, %fd1547, %fd1460, %fd1546;
	ld.const.f64 	%fd1549, [const_DofToQuad+504];
	fma.rn.f64 	%fd1550, %fd1549, %fd1461, %fd1548;
	ld.const.f64 	%fd1551, [const_DofToQuad+600];
	fma.rn.f64 	%fd1552, %fd1551, %fd1462, %fd1550;
	ld.const.f64 	%fd1553, [const_DofToQuad+696];
	fma.rn.f64 	%fd1554, %fd1553, %fd1463, %fd1552;
	fma.rn.f64 	%fd1555, %fd94, %fd1464, %fd1554;
	fma.rn.f64 	%fd1556, %fd110, %fd1465, %fd1555;
	fma.rn.f64 	%fd1557, %fd126, %fd1466, %fd1556;
	fma.rn.f64 	%fd1558, %fd142, %fd1467, %fd1557;
	fma.rn.f64 	%fd1559, %fd158, %fd1468, %fd1558;
	fma.rn.f64 	%fd1560, %fd174, %fd1469, %fd1559;
	fma.rn.f64 	%fd1561, %fd190, %fd1470, %fd1560;
	st.shared.f64 	[%r8+360], %fd1561;
	ld.const.f64 	%fd1562, [const_DofToQuad+32];
	fma.rn.f64 	%fd1563, %fd1562, %fd1456, 0d0000000000000000;
	ld.const.f64 	%fd1564, [const_DofToQuad+128];
	fma.rn.f64 	%fd1565, %fd1564, %fd1457, %fd1563;
	ld.const.f64 	%fd1566, [const_DofToQuad+224];
	fma.rn.f64 	%fd1567, %fd1566, %fd1458, %fd1565;
	ld.const.f64 	%fd1568, [const_DofToQuad+320];
	fma.rn.f64 	%fd1569, %fd1568, %fd1459, %fd1567;
	ld.const.f64 	%fd1570, [const_DofToQuad+416];
	fma.rn.f64 	%fd1571, %fd1570, %fd1460, %fd1569;
	ld.const.f64 	%fd1572, [const_DofToQuad+512];
	fma.rn.f64 	%fd1573, %fd1572, %fd1461, %fd1571;
	ld.const.f64 	%fd1574, [const_DofToQuad+608];
	fma.rn.f64 	%fd1575, %fd1574, %fd1462, %fd1573;
	ld.const.f64 	%fd1576, [const_DofToQuad+704];
	fma.rn.f64 	%fd1577, %fd1576, %fd1463, %fd1575;
	fma.rn.f64 	%fd1578, %fd95, %fd1464, %fd1577;
	fma.rn.f64 	%fd1579, %fd111, %fd1465, %fd1578;
	fma.rn.f64 	%fd1580, %fd127, %fd1466, %fd1579;
	fma.rn.f64 	%fd1581, %fd143, %fd1467, %fd1580;
	fma.rn.f64 	%fd1582, %fd159, %fd1468, %fd1581;
	fma.rn.f64 	%fd1583, %fd175, %fd1469, %fd1582;
	fma.rn.f64 	%fd1584, %fd191, %fd1470, %fd1583;
	st.shared.f64 	[%r8+480], %fd1584;
	ld.const.f64 	%fd1585, [const_DofToQuad+40];
	fma.rn.f64 	%fd1586, %fd1585, %fd1456, 0d0000000000000000;
	fma.rn.f64 	%fd1587, %fd53, %fd1457, %fd1586;
	fma.rn.f64 	%fd1588, %fd59, %fd1458, %fd1587;
	fma.rn.f64 	%fd1589, %fd64, %fd1459, %fd1588;
	fma.rn.f64 	%fd1590, %fd69, %fd1460, %fd1589;
	fma.rn.f64 	%fd1591, %fd74, %fd1461, %fd1590;
	ld.const.f64 	%fd1592, [const_DofToQuad+616];
	fma.rn.f64 	%fd1593, %fd1592, %fd1462, %fd1591;
	ld.const.f64 	%fd1594, [const_DofToQuad+712];
	fma.rn.f64 	%fd1595, %fd1594, %fd1463, %fd1593;
	fma.rn.f64 	%fd1596, %fd96, %fd1464, %fd1595;
	fma.rn.f64 	%fd1597, %fd112, %fd1465, %fd1596;
	fma.rn.f64 	%fd1598, %fd128, %fd1466, %fd1597;
	fma.rn.f64 	%fd1599, %fd144, %fd1467, %fd1598;
	fma.rn.f64 	%fd1600, %fd160, %fd1468, %fd1599;
	fma.rn.f64 	%fd1601, %fd176, %fd1469, %fd1600;
	fma.rn.f64 	%fd1602, %fd192, %fd1470, %fd1601;
	st.shared.f64 	[%r8+600], %fd1602;
	ld.const.f64 	%fd1603, [const_DofToQuad+48];
	fma.rn.f64 	%fd1604, %fd1603, %fd1456, 0d0000000000000000;
	ld.const.f64 	%fd1605, [const_DofToQuad+144];
	fma.rn.f64 	%fd1606, %fd1605, %fd1457, %fd1604;
	ld.const.f64 	%fd1607, [const_DofToQuad+240];
	fma.rn.f64 	%fd1608, %fd1607, %fd1458, %fd1606;
	ld.const.f64 	%fd1609, [const_DofToQuad+336];
	fma.rn.f64 	%fd1610, %fd1609, %fd1459, %fd1608;
	ld.const.f64 	%fd1611, [const_DofToQuad+432];
	fma.rn.f64 	%fd1612, %fd1611, %fd1460, %fd1610;
	ld.const.f64 	%fd1613, [const_DofToQuad+528];
	fma.rn.f64 	%fd1614, %fd1613, %fd1461, %fd1612;
	ld.const.f64 	%fd1615, [const_DofToQuad+624];
	fma.rn.f64 	%fd1616, %fd1615, %fd1462, %fd1614;
	ld.const.f64 	%fd1617, [const_DofToQuad+720];
	fma.rn.f64 	%fd1618, %fd1617, %fd1463, %fd1616;
	fma.rn.f64 	%fd1619, %fd97, %fd1464, %fd1618;
	fma.rn.f64 	%fd1620, %fd113, %fd1465, %fd1619;
	fma.rn.f64 	%fd1621, %fd129, %fd1466, %fd1620;
	fma.rn.f64 	%fd1622, %fd145, %fd1467, %fd1621;
	fma.rn.f64 	%fd1623, %fd161, %fd1468, %fd1622;
	fma.rn.f64 	%fd1624, %fd177, %fd1469, %fd1623;
	fma.rn.f64 	%fd1625, %fd193, %fd1470, %fd1624;
	st.shared.f64 	[%r8+720], %fd1625;
	ld.const.f64 	%fd1626, [const_DofToQuad+56];
	fma.rn.f64 	%fd1627, %fd1626, %fd1456, 0d0000000000000000;
	ld.const.f64 	%fd1628, [const_DofToQuad+152];
	fma.rn.f64 	%fd1629, %fd1628, %fd1457, %fd1627;
	ld.const.f64 	%fd1630, [const_DofToQuad+248];
	fma.rn.f64 	%fd1631, %fd1630, %fd1458, %fd1629;
	ld.const.f64 	%fd1632, [const_DofToQuad+344];
	fma.rn.f64 	%fd1633, %fd1632, %fd1459, %fd1631;
	ld.const.f64 	%fd1634, [const_DofToQuad+440];
	fma.rn.f64 	%fd1635, %fd1634, %fd1460, %fd1633;
	ld.const.f64 	%fd1636, [const_DofToQuad+536];
	fma.rn.f64 	%fd1637, %fd1636, %fd1461, %fd1635;
	ld.const.f64 	%fd1638, [const_DofToQuad+632];
	fma.rn.f64 	%fd1639, %fd1638, %fd1462, %fd1637;
	ld.const.f64 	%fd1640, [const_DofToQuad+728];
	fma.rn.f64 	%fd1641, %fd1640, %fd1463, %fd1639;
	fma.rn.f64 	%fd1642, %fd98, %fd1464, %fd1641;
	fma.rn.f64 	%fd1643, %fd114, %fd1465, %fd1642;
	fma.rn.f64 	%fd1644, %fd130, %fd1466, %fd1643;
	fma.rn.f64 	%fd1645, %fd146, %fd1467, %fd1644;
	fma.rn.f64 	%fd1646, %fd162, %fd1468, %fd1645;
	fma.rn.f64 	%fd1647, %fd178, %fd1469, %fd1646;
	fma.rn.f64 	%fd1648, %fd194, %fd1470, %fd1647;
	st.shared.f64 	[%r8+840], %fd1648;
	ld.const.f64 	%fd1649, [const_DofToQuad+64];
	fma.rn.f64 	%fd1650, %fd1649, %fd1456, 0d0000000000000000;
	ld.const.f64 	%fd1651, [const_DofToQuad+160];
	fma.rn.f64 	%fd1652, %fd1651, %fd1457, %fd1650;
	ld.const.f64 	%fd1653, [const_DofToQuad+256];
	fma.rn.f64 	%fd1654, %fd1653, %fd1458, %fd1652;
	ld.const.f64 	%fd1655, [const_DofToQuad+352];
	fma.rn.f64 	%fd1656, %fd1655, %fd1459, %fd1654;
	ld.const.f64 	%fd1657, [const_DofToQuad+448];
	fma.rn.f64 	%fd1658, %fd1657, %fd1460, %fd1656;
	ld.const.f64 	%fd1659, [const_DofToQuad+544];
	fma.rn.f64 	%fd1660, %fd1659, %fd1461, %fd1658;
	ld.const.f64 	%fd1661, [const_DofToQuad+640];
	fma.rn.f64 	%fd1662, %fd1661, %fd1462, %fd1660;
	ld.const.f64 	%fd1663, [const_DofToQuad+736];
	fma.rn.f64 	%fd1664, %fd1663, %fd1463, %fd1662;
	fma.rn.f64 	%fd1665, %fd99, %fd1464, %fd1664;
	fma.rn.f64 	%fd1666, %fd115, %fd1465, %fd1665;
	fma.rn.f64 	%fd1667, %fd131, %fd1466, %fd1666;
	fma.rn.f64 	%fd1668, %fd147, %fd1467, %fd1667;
	fma.rn.f64 	%fd1669, %fd163, %fd1468, %fd1668;
	fma.rn.f64 	%fd1670, %fd179, %fd1469, %fd1669;
	fma.rn.f64 	%fd1671, %fd195, %fd1470, %fd1670;
	st.shared.f64 	[%r8+960], %fd1671;
	ld.const.f64 	%fd1672, [const_DofToQuad+72];
	fma.rn.f64 	%fd1673, %fd1672, %fd1456, 0d0000000000000000;
	ld.const.f64 	%fd1674, [const_DofToQuad+168];
	fma.rn.f64 	%fd1675, %fd1674, %fd1457, %fd1673;
	ld.const.f64 	%fd1676, [const_DofToQuad+264];
	fma.rn.f64 	%fd1677, %fd1676, %fd1458, %fd1675;
	ld.const.f64 	%fd1678, [const_DofToQuad+360];
	fma.rn.f64 	%fd1679, %fd1678, %fd1459, %fd1677;
	ld.const.f64 	%fd1680, [const_DofToQuad+456];
	fma.rn.f64 	%fd1681, %fd1680, %fd1460, %fd1679;
	ld.const.f64 	%fd1682, [const_DofToQuad+552];
	fma.rn.f64 	%fd1683, %fd1682, %fd1461, %fd1681;
	ld.const.f64 	%fd1684, [const_DofToQuad+648];
	fma.rn.f64 	%fd1685, %fd1684, %fd1462, %fd1683;
	ld.const.f64 	%fd1686, [const_DofToQuad+744];
	fma.rn.f64 	%fd1687, %fd1686, %fd1463, %fd1685;
	fma.rn.f64 	%fd1688, %fd100, %fd1464, %fd1687;
	fma.rn.f64 	%fd1689, %fd116, %fd1465, %fd1688;
	fma.rn.f64 	%fd1690, %fd132, %fd1466, %fd1689;
	fma.rn.f64 	%fd1691, %fd148, %fd1467, %fd1690;
	fma.rn.f64 	%fd1692, %fd164, %fd1468, %fd1691;
	fma.rn.f64 	%fd1693, %fd180, %fd1469, %fd1692;
	fma.rn.f64 	%fd1694, %fd196, %fd1470, %fd1693;
	st.shared.f64 	[%r8+1080], %fd1694;
	ld.const.f64 	%fd1695, [const_DofToQuad+80];
	fma.rn.f64 	%fd1696, %fd1695, %fd1456, 0d0000000000000000;
	ld.const.f64 	%fd1697, [const_DofToQuad+176];
	fma.rn.f64 	%fd1698, %fd1697, %fd1457, %fd1696;
	ld.const.f64 	%fd1699, [const_DofToQuad+272];
	fma.rn.f64 	%fd1700, %fd1699, %fd1458, %fd1698;
	ld.const.f64 	%fd1701, [const_DofToQuad+368];
	fma.rn.f64 	%fd1702, %fd1701, %fd1459, %fd1700;
	ld.const.f64 	%fd1703, [const_DofToQuad+464];
	fma.rn.f64 	%fd1704, %fd1703, %fd1460, %fd1702;
	ld.const.f64 	%fd1705, [const_DofToQuad+560];
	fma.rn.f64 	%fd1706, %fd1705, %fd1461, %fd1704;
	ld.const.f64 	%fd1707, [const_DofToQuad+656];
	fma.rn.f64 	%fd1708, %fd1707, %fd1462, %fd1706;
	ld.const.f64 	%fd1709, [const_DofToQuad+752];
	fma.rn.f64 	%fd1710, %fd1709, %fd1463, %fd1708;
	fma.rn.f64 	%fd1711, %fd101, %fd1464, %fd1710;
	fma.rn.f64 	%fd1712, %fd117, %fd1465, %fd1711;
	fma.rn.f64 	%fd1713, %fd133, %fd1466, %fd1712;
	fma.rn.f64 	%fd1714, %fd149, %fd1467, %fd1713;
	fma.rn.f64 	%fd1715, %fd165, %fd1468, %fd1714;
	fma.rn.f64 	%fd1716, %fd181, %fd1469, %fd1715;
	fma.rn.f64 	%fd1717, %fd197, %fd1470, %fd1716;
	st.shared.f64 	[%r8+1200], %fd1717;
	ld.const.f64 	%fd1718, [const_DofToQuad+88];
	fma.rn.f64 	%fd1719, %fd1718, %fd1456, 0d0000000000000000;
	ld.const.f64 	%fd1720, [const_DofToQuad+184];
	fma.rn.f64 	%fd1721, %fd1720, %fd1457, %fd1719;
	ld.const.f64 	%fd1722, [const_DofToQuad+280];
	fma.rn.f64 	%fd1723, %fd1722, %fd1458, %fd1721;
	ld.const.f64 	%fd1724, [const_DofToQuad+376];
	fma.rn.f64 	%fd1725, %fd1724, %fd1459, %fd1723;
	ld.const.f64 	%fd1726, [const_DofToQuad+472];
	fma.rn.f64 	%fd1727, %fd1726, %fd1460, %fd1725;
	ld.const.f64 	%fd1728, [const_DofToQuad+568];
	fma.rn.f64 	%fd1729, %fd1728, %fd1461, %fd1727;
	ld.const.f64 	%fd1730, [const_DofToQuad+664];
	fma.rn.f64 	%fd1731, %fd1730, %fd1462, %fd1729;
	ld.const.f64 	%fd1732, [const_DofToQuad+760];
	fma.rn.f64 	%fd1733, %fd1732, %fd1463, %fd1731;
	fma.rn.f64 	%fd1734, %fd102, %fd1464, %fd1733;
	fma.rn.f64 	%fd1735, %fd118, %fd1465, %fd1734;
	fma.rn.f64 	%fd1736, %fd134, %fd1466, %fd1735;
	fma.rn.f64 	%fd1737, %fd150, %fd1467, %fd1736;
	fma.rn.f64 	%fd1738, %fd166, %fd1468, %fd1737;
	fma.rn.f64 	%fd1739, %fd182, %fd1469, %fd1738;
	fma.rn.f64 	%fd1740, %fd198, %fd1470, %fd1739;
	st.shared.f64 	[%r8+1320], %fd1740;
$L__BB325_38:
	setp.gt.u32 	%p20, %r1, 143;
	bar.sync 	0;
	@%p20 bra 	$L__BB325_40;
	ld.shared.f64 	%fd1741, [%r7];
	ld.shared.f64 	%fd1742, [%r7+1800];
	ld.shared.f64 	%fd1743, [%r7+3600];
	ld.shared.f64 	%fd1744, [%r7+5400];
	ld.shared.f64 	%fd1745, [%r7+7200];
	ld.shared.f64 	%fd1746, [%r7+9000];
	ld.shared.f64 	%fd1747, [%r7+10800];
	ld.shared.f64 	%fd1748, [%r7+12600];
	ld.shared.f64 	%fd1749, [%r7+14400];
	ld.shared.f64 	%fd1750, [%r7+16200];
	ld.shared.f64 	%fd1751, [%r7+18000];
	ld.shared.f64 	%fd1752, [%r7+19800];
	ld.shared.f64 	%fd1753, [%r7+21600];
	ld.shared.f64 	%fd1754, [%r7+23400];
	ld.shared.f64 	%fd1755, [%r7+25200];
	ld.const.f64 	%fd1756, [const_DofToQuad];
	fma.rn.f64 	%fd1757, %fd1756, %fd1741, 0d0000000000000000;
	ld.const.f64 	%fd1758, [const_DofToQuad+96];
	fma.rn.f64 	%fd1759, %fd1758, %fd1742, %fd1757;
	ld.const.f64 	%fd1760, [const_DofToQuad+192];
	fma.rn.f64 	%fd1761, %fd1760, %fd1743, %fd1759;
	ld.const.f64 	%fd1762, [const_DofToQuad+288];
	fma.rn.f64 	%fd1763, %fd1762, %fd1744, %fd1761;
	ld.const.f64 	%fd1764, [const_DofToQuad+384];
	fma.rn.f64 	%fd1765, %fd1764, %fd1745, %fd1763;
	ld.const.f64 	%fd1766, [const_DofToQuad+480];
	fma.rn.f64 	%fd1767, %fd1766, %fd1746, %fd1765;
	fma.rn.f64 	%fd1768, %fd79, %fd1747, %fd1767;
	ld.const.f64 	%fd1769, [const_DofToQuad+672];
	fma.rn.f64 	%fd1770, %fd1769, %fd1748, %fd1768;
	fma.rn.f64 	%fd1771, %fd91, %fd1749, %fd1770;
	fma.rn.f64 	%fd1772, %fd107, %fd1750, %fd1771;
	fma.rn.f64 	%fd1773, %fd123, %fd1751, %fd1772;
	fma.rn.f64 	%fd1774, %fd139, %fd1752, %fd1773;
	fma.rn.f64 	%fd1775, %fd155, %fd1753, %fd1774;
	fma.rn.f64 	%fd1776, %fd171, %fd1754, %fd1775;
	fma.rn.f64 	%fd2052, %fd187, %fd1755, %fd1776;
	ld.const.f64 	%fd1777, [const_DofToQuad+8];
	fma.rn.f64 	%fd1778, %fd1777, %fd1741, 0d0000000000000000;
	ld.const.f64 	%fd1779, [const_DofToQuad+104];
	fma.rn.f64 	%fd1780, %fd1779, %fd1742, %fd1778;
	ld.const.f64 	%fd1781, [const_DofToQuad+200];
	fma.rn.f64 	%fd1782, %fd1781, %fd1743, %fd1780;
	ld.const.f64 	%fd1783, [const_DofToQuad+296];
	fma.rn.f64 	%fd1784, %fd1783, %fd1744, %fd1782;
	ld.const.f64 	%fd1785, [const_DofToQuad+392];
	fma.rn.f64 	%fd1786, %fd1785, %fd1745, %fd1784;
	ld.const.f64 	%fd1787, [const_DofToQuad+488];
	fma.rn.f64 	%fd1788, %fd1787, %fd1746, %fd1786;
	ld.const.f64 	%fd1789, [const_DofToQuad+584];
	fma.rn.f64 	%fd1790, %fd1789, %fd1747, %fd1788;
	ld.const.f64 	%fd1791, [const_DofToQuad+680];
	fma.rn.f64 	%fd1792, %fd1791, %fd1748, %fd1790;
	fma.rn.f64 	%fd1793, %fd92, %fd1749, %fd1792;
	fma.rn.f64 	%fd1794, %fd108, %fd1750, %fd1793;
	fma.rn.f64 	%fd1795, %fd124, %fd1751, %fd1794;
	fma.rn.f64 	%fd1796, %fd140, %fd1752, %fd1795;
	fma.rn.f64 	%fd1797, %fd156, %fd1753, %fd1796;
	fma.rn.f64 	%fd1798, %fd172, %fd1754, %fd1797;
	fma.rn.f64 	%fd2051, %fd188, %fd1755, %fd1798;
	ld.const.f64 	%fd1799, [const_DofToQuad+16];
	fma.rn.f64 	%fd1800, %fd1799, %fd1741, 0d0000000000000000;
	ld.const.f64 	%fd1801, [const_DofToQuad+112];
	fma.rn.f64 	%fd1802, %fd1801, %fd1742, %fd1800;
	ld.const.f64 	%fd1803, [const_DofToQuad+208];
	fma.rn.f64 	%fd1804, %fd1803, %fd1743, %fd1802;
	ld.const.f64 	%fd1805, [const_DofToQuad+304];
	fma.rn.f64 	%fd1806, %fd1805, %fd1744, %fd1804;
	ld.const.f64 	%fd1807, [const_DofToQuad+400];
	fma.rn.f64 	%fd1808, %fd1807, %fd1745, %fd1806;
	ld.const.f64 	%fd1809, [const_DofToQuad+496];
	fma.rn.f64 	%fd1810, %fd1809, %fd1746, %fd1808;
	ld.const.f64 	%fd1811, [const_DofToQuad+592];
	fma.rn.f64 	%fd1812, %fd1811, %fd1747, %fd1810;
	ld.const.f64 	%fd1813, [const_DofToQuad+688];
	fma.rn.f64 	%fd1814, %fd1813, %fd1748, %fd1812;
	fma.rn.f64 	%fd1815, %fd93, %fd1749, %fd1814;
	fma.rn.f64 	%fd1816, %fd109, %fd1750, %fd1815;
	fma.rn.f64 	%fd1817, %fd125, %fd1751, %fd1816;
	fma.rn.f64 	%fd1818, %fd141, %fd1752, %fd1817;
	fma.rn.f64 	%fd1819, %fd157, %fd1753, %fd1818;
	fma.rn.f64 	%fd1820, %fd173, %fd1754, %fd1819;
	fma.rn.f64 	%fd2050, %fd189, %fd1755, %fd1820;
	ld.const.f64 	%fd1821, [const_DofToQuad+24];
	fma.rn.f64 	%fd1822, %fd1821, %fd1741, 0d0000000000000000;
	ld.const.f64 	%fd1823, [const_DofToQuad+120];
	fma.rn.f64 	%fd1824, %fd1823, %fd1742, %fd1822;
	ld.const.f64 	%fd1825, [const_DofToQuad+216];
	fma.rn.f64 	%fd1826, %fd1825, %fd1743, %fd1824;
	ld.const.f64 	%fd1827, [const_DofToQuad+312];
	fma.rn.f64 	%fd1828, %fd1827, %fd1744, %fd1826;
	ld.const.f64 	%fd1829, [const_DofToQuad+408];
	fma.rn.f64 	%fd1830, %fd1829, %fd1745, %fd1828;
	ld.const.f64 	%fd1831, [const_DofToQuad+504];
	fma.rn.f64 	%fd1832, %fd1831, %fd1746, %fd1830;
	ld.const.f64 	%fd1833, [const_DofToQuad+600];
	fma.rn.f64 	%fd1834, %fd1833, %fd1747, %fd1832;
	ld.const.f64 	%fd1835, [const_DofToQuad+696];
	fma.rn.f64 	%fd1836, %fd1835, %fd1748, %fd1834;
	fma.rn.f64 	%fd1837, %fd94, %fd1749, %fd1836;
	fma.rn.f64 	%fd1838, %fd110, %fd1750, %fd1837;
	fma.rn.f64 	%fd1839, %fd126, %fd1751, %fd1838;
	fma.rn.f64 	%fd1840, %fd142, %fd1752, %fd1839;
	fma.rn.f64 	%fd1841, %fd158, %fd1753, %fd1840;
	fma.rn.f64 	%fd1842, %fd174, %fd1754, %fd1841;
	fma.rn.f64 	%fd2049, %fd190, %fd1755, %fd1842;
	ld.const.f64 	%fd1843, [const_DofToQuad+32];
	fma.rn.f64 	%fd1844, %fd1843, %fd1741, 0d0000000000000000;
	ld.const.f64 	%fd1845, [const_DofToQuad+128];
	fma.rn.f64 	%fd1846, %fd1845, %fd1742, %fd1844;
	ld.const.f64 	%fd1847, [const_DofToQuad+224];
	fma.rn.f64 	%fd1848, %fd1847, %fd1743, %fd1846;
	ld.const.f64 	%fd1849, [const_DofToQuad+320];
	fma.rn.f64 	%fd1850, %fd1849, %fd1744, %fd1848;
	ld.const.f64 	%fd1851, [const_DofToQuad+416];
	fma.rn.f64 	%fd1852, %fd1851, %fd1745, %fd1850;
	ld.const.f64 	%fd1853, [const_DofToQuad+512];
	fma.rn.f64 	%fd1854, %fd1853, %fd1746, %fd1852;
	ld.const.f64 	%fd1855, [const_DofToQuad+608];
	fma.rn.f64 	%fd1856, %fd1855, %fd1747, %fd1854;
	ld.const.f64 	%fd1857, [const_DofToQuad+704];
	fma.rn.f64 	%fd1858, %fd1857, %fd1748, %fd1856;
	fma.rn.f64 	%fd1859, %fd95, %fd1749, %fd1858;
	fma.rn.f64 	%fd1860, %fd111, %fd1750, %fd1859;
	fma.rn.f64 	%fd1861, %fd127, %fd1751, %fd1860;
	fma.rn.f64 	%fd1862, %fd143, %fd1752, %fd1861;
	fma.rn.f64 	%fd1863, %fd159, %fd1753, %fd1862;
	fma.rn.f64 	%fd1864, %fd175, %fd1754, %fd1863;
	fma.rn.f64 	%fd2048, %fd191, %fd1755, %fd1864;
	ld.const.f64 	%fd1865, [const_DofToQuad+40];
	fma.rn.f64 	%fd1866, %fd1865, %fd1741, 0d0000000000000000;
	fma.rn.f64 	%fd1867, %fd53, %fd1742, %fd1866;
	fma.rn.f64 	%fd1868, %fd59, %fd1743, %fd1867;
	fma.rn.f64 	%fd1869, %fd64, %fd1744, %fd1868;
	fma.rn.f64 	%fd1870, %fd69, %fd1745, %fd1869;
	fma.rn.f64 	%fd1871, %fd74, %fd1746, %fd1870;
	ld.const.f64 	%fd1872, [const_DofToQuad+616];
	fma.rn.f64 	%fd1873, %fd1872, %fd1747, %fd1871;
	ld.const.f64 	%fd1874, [const_DofToQuad+712];
	fma.rn.f64 	%fd1875, %fd1874, %fd1748, %fd1873;
	fma.rn.f64 	%fd1876, %fd96, %fd1749, %fd1875;
	fma.rn.f64 	%fd1877, %fd112, %fd1750, %fd1876;
	fma.rn.f64 	%fd1878, %fd128, %fd1751, %fd1877;
	fma.rn.f64 	%fd1879, %fd144, %fd1752, %fd1878;
	fma.rn.f64 	%fd1880, %fd160, %fd1753, %fd1879;
	fma.rn.f64 	%fd1881, %fd176, %fd1754, %fd1880;
	fma.rn.f64 	%fd2047, %fd192, %fd1755, %fd1881;
	ld.const.f64 	%fd1882, [const_DofToQuad+48];
	fma.rn.f64 	%fd1883, %fd1882, %fd1741, 0d0000000000000000;
	ld.const.f64 	%fd1884, [const_DofToQuad+144];
	fma.rn.f64 	%fd1885, %fd1884, %fd1742, %fd1883;
	ld.const.f64 	%fd1886, [const_DofToQuad+240];
	fma.rn.f64 	%fd1887, %fd1886, %fd1743, %fd1885;
	ld.const.f64 	%fd1888, [const_DofToQuad+336];
	fma.rn.f64 	%fd1889, %fd1888, %fd1744, %fd1887;
	ld.const.f64 	%fd1890, [const_DofToQuad+432];
	fma.rn.f64 	%fd1891, %fd1890, %fd1745, %fd1889;
	ld.const.f64 	%fd1892, [const_DofToQuad+528];
	fma.rn.f64 	%fd1893, %fd1892, %fd1746, %fd1891;
	ld.const.f64 	%fd1894, [const_DofToQuad+624];
	fma.rn.f64 	%fd1895, %fd1894, %fd1747, %fd1893;
	ld.const.f64 	%fd1896, [const_DofToQuad+720];
	fma.rn.f64 	%fd1897, %fd1896, %fd1748, %fd1895;
	fma.rn.f64 	%fd1898, %fd97, %fd1749, %fd1897;
	fma.rn.f64 	%fd1899, %fd113, %fd1750, %fd1898;
	fma.rn.f64 	%fd1900, %fd129, %fd1751, %fd1899;
	fma.rn.f64 	%fd1901, %fd145, %fd1752, %fd1900;
	fma.rn.f64 	%fd1902, %fd161, %fd1753, %fd1901;
	fma.rn.f64 	%fd1903, %fd177, %fd1754, %fd1902;
	fma.rn.f64 	%fd2046, %fd193, %fd1755, %fd1903;
	ld.const.f64 	%fd1904, [const_DofToQuad+56];
	fma.rn.f64 	%fd1905, %fd1904, %fd1741, 0d0000000000000000;
	ld.const.f64 	%fd1906, [const_DofToQuad+152];
	fma.rn.f64 	%fd1907, %fd1906, %fd1742, %fd1905;
	ld.const.f64 	%fd1908, [const_DofToQuad+248];
	fma.rn.f64 	%fd1909, %fd1908, %fd1743, %fd1907;
	ld.const.f64 	%fd1910, [const_DofToQuad+344];
	fma.rn.f64 	%fd1911, %fd1910, %fd1744, %fd1909;
	ld.const.f64 	%fd1912, [const_DofToQuad+440];
	fma.rn.f64 	%fd1913, %fd1912, %fd1745, %fd1911;
	ld.const.f64 	%fd1914, [const_DofToQuad+536];
	fma.rn.f64 	%fd1915, %fd1914, %fd1746, %fd1913;
	ld.const.f64 	%fd1916, [const_DofToQuad+632];
	fma.rn.f64 	%fd1917, %fd1916, %fd1747, %fd1915;
	ld.const.f64 	%fd1918, [const_DofToQuad+728];
	fma.rn.f64 	%fd1919, %fd1918, %fd1748, %fd1917;
	fma.rn.f64 	%fd1920, %fd98, %fd1749, %fd1919;
	fma.rn.f64 	%fd1921, %fd114, %fd1750, %fd1920;
	fma.rn.f64 	%fd1922, %fd130, %fd1751, %fd1921;
	fma.rn.f64 	%fd1923, %fd146, %fd1752, %fd1922;
	fma.rn.f64 	%fd1924, %fd162, %fd1753, %fd1923;
	fma.rn.f64 	%fd1925, %fd178, %fd1754, %fd1924;
	fma.rn.f64 	%fd2045, %fd194, %fd1755, %fd1925;
	ld.const.f64 	%fd1926, [const_DofToQuad+64];
	fma.rn.f64 	%fd1927, %fd1926, %fd1741, 0d0000000000000000;
	ld.const.f64 	%fd1928, [const_DofToQuad+160];
	fma.rn.f64 	%fd1929, %fd1928, %fd1742, %fd1927;
	ld.const.f64 	%fd1930, [const_DofToQuad+256];
	fma.rn.f64 	%fd1931, %fd1930, %fd1743, %fd1929;
	ld.const.f64 	%fd1932, [const_DofToQuad+352];
	fma.rn.f64 	%fd1933, %fd1932, %fd1744, %fd1931;
	ld.const.f64 	%fd1934, [const_DofToQuad+448];
	fma.rn.f64 	%fd1935, %fd1934, %fd1745, %fd1933;
	ld.const.f64 	%fd1936, [const_DofToQuad+544];
	fma.rn.f64 	%fd1937, %fd1936, %fd1746, %fd1935;
	ld.const.f64 	%fd1938, [const_DofToQuad+640];
	fma.rn.f64 	%fd1939, %fd1938, %fd1747, %fd1937;
	ld.const.f64 	%fd1940, [const_DofToQuad+736];
	fma.rn.f64 	%fd1941, %fd1940, %fd1748, %fd1939;
	fma.rn.f64 	%fd1942, %fd99, %fd1749, %fd1941;
	fma.rn.f64 	%fd1943, %fd115, %fd1750, %fd1942;
	fma.rn.f64 	%fd1944, %fd131, %fd1751, %fd1943;
	fma.rn.f64 	%fd1945, %fd147, %fd1752, %fd1944;
	fma.rn.f64 	%fd1946, %fd163, %fd1753, %fd1945;
	fma.rn.f64 	%fd1947, %fd179, %fd1754, %fd1946;
	fma.rn.f64 	%fd2044, %fd195, %fd1755, %fd1947;
	ld.const.f64 	%fd1948, [const_DofToQuad+72];
	fma.rn.f64 	%fd1949, %fd1948, %fd1741, 0d0000000000000000;
	ld.const.f64 	%fd1950, [const_DofToQuad+168];
	fma.rn.f64 	%fd1951, %fd1950, %fd1742, %fd1949;
	ld.const.f64 	%fd1952, [const_DofToQuad+264];
	fma.rn.f64 	%fd1953, %fd1952, %fd1743, %fd1951;
	ld.const.f64 	%fd1954, [const_DofToQuad+360];
	fma.rn.f64 	%fd1955, %fd1954, %fd1744, %fd1953;
	ld.const.f64 	%fd1956, [const_DofToQuad+456];
	fma.rn.f64 	%fd1957, %fd1956, %fd1745, %fd1955;
	ld.const.f64 	%fd1958, [const_DofToQuad+552];
	fma.rn.f64 	%fd1959, %fd1958, %fd1746, %fd1957;
	ld.const.f64 	%fd1960, [const_DofToQuad+648];
	fma.rn.f64 	%fd1961, %fd1960, %fd1747, %fd1959;
	ld.const.f64 	%fd1962, [const_DofToQuad+744];
	fma.rn.f64 	%fd1963, %fd1962, %fd1748, %fd1961;
	fma.rn.f64 	%fd1964, %fd100, %fd1749, %fd1963;
	fma.rn.f64 	%fd1965, %fd116, %fd1750, %fd1964;
	fma.rn.f64 	%fd1966, %fd132, %fd1751, %fd1965;
	fma.rn.f64 	%fd1967, %fd148, %fd1752, %fd1966;
	fma.rn.f64 	%fd1968, %fd164, %fd1753, %fd1967;
	fma.rn.f64 	%fd1969, %fd180, %fd1754, %fd1968;
	fma.rn.f64 	%fd2043, %fd196, %fd1755, %fd1969;
	ld.const.f64 	%fd1970, [const_DofToQuad+80];
	fma.rn.f64 	%fd1971, %fd1970, %fd1741, 0d0000000000000000;
	ld.const.f64 	%fd1972, [const_DofToQuad+176];
	fma.rn.f64 	%fd1973, %fd1972, %fd1742, %fd1971;
	ld.const.f64 	%fd1974, [const_DofToQuad+272];
	fma.rn.f64 	%fd1975, %fd1974, %fd1743, %fd1973;
	ld.const.f64 	%fd1976, [const_DofToQuad+368];
	fma.rn.f64 	%fd1977, %fd1976, %fd1744, %fd1975;
	ld.const.f64 	%fd1978, [const_DofToQuad+464];
	fma.rn.f64 	%fd1979, %fd1978, %fd1745, %fd1977;
	ld.const.f64 	%fd1980, [const_DofToQuad+560];
	fma.rn.f64 	%fd1981, %fd1980, %fd1746, %fd1979;
	ld.const.f64 	%fd1982, [const_DofToQuad+656];
	fma.rn.f64 	%fd1983, %fd1982, %fd1747, %fd1981;
	ld.const.f64 	%fd1984, [const_DofToQuad+752];
	fma.rn.f64 	%fd1985, %fd1984, %fd1748, %fd1983;
	fma.rn.f64 	%fd1986, %fd101, %fd1749, %fd1985;
	fma.rn.f64 	%fd1987, %fd117, %fd1750, %fd1986;
	fma.rn.f64 	%fd1988, %fd133, %fd1751, %fd1987;
	fma.rn.f64 	%fd1989, %fd149, %fd1752, %fd1988;
	fma.rn.f64 	%fd1990, %fd165, %fd1753, %fd1989;
	fma.rn.f64 	%fd1991, %fd181, %fd1754, %fd1990;
	fma.rn.f64 	%fd2042, %fd197, %fd1755, %fd1991;
	ld.const.f64 	%fd1992, [const_DofToQuad+88];
	fma.rn.f64 	%fd1993, %fd1992, %fd1741, 0d0000000000000000;
	ld.const.f64 	%fd1994, [const_DofToQuad+184];
	fma.rn.f64 	%fd1995, %fd1994, %fd1742, %fd1993;
	ld.const.f64 	%fd1996, [const_DofToQuad+280];
	fma.rn.f64 	%fd1997, %fd1996, %fd1743, %fd1995;
	ld.const.f64 	%fd1998, [const_DofToQuad+376];
	fma.rn.f64 	%fd1999, %fd1998, %fd1744, %fd1997;
	ld.const.f64 	%fd2000, [const_DofToQuad+472];
	fma.rn.f64 	%fd2001, %fd2000, %fd1745, %fd1999;
	ld.const.f64 	%fd2002, [const_DofToQuad+568];
	fma.rn.f64 	%fd2003, %fd2002, %fd1746, %fd2001;
	ld.const.f64 	%fd2004, [const_DofToQuad+664];
	fma.rn.f64 	%fd2005, %fd2004, %fd1747, %fd2003;
	ld.const.f64 	%fd2006, [const_DofToQuad+760];
	fma.rn.f64 	%fd2007, %fd2006, %fd1748, %fd2005;
	fma.rn.f64 	%fd2008, %fd102, %fd1749, %fd2007;
	fma.rn.f64 	%fd2009, %fd118, %fd1750, %fd2008;
	fma.rn.f64 	%fd2010, %fd134, %fd1751, %fd2009;
	fma.rn.f64 	%fd2011, %fd150, %fd1752, %fd2010;
	fma.rn.f64 	%fd2012, %fd166, %fd1753, %fd2011;
	fma.rn.f64 	%fd2013, %fd182, %fd1754, %fd2012;
	fma.rn.f64 	%fd2041, %fd198, %fd1755, %fd2013;
$L__BB325_40:
	setp.gt.u32 	%p21, %r1, 143;
	setp.ge.s32 	%p22, %r3, %r10;
	bar.sync 	0;
	or.pred  	%p23, %p21, %p22;
	@%p23 bra 	$L__BB325_42;
	ld.param.u64 	%rd13, [_Z42massMatrixMultiplyMonolithicConstantKernelILi12ELi15ELi1EEviPKdS1_S1_S1_Pd_param_5];
	mad.lo.s32 	%r23, %r3, 1728, %r1;
	cvta.to.global.u64 	%rd10, %rd13;
	mul.wide.s32 	%rd11, %r23, 8;
	add.s64 	%rd12, %rd10, %rd11;
	st.global.f64 	[%rd12], %fd2052;
	st.global.f64 	[%rd12+1152], %fd2051;
	st.global.f64 	[%rd12+2304], %fd2050;
	st.global.f64 	[%rd12+3456], %fd2049;
	st.global.f64 	[%rd12+4608], %fd2048;
	st.global.f64 	[%rd12+5760], %fd2047;
	st.global.f64 	[%rd12+6912], %fd2046;
	st.global.f64 	[%rd12+8064], %fd2045;
	st.global.f64 	[%rd12+9216], %fd2044;
	st.global.f64 	[%rd12+10368], %fd2043;
	st.global.f64 	[%rd12+11520], %fd2042;
	st.global.f64 	[%rd12+12672], %fd2041;
$L__BB325_42:
	ret;

}


// ===== COMPILED SASS (sm_100) =====

	.target	sm_100

	.elftype	@"ET_EXEC"


//--------------------- .note.nv.tkinfo           --------------------------
	.section	.note.nv.tkinfo,"",@"SHT_NOTE"
	.sectionflags	@"SHF_NOTE_NV_TKINFO"
	.tkinfo
        /*0018*/ 	.word	0x00000002
        /*0030*/ 	.string	""
        /*0030*/ 	.string	"ptxas"
        /*0030*/ 	.string	"Cuda compilation tools, release 13.0, V13.0.88"
        /*0030*/ 	.string	"Build cuda_13.0.r13.0/compiler.36424714_0"
        /*0030*/ 	.string	"-arch sm_100 -m 64 "



//--------------------- .note.nv.cuinfo           --------------------------
	.section	.note.nv.cuinfo,"",@"SHT_NOTE"
	.sectionflags	@"SHF_NOTE_NV_CUINFO"
        /*0018*/ 	.short	0x0002
        /*001a*/ 	.short	0x0064
        /*001c*/ 	.short	0x0082
	.zero		2


//--------------------- .nv.info                  --------------------------
	.section	.nv.info,"",@"SHT_CUDA_INFO"
	.align	4


	//----- nvinfo : EIATTR_REGCOUNT
	.align		4
        /*0000*/ 	.byte	0x04, 0x2f
        /*0002*/ 	.short	(.L_4 - .L_3)
	.align		4
.L_3:
        /*0004*/ 	.word	index@(_Z13nothingKernelv)
        /*0008*/ 	.word	0x00000004


	//----- nvinfo : EIATTR_FRAME_SIZE
	.align		4
.L_4:
        /*000c*/ 	.byte	0x04, 0x11
        /*000e*/ 	.short	(.L_6 - .L_5)
	.align		4
.L_5:
        /*0010*/ 	.word	index@(_Z13nothingKernelv)
        /*0014*/ 	.word	0x00000000


	//----- nvinfo : EIATTR_REGCOUNT
	.align		4
.L_6:
        /*0018*/ 	.byte	0x04, 0x2f
        /*001a*/ 	.short	(.L_8 - .L_7)
	.align		4
.L_7:
        /*001c*/ 	.word	index@(_Z20nothingVerboseKerneliPdS_)
        /*0020*/ 	.word	0x0000000a


	//----- nvinfo : EIATTR_FRAME_SIZE
	.align		4
.L_8:
        /*0024*/ 	.byte	0x04, 0x11
        /*0026*/ 	.short	(.L_10 - .L_9)
	.align		4
.L_9:
        /*0028*/ 	.word	index@(_Z20nothingVerboseKerneliPdS_)
        /*002c*/ 	.word	0x00000000


	//----- nvinfo : EIATTR_REGCOUNT
	.align		4
.L_10:
        /*0030*/ 	.byte	0x04, 0x2f
        /*0032*/ 	.short	(.L_12 - .L_11)
	.align		4
.L_11:
        /*0034*/ 	.word	index@(_Z32massMatrixMultiplyRegisterKernelILi2ELi2ELi16EEviPKdS1_S1_S1_Pd)
        /*0038*/ 	.word	0x0000001c


	//----- nvinfo : EIATTR_FRAME_SIZE
	.align		4
.L_12:
        /*003c*/ 	.byte	0x04, 0x11
        /*003e*/ 	.short	(.L_14 - .L_13)
	.align		4
.L_13:
        /*0040*/ 	.word	index@(_Z32massMatrixMultiplyRegisterKernelILi2ELi2ELi16EEviPKdS1_S1_S1_Pd)
        /*0044*/ 	.word	0x00000000


	//----- nvinfo : EIATTR_REGCOUNT
	.align		4
.L_14:
        /*0048*/ 	.byte	0x04, 0x2f
        /*004a*/ 	.short	(.L_16 - .L_15)
	.align		4
.L_15:
        /*004c*/ 	.word	index@(_Z32massMatrixMultiplyConstantKernelILi2ELi2ELi16EEviPKdS1_S1_S1_Pd)
        /*0050*/ 	.word	0x00000016


	//----- nvinfo : EIATTR_FRAME_SIZE
	.align		4
.L_16:
        /*0054*/ 	.byte	0x04, 0x11
        /*0056*/ 	.short	(.L_18 - .L_17)
	.align		4
.L_17:
        /*0058*/ 	.word	index@(_Z32massMatrixMultiplyConstantKernelILi2ELi2ELi16EEviPKdS1_S1_S1_Pd)
        /*005c*/ 	.word	0x00000000


	//----- nvinfo : EIATTR_REGCOUNT
	.align		4
.L_18:
        /*0060*/ 	.byte	0x04, 0x2f
        /*0062*/ 	.short	(.L_20 - .L_19)
	.align		4
.L_19:
        /*0064*/ 	.word	index@(_Z30massMatrixMultiplySharedKernelILi2ELi2ELi16EEviPKdS1_S1_S1_Pd)
        /*0068*/ 	.word	0x0000001c


	//----- nvinfo : EIATTR_FRAME_SIZE
	.align		4
.L_20:
        /*006c*/ 	.byte	0x04, 0x11
        /*006e*/ 	.short	(.L_22 - .L_21)
	.align		4
.L_21:
        /*0070*/ 	.word	index@(_Z30massMatrixMultiplySharedKernelILi2ELi2ELi16EEviPKdS1_S1_S1_Pd)
        /*0074*/ 	.word	0x00000000


	//----- nvinfo : EIATTR_REGCOUNT
	.align		4
.L_22:
        /*0078*/ 	.byte	0x04, 0x2f
        /*007a*/ 	.short	(.L_24 - .L_23)
	.align		4
.L_23:
        /*007c*/ 	.word	index@(_Z30massMatrixMultiplyGlobalKernelILi2ELi2ELi16EEviPKdS1_S1_S1_Pd)
        /*0080*/ 	.word	0x0000001c


	//----- nvinfo : EIATTR_FRAME_SIZE
	.align		4
.L_24:
        /*0084*/ 	.byte	0x04, 0x11
        /*0086*/ 	.short	(.L_26 - .L_25)
	.align		4
.L_25:
        /*0088*/ 	.word	index@(_Z30massMatrixMultiplyGlobalKernelILi2ELi2ELi16EEviPKdS1_S1_S1_Pd)
        /*008c*/ 	.word	0x00000000


	//----- nvinfo : EIATTR_REGCOUNT
	.align		4
.L_26:
        /*0090*/ 	.byte	0x04, 0x2f
        /*0092*/ 	.short	(.L_28 - .L_27)
	.align		4
.L_27:
        /*0094*/ 	.word	index@(_Z40massMatrixMultiplyMonolithicGlobalKernelILi2ELi2ELi16EEviPKdS1_S1_S1_Pd)
        /*0098*/ 	.word	0x00000020


	//----- nvinfo : EIATTR_FRAME_SIZE
	.align		4
.L_28:
        /*009c*/ 	.byte	0x04, 0x11
        /*009e*/ 	.short	(.L_30 - .L_29)
	.align		4
.L_29:
        /*00a0*/ 	.word	index@(_Z40massMatrixMultiplyMonolithicGlobalKernelILi2ELi2ELi16EEviPKdS1_S1_S1_Pd)
        /*00a4*/ 	.word	0x00000000


	//----- nvinfo : EIATTR_REGCOUNT
	.align		4
.L_30:
        /*00a8*/ 	.byte	0x04, 0x2f
        /*00aa*/ 	.short	(.L_32 - .L_31)
	.align		4
.L_31:
        /*00ac*/ 	.word	index@(_Z42massMatrixMultiplyMonolithicConstantKernelILi2ELi2ELi16EEviPKdS1_S1_S1_Pd)
        /*00b0*/ 	.word	0x0000001a


	//----- nvinfo : EIATTR_FRAME_SIZE
	.align		4
.L_32:
        /*00b4*/ 	.byte	0x04, 0x11
        /*00b6*/ 	.short	(.L_34 - .L_33)
	.align		4
.L_33:
        /*00b8*/ 	.word	index@(_Z42massMatrixMultiplyMonolithicConstantKernelILi2ELi2ELi16EEviPKdS1_S1_S1_Pd)
        /*00bc*/ 	.word	0x00000000


	//----- nvinfo : EIATTR_REGCOUNT
	.align		4
.L_34:
        /*00c0*/ 	.byte	0x04, 0x2f
        /*00c2*/ 	.short	(.L_36 - .L_35)
	.align		4
.L_35:
        /*00c4*/ 	.word	index@(_Z32massMatrixMultiplyRegisterKernelILi2ELi3ELi7EEviPKdS1_S1_S1_Pd)
        /*00c8*/ 	.word	0x0000001e


	//----- nvinfo : EIATTR_FRAME_SIZE
	.align		4
.L_36:
        /*00cc*/ 	.byte	0x04, 0x11
        /*00ce*/ 	.short	(.L_38 - .L_37)
	.align		4
.L_37:
        /*00d0*/ 	.word	index@(_Z32massMatrixMultiplyRegisterKernelILi2ELi3ELi7EEviPKdS1_S1_S1_Pd)
        /*00d4*/ 	.word	0x00000000


	//----- nvinfo : EIATTR_REGCOUNT
	.align		4
.L_38:
        /*00d8*/ 	.byte	0x04, 0x2f
        /*00da*/ 	.short	(.L_40 - .L_39)
	.align		4
.L_39:
        /*00dc*/ 	.word	index@(_Z32massMatrixMultiplyConstantKernelILi2ELi3ELi7EEviPKdS1_S1_S1_Pd)
        /*00e0*/ 	.word	0x0000001a


	//----- nvinfo : EIATTR_FRAME_SIZE
	.align		4
.L_40:
        /*00e4*/ 	.byte	0x04, 0x11
        /*00e6*/ 	.short	(.L_42 - .L_41)
	.align		4
.L_41:
        /*00e8*/ 	.word	index@(_Z32massMatrixMultiplyConstantKernelILi2ELi3ELi7EEviPKdS1_S1_S1_Pd)
        /*00ec*/ 	.word	0x00000000


	//----- nvinfo : EIATTR_REGCOUNT
	.align		4
.L_42:
        /*00f0*/ 	.byte	0x04, 0x2f
        /*00f2*/ 	.short	(.L_44 - .L_43)
	.align		4
.L_43:
        /*00f4*/ 	.word	index@(_Z30massMatrixMultiplySharedKernelILi2ELi3ELi7EEviPKdS1_S1_S1_Pd)
        /*00f8*/ 	.word	0x0000001e


	//----- nvinfo : EIATTR_FRAME_SIZE
	.align		4
.L_44:
        /*00fc*/ 	.byte	0x04, 0x11
        /*00fe*/ 	.short	(.L_46 - .L_45)
	.align		4
.L_45:
        /*0100*/ 	.word	index@(_Z30massMatrixMultiplySharedKernelILi2ELi3ELi7EEviPKdS1_S1_S1_Pd)
        /*0104*/ 	.word	0x00000000


	//----- nvinfo : EIATTR_REGCOUNT
	.align		4
.L_46:
        /*0108*/ 	.byte	0x04, 0x2f
        /*010a*/ 	.short	(.L_48 - .L_47)
	.align		4
.L_47:
        /*010c*/ 	.word	index@(_Z30massMatrixMultiplyGlobalKernelILi2ELi3ELi7EEviPKdS1_S1_S1_Pd)
        /*0110*/ 	.word	0x0000001f


	//----- nvinfo : EIATTR_FRAME_SIZE
	.align		4
.L_48:
        /*0114*/ 	.byte	0x04, 0x11
        /*0116*/ 	.short	(.L_50 - .L_49)
	.align		4
.L_49:
        /*0118*/ 	.word	index@(_Z30massMatrixMultiplyGlobalKernelILi2ELi3ELi7EEviPKdS1_S1_S1_Pd)
        /*011c*/ 	.word	0x00000000


	//----- nvinfo : EIATTR_REGCOUNT
	.align		4
.L_50:
        /*0120*/ 	.byte	0x04, 0x2f
        /*0122*/ 	.short	(.L_52 - .L_51)
	.align		4
.L_51:
        /*0124*/ 	.word	index@(_Z40massMatrixMultiplyMonolithicGlobalKernelILi2ELi3ELi7EEviPKdS1_S1_S1_Pd)
        /*0128*/ 	.word	0x00000020


	//----- nvinfo : EIATTR_FRAME_SIZE
	.align		4
.L_52:
        /*012c*/ 	.byte	0x04, 0x11
        /*012e*/ 	.short	(.L_54 - .L_53)
	.align		4
.L_53:
        /*0130*/ 	.word	index@(_Z40massMatrixMultiplyMonolithicGlobalKernelILi2ELi3ELi7EEviPKdS1_S1_S1_Pd)
        /*0134*/ 	.word	0x00000000


	//----- nvinfo : EIATTR_REGCOUNT
	.align		4
.L_54:
        /*0138*/ 	.byte	0x04, 0x2f
        /*013a*/ 	.short	(.L_56 - .L_55)
	.align		4
.L_55:
        /*013c*/ 	.word	index@(_Z42massMatrixMultiplyMonolithicConstantKernelILi2ELi3ELi7EEviPKdS1_S1_S1_Pd)
        /*0140*/ 	.word	0x00000018


	//----- nvinfo : EIATTR_FRAME_SIZE
	.align		4
.L_56:
        /*0144*/ 	.byte	0x04, 0x11
        /*0146*/ 	.short	(.L_58 - .L_57)
	.align		4
.L_57:
        /*0148*/ 	.word	index@(_Z42massMatrixMultiplyMonolithicConstantKernelILi2ELi3ELi7EEviPKdS1_S1_S1_Pd)
        /*014c*/ 	.word	0x00000000


	//----- nvinfo : EIATTR_REGCOUNT
	.align		4
.L_58:
        /*0150*/ 	.byte	0x04, 0x2f
        /*0152*/ 	.short	(.L_60 - .L_59)
	.align		4
.L_59:
        /*0154*/ 	.word	index@(_Z32massMatrixMultiplyRegisterKernelILi2ELi4ELi4EEviPKdS1_S1_S1_Pd)
        /*0158*/ 	.word	0x00000020


	//----- nvinfo : EIATTR_FRAME_SIZE
	.align		4
.L_60:
        /*015c*/ 	.byte	0x04, 0x11
        /*015e*/ 	.short	(.L_62 - .L_61)
	.align		4
.L_61:
        /*0160*/ 	.word	index@(_Z32massMatrixMultiplyRegisterKernelILi2ELi4ELi4EEviPKdS1_S1_S1_Pd)
        /*0164*/ 	.word	0x00000000


	//----- nvinfo : EIATTR_REGCOUNT
	.align		4
.L_62:
        /*0168*/ 	.byte	0x04, 0x2f
        /*016a*/ 	.short	(.L_64 - .L_63)
	.align		4
.L_63:
        /*016c*/ 	.word	index@(_Z32massMatrixMultiplyConstantKernelILi2ELi4ELi4EEviPKdS1_S1_S1_Pd)
        /*0170*/ 	.word	0x0000001b


	//----- nvinfo : EIATTR_FRAME_SIZE
	.align		4
.L_64:
        /*0174*/ 	.byte	0x04, 0x11
        /*0176*/ 	.short	(.L_66 - .L_65)
	.align		4
.L_65:
        /*0178*/ 	.word	index@(_Z32massMatrixMultiplyConstantKernelILi2ELi4ELi4EEviPKdS1_S1_S1_Pd)
        /*017c*/ 	.word	0x00000000


	//----- nvinfo : EIATTR_REGCOUNT
	.align		4
.L_66:
        /*0180*/ 	.byte	0x04, 0x2f
        /*0182*/ 	.short	(.L_68 - .L_67)
	.align		4
.L_67:
        /*0184*/ 	.word	index@(_Z30massMatrixMultiplySharedKernelILi2ELi4ELi4EEviPKdS1_S1_S1_Pd)
        /*0188*/ 	.word	0x00000020


	//----- nvinfo : EIATTR_FRAME_SIZE
	.align		4
.L_68:
        /*018c*/ 	.byte	0x04, 0x11
        /*018e*/ 	.short	(.L_70 - .L_69)
	.align		4
.L_69:
        /*0190*/ 	.word	index@(_Z30massMatrixMultiplySharedKernelILi2ELi4ELi4EEviPKdS1_S1_S1_Pd)
        /*0194*/ 	.word	0x00000000


	//----- nvinfo : EIATTR_REGCOUNT
	.align		4
.L_70:
        /*0198*/ 	.byte	0x04, 0x2f
        /*019a*/ 	.short	(.L_72 - .L_71)
	.align		4
.L_71:
        /*019c*/ 	.word	index@(_Z30massMatrixMultiplyGlobalKernelILi2ELi4ELi4EEviPKdS1_S1_S1_Pd)
        /*01a0*/ 	.word	0x00000020


	//----- nvinfo : EIATTR_FRAME_SIZE
	.align		4
.L_72:
        /*01a4*/ 	.byte	0x04, 0x11
        /*01a6*/ 	.short	(.L_74 - .L_73)
	.align		4
.L_73:
        /*01a8*/ 	.word	index@(_Z30massMatrixMultiplyGlobalKernelILi2ELi4ELi4EEviPKdS1_S1_S1_Pd)
        /*01ac*/ 	.word	0x00000000


	//----- nvinfo : EIATTR_REGCOUNT
	.align		4
.L_74:
        /*01b0*/ 	.byte	0x04, 0x2f
        /*01b2*/ 	.short	(.L_76 - .L_75)
	.align		4
.L_75:
        /*01b4*/ 	.word	index@(_Z40massMatrixMultiplyMonolithicGlobalKernelILi2ELi4ELi4EEviPKdS1_S1_S1_Pd)
        /*01b8*/ 	.word	0x00000028


	//----- nvinfo : EIATTR_FRAME_SIZE
	.align		4
.L_76:
        /*01bc*/ 	.byte	0x04, 0x11
        /*01be*/ 	.short	(.L_78 - .L_77)
	.align		4
.L_77:
        /*01c0*/ 	.word	index@(_Z40massMatrixMultiplyMonolithicGlobalKernelILi2ELi4ELi4EEviPKdS1_S1_S1_Pd)
        /*01c4*/ 	.word	0x00000000


	//----- nvinfo : EIATTR_REGCOUNT
	.align		4
.L_78:
        /*01c8*/ 	.byte	0x04, 0x2f
        /*01ca*/ 	.short	(.L_80 - .L_79)
	.align		4
.L_79:
        /*01cc*/ 	.word	index@(_Z42massMatrixMultiplyMonolithicConstantKernelILi2ELi4ELi4EEviPKdS1_S1_S1_Pd)
        /*01d0*/ 	.word	0x0000001a


	//----- nvinfo : EIATTR_FRAME_SIZE
	.align		4
.L_80:
        /*01d4*/ 	.byte	0x04, 0x11
        /*01d6*/ 	.short	(.L_82 - .L_81)
	.align		4
.L_81:
        /*01d8*/ 	.word	index@(_Z42massMatrixMultiplyMonolithicConstantKernelILi2ELi4ELi4EEviPKdS1_S1_S1_Pd)
        /*01dc*/ 	.word	0x00000000


	//----- nvinfo : EIATTR_REGCOUNT
	.align		4
.L_82:
        /*01e0*/ 	.byte	0x04, 0x2f
        /*01e2*/ 	.short	(.L_84 - .L_83)
	.align		4
.L_83:
        /*01e4*/ 	.word	index@(_Z32massMatrixMultiplyRegisterKernelILi2ELi5ELi5EEviPKdS1_S1_S1_Pd)
        /*01e8*/ 	.word	0x0000001d


	//----- nvinfo : EIATTR_FRAME_SIZE
	.align		4
.L_84:
        /*01ec*/ 	.byte	0x04, 0x11
        /*01ee*/ 	.short	(.L_86 - .L_85)
	.align		4
.L_85:
        /*01f0*/ 	.word	index@(_Z32massMatrixMultiplyRegisterKernelILi2ELi5ELi5EEviPKdS1_S1_S1_Pd)
        /*01f4*/ 	.word	0x00000000


	//----- nvinfo : EIATTR_REGCOUNT
	.align		4
.L_86:
        /*01f8*/ 	.byte	0x04, 0x2f
        /*01fa*/ 	.short	(.L_88 - .L_87)
	.align		4
.L_87:
        /*01fc*/ 	.word	index@(_Z32massMatrixMultiplyConstantKernelILi2ELi5ELi5EEviPKdS1_S1_S1_Pd)
        /*0200*/ 	.word	0x0000001e


	//----- nvinfo : EIATTR_FRAME_SIZE
	.align		4
.L_88:
        /*0204*/ 	.byte	0x04, 0x11
        /*0206*/ 	.short	(.L_90 - .L_89)
	.align		4
.L_89:
        /*0208*/ 	.word	index@(_Z32massMatrixMultiplyConstantKernelILi2ELi5ELi5EEviPKdS1_S1_S1_Pd)
        /*020c*/ 	.word	0x00000000


	//----- nvinfo : EIATTR_REGCOUNT
	.align		4
.L_90:
        /*0210*/ 	.byte	0x04, 0x2f
        /*0212*/ 	.short	(.L_92 - .L_91)
	.align		4
.L_91:
        /*0214*/ 	.word	index@(_Z30massMatrixMultiplySharedKernelILi2ELi5ELi5EEviPKdS1_S1_S1_Pd)
        /*0218*/ 	.word	0x0000001d


	//----- nvinfo : EIATTR_FRAME_SIZE
	.align		4
.L_92:
        /*021c*/ 	.byte	0x04, 0x11
        /*021e*/ 	.short	(.L_94 - .L_93)
	.align		4
.L_93:
        /*0220*/ 	.word	index@(_Z30massMatrixMultiplySharedKernelILi2ELi5ELi5EEviPKdS1_S1_S1_Pd)
        /*0224*/ 	.word	0x00000000


	//----- nvinfo : EIATTR_REGCOUNT
	.align		4
.L_94:
        /*0228*/ 	.byte	0x04, 0x2f
        /*022a*/ 	.short	(.L_96 - .L_95)
	.align		4
.L_95:
        /*022c*/ 	.word	index@(_Z30massMatrixMultiplyGlobalKernelILi2ELi5ELi5EEviPKdS1_S1_S1_Pd)
        /*0230*/ 	.word	0x00000028


	//----- nvinfo : EIATTR_FRAME_SIZE
	.align		4
.L_96:
        /*0234*/ 	.byte	0x04, 0x11
        /*0236*/ 	.short	(.L_98 - .L_97)
	.align		4
.L_97:
        /*0238*/ 	.word	index@(_Z30massMatrixMultiplyGlobalKernelILi2ELi5ELi5EEviPKdS1_S1_S1_Pd)
        /*023c*/ 	.word	0x00000000


	//----- nvinfo : EIATTR_REGCOUNT
	.align		4
.L_98:
        /*0240*/ 	.byte	0x04, 0x2f
        /*0242*/ 	.short	(.L_100 - .L_99)
	.align		4
.L_99:
        /*0244*/ 	.word	index@(_Z40massMatrixMultiplyMonolithicGlobalKernelILi2ELi5ELi5EEviPKdS1_S1_S1_Pd)
        /*0248*/ 	.word	0x00000030


	//----- nvinfo : EIATTR_FRAME_SIZE
	.align		4
.L_100:
        /*024c*/ 	.byte	0x04, 0x11
        /*024e*/ 	.short	(.L_102 - .L_101)
	.align		4
.L_101:
        /*0250*/ 	.word	index@(_Z40massMatrixMultiplyMonolithicGlobalKernelILi2ELi5ELi5EEviPKdS1_S1_S1_Pd)
        /*0254*/ 	.word	0x00000000


	//----- nvinfo : EIATTR_REGCOUNT
	.align		4
.L_102:
        /*0258*/ 	.byte	0x04, 0x2f
        /*025a*/ 	.short	(.L_104 - .L_103)
	.align		4
.L_103:
        /*025c*/ 	.word	index@(_Z42massMatrixMultiplyMonolithicConstantKernelILi2ELi5ELi5EEviPKdS1_S1_S1_Pd)
        /*0260*/ 	.word	0x00000020


	//----- nvinfo : EIATTR_FRAME_SIZE
	.align		4
.L_104:
        /*0264*/ 	.byte	0x04, 0x11
        /*0266*/ 	.short	(.L_106 - .L_105)
	.align		4
.L_105:
        /*0268*/ 	.word	index@(_Z42massMatrixMultiplyMonolithicConstantKernelILi2ELi5ELi5EEviPKdS1_S1_S1_Pd)
        /*026c*/ 	.word	0x00000000


	//----- nvinfo : EIATTR_REGCOUNT
	.align		4
.L_106:
        /*0270*/ 	.byte	0x04, 0x2f
        /*0272*/ 	.short	(.L_108 - .L_107)
	.align		4
.L_107:
        /*0274*/ 	.word	index@(_Z32massMatrixMultiplyRegisterKernelILi2ELi6ELi3EEviPKdS1_S1_S1_Pd)
        /*0278*/ 	.word	0x0000001e


	//----- nvinfo : EIATTR_FRAME_SIZE
	.align		4
.L_108:
        /*027c*/ 	.byte	0x04, 0x11
        /*027e*/ 	.short	(.L_110 - .L_109)
	.align		4
.L_109:
        /*0280*/ 	.word	index@(_Z32massMatrixMultiplyRegisterKernelILi2ELi6ELi3EEviPKdS1_S1_S1_Pd)
        /*0284*/ 	.word	0x00000000


	//----- nvinfo : EIATTR_REGCOUNT
	.align		4
.L_110:
        /*0288*/ 	.byte	0x04, 0x2f
        /*028a*/ 	.short	(.L_112 - .L_111)
	.align		4
.L_111:
        /*028c*/ 	.word	index@(_Z32massMatrixMultiplyConstantKernelILi2ELi6ELi3EEviPKdS1_S1_S1_Pd)
        /*0290*/ 	.word	0x0000001e


	//----- nvinfo : EIATTR_FRAME_SIZE
	.align		4
.L_112:
        /*0294*/ 	.byte	0x04, 0x11
        /*0296*/ 	.short	(.L_114 - .L_113)
	.align		4
.L_113:
        /*0298*/ 	.word	index@(_Z32massMatrixMultiplyConstantKernelILi2ELi6ELi3EEviPKdS1_S1_S1_Pd)
        /*029c*/ 	.word	0x00000000


	//----- nvinfo : EIATTR_REGCOUNT
	.align		4
.L_114:
        /*02a0*/ 	.byte	0x04, 0x2f
        /*02a2*/ 	.short	(.L_116 - .L_115)
	.align		4
.L_115:
        /*02a4*/ 	.word	index@(_Z30massMatrixMultiplySharedKernelILi2ELi6ELi3EEviPKdS1_S1_S1_Pd)
        /*02a8*/ 	.word	0x0000001e


	//----- nvinfo : EIATTR_FRAME_SIZE
	.align		4
.L_116:
        /*02ac*/ 	.byte	0x04, 0x11
        /*02ae*/ 	.short	(.L_118 - .L_117)
	.align		4
.L_117:
        /*02b0*/ 	.word	index@(_Z30massMatrixMultiplySharedKernelILi2ELi6ELi3EEviPKdS1_S1_S1_Pd)
        /*02b4*/ 	.word	0x00000000


	//----- nvinfo : EIATTR_REGCOUNT
	.align		4
.L_118:
        /*02b8*/ 	.byte	0x04, 0x2f
        /*02ba*/ 	.short	(.L_120 - .L_119)
	.align		4
.L_119:
        /*02bc*/ 	.word	index@(_Z30massMatrixMultiplyGlobalKernelILi2ELi6ELi3EEviPKdS1_S1_S1_Pd)
        /*02c0*/ 	.word	0x00000028


	//----- nvinfo : EIATTR_FRAME_SIZE
	.align		4
.L_120:
        /*02c4*/ 	.byte	0x04, 0x11
        /*02c6*/ 	.short	(.L_122 - .L_121)
	.align		4
.L_121:
        /*02c8*/ 	.word	index@(_Z30massMatrixMultiplyGlobalKernelILi2ELi6ELi3EEviPKdS1_S1_S1_Pd)
        /*02cc*/ 	.word	0x00000000


	//----- nvinfo : EIATTR_REGCOUNT
	.align		4
.L_122:
        /*02d0*/ 	.byte	0x04, 0x2f
        /*02d2*/ 	.short	(.L_124 - .L_123)
	.align		4
.L_123:
        /*02d4*/ 	.word	index@(_Z40massMatrixMultiplyMonolithicGlobalKernelILi2ELi6ELi3EEviPKdS1_S1_S1_Pd)
        /*02d8*/ 	.word	0x00000030


	//----- nvinfo : EIATTR_FRAME_SIZE
	.align		4
.L_124:
        /*02dc*/ 	.byte	0x04, 0x11
        /*02de*/ 	.short	(.L_126 - .L_125)
	.align		4
.L_125:
        /*02e0*/ 	.word	index@(_Z40massMatrixMultiplyMonolithicGlobalKernelILi2ELi6ELi3EEviPKdS1_S1_S1_Pd)
        /*02e4*/ 	.word	0x00000000


	//----- nvinfo : EIATTR_REGCOUNT
	.align		4
.L_126:
        /*02e8*/ 	.byte	0x04, 0x2f
        /*02ea*/ 	.short	(.L_128 - .L_127)
	.align		4
.L_127:
        /*02ec*/ 	.word	index@(_Z42massMatrixMultiplyMonolithicConstantKernelILi2ELi6ELi3EEviPKdS1_S1_S1_Pd)
        /*02f0*/ 	.word	0x00000026


	//----- nvinfo : EIATTR_FRAME_SIZE
	.align		4
.L_128:
        /*02f4*/ 	.byte	0x04, 0x11
        /*02f6*/ 	.short	(.L_130 - .L_129)
	.align		4
.L_129:
        /*02f8*/ 	.word	index@(_Z42massMatrixMultiplyMonolithicConstantKernelILi2ELi6ELi3EEviPKdS1_S1_S1_Pd)
        /*02fc*/ 	.word	0x00000000


	//----- nvinfo : EIATTR_REGCOUNT
	.align		4
.L_130:
        /*0300*/ 	.byte	0x04, 0x2f
        /*0302*/ 	.short	(.L_132 - .L_131)
	.align		4
.L_131:
        /*0304*/ 	.word	index@(_Z32massMatrixMultiplyRegisterKernelILi3ELi3ELi7EEviPKdS1_S1_S1_Pd)
        /*0308*/ 	.word	0x00000020


	//----- nvinfo : EIATTR_FRAME_SIZE
	.align		4
.L_132:
        /*030c*/ 	.byte	0x04, 0x11
        /*030e*/ 	.short	(.L_134 - .L_133)
	.align		4
.L_133:
        /*0310*/ 	.word	index@(_Z32massMatrixMultiplyRegisterKernelILi3ELi3ELi7EEviPKdS1_S1_S1_Pd)
        /*0314*/ 	.word	0x00000000


	//----- nvinfo : EIATTR_REGCOUNT
	.align		4
.L_134:
        /*0318*/ 	.byte	0x04, 0x2f
        /*031a*/ 	.short	(.L_136 - .L_135)
	.align		4
.L_135:
        /*031c*/ 	.word	index@(_Z32massMatrixMultiplyConstantKernelILi3ELi3ELi7EEviPKdS1_S1_S1_Pd)
        /*0320*/ 	.word	0x0000001a


	//----- nvinfo : EIATTR_FRAME_SIZE
	.align		4
.L_136:
        /*0324*/ 	.byte	0x04, 0x11
        /*0326*/ 	.short	(.L_138 - .L_137)
	.align		4
.L_137:
        /*0328*/ 	.word	index@(_Z32massMatrixMultiplyConstantKernelILi3ELi3ELi7EEviPKdS1_S1_S1_Pd)
        /*032c*/ 	.word	0x00000000


	//----- nvinfo : EIATTR_REGCOUNT
	.align		4
.L_138:
        /*0330*/ 	.byte	0x04, 0x2f
        /*0332*/ 	.short	(.L_140 - .L_139)
	.align		4
.L_139:
        /*0334*/ 	.word	index@(_Z30massMatrixMultiplySharedKernelILi3ELi3ELi7EEviPKdS1_S1_S1_Pd)
        /*0338*/ 	.word	0x00000020


	//----- nvinfo : EIATTR_FRAME_SIZE
	.align		4
.L_140:
        /*033c*/ 	.byte	0x04, 0x11
        /*033e*/ 	.short	(.L_142 - .L_141)
	.align		4
.L_141:
        /*0340*/ 	.word	index@(_Z30massMatrixMultiplySharedKernelILi3ELi3ELi7EEviPKdS1_S1_S1_Pd)
        /*0344*/ 	.word	0x00000000


	//----- nvinfo : EIATTR_REGCOUNT
	.align		4
.L_142:
        /*0348*/ 	.byte	0x04, 0x2f
        /*034a*/ 	.short	(.L_144 - .L_143)
	.align		4
.L_143:
        /*034c*/ 	.word	index@(_Z30massMatrixMultiplyGlobalKernelILi3ELi3ELi7EEviPKdS1_S1_S1_Pd)
        /*0350*/ 	.word	0x00000028


	//----- nvinfo : EIATTR_FRAME_SIZE
	.align		4
.L_144:
        /*0354*/ 	.byte	0x04, 0x11
        /*0356*/ 	.short	(.L_146 - .L_145)
	.align		4
.L_145:
        /*0358*/ 	.word	index@(_Z30massMatrixMultiplyGlobalKernelILi3ELi3ELi7EEviPKdS1_S1_S1_Pd)
        /*035c*/ 	.word	0x00000000


	//----- nvinfo : EIATTR_REGCOUNT
	.align		4
.L_146:
        /*0360*/ 	.byte	0x04, 0x2f
        /*0362*/ 	.short	(.L_148 - .L_147)
	.align		4
.L_147:
        /*0364*/ 	.word	index@(_Z40massMatrixMultiplyMonolithicGlobalKernelILi3ELi3ELi7EEviPKdS1_S1_S1_Pd)
        /*0368*/ 	.word	0x00000028


	//----- nvinfo : EIATTR_FRAME_SIZE
	.align		4
.L_148:
        /*036c*/ 	.byte	0x04, 0x11
        /*036e*/ 	.short	(.L_150 - .L_149)
	.align		4
.L_149:
        /*0370*/ 	.word	index@(_Z40massMatrixMultiplyMonolithicGlobalKernelILi3ELi3ELi7EEviPKdS1_S1_S1_Pd)
        /*0374*/ 	.word	0x00000000


	//----- nvinfo : EIATTR_REGCOUNT
	.align		4
.L_150:
        /*0378*/ 	.byte	0x04, 0x2f
        /*037a*/ 	.short	(.L_152 - .L_151)
	.align		4
.L_151:
        /*037c*/ 	.word	index@(_Z42massMatrixMultiplyMonolithicConstantKernelILi3ELi3ELi7EEviPKdS1_S1_S1_Pd)
        /*0380*/ 	.word	0x00000019


	//----- nvinfo : EIATTR_FRAME_SIZE
	.align		4
.L_152:
        /*0384*/ 	.byte	0x04, 0x11
        /*0386*/ 	.short	(.L_154 - .L_153)
	.align		4
.L_153:
        /*0388*/ 	.word	index@(_Z42massMatrixMultiplyMonolithicConstantKernelILi3ELi3ELi7EEviPKdS1_S1_S1_Pd)
        /*038c*/ 	.word	0x00000000


	//----- nvinfo : EIATTR_REGCOUNT
	.align		4
.L_154:
        /*0390*/ 	.byte	0x04, 0x2f
        /*0392*/ 	.short	(.L_156 - .L_155)
	.align		4
.L_155:
        /*0394*/ 	.word	index@(_Z32massMatrixMultiplyRegisterKernelILi3ELi4ELi16EEviPKdS1_S1_S1_Pd)
        /*0398*/ 	.word	0x00000028


	//----- nvinfo : EIATTR_FRAME_SIZE
	.align		4
.L_156:
        /*039c*/ 	.byte	0x04, 0x11
        /*039e*/ 	.short	(.L_158 - .L_157)
	.align		4
.L_157:
        /*03a0*/ 	.word	index@(_Z32massMatrixMultiplyRegisterKernelILi3ELi4ELi16EEviPKdS1_S1_S1_Pd)
        /*03a4*/ 	.word	0x00000000


	//----- nvinfo : EIATTR_REGCOUNT
	.align		4
.L_158:
        /*03a8*/ 	.byte	0x04, 0x2f
        /*03aa*/ 	.short	(.L_160 - .L_159)
	.align		4
.L_159:
        /*03ac*/ 	.word	index@(_Z32massMatrixMultiplyConstantKernelILi3ELi4ELi16EEviPKdS1_S1_S1_Pd)
        /*03b0*/ 	.word	0x0000001c


	//----- nvinfo : EIATTR_FRAME_SIZE
	.align		4
.L_160:
        /*03b4*/ 	.byte	0x04, 0x11
        /*03b6*/ 	.short	(.L_162 - .L_161)
	.align		4
.L_161:
        /*03b8*/ 	.word	index@(_Z32massMatrixMultiplyConstantKernelILi3ELi4ELi16EEviPKdS1_S1_S1_Pd)
        /*03bc*/ 	.word	0x00000000


	//----- nvinfo : EIATTR_REGCOUNT
	.align		4
.L_162:
        /*03c0*/ 	.byte	0x04, 0x2f
        /*03c2*/ 	.short	(.L_164 - .L_163)
	.align		4
.L_163:
        /*03c4*/ 	.word	index@(_Z30massMatrixMultiplySharedKernelILi3ELi4ELi16EEviPKdS1_S1_S1_Pd)
        /*03c8*/ 	.word	0x00000028


	//----- nvinfo : EIATTR_FRAME_SIZE
	.align		4
.L_164:
        /*03cc*/ 	.byte	0x04, 0x11
        /*03ce*/ 	.short	(.L_166 - .L_165)
	.align		4
.L_165:
        /*03d0*/ 	.word	index@(_Z30massMatrixMultiplySharedKernelILi3ELi4ELi16EEviPKdS1_S1_S1_Pd)
        /*03d4*/ 	.word	0x00000000


	//----- nvinfo : EIATTR_REGCOUNT
	.align		4
.L_166:
        /*03d8*/ 	.byte	0x04, 0x2f
        /*03da*/ 	.short	(.L_168 - .L_167)
	.align		4
.L_167:
        /*03dc*/ 	.word	index@(_Z30massMatrixMultiplyGlobalKernelILi3ELi4ELi16EEviPKdS1_S1_S1_Pd)
        /*03e0*/ 	.word	0x00000028


	//----- nvinfo : EIATTR_FRAME_SIZE
	.align		4
.L_168:
        /*03e4*/ 	.byte	0x04, 0x11
        /*03e6*/ 	.short	(.L_170 - .L_169)
	.align		4
.L_169:
        /*03e8*/ 	.word	index@(_Z30massMatrixMultiplyGlobalKernelILi3ELi4ELi16EEviPKdS1_S1_S1_Pd)
        /*03ec*/ 	.word	0x00000000


	//----- nvinfo : EIATTR_REGCOUNT
	.align		4
.L_170:
        /*03f0*/ 	.byte	0x04, 0x2f
        /*03f2*/ 	.short	(.L_172 - .L_171)
	.align		4
.L_171:
        /*03f4*/ 	.word	index@(_Z40massMatrixMultiplyMonolithicGlobalKernelILi3ELi4ELi16EEviPKdS1_S1_S1_Pd)
        /*03f8*/ 	.word	0x00000030


	//----- nvinfo : EIATTR_FRAME_SIZE
	.align		4
.L_172:
        /*03fc*/ 	.byte	0x04, 0x11
        /*03fe*/ 	.short	(.L_174 - .L_173)
	.align		4
.L_173:
        /*0400*/ 	.word	index@(_Z40massMatrixMultiplyMonolithicGlobalKernelILi3ELi4ELi16EEviPKdS1_S1_S1_Pd)
        /*0404*/ 	.word	0x00000000


	//----- nvinfo : EIATTR_REGCOUNT
	.align		4
.L_174:
        /*0408*/ 	.byte	0x04, 0x2f
        /*040a*/ 	.short	(.L_176 - .L_175)
	.align		4
.L_175:
        /*040c*/ 	.word	index@(_Z42massMatrixMultiplyMonolithicConstantKernelILi3ELi4ELi16EEviPKdS1_S1_S1_Pd)
        /*0410*/ 	.word	0x0000001b


	//----- nvinfo : EIATTR_FRAME_SIZE
	.align		4
.L_176:
        /*0414*/ 	.byte	0x04, 0x11
        /*0416*/ 	.short	(.L_178 - .L_177)
	.align		4
.L_177:
        /*0418*/ 	.word	index@(_Z42massMatrixMultiplyMonolithicConstantKernelILi3ELi4ELi16EEviPKdS1_S1_S1_Pd)
        /*041c*/ 	.word	0x00000000


	//----- nvinfo : EIATTR_REGCOUNT
	.align		4
.L_178:
        /*0420*/ 	.byte	0x04, 0x2f
        /*0422*/ 	.short	(.L_180 - .L_179)
	.align		4
.L_179:
        /*0424*/ 	.word	index@(_Z32massMatrixMultiplyRegisterKernelILi3ELi5ELi5EEviPKdS1_S1_S1_Pd)
        /*0428*/ 	.word	0x00000020


	//----- nvinfo : EIATTR_FRAME_SIZE
	.align		4
.L_180:
        /*042c*/ 	.byte	0x04, 0x11
        /*042e*/ 	.short	(.L_182 - .L_181)
	.align		4
.L_181:
        /*0430*/ 	.word	index@(_Z32massMatrixMultiplyRegisterKernelILi3ELi5ELi5EEviPKdS1_S1_S1_Pd)
        /*0434*/ 	.word	0x00000000


	//----- nvinfo : EIATTR_REGCOUNT
	.align		4
.L_182:
        /*0438*/ 	.byte	0x04, 0x2f
        /*043a*/ 	.short	(.L_184 - .L_183)
	.align		4
.L_183:
        /*043c*/ 	.word	index@(_Z32massMatrixMultiplyConstantKernelILi3ELi5ELi5EEviPKdS1_S1_S1_Pd)
        /*0440*/ 	.word	0x00000020


	//----- nvinfo : EIATTR_FRAME_SIZE
	.align		4
.L_184:
        /*0444*/ 	.byte	0x04, 0x11
        /*0446*/ 	.short	(.L_186 - .L_185)
	.align		4
.L_185:
        /*0448*/ 	.word	index@(_Z32massMatrixMultiplyConstantKernelILi3ELi5ELi5EEviPKdS1_S1_S1_Pd)
        /*044c*/ 	.word	0x00000000


	//----- nvinfo : EIATTR_REGCOUNT
	.align		4
.L_186:
        /*0450*/ 	.byte	0x04, 0x2f
        /*0452*/ 	.short	(.L_188 - .L_187)
	.align		4
.L_187:
        /*0454*/ 	.word	index@(_Z30massMatrixMultiplySharedKernelILi3ELi5ELi5EEviPKdS1_S1_S1_Pd)
        /*0458*/ 	.word	0x00000020


	//----- nvinfo : EIATTR_FRAME_SIZE
	.align		4
.L_188:
        /*045c*/ 	.byte	0x04, 0x11
        /*045e*/ 	.short	(.L_190 - .L_189)
	.align		4
.L_189:
        /*0460*/ 	.word	index@(_Z30massMatrixMultiplySharedKernelILi3ELi5ELi5EEviPKdS1_S1_S1_Pd)
        /*0464*/ 	.word	0x00000000


	//----- nvinfo : EIATTR_REGCOUNT
	.align		4
.L_190:
        /*0468*/ 	.byte	0x04, 0x2f
        /*046a*/ 	.short	(.L_192 - .L_191)
	.align		4
.L_191:
        /*046c*/ 	.word	index@(_Z30massMatrixMultiplyGlobalKernelILi3ELi5ELi5EEviPKdS1_S1_S1_Pd)
        /*0470*/ 	.word	0x00000037


	//----- nvinfo : EIATTR_FRAME_SIZE
	.align		4
.L_192:
        /*0474*/ 	.byte	0x04, 0x11
        /*0476*/ 	.short	(.L_194 - .L_193)
	.align		4
.L_193:
        /*0478*/ 	.word	index@(_Z30massMatrixMultiplyGlobalKernelILi3ELi5ELi5EEviPKdS1_S1_S1_Pd)
        /*047c*/ 	.word	0x00000000


	//----- nvinfo : EIATTR_REGCOUNT
	.align		4
.L_194:
        /*0480*/ 	.byte	0x04, 0x2f
        /*0482*/ 	.short	(.L_196 - .L_195)
	.align		4
.L_195:
        /*0484*/ 	.word	index@(_Z40massMatrixMultiplyMonolithicGlobalKernelILi3ELi5ELi5EEviPKdS1_S1_S1_Pd)
        /*0488*/ 	.word	0x0000003c


	//----- nvinfo : EIATTR_FRAME_SIZE
	.align		4
.L_196:
        /*048c*/ 	.byte	0x04, 0x11
        /*048e*/ 	.short	(.L_198 - .L_197)
	.align		4
.L_197:
        /*0490*/ 	.word	index@(_Z40massMatrixMultiplyMonolithicGlobalKernelILi3ELi5ELi5EEviPKdS1_S1_S1_Pd)
        /*0494*/ 	.word	0x00000000


	//----- nvinfo : EIATTR_REGCOUNT
	.align		4
.L_198:
        /*0498*/ 	.byte	0x04, 0x2f
        /*049a*/ 	.short	(.L_200 - .L_199)
	.align		4
.L_199:
        /*049c*/ 	.word	index@(_Z42massMatrixMultiplyMonolithicConstantKernelILi3ELi5ELi5EEviPKdS1_S1_S1_Pd)
        /*04a0*/ 	.word	0x00000020


	//----- nvinfo : EIATTR_FRAME_SIZE
	.align		4
.L_200:
        /*04a4*/ 	.byte	0x04, 0x11
        /*04a6*/ 	.short	(.L_202 - .L_201)
	.align		4
.L_201:
        /*04a8*/ 	.word	index@(_Z42massMatrixMultiplyMonolithicConstantKernelILi3ELi5ELi5EEviPKdS1_S1_S1_Pd)
        /*04ac*/ 	.word	0x00000000


	//----- nvinfo : EIATTR_REGCOUNT
	.align		4
.L_202:
        /*04b0*/ 	.byte	0x04, 0x2f
        /*04b2*/ 	.short	(.L_204 - .L_203)
	.align		4
.L_203:
        /*04b4*/ 	.word	index@(_Z32massMatrixMultiplyRegisterKernelILi3ELi6ELi3EEviPKdS1_S1_S1_Pd)
        /*04b8*/ 	.word	0x00000020


	//----- nvinfo : EIATTR_FRAME_SIZE
	.align		4
.L_204:
        /*04bc*/ 	.byte	0x04, 0x11
        /*04be*/ 	.short	(.L_206 - .L_205)
	.align		4
.L_205:
        /*04c0*/ 	.word	index@(_Z32massMatrixMultiplyRegisterKernelILi3ELi6ELi3EEviPKdS1_S1_S1_Pd)
        /*04c4*/ 	.word	0x00000000


	//----- nvinfo : EIATTR_REGCOUNT
	.align		4
.L_206:
        /*04c8*/ 	.byte	0x04, 0x2f
        /*04ca*/ 	.short	(.L_208 - .L_207)
	.align		4
.L_207:
        /*04cc*/ 	.word	index@(_Z32massMatrixMultiplyConstantKernelILi3ELi6ELi3EEviPKdS1_S1_S1_Pd)
        /*04d0*/ 	.word	0x00000020


	//----- nvinfo : EIATTR_FRAME_SIZE
	.align		4
.L_208:
        /*04d4*/ 	.byte	0x04, 0x11
        /*04d6*/ 	.short	(.L_210 - .L_209)
	.align		4
.L_209:
        /*04d8*/ 	.word	index@(_Z32massMatrixMultiplyConstantKernelILi3ELi6ELi3EEviPKdS1_S1_S1_Pd)
        /*04dc*/ 	.word	0x00000000


	//----- nvinfo : EIATTR_REGCOUNT
	.align		4
.L_210:
        /*04e0*/ 	.byte	0x04, 0x2f
        /*04e2*/ 	.short	(.L_212 - .L_211)
	.align		4
.L_211:
        /*04e4*/ 	.word	index@(_Z30massMatrixMultiplySharedKernelILi3ELi6ELi3EEviPKdS1_S1_S1_Pd)
        /*04e8*/ 	.word	0x00000020


	//----- nvinfo : EIATTR_FRAME_SIZE
	.align		4
.L_212:
        /*04ec*/ 	.byte	0x04, 0x11
        /*04ee*/ 	.short	(.L_214 - .L_213)
	.align		4
.L_213:
        /*04f0*/ 	.word	index@(_Z30massMatrixMultiplySharedKernelILi3ELi6ELi3EEviPKdS1_S1_S1_Pd)
        /*04f4*/ 	.word	0x00000000


	//----- nvinfo : EIATTR_REGCOUNT
	.align		4
.L_214:
        /*04f8*/ 	.byte	0x04, 0x2f
        /*04fa*/ 	.short	(.L_216 - .L_215)
	.align		4
.L_215:
        /*04fc*/ 	.word	index@(_Z30massMatrixMultiplyGlobalKernelILi3ELi6ELi3EEviPKdS1_S1_S1_Pd)
        /*0500*/ 	.word	0x00000038


	//----- nvinfo : EIATTR_FRAME_SIZE
	.align		4
.L_216:
        /*0504*/ 	.byte	0x04, 0x11
        /*0506*/ 	.short	(.L_218 - .L_217)
	.align		4
.L_217:
        /*0508*/ 	.word	index@(_Z30massMatrixMultiplyGlobalKernelILi3ELi6ELi3EEviPKdS1_S1_S1_Pd)
        /*050c*/ 	.word	0x00000000


	//----- nvinfo : EIATTR_REGCOUNT
	.align		4
.L_218:
        /*0510*/ 	.byte	0x04, 0x2f
        /*0512*/ 	.short	(.L_220 - .L_219)
	.align		4
.L_219:
        /*0514*/ 	.word	index@(_Z40massMatrixMultiplyMonolithicGlobalKernelILi3ELi6ELi3EEviPKdS1_S1_S1_Pd)
        /*0518*/ 	.word	0x00000040


	//----- nvinfo : EIATTR_FRAME_SIZE
	.align		4
.L_220:
        /*051c*/ 	.byte	0x04, 0x11
        /*051e*/ 	.short	(.L_222 - .L_221)
	.align		4
.L_221:
        /*0520*/ 	.word	index@(_Z40massMatrixMultiplyMonolithicGlobalKernelILi3ELi6ELi3EEviPKdS1_S1_S1_Pd)
        /*0524*/ 	.word	0x00000000


	//----- nvinfo : EIATTR_REGCOUNT
	.align		4
.L_222:
        /*0528*/ 	.byte	0x04, 0x2f
        /*052a*/ 	.short	(.L_224 - .L_223)
	.align		4
.L_223:
        /*052c*/ 	.word	index@(_Z42massMatrixMultiplyMonolithicConstantKernelILi3ELi6ELi3EEviPKdS1_S1_S1_Pd)
        /*0530*/ 	.word	0x0000001d


	//----- nvinfo : EIATTR_FRAME_SIZE
	.align		4
.L_224:
        /*0534*/ 	.byte	0x04, 0x11
        /*0536*/ 	.short	(.L_226 - .L_225)
	.align		4
.L_225:
        /*0538*/ 	.word	index@(_Z42massMatrixMultiplyMonolithicConstantKernelILi3ELi6ELi3EEviPKdS1_S1_S1_Pd)
        /*053c*/ 	.word	0x00000000


	//----- nvinfo : EIATTR_REGCOUNT
	.align		4
.L_226:
        /*0540*/ 	.byte	0x04, 0x2f
        /*0542*/ 	.short	(.L_228 - .L_227)
	.align		4
.L_227:
        /*0544*/ 	.word	index@(_Z32massMatrixMultiplyRegisterKernelILi3ELi7ELi2EEviPKdS1_S1_S1_Pd)
        /*0548*/ 	.word	0x00000020


	//----- nvinfo : EIATTR_FRAME_SIZE
	.align		4
.L_228:
        /*054c*/ 	.byte	0x04, 0x11
        /*054e*/ 	.short	(.L_230 - .L_229)
	.align		4
.L_229:
        /*0550*/ 	.word	index@(_Z32massMatrixMultiplyRegisterKernelILi3ELi7ELi2EEviPKdS1_S1_S1_Pd)
        /*0554*/ 	.word	0x00000000


	//----- nvinfo : EIATTR_REGCOUNT
	.align		4
.L_230:
        /*0558*/ 	.byte	0x04, 0x2f
        /*055a*/ 	.short	(.L_232 - .L_231)
	.align		4
.L_231:
        /*055c*/ 	.word	index@(_Z32massMatrixMultiplyConstantKernelILi3ELi7ELi2EEviPKdS1_S1_S1_Pd)
        /*0560*/ 	.word	0x00000020


	//----- nvinfo : EIATTR_FRAME_SIZE
	.align		4
.L_232:
        /*0564*/ 	.byte	0x04, 0x11
        /*0566*/ 	.short	(.L_234 - .L_233)
	.align		4
.L_233:
        /*0568*/ 	.word	index@(_Z32massMatrixMultiplyConstantKernelILi3ELi7ELi2EEviPKdS1_S1_S1_Pd)
        /*056c*/ 	.word	0x00000000


	//----- nvinfo : EIATTR_REGCOUNT
	.align		4
.L_234:
        /*0570*/ 	.byte	0x04, 0x2f
        /*0572*/ 	.short	(.L_236 - .L_235)
	.align		4
.L_235:
        /*0574*/ 	.word	index@(_Z30massMatrixMultiplySharedKernelILi3ELi7ELi2EEviPKdS1_S1_S1_Pd)
        /*0578*/ 	.word	0x00000020


	//----- nvinfo : EIATTR_FRAME_SIZE
	.align		4
.L_236:
        /*057c*/ 	.byte	0x04, 0x11
        /*057e*/ 	.short	(.L_238 - .L_237)
	.align		4
.L_237:
        /*0580*/ 	.word	index@(_Z30massMatrixMultiplySharedKernelILi3ELi7ELi2EEviPKdS1_S1_S1_Pd)
        /*0584*/ 	.word	0x00000000


	//----- nvinfo : EIATTR_REGCOUNT
	.align		4
.L_238:
        /*0588*/ 	.byte	0x04, 0x2f
        /*058a*/ 	.short	(.L_240 - .L_239)
	.align		4
.L_239:
        /*058c*/ 	.word	index@(_Z30massMatrixMultiplyGlobalKernelILi3ELi7ELi2EEviPKdS1_S1_S1_Pd)
        /*0590*/ 	.word	0x0000003f


	//----- nvinfo : EIATTR_FRAME_SIZE
	.align		4
.L_240:
        /*0594*/ 	.byte	0x04, 0x11
        /*0596*/ 	.short	(.L_242 - .L_241)
	.align		4
.L_241:
        /*0598*/ 	.word	index@(_Z30massMatrixMultiplyGlobalKernelILi3ELi7ELi2EEviPKdS1_S1_S1_Pd)
        /*059c*/ 	.word	0x00000000


	//----- nvinfo : EIATTR_REGCOUNT
	.align		4
.L_242:
        /*05a0*/ 	.byte	0x04, 0x2f
        /*05a2*/ 	.short	(.L_244 - .L_243)
	.align		4
.L_243:
        /*05a4*/ 	.word	index@(_Z40massMatrixMultiplyMonolithicGlobalKernelILi3ELi7ELi2EEviPKdS1_S1_S1_Pd)
        /*05a8*/ 	.word	0x0000004c


	//----- nvinfo : EIATTR_FRAME_SIZE
	.align		4
.L_244:
        /*05ac*/ 	.byte	0x04, 0x11
        /*05ae*/ 	.short	(.L_246 - .L_245)
	.align		4
.L_245:
        /*05b0*/ 	.word	index@(_Z40massMatrixMultiplyMonolithicGlobalKernelILi3ELi7ELi2EEviPKdS1_S1_S1_Pd)
        /*05b4*/ 	.word	0x00000000


	//----- nvinfo : EIATTR_REGCOUNT
	.align		4
.L_246:
        /*05b8*/ 	.byte	0x04, 0x2f
        /*05ba*/ 	.short	(.L_248 - .L_247)
	.align		4
.L_247:
        /*05bc*/ 	.word	index@(_Z42massMatrixMultiplyMonolithicConstantKernelILi3ELi7ELi2EEviPKdS1_S1_S1_Pd)
        /*05c0*/ 	.word	0x00000020


	//----- nvinfo : EIATTR_FRAME_SIZE
	.align		4
.L_248:
        /*05c4*/ 	.byte	0x04, 0x11
        /*05c6*/ 	.short	(.L_250 - .L_249)
	.align		4
.L_249:
        /*05c8*/ 	.word	index@(_Z42massMatrixMultiplyMonolithicConstantKernelILi3ELi7ELi2EEviPKdS1_S1_S1_Pd)
        /*05cc*/ 	.word	0x00000000


	//----- nvinfo : EIATTR_REGCOUNT
	.align		4
.L_250:
        /*05d0*/ 	.byte	0x04, 0x2f
        /*05d2*/ 	.short	(.L_252 - .L_251)
	.align		4
.L_251:
        /*05d4*/ 	.word	index@(_Z32massMatrixMultiplyRegisterKernelILi4ELi4ELi4EEviPKdS1_S1_S1_Pd)
        /*05d8*/ 	.word	0x0000002c


	//----- nvinfo : EIATTR_FRAME_SIZE
	.align		4
.L_252:
        /*05dc*/ 	.byte	0x04, 0x11
        /*05de*/ 	.short	(.L_254 - .L_253)
	.align		4
.L_253:
        /*05e0*/ 	.word	index@(_Z32massMatrixMultiplyRegisterKernelILi4ELi4ELi4EEviPKdS1_S1_S1_Pd)
        /*05e4*/ 	.word	0x00000000


	//----- nvinfo : EIATTR_REGCOUNT
	.align		4
.L_254:
        /*05e8*/ 	.byte	0x04, 0x2f
        /*05ea*/ 	.short	(.L_256 - .L_255)
	.align		4
.L_255:
        /*05ec*/ 	.word	index@(_Z32massMatrixMultiplyConstantKernelILi4ELi4ELi4EEviPKdS1_S1_S1_Pd)
        /*05f0*/ 	.word	0x0000001c


	//----- nvinfo : EIATTR_FRAME_SIZE
	.align		4
.L_256:
        /*05f4*/ 	.byte	0x04, 0x11
        /*05f6*/ 	.short	(.L_258 - .L_257)
	.align		4
.L_257:
        /*05f8*/ 	.word	index@(_Z32massMatrixMultiplyConstantKernelILi4ELi4ELi4EEviPKdS1_S1_S1_Pd)
        /*05fc*/ 	.word	0x00000000


	//----- nvinfo : EIATTR_REGCOUNT
	.align		4
.L_258:
        /*0600*/ 	.byte	0x04, 0x2f
        /*0602*/ 	.short	(.L_260 - .L_259)
	.align		4
.L_259:
        /*0604*/ 	.word	index@(_Z30massMatrixMultiplySharedKernelILi4ELi4ELi4EEviPKdS1_S1_S1_Pd)
        /*0608*/ 	.word	0x0000002c


	//----- nvinfo : EIATTR_FRAME_SIZE
	.align		4
.L_260:
        /*060c*/ 	.byte	0x04, 0x11
        /*060e*/ 	.short	(.L_262 - .L_261)
	.align		4
.L_261:
        /*0610*/ 	.word	index@(_Z30massMatrixMultiplySharedKernelILi4ELi4ELi4EEviPKdS1_S1_S1_Pd)
        /*0614*/ 	.word	0x00000000


	//----- nvinfo : EIATTR_REGCOUNT
	.align		4
.L_262:
        /*0618*/ 	.byte	0x04, 0x2f
        /*061a*/ 	.short	(.L_264 - .L_263)
	.align		4
.L_263:
        /*061c*/ 	.word	index@(_Z30massMatrixMultiplyGlobalKernelILi4ELi4ELi4EEviPKdS1_S1_S1_Pd)
        /*0620*/ 	.word	0x00000030


	//----- nvinfo : EIATTR_FRAME_SIZE
	.align		4
.L_264:
        /*0624*/ 	.byte	0x04, 0x11
        /*0626*/ 	.short	(.L_266 - .L_265)
	.align		4
.L_265:
        /*0628*/ 	.word	index@(_Z30massMatrixMultiplyGlobalKernelILi4ELi4ELi4EEviPKdS1_S1_S1_Pd)
        /*062c*/ 	.word	0x00000000


	//----- nvinfo : EIATTR_REGCOUNT
	.align		4
.L_266:
        /*0630*/ 	.byte	0x04, 0x2f
        /*0632*/ 	.short	(.L_268 - .L_267)
	.align		4
.L_267:
        /*0634*/ 	.word	index@(_Z40massMatrixMultiplyMonolithicGlobalKernelILi4ELi4ELi4EEviPKdS1_S1_S1_Pd)
        /*0638*/ 	.word	0x00000038


	//----- nvinfo : EIATTR_FRAME_SIZE
	.align		4
.L_268:
        /*063c*/ 	.byte	0x04, 0x11
        /*063e*/ 	.short	(.L_270 - .L_269)
	.align		4
.L_269:
        /*0640*/ 	.word	index@(_Z40massMatrixMultiplyMonolithicGlobalKernelILi4ELi4ELi4EEviPKdS1_S1_S1_Pd)
        /*0644*/ 	.word	0x00000000


	//----- nvinfo : EIATTR_REGCOUNT
	.align		4
.L_270:
        /*0648*/ 	.byte	0x04, 0x2f
        /*064a*/ 	.short	(.L_272 - .L_271)
	.align		4
.L_271:
        /*064c*/ 	.word	index@(_Z42massMatrixMultiplyMonolithicConstantKernelILi4ELi4ELi4EEviPKdS1_S1_S1_Pd)
        /*0650*/ 	.word	0x0000001c


	//----- nvinfo : EIATTR_FRAME_SIZE
	.align		4
.L_272:
        /*0654*/ 	.byte	0x04, 0x11
        /*0656*/ 	.short	(.L_274 - .L_273)
	.align		4
.L_273:
        /*0658*/ 	.word	index@(_Z42massMatrixMultiplyMonolithicConstantKernelILi4ELi4ELi4EEviPKdS1_S1_S1_Pd)
        /*065c*/ 	.word	0x00000000


	//----- nvinfo : EIATTR_REGCOUNT
	.align		4
.L_274:
        /*0660*/ 	.byte	0x04, 0x2f
        /*0662*/ 	.short	(.L_276 - .L_275)
	.align		4
.L_275:
        /*0664*/ 	.word	index@(_Z32massMatrixMultiplyRegisterKernelILi4ELi5ELi5EEviPKdS1_S1_S1_Pd)
        /*0668*/ 	.word	0x00000020


	//----- nvinfo : EIATTR_FRAME_SIZE
	.align		4
.L_276:
        /*066c*/ 	.byte	0x04, 0x11
        /*066e*/ 	.short	(.L_278 - .L_277)
	.align		4
.L_277:
        /*0670*/ 	.word	index@(_Z32massMatrixMultiplyRegisterKernelILi4ELi5ELi5EEviPKdS1_S1_S1_Pd)
        /*0674*/ 	.word	0x00000000


	//----- nvinfo : EIATTR_REGCOUNT
	.align		4
.L_278:
        /*0678*/ 	.byte	0x04, 0x2f
        /*067a*/ 	.short	(.L_280 - .L_279)
	.align		4
.L_279:
        /*067c*/ 	.word	index@(_Z32massMatrixMultiplyConstantKernelILi4ELi5ELi5EEviPKdS1_S1_S1_Pd)
        /*0680*/ 	.word	0x00000026


	//----- nvinfo : EIATTR_FRAME_SIZE
	.align		4
.L_280:
        /*0684*/ 	.byte	0x04, 0x11
        /*0686*/ 	.short	(.L_282 - .L_281)
	.align		4
.L_281:
        /*0688*/ 	.word	index@(_Z32massMatrixMultiplyConstantKernelILi4ELi5ELi5EEviPKdS1_S1_S1_Pd)
        /*068c*/ 	.word	0x00000000


	//----- nvinfo : EIATTR_REGCOUNT
	.align		4
.L_282:
        /*0690*/ 	.byte	0x04, 0x2f
        /*0692*/ 	.short	(.L_284 - .L_283)
	.align		4
.L_283:
        /*0694*/ 	.word	index@(_Z30massMatrixMultiplySharedKernelILi4ELi5ELi5EEviPKdS1_S1_S1_Pd)
        /*0698*/ 	.word	0x00000020


	//----- nvinfo : EIATTR_FRAME_SIZE
	.align		4
.L_284:
        /*069c*/ 	.byte	0x04, 0x11
        /*069e*/ 	.short	(.L_286 - .L_285)
	.align		4
.L_285:
        /*06a0*/ 	.word	index@(_Z30massMatrixMultiplySharedKernelILi4ELi5ELi5EEviPKdS1_S1_S1_Pd)
        /*06a4*/ 	.word	0x00000000


	//----- nvinfo : EIATTR_REGCOUNT
	.align		4
.L_286:
        /*06a8*/ 	.byte	0x04, 0x2f
        /*06aa*/ 	.short	(.L_288 - .L_287)
	.align		4
.L_287:
        /*06ac*/ 	.word	index@(_Z30massMatrixMultiplyGlobalKernelILi4ELi5ELi5EEviPKdS1_S1_S1_Pd)
        /*06b0*/ 	.word	0x00000038


	//----- nvinfo : EIATTR_FRAME_SIZE
	.align		4
.L_288:
        /*06b4*/ 	.byte	0x04, 0x11
        /*06b6*/ 	.short	(.L_290 - .L_289)
	.align		4
.L_289:
        /*06b8*/ 	.word	index@(_Z30massMatrixMultiplyGlobalKernelILi4ELi5ELi5EEviPKdS1_S1_S1_Pd)
        /*06bc*/ 	.word	0x00000000


	//----- nvinfo : EIATTR_REGCOUNT
	.align		4
.L_290:
        /*06c0*/ 	.byte	0x04, 0x2f
        /*06c2*/ 	.short	(.L_292 - .L_291)
	.align		4
.L_291:
        /*06c4*/ 	.word	index@(_Z40massMatrixMultiplyMonolithicGlobalKernelILi4ELi5ELi5EEviPKdS1_S1_S1_Pd)
        /*06c8*/ 	.word	0x00000048


	//----- nvinfo : EIATTR_FRAME_SIZE
	.align		4
.L_292:
        /*06cc*/ 	.byte	0x04, 0x11
        /*06ce*/ 	.short	(.L_294 - .L_293)
	.align		4
.L_293:
        /*06d0*/ 	.word	index@(_Z40massMatrixMultiplyMonolithicGlobalKernelILi4ELi5ELi5EEviPKdS1_S1_S1_Pd)
        /*06d4*/ 	.word	0x00000000


	//----- nvinfo : EIATTR_REGCOUNT
	.align		4
.L_294:
        /*06d8*/ 	.byte	0x04, 0x2f
        /*06da*/ 	.short	(.L_296 - .L_295)
	.align		4
.L_295:
        /*06dc*/ 	.word	index@(_Z42massMatrixMultiplyMonolithicConstantKernelILi4ELi5ELi5EEviPKdS1_S1_S1_Pd)
        /*06e0*/ 	.word	0x00000028


	//----- nvinfo : EIATTR_FRAME_SIZE
	.align		4
.L_296:
        /*06e4*/ 	.byte	0x04, 0x11
        /*06e6*/ 	.short	(.L_298 - .L_297)
	.align		4
.L_297:
        /*06e8*/ 	.word	index@(_Z42massMatrixMultiplyMonolithicConstantKernelILi4ELi5ELi5EEviPKdS1_S1_S1_Pd)
        /*06ec*/ 	.word	0x00000000


	//----- nvinfo : EIATTR_REGCOUNT
	.align		4
.L_298:
        /*06f0*/ 	.byte	0x04, 0x2f
        /*06f2*/ 	.short	(.L_300 - .L_299)
	.align		4
.L_299:
        /*06f4*/ 	.word	index@(_Z32massMatrixMultiplyRegisterKernelILi4ELi6ELi3EEviPKdS1_S1_S1_Pd)
        /*06f8*/ 	.word	0x00000020


	//----- nvinfo : EIATTR_FRAME_SIZE
	.align		4
.L_300:
        /*06fc*/ 	.byte	0x04, 0x11
        /*06fe*/ 	.short	(.L_302 - .L_301)
	.align		4
.L_301:
        /*0700*/ 	.word	index@(_Z32massMatrixMultiplyRegisterKernelILi4ELi6ELi3EEviPKdS1_S1_S1_Pd)
        /*0704*/ 	.word	0x00000000


	//----- nvinfo : EIATTR_REGCOUNT
	.align		4
.L_302:
        /*0708*/ 	.byte	0x04, 0x2f
        /*070a*/ 	.short	(.L_304 - .L_303)
	.align		4
.L_303:
        /*070c*/ 	.word	index@(_Z32massMatrixMultiplyConstantKernelILi4ELi6ELi3EEviPKdS1_S1_S1_Pd)
        /*0710*/ 	.word	0x00000026


	//----- nvinfo : EIATTR_FRAME_SIZE
	.align		4
.L_304:
        /*0714*/ 	.byte	0x04, 0x11
        /*0716*/ 	.short	(.L_306 - .L_305)
	.align		4
.L_305:
        /*0718*/ 	.word	index@(_Z32massMatrixMultiplyConstantKernelILi4ELi6ELi3EEviPKdS1_S1_S1_Pd)
        /*071c*/ 	.word	0x00000000


	//----- nvinfo : EIATTR_REGCOUNT
	.align		4
.L_306:
        /*0720*/ 	.byte	0x04, 0x2f
        /*0722*/ 	.short	(.L_308 - .L_307)
	.align		4
.L_307:
        /*0724*/ 	.word	index@(_Z30massMatrixMultiplySharedKernelILi4ELi6ELi3EEviPKdS1_S1_S1_Pd)
        /*0728*/ 	.word	0x00000020


	//----- nvinfo : EIATTR_FRAME_SIZE
	.align		4
.L_308:
        /*072c*/ 	.byte	0x04, 0x11
        /*072e*/ 	.short	(.L_310 - .L_309)
	.align		4
.L_309:
        /*0730*/ 	.word	index@(_Z30massMatrixMultiplySharedKernelILi4ELi6ELi3EEviPKdS1_S1_S1_Pd)
        /*0734*/ 	.word	0x00000000


	//----- nvinfo : EIATTR_REGCOUNT
	.align		4
.L_310:
        /*0738*/ 	.byte	0x04, 0x2f
        /*073a*/ 	.short	(.L_312 - .L_311)
	.align		4
.L_311:
        /*073c*/ 	.word	index@(_Z30massMatrixMultiplyGlobalKernelILi4ELi6ELi3EEviPKdS1_S1_S1_Pd)
        /*0740*/ 	.word	0x00000038


	//----- nvinfo : EIATTR_FRAME_SIZE
	.align		4
.L_312:
        /*0744*/ 	.byte	0x04, 0x11
        /*0746*/ 	.short	(.L_314 - .L_313)
	.align		4
.L_313:
        /*0748*/ 	.word	index@(_Z30massMatrixMultiplyGlobalKernelILi4ELi6ELi3EEviPKdS1_S1_S1_Pd)
        /*074c*/ 	.word	0x00000000


	//----- nvinfo : EIATTR_REGCOUNT
	.align		4
.L_314:
        /*0750*/ 	.byte	0x04, 0x2f
        /*0752*/ 	.short	(.L_316 - .L_315)
	.align		4
.L_315:
        /*0754*/ 	.word	index@(_Z40massMatrixMultiplyMonolithicGlobalKernelILi4ELi6ELi3EEviPKdS1_S1_S1_Pd)
        /*0758*/ 	.word	0x00000050


	//----- nvinfo : EIATTR_FRAME_SIZE
	.align		4
.L_316:
        /*075c*/ 	.byte	0x04, 0x11
        /*075e*/ 	.short	(.L_318 - .L_317)
	.align		4
.L_317:
        /*0760*/ 	.word	index@(_Z40massMatrixMultiplyMonolithicGlobalKernelILi4ELi6ELi3EEviPKdS1_S1_S1_Pd)
        /*0764*/ 	.word	0x00000000


	//----- nvinfo : EIATTR_REGCOUNT
	.align		4
.L_318:
        /*0768*/ 	.byte	0x04, 0x2f
        /*076a*/ 	.short	(.L_320 - .L_319)
	.align		4
.L_319:
        /*076c*/ 	.word	index@(_Z42massMatrixMultiplyMonolithicConstantKernelILi4ELi6ELi3EEviPKdS1_S1_S1_Pd)
        /*0770*/ 	.word	0x0000002c


	//----- nvinfo : EIATTR_FRAME_SIZE
	.align		4
.L_320:
        /*0774*/ 	.byte	0x04, 0x11
        /*0776*/ 	.short	(.L_322 - .L_321)
	.align		4
.L_321:
        /*0778*/ 	.word	index@(_Z42massMatrixMultiplyMonolithicConstantKernelILi4ELi6ELi3EEviPKdS1_S1_S1_Pd)
        /*077c*/ 	.word	0x00000000


	//----- nvinfo : EIATTR_REGCOUNT
	.align		4
.L_322:
        /*0780*/ 	.byte	0x04, 0x2f
        /*0782*/ 	.short	(.L_324 - .L_323)
	.align		4
.L_323:
        /*0784*/ 	.word	index@(_Z32massMatrixMultiplyRegisterKernelILi4ELi7ELi2EEviPKdS1_S1_S1_Pd)
        /*0788*/ 	.word	0x00000020


	//----- nvinfo : EIATTR_FRAME_SIZE
	.align		4
.L_324:
        /*078c*/ 	.byte	0x04, 0x11
        /*078e*/ 	.short	(.L_326 - .L_325)
	.align		4
.L_325:
        /*0790*/ 	.word	index@(_Z32massMatrixMultiplyRegisterKernelILi4ELi7ELi2EEviPKdS1_S1_S1_Pd)
        /*0794*/ 	.word	0x00000000


	//----- nvinfo : EIATTR_REGCOUNT
	.align		4
.L_326:
        /*0798*/ 	.byte	0x04, 0x2f
        /*079a*/ 	.short	(.L_328 - .L_327)
	.align		4
.L_327:
        /*079c*/ 	.word	index@(_Z32massMatrixMultiplyConstantKernelILi4ELi7ELi2EEviPKdS1_S1_S1_Pd)
        /*07a0*/ 	.word	0x0000002e


	//----- nvinfo : EIATTR_FRAME_SIZE
	.align		4
.L_328:
        /*07a4*/ 	.byte	0x04, 0x11
        /*07a6*/ 	.short	(.L_330 - .L_329)
	.align		4
.L_329:
        /*07a8*/ 	.word	index@(_Z32massMatrixMultiplyConstantKernelILi4ELi7ELi2EEviPKdS1_S1_S1_Pd)
        /*07ac*/ 	.word	0x00000000


	//----- nvinfo : EIATTR_REGCOUNT
	.align		4
.L_330:
        /*07b0*/ 	.byte	0x04, 0x2f
        /*07b2*/ 	.short	(.L_332 - .L_331)
	.align		4
.L_331:
        /*07b4*/ 	.word	index@(_Z30massMatrixMultiplySharedKernelILi4ELi7ELi2EEviPKdS1_S1_S1_Pd)
        /*07b8*/ 	.word	0x00000020


	//----- nvinfo : EIATTR_FRAME_SIZE
	.align		4
.L_332:
        /*07bc*/ 	.byte	0x04, 0x11
        /*07be*/ 	.short	(.L_334 - .L_333)
	.align		4
.L_333:
        /*07c0*/ 	.word	index@(_Z30massMatrixMultiplySharedKernelILi4ELi7ELi2EEviPKdS1_S1_S1_Pd)
        /*07c4*/ 	.word	0x00000000


	//----- nvinfo : EIATTR_REGCOUNT
	.align		4
.L_334:
        /*07c8*/ 	.byte	0x04, 0x2f
        /*07ca*/ 	.short	(.L_336 - .L_335)
	.align		4
.L_335:
        /*07cc*/ 	.word	index@(_Z30massMatrixMultiplyGlobalKernelILi4ELi7ELi2EEviPKdS1_S1_S1_Pd)
        /*07d0*/ 	.word	0x00000040


	//----- nvinfo : EIATTR_FRAME_SIZE
	.align		4
.L_336:
        /*07d4*/ 	.byte	0x04, 0x11
        /*07d6*/ 	.short	(.L_338 - .L_337)
	.align		4
.L_337:
        /*07d8*/ 	.word	index@(_Z30massMatrixMultiplyGlobalKernelILi4ELi7ELi2EEviPKdS1_S1_S1_Pd)
        /*07dc*/ 	.word	0x00000000


	//----- nvinfo : EIATTR_REGCOUNT
	.align		4
.L_338:
        /*07e0*/ 	.byte	0x04, 0x2f
        /*07e2*/ 	.short	(.L_340 - .L_339)
	.align		4
.L_339:
        /*07e4*/ 	.word	index@(_Z40massMatrixMultiplyMonolithicGlobalKernelILi4ELi7ELi2EEviPKdS1_S1_S1_Pd)
        /*07e8*/ 	.word	0x00000060


	//----- nvinfo : EIATTR_FRAME_SIZE
	.align		4
.L_340:
        /*07ec*/ 	.byte	0x04, 0x11
        /*07ee*/ 	.short	(.L_342 - .L_341)
	.align		4
.L_341:
        /*07f0*/ 	.word	index@(_Z40massMatrixMultiplyMonolithicGlobalKernelILi4ELi7ELi2EEviPKdS1_S1_S1_Pd)
        /*07f4*/ 	.word	0x00000000


	//----- nvinfo : EIATTR_REGCOUNT
	.align		4
.L_342:
        /*07f8*/ 	.byte	0x04, 0x2f
        /*07fa*/ 	.short	(.L_344 - .L_343)
	.align		4
.L_343:
        /*07fc*/ 	.word	index@(_Z42massMatrixMultiplyMonolithicConstantKernelILi4ELi7ELi2EEviPKdS1_S1_S1_Pd)
        /*0800*/ 	.word	0x0000002e


	//----- nvinfo : EIATTR_FRAME_SIZE
	.align		4
.L_344:
        /*0804*/ 	.byte	0x04, 0x11
        /*0806*/ 	.short	(.L_346 - .L_345)
	.align		4
.L_345:
        /*0808*/ 	.word	index@(_Z42massMatrixMultiplyMonolithicConstantKernelILi4ELi7ELi2EEviPKdS1_S1_S1_Pd)
        /*080c*/ 	.word	0x00000000


	//----- nvinfo : EIATTR_REGCOUNT
	.align		4
.L_346:
        /*0810*/ 	.byte	0x04, 0x2f
        /*0812*/ 	.short	(.L_348 - .L_347)
	.align		4
.L_347:
        /*0814*/ 	.word	index@(_Z32massMatrixMultiplyRegisterKernelILi4ELi8ELi1EEviPKdS1_S1_S1_Pd)
        /*0818*/ 	.word	0x00000026


	//----- nvinfo : EIATTR_FRAME_SIZE
	.align		4
.L_348:
        /*081c*/ 	.byte	0x04, 0x11
        /*081e*/ 	.short	(.L_350 - .L_349)
	.align		4
.L_349:
        /*0820*/ 	.word	index@(_Z32massMatrixMultiplyRegisterKernelILi4ELi8ELi1EEviPKdS1_S1_S1_Pd)
        /*0824*/ 	.word	0x00000000


	//----- nvinfo : EIATTR_REGCOUNT
	.align		4
.L_350:
        /*0828*/ 	.byte	0x04, 0x2f
        /*082a*/ 	.short	(.L_352 - .L_351)
	.align		4
.L_351:
        /*082c*/ 	.word	index@(_Z32massMatrixMultiplyConstantKernelILi4ELi8ELi1EEviPKdS1_S1_S1_Pd)
        /*0830*/ 	.word	0x00000030


	//----- nvinfo : EIATTR_FRAME_SIZE
	.align		4
.L_352:
        /*0834*/ 	.byte	0x04, 0x11
        /*0836*/ 	.short	(.L_354 - .L_353)
	.align		4
.L_353:
        /*0838*/ 	.word	index@(_Z32massMatrixMultiplyConstantKernelILi4ELi8ELi1EEviPKdS1_S1_S1_Pd)
        /*083c*/ 	.word	0x00000000


	//----- nvinfo : EIATTR_REGCOUNT
	.align		4
.L_354:
        /*0840*/ 	.byte	0x04, 0x2f
        /*0842*/ 	.short	(.L_356 - .L_355)
	.align		4
.L_355:
        /*0844*/ 	.word	index@(_Z30massMatrixMultiplySharedKernelILi4ELi8ELi1EEviPKdS1_S1_S1_Pd)
        /*0848*/ 	.word	0x00000026


	//----- nvinfo : EIATTR_FRAME_SIZE
	.align		4
.L_356:
        /*084c*/ 	.byte	0x04, 0x11
        /*084e*/ 	.short	(.L_358 - .L_357)
	.align		4
.L_357:
        /*0850*/ 	.word	index@(_Z30massMatrixMultiplySharedKernelILi4ELi8ELi1EEviPKdS1_S1_S1_Pd)
        /*0854*/ 	.word	0x00000000


	//----- nvinfo : EIATTR_REGCOUNT
	.align		4
.L_358:
        /*0858*/ 	.byte	0x04, 0x2f
        /*085a*/ 	.short	(.L_360 - .L_359)
	.align		4
.L_359:
        /*085c*/ 	.word	index@(_Z30massMatrixMultiplyGlobalKernelILi4ELi8ELi1EEviPKdS1_S1_S1_Pd)
        /*0860*/ 	.word	0x00000040


	//----- nvinfo : EIATTR_FRAME_SIZE
	.align		4
.L_360:
        /*0864*/ 	.byte	0x04, 0x11
        /*0866*/ 	.short	(.L_362 - .L_361)
	.align		4
.L_361:
        /*0868*/ 	.word	index@(_Z30massMatrixMultiplyGlobalKernelILi4ELi8ELi1EEviPKdS1_S1_S1_Pd)
        /*086c*/ 	.word	0x00000000


	//----- nvinfo : EIATTR_REGCOUNT
	.align		4
.L_362:
        /*0870*/ 	.byte	0x04, 0x2f
        /*0872*/ 	.short	(.L_364 - .L_363)
	.align		4
.L_363:
        /*0874*/ 	.word	index@(_Z40massMatrixMultiplyMonolithicGlobalKernelILi4ELi8ELi1EEviPKdS1_S1_S1_Pd)
        /*0878*/ 	.word	0x00000060


	//----- nvinfo : EIATTR_FRAME_SIZE
	.align		4
.L_364:
        /*087c*/ 	.byte	0x04, 0x11
        /*087e*/ 	.short	(.L_366 - .L_365)
	.align		4
.L_365:
        /*0880*/ 	.word	index@(_Z40massMatrixMultiplyMonolithicGlobalKernelILi4ELi8ELi1EEviPKdS1_S1_S1_Pd)
        /*0884*/ 	.word	0x00000000


	//----- nvinfo : EIATTR_REGCOUNT
	.align		4
.L_366:
        /*0888*/ 	.byte	0x04, 0x2f
        /*088a*/ 	.short	(.L_368 - .L_367)
	.align		4
.L_367:
        /*088c*/ 	.word	index@(_Z42massMatrixMultiplyMonolithicConstantKernelILi4ELi8ELi1EEviPKdS1_S1_S1_Pd)
        /*0890*/ 	.word	0x00000030


	//----- nvinfo : EIATTR_FRAME_SIZE
	.align		4
.L_368:
        /*0894*/ 	.byte	0x04, 0x11
        /*0896*/ 	.short	(.L_370 - .L_369)
	.align		4
.L_369:
        /*0898*/ 	.word	index@(_Z42massMatrixMultiplyMonolithicConstantKernelILi4ELi8ELi1EEviPKdS1_S1_S1_Pd)
        /*089c*/ 	.word	0x00000000


	//----- nvinfo : EIATTR_REGCOUNT
	.align		4
.L_370:
        /*08a0*/ 	.byte	0x04, 0x2f
        /*08a2*/ 	.short	(.L_372 - .L_371)
	.align		4
.L_371:
        /*08a4*/ 	.word	index@(_Z32massMatrixMultiplyRegisterKernelILi5ELi5ELi5EEviPKdS1_S1_S1_Pd)
        /*08a8*/ 	.word	0x00000028


	//----- nvinfo : EIATTR_FRAME_SIZE
	.align		4
.L_372:
        /*08ac*/ 	.byte	0x04, 0x11
        /*08ae*/ 	.short	(.L_374 - .L_373)
	.align		4
.L_373:
        /*08b0*/ 	.word	index@(_Z32massMatrixMultiplyRegisterKernelILi5ELi5ELi5EEviPKdS1_S1_S1_Pd)
        /*08b4*/ 	.word	0x00000000


	//----- nvinfo : EIATTR_REGCOUNT
	.align		4
.L_374:
        /*08b8*/ 	.byte	0x04, 0x2f
        /*08ba*/ 	.short	(.L_376 - .L_375)
	.align		4
.L_375:
        /*08bc*/ 	.word	index@(_Z32massMatrixMultiplyConstantKernelILi5ELi5ELi5EEviPKdS1_S1_S1_Pd)
        /*08c0*/ 	.word	0x00000024


	//----- nvinfo : EIATTR_FRAME_SIZE
	.align		4
.L_376:
        /*08c4*/ 	.byte	0x04, 0x11
        /*08c6*/ 	.short	(.L_378 - .L_377)
	.align		4
.L_377:
        /*08c8*/ 	.word	index@(_Z32massMatrixMultiplyConstantKernelILi5ELi5ELi5EEviPKdS1_S1_S1_Pd)
        /*08cc*/ 	.word	0x00000000


	//----- nvinfo : EIATTR_REGCOUNT
	.align		4
.L_378:
        /*08d0*/ 	.byte	0x04, 0x2f
        /*08d2*/ 	.short	(.L_380 - .L_379)
	.align		4
.L_379:
        /*08d4*/ 	.word	index@(_Z30massMatrixMultiplySharedKernelILi5ELi5ELi5EEviPKdS1_S1_S1_Pd)
        /*08d8*/ 	.word	0x00000028


	//----- nvinfo : EIATTR_FRAME_SIZE
	.align		4
.L_380:
        /*08dc*/ 	.byte	0x04, 0x11
        /*08de*/ 	.short	(.L_382 - .L_381)
	.align		4
.L_381:
        /*08e0*/ 	.word	index@(_Z30massMatrixMultiplySharedKernelILi5ELi5ELi5EEviPKdS1_S1_S1_Pd)
        /*08e4*/ 	.word	0x00000000


	//----- nvinfo : EIATTR_REGCOUNT
	.align		4
.L_382:
        /*08e8*/ 	.byte	0x04, 0x2f
        /*08ea*/ 	.short	(.L_384 - .L_383)
	.align		4
.L_383:
        /*08ec*/ 	.word	index@(_Z30massMatrixMultiplyGlobalKernelILi5ELi5ELi5EEviPKdS1_S1_S1_Pd)
        /*08f0*/ 	.word	0x00000048


	//----- nvinfo : EIATTR_FRAME_SIZE
	.align		4
.L_384:
        /*08f4*/ 	.byte	0x04, 0x11
        /*08f6*/ 	.short	(.L_386 - .L_385)
	.align		4
.L_385:
        /*08f8*/ 	.word	index@(_Z30massMatrixMultiplyGlobalKernelILi5ELi5ELi5EEviPKdS1_S1_S1_Pd)
        /*08fc*/ 	.word	0x00000000


	//----- nvinfo : EIATTR_REGCOUNT
	.align		4
.L_386:
        /*0900*/ 	.byte	0x04, 0x2f
        /*0902*/ 	.short	(.L_388 - .L_387)
	.align		4
.L_387:
        /*0904*/ 	.word	index@(_Z40massMatrixMultiplyMonolithicGlobalKernelILi5ELi5ELi5EEviPKdS1_S1_S1_Pd)
        /*0908*/ 	.word	0x00000050


	//----- nvinfo : EIATTR_FRAME_SIZE
	.align		4
.L_388:
        /*090c*/ 	.byte	0x04, 0x11
        /*090e*/ 	.short	(.L_390 - .L_389)
	.align		4
.L_389:
        /*0910*/ 	.word	index@(_Z40massMatrixMultiplyMonolithicGlobalKernelILi5ELi5ELi5EEviPKdS1_S1_S1_Pd)
        /*0914*/ 	.word	0x00000000


	//----- nvinfo : EIATTR_REGCOUNT
	.align		4
.L_390:
        /*0918*/ 	.byte	0x04, 0x2f
        /*091a*/ 	.short	(.L_392 - .L_391)
	.align		4
.L_391:
        /*091c*/ 	.word	index@(_Z42massMatrixMultiplyMonolithicConstantKernelILi5ELi5ELi5EEviPKdS1_S1_S1_Pd)
        /*0920*/ 	.word	0x00000020


	//----- nvinfo : EIATTR_FRAME_SIZE
	.align		4
.L_392:
        /*0924*/ 	.byte	0x04, 0x11
        /*0926*/ 	.short	(.L_394 - .L_393)
	.align		4
.L_393:
        /*0928*/ 	.word	index@(_Z42massMatrixMultiplyMonolithicConstantKernelILi5ELi5ELi5EEviPKdS1_S1_S1_Pd)
        /*092c*/ 	.word	0x00000000


	//----- nvinfo : EIATTR_REGCOUNT
	.align		4
.L_394:
        /*0930*/ 	.byte	0x04, 0x2f
        /*0932*/ 	.short	(.L_396 - .L_395)
	.align		4
.L_395:
        /*0934*/ 	.word	index@(_Z32massMatrixMultiplyRegisterKernelILi5ELi6ELi3EEviPKdS1_S1_S1_Pd)
        /*0938*/ 	.word	0x00000028


	//----- nvinfo : EIATTR_FRAME_SIZE
	.align		4
.L_396:
        /*093c*/ 	.byte	0x04, 0x11
        /*093e*/ 	.short	(.L_398 - .L_397)
	.align		4
.L_397:
        /*0940*/ 	.word	index@(_Z32massMatrixMultiplyRegisterKernelILi5ELi6ELi3EEviPKdS1_S1_S1_Pd)
        /*0944*/ 	.word	0x00000000


	//----- nvinfo : EIATTR_REGCOUNT
	.align		4
.L_398:
        /*0948*/ 	.byte	0x04, 0x2f
        /*094a*/ 	.short	(.L_400 - .L_399)
	.align		4
.L_399:
        /*094c*/ 	.word	index@(_Z32massMatrixMultiplyConstantKernelILi5ELi6ELi3EEviPKdS1_S1_S1_Pd)
        /*0950*/ 	.word	0x00000026


	//----- nvinfo : EIATTR_FRAME_SIZE
	.align		4
.L_400:
        /*0954*/ 	.byte	0x04, 0x11
        /*0956*/ 	.short	(.L_402 - .L_401)
	.align		4
.L_401:
        /*0958*/ 	.word	index@(_Z32massMatrixMultiplyConstantKernelILi5ELi6ELi3EEviPKdS1_S1_S1_Pd)
        /*095c*/ 	.word	0x00000000


	//----- nvinfo : EIATTR_REGCOUNT
	.align		4
.L_402:
        /*0960*/ 	.byte	0x04, 0x2f
        /*0962*/ 	.short	(.L_404 - .L_403)
	.align		4
.L_403:
        /*0964*/ 	.word	index@(_Z30massMatrixMultiplySharedKernelILi5ELi6ELi3EEviPKdS1_S1_S1_Pd)
        /*0968*/ 	.word	0x00000028


	//----- nvinfo : EIATTR_FRAME_SIZE
	.align		4
.L_404:
        /*096c*/ 	.byte	0x04, 0x11
        /*096e*/ 	.short	(.L_406 - .L_405)
	.align		4
.L_405:
        /*0970*/ 	.word	index@(_Z30massMatrixMultiplySharedKernelILi5ELi6ELi3EEviPKdS1_S1_S1_Pd)
        /*0974*/ 	.word	0x00000000


	//----- nvinfo : EIATTR_REGCOUNT
	.align		4
.L_406:
        /*0978*/ 	.byte	0x04, 0x2f
        /*097a*/ 	.short	(.L_408 - .L_407)
	.align		4
.L_407:
        /*097c*/ 	.word	index@(_Z30massMatrixMultiplyGlobalKernelILi5ELi6ELi3EEviPKdS1_S1_S1_Pd)
        /*0980*/ 	.word	0x00000048


	//----- nvinfo : EIATTR_FRAME_SIZE
	.align		4
.L_408:
        /*0984*/ 	.byte	0x04, 0x11
        /*0986*/ 	.short	(.L_410 - .L_409)
	.align		4
.L_409:
        /*0988*/ 	.word	index@(_Z30massMatrixMultiplyGlobalKernelILi5ELi6ELi3EEviPKdS1_S1_S1_Pd)
        /*098c*/ 	.word	0x00000000


	//----- nvinfo : EIATTR_REGCOUNT
	.align		4
.L_410:
        /*0990*/ 	.byte	0x04, 0x2f
        /*0992*/ 	.short	(.L_412 - .L_411)
	.align		4
.L_411:
        /*0994*/ 	.word	index@(_Z40massMatrixMultiplyMonolithicGlobalKernelILi5ELi6ELi3EEviPKdS1_S1_S1_Pd)
        /*0998*/ 	.word	0x00000060


	//----- nvinfo : EIATTR_FRAME_SIZE
	.align		4
.L_412:
        /*099c*/ 	.byte	0x04, 0x11
        /*099e*/ 	.short	(.L_414 - .L_413)
	.align		4
.L_413:
        /*09a0*/ 	.word	index@(_Z40massMatrixMultiplyMonolithicGlobalKernelILi5ELi6ELi3EEviPKdS1_S1_S1_Pd)
        /*09a4*/ 	.word	0x00000000


	//----- nvinfo : EIATTR_REGCOUNT
	.align		4
.L_414:
        /*09a8*/ 	.byte	0x04, 0x2f
        /*09aa*/ 	.short	(.L_416 - .L_415)
	.align		4
.L_415:
        /*09ac*/ 	.word	index@(_Z42massMatrixMultiplyMonolithicConstantKernelILi5ELi6ELi3EEviPKdS1_S1_S1_Pd)
        /*09b0*/ 	.word	0x00000020


	//----- nvinfo : EIATTR_FRAME_SIZE
	.align		4
.L_416:
        /*09b4*/ 	.byte	0x04, 0x11
        /*09b6*/ 	.short	(.L_418 - .L_417)
	.align		4
.L_417:
        /*09b8*/ 	.word	index@(_Z42massMatrixMultiplyMonolithicConstantKernelILi5ELi6ELi3EEviPKdS1_S1_S1_Pd)
        /*09bc*/ 	.word	0x00000000


	//----- nvinfo : EIATTR_REGCOUNT
	.align		4
.L_418:
        /*09c0*/ 	.byte	0x04, 0x2f
        /*09c2*/ 	.short	(.L_420 - .L_419)
	.align		4
.L_419:
        /*09c4*/ 	.word	index@(_Z32massMatrixMultiplyRegisterKernelILi5ELi7ELi2EEviPKdS1_S1_S1_Pd)
        /*09c8*/ 	.word	0x00000024


	//----- nvinfo : EIATTR_FRAME_SIZE
	.align		4
.L_420:
        /*09cc*/ 	.byte	0x04, 0x11
        /*09ce*/ 	.short	(.L_422 - .L_421)
	.align		4
.L_421:
        /*09d0*/ 	.word	index@(_Z32massMatrixMultiplyRegisterKernelILi5ELi7ELi2EEviPKdS1_S1_S1_Pd)
        /*09d4*/ 	.word	0x00000000


	//----- nvinfo : EIATTR_REGCOUNT
	.align		4
.L_422:
        /*09d8*/ 	.byte	0x04, 0x2f
        /*09da*/ 	.short	(.L_424 - .L_423)
	.align		4
.L_423:
        /*09dc*/ 	.word	index@(_Z32massMatrixMultiplyConstantKernelILi5ELi7ELi2EEviPKdS1_S1_S1_Pd)
        /*09e0*/ 	.word	0x00000020


	//----- nvinfo : EIATTR_FRAME_SIZE
	.align		4
.L_424:
        /*09e4*/ 	.byte	0x04, 0x11
        /*09e6*/ 	.short	(.L_426 - .L_425)
	.align		4
.L_425:
        /*09e8*/ 	.word	index@(_Z32massMatrixMultiplyConstantKernelILi5ELi7ELi2EEviPKdS1_S1_S1_Pd)
        /*09ec*/ 	.word	0x00000000


	//----- nvinfo : EIATTR_REGCOUNT
	.align		4
.L_426:
        /*09f0*/ 	.byte	0x04, 0x2f
        /*09f2*/ 	.short	(.L_428 - .L_427)
	.align		4
.L_427:
        /*09f4*/ 	.word	index@(_Z30massMatrixMultiplySharedKernelILi5ELi7ELi2EEviPKdS1_S1_S1_Pd)
        /*09f8*/ 	.word	0x00000024


	//----- nvinfo : EIATTR_FRAME_SIZE
	.align		4
.L_428:
        /*09fc*/ 	.byte	0x04, 0x11
        /*09fe*/ 	.short	(.L_430 - .L_429)
	.align		4
.L_429:
        /*0a00*/ 	.word	index@(_Z30massMatrixMultiplySharedKernelILi5ELi7ELi2EEviPKdS1_S1_S1_Pd)
        /*0a04*/ 	.word	0x00000000


	//----- nvinfo : EIATTR_REGCOUNT
	.align		4
.L_430:
        /*0a08*/ 	.byte	0x04, 0x2f
        /*0a0a*/ 	.short	(.L_432 - .L_431)
	.align		4
.L_431:
        /*0a0c*/ 	.word	index@(_Z30massMatrixMultiplyGlobalKernelILi5ELi7ELi2EEviPKdS1_S1_S1_Pd)
        /*0a10*/ 	.word	0x00000050


	//----- nvinfo : EIATTR_FRAME_SIZE
	.align		4
.L_432:
        /*0a14*/ 	.byte	0x04, 0x11
        /*0a16*/ 	.short	(.L_434 - .L_433)
	.align		4
.L_433:
        /*0a18*/ 	.word	index@(_Z30massMatrixMultiplyGlobalKernelILi5ELi7ELi2EEviPKdS1_S1_S1_Pd)
        /*0a1c*/ 	.word	0x00000000


	//----- nvinfo : EIATTR_REGCOUNT
	.align		4
.L_434:
        /*0a20*/ 	.byte	0x04, 0x2f
        /*0a22*/ 	.short	(.L_436 - .L_435)
	.align		4
.L_435:
        /*0a24*/ 	.word	index@(_Z40massMatrixMultiplyMonolithicGlobalKernelILi5ELi7ELi2EEviPKdS1_S1_S1_Pd)
        /*0a28*/ 	.word	0x0000007e


	//----- nvinfo : EIATTR_FRAME_SIZE
	.align		4
.L_436:
        /*0a2c*/ 	.byte	0x04, 0x11
        /*0a2e*/ 	.short	(.L_438 - .L_437)
	.align		4
.L_437:
        /*0a30*/ 	.word	index@(_Z40massMatrixMultiplyMonolithicGlobalKernelILi5ELi7ELi2EEviPKdS1_S1_S1_Pd)
        /*0a34*/ 	.word	0x00000000


	//----- nvinfo : EIATTR_REGCOUNT
	.align		4
.L_438:
        /*0a38*/ 	.byte	0x04, 0x2f
        /*0a3a*/ 	.short	(.L_440 - .L_439)
	.align		4
.L_439:
        /*0a3c*/ 	.word	index@(_Z42massMatrixMultiplyMonolithicConstantKernelILi5ELi7ELi2EEviPKdS1_S1_S1_Pd)
        /*0a40*/ 	.word	0x00000020


	//----- nvinfo : EIATTR_FRAME_SIZE
	.align		4
.L_440:
        /*0a44*/ 	.byte	0x04, 0x11
        /*0a46*/ 	.short	(.L_442 - .L_441)
	.align		4
.L_441:
        /*0a48*/ 	.word	index@(_Z42massMatrixMultiplyMonolithicConstantKernelILi5ELi7ELi2EEviPKdS1_S1_S1_Pd)
        /*0a4c*/ 	.word	0x00000000


	//----- nvinfo : EIATTR_REGCOUNT
	.align		4
.L_442:
        /*0a50*/ 	.byte	0x04, 0x2f
        /*0a52*/ 	.short	(.L_444 - .L_443)
	.align		4
.L_443:
        /*0a54*/ 	.word	index@(_Z32massMatrixMultiplyRegisterKernelILi5ELi8ELi1EEviPKdS1_S1_S1_Pd)
        /*0a58*/ 	.word	0x00000028


	//----- nvinfo : EIATTR_FRAME_SIZE
	.align		4
.L_444:
        /*0a5c*/ 	.byte	0x04, 0x11
        /*0a5e*/ 	.short	(.L_446 - .L_445)
	.align		4
.L_445:
        /*0a60*/ 	.word	index@(_Z32massMatrixMultiplyRegisterKernelILi5ELi8ELi1EEviPKdS1_S1_S1_Pd)
        /*0a64*/ 	.word	0x00000000


	//----- nvinfo : EIATTR_REGCOUNT
	.align		4
.L_446:
        /*0a68*/ 	.byte	0x04, 0x2f
        /*0a6a*/ 	.short	(.L_448 - .L_447)
	.align		4
.L_447:
        /*0a6c*/ 	.word	index@(_Z32massMatrixMultiplyConstantKernelILi5ELi8ELi1EEviPKdS1_S1_S1_Pd)
        /*0a70*/ 	.word	0x00000027


	//----- nvinfo : EIATTR_FRAME_SIZE
	.align		4
.L_448:
        /*0a74*/ 	.byte	0x04, 0x11
        /*0a76*/ 	.short	(.L_450 - .L_449)
	.align		4
.L_449:
        /*0a78*/ 	.word	index@(_Z32massMatrixMultiplyConstantKernelILi5ELi8ELi1EEviPKdS1_S1_S1_Pd)
        /*0a7c*/ 	.word	0x00000000


	//----- nvinfo : EIATTR_REGCOUNT
	.align		4
.L_450:
        /*0a80*/ 	.byte	0x04, 0x2f
        /*0a82*/ 	.short	(.L_452 - .L_451)
	.align		4
.L_451:
        /*0a84*/ 	.word	index@(_Z30massMatrixMultiplySharedKernelILi5ELi8ELi1EEviPKdS1_S1_S1_Pd)
        /*0a88*/ 	.word	0x00000028


	//----- nvinfo : EIATTR_FRAME_SIZE
	.align		4
.L_452:
        /*0a8c*/ 	.byte	0x04, 0x11
        /*0a8e*/ 	.short	(.L_454 - .L_453)
	.align		4
.L_453:
        /*0a90*/ 	.word	index@(_Z30massMatrixMultiplySharedKernelILi5ELi8ELi1EEviPKdS1_S1_S1_Pd)
        /*0a94*/ 	.word	0x00000000


	//----- nvinfo : EIATTR_REGCOUNT
	.align		4
.L_454:
        /*0a98*/ 	.byte	0x04, 0x2f
        /*0a9a*/ 	.short	(.L_456 - .L_455)
	.align		4
.L_455:
        /*0a9c*/ 	.word	index@(_Z30massMatrixMultiplyGlobalKernelILi5ELi8ELi1EEviPKdS1_S1_S1_Pd)
        /*0aa0*/ 	.word	0x00000060


	//----- nvinfo : EIATTR_FRAME_SIZE
	.align		4
.L_456:
        /*0aa4*/ 	.byte	0x04, 0x11
        /*0aa6*/ 	.short	(.L_458 - .L_457)
	.align		4
.L_457:
        /*0aa8*/ 	.word	index@(_Z30massMatrixMultiplyGlobalKernelILi5ELi8ELi1EEviPKdS1_S1_S1_Pd)
        /*0aac*/ 	.word	0x00000000


	//----- nvinfo : EIATTR_REGCOUNT
	.align		4
.L_458:
        /*0ab0*/ 	.byte	0x04, 0x2f
        /*0ab2*/ 	.short	(.L_460 - .L_459)
	.align		4
.L_459:
        /*0ab4*/ 	.word	index@(_Z40massMatrixMultiplyMonolithicGlobalKernelILi5ELi8ELi1EEviPKdS1_S1_S1_Pd)
        /*0ab8*/ 	.word	0x0000007e


	//----- nvinfo : EIATTR_FRAME_SIZE
	.align		4
.L_460:
        /*0abc*/ 	.byte	0x04, 0x11
        /*0abe*/ 	.short	(.L_462 - .L_461)
	.align		4
.L_461:
        /*0ac0*/ 	.word	index@(_Z40massMatrixMultiplyMonolithicGlobalKernelILi5ELi8ELi1EEviPKdS1_S1_S1_Pd)
        /*0ac4*/ 	.word	0x00000000


	//----- nvinfo : EIATTR_REGCOUNT
	.align		4
.L_462:
        /*0ac8*/ 	.byte	0x04, 0x2f
        /*0aca*/ 	.short	(.L_464 - .L_463)
	.align		4
.L_463:
        /*0acc*/ 	.word	index@(_Z42massMatrixMultiplyMonolithicConstantKernelILi5ELi8ELi1EEviPKdS1_S1_S1_Pd)
        /*0ad0*/ 	.word	0x00000028


	//----- nvinfo : EIATTR_FRAME_SIZE
	.align		4
.L_464:
        /*0ad4*/ 	.byte	0x04, 0x11
        /*0ad6*/ 	.short	(.L_466 - .L_465)
	.align		4
.L_465:
        /*0ad8*/ 	.word	index@(_Z42massMatrixMultiplyMonolithicConstantKernelILi5ELi8ELi1EEviPKdS1_S1_S1_Pd)
        /*0adc*/ 	.word	0x00000000


	//----- nvinfo : EIATTR_REGCOUNT
	.align		4
.L_466:
        /*0ae0*/ 	.byte	0x04, 0x2f
        /*0ae2*/ 	.short	(.L_468 - .L_467)
	.align		4
.L_467:
        /*0ae4*/ 	.word	index@(_Z32massMatrixMultiplyRegisterKernelILi5ELi9ELi2EEviPKdS1_S1_S1_Pd)
        /*0ae8*/ 	.word	0x00000028


	//----- nvinfo : EIATTR_FRAME_SIZE
	.align		4
.L_468:
        /*0aec*/ 	.byte	0x04, 0x11
        /*0aee*/ 	.short	(.L_470 - .L_469)
	.align		4
.L_469:
        /*0af0*/ 	.word	index@(_Z32massMatrixMultiplyRegisterKernelILi5ELi9ELi2EEviPKdS1_S1_S1_Pd)
        /*0af4*/ 	.word	0x00000000


	//----- nvinfo : EIATTR_REGCOUNT
	.align		4
.L_470:
        /*0af8*/ 	.byte	0x04, 0x2f
        /*0afa*/ 	.short	(.L_472 - .L_471)
	.align		4
.L_471:
        /*0afc*/ 	.word	index@(_Z32massMatrixMultiplyConstantKernelILi5ELi9ELi2EEviPKdS1_S1_S1_Pd)
        /*0b00*/ 	.word	0x00000028


	//----- nvinfo : EIATTR_FRAME_SIZE
	.align		4
.L_472:
        /*0b04*/ 	.byte	0x04, 0x11
        /*0b06*/ 	.short	(.L_474 - .L_473)
	.align		4
.L_473:
        /*0b08*/ 	.word	index@(_Z32massMatrixMultiplyConstantKernelILi5ELi9ELi2EEviPKdS1_S1_S1_Pd)
        /*0b0c*/ 	.word	0x00000000


	//----- nvinfo : EIATTR_REGCOUNT
	.align		4
.L_474:
        /*0b10*/ 	.byte	0x04, 0x2f
        /*0b12*/ 	.short	(.L_476 - .L_475)
	.align		4
.L_475:
        /*0b14*/ 	.word	index@(_Z30massMatrixMultiplySharedKernelILi5ELi9ELi2EEviPKdS1_S1_S1_Pd)
        /*0b18*/ 	.word	0x00000034


	//----- nvinfo : EIATTR_FRAME_SIZE
	.align		4
.L_476:
        /*0b1c*/ 	.byte	0x04, 0x11
        /*0b1e*/ 	.short	(.L_478 - .L_477)
	.align		4
.L_477:
        /*0b20*/ 	.word	index@(_Z30massMatrixMultiplySharedKernelILi5ELi9ELi2EEviPKdS1_S1_S1_Pd)
        /*0b24*/ 	.word	0x00000000


	//----- nvinfo : EIATTR_REGCOUNT
	.align		4
.L_478:
        /*0b28*/ 	.byte	0x04, 0x2f
        /*0b2a*/ 	.short	(.L_480 - .L_479)
	.align		4
.L_479:
        /*0b2c*/ 	.word	index@(_Z30massMatrixMultiplyGlobalKernelILi5ELi9ELi2EEviPKdS1_S1_S1_Pd)
        /*0b30*/ 	.word	0x0000007e


	//----- nvinfo : EIATTR_FRAME_SIZE
	.align		4
.L_480:
        /*0b34*/ 	.byte	0x04, 0x11
        /*0b36*/ 	.short	(.L_482 - .L_481)
	.align		4
.L_481:
        /*0b38*/ 	.word	index@(_Z30massMatrixMultiplyGlobalKernelILi5ELi9ELi2EEviPKdS1_S1_S1_Pd)
        /*0b3c*/ 	.word	0x00000000


	//----- nvinfo : EIATTR_REGCOUNT
	.align		4
.L_482:
        /*0b40*/ 	.byte	0x04, 0x2f
        /*0b42*/ 	.short	(.L_484 - .L_483)
	.align		4
.L_483:
        /*0b44*/ 	.word	index@(_Z40massMatrixMultiplyMonolithicGlobalKernelILi5ELi9ELi2EEviPKdS1_S1_S1_Pd)
        /*0b48*/ 	.word	0x00000084


	//----- nvinfo : EIATTR_FRAME_SIZE
	.align		4
.L_484:
        /*0b4c*/ 	.byte	0x04, 0x11
        /*0b4e*/ 	.short	(.L_486 - .L_485)
	.align		4
.L_485:
        /*0b50*/ 	.word	index@(_Z40massMatrixMultiplyMonolithicGlobalKernelILi5ELi9ELi2EEviPKdS1_S1_S1_Pd)
        /*0b54*/ 	.word	0x00000000


	//----- nvinfo : EIATTR_REGCOUNT
	.align		4
.L_486:
        /*0b58*/ 	.byte	0x04, 0x2f
        /*0b5a*/ 	.short	(.L_488 - .L_487)
	.align		4
.L_487:
        /*0b5c*/ 	.word	index@(_Z42massMatrixMultiplyMonolithicConstantKernelILi5ELi9ELi2EEviPKdS1_S1_S1_Pd)
        /*0b60*/ 	.word	0x00000028


	//----- nvinfo : EIATTR_FRAME_SIZE
	.align		4
.L_488:
        /*0b64*/ 	.byte	0x04, 0x11
        /*0b66*/ 	.short	(.L_490 - .L_489)
	.align		4
.L_489:
        /*0b68*/ 	.word	index@(_Z42massMatrixMultiplyMonolithicConstantKernelILi5ELi9ELi2EEviPKdS1_S1_S1_Pd)
        /*0b6c*/ 	.word	0x00000000


	//----- nvinfo : EIATTR_REGCOUNT
	.align		4
.L_490:
        /*0b70*/ 	.byte	0x04, 0x2f
        /*0b72*/ 	.short	(.L_492 - .L_491)
	.align		4
.L_491:
        /*0b74*/ 	.word	index@(_Z32massMatrixMultiplyRegisterKernelILi6ELi6ELi3EEviPKdS1_S1_S1_Pd)
        /*0b78*/ 	.word	0x00000028


	//----- nvinfo : EIATTR_FRAME_SIZE
	.align		4
.L_492:
        /*0b7c*/ 	.byte	0x04, 0x11
        /*0b7e*/ 	.short	(.L_494 - .L_493)
	.align		4
.L_493:
        /*0b80*/ 	.word	index@(_Z32massMatrixMultiplyRegisterKernelILi6ELi6ELi3EEviPKdS1_S1_S1_Pd)
        /*0b84*/ 	.word	0x00000000


	//----- nvinfo : EIATTR_REGCOUNT
	.align		4
.L_494:
        /*0b88*/ 	.byte	0x04, 0x2f
        /*0b8a*/ 	.short	(.L_496 - .L_495)
	.align		4
.L_495:
        /*0b8c*/ 	.word	index@(_Z32massMatrixMultiplyConstantKernelILi6ELi6ELi3EEviPKdS1_S1_S1_Pd)
        /*0b90*/ 	.word	0x00000025


	//----- nvinfo : EIATTR_FRAME_SIZE
	.align		4
.L_496:
        /*0b94*/ 	.byte	0x04, 0x11
        /*0b96*/ 	.short	(.L_498 - .L_497)
	.align		4
.L_497:
        /*0b98*/ 	.word	index@(_Z32massMatrixMultiplyConstantKernelILi6ELi6ELi3EEviPKdS1_S1_S1_Pd)
        /*0b9c*/ 	.word	0x00000000


	//----- nvinfo : EIATTR_REGCOUNT
	.align		4
.L_498:
        /*0ba0*/ 	.byte	0x04, 0x2f
        /*0ba2*/ 	.short	(.L_500 - .L_499)
	.align		4
.L_499:
        /*0ba4*/ 	.word	index@(_Z30massMatrixMultiplySharedKernelILi6ELi6ELi3EEviPKdS1_S1_S1_Pd)
        /*0ba8*/ 	.word	0x00000028


	//----- nvinfo : EIATTR_FRAME_SIZE
	.align		4
.L_500:
        /*0bac*/ 	.byte	0x04, 0x11
        /*0bae*/ 	.short	(.L_502 - .L_501)
	.align		4
.L_501:
        /*0bb0*/ 	.word	index@(_Z30massMatrixMultiplySharedKernelILi6ELi6ELi3EEviPKdS1_S1_S1_Pd)
        /*0bb4*/ 	.word	0x00000000


	//----- nvinfo : EIATTR_REGCOUNT
	.align		4
.L_502:
        /*0bb8*/ 	.byte	0x04, 0x2f
        /*0bba*/ 	.short	(.L_504 - .L_503)
	.align		4
.L_503:
        /*0bbc*/ 	.word	index@(_Z30massMatrixMultiplyGlobalKernelILi6ELi6ELi3EEviPKdS1_S1_S1_Pd)
        /*0bc0*/ 	.word	0x00000048


	//----- nvinfo : EIATTR_FRAME_SIZE
	.align		4
.L_504:
        /*0bc4*/ 	.byte	0x04, 0x11
        /*0bc6*/ 	.short	(.L_506 - .L_505)
	.align		4
.L_505:
        /*0bc8*/ 	.word	index@(_Z30massMatrixMultiplyGlobalKernelILi6ELi6ELi3EEviPKdS1_S1_S1_Pd)
        /*0bcc*/ 	.word	0x00000000


	//----- nvinfo : EIATTR_REGCOUNT
	.align		4
.L_506:
        /*0bd0*/ 	.byte	0x04, 0x2f
        /*0bd2*/ 	.short	(.L_508 - .L_507)
	.align		4
.L_507:
        /*0bd4*/ 	.word	index@(_Z40massMatrixMultiplyMonolithicGlobalKernelILi6ELi6ELi3EEviPKdS1_S1_S1_Pd)
        /*0bd8*/ 	.word	0x0000007a


	//----- nvinfo : EIATTR_FRAME_SIZE
	.align		4
.L_508:
        /*0bdc*/ 	.byte	0x04, 0x11
        /*0bde*/ 	.short	(.L_510 - .L_509)
	.align		4
.L_509:
        /*0be0*/ 	.word	index@(_Z40massMatrixMultiplyMonolithicGlobalKernelILi6ELi6ELi3EEviPKdS1_S1_S1_Pd)
        /*0be4*/ 	.word	0x00000000


	//----- nvinfo : EIATTR_REGCOUNT
	.align		4
.L_510:
        /*0be8*/ 	.byte	0x04, 0x2f
        /*0bea*/ 	.short	(.L_512 - .L_511)
	.align		4
.L_511:
        /*0bec*/ 	.word	index@(_Z42massMatrixMultiplyMonolithicConstantKernelILi6ELi6ELi3EEviPKdS1_S1_S1_Pd)
        /*0bf0*/ 	.word	0x00000028


	//----- nvinfo : EIATTR_FRAME_SIZE
	.align		4
.L_512:
        /*0bf4*/ 	.byte	0x04, 0x11
        /*0bf6*/ 	.short	(.L_514 - .L_513)
	.align		4
.L_513:
        /*0bf8*/ 	.word	index@(_Z42massMatrixMultiplyMonolithicConstantKernelILi6ELi6ELi3EEviPKdS1_S1_S1_Pd)
        /*0bfc*/ 	.word	0x00000000


	//----- nvinfo : EIATTR_REGCOUNT
	.align		4
.L_514:
        /*0c00*/ 	.byte	0x04, 0x2f
        /*0c02*/ 	.short	(.L_516 - .L_515)
	.align		4
.L_515:
        /*0c04*/ 	.word	index@(_Z32massMatrixMultiplyRegisterKernelILi6ELi7ELi2EEviPKdS1_S1_S1_Pd)
        /*0c08*/ 	.word	0x00000028


	//----- nvinfo : EIATTR_FRAME_SIZE
	.align		4
.L_516:
        /*0c0c*/ 	.byte	0x04, 0x11
        /*0c0e*/ 	.short	(.L_518 - .L_517)
	.align		4
.L_517:
        /*0c10*/ 	.word	index@(_Z32massMatrixMultiplyRegisterKernelILi6ELi7ELi2EEviPKdS1_S1_S1_Pd)
        /*0c14*/ 	.word	0x00000000


	//----- nvinfo : EIATTR_REGCOUNT
	.align		4
.L_518:
        /*0c18*/ 	.byte	0x04, 0x2f
        /*0c1a*/ 	.short	(.L_520 - .L_519)
	.align		4
.L_519:
        /*0c1c*/ 	.word	index@(_Z32massMatrixMultiplyConstantKernelILi6ELi7ELi2EEviPKdS1_S1_S1_Pd)
        /*0c20*/ 	.word	0x00000028


	//----- nvinfo : EIATTR_FRAME_SIZE
	.align		4
.L_520:
        /*0c24*/ 	.byte	0x04, 0x11
        /*0c26*/ 	.short	(.L_522 - .L_521)
	.align		4
.L_521:
        /*0c28*/ 	.word	index@(_Z32massMatrixMultiplyConstantKernelILi6ELi7ELi2EEviPKdS1_S1_S1_Pd)
        /*0c2c*/ 	.word	0x00000000


	//----- nvinfo : EIATTR_REGCOUNT
	.align		4
.L_522:
        /*0c30*/ 	.byte	0x04, 0x2f
        /*0c32*/ 	.short	(.L_524 - .L_523)
	.align		4
.L_523:
        /*0c34*/ 	.word	index@(_Z30massMatrixMultiplySharedKernelILi6ELi7ELi2EEviPKdS1_S1_S1_Pd)
        /*0c38*/ 	.word	0x00000028


	//----- nvinfo : EIATTR_FRAME_SIZE
	.align		4
.L_524:
        /*0c3c*/ 	.byte	0x04, 0x11
        /*0c3e*/ 	.short	(.L_526 - .L_525)
	.align		4
.L_525:
        /*0c40*/ 	.word	index@(_Z30massMatrixMultiplySharedKernelILi6ELi7ELi2EEviPKdS1_S1_S1_Pd)
        /*0c44*/ 	.word	0x00000000


	//----- nvinfo : EIATTR_REGCOUNT
	.align		4
.L_526:
        /*0c48*/ 	.byte	0x04, 0x2f
        /*0c4a*/ 	.short	(.L_528 - .L_527)
	.align		4
.L_527:
        /*0c4c*/ 	.word	index@(_Z30massMatrixMultiplyGlobalKernelILi6ELi7ELi2EEviPKdS1_S1_S1_Pd)
        /*0c50*/ 	.word	0x00000060


	//----- nvinfo : EIATTR_FRAME_SIZE
	.align		4
.L_528:
        /*0c54*/ 	.byte	0x04, 0x11
        /*0c56*/ 	.short	(.L_530 - .L_529)
	.align		4
.L_529:
        /*0c58*/ 	.word	index@(_Z30massMatrixMultiplyGlobalKernelILi6ELi7ELi2EEviPKdS1_S1_S1_Pd)
        /*0c5c*/ 	.word	0x00000000


	//----- nvinfo : EIATTR_REGCOUNT
	.align		4
.L_530:
        /*0c60*/ 	.byte	0x04, 0x2f
        /*0c62*/ 	.short	(.L_532 - .L_531)
	.align		4
.L_531:
        /*0c64*/ 	.word	index@(_Z40massMatrixMultiplyMonolithicGlobalKernelILi6ELi7ELi2EEviPKdS1_S1_S1_Pd)
        /*0c68*/ 	.word	0x00000080


	//----- nvinfo : EIATTR_FRAME_SIZE
	.align		4
.L_532:
        /*0c6c*/ 	.byte	0x04, 0x11
        /*0c6e*/ 	.short	(.L_534 - .L_533)
	.align		4
.L_533:
        /*0c70*/ 	.word	index@(_Z40massMatrixMultiplyMonolithicGlobalKernelILi6ELi7ELi2EEviPKdS1_S1_S1_Pd)
        /*0c74*/ 	.word	0x00000000


	//----- nvinfo : EIATTR_REGCOUNT
	.align		4
.L_534:
        /*0c78*/ 	.byte	0x04, 0x2f
        /*0c7a*/ 	.short	(.L_536 - .L_535)
	.align		4
.L_535:
        /*0c7c*/ 	.word	index@(_Z42massMatrixMultiplyMonolithicConstantKernelILi6ELi7ELi2EEviPKdS1_S1_S1_Pd)
        /*0c80*/ 	.word	0x00000028


	//----- nvinfo : EIATTR_FRAME_SIZE
	.align		4
.L_536:
        /*0c84*/ 	.byte	0x04, 0x11
        /*0c86*/ 	.short	(.L_538 - .L_537)
	.align		4
.L_537:
        /*0c88*/ 	.word	index@(_Z42massMatrixMultiplyMonolithicConstantKernelILi6ELi7ELi2EEviPKdS1_S1_S1_Pd)
        /*0c8c*/ 	.word	0x00000000


	//----- nvinfo : EIATTR_REGCOUNT
	.align		4
.L_538:
        /*0c90*/ 	.byte	0x04, 0x2f
        /*0c92*/ 	.short	(.L_540 - .L_539)
	.align		4
.L_539:
        /*0c94*/ 	.word	index@(_Z32massMatrixMultiplyRegisterKernelILi6ELi8ELi1EEviPKdS1_S1_S1_Pd)
        /*0c98*/ 	.word	0x00000028


	//----- nvinfo : EIATTR_FRAME_SIZE
	.align		4
.L_540:
        /*0c9c*/ 	.byte	0x04, 0x11
        /*0c9e*/ 	.short	(.L_542 - .L_541)
	.align		4
.L_541:
        /*0ca0*/ 	.word	index@(_Z32massMatrixMultiplyRegisterKernelILi6ELi8ELi1EEviPKdS1_S1_S1_Pd)
        /*0ca4*/ 	.word	0x00000000


	//----- nvinfo : EIATTR_REGCOUNT
	.align		4
.L_542:
        /*0ca8*/ 	.byte	0x04, 0x2f
        /*0caa*/ 	.short	(.L_544 - .L_543)
	.align		4
.L_543:
        /*0cac*/ 	.word	index@(_Z32massMatrixMultiplyConstantKernelILi6ELi8ELi1EEviPKdS1_S1_S1_Pd)
        /*0cb0*/ 	.word	0x00000028


	//----- nvinfo : EIATTR_FRAME_SIZE
	.align		4
.L_544:
        /*0cb4*/ 	.byte	0x04, 0x11
        /*0cb6*/ 	.short	(.L_546 - .L_545)
	.align		4
.L_545:
        /*0cb8*/ 	.word	index@(_Z32massMatrixMultiplyConstantKernelILi6ELi8ELi1EEviPKdS1_S1_S1_Pd)
        /*0cbc*/ 	.word	0x00000000


	//----- nvinfo : EIATTR_REGCOUNT
	.align		4
.L_546:
        /*0cc0*/ 	.byte	0x04, 0x2f
        /*0cc2*/ 	.short	(.L_548 - .L_547)
	.align		4
.L_547:
        /*0cc4*/ 	.word	index@(_Z30massMatrixMultiplySharedKernelILi6ELi8ELi1EEviPKdS1_S1_S1_Pd)
        /*0cc8*/ 	.word	0x00000028


	//----- nvinfo : EIATTR_FRAME_SIZE
	.align		4
.L_548:
        /*0ccc*/ 	.byte	0x04, 0x11
        /*0cce*/ 	.short	(.L_550 - .L_549)
	.align		4
.L_549:
        /*0cd0*/ 	.word	index@(_Z30massMatrixMultiplySharedKernelILi6ELi8ELi1EEviPKdS1_S1_S1_Pd)
        /*0cd4*/ 	.word	0x00000000


	//----- nvinfo : EIATTR_REGCOUNT
	.align		4
.L_550:
        /*0cd8*/ 	.byte	0x04, 0x2f
        /*0cda*/ 	.short	(.L_552 - .L_551)
	.align		4
.L_551:
        /*0cdc*/ 	.word	index@(_Z30massMatrixMultiplyGlobalKernelILi6ELi8ELi1EEviPKdS1_S1_S1_Pd)
        /*0ce0*/ 	.word	0x00000060


	//----- nvinfo : EIATTR_FRAME_SIZE
	.align		4
.L_552:
        /*0ce4*/ 	.byte	0x04, 0x11
        /*0ce6*/ 	.short	(.L_554 - .L_553)
	.align		4
.L_553:
        /*0ce8*/ 	.word	index@(_Z30massMatrixMultiplyGlobalKernelILi6ELi8ELi1EEviPKdS1_S1_S1_Pd)
        /*0cec*/ 	.word	0x00000000


	//----- nvinfo : EIATTR_REGCOUNT
	.align		4
.L_554:
        /*0cf0*/ 	.byte	0x04, 0x2f
        /*0cf2*/ 	.short	(.L_556 - .L_555)
	.align		4
.L_555:
        /*0cf4*/ 	.word	index@(_Z40massMatrixMultiplyMonolithicGlobalKernelILi6ELi8ELi1EEviPKdS1_S1_S1_Pd)
        /*0cf8*/ 	.word	0x000000a4


	//----- nvinfo : EIATTR_FRAME_SIZE
	.align		4
.L_556:
        /*0cfc*/ 	.byte	0x04, 0x11
        /*0cfe*/ 	.short	(.L_558 - .L_557)
	.align		4
.L_557:
        /*0d00*/ 	.word	index@(_Z40massMatrixMultiplyMonolithicGlobalKernelILi6ELi8ELi1EEviPKdS1_S1_S1_Pd)
        /*0d04*/ 	.word	0x00000000


	//----- nvinfo : EIATTR_REGCOUNT
	.align		4
.L_558:
        /*0d08*/ 	.byte	0x04, 0x2f
        /*0d0a*/ 	.short	(.L_560 - .L_559)
	.align		4
.L_559:
        /*0d0c*/ 	.word	index@(_Z42massMatrixMultiplyMonolithicConstantKernelILi6ELi8ELi1EEviPKdS1_S1_S1_Pd)
        /*0d10*/ 	.word	0x00000028


	//----- nvinfo : EIATTR_FRAME_SIZE
	.align		4
.L_560:
        /*0d14*/ 	.byte	0x04, 0x11
        /*0d16*/ 	.short	(.L_562 - .L_561)
	.align		4
.L_561:
        /*0d18*/ 	.word	index@(_Z42massMatrixMultiplyMonolithicConstantKernelILi6ELi8ELi1EEviPKdS1_S1_S1_Pd)
        /*0d1c*/ 	.word	0x00000000


	//----- nvinfo : EIATTR_REGCOUNT
	.align		4
.L_562:
        /*0d20*/ 	.byte	0x04, 0x2f
        /*0d22*/ 	.short	(.L_564 - .L_563)
	.align		4
.L_563:
        /*0d24*/ 	.word	index@(_Z32massMatrixMultiplyRegisterKernelILi6ELi9ELi2EEviPKdS1_S1_S1_Pd)
        /*0d28*/ 	.word	0x00000028


	//----- nvinfo : EIATTR_FRAME_SIZE
	.align		4
.L_564:
        /*0d2c*/ 	.byte	0x04, 0x11
        /*0d2e*/ 	.short	(.L_566 - .L_565)
	.align		4
.L_565:
        /*0d30*/ 	.word	index@(_Z32massMatrixMultiplyRegisterKernelILi6ELi9ELi2EEviPKdS1_S1_S1_Pd)
        /*0d34*/ 	.word	0x00000000


	//----- nvinfo : EIATTR_REGCOUNT
	.align		4
.L_566:
        /*0d38*/ 	.byte	0x04, 0x2f
        /*0d3a*/ 	.short	(.L_568 - .L_567)
	.align		4
.L_567:
        /*0d3c*/ 	.word	index@(_Z32massMatrixMultiplyConstantKernelILi6ELi9ELi2EEviPKdS1_S1_S1_Pd)
        /*0d40*/ 	.word	0x00000026


	//----- nvinfo : EIATTR_FRAME_SIZE
	.align		4
.L_568:
        /*0d44*/ 	.byte	0x04, 0x11
        /*0d46*/ 	.short	(.L_570 - .L_569)
	.align		4
.L_569:
        /*0d48*/ 	.word	index@(_Z32massMatrixMultiplyConstantKernelILi6ELi9ELi2EEviPKdS1_S1_S1_Pd)
        /*0d4c*/ 	.word	0x00000000


	//----- nvinfo : EIATTR_REGCOUNT
	.align		4
.L_570:
        /*0d50*/ 	.byte	0x04, 0x2f
        /*0d52*/ 	.short	(.L_572 - .L_571)
	.align		4
.L_571:
        /*0d54*/ 	.word	index@(_Z30massMatrixMultiplySharedKernelILi6ELi9ELi2EEviPKdS1_S1_S1_Pd)
        /*0d58*/ 	.word	0x00000028


	//----- nvinfo : EIATTR_FRAME_SIZE
	.align		4
.L_572:
        /*0d5c*/ 	.byte	0x04, 0x11
        /*0d5e*/ 	.short	(.L_574 - .L_573)
	.align		4
.L_573:
        /*0d60*/ 	.word	index@(_Z30massMatrixMultiplySharedKernelILi6ELi9ELi2EEviPKdS1_S1_S1_Pd)
        /*0d64*/ 	.word	0x00000000


	//----- nvinfo : EIATTR_REGCOUNT
	.align		4
.L_574:
        /*0d68*/ 	.byte	0x04, 0x2f
        /*0d6a*/ 	.short	(.L_576 - .L_575)
	.align		4
.L_575:
        /*0d6c*/ 	.word	index@(_Z30massMatrixMultiplyGlobalKernelILi6ELi9ELi2EEviPKdS1_S1_S1_Pd)
        /*0d70*/ 	.word	0x00000060


	//----- nvinfo : EIATTR_FRAME_SIZE
	.align		4
.L_576:
        /*0d74*/ 	.byte	0x04, 0x11
        /*0d76*/ 	.short	(.L_578 - .L_577)
	.align		4
.L_577:
        /*0d78*/ 	.word	index@(_Z30massMatrixMultiplyGlobalKernelILi6ELi9ELi2EEviPKdS1_S1_S1_Pd)
        /*0d7c*/ 	.word	0x00000000


	//----- nvinfo : EIATTR_REGCOUNT
	.align		4
.L_578:
        /*0d80*/ 	.byte	0x04, 0x2f
        /*0d82*/ 	.short	(.L_580 - .L_579)
	.align		4
.L_579:
        /*0d84*/ 	.word	index@(_Z40massMatrixMultiplyMonolithicGlobalKernelILi6ELi9ELi2EEviPKdS1_S1_S1_Pd)
        /*0d88*/ 	.word	0x000000a7


	//----- nvinfo : EIATTR_FRAME_SIZE
	.align		4
.L_580:
        /*0d8c*/ 	.byte	0x04, 0x11
        /*0d8e*/ 	.short	(.L_582 - .L_581)
	.align		4
.L_581:
        /*0d90*/ 	.word	index@(_Z40massMatrixMultiplyMonolithicGlobalKernelILi6ELi9ELi2EEviPKdS1_S1_S1_Pd)
        /*0d94*/ 	.word	0x00000000


	//----- nvinfo : EIATTR_REGCOUNT
	.align		4
.L_582:
        /*0d98*/ 	.byte	0x04, 0x2f
        /*0d9a*/ 	.short	(.L_584 - .L_583)
	.align		4
.L_583:
        /*0d9c*/ 	.word	index@(_Z42massMatrixMultiplyMonolithicConstantKernelILi6ELi9ELi2EEviPKdS1_S1_S1_Pd)
        /*0da0*/ 	.word	0x0000002c


	//----- nvinfo : EIATTR_FRAME_SIZE
	.align		4
.L_584:
        /*0da4*/ 	.byte	0x04, 0x11
        /*0da6*/ 	.short	(.L_586 - .L_585)
	.align		4
.L_585:
        /*0da8*/ 	.word	index@(_Z42massMatrixMultiplyMonolithicConstantKernelILi6ELi9ELi2EEviPKdS1_S1_S1_Pd)
        /*0dac*/ 	.word	0x00000000


	//----- nvinfo : EIATTR_REGCOUNT
	.align		4
.L_586:
        /*0db0*/ 	.byte	0x04, 0x2f
        /*0db2*/ 	.short	(.L_588 - .L_587)
	.align		4
.L_587:
        /*0db4*/ 	.word	index@(_Z32massMatrixMultiplyRegisterKernelILi6ELi10ELi1EEviPKdS1_S1_S1_Pd)
        /*0db8*/ 	.word	0x00000028


	//----- nvinfo : EIATTR_FRAME_SIZE
	.align		4
.L_588:
        /*0dbc*/ 	.byte	0x04, 0x11
        /*0dbe*/ 	.short	(.L_590 - .L_589)
	.align		4
.L_589:
        /*0dc0*/ 	.word	index@(_Z32massMatrixMultiplyRegisterKernelILi6ELi10ELi1EEviPKdS1_S1_S1_Pd)
        /*0dc4*/ 	.word	0x00000000


	//----- nvinfo : EIATTR_REGCOUNT
	.align		4
.L_590:
        /*0dc8*/ 	.byte	0x04, 0x2f
        /*0dca*/ 	.short	(.L_592 - .L_591)
	.align		4
.L_591:
        /*0dcc*/ 	.word	index@(_Z32massMatrixMultiplyConstantKernelILi6ELi10ELi1EEviPKdS1_S1_S1_Pd)
        /*0dd0*/ 	.word	0x00000028


	//----- nvinfo : EIATTR_FRAME_SIZE
	.align		4
.L_592:
        /*0dd4*/ 	.byte	0x04, 0x11
        /*0dd6*/ 	.short	(.L_594 - .L_593)
	.align		4
.L_593:
        /*0dd8*/ 	.word	index@(_Z32massMatrixMultiplyConstantKernelILi6ELi10ELi1EEviPKdS1_S1_S1_Pd)
        /*0ddc*/ 	.word	0x00000000


	//----- nvinfo : EIATTR_REGCOUNT
	.align		4
.L_594:
        /*0de0*/ 	.byte	0x04, 0x2f
        /*0de2*/ 	.short	(.L_596 - .L_595)
	.align		4
.L_595:
        /*0de4*/ 	.word	index@(_Z30massMatrixMultiplySharedKernelILi6ELi10ELi1EEviPKdS1_S1_S1_Pd)
        /*0de8*/ 	.word	0x00000034


	//----- nvinfo : EIATTR_FRAME_SIZE
	.align		4
.L_596:
        /*0dec*/ 	.byte	0x04, 0x11
        /*0dee*/ 	.short	(.L_598 - .L_597)
	.align		4
.L_597:
        /*0df0*/ 	.word	index@(_Z30massMatrixMultiplySharedKernelILi6ELi10ELi1EEviPKdS1_S1_S1_Pd)
        /*0df4*/ 	.word	0x00000000


	//----- nvinfo : EIATTR_REGCOUNT
	.align		4
.L_598:
        /*0df8*/ 	.byte	0x04, 0x2f
        /*0dfa*/ 	.short	(.L_600 - .L_599)
	.align		4
.L_599:
        /*0dfc*/ 	.word	index@(_Z30massMatrixMultiplyGlobalKernelILi6ELi10ELi1EEviPKdS1_S1_S1_Pd)
        /*0e00*/ 	.word	0x00000078


	//----- nvinfo : EIATTR_FRAME_SIZE
	.align		4
.L_600:
        /*0e04*/ 	.byte	0x04, 0x11
        /*0e06*/ 	.short	(.L_602 - .L_601)
	.align		4
.L_601:
        /*0e08*/ 	.word	index@(_Z30massMatrixMultiplyGlobalKernelILi6ELi10ELi1EEviPKdS1_S1_S1_Pd)
        /*0e0c*/ 	.word	0x00000000


	//----- nvinfo : EIATTR_REGCOUNT
	.align		4
.L_602:
        /*0e10*/ 	.byte	0x04, 0x2f
        /*0e12*/ 	.short	(.L_604 - .L_603)
	.align		4
.L_603:
        /*0e14*/ 	.word	index@(_Z40massMatrixMultiplyMonolithicGlobalKernelILi6ELi10ELi1EEviPKdS1_S1_S1_Pd)
        /*0e18*/ 	.word	0x000000a8


	//----- nvinfo : EIATTR_FRAME_SIZE
	.align		4
.L_604:
        /*0e1c*/ 	.byte	0x04, 0x11
        /*0e1e*/ 	.short	(.L_606 - .L_605)
	.align		4
.L_605:
        /*0e20*/ 	.word	index@(_Z40massMatrixMultiplyMonolithicGlobalKernelILi6ELi10ELi1EEviPKdS1_S1_S1_Pd)
        /*0e24*/ 	.word	0x00000000


	//----- nvinfo : EIATTR_REGCOUNT
	.align		4
.L_606:
        /*0e28*/ 	.byte	0x04, 0x2f
        /*0e2a*/ 	.short	(.L_608 - .L_607)
	.align		4
.L_607:
        /*0e2c*/ 	.word	index@(_Z42massMatrixMultiplyMonolithicConstantKernelILi6ELi10ELi1EEviPKdS1_S1_S1_Pd)
        /*0e30*/ 	.word	0x0000002e


	//----- nvinfo : EIATTR_FRAME_SIZE
	.align		4
.L_608:
        /*0e34*/ 	.byte	0x04, 0x11
        /*0e36*/ 	.short	(.L_610 - .L_609)
	.align		4
.L_609:
        /*0e38*/ 	.word	index@(_Z42massMatrixMultiplyMonolithicConstantKernelILi6ELi10ELi1EEviPKdS1_S1_S1_Pd)
        /*0e3c*/ 	.word	0x00000000


	//----- nvinfo : EIATTR_REGCOUNT
	.align		4
.L_610:
        /*0e40*/ 	.byte	0x04, 0x2f
        /*0e42*/ 	.short	(.L_612 - .L_611)
	.align		4
.L_611:
        /*0e44*/ 	.word	index@(_Z32massMatrixMultiplyRegisterKernelILi7ELi7ELi2EEviPKdS1_S1_S1_Pd)
        /*0e48*/ 	.word	0x00000030


	//----- nvinfo : EIATTR_FRAME_SIZE
	.align		4
.L_612:
        /*0e4c*/ 	.byte	0x04, 0x11
        /*0e4e*/ 	.short	(.L_614 - .L_613)
	.align		4
.L_613:
        /*0e50*/ 	.word	index@(_Z32massMatrixMultiplyRegisterKernelILi7ELi7ELi2EEviPKdS1_S1_S1_Pd)
        /*0e54*/ 	.word	0x00000000


	//----- nvinfo : EIATTR_REGCOUNT
	.align		4
.L_614:
        /*0e58*/ 	.byte	0x04, 0x2f
        /*0e5a*/ 	.short	(.L_616 - .L_615)
	.align		4
.L_615:
        /*0e5c*/ 	.word	index@(_Z32massMatrixMultiplyConstantKernelILi7ELi7ELi2EEviPKdS1_S1_S1_Pd)
        /*0e60*/ 	.word	0x0000002e


	//----- nvinfo : EIATTR_FRAME_SIZE
	.align		4
.L_616:
        /*0e64*/ 	.byte	0x04, 0x11
        /*0e66*/ 	.short	(.L_618 - .L_617)
	.align		4
.L_617:
        /*0e68*/ 	.word	index@(_Z32massMatrixMultiplyConstantKernelILi7ELi7ELi2EEviPKdS1_S1_S1_Pd)
        /*0e6c*/ 	.word	0x00000000


	//----- nvinfo : EIATTR_REGCOUNT
	.align		4
.L_618:
        /*0e70*/ 	.byte	0x04, 0x2f
        /*0e72*/ 	.short	(.L_620 - .L_619)
	.align		4
.L_619:
        /*0e74*/ 	.word	index@(_Z30massMatrixMultiplySharedKernelILi7ELi7ELi2EEviPKdS1_S1_S1_Pd)
        /*0e78*/ 	.word	0x00000030


	//----- nvinfo : EIATTR_FRAME_SIZE
	.align		4
.L_620:
        /*0e7c*/ 	.byte	0x04, 0x11
        /*0e7e*/ 	.short	(.L_622 - .L_621)
	.align		4
.L_621:
        /*0e80*/ 	.word	index@(_Z30massMatrixMultiplySharedKernelILi7ELi7ELi2EEviPKdS1_S1_S1_Pd)
        /*0e84*/ 	.word	0x00000000


	//----- nvinfo : EIATTR_REGCOUNT
	.align		4
.L_622:
        /*0e88*/ 	.byte	0x04, 0x2f
        /*0e8a*/ 	.short	(.L_624 - .L_623)
	.align		4
.L_623:
        /*0e8c*/ 	.word	index@(_Z30massMatrixMultiplyGlobalKernelILi7ELi7ELi2EEviPKdS1_S1_S1_Pd)
        /*0e90*/ 	.word	0x0000007e


	//----- nvinfo : EIATTR_FRAME_SIZE
	.align		4
.L_624:
        /*0e94*/ 	.byte	0x04, 0x11
        /*0e96*/ 	.short	(.L_626 - .L_625)
	.align		4
.L_625:
        /*0e98*/ 	.word	index@(_Z30massMatrixMultiplyGlobalKernelILi7ELi7ELi2EEviPKdS1_S1_S1_Pd)
        /*0e9c*/ 	.word	0x00000000


	//----- nvinfo : EIATTR_REGCOUNT
	.align		4
.L_626:
        /*0ea0*/ 	.byte	0x04, 0x2f
        /*0ea2*/ 	.short	(.L_628 - .L_627)
	.align		4
.L_627:
        /*0ea4*/ 	.word	index@(_Z40massMatrixMultiplyMonolithicGlobalKernelILi7ELi7ELi2EEviPKdS1_S1_S1_Pd)
        /*0ea8*/ 	.word	0x00000094


	//----- nvinfo : EIATTR_FRAME_SIZE
	.align		4
.L_628:
        /*0eac*/ 	.byte	0x04, 0x11
        /*0eae*/ 	.short	(.L_630 - .L_629)
	.align		4
.L_629:
        /*0eb0*/ 	.word	index@(_Z40massMatrixMultiplyMonolithicGlobalKernelILi7ELi7ELi2EEviPKdS1_S1_S1_Pd)
        /*0eb4*/ 	.word	0x00000000


	//----- nvinfo : EIATTR_REGCOUNT
	.align		4
.L_630:
        /*0eb8*/ 	.byte	0x04, 0x2f
        /*0eba*/ 	.short	(.L_632 - .L_631)
	.align		4
.L_631:
        /*0ebc*/ 	.word	index@(_Z42massMatrixMultiplyMonolithicConstantKernelILi7ELi7ELi2EEviPKdS1_S1_S1_Pd)
        /*0ec0*/ 	.word	0x00000030


	//----- nvinfo : EIATTR_FRAME_SIZE
	.align		4
.L_632:
        /*0ec4*/ 	.byte	0x04, 0x11
        /*0ec6*/ 	.short	(.L_634 - .L_633)
	.align		4
.L_633:
        /*0ec8*/ 	.word	index@(_Z42massMatrixMultiplyMonolithicConstantKernelILi7ELi7ELi2EEviPKdS1_S1_S1_Pd)
        /*0ecc*/ 	.word	0x00000000


	//----- nvinfo : EIATTR_REGCOUNT
	.align		4
.L_634:
        /*0ed0*/ 	.byte	0x04, 0x2f
        /*0ed2*/ 	.short	(.L_636 - .L_635)
	.align		4
.L_635:
        /*0ed4*/ 	.word	index@(_Z32massMatrixMultiplyRegisterKernelILi7ELi8ELi1EEviPKdS1_S1_S1_Pd)
        /*0ed8*/ 	.word	0x00000030


	//----- nvinfo : EIATTR_FRAME_SIZE
	.align		4
.L_636:
        /*0edc*/ 	.byte	0x04, 0x11
        /*0ede*/ 	.short	(.L_638 - .L_637)
	.align		4
.L_637:
        /*0ee0*/ 	.word	index@(_Z32massMatrixMultiplyRegisterKernelILi7ELi8ELi1EEviPKdS1_S1_S1_Pd)
        /*0ee4*/ 	.word	0x00000000


	//----- nvinfo : EIATTR_REGCOUNT
	.align		4
.L_638:
        /*0ee8*/ 	.byte	0x04, 0x2f
        /*0eea*/ 	.short	(.L_640 - .L_639)
	.align		4
.L_639:
        /*0eec*/ 	.word	index@(_Z32massMatrixMultiplyConstantKernelILi7ELi8ELi1EEviPKdS1_S1_S1_Pd)
        /*0ef0*/ 	.word	0x00000030


	//----- nvinfo : EIATTR_FRAME_SIZE
	.align		4
.L_640:
        /*0ef4*/ 	.byte	0x04, 0x11
        /*0ef6*/ 	.short	(.L_642 - .L_641)
	.align		4
.L_641:
        /*0ef8*/ 	.word	index@(_Z32massMatrixMultiplyConstantKernelILi7ELi8ELi1EEviPKdS1_S1_S1_Pd)
        /*0efc*/ 	.word	0x00000000


	//----- nvinfo : EIATTR_REGCOUNT
	.align		4
.L_642:
        /*0f00*/ 	.byte	0x04, 0x2f
        /*0f02*/ 	.short	(.L_644 - .L_643)
	.align		4
.L_643:
        /*0f04*/ 	.word	index@(_Z30massMatrixMultiplySharedKernelILi7ELi8ELi1EEviPKdS1_S1_S1_Pd)
        /*0f08*/ 	.word	0x00000034


	//----- nvinfo : EIATTR_FRAME_SIZE
	.align		4
.L_644:
        /*0f0c*/ 	.byte	0x04, 0x11
        /*0f0e*/ 	.short	(.L_646 - .L_645)
	.align		4
.L_645:
        /*0f10*/ 	.word	index@(_Z30massMatrixMultiplySharedKernelILi7ELi8ELi1EEviPKdS1_S1_S1_Pd)
        /*0f14*/ 	.word	0x00000000


	//----- nvinfo : EIATTR_REGCOUNT
	.align		4
.L_646:
        /*0f18*/ 	.byte	0x04, 0x2f
        /*0f1a*/ 	.short	(.L_648 - .L_647)
	.align		4
.L_647:
        /*0f1c*/ 	.word	index@(_Z30massMatrixMultiplyGlobalKernelILi7ELi8ELi1EEviPKdS1_S1_S1_Pd)
        /*0f20*/ 	.word	0x00000080


	//----- nvinfo : EIATTR_FRAME_SIZE
	.align		4
.L_648:
        /*0f24*/ 	.byte	0x04, 0x11
        /*0f26*/ 	.short	(.L_650 - .L_649)
	.align		4
.L_649:
        /*0f28*/ 	.word	index@(_Z30massMatrixMultiplyGlobalKernelILi7ELi8ELi1EEviPKdS1_S1_S1_Pd)
        /*0f2c*/ 	.word	0x00000000


	//----- nvinfo : EIATTR_REGCOUNT
	.align		4
.L_650:
        /*0f30*/ 	.byte	0x04, 0x2f
        /*0f32*/ 	.short	(.L_652 - .L_651)
	.align		4
.L_651:
        /*0f34*/ 	.word	index@(_Z40massMatrixMultiplyMonolithicGlobalKernelILi7ELi8ELi1EEviPKdS1_S1_S1_Pd)
        /*0f38*/ 	.word	0x000000a8


	//----- nvinfo : EIATTR_FRAME_SIZE
	.align		4
.L_652:
        /*0f3c*/ 	.byte	0x04, 0x11
        /*0f3e*/ 	.short	(.L_654 - .L_653)
	.align		4
.L_653:
        /*0f40*/ 	.word	index@(_Z40massMatrixMultiplyMonolithicGlobalKernelILi7ELi8ELi1EEviPKdS1_S1_S1_Pd)
        /*0f44*/ 	.word	0x00000000


	//----- nvinfo : EIATTR_REGCOUNT
	.align		4
.L_654:
        /*0f48*/ 	.byte	0x04, 0x2f
        /*0f4a*/ 	.short	(.L_656 - .L_655)
	.align		4
.L_655:
        /*0f4c*/ 	.word	index@(_Z42massMatrixMultiplyMonolithicConstantKernelILi7ELi8ELi1EEviPKdS1_S1_S1_Pd)
        /*0f50*/ 	.word	0x00000028


	//----- nvinfo : EIATTR_FRAME_SIZE
	.align		4
.L_656:
        /*0f54*/ 	.byte	0x04, 0x11
        /*0f56*/ 	.short	(.L_658 - .L_657)
	.align		4
.L_657:
        /*0f58*/ 	.word	index@(_Z42massMatrixMultiplyMonolithicConstantKernelILi7ELi8ELi1EEviPKdS1_S1_S1_Pd)
        /*0f5c*/ 	.word	0x00000000


	//----- nvinfo : EIATTR_REGCOUNT
	.align		4
.L_658:
        /*0f60*/ 	.byte	0x04, 0x2f
        /*0f62*/ 	.short	(.L_660 - .L_659)
	.align		4
.L_659:
        /*0f64*/ 	.word	index@(_Z32massMatrixMultiplyRegisterKernelILi7ELi9ELi2EEviPKdS1_S1_S1_Pd)
        /*0f68*/ 	.word	0x0000003d


	//----- nvinfo : EIATTR_FRAME_SIZE
	.align		4
.L_660:
        /*0f6c*/ 	.byte	0x04, 0x11
        /*0f6e*/ 	.short	(.L_662 - .L_661)
	.align		4
.L_661:
        /*0f70*/ 	.word	index@(_Z32massMatrixMultiplyRegisterKernelILi7ELi9ELi2EEviPKdS1_S1_S1_Pd)
        /*0f74*/ 	.word	0x00000000


	//----- nvinfo : EIATTR_REGCOUNT
	.align		4
.L_662:
        /*0f78*/ 	.byte	0x04, 0x2f
        /*0f7a*/ 	.short	(.L_664 - .L_663)
	.align		4
.L_663:
        /*0f7c*/ 	.word	index@(_Z32massMatrixMultiplyConstantKernelILi7ELi9ELi2EEviPKdS1_S1_S1_Pd)
        /*0f80*/ 	.word	0x00000030


	//----- nvinfo : EIATTR_FRAME_SIZE
	.align		4
.L_664:
        /*0f84*/ 	.byte	0x04, 0x11
        /*0f86*/ 	.short	(.L_666 - .L_665)
	.align		4
.L_665:
        /*0f88*/ 	.word	index@(_Z32massMatrixMultiplyConstantKernelILi7ELi9ELi2EEviPKdS1_S1_S1_Pd)
        /*0f8c*/ 	.word	0x00000000


	//----- nvinfo : EIATTR_REGCOUNT
	.align		4
.L_666:
        /*0f90*/ 	.byte	0x04, 0x2f
        /*0f92*/ 	.short	(.L_668 - .L_667)
	.align		4
.L_667:
        /*0f94*/ 	.word	index@(_Z30massMatrixMultiplySharedKernelILi7ELi9ELi2EEviPKdS1_S1_S1_Pd)
        /*0f98*/ 	.word	0x00000042


	//----- nvinfo : EIATTR_FRAME_SIZE
	.align		4
.L_668:
        /*0f9c*/ 	.byte	0x04, 0x11
        /*0f9e*/ 	.short	(.L_670 - .L_669)
	.align		4
.L_669:
        /*0fa0*/ 	.word	index@(_Z30massMatrixMultiplySharedKernelILi7ELi9ELi2EEviPKdS1_S1_S1_Pd)
        /*0fa4*/ 	.word	0x00000000


	//----- nvinfo : EIATTR_REGCOUNT
	.align		4
.L_670:
        /*0fa8*/ 	.byte	0x04, 0x2f
        /*0faa*/ 	.short	(.L_672 - .L_671)
	.align		4
.L_671:
        /*0fac*/ 	.word	index@(_Z30massMatrixMultiplyGlobalKernelILi7ELi9ELi2EEviPKdS1_S1_S1_Pd)
        /*0fb0*/ 	.word	0x0000007d


	//----- nvinfo : EIATTR_FRAME_SIZE
	.align		4
.L_672:
        /*0fb4*/ 	.byte	0x04, 0x11
        /*0fb6*/ 	.short	(.L_674 - .L_673)
	.align		4
.L_673:
        /*0fb8*/ 	.word	index@(_Z30massMatrixMultiplyGlobalKernelILi7ELi9ELi2EEviPKdS1_S1_S1_Pd)
        /*0fbc*/ 	.word	0x00000000


	//----- nvinfo : EIATTR_REGCOUNT
	.align		4
.L_674:
        /*0fc0*/ 	.byte	0x04, 0x2f
        /*0fc2*/ 	.short	(.L_676 - .L_675)
	.align		4
.L_675:
        /*0fc4*/ 	.word	index@(_Z40massMatrixMultiplyMonolithicGlobalKernelILi7ELi9ELi2EEviPKdS1_S1_S1_Pd)
        /*0fc8*/ 	.word	0x000000fd


	//----- nvinfo : EIATTR_FRAME_SIZE
	.align		4
.L_676:
        /*0fcc*/ 	.byte	0x04, 0x11
        /*0fce*/ 	.short	(.L_678 - .L_677)
	.align		4
.L_677:
        /*0fd0*/ 	.word	index@(_Z40massMatrixMultiplyMonolithicGlobalKernelILi7ELi9ELi2EEviPKdS1_S1_S1_Pd)
        /*0fd4*/ 	.word	0x00000000


	//----- nvinfo : EIATTR_REGCOUNT
	.align		4
.L_678:
        /*0fd8*/ 	.byte	0x04, 0x2f
        /*0fda*/ 	.short	(.L_680 - .L_679)
	.align		4
.L_679:
        /*0fdc*/ 	.word	index@(_Z42massMatrixMultiplyMonolithicConstantKernelILi7ELi9ELi2EEviPKdS1_S1_S1_Pd)
        /*0fe0*/ 	.word	0x00000028


	//----- nvinfo : EIATTR_FRAME_SIZE
	.align		4
.L_680:
        /*0fe4*/ 	.byte	0x04, 0x11
        /*0fe6*/ 	.short	(.L_682 - .L_681)
	.align		4
.L_681:
        /*0fe8*/ 	.word	index@(_Z42massMatrixMultiplyMonolithicConstantKernelILi7ELi9ELi2EEviPKdS1_S1_S1_Pd)
        /*0fec*/ 	.word	0x00000000


	//----- nvinfo : EIATTR_REGCOUNT
	.align		4
.L_682:
        /*0ff0*/ 	.byte	0x04, 0x2f
        /*0ff2*/ 	.short	(.L_684 - .L_683)
	.align		4
.L_683:
        /*0ff4*/ 	.word	index@(_Z32massMatrixMultiplyRegisterKernelILi7ELi10ELi1EEviPKdS1_S1_S1_Pd)
        /*0ff8*/ 	.word	0x0000003e


	//----- nvinfo : EIATTR_FRAME_SIZE
	.align		4
.L_684:
        /*0ffc*/ 	.byte	0x04, 0x11
        /*0ffe*/ 	.short	(.L_686 - .L_685)
	.align		4
.L_685:
        /*1000*/ 	.word	index@(_Z32massMatrixMultiplyRegisterKernelILi7ELi10ELi1EEviPKdS1_S1_S1_Pd)
        /*1004*/ 	.word	0x00000000


	//----- nvinfo : EIATTR_REGCOUNT
	.align		4
.L_686:
        /*1008*/ 	.byte	0x04, 0x2f
        /*100a*/ 	.short	(.L_688 - .L_687)
	.align		4
.L_687:
        /*100c*/ 	.word	index@(_Z32massMatrixMultiplyConstantKernelILi7ELi10ELi1EEviPKdS1_S1_S1_Pd)
        /*1010*/ 	.word	0x00000032


	//----- nvinfo : EIATTR_FRAME_SIZE
	.align		4
.L_688:
        /*1014*/ 	.byte	0x04, 0x11
        /*1016*/ 	.short	(.L_690 - .L_689)
	.align		4
.L_689:
        /*1018*/ 	.word	index@(_Z32massMatrixMultiplyConstantKernelILi7ELi10ELi1EEviPKdS1_S1_S1_Pd)
        /*101c*/ 	.word	0x00000000


	//----- nvinfo : EIATTR_REGCOUNT
	.align		4
.L_690:
        /*1020*/ 	.byte	0x04, 0x2f
        /*1022*/ 	.short	(.L_692 - .L_691)
	.align		4
.L_691:
        /*1024*/ 	.word	index@(_Z30massMatrixMultiplySharedKernelILi7ELi10ELi1EEviPKdS1_S1_S1_Pd)
        /*1028*/ 	.word	0x00000048


	//----- nvinfo : EIATTR_FRAME_SIZE
	.align		4
.L_692:
        /*102c*/ 	.byte	0x04, 0x11
        /*102e*/ 	.short	(.L_694 - .L_693)
	.align		4
.L_693:
        /*1030*/ 	.word	index@(_Z30massMatrixMultiplySharedKernelILi7ELi10ELi1EEviPKdS1_S1_S1_Pd)
        /*1034*/ 	.word	0x00000000


	//----- nvinfo : EIATTR_REGCOUNT
	.align		4
.L_694:
        /*1038*/ 	.byte	0x04, 0x2f
        /*103a*/ 	.short	(.L_696 - .L_695)
	.align		4
.L_695:
        /*103c*/ 	.word	index@(_Z30massMatrixMultiplyGlobalKernelILi7ELi10ELi1EEviPKdS1_S1_S1_Pd)
        /*1040*/ 	.word	0x0000007e


	//----- nvinfo : EIATTR_FRAME_SIZE
	.align		4
.L_696:
        /*1044*/ 	.byte	0x04, 0x11
        /*1046*/ 	.short	(.L_698 - .L_697)
	.align		4
.L_697:
        /*1048*/ 	.word	index@(_Z30massMatrixMultiplyGlobalKernelILi7ELi10ELi1EEviPKdS1_S1_S1_Pd)
        /*104c*/ 	.word	0x00000000


	//----- nvinfo : EIATTR_REGCOUNT
	.align		4
.L_698:
        /*1050*/ 	.byte	0x04, 0x2f
        /*1052*/ 	.short	(.L_700 - .L_699)
	.align		4
.L_699:
        /*1054*/ 	.word	index@(_Z40massMatrixMultiplyMonolithicGlobalKernelILi7ELi10ELi1EEviPKdS1_S1_S1_Pd)
        /*1058*/ 	.word	0x000000fe


	//----- nvinfo : EIATTR_FRAME_SIZE
	.align		4
.L_700:
        /*105c*/ 	.byte	0x04, 0x11
        /*105e*/ 	.short	(.L_702 - .L_701)
	.align		4
.L_701:
        /*1060*/ 	.word	index@(_Z40massMatrixMultiplyMonolithicGlobalKernelILi7ELi10ELi1EEviPKdS1_S1_S1_Pd)
        /*1064*/ 	.word	0x00000000


	//----- nvinfo : EIATTR_REGCOUNT
	.align		4
.L_702:
        /*1068*/ 	.byte	0x04, 0x2f
        /*106a*/ 	.short	(.L_704 - .L_703)
	.align		4
.L_703:
        /*106c*/ 	.word	index@(_Z42massMatrixMultiplyMonolithicConstantKernelILi7ELi10ELi1EEviPKdS1_S1_S1_Pd)
        /*1070*/ 	.word	0x00000030


	//----- nvinfo : EIATTR_FRAME_SIZE
	.align		4
.L_704:
        /*1074*/ 	.byte	0x04, 0x11
        /*1076*/ 	.short	(.L_706 - .L_705)
	.align		4
.L_705:
        /*1078*/ 	.word	index@(_Z42massMatrixMultiplyMonolithicConstantKernelILi7ELi10ELi1EEviPKdS1_S1_S1_Pd)
        /*107c*/ 	.word	0x00000000


	//----- nvinfo : EIATTR_REGCOUNT
	.align		4
.L_706:
        /*1080*/ 	.byte	0x04, 0x2f
        /*1082*/ 	.short	(.L_708 - .L_707)
	.align		4
.L_707:
        /*1084*/ 	.word	index@(_Z32massMatrixMultiplyRegisterKernelILi7ELi11ELi1EEviPKdS1_S1_S1_Pd)
        /*1088*/ 	.word	0x0000005a


	//----- nvinfo : EIATTR_FRAME_SIZE
	.align		4
.L_708:
        /*108c*/ 	.byte	0x04, 0x11
        /*108e*/ 	.short	(.L_710 - .L_709)
	.align		4
.L_709:
        /*1090*/ 	.word	index@(_Z32massMatrixMultiplyRegisterKernelILi7ELi11ELi1EEviPKdS1_S1_S1_Pd)
        /*1094*/ 	.word	0x00000000


	//----- nvinfo : EIATTR_REGCOUNT
	.align		4
.L_710:
        /*1098*/ 	.byte	0x04, 0x2f
        /*109a*/ 	.short	(.L_712 - .L_711)
	.align		4
.L_711:
        /*109c*/ 	.word	index@(_Z32massMatrixMultiplyConstantKernelILi7ELi11ELi1EEviPKdS1_S1_S1_Pd)
        /*10a0*/ 	.word	0x00000044


	//----- nvinfo : EIATTR_FRAME_SIZE
	.align		4
.L_712:
        /*10a4*/ 	.byte	0x04, 0x11
        /*10a6*/ 	.short	(.L_714 - .L_713)
	.align		4
.L_713:
        /*10a8*/ 	.word	index@(_Z32massMatrixMultiplyConstantKernelILi7ELi11ELi1EEviPKdS1_S1_S1_Pd)
        /*10ac*/ 	.word	0x00000000


	//----- nvinfo : EIATTR_REGCOUNT
	.align		4
.L_714:
        /*10b0*/ 	.byte	0x04, 0x2f
        /*10b2*/ 	.short	(.L_716 - .L_715)
	.align		4
.L_715:
        /*10b4*/ 	.word	index@(_Z30massMatrixMultiplySharedKernelILi7ELi11ELi1EEviPKdS1_S1_S1_Pd)
        /*10b8*/ 	.word	0x0000005e


	//----- nvinfo : EIATTR_FRAME_SIZE
	.align		4
.L_716:
        /*10bc*/ 	.byte	0x04, 0x11
        /*10be*/ 	.short	(.L_718 - .L_717)
	.align		4
.L_717:
        /*10c0*/ 	.word	index@(_Z30massMatrixMultiplySharedKernelILi7ELi11ELi1EEviPKdS1_S1_S1_Pd)
        /*10c4*/ 	.word	0x00000000


	//----- nvinfo : EIATTR_REGCOUNT
	.align		4
.L_718:
        /*10c8*/ 	.byte	0x04, 0x2f
        /*10ca*/ 	.short	(.L_720 - .L_719)
	.align		4
.L_719:
        /*10cc*/ 	.word	index@(_Z30massMatrixMultiplyGlobalKernelILi7ELi11ELi1EEviPKdS1_S1_S1_Pd)
        /*10d0*/ 	.word	0x000000a6


	//----- nvinfo : EIATTR_FRAME_SIZE
	.align		4
.L_720:
        /*10d4*/ 	.byte	0x04, 0x11
        /*10d6*/ 	.short	(.L_722 - .L_721)
	.align		4
.L_721:
        /*10d8*/ 	.word	index@(_Z30massMatrixMultiplyGlobalKernelILi7ELi11ELi1EEviPKdS1_S1_S1_Pd)
        /*10dc*/ 	.word	0x00000000


	//----- nvinfo : EIATTR_REGCOUNT
	.align		4
.L_722:
        /*10e0*/ 	.byte	0x04, 0x2f
        /*10e2*/ 	.short	(.L_724 - .L_723)
	.align		4
.L_723:
        /*10e4*/ 	.word	index@(_Z40massMatrixMultiplyMonolithicGlobalKernelILi7ELi11ELi1EEviPKdS1_S1_S1_Pd)
        /*10e8*/ 	.word	0x000000fe


	//----- nvinfo : EIATTR_FRAME_SIZE
	.align		4
.L_724:
        /*10ec*/ 	.byte	0x04, 0x11
        /*10ee*/ 	.short	(.L_726 - .L_725)
	.align		4
.L_725:
        /*10f0*/ 	.word	index@(_Z40massMatrixMultiplyMonolithicGlobalKernelILi7ELi11ELi1EEviPKdS1_S1_S1_Pd)
        /*10f4*/ 	.word	0x00000000


	//----- nvinfo : EIATTR_REGCOUNT
	.align		4
.L_726:
        /*10f8*/ 	.byte	0x04, 0x2f
        /*10fa*/ 	.short	(.L_728 - .L_727)
	.align		4
.L_727:
        /*10fc*/ 	.word	index@(_Z42massMatrixMultiplyMonolithicConstantKernelILi7ELi11ELi1EEviPKdS1_S1_S1_Pd)
        /*1100*/ 	.word	0x00000030


	//----- nvinfo : EIATTR_FRAME_SIZE
	.align		4
.L_728:
        /*1104*/ 	.byte	0x04, 0x11
        /*1106*/ 	.short	(.L_730 - .L_729)
	.align		4
.L_729:
        /*1108*/ 	.word	index@(_Z42massMatrixMultiplyMonolithicConstantKernelILi7ELi11ELi1EEviPKdS1_S1_S1_Pd)
        /*110c*/ 	.word	0x00000000


	//----- nvinfo : EIATTR_REGCOUNT
	.align		4
.L_730:
        /*1110*/ 	.byte	0x04, 0x2f
        /*1112*/ 	.short	(.L_732 - .L_731)
	.align		4
.L_731:
        /*1114*/ 	.word	index@(_Z32massMatrixMultiplyRegisterKernelILi8ELi8ELi1EEviPKdS1_S1_S1_Pd)
        /*1118*/ 	.word	0x00000030


	//----- nvinfo : EIATTR_FRAME_SIZE
	.align		4
.L_732:
        /*111c*/ 	.byte	0x04, 0x11
        /*111e*/ 	.short	(.L_734 - .L_733)
	.align		4
.L_733:
        /*1120*/ 	.word	index@(_Z32massMatrixMultiplyRegisterKernelILi8ELi8ELi1EEviPKdS1_S1_S1_Pd)
        /*1124*/ 	.word	0x00000000


	//----- nvinfo : EIATTR_REGCOUNT
	.align		4
.L_734:
        /*1128*/ 	.byte	0x04, 0x2f
        /*112a*/ 	.short	(.L_736 - .L_735)
	.align		4
.L_735:
        /*112c*/ 	.word	index@(_Z32massMatrixMultiplyConstantKernelILi8ELi8ELi1EEviPKdS1_S1_S1_Pd)
        /*1130*/ 	.word	0x00000030


	//----- nvinfo : EIATTR_FRAME_SIZE
	.align		4
.L_736:
        /*1134*/ 	.byte	0x04, 0x11
        /*1136*/ 	.short	(.L_738 - .L_737)
	.align		4
.L_737:
        /*1138*/ 	.word	index@(_Z32massMatrixMultiplyConstantKernelILi8ELi8ELi1EEviPKdS1_S1_S1_Pd)
        /*113c*/ 	.word	0x00000000


	//----- nvinfo : EIATTR_REGCOUNT
	.align		4
.L_738:
        /*1140*/ 	.byte	0x04, 0x2f
        /*1142*/ 	.short	(.L_740 - .L_739)
	.align		4
.L_739:
        /*1144*/ 	.word	index@(_Z30massMatrixMultiplySharedKernelILi8ELi8ELi1EEviPKdS1_S1_S1_Pd)
        /*1148*/ 	.word	0x00000030


	//----- nvinfo : EIATTR_FRAME_SIZE
	.align		4
.L_740:
        /*114c*/ 	.byte	0x04, 0x11
        /*114e*/ 	.short	(.L_742 - .L_741)
	.align		4
.L_741:
        /*1150*/ 	.word	index@(_Z30massMatrixMultiplySharedKernelILi8ELi8ELi1EEviPKdS1_S1_S1_Pd)
        /*1154*/ 	.word	0x00000000


	//----- nvinfo : EIATTR_REGCOUNT
	.align		4
.L_742:
        /*1158*/ 	.byte	0x04, 0x2f
        /*115a*/ 	.short	(.L_744 - .L_743)
	.align		4
.L_743:
        /*115c*/ 	.word	index@(_Z30massMatrixMultiplyGlobalKernelILi8ELi8ELi1EEviPKdS1_S1_S1_Pd)
        /*1160*/ 	.word	0x00000080


	//----- nvinfo : EIATTR_FRAME_SIZE
	.align		4
.L_744:
        /*1164*/ 	.byte	0x04, 0x11
        /*1166*/ 	.short	(.L_746 - .L_745)
	.align		4
.L_745:
        /*1168*/ 	.word	index@(_Z30massMatrixMultiplyGlobalKernelILi8ELi8ELi1EEviPKdS1_S1_S1_Pd)
        /*116c*/ 	.word	0x00000000


	//----- nvinfo : EIATTR_REGCOUNT
	.align		4
.L_746:
        /*1170*/ 	.byte	0x04, 0x2f
        /*1172*/ 	.short	(.L_748 - .L_747)
	.align		4
.L_747:
        /*1174*/ 	.word	index@(_Z40massMatrixMultiplyMonolithicGlobalKernelILi8ELi8ELi1EEviPKdS1_S1_S1_Pd)
        /*1178*/ 	.word	0x000000a8


	//----- nvinfo : EIATTR_FRAME_SIZE
	.align		4
.L_748:
        /*117c*/ 	.byte	0x04, 0x11
        /*117e*/ 	.short	(.L_750 - .L_749)
	.align		4
.L_749:
        /*1180*/ 	.word	index@(_Z40massMatrixMultiplyMonolithicGlobalKernelILi8ELi8ELi1EEviPKdS1_S1_S1_Pd)
        /*1184*/ 	.word	0x00000000


	//----- nvinfo : EIATTR_REGCOUNT
	.align		4
.L_750:
        /*1188*/ 	.byte	0x04, 0x2f
        /*118a*/ 	.short	(.L_752 - .L_751)
	.align		4
.L_751:
        /*118c*/ 	.word	index@(_Z42massMatrixMultiplyMonolithicConstantKernelILi8ELi8ELi1EEviPKdS1_S1_S1_Pd)
        /*1190*/ 	.word	0x00000030


	//----- nvinfo : EIATTR_FRAME_SIZE
	.align		4
.L_752:
        /*1194*/ 	.byte	0x04, 0x11
        /*1196*/ 	.short	(.L_754 - .L_753)
	.align		4
.L_753:
        /*1198*/ 	.word	index@(_Z42massMatrixMultiplyMonolithicConstantKernelILi8ELi8ELi1EEviPKdS1_S1_S1_Pd)
        /*119c*/ 	.word	0x00000000


	//----- nvinfo : EIATTR_REGCOUNT
	.align		4
.L_754:
        /*11a0*/ 	.byte	0x04, 0x2f
        /*11a2*/ 	.short	(.L_756 - .L_755)
	.align		4
.L_755:
        /*11a4*/ 	.word	index@(_Z32massMatrixMultiplyRegisterKernelILi8ELi9ELi2EEviPKdS1_S1_S1_Pd)
        /*11a8*/ 	.word	0x0000003d


	//----- nvinfo : EIATTR_FRAME_SIZE
	.align		4
.L_756:
        /*11ac*/ 	.byte	0x04, 0x11
        /*11ae*/ 	.short	(.L_758 - .L_757)
	.align		4
.L_757:
        /*11b0*/ 	.word	index@(_Z32massMatrixMultiplyRegisterKernelILi8ELi9ELi2EEviPKdS1_S1_S1_Pd)
        /*11b4*/ 	.word	0x00000000


	//----- nvinfo : EIATTR_REGCOUNT
	.align		4
.L_758:
        /*11b8*/ 	.byte	0x04, 0x2f
        /*11ba*/ 	.short	(.L_760 - .L_759)
	.align		4
.L_759:
        /*11bc*/ 	.word	index@(_Z32massMatrixMultiplyConstantKernelILi8ELi9ELi2EEviPKdS1_S1_S1_Pd)
        /*11c0*/ 	.word	0x00000038


	//----- nvinfo : EIATTR_FRAME_SIZE
	.align		4
.L_760:
        /*11c4*/ 	.byte	0x04, 0x11
        /*11c6*/ 	.short	(.L_762 - .L_761)
	.align		4
.L_761:
        /*11c8*/ 	.word	index@(_Z32massMatrixMultiplyConstantKernelILi8ELi9ELi2EEviPKdS1_S1_S1_Pd)
        /*11cc*/ 	.word	0x00000000


	//----- nvinfo : EIATTR_REGCOUNT
	.align		4
.L_762:
        /*11d0*/ 	.byte	0x04, 0x2f
        /*11d2*/ 	.short	(.L_764 - .L_763)
	.align		4
.L_763:
        /*11d4*/ 	.word	index@(_Z30massMatrixMultiplySharedKernelILi8ELi9ELi2EEviPKdS1_S1_S1_Pd)
        /*11d8*/ 	.word	0x00000048


	//----- nvinfo : EIATTR_FRAME_SIZE
	.align		4
.L_764:
        /*11dc*/ 	.byte	0x04, 0x11
        /*11de*/ 	.short	(.L_766 - .L_765)
	.align		4
.L_765:
        /*11e0*/ 	.word	index@(_Z30massMatrixMultiplySharedKernelILi8ELi9ELi2EEviPKdS1_S1_S1_Pd)
        /*11e4*/ 	.word	0x00000000


	//----- nvinfo : EIATTR_REGCOUNT
	.align		4
.L_766:
        /*11e8*/ 	.byte	0x04, 0x2f
        /*11ea*/ 	.short	(.L_768 - .L_767)
	.align		4
.L_767:
        /*11ec*/ 	.word	index@(_Z30massMatrixMultiplyGlobalKernelILi8ELi9ELi2EEviPKdS1_S1_S1_Pd)
        /*11f0*/ 	.word	0x0000007e


	//----- nvinfo : EIATTR_FRAME_SIZE
	.align		4
.L_768:
        /*11f4*/ 	.byte	0x04, 0x11
        /*11f6*/ 	.short	(.L_770 - .L_769)
	.align		4
.L_769:
        /*11f8*/ 	.word	index@(_Z30massMatrixMultiplyGlobalKernelILi8ELi9ELi2EEviPKdS1_S1_S1_Pd)
        /*11fc*/ 	.word	0x00000000


	//----- nvinfo : EIATTR_REGCOUNT
	.align		4
.L_770:
        /*1200*/ 	.byte	0x04, 0x2f
        /*1202*/ 	.short	(.L_772 - .L_771)
	.align		4
.L_771:
        /*1204*/ 	.word	index@(_Z40massMatrixMultiplyMonolithicGlobalKernelILi8ELi9ELi2EEviPKdS1_S1_S1_Pd)
        /*1208*/ 	.word	0x000000fc


	//----- nvinfo : EIATTR_FRAME_SIZE
	.align		4
.L_772:
        /*120c*/ 	.byte	0x04, 0x11
        /*120e*/ 	.short	(.L_774 - .L_773)
	.align		4
.L_773:
        /*1210*/ 	.word	index@(_Z40massMatrixMultiplyMonolithicGlobalKernelILi8ELi9ELi2EEviPKdS1_S1_S1_Pd)
        /*1214*/ 	.word	0x00000000


	//----- nvinfo : EIATTR_REGCOUNT
	.align		4
.L_774:
        /*1218*/ 	.byte	0x04, 0x2f
        /*121a*/ 	.short	(.L_776 - .L_775)
	.align		4
.L_775:
        /*121c*/ 	.word	index@(_Z42massMatrixMultiplyMonolithicConstantKernelILi8ELi9ELi2EEviPKdS1_S1_S1_Pd)
        /*1220*/ 	.word	0x0000003e


	//----- nvinfo : EIATTR_FRAME_SIZE
	.align		4
.L_776:
        /*1224*/ 	.byte	0x04, 0x11
        /*1226*/ 	.short	(.L_778 - .L_777)
	.align		4
.L_777:
        /*1228*/ 	.word	index@(_Z42massMatrixMultiplyMonolithicConstantKernelILi8ELi9ELi2EEviPKdS1_S1_S1_Pd)
        /*122c*/ 	.word	0x00000000


	//----- nvinfo : EIATTR_REGCOUNT
	.align		4
.L_778:
        /*1230*/ 	.byte	0x04, 0x2f
        /*1232*/ 	.short	(.L_780 - .L_779)
	.align		4
.L_779:
        /*1234*/ 	.word	index@(_Z32massMatrixMultiplyRegisterKernelILi8ELi10ELi1EEviPKdS1_S1_S1_Pd)
        /*1238*/ 	.word	0x0000003e


	//----- nvinfo : EIATTR_FRAME_SIZE
	.align		4
.L_780:
        /*123c*/ 	.byte	0x04, 0x11
        /*123e*/ 	.short	(.L_782 - .L_781)
	.align		4
.L_781:
        /*1240*/ 	.word	index@(_Z32massMatrixMultiplyRegisterKernelILi8ELi10ELi1EEviPKdS1_S1_S1_Pd)
        /*1244*/ 	.word	0x00000000


	//----- nvinfo : EIATTR_REGCOUNT
	.align		4
.L_782:
        /*1248*/ 	.byte	0x04, 0x2f
        /*124a*/ 	.short	(.L_784 - .L_783)
	.align		4
.L_783:
        /*124c*/ 	.word	index@(_Z32massMatrixMultiplyConstantKernelILi8ELi10ELi1EEviPKdS1_S1_S1_Pd)
        /*1250*/ 	.word	0x00000038


	//----- nvinfo : EIATTR_FRAME_SIZE
	.align		4
.L_784:
        /*1254*/ 	.byte	0x04, 0x11
        /*1256*/ 	.short	(.L_786 - .L_785)
	.align		4
.L_785:
        /*1258*/ 	.word	index@(_Z32massMatrixMultiplyConstantKernelILi8ELi10ELi1EEviPKdS1_S1_S1_Pd)
        /*125c*/ 	.word	0x00000000


	//----- nvinfo : EIATTR_REGCOUNT
	.align		4
.L_786:
        /*1260*/ 	.byte	0x04, 0x2f
        /*1262*/ 	.short	(.L_788 - .L_787)
	.align		4
.L_787:
        /*1264*/ 	.word	index@(_Z30massMatrixMultiplySharedKernelILi8ELi10ELi1EEviPKdS1_S1_S1_Pd)
        /*1268*/ 	.word	0x00000046


	//----- nvinfo : EIATTR_FRAME_SIZE
	.align		4
.L_788:
        /*126c*/ 	.byte	0x04, 0x11
        /*126e*/ 	.short	(.L_790 - .L_789)
	.align		4
.L_789:
        /*1270*/ 	.word	index@(_Z30massMatrixMultiplySharedKernelILi8ELi10ELi1EEviPKdS1_S1_S1_Pd)
        /*1274*/ 	.word	0x00000000


	//----- nvinfo : EIATTR_REGCOUNT
	.align		4
.L_790:
        /*1278*/ 	.byte	0x04, 0x2f
        /*127a*/ 	.short	(.L_792 - .L_791)
	.align		4
.L_791:
        /*127c*/ 	.word	index@(_Z30massMatrixMultiplyGlobalKernelILi8ELi10ELi1EEviPKdS1_S1_S1_Pd)
        /*1280*/ 	.word	0x0000007e


	//----- nvinfo : EIATTR_FRAME_SIZE
	.align		4
.L_792:
        /*1284*/ 	.byte	0x04, 0x11
        /*1286*/ 	.short	(.L_794 - .L_793)
	.align		4
.L_793:
        /*1288*/ 	.word	index@(_Z30massMatrixMultiplyGlobalKernelILi8ELi10ELi1EEviPKdS1_S1_S1_Pd)
        /*128c*/ 	.word	0x00000000


	//----- nvinfo : EIATTR_REGCOUNT
	.align		4
.L_794:
        /*1290*/ 	.byte	0x04, 0x2f
        /*1292*/ 	.short	(.L_796 - .L_795)
	.align		4
.L_795:
        /*1294*/ 	.word	index@(_Z40massMatrixMultiplyMonolithicGlobalKernelILi8ELi10ELi1EEviPKdS1_S1_S1_Pd)
        /*1298*/ 	.word	0x000000fc


	//----- nvinfo : EIATTR_FRAME_SIZE
	.align		4
.L_796:
        /*129c*/ 	.byte	0x04, 0x11
        /*129e*/ 	.short	(.L_798 - .L_797)
	.align		4
.L_797:
        /*12a0*/ 	.word	index@(_Z40massMatrixMultiplyMonolithicGlobalKernelILi8ELi10ELi1EEviPKdS1_S1_S1_Pd)
        /*12a4*/ 	.word	0x00000000


	//----- nvinfo : EIATTR_REGCOUNT
	.align		4
.L_798:
        /*12a8*/ 	.byte	0x04, 0x2f
        /*12aa*/ 	.short	(.L_800 - .L_799)
	.align		4
.L_799:
        /*12ac*/ 	.word	index@(_Z42massMatrixMultiplyMonolithicConstantKernelILi8ELi10ELi1EEviPKdS1_S1_S1_Pd)
        /*12b0*/ 	.word	0x00000038


	//----- nvinfo : EIATTR_FRAME_SIZE
	.align		4
.L_800:
        /*12b4*/ 	.byte	0x04, 0x11
        /*12b6*/ 	.short	(.L_802 - .L_801)
	.align		4
.L_801:
        /*12b8*/ 	.word	index@(_Z42massMatrixMultiplyMonolithicConstantKernelILi8ELi10ELi1EEviPKdS1_S1_S1_Pd)
        /*12bc*/ 	.word	0x00000000


	//----- nvinfo : EIATTR_REGCOUNT
	.align		4
.L_802:
        /*12c0*/ 	.byte	0x04, 0x2f
        /*12c2*/ 	.short	(.L_804 - .L_803)
	.align		4
.L_803:
        /*12c4*/ 	.word	index@(_Z32massMatrixMultiplyRegisterKernelILi8ELi11ELi1EEviPKdS1_S1_S1_Pd)
        /*12c8*/ 	.word	0x0000005a


	//----- nvinfo : EIATTR_FRAME_SIZE
	.align		4
.L_804:
        /*12cc*/ 	.byte	0x04, 0x11
        /*12ce*/ 	.short	(.L_806 - .L_805)
	.align		4
.L_805:
        /*12d0*/ 	.word	index@(_Z32massMatrixMultiplyRegisterKernelILi8ELi11ELi1EEviPKdS1_S1_S1_Pd)
        /*12d4*/ 	.word	0x00000000


	//----- nvinfo : EIATTR_REGCOUNT
	.align		4
.L_806:
        /*12d8*/ 	.byte	0x04, 0x2f
        /*12da*/ 	.short	(.L_808 - .L_807)
	.align		4
.L_807:
        /*12dc*/ 	.word	index@(_Z32massMatrixMultiplyConstantKernelILi8ELi11ELi1EEviPKdS1_S1_S1_Pd)
        /*12e0*/ 	.word	0x00000044


	//----- nvinfo : EIATTR_FRAME_SIZE
	.align		4
.L_808:
        /*12e4*/ 	.byte	0x04, 0x11
        /*12e6*/ 	.short	(.L_810 - .L_809)
	.align		4
.L_809:
        /*12e8*/ 	.word	index@(_Z32massMatrixMultiplyConstantKernelILi8ELi11ELi1EEviPKdS1_S1_S1_Pd)
        /*12ec*/ 	.word	0x00000000


	//----- nvinfo : EIATTR_REGCOUNT
	.align		4
.L_810:
        /*12f0*/ 	.byte	0x04, 0x2f
        /*12f2*/ 	.short	(.L_812 - .L_811)
	.align		4
.L_811:
        /*12f4*/ 	.word	index@(_Z30massMatrixMultiplySharedKernelILi8ELi11ELi1EEviPKdS1_S1_S1_Pd)
        /*12f8*/ 	.word	0x0000005e


	//----- nvinfo : EIATTR_FRAME_SIZE
	.align		4
.L_812:
        /*12fc*/ 	.byte	0x04, 0x11
        /*12fe*/ 	.short	(.L_814 - .L_813)
	.align		4
.L_813:
        /*1300*/ 	.word	index@(_Z30massMatrixMultiplySharedKernelILi8ELi11ELi1EEviPKdS1_S1_S1_Pd)
        /*1304*/ 	.word	0x00000000


	//----- nvinfo : EIATTR_REGCOUNT
	.align		4
.L_814:
        /*1308*/ 	.byte	0x04, 0x2f
        /*130a*/ 	.short	(.L_816 - .L_815)
	.align		4
.L_815:
        /*130c*/ 	.word	index@(_Z30massMatrixMultiplyGlobalKernelILi8ELi11ELi1EEviPKdS1_S1_S1_Pd)
        /*1310*/ 	.word	0x000000a6


	//----- nvinfo : EIATTR_FRAME_SIZE
	.align		4
.L_816:
        /*1314*/ 	.byte	0x04, 0x11
        /*1316*/ 	.short	(.L_818 - .L_817)
	.align		4
.L_817:
        /*1318*/ 	.word	index@(_Z30massMatrixMultiplyGlobalKernelILi8ELi11ELi1EEviPKdS1_S1_S1_Pd)
        /*131c*/ 	.word	0x00000000


	//----- nvinfo : EIATTR_REGCOUNT
	.align		4
.L_818:
        /*1320*/ 	.byte	0x04, 0x2f
        /*1322*/ 	.short	(.L_820 - .L_819)
	.align		4
.L_819:
        /*1324*/ 	.word	index@(_Z40massMatrixMultiplyMonolithicGlobalKernelILi8ELi11ELi1EEviPKdS1_S1_S1_Pd)
        /*1328*/ 	.word	0x000000fe


	//----- nvinfo : EIATTR_FRAME_SIZE
	.align		4
.L_820:
        /*132c*/ 	.byte	0x04, 0x11
        /*132e*/ 	.short	(.L_822 - .L_821)
	.align		4
.L_821:
        /*1330*/ 	.word	index@(_Z40massMatrixMultiplyMonolithicGlobalKernelILi8ELi11ELi1EEviPKdS1_S1_S1_Pd)
        /*1334*/ 	.word	0x00000000


	//----- nvinfo : EIATTR_REGCOUNT
	.align		4
.L_822:
        /*1338*/ 	.byte	0x04, 0x2f
        /*133a*/ 	.short	(.L_824 - .L_823)
	.align		4
.L_823:
        /*133c*/ 	.word	index@(_Z42massMatrixMultiplyMonolithicConstantKernelILi8ELi11ELi1EEviPKdS1_S1_S1_Pd)
        /*1340*/ 	.word	0x00000040


	//----- nvinfo : EIATTR_FRAME_SIZE
	.align		4
.L_824:
        /*1344*/ 	.byte	0x04, 0x11
        /*1346*/ 	.short	(.L_826 - .L_825)
	.align		4
.L_825:
        /*1348*/ 	.word	index@(_Z42massMatrixMultiplyMonolithicConstantKernelILi8ELi11ELi1EEviPKdS1_S1_S1_Pd)
        /*134c*/ 	.word	0x00000000


	//----- nvinfo : EIATTR_REGCOUNT
	.align		4
.L_826:
        /*1350*/ 	.byte	0x04, 0x2f
        /*1352*/ 	.short	(.L_828 - .L_827)
	.align		4
.L_827:
        /*1354*/ 	.word	index@(_Z32massMatrixMultiplyRegisterKernelILi8ELi12ELi1EEviPKdS1_S1_S1_Pd)
        /*1358*/ 	.word	0x0000005a


	//----- nvinfo : EIATTR_FRAME_SIZE
	.align		4
.L_828:
        /*135c*/ 	.byte	0x04, 0x11
        /*135e*/ 	.short	(.L_830 - .L_829)
	.align		4
.L_829:
        /*1360*/ 	.word	index@(_Z32massMatrixMultiplyRegisterKernelILi8ELi12ELi1EEviPKdS1_S1_S1_Pd)
        /*1364*/ 	.word	0x00000000


	//----- nvinfo : EIATTR_REGCOUNT
	.align		4
.L_830:
        /*1368*/ 	.byte	0x04, 0x2f
        /*136a*/ 	.short	(.L_832 - .L_831)
	.align		4
.L_831:
        /*136c*/ 	.word	index@(_Z32massMatrixMultiplyConstantKernelILi8ELi12ELi1EEviPKdS1_S1_S1_Pd)
        /*1370*/ 	.word	0x00000046


	//----- nvinfo : EIATTR_FRAME_SIZE
	.align		4
.L_832:
        /*1374*/ 	.byte	0x04, 0x11
        /*1376*/ 	.short	(.L_834 - .L_833)
	.align		4
.L_833:
        /*1378*/ 	.word	index@(_Z32massMatrixMultiplyConstantKernelILi8ELi12ELi1EEviPKdS1_S1_S1_Pd)
        /*137c*/ 	.word	0x00000000


	//----- nvinfo : EIATTR_REGCOUNT
	.align		4
.L_834:
        /*1380*/ 	.byte	0x04, 0x2f
        /*1382*/ 	.short	(.L_836 - .L_835)
	.align		4
.L_835:
        /*1384*/ 	.word	index@(_Z30massMatrixMultiplySharedKernelILi8ELi12ELi1EEviPKdS1_S1_S1_Pd)
        /*1388*/ 	.word	0x0000005e


	//----- nvinfo : EIATTR_FRAME_SIZE
	.align		4
.L_836:
        /*138c*/ 	.byte	0x04, 0x11
        /*138e*/ 	.short	(.L_838 - .L_837)
	.align		4
.L_837:
        /*1390*/ 	.word	index@(_Z30massMatrixMultiplySharedKernelILi8ELi12ELi1EEviPKdS1_S1_S1_Pd)
        /*1394*/ 	.word	0x00000000


	//----- nvinfo : EIATTR_REGCOUNT
	.align		4
.L_838:
        /*1398*/ 	.byte	0x04, 0x2f
        /*139a*/ 	.short	(.L_840 - .L_839)
	.align		4
.L_839:
        /*139c*/ 	.word	index@(_Z30massMatrixMultiplyGlobalKernelILi8ELi12ELi1EEviPKdS1_S1_S1_Pd)
        /*13a0*/ 	.word	0x0000009e


	//----- nvinfo : EIATTR_FRAME_SIZE
	.align		4
.L_840:
        /*13a4*/ 	.byte	0x04, 0x11
        /*13a6*/ 	.short	(.L_842 - .L_841)
	.align		4
.L_841:
        /*13a8*/ 	.word	index@(_Z30massMatrixMultiplyGlobalKernelILi8ELi12ELi1EEviPKdS1_S1_S1_Pd)
        /*13ac*/ 	.word	0x00000000


	//----- nvinfo : EIATTR_REGCOUNT
	.align		4
.L_842:
        /*13b0*/ 	.byte	0x04, 0x2f
        /*13b2*/ 	.short	(.L_844 - .L_843)
	.align		4
.L_843:
        /*13b4*/ 	.word	index@(_Z40massMatrixMultiplyMonolithicGlobalKernelILi8ELi12ELi1EEviPKdS1_S1_S1_Pd)
        /*13b8*/ 	.word	0x000000fe


	//----- nvinfo : EIATTR_FRAME_SIZE
	.align		4
.L_844:
        /*13bc*/ 	.byte	0x04, 0x11
        /*13be*/ 	.short	(.L_846 - .L_845)
	.align		4
.L_845:
        /*13c0*/ 	.word	index@(_Z40massMatrixMultiplyMonolithicGlobalKernelILi8ELi12ELi1EEviPKdS1_S1_S1_Pd)
        /*13c4*/ 	.word	0x00000000


	//----- nvinfo : EIATTR_REGCOUNT
	.align		4
.L_846:
        /*13c8*/ 	.byte	0x04, 0x2f
        /*13ca*/ 	.short	(.L_848 - .L_847)
	.align		4
.L_847:
        /*13cc*/ 	.word	index@(_Z42massMatrixMultiplyMonolithicConstantKernelILi8ELi12ELi1EEviPKdS1_S1_S1_Pd)
        /*13d0*/ 	.word	0x00000039


	//----- nvinfo : EIATTR_FRAME_SIZE
	.align		4
.L_848:
        /*13d4*/ 	.byte	0x04, 0x11
        /*13d6*/ 	.short	(.L_850 - .L_849)
	.align		4
.L_849:
        /*13d8*/ 	.word	index@(_Z42massMatrixMultiplyMonolithicConstantKernelILi8ELi12ELi1EEviPKdS1_S1_S1_Pd)
        /*13dc*/ 	.word	0x00000000


	//----- nvinfo : EIATTR_REGCOUNT
	.align		4
.L_850:
        /*13e0*/ 	.byte	0x04, 0x2f
        /*13e2*/ 	.short	(.L_852 - .L_851)
	.align		4
.L_851:
        /*13e4*/ 	.word	index@(_Z32massMatrixMultiplyRegisterKernelILi9ELi9ELi1EEviPKdS1_S1_S1_Pd)
        /*13e8*/ 	.word	0x00000067


	//----- nvinfo : EIATTR_FRAME_SIZE
	.align		4
.L_852:
        /*13ec*/ 	.byte	0x04, 0x11
        /*13ee*/ 	.short	(.L_854 - .L_853)
	.align		4
.L_853:
        /*13f0*/ 	.word	index@(_Z32massMatrixMultiplyRegisterKernelILi9ELi9ELi1EEviPKdS1_S1_S1_Pd)
        /*13f4*/ 	.word	0x00000000


	//----- nvinfo : EIATTR_REGCOUNT
	.align		4
.L_854:
        /*13f8*/ 	.byte	0x04, 0x2f
        /*13fa*/ 	.short	(.L_856 - .L_855)
	.align		4
.L_855:
        /*13fc*/ 	.word	index@(_Z32massMatrixMultiplyConstantKernelILi9ELi9ELi1EEviPKdS1_S1_S1_Pd)
        /*1400*/ 	.word	0x00000038


	//----- nvinfo : EIATTR_FRAME_SIZE
	.align		4
.L_856:
        /*1404*/ 	.byte	0x04, 0x11
        /*1406*/ 	.short	(.L_858 - .L_857)
	.align		4
.L_857:
        /*1408*/ 	.word	index@(_Z32massMatrixMultiplyConstantKernelILi9ELi9ELi1EEviPKdS1_S1_S1_Pd)
        /*140c*/ 	.word	0x00000000


	//----- nvinfo : EIATTR_REGCOUNT
	.align		4
.L_858:
        /*1410*/ 	.byte	0x04, 0x2f
        /*1412*/ 	.short	(.L_860 - .L_859)
	.align		4
.L_859:
        /*1414*/ 	.word	index@(_Z30massMatrixMultiplySharedKernelILi9ELi9ELi1EEviPKdS1_S1_S1_Pd)
        /*1418*/ 	.word	0x0000006c


	//----- nvinfo : EIATTR_FRAME_SIZE
	.align		4
.L_860:
        /*141c*/ 	.byte	0x04, 0x11
        /*141e*/ 	.short	(.L_862 - .L_861)
	.align		4
.L_861:
        /*1420*/ 	.word	index@(_Z30massMatrixMultiplySharedKernelILi9ELi9ELi1EEviPKdS1_S1_S1_Pd)
        /*1424*/ 	.word	0x00000000


	//----- nvinfo : EIATTR_REGCOUNT
	.align		4
.L_862:
        /*1428*/ 	.byte	0x04, 0x2f
        /*142a*/ 	.short	(.L_864 - .L_863)
	.align		4
.L_863:
        /*142c*/ 	.word	index@(_Z30massMatrixMultiplyGlobalKernelILi9ELi9ELi1EEviPKdS1_S1_S1_Pd)
        /*1430*/ 	.word	0x000000a5


	//----- nvinfo : EIATTR_FRAME_SIZE
	.align		4
.L_864:
        /*1434*/ 	.byte	0x04, 0x11
        /*1436*/ 	.short	(.L_866 - .L_865)
	.align		4
.L_865:
        /*1438*/ 	.word	index@(_Z30massMatrixMultiplyGlobalKernelILi9ELi9ELi1EEviPKdS1_S1_S1_Pd)
        /*143c*/ 	.word	0x00000000


	//----- nvinfo : EIATTR_REGCOUNT
	.align		4
.L_866:
        /*1440*/ 	.byte	0x04, 0x2f
        /*1442*/ 	.short	(.L_868 - .L_867)
	.align		4
.L_867:
        /*1444*/ 	.word	index@(_Z40massMatrixMultiplyMonolithicGlobalKernelILi9ELi9ELi1EEviPKdS1_S1_S1_Pd)
        /*1448*/ 	.word	0x000000e0


	//----- nvinfo : EIATTR_FRAME_SIZE
	.align		4
.L_868:
        /*144c*/ 	.byte	0x04, 0x11
        /*144e*/ 	.short	(.L_870 - .L_869)
	.align		4
.L_869:
        /*1450*/ 	.word	index@(_Z40massMatrixMultiplyMonolithicGlobalKernelILi9ELi9ELi1EEviPKdS1_S1_S1_Pd)
        /*1454*/ 	.word	0x00000000


	//----- nvinfo : EIATTR_REGCOUNT
	.align		4
.L_870:
        /*1458*/ 	.byte	0x04, 0x2f
        /*145a*/ 	.short	(.L_872 - .L_871)
	.align		4
.L_871:
        /*145c*/ 	.word	index@(_Z42massMatrixMultiplyMonolithicConstantKernelILi9ELi9ELi1EEviPKdS1_S1_S1_Pd)
        /*1460*/ 	.word	0x00000038


	//----- nvinfo : EIATTR_FRAME_SIZE
	.align		4
.L_872:
        /*1464*/ 	.byte	0x04, 0x11
        /*1466*/ 	.short	(.L_874 - .L_873)
	.align		4
.L_873:
        /*1468*/ 	.word	index@(_Z42massMatrixMultiplyMonolithicConstantKernelILi9ELi9ELi1EEviPKdS1_S1_S1_Pd)
        /*146c*/ 	.word	0x00000000


	//----- nvinfo : EIATTR_REGCOUNT
	.align		4
.L_874:
        /*1470*/ 	.byte	0x04, 0x2f
        /*1472*/ 	.short	(.L_876 - .L_875)
	.align		4
.L_875:
        /*1474*/ 	.word	index@(_Z32massMatrixMultiplyRegisterKernelILi9ELi10ELi1EEviPKdS1_S1_S1_Pd)
        /*1478*/ 	.word	0x00000063


	//----- nvinfo : EIATTR_FRAME_SIZE
	.align		4
.L_876:
        /*147c*/ 	.byte	0x04, 0x11
        /*147e*/ 	.short	(.L_878 - .L_877)
	.align		4
.L_877:
        /*1480*/ 	.word	index@(_Z32massMatrixMultiplyRegisterKernelILi9ELi10ELi1EEviPKdS1_S1_S1_Pd)
        /*1484*/ 	.word	0x00000000


	//----- nvinfo : EIATTR_REGCOUNT
	.align		4
.L_878:
        /*1488*/ 	.byte	0x04, 0x2f
        /*148a*/ 	.short	(.L_880 - .L_879)
	.align		4
.L_879:
        /*148c*/ 	.word	index@(_Z32massMatrixMultiplyConstantKernelILi9ELi10ELi1EEviPKdS1_S1_S1_Pd)
        /*1490*/ 	.word	0x0000003c


	//----- nvinfo : EIATTR_FRAME_SIZE
	.align		4
.L_880:
        /*1494*/ 	.byte	0x04, 0x11
        /*1496*/ 	.short	(.L_882 - .L_881)
	.align		4
.L_881:
        /*1498*/ 	.word	index@(_Z32massMatrixMultiplyConstantKernelILi9ELi10ELi1EEviPKdS1_S1_S1_Pd)
        /*149c*/ 	.word	0x00000000


	//----- nvinfo : EIATTR_REGCOUNT
	.align		4
.L_882:
        /*14a0*/ 	.byte	0x04, 0x2f
        /*14a2*/ 	.short	(.L_884 - .L_883)
	.align		4
.L_883:
        /*14a4*/ 	.word	index@(_Z30massMatrixMultiplySharedKernelILi9ELi10ELi1EEviPKdS1_S1_S1_Pd)
        /*14a8*/ 	.word	0x0000006c


	//----- nvinfo : EIATTR_FRAME_SIZE
	.align		4
.L_884:
        /*14ac*/ 	.byte	0x04, 0x11
        /*14ae*/ 	.short	(.L_886 - .L_885)
	.align		4
.L_885:
        /*14b0*/ 	.word	index@(_Z30massMatrixMultiplySharedKernelILi9ELi10ELi1EEviPKdS1_S1_S1_Pd)
        /*14b4*/ 	.word	0x00000000


	//----- nvinfo : EIATTR_REGCOUNT
	.align		4
.L_886:
        /*14b8*/ 	.byte	0x04, 0x2f
        /*14ba*/ 	.short	(.L_888 - .L_887)
	.align		4
.L_887:
        /*14bc*/ 	.word	index@(_Z30massMatrixMultiplyGlobalKernelILi9ELi10ELi1EEviPKdS1_S1_S1_Pd)
        /*14c0*/ 	.word	0x000000a6


	//----- nvinfo : EIATTR_FRAME_SIZE
	.align		4
.L_888:
        /*14c4*/ 	.byte	0x04, 0x11
        /*14c6*/ 	.short	(.L_890 - .L_889)
	.align		4
.L_889:
        /*14c8*/ 	.word	index@(_Z30massMatrixMultiplyGlobalKernelILi9ELi10ELi1EEviPKdS1_S1_S1_Pd)
        /*14cc*/ 	.word	0x00000000


	//----- nvinfo : EIATTR_REGCOUNT
	.align		4
.L_890:
        /*14d0*/ 	.byte	0x04, 0x2f
        /*14d2*/ 	.short	(.L_892 - .L_891)
	.align		4
.L_891:
        /*14d4*/ 	.word	index@(_Z40massMatrixMultiplyMonolithicGlobalKernelILi9ELi10ELi1EEviPKdS1_S1_S1_Pd)
        /*14d8*/ 	.word	0x000000fe


	//----- nvinfo : EIATTR_FRAME_SIZE
	.align		4
.L_892:
        /*14dc*/ 	.byte	0x04, 0x11
        /*14de*/ 	.short	(.L_894 - .L_893)
	.align		4
.L_893:
        /*14e0*/ 	.word	index@(_Z40massMatrixMultiplyMonolithicGlobalKernelILi9ELi10ELi1EEviPKdS1_S1_S1_Pd)
        /*14e4*/ 	.word	0x00000000


	//----- nvinfo : EIATTR_REGCOUNT
	.align		4
.L_894:
        /*14e8*/ 	.byte	0x04, 0x2f
        /*14ea*/ 	.short	(.L_896 - .L_895)
	.align		4
.L_895:
        /*14ec*/ 	.word	index@(_Z42massMatrixMultiplyMonolithicConstantKernelILi9ELi10ELi1EEviPKdS1_S1_S1_Pd)
        /*14f0*/ 	.word	0x00000034


	//----- nvinfo : EIATTR_FRAME_SIZE
	.align		4
.L_896:
        /*14f4*/ 	.byte	0x04, 0x11
        /*14f6*/ 	.short	(.L_898 - .L_897)
	.align		4
.L_897:
        /*14f8*/ 	.word	index@(_Z42massMatrixMultiplyMonolithicConstantKernelILi9ELi10ELi1EEviPKdS1_S1_S1_Pd)
        /*14fc*/ 	.word	0x00000000


	//----- nvinfo : EIATTR_REGCOUNT
	.align		4
.L_898:
        /*1500*/ 	.byte	0x04, 0x2f
        /*1502*/ 	.short	(.L_900 - .L_899)
	.align		4
.L_899:
        /*1504*/ 	.word	index@(_Z32massMatrixMultiplyRegisterKernelILi9ELi11ELi1EEviPKdS1_S1_S1_Pd)
        /*1508*/ 	.word	0x0000007a


	//----- nvinfo : EIATTR_FRAME_SIZE
	.align		4
.L_900:
        /*150c*/ 	.byte	0x04, 0x11
        /*150e*/ 	.short	(.L_902 - .L_901)
	.align		4
.L_901:
        /*1510*/ 	.word	index@(_Z32massMatrixMultiplyRegisterKernelILi9ELi11ELi1EEviPKdS1_S1_S1_Pd)
        /*1514*/ 	.word	0x00000000


	//----- nvinfo : EIATTR_REGCOUNT
	.align		4
.L_902:
        /*1518*/ 	.byte	0x04, 0x2f
        /*151a*/ 	.short	(.L_904 - .L_903)
	.align		4
.L_903:
        /*151c*/ 	.word	index@(_Z32massMatrixMultiplyConstantKernelILi9ELi11ELi1EEviPKdS1_S1_S1_Pd)
        /*1520*/ 	.word	0x00000058


	//----- nvinfo : EIATTR_FRAME_SIZE
	.align		4
.L_904:
        /*1524*/ 	.byte	0x04, 0x11
        /*1526*/ 	.short	(.L_906 - .L_905)
	.align		4
.L_905:
        /*1528*/ 	.word	index@(_Z32massMatrixMultiplyConstantKernelILi9ELi11ELi1EEviPKdS1_S1_S1_Pd)
        /*152c*/ 	.word	0x00000000


	//----- nvinfo : EIATTR_REGCOUNT
	.align		4
.L_906:
        /*1530*/ 	.byte	0x04, 0x2f
        /*1532*/ 	.short	(.L_908 - .L_907)
	.align		4
.L_907:
        /*1534*/ 	.word	index@(_Z30massMatrixMultiplySharedKernelILi9ELi11ELi1EEviPKdS1_S1_S1_Pd)
        /*1538*/ 	.word	0x0000007c


	//----- nvinfo : EIATTR_FRAME_SIZE
	.align		4
.L_908:
        /*153c*/ 	.byte	0x04, 0x11
        /*153e*/ 	.short	(.L_910 - .L_909)
	.align		4
.L_909:
        /*1540*/ 	.word	index@(_Z30massMatrixMultiplySharedKernelILi9ELi11ELi1EEviPKdS1_S1_S1_Pd)
        /*1544*/ 	.word	0x00000000


	//----- nvinfo : EIATTR_REGCOUNT
	.align		4
.L_910:
        /*1548*/ 	.byte	0x04, 0x2f
        /*154a*/ 	.short	(.L_912 - .L_911)
	.align		4
.L_911:
        /*154c*/ 	.word	index@(_Z30massMatrixMultiplyGlobalKernelILi9ELi11ELi1EEviPKdS1_S1_S1_Pd)
        /*1550*/ 	.word	0x000000fe


	//----- nvinfo : EIATTR_FRAME_SIZE
	.align		4
.L_912:
        /*1554*/ 	.byte	0x04, 0x11
        /*1556*/ 	.short	(.L_914 - .L_913)
	.align		4
.L_913:
        /*1558*/ 	.word	index@(_Z30massMatrixMultiplyGlobalKernelILi9ELi11ELi1EEviPKdS1_S1_S1_Pd)
        /*155c*/ 	.word	0x00000000


	//----- nvinfo : EIATTR_REGCOUNT
	.align		4
.L_914:
        /*1560*/ 	.byte	0x04, 0x2f
        /*1562*/ 	.short	(.L_916 - .L_915)
	.align		4
.L_915:
        /*1564*/ 	.word	index@(_Z40massMatrixMultiplyMonolithicGlobalKernelILi9ELi11ELi1EEviPKdS1_S1_S1_Pd)
        /*1568*/ 	.word	0x000000fe


	//----- nvinfo : EIATTR_FRAME_SIZE
	.align		4
.L_916:
        /*156c*/ 	.byte	0x04, 0x11
        /*156e*/ 	.short	(.L_918 - .L_917)
	.align		4
.L_917:
        /*1570*/ 	.word	index@(_Z40massMatrixMultiplyMonolithicGlobalKernelILi9ELi11ELi1EEviPKdS1_S1_S1_Pd)
        /*1574*/ 	.word	0x00000000


	//----- nvinfo : EIATTR_REGCOUNT
	.align		4
.L_918:
        /*1578*/ 	.byte	0x04, 0x2f
        /*157a*/ 	.short	(.L_920 - .L_919)
	.align		4
.L_919:
        /*157c*/ 	.word	index@(_Z42massMatrixMultiplyMonolithicConstantKernelILi9ELi11ELi1EEviPKdS1_S1_S1_Pd)
        /*1580*/ 	.word	0x00000038


	//----- nvinfo : EIATTR_FRAME_SIZE
	.align		4
.L_920:
        /*1584*/ 	.byte	0x04, 0x11
        /*1586*/ 	.short	(.L_922 - .L_921)
	.align		4
.L_921:
        /*1588*/ 	.word	index@(_Z42massMatrixMultiplyMonolithicConstantKernelILi9ELi11ELi1EEviPKdS1_S1_S1_Pd)
        /*158c*/ 	.word	0x00000000


	//----- nvinfo : EIATTR_REGCOUNT
	.align		4
.L_922:
        /*1590*/ 	.byte	0x04, 0x2f
        /*1592*/ 	.short	(.L_924 - .L_923)
	.align		4
.L_923:
        /*1594*/ 	.word	index@(_Z32massMatrixMultiplyRegisterKernelILi9ELi12ELi1EEviPKdS1_S1_S1_Pd)
        /*1598*/ 	.word	0x00000078


	//----- nvinfo : EIATTR_FRAME_SIZE
	.align		4
.L_924:
        /*159c*/ 	.byte	0x04, 0x11
        /*159e*/ 	.short	(.L_926 - .L_925)
	.align		4
.L_925:
        /*15a0*/ 	.word	index@(_Z32massMatrixMultiplyRegisterKernelILi9ELi12ELi1EEviPKdS1_S1_S1_Pd)
        /*15a4*/ 	.word	0x00000000


	//----- nvinfo : EIATTR_REGCOUNT
	.align		4
.L_926:
        /*15a8*/ 	.byte	0x04, 0x2f
        /*15aa*/ 	.short	(.L_928 - .L_927)
	.align		4
.L_927:
        /*15ac*/ 	.word	index@(_Z32massMatrixMultiplyConstantKernelILi9ELi12ELi1EEviPKdS1_S1_S1_Pd)
        /*15b0*/ 	.word	0x0000005c


	//----- nvinfo : EIATTR_FRAME_SIZE
	.align		4
.L_928:
        /*15b4*/ 	.byte	0x04, 0x11
        /*15b6*/ 	.short	(.L_930 - .L_929)
	.align		4
.L_929:
        /*15b8*/ 	.word	index@(_Z32massMatrixMultiplyConstantKernelILi9ELi12ELi1EEviPKdS1_S1_S1_Pd)
        /*15bc*/ 	.word	0x00000000


	//----- nvinfo : EIATTR_REGCOUNT
	.align		4
.L_930:
        /*15c0*/ 	.byte	0x04, 0x2f
        /*15c2*/ 	.short	(.L_932 - .L_931)
	.align		4
.L_931:
        /*15c4*/ 	.word	index@(_Z30massMatrixMultiplySharedKernelILi9ELi12ELi1EEviPKdS1_S1_S1_Pd)
        /*15c8*/ 	.word	0x0000007e


	//----- nvinfo : EIATTR_FRAME_SIZE
	.align		4
.L_932:
        /*15cc*/ 	.byte	0x04, 0x11
        /*15ce*/ 	.short	(.L_934 - .L_933)
	.align		4
.L_933:
        /*15d0*/ 	.word	index@(_Z30massMatrixMultiplySharedKernelILi9ELi12ELi1EEviPKdS1_S1_S1_Pd)
        /*15d4*/ 	.word	0x00000000


	//----- nvinfo : EIATTR_REGCOUNT
	.align		4
.L_934:
        /*15d8*/ 	.byte	0x04, 0x2f
        /*15da*/ 	.short	(.L_936 - .L_935)
	.align		4
.L_935:
        /*15dc*/ 	.word	index@(_Z30massMatrixMultiplyGlobalKernelILi9ELi12ELi1EEviPKdS1_S1_S1_Pd)
        /*15e0*/ 	.word	0x000000ca


	//----- nvinfo : EIATTR_FRAME_SIZE
	.align		4
.L_936:
        /*15e4*/ 	.byte	0x04, 0x11
        /*15e6*/ 	.short	(.L_938 - .L_937)
	.align		4
.L_937:
        /*15e8*/ 	.word	index@(_Z30massMatrixMultiplyGlobalKernelILi9ELi12ELi1EEviPKdS1_S1_S1_Pd)
        /*15ec*/ 	.word	0x00000000


	//----- nvinfo : EIATTR_REGCOUNT
	.align		4
.L_938:
        /*15f0*/ 	.byte	0x04, 0x2f
        /*15f2*/ 	.short	(.L_940 - .L_939)
	.align		4
.L_939:
        /*15f4*/ 	.word	index@(_Z40massMatrixMultiplyMonolithicGlobalKernelILi9ELi12ELi1EEviPKdS1_S1_S1_Pd)
        /*15f8*/ 	.word	0x000000fe


	//----- nvinfo : EIATTR_FRAME_SIZE
	.align		4
.L_940:
        /*15fc*/ 	.byte	0x04, 0x11
        /*15fe*/ 	.short	(.L_942 - .L_941)
	.align		4
.L_941:
        /*1600*/ 	.word	index@(_Z40massMatrixMultiplyMonolithicGlobalKernelILi9ELi12ELi1EEviPKdS1_S1_S1_Pd)
        /*1604*/ 	.word	0x00000000


	//----- nvinfo : EIATTR_REGCOUNT
	.align		4
.L_942:
        /*1608*/ 	.byte	0x04, 0x2f
        /*160a*/ 	.short	(.L_944 - .L_943)
	.align		4
.L_943:
        /*160c*/ 	.word	index@(_Z42massMatrixMultiplyMonolithicConstantKernelILi9ELi12ELi1EEviPKdS1_S1_S1_Pd)
        /*1610*/ 	.word	0x00000038


	//----- nvinfo : EIATTR_FRAME_SIZE
	.align		4
.L_944:
        /*1614*/ 	.byte	0x04, 0x11
        /*1616*/ 	.short	(.L_946 - .L_945)
	.align		4
.L_945:
        /*1618*/ 	.word	index@(_Z42massMatrixMultiplyMonolithicConstantKernelILi9ELi12ELi1EEviPKdS1_S1_S1_Pd)
        /*161c*/ 	.word	0x00000000


	//----- nvinfo : EIATTR_REGCOUNT
	.align		4
.L_946:
        /*1620*/ 	.byte	0x04, 0x2f
        /*1622*/ 	.short	(.L_948 - .L_947)
	.align		4
.L_947:
        /*1624*/ 	.word	index@(_Z32massMatrixMultiplyRegisterKernelILi9ELi13ELi1EEviPKdS1_S1_S1_Pd)
        /*1628*/ 	.word	0x000000a0


	//----- nvinfo : EIATTR_FRAME_SIZE
	.align		4
.L_948:
        /*162c*/ 	.byte	0x04, 0x11
        /*162e*/ 	.short	(.L_950 - .L_949)
	.align		4
.L_949:
        /*1630*/ 	.word	index@(_Z32massMatrixMultiplyRegisterKernelILi9ELi13ELi1EEviPKdS1_S1_S1_Pd)
        /*1634*/ 	.word	0x00000000


	//----- nvinfo : EIATTR_REGCOUNT
	.align		4
.L_950:
        /*1638*/ 	.byte	0x04, 0x2f
        /*163a*/ 	.short	(.L_952 - .L_951)
	.align		4
.L_951:
        /*163c*/ 	.word	index@(_Z32massMatrixMultiplyConstantKernelILi9ELi13ELi1EEviPKdS1_S1_S1_Pd)
        /*1640*/ 	.word	0x0000005c


	//----- nvinfo : EIATTR_FRAME_SIZE
	.align		4
.L_952:
        /*1644*/ 	.byte	0x04, 0x11
        /*1646*/ 	.short	(.L_954 - .L_953)
	.align		4
.L_953:
        /*1648*/ 	.word	index@(_Z32massMatrixMultiplyConstantKernelILi9ELi13ELi1EEviPKdS1_S1_S1_Pd)
        /*164c*/ 	.word	0x00000000


	//----- nvinfo : EIATTR_REGCOUNT
	.align		4
.L_954:
        /*1650*/ 	.byte	0x04, 0x2f
        /*1652*/ 	.short	(.L_956 - .L_955)
	.align		4
.L_955:
        /*1654*/ 	.word	index@(_Z30massMatrixMultiplySharedKernelILi9ELi13ELi1EEviPKdS1_S1_S1_Pd)
        /*1658*/ 	.word	0x0000009e


	//----- nvinfo : EIATTR_FRAME_SIZE
	.align		4
.L_956:
        /*165c*/ 	.byte	0x04, 0x11
        /*165e*/ 	.short	(.L_958 - .L_957)
	.align		4
.L_957:
        /*1660*/ 	.word	index@(_Z30massMatrixMultiplySharedKernelILi9ELi13ELi1EEviPKdS1_S1_S1_Pd)
        /*1664*/ 	.word	0x00000000


	//----- nvinfo : EIATTR_REGCOUNT
	.align		4
.L_958:
        /*1668*/ 	.byte	0x04, 0x2f
        /*166a*/ 	.short	(.L_960 - .L_959)
	.align		4
.L_959:
        /*166c*/ 	.word	index@(_Z30massMatrixMultiplyGlobalKernelILi9ELi13ELi1EEviPKdS1_S1_S1_Pd)
        /*1670*/ 	.word	0x000000fe


	//----- nvinfo : EIATTR_FRAME_SIZE
	.align		4
.L_960:
        /*1674*/ 	.byte	0x04, 0x11
        /*1676*/ 	.short	(.L_962 - .L_961)
	.align		4
.L_961:
        /*1678*/ 	.word	index@(_Z30massMatrixMultiplyGlobalKernelILi9ELi13ELi1EEviPKdS1_S1_S1_Pd)
        /*167c*/ 	.word	0x00000000


	//----- nvinfo : EIATTR_REGCOUNT
	.align		4
.L_962:
        /*1680*/ 	.byte	0x04, 0x2f
        /*1682*/ 	.short	(.L_964 - .L_963)
	.align		4
.L_963:
        /*1684*/ 	.word	index@(_Z40massMatrixMultiplyMonolithicGlobalKernelILi9ELi13ELi1EEviPKdS1_S1_S1_Pd)
        /*1688*/ 	.word	0x000000fe


	//----- nvinfo : EIATTR_FRAME_SIZE
	.align		4
.L_964:
        /*168c*/ 	.byte	0x04, 0x11
        /*168e*/ 	.short	(.L_966 - .L_965)
	.align		4
.L_965:
        /*1690*/ 	.word	index@(_Z40massMatrixMultiplyMonolithicGlobalKernelILi9ELi13ELi1EEviPKdS1_S1_S1_Pd)
        /*1694*/ 	.word	0x00000000


	//----- nvinfo : EIATTR_REGCOUNT
	.align		4
.L_966:
        /*1698*/ 	.byte	0x04, 0x2f
        /*169a*/ 	.short	(.L_968 - .L_967)
	.align		4
.L_967:
        /*169c*/ 	.word	index@(_Z42massMatrixMultiplyMonolithicConstantKernelILi9ELi13ELi1EEviPKdS1_S1_S1_Pd)
        /*16a0*/ 	.word	0x0000003c


	//----- nvinfo : EIATTR_FRAME_SIZE
	.align		4
.L_968:
        /*16a4*/ 	.byte	0x04, 0x11
        /*16a6*/ 	.short	(.L_970 - .L_969)
	.align		4
.L_969:
        /*16a8*/ 	.word	index@(_Z42massMatrixMultiplyMonolithicConstantKernelILi9ELi13ELi1EEviPKdS1_S1_S1_Pd)
        /*16ac*/ 	.word	0x00000000


	//----- nvinfo : EIATTR_REGCOUNT
	.align		4
.L_970:
        /*16b0*/ 	.byte	0x04, 0x2f
        /*16b2*/ 	.short	(.L_972 - .L_971)
	.align		4
.L_971:
        /*16b4*/ 	.word	index@(_Z32massMatrixMultiplyRegisterKernelILi10ELi10ELi1EEviPKdS1_S1_S1_Pd)
        /*16b8*/ 	.word	0x00000070


	//----- nvinfo : EIATTR_FRAME_SIZE
	.align		4
.L_972:
        /*16bc*/ 	.byte	0x04, 0x11
        /*16be*/ 	.short	(.L_974 - .L_973)
	.align		4
.L_973:
        /*16c0*/ 	.word	index@(_Z32massMatrixMultiplyRegisterKernelILi10ELi10ELi1EEviPKdS1_S1_S1_Pd)
        /*16c4*/ 	.word	0x00000000


	//----- nvinfo : EIATTR_REGCOUNT
	.align		4
.L_974:
        /*16c8*/ 	.byte	0x04, 0x2f
        /*16ca*/ 	.short	(.L_976 - .L_975)
	.align		4
.L_975:
        /*16cc*/ 	.word	index@(_Z32massMatrixMultiplyConstantKernelILi10ELi10ELi1EEviPKdS1_S1_S1_Pd)
        /*16d0*/ 	.word	0x0000003e


	//----- nvinfo : EIATTR_FRAME_SIZE
	.align		4
.L_976:
        /*16d4*/ 	.byte	0x04, 0x11
        /*16d6*/ 	.short	(.L_978 - .L_977)
	.align		4
.L_977:
        /*16d8*/ 	.word	index@(_Z32massMatrixMultiplyConstantKernelILi10ELi10ELi1EEviPKdS1_S1_S1_Pd)
        /*16dc*/ 	.word	0x00000000


	//----- nvinfo : EIATTR_REGCOUNT
	.align		4
.L_978:
        /*16e0*/ 	.byte	0x04, 0x2f
        /*16e2*/ 	.short	(.L_980 - .L_979)
	.align		4
.L_979:
        /*16e4*/ 	.word	index@(_Z30massMatrixMultiplySharedKernelILi10ELi10ELi1EEviPKdS1_S1_S1_Pd)
        /*16e8*/ 	.word	0x00000070


	//----- nvinfo : EIATTR_FRAME_SIZE
	.align		4
.L_980:
        /*16ec*/ 	.byte	0x04, 0x11
        /*16ee*/ 	.short	(.L_982 - .L_981)
	.align		4
.L_981:
        /*16f0*/ 	.word	index@(_Z30massMatrixMultiplySharedKernelILi10ELi10ELi1EEviPKdS1_S1_S1_Pd)
        /*16f4*/ 	.word	0x00000000


	//----- nvinfo : EIATTR_REGCOUNT
	.align		4
.L_982:
        /*16f8*/ 	.byte	0x04, 0x2f
        /*16fa*/ 	.short	(.L_984 - .L_983)
	.align		4
.L_983:
        /*16fc*/ 	.word	index@(_Z30massMatrixMultiplyGlobalKernelILi10ELi10ELi1EEviPKdS1_S1_S1_Pd)
        /*1700*/ 	.word	0x000000a4


	//----- nvinfo : EIATTR_FRAME_SIZE
	.align		4
.L_984:
        /*1704*/ 	.byte	0x04, 0x11
        /*1706*/ 	.short	(.L_986 - .L_985)
	.align		4
.L_985:
        /*1708*/ 	.word	index@(_Z30massMatrixMultiplyGlobalKernelILi10ELi10ELi1EEviPKdS1_S1_S1_Pd)
        /*170c*/ 	.word	0x00000000


	//----- nvinfo : EIATTR_REGCOUNT
	.align		4
.L_986:
        /*1710*/ 	.byte	0x04, 0x2f
        /*1712*/ 	.short	(.L_988 - .L_987)
	.align		4
.L_987:
        /*1714*/ 	.word	index@(_Z40massMatrixMultiplyMonolithicGlobalKernelILi10ELi10ELi1EEviPKdS1_S1_S1_Pd)
        /*1718*/ 	.word	0x000000fe


	//----- nvinfo : EIATTR_FRAME_SIZE
	.align		4
.L_988:
        /*171c*/ 	.byte	0x04, 0x11
        /*171e*/ 	.short	(.L_990 - .L_989)
	.align		4
.L_989:
        /*1720*/ 	.word	index@(_Z40massMatrixMultiplyMonolithicGlobalKernelILi10ELi10ELi1EEviPKdS1_S1_S1_Pd)
        /*1724*/ 	.word	0x00000000


	//----- nvinfo : EIATTR_REGCOUNT
	.align		4
.L_990:
        /*1728*/ 	.byte	0x04, 0x2f
        /*172a*/ 	.short	(.L_992 - .L_991)
	.align		4
.L_991:
        /*172c*/ 	.word	index@(_Z42massMatrixMultiplyMonolithicConstantKernelILi10ELi10ELi1EEviPKdS1_S1_S1_Pd)
        /*1730*/ 	.word	0x00000040


	//----- nvinfo : EIATTR_FRAME_SIZE
	.align		4
.L_992:
        /*1734*/ 	.byte	0x04, 0x11
        /*1736*/ 	.short	(.L_994 - .L_993)
	.align		4
.L_993:
        /*1738*/ 	.word	index@(_Z42massMatrixMultiplyMonolithicConstantKernelILi10ELi10ELi1EEviPKdS1_S1_S1_Pd)
        /*173c*/ 	.word	0x00000000


	//----- nvinfo : EIATTR_REGCOUNT
	.align		4
.L_994:
        /*1740*/ 	.byte	0x04, 0x2f
        /*1742*/ 	.short	(.L_996 - .L_995)
	.align		4
.L_995:
        /*1744*/ 	.word	index@(_Z32massMatrixMultiplyRegisterKernelILi10ELi11ELi1EEviPKdS1_S1_S1_Pd)
        /*1748*/ 	.word	0x0000007a


	//----- nvinfo : EIATTR_FRAME_SIZE
	.align		4
.L_996:
        /*174c*/ 	.byte	0x04, 0x11
        /*174e*/ 	.short	(.L_998 - .L_997)
	.align		4
.L_997:
        /*1750*/ 	.word	index@(_Z32massMatrixMultiplyRegisterKernelILi10ELi11ELi1EEviPKdS1_S1_S1_Pd)
        /*1754*/ 	.word	0x00000000


	//----- nvinfo : EIATTR_REGCOUNT
	.align		4
.L_998:
        /*1758*/ 	.byte	0x04, 0x2f
        /*175a*/ 	.short	(.L_1000 - .L_999)
	.align		4
.L_999:
        /*175c*/ 	.word	index@(_Z32massMatrixMultiplyConstantKernelILi10ELi11ELi1EEviPKdS1_S1_S1_Pd)
        /*1760*/ 	.word	0x0000005a


	//----- nvinfo : EIATTR_FRAME_SIZE
	.align		4
.L_1000:
        /*1764*/ 	.byte	0x04, 0x11
        /*1766*/ 	.short	(.L_1002 - .L_1001)
	.align		4
.L_1001:
        /*1768*/ 	.word	index@(_Z32massMatrixMultiplyConstantKernelILi10ELi11ELi1EEviPKdS1_S1_S1_Pd)
        /*176c*/ 	.word	0x00000000


	//----- nvinfo : EIATTR_REGCOUNT
	.align		4
.L_1002:
        /*1770*/ 	.byte	0x04, 0x2f
        /*1772*/ 	.short	(.L_1004 - .L_1003)
	.align		4
.L_1003:
        /*1774*/ 	.word	index@(_Z30massMatrixMultiplySharedKernelILi10ELi11ELi1EEviPKdS1_S1_S1_Pd)
        /*1778*/ 	.word	0x0000007c


	//----- nvinfo : EIATTR_FRAME_SIZE
	.align		4
.L_1004:
        /*177c*/ 	.byte	0x04, 0x11
        /*177e*/ 	.short	(.L_1006 - .L_1005)
	.align		4
.L_1005:
        /*1780*/ 	.word	index@(_Z30massMatrixMultiplySharedKernelILi10ELi11ELi1EEviPKdS1_S1_S1_Pd)
        /*1784*/ 	.word	0x00000000


	//----- nvinfo : EIATTR_REGCOUNT
	.align		4
.L_1006:
        /*1788*/ 	.byte	0x04, 0x2f
        /*178a*/ 	.short	(.L_1008 - .L_1007)
	.align		4
.L_1007:
        /*178c*/ 	.word	index@(_Z30massMatrixMultiplyGlobalKernelILi10ELi11ELi1EEviPKdS1_S1_S1_Pd)
        /*1790*/ 	.word	0x000000fe


	//----- nvinfo : EIATTR_FRAME_SIZE
	.align		4
.L_1008:
        /*1794*/ 	.byte	0x04, 0x11
        /*1796*/ 	.short	(.L_1010 - .L_1009)
	.align		4
.L_1009:
        /*1798*/ 	.word	index@(_Z30massMatrixMultiplyGlobalKernelILi10ELi11ELi1EEviPKdS1_S1_S1_Pd)
        /*179c*/ 	.word	0x00000000


	//----- nvinfo : EIATTR_REGCOUNT
	.align		4
.L_1010:
        /*17a0*/ 	.byte	0x04, 0x2f
        /*17a2*/ 	.short	(.L_1012 - .L_1011)
	.align		4
.L_1011:
        /*17a4*/ 	.word	index@(_Z40massMatrixMultiplyMonolithicGlobalKernelILi10ELi11ELi1EEviPKdS1_S1_S1_Pd)
        /*17a8*/ 	.word	0x000000fe


	//----- nvinfo : EIATTR_FRAME_SIZE
	.align		4
.L_1012:
        /*17ac*/ 	.byte	0x04, 0x11
        /*17ae*/ 	.short	(.L_1014 - .L_1013)
	.align		4
.L_1013:
        /*17b0*/ 	.word	index@(_Z40massMatrixMultiplyMonolithicGlobalKernelILi10ELi11ELi1EEviPKdS1_S1_S1_Pd)
        /*17b4*/ 	.word	0x00000000


	//----- nvinfo : EIATTR_REGCOUNT
	.align		4
.L_1014:
        /*17b8*/ 	.byte	0x04, 0x2f
        /*17ba*/ 	.short	(.L_1016 - .L_1015)
	.align		4
.L_1015:
        /*17bc*/ 	.word	index@(_Z42massMatrixMultiplyMonolithicConstantKernelILi10ELi11ELi1EEviPKdS1_S1_S1_Pd)
        /*17c0*/ 	.word	0x0000003e


	//----- nvinfo : EIATTR_FRAME_SIZE
	.align		4
.L_1016:
        /*17c4*/ 	.byte	0x04, 0x11
        /*17c6*/ 	.short	(.L_1018 - .L_1017)
	.align		4
.L_1017:
        /*17c8*/ 	.word	index@(_Z42massMatrixMultiplyMonolithicConstantKernelILi10ELi11ELi1EEviPKdS1_S1_S1_Pd)
        /*17cc*/ 	.word	0x00000000


	//----- nvinfo : EIATTR_REGCOUNT
	.align		4
.L_1018:
        /*17d0*/ 	.byte	0x04, 0x2f
        /*17d2*/ 	.short	(.L_1020 - .L_1019)
	.align		4
.L_1019:
        /*17d4*/ 	.word	index@(_Z32massMatrixMultiplyRegisterKernelILi10ELi12ELi1EEviPKdS1_S1_S1_Pd)
        /*17d8*/ 	.word	0x00000086


	//----- nvinfo : EIATTR_FRAME_SIZE
	.align		4
.L_1020:
        /*17dc*/ 	.byte	0x04, 0x11
        /*17de*/ 	.short	(.L_1022 - .L_1021)
	.align		4
.L_1021:
        /*17e0*/ 	.word	index@(_Z32massMatrixMultiplyRegisterKernelILi10ELi12ELi1EEviPKdS1_S1_S1_Pd)
        /*17e4*/ 	.word	0x00000000


	//----- nvinfo : EIATTR_REGCOUNT
	.align		4
.L_1022:
        /*17e8*/ 	.byte	0x04, 0x2f
        /*17ea*/ 	.short	(.L_1024 - .L_1023)
	.align		4
.L_1023:
        /*17ec*/ 	.word	index@(_Z32massMatrixMultiplyConstantKernelILi10ELi12ELi1EEviPKdS1_S1_S1_Pd)
        /*17f0*/ 	.word	0x0000005a


	//----- nvinfo : EIATTR_FRAME_SIZE
	.align		4
.L_1024:
        /*17f4*/ 	.byte	0x04, 0x11
        /*17f6*/ 	.short	(.L_1026 - .L_1025)
	.align		4
.L_1025:
        /*17f8*/ 	.word	index@(_Z32massMatrixMultiplyConstantKernelILi10ELi12ELi1EEviPKdS1_S1_S1_Pd)
        /*17fc*/ 	.word	0x00000000


	//----- nvinfo : EIATTR_REGCOUNT
	.align		4
.L_1026:
        /*1800*/ 	.byte	0x04, 0x2f
        /*1802*/ 	.short	(.L_1028 - .L_1027)
	.align		4
.L_1027:
        /*1804*/ 	.word	index@(_Z30massMatrixMultiplySharedKernelILi10ELi12ELi1EEviPKdS1_S1_S1_Pd)
        /*1808*/ 	.word	0x0000007e


	//----- nvinfo : EIATTR_FRAME_SIZE
	.align		4
.L_1028:
        /*180c*/ 	.byte	0x04, 0x11
        /*180e*/ 	.short	(.L_1030 - .L_1029)
	.align		4
.L_1029:
        /*1810*/ 	.word	index@(_Z30massMatrixMultiplySharedKernelILi10ELi12ELi1EEviPKdS1_S1_S1_Pd)
        /*1814*/ 	.word	0x00000000


	//----- nvinfo : EIATTR_REGCOUNT
	.align		4
.L_1030:
        /*1818*/ 	.byte	0x04, 0x2f
        /*181a*/ 	.short	(.L_1032 - .L_1031)
	.align		4
.L_1031:
        /*181c*/ 	.word	index@(_Z30massMatrixMultiplyGlobalKernelILi10ELi12ELi1EEviPKdS1_S1_S1_Pd)
        /*1820*/ 	.word	0x000000c6


	//----- nvinfo : EIATTR_FRAME_SIZE
	.align		4
.L_1032:
        /*1824*/ 	.byte	0x04, 0x11
        /*1826*/ 	.short	(.L_1034 - .L_1033)
	.align		4
.L_1033:
        /*1828*/ 	.word	index@(_Z30massMatrixMultiplyGlobalKernelILi10ELi12ELi1EEviPKdS1_S1_S1_Pd)
        /*182c*/ 	.word	0x00000000


	//----- nvinfo : EIATTR_REGCOUNT
	.align		4
.L_1034:
        /*1830*/ 	.byte	0x04, 0x2f
        /*1832*/ 	.short	(.L_1036 - .L_1035)
	.align		4
.L_1035:
        /*1834*/ 	.word	index@(_Z40massMatrixMultiplyMonolithicGlobalKernelILi10ELi12ELi1EEviPKdS1_S1_S1_Pd)
        /*1838*/ 	.word	0x000000fe


	//----- nvinfo : EIATTR_FRAME_SIZE
	.align		4
.L_1036:
        /*183c*/ 	.byte	0x04, 0x11
        /*183e*/ 	.short	(.L_1038 - .L_1037)
	.align		4
.L_1037:
        /*1840*/ 	.word	index@(_Z40massMatrixMultiplyMonolithicGlobalKernelILi10ELi12ELi1EEviPKdS1_S1_S1_Pd)
        /*1844*/ 	.word	0x00000000


	//----- nvinfo : EIATTR_REGCOUNT
	.align		4
.L_1038:
        /*1848*/ 	.byte	0x04, 0x2f
        /*184a*/ 	.short	(.L_1040 - .L_1039)
	.align		4
.L_1039:
        /*184c*/ 	.word	index@(_Z42massMatrixMultiplyMonolithicConstantKernelILi10ELi12ELi1EEviPKdS1_S1_S1_Pd)
        /*1850*/ 	.word	0x00000041


	//----- nvinfo : EIATTR_FRAME_SIZE
	.align		4
.L_1040:
        /*1854*/ 	.byte	0x04, 0x11
        /*1856*/ 	.short	(.L_1042 - .L_1041)
	.align		4
.L_1041:
        /*1858*/ 	.word	index@(_Z42massMatrixMultiplyMonolithicConstantKernelILi10ELi12ELi1EEviPKdS1_S1_S1_Pd)
        /*185c*/ 	.word	0x00000000


	//----- nvinfo : EIATTR_REGCOUNT
	.align		4
.L_1042:
        /*1860*/ 	.byte	0x04, 0x2f
        /*1862*/ 	.short	(.L_1044 - .L_1043)
	.align		4
.L_1043:
        /*1864*/ 	.word	index@(_Z32massMatrixMultiplyRegisterKernelILi10ELi13ELi1EEviPKdS1_S1_S1_Pd)
        /*1868*/ 	.word	0x000000a2


	//----- nvinfo : EIATTR_FRAME_SIZE
	.align		4
.L_1044:
        /*186c*/ 	.byte	0x04, 0x11
        /*186e*/ 	.short	(.L_1046 - .L_1045)
	.align		4
.L_1045:
        /*1870*/ 	.word	index@(_Z32massMatrixMultiplyRegisterKernelILi10ELi13ELi1EEviPKdS1_S1_S1_Pd)
        /*1874*/ 	.word	0x00000000


	//----- nvinfo : EIATTR_REGCOUNT
	.align		4
.L_1046:
        /*1878*/ 	.byte	0x04, 0x2f
        /*187a*/ 	.short	(.L_1048 - .L_1047)
	.align		4
.L_1047:
        /*187c*/ 	.word	index@(_Z32massMatrixMultiplyConstantKernelILi10ELi13ELi1EEviPKdS1_S1_S1_Pd)
        /*1880*/ 	.word	0x0000006a


	//----- nvinfo : EIATTR_FRAME_SIZE
	.align		4
.L_1048:
        /*1884*/ 	.byte	0x04, 0x11
        /*1886*/ 	.short	(.L_1050 - .L_1049)
	.align		4
.L_1049:
        /*1888*/ 	.word	index@(_Z32massMatrixMultiplyConstantKernelILi10ELi13ELi1EEviPKdS1_S1_S1_Pd)
        /*188c*/ 	.word	0x00000000


	//----- nvinfo : EIATTR_REGCOUNT
	.align		4
.L_1050:
        /*1890*/ 	.byte	0x04, 0x2f
        /*1892*/ 	.short	(.L_1052 - .L_1051)
	.align		4
.L_1051:
        /*1894*/ 	.word	index@(_Z30massMatrixMultiplySharedKernelILi10ELi13ELi1EEviPKdS1_S1_S1_Pd)
        /*1898*/ 	.word	0x000000a0


	//----- nvinfo : EIATTR_FRAME_SIZE
	.align		4
.L_1052:
        /*189c*/ 	.byte	0x04, 0x11
        /*189e*/ 	.short	(.L_1054 - .L_1053)
	.align		4
.L_1053:
        /*18a0*/ 	.word	index@(_Z30massMatrixMultiplySharedKernelILi10ELi13ELi1EEviPKdS1_S1_S1_Pd)
        /*18a4*/ 	.word	0x00000000


	//----- nvinfo : EIATTR_REGCOUNT
	.align		4
.L_1054:
        /*18a8*/ 	.byte	0x04, 0x2f
        /*18aa*/ 	.short	(.L_1056 - .L_1055)
	.align		4
.L_1055:
        /*18ac*/ 	.word	index@(_Z30massMatrixMultiplyGlobalKernelILi10ELi13ELi1EEviPKdS1_S1_S1_Pd)
        /*18b0*/ 	.word	0x000000fe


	//----- nvinfo : EIATTR_FRAME_SIZE
	.align		4
.L_1056:
        /*18b4*/ 	.byte	0x04, 0x11
        /*18b6*/ 	.short	(.L_1058 - .L_1057)
	.align		4
.L_1057:
        /*18b8*/ 	.word	index@(_Z30massMatrixMultiplyGlobalKernelILi10ELi13ELi1EEviPKdS1_S1_S1_Pd)
        /*18bc*/ 	.word	0x00000000


	//----- nvinfo : EIATTR_REGCOUNT
	.align		4
.L_1058:
        /*18c0*/ 	.byte	0x04, 0x2f
        /*18c2*/ 	.short	(.L_1060 - .L_1059)
	.align		4
.L_1059:
        /*18c4*/ 	.word	index@(_Z40massMatrixMultiplyMonolithicGlobalKernelILi10ELi13ELi1EEviPKdS1_S1_S1_Pd)
        /*18c8*/ 	.word	0x000000fe


	//----- nvinfo : EIATTR_FRAME_SIZE
	.align		4
.L_1060:
        /*18cc*/ 	.byte	0x04, 0x11
        /*18ce*/ 	.short	(.L_1062 - .L_1061)
	.align		4
.L_1061:
        /*18d0*/ 	.word	index@(_Z40massMatrixMultiplyMonolithicGlobalKernelILi10ELi13ELi1EEviPKdS1_S1_S1_Pd)
        /*18d4*/ 	.word	0x00000000


	//----- nvinfo : EIATTR_REGCOUNT
	.align		4
.L_1062:
        /*18d8*/ 	.byte	0x04, 0x2f
        /*18da*/ 	.short	(.L_1064 - .L_1063)
	.align		4
.L_1063:
        /*18dc*/ 	.word	index@(_Z42massMatrixMultiplyMonolithicConstantKernelILi10ELi13ELi1EEviPKdS1_S1_S1_Pd)
        /*18e0*/ 	.word	0x00000038


	//----- nvinfo : EIATTR_FRAME_SIZE
	.align		4
.L_1064:
        /*18e4*/ 	.byte	0x04, 0x11
        /*18e6*/ 	.short	(.L_1066 - .L_1065)
	.align		4
.L_1065:
        /*18e8*/ 	.word	index@(_Z42massMatrixMultiplyMonolithicConstantKernelILi10ELi13ELi1EEviPKdS1_S1_S1_Pd)
        /*18ec*/ 	.word	0x00000000


	//----- nvinfo : EIATTR_REGCOUNT
	.align		4
.L_1066:
        /*18f0*/ 	.byte	0x04, 0x2f
        /*18f2*/ 	.short	(.L_1068 - .L_1067)
	.align		4
.L_1067:
        /*18f4*/ 	.word	index@(_Z32massMatrixMultiplyRegisterKernelILi10ELi14ELi1EEviPKdS1_S1_S1_Pd)
        /*18f8*/ 	.word	0x000000a4


	//----- nvinfo : EIATTR_FRAME_SIZE
	.align		4
.L_1068:
        /*18fc*/ 	.byte	0x04, 0x11
        /*18fe*/ 	.short	(.L_1070 - .L_1069)
	.align		4
.L_1069:
        /*1900*/ 	.word	index@(_Z32massMatrixMultiplyRegisterKernelILi10ELi14ELi1EEviPKdS1_S1_S1_Pd)
        /*1904*/ 	.word	0x00000000


	//----- nvinfo : EIATTR_REGCOUNT
	.align		4
.L_1070:
        /*1908*/ 	.byte	0x04, 0x2f
        /*190a*/ 	.short	(.L_1072 - .L_1071)
	.align		4
.L_1071:
        /*190c*/ 	.word	index@(_Z32massMatrixMultiplyConstantKernelILi10ELi14ELi1EEviPKdS1_S1_S1_Pd)
        /*1910*/ 	.word	0x00000056


	//----- nvinfo : EIATTR_FRAME_SIZE
	.align		4
.L_1072:
        /*1914*/ 	.byte	0x04, 0x11
        /*1916*/ 	.short	(.L_1074 - .L_1073)
	.align		4
.L_1073:
        /*1918*/ 	.word	index@(_Z32massMatrixMultiplyConstantKernelILi10ELi14ELi1EEviPKdS1_S1_S1_Pd)
        /*191c*/ 	.word	0x00000000


	//----- nvinfo : EIATTR_REGCOUNT
	.align		4
.L_1074:
        /*1920*/ 	.byte	0x04, 0x2f
        /*1922*/ 	.short	(.L_1076 - .L_1075)
	.align		4
.L_1075:
        /*1924*/ 	.word	index@(_Z30massMatrixMultiplySharedKernelILi10ELi14ELi1EEviPKdS1_S1_S1_Pd)
        /*1928*/ 	.word	0x000000a4


	//----- nvinfo : EIATTR_FRAME_SIZE
	.align		4
.L_1076:
        /*192c*/ 	.byte	0x04, 0x11
        /*192e*/ 	.short	(.L_1078 - .L_1077)
	.align		4
.L_1077:
        /*1930*/ 	.word	index@(_Z30massMatrixMultiplySharedKernelILi10ELi14ELi1EEviPKdS1_S1_S1_Pd)
        /*1934*/ 	.word	0x00000000


	//----- nvinfo : EIATTR_REGCOUNT
	.align		4
.L_1078:
        /*1938*/ 	.byte	0x04, 0x2f
        /*193a*/ 	.short	(.L_1080 - .L_1079)
	.align		4
.L_1079:
        /*193c*/ 	.word	index@(_Z30massMatrixMultiplyGlobalKernelILi10ELi14ELi1EEviPKdS1_S1_S1_Pd)
        /*1940*/ 	.word	0x000000d2


	//----- nvinfo : EIATTR_FRAME_SIZE
	.align		4
.L_1080:
        /*1944*/ 	.byte	0x04, 0x11
        /*1946*/ 	.short	(.L_1082 - .L_1081)
	.align		4
.L_1081:
        /*1948*/ 	.word	index@(_Z30massMatrixMultiplyGlobalKernelILi10ELi14ELi1EEviPKdS1_S1_S1_Pd)
        /*194c*/ 	.word	0x00000000


	//----- nvinfo : EIATTR_REGCOUNT
	.align		4
.L_1082:
        /*1950*/ 	.byte	0x04, 0x2f
        /*1952*/ 	.short	(.L_1084 - .L_1083)
	.align		4
.L_1083:
        /*1954*/ 	.word	index@(_Z40massMatrixMultiplyMonolithicGlobalKernelILi10ELi14ELi1EEviPKdS1_S1_S1_Pd)
        /*1958*/ 	.word	0x000000ff


	//----- nvinfo : EIATTR_FRAME_SIZE
	.align		4
.L_1084:
        /*195c*/ 	.byte	0x04, 0x11
        /*195e*/ 	.short	(.L_1086 - .L_1085)
	.align		4
.L_1085:
        /*1960*/ 	.word	index@(_Z40massMatrixMultiplyMonolithicGlobalKernelILi10ELi14ELi1EEviPKdS1_S1_S1_Pd)
        /*1964*/ 	.word	0x00000000


	//----- nvinfo : EIATTR_REGCOUNT
	.align		4
.L_1086:
        /*1968*/ 	.byte	0x04, 0x2f
        /*196a*/ 	.short	(.L_1088 - .L_1087)
	.align		4
.L_1087:
        /*196c*/ 	.word	index@(_Z42massMatrixMultiplyMonolithicConstantKernelILi10ELi14ELi1EEviPKdS1_S1_S1_Pd)
        /*1970*/ 	.word	0x00000038


	//----- nvinfo : EIATTR_FRAME_SIZE
	.align		4
.L_1088:
        /*1974*/ 	.byte	0x04, 0x11
        /*1976*/ 	.short	(.L_1090 - .L_1089)
	.align		4
.L_1089:
        /*1978*/ 	.word	index@(_Z42massMatrixMultiplyMonolithicConstantKernelILi10ELi14ELi1EEviPKdS1_S1_S1_Pd)
        /*197c*/ 	.word	0x00000000


	//----- nvinfo : EIATTR_REGCOUNT
	.align		4
.L_1090:
        /*1980*/ 	.byte	0x04, 0x2f
        /*1982*/ 	.short	(.L_1092 - .L_1091)
	.align		4
.L_1091:
        /*1984*/ 	.word	index@(_Z32massMatrixMultiplyRegisterKernelILi11ELi11ELi1EEviPKdS1_S1_S1_Pd)
        /*1988*/ 	.word	0x0000009f


	//----- nvinfo : EIATTR_FRAME_SIZE
	.align		4
.L_1092:
        /*198c*/ 	.byte	0x04, 0x11
        /*198e*/ 	.short	(.L_1094 - .L_1093)
	.align		4
.L_1093:
        /*1990*/ 	.word	index@(_Z32massMatrixMultiplyRegisterKernelILi11ELi11ELi1EEviPKdS1_S1_S1_Pd)
        /*1994*/ 	.word	0x00000000


	//----- nvinfo : EIATTR_REGCOUNT
	.align		4
.L_1094:
        /*1998*/ 	.byte	0x04, 0x2f
        /*199a*/ 	.short	(.L_1096 - .L_1095)
	.align		4
.L_1095:
        /*199c*/ 	.word	index@(_Z32massMatrixMultiplyConstantKernelILi11ELi11ELi1EEviPKdS1_S1_S1_Pd)
        /*19a0*/ 	.word	0x00000070


	//----- nvinfo : EIATTR_FRAME_SIZE
	.align		4
.L_1096:
        /*19a4*/ 	.byte	0x04, 0x11
        /*19a6*/ 	.short	(.L_1098 - .L_1097)
	.align		4
.L_1097:
        /*19a8*/ 	.word	index@(_Z32massMatrixMultiplyConstantKernelILi11ELi11ELi1EEviPKdS1_S1_S1_Pd)
        /*19ac*/ 	.word	0x00000000


	//----- nvinfo : EIATTR_REGCOUNT
	.align		4
.L_1098:
        /*19b0*/ 	.byte	0x04, 0x2f
        /*19b2*/ 	.short	(.L_1100 - .L_1099)
	.align		4
.L_1099:
        /*19b4*/ 	.word	index@(_Z30massMatrixMultiplySharedKernelILi11ELi11ELi1EEviPKdS1_S1_S1_Pd)
        /*19b8*/ 	.word	0x0000009e


	//----- nvinfo : EIATTR_FRAME_SIZE
	.align		4
.L_1100:
        /*19bc*/ 	.byte	0x04, 0x11
        /*19be*/ 	.short	(.L_1102 - .L_1101)
	.align		4
.L_1101:
        /*19c0*/ 	.word	index@(_Z30massMatrixMultiplySharedKernelILi11ELi11ELi1EEviPKdS1_S1_S1_Pd)
        /*19c4*/ 	.word	0x00000000


	//----- nvinfo : EIATTR_REGCOUNT
	.align		4
.L_1102:
        /*19c8*/ 	.byte	0x04, 0x2f
        /*19ca*/ 	.short	(.L_1104 - .L_1103)
	.align		4
.L_1103:
        /*19cc*/ 	.word	index@(_Z30massMatrixMultiplyGlobalKernelILi11ELi11ELi1EEviPKdS1_S1_S1_Pd)
        /*19d0*/ 	.word	0x000000fe


	//----- nvinfo : EIATTR_FRAME_SIZE
	.align		4
.L_1104:
        /*19d4*/ 	.byte	0x04, 0x11
        /*19d6*/ 	.short	(.L_1106 - .L_1105)
	.align		4
.L_1105:
        /*19d8*/ 	.word	index@(_Z30massMatrixMultiplyGlobalKernelILi11ELi11ELi1EEviPKdS1_S1_S1_Pd)
        /*19dc*/ 	.word	0x00000000


	//----- nvinfo : EIATTR_REGCOUNT
	.align		4
.L_1106:
        /*19e0*/ 	.byte	0x04, 0x2f
        /*19e2*/ 	.short	(.L_1108 - .L_1107)
	.align		4
.L_1107:
        /*19e4*/ 	.word	index@(_Z40massMatrixMultiplyMonolithicGlobalKernelILi11ELi11ELi1EEviPKdS1_S1_S1_Pd)
        /*19e8*/ 	.word	0x000000fe


	//----- nvinfo : EIATTR_FRAME_SIZE
	.align		4
.L_1108:
        /*19ec*/ 	.byte	0x04, 0x11
        /*19ee*/ 	.short	(.L_1110 - .L_1109)
	.align		4
.L_1109:
        /*19f0*/ 	.word	index@(_Z40massMatrixMultiplyMonolithicGlobalKernelILi11ELi11ELi1EEviPKdS1_S1_S1_Pd)
        /*19f4*/ 	.word	0x00000000


	//----- nvinfo : EIATTR_REGCOUNT
	.align		4
.L_1110:
        /*19f8*/ 	.byte	0x04, 0x2f
        /*19fa*/ 	.short	(.L_1112 - .L_1111)
	.align		4
.L_1111:
        /*19fc*/ 	.word	index@(_Z42massMatrixMultiplyMonolithicConstantKernelILi11ELi11ELi1EEviPKdS1_S1_S1_Pd)
        /*1a00*/ 	.word	0x00000040


	//----- nvinfo : EIATTR_FRAME_SIZE
	.align		4
.L_1112:
        /*1a04*/ 	.byte	0x04, 0x11
        /*1a06*/ 	.short	(.L_1114 - .L_1113)
	.align		4
.L_1113:
        /*1a08*/ 	.word	index@(_Z42massMatrixMultiplyMonolithicConstantKernelILi11ELi11ELi1EEviPKdS1_S1_S1_Pd)
        /*1a0c*/ 	.word	0x00000000


	//----- nvinfo : EIATTR_REGCOUNT
	.align		4
.L_1114:
        /*1a10*/ 	.byte	0x04, 0x2f
        /*1a12*/ 	.short	(.L_1116 - .L_1115)
	.align		4
.L_1115:
        /*1a14*/ 	.word	index@(_Z32massMatrixMultiplyRegisterKernelILi11ELi12ELi1EEviPKdS1_S1_S1_Pd)
        /*1a18*/ 	.word	0x000000a1


	//----- nvinfo : EIATTR_FRAME_SIZE
	.align		4
.L_1116:
        /*1a1c*/ 	.byte	0x04, 0x11
        /*1a1e*/ 	.short	(.L_1118 - .L_1117)
	.align		4
.L_1117:
        /*1a20*/ 	.word	index@(_Z32massMatrixMultiplyRegisterKernelILi11ELi12ELi1EEviPKdS1_S1_S1_Pd)
        /*1a24*/ 	.word	0x00000000


	//----- nvinfo : EIATTR_REGCOUNT
	.align		4
.L_1118:
        /*1a28*/ 	.byte	0x04, 0x2f
        /*1a2a*/ 	.short	(.L_1120 - .L_1119)
	.align		4
.L_1119:
        /*1a2c*/ 	.word	index@(_Z32massMatrixMultiplyConstantKernelILi11ELi12ELi1EEviPKdS1_S1_S1_Pd)
        /*1a30*/ 	.word	0x0000007c


	//----- nvinfo : EIATTR_FRAME_SIZE
	.align		4
.L_1120:
        /*1a34*/ 	.byte	0x04, 0x11
        /*1a36*/ 	.short	(.L_1122 - .L_1121)
	.align		4
.L_1121:
        /*1a38*/ 	.word	index@(_Z32massMatrixMultiplyConstantKernelILi11ELi12ELi1EEviPKdS1_S1_S1_Pd)
        /*1a3c*/ 	.word	0x00000000


	//----- nvinfo : EIATTR_REGCOUNT
	.align		4
.L_1122:
        /*1a40*/ 	.byte	0x04, 0x2f
        /*1a42*/ 	.short	(.L_1124 - .L_1123)
	.align		4
.L_1123:
        /*1a44*/ 	.word	index@(_Z30massMatrixMultiplySharedKernelILi11ELi12ELi1EEviPKdS1_S1_S1_Pd)
        /*1a48*/ 	.word	0x000000a2


	//----- nvinfo : EIATTR_FRAME_SIZE
	.align		4
.L_1124:
        /*1a4c*/ 	.byte	0x04, 0x11
        /*1a4e*/ 	.short	(.L_1126 - .L_1125)
	.align		4
.L_1125:
        /*1a50*/ 	.word	index@(_Z30massMatrixMultiplySharedKernelILi11ELi12ELi1EEviPKdS1_S1_S1_Pd)
        /*1a54*/ 	.word	0x00000000


	//----- nvinfo : EIATTR_REGCOUNT
	.align		4
.L_1126:
        /*1a58*/ 	.byte	0x04, 0x2f
        /*1a5a*/ 	.short	(.L_1128 - .L_1127)
	.align		4
.L_1127:
        /*1a5c*/ 	.word	index@(_Z30massMatrixMultiplyGlobalKernelILi11ELi12ELi1EEviPKdS1_S1_S1_Pd)
        /*1a60*/ 	.word	0x000000f4


	//----- nvinfo : EIATTR_FRAME_SIZE
	.align		4
.L_1128:
        /*1a64*/ 	.byte	0x04, 0x11
        /*1a66*/ 	.short	(.L_1130 - .L_1129)
	.align		4
.L_1129:
        /*1a68*/ 	.word	index@(_Z30massMatrixMultiplyGlobalKernelILi11ELi12ELi1EEviPKdS1_S1_S1_Pd)
        /*1a6c*/ 	.word	0x00000000


	//----- nvinfo : EIATTR_REGCOUNT
	.align		4
.L_1130:
        /*1a70*/ 	.byte	0x04, 0x2f
        /*1a72*/ 	.short	(.L_1132 - .L_1131)
	.align		4
.L_1131:
        /*1a74*/ 	.word	index@(_Z40massMatrixMultiplyMonolithicGlobalKernelILi11ELi12ELi1EEviPKdS1_S1_S1_Pd)
        /*1a78*/ 	.word	0x000000fe


	//----- nvinfo : EIATTR_FRAME_SIZE
	.align		4
.L_1132:
        /*1a7c*/ 	.byte	0x04, 0x11
        /*1a7e*/ 	.short	(.L_1134 - .L_1133)
	.align		4
.L_1133:
        /*1a80*/ 	.word	index@(_Z40massMatrixMultiplyMonolithicGlobalKernelILi11ELi12ELi1EEviPKdS1_S1_S1_Pd)
        /*1a84*/ 	.word	0x00000000


	//----- nvinfo : EIATTR_REGCOUNT
	.align		4
.L_1134:
        /*1a88*/ 	.byte	0x04, 0x2f
        /*1a8a*/ 	.short	(.L_1136 - .L_1135)
	.align		4
.L_1135:
        /*1a8c*/ 	.word	index@(_Z42massMatrixMultiplyMonolithicConstantKernelILi11ELi12ELi1EEviPKdS1_S1_S1_Pd)
        /*1a90*/ 	.word	0x0000003c


	//----- nvinfo : EIATTR_FRAME_SIZE
	.align		4
.L_1136:
        /*1a94*/ 	.byte	0x04, 0x11
        /*1a96*/ 	.short	(.L_1138 - .L_1137)
	.align		4
.L_1137:
        /*1a98*/ 	.word	index@(_Z42massMatrixMultiplyMonolithicConstantKernelILi11ELi12ELi1EEviPKdS1_S1_S1_Pd)
        /*1a9c*/ 	.word	0x00000000


	//----- nvinfo : EIATTR_REGCOUNT
	.align		4
.L_1138:
        /*1aa0*/ 	.byte	0x04, 0x2f
        /*1aa2*/ 	.short	(.L_1140 - .L_1139)
	.align		4
.L_1139:
        /*1aa4*/ 	.word	index@(_Z32massMatrixMultiplyRegisterKernelILi11ELi13ELi1EEviPKdS1_S1_S1_Pd)
        /*1aa8*/ 	.word	0x000000b6


	//----- nvinfo : EIATTR_FRAME_SIZE
	.align		4
.L_1140:
        /*1aac*/ 	.byte	0x04, 0x11
        /*1aae*/ 	.short	(.L_1142 - .L_1141)
	.align		4
.L_1141:
        /*1ab0*/ 	.word	index@(_Z32massMatrixMultiplyRegisterKernelILi11ELi13ELi1EEviPKdS1_S1_S1_Pd)
        /*1ab4*/ 	.word	0x00000000


	//----- nvinfo : EIATTR_REGCOUNT
	.align		4
.L_1142:
        /*1ab8*/ 	.byte	0x04, 0x2f
        /*1aba*/ 	.short	(.L_1144 - .L_1143)
	.align		4
.L_1143:
        /*1abc*/ 	.word	index@(_Z32massMatrixMultiplyConstantKernelILi11ELi13ELi1EEviPKdS1_S1_S1_Pd)
        /*1ac0*/ 	.word	0x00000090


	//----- nvinfo : EIATTR_FRAME_SIZE
	.align		4
.L_1144:
        /*1ac4*/ 	.byte	0x04, 0x11
        /*1ac6*/ 	.short	(.L_1146 - .L_1145)
	.align		4
.L_1145:
        /*1ac8*/ 	.word	index@(_Z32massMatrixMultiplyConstantKernelILi11ELi13ELi1EEviPKdS1_S1_S1_Pd)
        /*1acc*/ 	.word	0x00000000


	//----- nvinfo : EIATTR_REGCOUNT
	.align		4
.L_1146:
        /*1ad0*/ 	.byte	0x04, 0x2f
        /*1ad2*/ 	.short	(.L_1148 - .L_1147)
	.align		4
.L_1147:
        /*1ad4*/ 	.word	index@(_Z30massMatrixMultiplySharedKernelILi11ELi13ELi1EEviPKdS1_S1_S1_Pd)
        /*1ad8*/ 	.word	0x000000f2


	//----- nvinfo : EIATTR_FRAME_SIZE
	.align		4
.L_1148:
        /*1adc*/ 	.byte	0x04, 0x11
        /*1ade*/ 	.short	(.L_1150 - .L_1149)
	.align		4
.L_1149:
        /*1ae0*/ 	.word	index@(_Z30massMatrixMultiplySharedKernelILi11ELi13ELi1EEviPKdS1_S1_S1_Pd)
        /*1ae4*/ 	.word	0x00000000


	//----- nvinfo : EIATTR_REGCOUNT
	.align		4
.L_1150:
        /*1ae8*/ 	.byte	0x04, 0x2f
        /*1aea*/ 	.short	(.L_1152 - .L_1151)
	.align		4
.L_1151:
        /*1aec*/ 	.word	index@(_Z30massMatrixMultiplyGlobalKernelILi11ELi13ELi1EEviPKdS1_S1_S1_Pd)
        /*1af0*/ 	.word	0x000000ff


	//----- nvinfo : EIATTR_FRAME_SIZE
	.align		4
.L_1152:
        /*1af4*/ 	.byte	0x04, 0x11
        /*1af6*/ 	.short	(.L_1154 - .L_1153)
	.align		4
.L_1153:
        /*1af8*/ 	.word	index@(_Z30massMatrixMultiplyGlobalKernelILi11ELi13ELi1EEviPKdS1_S1_S1_Pd)
        /*1afc*/ 	.word	0x00000000


	//----- nvinfo : EIATTR_REGCOUNT
	.align		4
.L_1154:
        /*1b00*/ 	.byte	0x04, 0x2f
        /*1b02*/ 	.short	(.L_1156 - .L_1155)
	.align		4
.L_1155:
        /*1b04*/ 	.word	index@(_Z40massMatrixMultiplyMonolithicGlobalKernelILi11ELi13ELi1EEviPKdS1_S1_S1_Pd)
        /*1b08*/ 	.word	0x000000fe


	//----- nvinfo : EIATTR_FRAME_SIZE
	.align		4
.L_1156:
        /*1b0c*/ 	.byte	0x04, 0x11
        /*1b0e*/ 	.short	(.L_1158 - .L_1157)
	.align		4
.L_1157:
        /*1b10*/ 	.word	index@(_Z40massMatrixMultiplyMonolithicGlobalKernelILi11ELi13ELi1EEviPKdS1_S1_S1_Pd)
        /*1b14*/ 	.word	0x00000000


	//----- nvinfo : EIATTR_REGCOUNT
	.align		4
.L_1158:
        /*1b18*/ 	.byte	0x04, 0x2f
        /*1b1a*/ 	.short	(.L_1160 - .L_1159)
	.align		4
.L_1159:
        /*1b1c*/ 	.word	index@(_Z42massMatrixMultiplyMonolithicConstantKernelILi11ELi13ELi1EEviPKdS1_S1_S1_Pd)
        /*1b20*/ 	.word	0x00000038


	//----- nvinfo : EIATTR_FRAME_SIZE
	.align		4
.L_1160:
        /*1b24*/ 	.byte	0x04, 0x11
        /*1b26*/ 	.short	(.L_1162 - .L_1161)
	.align		4
.L_1161:
        /*1b28*/ 	.word	index@(_Z42massMatrixMultiplyMonolithicConstantKernelILi11ELi13ELi1EEviPKdS1_S1_S1_Pd)
        /*1b2c*/ 	.word	0x00000000


	//----- nvinfo : EIATTR_REGCOUNT
	.align		4
.L_1162:
        /*1b30*/ 	.byte	0x04, 0x2f
        /*1b32*/ 	.short	(.L_1164 - .L_1163)
	.align		4
.L_1163:
        /*1b34*/ 	.word	index@(_Z32massMatrixMultiplyRegisterKernelILi11ELi14ELi1EEviPKdS1_S1_S1_Pd)
        /*1b38*/ 	.word	0x000000c2


	//----- nvinfo : EIATTR_FRAME_SIZE
	.align		4
.L_1164:
        /*1b3c*/ 	.byte	0x04, 0x11
        /*1b3e*/ 	.short	(.L_1166 - .L_1165)
	.align		4
.L_1165:
        /*1b40*/ 	.word	index@(_Z32massMatrixMultiplyRegisterKernelILi11ELi14ELi1EEviPKdS1_S1_S1_Pd)
        /*1b44*/ 	.word	0x00000000


	//----- nvinfo : EIATTR_REGCOUNT
	.align		4
.L_1166:
        /*1b48*/ 	.byte	0x04, 0x2f
        /*1b4a*/ 	.short	(.L_1168 - .L_1167)
	.align		4
.L_1167:
        /*1b4c*/ 	.word	index@(_Z32massMatrixMultiplyConstantKernelILi11ELi14ELi1EEviPKdS1_S1_S1_Pd)
        /*1b50*/ 	.word	0x00000084


	//----- nvinfo : EIATTR_FRAME_SIZE
	.align		4
.L_1168:
        /*1b54*/ 	.byte	0x04, 0x11
        /*1b56*/ 	.short	(.L_1170 - .L_1169)
	.align		4
.L_1169:
        /*1b58*/ 	.word	index@(_Z32massMatrixMultiplyConstantKernelILi11ELi14ELi1EEviPKdS1_S1_S1_Pd)
        /*1b5c*/ 	.word	0x00000000


	//----- nvinfo : EIATTR_REGCOUNT
	.align		4
.L_1170:
        /*1b60*/ 	.byte	0x04, 0x2f
        /*1b62*/ 	.short	(.L_1172 - .L_1171)
	.align		4
.L_1171:
        /*1b64*/ 	.word	index@(_Z30massMatrixMultiplySharedKernelILi11ELi14ELi1EEviPKdS1_S1_S1_Pd)
        /*1b68*/ 	.word	0x000000f6


	//----- nvinfo : EIATTR_FRAME_SIZE
	.align		4
.L_1172:
        /*1b6c*/ 	.byte	0x04, 0x11
        /*1b6e*/ 	.short	(.L_1174 - .L_1173)
	.align		4
.L_1173:
        /*1b70*/ 	.word	index@(_Z30massMatrixMultiplySharedKernelILi11ELi14ELi1EEviPKdS1_S1_S1_Pd)
        /*1b74*/ 	.word	0x00000000


	//----- nvinfo : EIATTR_REGCOUNT
	.align		4
.L_1174:
        /*1b78*/ 	.byte	0x04, 0x2f
        /*1b7a*/ 	.short	(.L_1176 - .L_1175)
	.align		4
.L_1175:
        /*1b7c*/ 	.word	index@(_Z30massMatrixMultiplyGlobalKernelILi11ELi14ELi1EEviPKdS1_S1_S1_Pd)
        /*1b80*/ 	.word	0x000000f8


	//----- nvinfo : EIATTR_FRAME_SIZE
	.align		4
.L_1176:
        /*1b84*/ 	.byte	0x04, 0x11
        /*1b86*/ 	.short	(.L_1178 - .L_1177)
	.align		4
.L_1177:
        /*1b88*/ 	.word	index@(_Z30massMatrixMultiplyGlobalKernelILi11ELi14ELi1EEviPKdS1_S1_S1_Pd)
        /*1b8c*/ 	.word	0x00000000


	//----- nvinfo : EIATTR_REGCOUNT
	.align		4
.L_1178:
        /*1b90*/ 	.byte	0x04, 0x2f
        /*1b92*/ 	.short	(.L_1180 - .L_1179)
	.align		4
.L_1179:
        /*1b94*/ 	.word	index@(_Z40massMatrixMultiplyMonolithicGlobalKernelILi11ELi14ELi1EEviPKdS1_S1_S1_Pd)
        /*1b98*/ 	.word	0x000000fe


	//----- nvinfo : EIATTR_FRAME_SIZE
	.align		4
.L_1180:
        /*1b9c*/ 	.byte	0x04, 0x11
        /*1b9e*/ 	.short	(.L_1182 - .L_1181)
	.align		4
.L_1181:
        /*1ba0*/ 	.word	index@(_Z40massMatrixMultiplyMonolithicGlobalKernelILi11ELi14ELi1EEviPKdS1_S1_S1_Pd)
        /*1ba4*/ 	.word	0x00000010


	//----- nvinfo : EIATTR_REGCOUNT
	.align		4
.L_1182:
        /*1ba8*/ 	.byte	0x04, 0x2f
        /*1baa*/ 	.short	(.L_1184 - .L_1183)
	.align		4
.L_1183:
        /*1bac*/ 	.word	index@(_Z42massMatrixMultiplyMonolithicConstantKernelILi11ELi14ELi1EEviPKdS1_S1_S1_Pd)
        /*1bb0*/ 	.word	0x00000040


	//----- nvinfo : EIATTR_FRAME_SIZE
	.align		4
.L_1184:
        /*1bb4*/ 	.byte	0x04, 0x11
        /*1bb6*/ 	.short	(.L_1186 - .L_1185)
	.align		4
.L_1185:
        /*1bb8*/ 	.word	index@(_Z42massMatrixMultiplyMonolithicConstantKernelILi11ELi14ELi1EEviPKdS1_S1_S1_Pd)
        /*1bbc*/ 	.word	0x00000000


	//----- nvinfo : EIATTR_REGCOUNT
	.align		4
.L_1186:
        /*1bc0*/ 	.byte	0x04, 0x2f
        /*1bc2*/ 	.short	(.L_1188 - .L_1187)
	.align		4
.L_1187:
        /*1bc4*/ 	.word	index@(_Z32massMatrixMultiplyRegisterKernelILi11ELi15ELi1EEviPKdS1_S1_S1_Pd)
        /*1bc8*/ 	.word	0x000000c6


	//----- nvinfo : EIATTR_FRAME_SIZE
	.align		4
.L_1188:
        /*1bcc*/ 	.byte	0x04, 0x11
        /*1bce*/ 	.short	(.L_1190 - .L_1189)
	.align		4
.L_1189:
        /*1bd0*/ 	.word	index@(_Z32massMatrixMultiplyRegisterKernelILi11ELi15ELi1EEviPKdS1_S1_S1_Pd)
        /*1bd4*/ 	.word	0x00000000


	//----- nvinfo : EIATTR_REGCOUNT
	.align		4
.L_1190:
        /*1bd8*/ 	.byte	0x04, 0x2f
        /*1bda*/ 	.short	(.L_1192 - .L_1191)
	.align		4
.L_1191:
        /*1bdc*/ 	.word	index@(_Z32massMatrixMultiplyConstantKernelILi11ELi15ELi1EEviPKdS1_S1_S1_Pd)
        /*1be0*/ 	.word	0x0000007e


	//----- nvinfo : EIATTR_FRAME_SIZE
	.align		4
.L_1192:
        /*1be4*/ 	.byte	0x04, 0x11
        /*1be6*/ 	.short	(.L_1194 - .L_1193)
	.align		4
.L_1193:
        /*1be8*/ 	.word	index@(_Z32massMatrixMultiplyConstantKernelILi11ELi15ELi1EEviPKdS1_S1_S1_Pd)
        /*1bec*/ 	.word	0x00000000


	//----- nvinfo : EIATTR_REGCOUNT
	.align		4
.L_1194:
        /*1bf0*/ 	.byte	0x04, 0x2f
        /*1bf2*/ 	.short	(.L_1196 - .L_1195)
	.align		4
.L_1195:
        /*1bf4*/ 	.word	index@(_Z30massMatrixMultiplySharedKernelILi11ELi15ELi1EEviPKdS1_S1_S1_Pd)
        /*1bf8*/ 	.word	0x000000e6


	//----- nvinfo : EIATTR_FRAME_SIZE
	.align		4
.L_1196:
        /*1bfc*/ 	.byte	0x04, 0x11
        /*1bfe*/ 	.short	(.L_1198 - .L_1197)
	.align		4
.L_1197:
        /*1c00*/ 	.word	index@(_Z30massMatrixMultiplySharedKernelILi11ELi15ELi1EEviPKdS1_S1_S1_Pd)
        /*1c04*/ 	.word	0x00000000


	//----- nvinfo : EIATTR_REGCOUNT
	.align		4
.L_1198:
        /*1c08*/ 	.byte	0x04, 0x2f
        /*1c0a*/ 	.short	(.L_1200 - .L_1199)
	.align		4
.L_1199:
        /*1c0c*/ 	.word	index@(_Z30massMatrixMultiplyGlobalKernelILi11ELi15ELi1EEviPKdS1_S1_S1_Pd)
        /*1c10*/ 	.word	0x000000fe


	//----- nvinfo : EIATTR_FRAME_SIZE
	.align		4
.L_1200:
        /*1c14*/ 	.byte	0x04, 0x11
        /*1c16*/ 	.short	(.L_1202 - .L_1201)
	.align		4
.L_1201:
        /*1c18*/ 	.word	index@(_Z30massMatrixMultiplyGlobalKernelILi11ELi15ELi1EEviPKdS1_S1_S1_Pd)
        /*1c1c*/ 	.word	0x00000000


	//----- nvinfo : EIATTR_REGCOUNT
	.align		4
.L_1202:
        /*1c20*/ 	.byte	0x04, 0x2f
        /*1c22*/ 	.short	(.L_1204 - .L_1203)
	.align		4
.L_1203:
        /*1c24*/ 	.word	index@(_Z40massMatrixMultiplyMonolithicGlobalKernelILi11ELi15ELi1EEviPKdS1_S1_S1_Pd)
        /*1c28*/ 	.word	0x000000fe


	//----- nvinfo : EIATTR_FRAME_SIZE
	.align		4
.L_1204:
        /*1c2c*/ 	.byte	0x04, 0x11
        /*1c2e*/ 	.short	(.L_1206 - .L_1205)
	.align		4
.L_1205:
        /*1c30*/ 	.word	index@(_Z40massMatrixMultiplyMonolithicGlobalKernelILi11ELi15ELi1EEviPKdS1_S1_S1_Pd)
        /*1c34*/ 	.word	0x00000060


	//----- nvinfo : EIATTR_REGCOUNT
	.align		4
.L_1206:
        /*1c38*/ 	.byte	0x04, 0x2f
        /*1c3a*/ 	.short	(.L_1208 - .L_1207)
	.align		4
.L_1207:
        /*1c3c*/ 	.word	index@(_Z42massMatrixMultiplyMonolithicConstantKernelILi11ELi15ELi1EEviPKdS1_S1_S1_Pd)
        /*1c40*/ 	.word	0x00000040


	//----- nvinfo : EIATTR_FRAME_SIZE
	.align		4
.L_1208:
        /*1c44*/ 	.byte	0x04, 0x11
        /*1c46*/ 	.short	(.L_1210 - .L_1209)
	.align		4
.L_1209:
        /*1c48*/ 	.word	index@(_Z42massMatrixMultiplyMonolithicConstantKernelILi11ELi15ELi1EEviPKdS1_S1_S1_Pd)
        /*1c4c*/ 	.word	0x00000000


	//----- nvinfo : EIATTR_REGCOUNT
	.align		4
.L_1210:
        /*1c50*/ 	.byte	0x04, 0x2f
        /*1c52*/ 	.short	(.L_1212 - .L_1211)
	.align		4
.L_1211:
        /*1c54*/ 	.word	index@(_Z32massMatrixMultiplyRegisterKernelILi12ELi12ELi1EEviPKdS1_S1_S1_Pd)
        /*1c58*/ 	.word	0x000000a3


	//----- nvinfo : EIATTR_FRAME_SIZE
	.align		4
.L_1212:
        /*1c5c*/ 	.byte	0x04, 0x11
        /*1c5e*/ 	.short	(.L_1214 - .L_1213)
	.align		4
.L_1213:
        /*1c60*/ 	.word	index@(_Z32massMatrixMultiplyRegisterKernelILi12ELi12ELi1EEviPKdS1_S1_S1_Pd)
        /*1c64*/ 	.word	0x00000000


	//----- nvinfo : EIATTR_REGCOUNT
	.align		4
.L_1214:
        /*1c68*/ 	.byte	0x04, 0x2f
        /*1c6a*/ 	.short	(.L_1216 - .L_1215)
	.align		4
.L_1215:
        /*1c6c*/ 	.word	index@(_Z32massMatrixMultiplyConstantKernelILi12ELi12ELi1EEviPKdS1_S1_S1_Pd)
        /*1c70*/ 	.word	0x0000007a


	//----- nvinfo : EIATTR_FRAME_SIZE
	.align		4
.L_1216:
        /*1c74*/ 	.byte	0x04, 0x11
        /*1c76*/ 	.short	(.L_1218 - .L_1217)
	.align		4
.L_1217:
        /*1c78*/ 	.word	index@(_Z32massMatrixMultiplyConstantKernelILi12ELi12ELi1EEviPKdS1_S1_S1_Pd)
        /*1c7c*/ 	.word	0x00000000


	//----- nvinfo : EIATTR_REGCOUNT
	.align		4
.L_1218:
        /*1c80*/ 	.byte	0x04, 0x2f
        /*1c82*/ 	.short	(.L_1220 - .L_1219)
	.align		4
.L_1219:
        /*1c84*/ 	.word	index@(_Z30massMatrixMultiplySharedKernelILi12ELi12ELi1EEviPKdS1_S1_S1_Pd)
        /*1c88*/ 	.word	0x000000a4


	//----- nvinfo : EIATTR_FRAME_SIZE
	.align		4
.L_1220:
        /*1c8c*/ 	.byte	0x04, 0x11
        /*1c8e*/ 	.short	(.L_1222 - .L_1221)
	.align		4
.L_1221:
        /*1c90*/ 	.word	index@(_Z30massMatrixMultiplySharedKernelILi12ELi12ELi1EEviPKdS1_S1_S1_Pd)
        /*1c94*/ 	.word	0x00000000


	//----- nvinfo : EIATTR_REGCOUNT
	.align		4
.L_1222:
        /*1c98*/ 	.byte	0x04, 0x2f
        /*1c9a*/ 	.short	(.L_1224 - .L_1223)
	.align		4
.L_1223:
        /*1c9c*/ 	.word	index@(_Z30massMatrixMultiplyGlobalKernelILi12ELi12ELi1EEviPKdS1_S1_S1_Pd)
        /*1ca0*/ 	.word	0x000000de


	//----- nvinfo : EIATTR_FRAME_SIZE
	.align		4
.L_1224:
        /*1ca4*/ 	.byte	0x04, 0x11
        /*1ca6*/ 	.short	(.L_1226 - .L_1225)
	.align		4
.L_1225:
        /*1ca8*/ 	.word	index@(_Z30massMatrixMultiplyGlobalKernelILi12ELi12ELi1EEviPKdS1_S1_S1_Pd)
        /*1cac*/ 	.word	0x00000000


	//----- nvinfo : EIATTR_REGCOUNT
	.align		4
.L_1226:
        /*1cb0*/ 	.byte	0x04, 0x2f
        /*1cb2*/ 	.short	(.L_1228 - .L_1227)
	.align		4
.L_1227:
        /*1cb4*/ 	.word	index@(_Z40massMatrixMultiplyMonolithicGlobalKernelILi12ELi12ELi1EEviPKdS1_S1_S1_Pd)
        /*1cb8*/ 	.word	0x000000fe


	//----- nvinfo : EIATTR_FRAME_SIZE
	.align		4
.L_1228:
        /*1cbc*/ 	.byte	0x04, 0x11
        /*1cbe*/ 	.short	(.L_1230 - .L_1229)
	.align		4
.L_1229:
        /*1cc0*/ 	.word	index@(_Z40massMatrixMultiplyMonolithicGlobalKernelILi12ELi12ELi1EEviPKdS1_S1_S1_Pd)
        /*1cc4*/ 	.word	0x00000000


	//----- nvinfo : EIATTR_REGCOUNT
	.align		4
.L_1230:
        /*1cc8*/ 	.byte	0x04, 0x2f
        /*1cca*/ 	.short	(.L_1232 - .L_1231)
	.align		4
.L_1231:
        /*1ccc*/ 	.word	index@(_Z42massMatrixMultiplyMonolithicConstantKernelILi12ELi12ELi1EEviPKdS1_S1_S1_Pd)
        /*1cd0*/ 	.word	0x00000040


	//----- nvinfo : EIATTR_FRAME_SIZE
	.align		4
.L_1232:
        /*1cd4*/ 	.byte	0x04, 0x11
        /*1cd6*/ 	.short	(.L_1234 - .L_1233)
	.align		4
.L_1233:
        /*1cd8*/ 	.word	index@(_Z42massMatrixMultiplyMonolithicConstantKernelILi12ELi12ELi1EEviPKdS1_S1_S1_Pd)
        /*1cdc*/ 	.word	0x00000000


	//----- nvinfo : EIATTR_REGCOUNT
	.align		4
.L_1234:
        /*1ce0*/ 	.byte	0x04, 0x2f
        /*1ce2*/ 	.short	(.L_1236 - .L_1235)
	.align		4
.L_1235:
        /*1ce4*/ 	.word	index@(_Z32massMatrixMultiplyRegisterKernelILi12ELi13ELi1EEviPKdS1_S1_S1_Pd)
        /*1ce8*/ 	.word	0x000000b6


	//----- nvinfo : EIATTR_FRAME_SIZE
	.align		4
.L_1236:
        /*1cec*/ 	.byte	0x04, 0x11
        /*1cee*/ 	.short	(.L_1238 - .L_1237)
	.align		4
.L_1237:
        /*1cf0*/ 	.word	index@(_Z32massMatrixMultiplyRegisterKernelILi12ELi13ELi1EEviPKdS1_S1_S1_Pd)
        /*1cf4*/ 	.word	0x00000000


	//----- nvinfo : EIATTR_REGCOUNT
	.align		4
.L_1238:
        /*1cf8*/ 	.byte	0x04, 0x2f
        /*1cfa*/ 	.short	(.L_1240 - .L_1239)
	.align		4
.L_1239:
        /*1cfc*/ 	.word	index@(_Z32massMatrixMultiplyConstantKernelILi12ELi13ELi1EEviPKdS1_S1_S1_Pd)
        /*1d00*/ 	.word	0x00000090


	//----- nvinfo : EIATTR_FRAME_SIZE
	.align		4
.L_1240:
        /*1d04*/ 	.byte	0x04, 0x11
        /*1d06*/ 	.short	(.L_1242 - .L_1241)
	.align		4
.L_1241:
        /*1d08*/ 	.word	index@(_Z32massMatrixMultiplyConstantKernelILi12ELi13ELi1EEviPKdS1_S1_S1_Pd)
        /*1d0c*/ 	.word	0x00000000


	//----- nvinfo : EIATTR_REGCOUNT
	.align		4
.L_1242:
        /*1d10*/ 	.byte	0x04, 0x2f
        /*1d12*/ 	.short	(.L_1244 - .L_1243)
	.align		4
.L_1243:
        /*1d14*/ 	.word	index@(_Z30massMatrixMultiplySharedKernelILi12ELi13ELi1EEviPKdS1_S1_S1_Pd)
        /*1d18*/ 	.word	0x000000f2


	//----- nvinfo : EIATTR_FRAME_SIZE
	.align		4
.L_1244:
        /*1d1c*/ 	.byte	0x04, 0x11
        /*1d1e*/ 	.short	(.L_1246 - .L_1245)
	.align		4
.L_1245:
        /*1d20*/ 	.word	index@(_Z30massMatrixMultiplySharedKernelILi12ELi13ELi1EEviPKdS1_S1_S1_Pd)
        /*1d24*/ 	.word	0x00000000


	//----- nvinfo : EIATTR_REGCOUNT
	.align		4
.L_1246:
        /*1d28*/ 	.byte	0x04, 0x2f
        /*1d2a*/ 	.short	(.L_1248 - .L_1247)
	.align		4
.L_1247:
        /*1d2c*/ 	.word	index@(_Z30massMatrixMultiplyGlobalKernelILi12ELi13ELi1EEviPKdS1_S1_S1_Pd)
        /*1d30*/ 	.word	0x000000ff


	//----- nvinfo : EIATTR_FRAME_SIZE
	.align		4
.L_1248:
        /*1d34*/ 	.byte	0x04, 0x11
        /*1d36*/ 	.short	(.L_1250 - .L_1249)
	.align		4
.L_1249:
        /*1d38*/ 	.word	index@(_Z30massMatrixMultiplyGlobalKernelILi12ELi13ELi1EEviPKdS1_S1_S1_Pd)
        /*1d3c*/ 	.word	0x00000000


	//----- nvinfo : EIATTR_REGCOUNT
	.align		4
.L_1250:
        /*1d40*/ 	.byte	0x04, 0x2f
        /*1d42*/ 	.short	(.L_1252 - .L_1251)
	.align		4
.L_1251:
        /*1d44*/ 	.word	index@(_Z40massMatrixMultiplyMonolithicGlobalKernelILi12ELi13ELi1EEviPKdS1_S1_S1_Pd)
        /*1d48*/ 	.word	0x000000fe


	//----- nvinfo : EIATTR_FRAME_SIZE
	.align		4
.L_1252:
        /*1d4c*/ 	.byte	0x04, 0x11
        /*1d4e*/ 	.short	(.L_1254 - .L_1253)
	.align		4
.L_1253:
        /*1d50*/ 	.word	index@(_Z40massMatrixMultiplyMonolithicGlobalKernelILi12ELi13ELi1EEviPKdS1_S1_S1_Pd)
        /*1d54*/ 	.word	0x00000028


	//----- nvinfo : EIATTR_REGCOUNT
	.align		4
.L_1254:
        /*1d58*/ 	.byte	0x04, 0x2f
        /*1d5a*/ 	.short	(.L_1256 - .L_1255)
	.align		4
.L_1255:
        /*1d5c*/ 	.word	index@(_Z42massMatrixMultiplyMonolithicConstantKernelILi12ELi13ELi1EEviPKdS1_S1_S1_Pd)
        /*1d60*/ 	.word	0x00000040


	//----- nvinfo : EIATTR_FRAME_SIZE
	.align		4
.L_1256:
        /*1d64*/ 	.byte	0x04, 0x11
        /*1d66*/ 	.short	(.L_1258 - .L_1257)
	.align		4
.L_1257:
        /*1d68*/ 	.word	index@(_Z42massMatrixMultiplyMonolithicConstantKernelILi12ELi13ELi1EEviPKdS1_S1_S1_Pd)
        /*1d6c*/ 	.word	0x00000000


	//----- nvinfo : EIATTR_REGCOUNT
	.align		4
.L_1258:
        /*1d70*/ 	.byte	0x04, 0x2f
        /*1d72*/ 	.short	(.L_1260 - .L_1259)
	.align		4
.L_1259:
        /*1d74*/ 	.word	index@(_Z32massMatrixMultiplyRegisterKernelILi12ELi14ELi1EEviPKdS1_S1_S1_Pd)
        /*1d78*/ 	.word	0x000000c2


	//----- nvinfo : EIATTR_FRAME_SIZE
	.align		4
.L_1260:
        /*1d7c*/ 	.byte	0x04, 0x11
        /*1d7e*/ 	.short	(.L_1262 - .L_1261)
	.align		4
.L_1261:
        /*1d80*/ 	.word	index@(_Z32massMatrixMultiplyRegisterKernelILi12ELi14ELi1EEviPKdS1_S1_S1_Pd)
        /*1d84*/ 	.word	0x00000000


	//----- nvinfo : EIATTR_REGCOUNT
	.align		4
.L_1262:
        /*1d88*/ 	.byte	0x04, 0x2f
        /*1d8a*/ 	.short	(.L_1264 - .L_1263)
	.align		4
.L_1263:
        /*1d8c*/ 	.word	index@(_Z32massMatrixMultiplyConstantKernelILi12ELi14ELi1EEviPKdS1_S1_S1_Pd)
        /*1d90*/ 	.word	0x00000090


	//----- nvinfo : EIATTR_FRAME_SIZE
	.align		4
.L_1264:
        /*1d94*/ 	.byte	0x04, 0x11
        /*1d96*/ 	.short	(.L_1266 - .L_1265)
	.align		4
.L_1265:
        /*1d98*/ 	.word	index@(_Z32massMatrixMultiplyConstantKernelILi12ELi14ELi1EEviPKdS1_S1_S1_Pd)
        /*1d9c*/ 	.word	0x00000000


	//----- nvinfo : EIATTR_REGCOUNT
	.align		4
.L_1266:
        /*1da0*/ 	.byte	0x04, 0x2f
        /*1da2*/ 	.short	(.L_1268 - .L_1267)
	.align		4
.L_1267:
        /*1da4*/ 	.word	index@(_Z30massMatrixMultiplySharedKernelILi12ELi14ELi1EEviPKdS1_S1_S1_Pd)
        /*1da8*/ 	.word	0x000000fa


	//----- nvinfo : EIATTR_FRAME_SIZE
	.align		4
.L_1268:
        /*1dac*/ 	.byte	0x04, 0x11
        /*1dae*/ 	.short	(.L_1270 - .L_1269)
	.align		4
.L_1269:
        /*1db0*/ 	.word	index@(_Z30massMatrixMultiplySharedKernelILi12ELi14ELi1EEviPKdS1_S1_S1_Pd)
        /*1db4*/ 	.word	0x00000000


	//----- nvinfo : EIATTR_REGCOUNT
	.align		4
.L_1270:
        /*1db8*/ 	.byte	0x04, 0x2f
        /*1dba*/ 	.short	(.L_1272 - .L_1271)
	.align		4
.L_1271:
        /*1dbc*/ 	.word	index@(_Z30massMatrixMultiplyGlobalKernelILi12ELi14ELi1EEviPKdS1_S1_S1_Pd)
        /*1dc0*/ 	.word	0x000000f8


	//----- nvinfo : EIATTR_FRAME_SIZE
	.align		4
.L_1272:
        /*1dc4*/ 	.byte	0x04, 0x11
        /*1dc6*/ 	.short	(.L_1274 - .L_1273)
	.align		4
.L_1273:
        /*1dc8*/ 	.word	index@(_Z30massMatrixMultiplyGlobalKernelILi12ELi14ELi1EEviPKdS1_S1_S1_Pd)
        /*1dcc*/ 	.word	0x00000000


	//----- nvinfo : EIATTR_REGCOUNT
	.align		4
.L_1274:
        /*1dd0*/ 	.byte	0x04, 0x2f
        /*1dd2*/ 	.short	(.L_1276 - .L_1275)
	.align		4
.L_1275:
        /*1dd4*/ 	.word	index@(_Z40massMatrixMultiplyMonolithicGlobalKernelILi12ELi14ELi1EEviPKdS1_S1_S1_Pd)
        /*1dd8*/ 	.word	0x000000fe


	//----- nvinfo : EIATTR_FRAME_SIZE
	.align		4
.L_1276:
        /*1ddc*/ 	.byte	0x04, 0x11
        /*1dde*/ 	.short	(.L_1278 - .L_1277)
	.align		4
.L_1277:
        /*1de0*/ 	.word	index@(_Z40massMatrixMultiplyMonolithicGlobalKernelILi12ELi14ELi1EEviPKdS1_S1_S1_Pd)
        /*1de4*/ 	.word	0x00000020


	//----- nvinfo : EIATTR_REGCOUNT
	.align		4
.L_1278:
        /*1de8*/ 	.byte	0x04, 0x2f
        /*1dea*/ 	.short	(.L_1280 - .L_1279)
	.align		4
.L_1279:
        /*1dec*/ 	.word	index@(_Z42massMatrixMultiplyMonolithicConstantKernelILi12ELi14ELi1EEviPKdS1_S1_S1_Pd)
        /*1df0*/ 	.word	0x00000040


	//----- nvinfo : EIATTR_FRAME_SIZE
	.align		4
.L_1280:
        /*1df4*/ 	.byte	0x04, 0x11
        /*1df6*/ 	.short	(.L_1282 - .L_1281)
	.align		4
.L_1281:
        /*1df8*/ 	.word	index@(_Z42massMatrixMultiplyMonolithicConstantKernelILi12ELi14ELi1EEviPKdS1_S1_S1_Pd)
        /*1dfc*/ 	.word	0x00000000


	//----- nvinfo : EIATTR_REGCOUNT
	.align		4
.L_1282:
        /*1e00*/ 	.byte	0x04, 0x2f
        /*1e02*/ 	.short	(.L_1284 - .L_1283)
	.align		4
.L_1283:
        /*1e04*/ 	.word	index@(_Z32massMatrixMultiplyRegisterKernelILi12ELi15ELi1EEviPKdS1_S1_S1_Pd)
        /*1e08*/ 	.word	0x000000da


	//----- nvinfo : EIATTR_FRAME_SIZE
	.align		4
.L_1284:
        /*1e0c*/ 	.byte	0x04, 0x11
        /*1e0e*/ 	.short	(.L_1286 - .L_1285)
	.align		4
.L_1285:
        /*1e10*/ 	.word	index@(_Z32massMatrixMultiplyRegisterKernelILi12ELi15ELi1EEviPKdS1_S1_S1_Pd)
        /*1e14*/ 	.word	0x00000000


	//----- nvinfo : EIATTR_REGCOUNT
	.align		4
.L_1286:
        /*1e18*/ 	.byte	0x04, 0x2f
        /*1e1a*/ 	.short	(.L_1288 - .L_1287)
	.align		4
.L_1287:
        /*1e1c*/ 	.word	index@(_Z32massMatrixMultiplyConstantKernelILi12ELi15ELi1EEviPKdS1_S1_S1_Pd)
        /*1e20*/ 	.word	0x00000080


	//----- nvinfo : EIATTR_FRAME_SIZE
	.align		4
.L_1288:
        /*1e24*/ 	.byte	0x04, 0x11
        /*1e26*/ 	.short	(.L_1290 - .L_1289)
	.align		4
.L_1289:
        /*1e28*/ 	.word	index@(_Z32massMatrixMultiplyConstantKernelILi12ELi15ELi1EEviPKdS1_S1_S1_Pd)
        /*1e2c*/ 	.word	0x00000000


	//----- nvinfo : EIATTR_REGCOUNT
	.align		4
.L_1290:
        /*1e30*/ 	.byte	0x04, 0x2f
        /*1e32*/ 	.short	(.L_1292 - .L_1291)
	.align		4
.L_1291:
        /*1e34*/ 	.word	index@(_Z30massMatrixMultiplySharedKernelILi12ELi15ELi1EEviPKdS1_S1_S1_Pd)
        /*1e38*/ 	.word	0x000000e8


	//----- nvinfo : EIATTR_FRAME_SIZE
	.align		4
.L_1292:
        /*1e3c*/ 	.byte	0x04, 0x11
        /*1e3e*/ 	.short	(.L_1294 - .L_1293)
	.align		4
.L_1293:
        /*1e40*/ 	.word	index@(_Z30massMatrixMultiplySharedKernelILi12ELi15ELi1EEviPKdS1_S1_S1_Pd)
        /*1e44*/ 	.word	0x00000000


	//----- nvinfo : EIATTR_REGCOUNT
	.align		4
.L_1294:
        /*1e48*/ 	.byte	0x04, 0x2f
        /*1e4a*/ 	.short	(.L_1296 - .L_1295)
	.align		4
.L_1295:
        /*1e4c*/ 	.word	index@(_Z30massMatrixMultiplyGlobalKernelILi12ELi15ELi1EEviPKdS1_S1_S1_Pd)
        /*1e50*/ 	.word	0x000000fe


	//----- nvinfo : EIATTR_FRAME_SIZE
	.align		4
.L_1296:
        /*1e54*/ 	.byte	0x04, 0x11
        /*1e56*/ 	.short	(.L_1298 - .L_1297)
	.align		4
.L_1297:
        /*1e58*/ 	.word	index@(_Z30massMatrixMultiplyGlobalKernelILi12ELi15ELi1EEviPKdS1_S1_S1_Pd)
        /*1e5c*/ 	.word	0x00000000


	//----- nvinfo : EIATTR_REGCOUNT
	.align		4
.L_1298:
        /*1e60*/ 	.byte	0x04, 0x2f
        /*1e62*/ 	.short	(.L_1300 - .L_1299)
	.align		4
.L_1299:
        /*1e64*/ 	.word	index@(_Z40massMatrixMultiplyMonolithicGlobalKernelILi12ELi15ELi1EEviPKdS1_S1_S1_Pd)
        /*1e68*/ 	.word	0x000000fe


	//----- nvinfo : EIATTR_FRAME_SIZE
	.align		4
.L_1300:
        /*1e6c*/ 	.byte	0x04, 0x11
        /*1e6e*/ 	.short	(.L_1302 - .L_1301)
	.align		4
.L_1301:
        /*1e70*/ 	.word	index@(_Z40massMatrixMultiplyMonolithicGlobalKernelILi12ELi15ELi1EEviPKdS1_S1_S1_Pd)
        /*1e74*/ 	.word	0x00000060


	//----- nvinfo : EIATTR_REGCOUNT
	.align		4
.L_1302:
        /*1e78*/ 	.byte	0x04, 0x2f
        /*1e7a*/ 	.short	(.L_1304 - .L_1303)
	.align		4
.L_1303:
        /*1e7c*/ 	.word	index@(_Z42massMatrixMultiplyMonolithicConstantKernelILi12ELi15ELi1EEviPKdS1_S1_S1_Pd)
        /*1e80*/ 	.word	0x00000040


	//----- nvinfo : EIATTR_FRAME_SIZE
	.align		4
.L_1304:
        /*1e84*/ 	.byte	0x04, 0x11
        /*1e86*/ 	.short	(.L_1306 - .L_1305)
	.align		4
.L_1305:
        /*1e88*/ 	.word	index@(_Z42massMatrixMultiplyMonolithicConstantKernelILi12ELi15ELi1EEviPKdS1_S1_S1_Pd)
        /*1e8c*/ 	.word	0x00000000


	//----- nvinfo : EIATTR_MIN_STACK_SIZE
	.align		4
.L_1306:
        /*1e90*/ 	.byte	0x04, 0x12
        /*1e92*/ 	.short	(.L_1308 - .L_1307)
	.align		4
.L_1307:
        /*1e94*/ 	.word	index@(_Z42massMatrixMultiplyMonolithicConstantKernelILi12ELi15ELi1EEviPKdS1_S1_S1_Pd)
        /*1e98*/ 	.word	0x00000000


	//----- nvinfo : EIATTR_MIN_STACK_SIZE
	.align		4
.L_1308:
        /*1e9c*/ 	.byte	0x04, 0x12
        /*1e9e*/ 	.short	(.L_1310 - .L_1309)
	.align		4
.L_1309:
        /*1ea0*/ 	.word	index@(_Z40massMatrixMultiplyMonolithicGlobalKernelILi12ELi15ELi1EEviPKdS1_S1_S1_Pd)
        /*1ea4*/ 	.word	0x00000060


	//----- nvinfo : EIATTR_MIN_STACK_SIZE
	.align		4
.L_1310:
        /*1ea8*/ 	.byte	0x04, 0x12
        /*1eaa*/ 	.short	(.L_1312 - .L_1311)
	.align		4
.L_1311:
        /*1eac*/ 	.word	index@(_Z30massMatrixMultiplyGlobalKernelILi12ELi15ELi1EEviPKdS1_S1_S1_Pd)
        /*1eb0*/ 	.word	0x00000000


	//----- nvinfo : EIATTR_MIN_STACK_SIZE
	.align		4
.L_1312:
        /*1eb4*/ 	.byte	0x04, 0x12
        /*1eb6*/ 	.short	(.L_1314 - .L_1313)
	.align		4
.L_1313:
        /*1eb8*/ 	.word	index@(_Z30massMatrixMultiplySharedKernelILi12ELi15ELi1EEviPKdS1_S1_S1_Pd)
        /*1ebc*/ 	.word	0x00000000


	//----- nvinfo : EIATTR_MIN_STACK_SIZE
	.align		4
.L_1314:
        /*1ec0*/ 	.byte	0x04, 0x12
        /*1ec2*/ 	.short	(.L_1316 - .L_1315)
	.align		4
.L_1315:
        /*1ec4*/ 	.word	index@(_Z32massMatrixMultiplyConstantKernelILi12ELi15ELi1EEviPKdS1_S1_S1_Pd)
        /*1ec8*/ 	.word	0x00000000


	//----- nvinfo : EIATTR_MIN_STACK_SIZE
	.align		4
.L_1316:
        /*1ecc*/ 	.byte	0x04, 0x12
        /*1ece*/ 	.short	(.L_1318 - .L_1317)
	.align		4
.L_1317:
        /*1ed0*/ 	.word	index@(_Z32massMatrixMultiplyRegisterKernelILi12ELi15ELi1EEviPKdS1_S1_S1_Pd)
        /*1ed4*/ 	.word	0x00000000


	//----- nvinfo : EIATTR_MIN_STACK_SIZE
	.align		4
.L_1318:
        /*1ed8*/ 	.byte	0x04, 0x12
        /*1eda*/ 	.short	(.L_1320 - .L_1319)
	.align		4
.L_1319:
        /*1edc*/ 	.word	index@(_Z42massMatrixMultiplyMonolithicConstantKernelILi12ELi14ELi1EEviPKdS1_S1_S1_Pd)
        /*1ee0*/ 	.word	0x00000000


	//----- nvinfo : EIATTR_MIN_STACK_SIZE
	.align		4
.L_1320:
        /*1ee4*/ 	.byte	0x04, 0x12
        /*1ee6*/ 	.short	(.L_1322 - .L_1321)
	.align		4
.L_1321:
        /*1ee8*/ 	.word	index@(_Z40massMatrixMultiplyMonolithicGlobalKernelILi12ELi14ELi1EEviPKdS1_S1_S1_Pd)
        /*1eec*/ 	.word	0x00000020


	//----- nvinfo : EIATTR_MIN_STACK_SIZE
	.align		4
.L_1322:
        /*1ef0*/ 	.byte	0x04, 0x12
        /*1ef2*/ 	.short	(.L_1324 - .L_1323)
	.align		4
.L_1323:
        /*1ef4*/ 	.word	index@(_Z30massMatrixMultiplyGlobalKernelILi12ELi14ELi1EEviPKdS1_S1_S1_Pd)
        /*1ef8*/ 	.word	0x00000000


	//----- nvinfo : EIATTR_MIN_STACK_SIZE
	.align		4
.L_1324:
        /*1efc*/ 	.byte	0x04, 0x12
        /*1efe*/ 	.short	(.L_1326 - .L_1325)
	.align		4
.L_1325:
        /*1f00*/ 	.word	index@(_Z30massMatrixMultiplySharedKernelILi12ELi14ELi1EEviPKdS1_S1_S1_Pd)
        /*1f04*/ 	.word	0x00000000


	//----- nvinfo : EIATTR_MIN_STACK_SIZE
	.align		4
.L_1326:
        /*1f08*/ 	.byte	0x04, 0x12
        /*1f0a*/ 	.short	(.L_1328 - .L_1327)
	.align		4
.L_1327:
        /*1f0c*/ 	.word	index@(_Z32massMatrixMultiplyConstantKernelILi12ELi14ELi1EEviPKdS1_S1_S1_Pd)
        /*1f10*/ 	.word	0x00000000


	//----- nvinfo : EIATTR_MIN_STACK_SIZE
	.align		4
.L_1328:
        /*1f14*/ 	.byte	0x04, 0x12
        /*1f16*/ 	.short	(.L_1330 - .L_1329)
	.align		4
.L_1329:
        /*1f18*/ 	.word	index@(_Z32massMatrixMultiplyRegisterKernelILi12ELi14ELi1EEviPKdS1_S1_S1_Pd)
        /*1f1c*/ 	.word	0x00000000


	//----- nvinfo : EIATTR_MIN_STACK_SIZE
	.align		4
.L_1330:
        /*1f20*/ 	.byte	0x04, 0x12
        /*1f22*/ 	.short	(.L_1332 - .L_1331)
	.align		4
.L_1331:
        /*1f24*/ 	.word	index@(_Z42massMatrixMultiplyMonolithicConstantKernelILi12ELi13ELi1EEviPKdS1_S1_S1_Pd)
        /*1f28*/ 	.word	0x00000000


	//----- nvinfo : EIATTR_MIN_STACK_SIZE
	.align		4
.L_1332:
        /*1f2c*/ 	.byte	0x04, 0x12
        /*1f2e*/ 	.short	(.L_1334 - .L_1333)
	.align		4
.L_1333:
        /*1f30*/ 	.word	index@(_Z40massMatrixMultiplyMonolithicGlobalKernelILi12ELi13ELi1EEviPKdS1_S1_S1_Pd)
        /*1f34*/ 	.word	0x00000028


	//----- nvinfo : EIATTR_MIN_STACK_SIZE
	.align		4
.L_1334:
        /*1f38*/ 	.byte	0x04, 0x12
        /*1f3a*/ 	.short	(.L_1336 - .L_1335)
	.align		4
.L_1335:
        /*1f3c*/ 	.word	index@(_Z30massMatrixMultiplyGlobalKernelILi12ELi13ELi1EEviPKdS1_S1_S1_Pd)
        /*1f40*/ 	.word	0x00000000


	//----- nvinfo : EIATTR_MIN_STACK_SIZE
	.align		4
.L_1336:
        /*1f44*/ 	.byte	0x04, 0x12
        /*1f46*/ 	.short	(.L_1338 - .L_1337)
	.align		4
.L_1337:
        /*1f48*/ 	.word	index@(_Z30massMatrixMultiplySharedKernelILi12ELi13ELi1EEviPKdS1_S1_S1_Pd)
        /*1f4c*/ 	.word	0x00000000


	//----- nvinfo : EIATTR_MIN_STACK_SIZE
	.align		4
.L_1338:
        /*1f50*/ 	.byte	0x04, 0x12
        /*1f52*/ 	.short	(.L_1340 - .L_1339)
	.align		4
.L_1339:
        /*1f54*/ 	.word	index@(_Z32massMatrixMultiplyConstantKernelILi12ELi13ELi1EEviPKdS1_S1_S1_Pd)
        /*1f58*/ 	.word	0x00000000


	//----- nvinfo : EIATTR_MIN_STACK_SIZE
	.align		4
.L_1340:
        /*1f5c*/ 	.byte	0x04, 0x12
        /*1f5e*/ 	.short	(.L_1342 - .L_1341)
	.align		4
.L_1341:
        /*1f60*/ 	.word	index@(_Z32massMatrixMultiplyRegisterKernelILi12ELi13ELi1EEviPKdS1_S1_S1_Pd)
        /*1f64*/ 	.word	0x00000000


	//----- nvinfo : EIATTR_MIN_STACK_SIZE
	.align		4
.L_1342:
        /*1f68*/ 	.byte	0x04, 0x12
        /*1f6a*/ 	.short	(.L_1344 - .L_1343)
	.align		4
.L_1343:
        /*1f6c*/ 	.word	index@(_Z42massMatrixMultiplyMonolithicConstantKernelILi12ELi12ELi1EEviPKdS1_S1_S1_Pd)
        /*1f70*/ 	.word	0x00000000


	//----- nvinfo : EIATTR_MIN_STACK_SIZE
	.align		4
.L_1344:
        /*1f74*/ 	.byte	0x04, 0x12
        /*1f76*/ 	.short	(.L_1346 - .L_1345)
	.align		4
.L_1345:
        /*1f78*/ 	.word	index@(_Z40massMatrixMultiplyMonolithicGlobalKernelILi12ELi12ELi1EEviPKdS1_S1_S1_Pd)
        /*1f7c*/ 	.word	0x00000000


	//----- nvinfo : EIATTR_MIN_STACK_SIZE
	.align		4
.L_1346:
        /*1f80*/ 	.byte	0x04, 0x12
        /*1f82*/ 	.short	(.L_1348 - .L_1347)
	.align		4
.L_1347:
        /*1f84*/ 	.word	index@(_Z30massMatrixMultiplyGlobalKernelILi12ELi12ELi1EEviPKdS1_S1_S1_Pd)
        /*1f88*/ 	.word	0x00000000


	//----- nvinfo : EIATTR_MIN_STACK_SIZE
	.align		4
.L_1348:
        /*1f8c*/ 	.byte	0x04, 0x12
        /*1f8e*/ 	.short	(.L_1350 - .L_1349)
	.align		4
.L_1349:
        /*1f90*/ 	.word	index@(_Z30massMatrixMultiplySharedKernelILi12ELi12ELi1EEviPKdS1_S1_S1_Pd)
        /*1f94*/ 	.word	0x00000000


	//----- nvinfo : EIATTR_MIN_STACK_SIZE
	.align		4
.L_1350:
        /*1f98*/ 	.byte	0x04, 0x12
        /*1f9a*/ 	.short	(.L_1352 - .L_1351)
	.align		4
.L_1351:
        /*1f9c*/ 	.word	index@(_Z32massMatrixMultiplyConstantKernelILi12ELi12ELi1EEviPKdS1_S1_S1_Pd)
        /*1fa0*/ 	.word	0x00000000


	//----- nvinfo : EIATTR_MIN_STACK_SIZE
	.align		4
.L_1352:
        /*1fa4*/ 	.byte	0x04, 0x12
        /*1fa6*/ 	.short	(.L_1354 - .L_1353)
	.align		4
.L_1353:
        /*1fa8*/ 	.word	index@(_Z32massMatrixMultiplyRegisterKernelILi12ELi12ELi1EEviPKdS1_S1_S1_Pd)
        /*1fac*/ 	.word	0x00000000


	//----- nvinfo : EIATTR_MIN_STACK_SIZE
	.align		4
.L_1354:
        /*1fb0*/ 	.byte	0x04, 0x12
        /*1fb2*/ 	.short	(.L_1356 - .L_1355)
	.align		4
.L_1355:
        /*1fb4*/ 	.word	index@(_Z42massMatrixMultiplyMonolithicConstantKernelILi11ELi15ELi1EEviPKdS1_S1_S1_Pd)
        /*1fb8*/ 	.word	0x00000000


	//----- nvinfo : EIATTR_MIN_STACK_SIZE
	.align		4
.L_1356:
        /*1fbc*/ 	.byte	0x04, 0x12
        /*1fbe*/ 	.short	(.L_1358 - .L_1357)
	.align		4
.L_1357:
        /*1fc0*/ 	.word	index@(_Z40massMatrixMultiplyMonolithicGlobalKernelILi11ELi15ELi1EEviPKdS1_S1_S1_Pd)
        /*1fc4*/ 	.word	0x00000060


	//----- nvinfo : EIATTR_MIN_STACK_SIZE
	.align		4
.L_1358:
        /*1fc8*/ 	.byte	0x04, 0x12
        /*1fca*/ 	.short	(.L_1360 - .L_1359)
	.align		4
.L_1359:
        /*1fcc*/ 	.word	index@(_Z30massMatrixMultiplyGlobalKernelILi11ELi15ELi1EEviPKdS1_S1_S1_Pd)
        /*1fd0*/ 	.word	0x00000000


	//----- nvinfo : EIATTR_MIN_STACK_SIZE
	.align		4
.L_1360:
        /*1fd4*/ 	.byte	0x04, 0x12
        /*1fd6*/ 	.short	(.L_1362 - .L_1361)
	.align		4
.L_1361:
        /*1fd8*/ 	.word	index@(_Z30massMatrixMultiplySharedKernelILi11ELi15ELi1EEviPKdS1_S1_S1_Pd)
        /*1fdc*/ 	.word	0x00000000


	//----- nvinfo : EIATTR_MIN_STACK_SIZE
	.align		4
.L_1362:
        /*1fe0*/ 	.byte	0x04, 0x12
        /*1fe2*/ 	.short	(.L_1364 - .L_1363)
	.align		4
.L_1363:
        /*1fe4*/ 	.word	index@(_Z32massMatrixMultiplyConstantKernelILi11ELi15ELi1EEviPKdS1_S1_S1_Pd)
        /*1fe8*/ 	.word	0x00000000


	//----- nvinfo : EIATTR_MIN_STACK_SIZE
	.align		4
.L_1364:
        /*1fec*/ 	.byte	0x04, 0x12
        /*1fee*/ 	.short	(.L_1366 - .L_1365)
	.align		4
.L_1365:
        /*1ff0*/ 	.word	index@(_Z32massMatrixMultiplyRegisterKernelILi11ELi15ELi1EEviPKdS1_S1_S1_Pd)
        /*1ff4*/ 	.word	0x00000000


	//----- nvinfo : EIATTR_MIN_STACK_SIZE
	.align		4
.L_1366:
        /*1ff8*/ 	.byte	0x04, 0x12
        /*1ffa*/ 	.short	(.L_1368 - .L_1367)
	.align		4
.L_1367:
        /*1ffc*/ 	.word	index@(_Z42massMatrixMultiplyMonolithicConstantKernelILi11ELi14ELi1EEviPKdS1_S1_S1_Pd)
        /*2000*/ 	.word	0x00000000


	//----- nvinfo : EIATTR_MIN_STACK_SIZE
	.align		4
.L_1368:
        /*2004*/ 	.byte	0x04, 0x12
        /*2006*/ 	.short	(.L_1370 - .L_1369)
	.align		4
.L_1369:
        /*2008*/ 	.word	index@(_Z40massMatrixMultiplyMonolithicGlobalKernelILi11ELi14ELi1EEviPKdS1_S1_S1_Pd)
        /*200c*/ 	.word	0x00000010


	//----- nvinfo : EIATTR_MIN_STACK_SIZE
	.align		4
.L_1370:
        /*2010*/ 	.byte	0x04, 0x12
        /*2012*/ 	.short	(.L_1372 - .L_1371)
	.align		4
.L_1371:
        /*2014*/ 	.word	index@(_Z30massMatrixMultiplyGlobalKernelILi11ELi14ELi1EEviPKdS1_S1_S1_Pd)
        /*2018*/ 	.word	0x00000000


	//----- nvinfo : EIATTR_MIN_STACK_SIZE
	.align		4
.L_1372:
        /*201c*/ 	.byte	0x04, 0x12
        /*201e*/ 	.short	(.L_1374 - .L_1373)
	.align		4
.L_1373:
        /*2020*/ 	.word	index@(_Z30massMatrixMultiplySharedKernelILi11ELi14ELi1EEviPKdS1_S1_S1_Pd)
        /*2024*/ 	.word	0x00000000


	//----- nvinfo : EIATTR_MIN_STACK_SIZE
	.align		4
.L_1374:
        /*2028*/ 	.byte	0x04, 0x12
        /*202a*/ 	.short	(.L_1376 - .L_1375)
	.align		4
.L_1375:
        /*202c*/ 	.word	index@(_Z32massMatrixMultiplyConstantKernelILi11ELi14ELi1EEviPKdS1_S1_S1_Pd)
        /*2030*/ 	.word	0x00000000


	//----- nvinfo : EIATTR_MIN_STACK_SIZE
	.align		4
.L_1376:
        /*2034*/ 	.byte	0x04, 0x12
        /*2036*/ 	.short	(.L_1378 - .L_1377)
	.align		4
.L_1377:
        /*2038*/ 	.word	index@(_Z32massMatrixMultiplyRegisterKernelILi11ELi14ELi1EEviPKdS1_S1_S1_Pd)
        /*203c*/ 	.word	0x00000000


	//----- nvinfo : EIATTR_MIN_STACK_SIZE
	.align		4
.L_1378:
        /*2040*/ 	.byte	0x04, 0x12
        /*2042*/ 	.short	(.L_1380 - .L_1379)
	.align		4
.L_1379:
        /*2044*/ 	.word	index@(_Z42massMatrixMultiplyMonolithicConstantKernelILi11ELi13ELi1EEviPKdS1_S1_S1_Pd)
        /*2048*/ 	.word	0x00000000


	//----- nvinfo : EIATTR_MIN_STACK_SIZE
	.align		4
.L_1380:
        /*204c*/ 	.byte	0x04, 0x12
        /*204e*/ 	.short	(.L_1382 - .L_1381)
	.align		4
.L_1381:
        /*2050*/ 	.word	index@(_Z40massMatrixMultiplyMonolithicGlobalKernelILi11ELi13ELi1EEviPKdS1_S1_S1_Pd)
        /*2054*/ 	.word	0x00000000


	//----- nvinfo : EIATTR_MIN_STACK_SIZE
	.align		4
.L_1382:
        /*2058*/ 	.byte	0x04, 0x12
        /*205a*/ 	.short	(.L_1384 - .L_1383)
	.align		4
.L_1383:
        /*205c*/ 	.word	index@(_Z30massMatrixMultiplyGlobalKernelILi11ELi13ELi1EEviPKdS1_S1_S1_Pd)
        /*2060*/ 	.word	0x00000000


	//----- nvinfo : EIATTR_MIN_STACK_SIZE
	.align		4
.L_1384:
        /*2064*/ 	.byte	0x04, 0x12
        /*2066*/ 	.short	(.L_1386 - .L_1385)
	.align		4
.L_1385:
        /*2068*/ 	.word	index@(_Z30massMatrixMultiplySharedKernelILi11ELi13ELi1EEviPKdS1_S1_S1_Pd)
        /*206c*/ 	.word	0x00000000


	//----- nvinfo : EIATTR_MIN_STACK_SIZE
	.align		4
.L_1386:
        /*2070*/ 	.byte	0x04, 0x12
        /*2072*/ 	.short	(.L_1388 - .L_1387)
	.align		4
.L_1387:
        /*2074*/ 	.word	index@(_Z32massMatrixMultiplyConstantKernelILi11ELi13ELi1EEviPKdS1_S1_S1_Pd)
        /*2078*/ 	.word	0x00000000


	//----- nvinfo : EIATTR_MIN_STACK_SIZE
	.align		4
.L_1388:
        /*207c*/ 	.byte	0x04, 0x12
        /*207e*/ 	.short	(.L_1390 - .L_1389)
	.align		4
.L_1389:
        /*2080*/ 	.word	index@(_Z32massMatrixMultiplyRegisterKernelILi11ELi13ELi1EEviPKdS1_S1_S1_Pd)
        /*2084*/ 	.word	0x00000000


	//----- nvinfo : EIATTR_MIN_STACK_SIZE
	.align		4
.L_1390:
        /*2088*/ 	.byte	0x04, 0x12
        /*208a*/ 	.short	(.L_1392 - .L_1391)
	.align		4
.L_1391:
        /*208c*/ 	.word	index@(_Z42massMatrixMultiplyMonolithicConstantKernelILi11ELi12ELi1EEviPKdS1_S1_S1_Pd)
        /*2090*/ 	.word	0x00000000


	//----- nvinfo : EIATTR_MIN_STACK_SIZE
	.align		4
.L_1392:
        /*2094*/ 	.byte	0x04, 0x12
        /*2096*/ 	.short	(.L_1394 - .L_1393)
	.align		4
.L_1393:
        /*2098*/ 	.word	index@(_Z40massMatrixMultiplyMonolithicGlobalKernelILi11ELi12ELi1EEviPKdS1_S1_S1_Pd)
        /*209c*/ 	.word	0x00000000


	//----- nvinfo : EIATTR_MIN_STACK_SIZE
	.align		4
.L_1394:
        /*20a0*/ 	.byte	0x04, 0x12
        /*20a2*/ 	.short	(.L_1396 - .L_1395)
	.align		4
.L_1395:
        /*20a4*/ 	.word	index@(_Z30massMatrixMultiplyGlobalKernelILi11ELi12ELi1EEviPKdS1_S1_S1_Pd)
        /*20a8*/ 	.word	0x00000000


	//----- nvinfo : EIATTR_MIN_STACK_SIZE
	.align		4
.L_1396:
        /*20ac*/ 	.byte	0x04, 0x12
        /*20ae*/ 	.short	(.L_1398 - .L_1397)
	.align		4
.L_1397:
        /*20b0*/ 	.word	index@(_Z30massMatrixMultiplySharedKernelILi11ELi12ELi1EEviPKdS1_S1_S1_Pd)
        /*20b4*/ 	.word	0x00000000


	//----- nvinfo : EIATTR_MIN_STACK_SIZE
	.align		4
.L_1398:
        /*20b8*/ 	.byte	0x04, 0x12
        /*20ba*/ 	.short	(.L_1400 - .L_1399)
	.align		4
.L_1399:
        /*20bc*/ 	.word	index@(_Z32massMatrixMultiplyConstantKernelILi11ELi12ELi1EEviPKdS1_S1_S1_Pd)
        /*20c0*/ 	.word	0x00000000


	//----- nvinfo : EIATTR_MIN_STACK_SIZE
	.align		4
.L_1400:
        /*20c4*/ 	.byte	0x04, 0x12
        /*20c6*/ 	.short	(.L_1402 - .L_1401)
	.align		4
.L_1401:
        /*20c8*/ 	.word	index@(_Z32massMatrixMultiplyRegisterKernelILi11ELi12ELi1EEviPKdS1_S1_S1_Pd)
        /*20cc*/ 	.word	0x00000000


	//----- nvinfo : EIATTR_MIN_STACK_SIZE
	.align		4
.L_1402:
        /*20d0*/ 	.byte	0x04, 0x12
        /*20d2*/ 	.short	(.L_1404 - .L_1403)
	.align		4
.L_1403:
        /*20d4*/ 	.word	index@(_Z42massMatrixMultiplyMonolithicConstantKernelILi11ELi11ELi1EEviPKdS1_S1_S1_Pd)
        /*20d8*/ 	.word	0x00000000


	//----- nvinfo : EIATTR_MIN_STACK_SIZE
	.align		4
.L_1404:
        /*20dc*/ 	.byte	0x04, 0x12
        /*20de*/ 	.short	(.L_1406 - .L_1405)
	.align		4
.L_1405:
        /*20e0*/ 	.word	index@(_Z40massMatrixMultiplyMonolithicGlobalKernelILi11ELi11ELi1EEviPKdS1_S1_S1_Pd)
        /*20e4*/ 	.word	0x00000000


	//----- nvinfo : EIATTR_MIN_STACK_SIZE
	.align		4
.L_1406:
        /*20e8*/ 	.byte	0x04, 0x12
        /*20ea*/ 	.short	(.L_1408 - .L_1407)
	.align		4
.L_1407:
        /*20ec*/ 	.word	index@(_Z30massMatrixMultiplyGlobalKernelILi11ELi11ELi1EEviPKdS1_S1_S1_Pd)
        /*20f0*/ 	.word	0x00000000


	//----- nvinfo : EIATTR_MIN_STACK_SIZE
	.align		4
.L_1408:
        /*20f4*/ 	.byte	0x04, 0x12
        /*20f6*/ 	.short	(.L_1410 - .L_1409)
	.align		4
.L_1409:
        /*20f8*/ 	.word	index@(_Z30massMatrixMultiplySharedKernelILi11ELi11ELi1EEviPKdS1_S1_S1_Pd)
        /*20fc*/ 	.word	0x00000000


	//----- nvinfo : EIATTR_MIN_STACK_SIZE
	.align		4
.L_1410:
        /*2100*/ 	.byte	0x04, 0x12
        /*2102*/ 	.short	(.L_1412 - .L_1411)
	.align		4
.L_1411:
        /*2104*/ 	.word	index@(_Z32massMatrixMultiplyConstantKernelILi11ELi11ELi1EEviPKdS1_S1_S1_Pd)
        /*2108*/ 	.word	0x00000000


	//----- nvinfo : EIATTR_MIN_STACK_SIZE
	.align		4
.L_1412:
        /*210c*/ 	.byte	0x04, 0x12
        /*210e*/ 	.short	(.L_1414 - .L_1413)
	.align		4
.L_1413:
        /*2110*/ 	.word	index@(_Z32massMatrixMultiplyRegisterKernelILi11ELi11ELi1EEviPKdS1_S1_S1_Pd)
        /*2114*/ 	.word	0x00000000


	//----- nvinfo : EIATTR_MIN_STACK_SIZE
	.align		4
.L_1414:
        /*2118*/ 	.byte	0x04, 0x12
        /*211a*/ 	.short	(.L_1416 - .L_1415)
	.align		4
.L_1415:
        /*211c*/ 	.word	index@(_Z42massMatrixMultiplyMonolithicConstantKernelILi10ELi14ELi1EEviPKdS1_S1_S1_Pd)
        /*2120*/ 	.word	0x00000000


	//----- nvinfo : EIATTR_MIN_STACK_SIZE
	.align		4
.L_1416:
        /*2124*/ 	.byte	0x04, 0x12
        /*2126*/ 	.short	(.L_1418 - .L_1417)
	.align		4
.L_1417:
        /*2128*/ 	.word	index@(_Z40massMatrixMultiplyMonolithicGlobalKernelILi10ELi14ELi1EEviPKdS1_S1_S1_Pd)
        /*212c*/ 	.word	0x00000000


	//----- nvinfo : EIATTR_MIN_STACK_SIZE
	.align		4
.L_1418:
        /*2130*/ 	.byte	0x04, 0x12
        /*2132*/ 	.short	(.L_1420 - .L_1419)
	.align		4
.L_1419:
        /*2134*/ 	.word	index@(_Z30massMatrixMultiplyGlobalKernelILi10ELi14ELi1EEviPKdS1_S1_S1_Pd)
        /*2138*/ 	.word	0x00000000


	//----- nvinfo : EIATTR_MIN_STACK_SIZE
	.align		4
.L_1420:
        /*213c*/ 	.byte	0x04, 0x12
        /*213e*/ 	.short	(.L_1422 - .L_1421)
	.align		4
.L_1421:
        /*2140*/ 	.word	index@(_Z30massMatrixMultiplySharedKernelILi10ELi14ELi1EEviPKdS1_S1_S1_Pd)
        /*2144*/ 	.word	0x00000000


	//----- nvinfo : EIATTR_MIN_STACK_SIZE
	.align		4
.L_1422:
        /*2148*/ 	.byte	0x04, 0x12
        /*214a*/ 	.short	(.L_1424 - .L_1423)
	.align		4
.L_1423:
        /*214c*/ 	.word	index@(_Z32massMatrixMultiplyConstantKernelILi10ELi14ELi1EEviPKdS1_S1_S1_Pd)
        /*2150*/ 	.word	0x00000000


	//----- nvinfo : EIATTR_MIN_STACK_SIZE
	.align		4
.L_1424:
        /*2154*/ 	.byte	0x04, 0x12
        /*2156*/ 	.short	(.L_1426 - .L_1425)
	.align		4
.L_1425:
        /*2158*/ 	.word	index@(_Z32massMatrixMultiplyRegisterKernelILi10ELi14ELi1EEviPKdS1_S1_S1_Pd)
        /*215c*/ 	.word	0x00000000


	//----- nvinfo : EIATTR_MIN_STACK_SIZE
	.align		4
.L_1426:
        /*2160*/ 	.byte	0x04, 0x12
        /*2162*/ 	.short	(.L_1428 - .L_1427)
	.align		4
.L_1427:
        /*2164*/ 	.word	index@(_Z42massMatrixMultiplyMonolithicConstantKernelILi10ELi13ELi1EEviPKdS1_S1_S1_Pd)
        /*2168*/ 	.word	0x00000000


	//----- nvinfo : EIATTR_MIN_STACK_SIZE
	.align		4
.L_1428:
        /*216c*/ 	.byte	0x04, 0x12
        /*216e*/ 	.short	(.L_1430 - .L_1429)
	.align		4
.L_1429:
        /*2170*/ 	.word	index@(_Z40massMatrixMultiplyMonolithicGlobalKernelILi10ELi13ELi1EEviPKdS1_S1_S1_Pd)
        /*2174*/ 	.word	0x00000000


	//----- nvinfo : EIATTR_MIN_STACK_SIZE
	.align		4
.L_1430:
        /*2178*/ 	.byte	0x04, 0x12
        /*217a*/ 	.short	(.L_1432 - .L_1431)
	.align		4
.L_1431:
        /*217c*/ 	.word	index@(_Z30massMatrixMultiplyGlobalKernelILi10ELi13ELi1EEviPKdS1_S1_S1_Pd)
        /*2180*/ 	.word	0x00000000


	//----- nvinfo : EIATTR_MIN_STACK_SIZE
	.align		4
.L_1432:
        /*2184*/ 	.byte	0x04, 0x12
        /*2186*/ 	.short	(.L_1434 - .L_1433)
	.align		4
.L_1433:
        /*2188*/ 	.word	index@(_Z30massMatrixMultiplySharedKernelILi10ELi13ELi1EEviPKdS1_S1_S1_Pd)
        /*218c*/ 	.word	0x00000000


	//----- nvinfo : EIATTR_MIN_STACK_SIZE
	.align		4
.L_1434:
        /*2190*/ 	.byte	0x04, 0x12
        /*2192*/ 	.short	(.L_1436 - .L_1435)
	.align		4
.L_1435:
        /*2194*/ 	.word	index@(_Z32massMatrixMultiplyConstantKernelILi10ELi13ELi1EEviPKdS1_S1_S1_Pd)
        /*2198*/ 	.word	0x00000000


	//----- nvinfo : EIATTR_MIN_STACK_SIZE
	.align		4
.L_1436:
        /*219c*/ 	.byte	0x04, 0x12
        /*219e*/ 	.short	(.L_1438 - .L_1437)
	.align		4
.L_1437:
        /*21a0*/ 	.word	index@(_Z32massMatrixMultiplyRegisterKernelILi10ELi13ELi1EEviPKdS1_S1_S1_Pd)
        /*21a4*/ 	.word	0x00000000


	//----- nvinfo : EIATTR_MIN_STACK_SIZE
	.align		4
.L_1438:
        /*21a8*/ 	.byte	0x04, 0x12
        /*21aa*/ 	.short	(.L_1440 - .L_1439)
	.align		4
.L_1439:
        /*21ac*/ 	.word	index@(_Z42massMatrixMultiplyMonolithicConstantKernelILi10ELi12ELi1EEviPKdS1_S1_S1_Pd)
        /*21b0*/ 	.word	0x00000000


	//----- nvinfo : EIATTR_MIN_STACK_SIZE
	.align		4
.L_1440:
        /*21b4*/ 	.byte	0x04, 0x12
        /*21b6*/ 	.short	(.L_1442 - .L_1441)
	.align		4
.L_1441:
        /*21b8*/ 	.word	index@(_Z40massMatrixMultiplyMonolithicGlobalKernelILi10ELi12ELi1EEviPKdS1_S1_S1_Pd)
        /*21bc*/ 	.word	0x00000000


	//----- nvinfo : EIATTR_MIN_STACK_SIZE
	.align		4
.L_1442:
        /*21c0*/ 	.byte	0x04, 0x12
        /*21c2*/ 	.short	(.L_1444 - .L_1443)
	.align		4
.L_1443:
        /*21c4*/ 	.word	index@(_Z30massMatrixMultiplyGlobalKernelILi10ELi12ELi1EEviPKdS1_S1_S1_Pd)
        /*21c8*/ 	.word	0x00000000


	//----- nvinfo : EIATTR_MIN_STACK_SIZE
	.align		4
.L_1444:
        /*21cc*/ 	.byte	0x04, 0x12
        /*21ce*/ 	.short	(.L_1446 - .L_1445)
	.align		4
.L_1445:
        /*21d0*/ 	.word	index@(_Z30massMatrixMultiplySharedKernelILi10ELi12ELi1EEviPKdS1_S1_S1_Pd)
        /*21d4*/ 	.word	0x00000000


	//----- nvinfo : EIATTR_MIN_STACK_SIZE
	.align		4
.L_1446:
        /*21d8*/ 	.byte	0x04, 0x12
        /*21da*/ 	.short	(.L_1448 - .L_1447)
	.align		4
.L_1447:
        /*21dc*/ 	.word	index@(_Z32massMatrixMultiplyConstantKernelILi10ELi12ELi1EEviPKdS1_S1_S1_Pd)
        /*21e0*/ 	.word	0x00000000


	//----- nvinfo : EIATTR_MIN_STACK_SIZE
	.align		4
.L_1448:
        /*21e4*/ 	.byte	0x04, 0x12
        /*21e6*/ 	.short	(.L_1450 - .L_1449)
	.align		4
.L_1449:
        /*21e8*/ 	.word	index@(_Z32massMatrixMultiplyRegisterKernelILi10ELi12ELi1EEviPKdS1_S1_S1_Pd)
        /*21ec*/ 	.word	0x00000000


	//----- nvinfo : EIATTR_MIN_STACK_SIZE
	.align		4
.L_1450:
        /*21f0*/ 	.byte	0x04, 0x12
        /*21f2*/ 	.short	(.L_1452 - .L_1451)
	.align		4
.L_1451:
        /*21f4*/ 	.word	index@(_Z42massMatrixMultiplyMonolithicConstantKernelILi10ELi11ELi1EEviPKdS1_S1_S1_Pd)
        /*21f8*/ 	.word	0x00000000


	//----- nvinfo : EIATTR_MIN_STACK_SIZE
	.align		4
.L_1452:
        /*21fc*/ 	.byte	0x04, 0x12
        /*21fe*/ 	.short	(.L_1454 - .L_1453)
	.align		4
.L_1453:
        /*2200*/ 	.word	index@(_Z40massMatrixMultiplyMonolithicGlobalKernelILi10ELi11ELi1EEviPKdS1_S1_S1_Pd)
        /*2204*/ 	.word	0x00000000


	//----- nvinfo : EIATTR_MIN_STACK_SIZE
	.align		4
.L_1454:
        /*2208*/ 	.byte	0x04, 0x12
        /*220a*/ 	.short	(.L_1456 - .L_1455)
	.align		4
.L_1455:
        /*220c*/ 	.word	index@(_Z30massMatrixMultiplyGlobalKernelILi10ELi11ELi1EEviPKdS1_S1_S1_Pd)
        /*2210*/ 	.word	0x00000000


	//----- nvinfo : EIATTR_MIN_STACK_SIZE
	.align		4
.L_1456:
        /*2214*/ 	.byte	0x04, 0x12
        /*2216*/ 	.short	(.L_1458 - .L_1457)
	.align		4
.L_1457:
        /*2218*/ 	.word	index@(_Z30massMatrixMultiplySharedKernelILi10ELi11ELi1EEviPKdS1_S1_S1_Pd)
        /*221c*/ 	.word	0x00000000


	//----- nvinfo : EIATTR_MIN_STACK_SIZE
	.align		4
.L_1458:
        /*2220*/ 	.byte	0x04, 0x12
        /*2222*/ 	.short	(.L_1460 - .L_1459)
	.align		4
.L_1459:
        /*2224*/ 	.word	index@(_Z32massMatrixMultiplyConstantKernelILi10ELi11ELi1EEviPKdS1_S1_S1_Pd)
        /*2228*/ 	.word	0x00000000


	//----- nvinfo : EIATTR_MIN_STACK_SIZE
	.align		4
.L_1460:
        /*222c*/ 	.byte	0x04, 0x12
        /*222e*/ 	.short	(.L_1462 - .L_1461)
	.align		4
.L_1461:
        /*2230*/ 	.word	index@(_Z32massMatrixMultiplyRegisterKernelILi10ELi11ELi1EEviPKdS1_S1_S1_Pd)
        /*2234*/ 	.word	0x00000000


	//----- nvinfo : EIATTR_MIN_STACK_SIZE
	.align		4
.L_1462:
        /*2238*/ 	.byte	0x04, 0x12
        /*223a*/ 	.short	(.L_1464 - .L_1463)
	.align		4
.L_1463:
        /*223c*/ 	.word	index@(_Z42massMatrixMultiplyMonolithicConstantKernelILi10ELi10ELi1EEviPKdS1_S1_S1_Pd)
        /*2240*/ 	.word	0x00000000


	//----- nvinfo : EIATTR_MIN_STACK_SIZE
	.align		4
.L_1464:
        /*2244*/ 	.byte	0x04, 0x12
        /*2246*/ 	.short	(.L_1466 - .L_1465)
	.align		4
.L_1465:
        /*2248*/ 	.word	index@(_Z40massMatrixMultiplyMonolithicGlobalKernelILi10ELi10ELi1EEviPKdS1_S1_S1_Pd)
        /*224c*/ 	.word	0x00000000


	//----- nvinfo : EIATTR_MIN_STACK_SIZE
	.align		4
.L_1466:
        /*2250*/ 	.byte	0x04, 0x12
        /*2252*/ 	.short	(.L_1468 - .L_1467)
	.align		4
.L_1467:
        /*2254*/ 	.word	index@(_Z30massMatrixMultiplyGlobalKernelILi10ELi10ELi1EEviPKdS1_S1_S1_Pd)
        /*2258*/ 	.word	0x00000000


	//----- nvinfo : EIATTR_MIN_STACK_SIZE
	.align		4
.L_1468:
        /*225c*/ 	.byte	0x04, 0x12
        /*225e*/ 	.short	(.L_1470 - .L_1469)
	.align		4
.L_1469:
        /*2260*/ 	.word	index@(_Z30massMatrixMultiplySharedKernelILi10ELi10ELi1EEviPKdS1_S1_S1_Pd)
        /*2264*/ 	.word	0x00000000


	//----- nvinfo : EIATTR_MIN_STACK_SIZE
	.align		4
.L_1470:
        /*2268*/ 	.byte	0x04, 0x12
        /*226a*/ 	.short	(.L_1472 - .L_1471)
	.align		4
.L_1471:
        /*226c*/ 	.word	index@(_Z32massMatrixMultiplyConstantKernelILi10ELi10ELi1EEviPKdS1_S1_S1_Pd)
        /*2270*/ 	.word	0x00000000


	//----- nvinfo : EIATTR_MIN_STACK_SIZE
	.align		4
.L_1472:
        /*2274*/ 	.byte	0x04, 0x12
        /*2276*/ 	.short	(.L_1474 - .L_1473)
	.align		4
.L_1473:
        /*2278*/ 	.word	index@(_Z32massMatrixMultiplyRegisterKernelILi10ELi10ELi1EEviPKdS1_S1_S1_Pd)
        /*227c*/ 	.word	0x00000000


	//----- nvinfo : EIATTR_MIN_STACK_SIZE
	.align		4
.L_1474:
        /*2280*/ 	.byte	0x04, 0x12
        /*2282*/ 	.short	(.L_1476 - .L_1475)
	.align		4
.L_1475:
        /*2284*/ 	.word	index@(_Z42massMatrixMultiplyMonolithicConstantKernelILi9ELi13ELi1EEviPKdS1_S1_S1_Pd)
        /*2288*/ 	.word	0x00000000


	//----- nvinfo : EIATTR_MIN_STACK_SIZE
	.align		4
.L_1476:
        /*228c*/ 	.byte	0x04, 0x12
        /*228e*/ 	.short	(.L_1478 - .L_1477)
	.align		4
.L_1477:
        /*2290*/ 	.word	index@(_Z40massMatrixMultiplyMonolithicGlobalKernelILi9ELi13ELi1EEviPKdS1_S1_S1_Pd)
        /*2294*/ 	.word	0x00000000


	//----- nvinfo : EIATTR_MIN_STACK_SIZE
	.align		4
.L_1478:
        /*2298*/ 	.byte	0x04, 0x12
        /*229a*/ 	.short	(.L_1480 - .L_1479)
	.align		4
.L_1479:
        /*229c*/ 	.word	index@(_Z30massMatrixMultiplyGlobalKernelILi9ELi13ELi1EEviPKdS1_S1_S1_Pd)
        /*22a0*/ 	.word	0x00000000


	//----- nvinfo : EIATTR_MIN_STACK_SIZE
	.align		4
.L_1480:
        /*22a4*/ 	.byte	0x04, 0x12
        /*22a6*/ 	.short	(.L_1482 - .L_1481)
	.align		4
.L_1481:
        /*22a8*/ 	.word	index@(_Z30massMatrixMultiplySharedKernelILi9ELi13ELi1EEviPKdS1_S1_S1_Pd)
        /*22ac*/ 	.word	0x00000000


	//----- nvinfo : EIATTR_MIN_STACK_SIZE
	.align		4
.L_1482:
        /*22b0*/ 	.byte	0x04, 0x12
        /*22b2*/ 	.short	(.L_1484 - .L_1483)
	.align		4
.L_1483:
        /*22b4*/ 	.word	index@(_Z32massMatrixMultiplyConstantKernelILi9ELi13ELi1EEviPKdS1_S1_S1_Pd)
        /*22b8*/ 	.word	0x00000000


	//----- nvinfo : EIATTR_MIN_STACK_SIZE
	.align		4
.L_1484:
        /*22bc*/ 	.byte	0x04, 0x12
        /*22be*/ 	.short	(.L_1486 - .L_1485)
	.align		4
.L_1485:
        /*22c0*/ 	.word	index@(_Z32massMatrixMultiplyRegisterKernelILi9ELi13ELi1EEviPKdS1_S1_S1_Pd)
        /*22c4*/ 	.word	0x00000000


	//----- nvinfo : EIATTR_MIN_STACK_SIZE
	.align		4
.L_1486:
        /*22c8*/ 	.byte	0x04, 0x12
        /*22ca*/ 	.short	(.L_1488 - .L_1487)
	.align		4
.L_1487:
        /*22cc*/ 	.word	index@(_Z42massMatrixMultiplyMonolithicConstantKernelILi9ELi12ELi1EEviPKdS1_S1_S1_Pd)
        /*22d0*/ 	.word	0x00000000


	//----- nvinfo : EIATTR_MIN_STACK_SIZE
	.align		4
.L_1488:
        /*22d4*/ 	.byte	0x04, 0x12
        /*22d6*/ 	.short	(.L_1490 - .L_1489)
	.align		4
.L_1489:
        /*22d8*/ 	.word	index@(_Z40massMatrixMultiplyMonolithicGlobalKernelILi9ELi12ELi1EEviPKdS1_S1_S1_Pd)
        /*22dc*/ 	.word	0x00000000


	//----- nvinfo : EIATTR_MIN_STACK_SIZE
	.align		4
.L_1490:
        /*22e0*/ 	.byte	0x04, 0x12
        /*22e2*/ 	.short	(.L_1492 - .L_1491)
	.align		4
.L_1491:
        /*22e4*/ 	.word	index@(_Z30massMatrixMultiplyGlobalKernelILi9ELi12ELi1EEviPKdS1_S1_S1_Pd)
        /*22e8*/ 	.word	0x00000000


	//----- nvinfo : EIATTR_MIN_STACK_SIZE
	.align		4
.L_1492:
        /*22ec*/ 	.byte	0x04, 0x12
        /*22ee*/ 	.short	(.L_1494 - .L_1493)
	.align		4
.L_1493:
        /*22f0*/ 	.word	index@(_Z30massMatrixMultiplySharedKernelILi9ELi12ELi1EEviPKdS1_S1_S1_Pd)
        /*22f4*/ 	.word	0x00000000


	//----- nvinfo : EIATTR_MIN_STACK_SIZE
	.align		4
.L_1494:
        /*22f8*/ 	.byte	0x04, 0x12
        /*22fa*/ 	.short	(.L_1496 - .L_1495)
	.align		4
.L_1495:
        /*22fc*/ 	.word	index@(_Z32massMatrixMultiplyConstantKernelILi9ELi12ELi1EEviPKdS1_S1_S1_Pd)
        /*2300*/ 	.word	0x00000000


	//----- nvinfo : EIATTR_MIN_STACK_SIZE
	.align		4
.L_1496:
        /*2304*/ 	.byte	0x04, 0x12
        /*2306*/ 	.short	(.L_1498 - .L_1497)
	.align		4
.L_1497:
        /*2308*/ 	.word	index@(_Z32massMatrixMultiplyRegisterKernelILi9ELi12ELi1EEviPKdS1_S1_S1_Pd)
        /*230c*/ 	.word	0x00000000


	//----- nvinfo : EIATTR_MIN_STACK_SIZE
	.align		4
.L_1498:
        /*2310*/ 	.byte	0x04, 0x12
        /*2312*/ 	.short	(.L_1500 - .L_1499)
	.align		4
.L_1499:
        /*2314*/ 	.word	index@(_Z42massMatrixMultiplyMonolithicConstantKernelILi9ELi11ELi1EEviPKdS1_S1_S1_Pd)
        /*2318*/ 	.word	0x00000000


	//----- nvinfo : EIATTR_MIN_STACK_SIZE
	.align		4
.L_1500:
        /*231c*/ 	.byte	0x04, 0x12
        /*231e*/ 	.short	(.L_1502 - .L_1501)
	.align		4
.L_1501:
        /*2320*/ 	.word	index@(_Z40massMatrixMultiplyMonolithicGlobalKernelILi9ELi11ELi1EEviPKdS1_S1_S1_Pd)
        /*2324*/ 	.word	0x00000000


	//----- nvinfo : EIATTR_MIN_STACK_SIZE
	.align		4
.L_1502:
        /*2328*/ 	.byte	0x04, 0x12
        /*232a*/ 	.short	(.L_1504 - .L_1503)
	.align		4
.L_1503:
        /*232c*/ 	.word	index@(_Z30massMatrixMultiplyGlobalKernelILi9ELi11ELi1EEviPKdS1_S1_S1_Pd)
        /*2330*/ 	.word	0x00000000


	//----- nvinfo : EIATTR_MIN_STACK_SIZE
	.align		4
.L_1504:
        /*2334*/ 	.byte	0x04, 0x12
        /*2336*/ 	.short	(.L_1506 - .L_1505)
	.align		4
.L_1505:
        /*2338*/ 	.word	index@(_Z30massMatrixMultiplySharedKernelILi9ELi11ELi1EEviPKdS1_S1_S1_Pd)
        /*233c*/ 	.word	0x00000000


	//----- nvinfo : EIATTR_MIN_STACK_SIZE
	.align		4
.L_1506:
        /*2340*/ 	.byte	0x04, 0x12
        /*2342*/ 	.short	(.L_1508 - .L_1507)
	.align		4
.L_1507:
        /*2344*/ 	.word	index@(_Z32massMatrixMultiplyConstantKernelILi9ELi11ELi1EEviPKdS1_S1_S1_Pd)
        /*2348*/ 	.word	0x00000000


	//----- nvinfo : EIATTR_MIN_STACK_SIZE
	.align		4
.L_1508:
        /*234c*/ 	.byte	0x04, 0x12
        /*234e*/ 	.short	(.L_1510 - .L_1509)
	.align		4
.L_1509:
        /*2350*/ 	.word	index@(_Z32massMatrixMultiplyRegisterKernelILi9ELi11ELi1EEviPKdS1_S1_S1_Pd)
        /*2354*/ 	.word	0x00000000


	//----- nvinfo : EIATTR_MIN_STACK_SIZE
	.align		4
.L_1510:
        /*2358*/ 	.byte	0x04, 0x12
        /*235a*/ 	.short	(.L_1512 - .L_1511)
	.align		4
.L_1511:
        /*235c*/ 	.word	index@(_Z42massMatrixMultiplyMonolithicConstantKernelILi9ELi10ELi1EEviPKdS1_S1_S1_Pd)
        /*2360*/ 	.word	0x00000000


	//----- nvinfo : EIATTR_MIN_STACK_SIZE
	.align		4
.L_1512:
        /*2364*/ 	.byte	0x04, 0x12
        /*2366*/ 	.short	(.L_1514 - .L_1513)
	.align		4
.L_1513:
        /*2368*/ 	.word	index@(_Z40massMatrixMultiplyMonolithicGlobalKernelILi9ELi10ELi1EEviPKdS1_S1_S1_Pd)
        /*236c*/ 	.word	0x00000000


	//----- nvinfo : EIATTR_MIN_STACK_SIZE
	.align		4
.L_1514:
        /*2370*/ 	.byte	0x04, 0x12
        /*2372*/ 	.short	(.L_1516 - .L_1515)
	.align		4
.L_1515:
        /*2374*/ 	.word	index@(_Z30massMatrixMultiplyGlobalKernelILi9ELi10ELi1EEviPKdS1_S1_S1_Pd)
        /*2378*/ 	.word	0x00000000


	//----- nvinfo : EIATTR_MIN_STACK_SIZE
	.align		4
.L_1516:
        /*237c*/ 	.byte	0x04, 0x12
        /*237e*/ 	.short	(.L_1518 - .L_1517)
	.align		4
.L_1517:
        /*2380*/ 	.word	index@(_Z30massMatrixMultiplySharedKernelILi9ELi10ELi1EEviPKdS1_S1_S1_Pd)
        /*2384*/ 	.word	0x00000000


	//----- nvinfo : EIATTR_MIN_STACK_SIZE
	.align		4
.L_1518:
        /*2388*/ 	.byte	0x04, 0x12
        /*238a*/ 	.short	(.L_1520 - .L_1519)
	.align		4
.L_1519:
        /*238c*/ 	.word	index@(_Z32massMatrixMultiplyConstantKernelILi9ELi10ELi1EEviPKdS1_S1_S1_Pd)
        /*2390*/ 	.word	0x00000000


	//----- nvinfo : EIATTR_MIN_STACK_SIZE
	.align		4
.L_1520:
        /*2394*/ 	.byte	0x04, 0x12
        /*2396*/ 	.short	(.L_1522 - .L_1521)
	.align		4
.L_1521:
        /*2398*/ 	.word	index@(_Z32massMatrixMultiplyRegisterKernelILi9ELi10ELi1EEviPKdS1_S1_S1_Pd)
        /*239c*/ 	.word	0x00000000


	//----- nvinfo : EIATTR_MIN_STACK_SIZE
	.align		4
.L_1522:
        /*23a0*/ 	.byte	0x04, 0x12
        /*23a2*/ 	.short	(.L_1524 - .L_1523)
	.align		4
.L_1523:
        /*23a4*/ 	.word	index@(_Z42massMatrixMultiplyMonolithicConstantKernelILi9ELi9ELi1EEviPKdS1_S1_S1_Pd)
        /*23a8*/ 	.word	0x00000000


	//----- nvinfo : EIATTR_MIN_STACK_SIZE
	.align		4
.L_1524:
        /*23ac*/ 	.byte	0x04, 0x12
        /*23ae*/ 	.short	(.L_1526 - .L_1525)
	.align		4
.L_1525:
        /*23b0*/ 	.word	index@(_Z40massMatrixMultiplyMonolithicGlobalKernelILi9ELi9ELi1EEviPKdS1_S1_S1_Pd)
        /*23b4*/ 	.word	0x00000000


	//----- nvinfo : EIATTR_MIN_STACK_SIZE
	.align		4
.L_1526:
        /*23b8*/ 	.byte	0x04, 0x12
        /*23ba*/ 	.short	(.L_1528 - .L_1527)
	.align		4
.L_1527:
        /*23bc*/ 	.word	index@(_Z30massMatrixMultiplyGlobalKernelILi9ELi9ELi1EEviPKdS1_S1_S1_Pd)
        /*23c0*/ 	.word	0x00000000


	//----- nvinfo : EIATTR_MIN_STACK_SIZE
	.align		4
.L_1528:
        /*23c4*/ 	.byte	0x04, 0x12
        /*23c6*/ 	.short	(.L_1530 - .L_1529)
	.align		4
.L_1529:
        /*23c8*/ 	.word	index@(_Z30massMatrixMultiplySharedKernelILi9ELi9ELi1EEviPKdS1_S1_S1_Pd)
        /*23cc*/ 	.word	0x00000000


	//----- nvinfo : EIATTR_MIN_STACK_SIZE
	.align		4
.L_1530:
        /*23d0*/ 	.byte	0x04, 0x12
        /*23d2*/ 	.short	(.L_1532 - .L_1531)
	.align		4
.L_1531:
        /*23d4*/ 	.word	index@(_Z32massMatrixMultiplyConstantKernelILi9ELi9ELi1EEviPKdS1_S1_S1_Pd)
        /*23d8*/ 	.word	0x00000000


	//----- nvinfo : EIATTR_MIN_STACK_SIZE
	.align		4
.L_1532:
        /*23dc*/ 	.byte	0x04, 0x12
        /*23de*/ 	.short	(.L_1534 - .L_1533)
	.align		4
.L_1533:
        /*23e0*/ 	.word	index@(_Z32massMatrixMultiplyRegisterKernelILi9ELi9ELi1EEviPKdS1_S1_S1_Pd)
        /*23e4*/ 	.word	0x00000000


	//----- nvinfo : EIATTR_MIN_STACK_SIZE
	.align		4
.L_1534:
        /*23e8*/ 	.byte	0x04, 0x12
        /*23ea*/ 	.short	(.L_1536 - .L_1535)
	.align		4
.L_1535:
        /*23ec*/ 	.word	index@(_Z42massMatrixMultiplyMonolithicConstantKernelILi8ELi12ELi1EEviPKdS1_S1_S1_Pd)
        /*23f0*/ 	.word	0x00000000


	//----- nvinfo : EIATTR_MIN_STACK_SIZE
	.align		4
.L_1536:
        /*23f4*/ 	.byte	0x04, 0x12
        /*23f6*/ 	.short	(.L_1538 - .L_1537)
	.align		4
.L_1537:
        /*23f8*/ 	.word	index@(_Z40massMatrixMultiplyMonolithicGlobalKernelILi8ELi12ELi1EEviPKdS1_S1_S1_Pd)
        /*23fc*/ 	.word	0x00000000


	//----- nvinfo : EIATTR_MIN_STACK_SIZE
	.align		4
.L_1538:
        /*2400*/ 	.byte	0x04, 0x12
        /*2402*/ 	.short	(.L_1540 - .L_1539)
	.align		4
.L_1539:
        /*2404*/ 	.word	index@(_Z30massMatrixMultiplyGlobalKernelILi8ELi12ELi1EEviPKdS1_S1_S1_Pd)
        /*2408*/ 	.word	0x00000000


	//----- nvinfo : EIATTR_MIN_STACK_SIZE
	.align		4
.L_1540:
        /*240c*/ 	.byte	0x04, 0x12
        /*240e*/ 	.short	(.L_1542 - .L_1541)
	.align		4
.L_1541:
        /*2410*/ 	.word	index@(_Z30massMatrixMultiplySharedKernelILi8ELi12ELi1EEviPKdS1_S1_S1_Pd)
        /*2414*/ 	.word	0x00000000


	//----- nvinfo : EIATTR_MIN_STACK_SIZE
	.align		4
.L_1542:
        /*2418*/ 	.byte	0x04, 0x12
        /*241a*/ 	.short	(.L_1544 - .L_1543)
	.align		4
.L_1543:
        /*241c*/ 	.word	index@(_Z32massMatrixMultiplyConstantKernelILi8ELi12ELi1EEviPKdS1_S1_S1_Pd)
        /*2420*/ 	.word	0x00000000


	//----- nvinfo : EIATTR_MIN_STACK_SIZE
	.align		4
.L_1544:
        /*2424*/ 	.byte	0x04, 0x12
        /*2426*/ 	.short	(.L_1546 - .L_1545)
	.align		4
.L_1545:
        /*2428*/ 	.word	index@(_Z32massMatrixMultiplyRegisterKernelILi8ELi12ELi1EEviPKdS1_S1_S1_Pd)
        /*242c*/ 	.word	0x00000000


	//----- nvinfo : EIATTR_MIN_STACK_SIZE
	.align		4
.L_1546:
        /*2430*/ 	.byte	0x04, 0x12
        /*2432*/ 	.short	(.L_1548 - .L_1547)
	.align		4
.L_1547:
        /*2434*/ 	.word	index@(_Z42massMatrixMultiplyMonolithicConstantKernelILi8ELi11ELi1EEviPKdS1_S1_S1_Pd)
        /*2438*/ 	.word	0x00000000


	//----- nvinfo : EIATTR_MIN_STACK_SIZE
	.align		4
.L_1548:
        /*243c*/ 	.byte	0x04, 0x12
        /*243e*/ 	.short	(.L_1550 - .L_1549)
	.align		4
.L_1549:
        /*2440*/ 	.word	index@(_Z40massMatrixMultiplyMonolithicGlobalKernelILi8ELi11ELi1EEviPKdS1_S1_S1_Pd)
        /*2444*/ 	.word	0x00000000


	//----- nvinfo : EIATTR_MIN_STACK_SIZE
	.align		4
.L_1550:
        /*2448*/ 	.byte	0x04, 0x12
        /*244a*/ 	.short	(.L_1552 - .L_1551)
	.align		4
.L_1551:
        /*244c*/ 	.word	index@(_Z30massMatrixMultiplyGlobalKernelILi8ELi11ELi1EEviPKdS1_S1_S1_Pd)
        /*2450*/ 	.word	0x00000000


	//----- nvinfo : EIATTR_MIN_STACK_SIZE
	.align		4
.L_1552:
        /*2454*/ 	.byte	0x04, 0x12
        /*2456*/ 	.short	(.L_1554 - .L_1553)
	.align		4
.L_1553:
        /*2458*/ 	.word	index@(_Z30massMatrixMultiplySharedKernelILi8ELi11ELi1EEviPKdS1_S1_S1_Pd)
        /*245c*/ 	.word	0x00000000


	//----- nvinfo : EIATTR_MIN_STACK_SIZE
	.align		4
.L_1554:
        /*2460*/ 	.byte	0x04, 0x12
        /*2462*/ 	.short	(.L_1556 - .L_1555)
	.align		4
.L_1555:
        /*2464*/ 	.word	index@(_Z32massMatrixMultiplyConstantKernelILi8ELi11ELi1EEviPKdS1_S1_S1_Pd)
        /*2468*/ 	.word	0x00000000


	//----- nvinfo : EIATTR_MIN_STACK_SIZE
	.align		4
.L_1556:
        /*246c*/ 	.byte	0x04, 0x12
        /*246e*/ 	.short	(.L_1558 - .L_1557)
	.align		4
.L_1557:
        /*2470*/ 	.word	index@(_Z32massMatrixMultiplyRegisterKernelILi8ELi11ELi1EEviPKdS1_S1_S1_Pd)
        /*2474*/ 	.word	0x00000000


	//----- nvinfo : EIATTR_MIN_STACK_SIZE
	.align		4
.L_1558:
        /*2478*/ 	.byte	0x04, 0x12
        /*247a*/ 	.short	(.L_1560 - .L_1559)
	.align		4
.L_1559:
        /*247c*/ 	.word	index@(_Z42massMatrixMultiplyMonolithicConstantKernelILi8ELi10ELi1EEviPKdS1_S1_S1_Pd)
        /*2480*/ 	.word	0x00000000


	//----- nvinfo : EIATTR_MIN_STACK_SIZE
	.align		4
.L_1560:
        /*2484*/ 	.byte	0x04, 0x12
        /*2486*/ 	.short	(.L_1562 - .L_1561)
	.align		4
.L_1561:
        /*2488*/ 	.word	index@(_Z40massMatrixMultiplyMonolithicGlobalKernelILi8ELi10ELi1EEviPKdS1_S1_S1_Pd)
        /*248c*/ 	.word	0x00000000


	//----- nvinfo : EIATTR_MIN_STACK_SIZE
	.align		4
.L_1562:
        /*2490*/ 	.byte	0x04, 0x12
        /*2492*/ 	.short	(.L_1564 - .L_1563)
	.align		4
.L_1563:
        /*2494*/ 	.word	index@(_Z30massMatrixMultiplyGlobalKernelILi8ELi10ELi1EEviPKdS1_S1_S1_Pd)
        /*2498*/ 	.word	0x00000000


	//----- nvinfo : EIATTR_MIN_STACK_SIZE
	.align		4
.L_1564:
        /*249c*/ 	.byte	0x04, 0x12
        /*249e*/ 	.short	(.L_1566 - .L_1565)
	.align		4
.L_1565:
        /*24a0*/ 	.word	index@(_Z30massMatrixMultiplySharedKernelILi8ELi10ELi1EEviPKdS1_S1_S1_Pd)
        /*24a4*/ 	.word	0x00000000


	//----- nvinfo : EIATTR_MIN_STACK_SIZE
	.align		4
.L_1566:
        /*24a8*/ 	.byte	0x04, 0x12
        /*24aa*/ 	.short	(.L_1568 - .L_1567)
	.align		4
.L_1567:
        /*24ac*/ 	.word	index@(_Z32massMatrixMultiplyConstantKernelILi8ELi10ELi1EEviPKdS1_S1_S1_Pd)
        /*24b0*/ 	.word	0x00000000


	//----- nvinfo : EIATTR_MIN_STACK_SIZE
	.align		4
.L_1568:
        /*24b4*/ 	.byte	0x04, 0x12
        /*24b6*/ 	.short	(.L_1570 - .L_1569)
	.align		4
.L_1569:
        /*24b8*/ 	.word	index@(_Z32massMatrixMultiplyRegisterKernelILi8ELi10ELi1EEviPKdS1_S1_S1_Pd)
        /*24bc*/ 	.word	0x00000000


	//----- nvinfo : EIATTR_MIN_STACK_SIZE
	.align		4
.L_1570:
        /*24c0*/ 	.byte	0x04, 0x12
        /*24c2*/ 	.short	(.L_1572 - .L_1571)
	.align		4
.L_1571:
        /*24c4*/ 	.word	index@(_Z42massMatrixMultiplyMonolithicConstantKernelILi8ELi9ELi2EEviPKdS1_S1_S1_Pd)
        /*24c8*/ 	.word	0x00000000


	//----- nvinfo : EIATTR_MIN_STACK_SIZE
	.align		4
.L_1572:
        /*24cc*/ 	.byte	0x04, 0x12
        /*24ce*/ 	.short	(.L_1574 - .L_1573)
	.align		4
.L_1573:
        /*24d0*/ 	.word	index@(_Z40massMatrixMultiplyMonolithicGlobalKernelILi8ELi9ELi2EEviPKdS1_S1_S1_Pd)
        /*24d4*/ 	.word	0x00000000


	//----- nvinfo : EIATTR_MIN_STACK_SIZE
	.align		4
.L_1574:
        /*24d8*/ 	.byte	0x04, 0x12
        /*24da*/ 	.short	(.L_1576 - .L_1575)
	.align		4
.L_1575:
        /*24dc*/ 	.word	index@(_Z30massMatrixMultiplyGlobalKernelILi8ELi9ELi2EEviPKdS1_S1_S1_Pd)
        /*24e0*/ 	.word	0x00000000


	//----- nvinfo : EIATTR_MIN_STACK_SIZE
	.align		4
.L_1576:
        /*24e4*/ 	.byte	0x04, 0x12
        /*24e6*/ 	.short	(.L_1578 - .L_1577)
	.align		4
.L_1577:
        /*24e8*/ 	.word	index@(_Z30massMatrixMultiplySharedKernelILi8ELi9ELi2EEviPKdS1_S1_S1_Pd)
        /*24ec*/ 	.word	0x00000000


	//----- nvinfo : EIATTR_MIN_STACK_SIZE
	.align		4
.L_1578:
        /*24f0*/ 	.byte	0x04, 0x12
        /*24f2*/ 	.short	(.L_1580 - .L_1579)
	.align		4
.L_1579:
        /*24f4*/ 	.word	index@(_Z32massMatrixMultiplyConstantKernelILi8ELi9ELi2EEviPKdS1_S1_S1_Pd)
        /*24f8*/ 	.word	0x00000000


	//----- nvinfo : EIATTR_MIN_STACK_SIZE
	.align		4
.L_1580:
        /*24fc*/ 	.byte	0x04, 0x12
        /*24fe*/ 	.short	(.L_1582 - .L_1581)
	.align		4
.L_1581:
        /*2500*/ 	.word	index@(_Z32massMatrixMultiplyRegisterKernelILi8ELi9ELi2EEviPKdS1_S1_S1_Pd)
        /*2504*/ 	.word	0x00000000


	//----- nvinfo : EIATTR_MIN_STACK_SIZE
	.align		4
.L_1582:
        /*2508*/ 	.byte	0x04, 0x12
        /*250a*/ 	.short	(.L_1584 - .L_1583)
	.align		4
.L_1583:
        /*250c*/ 	.word	index@(_Z42massMatrixMultiplyMonolithicConstantKernelILi8ELi8ELi1EEviPKdS1_S1_S1_Pd)
        /*2510*/ 	.word	0x00000000


	//----- nvinfo : EIATTR_MIN_STACK_SIZE
	.align		4
.L_1584:
        /*2514*/ 	.byte	0x04, 0x12
        /*2516*/ 	.short	(.L_1586 - .L_1585)
	.align		4
.L_1585:
        /*2518*/ 	.word	index@(_Z40massMatrixMultiplyMonolithicGlobalKernelILi8ELi8ELi1EEviPKdS1_S1_S1_Pd)
        /*251c*/ 	.word	0x00000000


	//----- nvinfo : EIATTR_MIN_STACK_SIZE
	.align		4
.L_1586:
        /*2520*/ 	.byte	0x04, 0x12
        /*2522*/ 	.short	(.L_1588 - .L_1587)
	.align		4
.L_1587:
        /*2524*/ 	.word	index@(_Z30massMatrixMultiplyGlobalKernelILi8ELi8ELi1EEviPKdS1_S1_S1_Pd)
        /*2528*/ 	.word	0x00000000


	//----- nvinfo : EIATTR_MIN_STACK_SIZE
	.align		4
.L_1588:
        /*252c*/ 	.byte	0x04, 0x12
        /*252e*/ 	.short	(.L_1590 - .L_1589)
	.align		4
.L_1589:
        /*2530*/ 	.word	index@(_Z30massMatrixMultiplySharedKernelILi8ELi8ELi1EEviPKdS1_S1_S1_Pd)
        /*2534*/ 	.word	0x00000000


	//----- nvinfo : EIATTR_MIN_STACK_SIZE
	.align		4
.L_1590:
        /*2538*/ 	.byte	0x04, 0x12
        /*253a*/ 	.short	(.L_1592 - .L_1591)
	.align		4
.L_1591:
        /*253c*/ 	.word	index@(_Z32massMatrixMultiplyConstantKernelILi8ELi8ELi1EEviPKdS1_S1_S1_Pd)
        /*2540*/ 	.word	0x00000000


	//----- nvinfo : EIATTR_MIN_STACK_SIZE
	.align		4
.L_1592:
        /*2544*/ 	.byte	0x04, 0x12
        /*2546*/ 	.short	(.L_1594 - .L_1593)
	.align		4
.L_1593:
        /*2548*/ 	.word	index@(_Z32massMatrixMultiplyRegisterKernelILi8ELi8ELi1EEviPKdS1_S1_S1_Pd)
        /*254c*/ 	.word	0x00000000


	//----- nvinfo : EIATTR_MIN_STACK_SIZE
	.align		4
.L_1594:
        /*2550*/ 	.byte	0x04, 0x12
        /*2552*/ 	.short	(.L_1596 - .L_1595)
	.align		4
.L_1595:
        /*2554*/ 	.word	index@(_Z42massMatrixMultiplyMonolithicConstantKernelILi7ELi11ELi1EEviPKdS1_S1_S1_Pd)
        /*2558*/ 	.word	0x00000000


	//----- nvinfo : EIATTR_MIN_STACK_SIZE
	.align		4
.L_1596:
        /*255c*/ 	.byte	0x04, 0x12
        /*255e*/ 	.short	(.L_1598 - .L_1597)
	.align		4
.L_1597:
        /*2560*/ 	.word	index@(_Z40massMatrixMultiplyMonolithicGlobalKernelILi7ELi11ELi1EEviPKdS1_S1_S1_Pd)
        /*2564*/ 	.word	0x00000000


	//----- nvinfo : EIATTR_MIN_STACK_SIZE
	.align		4
.L_1598:
        /*2568*/ 	.byte	0x04, 0x12
        /*256a*/ 	.short	(.L_1600 - .L_1599)
	.align		4
.L_1599:
        /*256c*/ 	.word	index@(_Z30massMatrixMultiplyGlobalKernelILi7ELi11ELi1EEviPKdS1_S1_S1_Pd)
        /*2570*/ 	.word	0x00000000


	//----- nvinfo : EIATTR_MIN_STACK_SIZE
	.align		4
.L_1600:
        /*2574*/ 	.byte	0x04, 0x12
        /*2576*/ 	.short	(.L_1602 - .L_1601)
	.align		4
.L_1601:
        /*2578*/ 	.word	index@(_Z30massMatrixMultiplySharedKernelILi7ELi11ELi1EEviPKdS1_S1_S1_Pd)
        /*257c*/ 	.word	0x00000000


	//----- nvinfo : EIATTR_MIN_STACK_SIZE
	.align		4
.L_1602:
        /*2580*/ 	.byte	0x04, 0x12
        /*2582*/ 	.short	(.L_1604 - .L_1603)
	.align		4
.L_1603:
        /*2584*/ 	.word	index@(_Z32massMatrixMultiplyConstantKernelILi7ELi11ELi1EEviPKdS1_S1_S1_Pd)
        /*2588*/ 	.word	0x00000000


	//----- nvinfo : EIATTR_MIN_STACK_SIZE
	.align		4
.L_1604:
        /*258c*/ 	.byte	0x04, 0x12
        /*258e*/ 	.short	(.L_1606 - .L_1605)
	.align		4
.L_1605:
        /*2590*/ 	.word	index@(_Z32massMatrixMultiplyRegisterKernelILi7ELi11ELi1EEviPKdS1_S1_S1_Pd)
        /*2594*/ 	.word	0x00000000


	//----- nvinfo : EIATTR_MIN_STACK_SIZE
	.align		4
.L_1606:
        /*2598*/ 	.byte	0x04, 0x12
        /*259a*/ 	.short	(.L_1608 - .L_1607)
	.align		4
.L_1607:
        /*259c*/ 	.word	index@(_Z42massMatrixMultiplyMonolithicConstantKernelILi7ELi10ELi1EEviPKdS1_S1_S1_Pd)
        /*25a0*/ 	.word	0x00000000


	//----- nvinfo : EIATTR_MIN_STACK_SIZE
	.align		4
.L_1608:
        /*25a4*/ 	.byte	0x04, 0x12
        /*25a6*/ 	.short	(.L_1610 - .L_1609)
	.align		4
.L_1609:
        /*25a8*/ 	.word	index@(_Z40massMatrixMultiplyMonolithicGlobalKernelILi7ELi10ELi1EEviPKdS1_S1_S1_Pd)
        /*25ac*/ 	.word	0x00000000


	//----- nvinfo : EIATTR_MIN_STACK_SIZE
	.align		4
.L_1610:
        /*25b0*/ 	.byte	0x04, 0x12
        /*25b2*/ 	.short	(.L_1612 - .L_1611)
	.align		4
.L_1611:
        /*25b4*/ 	.word	index@(_Z30massMatrixMultiplyGlobalKernelILi7ELi10ELi1EEviPKdS1_S1_S1_Pd)
        /*25b8*/ 	.word	0x00000000


	//----- nvinfo : EIATTR_MIN_STACK_SIZE
	.align		4
.L_1612:
        /*25bc*/ 	.byte	0x04, 0x12
        /*25be*/ 	.short	(.L_1614 - .L_1613)
	.align		4
.L_1613:
        /*25c0*/ 	.word	index@(_Z30massMatrixMultiplySharedKernelILi7ELi10ELi1EEviPKdS1_S1_S1_Pd)
        /*25c4*/ 	.word	0x00000000


	//----- nvinfo : EIATTR_MIN_STACK_SIZE
	.align		4
.L_1614:
        /*25c8*/ 	.byte	0x04, 0x12
        /*25ca*/ 	.short	(.L_1616 - .L_1615)
	.align		4
.L_1615:
        /*25cc*/ 	.word	index@(_Z32massMatrixMultiplyConstantKernelILi7ELi10ELi1EEviPKdS1_S1_S1_Pd)
        /*25d0*/ 	.word	0x00000000


	//----- nvinfo : EIATTR_MIN_STACK_SIZE
	.align		4
.L_1616:
        /*25d4*/ 	.byte	0x04, 0x12
        /*25d6*/ 	.short	(.L_1618 - .L_1617)
	.align		4
.L_1617:
        /*25d8*/ 	.word	index@(_Z32massMatrixMultiplyRegisterKernelILi7ELi10ELi1EEviPKdS1_S1_S1_Pd)
        /*25dc*/ 	.word	0x00000000


	//----- nvinfo : EIATTR_MIN_STACK_SIZE
	.align		4
.L_1618:
        /*25e0*/ 	.byte	0x04, 0x12
        /*25e2*/ 	.short	(.L_1620 - .L_1619)
	.align		4
.L_1619:
        /*25e4*/ 	.word	index@(_Z42massMatrixMultiplyMonolithicConstantKernelILi7ELi9ELi2EEviPKdS1_S1_S1_Pd)
        /*25e8*/ 	.word	0x00000000


	//----- nvinfo : EIATTR_MIN_STACK_SIZE
	.align		4
.L_1620:
        /*25ec*/ 	.byte	0x04, 0x12
        /*25ee*/ 	.short	(.L_1622 - .L_1621)
	.align		4
.L_1621:
        /*25f0*/ 	.word	index@(_Z40massMatrixMultiplyMonolithicGlobalKernelILi7ELi9ELi2EEviPKdS1_S1_S1_Pd)
        /*25f4*/ 	.word	0x00000000


	//----- nvinfo : EIATTR_MIN_STACK_SIZE
	.align		4
.L_1622:
        /*25f8*/ 	.byte	0x04, 0x12
        /*25fa*/ 	.short	(.L_1624 - .L_1623)
	.align		4
.L_1623:
        /*25fc*/ 	.word	index@(_Z30massMatrixMultiplyGlobalKernelILi7ELi9ELi2EEviPKdS1_S1_S1_Pd)
        /*2600*/ 	.word	0x00000000


	//----- nvinfo : EIATTR_MIN_STACK_SIZE
	.align		4
.L_1624:
        /*2604*/ 	.byte	0x04, 0x12
        /*2606*/ 	.short	(.L_1626 - .L_1625)
	.align		4
.L_1625:
        /*2608*/ 	.word	index@(_Z30massMatrixMultiplySharedKernelILi7ELi9ELi2EEviPKdS1_S1_S1_Pd)
        /*260c*/ 	.word	0x00000000


	//----- nvinfo : EIATTR_MIN_STACK_SIZE
	.align		4
.L_1626:
        /*2610*/ 	.byte	0x04, 0x12
        /*2612*/ 	.short	(.L_1628 - .L_1627)
	.align		4
.L_1627:
        /*2614*/ 	.word	index@(_Z32massMatrixMultiplyConstantKernelILi7ELi9ELi2EEviPKdS1_S1_S1_Pd)
        /*2618*/ 	.word	0x00000000


	//----- nvinfo : EIATTR_MIN_STACK_SIZE
	.align		4
.L_1628:
        /*261c*/ 	.byte	0x04, 0x12
        /*261e*/ 	.short	(.L_1630 - .L_1629)
	.align		4
.L_1629:
        /*2620*/ 	.word	index@(_Z32massMatrixMultiplyRegisterKernelILi7ELi9ELi2EEviPKdS1_S1_S1_Pd)
        /*2624*/ 	.word	0x00000000


	//----- nvinfo : EIATTR_MIN_STACK_SIZE
	.align		4
.L_1630:
        /*2628*/ 	.byte	0x04, 0x12
        /*262a*/ 	.short	(.L_1632 - .L_1631)
	.align		4
.L_1631:
        /*262c*/ 	.word	index@(_Z42massMatrixMultiplyMonolithicConstantKernelILi7ELi8ELi1EEviPKdS1_S1_S1_Pd)
        /*2630*/ 	.word	0x00000000


	//----- nvinfo : EIATTR_MIN_STACK_SIZE
	.align		4
.L_1632:
        /*2634*/ 	.byte	0x04, 0x12
        /*2636*/ 	.short	(.L_1634 - .L_1633)
	.align		4
.L_1633:
        /*2638*/ 	.word	index@(_Z40massMatrixMultiplyMonolithicGlobalKernelILi7ELi8ELi1EEviPKdS1_S1_S1_Pd)
        /*263c*/ 	.word	0x00000000


	//----- nvinfo : EIATTR_MIN_STACK_SIZE
	.align		4
.L_1634:
        /*2640*/ 	.byte	0x04, 0x12
        /*2642*/ 	.short	(.L_1636 - .L_1635)
	.align		4
.L_1635:
        /*2644*/ 	.word	index@(_Z30massMatrixMultiplyGlobalKernelILi7ELi8ELi1EEviPKdS1_S1_S1_Pd)
        /*2648*/ 	.word	0x00000000


	//----- nvinfo : EIATTR_MIN_STACK_SIZE
	.align		4
.L_1636:
        /*264c*/ 	.byte	0x04, 0x12
        /*264e*/ 	.short	(.L_1638 - .L_1637)
	.align		4
.L_1637:
        /*2650*/ 	.word	index@(_Z30massMatrixMultiplySharedKernelILi7ELi8ELi1EEviPKdS1_S1_S1_Pd)
        /*2654*/ 	.word	0x00000000


	//----- nvinfo : EIATTR_MIN_STACK_SIZE
	.align		4
.L_1638:
        /*2658*/ 	.byte	0x04, 0x12
        /*265a*/ 	.short	(.L_1640 - .L_1639)
	.align		4
.L_1639:
        /*265c*/ 	.word	index@(_Z32massMatrixMultiplyConstantKernelILi7ELi8ELi1EEviPKdS1_S1_S1_Pd)
        /*2660*/ 	.word	0x00000000


	//----- nvinfo : EIATTR_MIN_STACK_SIZE
	.align		4
.L_1640:
        /*2664*/ 	.byte	0x04, 0x12
        /*2666*/ 	.short	(.L_1642 - .L_1641)
	.align		4
.L_1641:
        /*2668*/ 	.word	index@(_Z32massMatrixMultiplyRegisterKernelILi7ELi8ELi1EEviPKdS1_S1_S1_Pd)
        /*266c*/ 	.word	0x00000000


	//----- nvinfo : EIATTR_MIN_STACK_SIZE
	.align		4
.L_1642:
        /*2670*/ 	.byte	0x04, 0x12
        /*2672*/ 	.short	(.L_1644 - .L_1643)
	.align		4
.L_1643:
        /*2674*/ 	.word	index@(_Z42massMatrixMultiplyMonolithicConstantKernelILi7ELi7ELi2EEviPKdS1_S1_S1_Pd)
        /*2678*/ 	.word	0x00000000


	//----- nvinfo : EIATTR_MIN_STACK_SIZE
	.align		4
.L_1644:
        /*267c*/ 	.byte	0x04, 0x12
        /*267e*/ 	.short	(.L_1646 - .L_1645)
	.align		4
.L_1645:
        /*2680*/ 	.word	index@(_Z40massMatrixMultiplyMonolithicGlobalKernelILi7ELi7ELi2EEviPKdS1_S1_S1_Pd)
        /*2684*/ 	.word	0x00000000


	//----- nvinfo : EIATTR_MIN_STACK_SIZE
	.align		4
.L_1646:
        /*2688*/ 	.byte	0x04, 0x12
        /*268a*/ 	.short	(.L_1648 - .L_1647)
	.align		4
.L_1647:
        /*268c*/ 	.word	index@(_Z30massMatrixMultiplyGlobalKernelILi7ELi7ELi2EEviPKdS1_S1_S1_Pd)
        /*2690*/ 	.word	0x00000000


	//----- nvinfo : EIATTR_MIN_STACK_SIZE
	.align		4
.L_1648:
        /*2694*/ 	.byte	0x04, 0x12
        /*2696*/ 	.short	(.L_1650 - .L_1649)
	.align		4
.L_1649:
        /*2698*/ 	.word	index@(_Z30massMatrixMultiplySharedKernelILi7ELi7ELi2EEviPKdS1_S1_S1_Pd)
        /*269c*/ 	.word	0x00000000


	//----- nvinfo : EIATTR_MIN_STACK_SIZE
	.align		4
.L_1650:
        /*26a0*/ 	.byte	0x04, 0x12
        /*26a2*/ 	.short	(.L_1652 - .L_1651)
	.align		4
.L_1651:
        /*26a4*/ 	.word	index@(_Z32massMatrixMultiplyConstantKernelILi7ELi7ELi2EEviPKdS1_S1_S1_Pd)
        /*26a8*/ 	.word	0x00000000


	//----- nvinfo : EIATTR_MIN_STACK_SIZE
	.align		4
.L_1652:
        /*26ac*/ 	.byte	0x04, 0x12
        /*26ae*/ 	.short	(.L_1654 - .L_1653)
	.align		4
.L_1653:
        /*26b0*/ 	.word	index@(_Z32massMatrixMultiplyRegisterKernelILi7ELi7ELi2EEviPKdS1_S1_S1_Pd)
        /*26b4*/ 	.word	0x00000000


	//----- nvinfo : EIATTR_MIN_STACK_SIZE
	.align		4
.L_1654:
        /*26b8*/ 	.byte	0x04, 0x12
        /*26ba*/ 	.short	(.L_1656 - .L_1655)
	.align		4
.L_1655:
        /*26bc*/ 	.word	index@(_Z42massMatrixMultiplyMonolithicConstantKernelILi6ELi10ELi1EEviPKdS1_S1_S1_Pd)
        /*26c0*/ 	.word	0x00000000


	//----- nvinfo : EIATTR_MIN_STACK_SIZE
	.align		4
.L_1656:
        /*26c4*/ 	.byte	0x04, 0x12
        /*26c6*/ 	.short	(.L_1658 - .L_1657)
	.align		4
.L_1657:
        /*26c8*/ 	.word	index@(_Z40massMatrixMultiplyMonolithicGlobalKernelILi6ELi10ELi1EEviPKdS1_S1_S1_Pd)
        /*26cc*/ 	.word	0x00000000


	//----- nvinfo : EIATTR_MIN_STACK_SIZE
	.align		4
.L_1658:
        /*26d0*/ 	.byte	0x04, 0x12
        /*26d2*/ 	.short	(.L_1660 - .L_1659)
	.align		4
.L_1659:
        /*26d4*/ 	.word	index@(_Z30massMatrixMultiplyGlobalKernelILi6ELi10ELi1EEviPKdS1_S1_S1_Pd)
        /*26d8*/ 	.word	0x00000000


	//----- nvinfo : EIATTR_MIN_STACK_SIZE
	.align		4
.L_1660:
        /*26dc*/ 	.byte	0x04, 0x12
        /*26de*/ 	.short	(.L_1662 - .L_1661)
	.align		4
.L_1661:
        /*26e0*/ 	.word	index@(_Z30massMatrixMultiplySharedKernelILi6ELi10ELi1EEviPKdS1_S1_S1_Pd)
        /*26e4*/ 	.word	0x00000000


	//----- nvinfo : EIATTR_MIN_STACK_SIZE
	.align		4
.L_1662:
        /*26e8*/ 	.byte	0x04, 0x12
        /*26ea*/ 	.short	(.L_1664 - .L_1663)
	.align		4
.L_1663:
        /*26ec*/ 	.word	index@(_Z32massMatrixMultiplyConstantKernelILi6ELi10ELi1EEviPKdS1_S1_S1_Pd)
        /*26f0*/ 	.word	0x00000000


	//----- nvinfo : EIATTR_MIN_STACK_SIZE
	.align		4
.L_1664:
        /*26f4*/ 	.byte	0x04, 0x12
        /*26f6*/ 	.short	(.L_1666 - .L_1665)
	.align		4
.L_1665:
        /*26f8*/ 	.word	index@(_Z32massMatrixMultiplyRegisterKernelILi6ELi10ELi1EEviPKdS1_S1_S1_Pd)
        /*26fc*/ 	.word	0x00000000


	//----- nvinfo : EIATTR_MIN_STACK_SIZE
	.align		4
.L_1666:
        /*2700*/ 	.byte	0x04, 0x12
        /*2702*/ 	.short	(.L_1668 - .L_1667)
	.align		4
.L_1667:
        /*2704*/ 	.word	index@(_Z42massMatrixMultiplyMonolithicConstantKernelILi6ELi9ELi2EEviPKdS1_S1_S1_Pd)
        /*2708*/ 	.word	0x00000000


	//----- nvinfo : EIATTR_MIN_STACK_SIZE
	.align		4
.L_1668:
        /*270c*/ 	.byte	0x04, 0x12
        /*270e*/ 	.short	(.L_1670 - .L_1669)
	.align		4
.L_1669:
        /*2710*/ 	.word	index@(_Z40massMatrixMultiplyMonolithicGlobalKernelILi6ELi9ELi2EEviPKdS1_S1_S1_Pd)
        /*2714*/ 	.word	0x00000000


	//----- nvinfo : EIATTR_MIN_STACK_SIZE
	.align		4
.L_1670:
        /*2718*/ 	.byte	0x04, 0x12
        /*271a*/ 	.short	(.L_1672 - .L_1671)
	.align		4
.L_1671:
        /*271c*/ 	.word	index@(_Z30massMatrixMultiplyGlobalKernelILi6ELi9ELi2EEviPKdS1_S1_S1_Pd)
        /*2720*/ 	.word	0x00000000


	//----- nvinfo : EIATTR_MIN_STACK_SIZE
	.align		4
.L_1672:
        /*2724*/ 	.byte	0x04, 0x12
        /*2726*/ 	.short	(.L_1674 - .L_1673)
	.align		4
.L_1673:
        /*2728*/ 	.word	index@(_Z30massMatrixMultiplySharedKernelILi6ELi9ELi2EEviPKdS1_S1_S1_Pd)
        /*272c*/ 	.word	0x00000000


	//----- nvinfo : EIATTR_MIN_STACK_SIZE
	.align		4
.L_1674:
        /*2730*/ 	.byte	0x04, 0x12
        /*2732*/ 	.short	(.L_1676 - .L_1675)
	.align		4
.L_1675:
        /*2734*/ 	.word	index@(_Z32massMatrixMultiplyConstantKernelILi6ELi9ELi2EEviPKdS1_S1_S1_Pd)
        /*2738*/ 	.word	0x00000000


	//----- nvinfo : EIATTR_MIN_STACK_SIZE
	.align		4
.L_1676:
        /*273c*/ 	.byte	0x04, 0x12
        /*273e*/ 	.short	(.L_1678 - .L_1677)
	.align		4
.L_1677:
        /*2740*/ 	.word	index@(_Z32massMatrixMultiplyRegisterKernelILi6ELi9ELi2EEviPKdS1_S1_S1_Pd)
        /*2744*/ 	.word	0x00000000


	//----- nvinfo : EIATTR_MIN_STACK_SIZE
	.align		4
.L_1678:
        /*2748*/ 	.byte	0x04, 0x12
        /*274a*/ 	.short	(.L_1680 - .L_1679)
	.align		4
.L_1679:
        /*274c*/ 	.word	index@(_Z42massMatrixMultiplyMonolithicConstantKernelILi6ELi8ELi1EEviPKdS1_S1_S1_Pd)
        /*2750*/ 	.word	0x00000000


	//----- nvinfo : EIATTR_MIN_STACK_SIZE
	.align		4
.L_1680:
        /*2754*/ 	.byte	0x04, 0x12
        /*2756*/ 	.short	(.L_1682 - .L_1681)
	.align		4
.L_1681:
        /*2758*/ 	.word	index@(_Z40massMatrixMultiplyMonolithicGlobalKernelILi6ELi8ELi1EEviPKdS1_S1_S1_Pd)
        /*275c*/ 	.word	0x00000000


	//----- nvinfo : EIATTR_MIN_STACK_SIZE
	.align		4
.L_1682:
        /*2760*/ 	.byte	0x04, 0x12
        /*2762*/ 	.short	(.L_1684 - .L_1683)
	.align		4
.L_1683:
        /*2764*/ 	.word	index@(_Z30massMatrixMultiplyGlobalKernelILi6ELi8ELi1EEviPKdS1_S1_S1_Pd)
        /*2768*/ 	.word	0x00000000


	//----- nvinfo : EIATTR_MIN_STACK_SIZE
	.align		4
.L_1684:
        /*276c*/ 	.byte	0x04, 0x12
        /*276e*/ 	.short	(.L_1686 - .L_1685)
	.align		4
.L_1685:
        /*2770*/ 	.word	index@(_Z30massMatrixMultiplySharedKernelILi6ELi8ELi1EEviPKdS1_S1_S1_Pd)
        /*2774*/ 	.word	0x00000000


	//----- nvinfo : EIATTR_MIN_STACK_SIZE
	.align		4
.L_1686:
        /*2778*/ 	.byte	0x04, 0x12
        /*277a*/ 	.short	(.L_1688 - .L_1687)
	.align		4
.L_1687:
        /*277c*/ 	.word	index@(_Z32massMatrixMultiplyConstantKernelILi6ELi8ELi1EEviPKdS1_S1_S1_Pd)
        /*2780*/ 	.word	0x00000000


	//----- nvinfo : EIATTR_MIN_STACK_SIZE
	.align		4
.L_1688:
        /*2784*/ 	.byte	0x04, 0x12
        /*2786*/ 	.short	(.L_1690 - .L_1689)
	.align		4
.L_1689:
        /*2788*/ 	.word	index@(_Z32massMatrixMultiplyRegisterKernelILi6ELi8ELi1EEviPKdS1_S1_S1_Pd)
        /*278c*/ 	.word	0x00000000


	//----- nvinfo : EIATTR_MIN_STACK_SIZE
	.align		4
.L_1690:
        /*2790*/ 	.byte	0x04, 0x12
        /*2792*/ 	.short	(.L_1692 - .L_1691)
	.align		4
.L_1691:
        /*2794*/ 	.word	index@(_Z42massMatrixMultiplyMonolithicConstantKernelILi6ELi7ELi2EEviPKdS1_S1_S1_Pd)
        /*2798*/ 	.word	0x00000000


	//----- nvinfo : EIATTR_MIN_STACK_SIZE
	.align		4
.L_1692:
        /*279c*/ 	.byte	0x04, 0x12
        /*279e*/ 	.short	(.L_1694 - .L_1693)
	.align		4
.L_1693:
        /*27a0*/ 	.word	index@(_Z40massMatrixMultiplyMonolithicGlobalKernelILi6ELi7ELi2EEviPKdS1_S1_S1_Pd)
        /*27a4*/ 	.word	0x00000000


	//----- nvinfo : EIATTR_MIN_STACK_SIZE
	.align		4
.L_1694:
        /*27a8*/ 	.byte	0x04, 0x12
        /*27aa*/ 	.short	(.L_1696 - .L_1695)
	.align		4
.L_1695:
        /*27ac*/ 	.word	index@(_Z30massMatrixMultiplyGlobalKernelILi6ELi7ELi2EEviPKdS1_S1_S1_Pd)
        /*27b0*/ 	.word	0x00000000


	//----- nvinfo : EIATTR_MIN_STACK_SIZE
	.align		4
.L_1696:
        /*27b4*/ 	.byte	0x04, 0x12
        /*27b6*/ 	.short	(.L_1698 - .L_1697)
	.align		4
.L_1697:
        /*27b8*/ 	.word	index@(_Z30massMatrixMultiplySharedKernelILi6ELi7ELi2EEviPKdS1_S1_S1_Pd)
        /*27bc*/ 	.word	0x00000000


	//----- nvinfo : EIATTR_MIN_STACK_SIZE
	.align		4
.L_1698:
        /*27c0*/ 	.byte	0x04, 0x12
        /*27c2*/ 	.short	(.L_1700 - .L_1699)
	.align		4
.L_1699:
        /*27c4*/ 	.word	index@(_Z32massMatrixMultiplyConstantKernelILi6ELi7ELi2EEviPKdS1_S1_S1_Pd)
        /*27c8*/ 	.word	0x00000000


	//----- nvinfo : EIATTR_MIN_STACK_SIZE
	.align		4
.L_1700:
        /*27cc*/ 	.byte	0x04, 0x12
        /*27ce*/ 	.short	(.L_1702 - .L_1701)
	.align		4
.L_1701:
        /*27d0*/ 	.word	index@(_Z32massMatrixMultiplyRegisterKernelILi6ELi7ELi2EEviPKdS1_S1_S1_Pd)
        /*27d4*/ 	.word	0x00000000


	//----- nvinfo : EIATTR_MIN_STACK_SIZE
	.align		4
.L_1702:
        /*27d8*/ 	.byte	0x04, 0x12
        /*27da*/ 	.short	(.L_1704 - .L_1703)
	.align		4
.L_1703:
        /*27dc*/ 	.word	index@(_Z42massMatrixMultiplyMonolithicConstantKernelILi6ELi6ELi3EEviPKdS1_S1_S1_Pd)
        /*27e0*/ 	.word	0x00000000


	//----- nvinfo : EIATTR_MIN_STACK_SIZE
	.align		4
.L_1704:
        /*27e4*/ 	.byte	0x04, 0x12
        /*27e6*/ 	.short	(.L_1706 - .L_1705)
	.align		4
.L_1705:
        /*27e8*/ 	.word	index@(_Z40massMatrixMultiplyMonolithicGlobalKernelILi6ELi6ELi3EEviPKdS1_S1_S1_Pd)
        /*27ec*/ 	.word	0x00000000


	//----- nvinfo : EIATTR_MIN_STACK_SIZE
	.align		4
.L_1706:
        /*27f0*/ 	.byte	0x04, 0x12
        /*27f2*/ 	.short	(.L_1708 - .L_1707)
	.align		4
.L_1707:
        /*27f4*/ 	.word	index@(_Z30massMatrixMultiplyGlobalKernelILi6ELi6ELi3EEviPKdS1_S1_S1_Pd)
        /*27f8*/ 	.word	0x00000000


	//----- nvinfo : EIATTR_MIN_STACK_SIZE
	.align		4
.L_1708:
        /*27fc*/ 	.byte	0x04, 0x12
        /*27fe*/ 	.short	(.L_1710 - .L_1709)
	.align		4
.L_1709:
        /*2800*/ 	.word	index@(_Z30massMatrixMultiplySharedKernelILi6ELi6ELi3EEviPKdS1_S1_S1_Pd)
        /*2804*/ 	.word	0x00000000


	//----- nvinfo : EIATTR_MIN_STACK_SIZE
	.align		4
.L_1710:
        /*2808*/ 	.byte	0x04, 0x12
        /*280a*/ 	.short	(.L_1712 - .L_1711)
	.align		4
.L_1711:
        /*280c*/ 	.word	index@(_Z32massMatrixMultiplyConstantKernelILi6ELi6ELi3EEviPKdS1_S1_S1_Pd)
        /*2810*/ 	.word	0x00000000


	//----- nvinfo : EIATTR_MIN_STACK_SIZE
	.align		4
.L_1712:
        /*2814*/ 	.byte	0x04, 0x12
        /*2816*/ 	.short	(.L_1714 - .L_1713)
	.align		4
.L_1713:
        /*2818*/ 	.word	index@(_Z32massMatrixMultiplyRegisterKernelILi6ELi6ELi3EEviPKdS1_S1_S1_Pd)
        /*281c*/ 	.word	0x00000000


	//----- nvinfo : EIATTR_MIN_STACK_SIZE
	.align		4
.L_1714:
        /*2820*/ 	.byte	0x04, 0x12
        /*2822*/ 	.short	(.L_1716 - .L_1715)
	.align		4
.L_1715:
        /*2824*/ 	.word	index@(_Z42massMatrixMultiplyMonolithicConstantKernelILi5ELi9ELi2EEviPKdS1_S1_S1_Pd)
        /*2828*/ 	.word	0x00000000


	//----- nvinfo : EIATTR_MIN_STACK_SIZE
	.align		4
.L_1716:
        /*282c*/ 	.byte	0x04, 0x12
        /*282e*/ 	.short	(.L_1718 - .L_1717)
	.align		4
.L_1717:
        /*2830*/ 	.word	index@(_Z40massMatrixMultiplyMonolithicGlobalKernelILi5ELi9ELi2EEviPKdS1_S1_S1_Pd)
        /*2834*/ 	.word	0x00000000


	//----- nvinfo : EIATTR_MIN_STACK_SIZE
	.align		4
.L_1718:
        /*2838*/ 	.byte	0x04, 0x12
        /*283a*/ 	.short	(.L_1720 - .L_1719)
	.align		4
.L_1719:
        /*283c*/ 	.word	index@(_Z30massMatrixMultiplyGlobalKernelILi5ELi9ELi2EEviPKdS1_S1_S1_Pd)
        /*2840*/ 	.word	0x00000000


	//----- nvinfo : EIATTR_MIN_STACK_SIZE
	.align		4
.L_1720:
        /*2844*/ 	.byte	0x04, 0x12
        /*2846*/ 	.short	(.L_1722 - .L_1721)
	.align		4
.L_1721:
        /*2848*/ 	.word	index@(_Z30massMatrixMultiplySharedKernelILi5ELi9ELi2EEviPKdS1_S1_S1_Pd)
        /*284c*/ 	.word	0x00000000


	//----- nvinfo : EIATTR_MIN_STACK_SIZE
	.align		4
.L_1722:
        /*2850*/ 	.byte	0x04, 0x12
        /*2852*/ 	.short	(.L_1724 - .L_1723)
	.align		4
.L_1723:
        /*2854*/ 	.word	index@(_Z32massMatrixMultiplyConstantKernelILi5ELi9ELi2EEviPKdS1_S1_S1_Pd)
        /*2858*/ 	.word	0x00000000


	//----- nvinfo : EIATTR_MIN_STACK_SIZE
	.align		4
.L_1724:
        /*285c*/ 	.byte	0x04, 0x12
        /*285e*/ 	.short	(.L_1726 - .L_1725)
	.align		4
.L_1725:
        /*2860*/ 	.word	index@(_Z32massMatrixMultiplyRegisterKernelILi5ELi9ELi2EEviPKdS1_S1_S1_Pd)
        /*2864*/ 	.word	0x00000000


	//----- nvinfo : EIATTR_MIN_STACK_SIZE
	.align		4
.L_1726:
        /*2868*/ 	.byte	0x04, 0x12
        /*286a*/ 	.short	(.L_1728 - .L_1727)
	.align		4
.L_1727:
        /*286c*/ 	.word	index@(_Z42massMatrixMultiplyMonolithicConstantKernelILi5ELi8ELi1EEviPKdS1_S1_S1_Pd)
        /*2870*/ 	.word	0x00000000


	//----- nvinfo : EIATTR_MIN_STACK_SIZE
	.align		4
.L_1728:
        /*2874*/ 	.byte	0x04, 0x12
        /*2876*/ 	.short	(.L_1730 - .L_1729)
	.align		4
.L_1729:
        /*2878*/ 	.word	index@(_Z40massMatrixMultiplyMonolithicGlobalKernelILi5ELi8ELi1EEviPKdS1_S1_S1_Pd)
        /*287c*/ 	.word	0x00000000


	//----- nvinfo : EIATTR_MIN_STACK_SIZE
	.align		4
.L_1730:
        /*2880*/ 	.byte	0x04, 0x12
        /*2882*/ 	.short	(.L_1732 - .L_1731)
	.align		4
.L_1731:
        /*2884*/ 	.word	index@(_Z30massMatrixMultiplyGlobalKernelILi5ELi8ELi1EEviPKdS1_S1_S1_Pd)
        /*2888*/ 	.word	0x00000000


	//----- nvinfo : EIATTR_MIN_STACK_SIZE
	.align		4
.L_1732:
        /*288c*/ 	.byte	0x04, 0x12
        /*288e*/ 	.short	(.L_1734 - .L_1733)
	.align		4
.L_1733:
        /*2890*/ 	.word	index@(_Z30massMatrixMultiplySharedKernelILi5ELi8ELi1EEviPKdS1_S1_S1_Pd)
        /*2894*/ 	.word	0x00000000


	//----- nvinfo : EIATTR_MIN_STACK_SIZE
	.align		4
.L_1734:
        /*2898*/ 	.byte	0x04, 0x12
        /*289a*/ 	.short	(.L_1736 - .L_1735)
	.align		4
.L_1735:
        /*289c*/ 	.word	index@(_Z32massMatrixMultiplyConstantKernelILi5ELi8ELi1EEviPKdS1_S1_S1_Pd)
        /*28a0*/ 	.word	0x00000000


	//----- nvinfo : EIATTR_MIN_STACK_SIZE
	.align		4
.L_1736:
        /*28a4*/ 	.byte	0x04, 0x12
        /*28a6*/ 	.short	(.L_1738 - .L_1737)
	.align		4
.L_1737:
        /*28a8*/ 	.word	index@(_Z32massMatrixMultiplyRegisterKernelILi5ELi8ELi1EEviPKdS1_S1_S1_Pd)
        /*28ac*/ 	.word	0x00000000


	//----- nvinfo : EIATTR_MIN_STACK_SIZE
	.align		4
.L_1738:
        /*28b0*/ 	.byte	0x04, 0x12
        /*28b2*/ 	.short	(.L_1740 - .L_1739)
	.align		4
.L_1739:
        /*28b4*/ 	.word	index@(_Z42massMatrixMultiplyMonolithicConstantKernelILi5ELi7ELi2EEviPKdS1_S1_S1_Pd)
        /*28b8*/ 	.word	0x00000000


	//----- nvinfo : EIATTR_MIN_STACK_SIZE
	.align		4
.L_1740:
        /*28bc*/ 	.byte	0x04, 0x12
        /*28be*/ 	.short	(.L_1742 - .L_1741)
	.align		4
.L_1741:
        /*28c0*/ 	.word	index@(_Z40massMatrixMultiplyMonolithicGlobalKernelILi5ELi7ELi2EEviPKdS1_S1_S1_Pd)
        /*28c4*/ 	.word	0x00000000


	//----- nvinfo : EIATTR_MIN_STACK_SIZE
	.align		4
.L_1742:
        /*28c8*/ 	.byte	0x04, 0x12
        /*28ca*/ 	.short	(.L_1744 - .L_1743)
	.align		4
.L_1743:
        /*28cc*/ 	.word	index@(_Z30massMatrixMultiplyGlobalKernelILi5ELi7ELi2EEviPKdS1_S1_S1_Pd)
        /*28d0*/ 	.word	0x00000000


	//----- nvinfo : EIATTR_MIN_STACK_SIZE
	.align		4
.L_1744:
        /*28d4*/ 	.byte	0x04, 0x12
        /*28d6*/ 	.short	(.L_1746 - .L_1745)
	.align		4
.L_1745:
        /*28d8*/ 	.word	index@(_Z30massMatrixMultiplySharedKernelILi5ELi7ELi2EEviPKdS1_S1_S1_Pd)
        /*28dc*/ 	.word	0x00000000


	//----- nvinfo : EIATTR_MIN_STACK_SIZE
	.align		4
.L_1746:
        /*28e0*/ 	.byte	0x04, 0x12
        /*28e2*/ 	.short	(.L_1748 - .L_1747)
	.align		4
.L_1747:
        /*28e4*/ 	.word	index@(_Z32massMatrixMultiplyConstantKernelILi5ELi7ELi2EEviPKdS1_S1_S1_Pd)
        /*28e8*/ 	.word	0x00000000


	//----- nvinfo : EIATTR_MIN_STACK_SIZE
	.align		4
.L_1748:
        /*28ec*/ 	.byte	0x04, 0x12
        /*28ee*/ 	.short	(.L_1750 - .L_1749)
	.align		4
.L_1749:
        /*28f0*/ 	.word	index@(_Z32massMatrixMultiplyRegisterKernelILi5ELi7ELi2EEviPKdS1_S1_S1_Pd)
        /*28f4*/ 	.word	0x00000000


	//----- nvinfo : EIATTR_MIN_STACK_SIZE
	.align		4
.L_1750:
        /*28f8*/ 	.byte	0x04, 0x12
        /*28fa*/ 	.short	(.L_1752 - .L_1751)
	.align		4
.L_1751:
        /*28fc*/ 	.word	index@(_Z42massMatrixMultiplyMonolithicConstantKernelILi5ELi6ELi3EEviPKdS1_S1_S1_Pd)
        /*2900*/ 	.word	0x00000000


	//----- nvinfo : EIATTR_MIN_STACK_SIZE
	.align		4
.L_1752:
        /*2904*/ 	.byte	0x04, 0x12
        /*2906*/ 	.short	(.L_1754 - .L_1753)
	.align		4
.L_1753:
        /*2908*/ 	.word	index@(_Z40massMatrixMultiplyMonolithicGlobalKernelILi5ELi6ELi3EEviPKdS1_S1_S1_Pd)
        /*290c*/ 	.word	0x00000000


	//----- nvinfo : EIATTR_MIN_STACK_SIZE
	.align		4
.L_1754:
        /*2910*/ 	.byte	0x04, 0x12
        /*2912*/ 	.short	(.L_1756 - .L_1755)
	.align		4
.L_1755:
        /*2914*/ 	.word	index@(_Z30massMatrixMultiplyGlobalKernelILi5ELi6ELi3EEviPKdS1_S1_S1_Pd)
        /*2918*/ 	.word	0x00000000


	//----- nvinfo : EIATTR_MIN_STACK_SIZE
	.align		4
.L_1756:
        /*291c*/ 	.byte	0x04, 0x12
        /*291e*/ 	.short	(.L_1758 - .L_1757)
	.align		4
.L_1757:
        /*2920*/ 	.word	index@(_Z30massMatrixMultiplySharedKernelILi5ELi6ELi3EEviPKdS1_S1_S1_Pd)
        /*2924*/ 	.word	0x00000000


	//----- nvinfo : EIATTR_MIN_STACK_SIZE
	.align		4
.L_1758:
        /*2928*/ 	.byte	0x04, 0x12
        /*292a*/ 	.short	(.L_1760 - .L_1759)
	.align		4
.L_1759:
        /*292c*/ 	.word	index@(_Z32massMatrixMultiplyConstantKernelILi5ELi6ELi3EEviPKdS1_S1_S1_Pd)
        /*2930*/ 	.word	0x00000000


	//----- nvinfo : EIATTR_MIN_STACK_SIZE
	.align		4
.L_1760:
        /*2934*/ 	.byte	0x04, 0x12
        /*2936*/ 	.short	(.L_1762 - .L_1761)
	.align		4
.L_1761:
        /*2938*/ 	.word	index@(_Z32massMatrixMultiplyRegisterKernelILi5ELi6ELi3EEviPKdS1_S1_S1_Pd)
        /*293c*/ 	.word	0x00000000


	//----- nvinfo : EIATTR_MIN_STACK_SIZE
	.align		4
.L_1762:
        /*2940*/ 	.byte	0x04, 0x12
        /*2942*/ 	.short	(.L_1764 - .L_1763)
	.align		4
.L_1763:
        /*2944*/ 	.word	index@(_Z42massMatrixMultiplyMonolithicConstantKernelILi5ELi5ELi5EEviPKdS1_S1_S1_Pd)
        /*2948*/ 	.word	0x00000000


	//----- nvinfo : EIATTR_MIN_STACK_SIZE
	.align		4
.L_1764:
        /*294c*/ 	.byte	0x04, 0x12
        /*294e*/ 	.short	(.L_1766 - .L_1765)
	.align		4
.L_1765:
        /*2950*/ 	.word	index@(_Z40massMatrixMultiplyMonolithicGlobalKernelILi5ELi5ELi5EEviPKdS1_S1_S1_Pd)
        /*2954*/ 	.word	0x00000000


	//----- nvinfo : EIATTR_MIN_STACK_SIZE
	.align		4
.L_1766:
        /*2958*/ 	.byte	0x04, 0x12
        /*295a*/ 	.short	(.L_1768 - .L_1767)
	.align		4
.L_1767:
        /*295c*/ 	.word	index@(_Z30massMatrixMultiplyGlobalKernelILi5ELi5ELi5EEviPKdS1_S1_S1_Pd)
        /*2960*/ 	.word	0x00000000


	//----- nvinfo : EIATTR_MIN_STACK_SIZE
	.align		4
.L_1768:
        /*2964*/ 	.byte	0x04, 0x12
        /*2966*/ 	.short	(.L_1770 - .L_1769)
	.align		4
.L_1769:
        /*2968*/ 	.word	index@(_Z30massMatrixMultiplySharedKernelILi5ELi5ELi5EEviPKdS1_S1_S1_Pd)
        /*296c*/ 	.word	0x00000000


	//----- nvinfo : EIATTR_MIN_STACK_SIZE
	.align		4
.L_1770:
        /*2970*/ 	.byte	0x04, 0x12
        /*2972*/ 	.short	(.L_1772 - .L_1771)
	.align		4
.L_1771:
        /*2974*/ 	.word	index@(_Z32massMatrixMultiplyConstantKernelILi5ELi5ELi5EEviPKdS1_S1_S1_Pd)
        /*2978*/ 	.word	0x00000000


	//----- nvinfo : EIATTR_MIN_STACK_SIZE
	.align		4
.L_1772:
        /*297c*/ 	.byte	0x04, 0x12
        /*297e*/ 	.short	(.L_1774 - .L_1773)
	.align		4
.L_1773:
        /*2980*/ 	.word	index@(_Z32massMatrixMultiplyRegisterKernelILi5ELi5ELi5EEviPKdS1_S1_S1_Pd)
        /*2984*/ 	.word	0x00000000


	//----- nvinfo : EIATTR_MIN_STACK_SIZE
	.align		4
.L_1774:
        /*2988*/ 	.byte	0x04, 0x12
        /*298a*/ 	.short	(.L_1776 - .L_1775)
	.align		4
.L_1775:
        /*298c*/ 	.word	index@(_Z42massMatrixMultiplyMonolithicConstantKernelILi4ELi8ELi1EEviPKdS1_S1_S1_Pd)
        /*2990*/ 	.word	0x00000000


	//----- nvinfo : EIATTR_MIN_STACK_SIZE
	.align		4
.L_1776:
        /*2994*/ 	.byte	0x04, 0x12
        /*2996*/ 	.short	(.L_1778 - .L_1777)
	.align		4
.L_1777:
        /*2998*/ 	.word	index@(_Z40massMatrixMultiplyMonolithicGlobalKernelILi4ELi8ELi1EEviPKdS1_S1_S1_Pd)
        /*299c*/ 	.word	0x00000000


	//----- nvinfo : EIATTR_MIN_STACK_SIZE
	.align		4
.L_1778:
        /*29a0*/ 	.byte	0x04, 0x12
        /*29a2*/ 	.short	(.L_1780 - .L_1779)
	.align		4
.L_1779:
        /*29a4*/ 	.word	index@(_Z30massMatrixMultiplyGlobalKernelILi4ELi8ELi1EEviPKdS1_S1_S1_Pd)
        /*29a8*/ 	.word	0x00000000


	//----- nvinfo : EIATTR_MIN_STACK_SIZE
	.align		4
.L_1780:
        /*29ac*/ 	.byte	0x04, 0x12
        /*29ae*/ 	.short	(.L_1782 - .L_1781)
	.align		4
.L_1781:
        /*29b0*/ 	.word	index@(_Z30massMatrixMultiplySharedKernelILi4ELi8ELi1EEviPKdS1_S1_S1_Pd)
        /*29b4*/ 	.word	0x00000000


	//----- nvinfo : EIATTR_MIN_STACK_SIZE
	.align		4
.L_1782:
        /*29b8*/ 	.byte	0x04, 0x12
        /*29ba*/ 	.short	(.L_1784 - .L_1783)
	.align		4
.L_1783:
        /*29bc*/ 	.word	index@(_Z32massMatrixMultiplyConstantKernelILi4ELi8ELi1EEviPKdS1_S1_S1_Pd)
        /*29c0*/ 	.word	0x00000000


	//----- nvinfo : EIATTR_MIN_STACK_SIZE
	.align		4
.L_1784:
        /*29c4*/ 	.byte	0x04, 0x12
        /*29c6*/ 	.short	(.L_1786 - .L_1785)
	.align		4
.L_1785:
        /*29c8*/ 	.word	index@(_Z32massMatrixMultiplyRegisterKernelILi4ELi8ELi1EEviPKdS1_S1_S1_Pd)
        /*29cc*/ 	.word	0x00000000


	//----- nvinfo : EIATTR_MIN_STACK_SIZE
	.align		4
.L_1786:
        /*29d0*/ 	.byte	0x04, 0x12
        /*29d2*/ 	.short	(.L_1788 - .L_1787)
	.align		4
.L_1787:
        /*29d4*/ 	.word	index@(_Z42massMatrixMultiplyMonolithicConstantKernelILi4ELi7ELi2EEviPKdS1_S1_S1_Pd)
        /*29d8*/ 	.word	0x00000000


	//----- nvinfo : EIATTR_MIN_STACK_SIZE
	.align		4
.L_1788:
        /*29dc*/ 	.byte	0x04, 0x12
        /*29de*/ 	.short	(.L_1790 - .L_1789)
	.align		4
.L_1789:
        /*29e0*/ 	.word	index@(_Z40massMatrixMultiplyMonolithicGlobalKernelILi4ELi7ELi2EEviPKdS1_S1_S1_Pd)
        /*29e4*/ 	.word	0x00000000


	//----- nvinfo : EIATTR_MIN_STACK_SIZE
	.align		4
.L_1790:
        /*29e8*/ 	.byte	0x04, 0x12
        /*29ea*/ 	.short	(.L_1792 - .L_1791)
	.align		4
.L_1791:
        /*29ec*/ 	.word	index@(_Z30massMatrixMultiplyGlobalKernelILi4ELi7ELi2EEviPKdS1_S1_S1_Pd)
        /*29f0*/ 	.word	0x00000000


	//----- nvinfo : EIATTR_MIN_STACK_SIZE
	.align		4
.L_1792:
        /*29f4*/ 	.byte	0x04, 0x12
        /*29f6*/ 	.short	(.L_1794 - .L_1793)
	.align		4
.L_1793:
        /*29f8*/ 	.word	index@(_Z30massMatrixMultiplySharedKernelILi4ELi7ELi2EEviPKdS1_S1_S1_Pd)
        /*29fc*/ 	.word	0x00000000


	//----- nvinfo : EIATTR_MIN_STACK_SIZE
	.align		4
.L_1794:
        /*2a00*/ 	.byte	0x04, 0x12
        /*2a02*/ 	.short	(.L_1796 - .L_1795)
	.align		4
.L_1795:
        /*2a04*/ 	.word	index@(_Z32massMatrixMultiplyConstantKernelILi4ELi7ELi2EEviPKdS1_S1_S1_Pd)
        /*2a08*/ 	.word	0x00000000


	//----- nvinfo : EIATTR_MIN_STACK_SIZE
	.align		4
.L_1796:
        /*2a0c*/ 	.byte	0x04, 0x12
        /*2a0e*/ 	.short	(.L_1798 - .L_1797)
	.align		4
.L_1797:
        /*2a10*/ 	.word	index@(_Z32massMatrixMultiplyRegisterKernelILi4ELi7ELi2EEviPKdS1_S1_S1_Pd)
        /*2a14*/ 	.word	0x00000000


	//----- nvinfo : EIATTR_MIN_STACK_SIZE
	.align		4
.L_1798:
        /*2a18*/ 	.byte	0x04, 0x12
        /*2a1a*/ 	.short	(.L_1800 - .L_1799)
	.align		4
.L_1799:
        /*2a1c*/ 	.word	index@(_Z42massMatrixMultiplyMonolithicConstantKernelILi4ELi6ELi3EEviPKdS1_S1_S1_Pd)
        /*2a20*/ 	.word	0x00000000


	//----- nvinfo : EIATTR_MIN_STACK_SIZE
	.align		4
.L_1800:
        /*2a24*/ 	.byte	0x04, 0x12
        /*2a26*/ 	.short	(.L_1802 - .L_1801)
	.align		4
.L_1801:
        /*2a28*/ 	.word	index@(_Z40massMatrixMultiplyMonolithicGlobalKernelILi4ELi6ELi3EEviPKdS1_S1_S1_Pd)
        /*2a2c*/ 	.word	0x00000000


	//----- nvinfo : EIATTR_MIN_STACK_SIZE
	.align		4
.L_1802:
        /*2a30*/ 	.byte	0x04, 0x12
        /*2a32*/ 	.short	(.L_1804 - .L_1803)
	.align		4
.L_1803:
        /*2a34*/ 	.word	index@(_Z30massMatrixMultiplyGlobalKernelILi4ELi6ELi3EEviPKdS1_S1_S1_Pd)
        /*2a38*/ 	.word	0x00000000


	//----- nvinfo : EIATTR_MIN_STACK_SIZE
	.align		4
.L_1804:
        /*2a3c*/ 	.byte	0x04, 0x12
        /*2a3e*/ 	.short	(.L_1806 - .L_1805)
	.align		4
.L_1805:
        /*2a40*/ 	.word	index@(_Z30massMatrixMultiplySharedKernelILi4ELi6ELi3EEviPKdS1_S1_S1_Pd)
        /*2a44*/ 	.word	0x00000000


	//----- nvinfo : EIATTR_MIN_STACK_SIZE
	.align		4
.L_1806:
        /*2a48*/ 	.byte	0x04, 0x12
        /*2a4a*/ 	.short	(.L_1808 - .L_1807)
	.align		4
.L_1807:
        /*2a4c*/ 	.word	index@(_Z32massMatrixMultiplyConstantKernelILi4ELi6ELi3EEviPKdS1_S1_S1_Pd)
        /*2a50*/ 	.word	0x00000000


	//----- nvinfo : EIATTR_MIN_STACK_SIZE
	.align		4
.L_1808:
        /*2a54*/ 	.byte	0x04, 0x12
        /*2a56*/ 	.short	(.L_1810 - .L_1809)
	.align		4
.L_1809:
        /*2a58*/ 	.word	index@(_Z32massMatrixMultiplyRegisterKernelILi4ELi6ELi3EEviPKdS1_S1_S1_Pd)
        /*2a5c*/ 	.word	0x00000000


	//----- nvinfo : EIATTR_MIN_STACK_SIZE
	.align		4
.L_1810:
        /*2a60*/ 	.byte	0x04, 0x12
        /*2a62*/ 	.short	(.L_1812 - .L_1811)
	.align		4
.L_1811:
        /*2a64*/ 	.word	index@(_Z42massMatrixMultiplyMonolithicConstantKernelILi4ELi5ELi5EEviPKdS1_S1_S1_Pd)
        /*2a68*/ 	.word	0x00000000


	//----- nvinfo : EIATTR_MIN_STACK_SIZE
	.align		4
.L_1812:
        /*2a6c*/ 	.byte	0x04, 0x12
        /*2a6e*/ 	.short	(.L_1814 - .L_1813)
	.align		4
.L_1813:
        /*2a70*/ 	.word	index@(_Z40massMatrixMultiplyMonolithicGlobalKernelILi4ELi5ELi5EEviPKdS1_S1_S1_Pd)
        /*2a74*/ 	.word	0x00000000


	//----- nvinfo : EIATTR_MIN_STACK_SIZE
	.align		4
.L_1814:
        /*2a78*/ 	.byte	0x04, 0x12
        /*2a7a*/ 	.short	(.L_1816 - .L_1815)
	.align		4
.L_1815:
        /*2a7c*/ 	.word	index@(_Z30massMatrixMultiplyGlobalKernelILi4ELi5ELi5EEviPKdS1_S1_S1_Pd)
        /*2a80*/ 	.word	0x00000000


	//----- nvinfo : EIATTR_MIN_STACK_SIZE
	.align		4
.L_1816:
        /*2a84*/ 	.byte	0x04, 0x12
        /*2a86*/ 	.short	(.L_1818 - .L_1817)
	.align		4
.L_1817:
        /*2a88*/ 	.word	index@(_Z30massMatrixMultiplySharedKernelILi4ELi5ELi5EEviPKdS1_S1_S1_Pd)
        /*2a8c*/ 	.word	0x00000000


	//----- nvinfo : EIATTR_MIN_STACK_SIZE
	.align		4
.L_1818:
        /*2a90*/ 	.byte	0x04, 0x12
        /*2a92*/ 	.short	(.L_1820 - .L_1819)
	.align		4
.L_1819:
        /*2a94*/ 	.word	index@(_Z32massMatrixMultiplyConstantKernelILi4ELi5ELi5EEviPKdS1_S1_S1_Pd)
        /*2a98*/ 	.word	0x00000000


	//----- nvinfo : EIATTR_MIN_STACK_SIZE
	.align		4
.L_1820:
        /*2a9c*/ 	.byte	0x04, 0x12
        /*2a9e*/ 	.short	(.L_1822 - .L_1821)
	.align		4
.L_1821:
        /*2aa0*/ 	.word	index@(_Z32massMatrixMultiplyRegisterKernelILi4ELi5ELi5EEviPKdS1_S1_S1_Pd)
        /*2aa4*/ 	.word	0x00000000


	//----- nvinfo : EIATTR_MIN_STACK_SIZE
	.align		4
.L_1822:
        /*2aa8*/ 	.byte	0x04, 0x12
        /*2aaa*/ 	.short	(.L_1824 - .L_1823)
	.align		4
.L_1823:
        /*2aac*/ 	.word	index@(_Z42massMatrixMultiplyMonolithicConstantKernelILi4ELi4ELi4EEviPKdS1_S1_S1_Pd)
        /*2ab0*/ 	.word	0x00000000


	//----- nvinfo : EIATTR_MIN_STACK_SIZE
	.align		4
.L_1824:
        /*2ab4*/ 	.byte	0x04, 0x12
        /*2ab6*/ 	.short	(.L_1826 - .L_1825)
	.align		4
.L_1825:
        /*2ab8*/ 	.word	index@(_Z40massMatrixMultiplyMonolithicGlobalKernelILi4ELi4ELi4EEviPKdS1_S1_S1_Pd)
        /*2abc*/ 	.word	0x00000000


	//----- nvinfo : EIATTR_MIN_STACK_SIZE
	.align		4
.L_1826:
        /*2ac0*/ 	.byte	0x04, 0x12
        /*2ac2*/ 	.short	(.L_1828 - .L_1827)
	.align		4
.L_1827:
        /*2ac4*/ 	.word	index@(_Z30massMatrixMultiplyGlobalKernelILi4ELi4ELi4EEviPKdS1_S1_S1_Pd)
        /*2ac8*/ 	.word	0x00000000


	//----- nvinfo : EIATTR_MIN_STACK_SIZE
	.align		4
.L_1828:
        /*2acc*/ 	.byte	0x04, 0x12
        /*2ace*/ 	.short	(.L_1830 - .L_1829)
	.align		4
.L_1829:
        /*2ad0*/ 	.word	index@(_Z30massMatrixMultiplySharedKernelILi4ELi4ELi4EEviPKdS1_S1_S1_Pd)
        /*2ad4*/ 	.word	0x00000000


	//----- nvinfo : EIATTR_MIN_STACK_SIZE
	.align		4
.L_1830:
        /*2ad8*/ 	.byte	0x04, 0x12
        /*2ada*/ 	.short	(.L_1832 - .L_1831)
	.align		4
.L_1831:
        /*2adc*/ 	.word	index@(_Z32massMatrixMultiplyConstantKernelILi4ELi4ELi4EEviPKdS1_S1_S1_Pd)
        /*2ae0*/ 	.word	0x00000000


	//----- nvinfo : EIATTR_MIN_STACK_SIZE
	.align		4
.L_1832:
        /*2ae4*/ 	.byte	0x04, 0x12
        /*2ae6*/ 	.short	(.L_1834 - .L_1833)
	.align		4
.L_1833:
        /*2ae8*/ 	.word	index@(_Z32massMatrixMultiplyRegisterKernelILi4ELi4ELi4EEviPKdS1_S1_S1_Pd)
        /*2aec*/ 	.word	0x00000000


	//----- nvinfo : EIATTR_MIN_STACK_SIZE
	.align		4
.L_1834:
        /*2af0*/ 	.byte	0x04, 0x12
        /*2af2*/ 	.short	(.L_1836 - .L_1835)
	.align		4
.L_1835:
        /*2af4*/ 	.word	index@(_Z42massMatrixMultiplyMonolithicConstantKernelILi3ELi7ELi2EEviPKdS1_S1_S1_Pd)
        /*2af8*/ 	.word	0x00000000


	//----- nvinfo : EIATTR_MIN_STACK_SIZE
	.align		4
.L_1836:
        /*2afc*/ 	.byte	0x04, 0x12
        /*2afe*/ 	.short	(.L_1838 - .L_1837)
	.align		4
.L_1837:
        /*2b00*/ 	.word	index@(_Z40massMatrixMultiplyMonolithicGlobalKernelILi3ELi7ELi2EEviPKdS1_S1_S1_Pd)
        /*2b04*/ 	.word	0x00000000


	//----- nvinfo : EIATTR_MIN_STACK_SIZE
	.align		4
.L_1838:
        /*2b08*/ 	.byte	0x04, 0x12
        /*2b0a*/ 	.short	(.L_1840 - .L_1839)
	.align		4
.L_1839:
        /*2b0c*/ 	.word	index@(_Z30massMatrixMultiplyGlobalKernelILi3ELi7ELi2EEviPKdS1_S1_S1_Pd)
        /*2b10*/ 	.word	0x00000000


	//----- nvinfo : EIATTR_MIN_STACK_SIZE
	.align		4
.L_1840:
        /*2b14*/ 	.byte	0x04, 0x12
        /*2b16*/ 	.short	(.L_1842 - .L_1841)
	.align		4
.L_1841:
        /*2b18*/ 	.word	index@(_Z30massMatrixMultiplySharedKernelILi3ELi7ELi2EEviPKdS1_S1_S1_Pd)
        /*2b1c*/ 	.word	0x00000000


	//----- nvinfo : EIATTR_MIN_STACK_SIZE
	.align		4
.L_1842:
        /*2b20*/ 	.byte	0x04, 0x12
        /*2b22*/ 	.short	(.L_1844 - .L_1843)
	.align		4
.L_1843:
        /*2b24*/ 	.word	index@(_Z32massMatrixMultiplyConstantKernelILi3ELi7ELi2EEviPKdS1_S1_S1_Pd)
        /*2b28*/ 	.word	0x00000000


	//----- nvinfo : EIATTR_MIN_STACK_SIZE
	.align		4
.L_1844:
        /*2b2c*/ 	.byte	0x04, 0x12
        /*2b2e*/ 	.short	(.L_1846 - .L_1845)
	.align		4
.L_1845:
        /*2b30*/ 	.word	index@(_Z32massMatrixMultiplyRegisterKernelILi3ELi7ELi2EEviPKdS1_S1_S1_Pd)
        /*2b34*/ 	.word	0x00000000


	//----- nvinfo : EIATTR_MIN_STACK_SIZE
	.align		4
.L_1846:
        /*2b38*/ 	.byte	0x04, 0x12
        /*2b3a*/ 	.short	(.L_1848 - .L_1847)
	.align		4
.L_1847:
        /*2b3c*/ 	.word	index@(_Z42massMatrixMultiplyMonolithicConstantKernelILi3ELi6ELi3EEviPKdS1_S1_S1_Pd)
        /*2b40*/ 	.word	0x00000000


	//----- nvinfo : EIATTR_MIN_STACK_SIZE
	.align		4
.L_1848:
        /*2b44*/ 	.byte	0x04, 0x12
        /*2b46*/ 	.short	(.L_1850 - .L_1849)
	.align		4
.L_1849:
        /*2b48*/ 	.word	index@(_Z40massMatrixMultiplyMonolithicGlobalKernelILi3ELi6ELi3EEviPKdS1_S1_S1_Pd)
        /*2b4c*/ 	.word	0x00000000


	//----- nvinfo : EIATTR_MIN_STACK_SIZE
	.align		4
.L_1850:
        /*2b50*/ 	.byte	0x04, 0x12
        /*2b52*/ 	.short	(.L_1852 - .L_1851)
	.align		4
.L_1851:
        /*2b54*/ 	.word	index@(_Z30massMatrixMultiplyGlobalKernelILi3ELi6ELi3EEviPKdS1_S1_S1_Pd)
        /*2b58*/ 	.word	0x00000000


	//----- nvinfo : EIATTR_MIN_STACK_SIZE
	.align		4
.L_1852:
        /*2b5c*/ 	.byte	0x04, 0x12
        /*2b5e*/ 	.short	(.L_1854 - .L_1853)
	.align		4
.L_1853:
        /*2b60*/ 	.word	index@(_Z30massMatrixMultiplySharedKernelILi3ELi6ELi3EEviPKdS1_S1_S1_Pd)
        /*2b64*/ 	.word	0x00000000


	//----- nvinfo : EIATTR_MIN_STACK_SIZE
	.align		4
.L_1854:
        /*2b68*/ 	.byte	0x04, 0x12
        /*2b6a*/ 	.short	(.L_1856 - .L_1855)
	.align		4
.L_1855:
        /*2b6c*/ 	.word	index@(_Z32massMatrixMultiplyConstantKernelILi3ELi6ELi3EEviPKdS1_S1_S1_Pd)
        /*2b70*/ 	.word	0x00000000


	//----- nvinfo : EIATTR_MIN_STACK_SIZE
	.align		4
.L_1856:
        /*2b74*/ 	.byte	0x04, 0x12
        /*2b76*/ 	.short	(.L_1858 - .L_1857)
	.align		4
.L_1857:
        /*2b78*/ 	.word	index@(_Z32massMatrixMultiplyRegisterKernelILi3ELi6ELi3EEviPKdS1_S1_S1_Pd)
        /*2b7c*/ 	.word	0x00000000


	//----- nvinfo : EIATTR_MIN_STACK_SIZE
	.align		4
.L_1858:
        /*2b80*/ 	.byte	0x04, 0x12
        /*2b82*/ 	.short	(.L_1860 - .L_1859)
	.align		4
.L_1859:
        /*2b84*/ 	.word	index@(_Z42massMatrixMultiplyMonolithicConstantKernelILi3ELi5ELi5EEviPKdS1_S1_S1_Pd)
        /*2b88*/ 	.word	0x00000000


	//----- nvinfo : EIATTR_MIN_STACK_SIZE
	.align		4
.L_1860:
        /*2b8c*/ 	.byte	0x04, 0x12
        /*2b8e*/ 	.short	(.L_1862 - .L_1861)
	.align		4
.L_1861:
        /*2b90*/ 	.word	index@(_Z40massMatrixMultiplyMonolithicGlobalKernelILi3ELi5ELi5EEviPKdS1_S1_S1_Pd)
        /*2b94*/ 	.word	0x00000000


	//----- nvinfo : EIATTR_MIN_STACK_SIZE
	.align		4
.L_1862:
        /*2b98*/ 	.byte	0x04, 0x12
        /*2b9a*/ 	.short	(.L_1864 - .L_1863)
	.align		4
.L_1863:
        /*2b9c*/ 	.word	index@(_Z30massMatrixMultiplyGlobalKernelILi3ELi5ELi5EEviPKdS1_S1_S1_Pd)
        /*2ba0*/ 	.word	0x00000000


	//----- nvinfo : EIATTR_MIN_STACK_SIZE
	.align		4
.L_1864:
        /*2ba4*/ 	.byte	0x04, 0x12
        /*2ba6*/ 	.short	(.L_1866 - .L_1865)
	.align		4
.L_1865:
        /*2ba8*/ 	.word	index@(_Z30massMatrixMultiplySharedKernelILi3ELi5ELi5EEviPKdS1_S1_S1_Pd)
        /*2bac*/ 	.word	0x00000000


	//----- nvinfo : EIATTR_MIN_STACK_SIZE
	.align		4
.L_1866:
        /*2bb0*/ 	.byte	0x04, 0x12
        /*2bb2*/ 	.short	(.L_1868 - .L_1867)
	.align		4
.L_1867:
        /*2bb4*/ 	.word	index@(_Z32massMatrixMultiplyConstantKernelILi3ELi5ELi5EEviPKdS1_S1_S1_Pd)
        /*2bb8*/ 	.word	0x00000000


	//----- nvinfo : EIATTR_MIN_STACK_SIZE
	.align		4
.L_1868:
        /*2bbc*/ 	.byte	0x04, 0x12
        /*2bbe*/ 	.short	(.L_1870 - .L_1869)
	.align		4
.L_1869:
        /*2bc0*/ 	.word	index@(_Z32massMatrixMultiplyRegisterKernelILi3ELi5ELi5EEviPKdS1_S1_S1_Pd)
        /*2bc4*/ 	.word	0x00000000


	//----- nvinfo : EIATTR_MIN_STACK_SIZE
	.align		4
.L_1870:
        /*2bc8*/ 	.byte	0x04, 0x12
        /*2bca*/ 	.short	(.L_1872 - .L_1871)
	.align		4
.L_1871:
        /*2bcc*/ 	.word	index@(_Z42massMatrixMultiplyMonolithicConstantKernelILi3ELi4ELi16EEviPKdS1_S1_S1_Pd)
        /*2bd0*/ 	.word	0x00000000


	//----- nvinfo : EIATTR_MIN_STACK_SIZE
	.align		4
.L_1872:
        /*2bd4*/ 	.byte	0x04, 0x12
        /*2bd6*/ 	.short	(.L_1874 - .L_1873)
	.align		4
.L_1873:
        /*2bd8*/ 	.word	index@(_Z40massMatrixMultiplyMonolithicGlobalKernelILi3ELi4ELi16EEviPKdS1_S1_S1_Pd)
        /*2bdc*/ 	.word	0x00000000


	//----- nvinfo : EIATTR_MIN_STACK_SIZE
	.align		4
.L_1874:
        /*2be0*/ 	.byte	0x04, 0x12
        /*2be2*/ 	.short	(.L_1876 - .L_1875)
	.align		4
.L_1875:
        /*2be4*/ 	.word	index@(_Z30massMatrixMultiplyGlobalKernelILi3ELi4ELi16EEviPKdS1_S1_S1_Pd)
        /*2be8*/ 	.word	0x00000000


	//----- nvinfo : EIATTR_MIN_STACK_SIZE
	.align		4
.L_1876:
        /*2bec*/ 	.byte	0x04, 0x12
        /*2bee*/ 	.short	(.L_1878 - .L_1877)
	.align		4
.L_1877:
        /*2bf0*/ 	.word	index@(_Z30massMatrixMultiplySharedKernelILi3ELi4ELi16EEviPKdS1_S1_S1_Pd)
        /*2bf4*/ 	.word	0x00000000


	//----- nvinfo : EIATTR_MIN_STACK_SIZE
	.align		4
.L_1878:
        /*2bf8*/ 	.byte	0x04, 0x12
        /*2bfa*/ 	.short	(.L_1880 - .L_1879)
	.align		4
.L_1879:
        /*2bfc*/ 	.word	index@(_Z32massMatrixMultiplyConstantKernelILi3ELi4ELi16EEviPKdS1_S1_S1_Pd)
        /*2c00*/ 	.word	0x00000000


	//----- nvinfo : EIATTR_MIN_STACK_SIZE
	.align		4
.L_1880:
        /*2c04*/ 	.byte	0x04, 0x12
        /*2c06*/ 	.short	(.L_1882 - .L_1881)
	.align		4
.L_1881:
        /*2c08*/ 	.word	index@(_Z32massMatrixMultiplyRegisterKernelILi3ELi4ELi16EEviPKdS1_S1_S1_Pd)
        /*2c0c*/ 	.word	0x00000000


	//----- nvinfo : EIATTR_MIN_STACK_SIZE
	.align		4
.L_1882:
        /*2c10*/ 	.byte	0x04, 0x12
        /*2c12*/ 	.short	(.L_1884 - .L_1883)
	.align		4
.L_1883:
        /*2c14*/ 	.word	index@(_Z42massMatrixMultiplyMonolithicConstantKernelILi3ELi3ELi7EEviPKdS1_S1_S1_Pd)
        /*2c18*/ 	.word	0x00000000


	//----- nvinfo : EIATTR_MIN_STACK_SIZE
	.align		4
.L_1884:
        /*2c1c*/ 	.byte	0x04, 0x12
        /*2c1e*/ 	.short	(.L_1886 - .L_1885)
	.align		4
.L_1885:
        /*2c20*/ 	.word	index@(_Z40massMatrixMultiplyMonolithicGlobalKernelILi3ELi3ELi7EEviPKdS1_S1_S1_Pd)
        /*2c24*/ 	.word	0x00000000


	//----- nvinfo : EIATTR_MIN_STACK_SIZE
	.align		4
.L_1886:
        /*2c28*/ 	.byte	0x04, 0x12
        /*2c2a*/ 	.short	(.L_1888 - .L_1887)
	.align		4
.L_1887:
        /*2c2c*/ 	.word	index@(_Z30massMatrixMultiplyGlobalKernelILi3ELi3ELi7EEviPKdS1_S1_S1_Pd)
        /*2c30*/ 	.word	0x00000000


	//----- nvinfo : EIATTR_MIN_STACK_SIZE
	.align		4
.L_1888:
        /*2c34*/ 	.byte	0x04, 0x12
        /*2c36*/ 	.short	(.L_1890 - .L_1889)
	.align		4
.L_1889:
        /*2c38*/ 	.word	index@(_Z30massMatrixMultiplySharedKernelILi3ELi3ELi7EEviPKdS1_S1_S1_Pd)
        /*2c3c*/ 	.word	0x00000000


	//----- nvinfo : EIATTR_MIN_STACK_SIZE
	.align		4
.L_1890:
        /*2c40*/ 	.byte	0x04, 0x12
        /*2c42*/ 	.short	(.L_1892 - .L_1891)
	.align		4
.L_1891:
        /*2c44*/ 	.word	index@(_Z32massMatrixMultiplyConstantKernelILi3ELi3ELi7EEviPKdS1_S1_S1_Pd)
        /*2c48*/ 	.word	0x00000000


	//----- nvinfo : EIATTR_MIN_STACK_SIZE
	.align		4
.L_1892:
        /*2c4c*/ 	.byte	0x04, 0x12
        /*2c4e*/ 	.short	(.L_1894 - .L_1893)
	.align		4
.L_1893:
        /*2c50*/ 	.word	index@(_Z32massMatrixMultiplyRegisterKernelILi3ELi3ELi7EEviPKdS1_S1_S1_Pd)
        /*2c54*/ 	.word	0x00000000


	//----- nvinfo : EIATTR_MIN_STACK_SIZE
	.align		4
.L_1894:
        /*2c58*/ 	.byte	0x04, 0x12
        /*2c5a*/ 	.short	(.L_1896 - .L_1895)
	.align		4
.L_1895:
        /*2c5c*/ 	.word	index@(_Z42massMatrixMultiplyMonolithicConstantKernelILi2ELi6ELi3EEviPKdS1_S1_S1_Pd)
        /*2c60*/ 	.word	0x00000000


	//----- nvinfo : EIATTR_MIN_STACK_SIZE
	.align		4
.L_1896:
        /*2c64*/ 	.byte	0x04, 0x12
        /*2c66*/ 	.short	(.L_1898 - .L_1897)
	.align		4
.L_1897:
        /*2c68*/ 	.word	index@(_Z40massMatrixMultiplyMonolithicGlobalKernelILi2ELi6ELi3EEviPKdS1_S1_S1_Pd)
        /*2c6c*/ 	.word	0x00000000


	//----- nvinfo : EIATTR_MIN_STACK_SIZE
	.align		4
.L_1898:
        /*2c70*/ 	.byte	0x04, 0x12
        /*2c72*/ 	.short	(.L_1900 - .L_1899)
	.align		4
.L_1899:
        /*2c74*/ 	.word	index@(_Z30massMatrixMultiplyGlobalKernelILi2ELi6ELi3EEviPKdS1_S1_S1_Pd)
        /*2c78*/ 	.word	0x00000000


	//----- nvinfo : EIATTR_MIN_STACK_SIZE
	.align		4
.L_1900:
        /*2c7c*/ 	.byte	0x04, 0x12
        /*2c7e*/ 	.short	(.L_1902 - .L_1901)
	.align		4
.L_1901:
        /*2c80*/ 	.word	index@(_Z30massMatrixMultiplySharedKernelILi2ELi6ELi3EEviPKdS1_S1_S1_Pd)
        /*2c84*/ 	.word	0x00000000


	//----- nvinfo : EIATTR_MIN_STACK_SIZE
	.align		4
.L_1902:
        /*2c88*/ 	.byte	0x04, 0x12
        /*2c8a*/ 	.short	(.L_1904 - .L_1903)
	.align		4
.L_1903:
        /*2c8c*/ 	.word	index@(_Z32massMatrixMultiplyConstantKernelILi2ELi6ELi3EEviPKdS1_S1_S1_Pd)
        /*2c90*/ 	.word	0x00000000


	//----- nvinfo : EIATTR_MIN_STACK_SIZE
	.align		4
.L_1904:
        /*2c94*/ 	.byte	0x04, 0x12
        /*2c96*/ 	.short	(.L_1906 - .L_1905)
	.align		4
.L_1905:
        /*2c98*/ 	.word	index@(_Z32massMatrixMultiplyRegisterKernelILi2ELi6ELi3EEviPKdS1_S1_S1_Pd)
        /*2c9c*/ 	.word	0x00000000


	//----- nvinfo : EIATTR_MIN_STACK_SIZE
	.align		4
.L_1906:
        /*2ca0*/ 	.byte	0x04, 0x12
        /*2ca2*/ 	.short	(.L_1908 - .L_1907)
	.align		4
.L_1907:
        /*2ca4*/ 	.word	index@(_Z42massMatrixMultiplyMonolithicConstantKernelILi2ELi5ELi5EEviPKdS1_S1_S1_Pd)
        /*2ca8*/ 	.word	0x00000000


	//----- nvinfo : EIATTR_MIN_STACK_SIZE
	.align		4
.L_1908:
        /*2cac*/ 	.byte	0x04, 0x12
        /*2cae*/ 	.short	(.L_1910 - .L_1909)
	.align		4
.L_1909:
        /*2cb0*/ 	.word	index@(_Z40massMatrixMultiplyMonolithicGlobalKernelILi2ELi5ELi5EEviPKdS1_S1_S1_Pd)
        /*2cb4*/ 	.word	0x00000000


	//----- nvinfo : EIATTR_MIN_STACK_SIZE
	.align		4
.L_1910:
        /*2cb8*/ 	.byte	0x04, 0x12
        /*2cba*/ 	.short	(.L_1912 - .L_1911)
	.align		4
.L_1911:
        /*2cbc*/ 	.word	index@(_Z30massMatrixMultiplyGlobalKernelILi2ELi5ELi5EEviPKdS1_S1_S1_Pd)
        /*2cc0*/ 	.word	0x00000000


	//----- nvinfo : EIATTR_MIN_STACK_SIZE
	.align		4
.L_1912:
        /*2cc4*/ 	.byte	0x04, 0x12
        /*2cc6*/ 	.short	(.L_1914 - .L_1913)
	.align		4
.L_1913:
        /*2cc8*/ 	.word	index@(_Z30massMatrixMultiplySharedKernelILi2ELi5ELi5EEviPKdS1_S1_S1_Pd)
        /*2ccc*/ 	.word	0x00000000


	//----- nvinfo : EIATTR_MIN_STACK_SIZE
	.align		4
.L_1914:
        /*2cd0*/ 	.byte	0x04, 0x12
        /*2cd2*/ 	.short	(.L_1916 - .L_1915)
	.align		4
.L_1915:
        /*2cd4*/ 	.word	index@(_Z32massMatrixMultiplyConstantKernelILi2ELi5ELi5EEviPKdS1_S1_S1_Pd)
        /*2cd8*/ 	.word	0x00000000


	//----- nvinfo : EIATTR_MIN_STACK_SIZE
	.align		4
.L_1916:
        /*2cdc*/ 	.byte	0x04, 0x12
        /*2cde*/ 	.short	(.L_1918 - .L_1917)
	.align		4
.L_1917:
        /*2ce0*/ 	.word	index@(_Z32massMatrixMultiplyRegisterKernelILi2ELi5ELi5EEviPKdS1_S1_S1_Pd)
        /*2ce4*/ 	.word	0x00000000


	//----- nvinfo : EIATTR_MIN_STACK_SIZE
	.align		4
.L_1918:
        /*2ce8*/ 	.byte	0x04, 0x12
        /*2cea*/ 	.short	(.L_1920 - .L_1919)
	.align		4
.L_1919:
        /*2cec*/ 	.word	index@(_Z42massMatrixMultiplyMonolithicConstantKernelILi2ELi4ELi4EEviPKdS1_S1_S1_Pd)
        /*2cf0*/ 	.word	0x00000000


	//----- nvinfo : EIATTR_MIN_STACK_SIZE
	.align		4
.L_1920:
        /*2cf4*/ 	.byte	0x04, 0x12
        /*2cf6*/ 	.short	(.L_1922 - .L_1921)
	.align		4
.L_1921:
        /*2cf8*/ 	.word	index@(_Z40massMatrixMultiplyMonolithicGlobalKernelILi2ELi4ELi4EEviPKdS1_S1_S1_Pd)
        /*2cfc*/ 	.word	0x00000000


	//----- nvinfo : EIATTR_MIN_STACK_SIZE
	.align		4
.L_1922:
        /*2d00*/ 	.byte	0x04, 0x12
        /*2d02*/ 	.short	(.L_1924 - .L_1923)
	.align		4
.L_1923:
        /*2d04*/ 	.word	index@(_Z30massMatrixMultiplyGlobalKernelILi2ELi4ELi4EEviPKdS1_S1_S1_Pd)
        /*2d08*/ 	.word	0x00000000


	//----- nvinfo : EIATTR_MIN_STACK_SIZE
	.align		4
.L_1924:
        /*2d0c*/ 	.byte	0x04, 0x12
        /*2d0e*/ 	.short	(.L_1926 - .L_1925)
	.align		4
.L_1925:
        /*2d10*/ 	.word	index@(_Z30massMatrixMultiplySharedKernelILi2ELi4ELi4EEviPKdS1_S1_S1_Pd)
        /*2d14*/ 	.word	0x00000000


	//----- nvinfo : EIATTR_MIN_STACK_SIZE
	.align		4
.L_1926:
        /*2d18*/ 	.byte	0x04, 0x12
        /*2d1a*/ 	.short	(.L_1928 - .L_1927)
	.align		4
.L_1927:
        /*2d1c*/ 	.word	index@(_Z32massMatrixMultiplyConstantKernelILi2ELi4ELi4EEviPKdS1_S1_S1_Pd)
        /*2d20*/ 	.word	0x00000000


	//----- nvinfo : EIATTR_MIN_STACK_SIZE
	.align		4
.L_1928:
        /*2d24*/ 	.byte	0x04, 0x12
        /*2d26*/ 	.short	(.L_1930 - .L_1929)
	.align		4
.L_1929:
        /*2d28*/ 	.word	index@(_Z32massMatrixMultiplyRegisterKernelILi2ELi4ELi4EEviPKdS1_S1_S1_Pd)
        /*2d2c*/ 	.word	0x00000000


	//----- nvinfo : EIATTR_MIN_STACK_SIZE
	.align		4
.L_1930:
        /*2d30*/ 	.byte	0x04, 0x12
        /*2d32*/ 	.short	(.L_1932 - .L_1931)
	.align		4
.L_1931:
        /*2d34*/ 	.word	index@(_Z42massMatrixMultiplyMonolithicConstantKernelILi2ELi3ELi7EEviPKdS1_S1_S1_Pd)
        /*2d38*/ 	.word	0x00000000


	//----- nvinfo : EIATTR_MIN_STACK_SIZE
	.align		4
.L_1932:
        /*2d3c*/ 	.byte	0x04, 0x12
        /*2d3e*/ 	.short	(.L_1934 - .L_1933)
	.align		4
.L_1933:
        /*2d40*/ 	.word	index@(_Z40massMatrixMultiplyMonolithicGlobalKernelILi2ELi3ELi7EEviPKdS1_S1_S1_Pd)
        /*2d44*/ 	.word	0x00000000


	//----- nvinfo : EIATTR_MIN_STACK_SIZE
	.align		4
.L_1934:
        /*2d48*/ 	.byte	0x04, 0x12
        /*2d4a*/ 	.short	(.L_1936 - .L_1935)
	.align		4
.L_1935:
        /*2d4c*/ 	.word	index@(_Z30massMatrixMultiplyGlobalKernelILi2ELi3ELi7EEviPKdS1_S1_S1_Pd)
        /*2d50*/ 	.word	0x00000000


	//----- nvinfo : EIATTR_MIN_STACK_SIZE
	.align		4
.L_1936:
        /*2d54*/ 	.byte	0x04, 0x12
        /*2d56*/ 	.short	(.L_1938 - .L_1937)
	.align		4
.L_1937:
        /*2d58*/ 	.word	index@(_Z30massMatrixMultiplySharedKernelILi2ELi3ELi7EEviPKdS1_S1_S1_Pd)
        /*2d5c*/ 	.word	0x00000000


	//----- nvinfo : EIATTR_MIN_STACK_SIZE
	.align		4
.L_1938:
        /*2d60*/ 	.byte	0x04, 0x12
        /*2d62*/ 	.short	(.L_1940 - .L_1939)
	.align		4
.L_1939:
        /*2d64*/ 	.word	index@(_Z32massMatrixMultiplyConstantKernelILi2ELi3ELi7EEviPKdS1_S1_S1_Pd)
        /*2d68*/ 	.word	0x00000000


	//----- nvinfo : EIATTR_MIN_STACK_SIZE
	.align		4
.L_1940:
        /*2d6c*/ 	.byte	0x04, 0x12
        /*2d6e*/ 	.short	(.L_1942 - .L_1941)
	.align		4
.L_1941:
        /*2d70*/ 	.word	index@(_Z32massMatrixMultiplyRegisterKernelILi2ELi3ELi7EEviPKdS1_S1_S1_Pd)
        /*2d74*/ 	.word	0x00000000


	//----- nvinfo : EIATTR_MIN_STACK_SIZE
	.align		4
.L_1942:
        /*2d78*/ 	.byte	0x04, 0x12
        /*2d7a*/ 	.short	(.L_1944 - .L_1943)
	.align		4
.L_1943:
        /*2d7c*/ 	.word	index@(_Z42massMatrixMultiplyMonolithicConstantKernelILi2ELi2ELi16EEviPKdS1_S1_S1_Pd)
        /*2d80*/ 	.word	0x00000000


	//----- nvinfo : EIATTR_MIN_STACK_SIZE
	.align		4
.L_1944:
        /*2d84*/ 	.byte	0x04, 0x12
        /*2d86*/ 	.short	(.L_1946 - .L_1945)
	.align		4
.L_1945:
        /*2d88*/ 	.word	index@(_Z40massMatrixMultiplyMonolithicGlobalKernelILi2ELi2ELi16EEviPKdS1_S1_S1_Pd)
        /*2d8c*/ 	.word	0x00000000


	//----- nvinfo : EIATTR_MIN_STACK_SIZE
	.align		4
.L_1946:
        /*2d90*/ 	.byte	0x04, 0x12
        /*2d92*/ 	.short	(.L_1948 - .L_1947)
	.align		4
.L_1947:
        /*2d94*/ 	.word	index@(_Z30massMatrixMultiplyGlobalKernelILi2ELi2ELi16EEviPKdS1_S1_S1_Pd)
        /*2d98*/ 	.word	0x00000000


	//----- nvinfo : EIATTR_MIN_STACK_SIZE
	.align		4
.L_1948:
        /*2d9c*/ 	.byte	0x04, 0x12
        /*2d9e*/ 	.short	(.L_1950 - .L_1949)
	.align		4
.L_1949:
        /*2da0*/ 	.word	index@(_Z30massMatrixMultiplySharedKernelILi2ELi2ELi16EEviPKdS1_S1_S1_Pd)
        /*2da4*/ 	.word	0x00000000


	//----- nvinfo : EIATTR_MIN_STACK_SIZE
	.align		4
.L_1950:
        /*2da8*/ 	.byte	0x04, 0x12
        /*2daa*/ 	.short	(.L_1952 - .L_1951)
	.align		4
.L_1951:
        /*2dac*/ 	.word	index@(_Z32massMatrixMultiplyConstantKernelILi2ELi2ELi16EEviPKdS1_S1_S1_Pd)
        /*2db0*/ 	.word	0x00000000


	//----- nvinfo : EIATTR_MIN_STACK_SIZE
	.align		4
.L_1952:
        /*2db4*/ 	.byte	0x04, 0x12
        /*2db6*/ 	.short	(.L_1954 - .L_1953)
	.align		4
.L_1953:
        /*2db8*/ 	.word	index@(_Z32massMatrixMultiplyRegisterKernelILi2ELi2ELi16EEviPKdS1_S1_S1_Pd)
        /*2dbc*/ 	.word	0x00000000


	//----- nvinfo : EIATTR_MIN_STACK_SIZE
	.align		4
.L_1954:
        /*2dc0*/ 	.byte	0x04, 0x12
        /*2dc2*/ 	.short	(.L_1956 - .L_1955)
	.align		4
.L_1955:
        /*2dc4*/ 	.word	index@(_Z20nothingVerboseKerneliPdS_)
        /*2dc8*/ 	.word	0x00000000


	//----- nvinfo : EIATTR_MIN_STACK_SIZE
	.align		4
.L_1956:
        /*2dcc*/ 	.byte	0x04, 0x12
        /*2dce*/ 	.short	(.L_1958 - .L_1957)
	.align		4
.L_1957:
        /*2dd0*/ 	.word	index@(_Z13nothingKernelv)
        /*2dd4*/ 	.word	0x00000000
.L_1958:


//--------------------- .nv.compat                --------------------------
	.section	.nv.compat,"",@"SHT_CUDA_COMPAT_INFO"
	.align	4
        /*0000*/ 	.byte	0x02, 0x09, 0x00, 0x00, 0x02, 0x02, 0x01, 0x00, 0x02, 0x05, 0x05, 0x00, 0x03, 0x07, 0x01, 0x01
        /*0010*/ 	.byte	0x02, 0x03, 0x00, 0x00, 0x02, 0x06, 0x01, 0x00, 0x04, 0x0b, 0x08, 0x00, 0x01, 0x00, 0x00, 0x00
        /*0020*/ 	.byte	0x00, 0x00, 0x00, 0x00


//--------------------- .nv.info._Z42massMatrixMultiplyMonolithicConstantKernelILi12ELi15ELi1EEviPKdS1_S1_S1_Pd --------------------------
	.section	.nv.info._Z42massMatrixMultiplyMonolithicConstantKernelILi12ELi15ELi1EEviPKdS1_S1_S1_Pd,"",@"SHT_CUDA_INFO"
	.sectionflags	@""
	.align	4


	//----- nvinfo : EIATTR_CUDA_API_VERSION
	.align		4
        /*0000*/ 	.byte	0x04, 0x37
        /*0002*/ 	.short	(.L_1960 - .L_1959)
.L_1959:
        /*0004*/ 	.word	0x00000082


	//----- nvinfo : EIATTR_KPARAM_INFO
	.align		4
.L_1960:
        /*0008*/ 	.byte	0x04, 0x17
        /*000a*/ 	.short	(.L_1962 - .L_1961)
.L_1961:
        /*000c*/ 	.word	0x00000000
        /*0010*/ 	.short	0x0005
        /*0012*/ 	.short	0x0028
        /*0014*/ 	.byte	0x00, 0xf5, 0x21, 0x00


	//----- nvinfo : EIATTR_KPARAM_INFO
	.align		4
.L_1962:
        /*0018*/ 	.byte	0x04, 0x17
        /*001a*/ 	.short	(.L_1964 - .L_1963)
.L_1963:
        /*001c*/ 	.word	0x00000000
        /*0020*/ 	.short	0x0004
        /*0022*/ 	.short	0x0020
        /*0024*/ 	.byte	0x00, 0xf5, 0x21, 0x00


	//----- nvinfo : EIATTR_KPARAM_INFO
	.align		4
.L_1964:
        /*0028*/ 	.byte	0x04, 0x17
        /*002a*/ 	.short	(.L_1966 - .L_1965)
.L_1965:
        /*002c*/ 	.word	0x00000000
        /*0030*/ 	.short	0x0003
        /*0032*/ 	.short	0x0018
        /*0034*/ 	.byte	0x00, 0xf5, 0x21, 0x00


	//----- nvinfo : EIATTR_KPARAM_INFO
	.align		4
.L_1966:
        /*0038*/ 	.byte	0x04, 0x17
        /*003a*/ 	.short	(.L_1968 - .L_1967)
.L_1967:
        /*003c*/ 	.word	0x00000000
        /*0040*/ 	.short	0x0002
        /*0042*/ 	.short	0x0010
        /*0044*/ 	.byte	0x00, 0xf5, 0x21, 0x00


	//----- nvinfo : EIATTR_KPARAM_INFO
	.align		4
.L_1968:
        /*0048*/ 	.byte	0x04, 0x17
        /*004a*/ 	.short	(.L_1970 - .L_1969)
.L_1969:
        /*004c*/ 	.word	0x00000000
        /*0050*/ 	.short	0x0001
        /*0052*/ 	.short	0x0008
        /*0054*/ 	.byte	0x00, 0xf5, 0x21, 0x00


	//----- nvinfo : EIATTR_KPARAM_INFO
	.align		4
.L_1970:
        /*0058*/ 	.byte	0x04, 0x17
        /*005a*/ 	.short	(.L_1972 - .L_1971)
.L_1971:
        /*005c*/ 	.word	0x00000000
        /*0060*/ 	.short	0x0000
        /*0062*/ 	.short	0x0000
        /*0064*/ 	.byte	0x00, 0xf0, 0x11, 0x00


	//----- nvinfo : EIATTR_SPARSE_MMA_MASK
	.align		4
.L_1972:
        /*0068*/ 	.byte	0x03, 0x50
        /*006a*/ 	.short	0x0000


	//----- nvinfo : EIATTR_MAXREG_COUNT
	.align		4
        /*006c*/ 	.byte	0x03, 0x1b
        /*006e*/ 	.short	0x00ff


	//----- nvinfo : EIATTR_NUM_BARRIERS
	.align		4
        /*0070*/ 	.byte	0x02, 0x4c
        /*0072*/ 	.byte	0x01
	.zero		1


	//----- nvinfo : EIATTR_MERCURY_ISA_VERSION
	.align		4
        /*0074*/ 	.byte	0x03, 0x5f
        /*0076*/ 	.short	0x0101


	//----- nvinfo : EIATTR_VRC_CTA_INIT_COUNT
	.align		4
        /*0078*/ 	.byte	0x02, 0x4a
	.zero		1
	.zero		1


	//----- nvinfo : EIATTR_EXIT_INSTR_OFFSETS
	.align		4
        /*007c*/ 	.byte	0x04, 0x1c
        /*007e*/ 	.short	(.L_1974 - .L_1973)


	//   ....[0]....
.L_1973:
        /*0080*/ 	.word	0x00008730


	//   ....[1]....
        /*0084*/ 	.word	0x00008830


	//----- nvinfo : EIATTR_CRS_STACK_SIZE
	.align		4
.L_1974:
        /*0088*/ 	.byte	0x04, 0x1e
        /*008a*/ 	.short	(.L_1976 - .L_1975)
.L_1975:
        /*008c*/ 	.word	0x00000000


	//----- nvinfo : EIATTR_CBANK_PARAM_SIZE
	.align		4
.L_1976:
        /*0090*/ 	.byte	0x03, 0x19
        /*0092*/ 	.short	0x0030


	//----- nvinfo : EIATTR_PARAM_CBANK
	.align		4
        /*0094*/ 	.byte	0x04, 0x0a
        /*0096*/ 	.short	(.L_1978 - .L_1977)
	.align		4
.L_1977:
        /*0098*/ 	.word	index@(.nv.constant0._Z42massMatrixMultiplyMonolithicConstantKernelILi12ELi15ELi1EEviPKdS1_S1_S1_Pd)
        /*009c*/ 	.short	0x0380
        /*009e*/ 	.short	0x0030


	//----- nvinfo : EIATTR_SW_WAR
	.align		4
.L_1978:
        /*00a0*/ 	.byte	0x04, 0x36
        /*00a2*/ 	.short	(.L_1980 - .L_1979)
.L_1979:
        /*00a4*/ 	.word	0x00000008
.L_1980:


//--------------------- .nv.info._Z40massMatrixMultiplyMonolithicGlobalKernelILi12ELi15ELi1EEviPKdS1_S1_S1_Pd --------------------------
	.section	.nv.info._Z40massMatrixMultiplyMonolithicGlobalKernelILi12ELi15ELi1EEviPKdS1_S1_S1_Pd,"",@"SHT_CUDA_INFO"
	.sectionflags	@""
	.align	4


	//----- nvinfo : EIATTR_CUDA_API_VERSION
	.align		4
        /*0000*/ 	.byte	0x04, 0x37
        /*0002*/ 	.short	(.L_1982 - .L_1981)
.L_1981:
        /*0004*/ 	.word	0x00000082


	//----- nvinfo : EIATTR_KPARAM_INFO
	.align		4
.L_1982:
        /*0008*/ 	.byte	0x04, 0x17
        /*000a*/ 	.short	(.L_1984 - .L_1983)
.L_1983:
        /*000c*/ 	.word	0x00000000
        /*0010*/ 	.short	0x0005
        /*0012*/ 	.short	0x0028
        /*0014*/ 	.byte	0x00, 0xf5, 0x21, 0x00


	//----- nvinfo : EIATTR_KPARAM_INFO
	.align		4
.L_1984:
        /*0018*/ 	.byte	0x04, 0x17
        /*001a*/ 	.short	(.L_1986 - .L_1985)
.L_1985:
        /*001c*/ 	.word	0x00000000
        /*0020*/ 	.short	0x0004
        /*0022*/ 	.short	0x0020
        /*0024*/ 	.byte	0x00, 0xf5, 0x21, 0x00


	//----- nvinfo : EIATTR_KPARAM_INFO
	.align		4
.L_1986:
        /*0028*/ 	.byte	0x04, 0x17
        /*002a*/ 	.short	(.L_1988 - .L_1987)
.L_1987:
        /*002c*/ 	.word	0x00000000
        /*0030*/ 	.short	0x0003
        /*0032*/ 	.short	0x0018
        /*0034*/ 	.byte	0x00, 0xf5, 0x21, 0x00


	//----- nvinfo : EIATTR_KPARAM_INFO
	.align		4
.L_1988:
        /*0038*/ 	.byte	0x04, 0x17
        /*003a*/ 	.short	(.L_1990 - .L_1989)
.L_1989:
        /*003c*/ 	.word	0x00000000
        /*0040*/ 	.short	0x0002
        /*0042*/ 	.short	0x0010
        /*0044*/ 	.byte	0x00, 0xf5, 0x21, 0x00


	//----- nvinfo : EIATTR_KPARAM_INFO
	.align		4
.L_1990:
        /*0048*/ 	.byte	0x04, 0x17
        /*004a*/ 	.short	(.L_1992 - .L_1991)
.L_1991:
        /*004c*/ 	.word	0x00000000
        /*0050*/ 	.short	0x0001
        /*0052*/ 	.short	0x0008
        /*0054*/ 	.byte	0x00, 0xf5, 0x21, 0x00


	//----- nvinfo : EIATTR_KPARAM_INFO
	.align		4
.L_1992:
        /*0058*/ 	.byte	0x04, 0x17
        /*005a*/ 	.short	(.L_1994 - .L_1993)
.L_1993:
        /*005c*/ 	.word	0x00000000
        /*0060*/ 	.short	0x0000
        /*0062*/ 	.short	0x0000
        /*0064*/ 	.byte	0x00, 0xf0, 0x11, 0x00


	//----- nvinfo : EIATTR_SPARSE_MMA_MASK
	.align		4
.L_1994:
        /*0068*/ 	.byte	0x03, 0x50
        /*006a*/ 	.short	0x0000


	//----- nvinfo : EIATTR_MAXREG_COUNT
	.align		4
        /*006c*/ 	.byte	0x03, 0x1b
        /*006e*/ 	.short	0x00ff


	//----- nvinfo : EIATTR_NUM_BARRIERS
	.align		4
        /*0070*/ 	.byte	0x02, 0x4c
        /*0072*/ 	.byte	0x01
	.zero		1


	//----- nvinfo : EIATTR_ANNOTATIONS
	.align		4
        /*0074*/ 	.byte	0x04, 0x55
        /*0076*/ 	.short	(.L_1996 - .L_1995)


	//   ....[0]....
.L_1995:
        /*0078*/ 	.word	0x00000001
        /*007c*/ 	.byte	0x40, 0x39, 0x00, 0x00, 0x01, 0x00, 0x00, 0x00, 0x40, 0x3a, 0x00, 0x00, 0x01, 0x00, 0x00, 0x00
        /* <DEDUP_REMOVED lines=14> */
        /*016c*/ 	.byte	0xf0, 0x74, 0x00, 0x00, 0x01, 0x00, 0x00, 0x00, 0x10, 0x75, 0x00, 0x00


	//----- nvinfo : EIATTR_MERCURY_ISA_VERSION
	.align		4
.L_1996:
        /*0178*/ 	.byte	0x03, 0x5f
        /*017a*/ 	.short	0x0101


	//----- nvinfo : EIATTR_VRC_CTA_INIT_COUNT
	.align		4
        /*017c*/ 	.byte	0x02, 0x4a
	.zero		1
	.zero		1


	//----- nvinfo : EIATTR_EXIT_INSTR_OFFSETS
	.align		4
        /*0180*/ 	.byte	0x04, 0x1c
        /*0182*/ 	.short	(.L_1998 - .L_1997)


	//   ....[0]....
.L_1997:
        /*0184*/ 	.word	0x00008a90


	//   ....[1]....
        /*0188*/ 	.word	0x00008b90


	//----- nvinfo : EIATTR_CRS_STACK_SIZE
	.align		4
.L_1998:
        /*018c*/ 	.byte	0x04, 0x1e
        /*018e*/ 	.short	(.L_2000 - .L_1999)
.L_1999:
        /*0190*/ 	.word	0x00000000


	//----- nvinfo : EIATTR_CBANK_PARAM_SIZE
	.align		4
.L_2000:
        /*0194*/ 	.byte	0x03, 0x19
        /*0196*/ 	.short	0x0030


	//----- nvinfo : EIATTR_PARAM_CBANK
	.align		4
        /*0198*/ 	.byte	0x04, 0x0a
        /*019a*/ 	.short	(.L_2002 - .L_2001)
	.align		4
.L_2001:
        /*019c*/ 	.word	index@(.nv.constant0._Z40massMatrixMultiplyMonolithicGlobalKernelILi12ELi15ELi1EEviPKdS1_S1_S1_Pd)
        /*01a0*/ 	.short	0x0380
        /*01a2*/ 	.short	0x0030


	//----- nvinfo : EIATTR_SW_WAR
	.align		4
.L_2002:
        /*01a4*/ 	.byte	0x04, 0x36
        /*01a6*/ 	.short	(.L_2004 - .L_2003)
.L_2003:
        /*01a8*/ 	.word	0x00000008
.L_2004:


//--------------------- .nv.info._Z30massMatrixMultiplyGlobalKernelILi12ELi15ELi1EEviPKdS1_S1_S1_Pd --------------------------
	.section	.nv.info._Z30massMatrixMultiplyGlobalKernelILi12ELi15ELi1EEviPKdS1_S1_S1_Pd,"",@"SHT_CUDA_INFO"
	.sectionflags	@""
	.align	4


	//----- nvinfo : EIATTR_CUDA_API_VERSION
	.align		4
        /*0000*/ 	.byte	0x04, 0x37
        /*0002*/ 	.short	(.L_2006 - .L_2005)
.L_2005:
        /*0004*/ 	.word	0x00000082


	//----- nvinfo : EIATTR_KPARAM_INFO
	.align		4
.L_2006:
        /*0008*/ 	.byte	0x04, 0x17
        /*000a*/ 	.short	(.L_2008 - .L_2007)
.L_2007:
        /*000c*/ 	.word	0x00000000
        /*0010*/ 	.short	0x0005
        /*0012*/ 	.short	0x0028
        /*0014*/ 	.byte	0x00, 0xf5, 0x21, 0x00


	//----- nvinfo : EIATTR_KPARAM_INFO
	.align		4
.L_2008:
        /*0018*/ 	.byte	0x04, 0x17
        /*001a*/ 	.short	(.L_2010 - .L_2009)
.L_2009:
        /*001c*/ 	.word	0x00000000
        /*0020*/ 	.short	0x0004
        /*0022*/ 	.short	0x0020
        /*0024*/ 	.byte	0x00, 0xf5, 0x21, 0x00


	//----- nvinfo : EIATTR_KPARAM_INFO
	.align		4
.L_2010:
        /*0028*/ 	.byte	0x04, 0x17
        /*002a*/ 	.short	(.L_2012 - .L_2011)
.L_2011:
        /*002c*/ 	.word	0x00000000
        /*0030*/ 	.short	0x0003
        /*0032*/ 	.short	0x0018
        /*0034*/ 	.byte	0x00, 0xf5, 0x21, 0x00


	//----- nvinfo : EIATTR_KPARAM_INFO
	.align		4
.L_2012:
        /*0038*/ 	.byte	0x04, 0x17
        /*003a*/ 	.short	(.L_2014 - .L_2013)
.L_2013:
        /*003c*/ 	.word	0x00000000
        /*0040*/ 	.short	0x0002
        /*0042*/ 	.short	0x0010
        /*0044*/ 	.byte	0x00, 0xf5, 0x21, 0x00


	//----- nvinfo : EIATTR_KPARAM_INFO
	.align		4
.L_2014:
        /*0048*/ 	.byte	0x04, 0x17
        /*004a*/ 	.short	(.L_2016 - .L_2015)
.L_2015:
        /*004c*/ 	.word	0x00000000
        /*0050*/ 	.short	0x0001
        /*0052*/ 	.short	0x0008
        /*0054*/ 	.byte	0x00, 0xf5, 0x21, 0x00


	//----- nvinfo : EIATTR_KPARAM_INFO
	.align		4
.L_2016:
        /*0058*/ 	.byte	0x04, 0x17
        /*005a*/ 	.short	(.L_2018 - .L_2017)
.L_2017:
        /*005c*/ 	.word	0x00000000
        /*0060*/ 	.short	0x0000
        /*0062*/ 	.short	0x0000
        /*0064*/ 	.byte	0x00, 0xf0, 0x11, 0x00


	//----- nvinfo : EIATTR_SPARSE_MMA_MASK
	.align		4
.L_2018:
        /*0068*/ 	.byte	0x03, 0x50
        /*006a*/ 	.short	0x0000


	//----- nvinfo : EIATTR_MAXREG_COUNT
	.align		4
        /*006c*/ 	.byte	0x03, 0x1b
        /*006e*/ 	.short	0x00ff


	//----- nvinfo : EIATTR_NUM_BARRIERS
	.align		4
        /*0070*/ 	.byte	0x02, 0x4c
        /*0072*/ 	.byte	0x01
	.zero		1


	//----- nvinfo : EIATTR_MERCURY_ISA_VERSION
	.align		4
        /*0074*/ 	.byte	0x03, 0x5f
        /*0076*/ 	.short	0x0101


	//----- nvinfo : EIATTR_VRC_CTA_INIT_COUNT
	.align		4
        /*0078*/ 	.byte	0x02, 0x4a
	.zero		1
	.zero		1


	//----- nvinfo : EIATTR_EXIT_INSTR_OFFSETS
	.align		4
        /*007c*/ 	.byte	0x04, 0x1c
        /*007e*/ 	.short	(.L_2020 - .L_2019)


	//   ....[0]....
.L_2019:
        /*0080*/ 	.word	0x00005020


	//   ....[1]....
        /*0084*/ 	.word	0x00005120


	//----- nvinfo : EIATTR_CRS_STACK_SIZE
	.align		4
.L_2020:
        /*0088*/ 	.byte	0x04, 0x1e
        /*008a*/ 	.short	(.L_2022 - .L_2021)
.L_2021:
        /*008c*/ 	.word	0x00000000


	//----- nvinfo : EIATTR_CBANK_PARAM_SIZE
	.align		4
.L_2022:
        /*0090*/ 	.byte	0x03, 0x19
        /*0092*/ 	.short	0x0030


	//----- nvinfo : EIATTR_PARAM_CBANK
	.align		4
        /*0094*/ 	.byte	0x04, 0x0a
        /*0096*/ 	.short	(.L_2024 - .L_2023)
	.align		4
.L_2023:
        /*0098*/ 	.word	index@(.nv.constant0._Z30massMatrixMultiplyGlobalKernelILi12ELi15ELi1EEviPKdS1_S1_S1_Pd)
        /*009c*/ 	.short	0x0380
        /*009e*/ 	.short	0x0030


	//----- nvinfo : EIATTR_SW_WAR
	.align		4
.L_2024:
        /*00a0*/ 	.byte	0x04, 0x36
        /*00a2*/ 	.short	(.L_2026 - .L_2025)
.L_2025:
        /*00a4*/ 	.word	0x00000008
.L_2026:


//--------------------- .nv.info._Z30massMatrixMultiplySharedKernelILi12ELi15ELi1EEviPKdS1_S1_S1_Pd --------------------------
	.section	.nv.info._Z30massMatrixMultiplySharedKernelILi12ELi15ELi1EEviPKdS1_S1_S1_Pd,"",@"SHT_CUDA_INFO"
	.sectionflags	@""
	.align	4


	//----- nvinfo : EIATTR_CUDA_API_VERSION
	.align		4
        /*0000*/ 	.byte	0x04, 0x37
        /*0002*/ 	.short	(.L_2028 - .L_2027)
.L_2027:
        /*0004*/ 	.word	0x00000082


	//----- nvinfo : EIATTR_KPARAM_INFO
	.align		4
.L_2028:
        /*0008*/ 	.byte	0x04, 0x17
        /*000a*/ 	.short	(.L_2030 - .L_2029)
.L_2029:
        /*000c*/ 	.word	0x00000000
        /*0010*/ 	.short	0x0005
        /*0012*/ 	.short	0x0028
        /*0014*/ 	.byte	0x00, 0xf5, 0x21, 0x00


	//----- nvinfo : EIATTR_KPARAM_INFO
	.align		4
.L_2030:
        /*0018*/ 	.byte	0x04, 0x17
        /*001a*/ 	.short	(.L_2032 - .L_2031)
.L_2031:
        /*001c*/ 	.word	0x00000000
        /*0020*/ 	.short	0x0004
        /*0022*/ 	.short	0x0020
        /*0024*/ 	.byte	0x00, 0xf5, 0x21, 0x00


	//----- nvinfo : EIATTR_KPARAM_INFO
	.align		4
.L_2032:
        /*0028*/ 	.byte	0x04, 0x17
        /*002a*/ 	.short	(.L_2034 - .L_2033)
.L_2033:
        /*002c*/ 	.word	0x00000000
        /*0030*/ 	.short	0x0003
        /*0032*/ 	.short	0x0018
        /*0034*/ 	.byte	0x00, 0xf5, 0x21, 0x00


	//----- nvinfo : EIATTR_KPARAM_INFO
	.align		4
.L_2034:
        /*0038*/ 	.byte	0x04, 0x17
        /*003a*/ 	.short	(.L_2036 - .L_2035)
.L_2035:
        /*003c*/ 	.word	0x00000000
        /*0040*/ 	.short	0x0002
        /*0042*/ 	.short	0x0010
        /*0044*/ 	.byte	0x00, 0xf5, 0x21, 0x00


	//----- nvinfo : EIATTR_KPARAM_INFO
	.align		4
.L_2036:
        /*0048*/ 	.byte	0x04, 0x17
        /*004a*/ 	.short	(.L_2038 - .L_2037)
.L_2037:
        /*004c*/ 	.word	0x00000000
        /*0050*/ 	.short	0x0001
        /*0052*/ 	.short	0x0008
        /*0054*/ 	.byte	0x00, 0xf5, 0x21, 0x00


	//----- nvinfo : EIATTR_KPARAM_INFO
	.align		4
.L_2038:
        /*0058*/ 	.byte	0x04, 0x17
        /*005a*/ 	.short	(.L_2040 - .L_2039)
.L_2039:
        /*005c*/ 	.word	0x00000000
        /*0060*/ 	.short	0x0000
        /*0062*/ 	.short	0x0000
        /*0064*/ 	.byte	0x00, 0xf0, 0x11, 0x00


	//----- nvinfo : EIATTR_SPARSE_MMA_MASK
	.align		4
.L_2040:
        /*0068*/ 	.byte	0x03, 0x50
        /*006a*/ 	.short	0x0000


	//----- nvinfo : EIATTR_MAXREG_COUNT
	.align		4
        /*006c*/ 	.byte	0x03, 0x1b
        /*006e*/ 	.short	0x00ff


	//----- nvinfo : EIATTR_NUM_BARRIERS
	.align		4
        /*0070*/ 	.byte	0x02, 0x4c
        /*0072*/ 	.byte	0x01
	.zero		1


	//----- nvinfo : EIATTR_MERCURY_ISA_VERSION
	.align		4
        /*0074*/ 	.byte	0x03, 0x5f
        /*0076*/ 	.short	0x0101


	//----- nvinfo : EIATTR_VRC_CTA_INIT_COUNT
	.align		4
        /*0078*/ 	.byte	0x02, 0x4a
	.zero		1
	.zero		1


	//----- nvinfo : EIATTR_EXIT_INSTR_OFFSETS
	.align		4
        /*007c*/ 	.byte	0x04, 0x1c
        /*007e*/ 	.short	(.L_2042 - .L_2041)


	//   ....[0]....
.L_2041:
        /*0080*/ 	.word	0x000049a0


	//   ....[1]....
        /*0084*/ 	.word	0x00004aa0


	//----- nvinfo : EIATTR_CRS_STACK_SIZE
	.align		4
.L_2042:
        /*0088*/ 	.byte	0x04, 0x1e
        /*008a*/ 	.short	(.L_2044 - .L_2043)
.L_2043:
        /*008c*/ 	.word	0x00000000


	//----- nvinfo : EIATTR_CBANK_PARAM_SIZE
	.align		4
.L_2044:
        /*0090*/ 	.byte	0x03, 0x19
        /*0092*/ 	.short	0x0030


	//----- nvinfo : EIATTR_PARAM_CBANK
	.align		4
        /*0094*/ 	.byte	0x04, 0x0a
        /*0096*/ 	.short	(.L_2046 - .L_2045)
	.align		4
.L_2045:
        /*0098*/ 	.word	index@(.nv.constant0._Z30massMatrixMultiplySharedKernelILi12ELi15ELi1EEviPKdS1_S1_S1_Pd)
        /*009c*/ 	.short	0x0380
        /*009e*/ 	.short	0x0030


	//----- nvinfo : EIATTR_SW_WAR
	.align		4
.L_2046:
        /*00a0*/ 	.byte	0x04, 0x36
        /*00a2*/ 	.short	(.L_2048 - .L_2047)
.L_2047:
        /*00a4*/ 	.word	0x00000008
.L_2048:


//--------------------- .nv.info._Z32massMatrixMultiplyConstantKernelILi12ELi15ELi1EEviPKdS1_S1_S1_Pd --------------------------
	.section	.nv.info._Z32massMatrixMultiplyConstantKernelILi12ELi15ELi1EEviPKdS1_S1_S1_Pd,"",@"SHT_CUDA_INFO"
	.sectionflags	@""
	.align	4


	//----- nvinfo : EIATTR_CUDA_API_VERSION
	.align		4
        /*0000*/ 	.byte	0x04, 0x37
        /*0002*/ 	.short	(.L_2050 - .L_2049)
.L_2049:
        /*0004*/ 	.word	0x00000082


	//----- nvinfo : EIATTR_KPARAM_INFO
	.align		4
.L_2050:
        /*0008*/ 	.byte	0x04, 0x17
        /*000a*/ 	.short	(.L_2052 - .L_2051)
.L_2051:
        /*000c*/ 	.word	0x00000000
        /*0010*/ 	.short	0x0005
        /*0012*/ 	.short	0x0028
        /*0014*/ 	.byte	0x00, 0xf5, 0x21, 0x00


	//----- nvinfo : EIATTR_KPARAM_INFO
	.align		4
.L_2052:
        /*0018*/ 	.byte	0x04, 0x17
        /*001a*/ 	.short	(.L_2054 - .L_2053)
.L_2053:
        /*001c*/ 	.word	0x00000000
        /*0020*/ 	.short	0x0004
        /*0022*/ 	.short	0x0020
        /*0024*/ 	.byte	0x00, 0xf5, 0x21, 0x00


	//----- nvinfo : EIATTR_KPARAM_INFO
	.align		4
.L_2054:
        /*0028*/ 	.byte	0x04, 0x17
        /*002a*/ 	.short	(.L_2056 - .L_2055)
.L_2055:
        /*002c*/ 	.word	0x00000000
        /*0030*/ 	.short	0x0003
        /*0032*/ 	.short	0x0018
        /*0034*/ 	.byte	0x00, 0xf5, 0x21, 0x00


	//----- nvinfo : EIATTR_KPARAM_INFO
	.align		4
.L_2056:
        /*0038*/ 	.byte	0x04, 0x17
        /*003a*/ 	.short	(.L_2058 - .L_2057)
.L_2057:
        /*003c*/ 	.word	0x00000000
        /*0040*/ 	.short	0x0002
        /*0042*/ 	.short	0x0010
        /*0044*/ 	.byte	0x00, 0xf5, 0x21, 0x00


	//----- nvinfo : EIATTR_KPARAM_INFO
	.align		4
.L_2058:
        /*0048*/ 	.byte	0x04, 0x17
        /*004a*/ 	.short	(.L_2060 - .L_2059)
.L_2059:
        /*004c*/ 	.word	0x00000000
        /*0050*/ 	.short	0x0001
        /*0052*/ 	.short	0x0008
        /*0054*/ 	.byte	0x00, 0xf5, 0x21, 0x00


	//----- nvinfo : EIATTR_KPARAM_INFO
	.align		4
.L_2060:
        /*0058*/ 	.byte	0x04, 0x17
        /*005a*/ 	.short	(.L_2062 - .L_2061)
.L_2061:
        /*005c*/ 	.word	0x00000000
        /*0060*/ 	.short	0x0000
        /*0062*/ 	.short	0x0000
        /*0064*/ 	.byte	0x00, 0xf0, 0x11, 0x00


	//----- nvinfo : EIATTR_SPARSE_MMA_MASK
	.align		4
.L_2062:
        /*0068*/ 	.byte	0x03, 0x50
        /*006a*/ 	.short	0x0000


	//----- nvinfo : EIATTR_MAXREG_COUNT
	.align		4
        /*006c*/ 	.byte	0x03, 0x1b
        /*006e*/ 	.short	0x00ff


	//----- nvinfo : EIATTR_NUM_BARRIERS
	.align		4
        /*0070*/ 	.byte	0x02, 0x4c
        /*0072*/ 	.byte	0x01
	.zero		1


	//----- nvinfo : EIATTR_MERCURY_ISA_VERSION
	.align		4
        /*0074*/ 	.byte	0x03, 0x5f
        /*0076*/ 	.short	0x0101


	//----- nvinfo : EIATTR_VRC_CTA_INIT_COUNT
	.align		4
        /*0078*/ 	.byte	0x02, 0x4a
	.zero		1
	.zero		1


	//----- nvinfo : EIATTR_EXIT_INSTR_OFFSETS
	.align		4
        /*007c*/ 	.byte	0x04, 0x1c
        /*007e*/ 	.short	(.L_2064 - .L_2063)


	//   ....[0]....
.L_2063:
        /*0080*/ 	.word	0x00005ad0


	//   ....[1]....
        /*0084*/ 	.word	0x00005bd0


	//----- nvinfo : EIATTR_CRS_STACK_SIZE
	.align		4
.L_2064:
        /*0088*/ 	.byte	0x04, 0x1e
        /*008a*/ 	.short	(.L_2066 - .L_2065)
.L_2065:
        /*008c*/ 	.word	0x00000000


	//----- nvinfo : EIATTR_CBANK_PARAM_SIZE
	.align		4
.L_2066:
        /*0090*/ 	.byte	0x03, 0x19
        /*0092*/ 	.short	0x0030


	//----- nvinfo : EIATTR_PARAM_CBANK
	.align		4
        /*0094*/ 	.byte	0x04, 0x0a
        /*0096*/ 	.short	(.L_2068 - .L_2067)
	.align		4
.L_2067:
        /*0098*/ 	.word	index@(.nv.constant0._Z32massMatrixMultiplyConstantKernelILi12ELi15ELi1EEviPKdS1_S1_S1_Pd)
        /*009c*/ 	.short	0x0380
        /*009e*/ 	.short	0x0030


	//----- nvinfo : EIATTR_SW_WAR
	.align		4
.L_2068:
        /*00a0*/ 	.byte	0x04, 0x36
        /*00a2*/ 	.short	(.L_2070 - .L_2069)
.L_2069:
        /*00a4*/ 	.word	0x00000008
.L_2070:


//--------------------- .nv.info._Z32massMatrixMultiplyRegisterKernelILi12ELi15ELi1EEviPKdS1_S1_S1_Pd --------------------------
	.section	.nv.info._Z32massMatrixMultiplyRegisterKernelILi12ELi15ELi1EEviPKdS1_S1_S1_Pd,"",@"SHT_CUDA_INFO"
	.sectionflags	@""
	.align	4


	//----- nvinfo : EIATTR_CUDA_API_VERSION
	.align		4
        /*0000*/ 	.byte	0x04, 0x37
        /*0002*/ 	.short	(.L_2072 - .L_2071)
.L_2071:
        /*0004*/ 	.word	0x00000082


	//----- nvinfo : EIATTR_KPARAM_INFO
	.align		4
.L_2072:
        /*0008*/ 	.byte	0x04, 0x17
        /*000a*/ 	.short	(.L_2074 - .L_2073)
.L_2073:
        /*000c*/ 	.word	0x00000000
        /*0010*/ 	.short	0x0005
        /*0012*/ 	.short	0x0028
        /*0014*/ 	.byte	0x00, 0xf5, 0x21, 0x00


	//----- nvinfo : EIATTR_KPARAM_INFO
	.align		4
.L_2074:
        /*0018*/ 	.byte	0x04, 0x17
        /*001a*/ 	.short	(.L_2076 - .L_2075)
.L_2075:
        /*001c*/ 	.word	0x00000000
        /*0020*/ 	.short	0x0004
        /*0022*/ 	.short	0x0020
        /*0024*/ 	.byte	0x00, 0xf5, 0x21, 0x00


	//----- nvinfo : EIATTR_KPARAM_INFO
	.align		4
.L_2076:
        /*0028*/ 	.byte	0x04, 0x17
        /*002a*/ 	.short	(.L_2078 - .L_2077)
.L_2077:
        /*002c*/ 	.word	0x00000000
        /*0030*/ 	.short	0x0003
        /*0032*/ 	.short	0x0018
        /*0034*/ 	.byte	0x00, 0xf5, 0x21, 0x00


	//----- nvinfo : EIATTR_KPARAM_INFO
	.align		4
.L_2078:
        /*0038*/ 	.byte	0x04, 0x17
        /*003a*/ 	.short	(.L_2080 - .L_2079)
.L_2079:
        /*003c*/ 	.word	0x00000000
        /*0040*/ 	.short	0x0002
        /*0042*/ 	.short	0x0010
        /*0044*/ 	.byte	0x00, 0xf5, 0x21, 0x00


	//----- nvinfo : EIATTR_KPARAM_INFO
	.align		4
.L_2080:
        /*0048*/ 	.byte	0x04, 0x17
        /*004a*/ 	.short	(.L_2082 - .L_2081)
.L_2081:
        /*004c*/ 	.word	0x00000000
        /*0050*/ 	.short	0x0001
        /*0052*/ 	.short	0x0008
        /*0054*/ 	.byte	0x00, 0xf5, 0x21, 0x00


	//----- nvinfo : EIATTR_KPARAM_INFO
	.align		4
.L_2082:
        /*0058*/ 	.byte	0x04, 0x17
        /*005a*/ 	.short	(.L_2084 - .L_2083)
.L_2083:
        /*005c*/ 	.word	0x00000000
        /*0060*/ 	.short	0x0000
        /*0062*/ 	.short	0x0000
        /*0064*/ 	.byte	0x00, 0xf0, 0x11, 0x00


	//----- nvinfo : EIATTR_SPARSE_MMA_MASK
	.align		4
.L_2084:
        /*0068*/ 	.byte	0x03, 0x50
        /*006a*/ 	.short	0x0000


	//----- nvinfo : EIATTR_MAXREG_COUNT
	.align		4
        /*006c*/ 	.byte	0x03, 0x1b
        /*006e*/ 	.short	0x00ff


	//----- nvinfo : EIATTR_NUM_BARRIERS
	.align		4
        /*0070*/ 	.byte	0x02, 0x4c
        /*0072*/ 	.byte	0x01
	.zero		1


	//----- nvinfo : EIATTR_MERCURY_ISA_VERSION
	.align		4
        /*0074*/ 	.byte	0x03, 0x5f
        /*0076*/ 	.short	0x0101


	//----- nvinfo : EIATTR_VRC_CTA_INIT_COUNT
	.align		4
        /*0078*/ 	.byte	0x02, 0x4a
	.zero		1
	.zero		1


	//----- nvinfo : EIATTR_EXIT_INSTR_OFFSETS
	.align		4
        /*007c*/ 	.byte	0x04, 0x1c
        /*007e*/ 	.short	(.L_2086 - .L_2085)


	//   ....[0]....
.L_2085:
        /*0080*/ 	.word	0x000051d0


	//   ....[1]....
        /*0084*/ 	.word	0x000052e0


	//----- nvinfo : EIATTR_CRS_STACK_SIZE
	.align		4
.L_2086:
        /*0088*/ 	.byte	0x04, 0x1e
        /*008a*/ 	.short	(.L_2088 - .L_2087)
.L_2087:
        /*008c*/ 	.word	0x00000000


	//----- nvinfo : EIATTR_CBANK_PARAM_SIZE
	.align		4
.L_2088:
        /*0090*/ 	.byte	0x03, 0x19
        /*0092*/ 	.short	0x0030


	//----- nvinfo : EIATTR_PARAM_CBANK
	.align		4
        /*0094*/ 	.byte	0x04, 0x0a
        /*0096*/ 	.short	(.L_2090 - .L_2089)
	.align		4
.L_2089:
        /*0098*/ 	.word	index@(.nv.constant0._Z32massMatrixMultiplyRegisterKernelILi12ELi15ELi1EEviPKdS1_S1_S1_Pd)
        /*009c*/ 	.short	0x0380
        /*009e*/ 	.short	0x0030


	//----- nvinfo : EIATTR_SW_WAR
	.align		4
.L_2090:
        /*00a0*/ 	.byte	0x04, 0x36
        /*00a2*/ 	.short	(.L_2092 - .L_2091)
.L_2091:
        /*00a4*/ 	.word	0x00000008
.L_2092:


//--------------------- .nv.info._Z42massMatrixMultiplyMonolithicConstantKernelILi12ELi14ELi1EEviPKdS1_S1_S1_Pd --------------------------
	.section	.nv.info._Z42massMatrixMultiplyMonolithicConstantKernelILi12ELi14ELi1EEviPKdS1_S1_S1_Pd,"",@"SHT_CUDA_INFO"
	.sectionflags	@""
	.align	4


	//----- nvinfo : EIATTR_CUDA_API_VERSION
	.align		4
        /*0000*/ 	.byte	0x04, 0x37
        /*0002*/ 	.short	(.L_2094 - .L_2093)
.L_2093:
        /*0004*/ 	.word	0x00000082


	//----- nvinfo : EIATTR_KPARAM_INFO
	.align		4
.L_2094:
        /*0008*/ 	.byte	0x04, 0x17
        /*000a*/ 	.short	(.L_2096 - .L_2095)
.L_2095:
        /*000c*/ 	.word	0x00000000
        /*0010*/ 	.short	0x0005
        /*0012*/ 	.short	0x0028
        /*0014*/ 	.byte	0x00, 0xf5, 0x21, 0x00


	//----- nvinfo : EIATTR_KPARAM_INFO
	.align		4
.L_2096:
        /*0018*/ 	.byte	0x04, 0x17
        /*001a*/ 	.short	(.L_2098 - .L_2097)
.L_2097:
        /*001c*/ 	.word	0x00000000
        /*0020*/ 	.short	0x0004
        /*0022*/ 	.short	0x0020
        /*0024*/ 	.byte	0x00, 0xf5, 0x21, 0x00


	//----- nvinfo : EIATTR_KPARAM_INFO
	.align		4
.L_2098:
        /*0028*/ 	.byte	0x04, 0x17
        /*002a*/ 	.short	(.L_2100 - .L_2099)
.L_2099:
        /*002c*/ 	.word	0x00000000
        /*0030*/ 	.short	0x0003
        /*0032*/ 	.short	0x0018
        /*0034*/ 	.byte	0x00, 0xf5, 0x21, 0x00


	//----- nvinfo : EIATTR_KPARAM_INFO
	.align		4
.L_2100:
        /*0038*/ 	.byte	0x04, 0x17
        /*003a*/ 	.short	(.L_2102 - .L_2101)
.L_2101:
        /*003c*/ 	.word	0x00000000
        /*0040*/ 	.short	0x0002
        /*0042*/ 	.short	0x0010
        /*0044*/ 	.byte	0x00, 0xf5, 0x21, 0x00


	//----- nvinfo : EIATTR_KPARAM_INFO
	.align		4
.L_2102:
        /*0048*/ 	.byte	0x04, 0x17
        /*004a*/ 	.short	(.L_2104 - .L_2103)
.L_2103:
        /*004c*/ 	.word	0x00000000
        /*0050*/ 	.short	0x0001
        /*0052*/ 	.short	0x0008
        /*0054*/ 	.byte	0x00, 0xf5, 0x21, 0x00


	//----- nvinfo : EIATTR_KPARAM_INFO
	.align		4
.L_2104:
        /*0058*/ 	.byte	0x04, 0x17
        /*005a*/ 	.short	(.L_2106 - .L_2105)
.L_2105:
        /*005c*/ 	.word	0x00000000
        /*0060*/ 	.short	0x0000
        /*0062*/ 	.short	0x0000
        /*0064*/ 	.byte	0x00, 0xf0, 0x11, 0x00


	//----- nvinfo : EIATTR_SPARSE_MMA_MASK
	.align		4
.L_2106:
        /*0068*/ 	.byte	0x03, 0x50
        /*006a*/ 	.short	0x0000


	//----- nvinfo : EIATTR_MAXREG_COUNT
	.align		4
        /*006c*/ 	.byte	0x03, 0x1b
        /*006e*/ 	.short	0x00ff


	//----- nvinfo : EIATTR_NUM_BARRIERS
	.align		4
        /*0070*/ 	.byte	0x02, 0x4c
        /*0072*/ 	.byte	0x01
	.zero		1


	//----- nvinfo : EIATTR_MERCURY_ISA_VERSION
	.align		4
        /*0074*/ 	.byte	0x03, 0x5f
        /*0076*/ 	.short	0x0101


	//----- nvinfo : EIATTR_VRC_CTA_INIT_COUNT
	.align		4
        /*0078*/ 	.byte	0x02, 0x4a
	.zero		1
	.zero		1


	//----- nvinfo : EIATTR_EXIT_INSTR_OFFSETS
	.align		4
        /*007c*/ 	.byte	0x04, 0x1c
        /*007e*/ 	.short	(.L_2108 - .L_2107)


	//   ....[0]....
.L_2107:
        /*0080*/ 	.word	0x000081f0


	//   ....[1]....
        /*0084*/ 	.word	0x000082f0


	//----- nvinfo : EIATTR_CRS_STACK_SIZE
	.align		4
.L_2108:
        /*0088*/ 	.byte	0x04, 0x1e
        /*008a*/ 	.short	(.L_2110 - .L_2109)
.L_2109:
        /*008c*/ 	.word	0x00000000


	//----- nvinfo : EIATTR_CBANK_PARAM_SIZE
	.align		4
.L_2110:
        /*0090*/ 	.byte	0x03, 0x19
        /*0092*/ 	.short	0x0030


	//----- nvinfo : EIATTR_PARAM_CBANK
	.align		4
        /*0094*/ 	.byte	0x04, 0x0a
        /*0096*/ 	.short	(.L_2112 - .L_2111)
	.align		4
.L_2111:
        /*0098*/ 	.word	index@(.nv.constant0._Z42massMatrixMultiplyMonolithicConstantKernelILi12ELi14ELi1EEviPKdS1_S1_S1_Pd)
        /*009c*/ 	.short	0x0380
        /*009e*/ 	.short	0x0030


	//----- nvinfo : EIATTR_SW_WAR
	.align		4
.L_2112:
        /*00a0*/ 	.byte	0x04, 0x36
        /*00a2*/ 	.short	(.L_2114 - .L_2113)
.L_2113:
        /*00a4*/ 	.word	0x00000008
.L_2114:


//--------------------- .nv.info._Z40massMatrixMultiplyMonolithicGlobalKernelILi12ELi14ELi1EEviPKdS1_S1_S1_Pd --------------------------
	.section	.nv.info._Z40massMatrixMultiplyMonolithicGlobalKernelILi12ELi14ELi1EEviPKdS1_S1_S1_Pd,"",@"SHT_CUDA_INFO"
	.sectionflags	@""
	.align	4


	//----- nvinfo : EIATTR_CUDA_API_VERSION
	.align		4
        /*0000*/ 	.byte	0x04, 0x37
        /*0002*/ 	.short	(.L_2116 - .L_2115)
.L_2115:
        /*0004*/ 	.word	0x00000082


	//----- nvinfo : EIATTR_KPARAM_INFO
	.align		4
.L_2116:
        /*0008*/ 	.byte	0x04, 0x17
        /*000a*/ 	.short	(.L_2118 - .L_2117)
.L_2117:
        /*000c*/ 	.word	0x00000000
        /*0010*/ 	.short	0x0005
        /*0012*/ 	.short	0x0028
        /*0014*/ 	.byte	0x00, 0xf5, 0x21, 0x00


	//----- nvinfo : EIATTR_KPARAM_INFO
	.align		4
.L_2118:
        /*0018*/ 	.byte	0x04, 0x17
        /*001a*/ 	.short	(.L_2120 - .L_2119)
.L_2119:
        /*001c*/ 	.word	0x00000000
        /*0020*/ 	.short	0x0004
        /*0022*/ 	.short	0x0020
        /*0024*/ 	.byte	0x00, 0xf5, 0x21, 0x00


	//----- nvinfo : EIATTR_KPARAM_INFO
	.align		4
.L_2120:
        /*0028*/ 	.byte	0x04, 0x17
        /*002a*/ 	.short	(.L_2122 - .L_2121)
.L_2121:
        /*002c*/ 	.word	0x00000000
        /*0030*/ 	.short	0x0003
        /*0032*/ 	.short	0x0018
        /*0034*/ 	.byte	0x00, 0xf5, 0x21, 0x00


	//----- nvinfo : EIATTR_KPARAM_INFO
	.align		4
.L_2122:
        /*0038*/ 	.byte	0x04, 0x17
        /*003a*/ 	.short	(.L_2124 - .L_2123)
.L_2123:
        /*003c*/ 	.word	0x00000000
        /*0040*/ 	.short	0x0002
        /*0042*/ 	.short	0x0010
        /*0044*/ 	.byte	0x00, 0xf5, 0x21, 0x00


	//----- nvinfo : EIATTR_KPARAM_INFO
	.align		4
.L_2124:
        /*0048*/ 	.byte	0x04, 0x17
        /*004a*/ 	.short	(.L_2126 - .L_2125)
.L_2125:
        /*004c*/ 	.word	0x00000000
        /*0050*/ 	.short	0x0001
        /*0052*/ 	.short	0x0008
        /*0054*/ 	.byte	0x00, 0xf5, 0x21, 0x00


	//----- nvinfo : EIATTR_KPARAM_INFO
	.align		4
.L_2126:
        /*0058*/ 	.byte	0x04, 0x17
        /*005a*/ 	.short	(.L_2128 - .L_2127)
.L_2127:
        /*005c*/ 	.word	0x00000000
        /*0060*/ 	.short	0x0000
        /*0062*/ 	.short	0x0000
        /*0064*/ 	.byte	0x00, 0xf0, 0x11, 0x00


	//----- nvinfo : EIATTR_SPARSE_MMA_MASK
	.align		4
.L_2128:
        /*0068*/ 	.byte	0x03, 0x50
        /*006a*/ 	.short	0x0000


	//----- nvinfo : EIATTR_MAXREG_COUNT
	.align		4
        /*006c*/ 	.byte	0x03, 0x1b
        /*006e*/ 	.short	0x00ff


	//----- nvinfo : EIATTR_NUM_BARRIERS
	.align		4
        /*0070*/ 	.byte	0x02, 0x4c
        /*0072*/ 	.byte	0x01
	.zero		1


	//----- nvinfo : EIATTR_ANNOTATIONS
	.align		4
        /*0074*/ 	.byte	0x04, 0x55
        /*0076*/ 	.short	(.L_2130 - .L_2129)


	//   ....[0]....
.L_2129:
        /*0078*/ 	.word	0x00000001
        /*007c*/ 	.byte	0xc0, 0x5c, 0x00, 0x00, 0x01, 0x00, 0x00, 0x00, 0xc0, 0x5d, 0x00, 0x00, 0x01, 0x00, 0x00, 0x00
        /*008c*/ 	.byte	0xe0, 0x5d, 0x00, 0x00, 0x01, 0x00, 0x00, 0x00, 0xf0, 0x5d, 0x00, 0x00, 0x01, 0x00, 0x00, 0x00
        /*009c*/ 	.byte	0xa0, 0x5f, 0x00, 0x00, 0x01, 0x00, 0x00, 0x00, 0x50, 0x68, 0x00, 0x00, 0x01, 0x00, 0x00, 0x00
        /*00ac*/ 	.byte	0x70, 0x68, 0x00, 0x00, 0x01, 0x00, 0x00, 0x00, 0x90, 0x68, 0x00, 0x00


	//----- nvinfo : EIATTR_MERCURY_ISA_VERSION
	.align		4
.L_2130:
        /*00b8*/ 	.byte	0x03, 0x5f
        /*00ba*/ 	.short	0x0101


	//----- nvinfo : EIATTR_VRC_CTA_INIT_COUNT
	.align		4
        /*00bc*/ 	.byte	0x02, 0x4a
	.zero		1
	.zero		1


	//----- nvinfo : EIATTR_EXIT_INSTR_OFFSETS
	.align		4
        /*00c0*/ 	.byte	0x04, 0x1c
        /*00c2*/ 	.short	(.L_2132 - .L_2131)


	//   ....[0]....
.L_2131:
        /*00c4*/ 	.word	0x00007db0


	//   ....[1]....
        /*00c8*/ 	.word	0x00007eb0


	//----- nvinfo : EIATTR_CRS_STACK_SIZE
	.align		4
.L_2132:
        /*00cc*/ 	.byte	0x04, 0x1e
        /*00ce*/ 	.short	(.L_2134 - .L_2133)
.L_2133:
        /*00d0*/ 	.word	0x00000000


	//----- nvinfo : EIATTR_CBANK_PARAM_SIZE
	.align		4
.L_2134:
        /*00d4*/ 	.byte	0x03, 0x19
        /*00d6*/ 	.short	0x0030


	//----- nvinfo : EIATTR_PARAM_CBANK
	.align		4
        /*00d8*/ 	.byte	0x04, 0x0a
        /*00da*/ 	.short	(.L_2136 - .L_2135)
	.align		4
.L_2135:
        /*00dc*/ 	.word	index@(.nv.constant0._Z40massMatrixMultiplyMonolithicGlobalKernelILi12ELi14ELi1EEviPKdS1_S1_S1_Pd)
        /*00e0*/ 	.short	0x0380
        /*00e2*/ 	.short	0x0030


	//----- nvinfo : EIATTR_SW_WAR
	.align		4
.L_2136:
        /*00e4*/ 	.byte	0x04, 0x36
        /*00e6*/ 	.short	(.L_2138 - .L_2137)
.L_2137:
        /*00e8*/ 	.word	0x00000008
.L_2138:


//--------------------- .nv.info._Z30massMatrixMultiplyGlobalKernelILi12ELi14ELi1EEviPKdS1_S1_S1_Pd --------------------------
	.section	.nv.info._Z30massMatrixMultiplyGlobalKernelILi12ELi14ELi1EEviPKdS1_S1_S1_Pd,"",@"SHT_CUDA_INFO"
	.sectionflags	@""
	.align	4


	//----- nvinfo : EIATTR_CUDA_API_VERSION
	.align		4
        /*0000*/ 	.byte	0x04, 0x37
        /*0002*/ 	.short	(.L_2140 - .L_2139)
.L_2139:
        /*0004*/ 	.word	0x00000082


	//----- nvinfo : EIATTR_KPARAM_INFO
	.align		4
.L_2140:
        /*0008*/ 	.byte	0x04, 0x17
        /*000a*/ 	.short	(.L_2142 - .L_2141)
.L_2141:
        /*000c*/ 	.word	0x00000000
        /*0010*/ 	.short	0x0005
        /*0012*/ 	.short	0x0028
        /*0014*/ 	.byte	0x00, 0xf5, 0x21, 0x00


	//----- nvinfo : EIATTR_KPARAM_INFO
	.align		4
.L_2142:
        /*0018*/ 	.byte	0x04, 0x17
        /*001a*/ 	.short	(.L_2144 - .L_2143)
.L_2143:
        /*001c*/ 	.word	0x00000000
        /*0020*/ 	.short	0x0004
        /*0022*/ 	.short	0x0020
        /*0024*/ 	.byte	0x00, 0xf5, 0x21, 0x00


	//----- nvinfo : EIATTR_KPARAM_INFO
	.align		4
.L_2144:
        /*0028*/ 	.byte	0x04, 0x17
        /*002a*/ 	.short	(.L_2146 - .L_2145)
.L_2145:
        /*002c*/ 	.word	0x00000000
        /*0030*/ 	.short	0x0003
        /*0032*/ 	.short	0x0018
        /*0034*/ 	.byte	0x00, 0xf5, 0x21, 0x00


	//----- nvinfo : EIATTR_KPARAM_INFO
	.align		4
.L_2146:
        /*0038*/ 	.byte	0x04, 0x17
        /*003a*/ 	.short	(.L_2148 - .L_2147)
.L_2147:
        /*003c*/ 	.word	0x00000000
        /*0040*/ 	.short	0x0002
        /*0042*/ 	.short	0x0010
        /*0044*/ 	.byte	0x00, 0xf5, 0x21, 0x00


	//----- nvinfo : EIATTR_KPARAM_INFO
	.align		4
.L_2148:
        /*0048*/ 	.byte	0x04, 0x17
        /*004a*/ 	.short	(.L_2150 - .L_2149)
.L_2149:
        /*004c*/ 	.word	0x00000000
        /*0050*/ 	.short	0x0001
        /*0052*/ 	.short	0x0008
        /*0054*/ 	.byte	0x00, 0xf5, 0x21, 0x00


	//----- nvinfo : EIATTR_KPARAM_INFO
	.align		4
.L_2150:
        /*0058*/ 	.byte	0x04, 0x17
        /*005a*/ 	.short	(.L_2152 - .L_2151)
.L_2151:
        /*005c*/ 	.word	0x00000000
        /*0060*/ 	.short	0x0000
        /*0062*/ 	.short	0x0000
        /*0064*/ 	.byte	0x00, 0xf0, 0x11, 0x00


	//----- nvinfo : EIATTR_SPARSE_MMA_MASK
	.align		4
.L_2152:
        /*0068*/ 	.byte	0x03, 0x50
        /*006a*/ 	.short	0x0000


	//----- nvinfo : EIATTR_MAXREG_COUNT
	.align		4
        /*006c*/ 	.byte	0x03, 0x1b
        /*006e*/ 	.short	0x00ff


	//----- nvinfo : EIATTR_NUM_BARRIERS
	.align		4
        /*0070*/ 	.byte	0x02, 0x4c
        /*0072*/ 	.byte	0x01
	.zero		1


	//----- nvinfo : EIATTR_MERCURY_ISA_VERSION
	.align		4
        /*0074*/ 	.byte	0x03, 0x5f
        /*0076*/ 	.short	0x0101


	//----- nvinfo : EIATTR_VRC_CTA_INIT_COUNT
	.align		4
        /*0078*/ 	.byte	0x02, 0x4a
	.zero		1
	.zero		1


	//----- nvinfo : EIATTR_EXIT_INSTR_OFFSETS
	.align		4
        /*007c*/ 	.byte	0x04, 0x1c
        /*007e*/ 	.short	(.L_2154 - .L_2153)


	//   ....[0]....
.L_2153:
        /*0080*/ 	.word	0x00004660


	//   ....[1]....
        /*0084*/ 	.word	0x00004760


	//----- nvinfo : EIATTR_CRS_STACK_SIZE
	.align		4
.L_2154:
        /*0088*/ 	.byte	0x04, 0x1e
        /*008a*/ 	.short	(.L_2156 - .L_2155)
.L_2155:
        /*008c*/ 	.word	0x00000000


	//----- nvinfo : EIATTR_CBANK_PARAM_SIZE
	.align		4
.L_2156:
        /*0090*/ 	.byte	0x03, 0x19
        /*0092*/ 	.short	0x0030


	//----- nvinfo : EIATTR_PARAM_CBANK
	.align		4
        /*0094*/ 	.byte	0x04, 0x0a
        /*0096*/ 	.short	(.L_2158 - .L_2157)
	.align		4
.L_2157:
        /*0098*/ 	.word	index@(.nv.constant0._Z30massMatrixMultiplyGlobalKernelILi12ELi14ELi1EEviPKdS1_S1_S1_Pd)
        /*009c*/ 	.short	0x0380
        /*009e*/ 	.short	0x0030


	//----- nvinfo : EIATTR_SW_WAR
	.align		4
.L_2158:
        /*00a0*/ 	.byte	0x04, 0x36
        /*00a2*/ 	.short	(.L_2160 - .L_2159)
.L_2159:
        /*00a4*/ 	.word	0x00000008
.L_2160:


//--------------------- .nv.info._Z30massMatrixMultiplySharedKernelILi12ELi14ELi1EEviPKdS1_S1_S1_Pd --------------------------
	.section	.nv.info._Z30massMatrixMultiplySharedKernelILi12ELi14ELi1EEviPKdS1_S1_S1_Pd,"",@"SHT_CUDA_INFO"
	.sectionflags	@""
	.align	4


	//----- nvinfo : EIATTR_CUDA_API_VERSION
	.align		4
        /*0000*/ 	.byte	0x04, 0x37
        /*0002*/ 	.short	(.L_2162 - .L_2161)
.L_2161:
        /*0004*/ 	.word	0x00000082


	//----- nvinfo : EIATTR_KPARAM_INFO
	.align		4
.L_2162:
        /*0008*/ 	.byte	0x04, 0x17
        /*000a*/ 	.short	(.L_2164 - .L_2163)
.L_2163:
        /*000c*/ 	.word	0x00000000
        /*0010*/ 	.short	0x0005
        /*0012*/ 	.short	0x0028
        /*0014*/ 	.byte	0x00, 0xf5, 0x21, 0x00


	//----- nvinfo : EIATTR_KPARAM_INFO
	.align		4
.L_2164:
        /*0018*/ 	.byte	0x04, 0x17
        /*001a*/ 	.short	(.L_2166 - .L_2165)
.L_2165:
        /*001c*/ 	.word	0x00000000
        /*0020*/ 	.short	0x0004
        /*0022*/ 	.short	0x0020
        /*0024*/ 	.byte	0x00, 0xf5, 0x21, 0x00


	//----- nvinfo : EIATTR_KPARAM_INFO
	.align		4
.L_2166:
        /*0028*/ 	.byte	0x04, 0x17
        /*002a*/ 	.short	(.L_2168 - .L_2167)
.L_2167:
        /*002c*/ 	.word	0x00000000
        /*0030*/ 	.short	0x0003
        /*0032*/ 	.short	0x0018
        /*0034*/ 	.byte	0x00, 0xf5, 0x21, 0x00


	//----- nvinfo : EIATTR_KPARAM_INFO
	.align		4
.L_2168:
        /*0038*/ 	.byte	0x04, 0x17
        /*003a*/ 	.short	(.L_2170 - .L_2169)
.L_2169:
        /*003c*/ 	.word	0x00000000
        /*0040*/ 	.short	0x0002
        /*0042*/ 	.short	0x0010
        /*0044*/ 	.byte	0x00, 0xf5, 0x21, 0x00


	//----- nvinfo : EIATTR_KPARAM_INFO
	.align		4
.L_2170:
        /*0048*/ 	.byte	0x04, 0x17
        /*004a*/ 	.short	(.L_2172 - .L_2171)
.L_2171:
        /*004c*/ 	.word	0x00000000
        /*0050*/ 	.short	0x0001
        /*0052*/ 	.short	0x0008
        /*0054*/ 	.byte	0x00, 0xf5, 0x21, 0x00


	//----- nvinfo : EIATTR_KPARAM_INFO
	.align		4
.L_2172:
        /*0058*/ 	.byte	0x04, 0x17
        /*005a*/ 	.short	(.L_2174 - .L_2173)
.L_2173:
        /*005c*/ 	.word	0x00000000
        /*0060*/ 	.short	0x0000
        /*0062*/ 	.short	0x0000
        /*0064*/ 	.byte	0x00, 0xf0, 0x11, 0x00


	//----- nvinfo : EIATTR_SPARSE_MMA_MASK
	.align		4
.L_2174:
        /*0068*/ 	.byte	0x03, 0x50
        /*006a*/ 	.short	0x0000


	//----- nvinfo : EIATTR_MAXREG_COUNT
	.align		4
        /*006c*/ 	.byte	0x03, 0x1b
        /*006e*/ 	.short	0x00ff


	//----- nvinfo : EIATTR_NUM_BARRIERS
	.align		4
        /*0070*/ 	.byte	0x02, 0x4c
        /*0072*/ 	.byte	0x01
	.zero		1


	//----- nvinfo : EIATTR_MERCURY_ISA_VERSION
	.align		4
        /*0074*/ 	.byte	0x03, 0x5f
        /*0076*/ 	.short	0x0101


	//----- nvinfo : EIATTR_VRC_CTA_INIT_COUNT
	.align		4
        /*0078*/ 	.byte	0x02, 0x4a
	.zero		1
	.zero		1


	//----- nvinfo : EIATTR_EXIT_INSTR_OFFSETS
	.align		4
        /*007c*/ 	.byte	0x04, 0x1c
        /*007e*/ 	.short	(.L_2176 - .L_2175)


	//   ....[0]....
.L_2175:
        /*0080*/ 	.word	0x00003dd0


	//   ....[1]....
        /*0084*/ 	.word	0x00003ed0


	//----- nvinfo : EIATTR_CRS_STACK_SIZE
	.align		4
.L_2176:
        /*0088*/ 	.byte	0x04, 0x1e
        /*008a*/ 	.short	(.L_2178 - .L_2177)
.L_2177:
        /*008c*/ 	.word	0x00000000


	//----- nvinfo : EIATTR_CBANK_PARAM_SIZE
	.align		4
.L_2178:
        /*0090*/ 	.byte	0x03, 0x19
        /*0092*/ 	.short	0x0030


	//----- nvinfo : EIATTR_PARAM_CBANK
	.align		4
        /*0094*/ 	.byte	0x04, 0x0a
        /*0096*/ 	.short	(.L_2180 - .L_2179)
	.align		4
.L_2179:
        /*0098*/ 	.word	index@(.nv.constant0._Z30massMatrixMultiplySharedKernelILi12ELi14ELi1EEviPKdS1_S1_S1_Pd)
        /*009c*/ 	.short	0x0380
        /*009e*/ 	.short	0x0030


	//----- nvinfo : EIATTR_SW_WAR
	.align		4
.L_2180:
        /*00a0*/ 	.byte	0x04, 0x36
        /*00a2*/ 	.short	(.L_2182 - .L_2181)
.L_2181:
        /*00a4*/ 	.word	0x00000008
.L_2182:


//--------------------- .nv.info._Z32massMatrixMultiplyConstantKernelILi12ELi14ELi1EEviPKdS1_S1_S1_Pd --------------------------
	.section	.nv.info._Z32massMatrixMultiplyConstantKernelILi12ELi14ELi1EEviPKdS1_S1_S1_Pd,"",@"SHT_CUDA_INFO"
	.sectionflags	@""
	.align	4


	//----- nvinfo : EIATTR_CUDA_API_VERSION
	.align		4
        /*0000*/ 	.byte	0x04, 0x37
        /*0002*/ 	.short	(.L_2184 - .L_2183)
.L_2183:
        /*0004*/ 	.word	0x00000082


	//----- nvinfo : EIATTR_KPARAM_INFO
	.align		4
.L_2184:
        /*0008*/ 	.byte	0x04, 0x17
        /*000a*/ 	.short	(.L_2186 - .L_2185)
.L_2185:
        /*000c*/ 	.word	0x00000000
        /*0010*/ 	.short	0x0005
        /*0012*/ 	.short	0x0028
        /*0014*/ 	.byte	0x00, 0xf5, 0x21, 0x00


	//----- nvinfo : EIATTR_KPARAM_INFO
	.align		4
.L_2186:
        /*0018*/ 	.byte	0x04, 0x17
        /*001a*/ 	.short	(.L_2188 - .L_2187)
.L_2187:
        /*001c*/ 	.word	0x00000000
        /*0020*/ 	.short	0x0004
        /*0022*/ 	.short	0x0020
        /*0024*/ 	.byte	0x00, 0xf5, 0x21, 0x00


	//----- nvinfo : EIATTR_KPARAM_INFO
	.align		4
.L_2188:
        /*0028*/ 	.byte	0x04, 0x17
        /*002a*/ 	.short	(.L_2190 - .L_2189)
.L_2189:
        /*002c*/ 	.word	0x00000000
        /*0030*/ 	.short	0x0003
        /*0032*/ 	.short	0x0018
        /*0034*/ 	.byte	0x00, 0xf5, 0x21, 0x00


	//----- nvinfo : EIATTR_KPARAM_INFO
	.align		4
.L_2190:
        /*0038*/ 	.byte	0x04, 0x17
        /*003a*/ 	.short	(.L_2192 - .L_2191)
.L_2191:
        /*003c*/ 	.word	0x00000000
        /*0040*/ 	.short	0x0002
        /*0042*/ 	.short	0x0010
        /*0044*/ 	.byte	0x00, 0xf5, 0x21, 0x00


	//----- nvinfo : EIATTR_KPARAM_INFO
	.align		4
.L_2192:
        /*0048*/ 	.byte	0x04, 0x17
        /*004a*/ 	.short	(.L_2194 - .L_2193)
.L_2193:
        /*004c*/ 	.word	0x00000000
        /*0050*/ 	.short	0x0001
        /*0052*/ 	.short	0x0008
        /*0054*/ 	.byte	0x00, 0xf5, 0x21, 0x00


	//----- nvinfo : EIATTR_KPARAM_INFO
	.align		4
.L_2194:
        /*0058*/ 	.byte	0x04, 0x17
        /*005a*/ 	.short	(.L_2196 - .L_2195)
.L_2195:
        /*005c*/ 	.word	0x00000000
        /*0060*/ 	.short	0x0000
        /*0062*/ 	.short	0x0000
        /*0064*/ 	.byte	0x00, 0xf0, 0x11, 0x00


	//----- nvinfo : EIATTR_SPARSE_MMA_MASK
	.align		4
.L_2196:
        /*0068*/ 	.byte	0x03, 0x50
        /*006a*/ 	.short	0x0000


	//----- nvinfo : EIATTR_MAXREG_COUNT
	.align		4
        /*006c*/ 	.byte	0x03, 0x1b
        /*006e*/ 	.short	0x00ff


	//----- nvinfo : EIATTR_NUM_BARRIERS
	.align		4
        /*0070*/ 	.byte	0x02, 0x4c
        /*0072*/ 	.byte	0x01
	.zero		1


	//----- nvinfo : EIATTR_MERCURY_ISA_VERSION
	.align		4
        /*0074*/ 	.byte	0x03, 0x5f
        /*0076*/ 	.short	0x0101


	//----- nvinfo : EIATTR_VRC_CTA_INIT_COUNT
	.align		4
        /*0078*/ 	.byte	0x02, 0x4a
	.zero		1
	.zero		1


	//----- nvinfo : EIATTR_EXIT_INSTR_OFFSETS
	.align		4
        /*007c*/ 	.byte	0x04, 0x1c
        /*007e*/ 	.short	(.L_2198 - .L_2197)


	//   ....[0]....
.L_2197:
        /*0080*/ 	.word	0x00005ac0


	//   ....[1]....
        /*0084*/ 	.word	0x00005bd0


	//----- nvinfo : EIATTR_CRS_STACK_SIZE
	.align		4
.L_2198:
        /*0088*/ 	.byte	0x04, 0x1e
        /*008a*/ 	.short	(.L_2200 - .L_2199)
.L_2199:
        /*008c*/ 	.word	0x00000000


	//----- nvinfo : EIATTR_CBANK_PARAM_SIZE
	.align		4
.L_2200:
        /*0090*/ 	.byte	0x03, 0x19
        /*0092*/ 	.short	0x0030


	//----- nvinfo : EIATTR_PARAM_CBANK
	.align		4
        /*0094*/ 	.byte	0x04, 0x0a
        /*0096*/ 	.short	(.L_2202 - .L_2201)
	.align		4
.L_2201:
        /*0098*/ 	.word	index@(.nv.constant0._Z32massMatrixMultiplyConstantKernelILi12ELi14ELi1EEviPKdS1_S1_S1_Pd)
        /*009c*/ 	.short	0x0380
        /*009e*/ 	.short	0x0030


	//----- nvinfo : EIATTR_SW_WAR
	.align		4
.L_2202:
        /*00a0*/ 	.byte	0x04, 0x36
        /*00a2*/ 	.short	(.L_2204 - .L_2203)
.L_2203:
        /*00a4*/ 	.word	0x00000008
.L_2204:


//--------------------- .nv.info._Z32massMatrixMultiplyRegisterKernelILi12ELi14ELi1EEviPKdS1_S1_S1_Pd --------------------------
	.section	.nv.info._Z32massMatrixMultiplyRegisterKernelILi12ELi14ELi1EEviPKdS1_S1_S1_Pd,"",@"SHT_CUDA_INFO"
	.sectionflags	@""
	.align	4


	//----- nvinfo : EIATTR_CUDA_API_VERSION
	.align		4
        /*0000*/ 	.byte	0x04, 0x37
        /*0002*/ 	.short	(.L_2206 - .L_2205)
.L_2205:
        /*0004*/ 	.word	0x00000082


	//----- nvinfo : EIATTR_KPARAM_INFO
	.align		4
.L_2206:
        /*0008*/ 	.byte	0x04, 0x17
        /*000a*/ 	.short	(.L_2208 - .L_2207)
.L_2207:
        /*000c*/ 	.word	0x00000000
        /*0010*/ 	.short	0x0005
        /*0012*/ 	.short	0x0028
        /*0014*/ 	.byte	0x00, 0xf5, 0x21, 0x00


	//----- nvinfo : EIATTR_KPARAM_INFO
	.align		4
.L_2208:
        /*0018*/ 	.byte	0x04, 0x17
        /*001a*/ 	.short	(.L_2210 - .L_2209)
.L_2209:
        /*001c*/ 	.word	0x00000000
        /*0020*/ 	.short	0x0004
        /*0022*/ 	.short	0x0020
        /*0024*/ 	.byte	0x00, 0xf5, 0x21, 0x00


	//----- nvinfo : EIATTR_KPARAM_INFO
	.align		4
.L_2210:
        /*0028*/ 	.byte	0x04, 0x17
        /*002a*/ 	.short	(.L_2212 - .L_2211)
.L_2211:
        /*002c*/ 	.word	0x00000000
        /*0030*/ 	.short	0x0003
        /*0032*/ 	.short	0x0018
        /*0034*/ 	.byte	0x00, 0xf5, 0x21, 0x00


	//----- nvinfo : EIATTR_KPARAM_INFO
	.align		4
.L_2212:
        /*0038*/ 	.byte	0x04, 0x17
        /*003a*/ 	.short	(.L_2214 - .L_2213)
.L_2213:
        /*003c*/ 	.word	0x00000000
        /*0040*/ 	.short	0x0002
        /*0042*/ 	.short	0x0010
        /*0044*/ 	.byte	0x00, 0xf5, 0x21, 0x00


	//----- nvinfo : EIATTR_KPARAM_INFO
	.align		4
.L_2214:
        /*0048*/ 	.byte	0x04, 0x17
        /*004a*/ 	.short	(.L_2216 - .L_2215)
.L_2215:
        /*004c*/ 	.word	0x00000000
        /*0050*/ 	.short	0x0001
        /*0052*/ 	.short	0x0008
        /*0054*/ 	.byte	0x00, 0xf5, 0x21, 0x00


	//----- nvinfo : EIATTR_KPARAM_INFO
	.align		4
.L_2216:
        /*0058*/ 	.byte	0x04, 0x17
        /*005a*/ 	.short	(.L_2218 - .L_2217)
.L_2217:
        /*005c*/ 	.word	0x00000000
        /*0060*/ 	.short	0x0000
        /*0062*/ 	.short	0x0000
        /*0064*/ 	.byte	0x00, 0xf0, 0x11, 0x00


	//----- nvinfo : EIATTR_SPARSE_MMA_MASK
	.align		4
.L_2218:
        /*0068*/ 	.byte	0x03, 0x50
        /*006a*/ 	.short	0x0000


	//----- nvinfo : EIATTR_MAXREG_COUNT
	.align		4
        /*006c*/ 	.byte	0x03, 0x1b
        /*006e*/ 	.short	0x00ff


	//----- nvinfo : EIATTR_NUM_BARRIERS
	.align		4
        /*0070*/ 	.byte	0x02, 0x4c
        /*0072*/ 	.byte	0x01
	.zero		1


	//----- nvinfo : EIATTR_MERCURY_ISA_VERSION
	.align		4
        /*0074*/ 	.byte	0x03, 0x5f
        /*0076*/ 	.short	0x0101


	//----- nvinfo : EIATTR_VRC_CTA_INIT_COUNT
	.align		4
        /*0078*/ 	.byte	0x02, 0x4a
	.zero		1
	.zero		1


	//----- nvinfo : EIATTR_EXIT_INSTR_OFFSETS
	.align		4
        /*007c*/ 	.byte	0x04, 0x1c
        /*007e*/ 	.short	(.L_2220 - .L_2219)


	//   ....[0]....
.L_2219:
        /*0080*/ 	.word	0x00005570


	//   ....[1]....
        /*0084*/ 	.word	0x00005680


	//----- nvinfo : EIATTR_CRS_STACK_SIZE
	.align		4
.L_2220:
        /*0088*/ 	.byte	0x04, 0x1e
        /*008a*/ 	.short	(.L_2222 - .L_2221)
.L_2221:
        /*008c*/ 	.word	0x00000000


	//----- nvinfo : EIATTR_CBANK_PARAM_SIZE
	.align		4
.L_2222:
        /*0090*/ 	.byte	0x03, 0x19
        /*0092*/ 	.short	0x0030


	//----- nvinfo : EIATTR_PARAM_CBANK
	.align		4
        /*0094*/ 	.byte	0x04, 0x0a
        /*0096*/ 	.short	(.L_2224 - .L_2223)
	.align		4
.L_2223:
        /*0098*/ 	.word	index@(.nv.constant0._Z32massMatrixMultiplyRegisterKernelILi12ELi14ELi1EEviPKdS1_S1_S1_Pd)
        /*009c*/ 	.short	0x0380
        /*009e*/ 	.short	0x0030


	//----- nvinfo : EIATTR_SW_WAR
	.align		4
.L_2224:
        /*00a0*/ 	.byte	0x04, 0x36
        /*00a2*/ 	.short	(.L_2226 - .L_2225)
.L_2225:
        /*00a4*/ 	.word	0x00000008
.L_2226:


//--------------------- .nv.info._Z42massMatrixMultiplyMonolithicConstantKernelILi12ELi13ELi1EEviPKdS1_S1_S1_Pd --------------------------
	.section	.nv.info._Z42massMatrixMultiplyMonolithicConstantKernelILi12ELi13ELi1EEviPKdS1_S1_S1_Pd,"",@"SHT_CUDA_INFO"
	.sectionflags	@""
	.align	4


	//----- nvinfo : EIATTR_CUDA_API_VERSION
	.align		4
        /*0000*/ 	.byte	0x04, 0x37
        /*0002*/ 	.short	(.L_2228 - .L_2227)
.L_2227:
        /*0004*/ 	.word	0x00000082


	//----- nvinfo : EIATTR_KPARAM_INFO
	.align		4
.L_2228:
        /*0008*/ 	.byte	0x04, 0x17
        /*000a*/ 	.short	(.L_2230 - .L_2229)
.L_2229:
        /*000c*/ 	.word	0x00000000
        /*0010*/ 	.short	0x0005
        /*0012*/ 	.short	0x0028
        /*0014*/ 	.byte	0x00, 0xf5, 0x21, 0x00


	//----- nvinfo : EIATTR_KPARAM_INFO
	.align		4
.L_2230:
        /*0018*/ 	.byte	0x04, 0x17
        /*001a*/ 	.short	(.L_2232 - .L_2231)
.L_2231:
        /*001c*/ 	.word	0x00000000
        /*0020*/ 	.short	0x0004
        /*0022*/ 	.short	0x0020
        /*0024*/ 	.byte	0x00, 0xf5, 0x21, 0x00


	//----- nvinfo : EIATTR_KPARAM_INFO
	.align		4
.L_2232:
        /*0028*/ 	.byte	0x04, 0x17
        /*002a*/ 	.short	(.L_2234 - .L_2233)
.L_2233:
        /*002c*/ 	.word	0x00000000
        /*0030*/ 	.short	0x0003
        /*0032*/ 	.short	0x0018
        /*0034*/ 	.byte	0x00, 0xf5, 0x21, 0x00


	//----- nvinfo : EIATTR_KPARAM_INFO
	.align		4
.L_2234:
        /*0038*/ 	.byte	0x04, 0x17
        /*003a*/ 	.short	(.L_2236 - .L_2235)
.L_2235:
        /*003c*/ 	.word	0x00000000
        /*0040*/ 	.short	0x0002
        /*0042*/ 	.short	0x0010
        /*0044*/ 	.byte	0x00, 0xf5, 0x21, 0x00


	//----- nvinfo : EIATTR_KPARAM_INFO
	.align		4
.L_2236:
        /*0048*/ 	.byte	0x04, 0x17
        /*004a*/ 	.short	(.L_2238 - .L_2237)
.L_2237:
        /*004c*/ 	.word	0x00000000
        /*0050*/ 	.short	0x0001
        /*0052*/ 	.short	0x0008
        /*0054*/ 	.byte	0x00, 0xf5, 0x21, 0x00


	//----- nvinfo : EIATTR_KPARAM_INFO
	.align		4
.L_2238:
        /*0058*/ 	.byte	0x04, 0x17
        /*005a*/ 	.short	(.L_2240 - .L_2239)
.L_2239:
        /*005c*/ 	.word	0x00000000
        /*0060*/ 	.short	0x0000
        /*0062*/ 	.short	0x0000
        /*0064*/ 	.byte	0x00, 0xf0, 0x11, 0x00


	//----- nvinfo : EIATTR_SPARSE_MMA_MASK
	.align		4
.L_2240:
        /*0068*/ 	.byte	0x03, 0x50
        /*006a*/ 	.short	0x0000


	//----- nvinfo : EIATTR_MAXREG_COUNT
	.align		4
        /*006c*/ 	.byte	0x03, 0x1b
        /*006e*/ 	.short	0x00ff


	//----- nvinfo : EIATTR_NUM_BARRIERS
	.align		4
        /*0070*/ 	.byte	0x02, 0x4c
        /*0072*/ 	.byte	0x01
	.zero		1


	//----- nvinfo : EIATTR_MERCURY_ISA_VERSION
	.align		4
        /*0074*/ 	.byte	0x03, 0x5f
        /*0076*/ 	.short	0x0101


	//----- nvinfo : EIATTR_VRC_CTA_INIT_COUNT
	.align		4
        /*0078*/ 	.byte	0x02, 0x4a
	.zero		1
	.zero		1


	//----- nvinfo : EIATTR_EXIT_INSTR_OFFSETS
	.align		4
        /*007c*/ 	.byte	0x04, 0x1c
        /*007e*/ 	.short	(.L_2242 - .L_2241)


	//   ....[0]....
.L_2241:
        /*0080*/ 	.word	0x00007b00


	//   ....[1]....
        /*0084*/ 	.word	0x00007c00


	//----- nvinfo : EIATTR_CRS_STACK_SIZE
	.align		4
.L_2242:
        /*0088*/ 	.byte	0x04, 0x1e
        /*008a*/ 	.short	(.L_2244 - .L_2243)
.L_2243:
        /*008c*/ 	.word	0x00000000


	//----- nvinfo : EIATTR_CBANK_PARAM_SIZE
	.align		4
.L_2244:
        /*0090*/ 	.byte	0x03, 0x19
        /*0092*/ 	.short	0x0030


	//----- nvinfo : EIATTR_PARAM_CBANK
	.align		4
        /*0094*/ 	.byte	0x04, 0x0a
        /*0096*/ 	.short	(.L_2246 - .L_2245)
	.align		4
.L_2245:
        /*0098*/ 	.word	index@(.nv.constant0._Z42massMatrixMultiplyMonolithicConstantKernelILi12ELi13ELi1EEviPKdS1_S1_S1_Pd)
        /*009c*/ 	.short	0x0380
        /*009e*/ 	.short	0x0030


	//----- nvinfo : EIATTR_SW_WAR
	.align		4
.L_2246:
        /*00a0*/ 	.byte	0x04, 0x36
        /*00a2*/ 	.short	(.L_2248 - .L_2247)
.L_2247:
        /*00a4*/ 	.word	0x00000008
.L_2248:


//--------------------- .nv.info._Z40massMatrixMultiplyMonolithicGlobalKernelILi12ELi13ELi1EEviPKdS1_S1_S1_Pd --------------------------
	.section	.nv.info._Z40massMatrixMultiplyMonolithicGlobalKernelILi12ELi13ELi1EEviPKdS1_S1_S1_Pd,"",@"SHT_CUDA_INFO"
	.sectionflags	@""
	.align	4


	//----- nvinfo : EIATTR_CUDA_API_VERSION
	.align		4
        /*0000*/ 	.byte	0x04, 0x37
        /*0002*/ 	.short	(.L_2250 - .L_2249)
.L_2249:
        /*0004*/ 	.word	0x00000082


	//----- nvinfo : EIATTR_KPARAM_INFO
	.align		4
.L_2250:
        /*0008*/ 	.byte	0x04, 0x17
        /*000a*/ 	.short	(.L_2252 - .L_2251)
.L_2251:
        /*000c*/ 	.word	0x00000000
        /*0010*/ 	.short	0x0005
        /*0012*/ 	.short	0x0028
        /*0014*/ 	.byte	0x00, 0xf5, 0x21, 0x00


	//----- nvinfo : EIATTR_KPARAM_INFO
	.align		4
.L_2252:
        /*0018*/ 	.byte	0x04, 0x17
        /*001a*/ 	.short	(.L_2254 - .L_2253)
.L_2253:
        /*001c*/ 	.word	0x00000000
        /*0020*/ 	.short	0x0004
        /*0022*/ 	.short	0x0020
        /*0024*/ 	.byte	0x00, 0xf5, 0x21, 0x00


	//----- nvinfo : EIATTR_KPARAM_INFO
	.align		4
.L_2254:
        /*0028*/ 	.byte	0x04, 0x17
        /*002a*/ 	.short	(.L_2256 - .L_2255)
.L_2255:
        /*002c*/ 	.word	0x00000000
        /*0030*/ 	.short	0x0003
        /*0032*/ 	.short	0x0018
        /*0034*/ 	.byte	0x00, 0xf5, 0x21, 0x00


	//----- nvinfo : EIATTR_KPARAM_INFO
	.align		4
.L_2256:
        /*0038*/ 	.byte	0x04, 0x17
        /*003a*/ 	.short	(.L_2258 - .L_2257)
.L_2257:
        /*003c*/ 	.word	0x00000000
        /*0040*/ 	.short	0x0002
        /*0042*/ 	.short	0x0010
        /*0044*/ 	.byte	0x00, 0xf5, 0x21, 0x00


	//----- nvinfo : EIATTR_KPARAM_INFO
	.align		4
.L_2258:
        /*0048*/ 	.byte	0x04, 0x17
        /*004a*/ 	.short	(.L_2260 - .L_2259)
.L_2259:
        /*004c*/ 	.word	0x00000000
        /*0050*/ 	.short	0x0001
        /*0052*/ 	.short	0x0008
        /*0054*/ 	.byte	0x00, 0xf5, 0x21, 0x00


	//----- nvinfo : EIATTR_KPARAM_INFO
	.align		4
.L_2260:
        /*0058*/ 	.byte	0x04, 0x17
        /*005a*/ 	.short	(.L_2262 - .L_2261)
.L_2261:
        /*005c*/ 	.word	0x00000000
        /*0060*/ 	.short	0x0000
        /*0062*/ 	.short	0x0000
        /*0064*/ 	.byte	0x00, 0xf0, 0x11, 0x00


	//----- nvinfo : EIATTR_SPARSE_MMA_MASK
	.align		4
.L_2262:
        /*0068*/ 	.byte	0x03, 0x50
        /*006a*/ 	.short	0x0000


	//----- nvinfo : EIATTR_MAXREG_COUNT
	.align		4
        /*006c*/ 	.byte	0x03, 0x1b
        /*006e*/ 	.short	0x00ff


	//----- nvinfo : EIATTR_NUM_BARRIERS
	.align		4
        /*0070*/ 	.byte	0x02, 0x4c
        /*0072*/ 	.byte	0x01
	.zero		1


	//----- nvinfo : EIATTR_ANNOTATIONS
	.align		4
        /*0074*/ 	.byte	0x04, 0x55
        /*0076*/ 	.short	(.L_2264 - .L_2263)


	//   ....[0]....
.L_2263:
        /*0078*/ 	.word	0x00000001
        /*007c*/ 	.byte	0x90, 0x32, 0x00, 0x00, 0x01, 0x00, 0x00, 0x00, 0x30, 0x33, 0x00, 0x00, 0x01, 0x00, 0x00, 0x00
        /*008c*/ 	.byte	0x40, 0x33, 0x00, 0x00, 0x01, 0x00, 0x00, 0x00, 0xf0, 0x36, 0x00, 0x00, 0x01, 0x00, 0x00, 0x00
        /*009c*/ 	.byte	0xf0, 0x48, 0x00, 0x00, 0x01, 0x00, 0x00, 0x00, 0x70, 0x4a, 0x00, 0x00, 0x01, 0x00, 0x00, 0x00
        /*00ac*/ 	.byte	0x80, 0x4a, 0x00, 0x00, 0x01, 0x00, 0x00, 0x00, 0x00, 0x4d, 0x00, 0x00, 0x01, 0x00, 0x00, 0x00
        /*00bc*/ 	.byte	0x10, 0x4d, 0x00, 0x00, 0x01, 0x00, 0x00, 0x00, 0xb0, 0x4f, 0x00, 0x00, 0x01, 0x00, 0x00, 0x00
        /*00cc*/ 	.byte	0xb0, 0x56, 0x00, 0x00, 0x01, 0x00, 0x00, 0x00, 0xd0, 0x56, 0x00, 0x00, 0x01, 0x00, 0x00, 0x00
        /*00dc*/ 	.byte	0x40, 0x58, 0x00, 0x00, 0x01, 0x00, 0x00, 0x00, 0x50, 0x61, 0x00, 0x00


	//----- nvinfo : EIATTR_MERCURY_ISA_VERSION
	.align		4
.L_2264:
        /*00e8*/ 	.byte	0x03, 0x5f
        /*00ea*/ 	.short	0x0101


	//----- nvinfo : EIATTR_VRC_CTA_INIT_COUNT
	.align		4
        /*00ec*/ 	.byte	0x02, 0x4a
	.zero		1
	.zero		1


	//----- nvinfo : EIATTR_EXIT_INSTR_OFFSETS
	.align		4
        /*00f0*/ 	.byte	0x04, 0x1c
        /*00f2*/ 	.short	(.L_2266 - .L_2265)


	//   ....[0]....
.L_2265:
        /*00f4*/ 	.word	0x000071b0


	//   ....[1]....
        /*00f8*/ 	.word	0x000072b0


	//----- nvinfo : EIATTR_CRS_STACK_SIZE
	.align		4
.L_2266:
        /*00fc*/ 	.byte	0x04, 0x1e
        /*00fe*/ 	.short	(.L_2268 - .L_2267)
.L_2267:
        /*0100*/ 	.word	0x00000000


	//----- nvinfo : EIATTR_CBANK_PARAM_SIZE
	.align		4
.L_2268:
        /*0104*/ 	.byte	0x03, 0x19
        /*0106*/ 	.short	0x0030


	//----- nvinfo : EIATTR_PARAM_CBANK
	.align		4
        /*0108*/ 	.byte	0x04, 0x0a
        /*010a*/ 	.short	(.L_2270 - .L_2269)
	.align		4
.L_2269:
        /*010c*/ 	.word	index@(.nv.constant0._Z40massMatrixMultiplyMonolithicGlobalKernelILi12ELi13ELi1EEviPKdS1_S1_S1_Pd)
        /*0110*/ 	.short	0x0380
        /*0112*/ 	.short	0x0030


	//----- nvinfo : EIATTR_SW_WAR
	.align		4
.L_2270:
        /*0114*/ 	.byte	0x04, 0x36
        /*0116*/ 	.short	(.L_2272 - .L_2271)
.L_2271:
        /*0118*/ 	.word	0x00000008
.L_2272:


//--------------------- .nv.info._Z30massMatrixMultiplyGlobalKernelILi12ELi13ELi1EEviPKdS1_S1_S1_Pd --------------------------
	.section	.nv.info._Z30massMatrixMultiplyGlobalKernelILi12ELi13ELi1EEviPKdS1_S1_S1_Pd,"",@"SHT_CUDA_INFO"
	.sectionflags	@""
	.align	4


	//----- nvinfo : EIATTR_CUDA_API_VERSION
	.align		4
        /*0000*/ 	.byte	0x04, 0x37
        /*0002*/ 	.short	(.L_2274 - .L_2273)
.L_2273:
        /*0004*/ 	.word	0x00000082


	//----- nvinfo : EIATTR_KPARAM_INFO
	.align		4
.L_2274:
        /*0008*/ 	.byte	0x04, 0x17
        /*000a*/ 	.short	(.L_2276 - .L_2275)
.L_2275:
        /*000c*/ 	.word	0x00000000
        /*0010*/ 	.short	0x0005
        /*0012*/ 	.short	0x0028
        /*0014*/ 	.byte	0x00, 0xf5, 0x21, 0x00


	//----- nvinfo : EIATTR_KPARAM_INFO
	.align		4
.L_2276:
        /*0018*/ 	.byte	0x04, 0x17
        /*001a*/ 	.short	(.L_2278 - .L_2277)
.L_2277:
        /*001c*/ 	.word	0x00000000
        /*0020*/ 	.short	0x0004
        /*0022*/ 	.short	0x0020
        /*0024*/ 	.byte	0x00, 0xf5, 0x21, 0x00


	//----- nvinfo : EIATTR_KPARAM_INFO
	.align		4
.L_2278:
        /*0028*/ 	.byte	0x04, 0x17
        /*002a*/ 	.short	(.L_2280 - .L_2279)
.L_2279:
        /*002c*/ 	.word	0x00000000
        /*0030*/ 	.short	0x0003
        /*0032*/ 	.short	0x0018
        /*0034*/ 	.byte	0x00, 0xf5, 0x21, 0x00


	//----- nvinfo : EIATTR_KPARAM_INFO
	.align		4
.L_2280:
        /*0038*/ 	.byte	0x04, 0x17
        /*003a*/ 	.short	(.L_2282 - .L_2281)
.L_2281:
        /*003c*/ 	.word	0x00000000
        /*0040*/ 	.short	0x0002
        /*0042*/ 	.short	0x0010
        /*0044*/ 	.byte	0x00, 0xf5, 0x21, 0x00


	//----- nvinfo : EIATTR_KPARAM_INFO
	.align		4
.L_2282:
        /*0048*/ 	.byte	0x04, 0x17
        /*004a*/ 	.short	(.L_2284 - .L_2283)
.L_2283:
        /*004c*/ 	.word	0x00000000
        /*0050*/ 	.short	0x0001
        /*0052*/ 	.short	0x0008
        /*0054*/ 	.byte	0x00, 0xf5, 0x21, 0x00


	//----- nvinfo : EIATTR_KPARAM_INFO
	.align		4
.L_2284:
        /*0058*/ 	.byte	0x04, 0x17
        /*005a*/ 	.short	(.L_2286 - .L_2285)
.L_2285:
        /*005c*/ 	.word	0x00000000
        /*0060*/ 	.short	0x0000
        /*0062*/ 	.short	0x0000
        /*0064*/ 	.byte	0x00, 0xf0, 0x11, 0x00


	//----- nvinfo : EIATTR_SPARSE_MMA_MASK
	.align		4
.L_2286:
        /*0068*/ 	.byte	0x03, 0x50
        /*006a*/ 	.short	0x0000


	//----- nvinfo : EIATTR_MAXREG_COUNT
	.align		4
        /*006c*/ 	.byte	0x03, 0x1b
        /*006e*/ 	.short	0x00ff


	//----- nvinfo : EIATTR_NUM_BARRIERS
	.align		4
        /*0070*/ 	.byte	0x02, 0x4c
        /*0072*/ 	.byte	0x01
	.zero		1


	//----- nvinfo : EIATTR_MERCURY_ISA_VERSION
	.align		4
        /*0074*/ 	.byte	0x03, 0x5f
        /*0076*/ 	.short	0x0101


	//----- nvinfo : EIATTR_VRC_CTA_INIT_COUNT
	.align		4
        /*0078*/ 	.byte	0x02, 0x4a
	.zero		1
	.zero		1


	//----- nvinfo : EIATTR_EXIT_INSTR_OFFSETS
	.align		4
        /*007c*/ 	.byte	0x04, 0x1c
        /*007e*/ 	.short	(.L_2288 - .L_2287)


	//   ....[0]....
.L_2287:
        /*0080*/ 	.word	0x00004680


	//   ....[1]....
        /*0084*/ 	.word	0x00004780


	//----- nvinfo : EIATTR_CRS_STACK_SIZE
	.align		4
.L_2288:
        /*0088*/ 	.byte	0x04, 0x1e
        /*008a*/ 	.short	(.L_2290 - .L_2289)
.L_2289:
        /*008c*/ 	.word	0x00000000


	//----- nvinfo : EIATTR_CBANK_PARAM_SIZE
	.align		4
.L_2290:
        /*0090*/ 	.byte	0x03, 0x19
        /*0092*/ 	.short	0x0030


	//----- nvinfo : EIATTR_PARAM_CBANK
	.align		4
        /*0094*/ 	.byte	0x04, 0x0a
        /*0096*/ 	.short	(.L_2292 - .L_2291)
	.align		4
.L_2291:
        /*0098*/ 	.word	index@(.nv.constant0._Z30massMatrixMultiplyGlobalKernelILi12ELi13ELi1EEviPKdS1_S1_S1_Pd)
        /*009c*/ 	.short	0x0380
        /*009e*/ 	.short	0x0030


	//----- nvinfo : EIATTR_SW_WAR
	.align		4
.L_2292:
        /*00a0*/ 	.byte	0x04, 0x36
        /*00a2*/ 	.short	(.L_2294 - .L_2293)
.L_2293:
        /*00a4*/ 	.word	0x00000008
.L_2294:


//--------------------- .nv.info._Z30massMatrixMultiplySharedKernelILi12ELi13ELi1EEviPKdS1_S1_S1_Pd --------------------------
	.section	.nv.info._Z30massMatrixMultiplySharedKernelILi12ELi13ELi1EEviPKdS1_S1_S1_Pd,"",@"SHT_CUDA_INFO"
	.sectionflags	@""
	.align	4


	//----- nvinfo : EIATTR_CUDA_API_VERSION
	.align		4
        /*0000*/ 	.byte	0x04, 0x37
        /*0002*/ 	.short	(.L_2296 - .L_2295)
.L_2295:
        /*0004*/ 	.word	0x00000082


	//----- nvinfo : EIATTR_KPARAM_INFO
	.align		4
.L_2296:
        /*0008*/ 	.byte	0x04, 0x17
        /*000a*/ 	.short	(.L_2298 - .L_2297)
.L_2297:
        /*000c*/ 	.word	0x00000000
        /*0010*/ 	.short	0x0005
        /*0012*/ 	.short	0x0028
        /*0014*/ 	.byte	0x00, 0xf5, 0x21, 0x00


	//----- nvinfo : EIATTR_KPARAM_INFO
	.align		4
.L_2298:
        /*0018*/ 	.byte	0x04, 0x17
        /*001a*/ 	.short	(.L_2300 - .L_2299)
.L_2299:
        /*001c*/ 	.word	0x00000000
        /*0020*/ 	.short	0x0004
        /*0022*/ 	.short	0x0020
        /*0024*/ 	.byte	0x00, 0xf5, 0x21, 0x00


	//----- nvinfo : EIATTR_KPARAM_INFO
	.align		4
.L_2300:
        /*0028*/ 	.byte	0x04, 0x17
        /*002a*/ 	.short	(.L_2302 - .L_2301)
.L_2301:
        /*002c*/ 	.word	0x00000000
        /*0030*/ 	.short	0x0003
        /*0032*/ 	.short	0x0018
        /*0034*/ 	.byte	0x00, 0xf5, 0x21, 0x00


	//----- nvinfo : EIATTR_KPARAM_INFO
	.align		4
.L_2302:
        /*0038*/ 	.byte	0x04, 0x17
        /*003a*/ 	.short	(.L_2304 - .L_2303)
.L_2303:
        /*003c*/ 	.word	0x00000000
        /*0040*/ 	.short	0x0002
        /*0042*/ 	.short	0x0010
        /*0044*/ 	.byte	0x00, 0xf5, 0x21, 0x00


	//----- nvinfo : EIATTR_KPARAM_INFO
	.align		4
.L_2304:
        /*0048*/ 	.byte	0x04, 0x17
        /*004a*/ 	.short	(.L_2306 - .L_2305)
.L_2305:
        /*004c*/ 	.word	0x00000000
        /*0050*/ 	.short	0x0001
        /*0052*/ 	.short	0x0008
        /*0054*/ 	.byte	0x00, 0xf5, 0x21, 0x00


	//----- nvinfo : EIATTR_KPARAM_INFO
	.align		4
.L_2306:
        /*0058*/ 	.byte	0x04, 0x17
        /*005a*/ 	.short	(.L_2308 - .L_2307)
.L_2307:
        /*005c*/ 	.word	0x00000000
        /*0060*/ 	.short	0x0000
        /*0062*/ 	.short	0x0000
        /*0064*/ 	.byte	0x00, 0xf0, 0x11, 0x00


	//----- nvinfo : EIATTR_SPARSE_MMA_MASK
	.align		4
.L_2308:
        /*0068*/ 	.byte	0x03, 0x50
        /*006a*/ 	.short	0x0000


	//----- nvinfo : EIATTR_MAXREG_COUNT
	.align		4
        /*006c*/ 	.byte	0x03, 0x1b
        /*006e*/ 	.short	0x00ff


	//----- nvinfo : EIATTR_NUM_BARRIERS
	.align		4
        /*0070*/ 	.byte	0x02, 0x4c
        /*0072*/ 	.byte	0x01
	.zero		1


	//----- nvinfo : EIATTR_MERCURY_ISA_VERSION
	.align		4
        /*0074*/ 	.byte	0x03, 0x5f
        /*0076*/ 	.short	0x0101


	//----- nvinfo : EIATTR_VRC_CTA_INIT_COUNT
	.align		4
        /*0078*/ 	.byte	0x02, 0x4a
	.zero		1
	.zero		1


	//----- nvinfo : EIATTR_EXIT_INSTR_OFFSETS
	.align		4
        /*007c*/ 	.byte	0x04, 0x1c
        /*007e*/ 	.short	(.L_2310 - .L_2309)


	//   ....[0]....
.L_2309:
        /*0080*/ 	.word	0x00003fa0


	//   ....[1]....
        /*0084*/ 	.word	0x000040a0


	//----- nvinfo : EIATTR_CRS_STACK_SIZE
	.align		4
.L_2310:
        /*0088*/ 	.byte	0x04, 0x1e
        /*008a*/ 	.short	(.L_2312 - .L_2311)
.L_2311:
        /*008c*/ 	.word	0x00000000


	//----- nvinfo : EIATTR_CBANK_PARAM_SIZE
	.align		4
.L_2312:
        /*0090*/ 	.byte	0x03, 0x19
        /*0092*/ 	.short	0x0030


	//----- nvinfo : EIATTR_PARAM_CBANK
	.align		4
        /*0094*/ 	.byte	0x04, 0x0a
        /*0096*/ 	.short	(.L_2314 - .L_2313)
	.align		4
.L_2313:
        /*0098*/ 	.word	index@(.nv.constant0._Z30massMatrixMultiplySharedKernelILi12ELi13ELi1EEviPKdS1_S1_S1_Pd)
        /*009c*/ 	.short	0x0380
        /*009e*/ 	.short	0x0030


	//----- nvinfo : EIATTR_SW_WAR
	.align		4
.L_2314:
        /*00a0*/ 	.byte	0x04, 0x36
        /*00a2*/ 	.short	(.L_2316 - .L_2315)
.L_2315:
        /*00a4*/ 	.word	0x00000008
.L_2316:


//--------------------- .nv.info._Z32massMatrixMultiplyConstantKernelILi12ELi13ELi1EEviPKdS1_S1_S1_Pd --------------------------
	.section	.nv.info._Z32massMatrixMultiplyConstantKernelILi12ELi13ELi1EEviPKdS1_S1_S1_Pd,"",@"SHT_CUDA_INFO"
	.sectionflags	@""
	.align	4


	//----- nvinfo : EIATTR_CUDA_API_VERSION
	.align		4
        /*0000*/ 	.byte	0x04, 0x37
        /*0002*/ 	.short	(.L_2318 - .L_2317)
.L_2317:
        /*0004*/ 	.word	0x00000082


	//----- nvinfo : EIATTR_KPARAM_INFO
	.align		4
.L_2318:
        /*0008*/ 	.byte	0x04, 0x17
        /*000a*/ 	.short	(.L_2320 - .L_2319)
.L_2319:
        /*000c*/ 	.word	0x00000000
        /*0010*/ 	.short	0x0005
        /*0012*/ 	.short	0x0028
        /*0014*/ 	.byte	0x00, 0xf5, 0x21, 0x00


	//----- nvinfo : EIATTR_KPARAM_INFO
	.align		4
.L_2320:
        /*0018*/ 	.byte	0x04, 0x17
        /*001a*/ 	.short	(.L_2322 - .L_2321)
.L_2321:
        /*001c*/ 	.word	0x00000000
        /*0020*/ 	.short	0x0004
        /*0022*/ 	.short	0x0020
        /*0024*/ 	.byte	0x00, 0xf5, 0x21, 0x00


	//----- nvinfo : EIATTR_KPARAM_INFO
	.align		4
.L_2322:
        /*0028*/ 	.byte	0x04, 0x17
        /*002a*/ 	.short	(.L_2324 - .L_2323)
.L_2323:
        /*002c*/ 	.word	0x00000000
        /*0030*/ 	.short	0x0003
        /*0032*/ 	.short	0x0018
        /*0034*/ 	.byte	0x00, 0xf5, 0x21, 0x00


	//----- nvinfo : EIATTR_KPARAM_INFO
	.align		4
.L_2324:
        /*0038*/ 	.byte	0x04, 0x17
        /*003a*/ 	.short	(.L_2326 - .L_2325)
.L_2325:
        /*003c*/ 	.word	0x00000000
        /*0040*/ 	.short	0x0002
        /*0042*/ 	.short	0x0010
        /*0044*/ 	.byte	0x00, 0xf5, 0x21, 0x00


	//----- nvinfo : EIATTR_KPARAM_INFO
	.align		4
.L_2326:
        /*0048*/ 	.byte	0x04, 0x17
        /*004a*/ 	.short	(.L_2328 - .L_2327)
.L_2327:
        /*004c*/ 	.word	0x00000000
        /*0050*/ 	.short	0x0001
        /*0052*/ 	.short	0x0008
        /*0054*/ 	.byte	0x00, 0xf5, 0x21, 0x00


	//----- nvinfo : EIATTR_KPARAM_INFO
	.align		4
.L_2328:
        /*0058*/ 	.byte	0x04, 0x17
        /*005a*/ 	.short	(.L_2330 - .L_2329)
.L_2329:
        /*005c*/ 	.word	0x00000000
        /*0060*/ 	.short	0x0000
        /*0062*/ 	.short	0x0000
        /*0064*/ 	.byte	0x00, 0xf0, 0x11, 0x00


	//----- nvinfo : EIATTR_SPARSE_MMA_MASK
	.align		4
.L_2330:
        /*0068*/ 	.byte	0x03, 0x50
        /*006a*/ 	.short	0x0000


	//----- nvinfo : EIATTR_MAXREG_COUNT
	.align		4
        /*006c*/ 	.byte	0x03, 0x1b
        /*006e*/ 	.short	0x00ff


	//----- nvinfo : EIATTR_NUM_BARRIERS
	.align		4
        /*0070*/ 	.byte	0x02, 0x4c
        /*0072*/ 	.byte	0x01
	.zero		1


	//----- nvinfo : EIATTR_MERCURY_ISA_VERSION
	.align		4
        /*0074*/ 	.byte	0x03, 0x5f
        /*0076*/ 	.short	0x0101


	//----- nvinfo : EIATTR_VRC_CTA_INIT_COUNT
	.align		4
        /*0078*/ 	.byte	0x02, 0x4a
	.zero		1
	.zero		1


	//----- nvinfo : EIATTR_EXIT_INSTR_OFFSETS
	.align		4
        /*007c*/ 	.byte	0x04, 0x1c
        /*007e*/ 	.short	(.L_2332 - .L_2331)


	//   ....[0]....
.L_2331:
        /*0080*/ 	.word	0x00005aa0


	//   ....[1]....
        /*0084*/ 	.word	0x00005ba0


	//----- nvinfo : EIATTR_CRS_STACK_SIZE
	.align		4
.L_2332:
        /*0088*/ 	.byte	0x04, 0x1e
        /*008a*/ 	.short	(.L_2334 - .L_2333)
.L_2333:
        /*008c*/ 	.word	0x00000000


	//----- nvinfo : EIATTR_CBANK_PARAM_SIZE
	.align		4
.L_2334:
        /*0090*/ 	.byte	0x03, 0x19
        /*0092*/ 	.short	0x0030


	//----- nvinfo : EIATTR_PARAM_CBANK
	.align		4
        /*0094*/ 	.byte	0x04, 0x0a
        /*0096*/ 	.short	(.L_2336 - .L_2335)
	.align		4
.L_2335:
        /*0098*/ 	.word	index@(.nv.constant0._Z32massMatrixMultiplyConstantKernelILi12ELi13ELi1EEviPKdS1_S1_S1_Pd)
        /*009c*/ 	.short	0x0380
        /*009e*/ 	.short	0x0030


	//----- nvinfo : EIATTR_SW_WAR
	.align		4
.L_2336:
        /*00a0*/ 	.byte	0x04, 0x36
        /*00a2*/ 	.short	(.L_2338 - .L_2337)
.L_2337:
        /*00a4*/ 	.word	0x00000008
.L_2338:


//--------------------- .nv.info._Z32massMatrixMultiplyRegisterKernelILi12ELi13ELi1EEviPKdS1_S1_S1_Pd --------------------------
	.section	.nv.info._Z32massMatrixMultiplyRegisterKernelILi12ELi13ELi1EEviPKdS1_S1_S1_Pd,"",@"SHT_CUDA_INFO"
	.sectionflags	@""
	.align	4


	//----- nvinfo : EIATTR_CUDA_API_VERSION
	.align		4
        /*0000*/ 	.byte	0x04, 0x37
        /*0002*/ 	.short	(.L_2340 - .L_2339)
.L_2339:
        /*0004*/ 	.word	0x00000082


	//----- nvinfo : EIATTR_KPARAM_INFO
	.align		4
.L_2340:
        /*0008*/ 	.byte	0x04, 0x17
        /*000a*/ 	.short	(.L_2342 - .L_2341)
.L_2341:
        /*000c*/ 	.word	0x00000000
        /*0010*/ 	.short	0x0005
        /*0012*/ 	.short	0x0028
        /*0014*/ 	.byte	0x00, 0xf5, 0x21, 0x00


	//----- nvinfo : EIATTR_KPARAM_INFO
	.align		4
.L_2342:
        /*0018*/ 	.byte	0x04, 0x17
        /*001a*/ 	.short	(.L_2344 - .L_2343)
.L_2343:
        /*001c*/ 	.word	0x00000000
        /*0020*/ 	.short	0x0004
        /*0022*/ 	.short	0x0020
        /*0024*/ 	.byte	0x00, 0xf5, 0x21, 0x00


	//----- nvinfo : EIATTR_KPARAM_INFO
	.align		4
.L_2344:
        /*0028*/ 	.byte	0x04, 0x17
        /*002a*/ 	.short	(.L_2346 - .L_2345)
.L_2345:
        /*002c*/ 	.word	0x00000000
        /*0030*/ 	.short	0x0003
        /*0032*/ 	.short	0x0018
        /*0034*/ 	.byte	0x00, 0xf5, 0x21, 0x00


	//----- nvinfo : EIATTR_KPARAM_INFO
	.align		4
.L_2346:
        /*0038*/ 	.byte	0x04, 0x17
        /*003a*/ 	.short	(.L_2348 - .L_2347)
.L_2347:
        /*003c*/ 	.word	0x00000000
        /*0040*/ 	.short	0x0002
        /*0042*/ 	.short	0x0010
        /*0044*/ 	.byte	0x00, 0xf5, 0x21, 0x00


	//----- nvinfo : EIATTR_KPARAM_INFO
	.align		4
.L_2348:
        /*0048*/ 	.byte	0x04, 0x17
        /*004a*/ 	.short	(.L_2350 - .L_2349)
.L_2349:
        /*004c*/ 	.word	0x00000000
        /*0050*/ 	.short	0x0001
        /*0052*/ 	.short	0x0008
        /*0054*/ 	.byte	0x00, 0xf5, 0x21, 0x00


	//----- nvinfo : EIATTR_KPARAM_INFO
	.align		4
.L_2350:
        /*0058*/ 	.byte	0x04, 0x17
        /*005a*/ 	.short	(.L_2352 - .L_2351)
.L_2351:
        /*005c*/ 	.word	0x00000000
        /*0060*/ 	.short	0x0000
        /*0062*/ 	.short	0x0000
        /*0064*/ 	.byte	0x00, 0xf0, 0x11, 0x00


	//----- nvinfo : EIATTR_SPARSE_MMA_MASK
	.align		4
.L_2352:
        /*0068*/ 	.byte	0x03, 0x50
        /*006a*/ 	.short	0x0000


	//----- nvinfo : EIATTR_MAXREG_COUNT
	.align		4
        /*006c*/ 	.byte	0x03, 0x1b
        /*006e*/ 	.short	0x00ff


	//----- nvinfo : EIATTR_NUM_BARRIERS
	.align		4
        /*0070*/ 	.byte	0x02, 0x4c
        /*0072*/ 	.byte	0x01
	.zero		1


	//----- nvinfo : EIATTR_MERCURY_ISA_VERSION
	.align		4
        /*0074*/ 	.byte	0x03, 0x5f
        /*0076*/ 	.short	0x0101


	//----- nvinfo : EIATTR_VRC_CTA_INIT_COUNT
	.align		4
        /*0078*/ 	.byte	0x02, 0x4a
	.zero		1
	.zero		1


	//----- nvinfo : EIATTR_EXIT_INSTR_OFFSETS
	.align		4
        /*007c*/ 	.byte	0x04, 0x1c
        /*007e*/ 	.short	(.L_2354 - .L_2353)


	//   ....[0]....
.L_2353:
        /*0080*/ 	.word	0x00004c70


	//   ....[1]....
        /*0084*/ 	.word	0x00004d80


	//----- nvinfo : EIATTR_CRS_STACK_SIZE
	.align		4
.L_2354:
        /*0088*/ 	.byte	0x04, 0x1e
        /*008a*/ 	.short	(.L_2356 - .L_2355)
.L_2355:
        /*008c*/ 	.word	0x00000000


	//----- nvinfo : EIATTR_CBANK_PARAM_SIZE
	.align		4
.L_2356:
        /*0090*/ 	.byte	0x03, 0x19
        /*0092*/ 	.short	0x0030


	//----- nvinfo : EIATTR_PARAM_CBANK
	.align		4
        /*0094*/ 	.byte	0x04, 0x0a
        /*0096*/ 	.short	(.L_2358 - .L_2357)
	.align		4
.L_2357:
        /*0098*/ 	.word	index@(.nv.constant0._Z32massMatrixMultiplyRegisterKernelILi12ELi13ELi1EEviPKdS1_S1_S1_Pd)
        /*009c*/ 	.short	0x0380
        /*009e*/ 	.short	0x0030


	//----- nvinfo : EIATTR_SW_WAR
	.align		4
.L_2358:
        /*00a0*/ 	.byte	0x04, 0x36
        /*00a2*/ 	.short	(.L_2360 - .L_2359)
.L_2359:
        /*00a4*/ 	.word	0x00000008
.L_2360:


//--------------------- .nv.info._Z42massMatrixMultiplyMonolithicConstantKernelILi12ELi12ELi1EEviPKdS1_S1_S1_Pd --------------------------
	.section	.nv.info._Z42massMatrixMultiplyMonolithicConstantKernelILi12ELi12ELi1EEviPKdS1_S1_S1_Pd,"",@"SHT_CUDA_INFO"
	.sectionflags	@""
	.align	4


	//----- nvinfo : EIATTR_CUDA_API_VERSION
	.align		4
        /*0000*/ 	.byte	0x04, 0x37
        /*0002*/ 	.short	(.L_2362 - .L_2361)
.L_2361:
        /*0004*/ 	.word	0x00000082


	//----- nvinfo : EIATTR_KPARAM_INFO
	.align		4
.L_2362:
        /*0008*/ 	.byte	0x04, 0x17
        /*000a*/ 	.short	(.L_2364 - .L_2363)
.L_2363:
        /*000c*/ 	.word	0x00000000
        /*0010*/ 	.short	0x0005
        /*0012*/ 	.short	0x0028
        /*0014*/ 	.byte	0x00, 0xf5, 0x21, 0x00


	//----- nvinfo : EIATTR_KPARAM_INFO
	.align		4
.L_2364:
        /*0018*/ 	.byte	0x04, 0x17
        /*001a*/ 	.short	(.L_2366 - .L_2365)
.L_2365:
        /*001c*/ 	.word	0x00000000
        /*0020*/ 	.short	0x0004
        /*0022*/ 	.short	0x0020
        /*0024*/ 	.byte	0x00, 0xf5, 0x21, 0x00


	//----- nvinfo : EIATTR_KPARAM_INFO
	.align		4
.L_2366:
        /*0028*/ 	.byte	0x04, 0x17
        /*002a*/ 	.short	(.L_2368 - .L_2367)
.L_2367:
        /*002c*/ 	.word	0x00000000
        /*0030*/ 	.short	0x0003
        /*0032*/ 	.short	0x0018
        /*0034*/ 	.byte	0x00, 0xf5, 0x21, 0x00


	//----- nvinfo : EIATTR_KPARAM_INFO
	.align		4
.L_2368:
        /*0038*/ 	.byte	0x04, 0x17
        /*003a*/ 	.short	(.L_2370 - .L_2369)
.L_2369:
        /*003c*/ 	.word	0x00000000
        /*0040*/ 	.short	0x0002
        /*0042*/ 	.short	0x0010
        /*0044*/ 	.byte	0x00, 0xf5, 0x21, 0x00


	//----- nvinfo : EIATTR_KPARAM_INFO
	.align		4
.L_2370:
        /*0048*/ 	.byte	0x04, 0x17
        /*004a*/ 	.short	(.L_2372 - .L_2371)
.L_2371:
        /*004c*/ 	.word	0x00000000
        /*0050*/ 	.short	0x0001
        /*0052*/ 	.short	0x0008
        /*0054*/ 	.byte	0x00, 0xf5, 0x21, 0x00


	//----- nvinfo : EIATTR_KPARAM_INFO
	.align		4
.L_2372:
        /*0058*/ 	.byte	0x04, 0x17
        /*005a*/ 	.short	(.L_2374 - .L_2373)
.L_2373:
        /*005c*/ 	.word	0x00000000
        /*0060*/ 	.short	0x0000
        /*0062*/ 	.short	0x0000
        /*0064*/ 	.byte	0x00, 0xf0, 0x11, 0x00


	//----- nvinfo : EIATTR_SPARSE_MMA_MASK
	.align		4
.L_2374:
        /*0068*/ 	.byte	0x03, 0x50
        /*006a*/ 	.short	0x0000


	//----- nvinfo : EIATTR_MAXREG_COUNT
	.align		4
        /*006c*/ 	.byte	0x03, 0x1b
        /*006e*/ 	.short	0x00ff


	//----- nvinfo : EIATTR_NUM_BARRIERS
	.align		4
        /*0070*/ 	.byte	0x02, 0x4c
        /*0072*/ 	.byte	0x01
	.zero		1


	//----- nvinfo : EIATTR_MERCURY_ISA_VERSION
	.align		4
        /*0074*/ 	.byte	0x03, 0x5f
        /*0076*/ 	.short	0x0101


	//----- nvinfo : EIATTR_VRC_CTA_INIT_COUNT
	.align		4
        /*0078*/ 	.byte	0x02, 0x4a
	.zero		1
	.zero		1


	//----- nvinfo : EIATTR_EXIT_INSTR_OFFSETS
	.align		4
        /*007c*/ 	.byte	0x04, 0x1c
        /*007e*/ 	.short	(.L_2376 - .L_2375)


	//   ....[0]....
.L_2375:
        /*0080*/ 	.word	0x00007ac0


	//   ....[1]....
        /*0084*/ 	.word	0x00007bc0


	//----- nvinfo : EIATTR_CRS_STACK_SIZE
	.align		4
.L_2376:
        /*0088*/ 	.byte	0x04, 0x1e
        /*008a*/ 	.short	(.L_2378 - .L_2377)
.L_2377:
        /*008c*/ 	.word	0x00000000


	//----- nvinfo : EIATTR_CBANK_PARAM_SIZE
	.align		4
.L_2378:
        /*0090*/ 	.byte	0x03, 0x19
        /*0092*/ 	.short	0x0030


	//----- nvinfo : EIATTR_PARAM_CBANK
	.align		4
        /*0094*/ 	.byte	0x04, 0x0a
        /*0096*/ 	.short	(.L_2380 - .L_2379)
	.align		4
.L_2379:
        /*0098*/ 	.word	index@(.nv.constant0._Z42massMatrixMultiplyMonolithicConstantKernelILi12ELi12ELi1EEviPKdS1_S1_S1_Pd)
        /*009c*/ 	.short	0x0380
        /*009e*/ 	.short	0x0030


	//----- nvinfo : EIATTR_SW_WAR
	.align		4
.L_2380:
        /*00a0*/ 	.byte	0x04, 0x36
        /*00a2*/ 	.short	(.L_2382 - .L_2381)
.L_2381:
        /*00a4*/ 	.word	0x00000008
.L_2382:


//--------------------- .nv.info._Z40massMatrixMultiplyMonolithicGlobalKernelILi12ELi12ELi1EEviPKdS1_S1_S1_Pd --------------------------
	.section	.nv.info._Z40massMatrixMultiplyMonolithicGlobalKernelILi12ELi12ELi1EEviPKdS1_S1_S1_Pd,"",@"SHT_CUDA_INFO"
	.sectionflags	@""
	.align	4


	//----- nvinfo : EIATTR_CUDA_API_VERSION
	.align		4
        /*0000*/ 	.byte	0x04, 0x37
        /*0002*/ 	.short	(.L_2384 - .L_2383)
.L_2383:
        /*0004*/ 	.word	0x00000082


	//----- nvinfo : EIATTR_KPARAM_INFO
	.align		4
.L_2384:
        /*0008*/ 	.byte	0x04, 0x17
        /*000a*/ 	.short	(.L_2386 - .L_2385)
.L_2385:
        /*000c*/ 	.word	0x00000000
        /*0010*/ 	.short	0x0005
        /*0012*/ 	.short	0x0028
        /*0014*/ 	.byte	0x00, 0xf5, 0x21, 0x00


	//----- nvinfo : EIATTR_KPARAM_INFO
	.align		4
.L_2386:
        /*0018*/ 	.byte	0x04, 0x17
        /*001a*/ 	.short	(.L_2388 - .L_2387)
.L_2387:
        /*001c*/ 	.word	0x00000000
        /*0020*/ 	.short	0x0004
        /*0022*/ 	.short	0x0020
        /*0024*/ 	.byte	0x00, 0xf5, 0x21, 0x00


	//----- nvinfo : EIATTR_KPARAM_INFO
	.align		4
.L_2388:
        /*0028*/ 	.byte	0x04, 0x17
        /*002a*/ 	.short	(.L_2390 - .L_2389)
.L_2389:
        /*002c*/ 	.word	0x00000000
        /*0030*/ 	.short	0x0003
        /*0032*/ 	.short	0x0018
        /*0034*/ 	.byte	0x00, 0xf5, 0x21, 0x00


	//----- nvinfo : EIATTR_KPARAM_INFO
	.align		4
.L_2390:
        /*0038*/ 	.byte	0x04, 0x17
        /*003a*/ 	.short	(.L_2392 - .L_2391)
.L_2391:
        /*003c*/ 	.word	0x00000000
        /*0040*/ 	.short	0x0002
        /*0042*/ 	.short	0x0010
        /*0044*/ 	.byte	0x00, 0xf5, 0x21, 0x00


	//----- nvinfo : EIATTR_KPARAM_INFO
	.align		4
.L_2392:
        /*0048*/ 	.byte	0x04, 0x17
        /*004a*/ 	.short	(.L_2394 - .L_2393)
.L_2393:
        /*004c*/ 	.word	0x00000000
        /*0050*/ 	.short	0x0001
        /*0052*/ 	.short	0x0008
        /*0054*/ 	.byte	0x00, 0xf5, 0x21, 0x00


	//----- nvinfo : EIATTR_KPARAM_INFO
	.align		4
.L_2394:
        /*0058*/ 	.byte	0x04, 0x17
        /*005a*/ 	.short	(.L_2396 - .L_2395)
.L_2395:
        /*005c*/ 	.word	0x00000000
        /*0060*/ 	.short	0x0000
        /*0062*/ 	.short	0x0000
        /*0064*/ 	.byte	0x00, 0xf0, 0x11, 0x00


	//----- nvinfo : EIATTR_SPARSE_MMA_MASK
	.align		4
.L_2396:
        /*0068*/ 	.byte	0x03, 0x50
        /*006a*/ 	.short	0x0000


	//----- nvinfo : EIATTR_MAXREG_COUNT
	.align		4
        /*006c*/ 	.byte	0x03, 0x1b
        /*006e*/ 	.short	0x00ff


	//----- nvinfo : EIATTR_NUM_BARRIERS
	.align		4
        /*0070*/ 	.byte	0x02, 0x4c
        /*0072*/ 	.byte	0x01
	.zero		1


	//----- nvinfo : EIATTR_MERCURY_ISA_VERSION
	.align		4
        /*0074*/ 	.byte	0x03, 0x5f
        /*0076*/ 	.short	0x0101


	//----- nvinfo : EIATTR_VRC_CTA_INIT_COUNT
	.align		4
        /*0078*/ 	.byte	0x02, 0x4a
	.zero		1
	.zero		1


	//----- nvinfo : EIATTR_EXIT_INSTR_OFFSETS
	.align		4
        /*007c*/ 	.byte	0x04, 0x1c
        /*007e*/ 	.short	(.L_2398 - .L_2397)


	//   ....[0]....
.L_2397:
        /*0080*/ 	.word	0x00006690


	//   ....[1]....
        /*0084*/ 	.word	0x00006790


	//----- nvinfo : EIATTR_CRS_STACK_SIZE
	.align		4
.L_2398:
        /*0088*/ 	.byte	0x04, 0x1e
        /*008a*/ 	.short	(.L_2400 - .L_2399)
.L_2399:
        /*008c*/ 	.word	0x00000000


	//----- nvinfo : EIATTR_CBANK_PARAM_SIZE
	.align		4
.L_2400:
        /*0090*/ 	.byte	0x03, 0x19
        /*0092*/ 	.short	0x0030


	//----- nvinfo : EIATTR_PARAM_CBANK
	.align		4
        /*0094*/ 	.byte	0x04, 0x0a
        /*0096*/ 	.short	(.L_2402 - .L_2401)
	.align		4
.L_2401:
        /*0098*/ 	.word	index@(.nv.constant0._Z40massMatrixMultiplyMonolithicGlobalKernelILi12ELi12ELi1EEviPKdS1_S1_S1_Pd)
        /*009c*/ 	.short	0x0380
        /*009e*/ 	.short	0x0030


	//----- nvinfo : EIATTR_SW_WAR
	.align		4
.L_2402:
        /*00a0*/ 	.byte	0x04, 0x36
        /*00a2*/ 	.short	(.L_2404 - .L_2403)
.L_2403:
        /*00a4*/ 	.word	0x00000008
.L_2404:


//--------------------- .nv.info._Z30massMatrixMultiplyGlobalKernelILi12ELi12ELi1EEviPKdS1_S1_S1_Pd --------------------------
	.section	.nv.info._Z30massMatrixMultiplyGlobalKernelILi12ELi12ELi1EEviPKdS1_S1_S1_Pd,"",@"SHT_CUDA_INFO"
	.sectionflags	@""
	.align	4


	//----- nvinfo : EIATTR_CUDA_API_VERSION
	.align		4
        /*0000*/ 	.byte	0x04, 0x37
        /*0002*/ 	.short	(.L_2406 - .L_2405)
.L_2405:
        /*0004*/ 	.word	0x00000082


	//----- nvinfo : EIATTR_KPARAM_INFO
	.align		4
.L_2406:
        /*0008*/ 	.byte	0x04, 0x17
        /*000a*/ 	.short	(.L_2408 - .L_2407)
.L_2407:
        /*000c*/ 	.word	0x00000000
        /*0010*/ 	.short	0x0005
        /*0012*/ 	.short	0x0028
        /*0014*/ 	.byte	0x00, 0xf5, 0x21, 0x00


	//----- nvinfo : EIATTR_KPARAM_INFO
	.align		4
.L_2408:
        /*0018*/ 	.byte	0x04, 0x17
        /*001a*/ 	.short	(.L_2410 - .L_2409)
.L_2409:
        /*001c*/ 	.word	0x00000000
        /*0020*/ 	.short	0x0004
        /*0022*/ 	.short	0x0020
        /*0024*/ 	.byte	0x00, 0xf5, 0x21, 0x00


	//----- nvinfo : EIATTR_KPARAM_INFO
	.align		4
.L_2410:
        /*0028*/ 	.byte	0x04, 0x17
        /*002a*/ 	.short	(.L_2412 - .L_2411)
.L_2411:
        /*002c*/ 	.word	0x00000000
        /*0030*/ 	.short	0x0003
        /*0032*/ 	.short	0x0018
        /*0034*/ 	.byte	0x00, 0xf5, 0x21, 0x00


	//----- nvinfo : EIATTR_KPARAM_INFO
	.align		4
.L_2412:
        /*0038*/ 	.byte	0x04, 0x17
        /*003a*/ 	.short	(.L_2414 - .L_2413)
.L_2413:
        /*003c*/ 	.word	0x00000000
        /*0040*/ 	.short	0x0002
        /*0042*/ 	.short	0x0010
        /*0044*/ 	.byte	0x00, 0xf5, 0x21, 0x00


	//----- nvinfo : EIATTR_KPARAM_INFO
	.align		4
.L_2414:
        /*0048*/ 	.byte	0x04, 0x17
        /*004a*/ 	.short	(.L_2416 - .L_2415)
.L_2415:
        /*004c*/ 	.word	0x00000000
        /*0050*/ 	.short	0x0001
        /*0052*/ 	.short	0x0008
        /*0054*/ 	.byte	0x00, 0xf5, 0x21, 0x00


	//----- nvinfo : EIATTR_KPARAM_INFO
	.align		4
.L_2416:
        /*0058*/ 	.byte	0x04, 0x17
        /*005a*/ 	.short	(.L_2418 - .L_2417)
.L_2417:
        /*005c*/ 	.word	0x00000000
        /*0060*/ 	.short	0x0000
        /*0062*/ 	.short	0x0000
        /*0064*/ 	.byte	0x00, 0xf0, 0x11, 0x00


	//----- nvinfo : EIATTR_SPARSE_MMA_MASK
	.align		4
.L_2418:
        /*0068*/ 	.byte	0x03, 0x50
        /*006a*/ 	.short	0x0000


	//----- nvinfo : EIATTR_MAXREG_COUNT
	.align		4
        /*006c*/ 	.byte	0x03, 0x1b
        /*006e*/ 	.short	0x00ff


	//----- nvinfo : EIATTR_NUM_BARRIERS
	.align		4
        /*0070*/ 	.byte	0x02, 0x4c
        /*0072*/ 	.byte	0x01
	.zero		1


	//----- nvinfo : EIATTR_MERCURY_ISA_VERSION
	.align		4
        /*0074*/ 	.byte	0x03, 0x5f
        /*0076*/ 	.short	0x0101


	//----- nvinfo : EIATTR_VRC_CTA_INIT_COUNT
	.align		4
        /*0078*/ 	.byte	0x02, 0x4a
	.zero		1
	.zero		1


	//----- nvinfo : EIATTR_EXIT_INSTR_OFFSETS
	.align		4
        /*007c*/ 	.byte	0x04, 0x1c
        /*007e*/ 	.short	(.L_2420 - .L_2419)


	//   ....[0]....
.L_2419:
        /*0080*/ 	.word	0x00003e30


	//   ....[1]....
        /*0084*/ 	.word	0x00003f30


	//----- nvinfo : EIATTR_CRS_STACK_SIZE
	.align		4
.L_2420:
        /*0088*/ 	.byte	0x04, 0x1e
        /*008a*/ 	.short	(.L_2422 - .L_2421)
.L_2421:
        /*008c*/ 	.word	0x00000000


	//----- nvinfo : EIATTR_CBANK_PARAM_SIZE
	.align		4
.L_2422:
        /*0090*/ 	.byte	0x03, 0x19
        /*0092*/ 	.short	0x0030


	//----- nvinfo : EIATTR_PARAM_CBANK
	.align		4
        /*0094*/ 	.byte	0x04, 0x0a
        /*0096*/ 	.short	(.L_2424 - .L_2423)
	.align		4
.L_2423:
        /*0098*/ 	.word	index@(.nv.constant0._Z30massMatrixMultiplyGlobalKernelILi12ELi12ELi1EEviPKdS1_S1_S1_Pd)
        /*009c*/ 	.short	0x0380
        /*009e*/ 	.short	0x0030


	//----- nvinfo : EIATTR_SW_WAR
	.align		4
.L_2424:
        /*00a0*/ 	.byte	0x04, 0x36
        /*00a2*/ 	.short	(.L_2426 - .L_2425)
.L_2425:
        /*00a4*/ 	.word	0x00000008
.L_2426:


//--------------------- .nv.info._Z30massMatrixMultiplySharedKernelILi12ELi12ELi1EEviPKdS1_S1_S1_Pd --------------------------
	.section	.nv.info._Z30massMatrixMultiplySharedKernelILi12ELi12ELi1EEviPKdS1_S1_S1_Pd,"",@"SHT_CUDA_INFO"
	.sectionflags	@""
	.align	4


	//----- nvinfo : EIATTR_CUDA_API_VERSION
	.align		4
        /*0000*/ 	.byte	0x04, 0x37
        /*0002*/ 	.short	(.L_2428 - .L_2427)
.L_2427:
        /*0004*/ 	.word	0x00000082


	//----- nvinfo : EIATTR_KPARAM_INFO
	.align		4
.L_2428:
        /*0008*/ 	.byte	0x04, 0x17
        /*000a*/ 	.short	(.L_2430 - .L_2429)
.L_2429:
        /*000c*/ 	.word	0x00000000
        /*0010*/ 	.short	0x0005
        /*0012*/ 	.short	0x0028
        /*0014*/ 	.byte	0x00, 0xf5, 0x21, 0x00


	//----- nvinfo : EIATTR_KPARAM_INFO
	.align		4
.L_2430:
        /*0018*/ 	.byte	0x04, 0x17
        /*001a*/ 	.short	(.L_2432 - .L_2431)
.L_2431:
        /*001c*/ 	.word	0x00000000
        /*0020*/ 	.short	0x0004
        /*0022*/ 	.short	0x0020
        /*0024*/ 	.byte	0x00, 0xf5, 0x21, 0x00


	//----- nvinfo : EIATTR_KPARAM_INFO
	.align		4
.L_2432:
        /*0028*/ 	.byte	0x04, 0x17
        /*002a*/ 	.short	(.L_2434 - .L_2433)
.L_2433:
        /*002c*/ 	.word	0x00000000
        /*0030*/ 	.short	0x0003
        /*0032*/ 	.short	0x0018
        /*0034*/ 	.byte	0x00, 0xf5, 0x21, 0x00


	//----- nvinfo : EIATTR_KPARAM_INFO
	.align		4
.L_2434:
        /*0038*/ 	.byte	0x04, 0x17
        /*003a*/ 	.short	(.L_2436 - .L_2435)
.L_2435:
        /*003c*/ 	.word	0x00000000
        /*0040*/ 	.short	0x0002
        /*0042*/ 	.short	0x0010
        /*0044*/ 	.byte	0x00, 0xf5, 0x21, 0x00


	//----- nvinfo : EIATTR_KPARAM_INFO
	.align		4
.L_2436:
        /*0048*/ 	.byte	0x04, 0x17
        /*004a*/ 	.short	(.L_2438 - .L_2437)
.L_2437:
        /*004c*/ 	.word	0x00000000
        /*0050*/ 	.short	0x0001
        /*0052*/ 	.short	0x0008
        /*0054*/ 	.byte	0x00, 0xf5, 0x21, 0x00


	//----- nvinfo : EIATTR_KPARAM_INFO
	.align		4
.L_2438:
        /*0058*/ 	.byte	0x04, 0x17
        /*005a*/ 	.short	(.L_2440 - .L_2439)
.L_2439:
        /*005c*/ 	.word	0x00000000
        /*0060*/ 	.short	0x0000
        /*0062*/ 	.short	0x0000
        /*0064*/ 	.byte	0x00, 0xf0, 0x11, 0x00


	//----- nvinfo : EIATTR_SPARSE_MMA_MASK
	.align		4
.L_2440:
        /*0068*/ 	.byte	0x03, 0x50
        /*006a*/ 	.short	0x0000


	//----- nvinfo : EIATTR_MAXREG_COUNT
	.align		4
        /*006c*/ 	.byte	0x03, 0x1b
        /*006e*/ 	.short	0x00ff


	//----- nvinfo : EIATTR_NUM_BARRIERS
	.align		4
        /*0070*/ 	.byte	0x02, 0x4c
        /*0072*/ 	.byte	0x01
	.zero		1


	//----- nvinfo : EIATTR_MERCURY_ISA_VERSION
	.align		4
        /*0074*/ 	.byte	0x03, 0x5f
        /*0076*/ 	.short	0x0101


	//----- nvinfo : EIATTR_VRC_CTA_INIT_COUNT
	.align		4
        /*0078*/ 	.byte	0x02, 0x4a
	.zero		1
	.zero		1


	//----- nvinfo : EIATTR_EXIT_INSTR_OFFSETS
	.align		4
        /*007c*/ 	.byte	0x04, 0x1c
        /*007e*/ 	.short	(.L_2442 - .L_2441)


	//   ....[0]....
.L_2441:
        /*0080*/ 	.word	0x000039e0


	//   ....[1]....
        /*0084*/ 	.word	0x00003ae0


	//----- nvinfo : EIATTR_CRS_STACK_SIZE
	.align		4
.L_2442:
        /*0088*/ 	.byte	0x04, 0x1e
        /*008a*/ 	.short	(.L_2444 - .L_2443)
.L_2443:
        /*008c*/ 	.word	0x00000000


	//----- nvinfo : EIATTR_CBANK_PARAM_SIZE
	.align		4
.L_2444:
        /*0090*/ 	.byte	0x03, 0x19
        /*0092*/ 	.short	0x0030


	//----- nvinfo : EIATTR_PARAM_CBANK
	.align		4
        /*0094*/ 	.byte	0x04, 0x0a
        /*0096*/ 	.short	(.L_2446 - .L_2445)
	.align		4
.L_2445:
        /*0098*/ 	.word	index@(.nv.constant0._Z30massMatrixMultiplySharedKernelILi12ELi12ELi1EEviPKdS1_S1_S1_Pd)
        /*009c*/ 	.short	0x0380
        /*009e*/ 	.short	0x0030


	//----- nvinfo : EIATTR_SW_WAR
	.align		4
.L_2446:
        /*00a0*/ 	.byte	0x04, 0x36
        /*00a2*/ 	.short	(.L_2448 - .L_2447)
.L_2447:
        /*00a4*/ 	.word	0x00000008
.L_2448:


//--------------------- .nv.info._Z32massMatrixMultiplyConstantKernelILi12ELi12ELi1EEviPKdS1_S1_S1_Pd --------------------------
	.section	.nv.info._Z32massMatrixMultiplyConstantKernelILi12ELi12ELi1EEviPKdS1_S1_S1_Pd,"",@"SHT_CUDA_INFO"
	.sectionflags	@""
	.align	4


	//----- nvinfo : EIATTR_CUDA_API_VERSION
	.align		4
        /*0000*/ 	.byte	0x04, 0x37
        /*0002*/ 	.short	(.L_2450 - .L_2449)
.L_2449:
        /*0004*/ 	.word	0x00000082


	//----- nvinfo : EIATTR_KPARAM_INFO
	.align		4
.L_2450:
        /*0008*/ 	.byte	0x04, 0x17
        /*000a*/ 	.short	(.L_2452 - .L_2451)
.L_2451:
        /*000c*/ 	.word	0x00000000
        /*0010*/ 	.short	0x0005
        /*0012*/ 	.short	0x0028
        /*0014*/ 	.byte	0x00, 0xf5, 0x21, 0x00


	//----- nvinfo : EIATTR_KPARAM_INFO
	.align		4
.L_2452:
        /*0018*/ 	.byte	0x04, 0x17
        /*001a*/ 	.short	(.L_2454 - .L_2453)
.L_2453:
        /*001c*/ 	.word	0x00000000
        /*0020*/ 	.short	0x0004
        /*0022*/ 	.short	0x0020
        /*0024*/ 	.byte	0x00, 0xf5, 0x21, 0x00


	//----- nvinfo : EIATTR_KPARAM_INFO
	.align		4
.L_2454:
        /*0028*/ 	.byte	0x04, 0x17
        /*002a*/ 	.short	(.L_2456 - .L_2455)
.L_2455:
        /*002c*/ 	.word	0x00000000
        /*0030*/ 	.short	0x0003
        /*0032*/ 	.short	0x0018
        /*0034*/ 	.byte	0x00, 0xf5, 0x21, 0x00


	//----- nvinfo : EIATTR_KPARAM_INFO
	.align		4
.L_2456:
        /*0038*/ 	.byte	0x04, 0x17
        /*003a*/ 	.short	(.L_2458 - .L_2457)
.L_2457:
        /*003c*/ 	.word	0x00000000
        /*0040*/ 	.short	0x0002
        /*0042*/ 	.short	0x0010
        /*0044*/ 	.byte	0x00, 0xf5, 0x21, 0x00


	//----- nvinfo : EIATTR_KPARAM_INFO
	.align		4
.L_2458:
        /*0048*/ 	.byte	0x04, 0x17
        /*004a*/ 	.short	(.L_2460 - .L_2459)
.L_2459:
        /*004c*/ 	.word	0x00000000
        /*0050*/ 	.short	0x0001
        /*0052*/ 	.short	0x0008
        /*0054*/ 	.byte	0x00, 0xf5, 0x21, 0x00


	//----- nvinfo : EIATTR_KPARAM_INFO
	.align		4
.L_2460:
        /*0058*/ 	.byte	0x04, 0x17
        /*005a*/ 	.short	(.L_2462 - .L_2461)
.L_2461:
        /*005c*/ 	.word	0x00000000
        /*0060*/ 	.short	0x0000
        /*0062*/ 	.short	0x0000
        /*0064*/ 	.byte	0x00, 0xf0, 0x11, 0x00


	//----- nvinfo : EIATTR_SPARSE_MMA_MASK
	.align		4
.L_2462:
        /*0068*/ 	.byte	0x03, 0x50
        /*006a*/ 	.short	0x0000


	//----- nvinfo : EIATTR_MAXREG_COUNT
	.align		4
        /*006c*/ 	.byte	0x03, 0x1b
        /*006e*/ 	.short	0x00ff


	//----- nvinfo : EIATTR_NUM_BARRIERS
	.align		4
        /*0070*/ 	.byte	0x02, 0x4c
        /*0072*/ 	.byte	0x01
	.zero		1


	//----- nvinfo : EIATTR_MERCURY_ISA_VERSION
	.align		4
        /*0074*/ 	.byte	0x03, 0x5f
        /*0076*/ 	.short	0x0101


	//----- nvinfo : EIATTR_VRC_CTA_INIT_COUNT
	.align		4
        /*0078*/ 	.byte	0x02, 0x4a
	.zero		1
	.zero		1


	//----- nvinfo : EIATTR_EXIT_INSTR_OFFSETS
	.align		4
        /*007c*/ 	.byte	0x04, 0x1c
        /*007e*/ 	.short	(.L_2464 - .L_2463)


	//   ....[0]....
.L_2463:
        /*0080*/ 	.word	0x00004e00


	//   ....[1]....
        /*0084*/ 	.word	0x00004f00


	//----- nvinfo : EIATTR_CRS_STACK_SIZE
	.align		4
.L_2464:
        /*0088*/ 	.byte	0x04, 0x1e
        /*008a*/ 	.short	(.L_2466 - .L_2465)
.L_2465:
        /*008c*/ 	.word	0x00000000


	//----- nvinfo : EIATTR_CBANK_PARAM_SIZE
	.align		4
.L_2466:
        /*0090*/ 	.byte	0x03, 0x19
        /*0092*/ 	.short	0x0030


	//----- nvinfo : EIATTR_PARAM_CBANK
	.align		4
        /*0094*/ 	.byte	0x04, 0x0a
        /*0096*/ 	.short	(.L_2468 - .L_2467)
	.align		4
.L_2467:
        /*0098*/ 	.word	index@(.nv.constant0._Z32massMatrixMultiplyConstantKernelILi12ELi12ELi1EEviPKdS1_S1_S1_Pd)
        /*009c*/ 	.short	0x0380
        /*009e*/ 	.short	0x0030


	//----- nvinfo : EIATTR_SW_WAR
	.align		4
.L_2468:
        /*00a0*/ 	.byte	0x04, 0x36
        /*00a2*/ 	.short	(.L_2470 - .L_2469)
.L_2469:
        /*00a4*/ 	.word	0x00000008
.L_2470:


//--------------------- .nv.info._Z32massMatrixMultiplyRegisterKernelILi12ELi12ELi1EEviPKdS1_S1_S1_Pd --------------------------
	.section	.nv.info._Z32massMatrixMultiplyRegisterKernelILi12ELi12ELi1EEviPKdS1_S1_S1_Pd,"",@"SHT_CUDA_INFO"
	.sectionflags	@""
	.align	4


	//----- nvinfo : EIATTR_CUDA_API_VERSION
	.align		4
        /*0000*/ 	.byte	0x04, 0x37
        /*0002*/ 	.short	(.L_2472 - .L_2471)
.L_2471:
        /*0004*/ 	.word	0x00000082


	//----- nvinfo : EIATTR_KPARAM_INFO
	.align		4
.L_2472:
        /*0008*/ 	.byte	0x04, 0x17
        /*000a*/ 	.short	(.L_2474 - .L_2473)
.L_2473:
        /*000c*/ 	.word	0x00000000
        /*0010*/ 	.short	0x0005
        /*0012*/ 	.short	0x0028
        /*0014*/ 	.byte	0x00, 0xf5, 0x21, 0x00


	//----- nvinfo : EIATTR_KPARAM_INFO
	.align		4
.L_2474:
        /*0018*/ 	.byte	0x04, 0x17
        /*001a*/ 	.short	(.L_2476 - .L_2475)
.L_2475:
        /*001c*/ 	.word	0x00000000
        /*0020*/ 	.short	0x0004
        /*0022*/ 	.short	0x0020
        /*0024*/ 	.byte	0x00, 0xf5, 0x21, 0x00


	//----- nvinfo : EIATTR_KPARAM_INFO
	.align		4
.L_2476:
        /*0028*/ 	.byte	0x04, 0x17
        /*002a*/ 	.short	(.L_2478 - .L_2477)
.L_2477:
        /*002c*/ 	.word	0x00000000
        /*0030*/ 	.short	0x0003
        /*0032*/ 	.short	0x0018
        /*0034*/ 	.byte	0x00, 0xf5, 0x21, 0x00


	//----- nvinfo : EIATTR_KPARAM_INFO
	.align		4
.L_2478:
        /*0038*/ 	.byte	0x04, 0x17
        /*003a*/ 	.short	(.L_2480 - .L_2479)
.L_2479:
        /*003c*/ 	.word	0x00000000
        /*0040*/ 	.short	0x0002
        /*0042*/ 	.short	0x0010
        /*0044*/ 	.byte	0x00, 0xf5, 0x21, 0x00


	//----- nvinfo : EIATTR_KPARAM_INFO
	.align		4
.L_2480:
        /*0048*/ 	.byte	0x04, 0x17
        /*004a*/ 	.short	(.L_2482 - .L_2481)
.L_2481:
        /*004c*/ 	.word	0x00000000
        /*0050*/ 	.short	0x0001
        /*0052*/ 	.short	0x0008
        /*0054*/ 	.byte	0x00, 0xf5, 0x21, 0x00


	//----- nvinfo : EIATTR_KPARAM_INFO
	.align		4
.L_2482:
        /*0058*/ 	.byte	0x04, 0x17
        /*005a*/ 	.short	(.L_2484 - .L_2483)
.L_2483:
        /*005c*/ 	.word	0x00000000
        /*0060*/ 	.short	0x0000
        /*0062*/ 	.short	0x0000
        /*0064*/ 	.byte	0x00, 0xf0, 0x11, 0x00


	//----- nvinfo : EIATTR_SPARSE_MMA_MASK
	.align		4
.L_2484:
        /*0068*/ 	.byte	0x03, 0x50
        /*006a*/ 	.short	0x0000


	//----- nvinfo : EIATTR_MAXREG_COUNT
	.align		4
        /*006c*/ 	.byte	0x03, 0x1b
        /*006e*/ 	.short	0x00ff


	//----- nvinfo : EIATTR_NUM_BARRIERS
	.align		4
        /*0070*/ 	.byte	0x02, 0x4c
        /*0072*/ 	.byte	0x01
	.zero		1


	//----- nvinfo : EIATTR_MERCURY_ISA_VERSION
	.align		4
        /*0074*/ 	.byte	0x03, 0x5f
        /*0076*/ 	.short	0x0101


	//----- nvinfo : EIATTR_INT_WARP_WIDE_INSTR_OFFSETS
	.align		4
        /*0078*/ 	.byte	0x04, 0x31
        /*007a*/ 	.short	(.L_2486 - .L_2485)


	//   ....[0]....
.L_2485:
        /*007c*/ 	.word	0x000000d0


	//----- nvinfo : EIATTR_VRC_CTA_INIT_COUNT
	.align		4
.L_2486:
        /*0080*/ 	.byte	0x02, 0x4a
	.zero		1
	.zero		1


	//----- nvinfo : EIATTR_EXIT_INSTR_OFFSETS
	.align		4
        /*0084*/ 	.byte	0x04, 0x1c
        /*0086*/ 	.short	(.L_2488 - .L_2487)


	//   ....[0]....
.L_2487:
        /*0088*/ 	.word	0x00004c00


	//   ....[1]....
        /*008c*/ 	.word	0x00004d10


	//----- nvinfo : EIATTR_CRS_STACK_SIZE
	.align		4
.L_2488:
        /*0090*/ 	.byte	0x04, 0x1e
        /*0092*/ 	.short	(.L_2490 - .L_2489)
.L_2489:
        /*0094*/ 	.word	0x00000000


	//----- nvinfo : EIATTR_CBANK_PARAM_SIZE
	.align		4
.L_2490:
        /*0098*/ 	.byte	0x03, 0x19
        /*009a*/ 	.short	0x0030


	//----- nvinfo : EIATTR_PARAM_CBANK
	.align		4
        /*009c*/ 	.byte	0x04, 0x0a
        /*009e*/ 	.short	(.L_2492 - .L_2491)
	.align		4
.L_2491:
        /*00a0*/ 	.word	index@(.nv.constant0._Z32massMatrixMultiplyRegisterKernelILi12ELi12ELi1EEviPKdS1_S1_S1_Pd)
        /*00a4*/ 	.short	0x0380
        /*00a6*/ 	.short	0x0030


	//----- nvinfo : EIATTR_SW_WAR
	.align		4
.L_2492:
        /*00a8*/ 	.byte	0x04, 0x36
        /*00aa*/ 	.short	(.L_2494 - .L_2493)
.L_2493:
        /*00ac*/ 	.word	0x00000008
.L_2494:


//--------------------- .nv.info._Z42massMatrixMultiplyMonolithicConstantKernelILi11ELi15ELi1EEviPKdS1_S1_S1_Pd --------------------------
	.section	.nv.info._Z42massMatrixMultiplyMonolithicConstantKernelILi11ELi15ELi1EEviPKdS1_S1_S1_Pd,"",@"SHT_CUDA_INFO"
	.sectionflags	@""
	.align	4


	//----- nvinfo : EIATTR_CUDA_API_VERSION
	.align		4
        /*0000*/ 	.byte	0x04, 0x37
        /*0002*/ 	.short	(.L_2496 - .L_2495)
.L_2495:
        /*0004*/ 	.word	0x00000082


	//----- nvinfo : EIATTR_KPARAM_INFO
	.align		4
.L_2496:
        /*0008*/ 	.byte	0x04, 0x17
        /*000a*/ 	.short	(.L_2498 - .L_2497)
.L_2497:
        /*000c*/ 	.word	0x00000000
        /*0010*/ 	.short	0x0005
        /*0012*/ 	.short	0x0028
        /*0014*/ 	.byte	0x00, 0xf5, 0x21, 0x00


	//----- nvinfo : EIATTR_KPARAM_INFO
	.align		4
.L_2498:
        /*0018*/ 	.byte	0x04, 0x17
        /*001a*/ 	.short	(.L_2500 - .L_2499)
.L_2499:
        /*001c*/ 	.word	0x00000000
        /*0020*/ 	.short	0x0004
        /*0022*/ 	.short	0x0020
        /*0024*/ 	.byte	0x00, 0xf5, 0x21, 0x00


	//----- nvinfo : EIATTR_KPARAM_INFO
	.align		4
.L_2500:
        /*0028*/ 	.byte	0x04, 0x17
        /*002a*/ 	.short	(.L_2502 - .L_2501)
.L_2501:
        /*002c*/ 	.word	0x00000000
        /*0030*/ 	.short	0x0003
        /*0032*/ 	.short	0x0018
        /*0034*/ 	.byte	0x00, 0xf5, 0x21, 0x00


	//----- nvinfo : EIATTR_KPARAM_INFO
	.align		4
.L_2502:
        /*0038*/ 	.byte	0x04, 0x17
        /*003a*/ 	.short	(.L_2504 - .L_2503)
.L_2503:
        /*003c*/ 	.word	0x00000000
        /*0040*/ 	.short	0x0002
        /*0042*/ 	.short	0x0010
        /*0044*/ 	.byte	0x00, 0xf5, 0x21, 0x00


	//----- nvinfo : EIATTR_KPARAM_INFO
	.align		4
.L_2504:
        /*0048*/ 	.byte	0x04, 0x17
        /*004a*/ 	.short	(.L_2506 - .L_2505)
.L_2505:
        /*004c*/ 	.word	0x00000000
        /*0050*/ 	.short	0x0001
        /*0052*/ 	.short	0x0008
        /*0054*/ 	.byte	0x00, 0xf5, 0x21, 0x00


	//----- nvinfo : EIATTR_KPARAM_INFO
	.align		4
.L_2506:
        /*0058*/ 	.byte	0x04, 0x17
        /*005a*/ 	.short	(.L_2508 - .L_2507)
.L_2507:
        /*005c*/ 	.word	0x00000000
        /*0060*/ 	.short	0x0000
        /*0062*/ 	.short	0x0000
        /*0064*/ 	.byte	0x00, 0xf0, 0x11, 0x00


	//----- nvinfo : EIATTR_SPARSE_MMA_MASK
	.align		4
.L_2508:
        /*0068*/ 	.byte	0x03, 0x50
        /*006a*/ 	.short	0x0000


	//----- nvinfo : EIATTR_MAXREG_COUNT
	.align		4
        /*006c*/ 	.byte	0x03, 0x1b
        /*006e*/ 	.short	0x00ff


	//----- nvinfo : EIATTR_NUM_BARRIERS
	.align		4
        /*0070*/ 	.byte	0x02, 0x4c
        /*0072*/ 	.byte	0x01
	.zero		1


	//----- nvinfo : EIATTR_MERCURY_ISA_VERSION
	.align		4
        /*0074*/ 	.byte	0x03, 0x5f
        /*0076*/ 	.short	0x0101


	//----- nvinfo : EIATTR_VRC_CTA_INIT_COUNT
	.align		4
        /*0078*/ 	.byte	0x02, 0x4a
	.zero		1
	.zero		1


	//----- nvinfo : EIATTR_EXIT_INSTR_OFFSETS
	.align		4
        /*007c*/ 	.byte	0x04, 0x1c
        /*007e*/ 	.short	(.L_2510 - .L_2509)


	//   ....[0]....
.L_2509:
        /*0080*/ 	.word	0x00007bf0


	//   ....[1]....
        /*0084*/ 	.word	0x00007ce0


	//----- nvinfo : EIATTR_CRS_STACK_SIZE
	.align		4
.L_2510:
        /*0088*/ 	.byte	0x04, 0x1e
        /*008a*/ 	.short	(.L_2512 - .L_2511)
.L_2511:
        /*008c*/ 	.word	0x00000000


	//----- nvinfo : EIATTR_CBANK_PARAM_SIZE
	.align		4
.L_2512:
        /*0090*/ 	.byte	0x03, 0x19
        /*0092*/ 	.short	0x0030


	//----- nvinfo : EIATTR_PARAM_CBANK
	.align		4
        /*0094*/ 	.byte	0x04, 0x0a
        /*0096*/ 	.short	(.L_2514 - .L_2513)
	.align		4
.L_2513:
        /*0098*/ 	.word	index@(.nv.constant0._Z42massMatrixMultiplyMonolithicConstantKernelILi11ELi15ELi1EEviPKdS1_S1_S1_Pd)
        /*009c*/ 	.short	0x0380
        /*009e*/ 	.short	0x0030


	//----- nvinfo : EIATTR_SW_WAR
	.align		4
.L_2514:
        /*00a0*/ 	.byte	0x04, 0x36
        /*00a2*/ 	.short	(.L_2516 - .L_2515)
.L_2515:
        /*00a4*/ 	.word	0x00000008
.L_2516:


//--------------------- .nv.info._Z40massMatrixMultiplyMonolithicGlobalKernelILi11ELi15ELi1EEviPKdS1_S1_S1_Pd --------------------------
	.section	.nv.info._Z40massMatrixMultiplyMonolithicGlobalKernelILi11ELi15ELi1EEviPKdS1_S1_S1_Pd,"",@"SHT_CUDA_INFO"
	.sectionflags	@""
	.align	4


	//----- nvinfo : EIATTR_CUDA_API_VERSION
	.align		4
        /*0000*/ 	.byte	0x04, 0x37
        /*0002*/ 	.short	(.L_2518 - .L_2517)
.L_2517:
        /*0004*/ 	.word	0x00000082


	//----- nvinfo : EIATTR_KPARAM_INFO
	.align		4
.L_2518:
        /*0008*/ 	.byte	0x04, 0x17
        /*000a*/ 	.short	(.L_2520 - .L_2519)
.L_2519:
        /*000c*/ 	.word	0x00000000
        /*0010*/ 	.short	0x0005
        /*0012*/ 	.short	0x0028
        /*0014*/ 	.byte	0x00, 0xf5, 0x21, 0x00


	//----- nvinfo : EIATTR_KPARAM_INFO
	.align		4
.L_2520:
        /*0018*/ 	.byte	0x04, 0x17
        /*001a*/ 	.short	(.L_2522 - .L_2521)
.L_2521:
        /*001c*/ 	.word	0x00000000
        /*0020*/ 	.short	0x0004
        /*0022*/ 	.short	0x0020
        /*0024*/ 	.byte	0x00, 0xf5, 0x21, 0x00


	//----- nvinfo : EIATTR_KPARAM_INFO
	.align		4
.L_2522:
        /*0028*/ 	.byte	0x04, 0x17
        /*002a*/ 	.short	(.L_2524 - .L_2523)
.L_2523:
        /*002c*/ 	.word	0x00000000
        /*0030*/ 	.short	0x0003
        /*0032*/ 	.short	0x0018
        /*0034*/ 	.byte	0x00, 0xf5, 0x21, 0x00


	//----- nvinfo : EIATTR_KPARAM_INFO
	.align		4
.L_2524:
        /*0038*/ 	.byte	0x04, 0x17
        /*003a*/ 	.short	(.L_2526 - .L_2525)
.L_2525:
        /*003c*/ 	.word	0x00000000
        /*0040*/ 	.short	0x0002
        /*0042*/ 	.short	0x0010
        /*0044*/ 	.byte	0x00, 0xf5, 0x21, 0x00


	//----- nvinfo : EIATTR_KPARAM_INFO
	.align		4
.L_2526:
        /*0048*/ 	.byte	0x04, 0x17
        /*004a*/ 	.short	(.L_2528 - .L_2527)
.L_2527:
        /*004c*/ 	.word	0x00000000
        /*0050*/ 	.short	0x0001
        /*0052*/ 	.short	0x0008
        /*0054*/ 	.byte	0x00, 0xf5, 0x21, 0x00


	//----- nvinfo : EIATTR_KPARAM_INFO
	.align		4
.L_2528:
        /*0058*/ 	.byte	0x04, 0x17
        /*005a*/ 	.short	(.L_2530 - .L_2529)
.L_2529:
        /*005c*/ 	.word	0x00000000
        /*0060*/ 	.short	0x0000
        /*0062*/ 	.short	0x0000
        /*0064*/ 	.byte	0x00, 0xf0, 0x11, 0x00


	//----- nvinfo : EIATTR_SPARSE_MMA_MASK
	.align		4
.L_2530:
        /*0068*/ 	.byte	0x03, 0x50
        /*006a*/ 	.short	0x0000


	//----- nvinfo : EIATTR_MAXREG_COUNT
	.align		4
        /*006c*/ 	.byte	0x03, 0x1b
        /*006e*/ 	.short	0x00ff


	//----- nvinfo : EIATTR_NUM_BARRIERS
	.align		4
        /*0070*/ 	.byte	0x02, 0x4c
        /*0072*/ 	.byte	0x01
	.zero		1


	//----- nvinfo : EIATTR_ANNOTATIONS
	.align		4
        /*0074*/ 	.byte	0x04, 0x55
        /*0076*/ 	.short	(.L_2532 - .L_2531)


	//   ....[0]....
.L_2531:
        /* <DEDUP_REMOVED lines=16> */


	//----- nvinfo : EIATTR_MERCURY_ISA_VERSION
	.align		4
.L_2532:
        /*0168*/ 	.byte	0x03, 0x5f
        /*016a*/ 	.short	0x0101


	//----- nvinfo : EIATTR_VRC_CTA_INIT_COUNT
	.align		4
        /*016c*/ 	.byte	0x02, 0x4a
	.zero		1
	.zero		1


	//----- nvinfo : EIATTR_EXIT_INSTR_OFFSETS
	.align		4
        /*0170*/ 	.byte	0x04, 0x1c
        /*0172*/ 	.short	(.L_2534 - .L_2533)


	//   ....[0]....
.L_2533:
        /*0174*/ 	.word	0x00007e40


	//   ....[1]....
        /*0178*/ 	.word	0x00007f30


	//----- nvinfo : EIATTR_CRS_STACK_SIZE
	.align		4
.L_2534:
        /*017c*/ 	.byte	0x04, 0x1e
        /*017e*/ 	.short	(.L_2536 - .L_2535)
.L_2535:
        /*0180*/ 	.word	0x00000000


	//----- nvinfo : EIATTR_CBANK_PARAM_SIZE
	.align		4
.L_2536:
        /*0184*/ 	.byte	0x03, 0x19
        /*0186*/ 	.short	0x0030


	//----- nvinfo : EIATTR_PARAM_CBANK
	.align		4
        /*0188*/ 	.byte	0x04, 0x0a
        /*018a*/ 	.short	(.L_2538 - .L_2537)
	.align		4
.L_2537:
        /*018c*/ 	.word	index@(.nv.constant0._Z40massMatrixMultiplyMonolithicGlobalKernelILi11ELi15ELi1EEviPKdS1_S1_S1_Pd)
        /*0190*/ 	.short	0x0380
        /*0192*/ 	.short	0x0030


	//----- nvinfo : EIATTR_SW_WAR
	.align		4
.L_2538:
        /*0194*/ 	.byte	0x04, 0x36
        /*0196*/ 	.short	(.L_2540 - .L_2539)
.L_2539:
        /*0198*/ 	.word	0x00000008
.L_2540:


//--------------------- .nv.info._Z30massMatrixMultiplyGlobalKernelILi11ELi15ELi1EEviPKdS1_S1_S1_Pd --------------------------
	.section	.nv.info._Z30massMatrixMultiplyGlobalKernelILi11ELi15ELi1EEviPKdS1_S1_S1_Pd,"",@"SHT_CUDA_INFO"
	.sectionflags	@""
	.align	4


	//----- nvinfo : EIATTR_CUDA_API_VERSION
	.align		4
        /*0000*/ 	.byte	0x04, 0x37
        /*0002*/ 	.short	(.L_2542 - .L_2541)
.L_2541:
        /*0004*/ 	.word	0x00000082


	//----- nvinfo : EIATTR_KPARAM_INFO
	.align		4
.L_2542:
        /*0008*/ 	.byte	0x04, 0x17
        /*000a*/ 	.short	(.L_2544 - .L_2543)
.L_2543:
        /*000c*/ 	.word	0x00000000
        /*0010*/ 	.short	0x0005
        /*0012*/ 	.short	0x0028
        /*0014*/ 	.byte	0x00, 0xf5, 0x21, 0x00


	//----- nvinfo : EIATTR_KPARAM_INFO
	.align		4
.L_2544:
        /*0018*/ 	.byte	0x04, 0x17
        /*001a*/ 	.short	(.L_2546 - .L_2545)
.L_2545:
        /*001c*/ 	.word	0x00000000
        /*0020*/ 	.short	0x0004
        /*0022*/ 	.short	0x0020
        /*0024*/ 	.byte	0x00, 0xf5, 0x21, 0x00


	//----- nvinfo : EIATTR_KPARAM_INFO
	.align		4
.L_2546:
        /*0028*/ 	.byte	0x04, 0x17
        /*002a*/ 	.short	(.L_2548 - .L_2547)
.L_2547:
        /*002c*/ 	.word	0x00000000
        /*0030*/ 	.short	0x0003
        /*0032*/ 	.short	0x0018
        /*0034*/ 	.byte	0x00, 0xf5, 0x21, 0x00


	//----- nvinfo : EIATTR_KPARAM_INFO
	.align		4
.L_2548:
        /*0038*/ 	.byte	0x04, 0x17
        /*003a*/ 	.short	(.L_2550 - .L_2549)
.L_2549:
        /*003c*/ 	.word	0x00000000
        /*0040*/ 	.short	0x0002
        /*0042*/ 	.short	0x0010
        /*0044*/ 	.byte	0x00, 0xf5, 0x21, 0x00


	//----- nvinfo : EIATTR_KPARAM_INFO
	.align		4
.L_2550:
        /*0048*/ 	.byte	0x04, 0x17
        /*004a*/ 	.short	(.L_2552 - .L_2551)
.L_2551:
        /*004c*/ 	.word	0x00000000
        /*0050*/ 	.short	0x0001
        /*0052*/ 	.short	0x0008
        /*0054*/ 	.byte	0x00, 0xf5, 0x21, 0x00


	//----- nvinfo : EIATTR_KPARAM_INFO
	.align		4
.L_2552:
        /*0058*/ 	.byte	0x04, 0x17
        /*005a*/ 	.short	(.L_2554 - .L_2553)
.L_2553:
        /*005c*/ 	.word	0x00000000
        /*0060*/ 	.short	0x0000
        /*0062*/ 	.short	0x0000
        /*0064*/ 	.byte	0x00, 0xf0, 0x11, 0x00


	//----- nvinfo : EIATTR_SPARSE_MMA_MASK
	.align		4
.L_2554:
        /*0068*/ 	.byte	0x03, 0x50
        /*006a*/ 	.short	0x0000


	//----- nvinfo : EIATTR_MAXREG_COUNT
	.align		4
        /*006c*/ 	.byte	0x03, 0x1b
        /*006e*/ 	.short	0x00ff


	//----- nvinfo : EIATTR_NUM_BARRIERS
	.align		4
        /*0070*/ 	.byte	0x02, 0x4c
        /*0072*/ 	.byte	0x01
	.zero		1


	//----- nvinfo : EIATTR_MERCURY_ISA_VERSION
	.align		4
        /*0074*/ 	.byte	0x03, 0x5f
        /*0076*/ 	.short	0x0101


	//----- nvinfo : EIATTR_VRC_CTA_INIT_COUNT
	.align		4
        /*0078*/ 	.byte	0x02, 0x4a
	.zero		1
	.zero		1


	//----- nvinfo : EIATTR_EXIT_INSTR_OFFSETS
	.align		4
        /*007c*/ 	.byte	0x04, 0x1c
        /*007e*/ 	.short	(.L_2556 - .L_2555)


	//   ....[0]....
.L_2555:
        /*0080*/ 	.word	0x00004e90


	//   ....[1]....
        /*0084*/ 	.word	0x00004f90


	//----- nvinfo : EIATTR_CRS_STACK_SIZE
	.align		4
.L_2556:
        /*0088*/ 	.byte	0x04, 0x1e
        /*008a*/ 	.short	(.L_2558 - .L_2557)
.L_2557:
        /*008c*/ 	.word	0x00000000


	//----- nvinfo : EIATTR_CBANK_PARAM_SIZE
	.align		4
.L_2558:
        /*0090*/ 	.byte	0x03, 0x19
        /*0092*/ 	.short	0x0030


	//----- nvinfo : EIATTR_PARAM_CBANK
	.align		4
        /*0094*/ 	.byte	0x04, 0x0a
        /*0096*/ 	.short	(.L_2560 - .L_2559)
	.align		4
.L_2559:
        /*0098*/ 	.word	index@(.nv.constant0._Z30massMatrixMultiplyGlobalKernelILi11ELi15ELi1EEviPKdS1_S1_S1_Pd)
        /*009c*/ 	.short	0x0380
        /*009e*/ 	.short	0x0030


	//----- nvinfo : EIATTR_SW_WAR
	.align		4
.L_2560:
        /*00a0*/ 	.byte	0x04, 0x36
        /*00a2*/ 	.short	(.L_2562 - .L_2561)
.L_2561:
        /*00a4*/ 	.word	0x00000008
.L_2562:


//--------------------- .nv.info._Z30massMatrixMultiplySharedKernelILi11ELi15ELi1EEviPKdS1_S1_S1_Pd --------------------------
	.section	.nv.info._Z30massMatrixMultiplySharedKernelILi11ELi15ELi1EEviPKdS1_S1_S1_Pd,"",@"SHT_CUDA_INFO"
	.sectionflags	@""
	.align	4


	//----- nvinfo : EIATTR_CUDA_API_VERSION
	.align		4
        /*0000*/ 	.byte	0x04, 0x37
        /*0002*/ 	.short	(.L_2564 - .L_2563)
.L_2563:
        /*0004*/ 	.word	0x00000082


	//----- nvinfo : EIATTR_KPARAM_INFO
	.align		4
.L_2564:
        /*0008*/ 	.byte	0x04, 0x17
        /*000a*/ 	.short	(.L_2566 - .L_2565)
.L_2565:
        /*000c*/ 	.word	0x00000000
        /*0010*/ 	.short	0x0005
        /*0012*/ 	.short	0x0028
        /*0014*/ 	.byte	0x00, 0xf5, 0x21, 0x00


	//----- nvinfo : EIATTR_KPARAM_INFO
	.align		4
.L_2566:
        /*0018*/ 	.byte	0x04, 0x17
        /*001a*/ 	.short	(.L_2568 - .L_2567)
.L_2567:
        /*001c*/ 	.word	0x00000000
        /*0020*/ 	.short	0x0004
        /*0022*/ 	.short	0x0020
        /*0024*/ 	.byte	0x00, 0xf5, 0x21, 0x00


	//----- nvinfo : EIATTR_KPARAM_INFO
	.align		4
.L_2568:
        /*0028*/ 	.byte	0x04, 0x17
        /*002a*/ 	.short	(.L_2570 - .L_2569)
.L_2569:
        /*002c*/ 	.word	0x00000000
        /*0030*/ 	.short	0x0003
        /*0032*/ 	.short	0x0018
        /*0034*/ 	.byte	0x00, 0xf5, 0x21, 0x00


	//----- nvinfo : EIATTR_KPARAM_INFO
	.align		4
.L_2570:
        /*0038*/ 	.byte	0x04, 0x17
        /*003a*/ 	.short	(.L_2572 - .L_2571)
.L_2571:
        /*003c*/ 	.word	0x00000000
        /*0040*/ 	.short	0x0002
        /*0042*/ 	.short	0x0010
        /*0044*/ 	.byte	0x00, 0xf5, 0x21, 0x00


	//----- nvinfo : EIATTR_KPARAM_INFO
	.align		4
.L_2572:
        /*0048*/ 	.byte	0x04, 0x17
        /*004a*/ 	.short	(.L_2574 - .L_2573)
.L_2573:
        /*004c*/ 	.word	0x00000000
        /*0050*/ 	.short	0x0001
        /*0052*/ 	.short	0x0008
        /*0054*/ 	.byte	0x00, 0xf5, 0x21, 0x00


	//----- nvinfo : EIATTR_KPARAM_INFO
	.align		4
.L_2574:
        /*0058*/ 	.byte	0x04, 0x17
        /*005a*/ 	.short	(.L_2576 - .L_2575)
.L_2575:
        /*005c*/ 	.word	0x00000000
        /*0060*/ 	.short	0x0000
        /*0062*/ 	.short	0x0000
        /*0064*/ 	.byte	0x00, 0xf0, 0x11, 0x00


	//----- nvinfo : EIATTR_SPARSE_MMA_MASK
	.align		4
.L_2576:
        /*0068*/ 	.byte	0x03, 0x50
        /*006a*/ 	.short	0x0000


	//----- nvinfo : EIATTR_MAXREG_COUNT
	.align		4
        /*006c*/ 	.byte	0x03, 0x1b
        /*006e*/ 	.short	0x00ff


	//----- nvinfo : EIATTR_NUM_BARRIERS
	.align		4
        /*0070*/ 	.byte	0x02, 0x4c
        /*0072*/ 	.byte	0x01
	.zero		1


	//----- nvinfo : EIATTR_MERCURY_ISA_VERSION
	.align		4
        /*0074*/ 	.byte	0x03, 0x5f
        /*0076*/ 	.short	0x0101


	//----- nvinfo : EIATTR_VRC_CTA_INIT_COUNT
	.align		4
        /*0078*/ 	.byte	0x02, 0x4a
	.zero		1
	.zero		1


	//----- nvinfo : EIATTR_EXIT_INSTR_OFFSETS
	.align		4
        /*007c*/ 	.byte	0x04, 0x1c
        /*007e*/ 	.short	(.L_2578 - .L_2577)


	//   ....[0]....
.L_2577:
        /*0080*/ 	.word	0x00004990


	//   ....[1]....
        /*0084*/ 	.word	0x00004a80


	//----- nvinfo : EIATTR_CRS_STACK_SIZE
	.align		4
.L_2578:
        /*0088*/ 	.byte	0x04, 0x1e
        /*008a*/ 	.short	(.L_2580 - .L_2579)
.L_2579:
        /*008c*/ 	.word	0x00000000


	//----- nvinfo : EIATTR_CBANK_PARAM_SIZE
	.align		4
.L_2580:
        /*0090*/ 	.byte	0x03, 0x19
        /*0092*/ 	.short	0x0030


	//----- nvinfo : EIATTR_PARAM_CBANK
	.align		4
        /*0094*/ 	.byte	0x04, 0x0a
        /*0096*/ 	.short	(.L_2582 - .L_2581)
	.align		4
.L_2581:
        /*0098*/ 	.word	index@(.nv.constant0._Z30massMatrixMultiplySharedKernelILi11ELi15ELi1EEviPKdS1_S1_S1_Pd)
        /*009c*/ 	.short	0x0380
        /*009e*/ 	.short	0x0030


	//----- nvinfo : EIATTR_SW_WAR
	.align		4
.L_2582:
        /*00a0*/ 	.byte	0x04, 0x36
        /*00a2*/ 	.short	(.L_2584 - .L_2583)
.L_2583:
        /*00a4*/ 	.word	0x00000008
.L_2584:


//--------------------- .nv.info._Z32massMatrixMultiplyConstantKernelILi11ELi15ELi1EEviPKdS1_S1_S1_Pd --------------------------
	.section	.nv.info._Z32massMatrixMultiplyConstantKernelILi11ELi15ELi1EEviPKdS1_S1_S1_Pd,"",@"SHT_CUDA_INFO"
	.sectionflags	@""
	.align	4


	//----- nvinfo : EIATTR_CUDA_API_VERSION
	.align		4
        /*0000*/ 	.byte	0x04, 0x37
        /*0002*/ 	.short	(.L_2586 - .L_2585)
.L_2585:
        /*0004*/ 	.word	0x00000082


	//----- nvinfo : EIATTR_KPARAM_INFO
	.align		4
.L_2586:
        /*0008*/ 	.byte	0x04, 0x17
        /*000a*/ 	.short	(.L_2588 - .L_2587)
.L_2587:
        /*000c*/ 	.word	0x00000000
        /*0010*/ 	.short	0x0005
        /*0012*/ 	.short	0x0028
        /*0014*/ 	.byte	0x00, 0xf5, 0x21, 0x00


	//----- nvinfo : EIATTR_KPARAM_INFO
	.align		4
.L_2588:
        /*0018*/ 	.byte	0x04, 0x17
        /*001a*/ 	.short	(.L_2590 - .L_2589)
.L_2589:
        /*001c*/ 	.word	0x00000000
        /*0020*/ 	.short	0x0004
        /*0022*/ 	.short	0x0020
        /*0024*/ 	.byte	0x00, 0xf5, 0x21, 0x00


	//----- nvinfo : EIATTR_KPARAM_INFO
	.align		4
.L_2590:
        /*0028*/ 	.byte	0x04, 0x17
        /*002a*/ 	.short	(.L_2592 - .L_2591)
.L_2591:
        /*002c*/ 	.word	0x00000000
        /*0030*/ 	.short	0x0003
        /*0032*/ 	.short	0x0018
        /*0034*/ 	.byte	0x00, 0xf5, 0x21, 0x00


	//----- nvinfo : EIATTR_KPARAM_INFO
	.align		4
.L_2592:
        /*0038*/ 	.byte	0x04, 0x17
        /*003a*/ 	.short	(.L_2594 - .L_2593)
.L_2593:
        /*003c*/ 	.word	0x00000000
        /*0040*/ 	.short	0x0002
        /*0042*/ 	.short	0x0010
        /*0044*/ 	.byte	0x00, 0xf5, 0x21, 0x00


	//----- nvinfo : EIATTR_KPARAM_INFO
	.align		4
.L_2594:
        /*0048*/ 	.byte	0x04, 0x17
        /*004a*/ 	.short	(.L_2596 - .L_2595)
.L_2595:
        /*004c*/ 	.word	0x00000000
        /*0050*/ 	.short	0x0001
        /*0052*/ 	.short	0x0008
        /*0054*/ 	.byte	0x00, 0xf5, 0x21, 0x00


	//----- nvinfo : EIATTR_KPARAM_INFO
	.align		4
.L_2596:
        /*0058*/ 	.byte	0x04, 0x17
        /*005a*/ 	.short	(.L_2598 - .L_2597)
.L_2597:
        /*005c*/ 	.word	0x00000000
        /*0060*/ 	.short	0x0000
        /*0062*/ 	.short	0x0000
        /*0064*/ 	.byte	0x00, 0xf0, 0x11, 0x00


	//----- nvinfo : EIATTR_SPARSE_MMA_MASK
	.align		4
.L_2598:
        /*0068*/ 	.byte	0x03, 0x50
        /*006a*/ 	.short	0x0000


	//----- nvinfo : EIATTR_MAXREG_COUNT
	.align		4
        /*006c*/ 	.byte	0x03, 0x1b
        /*006e*/ 	.short	0x00ff


	//----- nvinfo : EIATTR_NUM_BARRIERS
	.align		4
        /*0070*/ 	.byte	0x02, 0x4c
        /*0072*/ 	.byte	0x01
	.zero		1


	//----- nvinfo : EIATTR_MERCURY_ISA_VERSION
	.align		4
        /*0074*/ 	.byte	0x03, 0x5f
        /*0076*/ 	.short	0x0101


	//----- nvinfo : EIATTR_VRC_CTA_INIT_COUNT
	.align		4
        /*0078*/ 	.byte	0x02, 0x4a
	.zero		1
	.zero		1


	//----- nvinfo : EIATTR_EXIT_INSTR_OFFSETS
	.align		4
        /*007c*/ 	.byte	0x04, 0x1c
        /*007e*/ 	.short	(.L_2600 - .L_2599)


	//   ....[0]....
.L_2599:
        /*0080*/ 	.word	0x00005af0


	//   ....[1]....
        /*0084*/ 	.word	0x00005be0


	//----- nvinfo : EIATTR_CRS_STACK_SIZE
	.align		4
.L_2600:
        /*0088*/ 	.byte	0x04, 0x1e
        /*008a*/ 	.short	(.L_2602 - .L_2601)
.L_2601:
        /*008c*/ 	.word	0x00000000


	//----- nvinfo : EIATTR_CBANK_PARAM_SIZE
	.align		4
.L_2602:
        /*0090*/ 	.byte	0x03, 0x19
        /*0092*/ 	.short	0x0030


	//----- nvinfo : EIATTR_PARAM_CBANK
	.align		4
        /*0094*/ 	.byte	0x04, 0x0a
        /*0096*/ 	.short	(.L_2604 - .L_2603)
	.align		4
.L_2603:
        /*0098*/ 	.word	index@(.nv.constant0._Z32massMatrixMultiplyConstantKernelILi11ELi15ELi1EEviPKdS1_S1_S1_Pd)
        /*009c*/ 	.short	0x0380
        /*009e*/ 	.short	0x0030


	//----- nvinfo : EIATTR_SW_WAR
	.align		4
.L_2604:
        /*00a0*/ 	.byte	0x04, 0x36
        /*00a2*/ 	.short	(.L_2606 - .L_2605)
.L_2605:
        /*00a4*/ 	.word	0x00000008
.L_2606:


//--------------------- .nv.info._Z32massMatrixMultiplyRegisterKernelILi11ELi15ELi1EEviPKdS1_S1_S1_Pd --------------------------
	.section	.nv.info._Z32massMatrixMultiplyRegisterKernelILi11ELi15ELi1EEviPKdS1_S1_S1_Pd,"",@"SHT_CUDA_INFO"
	.sectionflags	@""
	.align	4


	//----- nvinfo : EIATTR_CUDA_API_VERSION
	.align		4
        /*0000*/ 	.byte	0x04, 0x37
        /*0002*/ 	.short	(.L_2608 - .L_2607)
.L_2607:
        /*0004*/ 	.word	0x00000082


	//----- nvinfo : EIATTR_KPARAM_INFO
	.align		4
.L_2608:
        /*0008*/ 	.byte	0x04, 0x17
        /*000a*/ 	.short	(.L_2610 - .L_2609)
.L_2609:
        /*000c*/ 	.word	0x00000000
        /*0010*/ 	.short	0x0005
        /*0012*/ 	.short	0x0028
        /*0014*/ 	.byte	0x00, 0xf5, 0x21, 0x00


	//----- nvinfo : EIATTR_KPARAM_INFO
	.align		4
.L_2610:
        /*0018*/ 	.byte	0x04, 0x17
        /*001a*/ 	.short	(.L_2612 - .L_2611)
.L_2611:
        /*001c*/ 	.word	0x00000000
        /*0020*/ 	.short	0x0004
        /*0022*/ 	.short	0x0020
        /*0024*/ 	.byte	0x00, 0xf5, 0x21, 0x00


	//----- nvinfo : EIATTR_KPARAM_INFO
	.align		4
.L_2612:
        /*0028*/ 	.byte	0x04, 0x17
        /*002a*/ 	.short	(.L_2614 - .L_2613)
.L_2613:
        /*002c*/ 	.word	0x00000000
        /*0030*/ 	.short	0x0003
        /*0032*/ 	.short	0x0018
        /*0034*/ 	.byte	0x00, 0xf5, 0x21, 0x00


	//----- nvinfo : EIATTR_KPARAM_INFO
	.align		4
.L_2614:
        /*0038*/ 	.byte	0x04, 0x17
        /*003a*/ 	.short	(.L_2616 - .L_2615)
.L_2615:
        /*003c*/ 	.word	0x00000000
        /*0040*/ 	.short	0x0002
        /*0042*/ 	.short	0x0010
        /*0044*/ 	.byte	0x00, 0xf5, 0x21, 0x00


	//----- nvinfo : EIATTR_KPARAM_INFO
	.align		4
.L_2616:
        /*0048*/ 	.byte	0x04, 0x17
        /*004a*/ 	.short	(.L_2618 - .L_2617)
.L_2617:
        /*004c*/ 	.word	0x00000000
        /*0050*/ 	.short	0x0001
        /*0052*/ 	.short	0x0008
        /*0054*/ 	.byte	0x00, 0xf5, 0x21, 0x00


	//----- nvinfo : EIATTR_KPARAM_INFO
	.align		4
.L_2618:
        /*0058*/ 	.byte	0x04, 0x17
        /*005a*/ 	.short	(.L_2620 - .L_2619)
.L_2619:
        /*005c*/ 	.word	0x00000000
        /*0060*/ 	.short	0x0000
        /*0062*/ 	.short	0x0000
        /*0064*/ 	.byte	0x00, 0xf0, 0x11, 0x00


	//----- nvinfo : EIATTR_SPARSE_MMA_MASK
	.align		4
.L_2620:
        /*0068*/ 	.byte	0x03, 0x50
        /*006a*/ 	.short	0x0000


	//----- nvinfo : EIATTR_MAXREG_COUNT
	.align		4
        /*006c*/ 	.byte	0x03, 0x1b
        /*006e*/ 	.short	0x00ff


	//----- nvinfo : EIATTR_NUM_BARRIERS
	.align		4
        /*0070*/ 	.byte	0x02, 0x4c
        /*0072*/ 	.byte	0x01
	.zero		1


	//----- nvinfo : EIATTR_MERCURY_ISA_VERSION
	.align		4
        /*0074*/ 	.byte	0x03, 0x5f
        /*0076*/ 	.short	0x0101


	//----- nvinfo : EIATTR_VRC_CTA_INIT_COUNT
	.align		4
        /*0078*/ 	.byte	0x02, 0x4a
	.zero		1
	.zero		1


	//----- nvinfo : EIATTR_EXIT_INSTR_OFFSETS
	.align		4
        /*007c*/ 	.byte	0x04, 0x1c
        /*007e*/ 	.short	(.L_2622 - .L_2621)


	//   ....[0]....
.L_2621:
        /*0080*/ 	.word	0x00005200


	//   ....[1]....
        /*0084*/ 	.word	0x00005300


	//----- nvinfo : EIATTR_CRS_STACK_SIZE
	.align		4
.L_2622:
        /*0088*/ 	.byte	0x04, 0x1e
        /*008a*/ 	.short	(.L_2624 - .L_2623)
.L_2623:
        /*008c*/ 	.word	0x00000000


	//----- nvinfo : EIATTR_CBANK_PARAM_SIZE
	.align		4
.L_2624:
        /*0090*/ 	.byte	0x03, 0x19
        /*0092*/ 	.short	0x0030


	//----- nvinfo : EIATTR_PARAM_CBANK
	.align		4
        /*0094*/ 	.byte	0x04, 0x0a
        /*0096*/ 	.short	(.L_2626 - .L_2625)
	.align		4
.L_2625:
        /*0098*/ 	.word	index@(.nv.constant0._Z32massMatrixMultiplyRegisterKernelILi11ELi15ELi1EEviPKdS1_S1_S1_Pd)
        /*009c*/ 	.short	0x0380
        /*009e*/ 	.short	0x0030


	//----- nvinfo : EIATTR_SW_WAR
	.align		4
.L_2626:
        /*00a0*/ 	.byte	0x04, 0x36
        /*00a2*/ 	.short	(.L_2628 - .L_2627)
.L_2627:
        /*00a4*/ 	.word	0x00000008
.L_2628:


//--------------------- .nv.info._Z42massMatrixMultiplyMonolithicConstantKernelILi11ELi14ELi1EEviPKdS1_S1_S1_Pd --------------------------
	.section	.nv.info._Z42massMatrixMultiplyMonolithicConstantKernelILi11ELi14ELi1EEviPKdS1_S1_S1_Pd,"",@"SHT_CUDA_INFO"
	.sectionflags	@""
	.align	4


	//----- nvinfo : EIATTR_CUDA_API_VERSION
	.align		4
        /*0000*/ 	.byte	0x04, 0x37
        /*0002*/ 	.short	(.L_2630 - .L_2629)
.L_2629:
        /*0004*/ 	.word	0x00000082


	//----- nvinfo : EIATTR_KPARAM_INFO
	.align		4
.L_2630:
        /*0008*/ 	.byte	0x04, 0x17
        /*000a*/ 	.short	(.L_2632 - .L_2631)
.L_2631:
        /*000c*/ 	.word	0x00000000
        /*0010*/ 	.short	0x0005
        /*0012*/ 	.short	0x0028
        /*0014*/ 	.byte	0x00, 0xf5, 0x21, 0x00


	//----- nvinfo : EIATTR_KPARAM_INFO
	.align		4
.L_2632:
        /*0018*/ 	.byte	0x04, 0x17
        /*001a*/ 	.short	(.L_2634 - .L_2633)
.L_2633:
        /*001c*/ 	.word	0x00000000
        /*0020*/ 	.short	0x0004
        /*0022*/ 	.short	0x0020
        /*0024*/ 	.byte	0x00, 0xf5, 0x21, 0x00


	//----- nvinfo : EIATTR_KPARAM_INFO
	.align		4
.L_2634:
        /*0028*/ 	.byte	0x04, 0x17
        /*002a*/ 	.short	(.L_2636 - .L_2635)
.L_2635:
        /*002c*/ 	.word	0x00000000
        /*0030*/ 	.short	0x0003
        /*0032*/ 	.short	0x0018
        /*0034*/ 	.byte	0x00, 0xf5, 0x21, 0x00


	//----- nvinfo : EIATTR_KPARAM_INFO
	.align		4
.L_2636:
        /*0038*/ 	.byte	0x04, 0x17
        /*003a*/ 	.short	(.L_2638 - .L_2637)
.L_2637:
        /*003c*/ 	.word	0x00000000
        /*0040*/ 	.short	0x0002
        /*0042*/ 	.short	0x0010
        /*0044*/ 	.byte	0x00, 0xf5, 0x21, 0x00


	//----- nvinfo : EIATTR_KPARAM_INFO
	.align		4
.L_2638:
        /*0048*/ 	.byte	0x04, 0x17
        /*004a*/ 	.short	(.L_2640 - .L_2639)
.L_2639:
        /*004c*/ 	.word	0x00000000
        /*0050*/ 	.short	0x0001
        /*0052*/ 	.short	0x0008
        /*0054*/ 	.byte	0x00, 0xf5, 0x21, 0x00


	//----- nvinfo : EIATTR_KPARAM_INFO
	.align		4
.L_2640:
        /*0058*/ 	.byte	0x04, 0x17
        /*005a*/ 	.short	(.L_2642 - .L_2641)
.L_2641:
        /*005c*/ 	.word	0x00000000
        /*0060*/ 	.short	0x0000
        /*0062*/ 	.short	0x0000
        /*0064*/ 	.byte	0x00, 0xf0, 0x11, 0x00


	//----- nvinfo : EIATTR_SPARSE_MMA_MASK
	.align		4
.L_2642:
        /*0068*/ 	.byte	0x03, 0x50
        /*006a*/ 	.short	0x0000


	//----- nvinfo : EIATTR_MAXREG_COUNT
	.align		4
        /*006c*/ 	.byte	0x03, 0x1b
        /*006e*/ 	.short	0x00ff


	//----- nvinfo : EIATTR_NUM_BARRIERS
	.align		4
        /*0070*/ 	.byte	0x02, 0x4c
        /*0072*/ 	.byte	0x01
	.zero		1


	//----- nvinfo : EIATTR_MERCURY_ISA_VERSION
	.align		4
        /*0074*/ 	.byte	0x03, 0x5f
        /*0076*/ 	.short	0x0101


	//----- nvinfo : EIATTR_VRC_CTA_INIT_COUNT
	.align		4
        /*0078*/ 	.byte	0x02, 0x4a
	.zero		1
	.zero		1


	//----- nvinfo : EIATTR_EXIT_INSTR_OFFSETS
	.align		4
        /*007c*/ 	.byte	0x04, 0x1c
        /*007e*/ 	.short	(.L_2644 - .L_2643)


	//   ....[0]....
.L_2643:
        /*0080*/ 	.word	0x000086b0


	//   ....[1]....
        /*0084*/ 	.word	0x000087a0


	//----- nvinfo : EIATTR_CRS_STACK_SIZE
	.align		4
.L_2644:
        /*0088*/ 	.byte	0x04, 0x1e
        /*008a*/ 	.short	(.L_2646 - .L_2645)
.L_2645:
        /*008c*/ 	.word	0x00000000


	//----- nvinfo : EIATTR_CBANK_PARAM_SIZE
	.align		4
.L_2646:
        /*0090*/ 	.byte	0x03, 0x19
        /*0092*/ 	.short	0x0030


	//----- nvinfo : EIATTR_PARAM_CBANK
	.align		4
        /*0094*/ 	.byte	0x04, 0x0a
        /*0096*/ 	.short	(.L_2648 - .L_2647)
	.align		4
.L_2647:
        /*0098*/ 	.word	index@(.nv.constant0._Z42massMatrixMultiplyMonolithicConstantKernelILi11ELi14ELi1EEviPKdS1_S1_S1_Pd)
        /*009c*/ 	.short	0x0380
        /*009e*/ 	.short	0x0030


	//----- nvinfo : EIATTR_SW_WAR
	.align		4
.L_2648:
        /*00a0*/ 	.byte	0x04, 0x36
        /*00a2*/ 	.short	(.L_2650 - .L_2649)
.L_2649:
        /*00a4*/ 	.word	0x00000008
.L_2650:


//--------------------- .nv.info._Z40massMatrixMultiplyMonolithicGlobalKernelILi11ELi14ELi1EEviPKdS1_S1_S1_Pd --------------------------
	.section	.nv.info._Z40massMatrixMultiplyMonolithicGlobalKernelILi11ELi14ELi1EEviPKdS1_S1_S1_Pd,"",@"SHT_CUDA_INFO"
	.sectionflags	@""
	.align	4


	//----- nvinfo : EIATTR_CUDA_API_VERSION
	.align		4
        /*0000*/ 	.byte	0x04, 0x37
        /*0002*/ 	.short	(.L_2652 - .L_2651)
.L_2651:
        /*0004*/ 	.word	0x00000082


	//----- nvinfo : EIATTR_KPARAM_INFO
	.align		4
.L_2652:
        /*0008*/ 	.byte	0x04, 0x17
        /*000a*/ 	.short	(.L_2654 - .L_2653)
.L_2653:
        /*000c*/ 	.word	0x00000000
        /*0010*/ 	.short	0x0005
        /*0012*/ 	.short	0x0028
        /*0014*/ 	.byte	0x00, 0xf5, 0x21, 0x00


	//----- nvinfo : EIATTR_KPARAM_INFO
	.align		4
.L_2654:
        /*0018*/ 	.byte	0x04, 0x17
        /*001a*/ 	.short	(.L_2656 - .L_2655)
.L_2655:
        /*001c*/ 	.word	0x00000000
        /*0020*/ 	.short	0x0004
        /*0022*/ 	.short	0x0020
        /*0024*/ 	.byte	0x00, 0xf5, 0x21, 0x00


	//----- nvinfo : EIATTR_KPARAM_INFO
	.align		4
.L_2656:
        /*0028*/ 	.byte	0x04, 0x17
        /*002a*/ 	.short	(.L_2658 - .L_2657)
.L_2657:
        /*002c*/ 	.word	0x00000000
        /*0030*/ 	.short	0x0003
        /*0032*/ 	.short	0x0018
        /*0034*/ 	.byte	0x00, 0xf5, 0x21, 0x00


	//----- nvinfo : EIATTR_KPARAM_INFO
	.align		4
.L_2658:
        /*0038*/ 	.byte	0x04, 0x17
        /*003a*/ 	.short	(.L_2660 - .L_2659)
.L_2659:
        /*003c*/ 	.word	0x00000000
        /*0040*/ 	.short	0x0002
        /*0042*/ 	.short	0x0010
        /*0044*/ 	.byte	0x00, 0xf5, 0x21, 0x00


	//----- nvinfo : EIATTR_KPARAM_INFO
	.align		4
.L_2660:
        /*0048*/ 	.byte	0x04, 0x17
        /*004a*/ 	.short	(.L_2662 - .L_2661)
.L_2661:
        /*004c*/ 	.word	0x00000000
        /*0050*/ 	.short	0x0001
        /*0052*/ 	.short	0x0008
        /*0054*/ 	.byte	0x00, 0xf5, 0x21, 0x00


	//----- nvinfo : EIATTR_KPARAM_INFO
	.align		4
.L_2662:
        /*0058*/ 	.byte	0x04, 0x17
        /*005a*/ 	.short	(.L_2664 - .L_2663)
.L_2663:
        /*005c*/ 	.word	0x00000000
        /*0060*/ 	.short	0x0000
        /*0062*/ 	.short	0x0000
        /*0064*/ 	.byte	0x00, 0xf0, 0x11, 0x00


	//----- nvinfo : EIATTR_SPARSE_MMA_MASK
	.align		4
.L_2664:
        /*0068*/ 	.byte	0x03, 0x50
        /*006a*/ 	.short	0x0000


	//----- nvinfo : EIATTR_MAXREG_COUNT
	.align		4
        /*006c*/ 	.byte	0x03, 0x1b
        /*006e*/ 	.short	0x00ff


	//----- nvinfo : EIATTR_NUM_BARRIERS
	.align		4
        /*0070*/ 	.byte	0x02, 0x4c
        /*0072*/ 	.byte	0x01
	.zero		1


	//----- nvinfo : EIATTR_ANNOTATIONS
	.align		4
        /*0074*/ 	.byte	0x04, 0x55
        /*0076*/ 	.short	(.L_2666 - .L_2665)


	//   ....[0]....
.L_2665:
        /*0078*/ 	.word	0x00000001
        /*007c*/ 	.byte	0x70, 0x33, 0x00, 0x00, 0x01, 0x00, 0x00, 0x00, 0x00, 0x35, 0x00, 0x00, 0x01, 0x00, 0x00, 0x00
        /*008c*/ 	.byte	0x40, 0x49, 0x00, 0x00, 0x01, 0x00, 0x00, 0x00, 0xf0, 0x4b, 0x00, 0x00, 0x01, 0x00, 0x00, 0x00
        /*009c*/ 	.byte	0xc0, 0x55, 0x00, 0x00, 0x01, 0x00, 0x00, 0x00, 0xd0, 0x55, 0x00, 0x00, 0x01, 0x00, 0x00, 0x00
        /*00ac*/ 	.byte	0xe0, 0x59, 0x00, 0x00, 0x01, 0x00, 0x00, 0x00, 0xb0, 0x5e, 0x00, 0x00


	//----- nvinfo : EIATTR_MERCURY_ISA_VERSION
	.align		4
.L_2666:
        /*00b8*/ 	.byte	0x03, 0x5f
        /*00ba*/ 	.short	0x0101


	//----- nvinfo : EIATTR_VRC_CTA_INIT_COUNT
	.align		4
        /*00bc*/ 	.byte	0x02, 0x4a
	.zero		1
	.zero		1


	//----- nvinfo : EIATTR_EXIT_INSTR_OFFSETS
	.align		4
        /*00c0*/ 	.byte	0x04, 0x1c
        /*00c2*/ 	.short	(.L_2668 - .L_2667)


	//   ....[0]....
.L_2667:
        /*00c4*/ 	.word	0x00006fe0


	//   ....[1]....
        /*00c8*/ 	.word	0x000070d0


	//----- nvinfo : EIATTR_CRS_STACK_SIZE
	.align		4
.L_2668:
        /*00cc*/ 	.byte	0x04, 0x1e
        /*00ce*/ 	.short	(.L_2670 - .L_2669)
.L_2669:
        /*00d0*/ 	.word	0x00000000


	//----- nvinfo : EIATTR_CBANK_PARAM_SIZE
	.align		4
.L_2670:
        /*00d4*/ 	.byte	0x03, 0x19
        /*00d6*/ 	.short	0x0030


	//----- nvinfo : EIATTR_PARAM_CBANK
	.align		4
        /*00d8*/ 	.byte	0x04, 0x0a
        /*00da*/ 	.short	(.L_2672 - .L_2671)
	.align		4
.L_2671:
        /*00dc*/ 	.word	index@(.nv.constant0._Z40massMatrixMultiplyMonolithicGlobalKernelILi11ELi14ELi1EEviPKdS1_S1_S1_Pd)
        /*00e0*/ 	.short	0x0380
        /*00e2*/ 	.short	0x0030


	//----- nvinfo : EIATTR_SW_WAR
	.align		4
.L_2672:
        /*00e4*/ 	.byte	0x04, 0x36
        /*00e6*/ 	.short	(.L_2674 - .L_2673)
.L_2673:
        /*00e8*/ 	.word	0x00000008
.L_2674:


//--------------------- .nv.info._Z30massMatrixMultiplyGlobalKernelILi11ELi14ELi1EEviPKdS1_S1_S1_Pd --------------------------
	.section	.nv.info._Z30massMatrixMultiplyGlobalKernelILi11ELi14ELi1EEviPKdS1_S1_S1_Pd,"",@"SHT_CUDA_INFO"
	.sectionflags	@""
	.align	4


	//----- nvinfo : EIATTR_CUDA_API_VERSION
	.align		4
        /*0000*/ 	.byte	0x04, 0x37
        /*0002*/ 	.short	(.L_2676 - .L_2675)
.L_2675:
        /*0004*/ 	.word	0x00000082


	//----- nvinfo : EIATTR_KPARAM_INFO
	.align		4
.L_2676:
        /*0008*/ 	.byte	0x04, 0x17
        /*000a*/ 	.short	(.L_2678 - .L_2677)
.L_2677:
        /*000c*/ 	.word	0x00000000
        /*0010*/ 	.short	0x0005
        /*0012*/ 	.short	0x0028
        /*0014*/ 	.byte	0x00, 0xf5, 0x21, 0x00


	//----- nvinfo : EIATTR_KPARAM_INFO
	.align		4
.L_2678:
        /*0018*/ 	.byte	0x04, 0x17
        /*001a*/ 	.short	(.L_2680 - .L_2679)
.L_2679:
        /*001c*/ 	.word	0x00000000
        /*0020*/ 	.short	0x0004
        /*0022*/ 	.short	0x0020
        /*0024*/ 	.byte	0x00, 0xf5, 0x21, 0x00


	//----- nvinfo : EIATTR_KPARAM_INFO
	.align		4
.L_2680:
        /*0028*/ 	.byte	0x04, 0x17
        /*002a*/ 	.short	(.L_2682 - .L_2681)
.L_2681:
        /*002c*/ 	.word	0x00000000
        /*0030*/ 	.short	0x0003
        /*0032*/ 	.short	0x0018
        /*0034*/ 	.byte	0x00, 0xf5, 0x21, 0x00


	//----- nvinfo : EIATTR_KPARAM_INFO
	.align		4
.L_2682:
        /*0038*/ 	.byte	0x04, 0x17
        /*003a*/ 	.short	(.L_2684 - .L_2683)
.L_2683:
        /*003c*/ 	.word	0x00000000
        /*0040*/ 	.short	0x0002
        /*0042*/ 	.short	0x0010
        /*0044*/ 	.byte	0x00, 0xf5, 0x21, 0x00


	//----- nvinfo : EIATTR_KPARAM_INFO
	.align		4
.L_2684:
        /*0048*/ 	.byte	0x04, 0x17
        /*004a*/ 	.short	(.L_2686 - .L_2685)
.L_2685:
        /*004c*/ 	.word	0x00000000
        /*0050*/ 	.short	0x0001
        /*0052*/ 	.short	0x0008
        /*0054*/ 	.byte	0x00, 0xf5, 0x21, 0x00


	//----- nvinfo : EIATTR_KPARAM_INFO
	.align		4
.L_2686:
        /*0058*/ 	.byte	0x04, 0x17
        /*005a*/ 	.short	(.L_2688 - .L_2687)
.L_2687:
        /*005c*/ 	.word	0x00000000
        /*0060*/ 	.short	0x0000
        /*0062*/ 	.short	0x0000
        /*0064*/ 	.byte	0x00, 0xf0, 0x11, 0x00


	//----- nvinfo : EIATTR_SPARSE_MMA_MASK
	.align		4
.L_2688:
        /*0068*/ 	.byte	0x03, 0x50
        /*006a*/ 	.short	0x0000


	//----- nvinfo : EIATTR_MAXREG_COUNT
	.align		4
        /*006c*/ 	.byte	0x03, 0x1b
        /*006e*/ 	.short	0x00ff


	//----- nvinfo : EIATTR_NUM_BARRIERS
	.align		4
        /*0070*/ 	.byte	0x02, 0x4c
        /*0072*/ 	.byte	0x01
	.zero		1


	//----- nvinfo : EIATTR_MERCURY_ISA_VERSION
	.align		4
        /*0074*/ 	.byte	0x03, 0x5f
        /*0076*/ 	.short	0x0101


	//----- nvinfo : EIATTR_VRC_CTA_INIT_COUNT
	.align		4
        /*0078*/ 	.byte	0x02, 0x4a
	.zero		1
	.zero		1


	//----- nvinfo : EIATTR_EXIT_INSTR_OFFSETS
	.align		4
        /*007c*/ 	.byte	0x04, 0x1c
        /*007e*/ 	.short	(.L_2690 - .L_2689)


	//   ....[0]....
.L_2689:
        /*0080*/ 	.word	0x00004660


	//   ....[1]....
        /*0084*/ 	.word	0x00004750


	//----- nvinfo : EIATTR_CRS_STACK_SIZE
	.align		4
.L_2690:
        /*0088*/ 	.byte	0x04, 0x1e
        /*008a*/ 	.short	(.L_2692 - .L_2691)
.L_2691:
        /*008c*/ 	.word	0x00000000


	//----- nvinfo : EIATTR_CBANK_PARAM_SIZE
	.align		4
.L_2692:
        /*0090*/ 	.byte	0x03, 0x19
        /*0092*/ 	.short	0x0030


	//----- nvinfo : EIATTR_PARAM_CBANK
	.align		4
        /*0094*/ 	.byte	0x04, 0x0a
        /*0096*/ 	.short	(.L_2694 - .L_2693)
	.align		4
.L_2693:
        /*0098*/ 	.word	index@(.nv.constant0._Z30massMatrixMultiplyGlobalKernelILi11ELi14ELi1EEviPKdS1_S1_S1_Pd)
        /*009c*/ 	.short	0x0380
        /*009e*/ 	.short	0x0030


	//----- nvinfo : EIATTR_SW_WAR
	.align		4
.L_2694:
        /*00a0*/ 	.byte	0x04, 0x36
        /*00a2*/ 	.short	(.L_2696 - .L_2695)
.L_2695:
        /*00a4*/ 	.word	0x00000008
.L_2696:


//--------------------- .nv.info._Z30massMatrixMultiplySharedKernelILi11ELi14ELi1EEviPKdS1_S1_S1_Pd --------------------------
	.section	.nv.info._Z30massMatrixMultiplySharedKernelILi11ELi14ELi1EEviPKdS1_S1_S1_Pd,"",@"SHT_CUDA_INFO"
	.sectionflags	@""
	.align	4


	//----- nvinfo : EIATTR_CUDA_API_VERSION
	.align		4
        /*0000*/ 	.byte	0x04, 0x37
        /*0002*/ 	.short	(.L_2698 - .L_2697)
.L_2697:
        /*0004*/ 	.word	0x00000082


	//----- nvinfo : EIATTR_KPARAM_INFO
	.align		4
.L_2698:
        /*0008*/ 	.byte	0x04, 0x17
        /*000a*/ 	.short	(.L_2700 - .L_2699)
.L_2699:
        /*000c*/ 	.word	0x00000000
        /*0010*/ 	.short	0x0005
        /*0012*/ 	.short	0x0028
        /*0014*/ 	.byte	0x00, 0xf5, 0x21, 0x00


	//----- nvinfo : EIATTR_KPARAM_INFO
	.align		4
.L_2700:
        /*0018*/ 	.byte	0x04, 0x17
        /*001a*/ 	.short	(.L_2702 - .L_2701)
.L_2701:
        /*001c*/ 	.word	0x00000000
        /*0020*/ 	.short	0x0004
        /*0022*/ 	.short	0x0020
        /*0024*/ 	.byte	0x00, 0xf5, 0x21, 0x00


	//----- nvinfo : EIATTR_KPARAM_INFO
	.align		4
.L_2702:
        /*0028*/ 	.byte	0x04, 0x17
        /*002a*/ 	.short	(.L_2704 - .L_2703)
.L_2703:
        /*002c*/ 	.word	0x00000000
        /*0030*/ 	.short	0x0003
        /*0032*/ 	.short	0x0018
        /*0034*/ 	.byte	0x00, 0xf5, 0x21, 0x00


	//----- nvinfo : EIATTR_KPARAM_INFO
	.align		4
.L_2704:
        /*0038*/ 	.byte	0x04, 0x17
        /*003a*/ 	.short	(.L_2706 - .L_2705)
.L_2705:
        /*003c*/ 	.word	0x00000000
        /*0040*/ 	.short	0x0002
        /*0042*/ 	.short	0x0010
        /*0044*/ 	.byte	0x00, 0xf5, 0x21, 0x00


	//----- nvinfo : EIATTR_KPARAM_INFO
	.align		4
.L_2706:
        /*0048*/ 	.byte	0x04, 0x17
        /*004a*/ 	.short	(.L_2708 - .L_2707)
.L_2707:
        /*004c*/ 	.word	0x00000000
        /*0050*/ 	.short	0x0001
        /*0052*/ 	.short	0x0008
        /*0054*/ 	.byte	0x00, 0xf5, 0x21, 0x00


	//----- nvinfo : EIATTR_KPARAM_INFO
	.align		4
.L_2708:
        /*0058*/ 	.byte	0x04, 0x17
        /*005a*/ 	.short	(.L_2710 - .L_2709)
.L_2709:
        /*005c*/ 	.word	0x00000000
        /*0060*/ 	.short	0x0000
        /*0062*/ 	.short	0x0000
        /*0064*/ 	.byte	0x00, 0xf0, 0x11, 0x00


	//----- nvinfo : EIATTR_SPARSE_MMA_MASK
	.align		4
.L_2710:
        /*0068*/ 	.byte	0x03, 0x50
        /*006a*/ 	.short	0x0000


	//----- nvinfo : EIATTR_MAXREG_COUNT
	.align		4
        /*006c*/ 	.byte	0x03, 0x1b
        /*006e*/ 	.short	0x00ff


	//----- nvinfo : EIATTR_NUM_BARRIERS
	.align		4
        /*0070*/ 	.byte	0x02, 0x4c
        /*0072*/ 	.byte	0x01
	.zero		1


	//----- nvinfo : EIATTR_MERCURY_ISA_VERSION
	.align		4
        /*0074*/ 	.byte	0x03, 0x5f
        /*0076*/ 	.short	0x0101


	//----- nvinfo : EIATTR_VRC_CTA_INIT_COUNT
	.align		4
        /*0078*/ 	.byte	0x02, 0x4a
	.zero		1
	.zero		1


	//----- nvinfo : EIATTR_EXIT_INSTR_OFFSETS
	.align		4
        /*007c*/ 	.byte	0x04, 0x1c
        /*007e*/ 	.short	(.L_2712 - .L_2711)


	//   ....[0]....
.L_2711:
        /*0080*/ 	.word	0x00003e10


	//   ....[1]....
        /*0084*/ 	.word	0x00003f00


	//----- nvinfo : EIATTR_CRS_STACK_SIZE
	.align		4
.L_2712:
        /*0088*/ 	.byte	0x04, 0x1e
        /*008a*/ 	.short	(.L_2714 - .L_2713)
.L_2713:
        /*008c*/ 	.word	0x00000000


	//----- nvinfo : EIATTR_CBANK_PARAM_SIZE
	.align		4
.L_2714:
        /*0090*/ 	.byte	0x03, 0x19
        /*0092*/ 	.short	0x0030


	//----- nvinfo : EIATTR_PARAM_CBANK
	.align		4
        /*0094*/ 	.byte	0x04, 0x0a
        /*0096*/ 	.short	(.L_2716 - .L_2715)
	.align		4
.L_2715:
        /*0098*/ 	.word	index@(.nv.constant0._Z30massMatrixMultiplySharedKernelILi11ELi14ELi1EEviPKdS1_S1_S1_Pd)
        /*009c*/ 	.short	0x0380
        /*009e*/ 	.short	0x0030


	//----- nvinfo : EIATTR_SW_WAR
	.align		4
.L_2716:
        /*00a0*/ 	.byte	0x04, 0x36
        /*00a2*/ 	.short	(.L_2718 - .L_2717)
.L_2717:
        /*00a4*/ 	.word	0x00000008
.L_2718:


//--------------------- .nv.info._Z32massMatrixMultiplyConstantKernelILi11ELi14ELi1EEviPKdS1_S1_S1_Pd --------------------------
	.section	.nv.info._Z32massMatrixMultiplyConstantKernelILi11ELi14ELi1EEviPKdS1_S1_S1_Pd,"",@"SHT_CUDA_INFO"
	.sectionflags	@""
	.align	4


	//----- nvinfo : EIATTR_CUDA_API_VERSION
	.align		4
        /*0000*/ 	.byte	0x04, 0x37
        /*0002*/ 	.short	(.L_2720 - .L_2719)
.L_2719:
        /*0004*/ 	.word	0x00000082


	//----- nvinfo : EIATTR_KPARAM_INFO
	.align		4
.L_2720:
        /*0008*/ 	.byte	0x04, 0x17
        /*000a*/ 	.short	(.L_2722 - .L_2721)
.L_2721:
        /*000c*/ 	.word	0x00000000
        /*0010*/ 	.short	0x0005
        /*0012*/ 	.short	0x0028
        /*0014*/ 	.byte	0x00, 0xf5, 0x21, 0x00


	//----- nvinfo : EIATTR_KPARAM_INFO
	.align		4
.L_2722:
        /*0018*/ 	.byte	0x04, 0x17
        /*001a*/ 	.short	(.L_2724 - .L_2723)
.L_2723:
        /*001c*/ 	.word	0x00000000
        /*0020*/ 	.short	0x0004
        /*0022*/ 	.short	0x0020
        /*0024*/ 	.byte	0x00, 0xf5, 0x21, 0x00


	//----- nvinfo : EIATTR_KPARAM_INFO
	.align		4
.L_2724:
        /*0028*/ 	.byte	0x04, 0x17
        /*002a*/ 	.short	(.L_2726 - .L_2725)
.L_2725:
        /*002c*/ 	.word	0x00000000
        /*0030*/ 	.short	0x0003
        /*0032*/ 	.short	0x0018
        /*0034*/ 	.byte	0x00, 0xf5, 0x21, 0x00


	//----- nvinfo : EIATTR_KPARAM_INFO
	.align		4
.L_2726:
        /*0038*/ 	.byte	0x04, 0x17
        /*003a*/ 	.short	(.L_2728 - .L_2727)
.L_2727:
        /*003c*/ 	.word	0x00000000
        /*0040*/ 	.short	0x0002
        /*0042*/ 	.short	0x0010
        /*0044*/ 	.byte	0x00, 0xf5, 0x21, 0x00


	//----- nvinfo : EIATTR_KPARAM_INFO
	.align		4
.L_2728:
        /*0048*/ 	.byte	0x04, 0x17
        /*004a*/ 	.short	(.L_2730 - .L_2729)
.L_2729:
        /*004c*/ 	.word	0x00000000
        /*0050*/ 	.short	0x0001
        /*0052*/ 	.short	0x0008
        /*0054*/ 	.byte	0x00, 0xf5, 0x21, 0x00


	//----- nvinfo : EIATTR_KPARAM_INFO
	.align		4
.L_2730:
        /*0058*/ 	.byte	0x04, 0x17
        /*005a*/ 	.short	(.L_2732 - .L_2731)
.L_2731:
        /*005c*/ 	.word	0x00000000
        /*0060*/ 	.short	0x0000
        /*0062*/ 	.short	0x0000
        /*0064*/ 	.byte	0x00, 0xf0, 0x11, 0x00


	//----- nvinfo : EIATTR_SPARSE_MMA_MASK
	.align		4
.L_2732:
        /*0068*/ 	.byte	0x03, 0x50
        /*006a*/ 	.short	0x0000


	//----- nvinfo : EIATTR_MAXREG_COUNT
	.align		4
        /*006c*/ 	.byte	0x03, 0x1b
        /*006e*/ 	.short	0x00ff


	//----- nvinfo : EIATTR_NUM_BARRIERS
	.align		4
        /*0070*/ 	.byte	0x02, 0x4c
        /*0072*/ 	.byte	0x01
	.zero		1


	//----- nvinfo : EIATTR_MERCURY_ISA_VERSION
	.align		4
        /*0074*/ 	.byte	0x03, 0x5f
        /*0076*/ 	.short	0x0101


	//----- nvinfo : EIATTR_VRC_CTA_INIT_COUNT
	.align		4
        /*0078*/ 	.byte	0x02, 0x4a
	.zero		1
	.zero		1


	//----- nvinfo : EIATTR_EXIT_INSTR_OFFSETS
	.align		4
        /*007c*/ 	.byte	0x04, 0x1c
        /*007e*/ 	.short	(.L_2734 - .L_2733)


	//   ....[0]....
.L_2733:
        /*0080*/ 	.word	0x00005860


	//   ....[1]....
        /*0084*/ 	.word	0x00005960


	//----- nvinfo : EIATTR_CRS_STACK_SIZE
	.align		4
.L_2734:
        /*0088*/ 	.byte	0x04, 0x1e
        /*008a*/ 	.short	(.L_2736 - .L_2735)
.L_2735:
        /*008c*/ 	.word	0x00000000


	//----- nvinfo : EIATTR_CBANK_PARAM_SIZE
	.align		4
.L_2736:
        /*0090*/ 	.byte	0x03, 0x19
        /*0092*/ 	.short	0x0030


	//----- nvinfo : EIATTR_PARAM_CBANK
	.align		4
        /*0094*/ 	.byte	0x04, 0x0a
        /*0096*/ 	.short	(.L_2738 - .L_2737)
	.align		4
.L_2737:
        /*0098*/ 	.word	index@(.nv.constant0._Z32massMatrixMultiplyConstantKernelILi11ELi14ELi1EEviPKdS1_S1_S1_Pd)
        /*009c*/ 	.short	0x0380
        /*009e*/ 	.short	0x0030


	//----- nvinfo : EIATTR_SW_WAR
	.align		4
.L_2738:
        /*00a0*/ 	.byte	0x04, 0x36
        /*00a2*/ 	.short	(.L_2740 - .L_2739)
.L_2739:
        /*00a4*/ 	.word	0x00000008
.L_2740:


//--------------------- .nv.info._Z32massMatrixMultiplyRegisterKernelILi11ELi14ELi1EEviPKdS1_S1_S1_Pd --------------------------
	.section	.nv.info._Z32massMatrixMultiplyRegisterKernelILi11ELi14ELi1EEviPKdS1_S1_S1_Pd,"",@"SHT_CUDA_INFO"
	.sectionflags	@""
	.align	4


	//----- nvinfo : EIATTR_CUDA_API_VERSION
	.align		4
        /*0000*/ 	.byte	0x04, 0x37
        /*0002*/ 	.short	(.L_2742 - .L_2741)
.L_2741:
        /*0004*/ 	.word	0x00000082


	//----- nvinfo : EIATTR_KPARAM_INFO
	.align		4
.L_2742:
        /*0008*/ 	.byte	0x04, 0x17
        /*000a*/ 	.short	(.L_2744 - .L_2743)
.L_2743:
        /*000c*/ 	.word	0x00000000
        /*0010*/ 	.short	0x0005
        /*0012*/ 	.short	0x0028
        /*0014*/ 	.byte	0x00, 0xf5, 0x21, 0x00


	//----- nvinfo : EIATTR_KPARAM_INFO
	.align		4
.L_2744:
        /*0018*/ 	.byte	0x04, 0x17
        /*001a*/ 	.short	(.L_2746 - .L_2745)
.L_2745:
        /*001c*/ 	.word	0x00000000
        /*0020*/ 	.short	0x0004
        /*0022*/ 	.short	0x0020
        /*0024*/ 	.byte	0x00, 0xf5, 0x21, 0x00


	//----- nvinfo : EIATTR_KPARAM_INFO
	.align		4
.L_2746:
        /*0028*/ 	.byte	0x04, 0x17
        /*002a*/ 	.short	(.L_2748 - .L_2747)
.L_2747:
        /*002c*/ 	.word	0x00000000
        /*0030*/ 	.short	0x0003
        /*0032*/ 	.short	0x0018
        /*0034*/ 	.byte	0x00, 0xf5, 0x21, 0x00


	//----- nvinfo : EIATTR_KPARAM_INFO
	.align		4
.L_2748:
        /*0038*/ 	.byte	0x04, 0x17
        /*003a*/ 	.short	(.L_2750 - .L_2749)
.L_2749:
        /*003c*/ 	.word	0x00000000
        /*0040*/ 	.short	0x0002
        /*0042*/ 	.short	0x0010
        /*0044*/ 	.byte	0x00, 0xf5, 0x21, 0x00


	//----- nvinfo : EIATTR_KPARAM_INFO
	.align		4
.L_2750:
        /*0048*/ 	.byte	0x04, 0x17
        /*004a*/ 	.short	(.L_2752 - .L_2751)
.L_2751:
        /*004c*/ 	.word	0x00000000
        /*0050*/ 	.short	0x0001
        /*0052*/ 	.short	0x0008
        /*0054*/ 	.byte	0x00, 0xf5, 0x21, 0x00


	//----- nvinfo : EIATTR_KPARAM_INFO
	.align		4
.L_2752:
        /*0058*/ 	.byte	0x04, 0x17
        /*005a*/ 	.short	(.L_2754 - .L_2753)
.L_2753:
        /*005c*/ 	.word	0x00000000
        /*0060*/ 	.short	0x0000
        /*0062*/ 	.short	0x0000
        /*0064*/ 	.byte	0x00, 0xf0, 0x11, 0x00


	//----- nvinfo : EIATTR_SPARSE_MMA_MASK
	.align		4
.L_2754:
        /*0068*/ 	.byte	0x03, 0x50
        /*006a*/ 	.short	0x0000


	//----- nvinfo : EIATTR_MAXREG_COUNT
	.align		4
        /*006c*/ 	.byte	0x03, 0x1b
        /*006e*/ 	.short	0x00ff


	//----- nvinfo : EIATTR_NUM_BARRIERS
	.align		4
        /*0070*/ 	.byte	0x02, 0x4c
        /*0072*/ 	.byte	0x01
	.zero		1


	//----- nvinfo : EIATTR_MERCURY_ISA_VERSION
	.align		4
        /*0074*/ 	.byte	0x03, 0x5f
        /*0076*/ 	.short	0x0101


	//----- nvinfo : EIATTR_VRC_CTA_INIT_COUNT
	.align		4
        /*0078*/ 	.byte	0x02, 0x4a
	.zero		1
	.zero		1


	//----- nvinfo : EIATTR_EXIT_INSTR_OFFSETS
	.align		4
        /*007c*/ 	.byte	0x04, 0x1c
        /*007e*/ 	.short	(.L_2756 - .L_2755)


	//   ....[0]....
.L_2755:
        /*0080*/ 	.word	0x00005570


	//   ....[1]....
        /*0084*/ 	.word	0x00005670


	//----- nvinfo : EIATTR_CRS_STACK_SIZE
	.align		4
.L_2756:
        /*0088*/ 	.byte	0x04, 0x1e
        /*008a*/ 	.short	(.L_2758 - .L_2757)
.L_2757:
        /*008c*/ 	.word	0x00000000


	//----- nvinfo : EIATTR_CBANK_PARAM_SIZE
	.align		4
.L_2758:
        /*0090*/ 	.byte	0x03, 0x19
        /*0092*/ 	.short	0x0030


	//----- nvinfo : EIATTR_PARAM_CBANK
	.align		4
        /*0094*/ 	.byte	0x04, 0x0a
        /*0096*/ 	.short	(.L_2760 - .L_2759)
	.align		4
.L_2759:
        /*0098*/ 	.word	index@(.nv.constant0._Z32massMatrixMultiplyRegisterKernelILi11ELi14ELi1EEviPKdS1_S1_S1_Pd)
        /*009c*/ 	.short	0x0380
        /*009e*/ 	.short	0x0030


	//----- nvinfo : EIATTR_SW_WAR
	.align		4
.L_2760:
        /*00a0*/ 	.byte	0x04, 0x36
        /*00a2*/ 	.short	(.L_2762 - .L_2761)
.L_2761:
        /*00a4*/ 	.word	0x00000008
.L_2762:


//--------------------- .nv.info._Z42massMatrixMultiplyMonolithicConstantKernelILi11ELi13ELi1EEviPKdS1_S1_S1_Pd --------------------------
	.section	.nv.info._Z42massMatrixMultiplyMonolithicConstantKernelILi11ELi13ELi1EEviPKdS1_S1_S1_Pd,"",@"SHT_CUDA_INFO"
	.sectionflags	@""
	.align	4


	//----- nvinfo : EIATTR_CUDA_API_VERSION
	.align		4
        /*0000*/ 	.byte	0x04, 0x37
        /*0002*/ 	.short	(.L_2764 - .L_2763)
.L_2763:
        /*0004*/ 	.word	0x00000082


	//----- nvinfo : EIATTR_KPARAM_INFO
	.align		4
.L_2764:
        /*0008*/ 	.byte	0x04, 0x17
        /*000a*/ 	.short	(.L_2766 - .L_2765)
.L_2765:
        /*000c*/ 	.word	0x00000000
        /*0010*/ 	.short	0x0005
        /*0012*/ 	.short	0x0028
        /*0014*/ 	.byte	0x00, 0xf5, 0x21, 0x00


	//----- nvinfo : EIATTR_KPARAM_INFO
	.align		4
.L_2766:
        /*0018*/ 	.byte	0x04, 0x17
        /*001a*/ 	.short	(.L_2768 - .L_2767)
.L_2767:
        /*001c*/ 	.word	0x00000000
        /*0020*/ 	.short	0x0004
        /*0022*/ 	.short	0x0020
        /*0024*/ 	.byte	0x00, 0xf5, 0x21, 0x00


	//----- nvinfo : EIATTR_KPARAM_INFO
	.align		4
.L_2768:
        /*0028*/ 	.byte	0x04, 0x17
        /*002a*/ 	.short	(.L_2770 - .L_2769)
.L_2769:
        /*002c*/ 	.word	0x00000000
        /*0030*/ 	.short	0x0003
        /*0032*/ 	.short	0x0018
        /*0034*/ 	.byte	0x00, 0xf5, 0x21, 0x00


	//----- nvinfo : EIATTR_KPARAM_INFO
	.align		4
.L_2770:
        /*0038*/ 	.byte	0x04, 0x17
        /*003a*/ 	.short	(.L_2772 - .L_2771)
.L_2771:
        /*003c*/ 	.word	0x00000000
        /*0040*/ 	.short	0x0002
        /*0042*/ 	.short	0x0010
        /*0044*/ 	.byte	0x00, 0xf5, 0x21, 0x00


	//----- nvinfo : EIATTR_KPARAM_INFO
	.align		4
.L_2772:
        /*0048*/ 	.byte	0x04, 0x17
        /*004a*/ 	.short	(.L_2774 - .L_2773)
.L_2773:
        /*004c*/ 	.word	0x00000000
        /*0050*/ 	.short	0x0001
        /*0052*/ 	.short	0x0008
        /*0054*/ 	.byte	0x00, 0xf5, 0x21, 0x00


	//----- nvinfo : EIATTR_KPARAM_INFO
	.align		4
.L_2774:
        /*0058*/ 	.byte	0x04, 0x17
        /*005a*/ 	.short	(.L_2776 - .L_2775)
.L_2775:
        /*005c*/ 	.word	0x00000000
        /*0060*/ 	.short	0x0000
        /*0062*/ 	.short	0x0000
        /*0064*/ 	.byte	0x00, 0xf0, 0x11, 0x00


	//----- nvinfo : EIATTR_SPARSE_MMA_MASK
	.align		4
.L_2776:
        /*0068*/ 	.byte	0x03, 0x50
        /*006a*/ 	.short	0x0000


	//----- nvinfo : EIATTR_MAXREG_COUNT
	.align		4
        /*006c*/ 	.byte	0x03, 0x1b
        /*006e*/ 	.short	0x00ff


	//----- nvinfo : EIATTR_NUM_BARRIERS
	.align		4
        /*0070*/ 	.byte	0x02, 0x4c
        /*0072*/ 	.byte	0x01
	.zero		1


	//----- nvinfo : EIATTR_MERCURY_ISA_VERSION
	.align		4
        /*0074*/ 	.byte	0x03, 0x5f
        /*0076*/ 	.short	0x0101


	//----- nvinfo : EIATTR_VRC_CTA_INIT_COUNT
	.align		4
        /*0078*/ 	.byte	0x02, 0x4a
	.zero		1
	.zero		1


	//----- nvinfo : EIATTR_EXIT_INSTR_OFFSETS
	.align		4
        /*007c*/ 	.byte	0x04, 0x1c
        /*007e*/ 	.short	(.L_2778 - .L_2777)


	//   ....[0]....
.L_2777:
        /*0080*/ 	.word	0x00006b80


	//   ....[1]....
        /*0084*/ 	.word	0x00006c70


	//----- nvinfo : EIATTR_CRS_STACK_SIZE
	.align		4
.L_2778:
        /*0088*/ 	.byte	0x04, 0x1e
        /*008a*/ 	.short	(.L_2780 - .L_2779)
.L_2779:
        /*008c*/ 	.word	0x00000000


	//----- nvinfo : EIATTR_CBANK_PARAM_SIZE
	.align		4
.L_2780:
        /*0090*/ 	.byte	0x03, 0x19
        /*0092*/ 	.short	0x0030


	//----- nvinfo : EIATTR_PARAM_CBANK
	.align		4
        /*0094*/ 	.byte	0x04, 0x0a
        /*0096*/ 	.short	(.L_2782 - .L_2781)
	.align		4
.L_2781:
        /*0098*/ 	.word	index@(.nv.constant0._Z42massMatrixMultiplyMonolithicConstantKernelILi11ELi13ELi1EEviPKdS1_S1_S1_Pd)
        /*009c*/ 	.short	0x0380
        /*009e*/ 	.short	0x0030


	//----- nvinfo : EIATTR_SW_WAR
	.align		4
.L_2782:
        /*00a0*/ 	.byte	0x04, 0x36
        /*00a2*/ 	.short	(.L_2784 - .L_2783)
.L_2783:
        /*00a4*/ 	.word	0x00000008
.L_2784:


//--------------------- .nv.info._Z40massMatrixMultiplyMonolithicGlobalKernelILi11ELi13ELi1EEviPKdS1_S1_S1_Pd --------------------------
	.section	.nv.info._Z40massMatrixMultiplyMonolithicGlobalKernelILi11ELi13ELi1EEviPKdS1_S1_S1_Pd,"",@"SHT_CUDA_INFO"
	.sectionflags	@""
	.align	4


	//----- nvinfo : EIATTR_CUDA_API_VERSION
	.align		4
        /*0000*/ 	.byte	0x04, 0x37
        /*0002*/ 	.short	(.L_2786 - .L_2785)
.L_2785:
        /*0004*/ 	.word	0x00000082


	//----- nvinfo : EIATTR_KPARAM_INFO
	.align		4
.L_2786:
        /*0008*/ 	.byte	0x04, 0x17
        /*000a*/ 	.short	(.L_2788 - .L_2787)
.L_2787:
        /*000c*/ 	.word	0x00000000
        /*0010*/ 	.short	0x0005
        /*0012*/ 	.short	0x0028
        /*0014*/ 	.byte	0x00, 0xf5, 0x21, 0x00


	//----- nvinfo : EIATTR_KPARAM_INFO
	.align		4
.L_2788:
        /*0018*/ 	.byte	0x04, 0x17
        /*001a*/ 	.short	(.L_2790 - .L_2789)
.L_2789:
        /*001c*/ 	.word	0x00000000
        /*0020*/ 	.short	0x0004
        /*0022*/ 	.short	0x0020
        /*0024*/ 	.byte	0x00, 0xf5, 0x21, 0x00


	//----- nvinfo : EIATTR_KPARAM_INFO
	.align		4
.L_2790:
        /*0028*/ 	.byte	0x04, 0x17
        /*002a*/ 	.short	(.L_2792 - .L_2791)
.L_2791:
        /*002c*/ 	.word	0x00000000
        /*0030*/ 	.short	0x0003
        /*0032*/ 	.short	0x0018
        /*0034*/ 	.byte	0x00, 0xf5, 0x21, 0x00


	//----- nvinfo : EIATTR_KPARAM_INFO
	.align		4
.L_2792:
        /*0038*/ 	.byte	0x04, 0x17
        /*003a*/ 	.short	(.L_2794 - .L_2793)
.L_2793:
        /*003c*/ 	.word	0x00000000
        /*0040*/ 	.short	0x0002
        /*0042*/ 	.short	0x0010
        /*0044*/ 	.byte	0x00, 0xf5, 0x21, 0x00


	//----- nvinfo : EIATTR_KPARAM_INFO
	.align		4
.L_2794:
        /*0048*/ 	.byte	0x04, 0x17
        /*004a*/ 	.short	(.L_2796 - .L_2795)
.L_2795:
        /*004c*/ 	.word	0x00000000
        /*0050*/ 	.short	0x0001
        /*0052*/ 	.short	0x0008
        /*0054*/ 	.byte	0x00, 0xf5, 0x21, 0x00


	//----- nvinfo : EIATTR_KPARAM_INFO
	.align		4
.L_2796:
        /*0058*/ 	.byte	0x04, 0x17
        /*005a*/ 	.short	(.L_2798 - .L_2797)
.L_2797:
        /*005c*/ 	.word	0x00000000
        /*0060*/ 	.short	0x0000
        /*0062*/ 	.short	0x0000
        /*0064*/ 	.byte	0x00, 0xf0, 0x11, 0x00


	//----- nvinfo : EIATTR_SPARSE_MMA_MASK
	.align		4
.L_2798:
        /*0068*/ 	.byte	0x03, 0x50
        /*006a*/ 	.short	0x0000


	//----- nvinfo : EIATTR_MAXREG_COUNT
	.align		4
        /*006c*/ 	.byte	0x03, 0x1b
        /*006e*/ 	.short	0x00ff


	//----- nvinfo : EIATTR_NUM_BARRIERS
	.align		4
        /*0070*/ 	.byte	0x02, 0x4c
        /*0072*/ 	.byte	0x01
	.zero		1


	//----- nvinfo : EIATTR_MERCURY_ISA_VERSION
	.align		4
        /*0074*/ 	.byte	0x03, 0x5f
        /*0076*/ 	.short	0x0101


	//----- nvinfo : EIATTR_VRC_CTA_INIT_COUNT
	.align		4
        /*0078*/ 	.byte	0x02, 0x4a
	.zero		1
	.zero		1


	//----- nvinfo : EIATTR_EXIT_INSTR_OFFSETS
	.align		4
        /*007c*/ 	.byte	0x04, 0x1c
        /*007e*/ 	.short	(.L_2800 - .L_2799)


	//   ....[0]....
.L_2799:
        /*0080*/ 	.word	0x00006530


	//   ....[1]....
        /*0084*/ 	.word	0x00006620


	//----- nvinfo : EIATTR_CRS_STACK_SIZE
	.align		4
.L_2800:
        /*0088*/ 	.byte	0x04, 0x1e
        /*008a*/ 	.short	(.L_2802 - .L_2801)
.L_2801:
        /*008c*/ 	.word	0x00000000


	//----- nvinfo : EIATTR_CBANK_PARAM_SIZE
	.align		4
.L_2802:
        /*0090*/ 	.byte	0x03, 0x19
        /*0092*/ 	.short	0x0030


	//----- nvinfo : EIATTR_PARAM_CBANK
	.align		4
        /*0094*/ 	.byte	0x04, 0x0a
        /*0096*/ 	.short	(.L_2804 - .L_2803)
	.align		4
.L_2803:
        /*0098*/ 	.word	index@(.nv.constant0._Z40massMatrixMultiplyMonolithicGlobalKernelILi11ELi13ELi1EEviPKdS1_S1_S1_Pd)
        /*009c*/ 	.short	0x0380
        /*009e*/ 	.short	0x0030


	//----- nvinfo : EIATTR_SW_WAR
	.align		4
.L_2804:
        /*00a0*/ 	.byte	0x04, 0x36
        /*00a2*/ 	.short	(.L_2806 - .L_2805)
.L_2805:
        /*00a4*/ 	.word	0x00000008
.L_2806:


//--------------------- .nv.info._Z30massMatrixMultiplyGlobalKernelILi11ELi13ELi1EEviPKdS1_S1_S1_Pd --------------------------
	.section	.nv.info._Z30massMatrixMultiplyGlobalKernelILi11ELi13ELi1EEviPKdS1_S1_S1_Pd,"",@"SHT_CUDA_INFO"
	.sectionflags	@""
	.align	4


	//----- nvinfo : EIATTR_CUDA_API_VERSION
	.align		4
        /*0000*/ 	.byte	0x04, 0x37
        /*0002*/ 	.short	(.L_2808 - .L_2807)
.L_2807:
        /*0004*/ 	.word	0x00000082


	//----- nvinfo : EIATTR_KPARAM_INFO
	.align		4
.L_2808:
        /*0008*/ 	.byte	0x04, 0x17
        /*000a*/ 	.short	(.L_2810 - .L_2809)
.L_2809:
        /*000c*/ 	.word	0x00000000
        /*0010*/ 	.short	0x0005
        /*0012*/ 	.short	0x0028
        /*0014*/ 	.byte	0x00, 0xf5, 0x21, 0x00


	//----- nvinfo : EIATTR_KPARAM_INFO
	.align		4
.L_2810:
        /*0018*/ 	.byte	0x04, 0x17
        /*001a*/ 	.short	(.L_2812 - .L_2811)
.L_2811:
        /*001c*/ 	.word	0x00000000
        /*0020*/ 	.short	0x0004
        /*0022*/ 	.short	0x0020
        /*0024*/ 	.byte	0x00, 0xf5, 0x21, 0x00


	//----- nvinfo : EIATTR_KPARAM_INFO
	.align		4
.L_2812:
        /*0028*/ 	.byte	0x04, 0x17
        /*002a*/ 	.short	(.L_2814 - .L_2813)
.L_2813:
        /*002c*/ 	.word	0x00000000
        /*0030*/ 	.short	0x0003
        /*0032*/ 	.short	0x0018
        /*0034*/ 	.byte	0x00, 0xf5, 0x21, 0x00


	//----- nvinfo : EIATTR_KPARAM_INFO
	.align		4
.L_2814:
        /*0038*/ 	.byte	0x04, 0x17
        /*003a*/ 	.short	(.L_2816 - .L_2815)
.L_2815:
        /*003c*/ 	.word	0x00000000
        /*0040*/ 	.short	0x0002
        /*0042*/ 	.short	0x0010
        /*0044*/ 	.byte	0x00, 0xf5, 0x21, 0x00


	//----- nvinfo : EIATTR_KPARAM_INFO
	.align		4
.L_2816:
        /*0048*/ 	.byte	0x04, 0x17
        /*004a*/ 	.short	(.L_2818 - .L_2817)
.L_2817:
        /*004c*/ 	.word	0x00000000
        /*0050*/ 	.short	0x0001
        /*0052*/ 	.short	0x0008
        /*0054*/ 	.byte	0x00, 0xf5, 0x21, 0x00


	//----- nvinfo : EIATTR_KPARAM_INFO
	.align		4
.L_2818:
        /*0058*/ 	.byte	0x04, 0x17
        /*005a*/ 	.short	(.L_2820 - .L_2819)
.L_2819:
        /*005c*/ 	.word	0x00000000
        /*0060*/ 	.short	0x0000
        /*0062*/ 	.short	0x0000
        /*0064*/ 	.byte	0x00, 0xf0, 0x11, 0x00


	//----- nvinfo : EIATTR_SPARSE_MMA_MASK
	.align		4
.L_2820:
        /*0068*/ 	.byte	0x03, 0x50
        /*006a*/ 	.short	0x0000


	//----- nvinfo : EIATTR_MAXREG_COUNT
	.align		4
        /*006c*/ 	.byte	0x03, 0x1b
        /*006e*/ 	.short	0x00ff


	//----- nvinfo : EIATTR_NUM_BARRIERS
	.align		4
        /*0070*/ 	.byte	0x02, 0x4c
        /*0072*/ 	.byte	0x01
	.zero		1


	//----- nvinfo : EIATTR_MERCURY_ISA_VERSION
	.align		4
        /*0074*/ 	.byte	0x03, 0x5f
        /*0076*/ 	.short	0x0101


	//----- nvinfo : EIATTR_VRC_CTA_INIT_COUNT
	.align		4
        /*0078*/ 	.byte	0x02, 0x4a
	.zero		1
	.zero		1


	//----- nvinfo : EIATTR_EXIT_INSTR_OFFSETS
	.align		4
        /*007c*/ 	.byte	0x04, 0x1c
        /*007e*/ 	.short	(.L_2822 - .L_2821)


	//   ....[0]....
.L_2821:
        /*0080*/ 	.word	0x00004680


	//   ....[1]....
        /*0084*/ 	.word	0x00004770


	//----- nvinfo : EIATTR_CRS_STACK_SIZE
	.align		4
.L_2822:
        /*0088*/ 	.byte	0x04, 0x1e
        /*008a*/ 	.short	(.L_2824 - .L_2823)
.L_2823:
        /*008c*/ 	.word	0x00000000


	//----- nvinfo : EIATTR_CBANK_PARAM_SIZE
	.align		4
.L_2824:
        /*0090*/ 	.byte	0x03, 0x19
        /*0092*/ 	.short	0x0030


	//----- nvinfo : EIATTR_PARAM_CBANK
	.align		4
        /*0094*/ 	.byte	0x04, 0x0a
        /*0096*/ 	.short	(.L_2826 - .L_2825)
	.align		4
.L_2825:
        /*0098*/ 	.word	index@(.nv.constant0._Z30massMatrixMultiplyGlobalKernelILi11ELi13ELi1EEviPKdS1_S1_S1_Pd)
        /*009c*/ 	.short	0x0380
        /*009e*/ 	.short	0x0030


	//----- nvinfo : EIATTR_SW_WAR
	.align		4
.L_2826:
        /*00a0*/ 	.byte	0x04, 0x36
        /*00a2*/ 	.short	(.L_2828 - .L_2827)
.L_2827:
        /*00a4*/ 	.word	0x00000008
.L_2828:


//--------------------- .nv.info._Z30massMatrixMultiplySharedKernelILi11ELi13ELi1EEviPKdS1_S1_S1_Pd --------------------------
	.section	.nv.info._Z30massMatrixMultiplySharedKernelILi11ELi13ELi1EEviPKdS1_S1_S1_Pd,"",@"SHT_CUDA_INFO"
	.sectionflags	@""
	.align	4


	//----- nvinfo : EIATTR_CUDA_API_VERSION
	.align		4
        /*0000*/ 	.byte	0x04, 0x37
        /*0002*/ 	.short	(.L_2830 - .L_2829)
.L_2829:
        /*0004*/ 	.word	0x00000082


	//----- nvinfo : EIATTR_KPARAM_INFO
	.align		4
.L_2830:
        /*0008*/ 	.byte	0x04, 0x17
        /*000a*/ 	.short	(.L_2832 - .L_2831)
.L_2831:
        /*000c*/ 	.word	0x00000000
        /*0010*/ 	.short	0x0005
        /*0012*/ 	.short	0x0028
        /*0014*/ 	.byte	0x00, 0xf5, 0x21, 0x00


	//----- nvinfo : EIATTR_KPARAM_INFO
	.align		4
.L_2832:
        /*0018*/ 	.byte	0x04, 0x17
        /*001a*/ 	.short	(.L_2834 - .L_2833)
.L_2833:
        /*001c*/ 	.word	0x00000000
        /*0020*/ 	.short	0x0004
        /*0022*/ 	.short	0x0020
        /*0024*/ 	.byte	0x00, 0xf5, 0x21, 0x00


	//----- nvinfo : EIATTR_KPARAM_INFO
	.align		4
.L_2834:
        /*0028*/ 	.byte	0x04, 0x17
        /*002a*/ 	.short	(.L_2836 - .L_2835)
.L_2835:
        /*002c*/ 	.word	0x00000000
        /*0030*/ 	.short	0x0003
        /*0032*/ 	.short	0x0018
        /*0034*/ 	.byte	0x00, 0xf5, 0x21, 0x00


	//----- nvinfo : EIATTR_KPARAM_INFO
	.align		4
.L_2836:
        /*0038*/ 	.byte	0x04, 0x17
        /*003a*/ 	.short	(.L_2838 - .L_2837)
.L_2837:
        /*003c*/ 	.word	0x00000000
        /*0040*/ 	.short	0x0002
        /*0042*/ 	.short	0x0010
        /*0044*/ 	.byte	0x00, 0xf5, 0x21, 0x00


	//----- nvinfo : EIATTR_KPARAM_INFO
	.align		4
.L_2838:
        /*0048*/ 	.byte	0x04, 0x17
        /*004a*/ 	.short	(.L_2840 - .L_2839)
.L_2839:
        /*004c*/ 	.word	0x00000000
        /*0050*/ 	.short	0x0001
        /*0052*/ 	.short	0x0008
        /*0054*/ 	.byte	0x00, 0xf5, 0x21, 0x00


	//----- nvinfo : EIATTR_KPARAM_INFO
	.align		4
.L_2840:
        /*0058*/ 	.byte	0x04, 0x17
        /*005a*/ 	.short	(.L_2842 - .L_2841)
.L_2841:
        /*005c*/ 	.word	0x00000000
        /*0060*/ 	.short	0x0000
        /*0062*/ 	.short	0x0000
        /*0064*/ 	.byte	0x00, 0xf0, 0x11, 0x00


	//----- nvinfo : EIATTR_SPARSE_MMA_MASK
	.align		4
.L_2842:
        /*0068*/ 	.byte	0x03, 0x50
        /*006a*/ 	.short	0x0000


	//----- nvinfo : EIATTR_MAXREG_COUNT
	.align		4
        /*006c*/ 	.byte	0x03, 0x1b
        /*006e*/ 	.short	0x00ff


	//----- nvinfo : EIATTR_NUM_BARRIERS
	.align		4
        /*0070*/ 	.byte	0x02, 0x4c
        /*0072*/ 	.byte	0x01
	.zero		1


	//----- nvinfo : EIATTR_MERCURY_ISA_VERSION
	.align		4
        /*0074*/ 	.byte	0x03, 0x5f
        /*0076*/ 	.short	0x0101


	//----- nvinfo : EIATTR_VRC_CTA_INIT_COUNT
	.align		4
        /*0078*/ 	.byte	0x02, 0x4a
	.zero		1
	.zero		1


	//----- nvinfo : EIATTR_EXIT_INSTR_OFFSETS
	.align		4
        /*007c*/ 	.byte	0x04, 0x1c
        /*007e*/ 	.short	(.L_2844 - .L_2843)


	//   ....[0]....
.L_2843:
        /*0080*/ 	.word	0x00003f30


	//   ....[1]....
        /*0084*/ 	.word	0x00004020


	//----- nvinfo : EIATTR_CRS_STACK_SIZE
	.align		4
.L_2844:
        /*0088*/ 	.byte	0x04, 0x1e
        /*008a*/ 	.short	(.L_2846 - .L_2845)
.L_2845:
        /*008c*/ 	.word	0x00000000


	//----- nvinfo : EIATTR_CBANK_PARAM_SIZE
	.align		4
.L_2846:
        /*0090*/ 	.byte	0x03, 0x19
        /*0092*/ 	.short	0x0030


	//----- nvinfo : EIATTR_PARAM_CBANK
	.align		4
        /*0094*/ 	.byte	0x04, 0x0a
        /*0096*/ 	.short	(.L_2848 - .L_2847)
	.align		4
.L_2847:
        /*0098*/ 	.word	index@(.nv.constant0._Z30massMatrixMultiplySharedKernelILi11ELi13ELi1EEviPKdS1_S1_S1_Pd)
        /*009c*/ 	.short	0x0380
        /*009e*/ 	.short	0x0030


	//----- nvinfo : EIATTR_SW_WAR
	.align		4
.L_2848:
        /*00a0*/ 	.byte	0x04, 0x36
        /*00a2*/ 	.short	(.L_2850 - .L_2849)
.L_2849:
        /*00a4*/ 	.word	0x00000008
.L_2850:


//--------------------- .nv.info._Z32massMatrixMultiplyConstantKernelILi11ELi13ELi1EEviPKdS1_S1_S1_Pd --------------------------
	.section	.nv.info._Z32massMatrixMultiplyConstantKernelILi11ELi13ELi1EEviPKdS1_S1_S1_Pd,"",@"SHT_CUDA_INFO"
	.sectionflags	@""
	.align	4


	//----- nvinfo : EIATTR_CUDA_API_VERSION
	.align		4
        /*0000*/ 	.byte	0x04, 0x37
        /*0002*/ 	.short	(.L_2852 - .L_2851)
.L_2851:
        /*0004*/ 	.word	0x00000082


	//----- nvinfo : EIATTR_KPARAM_INFO
	.align		4
.L_2852:
        /*0008*/ 	.byte	0x04, 0x17
        /*000a*/ 	.short	(.L_2854 - .L_2853)
.L_2853:
        /*000c*/ 	.word	0x00000000
        /*0010*/ 	.short	0x0005
        /*0012*/ 	.short	0x0028
        /*0014*/ 	.byte	0x00, 0xf5, 0x21, 0x00


	//----- nvinfo : EIATTR_KPARAM_INFO
	.align		4
.L_2854:
        /*0018*/ 	.byte	0x04, 0x17
        /*001a*/ 	.short	(.L_2856 - .L_2855)
.L_2855:
        /*001c*/ 	.word	0x00000000
        /*0020*/ 	.short	0x0004
        /*0022*/ 	.short	0x0020
        /*0024*/ 	.byte	0x00, 0xf5, 0x21, 0x00


	//----- nvinfo : EIATTR_KPARAM_INFO
	.align		4
.L_2856:
        /*0028*/ 	.byte	0x04, 0x17
        /*002a*/ 	.short	(.L_2858 - .L_2857)
.L_2857:
        /*002c*/ 	.word	0x00000000
        /*0030*/ 	.short	0x0003
        /*0032*/ 	.short	0x0018
        /*0034*/ 	.byte	0x00, 0xf5, 0x21, 0x00


	//----- nvinfo : EIATTR_KPARAM_INFO
	.align		4
.L_2858:
        /*0038*/ 	.byte	0x04, 0x17
        /*003a*/ 	.short	(.L_2860 - .L_2859)
.L_2859:
        /*003c*/ 	.word	0x00000000
        /*0040*/ 	.short	0x0002
        /*0042*/ 	.short	0x0010
        /*0044*/ 	.byte	0x00, 0xf5, 0x21, 0x00


	//----- nvinfo : EIATTR_KPARAM_INFO
	.align		4
.L_2860:
        /*0048*/ 	.byte	0x04, 0x17
        /*004a*/ 	.short	(.L_2862 - .L_2861)
.L_2861:
        /*004c*/ 	.word	0x00000000
        /*0050*/ 	.short	0x0001
        /*0052*/ 	.short	0x0008
        /*0054*/ 	.byte	0x00, 0xf5, 0x21, 0x00


	//----- nvinfo : EIATTR_KPARAM_INFO
	.align		4
.L_2862:
        /*0058*/ 	.byte	0x04, 0x17
        /*005a*/ 	.short	(.L_2864 - .L_2863)
.L_2863:
        /*005c*/ 	.word	0x00000000
        /*0060*/ 	.short	0x0000
        /*0062*/ 	.short	0x0000
        /*0064*/ 	.byte	0x00, 0xf0, 0x11, 0x00


	//----- nvinfo : EIATTR_SPARSE_MMA_MASK
	.align		4
.L_2864:
        /*0068*/ 	.byte	0x03, 0x50
        /*006a*/ 	.short	0x0000


	//----- nvinfo : EIATTR_MAXREG_COUNT
	.align		4
        /*006c*/ 	.byte	0x03, 0x1b
        /*006e*/ 	.short	0x00ff


	//----- nvinfo : EIATTR_NUM_BARRIERS
	.align		4
        /*0070*/ 	.byte	0x02, 0x4c
        /*0072*/ 	.byte	0x01
	.zero		1


	//----- nvinfo : EIATTR_MERCURY_ISA_VERSION
	.align		4
        /*0074*/ 	.byte	0x03, 0x5f
        /*0076*/ 	.short	0x0101


	//----- nvinfo : EIATTR_VRC_CTA_INIT_COUNT
	.align		4
        /*0078*/ 	.byte	0x02, 0x4a
	.zero		1
	.zero		1


	//----- nvinfo : EIATTR_EXIT_INSTR_OFFSETS
	.align		4
        /*007c*/ 	.byte	0x04, 0x1c
        /*007e*/ 	.short	(.L_2866 - .L_2865)


	//   ....[0]....
.L_2865:
        /*0080*/ 	.word	0x00005a80


	//   ....[1]....
        /*0084*/ 	.word	0x00005b80


	//----- nvinfo : EIATTR_CRS_STACK_SIZE
	.align		4
.L_2866:
        /*0088*/ 	.byte	0x04, 0x1e
        /*008a*/ 	.short	(.L_2868 - .L_2867)
.L_2867:
        /*008c*/ 	.word	0x00000000


	//----- nvinfo : EIATTR_CBANK_PARAM_SIZE
	.align		4
.L_2868:
        /*0090*/ 	.byte	0x03, 0x19
        /*0092*/ 	.short	0x0030


	//----- nvinfo : EIATTR_PARAM_CBANK
	.align		4
        /*0094*/ 	.byte	0x04, 0x0a
        /*0096*/ 	.short	(.L_2870 - .L_2869)
	.align		4
.L_2869:
        /*0098*/ 	.word	index@(.nv.constant0._Z32massMatrixMultiplyConstantKernelILi11ELi13ELi1EEviPKdS1_S1_S1_Pd)
        /*009c*/ 	.short	0x0380
        /*009e*/ 	.short	0x0030


	//----- nvinfo : EIATTR_SW_WAR
	.align		4
.L_2870:
        /*00a0*/ 	.byte	0x04, 0x36
        /*00a2*/ 	.short	(.L_2872 - .L_2871)
.L_2871:
        /*00a4*/ 	.word	0x00000008
.L_2872:


//--------------------- .nv.info._Z32massMatrixMultiplyRegisterKernelILi11ELi13ELi1EEviPKdS1_S1_S1_Pd --------------------------
	.section	.nv.info._Z32massMatrixMultiplyRegisterKernelILi11ELi13ELi1EEviPKdS1_S1_S1_Pd,"",@"SHT_CUDA_INFO"
	.sectionflags	@""
	.align	4


	//----- nvinfo : EIATTR_CUDA_API_VERSION
	.align		4
        /*0000*/ 	.byte	0x04, 0x37
        /*0002*/ 	.short	(.L_2874 - .L_2873)
.L_2873:
        /*0004*/ 	.word	0x00000082


	//----- nvinfo : EIATTR_KPARAM_INFO
	.align		4
.L_2874:
        /*0008*/ 	.byte	0x04, 0x17
        /*000a*/ 	.short	(.L_2876 - .L_2875)
.L_2875:
        /*000c*/ 	.word	0x00000000
        /*0010*/ 	.short	0x0005
        /*0012*/ 	.short	0x0028
        /*0014*/ 	.byte	0x00, 0xf5, 0x21, 0x00


	//----- nvinfo : EIATTR_KPARAM_INFO
	.align		4
.L_2876:
        /*0018*/ 	.byte	0x04, 0x17
        /*001a*/ 	.short	(.L_2878 - .L_2877)
.L_2877:
        /*001c*/ 	.word	0x00000000
        /*0020*/ 	.short	0x0004
        /*0022*/ 	.short	0x0020
        /*0024*/ 	.byte	0x00, 0xf5, 0x21, 0x00


	//----- nvinfo : EIATTR_KPARAM_INFO
	.align		4
.L_2878:
        /*0028*/ 	.byte	0x04, 0x17
        /*002a*/ 	.short	(.L_2880 - .L_2879)
.L_2879:
        /*002c*/ 	.word	0x00000000
        /*0030*/ 	.short	0x0003
        /*0032*/ 	.short	0x0018
        /*0034*/ 	.byte	0x00, 0xf5, 0x21, 0x00


	//----- nvinfo : EIATTR_KPARAM_INFO
	.align		4
.L_2880:
        /*0038*/ 	.byte	0x04, 0x17
        /*003a*/ 	.short	(.L_2882 - .L_2881)
.L_2881:
        /*003c*/ 	.word	0x00000000
        /*0040*/ 	.short	0x0002
        /*0042*/ 	.short	0x0010
        /*0044*/ 	.byte	0x00, 0xf5, 0x21, 0x00


	//----- nvinfo : EIATTR_KPARAM_INFO
	.align		4
.L_2882:
        /*0048*/ 	.byte	0x04, 0x17
        /*004a*/ 	.short	(.L_2884 - .L_2883)
.L_2883:
        /*004c*/ 	.word	0x00000000
        /*0050*/ 	.short	0x0001
        /*0052*/ 	.short	0x0008
        /*0054*/ 	.byte	0x00, 0xf5, 0x21, 0x00


	//----- nvinfo : EIATTR_KPARAM_INFO
	.align		4
.L_2884:
        /*0058*/ 	.byte	0x04, 0x17
        /*005a*/ 	.short	(.L_2886 - .L_2885)
.L_2885:
        /*005c*/ 	.word	0x00000000
        /*0060*/ 	.short	0x0000
        /*0062*/ 	.short	0x0000
        /*0064*/ 	.byte	0x00, 0xf0, 0x11, 0x00


	//----- nvinfo : EIATTR_SPARSE_MMA_MASK
	.align		4
.L_2886:
        /*0068*/ 	.byte	0x03, 0x50
        /*006a*/ 	.short	0x0000


	//----- nvinfo : EIATTR_MAXREG_COUNT
	.align		4
        /*006c*/ 	.byte	0x03, 0x1b
        /*006e*/ 	.short	0x00ff


	//----- nvinfo : EIATTR_NUM_BARRIERS
	.align		4
        /*0070*/ 	.byte	0x02, 0x4c
        /*0072*/ 	.byte	0x01
	.zero		1


	//----- nvinfo : EIATTR_MERCURY_ISA_VERSION
	.align		4
        /*0074*/ 	.byte	0x03, 0x5f
        /*0076*/ 	.short	0x0101


	//----- nvinfo : EIATTR_VRC_CTA_INIT_COUNT
	.align		4
        /*0078*/ 	.byte	0x02, 0x4a
	.zero		1
	.zero		1


	//----- nvinfo : EIATTR_EXIT_INSTR_OFFSETS
	.align		4
        /*007c*/ 	.byte	0x04, 0x1c
        /*007e*/ 	.short	(.L_2888 - .L_2887)


	//   ....[0]....
.L_2887:
        /*0080*/ 	.word	0x00004c60


	//   ....[1]....
        /*0084*/ 	.word	0x00004d60


	//----- nvinfo : EIATTR_CRS_STACK_SIZE
	.align		4
.L_2888:
        /*0088*/ 	.byte	0x04, 0x1e
        /*008a*/ 	.short	(.L_2890 - .L_2889)
.L_2889:
        /*008c*/ 	.word	0x00000000


	//----- nvinfo : EIATTR_CBANK_PARAM_SIZE
	.align		4
.L_2890:
        /*0090*/ 	.byte	0x03, 0x19
        /*0092*/ 	.short	0x0030


	//----- nvinfo : EIATTR_PARAM_CBANK
	.align		4
        /*0094*/ 	.byte	0x04, 0x0a
        /*0096*/ 	.short	(.L_2892 - .L_2891)
	.align		4
.L_2891:
        /*0098*/ 	.word	index@(.nv.constant0._Z32massMatrixMultiplyRegisterKernelILi11ELi13ELi1EEviPKdS1_S1_S1_Pd)
        /*009c*/ 	.short	0x0380
        /*009e*/ 	.short	0x0030


	//----- nvinfo : EIATTR_SW_WAR
	.align		4
.L_2892:
        /*00a0*/ 	.byte	0x04, 0x36
        /*00a2*/ 	.short	(.L_2894 - .L_2893)
.L_2893:
        /*00a4*/ 	.word	0x00000008
.L_2894:


//--------------------- .nv.info._Z42massMatrixMultiplyMonolithicConstantKernelILi11ELi12ELi1EEviPKdS1_S1_S1_Pd --------------------------
	.section	.nv.info._Z42massMatrixMultiplyMonolithicConstantKernelILi11ELi12ELi1EEviPKdS1_S1_S1_Pd,"",@"SHT_CUDA_INFO"
	.sectionflags	@""
	.align	4


	//----- nvinfo : EIATTR_CUDA_API_VERSION
	.align		4
        /*0000*/ 	.byte	0x04, 0x37
        /*0002*/ 	.short	(.L_2896 - .L_2895)
.L_2895:
        /*0004*/ 	.word	0x00000082


	//----- nvinfo : EIATTR_KPARAM_INFO
	.align		4
.L_2896:
        /*0008*/ 	.byte	0x04, 0x17
        /*000a*/ 	.short	(.L_2898 - .L_2897)
.L_2897:
        /*000c*/ 	.word	0x00000000
        /*0010*/ 	.short	0x0005
        /*0012*/ 	.short	0x0028
        /*0014*/ 	.byte	0x00, 0xf5, 0x21, 0x00


	//----- nvinfo : EIATTR_KPARAM_INFO
	.align		4
.L_2898:
        /*0018*/ 	.byte	0x04, 0x17
        /*001a*/ 	.short	(.L_2900 - .L_2899)
.L_2899:
        /*001c*/ 	.word	0x00000000
        /*0020*/ 	.short	0x0004
        /*0022*/ 	.short	0x0020
        /*0024*/ 	.byte	0x00, 0xf5, 0x21, 0x00


	//----- nvinfo : EIATTR_KPARAM_INFO
	.align		4
.L_2900:
        /*0028*/ 	.byte	0x04, 0x17
        /*002a*/ 	.short	(.L_2902 - .L_2901)
.L_2901:
        /*002c*/ 	.word	0x00000000
        /*0030*/ 	.short	0x0003
        /*0032*/ 	.short	0x0018
        /*0034*/ 	.byte	0x00, 0xf5, 0x21, 0x00


	//----- nvinfo : EIATTR_KPARAM_INFO
	.align		4
.L_2902:
        /*0038*/ 	.byte	0x04, 0x17
        /*003a*/ 	.short	(.L_2904 - .L_2903)
.L_2903:
        /*003c*/ 	.word	0x00000000
        /*0040*/ 	.short	0x0002
        /*0042*/ 	.short	0x0010
        /*0044*/ 	.byte	0x00, 0xf5, 0x21, 0x00


	//----- nvinfo : EIATTR_KPARAM_INFO
	.align		4
.L_2904:
        /*0048*/ 	.byte	0x04, 0x17
        /*004a*/ 	.short	(.L_2906 - .L_2905)
.L_2905:
        /*004c*/ 	.word	0x00000000
        /*0050*/ 	.short	0x0001
        /*0052*/ 	.short	0x0008
        /*0054*/ 	.byte	0x00, 0xf5, 0x21, 0x00


	//----- nvinfo : EIATTR_KPARAM_INFO
	.align		4
.L_2906:
        /*0058*/ 	.byte	0x04, 0x17
        /*005a*/ 	.short	(.L_2908 - .L_2907)
.L_2907:
        /*005c*/ 	.word	0x00000000
        /*0060*/ 	.short	0x0000
        /*0062*/ 	.short	0x0000
        /*0064*/ 	.byte	0x00, 0xf0, 0x11, 0x00


	//----- nvinfo : EIATTR_SPARSE_MMA_MASK
	.align		4
.L_2908:
        /*0068*/ 	.byte	0x03, 0x50
        /*006a*/ 	.short	0x0000


	//----- nvinfo : EIATTR_MAXREG_COUNT
	.align		4
        /*006c*/ 	.byte	0x03, 0x1b
        /*006e*/ 	.short	0x00ff


	//----- nvinfo : EIATTR_NUM_BARRIERS
	.align		4
        /*0070*/ 	.byte	0x02, 0x4c
        /*0072*/ 	.byte	0x01
	.zero		1


	//----- nvinfo : EIATTR_MERCURY_ISA_VERSION
	.align		4
        /*0074*/ 	.byte	0x03, 0x5f
        /*0076*/ 	.short	0x0101


	//----- nvinfo : EIATTR_VRC_CTA_INIT_COUNT
	.align		4
        /*0078*/ 	.byte	0x02, 0x4a
	.zero		1
	.zero		1


	//----- nvinfo : EIATTR_EXIT_INSTR_OFFSETS
	.align		4
        /*007c*/ 	.byte	0x04, 0x1c
        /*007e*/ 	.short	(.L_2910 - .L_2909)


	//   ....[0]....
.L_2909:
        /*0080*/ 	.word	0x00005ed0


	//   ....[1]....
        /*0084*/ 	.word	0x00005fc0


	//----- nvinfo : EIATTR_CRS_STACK_SIZE
	.align		4
.L_2910:
        /*0088*/ 	.byte	0x04, 0x1e
        /*008a*/ 	.short	(.L_2912 - .L_2911)
.L_2911:
        /*008c*/ 	.word	0x00000000


	//----- nvinfo : EIATTR_CBANK_PARAM_SIZE
	.align		4
.L_2912:
        /*0090*/ 	.byte	0x03, 0x19
        /*0092*/ 	.short	0x0030


	//----- nvinfo : EIATTR_PARAM_CBANK
	.align		4
        /*0094*/ 	.byte	0x04, 0x0a
        /*0096*/ 	.short	(.L_2914 - .L_2913)
	.align		4
.L_2913:
        /*0098*/ 	.word	index@(.nv.constant0._Z42massMatrixMultiplyMonolithicConstantKernelILi11ELi12ELi1EEviPKdS1_S1_S1_Pd)
        /*009c*/ 	.short	0x0380
        /*009e*/ 	.short	0x0030


	//----- nvinfo : EIATTR_SW_WAR
	.align		4
.L_2914:
        /*00a0*/ 	.byte	0x04, 0x36
        /*00a2*/ 	.short	(.L_2916 - .L_2915)
.L_2915:
        /*00a4*/ 	.word	0x00000008
.L_2916:


//--------------------- .nv.info._Z40massMatrixMultiplyMonolithicGlobalKernelILi11ELi12ELi1EEviPKdS1_S1_S1_Pd --------------------------
	.section	.nv.info._Z40massMatrixMultiplyMonolithicGlobalKernelILi11ELi12ELi1EEviPKdS1_S1_S1_Pd,"",@"SHT_CUDA_INFO"
	.sectionflags	@""
	.align	4


	//----- nvinfo : EIATTR_CUDA_API_VERSION
	.align		4
        /*0000*/ 	.byte	0x04, 0x37
        /*0002*/ 	.short	(.L_2918 - .L_2917)
.L_2917:
        /*0004*/ 	.word	0x00000082


	//----- nvinfo : EIATTR_KPARAM_INFO
	.align		4
.L_2918:
        /*0008*/ 	.byte	0x04, 0x17
        /*000a*/ 	.short	(.L_2920 - .L_2919)
.L_2919:
        /*000c*/ 	.word	0x00000000
        /*0010*/ 	.short	0x0005
        /*0012*/ 	.short	0x0028
        /*0014*/ 	.byte	0x00, 0xf5, 0x21, 0x00


	//----- nvinfo : EIATTR_KPARAM_INFO
	.align		4
.L_2920:
        /*0018*/ 	.byte	0x04, 0x17
        /*001a*/ 	.short	(.L_2922 - .L_2921)
.L_2921:
        /*001c*/ 	.word	0x00000000
        /*0020*/ 	.short	0x0004
        /*0022*/ 	.short	0x0020
        /*0024*/ 	.byte	0x00, 0xf5, 0x21, 0x00


	//----- nvinfo : EIATTR_KPARAM_INFO
	.align		4
.L_2922:
        /*0028*/ 	.byte	0x04, 0x17
        /*002a*/ 	.short	(.L_2924 - .L_2923)
.L_2923:
        /*002c*/ 	.word	0x00000000
        /*0030*/ 	.short	0x0003
        /*0032*/ 	.short	0x0018
        /*0034*/ 	.byte	0x00, 0xf5, 0x21, 0x00


	//----- nvinfo : EIATTR_KPARAM_INFO
	.align		4
.L_2924:
        /*0038*/ 	.byte	0x04, 0x17
        /*003a*/ 	.short	(.L_2926 - .L_2925)
.L_2925:
        /*003c*/ 	.word	0x00000000
        /*0040*/ 	.short	0x0002
        /*0042*/ 	.short	0x0010
        /*0044*/ 	.byte	0x00, 0xf5, 0x21, 0x00


	//----- nvinfo : EIATTR_KPARAM_INFO
	.align		4
.L_2926:
        /*0048*/ 	.byte	0x04, 0x17
        /*004a*/ 	.short	(.L_2928 - .L_2927)
.L_2927:
        /*004c*/ 	.word	0x00000000
        /*0050*/ 	.short	0x0001
        /*0052*/ 	.short	0x0008
        /*0054*/ 	.byte	0x00, 0xf5, 0x21, 0x00


	//----- nvinfo : EIATTR_KPARAM_INFO
	.align		4
.L_2928:
        /*0058*/ 	.byte	0x04, 0x17
        /*005a*/ 	.short	(.L_2930 - .L_2929)
.L_2929:
        /*005c*/ 	.word	0x00000000
        /*0060*/ 	.short	0x0000
        /*0062*/ 	.short	0x0000
        /*0064*/ 	.byte	0x00, 0xf0, 0x11, 0x00


	//----- nvinfo : EIATTR_SPARSE_MMA_MASK
	.align		4
.L_2930:
        /*0068*/ 	.byte	0x03, 0x50
        /*006a*/ 	.short	0x0000


	//----- nvinfo : EIATTR_MAXREG_COUNT
	.align		4
        /*006c*/ 	.byte	0x03, 0x1b
        /*006e*/ 	.short	0x00ff


	//----- nvinfo : EIATTR_NUM_BARRIERS
	.align		4
        /*0070*/ 	.byte	0x02, 0x4c
        /*0072*/ 	.byte	0x01
	.zero		1


	//----- nvinfo : EIATTR_MERCURY_ISA_VERSION
	.align		4
        /*0074*/ 	.byte	0x03, 0x5f
        /*0076*/ 	.short	0x0101


	//----- nvinfo : EIATTR_VRC_CTA_INIT_COUNT
	.align		4
        /*0078*/ 	.byte	0x02, 0x4a
	.zero		1
	.zero		1


	//----- nvinfo : EIATTR_EXIT_INSTR_OFFSETS
	.align		4
        /*007c*/ 	.byte	0x04, 0x1c
        /*007e*/ 	.short	(.L_2932 - .L_2931)


	//   ....[0]....
.L_2931:
        /*0080*/ 	.word	0x00005bd0


	//   ....[1]....
        /*0084*/ 	.word	0x00005cc0


	//----- nvinfo : EIATTR_CRS_STACK_SIZE
	.align		4
.L_2932:
        /*0088*/ 	.byte	0x04, 0x1e
        /*008a*/ 	.short	(.L_2934 - .L_2933)
.L_2933:
        /*008c*/ 	.word	0x00000000


	//----- nvinfo : EIATTR_CBANK_PARAM_SIZE
	.align		4
.L_2934:
        /*0090*/ 	.byte	0x03, 0x19
        /*0092*/ 	.short	0x0030


	//----- nvinfo : EIATTR_PARAM_CBANK
	.align		4
        /*0094*/ 	.byte	0x04, 0x0a
        /*0096*/ 	.short	(.L_2936 - .L_2935)
	.align		4
.L_2935:
        /*0098*/ 	.word	index@(.nv.constant0._Z40massMatrixMultiplyMonolithicGlobalKernelILi11ELi12ELi1EEviPKdS1_S1_S1_Pd)
        /*009c*/ 	.short	0x0380
        /*009e*/ 	.short	0x0030


	//----- nvinfo : EIATTR_SW_WAR
	.align		4
.L_2936:
        /*00a0*/ 	.byte	0x04, 0x36
        /*00a2*/ 	.short	(.L_2938 - .L_2937)
.L_2937:
        /*00a4*/ 	.word	0x00000008
.L_2938:


//--------------------- .nv.info._Z30massMatrixMultiplyGlobalKernelILi11ELi12ELi1EEviPKdS1_S1_S1_Pd --------------------------
	.section	.nv.info._Z30massMatrixMultiplyGlobalKernelILi11ELi12ELi1EEviPKdS1_S1_S1_Pd,"",@"SHT_CUDA_INFO"
	.sectionflags	@""
	.align	4


	//----- nvinfo : EIATTR_CUDA_API_VERSION
	.align		4
        /*0000*/ 	.byte	0x04, 0x37
        /*0002*/ 	.short	(.L_2940 - .L_2939)
.L_2939:
        /*0004*/ 	.word	0x00000082


	//----- nvinfo : EIATTR_KPARAM_INFO
	.align		4
.L_2940:
        /*0008*/ 	.byte	0x04, 0x17
        /*000a*/ 	.short	(.L_2942 - .L_2941)
.L_2941:
        /*000c*/ 	.word	0x00000000
        /*0010*/ 	.short	0x0005
        /*0012*/ 	.short	0x0028
        /*0014*/ 	.byte	0x00, 0xf5, 0x21, 0x00


	//----- nvinfo : EIATTR_KPARAM_INFO
	.align		4
.L_2942:
        /*0018*/ 	.byte	0x04, 0x17
        /*001a*/ 	.short	(.L_2944 - .L_2943)
.L_2943:
        /*001c*/ 	.word	0x00000000
        /*0020*/ 	.short	0x0004
        /*0022*/ 	.short	0x0020
        /*0024*/ 	.byte	0x00, 0xf5, 0x21, 0x00


	//----- nvinfo : EIATTR_KPARAM_INFO
	.align		4
.L_2944:
        /*0028*/ 	.byte	0x04, 0x17
        /*002a*/ 	.short	(.L_2946 - .L_2945)
.L_2945:
        /*002c*/ 	.word	0x00000000
        /*0030*/ 	.short	0x0003
        /*0032*/ 	.short	0x0018
        /*0034*/ 	.byte	0x00, 0xf5, 0x21, 0x00


	//----- nvinfo : EIATTR_KPARAM_INFO
	.align		4
.L_2946:
        /*0038*/ 	.byte	0x04, 0x17
        /*003a*/ 	.short	(.L_2948 - .L_2947)
.L_2947:
        /*003c*/ 	.word	0x00000000
        /*0040*/ 	.short	0x0002
        /*0042*/ 	.short	0x0010
        /*0044*/ 	.byte	0x00, 0xf5, 0x21, 0x00


	//----- nvinfo : EIATTR_KPARAM_INFO
	.align		4
.L_2948:
        /*0048*/ 	.byte	0x04, 0x17
        /*004a*/ 	.short	(.L_2950 - .L_2949)
.L_2949:
        /*004c*/ 	.word	0x00000000
        /*0050*/ 	.short	0x0001
        /*0052*/ 	.short	0x0008
        /*0054*/ 	.byte	0x00, 0xf5, 0x21, 0x00


	//----- nvinfo : EIATTR_KPARAM_INFO
	.align		4
.L_2950:
        /*0058*/ 	.byte	0x04, 0x17
        /*005a*/ 	.short	(.L_2952 - .L_2951)
.L_2951:
        /*005c*/ 	.word	0x00000000
        /*0060*/ 	.short	0x0000
        /*0062*/ 	.short	0x0000
        /*0064*/ 	.byte	0x00, 0xf0, 0x11, 0x00


	//----- nvinfo : EIATTR_SPARSE_MMA_MASK
	.align		4
.L_2952:
        /*0068*/ 	.byte	0x03, 0x50
        /*006a*/ 	.short	0x0000


	//----- nvinfo : EIATTR_MAXREG_COUNT
	.align		4
        /*006c*/ 	.byte	0x03, 0x1b
        /*006e*/ 	.short	0x00ff


	//----- nvinfo : EIATTR_NUM_BARRIERS
	.align		4
        /*0070*/ 	.byte	0x02, 0x4c
        /*0072*/ 	.byte	0x01
	.zero		1


	//----- nvinfo : EIATTR_MERCURY_ISA_VERSION
	.align		4
        /*0074*/ 	.byte	0x03, 0x5f
        /*0076*/ 	.short	0x0101


	//----- nvinfo : EIATTR_VRC_CTA_INIT_COUNT
	.align		4
        /*0078*/ 	.byte	0x02, 0x4a
	.zero		1
	.zero		1


	//----- nvinfo : EIATTR_EXIT_INSTR_OFFSETS
	.align		4
        /*007c*/ 	.byte	0x04, 0x1c
        /*007e*/ 	.short	(.L_2954 - .L_2953)


	//   ....[0]....
.L_2953:
        /*0080*/ 	.word	0x00003e40


	//   ....[1]....
        /*0084*/ 	.word	0x00003f40


	//----- nvinfo : EIATTR_CRS_STACK_SIZE
	.align		4
.L_2954:
        /*0088*/ 	.byte	0x04, 0x1e
        /*008a*/ 	.short	(.L_2956 - .L_2955)
.L_2955:
        /*008c*/ 	.word	0x00000000


	//----- nvinfo : EIATTR_CBANK_PARAM_SIZE
	.align		4
.L_2956:
        /*0090*/ 	.byte	0x03, 0x19
        /*0092*/ 	.short	0x0030


	//----- nvinfo : EIATTR_PARAM_CBANK
	.align		4
        /*0094*/ 	.byte	0x04, 0x0a
        /*0096*/ 	.short	(.L_2958 - .L_2957)
	.align		4
.L_2957:
        /*0098*/ 	.word	index@(.nv.constant0._Z30massMatrixMultiplyGlobalKernelILi11ELi12ELi1EEviPKdS1_S1_S1_Pd)
        /*009c*/ 	.short	0x0380
        /*009e*/ 	.short	0x0030


	//----- nvinfo : EIATTR_SW_WAR
	.align		4
.L_2958:
        /*00a0*/ 	.byte	0x04, 0x36
        /*00a2*/ 	.short	(.L_2960 - .L_2959)
.L_2959:
        /*00a4*/ 	.word	0x00000008
.L_2960:


//--------------------- .nv.info._Z30massMatrixMultiplySharedKernelILi11ELi12ELi1EEviPKdS1_S1_S1_Pd --------------------------
	.section	.nv.info._Z30massMatrixMultiplySharedKernelILi11ELi12ELi1EEviPKdS1_S1_S1_Pd,"",@"SHT_CUDA_INFO"
	.sectionflags	@""
	.align	4


	//----- nvinfo : EIATTR_CUDA_API_VERSION
	.align		4
        /*0000*/ 	.byte	0x04, 0x37
        /*0002*/ 	.short	(.L_2962 - .L_2961)
.L_2961:
        /*0004*/ 	.word	0x00000082


	//----- nvinfo : EIATTR_KPARAM_INFO
	.align		4
.L_2962:
        /*0008*/ 	.byte	0x04, 0x17
        /*000a*/ 	.short	(.L_2964 - .L_2963)
.L_2963:
        /*000c*/ 	.word	0x00000000
        /*0010*/ 	.short	0x0005
        /*0012*/ 	.short	0x0028
        /*0014*/ 	.byte	0x00, 0xf5, 0x21, 0x00


	//----- nvinfo : EIATTR_KPARAM_INFO
	.align		4
.L_2964:
        /*0018*/ 	.byte	0x04, 0x17
        /*001a*/ 	.short	(.L_2966 - .L_2965)
.L_2965:
        /*001c*/ 	.word	0x00000000
        /*0020*/ 	.short	0x0004
        /*0022*/ 	.short	0x0020
        /*0024*/ 	.byte	0x00, 0xf5, 0x21, 0x00


	//----- nvinfo : EIATTR_KPARAM_INFO
	.align		4
.L_2966:
        /*0028*/ 	.byte	0x04, 0x17
        /*002a*/ 	.short	(.L_2968 - .L_2967)
.L_2967:
        /*002c*/ 	.word	0x00000000
        /*0030*/ 	.short	0x0003
        /*0032*/ 	.short	0x0018
        /*0034*/ 	.byte	0x00, 0xf5, 0x21, 0x00


	//----- nvinfo : EIATTR_KPARAM_INFO
	.align		4
.L_2968:
        /*0038*/ 	.byte	0x04, 0x17
        /*003a*/ 	.short	(.L_2970 - .L_2969)
.L_2969:
        /*003c*/ 	.word	0x00000000
        /*0040*/ 	.short	0x0002
        /*0042*/ 	.short	0x0010
        /*0044*/ 	.byte	0x00, 0xf5, 0x21, 0x00


	//----- nvinfo : EIATTR_KPARAM_INFO
	.align		4
.L_2970:
        /*0048*/ 	.byte	0x04, 0x17
        /*004a*/ 	.short	(.L_2972 - .L_2971)
.L_2971:
        /*004c*/ 	.word	0x00000000
        /*0050*/ 	.short	0x0001
        /*0052*/ 	.short	0x0008
        /*0054*/ 	.byte	0x00, 0xf5, 0x21, 0x00


	//----- nvinfo : EIATTR_KPARAM_INFO
	.align		4
.L_2972:
        /*0058*/ 	.byte	0x04, 0x17
        /*005a*/ 	.short	(.L_2974 - .L_2973)
.L_2973:
        /*005c*/ 	.word	0x00000000
        /*0060*/ 	.short	0x0000
        /*0062*/ 	.short	0x0000
        /*0064*/ 	.byte	0x00, 0xf0, 0x11, 0x00


	//----- nvinfo : EIATTR_SPARSE_MMA_MASK
	.align		4
.L_2974:
        /*0068*/ 	.byte	0x03, 0x50
        /*006a*/ 	.short	0x0000


	//----- nvinfo : EIATTR_MAXREG_COUNT
	.align		4
        /*006c*/ 	.byte	0x03, 0x1b
        /*006e*/ 	.short	0x00ff


	//----- nvinfo : EIATTR_NUM_BARRIERS
	.align		4
        /*0070*/ 	.byte	0x02, 0x4c
        /*0072*/ 	.byte	0x01
	.zero		1


	//----- nvinfo : EIATTR_MERCURY_ISA_VERSION
	.align		4
        /*0074*/ 	.byte	0x03, 0x5f
        /*0076*/ 	.short	0x0101


	//----- nvinfo : EIATTR_VRC_CTA_INIT_COUNT
	.align		4
        /*0078*/ 	.byte	0x02, 0x4a
	.zero		1
	.zero		1


	//----- nvinfo : EIATTR_EXIT_INSTR_OFFSETS
	.align		4
        /*007c*/ 	.byte	0x04, 0x1c
        /*007e*/ 	.short	(.L_2976 - .L_2975)


	//   ....[0]....
.L_2975:
        /*0080*/ 	.word	0x000039f0


	//   ....[1]....
        /*0084*/ 	.word	0x00003ae0


	//----- nvinfo : EIATTR_CRS_STACK_SIZE
	.align		4
.L_2976:
        /*0088*/ 	.byte	0x04, 0x1e
        /*008a*/ 	.short	(.L_2978 - .L_2977)
.L_2977:
        /*008c*/ 	.word	0x00000000


	//----- nvinfo : EIATTR_CBANK_PARAM_SIZE
	.align		4
.L_2978:
        /*0090*/ 	.byte	0x03, 0x19
        /*0092*/ 	.short	0x0030


	//----- nvinfo : EIATTR_PARAM_CBANK
	.align		4
        /*0094*/ 	.byte	0x04, 0x0a
        /*0096*/ 	.short	(.L_2980 - .L_2979)
	.align		4
.L_2979:
        /*0098*/ 	.word	index@(.nv.constant0._Z30massMatrixMultiplySharedKernelILi11ELi12ELi1EEviPKdS1_S1_S1_Pd)
        /*009c*/ 	.short	0x0380
        /*009e*/ 	.short	0x0030


	//----- nvinfo : EIATTR_SW_WAR
	.align		4
.L_2980:
        /*00a0*/ 	.byte	0x04, 0x36
        /*00a2*/ 	.short	(.L_2982 - .L_2981)
.L_2981:
        /*00a4*/ 	.word	0x00000008
.L_2982:


//--------------------- .nv.info._Z32massMatrixMultiplyConstantKernelILi11ELi12ELi1EEviPKdS1_S1_S1_Pd --------------------------
	.section	.nv.info._Z32massMatrixMultiplyConstantKernelILi11ELi12ELi1EEviPKdS1_S1_S1_Pd,"",@"SHT_CUDA_INFO"
	.sectionflags	@""
	.align	4


	//----- nvinfo : EIATTR_CUDA_API_VERSION
	.align		4
        /*0000*/ 	.byte	0x04, 0x37
        /*0002*/ 	.short	(.L_2984 - .L_2983)
.L_2983:
        /*0004*/ 	.word	0x00000082


	//----- nvinfo : EIATTR_KPARAM_INFO
	.align		4
.L_2984:
        /*0008*/ 	.byte	0x04, 0x17
        /*000a*/ 	.short	(.L_2986 - .L_2985)
.L_2985:
        /*000c*/ 	.word	0x00000000
        /*0010*/ 	.short	0x0005
        /*0012*/ 	.short	0x0028
        /*0014*/ 	.byte	0x00, 0xf5, 0x21, 0x00


	//----- nvinfo : EIATTR_KPARAM_INFO
	.align		4
.L_2986:
        /*0018*/ 	.byte	0x04, 0x17
        /*001a*/ 	.short	(.L_2988 - .L_2987)
.L_2987:
        /*001c*/ 	.word	0x00000000
        /*0020*/ 	.short	0x0004
        /*0022*/ 	.short	0x0020
        /*0024*/ 	.byte	0x00, 0xf5, 0x21, 0x00


	//----- nvinfo : EIATTR_KPARAM_INFO
	.align		4
.L_2988:
        /*0028*/ 	.byte	0x04, 0x17
        /*002a*/ 	.short	(.L_2990 - .L_2989)
.L_2989:
        /*002c*/ 	.word	0x00000000
        /*0030*/ 	.short	0x0003
        /*0032*/ 	.short	0x0018
        /*0034*/ 	.byte	0x00, 0xf5, 0x21, 0x00


	//----- nvinfo : EIATTR_KPARAM_INFO
	.align		4
.L_2990:
        /*0038*/ 	.byte	0x04, 0x17
        /*003a*/ 	.short	(.L_2992 - .L_2991)
.L_2991:
        /*003c*/ 	.word	0x00000000
        /*0040*/ 	.short	0x0002
        /*0042*/ 	.short	0x0010
        /*0044*/ 	.byte	0x00, 0xf5, 0x21, 0x00


	//----- nvinfo : EIATTR_KPARAM_INFO
	.align		4
.L_2992:
        /*0048*/ 	.byte	0x04, 0x17
        /*004a*/ 	.short	(.L_2994 - .L_2993)
.L_2993:
        /*004c*/ 	.word	0x00000000
        /*0050*/ 	.short	0x0001
        /*0052*/ 	.short	0x0008
        /*0054*/ 	.byte	0x00, 0xf5, 0x21, 0x00


	//----- nvinfo : EIATTR_KPARAM_INFO
	.align		4
.L_2994:
        /*0058*/ 	.byte	0x04, 0x17
        /*005a*/ 	.short	(.L_2996 - .L_2995)
.L_2995:
        /*005c*/ 	.word	0x00000000
        /*0060*/ 	.short	0x0000
        /*0062*/ 	.short	0x0000
        /*0064*/ 	.byte	0x00, 0xf0, 0x11, 0x00


	//----- nvinfo : EIATTR_SPARSE_MMA_MASK
	.align		4
.L_2996:
        /*0068*/ 	.byte	0x03, 0x50
        /*006a*/ 	.short	0x0000


	//----- nvinfo : EIATTR_MAXREG_COUNT
	.align		4
        /*006c*/ 	.byte	0x03, 0x1b
        /*006e*/ 	.short	0x00ff


	//----- nvinfo : EIATTR_NUM_BARRIERS
	.align		4
        /*0070*/ 	.byte	0x02, 0x4c
        /*0072*/ 	.byte	0x01
	.zero		1


	//----- nvinfo : EIATTR_MERCURY_ISA_VERSION
	.align		4
        /*0074*/ 	.byte	0x03, 0x5f
        /*0076*/ 	.short	0x0101


	//----- nvinfo : EIATTR_VRC_CTA_INIT_COUNT
	.align		4
        /*0078*/ 	.byte	0x02, 0x4a
	.zero		1
	.zero		1


	//----- nvinfo : EIATTR_EXIT_INSTR_OFFSETS
	.align		4
        /*007c*/ 	.byte	0x04, 0x1c
        /*007e*/ 	.short	(.L_2998 - .L_2997)


	//   ....[0]....
.L_2997:
        /*0080*/ 	.word	0x00004a00


	//   ....[1]....
        /*0084*/ 	.word	0x00004b00


	//----- nvinfo : EIATTR_CRS_STACK_SIZE
	.align		4
.L_2998:
        /*0088*/ 	.byte	0x04, 0x1e
        /*008a*/ 	.short	(.L_3000 - .L_2999)
.L_2999:
        /*008c*/ 	.word	0x00000000


	//----- nvinfo : EIATTR_CBANK_PARAM_SIZE
	.align		4
.L_3000:
        /*0090*/ 	.byte	0x03, 0x19
        /*0092*/ 	.short	0x0030


	//----- nvinfo : EIATTR_PARAM_CBANK
	.align		4
        /*0094*/ 	.byte	0x04, 0x0a
        /*0096*/ 	.short	(.L_3002 - .L_3001)
	.align		4
.L_3001:
        /*0098*/ 	.word	index@(.nv.constant0._Z32massMatrixMultiplyConstantKernelILi11ELi12ELi1EEviPKdS1_S1_S1_Pd)
        /*009c*/ 	.short	0x0380
        /*009e*/ 	.short	0x0030


	//----- nvinfo : EIATTR_SW_WAR
	.align		4
.L_3002:
        /*00a0*/ 	.byte	0x04, 0x36
        /*00a2*/ 	.short	(.L_3004 - .L_3003)
.L_3003:
        /*00a4*/ 	.word	0x00000008
.L_3004:


//--------------------- .nv.info._Z32massMatrixMultiplyRegisterKernelILi11ELi12ELi1EEviPKdS1_S1_S1_Pd --------------------------
	.section	.nv.info._Z32massMatrixMultiplyRegisterKernelILi11ELi12ELi1EEviPKdS1_S1_S1_Pd,"",@"SHT_CUDA_INFO"
	.sectionflags	@""
	.align	4


	//----- nvinfo : EIATTR_CUDA_API_VERSION
	.align		4
        /*0000*/ 	.byte	0x04, 0x37
        /*0002*/ 	.short	(.L_3006 - .L_3005)
.L_3005:
        /*0004*/ 	.word	0x00000082


	//----- nvinfo : EIATTR_KPARAM_INFO
	.align		4
.L_3006:
        /*0008*/ 	.byte	0x04, 0x17
        /*000a*/ 	.short	(.L_3008 - .L_3007)
.L_3007:
        /*000c*/ 	.word	0x00000000
        /*0010*/ 	.short	0x0005
        /*0012*/ 	.short	0x0028
        /*0014*/ 	.byte	0x00, 0xf5, 0x21, 0x00


	//----- nvinfo : EIATTR_KPARAM_INFO
	.align		4
.L_3008:
        /*0018*/ 	.byte	0x04, 0x17
        /*001a*/ 	.short	(.L_3010 - .L_3009)
.L_3009:
        /*001c*/ 	.word	0x00000000
        /*0020*/ 	.short	0x0004
        /*0022*/ 	.short	0x0020
        /*0024*/ 	.byte	0x00, 0xf5, 0x21, 0x00


	//----- nvinfo : EIATTR_KPARAM_INFO
	.align		4
.L_3010:
        /*0028*/ 	.byte	0x04, 0x17
        /*002a*/ 	.short	(.L_3012 - .L_3011)
.L_3011:
        /*002c*/ 	.word	0x00000000
        /*0030*/ 	.short	0x0003
        /*0032*/ 	.short	0x0018
        /*0034*/ 	.byte	0x00, 0xf5, 0x21, 0x00


	//----- nvinfo : EIATTR_KPARAM_INFO
	.align		4
.L_3012:
        /*0038*/ 	.byte	0x04, 0x17
        /*003a*/ 	.short	(.L_3014 - .L_3013)
.L_3013:
        /*003c*/ 	.word	0x00000000
        /*0040*/ 	.short	0x0002
        /*0042*/ 	.short	0x0010
        /*0044*/ 	.byte	0x00, 0xf5, 0x21, 0x00


	//----- nvinfo : EIATTR_KPARAM_INFO
	.align		4
.L_3014:
        /*0048*/ 	.byte	0x04, 0x17
        /*004a*/ 	.short	(.L_3016 - .L_3015)
.L_3015:
        /*004c*/ 	.word	0x00000000
        /*0050*/ 	.short	0x0001
        /*0052*/ 	.short	0x0008
        /*0054*/ 	.byte	0x00, 0xf5, 0x21, 0x00


	//----- nvinfo : EIATTR_KPARAM_INFO
	.align		4
.L_3016:
        /*0058*/ 	.byte	0x04, 0x17
        /*005a*/ 	.short	(.L_3018 - .L_3017)
.L_3017:
        /*005c*/ 	.word	0x00000000
        /*0060*/ 	.short	0x0000
        /*0062*/ 	.short	0x0000
        /*0064*/ 	.byte	0x00, 0xf0, 0x11, 0x00


	//----- nvinfo : EIATTR_SPARSE_MMA_MASK
	.align		4
.L_3018:
        /*0068*/ 	.byte	0x03, 0x50
        /*006a*/ 	.short	0x0000


	//----- nvinfo : EIATTR_MAXREG_COUNT
	.align		4
        /*006c*/ 	.byte	0x03, 0x1b
        /*006e*/ 	.short	0x00ff


	//----- nvinfo : EIATTR_NUM_BARRIERS
	.align		4
        /*0070*/ 	.byte	0x02, 0x4c
        /*0072*/ 	.byte	0x01
	.zero		1


	//----- nvinfo : EIATTR_MERCURY_ISA_VERSION
	.align		4
        /*0074*/ 	.byte	0x03, 0x5f
        /*0076*/ 	.short	0x0101


	//----- nvinfo : EIATTR_VRC_CTA_INIT_COUNT
	.align		4
        /*0078*/ 	.byte	0x02, 0x4a
	.zero		1
	.zero		1


	//----- nvinfo : EIATTR_EXIT_INSTR_OFFSETS
	.align		4
        /*007c*/ 	.byte	0x04, 0x1c
        /*007e*/ 	.short	(.L_3020 - .L_3019)


	//   ....[0]....
.L_3019:
        /*0080*/ 	.word	0x00004b70


	//   ....[1]....
        /*0084*/ 	.word	0x00004c80


	//----- nvinfo : EIATTR_CRS_STACK_SIZE
	.align		4
.L_3020:
        /*0088*/ 	.byte	0x04, 0x1e
        /*008a*/ 	.short	(.L_3022 - .L_3021)
.L_3021:
        /*008c*/ 	.word	0x00000000


	//----- nvinfo : EIATTR_CBANK_PARAM_SIZE
	.align		4
.L_3022:
        /*0090*/ 	.byte	0x03, 0x19
        /*0092*/ 	.short	0x0030


	//----- nvinfo : EIATTR_PARAM_CBANK
	.align		4
        /*0094*/ 	.byte	0x04, 0x0a
        /*0096*/ 	.short	(.L_3024 - .L_3023)
	.align		4
.L_3023:
        /*0098*/ 	.word	index@(.nv.constant0._Z32massMatrixMultiplyRegisterKernelILi11ELi12ELi1EEviPKdS1_S1_S1_Pd)
        /*009c*/ 	.short	0x0380
        /*009e*/ 	.short	0x0030


	//----- nvinfo : EIATTR_SW_WAR
	.align		4
.L_3024:
        /*00a0*/ 	.byte	0x04, 0x36
        /*00a2*/ 	.short	(.L_3026 - .L_3025)
.L_3025:
        /*00a4*/ 	.word	0x00000008
.L_3026:


//--------------------- .nv.info._Z42massMatrixMultiplyMonolithicConstantKernelILi11ELi11ELi1EEviPKdS1_S1_S1_Pd --------------------------
	.section	.nv.info._Z42massMatrixMultiplyMonolithicConstantKernelILi11ELi11ELi1EEviPKdS1_S1_S1_Pd,"",@"SHT_CUDA_INFO"
	.sectionflags	@""
	.align	4


	//----- nvinfo : EIATTR_CUDA_API_VERSION
	.align		4
        /*0000*/ 	.byte	0x04, 0x37
        /*0002*/ 	.short	(.L_3028 - .L_3027)
.L_3027:
        /*0004*/ 	.word	0x00000082


	//----- nvinfo : EIATTR_KPARAM_INFO
	.align		4
.L_3028:
        /*0008*/ 	.byte	0x04, 0x17
        /*000a*/ 	.short	(.L_3030 - .L_3029)
.L_3029:
        /*000c*/ 	.word	0x00000000
        /*0010*/ 	.short	0x0005
        /*0012*/ 	.short	0x0028
        /*0014*/ 	.byte	0x00, 0xf5, 0x21, 0x00


	//----- nvinfo : EIATTR_KPARAM_INFO
	.align		4
.L_3030:
        /*0018*/ 	.byte	0x04, 0x17
        /*001a*/ 	.short	(.L_3032 - .L_3031)
.L_3031:
        /*001c*/ 	.word	0x00000000
        /*0020*/ 	.short	0x0004
        /*0022*/ 	.short	0x0020
        /*0024*/ 	.byte	0x00, 0xf5, 0x21, 0x00


	//----- nvinfo : EIATTR_KPARAM_INFO
	.align		4
.L_3032:
        /*0028*/ 	.byte	0x04, 0x17
        /*002a*/ 	.short	(.L_3034 - .L_3033)
.L_3033:
        /*002c*/ 	.word	0x00000000
        /*0030*/ 	.short	0x0003
        /*0032*/ 	.short	0x0018
        /*0034*/ 	.byte	0x00, 0xf5, 0x21, 0x00


	//----- nvinfo : EIATTR_KPARAM_INFO
	.align		4
.L_3034:
        /*0038*/ 	.byte	0x04, 0x17
        /*003a*/ 	.short	(.L_3036 - .L_3035)
.L_3035:
        /*003c*/ 	.word	0x00000000
        /*0040*/ 	.short	0x0002
        /*0042*/ 	.short	0x0010
        /*0044*/ 	.byte	0x00, 0xf5, 0x21, 0x00


	//----- nvinfo : EIATTR_KPARAM_INFO
	.align		4
.L_3036:
        /*0048*/ 	.byte	0x04, 0x17
        /*004a*/ 	.short	(.L_3038 - .L_3037)
.L_3037:
        /*004c*/ 	.word	0x00000000
        /*0050*/ 	.short	0x0001
        /*0052*/ 	.short	0x0008
        /*0054*/ 	.byte	0x00, 0xf5, 0x21, 0x00


	//----- nvinfo : EIATTR_KPARAM_INFO
	.align		4
.L_3038:
        /*0058*/ 	.byte	0x04, 0x17
        /*005a*/ 	.short	(.L_3040 - .L_3039)
.L_3039:
        /*005c*/ 	.word	0x00000000
        /*0060*/ 	.short	0x0000
        /*0062*/ 	.short	0x0000
        /*0064*/ 	.byte	0x00, 0xf0, 0x11, 0x00


	//----- nvinfo : EIATTR_SPARSE_MMA_MASK
	.align		4
.L_3040:
        /*0068*/ 	.byte	0x03, 0x50
        /*006a*/ 	.short	0x0000


	//----- nvinfo : EIATTR_MAXREG_COUNT
	.align		4
        /*006c*/ 	.byte	0x03, 0x1b
        /*006e*/ 	.short	0x00ff


	//----- nvinfo : EIATTR_NUM_BARRIERS
	.align		4
        /*0070*/ 	.byte	0x02, 0x4c
        /*0072*/ 	.byte	0x01
	.zero		1


	//----- nvinfo : EIATTR_MERCURY_ISA_VERSION
	.align		4
        /*0074*/ 	.byte	0x03, 0x5f
        /*0076*/ 	.short	0x0101


	//----- nvinfo : EIATTR_VRC_CTA_INIT_COUNT
	.align		4
        /*0078*/ 	.byte	0x02, 0x4a
	.zero		1
	.zero		1


	//----- nvinfo : EIATTR_EXIT_INSTR_OFFSETS
	.align		4
        /*007c*/ 	.byte	0x04, 0x1c
        /*007e*/ 	.short	(.L_3042 - .L_3041)


	//   ....[0]....
.L_3041:
        /*0080*/ 	.word	0x00005f70


	//   ....[1]....
        /*0084*/ 	.word	0x00006060


	//----- nvinfo : EIATTR_CRS_STACK_SIZE
	.align		4
.L_3042:
        /*0088*/ 	.byte	0x04, 0x1e
        /*008a*/ 	.short	(.L_3044 - .L_3043)
.L_3043:
        /*008c*/ 	.word	0x00000000


	//----- nvinfo : EIATTR_CBANK_PARAM_SIZE
	.align		4
.L_3044:
        /*0090*/ 	.byte	0x03, 0x19
        /*0092*/ 	.short	0x0030


	//----- nvinfo : EIATTR_PARAM_CBANK
	.align		4
        /*0094*/ 	.byte	0x04, 0x0a
        /*0096*/ 	.short	(.L_3046 - .L_3045)
	.align		4
.L_3045:
        /*0098*/ 	.word	index@(.nv.constant0._Z42massMatrixMultiplyMonolithicConstantKernelILi11ELi11ELi1EEviPKdS1_S1_S1_Pd)
        /*009c*/ 	.short	0x0380
        /*009e*/ 	.short	0x0030


	//----- nvinfo : EIATTR_SW_WAR
	.align		4
.L_3046:
        /*00a0*/ 	.byte	0x04, 0x36
        /*00a2*/ 	.short	(.L_3048 - .L_3047)
.L_3047:
        /*00a4*/ 	.word	0x00000008
.L_3048:


//--------------------- .nv.info._Z40massMatrixMultiplyMonolithicGlobalKernelILi11ELi11ELi1EEviPKdS1_S1_S1_Pd --------------------------
	.section	.nv.info._Z40massMatrixMultiplyMonolithicGlobalKernelILi11ELi11ELi1EEviPKdS1_S1_S1_Pd,"",@"SHT_CUDA_INFO"
	.sectionflags	@""
	.align	4


	//----- nvinfo : EIATTR_CUDA_API_VERSION
	.align		4
        /*0000*/ 	.byte	0x04, 0x37
        /*0002*/ 	.short	(.L_3050 - .L_3049)
.L_3049:
        /*0004*/ 	.word	0x00000082


	//----- nvinfo : EIATTR_KPARAM_INFO
	.align		4
.L_3050:
        /*0008*/ 	.byte	0x04, 0x17
        /*000a*/ 	.short	(.L_3052 - .L_3051)
.L_3051:
        /*000c*/ 	.word	0x00000000
        /*0010*/ 	.short	0x0005
        /*0012*/ 	.short	0x0028
        /*0014*/ 	.byte	0x00, 0xf5, 0x21, 0x00


	//----- nvinfo : EIATTR_KPARAM_INFO
	.align		4
.L_3052:
        /*0018*/ 	.byte	0x04, 0x17
        /*001a*/ 	.short	(.L_3054 - .L_3053)
.L_3053:
        /*001c*/ 	.word	0x00000000
        /*0020*/ 	.short	0x0004
        /*0022*/ 	.short	0x0020
        /*0024*/ 	.byte	0x00, 0xf5, 0x21, 0x00


	//----- nvinfo : EIATTR_KPARAM_INFO
	.align		4
.L_3054:
        /*0028*/ 	.byte	0x04, 0x17
        /*002a*/ 	.short	(.L_3056 - .L_3055)
.L_3055:
        /*002c*/ 	.word	0x00000000
        /*0030*/ 	.short	0x0003
        /*0032*/ 	.short	0x0018
        /*0034*/ 	.byte	0x00, 0xf5, 0x21, 0x00


	//----- nvinfo : EIATTR_KPARAM_INFO
	.align		4
.L_3056:
        /*0038*/ 	.byte	0x04, 0x17
        /*003a*/ 	.short	(.L_3058 - .L_3057)
.L_3057:
        /*003c*/ 	.word	0x00000000
        /*0040*/ 	.short	0x0002
        /*0042*/ 	.short	0x0010
        /*0044*/ 	.byte	0x00, 0xf5, 0x21, 0x00


	//----- nvinfo : EIATTR_KPARAM_INFO
	.align		4
.L_3058:
        /*0048*/ 	.byte	0x04, 0x17
        /*004a*/ 	.short	(.L_3060 - .L_3059)
.L_3059:
        /*004c*/ 	.word	0x00000000
        /*0050*/ 	.short	0x0001
        /*0052*/ 	.short	0x0008
        /*0054*/ 	.byte	0x00, 0xf5, 0x21, 0x00


	//----- nvinfo : EIATTR_KPARAM_INFO
	.align		4
.L_3060:
        /*0058*/ 	.byte	0x04, 0x17
        /*005a*/ 	.short	(.L_3062 - .L_3061)
.L_3061:
        /*005c*/ 	.word	0x00000000
        /*0060*/ 	.short	0x0000
        /*0062*/ 	.short	0x0000
        /*0064*/ 	.byte	0x00, 0xf0, 0x11, 0x00


	//----- nvinfo : EIATTR_SPARSE_MMA_MASK
	.align		4
.L_3062:
        /*0068*/ 	.byte	0x03, 0x50
        /*006a*/ 	.short	0x0000


	//----- nvinfo : EIATTR_MAXREG_COUNT
	.align		4
        /*006c*/ 	.byte	0x03, 0x1b
        /*006e*/ 	.short	0x00ff


	//----- nvinfo : EIATTR_NUM_BARRIERS
	.align		4
        /*0070*/ 	.byte	0x02, 0x4c
        /*0072*/ 	.byte	0x01
	.zero		1


	//----- nvinfo : EIATTR_MERCURY_ISA_VERSION
	.align		4
        /*0074*/ 	.byte	0x03, 0x5f
        /*0076*/ 	.short	0x0101


	//----- nvinfo : EIATTR_VRC_CTA_INIT_COUNT
	.align		4
        /*0078*/ 	.byte	0x02, 0x4a
	.zero		1
	.zero		1


	//----- nvinfo : EIATTR_EXIT_INSTR_OFFSETS
	.align		4
        /*007c*/ 	.byte	0x04, 0x1c
        /*007e*/ 	.short	(.L_3064 - .L_3063)


	//   ....[0]....
.L_3063:
        /*0080*/ 	.word	0x00005520


	//   ....[1]....
        /*0084*/ 	.word	0x00005610


	//----- nvinfo : EIATTR_CRS_STACK_SIZE
	.align		4
.L_3064:
        /*0088*/ 	.byte	0x04, 0x1e
        /*008a*/ 	.short	(.L_3066 - .L_3065)
.L_3065:
        /*008c*/ 	.word	0x00000000


	//----- nvinfo : EIATTR_CBANK_PARAM_SIZE
	.align		4
.L_3066:
        /*0090*/ 	.byte	0x03, 0x19
        /*0092*/ 	.short	0x0030


	//----- nvinfo : EIATTR_PARAM_CBANK
	.align		4
        /*0094*/ 	.byte	0x04, 0x0a
        /*0096*/ 	.short	(.L_3068 - .L_3067)
	.align		4
.L_3067:
        /*0098*/ 	.word	index@(.nv.constant0._Z40massMatrixMultiplyMonolithicGlobalKernelILi11ELi11ELi1EEviPKdS1_S1_S1_Pd)
        /*009c*/ 	.short	0x0380
        /*009e*/ 	.short	0x0030


	//----- nvinfo : EIATTR_SW_WAR
	.align		4
.L_3068:
        /*00a0*/ 	.byte	0x04, 0x36
        /*00a2*/ 	.short	(.L_3070 - .L_3069)
.L_3069:
        /*00a4*/ 	.word	0x00000008
.L_3070:


//--------------------- .nv.info._Z30massMatrixMultiplyGlobalKernelILi11ELi11ELi1EEviPKdS1_S1_S1_Pd --------------------------
	.section	.nv.info._Z30massMatrixMultiplyGlobalKernelILi11ELi11ELi1EEviPKdS1_S1_S1_Pd,"",@"SHT_CUDA_INFO"
	.sectionflags	@""
	.align	4


	//----- nvinfo : EIATTR_CUDA_API_VERSION
	.align		4
        /*0000*/ 	.byte	0x04, 0x37
        /*0002*/ 	.short	(.L_3072 - .L_3071)
.L_3071:
        /*0004*/ 	.word	0x00000082


	//----- nvinfo : EIATTR_KPARAM_INFO
	.align		4
.L_3072:
        /*0008*/ 	.byte	0x04, 0x17
        /*000a*/ 	.short	(.L_3074 - .L_3073)
.L_3073:
        /*000c*/ 	.word	0x00000000
        /*0010*/ 	.short	0x0005
        /*0012*/ 	.short	0x0028
        /*0014*/ 	.byte	0x00, 0xf5, 0x21, 0x00


	//----- nvinfo : EIATTR_KPARAM_INFO
	.align		4
.L_3074:
        /*0018*/ 	.byte	0x04, 0x17
        /*001a*/ 	.short	(.L_3076 - .L_3075)
.L_3075:
        /*001c*/ 	.word	0x00000000
        /*0020*/ 	.short	0x0004
        /*0022*/ 	.short	0x0020
        /*0024*/ 	.byte	0x00, 0xf5, 0x21, 0x00


	//----- nvinfo : EIATTR_KPARAM_INFO
	.align		4
.L_3076:
        /*0028*/ 	.byte	0x04, 0x17
        /*002a*/ 	.short	(.L_3078 - .L_3077)
.L_3077:
        /*002c*/ 	.word	0x00000000
        /*0030*/ 	.short	0x0003
        /*0032*/ 	.short	0x0018
        /*0034*/ 	.byte	0x00, 0xf5, 0x21, 0x00


	//----- nvinfo : EIATTR_KPARAM_INFO
	.align		4
.L_3078:
        /*0038*/ 	.byte	0x04, 0x17
        /*003a*/ 	.short	(.L_3080 - .L_3079)
.L_3079:
        /*003c*/ 	.word	0x00000000
        /*0040*/ 	.short	0x0002
        /*0042*/ 	.short	0x0010
        /*0044*/ 	.byte	0x00, 0xf5, 0x21, 0x00


	//----- nvinfo : EIATTR_KPARAM_INFO
	.align		4
.L_3080:
        /*0048*/ 	.byte	0x04, 0x17
        /*004a*/ 	.short	(.L_3082 - .L_3081)
.L_3081:
        /*004c*/ 	.word	0x00000000
        /*0050*/ 	.short	0x0001
        /*0052*/ 	.short	0x0008
        /*0054*/ 	.byte	0x00, 0xf5, 0x21, 0x00


	//----- nvinfo : EIATTR_KPARAM_INFO
	.align		4
.L_3082:
        /*0058*/ 	.byte	0x04, 0x17
        /*005a*/ 	.short	(.L_3084 - .L_3083)
.L_3083:
        /*005c*/ 	.word	0x00000000
        /*0060*/ 	.short	0x0000
        /*0062*/ 	.short	0x0000
        /*0064*/ 	.byte	0x00, 0xf0, 0x11, 0x00


	//----- nvinfo : EIATTR_SPARSE_MMA_MASK
	.align		4
.L_3084:
        /*0068*/ 	.byte	0x03, 0x50
        /*006a*/ 	.short	0x0000


	//----- nvinfo : EIATTR_MAXREG_COUNT
	.align		4
        /*006c*/ 	.byte	0x03, 0x1b
        /*006e*/ 	.short	0x00ff


	//----- nvinfo : EIATTR_NUM_BARRIERS
	.align		4
        /*0070*/ 	.byte	0x02, 0x4c
        /*0072*/ 	.byte	0x01
	.zero		1


	//----- nvinfo : EIATTR_MERCURY_ISA_VERSION
	.align		4
        /*0074*/ 	.byte	0x03, 0x5f
        /*0076*/ 	.short	0x0101


	//----- nvinfo : EIATTR_VRC_CTA_INIT_COUNT
	.align		4
        /*0078*/ 	.byte	0x02, 0x4a
	.zero		1
	.zero		1


	//----- nvinfo : EIATTR_EXIT_INSTR_OFFSETS
	.align		4
        /*007c*/ 	.byte	0x04, 0x1c
        /*007e*/ 	.short	(.L_3086 - .L_3085)


	//   ....[0]....
.L_3085:
        /*0080*/ 	.word	0x00003e40


	//   ....[1]....
        /*0084*/ 	.word	0x00003f30


	//----- nvinfo : EIATTR_CRS_STACK_SIZE
	.align		4
.L_3086:
        /*0088*/ 	.byte	0x04, 0x1e
        /*008a*/ 	.short	(.L_3088 - .L_3087)
.L_3087:
        /*008c*/ 	.word	0x00000000


	//----- nvinfo : EIATTR_CBANK_PARAM_SIZE
	.align		4
.L_3088:
        /*0090*/ 	.byte	0x03, 0x19
        /*0092*/ 	.short	0x0030


	//----- nvinfo : EIATTR_PARAM_CBANK
	.align		4
        /*0094*/ 	.byte	0x04, 0x0a
        /*0096*/ 	.short	(.L_3090 - .L_3089)
	.align		4
.L_3089:
        /*0098*/ 	.word	index@(.nv.constant0._Z30massMatrixMultiplyGlobalKernelILi11ELi11ELi1EEviPKdS1_S1_S1_Pd)
        /*009c*/ 	.short	0x0380
        /*009e*/ 	.short	0x0030


	//----- nvinfo : EIATTR_SW_WAR
	.align		4
.L_3090:
        /*00a0*/ 	.byte	0x04, 0x36
        /*00a2*/ 	.short	(.L_3092 - .L_3091)
.L_3091:
        /*00a4*/ 	.word	0x00000008
.L_3092:


//--------------------- .nv.info._Z30massMatrixMultiplySharedKernelILi11ELi11ELi1EEviPKdS1_S1_S1_Pd --------------------------
	.section	.nv.info._Z30massMatrixMultiplySharedKernelILi11ELi11ELi1EEviPKdS1_S1_S1_Pd,"",@"SHT_CUDA_INFO"
	.sectionflags	@""
	.align	4


	//----- nvinfo : EIATTR_CUDA_API_VERSION
	.align		4
        /*0000*/ 	.byte	0x04, 0x37
        /*0002*/ 	.short	(.L_3094 - .L_3093)
.L_3093:
        /*0004*/ 	.word	0x00000082


	//----- nvinfo : EIATTR_KPARAM_INFO
	.align		4
.L_3094:
        /*0008*/ 	.byte	0x04, 0x17
        /*000a*/ 	.short	(.L_3096 - .L_3095)
.L_3095:
        /*000c*/ 	.word	0x00000000
        /*0010*/ 	.short	0x0005
        /*0012*/ 	.short	0x0028
        /*0014*/ 	.byte	0x00, 0xf5, 0x21, 0x00


	//----- nvinfo : EIATTR_KPARAM_INFO
	.align		4
.L_3096:
        /*0018*/ 	.byte	0x04, 0x17
        /*001a*/ 	.short	(.L_3098 - .L_3097)
.L_3097:
        /*001c*/ 	.word	0x00000000
        /*0020*/ 	.short	0x0004
        /*0022*/ 	.short	0x0020
        /*0024*/ 	.byte	0x00, 0xf5, 0x21, 0x00


	//----- nvinfo : EIATTR_KPARAM_INFO
	.align		4
.L_3098:
        /*0028*/ 	.byte	0x04, 0x17
        /*002a*/ 	.short	(.L_3100 - .L_3099)
.L_3099:
        /*002c*/ 	.word	0x00000000
        /*0030*/ 	.short	0x0003
        /*0032*/ 	.short	0x0018
        /*0034*/ 	.byte	0x00, 0xf5, 0x21, 0x00


	//----- nvinfo : EIATTR_KPARAM_INFO
	.align		4
.L_3100:
        /*0038*/ 	.byte	0x04, 0x17
        /*003a*/ 	.short	(.L_3102 - .L_3101)
.L_3101:
        /*003c*/ 	.word	0x00000000
        /*0040*/ 	.short	0x0002
        /*0042*/ 	.short	0x0010
        /*0044*/ 	.byte	0x00, 0xf5, 0x21, 0x00


	//----- nvinfo : EIATTR_KPARAM_INFO
	.align		4
.L_3102:
        /*0048*/ 	.byte	0x04, 0x17
        /*004a*/ 	.short	(.L_3104 - .L_3103)
.L_3103:
        /*004c*/ 	.word	0x00000000
        /*0050*/ 	.short	0x0001
        /*0052*/ 	.short	0x0008
        /*0054*/ 	.byte	0x00, 0xf5, 0x21, 0x00


	//----- nvinfo : EIATTR_KPARAM_INFO
	.align		4
.L_3104:
        /*0058*/ 	.byte	0x04, 0x17
        /*005a*/ 	.short	(.L_3106 - .L_3105)
.L_3105:
        /*005c*/ 	.word	0x00000000
        /*0060*/ 	.short	0x0000
        /*0062*/ 	.short	0x0000
        /*0064*/ 	.byte	0x00, 0xf0, 0x11, 0x00


	//----- nvinfo : EIATTR_SPARSE_MMA_MASK
	.align		4
.L_3106:
        /*0068*/ 	.byte	0x03, 0x50
        /*006a*/ 	.short	0x0000


	//----- nvinfo : EIATTR_MAXREG_COUNT
	.align		4
        /*006c*/ 	.byte	0x03, 0x1b
        /*006e*/ 	.short	0x00ff


	//----- nvinfo : EIATTR_NUM_BARRIERS
	.align		4
        /*0070*/ 	.byte	0x02, 0x4c
        /*0072*/ 	.byte	0x01
	.zero		1


	//----- nvinfo : EIATTR_MERCURY_ISA_VERSION
	.align		4
        /*0074*/ 	.byte	0x03, 0x5f
        /*0076*/ 	.short	0x0101


	//----- nvinfo : EIATTR_INT_WARP_WIDE_INSTR_OFFSETS
	.align		4
        /*0078*/ 	.byte	0x04, 0x31
        /*007a*/ 	.short	(.L_3108 - .L_3107)


	//   ....[0]....
.L_3107:
        /*007c*/ 	.word	0x00000100


	//----- nvinfo : EIATTR_VRC_CTA_INIT_COUNT
	.align		4
.L_3108:
        /*0080*/ 	.byte	0x02, 0x4a
	.zero		1
	.zero		1


	//----- nvinfo : EIATTR_EXIT_INSTR_OFFSETS
	.align		4
        /*0084*/ 	.byte	0x04, 0x1c
        /*0086*/ 	.short	(.L_3110 - .L_3109)


	//   ....[0]....
.L_3109:
        /*0088*/ 	.word	0x00003b00


	//   ....[1]....
        /*008c*/ 	.word	0x00003bf0


	//----- nvinfo : EIATTR_CRS_STACK_SIZE
	.align		4
.L_3110:
        /*0090*/ 	.byte	0x04, 0x1e
        /*0092*/ 	.short	(.L_3112 - .L_3111)
.L_3111:
        /*0094*/ 	.word	0x00000000


	//----- nvinfo : EIATTR_CBANK_PARAM_SIZE
	.align		4
.L_3112:
        /*0098*/ 	.byte	0x03, 0x19
        /*009a*/ 	.short	0x0030


	//----- nvinfo : EIATTR_PARAM_CBANK
	.align		4
        /*009c*/ 	.byte	0x04, 0x0a
        /*009e*/ 	.short	(.L_3114 - .L_3113)
	.align		4
.L_3113:
        /*00a0*/ 	.word	index@(.nv.constant0._Z30massMatrixMultiplySharedKernelILi11ELi11ELi1EEviPKdS1_S1_S1_Pd)
        /*00a4*/ 	.short	0x0380
        /*00a6*/ 	.short	0x0030


	//----- nvinfo : EIATTR_SW_WAR
	.align		4
.L_3114:
        /*00a8*/ 	.byte	0x04, 0x36
        /*00aa*/ 	.short	(.L_3116 - .L_3115)
.L_3115:
        /*00ac*/ 	.word	0x00000008
.L_3116:


//--------------------- .nv.info._Z32massMatrixMultiplyConstantKernelILi11ELi11ELi1EEviPKdS1_S1_S1_Pd --------------------------
	.section	.nv.info._Z32massMatrixMultiplyConstantKernelILi11ELi11ELi1EEviPKdS1_S1_S1_Pd,"",@"SHT_CUDA_INFO"
	.sectionflags	@""
	.align	4


	//----- nvinfo : EIATTR_CUDA_API_VERSION
	.align		4
        /*0000*/ 	.byte	0x04, 0x37
        /*0002*/ 	.short	(.L_3118 - .L_3117)
.L_3117:
        /*0004*/ 	.word	0x00000082


	//----- nvinfo : EIATTR_KPARAM_INFO
	.align		4
.L_3118:
        /*0008*/ 	.byte	0x04, 0x17
        /*000a*/ 	.short	(.L_3120 - .L_3119)
.L_3119:
        /*000c*/ 	.word	0x00000000
        /*0010*/ 	.short	0x0005
        /*0012*/ 	.short	0x0028
        /*0014*/ 	.byte	0x00, 0xf5, 0x21, 0x00


	//----- nvinfo : EIATTR_KPARAM_INFO
	.align		4
.L_3120:
        /*0018*/ 	.byte	0x04, 0x17
        /*001a*/ 	.short	(.L_3122 - .L_3121)
.L_3121:
        /*001c*/ 	.word	0x00000000
        /*0020*/ 	.short	0x0004
        /*0022*/ 	.short	0x0020
        /*0024*/ 	.byte	0x00, 0xf5, 0x21, 0x00


	//----- nvinfo : EIATTR_KPARAM_INFO
	.align		4
.L_3122:
        /*0028*/ 	.byte	0x04, 0x17
        /*002a*/ 	.short	(.L_3124 - .L_3123)
.L_3123:
        /*002c*/ 	.word	0x00000000
        /*0030*/ 	.short	0x0003
        /*0032*/ 	.short	0x0018
        /*0034*/ 	.byte	0x00, 0xf5, 0x21, 0x00


	//----- nvinfo : EIATTR_KPARAM_INFO
	.align		4
.L_3124:
        /*0038*/ 	.byte	0x04, 0x17
        /*003a*/ 	.short	(.L_3126 - .L_3125)
.L_3125:
        /*003c*/ 	.word	0x00000000
        /*0040*/ 	.short	0x0002
        /*0042*/ 	.short	0x0010
        /*0044*/ 	.byte	0x00, 0xf5, 0x21, 0x00


	//----- nvinfo : EIATTR_KPARAM_INFO
	.align		4
.L_3126:
        /*0048*/ 	.byte	0x04, 0x17
        /*004a*/ 	.short	(.L_3128 - .L_3127)
.L_3127:
        /*004c*/ 	.word	0x00000000
        /*0050*/ 	.short	0x0001
        /*0052*/ 	.short	0x0008
        /*0054*/ 	.byte	0x00, 0xf5, 0x21, 0x00


	//----- nvinfo : EIATTR_KPARAM_INFO
	.align		4
.L_3128:
        /*0058*/ 	.byte	0x04, 0x17
        /*005a*/ 	.short	(.L_3130 - .L_3129)
.L_3129:
        /*005c*/ 	.word	0x00000000
        /*0060*/ 	.short	0x0000
        /*0062*/ 	.short	0x0000
        /*0064*/ 	.byte	0x00, 0xf0, 0x11, 0x00


	//----- nvinfo : EIATTR_SPARSE_MMA_MASK
	.align		4
.L_3130:
        /*0068*/ 	.byte	0x03, 0x50
        /*006a*/ 	.short	0x0000


	//----- nvinfo : EIATTR_MAXREG_COUNT
	.align		4
        /*006c*/ 	.byte	0x03, 0x1b
        /*006e*/ 	.short	0x00ff


	//----- nvinfo : EIATTR_NUM_BARRIERS
	.align		4
        /*0070*/ 	.byte	0x02, 0x4c
        /*0072*/ 	.byte	0x01
	.zero		1


	//----- nvinfo : EIATTR_MERCURY_ISA_VERSION
	.align		4
        /*0074*/ 	.byte	0x03, 0x5f
        /*0076*/ 	.short	0x0101


	//----- nvinfo : EIATTR_VRC_CTA_INIT_COUNT
	.align		4
        /*0078*/ 	.byte	0x02, 0x4a
	.zero		1
	.zero		1


	//----- nvinfo : EIATTR_EXIT_INSTR_OFFSETS
	.align		4
        /*007c*/ 	.byte	0x04, 0x1c
        /*007e*/ 	.short	(.L_3132 - .L_3131)


	//   ....[0]....
.L_3131:
        /*0080*/ 	.word	0x00004a00


	//   ....[1]....
        /*0084*/ 	.word	0x00004af0


	//----- nvinfo : EIATTR_CRS_STACK_SIZE
	.align		4
.L_3132:
        /*0088*/ 	.byte	0x04, 0x1e
        /*008a*/ 	.short	(.L_3134 - .L_3133)
.L_3133:
        /*008c*/ 	.word	0x00000000


	//----- nvinfo : EIATTR_CBANK_PARAM_SIZE
	.align		4
.L_3134:
        /*0090*/ 	.byte	0x03, 0x19
        /*0092*/ 	.short	0x0030


	//----- nvinfo : EIATTR_PARAM_CBANK
	.align		4
        /*0094*/ 	.byte	0x04, 0x0a
        /*0096*/ 	.short	(.L_3136 - .L_3135)
	.align		4
.L_3135:
        /*0098*/ 	.word	index@(.nv.constant0._Z32massMatrixMultiplyConstantKernelILi11ELi11ELi1EEviPKdS1_S1_S1_Pd)
        /*009c*/ 	.short	0x0380
        /*009e*/ 	.short	0x0030


	//----- nvinfo : EIATTR_SW_WAR
	.align		4
.L_3136:
        /*00a0*/ 	.byte	0x04, 0x36
        /*00a2*/ 	.short	(.L_3138 - .L_3137)
.L_3137:
        /*00a4*/ 	.word	0x00000008
.L_3138:


//--------------------- .nv.info._Z32massMatrixMultiplyRegisterKernelILi11ELi11ELi1EEviPKdS1_S1_S1_Pd --------------------------
	.section	.nv.info._Z32massMatrixMultiplyRegisterKernelILi11ELi11ELi1EEviPKdS1_S1_S1_Pd,"",@"SHT_CUDA_INFO"
	.sectionflags	@""
	.align	4


	//----- nvinfo : EIATTR_CUDA_API_VERSION
	.align		4
        /*0000*/ 	.byte	0x04, 0x37
        /*0002*/ 	.short	(.L_3140 - .L_3139)
.L_3139:
        /*0004*/ 	.word	0x00000082


	//----- nvinfo : EIATTR_KPARAM_INFO
	.align		4
.L_3140:
        /*0008*/ 	.byte	0x04, 0x17
        /*000a*/ 	.short	(.L_3142 - .L_3141)
.L_3141:
        /*000c*/ 	.word	0x00000000
        /*0010*/ 	.short	0x0005
        /*0012*/ 	.short	0x0028
        /*0014*/ 	.byte	0x00, 0xf5, 0x21, 0x00


	//----- nvinfo : EIATTR_KPARAM_INFO
	.align		4
.L_3142:
        /*0018*/ 	.byte	0x04, 0x17
        /*001a*/ 	.short	(.L_3144 - .L_3143)
.L_3143:
        /*001c*/ 	.word	0x00000000
        /*0020*/ 	.short	0x0004
        /*0022*/ 	.short	0x0020
        /*0024*/ 	.byte	0x00, 0xf5, 0x21, 0x00


	//----- nvinfo : EIATTR_KPARAM_INFO
	.align		4
.L_3144:
        /*0028*/ 	.byte	0x04, 0x17
        /*002a*/ 	.short	(.L_3146 - .L_3145)
.L_3145:
        /*002c*/ 	.word	0x00000000
        /*0030*/ 	.short	0x0003
        /*0032*/ 	.short	0x0018
        /*0034*/ 	.byte	0x00, 0xf5, 0x21, 0x00


	//----- nvinfo : EIATTR_KPARAM_INFO
	.align		4
.L_3146:
        /*0038*/ 	.byte	0x04, 0x17
        /*003a*/ 	.short	(.L_3148 - .L_3147)
.L_3147:
        /*003c*/ 	.word	0x00000000
        /*0040*/ 	.short	0x0002
        /*0042*/ 	.short	0x0010
        /*0044*/ 	.byte	0x00, 0xf5, 0x21, 0x00


	//----- nvinfo : EIATTR_KPARAM_INFO
	.align		4
.L_3148:
        /*0048*/ 	.byte	0x04, 0x17
        /*004a*/ 	.short	(.L_3150 - .L_3149)
.L_3149:
        /*004c*/ 	.word	0x00000000
        /*0050*/ 	.short	0x0001
        /*0052*/ 	.short	0x0008
        /*0054*/ 	.byte	0x00, 0xf5, 0x21, 0x00


	//----- nvinfo : EIATTR_KPARAM_INFO
	.align		4
.L_3150:
        /*0058*/ 	.byte	0x04, 0x17
        /*005a*/ 	.short	(.L_3152 - .L_3151)
.L_3151:
        /*005c*/ 	.word	0x00000000
        /*0060*/ 	.short	0x0000
        /*0062*/ 	.short	0x0000
        /*0064*/ 	.byte	0x00, 0xf0, 0x11, 0x00


	//----- nvinfo : EIATTR_SPARSE_MMA_MASK
	.align		4
.L_3152:
        /*0068*/ 	.byte	0x03, 0x50
        /*006a*/ 	.short	0x0000


	//----- nvinfo : EIATTR_MAXREG_COUNT
	.align		4
        /*006c*/ 	.byte	0x03, 0x1b
        /*006e*/ 	.short	0x00ff


	//----- nvinfo : EIATTR_NUM_BARRIERS
	.align		4
        /*0070*/ 	.byte	0x02, 0x4c
        /*0072*/ 	.byte	0x01
	.zero		1


	//----- nvinfo : EIATTR_MERCURY_ISA_VERSION
	.align		4
        /*0074*/ 	.byte	0x03, 0x5f
        /*0076*/ 	.short	0x0101


	//----- nvinfo : EIATTR_INT_WARP_WIDE_INSTR_OFFSETS
	.align		4
        /*0078*/ 	.byte	0x04, 0x31
        /*007a*/ 	.short	(.L_3154 - .L_3153)


	//   ....[0]....
.L_3153:
        /*007c*/ 	.word	0x000000d0


	//----- nvinfo : EIATTR_VRC_CTA_INIT_COUNT
	.align		4
.L_3154:
        /*0080*/ 	.byte	0x02, 0x4a
	.zero		1
	.zero		1


	//----- nvinfo : EIATTR_EXIT_INSTR_OFFSETS
	.align		4
        /*0084*/ 	.byte	0x04, 0x1c
        /*0086*/ 	.short	(.L_3156 - .L_3155)


	//   ....[0]....
.L_3155:
        /*0088*/ 	.word	0x00004b00


	//   ....[1]....
        /*008c*/ 	.word	0x00004c00


	//----- nvinfo : EIATTR_CRS_STACK_SIZE
	.align		4
.L_3156:
        /*0090*/ 	.byte	0x04, 0x1e
        /*0092*/ 	.short	(.L_3158 - .L_3157)
.L_3157:
        /*0094*/ 	.word	0x00000000


	//----- nvinfo : EIATTR_CBANK_PARAM_SIZE
	.align		4
.L_3158:
        /*0098*/ 	.byte	0x03, 0x19
        /*009a*/ 	.short	0x0030


	//----- nvinfo : EIATTR_PARAM_CBANK
	.align		4
        /*009c*/ 	.byte	0x04, 0x0a
        /*009e*/ 	.short	(.L_3160 - .L_3159)
	.align		4
.L_3159:
        /*00a0*/ 	.word	index@(.nv.constant0._Z32massMatrixMultiplyRegisterKernelILi11ELi11ELi1EEviPKdS1_S1_S1_Pd)
        /*00a4*/ 	.short	0x0380
        /*00a6*/ 	.short	0x0030


	//----- nvinfo : EIATTR_SW_WAR
	.align		4
.L_3160:
        /*00a8*/ 	.byte	0x04, 0x36
        /*00aa*/ 	.short	(.L_3162 - .L_3161)
.L_3161:
        /*00ac*/ 	.word	0x00000008
.L_3162:


//--------------------- .nv.info._Z42massMatrixMultiplyMonolithicConstantKernelILi10ELi14ELi1EEviPKdS1_S1_S1_Pd --------------------------
	.section	.nv.info._Z42massMatrixMultiplyMonolithicConstantKernelILi10ELi14ELi1EEviPKdS1_S1_S1_Pd,"",@"SHT_CUDA_INFO"
	.sectionflags	@""
	.align	4


	//----- nvinfo : EIATTR_CUDA_API_VERSION
	.align		4
        /*0000*/ 	.byte	0x04, 0x37
        /*0002*/ 	.short	(.L_3164 - .L_3163)
.L_3163:
        /*0004*/ 	.word	0x00000082


	//----- nvinfo : EIATTR_KPARAM_INFO
	.align		4
.L_3164:
        /*0008*/ 	.byte	0x04, 0x17
        /*000a*/ 	.short	(.L_3166 - .L_3165)
.L_3165:
        /*000c*/ 	.word	0x00000000
        /*0010*/ 	.short	0x0005
        /*0012*/ 	.short	0x0028
        /*0014*/ 	.byte	0x00, 0xf5, 0x21, 0x00


	//----- nvinfo : EIATTR_KPARAM_INFO
	.align		4
.L_3166:
        /*0018*/ 	.byte	0x04, 0x17
        /*001a*/ 	.short	(.L_3168 - .L_3167)
.L_3167:
        /*001c*/ 	.word	0x00000000
        /*0020*/ 	.short	0x0004
        /*0022*/ 	.short	0x0020
        /*0024*/ 	.byte	0x00, 0xf5, 0x21, 0x00


	//----- nvinfo : EIATTR_KPARAM_INFO
	.align		4
.L_3168:
        /*0028*/ 	.byte	0x04, 0x17
        /*002a*/ 	.short	(.L_3170 - .L_3169)
.L_3169:
        /*002c*/ 	.word	0x00000000
        /*0030*/ 	.short	0x0003
        /*0032*/ 	.short	0x0018
        /*0034*/ 	.byte	0x00, 0xf5, 0x21, 0x00


	//----- nvinfo : EIATTR_KPARAM_INFO
	.align		4
.L_3170:
        /*0038*/ 	.byte	0x04, 0x17
        /*003a*/ 	.short	(.L_3172 - .L_3171)
.L_3171:
        /*003c*/ 	.word	0x00000000
        /*0040*/ 	.short	0x0002
        /*0042*/ 	.short	0x0010
        /*0044*/ 	.byte	0x00, 0xf5, 0x21, 0x00


	//----- nvinfo : EIATTR_KPARAM_INFO
	.align		4
.L_3172:
        /*0048*/ 	.byte	0x04, 0x17
        /*004a*/ 	.short	(.L_3174 - .L_3173)
.L_3173:
        /*004c*/ 	.word	0x00000000
        /*0050*/ 	.short	0x0001
        /*0052*/ 	.short	0x0008
        /*0054*/ 	.byte	0x00, 0xf5, 0x21, 0x00


	//----- nvinfo : EIATTR_KPARAM_INFO
	.align		4
.L_3174:
        /*0058*/ 	.byte	0x04, 0x17
        /*005a*/ 	.short	(.L_3176 - .L_3175)
.L_3175:
        /*005c*/ 	.word	0x00000000
        /*0060*/ 	.short	0x0000
        /*0062*/ 	.short	0x0000
        /*0064*/ 	.byte	0x00, 0xf0, 0x11, 0x00


	//----- nvinfo : EIATTR_SPARSE_MMA_MASK
	.align		4
.L_3176:
        /*0068*/ 	.byte	0x03, 0x50
        /*006a*/ 	.short	0x0000


	//----- nvinfo : EIATTR_MAXREG_COUNT
	.align		4
        /*006c*/ 	.byte	0x03, 0x1b
        /*006e*/ 	.short	0x00ff


	//----- nvinfo : EIATTR_NUM_BARRIERS
	.align		4
        /*0070*/ 	.byte	0x02, 0x4c
        /*0072*/ 	.byte	0x01
	.zero		1


	//----- nvinfo : EIATTR_MERCURY_ISA_VERSION
	.align		4
        /*0074*/ 	.byte	0x03, 0x5f
        /*0076*/ 	.short	0x0101


	//----- nvinfo : EIATTR_VRC_CTA_INIT_COUNT
	.align		4
        /*0078*/ 	.byte	0x02, 0x4a
	.zero		1
	.zero		1


	//----- nvinfo : EIATTR_EXIT_INSTR_OFFSETS
	.align		4
        /*007c*/ 	.byte	0x04, 0x1c
        /*007e*/ 	.short	(.L_3178 - .L_3177)


	//   ....[0]....
.L_3177:
        /*0080*/ 	.word	0x00006a50


	//   ....[1]....
        /*0084*/ 	.word	0x00006b30


	//----- nvinfo : EIATTR_CRS_STACK_SIZE
	.align		4
.L_3178:
        /*0088*/ 	.byte	0x04, 0x1e
        /*008a*/ 	.short	(.L_3180 - .L_3179)
.L_3179:
        /*008c*/ 	.word	0x00000000


	//----- nvinfo : EIATTR_CBANK_PARAM_SIZE
	.align		4
.L_3180:
        /*0090*/ 	.byte	0x03, 0x19
        /*0092*/ 	.short	0x0030


	//----- nvinfo : EIATTR_PARAM_CBANK
	.align		4
        /*0094*/ 	.byte	0x04, 0x0a
        /*0096*/ 	.short	(.L_3182 - .L_3181)
	.align		4
.L_3181:
        /*0098*/ 	.word	index@(.nv.constant0._Z42massMatrixMultiplyMonolithicConstantKernelILi10ELi14ELi1EEviPKdS1_S1_S1_Pd)
        /*009c*/ 	.short	0x0380
        /*009e*/ 	.short	0x0030


	//----- nvinfo : EIATTR_SW_WAR
	.align		4
.L_3182:
        /*00a0*/ 	.byte	0x04, 0x36
        /*00a2*/ 	.short	(.L_3184 - .L_3183)
.L_3183:
        /*00a4*/ 	.word	0x00000008
.L_3184:


//--------------------- .nv.info._Z40massMatrixMultiplyMonolithicGlobalKernelILi10ELi14ELi1EEviPKdS1_S1_S1_Pd --------------------------
	.section	.nv.info._Z40massMatrixMultiplyMonolithicGlobalKernelILi10ELi14ELi1EEviPKdS1_S1_S1_Pd,"",@"SHT_CUDA_INFO"
	.sectionflags	@""
	.align	4


	//----- nvinfo : EIATTR_CUDA_API_VERSION
	.align		4
        /*0000*/ 	.byte	0x04, 0x37
        /*0002*/ 	.short	(.L_3186 - .L_3185)
.L_3185:
        /*0004*/ 	.word	0x00000082


	//----- nvinfo : EIATTR_KPARAM_INFO
	.align		4
.L_3186:
        /*0008*/ 	.byte	0x04, 0x17
        /*000a*/ 	.short	(.L_3188 - .L_3187)
.L_3187:
        /*000c*/ 	.word	0x00000000
        /*0010*/ 	.short	0x0005
        /*0012*/ 	.short	0x0028
        /*0014*/ 	.byte	0x00, 0xf5, 0x21, 0x00


	//----- nvinfo : EIATTR_KPARAM_INFO
	.align		4
.L_3188:
        /*0018*/ 	.byte	0x04, 0x17
        /*001a*/ 	.short	(.L_3190 - .L_3189)
.L_3189:
        /*001c*/ 	.word	0x00000000
        /*0020*/ 	.short	0x0004
        /*0022*/ 	.short	0x0020
        /*0024*/ 	.byte	0x00, 0xf5, 0x21, 0x00


	//----- nvinfo : EIATTR_KPARAM_INFO
	.align		4
.L_3190:
        /*0028*/ 	.byte	0x04, 0x17
        /*002a*/ 	.short	(.L_3192 - .L_3191)
.L_3191:
        /*002c*/ 	.word	0x00000000
        /*0030*/ 	.short	0x0003
        /*0032*/ 	.short	0x0018
        /*0034*/ 	.byte	0x00, 0xf5, 0x21, 0x00


	//----- nvinfo : EIATTR_KPARAM_INFO
	.align		4
.L_3192:
        /*0038*/ 	.byte	0x04, 0x17
        /*003a*/ 	.short	(.L_3194 - .L_3193)
.L_3193:
        /*003c*/ 	.word	0x00000000
        /*0040*/ 	.short	0x0002
        /*0042*/ 	.short	0x0010
        /*0044*/ 	.byte	0x00, 0xf5, 0x21, 0x00


	//----- nvinfo : EIATTR_KPARAM_INFO
	.align		4
.L_3194:
        /*0048*/ 	.byte	0x04, 0x17
        /*004a*/ 	.short	(.L_3196 - .L_3195)
.L_3195:
        /*004c*/ 	.word	0x00000000
        /*0050*/ 	.short	0x0001
        /*0052*/ 	.short	0x0008
        /*0054*/ 	.byte	0x00, 0xf5, 0x21, 0x00


	//----- nvinfo : EIATTR_KPARAM_INFO
	.align		4
.L_3196:
        /*0058*/ 	.byte	0x04, 0x17
        /*005a*/ 	.short	(.L_3198 - .L_3197)
.L_3197:
        /*005c*/ 	.word	0x00000000
        /*0060*/ 	.short	0x0000
        /*0062*/ 	.short	0x0000
        /*0064*/ 	.byte	0x00, 0xf0, 0x11, 0x00


	//----- nvinfo : EIATTR_SPARSE_MMA_MASK
	.align		4
.L_3198:
        /*0068*/ 	.byte	0x03, 0x50
        /*006a*/ 	.short	0x0000


	//----- nvinfo : EIATTR_MAXREG_COUNT
	.align		4
        /*006c*/ 	.byte	0x03, 0x1b
        /*006e*/ 	.short	0x00ff


	//----- nvinfo : EIATTR_NUM_BARRIERS
	.align		4
        /*0070*/ 	.byte	0x02, 0x4c
        /*0072*/ 	.byte	0x01
	.zero		1


	//----- nvinfo : EIATTR_MERCURY_ISA_VERSION
	.align		4
        /*0074*/ 	.byte	0x03, 0x5f
        /*0076*/ 	.short	0x0101


	//----- nvinfo : EIATTR_VRC_CTA_INIT_COUNT
	.align		4
        /*0078*/ 	.byte	0x02, 0x4a
	.zero		1
	.zero		1


	//----- nvinfo : EIATTR_EXIT_INSTR_OFFSETS
	.align		4
        /*007c*/ 	.byte	0x04, 0x1c
        /*007e*/ 	.short	(.L_3200 - .L_3199)


	//   ....[0]....
.L_3199:
        /*0080*/ 	.word	0x000061e0


	//   ....[1]....
        /*0084*/ 	.word	0x000062c0


	//----- nvinfo : EIATTR_CRS_STACK_SIZE
	.align		4
.L_3200:
        /*0088*/ 	.byte	0x04, 0x1e
        /*008a*/ 	.short	(.L_3202 - .L_3201)
.L_3201:
        /*008c*/ 	.word	0x00000000


	//----- nvinfo : EIATTR_CBANK_PARAM_SIZE
	.align		4
.L_3202:
        /*0090*/ 	.byte	0x03, 0x19
        /*0092*/ 	.short	0x0030


	//----- nvinfo : EIATTR_PARAM_CBANK
	.align		4
        /*0094*/ 	.byte	0x04, 0x0a
        /*0096*/ 	.short	(.L_3204 - .L_3203)
	.align		4
.L_3203:
        /*0098*/ 	.word	index@(.nv.constant0._Z40massMatrixMultiplyMonolithicGlobalKernelILi10ELi14ELi1EEviPKdS1_S1_S1_Pd)
        /*009c*/ 	.short	0x0380
        /*009e*/ 	.short	0x0030


	//----- nvinfo : EIATTR_SW_WAR
	.align		4
.L_3204:
        /*00a0*/ 	.byte	0x04, 0x36
        /*00a2*/ 	.short	(.L_3206 - .L_3205)
.L_3205:
        /*00a4*/ 	.word	0x00000008
.L_3206:


//--------------------- .nv.info._Z30massMatrixMultiplyGlobalKernelILi10ELi14ELi1EEviPKdS1_S1_S1_Pd --------------------------
	.section	.nv.info._Z30massMatrixMultiplyGlobalKernelILi10ELi14ELi1EEviPKdS1_S1_S1_Pd,"",@"SHT_CUDA_INFO"
	.sectionflags	@""
	.align	4


	//----- nvinfo : EIATTR_CUDA_API_VERSION
	.align		4
        /*0000*/ 	.byte	0x04, 0x37
        /*0002*/ 	.short	(.L_3208 - .L_3207)
.L_3207:
        /*0004*/ 	.word	0x00000082


	//----- nvinfo : EIATTR_KPARAM_INFO
	.align		4
.L_3208:
        /*0008*/ 	.byte	0x04, 0x17
        /*000a*/ 	.short	(.L_3210 - .L_3209)
.L_3209:
        /*000c*/ 	.word	0x00000000
        /*0010*/ 	.short	0x0005
        /*0012*/ 	.short	0x0028
        /*0014*/ 	.byte	0x00, 0xf5, 0x21, 0x00


	//----- nvinfo : EIATTR_KPARAM_INFO
	.align		4
.L_3210:
        /*0018*/ 	.byte	0x04, 0x17
        /*001a*/ 	.short	(.L_3212 - .L_3211)
.L_3211:
        /*001c*/ 	.word	0x00000000
        /*0020*/ 	.short	0x0004
        /*0022*/ 	.short	0x0020
        /*0024*/ 	.byte	0x00, 0xf5, 0x21, 0x00


	//----- nvinfo : EIATTR_KPARAM_INFO
	.align		4
.L_3212:
        /*0028*/ 	.byte	0x04, 0x17
        /*002a*/ 	.short	(.L_3214 - .L_3213)
.L_3213:
        /*002c*/ 	.word	0x00000000
        /*0030*/ 	.short	0x0003
        /*0032*/ 	.short	0x0018
        /*0034*/ 	.byte	0x00, 0xf5, 0x21, 0x00


	//----- nvinfo : EIATTR_KPARAM_INFO
	.align		4
.L_3214:
        /*0038*/ 	.byte	0x04, 0x17
        /*003a*/ 	.short	(.L_3216 - .L_3215)
.L_3215:
        /*003c*/ 	.word	0x00000000
        /*0040*/ 	.short	0x0002
        /*0042*/ 	.short	0x0010
        /*0044*/ 	.byte	0x00, 0xf5, 0x21, 0x00


	//----- nvinfo : EIATTR_KPARAM_INFO
	.align		4
.L_3216:
        /*0048*/ 	.byte	0x04, 0x17
        /*004a*/ 	.short	(.L_3218 - .L_3217)
.L_3217:
        /*004c*/ 	.word	0x00000000
        /*0050*/ 	.short	0x0001
        /*0052*/ 	.short	0x0008
        /*0054*/ 	.byte	0x00, 0xf5, 0x21, 0x00


	//----- nvinfo : EIATTR_KPARAM_INFO
	.align		4
.L_3218:
        /*0058*/ 	.byte	0x04, 0x17
        /*005a*/ 	.short	(.L_3220 - .L_3219)
.L_3219:
        /*005c*/ 	.word	0x00000000
        /*0060*/ 	.short	0x0000
        /*0062*/ 	.short	0x0000
        /*0064*/ 	.byte	0x00, 0xf0, 0x11, 0x00


	//----- nvinfo : EIATTR_SPARSE_MMA_MASK
	.align		4
.L_3220:
        /*0068*/ 	.byte	0x03, 0x50
        /*006a*/ 	.short	0x0000


	//----- nvinfo : EIATTR_MAXREG_COUNT
	.align		4
        /*006c*/ 	.byte	0x03, 0x1b
        /*006e*/ 	.short	0x00ff


	//----- nvinfo : EIATTR_NUM_BARRIERS
	.align		4
        /*0070*/ 	.byte	0x02, 0x4c
        /*0072*/ 	.byte	0x01
	.zero		1


	//----- nvinfo : EIATTR_MERCURY_ISA_VERSION
	.align		4
        /*0074*/ 	.byte	0x03, 0x5f
        /*0076*/ 	.short	0x0101


	//----- nvinfo : EIATTR_VRC_CTA_INIT_COUNT
	.align		4
        /*0078*/ 	.byte	0x02, 0x4a
	.zero		1
	.zero		1


	//----- nvinfo : EIATTR_EXIT_INSTR_OFFSETS
	.align		4
        /*007c*/ 	.byte	0x04, 0x1c
        /*007e*/ 	.short	(.L_3222 - .L_3221)


	//   ....[0]....
.L_3221:
        /*0080*/ 	.word	0x00003d30


	//   ....[1]....
        /*0084*/ 	.word	0x00003e20


	//----- nvinfo : EIATTR_CRS_STACK_SIZE
	.align		4
.L_3222:
        /*0088*/ 	.byte	0x04, 0x1e
        /*008a*/ 	.short	(.L_3224 - .L_3223)
.L_3223:
        /*008c*/ 	.word	0x00000000


	//----- nvinfo : EIATTR_CBANK_PARAM_SIZE
	.align		4
.L_3224:
        /*0090*/ 	.byte	0x03, 0x19
        /*0092*/ 	.short	0x0030


	//----- nvinfo : EIATTR_PARAM_CBANK
	.align		4
        /*0094*/ 	.byte	0x04, 0x0a
        /*0096*/ 	.short	(.L_3226 - .L_3225)
	.align		4
.L_3225:
        /*0098*/ 	.word	index@(.nv.constant0._Z30massMatrixMultiplyGlobalKernelILi10ELi14ELi1EEviPKdS1_S1_S1_Pd)
        /*009c*/ 	.short	0x0380
        /*009e*/ 	.short	0x0030


	//----- nvinfo : EIATTR_SW_WAR
	.align		4
.L_3226:
        /*00a0*/ 	.byte	0x04, 0x36
        /*00a2*/ 	.short	(.L_3228 - .L_3227)
.L_3227:
        /*00a4*/ 	.word	0x00000008
.L_3228:


//--------------------- .nv.info._Z30massMatrixMultiplySharedKernelILi10ELi14ELi1EEviPKdS1_S1_S1_Pd --------------------------
	.section	.nv.info._Z30massMatrixMultiplySharedKernelILi10ELi14ELi1EEviPKdS1_S1_S1_Pd,"",@"SHT_CUDA_INFO"
	.sectionflags	@""
	.align	4


	//----- nvinfo : EIATTR_CUDA_API_VERSION
	.align		4
        /*0000*/ 	.byte	0x04, 0x37
        /*0002*/ 	.short	(.L_3230 - .L_3229)
.L_3229:
        /*0004*/ 	.word	0x00000082


	//----- nvinfo : EIATTR_KPARAM_INFO
	.align		4
.L_3230:
        /*0008*/ 	.byte	0x04, 0x17
        /*000a*/ 	.short	(.L_3232 - .L_3231)
.L_3231:
        /*000c*/ 	.word	0x00000000
        /*0010*/ 	.short	0x0005
        /*0012*/ 	.short	0x0028
        /*0014*/ 	.byte	0x00, 0xf5, 0x21, 0x00


	//----- nvinfo : EIATTR_KPARAM_INFO
	.align		4
.L_3232:
        /*0018*/ 	.byte	0x04, 0x17
        /*001a*/ 	.short	(.L_3234 - .L_3233)
.L_3233:
        /*001c*/ 	.word	0x00000000
        /*0020*/ 	.short	0x0004
        /*0022*/ 	.short	0x0020
        /*0024*/ 	.byte	0x00, 0xf5, 0x21, 0x00


	//----- nvinfo : EIATTR_KPARAM_INFO
	.align		4
.L_3234:
        /*0028*/ 	.byte	0x04, 0x17
        /*002a*/ 	.short	(.L_3236 - .L_3235)
.L_3235:
        /*002c*/ 	.word	0x00000000
        /*0030*/ 	.short	0x0003
        /*0032*/ 	.short	0x0018
        /*0034*/ 	.byte	0x00, 0xf5, 0x21, 0x00


	//----- nvinfo : EIATTR_KPARAM_INFO
	.align		4
.L_3236:
        /*0038*/ 	.byte	0x04, 0x17
        /*003a*/ 	.short	(.L_3238 - .L_3237)
.L_3237:
        /*003c*/ 	.word	0x00000000
        /*0040*/ 	.short	0x0002
        /*0042*/ 	.short	0x0010
        /*0044*/ 	.byte	0x00, 0xf5, 0x21, 0x00


	//----- nvinfo : EIATTR_KPARAM_INFO
	.align		4
.L_3238:
        /*0048*/ 	.byte	0x04, 0x17
        /*004a*/ 	.short	(.L_3240 - .L_3239)
.L_3239:
        /*004c*/ 	.word	0x00000000
        /*0050*/ 	.short	0x0001
        /*0052*/ 	.short	0x0008
        /*0054*/ 	.byte	0x00, 0xf5, 0x21, 0x00


	//----- nvinfo : EIATTR_KPARAM_INFO
	.align		4
.L_3240:
        /*0058*/ 	.byte	0x04, 0x17
        /*005a*/ 	.short	(.L_3242 - .L_3241)
.L_3241:
        /*005c*/ 	.word	0x00000000
        /*0060*/ 	.short	0x0000
        /*0062*/ 	.short	0x0000
        /*0064*/ 	.byte	0x00, 0xf0, 0x11, 0x00


	//----- nvinfo : EIATTR_SPARSE_MMA_MASK
	.align		4
.L_3242:
        /*0068*/ 	.byte	0x03, 0x50
        /*006a*/ 	.short	0x0000


	//----- nvinfo : EIATTR_MAXREG_COUNT
	.align		4
        /*006c*/ 	.byte	0x03, 0x1b
        /*006e*/ 	.short	0x00ff


	//----- nvinfo : EIATTR_NUM_BARRIERS
	.align		4
        /*0070*/ 	.byte	0x02, 0x4c
        /*0072*/ 	.byte	0x01
	.zero		1


	//----- nvinfo : EIATTR_MERCURY_ISA_VERSION
	.align		4
        /*0074*/ 	.byte	0x03, 0x5f
        /*0076*/ 	.short	0x0101


	//----- nvinfo : EIATTR_VRC_CTA_INIT_COUNT
	.align		4
        /*0078*/ 	.byte	0x02, 0x4a
	.zero		1
	.zero		1


	//----- nvinfo : EIATTR_EXIT_INSTR_OFFSETS
	.align		4
        /*007c*/ 	.byte	0x04, 0x1c
        /*007e*/ 	.short	(.L_3244 - .L_3243)


	//   ....[0]....
.L_3243:
        /*0080*/ 	.word	0x00003980


	//   ....[1]....
        /*0084*/ 	.word	0x00003a60


	//----- nvinfo : EIATTR_CRS_STACK_SIZE
	.align		4
.L_3244:
        /*0088*/ 	.byte	0x04, 0x1e
        /*008a*/ 	.short	(.L_3246 - .L_3245)
.L_3245:
        /*008c*/ 	.word	0x00000000


	//----- nvinfo : EIATTR_CBANK_PARAM_SIZE
	.align		4
.L_3246:
        /*0090*/ 	.byte	0x03, 0x19
        /*0092*/ 	.short	0x0030


	//----- nvinfo : EIATTR_PARAM_CBANK
	.align		4
        /*0094*/ 	.byte	0x04, 0x0a
        /*0096*/ 	.short	(.L_3248 - .L_3247)
	.align		4
.L_3247:
        /*0098*/ 	.word	index@(.nv.constant0._Z30massMatrixMultiplySharedKernelILi10ELi14ELi1EEviPKdS1_S1_S1_Pd)
        /*009c*/ 	.short	0x0380
        /*009e*/ 	.short	0x0030


	//----- nvinfo : EIATTR_SW_WAR
	.align		4
.L_3248:
        /*00a0*/ 	.byte	0x04, 0x36
        /*00a2*/ 	.short	(.L_3250 - .L_3249)
.L_3249:
        /*00a4*/ 	.word	0x00000008
.L_3250:


//--------------------- .nv.info._Z32massMatrixMultiplyConstantKernelILi10ELi14ELi1EEviPKdS1_S1_S1_Pd --------------------------
	.section	.nv.info._Z32massMatrixMultiplyConstantKernelILi10ELi14ELi1EEviPKdS1_S1_S1_Pd,"",@"SHT_CUDA_INFO"
	.sectionflags	@""
	.align	4


	//----- nvinfo : EIATTR_CUDA_API_VERSION
	.align		4
        /*0000*/ 	.byte	0x04, 0x37
        /*0002*/ 	.short	(.L_3252 - .L_3251)
.L_3251:
        /*0004*/ 	.word	0x00000082


	//----- nvinfo : EIATTR_KPARAM_INFO
	.align		4
.L_3252:
        /*0008*/ 	.byte	0x04, 0x17
        /*000a*/ 	.short	(.L_3254 - .L_3253)
.L_3253:
        /*000c*/ 	.word	0x00000000
        /*0010*/ 	.short	0x0005
        /*0012*/ 	.short	0x0028
        /*0014*/ 	.byte	0x00, 0xf5, 0x21, 0x00


	//----- nvinfo : EIATTR_KPARAM_INFO
	.align		4
.L_3254:
        /*0018*/ 	.byte	0x04, 0x17
        /*001a*/ 	.short	(.L_3256 - .L_3255)
.L_3255:
        /*001c*/ 	.word	0x00000000
        /*0020*/ 	.short	0x0004
        /*0022*/ 	.short	0x0020
        /*0024*/ 	.byte	0x00, 0xf5, 0x21, 0x00


	//----- nvinfo : EIATTR_KPARAM_INFO
	.align		4
.L_3256:
        /*0028*/ 	.byte	0x04, 0x17
        /*002a*/ 	.short	(.L_3258 - .L_3257)
.L_3257:
        /*002c*/ 	.word	0x00000000
        /*0030*/ 	.short	0x0003
        /*0032*/ 	.short	0x0018
        /*0034*/ 	.byte	0x00, 0xf5, 0x21, 0x00


	//----- nvinfo : EIATTR_KPARAM_INFO
	.align		4
.L_3258:
        /*0038*/ 	.byte	0x04, 0x17
        /*003a*/ 	.short	(.L_3260 - .L_3259)
.L_3259:
        /*003c*/ 	.word	0x00000000
        /*0040*/ 	.short	0x0002
        /*0042*/ 	.short	0x0010
        /*0044*/ 	.byte	0x00, 0xf5, 0x21, 0x00


	//----- nvinfo : EIATTR_KPARAM_INFO
	.align		4
.L_3260:
        /*0048*/ 	.byte	0x04, 0x17
        /*004a*/ 	.short	(.L_3262 - .L_3261)
.L_3261:
        /*004c*/ 	.word	0x00000000
        /*0050*/ 	.short	0x0001
        /*0052*/ 	.short	0x0008
        /*0054*/ 	.byte	0x00, 0xf5, 0x21, 0x00


	//----- nvinfo : EIATTR_KPARAM_INFO
	.align		4
.L_3262:
        /*0058*/ 	.byte	0x04, 0x17
        /*005a*/ 	.short	(.L_3264 - .L_3263)
.L_3263:
        /*005c*/ 	.word	0x00000000
        /*0060*/ 	.short	0x0000
        /*0062*/ 	.short	0x0000
        /*0064*/ 	.byte	0x00, 0xf0, 0x11, 0x00


	//----- nvinfo : EIATTR_SPARSE_MMA_MASK
	.align		4
.L_3264:
        /*0068*/ 	.byte	0x03, 0x50
        /*006a*/ 	.short	0x0000


	//----- nvinfo : EIATTR_MAXREG_COUNT
	.align		4
        /*006c*/ 	.byte	0x03, 0x1b
        /*006e*/ 	.short	0x00ff


	//----- nvinfo : EIATTR_NUM_BARRIERS
	.align		4
        /*0070*/ 	.byte	0x02, 0x4c
        /*0072*/ 	.byte	0x01
	.zero		1


	//----- nvinfo : EIATTR_MERCURY_ISA_VERSION
	.align		4
        /*0074*/ 	.byte	0x03, 0x5f
        /*0076*/ 	.short	0x0101


	//----- nvinfo : EIATTR_VRC_CTA_INIT_COUNT
	.align		4
        /*0078*/ 	.byte	0x02, 0x4a
	.zero		1
	.zero		1


	//----- nvinfo : EIATTR_EXIT_INSTR_OFFSETS
	.align		4
        /*007c*/ 	.byte	0x04, 0x1c
        /*007e*/ 	.short	(.L_3266 - .L_3265)


	//   ....[0]....
.L_3265:
        /*0080*/ 	.word	0x00004530


	//   ....[1]....
        /*0084*/ 	.word	0x00004620


	//----- nvinfo : EIATTR_CRS_STACK_SIZE
	.align		4
.L_3266:
        /*0088*/ 	.byte	0x04, 0x1e
        /*008a*/ 	.short	(.L_3268 - .L_3267)
.L_3267:
        /*008c*/ 	.word	0x00000000


	//----- nvinfo : EIATTR_CBANK_PARAM_SIZE
	.align		4
.L_3268:
        /*0090*/ 	.byte	0x03, 0x19
        /*0092*/ 	.short	0x0030


	//----- nvinfo : EIATTR_PARAM_CBANK
	.align		4
        /*0094*/ 	.byte	0x04, 0x0a
        /*0096*/ 	.short	(.L_3270 - .L_3269)
	.align		4
.L_3269:
        /*0098*/ 	.word	index@(.nv.constant0._Z32massMatrixMultiplyConstantKernelILi10ELi14ELi1EEviPKdS1_S1_S1_Pd)
        /*009c*/ 	.short	0x0380
        /*009e*/ 	.short	0x0030


	//----- nvinfo : EIATTR_SW_WAR
	.align		4
.L_3270:
        /*00a0*/ 	.byte	0x04, 0x36
        /*00a2*/ 	.short	(.L_3272 - .L_3271)
.L_3271:
        /*00a4*/ 	.word	0x00000008
.L_3272:


//--------------------- .nv.info._Z32massMatrixMultiplyRegisterKernelILi10ELi14ELi1EEviPKdS1_S1_S1_Pd --------------------------
	.section	.nv.info._Z32massMatrixMultiplyRegisterKernelILi10ELi14ELi1EEviPKdS1_S1_S1_Pd,"",@"SHT_CUDA_INFO"
	.sectionflags	@""
	.align	4


	//----- nvinfo : EIATTR_CUDA_API_VERSION
	.align		4
        /*0000*/ 	.byte	0x04, 0x37
        /*0002*/ 	.short	(.L_3274 - .L_3273)
.L_3273:
        /*0004*/ 	.word	0x00000082


	//----- nvinfo : EIATTR_KPARAM_INFO
	.align		4
.L_3274:
        /*0008*/ 	.byte	0x04, 0x17
        /*000a*/ 	.short	(.L_3276 - .L_3275)
.L_3275:
        /*000c*/ 	.word	0x00000000
        /*0010*/ 	.short	0x0005
        /*0012*/ 	.short	0x0028
        /*0014*/ 	.byte	0x00, 0xf5, 0x21, 0x00


	//----- nvinfo : EIATTR_KPARAM_INFO
	.align		4
.L_3276:
        /*0018*/ 	.byte	0x04, 0x17
        /*001a*/ 	.short	(.L_3278 - .L_3277)
.L_3277:
        /*001c*/ 	.word	0x00000000
        /*0020*/ 	.short	0x0004
        /*0022*/ 	.short	0x0020
        /*0024*/ 	.byte	0x00, 0xf5, 0x21, 0x00


	//----- nvinfo : EIATTR_KPARAM_INFO
	.align		4
.L_3278:
        /*0028*/ 	.byte	0x04, 0x17
        /*002a*/ 	.short	(.L_3280 - .L_3279)
.L_3279:
        /*002c*/ 	.word	0x00000000
        /*0030*/ 	.short	0x0003
        /*0032*/ 	.short	0x0018
        /*0034*/ 	.byte	0x00, 0xf5, 0x21, 0x00


	//----- nvinfo : EIATTR_KPARAM_INFO
	.align		4
.L_3280:
        /*0038*/ 	.byte	0x04, 0x17
        /*003a*/ 	.short	(.L_3282 - .L_3281)
.L_3281:
        /*003c*/ 	.word	0x00000000
        /*0040*/ 	.short	0x0002
        /*0042*/ 	.short	0x0010
        /*0044*/ 	.byte	0x00, 0xf5, 0x21, 0x00


	//----- nvinfo : EIATTR_KPARAM_INFO
	.align		4
.L_3282:
        /*0048*/ 	.byte	0x04, 0x17
        /*004a*/ 	.short	(.L_3284 - .L_3283)
.L_3283:
        /*004c*/ 	.word	0x00000000
        /*0050*/ 	.short	0x0001
        /*0052*/ 	.short	0x0008
        /*0054*/ 	.byte	0x00, 0xf5, 0x21, 0x00


	//----- nvinfo : EIATTR_KPARAM_INFO
	.align		4
.L_3284:
        /*0058*/ 	.byte	0x04, 0x17
        /*005a*/ 	.short	(.L_3286 - .L_3285)
.L_3285:
        /*005c*/ 	.word	0x00000000
        /*0060*/ 	.short	0x0000
        /*0062*/ 	.short	0x0000
        /*0064*/ 	.byte	0x00, 0xf0, 0x11, 0x00


	//----- nvinfo : EIATTR_SPARSE_MMA_MASK
	.align		4
.L_3286:
        /*0068*/ 	.byte	0x03, 0x50
        /*006a*/ 	.short	0x0000


	//----- nvinfo : EIATTR_MAXREG_COUNT
	.align		4
        /*006c*/ 	.byte	0x03, 0x1b
        /*006e*/ 	.short	0x00ff


	//----- nvinfo : EIATTR_NUM_BARRIERS
	.align		4
        /*0070*/ 	.byte	0x02, 0x4c
        /*0072*/ 	.byte	0x01
	.zero		1


	//----- nvinfo : EIATTR_MERCURY_ISA_VERSION
	.align		4
        /*0074*/ 	.byte	0x03, 0x5f
        /*0076*/ 	.short	0x0101


	//----- nvinfo : EIATTR_VRC_CTA_INIT_COUNT
	.align		4
        /*0078*/ 	.byte	0x02, 0x4a
	.zero		1
	.zero		1


	//----- nvinfo : EIATTR_EXIT_INSTR_OFFSETS
	.align		4
        /*007c*/ 	.byte	0x04, 0x1c
        /*007e*/ 	.short	(.L_3288 - .L_3287)


	//   ....[0]....
.L_3287:
        /*0080*/ 	.word	0x00004920


	//   ....[1]....
        /*0084*/ 	.word	0x00004a10


	//----- nvinfo : EIATTR_CRS_STACK_SIZE
	.align		4
.L_3288:
        /*0088*/ 	.byte	0x04, 0x1e
        /*008a*/ 	.short	(.L_3290 - .L_3289)
.L_3289:
        /*008c*/ 	.word	0x00000000


	//----- nvinfo : EIATTR_CBANK_PARAM_SIZE
	.align		4
.L_3290:
        /*0090*/ 	.byte	0x03, 0x19
        /*0092*/ 	.short	0x0030


	//----- nvinfo : EIATTR_PARAM_CBANK
	.align		4
        /*0094*/ 	.byte	0x04, 0x0a
        /*0096*/ 	.short	(.L_3292 - .L_3291)
	.align		4
.L_3291:
        /*0098*/ 	.word	index@(.nv.constant0._Z32massMatrixMultiplyRegisterKernelILi10ELi14ELi1EEviPKdS1_S1_S1_Pd)
        /*009c*/ 	.short	0x0380
        /*009e*/ 	.short	0x0030


	//----- nvinfo : EIATTR_SW_WAR
	.align		4
.L_3292:
        /*00a0*/ 	.byte	0x04, 0x36
        /*00a2*/ 	.short	(.L_3294 - .L_3293)
.L_3293:
        /*00a4*/ 	.word	0x00000008
.L_3294:


//--------------------- .nv.info._Z42massMatrixMultiplyMonolithicConstantKernelILi10ELi13ELi1EEviPKdS1_S1_S1_Pd --------------------------
	.section	.nv.info._Z42massMatrixMultiplyMonolithicConstantKernelILi10ELi13ELi1EEviPKdS1_S1_S1_Pd,"",@"SHT_CUDA_INFO"
	.sectionflags	@""
	.align	4


	//----- nvinfo : EIATTR_CUDA_API_VERSION
	.align		4
        /*0000*/ 	.byte	0x04, 0x37
        /*0002*/ 	.short	(.L_3296 - .L_3295)
.L_3295:
        /*0004*/ 	.word	0x00000082


	//----- nvinfo : EIATTR_KPARAM_INFO
	.align		4
.L_3296:
        /*0008*/ 	.byte	0x04, 0x17
        /*000a*/ 	.short	(.L_3298 - .L_3297)
.L_3297:
        /*000c*/ 	.word	0x00000000
        /*0010*/ 	.short	0x0005
        /*0012*/ 	.short	0x0028
        /*0014*/ 	.byte	0x00, 0xf5, 0x21, 0x00


	//----- nvinfo : EIATTR_KPARAM_INFO
	.align		4
.L_3298:
        /*0018*/ 	.byte	0x04, 0x17
        /*001a*/ 	.short	(.L_3300 - .L_3299)
.L_3299:
        /*001c*/ 	.word	0x00000000
        /*0020*/ 	.short	0x0004
        /*0022*/ 	.short	0x0020
        /*0024*/ 	.byte	0x00, 0xf5, 0x21, 0x00


	//----- nvinfo : EIATTR_KPARAM_INFO
	.align		4
.L_3300:
        /*0028*/ 	.byte	0x04, 0x17
        /*002a*/ 	.short	(.L_3302 - .L_3301)
.L_3301:
        /*002c*/ 	.word	0x00000000
        /*0030*/ 	.short	0x0003
        /*0032*/ 	.short	0x0018
        /*0034*/ 	.byte	0x00, 0xf5, 0x21, 0x00


	//----- nvinfo : EIATTR_KPARAM_INFO
	.align		4
.L_3302:
        /*0038*/ 	.byte	0x04, 0x17
        /*003a*/ 	.short	(.L_3304 - .L_3303)
.L_3303:
        /*003c*/ 	.word	0x00000000
        /*0040*/ 	.short	0x0002
        /*0042*/ 	.short	0x0010
        /*0044*/ 	.byte	0x00, 0xf5, 0x21, 0x00


	//----- nvinfo : EIATTR_KPARAM_INFO
	.align		4
.L_3304:
        /*0048*/ 	.byte	0x04, 0x17
        /*004a*/ 	.short	(.L_3306 - .L_3305)
.L_3305:
        /*004c*/ 	.word	0x00000000
        /*0050*/ 	.short	0x0001
        /*0052*/ 	.short	0x0008
        /*0054*/ 	.byte	0x00, 0xf5, 0x21, 0x00


	//----- nvinfo : EIATTR_KPARAM_INFO
	.align		4
.L_3306:
        /*0058*/ 	.byte	0x04, 0x17
        /*005a*/ 	.short	(.L_3308 - .L_3307)
.L_3307:
        /*005c*/ 	.word	0x00000000
        /*0060*/ 	.short	0x0000
        /*0062*/ 	.short	0x0000
        /*0064*/ 	.byte	0x00, 0xf0, 0x11, 0x00


	//----- nvinfo : EIATTR_SPARSE_MMA_MASK
	.align		4
.L_3308:
        /*0068*/ 	.byte	0x03, 0x50
        /*006a*/ 	.short	0x0000


	//----- nvinfo : EIATTR_MAXREG_COUNT
	.align		4
        /*006c*/ 	.byte	0x03, 0x1b
        /*006e*/ 	.short	0x00ff


	//----- nvinfo : EIATTR_NUM_BARRIERS
	.align		4
        /*0070*/ 	.byte	0x02, 0x4c
        /*0072*/ 	.byte	0x01
	.zero		1


	//----- nvinfo : EIATTR_MERCURY_ISA_VERSION
	.align		4
        /*0074*/ 	.byte	0x03, 0x5f
        /*0076*/ 	.short	0x0101


	//----- nvinfo : EIATTR_VRC_CTA_INIT_COUNT
	.align		4
        /*0078*/ 	.byte	0x02, 0x4a
	.zero		1
	.zero		1


	//----- nvinfo : EIATTR_EXIT_INSTR_OFFSETS
	.align		4
        /*007c*/ 	.byte	0x04, 0x1c
        /*007e*/ 	.short	(.L_3310 - .L_3309)


	//   ....[0]....
.L_3309:
        /*0080*/ 	.word	0x000063c0


	//   ....[1]....
        /*0084*/ 	.word	0x000064a0


	//----- nvinfo : EIATTR_CRS_STACK_SIZE
	.align		4
.L_3310:
        /*0088*/ 	.byte	0x04, 0x1e
        /*008a*/ 	.short	(.L_3312 - .L_3311)
.L_3311:
        /*008c*/ 	.word	0x00000000


	//----- nvinfo : EIATTR_CBANK_PARAM_SIZE
	.align		4
.L_3312:
        /*0090*/ 	.byte	0x03, 0x19
        /*0092*/ 	.short	0x0030


	//----- nvinfo : EIATTR_PARAM_CBANK
	.align		4
        /*0094*/ 	.byte	0x04, 0x0a
        /*0096*/ 	.short	(.L_3314 - .L_3313)
	.align		4
.L_3313:
        /*0098*/ 	.word	index@(.nv.constant0._Z42massMatrixMultiplyMonolithicConstantKernelILi10ELi13ELi1EEviPKdS1_S1_S1_Pd)
        /*009c*/ 	.short	0x0380
        /*009e*/ 	.short	0x0030


	//----- nvinfo : EIATTR_SW_WAR
	.align		4
.L_3314:
        /*00a0*/ 	.byte	0x04, 0x36
        /*00a2*/ 	.short	(.L_3316 - .L_3315)
.L_3315:
        /*00a4*/ 	.word	0x00000008
.L_3316:


//--------------------- .nv.info._Z40massMatrixMultiplyMonolithicGlobalKernelILi10ELi13ELi1EEviPKdS1_S1_S1_Pd --------------------------
	.section	.nv.info._Z40massMatrixMultiplyMonolithicGlobalKernelILi10ELi13ELi1EEviPKdS1_S1_S1_Pd,"",@"SHT_CUDA_INFO"
	.sectionflags	@""
	.align	4


	//----- nvinfo : EIATTR_CUDA_API_VERSION
	.align		4
        /*0000*/ 	.byte	0x04, 0x37
        /*0002*/ 	.short	(.L_3318 - .L_3317)
.L_3317:
        /*0004*/ 	.word	0x00000082


	//----- nvinfo : EIATTR_KPARAM_INFO
	.align		4
.L_3318:
        /*0008*/ 	.byte	0x04, 0x17
        /*000a*/ 	.short	(.L_3320 - .L_3319)
.L_3319:
        /*000c*/ 	.word	0x00000000
        /*0010*/ 	.short	0x0005
        /*0012*/ 	.short	0x0028
        /*0014*/ 	.byte	0x00, 0xf5, 0x21, 0x00


	//----- nvinfo : EIATTR_KPARAM_INFO
	.align		4
.L_3320:
        /*0018*/ 	.byte	0x04, 0x17
        /*001a*/ 	.short	(.L_3322 - .L_3321)
.L_3321:
        /*001c*/ 	.word	0x00000000
        /*0020*/ 	.short	0x0004
        /*0022*/ 	.short	0x0020
        /*0024*/ 	.byte	0x00, 0xf5, 0x21, 0x00


	//----- nvinfo : EIATTR_KPARAM_INFO
	.align		4
.L_3322:
        /*0028*/ 	.byte	0x04, 0x17
        /*002a*/ 	.short	(.L_3324 - .L_3323)
.L_3323:
        /*002c*/ 	.word	0x00000000
        /*0030*/ 	.short	0x0003
        /*0032*/ 	.short	0x0018
        /*0034*/ 	.byte	0x00, 0xf5, 0x21, 0x00


	//----- nvinfo : EIATTR_KPARAM_INFO
	.align		4
.L_3324:
        /*0038*/ 	.byte	0x04, 0x17
        /*003a*/ 	.short	(.L_3326 - .L_3325)
.L_3325:
        /*003c*/ 	.word	0x00000000
        /*0040*/ 	.short	0x0002
        /*0042*/ 	.short	0x0010
        /*0044*/ 	.byte	0x00, 0xf5, 0x21, 0x00


	//----- nvinfo : EIATTR_KPARAM_INFO
	.align		4
.L_3326:
        /*0048*/ 	.byte	0x04, 0x17
        /*004a*/ 	.short	(.L_3328 - .L_3327)
.L_3327:
        /*004c*/ 	.word	0x00000000
        /*0050*/ 	.short	0x0001
        /*0052*/ 	.short	0x0008
        /*0054*/ 	.byte	0x00, 0xf5, 0x21, 0x00


	//----- nvinfo : EIATTR_KPARAM_INFO
	.align		4
.L_3328:
        /*0058*/ 	.byte	0x04, 0x17
        /*005a*/ 	.short	(.L_3330 - .L_3329)
.L_3329:
        /*005c*/ 	.word	0x00000000
        /*0060*/ 	.short	0x0000
        /*0062*/ 	.short	0x0000
        /*0064*/ 	.byte	0x00, 0xf0, 0x11, 0x00


	//----- nvinfo : EIATTR_SPARSE_MMA_MASK
	.align		4
.L_3330:
        /*0068*/ 	.byte	0x03, 0x50
        /*006a*/ 	.short	0x0000


	//----- nvinfo : EIATTR_MAXREG_COUNT
	.align		4
        /*006c*/ 	.byte	0x03, 0x1b
        /*006e*/ 	.short	0x00ff


	//----- nvinfo : EIATTR_NUM_BARRIERS
	.align		4
        /*0070*/ 	.byte	0x02, 0x4c
        /*0072*/ 	.byte	0x01
	.zero		1


	//----- nvinfo : EIATTR_MERCURY_ISA_VERSION
	.align		4
        /*0074*/ 	.byte	0x03, 0x5f
        /*0076*/ 	.short	0x0101


	//----- nvinfo : EIATTR_VRC_CTA_INIT_COUNT
	.align		4
        /*0078*/ 	.byte	0x02, 0x4a
	.zero		1
	.zero		1


	//----- nvinfo : EIATTR_EXIT_INSTR_OFFSETS
	.align		4
        /*007c*/ 	.byte	0x04, 0x1c
        /*007e*/ 	.short	(.L_3332 - .L_3331)


	//   ....[0]....
.L_3331:
        /*0080*/ 	.word	0x00005aa0


	//   ....[1]....
        /*0084*/ 	.word	0x00005b80


	//----- nvinfo : EIATTR_CRS_STACK_SIZE
	.align		4
.L_3332:
        /*0088*/ 	.byte	0x04, 0x1e
        /*008a*/ 	.short	(.L_3334 - .L_3333)
.L_3333:
        /*008c*/ 	.word	0x00000000


	//----- nvinfo : EIATTR_CBANK_PARAM_SIZE
	.align		4
.L_3334:
        /*0090*/ 	.byte	0x03, 0x19
        /*0092*/ 	.short	0x0030


	//----- nvinfo : EIATTR_PARAM_CBANK
	.align		4
        /*0094*/ 	.byte	0x04, 0x0a
        /*0096*/ 	.short	(.L_3336 - .L_3335)
	.align		4
.L_3335:
        /*0098*/ 	.word	index@(.nv.constant0._Z40massMatrixMultiplyMonolithicGlobalKernelILi10ELi13ELi1EEviPKdS1_S1_S1_Pd)
        /*009c*/ 	.short	0x0380
        /*009e*/ 	.short	0x0030


	//----- nvinfo : EIATTR_SW_WAR
	.align		4
.L_3336:
        /*00a0*/ 	.byte	0x04, 0x36
        /*00a2*/ 	.short	(.L_3338 - .L_3337)
.L_3337:
        /*00a4*/ 	.word	0x00000008
.L_3338:


//--------------------- .nv.info._Z30massMatrixMultiplyGlobalKernelILi10ELi13ELi1EEviPKdS1_S1_S1_Pd --------------------------
	.section	.nv.info._Z30massMatrixMultiplyGlobalKernelILi10ELi13ELi1EEviPKdS1_S1_S1_Pd,"",@"SHT_CUDA_INFO"
	.sectionflags	@""
	.align	4


	//----- nvinfo : EIATTR_CUDA_API_VERSION
	.align		4
        /*0000*/ 	.byte	0x04, 0x37
        /*0002*/ 	.short	(.L_3340 - .L_3339)
.L_3339:
        /*0004*/ 	.word	0x00000082


	//----- nvinfo : EIATTR_KPARAM_INFO
	.align		4
.L_3340:
        /*0008*/ 	.byte	0x04, 0x17
        /*000a*/ 	.short	(.L_3342 - .L_3341)
.L_3341:
        /*000c*/ 	.word	0x00000000
        /*0010*/ 	.short	0x0005
        /*0012*/ 	.short	0x0028
        /*0014*/ 	.byte	0x00, 0xf5, 0x21, 0x00


	//----- nvinfo : EIATTR_KPARAM_INFO
	.align		4
.L_3342:
        /*0018*/ 	.byte	0x04, 0x17
        /*001a*/ 	.short	(.L_3344 - .L_3343)
.L_3343:
        /*001c*/ 	.word	0x00000000
        /*0020*/ 	.short	0x0004
        /*0022*/ 	.short	0x0020
        /*0024*/ 	.byte	0x00, 0xf5, 0x21, 0x00


	//----- nvinfo : EIATTR_KPARAM_INFO
	.align		4
.L_3344:
        /*0028*/ 	.byte	0x04, 0x17
        /*002a*/ 	.short	(.L_3346 - .L_3345)
.L_3345:
        /*002c*/ 	.word	0x00000000
        /*0030*/ 	.short	0x0003
        /*0032*/ 	.short	0x0018
        /*0034*/ 	.byte	0x00, 0xf5, 0x21, 0x00


	//----- nvinfo : EIATTR_KPARAM_INFO
	.align		4
.L_3346:
        /*0038*/ 	.byte	0x04, 0x17
        /*003a*/ 	.short	(.L_3348 - .L_3347)
.L_3347:
        /*003c*/ 	.word	0x00000000
        /*0040*/ 	.short	0x0002
        /*0042*/ 	.short	0x0010
        /*0044*/ 	.byte	0x00, 0xf5, 0x21, 0x00


	//----- nvinfo : EIATTR_KPARAM_INFO
	.align		4
.L_3348:
        /*0048*/ 	.byte	0x04, 0x17
        /*004a*/ 	.short	(.L_3350 - .L_3349)
.L_3349:
        /*004c*/ 	.word	0x00000000
        /*0050*/ 	.short	0x0001
        /*0052*/ 	.short	0x0008
        /*0054*/ 	.byte	0x00, 0xf5, 0x21, 0x00


	//----- nvinfo : EIATTR_KPARAM_INFO
	.align		4
.L_3350:
        /*0058*/ 	.byte	0x04, 0x17
        /*005a*/ 	.short	(.L_3352 - .L_3351)
.L_3351:
        /*005c*/ 	.word	0x00000000
        /*0060*/ 	.short	0x0000
        /*0062*/ 	.short	0x0000
        /*0064*/ 	.byte	0x00, 0xf0, 0x11, 0x00


	//----- nvinfo : EIATTR_SPARSE_MMA_MASK
	.align		4
.L_3352:
        /*0068*/ 	.byte	0x03, 0x50
        /*006a*/ 	.short	0x0000


	//----- nvinfo : EIATTR_MAXREG_COUNT
	.align		4
        /*006c*/ 	.byte	0x03, 0x1b
        /*006e*/ 	.short	0x00ff


	//----- nvinfo : EIATTR_NUM_BARRIERS
	.align		4
        /*0070*/ 	.byte	0x02, 0x4c
        /*0072*/ 	.byte	0x01
	.zero		1


	//----- nvinfo : EIATTR_MERCURY_ISA_VERSION
	.align		4
        /*0074*/ 	.byte	0x03, 0x5f
        /*0076*/ 	.short	0x0101


	//----- nvinfo : EIATTR_VRC_CTA_INIT_COUNT
	.align		4
        /*0078*/ 	.byte	0x02, 0x4a
	.zero		1
	.zero		1


	//----- nvinfo : EIATTR_EXIT_INSTR_OFFSETS
	.align		4
        /*007c*/ 	.byte	0x04, 0x1c
        /*007e*/ 	.short	(.L_3354 - .L_3353)


	//   ....[0]....
.L_3353:
        /*0080*/ 	.word	0x00003d40


	//   ....[1]....
        /*0084*/ 	.word	0x00003e30


	//----- nvinfo : EIATTR_CRS_STACK_SIZE
	.align		4
.L_3354:
        /*0088*/ 	.byte	0x04, 0x1e
        /*008a*/ 	.short	(.L_3356 - .L_3355)
.L_3355:
        /*008c*/ 	.word	0x00000000


	//----- nvinfo : EIATTR_CBANK_PARAM_SIZE
	.align		4
.L_3356:
        /*0090*/ 	.byte	0x03, 0x19
        /*0092*/ 	.short	0x0030


	//----- nvinfo : EIATTR_PARAM_CBANK
	.align		4
        /*0094*/ 	.byte	0x04, 0x0a
        /*0096*/ 	.short	(.L_3358 - .L_3357)
	.align		4
.L_3357:
        /*0098*/ 	.word	index@(.nv.constant0._Z30massMatrixMultiplyGlobalKernelILi10ELi13ELi1EEviPKdS1_S1_S1_Pd)
        /*009c*/ 	.short	0x0380
        /*009e*/ 	.short	0x0030


	//----- nvinfo : EIATTR_SW_WAR
	.align		4
.L_3358:
        /*00a0*/ 	.byte	0x04, 0x36
        /*00a2*/ 	.short	(.L_3360 - .L_3359)
.L_3359:
        /*00a4*/ 	.word	0x00000008
.L_3360:


//--------------------- .nv.info._Z30massMatrixMultiplySharedKernelILi10ELi13ELi1EEviPKdS1_S1_S1_Pd --------------------------
	.section	.nv.info._Z30massMatrixMultiplySharedKernelILi10ELi13ELi1EEviPKdS1_S1_S1_Pd,"",@"SHT_CUDA_INFO"
	.sectionflags	@""
	.align	4


	//----- nvinfo : EIATTR_CUDA_API_VERSION
	.align		4
        /*0000*/ 	.byte	0x04, 0x37
        /*0002*/ 	.short	(.L_3362 - .L_3361)
.L_3361:
        /*0004*/ 	.word	0x00000082


	//----- nvinfo : EIATTR_KPARAM_INFO
	.align		4
.L_3362:
        /*0008*/ 	.byte	0x04, 0x17
        /*000a*/ 	.short	(.L_3364 - .L_3363)
.L_3363:
        /*000c*/ 	.word	0x00000000
        /*0010*/ 	.short	0x0005
        /*0012*/ 	.short	0x0028
        /*0014*/ 	.byte	0x00, 0xf5, 0x21, 0x00


	//----- nvinfo : EIATTR_KPARAM_INFO
	.align		4
.L_3364:
        /*0018*/ 	.byte	0x04, 0x17
        /*001a*/ 	.short	(.L_3366 - .L_3365)
.L_3365:
        /*001c*/ 	.word	0x00000000
        /*0020*/ 	.short	0x0004
        /*0022*/ 	.short	0x0020
        /*0024*/ 	.byte	0x00, 0xf5, 0x21, 0x00


	//----- nvinfo : EIATTR_KPARAM_INFO
	.align		4
.L_3366:
        /*0028*/ 	.byte	0x04, 0x17
        /*002a*/ 	.short	(.L_3368 - .L_3367)
.L_3367:
        /*002c*/ 	.word	0x00000000
        /*0030*/ 	.short	0x0003
        /*0032*/ 	.short	0x0018
        /*0034*/ 	.byte	0x00, 0xf5, 0x21, 0x00


	//----- nvinfo : EIATTR_KPARAM_INFO
	.align		4
.L_3368:
        /*0038*/ 	.byte	0x04, 0x17
        /*003a*/ 	.short	(.L_3370 - .L_3369)
.L_3369:
        /*003c*/ 	.word	0x00000000
        /*0040*/ 	.short	0x0002
        /*0042*/ 	.short	0x0010
        /*0044*/ 	.byte	0x00, 0xf5, 0x21, 0x00


	//----- nvinfo : EIATTR_KPARAM_INFO
	.align		4
.L_3370:
        /*0048*/ 	.byte	0x04, 0x17
        /*004a*/ 	.short	(.L_3372 - .L_3371)
.L_3371:
        /*004c*/ 	.word	0x00000000
        /*0050*/ 	.short	0x0001
        /*0052*/ 	.short	0x0008
        /*0054*/ 	.byte	0x00, 0xf5, 0x21, 0x00


	//----- nvinfo : EIATTR_KPARAM_INFO
	.align		4
.L_3372:
        /*0058*/ 	.byte	0x04, 0x17
        /*005a*/ 	.short	(.L_3374 - .L_3373)
.L_3373:
        /*005c*/ 	.word	0x00000000
        /*0060*/ 	.short	0x0000
        /*0062*/ 	.short	0x0000
        /*0064*/ 	.byte	0x00, 0xf0, 0x11, 0x00


	//----- nvinfo : EIATTR_SPARSE_MMA_MASK
	.align		4
.L_3374:
        /*0068*/ 	.byte	0x03, 0x50
        /*006a*/ 	.short	0x0000


	//----- nvinfo : EIATTR_MAXREG_COUNT
	.align		4
        /*006c*/ 	.byte	0x03, 0x1b
        /*006e*/ 	.short	0x00ff


	//----- nvinfo : EIATTR_NUM_BARRIERS
	.align		4
        /*0070*/ 	.byte	0x02, 0x4c
        /*0072*/ 	.byte	0x01
	.zero		1


	//----- nvinfo : EIATTR_MERCURY_ISA_VERSION
	.align		4
        /*0074*/ 	.byte	0x03, 0x5f
        /*0076*/ 	.short	0x0101


	//----- nvinfo : EIATTR_VRC_CTA_INIT_COUNT
	.align		4
        /*0078*/ 	.byte	0x02, 0x4a
	.zero		1
	.zero		1


	//----- nvinfo : EIATTR_EXIT_INSTR_OFFSETS
	.align		4
        /*007c*/ 	.byte	0x04, 0x1c
        /*007e*/ 	.short	(.L_3376 - .L_3375)


	//   ....[0]....
.L_3375:
        /*0080*/ 	.word	0x000039d0


	//   ....[1]....
        /*0084*/ 	.word	0x00003ab0


	//----- nvinfo : EIATTR_CRS_STACK_SIZE
	.align		4
.L_3376:
        /*0088*/ 	.byte	0x04, 0x1e
        /*008a*/ 	.short	(.L_3378 - .L_3377)
.L_3377:
        /*008c*/ 	.word	0x00000000


	//----- nvinfo : EIATTR_CBANK_PARAM_SIZE
	.align		4
.L_3378:
        /*0090*/ 	.byte	0x03, 0x19
        /*0092*/ 	.short	0x0030


	//----- nvinfo : EIATTR_PARAM_CBANK
	.align		4
        /*0094*/ 	.byte	0x04, 0x0a
        /*0096*/ 	.short	(.L_3380 - .L_3379)
	.align		4
.L_3379:
        /*0098*/ 	.word	index@(.nv.constant0._Z30massMatrixMultiplySharedKernelILi10ELi13ELi1EEviPKdS1_S1_S1_Pd)
        /*009c*/ 	.short	0x0380
        /*009e*/ 	.short	0x0030


	//----- nvinfo : EIATTR_SW_WAR
	.align		4
.L_3380:
        /*00a0*/ 	.byte	0x04, 0x36
        /*00a2*/ 	.short	(.L_3382 - .L_3381)
.L_3381:
        /*00a4*/ 	.word	0x00000008
.L_3382:


//--------------------- .nv.info._Z32massMatrixMultiplyConstantKernelILi10ELi13ELi1EEviPKdS1_S1_S1_Pd --------------------------
	.section	.nv.info._Z32massMatrixMultiplyConstantKernelILi10ELi13ELi1EEviPKdS1_S1_S1_Pd,"",@"SHT_CUDA_INFO"
	.sectionflags	@""
	.align	4


	//----- nvinfo : EIATTR_CUDA_API_VERSION
	.align		4
        /*0000*/ 	.byte	0x04, 0x37
        /*0002*/ 	.short	(.L_3384 - .L_3383)
.L_3383:
        /*0004*/ 	.word	0x00000082


	//----- nvinfo : EIATTR_KPARAM_INFO
	.align		4
.L_3384:
        /*0008*/ 	.byte	0x04, 0x17
        /*000a*/ 	.short	(.L_3386 - .L_3385)
.L_3385:
        /*000c*/ 	.word	0x00000000
        /*0010*/ 	.short	0x0005
        /*0012*/ 	.short	0x0028
        /*0014*/ 	.byte	0x00, 0xf5, 0x21, 0x00


	//----- nvinfo : EIATTR_KPARAM_INFO
	.align		4
.L_3386:
        /*0018*/ 	.byte	0x04, 0x17
        /*001a*/ 	.short	(.L_3388 - .L_3387)
.L_3387:
        /*001c*/ 	.word	0x00000000
        /*0020*/ 	.short	0x0004
        /*0022*/ 	.short	0x0020
        /*0024*/ 	.byte	0x00, 0xf5, 0x21, 0x00


	//----- nvinfo : EIATTR_KPARAM_INFO
	.align		4
.L_3388:
        /*0028*/ 	.byte	0x04, 0x17
        /*002a*/ 	.short	(.L_3390 - .L_3389)
.L_3389:
        /*002c*/ 	.word	0x00000000
        /*0030*/ 	.short	0x0003
        /*0032*/ 	.short	0x0018
        /*0034*/ 	.byte	0x00, 0xf5, 0x21, 0x00


	//----- nvinfo : EIATTR_KPARAM_INFO
	.align		4
.L_3390:
        /*0038*/ 	.byte	0x04, 0x17
        /*003a*/ 	.short	(.L_3392 - .L_3391)
.L_3391:
        /*003c*/ 	.word	0x00000000
        /*0040*/ 	.short	0x0002
        /*0042*/ 	.short	0x0010
        /*0044*/ 	.byte	0x00, 0xf5, 0x21, 0x00


	//----- nvinfo : EIATTR_KPARAM_INFO
	.align		4
.L_3392:
        /*0048*/ 	.byte	0x04, 0x17
        /*004a*/ 	.short	(.L_3394 - .L_3393)
.L_3393:
        /*004c*/ 	.word	0x00000000
        /*0050*/ 	.short	0x0001
        /*0052*/ 	.short	0x0008
        /*0054*/ 	.byte	0x00, 0xf5, 0x21, 0x00


	//----- nvinfo : EIATTR_KPARAM_INFO
	.align		4
.L_3394:
        /*0058*/ 	.byte	0x04, 0x17
        /*005a*/ 	.short	(.L_3396 - .L_3395)
.L_3395:
        /*005c*/ 	.word	0x00000000
        /*0060*/ 	.short	0x0000
        /*0062*/ 	.short	0x0000
        /*0064*/ 	.byte	0x00, 0xf0, 0x11, 0x00


	//----- nvinfo : EIATTR_SPARSE_MMA_MASK
	.align		4
.L_3396:
        /*0068*/ 	.byte	0x03, 0x50
        /*006a*/ 	.short	0x0000


	//----- nvinfo : EIATTR_MAXREG_COUNT
	.align		4
        /*006c*/ 	.byte	0x03, 0x1b
        /*006e*/ 	.short	0x00ff


	//----- nvinfo : EIATTR_NUM_BARRIERS
	.align		4
        /*0070*/ 	.byte	0x02, 0x4c
        /*0072*/ 	.byte	0x01
	.zero		1


	//----- nvinfo : EIATTR_MERCURY_ISA_VERSION
	.align		4
        /*0074*/ 	.byte	0x03, 0x5f
        /*0076*/ 	.short	0x0101


	//----- nvinfo : EIATTR_VRC_CTA_INIT_COUNT
	.align		4
        /*0078*/ 	.byte	0x02, 0x4a
	.zero		1
	.zero		1


	//----- nvinfo : EIATTR_EXIT_INSTR_OFFSETS
	.align		4
        /*007c*/ 	.byte	0x04, 0x1c
        /*007e*/ 	.short	(.L_3398 - .L_3397)


	//   ....[0]....
.L_3397:
        /*0080*/ 	.word	0x00004950


	//   ....[1]....
        /*0084*/ 	.word	0x00004a40


	//----- nvinfo : EIATTR_CRS_STACK_SIZE
	.align		4
.L_3398:
        /*0088*/ 	.byte	0x04, 0x1e
        /*008a*/ 	.short	(.L_3400 - .L_3399)
.L_3399:
        /*008c*/ 	.word	0x00000000


	//----- nvinfo : EIATTR_CBANK_PARAM_SIZE
	.align		4
.L_3400:
        /*0090*/ 	.byte	0x03, 0x19
        /*0092*/ 	.short	0x0030


	//----- nvinfo : EIATTR_PARAM_CBANK
	.align		4
        /*0094*/ 	.byte	0x04, 0x0a
        /*0096*/ 	.short	(.L_3402 - .L_3401)
	.align		4
.L_3401:
        /*0098*/ 	.word	index@(.nv.constant0._Z32massMatrixMultiplyConstantKernelILi10ELi13ELi1EEviPKdS1_S1_S1_Pd)
        /*009c*/ 	.short	0x0380
        /*009e*/ 	.short	0x0030


	//----- nvinfo : EIATTR_SW_WAR
	.align		4
.L_3402:
        /*00a0*/ 	.byte	0x04, 0x36
        /*00a2*/ 	.short	(.L_3404 - .L_3403)
.L_3403:
        /*00a4*/ 	.word	0x00000008
.L_3404:


//--------------------- .nv.info._Z32massMatrixMultiplyRegisterKernelILi10ELi13ELi1EEviPKdS1_S1_S1_Pd --------------------------
	.section	.nv.info._Z32massMatrixMultiplyRegisterKernelILi10ELi13ELi1EEviPKdS1_S1_S1_Pd,"",@"SHT_CUDA_INFO"
	.sectionflags	@""
	.align	4


	//----- nvinfo : EIATTR_CUDA_API_VERSION
	.align		4
        /*0000*/ 	.byte	0x04, 0x37
        /*0002*/ 	.short	(.L_3406 - .L_3405)
.L_3405:
        /*0004*/ 	.word	0x00000082


	//----- nvinfo : EIATTR_KPARAM_INFO
	.align		4
.L_3406:
        /*0008*/ 	.byte	0x04, 0x17
        /*000a*/ 	.short	(.L_3408 - .L_3407)
.L_3407:
        /*000c*/ 	.word	0x00000000
        /*0010*/ 	.short	0x0005
        /*0012*/ 	.short	0x0028
        /*0014*/ 	.byte	0x00, 0xf5, 0x21, 0x00


	//----- nvinfo : EIATTR_KPARAM_INFO
	.align		4
.L_3408:
        /*0018*/ 	.byte	0x04, 0x17
        /*001a*/ 	.short	(.L_3410 - .L_3409)
.L_3409:
        /*001c*/ 	.word	0x00000000
        /*0020*/ 	.short	0x0004
        /*0022*/ 	.short	0x0020
        /*0024*/ 	.byte	0x00, 0xf5, 0x21, 0x00


	//----- nvinfo : EIATTR_KPARAM_INFO
	.align		4
.L_3410:
        /*0028*/ 	.byte	0x04, 0x17
        /*002a*/ 	.short	(.L_3412 - .L_3411)
.L_3411:
        /*002c*/ 	.word	0x00000000
        /*0030*/ 	.short	0x0003
        /*0032*/ 	.short	0x0018
        /*0034*/ 	.byte	0x00, 0xf5, 0x21, 0x00


	//----- nvinfo : EIATTR_KPARAM_INFO
	.align		4
.L_3412:
        /*0038*/ 	.byte	0x04, 0x17
        /*003a*/ 	.short	(.L_3414 - .L_3413)
.L_3413:
        /*003c*/ 	.word	0x00000000
        /*0040*/ 	.short	0x0002
        /*0042*/ 	.short	0x0010
        /*0044*/ 	.byte	0x00, 0xf5, 0x21, 0x00


	//----- nvinfo : EIATTR_KPARAM_INFO
	.align		4
.L_3414:
        /*0048*/ 	.byte	0x04, 0x17
        /*004a*/ 	.short	(.L_3416 - .L_3415)
.L_3415:
        /*004c*/ 	.word	0x00000000
        /*0050*/ 	.short	0x0001
        /*0052*/ 	.short	0x0008
        /*0054*/ 	.byte	0x00, 0xf5, 0x21, 0x00


	//----- nvinfo : EIATTR_KPARAM_INFO
	.align		4
.L_3416:
        /*0058*/ 	.byte	0x04, 0x17
        /*005a*/ 	.short	(.L_3418 - .L_3417)
.L_3417:
        /*005c*/ 	.word	0x00000000
        /*0060*/ 	.short	0x0000
        /*0062*/ 	.short	0x0000
        /*0064*/ 	.byte	0x00, 0xf0, 0x11, 0x00


	//----- nvinfo : EIATTR_SPARSE_MMA_MASK
	.align		4
.L_3418:
        /*0068*/ 	.byte	0x03, 0x50
        /*006a*/ 	.short	0x0000


	//----- nvinfo : EIATTR_MAXREG_COUNT
	.align		4
        /*006c*/ 	.byte	0x03, 0x1b
        /*006e*/ 	.short	0x00ff


	//----- nvinfo : EIATTR_NUM_BARRIERS
	.align		4
        /*0070*/ 	.byte	0x02, 0x4c
        /*0072*/ 	.byte	0x01
	.zero		1


	//----- nvinfo : EIATTR_MERCURY_ISA_VERSION
	.align		4
        /*0074*/ 	.byte	0x03, 0x5f
        /*0076*/ 	.short	0x0101


	//----- nvinfo : EIATTR_VRC_CTA_INIT_COUNT
	.align		4
        /*0078*/ 	.byte	0x02, 0x4a
	.zero		1
	.zero		1


	//----- nvinfo : EIATTR_EXIT_INSTR_OFFSETS
	.align		4
        /*007c*/ 	.byte	0x04, 0x1c
        /*007e*/ 	.short	(.L_3420 - .L_3419)


	//   ....[0]....
.L_3419:
        /*0080*/ 	.word	0x00004950


	//   ....[1]....
        /*0084*/ 	.word	0x00004a40


	//----- nvinfo : EIATTR_CRS_STACK_SIZE
	.align		4
.L_3420:
        /*0088*/ 	.byte	0x04, 0x1e
        /*008a*/ 	.short	(.L_3422 - .L_3421)
.L_3421:
        /*008c*/ 	.word	0x00000000


	//----- nvinfo : EIATTR_CBANK_PARAM_SIZE
	.align		4
.L_3422:
        /*0090*/ 	.byte	0x03, 0x19
        /*0092*/ 	.short	0x0030


	//----- nvinfo : EIATTR_PARAM_CBANK
	.align		4
        /*0094*/ 	.byte	0x04, 0x0a
        /*0096*/ 	.short	(.L_3424 - .L_3423)
	.align		4
.L_3423:
        /*0098*/ 	.word	index@(.nv.constant0._Z32massMatrixMultiplyRegisterKernelILi10ELi13ELi1EEviPKdS1_S1_S1_Pd)
        /*009c*/ 	.short	0x0380
        /*009e*/ 	.short	0x0030


	//----- nvinfo : EIATTR_SW_WAR
	.align		4
.L_3424:
        /*00a0*/ 	.byte	0x04, 0x36
        /*00a2*/ 	.short	(.L_3426 - .L_3425)
.L_3425:
        /*00a4*/ 	.word	0x00000008
.L_3426:


//--------------------- .nv.info._Z42massMatrixMultiplyMonolithicConstantKernelILi10ELi12ELi1EEviPKdS1_S1_S1_Pd --------------------------
	.section	.nv.info._Z42massMatrixMultiplyMonolithicConstantKernelILi10ELi12ELi1EEviPKdS1_S1_S1_Pd,"",@"SHT_CUDA_INFO"
	.sectionflags	@""
	.align	4


	//----- nvinfo : EIATTR_CUDA_API_VERSION
	.align		4
        /*0000*/ 	.byte	0x04, 0x37
        /*0002*/ 	.short	(.L_3428 - .L_3427)
.L_3427:
        /*0004*/ 	.word	0x00000082


	//----- nvinfo : EIATTR_KPARAM_INFO
	.align		4
.L_3428:
        /*0008*/ 	.byte	0x04, 0x17
        /*000a*/ 	.short	(.L_3430 - .L_3429)
.L_3429:
        /*000c*/ 	.word	0x00000000
        /*0010*/ 	.short	0x0005
        /*0012*/ 	.short	0x0028
        /*0014*/ 	.byte	0x00, 0xf5, 0x21, 0x00


	//----- nvinfo : EIATTR_KPARAM_INFO
	.align		4
.L_3430:
        /*0018*/ 	.byte	0x04, 0x17
        /*001a*/ 	.short	(.L_3432 - .L_3431)
.L_3431:
        /*001c*/ 	.word	0x00000000
        /*0020*/ 	.short	0x0004
        /*0022*/ 	.short	0x0020
        /*0024*/ 	.byte	0x00, 0xf5, 0x21, 0x00


	//----- nvinfo : EIATTR_KPARAM_INFO
	.align		4
.L_3432:
        /*0028*/ 	.byte	0x04, 0x17
        /*002a*/ 	.short	(.L_3434 - .L_3433)
.L_3433:
        /*002c*/ 	.word	0x00000000
        /*0030*/ 	.short	0x0003
        /*0032*/ 	.short	0x0018
        /*0034*/ 	.byte	0x00, 0xf5, 0x21, 0x00


	//----- nvinfo : EIATTR_KPARAM_INFO
	.align		4
.L_3434:
        /*0038*/ 	.byte	0x04, 0x17
        /*003a*/ 	.short	(.L_3436 - .L_3435)
.L_3435:
        /*003c*/ 	.word	0x00000000
        /*0040*/ 	.short	0x0002
        /*0042*/ 	.short	0x0010
        /*0044*/ 	.byte	0x00, 0xf5, 0x21, 0x00


	//----- nvinfo : EIATTR_KPARAM_INFO
	.align		4
.L_3436:
        /*0048*/ 	.byte	0x04, 0x17
        /*004a*/ 	.short	(.L_3438 - .L_3437)
.L_3437:
        /*004c*/ 	.word	0x00000000
        /*0050*/ 	.short	0x0001
        /*0052*/ 	.short	0x0008
        /*0054*/ 	.byte	0x00, 0xf5, 0x21, 0x00


	//----- nvinfo : EIATTR_KPARAM_INFO
	.align		4
.L_3438:
        /*0058*/ 	.byte	0x04, 0x17
        /*005a*/ 	.short	(.L_3440 - .L_3439)
.L_3439:
        /*005c*/ 	.word	0x00000000
        /*0060*/ 	.short	0x0000
        /*0062*/ 	.short	0x0000
        /*0064*/ 	.byte	0x00, 0xf0, 0x11, 0x00


	//----- nvinfo : EIATTR_SPARSE_MMA_MASK
	.align		4
.L_3440:
        /*0068*/ 	.byte	0x03, 0x50
        /*006a*/ 	.short	0x0000


	//----- nvinfo : EIATTR_MAXREG_COUNT
	.align		4
        /*006c*/ 	.byte	0x03, 0x1b
        /*006e*/ 	.short	0x00ff


	//----- nvinfo : EIATTR_NUM_BARRIERS
	.align		4
        /*0070*/ 	.byte	0x02, 0x4c
        /*0072*/ 	.byte	0x01
	.zero		1


	//----- nvinfo : EIATTR_MERCURY_ISA_VERSION
	.align		4
        /*0074*/ 	.byte	0x03, 0x5f
        /*0076*/ 	.short	0x0101


	//----- nvinfo : EIATTR_VRC_CTA_INIT_COUNT
	.align		4
        /*0078*/ 	.byte	0x02, 0x4a
	.zero		1
	.zero		1


	//----- nvinfo : EIATTR_EXIT_INSTR_OFFSETS
	.align		4
        /*007c*/ 	.byte	0x04, 0x1c
        /*007e*/ 	.short	(.L_3442 - .L_3441)


	//   ....[0]....
.L_3441:
        /*0080*/ 	.word	0x00006a20


	//   ....[1]....
        /*0084*/ 	.word	0x00006b00


	//----- nvinfo : EIATTR_CRS_STACK_SIZE
	.align		4
.L_3442:
        /*0088*/ 	.byte	0x04, 0x1e
        /*008a*/ 	.short	(.L_3444 - .L_3443)
.L_3443:
        /*008c*/ 	.word	0x00000000


	//----- nvinfo : EIATTR_CBANK_PARAM_SIZE
	.align		4
.L_3444:
        /*0090*/ 	.byte	0x03, 0x19
        /*0092*/ 	.short	0x0030


	//----- nvinfo : EIATTR_PARAM_CBANK
	.align		4
        /*0094*/ 	.byte	0x04, 0x0a
        /*0096*/ 	.short	(.L_3446 - .L_3445)
	.align		4
.L_3445:
        /*0098*/ 	.word	index@(.nv.constant0._Z42massMatrixMultiplyMonolithicConstantKernelILi10ELi12ELi1EEviPKdS1_S1_S1_Pd)
        /*009c*/ 	.short	0x0380
        /*009e*/ 	.short	0x0030


	//----- nvinfo : EIATTR_SW_WAR
	.align		4
.L_3446:
        /*00a0*/ 	.byte	0x04, 0x36
        /*00a2*/ 	.short	(.L_3448 - .L_3447)
.L_3447:
        /*00a4*/ 	.word	0x00000008
.L_3448:


//--------------------- .nv.info._Z40massMatrixMultiplyMonolithicGlobalKernelILi10ELi12ELi1EEviPKdS1_S1_S1_Pd --------------------------
	.section	.nv.info._Z40massMatrixMultiplyMonolithicGlobalKernelILi10ELi12ELi1EEviPKdS1_S1_S1_Pd,"",@"SHT_CUDA_INFO"
	.sectionflags	@""
	.align	4


	//----- nvinfo : EIATTR_CUDA_API_VERSION
	.align		4
        /*0000*/ 	.byte	0x04, 0x37
        /*0002*/ 	.short	(.L_3450 - .L_3449)
.L_3449:
        /*0004*/ 	.word	0x00000082


	//----- nvinfo : EIATTR_KPARAM_INFO
	.align		4
.L_3450:
        /*0008*/ 	.byte	0x04, 0x17
        /*000a*/ 	.short	(.L_3452 - .L_3451)
.L_3451:
        /*000c*/ 	.word	0x00000000
        /*0010*/ 	.short	0x0005
        /*0012*/ 	.short	0x0028
        /*0014*/ 	.byte	0x00, 0xf5, 0x21, 0x00


	//----- nvinfo : EIATTR_KPARAM_INFO
	.align		4
.L_3452:
        /*0018*/ 	.byte	0x04, 0x17
        /*001a*/ 	.short	(.L_3454 - .L_3453)
.L_3453:
        /*001c*/ 	.word	0x00000000
        /*0020*/ 	.short	0x0004
        /*0022*/ 	.short	0x0020
        /*0024*/ 	.byte	0x00, 0xf5, 0x21, 0x00


	//----- nvinfo : EIATTR_KPARAM_INFO
	.align		4
.L_3454:
        /*0028*/ 	.byte	0x04, 0x17
        /*002a*/ 	.short	(.L_3456 - .L_3455)
.L_3455:
        /*002c*/ 	.word	0x00000000
        /*0030*/ 	.short	0x0003
        /*0032*/ 	.short	0x0018
        /*0034*/ 	.byte	0x00, 0xf5, 0x21, 0x00


	//----- nvinfo : EIATTR_KPARAM_INFO
	.align		4
.L_3456:
        /*0038*/ 	.byte	0x04, 0x17
        /*003a*/ 	.short	(.L_3458 - .L_3457)
.L_3457:
        /*003c*/ 	.word	0x00000000
        /*0040*/ 	.short	0x0002
        /*0042*/ 	.short	0x0010
        /*0044*/ 	.byte	0x00, 0xf5, 0x21, 0x00


	//----- nvinfo : EIATTR_KPARAM_INFO
	.align		4
.L_3458:
        /*0048*/ 	.byte	0x04, 0x17
        /*004a*/ 	.short	(.L_3460 - .L_3459)
.L_3459:
        /*004c*/ 	.word	0x00000000
        /*0050*/ 	.short	0x0001
        /*0052*/ 	.short	0x0008
        /*0054*/ 	.byte	0x00, 0xf5, 0x21, 0x00


	//----- nvinfo : EIATTR_KPARAM_INFO
	.align		4
.L_3460:
        /*0058*/ 	.byte	0x04, 0x17
        /*005a*/ 	.short	(.L_3462 - .L_3461)
.L_3461:
        /*005c*/ 	.word	0x00000000
        /*0060*/ 	.short	0x0000
        /*0062*/ 	.short	0x0000
        /*0064*/ 	.byte	0x00, 0xf0, 0x11, 0x00


	//----- nvinfo : EIATTR_SPARSE_MMA_MASK
	.align		4
.L_3462:
        /*0068*/ 	.byte	0x03, 0x50
        /*006a*/ 	.short	0x0000


	//----- nvinfo : EIATTR_MAXREG_COUNT
	.align		4
        /*006c*/ 	.byte	0x03, 0x1b
        /*006e*/ 	.short	0x00ff


	//----- nvinfo : EIATTR_NUM_BARRIERS
	.align		4
        /*0070*/ 	.byte	0x02, 0x4c
        /*0072*/ 	.byte	0x01
	.zero		1


	//----- nvinfo : EIATTR_MERCURY_ISA_VERSION
	.align		4
        /*0074*/ 	.byte	0x03, 0x5f
        /*0076*/ 	.short	0x0101


	//----- nvinfo : EIATTR_VRC_CTA_INIT_COUNT
	.align		4
        /*0078*/ 	.byte	0x02, 0x4a
	.zero		1
	.zero		1


	//----- nvinfo : EIATTR_EXIT_INSTR_OFFSETS
	.align		4
        /*007c*/ 	.byte	0x04, 0x1c
        /*007e*/ 	.short	(.L_3464 - .L_3463)


	//   ....[0]....
.L_3463:
        /*0080*/ 	.word	0x00005450


	//   ....[1]....
        /*0084*/ 	.word	0x00005530


	//----- nvinfo : EIATTR_CRS_STACK_SIZE
	.align		4
.L_3464:
        /*0088*/ 	.byte	0x04, 0x1e
        /*008a*/ 	.short	(.L_3466 - .L_3465)
.L_3465:
        /*008c*/ 	.word	0x00000000


	//----- nvinfo : EIATTR_CBANK_PARAM_SIZE
	.align		4
.L_3466:
        /*0090*/ 	.byte	0x03, 0x19
        /*0092*/ 	.short	0x0030


	//----- nvinfo : EIATTR_PARAM_CBANK
	.align		4
        /*0094*/ 	.byte	0x04, 0x0a
        /*0096*/ 	.short	(.L_3468 - .L_3467)
	.align		4
.L_3467:
        /*0098*/ 	.word	index@(.nv.constant0._Z40massMatrixMultiplyMonolithicGlobalKernelILi10ELi12ELi1EEviPKdS1_S1_S1_Pd)
        /*009c*/ 	.short	0x0380
        /*009e*/ 	.short	0x0030


	//----- nvinfo : EIATTR_SW_WAR
	.align		4
.L_3468:
        /*00a0*/ 	.byte	0x04, 0x36
        /*00a2*/ 	.short	(.L_3470 - .L_3469)
.L_3469:
        /*00a4*/ 	.word	0x00000008
.L_3470:


//--------------------- .nv.info._Z30massMatrixMultiplyGlobalKernelILi10ELi12ELi1EEviPKdS1_S1_S1_Pd --------------------------
	.section	.nv.info._Z30massMatrixMultiplyGlobalKernelILi10ELi12ELi1EEviPKdS1_S1_S1_Pd,"",@"SHT_CUDA_INFO"
	.sectionflags	@""
	.align	4


	//----- nvinfo : EIATTR_CUDA_API_VERSION
	.align		4
        /*0000*/ 	.byte	0x04, 0x37
        /*0002*/ 	.short	(.L_3472 - .L_3471)
.L_3471:
        /*0004*/ 	.word	0x00000082


	//----- nvinfo : EIATTR_KPARAM_INFO
	.align		4
.L_3472:
        /*0008*/ 	.byte	0x04, 0x17
        /*000a*/ 	.short	(.L_3474 - .L_3473)
.L_3473:
        /*000c*/ 	.word	0x00000000
        /*0010*/ 	.short	0x0005
        /*0012*/ 	.short	0x0028
        /*0014*/ 	.byte	0x00, 0xf5, 0x21, 0x00


	//----- nvinfo : EIATTR_KPARAM_INFO
	.align		4
.L_3474:
        /*0018*/ 	.byte	0x04, 0x17
        /*001a*/ 	.short	(.L_3476 - .L_3475)
.L_3475:
        /*001c*/ 	.word	0x00000000
        /*0020*/ 	.short	0x0004
        /*0022*/ 	.short	0x0020
        /*0024*/ 	.byte	0x00, 0xf5, 0x21, 0x00


	//----- nvinfo : EIATTR_KPARAM_INFO
	.align		4
.L_3476:
        /*0028*/ 	.byte	0x04, 0x17
        /*002a*/ 	.short	(.L_3478 - .L_3477)
.L_3477:
        /*002c*/ 	.word	0x00000000
        /*0030*/ 	.short	0x0003
        /*0032*/ 	.short	0x0018
        /*0034*/ 	.byte	0x00, 0xf5, 0x21, 0x00


	//----- nvinfo : EIATTR_KPARAM_INFO
	.align		4
.L_3478:
        /*0038*/ 	.byte	0x04, 0x17
        /*003a*/ 	.short	(.L_3480 - .L_3479)
.L_3479:
        /*003c*/ 	.word	0x00000000
        /*0040*/ 	.short	0x0002
        /*0042*/ 	.short	0x0010
        /*0044*/ 	.byte	0x00, 0xf5, 0x21, 0x00


	//----- nvinfo : EIATTR_KPARAM_INFO
	.align		4
.L_3480:
        /*0048*/ 	.byte	0x04, 0x17
        /*004a*/ 	.short	(.L_3482 - .L_3481)
.L_3481:
        /*004c*/ 	.word	0x00000000
        /*0050*/ 	.short	0x0001
        /*0052*/ 	.short	0x0008
        /*0054*/ 	.byte	0x00, 0xf5, 0x21, 0x00


	//----- nvinfo : EIATTR_KPARAM_INFO
	.align		4
.L_3482:
        /*0058*/ 	.byte	0x04, 0x17
        /*005a*/ 	.short	(.L_3484 - .L_3483)
.L_3483:
        /*005c*/ 	.word	0x00000000
        /*0060*/ 	.short	0x0000
        /*0062*/ 	.short	0x0000
        /*0064*/ 	.byte	0x00, 0xf0, 0x11, 0x00


	//----- nvinfo : EIATTR_SPARSE_MMA_MASK
	.align		4
.L_3484:
        /*0068*/ 	.byte	0x03, 0x50
        /*006a*/ 	.short	0x0000


	//----- nvinfo : EIATTR_MAXREG_COUNT
	.align		4
        /*006c*/ 	.byte	0x03, 0x1b
        /*006e*/ 	.short	0x00ff


	//----- nvinfo : EIATTR_NUM_BARRIERS
	.align		4
        /*0070*/ 	.byte	0x02, 0x4c
        /*0072*/ 	.byte	0x01
	.zero		1


	//----- nvinfo : EIATTR_MERCURY_ISA_VERSION
	.align		4
        /*0074*/ 	.byte	0x03, 0x5f
        /*0076*/ 	.short	0x0101


	//----- nvinfo : EIATTR_VRC_CTA_INIT_COUNT
	.align		4
        /*0078*/ 	.byte	0x02, 0x4a
	.zero		1
	.zero		1


	//----- nvinfo : EIATTR_EXIT_INSTR_OFFSETS
	.align		4
        /*007c*/ 	.byte	0x04, 0x1c
        /*007e*/ 	.short	(.L_3486 - .L_3485)


	//   ....[0]....
.L_3485:
        /*0080*/ 	.word	0x00003610


	//   ....[1]....
        /*0084*/ 	.word	0x00003700


	//----- nvinfo : EIATTR_CRS_STACK_SIZE
	.align		4
.L_3486:
        /*0088*/ 	.byte	0x04, 0x1e
        /*008a*/ 	.short	(.L_3488 - .L_3487)
.L_3487:
        /*008c*/ 	.word	0x00000000


	//----- nvinfo : EIATTR_CBANK_PARAM_SIZE
	.align		4
.L_3488:
        /*0090*/ 	.byte	0x03, 0x19
        /*0092*/ 	.short	0x0030


	//----- nvinfo : EIATTR_PARAM_CBANK
	.align		4
        /*0094*/ 	.byte	0x04, 0x0a
        /*0096*/ 	.short	(.L_3490 - .L_3489)
	.align		4
.L_3489:
        /*0098*/ 	.word	index@(.nv.constant0._Z30massMatrixMultiplyGlobalKernelILi10ELi12ELi1EEviPKdS1_S1_S1_Pd)
        /*009c*/ 	.short	0x0380
        /*009e*/ 	.short	0x0030


	//----- nvinfo : EIATTR_SW_WAR
	.align		4
.L_3490:
        /*00a0*/ 	.byte	0x04, 0x36
        /*00a2*/ 	.short	(.L_3492 - .L_3491)
.L_3491:
        /*00a4*/ 	.word	0x00000008
.L_3492:


//--------------------- .nv.info._Z30massMatrixMultiplySharedKernelILi10ELi12ELi1EEviPKdS1_S1_S1_Pd --------------------------
	.section	.nv.info._Z30massMatrixMultiplySharedKernelILi10ELi12ELi1EEviPKdS1_S1_S1_Pd,"",@"SHT_CUDA_INFO"
	.sectionflags	@""
	.align	4


	//----- nvinfo : EIATTR_CUDA_API_VERSION
	.align		4
        /*0000*/ 	.byte	0x04, 0x37
        /*0002*/ 	.short	(.L_3494 - .L_3493)
.L_3493:
        /*0004*/ 	.word	0x00000082


	//----- nvinfo : EIATTR_KPARAM_INFO
	.align		4
.L_3494:
        /*0008*/ 	.byte	0x04, 0x17
        /*000a*/ 	.short	(.L_3496 - .L_3495)
.L_3495:
        /*000c*/ 	.word	0x00000000
        /*0010*/ 	.short	0x0005
        /*0012*/ 	.short	0x0028
        /*0014*/ 	.byte	0x00, 0xf5, 0x21, 0x00


	//----- nvinfo : EIATTR_KPARAM_INFO
	.align		4
.L_3496:
        /*0018*/ 	.byte	0x04, 0x17
        /*001a*/ 	.short	(.L_3498 - .L_3497)
.L_3497:
        /*001c*/ 	.word	0x00000000
        /*0020*/ 	.short	0x0004
        /*0022*/ 	.short	0x0020
        /*0024*/ 	.byte	0x00, 0xf5, 0x21, 0x00


	//----- nvinfo : EIATTR_KPARAM_INFO
	.align		4
.L_3498:
        /*0028*/ 	.byte	0x04, 0x17
        /*002a*/ 	.short	(.L_3500 - .L_3499)
.L_3499:
        /*002c*/ 	.word	0x00000000
        /*0030*/ 	.short	0x0003
        /*0032*/ 	.short	0x0018
        /*0034*/ 	.byte	0x00, 0xf5, 0x21, 0x00


	//----- nvinfo : EIATTR_KPARAM_INFO
	.align		4
.L_3500:
        /*0038*/ 	.byte	0x04, 0x17
        /*003a*/ 	.short	(.L_3502 - .L_3501)
.L_3501:
        /*003c*/ 	.word	0x00000000
        /*0040*/ 	.short	0x0002
        /*0042*/ 	.short	0x0010
        /*0044*/ 	.byte	0x00, 0xf5, 0x21, 0x00


	//----- nvinfo : EIATTR_KPARAM_INFO
	.align		4
.L_3502:
        /*0048*/ 	.byte	0x04, 0x17
        /*004a*/ 	.short	(.L_3504 - .L_3503)
.L_3503:
        /*004c*/ 	.word	0x00000000
        /*0050*/ 	.short	0x0001
        /*0052*/ 	.short	0x0008
        /*0054*/ 	.byte	0x00, 0xf5, 0x21, 0x00


	//----- nvinfo : EIATTR_KPARAM_INFO
	.align		4
.L_3504:
        /*0058*/ 	.byte	0x04, 0x17
        /*005a*/ 	.short	(.L_3506 - .L_3505)
.L_3505:
        /*005c*/ 	.word	0x00000000
        /*0060*/ 	.short	0x0000
        /*0062*/ 	.short	0x0000
        /*0064*/ 	.byte	0x00, 0xf0, 0x11, 0x00


	//----- nvinfo : EIATTR_SPARSE_MMA_MASK
	.align		4
.L_3506:
        /*0068*/ 	.byte	0x03, 0x50
        /*006a*/ 	.short	0x0000


	//----- nvinfo : EIATTR_MAXREG_COUNT
	.align		4
        /*006c*/ 	.byte	0x03, 0x1b
        /*006e*/ 	.short	0x00ff


	//----- nvinfo : EIATTR_NUM_BARRIERS
	.align		4
        /*0070*/ 	.byte	0x02, 0x4c
        /*0072*/ 	.byte	0x01
	.zero		1


	//----- nvinfo : EIATTR_MERCURY_ISA_VERSION
	.align		4
        /*0074*/ 	.byte	0x03, 0x5f
        /*0076*/ 	.short	0x0101


	//----- nvinfo : EIATTR_INT_WARP_WIDE_INSTR_OFFSETS
	.align		4
        /*0078*/ 	.byte	0x04, 0x31
        /*007a*/ 	.short	(.L_3508 - .L_3507)


	//   ....[0]....
.L_3507:
        /*007c*/ 	.word	0x00000120


	//----- nvinfo : EIATTR_VRC_CTA_INIT_COUNT
	.align		4
.L_3508:
        /*0080*/ 	.byte	0x02, 0x4a
	.zero		1
	.zero		1


	//----- nvinfo : EIATTR_EXIT_INSTR_OFFSETS
	.align		4
        /*0084*/ 	.byte	0x04, 0x1c
        /*0086*/ 	.short	(.L_3510 - .L_3509)


	//   ....[0]....
.L_3509:
        /*0088*/ 	.word	0x00003390


	//   ....[1]....
        /*008c*/ 	.word	0x00003480


	//----- nvinfo : EIATTR_CRS_STACK_SIZE
	.align		4
.L_3510:
        /*0090*/ 	.byte	0x04, 0x1e
        /*0092*/ 	.short	(.L_3512 - .L_3511)
.L_3511:
        /*0094*/ 	.word	0x00000000


	//----- nvinfo : EIATTR_CBANK_PARAM_SIZE
	.align		4
.L_3512:
        /*0098*/ 	.byte	0x03, 0x19
        /*009a*/ 	.short	0x0030


	//----- nvinfo : EIATTR_PARAM_CBANK
	.align		4
        /*009c*/ 	.byte	0x04, 0x0a
        /*009e*/ 	.short	(.L_3514 - .L_3513)
	.align		4
.L_3513:
        /*00a0*/ 	.word	index@(.nv.constant0._Z30massMatrixMultiplySharedKernelILi10ELi12ELi1EEviPKdS1_S1_S1_Pd)
        /*00a4*/ 	.short	0x0380
        /*00a6*/ 	.short	0x0030


	//----- nvinfo : EIATTR_SW_WAR
	.align		4
.L_3514:
        /*00a8*/ 	.byte	0x04, 0x36
        /*00aa*/ 	.short	(.L_3516 - .L_3515)
.L_3515:
        /*00ac*/ 	.word	0x00000008
.L_3516:


//--------------------- .nv.info._Z32massMatrixMultiplyConstantKernelILi10ELi12ELi1EEviPKdS1_S1_S1_Pd --------------------------
	.section	.nv.info._Z32massMatrixMultiplyConstantKernelILi10ELi12ELi1EEviPKdS1_S1_S1_Pd,"",@"SHT_CUDA_INFO"
	.sectionflags	@""
	.align	4


	//----- nvinfo : EIATTR_CUDA_API_VERSION
	.align		4
        /*0000*/ 	.byte	0x04, 0x37
        /*0002*/ 	.short	(.L_3518 - .L_3517)
.L_3517:
        /*0004*/ 	.word	0x00000082


	//----- nvinfo : EIATTR_KPARAM_INFO
	.align		4
.L_3518:
        /*0008*/ 	.byte	0x04, 0x17
        /*000a*/ 	.short	(.L_3520 - .L_3519)
.L_3519:
        /*000c*/ 	.word	0x00000000
        /*0010*/ 	.short	0x0005
        /*0012*/ 	.short	0x0028
        /*0014*/ 	.byte	0x00, 0xf5, 0x21, 0x00


	//----- nvinfo : EIATTR_KPARAM_INFO
	.align		4
.L_3520:
        /*0018*/ 	.byte	0x04, 0x17
        /*001a*/ 	.short	(.L_3522 - .L_3521)
.L_3521:
        /*001c*/ 	.word	0x00000000
        /*0020*/ 	.short	0x0004
        /*0022*/ 	.short	0x0020
        /*0024*/ 	.byte	0x00, 0xf5, 0x21, 0x00


	//----- nvinfo : EIATTR_KPARAM_INFO
	.align		4
.L_3522:
        /*0028*/ 	.byte	0x04, 0x17
        /*002a*/ 	.short	(.L_3524 - .L_3523)
.L_3523:
        /*002c*/ 	.word	0x00000000
        /*0030*/ 	.short	0x0003
        /*0032*/ 	.short	0x0018
        /*0034*/ 	.byte	0x00, 0xf5, 0x21, 0x00


	//----- nvinfo : EIATTR_KPARAM_INFO
	.align		4
.L_3524:
        /*0038*/ 	.byte	0x04, 0x17
        /*003a*/ 	.short	(.L_3526 - .L_3525)
.L_3525:
        /*003c*/ 	.word	0x00000000
        /*0040*/ 	.short	0x0002
        /*0042*/ 	.short	0x0010
        /*0044*/ 	.byte	0x00, 0xf5, 0x21, 0x00


	//----- nvinfo : EIATTR_KPARAM_INFO
	.align		4
.L_3526:
        /*0048*/ 	.byte	0x04, 0x17
        /*004a*/ 	.short	(.L_3528 - .L_3527)
.L_3527:
        /*004c*/ 	.word	0x00000000
        /*0050*/ 	.short	0x0001
        /*0052*/ 	.short	0x0008
        /*0054*/ 	.byte	0x00, 0xf5, 0x21, 0x00


	//----- nvinfo : EIATTR_KPARAM_INFO
	.align		4
.L_3528:
        /*0058*/ 	.byte	0x04, 0x17
        /*005a*/ 	.short	(.L_3530 - .L_3529)
.L_3529:
        /*005c*/ 	.word	0x00000000
        /*0060*/ 	.short	0x0000
        /*0062*/ 	.short	0x0000
        /*0064*/ 	.byte	0x00, 0xf0, 0x11, 0x00


	//----- nvinfo : EIATTR_SPARSE_MMA_MASK
	.align		4
.L_3530:
        /*0068*/ 	.byte	0x03, 0x50
        /*006a*/ 	.short	0x0000


	//----- nvinfo : EIATTR_MAXREG_COUNT
	.align		4
        /*006c*/ 	.byte	0x03, 0x1b
        /*006e*/ 	.short	0x00ff


	//----- nvinfo : EIATTR_NUM_BARRIERS
	.align		4
        /*0070*/ 	.byte	0x02, 0x4c
        /*0072*/ 	.byte	0x01
	.zero		1


	//----- nvinfo : EIATTR_MERCURY_ISA_VERSION
	.align		4
        /*0074*/ 	.byte	0x03, 0x5f
        /*0076*/ 	.short	0x0101


	//----- nvinfo : EIATTR_VRC_CTA_INIT_COUNT
	.align		4
        /*0078*/ 	.byte	0x02, 0x4a
	.zero		1
	.zero		1


	//----- nvinfo : EIATTR_EXIT_INSTR_OFFSETS
	.align		4
        /*007c*/ 	.byte	0x04, 0x1c
        /*007e*/ 	.short	(.L_3532 - .L_3531)


	//   ....[0]....
.L_3531:
        /*0080*/ 	.word	0x00003e40


	//   ....[1]....
        /*0084*/ 	.word	0x00003f30


	//----- nvinfo : EIATTR_CRS_STACK_SIZE
	.align		4
.L_3532:
        /*0088*/ 	.byte	0x04, 0x1e
        /*008a*/ 	.short	(.L_3534 - .L_3533)
.L_3533:
        /*008c*/ 	.word	0x00000000


	//----- nvinfo : EIATTR_CBANK_PARAM_SIZE
	.align		4
.L_3534:
        /*0090*/ 	.byte	0x03, 0x19
        /*0092*/ 	.short	0x0030


	//----- nvinfo : EIATTR_PARAM_CBANK
	.align		4
        /*0094*/ 	.byte	0x04, 0x0a
        /*0096*/ 	.short	(.L_3536 - .L_3535)
	.align		4
.L_3535:
        /*0098*/ 	.word	index@(.nv.constant0._Z32massMatrixMultiplyConstantKernelILi10ELi12ELi1EEviPKdS1_S1_S1_Pd)
        /*009c*/ 	.short	0x0380
        /*009e*/ 	.short	0x0030


	//----- nvinfo : EIATTR_SW_WAR
	.align		4
.L_3536:
        /*00a0*/ 	.byte	0x04, 0x36
        /*00a2*/ 	.short	(.L_3538 - .L_3537)
.L_3537:
        /*00a4*/ 	.word	0x00000008
.L_3538:


//--------------------- .nv.info._Z32massMatrixMultiplyRegisterKernelILi10ELi12ELi1EEviPKdS1_S1_S1_Pd --------------------------
	.section	.nv.info._Z32massMatrixMultiplyRegisterKernelILi10ELi12ELi1EEviPKdS1_S1_S1_Pd,"",@"SHT_CUDA_INFO"
	.sectionflags	@""
	.align	4


	//----- nvinfo : EIATTR_CUDA_API_VERSION
	.align		4
        /*0000*/ 	.byte	0x04, 0x37
        /*0002*/ 	.short	(.L_3540 - .L_3539)
.L_3539:
        /*0004*/ 	.word	0x00000082


	//----- nvinfo : EIATTR_KPARAM_INFO
	.align		4
.L_3540:
        /*0008*/ 	.byte	0x04, 0x17
        /*000a*/ 	.short	(.L_3542 - .L_3541)
.L_3541:
        /*000c*/ 	.word	0x00000000
        /*0010*/ 	.short	0x0005
        /*0012*/ 	.short	0x0028
        /*0014*/ 	.byte	0x00, 0xf5, 0x21, 0x00


	//----- nvinfo : EIATTR_KPARAM_INFO
	.align		4
.L_3542:
        /*0018*/ 	.byte	0x04, 0x17
        /*001a*/ 	.short	(.L_3544 - .L_3543)
.L_3543:
        /*001c*/ 	.word	0x00000000
        /*0020*/ 	.short	0x0004
        /*0022*/ 	.short	0x0020
        /*0024*/ 	.byte	0x00, 0xf5, 0x21, 0x00


	//----- nvinfo : EIATTR_KPARAM_INFO
	.align		4
.L_3544:
        /*0028*/ 	.byte	0x04, 0x17
        /*002a*/ 	.short	(.L_3546 - .L_3545)
.L_3545:
        /*002c*/ 	.word	0x00000000
        /*0030*/ 	.short	0x0003
        /*0032*/ 	.short	0x0018
        /*0034*/ 	.byte	0x00, 0xf5, 0x21, 0x00


	//----- nvinfo : EIATTR_KPARAM_INFO
	.align		4
.L_3546:
        /*0038*/ 	.byte	0x04, 0x17
        /*003a*/ 	.short	(.L_3548 - .L_3547)
.L_3547:
        /*003c*/ 	.word	0x00000000
        /*0040*/ 	.short	0x0002
        /*0042*/ 	.short	0x0010
        /*0044*/ 	.byte	0x00, 0xf5, 0x21, 0x00


	//----- nvinfo : EIATTR_KPARAM_INFO
	.align		4
.L_3548:
        /*0048*/ 	.byte	0x04, 0x17
        /*004a*/ 	.short	(.L_3550 - .L_3549)
.L_3549:
        /*004c*/ 	.word	0x00000000
        /*0050*/ 	.short	0x0001
        /*0052*/ 	.short	0x0008
        /*0054*/ 	.byte	0x00, 0xf5, 0x21, 0x00


	//----- nvinfo : EIATTR_KPARAM_INFO
	.align		4
.L_3550:
        /*0058*/ 	.byte	0x04, 0x17
        /*005a*/ 	.short	(.L_3552 - .L_3551)
.L_3551:
        /*005c*/ 	.word	0x00000000
        /*0060*/ 	.short	0x0000
        /*0062*/ 	.short	0x0000
        /*0064*/ 	.byte	0x00, 0xf0, 0x11, 0x00


	//----- nvinfo : EIATTR_SPARSE_MMA_MASK
	.align		4
.L_3552:
        /*0068*/ 	.byte	0x03, 0x50
        /*006a*/ 	.short	0x0000


	//----- nvinfo : EIATTR_MAXREG_COUNT
	.align		4
        /*006c*/ 	.byte	0x03, 0x1b
        /*006e*/ 	.short	0x00ff


	//----- nvinfo : EIATTR_NUM_BARRIERS
	.align		4
        /*0070*/ 	.byte	0x02, 0x4c
        /*0072*/ 	.byte	0x01
	.zero		1


	//----- nvinfo : EIATTR_MERCURY_ISA_VERSION
	.align		4
        /*0074*/ 	.byte	0x03, 0x5f
        /*0076*/ 	.short	0x0101


	//----- nvinfo : EIATTR_VRC_CTA_INIT_COUNT
	.align		4
        /*0078*/ 	.byte	0x02, 0x4a
	.zero		1
	.zero		1


	//----- nvinfo : EIATTR_EXIT_INSTR_OFFSETS
	.align		4
        /*007c*/ 	.byte	0x04, 0x1c
        /*007e*/ 	.short	(.L_3554 - .L_3553)


	//   ....[0]....
.L_3553:
        /*0080*/ 	.word	0x00004310


	//   ....[1]....
        /*0084*/ 	.word	0x00004400


	//----- nvinfo : EIATTR_CRS_STACK_SIZE
	.align		4
.L_3554:
        /*0088*/ 	.byte	0x04, 0x1e
        /*008a*/ 	.short	(.L_3556 - .L_3555)
.L_3555:
        /*008c*/ 	.word	0x00000000


	//----- nvinfo : EIATTR_CBANK_PARAM_SIZE
	.align		4
.L_3556:
        /*0090*/ 	.byte	0x03, 0x19
        /*0092*/ 	.short	0x0030


	//----- nvinfo : EIATTR_PARAM_CBANK
	.align		4
        /*0094*/ 	.byte	0x04, 0x0a
        /*0096*/ 	.short	(.L_3558 - .L_3557)
	.align		4
.L_3557:
        /*0098*/ 	.word	index@(.nv.constant0._Z32massMatrixMultiplyRegisterKernelILi10ELi12ELi1EEviPKdS1_S1_S1_Pd)
        /*009c*/ 	.short	0x0380
        /*009e*/ 	.short	0x0030


	//----- nvinfo : EIATTR_SW_WAR
	.align		4
.L_3558:
        /*00a0*/ 	.byte	0x04, 0x36
        /*00a2*/ 	.short	(.L_3560 - .L_3559)
.L_3559:
        /*00a4*/ 	.word	0x00000008
.L_3560:


//--------------------- .nv.info._Z42massMatrixMultiplyMonolithicConstantKernelILi10ELi11ELi1EEviPKdS1_S1_S1_Pd --------------------------
	.section	.nv.info._Z42massMatrixMultiplyMonolithicConstantKernelILi10ELi11ELi1EEviPKdS1_S1_S1_Pd,"",@"SHT_CUDA_INFO"
	.sectionflags	@""
	.align	4


	//----- nvinfo : EIATTR_CUDA_API_VERSION
	.align		4
        /*0000*/ 	.byte	0x04, 0x37
        /*0002*/ 	.short	(.L_3562 - .L_3561)
.L_3561:
        /*0004*/ 	.word	0x00000082


	//----- nvinfo : EIATTR_KPARAM_INFO
	.align		4
.L_3562:
        /*0008*/ 	.byte	0x04, 0x17
        /*000a*/ 	.short	(.L_3564 - .L_3563)
.L_3563:
        /*000c*/ 	.word	0x00000000
        /*0010*/ 	.short	0x0005
        /*0012*/ 	.short	0x0028
        /*0014*/ 	.byte	0x00, 0xf5, 0x21, 0x00


	//----- nvinfo : EIATTR_KPARAM_INFO
	.align		4
.L_3564:
        /*0018*/ 	.byte	0x04, 0x17
        /*001a*/ 	.short	(.L_3566 - .L_3565)
.L_3565:
        /*001c*/ 	.word	0x00000000
        /*0020*/ 	.short	0x0004
        /*0022*/ 	.short	0x0020
        /*0024*/ 	.byte	0x00, 0xf5, 0x21, 0x00


	//----- nvinfo : EIATTR_KPARAM_INFO
	.align		4
.L_3566:
        /*0028*/ 	.byte	0x04, 0x17
        /*002a*/ 	.short	(.L_3568 - .L_3567)
.L_3567:
        /*002c*/ 	.word	0x00000000
        /*0030*/ 	.short	0x0003
        /*0032*/ 	.short	0x0018
        /*0034*/ 	.byte	0x00, 0xf5, 0x21, 0x00


	//----- nvinfo : EIATTR_KPARAM_INFO
	.align		4
.L_3568:
        /*0038*/ 	.byte	0x04, 0x17
        /*003a*/ 	.short	(.L_3570 - .L_3569)
.L_3569:
        /*003c*/ 	.word	0x00000000
        /*0040*/ 	.short	0x0002
        /*0042*/ 	.short	0x0010
        /*0044*/ 	.byte	0x00, 0xf5, 0x21, 0x00


	//----- nvinfo : EIATTR_KPARAM_INFO
	.align		4
.L_3570:
        /*0048*/ 	.byte	0x04, 0x17
        /*004a*/ 	.short	(.L_3572 - .L_3571)
.L_3571:
        /*004c*/ 	.word	0x00000000
        /*0050*/ 	.short	0x0001
        /*0052*/ 	.short	0x0008
        /*0054*/ 	.byte	0x00, 0xf5, 0x21, 0x00


	//----- nvinfo : EIATTR_KPARAM_INFO
	.align		4
.L_3572:
        /*0058*/ 	.byte	0x04, 0x17
        /*005a*/ 	.short	(.L_3574 - .L_3573)
.L_3573:
        /*005c*/ 	.word	0x00000000
        /*0060*/ 	.short	0x0000
        /*0062*/ 	.short	0x0000
        /*0064*/ 	.byte	0x00, 0xf0, 0x11, 0x00


	//----- nvinfo : EIATTR_SPARSE_MMA_MASK
	.align		4
.L_3574:
        /*0068*/ 	.byte	0x03, 0x50
        /*006a*/ 	.short	0x0000


	//----- nvinfo : EIATTR_MAXREG_COUNT
	.align		4
        /*006c*/ 	.byte	0x03, 0x1b
        /*006e*/ 	.short	0x00ff


	//----- nvinfo : EIATTR_NUM_BARRIERS
	.align		4
        /*0070*/ 	.byte	0x02, 0x4c
        /*0072*/ 	.byte	0x01
	.zero		1


	//----- nvinfo : EIATTR_MERCURY_ISA_VERSION
	.align		4
        /*0074*/ 	.byte	0x03, 0x5f
        /*0076*/ 	.short	0x0101


	//----- nvinfo : EIATTR_VRC_CTA_INIT_COUNT
	.align		4
        /*0078*/ 	.byte	0x02, 0x4a
	.zero		1
	.zero		1


	//----- nvinfo : EIATTR_EXIT_INSTR_OFFSETS
	.align		4
        /*007c*/ 	.byte	0x04, 0x1c
        /*007e*/ 	.short	(.L_3576 - .L_3575)


	//   ....[0]....
.L_3575:
        /*0080*/ 	.word	0x00005dc0


	//   ....[1]....
        /*0084*/ 	.word	0x00005ea0


	//----- nvinfo : EIATTR_CRS_STACK_SIZE
	.align		4
.L_3576:
        /*0088*/ 	.byte	0x04, 0x1e
        /*008a*/ 	.short	(.L_3578 - .L_3577)
.L_3577:
        /*008c*/ 	.word	0x00000000


	//----- nvinfo : EIATTR_CBANK_PARAM_SIZE
	.align		4
.L_3578:
        /*0090*/ 	.byte	0x03, 0x19
        /*0092*/ 	.short	0x0030


	//----- nvinfo : EIATTR_PARAM_CBANK
	.align		4
        /*0094*/ 	.byte	0x04, 0x0a
        /*0096*/ 	.short	(.L_3580 - .L_3579)
	.align		4
.L_3579:
        /*0098*/ 	.word	index@(.nv.constant0._Z42massMatrixMultiplyMonolithicConstantKernelILi10ELi11ELi1EEviPKdS1_S1_S1_Pd)
        /*009c*/ 	.short	0x0380
        /*009e*/ 	.short	0x0030


	//----- nvinfo : EIATTR_SW_WAR
	.align		4
.L_3580:
        /*00a0*/ 	.byte	0x04, 0x36
        /*00a2*/ 	.short	(.L_3582 - .L_3581)
.L_3581:
        /*00a4*/ 	.word	0x00000008
.L_3582:


//--------------------- .nv.info._Z40massMatrixMultiplyMonolithicGlobalKernelILi10ELi11ELi1EEviPKdS1_S1_S1_Pd --------------------------
	.section	.nv.info._Z40massMatrixMultiplyMonolithicGlobalKernelILi10ELi11ELi1EEviPKdS1_S1_S1_Pd,"",@"SHT_CUDA_INFO"
	.sectionflags	@""
	.align	4


	//----- nvinfo : EIATTR_CUDA_API_VERSION
	.align		4
        /*0000*/ 	.byte	0x04, 0x37
        /*0002*/ 	.short	(.L_3584 - .L_3583)
.L_3583:
        /*0004*/ 	.word	0x00000082


	//----- nvinfo : EIATTR_KPARAM_INFO
	.align		4
.L_3584:
        /*0008*/ 	.byte	0x04, 0x17
        /*000a*/ 	.short	(.L_3586 - .L_3585)
.L_3585:
        /*000c*/ 	.word	0x00000000
        /*0010*/ 	.short	0x0005
        /*0012*/ 	.short	0x0028
        /*0014*/ 	.byte	0x00, 0xf5, 0x21, 0x00


	//----- nvinfo : EIATTR_KPARAM_INFO
	.align		4
.L_3586:
        /*0018*/ 	.byte	0x04, 0x17
        /*001a*/ 	.short	(.L_3588 - .L_3587)
.L_3587:
        /*001c*/ 	.word	0x00000000
        /*0020*/ 	.short	0x0004
        /*0022*/ 	.short	0x0020
        /*0024*/ 	.byte	0x00, 0xf5, 0x21, 0x00


	//----- nvinfo : EIATTR_KPARAM_INFO
	.align		4
.L_3588:
        /*0028*/ 	.byte	0x04, 0x17
        /*002a*/ 	.short	(.L_3590 - .L_3589)
.L_3589:
        /*002c*/ 	.word	0x00000000
        /*0030*/ 	.short	0x0003
        /*0032*/ 	.short	0x0018
        /*0034*/ 	.byte	0x00, 0xf5, 0x21, 0x00


	//----- nvinfo : EIATTR_KPARAM_INFO
	.align		4
.L_3590:
        /*0038*/ 	.byte	0x04, 0x17
        /*003a*/ 	.short	(.L_3592 - .L_3591)
.L_3591:
        /*003c*/ 	.word	0x00000000
        /*0040*/ 	.short	0x0002
        /*0042*/ 	.short	0x0010
        /*0044*/ 	.byte	0x00, 0xf5, 0x21, 0x00


	//----- nvinfo : EIATTR_KPARAM_INFO
	.align		4
.L_3592:
        /*0048*/ 	.byte	0x04, 0x17
        /*004a*/ 	.short	(.L_3594 - .L_3593)
.L_3593:
        /*004c*/ 	.word	0x00000000
        /*0050*/ 	.short	0x0001
        /*0052*/ 	.short	0x0008
        /*0054*/ 	.byte	0x00, 0xf5, 0x21, 0x00


	//----- nvinfo : EIATTR_KPARAM_INFO
	.align		4
.L_3594:
        /*0058*/ 	.byte	0x04, 0x17
        /*005a*/ 	.short	(.L_3596 - .L_3595)
.L_3595:
        /*005c*/ 	.word	0x00000000
        /*0060*/ 	.short	0x0000
        /*0062*/ 	.short	0x0000
        /*0064*/ 	.byte	0x00, 0xf0, 0x11, 0x00


	//----- nvinfo : EIATTR_SPARSE_MMA_MASK
	.align		4
.L_3596:
        /*0068*/ 	.byte	0x03, 0x50
        /*006a*/ 	.short	0x0000


	//----- nvinfo : EIATTR_MAXREG_COUNT
	.align		4
        /*006c*/ 	.byte	0x03, 0x1b
        /*006e*/ 	.short	0x00ff


	//----- nvinfo : EIATTR_NUM_BARRIERS
	.align		4
        /*0070*/ 	.byte	0x02, 0x4c
        /*0072*/ 	.byte	0x01
	.zero		1


	//----- nvinfo : EIATTR_MERCURY_ISA_VERSION
	.align		4
        /*0074*/ 	.byte	0x03, 0x5f
        /*0076*/ 	.short	0x0101


	//----- nvinfo : EIATTR_VRC_CTA_INIT_COUNT
	.align		4
        /*0078*/ 	.byte	0x02, 0x4a
	.zero		1
	.zero		1


	//----- nvinfo : EIATTR_EXIT_INSTR_OFFSETS
	.align		4
        /*007c*/ 	.byte	0x04, 0x1c
        /*007e*/ 	.short	(.L_3598 - .L_3597)


	//   ....[0]....
.L_3597:
        /*0080*/ 	.word	0x00004cf0


	//   ....[1]....
        /*0084*/ 	.word	0x00004dd0


	//----- nvinfo : EIATTR_CRS_STACK_SIZE
	.align		4
.L_3598:
        /*0088*/ 	.byte	0x04, 0x1e
        /*008a*/ 	.short	(.L_3600 - .L_3599)
.L_3599:
        /*008c*/ 	.word	0x00000000


	//----- nvinfo : EIATTR_CBANK_PARAM_SIZE
	.align		4
.L_3600:
        /*0090*/ 	.byte	0x03, 0x19
        /*0092*/ 	.short	0x0030


	//----- nvinfo : EIATTR_PARAM_CBANK
	.align		4
        /*0094*/ 	.byte	0x04, 0x0a
        /*0096*/ 	.short	(.L_3602 - .L_3601)
	.align		4
.L_3601:
        /*0098*/ 	.word	index@(.nv.constant0._Z40massMatrixMultiplyMonolithicGlobalKernelILi10ELi11ELi1EEviPKdS1_S1_S1_Pd)
        /*009c*/ 	.short	0x0380
        /*009e*/ 	.short	0x0030


	//----- nvinfo : EIATTR_SW_WAR
	.align		4
.L_3602:
        /*00a0*/ 	.byte	0x04, 0x36
        /*00a2*/ 	.short	(.L_3604 - .L_3603)
.L_3603:
        /*00a4*/ 	.word	0x00000008
.L_3604:


//--------------------- .nv.info._Z30massMatrixMultiplyGlobalKernelILi10ELi11ELi1EEviPKdS1_S1_S1_Pd --------------------------
	.section	.nv.info._Z30massMatrixMultiplyGlobalKernelILi10ELi11ELi1EEviPKdS1_S1_S1_Pd,"",@"SHT_CUDA_INFO"
	.sectionflags	@""
	.align	4


	//----- nvinfo : EIATTR_CUDA_API_VERSION
	.align		4
        /*0000*/ 	.byte	0x04, 0x37
        /*0002*/ 	.short	(.L_3606 - .L_3605)
.L_3605:
        /*0004*/ 	.word	0x00000082


	//----- nvinfo : EIATTR_KPARAM_INFO
	.align		4
.L_3606:
        /*0008*/ 	.byte	0x04, 0x17
        /*000a*/ 	.short	(.L_3608 - .L_3607)
.L_3607:
        /*000c*/ 	.word	0x00000000
        /*0010*/ 	.short	0x0005
        /*0012*/ 	.short	0x0028
        /*0014*/ 	.byte	0x00, 0xf5, 0x21, 0x00


	//----- nvinfo : EIATTR_KPARAM_INFO
	.align		4
.L_3608:
        /*0018*/ 	.byte	0x04, 0x17
        /*001a*/ 	.short	(.L_3610 - .L_3609)
.L_3609:
        /*001c*/ 	.word	0x00000000
        /*0020*/ 	.short	0x0004
        /*0022*/ 	.short	0x0020
        /*0024*/ 	.byte	0x00, 0xf5, 0x21, 0x00


	//----- nvinfo : EIATTR_KPARAM_INFO
	.align		4
.L_3610:
        /*0028*/ 	.byte	0x04, 0x17
        /*002a*/ 	.short	(.L_3612 - .L_3611)
.L_3611:
        /*002c*/ 	.word	0x00000000
        /*0030*/ 	.short	0x0003
        /*0032*/ 	.short	0x0018
        /*0034*/ 	.byte	0x00, 0xf5, 0x21, 0x00


	//----- nvinfo : EIATTR_KPARAM_INFO
	.align		4
.L_3612:
        /*0038*/ 	.byte	0x04, 0x17
        /*003a*/ 	.short	(.L_3614 - .L_3613)
.L_3613:
        /*003c*/ 	.word	0x00000000
        /*0040*/ 	.short	0x0002
        /*0042*/ 	.short	0x0010
        /*0044*/ 	.byte	0x00, 0xf5, 0x21, 0x00


	//----- nvinfo : EIATTR_KPARAM_INFO
	.align		4
.L_3614:
        /*0048*/ 	.byte	0x04, 0x17
        /*004a*/ 	.short	(.L_3616 - .L_3615)
.L_3615:
        /*004c*/ 	.word	0x00000000
        /*0050*/ 	.short	0x0001
        /*0052*/ 	.short	0x0008
        /*0054*/ 	.byte	0x00, 0xf5, 0x21, 0x00


	//----- nvinfo : EIATTR_KPARAM_INFO
	.align		4
.L_3616:
        /*0058*/ 	.byte	0x04, 0x17
        /*005a*/ 	.short	(.L_3618 - .L_3617)
.L_3617:
        /*005c*/ 	.word	0x00000000
        /*0060*/ 	.short	0x0000
        /*0062*/ 	.short	0x0000
        /*0064*/ 	.byte	0x00, 0xf0, 0x11, 0x00


	//----- nvinfo : EIATTR_SPARSE_MMA_MASK
	.align		4
.L_3618:
        /*0068*/ 	.byte	0x03, 0x50
        /*006a*/ 	.short	0x0000


	//----- nvinfo : EIATTR_MAXREG_COUNT
	.align		4
        /*006c*/ 	.byte	0x03, 0x1b
        /*006e*/ 	.short	0x00ff


	//----- nvinfo : EIATTR_NUM_BARRIERS
	.align		4
        /*0070*/ 	.byte	0x02, 0x4c
        /*0072*/ 	.byte	0x01
	.zero		1


	//----- nvinfo : EIATTR_MERCURY_ISA_VERSION
	.align		4
        /*0074*/ 	.byte	0x03, 0x5f
        /*0076*/ 	.short	0x0101


	//----- nvinfo : EIATTR_VRC_CTA_INIT_COUNT
	.align		4
        /*0078*/ 	.byte	0x02, 0x4a
	.zero		1
	.zero		1


	//----- nvinfo : EIATTR_EXIT_INSTR_OFFSETS
	.align		4
        /*007c*/ 	.byte	0x04, 0x1c
        /*007e*/ 	.short	(.L_3620 - .L_3619)


	//   ....[0]....
.L_3619:
        /*0080*/ 	.word	0x00003620


	//   ....[1]....
        /*0084*/ 	.word	0x00003710


	//----- nvinfo : EIATTR_CRS_STACK_SIZE
	.align		4
.L_3620:
        /*0088*/ 	.byte	0x04, 0x1e
        /*008a*/ 	.short	(.L_3622 - .L_3621)
.L_3621:
        /*008c*/ 	.word	0x00000000


	//----- nvinfo : EIATTR_CBANK_PARAM_SIZE
	.align		4
.L_3622:
        /*0090*/ 	.byte	0x03, 0x19
        /*0092*/ 	.short	0x0030


	//----- nvinfo : EIATTR_PARAM_CBANK
	.align		4
        /*0094*/ 	.byte	0x04, 0x0a
        /*0096*/ 	.short	(.L_3624 - .L_3623)
	.align		4
.L_3623:
        /*0098*/ 	.word	index@(.nv.constant0._Z30massMatrixMultiplyGlobalKernelILi10ELi11ELi1EEviPKdS1_S1_S1_Pd)
        /*009c*/ 	.short	0x0380
        /*009e*/ 	.short	0x0030


	//----- nvinfo : EIATTR_SW_WAR
	.align		4
.L_3624:
        /*00a0*/ 	.byte	0x04, 0x36
        /*00a2*/ 	.short	(.L_3626 - .L_3625)
.L_3625:
        /*00a4*/ 	.word	0x00000008
.L_3626:


//--------------------- .nv.info._Z30massMatrixMultiplySharedKernelILi10ELi11ELi1EEviPKdS1_S1_S1_Pd --------------------------
	.section	.nv.info._Z30massMatrixMultiplySharedKernelILi10ELi11ELi1EEviPKdS1_S1_S1_Pd,"",@"SHT_CUDA_INFO"
	.sectionflags	@""
	.align	4


	//----- nvinfo : EIATTR_CUDA_API_VERSION
	.align		4
        /*0000*/ 	.byte	0x04, 0x37
        /*0002*/ 	.short	(.L_3628 - .L_3627)
.L_3627:
        /*0004*/ 	.word	0x00000082


	//----- nvinfo : EIATTR_KPARAM_INFO
	.align		4
.L_3628:
        /*0008*/ 	.byte	0x04, 0x17
        /*000a*/ 	.short	(.L_3630 - .L_3629)
.L_3629:
        /*000c*/ 	.word	0x00000000
        /*0010*/ 	.short	0x0005
        /*0012*/ 	.short	0x0028
        /*0014*/ 	.byte	0x00, 0xf5, 0x21, 0x00


	//----- nvinfo : EIATTR_KPARAM_INFO
	.align		4
.L_3630:
        /*0018*/ 	.byte	0x04, 0x17
        /*001a*/ 	.short	(.L_3632 - .L_3631)
.L_3631:
        /*001c*/ 	.word	0x00000000
        /*0020*/ 	.short	0x0004
        /*0022*/ 	.short	0x0020
        /*0024*/ 	.byte	0x00, 0xf5, 0x21, 0x00


	//----- nvinfo : EIATTR_KPARAM_INFO
	.align		4
.L_3632:
        /*0028*/ 	.byte	0x04, 0x17
        /*002a*/ 	.short	(.L_3634 - .L_3633)
.L_3633:
        /*002c*/ 	.word	0x00000000
        /*0030*/ 	.short	0x0003
        /*0032*/ 	.short	0x0018
        /*0034*/ 	.byte	0x00, 0xf5, 0x21, 0x00


	//----- nvinfo : EIATTR_KPARAM_INFO
	.align		4
.L_3634:
        /*0038*/ 	.byte	0x04, 0x17
        /*003a*/ 	.short	(.L_3636 - .L_3635)
.L_3635:
        /*003c*/ 	.word	0x00000000
        /*0040*/ 	.short	0x0002
        /*0042*/ 	.short	0x0010
        /*0044*/ 	.byte	0x00, 0xf5, 0x21, 0x00


	//----- nvinfo : EIATTR_KPARAM_INFO
	.align		4
.L_3636:
        /*0048*/ 	.byte	0x04, 0x17
        /*004a*/ 	.short	(.L_3638 - .L_3637)
.L_3637:
        /*004c*/ 	.word	0x00000000
        /*0050*/ 	.short	0x0001
        /*0052*/ 	.short	0x0008
        /*0054*/ 	.byte	0x00, 0xf5, 0x21, 0x00


	//----- nvinfo : EIATTR_KPARAM_INFO
	.align		4
.L_3638:
        /*0058*/ 	.byte	0x04, 0x17
        /*005a*/ 	.short	(.L_3640 - .L_3639)
.L_3639:
        /*005c*/ 	.word	0x00000000
        /*0060*/ 	.short	0x0000
        /*0062*/ 	.short	0x0000
        /*0064*/ 	.byte	0x00, 0xf0, 0x11, 0x00


	//----- nvinfo : EIATTR_SPARSE_MMA_MASK
	.align		4
.L_3640:
        /*0068*/ 	.byte	0x03, 0x50
        /*006a*/ 	.short	0x0000


	//----- nvinfo : EIATTR_MAXREG_COUNT
	.align		4
        /*006c*/ 	.byte	0x03, 0x1b
        /*006e*/ 	.short	0x00ff


	//----- nvinfo : EIATTR_NUM_BARRIERS
	.align		4
        /*0070*/ 	.byte	0x02, 0x4c
        /*0072*/ 	.byte	0x01
	.zero		1


	//----- nvinfo : EIATTR_MERCURY_ISA_VERSION
	.align		4
        /*0074*/ 	.byte	0x03, 0x5f
        /*0076*/ 	.short	0x0101


	//----- nvinfo : EIATTR_VRC_CTA_INIT_COUNT
	.align		4
        /*0078*/ 	.byte	0x02, 0x4a
	.zero		1
	.zero		1


	//----- nvinfo : EIATTR_EXIT_INSTR_OFFSETS
	.align		4
        /*007c*/ 	.byte	0x04, 0x1c
        /*007e*/ 	.short	(.L_3642 - .L_3641)


	//   ....[0]....
.L_3641:
        /*0080*/ 	.word	0x000033b0


	//   ....[1]....
        /*0084*/ 	.word	0x000034a0


	//----- nvinfo : EIATTR_CRS_STACK_SIZE
	.align		4
.L_3642:
        /*0088*/ 	.byte	0x04, 0x1e
        /*008a*/ 	.short	(.L_3644 - .L_3643)
.L_3643:
        /*008c*/ 	.word	0x00000000


	//----- nvinfo : EIATTR_CBANK_PARAM_SIZE
	.align		4
.L_3644:
        /*0090*/ 	.byte	0x03, 0x19
        /*0092*/ 	.short	0x0030


	//----- nvinfo : EIATTR_PARAM_CBANK
	.align		4
        /*0094*/ 	.byte	0x04, 0x0a
        /*0096*/ 	.short	(.L_3646 - .L_3645)
	.align		4
.L_3645:
        /*0098*/ 	.word	index@(.nv.constant0._Z30massMatrixMultiplySharedKernelILi10ELi11ELi1EEviPKdS1_S1_S1_Pd)
        /*009c*/ 	.short	0x0380
        /*009e*/ 	.short	0x0030


	//----- nvinfo : EIATTR_SW_WAR
	.align		4
.L_3646:
        /*00a0*/ 	.byte	0x04, 0x36
        /*00a2*/ 	.short	(.L_3648 - .L_3647)
.L_3647:
        /*00a4*/ 	.word	0x00000008
.L_3648:


//--------------------- .nv.info._Z32massMatrixMultiplyConstantKernelILi10ELi11ELi1EEviPKdS1_S1_S1_Pd --------------------------
	.section	.nv.info._Z32massMatrixMultiplyConstantKernelILi10ELi11ELi1EEviPKdS1_S1_S1_Pd,"",@"SHT_CUDA_INFO"
	.sectionflags	@""
	.align	4


	//----- nvinfo : EIATTR_CUDA_API_VERSION
	.align		4
        /*0000*/ 	.byte	0x04, 0x37
        /*0002*/ 	.short	(.L_3650 - .L_3649)
.L_3649:
        /*0004*/ 	.word	0x00000082


	//----- nvinfo : EIATTR_KPARAM_INFO
	.align		4
.L_3650:
        /*0008*/ 	.byte	0x04, 0x17
        /*000a*/ 	.short	(.L_3652 - .L_3651)
.L_3651:
        /*000c*/ 	.word	0x00000000
        /*0010*/ 	.short	0x0005
        /*0012*/ 	.short	0x0028
        /*0014*/ 	.byte	0x00, 0xf5, 0x21, 0x00


	//----- nvinfo : EIATTR_KPARAM_INFO
	.align		4
.L_3652:
        /*0018*/ 	.byte	0x04, 0x17
        /*001a*/ 	.short	(.L_3654 - .L_3653)
.L_3653:
        /*001c*/ 	.word	0x00000000
        /*0020*/ 	.short	0x0004
        /*0022*/ 	.short	0x0020
        /*0024*/ 	.byte	0x00, 0xf5, 0x21, 0x00


	//----- nvinfo : EIATTR_KPARAM_INFO
	.align		4
.L_3654:
        /*0028*/ 	.byte	0x04, 0x17
        /*002a*/ 	.short	(.L_3656 - .L_3655)
.L_3655:
        /*002c*/ 	.word	0x00000000
        /*0030*/ 	.short	0x0003
        /*0032*/ 	.short	0x0018
        /*0034*/ 	.byte	0x00, 0xf5, 0x21, 0x00


	//----- nvinfo : EIATTR_KPARAM_INFO
	.align		4
.L_3656:
        /*0038*/ 	.byte	0x04, 0x17
        /*003a*/ 	.short	(.L_3658 - .L_3657)
.L_3657:
        /*003c*/ 	.word	0x00000000
        /*0040*/ 	.short	0x0002
        /*0042*/ 	.short	0x0010
        /*0044*/ 	.byte	0x00, 0xf5, 0x21, 0x00


	//----- nvinfo : EIATTR_KPARAM_INFO
	.align		4
.L_3658:
        /*0048*/ 	.byte	0x04, 0x17
        /*004a*/ 	.short	(.L_3660 - .L_3659)
.L_3659:
        /*004c*/ 	.word	0x00000000
        /*0050*/ 	.short	0x0001
        /*0052*/ 	.short	0x0008
        /*0054*/ 	.byte	0x00, 0xf5, 0x21, 0x00


	//----- nvinfo : EIATTR_KPARAM_INFO
	.align		4
.L_3660:
        /*0058*/ 	.byte	0x04, 0x17
        /*005a*/ 	.short	(.L_3662 - .L_3661)
.L_3661:
        /*005c*/ 	.word	0x00000000
        /*0060*/ 	.short	0x0000
        /*0062*/ 	.short	0x0000
        /*0064*/ 	.byte	0x00, 0xf0, 0x11, 0x00


	//----- nvinfo : EIATTR_SPARSE_MMA_MASK
	.align		4
.L_3662:
        /*0068*/ 	.byte	0x03, 0x50
        /*006a*/ 	.short	0x0000


	//----- nvinfo : EIATTR_MAXREG_COUNT
	.align		4
        /*006c*/ 	.byte	0x03, 0x1b
        /*006e*/ 	.short	0x00ff


	//----- nvinfo : EIATTR_NUM_BARRIERS
	.align		4
        /*0070*/ 	.byte	0x02, 0x4c
        /*0072*/ 	.byte	0x01
	.zero		1


	//----- nvinfo : EIATTR_MERCURY_ISA_VERSION
	.align		4
        /*0074*/ 	.byte	0x03, 0x5f
        /*0076*/ 	.short	0x0101


	//----- nvinfo : EIATTR_VRC_CTA_INIT_COUNT
	.align		4
        /*0078*/ 	.byte	0x02, 0x4a
	.zero		1
	.zero		1


	//----- nvinfo : EIATTR_EXIT_INSTR_OFFSETS
	.align		4
        /*007c*/ 	.byte	0x04, 0x1c
        /*007e*/ 	.short	(.L_3664 - .L_3663)


	//   ....[0]....
.L_3663:
        /*0080*/ 	.word	0x00003e70


	//   ....[1]....
        /*0084*/ 	.word	0x00003f60


	//----- nvinfo : EIATTR_CRS_STACK_SIZE
	.align		4
.L_3664:
        /*0088*/ 	.byte	0x04, 0x1e
        /*008a*/ 	.short	(.L_3666 - .L_3665)
.L_3665:
        /*008c*/ 	.word	0x00000000


	//----- nvinfo : EIATTR_CBANK_PARAM_SIZE
	.align		4
.L_3666:
        /*0090*/ 	.byte	0x03, 0x19
        /*0092*/ 	.short	0x0030


	//----- nvinfo : EIATTR_PARAM_CBANK
	.align		4
        /*0094*/ 	.byte	0x04, 0x0a
        /*0096*/ 	.short	(.L_3668 - .L_3667)
	.align		4
.L_3667:
        /*0098*/ 	.word	index@(.nv.constant0._Z32massMatrixMultiplyConstantKernelILi10ELi11ELi1EEviPKdS1_S1_S1_Pd)
        /*009c*/ 	.short	0x0380
        /*009e*/ 	.short	0x0030


	//----- nvinfo : EIATTR_SW_WAR
	.align		4
.L_3668:
        /*00a0*/ 	.byte	0x04, 0x36
        /*00a2*/ 	.short	(.L_3670 - .L_3669)
.L_3669:
        /*00a4*/ 	.word	0x00000008
.L_3670:


//--------------------- .nv.info._Z32massMatrixMultiplyRegisterKernelILi10ELi11ELi1EEviPKdS1_S1_S1_Pd --------------------------
	.section	.nv.info._Z32massMatrixMultiplyRegisterKernelILi10ELi11ELi1EEviPKdS1_S1_S1_Pd,"",@"SHT_CUDA_INFO"
	.sectionflags	@""
	.align	4


	//----- nvinfo : EIATTR_CUDA_API_VERSION
	.align		4
        /*0000*/ 	.byte	0x04, 0x37
        /*0002*/ 	.short	(.L_3672 - .L_3671)
.L_3671:
        /*0004*/ 	.word	0x00000082


	//----- nvinfo : EIATTR_KPARAM_INFO
	.align		4
.L_3672:
        /*0008*/ 	.byte	0x04, 0x17
        /*000a*/ 	.short	(.L_3674 - .L_3673)
.L_3673:
        /*000c*/ 	.word	0x00000000
        /*0010*/ 	.short	0x0005
        /*0012*/ 	.short	0x0028
        /*0014*/ 	.byte	0x00, 0xf5, 0x21, 0x00


	//----- nvinfo : EIATTR_KPARAM_INFO
	.align		4
.L_3674:
        /*0018*/ 	.byte	0x04, 0x17
        /*001a*/ 	.short	(.L_3676 - .L_3675)
.L_3675:
        /*001c*/ 	.word	0x00000000
        /*0020*/ 	.short	0x0004
        /*0022*/ 	.short	0x0020
        /*0024*/ 	.byte	0x00, 0xf5, 0x21, 0x00


	//----- nvinfo : EIATTR_KPARAM_INFO
	.align		4
.L_3676:
        /*0028*/ 	.byte	0x04, 0x17
        /*002a*/ 	.short	(.L_3678 - .L_3677)
.L_3677:
        /*002c*/ 	.word	0x00000000
        /*0030*/ 	.short	0x0003
        /*0032*/ 	.short	0x0018
        /*0034*/ 	.byte	0x00, 0xf5, 0x21, 0x00


	//----- nvinfo : EIATTR_KPARAM_INFO
	.align		4
.L_3678:
        /*0038*/ 	.byte	0x04, 0x17
        /*003a*/ 	.short	(.L_3680 - .L_3679)
.L_3679:
        /*003c*/ 	.word	0x00000000
        /*0040*/ 	.short	0x0002
        /*0042*/ 	.short	0x0010
        /*0044*/ 	.byte	0x00, 0xf5, 0x21, 0x00


	//----- nvinfo : EIATTR_KPARAM_INFO
	.align		4
.L_3680:
        /*0048*/ 	.byte	0x04, 0x17
        /*004a*/ 	.short	(.L_3682 - .L_3681)
.L_3681:
        /*004c*/ 	.word	0x00000000
        /*0050*/ 	.short	0x0001
        /*0052*/ 	.short	0x0008
        /*0054*/ 	.byte	0x00, 0xf5, 0x21, 0x00


	//----- nvinfo : EIATTR_KPARAM_INFO
	.align		4
.L_3682:
        /*0058*/ 	.byte	0x04, 0x17
        /*005a*/ 	.short	(.L_3684 - .L_3683)
.L_3683:
        /*005c*/ 	.word	0x00000000
        /*0060*/ 	.short	0x0000
        /*0062*/ 	.short	0x0000
        /*0064*/ 	.byte	0x00, 0xf0, 0x11, 0x00


	//----- nvinfo : EIATTR_SPARSE_MMA_MASK
	.align		4
.L_3684:
        /*0068*/ 	.byte	0x03, 0x50
        /*006a*/ 	.short	0x0000


	//----- nvinfo : EIATTR_MAXREG_COUNT
	.align		4
        /*006c*/ 	.byte	0x03, 0x1b
        /*006e*/ 	.short	0x00ff


	//----- nvinfo : EIATTR_NUM_BARRIERS
	.align		4
        /*0070*/ 	.byte	0x02, 0x4c
        /*0072*/ 	.byte	0x01
	.zero		1


	//----- nvinfo : EIATTR_MERCURY_ISA_VERSION
	.align		4
        /*0074*/ 	.byte	0x03, 0x5f
        /*0076*/ 	.short	0x0101


	//----- nvinfo : EIATTR_VRC_CTA_INIT_COUNT
	.align		4
        /*0078*/ 	.byte	0x02, 0x4a
	.zero		1
	.zero		1


	//----- nvinfo : EIATTR_EXIT_INSTR_OFFSETS
	.align		4
        /*007c*/ 	.byte	0x04, 0x1c
        /*007e*/ 	.short	(.L_3686 - .L_3685)


	//   ....[0]....
.L_3685:
        /*0080*/ 	.word	0x00004490


	//   ....[1]....
        /*0084*/ 	.word	0x00004580


	//----- nvinfo : EIATTR_CRS_STACK_SIZE
	.align		4
.L_3686:
        /*0088*/ 	.byte	0x04, 0x1e
        /*008a*/ 	.short	(.L_3688 - .L_3687)
.L_3687:
        /*008c*/ 	.word	0x00000000


	//----- nvinfo : EIATTR_CBANK_PARAM_SIZE
	.align		4
.L_3688:
        /*0090*/ 	.byte	0x03, 0x19
        /*0092*/ 	.short	0x0030


	//----- nvinfo : EIATTR_PARAM_CBANK
	.align		4
        /*0094*/ 	.byte	0x04, 0x0a
        /*0096*/ 	.short	(.L_3690 - .L_3689)
	.align		4
.L_3689:
        /*0098*/ 	.word	index@(.nv.constant0._Z32massMatrixMultiplyRegisterKernelILi10ELi11ELi1EEviPKdS1_S1_S1_Pd)
        /*009c*/ 	.short	0x0380
        /*009e*/ 	.short	0x0030


	//----- nvinfo : EIATTR_SW_WAR
	.align		4
.L_3690:
        /*00a0*/ 	.byte	0x04, 0x36
        /*00a2*/ 	.short	(.L_3692 - .L_3691)
.L_3691:
        /*00a4*/ 	.word	0x00000008
.L_3692:


//--------------------- .nv.info._Z42massMatrixMultiplyMonolithicConstantKernelILi10ELi10ELi1EEviPKdS1_S1_S1_Pd --------------------------
	.section	.nv.info._Z42massMatrixMultiplyMonolithicConstantKernelILi10ELi10ELi1EEviPKdS1_S1_S1_Pd,"",@"SHT_CUDA_INFO"
	.sectionflags	@""
	.align	4


	//----- nvinfo : EIATTR_CUDA_API_VERSION
	.align		4
        /*0000*/ 	.byte	0x04, 0x37
        /*0002*/ 	.short	(.L_3694 - .L_3693)
.L_3693:
        /*0004*/ 	.word	0x00000082


	//----- nvinfo : EIATTR_KPARAM_INFO
	.align		4
.L_3694:
        /*0008*/ 	.byte	0x04, 0x17
        /*000a*/ 	.short	(.L_3696 - .L_3695)
.L_3695:
        /*000c*/ 	.word	0x00000000
        /*0010*/ 	.short	0x0005
        /*0012*/ 	.short	0x0028
        /*0014*/ 	.byte	0x00, 0xf5, 0x21, 0x00


	//----- nvinfo : EIATTR_KPARAM_INFO
	.align		4
.L_3696:
        /*0018*/ 	.byte	0x04, 0x17
        /*001a*/ 	.short	(.L_3698 - .L_3697)
.L_3697:
        /*001c*/ 	.word	0x00000000
        /*0020*/ 	.short	0x0004
        /*0022*/ 	.short	0x0020
        /*0024*/ 	.byte	0x00, 0xf5, 0x21, 0x00


	//----- nvinfo : EIATTR_KPARAM_INFO
	.align		4
.L_3698:
        /*0028*/ 	.byte	0x04, 0x17
        /*002a*/ 	.short	(.L_3700 - .L_3699)
.L_3699:
        /*002c*/ 	.word	0x00000000
        /*0030*/ 	.short	0x0003
        /*0032*/ 	.short	0x0018
        /*0034*/ 	.byte	0x00, 0xf5, 0x21, 0x00


	//----- nvinfo : EIATTR_KPARAM_INFO
	.align		4
.L_3700:
        /*0038*/ 	.byte	0x04, 0x17
        /*003a*/ 	.short	(.L_3702 - .L_3701)
.L_3701:
        /*003c*/ 	.word	0x00000000
        /*0040*/ 	.short	0x0002
        /*0042*/ 	.short	0x0010
        /*0044*/ 	.byte	0x00, 0xf5, 0x21, 0x00


	//----- nvinfo : EIATTR_KPARAM_INFO
	.align		4
.L_3702:
        /*0048*/ 	.byte	0x04, 0x17
        /*004a*/ 	.short	(.L_3704 - .L_3703)
.L_3703:
        /*004c*/ 	.word	0x00000000
        /*0050*/ 	.short	0x0001
        /*0052*/ 	.short	0x0008
        /*0054*/ 	.byte	0x00, 0xf5, 0x21, 0x00


	//----- nvinfo : EIATTR_KPARAM_INFO
	.align		4
.L_3704:
        /*0058*/ 	.byte	0x04, 0x17
        /*005a*/ 	.short	(.L_3706 - .L_3705)
.L_3705:
        /*005c*/ 	.word	0x00000000
        /*0060*/ 	.short	0x0000
        /*0062*/ 	.short	0x0000
        /*0064*/ 	.byte	0x00, 0xf0, 0x11, 0x00


	//----- nvinfo : EIATTR_SPARSE_MMA_MASK
	.align		4
.L_3706:
        /*0068*/ 	.byte	0x03, 0x50
        /*006a*/ 	.short	0x0000


	//----- nvinfo : EIATTR_MAXREG_COUNT
	.align		4
        /*006c*/ 	.byte	0x03, 0x1b
        /*006e*/ 	.short	0x00ff


	//----- nvinfo : EIATTR_NUM_BARRIERS
	.align		4
        /*0070*/ 	.byte	0x02, 0x4c
        /*0072*/ 	.byte	0x01
	.zero		1


	//----- nvinfo : EIATTR_MERCURY_ISA_VERSION
	.align		4
        /*0074*/ 	.byte	0x03, 0x5f
        /*0076*/ 	.short	0x0101


	//----- nvinfo : EIATTR_VRC_CTA_INIT_COUNT
	.align		4
        /*0078*/ 	.byte	0x02, 0x4a
	.zero		1
	.zero		1


	//----- nvinfo : EIATTR_EXIT_INSTR_OFFSETS
	.align		4
        /*007c*/ 	.byte	0x04, 0x1c
        /*007e*/ 	.short	(.L_3708 - .L_3707)


	//   ....[0]....
.L_3707:
        /*0080*/ 	.word	0x00004ad0


	//   ....[1]....
        /*0084*/ 	.word	0x00004bb0


	//----- nvinfo : EIATTR_CRS_STACK_SIZE
	.align		4
.L_3708:
        /*0088*/ 	.byte	0x04, 0x1e
        /*008a*/ 	.short	(.L_3710 - .L_3709)
.L_3709:
        /*008c*/ 	.word	0x00000000


	//----- nvinfo : EIATTR_CBANK_PARAM_SIZE
	.align		4
.L_3710:
        /*0090*/ 	.byte	0x03, 0x19
        /*0092*/ 	.short	0x0030


	//----- nvinfo : EIATTR_PARAM_CBANK
	.align		4
        /*0094*/ 	.byte	0x04, 0x0a
        /*0096*/ 	.short	(.L_3712 - .L_3711)
	.align		4
.L_3711:
        /*0098*/ 	.word	index@(.nv.constant0._Z42massMatrixMultiplyMonolithicConstantKernelILi10ELi10ELi1EEviPKdS1_S1_S1_Pd)
        /*009c*/ 	.short	0x0380
        /*009e*/ 	.short	0x0030


	//----- nvinfo : EIATTR_SW_WAR
	.align		4
.L_3712:
        /*00a0*/ 	.byte	0x04, 0x36
        /*00a2*/ 	.short	(.L_3714 - .L_3713)
.L_3713:
        /*00a4*/ 	.word	0x00000008
.L_3714:


//--------------------- .nv.info._Z40massMatrixMultiplyMonolithicGlobalKernelILi10ELi10ELi1EEviPKdS1_S1_S1_Pd --------------------------
	.section	.nv.info._Z40massMatrixMultiplyMonolithicGlobalKernelILi10ELi10ELi1EEviPKdS1_S1_S1_Pd,"",@"SHT_CUDA_INFO"
	.sectionflags	@""
	.align	4


	//----- nvinfo : EIATTR_CUDA_API_VERSION
	.align		4
        /*0000*/ 	.byte	0x04, 0x37
        /*0002*/ 	.short	(.L_3716 - .L_3715)
.L_3715:
        /*0004*/ 	.word	0x00000082


	//----- nvinfo : EIATTR_KPARAM_INFO
	.align		4
.L_3716:
        /*0008*/ 	.byte	0x04, 0x17
        /*000a*/ 	.short	(.L_3718 - .L_3717)
.L_3717:
        /*000c*/ 	.word	0x00000000
        /*0010*/ 	.short	0x0005
        /*0012*/ 	.short	0x0028
        /*0014*/ 	.byte	0x00, 0xf5, 0x21, 0x00


	//----- nvinfo : EIATTR_KPARAM_INFO
	.align		4
.L_3718:
        /*0018*/ 	.byte	0x04, 0x17
        /*001a*/ 	.short	(.L_3720 - .L_3719)
.L_3719:
        /*001c*/ 	.word	0x00000000
        /*0020*/ 	.short	0x0004
        /*0022*/ 	.short	0x0020
        /*0024*/ 	.byte	0x00, 0xf5, 0x21, 0x00


	//----- nvinfo : EIATTR_KPARAM_INFO
	.align		4
.L_3720:
        /*0028*/ 	.byte	0x04, 0x17
        /*002a*/ 	.short	(.L_3722 - .L_3721)
.L_3721:
        /*002c*/ 	.word	0x00000000
        /*0030*/ 	.short	0x0003
        /*0032*/ 	.short	0x0018
        /*0034*/ 	.byte	0x00, 0xf5, 0x21, 0x00


	//----- nvinfo : EIATTR_KPARAM_INFO
	.align		4
.L_3722:
        /*0038*/ 	.byte	0x04, 0x17
        /*003a*/ 	.short	(.L_3724 - .L_3723)
.L_3723:
        /*003c*/ 	.word	0x00000000
        /*0040*/ 	.short	0x0002
        /*0042*/ 	.short	0x0010
        /*0044*/ 	.byte	0x00, 0xf5, 0x21, 0x00


	//----- nvinfo : EIATTR_KPARAM_INFO
	.align		4
.L_3724:
        /*0048*/ 	.byte	0x04, 0x17
        /*004a*/ 	.short	(.L_3726 - .L_3725)
.L_3725:
        /*004c*/ 	.word	0x00000000
        /*0050*/ 	.short	0x0001
        /*0052*/ 	.short	0x0008
        /*0054*/ 	.byte	0x00, 0xf5, 0x21, 0x00


	//----- nvinfo : EIATTR_KPARAM_INFO
	.align		4
.L_3726:
        /*0058*/ 	.byte	0x04, 0x17
        /*005a*/ 	.short	(.L_3728 - .L_3727)
.L_3727:
        /*005c*/ 	.word	0x00000000
        /*0060*/ 	.short	0x0000
        /*0062*/ 	.short	0x0000
        /*0064*/ 	.byte	0x00, 0xf0, 0x11, 0x00


	//----- nvinfo : EIATTR_SPARSE_MMA_MASK
	.align		4
.L_3728:
        /*0068*/ 	.byte	0x03, 0x50
        /*006a*/ 	.short	0x0000


	//----- nvinfo : EIATTR_MAXREG_COUNT
	.align		4
        /*006c*/ 	.byte	0x03, 0x1b
        /*006e*/ 	.short	0x00ff


	//----- nvinfo : EIATTR_NUM_BARRIERS
	.align		4
        /*0070*/ 	.byte	0x02, 0x4c
        /*0072*/ 	.byte	0x01
	.zero		1


	//----- nvinfo : EIATTR_MERCURY_ISA_VERSION
	.align		4
        /*0074*/ 	.byte	0x03, 0x5f
        /*0076*/ 	.short	0x0101


	//----- nvinfo : EIATTR_VRC_CTA_INIT_COUNT
	.align		4
        /*0078*/ 	.byte	0x02, 0x4a
	.zero		1
	.zero		1


	//----- nvinfo : EIATTR_EXIT_INSTR_OFFSETS
	.align		4
        /*007c*/ 	.byte	0x04, 0x1c
        /*007e*/ 	.short	(.L_3730 - .L_3729)


	//   ....[0]....
.L_3729:
        /*0080*/ 	.word	0x00004350


	//   ....[1]....
        /*0084*/ 	.word	0x00004430


	//----- nvinfo : EIATTR_CRS_STACK_SIZE
	.align		4
.L_3730:
        /*0088*/ 	.byte	0x04, 0x1e
        /*008a*/ 	.short	(.L_3732 - .L_3731)
.L_3731:
        /*008c*/ 	.word	0x00000000


	//----- nvinfo : EIATTR_CBANK_PARAM_SIZE
	.align		4
.L_3732:
        /*0090*/ 	.byte	0x03, 0x19
        /*0092*/ 	.short	0x0030


	//----- nvinfo : EIATTR_PARAM_CBANK
	.align		4
        /*0094*/ 	.byte	0x04, 0x0a
        /*0096*/ 	.short	(.L_3734 - .L_3733)
	.align		4
.L_3733:
        /*0098*/ 	.word	index@(.nv.constant0._Z40massMatrixMultiplyMonolithicGlobalKernelILi10ELi10ELi1EEviPKdS1_S1_S1_Pd)
        /*009c*/ 	.short	0x0380
        /*009e*/ 	.short	0x0030


	//----- nvinfo : EIATTR_SW_WAR
	.align		4
.L_3734:
        /*00a0*/ 	.byte	0x04, 0x36
        /*00a2*/ 	.short	(.L_3736 - .L_3735)
.L_3735:
        /*00a4*/ 	.word	0x00000008
.L_3736:


//--------------------- .nv.info._Z30massMatrixMultiplyGlobalKernelILi10ELi10ELi1EEviPKdS1_S1_S1_Pd --------------------------
	.section	.nv.info._Z30massMatrixMultiplyGlobalKernelILi10ELi10ELi1EEviPKdS1_S1_S1_Pd,"",@"SHT_CUDA_INFO"
	.sectionflags	@""
	.align	4


	//----- nvinfo : EIATTR_CUDA_API_VERSION
	.align		4
        /*0000*/ 	.byte	0x04, 0x37
        /*0002*/ 	.short	(.L_3738 - .L_3737)
.L_3737:
        /*0004*/ 	.word	0x00000082


	//----- nvinfo : EIATTR_KPARAM_INFO
	.align		4
.L_3738:
        /*0008*/ 	.byte	0x04, 0x17
        /*000a*/ 	.short	(.L_3740 - .L_3739)
.L_3739:
        /*000c*/ 	.word	0x00000000
        /*0010*/ 	.short	0x0005
        /*0012*/ 	.short	0x0028
        /*0014*/ 	.byte	0x00, 0xf5, 0x21, 0x00


	//----- nvinfo : EIATTR_KPARAM_INFO
	.align		4
.L_3740:
        /*0018*/ 	.byte	0x04, 0x17
        /*001a*/ 	.short	(.L_3742 - .L_3741)
.L_3741:
        /*001c*/ 	.word	0x00000000
        /*0020*/ 	.short	0x0004
        /*0022*/ 	.short	0x0020
        /*0024*/ 	.byte	0x00, 0xf5, 0x21, 0x00


	//----- nvinfo : EIATTR_KPARAM_INFO
	.align		4
.L_3742:
        /*0028*/ 	.byte	0x04, 0x17
        /*002a*/ 	.short	(.L_3744 - .L_3743)
.L_3743:
        /*002c*/ 	.word	0x00000000
        /*0030*/ 	.short	0x0003
        /*0032*/ 	.short	0x0018
        /*0034*/ 	.byte	0x00, 0xf5, 0x21, 0x00


	//----- nvinfo : EIATTR_KPARAM_INFO
	.align		4
.L_3744:
        /*0038*/ 	.byte	0x04, 0x17
        /*003a*/ 	.short	(.L_3746 - .L_3745)
.L_3745:
        /*003c*/ 	.word	0x00000000
        /*0040*/ 	.short	0x0002
        /*0042*/ 	.short	0x0010
        /*0044*/ 	.byte	0x00, 0xf5, 0x21, 0x00


	//----- nvinfo : EIATTR_KPARAM_INFO
	.align		4
.L_3746:
        /*0048*/ 	.byte	0x04, 0x17
        /*004a*/ 	.short	(.L_3748 - .L_3747)
.L_3747:
        /*004c*/ 	.word	0x00000000
        /*0050*/ 	.short	0x0001
        /*0052*/ 	.short	0x0008
        /*0054*/ 	.byte	0x00, 0xf5, 0x21, 0x00


	//----- nvinfo : EIATTR_KPARAM_INFO
	.align		4
.L_3748:
        /*0058*/ 	.byte	0x04, 0x17
        /*005a*/ 	.short	(.L_3750 - .L_3749)
.L_3749:
        /*005c*/ 	.word	0x00000000
        /*0060*/ 	.short	0x0000
        /*0062*/ 	.short	0x0000
        /*0064*/ 	.byte	0x00, 0xf0, 0x11, 0x00


	//----- nvinfo : EIATTR_SPARSE_MMA_MASK
	.align		4
.L_3750:
        /*0068*/ 	.byte	0x03, 0x50
        /*006a*/ 	.short	0x0000


	//----- nvinfo : EIATTR_MAXREG_COUNT
	.align		4
        /*006c*/ 	.byte	0x03, 0x1b
        /*006e*/ 	.short	0x00ff


	//----- nvinfo : EIATTR_NUM_BARRIERS
	.align		4
        /*0070*/ 	.byte	0x02, 0x4c
        /*0072*/ 	.byte	0x01
	.zero		1


	//----- nvinfo : EIATTR_MERCURY_ISA_VERSION
	.align		4
        /*0074*/ 	.byte	0x03, 0x5f
        /*0076*/ 	.short	0x0101


	//----- nvinfo : EIATTR_VRC_CTA_INIT_COUNT
	.align		4
        /*0078*/ 	.byte	0x02, 0x4a
	.zero		1
	.zero		1


	//----- nvinfo : EIATTR_EXIT_INSTR_OFFSETS
	.align		4
        /*007c*/ 	.byte	0x04, 0x1c
        /*007e*/ 	.short	(.L_3752 - .L_3751)


	//   ....[0]....
.L_3751:
        /*0080*/ 	.word	0x00002ef0


	//   ....[1]....
        /*0084*/ 	.word	0x00002fd0


	//----- nvinfo : EIATTR_CRS_STACK_SIZE
	.align		4
.L_3752:
        /*0088*/ 	.byte	0x04, 0x1e
        /*008a*/ 	.short	(.L_3754 - .L_3753)
.L_3753:
        /*008c*/ 	.word	0x00000000


	//----- nvinfo : EIATTR_CBANK_PARAM_SIZE
	.align		4
.L_3754:
        /*0090*/ 	.byte	0x03, 0x19
        /*0092*/ 	.short	0x0030


	//----- nvinfo : EIATTR_PARAM_CBANK
	.align		4
        /*0094*/ 	.byte	0x04, 0x0a
        /*0096*/ 	.short	(.L_3756 - .L_3755)
	.align		4
.L_3755:
        /*0098*/ 	.word	index@(.nv.constant0._Z30massMatrixMultiplyGlobalKernelILi10ELi10ELi1EEviPKdS1_S1_S1_Pd)
        /*009c*/ 	.short	0x0380
        /*009e*/ 	.short	0x0030


	//----- nvinfo : EIATTR_SW_WAR
	.align		4
.L_3756:
        /*00a0*/ 	.byte	0x04, 0x36
        /*00a2*/ 	.short	(.L_3758 - .L_3757)
.L_3757:
        /*00a4*/ 	.word	0x00000008
.L_3758:


//--------------------- .nv.info._Z30massMatrixMultiplySharedKernelILi10ELi10ELi1EEviPKdS1_S1_S1_Pd --------------------------
	.section	.nv.info._Z30massMatrixMultiplySharedKernelILi10ELi10ELi1EEviPKdS1_S1_S1_Pd,"",@"SHT_CUDA_INFO"
	.sectionflags	@""
	.align	4


	//----- nvinfo : EIATTR_CUDA_API_VERSION
	.align		4
        /*0000*/ 	.byte	0x04, 0x37
        /*0002*/ 	.short	(.L_3760 - .L_3759)
.L_3759:
        /*0004*/ 	.word	0x00000082


	//----- nvinfo : EIATTR_KPARAM_INFO
	.align		4
.L_3760:
        /*0008*/ 	.byte	0x04, 0x17
        /*000a*/ 	.short	(.L_3762 - .L_3761)
.L_3761:
        /*000c*/ 	.word	0x00000000
        /*0010*/ 	.short	0x0005
        /*0012*/ 	.short	0x0028
        /*0014*/ 	.byte	0x00, 0xf5, 0x21, 0x00


	//----- nvinfo : EIATTR_KPARAM_INFO
	.align		4
.L_3762:
        /*0018*/ 	.byte	0x04, 0x17
        /*001a*/ 	.short	(.L_3764 - .L_3763)
.L_3763:
        /*001c*/ 	.word	0x00000000
        /*0020*/ 	.short	0x0004
        /*0022*/ 	.short	0x0020
        /*0024*/ 	.byte	0x00, 0xf5, 0x21, 0x00


	//----- nvinfo : EIATTR_KPARAM_INFO
	.align		4
.L_3764:
        /*0028*/ 	.byte	0x04, 0x17
        /*002a*/ 	.short	(.L_3766 - .L_3765)
.L_3765:
        /*002c*/ 	.word	0x00000000
        /*0030*/ 	.short	0x0003
        /*0032*/ 	.short	0x0018
        /*0034*/ 	.byte	0x00, 0xf5, 0x21, 0x00


	//----- nvinfo : EIATTR_KPARAM_INFO
	.align		4
.L_3766:
        /*0038*/ 	.byte	0x04, 0x17
        /*003a*/ 	.short	(.L_3768 - .L_3767)
.L_3767:
        /*003c*/ 	.word	0x00000000
        /*0040*/ 	.short	0x0002
        /*0042*/ 	.short	0x0010
        /*0044*/ 	.byte	0x00, 0xf5, 0x21, 0x00


	//----- nvinfo : EIATTR_KPARAM_INFO
	.align		4
.L_3768:
        /*0048*/ 	.byte	0x04, 0x17
        /*004a*/ 	.short	(.L_3770 - .L_3769)
.L_3769:
        /*004c*/ 	.word	0x00000000
        /*0050*/ 	.short	0x0001
        /*0052*/ 	.short	0x0008
        /*0054*/ 	.byte	0x00, 0xf5, 0x21, 0x00


	//----- nvinfo : EIATTR_KPARAM_INFO
	.align		4
.L_3770:
        /*0058*/ 	.byte	0x04, 0x17
        /*005a*/ 	.short	(.L_3772 - .L_3771)
.L_3771:
        /*005c*/ 	.word	0x00000000
        /*0060*/ 	.short	0x0000
        /*0062*/ 	.short	0x0000
        /*0064*/ 	.byte	0x00, 0xf0, 0x11, 0x00


	//----- nvinfo : EIATTR_SPARSE_MMA_MASK
	.align		4
.L_3772:
        /*0068*/ 	.byte	0x03, 0x50
        /*006a*/ 	.short	0x0000


	//----- nvinfo : EIATTR_MAXREG_COUNT
	.align		4
        /*006c*/ 	.byte	0x03, 0x1b
        /*006e*/ 	.short	0x00ff


	//----- nvinfo : EIATTR_NUM_BARRIERS
	.align		4
        /*0070*/ 	.byte	0x02, 0x4c
        /*0072*/ 	.byte	0x01
	.zero		1


	//----- nvinfo : EIATTR_MERCURY_ISA_VERSION
	.align		4
        /*0074*/ 	.byte	0x03, 0x5f
        /*0076*/ 	.short	0x0101


	//----- nvinfo : EIATTR_VRC_CTA_INIT_COUNT
	.align		4
        /*0078*/ 	.byte	0x02, 0x4a
	.zero		1
	.zero		1


	//----- nvinfo : EIATTR_EXIT_INSTR_OFFSETS
	.align		4
        /*007c*/ 	.byte	0x04, 0x1c
        /*007e*/ 	.short	(.L_3774 - .L_3773)


	//   ....[0]....
.L_3773:
        /*0080*/ 	.word	0x00002d80


	//   ....[1]....
        /*0084*/ 	.word	0x00002e60


	//----- nvinfo : EIATTR_CRS_STACK_SIZE
	.align		4
.L_3774:
        /*0088*/ 	.byte	0x04, 0x1e
        /*008a*/ 	.short	(.L_3776 - .L_3775)
.L_3775:
        /*008c*/ 	.word	0x00000000


	//----- nvinfo : EIATTR_CBANK_PARAM_SIZE
	.align		4
.L_3776:
        /*0090*/ 	.byte	0x03, 0x19
        /*0092*/ 	.short	0x0030


	//----- nvinfo : EIATTR_PARAM_CBANK
	.align		4
        /*0094*/ 	.byte	0x04, 0x0a
        /*0096*/ 	.short	(.L_3778 - .L_3777)
	.align		4
.L_3777:
        /*0098*/ 	.word	index@(.nv.constant0._Z30massMatrixMultiplySharedKernelILi10ELi10ELi1EEviPKdS1_S1_S1_Pd)
        /*009c*/ 	.short	0x0380
        /*009e*/ 	.short	0x0030


	//----- nvinfo : EIATTR_SW_WAR
	.align		4
.L_3778:
        /*00a0*/ 	.byte	0x04, 0x36
        /*00a2*/ 	.short	(.L_3780 - .L_3779)
.L_3779:
        /*00a4*/ 	.word	0x00000008
.L_3780:


//--------------------- .nv.info._Z32massMatrixMultiplyConstantKernelILi10ELi10ELi1EEviPKdS1_S1_S1_Pd --------------------------
	.section	.nv.info._Z32massMatrixMultiplyConstantKernelILi10ELi10ELi1EEviPKdS1_S1_S1_Pd,"",@"SHT_CUDA_INFO"
	.sectionflags	@""
	.align	4


	//----- nvinfo : EIATTR_CUDA_API_VERSION
	.align		4
        /*0000*/ 	.byte	0x04, 0x37
        /*0002*/ 	.short	(.L_3782 - .L_3781)
.L_3781:
        /*0004*/ 	.word	0x00000082


	//----- nvinfo : EIATTR_KPARAM_INFO
	.align		4
.L_3782:
        /*0008*/ 	.byte	0x04, 0x17
        /*000a*/ 	.short	(.L_3784 - .L_3783)
.L_3783:
        /*000c*/ 	.word	0x00000000
        /*0010*/ 	.short	0x0005
        /*0012*/ 	.short	0x0028
        /*0014*/ 	.byte	0x00, 0xf5, 0x21, 0x00


	//----- nvinfo : EIATTR_KPARAM_INFO
	.align		4
.L_3784:
        /*0018*/ 	.byte	0x04, 0x17
        /*001a*/ 	.short	(.L_3786 - .L_3785)
.L_3785:
        /*001c*/ 	.word	0x00000000
        /*0020*/ 	.short	0x0004
        /*0022*/ 	.short	0x0020
        /*0024*/ 	.byte	0x00, 0xf5, 0x21, 0x00


	//----- nvinfo : EIATTR_KPARAM_INFO
	.align		4
.L_3786:
        /*0028*/ 	.byte	0x04, 0x17
        /*002a*/ 	.short	(.L_3788 - .L_3787)
.L_3787:
        /*002c*/ 	.word	0x00000000
        /*0030*/ 	.short	0x0003
        /*0032*/ 	.short	0x0018
        /*0034*/ 	.byte	0x00, 0xf5, 0x21, 0x00


	//----- nvinfo : EIATTR_KPARAM_INFO
	.align		4
.L_3788:
        /*0038*/ 	.byte	0x04, 0x17
        /*003a*/ 	.short	(.L_3790 - .L_3789)
.L_3789:
        /*003c*/ 	.word	0x00000000
        /*0040*/ 	.short	0x0002
        /*0042*/ 	.short	0x0010
        /*0044*/ 	.byte	0x00, 0xf5, 0x21, 0x00


	//----- nvinfo : EIATTR_KPARAM_INFO
	.align		4
.L_3790:
        /*0048*/ 	.byte	0x04, 0x17
        /*004a*/ 	.short	(.L_3792 - .L_3791)
.L_3791:
        /*004c*/ 	.word	0x00000000
        /*0050*/ 	.short	0x0001
        /*0052*/ 	.short	0x0008
        /*0054*/ 	.byte	0x00, 0xf5, 0x21, 0x00


	//----- nvinfo : EIATTR_KPARAM_INFO
	.align		4
.L_3792:
        /*0058*/ 	.byte	0x04, 0x17
        /*005a*/ 	.short	(.L_3794 - .L_3793)
.L_3793:
        /*005c*/ 	.word	0x00000000
        /*0060*/ 	.short	0x0000
        /*0062*/ 	.short	0x0000
        /*0064*/ 	.byte	0x00, 0xf0, 0x11, 0x00


	//----- nvinfo : EIATTR_SPARSE_MMA_MASK
	.align		4
.L_3794:
        /*0068*/ 	.byte	0x03, 0x50
        /*006a*/ 	.short	0x0000


	//----- nvinfo : EIATTR_MAXREG_COUNT
	.align		4
        /*006c*/ 	.byte	0x03, 0x1b
        /*006e*/ 	.short	0x00ff


	//----- nvinfo : EIATTR_NUM_BARRIERS
	.align		4
        /*0070*/ 	.byte	0x02, 0x4c
        /*0072*/ 	.byte	0x01
	.zero		1


	//----- nvinfo : EIATTR_MERCURY_ISA_VERSION
	.align		4
        /*0074*/ 	.byte	0x03, 0x5f
        /*0076*/ 	.short	0x0101


	//----- nvinfo : EIATTR_VRC_CTA_INIT_COUNT
	.align		4
        /*0078*/ 	.byte	0x02, 0x4a
	.zero		1
	.zero		1


	//----- nvinfo : EIATTR_EXIT_INSTR_OFFSETS
	.align		4
        /*007c*/ 	.byte	0x04, 0x1c
        /*007e*/ 	.short	(.L_3796 - .L_3795)


	//   ....[0]....
.L_3795:
        /*0080*/ 	.word	0x00002ec0


	//   ....[1]....
        /*0084*/ 	.word	0x00002fa0


	//----- nvinfo : EIATTR_CRS_STACK_SIZE
	.align		4
.L_3796:
        /*0088*/ 	.byte	0x04, 0x1e
        /*008a*/ 	.short	(.L_3798 - .L_3797)
.L_3797:
        /*008c*/ 	.word	0x00000000


	//----- nvinfo : EIATTR_CBANK_PARAM_SIZE
	.align		4
.L_3798:
        /*0090*/ 	.byte	0x03, 0x19
        /*0092*/ 	.short	0x0030


	//----- nvinfo : EIATTR_PARAM_CBANK
	.align		4
        /*0094*/ 	.byte	0x04, 0x0a
        /*0096*/ 	.short	(.L_3800 - .L_3799)
	.align		4
.L_3799:
        /*0098*/ 	.word	index@(.nv.constant0._Z32massMatrixMultiplyConstantKernelILi10ELi10ELi1EEviPKdS1_S1_S1_Pd)
        /*009c*/ 	.short	0x0380
        /*009e*/ 	.short	0x0030


	//----- nvinfo : EIATTR_SW_WAR
	.align		4
.L_3800:
        /*00a0*/ 	.byte	0x04, 0x36
        /*00a2*/ 	.short	(.L_3802 - .L_3801)
.L_3801:
        /*00a4*/ 	.word	0x00000008
.L_3802:


//--------------------- .nv.info._Z32massMatrixMultiplyRegisterKernelILi10ELi10ELi1EEviPKdS1_S1_S1_Pd --------------------------
	.section	.nv.info._Z32massMatrixMultiplyRegisterKernelILi10ELi10ELi1EEviPKdS1_S1_S1_Pd,"",@"SHT_CUDA_INFO"
	.sectionflags	@""
	.align	4


	//----- nvinfo : EIATTR_CUDA_API_VERSION
	.align		4
        /*0000*/ 	.byte	0x04, 0x37
        /*0002*/ 	.short	(.L_3804 - .L_3803)
.L_3803:
        /*0004*/ 	.word	0x00000082


	//----- nvinfo : EIATTR_KPARAM_INFO
	.align		4
.L_3804:
        /*0008*/ 	.byte	0x04, 0x17
        /*000a*/ 	.short	(.L_3806 - .L_3805)
.L_3805:
        /*000c*/ 	.word	0x00000000
        /*0010*/ 	.short	0x0005
        /*0012*/ 	.short	0x0028
        /*0014*/ 	.byte	0x00, 0xf5, 0x21, 0x00


	//----- nvinfo : EIATTR_KPARAM_INFO
	.align		4
.L_3806:
        /*0018*/ 	.byte	0x04, 0x17
        /*001a*/ 	.short	(.L_3808 - .L_3807)
.L_3807:
        /*001c*/ 	.word	0x00000000
        /*0020*/ 	.short	0x0004
        /*0022*/ 	.short	0x0020
        /*0024*/ 	.byte	0x00, 0xf5, 0x21, 0x00


	//----- nvinfo : EIATTR_KPARAM_INFO
	.align		4
.L_3808:
        /*0028*/ 	.byte	0x04, 0x17
        /*002a*/ 	.short	(.L_3810 - .L_3809)
.L_3809:
        /*002c*/ 	.word	0x00000000
        /*0030*/ 	.short	0x0003
        /*0032*/ 	.short	0x0018
        /*0034*/ 	.byte	0x00, 0xf5, 0x21, 0x00


	//----- nvinfo : EIATTR_KPARAM_INFO
	.align		4
.L_3810:
        /*0038*/ 	.byte	0x04, 0x17
        /*003a*/ 	.short	(.L_3812 - .L_3811)
.L_3811:
        /*003c*/ 	.word	0x00000000
        /*0040*/ 	.short	0x0002
        /*0042*/ 	.short	0x0010
        /*0044*/ 	.byte	0x00, 0xf5, 0x21, 0x00


	//----- nvinfo : EIATTR_KPARAM_INFO
	.align		4
.L_3812:
        /*0048*/ 	.byte	0x04, 0x17
        /*004a*/ 	.short	(.L_3814 - .L_3813)
.L_3813:
        /*004c*/ 	.word	0x00000000
        /*0050*/ 	.short	0x0001
        /*0052*/ 	.short	0x0008
        /*0054*/ 	.byte	0x00, 0xf5, 0x21, 0x00


	//----- nvinfo : EIATTR_KPARAM_INFO
	.align		4
.L_3814:
        /*0058*/ 	.byte	0x04, 0x17
        /*005a*/ 	.short	(.L_3816 - .L_3815)
.L_3815:
        /*005c*/ 	.word	0x00000000
        /*0060*/ 	.short	0x0000
        /*0062*/ 	.short	0x0000
        /*0064*/ 	.byte	0x00, 0xf0, 0x11, 0x00


	//----- nvinfo : EIATTR_SPARSE_MMA_MASK
	.align		4
.L_3816:
        /*0068*/ 	.byte	0x03, 0x50
        /*006a*/ 	.short	0x0000


	//----- nvinfo : EIATTR_MAXREG_COUNT
	.align		4
        /*006c*/ 	.byte	0x03, 0x1b
        /*006e*/ 	.short	0x00ff


	//----- nvinfo : EIATTR_NUM_BARRIERS
	.align		4
        /*0070*/ 	.byte	0x02, 0x4c
        /*0072*/ 	.byte	0x01
	.zero		1


	//----- nvinfo : EIATTR_MERCURY_ISA_VERSION
	.align		4
        /*0074*/ 	.byte	0x03, 0x5f
        /*0076*/ 	.short	0x0101


	//----- nvinfo : EIATTR_INT_WARP_WIDE_INSTR_OFFSETS
	.align		4
        /*0078*/ 	.byte	0x04, 0x31
        /*007a*/ 	.short	(.L_3818 - .L_3817)


	//   ....[0]....
.L_3817:
        /*007c*/ 	.word	0x000000d0


	//----- nvinfo : EIATTR_VRC_CTA_INIT_COUNT
	.align		4
.L_3818:
        /*0080*/ 	.byte	0x02, 0x4a
	.zero		1
	.zero		1


	//----- nvinfo : EIATTR_EXIT_INSTR_OFFSETS
	.align		4
        /*0084*/ 	.byte	0x04, 0x1c
        /*0086*/ 	.short	(.L_3820 - .L_3819)


	//   ....[0]....
.L_3819:
        /*0088*/ 	.word	0x00004000


	//   ....[1]....
        /*008c*/ 	.word	0x000040f0


	//----- nvinfo : EIATTR_CRS_STACK_SIZE
	.align		4
.L_3820:
        /*0090*/ 	.byte	0x04, 0x1e
        /*0092*/ 	.short	(.L_3822 - .L_3821)
.L_3821:
        /*0094*/ 	.word	0x00000000


	//----- nvinfo : EIATTR_CBANK_PARAM_SIZE
	.align		4
.L_3822:
        /*0098*/ 	.byte	0x03, 0x19
        /*009a*/ 	.short	0x0030


	//----- nvinfo : EIATTR_PARAM_CBANK
	.align		4
        /*009c*/ 	.byte	0x04, 0x0a
        /*009e*/ 	.short	(.L_3824 - .L_3823)
	.align		4
.L_3823:
        /*00a0*/ 	.word	index@(.nv.constant0._Z32massMatrixMultiplyRegisterKernelILi10ELi10ELi1EEviPKdS1_S1_S1_Pd)
        /*00a4*/ 	.short	0x0380
        /*00a6*/ 	.short	0x0030


	//----- nvinfo : EIATTR_SW_WAR
	.align		4
.L_3824:
        /*00a8*/ 	.byte	0x04, 0x36
        /*00aa*/ 	.short	(.L_3826 - .L_3825)
.L_3825:
        /*00ac*/ 	.word	0x00000008
.L_3826:


//--------------------- .nv.info._Z42massMatrixMultiplyMonolithicConstantKernelILi9ELi13ELi1EEviPKdS1_S1_S1_Pd --------------------------
	.section	.nv.info._Z42massMatrixMultiplyMonolithicConstantKernelILi9ELi13ELi1EEviPKdS1_S1_S1_Pd,"",@"SHT_CUDA_INFO"
	.sectionflags	@""
	.align	4


	//----- nvinfo : EIATTR_CUDA_API_VERSION
	.align		4
        /*0000*/ 	.byte	0x04, 0x37
        /*0002*/ 	.short	(.L_3828 - .L_3827)
.L_3827:
        /*0004*/ 	.word	0x00000082


	//----- nvinfo : EIATTR_KPARAM_INFO
	.align		4
.L_3828:
        /*0008*/ 	.byte	0x04, 0x17
        /*000a*/ 	.short	(.L_3830 - .L_3829)
.L_3829:
        /*000c*/ 	.word	0x00000000
        /*0010*/ 	.short	0x0005
        /*0012*/ 	.short	0x0028
        /*0014*/ 	.byte	0x00, 0xf5, 0x21, 0x00


	//----- nvinfo : EIATTR_KPARAM_INFO
	.align		4
.L_3830:
        /*0018*/ 	.byte	0x04, 0x17
        /*001a*/ 	.short	(.L_3832 - .L_3831)
.L_3831:
        /*001c*/ 	.word	0x00000000
        /*0020*/ 	.short	0x0004
        /*0022*/ 	.short	0x0020
        /*0024*/ 	.byte	0x00, 0xf5, 0x21, 0x00


	//----- nvinfo : EIATTR_KPARAM_INFO
	.align		4
.L_3832:
        /*0028*/ 	.byte	0x04, 0x17
        /*002a*/ 	.short	(.L_3834 - .L_3833)
.L_3833:
        /*002c*/ 	.word	0x00000000
        /*0030*/ 	.short	0x0003
        /*0032*/ 	.short	0x0018
        /*0034*/ 	.byte	0x00, 0xf5, 0x21, 0x00


	//----- nvinfo : EIATTR_KPARAM_INFO
	.align		4
.L_3834:
        /*0038*/ 	.byte	0x04, 0x17
        /*003a*/ 	.short	(.L_3836 - .L_3835)
.L_3835:
        /*003c*/ 	.word	0x00000000
        /*0040*/ 	.short	0x0002
        /*0042*/ 	.short	0x0010
        /*0044*/ 	.byte	0x00, 0xf5, 0x21, 0x00


	//----- nvinfo : EIATTR_KPARAM_INFO
	.align		4
.L_3836:
        /*0048*/ 	.byte	0x04, 0x17
        /*004a*/ 	.short	(.L_3838 - .L_3837)
.L_3837:
        /*004c*/ 	.word	0x00000000
        /*0050*/ 	.short	0x0001
        /*0052*/ 	.short	0x0008
        /*0054*/ 	.byte	0x00, 0xf5, 0x21, 0x00


	//----- nvinfo : EIATTR_KPARAM_INFO
	.align		4
.L_3838:
        /*0058*/ 	.byte	0x04, 0x17
        /*005a*/ 	.short	(.L_3840 - .L_3839)
.L_3839:
        /*005c*/ 	.word	0x00000000
        /*0060*/ 	.short	0x0000
        /*0062*/ 	.short	0x0000
        /*0064*/ 	.byte	0x00, 0xf0, 0x11, 0x00


	//----- nvinfo : EIATTR_SPARSE_MMA_MASK
	.align		4
.L_3840:
        /*0068*/ 	.byte	0x03, 0x50
        /*006a*/ 	.short	0x0000


	//----- nvinfo : EIATTR_MAXREG_COUNT
	.align		4
        /*006c*/ 	.byte	0x03, 0x1b
        /*006e*/ 	.short	0x00ff


	//----- nvinfo : EIATTR_NUM_BARRIERS
	.align		4
        /*0070*/ 	.byte	0x02, 0x4c
        /*0072*/ 	.byte	0x01
	.zero		1


	//----- nvinfo : EIATTR_MERCURY_ISA_VERSION
	.align		4
        /*0074*/ 	.byte	0x03, 0x5f
        /*0076*/ 	.short	0x0101


	//----- nvinfo : EIATTR_VRC_CTA_INIT_COUNT
	.align		4
        /*0078*/ 	.byte	0x02, 0x4a
	.zero		1
	.zero		1


	//----- nvinfo : EIATTR_EXIT_INSTR_OFFSETS
	.align		4
        /*007c*/ 	.byte	0x04, 0x1c
        /*007e*/ 	.short	(.L_3842 - .L_3841)


	//   ....[0]....
.L_3841:
        /*0080*/ 	.word	0x00005d80


	//   ....[1]....
        /*0084*/ 	.word	0x00005e50


	//----- nvinfo : EIATTR_CRS_STACK_SIZE
	.align		4
.L_3842:
        /*0088*/ 	.byte	0x04, 0x1e
        /*008a*/ 	.short	(.L_3844 - .L_3843)
.L_3843:
        /*008c*/ 	.word	0x00000000


	//----- nvinfo : EIATTR_CBANK_PARAM_SIZE
	.align		4
.L_3844:
        /*0090*/ 	.byte	0x03, 0x19
        /*0092*/ 	.short	0x0030


	//----- nvinfo : EIATTR_PARAM_CBANK
	.align		4
        /*0094*/ 	.byte	0x04, 0x0a
        /*0096*/ 	.short	(.L_3846 - .L_3845)
	.align		4
.L_3845:
        /*0098*/ 	.word	index@(.nv.constant0._Z42massMatrixMultiplyMonolithicConstantKernelILi9ELi13ELi1EEviPKdS1_S1_S1_Pd)
        /*009c*/ 	.short	0x0380
        /*009e*/ 	.short	0x0030


	//----- nvinfo : EIATTR_SW_WAR
	.align		4
.L_3846:
        /*00a0*/ 	.byte	0x04, 0x36
        /*00a2*/ 	.short	(.L_3848 - .L_3847)
.L_3847:
        /*00a4*/ 	.word	0x00000008
.L_3848:


//--------------------- .nv.info._Z40massMatrixMultiplyMonolithicGlobalKernelILi9ELi13ELi1EEviPKdS1_S1_S1_Pd --------------------------
	.section	.nv.info._Z40massMatrixMultiplyMonolithicGlobalKernelILi9ELi13ELi1EEviPKdS1_S1_S1_Pd,"",@"SHT_CUDA_INFO"
	.sectionflags	@""
	.align	4


	//----- nvinfo : EIATTR_CUDA_API_VERSION
	.align		4
        /*0000*/ 	.byte	0x04, 0x37
        /*0002*/ 	.short	(.L_3850 - .L_3849)
.L_3849:
        /*0004*/ 	.word	0x00000082


	//----- nvinfo : EIATTR_KPARAM_INFO
	.align		4
.L_3850:
        /*0008*/ 	.byte	0x04, 0x17
        /*000a*/ 	.short	(.L_3852 - .L_3851)
.L_3851:
        /*000c*/ 	.word	0x00000000
        /*0010*/ 	.short	0x0005
        /*0012*/ 	.short	0x0028
        /*0014*/ 	.byte	0x00, 0xf5, 0x21, 0x00


	//----- nvinfo : EIATTR_KPARAM_INFO
	.align		4
.L_3852:
        /*0018*/ 	.byte	0x04, 0x17
        /*001a*/ 	.short	(.L_3854 - .L_3853)
.L_3853:
        /*001c*/ 	.word	0x00000000
        /*0020*/ 	.short	0x0004
        /*0022*/ 	.short	0x0020
        /*0024*/ 	.byte	0x00, 0xf5, 0x21, 0x00


	//----- nvinfo : EIATTR_KPARAM_INFO
	.align		4
.L_3854:
        /*0028*/ 	.byte	0x04, 0x17
        /*002a*/ 	.short	(.L_3856 - .L_3855)
.L_3855:
        /*002c*/ 	.word	0x00000000
        /*0030*/ 	.short	0x0003
        /*0032*/ 	.short	0x0018
        /*0034*/ 	.byte	0x00, 0xf5, 0x21, 0x00


	//----- nvinfo : EIATTR_KPARAM_INFO
	.align		4
.L_3856:
        /*0038*/ 	.byte	0x04, 0x17
        /*003a*/ 	.short	(.L_3858 - .L_3857)
.L_3857:
        /*003c*/ 	.word	0x00000000
        /*0040*/ 	.short	0x0002
        /*0042*/ 	.short	0x0010
        /*0044*/ 	.byte	0x00, 0xf5, 0x21, 0x00


	//----- nvinfo : EIATTR_KPARAM_INFO
	.align		4
.L_3858:
        /*0048*/ 	.byte	0x04, 0x17
        /*004a*/ 	.short	(.L_3860 - .L_3859)
.L_3859:
        /*004c*/ 	.word	0x00000000
        /*0050*/ 	.short	0x0001
        /*0052*/ 	.short	0x0008
        /*0054*/ 	.byte	0x00, 0xf5, 0x21, 0x00


	//----- nvinfo : EIATTR_KPARAM_INFO
	.align		4
.L_3860:
        /*0058*/ 	.byte	0x04, 0x17
        /*005a*/ 	.short	(.L_3862 - .L_3861)
.L_3861:
        /*005c*/ 	.word	0x00000000
        /*0060*/ 	.short	0x0000
        /*0062*/ 	.short	0x0000
        /*0064*/ 	.byte	0x00, 0xf0, 0x11, 0x00


	//----- nvinfo : EIATTR_SPARSE_MMA_MASK
	.align		4
.L_3862:
        /*0068*/ 	.byte	0x03, 0x50
        /*006a*/ 	.short	0x0000


	//----- nvinfo : EIATTR_MAXREG_COUNT
	.align		4
        /*006c*/ 	.byte	0x03, 0x1b
        /*006e*/ 	.short	0x00ff


	//----- nvinfo : EIATTR_NUM_BARRIERS
	.align		4
        /*0070*/ 	.byte	0x02, 0x4c
        /*0072*/ 	.byte	0x01
	.zero		1


	//----- nvinfo : EIATTR_MERCURY_ISA_VERSION
	.align		4
        /*0074*/ 	.byte	0x03, 0x5f
        /*0076*/ 	.short	0x0101


	//----- nvinfo : EIATTR_VRC_CTA_INIT_COUNT
	.align		4
        /*0078*/ 	.byte	0x02, 0x4a
	.zero		1
	.zero		1


	//----- nvinfo : EIATTR_EXIT_INSTR_OFFSETS
	.align		4
        /*007c*/ 	.byte	0x04, 0x1c
        /*007e*/ 	.short	(.L_3864 - .L_3863)


	//   ....[0]....
.L_3863:
        /*0080*/ 	.word	0x00005310


	//   ....[1]....
        /*0084*/ 	.word	0x000053e0


	//----- nvinfo : EIATTR_CRS_STACK_SIZE
	.align		4
.L_3864:
        /*0088*/ 	.byte	0x04, 0x1e
        /*008a*/ 	.short	(.L_3866 - .L_3865)
.L_3865:
        /*008c*/ 	.word	0x00000000


	//----- nvinfo : EIATTR_CBANK_PARAM_SIZE
	.align		4
.L_3866:
        /*0090*/ 	.byte	0x03, 0x19
        /*0092*/ 	.short	0x0030


	//----- nvinfo : EIATTR_PARAM_CBANK
	.align		4
        /*0094*/ 	.byte	0x04, 0x0a
        /*0096*/ 	.short	(.L_3868 - .L_3867)
	.align		4
.L_3867:
        /*0098*/ 	.word	index@(.nv.constant0._Z40massMatrixMultiplyMonolithicGlobalKernelILi9ELi13ELi1EEviPKdS1_S1_S1_Pd)
        /*009c*/ 	.short	0x0380
        /*009e*/ 	.short	0x0030


	//----- nvinfo : EIATTR_SW_WAR
	.align		4
.L_3868:
        /*00a0*/ 	.byte	0x04, 0x36
        /*00a2*/ 	.short	(.L_3870 - .L_3869)
.L_3869:
        /*00a4*/ 	.word	0x00000008
.L_3870:


//--------------------- .nv.info._Z30massMatrixMultiplyGlobalKernelILi9ELi13ELi1EEviPKdS1_S1_S1_Pd --------------------------
	.section	.nv.info._Z30massMatrixMultiplyGlobalKernelILi9ELi13ELi1EEviPKdS1_S1_S1_Pd,"",@"SHT_CUDA_INFO"
	.sectionflags	@""
	.align	4


	//----- nvinfo : EIATTR_CUDA_API_VERSION
	.align		4
        /*0000*/ 	.byte	0x04, 0x37
        /*0002*/ 	.short	(.L_3872 - .L_3871)
.L_3871:
        /*0004*/ 	.word	0x00000082


	//----- nvinfo : EIATTR_KPARAM_INFO
	.align		4
.L_3872:
        /*0008*/ 	.byte	0x04, 0x17
        /*000a*/ 	.short	(.L_3874 - .L_3873)
.L_3873:
        /*000c*/ 	.word	0x00000000
        /*0010*/ 	.short	0x0005
        /*0012*/ 	.short	0x0028
        /*0014*/ 	.byte	0x00, 0xf5, 0x21, 0x00


	//----- nvinfo : EIATTR_KPARAM_INFO
	.align		4
.L_3874:
        /*0018*/ 	.byte	0x04, 0x17
        /*001a*/ 	.short	(.L_3876 - .L_3875)
.L_3875:
        /*001c*/ 	.word	0x00000000
        /*0020*/ 	.short	0x0004
        /*0022*/ 	.short	0x0020
        /*0024*/ 	.byte	0x00, 0xf5, 0x21, 0x00


	//----- nvinfo : EIATTR_KPARAM_INFO
	.align		4
.L_3876:
        /*0028*/ 	.byte	0x04, 0x17
        /*002a*/ 	.short	(.L_3878 - .L_3877)
.L_3877:
        /*002c*/ 	.word	0x00000000
        /*0030*/ 	.short	0x0003
        /*0032*/ 	.short	0x0018
        /*0034*/ 	.byte	0x00, 0xf5, 0x21, 0x00


	//----- nvinfo : EIATTR_KPARAM_INFO
	.align		4
.L_3878:
        /*0038*/ 	.byte	0x04, 0x17
        /*003a*/ 	.short	(.L_3880 - .L_3879)
.L_3879:
        /*003c*/ 	.word	0x00000000
        /*0040*/ 	.short	0x0002
        /*0042*/ 	.short	0x0010
        /*0044*/ 	.byte	0x00, 0xf5, 0x21, 0x00


	//----- nvinfo : EIATTR_KPARAM_INFO
	.align		4
.L_3880:
        /*0048*/ 	.byte	0x04, 0x17
        /*004a*/ 	.short	(.L_3882 - .L_3881)
.L_3881:
        /*004c*/ 	.word	0x00000000
        /*0050*/ 	.short	0x0001
        /*0052*/ 	.short	0x0008
        /*0054*/ 	.byte	0x00, 0xf5, 0x21, 0x00


	//----- nvinfo : EIATTR_KPARAM_INFO
	.align		4
.L_3882:
        /*0058*/ 	.byte	0x04, 0x17
        /*005a*/ 	.short	(.L_3884 - .L_3883)
.L_3883:
        /*005c*/ 	.word	0x00000000
        /*0060*/ 	.short	0x0000
        /*0062*/ 	.short	0x0000
        /*0064*/ 	.byte	0x00, 0xf0, 0x11, 0x00


	//----- nvinfo : EIATTR_SPARSE_MMA_MASK
	.align		4
.L_3884:
        /*0068*/ 	.byte	0x03, 0x50
        /*006a*/ 	.short	0x0000


	//----- nvinfo : EIATTR_MAXREG_COUNT
	.align		4
        /*006c*/ 	.byte	0x03, 0x1b
        /*006e*/ 	.short	0x00ff


	//----- nvinfo : EIATTR_NUM_BARRIERS
	.align		4
        /*0070*/ 	.byte	0x02, 0x4c
        /*0072*/ 	.byte	0x01
	.zero		1


	//----- nvinfo : EIATTR_MERCURY_ISA_VERSION
	.align		4
        /*0074*/ 	.byte	0x03, 0x5f
        /*0076*/ 	.short	0x0101


	//----- nvinfo : EIATTR_VRC_CTA_INIT_COUNT
	.align		4
        /*0078*/ 	.byte	0x02, 0x4a
	.zero		1
	.zero		1


	//----- nvinfo : EIATTR_EXIT_INSTR_OFFSETS
	.align		4
        /*007c*/ 	.byte	0x04, 0x1c
        /*007e*/ 	.short	(.L_3886 - .L_3885)


	//   ....[0]....
.L_3885:
        /*0080*/ 	.word	0x00003ce0


	//   ....[1]....
        /*0084*/ 	.word	0x00003dc0


	//----- nvinfo : EIATTR_CRS_STACK_SIZE
	.align		4
.L_3886:
        /*0088*/ 	.byte	0x04, 0x1e
        /*008a*/ 	.short	(.L_3888 - .L_3887)
.L_3887:
        /*008c*/ 	.word	0x00000000


	//----- nvinfo : EIATTR_CBANK_PARAM_SIZE
	.align		4
.L_3888:
        /*0090*/ 	.byte	0x03, 0x19
        /*0092*/ 	.short	0x0030


	//----- nvinfo : EIATTR_PARAM_CBANK
	.align		4
        /*0094*/ 	.byte	0x04, 0x0a
        /*0096*/ 	.short	(.L_3890 - .L_3889)
	.align		4
.L_3889:
        /*0098*/ 	.word	index@(.nv.constant0._Z30massMatrixMultiplyGlobalKernelILi9ELi13ELi1EEviPKdS1_S1_S1_Pd)
        /*009c*/ 	.short	0x0380
        /*009e*/ 	.short	0x0030


	//----- nvinfo : EIATTR_SW_WAR
	.align		4
.L_3890:
        /*00a0*/ 	.byte	0x04, 0x36
        /*00a2*/ 	.short	(.L_3892 - .L_3891)
.L_3891:
        /*00a4*/ 	.word	0x00000008
.L_3892:


//--------------------- .nv.info._Z30massMatrixMultiplySharedKernelILi9ELi13ELi1EEviPKdS1_S1_S1_Pd --------------------------
	.section	.nv.info._Z30massMatrixMultiplySharedKernelILi9ELi13ELi1EEviPKdS1_S1_S1_Pd,"",@"SHT_CUDA_INFO"
	.sectionflags	@""
	.align	4


	//----- nvinfo : EIATTR_CUDA_API_VERSION
	.align		4
        /*0000*/ 	.byte	0x04, 0x37
        /*0002*/ 	.short	(.L_3894 - .L_3893)
.L_3893:
        /*0004*/ 	.word	0x00000082


	//----- nvinfo : EIATTR_KPARAM_INFO
	.align		4
.L_3894:
        /*0008*/ 	.byte	0x04, 0x17
        /*000a*/ 	.short	(.L_3896 - .L_3895)
.L_3895:
        /*000c*/ 	.word	0x00000000
        /*0010*/ 	.short	0x0005
        /*0012*/ 	.short	0x0028
        /*0014*/ 	.byte	0x00, 0xf5, 0x21, 0x00


	//----- nvinfo : EIATTR_KPARAM_INFO
	.align		4
.L_3896:
        /*0018*/ 	.byte	0x04, 0x17
        /*001a*/ 	.short	(.L_3898 - .L_3897)
.L_3897:
        /*001c*/ 	.word	0x00000000
        /*0020*/ 	.short	0x0004
        /*0022*/ 	.short	0x0020
        /*0024*/ 	.byte	0x00, 0xf5, 0x21, 0x00


	//----- nvinfo : EIATTR_KPARAM_INFO
	.align		4
.L_3898:
        /*0028*/ 	.byte	0x04, 0x17
        /*002a*/ 	.short	(.L_3900 - .L_3899)
.L_3899:
        /*002c*/ 	.word	0x00000000
        /*0030*/ 	.short	0x0003
        /*0032*/ 	.short	0x0018
        /*0034*/ 	.byte	0x00, 0xf5, 0x21, 0x00


	//----- nvinfo : EIATTR_KPARAM_INFO
	.align		4
.L_3900:
        /*0038*/ 	.byte	0x04, 0x17
        /*003a*/ 	.short	(.L_3902 - .L_3901)
.L_3901:
        /*003c*/ 	.word	0x00000000
        /*0040*/ 	.short	0x0002
        /*0042*/ 	.short	0x0010
        /*0044*/ 	.byte	0x00, 0xf5, 0x21, 0x00


	//----- nvinfo : EIATTR_KPARAM_INFO
	.align		4
.L_3902:
        /*0048*/ 	.byte	0x04, 0x17
        /*004a*/ 	.short	(.L_3904 - .L_3903)
.L_3903:
        /*004c*/ 	.word	0x00000000
        /*0050*/ 	.short	0x0001
        /*0052*/ 	.short	0x0008
        /*0054*/ 	.byte	0x00, 0xf5, 0x21, 0x00


	//----- nvinfo : EIATTR_KPARAM_INFO
	.align		4
.L_3904:
        /*0058*/ 	.byte	0x04, 0x17
        /*005a*/ 	.short	(.L_3906 - .L_3905)
.L_3905:
        /*005c*/ 	.word	0x00000000
        /*0060*/ 	.short	0x0000
        /*0062*/ 	.short	0x0000
        /*0064*/ 	.byte	0x00, 0xf0, 0x11, 0x00


	//----- nvinfo : EIATTR_SPARSE_MMA_MASK
	.align		4
.L_3906:
        /*0068*/ 	.byte	0x03, 0x50
        /*006a*/ 	.short	0x0000


	//----- nvinfo : EIATTR_MAXREG_COUNT
	.align		4
        /*006c*/ 	.byte	0x03, 0x1b
        /*006e*/ 	.short	0x00ff


	//----- nvinfo : EIATTR_NUM_BARRIERS
	.align		4
        /*0070*/ 	.byte	0x02, 0x4c
        /*0072*/ 	.byte	0x01
	.zero		1


	//----- nvinfo : EIATTR_MERCURY_ISA_VERSION
	.align		4
        /*0074*/ 	.byte	0x03, 0x5f
        /*0076*/ 	.short	0x0101


	//----- nvinfo : EIATTR_VRC_CTA_INIT_COUNT
	.align		4
        /*0078*/ 	.byte	0x02, 0x4a
	.zero		1
	.zero		1


	//----- nvinfo : EIATTR_EXIT_INSTR_OFFSETS
	.align		4
        /*007c*/ 	.byte	0x04, 0x1c
        /*007e*/ 	.short	(.L_3908 - .L_3907)


	//   ....[0]....
.L_3907:
        /*0080*/ 	.word	0x00003960


	//   ....[1]....
        /*0084*/ 	.word	0x00003a30


	//----- nvinfo : EIATTR_CRS_STACK_SIZE
	.align		4
.L_3908:
        /*0088*/ 	.byte	0x04, 0x1e
        /*008a*/ 	.short	(.L_3910 - .L_3909)
.L_3909:
        /*008c*/ 	.word	0x00000000


	//----- nvinfo : EIATTR_CBANK_PARAM_SIZE
	.align		4
.L_3910:
        /*0090*/ 	.byte	0x03, 0x19
        /*0092*/ 	.short	0x0030


	//----- nvinfo : EIATTR_PARAM_CBANK
	.align		4
        /*0094*/ 	.byte	0x04, 0x0a
        /*0096*/ 	.short	(.L_3912 - .L_3911)
	.align		4
.L_3911:
        /*0098*/ 	.word	index@(.nv.constant0._Z30massMatrixMultiplySharedKernelILi9ELi13ELi1EEviPKdS1_S1_S1_Pd)
        /*009c*/ 	.short	0x0380
        /*009e*/ 	.short	0x0030


	//----- nvinfo : EIATTR_SW_WAR
	.align		4
.L_3912:
        /*00a0*/ 	.byte	0x04, 0x36
        /*00a2*/ 	.short	(.L_3914 - .L_3913)
.L_3913:
        /*00a4*/ 	.word	0x00000008
.L_3914:


//--------------------- .nv.info._Z32massMatrixMultiplyConstantKernelILi9ELi13ELi1EEviPKdS1_S1_S1_Pd --------------------------
	.section	.nv.info._Z32massMatrixMultiplyConstantKernelILi9ELi13ELi1EEviPKdS1_S1_S1_Pd,"",@"SHT_CUDA_INFO"
	.sectionflags	@""
	.align	4


	//----- nvinfo : EIATTR_CUDA_API_VERSION
	.align		4
        /*0000*/ 	.byte	0x04, 0x37
        /*0002*/ 	.short	(.L_3916 - .L_3915)
.L_3915:
        /*0004*/ 	.word	0x00000082


	//----- nvinfo : EIATTR_KPARAM_INFO
	.align		4
.L_3916:
        /*0008*/ 	.byte	0x04, 0x17
        /*000a*/ 	.short	(.L_3918 - .L_3917)
.L_3917:
        /*000c*/ 	.word	0x00000000
        /*0010*/ 	.short	0x0005
        /*0012*/ 	.short	0x0028
        /*0014*/ 	.byte	0x00, 0xf5, 0x21, 0x00


	//----- nvinfo : EIATTR_KPARAM_INFO
	.align		4
.L_3918:
        /*0018*/ 	.byte	0x04, 0x17
        /*001a*/ 	.short	(.L_3920 - .L_3919)
.L_3919:
        /*001c*/ 	.word	0x00000000
        /*0020*/ 	.short	0x0004
        /*0022*/ 	.short	0x0020
        /*0024*/ 	.byte	0x00, 0xf5, 0x21, 0x00


	//----- nvinfo : EIATTR_KPARAM_INFO
	.align		4
.L_3920:
        /*0028*/ 	.byte	0x04, 0x17
        /*002a*/ 	.short	(.L_3922 - .L_3921)
.L_3921:
        /*002c*/ 	.word	0x00000000
        /*0030*/ 	.short	0x0003
        /*0032*/ 	.short	0x0018
        /*0034*/ 	.byte	0x00, 0xf5, 0x21, 0x00


	//----- nvinfo : EIATTR_KPARAM_INFO
	.align		4
.L_3922:
        /*0038*/ 	.byte	0x04, 0x17
        /*003a*/ 	.short	(.L_3924 - .L_3923)
.L_3923:
        /*003c*/ 	.word	0x00000000
        /*0040*/ 	.short	0x0002
        /*0042*/ 	.short	0x0010
        /*0044*/ 	.byte	0x00, 0xf5, 0x21, 0x00


	//----- nvinfo : EIATTR_KPARAM_INFO
	.align		4
.L_3924:
        /*0048*/ 	.byte	0x04, 0x17
        /*004a*/ 	.short	(.L_3926 - .L_3925)
.L_3925:
        /*004c*/ 	.word	0x00000000
        /*0050*/ 	.short	0x0001
        /*0052*/ 	.short	0x0008
        /*0054*/ 	.byte	0x00, 0xf5, 0x21, 0x00


	//----- nvinfo : EIATTR_KPARAM_INFO
	.align		4
.L_3926:
        /*0058*/ 	.byte	0x04, 0x17
        /*005a*/ 	.short	(.L_3928 - .L_3927)
.L_3927:
        /*005c*/ 	.word	0x00000000
        /*0060*/ 	.short	0x0000
        /*0062*/ 	.short	0x0000
        /*0064*/ 	.byte	0x00, 0xf0, 0x11, 0x00


	//----- nvinfo : EIATTR_SPARSE_MMA_MASK
	.align		4
.L_3928:
        /*0068*/ 	.byte	0x03, 0x50
        /*006a*/ 	.short	0x0000


	//----- nvinfo : EIATTR_MAXREG_COUNT
	.align		4
        /*006c*/ 	.byte	0x03, 0x1b
        /*006e*/ 	.short	0x00ff


	//----- nvinfo : EIATTR_NUM_BARRIERS
	.align		4
        /*0070*/ 	.byte	0x02, 0x4c
        /*0072*/ 	.byte	0x01
	.zero		1


	//----- nvinfo : EIATTR_MERCURY_ISA_VERSION
	.align		4
        /*0074*/ 	.byte	0x03, 0x5f
        /*0076*/ 	.short	0x0101


	//----- nvinfo : EIATTR_VRC_CTA_INIT_COUNT
	.align		4
        /*0078*/ 	.byte	0x02, 0x4a
	.zero		1
	.zero		1


	//----- nvinfo : EIATTR_EXIT_INSTR_OFFSETS
	.align		4
        /*007c*/ 	.byte	0x04, 0x1c
        /*007e*/ 	.short	(.L_3930 - .L_3929)


	//   ....[0]....
.L_3929:
        /*0080*/ 	.word	0x00004550


	//   ....[1]....
        /*0084*/ 	.word	0x00004630


	//----- nvinfo : EIATTR_CRS_STACK_SIZE
	.align		4
.L_3930:
        /*0088*/ 	.byte	0x04, 0x1e
        /*008a*/ 	.short	(.L_3932 - .L_3931)
.L_3931:
        /*008c*/ 	.word	0x00000000


	//----- nvinfo : EIATTR_CBANK_PARAM_SIZE
	.align		4
.L_3932:
        /*0090*/ 	.byte	0x03, 0x19
        /*0092*/ 	.short	0x0030


	//----- nvinfo : EIATTR_PARAM_CBANK
	.align		4
        /*0094*/ 	.byte	0x04, 0x0a
        /*0096*/ 	.short	(.L_3934 - .L_3933)
	.align		4
.L_3933:
        /*0098*/ 	.word	index@(.nv.constant0._Z32massMatrixMultiplyConstantKernelILi9ELi13ELi1EEviPKdS1_S1_S1_Pd)
        /*009c*/ 	.short	0x0380
        /*009e*/ 	.short	0x0030


	//----- nvinfo : EIATTR_SW_WAR
	.align		4
.L_3934:
        /*00a0*/ 	.byte	0x04, 0x36
        /*00a2*/ 	.short	(.L_3936 - .L_3935)
.L_3935:
        /*00a4*/ 	.word	0x00000008
.L_3936:


//--------------------- .nv.info._Z32massMatrixMultiplyRegisterKernelILi9ELi13ELi1EEviPKdS1_S1_S1_Pd --------------------------
	.section	.nv.info._Z32massMatrixMultiplyRegisterKernelILi9ELi13ELi1EEviPKdS1_S1_S1_Pd,"",@"SHT_CUDA_INFO"
	.sectionflags	@""
	.align	4


	//----- nvinfo : EIATTR_CUDA_API_VERSION
	.align		4
        /*0000*/ 	.byte	0x04, 0x37
        /*0002*/ 	.short	(.L_3938 - .L_3937)
.L_3937:
        /*0004*/ 	.word	0x00000082


	//----- nvinfo : EIATTR_KPARAM_INFO
	.align		4
.L_3938:
        /*0008*/ 	.byte	0x04, 0x17
        /*000a*/ 	.short	(.L_3940 - .L_3939)
.L_3939:
        /*000c*/ 	.word	0x00000000
        /*0010*/ 	.short	0x0005
        /*0012*/ 	.short	0x0028
        /*0014*/ 	.byte	0x00, 0xf5, 0x21, 0x00


	//----- nvinfo : EIATTR_KPARAM_INFO
	.align		4
.L_3940:
        /*0018*/ 	.byte	0x04, 0x17
        /*001a*/ 	.short	(.L_3942 - .L_3941)
.L_3941:
        /*001c*/ 	.word	0x00000000
        /*0020*/ 	.short	0x0004
        /*0022*/ 	.short	0x0020
        /*0024*/ 	.byte	0x00, 0xf5, 0x21, 0x00


	//----- nvinfo : EIATTR_KPARAM_INFO
	.align		4
.L_3942:
        /*0028*/ 	.byte	0x04, 0x17
        /*002a*/ 	.short	(.L_3944 - .L_3943)
.L_3943:
        /*002c*/ 	.word	0x00000000
        /*0030*/ 	.short	0x0003
        /*0032*/ 	.short	0x0018
        /*0034*/ 	.byte	0x00, 0xf5, 0x21, 0x00


	//----- nvinfo : EIATTR_KPARAM_INFO
	.align		4
.L_3944:
        /*0038*/ 	.byte	0x04, 0x17
        /*003a*/ 	.short	(.L_3946 - .L_3945)
.L_3945:
        /*003c*/ 	.word	0x00000000
        /*0040*/ 	.short	0x0002
        /*0042*/ 	.short	0x0010
        /*0044*/ 	.byte	0x00, 0xf5, 0x21, 0x00


	//----- nvinfo : EIATTR_KPARAM_INFO
	.align		4
.L_3946:
        /*0048*/ 	.byte	0x04, 0x17
        /*004a*/ 	.short	(.L_3948 - .L_3947)
.L_3947:
        /*004c*/ 	.word	0x00000000
        /*0050*/ 	.short	0x0001
        /*0052*/ 	.short	0x0008
        /*0054*/ 	.byte	0x00, 0xf5, 0x21, 0x00


	//----- nvinfo : EIATTR_KPARAM_INFO
	.align		4
.L_3948:
        /*0058*/ 	.byte	0x04, 0x17
        /*005a*/ 	.short	(.L_3950 - .L_3949)
.L_3949:
        /*005c*/ 	.word	0x00000000
        /*0060*/ 	.short	0x0000
        /*0062*/ 	.short	0x0000
        /*0064*/ 	.byte	0x00, 0xf0, 0x11, 0x00


	//----- nvinfo : EIATTR_SPARSE_MMA_MASK
	.align		4
.L_3950:
        /*0068*/ 	.byte	0x03, 0x50
        /*006a*/ 	.short	0x0000


	//----- nvinfo : EIATTR_MAXREG_COUNT
	.align		4
        /*006c*/ 	.byte	0x03, 0x1b
        /*006e*/ 	.short	0x00ff


	//----- nvinfo : EIATTR_NUM_BARRIERS
	.align		4
        /*0070*/ 	.byte	0x02, 0x4c
        /*0072*/ 	.byte	0x01
	.zero		1


	//----- nvinfo : EIATTR_MERCURY_ISA_VERSION
	.align		4
        /*0074*/ 	.byte	0x03, 0x5f
        /*0076*/ 	.short	0x0101


	//----- nvinfo : EIATTR_VRC_CTA_INIT_COUNT
	.align		4
        /*0078*/ 	.byte	0x02, 0x4a
	.zero		1
	.zero		1


	//----- nvinfo : EIATTR_EXIT_INSTR_OFFSETS
	.align		4
        /*007c*/ 	.byte	0x04, 0x1c
        /*007e*/ 	.short	(.L_3952 - .L_3951)


	//   ....[0]....
.L_3951:
        /*0080*/ 	.word	0x00004900


	//   ....[1]....
        /*0084*/ 	.word	0x000049e0


	//----- nvinfo : EIATTR_CRS_STACK_SIZE
	.align		4
.L_3952:
        /*0088*/ 	.byte	0x04, 0x1e
        /*008a*/ 	.short	(.L_3954 - .L_3953)
.L_3953:
        /*008c*/ 	.word	0x00000000


	//----- nvinfo : EIATTR_CBANK_PARAM_SIZE
	.align		4
.L_3954:
        /*0090*/ 	.byte	0x03, 0x19
        /*0092*/ 	.short	0x0030


	//----- nvinfo : EIATTR_PARAM_CBANK
	.align		4
        /*0094*/ 	.byte	0x04, 0x0a
        /*0096*/ 	.short	(.L_3956 - .L_3955)
	.align		4
.L_3955:
        /*0098*/ 	.word	index@(.nv.constant0._Z32massMatrixMultiplyRegisterKernelILi9ELi13ELi1EEviPKdS1_S1_S1_Pd)
        /*009c*/ 	.short	0x0380
        /*009e*/ 	.short	0x0030


	//----- nvinfo : EIATTR_SW_WAR
	.align		4
.L_3956:
        /*00a0*/ 	.byte	0x04, 0x36
        /*00a2*/ 	.short	(.L_3958 - .L_3957)
.L_3957:
        /*00a4*/ 	.word	0x00000008
.L_3958:


//--------------------- .nv.info._Z42massMatrixMultiplyMonolithicConstantKernelILi9ELi12ELi1EEviPKdS1_S1_S1_Pd --------------------------
	.section	.nv.info._Z42massMatrixMultiplyMonolithicConstantKernelILi9ELi12ELi1EEviPKdS1_S1_S1_Pd,"",@"SHT_CUDA_INFO"
	.sectionflags	@""
	.align	4


	//----- nvinfo : EIATTR_CUDA_API_VERSION
	.align		4
        /*0000*/ 	.byte	0x04, 0x37
        /*0002*/ 	.short	(.L_3960 - .L_3959)
.L_3959:
        /*0004*/ 	.word	0x00000082


	//----- nvinfo : EIATTR_KPARAM_INFO
	.align		4
.L_3960:
        /*0008*/ 	.byte	0x04, 0x17
        /*000a*/ 	.short	(.L_3962 - .L_3961)
.L_3961:
        /*000c*/ 	.word	0x00000000
        /*0010*/ 	.short	0x0005
        /*0012*/ 	.short	0x0028
        /*0014*/ 	.byte	0x00, 0xf5, 0x21, 0x00


	//----- nvinfo : EIATTR_KPARAM_INFO
	.align		4
.L_3962:
        /*0018*/ 	.byte	0x04, 0x17
        /*001a*/ 	.short	(.L_3964 - .L_3963)
.L_3963:
        /*001c*/ 	.word	0x00000000
        /*0020*/ 	.short	0x0004
        /*0022*/ 	.short	0x0020
        /*0024*/ 	.byte	0x00, 0xf5, 0x21, 0x00


	//----- nvinfo : EIATTR_KPARAM_INFO
	.align		4
.L_3964:
        /*0028*/ 	.byte	0x04, 0x17
        /*002a*/ 	.short	(.L_3966 - .L_3965)
.L_3965:
        /*002c*/ 	.word	0x00000000
        /*0030*/ 	.short	0x0003
        /*0032*/ 	.short	0x0018
        /*0034*/ 	.byte	0x00, 0xf5, 0x21, 0x00


	//----- nvinfo : EIATTR_KPARAM_INFO
	.align		4
.L_3966:
        /*0038*/ 	.byte	0x04, 0x17
        /*003a*/ 	.short	(.L_3968 - .L_3967)
.L_3967:
        /*003c*/ 	.word	0x00000000
        /*0040*/ 	.short	0x0002
        /*0042*/ 	.short	0x0010
        /*0044*/ 	.byte	0x00, 0xf5, 0x21, 0x00


	//----- nvinfo : EIATTR_KPARAM_INFO
	.align		4
.L_3968:
        /*0048*/ 	.byte	0x04, 0x17
        /*004a*/ 	.short	(.L_3970 - .L_3969)
.L_3969:
        /*004c*/ 	.word	0x00000000
        /*0050*/ 	.short	0x0001
        /*0052*/ 	.short	0x0008
        /*0054*/ 	.byte	0x00, 0xf5, 0x21, 0x00


	//----- nvinfo : EIATTR_KPARAM_INFO
	.align		4
.L_3970:
        /*0058*/ 	.byte	0x04, 0x17
        /*005a*/ 	.short	(.L_3972 - .L_3971)
.L_3971:
        /*005c*/ 	.word	0x00000000
        /*0060*/ 	.short	0x0000
        /*0062*/ 	.short	0x0000
        /*0064*/ 	.byte	0x00, 0xf0, 0x11, 0x00


	//----- nvinfo : EIATTR_SPARSE_MMA_MASK
	.align		4
.L_3972:
        /*0068*/ 	.byte	0x03, 0x50
        /*006a*/ 	.short	0x0000


	//----- nvinfo : EIATTR_MAXREG_COUNT
	.align		4
        /*006c*/ 	.byte	0x03, 0x1b
        /*006e*/ 	.short	0x00ff


	//----- nvinfo : EIATTR_NUM_BARRIERS
	.align		4
        /*0070*/ 	.byte	0x02, 0x4c
        /*0072*/ 	.byte	0x01
	.zero		1


	//----- nvinfo : EIATTR_MERCURY_ISA_VERSION
	.align		4
        /*0074*/ 	.byte	0x03, 0x5f
        /*0076*/ 	.short	0x0101


	//----- nvinfo : EIATTR_VRC_CTA_INIT_COUNT
	.align		4
        /*0078*/ 	.byte	0x02, 0x4a
	.zero		1
	.zero		1


	//----- nvinfo : EIATTR_EXIT_INSTR_OFFSETS
	.align		4
        /*007c*/ 	.byte	0x04, 0x1c
        /*007e*/ 	.short	(.L_3974 - .L_3973)


	//   ....[0]....
.L_3973:
        /*0080*/ 	.word	0x000055f0


	//   ....[1]....
        /*0084*/ 	.word	0x000056c0


	//----- nvinfo : EIATTR_CRS_STACK_SIZE
	.align		4
.L_3974:
        /*0088*/ 	.byte	0x04, 0x1e
        /*008a*/ 	.short	(.L_3976 - .L_3975)
.L_3975:
        /*008c*/ 	.word	0x00000000


	//----- nvinfo : EIATTR_CBANK_PARAM_SIZE
	.align		4
.L_3976:
        /*0090*/ 	.byte	0x03, 0x19
        /*0092*/ 	.short	0x0030


	//----- nvinfo : EIATTR_PARAM_CBANK
	.align		4
        /*0094*/ 	.byte	0x04, 0x0a
        /*0096*/ 	.short	(.L_3978 - .L_3977)
	.align		4
.L_3977:
        /*0098*/ 	.word	index@(.nv.constant0._Z42massMatrixMultiplyMonolithicConstantKernelILi9ELi12ELi1EEviPKdS1_S1_S1_Pd)
        /*009c*/ 	.short	0x0380
        /*009e*/ 	.short	0x0030


	//----- nvinfo : EIATTR_SW_WAR
	.align		4
.L_3978:
        /*00a0*/ 	.byte	0x04, 0x36
        /*00a2*/ 	.short	(.L_3980 - .L_3979)
.L_3979:
        /*00a4*/ 	.word	0x00000008
.L_3980:


//--------------------- .nv.info._Z40massMatrixMultiplyMonolithicGlobalKernelILi9ELi12ELi1EEviPKdS1_S1_S1_Pd --------------------------
	.section	.nv.info._Z40massMatrixMultiplyMonolithicGlobalKernelILi9ELi12ELi1EEviPKdS1_S1_S1_Pd,"",@"SHT_CUDA_INFO"
	.sectionflags	@""
	.align	4


	//----- nvinfo : EIATTR_CUDA_API_VERSION
	.align		4
        /*0000*/ 	.byte	0x04, 0x37
        /*0002*/ 	.short	(.L_3982 - .L_3981)
.L_3981:
        /*0004*/ 	.word	0x00000082


	//----- nvinfo : EIATTR_KPARAM_INFO
	.align		4
.L_3982:
        /*0008*/ 	.byte	0x04, 0x17
        /*000a*/ 	.short	(.L_3984 - .L_3983)
.L_3983:
        /*000c*/ 	.word	0x00000000
        /*0010*/ 	.short	0x0005
        /*0012*/ 	.short	0x0028
        /*0014*/ 	.byte	0x00, 0xf5, 0x21, 0x00


	//----- nvinfo : EIATTR_KPARAM_INFO
	.align		4
.L_3984:
        /*0018*/ 	.byte	0x04, 0x17
        /*001a*/ 	.short	(.L_3986 - .L_3985)
.L_3985:
        /*001c*/ 	.word	0x00000000
        /*0020*/ 	.short	0x0004
        /*0022*/ 	.short	0x0020
        /*0024*/ 	.byte	0x00, 0xf5, 0x21, 0x00


	//----- nvinfo : EIATTR_KPARAM_INFO
	.align		4
.L_3986:
        /*0028*/ 	.byte	0x04, 0x17
        /*002a*/ 	.short	(.L_3988 - .L_3987)
.L_3987:
        /*002c*/ 	.word	0x00000000
        /*0030*/ 	.short	0x0003
        /*0032*/ 	.short	0x0018
        /*0034*/ 	.byte	0x00, 0xf5, 0x21, 0x00


	//----- nvinfo : EIATTR_KPARAM_INFO
	.align		4
.L_3988:
        /*0038*/ 	.byte	0x04, 0x17
        /*003a*/ 	.short	(.L_3990 - .L_3989)
.L_3989:
        /*003c*/ 	.word	0x00000000
        /*0040*/ 	.short	0x0002
        /*0042*/ 	.short	0x0010
        /*0044*/ 	.byte	0x00, 0xf5, 0x21, 0x00


	//----- nvinfo : EIATTR_KPARAM_INFO
	.align		4
.L_3990:
        /*0048*/ 	.byte	0x04, 0x17
        /*004a*/ 	.short	(.L_3992 - .L_3991)
.L_3991:
        /*004c*/ 	.word	0x00000000
        /*0050*/ 	.short	0x0001
        /*0052*/ 	.short	0x0008
        /*0054*/ 	.byte	0x00, 0xf5, 0x21, 0x00


	//----- nvinfo : EIATTR_KPARAM_INFO
	.align		4
.L_3992:
        /*0058*/ 	.byte	0x04, 0x17
        /*005a*/ 	.short	(.L_3994 - .L_3993)
.L_3993:
        /*005c*/ 	.word	0x00000000
        /*0060*/ 	.short	0x0000
        /*0062*/ 	.short	0x0000
        /*0064*/ 	.byte	0x00, 0xf0, 0x11, 0x00


	//----- nvinfo : EIATTR_SPARSE_MMA_MASK
	.align		4
.L_3994:
        /*0068*/ 	.byte	0x03, 0x50
        /*006a*/ 	.short	0x0000


	//----- nvinfo : EIATTR_MAXREG_COUNT
	.align		4
        /*006c*/ 	.byte	0x03, 0x1b
        /*006e*/ 	.short	0x00ff


	//----- nvinfo : EIATTR_NUM_BARRIERS
	.align		4
        /*0070*/ 	.byte	0x02, 0x4c
        /*0072*/ 	.byte	0x01
	.zero		1


	//----- nvinfo : EIATTR_MERCURY_ISA_VERSION
	.align		4
        /*0074*/ 	.byte	0x03, 0x5f
        /*0076*/ 	.short	0x0101


	//----- nvinfo : EIATTR_VRC_CTA_INIT_COUNT
	.align		4
        /*0078*/ 	.byte	0x02, 0x4a
	.zero		1
	.zero		1


	//----- nvinfo : EIATTR_EXIT_INSTR_OFFSETS
	.align		4
        /*007c*/ 	.byte	0x04, 0x1c
        /*007e*/ 	.short	(.L_3996 - .L_3995)


	//   ....[0]....
.L_3995:
        /*0080*/ 	.word	0x00004b70


	//   ....[1]....
        /*0084*/ 	.word	0x00004c40


	//----- nvinfo : EIATTR_CRS_STACK_SIZE
	.align		4
.L_3996:
        /*0088*/ 	.byte	0x04, 0x1e
        /*008a*/ 	.short	(.L_3998 - .L_3997)
.L_3997:
        /*008c*/ 	.word	0x00000000


	//----- nvinfo : EIATTR_CBANK_PARAM_SIZE
	.align		4
.L_3998:
        /*0090*/ 	.byte	0x03, 0x19
        /*0092*/ 	.short	0x0030


	//----- nvinfo : EIATTR_PARAM_CBANK
	.align		4
        /*0094*/ 	.byte	0x04, 0x0a
        /*0096*/ 	.short	(.L_4000 - .L_3999)
	.align		4
.L_3999:
        /*0098*/ 	.word	index@(.nv.constant0._Z40massMatrixMultiplyMonolithicGlobalKernelILi9ELi12ELi1EEviPKdS1_S1_S1_Pd)
        /*009c*/ 	.short	0x0380
        /*009e*/ 	.short	0x0030


	//----- nvinfo : EIATTR_SW_WAR
	.align		4
.L_4000:
        /*00a0*/ 	.byte	0x04, 0x36
        /*00a2*/ 	.short	(.L_4002 - .L_4001)
.L_4001:
        /*00a4*/ 	.word	0x00000008
.L_4002:


//--------------------- .nv.info._Z30massMatrixMultiplyGlobalKernelILi9ELi12ELi1EEviPKdS1_S1_S1_Pd --------------------------
	.section	.nv.info._Z30massMatrixMultiplyGlobalKernelILi9ELi12ELi1EEviPKdS1_S1_S1_Pd,"",@"SHT_CUDA_INFO"
	.sectionflags	@""
	.align	4


	//----- nvinfo : EIATTR_CUDA_API_VERSION
	.align		4
        /*0000*/ 	.byte	0x04, 0x37
        /*0002*/ 	.short	(.L_4004 - .L_4003)
.L_4003:
        /*0004*/ 	.word	0x00000082


	//----- nvinfo : EIATTR_KPARAM_INFO
	.align		4
.L_4004:
        /*0008*/ 	.byte	0x04, 0x17
        /*000a*/ 	.short	(.L_4006 - .L_4005)
.L_4005:
        /*000c*/ 	.word	0x00000000
        /*0010*/ 	.short	0x0005
        /*0012*/ 	.short	0x0028
        /*0014*/ 	.byte	0x00, 0xf5, 0x21, 0x00


	//----- nvinfo : EIATTR_KPARAM_INFO
	.align		4
.L_4006:
        /*0018*/ 	.byte	0x04, 0x17
        /*001a*/ 	.short	(.L_4008 - .L_4007)
.L_4007:
        /*001c*/ 	.word	0x00000000
        /*0020*/ 	.short	0x0004
        /*0022*/ 	.short	0x0020
        /*0024*/ 	.byte	0x00, 0xf5, 0x21, 0x00


	//----- nvinfo : EIATTR_KPARAM_INFO
	.align		4
.L_4008:
        /*0028*/ 	.byte	0x04, 0x17
        /*002a*/ 	.short	(.L_4010 - .L_4009)
.L_4009:
        /*002c*/ 	.word	0x00000000
        /*0030*/ 	.short	0x0003
        /*0032*/ 	.short	0x0018
        /*0034*/ 	.byte	0x00, 0xf5, 0x21, 0x00


	//----- nvinfo : EIATTR_KPARAM_INFO
	.align		4
.L_4010:
        /*0038*/ 	.byte	0x04, 0x17
        /*003a*/ 	.short	(.L_4012 - .L_4011)
.L_4011:
        /*003c*/ 	.word	0x00000000
        /*0040*/ 	.short	0x0002
        /*0042*/ 	.short	0x0010
        /*0044*/ 	.byte	0x00, 0xf5, 0x21, 0x00


	//----- nvinfo : EIATTR_KPARAM_INFO
	.align		4
.L_4012:
        /*0048*/ 	.byte	0x04, 0x17
        /*004a*/ 	.short	(.L_4014 - .L_4013)
.L_4013:
        /*004c*/ 	.word	0x00000000
        /*0050*/ 	.short	0x0001
        /*0052*/ 	.short	0x0008
        /*0054*/ 	.byte	0x00, 0xf5, 0x21, 0x00


	//----- nvinfo : EIATTR_KPARAM_INFO
	.align		4
.L_4014:
        /*0058*/ 	.byte	0x04, 0x17
        /*005a*/ 	.short	(.L_4016 - .L_4015)
.L_4015:
        /*005c*/ 	.word	0x00000000
        /*0060*/ 	.short	0x0000
        /*0062*/ 	.short	0x0000
        /*0064*/ 	.byte	0x00, 0xf0, 0x11, 0x00


	//----- nvinfo : EIATTR_SPARSE_MMA_MASK
	.align		4
.L_4016:
        /*0068*/ 	.byte	0x03, 0x50
        /*006a*/ 	.short	0x0000


	//----- nvinfo : EIATTR_MAXREG_COUNT
	.align		4
        /*006c*/ 	.byte	0x03, 0x1b
        /*006e*/ 	.short	0x00ff


	//----- nvinfo : EIATTR_NUM_BARRIERS
	.align		4
        /*0070*/ 	.byte	0x02, 0x4c
        /*0072*/ 	.byte	0x01
	.zero		1


	//----- nvinfo : EIATTR_MERCURY_ISA_VERSION
	.align		4
        /*0074*/ 	.byte	0x03, 0x5f
        /*0076*/ 	.short	0x0101


	//----- nvinfo : EIATTR_VRC_CTA_INIT_COUNT
	.align		4
        /*0078*/ 	.byte	0x02, 0x4a
	.zero		1
	.zero		1


	//----- nvinfo : EIATTR_EXIT_INSTR_OFFSETS
	.align		4
        /*007c*/ 	.byte	0x04, 0x1c
        /*007e*/ 	.short	(.L_4018 - .L_4017)


	//   ....[0]....
.L_4017:
        /*0080*/ 	.word	0x000035d0


	//   ....[1]....
        /*0084*/ 	.word	0x000036b0


	//----- nvinfo : EIATTR_CRS_STACK_SIZE
	.align		4
.L_4018:
        /*0088*/ 	.byte	0x04, 0x1e
        /*008a*/ 	.short	(.L_4020 - .L_4019)
.L_4019:
        /*008c*/ 	.word	0x00000000


	//----- nvinfo : EIATTR_CBANK_PARAM_SIZE
	.align		4
.L_4020:
        /*0090*/ 	.byte	0x03, 0x19
        /*0092*/ 	.short	0x0030


	//----- nvinfo : EIATTR_PARAM_CBANK
	.align		4
        /*0094*/ 	.byte	0x04, 0x0a
        /*0096*/ 	.short	(.L_4022 - .L_4021)
	.align		4
.L_4021:
        /*0098*/ 	.word	index@(.nv.constant0._Z30massMatrixMultiplyGlobalKernelILi9ELi12ELi1EEviPKdS1_S1_S1_Pd)
        /*009c*/ 	.short	0x0380
        /*009e*/ 	.short	0x0030


	//----- nvinfo : EIATTR_SW_WAR
	.align		4
.L_4022:
        /*00a0*/ 	.byte	0x04, 0x36
        /*00a2*/ 	.short	(.L_4024 - .L_4023)
.L_4023:
        /*00a4*/ 	.word	0x00000008
.L_4024:


//--------------------- .nv.info._Z30massMatrixMultiplySharedKernelILi9ELi12ELi1EEviPKdS1_S1_S1_Pd --------------------------
	.section	.nv.info._Z30massMatrixMultiplySharedKernelILi9ELi12ELi1EEviPKdS1_S1_S1_Pd,"",@"SHT_CUDA_INFO"
	.sectionflags	@""
	.align	4


	//----- nvinfo : EIATTR_CUDA_API_VERSION
	.align		4
        /*0000*/ 	.byte	0x04, 0x37
        /*0002*/ 	.short	(.L_4026 - .L_4025)
.L_4025:
        /*0004*/ 	.word	0x00000082


	//----- nvinfo : EIATTR_KPARAM_INFO
	.align		4
.L_4026:
        /*0008*/ 	.byte	0x04, 0x17
        /*000a*/ 	.short	(.L_4028 - .L_4027)
.L_4027:
        /*000c*/ 	.word	0x00000000
        /*0010*/ 	.short	0x0005
        /*0012*/ 	.short	0x0028
        /*0014*/ 	.byte	0x00, 0xf5, 0x21, 0x00


	//----- nvinfo : EIATTR_KPARAM_INFO
	.align		4
.L_4028:
        /*0018*/ 	.byte	0x04, 0x17
        /*001a*/ 	.short	(.L_4030 - .L_4029)
.L_4029:
        /*001c*/ 	.word	0x00000000
        /*0020*/ 	.short	0x0004
        /*0022*/ 	.short	0x0020
        /*0024*/ 	.byte	0x00, 0xf5, 0x21, 0x00


	//----- nvinfo : EIATTR_KPARAM_INFO
	.align		4
.L_4030:
        /*0028*/ 	.byte	0x04, 0x17
        /*002a*/ 	.short	(.L_4032 - .L_4031)
.L_4031:
        /*002c*/ 	.word	0x00000000
        /*0030*/ 	.short	0x0003
        /*0032*/ 	.short	0x0018
        /*0034*/ 	.byte	0x00, 0xf5, 0x21, 0x00


	//----- nvinfo : EIATTR_KPARAM_INFO
	.align		4
.L_4032:
        /*0038*/ 	.byte	0x04, 0x17
        /*003a*/ 	.short	(.L_4034 - .L_4033)
.L_4033:
        /*003c*/ 	.word	0x00000000
        /*0040*/ 	.short	0x0002
        /*0042*/ 	.short	0x0010
        /*0044*/ 	.byte	0x00, 0xf5, 0x21, 0x00


	//----- nvinfo : EIATTR_KPARAM_INFO
	.align		4
.L_4034:
        /*0048*/ 	.byte	0x04, 0x17
        /*004a*/ 	.short	(.L_4036 - .L_4035)
.L_4035:
        /*004c*/ 	.word	0x00000000
        /*0050*/ 	.short	0x0001
        /*0052*/ 	.short	0x0008
        /*0054*/ 	.byte	0x00, 0xf5, 0x21, 0x00


	//----- nvinfo : EIATTR_KPARAM_INFO
	.align		4
.L_4036:
        /*0058*/ 	.byte	0x04, 0x17
        /*005a*/ 	.short	(.L_4038 - .L_4037)
.L_4037:
        /*005c*/ 	.word	0x00000000
        /*0060*/ 	.short	0x0000
        /*0062*/ 	.short	0x0000
        /*0064*/ 	.byte	0x00, 0xf0, 0x11, 0x00


	//----- nvinfo : EIATTR_SPARSE_MMA_MASK
	.align		4
.L_4038:
        /*0068*/ 	.byte	0x03, 0x50
        /*006a*/ 	.short	0x0000


	//----- nvinfo : EIATTR_MAXREG_COUNT
	.align		4
        /*006c*/ 	.byte	0x03, 0x1b
        /*006e*/ 	.short	0x00ff


	//----- nvinfo : EIATTR_NUM_BARRIERS
	.align		4
        /*0070*/ 	.byte	0x02, 0x4c
        /*0072*/ 	.byte	0x01
	.zero		1


	//----- nvinfo : EIATTR_MERCURY_ISA_VERSION
	.align		4
        /*0074*/ 	.byte	0x03, 0x5f
        /*0076*/ 	.short	0x0101


	//----- nvinfo : EIATTR_VRC_CTA_INIT_COUNT
	.align		4
        /*0078*/ 	.byte	0x02, 0x4a
	.zero		1
	.zero		1


	//----- nvinfo : EIATTR_EXIT_INSTR_OFFSETS
	.align		4
        /*007c*/ 	.byte	0x04, 0x1c
        /*007e*/ 	.short	(.L_4040 - .L_4039)


	//   ....[0]....
.L_4039:
        /*0080*/ 	.word	0x00003350


	//   ....[1]....
        /*0084*/ 	.word	0x00003430


	//----- nvinfo : EIATTR_CRS_STACK_SIZE
	.align		4
.L_4040:
        /*0088*/ 	.byte	0x04, 0x1e
        /*008a*/ 	.short	(.L_4042 - .L_4041)
.L_4041:
        /*008c*/ 	.word	0x00000000


	//----- nvinfo : EIATTR_CBANK_PARAM_SIZE
	.align		4
.L_4042:
        /*0090*/ 	.byte	0x03, 0x19
        /*0092*/ 	.short	0x0030


	//----- nvinfo : EIATTR_PARAM_CBANK
	.align		4
        /*0094*/ 	.byte	0x04, 0x0a
        /*0096*/ 	.short	(.L_4044 - .L_4043)
	.align		4
.L_4043:
        /*0098*/ 	.word	index@(.nv.constant0._Z30massMatrixMultiplySharedKernelILi9ELi12ELi1EEviPKdS1_S1_S1_Pd)
        /*009c*/ 	.short	0x0380
        /*009e*/ 	.short	0x0030


	//----- nvinfo : EIATTR_SW_WAR
	.align		4
.L_4044:
        /*00a0*/ 	.byte	0x04, 0x36
        /*00a2*/ 	.short	(.L_4046 - .L_4045)
.L_4045:
        /*00a4*/ 	.word	0x00000008
.L_4046:


//--------------------- .nv.info._Z32massMatrixMultiplyConstantKernelILi9ELi12ELi1EEviPKdS1_S1_S1_Pd --------------------------
	.section	.nv.info._Z32massMatrixMultiplyConstantKernelILi9ELi12ELi1EEviPKdS1_S1_S1_Pd,"",@"SHT_CUDA_INFO"
	.sectionflags	@""
	.align	4


	//----- nvinfo : EIATTR_CUDA_API_VERSION
	.align		4
        /*0000*/ 	.byte	0x04, 0x37
        /*0002*/ 	.short	(.L_4048 - .L_4047)
.L_4047:
        /*0004*/ 	.word	0x00000082


	//----- nvinfo : EIATTR_KPARAM_INFO
	.align		4
.L_4048:
        /*0008*/ 	.byte	0x04, 0x17
        /*000a*/ 	.short	(.L_4050 - .L_4049)
.L_4049:
        /*000c*/ 	.word	0x00000000
        /*0010*/ 	.short	0x0005
        /*0012*/ 	.short	0x0028
        /*0014*/ 	.byte	0x00, 0xf5, 0x21, 0x00


	//----- nvinfo : EIATTR_KPARAM_INFO
	.align		4
.L_4050:
        /*0018*/ 	.byte	0x04, 0x17
        /*001a*/ 	.short	(.L_4052 - .L_4051)
.L_4051:
        /*001c*/ 	.word	0x00000000
        /*0020*/ 	.short	0x0004
        /*0022*/ 	.short	0x0020
        /*0024*/ 	.byte	0x00, 0xf5, 0x21, 0x00


	//----- nvinfo : EIATTR_KPARAM_INFO
	.align		4
.L_4052:
        /*0028*/ 	.byte	0x04, 0x17
        /*002a*/ 	.short	(.L_4054 - .L_4053)
.L_4053:
        /*002c*/ 	.word	0x00000000
        /*0030*/ 	.short	0x0003
        /*0032*/ 	.short	0x0018
        /*0034*/ 	.byte	0x00, 0xf5, 0x21, 0x00


	//----- nvinfo : EIATTR_KPARAM_INFO
	.align		4
.L_4054:
        /*0038*/ 	.byte	0x04, 0x17
        /*003a*/ 	.short	(.L_4056 - .L_4055)
.L_4055:
        /*003c*/ 	.word	0x00000000
        /*0040*/ 	.short	0x0002
        /*0042*/ 	.short	0x0010
        /*0044*/ 	.byte	0x00, 0xf5, 0x21, 0x00


	//----- nvinfo : EIATTR_KPARAM_INFO
	.align		4
.L_4056:
        /*0048*/ 	.byte	0x04, 0x17
        /*004a*/ 	.short	(.L_4058 - .L_4057)
.L_4057:
        /*004c*/ 	.word	0x00000000
        /*0050*/ 	.short	0x0001
        /*0052*/ 	.short	0x0008
        /*0054*/ 	.byte	0x00, 0xf5, 0x21, 0x00


	//----- nvinfo : EIATTR_KPARAM_INFO
	.align		4
.L_4058:
        /*0058*/ 	.byte	0x04, 0x17
        /*005a*/ 	.short	(.L_4060 - .L_4059)
.L_4059:
        /*005c*/ 	.word	0x00000000
        /*0060*/ 	.short	0x0000
        /*0062*/ 	.short	0x0000
        /*0064*/ 	.byte	0x00, 0xf0, 0x11, 0x00


	//----- nvinfo : EIATTR_SPARSE_MMA_MASK
	.align		4
.L_4060:
        /*0068*/ 	.byte	0x03, 0x50
        /*006a*/ 	.short	0x0000


	//----- nvinfo : EIATTR_MAXREG_COUNT
	.align		4
        /*006c*/ 	.byte	0x03, 0x1b
        /*006e*/ 	.short	0x00ff


	//----- nvinfo : EIATTR_NUM_BARRIERS
	.align		4
        /*0070*/ 	.byte	0x02, 0x4c
        /*0072*/ 	.byte	0x01
	.zero		1


	//----- nvinfo : EIATTR_MERCURY_ISA_VERSION
	.align		4
        /*0074*/ 	.byte	0x03, 0x5f
        /*0076*/ 	.short	0x0101


	//----- nvinfo : EIATTR_VRC_CTA_INIT_COUNT
	.align		4
        /*0078*/ 	.byte	0x02, 0x4a
	.zero		1
	.zero		1


	//----- nvinfo : EIATTR_EXIT_INSTR_OFFSETS
	.align		4
        /*007c*/ 	.byte	0x04, 0x1c
        /*007e*/ 	.short	(.L_4062 - .L_4061)


	//   ....[0]....
.L_4061:
        /*0080*/ 	.word	0x00003d20


	//   ....[1]....
        /*0084*/ 	.word	0x00003e00


	//----- nvinfo : EIATTR_CRS_STACK_SIZE
	.align		4
.L_4062:
        /*0088*/ 	.byte	0x04, 0x1e
        /*008a*/ 	.short	(.L_4064 - .L_4063)
.L_4063:
        /*008c*/ 	.word	0x00000000


	//----- nvinfo : EIATTR_CBANK_PARAM_SIZE
	.align		4
.L_4064:
        /*0090*/ 	.byte	0x03, 0x19
        /*0092*/ 	.short	0x0030


	//----- nvinfo : EIATTR_PARAM_CBANK
	.align		4
        /*0094*/ 	.byte	0x04, 0x0a
        /*0096*/ 	.short	(.L_4066 - .L_4065)
	.align		4
.L_4065:
        /*0098*/ 	.word	index@(.nv.constant0._Z32massMatrixMultiplyConstantKernelILi9ELi12ELi1EEviPKdS1_S1_S1_Pd)
        /*009c*/ 	.short	0x0380
        /*009e*/ 	.short	0x0030


	//----- nvinfo : EIATTR_SW_WAR
	.align		4
.L_4066:
        /*00a0*/ 	.byte	0x04, 0x36
        /*00a2*/ 	.short	(.L_4068 - .L_4067)
.L_4067:
        /*00a4*/ 	.word	0x00000008
.L_4068:


//--------------------- .nv.info._Z32massMatrixMultiplyRegisterKernelILi9ELi12ELi1EEviPKdS1_S1_S1_Pd --------------------------
	.section	.nv.info._Z32massMatrixMultiplyRegisterKernelILi9ELi12ELi1EEviPKdS1_S1_S1_Pd,"",@"SHT_CUDA_INFO"
	.sectionflags	@""
	.align	4


	//----- nvinfo : EIATTR_CUDA_API_VERSION
	.align		4
        /*0000*/ 	.byte	0x04, 0x37
        /*0002*/ 	.short	(.L_4070 - .L_4069)
.L_4069:
        /*0004*/ 	.word	0x00000082


	//----- nvinfo : EIATTR_KPARAM_INFO
	.align		4
.L_4070:
        /*0008*/ 	.byte	0x04, 0x17
        /*000a*/ 	.short	(.L_4072 - .L_4071)
.L_4071:
        /*000c*/ 	.word	0x00000000
        /*0010*/ 	.short	0x0005
        /*0012*/ 	.short	0x0028
        /*0014*/ 	.byte	0x00, 0xf5, 0x21, 0x00


	//----- nvinfo : EIATTR_KPARAM_INFO
	.align		4
.L_4072:
        /*0018*/ 	.byte	0x04, 0x17
        /*001a*/ 	.short	(.L_4074 - .L_4073)
.L_4073:
        /*001c*/ 	.word	0x00000000
        /*0020*/ 	.short	0x0004
        /*0022*/ 	.short	0x0020
        /*0024*/ 	.byte	0x00, 0xf5, 0x21, 0x00


	//----- nvinfo : EIATTR_KPARAM_INFO
	.align		4
.L_4074:
        /*0028*/ 	.byte	0x04, 0x17
        /*002a*/ 	.short	(.L_4076 - .L_4075)
.L_4075:
        /*002c*/ 	.word	0x00000000
        /*0030*/ 	.short	0x0003
        /*0032*/ 	.short	0x0018
        /*0034*/ 	.byte	0x00, 0xf5, 0x21, 0x00


	//----- nvinfo : EIATTR_KPARAM_INFO
	.align		4
.L_4076:
        /*0038*/ 	.byte	0x04, 0x17
        /*003a*/ 	.short	(.L_4078 - .L_4077)
.L_4077:
        /*003c*/ 	.word	0x00000000
        /*0040*/ 	.short	0x0002
        /*0042*/ 	.short	0x0010
        /*0044*/ 	.byte	0x00, 0xf5, 0x21, 0x00


	//----- nvinfo : EIATTR_KPARAM_INFO
	.align		4
.L_4078:
        /*0048*/ 	.byte	0x04, 0x17
        /*004a*/ 	.short	(.L_4080 - .L_4079)
.L_4079:
        /*004c*/ 	.word	0x00000000
        /*0050*/ 	.short	0x0001
        /*0052*/ 	.short	0x0008
        /*0054*/ 	.byte	0x00, 0xf5, 0x21, 0x00


	//----- nvinfo : EIATTR_KPARAM_INFO
	.align		4
.L_4080:
        /*0058*/ 	.byte	0x04, 0x17
        /*005a*/ 	.short	(.L_4082 - .L_4081)
.L_4081:
        /*005c*/ 	.word	0x00000000
        /*0060*/ 	.short	0x0000
        /*0062*/ 	.short	0x0000
        /*0064*/ 	.byte	0x00, 0xf0, 0x11, 0x00


	//----- nvinfo : EIATTR_SPARSE_MMA_MASK
	.align		4
.L_4082:
        /*0068*/ 	.byte	0x03, 0x50
        /*006a*/ 	.short	0x0000


	//----- nvinfo : EIATTR_MAXREG_COUNT
	.align		4
        /*006c*/ 	.byte	0x03, 0x1b
        /*006e*/ 	.short	0x00ff


	//----- nvinfo : EIATTR_NUM_BARRIERS
	.align		4
        /*0070*/ 	.byte	0x02, 0x4c
        /*0072*/ 	.byte	0x01
	.zero		1


	//----- nvinfo : EIATTR_MERCURY_ISA_VERSION
	.align		4
        /*0074*/ 	.byte	0x03, 0x5f
        /*0076*/ 	.short	0x0101


	//----- nvinfo : EIATTR_VRC_CTA_INIT_COUNT
	.align		4
        /*0078*/ 	.byte	0x02, 0x4a
	.zero		1
	.zero		1


	//----- nvinfo : EIATTR_EXIT_INSTR_OFFSETS
	.align		4
        /*007c*/ 	.byte	0x04, 0x1c
        /*007e*/ 	.short	(.L_4084 - .L_4083)


	//   ....[0]....
.L_4083:
        /*0080*/ 	.word	0x000042e0


	//   ....[1]....
        /*0084*/ 	.word	0x000043c0


	//----- nvinfo : EIATTR_CRS_STACK_SIZE
	.align		4
.L_4084:
        /*0088*/ 	.byte	0x04, 0x1e
        /*008a*/ 	.short	(.L_4086 - .L_4085)
.L_4085:
        /*008c*/ 	.word	0x00000000


	//----- nvinfo : EIATTR_CBANK_PARAM_SIZE
	.align		4
.L_4086:
        /*0090*/ 	.byte	0x03, 0x19
        /*0092*/ 	.short	0x0030


	//----- nvinfo : EIATTR_PARAM_CBANK
	.align		4
        /*0094*/ 	.byte	0x04, 0x0a
        /*0096*/ 	.short	(.L_4088 - .L_4087)
	.align		4
.L_4087:
        /*0098*/ 	.word	index@(.nv.constant0._Z32massMatrixMultiplyRegisterKernelILi9ELi12ELi1EEviPKdS1_S1_S1_Pd)
        /*009c*/ 	.short	0x0380
        /*009e*/ 	.short	0x0030


	//----- nvinfo : EIATTR_SW_WAR
	.align		4
.L_4088:
        /*00a0*/ 	.byte	0x04, 0x36
        /*00a2*/ 	.short	(.L_4090 - .L_4089)
.L_4089:
        /*00a4*/ 	.word	0x00000008
.L_4090:


//--------------------- .nv.info._Z42massMatrixMultiplyMonolithicConstantKernelILi9ELi11ELi1EEviPKdS1_S1_S1_Pd --------------------------
	.section	.nv.info._Z42massMatrixMultiplyMonolithicConstantKernelILi9ELi11ELi1EEviPKdS1_S1_S1_Pd,"",@"SHT_CUDA_INFO"
	.sectionflags	@""
	.align	4


	//----- nvinfo : EIATTR_CUDA_API_VERSION
	.align		4
        /*0000*/ 	.byte	0x04, 0x37
        /*0002*/ 	.short	(.L_4092 - .L_4091)
.L_4091:
        /*0004*/ 	.word	0x00000082


	//----- nvinfo : EIATTR_KPARAM_INFO
	.align		4
.L_4092:
        /*0008*/ 	.byte	0x04, 0x17
        /*000a*/ 	.short	(.L_4094 - .L_4093)
.L_4093:
        /*000c*/ 	.word	0x00000000
        /*0010*/ 	.short	0x0005
        /*0012*/ 	.short	0x0028
        /*0014*/ 	.byte	0x00, 0xf5, 0x21, 0x00


	//----- nvinfo : EIATTR_KPARAM_INFO
	.align		4
.L_4094:
        /*0018*/ 	.byte	0x04, 0x17
        /*001a*/ 	.short	(.L_4096 - .L_4095)
.L_4095:
        /*001c*/ 	.word	0x00000000
        /*0020*/ 	.short	0x0004
        /*0022*/ 	.short	0x0020
        /*0024*/ 	.byte	0x00, 0xf5, 0x21, 0x00


	//----- nvinfo : EIATTR_KPARAM_INFO
	.align		4
.L_4096:
        /*0028*/ 	.byte	0x04, 0x17
        /*002a*/ 	.short	(.L_4098 - .L_4097)
.L_4097:
        /*002c*/ 	.word	0x00000000
        /*0030*/ 	.short	0x0003
        /*0032*/ 	.short	0x0018
        /*0034*/ 	.byte	0x00, 0xf5, 0x21, 0x00


	//----- nvinfo : EIATTR_KPARAM_INFO
	.align		4
.L_4098:
        /*0038*/ 	.byte	0x04, 0x17
        /*003a*/ 	.short	(.L_4100 - .L_4099)
.L_4099:
        /*003c*/ 	.word	0x00000000
        /*0040*/ 	.short	0x0002
        /*0042*/ 	.short	0x0010
        /*0044*/ 	.byte	0x00, 0xf5, 0x21, 0x00


	//----- nvinfo : EIATTR_KPARAM_INFO
	.align		4
.L_4100:
        /*0048*/ 	.byte	0x04, 0x17
        /*004a*/ 	.short	(.L_4102 - .L_4101)
.L_4101:
        /*004c*/ 	.word	0x00000000
        /*0050*/ 	.short	0x0001
        /*0052*/ 	.short	0x0008
        /*0054*/ 	.byte	0x00, 0xf5, 0x21, 0x00


	//----- nvinfo : EIATTR_KPARAM_INFO
	.align		4
.L_4102:
        /*0058*/ 	.byte	0x04, 0x17
        /*005a*/ 	.short	(.L_4104 - .L_4103)
.L_4103:
        /*005c*/ 	.word	0x00000000
        /*0060*/ 	.short	0x0000
        /*0062*/ 	.short	0x0000
        /*0064*/ 	.byte	0x00, 0xf0, 0x11, 0x00


	//----- nvinfo : EIATTR_SPARSE_MMA_MASK
	.align		4
.L_4104:
        /*0068*/ 	.byte	0x03, 0x50
        /*006a*/ 	.short	0x0000


	//----- nvinfo : EIATTR_MAXREG_COUNT
	.align		4
        /*006c*/ 	.byte	0x03, 0x1b
        /*006e*/ 	.short	0x00ff


	//----- nvinfo : EIATTR_NUM_BARRIERS
	.align		4
        /*0070*/ 	.byte	0x02, 0x4c
        /*0072*/ 	.byte	0x01
	.zero		1


	//----- nvinfo : EIATTR_MERCURY_ISA_VERSION
	.align		4
        /*0074*/ 	.byte	0x03, 0x5f
        /*0076*/ 	.short	0x0101


	//----- nvinfo : EIATTR_VRC_CTA_INIT_COUNT
	.align		4
        /*0078*/ 	.byte	0x02, 0x4a
	.zero		1
	.zero		1


	//----- nvinfo : EIATTR_EXIT_INSTR_OFFSETS
	.align		4
        /*007c*/ 	.byte	0x04, 0x1c
        /*007e*/ 	.short	(.L_4106 - .L_4105)


	//   ....[0]....
.L_4105:
        /*0080*/ 	.word	0x00004c40


	//   ....[1]....
        /*0084*/ 	.word	0x00004d10


	//----- nvinfo : EIATTR_CRS_STACK_SIZE
	.align		4
.L_4106:
        /*0088*/ 	.byte	0x04, 0x1e
        /*008a*/ 	.short	(.L_4108 - .L_4107)
.L_4107:
        /*008c*/ 	.word	0x00000000


	//----- nvinfo : EIATTR_CBANK_PARAM_SIZE
	.align		4
.L_4108:
        /*0090*/ 	.byte	0x03, 0x19
        /*0092*/ 	.short	0x0030


	//----- nvinfo : EIATTR_PARAM_CBANK
	.align		4
        /*0094*/ 	.byte	0x04, 0x0a
        /*0096*/ 	.short	(.L_4110 - .L_4109)
	.align		4
.L_4109:
        /*0098*/ 	.word	index@(.nv.constant0._Z42massMatrixMultiplyMonolithicConstantKernelILi9ELi11ELi1EEviPKdS1_S1_S1_Pd)
        /*009c*/ 	.short	0x0380
        /*009e*/ 	.short	0x0030


	//----- nvinfo : EIATTR_SW_WAR
	.align		4
.L_4110:
        /*00a0*/ 	.byte	0x04, 0x36
        /*00a2*/ 	.short	(.L_4112 - .L_4111)
.L_4111:
        /*00a4*/ 	.word	0x00000008
.L_4112:


//--------------------- .nv.info._Z40massMatrixMultiplyMonolithicGlobalKernelILi9ELi11ELi1EEviPKdS1_S1_S1_Pd --------------------------
	.section	.nv.info._Z40massMatrixMultiplyMonolithicGlobalKernelILi9ELi11ELi1EEviPKdS1_S1_S1_Pd,"",@"SHT_CUDA_INFO"
	.sectionflags	@""
	.align	4


	//----- nvinfo : EIATTR_CUDA_API_VERSION
	.align		4
        /*0000*/ 	.byte	0x04, 0x37
        /*0002*/ 	.short	(.L_4114 - .L_4113)
.L_4113:
        /*0004*/ 	.word	0x00000082


	//----- nvinfo : EIATTR_KPARAM_INFO
	.align		4
.L_4114:
        /*0008*/ 	.byte	0x04, 0x17
        /*000a*/ 	.short	(.L_4116 - .L_4115)
.L_4115:
        /*000c*/ 	.word	0x00000000
        /*0010*/ 	.short	0x0005
        /*0012*/ 	.short	0x0028
        /*0014*/ 	.byte	0x00, 0xf5, 0x21, 0x00


	//----- nvinfo : EIATTR_KPARAM_INFO
	.align		4
.L_4116:
        /*0018*/ 	.byte	0x04, 0x17
        /*001a*/ 	.short	(.L_4118 - .L_4117)
.L_4117:
        /*001c*/ 	.word	0x00000000
        /*0020*/ 	.short	0x0004
        /*0022*/ 	.short	0x0020
        /*0024*/ 	.byte	0x00, 0xf5, 0x21, 0x00


	//----- nvinfo : EIATTR_KPARAM_INFO
	.align		4
.L_4118:
        /*0028*/ 	.byte	0x04, 0x17
        /*002a*/ 	.short	(.L_4120 - .L_4119)
.L_4119:
        /*002c*/ 	.word	0x00000000
        /*0030*/ 	.short	0x0003
        /*0032*/ 	.short	0x0018
        /*0034*/ 	.byte	0x00, 0xf5, 0x21, 0x00


	//----- nvinfo : EIATTR_KPARAM_INFO
	.align		4
.L_4120:
        /*0038*/ 	.byte	0x04, 0x17
        /*003a*/ 	.short	(.L_4122 - .L_4121)
.L_4121:
        /*003c*/ 	.word	0x00000000
        /*0040*/ 	.short	0x0002
        /*0042*/ 	.short	0x0010
        /*0044*/ 	.byte	0x00, 0xf5, 0x21, 0x00


	//----- nvinfo : EIATTR_KPARAM_INFO
	.align		4
.L_4122:
        /*0048*/ 	.byte	0x04, 0x17
        /*004a*/ 	.short	(.L_4124 - .L_4123)
.L_4123:
        /*004c*/ 	.word	0x00000000
        /*0050*/ 	.short	0x0001
        /*0052*/ 	.short	0x0008
        /*0054*/ 	.byte	0x00, 0xf5, 0x21, 0x00


	//----- nvinfo : EIATTR_KPARAM_INFO
	.align		4
.L_4124:
        /*0058*/ 	.byte	0x04, 0x17
        /*005a*/ 	.short	(.L_4126 - .L_4125)
.L_4125:
        /*005c*/ 	.word	0x00000000
        /*0060*/ 	.short	0x0000
        /*0062*/ 	.short	0x0000
        /*0064*/ 	.byte	0x00, 0xf0, 0x11, 0x00


	//----- nvinfo : EIATTR_SPARSE_MMA_MASK
	.align		4
.L_4126:
        /*0068*/ 	.byte	0x03, 0x50
        /*006a*/ 	.short	0x0000


	//----- nvinfo : EIATTR_MAXREG_COUNT
	.align		4
        /*006c*/ 	.byte	0x03, 0x1b
        /*006e*/ 	.short	0x00ff


	//----- nvinfo : EIATTR_NUM_BARRIERS
	.align		4
        /*0070*/ 	.byte	0x02, 0x4c
        /*0072*/ 	.byte	0x01
	.zero		1


	//----- nvinfo : EIATTR_MERCURY_ISA_VERSION
	.align		4
        /*0074*/ 	.byte	0x03, 0x5f
        /*0076*/ 	.short	0x0101


	//----- nvinfo : EIATTR_VRC_CTA_INIT_COUNT
	.align		4
        /*0078*/ 	.byte	0x02, 0x4a
	.zero		1
	.zero		1


	//----- nvinfo : EIATTR_EXIT_INSTR_OFFSETS
	.align		4
        /*007c*/ 	.byte	0x04, 0x1c
        /*007e*/ 	.short	(.L_4128 - .L_4127)


	//   ....[0]....
.L_4127:
        /*0080*/ 	.word	0x000043d0


	//   ....[1]....
        /*0084*/ 	.word	0x000044a0


	//----- nvinfo : EIATTR_CRS_STACK_SIZE
	.align		4
.L_4128:
        /*0088*/ 	.byte	0x04, 0x1e
        /*008a*/ 	.short	(.L_4130 - .L_4129)
.L_4129:
        /*008c*/ 	.word	0x00000000


	//----- nvinfo : EIATTR_CBANK_PARAM_SIZE
	.align		4
.L_4130:
        /*0090*/ 	.byte	0x03, 0x19
        /*0092*/ 	.short	0x0030


	//----- nvinfo : EIATTR_PARAM_CBANK
	.align		4
        /*0094*/ 	.byte	0x04, 0x0a
        /*0096*/ 	.short	(.L_4132 - .L_4131)
	.align		4
.L_4131:
        /*0098*/ 	.word	index@(.nv.constant0._Z40massMatrixMultiplyMonolithicGlobalKernelILi9ELi11ELi1EEviPKdS1_S1_S1_Pd)
        /*009c*/ 	.short	0x0380
        /*009e*/ 	.short	0x0030


	//----- nvinfo : EIATTR_SW_WAR
	.align		4
.L_4132:
        /*00a0*/ 	.byte	0x04, 0x36
        /*00a2*/ 	.short	(.L_4134 - .L_4133)
.L_4133:
        /*00a4*/ 	.word	0x00000008
.L_4134:


//--------------------- .nv.info._Z30massMatrixMultiplyGlobalKernelILi9ELi11ELi1EEviPKdS1_S1_S1_Pd --------------------------
	.section	.nv.info._Z30massMatrixMultiplyGlobalKernelILi9ELi11ELi1EEviPKdS1_S1_S1_Pd,"",@"SHT_CUDA_INFO"
	.sectionflags	@""
	.align	4


	//----- nvinfo : EIATTR_CUDA_API_VERSION
	.align		4
        /*0000*/ 	.byte	0x04, 0x37
        /*0002*/ 	.short	(.L_4136 - .L_4135)
.L_4135:
        /*0004*/ 	.word	0x00000082


	//----- nvinfo : EIATTR_KPARAM_INFO
	.align		4
.L_4136:
        /*0008*/ 	.byte	0x04, 0x17
        /*000a*/ 	.short	(.L_4138 - .L_4137)
.L_4137:
        /*000c*/ 	.word	0x00000000
        /*0010*/ 	.short	0x0005
        /*0012*/ 	.short	0x0028
        /*0014*/ 	.byte	0x00, 0xf5, 0x21, 0x00


	//----- nvinfo : EIATTR_KPARAM_INFO
	.align		4
.L_4138:
        /*0018*/ 	.byte	0x04, 0x17
        /*001a*/ 	.short	(.L_4140 - .L_4139)
.L_4139:
        /*001c*/ 	.word	0x00000000
        /*0020*/ 	.short	0x0004
        /*0022*/ 	.short	0x0020
        /*0024*/ 	.byte	0x00, 0xf5, 0x21, 0x00


	//----- nvinfo : EIATTR_KPARAM_INFO
	.align		4
.L_4140:
        /*0028*/ 	.byte	0x04, 0x17
        /*002a*/ 	.short	(.L_4142 - .L_4141)
.L_4141:
        /*002c*/ 	.word	0x00000000
        /*0030*/ 	.short	0x0003
        /*0032*/ 	.short	0x0018
        /*0034*/ 	.byte	0x00, 0xf5, 0x21, 0x00


	//----- nvinfo : EIATTR_KPARAM_INFO
	.align		4
.L_4142:
        /*0038*/ 	.byte	0x04, 0x17
        /*003a*/ 	.short	(.L_4144 - .L_4143)
.L_4143:
        /*003c*/ 	.word	0x00000000
        /*0040*/ 	.short	0x0002
        /*0042*/ 	.short	0x0010
        /*0044*/ 	.byte	0x00, 0xf5, 0x21, 0x00


	//----- nvinfo : EIATTR_KPARAM_INFO
	.align		4
.L_4144:
        /*0048*/ 	.byte	0x04, 0x17
        /*004a*/ 	.short	(.L_4146 - .L_4145)
.L_4145:
        /*004c*/ 	.word	0x00000000
        /*0050*/ 	.short	0x0001
        /*0052*/ 	.short	0x0008
        /*0054*/ 	.byte	0x00, 0xf5, 0x21, 0x00


	//----- nvinfo : EIATTR_KPARAM_INFO
	.align		4
.L_4146:
        /*0058*/ 	.byte	0x04, 0x17
        /*005a*/ 	.short	(.L_4148 - .L_4147)
.L_4147:
        /*005c*/ 	.word	0x00000000
        /*0060*/ 	.short	0x0000
        /*0062*/ 	.short	0x0000
        /*0064*/ 	.byte	0x00, 0xf0, 0x11, 0x00


	//----- nvinfo : EIATTR_SPARSE_MMA_MASK
	.align		4
.L_4148:
        /*0068*/ 	.byte	0x03, 0x50
        /*006a*/ 	.short	0x0000


	//----- nvinfo : EIATTR_MAXREG_COUNT
	.align		4
        /*006c*/ 	.byte	0x03, 0x1b
        /*006e*/ 	.short	0x00ff


	//----- nvinfo : EIATTR_NUM_BARRIERS
	.align		4
        /*0070*/ 	.byte	0x02, 0x4c
        /*0072*/ 	.byte	0x01
	.zero		1


	//----- nvinfo : EIATTR_MERCURY_ISA_VERSION
	.align		4
        /*0074*/ 	.byte	0x03, 0x5f
        /*0076*/ 	.short	0x0101


	//----- nvinfo : EIATTR_VRC_CTA_INIT_COUNT
	.align		4
        /*0078*/ 	.byte	0x02, 0x4a
	.zero		1
	.zero		1


	//----- nvinfo : EIATTR_EXIT_INSTR_OFFSETS
	.align		4
        /*007c*/ 	.byte	0x04, 0x1c
        /*007e*/ 	.short	(.L_4150 - .L_4149)


	//   ....[0]....
.L_4149:
        /*0080*/ 	.word	0x000035c0


	//   ....[1]....
        /*0084*/ 	.word	0x000036a0


	//----- nvinfo : EIATTR_CRS_STACK_SIZE
	.align		4
.L_4150:
        /*0088*/ 	.byte	0x04, 0x1e
        /*008a*/ 	.short	(.L_4152 - .L_4151)
.L_4151:
        /*008c*/ 	.word	0x00000000


	//----- nvinfo : EIATTR_CBANK_PARAM_SIZE
	.align		4
.L_4152:
        /*0090*/ 	.byte	0x03, 0x19
        /*0092*/ 	.short	0x0030


	//----- nvinfo : EIATTR_PARAM_CBANK
	.align		4
        /*0094*/ 	.byte	0x04, 0x0a
        /*0096*/ 	.short	(.L_4154 - .L_4153)
	.align		4
.L_4153:
        /*0098*/ 	.word	index@(.nv.constant0._Z30massMatrixMultiplyGlobalKernelILi9ELi11ELi1EEviPKdS1_S1_S1_Pd)
        /*009c*/ 	.short	0x0380
        /*009e*/ 	.short	0x0030


	//----- nvinfo : EIATTR_SW_WAR
	.align		4
.L_4154:
        /*00a0*/ 	.byte	0x04, 0x36
        /*00a2*/ 	.short	(.L_4156 - .L_4155)
.L_4155:
        /*00a4*/ 	.word	0x00000008
.L_4156:


//--------------------- .nv.info._Z30massMatrixMultiplySharedKernelILi9ELi11ELi1EEviPKdS1_S1_S1_Pd --------------------------
	.section	.nv.info._Z30massMatrixMultiplySharedKernelILi9ELi11ELi1EEviPKdS1_S1_S1_Pd,"",@"SHT_CUDA_INFO"
	.sectionflags	@""
	.align	4


	//----- nvinfo : EIATTR_CUDA_API_VERSION
	.align		4
        /*0000*/ 	.byte	0x04, 0x37
        /*0002*/ 	.short	(.L_4158 - .L_4157)
.L_4157:
        /*0004*/ 	.word	0x00000082


	//----- nvinfo : EIATTR_KPARAM_INFO
	.align		4
.L_4158:
        /*0008*/ 	.byte	0x04, 0x17
        /*000a*/ 	.short	(.L_4160 - .L_4159)
.L_4159:
        /*000c*/ 	.word	0x00000000
        /*0010*/ 	.short	0x0005
        /*0012*/ 	.short	0x0028
        /*0014*/ 	.byte	0x00, 0xf5, 0x21, 0x00


	//----- nvinfo : EIATTR_KPARAM_INFO
	.align		4
.L_4160:
        /*0018*/ 	.byte	0x04, 0x17
        /*001a*/ 	.short	(.L_4162 - .L_4161)
.L_4161:
        /*001c*/ 	.word	0x00000000
        /*0020*/ 	.short	0x0004
        /*0022*/ 	.short	0x0020
        /*0024*/ 	.byte	0x00, 0xf5, 0x21, 0x00


	//----- nvinfo : EIATTR_KPARAM_INFO
	.align		4
.L_4162:
        /*0028*/ 	.byte	0x04, 0x17
        /*002a*/ 	.short	(.L_4164 - .L_4163)
.L_4163:
        /*002c*/ 	.word	0x00000000
        /*0030*/ 	.short	0x0003
        /*0032*/ 	.short	0x0018
        /*0034*/ 	.byte	0x00, 0xf5, 0x21, 0x00


	//----- nvinfo : EIATTR_KPARAM_INFO
	.align		4
.L_4164:
        /*0038*/ 	.byte	0x04, 0x17
        /*003a*/ 	.short	(.L_4166 - .L_4165)
.L_4165:
        /*003c*/ 	.word	0x00000000
        /*0040*/ 	.short	0x0002
        /*0042*/ 	.short	0x0010
        /*0044*/ 	.byte	0x00, 0xf5, 0x21, 0x00


	//----- nvinfo : EIATTR_KPARAM_INFO
	.align		4
.L_4166:
        /*0048*/ 	.byte	0x04, 0x17
        /*004a*/ 	.short	(.L_4168 - .L_4167)
.L_4167:
        /*004c*/ 	.word	0x00000000
        /*0050*/ 	.short	0x0001
        /*0052*/ 	.short	0x0008
        /*0054*/ 	.byte	0x00, 0xf5, 0x21, 0x00


	//----- nvinfo : EIATTR_KPARAM_INFO
	.align		4
.L_4168:
        /*0058*/ 	.byte	0x04, 0x17
        /*005a*/ 	.short	(.L_4170 - .L_4169)
.L_4169:
        /*005c*/ 	.word	0x00000000
        /*0060*/ 	.short	0x0000
        /*0062*/ 	.short	0x0000
        /*0064*/ 	.byte	0x00, 0xf0, 0x11, 0x00


	//----- nvinfo : EIATTR_SPARSE_MMA_MASK
	.align		4
.L_4170:
        /*0068*/ 	.byte	0x03, 0x50
        /*006a*/ 	.short	0x0000


	//----- nvinfo : EIATTR_MAXREG_COUNT
	.align		4
        /*006c*/ 	.byte	0x03, 0x1b
        /*006e*/ 	.short	0x00ff


	//----- nvinfo : EIATTR_NUM_BARRIERS
	.align		4
        /*0070*/ 	.byte	0x02, 0x4c
        /*0072*/ 	.byte	0x01
	.zero		1


	//----- nvinfo : EIATTR_MERCURY_ISA_VERSION
	.align		4
        /*0074*/ 	.byte	0x03, 0x5f
        /*0076*/ 	.short	0x0101


	//----- nvinfo : EIATTR_VRC_CTA_INIT_COUNT
	.align		4
        /*0078*/ 	.byte	0x02, 0x4a
	.zero		1
	.zero		1


	//----- nvinfo : EIATTR_EXIT_INSTR_OFFSETS
	.align		4
        /*007c*/ 	.byte	0x04, 0x1c
        /*007e*/ 	.short	(.L_4172 - .L_4171)


	//   ....[0]....
.L_4171:
        /*0080*/ 	.word	0x00003350


	//   ....[1]....
        /*0084*/ 	.word	0x00003430


	//----- nvinfo : EIATTR_CRS_STACK_SIZE
	.align		4
.L_4172:
        /*0088*/ 	.byte	0x04, 0x1e
        /*008a*/ 	.short	(.L_4174 - .L_4173)
.L_4173:
        /*008c*/ 	.word	0x00000000


	//----- nvinfo : EIATTR_CBANK_PARAM_SIZE
	.align		4
.L_4174:
        /*0090*/ 	.byte	0x03, 0x19
        /*0092*/ 	.short	0x0030


	//----- nvinfo : EIATTR_PARAM_CBANK
	.align		4
        /*0094*/ 	.byte	0x04, 0x0a
        /*0096*/ 	.short	(.L_4176 - .L_4175)
	.align		4
.L_4175:
        /*0098*/ 	.word	index@(.nv.constant0._Z30massMatrixMultiplySharedKernelILi9ELi11ELi1EEviPKdS1_S1_S1_Pd)
        /*009c*/ 	.short	0x0380
        /*009e*/ 	.short	0x0030


	//----- nvinfo : EIATTR_SW_WAR
	.align		4
.L_4176:
        /*00a0*/ 	.byte	0x04, 0x36
        /*00a2*/ 	.short	(.L_4178 - .L_4177)
.L_4177:
        /*00a4*/ 	.word	0x00000008
.L_4178:


//--------------------- .nv.info._Z32massMatrixMultiplyConstantKernelILi9ELi11ELi1EEviPKdS1_S1_S1_Pd --------------------------
	.section	.nv.info._Z32massMatrixMultiplyConstantKernelILi9ELi11ELi1EEviPKdS1_S1_S1_Pd,"",@"SHT_CUDA_INFO"
	.sectionflags	@""
	.align	4


	//----- nvinfo : EIATTR_CUDA_API_VERSION
	.align		4
        /*0000*/ 	.byte	0x04, 0x37
        /*0002*/ 	.short	(.L_4180 - .L_4179)
.L_4179:
        /*0004*/ 	.word	0x00000082


	//----- nvinfo : EIATTR_KPARAM_INFO
	.align		4
.L_4180:
        /*0008*/ 	.byte	0x04, 0x17
        /*000a*/ 	.short	(.L_4182 - .L_4181)
.L_4181:
        /*000c*/ 	.word	0x00000000
        /*0010*/ 	.short	0x0005
        /*0012*/ 	.short	0x0028
        /*0014*/ 	.byte	0x00, 0xf5, 0x21, 0x00


	//----- nvinfo : EIATTR_KPARAM_INFO
	.align		4
.L_4182:
        /*0018*/ 	.byte	0x04, 0x17
        /*001a*/ 	.short	(.L_4184 - .L_4183)
.L_4183:
        /*001c*/ 	.word	0x00000000
        /*0020*/ 	.short	0x0004
        /*0022*/ 	.short	0x0020
        /*0024*/ 	.byte	0x00, 0xf5, 0x21, 0x00


	//----- nvinfo : EIATTR_KPARAM_INFO
	.align		4
.L_4184:
        /*0028*/ 	.byte	0x04, 0x17
        /*002a*/ 	.short	(.L_4186 - .L_4185)
.L_4185:
        /*002c*/ 	.word	0x00000000
        /*0030*/ 	.short	0x0003
        /*0032*/ 	.short	0x0018
        /*0034*/ 	.byte	0x00, 0xf5, 0x21, 0x00


	//----- nvinfo : EIATTR_KPARAM_INFO
	.align		4
.L_4186:
        /*0038*/ 	.byte	0x04, 0x17
        /*003a*/ 	.short	(.L_4188 - .L_4187)
.L_4187:
        /*003c*/ 	.word	0x00000000
        /*0040*/ 	.short	0x0002
        /*0042*/ 	.short	0x0010
        /*0044*/ 	.byte	0x00, 0xf5, 0x21, 0x00


	//----- nvinfo : EIATTR_KPARAM_INFO
	.align		4
.L_4188:
        /*0048*/ 	.byte	0x04, 0x17
        /*004a*/ 	.short	(.L_4190 - .L_4189)
.L_4189:
        /*004c*/ 	.word	0x00000000
        /*0050*/ 	.short	0x0001
        /*0052*/ 	.short	0x0008
        /*0054*/ 	.byte	0x00, 0xf5, 0x21, 0x00


	//----- nvinfo : EIATTR_KPARAM_INFO
	.align		4
.L_4190:
        /*0058*/ 	.byte	0x04, 0x17
        /*005a*/ 	.short	(.L_4192 - .L_4191)
.L_4191:
        /*005c*/ 	.word	0x00000000
        /*0060*/ 	.short	0x0000
        /*0062*/ 	.short	0x0000
        /*0064*/ 	.byte	0x00, 0xf0, 0x11, 0x00


	//----- nvinfo : EIATTR_SPARSE_MMA_MASK
	.align		4
.L_4192:
        /*0068*/ 	.byte	0x03, 0x50
        /*006a*/ 	.short	0x0000


	//----- nvinfo : EIATTR_MAXREG_COUNT
	.align		4
        /*006c*/ 	.byte	0x03, 0x1b
        /*006e*/ 	.short	0x00ff


	//----- nvinfo : EIATTR_NUM_BARRIERS
	.align		4
        /*0070*/ 	.byte	0x02, 0x4c
        /*0072*/ 	.byte	0x01
	.zero		1


	//----- nvinfo : EIATTR_MERCURY_ISA_VERSION
	.align		4
        /*0074*/ 	.byte	0x03, 0x5f
        /*0076*/ 	.short	0x0101


	//----- nvinfo : EIATTR_VRC_CTA_INIT_COUNT
	.align		4
        /*0078*/ 	.byte	0x02, 0x4a
	.zero		1
	.zero		1


	//----- nvinfo : EIATTR_EXIT_INSTR_OFFSETS
	.align		4
        /*007c*/ 	.byte	0x04, 0x1c
        /*007e*/ 	.short	(.L_4194 - .L_4193)


	//   ....[0]....
.L_4193:
        /*0080*/ 	.word	0x00003c60


	//   ....[1]....
        /*0084*/ 	.word	0x00003d40


	//----- nvinfo : EIATTR_CRS_STACK_SIZE
	.align		4
.L_4194:
        /*0088*/ 	.byte	0x04, 0x1e
        /*008a*/ 	.short	(.L_4196 - .L_4195)
.L_4195:
        /*008c*/ 	.word	0x00000000


	//----- nvinfo : EIATTR_CBANK_PARAM_SIZE
	.align		4
.L_4196:
        /*0090*/ 	.byte	0x03, 0x19
        /*0092*/ 	.short	0x0030


	//----- nvinfo : EIATTR_PARAM_CBANK
	.align		4
        /*0094*/ 	.byte	0x04, 0x0a
        /*0096*/ 	.short	(.L_4198 - .L_4197)
	.align		4
.L_4197:
        /*0098*/ 	.word	index@(.nv.constant0._Z32massMatrixMultiplyConstantKernelILi9ELi11ELi1EEviPKdS1_S1_S1_Pd)
        /*009c*/ 	.short	0x0380
        /*009e*/ 	.short	0x0030


	//----- nvinfo : EIATTR_SW_WAR
	.align		4
.L_4198:
        /*00a0*/ 	.byte	0x04, 0x36
        /*00a2*/ 	.short	(.L_4200 - .L_4199)
.L_4199:
        /*00a4*/ 	.word	0x00000008
.L_4200:


//--------------------- .nv.info._Z32massMatrixMultiplyRegisterKernelILi9ELi11ELi1EEviPKdS1_S1_S1_Pd --------------------------
	.section	.nv.info._Z32massMatrixMultiplyRegisterKernelILi9ELi11ELi1EEviPKdS1_S1_S1_Pd,"",@"SHT_CUDA_INFO"
	.sectionflags	@""
	.align	4


	//----- nvinfo : EIATTR_CUDA_API_VERSION
	.align		4
        /*0000*/ 	.byte	0x04, 0x37
        /*0002*/ 	.short	(.L_4202 - .L_4201)
.L_4201:
        /*0004*/ 	.word	0x00000082


	//----- nvinfo : EIATTR_KPARAM_INFO
	.align		4
.L_4202:
        /*0008*/ 	.byte	0x04, 0x17
        /*000a*/ 	.short	(.L_4204 - .L_4203)
.L_4203:
        /*000c*/ 	.word	0x00000000
        /*0010*/ 	.short	0x0005
        /*0012*/ 	.short	0x0028
        /*0014*/ 	.byte	0x00, 0xf5, 0x21, 0x00


	//----- nvinfo : EIATTR_KPARAM_INFO
	.align		4
.L_4204:
        /*0018*/ 	.byte	0x04, 0x17
        /*001a*/ 	.short	(.L_4206 - .L_4205)
.L_4205:
        /*001c*/ 	.word	0x00000000
        /*0020*/ 	.short	0x0004
        /*0022*/ 	.short	0x0020
        /*0024*/ 	.byte	0x00, 0xf5, 0x21, 0x00


	//----- nvinfo : EIATTR_KPARAM_INFO
	.align		4
.L_4206:
        /*0028*/ 	.byte	0x04, 0x17
        /*002a*/ 	.short	(.L_4208 - .L_4207)
.L_4207:
        /*002c*/ 	.word	0x00000000
        /*0030*/ 	.short	0x0003
        /*0032*/ 	.short	0x0018
        /*0034*/ 	.byte	0x00, 0xf5, 0x21, 0x00


	//----- nvinfo : EIATTR_KPARAM_INFO
	.align		4
.L_4208:
        /*0038*/ 	.byte	0x04, 0x17
        /*003a*/ 	.short	(.L_4210 - .L_4209)
.L_4209:
        /*003c*/ 	.word	0x00000000
        /*0040*/ 	.short	0x0002
        /*0042*/ 	.short	0x0010
        /*0044*/ 	.byte	0x00, 0xf5, 0x21, 0x00


	//----- nvinfo : EIATTR_KPARAM_INFO
	.align		4
.L_4210:
        /*0048*/ 	.byte	0x04, 0x17
        /*004a*/ 	.short	(.L_4212 - .L_4211)
.L_4211:
        /*004c*/ 	.word	0x00000000
        /*0050*/ 	.short	0x0001
        /*0052*/ 	.short	0x0008
        /*0054*/ 	.byte	0x00, 0xf5, 0x21, 0x00


	//----- nvinfo : EIATTR_KPARAM_INFO
	.align		4
.L_4212:
        /*0058*/ 	.byte	0x04, 0x17
        /*005a*/ 	.short	(.L_4214 - .L_4213)
.L_4213:
        /*005c*/ 	.word	0x00000000
        /*0060*/ 	.short	0x0000
        /*0062*/ 	.short	0x0000
        /*0064*/ 	.byte	0x00, 0xf0, 0x11, 0x00


	//----- nvinfo : EIATTR_SPARSE_MMA_MASK
	.align		4
.L_4214:
        /*0068*/ 	.byte	0x03, 0x50
        /*006a*/ 	.short	0x0000


	//----- nvinfo : EIATTR_MAXREG_COUNT
	.align		4
        /*006c*/ 	.byte	0x03, 0x1b
        /*006e*/ 	.short	0x00ff


	//----- nvinfo : EIATTR_NUM_BARRIERS
	.align		4
        /*0070*/ 	.byte	0x02, 0x4c
        /*0072*/ 	.byte	0x01
	.zero		1


	//----- nvinfo : EIATTR_MERCURY_ISA_VERSION
	.align		4
        /*0074*/ 	.byte	0x03, 0x5f
        /*0076*/ 	.short	0x0101


	//----- nvinfo : EIATTR_VRC_CTA_INIT_COUNT
	.align		4
        /*0078*/ 	.byte	0x02, 0x4a
	.zero		1
	.zero		1


	//----- nvinfo : EIATTR_EXIT_INSTR_OFFSETS
	.align		4
        /*007c*/ 	.byte	0x04, 0x1c
        /*007e*/ 	.short	(.L_4216 - .L_4215)


	//   ....[0]....
.L_4215:
        /*0080*/ 	.word	0x000043b0


	//   ....[1]....
        /*0084*/ 	.word	0x00004490


	//----- nvinfo : EIATTR_CRS_STACK_SIZE
	.align		4
.L_4216:
        /*0088*/ 	.byte	0x04, 0x1e
        /*008a*/ 	.short	(.L_4218 - .L_4217)
.L_4217:
        /*008c*/ 	.word	0x00000000


	//----- nvinfo : EIATTR_CBANK_PARAM_SIZE
	.align		4
.L_4218:
        /*0090*/ 	.byte	0x03, 0x19
        /*0092*/ 	.short	0x0030


	//----- nvinfo : EIATTR_PARAM_CBANK
	.align		4
        /*0094*/ 	.byte	0x04, 0x0a
        /*0096*/ 	.short	(.L_4220 - .L_4219)
	.align		4
.L_4219:
        /*0098*/ 	.word	index@(.nv.constant0._Z32massMatrixMultiplyRegisterKernelILi9ELi11ELi1EEviPKdS1_S1_S1_Pd)
        /*009c*/ 	.short	0x0380
        /*009e*/ 	.short	0x0030


	//----- nvinfo : EIATTR_SW_WAR
	.align		4
.L_4220:
        /*00a0*/ 	.byte	0x04, 0x36
        /*00a2*/ 	.short	(.L_4222 - .L_4221)
.L_4221:
        /*00a4*/ 	.word	0x00000008
.L_4222:


//--------------------- .nv.info._Z42massMatrixMultiplyMonolithicConstantKernelILi9ELi10ELi1EEviPKdS1_S1_S1_Pd --------------------------
	.section	.nv.info._Z42massMatrixMultiplyMonolithicConstantKernelILi9ELi10ELi1EEviPKdS1_S1_S1_Pd,"",@"SHT_CUDA_INFO"
	.sectionflags	@""
	.align	4


	//----- nvinfo : EIATTR_CUDA_API_VERSION
	.align		4
        /*0000*/ 	.byte	0x04, 0x37
        /*0002*/ 	.short	(.L_4224 - .L_4223)
.L_4223:
        /*0004*/ 	.word	0x00000082


	//----- nvinfo : EIATTR_KPARAM_INFO
	.align		4
.L_4224:
        /*0008*/ 	.byte	0x04, 0x17
        /*000a*/ 	.short	(.L_4226 - .L_4225)
.L_4225:
        /*000c*/ 	.word	0x00000000
        /*0010*/ 	.short	0x0005
        /*0012*/ 	.short	0x0028
        /*0014*/ 	.byte	0x00, 0xf5, 0x21, 0x00


	//----- nvinfo : EIATTR_KPARAM_INFO
	.align		4
.L_4226:
        /*0018*/ 	.byte	0x04, 0x17
        /*001a*/ 	.short	(.L_4228 - .L_4227)
.L_4227:
        /*001c*/ 	.word	0x00000000
        /*0020*/ 	.short	0x0004
        /*0022*/ 	.short	0x0020
        /*0024*/ 	.byte	0x00, 0xf5, 0x21, 0x00


	//----- nvinfo : EIATTR_KPARAM_INFO
	.align		4
.L_4228:
        /*0028*/ 	.byte	0x04, 0x17
        /*002a*/ 	.short	(.L_4230 - .L_4229)
.L_4229:
        /*002c*/ 	.word	0x00000000
        /*0030*/ 	.short	0x0003
        /*0032*/ 	.short	0x0018
        /*0034*/ 	.byte	0x00, 0xf5, 0x21, 0x00


	//----- nvinfo : EIATTR_KPARAM_INFO
	.align		4
.L_4230:
        /*0038*/ 	.byte	0x04, 0x17
        /*003a*/ 	.short	(.L_4232 - .L_4231)
.L_4231:
        /*003c*/ 	.word	0x00000000
        /*0040*/ 	.short	0x0002
        /*0042*/ 	.short	0x0010
        /*0044*/ 	.byte	0x00, 0xf5, 0x21, 0x00


	//----- nvinfo : EIATTR_KPARAM_INFO
	.align		4
.L_4232:
        /*0048*/ 	.byte	0x04, 0x17
        /*004a*/ 	.short	(.L_4234 - .L_4233)
.L_4233:
        /*004c*/ 	.word	0x00000000
        /*0050*/ 	.short	0x0001
        /*0052*/ 	.short	0x0008
        /*0054*/ 	.byte	0x00, 0xf5, 0x21, 0x00


	//----- nvinfo : EIATTR_KPARAM_INFO
	.align		4
.L_4234:
        /*0058*/ 	.byte	0x04, 0x17
        /*005a*/ 	.short	(.L_4236 - .L_4235)
.L_4235:
        /*005c*/ 	.word	0x00000000
        /*0060*/ 	.short	0x0000
        /*0062*/ 	.short	0x0000
        /*0064*/ 	.byte	0x00, 0xf0, 0x11, 0x00


	//----- nvinfo : EIATTR_SPARSE_MMA_MASK
	.align		4
.L_4236:
        /*0068*/ 	.byte	0x03, 0x50
        /*006a*/ 	.short	0x0000


	//----- nvinfo : EIATTR_MAXREG_COUNT
	.align		4
        /*006c*/ 	.byte	0x03, 0x1b
        /*006e*/ 	.short	0x00ff


	//----- nvinfo : EIATTR_NUM_BARRIERS
	.align		4
        /*0070*/ 	.byte	0x02, 0x4c
        /*0072*/ 	.byte	0x01
	.zero		1


	//----- nvinfo : EIATTR_MERCURY_ISA_VERSION
	.align		4
        /*0074*/ 	.byte	0x03, 0x5f
        /*0076*/ 	.short	0x0101


	//----- nvinfo : EIATTR_VRC_CTA_INIT_COUNT
	.align		4
        /*0078*/ 	.byte	0x02, 0x4a
	.zero		1
	.zero		1


	//----- nvinfo : EIATTR_EXIT_INSTR_OFFSETS
	.align		4
        /*007c*/ 	.byte	0x04, 0x1c
        /*007e*/ 	.short	(.L_4238 - .L_4237)


	//   ....[0]....
.L_4237:
        /*0080*/ 	.word	0x00003ee0


	//   ....[1]....
        /*0084*/ 	.word	0x00003fb0


	//----- nvinfo : EIATTR_CRS_STACK_SIZE
	.align		4
.L_4238:
        /*0088*/ 	.byte	0x04, 0x1e
        /*008a*/ 	.short	(.L_4240 - .L_4239)
.L_4239:
        /*008c*/ 	.word	0x00000000


	//----- nvinfo : EIATTR_CBANK_PARAM_SIZE
	.align		4
.L_4240:
        /*0090*/ 	.byte	0x03, 0x19
        /*0092*/ 	.short	0x0030


	//----- nvinfo : EIATTR_PARAM_CBANK
	.align		4
        /*0094*/ 	.byte	0x04, 0x0a
        /*0096*/ 	.short	(.L_4242 - .L_4241)
	.align		4
.L_4241:
        /*0098*/ 	.word	index@(.nv.constant0._Z42massMatrixMultiplyMonolithicConstantKernelILi9ELi10ELi1EEviPKdS1_S1_S1_Pd)
        /*009c*/ 	.short	0x0380
        /*009e*/ 	.short	0x0030


	//----- nvinfo : EIATTR_SW_WAR
	.align		4
.L_4242:
        /*00a0*/ 	.byte	0x04, 0x36
        /*00a2*/ 	.short	(.L_4244 - .L_4243)
.L_4243:
        /*00a4*/ 	.word	0x00000008
.L_4244:


//--------------------- .nv.info._Z40massMatrixMultiplyMonolithicGlobalKernelILi9ELi10ELi1EEviPKdS1_S1_S1_Pd --------------------------
	.section	.nv.info._Z40massMatrixMultiplyMonolithicGlobalKernelILi9ELi10ELi1EEviPKdS1_S1_S1_Pd,"",@"SHT_CUDA_INFO"
	.sectionflags	@""
	.align	4


	//----- nvinfo : EIATTR_CUDA_API_VERSION
	.align		4
        /*0000*/ 	.byte	0x04, 0x37
        /*0002*/ 	.short	(.L_4246 - .L_4245)
.L_4245:
        /*0004*/ 	.word	0x00000082


	//----- nvinfo : EIATTR_KPARAM_INFO
	.align		4
.L_4246:
        /*0008*/ 	.byte	0x04, 0x17
        /*000a*/ 	.short	(.L_4248 - .L_4247)
.L_4247:
        /*000c*/ 	.word	0x00000000
        /*0010*/ 	.short	0x0005
        /*0012*/ 	.short	0x0028
        /*0014*/ 	.byte	0x00, 0xf5, 0x21, 0x00


	//----- nvinfo : EIATTR_KPARAM_INFO
	.align		4
.L_4248:
        /*0018*/ 	.byte	0x04, 0x17
        /*001a*/ 	.short	(.L_4250 - .L_4249)
.L_4249:
        /*001c*/ 	.word	0x00000000
        /*0020*/ 	.short	0x0004
        /*0022*/ 	.short	0x0020
        /*0024*/ 	.byte	0x00, 0xf5, 0x21, 0x00


	//----- nvinfo : EIATTR_KPARAM_INFO
	.align		4
.L_4250:
        /*0028*/ 	.byte	0x04, 0x17
        /*002a*/ 	.short	(.L_4252 - .L_4251)
.L_4251:
        /*002c*/ 	.word	0x00000000
        /*0030*/ 	.short	0x0003
        /*0032*/ 	.short	0x0018
        /*0034*/ 	.byte	0x00, 0xf5, 0x21, 0x00


	//----- nvinfo : EIATTR_KPARAM_INFO
	.align		4
.L_4252:
        /*0038*/ 	.byte	0x04, 0x17
        /*003a*/ 	.short	(.L_4254 - .L_4253)
.L_4253:
        /*003c*/ 	.word	0x00000000
        /*0040*/ 	.short	0x0002
        /*0042*/ 	.short	0x0010
        /*0044*/ 	.byte	0x00, 0xf5, 0x21, 0x00


	//----- nvinfo : EIATTR_KPARAM_INFO
	.align		4
.L_4254:
        /*0048*/ 	.byte	0x04, 0x17
        /*004a*/ 	.short	(.L_4256 - .L_4255)
.L_4255:
        /*004c*/ 	.word	0x00000000
        /*0050*/ 	.short	0x0001
        /*0052*/ 	.short	0x0008
        /*0054*/ 	.byte	0x00, 0xf5, 0x21, 0x00


	//----- nvinfo : EIATTR_KPARAM_INFO
	.align		4
.L_4256:
        /*0058*/ 	.byte	0x04, 0x17
        /*005a*/ 	.short	(.L_4258 - .L_4257)
.L_4257:
        /*005c*/ 	.word	0x00000000
        /*0060*/ 	.short	0x0000
        /*0062*/ 	.short	0x0000
        /*0064*/ 	.byte	0x00, 0xf0, 0x11, 0x00


	//----- nvinfo : EIATTR_SPARSE_MMA_MASK
	.align		4
.L_4258:
        /*0068*/ 	.byte	0x03, 0x50
        /*006a*/ 	.short	0x0000


	//----- nvinfo : EIATTR_MAXREG_COUNT
	.align		4
        /*006c*/ 	.byte	0x03, 0x1b
        /*006e*/ 	.short	0x00ff


	//----- nvinfo : EIATTR_NUM_BARRIERS
	.align		4
        /*0070*/ 	.byte	0x02, 0x4c
        /*0072*/ 	.byte	0x01
	.zero		1


	//----- nvinfo : EIATTR_MERCURY_ISA_VERSION
	.align		4
        /*0074*/ 	.byte	0x03, 0x5f
        /*0076*/ 	.short	0x0101


	//----- nvinfo : EIATTR_VRC_CTA_INIT_COUNT
	.align		4
        /*0078*/ 	.byte	0x02, 0x4a
	.zero		1
	.zero		1


	//----- nvinfo : EIATTR_EXIT_INSTR_OFFSETS
	.align		4
        /*007c*/ 	.byte	0x04, 0x1c
        /*007e*/ 	.short	(.L_4260 - .L_4259)


	//   ....[0]....
.L_4259:
        /*0080*/ 	.word	0x00003dd0


	//   ....[1]....
        /*0084*/ 	.word	0x00003ea0


	//----- nvinfo : EIATTR_CRS_STACK_SIZE
	.align		4
.L_4260:
        /*0088*/ 	.byte	0x04, 0x1e
        /*008a*/ 	.short	(.L_4262 - .L_4261)
.L_4261:
        /*008c*/ 	.word	0x00000000


	//----- nvinfo : EIATTR_CBANK_PARAM_SIZE
	.align		4
.L_4262:
        /*0090*/ 	.byte	0x03, 0x19
        /*0092*/ 	.short	0x0030


	//----- nvinfo : EIATTR_PARAM_CBANK
	.align		4
        /*0094*/ 	.byte	0x04, 0x0a
        /*0096*/ 	.short	(.L_4264 - .L_4263)
	.align		4
.L_4263:
        /*0098*/ 	.word	index@(.nv.constant0._Z40massMatrixMultiplyMonolithicGlobalKernelILi9ELi10ELi1EEviPKdS1_S1_S1_Pd)
        /*009c*/ 	.short	0x0380
        /*009e*/ 	.short	0x0030


	//----- nvinfo : EIATTR_SW_WAR
	.align		4
.L_4264:
        /*00a0*/ 	.byte	0x04, 0x36
        /*00a2*/ 	.short	(.L_4266 - .L_4265)
.L_4265:
        /*00a4*/ 	.word	0x00000008
.L_4266:


//--------------------- .nv.info._Z30massMatrixMultiplyGlobalKernelILi9ELi10ELi1EEviPKdS1_S1_S1_Pd --------------------------
	.section	.nv.info._Z30massMatrixMultiplyGlobalKernelILi9ELi10ELi1EEviPKdS1_S1_S1_Pd,"",@"SHT_CUDA_INFO"
	.sectionflags	@""
	.align	4


	//----- nvinfo : EIATTR_CUDA_API_VERSION
	.align		4
        /*0000*/ 	.byte	0x04, 0x37
        /*0002*/ 	.short	(.L_4268 - .L_4267)
.L_4267:
        /*0004*/ 	.word	0x00000082


	//----- nvinfo : EIATTR_KPARAM_INFO
	.align		4
.L_4268:
        /*0008*/ 	.byte	0x04, 0x17
        /*000a*/ 	.short	(.L_4270 - .L_4269)
.L_4269:
        /*000c*/ 	.word	0x00000000
        /*0010*/ 	.short	0x0005
        /*0012*/ 	.short	0x0028
        /*0014*/ 	.byte	0x00, 0xf5, 0x21, 0x00


	//----- nvinfo : EIATTR_KPARAM_INFO
	.align		4
.L_4270:
        /*0018*/ 	.byte	0x04, 0x17
        /*001a*/ 	.short	(.L_4272 - .L_4271)
.L_4271:
        /*001c*/ 	.word	0x00000000
        /*0020*/ 	.short	0x0004
        /*0022*/ 	.short	0x0020
        /*0024*/ 	.byte	0x00, 0xf5, 0x21, 0x00


	//----- nvinfo : EIATTR_KPARAM_INFO
	.align		4
.L_4272:
        /*0028*/ 	.byte	0x04, 0x17
        /*002a*/ 	.short	(.L_4274 - .L_4273)
.L_4273:
        /*002c*/ 	.word	0x00000000
        /*0030*/ 	.short	0x0003
        /*0032*/ 	.short	0x0018
        /*0034*/ 	.byte	0x00, 0xf5, 0x21, 0x00


	//----- nvinfo : EIATTR_KPARAM_INFO
	.align		4
.L_4274:
        /*0038*/ 	.byte	0x04, 0x17
        /*003a*/ 	.short	(.L_4276 - .L_4275)
.L_4275:
        /*003c*/ 	.word	0x00000000
        /*0040*/ 	.short	0x0002
        /*0042*/ 	.short	0x0010
        /*0044*/ 	.byte	0x00, 0xf5, 0x21, 0x00


	//----- nvinfo : EIATTR_KPARAM_INFO
	.align		4
.L_4276:
        /*0048*/ 	.byte	0x04, 0x17
        /*004a*/ 	.short	(.L_4278 - .L_4277)
.L_4277:
        /*004c*/ 	.word	0x00000000
        /*0050*/ 	.short	0x0001
        /*0052*/ 	.short	0x0008
        /*0054*/ 	.byte	0x00, 0xf5, 0x21, 0x00


	//----- nvinfo : EIATTR_KPARAM_INFO
	.align		4
.L_4278:
        /*0058*/ 	.byte	0x04, 0x17
        /*005a*/ 	.short	(.L_4280 - .L_4279)
.L_4279:
        /*005c*/ 	.word	0x00000000
        /*0060*/ 	.short	0x0000
        /*0062*/ 	.short	0x0000
        /*0064*/ 	.byte	0x00, 0xf0, 0x11, 0x00


	//----- nvinfo : EIATTR_SPARSE_MMA_MASK
	.align		4
.L_4280:
        /*0068*/ 	.byte	0x03, 0x50
        /*006a*/ 	.short	0x0000


	//----- nvinfo : EIATTR_MAXREG_COUNT
	.align		4
        /*006c*/ 	.byte	0x03, 0x1b
        /*006e*/ 	.short	0x00ff


	//----- nvinfo : EIATTR_NUM_BARRIERS
	.align		4
        /*0070*/ 	.byte	0x02, 0x4c
        /*0072*/ 	.byte	0x01
	.zero		1


	//----- nvinfo : EIATTR_MERCURY_ISA_VERSION
	.align		4
        /*0074*/ 	.byte	0x03, 0x5f
        /*0076*/ 	.short	0x0101


	//----- nvinfo : EIATTR_VRC_CTA_INIT_COUNT
	.align		4
        /*0078*/ 	.byte	0x02, 0x4a
	.zero		1
	.zero		1


	//----- nvinfo : EIATTR_EXIT_INSTR_OFFSETS
	.align		4
        /*007c*/ 	.byte	0x04, 0x1c
        /*007e*/ 	.short	(.L_4282 - .L_4281)


	//   ....[0]....
.L_4281:
        /*0080*/ 	.word	0x00002ed0


	//   ....[1]....
        /*0084*/ 	.word	0x00002fb0


	//----- nvinfo : EIATTR_CRS_STACK_SIZE
	.align		4
.L_4282:
        /*0088*/ 	.byte	0x04, 0x1e
        /*008a*/ 	.short	(.L_4284 - .L_4283)
.L_4283:
        /*008c*/ 	.word	0x00000000


	//----- nvinfo : EIATTR_CBANK_PARAM_SIZE
	.align		4
.L_4284:
        /*0090*/ 	.byte	0x03, 0x19
        /*0092*/ 	.short	0x0030


	//----- nvinfo : EIATTR_PARAM_CBANK
	.align		4
        /*0094*/ 	.byte	0x04, 0x0a
        /*0096*/ 	.short	(.L_4286 - .L_4285)
	.align		4
.L_4285:
        /*0098*/ 	.word	index@(.nv.constant0._Z30massMatrixMultiplyGlobalKernelILi9ELi10ELi1EEviPKdS1_S1_S1_Pd)
        /*009c*/ 	.short	0x0380
        /*009e*/ 	.short	0x0030


	//----- nvinfo : EIATTR_SW_WAR
	.align		4
.L_4286:
        /*00a0*/ 	.byte	0x04, 0x36
        /*00a2*/ 	.short	(.L_4288 - .L_4287)
.L_4287:
        /*00a4*/ 	.word	0x00000008
.L_4288:


//--------------------- .nv.info._Z30massMatrixMultiplySharedKernelILi9ELi10ELi1EEviPKdS1_S1_S1_Pd --------------------------
	.section	.nv.info._Z30massMatrixMultiplySharedKernelILi9ELi10ELi1EEviPKdS1_S1_S1_Pd,"",@"SHT_CUDA_INFO"
	.sectionflags	@""
	.align	4


	//----- nvinfo : EIATTR_CUDA_API_VERSION
	.align		4
        /*0000*/ 	.byte	0x04, 0x37
        /*0002*/ 	.short	(.L_4290 - .L_4289)
.L_4289:
        /*0004*/ 	.word	0x00000082


	//----- nvinfo : EIATTR_KPARAM_INFO
	.align		4
.L_4290:
        /*0008*/ 	.byte	0x04, 0x17
        /*000a*/ 	.short	(.L_4292 - .L_4291)
.L_4291:
        /*000c*/ 	.word	0x00000000
        /*0010*/ 	.short	0x0005
        /*0012*/ 	.short	0x0028
        /*0014*/ 	.byte	0x00, 0xf5, 0x21, 0x00


	//----- nvinfo : EIATTR_KPARAM_INFO
	.align		4
.L_4292:
        /*0018*/ 	.byte	0x04, 0x17
        /*001a*/ 	.short	(.L_4294 - .L_4293)
.L_4293:
        /*001c*/ 	.word	0x00000000
        /*0020*/ 	.short	0x0004
        /*0022*/ 	.short	0x0020
        /*0024*/ 	.byte	0x00, 0xf5, 0x21, 0x00


	//----- nvinfo : EIATTR_KPARAM_INFO
	.align		4
.L_4294:
        /*0028*/ 	.byte	0x04, 0x17
        /*002a*/ 	.short	(.L_4296 - .L_4295)
.L_4295:
        /*002c*/ 	.word	0x00000000
        /*0030*/ 	.short	0x0003
        /*0032*/ 	.short	0x0018
        /*0034*/ 	.byte	0x00, 0xf5, 0x21, 0x00


	//----- nvinfo : EIATTR_KPARAM_INFO
	.align		4
.L_4296:
        /*0038*/ 	.byte	0x04, 0x17
        /*003a*/ 	.short	(.L_4298 - .L_4297)
.L_4297:
        /*003c*/ 	.word	0x00000000
        /*0040*/ 	.short	0x0002
        /*0042*/ 	.short	0x0010
        /*0044*/ 	.byte	0x00, 0xf5, 0x21, 0x00


	//----- nvinfo : EIATTR_KPARAM_INFO
	.align		4
.L_4298:
        /*0048*/ 	.byte	0x04, 0x17
        /*004a*/ 	.short	(.L_4300 - .L_4299)
.L_4299:
        /*004c*/ 	.word	0x00000000
        /*0050*/ 	.short	0x0001
        /*0052*/ 	.short	0x0008
        /*0054*/ 	.byte	0x00, 0xf5, 0x21, 0x00


	//----- nvinfo : EIATTR_KPARAM_INFO
	.align		4
.L_4300:
        /*0058*/ 	.byte	0x04, 0x17
        /*005a*/ 	.short	(.L_4302 - .L_4301)
.L_4301:
        /*005c*/ 	.word	0x00000000
        /*0060*/ 	.short	0x0000
        /*0062*/ 	.short	0x0000
        /*0064*/ 	.byte	0x00, 0xf0, 0x11, 0x00


	//----- nvinfo : EIATTR_SPARSE_MMA_MASK
	.align		4
.L_4302:
        /*0068*/ 	.byte	0x03, 0x50
        /*006a*/ 	.short	0x0000


	//----- nvinfo : EIATTR_MAXREG_COUNT
	.align		4
        /*006c*/ 	.byte	0x03, 0x1b
        /*006e*/ 	.short	0x00ff


	//----- nvinfo : EIATTR_NUM_BARRIERS
	.align		4
        /*0070*/ 	.byte	0x02, 0x4c
        /*0072*/ 	.byte	0x01
	.zero		1


	//----- nvinfo : EIATTR_MERCURY_ISA_VERSION
	.align		4
        /*0074*/ 	.byte	0x03, 0x5f
        /*0076*/ 	.short	0x0101


	//----- nvinfo : EIATTR_INT_WARP_WIDE_INSTR_OFFSETS
	.align		4
        /*0078*/ 	.byte	0x04, 0x31
        /*007a*/ 	.short	(.L_4304 - .L_4303)


	//   ....[0]....
.L_4303:
        /*007c*/ 	.word	0x00000120


	//----- nvinfo : EIATTR_VRC_CTA_INIT_COUNT
	.align		4
.L_4304:
        /*0080*/ 	.byte	0x02, 0x4a
	.zero		1
	.zero		1


	//----- nvinfo : EIATTR_EXIT_INSTR_OFFSETS
	.align		4
        /*0084*/ 	.byte	0x04, 0x1c
        /*0086*/ 	.short	(.L_4306 - .L_4305)


	//   ....[0]....
.L_4305:
        /*0088*/ 	.word	0x00002d30


	//   ....[1]....
        /*008c*/ 	.word	0x00002e00


	//----- nvinfo : EIATTR_CRS_STACK_SIZE
	.align		4
.L_4306:
        /*0090*/ 	.byte	0x04, 0x1e
        /*0092*/ 	.short	(.L_4308 - .L_4307)
.L_4307:
        /*0094*/ 	.word	0x00000000


	//----- nvinfo : EIATTR_CBANK_PARAM_SIZE
	.align		4
.L_4308:
        /*0098*/ 	.byte	0x03, 0x19
        /*009a*/ 	.short	0x0030


	//----- nvinfo : EIATTR_PARAM_CBANK
	.align		4
        /*009c*/ 	.byte	0x04, 0x0a
        /*009e*/ 	.short	(.L_4310 - .L_4309)
	.align		4
.L_4309:
        /*00a0*/ 	.word	index@(.nv.constant0._Z30massMatrixMultiplySharedKernelILi9ELi10ELi1EEviPKdS1_S1_S1_Pd)
        /*00a4*/ 	.short	0x0380
        /*00a6*/ 	.short	0x0030


	//----- nvinfo : EIATTR_SW_WAR
	.align		4
.L_4310:
        /*00a8*/ 	.byte	0x04, 0x36
        /*00aa*/ 	.short	(.L_4312 - .L_4311)
.L_4311:
        /*00ac*/ 	.word	0x00000008
.L_4312:


//--------------------- .nv.info._Z32massMatrixMultiplyConstantKernelILi9ELi10ELi1EEviPKdS1_S1_S1_Pd --------------------------
	.section	.nv.info._Z32massMatrixMultiplyConstantKernelILi9ELi10ELi1EEviPKdS1_S1_S1_Pd,"",@"SHT_CUDA_INFO"
	.sectionflags	@""
	.align	4


	//----- nvinfo : EIATTR_CUDA_API_VERSION
	.align		4
        /*0000*/ 	.byte	0x04, 0x37
        /*0002*/ 	.short	(.L_4314 - .L_4313)
.L_4313:
        /*0004*/ 	.word	0x00000082


	//----- nvinfo : EIATTR_KPARAM_INFO
	.align		4
.L_4314:
        /*0008*/ 	.byte	0x04, 0x17
        /*000a*/ 	.short	(.L_4316 - .L_4315)
.L_4315:
        /*000c*/ 	.word	0x00000000
        /*0010*/ 	.short	0x0005
        /*0012*/ 	.short	0x0028
        /*0014*/ 	.byte	0x00, 0xf5, 0x21, 0x00


	//----- nvinfo : EIATTR_KPARAM_INFO
	.align		4
.L_4316:
        /*0018*/ 	.byte	0x04, 0x17
        /*001a*/ 	.short	(.L_4318 - .L_4317)
.L_4317:
        /*001c*/ 	.word	0x00000000
        /*0020*/ 	.short	0x0004
        /*0022*/ 	.short	0x0020
        /*0024*/ 	.byte	0x00, 0xf5, 0x21, 0x00


	//----- nvinfo : EIATTR_KPARAM_INFO
	.align		4
.L_4318:
        /*0028*/ 	.byte	0x04, 0x17
        /*002a*/ 	.short	(.L_4320 - .L_4319)
.L_4319:
        /*002c*/ 	.word	0x00000000
        /*0030*/ 	.short	0x0003
        /*0032*/ 	.short	0x0018
        /*0034*/ 	.byte	0x00, 0xf5, 0x21, 0x00


	//----- nvinfo : EIATTR_KPARAM_INFO
	.align		4
.L_4320:
        /*0038*/ 	.byte	0x04, 0x17
        /*003a*/ 	.short	(.L_4322 - .L_4321)
.L_4321:
        /*003c*/ 	.word	0x00000000
        /*0040*/ 	.short	0x0002
        /*0042*/ 	.short	0x0010
        /*0044*/ 	.byte	0x00, 0xf5, 0x21, 0x00


	//----- nvinfo : EIATTR_KPARAM_INFO
	.align		4
.L_4322:
        /*0048*/ 	.byte	0x04, 0x17
        /*004a*/ 	.short	(.L_4324 - .L_4323)
.L_4323:
        /*004c*/ 	.word	0x00000000
        /*0050*/ 	.short	0x0001
        /*0052*/ 	.short	0x0008
        /*0054*/ 	.byte	0x00, 0xf5, 0x21, 0x00


	//----- nvinfo : EIATTR_KPARAM_INFO
	.align		4
.L_4324:
        /*0058*/ 	.byte	0x04, 0x17
        /*005a*/ 	.short	(.L_4326 - .L_4325)
.L_4325:
        /*005c*/ 	.word	0x00000000
        /*0060*/ 	.short	0x0000
        /*0062*/ 	.short	0x0000
        /*0064*/ 	.byte	0x00, 0xf0, 0x11, 0x00


	//----- nvinfo : EIATTR_SPARSE_MMA_MASK
	.align		4
.L_4326:
        /*0068*/ 	.byte	0x03, 0x50
        /*006a*/ 	.short	0x0000


	//----- nvinfo : EIATTR_MAXREG_COUNT
	.align		4
        /*006c*/ 	.byte	0x03, 0x1b
        /*006e*/ 	.short	0x00ff


	//----- nvinfo : EIATTR_NUM_BARRIERS
	.align		4
        /*0070*/ 	.byte	0x02, 0x4c
        /*0072*/ 	.byte	0x01
	.zero		1


	//----- nvinfo : EIATTR_MERCURY_ISA_VERSION
	.align		4
        /*0074*/ 	.byte	0x03, 0x5f
        /*0076*/ 	.short	0x0101


	//----- nvinfo : EIATTR_VRC_CTA_INIT_COUNT
	.align		4
        /*0078*/ 	.byte	0x02, 0x4a
	.zero		1
	.zero		1


	//----- nvinfo : EIATTR_EXIT_INSTR_OFFSETS
	.align		4
        /*007c*/ 	.byte	0x04, 0x1c
        /*007e*/ 	.short	(.L_4328 - .L_4327)


	//   ....[0]....
.L_4327:
        /*0080*/ 	.word	0x00002e50


	//   ....[1]....
        /*0084*/ 	.word	0x00002f30


	//----- nvinfo : EIATTR_CRS_STACK_SIZE
	.align		4
.L_4328:
        /*0088*/ 	.byte	0x04, 0x1e
        /*008a*/ 	.short	(.L_4330 - .L_4329)
.L_4329:
        /*008c*/ 	.word	0x00000000


	//----- nvinfo : EIATTR_CBANK_PARAM_SIZE
	.align		4
.L_4330:
        /*0090*/ 	.byte	0x03, 0x19
        /*0092*/ 	.short	0x0030


	//----- nvinfo : EIATTR_PARAM_CBANK
	.align		4
        /*0094*/ 	.byte	0x04, 0x0a
        /*0096*/ 	.short	(.L_4332 - .L_4331)
	.align		4
.L_4331:
        /*0098*/ 	.word	index@(.nv.constant0._Z32massMatrixMultiplyConstantKernelILi9ELi10ELi1EEviPKdS1_S1_S1_Pd)
        /*009c*/ 	.short	0x0380
        /*009e*/ 	.short	0x0030


	//----- nvinfo : EIATTR_SW_WAR
	.align		4
.L_4332:
        /*00a0*/ 	.byte	0x04, 0x36
        /*00a2*/ 	.short	(.L_4334 - .L_4333)
.L_4333:
        /*00a4*/ 	.word	0x00000008
.L_4334:


//--------------------- .nv.info._Z32massMatrixMultiplyRegisterKernelILi9ELi10ELi1EEviPKdS1_S1_S1_Pd --------------------------
	.section	.nv.info._Z32massMatrixMultiplyRegisterKernelILi9ELi10ELi1EEviPKdS1_S1_S1_Pd,"",@"SHT_CUDA_INFO"
	.sectionflags	@""
	.align	4


	//----- nvinfo : EIATTR_CUDA_API_VERSION
	.align		4
        /*0000*/ 	.byte	0x04, 0x37
        /*0002*/ 	.short	(.L_4336 - .L_4335)
.L_4335:
        /*0004*/ 	.word	0x00000082


	//----- nvinfo : EIATTR_KPARAM_INFO
	.align		4
.L_4336:
        /*0008*/ 	.byte	0x04, 0x17
        /*000a*/ 	.short	(.L_4338 - .L_4337)
.L_4337:
        /*000c*/ 	.word	0x00000000
        /*0010*/ 	.short	0x0005
        /*0012*/ 	.short	0x0028
        /*0014*/ 	.byte	0x00, 0xf5, 0x21, 0x00


	//----- nvinfo : EIATTR_KPARAM_INFO
	.align		4
.L_4338:
        /*0018*/ 	.byte	0x04, 0x17
        /*001a*/ 	.short	(.L_4340 - .L_4339)
.L_4339:
        /*001c*/ 	.word	0x00000000
        /*0020*/ 	.short	0x0004
        /*0022*/ 	.short	0x0020
        /*0024*/ 	.byte	0x00, 0xf5, 0x21, 0x00


	//----- nvinfo : EIATTR_KPARAM_INFO
	.align		4
.L_4340:
        /*0028*/ 	.byte	0x04, 0x17
        /*002a*/ 	.short	(.L_4342 - .L_4341)
.L_4341:
        /*002c*/ 	.word	0x00000000
        /*0030*/ 	.short	0x0003
        /*0032*/ 	.short	0x0018
        /*0034*/ 	.byte	0x00, 0xf5, 0x21, 0x00


	//----- nvinfo : EIATTR_KPARAM_INFO
	.align		4
.L_4342:
        /*0038*/ 	.byte	0x04, 0x17
        /*003a*/ 	.short	(.L_4344 - .L_4343)
.L_4343:
        /*003c*/ 	.word	0x00000000
        /*0040*/ 	.short	0x0002
        /*0042*/ 	.short	0x0010
        /*0044*/ 	.byte	0x00, 0xf5, 0x21, 0x00


	//----- nvinfo : EIATTR_KPARAM_INFO
	.align		4
.L_4344:
        /*0048*/ 	.byte	0x04, 0x17
        /*004a*/ 	.short	(.L_4346 - .L_4345)
.L_4345:
        /*004c*/ 	.word	0x00000000
        /*0050*/ 	.short	0x0001
        /*0052*/ 	.short	0x0008
        /*0054*/ 	.byte	0x00, 0xf5, 0x21, 0x00


	//----- nvinfo : EIATTR_KPARAM_INFO
	.align		4
.L_4346:
        /*0058*/ 	.byte	0x04, 0x17
        /*005a*/ 	.short	(.L_4348 - .L_4347)
.L_4347:
        /*005c*/ 	.word	0x00000000
        /*0060*/ 	.short	0x0000
        /*0062*/ 	.short	0x0000
        /*0064*/ 	.byte	0x00, 0xf0, 0x11, 0x00


	//----- nvinfo : EIATTR_SPARSE_MMA_MASK
	.align		4
.L_4348:
        /*0068*/ 	.byte	0x03, 0x50
        /*006a*/ 	.short	0x0000


	//----- nvinfo : EIATTR_MAXREG_COUNT
	.align		4
        /*006c*/ 	.byte	0x03, 0x1b
        /*006e*/ 	.short	0x00ff


	//----- nvinfo : EIATTR_NUM_BARRIERS
	.align		4
        /*0070*/ 	.byte	0x02, 0x4c
        /*0072*/ 	.byte	0x01
	.zero		1


	//----- nvinfo : EIATTR_MERCURY_ISA_VERSION
	.align		4
        /*0074*/ 	.byte	0x03, 0x5f
        /*0076*/ 	.short	0x0101


	//----- nvinfo : EIATTR_VRC_CTA_INIT_COUNT
	.align		4
        /*0078*/ 	.byte	0x02, 0x4a
	.zero		1
	.zero		1


	//----- nvinfo : EIATTR_EXIT_INSTR_OFFSETS
	.align		4
        /*007c*/ 	.byte	0x04, 0x1c
        /*007e*/ 	.short	(.L_4350 - .L_4349)


	//   ....[0]....
.L_4349:
        /*0080*/ 	.word	0x00003ef0


	//   ....[1]....
        /*0084*/ 	.word	0x00003fe0


	//----- nvinfo : EIATTR_CRS_STACK_SIZE
	.align		4
.L_4350:
        /*0088*/ 	.byte	0x04, 0x1e
        /*008a*/ 	.short	(.L_4352 - .L_4351)
.L_4351:
        /*008c*/ 	.word	0x00000000


	//----- nvinfo : EIATTR_CBANK_PARAM_SIZE
	.align		4
.L_4352:
        /*0090*/ 	.byte	0x03, 0x19
        /*0092*/ 	.short	0x0030


	//----- nvinfo : EIATTR_PARAM_CBANK
	.align		4
        /*0094*/ 	.byte	0x04, 0x0a
        /*0096*/ 	.short	(.L_4354 - .L_4353)
	.align		4
.L_4353:
        /*0098*/ 	.word	index@(.nv.constant0._Z32massMatrixMultiplyRegisterKernelILi9ELi10ELi1EEviPKdS1_S1_S1_Pd)
        /*009c*/ 	.short	0x0380
        /*009e*/ 	.short	0x0030


	//----- nvinfo : EIATTR_SW_WAR
	.align		4
.L_4354:
        /*00a0*/ 	.byte	0x04, 0x36
        /*00a2*/ 	.short	(.L_4356 - .L_4355)
.L_4355:
        /*00a4*/ 	.word	0x00000008
.L_4356:


//--------------------- .nv.info._Z42massMatrixMultiplyMonolithicConstantKernelILi9ELi9ELi1EEviPKdS1_S1_S1_Pd --------------------------
	.section	.nv.info._Z42massMatrixMultiplyMonolithicConstantKernelILi9ELi9ELi1EEviPKdS1_S1_S1_Pd,"",@"SHT_CUDA_INFO"
	.sectionflags	@""
	.align	4


	//----- nvinfo : EIATTR_CUDA_API_VERSION
	.align		4
        /*0000*/ 	.byte	0x04, 0x37
        /*0002*/ 	.short	(.L_4358 - .L_4357)
.L_4357:
        /*0004*/ 	.word	0x00000082


	//----- nvinfo : EIATTR_KPARAM_INFO
	.align		4
.L_4358:
        /*0008*/ 	.byte	0x04, 0x17
        /*000a*/ 	.short	(.L_4360 - .L_4359)
.L_4359:
        /*000c*/ 	.word	0x00000000
        /*0010*/ 	.short	0x0005
        /*0012*/ 	.short	0x0028
        /*0014*/ 	.byte	0x00, 0xf5, 0x21, 0x00


	//----- nvinfo : EIATTR_KPARAM_INFO
	.align		4
.L_4360:
        /*0018*/ 	.byte	0x04, 0x17
        /*001a*/ 	.short	(.L_4362 - .L_4361)
.L_4361:
        /*001c*/ 	.word	0x00000000
        /*0020*/ 	.short	0x0004
        /*0022*/ 	.short	0x0020
        /*0024*/ 	.byte	0x00, 0xf5, 0x21, 0x00


	//----- nvinfo : EIATTR_KPARAM_INFO
	.align		4
.L_4362:
        /*0028*/ 	.byte	0x04, 0x17
        /*002a*/ 	.short	(.L_4364 - .L_4363)
.L_4363:
        /*002c*/ 	.word	0x00000000
        /*0030*/ 	.short	0x0003
        /*0032*/ 	.short	0x0018
        /*0034*/ 	.byte	0x00, 0xf5, 0x21, 0x00


	//----- nvinfo : EIATTR_KPARAM_INFO
	.align		4
.L_4364:
        /*0038*/ 	.byte	0x04, 0x17
        /*003a*/ 	.short	(.L_4366 - .L_4365)
.L_4365:
        /*003c*/ 	.word	0x00000000
        /*0040*/ 	.short	0x0002
        /*0042*/ 	.short	0x0010
        /*0044*/ 	.byte	0x00, 0xf5, 0x21, 0x00


	//----- nvinfo : EIATTR_KPARAM_INFO
	.align		4
.L_4366:
        /*0048*/ 	.byte	0x04, 0x17
        /*004a*/ 	.short	(.L_4368 - .L_4367)
.L_4367:
        /*004c*/ 	.word	0x00000000
        /*0050*/ 	.short	0x0001
        /*0052*/ 	.short	0x0008
        /*0054*/ 	.byte	0x00, 0xf5, 0x21, 0x00


	//----- nvinfo : EIATTR_KPARAM_INFO
	.align		4
.L_4368:
        /*0058*/ 	.byte	0x04, 0x17
        /*005a*/ 	.short	(.L_4370 - .L_4369)
.L_4369:
        /*005c*/ 	.word	0x00000000
        /*0060*/ 	.short	0x0000
        /*0062*/ 	.short	0x0000
        /*0064*/ 	.byte	0x00, 0xf0, 0x11, 0x00


	//----- nvinfo : EIATTR_SPARSE_MMA_MASK
	.align		4
.L_4370:
        /*0068*/ 	.byte	0x03, 0x50
        /*006a*/ 	.short	0x0000


	//----- nvinfo : EIATTR_MAXREG_COUNT
	.align		4
        /*006c*/ 	.byte	0x03, 0x1b
        /*006e*/ 	.short	0x00ff


	//----- nvinfo : EIATTR_NUM_BARRIERS
	.align		4
        /*0070*/ 	.byte	0x02, 0x4c
        /*0072*/ 	.byte	0x01
	.zero		1


	//----- nvinfo : EIATTR_MERCURY_ISA_VERSION
	.align		4
        /*0074*/ 	.byte	0x03, 0x5f
        /*0076*/ 	.short	0x0101


	//----- nvinfo : EIATTR_VRC_CTA_INIT_COUNT
	.align		4
        /*0078*/ 	.byte	0x02, 0x4a
	.zero		1
	.zero		1


	//----- nvinfo : EIATTR_EXIT_INSTR_OFFSETS
	.align		4
        /*007c*/ 	.byte	0x04, 0x1c
        /*007e*/ 	.short	(.L_4372 - .L_4371)


	//   ....[0]....
.L_4371:
        /*0080*/ 	.word	0x00003b60


	//   ....[1]....
        /*0084*/ 	.word	0x00003c30


	//----- nvinfo : EIATTR_CRS_STACK_SIZE
	.align		4
.L_4372:
        /*0088*/ 	.byte	0x04, 0x1e
        /*008a*/ 	.short	(.L_4374 - .L_4373)
.L_4373:
        /*008c*/ 	.word	0x00000000


	//----- nvinfo : EIATTR_CBANK_PARAM_SIZE
	.align		4
.L_4374:
        /*0090*/ 	.byte	0x03, 0x19
        /*0092*/ 	.short	0x0030


	//----- nvinfo : EIATTR_PARAM_CBANK
	.align		4
        /*0094*/ 	.byte	0x04, 0x0a
        /*0096*/ 	.short	(.L_4376 - .L_4375)
	.align		4
.L_4375:
        /*0098*/ 	.word	index@(.nv.constant0._Z42massMatrixMultiplyMonolithicConstantKernelILi9ELi9ELi1EEviPKdS1_S1_S1_Pd)
        /*009c*/ 	.short	0x0380
        /*009e*/ 	.short	0x0030


	//----- nvinfo : EIATTR_SW_WAR
	.align		4
.L_4376:
        /*00a0*/ 	.byte	0x04, 0x36
        /*00a2*/ 	.short	(.L_4378 - .L_4377)
.L_4377:
        /*00a4*/ 	.word	0x00000008
.L_4378:


//--------------------- .nv.info._Z40massMatrixMultiplyMonolithicGlobalKernelILi9ELi9ELi1EEviPKdS1_S1_S1_Pd --------------------------
	.section	.nv.info._Z40massMatrixMultiplyMonolithicGlobalKernelILi9ELi9ELi1EEviPKdS1_S1_S1_Pd,"",@"SHT_CUDA_INFO"
	.sectionflags	@""
	.align	4


	//----- nvinfo : EIATTR_CUDA_API_VERSION
	.align		4
        /*0000*/ 	.byte	0x04, 0x37
        /*0002*/ 	.short	(.L_4380 - .L_4379)
.L_4379:
        /*0004*/ 	.word	0x00000082


	//----- nvinfo : EIATTR_KPARAM_INFO
	.align		4
.L_4380:
        /*0008*/ 	.byte	0x04, 0x17
        /*000a*/ 	.short	(.L_4382 - .L_4381)
.L_4381:
        /*000c*/ 	.word	0x00000000
        /*0010*/ 	.short	0x0005
        /*0012*/ 	.short	0x0028
        /*0014*/ 	.byte	0x00, 0xf5, 0x21, 0x00


	//----- nvinfo : EIATTR_KPARAM_INFO
	.align		4
.L_4382:
        /*0018*/ 	.byte	0x04, 0x17
        /*001a*/ 	.short	(.L_4384 - .L_4383)
.L_4383:
        /*001c*/ 	.word	0x00000000
        /*0020*/ 	.short	0x0004
        /*0022*/ 	.short	0x0020
        /*0024*/ 	.byte	0x00, 0xf5, 0x21, 0x00


	//----- nvinfo : EIATTR_KPARAM_INFO
	.align		4
.L_4384:
        /*0028*/ 	.byte	0x04, 0x17
        /*002a*/ 	.short	(.L_4386 - .L_4385)
.L_4385:
        /*002c*/ 	.word	0x00000000
        /*0030*/ 	.short	0x0003
        /*0032*/ 	.short	0x0018
        /*0034*/ 	.byte	0x00, 0xf5, 0x21, 0x00


	//----- nvinfo : EIATTR_KPARAM_INFO
	.align		4
.L_4386:
        /*0038*/ 	.byte	0x04, 0x17
        /*003a*/ 	.short	(.L_4388 - .L_4387)
.L_4387:
        /*003c*/ 	.word	0x00000000
        /*0040*/ 	.short	0x0002
        /*0042*/ 	.short	0x0010
        /*0044*/ 	.byte	0x00, 0xf5, 0x21, 0x00


	//----- nvinfo : EIATTR_KPARAM_INFO
	.align		4
.L_4388:
        /*0048*/ 	.byte	0x04, 0x17
        /*004a*/ 	.short	(.L_4390 - .L_4389)
.L_4389:
        /*004c*/ 	.word	0x00000000
        /*0050*/ 	.short	0x0001
        /*0052*/ 	.short	0x0008
        /*0054*/ 	.byte	0x00, 0xf5, 0x21, 0x00


	//----- nvinfo : EIATTR_KPARAM_INFO
	.align		4
.L_4390:
        /*0058*/ 	.byte	0x04, 0x17
        /*005a*/ 	.short	(.L_4392 - .L_4391)
.L_4391:
        /*005c*/ 	.word	0x00000000
        /*0060*/ 	.short	0x0000
        /*0062*/ 	.short	0x0000
        /*0064*/ 	.byte	0x00, 0xf0, 0x11, 0x00


	//----- nvinfo : EIATTR_SPARSE_MMA_MASK
	.align		4
.L_4392:
        /*0068*/ 	.byte	0x03, 0x50
        /*006a*/ 	.short	0x0000


	//----- nvinfo : EIATTR_MAXREG_COUNT
	.align		4
        /*006c*/ 	.byte	0x03, 0x1b
        /*006e*/ 	.short	0x00ff


	//----- nvinfo : EIATTR_NUM_BARRIERS
	.align		4
        /*0070*/ 	.byte	0x02, 0x4c
        /*0072*/ 	.byte	0x01
	.zero		1


	//----- nvinfo : EIATTR_MERCURY_ISA_VERSION
	.align		4
        /*0074*/ 	.byte	0x03, 0x5f
        /*0076*/ 	.short	0x0101


	//----- nvinfo : EIATTR_VRC_CTA_INIT_COUNT
	.align		4
        /*0078*/ 	.byte	0x02, 0x4a
	.zero		1
	.zero		1


	//----- nvinfo : EIATTR_EXIT_INSTR_OFFSETS
	.align		4
        /*007c*/ 	.byte	0x04, 0x1c
        /*007e*/ 	.short	(.L_4394 - .L_4393)


	//   ....[0]....
.L_4393:
        /*0080*/ 	.word	0x00003890


	//   ....[1]....
        /*0084*/ 	.word	0x00003960


	//----- nvinfo : EIATTR_CRS_STACK_SIZE
	.align		4
.L_4394:
        /*0088*/ 	.byte	0x04, 0x1e
        /*008a*/ 	.short	(.L_4396 - .L_4395)
.L_4395:
        /*008c*/ 	.word	0x00000000


	//----- nvinfo : EIATTR_CBANK_PARAM_SIZE
	.align		4
.L_4396:
        /*0090*/ 	.byte	0x03, 0x19
        /*0092*/ 	.short	0x0030


	//----- nvinfo : EIATTR_PARAM_CBANK
	.align		4
        /*0094*/ 	.byte	0x04, 0x0a
        /*0096*/ 	.short	(.L_4398 - .L_4397)
	.align		4
.L_4397:
        /*0098*/ 	.word	index@(.nv.constant0._Z40massMatrixMultiplyMonolithicGlobalKernelILi9ELi9ELi1EEviPKdS1_S1_S1_Pd)
        /*009c*/ 	.short	0x0380
        /*009e*/ 	.short	0x0030


	//----- nvinfo : EIATTR_SW_WAR
	.align		4
.L_4398:
        /*00a0*/ 	.byte	0x04, 0x36
        /*00a2*/ 	.short	(.L_4400 - .L_4399)
.L_4399:
        /*00a4*/ 	.word	0x00000008
.L_4400:


//--------------------- .nv.info._Z30massMatrixMultiplyGlobalKernelILi9ELi9ELi1EEviPKdS1_S1_S1_Pd --------------------------
	.section	.nv.info._Z30massMatrixMultiplyGlobalKernelILi9ELi9ELi1EEviPKdS1_S1_S1_Pd,"",@"SHT_CUDA_INFO"
	.sectionflags	@""
	.align	4


	//----- nvinfo : EIATTR_CUDA_API_VERSION
	.align		4
        /*0000*/ 	.byte	0x04, 0x37
        /*0002*/ 	.short	(.L_4402 - .L_4401)
.L_4401:
        /*0004*/ 	.word	0x00000082


	//----- nvinfo : EIATTR_KPARAM_INFO
	.align		4
.L_4402:
        /*0008*/ 	.byte	0x04, 0x17
        /*000a*/ 	.short	(.L_4404 - .L_4403)
.L_4403:
        /*000c*/ 	.word	0x00000000
        /*0010*/ 	.short	0x0005
        /*0012*/ 	.short	0x0028
        /*0014*/ 	.byte	0x00, 0xf5, 0x21, 0x00


	//----- nvinfo : EIATTR_KPARAM_INFO
	.align		4
.L_4404:
        /*0018*/ 	.byte	0x04, 0x17
        /*001a*/ 	.short	(.L_4406 - .L_4405)
.L_4405:
        /*001c*/ 	.word	0x00000000
        /*0020*/ 	.short	0x0004
        /*0022*/ 	.short	0x0020
        /*0024*/ 	.byte	0x00, 0xf5, 0x21, 0x00


	//----- nvinfo : EIATTR_KPARAM_INFO
	.align		4
.L_4406:
        /*0028*/ 	.byte	0x04, 0x17
        /*002a*/ 	.short	(.L_4408 - .L_4407)
.L_4407:
        /*002c*/ 	.word	0x00000000
        /*0030*/ 	.short	0x0003
        /*0032*/ 	.short	0x0018
        /*0034*/ 	.byte	0x00, 0xf5, 0x21, 0x00


	//----- nvinfo : EIATTR_KPARAM_INFO
	.align		4
.L_4408:
        /*0038*/ 	.byte	0x04, 0x17
        /*003a*/ 	.short	(.L_4410 - .L_4409)
.L_4409:
        /*003c*/ 	.word	0x00000000
        /*0040*/ 	.short	0x0002
        /*0042*/ 	.short	0x0010
        /*0044*/ 	.byte	0x00, 0xf5, 0x21, 0x00


	//----- nvinfo : EIATTR_KPARAM_INFO
	.align		4
.L_4410:
        /*0048*/ 	.byte	0x04, 0x17
        /*004a*/ 	.short	(.L_4412 - .L_4411)
.L_4411:
        /*004c*/ 	.word	0x00000000
        /*0050*/ 	.short	0x0001
        /*0052*/ 	.short	0x0008
        /*0054*/ 	.byte	0x00, 0xf5, 0x21, 0x00


	//----- nvinfo : EIATTR_KPARAM_INFO
	.align		4
.L_4412:
        /*0058*/ 	.byte	0x04, 0x17
        /*005a*/ 	.short	(.L_4414 - .L_4413)
.L_4413:
        /*005c*/ 	.word	0x00000000
        /*0060*/ 	.short	0x0000
        /*0062*/ 	.short	0x0000
        /*0064*/ 	.byte	0x00, 0xf0, 0x11, 0x00


	//----- nvinfo : EIATTR_SPARSE_MMA_MASK
	.align		4
.L_4414:
        /*0068*/ 	.byte	0x03, 0x50
        /*006a*/ 	.short	0x0000


	//----- nvinfo : EIATTR_MAXREG_COUNT
	.align		4
        /*006c*/ 	.byte	0x03, 0x1b
        /*006e*/ 	.short	0x00ff


	//----- nvinfo : EIATTR_NUM_BARRIERS
	.align		4
        /*0070*/ 	.byte	0x02, 0x4c
        /*0072*/ 	.byte	0x01
	.zero		1


	//----- nvinfo : EIATTR_MERCURY_ISA_VERSION
	.align		4
        /*0074*/ 	.byte	0x03, 0x5f
        /*0076*/ 	.short	0x0101


	//----- nvinfo : EIATTR_VRC_CTA_INIT_COUNT
	.align		4
        /*0078*/ 	.byte	0x02, 0x4a
	.zero		1
	.zero		1


	//----- nvinfo : EIATTR_EXIT_INSTR_OFFSETS
	.align		4
        /*007c*/ 	.byte	0x04, 0x1c
        /*007e*/ 	.short	(.L_4416 - .L_4415)


	//   ....[0]....
.L_4415:
        /*0080*/ 	.word	0x00002eb0


	//   ....[1]....
        /*0084*/ 	.word	0x00002f80


	//----- nvinfo : EIATTR_CRS_STACK_SIZE
	.align		4
.L_4416:
        /*0088*/ 	.byte	0x04, 0x1e
        /*008a*/ 	.short	(.L_4418 - .L_4417)
.L_4417:
        /*008c*/ 	.word	0x00000000


	//----- nvinfo : EIATTR_CBANK_PARAM_SIZE
	.align		4
.L_4418:
        /*0090*/ 	.byte	0x03, 0x19
        /*0092*/ 	.short	0x0030


	//----- nvinfo : EIATTR_PARAM_CBANK
	.align		4
        /*0094*/ 	.byte	0x04, 0x0a
        /*0096*/ 	.short	(.L_4420 - .L_4419)
	.align		4
.L_4419:
        /*0098*/ 	.word	index@(.nv.constant0._Z30massMatrixMultiplyGlobalKernelILi9ELi9ELi1EEviPKdS1_S1_S1_Pd)
        /*009c*/ 	.short	0x0380
        /*009e*/ 	.short	0x0030


	//----- nvinfo : EIATTR_SW_WAR
	.align		4
.L_4420:
        /*00a0*/ 	.byte	0x04, 0x36
        /*00a2*/ 	.short	(.L_4422 - .L_4421)
.L_4421:
        /*00a4*/ 	.word	0x00000008
.L_4422:


//--------------------- .nv.info._Z30massMatrixMultiplySharedKernelILi9ELi9ELi1EEviPKdS1_S1_S1_Pd --------------------------
	.section	.nv.info._Z30massMatrixMultiplySharedKernelILi9ELi9ELi1EEviPKdS1_S1_S1_Pd,"",@"SHT_CUDA_INFO"
	.sectionflags	@""
	.align	4


	//----- nvinfo : EIATTR_CUDA_API_VERSION
	.align		4
        /*0000*/ 	.byte	0x04, 0x37
        /*0002*/ 	.short	(.L_4424 - .L_4423)
.L_4423:
        /*0004*/ 	.word	0x00000082


	//----- nvinfo : EIATTR_KPARAM_INFO
	.align		4
.L_4424:
        /*0008*/ 	.byte	0x04, 0x17
        /*000a*/ 	.short	(.L_4426 - .L_4425)
.L_4425:
        /*000c*/ 	.word	0x00000000
        /*0010*/ 	.short	0x0005
        /*0012*/ 	.short	0x0028
        /*0014*/ 	.byte	0x00, 0xf5, 0x21, 0x00


	//----- nvinfo : EIATTR_KPARAM_INFO
	.align		4
.L_4426:
        /*0018*/ 	.byte	0x04, 0x17
        /*001a*/ 	.short	(.L_4428 - .L_4427)
.L_4427:
        /*001c*/ 	.word	0x00000000
        /*0020*/ 	.short	0x0004
        /*0022*/ 	.short	0x0020
        /*0024*/ 	.byte	0x00, 0xf5, 0x21, 0x00


	//----- nvinfo : EIATTR_KPARAM_INFO
	.align		4
.L_4428:
        /*0028*/ 	.byte	0x04, 0x17
        /*002a*/ 	.short	(.L_4430 - .L_4429)
.L_4429:
        /*002c*/ 	.word	0x00000000
        /*0030*/ 	.short	0x0003
        /*0032*/ 	.short	0x0018
        /*0034*/ 	.byte	0x00, 0xf5, 0x21, 0x00


	//----- nvinfo : EIATTR_KPARAM_INFO
	.align		4
.L_4430:
        /*0038*/ 	.byte	0x04, 0x17
        /*003a*/ 	.short	(.L_4432 - .L_4431)
.L_4431:
        /*003c*/ 	.word	0x00000000
        /*0040*/ 	.short	0x0002
        /*0042*/ 	.short	0x0010
        /*0044*/ 	.byte	0x00, 0xf5, 0x21, 0x00


	//----- nvinfo : EIATTR_KPARAM_INFO
	.align		4
.L_4432:
        /*0048*/ 	.byte	0x04, 0x17
        /*004a*/ 	.short	(.L_4434 - .L_4433)
.L_4433:
        /*004c*/ 	.word	0x00000000
        /*0050*/ 	.short	0x0001
        /*0052*/ 	.short	0x0008
        /*0054*/ 	.byte	0x00, 0xf5, 0x21, 0x00


	//----- nvinfo : EIATTR_KPARAM_INFO
	.align		4
.L_4434:
        /*0058*/ 	.byte	0x04, 0x17
        /*005a*/ 	.short	(.L_4436 - .L_4435)
.L_4435:
        /*005c*/ 	.word	0x00000000
        /*0060*/ 	.short	0x0000
        /*0062*/ 	.short	0x0000
        /*0064*/ 	.byte	0x00, 0xf0, 0x11, 0x00


	//----- nvinfo : EIATTR_SPARSE_MMA_MASK
	.align		4
.L_4436:
        /*0068*/ 	.byte	0x03, 0x50
        /*006a*/ 	.short	0x0000


	//----- nvinfo : EIATTR_MAXREG_COUNT
	.align		4
        /*006c*/ 	.byte	0x03, 0x1b
        /*006e*/ 	.short	0x00ff


	//----- nvinfo : EIATTR_NUM_BARRIERS
	.align		4
        /*0070*/ 	.byte	0x02, 0x4c
        /*0072*/ 	.byte	0x01
	.zero		1


	//----- nvinfo : EIATTR_MERCURY_ISA_VERSION
	.align		4
        /*0074*/ 	.byte	0x03, 0x5f
        /*0076*/ 	.short	0x0101


	//----- nvinfo : EIATTR_INT_WARP_WIDE_INSTR_OFFSETS
	.align		4
        /*0078*/ 	.byte	0x04, 0x31
        /*007a*/ 	.short	(.L_4438 - .L_4437)


	//   ....[0]....
.L_4437:
        /*007c*/ 	.word	0x00000120


	//----- nvinfo : EIATTR_VRC_CTA_INIT_COUNT
	.align		4
.L_4438:
        /*0080*/ 	.byte	0x02, 0x4a
	.zero		1
	.zero		1


	//----- nvinfo : EIATTR_EXIT_INSTR_OFFSETS
	.align		4
        /*0084*/ 	.byte	0x04, 0x1c
        /*0086*/ 	.short	(.L_4440 - .L_4439)


	//   ....[0]....
.L_4439:
        /*0088*/ 	.word	0x00002cd0


	//   ....[1]....
        /*008c*/ 	.word	0x00002da0


	//----- nvinfo : EIATTR_CRS_STACK_SIZE
	.align		4
.L_4440:
        /*0090*/ 	.byte	0x04, 0x1e
        /*0092*/ 	.short	(.L_4442 - .L_4441)
.L_4441:
        /*0094*/ 	.word	0x00000000


	//----- nvinfo : EIATTR_CBANK_PARAM_SIZE
	.align		4
.L_4442:
        /*0098*/ 	.byte	0x03, 0x19
        /*009a*/ 	.short	0x0030


	//----- nvinfo : EIATTR_PARAM_CBANK
	.align		4
        /*009c*/ 	.byte	0x04, 0x0a
        /*009e*/ 	.short	(.L_4444 - .L_4443)
	.align		4
.L_4443:
        /*00a0*/ 	.word	index@(.nv.constant0._Z30massMatrixMultiplySharedKernelILi9ELi9ELi1EEviPKdS1_S1_S1_Pd)
        /*00a4*/ 	.short	0x0380
        /*00a6*/ 	.short	0x0030


	//----- nvinfo : EIATTR_SW_WAR
	.align		4
.L_4444:
        /*00a8*/ 	.byte	0x04, 0x36
        /*00aa*/ 	.short	(.L_4446 - .L_4445)
.L_4445:
        /*00ac*/ 	.word	0x00000008
.L_4446:


//--------------------- .nv.info._Z32massMatrixMultiplyConstantKernelILi9ELi9ELi1EEviPKdS1_S1_S1_Pd --------------------------
	.section	.nv.info._Z32massMatrixMultiplyConstantKernelILi9ELi9ELi1EEviPKdS1_S1_S1_Pd,"",@"SHT_CUDA_INFO"
	.sectionflags	@""
	.align	4


	//----- nvinfo : EIATTR_CUDA_API_VERSION
	.align		4
        /*0000*/ 	.byte	0x04, 0x37
        /*0002*/ 	.short	(.L_4448 - .L_4447)
.L_4447:
        /*0004*/ 	.word	0x00000082


	//----- nvinfo : EIATTR_KPARAM_INFO
	.align		4
.L_4448:
        /*0008*/ 	.byte	0x04, 0x17
        /*000a*/ 	.short	(.L_4450 - .L_4449)
.L_4449:
        /*000c*/ 	.word	0x00000000
        /*0010*/ 	.short	0x0005
        /*0012*/ 	.short	0x0028
        /*0014*/ 	.byte	0x00, 0xf5, 0x21, 0x00


	//----- nvinfo : EIATTR_KPARAM_INFO
	.align		4
.L_4450:
        /*0018*/ 	.byte	0x04, 0x17
        /*001a*/ 	.short	(.L_4452 - .L_4451)
.L_4451:
        /*001c*/ 	.word	0x00000000
        /*0020*/ 	.short	0x0004
        /*0022*/ 	.short	0x0020
        /*0024*/ 	.byte	0x00, 0xf5, 0x21, 0x00


	//----- nvinfo : EIATTR_KPARAM_INFO
	.align		4
.L_4452:
        /*0028*/ 	.byte	0x04, 0x17
        /*002a*/ 	.short	(.L_4454 - .L_4453)
.L_4453:
        /*002c*/ 	.word	0x00000000
        /*0030*/ 	.short	0x0003
        /*0032*/ 	.short	0x0018
        /*0034*/ 	.byte	0x00, 0xf5, 0x21, 0x00


	//----- nvinfo : EIATTR_KPARAM_INFO
	.align		4
.L_4454:
        /*0038*/ 	.byte	0x04, 0x17
        /*003a*/ 	.short	(.L_4456 - .L_4455)
.L_4455:
        /*003c*/ 	.word	0x00000000
        /*0040*/ 	.short	0x0002
        /*0042*/ 	.short	0x0010
        /*0044*/ 	.byte	0x00, 0xf5, 0x21, 0x00


	//----- nvinfo : EIATTR_KPARAM_INFO
	.align		4
.L_4456:
        /*0048*/ 	.byte	0x04, 0x17
        /*004a*/ 	.short	(.L_4458 - .L_4457)
.L_4457:
        /*004c*/ 	.word	0x00000000
        /*0050*/ 	.short	0x0001
        /*0052*/ 	.short	0x0008
        /*0054*/ 	.byte	0x00, 0xf5, 0x21, 0x00


	//----- nvinfo : EIATTR_KPARAM_INFO
	.align		4
.L_4458:
        /*0058*/ 	.byte	0x04, 0x17
        /*005a*/ 	.short	(.L_4460 - .L_4459)
.L_4459:
        /*005c*/ 	.word	0x00000000
        /*0060*/ 	.short	0x0000
        /*0062*/ 	.short	0x0000
        /*0064*/ 	.byte	0x00, 0xf0, 0x11, 0x00


	//----- nvinfo : EIATTR_SPARSE_MMA_MASK
	.align		4
.L_4460:
        /*0068*/ 	.byte	0x03, 0x50
        /*006a*/ 	.short	0x0000


	//----- nvinfo : EIATTR_MAXREG_COUNT
	.align		4
        /*006c*/ 	.byte	0x03, 0x1b
        /*006e*/ 	.short	0x00ff


	//----- nvinfo : EIATTR_NUM_BARRIERS
	.align		4
        /*0070*/ 	.byte	0x02, 0x4c
        /*0072*/ 	.byte	0x01
	.zero		1


	//----- nvinfo : EIATTR_MERCURY_ISA_VERSION
	.align		4
        /*0074*/ 	.byte	0x03, 0x5f
        /*0076*/ 	.short	0x0101


	//----- nvinfo : EIATTR_VRC_CTA_INIT_COUNT
	.align		4
        /*0078*/ 	.byte	0x02, 0x4a
	.zero		1
	.zero		1


	//----- nvinfo : EIATTR_EXIT_INSTR_OFFSETS
	.align		4
        /*007c*/ 	.byte	0x04, 0x1c
        /*007e*/ 	.short	(.L_4462 - .L_4461)


	//   ....[0]....
.L_4461:
        /*0080*/ 	.word	0x00002e00


	//   ....[1]....
        /*0084*/ 	.word	0x00002ed0


	//----- nvinfo : EIATTR_CRS_STACK_SIZE
	.align		4
.L_4462:
        /*0088*/ 	.byte	0x04, 0x1e
        /*008a*/ 	.short	(.L_4464 - .L_4463)
.L_4463:
        /*008c*/ 	.word	0x00000000


	//----- nvinfo : EIATTR_CBANK_PARAM_SIZE
	.align		4
.L_4464:
        /*0090*/ 	.byte	0x03, 0x19
        /*0092*/ 	.short	0x0030


	//----- nvinfo : EIATTR_PARAM_CBANK
	.align		4
        /*0094*/ 	.byte	0x04, 0x0a
        /*0096*/ 	.short	(.L_4466 - .L_4465)
	.align		4
.L_4465:
        /*0098*/ 	.word	index@(.nv.constant0._Z32massMatrixMultiplyConstantKernelILi9ELi9ELi1EEviPKdS1_S1_S1_Pd)
        /*009c*/ 	.short	0x0380
        /*009e*/ 	.short	0x0030


	//----- nvinfo : EIATTR_SW_WAR
	.align		4
.L_4466:
        /*00a0*/ 	.byte	0x04, 0x36
        /*00a2*/ 	.short	(.L_4468 - .L_4467)
.L_4467:
        /*00a4*/ 	.word	0x00000008
.L_4468:


//--------------------- .nv.info._Z32massMatrixMultiplyRegisterKernelILi9ELi9ELi1EEviPKdS1_S1_S1_Pd --------------------------
	.section	.nv.info._Z32massMatrixMultiplyRegisterKernelILi9ELi9ELi1EEviPKdS1_S1_S1_Pd,"",@"SHT_CUDA_INFO"
	.sectionflags	@""
	.align	4


	//----- nvinfo : EIATTR_CUDA_API_VERSION
	.align		4
        /*0000*/ 	.byte	0x04, 0x37
        /*0002*/ 	.short	(.L_4470 - .L_4469)
.L_4469:
        /*0004*/ 	.word	0x00000082


	//----- nvinfo : EIATTR_KPARAM_INFO
	.align		4
.L_4470:
        /*0008*/ 	.byte	0x04, 0x17
        /*000a*/ 	.short	(.L_4472 - .L_4471)
.L_4471:
        /*000c*/ 	.word	0x00000000
        /*0010*/ 	.short	0x0005
        /*0012*/ 	.short	0x0028
        /*0014*/ 	.byte	0x00, 0xf5, 0x21, 0x00


	//----- nvinfo : EIATTR_KPARAM_INFO
	.align		4
.L_4472:
        /*0018*/ 	.byte	0x04, 0x17
        /*001a*/ 	.short	(.L_4474 - .L_4473)
.L_4473:
        /*001c*/ 	.word	0x00000000
        /*0020*/ 	.short	0x0004
        /*0022*/ 	.short	0x0020
        /*0024*/ 	.byte	0x00, 0xf5, 0x21, 0x00


	//----- nvinfo : EIATTR_KPARAM_INFO
	.align		4
.L_4474:
        /*0028*/ 	.byte	0x04, 0x17
        /*002a*/ 	.short	(.L_4476 - .L_4475)
.L_4475:
        /*002c*/ 	.word	0x00000000
        /*0030*/ 	.short	0x0003
        /*0032*/ 	.short	0x0018
        /*0034*/ 	.byte	0x00, 0xf5, 0x21, 0x00


	//----- nvinfo : EIATTR_KPARAM_INFO
	.align		4
.L_4476:
        /*0038*/ 	.byte	0x04, 0x17
        /*003a*/ 	.short	(.L_4478 - .L_4477)
.L_4477:
        /*003c*/ 	.word	0x00000000
        /*0040*/ 	.short	0x0002
        /*0042*/ 	.short	0x0010
        /*0044*/ 	.byte	0x00, 0xf5, 0x21, 0x00


	//----- nvinfo : EIATTR_KPARAM_INFO
	.align		4
.L_4478:
        /*0048*/ 	.byte	0x04, 0x17
        /*004a*/ 	.short	(.L_4480 - .L_4479)
.L_4479:
        /*004c*/ 	.word	0x00000000
        /*0050*/ 	.short	0x0001
        /*0052*/ 	.short	0x0008
        /*0054*/ 	.byte	0x00, 0xf5, 0x21, 0x00


	//----- nvinfo : EIATTR_KPARAM_INFO
	.align		4
.L_4480:
        /*0058*/ 	.byte	0x04, 0x17
        /*005a*/ 	.short	(.L_4482 - .L_4481)
.L_4481:
        /*005c*/ 	.word	0x00000000
        /*0060*/ 	.short	0x0000
        /*0062*/ 	.short	0x0000
        /*0064*/ 	.byte	0x00, 0xf0, 0x11, 0x00


	//----- nvinfo : EIATTR_SPARSE_MMA_MASK
	.align		4
.L_4482:
        /*0068*/ 	.byte	0x03, 0x50
        /*006a*/ 	.short	0x0000


	//----- nvinfo : EIATTR_MAXREG_COUNT
	.align		4
        /*006c*/ 	.byte	0x03, 0x1b
        /*006e*/ 	.short	0x00ff


	//----- nvinfo : EIATTR_NUM_BARRIERS
	.align		4
        /*0070*/ 	.byte	0x02, 0x4c
        /*0072*/ 	.byte	0x01
	.zero		1


	//----- nvinfo : EIATTR_MERCURY_ISA_VERSION
	.align		4
        /*0074*/ 	.byte	0x03, 0x5f
        /*0076*/ 	.short	0x0101


	//----- nvinfo : EIATTR_INT_WARP_WIDE_INSTR_OFFSETS
	.align		4
        /*0078*/ 	.byte	0x04, 0x31
        /*007a*/ 	.short	(.L_4484 - .L_4483)


	//   ....[0]....
.L_4483:
        /*007c*/ 	.word	0x000000f0


	//----- nvinfo : EIATTR_VRC_CTA_INIT_COUNT
	.align		4
.L_4484:
        /*0080*/ 	.byte	0x02, 0x4a
	.zero		1
	.zero		1


	//----- nvinfo : EIATTR_EXIT_INSTR_OFFSETS
	.align		4
        /*0084*/ 	.byte	0x04, 0x1c
        /*0086*/ 	.short	(.L_4486 - .L_4485)


	//   ....[0]....
.L_4485:
        /*0088*/ 	.word	0x00003d80


	//   ....[1]....
        /*008c*/ 	.word	0x00003e60


	//----- nvinfo : EIATTR_CRS_STACK_SIZE
	.align		4
.L_4486:
        /*0090*/ 	.byte	0x04, 0x1e
        /*0092*/ 	.short	(.L_4488 - .L_4487)
.L_4487:
        /*0094*/ 	.word	0x00000000


	//----- nvinfo : EIATTR_CBANK_PARAM_SIZE
	.align		4
.L_4488:
        /*0098*/ 	.byte	0x03, 0x19
        /*009a*/ 	.short	0x0030


	//----- nvinfo : EIATTR_PARAM_CBANK
	.align		4
        /*009c*/ 	.byte	0x04, 0x0a
        /*009e*/ 	.short	(.L_4490 - .L_4489)
	.align		4
.L_4489:
        /*00a0*/ 	.word	index@(.nv.constant0._Z32massMatrixMultiplyRegisterKernelILi9ELi9ELi1EEviPKdS1_S1_S1_Pd)
        /*00a4*/ 	.short	0x0380
        /*00a6*/ 	.short	0x0030


	//----- nvinfo : EIATTR_SW_WAR
	.align		4
.L_4490:
        /*00a8*/ 	.byte	0x04, 0x36
        /*00aa*/ 	.short	(.L_4492 - .L_4491)
.L_4491:
        /*00ac*/ 	.word	0x00000008
.L_4492:


//--------------------- .nv.info._Z42massMatrixMultiplyMonolithicConstantKernelILi8ELi12ELi1EEviPKdS1_S1_S1_Pd --------------------------
	.section	.nv.info._Z42massMatrixMultiplyMonolithicConstantKernelILi8ELi12ELi1EEviPKdS1_S1_S1_Pd,"",@"SHT_CUDA_INFO"
	.sectionflags	@""
	.align	4


	//----- nvinfo : EIATTR_CUDA_API_VERSION
	.align		4
        /*0000*/ 	.byte	0x04, 0x37
        /*0002*/ 	.short	(.L_4494 - .L_4493)
.L_4493:
        /*0004*/ 	.word	0x00000082


	//----- nvinfo : EIATTR_KPARAM_INFO
	.align		4
.L_4494:
        /*0008*/ 	.byte	0x04, 0x17
        /*000a*/ 	.short	(.L_4496 - .L_4495)
.L_4495:
        /*000c*/ 	.word	0x00000000
        /*0010*/ 	.short	0x0005
        /*0012*/ 	.short	0x0028
        /*0014*/ 	.byte	0x00, 0xf5, 0x21, 0x00


	//----- nvinfo : EIATTR_KPARAM_INFO
	.align		4
.L_4496:
        /*0018*/ 	.byte	0x04, 0x17
        /*001a*/ 	.short	(.L_4498 - .L_4497)
.L_4497:
        /*001c*/ 	.word	0x00000000
        /*0020*/ 	.short	0x0004
        /*0022*/ 	.short	0x0020
        /*0024*/ 	.byte	0x00, 0xf5, 0x21, 0x00


	//----- nvinfo : EIATTR_KPARAM_INFO
	.align		4
.L_4498:
        /*0028*/ 	.byte	0x04, 0x17
        /*002a*/ 	.short	(.L_4500 - .L_4499)
.L_4499:
        /*002c*/ 	.word	0x00000000
        /*0030*/ 	.short	0x0003
        /*0032*/ 	.short	0x0018
        /*0034*/ 	.byte	0x00, 0xf5, 0x21, 0x00


	//----- nvinfo : EIATTR_KPARAM_INFO
	.align		4
.L_4500:
        /*0038*/ 	.byte	0x04, 0x17
        /*003a*/ 	.short	(.L_4502 - .L_4501)
.L_4501:
        /*003c*/ 	.word	0x00000000
        /*0040*/ 	.short	0x0002
        /*0042*/ 	.short	0x0010
        /*0044*/ 	.byte	0x00, 0xf5, 0x21, 0x00


	//----- nvinfo : EIATTR_KPARAM_INFO
	.align		4
.L_4502:
        /*0048*/ 	.byte	0x04, 0x17
        /*004a*/ 	.short	(.L_4504 - .L_4503)
.L_4503:
        /*004c*/ 	.word	0x00000000
        /*0050*/ 	.short	0x0001
        /*0052*/ 	.short	0x0008
        /*0054*/ 	.byte	0x00, 0xf5, 0x21, 0x00


	//----- nvinfo : EIATTR_KPARAM_INFO
	.align		4
.L_4504:
        /*0058*/ 	.byte	0x04, 0x17
        /*005a*/ 	.short	(.L_4506 - .L_4505)
.L_4505:
        /*005c*/ 	.word	0x00000000
        /*0060*/ 	.short	0x0000
        /*0062*/ 	.short	0x0000
        /*0064*/ 	.byte	0x00, 0xf0, 0x11, 0x00


	//----- nvinfo : EIATTR_SPARSE_MMA_MASK
	.align		4
.L_4506:
        /*0068*/ 	.byte	0x03, 0x50
        /*006a*/ 	.short	0x0000


	//----- nvinfo : EIATTR_MAXREG_COUNT
	.align		4
        /*006c*/ 	.byte	0x03, 0x1b
        /*006e*/ 	.short	0x00ff


	//----- nvinfo : EIATTR_NUM_BARRIERS
	.align		4
        /*0070*/ 	.byte	0x02, 0x4c
        /*0072*/ 	.byte	0x01
	.zero		1


	//----- nvinfo : EIATTR_MERCURY_ISA_VERSION
	.align		4
        /*0074*/ 	.byte	0x03, 0x5f
        /*0076*/ 	.short	0x0101


	//----- nvinfo : EIATTR_VRC_CTA_INIT_COUNT
	.align		4
        /*0078*/ 	.byte	0x02, 0x4a
	.zero		1
	.zero		1


	//----- nvinfo : EIATTR_EXIT_INSTR_OFFSETS
	.align		4
        /*007c*/ 	.byte	0x04, 0x1c
        /*007e*/ 	.short	(.L_4508 - .L_4507)


	//   ....[0]....
.L_4507:
        /*0080*/ 	.word	0x000052c0


	//   ....[1]....
        /*0084*/ 	.word	0x00005390


	//----- nvinfo : EIATTR_CRS_STACK_SIZE
	.align		4
.L_4508:
        /*0088*/ 	.byte	0x04, 0x1e
        /*008a*/ 	.short	(.L_4510 - .L_4509)
.L_4509:
        /*008c*/ 	.word	0x00000000


	//----- nvinfo : EIATTR_CBANK_PARAM_SIZE
	.align		4
.L_4510:
        /*0090*/ 	.byte	0x03, 0x19
        /*0092*/ 	.short	0x0030


	//----- nvinfo : EIATTR_PARAM_CBANK
	.align		4
        /*0094*/ 	.byte	0x04, 0x0a
        /*0096*/ 	.short	(.L_4512 - .L_4511)
	.align		4
.L_4511:
        /*0098*/ 	.word	index@(.nv.constant0._Z42massMatrixMultiplyMonolithicConstantKernelILi8ELi12ELi1EEviPKdS1_S1_S1_Pd)
        /*009c*/ 	.short	0x0380
        /*009e*/ 	.short	0x0030


	//----- nvinfo : EIATTR_SW_WAR
	.align		4
.L_4512:
        /*00a0*/ 	.byte	0x04, 0x36
        /*00a2*/ 	.short	(.L_4514 - .L_4513)
.L_4513:
        /*00a4*/ 	.word	0x00000008
.L_4514:


//--------------------- .nv.info._Z40massMatrixMultiplyMonolithicGlobalKernelILi8ELi12ELi1EEviPKdS1_S1_S1_Pd --------------------------
	.section	.nv.info._Z40massMatrixMultiplyMonolithicGlobalKernelILi8ELi12ELi1EEviPKdS1_S1_S1_Pd,"",@"SHT_CUDA_INFO"
	.sectionflags	@""
	.align	4


	//----- nvinfo : EIATTR_CUDA_API_VERSION
	.align		4
        /*0000*/ 	.byte	0x04, 0x37
        /*0002*/ 	.short	(.L_4516 - .L_4515)
.L_4515:
        /*0004*/ 	.word	0x00000082


	//----- nvinfo : EIATTR_KPARAM_INFO
	.align		4
.L_4516:
        /*0008*/ 	.byte	0x04, 0x17
        /*000a*/ 	.short	(.L_4518 - .L_4517)
.L_4517:
        /*000c*/ 	.word	0x00000000
        /*0010*/ 	.short	0x0005
        /*0012*/ 	.short	0x0028
        /*0014*/ 	.byte	0x00, 0xf5, 0x21, 0x00


	//----- nvinfo : EIATTR_KPARAM_INFO
	.align		4
.L_4518:
        /*0018*/ 	.byte	0x04, 0x17
        /*001a*/ 	.short	(.L_4520 - .L_4519)
.L_4519:
        /*001c*/ 	.word	0x00000000
        /*0020*/ 	.short	0x0004
        /*0022*/ 	.short	0x0020
        /*0024*/ 	.byte	0x00, 0xf5, 0x21, 0x00


	//----- nvinfo : EIATTR_KPARAM_INFO
	.align		4
.L_4520:
        /*0028*/ 	.byte	0x04, 0x17
        /*002a*/ 	.short	(.L_4522 - .L_4521)
.L_4521:
        /*002c*/ 	.word	0x00000000
        /*0030*/ 	.short	0x0003
        /*0032*/ 	.short	0x0018
        /*0034*/ 	.byte	0x00, 0xf5, 0x21, 0x00


	//----- nvinfo : EIATTR_KPARAM_INFO
	.align		4
.L_4522:
        /*0038*/ 	.byte	0x04, 0x17
        /*003a*/ 	.short	(.L_4524 - .L_4523)
.L_4523:
        /*003c*/ 	.word	0x00000000
        /*0040*/ 	.short	0x0002
        /*0042*/ 	.short	0x0010
        /*0044*/ 	.byte	0x00, 0xf5, 0x21, 0x00


	//----- nvinfo : EIATTR_KPARAM_INFO
	.align		4
.L_4524:
        /*0048*/ 	.byte	0x04, 0x17
        /*004a*/ 	.short	(.L_4526 - .L_4525)
.L_4525:
        /*004c*/ 	.word	0x00000000
        /*0050*/ 	.short	0x0001
        /*0052*/ 	.short	0x0008
        /*0054*/ 	.byte	0x00, 0xf5, 0x21, 0x00


	//----- nvinfo : EIATTR_KPARAM_INFO
	.align		4
.L_4526:
        /*0058*/ 	.byte	0x04, 0x17
        /*005a*/ 	.short	(.L_4528 - .L_4527)
.L_4527:
        /*005c*/ 	.word	0x00000000
        /*0060*/ 	.short	0x0000
        /*0062*/ 	.short	0x0000
        /*0064*/ 	.byte	0x00, 0xf0, 0x11, 0x00


	//----- nvinfo : EIATTR_SPARSE_MMA_MASK
	.align		4
.L_4528:
        /*0068*/ 	.byte	0x03, 0x50
        /*006a*/ 	.short	0x0000


	//----- nvinfo : EIATTR_MAXREG_COUNT
	.align		4
        /*006c*/ 	.byte	0x03, 0x1b
        /*006e*/ 	.short	0x00ff


	//----- nvinfo : EIATTR_NUM_BARRIERS
	.align		4
        /*0070*/ 	.byte	0x02, 0x4c
        /*0072*/ 	.byte	0x01
	.zero		1


	//----- nvinfo : EIATTR_MERCURY_ISA_VERSION
	.align		4
        /*0074*/ 	.byte	0x03, 0x5f
        /*0076*/ 	.short	0x0101


	//----- nvinfo : EIATTR_VRC_CTA_INIT_COUNT
	.align		4
        /*0078*/ 	.byte	0x02, 0x4a
	.zero		1
	.zero		1


	//----- nvinfo : EIATTR_EXIT_INSTR_OFFSETS
	.align		4
        /*007c*/ 	.byte	0x04, 0x1c
        /*007e*/ 	.short	(.L_4530 - .L_4529)


	//   ....[0]....
.L_4529:
        /*0080*/ 	.word	0x00004170


	//   ....[1]....
        /*0084*/ 	.word	0x00004240


	//----- nvinfo : EIATTR_CRS_STACK_SIZE
	.align		4
.L_4530:
        /*0088*/ 	.byte	0x04, 0x1e
        /*008a*/ 	.short	(.L_4532 - .L_4531)
.L_4531:
        /*008c*/ 	.word	0x00000000


	//----- nvinfo : EIATTR_CBANK_PARAM_SIZE
	.align		4
.L_4532:
        /*0090*/ 	.byte	0x03, 0x19
        /*0092*/ 	.short	0x0030


	//----- nvinfo : EIATTR_PARAM_CBANK
	.align		4
        /*0094*/ 	.byte	0x04, 0x0a
        /*0096*/ 	.short	(.L_4534 - .L_4533)
	.align		4
.L_4533:
        /*0098*/ 	.word	index@(.nv.constant0._Z40massMatrixMultiplyMonolithicGlobalKernelILi8ELi12ELi1EEviPKdS1_S1_S1_Pd)
        /*009c*/ 	.short	0x0380
        /*009e*/ 	.short	0x0030


	//----- nvinfo : EIATTR_SW_WAR
	.align		4
.L_4534:
        /*00a0*/ 	.byte	0x04, 0x36
        /*00a2*/ 	.short	(.L_4536 - .L_4535)
.L_4535:
        /*00a4*/ 	.word	0x00000008
.L_4536:


//--------------------- .nv.info._Z30massMatrixMultiplyGlobalKernelILi8ELi12ELi1EEviPKdS1_S1_S1_Pd --------------------------
	.section	.nv.info._Z30massMatrixMultiplyGlobalKernelILi8ELi12ELi1EEviPKdS1_S1_S1_Pd,"",@"SHT_CUDA_INFO"
	.sectionflags	@""
	.align	4


	//----- nvinfo : EIATTR_CUDA_API_VERSION
	.align		4
        /*0000*/ 	.byte	0x04, 0x37
        /*0002*/ 	.short	(.L_4538 - .L_4537)
.L_4537:
        /*0004*/ 	.word	0x00000082


	//----- nvinfo : EIATTR_KPARAM_INFO
	.align		4
.L_4538:
        /*0008*/ 	.byte	0x04, 0x17
        /*000a*/ 	.short	(.L_4540 - .L_4539)
.L_4539:
        /*000c*/ 	.word	0x00000000
        /*0010*/ 	.short	0x0005
        /*0012*/ 	.short	0x0028
        /*0014*/ 	.byte	0x00, 0xf5, 0x21, 0x00


	//----- nvinfo : EIATTR_KPARAM_INFO
	.align		4
.L_4540:
        /*0018*/ 	.byte	0x04, 0x17
        /*001a*/ 	.short	(.L_4542 - .L_4541)
.L_4541:
        /*001c*/ 	.word	0x00000000
        /*0020*/ 	.short	0x0004
        /*0022*/ 	.short	0x0020
        /*0024*/ 	.byte	0x00, 0xf5, 0x21, 0x00


	//----- nvinfo : EIATTR_KPARAM_INFO
	.align		4
.L_4542:
        /*0028*/ 	.byte	0x04, 0x17
        /*002a*/ 	.short	(.L_4544 - .L_4543)
.L_4543:
        /*002c*/ 	.word	0x00000000
        /*0030*/ 	.short	0x0003
        /*0032*/ 	.short	0x0018
        /*0034*/ 	.byte	0x00, 0xf5, 0x21, 0x00


	//----- nvinfo : EIATTR_KPARAM_INFO
	.align		4
.L_4544:
        /*0038*/ 	.byte	0x04, 0x17
        /*003a*/ 	.short	(.L_4546 - .L_4545)
.L_4545:
        /*003c*/ 	.word	0x00000000
        /*0040*/ 	.short	0x0002
        /*0042*/ 	.short	0x0010
        /*0044*/ 	.byte	0x00, 0xf5, 0x21, 0x00


	//----- nvinfo : EIATTR_KPARAM_INFO
	.align		4
.L_4546:
        /*0048*/ 	.byte	0x04, 0x17
        /*004a*/ 	.short	(.L_4548 - .L_4547)
.L_4547:
        /*004c*/ 	.word	0x00000000
        /*0050*/ 	.short	0x0001
        /*0052*/ 	.short	0x0008
        /*0054*/ 	.byte	0x00, 0xf5, 0x21, 0x00


	//----- nvinfo : EIATTR_KPARAM_INFO
	.align		4
.L_4548:
        /*0058*/ 	.byte	0x04, 0x17
        /*005a*/ 	.short	(.L_4550 - .L_4549)
.L_4549:
        /*005c*/ 	.word	0x00000000
        /*0060*/ 	.short	0x0000
        /*0062*/ 	.short	0x0000
        /*0064*/ 	.byte	0x00, 0xf0, 0x11, 0x00


	//----- nvinfo : EIATTR_SPARSE_MMA_MASK
	.align		4
.L_4550:
        /*0068*/ 	.byte	0x03, 0x50
        /*006a*/ 	.short	0x0000


	//----- nvinfo : EIATTR_MAXREG_COUNT
	.align		4
        /*006c*/ 	.byte	0x03, 0x1b
        /*006e*/ 	.short	0x00ff


	//----- nvinfo : EIATTR_NUM_BARRIERS
	.align		4
        /*0070*/ 	.byte	0x02, 0x4c
        /*0072*/ 	.byte	0x01
	.zero		1


	//----- nvinfo : EIATTR_MERCURY_ISA_VERSION
	.align		4
        /*0074*/ 	.byte	0x03, 0x5f
        /*0076*/ 	.short	0x0101


	//----- nvinfo : EIATTR_VRC_CTA_INIT_COUNT
	.align		4
        /*0078*/ 	.byte	0x02, 0x4a
	.zero		1
	.zero		1


	//----- nvinfo : EIATTR_EXIT_INSTR_OFFSETS
	.align		4
        /*007c*/ 	.byte	0x04, 0x1c
        /*007e*/ 	.short	(.L_4552 - .L_4551)


	//   ....[0]....
.L_4551:
        /*0080*/ 	.word	0x00002dc0


	//   ....[1]....
        /*0084*/ 	.word	0x00002e90


	//----- nvinfo : EIATTR_CRS_STACK_SIZE
	.align		4
.L_4552:
        /*0088*/ 	.byte	0x04, 0x1e
        /*008a*/ 	.short	(.L_4554 - .L_4553)
.L_4553:
        /*008c*/ 	.word	0x00000000


	//----- nvinfo : EIATTR_CBANK_PARAM_SIZE
	.align		4
.L_4554:
        /*0090*/ 	.byte	0x03, 0x19
        /*0092*/ 	.short	0x0030


	//----- nvinfo : EIATTR_PARAM_CBANK
	.align		4
        /*0094*/ 	.byte	0x04, 0x0a
        /*0096*/ 	.short	(.L_4556 - .L_4555)
	.align		4
.L_4555:
        /*0098*/ 	.word	index@(.nv.constant0._Z30massMatrixMultiplyGlobalKernelILi8ELi12ELi1EEviPKdS1_S1_S1_Pd)
        /*009c*/ 	.short	0x0380
        /*009e*/ 	.short	0x0030


	//----- nvinfo : EIATTR_SW_WAR
	.align		4
.L_4556:
        /*00a0*/ 	.byte	0x04, 0x36
        /*00a2*/ 	.short	(.L_4558 - .L_4557)
.L_4557:
        /*00a4*/ 	.word	0x00000008
.L_4558:


//--------------------- .nv.info._Z30massMatrixMultiplySharedKernelILi8ELi12ELi1EEviPKdS1_S1_S1_Pd --------------------------
	.section	.nv.info._Z30massMatrixMultiplySharedKernelILi8ELi12ELi1EEviPKdS1_S1_S1_Pd,"",@"SHT_CUDA_INFO"
	.sectionflags	@""
	.align	4


	//----- nvinfo : EIATTR_CUDA_API_VERSION
	.align		4
        /*0000*/ 	.byte	0x04, 0x37
        /*0002*/ 	.short	(.L_4560 - .L_4559)
.L_4559:
        /*0004*/ 	.word	0x00000082


	//----- nvinfo : EIATTR_KPARAM_INFO
	.align		4
.L_4560:
        /*0008*/ 	.byte	0x04, 0x17
        /*000a*/ 	.short	(.L_4562 - .L_4561)
.L_4561:
        /*000c*/ 	.word	0x00000000
        /*0010*/ 	.short	0x0005
        /*0012*/ 	.short	0x0028
        /*0014*/ 	.byte	0x00, 0xf5, 0x21, 0x00


	//----- nvinfo : EIATTR_KPARAM_INFO
	.align		4
.L_4562:
        /*0018*/ 	.byte	0x04, 0x17
        /*001a*/ 	.short	(.L_4564 - .L_4563)
.L_4563:
        /*001c*/ 	.word	0x00000000
        /*0020*/ 	.short	0x0004
        /*0022*/ 	.short	0x0020
        /*0024*/ 	.byte	0x00, 0xf5, 0x21, 0x00


	//----- nvinfo : EIATTR_KPARAM_INFO
	.align		4
.L_4564:
        /*0028*/ 	.byte	0x04, 0x17
        /*002a*/ 	.short	(.L_4566 - .L_4565)
.L_4565:
        /*002c*/ 	.word	0x00000000
        /*0030*/ 	.short	0x0003
        /*0032*/ 	.short	0x0018
        /*0034*/ 	.byte	0x00, 0xf5, 0x21, 0x00


	//----- nvinfo : EIATTR_KPARAM_INFO
	.align		4
.L_4566:
        /*0038*/ 	.byte	0x04, 0x17
        /*003a*/ 	.short	(.L_4568 - .L_4567)
.L_4567:
        /*003c*/ 	.word	0x00000000
        /*0040*/ 	.short	0x0002
        /*0042*/ 	.short	0x0010
        /*0044*/ 	.byte	0x00, 0xf5, 0x21, 0x00


	//----- nvinfo : EIATTR_KPARAM_INFO
	.align		4
.L_4568:
        /*0048*/ 	.byte	0x04, 0x17
        /*004a*/ 	.short	(.L_4570 - .L_4569)
.L_4569:
        /*004c*/ 	.word	0x00000000
        /*0050*/ 	.short	0x0001
        /*0052*/ 	.short	0x0008
        /*0054*/ 	.byte	0x00, 0xf5, 0x21, 0x00


	//----- nvinfo : EIATTR_KPARAM_INFO
	.align		4
.L_4570:
        /*0058*/ 	.byte	0x04, 0x17
        /*005a*/ 	.short	(.L_4572 - .L_4571)
.L_4571:
        /*005c*/ 	.word	0x00000000
        /*0060*/ 	.short	0x0000
        /*0062*/ 	.short	0x0000
        /*0064*/ 	.byte	0x00, 0xf0, 0x11, 0x00


	//----- nvinfo : EIATTR_SPARSE_MMA_MASK
	.align		4
.L_4572:
        /*0068*/ 	.byte	0x03, 0x50
        /*006a*/ 	.short	0x0000


	//----- nvinfo : EIATTR_MAXREG_COUNT
	.align		4
        /*006c*/ 	.byte	0x03, 0x1b
        /*006e*/ 	.short	0x00ff


	//----- nvinfo : EIATTR_NUM_BARRIERS
	.align		4
        /*0070*/ 	.byte	0x02, 0x4c
        /*0072*/ 	.byte	0x01
	.zero		1


	//----- nvinfo : EIATTR_MERCURY_ISA_VERSION
	.align		4
        /*0074*/ 	.byte	0x03, 0x5f
        /*0076*/ 	.short	0x0101


	//----- nvinfo : EIATTR_VRC_CTA_INIT_COUNT
	.align		4
        /*0078*/ 	.byte	0x02, 0x4a
	.zero		1
	.zero		1


	//----- nvinfo : EIATTR_EXIT_INSTR_OFFSETS
	.align		4
        /*007c*/ 	.byte	0x04, 0x1c
        /*007e*/ 	.short	(.L_4574 - .L_4573)


	//   ....[0]....
.L_4573:
        /*0080*/ 	.word	0x00002bf0


	//   ....[1]....
        /*0084*/ 	.word	0x00002cc0


	//----- nvinfo : EIATTR_CRS_STACK_SIZE
	.align		4
.L_4574:
        /*0088*/ 	.byte	0x04, 0x1e
        /*008a*/ 	.short	(.L_4576 - .L_4575)
.L_4575:
        /*008c*/ 	.word	0x00000000


	//----- nvinfo : EIATTR_CBANK_PARAM_SIZE
	.align		4
.L_4576:
        /*0090*/ 	.byte	0x03, 0x19
        /*0092*/ 	.short	0x0030


	//----- nvinfo : EIATTR_PARAM_CBANK
	.align		4
        /*0094*/ 	.byte	0x04, 0x0a
        /*0096*/ 	.short	(.L_4578 - .L_4577)
	.align		4
.L_4577:
        /*0098*/ 	.word	index@(.nv.constant0._Z30massMatrixMultiplySharedKernelILi8ELi12ELi1EEviPKdS1_S1_S1_Pd)
        /*009c*/ 	.short	0x0380
        /*009e*/ 	.short	0x0030


	//----- nvinfo : EIATTR_SW_WAR
	.align		4
.L_4578:
        /*00a0*/ 	.byte	0x04, 0x36
        /*00a2*/ 	.short	(.L_4580 - .L_4579)
.L_4579:
        /*00a4*/ 	.word	0x00000008
.L_4580:


//--------------------- .nv.info._Z32massMatrixMultiplyConstantKernelILi8ELi12ELi1EEviPKdS1_S1_S1_Pd --------------------------
	.section	.nv.info._Z32massMatrixMultiplyConstantKernelILi8ELi12ELi1EEviPKdS1_S1_S1_Pd,"",@"SHT_CUDA_INFO"
	.sectionflags	@""
	.align	4


	//----- nvinfo : EIATTR_CUDA_API_VERSION
	.align		4
        /*0000*/ 	.byte	0x04, 0x37
        /*0002*/ 	.short	(.L_4582 - .L_4581)
.L_4581:
        /*0004*/ 	.word	0x00000082


	//----- nvinfo : EIATTR_KPARAM_INFO
	.align		4
.L_4582:
        /*0008*/ 	.byte	0x04, 0x17
        /*000a*/ 	.short	(.L_4584 - .L_4583)
.L_4583:
        /*000c*/ 	.word	0x00000000
        /*0010*/ 	.short	0x0005
        /*0012*/ 	.short	0x0028
        /*0014*/ 	.byte	0x00, 0xf5, 0x21, 0x00


	//----- nvinfo : EIATTR_KPARAM_INFO
	.align		4
.L_4584:
        /*0018*/ 	.byte	0x04, 0x17
        /*001a*/ 	.short	(.L_4586 - .L_4585)
.L_4585:
        /*001c*/ 	.word	0x00000000
        /*0020*/ 	.short	0x0004
        /*0022*/ 	.short	0x0020
        /*0024*/ 	.byte	0x00, 0xf5, 0x21, 0x00


	//----- nvinfo : EIATTR_KPARAM_INFO
	.align		4
.L_4586:
        /*0028*/ 	.byte	0x04, 0x17
        /*002a*/ 	.short	(.L_4588 - .L_4587)
.L_4587:
        /*002c*/ 	.word	0x00000000
        /*0030*/ 	.short	0x0003
        /*0032*/ 	.short	0x0018
        /*0034*/ 	.byte	0x00, 0xf5, 0x21, 0x00


	//----- nvinfo : EIATTR_KPARAM_INFO
	.align		4
.L_4588:
        /*0038*/ 	.byte	0x04, 0x17
        /*003a*/ 	.short	(.L_4590 - .L_4589)
.L_4589:
        /*003c*/ 	.word	0x00000000
        /*0040*/ 	.short	0x0002
        /*0042*/ 	.short	0x0010
        /*0044*/ 	.byte	0x00, 0xf5, 0x21, 0x00


	//----- nvinfo : EIATTR_KPARAM_INFO
	.align		4
.L_4590:
        /*0048*/ 	.byte	0x04, 0x17
        /*004a*/ 	.short	(.L_4592 - .L_4591)
.L_4591:
        /*004c*/ 	.word	0x00000000
        /*0050*/ 	.short	0x0001
        /*0052*/ 	.short	0x0008
        /*0054*/ 	.byte	0x00, 0xf5, 0x21, 0x00


	//----- nvinfo : EIATTR_KPARAM_INFO
	.align		4
.L_4592:
        /*0058*/ 	.byte	0x04, 0x17
        /*005a*/ 	.short	(.L_4594 - .L_4593)
.L_4593:
        /*005c*/ 	.word	0x00000000
        /*0060*/ 	.short	0x0000
        /*0062*/ 	.short	0x0000
        /*0064*/ 	.byte	0x00, 0xf0, 0x11, 0x00


	//----- nvinfo : EIATTR_SPARSE_MMA_MASK
	.align		4
.L_4594:
        /*0068*/ 	.byte	0x03, 0x50
        /*006a*/ 	.short	0x0000


	//----- nvinfo : EIATTR_MAXREG_COUNT
	.align		4
        /*006c*/ 	.byte	0x03, 0x1b
        /*006e*/ 	.short	0x00ff


	//----- nvinfo : EIATTR_NUM_BARRIERS
	.align		4
        /*0070*/ 	.byte	0x02, 0x4c
        /*0072*/ 	.byte	0x01
	.zero		1


	//----- nvinfo : EIATTR_MERCURY_ISA_VERSION
	.align		4
        /*0074*/ 	.byte	0x03, 0x5f
        /*0076*/ 	.short	0x0101


	//----- nvinfo : EIATTR_VRC_CTA_INIT_COUNT
	.align		4
        /*0078*/ 	.byte	0x02, 0x4a
	.zero		1
	.zero		1


	//----- nvinfo : EIATTR_EXIT_INSTR_OFFSETS
	.align		4
        /*007c*/ 	.byte	0x04, 0x1c
        /*007e*/ 	.short	(.L_4596 - .L_4595)


	//   ....[0]....
.L_4595:
        /*0080*/ 	.word	0x00003130


	//   ....[1]....
        /*0084*/ 	.word	0x00003200


	//----- nvinfo : EIATTR_CRS_STACK_SIZE
	.align		4
.L_4596:
        /*0088*/ 	.byte	0x04, 0x1e
        /*008a*/ 	.short	(.L_4598 - .L_4597)
.L_4597:
        /*008c*/ 	.word	0x00000000


	//----- nvinfo : EIATTR_CBANK_PARAM_SIZE
	.align		4
.L_4598:
        /*0090*/ 	.byte	0x03, 0x19
        /*0092*/ 	.short	0x0030


	//----- nvinfo : EIATTR_PARAM_CBANK
	.align		4
        /*0094*/ 	.byte	0x04, 0x0a
        /*0096*/ 	.short	(.L_4600 - .L_4599)
	.align		4
.L_4599:
        /*0098*/ 	.word	index@(.nv.constant0._Z32massMatrixMultiplyConstantKernelILi8ELi12ELi1EEviPKdS1_S1_S1_Pd)
        /*009c*/ 	.short	0x0380
        /*009e*/ 	.short	0x0030


	//----- nvinfo : EIATTR_SW_WAR
	.align		4
.L_4600:
        /*00a0*/ 	.byte	0x04, 0x36
        /*00a2*/ 	.short	(.L_4602 - .L_4601)
.L_4601:
        /*00a4*/ 	.word	0x00000008
.L_4602:


//--------------------- .nv.info._Z32massMatrixMultiplyRegisterKernelILi8ELi12ELi1EEviPKdS1_S1_S1_Pd --------------------------
	.section	.nv.info._Z32massMatrixMultiplyRegisterKernelILi8ELi12ELi1EEviPKdS1_S1_S1_Pd,"",@"SHT_CUDA_INFO"
	.sectionflags	@""
	.align	4


	//----- nvinfo : EIATTR_CUDA_API_VERSION
	.align		4
        /*0000*/ 	.byte	0x04, 0x37
        /*0002*/ 	.short	(.L_4604 - .L_4603)
.L_4603:
        /*0004*/ 	.word	0x00000082


	//----- nvinfo : EIATTR_KPARAM_INFO
	.align		4
.L_4604:
        /*0008*/ 	.byte	0x04, 0x17
        /*000a*/ 	.short	(.L_4606 - .L_4605)
.L_4605:
        /*000c*/ 	.word	0x00000000
        /*0010*/ 	.short	0x0005
        /*0012*/ 	.short	0x0028
        /*0014*/ 	.byte	0x00, 0xf5, 0x21, 0x00


	//----- nvinfo : EIATTR_KPARAM_INFO
	.align		4
.L_4606:
        /*0018*/ 	.byte	0x04, 0x17
        /*001a*/ 	.short	(.L_4608 - .L_4607)
.L_4607:
        /*001c*/ 	.word	0x00000000
        /*0020*/ 	.short	0x0004
        /*0022*/ 	.short	0x0020
        /*0024*/ 	.byte	0x00, 0xf5, 0x21, 0x00


	//----- nvinfo : EIATTR_KPARAM_INFO
	.align		4
.L_4608:
        /*0028*/ 	.byte	0x04, 0x17
        /*002a*/ 	.short	(.L_4610 - .L_4609)
.L_4609:
        /*002c*/ 	.word	0x00000000
        /*0030*/ 	.short	0x0003
        /*0032*/ 	.short	0x0018
        /*0034*/ 	.byte	0x00, 0xf5, 0x21, 0x00


	//----- nvinfo : EIATTR_KPARAM_INFO
	.align		4
.L_4610:
        /*0038*/ 	.byte	0x04, 0x17
        /*003a*/ 	.short	(.L_4612 - .L_4611)
.L_4611:
        /*003c*/ 	.word	0x00000000
        /*0040*/ 	.short	0x0002
        /*0042*/ 	.short	0x0010
        /*0044*/ 	.byte	0x00, 0xf5, 0x21, 0x00


	//----- nvinfo : EIATTR_KPARAM_INFO
	.align		4
.L_4612:
        /*0048*/ 	.byte	0x04, 0x17
        /*004a*/ 	.short	(.L_4614 - .L_4613)
.L_4613:
        /*004c*/ 	.word	0x00000000
        /*0050*/ 	.short	0x0001
        /*0052*/ 	.short	0x0008
        /*0054*/ 	.byte	0x00, 0xf5, 0x21, 0x00


	//----- nvinfo : EIATTR_KPARAM_INFO
	.align		4
.L_4614:
        /*0058*/ 	.byte	0x04, 0x17
        /*005a*/ 	.short	(.L_4616 - .L_4615)
.L_4615:
        /*005c*/ 	.word	0x00000000
        /*0060*/ 	.short	0x0000
        /*0062*/ 	.short	0x0000
        /*0064*/ 	.byte	0x00, 0xf0, 0x11, 0x00


	//----- nvinfo : EIATTR_SPARSE_MMA_MASK
	.align		4
.L_4616:
        /*0068*/ 	.byte	0x03, 0x50
        /*006a*/ 	.short	0x0000


	//----- nvinfo : EIATTR_MAXREG_COUNT
	.align		4
        /*006c*/ 	.byte	0x03, 0x1b
        /*006e*/ 	.short	0x00ff


	//----- nvinfo : EIATTR_NUM_BARRIERS
	.align		4
        /*0070*/ 	.byte	0x02, 0x4c
        /*0072*/ 	.byte	0x01
	.zero		1


	//----- nvinfo : EIATTR_MERCURY_ISA_VERSION
	.align		4
        /*0074*/ 	.byte	0x03, 0x5f
        /*0076*/ 	.short	0x0101


	//----- nvinfo : EIATTR_INT_WARP_WIDE_INSTR_OFFSETS
	.align		4
        /*0078*/ 	.byte	0x04, 0x31
        /*007a*/ 	.short	(.L_4618 - .L_4617)


	//   ....[0]....
.L_4617:
        /*007c*/ 	.word	0x000000d0


	//----- nvinfo : EIATTR_VRC_CTA_INIT_COUNT
	.align		4
.L_4618:
        /*0080*/ 	.byte	0x02, 0x4a
	.zero		1
	.zero		1


	//----- nvinfo : EIATTR_EXIT_INSTR_OFFSETS
	.align		4
        /*0084*/ 	.byte	0x04, 0x1c
        /*0086*/ 	.short	(.L_4620 - .L_4619)


	//   ....[0]....
.L_4619:
        /*0088*/ 	.word	0x00003e60


	//   ....[1]....
        /*008c*/ 	.word	0x00003f40


	//----- nvinfo : EIATTR_CRS_STACK_SIZE
	.align		4
.L_4620:
        /*0090*/ 	.byte	0x04, 0x1e
        /*0092*/ 	.short	(.L_4622 - .L_4621)
.L_4621:
        /*0094*/ 	.word	0x00000000


	//----- nvinfo : EIATTR_CBANK_PARAM_SIZE
	.align		4
.L_4622:
        /*0098*/ 	.byte	0x03, 0x19
        /*009a*/ 	.short	0x0030


	//----- nvinfo : EIATTR_PARAM_CBANK
	.align		4
        /*009c*/ 	.byte	0x04, 0x0a
        /*009e*/ 	.short	(.L_4624 - .L_4623)
	.align		4
.L_4623:
        /*00a0*/ 	.word	index@(.nv.constant0._Z32massMatrixMultiplyRegisterKernelILi8ELi12ELi1EEviPKdS1_S1_S1_Pd)
        /*00a4*/ 	.short	0x0380
        /*00a6*/ 	.short	0x0030


	//----- nvinfo : EIATTR_SW_WAR
	.align		4
.L_4624:
        /*00a8*/ 	.byte	0x04, 0x36
        /*00aa*/ 	.short	(.L_4626 - .L_4625)
.L_4625:
        /*00ac*/ 	.word	0x00000008
.L_4626:


//--------------------- .nv.info._Z42massMatrixMultiplyMonolithicConstantKernelILi8ELi11ELi1EEviPKdS1_S1_S1_Pd --------------------------
	.section	.nv.info._Z42massMatrixMultiplyMonolithicConstantKernelILi8ELi11ELi1EEviPKdS1_S1_S1_Pd,"",@"SHT_CUDA_INFO"
	.sectionflags	@""
	.align	4


	//----- nvinfo : EIATTR_CUDA_API_VERSION
	.align		4
        /*0000*/ 	.byte	0x04, 0x37
        /*0002*/ 	.short	(.L_4628 - .L_4627)
.L_4627:
        /*0004*/ 	.word	0x00000082


	//----- nvinfo : EIATTR_KPARAM_INFO
	.align		4
.L_4628:
        /*0008*/ 	.byte	0x04, 0x17
        /*000a*/ 	.short	(.L_4630 - .L_4629)
.L_4629:
        /*000c*/ 	.word	0x00000000
        /*0010*/ 	.short	0x0005
        /*0012*/ 	.short	0x0028
        /*0014*/ 	.byte	0x00, 0xf5, 0x21, 0x00


	//----- nvinfo : EIATTR_KPARAM_INFO
	.align		4
.L_4630:
        /*0018*/ 	.byte	0x04, 0x17
        /*001a*/ 	.short	(.L_4632 - .L_4631)
.L_4631:
        /*001c*/ 	.word	0x00000000
        /*0020*/ 	.short	0x0004
        /*0022*/ 	.short	0x0020
        /*0024*/ 	.byte	0x00, 0xf5, 0x21, 0x00


	//----- nvinfo : EIATTR_KPARAM_INFO
	.align		4
.L_4632:
        /*0028*/ 	.byte	0x04, 0x17
        /*002a*/ 	.short	(.L_4634 - .L_4633)
.L_4633:
        /*002c*/ 	.word	0x00000000
        /*0030*/ 	.short	0x0003
        /*0032*/ 	.short	0x0018
        /*0034*/ 	.byte	0x00, 0xf5, 0x21, 0x00


	//----- nvinfo : EIATTR_KPARAM_INFO
	.align		4
.L_4634:
        /*0038*/ 	.byte	0x04, 0x17
        /*003a*/ 	.short	(.L_4636 - .L_4635)
.L_4635:
        /*003c*/ 	.word	0x00000000
        /*0040*/ 	.short	0x0002
        /*0042*/ 	.short	0x0010
        /*0044*/ 	.byte	0x00, 0xf5, 0x21, 0x00


	//----- nvinfo : EIATTR_KPARAM_INFO
	.align		4
.L_4636:
        /*0048*/ 	.byte	0x04, 0x17
        /*004a*/ 	.short	(.L_4638 - .L_4637)
.L_4637:
        /*004c*/ 	.word	0x00000000
        /*0050*/ 	.short	0x0001
        /*0052*/ 	.short	0x0008
        /*0054*/ 	.byte	0x00, 0xf5, 0x21, 0x00


	//----- nvinfo : EIATTR_KPARAM_INFO
	.align		4
.L_4638:
        /*0058*/ 	.byte	0x04, 0x17
        /*005a*/ 	.short	(.L_4640 - .L_4639)
.L_4639:
        /*005c*/ 	.word	0x00000000
        /*0060*/ 	.short	0x0000
        /*0062*/ 	.short	0x0000
        /*0064*/ 	.byte	0x00, 0xf0, 0x11, 0x00


	//----- nvinfo : EIATTR_SPARSE_MMA_MASK
	.align		4
.L_4640:
        /*0068*/ 	.byte	0x03, 0x50
        /*006a*/ 	.short	0x0000


	//----- nvinfo : EIATTR_MAXREG_COUNT
	.align		4
        /*006c*/ 	.byte	0x03, 0x1b
        /*006e*/ 	.short	0x00ff


	//----- nvinfo : EIATTR_NUM_BARRIERS
	.align		4
        /*0070*/ 	.byte	0x02, 0x4c
        /*0072*/ 	.byte	0x01
	.zero		1


	//----- nvinfo : EIATTR_MERCURY_ISA_VERSION
	.align		4
        /*0074*/ 	.byte	0x03, 0x5f
        /*0076*/ 	.short	0x0101


	//----- nvinfo : EIATTR_VRC_CTA_INIT_COUNT
	.align		4
        /*0078*/ 	.byte	0x02, 0x4a
	.zero		1
	.zero		1


	//----- nvinfo : EIATTR_EXIT_INSTR_OFFSETS
	.align		4
        /*007c*/ 	.byte	0x04, 0x1c
        /*007e*/ 	.short	(.L_4642 - .L_4641)


	//   ....[0]....
.L_4641:
        /*0080*/ 	.word	0x000047f0


	//   ....[1]....
        /*0084*/ 	.word	0x000048c0


	//----- nvinfo : EIATTR_CRS_STACK_SIZE
	.align		4
.L_4642:
        /*0088*/ 	.byte	0x04, 0x1e
        /*008a*/ 	.short	(.L_4644 - .L_4643)
.L_4643:
        /*008c*/ 	.word	0x00000000


	//----- nvinfo : EIATTR_CBANK_PARAM_SIZE
	.align		4
.L_4644:
        /*0090*/ 	.byte	0x03, 0x19
        /*0092*/ 	.short	0x0030


	//----- nvinfo : EIATTR_PARAM_CBANK
	.align		4
        /*0094*/ 	.byte	0x04, 0x0a
        /*0096*/ 	.short	(.L_4646 - .L_4645)
	.align		4
.L_4645:
        /*0098*/ 	.word	index@(.nv.constant0._Z42massMatrixMultiplyMonolithicConstantKernelILi8ELi11ELi1EEviPKdS1_S1_S1_Pd)
        /*009c*/ 	.short	0x0380
        /*009e*/ 	.short	0x0030


	//----- nvinfo : EIATTR_SW_WAR
	.align		4
.L_4646:
        /*00a0*/ 	.byte	0x04, 0x36
        /*00a2*/ 	.short	(.L_4648 - .L_4647)
.L_4647:
        /*00a4*/ 	.word	0x00000008
.L_4648:


//--------------------- .nv.info._Z40massMatrixMultiplyMonolithicGlobalKernelILi8ELi11ELi1EEviPKdS1_S1_S1_Pd --------------------------
	.section	.nv.info._Z40massMatrixMultiplyMonolithicGlobalKernelILi8ELi11ELi1EEviPKdS1_S1_S1_Pd,"",@"SHT_CUDA_INFO"
	.sectionflags	@""
	.align	4


	//----- nvinfo : EIATTR_CUDA_API_VERSION
	.align		4
        /*0000*/ 	.byte	0x04, 0x37
        /*0002*/ 	.short	(.L_4650 - .L_4649)
.L_4649:
        /*0004*/ 	.word	0x00000082


	//----- nvinfo : EIATTR_KPARAM_INFO
	.align		4
.L_4650:
        /*0008*/ 	.byte	0x04, 0x17
        /*000a*/ 	.short	(.L_4652 - .L_4651)
.L_4651:
        /*000c*/ 	.word	0x00000000
        /*0010*/ 	.short	0x0005
        /*0012*/ 	.short	0x0028
        /*0014*/ 	.byte	0x00, 0xf5, 0x21, 0x00


	//----- nvinfo : EIATTR_KPARAM_INFO
	.align		4
.L_4652:
        /*0018*/ 	.byte	0x04, 0x17
        /*001a*/ 	.short	(.L_4654 - .L_4653)
.L_4653:
        /*001c*/ 	.word	0x00000000
        /*0020*/ 	.short	0x0004
        /*0022*/ 	.short	0x0020
        /*0024*/ 	.byte	0x00, 0xf5, 0x21, 0x00


	//----- nvinfo : EIATTR_KPARAM_INFO
	.align		4
.L_4654:
        /*0028*/ 	.byte	0x04, 0x17
        /*002a*/ 	.short	(.L_4656 - .L_4655)
.L_4655:
        /*002c*/ 	.word	0x00000000
        /*0030*/ 	.short	0x0003
        /*0032*/ 	.short	0x0018
        /*0034*/ 	.byte	0x00, 0xf5, 0x21, 0x00


	//----- nvinfo : EIATTR_KPARAM_INFO
	.align		4
.L_4656:
        /*0038*/ 	.byte	0x04, 0x17
        /*003a*/ 	.short	(.L_4658 - .L_4657)
.L_4657:
        /*003c*/ 	.word	0x00000000
        /*0040*/ 	.short	0x0002
        /*0042*/ 	.short	0x0010
        /*0044*/ 	.byte	0x00, 0xf5, 0x21, 0x00


	//----- nvinfo : EIATTR_KPARAM_INFO
	.align		4
.L_4658:
        /*0048*/ 	.byte	0x04, 0x17
        /*004a*/ 	.short	(.L_4660 - .L_4659)
.L_4659:
        /*004c*/ 	.word	0x00000000
        /*0050*/ 	.short	0x0001
        /*0052*/ 	.short	0x0008
        /*0054*/ 	.byte	0x00, 0xf5, 0x21, 0x00


	//----- nvinfo : EIATTR_KPARAM_INFO
	.align		4
.L_4660:
        /*0058*/ 	.byte	0x04, 0x17
        /*005a*/ 	.short	(.L_4662 - .L_4661)
.L_4661:
        /*005c*/ 	.word	0x00000000
        /*0060*/ 	.short	0x0000
        /*0062*/ 	.short	0x0000
        /*0064*/ 	.byte	0x00, 0xf0, 0x11, 0x00


	//----- nvinfo : EIATTR_SPARSE_MMA_MASK
	.align		4
.L_4662:
        /*0068*/ 	.byte	0x03, 0x50
        /*006a*/ 	.short	0x0000


	//----- nvinfo : EIATTR_MAXREG_COUNT
	.align		4
        /*006c*/ 	.byte	0x03, 0x1b
        /*006e*/ 	.short	0x00ff


	//----- nvinfo : EIATTR_NUM_BARRIERS
	.align		4
        /*0070*/ 	.byte	0x02, 0x4c
        /*0072*/ 	.byte	0x01
	.zero		1


	//----- nvinfo : EIATTR_MERCURY_ISA_VERSION
	.align		4
        /*0074*/ 	.byte	0x03, 0x5f
        /*0076*/ 	.short	0x0101


	//----- nvinfo : EIATTR_VRC_CTA_INIT_COUNT
	.align		4
        /*0078*/ 	.byte	0x02, 0x4a
	.zero		1
	.zero		1


	//----- nvinfo : EIATTR_EXIT_INSTR_OFFSETS
	.align		4
        /*007c*/ 	.byte	0x04, 0x1c
        /*007e*/ 	.short	(.L_4664 - .L_4663)


	//   ....[0]....
.L_4663:
        /*0080*/ 	.word	0x00003d00


	//   ....[1]....
        /*0084*/ 	.word	0x00003dd0


	//----- nvinfo : EIATTR_CRS_STACK_SIZE
	.align		4
.L_4664:
        /*0088*/ 	.byte	0x04, 0x1e
        /*008a*/ 	.short	(.L_4666 - .L_4665)
.L_4665:
        /*008c*/ 	.word	0x00000000


	//----- nvinfo : EIATTR_CBANK_PARAM_SIZE
	.align		4
.L_4666:
        /*0090*/ 	.byte	0x03, 0x19
        /*0092*/ 	.short	0x0030


	//----- nvinfo : EIATTR_PARAM_CBANK
	.align		4
        /*0094*/ 	.byte	0x04, 0x0a
        /*0096*/ 	.short	(.L_4668 - .L_4667)
	.align		4
.L_4667:
        /*0098*/ 	.word	index@(.nv.constant0._Z40massMatrixMultiplyMonolithicGlobalKernelILi8ELi11ELi1EEviPKdS1_S1_S1_Pd)
        /*009c*/ 	.short	0x0380
        /*009e*/ 	.short	0x0030


	//----- nvinfo : EIATTR_SW_WAR
	.align		4
.L_4668:
        /*00a0*/ 	.byte	0x04, 0x36
        /*00a2*/ 	.short	(.L_4670 - .L_4669)
.L_4669:
        /*00a4*/ 	.word	0x00000008
.L_4670:


//--------------------- .nv.info._Z30massMatrixMultiplyGlobalKernelILi8ELi11ELi1EEviPKdS1_S1_S1_Pd --------------------------
	.section	.nv.info._Z30massMatrixMultiplyGlobalKernelILi8ELi11ELi1EEviPKdS1_S1_S1_Pd,"",@"SHT_CUDA_INFO"
	.sectionflags	@""
	.align	4


	//----- nvinfo : EIATTR_CUDA_API_VERSION
	.align		4
        /*0000*/ 	.byte	0x04, 0x37
        /*0002*/ 	.short	(.L_4672 - .L_4671)
.L_4671:
        /*0004*/ 	.word	0x00000082


	//----- nvinfo : EIATTR_KPARAM_INFO
	.align		4
.L_4672:
        /*0008*/ 	.byte	0x04, 0x17
        /*000a*/ 	.short	(.L_4674 - .L_4673)
.L_4673:
        /*000c*/ 	.word	0x00000000
        /*0010*/ 	.short	0x0005
        /*0012*/ 	.short	0x0028
        /*0014*/ 	.byte	0x00, 0xf5, 0x21, 0x00


	//----- nvinfo : EIATTR_KPARAM_INFO
	.align		4
.L_4674:
        /*0018*/ 	.byte	0x04, 0x17
        /*001a*/ 	.short	(.L_4676 - .L_4675)
.L_4675:
        /*001c*/ 	.word	0x00000000
        /*0020*/ 	.short	0x0004
        /*0022*/ 	.short	0x0020
        /*0024*/ 	.byte	0x00, 0xf5, 0x21, 0x00


	//----- nvinfo : EIATTR_KPARAM_INFO
	.align		4
.L_4676:
        /*0028*/ 	.byte	0x04, 0x17
        /*002a*/ 	.short	(.L_4678 - .L_4677)
.L_4677:
        /*002c*/ 	.word	0x00000000
        /*0030*/ 	.short	0x0003
        /*0032*/ 	.short	0x0018
        /*0034*/ 	.byte	0x00, 0xf5, 0x21, 0x00


	//----- nvinfo : EIATTR_KPARAM_INFO
	.align		4
.L_4678:
        /*0038*/ 	.byte	0x04, 0x17
        /*003a*/ 	.short	(.L_4680 - .L_4679)
.L_4679:
        /*003c*/ 	.word	0x00000000
        /*0040*/ 	.short	0x0002
        /*0042*/ 	.short	0x0010
        /*0044*/ 	.byte	0x00, 0xf5, 0x21, 0x00


	//----- nvinfo : EIATTR_KPARAM_INFO
	.align		4
.L_4680:
        /*0048*/ 	.byte	0x04, 0x17
        /*004a*/ 	.short	(.L_4682 - .L_4681)
.L_4681:
        /*004c*/ 	.word	0x00000000
        /*0050*/ 	.short	0x0001
        /*0052*/ 	.short	0x0008
        /*0054*/ 	.byte	0x00, 0xf5, 0x21, 0x00


	//----- nvinfo : EIATTR_KPARAM_INFO
	.align		4
.L_4682:
        /*0058*/ 	.byte	0x04, 0x17
        /*005a*/ 	.short	(.L_4684 - .L_4683)
.L_4683:
        /*005c*/ 	.word	0x00000000
        /*0060*/ 	.short	0x0000
        /*0062*/ 	.short	0x0000
        /*0064*/ 	.byte	0x00, 0xf0, 0x11, 0x00


	//----- nvinfo : EIATTR_SPARSE_MMA_MASK
	.align		4
.L_4684:
        /*0068*/ 	.byte	0x03, 0x50
        /*006a*/ 	.short	0x0000


	//----- nvinfo : EIATTR_MAXREG_COUNT
	.align		4
        /*006c*/ 	.byte	0x03, 0x1b
        /*006e*/ 	.short	0x00ff


	//----- nvinfo : EIATTR_NUM_BARRIERS
	.align		4
        /*0070*/ 	.byte	0x02, 0x4c
        /*0072*/ 	.byte	0x01
	.zero		1


	//----- nvinfo : EIATTR_MERCURY_ISA_VERSION
	.align		4
        /*0074*/ 	.byte	0x03, 0x5f
        /*0076*/ 	.short	0x0101


	//----- nvinfo : EIATTR_VRC_CTA_INIT_COUNT
	.align		4
        /*0078*/ 	.byte	0x02, 0x4a
	.zero		1
	.zero		1


	//----- nvinfo : EIATTR_EXIT_INSTR_OFFSETS
	.align		4
        /*007c*/ 	.byte	0x04, 0x1c
        /*007e*/ 	.short	(.L_4686 - .L_4685)


	//   ....[0]....
.L_4685:
        /*0080*/ 	.word	0x00002db0


	//   ....[1]....
        /*0084*/ 	.word	0x00002e80


	//----- nvinfo : EIATTR_CRS_STACK_SIZE
	.align		4
.L_4686:
        /*0088*/ 	.byte	0x04, 0x1e
        /*008a*/ 	.short	(.L_4688 - .L_4687)
.L_4687:
        /*008c*/ 	.word	0x00000000


	//----- nvinfo : EIATTR_CBANK_PARAM_SIZE
	.align		4
.L_4688:
        /*0090*/ 	.byte	0x03, 0x19
        /*0092*/ 	.short	0x0030


	//----- nvinfo : EIATTR_PARAM_CBANK
	.align		4
        /*0094*/ 	.byte	0x04, 0x0a
        /*0096*/ 	.short	(.L_4690 - .L_4689)
	.align		4
.L_4689:
        /*0098*/ 	.word	index@(.nv.constant0._Z30massMatrixMultiplyGlobalKernelILi8ELi11ELi1EEviPKdS1_S1_S1_Pd)
        /*009c*/ 	.short	0x0380
        /*009e*/ 	.short	0x0030


	//----- nvinfo : EIATTR_SW_WAR
	.align		4
.L_4690:
        /*00a0*/ 	.byte	0x04, 0x36
        /*00a2*/ 	.short	(.L_4692 - .L_4691)
.L_4691:
        /*00a4*/ 	.word	0x00000008
.L_4692:


//--------------------- .nv.info._Z30massMatrixMultiplySharedKernelILi8ELi11ELi1EEviPKdS1_S1_S1_Pd --------------------------
	.section	.nv.info._Z30massMatrixMultiplySharedKernelILi8ELi11ELi1EEviPKdS1_S1_S1_Pd,"",@"SHT_CUDA_INFO"
	.sectionflags	@""
	.align	4


	//----- nvinfo : EIATTR_CUDA_API_VERSION
	.align		4
        /*0000*/ 	.byte	0x04, 0x37
        /*0002*/ 	.short	(.L_4694 - .L_4693)
.L_4693:
        /*0004*/ 	.word	0x00000082


	//----- nvinfo : EIATTR_KPARAM_INFO
	.align		4
.L_4694:
        /*0008*/ 	.byte	0x04, 0x17
        /*000a*/ 	.short	(.L_4696 - .L_4695)
.L_4695:
        /*000c*/ 	.word	0x00000000
        /*0010*/ 	.short	0x0005
        /*0012*/ 	.short	0x0028
        /*0014*/ 	.byte	0x00, 0xf5, 0x21, 0x00


	//----- nvinfo : EIATTR_KPARAM_INFO
	.align		4
.L_4696:
        /*0018*/ 	.byte	0x04, 0x17
        /*001a*/ 	.short	(.L_4698 - .L_4697)
.L_4697:
        /*001c*/ 	.word	0x00000000
        /*0020*/ 	.short	0x0004
        /*0022*/ 	.short	0x0020
        /*0024*/ 	.byte	0x00, 0xf5, 0x21, 0x00


	//----- nvinfo : EIATTR_KPARAM_INFO
	.align		4
.L_4698:
        /*0028*/ 	.byte	0x04, 0x17
        /*002a*/ 	.short	(.L_4700 - .L_4699)
.L_4699:
        /*002c*/ 	.word	0x00000000
        /*0030*/ 	.short	0x0003
        /*0032*/ 	.short	0x0018
        /*0034*/ 	.byte	0x00, 0xf5, 0x21, 0x00


	//----- nvinfo : EIATTR_KPARAM_INFO
	.align		4
.L_4700:
        /*0038*/ 	.byte	0x04, 0x17
        /*003a*/ 	.short	(.L_4702 - .L_4701)
.L_4701:
        /*003c*/ 	.word	0x00000000
        /*0040*/ 	.short	0x0002
        /*0042*/ 	.short	0x0010
        /*0044*/ 	.byte	0x00, 0xf5, 0x21, 0x00


	//----- nvinfo : EIATTR_KPARAM_INFO
	.align		4
.L_4702:
        /*0048*/ 	.byte	0x04, 0x17
        /*004a*/ 	.short	(.L_4704 - .L_4703)
.L_4703:
        /*004c*/ 	.word	0x00000000
        /*0050*/ 	.short	0x0001
        /*0052*/ 	.short	0x0008
        /*0054*/ 	.byte	0x00, 0xf5, 0x21, 0x00


	//----- nvinfo : EIATTR_KPARAM_INFO
	.align		4
.L_4704:
        /*0058*/ 	.byte	0x04, 0x17
        /*005a*/ 	.short	(.L_4706 - .L_4705)
.L_4705:
        /*005c*/ 	.word	0x00000000
        /*0060*/ 	.short	0x0000
        /*0062*/ 	.short	0x0000
        /*0064*/ 	.byte	0x00, 0xf0, 0x11, 0x00


	//----- nvinfo : EIATTR_SPARSE_MMA_MASK
	.align		4
.L_4706:
        /*0068*/ 	.byte	0x03, 0x50
        /*006a*/ 	.short	0x0000


	//----- nvinfo : EIATTR_MAXREG_COUNT
	.align		4
        /*006c*/ 	.byte	0x03, 0x1b
        /*006e*/ 	.short	0x00ff


	//----- nvinfo : EIATTR_NUM_BARRIERS
	.align		4
        /*0070*/ 	.byte	0x02, 0x4c
        /*0072*/ 	.byte	0x01
	.zero		1


	//----- nvinfo : EIATTR_MERCURY_ISA_VERSION
	.align		4
        /*0074*/ 	.byte	0x03, 0x5f
        /*0076*/ 	.short	0x0101


	//----- nvinfo : EIATTR_VRC_CTA_INIT_COUNT
	.align		4
        /*0078*/ 	.byte	0x02, 0x4a
	.zero		1
	.zero		1


	//----- nvinfo : EIATTR_EXIT_INSTR_OFFSETS
	.align		4
        /*007c*/ 	.byte	0x04, 0x1c
        /*007e*/ 	.short	(.L_4708 - .L_4707)


	//   ....[0]....
.L_4707:
        /*0080*/ 	.word	0x00002ca0


	//   ....[1]....
        /*0084*/ 	.word	0x00002d70


	//----- nvinfo : EIATTR_CRS_STACK_SIZE
	.align		4
.L_4708:
        /*0088*/ 	.byte	0x04, 0x1e
        /*008a*/ 	.short	(.L_4710 - .L_4709)
.L_4709:
        /*008c*/ 	.word	0x00000000


	//----- nvinfo : EIATTR_CBANK_PARAM_SIZE
	.align		4
.L_4710:
        /*0090*/ 	.byte	0x03, 0x19
        /*0092*/ 	.short	0x0030


	//----- nvinfo : EIATTR_PARAM_CBANK
	.align		4
        /*0094*/ 	.byte	0x04, 0x0a
        /*0096*/ 	.short	(.L_4712 - .L_4711)
	.align		4
.L_4711:
        /*0098*/ 	.word	index@(.nv.constant0._Z30massMatrixMultiplySharedKernelILi8ELi11ELi1EEviPKdS1_S1_S1_Pd)
        /*009c*/ 	.short	0x0380
        /*009e*/ 	.short	0x0030


	//----- nvinfo : EIATTR_SW_WAR
	.align		4
.L_4712:
        /*00a0*/ 	.byte	0x04, 0x36
        /*00a2*/ 	.short	(.L_4714 - .L_4713)
.L_4713:
        /*00a4*/ 	.word	0x00000008
.L_4714:


//--------------------- .nv.info._Z32massMatrixMultiplyConstantKernelILi8ELi11ELi1EEviPKdS1_S1_S1_Pd --------------------------
	.section	.nv.info._Z32massMatrixMultiplyConstantKernelILi8ELi11ELi1EEviPKdS1_S1_S1_Pd,"",@"SHT_CUDA_INFO"
	.sectionflags	@""
	.align	4


	//----- nvinfo : EIATTR_CUDA_API_VERSION
	.align		4
        /*0000*/ 	.byte	0x04, 0x37
        /*0002*/ 	.short	(.L_4716 - .L_4715)
.L_4715:
        /*0004*/ 	.word	0x00000082


	//----- nvinfo : EIATTR_KPARAM_INFO
	.align		4
.L_4716:
        /*0008*/ 	.byte	0x04, 0x17
        /*000a*/ 	.short	(.L_4718 - .L_4717)
.L_4717:
        /*000c*/ 	.word	0x00000000
        /*0010*/ 	.short	0x0005
        /*0012*/ 	.short	0x0028
        /*0014*/ 	.byte	0x00, 0xf5, 0x21, 0x00


	//----- nvinfo : EIATTR_KPARAM_INFO
	.align		4
.L_4718:
        /*0018*/ 	.byte	0x04, 0x17
        /*001a*/ 	.short	(.L_4720 - .L_4719)
.L_4719:
        /*001c*/ 	.word	0x00000000
        /*0020*/ 	.short	0x0004
        /*0022*/ 	.short	0x0020
        /*0024*/ 	.byte	0x00, 0xf5, 0x21, 0x00


	//----- nvinfo : EIATTR_KPARAM_INFO
	.align		4
.L_4720:
        /*0028*/ 	.byte	0x04, 0x17
        /*002a*/ 	.short	(.L_4722 - .L_4721)
.L_4721:
        /*002c*/ 	.word	0x00000000
        /*0030*/ 	.short	0x0003
        /*0032*/ 	.short	0x0018
        /*0034*/ 	.byte	0x00, 0xf5, 0x21, 0x00


	//----- nvinfo : EIATTR_KPARAM_INFO
	.align		4
.L_4722:
        /*0038*/ 	.byte	0x04, 0x17
        /*003a*/ 	.short	(.L_4724 - .L_4723)
.L_4723:
        /*003c*/ 	.word	0x00000000
        /*0040*/ 	.short	0x0002
        /*0042*/ 	.short	0x0010
        /*0044*/ 	.byte	0x00, 0xf5, 0x21, 0x00


	//----- nvinfo : EIATTR_KPARAM_INFO
	.align		4
.L_4724:
        /*0048*/ 	.byte	0x04, 0x17
        /*004a*/ 	.short	(.L_4726 - .L_4725)
.L_4725:
        /*004c*/ 	.word	0x00000000
        /*0050*/ 	.short	0x0001
        /*0052*/ 	.short	0x0008
        /*0054*/ 	.byte	0x00, 0xf5, 0x21, 0x00


	//----- nvinfo : EIATTR_KPARAM_INFO
	.align		4
.L_4726:
        /*0058*/ 	.byte	0x04, 0x17
        /*005a*/ 	.short	(.L_4728 - .L_4727)
.L_4727:
        /*005c*/ 	.word	0x00000000
        /*0060*/ 	.short	0x0000
        /*0062*/ 	.short	0x0000
        /*0064*/ 	.byte	0x00, 0xf0, 0x11, 0x00


	//----- nvinfo : EIATTR_SPARSE_MMA_MASK
	.align		4
.L_4728:
        /*0068*/ 	.byte	0x03, 0x50
        /*006a*/ 	.short	0x0000


	//----- nvinfo : EIATTR_MAXREG_COUNT
	.align		4
        /*006c*/ 	.byte	0x03, 0x1b
        /*006e*/ 	.short	0x00ff


	//----- nvinfo : EIATTR_NUM_BARRIERS
	.align		4
        /*0070*/ 	.byte	0x02, 0x4c
        /*0072*/ 	.byte	0x01
	.zero		1


	//----- nvinfo : EIATTR_MERCURY_ISA_VERSION
	.align		4
        /*0074*/ 	.byte	0x03, 0x5f
        /*0076*/ 	.short	0x0101


	//----- nvinfo : EIATTR_VRC_CTA_INIT_COUNT
	.align		4
        /*0078*/ 	.byte	0x02, 0x4a
	.zero		1
	.zero		1


	//----- nvinfo : EIATTR_EXIT_INSTR_OFFSETS
	.align		4
        /*007c*/ 	.byte	0x04, 0x1c
        /*007e*/ 	.short	(.L_4730 - .L_4729)


	//   ....[0]....
.L_4729:
        /*0080*/ 	.word	0x00003180


	//   ....[1]....
        /*0084*/ 	.word	0x00003250


	//----- nvinfo : EIATTR_CRS_STACK_SIZE
	.align		4
.L_4730:
        /*0088*/ 	.byte	0x04, 0x1e
        /*008a*/ 	.short	(.L_4732 - .L_4731)
.L_4731:
        /*008c*/ 	.word	0x00000000


	//----- nvinfo : EIATTR_CBANK_PARAM_SIZE
	.align		4
.L_4732:
        /*0090*/ 	.byte	0x03, 0x19
        /*0092*/ 	.short	0x0030


	//----- nvinfo : EIATTR_PARAM_CBANK
	.align		4
        /*0094*/ 	.byte	0x04, 0x0a
        /*0096*/ 	.short	(.L_4734 - .L_4733)
	.align		4
.L_4733:
        /*0098*/ 	.word	index@(.nv.constant0._Z32massMatrixMultiplyConstantKernelILi8ELi11ELi1EEviPKdS1_S1_S1_Pd)
        /*009c*/ 	.short	0x0380
        /*009e*/ 	.short	0x0030


	//----- nvinfo : EIATTR_SW_WAR
	.align		4
.L_4734:
        /*00a0*/ 	.byte	0x04, 0x36
        /*00a2*/ 	.short	(.L_4736 - .L_4735)
.L_4735:
        /*00a4*/ 	.word	0x00000008
.L_4736:


//--------------------- .nv.info._Z32massMatrixMultiplyRegisterKernelILi8ELi11ELi1EEviPKdS1_S1_S1_Pd --------------------------
	.section	.nv.info._Z32massMatrixMultiplyRegisterKernelILi8ELi11ELi1EEviPKdS1_S1_S1_Pd,"",@"SHT_CUDA_INFO"
	.sectionflags	@""
	.align	4


	//----- nvinfo : EIATTR_CUDA_API_VERSION
	.align		4
        /*0000*/ 	.byte	0x04, 0x37
        /*0002*/ 	.short	(.L_4738 - .L_4737)
.L_4737:
        /*0004*/ 	.word	0x00000082


	//----- nvinfo : EIATTR_KPARAM_INFO
	.align		4
.L_4738:
        /*0008*/ 	.byte	0x04, 0x17
        /*000a*/ 	.short	(.L_4740 - .L_4739)
.L_4739:
        /*000c*/ 	.word	0x00000000
        /*0010*/ 	.short	0x0005
        /*0012*/ 	.short	0x0028
        /*0014*/ 	.byte	0x00, 0xf5, 0x21, 0x00


	//----- nvinfo : EIATTR_KPARAM_INFO
	.align		4
.L_4740:
        /*0018*/ 	.byte	0x04, 0x17
        /*001a*/ 	.short	(.L_4742 - .L_4741)
.L_4741:
        /*001c*/ 	.word	0x00000000
        /*0020*/ 	.short	0x0004
        /*0022*/ 	.short	0x0020
        /*0024*/ 	.byte	0x00, 0xf5, 0x21, 0x00


	//----- nvinfo : EIATTR_KPARAM_INFO
	.align		4
.L_4742:
        /*0028*/ 	.byte	0x04, 0x17
        /*002a*/ 	.short	(.L_4744 - .L_4743)
.L_4743:
        /*002c*/ 	.word	0x00000000
        /*0030*/ 	.short	0x0003
        /*0032*/ 	.short	0x0018
        /*0034*/ 	.byte	0x00, 0xf5, 0x21, 0x00


	//----- nvinfo : EIATTR_KPARAM_INFO
	.align		4
.L_4744:
        /*0038*/ 	.byte	0x04, 0x17
        /*003a*/ 	.short	(.L_4746 - .L_4745)
.L_4745:
        /*003c*/ 	.word	0x00000000
        /*0040*/ 	.short	0x0002
        /*0042*/ 	.short	0x0010
        /*0044*/ 	.byte	0x00, 0xf5, 0x21, 0x00


	//----- nvinfo : EIATTR_KPARAM_INFO
	.align		4
.L_4746:
        /*0048*/ 	.byte	0x04, 0x17
        /*004a*/ 	.short	(.L_4748 - .L_4747)
.L_4747:
        /*004c*/ 	.word	0x00000000
        /*0050*/ 	.short	0x0001
        /*0052*/ 	.short	0x0008
        /*0054*/ 	.byte	0x00, 0xf5, 0x21, 0x00


	//----- nvinfo : EIATTR_KPARAM_INFO
	.align		4
.L_4748:
        /*0058*/ 	.byte	0x04, 0x17
        /*005a*/ 	.short	(.L_4750 - .L_4749)
.L_4749:
        /*005c*/ 	.word	0x00000000
        /*0060*/ 	.short	0x0000
        /*0062*/ 	.short	0x0000
        /*0064*/ 	.byte	0x00, 0xf0, 0x11, 0x00


	//----- nvinfo : EIATTR_SPARSE_MMA_MASK
	.align		4
.L_4750:
        /*0068*/ 	.byte	0x03, 0x50
        /*006a*/ 	.short	0x0000


	//----- nvinfo : EIATTR_MAXREG_COUNT
	.align		4
        /*006c*/ 	.byte	0x03, 0x1b
        /*006e*/ 	.short	0x00ff


	//----- nvinfo : EIATTR_NUM_BARRIERS
	.align		4
        /*0070*/ 	.byte	0x02, 0x4c
        /*0072*/ 	.byte	0x01
	.zero		1


	//----- nvinfo : EIATTR_MERCURY_ISA_VERSION
	.align		4
        /*0074*/ 	.byte	0x03, 0x5f
        /*0076*/ 	.short	0x0101


	//----- nvinfo : EIATTR_INT_WARP_WIDE_INSTR_OFFSETS
	.align		4
        /*0078*/ 	.byte	0x04, 0x31
        /*007a*/ 	.short	(.L_4752 - .L_4751)


	//   ....[0]....
.L_4751:
        /*007c*/ 	.word	0x000000f0


	//----- nvinfo : EIATTR_VRC_CTA_INIT_COUNT
	.align		4
.L_4752:
        /*0080*/ 	.byte	0x02, 0x4a
	.zero		1
	.zero		1


	//----- nvinfo : EIATTR_EXIT_INSTR_OFFSETS
	.align		4
        /*0084*/ 	.byte	0x04, 0x1c
        /*0086*/ 	.short	(.L_4754 - .L_4753)


	//   ....[0]....
.L_4753:
        /*0088*/ 	.word	0x00004070


	//   ....[1]....
        /*008c*/ 	.word	0x00004150


	//----- nvinfo : EIATTR_CRS_STACK_SIZE
	.align		4
.L_4754:
        /*0090*/ 	.byte	0x04, 0x1e
        /*0092*/ 	.short	(.L_4756 - .L_4755)
.L_4755:
        /*0094*/ 	.word	0x00000000


	//----- nvinfo : EIATTR_CBANK_PARAM_SIZE
	.align		4
.L_4756:
        /*0098*/ 	.byte	0x03, 0x19
        /*009a*/ 	.short	0x0030


	//----- nvinfo : EIATTR_PARAM_CBANK
	.align		4
        /*009c*/ 	.byte	0x04, 0x0a
        /*009e*/ 	.short	(.L_4758 - .L_4757)
	.align		4
.L_4757:
        /*00a0*/ 	.word	index@(.nv.constant0._Z32massMatrixMultiplyRegisterKernelILi8ELi11ELi1EEviPKdS1_S1_S1_Pd)
        /*00a4*/ 	.short	0x0380
        /*00a6*/ 	.short	0x0030


	//----- nvinfo : EIATTR_SW_WAR
	.align		4
.L_4758:
        /*00a8*/ 	.byte	0x04, 0x36
        /*00aa*/ 	.short	(.L_4760 - .L_4759)
.L_4759:
        /*00ac*/ 	.word	0x00000008
.L_4760:


//--------------------- .nv.info._Z42massMatrixMultiplyMonolithicConstantKernelILi8ELi10ELi1EEviPKdS1_S1_S1_Pd --------------------------
	.section	.nv.info._Z42massMatrixMultiplyMonolithicConstantKernelILi8ELi10ELi1EEviPKdS1_S1_S1_Pd,"",@"SHT_CUDA_INFO"
	.sectionflags	@""
	.align	4


	//----- nvinfo : EIATTR_CUDA_API_VERSION
	.align		4
        /*0000*/ 	.byte	0x04, 0x37
        /*0002*/ 	.short	(.L_4762 - .L_4761)
.L_4761:
        /*0004*/ 	.word	0x00000082


	//----- nvinfo : EIATTR_KPARAM_INFO
	.align		4
.L_4762:
        /*0008*/ 	.byte	0x04, 0x17
        /*000a*/ 	.short	(.L_4764 - .L_4763)
.L_4763:
        /*000c*/ 	.word	0x00000000
        /*0010*/ 	.short	0x0005
        /*0012*/ 	.short	0x0028
        /*0014*/ 	.byte	0x00, 0xf5, 0x21, 0x00


	//----- nvinfo : EIATTR_KPARAM_INFO
	.align		4
.L_4764:
        /*0018*/ 	.byte	0x04, 0x17
        /*001a*/ 	.short	(.L_4766 - .L_4765)
.L_4765:
        /*001c*/ 	.word	0x00000000
        /*0020*/ 	.short	0x0004
        /*0022*/ 	.short	0x0020
        /*0024*/ 	.byte	0x00, 0xf5, 0x21, 0x00


	//----- nvinfo : EIATTR_KPARAM_INFO
	.align		4
.L_4766:
        /*0028*/ 	.byte	0x04, 0x17
        /*002a*/ 	.short	(.L_4768 - .L_4767)
.L_4767:
        /*002c*/ 	.word	0x00000000
        /*0030*/ 	.short	0x0003
        /*0032*/ 	.short	0x0018
        /*0034*/ 	.byte	0x00, 0xf5, 0x21, 0x00


	//----- nvinfo : EIATTR_KPARAM_INFO
	.align		4
.L_4768:
        /*0038*/ 	.byte	0x04, 0x17
        /*003a*/ 	.short	(.L_4770 - .L_4769)
.L_4769:
        /*003c*/ 	.word	0x00000000
        /*0040*/ 	.short	0x0002
        /*0042*/ 	.short	0x0010
        /*0044*/ 	.byte	0x00, 0xf5, 0x21, 0x00


	//----- nvinfo : EIATTR_KPARAM_INFO
	.align		4
.L_4770:
        /*0048*/ 	.byte	0x04, 0x17
        /*004a*/ 	.short	(.L_4772 - .L_4771)
.L_4771:
        /*004c*/ 	.word	0x00000000
        /*0050*/ 	.short	0x0001
        /*0052*/ 	.short	0x0008
        /*0054*/ 	.byte	0x00, 0xf5, 0x21, 0x00


	//----- nvinfo : EIATTR_KPARAM_INFO
	.align		4
.L_4772:
        /*0058*/ 	.byte	0x04, 0x17
        /*005a*/ 	.short	(.L_4774 - .L_4773)
.L_4773:
        /*005c*/ 	.word	0x00000000
        /*0060*/ 	.short	0x0000
        /*0062*/ 	.short	0x0000
        /*0064*/ 	.byte	0x00, 0xf0, 0x11, 0x00


	//----- nvinfo : EIATTR_SPARSE_MMA_MASK
	.align		4
.L_4774:
        /*0068*/ 	.byte	0x03, 0x50
        /*006a*/ 	.short	0x0000


	//----- nvinfo : EIATTR_MAXREG_COUNT
	.align		4
        /*006c*/ 	.byte	0x03, 0x1b
        /*006e*/ 	.short	0x00ff


	//----- nvinfo : EIATTR_NUM_BARRIERS
	.align		4
        /*0070*/ 	.byte	0x02, 0x4c
        /*0072*/ 	.byte	0x01
	.zero		1


	//----- nvinfo : EIATTR_MERCURY_ISA_VERSION
	.align		4
        /*0074*/ 	.byte	0x03, 0x5f
        /*0076*/ 	.short	0x0101


	//----- nvinfo : EIATTR_VRC_CTA_INIT_COUNT
	.align		4
        /*0078*/ 	.byte	0x02, 0x4a
	.zero		1
	.zero		1


	//----- nvinfo : EIATTR_EXIT_INSTR_OFFSETS
	.align		4
        /*007c*/ 	.byte	0x04, 0x1c
        /*007e*/ 	.short	(.L_4776 - .L_4775)


	//   ....[0]....
.L_4775:
        /*0080*/ 	.word	0x00003ad0


	//   ....[1]....
        /*0084*/ 	.word	0x00003ba0


	//----- nvinfo : EIATTR_CRS_STACK_SIZE
	.align		4
.L_4776:
        /*0088*/ 	.byte	0x04, 0x1e
        /*008a*/ 	.short	(.L_4778 - .L_4777)
.L_4777:
        /*008c*/ 	.word	0x00000000


	//----- nvinfo : EIATTR_CBANK_PARAM_SIZE
	.align		4
.L_4778:
        /*0090*/ 	.byte	0x03, 0x19
        /*0092*/ 	.short	0x0030


	//----- nvinfo : EIATTR_PARAM_CBANK
	.align		4
        /*0094*/ 	.byte	0x04, 0x0a
        /*0096*/ 	.short	(.L_4780 - .L_4779)
	.align		4
.L_4779:
        /*0098*/ 	.word	index@(.nv.constant0._Z42massMatrixMultiplyMonolithicConstantKernelILi8ELi10ELi1EEviPKdS1_S1_S1_Pd)
        /*009c*/ 	.short	0x0380
        /*009e*/ 	.short	0x0030


	//----- nvinfo : EIATTR_SW_WAR
	.align		4
.L_4780:
        /*00a0*/ 	.byte	0x04, 0x36
        /*00a2*/ 	.short	(.L_4782 - .L_4781)
.L_4781:
        /*00a4*/ 	.word	0x00000008
.L_4782:


//--------------------- .nv.info._Z40massMatrixMultiplyMonolithicGlobalKernelILi8ELi10ELi1EEviPKdS1_S1_S1_Pd --------------------------
	.section	.nv.info._Z40massMatrixMultiplyMonolithicGlobalKernelILi8ELi10ELi1EEviPKdS1_S1_S1_Pd,"",@"SHT_CUDA_INFO"
	.sectionflags	@""
	.align	4


	//----- nvinfo : EIATTR_CUDA_API_VERSION
	.align		4
        /*0000*/ 	.byte	0x04, 0x37
        /*0002*/ 	.short	(.L_4784 - .L_4783)
.L_4783:
        /*0004*/ 	.word	0x00000082


	//----- nvinfo : EIATTR_KPARAM_INFO
	.align		4
.L_4784:
        /*0008*/ 	.byte	0x04, 0x17
        /*000a*/ 	.short	(.L_4786 - .L_4785)
.L_4785:
        /*000c*/ 	.word	0x00000000
        /*0010*/ 	.short	0x0005
        /*0012*/ 	.short	0x0028
        /*0014*/ 	.byte	0x00, 0xf5, 0x21, 0x00


	//----- nvinfo : EIATTR_KPARAM_INFO
	.align		4
.L_4786:
        /*0018*/ 	.byte	0x04, 0x17
        /*001a*/ 	.short	(.L_4788 - .L_4787)
.L_4787:
        /*001c*/ 	.word	0x00000000
        /*0020*/ 	.short	0x0004
        /*0022*/ 	.short	0x0020
        /*0024*/ 	.byte	0x00, 0xf5, 0x21, 0x00


	//----- nvinfo : EIATTR_KPARAM_INFO
	.align		4
.L_4788:
        /*0028*/ 	.byte	0x04, 0x17
        /*002a*/ 	.short	(.L_4790 - .L_4789)
.L_4789:
        /*002c*/ 	.word	0x00000000
        /*0030*/ 	.short	0x0003
        /*0032*/ 	.short	0x0018
        /*0034*/ 	.byte	0x00, 0xf5, 0x21, 0x00


	//----- nvinfo : EIATTR_KPARAM_INFO
	.align		4
.L_4790:
        /*0038*/ 	.byte	0x04, 0x17
        /*003a*/ 	.short	(.L_4792 - .L_4791)
.L_4791:
        /*003c*/ 	.word	0x00000000
        /*0040*/ 	.short	0x0002
        /*0042*/ 	.short	0x0010
        /*0044*/ 	.byte	0x00, 0xf5, 0x21, 0x00


	//----- nvinfo : EIATTR_KPARAM_INFO
	.align		4
.L_4792:
        /*0048*/ 	.byte	0x04, 0x17
        /*004a*/ 	.short	(.L_4794 - .L_4793)
.L_4793:
        /*004c*/ 	.word	0x00000000
        /*0050*/ 	.short	0x0001
        /*0052*/ 	.short	0x0008
        /*0054*/ 	.byte	0x00, 0xf5, 0x21, 0x00


	//----- nvinfo : EIATTR_KPARAM_INFO
	.align		4
.L_4794:
        /*0058*/ 	.byte	0x04, 0x17
        /*005a*/ 	.short	(.L_4796 - .L_4795)
.L_4795:
        /*005c*/ 	.word	0x00000000
        /*0060*/ 	.short	0x0000
        /*0062*/ 	.short	0x0000
        /*0064*/ 	.byte	0x00, 0xf0, 0x11, 0x00


	//----- nvinfo : EIATTR_SPARSE_MMA_MASK
	.align		4
.L_4796:
        /*0068*/ 	.byte	0x03, 0x50
        /*006a*/ 	.short	0x0000


	//----- nvinfo : EIATTR_MAXREG_COUNT
	.align		4
        /*006c*/ 	.byte	0x03, 0x1b
        /*006e*/ 	.short	0x00ff


	//----- nvinfo : EIATTR_NUM_BARRIERS
	.align		4
        /*0070*/ 	.byte	0x02, 0x4c
        /*0072*/ 	.byte	0x01
	.zero		1


	//----- nvinfo : EIATTR_MERCURY_ISA_VERSION
	.align		4
        /*0074*/ 	.byte	0x03, 0x5f
        /*0076*/ 	.short	0x0101


	//----- nvinfo : EIATTR_VRC_CTA_INIT_COUNT
	.align		4
        /*0078*/ 	.byte	0x02, 0x4a
	.zero		1
	.zero		1


	//----- nvinfo : EIATTR_EXIT_INSTR_OFFSETS
	.align		4
        /*007c*/ 	.byte	0x04, 0x1c
        /*007e*/ 	.short	(.L_4798 - .L_4797)


	//   ....[0]....
.L_4797:
        /*0080*/ 	.word	0x00003790


	//   ....[1]....
        /*0084*/ 	.word	0x00003860


	//----- nvinfo : EIATTR_CRS_STACK_SIZE
	.align		4
.L_4798:
        /*0088*/ 	.byte	0x04, 0x1e
        /*008a*/ 	.short	(.L_4800 - .L_4799)
.L_4799:
        /*008c*/ 	.word	0x00000000


	//----- nvinfo : EIATTR_CBANK_PARAM_SIZE
	.align		4
.L_4800:
        /*0090*/ 	.byte	0x03, 0x19
        /*0092*/ 	.short	0x0030


	//----- nvinfo : EIATTR_PARAM_CBANK
	.align		4
        /*0094*/ 	.byte	0x04, 0x0a
        /*0096*/ 	.short	(.L_4802 - .L_4801)
	.align		4
.L_4801:
        /*0098*/ 	.word	index@(.nv.constant0._Z40massMatrixMultiplyMonolithicGlobalKernelILi8ELi10ELi1EEviPKdS1_S1_S1_Pd)
        /*009c*/ 	.short	0x0380
        /*009e*/ 	.short	0x0030


	//----- nvinfo : EIATTR_SW_WAR
	.align		4
.L_4802:
        /*00a0*/ 	.byte	0x04, 0x36
        /*00a2*/ 	.short	(.L_4804 - .L_4803)
.L_4803:
        /*00a4*/ 	.word	0x00000008
.L_4804:


//--------------------- .nv.info._Z30massMatrixMultiplyGlobalKernelILi8ELi10ELi1EEviPKdS1_S1_S1_Pd --------------------------
	.section	.nv.info._Z30massMatrixMultiplyGlobalKernelILi8ELi10ELi1EEviPKdS1_S1_S1_Pd,"",@"SHT_CUDA_INFO"
	.sectionflags	@""
	.align	4


	//----- nvinfo : EIATTR_CUDA_API_VERSION
	.align		4
        /*0000*/ 	.byte	0x04, 0x37
        /*0002*/ 	.short	(.L_4806 - .L_4805)
.L_4805:
        /*0004*/ 	.word	0x00000082


	//----- nvinfo : EIATTR_KPARAM_INFO
	.align		4
.L_4806:
        /*0008*/ 	.byte	0x04, 0x17
        /*000a*/ 	.short	(.L_4808 - .L_4807)
.L_4807:
        /*000c*/ 	.word	0x00000000
        /*0010*/ 	.short	0x0005
        /*0012*/ 	.short	0x0028
        /*0014*/ 	.byte	0x00, 0xf5, 0x21, 0x00


	//----- nvinfo : EIATTR_KPARAM_INFO
	.align		4
.L_4808:
        /*0018*/ 	.byte	0x04, 0x17
        /*001a*/ 	.short	(.L_4810 - .L_4809)
.L_4809:
        /*001c*/ 	.word	0x00000000
        /*0020*/ 	.short	0x0004
        /*0022*/ 	.short	0x0020
        /*0024*/ 	.byte	0x00, 0xf5, 0x21, 0x00


	//----- nvinfo : EIATTR_KPARAM_INFO
	.align		4
.L_4810:
        /*0028*/ 	.byte	0x04, 0x17
        /*002a*/ 	.short	(.L_4812 - .L_4811)
.L_4811:
        /*002c*/ 	.word	0x00000000
        /*0030*/ 	.short	0x0003
        /*0032*/ 	.short	0x0018
        /*0034*/ 	.byte	0x00, 0xf5, 0x21, 0x00


	//----- nvinfo : EIATTR_KPARAM_INFO
	.align		4
.L_4812:
        /*0038*/ 	.byte	0x04, 0x17
        /*003a*/ 	.short	(.L_4814 - .L_4813)
.L_4813:
        /*003c*/ 	.word	0x00000000
        /*0040*/ 	.short	0x0002
        /*0042*/ 	.short	0x0010
        /*0044*/ 	.byte	0x00, 0xf5, 0x21, 0x00


	//----- nvinfo : EIATTR_KPARAM_INFO
	.align		4
.L_4814:
        /*0048*/ 	.byte	0x04, 0x17
        /*004a*/ 	.short	(.L_4816 - .L_4815)
.L_4815:
        /*004c*/ 	.word	0x00000000
        /*0050*/ 	.short	0x0001
        /*0052*/ 	.short	0x0008
        /*0054*/ 	.byte	0x00, 0xf5, 0x21, 0x00


	//----- nvinfo : EIATTR_KPARAM_INFO
	.align		4
.L_4816:
        /*0058*/ 	.byte	0x04, 0x17
        /*005a*/ 	.short	(.L_4818 - .L_4817)
.L_4817:
        /*005c*/ 	.word	0x00000000
        /*0060*/ 	.short	0x0000
        /*0062*/ 	.short	0x0000
        /*0064*/ 	.byte	0x00, 0xf0, 0x11, 0x00


	//----- nvinfo : EIATTR_SPARSE_MMA_MASK
	.align		4
.L_4818:
        /*0068*/ 	.byte	0x03, 0x50
        /*006a*/ 	.short	0x0000


	//----- nvinfo : EIATTR_MAXREG_COUNT
	.align		4
        /*006c*/ 	.byte	0x03, 0x1b
        /*006e*/ 	.short	0x00ff


	//----- nvinfo : EIATTR_NUM_BARRIERS
	.align		4
        /*0070*/ 	.byte	0x02, 0x4c
        /*0072*/ 	.byte	0x01
	.zero		1


	//----- nvinfo : EIATTR_MERCURY_ISA_VERSION
	.align		4
        /*0074*/ 	.byte	0x03, 0x5f
        /*0076*/ 	.short	0x0101


	//----- nvinfo : EIATTR_VRC_CTA_INIT_COUNT
	.align		4
        /*0078*/ 	.byte	0x02, 0x4a
	.zero		1
	.zero		1


	//----- nvinfo : EIATTR_EXIT_INSTR_OFFSETS
	.align		4
        /*007c*/ 	.byte	0x04, 0x1c
        /*007e*/ 	.short	(.L_4820 - .L_4819)


	//   ....[0]....
.L_4819:
        /*0080*/ 	.word	0x000027e0


	//   ....[1]....
        /*0084*/ 	.word	0x000028b0


	//----- nvinfo : EIATTR_CRS_STACK_SIZE
	.align		4
.L_4820:
        /*0088*/ 	.byte	0x04, 0x1e
        /*008a*/ 	.short	(.L_4822 - .L_4821)
.L_4821:
        /*008c*/ 	.word	0x00000000


	//----- nvinfo : EIATTR_CBANK_PARAM_SIZE
	.align		4
.L_4822:
        /*0090*/ 	.byte	0x03, 0x19
        /*0092*/ 	.short	0x0030


	//----- nvinfo : EIATTR_PARAM_CBANK
	.align		4
        /*0094*/ 	.byte	0x04, 0x0a
        /*0096*/ 	.short	(.L_4824 - .L_4823)
	.align		4
.L_4823:
        /*0098*/ 	.word	index@(.nv.constant0._Z30massMatrixMultiplyGlobalKernelILi8ELi10ELi1EEviPKdS1_S1_S1_Pd)
        /*009c*/ 	.short	0x0380
        /*009e*/ 	.short	0x0030


	//----- nvinfo : EIATTR_SW_WAR
	.align		4
.L_4824:
        /*00a0*/ 	.byte	0x04, 0x36
        /*00a2*/ 	.short	(.L_4826 - .L_4825)
.L_4825:
        /*00a4*/ 	.word	0x00000008
.L_4826:


//--------------------- .nv.info._Z30massMatrixMultiplySharedKernelILi8ELi10ELi1EEviPKdS1_S1_S1_Pd --------------------------
	.section	.nv.info._Z30massMatrixMultiplySharedKernelILi8ELi10ELi1EEviPKdS1_S1_S1_Pd,"",@"SHT_CUDA_INFO"
	.sectionflags	@""
	.align	4


	//----- nvinfo : EIATTR_CUDA_API_VERSION
	.align		4
        /*0000*/ 	.byte	0x04, 0x37
        /*0002*/ 	.short	(.L_4828 - .L_4827)
.L_4827:
        /*0004*/ 	.word	0x00000082


	//----- nvinfo : EIATTR_KPARAM_INFO
	.align		4
.L_4828:
        /*0008*/ 	.byte	0x04, 0x17
        /*000a*/ 	.short	(.L_4830 - .L_4829)
.L_4829:
        /*000c*/ 	.word	0x00000000
        /*0010*/ 	.short	0x0005
        /*0012*/ 	.short	0x0028
        /*0014*/ 	.byte	0x00, 0xf5, 0x21, 0x00


	//----- nvinfo : EIATTR_KPARAM_INFO
	.align		4
.L_4830:
        /*0018*/ 	.byte	0x04, 0x17
        /*001a*/ 	.short	(.L_4832 - .L_4831)
.L_4831:
        /*001c*/ 	.word	0x00000000
        /*0020*/ 	.short	0x0004
        /*0022*/ 	.short	0x0020
        /*0024*/ 	.byte	0x00, 0xf5, 0x21, 0x00


	//----- nvinfo : EIATTR_KPARAM_INFO
	.align		4
.L_4832:
        /*0028*/ 	.byte	0x04, 0x17
        /*002a*/ 	.short	(.L_4834 - .L_4833)
.L_4833:
        /*002c*/ 	.word	0x00000000
        /*0030*/ 	.short	0x0003
        /*0032*/ 	.short	0x0018
        /*0034*/ 	.byte	0x00, 0xf5, 0x21, 0x00


	//----- nvinfo : EIATTR_KPARAM_INFO
	.align		4
.L_4834:
        /*0038*/ 	.byte	0x04, 0x17
        /*003a*/ 	.short	(.L_4836 - .L_4835)
.L_4835:
        /*003c*/ 	.word	0x00000000
        /*0040*/ 	.short	0x0002
        /*0042*/ 	.short	0x0010
        /*0044*/ 	.byte	0x00, 0xf5, 0x21, 0x00


	//----- nvinfo : EIATTR_KPARAM_INFO
	.align		4
.L_4836:
        /*0048*/ 	.byte	0x04, 0x17
        /*004a*/ 	.short	(.L_4838 - .L_4837)
.L_4837:
        /*004c*/ 	.word	0x00000000
        /*0050*/ 	.short	0x0001
        /*0052*/ 	.short	0x0008
        /*0054*/ 	.byte	0x00, 0xf5, 0x21, 0x00


	//----- nvinfo : EIATTR_KPARAM_INFO
	.align		4
.L_4838:
        /*0058*/ 	.byte	0x04, 0x17
        /*005a*/ 	.short	(.L_4840 - .L_4839)
.L_4839:
        /*005c*/ 	.word	0x00000000
        /*0060*/ 	.short	0x0000
        /*0062*/ 	.short	0x0000
        /*0064*/ 	.byte	0x00, 0xf0, 0x11, 0x00


	//----- nvinfo : EIATTR_SPARSE_MMA_MASK
	.align		4
.L_4840:
        /*0068*/ 	.byte	0x03, 0x50
        /*006a*/ 	.short	0x0000


	//----- nvinfo : EIATTR_MAXREG_COUNT
	.align		4
        /*006c*/ 	.byte	0x03, 0x1b
        /*006e*/ 	.short	0x00ff


	//----- nvinfo : EIATTR_NUM_BARRIERS
	.align		4
        /*0070*/ 	.byte	0x02, 0x4c
        /*0072*/ 	.byte	0x01
	.zero		1


	//----- nvinfo : EIATTR_MERCURY_ISA_VERSION
	.align		4
        /*0074*/ 	.byte	0x03, 0x5f
        /*0076*/ 	.short	0x0101


	//----- nvinfo : EIATTR_VRC_CTA_INIT_COUNT
	.align		4
        /*0078*/ 	.byte	0x02, 0x4a
	.zero		1
	.zero		1


	//----- nvinfo : EIATTR_EXIT_INSTR_OFFSETS
	.align		4
        /*007c*/ 	.byte	0x04, 0x1c
        /*007e*/ 	.short	(.L_4842 - .L_4841)


	//   ....[0]....
.L_4841:
        /*0080*/ 	.word	0x000026c0


	//   ....[1]....
        /*0084*/ 	.word	0x00002790


	//----- nvinfo : EIATTR_CRS_STACK_SIZE
	.align		4
.L_4842:
        /*0088*/ 	.byte	0x04, 0x1e
        /*008a*/ 	.short	(.L_4844 - .L_4843)
.L_4843:
        /*008c*/ 	.word	0x00000000


	//----- nvinfo : EIATTR_CBANK_PARAM_SIZE
	.align		4
.L_4844:
        /*0090*/ 	.byte	0x03, 0x19
        /*0092*/ 	.short	0x0030


	//----- nvinfo : EIATTR_PARAM_CBANK
	.align		4
        /*0094*/ 	.byte	0x04, 0x0a
        /*0096*/ 	.short	(.L_4846 - .L_4845)
	.align		4
.L_4845:
        /*0098*/ 	.word	index@(.nv.constant0._Z30massMatrixMultiplySharedKernelILi8ELi10ELi1EEviPKdS1_S1_S1_Pd)
        /*009c*/ 	.short	0x0380
        /*009e*/ 	.short	0x0030


	//----- nvinfo : EIATTR_SW_WAR
	.align		4
.L_4846:
        /*00a0*/ 	.byte	0x04, 0x36
        /*00a2*/ 	.short	(.L_4848 - .L_4847)
.L_4847:
        /*00a4*/ 	.word	0x00000008
.L_4848:


//--------------------- .nv.info._Z32massMatrixMultiplyConstantKernelILi8ELi10ELi1EEviPKdS1_S1_S1_Pd --------------------------
	.section	.nv.info._Z32massMatrixMultiplyConstantKernelILi8ELi10ELi1EEviPKdS1_S1_S1_Pd,"",@"SHT_CUDA_INFO"
	.sectionflags	@""
	.align	4


	//----- nvinfo : EIATTR_CUDA_API_VERSION
	.align		4
        /*0000*/ 	.byte	0x04, 0x37
        /*0002*/ 	.short	(.L_4850 - .L_4849)
.L_4849:
        /*0004*/ 	.word	0x00000082


	//----- nvinfo : EIATTR_KPARAM_INFO
	.align		4
.L_4850:
        /*0008*/ 	.byte	0x04, 0x17
        /*000a*/ 	.short	(.L_4852 - .L_4851)
.L_4851:
        /*000c*/ 	.word	0x00000000
        /*0010*/ 	.short	0x0005
        /*0012*/ 	.short	0x0028
        /*0014*/ 	.byte	0x00, 0xf5, 0x21, 0x00


	//----- nvinfo : EIATTR_KPARAM_INFO
	.align		4
.L_4852:
        /*0018*/ 	.byte	0x04, 0x17
        /*001a*/ 	.short	(.L_4854 - .L_4853)
.L_4853:
        /*001c*/ 	.word	0x00000000
        /*0020*/ 	.short	0x0004
        /*0022*/ 	.short	0x0020
        /*0024*/ 	.byte	0x00, 0xf5, 0x21, 0x00


	//----- nvinfo : EIATTR_KPARAM_INFO
	.align		4
.L_4854:
        /*0028*/ 	.byte	0x04, 0x17
        /*002a*/ 	.short	(.L_4856 - .L_4855)
.L_4855:
        /*002c*/ 	.word	0x00000000
        /*0030*/ 	.short	0x0003
        /*0032*/ 	.short	0x0018
        /*0034*/ 	.byte	0x00, 0xf5, 0x21, 0x00


	//----- nvinfo : EIATTR_KPARAM_INFO
	.align		4
.L_4856:
        /*0038*/ 	.byte	0x04, 0x17
        /*003a*/ 	.short	(.L_4858 - .L_4857)
.L_4857:
        /*003c*/ 	.word	0x00000000
        /*0040*/ 	.short	0x0002
        /*0042*/ 	.short	0x0010
        /*0044*/ 	.byte	0x00, 0xf5, 0x21, 0x00


	//----- nvinfo : EIATTR_KPARAM_INFO
	.align		4
.L_4858:
        /*0048*/ 	.byte	0x04, 0x17
        /*004a*/ 	.short	(.L_4860 - .L_4859)
.L_4859:
        /*004c*/ 	.word	0x00000000
        /*0050*/ 	.short	0x0001
        /*0052*/ 	.short	0x0008
        /*0054*/ 	.byte	0x00, 0xf5, 0x21, 0x00


	//----- nvinfo : EIATTR_KPARAM_INFO
	.align		4
.L_4860:
        /*0058*/ 	.byte	0x04, 0x17
        /*005a*/ 	.short	(.L_4862 - .L_4861)
.L_4861:
        /*005c*/ 	.word	0x00000000
        /*0060*/ 	.short	0x0000
        /*0062*/ 	.short	0x0000
        /*0064*/ 	.byte	0x00, 0xf0, 0x11, 0x00


	//----- nvinfo : EIATTR_SPARSE_MMA_MASK
	.align		4
.L_4862:
        /*0068*/ 	.byte	0x03, 0x50
        /*006a*/ 	.short	0x0000


	//----- nvinfo : EIATTR_MAXREG_COUNT
	.align		4
        /*006c*/ 	.byte	0x03, 0x1b
        /*006e*/ 	.short	0x00ff


	//----- nvinfo : EIATTR_NUM_BARRIERS
	.align		4
        /*0070*/ 	.byte	0x02, 0x4c
        /*0072*/ 	.byte	0x01
	.zero		1


	//----- nvinfo : EIATTR_MERCURY_ISA_VERSION
	.align		4
        /*0074*/ 	.byte	0x03, 0x5f
        /*0076*/ 	.short	0x0101


	//----- nvinfo : EIATTR_VRC_CTA_INIT_COUNT
	.align		4
        /*0078*/ 	.byte	0x02, 0x4a
	.zero		1
	.zero		1


	//----- nvinfo : EIATTR_EXIT_INSTR_OFFSETS
	.align		4
        /*007c*/ 	.byte	0x04, 0x1c
        /*007e*/ 	.short	(.L_4864 - .L_4863)


	//   ....[0]....
.L_4863:
        /*0080*/ 	.word	0x00002880


	//   ....[1]....
        /*0084*/ 	.word	0x00002950


	//----- nvinfo : EIATTR_CRS_STACK_SIZE
	.align		4
.L_4864:
        /*0088*/ 	.byte	0x04, 0x1e
        /*008a*/ 	.short	(.L_4866 - .L_4865)
.L_4865:
        /*008c*/ 	.word	0x00000000


	//----- nvinfo : EIATTR_CBANK_PARAM_SIZE
	.align		4
.L_4866:
        /*0090*/ 	.byte	0x03, 0x19
        /*0092*/ 	.short	0x0030


	//----- nvinfo : EIATTR_PARAM_CBANK
	.align		4
        /*0094*/ 	.byte	0x04, 0x0a
        /*0096*/ 	.short	(.L_4868 - .L_4867)
	.align		4
.L_4867:
        /*0098*/ 	.word	index@(.nv.constant0._Z32massMatrixMultiplyConstantKernelILi8ELi10ELi1EEviPKdS1_S1_S1_Pd)
        /*009c*/ 	.short	0x0380
        /*009e*/ 	.short	0x0030


	//----- nvinfo : EIATTR_SW_WAR
	.align		4
.L_4868:
        /*00a0*/ 	.byte	0x04, 0x36
        /*00a2*/ 	.short	(.L_4870 - .L_4869)
.L_4869:
        /*00a4*/ 	.word	0x00000008
.L_4870:


//--------------------- .nv.info._Z32massMatrixMultiplyRegisterKernelILi8ELi10ELi1EEviPKdS1_S1_S1_Pd --------------------------
	.section	.nv.info._Z32massMatrixMultiplyRegisterKernelILi8ELi10ELi1EEviPKdS1_S1_S1_Pd,"",@"SHT_CUDA_INFO"
	.sectionflags	@""
	.align	4


	//----- nvinfo : EIATTR_CUDA_API_VERSION
	.align		4
        /*0000*/ 	.byte	0x04, 0x37
        /*0002*/ 	.short	(.L_4872 - .L_4871)
.L_4871:
        /*0004*/ 	.word	0x00000082


	//----- nvinfo : EIATTR_KPARAM_INFO
	.align		4
.L_4872:
        /*0008*/ 	.byte	0x04, 0x17
        /*000a*/ 	.short	(.L_4874 - .L_4873)
.L_4873:
        /*000c*/ 	.word	0x00000000
        /*0010*/ 	.short	0x0005
        /*0012*/ 	.short	0x0028
        /*0014*/ 	.byte	0x00, 0xf5, 0x21, 0x00


	//----- nvinfo : EIATTR_KPARAM_INFO
	.align		4
.L_4874:
        /*0018*/ 	.byte	0x04, 0x17
        /*001a*/ 	.short	(.L_4876 - .L_4875)
.L_4875:
        /*001c*/ 	.word	0x00000000
        /*0020*/ 	.short	0x0004
        /*0022*/ 	.short	0x0020
        /*0024*/ 	.byte	0x00, 0xf5, 0x21, 0x00


	//----- nvinfo : EIATTR_KPARAM_INFO
	.align		4
.L_4876:
        /*0028*/ 	.byte	0x04, 0x17
        /*002a*/ 	.short	(.L_4878 - .L_4877)
.L_4877:
        /*002c*/ 	.word	0x00000000
        /*0030*/ 	.short	0x0003
        /*0032*/ 	.short	0x0018
        /*0034*/ 	.byte	0x00, 0xf5, 0x21, 0x00


	//----- nvinfo : EIATTR_KPARAM_INFO
	.align		4
.L_4878:
        /*0038*/ 	.byte	0x04, 0x17
        /*003a*/ 	.short	(.L_4880 - .L_4879)
.L_4879:
        /*003c*/ 	.word	0x00000000
        /*0040*/ 	.short	0x0002
        /*0042*/ 	.short	0x0010
        /*0044*/ 	.byte	0x00, 0xf5, 0x21, 0x00


	//----- nvinfo : EIATTR_KPARAM_INFO
	.align		4
.L_4880:
        /*0048*/ 	.byte	0x04, 0x17
        /*004a*/ 	.short	(.L_4882 - .L_4881)
.L_4881:
        /*004c*/ 	.word	0x00000000
        /*0050*/ 	.short	0x0001
        /*0052*/ 	.short	0x0008
        /*0054*/ 	.byte	0x00, 0xf5, 0x21, 0x00


	//----- nvinfo : EIATTR_KPARAM_INFO
	.align		4
.L_4882:
        /*0058*/ 	.byte	0x04, 0x17
        /*005a*/ 	.short	(.L_4884 - .L_4883)
.L_4883:
        /*005c*/ 	.word	0x00000000
        /*0060*/ 	.short	0x0000
        /*0062*/ 	.short	0x0000
        /*0064*/ 	.byte	0x00, 0xf0, 0x11, 0x00


	//----- nvinfo : EIATTR_SPARSE_MMA_MASK
	.align		4
.L_4884:
        /*0068*/ 	.byte	0x03, 0x50
        /*006a*/ 	.short	0x0000


	//----- nvinfo : EIATTR_MAXREG_COUNT
	.align		4
        /*006c*/ 	.byte	0x03, 0x1b
        /*006e*/ 	.short	0x00ff


	//----- nvinfo : EIATTR_NUM_BARRIERS
	.align		4
        /*0070*/ 	.byte	0x02, 0x4c
        /*0072*/ 	.byte	0x01
	.zero		1


	//----- nvinfo : EIATTR_MERCURY_ISA_VERSION
	.align		4
        /*0074*/ 	.byte	0x03, 0x5f
        /*0076*/ 	.short	0x0101


	//----- nvinfo : EIATTR_VRC_CTA_INIT_COUNT
	.align		4
        /*0078*/ 	.byte	0x02, 0x4a
	.zero		1
	.zero		1


	//----- nvinfo : EIATTR_EXIT_INSTR_OFFSETS
	.align		4
        /*007c*/ 	.byte	0x04, 0x1c
        /*007e*/ 	.short	(.L_4886 - .L_4885)


	//   ....[0]....
.L_4885:
        /*0080*/ 	.word	0x00002d80


	//   ....[1]....
        /*0084*/ 	.word	0x00002e60


	//----- nvinfo : EIATTR_CRS_STACK_SIZE
	.align		4
.L_4886:
        /*0088*/ 	.byte	0x04, 0x1e
        /*008a*/ 	.short	(.L_4888 - .L_4887)
.L_4887:
        /*008c*/ 	.word	0x00000000


	//----- nvinfo : EIATTR_CBANK_PARAM_SIZE
	.align		4
.L_4888:
        /*0090*/ 	.byte	0x03, 0x19
        /*0092*/ 	.short	0x0030


	//----- nvinfo : EIATTR_PARAM_CBANK
	.align		4
        /*0094*/ 	.byte	0x04, 0x0a
        /*0096*/ 	.short	(.L_4890 - .L_4889)
	.align		4
.L_4889:
        /*0098*/ 	.word	index@(.nv.constant0._Z32massMatrixMultiplyRegisterKernelILi8ELi10ELi1EEviPKdS1_S1_S1_Pd)
        /*009c*/ 	.short	0x0380
        /*009e*/ 	.short	0x0030


	//----- nvinfo : EIATTR_SW_WAR
	.align		4
.L_4890:
        /*00a0*/ 	.byte	0x04, 0x36
        /*00a2*/ 	.short	(.L_4892 - .L_4891)
.L_4891:
        /*00a4*/ 	.word	0x00000008
.L_4892:


//--------------------- .nv.info._Z42massMatrixMultiplyMonolithicConstantKernelILi8ELi9ELi2EEviPKdS1_S1_S1_Pd --------------------------
	.section	.nv.info._Z42massMatrixMultiplyMonolithicConstantKernelILi8ELi9ELi2EEviPKdS1_S1_S1_Pd,"",@"SHT_CUDA_INFO"
	.sectionflags	@""
	.align	4


	//----- nvinfo : EIATTR_CUDA_API_VERSION
	.align		4
        /*0000*/ 	.byte	0x04, 0x37
        /*0002*/ 	.short	(.L_4894 - .L_4893)
.L_4893:
        /*0004*/ 	.word	0x00000082


	//----- nvinfo : EIATTR_KPARAM_INFO
	.align		4
.L_4894:
        /*0008*/ 	.byte	0x04, 0x17
        /*000a*/ 	.short	(.L_4896 - .L_4895)
.L_4895:
        /*000c*/ 	.word	0x00000000
        /*0010*/ 	.short	0x0005
        /*0012*/ 	.short	0x0028
        /*0014*/ 	.byte	0x00, 0xf5, 0x21, 0x00


	//----- nvinfo : EIATTR_KPARAM_INFO
	.align		4
.L_4896:
        /*0018*/ 	.byte	0x04, 0x17
        /*001a*/ 	.short	(.L_4898 - .L_4897)
.L_4897:
        /*001c*/ 	.word	0x00000000
        /*0020*/ 	.short	0x0004
        /*0022*/ 	.short	0x0020
        /*0024*/ 	.byte	0x00, 0xf5, 0x21, 0x00


	//----- nvinfo : EIATTR_KPARAM_INFO
	.align		4
.L_4898:
        /*0028*/ 	.byte	0x04, 0x17
        /*002a*/ 	.short	(.L_4900 - .L_4899)
.L_4899:
        /*002c*/ 	.word	0x00000000
        /*0030*/ 	.short	0x0003
        /*0032*/ 	.short	0x0018
        /*0034*/ 	.byte	0x00, 0xf5, 0x21, 0x00


	//----- nvinfo : EIATTR_KPARAM_INFO
	.align		4
.L_4900:
        /*0038*/ 	.byte	0x04, 0x17
        /*003a*/ 	.short	(.L_4902 - .L_4901)
.L_4901:
        /*003c*/ 	.word	0x00000000
        /*0040*/ 	.short	0x0002
        /*0042*/ 	.short	0x0010
        /*0044*/ 	.byte	0x00, 0xf5, 0x21, 0x00


	//----- nvinfo : EIATTR_KPARAM_INFO
	.align		4
.L_4902:
        /*0048*/ 	.byte	0x04, 0x17
        /*004a*/ 	.short	(.L_4904 - .L_4903)
.L_4903:
        /*004c*/ 	.word	0x00000000
        /*0050*/ 	.short	0x0001
        /*0052*/ 	.short	0x0008
        /*0054*/ 	.byte	0x00, 0xf5, 0x21, 0x00


	//----- nvinfo : EIATTR_KPARAM_INFO
	.align		4
.L_4904:
        /*0058*/ 	.byte	0x04, 0x17
        /*005a*/ 	.short	(.L_4906 - .L_4905)
.L_4905:
        /*005c*/ 	.word	0x00000000
        /*0060*/ 	.short	0x0000
        /*0062*/ 	.short	0x0000
        /*0064*/ 	.byte	0x00, 0xf0, 0x11, 0x00


	//----- nvinfo : EIATTR_SPARSE_MMA_MASK
	.align		4
.L_4906:
        /*0068*/ 	.byte	0x03, 0x50
        /*006a*/ 	.short	0x0000


	//----- nvinfo : EIATTR_MAXREG_COUNT
	.align		4
        /*006c*/ 	.byte	0x03, 0x1b
        /*006e*/ 	.short	0x00ff


	//----- nvinfo : EIATTR_NUM_BARRIERS
	.align		4
        /*0070*/ 	.byte	0x02, 0x4c
        /*0072*/ 	.byte	0x01
	.zero		1


	//----- nvinfo : EIATTR_MERCURY_ISA_VERSION
	.align		4
        /*0074*/ 	.byte	0x03, 0x5f
        /*0076*/ 	.short	0x0101


	//----- nvinfo : EIATTR_VRC_CTA_INIT_COUNT
	.align		4
        /*0078*/ 	.byte	0x02, 0x4a
	.zero		1
	.zero		1


	//----- nvinfo : EIATTR_EXIT_INSTR_OFFSETS
	.align		4
        /*007c*/ 	.byte	0x04, 0x1c
        /*007e*/ 	.short	(.L_4908 - .L_4907)


	//   ....[0]....
.L_4907:
        /*0080*/ 	.word	0x000037b0


	//   ....[1]....
        /*0084*/ 	.word	0x00003880


	//----- nvinfo : EIATTR_CRS_STACK_SIZE
	.align		4
.L_4908:
        /*0088*/ 	.byte	0x04, 0x1e
        /*008a*/ 	.short	(.L_4910 - .L_4909)
.L_4909:
        /*008c*/ 	.word	0x00000000


	//----- nvinfo : EIATTR_CBANK_PARAM_SIZE
	.align		4
.L_4910:
        /*0090*/ 	.byte	0x03, 0x19
        /*0092*/ 	.short	0x0030


	//----- nvinfo : EIATTR_PARAM_CBANK
	.align		4
        /*0094*/ 	.byte	0x04, 0x0a
        /*0096*/ 	.short	(.L_4912 - .L_4911)
	.align		4
.L_4911:
        /*0098*/ 	.word	index@(.nv.constant0._Z42massMatrixMultiplyMonolithicConstantKernelILi8ELi9ELi2EEviPKdS1_S1_S1_Pd)
        /*009c*/ 	.short	0x0380
        /*009e*/ 	.short	0x0030


	//----- nvinfo : EIATTR_SW_WAR
	.align		4
.L_4912:
        /*00a0*/ 	.byte	0x04, 0x36
        /*00a2*/ 	.short	(.L_4914 - .L_4913)
.L_4913:
        /*00a4*/ 	.word	0x00000008
.L_4914:


//--------------------- .nv.info._Z40massMatrixMultiplyMonolithicGlobalKernelILi8ELi9ELi2EEviPKdS1_S1_S1_Pd --------------------------
	.section	.nv.info._Z40massMatrixMultiplyMonolithicGlobalKernelILi8ELi9ELi2EEviPKdS1_S1_S1_Pd,"",@"SHT_CUDA_INFO"
	.sectionflags	@""
	.align	4


	//----- nvinfo : EIATTR_CUDA_API_VERSION
	.align		4
        /*0000*/ 	.byte	0x04, 0x37
        /*0002*/ 	.short	(.L_4916 - .L_4915)
.L_4915:
        /*0004*/ 	.word	0x00000082


	//----- nvinfo : EIATTR_KPARAM_INFO
	.align		4
.L_4916:
        /*0008*/ 	.byte	0x04, 0x17
        /*000a*/ 	.short	(.L_4918 - .L_4917)
.L_4917:
        /*000c*/ 	.word	0x00000000
        /*0010*/ 	.short	0x0005
        /*0012*/ 	.short	0x0028
        /*0014*/ 	.byte	0x00, 0xf5, 0x21, 0x00


	//----- nvinfo : EIATTR_KPARAM_INFO
	.align		4
.L_4918:
        /*0018*/ 	.byte	0x04, 0x17
        /*001a*/ 	.short	(.L_4920 - .L_4919)
.L_4919:
        /*001c*/ 	.word	0x00000000
        /*0020*/ 	.short	0x0004
        /*0022*/ 	.short	0x0020
        /*0024*/ 	.byte	0x00, 0xf5, 0x21, 0x00


	//----- nvinfo : EIATTR_KPARAM_INFO
	.align		4
.L_4920:
        /*0028*/ 	.byte	0x04, 0x17
        /*002a*/ 	.short	(.L_4922 - .L_4921)
.L_4921:
        /*002c*/ 	.word	0x00000000
        /*0030*/ 	.short	0x0003
        /*0032*/ 	.short	0x0018
        /*0034*/ 	.byte	0x00, 0xf5, 0x21, 0x00


	//----- nvinfo : EIATTR_KPARAM_INFO
	.align		4
.L_4922:
        /*0038*/ 	.byte	0x04, 0x17
        /*003a*/ 	.short	(.L_4924 - .L_4923)
.L_4923:
        /*003c*/ 	.word	0x00000000
        /*0040*/ 	.short	0x0002
        /*0042*/ 	.short	0x0010
        /*0044*/ 	.byte	0x00, 0xf5, 0x21, 0x00


	//----- nvinfo : EIATTR_KPARAM_INFO
	.align		4
.L_4924:
        /*0048*/ 	.byte	0x04, 0x17
        /*004a*/ 	.short	(.L_4926 - .L_4925)
.L_4925:
        /*004c*/ 	.word	0x00000000
        /*0050*/ 	.short	0x0001
        /*0052*/ 	.short	0x0008
        /*0054*/ 	.byte	0x00, 0xf5, 0x21, 0x00


	//----- nvinfo : EIATTR_KPARAM_INFO
	.align		4
.L_4926:
        /*0058*/ 	.byte	0x04, 0x17
        /*005a*/ 	.short	(.L_4928 - .L_4927)
.L_4927:
        /*005c*/ 	.word	0x00000000
        /*0060*/ 	.short	0x0000
        /*0062*/ 	.short	0x0000
        /*0064*/ 	.byte	0x00, 0xf0, 0x11, 0x00


	//----- nvinfo : EIATTR_SPARSE_MMA_MASK
	.align		4
.L_4928:
        /*0068*/ 	.byte	0x03, 0x50
        /*006a*/ 	.short	0x0000


	//----- nvinfo : EIATTR_MAXREG_COUNT
	.align		4
        /*006c*/ 	.byte	0x03, 0x1b
        /*006e*/ 	.short	0x00ff


	//----- nvinfo : EIATTR_NUM_BARRIERS
	.align		4
        /*0070*/ 	.byte	0x02, 0x4c
        /*0072*/ 	.byte	0x01
	.zero		1


	//----- nvinfo : EIATTR_MERCURY_ISA_VERSION
	.align		4
        /*0074*/ 	.byte	0x03, 0x5f
        /*0076*/ 	.short	0x0101


	//----- nvinfo : EIATTR_VRC_CTA_INIT_COUNT
	.align		4
        /*0078*/ 	.byte	0x02, 0x4a
	.zero		1
	.zero		1


	//----- nvinfo : EIATTR_EXIT_INSTR_OFFSETS
	.align		4
        /*007c*/ 	.byte	0x04, 0x1c
        /*007e*/ 	.short	(.L_4930 - .L_4929)


	//   ....[0]....
.L_4929:
        /*0080*/ 	.word	0x00003320


	//   ....[1]....
        /*0084*/ 	.word	0x000033f0


	//----- nvinfo : EIATTR_CRS_STACK_SIZE
	.align		4
.L_4930:
        /*0088*/ 	.byte	0x04, 0x1e
        /*008a*/ 	.short	(.L_4932 - .L_4931)
.L_4931:
        /*008c*/ 	.word	0x00000000


	//----- nvinfo : EIATTR_CBANK_PARAM_SIZE
	.align		4
.L_4932:
        /*0090*/ 	.byte	0x03, 0x19
        /*0092*/ 	.short	0x0030


	//----- nvinfo : EIATTR_PARAM_CBANK
	.align		4
        /*0094*/ 	.byte	0x04, 0x0a
        /*0096*/ 	.short	(.L_4934 - .L_4933)
	.align		4
.L_4933:
        /*0098*/ 	.word	index@(.nv.constant0._Z40massMatrixMultiplyMonolithicGlobalKernelILi8ELi9ELi2EEviPKdS1_S1_S1_Pd)
        /*009c*/ 	.short	0x0380
        /*009e*/ 	.short	0x0030


	//----- nvinfo : EIATTR_SW_WAR
	.align		4
.L_4934:
        /*00a0*/ 	.byte	0x04, 0x36
        /*00a2*/ 	.short	(.L_4936 - .L_4935)
.L_4935:
        /*00a4*/ 	.word	0x00000008
.L_4936:


//--------------------- .nv.info._Z30massMatrixMultiplyGlobalKernelILi8ELi9ELi2EEviPKdS1_S1_S1_Pd --------------------------
	.section	.nv.info._Z30massMatrixMultiplyGlobalKernelILi8ELi9ELi2EEviPKdS1_S1_S1_Pd,"",@"SHT_CUDA_INFO"
	.sectionflags	@""
	.align	4


	//----- nvinfo : EIATTR_CUDA_API_VERSION
	.align		4
        /*0000*/ 	.byte	0x04, 0x37
        /*0002*/ 	.short	(.L_4938 - .L_4937)
.L_4937:
        /*0004*/ 	.word	0x00000082


	//----- nvinfo : EIATTR_KPARAM_INFO
	.align		4
.L_4938:
        /*0008*/ 	.byte	0x04, 0x17
        /*000a*/ 	.short	(.L_4940 - .L_4939)
.L_4939:
        /*000c*/ 	.word	0x00000000
        /*0010*/ 	.short	0x0005
        /*0012*/ 	.short	0x0028
        /*0014*/ 	.byte	0x00, 0xf5, 0x21, 0x00


	//----- nvinfo : EIATTR_KPARAM_INFO
	.align		4
.L_4940:
        /*0018*/ 	.byte	0x04, 0x17
        /*001a*/ 	.short	(.L_4942 - .L_4941)
.L_4941:
        /*001c*/ 	.word	0x00000000
        /*0020*/ 	.short	0x0004
        /*0022*/ 	.short	0x0020
        /*0024*/ 	.byte	0x00, 0xf5, 0x21, 0x00


	//----- nvinfo : EIATTR_KPARAM_INFO
	.align		4
.L_4942:
        /*0028*/ 	.byte	0x04, 0x17
        /*002a*/ 	.short	(.L_4944 - .L_4943)
.L_4943:
        /*002c*/ 	.word	0x00000000
        /*0030*/ 	.short	0x0003
        /*0032*/ 	.short	0x0018
        /*0034*/ 	.byte	0x00, 0xf5, 0x21, 0x00


	//----- nvinfo : EIATTR_KPARAM_INFO
	.align		4
.L_4944:
        /*0038*/ 	.byte	0x04, 0x17
        /*003a*/ 	.short	(.L_4946 - .L_4945)
.L_4945:
        /*003c*/ 	.word	0x00000000
        /*0040*/ 	.short	0x0002
        /*0042*/ 	.short	0x0010
        /*0044*/ 	.byte	0x00, 0xf5, 0x21, 0x00


	//----- nvinfo : EIATTR_KPARAM_INFO
	.align		4
.L_4946:
        /*0048*/ 	.byte	0x04, 0x17
        /*004a*/ 	.short	(.L_4948 - .L_4947)
.L_4947:
        /*004c*/ 	.word	0x00000000
        /*0050*/ 	.short	0x0001
        /*0052*/ 	.short	0x0008
        /*0054*/ 	.byte	0x00, 0xf5, 0x21, 0x00


	//----- nvinfo : EIATTR_KPARAM_INFO
	.align		4
.L_4948:
        /*0058*/ 	.byte	0x04, 0x17
        /*005a*/ 	.short	(.L_4950 - .L_4949)
.L_4949:
        /*005c*/ 	.word	0x00000000
        /*0060*/ 	.short	0x0000
        /*0062*/ 	.short	0x0000
        /*0064*/ 	.byte	0x00, 0xf0, 0x11, 0x00


	//----- nvinfo : EIATTR_SPARSE_MMA_MASK
	.align		4
.L_4950:
        /*0068*/ 	.byte	0x03, 0x50
        /*006a*/ 	.short	0x0000


	//----- nvinfo : EIATTR_MAXREG_COUNT
	.align		4
        /*006c*/ 	.byte	0x03, 0x1b
        /*006e*/ 	.short	0x00ff


	//----- nvinfo : EIATTR_NUM_BARRIERS
	.align		4
        /*0070*/ 	.byte	0x02, 0x4c
        /*0072*/ 	.byte	0x01
	.zero		1


	//----- nvinfo : EIATTR_MERCURY_ISA_VERSION
	.align		4
        /*0074*/ 	.byte	0x03, 0x5f
        /*0076*/ 	.short	0x0101


	//----- nvinfo : EIATTR_VRC_CTA_INIT_COUNT
	.align		4
        /*0078*/ 	.byte	0x02, 0x4a
	.zero		1
	.zero		1


	//----- nvinfo : EIATTR_EXIT_INSTR_OFFSETS
	.align		4
        /*007c*/ 	.byte	0x04, 0x1c
        /*007e*/ 	.short	(.L_4952 - .L_4951)


	//   ....[0]....
.L_4951:
        /*0080*/ 	.word	0x000027d0


	//   ....[1]....
        /*0084*/ 	.word	0x000028a0


	//----- nvinfo : EIATTR_CRS_STACK_SIZE
	.align		4
.L_4952:
        /*0088*/ 	.byte	0x04, 0x1e
        /*008a*/ 	.short	(.L_4954 - .L_4953)
.L_4953:
        /*008c*/ 	.word	0x00000000


	//----- nvinfo : EIATTR_CBANK_PARAM_SIZE
	.align		4
.L_4954:
        /*0090*/ 	.byte	0x03, 0x19
        /*0092*/ 	.short	0x0030


	//----- nvinfo : EIATTR_PARAM_CBANK
	.align		4
        /*0094*/ 	.byte	0x04, 0x0a
        /*0096*/ 	.short	(.L_4956 - .L_4955)
	.align		4
.L_4955:
        /*0098*/ 	.word	index@(.nv.constant0._Z30massMatrixMultiplyGlobalKernelILi8ELi9ELi2EEviPKdS1_S1_S1_Pd)
        /*009c*/ 	.short	0x0380
        /*009e*/ 	.short	0x0030


	//----- nvinfo : EIATTR_SW_WAR
	.align		4
.L_4956:
        /*00a0*/ 	.byte	0x04, 0x36
        /*00a2*/ 	.short	(.L_4958 - .L_4957)
.L_4957:
        /*00a4*/ 	.word	0x00000008
.L_4958:


//--------------------- .nv.info._Z30massMatrixMultiplySharedKernelILi8ELi9ELi2EEviPKdS1_S1_S1_Pd --------------------------
	.section	.nv.info._Z30massMatrixMultiplySharedKernelILi8ELi9ELi2EEviPKdS1_S1_S1_Pd,"",@"SHT_CUDA_INFO"
	.sectionflags	@""
	.align	4


	//----- nvinfo : EIATTR_CUDA_API_VERSION
	.align		4
        /*0000*/ 	.byte	0x04, 0x37
        /*0002*/ 	.short	(.L_4960 - .L_4959)
.L_4959:
        /*0004*/ 	.word	0x00000082


	//----- nvinfo : EIATTR_KPARAM_INFO
	.align		4
.L_4960:
        /*0008*/ 	.byte	0x04, 0x17
        /*000a*/ 	.short	(.L_4962 - .L_4961)
.L_4961:
        /*000c*/ 	.word	0x00000000
        /*0010*/ 	.short	0x0005
        /*0012*/ 	.short	0x0028
        /*0014*/ 	.byte	0x00, 0xf5, 0x21, 0x00


	//----- nvinfo : EIATTR_KPARAM_INFO
	.align		4
.L_4962:
        /*0018*/ 	.byte	0x04, 0x17
        /*001a*/ 	.short	(.L_4964 - .L_4963)
.L_4963:
        /*001c*/ 	.word	0x00000000
        /*0020*/ 	.short	0x0004
        /*0022*/ 	.short	0x0020
        /*0024*/ 	.byte	0x00, 0xf5, 0x21, 0x00


	//----- nvinfo : EIATTR_KPARAM_INFO
	.align		4
.L_4964:
        /*0028*/ 	.byte	0x04, 0x17
        /*002a*/ 	.short	(.L_4966 - .L_4965)
.L_4965:
        /*002c*/ 	.word	0x00000000
        /*0030*/ 	.short	0x0003
        /*0032*/ 	.short	0x0018
        /*0034*/ 	.byte	0x00, 0xf5, 0x21, 0x00


	//----- nvinfo : EIATTR_KPARAM_INFO
	.align		4
.L_4966:
        /*0038*/ 	.byte	0x04, 0x17
        /*003a*/ 	.short	(.L_4968 - .L_4967)
.L_4967:
        /*003c*/ 	.word	0x00000000
        /*0040*/ 	.short	0x0002
        /*0042*/ 	.short	0x0010
        /*0044*/ 	.byte	0x00, 0xf5, 0x21, 0x00


	//----- nvinfo : EIATTR_KPARAM_INFO
	.align		4
.L_4968:
        /*0048*/ 	.byte	0x04, 0x17
        /*004a*/ 	.short	(.L_4970 - .L_4969)
.L_4969:
        /*004c*/ 	.word	0x00000000
        /*0050*/ 	.short	0x0001
        /*0052*/ 	.short	0x0008
        /*0054*/ 	.byte	0x00, 0xf5, 0x21, 0x00


	//----- nvinfo : EIATTR_KPARAM_INFO
	.align		4
.L_4970:
        /*0058*/ 	.byte	0x04, 0x17
        /*005a*/ 	.short	(.L_4972 - .L_4971)
.L_4971:
        /*005c*/ 	.word	0x00000000
        /*0060*/ 	.short	0x0000
        /*0062*/ 	.short	0x0000
        /*0064*/ 	.byte	0x00, 0xf0, 0x11, 0x00


	//----- nvinfo : EIATTR_SPARSE_MMA_MASK
	.align		4
.L_4972:
        /*0068*/ 	.byte	0x03, 0x50
        /*006a*/ 	.short	0x0000


	//----- nvinfo : EIATTR_MAXREG_COUNT
	.align		4
        /*006c*/ 	.byte	0x03, 0x1b
        /*006e*/ 	.short	0x00ff


	//----- nvinfo : EIATTR_NUM_BARRIERS
	.align		4
        /*0070*/ 	.byte	0x02, 0x4c
        /*0072*/ 	.byte	0x01
	.zero		1


	//----- nvinfo : EIATTR_MERCURY_ISA_VERSION
	.align		4
        /*0074*/ 	.byte	0x03, 0x5f
        /*0076*/ 	.short	0x0101


	//----- nvinfo : EIATTR_VRC_CTA_INIT_COUNT
	.align		4
        /*0078*/ 	.byte	0x02, 0x4a
	.zero		1
	.zero		1


	//----- nvinfo : EIATTR_EXIT_INSTR_OFFSETS
	.align		4
        /*007c*/ 	.byte	0x04, 0x1c
        /*007e*/ 	.short	(.L_4974 - .L_4973)


	//   ....[0]....
.L_4973:
        /*0080*/ 	.word	0x000026e0


	//   ....[1]....
        /*0084*/ 	.word	0x000027b0


	//----- nvinfo : EIATTR_CRS_STACK_SIZE
	.align		4
.L_4974:
        /*0088*/ 	.byte	0x04, 0x1e
        /*008a*/ 	.short	(.L_4976 - .L_4975)
.L_4975:
        /*008c*/ 	.word	0x00000000


	//----- nvinfo : EIATTR_CBANK_PARAM_SIZE
	.align		4
.L_4976:
        /*0090*/ 	.byte	0x03, 0x19
        /*0092*/ 	.short	0x0030


	//----- nvinfo : EIATTR_PARAM_CBANK
	.align		4
        /*0094*/ 	.byte	0x04, 0x0a
        /*0096*/ 	.short	(.L_4978 - .L_4977)
	.align		4
.L_4977:
        /*0098*/ 	.word	index@(.nv.constant0._Z30massMatrixMultiplySharedKernelILi8ELi9ELi2EEviPKdS1_S1_S1_Pd)
        /*009c*/ 	.short	0x0380
        /*009e*/ 	.short	0x0030


	//----- nvinfo : EIATTR_SW_WAR
	.align		4
.L_4978:
        /*00a0*/ 	.byte	0x04, 0x36
        /*00a2*/ 	.short	(.L_4980 - .L_4979)
.L_4979:
        /*00a4*/ 	.word	0x00000008
.L_4980:


//--------------------- .nv.info._Z32massMatrixMultiplyConstantKernelILi8ELi9ELi2EEviPKdS1_S1_S1_Pd --------------------------
	.section	.nv.info._Z32massMatrixMultiplyConstantKernelILi8ELi9ELi2EEviPKdS1_S1_S1_Pd,"",@"SHT_CUDA_INFO"
	.sectionflags	@""
	.align	4


	//----- nvinfo : EIATTR_CUDA_API_VERSION
	.align		4
        /*0000*/ 	.byte	0x04, 0x37
        /*0002*/ 	.short	(.L_4982 - .L_4981)
.L_4981:
        /*0004*/ 	.word	0x00000082


	//----- nvinfo : EIATTR_KPARAM_INFO
	.align		4
.L_4982:
        /*0008*/ 	.byte	0x04, 0x17
        /*000a*/ 	.short	(.L_4984 - .L_4983)
.L_4983:
        /*000c*/ 	.word	0x00000000
        /*0010*/ 	.short	0x0005
        /*0012*/ 	.short	0x0028
        /*0014*/ 	.byte	0x00, 0xf5, 0x21, 0x00


	//----- nvinfo : EIATTR_KPARAM_INFO
	.align		4
.L_4984:
        /*0018*/ 	.byte	0x04, 0x17
        /*001a*/ 	.short	(.L_4986 - .L_4985)
.L_4985:
        /*001c*/ 	.word	0x00000000
        /*0020*/ 	.short	0x0004
        /*0022*/ 	.short	0x0020
        /*0024*/ 	.byte	0x00, 0xf5, 0x21, 0x00


	//----- nvinfo : EIATTR_KPARAM_INFO
	.align		4
.L_4986:
        /*0028*/ 	.byte	0x04, 0x17
        /*002a*/ 	.short	(.L_4988 - .L_4987)
.L_4987:
        /*002c*/ 	.word	0x00000000
        /*0030*/ 	.short	0x0003
        /*0032*/ 	.short	0x0018
        /*0034*/ 	.byte	0x00, 0xf5, 0x21, 0x00


	//----- nvinfo : EIATTR_KPARAM_INFO
	.align		4
.L_4988:
        /*0038*/ 	.byte	0x04, 0x17
        /*003a*/ 	.short	(.L_4990 - .L_4989)
.L_4989:
        /*003c*/ 	.word	0x00000000
        /*0040*/ 	.short	0x0002
        /*0042*/ 	.short	0x0010
        /*0044*/ 	.byte	0x00, 0xf5, 0x21, 0x00


	//----- nvinfo : EIATTR_KPARAM_INFO
	.align		4
.L_4990:
        /*0048*/ 	.byte	0x04, 0x17
        /*004a*/ 	.short	(.L_4992 - .L_4991)
.L_4991:
        /*004c*/ 	.word	0x00000000
        /*0050*/ 	.short	0x0001
        /*0052*/ 	.short	0x0008
        /*0054*/ 	.byte	0x00, 0xf5, 0x21, 0x00


	//----- nvinfo : EIATTR_KPARAM_INFO
	.align		4
.L_4992:
        /*0058*/ 	.byte	0x04, 0x17
        /*005a*/ 	.short	(.L_4994 - .L_4993)
.L_4993:
        /*005c*/ 	.word	0x00000000
        /*0060*/ 	.short	0x0000
        /*0062*/ 	.short	0x0000
        /*0064*/ 	.byte	0x00, 0xf0, 0x11, 0x00


	//----- nvinfo : EIATTR_SPARSE_MMA_MASK
	.align		4
.L_4994:
        /*0068*/ 	.byte	0x03, 0x50
        /*006a*/ 	.short	0x0000


	//----- nvinfo : EIATTR_MAXREG_COUNT
	.align		4
        /*006c*/ 	.byte	0x03, 0x1b
        /*006e*/ 	.short	0x00ff


	//----- nvinfo : EIATTR_NUM_BARRIERS
	.align		4
        /*0070*/ 	.byte	0x02, 0x4c
        /*0072*/ 	.byte	0x01
	.zero		1


	//----- nvinfo : EIATTR_MERCURY_ISA_VERSION
	.align		4
        /*0074*/ 	.byte	0x03, 0x5f
        /*0076*/ 	.short	0x0101


	//----- nvinfo : EIATTR_VRC_CTA_INIT_COUNT
	.align		4
        /*0078*/ 	.byte	0x02, 0x4a
	.zero		1
	.zero		1


	//----- nvinfo : EIATTR_EXIT_INSTR_OFFSETS
	.align		4
        /*007c*/ 	.byte	0x04, 0x1c
        /*007e*/ 	.short	(.L_4996 - .L_4995)


	//   ....[0]....
.L_4995:
        /*0080*/ 	.word	0x00002870


	//   ....[1]....
        /*0084*/ 	.word	0x00002940


	//----- nvinfo : EIATTR_CRS_STACK_SIZE
	.align		4
.L_4996:
        /*0088*/ 	.byte	0x04, 0x1e
        /*008a*/ 	.short	(.L_4998 - .L_4997)
.L_4997:
        /*008c*/ 	.word	0x00000000


	//----- nvinfo : EIATTR_CBANK_PARAM_SIZE
	.align		4
.L_4998:
        /*0090*/ 	.byte	0x03, 0x19
        /*0092*/ 	.short	0x0030


	//----- nvinfo : EIATTR_PARAM_CBANK
	.align		4
        /*0094*/ 	.byte	0x04, 0x0a
        /*0096*/ 	.short	(.L_5000 - .L_4999)
	.align		4
.L_4999:
        /*0098*/ 	.word	index@(.nv.constant0._Z32massMatrixMultiplyConstantKernelILi8ELi9ELi2EEviPKdS1_S1_S1_Pd)
        /*009c*/ 	.short	0x0380
        /*009e*/ 	.short	0x0030


	//----- nvinfo : EIATTR_SW_WAR
	.align		4
.L_5000:
        /*00a0*/ 	.byte	0x04, 0x36
        /*00a2*/ 	.short	(.L_5002 - .L_5001)
.L_5001:
        /*00a4*/ 	.word	0x00000008
.L_5002:


//--------------------- .nv.info._Z32massMatrixMultiplyRegisterKernelILi8ELi9ELi2EEviPKdS1_S1_S1_Pd --------------------------
	.section	.nv.info._Z32massMatrixMultiplyRegisterKernelILi8ELi9ELi2EEviPKdS1_S1_S1_Pd,"",@"SHT_CUDA_INFO"
	.sectionflags	@""
	.align	4


	//----- nvinfo : EIATTR_CUDA_API_VERSION
	.align		4
        /*0000*/ 	.byte	0x04, 0x37
        /*0002*/ 	.short	(.L_5004 - .L_5003)
.L_5003:
        /*0004*/ 	.word	0x00000082


	//----- nvinfo : EIATTR_KPARAM_INFO
	.align		4
.L_5004:
        /*0008*/ 	.byte	0x04, 0x17
        /*000a*/ 	.short	(.L_5006 - .L_5005)
.L_5005:
        /*000c*/ 	.word	0x00000000
        /*0010*/ 	.short	0x0005
        /*0012*/ 	.short	0x0028
        /*0014*/ 	.byte	0x00, 0xf5, 0x21, 0x00


	//----- nvinfo : EIATTR_KPARAM_INFO
	.align		4
.L_5006:
        /*0018*/ 	.byte	0x04, 0x17
        /*001a*/ 	.short	(.L_5008 - .L_5007)
.L_5007:
        /*001c*/ 	.word	0x00000000
        /*0020*/ 	.short	0x0004
        /*0022*/ 	.short	0x0020
        /*0024*/ 	.byte	0x00, 0xf5, 0x21, 0x00


	//----- nvinfo : EIATTR_KPARAM_INFO
	.align		4
.L_5008:
        /*0028*/ 	.byte	0x04, 0x17
        /*002a*/ 	.short	(.L_5010 - .L_5009)
.L_5009:
        /*002c*/ 	.word	0x00000000
        /*0030*/ 	.short	0x0003
        /*0032*/ 	.short	0x0018
        /*0034*/ 	.byte	0x00, 0xf5, 0x21, 0x00


	//----- nvinfo : EIATTR_KPARAM_INFO
	.align		4
.L_5010:
        /*0038*/ 	.byte	0x04, 0x17
        /*003a*/ 	.short	(.L_5012 - .L_5011)
.L_5011:
        /*003c*/ 	.word	0x00000000
        /*0040*/ 	.short	0x0002
        /*0042*/ 	.short	0x0010
        /*0044*/ 	.byte	0x00, 0xf5, 0x21, 0x00


	//----- nvinfo : EIATTR_KPARAM_INFO
	.align		4
.L_5012:
        /*0048*/ 	.byte	0x04, 0x17
        /*004a*/ 	.short	(.L_5014 - .L_5013)
.L_5013:
        /*004c*/ 	.word	0x00000000
        /*0050*/ 	.short	0x0001
        /*0052*/ 	.short	0x0008
        /*0054*/ 	.byte	0x00, 0xf5, 0x21, 0x00


	//----- nvinfo : EIATTR_KPARAM_INFO
	.align		4
.L_5014:
        /*0058*/ 	.byte	0x04, 0x17
        /*005a*/ 	.short	(.L_5016 - .L_5015)
.L_5015:
        /*005c*/ 	.word	0x00000000
        /*0060*/ 	.short	0x0000
        /*0062*/ 	.short	0x0000
        /*0064*/ 	.byte	0x00, 0xf0, 0x11, 0x00


	//----- nvinfo : EIATTR_SPARSE_MMA_MASK
	.align		4
.L_5016:
        /*0068*/ 	.byte	0x03, 0x50
        /*006a*/ 	.short	0x0000


	//----- nvinfo : EIATTR_MAXREG_COUNT
	.align		4
        /*006c*/ 	.byte	0x03, 0x1b
        /*006e*/ 	.short	0x00ff


	//----- nvinfo : EIATTR_NUM_BARRIERS
	.align		4
        /*0070*/ 	.byte	0x02, 0x4c
        /*0072*/ 	.byte	0x01
	.zero		1


	//----- nvinfo : EIATTR_MERCURY_ISA_VERSION
	.align		4
        /*0074*/ 	.byte	0x03, 0x5f
        /*0076*/ 	.short	0x0101


	//----- nvinfo : EIATTR_VRC_CTA_INIT_COUNT
	.align		4
        /*0078*/ 	.byte	0x02, 0x4a
	.zero		1
	.zero		1


	//----- nvinfo : EIATTR_EXIT_INSTR_OFFSETS
	.align		4
        /*007c*/ 	.byte	0x04, 0x1c
        /*007e*/ 	.short	(.L_5018 - .L_5017)


	//   ....[0]....
.L_5017:
        /*0080*/ 	.word	0x00002d40


	//   ....[1]....
        /*0084*/ 	.word	0x00002e20


	//----- nvinfo : EIATTR_CRS_STACK_SIZE
	.align		4
.L_5018:
        /*0088*/ 	.byte	0x04, 0x1e
        /*008a*/ 	.short	(.L_5020 - .L_5019)
.L_5019:
        /*008c*/ 	.word	0x00000000


	//----- nvinfo : EIATTR_CBANK_PARAM_SIZE
	.align		4
.L_5020:
        /*0090*/ 	.byte	0x03, 0x19
        /*0092*/ 	.short	0x0030


	//----- nvinfo : EIATTR_PARAM_CBANK
	.align		4
        /*0094*/ 	.byte	0x04, 0x0a
        /*0096*/ 	.short	(.L_5022 - .L_5021)
	.align		4
.L_5021:
        /*0098*/ 	.word	index@(.nv.constant0._Z32massMatrixMultiplyRegisterKernelILi8ELi9ELi2EEviPKdS1_S1_S1_Pd)
        /*009c*/ 	.short	0x0380
        /*009e*/ 	.short	0x0030


	//----- nvinfo : EIATTR_SW_WAR
	.align		4
.L_5022:
        /*00a0*/ 	.byte	0x04, 0x36
        /*00a2*/ 	.short	(.L_5024 - .L_5023)
.L_5023:
        /*00a4*/ 	.word	0x00000008
.L_5024:


//--------------------- .nv.info._Z42massMatrixMultiplyMonolithicConstantKernelILi8ELi8ELi1EEviPKdS1_S1_S1_Pd --------------------------
	.section	.nv.info._Z42massMatrixMultiplyMonolithicConstantKernelILi8ELi8ELi1EEviPKdS1_S1_S1_Pd,"",@"SHT_CUDA_INFO"
	.sectionflags	@""
	.align	4


	//----- nvinfo : EIATTR_CUDA_API_VERSION
	.align		4
        /*0000*/ 	.byte	0x04, 0x37
        /*0002*/ 	.short	(.L_5026 - .L_5025)
.L_5025:
        /*0004*/ 	.word	0x00000082


	//----- nvinfo : EIATTR_KPARAM_INFO
	.align		4
.L_5026:
        /*0008*/ 	.byte	0x04, 0x17
        /*000a*/ 	.short	(.L_5028 - .L_5027)
.L_5027:
        /*000c*/ 	.word	0x00000000
        /*0010*/ 	.short	0x0005
        /*0012*/ 	.short	0x0028
        /*0014*/ 	.byte	0x00, 0xf5, 0x21, 0x00


	//----- nvinfo : EIATTR_KPARAM_INFO
	.align		4
.L_5028:
        /*0018*/ 	.byte	0x04, 0x17
        /*001a*/ 	.short	(.L_5030 - .L_5029)
.L_5029:
        /*001c*/ 	.word	0x00000000
        /*0020*/ 	.short	0x0004
        /*0022*/ 	.short	0x0020
        /*0024*/ 	.byte	0x00, 0xf5, 0x21, 0x00


	//----- nvinfo : EIATTR_KPARAM_INFO
	.align		4
.L_5030:
        /*0028*/ 	.byte	0x04, 0x17
        /*002a*/ 	.short	(.L_5032 - .L_5031)
.L_5031:
        /*002c*/ 	.word	0x00000000
        /*0030*/ 	.short	0x0003
        /*0032*/ 	.short	0x0018
        /*0034*/ 	.byte	0x00, 0xf5, 0x21, 0x00


	//----- nvinfo : EIATTR_KPARAM_INFO
	.align		4
.L_5032:
        /*0038*/ 	.byte	0x04, 0x17
        /*003a*/ 	.short	(.L_5034 - .L_5033)
.L_5033:
        /*003c*/ 	.word	0x00000000
        /*0040*/ 	.short	0x0002
        /*0042*/ 	.short	0x0010
        /*0044*/ 	.byte	0x00, 0xf5, 0x21, 0x00


	//----- nvinfo : EIATTR_KPARAM_INFO
	.align		4
.L_5034:
        /*0048*/ 	.byte	0x04, 0x17
        /*004a*/ 	.short	(.L_5036 - .L_5035)
.L_5035:
        /*004c*/ 	.word	0x00000000
        /*0050*/ 	.short	0x0001
        /*0052*/ 	.short	0x0008
        /*0054*/ 	.byte	0x00, 0xf5, 0x21, 0x00


	//----- nvinfo : EIATTR_KPARAM_INFO
	.align		4
.L_5036:
        /*0058*/ 	.byte	0x04, 0x17
        /*005a*/ 	.short	(.L_5038 - .L_5037)
.L_5037:
        /*005c*/ 	.word	0x00000000
        /*0060*/ 	.short	0x0000
        /*0062*/ 	.short	0x0000
        /*0064*/ 	.byte	0x00, 0xf0, 0x11, 0x00


	//----- nvinfo : EIATTR_SPARSE_MMA_MASK
	.align		4
.L_5038:
        /*0068*/ 	.byte	0x03, 0x50
        /*006a*/ 	.short	0x0000


	//----- nvinfo : EIATTR_MAXREG_COUNT
	.align		4
        /*006c*/ 	.byte	0x03, 0x1b
        /*006e*/ 	.short	0x00ff


	//----- nvinfo : EIATTR_NUM_BARRIERS
	.align		4
        /*0070*/ 	.byte	0x02, 0x4c
        /*0072*/ 	.byte	0x01
	.zero		1


	//----- nvinfo : EIATTR_MERCURY_ISA_VERSION
	.align		4
        /*0074*/ 	.byte	0x03, 0x5f
        /*0076*/ 	.short	0x0101


	//----- nvinfo : EIATTR_VRC_CTA_INIT_COUNT
	.align		4
        /*0078*/ 	.byte	0x02, 0x4a
	.zero		1
	.zero		1


	//----- nvinfo : EIATTR_EXIT_INSTR_OFFSETS
	.align		4
        /*007c*/ 	.byte	0x04, 0x1c
        /*007e*/ 	.short	(.L_5040 - .L_5039)


	//   ....[0]....
.L_5039:
        /*0080*/ 	.word	0x00003130


	//   ....[1]....
        /*0084*/ 	.word	0x00003200


	//----- nvinfo : EIATTR_CRS_STACK_SIZE
	.align		4
.L_5040:
        /*0088*/ 	.byte	0x04, 0x1e
        /*008a*/ 	.short	(.L_5042 - .L_5041)
.L_5041:
        /*008c*/ 	.word	0x00000000


	//----- nvinfo : EIATTR_CBANK_PARAM_SIZE
	.align		4
.L_5042:
        /*0090*/ 	.byte	0x03, 0x19
        /*0092*/ 	.short	0x0030


	//----- nvinfo : EIATTR_PARAM_CBANK
	.align		4
        /*0094*/ 	.byte	0x04, 0x0a
        /*0096*/ 	.short	(.L_5044 - .L_5043)
	.align		4
.L_5043:
        /*0098*/ 	.word	index@(.nv.constant0._Z42massMatrixMultiplyMonolithicConstantKernelILi8ELi8ELi1EEviPKdS1_S1_S1_Pd)
        /*009c*/ 	.short	0x0380
        /*009e*/ 	.short	0x0030


	//----- nvinfo : EIATTR_SW_WAR
	.align		4
.L_5044:
        /*00a0*/ 	.byte	0x04, 0x36
        /*00a2*/ 	.short	(.L_5046 - .L_5045)
.L_5045:
        /*00a4*/ 	.word	0x00000008
.L_5046:


//--------------------- .nv.info._Z40massMatrixMultiplyMonolithicGlobalKernelILi8ELi8ELi1EEviPKdS1_S1_S1_Pd --------------------------
	.section	.nv.info._Z40massMatrixMultiplyMonolithicGlobalKernelILi8ELi8ELi1EEviPKdS1_S1_S1_Pd,"",@"SHT_CUDA_INFO"
	.sectionflags	@""
	.align	4


	//----- nvinfo : EIATTR_CUDA_API_VERSION
	.align		4
        /*0000*/ 	.byte	0x04, 0x37
        /*0002*/ 	.short	(.L_5048 - .L_5047)
.L_5047:
        /*0004*/ 	.word	0x00000082


	//----- nvinfo : EIATTR_KPARAM_INFO
	.align		4
.L_5048:
        /*0008*/ 	.byte	0x04, 0x17
        /*000a*/ 	.short	(.L_5050 - .L_5049)
.L_5049:
        /*000c*/ 	.word	0x00000000
        /*0010*/ 	.short	0x0005
        /*0012*/ 	.short	0x0028
        /*0014*/ 	.byte	0x00, 0xf5, 0x21, 0x00


	//----- nvinfo : EIATTR_KPARAM_INFO
	.align		4
.L_5050:
        /*0018*/ 	.byte	0x04, 0x17
        /*001a*/ 	.short	(.L_5052 - .L_5051)
.L_5051:
        /*001c*/ 	.word	0x00000000
        /*0020*/ 	.short	0x0004
        /*0022*/ 	.short	0x0020
        /*0024*/ 	.byte	0x00, 0xf5, 0x21, 0x00


	//----- nvinfo : EIATTR_KPARAM_INFO
	.align		4
.L_5052:
        /*0028*/ 	.byte	0x04, 0x17
        /*002a*/ 	.short	(.L_5054 - .L_5053)
.L_5053:
        /*002c*/ 	.word	0x00000000
        /*0030*/ 	.short	0x0003
        /*0032*/ 	.short	0x0018
        /*0034*/ 	.byte	0x00, 0xf5, 0x21, 0x00


	//----- nvinfo : EIATTR_KPARAM_INFO
	.align		4
.L_5054:
        /*0038*/ 	.byte	0x04, 0x17
        /*003a*/ 	.short	(.L_5056 - .L_5055)
.L_5055:
        /*003c*/ 	.word	0x00000000
        /*0040*/ 	.short	0x0002
        /*0042*/ 	.short	0x0010
        /*0044*/ 	.byte	0x00, 0xf5, 0x21, 0x00


	//----- nvinfo : EIATTR_KPARAM_INFO
	.align		4
.L_5056:
        /*0048*/ 	.byte	0x04, 0x17
        /*004a*/ 	.short	(.L_5058 - .L_5057)
.L_5057:
        /*004c*/ 	.word	0x00000000
        /*0050*/ 	.short	0x0001
        /*0052*/ 	.short	0x0008
        /*0054*/ 	.byte	0x00, 0xf5, 0x21, 0x00


	//----- nvinfo : EIATTR_KPARAM_INFO
	.align		4
.L_5058:
        /*0058*/ 	.byte	0x04, 0x17
        /*005a*/ 	.short	(.L_5060 - .L_5059)
.L_5059:
        /*005c*/ 	.word	0x00000000
        /*0060*/ 	.short	0x0000
        /*0062*/ 	.short	0x0000
        /*0064*/ 	.byte	0x00, 0xf0, 0x11, 0x00


	//----- nvinfo : EIATTR_SPARSE_MMA_MASK
	.align		4
.L_5060:
        /*0068*/ 	.byte	0x03, 0x50
        /*006a*/ 	.short	0x0000


	//----- nvinfo : EIATTR_MAXREG_COUNT
	.align		4
        /*006c*/ 	.byte	0x03, 0x1b
        /*006e*/ 	.short	0x00ff


	//----- nvinfo : EIATTR_NUM_BARRIERS
	.align		4
        /*0070*/ 	.byte	0x02, 0x4c
        /*0072*/ 	.byte	0x01
	.zero		1


	//----- nvinfo : EIATTR_MERCURY_ISA_VERSION
	.align		4
        /*0074*/ 	.byte	0x03, 0x5f
        /*0076*/ 	.short	0x0101


	//----- nvinfo : EIATTR_VRC_CTA_INIT_COUNT
	.align		4
        /*0078*/ 	.byte	0x02, 0x4a
	.zero		1
	.zero		1


	//----- nvinfo : EIATTR_EXIT_INSTR_OFFSETS
	.align		4
        /*007c*/ 	.byte	0x04, 0x1c
        /*007e*/ 	.short	(.L_5062 - .L_5061)


	//   ....[0]....
.L_5061:
        /*0080*/ 	.word	0x00002eb0


	//   ....[1]....
        /*0084*/ 	.word	0x00002f80


	//----- nvinfo : EIATTR_CRS_STACK_SIZE
	.align		4
.L_5062:
        /*0088*/ 	.byte	0x04, 0x1e
        /*008a*/ 	.short	(.L_5064 - .L_5063)
.L_5063:
        /*008c*/ 	.word	0x00000000


	//----- nvinfo : EIATTR_CBANK_PARAM_SIZE
	.align		4
.L_5064:
        /*0090*/ 	.byte	0x03, 0x19
        /*0092*/ 	.short	0x0030


	//----- nvinfo : EIATTR_PARAM_CBANK
	.align		4
        /*0094*/ 	.byte	0x04, 0x0a
        /*0096*/ 	.short	(.L_5066 - .L_5065)
	.align		4
.L_5065:
        /*0098*/ 	.word	index@(.nv.constant0._Z40massMatrixMultiplyMonolithicGlobalKernelILi8ELi8ELi1EEviPKdS1_S1_S1_Pd)
        /*009c*/ 	.short	0x0380
        /*009e*/ 	.short	0x0030


	//----- nvinfo : EIATTR_SW_WAR
	.align		4
.L_5066:
        /*00a0*/ 	.byte	0x04, 0x36
        /*00a2*/ 	.short	(.L_5068 - .L_5067)
.L_5067:
        /*00a4*/ 	.word	0x00000008
.L_5068:


//--------------------- .nv.info._Z30massMatrixMultiplyGlobalKernelILi8ELi8ELi1EEviPKdS1_S1_S1_Pd --------------------------
	.section	.nv.info._Z30massMatrixMultiplyGlobalKernelILi8ELi8ELi1EEviPKdS1_S1_S1_Pd,"",@"SHT_CUDA_INFO"
	.sectionflags	@""
	.align	4


	//----- nvinfo : EIATTR_CUDA_API_VERSION
	.align		4
        /*0000*/ 	.byte	0x04, 0x37
        /*0002*/ 	.short	(.L_5070 - .L_5069)
.L_5069:
        /*0004*/ 	.word	0x00000082


	//----- nvinfo : EIATTR_KPARAM_INFO
	.align		4
.L_5070:
        /*0008*/ 	.byte	0x04, 0x17
        /*000a*/ 	.short	(.L_5072 - .L_5071)
.L_5071:
        /*000c*/ 	.word	0x00000000
        /*0010*/ 	.short	0x0005
        /*0012*/ 	.short	0x0028
        /*0014*/ 	.byte	0x00, 0xf5, 0x21, 0x00


	//----- nvinfo : EIATTR_KPARAM_INFO
	.align		4
.L_5072:
        /*0018*/ 	.byte	0x04, 0x17
        /*001a*/ 	.short	(.L_5074 - .L_5073)
.L_5073:
        /*001c*/ 	.word	0x00000000
        /*0020*/ 	.short	0x0004
        /*0022*/ 	.short	0x0020
        /*0024*/ 	.byte	0x00, 0xf5, 0x21, 0x00


	//----- nvinfo : EIATTR_KPARAM_INFO
	.align		4
.L_5074:
        /*0028*/ 	.byte	0x04, 0x17
        /*002a*/ 	.short	(.L_5076 - .L_5075)
.L_5075:
        /*002c*/ 	.word	0x00000000
        /*0030*/ 	.short	0x0003
        /*0032*/ 	.short	0x0018
        /*0034*/ 	.byte	0x00, 0xf5, 0x21, 0x00


	//----- nvinfo : EIATTR_KPARAM_INFO
	.align		4
.L_5076:
        /*0038*/ 	.byte	0x04, 0x17
        /*003a*/ 	.short	(.L_5078 - .L_5077)
.L_5077:
        /*003c*/ 	.word	0x00000000
        /*0040*/ 	.short	0x0002
        /*0042*/ 	.short	0x0010
        /*0044*/ 	.byte	0x00, 0xf5, 0x21, 0x00


	//----- nvinfo : EIATTR_KPARAM_INFO
	.align		4
.L_5078:
        /*0048*/ 	.byte	0x04, 0x17
        /*004a*/ 	.short	(.L_5080 - .L_5079)
.L_5079:
        /*004c*/ 	.word	0x00000000
        /*0050*/ 	.short	0x0001
        /*0052*/ 	.short	0x0008
        /*0054*/ 	.byte	0x00, 0xf5, 0x21, 0x00


	//----- nvinfo : EIATTR_KPARAM_INFO
	.align		4
.L_5080:
        /*0058*/ 	.byte	0x04, 0x17
        /*005a*/ 	.short	(.L_5082 - .L_5081)
.L_5081:
        /*005c*/ 	.word	0x00000000
        /*0060*/ 	.short	0x0000
        /*0062*/ 	.short	0x0000
        /*0064*/ 	.byte	0x00, 0xf0, 0x11, 0x00


	//----- nvinfo : EIATTR_SPARSE_MMA_MASK
	.align		4
.L_5082:
        /*0068*/ 	.byte	0x03, 0x50
        /*006a*/ 	.short	0x0000


	//----- nvinfo : EIATTR_MAXREG_COUNT
	.align		4
        /*006c*/ 	.byte	0x03, 0x1b
        /*006e*/ 	.short	0x00ff


	//----- nvinfo : EIATTR_NUM_BARRIERS
	.align		4
        /*0070*/ 	.byte	0x02, 0x4c
        /*0072*/ 	.byte	0x01
	.zero		1


	//----- nvinfo : EIATTR_MERCURY_ISA_VERSION
	.align		4
        /*0074*/ 	.byte	0x03, 0x5f
        /*0076*/ 	.short	0x0101


	//----- nvinfo : EIATTR_VRC_CTA_INIT_COUNT
	.align		4
        /*0078*/ 	.byte	0x02, 0x4a
	.zero		1
	.zero		1


	//----- nvinfo : EIATTR_EXIT_INSTR_OFFSETS
	.align		4
        /*007c*/ 	.byte	0x04, 0x1c
        /*007e*/ 	.short	(.L_5084 - .L_5083)


	//   ....[0]....
.L_5083:
        /*0080*/ 	.word	0x000021e0


	//   ....[1]....
        /*0084*/ 	.word	0x000022b0


	//----- nvinfo : EIATTR_CRS_STACK_SIZE
	.align		4
.L_5084:
        /*0088*/ 	.byte	0x04, 0x1e
        /*008a*/ 	.short	(.L_5086 - .L_5085)
.L_5085:
        /*008c*/ 	.word	0x00000000


	//----- nvinfo : EIATTR_CBANK_PARAM_SIZE
	.align		4
.L_5086:
        /*0090*/ 	.byte	0x03, 0x19
        /*0092*/ 	.short	0x0030


	//----- nvinfo : EIATTR_PARAM_CBANK
	.align		4
        /*0094*/ 	.byte	0x04, 0x0a
        /*0096*/ 	.short	(.L_5088 - .L_5087)
	.align		4
.L_5087:
        /*0098*/ 	.word	index@(.nv.constant0._Z30massMatrixMultiplyGlobalKernelILi8ELi8ELi1EEviPKdS1_S1_S1_Pd)
        /*009c*/ 	.short	0x0380
        /*009e*/ 	.short	0x0030


	//----- nvinfo : EIATTR_SW_WAR
	.align		4
.L_5088:
        /*00a0*/ 	.byte	0x04, 0x36
        /*00a2*/ 	.short	(.L_5090 - .L_5089)
.L_5089:
        /*00a4*/ 	.word	0x00000008
.L_5090:


//--------------------- .nv.info._Z30massMatrixMultiplySharedKernelILi8ELi8ELi1EEviPKdS1_S1_S1_Pd --------------------------
	.section	.nv.info._Z30massMatrixMultiplySharedKernelILi8ELi8ELi1EEviPKdS1_S1_S1_Pd,"",@"SHT_CUDA_INFO"
	.sectionflags	@""
	.align	4


	//----- nvinfo : EIATTR_CUDA_API_VERSION
	.align		4
        /*0000*/ 	.byte	0x04, 0x37
        /*0002*/ 	.short	(.L_5092 - .L_5091)
.L_5091:
        /*0004*/ 	.word	0x00000082


	//----- nvinfo : EIATTR_KPARAM_INFO
	.align		4
.L_5092:
        /*0008*/ 	.byte	0x04, 0x17
        /*000a*/ 	.short	(.L_5094 - .L_5093)
.L_5093:
        /*000c*/ 	.word	0x00000000
        /*0010*/ 	.short	0x0005
        /*0012*/ 	.short	0x0028
        /*0014*/ 	.byte	0x00, 0xf5, 0x21, 0x00


	//----- nvinfo : EIATTR_KPARAM_INFO
	.align		4
.L_5094:
        /*0018*/ 	.byte	0x04, 0x17
        /*001a*/ 	.short	(.L_5096 - .L_5095)
.L_5095:
        /*001c*/ 	.word	0x00000000
        /*0020*/ 	.short	0x0004
        /*0022*/ 	.short	0x0020
        /*0024*/ 	.byte	0x00, 0xf5, 0x21, 0x00


	//----- nvinfo : EIATTR_KPARAM_INFO
	.align		4
.L_5096:
        /*0028*/ 	.byte	0x04, 0x17
        /*002a*/ 	.short	(.L_5098 - .L_5097)
.L_5097:
        /*002c*/ 	.word	0x00000000
        /*0030*/ 	.short	0x0003
        /*0032*/ 	.short	0x0018
        /*0034*/ 	.byte	0x00, 0xf5, 0x21, 0x00


	//----- nvinfo : EIATTR_KPARAM_INFO
	.align		4
.L_5098:
        /*0038*/ 	.byte	0x04, 0x17
        /*003a*/ 	.short	(.L_5100 - .L_5099)
.L_5099:
        /*003c*/ 	.word	0x00000000
        /*0040*/ 	.short	0x0002
        /*0042*/ 	.short	0x0010
        /*0044*/ 	.byte	0x00, 0xf5, 0x21, 0x00


	//----- nvinfo : EIATTR_KPARAM_INFO
	.align		4
.L_5100:
        /*0048*/ 	.byte	0x04, 0x17
        /*004a*/ 	.short	(.L_5102 - .L_5101)
.L_5101:
        /*004c*/ 	.word	0x00000000
        /*0050*/ 	.short	0x0001
        /*0052*/ 	.short	0x0008
        /*0054*/ 	.byte	0x00, 0xf5, 0x21, 0x00


	//----- nvinfo : EIATTR_KPARAM_INFO
	.align		4
.L_5102:
        /*0058*/ 	.byte	0x04, 0x17
        /*005a*/ 	.short	(.L_5104 - .L_5103)
.L_5103:
        /*005c*/ 	.word	0x00000000
        /*0060*/ 	.short	0x0000
        /*0062*/ 	.short	0x0000
        /*0064*/ 	.byte	0x00, 0xf0, 0x11, 0x00


	//----- nvinfo : EIATTR_SPARSE_MMA_MASK
	.align		4
.L_5104:
        /*0068*/ 	.byte	0x03, 0x50
        /*006a*/ 	.short	0x0000


	//----- nvinfo : EIATTR_MAXREG_COUNT
	.align		4
        /*006c*/ 	.byte	0x03, 0x1b
        /*006e*/ 	.short	0x00ff


	//----- nvinfo : EIATTR_NUM_BARRIERS
	.align		4
        /*0070*/ 	.byte	0x02, 0x4c
        /*0072*/ 	.byte	0x01
	.zero		1


	//----- nvinfo : EIATTR_MERCURY_ISA_VERSION
	.align		4
        /*0074*/ 	.byte	0x03, 0x5f
        /*0076*/ 	.short	0x0101


	//----- nvinfo : EIATTR_INT_WARP_WIDE_INSTR_OFFSETS
	.align		4
        /*0078*/ 	.byte	0x04, 0x31
        /*007a*/ 	.short	(.L_5106 - .L_5105)


	//   ....[0]....
.L_5105:
        /*007c*/ 	.word	0x000000f0


	//----- nvinfo : EIATTR_VRC_CTA_INIT_COUNT
	.align		4
.L_5106:
        /*0080*/ 	.byte	0x02, 0x4a
	.zero		1
	.zero		1


	//----- nvinfo : EIATTR_EXIT_INSTR_OFFSETS
	.align		4
        /*0084*/ 	.byte	0x04, 0x1c
        /*0086*/ 	.short	(.L_5108 - .L_5107)


	//   ....[0]....
.L_5107:
        /*0088*/ 	.word	0x00002250


	//   ....[1]....
        /*008c*/ 	.word	0x00002320


	//----- nvinfo : EIATTR_CRS_STACK_SIZE
	.align		4
.L_5108:
        /*0090*/ 	.byte	0x04, 0x1e
        /*0092*/ 	.short	(.L_5110 - .L_5109)
.L_5109:
        /*0094*/ 	.word	0x00000000


	//----- nvinfo : EIATTR_CBANK_PARAM_SIZE
	.align		4
.L_5110:
        /*0098*/ 	.byte	0x03, 0x19
        /*009a*/ 	.short	0x0030


	//----- nvinfo : EIATTR_PARAM_CBANK
	.align		4
        /*009c*/ 	.byte	0x04, 0x0a
        /*009e*/ 	.short	(.L_5112 - .L_5111)
	.align		4
.L_5111:
        /*00a0*/ 	.word	index@(.nv.constant0._Z30massMatrixMultiplySharedKernelILi8ELi8ELi1EEviPKdS1_S1_S1_Pd)
        /*00a4*/ 	.short	0x0380
        /*00a6*/ 	.short	0x0030


	//----- nvinfo : EIATTR_SW_WAR
	.align		4
.L_5112:
        /*00a8*/ 	.byte	0x04, 0x36
        /*00aa*/ 	.short	(.L_5114 - .L_5113)
.L_5113:
        /*00ac*/ 	.word	0x00000008
.L_5114:


//--------------------- .nv.info._Z32massMatrixMultiplyConstantKernelILi8ELi8ELi1EEviPKdS1_S1_S1_Pd --------------------------
	.section	.nv.info._Z32massMatrixMultiplyConstantKernelILi8ELi8ELi1EEviPKdS1_S1_S1_Pd,"",@"SHT_CUDA_INFO"
	.sectionflags	@""
	.align	4


	//----- nvinfo : EIATTR_CUDA_API_VERSION
	.align		4
        /*0000*/ 	.byte	0x04, 0x37
        /*0002*/ 	.short	(.L_5116 - .L_5115)
.L_5115:
        /*0004*/ 	.word	0x00000082


	//----- nvinfo : EIATTR_KPARAM_INFO
	.align		4
.L_5116:
        /*0008*/ 	.byte	0x04, 0x17
        /*000a*/ 	.short	(.L_5118 - .L_5117)
.L_5117:
        /*000c*/ 	.word	0x00000000
        /*0010*/ 	.short	0x0005
        /*0012*/ 	.short	0x0028
        /*0014*/ 	.byte	0x00, 0xf5, 0x21, 0x00


	//----- nvinfo : EIATTR_KPARAM_INFO
	.align		4
.L_5118:
        /*0018*/ 	.byte	0x04, 0x17
        /*001a*/ 	.short	(.L_5120 - .L_5119)
.L_5119:
        /*001c*/ 	.word	0x00000000
        /*0020*/ 	.short	0x0004
        /*0022*/ 	.short	0x0020
        /*0024*/ 	.byte	0x00, 0xf5, 0x21, 0x00


	//----- nvinfo : EIATTR_KPARAM_INFO
	.align		4
.L_5120:
        /*0028*/ 	.byte	0x04, 0x17
        /*002a*/ 	.short	(.L_5122 - .L_5121)
.L_5121:
        /*002c*/ 	.word	0x00000000
        /*0030*/ 	.short	0x0003
        /*0032*/ 	.short	0x0018
        /*0034*/ 	.byte	0x00, 0xf5, 0x21, 0x00


	//----- nvinfo : EIATTR_KPARAM_INFO
	.align		4
.L_5122:
        /*0038*/ 	.byte	0x04, 0x17
        /*003a*/ 	.short	(.L_5124 - .L_5123)
.L_5123:
        /*003c*/ 	.word	0x00000000
        /*0040*/ 	.short	0x0002
        /*0042*/ 	.short	0x0010
        /*0044*/ 	.byte	0x00, 0xf5, 0x21, 0x00


	//----- nvinfo : EIATTR_KPARAM_INFO
	.align		4
.L_5124:
        /*0048*/ 	.byte	0x04, 0x17
        /*004a*/ 	.short	(.L_5126 - .L_5125)
.L_5125:
        /*004c*/ 	.word	0x00000000
        /*0050*/ 	.short	0x0001
        /*0052*/ 	.short	0x0008
        /*0054*/ 	.byte	0x00, 0xf5, 0x21, 0x00


	//----- nvinfo : EIATTR_KPARAM_INFO
	.align		4
.L_5126:
        /*0058*/ 	.byte	0x04, 0x17
        /*005a*/ 	.short	(.L_5128 - .L_5127)
.L_5127:
        /*005c*/ 	.word	0x00000000
        /*0060*/ 	.short	0x0000
        /*0062*/ 	.short	0x0000
        /*0064*/ 	.byte	0x00, 0xf0, 0x11, 0x00


	//----- nvinfo : EIATTR_SPARSE_MMA_MASK
	.align		4
.L_5128:
        /*0068*/ 	.byte	0x03, 0x50
        /*006a*/ 	.short	0x0000


	//----- nvinfo : EIATTR_MAXREG_COUNT
	.align		4
        /*006c*/ 	.byte	0x03, 0x1b
        /*006e*/ 	.short	0x00ff


	//----- nvinfo : EIATTR_NUM_BARRIERS
	.align		4
        /*0070*/ 	.byte	0x02, 0x4c
        /*0072*/ 	.byte	0x01
	.zero		1


	//----- nvinfo : EIATTR_MERCURY_ISA_VERSION
	.align		4
        /*0074*/ 	.byte	0x03, 0x5f
        /*0076*/ 	.short	0x0101


	//----- nvinfo : EIATTR_VRC_CTA_INIT_COUNT
	.align		4
        /*0078*/ 	.byte	0x02, 0x4a
	.zero		1
	.zero		1


	//----- nvinfo : EIATTR_EXIT_INSTR_OFFSETS
	.align		4
        /*007c*/ 	.byte	0x04, 0x1c
        /*007e*/ 	.short	(.L_5130 - .L_5129)


	//   ....[0]....
.L_5129:
        /*0080*/ 	.word	0x00002000


	//   ....[1]....
        /*0084*/ 	.word	0x000020d0


	//----- nvinfo : EIATTR_CRS_STACK_SIZE
	.align		4
.L_5130:
        /*0088*/ 	.byte	0x04, 0x1e
        /*008a*/ 	.short	(.L_5132 - .L_5131)
.L_5131:
        /*008c*/ 	.word	0x00000000


	//----- nvinfo : EIATTR_CBANK_PARAM_SIZE
	.align		4
.L_5132:
        /*0090*/ 	.byte	0x03, 0x19
        /*0092*/ 	.short	0x0030


	//----- nvinfo : EIATTR_PARAM_CBANK
	.align		4
        /*0094*/ 	.byte	0x04, 0x0a
        /*0096*/ 	.short	(.L_5134 - .L_5133)
	.align		4
.L_5133:
        /*0098*/ 	.word	index@(.nv.constant0._Z32massMatrixMultiplyConstantKernelILi8ELi8ELi1EEviPKdS1_S1_S1_Pd)
        /*009c*/ 	.short	0x0380
        /*009e*/ 	.short	0x0030


	//----- nvinfo : EIATTR_SW_WAR
	.align		4
.L_5134:
        /*00a0*/ 	.byte	0x04, 0x36
        /*00a2*/ 	.short	(.L_5136 - .L_5135)
.L_5135:
        /*00a4*/ 	.word	0x00000008
.L_5136:


//--------------------- .nv.info._Z32massMatrixMultiplyRegisterKernelILi8ELi8ELi1EEviPKdS1_S1_S1_Pd --------------------------
	.section	.nv.info._Z32massMatrixMultiplyRegisterKernelILi8ELi8ELi1EEviPKdS1_S1_S1_Pd,"",@"SHT_CUDA_INFO"
	.sectionflags	@""
	.align	4


	//----- nvinfo : EIATTR_CUDA_API_VERSION
	.align		4
        /*0000*/ 	.byte	0x04, 0x37
        /*0002*/ 	.short	(.L_5138 - .L_5137)
.L_5137:
        /*0004*/ 	.word	0x00000082


	//----- nvinfo : EIATTR_KPARAM_INFO
	.align		4
.L_5138:
        /*0008*/ 	.byte	0x04, 0x17
        /*000a*/ 	.short	(.L_5140 - .L_5139)
.L_5139:
        /*000c*/ 	.word	0x00000000
        /*0010*/ 	.short	0x0005
        /*0012*/ 	.short	0x0028
        /*0014*/ 	.byte	0x00, 0xf5, 0x21, 0x00


	//----- nvinfo : EIATTR_KPARAM_INFO
	.align		4
.L_5140:
        /*0018*/ 	.byte	0x04, 0x17
        /*001a*/ 	.short	(.L_5142 - .L_5141)
.L_5141:
        /*001c*/ 	.word	0x00000000
        /*0020*/ 	.short	0x0004
        /*0022*/ 	.short	0x0020
        /*0024*/ 	.byte	0x00, 0xf5, 0x21, 0x00


	//----- nvinfo : EIATTR_KPARAM_INFO
	.align		4
.L_5142:
        /*0028*/ 	.byte	0x04, 0x17
        /*002a*/ 	.short	(.L_5144 - .L_5143)
.L_5143:
        /*002c*/ 	.word	0x00000000
        /*0030*/ 	.short	0x0003
        /*0032*/ 	.short	0x0018
        /*0034*/ 	.byte	0x00, 0xf5, 0x21, 0x00


	//----- nvinfo : EIATTR_KPARAM_INFO
	.align		4
.L_5144:
        /*0038*/ 	.byte	0x04, 0x17
        /*003a*/ 	.short	(.L_5146 - .L_5145)
.L_5145:
        /*003c*/ 	.word	0x00000000
        /*0040*/ 	.short	0x0002
        /*0042*/ 	.short	0x0010
        /*0044*/ 	.byte	0x00, 0xf5, 0x21, 0x00


	//----- nvinfo : EIATTR_KPARAM_INFO
	.align		4
.L_5146:
        /*0048*/ 	.byte	0x04, 0x17
        /*004a*/ 	.short	(.L_5148 - .L_5147)
.L_5147:
        /*004c*/ 	.word	0x00000000
        /*0050*/ 	.short	0x0001
        /*0052*/ 	.short	0x0008
        /*0054*/ 	.byte	0x00, 0xf5, 0x21, 0x00


	//----- nvinfo : EIATTR_KPARAM_INFO
	.align		4
.L_5148:
        /*0058*/ 	.byte	0x04, 0x17
        /*005a*/ 	.short	(.L_5150 - .L_5149)
.L_5149:
        /*005c*/ 	.word	0x00000000
        /*0060*/ 	.short	0x0000
        /*0062*/ 	.short	0x0000
        /*0064*/ 	.byte	0x00, 0xf0, 0x11, 0x00


	//----- nvinfo : EIATTR_SPARSE_MMA_MASK
	.align		4
.L_5150:
        /*0068*/ 	.byte	0x03, 0x50
        /*006a*/ 	.short	0x0000


	//----- nvinfo : EIATTR_MAXREG_COUNT
	.align		4
        /*006c*/ 	.byte	0x03, 0x1b
        /*006e*/ 	.short	0x00ff


	//----- nvinfo : EIATTR_NUM_BARRIERS
	.align		4
        /*0070*/ 	.byte	0x02, 0x4c
        /*0072*/ 	.byte	0x01
	.zero		1


	//----- nvinfo : EIATTR_MERCURY_ISA_VERSION
	.align		4
        /*0074*/ 	.byte	0x03, 0x5f
        /*0076*/ 	.short	0x0101


	//----- nvinfo : EIATTR_INT_WARP_WIDE_INSTR_OFFSETS
	.align		4
        /*0078*/ 	.byte	0x04, 0x31
        /*007a*/ 	.short	(.L_5152 - .L_5151)


	//   ....[0]....
.L_5151:
        /*007c*/ 	.word	0x000000f0


	//----- nvinfo : EIATTR_VRC_CTA_INIT_COUNT
	.align		4
.L_5152:
        /*0080*/ 	.byte	0x02, 0x4a
	.zero		1
	.zero		1


	//----- nvinfo : EIATTR_EXIT_INSTR_OFFSETS
	.align		4
        /*0084*/ 	.byte	0x04, 0x1c
        /*0086*/ 	.short	(.L_5154 - .L_5153)


	//   ....[0]....
.L_5153:
        /*0088*/ 	.word	0x00002230


	//   ....[1]....
        /*008c*/ 	.word	0x00002300


	//----- nvinfo : EIATTR_CRS_STACK_SIZE
	.align		4
.L_5154:
        /*0090*/ 	.byte	0x04, 0x1e
        /*0092*/ 	.short	(.L_5156 - .L_5155)
.L_5155:
        /*0094*/ 	.word	0x00000000


	//----- nvinfo : EIATTR_CBANK_PARAM_SIZE
	.align		4
.L_5156:
        /*0098*/ 	.byte	0x03, 0x19
        /*009a*/ 	.short	0x0030


	//----- nvinfo : EIATTR_PARAM_CBANK
	.align		4
        /*009c*/ 	.byte	0x04, 0x0a
        /*009e*/ 	.short	(.L_5158 - .L_5157)
	.align		4
.L_5157:
        /*00a0*/ 	.word	index@(.nv.constant0._Z32massMatrixMultiplyRegisterKernelILi8ELi8ELi1EEviPKdS1_S1_S1_Pd)
        /*00a4*/ 	.short	0x0380
        /*00a6*/ 	.short	0x0030


	//----- nvinfo : EIATTR_SW_WAR
	.align		4
.L_5158:
        /*00a8*/ 	.byte	0x04, 0x36
        /*00aa*/ 	.short	(.L_5160 - .L_5159)
.L_5159:
        /*00ac*/ 	.word	0x00000008
.L_5160:


//--------------------- .nv.info._Z42massMatrixMultiplyMonolithicConstantKernelILi7ELi11ELi1EEviPKdS1_S1_S1_Pd --------------------------
	.section	.nv.info._Z42massMatrixMultiplyMonolithicConstantKernelILi7ELi11ELi1EEviPKdS1_S1_S1_Pd,"",@"SHT_CUDA_INFO"
	.sectionflags	@""
	.align	4


	//----- nvinfo : EIATTR_CUDA_API_VERSION
	.align		4
        /*0000*/ 	.byte	0x04, 0x37
        /*0002*/ 	.short	(.L_5162 - .L_5161)
.L_5161:
        /*0004*/ 	.word	0x00000082


	//----- nvinfo : EIATTR_KPARAM_INFO
	.align		4
.L_5162:
        /*0008*/ 	.byte	0x04, 0x17
        /*000a*/ 	.short	(.L_5164 - .L_5163)
.L_5163:
        /*000c*/ 	.word	0x00000000
        /*0010*/ 	.short	0x0005
        /*0012*/ 	.short	0x0028
        /*0014*/ 	.byte	0x00, 0xf5, 0x21, 0x00


	//----- nvinfo : EIATTR_KPARAM_INFO
	.align		4
.L_5164:
        /*0018*/ 	.byte	0x04, 0x17
        /*001a*/ 	.short	(.L_5166 - .L_5165)
.L_5165:
        /*001c*/ 	.word	0x00000000
        /*0020*/ 	.short	0x0004
        /*0022*/ 	.short	0x0020
        /*0024*/ 	.byte	0x00, 0xf5, 0x21, 0x00


	//----- nvinfo : EIATTR_KPARAM_INFO
	.align		4
.L_5166:
        /*0028*/ 	.byte	0x04, 0x17
        /*002a*/ 	.short	(.L_5168 - .L_5167)
.L_5167:
        /*002c*/ 	.word	0x00000000
        /*0030*/ 	.short	0x0003
        /*0032*/ 	.short	0x0018
        /*0034*/ 	.byte	0x00, 0xf5, 0x21, 0x00


	//----- nvinfo : EIATTR_KPARAM_INFO
	.align		4
.L_5168:
        /*0038*/ 	.byte	0x04, 0x17
        /*003a*/ 	.short	(.L_5170 - .L_5169)
.L_5169:
        /*003c*/ 	.word	0x00000000
        /*0040*/ 	.short	0x0002
        /*0042*/ 	.short	0x0010
        /*0044*/ 	.byte	0x00, 0xf5, 0x21, 0x00


	//----- nvinfo : EIATTR_KPARAM_INFO
	.align		4
.L_5170:
        /*0048*/ 	.byte	0x04, 0x17
        /*004a*/ 	.short	(.L_5172 - .L_5171)
.L_5171:
        /*004c*/ 	.word	0x00000000
        /*0050*/ 	.short	0x0001
        /*0052*/ 	.short	0x0008
        /*0054*/ 	.byte	0x00, 0xf5, 0x21, 0x00


	//----- nvinfo : EIATTR_KPARAM_INFO
	.align		4
.L_5172:
        /*0058*/ 	.byte	0x04, 0x17
        /*005a*/ 	.short	(.L_5174 - .L_5173)
.L_5173:
        /*005c*/ 	.word	0x00000000
        /*0060*/ 	.short	0x0000
        /*0062*/ 	.short	0x0000
        /*0064*/ 	.byte	0x00, 0xf0, 0x11, 0x00


	//----- nvinfo : EIATTR_SPARSE_MMA_MASK
	.align		4
.L_5174:
        /*0068*/ 	.byte	0x03, 0x50
        /*006a*/ 	.short	0x0000


	//----- nvinfo : EIATTR_MAXREG_COUNT
	.align		4
        /*006c*/ 	.byte	0x03, 0x1b
        /*006e*/ 	.short	0x00ff


	//----- nvinfo : EIATTR_NUM_BARRIERS
	.align		4
        /*0070*/ 	.byte	0x02, 0x4c
        /*0072*/ 	.byte	0x01
	.zero		1


	//----- nvinfo : EIATTR_MERCURY_ISA_VERSION
	.align		4
        /*0074*/ 	.byte	0x03, 0x5f
        /*0076*/ 	.short	0x0101


	//----- nvinfo : EIATTR_VRC_CTA_INIT_COUNT
	.align		4
        /*0078*/ 	.byte	0x02, 0x4a
	.zero		1
	.zero		1


	//----- nvinfo : EIATTR_EXIT_INSTR_OFFSETS
	.align		4
        /*007c*/ 	.byte	0x04, 0x1c
        /*007e*/ 	.short	(.L_5176 - .L_5175)


	//   ....[0]....
.L_5175:
        /*0080*/ 	.word	0x000038b0


	//   ....[1]....
        /*0084*/ 	.word	0x00003960


	//----- nvinfo : EIATTR_CRS_STACK_SIZE
	.align		4
.L_5176:
        /*0088*/ 	.byte	0x04, 0x1e
        /*008a*/ 	.short	(.L_5178 - .L_5177)
.L_5177:
        /*008c*/ 	.word	0x00000000


	//----- nvinfo : EIATTR_CBANK_PARAM_SIZE
	.align		4
.L_5178:
        /*0090*/ 	.byte	0x03, 0x19
        /*0092*/ 	.short	0x0030


	//----- nvinfo : EIATTR_PARAM_CBANK
	.align		4
        /*0094*/ 	.byte	0x04, 0x0a
        /*0096*/ 	.short	(.L_5180 - .L_5179)
	.align		4
.L_5179:
        /*0098*/ 	.word	index@(.nv.constant0._Z42massMatrixMultiplyMonolithicConstantKernelILi7ELi11ELi1EEviPKdS1_S1_S1_Pd)
        /*009c*/ 	.short	0x0380
        /*009e*/ 	.short	0x0030


	//----- nvinfo : EIATTR_SW_WAR
	.align		4
.L_5180:
        /*00a0*/ 	.byte	0x04, 0x36
        /*00a2*/ 	.short	(.L_5182 - .L_5181)
.L_5181:
        /*00a4*/ 	.word	0x00000008
.L_5182:


//--------------------- .nv.info._Z40massMatrixMultiplyMonolithicGlobalKernelILi7ELi11ELi1EEviPKdS1_S1_S1_Pd --------------------------
	.section	.nv.info._Z40massMatrixMultiplyMonolithicGlobalKernelILi7ELi11ELi1EEviPKdS1_S1_S1_Pd,"",@"SHT_CUDA_INFO"
	.sectionflags	@""
	.align	4


	//----- nvinfo : EIATTR_CUDA_API_VERSION
	.align		4
        /*0000*/ 	.byte	0x04, 0x37
        /*0002*/ 	.short	(.L_5184 - .L_5183)
.L_5183:
        /*0004*/ 	.word	0x00000082


	//----- nvinfo : EIATTR_KPARAM_INFO
	.align		4
.L_5184:
        /*0008*/ 	.byte	0x04, 0x17
        /*000a*/ 	.short	(.L_5186 - .L_5185)
.L_5185:
        /*000c*/ 	.word	0x00000000
        /*0010*/ 	.short	0x0005
        /*0012*/ 	.short	0x0028
        /*0014*/ 	.byte	0x00, 0xf5, 0x21, 0x00


	//----- nvinfo : EIATTR_KPARAM_INFO
	.align		4
.L_5186:
        /*0018*/ 	.byte	0x04, 0x17
        /*001a*/ 	.short	(.L_5188 - .L_5187)
.L_5187:
        /*001c*/ 	.word	0x00000000
        /*0020*/ 	.short	0x0004
        /*0022*/ 	.short	0x0020
        /*0024*/ 	.byte	0x00, 0xf5, 0x21, 0x00


	//----- nvinfo : EIATTR_KPARAM_INFO
	.align		4
.L_5188:
        /*0028*/ 	.byte	0x04, 0x17
        /*002a*/ 	.short	(.L_5190 - .L_5189)
.L_5189:
        /*002c*/ 	.word	0x00000000
        /*0030*/ 	.short	0x0003
        /*0032*/ 	.short	0x0018
        /*0034*/ 	.byte	0x00, 0xf5, 0x21, 0x00


	//----- nvinfo : EIATTR_KPARAM_INFO
	.align		4
.L_5190:
        /*0038*/ 	.byte	0x04, 0x17
        /*003a*/ 	.short	(.L_5192 - .L_5191)
.L_5191:
        /*003c*/ 	.word	0x00000000
        /*0040*/ 	.short	0x0002
        /*0042*/ 	.short	0x0010
        /*0044*/ 	.byte	0x00, 0xf5, 0x21, 0x00


	//----- nvinfo : EIATTR_KPARAM_INFO
	.align		4
.L_5192:
        /*0048*/ 	.byte	0x04, 0x17
        /*004a*/ 	.short	(.L_5194 - .L_5193)
.L_5193:
        /*004c*/ 	.word	0x00000000
        /*0050*/ 	.short	0x0001
        /*0052*/ 	.short	0x0008
        /*0054*/ 	.byte	0x00, 0xf5, 0x21, 0x00


	//----- nvinfo : EIATTR_KPARAM_INFO
	.align		4
.L_5194:
        /*0058*/ 	.byte	0x04, 0x17
        /*005a*/ 	.short	(.L_5196 - .L_5195)
.L_5195:
        /*005c*/ 	.word	0x00000000
        /*0060*/ 	.short	0x0000
        /*0062*/ 	.short	0x0000
        /*0064*/ 	.byte	0x00, 0xf0, 0x11, 0x00


	//----- nvinfo : EIATTR_SPARSE_MMA_MASK
	.align		4
.L_5196:
        /*0068*/ 	.byte	0x03, 0x50
        /*006a*/ 	.short	0x0000


	//----- nvinfo : EIATTR_MAXREG_COUNT
	.align		4
        /*006c*/ 	.byte	0x03, 0x1b
        /*006e*/ 	.short	0x00ff


	//----- nvinfo : EIATTR_NUM_BARRIERS
	.align		4
        /*0070*/ 	.byte	0x02, 0x4c
        /*0072*/ 	.byte	0x01
	.zero		1


	//----- nvinfo : EIATTR_MERCURY_ISA_VERSION
	.align		4
        /*0074*/ 	.byte	0x03, 0x5f
        /*0076*/ 	.short	0x0101


	//----- nvinfo : EIATTR_VRC_CTA_INIT_COUNT
	.align		4
        /*0078*/ 	.byte	0x02, 0x4a
	.zero		1
	.zero		1


	//----- nvinfo : EIATTR_EXIT_INSTR_OFFSETS
	.align		4
        /*007c*/ 	.byte	0x04, 0x1c
        /*007e*/ 	.short	(.L_5198 - .L_5197)


	//   ....[0]....
.L_5197:
        /*0080*/ 	.word	0x00003730


	//   ....[1]....
        /*0084*/ 	.word	0x000037e0


	//----- nvinfo : EIATTR_CRS_STACK_SIZE
	.align		4
.L_5198:
        /*0088*/ 	.byte	0x04, 0x1e
        /*008a*/ 	.short	(.L_5200 - .L_5199)
.L_5199:
        /*008c*/ 	.word	0x00000000


	//----- nvinfo : EIATTR_CBANK_PARAM_SIZE
	.align		4
.L_5200:
        /*0090*/ 	.byte	0x03, 0x19
        /*0092*/ 	.short	0x0030


	//----- nvinfo : EIATTR_PARAM_CBANK
	.align		4
        /*0094*/ 	.byte	0x04, 0x0a
        /*0096*/ 	.short	(.L_5202 - .L_5201)
	.align		4
.L_5201:
        /*0098*/ 	.word	index@(.nv.constant0._Z40massMatrixMultiplyMonolithicGlobalKernelILi7ELi11ELi1EEviPKdS1_S1_S1_Pd)
        /*009c*/ 	.short	0x0380
        /*009e*/ 	.short	0x0030


	//----- nvinfo : EIATTR_SW_WAR
	.align		4
.L_5202:
        /*00a0*/ 	.byte	0x04, 0x36
        /*00a2*/ 	.short	(.L_5204 - .L_5203)
.L_5203:
        /*00a4*/ 	.word	0x00000008
.L_5204:


//--------------------- .nv.info._Z30massMatrixMultiplyGlobalKernelILi7ELi11ELi1EEviPKdS1_S1_S1_Pd --------------------------
	.section	.nv.info._Z30massMatrixMultiplyGlobalKernelILi7ELi11ELi1EEviPKdS1_S1_S1_Pd,"",@"SHT_CUDA_INFO"
	.sectionflags	@""
	.align	4


	//----- nvinfo : EIATTR_CUDA_API_VERSION
	.align		4
        /*0000*/ 	.byte	0x04, 0x37
        /*0002*/ 	.short	(.L_5206 - .L_5205)
.L_5205:
        /*0004*/ 	.word	0x00000082


	//----- nvinfo : EIATTR_KPARAM_INFO
	.align		4
.L_5206:
        /*0008*/ 	.byte	0x04, 0x17
        /*000a*/ 	.short	(.L_5208 - .L_5207)
.L_5207:
        /*000c*/ 	.word	0x00000000
        /*0010*/ 	.short	0x0005
        /*0012*/ 	.short	0x0028
        /*0014*/ 	.byte	0x00, 0xf5, 0x21, 0x00


	//----- nvinfo : EIATTR_KPARAM_INFO
	.align		4
.L_5208:
        /*0018*/ 	.byte	0x04, 0x17
        /*001a*/ 	.short	(.L_5210 - .L_5209)
.L_5209:
        /*001c*/ 	.word	0x00000000
        /*0020*/ 	.short	0x0004
        /*0022*/ 	.short	0x0020
        /*0024*/ 	.byte	0x00, 0xf5, 0x21, 0x00


	//----- nvinfo : EIATTR_KPARAM_INFO
	.align		4
.L_5210:
        /*0028*/ 	.byte	0x04, 0x17
        /*002a*/ 	.short	(.L_5212 - .L_5211)
.L_5211:
        /*002c*/ 	.word	0x00000000
        /*0030*/ 	.short	0x0003
        /*0032*/ 	.short	0x0018
        /*0034*/ 	.byte	0x00, 0xf5, 0x21, 0x00


	//----- nvinfo : EIATTR_KPARAM_INFO
	.align		4
.L_5212:
        /*0038*/ 	.byte	0x04, 0x17
        /*003a*/ 	.short	(.L_5214 - .L_5213)
.L_5213:
        /*003c*/ 	.word	0x00000000
        /*0040*/ 	.short	0x0002
        /*0042*/ 	.short	0x0010
        /*0044*/ 	.byte	0x00, 0xf5, 0x21, 0x00


	//----- nvinfo : EIATTR_KPARAM_INFO
	.align		4
.L_5214:
        /*0048*/ 	.byte	0x04, 0x17
        /*004a*/ 	.short	(.L_5216 - .L_5215)
.L_5215:
        /*004c*/ 	.word	0x00000000
        /*0050*/ 	.short	0x0001
        /*0052*/ 	.short	0x0008
        /*0054*/ 	.byte	0x00, 0xf5, 0x21, 0x00


	//----- nvinfo : EIATTR_KPARAM_INFO
	.align		4
.L_5216:
        /*0058*/ 	.byte	0x04, 0x17
        /*005a*/ 	.short	(.L_5218 - .L_5217)
.L_5217:
        /*005c*/ 	.word	0x00000000
        /*0060*/ 	.short	0x0000
        /*0062*/ 	.short	0x0000
        /*0064*/ 	.byte	0x00, 0xf0, 0x11, 0x00


	//----- nvinfo : EIATTR_SPARSE_MMA_MASK
	.align		4
.L_5218:
        /*0068*/ 	.byte	0x03, 0x50
        /*006a*/ 	.short	0x0000


	//----- nvinfo : EIATTR_MAXREG_COUNT
	.align		4
        /*006c*/ 	.byte	0x03, 0x1b
        /*006e*/ 	.short	0x00ff


	//----- nvinfo : EIATTR_NUM_BARRIERS
	.align		4
        /*0070*/ 	.byte	0x02, 0x4c
        /*0072*/ 	.byte	0x01
	.zero		1


	//----- nvinfo : EIATTR_MERCURY_ISA_VERSION
	.align		4
        /*0074*/ 	.byte	0x03, 0x5f
        /*0076*/ 	.short	0x0101


	//----- nvinfo : EIATTR_VRC_CTA_INIT_COUNT
	.align		4
        /*0078*/ 	.byte	0x02, 0x4a
	.zero		1
	.zero		1


	//----- nvinfo : EIATTR_EXIT_INSTR_OFFSETS
	.align		4
        /*007c*/ 	.byte	0x04, 0x1c
        /*007e*/ 	.short	(.L_5220 - .L_5219)


	//   ....[0]....
.L_5219:
        /*0080*/ 	.word	0x00002e60


	//   ....[1]....
        /*0084*/ 	.word	0x00002f20


	//----- nvinfo : EIATTR_CRS_STACK_SIZE
	.align		4
.L_5220:
        /*0088*/ 	.byte	0x04, 0x1e
        /*008a*/ 	.short	(.L_5222 - .L_5221)
.L_5221:
        /*008c*/ 	.word	0x00000000


	//----- nvinfo : EIATTR_CBANK_PARAM_SIZE
	.align		4
.L_5222:
        /*0090*/ 	.byte	0x03, 0x19
        /*0092*/ 	.short	0x0030


	//----- nvinfo : EIATTR_PARAM_CBANK
	.align		4
        /*0094*/ 	.byte	0x04, 0x0a
        /*0096*/ 	.short	(.L_5224 - .L_5223)
	.align		4
.L_5223:
        /*0098*/ 	.word	index@(.nv.constant0._Z30massMatrixMultiplyGlobalKernelILi7ELi11ELi1EEviPKdS1_S1_S1_Pd)
        /*009c*/ 	.short	0x0380
        /*009e*/ 	.short	0x0030


	//----- nvinfo : EIATTR_SW_WAR
	.align		4
.L_5224:
        /*00a0*/ 	.byte	0x04, 0x36
        /*00a2*/ 	.short	(.L_5226 - .L_5225)
.L_5225:
        /*00a4*/ 	.word	0x00000008
.L_5226:


//--------------------- .nv.info._Z30massMatrixMultiplySharedKernelILi7ELi11ELi1EEviPKdS1_S1_S1_Pd --------------------------
	.section	.nv.info._Z30massMatrixMultiplySharedKernelILi7ELi11ELi1EEviPKdS1_S1_S1_Pd,"",@"SHT_CUDA_INFO"
	.sectionflags	@""
	.align	4


	//----- nvinfo : EIATTR_CUDA_API_VERSION
	.align		4
        /*0000*/ 	.byte	0x04, 0x37
        /*0002*/ 	.short	(.L_5228 - .L_5227)
.L_5227:
        /*0004*/ 	.word	0x00000082


	//----- nvinfo : EIATTR_KPARAM_INFO
	.align		4
.L_5228:
        /*0008*/ 	.byte	0x04, 0x17
        /*000a*/ 	.short	(.L_5230 - .L_5229)
.L_5229:
        /*000c*/ 	.word	0x00000000
        /*0010*/ 	.short	0x0005
        /*0012*/ 	.short	0x0028
        /*0014*/ 	.byte	0x00, 0xf5, 0x21, 0x00


	//----- nvinfo : EIATTR_KPARAM_INFO
	.align		4
.L_5230:
        /*0018*/ 	.byte	0x04, 0x17
        /*001a*/ 	.short	(.L_5232 - .L_5231)
.L_5231:
        /*001c*/ 	.word	0x00000000
        /*0020*/ 	.short	0x0004
        /*0022*/ 	.short	0x0020
        /*0024*/ 	.byte	0x00, 0xf5, 0x21, 0x00


	//----- nvinfo : EIATTR_KPARAM_INFO
	.align		4
.L_5232:
        /*0028*/ 	.byte	0x04, 0x17
        /*002a*/ 	.short	(.L_5234 - .L_5233)
.L_5233:
        /*002c*/ 	.word	0x00000000
        /*0030*/ 	.short	0x0003
        /*0032*/ 	.short	0x0018
        /*0034*/ 	.byte	0x00, 0xf5, 0x21, 0x00


	//----- nvinfo : EIATTR_KPARAM_INFO
	.align		4
.L_5234:
        /*0038*/ 	.byte	0x04, 0x17
        /*003a*/ 	.short	(.L_5236 - .L_5235)
.L_5235:
        /*003c*/ 	.word	0x00000000
        /*0040*/ 	.short	0x0002
        /*0042*/ 	.short	0x0010
        /*0044*/ 	.byte	0x00, 0xf5, 0x21, 0x00


	//----- nvinfo : EIATTR_KPARAM_INFO
	.align		4
.L_5236:
        /*0048*/ 	.byte	0x04, 0x17
        /*004a*/ 	.short	(.L_5238 - .L_5237)
.L_5237:
        /*004c*/ 	.word	0x00000000
        /*0050*/ 	.short	0x0001
        /*0052*/ 	.short	0x0008
        /*0054*/ 	.byte	0x00, 0xf5, 0x21, 0x00


	//----- nvinfo : EIATTR_KPARAM_INFO
	.align		4
.L_5238:
        /*0058*/ 	.byte	0x04, 0x17
        /*005a*/ 	.short	(.L_5240 - .L_5239)
.L_5239:
        /*005c*/ 	.word	0x00000000
        /*0060*/ 	.short	0x0000
        /*0062*/ 	.short	0x0000
        /*0064*/ 	.byte	0x00, 0xf0, 0x11, 0x00


	//----- nvinfo : EIATTR_SPARSE_MMA_MASK
	.align		4
.L_5240:
        /*0068*/ 	.byte	0x03, 0x50
        /*006a*/ 	.short	0x0000


	//----- nvinfo : EIATTR_MAXREG_COUNT
	.align		4
        /*006c*/ 	.byte	0x03, 0x1b
        /*006e*/ 	.short	0x00ff


	//----- nvinfo : EIATTR_NUM_BARRIERS
	.align		4
        /*0070*/ 	.byte	0x02, 0x4c
        /*0072*/ 	.byte	0x01
	.zero		1


	//----- nvinfo : EIATTR_MERCURY_ISA_VERSION
	.align		4
        /*0074*/ 	.byte	0x03, 0x5f
        /*0076*/ 	.short	0x0101


	//----- nvinfo : EIATTR_VRC_CTA_INIT_COUNT
	.align		4
        /*0078*/ 	.byte	0x02, 0x4a
	.zero		1
	.zero		1


	//----- nvinfo : EIATTR_EXIT_INSTR_OFFSETS
	.align		4
        /*007c*/ 	.byte	0x04, 0x1c
        /*007e*/ 	.short	(.L_5242 - .L_5241)


	//   ....[0]....
.L_5241:
        /*0080*/ 	.word	0x00002d40


	//   ....[1]....
        /*0084*/ 	.word	0x00002df0


	//----- nvinfo : EIATTR_CRS_STACK_SIZE
	.align		4
.L_5242:
        /*0088*/ 	.byte	0x04, 0x1e
        /*008a*/ 	.short	(.L_5244 - .L_5243)
.L_5243:
        /*008c*/ 	.word	0x00000000


	//----- nvinfo : EIATTR_CBANK_PARAM_SIZE
	.align		4
.L_5244:
        /*0090*/ 	.byte	0x03, 0x19
        /*0092*/ 	.short	0x0030


	//----- nvinfo : EIATTR_PARAM_CBANK
	.align		4
        /*0094*/ 	.byte	0x04, 0x0a
        /*0096*/ 	.short	(.L_5246 - .L_5245)
	.align		4
.L_5245:
        /*0098*/ 	.word	index@(.nv.constant0._Z30massMatrixMultiplySharedKernelILi7ELi11ELi1EEviPKdS1_S1_S1_Pd)
        /*009c*/ 	.short	0x0380
        /*009e*/ 	.short	0x0030


	//----- nvinfo : EIATTR_SW_WAR
	.align		4
.L_5246:
        /*00a0*/ 	.byte	0x04, 0x36
        /*00a2*/ 	.short	(.L_5248 - .L_5247)
.L_5247:
        /*00a4*/ 	.word	0x00000008
.L_5248:


//--------------------- .nv.info._Z32massMatrixMultiplyConstantKernelILi7ELi11ELi1EEviPKdS1_S1_S1_Pd --------------------------
	.section	.nv.info._Z32massMatrixMultiplyConstantKernelILi7ELi11ELi1EEviPKdS1_S1_S1_Pd,"",@"SHT_CUDA_INFO"
	.sectionflags	@""
	.align	4


	//----- nvinfo : EIATTR_CUDA_API_VERSION
	.align		4
        /*0000*/ 	.byte	0x04, 0x37
        /*0002*/ 	.short	(.L_5250 - .L_5249)
.L_5249:
        /*0004*/ 	.word	0x00000082


	//----- nvinfo : EIATTR_KPARAM_INFO
	.align		4
.L_5250:
        /*0008*/ 	.byte	0x04, 0x17
        /*000a*/ 	.short	(.L_5252 - .L_5251)
.L_5251:
        /*000c*/ 	.word	0x00000000
        /*0010*/ 	.short	0x0005
        /*0012*/ 	.short	0x0028
        /*0014*/ 	.byte	0x00, 0xf5, 0x21, 0x00


	//----- nvinfo : EIATTR_KPARAM_INFO
	.align		4
.L_5252:
        /*0018*/ 	.byte	0x04, 0x17
        /*001a*/ 	.short	(.L_5254 - .L_5253)
.L_5253:
        /*001c*/ 	.word	0x00000000
        /*0020*/ 	.short	0x0004
        /*0022*/ 	.short	0x0020
        /*0024*/ 	.byte	0x00, 0xf5, 0x21, 0x00


	//----- nvinfo : EIATTR_KPARAM_INFO
	.align		4
.L_5254:
        /*0028*/ 	.byte	0x04, 0x17
        /*002a*/ 	.short	(.L_5256 - .L_5255)
.L_5255:
        /*002c*/ 	.word	0x00000000
        /*0030*/ 	.short	0x0003
        /*0032*/ 	.short	0x0018
        /*0034*/ 	.byte	0x00, 0xf5, 0x21, 0x00


	//----- nvinfo : EIATTR_KPARAM_INFO
	.align		4
.L_5256:
        /*0038*/ 	.byte	0x04, 0x17
        /*003a*/ 	.short	(.L_5258 - .L_5257)
.L_5257:
        /*003c*/ 	.word	0x00000000
        /*0040*/ 	.short	0x0002
        /*0042*/ 	.short	0x0010
        /*0044*/ 	.byte	0x00, 0xf5, 0x21, 0x00


	//----- nvinfo : EIATTR_KPARAM_INFO
	.align		4
.L_5258:
        /*0048*/ 	.byte	0x04, 0x17
        /*004a*/ 	.short	(.L_5260 - .L_5259)
.L_5259:
        /*004c*/ 	.word	0x00000000
        /*0050*/ 	.short	0x0001
        /*0052*/ 	.short	0x0008
        /*0054*/ 	.byte	0x00, 0xf5, 0x21, 0x00


	//----- nvinfo : EIATTR_KPARAM_INFO
	.align		4
.L_5260:
        /*0058*/ 	.byte	0x04, 0x17
        /*005a*/ 	.short	(.L_5262 - .L_5261)
.L_5261:
        /*005c*/ 	.word	0x00000000
        /*0060*/ 	.short	0x0000
        /*0062*/ 	.short	0x0000
        /*0064*/ 	.byte	0x00, 0xf0, 0x11, 0x00


	//----- nvinfo : EIATTR_SPARSE_MMA_MASK
	.align		4
.L_5262:
        /*0068*/ 	.byte	0x03, 0x50
        /*006a*/ 	.short	0x0000


	//----- nvinfo : EIATTR_MAXREG_COUNT
	.align		4
        /*006c*/ 	.byte	0x03, 0x1b
        /*006e*/ 	.short	0x00ff


	//----- nvinfo : EIATTR_NUM_BARRIERS
	.align		4
        /*0070*/ 	.byte	0x02, 0x4c
        /*0072*/ 	.byte	0x01
	.zero		1


	//----- nvinfo : EIATTR_MERCURY_ISA_VERSION
	.align		4
        /*0074*/ 	.byte	0x03, 0x5f
        /*0076*/ 	.short	0x0101


	//----- nvinfo : EIATTR_VRC_CTA_INIT_COUNT
	.align		4
        /*0078*/ 	.byte	0x02, 0x4a
	.zero		1
	.zero		1


	//----- nvinfo : EIATTR_EXIT_INSTR_OFFSETS
	.align		4
        /*007c*/ 	.byte	0x04, 0x1c
        /*007e*/ 	.short	(.L_5264 - .L_5263)


	//   ....[0]....
.L_5263:
        /*0080*/ 	.word	0x00003150


	//   ....[1]....
        /*0084*/ 	.word	0x00003210


	//----- nvinfo : EIATTR_CRS_STACK_SIZE
	.align		4
.L_5264:
        /*0088*/ 	.byte	0x04, 0x1e
        /*008a*/ 	.short	(.L_5266 - .L_5265)
.L_5265:
        /*008c*/ 	.word	0x00000000


	//----- nvinfo : EIATTR_CBANK_PARAM_SIZE
	.align		4
.L_5266:
        /*0090*/ 	.byte	0x03, 0x19
        /*0092*/ 	.short	0x0030


	//----- nvinfo : EIATTR_PARAM_CBANK
	.align		4
        /*0094*/ 	.byte	0x04, 0x0a
        /*0096*/ 	.short	(.L_5268 - .L_5267)
	.align		4
.L_5267:
        /*0098*/ 	.word	index@(.nv.constant0._Z32massMatrixMultiplyConstantKernelILi7ELi11ELi1EEviPKdS1_S1_S1_Pd)
        /*009c*/ 	.short	0x0380
        /*009e*/ 	.short	0x0030


	//----- nvinfo : EIATTR_SW_WAR
	.align		4
.L_5268:
        /*00a0*/ 	.byte	0x04, 0x36
        /*00a2*/ 	.short	(.L_5270 - .L_5269)
.L_5269:
        /*00a4*/ 	.word	0x00000008
.L_5270:


//--------------------- .nv.info._Z32massMatrixMultiplyRegisterKernelILi7ELi11ELi1EEviPKdS1_S1_S1_Pd --------------------------
	.section	.nv.info._Z32massMatrixMultiplyRegisterKernelILi7ELi11ELi1EEviPKdS1_S1_S1_Pd,"",@"SHT_CUDA_INFO"
	.sectionflags	@""
	.align	4


	//----- nvinfo : EIATTR_CUDA_API_VERSION
	.align		4
        /*0000*/ 	.byte	0x04, 0x37
        /*0002*/ 	.short	(.L_5272 - .L_5271)
.L_5271:
        /*0004*/ 	.word	0x00000082


	//----- nvinfo : EIATTR_KPARAM_INFO
	.align		4
.L_5272:
        /*0008*/ 	.byte	0x04, 0x17
        /*000a*/ 	.short	(.L_5274 - .L_5273)
.L_5273:
        /*000c*/ 	.word	0x00000000
        /*0010*/ 	.short	0x0005
        /*0012*/ 	.short	0x0028
        /*0014*/ 	.byte	0x00, 0xf5, 0x21, 0x00


	//----- nvinfo : EIATTR_KPARAM_INFO
	.align		4
.L_5274:
        /*0018*/ 	.byte	0x04, 0x17
        /*001a*/ 	.short	(.L_5276 - .L_5275)
.L_5275:
        /*001c*/ 	.word	0x00000000
        /*0020*/ 	.short	0x0004
        /*0022*/ 	.short	0x0020
        /*0024*/ 	.byte	0x00, 0xf5, 0x21, 0x00


	//----- nvinfo : EIATTR_KPARAM_INFO
	.align		4
.L_5276:
        /*0028*/ 	.byte	0x04, 0x17
        /*002a*/ 	.short	(.L_5278 - .L_5277)
.L_5277:
        /*002c*/ 	.word	0x00000000
        /*0030*/ 	.short	0x0003
        /*0032*/ 	.short	0x0018
        /*0034*/ 	.byte	0x00, 0xf5, 0x21, 0x00


	//----- nvinfo : EIATTR_KPARAM_INFO
	.align		4
.L_5278:
        /*0038*/ 	.byte	0x04, 0x17
        /*003a*/ 	.short	(.L_5280 - .L_5279)
.L_5279:
        /*003c*/ 	.word	0x00000000
        /*0040*/ 	.short	0x0002
        /*0042*/ 	.short	0x0010
        /*0044*/ 	.byte	0x00, 0xf5, 0x21, 0x00


	//----- nvinfo : EIATTR_KPARAM_INFO
	.align		4
.L_5280:
        /*0048*/ 	.byte	0x04, 0x17
        /*004a*/ 	.short	(.L_5282 - .L_5281)
.L_5281:
        /*004c*/ 	.word	0x00000000
        /*0050*/ 	.short	0x0001
        /*0052*/ 	.short	0x0008
        /*0054*/ 	.byte	0x00, 0xf5, 0x21, 0x00


	//----- nvinfo : EIATTR_KPARAM_INFO
	.align		4
.L_5282:
        /*0058*/ 	.byte	0x04, 0x17
        /*005a*/ 	.short	(.L_5284 - .L_5283)
.L_5283:
        /*005c*/ 	.word	0x00000000
        /*0060*/ 	.short	0x0000
        /*0062*/ 	.short	0x0000
        /*0064*/ 	.byte	0x00, 0xf0, 0x11, 0x00


	//----- nvinfo : EIATTR_SPARSE_MMA_MASK
	.align		4
.L_5284:
        /*0068*/ 	.byte	0x03, 0x50
        /*006a*/ 	.short	0x0000


	//----- nvinfo : EIATTR_MAXREG_COUNT
	.align		4
        /*006c*/ 	.byte	0x03, 0x1b
        /*006e*/ 	.short	0x00ff


	//----- nvinfo : EIATTR_NUM_BARRIERS
	.align		4
        /*0070*/ 	.byte	0x02, 0x4c
        /*0072*/ 	.byte	0x01
	.zero		1


	//----- nvinfo : EIATTR_MERCURY_ISA_VERSION
	.align		4
        /*0074*/ 	.byte	0x03, 0x5f
        /*0076*/ 	.short	0x0101


	//----- nvinfo : EIATTR_VRC_CTA_INIT_COUNT
	.align		4
        /*0078*/ 	.byte	0x02, 0x4a
	.zero		1
	.zero		1


	//----- nvinfo : EIATTR_EXIT_INSTR_OFFSETS
	.align		4
        /*007c*/ 	.byte	0x04, 0x1c
        /*007e*/ 	.short	(.L_5286 - .L_5285)


	//   ....[0]....
.L_5285:
        /*0080*/ 	.word	0x00003ec0


	//   ....[1]....
        /*0084*/ 	.word	0x00003f80


	//----- nvinfo : EIATTR_CRS_STACK_SIZE
	.align		4
.L_5286:
        /*0088*/ 	.byte	0x04, 0x1e
        /*008a*/ 	.short	(.L_5288 - .L_5287)
.L_5287:
        /*008c*/ 	.word	0x00000000


	//----- nvinfo : EIATTR_CBANK_PARAM_SIZE
	.align		4
.L_5288:
        /*0090*/ 	.byte	0x03, 0x19
        /*0092*/ 	.short	0x0030


	//----- nvinfo : EIATTR_PARAM_CBANK
	.align		4
        /*0094*/ 	.byte	0x04, 0x0a
        /*0096*/ 	.short	(.L_5290 - .L_5289)
	.align		4
.L_5289:
        /*0098*/ 	.word	index@(.nv.constant0._Z32massMatrixMultiplyRegisterKernelILi7ELi11ELi1EEviPKdS1_S1_S1_Pd)
        /*009c*/ 	.short	0x0380
        /*009e*/ 	.short	0x0030


	//----- nvinfo : EIATTR_SW_WAR
	.align		4
.L_5290:
        /*00a0*/ 	.byte	0x04, 0x36
        /*00a2*/ 	.short	(.L_5292 - .L_5291)
.L_5291:
        /*00a4*/ 	.word	0x00000008
.L_5292:


//--------------------- .nv.info._Z42massMatrixMultiplyMonolithicConstantKernelILi7ELi10ELi1EEviPKdS1_S1_S1_Pd --------------------------
	.section	.nv.info._Z42massMatrixMultiplyMonolithicConstantKernelILi7ELi10ELi1EEviPKdS1_S1_S1_Pd,"",@"SHT_CUDA_INFO"
	.sectionflags	@""
	.align	4


	//----- nvinfo : EIATTR_CUDA_API_VERSION
	.align		4
        /*0000*/ 	.byte	0x04, 0x37
        /*0002*/ 	.short	(.L_5294 - .L_5293)
.L_5293:
        /*0004*/ 	.word	0x00000082


	//----- nvinfo : EIATTR_KPARAM_INFO
	.align		4
.L_5294:
        /*0008*/ 	.byte	0x04, 0x17
        /*000a*/ 	.short	(.L_5296 - .L_5295)
.L_5295:
        /*000c*/ 	.word	0x00000000
        /*0010*/ 	.short	0x0005
        /*0012*/ 	.short	0x0028
        /*0014*/ 	.byte	0x00, 0xf5, 0x21, 0x00


	//----- nvinfo : EIATTR_KPARAM_INFO
	.align		4
.L_5296:
        /*0018*/ 	.byte	0x04, 0x17
        /*001a*/ 	.short	(.L_5298 - .L_5297)
.L_5297:
        /*001c*/ 	.word	0x00000000
        /*0020*/ 	.short	0x0004
        /*0022*/ 	.short	0x0020
        /*0024*/ 	.byte	0x00, 0xf5, 0x21, 0x00


	//----- nvinfo : EIATTR_KPARAM_INFO
	.align		4
.L_5298:
        /*0028*/ 	.byte	0x04, 0x17
        /*002a*/ 	.short	(.L_5300 - .L_5299)
.L_5299:
        /*002c*/ 	.word	0x00000000
        /*0030*/ 	.short	0x0003
        /*0032*/ 	.short	0x0018
        /*0034*/ 	.byte	0x00, 0xf5, 0x21, 0x00


	//----- nvinfo : EIATTR_KPARAM_INFO
	.align		4
.L_5300:
        /*0038*/ 	.byte	0x04, 0x17
        /*003a*/ 	.short	(.L_5302 - .L_5301)
.L_5301:
        /*003c*/ 	.word	0x00000000
        /*0040*/ 	.short	0x0002
        /*0042*/ 	.short	0x0010
        /*0044*/ 	.byte	0x00, 0xf5, 0x21, 0x00


	//----- nvinfo : EIATTR_KPARAM_INFO
	.align		4
.L_5302:
        /*0048*/ 	.byte	0x04, 0x17
        /*004a*/ 	.short	(.L_5304 - .L_5303)
.L_5303:
        /*004c*/ 	.word	0x00000000
        /*0050*/ 	.short	0x0001
        /*0052*/ 	.short	0x0008
        /*0054*/ 	.byte	0x00, 0xf5, 0x21, 0x00


	//----- nvinfo : EIATTR_KPARAM_INFO
	.align		4
.L_5304:
        /*0058*/ 	.byte	0x04, 0x17
        /*005a*/ 	.short	(.L_5306 - .L_5305)
.L_5305:
        /*005c*/ 	.word	0x00000000
        /*0060*/ 	.short	0x0000
        /*0062*/ 	.short	0x0000
        /*0064*/ 	.byte	0x00, 0xf0, 0x11, 0x00


	//----- nvinfo : EIATTR_SPARSE_MMA_MASK
	.align		4
.L_5306:
        /*0068*/ 	.byte	0x03, 0x50
        /*006a*/ 	.short	0x0000


	//----- nvinfo : EIATTR_MAXREG_COUNT
	.align		4
        /*006c*/ 	.byte	0x03, 0x1b
        /*006e*/ 	.short	0x00ff


	//----- nvinfo : EIATTR_NUM_BARRIERS
	.align		4
        /*0070*/ 	.byte	0x02, 0x4c
        /*0072*/ 	.byte	0x01
	.zero		1


	//----- nvinfo : EIATTR_MERCURY_ISA_VERSION
	.align		4
        /*0074*/ 	.byte	0x03, 0x5f
        /*0076*/ 	.short	0x0101


	//----- nvinfo : EIATTR_VRC_CTA_INIT_COUNT
	.align		4
        /*0078*/ 	.byte	0x02, 0x4a
	.zero		1
	.zero		1


	//----- nvinfo : EIATTR_EXIT_INSTR_OFFSETS
	.align		4
        /*007c*/ 	.byte	0x04, 0x1c
        /*007e*/ 	.short	(.L_5308 - .L_5307)


	//   ....[0]....
.L_5307:
        /*0080*/ 	.word	0x00003410


	//   ....[1]....
        /*0084*/ 	.word	0x000034c0


	//----- nvinfo : EIATTR_CRS_STACK_SIZE
	.align		4
.L_5308:
        /*0088*/ 	.byte	0x04, 0x1e
        /*008a*/ 	.short	(.L_5310 - .L_5309)
.L_5309:
        /*008c*/ 	.word	0x00000000


	//----- nvinfo : EIATTR_CBANK_PARAM_SIZE
	.align		4
.L_5310:
        /*0090*/ 	.byte	0x03, 0x19
        /*0092*/ 	.short	0x0030


	//----- nvinfo : EIATTR_PARAM_CBANK
	.align		4
        /*0094*/ 	.byte	0x04, 0x0a
        /*0096*/ 	.short	(.L_5312 - .L_5311)
	.align		4
.L_5311:
        /*0098*/ 	.word	index@(.nv.constant0._Z42massMatrixMultiplyMonolithicConstantKernelILi7ELi10ELi1EEviPKdS1_S1_S1_Pd)
        /*009c*/ 	.short	0x0380
        /*009e*/ 	.short	0x0030


	//----- nvinfo : EIATTR_SW_WAR
	.align		4
.L_5312:
        /*00a0*/ 	.byte	0x04, 0x36
        /*00a2*/ 	.short	(.L_5314 - .L_5313)
.L_5313:
        /*00a4*/ 	.word	0x00000008
.L_5314:


//--------------------- .nv.info._Z40massMatrixMultiplyMonolithicGlobalKernelILi7ELi10ELi1EEviPKdS1_S1_S1_Pd --------------------------
	.section	.nv.info._Z40massMatrixMultiplyMonolithicGlobalKernelILi7ELi10ELi1EEviPKdS1_S1_S1_Pd,"",@"SHT_CUDA_INFO"
	.sectionflags	@""
	.align	4


	//----- nvinfo : EIATTR_CUDA_API_VERSION
	.align		4
        /*0000*/ 	.byte	0x04, 0x37
        /*0002*/ 	.short	(.L_5316 - .L_5315)
.L_5315:
        /*0004*/ 	.word	0x00000082


	//----- nvinfo : EIATTR_KPARAM_INFO
	.align		4
.L_5316:
        /*0008*/ 	.byte	0x04, 0x17
        /*000a*/ 	.short	(.L_5318 - .L_5317)
.L_5317:
        /*000c*/ 	.word	0x00000000
        /*0010*/ 	.short	0x0005
        /*0012*/ 	.short	0x0028
        /*0014*/ 	.byte	0x00, 0xf5, 0x21, 0x00


	//----- nvinfo : EIATTR_KPARAM_INFO
	.align		4
.L_5318:
        /*0018*/ 	.byte	0x04, 0x17
        /*001a*/ 	.short	(.L_5320 - .L_5319)
.L_5319:
        /*001c*/ 	.word	0x00000000
        /*0020*/ 	.short	0x0004
        /*0022*/ 	.short	0x0020
        /*0024*/ 	.byte	0x00, 0xf5, 0x21, 0x00


	//----- nvinfo : EIATTR_KPARAM_INFO
	.align		4
.L_5320:
        /*0028*/ 	.byte	0x04, 0x17
        /*002a*/ 	.short	(.L_5322 - .L_5321)
.L_5321:
        /*002c*/ 	.word	0x00000000
        /*0030*/ 	.short	0x0003
        /*0032*/ 	.short	0x0018
        /*0034*/ 	.byte	0x00, 0xf5, 0x21, 0x00


	//----- nvinfo : EIATTR_KPARAM_INFO
	.align		4
.L_5322:
        /*0038*/ 	.byte	0x04, 0x17
        /*003a*/ 	.short	(.L_5324 - .L_5323)
.L_5323:
        /*003c*/ 	.word	0x00000000
        /*0040*/ 	.short	0x0002
        /*0042*/ 	.short	0x0010
        /*0044*/ 	.byte	0x00, 0xf5, 0x21, 0x00


	//----- nvinfo : EIATTR_KPARAM_INFO
	.align		4
.L_5324:
        /*0048*/ 	.byte	0x04, 0x17
        /*004a*/ 	.short	(.L_5326 - .L_5325)
.L_5325:
        /*004c*/ 	.word	0x00000000
        /*0050*/ 	.short	0x0001
        /*0052*/ 	.short	0x0008
        /*0054*/ 	.byte	0x00, 0xf5, 0x21, 0x00


	//----- nvinfo : EIATTR_KPARAM_INFO
	.align		4
.L_5326:
        /*0058*/ 	.byte	0x04, 0x17
        /*005a*/ 	.short	(.L_5328 - .L_5327)
.L_5327:
        /*005c*/ 	.word	0x00000000
        /*0060*/ 	.short	0x0000
        /*0062*/ 	.short	0x0000
        /*0064*/ 	.byte	0x00, 0xf0, 0x11, 0x00


	//----- nvinfo : EIATTR_SPARSE_MMA_MASK
	.align		4
.L_5328:
        /*0068*/ 	.byte	0x03, 0x50
        /*006a*/ 	.short	0x0000


	//----- nvinfo : EIATTR_MAXREG_COUNT
	.align		4
        /*006c*/ 	.byte	0x03, 0x1b
        /*006e*/ 	.short	0x00ff


	//----- nvinfo : EIATTR_NUM_BARRIERS
	.align		4
        /*0070*/ 	.byte	0x02, 0x4c
        /*0072*/ 	.byte	0x01
	.zero		1


	//----- nvinfo : EIATTR_MERCURY_ISA_VERSION
	.align		4
        /*0074*/ 	.byte	0x03, 0x5f
        /*0076*/ 	.short	0x0101


	//----- nvinfo : EIATTR_VRC_CTA_INIT_COUNT
	.align		4
        /*0078*/ 	.byte	0x02, 0x4a
	.zero		1
	.zero		1


	//----- nvinfo : EIATTR_EXIT_INSTR_OFFSETS
	.align		4
        /*007c*/ 	.byte	0x04, 0x1c
        /*007e*/ 	.short	(.L_5330 - .L_5329)


	//   ....[0]....
.L_5329:
        /*0080*/ 	.word	0x00003270


	//   ....[1]....
        /*0084*/ 	.word	0x00003320


	//----- nvinfo : EIATTR_CRS_STACK_SIZE
	.align		4
.L_5330:
        /*0088*/ 	.byte	0x04, 0x1e
        /*008a*/ 	.short	(.L_5332 - .L_5331)
.L_5331:
        /*008c*/ 	.word	0x00000000


	//----- nvinfo : EIATTR_CBANK_PARAM_SIZE
	.align		4
.L_5332:
        /*0090*/ 	.byte	0x03, 0x19
        /*0092*/ 	.short	0x0030


	//----- nvinfo : EIATTR_PARAM_CBANK
	.align		4
        /*0094*/ 	.byte	0x04, 0x0a
        /*0096*/ 	.short	(.L_5334 - .L_5333)
	.align		4
.L_5333:
        /*0098*/ 	.word	index@(.nv.constant0._Z40massMatrixMultiplyMonolithicGlobalKernelILi7ELi10ELi1EEviPKdS1_S1_S1_Pd)
        /*009c*/ 	.short	0x0380
        /*009e*/ 	.short	0x0030


	//----- nvinfo : EIATTR_SW_WAR
	.align		4
.L_5334:
        /*00a0*/ 	.byte	0x04, 0x36
        /*00a2*/ 	.short	(.L_5336 - .L_5335)
.L_5335:
        /*00a4*/ 	.word	0x00000008
.L_5336:


//--------------------- .nv.info._Z30massMatrixMultiplyGlobalKernelILi7ELi10ELi1EEviPKdS1_S1_S1_Pd --------------------------
	.section	.nv.info._Z30massMatrixMultiplyGlobalKernelILi7ELi10ELi1EEviPKdS1_S1_S1_Pd,"",@"SHT_CUDA_INFO"
	.sectionflags	@""
	.align	4


	//----- nvinfo : EIATTR_CUDA_API_VERSION
	.align		4
        /*0000*/ 	.byte	0x04, 0x37
        /*0002*/ 	.short	(.L_5338 - .L_5337)
.L_5337:
        /*0004*/ 	.word	0x00000082


	//----- nvinfo : EIATTR_KPARAM_INFO
	.align		4
.L_5338:
        /*0008*/ 	.byte	0x04, 0x17
        /*000a*/ 	.short	(.L_5340 - .L_5339)
.L_5339:
        /*000c*/ 	.word	0x00000000
        /*0010*/ 	.short	0x0005
        /*0012*/ 	.short	0x0028
        /*0014*/ 	.byte	0x00, 0xf5, 0x21, 0x00


	//----- nvinfo : EIATTR_KPARAM_INFO
	.align		4
.L_5340:
        /*0018*/ 	.byte	0x04, 0x17
        /*001a*/ 	.short	(.L_5342 - .L_5341)
.L_5341:
        /*001c*/ 	.word	0x00000000
        /*0020*/ 	.short	0x0004
        /*0022*/ 	.short	0x0020
        /*0024*/ 	.byte	0x00, 0xf5, 0x21, 0x00


	//----- nvinfo : EIATTR_KPARAM_INFO
	.align		4
.L_5342:
        /*0028*/ 	.byte	0x04, 0x17
        /*002a*/ 	.short	(.L_5344 - .L_5343)
.L_5343:
        /*002c*/ 	.word	0x00000000
        /*0030*/ 	.short	0x0003
        /*0032*/ 	.short	0x0018
        /*0034*/ 	.byte	0x00, 0xf5, 0x21, 0x00


	//----- nvinfo : EIATTR_KPARAM_INFO
	.align		4
.L_5344:
        /*0038*/ 	.byte	0x04, 0x17
        /*003a*/ 	.short	(.L_5346 - .L_5345)
.L_5345:
        /*003c*/ 	.word	0x00000000
        /*0040*/ 	.short	0x0002
        /*0042*/ 	.short	0x0010
        /*0044*/ 	.byte	0x00, 0xf5, 0x21, 0x00


	//----- nvinfo : EIATTR_KPARAM_INFO
	.align		4
.L_5346:
        /*0048*/ 	.byte	0x04, 0x17
        /*004a*/ 	.short	(.L_5348 - .L_5347)
.L_5347:
        /*004c*/ 	.word	0x00000000
        /*0050*/ 	.short	0x0001
        /*0052*/ 	.short	0x0008
        /*0054*/ 	.byte	0x00, 0xf5, 0x21, 0x00


	//----- nvinfo : EIATTR_KPARAM_INFO
	.align		4
.L_5348:
        /*0058*/ 	.byte	0x04, 0x17
        /*005a*/ 	.short	(.L_5350 - .L_5349)
.L_5349:
        /*005c*/ 	.word	0x00000000
        /*0060*/ 	.short	0x0000
        /*0062*/ 	.short	0x0000
        /*0064*/ 	.byte	0x00, 0xf0, 0x11, 0x00


	//----- nvinfo : EIATTR_SPARSE_MMA_MASK
	.align		4
.L_5350:
        /*0068*/ 	.byte	0x03, 0x50
        /*006a*/ 	.short	0x0000


	//----- nvinfo : EIATTR_MAXREG_COUNT
	.align		4
        /*006c*/ 	.byte	0x03, 0x1b
        /*006e*/ 	.short	0x00ff


	//----- nvinfo : EIATTR_NUM_BARRIERS
	.align		4
        /*0070*/ 	.byte	0x02, 0x4c
        /*0072*/ 	.byte	0x01
	.zero		1


	//----- nvinfo : EIATTR_MERCURY_ISA_VERSION
	.align		4
        /*0074*/ 	.byte	0x03, 0x5f
        /*0076*/ 	.short	0x0101


	//----- nvinfo : EIATTR_VRC_CTA_INIT_COUNT
	.align		4
        /*0078*/ 	.byte	0x02, 0x4a
	.zero		1
	.zero		1


	//----- nvinfo : EIATTR_EXIT_INSTR_OFFSETS
	.align		4
        /*007c*/ 	.byte	0x04, 0x1c
        /*007e*/ 	.short	(.L_5352 - .L_5351)


	//   ....[0]....
.L_5351:
        /*0080*/ 	.word	0x00002880


	//   ....[1]....
        /*0084*/ 	.word	0x00002940


	//----- nvinfo : EIATTR_CRS_STACK_SIZE
	.align		4
.L_5352:
        /*0088*/ 	.byte	0x04, 0x1e
        /*008a*/ 	.short	(.L_5354 - .L_5353)
.L_5353:
        /*008c*/ 	.word	0x00000000


	//----- nvinfo : EIATTR_CBANK_PARAM_SIZE
	.align		4
.L_5354:
        /*0090*/ 	.byte	0x03, 0x19
        /*0092*/ 	.short	0x0030


	//----- nvinfo : EIATTR_PARAM_CBANK
	.align		4
        /*0094*/ 	.byte	0x04, 0x0a
        /*0096*/ 	.short	(.L_5356 - .L_5355)
	.align		4
.L_5355:
        /*0098*/ 	.word	index@(.nv.constant0._Z30massMatrixMultiplyGlobalKernelILi7ELi10ELi1EEviPKdS1_S1_S1_Pd)
        /*009c*/ 	.short	0x0380
        /*009e*/ 	.short	0x0030


	//----- nvinfo : EIATTR_SW_WAR
	.align		4
.L_5356:
        /*00a0*/ 	.byte	0x04, 0x36
        /*00a2*/ 	.short	(.L_5358 - .L_5357)
.L_5357:
        /*00a4*/ 	.word	0x00000008
.L_5358:


//--------------------- .nv.info._Z30massMatrixMultiplySharedKernelILi7ELi10ELi1EEviPKdS1_S1_S1_Pd --------------------------
	.section	.nv.info._Z30massMatrixMultiplySharedKernelILi7ELi10ELi1EEviPKdS1_S1_S1_Pd,"",@"SHT_CUDA_INFO"
	.sectionflags	@""
	.align	4


	//----- nvinfo : EIATTR_CUDA_API_VERSION
	.align		4
        /*0000*/ 	.byte	0x04, 0x37
        /*0002*/ 	.short	(.L_5360 - .L_5359)
.L_5359:
        /*0004*/ 	.word	0x00000082


	//----- nvinfo : EIATTR_KPARAM_INFO
	.align		4
.L_5360:
        /*0008*/ 	.byte	0x04, 0x17
        /*000a*/ 	.short	(.L_5362 - .L_5361)
.L_5361:
        /*000c*/ 	.word	0x00000000
        /*0010*/ 	.short	0x0005
        /*0012*/ 	.short	0x0028
        /*0014*/ 	.byte	0x00, 0xf5, 0x21, 0x00


	//----- nvinfo : EIATTR_KPARAM_INFO
	.align		4
.L_5362:
        /*0018*/ 	.byte	0x04, 0x17
        /*001a*/ 	.short	(.L_5364 - .L_5363)
.L_5363:
        /*001c*/ 	.word	0x00000000
        /*0020*/ 	.short	0x0004
        /*0022*/ 	.short	0x0020
        /*0024*/ 	.byte	0x00, 0xf5, 0x21, 0x00


	//----- nvinfo : EIATTR_KPARAM_INFO
	.align		4
.L_5364:
        /*0028*/ 	.byte	0x04, 0x17
        /*002a*/ 	.short	(.L_5366 - .L_5365)
.L_5365:
        /*002c*/ 	.word	0x00000000
        /*0030*/ 	.short	0x0003
        /*0032*/ 	.short	0x0018
        /*0034*/ 	.byte	0x00, 0xf5, 0x21, 0x00


	//----- nvinfo : EIATTR_KPARAM_INFO
	.align		4
.L_5366:
        /*0038*/ 	.byte	0x04, 0x17
        /*003a*/ 	.short	(.L_5368 - .L_5367)
.L_5367:
        /*003c*/ 	.word	0x00000000
        /*0040*/ 	.short	0x0002
        /*0042*/ 	.short	0x0010
        /*0044*/ 	.byte	0x00, 0xf5, 0x21, 0x00


	//----- nvinfo : EIATTR_KPARAM_INFO
	.align		4
.L_5368:
        /*0048*/ 	.byte	0x04, 0x17
        /*004a*/ 	.short	(.L_5370 - .L_5369)
.L_5369:
        /*004c*/ 	.word	0x00000000
        /*0050*/ 	.short	0x0001
        /*0052*/ 	.short	0x0008
        /*0054*/ 	.byte	0x00, 0xf5, 0x21, 0x00


	//----- nvinfo : EIATTR_KPARAM_INFO
	.align		4
.L_5370:
        /*0058*/ 	.byte	0x04, 0x17
        /*005a*/ 	.short	(.L_5372 - .L_5371)
.L_5371:
        /*005c*/ 	.word	0x00000000
        /*0060*/ 	.short	0x0000
        /*0062*/ 	.short	0x0000
        /*0064*/ 	.byte	0x00, 0xf0, 0x11, 0x00


	//----- nvinfo : EIATTR_SPARSE_MMA_MASK
	.align		4
.L_5372:
        /*0068*/ 	.byte	0x03, 0x50
        /*006a*/ 	.short	0x0000


	//----- nvinfo : EIATTR_MAXREG_COUNT
	.align		4
        /*006c*/ 	.byte	0x03, 0x1b
        /*006e*/ 	.short	0x00ff


	//----- nvinfo : EIATTR_NUM_BARRIERS
	.align		4
        /*0070*/ 	.byte	0x02, 0x4c
        /*0072*/ 	.byte	0x01
	.zero		1


	//----- nvinfo : EIATTR_MERCURY_ISA_VERSION
	.align		4
        /*0074*/ 	.byte	0x03, 0x5f
        /*0076*/ 	.short	0x0101


	//----- nvinfo : EIATTR_VRC_CTA_INIT_COUNT
	.align		4
        /*0078*/ 	.byte	0x02, 0x4a
	.zero		1
	.zero		1


	//----- nvinfo : EIATTR_EXIT_INSTR_OFFSETS
	.align		4
        /*007c*/ 	.byte	0x04, 0x1c
        /*007e*/ 	.short	(.L_5374 - .L_5373)


	//   ....[0]....
.L_5373:
        /*0080*/ 	.word	0x00002730


	//   ....[1]....
        /*0084*/ 	.word	0x000027f0


	//----- nvinfo : EIATTR_CRS_STACK_SIZE
	.align		4
.L_5374:
        /*0088*/ 	.byte	0x04, 0x1e
        /*008a*/ 	.short	(.L_5376 - .L_5375)
.L_5375:
        /*008c*/ 	.word	0x00000000


	//----- nvinfo : EIATTR_CBANK_PARAM_SIZE
	.align		4
.L_5376:
        /*0090*/ 	.byte	0x03, 0x19
        /*0092*/ 	.short	0x0030


	//----- nvinfo : EIATTR_PARAM_CBANK
	.align		4
        /*0094*/ 	.byte	0x04, 0x0a
        /*0096*/ 	.short	(.L_5378 - .L_5377)
	.align		4
.L_5377:
        /*0098*/ 	.word	index@(.nv.constant0._Z30massMatrixMultiplySharedKernelILi7ELi10ELi1EEviPKdS1_S1_S1_Pd)
        /*009c*/ 	.short	0x0380
        /*009e*/ 	.short	0x0030


	//----- nvinfo : EIATTR_SW_WAR
	.align		4
.L_5378:
        /*00a0*/ 	.byte	0x04, 0x36
        /*00a2*/ 	.short	(.L_5380 - .L_5379)
.L_5379:
        /*00a4*/ 	.word	0x00000008
.L_5380:


//--------------------- .nv.info._Z32massMatrixMultiplyConstantKernelILi7ELi10ELi1EEviPKdS1_S1_S1_Pd --------------------------
	.section	.nv.info._Z32massMatrixMultiplyConstantKernelILi7ELi10ELi1EEviPKdS1_S1_S1_Pd,"",@"SHT_CUDA_INFO"
	.sectionflags	@""
	.align	4


	//----- nvinfo : EIATTR_CUDA_API_VERSION
	.align		4
        /*0000*/ 	.byte	0x04, 0x37
        /*0002*/ 	.short	(.L_5382 - .L_5381)
.L_5381:
        /*0004*/ 	.word	0x00000082


	//----- nvinfo : EIATTR_KPARAM_INFO
	.align		4
.L_5382:
        /*0008*/ 	.byte	0x04, 0x17
        /*000a*/ 	.short	(.L_5384 - .L_5383)
.L_5383:
        /*000c*/ 	.word	0x00000000
        /*0010*/ 	.short	0x0005
        /*0012*/ 	.short	0x0028
        /*0014*/ 	.byte	0x00, 0xf5, 0x21, 0x00


	//----- nvinfo : EIATTR_KPARAM_INFO
	.align		4
.L_5384:
        /*0018*/ 	.byte	0x04, 0x17
        /*001a*/ 	.short	(.L_5386 - .L_5385)
.L_5385:
        /*001c*/ 	.word	0x00000000
        /*0020*/ 	.short	0x0004
        /*0022*/ 	.short	0x0020
        /*0024*/ 	.byte	0x00, 0xf5, 0x21, 0x00


	//----- nvinfo : EIATTR_KPARAM_INFO
	.align		4
.L_5386:
        /*0028*/ 	.byte	0x04, 0x17
        /*002a*/ 	.short	(.L_5388 - .L_5387)
.L_5387:
        /*002c*/ 	.word	0x00000000
        /*0030*/ 	.short	0x0003
        /*0032*/ 	.short	0x0018
        /*0034*/ 	.byte	0x00, 0xf5, 0x21, 0x00


	//----- nvinfo : EIATTR_KPARAM_INFO
	.align		4
.L_5388:
        /*0038*/ 	.byte	0x04, 0x17
        /*003a*/ 	.short	(.L_5390 - .L_5389)
.L_5389:
        /*003c*/ 	.word	0x00000000
        /*0040*/ 	.short	0x0002
        /*0042*/ 	.short	0x0010
        /*0044*/ 	.byte	0x00, 0xf5, 0x21, 0x00


	//----- nvinfo : EIATTR_KPARAM_INFO
	.align		4
.L_5390:
        /*0048*/ 	.byte	0x04, 0x17
        /*004a*/ 	.short	(.L_5392 - .L_5391)
.L_5391:
        /*004c*/ 	.word	0x00000000
        /*0050*/ 	.short	0x0001
        /*0052*/ 	.short	0x0008
        /*0054*/ 	.byte	0x00, 0xf5, 0x21, 0x00


	//----- nvinfo : EIATTR_KPARAM_INFO
	.align		4
.L_5392:
        /*0058*/ 	.byte	0x04, 0x17
        /*005a*/ 	.short	(.L_5394 - .L_5393)
.L_5393:
        /*005c*/ 	.word	0x00000000
        /*0060*/ 	.short	0x0000
        /*0062*/ 	.short	0x0000
        /*0064*/ 	.byte	0x00, 0xf0, 0x11, 0x00


	//----- nvinfo : EIATTR_SPARSE_MMA_MASK
	.align		4
.L_5394:
        /*0068*/ 	.byte	0x03, 0x50
        /*006a*/ 	.short	0x0000


	//----- nvinfo : EIATTR_MAXREG_COUNT
	.align		4
        /*006c*/ 	.byte	0x03, 0x1b
        /*006e*/ 	.short	0x00ff


	//----- nvinfo : EIATTR_NUM_BARRIERS
	.align		4
        /*0070*/ 	.byte	0x02, 0x4c
        /*0072*/ 	.byte	0x01
	.zero		1


	//----- nvinfo : EIATTR_MERCURY_ISA_VERSION
	.align		4
        /*0074*/ 	.byte	0x03, 0x5f
        /*0076*/ 	.short	0x0101


	//----- nvinfo : EIATTR_VRC_CTA_INIT_COUNT
	.align		4
        /*0078*/ 	.byte	0x02, 0x4a
	.zero		1
	.zero		1


	//----- nvinfo : EIATTR_EXIT_INSTR_OFFSETS
	.align		4
        /*007c*/ 	.byte	0x04, 0x1c
        /*007e*/ 	.short	(.L_5396 - .L_5395)


	//   ....[0]....
.L_5395:
        /*0080*/ 	.word	0x00002790


	//   ....[1]....
        /*0084*/ 	.word	0x00002850


	//----- nvinfo : EIATTR_CRS_STACK_SIZE
	.align		4
.L_5396:
        /*0088*/ 	.byte	0x04, 0x1e
        /*008a*/ 	.short	(.L_5398 - .L_5397)
.L_5397:
        /*008c*/ 	.word	0x00000000


	//----- nvinfo : EIATTR_CBANK_PARAM_SIZE
	.align		4
.L_5398:
        /*0090*/ 	.byte	0x03, 0x19
        /*0092*/ 	.short	0x0030


	//----- nvinfo : EIATTR_PARAM_CBANK
	.align		4
        /*0094*/ 	.byte	0x04, 0x0a
        /*0096*/ 	.short	(.L_5400 - .L_5399)
	.align		4
.L_5399:
        /*0098*/ 	.word	index@(.nv.constant0._Z32massMatrixMultiplyConstantKernelILi7ELi10ELi1EEviPKdS1_S1_S1_Pd)
        /*009c*/ 	.short	0x0380
        /*009e*/ 	.short	0x0030


	//----- nvinfo : EIATTR_SW_WAR
	.align		4
.L_5400:
        /*00a0*/ 	.byte	0x04, 0x36
        /*00a2*/ 	.short	(.L_5402 - .L_5401)
.L_5401:
        /*00a4*/ 	.word	0x00000008
.L_5402:


//--------------------- .nv.info._Z32massMatrixMultiplyRegisterKernelILi7ELi10ELi1EEviPKdS1_S1_S1_Pd --------------------------
	.section	.nv.info._Z32massMatrixMultiplyRegisterKernelILi7ELi10ELi1EEviPKdS1_S1_S1_Pd,"",@"SHT_CUDA_INFO"
	.sectionflags	@""
	.align	4


	//----- nvinfo : EIATTR_CUDA_API_VERSION
	.align		4
        /*0000*/ 	.byte	0x04, 0x37
        /*0002*/ 	.short	(.L_5404 - .L_5403)
.L_5403:
        /*0004*/ 	.word	0x00000082


	//----- nvinfo : EIATTR_KPARAM_INFO
	.align		4
.L_5404:
        /*0008*/ 	.byte	0x04, 0x17
        /*000a*/ 	.short	(.L_5406 - .L_5405)
.L_5405:
        /*000c*/ 	.word	0x00000000
        /*0010*/ 	.short	0x0005
        /*0012*/ 	.short	0x0028
        /*0014*/ 	.byte	0x00, 0xf5, 0x21, 0x00


	//----- nvinfo : EIATTR_KPARAM_INFO
	.align		4
.L_5406:
        /*0018*/ 	.byte	0x04, 0x17
        /*001a*/ 	.short	(.L_5408 - .L_5407)
.L_5407:
        /*001c*/ 	.word	0x00000000
        /*0020*/ 	.short	0x0004
        /*0022*/ 	.short	0x0020
        /*0024*/ 	.byte	0x00, 0xf5, 0x21, 0x00


	//----- nvinfo : EIATTR_KPARAM_INFO
	.align		4
.L_5408:
        /*0028*/ 	.byte	0x04, 0x17
        /*002a*/ 	.short	(.L_5410 - .L_5409)
.L_5409:
        /*002c*/ 	.word	0x00000000
        /*0030*/ 	.short	0x0003
        /*0032*/ 	.short	0x0018
        /*0034*/ 	.byte	0x00, 0xf5, 0x21, 0x00


	//----- nvinfo : EIATTR_KPARAM_INFO
	.align		4
.L_5410:
        /*0038*/ 	.byte	0x04, 0x17
        /*003a*/ 	.short	(.L_5412 - .L_5411)
.L_5411:
        /*003c*/ 	.word	0x00000000
        /*0040*/ 	.short	0x0002
        /*0042*/ 	.short	0x0010
        /*0044*/ 	.byte	0x00, 0xf5, 0x21, 0x00


	//----- nvinfo : EIATTR_KPARAM_INFO
	.align		4
.L_5412:
        /*0048*/ 	.byte	0x04, 0x17
        /*004a*/ 	.short	(.L_5414 - .L_5413)
.L_5413:
        /*004c*/ 	.word	0x00000000
        /*0050*/ 	.short	0x0001
        /*0052*/ 	.short	0x0008
        /*0054*/ 	.byte	0x00, 0xf5, 0x21, 0x00


	//----- nvinfo : EIATTR_KPARAM_INFO
	.align		4
.L_5414:
        /*0058*/ 	.byte	0x04, 0x17
        /*005a*/ 	.short	(.L_5416 - .L_5415)
.L_5415:
        /*005c*/ 	.word	0x00000000
        /*0060*/ 	.short	0x0000
        /*0062*/ 	.short	0x0000
        /*0064*/ 	.byte	0x00, 0xf0, 0x11, 0x00


	//----- nvinfo : EIATTR_SPARSE_MMA_MASK
	.align		4
.L_5416:
        /*0068*/ 	.byte	0x03, 0x50
        /*006a*/ 	.short	0x0000


	//----- nvinfo : EIATTR_MAXREG_COUNT
	.align		4
        /*006c*/ 	.byte	0x03, 0x1b
        /*006e*/ 	.short	0x00ff


	//----- nvinfo : EIATTR_NUM_BARRIERS
	.align		4
        /*0070*/ 	.byte	0x02, 0x4c
        /*0072*/ 	.byte	0x01
	.zero		1


	//----- nvinfo : EIATTR_MERCURY_ISA_VERSION
	.align		4
        /*0074*/ 	.byte	0x03, 0x5f
        /*0076*/ 	.short	0x0101


	//----- nvinfo : EIATTR_VRC_CTA_INIT_COUNT
	.align		4
        /*0078*/ 	.byte	0x02, 0x4a
	.zero		1
	.zero		1


	//----- nvinfo : EIATTR_EXIT_INSTR_OFFSETS
	.align		4
        /*007c*/ 	.byte	0x04, 0x1c
        /*007e*/ 	.short	(.L_5418 - .L_5417)


	//   ....[0]....
.L_5417:
        /*0080*/ 	.word	0x00002e30


	//   ....[1]....
        /*0084*/ 	.word	0x00002f00


	//----- nvinfo : EIATTR_CRS_STACK_SIZE
	.align		4
.L_5418:
        /*0088*/ 	.byte	0x04, 0x1e
        /*008a*/ 	.short	(.L_5420 - .L_5419)
.L_5419:
        /*008c*/ 	.word	0x00000000


	//----- nvinfo : EIATTR_CBANK_PARAM_SIZE
	.align		4
.L_5420:
        /*0090*/ 	.byte	0x03, 0x19
        /*0092*/ 	.short	0x0030


	//----- nvinfo : EIATTR_PARAM_CBANK
	.align		4
        /*0094*/ 	.byte	0x04, 0x0a
        /*0096*/ 	.short	(.L_5422 - .L_5421)
	.align		4
.L_5421:
        /*0098*/ 	.word	index@(.nv.constant0._Z32massMatrixMultiplyRegisterKernelILi7ELi10ELi1EEviPKdS1_S1_S1_Pd)
        /*009c*/ 	.short	0x0380
        /*009e*/ 	.short	0x0030


	//----- nvinfo : EIATTR_SW_WAR
	.align		4
.L_5422:
        /*00a0*/ 	.byte	0x04, 0x36
        /*00a2*/ 	.short	(.L_5424 - .L_5423)
.L_5423:
        /*00a4*/ 	.word	0x00000008
.L_5424:


//--------------------- .nv.info._Z42massMatrixMultiplyMonolithicConstantKernelILi7ELi9ELi2EEviPKdS1_S1_S1_Pd --------------------------
	.section	.nv.info._Z42massMatrixMultiplyMonolithicConstantKernelILi7ELi9ELi2EEviPKdS1_S1_S1_Pd,"",@"SHT_CUDA_INFO"
	.sectionflags	@""
	.align	4


	//----- nvinfo : EIATTR_CUDA_API_VERSION
	.align		4
        /*0000*/ 	.byte	0x04, 0x37
        /*0002*/ 	.short	(.L_5426 - .L_5425)
.L_5425:
        /*0004*/ 	.word	0x00000082


	//----- nvinfo : EIATTR_KPARAM_INFO
	.align		4
.L_5426:
        /*0008*/ 	.byte	0x04, 0x17
        /*000a*/ 	.short	(.L_5428 - .L_5427)
.L_5427:
        /*000c*/ 	.word	0x00000000
        /*0010*/ 	.short	0x0005
        /*0012*/ 	.short	0x0028
        /*0014*/ 	.byte	0x00, 0xf5, 0x21, 0x00


	//----- nvinfo : EIATTR_KPARAM_INFO
	.align		4
.L_5428:
        /*0018*/ 	.byte	0x04, 0x17
        /*001a*/ 	.short	(.L_5430 - .L_5429)
.L_5429:
        /*001c*/ 	.word	0x00000000
        /*0020*/ 	.short	0x0004
        /*0022*/ 	.short	0x0020
        /*0024*/ 	.byte	0x00, 0xf5, 0x21, 0x00


	//----- nvinfo : EIATTR_KPARAM_INFO
	.align		4
.L_5430:
        /*0028*/ 	.byte	0x04, 0x17
        /*002a*/ 	.short	(.L_5432 - .L_5431)
.L_5431:
        /*002c*/ 	.word	0x00000000
        /*0030*/ 	.short	0x0003
        /*0032*/ 	.short	0x0018
        /*0034*/ 	.byte	0x00, 0xf5, 0x21, 0x00


	//----- nvinfo : EIATTR_KPARAM_INFO
	.align		4
.L_5432:
        /*0038*/ 	.byte	0x04, 0x17
        /*003a*/ 	.short	(.L_5434 - .L_5433)
.L_5433:
        /*003c*/ 	.word	0x00000000
        /*0040*/ 	.short	0x0002
        /*0042*/ 	.short	0x0010
        /*0044*/ 	.byte	0x00, 0xf5, 0x21, 0x00


	//----- nvinfo : EIATTR_KPARAM_INFO
	.align		4
.L_5434:
        /*0048*/ 	.byte	0x04, 0x17
        /*004a*/ 	.short	(.L_5436 - .L_5435)
.L_5435:
        /*004c*/ 	.word	0x00000000
        /*0050*/ 	.short	0x0001
        /*0052*/ 	.short	0x0008
        /*0054*/ 	.byte	0x00, 0xf5, 0x21, 0x00


	//----- nvinfo : EIATTR_KPARAM_INFO
	.align		4
.L_5436:
        /*0058*/ 	.byte	0x04, 0x17
        /*005a*/ 	.short	(.L_5438 - .L_5437)
.L_5437:
        /*005c*/ 	.word	0x00000000
        /*0060*/ 	.short	0x0000
        /*0062*/ 	.short	0x0000
        /*0064*/ 	.byte	0x00, 0xf0, 0x11, 0x00


	//----- nvinfo : EIATTR_SPARSE_MMA_MASK
	.align		4
.L_5438:
        /*0068*/ 	.byte	0x03, 0x50
        /*006a*/ 	.short	0x0000


	//----- nvinfo : EIATTR_MAXREG_COUNT
	.align		4
        /*006c*/ 	.byte	0x03, 0x1b
        /*006e*/ 	.short	0x00ff


	//----- nvinfo : EIATTR_NUM_BARRIERS
	.align		4
        /*0070*/ 	.byte	0x02, 0x4c
        /*0072*/ 	.byte	0x01
	.zero		1


	//----- nvinfo : EIATTR_MERCURY_ISA_VERSION
	.align		4
        /*0074*/ 	.byte	0x03, 0x5f
        /*0076*/ 	.short	0x0101


	//----- nvinfo : EIATTR_VRC_CTA_INIT_COUNT
	.align		4
        /*0078*/ 	.byte	0x02, 0x4a
	.zero		1
	.zero		1


	//----- nvinfo : EIATTR_EXIT_INSTR_OFFSETS
	.align		4
        /*007c*/ 	.byte	0x04, 0x1c
        /*007e*/ 	.short	(.L_5440 - .L_5439)


	//   ....[0]....
.L_5439:
        /*0080*/ 	.word	0x00002f40


	//   ....[1]....
        /*0084*/ 	.word	0x00002ff0


	//----- nvinfo : EIATTR_CRS_STACK_SIZE
	.align		4
.L_5440:
        /*0088*/ 	.byte	0x04, 0x1e
        /*008a*/ 	.short	(.L_5442 - .L_5441)
.L_5441:
        /*008c*/ 	.word	0x00000000


	//----- nvinfo : EIATTR_CBANK_PARAM_SIZE
	.align		4
.L_5442:
        /*0090*/ 	.byte	0x03, 0x19
        /*0092*/ 	.short	0x0030


	//----- nvinfo : EIATTR_PARAM_CBANK
	.align		4
        /*0094*/ 	.byte	0x04, 0x0a
        /*0096*/ 	.short	(.L_5444 - .L_5443)
	.align		4
.L_5443:
        /*0098*/ 	.word	index@(.nv.constant0._Z42massMatrixMultiplyMonolithicConstantKernelILi7ELi9ELi2EEviPKdS1_S1_S1_Pd)
        /*009c*/ 	.short	0x0380
        /*009e*/ 	.short	0x0030


	//----- nvinfo : EIATTR_SW_WAR
	.align		4
.L_5444:
        /*00a0*/ 	.byte	0x04, 0x36
        /*00a2*/ 	.short	(.L_5446 - .L_5445)
.L_5445:
        /*00a4*/ 	.word	0x00000008
.L_5446:


//--------------------- .nv.info._Z40massMatrixMultiplyMonolithicGlobalKernelILi7ELi9ELi2EEviPKdS1_S1_S1_Pd --------------------------
	.section	.nv.info._Z40massMatrixMultiplyMonolithicGlobalKernelILi7ELi9ELi2EEviPKdS1_S1_S1_Pd,"",@"SHT_CUDA_INFO"
	.sectionflags	@""
	.align	4


	//----- nvinfo : EIATTR_CUDA_API_VERSION
	.align		4
        /*0000*/ 	.byte	0x04, 0x37
        /*0002*/ 	.short	(.L_5448 - .L_5447)
.L_5447:
        /*0004*/ 	.word	0x00000082


	//----- nvinfo : EIATTR_KPARAM_INFO
	.align		4
.L_5448:
        /*0008*/ 	.byte	0x04, 0x17
        /*000a*/ 	.short	(.L_5450 - .L_5449)
.L_5449:
        /*000c*/ 	.word	0x00000000
        /*0010*/ 	.short	0x0005
        /*0012*/ 	.short	0x0028
        /*0014*/ 	.byte	0x00, 0xf5, 0x21, 0x00


	//----- nvinfo : EIATTR_KPARAM_INFO
	.align		4
.L_5450:
        /*0018*/ 	.byte	0x04, 0x17
        /*001a*/ 	.short	(.L_5452 - .L_5451)
.L_5451:
        /*001c*/ 	.word	0x00000000
        /*0020*/ 	.short	0x0004
        /*0022*/ 	.short	0x0020
        /*0024*/ 	.byte	0x00, 0xf5, 0x21, 0x00


	//----- nvinfo : EIATTR_KPARAM_INFO
	.align		4
.L_5452:
        /*0028*/ 	.byte	0x04, 0x17
        /*002a*/ 	.short	(.L_5454 - .L_5453)
.L_5453:
        /*002c*/ 	.word	0x00000000
        /*0030*/ 	.short	0x0003
        /*0032*/ 	.short	0x0018
        /*0034*/ 	.byte	0x00, 0xf5, 0x21, 0x00


	//----- nvinfo : EIATTR_KPARAM_INFO
	.align		4
.L_5454:
        /*0038*/ 	.byte	0x04, 0x17
        /*003a*/ 	.short	(.L_5456 - .L_5455)
.L_5455:
        /*003c*/ 	.word	0x00000000
        /*0040*/ 	.short	0x0002
        /*0042*/ 	.short	0x0010
        /*0044*/ 	.byte	0x00, 0xf5, 0x21, 0x00


	//----- nvinfo : EIATTR_KPARAM_INFO
	.align		4
.L_5456:
        /*0048*/ 	.byte	0x04, 0x17
        /*004a*/ 	.short	(.L_5458 - .L_5457)
.L_5457:
        /*004c*/ 	.word	0x00000000
        /*0050*/ 	.short	0x0001
        /*0052*/ 	.short	0x0008
        /*0054*/ 	.byte	0x00, 0xf5, 0x21, 0x00


	//----- nvinfo : EIATTR_KPARAM_INFO
	.align		4
.L_5458:
        /*0058*/ 	.byte	0x04, 0x17
        /*005a*/ 	.short	(.L_5460 - .L_5459)
.L_5459:
        /*005c*/ 	.word	0x00000000
        /*0060*/ 	.short	0x0000
        /*0062*/ 	.short	0x0000
        /*0064*/ 	.byte	0x00, 0xf0, 0x11, 0x00


	//----- nvinfo : EIATTR_SPARSE_MMA_MASK
	.align		4
.L_5460:
        /*0068*/ 	.byte	0x03, 0x50
        /*006a*/ 	.short	0x0000


	//----- nvinfo : EIATTR_MAXREG_COUNT
	.align		4
        /*006c*/ 	.byte	0x03, 0x1b
        /*006e*/ 	.short	0x00ff


	//----- nvinfo : EIATTR_NUM_BARRIERS
	.align		4
        /*0070*/ 	.byte	0x02, 0x4c
        /*0072*/ 	.byte	0x01
	.zero		1


	//----- nvinfo : EIATTR_MERCURY_ISA_VERSION
	.align		4
        /*0074*/ 	.byte	0x03, 0x5f
        /*0076*/ 	.short	0x0101


	//----- nvinfo : EIATTR_VRC_CTA_INIT_COUNT
	.align		4
        /*0078*/ 	.byte	0x02, 0x4a
	.zero		1
	.zero		1


	//----- nvinfo : EIATTR_EXIT_INSTR_OFFSETS
	.align		4
        /*007c*/ 	.byte	0x04, 0x1c
        /*007e*/ 	.short	(.L_5462 - .L_5461)


	//   ....[0]....
.L_5461:
        /*0080*/ 	.word	0x00002ec0


	//   ....[1]....
        /*0084*/ 	.word	0x00002f70


	//----- nvinfo : EIATTR_CRS_STACK_SIZE
	.align		4
.L_5462:
        /*0088*/ 	.byte	0x04, 0x1e
        /*008a*/ 	.short	(.L_5464 - .L_5463)
.L_5463:
        /*008c*/ 	.word	0x00000000


	//----- nvinfo : EIATTR_CBANK_PARAM_SIZE
	.align		4
.L_5464:
        /*0090*/ 	.byte	0x03, 0x19
        /*0092*/ 	.short	0x0030


	//----- nvinfo : EIATTR_PARAM_CBANK
	.align		4
        /*0094*/ 	.byte	0x04, 0x0a
        /*0096*/ 	.short	(.L_5466 - .L_5465)
	.align		4
.L_5465:
        /*0098*/ 	.word	index@(.nv.constant0._Z40massMatrixMultiplyMonolithicGlobalKernelILi7ELi9ELi2EEviPKdS1_S1_S1_Pd)
        /*009c*/ 	.short	0x0380
        /*009e*/ 	.short	0x0030


	//----- nvinfo : EIATTR_SW_WAR
	.align		4
.L_5466:
        /*00a0*/ 	.byte	0x04, 0x36
        /*00a2*/ 	.short	(.L_5468 - .L_5467)
.L_5467:
        /*00a4*/ 	.word	0x00000008
.L_5468:


//--------------------- .nv.info._Z30massMatrixMultiplyGlobalKernelILi7ELi9ELi2EEviPKdS1_S1_S1_Pd --------------------------
	.section	.nv.info._Z30massMatrixMultiplyGlobalKernelILi7ELi9ELi2EEviPKdS1_S1_S1_Pd,"",@"SHT_CUDA_INFO"
	.sectionflags	@""
	.align	4


	//----- nvinfo : EIATTR_CUDA_API_VERSION
	.align		4
        /*0000*/ 	.byte	0x04, 0x37
        /*0002*/ 	.short	(.L_5470 - .L_5469)
.L_5469:
        /*0004*/ 	.word	0x00000082


	//----- nvinfo : EIATTR_KPARAM_INFO
	.align		4
.L_5470:
        /*0008*/ 	.byte	0x04, 0x17
        /*000a*/ 	.short	(.L_5472 - .L_5471)
.L_5471:
        /*000c*/ 	.word	0x00000000
        /*0010*/ 	.short	0x0005
        /*0012*/ 	.short	0x0028
        /*0014*/ 	.byte	0x00, 0xf5, 0x21, 0x00


	//----- nvinfo : EIATTR_KPARAM_INFO
	.align		4
.L_5472:
        /*0018*/ 	.byte	0x04, 0x17
        /*001a*/ 	.short	(.L_5474 - .L_5473)
.L_5473:
        /*001c*/ 	.word	0x00000000
        /*0020*/ 	.short	0x0004
        /*0022*/ 	.short	0x0020
        /*0024*/ 	.byte	0x00, 0xf5, 0x21, 0x00


	//----- nvinfo : EIATTR_KPARAM_INFO
	.align		4
.L_5474:
        /*0028*/ 	.byte	0x04, 0x17
        /*002a*/ 	.short	(.L_5476 - .L_5475)
.L_5475:
        /*002c*/ 	.word	0x00000000
        /*0030*/ 	.short	0x0003
        /*0032*/ 	.short	0x0018
        /*0034*/ 	.byte	0x00, 0xf5, 0x21, 0x00


	//----- nvinfo : EIATTR_KPARAM_INFO
	.align		4
.L_5476:
        /*0038*/ 	.byte	0x04, 0x17
        /*003a*/ 	.short	(.L_5478 - .L_5477)
.L_5477:
        /*003c*/ 	.word	0x00000000
        /*0040*/ 	.short	0x0002
        /*0042*/ 	.short	0x0010
        /*0044*/ 	.byte	0x00, 0xf5, 0x21, 0x00


	//----- nvinfo : EIATTR_KPARAM_INFO
	.align		4
.L_5478:
        /*0048*/ 	.byte	0x04, 0x17
        /*004a*/ 	.short	(.L_5480 - .L_5479)
.L_5479:
        /*004c*/ 	.word	0x00000000
        /*0050*/ 	.short	0x0001
        /*0052*/ 	.short	0x0008
        /*0054*/ 	.byte	0x00, 0xf5, 0x21, 0x00


	//----- nvinfo : EIATTR_KPARAM_INFO
	.align		4
.L_5480:
        /*0058*/ 	.byte	0x04, 0x17
        /*005a*/ 	.short	(.L_5482 - .L_5481)
.L_5481:
        /*005c*/ 	.word	0x00000000
        /*0060*/ 	.short	0x0000
        /*0062*/ 	.short	0x0000
        /*0064*/ 	.byte	0x00, 0xf0, 0x11, 0x00


	//----- nvinfo : EIATTR_SPARSE_MMA_MASK
	.align		4
.L_5482:
        /*0068*/ 	.byte	0x03, 0x50
        /*006a*/ 	.short	0x0000


	//----- nvinfo : EIATTR_MAXREG_COUNT
	.align		4
        /*006c*/ 	.byte	0x03, 0x1b
        /*006e*/ 	.short	0x00ff


	//----- nvinfo : EIATTR_NUM_BARRIERS
	.align		4
        /*0070*/ 	.byte	0x02, 0x4c
        /*0072*/ 	.byte	0x01
	.zero		1


	//----- nvinfo : EIATTR_MERCURY_ISA_VERSION
	.align		4
        /*0074*/ 	.byte	0x03, 0x5f
        /*0076*/ 	.short	0x0101


	//----- nvinfo : EIATTR_VRC_CTA_INIT_COUNT
	.align		4
        /*0078*/ 	.byte	0x02, 0x4a
	.zero		1
	.zero		1


	//----- nvinfo : EIATTR_EXIT_INSTR_OFFSETS
	.align		4
        /*007c*/ 	.byte	0x04, 0x1c
        /*007e*/ 	.short	(.L_5484 - .L_5483)


	//   ....[0]....
.L_5483:
        /*0080*/ 	.word	0x00002870


	//   ....[1]....
        /*0084*/ 	.word	0x00002930


	//----- nvinfo : EIATTR_CRS_STACK_SIZE
	.align		4
.L_5484:
        /*0088*/ 	.byte	0x04, 0x1e
        /*008a*/ 	.short	(.L_5486 - .L_5485)
.L_5485:
        /*008c*/ 	.word	0x00000000


	//----- nvinfo : EIATTR_CBANK_PARAM_SIZE
	.align		4
.L_5486:
        /*0090*/ 	.byte	0x03, 0x19
        /*0092*/ 	.short	0x0030


	//----- nvinfo : EIATTR_PARAM_CBANK
	.align		4
        /*0094*/ 	.byte	0x04, 0x0a
        /*0096*/ 	.short	(.L_5488 - .L_5487)
	.align		4
.L_5487:
        /*0098*/ 	.word	index@(.nv.constant0._Z30massMatrixMultiplyGlobalKernelILi7ELi9ELi2EEviPKdS1_S1_S1_Pd)
        /*009c*/ 	.short	0x0380
        /*009e*/ 	.short	0x0030


	//----- nvinfo : EIATTR_SW_WAR
	.align		4
.L_5488:
        /*00a0*/ 	.byte	0x04, 0x36
        /*00a2*/ 	.short	(.L_5490 - .L_5489)
.L_5489:
        /*00a4*/ 	.word	0x00000008
.L_5490:


//--------------------- .nv.info._Z30massMatrixMultiplySharedKernelILi7ELi9ELi2EEviPKdS1_S1_S1_Pd --------------------------
	.section	.nv.info._Z30massMatrixMultiplySharedKernelILi7ELi9ELi2EEviPKdS1_S1_S1_Pd,"",@"SHT_CUDA_INFO"
	.sectionflags	@""
	.align	4


	//----- nvinfo : EIATTR_CUDA_API_VERSION
	.align		4
        /*0000*/ 	.byte	0x04, 0x37
        /*0002*/ 	.short	(.L_5492 - .L_5491)
.L_5491:
        /*0004*/ 	.word	0x00000082


	//----- nvinfo : EIATTR_KPARAM_INFO
	.align		4
.L_5492:
        /*0008*/ 	.byte	0x04, 0x17
        /*000a*/ 	.short	(.L_5494 - .L_5493)
.L_5493:
        /*000c*/ 	.word	0x00000000
        /*0010*/ 	.short	0x0005
        /*0012*/ 	.short	0x0028
        /*0014*/ 	.byte	0x00, 0xf5, 0x21, 0x00


	//----- nvinfo : EIATTR_KPARAM_INFO
	.align		4
.L_5494:
        /*0018*/ 	.byte	0x04, 0x17
        /*001a*/ 	.short	(.L_5496 - .L_5495)
.L_5495:
        /*001c*/ 	.word	0x00000000
        /*0020*/ 	.short	0x0004
        /*0022*/ 	.short	0x0020
        /*0024*/ 	.byte	0x00, 0xf5, 0x21, 0x00


	//----- nvinfo : EIATTR_KPARAM_INFO
	.align		4
.L_5496:
        /*0028*/ 	.byte	0x04, 0x17
        /*002a*/ 	.short	(.L_5498 - .L_5497)
.L_5497:
        /*002c*/ 	.word	0x00000000
        /*0030*/ 	.short	0x0003
        /*0032*/ 	.short	0x0018
        /*0034*/ 	.byte	0x00, 0xf5, 0x21, 0x00


	//----- nvinfo : EIATTR_KPARAM_INFO
	.align		4
.L_5498:
        /*0038*/ 	.byte	0x04, 0x17
        /*003a*/ 	.short	(.L_5500 - .L_5499)
.L_5499:
        /*003c*/ 	.word	0x00000000
        /*0040*/ 	.short	0x0002
        /*0042*/ 	.short	0x0010
        /*0044*/ 	.byte	0x00, 0xf5, 0x21, 0x00


	//----- nvinfo : EIATTR_KPARAM_INFO
	.align		4
.L_5500:
        /*0048*/ 	.byte	0x04, 0x17
        /*004a*/ 	.short	(.L_5502 - .L_5501)
.L_5501:
        /*004c*/ 	.word	0x00000000
        /*0050*/ 	.short	0x0001
        /*0052*/ 	.short	0x0008
        /*0054*/ 	.byte	0x00, 0xf5, 0x21, 0x00


	//----- nvinfo : EIATTR_KPARAM_INFO
	.align		4
.L_5502:
        /*0058*/ 	.byte	0x04, 0x17
        /*005a*/ 	.short	(.L_5504 - .L_5503)
.L_5503:
        /*005c*/ 	.word	0x00000000
        /*0060*/ 	.short	0x0000
        /*0062*/ 	.short	0x0000
        /*0064*/ 	.byte	0x00, 0xf0, 0x11, 0x00


	//----- nvinfo : EIATTR_SPARSE_MMA_MASK
	.align		4
.L_5504:
        /*0068*/ 	.byte	0x03, 0x50
        /*006a*/ 	.short	0x0000


	//----- nvinfo : EIATTR_MAXREG_COUNT
	.align		4
        /*006c*/ 	.byte	0x03, 0x1b
        /*006e*/ 	.short	0x00ff


	//----- nvinfo : EIATTR_NUM_BARRIERS
	.align		4
        /*0070*/ 	.byte	0x02, 0x4c
        /*0072*/ 	.byte	0x01
	.zero		1


	//----- nvinfo : EIATTR_MERCURY_ISA_VERSION
	.align		4
        /*0074*/ 	.byte	0x03, 0x5f
        /*0076*/ 	.short	0x0101


	//----- nvinfo : EIATTR_VRC_CTA_INIT_COUNT
	.align		4
        /*0078*/ 	.byte	0x02, 0x4a
	.zero		1
	.zero		1


	//----- nvinfo : EIATTR_EXIT_INSTR_OFFSETS
	.align		4
        /*007c*/ 	.byte	0x04, 0x1c
        /*007e*/ 	.short	(.L_5506 - .L_5505)


	//   ....[0]....
.L_5505:
        /*0080*/ 	.word	0x00002740


	//   ....[1]....
        /*0084*/ 	.word	0x00002800


	//----- nvinfo : EIATTR_CRS_STACK_SIZE
	.align		4
.L_5506:
        /*0088*/ 	.byte	0x04, 0x1e
        /*008a*/ 	.short	(.L_5508 - .L_5507)
.L_5507:
        /*008c*/ 	.word	0x00000000


	//----- nvinfo : EIATTR_CBANK_PARAM_SIZE
	.align		4
.L_5508:
        /*0090*/ 	.byte	0x03, 0x19
        /*0092*/ 	.short	0x0030


	//----- nvinfo : EIATTR_PARAM_CBANK
	.align		4
        /*0094*/ 	.byte	0x04, 0x0a
        /*0096*/ 	.short	(.L_5510 - .L_5509)
	.align		4
.L_5509:
        /*0098*/ 	.word	index@(.nv.constant0._Z30massMatrixMultiplySharedKernelILi7ELi9ELi2EEviPKdS1_S1_S1_Pd)
        /*009c*/ 	.short	0x0380
        /*009e*/ 	.short	0x0030


	//----- nvinfo : EIATTR_SW_WAR
	.align		4
.L_5510:
        /*00a0*/ 	.byte	0x04, 0x36
        /*00a2*/ 	.short	(.L_5512 - .L_5511)
.L_5511:
        /*00a4*/ 	.word	0x00000008
.L_5512:


//--------------------- .nv.info._Z32massMatrixMultiplyConstantKernelILi7ELi9ELi2EEviPKdS1_S1_S1_Pd --------------------------
	.section	.nv.info._Z32massMatrixMultiplyConstantKernelILi7ELi9ELi2EEviPKdS1_S1_S1_Pd,"",@"SHT_CUDA_INFO"
	.sectionflags	@""
	.align	4


	//----- nvinfo : EIATTR_CUDA_API_VERSION
	.align		4
        /*0000*/ 	.byte	0x04, 0x37
        /*0002*/ 	.short	(.L_5514 - .L_5513)
.L_5513:
        /*0004*/ 	.word	0x00000082


	//----- nvinfo : EIATTR_KPARAM_INFO
	.align		4
.L_5514:
        /*0008*/ 	.byte	0x04, 0x17
        /*000a*/ 	.short	(.L_5516 - .L_5515)
.L_5515:
        /*000c*/ 	.word	0x00000000
        /*0010*/ 	.short	0x0005
        /*0012*/ 	.short	0x0028
        /*0014*/ 	.byte	0x00, 0xf5, 0x21, 0x00


	//----- nvinfo : EIATTR_KPARAM_INFO
	.align		4
.L_5516:
        /*0018*/ 	.byte	0x04, 0x17
        /*001a*/ 	.short	(.L_5518 - .L_5517)
.L_5517:
        /*001c*/ 	.word	0x00000000
        /*0020*/ 	.short	0x0004
        /*0022*/ 	.short	0x0020
        /*0024*/ 	.byte	0x00, 0xf5, 0x21, 0x00


	//----- nvinfo : EIATTR_KPARAM_INFO
	.align		4
.L_5518:
        /*0028*/ 	.byte	0x04, 0x17
        /*002a*/ 	.short	(.L_5520 - .L_5519)
.L_5519:
        /*002c*/ 	.word	0x00000000
        /*0030*/ 	.short	0x0003
        /*0032*/ 	.short	0x0018
        /*0034*/ 	.byte	0x00, 0xf5, 0x21, 0x00


	//----- nvinfo : EIATTR_KPARAM_INFO
	.align		4
.L_5520:
        /*0038*/ 	.byte	0x04, 0x17
        /*003a*/ 	.short	(.L_5522 - .L_5521)
.L_5521:
        /*003c*/ 	.word	0x00000000
        /*0040*/ 	.short	0x0002
        /*0042*/ 	.short	0x0010
        /*0044*/ 	.byte	0x00, 0xf5, 0x21, 0x00


	//----- nvinfo : EIATTR_KPARAM_INFO
	.align		4
.L_5522:
        /*0048*/ 	.byte	0x04, 0x17
        /*004a*/ 	.short	(.L_5524 - .L_5523)
.L_5523:
        /*004c*/ 	.word	0x00000000
        /*0050*/ 	.short	0x0001
        /*0052*/ 	.short	0x0008
        /*0054*/ 	.byte	0x00, 0xf5, 0x21, 0x00


	//----- nvinfo : EIATTR_KPARAM_INFO
	.align		4
.L_5524:
        /*0058*/ 	.byte	0x04, 0x17
        /*005a*/ 	.short	(.L_5526 - .L_5525)
.L_5525:
        /*005c*/ 	.word	0x00000000
        /*0060*/ 	.short	0x0000
        /*0062*/ 	.short	0x0000
        /*0064*/ 	.byte	0x00, 0xf0, 0x11, 0x00


	//----- nvinfo : EIATTR_SPARSE_MMA_MASK
	.align		4
.L_5526:
        /*0068*/ 	.byte	0x03, 0x50
        /*006a*/ 	.short	0x0000


	//----- nvinfo : EIATTR_MAXREG_COUNT
	.align		4
        /*006c*/ 	.byte	0x03, 0x1b
        /*006e*/ 	.short	0x00ff


	//----- nvinfo : EIATTR_NUM_BARRIERS
	.align		4
        /*0070*/ 	.byte	0x02, 0x4c
        /*0072*/ 	.byte	0x01
	.zero		1


	//----- nvinfo : EIATTR_MERCURY_ISA_VERSION
	.align		4
        /*0074*/ 	.byte	0x03, 0x5f
        /*0076*/ 	.short	0x0101


	//----- nvinfo : EIATTR_VRC_CTA_INIT_COUNT
	.align		4
        /*0078*/ 	.byte	0x02, 0x4a
	.zero		1
	.zero		1


	//----- nvinfo : EIATTR_EXIT_INSTR_OFFSETS
	.align		4
        /*007c*/ 	.byte	0x04, 0x1c
        /*007e*/ 	.short	(.L_5528 - .L_5527)


	//   ....[0]....
.L_5527:
        /*0080*/ 	.word	0x000026f0


	//   ....[1]....
        /*0084*/ 	.word	0x000027b0


	//----- nvinfo : EIATTR_CRS_STACK_SIZE
	.align		4
.L_5528:
        /*0088*/ 	.byte	0x04, 0x1e
        /*008a*/ 	.short	(.L_5530 - .L_5529)
.L_5529:
        /*008c*/ 	.word	0x00000000


	//----- nvinfo : EIATTR_CBANK_PARAM_SIZE
	.align		4
.L_5530:
        /*0090*/ 	.byte	0x03, 0x19
        /*0092*/ 	.short	0x0030


	//----- nvinfo : EIATTR_PARAM_CBANK
	.align		4
        /*0094*/ 	.byte	0x04, 0x0a
        /*0096*/ 	.short	(.L_5532 - .L_5531)
	.align		4
.L_5531:
        /*0098*/ 	.word	index@(.nv.constant0._Z32massMatrixMultiplyConstantKernelILi7ELi9ELi2EEviPKdS1_S1_S1_Pd)
        /*009c*/ 	.short	0x0380
        /*009e*/ 	.short	0x0030


	//----- nvinfo : EIATTR_SW_WAR
	.align		4
.L_5532:
        /*00a0*/ 	.byte	0x04, 0x36
        /*00a2*/ 	.short	(.L_5534 - .L_5533)
.L_5533:
        /*00a4*/ 	.word	0x00000008
.L_5534:


//--------------------- .nv.info._Z32massMatrixMultiplyRegisterKernelILi7ELi9ELi2EEviPKdS1_S1_S1_Pd --------------------------
	.section	.nv.info._Z32massMatrixMultiplyRegisterKernelILi7ELi9ELi2EEviPKdS1_S1_S1_Pd,"",@"SHT_CUDA_INFO"
	.sectionflags	@""
	.align	4


	//----- nvinfo : EIATTR_CUDA_API_VERSION
	.align		4
        /*0000*/ 	.byte	0x04, 0x37
        /*0002*/ 	.short	(.L_5536 - .L_5535)
.L_5535:
        /*0004*/ 	.word	0x00000082


	//----- nvinfo : EIATTR_KPARAM_INFO
	.align		4
.L_5536:
        /*0008*/ 	.byte	0x04, 0x17
        /*000a*/ 	.short	(.L_5538 - .L_5537)
.L_5537:
        /*000c*/ 	.word	0x00000000
        /*0010*/ 	.short	0x0005
        /*0012*/ 	.short	0x0028
        /*0014*/ 	.byte	0x00, 0xf5, 0x21, 0x00


	//----- nvinfo : EIATTR_KPARAM_INFO
	.align		4
.L_5538:
        /*0018*/ 	.byte	0x04, 0x17
        /*001a*/ 	.short	(.L_5540 - .L_5539)
.L_5539:
        /*001c*/ 	.word	0x00000000
        /*0020*/ 	.short	0x0004
        /*0022*/ 	.short	0x0020
        /*0024*/ 	.byte	0x00, 0xf5, 0x21, 0x00


	//----- nvinfo : EIATTR_KPARAM_INFO
	.align		4
.L_5540:
        /*0028*/ 	.byte	0x04, 0x17
        /*002a*/ 	.short	(.L_5542 - .L_5541)
.L_5541:
        /*002c*/ 	.word	0x00000000
        /*0030*/ 	.short	0x0003
        /*0032*/ 	.short	0x0018
        /*0034*/ 	.byte	0x00, 0xf5, 0x21, 0x00


	//----- nvinfo : EIATTR_KPARAM_INFO
	.align		4
.L_5542:
        /*0038*/ 	.byte	0x04, 0x17
        /*003a*/ 	.short	(.L_5544 - .L_5543)
.L_5543:
        /*003c*/ 	.word	0x00000000
        /*0040*/ 	.short	0x0002
        /*0042*/ 	.short	0x0010
        /*0044*/ 	.byte	0x00, 0xf5, 0x21, 0x00


	//----- nvinfo : EIATTR_KPARAM_INFO
	.align		4
.L_5544:
        /*0048*/ 	.byte	0x04, 0x17
        /*004a*/ 	.short	(.L_5546 - .L_5545)
.L_5545:
        /*004c*/ 	.word	0x00000000
        /*0050*/ 	.short	0x0001
        /*0052*/ 	.short	0x0008
        /*0054*/ 	.byte	0x00, 0xf5, 0x21, 0x00


	//----- nvinfo : EIATTR_KPARAM_INFO
	.align		4
.L_5546:
        /*0058*/ 	.byte	0x04, 0x17
        /*005a*/ 	.short	(.L_5548 - .L_5547)
.L_5547:
        /*005c*/ 	.word	0x00000000
        /*0060*/ 	.short	0x0000
        /*0062*/ 	.short	0x0000
        /*0064*/ 	.byte	0x00, 0xf0, 0x11, 0x00


	//----- nvinfo : EIATTR_SPARSE_MMA_MASK
	.align		4
.L_5548:
        /*0068*/ 	.byte	0x03, 0x50
        /*006a*/ 	.short	0x0000


	//----- nvinfo : EIATTR_MAXREG_COUNT
	.align		4
        /*006c*/ 	.byte	0x03, 0x1b
        /*006e*/ 	.short	0x00ff


	//----- nvinfo : EIATTR_NUM_BARRIERS
	.align		4
        /*0070*/ 	.byte	0x02, 0x4c
        /*0072*/ 	.byte	0x01
	.zero		1


	//----- nvinfo : EIATTR_MERCURY_ISA_VERSION
	.align		4
        /*0074*/ 	.byte	0x03, 0x5f
        /*0076*/ 	.short	0x0101


	//----- nvinfo : EIATTR_VRC_CTA_INIT_COUNT
	.align		4
        /*0078*/ 	.byte	0x02, 0x4a
	.zero		1
	.zero		1


	//----- nvinfo : EIATTR_EXIT_INSTR_OFFSETS
	.align		4
        /*007c*/ 	.byte	0x04, 0x1c
        /*007e*/ 	.short	(.L_5550 - .L_5549)


	//   ....[0]....
.L_5549:
        /*0080*/ 	.word	0x00002de0


	//   ....[1]....
        /*0084*/ 	.word	0x00002eb0


	//----- nvinfo : EIATTR_CRS_STACK_SIZE
	.align		4
.L_5550:
        /*0088*/ 	.byte	0x04, 0x1e
        /*008a*/ 	.short	(.L_5552 - .L_5551)
.L_5551:
        /*008c*/ 	.word	0x00000000


	//----- nvinfo : EIATTR_CBANK_PARAM_SIZE
	.align		4
.L_5552:
        /*0090*/ 	.byte	0x03, 0x19
        /*0092*/ 	.short	0x0030


	//----- nvinfo : EIATTR_PARAM_CBANK
	.align		4
        /*0094*/ 	.byte	0x04, 0x0a
        /*0096*/ 	.short	(.L_5554 - .L_5553)
	.align		4
.L_5553:
        /*0098*/ 	.word	index@(.nv.constant0._Z32massMatrixMultiplyRegisterKernelILi7ELi9ELi2EEviPKdS1_S1_S1_Pd)
        /*009c*/ 	.short	0x0380
        /*009e*/ 	.short	0x0030


	//----- nvinfo : EIATTR_SW_WAR
	.align		4
.L_5554:
        /*00a0*/ 	.byte	0x04, 0x36
        /*00a2*/ 	.short	(.L_5556 - .L_5555)
.L_5555:
        /*00a4*/ 	.word	0x00000008
.L_5556:


//--------------------- .nv.info._Z42massMatrixMultiplyMonolithicConstantKernelILi7ELi8ELi1EEviPKdS1_S1_S1_Pd --------------------------
	.section	.nv.info._Z42massMatrixMultiplyMonolithicConstantKernelILi7ELi8ELi1EEviPKdS1_S1_S1_Pd,"",@"SHT_CUDA_INFO"
	.sectionflags	@""
	.align	4


	//----- nvinfo : EIATTR_CUDA_API_VERSION
	.align		4
        /*0000*/ 	.byte	0x04, 0x37
        /*0002*/ 	.short	(.L_5558 - .L_5557)
.L_5557:
        /*0004*/ 	.word	0x00000082


	//----- nvinfo : EIATTR_KPARAM_INFO
	.align		4
.L_5558:
        /*0008*/ 	.byte	0x04, 0x17
        /*000a*/ 	.short	(.L_5560 - .L_5559)
.L_5559:
        /*000c*/ 	.word	0x00000000
        /*0010*/ 	.short	0x0005
        /*0012*/ 	.short	0x0028
        /*0014*/ 	.byte	0x00, 0xf5, 0x21, 0x00


	//----- nvinfo : EIATTR_KPARAM_INFO
	.align		4
.L_5560:
        /*0018*/ 	.byte	0x04, 0x17
        /*001a*/ 	.short	(.L_5562 - .L_5561)
.L_5561:
        /*001c*/ 	.word	0x00000000
        /*0020*/ 	.short	0x0004
        /*0022*/ 	.short	0x0020
        /*0024*/ 	.byte	0x00, 0xf5, 0x21, 0x00


	//----- nvinfo : EIATTR_KPARAM_INFO
	.align		4
.L_5562:
        /*0028*/ 	.byte	0x04, 0x17
        /*002a*/ 	.short	(.L_5564 - .L_5563)
.L_5563:
        /*002c*/ 	.word	0x00000000
        /*0030*/ 	.short	0x0003
        /*0032*/ 	.short	0x0018
        /*0034*/ 	.byte	0x00, 0xf5, 0x21, 0x00


	//----- nvinfo : EIATTR_KPARAM_INFO
	.align		4
.L_5564:
        /*0038*/ 	.byte	0x04, 0x17
        /*003a*/ 	.short	(.L_5566 - .L_5565)
.L_5565:
        /*003c*/ 	.word	0x00000000
        /*0040*/ 	.short	0x0002
        /*0042*/ 	.short	0x0010
        /*0044*/ 	.byte	0x00, 0xf5, 0x21, 0x00


	//----- nvinfo : EIATTR_KPARAM_INFO
	.align		4
.L_5566:
        /*0048*/ 	.byte	0x04, 0x17
        /*004a*/ 	.short	(.L_5568 - .L_5567)
.L_5567:
        /*004c*/ 	.word	0x00000000
        /*0050*/ 	.short	0x0001
        /*0052*/ 	.short	0x0008
        /*0054*/ 	.byte	0x00, 0xf5, 0x21, 0x00


	//----- nvinfo : EIATTR_KPARAM_INFO
	.align		4
.L_5568:
        /*0058*/ 	.byte	0x04, 0x17
        /*005a*/ 	.short	(.L_5570 - .L_5569)
.L_5569:
        /*005c*/ 	.word	0x00000000
        /*0060*/ 	.short	0x0000
        /*0062*/ 	.short	0x0000
        /*0064*/ 	.byte	0x00, 0xf0, 0x11, 0x00


	//----- nvinfo : EIATTR_SPARSE_MMA_MASK
	.align		4
.L_5570:
        /*0068*/ 	.byte	0x03, 0x50
        /*006a*/ 	.short	0x0000


	//----- nvinfo : EIATTR_MAXREG_COUNT
	.align		4
        /*006c*/ 	.byte	0x03, 0x1b
        /*006e*/ 	.short	0x00ff


	//----- nvinfo : EIATTR_NUM_BARRIERS
	.align		4
        /*0070*/ 	.byte	0x02, 0x4c
        /*0072*/ 	.byte	0x01
	.zero		1


	//----- nvinfo : EIATTR_MERCURY_ISA_VERSION
	.align		4
        /*0074*/ 	.byte	0x03, 0x5f
        /*0076*/ 	.short	0x0101


	//----- nvinfo : EIATTR_VRC_CTA_INIT_COUNT
	.align		4
        /*0078*/ 	.byte	0x02, 0x4a
	.zero		1
	.zero		1


	//----- nvinfo : EIATTR_EXIT_INSTR_OFFSETS
	.align		4
        /*007c*/ 	.byte	0x04, 0x1c
        /*007e*/ 	.short	(.L_5572 - .L_5571)


	//   ....[0]....
.L_5571:
        /*0080*/ 	.word	0x00002900


	//   ....[1]....
        /*0084*/ 	.word	0x000029b0


	//----- nvinfo : EIATTR_CRS_STACK_SIZE
	.align		4
.L_5572:
        /*0088*/ 	.byte	0x04, 0x1e
        /*008a*/ 	.short	(.L_5574 - .L_5573)
.L_5573:
        /*008c*/ 	.word	0x00000000


	//----- nvinfo : EIATTR_CBANK_PARAM_SIZE
	.align		4
.L_5574:
        /*0090*/ 	.byte	0x03, 0x19
        /*0092*/ 	.short	0x0030


	//----- nvinfo : EIATTR_PARAM_CBANK
	.align		4
        /*0094*/ 	.byte	0x04, 0x0a
        /*0096*/ 	.short	(.L_5576 - .L_5575)
	.align		4
.L_5575:
        /*0098*/ 	.word	index@(.nv.constant0._Z42massMatrixMultiplyMonolithicConstantKernelILi7ELi8ELi1EEviPKdS1_S1_S1_Pd)
        /*009c*/ 	.short	0x0380
        /*009e*/ 	.short	0x0030


	//----- nvinfo : EIATTR_SW_WAR
	.align		4
.L_5576:
        /*00a0*/ 	.byte	0x04, 0x36
        /*00a2*/ 	.short	(.L_5578 - .L_5577)
.L_5577:
        /*00a4*/ 	.word	0x00000008
.L_5578:


//--------------------- .nv.info._Z40massMatrixMultiplyMonolithicGlobalKernelILi7ELi8ELi1EEviPKdS1_S1_S1_Pd --------------------------
	.section	.nv.info._Z40massMatrixMultiplyMonolithicGlobalKernelILi7ELi8ELi1EEviPKdS1_S1_S1_Pd,"",@"SHT_CUDA_INFO"
	.sectionflags	@""
	.align	4


	//----- nvinfo : EIATTR_CUDA_API_VERSION
	.align		4
        /*0000*/ 	.byte	0x04, 0x37
        /*0002*/ 	.short	(.L_5580 - .L_5579)
.L_5579:
        /*0004*/ 	.word	0x00000082


	//----- nvinfo : EIATTR_KPARAM_INFO
	.align		4
.L_5580:
        /*0008*/ 	.byte	0x04, 0x17
        /*000a*/ 	.short	(.L_5582 - .L_5581)
.L_5581:
        /*000c*/ 	.word	0x00000000
        /*0010*/ 	.short	0x0005
        /*0012*/ 	.short	0x0028
        /*0014*/ 	.byte	0x00, 0xf5, 0x21, 0x00


	//----- nvinfo : EIATTR_KPARAM_INFO
	.align		4
.L_5582:
        /*0018*/ 	.byte	0x04, 0x17
        /*001a*/ 	.short	(.L_5584 - .L_5583)
.L_5583:
        /*001c*/ 	.word	0x00000000
        /*0020*/ 	.short	0x0004
        /*0022*/ 	.short	0x0020
        /*0024*/ 	.byte	0x00, 0xf5, 0x21, 0x00


	//----- nvinfo : EIATTR_KPARAM_INFO
	.align		4
.L_5584:
        /*0028*/ 	.byte	0x04, 0x17
        /*002a*/ 	.short	(.L_5586 - .L_5585)
.L_5585:
        /*002c*/ 	.word	0x00000000
        /*0030*/ 	.short	0x0003
        /*0032*/ 	.short	0x0018
        /*0034*/ 	.byte	0x00, 0xf5, 0x21, 0x00


	//----- nvinfo : EIATTR_KPARAM_INFO
	.align		4
.L_5586:
        /*0038*/ 	.byte	0x04, 0x17
        /*003a*/ 	.short	(.L_5588 - .L_5587)
.L_5587:
        /*003c*/ 	.word	0x00000000
        /*0040*/ 	.short	0x0002
        /*0042*/ 	.short	0x0010
        /*0044*/ 	.byte	0x00, 0xf5, 0x21, 0x00


	//----- nvinfo : EIATTR_KPARAM_INFO
	.align		4
.L_5588:
        /*0048*/ 	.byte	0x04, 0x17
        /*004a*/ 	.short	(.L_5590 - .L_5589)
.L_5589:
        /*004c*/ 	.word	0x00000000
        /*0050*/ 	.short	0x0001
        /*0052*/ 	.short	0x0008
        /*0054*/ 	.byte	0x00, 0xf5, 0x21, 0x00


	//----- nvinfo : EIATTR_KPARAM_INFO
	.align		4
.L_5590:
        /*0058*/ 	.byte	0x04, 0x17
        /*005a*/ 	.short	(.L_5592 - .L_5591)
.L_5591:
        /*005c*/ 	.word	0x00000000
        /*0060*/ 	.short	0x0000
        /*0062*/ 	.short	0x0000
        /*0064*/ 	.byte	0x00, 0xf0, 0x11, 0x00


	//----- nvinfo : EIATTR_SPARSE_MMA_MASK
	.align		4
.L_5592:
        /*0068*/ 	.byte	0x03, 0x50
        /*006a*/ 	.short	0x0000


	//----- nvinfo : EIATTR_MAXREG_COUNT
	.align		4
        /*006c*/ 	.byte	0x03, 0x1b
        /*006e*/ 	.short	0x00ff


	//----- nvinfo : EIATTR_NUM_BARRIERS
	.align		4
        /*0070*/ 	.byte	0x02, 0x4c
        /*0072*/ 	.byte	0x01
	.zero		1


	//----- nvinfo : EIATTR_MERCURY_ISA_VERSION
	.align		4
        /*0074*/ 	.byte	0x03, 0x5f
        /*0076*/ 	.short	0x0101


	//----- nvinfo : EIATTR_VRC_CTA_INIT_COUNT
	.align		4
        /*0078*/ 	.byte	0x02, 0x4a
	.zero		1
	.zero		1


	//----- nvinfo : EIATTR_EXIT_INSTR_OFFSETS
	.align		4
        /*007c*/ 	.byte	0x04, 0x1c
        /*007e*/ 	.short	(.L_5594 - .L_5593)


	//   ....[0]....
.L_5593:
        /*0080*/ 	.word	0x00002950


	//   ....[1]....
        /*0084*/ 	.word	0x00002a00


	//----- nvinfo : EIATTR_CRS_STACK_SIZE
	.align		4
.L_5594:
        /*0088*/ 	.byte	0x04, 0x1e
        /*008a*/ 	.short	(.L_5596 - .L_5595)
.L_5595:
        /*008c*/ 	.word	0x00000000


	//----- nvinfo : EIATTR_CBANK_PARAM_SIZE
	.align		4
.L_5596:
        /*0090*/ 	.byte	0x03, 0x19
        /*0092*/ 	.short	0x0030


	//----- nvinfo : EIATTR_PARAM_CBANK
	.align		4
        /*0094*/ 	.byte	0x04, 0x0a
        /*0096*/ 	.short	(.L_5598 - .L_5597)
	.align		4
.L_5597:
        /*0098*/ 	.word	index@(.nv.constant0._Z40massMatrixMultiplyMonolithicGlobalKernelILi7ELi8ELi1EEviPKdS1_S1_S1_Pd)
        /*009c*/ 	.short	0x0380
        /*009e*/ 	.short	0x0030


	//----- nvinfo : EIATTR_SW_WAR
	.align		4
.L_5598:
        /*00a0*/ 	.byte	0x04, 0x36
        /*00a2*/ 	.short	(.L_5600 - .L_5599)
.L_5599:
        /*00a4*/ 	.word	0x00000008
.L_5600:


//--------------------- .nv.info._Z30massMatrixMultiplyGlobalKernelILi7ELi8ELi1EEviPKdS1_S1_S1_Pd --------------------------
	.section	.nv.info._Z30massMatrixMultiplyGlobalKernelILi7ELi8ELi1EEviPKdS1_S1_S1_Pd,"",@"SHT_CUDA_INFO"
	.sectionflags	@""
	.align	4


	//----- nvinfo : EIATTR_CUDA_API_VERSION
	.align		4
        /*0000*/ 	.byte	0x04, 0x37
        /*0002*/ 	.short	(.L_5602 - .L_5601)
.L_5601:
        /*0004*/ 	.word	0x00000082


	//----- nvinfo : EIATTR_KPARAM_INFO
	.align		4
.L_5602:
        /*0008*/ 	.byte	0x04, 0x17
        /*000a*/ 	.short	(.L_5604 - .L_5603)
.L_5603:
        /*000c*/ 	.word	0x00000000
        /*0010*/ 	.short	0x0005
        /*0012*/ 	.short	0x0028
        /*0014*/ 	.byte	0x00, 0xf5, 0x21, 0x00


	//----- nvinfo : EIATTR_KPARAM_INFO
	.align		4
.L_5604:
        /*0018*/ 	.byte	0x04, 0x17
        /*001a*/ 	.short	(.L_5606 - .L_5605)
.L_5605:
        /*001c*/ 	.word	0x00000000
        /*0020*/ 	.short	0x0004
        /*0022*/ 	.short	0x0020
        /*0024*/ 	.byte	0x00, 0xf5, 0x21, 0x00


	//----- nvinfo : EIATTR_KPARAM_INFO
	.align		4
.L_5606:
        /*0028*/ 	.byte	0x04, 0x17
        /*002a*/ 	.short	(.L_5608 - .L_5607)
.L_5607:
        /*002c*/ 	.word	0x00000000
        /*0030*/ 	.short	0x0003
        /*0032*/ 	.short	0x0018
        /*0034*/ 	.byte	0x00, 0xf5, 0x21, 0x00


	//----- nvinfo : EIATTR_KPARAM_INFO
	.align		4
.L_5608:
        /*0038*/ 	.byte	0x04, 0x17
        /*003a*/ 	.short	(.L_5610 - .L_5609)
.L_5609:
        /*003c*/ 	.word	0x00000000
        /*0040*/ 	.short	0x0002
        /*0042*/ 	.short	0x0010
        /*0044*/ 	.byte	0x00, 0xf5, 0x21, 0x00


	//----- nvinfo : EIATTR_KPARAM_INFO
	.align		4
.L_5610:
        /*0048*/ 	.byte	0x04, 0x17
        /*004a*/ 	.short	(.L_5612 - .L_5611)
.L_5611:
        /*004c*/ 	.word	0x00000000
        /*0050*/ 	.short	0x0001
        /*0052*/ 	.short	0x0008
        /*0054*/ 	.byte	0x00, 0xf5, 0x21, 0x00


	//----- nvinfo : EIATTR_KPARAM_INFO
	.align		4
.L_5612:
        /*0058*/ 	.byte	0x04, 0x17
        /*005a*/ 	.short	(.L_5614 - .L_5613)
.L_5613:
        /*005c*/ 	.word	0x00000000
        /*0060*/ 	.short	0x0000
        /*0062*/ 	.short	0x0000
        /*0064*/ 	.byte	0x00, 0xf0, 0x11, 0x00


	//----- nvinfo : EIATTR_SPARSE_MMA_MASK
	.align		4
.L_5614:
        /*0068*/ 	.byte	0x03, 0x50
        /*006a*/ 	.short	0x0000


	//----- nvinfo : EIATTR_MAXREG_COUNT
	.align		4
        /*006c*/ 	.byte	0x03, 0x1b
        /*006e*/ 	.short	0x00ff


	//----- nvinfo : EIATTR_NUM_BARRIERS
	.align		4
        /*0070*/ 	.byte	0x02, 0x4c
        /*0072*/ 	.byte	0x01
	.zero		1


	//----- nvinfo : EIATTR_MERCURY_ISA_VERSION
	.align		4
        /*0074*/ 	.byte	0x03, 0x5f
        /*0076*/ 	.short	0x0101


	//----- nvinfo : EIATTR_VRC_CTA_INIT_COUNT
	.align		4
        /*0078*/ 	.byte	0x02, 0x4a
	.zero		1
	.zero		1


	//----- nvinfo : EIATTR_EXIT_INSTR_OFFSETS
	.align		4
        /*007c*/ 	.byte	0x04, 0x1c
        /*007e*/ 	.short	(.L_5616 - .L_5615)


	//   ....[0]....
.L_5615:
        /*0080*/ 	.word	0x00002250


	//   ....[1]....
        /*0084*/ 	.word	0x00002310


	//----- nvinfo : EIATTR_CRS_STACK_SIZE
	.align		4
.L_5616:
        /*0088*/ 	.byte	0x04, 0x1e
        /*008a*/ 	.short	(.L_5618 - .L_5617)
.L_5617:
        /*008c*/ 	.word	0x00000000


	//----- nvinfo : EIATTR_CBANK_PARAM_SIZE
	.align		4
.L_5618:
        /*0090*/ 	.byte	0x03, 0x19
        /*0092*/ 	.short	0x0030


	//----- nvinfo : EIATTR_PARAM_CBANK
	.align		4
        /*0094*/ 	.byte	0x04, 0x0a
        /*0096*/ 	.short	(.L_5620 - .L_5619)
	.align		4
.L_5619:
        /*0098*/ 	.word	index@(.nv.constant0._Z30massMatrixMultiplyGlobalKernelILi7ELi8ELi1EEviPKdS1_S1_S1_Pd)
        /*009c*/ 	.short	0x0380
        /*009e*/ 	.short	0x0030


	//----- nvinfo : EIATTR_SW_WAR
	.align		4
.L_5620:
        /*00a0*/ 	.byte	0x04, 0x36
        /*00a2*/ 	.short	(.L_5622 - .L_5621)
.L_5621:
        /*00a4*/ 	.word	0x00000008
.L_5622:


//--------------------- .nv.info._Z30massMatrixMultiplySharedKernelILi7ELi8ELi1EEviPKdS1_S1_S1_Pd --------------------------
	.section	.nv.info._Z30massMatrixMultiplySharedKernelILi7ELi8ELi1EEviPKdS1_S1_S1_Pd,"",@"SHT_CUDA_INFO"
	.sectionflags	@""
	.align	4


	//----- nvinfo : EIATTR_CUDA_API_VERSION
	.align		4
        /*0000*/ 	.byte	0x04, 0x37
        /*0002*/ 	.short	(.L_5624 - .L_5623)
.L_5623:
        /*0004*/ 	.word	0x00000082


	//----- nvinfo : EIATTR_KPARAM_INFO
	.align		4
.L_5624:
        /*0008*/ 	.byte	0x04, 0x17
        /*000a*/ 	.short	(.L_5626 - .L_5625)
.L_5625:
        /*000c*/ 	.word	0x00000000
        /*0010*/ 	.short	0x0005
        /*0012*/ 	.short	0x0028
        /*0014*/ 	.byte	0x00, 0xf5, 0x21, 0x00


	//----- nvinfo : EIATTR_KPARAM_INFO
	.align		4
.L_5626:
        /*0018*/ 	.byte	0x04, 0x17
        /*001a*/ 	.short	(.L_5628 - .L_5627)
.L_5627:
        /*001c*/ 	.word	0x00000000
        /*0020*/ 	.short	0x0004
        /*0022*/ 	.short	0x0020
        /*0024*/ 	.byte	0x00, 0xf5, 0x21, 0x00


	//----- nvinfo : EIATTR_KPARAM_INFO
	.align		4
.L_5628:
        /*0028*/ 	.byte	0x04, 0x17
        /*002a*/ 	.short	(.L_5630 - .L_5629)
.L_5629:
        /*002c*/ 	.word	0x00000000
        /*0030*/ 	.short	0x0003
        /*0032*/ 	.short	0x0018
        /*0034*/ 	.byte	0x00, 0xf5, 0x21, 0x00


	//----- nvinfo : EIATTR_KPARAM_INFO
	.align		4
.L_5630:
        /*0038*/ 	.byte	0x04, 0x17
        /*003a*/ 	.short	(.L_5632 - .L_5631)
.L_5631:
        /*003c*/ 	.word	0x00000000
        /*0040*/ 	.short	0x0002
        /*0042*/ 	.short	0x0010
        /*0044*/ 	.byte	0x00, 0xf5, 0x21, 0x00


	//----- nvinfo : EIATTR_KPARAM_INFO
	.align		4
.L_5632:
        /*0048*/ 	.byte	0x04, 0x17
        /*004a*/ 	.short	(.L_5634 - .L_5633)
.L_5633:
        /*004c*/ 	.word	0x00000000
        /*0050*/ 	.short	0x0001
        /*0052*/ 	.short	0x0008
        /*0054*/ 	.byte	0x00, 0xf5, 0x21, 0x00


	//----- nvinfo : EIATTR_KPARAM_INFO
	.align		4
.L_5634:
        /*0058*/ 	.byte	0x04, 0x17
        /*005a*/ 	.short	(.L_5636 - .L_5635)
.L_5635:
        /*005c*/ 	.word	0x00000000
        /*0060*/ 	.short	0x0000
        /*0062*/ 	.short	0x0000
        /*0064*/ 	.byte	0x00, 0xf0, 0x11, 0x00


	//----- nvinfo : EIATTR_SPARSE_MMA_MASK
	.align		4
.L_5636:
        /*0068*/ 	.byte	0x03, 0x50
        /*006a*/ 	.short	0x0000


	//----- nvinfo : EIATTR_MAXREG_COUNT
	.align		4
        /*006c*/ 	.byte	0x03, 0x1b
        /*006e*/ 	.short	0x00ff


	//----- nvinfo : EIATTR_NUM_BARRIERS
	.align		4
        /*0070*/ 	.byte	0x02, 0x4c
        /*0072*/ 	.byte	0x01
	.zero		1


	//----- nvinfo : EIATTR_MERCURY_ISA_VERSION
	.align		4
        /*0074*/ 	.byte	0x03, 0x5f
        /*0076*/ 	.short	0x0101


	//----- nvinfo : EIATTR_INT_WARP_WIDE_INSTR_OFFSETS
	.align		4
        /*0078*/ 	.byte	0x04, 0x31
        /*007a*/ 	.short	(.L_5638 - .L_5637)


	//   ....[0]....
.L_5637:
        /*007c*/ 	.word	0x000000f0


	//----- nvinfo : EIATTR_VRC_CTA_INIT_COUNT
	.align		4
.L_5638:
        /*0080*/ 	.byte	0x02, 0x4a
	.zero		1
	.zero		1


	//----- nvinfo : EIATTR_EXIT_INSTR_OFFSETS
	.align		4
        /*0084*/ 	.byte	0x04, 0x1c
        /*0086*/ 	.short	(.L_5640 - .L_5639)


	//   ....[0]....
.L_5639:
        /*0088*/ 	.word	0x000021d0


	//   ....[1]....
        /*008c*/ 	.word	0x00002290


	//----- nvinfo : EIATTR_CRS_STACK_SIZE
	.align		4
.L_5640:
        /*0090*/ 	.byte	0x04, 0x1e
        /*0092*/ 	.short	(.L_5642 - .L_5641)
.L_5641:
        /*0094*/ 	.word	0x00000000


	//----- nvinfo : EIATTR_CBANK_PARAM_SIZE
	.align		4
.L_5642:
        /*0098*/ 	.byte	0x03, 0x19
        /*009a*/ 	.short	0x0030


	//----- nvinfo : EIATTR_PARAM_CBANK
	.align		4
        /*009c*/ 	.byte	0x04, 0x0a
        /*009e*/ 	.short	(.L_5644 - .L_5643)
	.align		4
.L_5643:
        /*00a0*/ 	.word	index@(.nv.constant0._Z30massMatrixMultiplySharedKernelILi7ELi8ELi1EEviPKdS1_S1_S1_Pd)
        /*00a4*/ 	.short	0x0380
        /*00a6*/ 	.short	0x0030


	//----- nvinfo : EIATTR_SW_WAR
	.align		4
.L_5644:
        /*00a8*/ 	.byte	0x04, 0x36
        /*00aa*/ 	.short	(.L_5646 - .L_5645)
.L_5645:
        /*00ac*/ 	.word	0x00000008
.L_5646:


//--------------------- .nv.info._Z32massMatrixMultiplyConstantKernelILi7ELi8ELi1EEviPKdS1_S1_S1_Pd --------------------------
	.section	.nv.info._Z32massMatrixMultiplyConstantKernelILi7ELi8ELi1EEviPKdS1_S1_S1_Pd,"",@"SHT_CUDA_INFO"
	.sectionflags	@""
	.align	4


	//----- nvinfo : EIATTR_CUDA_API_VERSION
	.align		4
        /*0000*/ 	.byte	0x04, 0x37
        /*0002*/ 	.short	(.L_5648 - .L_5647)
.L_5647:
        /*0004*/ 	.word	0x00000082


	//----- nvinfo : EIATTR_KPARAM_INFO
	.align		4
.L_5648:
        /*0008*/ 	.byte	0x04, 0x17
        /*000a*/ 	.short	(.L_5650 - .L_5649)
.L_5649:
        /*000c*/ 	.word	0x00000000
        /*0010*/ 	.short	0x0005
        /*0012*/ 	.short	0x0028
        /*0014*/ 	.byte	0x00, 0xf5, 0x21, 0x00


	//----- nvinfo : EIATTR_KPARAM_INFO
	.align		4
.L_5650:
        /*0018*/ 	.byte	0x04, 0x17
        /*001a*/ 	.short	(.L_5652 - .L_5651)
.L_5651:
        /*001c*/ 	.word	0x00000000
        /*0020*/ 	.short	0x0004
        /*0022*/ 	.short	0x0020
        /*0024*/ 	.byte	0x00, 0xf5, 0x21, 0x00


	//----- nvinfo : EIATTR_KPARAM_INFO
	.align		4
.L_5652:
        /*0028*/ 	.byte	0x04, 0x17
        /*002a*/ 	.short	(.L_5654 - .L_5653)
.L_5653:
        /*002c*/ 	.word	0x00000000
        /*0030*/ 	.short	0x0003
        /*0032*/ 	.short	0x0018
        /*0034*/ 	.byte	0x00, 0xf5, 0x21, 0x00


	//----- nvinfo : EIATTR_KPARAM_INFO
	.align		4
.L_5654:
        /*0038*/ 	.byte	0x04, 0x17
        /*003a*/ 	.short	(.L_5656 - .L_5655)
.L_5655:
        /*003c*/ 	.word	0x00000000
        /*0040*/ 	.short	0x0002
        /*0042*/ 	.short	0x0010
        /*0044*/ 	.byte	0x00, 0xf5, 0x21, 0x00


	//----- nvinfo : EIATTR_KPARAM_INFO
	.align		4
.L_5656:
        /*0048*/ 	.byte	0x04, 0x17
        /*004a*/ 	.short	(.L_5658 - .L_5657)
.L_5657:
        /*004c*/ 	.word	0x00000000
        /*0050*/ 	.short	0x0001
        /*0052*/ 	.short	0x0008
        /*0054*/ 	.byte	0x00, 0xf5, 0x21, 0x00


	//----- nvinfo : EIATTR_KPARAM_INFO
	.align		4
.L_5658:
        /*0058*/ 	.byte	0x04, 0x17
        /*005a*/ 	.short	(.L_5660 - .L_5659)
.L_5659:
        /*005c*/ 	.word	0x00000000
        /*0060*/ 	.short	0x0000
        /*0062*/ 	.short	0x0000
        /*0064*/ 	.byte	0x00, 0xf0, 0x11, 0x00


	//----- nvinfo : EIATTR_SPARSE_MMA_MASK
	.align		4
.L_5660:
        /*0068*/ 	.byte	0x03, 0x50
        /*006a*/ 	.short	0x0000


	//----- nvinfo : EIATTR_MAXREG_COUNT
	.align		4
        /*006c*/ 	.byte	0x03, 0x1b
        /*006e*/ 	.short	0x00ff


	//----- nvinfo : EIATTR_NUM_BARRIERS
	.align		4
        /*0070*/ 	.byte	0x02, 0x4c
        /*0072*/ 	.byte	0x01
	.zero		1


	//----- nvinfo : EIATTR_MERCURY_ISA_VERSION
	.align		4
        /*0074*/ 	.byte	0x03, 0x5f
        /*0076*/ 	.short	0x0101


	//----- nvinfo : EIATTR_VRC_CTA_INIT_COUNT
	.align		4
        /*0078*/ 	.byte	0x02, 0x4a
	.zero		1
	.zero		1


	//----- nvinfo : EIATTR_EXIT_INSTR_OFFSETS
	.align		4
        /*007c*/ 	.byte	0x04, 0x1c
        /*007e*/ 	.short	(.L_5662 - .L_5661)


	//   ....[0]....
.L_5661:
        /*0080*/ 	.word	0x00002000


	//   ....[1]....
        /*0084*/ 	.word	0x000020c0


	//----- nvinfo : EIATTR_CRS_STACK_SIZE
	.align		4
.L_5662:
        /*0088*/ 	.byte	0x04, 0x1e
        /*008a*/ 	.short	(.L_5664 - .L_5663)
.L_5663:
        /*008c*/ 	.word	0x00000000


	//----- nvinfo : EIATTR_CBANK_PARAM_SIZE
	.align		4
.L_5664:
        /*0090*/ 	.byte	0x03, 0x19
        /*0092*/ 	.short	0x0030


	//----- nvinfo : EIATTR_PARAM_CBANK
	.align		4
        /*0094*/ 	.byte	0x04, 0x0a
        /*0096*/ 	.short	(.L_5666 - .L_5665)
	.align		4
.L_5665:
        /*0098*/ 	.word	index@(.nv.constant0._Z32massMatrixMultiplyConstantKernelILi7ELi8ELi1EEviPKdS1_S1_S1_Pd)
        /*009c*/ 	.short	0x0380
        /*009e*/ 	.short	0x0030


	//----- nvinfo : EIATTR_SW_WAR
	.align		4
.L_5666:
        /*00a0*/ 	.byte	0x04, 0x36
        /*00a2*/ 	.short	(.L_5668 - .L_5667)
.L_5667:
        /*00a4*/ 	.word	0x00000008
.L_5668:


//--------------------- .nv.info._Z32massMatrixMultiplyRegisterKernelILi7ELi8ELi1EEviPKdS1_S1_S1_Pd --------------------------
	.section	.nv.info._Z32massMatrixMultiplyRegisterKernelILi7ELi8ELi1EEviPKdS1_S1_S1_Pd,"",@"SHT_CUDA_INFO"
	.sectionflags	@""
	.align	4


	//----- nvinfo : EIATTR_CUDA_API_VERSION
	.align		4
        /*0000*/ 	.byte	0x04, 0x37
        /*0002*/ 	.short	(.L_5670 - .L_5669)
.L_5669:
        /*0004*/ 	.word	0x00000082


	//----- nvinfo : EIATTR_KPARAM_INFO
	.align		4
.L_5670:
        /*0008*/ 	.byte	0x04, 0x17
        /*000a*/ 	.short	(.L_5672 - .L_5671)
.L_5671:
        /*000c*/ 	.word	0x00000000
        /*0010*/ 	.short	0x0005
        /*0012*/ 	.short	0x0028
        /*0014*/ 	.byte	0x00, 0xf5, 0x21, 0x00


	//----- nvinfo : EIATTR_KPARAM_INFO
	.align		4
.L_5672:
        /*0018*/ 	.byte	0x04, 0x17
        /*001a*/ 	.short	(.L_5674 - .L_5673)
.L_5673:
        /*001c*/ 	.word	0x00000000
        /*0020*/ 	.short	0x0004
        /*0022*/ 	.short	0x0020
        /*0024*/ 	.byte	0x00, 0xf5, 0x21, 0x00


	//----- nvinfo : EIATTR_KPARAM_INFO
	.align		4
.L_5674:
        /*0028*/ 	.byte	0x04, 0x17
        /*002a*/ 	.short	(.L_5676 - .L_5675)
.L_5675:
        /*002c*/ 	.word	0x00000000
        /*0030*/ 	.short	0x0003
        /*0032*/ 	.short	0x0018
        /*0034*/ 	.byte	0x00, 0xf5, 0x21, 0x00


	//----- nvinfo : EIATTR_KPARAM_INFO
	.align		4
.L_5676:
        /*0038*/ 	.byte	0x04, 0x17
        /*003a*/ 	.short	(.L_5678 - .L_5677)
.L_5677:
        /*003c*/ 	.word	0x00000000
        /*0040*/ 	.short	0x0002
        /*0042*/ 	.short	0x0010
        /*0044*/ 	.byte	0x00, 0xf5, 0x21, 0x00


	//----- nvinfo : EIATTR_KPARAM_INFO
	.align		4
.L_5678:
        /*0048*/ 	.byte	0x04, 0x17
        /*004a*/ 	.short	(.L_5680 - .L_5679)
.L_5679:
        /*004c*/ 	.word	0x00000000
        /*0050*/ 	.short	0x0001
        /*0052*/ 	.short	0x0008
        /*0054*/ 	.byte	0x00, 0xf5, 0x21, 0x00


	//----- nvinfo : EIATTR_KPARAM_INFO
	.align		4
.L_5680:
        /*0058*/ 	.byte	0x04, 0x17
        /*005a*/ 	.short	(.L_5682 - .L_5681)
.L_5681:
        /*005c*/ 	.word	0x00000000
        /*0060*/ 	.short	0x0000
        /*0062*/ 	.short	0x0000
        /*0064*/ 	.byte	0x00, 0xf0, 0x11, 0x00


	//----- nvinfo : EIATTR_SPARSE_MMA_MASK
	.align		4
.L_5682:
        /*0068*/ 	.byte	0x03, 0x50
        /*006a*/ 	.short	0x0000


	//----- nvinfo : EIATTR_MAXREG_COUNT
	.align		4
        /*006c*/ 	.byte	0x03, 0x1b
        /*006e*/ 	.short	0x00ff


	//----- nvinfo : EIATTR_NUM_BARRIERS
	.align		4
        /*0070*/ 	.byte	0x02, 0x4c
        /*0072*/ 	.byte	0x01
	.zero		1


	//----- nvinfo : EIATTR_MERCURY_ISA_VERSION
	.align		4
        /*0074*/ 	.byte	0x03, 0x5f
        /*0076*/ 	.short	0x0101


	//----- nvinfo : EIATTR_VRC_CTA_INIT_COUNT
	.align		4
        /*0078*/ 	.byte	0x02, 0x4a
	.zero		1
	.zero		1


	//----- nvinfo : EIATTR_EXIT_INSTR_OFFSETS
	.align		4
        /*007c*/ 	.byte	0x04, 0x1c
        /*007e*/ 	.short	(.L_5684 - .L_5683)


	//   ....[0]....
.L_5683:
        /*0080*/ 	.word	0x000021b0


	//   ....[1]....
        /*0084*/ 	.word	0x00002270


	//----- nvinfo : EIATTR_CRS_STACK_SIZE
	.align		4
.L_5684:
        /*0088*/ 	.byte	0x04, 0x1e
        /*008a*/ 	.short	(.L_5686 - .L_5685)
.L_5685:
        /*008c*/ 	.word	0x00000000


	//----- nvinfo : EIATTR_CBANK_PARAM_SIZE
	.align		4
.L_5686:
        /*0090*/ 	.byte	0x03, 0x19
        /*0092*/ 	.short	0x0030


	//----- nvinfo : EIATTR_PARAM_CBANK
	.align		4
        /*0094*/ 	.byte	0x04, 0x0a
        /*0096*/ 	.short	(.L_5688 - .L_5687)
	.align		4
.L_5687:
        /*0098*/ 	.word	index@(.nv.constant0._Z32massMatrixMultiplyRegisterKernelILi7ELi8ELi1EEviPKdS1_S1_S1_Pd)
        /*009c*/ 	.short	0x0380
        /*009e*/ 	.short	0x0030


	//----- nvinfo : EIATTR_SW_WAR
	.align		4
.L_5688:
        /*00a0*/ 	.byte	0x04, 0x36
        /*00a2*/ 	.short	(.L_5690 - .L_5689)
.L_5689:
        /*00a4*/ 	.word	0x00000008
.L_5690:


//--------------------- .nv.info._Z42massMatrixMultiplyMonolithicConstantKernelILi7ELi7ELi2EEviPKdS1_S1_S1_Pd --------------------------
	.section	.nv.info._Z42massMatrixMultiplyMonolithicConstantKernelILi7ELi7ELi2EEviPKdS1_S1_S1_Pd,"",@"SHT_CUDA_INFO"
	.sectionflags	@""
	.align	4


	//----- nvinfo : EIATTR_CUDA_API_VERSION
	.align		4
        /*0000*/ 	.byte	0x04, 0x37
        /*0002*/ 	.short	(.L_5692 - .L_5691)
.L_5691:
        /*0004*/ 	.word	0x00000082


	//----- nvinfo : EIATTR_KPARAM_INFO
	.align		4
.L_5692:
        /*0008*/ 	.byte	0x04, 0x17
        /*000a*/ 	.short	(.L_5694 - .L_5693)
.L_5693:
        /*000c*/ 	.word	0x00000000
        /*0010*/ 	.short	0x0005
        /*0012*/ 	.short	0x0028
        /*0014*/ 	.byte	0x00, 0xf5, 0x21, 0x00


	//----- nvinfo : EIATTR_KPARAM_INFO
	.align		4
.L_5694:
        /*0018*/ 	.byte	0x04, 0x17
        /*001a*/ 	.short	(.L_5696 - .L_5695)
.L_5695:
        /*001c*/ 	.word	0x00000000
        /*0020*/ 	.short	0x0004
        /*0022*/ 	.short	0x0020
        /*0024*/ 	.byte	0x00, 0xf5, 0x21, 0x00


	//----- nvinfo : EIATTR_KPARAM_INFO
	.align		4
.L_5696:
        /*0028*/ 	.byte	0x04, 0x17
        /*002a*/ 	.short	(.L_5698 - .L_5697)
.L_5697:
        /*002c*/ 	.word	0x00000000
        /*0030*/ 	.short	0x0003
        /*0032*/ 	.short	0x0018
        /*0034*/ 	.byte	0x00, 0xf5, 0x21, 0x00


	//----- nvinfo : EIATTR_KPARAM_INFO
	.align		4
.L_5698:
        /*0038*/ 	.byte	0x04, 0x17
        /*003a*/ 	.short	(.L_5700 - .L_5699)
.L_5699:
        /*003c*/ 	.word	0x00000000
        /*0040*/ 	.short	0x0002
        /*0042*/ 	.short	0x0010
        /*0044*/ 	.byte	0x00, 0xf5, 0x21, 0x00


	//----- nvinfo : EIATTR_KPARAM_INFO
	.align		4
.L_5700:
        /*0048*/ 	.byte	0x04, 0x17
        /*004a*/ 	.short	(.L_5702 - .L_5701)
.L_5701:
        /*004c*/ 	.word	0x00000000
        /*0050*/ 	.short	0x0001
        /*0052*/ 	.short	0x0008
        /*0054*/ 	.byte	0x00, 0xf5, 0x21, 0x00


	//----- nvinfo : EIATTR_KPARAM_INFO
	.align		4
.L_5702:
        /*0058*/ 	.byte	0x04, 0x17
        /*005a*/ 	.short	(.L_5704 - .L_5703)
.L_5703:
        /*005c*/ 	.word	0x00000000
        /*0060*/ 	.short	0x0000
        /*0062*/ 	.short	0x0000
        /*0064*/ 	.byte	0x00, 0xf0, 0x11, 0x00


	//----- nvinfo : EIATTR_SPARSE_MMA_MASK
	.align		4
.L_5704:
        /*0068*/ 	.byte	0x03, 0x50
        /*006a*/ 	.short	0x0000


	//----- nvinfo : EIATTR_MAXREG_COUNT
	.align		4
        /*006c*/ 	.byte	0x03, 0x1b
        /*006e*/ 	.short	0x00ff


	//----- nvinfo : EIATTR_NUM_BARRIERS
	.align		4
        /*0070*/ 	.byte	0x02, 0x4c
        /*0072*/ 	.byte	0x01
	.zero		1


	//----- nvinfo : EIATTR_MERCURY_ISA_VERSION
	.align		4
        /*0074*/ 	.byte	0x03, 0x5f
        /*0076*/ 	.short	0x0101


	//----- nvinfo : EIATTR_VRC_CTA_INIT_COUNT
	.align		4
        /*0078*/ 	.byte	0x02, 0x4a
	.zero		1
	.zero		1


	//----- nvinfo : EIATTR_EXIT_INSTR_OFFSETS
	.align		4
        /*007c*/ 	.byte	0x04, 0x1c
        /*007e*/ 	.short	(.L_5706 - .L_5705)


	//   ....[0]....
.L_5705:
        /*0080*/ 	.word	0x000026f0


	//   ....[1]....
        /*0084*/ 	.word	0x000027a0


	//----- nvinfo : EIATTR_CRS_STACK_SIZE
	.align		4
.L_5706:
        /*0088*/ 	.byte	0x04, 0x1e
        /*008a*/ 	.short	(.L_5708 - .L_5707)
.L_5707:
        /*008c*/ 	.word	0x00000000


	//----- nvinfo : EIATTR_CBANK_PARAM_SIZE
	.align		4
.L_5708:
        /*0090*/ 	.byte	0x03, 0x19
        /*0092*/ 	.short	0x0030


	//----- nvinfo : EIATTR_PARAM_CBANK
	.align		4
        /*0094*/ 	.byte	0x04, 0x0a
        /*0096*/ 	.short	(.L_5710 - .L_5709)
	.align		4
.L_5709:
        /*0098*/ 	.word	index@(.nv.constant0._Z42massMatrixMultiplyMonolithicConstantKernelILi7ELi7ELi2EEviPKdS1_S1_S1_Pd)
        /*009c*/ 	.short	0x0380
        /*009e*/ 	.short	0x0030


	//----- nvinfo : EIATTR_SW_WAR
	.align		4
.L_5710:
        /*00a0*/ 	.byte	0x04, 0x36
        /*00a2*/ 	.short	(.L_5712 - .L_5711)
.L_5711:
        /*00a4*/ 	.word	0x00000008
.L_5712:


//--------------------- .nv.info._Z40massMatrixMultiplyMonolithicGlobalKernelILi7ELi7ELi2EEviPKdS1_S1_S1_Pd --------------------------
	.section	.nv.info._Z40massMatrixMultiplyMonolithicGlobalKernelILi7ELi7ELi2EEviPKdS1_S1_S1_Pd,"",@"SHT_CUDA_INFO"
	.sectionflags	@""
	.align	4


	//----- nvinfo : EIATTR_CUDA_API_VERSION
	.align		4
        /*0000*/ 	.byte	0x04, 0x37
        /*0002*/ 	.short	(.L_5714 - .L_5713)
.L_5713:
        /*0004*/ 	.word	0x00000082


	//----- nvinfo : EIATTR_KPARAM_INFO
	.align		4
.L_5714:
        /*0008*/ 	.byte	0x04, 0x17
        /*000a*/ 	.short	(.L_5716 - .L_5715)
.L_5715:
        /*000c*/ 	.word	0x00000000
        /*0010*/ 	.short	0x0005
        /*0012*/ 	.short	0x0028
        /*0014*/ 	.byte	0x00, 0xf5, 0x21, 0x00


	//----- nvinfo : EIATTR_KPARAM_INFO
	.align		4
.L_5716:
        /*0018*/ 	.byte	0x04, 0x17
        /*001a*/ 	.short	(.L_5718 - .L_5717)
.L_5717:
        /*001c*/ 	.word	0x00000000
        /*0020*/ 	.short	0x0004
        /*0022*/ 	.short	0x0020
        /*0024*/ 	.byte	0x00, 0xf5, 0x21, 0x00


	//----- nvinfo : EIATTR_KPARAM_INFO
	.align		4
.L_5718:
        /*0028*/ 	.byte	0x04, 0x17
        /*002a*/ 	.short	(.L_5720 - .L_5719)
.L_5719:
        /*002c*/ 	.word	0x00000000
        /*0030*/ 	.short	0x0003
        /*0032*/ 	.short	0x0018
        /*0034*/ 	.byte	0x00, 0xf5, 0x21, 0x00


	//----- nvinfo : EIATTR_KPARAM_INFO
	.align		4
.L_5720:
        /*0038*/ 	.byte	0x04, 0x17
        /*003a*/ 	.short	(.L_5722 - .L_5721)
.L_5721:
        /*003c*/ 	.word	0x00000000
        /*0040*/ 	.short	0x0002
        /*0042*/ 	.short	0x0010
        /*0044*/ 	.byte	0x00, 0xf5, 0x21, 0x00


	//----- nvinfo : EIATTR_KPARAM_INFO
	.align		4
.L_5722:
        /*0048*/ 	.byte	0x04, 0x17
        /*004a*/ 	.short	(.L_5724 - .L_5723)
.L_5723:
        /*004c*/ 	.word	0x00000000
        /*0050*/ 	.short	0x0001
        /*0052*/ 	.short	0x0008
        /*0054*/ 	.byte	0x00, 0xf5, 0x21, 0x00


	//----- nvinfo : EIATTR_KPARAM_INFO
	.align		4
.L_5724:
        /*0058*/ 	.byte	0x04, 0x17
        /*005a*/ 	.short	(.L_5726 - .L_5725)
.L_5725:
        /*005c*/ 	.word	0x00000000
        /*0060*/ 	.short	0x0000
        /*0062*/ 	.short	0x0000
        /*0064*/ 	.byte	0x00, 0xf0, 0x11, 0x00


	//----- nvinfo : EIATTR_SPARSE_MMA_MASK
	.align		4
.L_5726:
        /*0068*/ 	.byte	0x03, 0x50
        /*006a*/ 	.short	0x0000


	//----- nvinfo : EIATTR_MAXREG_COUNT
	.align		4
        /*006c*/ 	.byte	0x03, 0x1b
        /*006e*/ 	.short	0x00ff


	//----- nvinfo : EIATTR_NUM_BARRIERS
	.align		4
        /*0070*/ 	.byte	0x02, 0x4c
        /*0072*/ 	.byte	0x01
	.zero		1


	//----- nvinfo : EIATTR_MERCURY_ISA_VERSION
	.align		4
        /*0074*/ 	.byte	0x03, 0x5f
        /*0076*/ 	.short	0x0101


	//----- nvinfo : EIATTR_VRC_CTA_INIT_COUNT
	.align		4
        /*0078*/ 	.byte	0x02, 0x4a
	.zero		1
	.zero		1


	//----- nvinfo : EIATTR_EXIT_INSTR_OFFSETS
	.align		4
        /*007c*/ 	.byte	0x04, 0x1c
        /*007e*/ 	.short	(.L_5728 - .L_5727)


	//   ....[0]....
.L_5727:
        /*0080*/ 	.word	0x000025a0


	//   ....[1]....
        /*0084*/ 	.word	0x00002650


	//----- nvinfo : EIATTR_CRS_STACK_SIZE
	.align		4
.L_5728:
        /*0088*/ 	.byte	0x04, 0x1e
        /*008a*/ 	.short	(.L_5730 - .L_5729)
.L_5729:
        /*008c*/ 	.word	0x00000000


	//----- nvinfo : EIATTR_CBANK_PARAM_SIZE
	.align		4
.L_5730:
        /*0090*/ 	.byte	0x03, 0x19
        /*0092*/ 	.short	0x0030


	//----- nvinfo : EIATTR_PARAM_CBANK
	.align		4
        /*0094*/ 	.byte	0x04, 0x0a
        /*0096*/ 	.short	(.L_5732 - .L_5731)
	.align		4
.L_5731:
        /*0098*/ 	.word	index@(.nv.constant0._Z40massMatrixMultiplyMonolithicGlobalKernelILi7ELi7ELi2EEviPKdS1_S1_S1_Pd)
        /*009c*/ 	.short	0x0380
        /*009e*/ 	.short	0x0030


	//----- nvinfo : EIATTR_SW_WAR
	.align		4
.L_5732:
        /*00a0*/ 	.byte	0x04, 0x36
        /*00a2*/ 	.short	(.L_5734 - .L_5733)
.L_5733:
        /*00a4*/ 	.word	0x00000008
.L_5734:


//--------------------- .nv.info._Z30massMatrixMultiplyGlobalKernelILi7ELi7ELi2EEviPKdS1_S1_S1_Pd --------------------------
	.section	.nv.info._Z30massMatrixMultiplyGlobalKernelILi7ELi7ELi2EEviPKdS1_S1_S1_Pd,"",@"SHT_CUDA_INFO"
	.sectionflags	@""
	.align	4


	//----- nvinfo : EIATTR_CUDA_API_VERSION
	.align		4
        /*0000*/ 	.byte	0x04, 0x37
        /*0002*/ 	.short	(.L_5736 - .L_5735)
.L_5735:
        /*0004*/ 	.word	0x00000082


	//----- nvinfo : EIATTR_KPARAM_INFO
	.align		4
.L_5736:
        /*0008*/ 	.byte	0x04, 0x17
        /*000a*/ 	.short	(.L_5738 - .L_5737)
.L_5737:
        /*000c*/ 	.word	0x00000000
        /*0010*/ 	.short	0x0005
        /*0012*/ 	.short	0x0028
        /*0014*/ 	.byte	0x00, 0xf5, 0x21, 0x00


	//----- nvinfo : EIATTR_KPARAM_INFO
	.align		4
.L_5738:
        /*0018*/ 	.byte	0x04, 0x17
        /*001a*/ 	.short	(.L_5740 - .L_5739)
.L_5739:
        /*001c*/ 	.word	0x00000000
        /*0020*/ 	.short	0x0004
        /*0022*/ 	.short	0x0020
        /*0024*/ 	.byte	0x00, 0xf5, 0x21, 0x00


	//----- nvinfo : EIATTR_KPARAM_INFO
	.align		4
.L_5740:
        /*0028*/ 	.byte	0x04, 0x17
        /*002a*/ 	.short	(.L_5742 - .L_5741)
.L_5741:
        /*002c*/ 	.word	0x00000000
        /*0030*/ 	.short	0x0003
        /*0032*/ 	.short	0x0018
        /*0034*/ 	.byte	0x00, 0xf5, 0x21, 0x00


	//----- nvinfo : EIATTR_KPARAM_INFO
	.align		4
.L_5742:
        /*0038*/ 	.byte	0x04, 0x17
        /*003a*/ 	.short	(.L_5744 - .L_5743)
.L_5743:
        /*003c*/ 	.word	0x00000000
        /*0040*/ 	.short	0x0002
        /*0042*/ 	.short	0x0010
        /*0044*/ 	.byte	0x00, 0xf5, 0x21, 0x00


	//----- nvinfo : EIATTR_KPARAM_INFO
	.align		4
.L_5744:
        /*0048*/ 	.byte	0x04, 0x17
        /*004a*/ 	.short	(.L_5746 - .L_5745)
.L_5745:
        /*004c*/ 	.word	0x00000000
        /*0050*/ 	.short	0x0001
        /*0052*/ 	.short	0x0008
        /*0054*/ 	.byte	0x00, 0xf5, 0x21, 0x00


	//----- nvinfo : EIATTR_KPARAM_INFO
	.align		4
.L_5746:
        /*0058*/ 	.byte	0x04, 0x17
        /*005a*/ 	.short	(.L_5748 - .L_5747)
.L_5747:
        /*005c*/ 	.word	0x00000000
        /*0060*/ 	.short	0x0000
        /*0062*/ 	.short	0x0000
        /*0064*/ 	.byte	0x00, 0xf0, 0x11, 0x00


	//----- nvinfo : EIATTR_SPARSE_MMA_MASK
	.align		4
.L_5748:
        /*0068*/ 	.byte	0x03, 0x50
        /*006a*/ 	.short	0x0000


	//----- nvinfo : EIATTR_MAXREG_COUNT
	.align		4
        /*006c*/ 	.byte	0x03, 0x1b
        /*006e*/ 	.short	0x00ff


	//----- nvinfo : EIATTR_NUM_BARRIERS
	.align		4
        /*0070*/ 	.byte	0x02, 0x4c
        /*0072*/ 	.byte	0x01
	.zero		1


	//----- nvinfo : EIATTR_MERCURY_ISA_VERSION
	.align		4
        /*0074*/ 	.byte	0x03, 0x5f
        /*0076*/ 	.short	0x0101


	//----- nvinfo : EIATTR_VRC_CTA_INIT_COUNT
	.align		4
        /*0078*/ 	.byte	0x02, 0x4a
	.zero		1
	.zero		1


	//----- nvinfo : EIATTR_EXIT_INSTR_OFFSETS
	.align		4
        /*007c*/ 	.byte	0x04, 0x1c
        /*007e*/ 	.short	(.L_5750 - .L_5749)


	//   ....[0]....
.L_5749:
        /*0080*/ 	.word	0x00002260


	//   ....[1]....
        /*0084*/ 	.word	0x00002310


	//----- nvinfo : EIATTR_CRS_STACK_SIZE
	.align		4
.L_5750:
        /*0088*/ 	.byte	0x04, 0x1e
        /*008a*/ 	.short	(.L_5752 - .L_5751)
.L_5751:
        /*008c*/ 	.word	0x00000000


	//----- nvinfo : EIATTR_CBANK_PARAM_SIZE
	.align		4
.L_5752:
        /*0090*/ 	.byte	0x03, 0x19
        /*0092*/ 	.short	0x0030


	//----- nvinfo : EIATTR_PARAM_CBANK
	.align		4
        /*0094*/ 	.byte	0x04, 0x0a
        /*0096*/ 	.short	(.L_5754 - .L_5753)
	.align		4
.L_5753:
        /*0098*/ 	.word	index@(.nv.constant0._Z30massMatrixMultiplyGlobalKernelILi7ELi7ELi2EEviPKdS1_S1_S1_Pd)
        /*009c*/ 	.short	0x0380
        /*009e*/ 	.short	0x0030


	//----- nvinfo : EIATTR_SW_WAR
	.align		4
.L_5754:
        /*00a0*/ 	.byte	0x04, 0x36
        /*00a2*/ 	.short	(.L_5756 - .L_5755)
.L_5755:
        /*00a4*/ 	.word	0x00000008
.L_5756:


//--------------------- .nv.info._Z30massMatrixMultiplySharedKernelILi7ELi7ELi2EEviPKdS1_S1_S1_Pd --------------------------
	.section	.nv.info._Z30massMatrixMultiplySharedKernelILi7ELi7ELi2EEviPKdS1_S1_S1_Pd,"",@"SHT_CUDA_INFO"
	.sectionflags	@""
	.align	4


	//----- nvinfo : EIATTR_CUDA_API_VERSION
	.align		4
        /*0000*/ 	.byte	0x04, 0x37
        /*0002*/ 	.short	(.L_5758 - .L_5757)
.L_5757:
        /*0004*/ 	.word	0x00000082


	//----- nvinfo : EIATTR_KPARAM_INFO
	.align		4
.L_5758:
        /*0008*/ 	.byte	0x04, 0x17
        /*000a*/ 	.short	(.L_5760 - .L_5759)
.L_5759:
        /*000c*/ 	.word	0x00000000
        /*0010*/ 	.short	0x0005
        /*0012*/ 	.short	0x0028
        /*0014*/ 	.byte	0x00, 0xf5, 0x21, 0x00


	//----- nvinfo : EIATTR_KPARAM_INFO
	.align		4
.L_5760:
        /*0018*/ 	.byte	0x04, 0x17
        /*001a*/ 	.short	(.L_5762 - .L_5761)
.L_5761:
        /*001c*/ 	.word	0x00000000
        /*0020*/ 	.short	0x0004
        /*0022*/ 	.short	0x0020
        /*0024*/ 	.byte	0x00, 0xf5, 0x21, 0x00


	//----- nvinfo : EIATTR_KPARAM_INFO
	.align		4
.L_5762:
        /*0028*/ 	.byte	0x04, 0x17
        /*002a*/ 	.short	(.L_5764 - .L_5763)
.L_5763:
        /*002c*/ 	.word	0x00000000
        /*0030*/ 	.short	0x0003
        /*0032*/ 	.short	0x0018
        /*0034*/ 	.byte	0x00, 0xf5, 0x21, 0x00


	//----- nvinfo : EIATTR_KPARAM_INFO
	.align		4
.L_5764:
        /*0038*/ 	.byte	0x04, 0x17
        /*003a*/ 	.short	(.L_5766 - .L_5765)
.L_5765:
        /*003c*/ 	.word	0x00000000
        /*0040*/ 	.short	0x0002
        /*0042*/ 	.short	0x0010
        /*0044*/ 	.byte	0x00, 0xf5, 0x21, 0x00


	//----- nvinfo : EIATTR_KPARAM_INFO
	.align		4
.L_5766:
        /*0048*/ 	.byte	0x04, 0x17
        /*004a*/ 	.short	(.L_5768 - .L_5767)
.L_5767:
        /*004c*/ 	.word	0x00000000
        /*0050*/ 	.short	0x0001
        /*0052*/ 	.short	0x0008
        /*0054*/ 	.byte	0x00, 0xf5, 0x21, 0x00


	//----- nvinfo : EIATTR_KPARAM_INFO
	.align		4
.L_5768:
        /*0058*/ 	.byte	0x04, 0x17
        /*005a*/ 	.short	(.L_5770 - .L_5769)
.L_5769:
        /*005c*/ 	.word	0x00000000
        /*0060*/ 	.short	0x0000
        /*0062*/ 	.short	0x0000
        /*0064*/ 	.byte	0x00, 0xf0, 0x11, 0x00


	//----- nvinfo : EIATTR_SPARSE_MMA_MASK
	.align		4
.L_5770:
        /*0068*/ 	.byte	0x03, 0x50
        /*006a*/ 	.short	0x0000


	//----- nvinfo : EIATTR_MAXREG_COUNT
	.align		4
        /*006c*/ 	.byte	0x03, 0x1b
        /*006e*/ 	.short	0x00ff


	//----- nvinfo : EIATTR_NUM_BARRIERS
	.align		4
        /*0070*/ 	.byte	0x02, 0x4c
        /*0072*/ 	.byte	0x01
	.zero		1


	//----- nvinfo : EIATTR_MERCURY_ISA_VERSION
	.align		4
        /*0074*/ 	.byte	0x03, 0x5f
        /*0076*/ 	.short	0x0101


	//----- nvinfo : EIATTR_INT_WARP_WIDE_INSTR_OFFSETS
	.align		4
        /*0078*/ 	.byte	0x04, 0x31
        /*007a*/ 	.short	(.L_5772 - .L_5771)


	//   ....[0]....
.L_5771:
        /*007c*/ 	.word	0x000000d0


	//----- nvinfo : EIATTR_VRC_CTA_INIT_COUNT
	.align		4
.L_5772:
        /*0080*/ 	.byte	0x02, 0x4a
	.zero		1
	.zero		1


	//----- nvinfo : EIATTR_EXIT_INSTR_OFFSETS
	.align		4
        /*0084*/ 	.byte	0x04, 0x1c
        /*0086*/ 	.short	(.L_5774 - .L_5773)


	//   ....[0]....
.L_5773:
        /*0088*/ 	.word	0x00002290


	//   ....[1]....
        /*008c*/ 	.word	0x00002340


	//----- nvinfo : EIATTR_CRS_STACK_SIZE
	.align		4
.L_5774:
        /*0090*/ 	.byte	0x04, 0x1e
        /*0092*/ 	.short	(.L_5776 - .L_5775)
.L_5775:
        /*0094*/ 	.word	0x00000000


	//----- nvinfo : EIATTR_CBANK_PARAM_SIZE
	.align		4
.L_5776:
        /*0098*/ 	.byte	0x03, 0x19
        /*009a*/ 	.short	0x0030


	//----- nvinfo : EIATTR_PARAM_CBANK
	.align		4
        /*009c*/ 	.byte	0x04, 0x0a
        /*009e*/ 	.short	(.L_5778 - .L_5777)
	.align		4
.L_5777:
        /*00a0*/ 	.word	index@(.nv.constant0._Z30massMatrixMultiplySharedKernelILi7ELi7ELi2EEviPKdS1_S1_S1_Pd)
        /*00a4*/ 	.short	0x0380
        /*00a6*/ 	.short	0x0030


	//----- nvinfo : EIATTR_SW_WAR
	.align		4
.L_5778:
        /*00a8*/ 	.byte	0x04, 0x36
        /*00aa*/ 	.short	(.L_5780 - .L_5779)
.L_5779:
        /*00ac*/ 	.word	0x00000008
.L_5780:


//--------------------- .nv.info._Z32massMatrixMultiplyConstantKernelILi7ELi7ELi2EEviPKdS1_S1_S1_Pd --------------------------
	.section	.nv.info._Z32massMatrixMultiplyConstantKernelILi7ELi7ELi2EEviPKdS1_S1_S1_Pd,"",@"SHT_CUDA_INFO"
	.sectionflags	@""
	.align	4


	//----- nvinfo : EIATTR_CUDA_API_VERSION
	.align		4
        /*0000*/ 	.byte	0x04, 0x37
        /*0002*/ 	.short	(.L_5782 - .L_5781)
.L_5781:
        /*0004*/ 	.word	0x00000082


	//----- nvinfo : EIATTR_KPARAM_INFO
	.align		4
.L_5782:
        /*0008*/ 	.byte	0x04, 0x17
        /*000a*/ 	.short	(.L_5784 - .L_5783)
.L_5783:
        /*000c*/ 	.word	0x00000000
        /*0010*/ 	.short	0x0005
        /*0012*/ 	.short	0x0028
        /*0014*/ 	.byte	0x00, 0xf5, 0x21, 0x00


	//----- nvinfo : EIATTR_KPARAM_INFO
	.align		4
.L_5784:
        /*0018*/ 	.byte	0x04, 0x17
        /*001a*/ 	.short	(.L_5786 - .L_5785)
.L_5785:
        /*001c*/ 	.word	0x00000000
        /*0020*/ 	.short	0x0004
        /*0022*/ 	.short	0x0020
        /*0024*/ 	.byte	0x00, 0xf5, 0x21, 0x00


	//----- nvinfo : EIATTR_KPARAM_INFO
	.align		4
.L_5786:
        /*0028*/ 	.byte	0x04, 0x17
        /*002a*/ 	.short	(.L_5788 - .L_5787)
.L_5787:
        /*002c*/ 	.word	0x00000000
        /*0030*/ 	.short	0x0003
        /*0032*/ 	.short	0x0018
        /*0034*/ 	.byte	0x00, 0xf5, 0x21, 0x00


	//----- nvinfo : EIATTR_KPARAM_INFO
	.align		4
.L_5788:
        /*0038*/ 	.byte	0x04, 0x17
        /*003a*/ 	.short	(.L_5790 - .L_5789)
.L_5789:
        /*003c*/ 	.word	0x00000000
        /*0040*/ 	.short	0x0002
        /*0042*/ 	.short	0x0010
        /*0044*/ 	.byte	0x00, 0xf5, 0x21, 0x00


	//----- nvinfo : EIATTR_KPARAM_INFO
	.align		4
.L_5790:
        /*0048*/ 	.byte	0x04, 0x17
        /*004a*/ 	.short	(.L_5792 - .L_5791)
.L_5791:
        /*004c*/ 	.word	0x00000000
        /*0050*/ 	.short	0x0001
        /*0052*/ 	.short	0x0008
        /*0054*/ 	.byte	0x00, 0xf5, 0x21, 0x00


	//----- nvinfo : EIATTR_KPARAM_INFO
	.align		4
.L_5792:
        /*0058*/ 	.byte	0x04, 0x17
        /*005a*/ 	.short	(.L_5794 - .L_5793)
.L_5793:
        /*005c*/ 	.word	0x00000000
        /*0060*/ 	.short	0x0000
        /*0062*/ 	.short	0x0000
        /*0064*/ 	.byte	0x00, 0xf0, 0x11, 0x00


	//----- nvinfo : EIATTR_SPARSE_MMA_MASK
	.align		4
.L_5794:
        /*0068*/ 	.byte	0x03, 0x50
        /*006a*/ 	.short	0x0000


	//----- nvinfo : EIATTR_MAXREG_COUNT
	.align		4
        /*006c*/ 	.byte	0x03, 0x1b
        /*006e*/ 	.short	0x00ff


	//----- nvinfo : EIATTR_NUM_BARRIERS
	.align		4
        /*0070*/ 	.byte	0x02, 0x4c
        /*0072*/ 	.byte	0x01
	.zero		1


	//----- nvinfo : EIATTR_MERCURY_ISA_VERSION
	.align		4
        /*0074*/ 	.byte	0x03, 0x5f
        /*0076*/ 	.short	0x0101


	//----- nvinfo : EIATTR_VRC_CTA_INIT_COUNT
	.align		4
        /*0078*/ 	.byte	0x02, 0x4a
	.zero		1
	.zero		1


	//----- nvinfo : EIATTR_EXIT_INSTR_OFFSETS
	.align		4
        /*007c*/ 	.byte	0x04, 0x1c
        /*007e*/ 	.short	(.L_5796 - .L_5795)


	//   ....[0]....
.L_5795:
        /*0080*/ 	.word	0x000020d0


	//   ....[1]....
        /*0084*/ 	.word	0x00002180


	//----- nvinfo : EIATTR_CRS_STACK_SIZE
	.align		4
.L_5796:
        /*0088*/ 	.byte	0x04, 0x1e
        /*008a*/ 	.short	(.L_5798 - .L_5797)
.L_5797:
        /*008c*/ 	.word	0x00000000


	//----- nvinfo : EIATTR_CBANK_PARAM_SIZE
	.align		4
.L_5798:
        /*0090*/ 	.byte	0x03, 0x19
        /*0092*/ 	.short	0x0030


	//----- nvinfo : EIATTR_PARAM_CBANK
	.align		4
        /*0094*/ 	.byte	0x04, 0x0a
        /*0096*/ 	.short	(.L_5800 - .L_5799)
	.align		4
.L_5799:
        /*0098*/ 	.word	index@(.nv.constant0._Z32massMatrixMultiplyConstantKernelILi7ELi7ELi2EEviPKdS1_S1_S1_Pd)
        /*009c*/ 	.short	0x0380
        /*009e*/ 	.short	0x0030


	//----- nvinfo : EIATTR_SW_WAR
	.align		4
.L_5800:
        /*00a0*/ 	.byte	0x04, 0x36
        /*00a2*/ 	.short	(.L_5802 - .L_5801)
.L_5801:
        /*00a4*/ 	.word	0x00000008
.L_5802:


//--------------------- .nv.info._Z32massMatrixMultiplyRegisterKernelILi7ELi7ELi2EEviPKdS1_S1_S1_Pd --------------------------
	.section	.nv.info._Z32massMatrixMultiplyRegisterKernelILi7ELi7ELi2EEviPKdS1_S1_S1_Pd,"",@"SHT_CUDA_INFO"
	.sectionflags	@""
	.align	4


	//----- nvinfo : EIATTR_CUDA_API_VERSION
	.align		4
        /*0000*/ 	.byte	0x04, 0x37
        /*0002*/ 	.short	(.L_5804 - .L_5803)
.L_5803:
        /*0004*/ 	.word	0x00000082


	//----- nvinfo : EIATTR_KPARAM_INFO
	.align		4
.L_5804:
        /*0008*/ 	.byte	0x04, 0x17
        /*000a*/ 	.short	(.L_5806 - .L_5805)
.L_5805:
        /*000c*/ 	.word	0x00000000
        /*0010*/ 	.short	0x0005
        /*0012*/ 	.short	0x0028
        /*0014*/ 	.byte	0x00, 0xf5, 0x21, 0x00


	//----- nvinfo : EIATTR_KPARAM_INFO
	.align		4
.L_5806:
        /*0018*/ 	.byte	0x04, 0x17
        /*001a*/ 	.short	(.L_5808 - .L_5807)
.L_5807:
        /*001c*/ 	.word	0x00000000
        /*0020*/ 	.short	0x0004
        /*0022*/ 	.short	0x0020
        /*0024*/ 	.byte	0x00, 0xf5, 0x21, 0x00


	//----- nvinfo : EIATTR_KPARAM_INFO
	.align		4
.L_5808:
        /*0028*/ 	.byte	0x04, 0x17
        /*002a*/ 	.short	(.L_5810 - .L_5809)
.L_5809:
        /*002c*/ 	.word	0x00000000
        /*0030*/ 	.short	0x0003
        /*0032*/ 	.short	0x0018
        /*0034*/ 	.byte	0x00, 0xf5, 0x21, 0x00


	//----- nvinfo : EIATTR_KPARAM_INFO
	.align		4
.L_5810:
        /*0038*/ 	.byte	0x04, 0x17
        /*003a*/ 	.short	(.L_5812 - .L_5811)
.L_5811:
        /*003c*/ 	.word	0x00000000
        /*0040*/ 	.short	0x0002
        /*0042*/ 	.short	0x0010
        /*0044*/ 	.byte	0x00, 0xf5, 0x21, 0x00


	//----- nvinfo : EIATTR_KPARAM_INFO
	.align		4
.L_5812:
        /*0048*/ 	.byte	0x04, 0x17
        /*004a*/ 	.short	(.L_5814 - .L_5813)
.L_5813:
        /*004c*/ 	.word	0x00000000
        /*0050*/ 	.short	0x0001
        /*0052*/ 	.short	0x0008
        /*0054*/ 	.byte	0x00, 0xf5, 0x21, 0x00


	//----- nvinfo : EIATTR_KPARAM_INFO
	.align		4
.L_5814:
        /*0058*/ 	.byte	0x04, 0x17
        /*005a*/ 	.short	(.L_5816 - .L_5815)
.L_5815:
        /*005c*/ 	.word	0x00000000
        /*0060*/ 	.short	0x0000
        /*0062*/ 	.short	0x0000
        /*0064*/ 	.byte	0x00, 0xf0, 0x11, 0x00


	//----- nvinfo : EIATTR_SPARSE_MMA_MASK
	.align		4
.L_5816:
        /*0068*/ 	.byte	0x03, 0x50
        /*006a*/ 	.short	0x0000


	//----- nvinfo : EIATTR_MAXREG_COUNT
	.align		4
        /*006c*/ 	.byte	0x03, 0x1b
        /*006e*/ 	.short	0x00ff


	//----- nvinfo : EIATTR_NUM_BARRIERS
	.align		4
        /*0070*/ 	.byte	0x02, 0x4c
        /*0072*/ 	.byte	0x01
	.zero		1


	//----- nvinfo : EIATTR_MERCURY_ISA_VERSION
	.align		4
        /*0074*/ 	.byte	0x03, 0x5f
        /*0076*/ 	.short	0x0101


	//----- nvinfo : EIATTR_INT_WARP_WIDE_INSTR_OFFSETS
	.align		4
        /*0078*/ 	.byte	0x04, 0x31
        /*007a*/ 	.short	(.L_5818 - .L_5817)


	//   ....[0]....
.L_5817:
        /*007c*/ 	.word	0x000000d0


	//----- nvinfo : EIATTR_VRC_CTA_INIT_COUNT
	.align		4
.L_5818:
        /*0080*/ 	.byte	0x02, 0x4a
	.zero		1
	.zero		1


	//----- nvinfo : EIATTR_EXIT_INSTR_OFFSETS
	.align		4
        /*0084*/ 	.byte	0x04, 0x1c
        /*0086*/ 	.short	(.L_5820 - .L_5819)


	//   ....[0]....
.L_5819:
        /*0088*/ 	.word	0x00002270


	//   ....[1]....
        /*008c*/ 	.word	0x00002320


	//----- nvinfo : EIATTR_CRS_STACK_SIZE
	.align		4
.L_5820:
        /*0090*/ 	.byte	0x04, 0x1e
        /*0092*/ 	.short	(.L_5822 - .L_5821)
.L_5821:
        /*0094*/ 	.word	0x00000000


	//----- nvinfo : EIATTR_CBANK_PARAM_SIZE
	.align		4
.L_5822:
        /*0098*/ 	.byte	0x03, 0x19
        /*009a*/ 	.short	0x0030


	//----- nvinfo : EIATTR_PARAM_CBANK
	.align		4
        /*009c*/ 	.byte	0x04, 0x0a
        /*009e*/ 	.short	(.L_5824 - .L_5823)
	.align		4
.L_5823:
        /*00a0*/ 	.word	index@(.nv.constant0._Z32massMatrixMultiplyRegisterKernelILi7ELi7ELi2EEviPKdS1_S1_S1_Pd)
        /*00a4*/ 	.short	0x0380
        /*00a6*/ 	.short	0x0030


	//----- nvinfo : EIATTR_SW_WAR
	.align		4
.L_5824:
        /*00a8*/ 	.byte	0x04, 0x36
        /*00aa*/ 	.short	(.L_5826 - .L_5825)
.L_5825:
        /*00ac*/ 	.word	0x00000008
.L_5826:


//--------------------- .nv.info._Z42massMatrixMultiplyMonolithicConstantKernelILi6ELi10ELi1EEviPKdS1_S1_S1_Pd --------------------------
	.section	.nv.info._Z42massMatrixMultiplyMonolithicConstantKernelILi6ELi10ELi1EEviPKdS1_S1_S1_Pd,"",@"SHT_CUDA_INFO"
	.sectionflags	@""
	.align	4


	//----- nvinfo : EIATTR_CUDA_API_VERSION
	.align		4
        /*0000*/ 	.byte	0x04, 0x37
        /*0002*/ 	.short	(.L_5828 - .L_5827)
.L_5827:
        /*0004*/ 	.word	0x00000082


	//----- nvinfo : EIATTR_KPARAM_INFO
	.align		4
.L_5828:
        /*0008*/ 	.byte	0x04, 0x17
        /*000a*/ 	.short	(.L_5830 - .L_5829)
.L_5829:
        /*000c*/ 	.word	0x00000000
        /*0010*/ 	.short	0x0005
        /*0012*/ 	.short	0x0028
        /*0014*/ 	.byte	0x00, 0xf5, 0x21, 0x00


	//----- nvinfo : EIATTR_KPARAM_INFO
	.align		4
.L_5830:
        /*0018*/ 	.byte	0x04, 0x17
        /*001a*/ 	.short	(.L_5832 - .L_5831)
.L_5831:
        /*001c*/ 	.word	0x00000000
        /*0020*/ 	.short	0x0004
        /*0022*/ 	.short	0x0020
        /*0024*/ 	.byte	0x00, 0xf5, 0x21, 0x00


	//----- nvinfo : EIATTR_KPARAM_INFO
	.align		4
.L_5832:
        /*0028*/ 	.byte	0x04, 0x17
        /*002a*/ 	.short	(.L_5834 - .L_5833)
.L_5833:
        /*002c*/ 	.word	0x00000000
        /*0030*/ 	.short	0x0003
        /*0032*/ 	.short	0x0018
        /*0034*/ 	.byte	0x00, 0xf5, 0x21, 0x00


	//----- nvinfo : EIATTR_KPARAM_INFO
	.align		4
.L_5834:
        /*0038*/ 	.byte	0x04, 0x17
        /*003a*/ 	.short	(.L_5836 - .L_5835)
.L_5835:
        /*003c*/ 	.word	0x00000000
        /*0040*/ 	.short	0x0002
        /*0042*/ 	.short	0x0010
        /*0044*/ 	.byte	0x00, 0xf5, 0x21, 0x00


	//----- nvinfo : EIATTR_KPARAM_INFO
	.align		4
.L_5836:
        /*0048*/ 	.byte	0x04, 0x17
        /*004a*/ 	.short	(.L_5838 - .L_5837)
.L_5837:
        /*004c*/ 	.word	0x00000000
        /*0050*/ 	.short	0x0001
        /*0052*/ 	.short	0x0008
        /*0054*/ 	.byte	0x00, 0xf5, 0x21, 0x00


	//----- nvinfo : EIATTR_KPARAM_INFO
	.align		4
.L_5838:
        /*0058*/ 	.byte	0x04, 0x17
        /*005a*/ 	.short	(.L_5840 - .L_5839)
.L_5839:
        /*005c*/ 	.word	0x00000000
        /*0060*/ 	.short	0x0000
        /*0062*/ 	.short	0x0000
        /*0064*/ 	.byte	0x00, 0xf0, 0x11, 0x00


	//----- nvinfo : EIATTR_SPARSE_MMA_MASK
	.align		4
.L_5840:
        /*0068*/ 	.byte	0x03, 0x50
        /*006a*/ 	.short	0x0000


	//----- nvinfo : EIATTR_MAXREG_COUNT
	.align		4
        /*006c*/ 	.byte	0x03, 0x1b
        /*006e*/ 	.short	0x00ff


	//----- nvinfo : EIATTR_NUM_BARRIERS
	.align		4
        /*0070*/ 	.byte	0x02, 0x4c
        /*0072*/ 	.byte	0x01
	.zero		1


	//----- nvinfo : EIATTR_MERCURY_ISA_VERSION
	.align		4
        /*0074*/ 	.byte	0x03, 0x5f
        /*0076*/ 	.short	0x0101


	//----- nvinfo : EIATTR_VRC_CTA_INIT_COUNT
	.align		4
        /*0078*/ 	.byte	0x02, 0x4a
	.zero		1
	.zero		1


	//----- nvinfo : EIATTR_EXIT_INSTR_OFFSETS
	.align		4
        /*007c*/ 	.byte	0x04, 0x1c
        /*007e*/ 	.short	(.L_5842 - .L_5841)


	//   ....[0]....
.L_5841:
        /*0080*/ 	.word	0x00002cc0


	//   ....[1]....
        /*0084*/ 	.word	0x00002d60


	//----- nvinfo : EIATTR_CRS_STACK_SIZE
	.align		4
.L_5842:
        /*0088*/ 	.byte	0x04, 0x1e
        /*008a*/ 	.short	(.L_5844 - .L_5843)
.L_5843:
        /*008c*/ 	.word	0x00000000


	//----- nvinfo : EIATTR_CBANK_PARAM_SIZE
	.align		4
.L_5844:
        /*0090*/ 	.byte	0x03, 0x19
        /*0092*/ 	.short	0x0030


	//----- nvinfo : EIATTR_PARAM_CBANK
	.align		4
        /*0094*/ 	.byte	0x04, 0x0a
        /*0096*/ 	.short	(.L_5846 - .L_5845)
	.align		4
.L_5845:
        /*0098*/ 	.word	index@(.nv.constant0._Z42massMatrixMultiplyMonolithicConstantKernelILi6ELi10ELi1EEviPKdS1_S1_S1_Pd)
        /*009c*/ 	.short	0x0380
        /*009e*/ 	.short	0x0030


	//----- nvinfo : EIATTR_SW_WAR
	.align		4
.L_5846:
        /*00a0*/ 	.byte	0x04, 0x36
        /*00a2*/ 	.short	(.L_5848 - .L_5847)
.L_5847:
        /*00a4*/ 	.word	0x00000008
.L_5848:


//--------------------- .nv.info._Z40massMatrixMultiplyMonolithicGlobalKernelILi6ELi10ELi1EEviPKdS1_S1_S1_Pd --------------------------
	.section	.nv.info._Z40massMatrixMultiplyMonolithicGlobalKernelILi6ELi10ELi1EEviPKdS1_S1_S1_Pd,"",@"SHT_CUDA_INFO"
	.sectionflags	@""
	.align	4


	//----- nvinfo : EIATTR_CUDA_API_VERSION
	.align		4
        /*0000*/ 	.byte	0x04, 0x37
        /*0002*/ 	.short	(.L_5850 - .L_5849)
.L_5849:
        /*0004*/ 	.word	0x00000082


	//----- nvinfo : EIATTR_KPARAM_INFO
	.align		4
.L_5850:
        /*0008*/ 	.byte	0x04, 0x17
        /*000a*/ 	.short	(.L_5852 - .L_5851)
.L_5851:
        /*000c*/ 	.word	0x00000000
        /*0010*/ 	.short	0x0005
        /*0012*/ 	.short	0x0028
        /*0014*/ 	.byte	0x00, 0xf5, 0x21, 0x00


	//----- nvinfo : EIATTR_KPARAM_INFO
	.align		4
.L_5852:
        /*0018*/ 	.byte	0x04, 0x17
        /*001a*/ 	.short	(.L_5854 - .L_5853)
.L_5853:
        /*001c*/ 	.word	0x00000000
        /*0020*/ 	.short	0x0004
        /*0022*/ 	.short	0x0020
        /*0024*/ 	.byte	0x00, 0xf5, 0x21, 0x00


	//----- nvinfo : EIATTR_KPARAM_INFO
	.align		4
.L_5854:
        /*0028*/ 	.byte	0x04, 0x17
        /*002a*/ 	.short	(.L_5856 - .L_5855)
.L_5855:
        /*002c*/ 	.word	0x00000000
        /*0030*/ 	.short	0x0003
        /*0032*/ 	.short	0x0018
        /*0034*/ 	.byte	0x00, 0xf5, 0x21, 0x00


	//----- nvinfo : EIATTR_KPARAM_INFO
	.align		4
.L_5856:
        /*0038*/ 	.byte	0x04, 0x17
        /*003a*/ 	.short	(.L_5858 - .L_5857)
.L_5857:
        /*003c*/ 	.word	0x00000000
        /*0040*/ 	.short	0x0002
        /*0042*/ 	.short	0x0010
        /*0044*/ 	.byte	0x00, 0xf5, 0x21, 0x00


	//----- nvinfo : EIATTR_KPARAM_INFO
	.align		4
.L_5858:
        /*0048*/ 	.byte	0x04, 0x17
        /*004a*/ 	.short	(.L_5860 - .L_5859)
.L_5859:
        /*004c*/ 	.word	0x00000000
        /*0050*/ 	.short	0x0001
        /*0052*/ 	.short	0x0008
        /*0054*/ 	.byte	0x00, 0xf5, 0x21, 0x00


	//----- nvinfo : EIATTR_KPARAM_INFO
	.align		4
.L_5860:
        /*0058*/ 	.byte	0x04, 0x17
        /*005a*/ 	.short	(.L_5862 - .L_5861)
.L_5861:
        /*005c*/ 	.word	0x00000000
        /*0060*/ 	.short	0x0000
        /*0062*/ 	.short	0x0000
        /*0064*/ 	.byte	0x00, 0xf0, 0x11, 0x00


	//----- nvinfo : EIATTR_SPARSE_MMA_MASK
	.align		4
.L_5862:
        /*0068*/ 	.byte	0x03, 0x50
        /*006a*/ 	.short	0x0000


	//----- nvinfo : EIATTR_MAXREG_COUNT
	.align		4
        /*006c*/ 	.byte	0x03, 0x1b
        /*006e*/ 	.short	0x00ff


	//----- nvinfo : EIATTR_NUM_BARRIERS
	.align		4
        /*0070*/ 	.byte	0x02, 0x4c
        /*0072*/ 	.byte	0x01
	.zero		1


	//----- nvinfo : EIATTR_MERCURY_ISA_VERSION
	.align		4
        /*0074*/ 	.byte	0x03, 0x5f
        /*0076*/ 	.short	0x0101


	//----- nvinfo : EIATTR_VRC_CTA_INIT_COUNT
	.align		4
        /*0078*/ 	.byte	0x02, 0x4a
	.zero		1
	.zero		1


	//----- nvinfo : EIATTR_EXIT_INSTR_OFFSETS
	.align		4
        /*007c*/ 	.byte	0x04, 0x1c
        /*007e*/ 	.short	(.L_5864 - .L_5863)


	//   ....[0]....
.L_5863:
        /*0080*/ 	.word	0x00002c30


	//   ....[1]....
        /*0084*/ 	.word	0x00002cd0


	//----- nvinfo : EIATTR_CRS_STACK_SIZE
	.align		4
.L_5864:
        /*0088*/ 	.byte	0x04, 0x1e
        /*008a*/ 	.short	(.L_5866 - .L_5865)
.L_5865:
        /*008c*/ 	.word	0x00000000


	//----- nvinfo : EIATTR_CBANK_PARAM_SIZE
	.align		4
.L_5866:
        /*0090*/ 	.byte	0x03, 0x19
        /*0092*/ 	.short	0x0030


	//----- nvinfo : EIATTR_PARAM_CBANK
	.align		4
        /*0094*/ 	.byte	0x04, 0x0a
        /*0096*/ 	.short	(.L_5868 - .L_5867)
	.align		4
.L_5867:
        /*0098*/ 	.word	index@(.nv.constant0._Z40massMatrixMultiplyMonolithicGlobalKernelILi6ELi10ELi1EEviPKdS1_S1_S1_Pd)
        /*009c*/ 	.short	0x0380
        /*009e*/ 	.short	0x0030


	//----- nvinfo : EIATTR_SW_WAR
	.align		4
.L_5868:
        /*00a0*/ 	.byte	0x04, 0x36
        /*00a2*/ 	.short	(.L_5870 - .L_5869)
.L_5869:
        /*00a4*/ 	.word	0x00000008
.L_5870:


//--------------------- .nv.info._Z30massMatrixMultiplyGlobalKernelILi6ELi10ELi1EEviPKdS1_S1_S1_Pd --------------------------
	.section	.nv.info._Z30massMatrixMultiplyGlobalKernelILi6ELi10ELi1EEviPKdS1_S1_S1_Pd,"",@"SHT_CUDA_INFO"
	.sectionflags	@""
	.align	4


	//----- nvinfo : EIATTR_CUDA_API_VERSION
	.align		4
        /*0000*/ 	.byte	0x04, 0x37
        /*0002*/ 	.short	(.L_5872 - .L_5871)
.L_5871:
        /*0004*/ 	.word	0x00000082


	//----- nvinfo : EIATTR_KPARAM_INFO
	.align		4
.L_5872:
        /*0008*/ 	.byte	0x04, 0x17
        /*000a*/ 	.short	(.L_5874 - .L_5873)
.L_5873:
        /*000c*/ 	.word	0x00000000
        /*0010*/ 	.short	0x0005
        /*0012*/ 	.short	0x0028
        /*0014*/ 	.byte	0x00, 0xf5, 0x21, 0x00


	//----- nvinfo : EIATTR_KPARAM_INFO
	.align		4
.L_5874:
        /*0018*/ 	.byte	0x04, 0x17
        /*001a*/ 	.short	(.L_5876 - .L_5875)
.L_5875:
        /*001c*/ 	.word	0x00000000
        /*0020*/ 	.short	0x0004
        /*0022*/ 	.short	0x0020
        /*0024*/ 	.byte	0x00, 0xf5, 0x21, 0x00


	//----- nvinfo : EIATTR_KPARAM_INFO
	.align		4
.L_5876:
        /*0028*/ 	.byte	0x04, 0x17
        /*002a*/ 	.short	(.L_5878 - .L_5877)
.L_5877:
        /*002c*/ 	.word	0x00000000
        /*0030*/ 	.short	0x0003
        /*0032*/ 	.short	0x0018
        /*0034*/ 	.byte	0x00, 0xf5, 0x21, 0x00


	//----- nvinfo : EIATTR_KPARAM_INFO
	.align		4
.L_5878:
        /*0038*/ 	.byte	0x04, 0x17
        /*003a*/ 	.short	(.L_5880 - .L_5879)
.L_5879:
        /*003c*/ 	.word	0x00000000
        /*0040*/ 	.short	0x0002
        /*0042*/ 	.short	0x0010
        /*0044*/ 	.byte	0x00, 0xf5, 0x21, 0x00


	//----- nvinfo : EIATTR_KPARAM_INFO
	.align		4
.L_5880:
        /*0048*/ 	.byte	0x04, 0x17
        /*004a*/ 	.short	(.L_5882 - .L_5881)
.L_5881:
        /*004c*/ 	.word	0x00000000
        /*0050*/ 	.short	0x0001
        /*0052*/ 	.short	0x0008
        /*0054*/ 	.byte	0x00, 0xf5, 0x21, 0x00


	//----- nvinfo : EIATTR_KPARAM_INFO
	.align		4
.L_5882:
        /*0058*/ 	.byte	0x04, 0x17
        /*005a*/ 	.short	(.L_5884 - .L_5883)
.L_5883:
        /*005c*/ 	.word	0x00000000
        /*0060*/ 	.short	0x0000
        /*0062*/ 	.short	0x0000
        /*0064*/ 	.byte	0x00, 0xf0, 0x11, 0x00


	//----- nvinfo : EIATTR_SPARSE_MMA_MASK
	.align		4
.L_5884:
        /*0068*/ 	.byte	0x03, 0x50
        /*006a*/ 	.short	0x0000


	//----- nvinfo : EIATTR_MAXREG_COUNT
	.align		4
        /*006c*/ 	.byte	0x03, 0x1b
        /*006e*/ 	.short	0x00ff


	//----- nvinfo : EIATTR_NUM_BARRIERS
	.align		4
        /*0070*/ 	.byte	0x02, 0x4c
        /*0072*/ 	.byte	0x01
	.zero		1


	//----- nvinfo : EIATTR_MERCURY_ISA_VERSION
	.align		4
        /*0074*/ 	.byte	0x03, 0x5f
        /*0076*/ 	.short	0x0101


	//----- nvinfo : EIATTR_VRC_CTA_INIT_COUNT
	.align		4
        /*0078*/ 	.byte	0x02, 0x4a
	.zero		1
	.zero		1


	//----- nvinfo : EIATTR_EXIT_INSTR_OFFSETS
	.align		4
        /*007c*/ 	.byte	0x04, 0x1c
        /*007e*/ 	.short	(.L_5886 - .L_5885)


	//   ....[0]....
.L_5885:
        /*0080*/ 	.word	0x000020f0


	//   ....[1]....
        /*0084*/ 	.word	0x000021a0


	//----- nvinfo : EIATTR_CRS_STACK_SIZE
	.align		4
.L_5886:
        /*0088*/ 	.byte	0x04, 0x1e
        /*008a*/ 	.short	(.L_5888 - .L_5887)
.L_5887:
        /*008c*/ 	.word	0x00000000


	//----- nvinfo : EIATTR_CBANK_PARAM_SIZE
	.align		4
.L_5888:
        /*0090*/ 	.byte	0x03, 0x19
        /*0092*/ 	.short	0x0030


	//----- nvinfo : EIATTR_PARAM_CBANK
	.align		4
        /*0094*/ 	.byte	0x04, 0x0a
        /*0096*/ 	.short	(.L_5890 - .L_5889)
	.align		4
.L_5889:
        /*0098*/ 	.word	index@(.nv.constant0._Z30massMatrixMultiplyGlobalKernelILi6ELi10ELi1EEviPKdS1_S1_S1_Pd)
        /*009c*/ 	.short	0x0380
        /*009e*/ 	.short	0x0030


	//----- nvinfo : EIATTR_SW_WAR
	.align		4
.L_5890:
        /*00a0*/ 	.byte	0x04, 0x36
        /*00a2*/ 	.short	(.L_5892 - .L_5891)
.L_5891:
        /*00a4*/ 	.word	0x00000008
.L_5892:


//--------------------- .nv.info._Z30massMatrixMultiplySharedKernelILi6ELi10ELi1EEviPKdS1_S1_S1_Pd --------------------------
	.section	.nv.info._Z30massMatrixMultiplySharedKernelILi6ELi10ELi1EEviPKdS1_S1_S1_Pd,"",@"SHT_CUDA_INFO"
	.sectionflags	@""
	.align	4


	//----- nvinfo : EIATTR_CUDA_API_VERSION
	.align		4
        /*0000*/ 	.byte	0x04, 0x37
        /*0002*/ 	.short	(.L_5894 - .L_5893)
.L_5893:
        /*0004*/ 	.word	0x00000082


	//----- nvinfo : EIATTR_KPARAM_INFO
	.align		4
.L_5894:
        /*0008*/ 	.byte	0x04, 0x17
        /*000a*/ 	.short	(.L_5896 - .L_5895)
.L_5895:
        /*000c*/ 	.word	0x00000000
        /*0010*/ 	.short	0x0005
        /*0012*/ 	.short	0x0028
        /*0014*/ 	.byte	0x00, 0xf5, 0x21, 0x00


	//----- nvinfo : EIATTR_KPARAM_INFO
	.align		4
.L_5896:
        /*0018*/ 	.byte	0x04, 0x17
        /*001a*/ 	.short	(.L_5898 - .L_5897)
.L_5897:
        /*001c*/ 	.word	0x00000000
        /*0020*/ 	.short	0x0004
        /*0022*/ 	.short	0x0020
        /*0024*/ 	.byte	0x00, 0xf5, 0x21, 0x00


	//----- nvinfo : EIATTR_KPARAM_INFO
	.align		4
.L_5898:
        /*0028*/ 	.byte	0x04, 0x17
        /*002a*/ 	.short	(.L_5900 - .L_5899)
.L_5899:
        /*002c*/ 	.word	0x00000000
        /*0030*/ 	.short	0x0003
        /*0032*/ 	.short	0x0018
        /*0034*/ 	.byte	0x00, 0xf5, 0x21, 0x00


	//----- nvinfo : EIATTR_KPARAM_INFO
	.align		4
.L_5900:
        /*0038*/ 	.byte	0x04, 0x17
        /*003a*/ 	.short	(.L_5902 - .L_5901)
.L_5901:
        /*003c*/ 	.word	0x00000000
        /*0040*/ 	.short	0x0002
        /*0042*/ 	.short	0x0010
        /*0044*/ 	.byte	0x00, 0xf5, 0x21, 0x00


	//----- nvinfo : EIATTR_KPARAM_INFO
	.align		4
.L_5902:
        /*0048*/ 	.byte	0x04, 0x17
        /*004a*/ 	.short	(.L_5904 - .L_5903)
.L_5903:
        /*004c*/ 	.word	0x00000000
        /*0050*/ 	.short	0x0001
        /*0052*/ 	.short	0x0008
        /*0054*/ 	.byte	0x00, 0xf5, 0x21, 0x00


	//----- nvinfo : EIATTR_KPARAM_INFO
	.align		4
.L_5904:
        /*0058*/ 	.byte	0x04, 0x17
        /*005a*/ 	.short	(.L_5906 - .L_5905)
.L_5905:
        /*005c*/ 	.word	0x00000000
        /*0060*/ 	.short	0x0000
        /*0062*/ 	.short	0x0000
        /*0064*/ 	.byte	0x00, 0xf0, 0x11, 0x00


	//----- nvinfo : EIATTR_SPARSE_MMA_MASK
	.align		4
.L_5906:
        /*0068*/ 	.byte	0x03, 0x50
        /*006a*/ 	.short	0x0000


	//----- nvinfo : EIATTR_MAXREG_COUNT
	.align		4
        /*006c*/ 	.byte	0x03, 0x1b
        /*006e*/ 	.short	0x00ff


	//----- nvinfo : EIATTR_NUM_BARRIERS
	.align		4
        /*0070*/ 	.byte	0x02, 0x4c
        /*0072*/ 	.byte	0x01
	.zero		1


	//----- nvinfo : EIATTR_MERCURY_ISA_VERSION
	.align		4
        /*0074*/ 	.byte	0x03, 0x5f
        /*0076*/ 	.short	0x0101


	//----- nvinfo : EIATTR_INT_WARP_WIDE_INSTR_OFFSETS
	.align		4
        /*0078*/ 	.byte	0x04, 0x31
        /*007a*/ 	.short	(.L_5908 - .L_5907)


	//   ....[0]....
.L_5907:
        /*007c*/ 	.word	0x000000f0


	//----- nvinfo : EIATTR_VRC_CTA_INIT_COUNT
	.align		4
.L_5908:
        /*0080*/ 	.byte	0x02, 0x4a
	.zero		1
	.zero		1


	//----- nvinfo : EIATTR_EXIT_INSTR_OFFSETS
	.align		4
        /*0084*/ 	.byte	0x04, 0x1c
        /*0086*/ 	.short	(.L_5910 - .L_5909)


	//   ....[0]....
.L_5909:
        /*0088*/ 	.word	0x000020f0


	//   ....[1]....
        /*008c*/ 	.word	0x000021a0


	//----- nvinfo : EIATTR_CRS_STACK_SIZE
	.align		4
.L_5910:
        /*0090*/ 	.byte	0x04, 0x1e
        /*0092*/ 	.short	(.L_5912 - .L_5911)
.L_5911:
        /*0094*/ 	.word	0x00000000


	//----- nvinfo : EIATTR_CBANK_PARAM_SIZE
	.align		4
.L_5912:
        /*0098*/ 	.byte	0x03, 0x19
        /*009a*/ 	.short	0x0030


	//----- nvinfo : EIATTR_PARAM_CBANK
	.align		4
        /*009c*/ 	.byte	0x04, 0x0a
        /*009e*/ 	.short	(.L_5914 - .L_5913)
	.align		4
.L_5913:
        /*00a0*/ 	.word	index@(.nv.constant0._Z30massMatrixMultiplySharedKernelILi6ELi10ELi1EEviPKdS1_S1_S1_Pd)
        /*00a4*/ 	.short	0x0380
        /*00a6*/ 	.short	0x0030


	//----- nvinfo : EIATTR_SW_WAR
	.align		4
.L_5914:
        /*00a8*/ 	.byte	0x04, 0x36
        /*00aa*/ 	.short	(.L_5916 - .L_5915)
.L_5915:
        /*00ac*/ 	.word	0x00000008
.L_5916:


//--------------------- .nv.info._Z32massMatrixMultiplyConstantKernelILi6ELi10ELi1EEviPKdS1_S1_S1_Pd --------------------------
	.section	.nv.info._Z32massMatrixMultiplyConstantKernelILi6ELi10ELi1EEviPKdS1_S1_S1_Pd,"",@"SHT_CUDA_INFO"
	.sectionflags	@""
	.align	4


	//----- nvinfo : EIATTR_CUDA_API_VERSION
	.align		4
        /*0000*/ 	.byte	0x04, 0x37
        /*0002*/ 	.short	(.L_5918 - .L_5917)
.L_5917:
        /*0004*/ 	.word	0x00000082


	//----- nvinfo : EIATTR_KPARAM_INFO
	.align		4
.L_5918:
        /*0008*/ 	.byte	0x04, 0x17
        /*000a*/ 	.short	(.L_5920 - .L_5919)
.L_5919:
        /*000c*/ 	.word	0x00000000
        /*0010*/ 	.short	0x0005
        /*0012*/ 	.short	0x0028
        /*0014*/ 	.byte	0x00, 0xf5, 0x21, 0x00


	//----- nvinfo : EIATTR_KPARAM_INFO
	.align		4
.L_5920:
        /*0018*/ 	.byte	0x04, 0x17
        /*001a*/ 	.short	(.L_5922 - .L_5921)
.L_5921:
        /*001c*/ 	.word	0x00000000
        /*0020*/ 	.short	0x0004
        /*0022*/ 	.short	0x0020
        /*0024*/ 	.byte	0x00, 0xf5, 0x21, 0x00


	//----- nvinfo : EIATTR_KPARAM_INFO
	.align		4
.L_5922:
        /*0028*/ 	.byte	0x04, 0x17
        /*002a*/ 	.short	(.L_5924 - .L_5923)
.L_5923:
        /*002c*/ 	.word	0x00000000
        /*0030*/ 	.short	0x0003
        /*0032*/ 	.short	0x0018
        /*0034*/ 	.byte	0x00, 0xf5, 0x21, 0x00


	//----- nvinfo : EIATTR_KPARAM_INFO
	.align		4
.L_5924:
        /*0038*/ 	.byte	0x04, 0x17
        /*003a*/ 	.short	(.L_5926 - .L_5925)
.L_5925:
        /*003c*/ 	.word	0x00000000
        /*0040*/ 	.short	0x0002
        /*0042*/ 	.short	0x0010
        /*0044*/ 	.byte	0x00, 0xf5, 0x21, 0x00


	//----- nvinfo : EIATTR_KPARAM_INFO
	.align		4
.L_5926:
        /*0048*/ 	.byte	0x04, 0x17
        /*004a*/ 	.short	(.L_5928 - .L_5927)
.L_5927:
        /*004c*/ 	.word	0x00000000
        /*0050*/ 	.short	0x0001
        /*0052*/ 	.short	0x0008
        /*0054*/ 	.byte	0x00, 0xf5, 0x21, 0x00


	//----- nvinfo : EIATTR_KPARAM_INFO
	.align		4
.L_5928:
        /*0058*/ 	.byte	0x04, 0x17
        /*005a*/ 	.short	(.L_5930 - .L_5929)
.L_5929:
        /*005c*/ 	.word	0x00000000
        /*0060*/ 	.short	0x0000
        /*0062*/ 	.short	0x0000
        /*0064*/ 	.byte	0x00, 0xf0, 0x11, 0x00


	//----- nvinfo : EIATTR_SPARSE_MMA_MASK
	.align		4
.L_5930:
        /*0068*/ 	.byte	0x03, 0x50
        /*006a*/ 	.short	0x0000


	//----- nvinfo : EIATTR_MAXREG_COUNT
	.align		4
        /*006c*/ 	.byte	0x03, 0x1b
        /*006e*/ 	.short	0x00ff


	//----- nvinfo : EIATTR_NUM_BARRIERS
	.align		4
        /*0070*/ 	.byte	0x02, 0x4c
        /*0072*/ 	.byte	0x01
	.zero		1


	//----- nvinfo : EIATTR_MERCURY_ISA_VERSION
	.align		4
        /*0074*/ 	.byte	0x03, 0x5f
        /*0076*/ 	.short	0x0101


	//----- nvinfo : EIATTR_VRC_CTA_INIT_COUNT
	.align		4
        /*0078*/ 	.byte	0x02, 0x4a
	.zero		1
	.zero		1


	//----- nvinfo : EIATTR_EXIT_INSTR_OFFSETS
	.align		4
        /*007c*/ 	.byte	0x04, 0x1c
        /*007e*/ 	.short	(.L_5932 - .L_5931)


	//   ....[0]....
.L_5931:
        /*0080*/ 	.word	0x00001f90


	//   ....[1]....
        /*0084*/ 	.word	0x00002040


	//----- nvinfo : EIATTR_CRS_STACK_SIZE
	.align		4
.L_5932:
        /*0088*/ 	.byte	0x04, 0x1e
        /*008a*/ 	.short	(.L_5934 - .L_5933)
.L_5933:
        /*008c*/ 	.word	0x00000000


	//----- nvinfo : EIATTR_CBANK_PARAM_SIZE
	.align		4
.L_5934:
        /*0090*/ 	.byte	0x03, 0x19
        /*0092*/ 	.short	0x0030


	//----- nvinfo : EIATTR_PARAM_CBANK
	.align		4
        /*0094*/ 	.byte	0x04, 0x0a
        /*0096*/ 	.short	(.L_5936 - .L_5935)
	.align		4
.L_5935:
        /*0098*/ 	.word	index@(.nv.constant0._Z32massMatrixMultiplyConstantKernelILi6ELi10ELi1EEviPKdS1_S1_S1_Pd)
        /*009c*/ 	.short	0x0380
        /*009e*/ 	.short	0x0030


	//----- nvinfo : EIATTR_SW_WAR
	.align		4
.L_5936:
        /*00a0*/ 	.byte	0x04, 0x36
        /*00a2*/ 	.short	(.L_5938 - .L_5937)
.L_5937:
        /*00a4*/ 	.word	0x00000008
.L_5938:


//--------------------- .nv.info._Z32massMatrixMultiplyRegisterKernelILi6ELi10ELi1EEviPKdS1_S1_S1_Pd --------------------------
	.section	.nv.info._Z32massMatrixMultiplyRegisterKernelILi6ELi10ELi1EEviPKdS1_S1_S1_Pd,"",@"SHT_CUDA_INFO"
	.sectionflags	@""
	.align	4


	//----- nvinfo : EIATTR_CUDA_API_VERSION
	.align		4
        /*0000*/ 	.byte	0x04, 0x37
        /*0002*/ 	.short	(.L_5940 - .L_5939)
.L_5939:
        /*0004*/ 	.word	0x00000082


	//----- nvinfo : EIATTR_KPARAM_INFO
	.align		4
.L_5940:
        /*0008*/ 	.byte	0x04, 0x17
        /*000a*/ 	.short	(.L_5942 - .L_5941)
.L_5941:
        /*000c*/ 	.word	0x00000000
        /*0010*/ 	.short	0x0005
        /*0012*/ 	.short	0x0028
        /*0014*/ 	.byte	0x00, 0xf5, 0x21, 0x00


	//----- nvinfo : EIATTR_KPARAM_INFO
	.align		4
.L_5942:
        /*0018*/ 	.byte	0x04, 0x17
        /*001a*/ 	.short	(.L_5944 - .L_5943)
.L_5943:
        /*001c*/ 	.word	0x00000000
        /*0020*/ 	.short	0x0004
        /*0022*/ 	.short	0x0020
        /*0024*/ 	.byte	0x00, 0xf5, 0x21, 0x00


	//----- nvinfo : EIATTR_KPARAM_INFO
	.align		4
.L_5944:
        /*0028*/ 	.byte	0x04, 0x17
        /*002a*/ 	.short	(.L_5946 - .L_5945)
.L_5945:
        /*002c*/ 	.word	0x00000000
        /*0030*/ 	.short	0x0003
        /*0032*/ 	.short	0x0018
        /*0034*/ 	.byte	0x00, 0xf5, 0x21, 0x00


	//----- nvinfo : EIATTR_KPARAM_INFO
	.align		4
.L_5946:
        /*0038*/ 	.byte	0x04, 0x17
        /*003a*/ 	.short	(.L_5948 - .L_5947)
.L_5947:
        /*003c*/ 	.word	0x00000000
        /*0040*/ 	.short	0x0002
        /*0042*/ 	.short	0x0010
        /*0044*/ 	.byte	0x00, 0xf5, 0x21, 0x00


	//----- nvinfo : EIATTR_KPARAM_INFO
	.align		4
.L_5948:
        /*0048*/ 	.byte	0x04, 0x17
        /*004a*/ 	.short	(.L_5950 - .L_5949)
.L_5949:
        /*004c*/ 	.word	0x00000000
        /*0050*/ 	.short	0x0001
        /*0052*/ 	.short	0x0008
        /*0054*/ 	.byte	0x00, 0xf5, 0x21, 0x00


	//----- nvinfo : EIATTR_KPARAM_INFO
	.align		4
.L_5950:
        /*0058*/ 	.byte	0x04, 0x17
        /*005a*/ 	.short	(.L_5952 - .L_5951)
.L_5951:
        /*005c*/ 	.word	0x00000000
        /*0060*/ 	.short	0x0000
        /*0062*/ 	.short	0x0000
        /*0064*/ 	.byte	0x00, 0xf0, 0x11, 0x00


	//----- nvinfo : EIATTR_SPARSE_MMA_MASK
	.align		4
.L_5952:
        /*0068*/ 	.byte	0x03, 0x50
        /*006a*/ 	.short	0x0000


	//----- nvinfo : EIATTR_MAXREG_COUNT
	.align		4
        /*006c*/ 	.byte	0x03, 0x1b
        /*006e*/ 	.short	0x00ff


	//----- nvinfo : EIATTR_NUM_BARRIERS
	.align		4
        /*0070*/ 	.byte	0x02, 0x4c
        /*0072*/ 	.byte	0x01
	.zero		1


	//----- nvinfo : EIATTR_MERCURY_ISA_VERSION
	.align		4
        /*0074*/ 	.byte	0x03, 0x5f
        /*0076*/ 	.short	0x0101


	//----- nvinfo : EIATTR_VRC_CTA_INIT_COUNT
	.align		4
        /*0078*/ 	.byte	0x02, 0x4a
	.zero		1
	.zero		1


	//----- nvinfo : EIATTR_EXIT_INSTR_OFFSETS
	.align		4
        /*007c*/ 	.byte	0x04, 0x1c
        /*007e*/ 	.short	(.L_5954 - .L_5953)


	//   ....[0]....
.L_5953:
        /*0080*/ 	.word	0x000020a0


	//   ....[1]....
        /*0084*/ 	.word	0x00002150


	//----- nvinfo : EIATTR_CRS_STACK_SIZE
	.align		4
.L_5954:
        /*0088*/ 	.byte	0x04, 0x1e
        /*008a*/ 	.short	(.L_5956 - .L_5955)
.L_5955:
        /*008c*/ 	.word	0x00000000


	//----- nvinfo : EIATTR_CBANK_PARAM_SIZE
	.align		4
.L_5956:
        /*0090*/ 	.byte	0x03, 0x19
        /*0092*/ 	.short	0x0030


	//----- nvinfo : EIATTR_PARAM_CBANK
	.align		4
        /*0094*/ 	.byte	0x04, 0x0a
        /*0096*/ 	.short	(.L_5958 - .L_5957)
	.align		4
.L_5957:
        /*0098*/ 	.word	index@(.nv.constant0._Z32massMatrixMultiplyRegisterKernelILi6ELi10ELi1EEviPKdS1_S1_S1_Pd)
        /*009c*/ 	.short	0x0380
        /*009e*/ 	.short	0x0030


	//----- nvinfo : EIATTR_SW_WAR
	.align		4
.L_5958:
        /*00a0*/ 	.byte	0x04, 0x36
        /*00a2*/ 	.short	(.L_5960 - .L_5959)
.L_5959:
        /*00a4*/ 	.word	0x00000008
.L_5960:


//--------------------- .nv.info._Z42massMatrixMultiplyMonolithicConstantKernelILi6ELi9ELi2EEviPKdS1_S1_S1_Pd --------------------------
	.section	.nv.info._Z42massMatrixMultiplyMonolithicConstantKernelILi6ELi9ELi2EEviPKdS1_S1_S1_Pd,"",@"SHT_CUDA_INFO"
	.sectionflags	@""
	.align	4


	//----- nvinfo : EIATTR_CUDA_API_VERSION
	.align		4
        /*0000*/ 	.byte	0x04, 0x37
        /*0002*/ 	.short	(.L_5962 - .L_5961)
.L_5961:
        /*0004*/ 	.word	0x00000082


	//----- nvinfo : EIATTR_KPARAM_INFO
	.align		4
.L_5962:
        /*0008*/ 	.byte	0x04, 0x17
        /*000a*/ 	.short	(.L_5964 - .L_5963)
.L_5963:
        /*000c*/ 	.word	0x00000000
        /*0010*/ 	.short	0x0005
        /*0012*/ 	.short	0x0028
        /*0014*/ 	.byte	0x00, 0xf5, 0x21, 0x00


	//----- nvinfo : EIATTR_KPARAM_INFO
	.align		4
.L_5964:
        /*0018*/ 	.byte	0x04, 0x17
        /*001a*/ 	.short	(.L_5966 - .L_5965)
.L_5965:
        /*001c*/ 	.word	0x00000000
        /*0020*/ 	.short	0x0004
        /*0022*/ 	.short	0x0020
        /*0024*/ 	.byte	0x00, 0xf5, 0x21, 0x00


	//----- nvinfo : EIATTR_KPARAM_INFO
	.align		4
.L_5966:
        /*0028*/ 	.byte	0x04, 0x17
        /*002a*/ 	.short	(.L_5968 - .L_5967)
.L_5967:
        /*002c*/ 	.word	0x00000000
        /*0030*/ 	.short	0x0003
        /*0032*/ 	.short	0x0018
        /*0034*/ 	.byte	0x00, 0xf5, 0x21, 0x00


	//----- nvinfo : EIATTR_KPARAM_INFO
	.align		4
.L_5968:
        /*0038*/ 	.byte	0x04, 0x17
        /*003a*/ 	.short	(.L_5970 - .L_5969)
.L_5969:
        /*003c*/ 	.word	0x00000000
        /*0040*/ 	.short	0x0002
        /*0042*/ 	.short	0x0010
        /*0044*/ 	.byte	0x00, 0xf5, 0x21, 0x00


	//----- nvinfo : EIATTR_KPARAM_INFO
	.align		4
.L_5970:
        /*0048*/ 	.byte	0x04, 0x17
        /*004a*/ 	.short	(.L_5972 - .L_5971)
.L_5971:
        /*004c*/ 	.word	0x00000000
        /*0050*/ 	.short	0x0001
        /*0052*/ 	.short	0x0008
        /*0054*/ 	.byte	0x00, 0xf5, 0x21, 0x00


	//----- nvinfo : EIATTR_KPARAM_INFO
	.align		4
.L_5972:
        /*0058*/ 	.byte	0x04, 0x17
        /*005a*/ 	.short	(.L_5974 - .L_5973)
.L_5973:
        /*005c*/ 	.word	0x00000000
        /*0060*/ 	.short	0x0000
        /*0062*/ 	.short	0x0000
        /*0064*/ 	.byte	0x00, 0xf0, 0x11, 0x00


	//----- nvinfo : EIATTR_SPARSE_MMA_MASK
	.align		4
.L_5974:
        /*0068*/ 	.byte	0x03, 0x50
        /*006a*/ 	.short	0x0000


	//----- nvinfo : EIATTR_MAXREG_COUNT
	.align		4
        /*006c*/ 	.byte	0x03, 0x1b
        /*006e*/ 	.short	0x00ff


	//----- nvinfo : EIATTR_NUM_BARRIERS
	.align		4
        /*0070*/ 	.byte	0x02, 0x4c
        /*0072*/ 	.byte	0x01
	.zero		1


	//----- nvinfo : EIATTR_MERCURY_ISA_VERSION
	.align		4
        /*0074*/ 	.byte	0x03, 0x5f
        /*0076*/ 	.short	0x0101


	//----- nvinfo : EIATTR_VRC_CTA_INIT_COUNT
	.align		4
        /*0078*/ 	.byte	0x02, 0x4a
	.zero		1
	.zero		1


	//----- nvinfo : EIATTR_EXIT_INSTR_OFFSETS
	.align		4
        /*007c*/ 	.byte	0x04, 0x1c
        /*007e*/ 	.short	(.L_5976 - .L_5975)


	//   ....[0]....
.L_5975:
        /*0080*/ 	.word	0x00002760


	//   ....[1]....
        /*0084*/ 	.word	0x00002800


	//----- nvinfo : EIATTR_CRS_STACK_SIZE
	.align		4
.L_5976:
        /*0088*/ 	.byte	0x04, 0x1e
        /*008a*/ 	.short	(.L_5978 - .L_5977)
.L_5977:
        /*008c*/ 	.word	0x00000000


	//----- nvinfo : EIATTR_CBANK_PARAM_SIZE
	.align		4
.L_5978:
        /*0090*/ 	.byte	0x03, 0x19
        /*0092*/ 	.short	0x0030


	//----- nvinfo : EIATTR_PARAM_CBANK
	.align		4
        /*0094*/ 	.byte	0x04, 0x0a
        /*0096*/ 	.short	(.L_5980 - .L_5979)
	.align		4
.L_5979:
        /*0098*/ 	.word	index@(.nv.constant0._Z42massMatrixMultiplyMonolithicConstantKernelILi6ELi9ELi2EEviPKdS1_S1_S1_Pd)
        /*009c*/ 	.short	0x0380
        /*009e*/ 	.short	0x0030


	//----- nvinfo : EIATTR_SW_WAR
	.align		4
.L_5980:
        /*00a0*/ 	.byte	0x04, 0x36
        /*00a2*/ 	.short	(.L_5982 - .L_5981)
.L_5981:
        /*00a4*/ 	.word	0x00000008
.L_5982:


//--------------------- .nv.info._Z40massMatrixMultiplyMonolithicGlobalKernelILi6ELi9ELi2EEviPKdS1_S1_S1_Pd --------------------------
	.section	.nv.info._Z40massMatrixMultiplyMonolithicGlobalKernelILi6ELi9ELi2EEviPKdS1_S1_S1_Pd,"",@"SHT_CUDA_INFO"
	.sectionflags	@""
	.align	4


	//----- nvinfo : EIATTR_CUDA_API_VERSION
	.align		4
        /*0000*/ 	.byte	0x04, 0x37
        /*0002*/ 	.short	(.L_5984 - .L_5983)
.L_5983:
        /*0004*/ 	.word	0x00000082


	//----- nvinfo : EIATTR_KPARAM_INFO
	.align		4
.L_5984:
        /*0008*/ 	.byte	0x04, 0x17
        /*000a*/ 	.short	(.L_5986 - .L_5985)
.L_5985:
        /*000c*/ 	.word	0x00000000
        /*0010*/ 	.short	0x0005
        /*0012*/ 	.short	0x0028
        /*0014*/ 	.byte	0x00, 0xf5, 0x21, 0x00


	//----- nvinfo : EIATTR_KPARAM_INFO
	.align		4
.L_5986:
        /*0018*/ 	.byte	0x04, 0x17
        /*001a*/ 	.short	(.L_5988 - .L_5987)
.L_5987:
        /*001c*/ 	.word	0x00000000
        /*0020*/ 	.short	0x0004
        /*0022*/ 	.short	0x0020
        /*0024*/ 	.byte	0x00, 0xf5, 0x21, 0x00


	//----- nvinfo : EIATTR_KPARAM_INFO
	.align		4
.L_5988:
        /*0028*/ 	.byte	0x04, 0x17
        /*002a*/ 	.short	(.L_5990 - .L_5989)
.L_5989:
        /*002c*/ 	.word	0x00000000
        /*0030*/ 	.short	0x0003
        /*0032*/ 	.short	0x0018
        /*0034*/ 	.byte	0x00, 0xf5, 0x21, 0x00


	//----- nvinfo : EIATTR_KPARAM_INFO
	.align		4
.L_5990:
        /*0038*/ 	.byte	0x04, 0x17
        /*003a*/ 	.short	(.L_5992 - .L_5991)
.L_5991:
        /*003c*/ 	.word	0x00000000
        /*0040*/ 	.short	0x0002
        /*0042*/ 	.short	0x0010
        /*0044*/ 	.byte	0x00, 0xf5, 0x21, 0x00


	//----- nvinfo : EIATTR_KPARAM_INFO
	.align		4
.L_5992:
        /*0048*/ 	.byte	0x04, 0x17
        /*004a*/ 	.short	(.L_5994 - .L_5993)
.L_5993:
        /*004c*/ 	.word	0x00000000
        /*0050*/ 	.short	0x0001
        /*0052*/ 	.short	0x0008
        /*0054*/ 	.byte	0x00, 0xf5, 0x21, 0x00


	//----- nvinfo : EIATTR_KPARAM_INFO
	.align		4
.L_5994:
        /*0058*/ 	.byte	0x04, 0x17
        /*005a*/ 	.short	(.L_5996 - .L_5995)
.L_5995:
        /*005c*/ 	.word	0x00000000
        /*0060*/ 	.short	0x0000
        /*0062*/ 	.short	0x0000
        /*0064*/ 	.byte	0x00, 0xf0, 0x11, 0x00


	//----- nvinfo : EIATTR_SPARSE_MMA_MASK
	.align		4
.L_5996:
        /*0068*/ 	.byte	0x03, 0x50
        /*006a*/ 	.short	0x0000


	//----- nvinfo : EIATTR_MAXREG_COUNT
	.align		4
        /*006c*/ 	.byte	0x03, 0x1b
        /*006e*/ 	.short	0x00ff


	//----- nvinfo : EIATTR_NUM_BARRIERS
	.align		4
        /*0070*/ 	.byte	0x02, 0x4c
        /*0072*/ 	.byte	0x01
	.zero		1


	//----- nvinfo : EIATTR_MERCURY_ISA_VERSION
	.align		4
        /*0074*/ 	.byte	0x03, 0x5f
        /*0076*/ 	.short	0x0101


	//----- nvinfo : EIATTR_VRC_CTA_INIT_COUNT
	.align		4
        /*0078*/ 	.byte	0x02, 0x4a
	.zero		1
	.zero		1


	//----- nvinfo : EIATTR_EXIT_INSTR_OFFSETS
	.align		4
        /*007c*/ 	.byte	0x04, 0x1c
        /*007e*/ 	.short	(.L_5998 - .L_5997)


	//   ....[0]....
.L_5997:
        /*0080*/ 	.word	0x000028f0


	//   ....[1]....
        /*0084*/ 	.word	0x00002990


	//----- nvinfo : EIATTR_CRS_STACK_SIZE
	.align		4
.L_5998:
        /*0088*/ 	.byte	0x04, 0x1e
        /*008a*/ 	.short	(.L_6000 - .L_5999)
.L_5999:
        /*008c*/ 	.word	0x00000000


	//----- nvinfo : EIATTR_CBANK_PARAM_SIZE
	.align		4
.L_6000:
        /*0090*/ 	.byte	0x03, 0x19
        /*0092*/ 	.short	0x0030


	//----- nvinfo : EIATTR_PARAM_CBANK
	.align		4
        /*0094*/ 	.byte	0x04, 0x0a
        /*0096*/ 	.short	(.L_6002 - .L_6001)
	.align		4
.L_6001:
        /*0098*/ 	.word	index@(.nv.constant0._Z40massMatrixMultiplyMonolithicGlobalKernelILi6ELi9ELi2EEviPKdS1_S1_S1_Pd)
        /*009c*/ 	.short	0x0380
        /*009e*/ 	.short	0x0030


	//----- nvinfo : EIATTR_SW_WAR
	.align		4
.L_6002:
        /*00a0*/ 	.byte	0x04, 0x36
        /*00a2*/ 	.short	(.L_6004 - .L_6003)
.L_6003:
        /*00a4*/ 	.word	0x00000008
.L_6004:


//--------------------- .nv.info._Z30massMatrixMultiplyGlobalKernelILi6ELi9ELi2EEviPKdS1_S1_S1_Pd --------------------------
	.section	.nv.info._Z30massMatrixMultiplyGlobalKernelILi6ELi9ELi2EEviPKdS1_S1_S1_Pd,"",@"SHT_CUDA_INFO"
	.sectionflags	@""
	.align	4


	//----- nvinfo : EIATTR_CUDA_API_VERSION
	.align		4
        /*0000*/ 	.byte	0x04, 0x37
        /*0002*/ 	.short	(.L_6006 - .L_6005)
.L_6005:
        /*0004*/ 	.word	0x00000082


	//----- nvinfo : EIATTR_KPARAM_INFO
	.align		4
.L_6006:
        /*0008*/ 	.byte	0x04, 0x17
        /*000a*/ 	.short	(.L_6008 - .L_6007)
.L_6007:
        /*000c*/ 	.word	0x00000000
        /*0010*/ 	.short	0x0005
        /*0012*/ 	.short	0x0028
        /*0014*/ 	.byte	0x00, 0xf5, 0x21, 0x00


	//----- nvinfo : EIATTR_KPARAM_INFO
	.align		4
.L_6008:
        /*0018*/ 	.byte	0x04, 0x17
        /*001a*/ 	.short	(.L_6010 - .L_6009)
.L_6009:
        /*001c*/ 	.word	0x00000000
        /*0020*/ 	.short	0x0004
        /*0022*/ 	.short	0x0020
        /*0024*/ 	.byte	0x00, 0xf5, 0x21, 0x00


	//----- nvinfo : EIATTR_KPARAM_INFO
	.align		4
.L_6010:
        /*0028*/ 	.byte	0x04, 0x17
        /*002a*/ 	.short	(.L_6012 - .L_6011)
.L_6011:
        /*002c*/ 	.word	0x00000000
        /*0030*/ 	.short	0x0003
        /*0032*/ 	.short	0x0018
        /*0034*/ 	.byte	0x00, 0xf5, 0x21, 0x00


	//----- nvinfo : EIATTR_KPARAM_INFO
	.align		4
.L_6012:
        /*0038*/ 	.byte	0x04, 0x17
        /*003a*/ 	.short	(.L_6014 - .L_6013)
.L_6013:
        /*003c*/ 	.word	0x00000000
        /*0040*/ 	.short	0x0002
        /*0042*/ 	.short	0x0010
        /*0044*/ 	.byte	0x00, 0xf5, 0x21, 0x00


	//----- nvinfo : EIATTR_KPARAM_INFO
	.align		4
.L_6014:
        /*0048*/ 	.byte	0x04, 0x17
        /*004a*/ 	.short	(.L_6016 - .L_6015)
.L_6015:
        /*004c*/ 	.word	0x00000000
        /*0050*/ 	.short	0x0001
        /*0052*/ 	.short	0x0008
        /*0054*/ 	.byte	0x00, 0xf5, 0x21, 0x00


	//----- nvinfo : EIATTR_KPARAM_INFO
	.align		4
.L_6016:
        /*0058*/ 	.byte	0x04, 0x17
        /*005a*/ 	.short	(.L_6018 - .L_6017)
.L_6017:
        /*005c*/ 	.word	0x00000000
        /*0060*/ 	.short	0x0000
        /*0062*/ 	.short	0x0000
        /*0064*/ 	.byte	0x00, 0xf0, 0x11, 0x00


	//----- nvinfo : EIATTR_SPARSE_MMA_MASK
	.align		4
.L_6018:
        /*0068*/ 	.byte	0x03, 0x50
        /*006a*/ 	.short	0x0000


	//----- nvinfo : EIATTR_MAXREG_COUNT
	.align		4
        /*006c*/ 	.byte	0x03, 0x1b
        /*006e*/ 	.short	0x00ff


	//----- nvinfo : EIATTR_NUM_BARRIERS
	.align		4
        /*0070*/ 	.byte	0x02, 0x4c
        /*0072*/ 	.byte	0x01
	.zero		1


	//----- nvinfo : EIATTR_MERCURY_ISA_VERSION
	.align		4
        /*0074*/ 	.byte	0x03, 0x5f
        /*0076*/ 	.short	0x0101


	//----- nvinfo : EIATTR_VRC_CTA_INIT_COUNT
	.align		4
        /*0078*/ 	.byte	0x02, 0x4a
	.zero		1
	.zero		1


	//----- nvinfo : EIATTR_EXIT_INSTR_OFFSETS
	.align		4
        /*007c*/ 	.byte	0x04, 0x1c
        /*007e*/ 	.short	(.L_6020 - .L_6019)


	//   ....[0]....
.L_6019:
        /*0080*/ 	.word	0x000020d0


	//   ....[1]....
        /*0084*/ 	.word	0x00002180


	//----- nvinfo : EIATTR_CRS_STACK_SIZE
	.align		4
.L_6020:
        /*0088*/ 	.byte	0x04, 0x1e
        /*008a*/ 	.short	(.L_6022 - .L_6021)
.L_6021:
        /*008c*/ 	.word	0x00000000


	//----- nvinfo : EIATTR_CBANK_PARAM_SIZE
	.align		4
.L_6022:
        /*0090*/ 	.byte	0x03, 0x19
        /*0092*/ 	.short	0x0030


	//----- nvinfo : EIATTR_PARAM_CBANK
	.align		4
        /*0094*/ 	.byte	0x04, 0x0a
        /*0096*/ 	.short	(.L_6024 - .L_6023)
	.align		4
.L_6023:
        /*0098*/ 	.word	index@(.nv.constant0._Z30massMatrixMultiplyGlobalKernelILi6ELi9ELi2EEviPKdS1_S1_S1_Pd)
        /*009c*/ 	.short	0x0380
        /*009e*/ 	.short	0x0030


	//----- nvinfo : EIATTR_SW_WAR
	.align		4
.L_6024:
        /*00a0*/ 	.byte	0x04, 0x36
        /*00a2*/ 	.short	(.L_6026 - .L_6025)
.L_6025:
        /*00a4*/ 	.word	0x00000008
.L_6026:


//--------------------- .nv.info._Z30massMatrixMultiplySharedKernelILi6ELi9ELi2EEviPKdS1_S1_S1_Pd --------------------------
	.section	.nv.info._Z30massMatrixMultiplySharedKernelILi6ELi9ELi2EEviPKdS1_S1_S1_Pd,"",@"SHT_CUDA_INFO"
	.sectionflags	@""
	.align	4


	//----- nvinfo : EIATTR_CUDA_API_VERSION
	.align		4
        /*0000*/ 	.byte	0x04, 0x37
        /*0002*/ 	.short	(.L_6028 - .L_6027)
.L_6027:
        /*0004*/ 	.word	0x00000082


	//----- nvinfo : EIATTR_KPARAM_INFO
	.align		4
.L_6028:
        /*0008*/ 	.byte	0x04, 0x17
        /*000a*/ 	.short	(.L_6030 - .L_6029)
.L_6029:
        /*000c*/ 	.word	0x00000000
        /*0010*/ 	.short	0x0005
        /*0012*/ 	.short	0x0028
        /*0014*/ 	.byte	0x00, 0xf5, 0x21, 0x00


	//----- nvinfo : EIATTR_KPARAM_INFO
	.align		4
.L_6030:
        /*0018*/ 	.byte	0x04, 0x17
        /*001a*/ 	.short	(.L_6032 - .L_6031)
.L_6031:
        /*001c*/ 	.word	0x00000000
        /*0020*/ 	.short	0x0004
        /*0022*/ 	.short	0x0020
        /*0024*/ 	.byte	0x00, 0xf5, 0x21, 0x00


	//----- nvinfo : EIATTR_KPARAM_INFO
	.align		4
.L_6032:
        /*0028*/ 	.byte	0x04, 0x17
        /*002a*/ 	.short	(.L_6034 - .L_6033)
.L_6033:
        /*002c*/ 	.word	0x00000000
        /*0030*/ 	.short	0x0003
        /*0032*/ 	.short	0x0018
        /*0034*/ 	.byte	0x00, 0xf5, 0x21, 0x00


	//----- nvinfo : EIATTR_KPARAM_INFO
	.align		4
.L_6034:
        /*0038*/ 	.byte	0x04, 0x17
        /*003a*/ 	.short	(.L_6036 - .L_6035)
.L_6035:
        /*003c*/ 	.word	0x00000000
        /*0040*/ 	.short	0x0002
        /*0042*/ 	.short	0x0010
        /*0044*/ 	.byte	0x00, 0xf5, 0x21, 0x00


	//----- nvinfo : EIATTR_KPARAM_INFO
	.align		4
.L_6036:
        /*0048*/ 	.byte	0x04, 0x17
        /*004a*/ 	.short	(.L_6038 - .L_6037)
.L_6037:
        /*004c*/ 	.word	0x00000000
        /*0050*/ 	.short	0x0001
        /*0052*/ 	.short	0x0008
        /*0054*/ 	.byte	0x00, 0xf5, 0x21, 0x00


	//----- nvinfo : EIATTR_KPARAM_INFO
	.align		4
.L_6038:
        /*0058*/ 	.byte	0x04, 0x17
        /*005a*/ 	.short	(.L_6040 - .L_6039)
.L_6039:
        /*005c*/ 	.word	0x00000000
        /*0060*/ 	.short	0x0000
        /*0062*/ 	.short	0x0000
        /*0064*/ 	.byte	0x00, 0xf0, 0x11, 0x00


	//----- nvinfo : EIATTR_SPARSE_MMA_MASK
	.align		4
.L_6040:
        /*0068*/ 	.byte	0x03, 0x50
        /*006a*/ 	.short	0x0000


	//----- nvinfo : EIATTR_MAXREG_COUNT
	.align		4
        /*006c*/ 	.byte	0x03, 0x1b
        /*006e*/ 	.short	0x00ff


	//----- nvinfo : EIATTR_NUM_BARRIERS
	.align		4
        /*0070*/ 	.byte	0x02, 0x4c
        /*0072*/ 	.byte	0x01
	.zero		1


	//----- nvinfo : EIATTR_MERCURY_ISA_VERSION
	.align		4
        /*0074*/ 	.byte	0x03, 0x5f
        /*0076*/ 	.short	0x0101


	//----- nvinfo : EIATTR_INT_WARP_WIDE_INSTR_OFFSETS
	.align		4
        /*0078*/ 	.byte	0x04, 0x31
        /*007a*/ 	.short	(.L_6042 - .L_6041)


	//   ....[0]....
.L_6041:
        /*007c*/ 	.word	0x000000d0


	//----- nvinfo : EIATTR_VRC_CTA_INIT_COUNT
	.align		4
.L_6042:
        /*0080*/ 	.byte	0x02, 0x4a
	.zero		1
	.zero		1


	//----- nvinfo : EIATTR_EXIT_INSTR_OFFSETS
	.align		4
        /*0084*/ 	.byte	0x04, 0x1c
        /*0086*/ 	.short	(.L_6044 - .L_6043)


	//   ....[0]....
.L_6043:
        /*0088*/ 	.word	0x000020c0


	//   ....[1]....
        /*008c*/ 	.word	0x00002170


	//----- nvinfo : EIATTR_CRS_STACK_SIZE
	.align		4
.L_6044:
        /*0090*/ 	.byte	0x04, 0x1e
        /*0092*/ 	.short	(.L_6046 - .L_6045)
.L_6045:
        /*0094*/ 	.word	0x00000000


	//----- nvinfo : EIATTR_CBANK_PARAM_SIZE
	.align		4
.L_6046:
        /*0098*/ 	.byte	0x03, 0x19
        /*009a*/ 	.short	0x0030


	//----- nvinfo : EIATTR_PARAM_CBANK
	.align		4
        /*009c*/ 	.byte	0x04, 0x0a
        /*009e*/ 	.short	(.L_6048 - .L_6047)
	.align		4
.L_6047:
        /*00a0*/ 	.word	index@(.nv.constant0._Z30massMatrixMultiplySharedKernelILi6ELi9ELi2EEviPKdS1_S1_S1_Pd)
        /*00a4*/ 	.short	0x0380
        /*00a6*/ 	.short	0x0030


	//----- nvinfo : EIATTR_SW_WAR
	.align		4
.L_6048:
        /*00a8*/ 	.byte	0x04, 0x36
        /*00aa*/ 	.short	(.L_6050 - .L_6049)
.L_6049:
        /*00ac*/ 	.word	0x00000008
.L_6050:


//--------------------- .nv.info._Z32massMatrixMultiplyConstantKernelILi6ELi9ELi2EEviPKdS1_S1_S1_Pd --------------------------
	.section	.nv.info._Z32massMatrixMultiplyConstantKernelILi6ELi9ELi2EEviPKdS1_S1_S1_Pd,"",@"SHT_CUDA_INFO"
	.sectionflags	@""
	.align	4


	//----- nvinfo : EIATTR_CUDA_API_VERSION
	.align		4
        /*0000*/ 	.byte	0x04, 0x37
        /*0002*/ 	.short	(.L_6052 - .L_6051)
.L_6051:
        /*0004*/ 	.word	0x00000082


	//----- nvinfo : EIATTR_KPARAM_INFO
	.align		4
.L_6052:
        /*0008*/ 	.byte	0x04, 0x17
        /*000a*/ 	.short	(.L_6054 - .L_6053)
.L_6053:
        /*000c*/ 	.word	0x00000000
        /*0010*/ 	.short	0x0005
        /*0012*/ 	.short	0x0028
        /*0014*/ 	.byte	0x00, 0xf5, 0x21, 0x00


	//----- nvinfo : EIATTR_KPARAM_INFO
	.align		4
.L_6054:
        /*0018*/ 	.byte	0x04, 0x17
        /*001a*/ 	.short	(.L_6056 - .L_6055)
.L_6055:
        /*001c*/ 	.word	0x00000000
        /*0020*/ 	.short	0x0004
        /*0022*/ 	.short	0x0020
        /*0024*/ 	.byte	0x00, 0xf5, 0x21, 0x00


	//----- nvinfo : EIATTR_KPARAM_INFO
	.align		4
.L_6056:
        /*0028*/ 	.byte	0x04, 0x17
        /*002a*/ 	.short	(.L_6058 - .L_6057)
.L_6057:
        /*002c*/ 	.word	0x00000000
        /*0030*/ 	.short	0x0003
        /*0032*/ 	.short	0x0018
        /*0034*/ 	.byte	0x00, 0xf5, 0x21, 0x00


	//----- nvinfo : EIATTR_KPARAM_INFO
	.align		4
.L_6058:
        /*0038*/ 	.byte	0x04, 0x17
        /*003a*/ 	.short	(.L_6060 - .L_6059)
.L_6059:
        /*003c*/ 	.word	0x00000000
        /*0040*/ 	.short	0x0002
        /*0042*/ 	.short	0x0010
        /*0044*/ 	.byte	0x00, 0xf5, 0x21, 0x00


	//----- nvinfo : EIATTR_KPARAM_INFO
	.align		4
.L_6060:
        /*0048*/ 	.byte	0x04, 0x17
        /*004a*/ 	.short	(.L_6062 - .L_6061)
.L_6061:
        /*004c*/ 	.word	0x00000000
        /*0050*/ 	.short	0x0001
        /*0052*/ 	.short	0x0008
        /*0054*/ 	.byte	0x00, 0xf5, 0x21, 0x00


	//----- nvinfo : EIATTR_KPARAM_INFO
	.align		4
.L_6062:
        /*0058*/ 	.byte	0x04, 0x17
        /*005a*/ 	.short	(.L_6064 - .L_6063)
.L_6063:
        /*005c*/ 	.word	0x00000000
        /*0060*/ 	.short	0x0000
        /*0062*/ 	.short	0x0000
        /*0064*/ 	.byte	0x00, 0xf0, 0x11, 0x00


	//----- nvinfo : EIATTR_SPARSE_MMA_MASK
	.align		4
.L_6064:
        /*0068*/ 	.byte	0x03, 0x50
        /*006a*/ 	.short	0x0000


	//----- nvinfo : EIATTR_MAXREG_COUNT
	.align		4
        /*006c*/ 	.byte	0x03, 0x1b
        /*006e*/ 	.short	0x00ff


	//----- nvinfo : EIATTR_NUM_BARRIERS
	.align		4
        /*0070*/ 	.byte	0x02, 0x4c
        /*0072*/ 	.byte	0x01
	.zero		1


	//----- nvinfo : EIATTR_MERCURY_ISA_VERSION
	.align		4
        /*0074*/ 	.byte	0x03, 0x5f
        /*0076*/ 	.short	0x0101


	//----- nvinfo : EIATTR_VRC_CTA_INIT_COUNT
	.align		4
        /*0078*/ 	.byte	0x02, 0x4a
	.zero		1
	.zero		1


	//----- nvinfo : EIATTR_EXIT_INSTR_OFFSETS
	.align		4
        /*007c*/ 	.byte	0x04, 0x1c
        /*007e*/ 	.short	(.L_6066 - .L_6065)


	//   ....[0]....
.L_6065:
        /*0080*/ 	.word	0x00001f80


	//   ....[1]....
        /*0084*/ 	.word	0x00002030


	//----- nvinfo : EIATTR_CRS_STACK_SIZE
	.align		4
.L_6066:
        /*0088*/ 	.byte	0x04, 0x1e
        /*008a*/ 	.short	(.L_6068 - .L_6067)
.L_6067:
        /*008c*/ 	.word	0x00000000


	//----- nvinfo : EIATTR_CBANK_PARAM_SIZE
	.align		4
.L_6068:
        /*0090*/ 	.byte	0x03, 0x19
        /*0092*/ 	.short	0x0030


	//----- nvinfo : EIATTR_PARAM_CBANK
	.align		4
        /*0094*/ 	.byte	0x04, 0x0a
        /*0096*/ 	.short	(.L_6070 - .L_6069)
	.align		4
.L_6069:
        /*0098*/ 	.word	index@(.nv.constant0._Z32massMatrixMultiplyConstantKernelILi6ELi9ELi2EEviPKdS1_S1_S1_Pd)
        /*009c*/ 	.short	0x0380
        /*009e*/ 	.short	0x0030


	//----- nvinfo : EIATTR_SW_WAR
	.align		4
.L_6070:
        /*00a0*/ 	.byte	0x04, 0x36
        /*00a2*/ 	.short	(.L_6072 - .L_6071)
.L_6071:
        /*00a4*/ 	.word	0x00000008
.L_6072:


//--------------------- .nv.info._Z32massMatrixMultiplyRegisterKernelILi6ELi9ELi2EEviPKdS1_S1_S1_Pd --------------------------
	.section	.nv.info._Z32massMatrixMultiplyRegisterKernelILi6ELi9ELi2EEviPKdS1_S1_S1_Pd,"",@"SHT_CUDA_INFO"
	.sectionflags	@""
	.align	4


	//----- nvinfo : EIATTR_CUDA_API_VERSION
	.align		4
        /*0000*/ 	.byte	0x04, 0x37
        /*0002*/ 	.short	(.L_6074 - .L_6073)
.L_6073:
        /*0004*/ 	.word	0x00000082


	//----- nvinfo : EIATTR_KPARAM_INFO
	.align		4
.L_6074:
        /*0008*/ 	.byte	0x04, 0x17
        /*000a*/ 	.short	(.L_6076 - .L_6075)
.L_6075:
        /*000c*/ 	.word	0x00000000
        /*0010*/ 	.short	0x0005
        /*0012*/ 	.short	0x0028
        /*0014*/ 	.byte	0x00, 0xf5, 0x21, 0x00


	//----- nvinfo : EIATTR_KPARAM_INFO
	.align		4
.L_6076:
        /*0018*/ 	.byte	0x04, 0x17
        /*001a*/ 	.short	(.L_6078 - .L_6077)
.L_6077:
        /*001c*/ 	.word	0x00000000
        /*0020*/ 	.short	0x0004
        /*0022*/ 	.short	0x0020
        /*0024*/ 	.byte	0x00, 0xf5, 0x21, 0x00


	//----- nvinfo : EIATTR_KPARAM_INFO
	.align		4
.L_6078:
        /*0028*/ 	.byte	0x04, 0x17
        /*002a*/ 	.short	(.L_6080 - .L_6079)
.L_6079:
        /*002c*/ 	.word	0x00000000
        /*0030*/ 	.short	0x0003
        /*0032*/ 	.short	0x0018
        /*0034*/ 	.byte	0x00, 0xf5, 0x21, 0x00


	//----- nvinfo : EIATTR_KPARAM_INFO
	.align		4
.L_6080:
        /*0038*/ 	.byte	0x04, 0x17
        /*003a*/ 	.short	(.L_6082 - .L_6081)
.L_6081:
        /*003c*/ 	.word	0x00000000
        /*0040*/ 	.short	0x0002
        /*0042*/ 	.short	0x0010
        /*0044*/ 	.byte	0x00, 0xf5, 0x21, 0x00


	//----- nvinfo : EIATTR_KPARAM_INFO
	.align		4
.L_6082:
        /*0048*/ 	.byte	0x04, 0x17
        /*004a*/ 	.short	(.L_6084 - .L_6083)
.L_6083:
        /*004c*/ 	.word	0x00000000
        /*0050*/ 	.short	0x0001
        /*0052*/ 	.short	0x0008
        /*0054*/ 	.byte	0x00, 0xf5, 0x21, 0x00


	//----- nvinfo : EIATTR_KPARAM_INFO
	.align		4
.L_6084:
        /*0058*/ 	.byte	0x04, 0x17
        /*005a*/ 	.short	(.L_6086 - .L_6085)
.L_6085:
        /*005c*/ 	.word	0x00000000
        /*0060*/ 	.short	0x0000
        /*0062*/ 	.short	0x0000
        /*0064*/ 	.byte	0x00, 0xf0, 0x11, 0x00


	//----- nvinfo : EIATTR_SPARSE_MMA_MASK
	.align		4
.L_6086:
        /*0068*/ 	.byte	0x03, 0x50
        /*006a*/ 	.short	0x0000


	//----- nvinfo : EIATTR_MAXREG_COUNT
	.align		4
        /*006c*/ 	.byte	0x03, 0x1b
        /*006e*/ 	.short	0x00ff


	//----- nvinfo : EIATTR_NUM_BARRIERS
	.align		4
        /*0070*/ 	.byte	0x02, 0x4c
        /*0072*/ 	.byte	0x01
	.zero		1


	//----- nvinfo : EIATTR_MERCURY_ISA_VERSION
	.align		4
        /*0074*/ 	.byte	0x03, 0x5f
        /*0076*/ 	.short	0x0101


	//----- nvinfo : EIATTR_VRC_CTA_INIT_COUNT
	.align		4
        /*0078*/ 	.byte	0x02, 0x4a
	.zero		1
	.zero		1


	//----- nvinfo : EIATTR_EXIT_INSTR_OFFSETS
	.align		4
        /*007c*/ 	.byte	0x04, 0x1c
        /*007e*/ 	.short	(.L_6088 - .L_6087)


	//   ....[0]....
.L_6087:
        /*0080*/ 	.word	0x00002090


	//   ....[1]....
        /*0084*/ 	.word	0x00002140


	//----- nvinfo : EIATTR_CRS_STACK_SIZE
	.align		4
.L_6088:
        /*0088*/ 	.byte	0x04, 0x1e
        /*008a*/ 	.short	(.L_6090 - .L_6089)
.L_6089:
        /*008c*/ 	.word	0x00000000


	//----- nvinfo : EIATTR_CBANK_PARAM_SIZE
	.align		4
.L_6090:
        /*0090*/ 	.byte	0x03, 0x19
        /*0092*/ 	.short	0x0030


	//----- nvinfo : EIATTR_PARAM_CBANK
	.align		4
        /*0094*/ 	.byte	0x04, 0x0a
        /*0096*/ 	.short	(.L_6092 - .L_6091)
	.align		4
.L_6091:
        /*0098*/ 	.word	index@(.nv.constant0._Z32massMatrixMultiplyRegisterKernelILi6ELi9ELi2EEviPKdS1_S1_S1_Pd)
        /*009c*/ 	.short	0x0380
        /*009e*/ 	.short	0x0030


	//----- nvinfo : EIATTR_SW_WAR
	.align		4
.L_6092:
        /*00a0*/ 	.byte	0x04, 0x36
        /*00a2*/ 	.short	(.L_6094 - .L_6093)
.L_6093:
        /*00a4*/ 	.word	0x00000008
.L_6094:


//--------------------- .nv.info._Z42massMatrixMultiplyMonolithicConstantKernelILi6ELi8ELi1EEviPKdS1_S1_S1_Pd --------------------------
	.section	.nv.info._Z42massMatrixMultiplyMonolithicConstantKernelILi6ELi8ELi1EEviPKdS1_S1_S1_Pd,"",@"SHT_CUDA_INFO"
	.sectionflags	@""
	.align	4


	//----- nvinfo : EIATTR_CUDA_API_VERSION
	.align		4
        /*0000*/ 	.byte	0x04, 0x37
        /*0002*/ 	.short	(.L_6096 - .L_6095)
.L_6095:
        /*0004*/ 	.word	0x00000082


	//----- nvinfo : EIATTR_KPARAM_INFO
	.align		4
.L_6096:
        /*0008*/ 	.byte	0x04, 0x17
        /*000a*/ 	.short	(.L_6098 - .L_6097)
.L_6097:
        /*000c*/ 	.word	0x00000000
        /*0010*/ 	.short	0x0005
        /*0012*/ 	.short	0x0028
        /*0014*/ 	.byte	0x00, 0xf5, 0x21, 0x00


	//----- nvinfo : EIATTR_KPARAM_INFO
	.align		4
.L_6098:
        /*0018*/ 	.byte	0x04, 0x17
        /*001a*/ 	.short	(.L_6100 - .L_6099)
.L_6099:
        /*001c*/ 	.word	0x00000000
        /*0020*/ 	.short	0x0004
        /*0022*/ 	.short	0x0020
        /*0024*/ 	.byte	0x00, 0xf5, 0x21, 0x00


	//----- nvinfo : EIATTR_KPARAM_INFO
	.align		4
.L_6100:
        /*0028*/ 	.byte	0x04, 0x17
        /*002a*/ 	.short	(.L_6102 - .L_6101)
.L_6101:
        /*002c*/ 	.word	0x00000000
        /*0030*/ 	.short	0x0003
        /*0032*/ 	.short	0x0018
        /*0034*/ 	.byte	0x00, 0xf5, 0x21, 0x00


	//----- nvinfo : EIATTR_KPARAM_INFO
	.align		4
.L_6102:
        /*0038*/ 	.byte	0x04, 0x17
        /*003a*/ 	.short	(.L_6104 - .L_6103)
.L_6103:
        /*003c*/ 	.word	0x00000000
        /*0040*/ 	.short	0x0002
        /*0042*/ 	.short	0x0010
        /*0044*/ 	.byte	0x00, 0xf5, 0x21, 0x00


	//----- nvinfo : EIATTR_KPARAM_INFO
	.align		4
.L_6104:
        /*0048*/ 	.byte	0x04, 0x17
        /*004a*/ 	.short	(.L_6106 - .L_6105)
.L_6105:
        /*004c*/ 	.word	0x00000000
        /*0050*/ 	.short	0x0001
        /*0052*/ 	.short	0x0008
        /*0054*/ 	.byte	0x00, 0xf5, 0x21, 0x00


	//----- nvinfo : EIATTR_KPARAM_INFO
	.align		4
.L_6106:
        /*0058*/ 	.byte	0x04, 0x17
        /*005a*/ 	.short	(.L_6108 - .L_6107)
.L_6107:
        /*005c*/ 	.word	0x00000000
        /*0060*/ 	.short	0x0000
        /*0062*/ 	.short	0x0000
        /*0064*/ 	.byte	0x00, 0xf0, 0x11, 0x00


	//----- nvinfo : EIATTR_SPARSE_MMA_MASK
	.align		4
.L_6108:
        /*0068*/ 	.byte	0x03, 0x50
        /*006a*/ 	.short	0x0000


	//----- nvinfo : EIATTR_MAXREG_COUNT
	.align		4
        /*006c*/ 	.byte	0x03, 0x1b
        /*006e*/ 	.short	0x00ff


	//----- nvinfo : EIATTR_NUM_BARRIERS
	.align		4
        /*0070*/ 	.byte	0x02, 0x4c
        /*0072*/ 	.byte	0x01
	.zero		1


	//----- nvinfo : EIATTR_MERCURY_ISA_VERSION
	.align		4
        /*0074*/ 	.byte	0x03, 0x5f
        /*0076*/ 	.short	0x0101


	//----- nvinfo : EIATTR_VRC_CTA_INIT_COUNT
	.align		4
        /*0078*/ 	.byte	0x02, 0x4a
	.zero		1
	.zero		1


	//----- nvinfo : EIATTR_EXIT_INSTR_OFFSETS
	.align		4
        /*007c*/ 	.byte	0x04, 0x1c
        /*007e*/ 	.short	(.L_6110 - .L_6109)


	//   ....[0]....
.L_6109:
        /*0080*/ 	.word	0x000023e0


	//   ....[1]....
        /*0084*/ 	.word	0x00002480


	//----- nvinfo : EIATTR_CRS_STACK_SIZE
	.align		4
.L_6110:
        /*0088*/ 	.byte	0x04, 0x1e
        /*008a*/ 	.short	(.L_6112 - .L_6111)
.L_6111:
        /*008c*/ 	.word	0x00000000


	//----- nvinfo : EIATTR_CBANK_PARAM_SIZE
	.align		4
.L_6112:
        /*0090*/ 	.byte	0x03, 0x19
        /*0092*/ 	.short	0x0030


	//----- nvinfo : EIATTR_PARAM_CBANK
	.align		4
        /*0094*/ 	.byte	0x04, 0x0a
        /*0096*/ 	.short	(.L_6114 - .L_6113)
	.align		4
.L_6113:
        /*0098*/ 	.word	index@(.nv.constant0._Z42massMatrixMultiplyMonolithicConstantKernelILi6ELi8ELi1EEviPKdS1_S1_S1_Pd)
        /*009c*/ 	.short	0x0380
        /*009e*/ 	.short	0x0030


	//----- nvinfo : EIATTR_SW_WAR
	.align		4
.L_6114:
        /*00a0*/ 	.byte	0x04, 0x36
        /*00a2*/ 	.short	(.L_6116 - .L_6115)
.L_6115:
        /*00a4*/ 	.word	0x00000008
.L_6116:


//--------------------- .nv.info._Z40massMatrixMultiplyMonolithicGlobalKernelILi6ELi8ELi1EEviPKdS1_S1_S1_Pd --------------------------
	.section	.nv.info._Z40massMatrixMultiplyMonolithicGlobalKernelILi6ELi8ELi1EEviPKdS1_S1_S1_Pd,"",@"SHT_CUDA_INFO"
	.sectionflags	@""
	.align	4


	//----- nvinfo : EIATTR_CUDA_API_VERSION
	.align		4
        /*0000*/ 	.byte	0x04, 0x37
        /*0002*/ 	.short	(.L_6118 - .L_6117)
.L_6117:
        /*0004*/ 	.word	0x00000082


	//----- nvinfo : EIATTR_KPARAM_INFO
	.align		4
.L_6118:
        /*0008*/ 	.byte	0x04, 0x17
        /*000a*/ 	.short	(.L_6120 - .L_6119)
.L_6119:
        /*000c*/ 	.word	0x00000000
        /*0010*/ 	.short	0x0005
        /*0012*/ 	.short	0x0028
        /*0014*/ 	.byte	0x00, 0xf5, 0x21, 0x00


	//----- nvinfo : EIATTR_KPARAM_INFO
	.align		4
.L_6120:
        /*0018*/ 	.byte	0x04, 0x17
        /*001a*/ 	.short	(.L_6122 - .L_6121)
.L_6121:
        /*001c*/ 	.word	0x00000000
        /*0020*/ 	.short	0x0004
        /*0022*/ 	.short	0x0020
        /*0024*/ 	.byte	0x00, 0xf5, 0x21, 0x00


	//----- nvinfo : EIATTR_KPARAM_INFO
	.align		4
.L_6122:
        /*0028*/ 	.byte	0x04, 0x17
        /*002a*/ 	.short	(.L_6124 - .L_6123)
.L_6123:
        /*002c*/ 	.word	0x00000000
        /*0030*/ 	.short	0x0003
        /*0032*/ 	.short	0x0018
        /*0034*/ 	.byte	0x00, 0xf5, 0x21, 0x00


	//----- nvinfo : EIATTR_KPARAM_INFO
	.align		4
.L_6124:
        /*0038*/ 	.byte	0x04, 0x17
        /*003a*/ 	.short	(.L_6126 - .L_6125)
.L_6125:
        /*003c*/ 	.word	0x00000000
        /*0040*/ 	.short	0x0002
        /*0042*/ 	.short	0x0010
        /*0044*/ 	.byte	0x00, 0xf5, 0x21, 0x00


	//----- nvinfo : EIATTR_KPARAM_INFO
	.align		4
.L_6126:
        /*0048*/ 	.byte	0x04, 0x17
        /*004a*/ 	.short	(.L_6128 - .L_6127)
.L_6127:
        /*004c*/ 	.word	0x00000000
        /*0050*/ 	.short	0x0001
        /*0052*/ 	.short	0x0008
        /*0054*/ 	.byte	0x00, 0xf5, 0x21, 0x00


	//----- nvinfo : EIATTR_KPARAM_INFO
	.align		4
.L_6128:
        /*0058*/ 	.byte	0x04, 0x17
        /*005a*/ 	.short	(.L_6130 - .L_6129)
.L_6129:
        /*005c*/ 	.word	0x00000000
        /*0060*/ 	.short	0x0000
        /*0062*/ 	.short	0x0000
        /*0064*/ 	.byte	0x00, 0xf0, 0x11, 0x00


	//----- nvinfo : EIATTR_SPARSE_MMA_MASK
	.align		4
.L_6130:
        /*0068*/ 	.byte	0x03, 0x50
        /*006a*/ 	.short	0x0000


	//----- nvinfo : EIATTR_MAXREG_COUNT
	.align		4
        /*006c*/ 	.byte	0x03, 0x1b
        /*006e*/ 	.short	0x00ff


	//----- nvinfo : EIATTR_NUM_BARRIERS
	.align		4
        /*0070*/ 	.byte	0x02, 0x4c
        /*0072*/ 	.byte	0x01
	.zero		1


	//----- nvinfo : EIATTR_MERCURY_ISA_VERSION
	.align		4
        /*0074*/ 	.byte	0x03, 0x5f
        /*0076*/ 	.short	0x0101


	//----- nvinfo : EIATTR_VRC_CTA_INIT_COUNT
	.align		4
        /*0078*/ 	.byte	0x02, 0x4a
	.zero		1
	.zero		1


	//----- nvinfo : EIATTR_EXIT_INSTR_OFFSETS
	.align		4
        /*007c*/ 	.byte	0x04, 0x1c
        /*007e*/ 	.short	(.L_6132 - .L_6131)


	//   ....[0]....
.L_6131:
        /*0080*/ 	.word	0x00002430


	//   ....[1]....
        /*0084*/ 	.word	0x000024d0


	//----- nvinfo : EIATTR_CRS_STACK_SIZE
	.align		4
.L_6132:
        /*0088*/ 	.byte	0x04, 0x1e
        /*008a*/ 	.short	(.L_6134 - .L_6133)
.L_6133:
        /*008c*/ 	.word	0x00000000


	//----- nvinfo : EIATTR_CBANK_PARAM_SIZE
	.align		4
.L_6134:
        /*0090*/ 	.byte	0x03, 0x19
        /*0092*/ 	.short	0x0030


	//----- nvinfo : EIATTR_PARAM_CBANK
	.align		4
        /*0094*/ 	.byte	0x04, 0x0a
        /*0096*/ 	.short	(.L_6136 - .L_6135)
	.align		4
.L_6135:
        /*0098*/ 	.word	index@(.nv.constant0._Z40massMatrixMultiplyMonolithicGlobalKernelILi6ELi8ELi1EEviPKdS1_S1_S1_Pd)
        /*009c*/ 	.short	0x0380
        /*009e*/ 	.short	0x0030


	//----- nvinfo : EIATTR_SW_WAR
	.align		4
.L_6136:
        /*00a0*/ 	.byte	0x04, 0x36
        /*00a2*/ 	.short	(.L_6138 - .L_6137)
.L_6137:
        /*00a4*/ 	.word	0x00000008
.L_6138:


//--------------------- .nv.info._Z30massMatrixMultiplyGlobalKernelILi6ELi8ELi1EEviPKdS1_S1_S1_Pd --------------------------
	.section	.nv.info._Z30massMatrixMultiplyGlobalKernelILi6ELi8ELi1EEviPKdS1_S1_S1_Pd,"",@"SHT_CUDA_INFO"
	.sectionflags	@""
	.align	4


	//----- nvinfo : EIATTR_CUDA_API_VERSION
	.align		4
        /*0000*/ 	.byte	0x04, 0x37
        /*0002*/ 	.short	(.L_6140 - .L_6139)
.L_6139:
        /*0004*/ 	.word	0x00000082


	//----- nvinfo : EIATTR_KPARAM_INFO
	.align		4
.L_6140:
        /*0008*/ 	.byte	0x04, 0x17
        /*000a*/ 	.short	(.L_6142 - .L_6141)
.L_6141:
        /*000c*/ 	.word	0x00000000
        /*0010*/ 	.short	0x0005
        /*0012*/ 	.short	0x0028
        /*0014*/ 	.byte	0x00, 0xf5, 0x21, 0x00


	//----- nvinfo : EIATTR_KPARAM_INFO
	.align		4
.L_6142:
        /*0018*/ 	.byte	0x04, 0x17
        /*001a*/ 	.short	(.L_6144 - .L_6143)
.L_6143:
        /*001c*/ 	.word	0x00000000
        /*0020*/ 	.short	0x0004
        /*0022*/ 	.short	0x0020
        /*0024*/ 	.byte	0x00, 0xf5, 0x21, 0x00


	//----- nvinfo : EIATTR_KPARAM_INFO
	.align		4
.L_6144:
        /*0028*/ 	.byte	0x04, 0x17
        /*002a*/ 	.short	(.L_6146 - .L_6145)
.L_6145:
        /*002c*/ 	.word	0x00000000
        /*0030*/ 	.short	0x0003
        /*0032*/ 	.short	0x0018
        /*0034*/ 	.byte	0x00, 0xf5, 0x21, 0x00


	//----- nvinfo : EIATTR_KPARAM_INFO
	.align		4
.L_6146:
        /*0038*/ 	.byte	0x04, 0x17
        /*003a*/ 	.short	(.L_6148 - .L_6147)
.L_6147:
        /*003c*/ 	.word	0x00000000
        /*0040*/ 	.short	0x0002
        /*0042*/ 	.short	0x0010
        /*0044*/ 	.byte	0x00, 0xf5, 0x21, 0x00


	//----- nvinfo : EIATTR_KPARAM_INFO
	.align		4
.L_6148:
        /*0048*/ 	.byte	0x04, 0x17
        /*004a*/ 	.short	(.L_6150 - .L_6149)
.L_6149:
        /*004c*/ 	.word	0x00000000
        /*0050*/ 	.short	0x0001
        /*0052*/ 	.short	0x0008
        /*0054*/ 	.byte	0x00, 0xf5, 0x21, 0x00


	//----- nvinfo : EIATTR_KPARAM_INFO
	.align		4
.L_6150:
        /*0058*/ 	.byte	0x04, 0x17
        /*005a*/ 	.short	(.L_6152 - .L_6151)
.L_6151:
        /*005c*/ 	.word	0x00000000
        /*0060*/ 	.short	0x0000
        /*0062*/ 	.short	0x0000
        /*0064*/ 	.byte	0x00, 0xf0, 0x11, 0x00


	//----- nvinfo : EIATTR_SPARSE_MMA_MASK
	.align		4
.L_6152:
        /*0068*/ 	.byte	0x03, 0x50
        /*006a*/ 	.short	0x0000


	//----- nvinfo : EIATTR_MAXREG_COUNT
	.align		4
        /*006c*/ 	.byte	0x03, 0x1b
        /*006e*/ 	.short	0x00ff


	//----- nvinfo : EIATTR_NUM_BARRIERS
	.align		4
        /*0070*/ 	.byte	0x02, 0x4c
        /*0072*/ 	.byte	0x01
	.zero		1


	//----- nvinfo : EIATTR_MERCURY_ISA_VERSION
	.align		4
        /*0074*/ 	.byte	0x03, 0x5f
        /*0076*/ 	.short	0x0101


	//----- nvinfo : EIATTR_VRC_CTA_INIT_COUNT
	.align		4
        /*0078*/ 	.byte	0x02, 0x4a
	.zero		1
	.zero		1


	//----- nvinfo : EIATTR_EXIT_INSTR_OFFSETS
	.align		4
        /*007c*/ 	.byte	0x04, 0x1c
        /*007e*/ 	.short	(.L_6154 - .L_6153)


	//   ....[0]....
.L_6153:
        /*0080*/ 	.word	0x00001ba0


	//   ....[1]....
        /*0084*/ 	.word	0x00001c50


	//----- nvinfo : EIATTR_CRS_STACK_SIZE
	.align		4
.L_6154:
        /*0088*/ 	.byte	0x04, 0x1e
        /*008a*/ 	.short	(.L_6156 - .L_6155)
.L_6155:
        /*008c*/ 	.word	0x00000000


	//----- nvinfo : EIATTR_CBANK_PARAM_SIZE
	.align		4
.L_6156:
        /*0090*/ 	.byte	0x03, 0x19
        /*0092*/ 	.short	0x0030


	//----- nvinfo : EIATTR_PARAM_CBANK
	.align		4
        /*0094*/ 	.byte	0x04, 0x0a
        /*0096*/ 	.short	(.L_6158 - .L_6157)
	.align		4
.L_6157:
        /*0098*/ 	.word	index@(.nv.constant0._Z30massMatrixMultiplyGlobalKernelILi6ELi8ELi1EEviPKdS1_S1_S1_Pd)
        /*009c*/ 	.short	0x0380
        /*009e*/ 	.short	0x0030


	//----- nvinfo : EIATTR_SW_WAR
	.align		4
.L_6158:
        /*00a0*/ 	.byte	0x04, 0x36
        /*00a2*/ 	.short	(.L_6160 - .L_6159)
.L_6159:
        /*00a4*/ 	.word	0x00000008
.L_6160:


//--------------------- .nv.info._Z30massMatrixMultiplySharedKernelILi6ELi8ELi1EEviPKdS1_S1_S1_Pd --------------------------
	.section	.nv.info._Z30massMatrixMultiplySharedKernelILi6ELi8ELi1EEviPKdS1_S1_S1_Pd,"",@"SHT_CUDA_INFO"
	.sectionflags	@""
	.align	4


	//----- nvinfo : EIATTR_CUDA_API_VERSION
	.align		4
        /*0000*/ 	.byte	0x04, 0x37
        /*0002*/ 	.short	(.L_6162 - .L_6161)
.L_6161:
        /*0004*/ 	.word	0x00000082


	//----- nvinfo : EIATTR_KPARAM_INFO
	.align		4
.L_6162:
        /*0008*/ 	.byte	0x04, 0x17
        /*000a*/ 	.short	(.L_6164 - .L_6163)
.L_6163:
        /*000c*/ 	.word	0x00000000
        /*0010*/ 	.short	0x0005
        /*0012*/ 	.short	0x0028
        /*0014*/ 	.byte	0x00, 0xf5, 0x21, 0x00


	//----- nvinfo : EIATTR_KPARAM_INFO
	.align		4
.L_6164:
        /*0018*/ 	.byte	0x04, 0x17
        /*001a*/ 	.short	(.L_6166 - .L_6165)
.L_6165:
        /*001c*/ 	.word	0x00000000
        /*0020*/ 	.short	0x0004
        /*0022*/ 	.short	0x0020
        /*0024*/ 	.byte	0x00, 0xf5, 0x21, 0x00


	//----- nvinfo : EIATTR_KPARAM_INFO
	.align		4
.L_6166:
        /*0028*/ 	.byte	0x04, 0x17
        /*002a*/ 	.short	(.L_6168 - .L_6167)
.L_6167:
        /*002c*/ 	.word	0x00000000
        /*0030*/ 	.short	0x0003
        /*0032*/ 	.short	0x0018
        /*0034*/ 	.byte	0x00, 0xf5, 0x21, 0x00


	//----- nvinfo : EIATTR_KPARAM_INFO
	.align		4
.L_6168:
        /*0038*/ 	.byte	0x04, 0x17
        /*003a*/ 	.short	(.L_6170 - .L_6169)
.L_6169:
        /*003c*/ 	.word	0x00000000
        /*0040*/ 	.short	0x0002
        /*0042*/ 	.short	0x0010
        /*0044*/ 	.byte	0x00, 0xf5, 0x21, 0x00


	//----- nvinfo : EIATTR_KPARAM_INFO
	.align		4
.L_6170:
        /*0048*/ 	.byte	0x04, 0x17
        /*004a*/ 	.short	(.L_6172 - .L_6171)
.L_6171:
        /*004c*/ 	.word	0x00000000
        /*0050*/ 	.short	0x0001
        /*0052*/ 	.short	0x0008
        /*0054*/ 	.byte	0x00, 0xf5, 0x21, 0x00


	//----- nvinfo : EIATTR_KPARAM_INFO
	.align		4
.L_6172:
        /*0058*/ 	.byte	0x04, 0x17
        /*005a*/ 	.short	(.L_6174 - .L_6173)
.L_6173:
        /*005c*/ 	.word	0x00000000
        /*0060*/ 	.short	0x0000
        /*0062*/ 	.short	0x0000
        /*0064*/ 	.byte	0x00, 0xf0, 0x11, 0x00


	//----- nvinfo : EIATTR_SPARSE_MMA_MASK
	.align		4
.L_6174:
        /*0068*/ 	.byte	0x03, 0x50
        /*006a*/ 	.short	0x0000


	//----- nvinfo : EIATTR_MAXREG_COUNT
	.align		4
        /*006c*/ 	.byte	0x03, 0x1b
        /*006e*/ 	.short	0x00ff


	//----- nvinfo : EIATTR_NUM_BARRIERS
	.align		4
        /*0070*/ 	.byte	0x02, 0x4c
        /*0072*/ 	.byte	0x01
	.zero		1


	//----- nvinfo : EIATTR_MERCURY_ISA_VERSION
	.align		4
        /*0074*/ 	.byte	0x03, 0x5f
        /*0076*/ 	.short	0x0101


	//----- nvinfo : EIATTR_VRC_CTA_INIT_COUNT
	.align		4
        /*0078*/ 	.byte	0x02, 0x4a
	.zero		1
	.zero		1


	//----- nvinfo : EIATTR_EXIT_INSTR_OFFSETS
	.align		4
        /*007c*/ 	.byte	0x04, 0x1c
        /*007e*/ 	.short	(.L_6176 - .L_6175)


	//   ....[0]....
.L_6175:
        /*0080*/ 	.word	0x00001b80


	//   ....[1]....
        /*0084*/ 	.word	0x00001c30


	//----- nvinfo : EIATTR_CRS_STACK_SIZE
	.align		4
.L_6176:
        /*0088*/ 	.byte	0x04, 0x1e
        /*008a*/ 	.short	(.L_6178 - .L_6177)
.L_6177:
        /*008c*/ 	.word	0x00000000


	//----- nvinfo : EIATTR_CBANK_PARAM_SIZE
	.align		4
.L_6178:
        /*0090*/ 	.byte	0x03, 0x19
        /*0092*/ 	.short	0x0030


	//----- nvinfo : EIATTR_PARAM_CBANK
	.align		4
        /*0094*/ 	.byte	0x04, 0x0a
        /*0096*/ 	.short	(.L_6180 - .L_6179)
	.align		4
.L_6179:
        /*0098*/ 	.word	index@(.nv.constant0._Z30massMatrixMultiplySharedKernelILi6ELi8ELi1EEviPKdS1_S1_S1_Pd)
        /*009c*/ 	.short	0x0380
        /*009e*/ 	.short	0x0030


	//----- nvinfo : EIATTR_SW_WAR
	.align		4
.L_6180:
        /*00a0*/ 	.byte	0x04, 0x36
        /*00a2*/ 	.short	(.L_6182 - .L_6181)
.L_6181:
        /*00a4*/ 	.word	0x00000008
.L_6182:


//--------------------- .nv.info._Z32massMatrixMultiplyConstantKernelILi6ELi8ELi1EEviPKdS1_S1_S1_Pd --------------------------
	.section	.nv.info._Z32massMatrixMultiplyConstantKernelILi6ELi8ELi1EEviPKdS1_S1_S1_Pd,"",@"SHT_CUDA_INFO"
	.sectionflags	@""
	.align	4


	//----- nvinfo : EIATTR_CUDA_API_VERSION
	.align		4
        /*0000*/ 	.byte	0x04, 0x37
        /*0002*/ 	.short	(.L_6184 - .L_6183)
.L_6183:
        /*0004*/ 	.word	0x00000082


	//----- nvinfo : EIATTR_KPARAM_INFO
	.align		4
.L_6184:
        /*0008*/ 	.byte	0x04, 0x17
        /*000a*/ 	.short	(.L_6186 - .L_6185)
.L_6185:
        /*000c*/ 	.word	0x00000000
        /*0010*/ 	.short	0x0005
        /*0012*/ 	.short	0x0028
        /*0014*/ 	.byte	0x00, 0xf5, 0x21, 0x00


	//----- nvinfo : EIATTR_KPARAM_INFO
	.align		4
.L_6186:
        /*0018*/ 	.byte	0x04, 0x17
        /*001a*/ 	.short	(.L_6188 - .L_6187)
.L_6187:
        /*001c*/ 	.word	0x00000000
        /*0020*/ 	.short	0x0004
        /*0022*/ 	.short	0x0020
        /*0024*/ 	.byte	0x00, 0xf5, 0x21, 0x00


	//----- nvinfo : EIATTR_KPARAM_INFO
	.align		4
.L_6188:
        /*0028*/ 	.byte	0x04, 0x17
        /*002a*/ 	.short	(.L_6190 - .L_6189)
.L_6189:
        /*002c*/ 	.word	0x00000000
        /*0030*/ 	.short	0x0003
        /*0032*/ 	.short	0x0018
        /*0034*/ 	.byte	0x00, 0xf5, 0x21, 0x00


	//----- nvinfo : EIATTR_KPARAM_INFO
	.align		4
.L_6190:
        /*0038*/ 	.byte	0x04, 0x17
        /*003a*/ 	.short	(.L_6192 - .L_6191)
.L_6191:
        /*003c*/ 	.word	0x00000000
        /*0040*/ 	.short	0x0002
        /*0042*/ 	.short	0x0010
        /*0044*/ 	.byte	0x00, 0xf5, 0x21, 0x00


	//----- nvinfo : EIATTR_KPARAM_INFO
	.align		4
.L_6192:
        /*0048*/ 	.byte	0x04, 0x17
        /*004a*/ 	.short	(.L_6194 - .L_6193)
.L_6193:
        /*004c*/ 	.word	0x00000000
        /*0050*/ 	.short	0x0001
        /*0052*/ 	.short	0x0008
        /*0054*/ 	.byte	0x00, 0xf5, 0x21, 0x00


	//----- nvinfo : EIATTR_KPARAM_INFO
	.align		4
.L_6194:
        /*0058*/ 	.byte	0x04, 0x17
        /*005a*/ 	.short	(.L_6196 - .L_6195)
.L_6195:
        /*005c*/ 	.word	0x00000000
        /*0060*/ 	.short	0x0000
        /*0062*/ 	.short	0x0000
        /*0064*/ 	.byte	0x00, 0xf0, 0x11, 0x00


	//----- nvinfo : EIATTR_SPARSE_MMA_MASK
	.align		4
.L_6196:
        /*0068*/ 	.byte	0x03, 0x50
        /*006a*/ 	.short	0x0000


	//----- nvinfo : EIATTR_MAXREG_COUNT
	.align		4
        /*006c*/ 	.byte	0x03, 0x1b
        /*006e*/ 	.short	0x00ff


	//----- nvinfo : EIATTR_NUM_BARRIERS
	.align		4
        /*0070*/ 	.byte	0x02, 0x4c
        /*0072*/ 	.byte	0x01
	.zero		1


	//----- nvinfo : EIATTR_MERCURY_ISA_VERSION
	.align		4
        /*0074*/ 	.byte	0x03, 0x5f
        /*0076*/ 	.short	0x0101


	//----- nvinfo : EIATTR_VRC_CTA_INIT_COUNT
	.align		4
        /*0078*/ 	.byte	0x02, 0x4a
	.zero		1
	.zero		1


	//----- nvinfo : EIATTR_EXIT_INSTR_OFFSETS
	.align		4
        /*007c*/ 	.byte	0x04, 0x1c
        /*007e*/ 	.short	(.L_6198 - .L_6197)


	//   ....[0]....
.L_6197:
        /*0080*/ 	.word	0x00001a10


	//   ....[1]....
        /*0084*/ 	.word	0x00001ac0


	//----- nvinfo : EIATTR_CRS_STACK_SIZE
	.align		4
.L_6198:
        /*0088*/ 	.byte	0x04, 0x1e
        /*008a*/ 	.short	(.L_6200 - .L_6199)
.L_6199:
        /*008c*/ 	.word	0x00000000


	//----- nvinfo : EIATTR_CBANK_PARAM_SIZE
	.align		4
.L_6200:
        /*0090*/ 	.byte	0x03, 0x19
        /*0092*/ 	.short	0x0030


	//----- nvinfo : EIATTR_PARAM_CBANK
	.align		4
        /*0094*/ 	.byte	0x04, 0x0a
        /*0096*/ 	.short	(.L_6202 - .L_6201)
	.align		4
.L_6201:
        /*0098*/ 	.word	index@(.nv.constant0._Z32massMatrixMultiplyConstantKernelILi6ELi8ELi1EEviPKdS1_S1_S1_Pd)
        /*009c*/ 	.short	0x0380
        /*009e*/ 	.short	0x0030


	//----- nvinfo : EIATTR_SW_WAR
	.align		4
.L_6202:
        /*00a0*/ 	.byte	0x04, 0x36
        /*00a2*/ 	.short	(.L_6204 - .L_6203)
.L_6203:
        /*00a4*/ 	.word	0x00000008
.L_6204:


//--------------------- .nv.info._Z32massMatrixMultiplyRegisterKernelILi6ELi8ELi1EEviPKdS1_S1_S1_Pd --------------------------
	.section	.nv.info._Z32massMatrixMultiplyRegisterKernelILi6ELi8ELi1EEviPKdS1_S1_S1_Pd,"",@"SHT_CUDA_INFO"
	.sectionflags	@""
	.align	4


	//----- nvinfo : EIATTR_CUDA_API_VERSION
	.align		4
        /*0000*/ 	.byte	0x04, 0x37
        /*0002*/ 	.short	(.L_6206 - .L_6205)
.L_6205:
        /*0004*/ 	.word	0x00000082


	//----- nvinfo : EIATTR_KPARAM_INFO
	.align		4
.L_6206:
        /*0008*/ 	.byte	0x04, 0x17
        /*000a*/ 	.short	(.L_6208 - .L_6207)
.L_6207:
        /*000c*/ 	.word	0x00000000
        /*0010*/ 	.short	0x0005
        /*0012*/ 	.short	0x0028
        /*0014*/ 	.byte	0x00, 0xf5, 0x21, 0x00


	//----- nvinfo : EIATTR_KPARAM_INFO
	.align		4
.L_6208:
        /*0018*/ 	.byte	0x04, 0x17
        /*001a*/ 	.short	(.L_6210 - .L_6209)
.L_6209:
        /*001c*/ 	.word	0x00000000
        /*0020*/ 	.short	0x0004
        /*0022*/ 	.short	0x0020
        /*0024*/ 	.byte	0x00, 0xf5, 0x21, 0x00


	//----- nvinfo : EIATTR_KPARAM_INFO
	.align		4
.L_6210:
        /*0028*/ 	.byte	0x04, 0x17
        /*002a*/ 	.short	(.L_6212 - .L_6211)
.L_6211:
        /*002c*/ 	.word	0x00000000
        /*0030*/ 	.short	0x0003
        /*0032*/ 	.short	0x0018
        /*0034*/ 	.byte	0x00, 0xf5, 0x21, 0x00


	//----- nvinfo : EIATTR_KPARAM_INFO
	.align		4
.L_6212:
        /*0038*/ 	.byte	0x04, 0x17
        /*003a*/ 	.short	(.L_6214 - .L_6213)
.L_6213:
        /*003c*/ 	.word	0x00000000
        /*0040*/ 	.short	0x0002
        /*0042*/ 	.short	0x0010
        /*0044*/ 	.byte	0x00, 0xf5, 0x21, 0x00


	//----- nvinfo : EIATTR_KPARAM_INFO
	.align		4
.L_6214:
        /*0048*/ 	.byte	0x04, 0x17
        /*004a*/ 	.short	(.L_6216 - .L_6215)
.L_6215:
        /*004c*/ 	.word	0x00000000
        /*0050*/ 	.short	0x0001
        /*0052*/ 	.short	0x0008
        /*0054*/ 	.byte	0x00, 0xf5, 0x21, 0x00


	//----- nvinfo : EIATTR_KPARAM_INFO
	.align		4
.L_6216:
        /*0058*/ 	.byte	0x04, 0x17
        /*005a*/ 	.short	(.L_6218 - .L_6217)
.L_6217:
        /*005c*/ 	.word	0x00000000
        /*0060*/ 	.short	0x0000
        /*0062*/ 	.short	0x0000
        /*0064*/ 	.byte	0x00, 0xf0, 0x11, 0x00


	//----- nvinfo : EIATTR_SPARSE_MMA_MASK
	.align		4
.L_6218:
        /*0068*/ 	.byte	0x03, 0x50
        /*006a*/ 	.short	0x0000


	//----- nvinfo : EIATTR_MAXREG_COUNT
	.align		4
        /*006c*/ 	.byte	0x03, 0x1b
        /*006e*/ 	.short	0x00ff


	//----- nvinfo : EIATTR_NUM_BARRIERS
	.align		4
        /*0070*/ 	.byte	0x02, 0x4c
        /*0072*/ 	.byte	0x01
	.zero		1


	//----- nvinfo : EIATTR_MERCURY_ISA_VERSION
	.align		4
        /*0074*/ 	.byte	0x03, 0x5f
        /*0076*/ 	.short	0x0101


	//----- nvinfo : EIATTR_VRC_CTA_INIT_COUNT
	.align		4
        /*0078*/ 	.byte	0x02, 0x4a
	.zero		1
	.zero		1


	//----- nvinfo : EIATTR_EXIT_INSTR_OFFSETS
	.align		4
        /*007c*/ 	.byte	0x04, 0x1c
        /*007e*/ 	.short	(.L_6220 - .L_6219)


	//   ....[0]....
.L_6219:
        /*0080*/ 	.word	0x00001b80


	//   ....[1]....
        /*0084*/ 	.word	0x00001c30


	//----- nvinfo : EIATTR_CRS_STACK_SIZE
	.align		4
.L_6220:
        /*0088*/ 	.byte	0x04, 0x1e
        /*008a*/ 	.short	(.L_6222 - .L_6221)
.L_6221:
        /*008c*/ 	.word	0x00000000


	//----- nvinfo : EIATTR_CBANK_PARAM_SIZE
	.align		4
.L_6222:
        /*0090*/ 	.byte	0x03, 0x19
        /*0092*/ 	.short	0x0030


	//----- nvinfo : EIATTR_PARAM_CBANK
	.align		4
        /*0094*/ 	.byte	0x04, 0x0a
        /*0096*/ 	.short	(.L_6224 - .L_6223)
	.align		4
.L_6223:
        /*0098*/ 	.word	index@(.nv.constant0._Z32massMatrixMultiplyRegisterKernelILi6ELi8ELi1EEviPKdS1_S1_S1_Pd)
        /*009c*/ 	.short	0x0380
        /*009e*/ 	.short	0x0030


	//----- nvinfo : EIATTR_SW_WAR
	.align		4
.L_6224:
        /*00a0*/ 	.byte	0x04, 0x36
        /*00a2*/ 	.short	(.L_6226 - .L_6225)
.L_6225:
        /*00a4*/ 	.word	0x00000008
.L_6226:


//--------------------- .nv.info._Z42massMatrixMultiplyMonolithicConstantKernelILi6ELi7ELi2EEviPKdS1_S1_S1_Pd --------------------------
	.section	.nv.info._Z42massMatrixMultiplyMonolithicConstantKernelILi6ELi7ELi2EEviPKdS1_S1_S1_Pd,"",@"SHT_CUDA_INFO"
	.sectionflags	@""
	.align	4


	//----- nvinfo : EIATTR_CUDA_API_VERSION
	.align		4
        /*0000*/ 	.byte	0x04, 0x37
        /*0002*/ 	.short	(.L_6228 - .L_6227)
.L_6227:
        /*0004*/ 	.word	0x00000082


	//----- nvinfo : EIATTR_KPARAM_INFO
	.align		4
.L_6228:
        /*0008*/ 	.byte	0x04, 0x17
        /*000a*/ 	.short	(.L_6230 - .L_6229)
.L_6229:
        /*000c*/ 	.word	0x00000000
        /*0010*/ 	.short	0x0005
        /*0012*/ 	.short	0x0028
        /*0014*/ 	.byte	0x00, 0xf5, 0x21, 0x00


	//----- nvinfo : EIATTR_KPARAM_INFO
	.align		4
.L_6230:
        /*0018*/ 	.byte	0x04, 0x17
        /*001a*/ 	.short	(.L_6232 - .L_6231)
.L_6231:
        /*001c*/ 	.word	0x00000000
        /*0020*/ 	.short	0x0004
        /*0022*/ 	.short	0x0020
        /*0024*/ 	.byte	0x00, 0xf5, 0x21, 0x00


	//----- nvinfo : EIATTR_KPARAM_INFO
	.align		4
.L_6232:
        /*0028*/ 	.byte	0x04, 0x17
        /*002a*/ 	.short	(.L_6234 - .L_6233)
.L_6233:
        /*002c*/ 	.word	0x00000000
        /*0030*/ 	.short	0x0003
        /*0032*/ 	.short	0x0018
        /*0034*/ 	.byte	0x00, 0xf5, 0x21, 0x00


	//----- nvinfo : EIATTR_KPARAM_INFO
	.align		4
.L_6234:
        /*0038*/ 	.byte	0x04, 0x17
        /*003a*/ 	.short	(.L_6236 - .L_6235)
.L_6235:
        /*003c*/ 	.word	0x00000000
        /*0040*/ 	.short	0x0002
        /*0042*/ 	.short	0x0010
        /*0044*/ 	.byte	0x00, 0xf5, 0x21, 0x00


	//----- nvinfo : EIATTR_KPARAM_INFO
	.align		4
.L_6236:
        /*0048*/ 	.byte	0x04, 0x17
        /*004a*/ 	.short	(.L_6238 - .L_6237)
.L_6237:
        /*004c*/ 	.word	0x00000000
        /*0050*/ 	.short	0x0001
        /*0052*/ 	.short	0x0008
        /*0054*/ 	.byte	0x00, 0xf5, 0x21, 0x00


	//----- nvinfo : EIATTR_KPARAM_INFO
	.align		4
.L_6238:
        /*0058*/ 	.byte	0x04, 0x17
        /*005a*/ 	.short	(.L_6240 - .L_6239)
.L_6239:
        /*005c*/ 	.word	0x00000000
        /*0060*/ 	.short	0x0000
        /*0062*/ 	.short	0x0000
        /*0064*/ 	.byte	0x00, 0xf0, 0x11, 0x00


	//----- nvinfo : EIATTR_SPARSE_MMA_MASK
	.align		4
.L_6240:
        /*0068*/ 	.byte	0x03, 0x50
        /*006a*/ 	.short	0x0000


	//----- nvinfo : EIATTR_MAXREG_COUNT
	.align		4
        /*006c*/ 	.byte	0x03, 0x1b
        /*006e*/ 	.short	0x00ff


	//----- nvinfo : EIATTR_NUM_BARRIERS
	.align		4
        /*0070*/ 	.byte	0x02, 0x4c
        /*0072*/ 	.byte	0x01
	.zero		1


	//----- nvinfo : EIATTR_MERCURY_ISA_VERSION
	.align		4
        /*0074*/ 	.byte	0x03, 0x5f
        /*0076*/ 	.short	0x0101


	//----- nvinfo : EIATTR_VRC_CTA_INIT_COUNT
	.align		4
        /*0078*/ 	.byte	0x02, 0x4a
	.zero		1
	.zero		1


	//----- nvinfo : EIATTR_EXIT_INSTR_OFFSETS
	.align		4
        /*007c*/ 	.byte	0x04, 0x1c
        /*007e*/ 	.short	(.L_6242 - .L_6241)


	//   ....[0]....
.L_6241:
        /*0080*/ 	.word	0x000020b0


	//   ....[1]....
        /*0084*/ 	.word	0x00002150


	//----- nvinfo : EIATTR_CRS_STACK_SIZE
	.align		4
.L_6242:
        /*0088*/ 	.byte	0x04, 0x1e
        /*008a*/ 	.short	(.L_6244 - .L_6243)
.L_6243:
        /*008c*/ 	.word	0x00000000


	//----- nvinfo : EIATTR_CBANK_PARAM_SIZE
	.align		4
.L_6244:
        /*0090*/ 	.byte	0x03, 0x19
        /*0092*/ 	.short	0x0030


	//----- nvinfo : EIATTR_PARAM_CBANK
	.align		4
        /*0094*/ 	.byte	0x04, 0x0a
        /*0096*/ 	.short	(.L_6246 - .L_6245)
	.align		4
.L_6245:
        /*0098*/ 	.word	index@(.nv.constant0._Z42massMatrixMultiplyMonolithicConstantKernelILi6ELi7ELi2EEviPKdS1_S1_S1_Pd)
        /*009c*/ 	.short	0x0380
        /*009e*/ 	.short	0x0030


	//----- nvinfo : EIATTR_SW_WAR
	.align		4
.L_6246:
        /*00a0*/ 	.byte	0x04, 0x36
        /*00a2*/ 	.short	(.L_6248 - .L_6247)
.L_6247:
        /*00a4*/ 	.word	0x00000008
.L_6248:


//--------------------- .nv.info._Z40massMatrixMultiplyMonolithicGlobalKernelILi6ELi7ELi2EEviPKdS1_S1_S1_Pd --------------------------
	.section	.nv.info._Z40massMatrixMultiplyMonolithicGlobalKernelILi6ELi7ELi2EEviPKdS1_S1_S1_Pd,"",@"SHT_CUDA_INFO"
	.sectionflags	@""
	.align	4


	//----- nvinfo : EIATTR_CUDA_API_VERSION
	.align		4
        /*0000*/ 	.byte	0x04, 0x37
        /*0002*/ 	.short	(.L_6250 - .L_6249)
.L_6249:
        /*0004*/ 	.word	0x00000082


	//----- nvinfo : EIATTR_KPARAM_INFO
	.align		4
.L_6250:
        /*0008*/ 	.byte	0x04, 0x17
        /*000a*/ 	.short	(.L_6252 - .L_6251)
.L_6251:
        /*000c*/ 	.word	0x00000000
        /*0010*/ 	.short	0x0005
        /*0012*/ 	.short	0x0028
        /*0014*/ 	.byte	0x00, 0xf5, 0x21, 0x00


	//----- nvinfo : EIATTR_KPARAM_INFO
	.align		4
.L_6252:
        /*0018*/ 	.byte	0x04, 0x17
        /*001a*/ 	.short	(.L_6254 - .L_6253)
.L_6253:
        /*001c*/ 	.word	0x00000000
        /*0020*/ 	.short	0x0004
        /*0022*/ 	.short	0x0020
        /*0024*/ 	.byte	0x00, 0xf5, 0x21, 0x00


	//----- nvinfo : EIATTR_KPARAM_INFO
	.align		4
.L_6254:
        /*0028*/ 	.byte	0x04, 0x17
        /*002a*/ 	.short	(.L_6256 - .L_6255)
.L_6255:
        /*002c*/ 	.word	0x00000000
        /*0030*/ 	.short	0x0003
        /*0032*/ 	.short	0x0018
        /*0034*/ 	.byte	0x00, 0xf5, 0x21, 0x00


	//----- nvinfo : EIATTR_KPARAM_INFO
	.align		4
.L_6256:
        /*0038*/ 	.byte	0x04, 0x17
        /*003a*/ 	.short	(.L_6258 - .L_6257)
.L_6257:
        /*003c*/ 	.word	0x00000000
        /*0040*/ 	.short	0x0002
        /*0042*/ 	.short	0x0010
        /*0044*/ 	.byte	0x00, 0xf5, 0x21, 0x00


	//----- nvinfo : EIATTR_KPARAM_INFO
	.align		4
.L_6258:
        /*0048*/ 	.byte	0x04, 0x17
        /*004a*/ 	.short	(.L_6260 - .L_6259)
.L_6259:
        /*004c*/ 	.word	0x00000000
        /*0050*/ 	.short	0x0001
        /*0052*/ 	.short	0x0008
        /*0054*/ 	.byte	0x00, 0xf5, 0x21, 0x00


	//----- nvinfo : EIATTR_KPARAM_INFO
	.align		4
.L_6260:
        /*0058*/ 	.byte	0x04, 0x17
        /*005a*/ 	.short	(.L_6262 - .L_6261)
.L_6261:
        /*005c*/ 	.word	0x00000000
        /*0060*/ 	.short	0x0000
        /*0062*/ 	.short	0x0000
        /*0064*/ 	.byte	0x00, 0xf0, 0x11, 0x00


	//----- nvinfo : EIATTR_SPARSE_MMA_MASK
	.align		4
.L_6262:
        /*0068*/ 	.byte	0x03, 0x50
        /*006a*/ 	.short	0x0000


	//----- nvinfo : EIATTR_MAXREG_COUNT
	.align		4
        /*006c*/ 	.byte	0x03, 0x1b
        /*006e*/ 	.short	0x00ff


	//----- nvinfo : EIATTR_NUM_BARRIERS
	.align		4
        /*0070*/ 	.byte	0x02, 0x4c
        /*0072*/ 	.byte	0x01
	.zero		1


	//----- nvinfo : EIATTR_MERCURY_ISA_VERSION
	.align		4
        /*0074*/ 	.byte	0x03, 0x5f
        /*0076*/ 	.short	0x0101


	//----- nvinfo : EIATTR_VRC_CTA_INIT_COUNT
	.align		4
        /*0078*/ 	.byte	0x02, 0x4a
	.zero		1
	.zero		1


	//----- nvinfo : EIATTR_EXIT_INSTR_OFFSETS
	.align		4
        /*007c*/ 	.byte	0x04, 0x1c
        /*007e*/ 	.short	(.L_6264 - .L_6263)


	//   ....[0]....
.L_6263:
        /*0080*/ 	.word	0x00002110


	//   ....[1]....
        /*0084*/ 	.word	0x000021b0


	//----- nvinfo : EIATTR_CRS_STACK_SIZE
	.align		4
.L_6264:
        /*0088*/ 	.byte	0x04, 0x1e
        /*008a*/ 	.short	(.L_6266 - .L_6265)
.L_6265:
        /*008c*/ 	.word	0x00000000


	//----- nvinfo : EIATTR_CBANK_PARAM_SIZE
	.align		4
.L_6266:
        /*0090*/ 	.byte	0x03, 0x19
        /*0092*/ 	.short	0x0030


	//----- nvinfo : EIATTR_PARAM_CBANK
	.align		4
        /*0094*/ 	.byte	0x04, 0x0a
        /*0096*/ 	.short	(.L_6268 - .L_6267)
	.align		4
.L_6267:
        /*0098*/ 	.word	index@(.nv.constant0._Z40massMatrixMultiplyMonolithicGlobalKernelILi6ELi7ELi2EEviPKdS1_S1_S1_Pd)
        /*009c*/ 	.short	0x0380
        /*009e*/ 	.short	0x0030


	//----- nvinfo : EIATTR_SW_WAR
	.align		4
.L_6268:
        /*00a0*/ 	.byte	0x04, 0x36
        /*00a2*/ 	.short	(.L_6270 - .L_6269)
.L_6269:
        /*00a4*/ 	.word	0x00000008
.L_6270:


//--------------------- .nv.info._Z30massMatrixMultiplyGlobalKernelILi6ELi7ELi2EEviPKdS1_S1_S1_Pd --------------------------
	.section	.nv.info._Z30massMatrixMultiplyGlobalKernelILi6ELi7ELi2EEviPKdS1_S1_S1_Pd,"",@"SHT_CUDA_INFO"
	.sectionflags	@""
	.align	4


	//----- nvinfo : EIATTR_CUDA_API_VERSION
	.align		4
        /*0000*/ 	.byte	0x04, 0x37
        /*0002*/ 	.short	(.L_6272 - .L_6271)
.L_6271:
        /*0004*/ 	.word	0x00000082


	//----- nvinfo : EIATTR_KPARAM_INFO
	.align		4
.L_6272:
        /*0008*/ 	.byte	0x04, 0x17
        /*000a*/ 	.short	(.L_6274 - .L_6273)
.L_6273:
        /*000c*/ 	.word	0x00000000
        /*0010*/ 	.short	0x0005
        /*0012*/ 	.short	0x0028
        /*0014*/ 	.byte	0x00, 0xf5, 0x21, 0x00


	//----- nvinfo : EIATTR_KPARAM_INFO
	.align		4
.L_6274:
        /*0018*/ 	.byte	0x04, 0x17
        /*001a*/ 	.short	(.L_6276 - .L_6275)
.L_6275:
        /*001c*/ 	.word	0x00000000
        /*0020*/ 	.short	0x0004
        /*0022*/ 	.short	0x0020
        /*0024*/ 	.byte	0x00, 0xf5, 0x21, 0x00


	//----- nvinfo : EIATTR_KPARAM_INFO
	.align		4
.L_6276:
        /*0028*/ 	.byte	0x04, 0x17
        /*002a*/ 	.short	(.L_6278 - .L_6277)
.L_6277:
        /*002c*/ 	.word	0x00000000
        /*0030*/ 	.short	0x0003
        /*0032*/ 	.short	0x0018
        /*0034*/ 	.byte	0x00, 0xf5, 0x21, 0x00


	//----- nvinfo : EIATTR_KPARAM_INFO
	.align		4
.L_6278:
        /*0038*/ 	.byte	0x04, 0x17
        /*003a*/ 	.short	(.L_6280 - .L_6279)
.L_6279:
        /*003c*/ 	.word	0x00000000
        /*0040*/ 	.short	0x0002
        /*0042*/ 	.short	0x0010
        /*0044*/ 	.byte	0x00, 0xf5, 0x21, 0x00


	//----- nvinfo : EIATTR_KPARAM_INFO
	.align		4
.L_6280:
        /*0048*/ 	.byte	0x04, 0x17
        /*004a*/ 	.short	(.L_6282 - .L_6281)
.L_6281:
        /*004c*/ 	.word	0x00000000
        /*0050*/ 	.short	0x0001
        /*0052*/ 	.short	0x0008
        /*0054*/ 	.byte	0x00, 0xf5, 0x21, 0x00


	//----- nvinfo : EIATTR_KPARAM_INFO
	.align		4
.L_6282:
        /*0058*/ 	.byte	0x04, 0x17
        /*005a*/ 	.short	(.L_6284 - .L_6283)
.L_6283:
        /*005c*/ 	.word	0x00000000
        /*0060*/ 	.short	0x0000
        /*0062*/ 	.short	0x0000
        /*0064*/ 	.byte	0x00, 0xf0, 0x11, 0x00


	//----- nvinfo : EIATTR_SPARSE_MMA_MASK
	.align		4
.L_6284:
        /*0068*/ 	.byte	0x03, 0x50
        /*006a*/ 	.short	0x0000


	//----- nvinfo : EIATTR_MAXREG_COUNT
	.align		4
        /*006c*/ 	.byte	0x03, 0x1b
        /*006e*/ 	.short	0x00ff


	//----- nvinfo : EIATTR_NUM_BARRIERS
	.align		4
        /*0070*/ 	.byte	0x02, 0x4c
        /*0072*/ 	.byte	0x01
	.zero		1


	//----- nvinfo : EIATTR_MERCURY_ISA_VERSION
	.align		4
        /*0074*/ 	.byte	0x03, 0x5f
        /*0076*/ 	.short	0x0101


	//----- nvinfo : EIATTR_VRC_CTA_INIT_COUNT
	.align		4
        /*0078*/ 	.byte	0x02, 0x4a
	.zero		1
	.zero		1


	//----- nvinfo : EIATTR_EXIT_INSTR_OFFSETS
	.align		4
        /*007c*/ 	.byte	0x04, 0x1c
        /*007e*/ 	.short	(.L_6286 - .L_6285)


	//   ....[0]....
.L_6285:
        /*0080*/ 	.word	0x00001c20


	//   ....[1]....
        /*0084*/ 	.word	0x00001cd0


	//----- nvinfo : EIATTR_CRS_STACK_SIZE
	.align		4
.L_6286:
        /*0088*/ 	.byte	0x04, 0x1e
        /*008a*/ 	.short	(.L_6288 - .L_6287)
.L_6287:
        /*008c*/ 	.word	0x00000000


	//----- nvinfo : EIATTR_CBANK_PARAM_SIZE
	.align		4
.L_6288:
        /*0090*/ 	.byte	0x03, 0x19
        /*0092*/ 	.short	0x0030


	//----- nvinfo : EIATTR_PARAM_CBANK
	.align		4
        /*0094*/ 	.byte	0x04, 0x0a
        /*0096*/ 	.short	(.L_6290 - .L_6289)
	.align		4
.L_6289:
        /*0098*/ 	.word	index@(.nv.constant0._Z30massMatrixMultiplyGlobalKernelILi6ELi7ELi2EEviPKdS1_S1_S1_Pd)
        /*009c*/ 	.short	0x0380
        /*009e*/ 	.short	0x0030


	//----- nvinfo : EIATTR_SW_WAR
	.align		4
.L_6290:
        /*00a0*/ 	.byte	0x04, 0x36
        /*00a2*/ 	.short	(.L_6292 - .L_6291)
.L_6291:
        /*00a4*/ 	.word	0x00000008
.L_6292:


//--------------------- .nv.info._Z30massMatrixMultiplySharedKernelILi6ELi7ELi2EEviPKdS1_S1_S1_Pd --------------------------
	.section	.nv.info._Z30massMatrixMultiplySharedKernelILi6ELi7ELi2EEviPKdS1_S1_S1_Pd,"",@"SHT_CUDA_INFO"
	.sectionflags	@""
	.align	4


	//----- nvinfo : EIATTR_CUDA_API_VERSION
	.align		4
        /*0000*/ 	.byte	0x04, 0x37
        /*0002*/ 	.short	(.L_6294 - .L_6293)
.L_6293:
        /*0004*/ 	.word	0x00000082


	//----- nvinfo : EIATTR_KPARAM_INFO
	.align		4
.L_6294:
        /*0008*/ 	.byte	0x04, 0x17
        /*000a*/ 	.short	(.L_6296 - .L_6295)
.L_6295:
        /*000c*/ 	.word	0x00000000
        /*0010*/ 	.short	0x0005
        /*0012*/ 	.short	0x0028
        /*0014*/ 	.byte	0x00, 0xf5, 0x21, 0x00


	//----- nvinfo : EIATTR_KPARAM_INFO
	.align		4
.L_6296:
        /*0018*/ 	.byte	0x04, 0x17
        /*001a*/ 	.short	(.L_6298 - .L_6297)
.L_6297:
        /*001c*/ 	.word	0x00000000
        /*0020*/ 	.short	0x0004
        /*0022*/ 	.short	0x0020
        /*0024*/ 	.byte	0x00, 0xf5, 0x21, 0x00


	//----- nvinfo : EIATTR_KPARAM_INFO
	.align		4
.L_6298:
        /*0028*/ 	.byte	0x04, 0x17
        /*002a*/ 	.short	(.L_6300 - .L_6299)
.L_6299:
        /*002c*/ 	.word	0x00000000
        /*0030*/ 	.short	0x0003
        /*0032*/ 	.short	0x0018
        /*0034*/ 	.byte	0x00, 0xf5, 0x21, 0x00


	//----- nvinfo : EIATTR_KPARAM_INFO
	.align		4
.L_6300:
        /*0038*/ 	.byte	0x04, 0x17
        /*003a*/ 	.short	(.L_6302 - .L_6301)
.L_6301:
        /*003c*/ 	.word	0x00000000
        /*0040*/ 	.short	0x0002
        /*0042*/ 	.short	0x0010
        /*0044*/ 	.byte	0x00, 0xf5, 0x21, 0x00


	//----- nvinfo : EIATTR_KPARAM_INFO
	.align		4
.L_6302:
        /*0048*/ 	.byte	0x04, 0x17
        /*004a*/ 	.short	(.L_6304 - .L_6303)
.L_6303:
        /*004c*/ 	.word	0x00000000
        /*0050*/ 	.short	0x0001
        /*0052*/ 	.short	0x0008
        /*0054*/ 	.byte	0x00, 0xf5, 0x21, 0x00


	//----- nvinfo : EIATTR_KPARAM_INFO
	.align		4
.L_6304:
        /*0058*/ 	.byte	0x04, 0x17
        /*005a*/ 	.short	(.L_6306 - .L_6305)
.L_6305:
        /*005c*/ 	.word	0x00000000
        /*0060*/ 	.short	0x0000
        /*0062*/ 	.short	0x0000
        /*0064*/ 	.byte	0x00, 0xf0, 0x11, 0x00


	//----- nvinfo : EIATTR_SPARSE_MMA_MASK
	.align		4
.L_6306:
        /*0068*/ 	.byte	0x03, 0x50
        /*006a*/ 	.short	0x0000


	//----- nvinfo : EIATTR_MAXREG_COUNT
	.align		4
        /*006c*/ 	.byte	0x03, 0x1b
        /*006e*/ 	.short	0x00ff


	//----- nvinfo : EIATTR_NUM_BARRIERS
	.align		4
        /*0070*/ 	.byte	0x02, 0x4c
        /*0072*/ 	.byte	0x01
	.zero		1


	//----- nvinfo : EIATTR_MERCURY_ISA_VERSION
	.align		4
        /*0074*/ 	.byte	0x03, 0x5f
        /*0076*/ 	.short	0x0101


	//----- nvinfo : EIATTR_VRC_CTA_INIT_COUNT
	.align		4
        /*0078*/ 	.byte	0x02, 0x4a
	.zero		1
	.zero		1


	//----- nvinfo : EIATTR_EXIT_INSTR_OFFSETS
	.align		4
        /*007c*/ 	.byte	0x04, 0x1c
        /*007e*/ 	.short	(.L_6308 - .L_6307)


	//   ....[0]....
.L_6307:
        /*0080*/ 	.word	0x00001c00


	//   ....[1]....
        /*0084*/ 	.word	0x00001cb0


	//----- nvinfo : EIATTR_CRS_STACK_SIZE
	.align		4
.L_6308:
        /*0088*/ 	.byte	0x04, 0x1e
        /*008a*/ 	.short	(.L_6310 - .L_6309)
.L_6309:
        /*008c*/ 	.word	0x00000000


	//----- nvinfo : EIATTR_CBANK_PARAM_SIZE
	.align		4
.L_6310:
        /*0090*/ 	.byte	0x03, 0x19
        /*0092*/ 	.short	0x0030


	//----- nvinfo : EIATTR_PARAM_CBANK
	.align		4
        /*0094*/ 	.byte	0x04, 0x0a
        /*0096*/ 	.short	(.L_6312 - .L_6311)
	.align		4
.L_6311:
        /*0098*/ 	.word	index@(.nv.constant0._Z30massMatrixMultiplySharedKernelILi6ELi7ELi2EEviPKdS1_S1_S1_Pd)
        /*009c*/ 	.short	0x0380
        /*009e*/ 	.short	0x0030


	//----- nvinfo : EIATTR_SW_WAR
	.align		4
.L_6312:
        /*00a0*/ 	.byte	0x04, 0x36
        /*00a2*/ 	.short	(.L_6314 - .L_6313)
.L_6313:
        /*00a4*/ 	.word	0x00000008
.L_6314:


//--------------------- .nv.info._Z32massMatrixMultiplyConstantKernelILi6ELi7ELi2EEviPKdS1_S1_S1_Pd --------------------------
	.section	.nv.info._Z32massMatrixMultiplyConstantKernelILi6ELi7ELi2EEviPKdS1_S1_S1_Pd,"",@"SHT_CUDA_INFO"
	.sectionflags	@""
	.align	4


	//----- nvinfo : EIATTR_CUDA_API_VERSION
	.align		4
        /*0000*/ 	.byte	0x04, 0x37
        /*0002*/ 	.short	(.L_6316 - .L_6315)
.L_6315:
        /*0004*/ 	.word	0x00000082


	//----- nvinfo : EIATTR_KPARAM_INFO
	.align		4
.L_6316:
        /*0008*/ 	.byte	0x04, 0x17
        /*000a*/ 	.short	(.L_6318 - .L_6317)
.L_6317:
        /*000c*/ 	.word	0x00000000
        /*0010*/ 	.short	0x0005
        /*0012*/ 	.short	0x0028
        /*0014*/ 	.byte	0x00, 0xf5, 0x21, 0x00


	//----- nvinfo : EIATTR_KPARAM_INFO
	.align		4
.L_6318:
        /*0018*/ 	.byte	0x04, 0x17
        /*001a*/ 	.short	(.L_6320 - .L_6319)
.L_6319:
        /*001c*/ 	.word	0x00000000
        /*0020*/ 	.short	0x0004
        /*0022*/ 	.short	0x0020
        /*0024*/ 	.byte	0x00, 0xf5, 0x21, 0x00


	//----- nvinfo : EIATTR_KPARAM_INFO
	.align		4
.L_6320:
        /*0028*/ 	.byte	0x04, 0x17
        /*002a*/ 	.short	(.L_6322 - .L_6321)
.L_6321:
        /*002c*/ 	.word	0x00000000
        /*0030*/ 	.short	0x0003
        /*0032*/ 	.short	0x0018
        /*0034*/ 	.byte	0x00, 0xf5, 0x21, 0x00


	//----- nvinfo : EIATTR_KPARAM_INFO
	.align		4
.L_6322:
        /*0038*/ 	.byte	0x04, 0x17
        /*003a*/ 	.short	(.L_6324 - .L_6323)
.L_6323:
        /*003c*/ 	.word	0x00000000
        /*0040*/ 	.short	0x0002
        /*0042*/ 	.short	0x0010
        /*0044*/ 	.byte	0x00, 0xf5, 0x21, 0x00


	//----- nvinfo : EIATTR_KPARAM_INFO
	.align		4
.L_6324:
        /*0048*/ 	.byte	0x04, 0x17
        /*004a*/ 	.short	(.L_6326 - .L_6325)
.L_6325:
        /*004c*/ 	.word	0x00000000
        /*0050*/ 	.short	0x0001
        /*0052*/ 	.short	0x0008
        /*0054*/ 	.byte	0x00, 0xf5, 0x21, 0x00


	//----- nvinfo : EIATTR_KPARAM_INFO
	.align		4
.L_6326:
        /*0058*/ 	.byte	0x04, 0x17
        /*005a*/ 	.short	(.L_6328 - .L_6327)
.L_6327:
        /*005c*/ 	.word	0x00000000
        /*0060*/ 	.short	0x0000
        /*0062*/ 	.short	0x0000
        /*0064*/ 	.byte	0x00, 0xf0, 0x11, 0x00


	//----- nvinfo : EIATTR_SPARSE_MMA_MASK
	.align		4
.L_6328:
        /*0068*/ 	.byte	0x03, 0x50
        /*006a*/ 	.short	0x0000


	//----- nvinfo : EIATTR_MAXREG_COUNT
	.align		4
        /*006c*/ 	.byte	0x03, 0x1b
        /*006e*/ 	.short	0x00ff


	//----- nvinfo : EIATTR_NUM_BARRIERS
	.align		4
        /*0070*/ 	.byte	0x02, 0x4c
        /*0072*/ 	.byte	0x01
	.zero		1


	//----- nvinfo : EIATTR_MERCURY_ISA_VERSION
	.align		4
        /*0074*/ 	.byte	0x03, 0x5f
        /*0076*/ 	.short	0x0101


	//----- nvinfo : EIATTR_VRC_CTA_INIT_COUNT
	.align		4
        /*0078*/ 	.byte	0x02, 0x4a
	.zero		1
	.zero		1


	//----- nvinfo : EIATTR_EXIT_INSTR_OFFSETS
	.align		4
        /*007c*/ 	.byte	0x04, 0x1c
        /*007e*/ 	.short	(.L_6330 - .L_6329)


	//   ....[0]....
.L_6329:
        /*0080*/ 	.word	0x00001af0


	//   ....[1]....
        /*0084*/ 	.word	0x00001ba0


	//----- nvinfo : EIATTR_CRS_STACK_SIZE
	.align		4
.L_6330:
        /*0088*/ 	.byte	0x04, 0x1e
        /*008a*/ 	.short	(.L_6332 - .L_6331)
.L_6331:
        /*008c*/ 	.word	0x00000000


	//----- nvinfo : EIATTR_CBANK_PARAM_SIZE
	.align		4
.L_6332:
        /*0090*/ 	.byte	0x03, 0x19
        /*0092*/ 	.short	0x0030


	//----- nvinfo : EIATTR_PARAM_CBANK
	.align		4
        /*0094*/ 	.byte	0x04, 0x0a
        /*0096*/ 	.short	(.L_6334 - .L_6333)
	.align		4
.L_6333:
        /*0098*/ 	.word	index@(.nv.constant0._Z32massMatrixMultiplyConstantKernelILi6ELi7ELi2EEviPKdS1_S1_S1_Pd)
        /*009c*/ 	.short	0x0380
        /*009e*/ 	.short	0x0030


	//----- nvinfo : EIATTR_SW_WAR
	.align		4
.L_6334:
        /*00a0*/ 	.byte	0x04, 0x36
        /*00a2*/ 	.short	(.L_6336 - .L_6335)
.L_6335:
        /*00a4*/ 	.word	0x00000008
.L_6336:


//--------------------- .nv.info._Z32massMatrixMultiplyRegisterKernelILi6ELi7ELi2EEviPKdS1_S1_S1_Pd --------------------------
	.section	.nv.info._Z32massMatrixMultiplyRegisterKernelILi6ELi7ELi2EEviPKdS1_S1_S1_Pd,"",@"SHT_CUDA_INFO"
	.sectionflags	@""
	.align	4


	//----- nvinfo : EIATTR_CUDA_API_VERSION
	.align		4
        /*0000*/ 	.byte	0x04, 0x37
        /*0002*/ 	.short	(.L_6338 - .L_6337)
.L_6337:
        /*0004*/ 	.word	0x00000082


	//----- nvinfo : EIATTR_KPARAM_INFO
	.align		4
.L_6338:
        /*0008*/ 	.byte	0x04, 0x17
        /*000a*/ 	.short	(.L_6340 - .L_6339)
.L_6339:
        /*000c*/ 	.word	0x00000000
        /*0010*/ 	.short	0x0005
        /*0012*/ 	.short	0x0028
        /*0014*/ 	.byte	0x00, 0xf5, 0x21, 0x00


	//----- nvinfo : EIATTR_KPARAM_INFO
	.align		4
.L_6340:
        /*0018*/ 	.byte	0x04, 0x17
        /*001a*/ 	.short	(.L_6342 - .L_6341)
.L_6341:
        /*001c*/ 	.word	0x00000000
        /*0020*/ 	.short	0x0004
        /*0022*/ 	.short	0x0020
        /*0024*/ 	.byte	0x00, 0xf5, 0x21, 0x00


	//----- nvinfo : EIATTR_KPARAM_INFO
	.align		4
.L_6342:
        /*0028*/ 	.byte	0x04, 0x17
        /*002a*/ 	.short	(.L_6344 - .L_6343)
.L_6343:
        /*002c*/ 	.word	0x00000000
        /*0030*/ 	.short	0x0003
        /*0032*/ 	.short	0x0018
        /*0034*/ 	.byte	0x00, 0xf5, 0x21, 0x00


	//----- nvinfo : EIATTR_KPARAM_INFO
	.align		4
.L_6344:
        /*0038*/ 	.byte	0x04, 0x17
        /*003a*/ 	.short	(.L_6346 - .L_6345)
.L_6345:
        /*003c*/ 	.word	0x00000000
        /*0040*/ 	.short	0x0002
        /*0042*/ 	.short	0x0010
        /*0044*/ 	.byte	0x00, 0xf5, 0x21, 0x00


	//----- nvinfo : EIATTR_KPARAM_INFO
	.align		4
.L_6346:
        /*0048*/ 	.byte	0x04, 0x17
        /*004a*/ 	.short	(.L_6348 - .L_6347)
.L_6347:
        /*004c*/ 	.word	0x00000000
        /*0050*/ 	.short	0x0001
        /*0052*/ 	.short	0x0008
        /*0054*/ 	.byte	0x00, 0xf5, 0x21, 0x00


	//----- nvinfo : EIATTR_KPARAM_INFO
	.align		4
.L_6348:
        /*0058*/ 	.byte	0x04, 0x17
        /*005a*/ 	.short	(.L_6350 - .L_6349)
.L_6349:
        /*005c*/ 	.word	0x00000000
        /*0060*/ 	.short	0x0000
        /*0062*/ 	.short	0x0000
        /*0064*/ 	.byte	0x00, 0xf0, 0x11, 0x00


	//----- nvinfo : EIATTR_SPARSE_MMA_MASK
	.align		4
.L_6350:
        /*0068*/ 	.byte	0x03, 0x50
        /*006a*/ 	.short	0x0000


	//----- nvinfo : EIATTR_MAXREG_COUNT
	.align		4
        /*006c*/ 	.byte	0x03, 0x1b
        /*006e*/ 	.short	0x00ff


	//----- nvinfo : EIATTR_NUM_BARRIERS
	.align		4
        /*0070*/ 	.byte	0x02, 0x4c
        /*0072*/ 	.byte	0x01
	.zero		1


	//----- nvinfo : EIATTR_MERCURY_ISA_VERSION
	.align		4
        /*0074*/ 	.byte	0x03, 0x5f
        /*0076*/ 	.short	0x0101


	//----- nvinfo : EIATTR_VRC_CTA_INIT_COUNT
	.align		4
        /*0078*/ 	.byte	0x02, 0x4a
	.zero		1
	.zero		1


	//----- nvinfo : EIATTR_EXIT_INSTR_OFFSETS
	.align		4
        /*007c*/ 	.byte	0x04, 0x1c
        /*007e*/ 	.short	(.L_6352 - .L_6351)


	//   ....[0]....
.L_6351:
        /*0080*/ 	.word	0x00001c00


	//   ....[1]....
        /*0084*/ 	.word	0x00001cb0


	//----- nvinfo : EIATTR_CRS_STACK_SIZE
	.align		4
.L_6352:
        /*0088*/ 	.byte	0x04, 0x1e
        /*008a*/ 	.short	(.L_6354 - .L_6353)
.L_6353:
        /*008c*/ 	.word	0x00000000


	//----- nvinfo : EIATTR_CBANK_PARAM_SIZE
	.align		4
.L_6354:
        /*0090*/ 	.byte	0x03, 0x19
        /*0092*/ 	.short	0x0030


	//----- nvinfo : EIATTR_PARAM_CBANK
	.align		4
        /*0094*/ 	.byte	0x04, 0x0a
        /*0096*/ 	.short	(.L_6356 - .L_6355)
	.align		4
.L_6355:
        /*0098*/ 	.word	index@(.nv.constant0._Z32massMatrixMultiplyRegisterKernelILi6ELi7ELi2EEviPKdS1_S1_S1_Pd)
        /*009c*/ 	.short	0x0380
        /*009e*/ 	.short	0x0030


	//----- nvinfo : EIATTR_SW_WAR
	.align		4
.L_6356:
        /*00a0*/ 	.byte	0x04, 0x36
        /*00a2*/ 	.short	(.L_6358 - .L_6357)
.L_6357:
        /*00a4*/ 	.word	0x00000008
.L_6358:


//--------------------- .nv.info._Z42massMatrixMultiplyMonolithicConstantKernelILi6ELi6ELi3EEviPKdS1_S1_S1_Pd --------------------------
	.section	.nv.info._Z42massMatrixMultiplyMonolithicConstantKernelILi6ELi6ELi3EEviPKdS1_S1_S1_Pd,"",@"SHT_CUDA_INFO"
	.sectionflags	@""
	.align	4


	//----- nvinfo : EIATTR_CUDA_API_VERSION
	.align		4
        /*0000*/ 	.byte	0x04, 0x37
        /*0002*/ 	.short	(.L_6360 - .L_6359)
.L_6359:
        /*0004*/ 	.word	0x00000082


	//----- nvinfo : EIATTR_KPARAM_INFO
	.align		4
.L_6360:
        /*0008*/ 	.byte	0x04, 0x17
        /*000a*/ 	.short	(.L_6362 - .L_6361)
.L_6361:
        /*000c*/ 	.word	0x00000000
        /*0010*/ 	.short	0x0005
        /*0012*/ 	.short	0x0028
        /*0014*/ 	.byte	0x00, 0xf5, 0x21, 0x00


	//----- nvinfo : EIATTR_KPARAM_INFO
	.align		4
.L_6362:
        /*0018*/ 	.byte	0x04, 0x17
        /*001a*/ 	.short	(.L_6364 - .L_6363)
.L_6363:
        /*001c*/ 	.word	0x00000000
        /*0020*/ 	.short	0x0004
        /*0022*/ 	.short	0x0020
        /*0024*/ 	.byte	0x00, 0xf5, 0x21, 0x00


	//----- nvinfo : EIATTR_KPARAM_INFO
	.align		4
.L_6364:
        /*0028*/ 	.byte	0x04, 0x17
        /*002a*/ 	.short	(.L_6366 - .L_6365)
.L_6365:
        /*002c*/ 	.word	0x00000000
        /*0030*/ 	.short	0x0003
        /*0032*/ 	.short	0x0018
        /*0034*/ 	.byte	0x00, 0xf5, 0x21, 0x00


	//----- nvinfo : EIATTR_KPARAM_INFO
	.align		4
.L_6366:
        /*0038*/ 	.byte	0x04, 0x17
        /*003a*/ 	.short	(.L_6368 - .L_6367)
.L_6367:
        /*003c*/ 	.word	0x00000000
        /*0040*/ 	.short	0x0002
        /*0042*/ 	.short	0x0010
        /*0044*/ 	.byte	0x00, 0xf5, 0x21, 0x00


	//----- nvinfo : EIATTR_KPARAM_INFO
	.align		4
.L_6368:
        /*0048*/ 	.byte	0x04, 0x17
        /*004a*/ 	.short	(.L_6370 - .L_6369)
.L_6369:
        /*004c*/ 	.word	0x00000000
        /*0050*/ 	.short	0x0001
        /*0052*/ 	.short	0x0008
        /*0054*/ 	.byte	0x00, 0xf5, 0x21, 0x00


	//----- nvinfo : EIATTR_KPARAM_INFO
	.align		4
.L_6370:
        /*0058*/ 	.byte	0x04, 0x17
        /*005a*/ 	.short	(.L_6372 - .L_6371)
.L_6371:
        /*005c*/ 	.word	0x00000000
        /*0060*/ 	.short	0x0000
        /*0062*/ 	.short	0x0000
        /*0064*/ 	.byte	0x00, 0xf0, 0x11, 0x00


	//----- nvinfo : EIATTR_SPARSE_MMA_MASK
	.align		4
.L_6372:
        /*0068*/ 	.byte	0x03, 0x50
        /*006a*/ 	.short	0x0000


	//----- nvinfo : EIATTR_MAXREG_COUNT
	.align		4
        /*006c*/ 	.byte	0x03, 0x1b
        /*006e*/ 	.short	0x00ff


	//----- nvinfo : EIATTR_NUM_BARRIERS
	.align		4
        /*0070*/ 	.byte	0x02, 0x4c
        /*0072*/ 	.byte	0x01
	.zero		1


	//----- nvinfo : EIATTR_MERCURY_ISA_VERSION
	.align		4
        /*0074*/ 	.byte	0x03, 0x5f
        /*0076*/ 	.short	0x0101


	//----- nvinfo : EIATTR_VRC_CTA_INIT_COUNT
	.align		4
        /*0078*/ 	.byte	0x02, 0x4a
	.zero		1
	.zero		1


	//----- nvinfo : EIATTR_EXIT_INSTR_OFFSETS
	.align		4
        /*007c*/ 	.byte	0x04, 0x1c
        /*007e*/ 	.short	(.L_6374 - .L_6373)


	//   ....[0]....
.L_6373:
        /*0080*/ 	.word	0x00001de0


	//   ....[1]....
        /*0084*/ 	.word	0x00001e80


	//----- nvinfo : EIATTR_CRS_STACK_SIZE
	.align		4
.L_6374:
        /*0088*/ 	.byte	0x04, 0x1e
        /*008a*/ 	.short	(.L_6376 - .L_6375)
.L_6375:
        /*008c*/ 	.word	0x00000000


	//----- nvinfo : EIATTR_CBANK_PARAM_SIZE
	.align		4
.L_6376:
        /*0090*/ 	.byte	0x03, 0x19
        /*0092*/ 	.short	0x0030


	//----- nvinfo : EIATTR_PARAM_CBANK
	.align		4
        /*0094*/ 	.byte	0x04, 0x0a
        /*0096*/ 	.short	(.L_6378 - .L_6377)
	.align		4
.L_6377:
        /*0098*/ 	.word	index@(.nv.constant0._Z42massMatrixMultiplyMonolithicConstantKernelILi6ELi6ELi3EEviPKdS1_S1_S1_Pd)
        /*009c*/ 	.short	0x0380
        /*009e*/ 	.short	0x0030


	//----- nvinfo : EIATTR_SW_WAR
	.align		4
.L_6378:
        /*00a0*/ 	.byte	0x04, 0x36
        /*00a2*/ 	.short	(.L_6380 - .L_6379)
.L_6379:
        /*00a4*/ 	.word	0x00000008
.L_6380:


//--------------------- .nv.info._Z40massMatrixMultiplyMonolithicGlobalKernelILi6ELi6ELi3EEviPKdS1_S1_S1_Pd --------------------------
	.section	.nv.info._Z40massMatrixMultiplyMonolithicGlobalKernelILi6ELi6ELi3EEviPKdS1_S1_S1_Pd,"",@"SHT_CUDA_INFO"
	.sectionflags	@""
	.align	4


	//----- nvinfo : EIATTR_CUDA_API_VERSION
	.align		4
        /*0000*/ 	.byte	0x04, 0x37
        /*0002*/ 	.short	(.L_6382 - .L_6381)
.L_6381:
        /*0004*/ 	.word	0x00000082


	//----- nvinfo : EIATTR_KPARAM_INFO
	.align		4
.L_6382:
        /*0008*/ 	.byte	0x04, 0x17
        /*000a*/ 	.short	(.L_6384 - .L_6383)
.L_6383:
        /*000c*/ 	.word	0x00000000
        /*0010*/ 	.short	0x0005
        /*0012*/ 	.short	0x0028
        /*0014*/ 	.byte	0x00, 0xf5, 0x21, 0x00


	//----- nvinfo : EIATTR_KPARAM_INFO
	.align		4
.L_6384:
        /*0018*/ 	.byte	0x04, 0x17
        /*001a*/ 	.short	(.L_6386 - .L_6385)
.L_6385:
        /*001c*/ 	.word	0x00000000
        /*0020*/ 	.short	0x0004
        /*0022*/ 	.short	0x0020
        /*0024*/ 	.byte	0x00, 0xf5, 0x21, 0x00


	//----- nvinfo : EIATTR_KPARAM_INFO
	.align		4
.L_6386:
        /*0028*/ 	.byte	0x04, 0x17
        /*002a*/ 	.short	(.L_6388 - .L_6387)
.L_6387:
        /*002c*/ 	.word	0x00000000
        /*0030*/ 	.short	0x0003
        /*0032*/ 	.short	0x0018
        /*0034*/ 	.byte	0x00, 0xf5, 0x21, 0x00


	//----- nvinfo : EIATTR_KPARAM_INFO
	.align		4
.L_6388:
        /*0038*/ 	.byte	0x04, 0x17
        /*003a*/ 	.short	(.L_6390 - .L_6389)
.L_6389:
        /*003c*/ 	.word	0x00000000
        /*0040*/ 	.short	0x0002
        /*0042*/ 	.short	0x0010
        /*0044*/ 	.byte	0x00, 0xf5, 0x21, 0x00


	//----- nvinfo : EIATTR_KPARAM_INFO
	.align		4
.L_6390:
        /*0048*/ 	.byte	0x04, 0x17
        /*004a*/ 	.short	(.L_6392 - .L_6391)
.L_6391:
        /*004c*/ 	.word	0x00000000
        /*0050*/ 	.short	0x0001
        /*0052*/ 	.short	0x0008
        /*0054*/ 	.byte	0x00, 0xf5, 0x21, 0x00


	//----- nvinfo : EIATTR_KPARAM_INFO
	.align		4
.L_6392:
        /*0058*/ 	.byte	0x04, 0x17
        /*005a*/ 	.short	(.L_6394 - .L_6393)
.L_6393:
        /*005c*/ 	.word	0x00000000
        /*0060*/ 	.short	0x0000
        /*0062*/ 	.short	0x0000
        /*0064*/ 	.byte	0x00, 0xf0, 0x11, 0x00


	//----- nvinfo : EIATTR_SPARSE_MMA_MASK
	.align		4
.L_6394:
        /*0068*/ 	.byte	0x03, 0x50
        /*006a*/ 	.short	0x0000


	//----- nvinfo : EIATTR_MAXREG_COUNT
	.align		4
        /*006c*/ 	.byte	0x03, 0x1b
        /*006e*/ 	.short	0x00ff


	//----- nvinfo : EIATTR_NUM_BARRIERS
	.align		4
        /*0070*/ 	.byte	0x02, 0x4c
        /*0072*/ 	.byte	0x01
	.zero		1


	//----- nvinfo : EIATTR_MERCURY_ISA_VERSION
	.align		4
        /*0074*/ 	.byte	0x03, 0x5f
        /*0076*/ 	.short	0x0101


	//----- nvinfo : EIATTR_VRC_CTA_INIT_COUNT
	.align		4
        /*0078*/ 	.byte	0x02, 0x4a
	.zero		1
	.zero		1


	//----- nvinfo : EIATTR_EXIT_INSTR_OFFSETS
	.align		4
        /*007c*/ 	.byte	0x04, 0x1c
        /*007e*/ 	.short	(.L_6396 - .L_6395)


	//   ....[0]....
.L_6395:
        /*0080*/ 	.word	0x00001cd0


	//   ....[1]....
        /*0084*/ 	.word	0x00001d70


	//----- nvinfo : EIATTR_CRS_STACK_SIZE
	.align		4
.L_6396:
        /*0088*/ 	.byte	0x04, 0x1e
        /*008a*/ 	.short	(.L_6398 - .L_6397)
.L_6397:
        /*008c*/ 	.word	0x00000000


	//----- nvinfo : EIATTR_CBANK_PARAM_SIZE
	.align		4
.L_6398:
        /*0090*/ 	.byte	0x03, 0x19
        /*0092*/ 	.short	0x0030


	//----- nvinfo : EIATTR_PARAM_CBANK
	.align		4
        /*0094*/ 	.byte	0x04, 0x0a
        /*0096*/ 	.short	(.L_6400 - .L_6399)
	.align		4
.L_6399:
        /*0098*/ 	.word	index@(.nv.constant0._Z40massMatrixMultiplyMonolithicGlobalKernelILi6ELi6ELi3EEviPKdS1_S1_S1_Pd)
        /*009c*/ 	.short	0x0380
        /*009e*/ 	.short	0x0030


	//----- nvinfo : EIATTR_SW_WAR
	.align		4
.L_6400:
        /*00a0*/ 	.byte	0x04, 0x36
        /*00a2*/ 	.short	(.L_6402 - .L_6401)
.L_6401:
        /*00a4*/ 	.word	0x00000008
.L_6402:


//--------------------- .nv.info._Z30massMatrixMultiplyGlobalKernelILi6ELi6ELi3EEviPKdS1_S1_S1_Pd --------------------------
	.section	.nv.info._Z30massMatrixMultiplyGlobalKernelILi6ELi6ELi3EEviPKdS1_S1_S1_Pd,"",@"SHT_CUDA_INFO"
	.sectionflags	@""
	.align	4


	//----- nvinfo : EIATTR_CUDA_API_VERSION
	.align		4
        /*0000*/ 	.byte	0x04, 0x37
        /*0002*/ 	.short	(.L_6404 - .L_6403)
.L_6403:
        /*0004*/ 	.word	0x00000082


	//----- nvinfo : EIATTR_KPARAM_INFO
	.align		4
.L_6404:
        /*0008*/ 	.byte	0x04, 0x17
        /*000a*/ 	.short	(.L_6406 - .L_6405)
.L_6405:
        /*000c*/ 	.word	0x00000000
        /*0010*/ 	.short	0x0005
        /*0012*/ 	.short	0x0028
        /*0014*/ 	.byte	0x00, 0xf5, 0x21, 0x00


	//----- nvinfo : EIATTR_KPARAM_INFO
	.align		4
.L_6406:
        /*0018*/ 	.byte	0x04, 0x17
        /*001a*/ 	.short	(.L_6408 - .L_6407)
.L_6407:
        /*001c*/ 	.word	0x00000000
        /*0020*/ 	.short	0x0004
        /*0022*/ 	.short	0x0020
        /*0024*/ 	.byte	0x00, 0xf5, 0x21, 0x00


	//----- nvinfo : EIATTR_KPARAM_INFO
	.align		4
.L_6408:
        /*0028*/ 	.byte	0x04, 0x17
        /*002a*/ 	.short	(.L_6410 - .L_6409)
.L_6409:
        /*002c*/ 	.word	0x00000000
        /*0030*/ 	.short	0x0003
        /*0032*/ 	.short	0x0018
        /*0034*/ 	.byte	0x00, 0xf5, 0x21, 0x00


	//----- nvinfo : EIATTR_KPARAM_INFO
	.align		4
.L_6410:
        /*0038*/ 	.byte	0x04, 0x17
        /*003a*/ 	.short	(.L_6412 - .L_6411)
.L_6411:
        /*003c*/ 	.word	0x00000000
        /*0040*/ 	.short	0x0002
        /*0042*/ 	.short	0x0010
        /*0044*/ 	.byte	0x00, 0xf5, 0x21, 0x00


	//----- nvinfo : EIATTR_KPARAM_INFO
	.align		4
.L_6412:
        /*0048*/ 	.byte	0x04, 0x17
        /*004a*/ 	.short	(.L_6414 - .L_6413)
.L_6413:
        /*004c*/ 	.word	0x00000000
        /*0050*/ 	.short	0x0001
        /*0052*/ 	.short	0x0008
        /*0054*/ 	.byte	0x00, 0xf5, 0x21, 0x00


	//----- nvinfo : EIATTR_KPARAM_INFO
	.align		4
.L_6414:
        /*0058*/ 	.byte	0x04, 0x17
        /*005a*/ 	.short	(.L_6416 - .L_6415)
.L_6415:
        /*005c*/ 	.word	0x00000000
        /*0060*/ 	.short	0x0000
        /*0062*/ 	.short	0x0000
        /*0064*/ 	.byte	0x00, 0xf0, 0x11, 0x00


	//----- nvinfo : EIATTR_SPARSE_MMA_MASK
	.align		4
.L_6416:
        /*0068*/ 	.byte	0x03, 0x50
        /*006a*/ 	.short	0x0000


	//----- nvinfo : EIATTR_MAXREG_COUNT
	.align		4
        /*006c*/ 	.byte	0x03, 0x1b
        /*006e*/ 	.short	0x00ff


	//----- nvinfo : EIATTR_NUM_BARRIERS
	.align		4
        /*0070*/ 	.byte	0x02, 0x4c
        /*0072*/ 	.byte	0x01
	.zero		1


	//----- nvinfo : EIATTR_MERCURY_ISA_VERSION
	.align		4
        /*0074*/ 	.byte	0x03, 0x5f
        /*0076*/ 	.short	0x0101


	//----- nvinfo : EIATTR_VRC_CTA_INIT_COUNT
	.align		4
        /*0078*/ 	.byte	0x02, 0x4a
	.zero		1
	.zero		1


	//----- nvinfo : EIATTR_EXIT_INSTR_OFFSETS
	.align		4
        /*007c*/ 	.byte	0x04, 0x1c
        /*007e*/ 	.short	(.L_6418 - .L_6417)


	//   ....[0]....
.L_6417:
        /*0080*/ 	.word	0x00001750


	//   ....[1]....
        /*0084*/ 	.word	0x000017f0


	//----- nvinfo : EIATTR_CRS_STACK_SIZE
	.align		4
.L_6418:
        /*0088*/ 	.byte	0x04, 0x1e
        /*008a*/ 	.short	(.L_6420 - .L_6419)
.L_6419:
        /*008c*/ 	.word	0x00000000


	//----- nvinfo : EIATTR_CBANK_PARAM_SIZE
	.align		4
.L_6420:
        /*0090*/ 	.byte	0x03, 0x19
        /*0092*/ 	.short	0x0030


	//----- nvinfo : EIATTR_PARAM_CBANK
	.align		4
        /*0094*/ 	.byte	0x04, 0x0a
        /*0096*/ 	.short	(.L_6422 - .L_6421)
	.align		4
.L_6421:
        /*0098*/ 	.word	index@(.nv.constant0._Z30massMatrixMultiplyGlobalKernelILi6ELi6ELi3EEviPKdS1_S1_S1_Pd)
        /*009c*/ 	.short	0x0380
        /*009e*/ 	.short	0x0030


	//----- nvinfo : EIATTR_SW_WAR
	.align		4
.L_6422:
        /*00a0*/ 	.byte	0x04, 0x36
        /*00a2*/ 	.short	(.L_6424 - .L_6423)
.L_6423:
        /*00a4*/ 	.word	0x00000008
.L_6424:


//--------------------- .nv.info._Z30massMatrixMultiplySharedKernelILi6ELi6ELi3EEviPKdS1_S1_S1_Pd --------------------------
	.section	.nv.info._Z30massMatrixMultiplySharedKernelILi6ELi6ELi3EEviPKdS1_S1_S1_Pd,"",@"SHT_CUDA_INFO"
	.sectionflags	@""
	.align	4


	//----- nvinfo : EIATTR_CUDA_API_VERSION
	.align		4
        /*0000*/ 	.byte	0x04, 0x37
        /*0002*/ 	.short	(.L_6426 - .L_6425)
.L_6425:
        /*0004*/ 	.word	0x00000082


	//----- nvinfo : EIATTR_KPARAM_INFO
	.align		4
.L_6426:
        /*0008*/ 	.byte	0x04, 0x17
        /*000a*/ 	.short	(.L_6428 - .L_6427)
.L_6427:
        /*000c*/ 	.word	0x00000000
        /*0010*/ 	.short	0x0005
        /*0012*/ 	.short	0x0028
        /*0014*/ 	.byte	0x00, 0xf5, 0x21, 0x00


	//----- nvinfo : EIATTR_KPARAM_INFO
	.align		4
.L_6428:
        /*0018*/ 	.byte	0x04, 0x17
        /*001a*/ 	.short	(.L_6430 - .L_6429)
.L_6429:
        /*001c*/ 	.word	0x00000000
        /*0020*/ 	.short	0x0004
        /*0022*/ 	.short	0x0020
        /*0024*/ 	.byte	0x00, 0xf5, 0x21, 0x00


	//----- nvinfo : EIATTR_KPARAM_INFO
	.align		4
.L_6430:
        /*0028*/ 	.byte	0x04, 0x17
        /*002a*/ 	.short	(.L_6432 - .L_6431)
.L_6431:
        /*002c*/ 	.word	0x00000000
        /*0030*/ 	.short	0x0003
        /*0032*/ 	.short	0x0018
        /*0034*/ 	.byte	0x00, 0xf5, 0x21, 0x00


	//----- nvinfo : EIATTR_KPARAM_INFO
	.align		4
.L_6432:
        /*0038*/ 	.byte	0x04, 0x17
        /*003a*/ 	.short	(.L_6434 - .L_6433)
.L_6433:
        /*003c*/ 	.word	0x00000000
        /*0040*/ 	.short	0x0002
        /*0042*/ 	.short	0x0010
        /*0044*/ 	.byte	0x00, 0xf5, 0x21, 0x00


	//----- nvinfo : EIATTR_KPARAM_INFO
	.align		4
.L_6434:
        /*0048*/ 	.byte	0x04, 0x17
        /*004a*/ 	.short	(.L_6436 - .L_6435)
.L_6435:
        /*004c*/ 	.word	0x00000000
        /*0050*/ 	.short	0x0001
        /*0052*/ 	.short	0x0008
        /*0054*/ 	.byte	0x00, 0xf5, 0x21, 0x00


	//----- nvinfo : EIATTR_KPARAM_INFO
	.align		4
.L_6436:
        /*0058*/ 	.byte	0x04, 0x17
        /*005a*/ 	.short	(.L_6438 - .L_6437)
.L_6437:
        /*005c*/ 	.word	0x00000000
        /*0060*/ 	.short	0x0000
        /*0062*/ 	.short	0x0000
        /*0064*/ 	.byte	0x00, 0xf0, 0x11, 0x00


	//----- nvinfo : EIATTR_SPARSE_MMA_MASK
	.align		4
.L_6438:
        /*0068*/ 	.byte	0x03, 0x50
        /*006a*/ 	.short	0x0000


	//----- nvinfo : EIATTR_MAXREG_COUNT
	.align		4
        /*006c*/ 	.byte	0x03, 0x1b
        /*006e*/ 	.short	0x00ff


	//----- nvinfo : EIATTR_NUM_BARRIERS
	.align		4
        /*0070*/ 	.byte	0x02, 0x4c
        /*0072*/ 	.byte	0x01
	.zero		1


	//----- nvinfo : EIATTR_MERCURY_ISA_VERSION
	.align		4
        /*0074*/ 	.byte	0x03, 0x5f
        /*0076*/ 	.short	0x0101


	//----- nvinfo : EIATTR_VRC_CTA_INIT_COUNT
	.align		4
        /*0078*/ 	.byte	0x02, 0x4a
	.zero		1
	.zero		1


	//----- nvinfo : EIATTR_EXIT_INSTR_OFFSETS
	.align		4
        /*007c*/ 	.byte	0x04, 0x1c
        /*007e*/ 	.short	(.L_6440 - .L_6439)


	//   ....[0]....
.L_6439:
        /*0080*/ 	.word	0x00001760


	//   ....[1]....
        /*0084*/ 	.word	0x00001800


	//----- nvinfo : EIATTR_CRS_STACK_SIZE
	.align		4
.L_6440:
        /*0088*/ 	.byte	0x04, 0x1e
        /*008a*/ 	.short	(.L_6442 - .L_6441)
.L_6441:
        /*008c*/ 	.word	0x00000000


	//----- nvinfo : EIATTR_CBANK_PARAM_SIZE
	.align		4
.L_6442:
        /*0090*/ 	.byte	0x03, 0x19
        /*0092*/ 	.short	0x0030


	//----- nvinfo : EIATTR_PARAM_CBANK
	.align		4
        /*0094*/ 	.byte	0x04, 0x0a
        /*0096*/ 	.short	(.L_6444 - .L_6443)
	.align		4
.L_6443:
        /*0098*/ 	.word	index@(.nv.constant0._Z30massMatrixMultiplySharedKernelILi6ELi6ELi3EEviPKdS1_S1_S1_Pd)
        /*009c*/ 	.short	0x0380
        /*009e*/ 	.short	0x0030


	//----- nvinfo : EIATTR_SW_WAR
	.align		4
.L_6444:
        /*00a0*/ 	.byte	0x04, 0x36
        /*00a2*/ 	.short	(.L_6446 - .L_6445)
.L_6445:
        /*00a4*/ 	.word	0x00000008
.L_6446:


//--------------------- .nv.info._Z32massMatrixMultiplyConstantKernelILi6ELi6ELi3EEviPKdS1_S1_S1_Pd --------------------------
	.section	.nv.info._Z32massMatrixMultiplyConstantKernelILi6ELi6ELi3EEviPKdS1_S1_S1_Pd,"",@"SHT_CUDA_INFO"
	.sectionflags	@""
	.align	4


	//----- nvinfo : EIATTR_CUDA_API_VERSION
	.align		4
        /*0000*/ 	.byte	0x04, 0x37
        /*0002*/ 	.short	(.L_6448 - .L_6447)
.L_6447:
        /*0004*/ 	.word	0x00000082


	//----- nvinfo : EIATTR_KPARAM_INFO
	.align		4
.L_6448:
        /*0008*/ 	.byte	0x04, 0x17
        /*000a*/ 	.short	(.L_6450 - .L_6449)
.L_6449:
        /*000c*/ 	.word	0x00000000
        /*0010*/ 	.short	0x0005
        /*0012*/ 	.short	0x0028
        /*0014*/ 	.byte	0x00, 0xf5, 0x21, 0x00


	//----- nvinfo : EIATTR_KPARAM_INFO
	.align		4
.L_6450:
        /*0018*/ 	.byte	0x04, 0x17
        /*001a*/ 	.short	(.L_6452 - .L_6451)
.L_6451:
        /*001c*/ 	.word	0x00000000
        /*0020*/ 	.short	0x0004
        /*0022*/ 	.short	0x0020
        /*0024*/ 	.byte	0x00, 0xf5, 0x21, 0x00


	//----- nvinfo : EIATTR_KPARAM_INFO
	.align		4
.L_6452:
        /*0028*/ 	.byte	0x04, 0x17
        /*002a*/ 	.short	(.L_6454 - .L_6453)
.L_6453:
        /*002c*/ 	.word	0x00000000
        /*0030*/ 	.short	0x0003
        /*0032*/ 	.short	0x0018
        /*0034*/ 	.byte	0x00, 0xf5, 0x21, 0x00


	//----- nvinfo : EIATTR_KPARAM_INFO
	.align		4
.L_6454:
        /*0038*/ 	.byte	0x04, 0x17
        /*003a*/ 	.short	(.L_6456 - .L_6455)
.L_6455:
        /*003c*/ 	.word	0x00000000
        /*0040*/ 	.short	0x0002
        /*0042*/ 	.short	0x0010
        /*0044*/ 	.byte	0x00, 0xf5, 0x21, 0x00


	//----- nvinfo : EIATTR_KPARAM_INFO
	.align		4
.L_6456:
        /*0048*/ 	.byte	0x04, 0x17
        /*004a*/ 	.short	(.L_6458 - .L_6457)
.L_6457:
        /*004c*/ 	.word	0x00000000
        /*0050*/ 	.short	0x0001
        /*0052*/ 	.short	0x0008
        /*0054*/ 	.byte	0x00, 0xf5, 0x21, 0x00


	//----- nvinfo : EIATTR_KPARAM_INFO
	.align		4
.L_6458:
        /*0058*/ 	.byte	0x04, 0x17
        /*005a*/ 	.short	(.L_6460 - .L_6459)
.L_6459:
        /*005c*/ 	.word	0x00000000
        /*0060*/ 	.short	0x0000
        /*0062*/ 	.short	0x0000
        /*0064*/ 	.byte	0x00, 0xf0, 0x11, 0x00


	//----- nvinfo : EIATTR_SPARSE_MMA_MASK
	.align		4
.L_6460:
        /*0068*/ 	.byte	0x03, 0x50
        /*006a*/ 	.short	0x0000


	//----- nvinfo : EIATTR_MAXREG_COUNT
	.align		4
        /*006c*/ 	.byte	0x03, 0x1b
        /*006e*/ 	.short	0x00ff


	//----- nvinfo : EIATTR_NUM_BARRIERS
	.align		4
        /*0070*/ 	.byte	0x02, 0x4c
        /*0072*/ 	.byte	0x01
	.zero		1


	//----- nvinfo : EIATTR_MERCURY_ISA_VERSION
	.align		4
        /*0074*/ 	.byte	0x03, 0x5f
        /*0076*/ 	.short	0x0101


	//----- nvinfo : EIATTR_VRC_CTA_INIT_COUNT
	.align		4
        /*0078*/ 	.byte	0x02, 0x4a
	.zero		1
	.zero		1


	//----- nvinfo : EIATTR_EXIT_INSTR_OFFSETS
	.align		4
        /*007c*/ 	.byte	0x04, 0x1c
        /*007e*/ 	.short	(.L_6462 - .L_6461)


	//   ....[0]....
.L_6461:
        /*0080*/ 	.word	0x000015d0


	//   ....[1]....
        /*0084*/ 	.word	0x00001670


	//----- nvinfo : EIATTR_CRS_STACK_SIZE
	.align		4
.L_6462:
        /*0088*/ 	.byte	0x04, 0x1e
        /*008a*/ 	.short	(.L_6464 - .L_6463)
.L_6463:
        /*008c*/ 	.word	0x00000000


	//----- nvinfo : EIATTR_CBANK_PARAM_SIZE
	.align		4
.L_6464:
        /*0090*/ 	.byte	0x03, 0x19
        /*0092*/ 	.short	0x0030


	//----- nvinfo : EIATTR_PARAM_CBANK
	.align		4
        /*0094*/ 	.byte	0x04, 0x0a
        /*0096*/ 	.short	(.L_6466 - .L_6465)
	.align		4
.L_6465:
        /*0098*/ 	.word	index@(.nv.constant0._Z32massMatrixMultiplyConstantKernelILi6ELi6ELi3EEviPKdS1_S1_S1_Pd)
        /*009c*/ 	.short	0x0380
        /*009e*/ 	.short	0x0030


	//----- nvinfo : EIATTR_SW_WAR
	.align		4
.L_6466:
        /*00a0*/ 	.byte	0x04, 0x36
        /*00a2*/ 	.short	(.L_6468 - .L_6467)
.L_6467:
        /*00a4*/ 	.word	0x00000008
.L_6468:


//--------------------- .nv.info._Z32massMatrixMultiplyRegisterKernelILi6ELi6ELi3EEviPKdS1_S1_S1_Pd --------------------------
	.section	.nv.info._Z32massMatrixMultiplyRegisterKernelILi6ELi6ELi3EEviPKdS1_S1_S1_Pd,"",@"SHT_CUDA_INFO"
	.sectionflags	@""
	.align	4


	//----- nvinfo : EIATTR_CUDA_API_VERSION
	.align		4
        /*0000*/ 	.byte	0x04, 0x37
        /*0002*/ 	.short	(.L_6470 - .L_6469)
.L_6469:
        /*0004*/ 	.word	0x00000082


	//----- nvinfo : EIATTR_KPARAM_INFO
	.align		4
.L_6470:
        /*0008*/ 	.byte	0x04, 0x17
        /*000a*/ 	.short	(.L_6472 - .L_6471)
.L_6471:
        /*000c*/ 	.word	0x00000000
        /*0010*/ 	.short	0x0005
        /*0012*/ 	.short	0x0028
        /*0014*/ 	.byte	0x00, 0xf5, 0x21, 0x00


	//----- nvinfo : EIATTR_KPARAM_INFO
	.align		4
.L_6472:
        /*0018*/ 	.byte	0x04, 0x17
        /*001a*/ 	.short	(.L_6474 - .L_6473)
.L_6473:
        /*001c*/ 	.word	0x00000000
        /*0020*/ 	.short	0x0004
        /*0022*/ 	.short	0x0020
        /*0024*/ 	.byte	0x00, 0xf5, 0x21, 0x00


	//----- nvinfo : EIATTR_KPARAM_INFO
	.align		4
.L_6474:
        /*0028*/ 	.byte	0x04, 0x17
        /*002a*/ 	.short	(.L_6476 - .L_6475)
.L_6475:
        /*002c*/ 	.word	0x00000000
        /*0030*/ 	.short	0x0003
        /*0032*/ 	.short	0x0018
        /*0034*/ 	.byte	0x00, 0xf5, 0x21, 0x00


	//----- nvinfo : EIATTR_KPARAM_INFO
	.align		4
.L_6476:
        /*0038*/ 	.byte	0x04, 0x17
        /*003a*/ 	.short	(.L_6478 - .L_6477)
.L_6477:
        /*003c*/ 	.word	0x00000000
        /*0040*/ 	.short	0x0002
        /*0042*/ 	.short	0x0010
        /*0044*/ 	.byte	0x00, 0xf5, 0x21, 0x00


	//----- nvinfo : EIATTR_KPARAM_INFO
	.align		4
.L_6478:
        /*0048*/ 	.byte	0x04, 0x17
        /*004a*/ 	.short	(.L_6480 - .L_6479)
.L_6479:
        /*004c*/ 	.word	0x00000000
        /*0050*/ 	.short	0x0001
        /*0052*/ 	.short	0x0008
        /*0054*/ 	.byte	0x00, 0xf5, 0x21, 0x00


	//----- nvinfo : EIATTR_KPARAM_INFO
	.align		4
.L_6480:
        /*0058*/ 	.byte	0x04, 0x17
        /*005a*/ 	.short	(.L_6482 - .L_6481)
.L_6481:
        /*005c*/ 	.word	0x00000000
        /*0060*/ 	.short	0x0000
        /*0062*/ 	.short	0x0000
        /*0064*/ 	.byte	0x00, 0xf0, 0x11, 0x00


	//----- nvinfo : EIATTR_SPARSE_MMA_MASK
	.align		4
.L_6482:
        /*0068*/ 	.byte	0x03, 0x50
        /*006a*/ 	.short	0x0000


	//----- nvinfo : EIATTR_MAXREG_COUNT
	.align		4
        /*006c*/ 	.byte	0x03, 0x1b
        /*006e*/ 	.short	0x00ff


	//----- nvinfo : EIATTR_NUM_BARRIERS
	.align		4
        /*0070*/ 	.byte	0x02, 0x4c
        /*0072*/ 	.byte	0x01
	.zero		1


	//----- nvinfo : EIATTR_MERCURY_ISA_VERSION
	.align		4
        /*0074*/ 	.byte	0x03, 0x5f
        /*0076*/ 	.short	0x0101


	//----- nvinfo : EIATTR_VRC_CTA_INIT_COUNT
	.align		4
        /*0078*/ 	.byte	0x02, 0x4a
	.zero		1
	.zero		1


	//----- nvinfo : EIATTR_EXIT_INSTR_OFFSETS
	.align		4
        /*007c*/ 	.byte	0x04, 0x1c
        /*007e*/ 	.short	(.L_6484 - .L_6483)


	//   ....[0]....
.L_6483:
        /*0080*/ 	.word	0x00001760


	//   ....[1]....
        /*0084*/ 	.word	0x00001800


	//----- nvinfo : EIATTR_CRS_STACK_SIZE
	.align		4
.L_6484:
        /*0088*/ 	.byte	0x04, 0x1e
        /*008a*/ 	.short	(.L_6486 - .L_6485)
.L_6485:
        /*008c*/ 	.word	0x00000000


	//----- nvinfo : EIATTR_CBANK_PARAM_SIZE
	.align		4
.L_6486:
        /*0090*/ 	.byte	0x03, 0x19
        /*0092*/ 	.short	0x0030


	//----- nvinfo : EIATTR_PARAM_CBANK
	.align		4
        /*0094*/ 	.byte	0x04, 0x0a
        /*0096*/ 	.short	(.L_6488 - .L_6487)
	.align		4
.L_6487:
        /*0098*/ 	.word	index@(.nv.constant0._Z32massMatrixMultiplyRegisterKernelILi6ELi6ELi3EEviPKdS1_S1_S1_Pd)
        /*009c*/ 	.short	0x0380
        /*009e*/ 	.short	0x0030


	//----- nvinfo : EIATTR_SW_WAR
	.align		4
.L_6488:
        /*00a0*/ 	.byte	0x04, 0x36
        /*00a2*/ 	.short	(.L_6490 - .L_6489)
.L_6489:
        /*00a4*/ 	.word	0x00000008
.L_6490:


//--------------------- .nv.info._Z42massMatrixMultiplyMonolithicConstantKernelILi5ELi9ELi2EEviPKdS1_S1_S1_Pd --------------------------
	.section	.nv.info._Z42massMatrixMultiplyMonolithicConstantKernelILi5ELi9ELi2EEviPKdS1_S1_S1_Pd,"",@"SHT_CUDA_INFO"
	.sectionflags	@""
	.align	4


	//----- nvinfo : EIATTR_CUDA_API_VERSION
	.align		4
        /*0000*/ 	.byte	0x04, 0x37
        /*0002*/ 	.short	(.L_6492 - .L_6491)
.L_6491:
        /*0004*/ 	.word	0x00000082


	//----- nvinfo : EIATTR_KPARAM_INFO
	.align		4
.L_6492:
        /*0008*/ 	.byte	0x04, 0x17
        /*000a*/ 	.short	(.L_6494 - .L_6493)
.L_6493:
        /*000c*/ 	.word	0x00000000
        /*0010*/ 	.short	0x0005
        /*0012*/ 	.short	0x0028
        /*0014*/ 	.byte	0x00, 0xf5, 0x21, 0x00


	//----- nvinfo : EIATTR_KPARAM_INFO
	.align		4
.L_6494:
        /*0018*/ 	.byte	0x04, 0x17
        /*001a*/ 	.short	(.L_6496 - .L_6495)
.L_6495:
        /*001c*/ 	.word	0x00000000
        /*0020*/ 	.short	0x0004
        /*0022*/ 	.short	0x0020
        /*0024*/ 	.byte	0x00, 0xf5, 0x21, 0x00


	//----- nvinfo : EIATTR_KPARAM_INFO
	.align		4
.L_6496:
        /*0028*/ 	.byte	0x04, 0x17
        /*002a*/ 	.short	(.L_6498 - .L_6497)
.L_6497:
        /*002c*/ 	.word	0x00000000
        /*0030*/ 	.short	0x0003
        /*0032*/ 	.short	0x0018
        /*0034*/ 	.byte	0x00, 0xf5, 0x21, 0x00


	//----- nvinfo : EIATTR_KPARAM_INFO
	.align		4
.L_6498:
        /*0038*/ 	.byte	0x04, 0x17
        /*003a*/ 	.short	(.L_6500 - .L_6499)
.L_6499:
        /*003c*/ 	.word	0x00000000
        /*0040*/ 	.short	0x0002
        /*0042*/ 	.short	0x0010
        /*0044*/ 	.byte	0x00, 0xf5, 0x21, 0x00


	//----- nvinfo : EIATTR_KPARAM_INFO
	.align		4
.L_6500:
        /*0048*/ 	.byte	0x04, 0x17
        /*004a*/ 	.short	(.L_6502 - .L_6501)
.L_6501:
        /*004c*/ 	.word	0x00000000
        /*0050*/ 	.short	0x0001
        /*0052*/ 	.short	0x0008
        /*0054*/ 	.byte	0x00, 0xf5, 0x21, 0x00


	//----- nvinfo : EIATTR_KPARAM_INFO
	.align		4
.L_6502:
        /*0058*/ 	.byte	0x04, 0x17
        /*005a*/ 	.short	(.L_6504 - .L_6503)
.L_6503:
        /*005c*/ 	.word	0x00000000
        /*0060*/ 	.short	0x0000
        /*0062*/ 	.short	0x0000
        /*0064*/ 	.byte	0x00, 0xf0, 0x11, 0x00


	//----- nvinfo : EIATTR_SPARSE_MMA_MASK
	.align		4
.L_6504:
        /*0068*/ 	.byte	0x03, 0x50
        /*006a*/ 	.short	0x0000


	//----- nvinfo : EIATTR_MAXREG_COUNT
	.align		4
        /*006c*/ 	.byte	0x03, 0x1b
        /*006e*/ 	.short	0x00ff


	//----- nvinfo : EIATTR_NUM_BARRIERS
	.align		4
        /*0070*/ 	.byte	0x02, 0x4c
        /*0072*/ 	.byte	0x01
	.zero		1


	//----- nvinfo : EIATTR_MERCURY_ISA_VERSION
	.align		4
        /*0074*/ 	.byte	0x03, 0x5f
        /*0076*/ 	.short	0x0101


	//----- nvinfo : EIATTR_VRC_CTA_INIT_COUNT
	.align		4
        /*0078*/ 	.byte	0x02, 0x4a
	.zero		1
	.zero		1


	//----- nvinfo : EIATTR_EXIT_INSTR_OFFSETS
	.align		4
        /*007c*/ 	.byte	0x04, 0x1c
        /*007e*/ 	.short	(.L_6506 - .L_6505)


	//   ....[0]....
.L_6505:
        /*0080*/ 	.word	0x00002360


	//   ....[1]....
        /*0084*/ 	.word	0x000023f0


	//----- nvinfo : EIATTR_CRS_STACK_SIZE
	.align		4
.L_6506:
        /*0088*/ 	.byte	0x04, 0x1e
        /*008a*/ 	.short	(.L_6508 - .L_6507)
.L_6507:
        /*008c*/ 	.word	0x00000000


	//----- nvinfo : EIATTR_CBANK_PARAM_SIZE
	.align		4
.L_6508:
        /*0090*/ 	.byte	0x03, 0x19
        /*0092*/ 	.short	0x0030


	//----- nvinfo : EIATTR_PARAM_CBANK
	.align		4
        /*0094*/ 	.byte	0x04, 0x0a
        /*0096*/ 	.short	(.L_6510 - .L_6509)
	.align		4
.L_6509:
        /*0098*/ 	.word	index@(.nv.constant0._Z42massMatrixMultiplyMonolithicConstantKernelILi5ELi9ELi2EEviPKdS1_S1_S1_Pd)
        /*009c*/ 	.short	0x0380
        /*009e*/ 	.short	0x0030


	//----- nvinfo : EIATTR_SW_WAR
	.align		4
.L_6510:
        /*00a0*/ 	.byte	0x04, 0x36
        /*00a2*/ 	.short	(.L_6512 - .L_6511)
.L_6511:
        /*00a4*/ 	.word	0x00000008
.L_6512:


//--------------------- .nv.info._Z40massMatrixMultiplyMonolithicGlobalKernelILi5ELi9ELi2EEviPKdS1_S1_S1_Pd --------------------------
	.section	.nv.info._Z40massMatrixMultiplyMonolithicGlobalKernelILi5ELi9ELi2EEviPKdS1_S1_S1_Pd,"",@"SHT_CUDA_INFO"
	.sectionflags	@""
	.align	4


	//----- nvinfo : EIATTR_CUDA_API_VERSION
	.align		4
        /*0000*/ 	.byte	0x04, 0x37
        /*0002*/ 	.short	(.L_6514 - .L_6513)
.L_6513:
        /*0004*/ 	.word	0x00000082


	//----- nvinfo : EIATTR_KPARAM_INFO
	.align		4
.L_6514:
        /*0008*/ 	.byte	0x04, 0x17
        /*000a*/ 	.short	(.L_6516 - .L_6515)
.L_6515:
        /*000c*/ 	.word	0x00000000
        /*0010*/ 	.short	0x0005
        /*0012*/ 	.short	0x0028
        /*0014*/ 	.byte	0x00, 0xf5, 0x21, 0x00


	//----- nvinfo : EIATTR_KPARAM_INFO
	.align		4
.L_6516:
        /*0018*/ 	.byte	0x04, 0x17
        /*001a*/ 	.short	(.L_6518 - .L_6517)
.L_6517:
        /*001c*/ 	.word	0x00000000
        /*0020*/ 	.short	0x0004
        /*0022*/ 	.short	0x0020
        /*0024*/ 	.byte	0x00, 0xf5, 0x21, 0x00


	//----- nvinfo : EIATTR_KPARAM_INFO
	.align		4
.L_6518:
        /*0028*/ 	.byte	0x04, 0x17
        /*002a*/ 	.short	(.L_6520 - .L_6519)
.L_6519:
        /*002c*/ 	.word	0x00000000
        /*0030*/ 	.short	0x0003
        /*0032*/ 	.short	0x0018
        /*0034*/ 	.byte	0x00, 0xf5, 0x21, 0x00


	//----- nvinfo : EIATTR_KPARAM_INFO
	.align		4
.L_6520:
        /*0038*/ 	.byte	0x04, 0x17
        /*003a*/ 	.short	(.L_6522 - .L_6521)
.L_6521:
        /*003c*/ 	.word	0x00000000
        /*0040*/ 	.short	0x0002
        /*0042*/ 	.short	0x0010
        /*0044*/ 	.byte	0x00, 0xf5, 0x21, 0x00


	//----- nvinfo : EIATTR_KPARAM_INFO
	.align		4
.L_6522:
        /*0048*/ 	.byte	0x04, 0x17
        /*004a*/ 	.short	(.L_6524 - .L_6523)
.L_6523:
        /*004c*/ 	.word	0x00000000
        /*0050*/ 	.short	0x0001
        /*0052*/ 	.short	0x0008
        /*0054*/ 	.byte	0x00, 0xf5, 0x21, 0x00


	//----- nvinfo : EIATTR_KPARAM_INFO
	.align		4
.L_6524:
        /*0058*/ 	.byte	0x04, 0x17
        /*005a*/ 	.short	(.L_6526 - .L_6525)
.L_6525:
        /*005c*/ 	.word	0x00000000
        /*0060*/ 	.short	0x0000
        /*0062*/ 	.short	0x0000
        /*0064*/ 	.byte	0x00, 0xf0, 0x11, 0x00


	//----- nvinfo : EIATTR_SPARSE_MMA_MASK
	.align		4
.L_6526:
        /*0068*/ 	.byte	0x03, 0x50
        /*006a*/ 	.short	0x0000


	//----- nvinfo : EIATTR_MAXREG_COUNT
	.align		4
        /*006c*/ 	.byte	0x03, 0x1b
        /*006e*/ 	.short	0x00ff


	//----- nvinfo : EIATTR_NUM_BARRIERS
	.align		4
        /*0070*/ 	.byte	0x02, 0x4c
        /*0072*/ 	.byte	0x01
	.zero		1


	//----- nvinfo : EIATTR_MERCURY_ISA_VERSION
	.align		4
        /*0074*/ 	.byte	0x03, 0x5f
        /*0076*/ 	.short	0x0101


	//----- nvinfo : EIATTR_VRC_CTA_INIT_COUNT
	.align		4
        /*0078*/ 	.byte	0x02, 0x4a
	.zero		1
	.zero		1


	//----- nvinfo : EIATTR_EXIT_INSTR_OFFSETS
	.align		4
        /*007c*/ 	.byte	0x04, 0x1c
        /*007e*/ 	.short	(.L_6528 - .L_6527)


	//   ....[0]....
.L_6527:
        /*0080*/ 	.word	0x00002350


	//   ....[1]....
        /*0084*/ 	.word	0x000023e0


	//----- nvinfo : EIATTR_CRS_STACK_SIZE
	.align		4
.L_6528:
        /*0088*/ 	.byte	0x04, 0x1e
        /*008a*/ 	.short	(.L_6530 - .L_6529)
.L_6529:
        /*008c*/ 	.word	0x00000000


	//----- nvinfo : EIATTR_CBANK_PARAM_SIZE
	.align		4
.L_6530:
        /*0090*/ 	.byte	0x03, 0x19
        /*0092*/ 	.short	0x0030


	//----- nvinfo : EIATTR_PARAM_CBANK
	.align		4
        /*0094*/ 	.byte	0x04, 0x0a
        /*0096*/ 	.short	(.L_6532 - .L_6531)
	.align		4
.L_6531:
        /*0098*/ 	.word	index@(.nv.constant0._Z40massMatrixMultiplyMonolithicGlobalKernelILi5ELi9ELi2EEviPKdS1_S1_S1_Pd)
        /*009c*/ 	.short	0x0380
        /*009e*/ 	.short	0x0030


	//----- nvinfo : EIATTR_SW_WAR
	.align		4
.L_6532:
        /*00a0*/ 	.byte	0x04, 0x36
        /*00a2*/ 	.short	(.L_6534 - .L_6533)
.L_6533:
        /*00a4*/ 	.word	0x00000008
.L_6534:


//--------------------- .nv.info._Z30massMatrixMultiplyGlobalKernelILi5ELi9ELi2EEviPKdS1_S1_S1_Pd --------------------------
	.section	.nv.info._Z30massMatrixMultiplyGlobalKernelILi5ELi9ELi2EEviPKdS1_S1_S1_Pd,"",@"SHT_CUDA_INFO"
	.sectionflags	@""
	.align	4


	//----- nvinfo : EIATTR_CUDA_API_VERSION
	.align		4
        /*0000*/ 	.byte	0x04, 0x37
        /*0002*/ 	.short	(.L_6536 - .L_6535)
.L_6535:
        /*0004*/ 	.word	0x00000082


	//----- nvinfo : EIATTR_KPARAM_INFO
	.align		4
.L_6536:
        /*0008*/ 	.byte	0x04, 0x17
        /*000a*/ 	.short	(.L_6538 - .L_6537)
.L_6537:
        /*000c*/ 	.word	0x00000000
        /*0010*/ 	.short	0x0005
        /*0012*/ 	.short	0x0028
        /*0014*/ 	.byte	0x00, 0xf5, 0x21, 0x00


	//----- nvinfo : EIATTR_KPARAM_INFO
	.align		4
.L_6538:
        /*0018*/ 	.byte	0x04, 0x17
        /*001a*/ 	.short	(.L_6540 - .L_6539)
.L_6539:
        /*001c*/ 	.word	0x00000000
        /*0020*/ 	.short	0x0004
        /*0022*/ 	.short	0x0020
        /*0024*/ 	.byte	0x00, 0xf5, 0x21, 0x00


	//----- nvinfo : EIATTR_KPARAM_INFO
	.align		4
.L_6540:
        /*0028*/ 	.byte	0x04, 0x17
        /*002a*/ 	.short	(.L_6542 - .L_6541)
.L_6541:
        /*002c*/ 	.word	0x00000000
        /*0030*/ 	.short	0x0003
        /*0032*/ 	.short	0x0018
        /*0034*/ 	.byte	0x00, 0xf5, 0x21, 0x00


	//----- nvinfo : EIATTR_KPARAM_INFO
	.align		4
.L_6542:
        /*0038*/ 	.byte	0x04, 0x17
        /*003a*/ 	.short	(.L_6544 - .L_6543)
.L_6543:
        /*003c*/ 	.word	0x00000000
        /*0040*/ 	.short	0x0002
        /*0042*/ 	.short	0x0010
        /*0044*/ 	.byte	0x00, 0xf5, 0x21, 0x00


	//----- nvinfo : EIATTR_KPARAM_INFO
	.align		4
.L_6544:
        /*0048*/ 	.byte	0x04, 0x17
        /*004a*/ 	.short	(.L_6546 - .L_6545)
.L_6545:
        /*004c*/ 	.word	0x00000000
        /*0050*/ 	.short	0x0001
        /*0052*/ 	.short	0x0008
        /*0054*/ 	.byte	0x00, 0xf5, 0x21, 0x00


	//----- nvinfo : EIATTR_KPARAM_INFO
	.align		4
.L_6546:
        /*0058*/ 	.byte	0x04, 0x17
        /*005a*/ 	.short	(.L_6548 - .L_6547)
.L_6547:
        /*005c*/ 	.word	0x00000000
        /*0060*/ 	.short	0x0000
        /*0062*/ 	.short	0x0000
        /*0064*/ 	.byte	0x00, 0xf0, 0x11, 0x00


	//----- nvinfo : EIATTR_SPARSE_MMA_MASK
	.align		4
.L_6548:
        /*0068*/ 	.byte	0x03, 0x50
        /*006a*/ 	.short	0x0000


	//----- nvinfo : EIATTR_MAXREG_COUNT
	.align		4
        /*006c*/ 	.byte	0x03, 0x1b
        /*006e*/ 	.short	0x00ff


	//----- nvinfo : EIATTR_NUM_BARRIERS
	.align		4
        /*0070*/ 	.byte	0x02, 0x4c
        /*0072*/ 	.byte	0x01
	.zero		1


	//----- nvinfo : EIATTR_MERCURY_ISA_VERSION
	.align		4
        /*0074*/ 	.byte	0x03, 0x5f
        /*0076*/ 	.short	0x0101


	//----- nvinfo : EIATTR_VRC_CTA_INIT_COUNT
	.align		4
        /*0078*/ 	.byte	0x02, 0x4a
	.zero		1
	.zero		1


	//----- nvinfo : EIATTR_EXIT_INSTR_OFFSETS
	.align		4
        /*007c*/ 	.byte	0x04, 0x1c
        /*007e*/ 	.short	(.L_6550 - .L_6549)


	//   ....[0]....
.L_6549:
        /*0080*/ 	.word	0x00002080


	//   ....[1]....
        /*0084*/ 	.word	0x00002120


	//----- nvinfo : EIATTR_CRS_STACK_SIZE
	.align		4
.L_6550:
        /*0088*/ 	.byte	0x04, 0x1e
        /*008a*/ 	.short	(.L_6552 - .L_6551)
.L_6551:
        /*008c*/ 	.word	0x00000000


	//----- nvinfo : EIATTR_CBANK_PARAM_SIZE
	.align		4
.L_6552:
        /*0090*/ 	.byte	0x03, 0x19
        /*0092*/ 	.short	0x0030


	//----- nvinfo : EIATTR_PARAM_CBANK
	.align		4
        /*0094*/ 	.byte	0x04, 0x0a
        /*0096*/ 	.short	(.L_6554 - .L_6553)
	.align		4
.L_6553:
        /*0098*/ 	.word	index@(.nv.constant0._Z30massMatrixMultiplyGlobalKernelILi5ELi9ELi2EEviPKdS1_S1_S1_Pd)
        /*009c*/ 	.short	0x0380
        /*009e*/ 	.short	0x0030


	//----- nvinfo : EIATTR_SW_WAR
	.align		4
.L_6554:
        /*00a0*/ 	.byte	0x04, 0x36
        /*00a2*/ 	.short	(.L_6556 - .L_6555)
.L_6555:
        /*00a4*/ 	.word	0x00000008
.L_6556:


//--------------------- .nv.info._Z30massMatrixMultiplySharedKernelILi5ELi9ELi2EEviPKdS1_S1_S1_Pd --------------------------
	.section	.nv.info._Z30massMatrixMultiplySharedKernelILi5ELi9ELi2EEviPKdS1_S1_S1_Pd,"",@"SHT_CUDA_INFO"
	.sectionflags	@""
	.align	4


	//----- nvinfo : EIATTR_CUDA_API_VERSION
	.align		4
        /*0000*/ 	.byte	0x04, 0x37
        /*0002*/ 	.short	(.L_6558 - .L_6557)
.L_6557:
        /*0004*/ 	.word	0x00000082


	//----- nvinfo : EIATTR_KPARAM_INFO
	.align		4
.L_6558:
        /*0008*/ 	.byte	0x04, 0x17
        /*000a*/ 	.short	(.L_6560 - .L_6559)
.L_6559:
        /*000c*/ 	.word	0x00000000
        /*0010*/ 	.short	0x0005
        /*0012*/ 	.short	0x0028
        /*0014*/ 	.byte	0x00, 0xf5, 0x21, 0x00


	//----- nvinfo : EIATTR_KPARAM_INFO
	.align		4
.L_6560:
        /*0018*/ 	.byte	0x04, 0x17
        /*001a*/ 	.short	(.L_6562 - .L_6561)
.L_6561:
        /*001c*/ 	.word	0x00000000
        /*0020*/ 	.short	0x0004
        /*0022*/ 	.short	0x0020
        /*0024*/ 	.byte	0x00, 0xf5, 0x21, 0x00


	//----- nvinfo : EIATTR_KPARAM_INFO
	.align		4
.L_6562:
        /*0028*/ 	.byte	0x04, 0x17
        /*002a*/ 	.short	(.L_6564 - .L_6563)
.L_6563:
        /*002c*/ 	.word	0x00000000
        /*0030*/ 	.short	0x0003
        /*0032*/ 	.short	0x0018
        /*0034*/ 	.byte	0x00, 0xf5, 0x21, 0x00


	//----- nvinfo : EIATTR_KPARAM_INFO
	.align		4
.L_6564:
        /*0038*/ 	.byte	0x04, 0x17
        /*003a*/ 	.short	(.L_6566 - .L_6565)
.L_6565:
        /*003c*/ 	.word	0x00000000
        /*0040*/ 	.short	0x0002
        /*0042*/ 	.short	0x0010
        /*0044*/ 	.byte	0x00, 0xf5, 0x21, 0x00


	//----- nvinfo : EIATTR_KPARAM_INFO
	.align		4
.L_6566:
        /*0048*/ 	.byte	0x04, 0x17
        /*004a*/ 	.short	(.L_6568 - .L_6567)
.L_6567:
        /*004c*/ 	.word	0x00000000
        /*0050*/ 	.short	0x0001
        /*0052*/ 	.short	0x0008
        /*0054*/ 	.byte	0x00, 0xf5, 0x21, 0x00


	//----- nvinfo : EIATTR_KPARAM_INFO
	.align		4
.L_6568:
        /*0058*/ 	.byte	0x04, 0x17
        /*005a*/ 	.short	(.L_6570 - .L_6569)
.L_6569:
        /*005c*/ 	.word	0x00000000
        /*0060*/ 	.short	0x0000
        /*0062*/ 	.short	0x0000
        /*0064*/ 	.byte	0x00, 0xf0, 0x11, 0x00


	//----- nvinfo : EIATTR_SPARSE_MMA_MASK
	.align		4
.L_6570:
        /*0068*/ 	.byte	0x03, 0x50
        /*006a*/ 	.short	0x0000


	//----- nvinfo : EIATTR_MAXREG_COUNT
	.align		4
        /*006c*/ 	.byte	0x03, 0x1b
        /*006e*/ 	.short	0x00ff


	//----- nvinfo : EIATTR_NUM_BARRIERS
	.align		4
        /*0070*/ 	.byte	0x02, 0x4c
        /*0072*/ 	.byte	0x01
	.zero		1


	//----- nvinfo : EIATTR_MERCURY_ISA_VERSION
	.align		4
        /*0074*/ 	.byte	0x03, 0x5f
        /*0076*/ 	.short	0x0101


	//----- nvinfo : EIATTR_INT_WARP_WIDE_INSTR_OFFSETS
	.align		4
        /*0078*/ 	.byte	0x04, 0x31
        /*007a*/ 	.short	(.L_6572 - .L_6571)


	//   ....[0]....
.L_6571:
        /*007c*/ 	.word	0x000000d0


	//----- nvinfo : EIATTR_VRC_CTA_INIT_COUNT
	.align		4
.L_6572:
        /*0080*/ 	.byte	0x02, 0x4a
	.zero		1
	.zero		1


	//----- nvinfo : EIATTR_EXIT_INSTR_OFFSETS
	.align		4
        /*0084*/ 	.byte	0x04, 0x1c
        /*0086*/ 	.short	(.L_6574 - .L_6573)


	//   ....[0]....
.L_6573:
        /*0088*/ 	.word	0x00002060


	//   ....[1]....
        /*008c*/ 	.word	0x000020f0


	//----- nvinfo : EIATTR_CRS_STACK_SIZE
	.align		4
.L_6574:
        /*0090*/ 	.byte	0x04, 0x1e
        /*0092*/ 	.short	(.L_6576 - .L_6575)
.L_6575:
        /*0094*/ 	.word	0x00000000


	//----- nvinfo : EIATTR_CBANK_PARAM_SIZE
	.align		4
.L_6576:
        /*0098*/ 	.byte	0x03, 0x19
        /*009a*/ 	.short	0x0030


	//----- nvinfo : EIATTR_PARAM_CBANK
	.align		4
        /*009c*/ 	.byte	0x04, 0x0a
        /*009e*/ 	.short	(.L_6578 - .L_6577)
	.align		4
.L_6577:
        /*00a0*/ 	.word	index@(.nv.constant0._Z30massMatrixMultiplySharedKernelILi5ELi9ELi2EEviPKdS1_S1_S1_Pd)
        /*00a4*/ 	.short	0x0380
        /*00a6*/ 	.short	0x0030


	//----- nvinfo : EIATTR_SW_WAR
	.align		4
.L_6578:
        /*00a8*/ 	.byte	0x04, 0x36
        /*00aa*/ 	.short	(.L_6580 - .L_6579)
.L_6579:
        /*00ac*/ 	.word	0x00000008
.L_6580:


//--------------------- .nv.info._Z32massMatrixMultiplyConstantKernelILi5ELi9ELi2EEviPKdS1_S1_S1_Pd --------------------------
	.section	.nv.info._Z32massMatrixMultiplyConstantKernelILi5ELi9ELi2EEviPKdS1_S1_S1_Pd,"",@"SHT_CUDA_INFO"
	.sectionflags	@""
	.align	4


	//----- nvinfo : EIATTR_CUDA_API_VERSION
	.align		4
        /*0000*/ 	.byte	0x04, 0x37
        /*0002*/ 	.short	(.L_6582 - .L_6581)
.L_6581:
        /*0004*/ 	.word	0x00000082


	//----- nvinfo : EIATTR_KPARAM_INFO
	.align		4
.L_6582:
        /*0008*/ 	.byte	0x04, 0x17
        /*000a*/ 	.short	(.L_6584 - .L_6583)
.L_6583:
        /*000c*/ 	.word	0x00000000
        /*0010*/ 	.short	0x0005
        /*0012*/ 	.short	0x0028
        /*0014*/ 	.byte	0x00, 0xf5, 0x21, 0x00


	//----- nvinfo : EIATTR_KPARAM_INFO
	.align		4
.L_6584:
        /*0018*/ 	.byte	0x04, 0x17
        /*001a*/ 	.short	(.L_6586 - .L_6585)
.L_6585:
        /*001c*/ 	.word	0x00000000
        /*0020*/ 	.short	0x0004
        /*0022*/ 	.short	0x0020
        /*0024*/ 	.byte	0x00, 0xf5, 0x21, 0x00


	//----- nvinfo : EIATTR_KPARAM_INFO
	.align		4
.L_6586:
        /*0028*/ 	.byte	0x04, 0x17
        /*002a*/ 	.short	(.L_6588 - .L_6587)
.L_6587:
        /*002c*/ 	.word	0x00000000
        /*0030*/ 	.short	0x0003
        /*0032*/ 	.short	0x0018
        /*0034*/ 	.byte	0x00, 0xf5, 0x21, 0x00


	//----- nvinfo : EIATTR_KPARAM_INFO
	.align		4
.L_6588:
        /*0038*/ 	.byte	0x04, 0x17
        /*003a*/ 	.short	(.L_6590 - .L_6589)
.L_6589:
        /*003c*/ 	.word	0x00000000
        /*0040*/ 	.short	0x0002
        /*0042*/ 	.short	0x0010
        /*0044*/ 	.byte	0x00, 0xf5, 0x21, 0x00


	//----- nvinfo : EIATTR_KPARAM_INFO
	.align		4
.L_6590:
        /*0048*/ 	.byte	0x04, 0x17
        /*004a*/ 	.short	(.L_6592 - .L_6591)
.L_6591:
        /*004c*/ 	.word	0x00000000
        /*0050*/ 	.short	0x0001
        /*0052*/ 	.short	0x0008
        /*0054*/ 	.byte	0x00, 0xf5, 0x21, 0x00


	//----- nvinfo : EIATTR_KPARAM_INFO
	.align		4
.L_6592:
        /*0058*/ 	.byte	0x04, 0x17
        /*005a*/ 	.short	(.L_6594 - .L_6593)
.L_6593:
        /*005c*/ 	.word	0x00000000
        /*0060*/ 	.short	0x0000
        /*0062*/ 	.short	0x0000
        /*0064*/ 	.byte	0x00, 0xf0, 0x11, 0x00


	//----- nvinfo : EIATTR_SPARSE_MMA_MASK
	.align		4
.L_6594:
        /*0068*/ 	.byte	0x03, 0x50
        /*006a*/ 	.short	0x0000


	//----- nvinfo : EIATTR_MAXREG_COUNT
	.align		4
        /*006c*/ 	.byte	0x03, 0x1b
        /*006e*/ 	.short	0x00ff


	//----- nvinfo : EIATTR_NUM_BARRIERS
	.align		4
        /*0070*/ 	.byte	0x02, 0x4c
        /*0072*/ 	.byte	0x01
	.zero		1


	//----- nvinfo : EIATTR_MERCURY_ISA_VERSION
	.align		4
        /*0074*/ 	.byte	0x03, 0x5f
        /*0076*/ 	.short	0x0101


	//----- nvinfo : EIATTR_VRC_CTA_INIT_COUNT
	.align		4
        /*0078*/ 	.byte	0x02, 0x4a
	.zero		1
	.zero		1


	//----- nvinfo : EIATTR_EXIT_INSTR_OFFSETS
	.align		4
        /*007c*/ 	.byte	0x04, 0x1c
        /*007e*/ 	.short	(.L_6596 - .L_6595)


	//   ....[0]....
.L_6595:
        /*0080*/ 	.word	0x00001f20


	//   ....[1]....
        /*0084*/ 	.word	0x00001fc0


	//----- nvinfo : EIATTR_CRS_STACK_SIZE
	.align		4
.L_6596:
        /*0088*/ 	.byte	0x04, 0x1e
        /*008a*/ 	.short	(.L_6598 - .L_6597)
.L_6597:
        /*008c*/ 	.word	0x00000000


	//----- nvinfo : EIATTR_CBANK_PARAM_SIZE
	.align		4
.L_6598:
        /*0090*/ 	.byte	0x03, 0x19
        /*0092*/ 	.short	0x0030


	//----- nvinfo : EIATTR_PARAM_CBANK
	.align		4
        /*0094*/ 	.byte	0x04, 0x0a
        /*0096*/ 	.short	(.L_6600 - .L_6599)
	.align		4
.L_6599:
        /*0098*/ 	.word	index@(.nv.constant0._Z32massMatrixMultiplyConstantKernelILi5ELi9ELi2EEviPKdS1_S1_S1_Pd)
        /*009c*/ 	.short	0x0380
        /*009e*/ 	.short	0x0030


	//----- nvinfo : EIATTR_SW_WAR
	.align		4
.L_6600:
        /*00a0*/ 	.byte	0x04, 0x36
        /*00a2*/ 	.short	(.L_6602 - .L_6601)
.L_6601:
        /*00a4*/ 	.word	0x00000008
.L_6602:


//--------------------- .nv.info._Z32massMatrixMultiplyRegisterKernelILi5ELi9ELi2EEviPKdS1_S1_S1_Pd --------------------------
	.section	.nv.info._Z32massMatrixMultiplyRegisterKernelILi5ELi9ELi2EEviPKdS1_S1_S1_Pd,"",@"SHT_CUDA_INFO"
	.sectionflags	@""
	.align	4


	//----- nvinfo : EIATTR_CUDA_API_VERSION
	.align		4
        /*0000*/ 	.byte	0x04, 0x37
        /*0002*/ 	.short	(.L_6604 - .L_6603)
.L_6603:
        /*0004*/ 	.word	0x00000082


	//----- nvinfo : EIATTR_KPARAM_INFO
	.align		4
.L_6604:
        /*0008*/ 	.byte	0x04, 0x17
        /*000a*/ 	.short	(.L_6606 - .L_6605)
.L_6605:
        /*000c*/ 	.word	0x00000000
        /*0010*/ 	.short	0x0005
        /*0012*/ 	.short	0x0028
        /*0014*/ 	.byte	0x00, 0xf5, 0x21, 0x00


	//----- nvinfo : EIATTR_KPARAM_INFO
	.align		4
.L_6606:
        /*0018*/ 	.byte	0x04, 0x17
        /*001a*/ 	.short	(.L_6608 - .L_6607)
.L_6607:
        /*001c*/ 	.word	0x00000000
        /*0020*/ 	.short	0x0004
        /*0022*/ 	.short	0x0020
        /*0024*/ 	.byte	0x00, 0xf5, 0x21, 0x00


	//----- nvinfo : EIATTR_KPARAM_INFO
	.align		4
.L_6608:
        /*0028*/ 	.byte	0x04, 0x17
        /*002a*/ 	.short	(.L_6610 - .L_6609)
.L_6609:
        /*002c*/ 	.word	0x00000000
        /*0030*/ 	.short	0x0003
        /*0032*/ 	.short	0x0018
        /*0034*/ 	.byte	0x00, 0xf5, 0x21, 0x00


	//----- nvinfo : EIATTR_KPARAM_INFO
	.align		4
.L_6610:
        /*0038*/ 	.byte	0x04, 0x17
        /*003a*/ 	.short	(.L_6612 - .L_6611)
.L_6611:
        /*003c*/ 	.word	0x00000000
        /*0040*/ 	.short	0x0002
        /*0042*/ 	.short	0x0010
        /*0044*/ 	.byte	0x00, 0xf5, 0x21, 0x00


	//----- nvinfo : EIATTR_KPARAM_INFO
	.align		4
.L_6612:
        /*0048*/ 	.byte	0x04, 0x17
        /*004a*/ 	.short	(.L_6614 - .L_6613)
.L_6613:
        /*004c*/ 	.word	0x00000000
        /*0050*/ 	.short	0x0001
        /*0052*/ 	.short	0x0008
        /*0054*/ 	.byte	0x00, 0xf5, 0x21, 0x00


	//----- nvinfo : EIATTR_KPARAM_INFO
	.align		4
.L_6614:
        /*0058*/ 	.byte	0x04, 0x17
        /*005a*/ 	.short	(.L_6616 - .L_6615)
.L_6615:
        /*005c*/ 	.word	0x00000000
        /*0060*/ 	.short	0x0000
        /*0062*/ 	.short	0x0000
        /*0064*/ 	.byte	0x00, 0xf0, 0x11, 0x00


	//----- nvinfo : EIATTR_SPARSE_MMA_MASK
	.align		4
.L_6616:
        /*0068*/ 	.byte	0x03, 0x50
        /*006a*/ 	.short	0x0000


	//----- nvinfo : EIATTR_MAXREG_COUNT
	.align		4
        /*006c*/ 	.byte	0x03, 0x1b
        /*006e*/ 	.short	0x00ff


	//----- nvinfo : EIATTR_NUM_BARRIERS
	.align		4
        /*0070*/ 	.byte	0x02, 0x4c
        /*0072*/ 	.byte	0x01
	.zero		1


	//----- nvinfo : EIATTR_MERCURY_ISA_VERSION
	.align		4
        /*0074*/ 	.byte	0x03, 0x5f
        /*0076*/ 	.short	0x0101


	//----- nvinfo : EIATTR_VRC_CTA_INIT_COUNT
	.align		4
        /*0078*/ 	.byte	0x02, 0x4a
	.zero		1
	.zero		1


	//----- nvinfo : EIATTR_EXIT_INSTR_OFFSETS
	.align		4
        /*007c*/ 	.byte	0x04, 0x1c
        /*007e*/ 	.short	(.L_6618 - .L_6617)


	//   ....[0]....
.L_6617:
        /*0080*/ 	.word	0x00002020


	//   ....[1]....
        /*0084*/ 	.word	0x000020b0


	//----- nvinfo : EIATTR_CRS_STACK_SIZE
	.align		4
.L_6618:
        /*0088*/ 	.byte	0x04, 0x1e
        /*008a*/ 	.short	(.L_6620 - .L_6619)
.L_6619:
        /*008c*/ 	.word	0x00000000


	//----- nvinfo : EIATTR_CBANK_PARAM_SIZE
	.align		4
.L_6620:
        /*0090*/ 	.byte	0x03, 0x19
        /*0092*/ 	.short	0x0030


	//----- nvinfo : EIATTR_PARAM_CBANK
	.align		4
        /*0094*/ 	.byte	0x04, 0x0a
        /*0096*/ 	.short	(.L_6622 - .L_6621)
	.align		4
.L_6621:
        /*0098*/ 	.word	index@(.nv.constant0._Z32massMatrixMultiplyRegisterKernelILi5ELi9ELi2EEviPKdS1_S1_S1_Pd)
        /*009c*/ 	.short	0x0380
        /*009e*/ 	.short	0x0030


	//----- nvinfo : EIATTR_SW_WAR
	.align		4
.L_6622:
        /*00a0*/ 	.byte	0x04, 0x36
        /*00a2*/ 	.short	(.L_6624 - .L_6623)
.L_6623:
        /*00a4*/ 	.word	0x00000008
.L_6624:


//--------------------- .nv.info._Z42massMatrixMultiplyMonolithicConstantKernelILi5ELi8ELi1EEviPKdS1_S1_S1_Pd --------------------------
	.section	.nv.info._Z42massMatrixMultiplyMonolithicConstantKernelILi5ELi8ELi1EEviPKdS1_S1_S1_Pd,"",@"SHT_CUDA_INFO"
	.sectionflags	@""
	.align	4


	//----- nvinfo : EIATTR_CUDA_API_VERSION
	.align		4
        /*0000*/ 	.byte	0x04, 0x37
        /*0002*/ 	.short	(.L_6626 - .L_6625)
.L_6625:
        /*0004*/ 	.word	0x00000082


	//----- nvinfo : EIATTR_KPARAM_INFO
	.align		4
.L_6626:
        /*0008*/ 	.byte	0x04, 0x17
        /*000a*/ 	.short	(.L_6628 - .L_6627)
.L_6627:
        /*000c*/ 	.word	0x00000000
        /*0010*/ 	.short	0x0005
        /*0012*/ 	.short	0x0028
        /*0014*/ 	.byte	0x00, 0xf5, 0x21, 0x00


	//----- nvinfo : EIATTR_KPARAM_INFO
	.align		4
.L_6628:
        /*0018*/ 	.byte	0x04, 0x17
        /*001a*/ 	.short	(.L_6630 - .L_6629)
.L_6629:
        /*001c*/ 	.word	0x00000000
        /*0020*/ 	.short	0x0004
        /*0022*/ 	.short	0x0020
        /*0024*/ 	.byte	0x00, 0xf5, 0x21, 0x00


	//----- nvinfo : EIATTR_KPARAM_INFO
	.align		4
.L_6630:
        /*0028*/ 	.byte	0x04, 0x17
        /*002a*/ 	.short	(.L_6632 - .L_6631)
.L_6631:
        /*002c*/ 	.word	0x00000000
        /*0030*/ 	.short	0x0003
        /*0032*/ 	.short	0x0018
        /*0034*/ 	.byte	0x00, 0xf5, 0x21, 0x00


	//----- nvinfo : EIATTR_KPARAM_INFO
	.align		4
.L_6632:
        /*0038*/ 	.byte	0x04, 0x17
        /*003a*/ 	.short	(.L_6634 - .L_6633)
.L_6633:
        /*003c*/ 	.word	0x00000000
        /*0040*/ 	.short	0x0002
        /*0042*/ 	.short	0x0010
        /*0044*/ 	.byte	0x00, 0xf5, 0x21, 0x00


	//----- nvinfo : EIATTR_KPARAM_INFO
	.align		4
.L_6634:
        /*0048*/ 	.byte	0x04, 0x17
        /*004a*/ 	.short	(.L_6636 - .L_6635)
.L_6635:
        /*004c*/ 	.word	0x00000000
        /*0050*/ 	.short	0x0001
        /*0052*/ 	.short	0x0008
        /*0054*/ 	.byte	0x00, 0xf5, 0x21, 0x00


	//----- nvinfo : EIATTR_KPARAM_INFO
	.align		4
.L_6636:
        /*0058*/ 	.byte	0x04, 0x17
        /*005a*/ 	.short	(.L_6638 - .L_6637)
.L_6637:
        /*005c*/ 	.word	0x00000000
        /*0060*/ 	.short	0x0000
        /*0062*/ 	.short	0x0000
        /*0064*/ 	.byte	0x00, 0xf0, 0x11, 0x00


	//----- nvinfo : EIATTR_SPARSE_MMA_MASK
	.align		4
.L_6638:
        /*0068*/ 	.byte	0x03, 0x50
        /*006a*/ 	.short	0x0000


	//----- nvinfo : EIATTR_MAXREG_COUNT
	.align		4
        /*006c*/ 	.byte	0x03, 0x1b
        /*006e*/ 	.short	0x00ff


	//----- nvinfo : EIATTR_NUM_BARRIERS
	.align		4
        /*0070*/ 	.byte	0x02, 0x4c
        /*0072*/ 	.byte	0x01
	.zero		1


	//----- nvinfo : EIATTR_MERCURY_ISA_VERSION
	.align		4
        /*0074*/ 	.byte	0x03, 0x5f
        /*0076*/ 	.short	0x0101


	//----- nvinfo : EIATTR_VRC_CTA_INIT_COUNT
	.align		4
        /*0078*/ 	.byte	0x02, 0x4a
	.zero		1
	.zero		1


	//----- nvinfo : EIATTR_EXIT_INSTR_OFFSETS
	.align		4
        /*007c*/ 	.byte	0x04, 0x1c
        /*007e*/ 	.short	(.L_6640 - .L_6639)


	//   ....[0]....
.L_6639:
        /*0080*/ 	.word	0x00001ed0


	//   ....[1]....
        /*0084*/ 	.word	0x00001f60


	//----- nvinfo : EIATTR_CRS_STACK_SIZE
	.align		4
.L_6640:
        /*0088*/ 	.byte	0x04, 0x1e
        /*008a*/ 	.short	(.L_6642 - .L_6641)
.L_6641:
        /*008c*/ 	.word	0x00000000


	//----- nvinfo : EIATTR_CBANK_PARAM_SIZE
	.align		4
.L_6642:
        /*0090*/ 	.byte	0x03, 0x19
        /*0092*/ 	.short	0x0030


	//----- nvinfo : EIATTR_PARAM_CBANK
	.align		4
        /*0094*/ 	.byte	0x04, 0x0a
        /*0096*/ 	.short	(.L_6644 - .L_6643)
	.align		4
.L_6643:
        /*0098*/ 	.word	index@(.nv.constant0._Z42massMatrixMultiplyMonolithicConstantKernelILi5ELi8ELi1EEviPKdS1_S1_S1_Pd)
        /*009c*/ 	.short	0x0380
        /*009e*/ 	.short	0x0030


	//----- nvinfo : EIATTR_SW_WAR
	.align		4
.L_6644:
        /*00a0*/ 	.byte	0x04, 0x36
        /*00a2*/ 	.short	(.L_6646 - .L_6645)
.L_6645:
        /*00a4*/ 	.word	0x00000008
.L_6646:


//--------------------- .nv.info._Z40massMatrixMultiplyMonolithicGlobalKernelILi5ELi8ELi1EEviPKdS1_S1_S1_Pd --------------------------
	.section	.nv.info._Z40massMatrixMultiplyMonolithicGlobalKernelILi5ELi8ELi1EEviPKdS1_S1_S1_Pd,"",@"SHT_CUDA_INFO"
	.sectionflags	@""
	.align	4


	//----- nvinfo : EIATTR_CUDA_API_VERSION
	.align		4
        /*0000*/ 	.byte	0x04, 0x37
        /*0002*/ 	.short	(.L_6648 - .L_6647)
.L_6647:
        /*0004*/ 	.word	0x00000082


	//----- nvinfo : EIATTR_KPARAM_INFO
	.align		4
.L_6648:
        /*0008*/ 	.byte	0x04, 0x17
        /*000a*/ 	.short	(.L_6650 - .L_6649)
.L_6649:
        /*000c*/ 	.word	0x00000000
        /*0010*/ 	.short	0x0005
        /*0012*/ 	.short	0x0028
        /*0014*/ 	.byte	0x00, 0xf5, 0x21, 0x00


	//----- nvinfo : EIATTR_KPARAM_INFO
	.align		4
.L_6650:
        /*0018*/ 	.byte	0x04, 0x17
        /*001a*/ 	.short	(.L_6652 - .L_6651)
.L_6651:
        /*001c*/ 	.word	0x00000000
        /*0020*/ 	.short	0x0004
        /*0022*/ 	.short	0x0020
        /*0024*/ 	.byte	0x00, 0xf5, 0x21, 0x00


	//----- nvinfo : EIATTR_KPARAM_INFO
	.align		4
.L_6652:
        /*0028*/ 	.byte	0x04, 0x17
        /*002a*/ 	.short	(.L_6654 - .L_6653)
.L_6653:
        /*002c*/ 	.word	0x00000000
        /*0030*/ 	.short	0x0003
        /*0032*/ 	.short	0x0018
        /*0034*/ 	.byte	0x00, 0xf5, 0x21, 0x00


	//----- nvinfo : EIATTR_KPARAM_INFO
	.align		4
.L_6654:
        /*0038*/ 	.byte	0x04, 0x17
        /*003a*/ 	.short	(.L_6656 - .L_6655)
.L_6655:
        /*003c*/ 	.word	0x00000000
        /*0040*/ 	.short	0x0002
        /*0042*/ 	.short	0x0010
        /*0044*/ 	.byte	0x00, 0xf5, 0x21, 0x00


	//----- nvinfo : EIATTR_KPARAM_INFO
	.align		4
.L_6656:
        /*0048*/ 	.byte	0x04, 0x17
        /*004a*/ 	.short	(.L_6658 - .L_6657)
.L_6657:
        /*004c*/ 	.word	0x00000000
        /*0050*/ 	.short	0x0001
        /*0052*/ 	.short	0x0008
        /*0054*/ 	.byte	0x00, 0xf5, 0x21, 0x00


	//----- nvinfo : EIATTR_KPARAM_INFO
	.align		4
.L_6658:
        /*0058*/ 	.byte	0x04, 0x17
        /*005a*/ 	.short	(.L_6660 - .L_6659)
.L_6659:
        /*005c*/ 	.word	0x00000000
        /*0060*/ 	.short	0x0000
        /*0062*/ 	.short	0x0000
        /*0064*/ 	.byte	0x00, 0xf0, 0x11, 0x00


	//----- nvinfo : EIATTR_SPARSE_MMA_MASK
	.align		4
.L_6660:
        /*0068*/ 	.byte	0x03, 0x50
        /*006a*/ 	.short	0x0000


	//----- nvinfo : EIATTR_MAXREG_COUNT
	.align		4
        /*006c*/ 	.byte	0x03, 0x1b
        /*006e*/ 	.short	0x00ff


	//----- nvinfo : EIATTR_NUM_BARRIERS
	.align		4
        /*0070*/ 	.byte	0x02, 0x4c
        /*0072*/ 	.byte	0x01
	.zero		1


	//----- nvinfo : EIATTR_MERCURY_ISA_VERSION
	.align		4
        /*0074*/ 	.byte	0x03, 0x5f
        /*0076*/ 	.short	0x0101


	//----- nvinfo : EIATTR_VRC_CTA_INIT_COUNT
	.align		4
        /*0078*/ 	.byte	0x02, 0x4a
	.zero		1
	.zero		1


	//----- nvinfo : EIATTR_EXIT_INSTR_OFFSETS
	.align		4
        /*007c*/ 	.byte	0x04, 0x1c
        /*007e*/ 	.short	(.L_6662 - .L_6661)


	//   ....[0]....
.L_6661:
        /*0080*/ 	.word	0x00002010


	//   ....[1]....
        /*0084*/ 	.word	0x000020a0


	//----- nvinfo : EIATTR_CRS_STACK_SIZE
	.align		4
.L_6662:
        /*0088*/ 	.byte	0x04, 0x1e
        /*008a*/ 	.short	(.L_6664 - .L_6663)
.L_6663:
        /*008c*/ 	.word	0x00000000


	//----- nvinfo : EIATTR_CBANK_PARAM_SIZE
	.align		4
.L_6664:
        /*0090*/ 	.byte	0x03, 0x19
        /*0092*/ 	.short	0x0030


	//----- nvinfo : EIATTR_PARAM_CBANK
	.align		4
        /*0094*/ 	.byte	0x04, 0x0a
        /*0096*/ 	.short	(.L_6666 - .L_6665)
	.align		4
.L_6665:
        /*0098*/ 	.word	index@(.nv.constant0._Z40massMatrixMultiplyMonolithicGlobalKernelILi5ELi8ELi1EEviPKdS1_S1_S1_Pd)
        /*009c*/ 	.short	0x0380
        /*009e*/ 	.short	0x0030


	//----- nvinfo : EIATTR_SW_WAR
	.align		4
.L_6666:
        /*00a0*/ 	.byte	0x04, 0x36
        /*00a2*/ 	.short	(.L_6668 - .L_6667)
.L_6667:
        /*00a4*/ 	.word	0x00000008
.L_6668:


//--------------------- .nv.info._Z30massMatrixMultiplyGlobalKernelILi5ELi8ELi1EEviPKdS1_S1_S1_Pd --------------------------
	.section	.nv.info._Z30massMatrixMultiplyGlobalKernelILi5ELi8ELi1EEviPKdS1_S1_S1_Pd,"",@"SHT_CUDA_INFO"
	.sectionflags	@""
	.align	4


	//----- nvinfo : EIATTR_CUDA_API_VERSION
	.align		4
        /*0000*/ 	.byte	0x04, 0x37
        /*0002*/ 	.short	(.L_6670 - .L_6669)
.L_6669:
        /*0004*/ 	.word	0x00000082


	//----- nvinfo : EIATTR_KPARAM_INFO
	.align		4
.L_6670:
        /*0008*/ 	.byte	0x04, 0x17
        /*000a*/ 	.short	(.L_6672 - .L_6671)
.L_6671:
        /*000c*/ 	.word	0x00000000
        /*0010*/ 	.short	0x0005
        /*0012*/ 	.short	0x0028
        /*0014*/ 	.byte	0x00, 0xf5, 0x21, 0x00


	//----- nvinfo : EIATTR_KPARAM_INFO
	.align		4
.L_6672:
        /*0018*/ 	.byte	0x04, 0x17
        /*001a*/ 	.short	(.L_6674 - .L_6673)
.L_6673:
        /*001c*/ 	.word	0x00000000
        /*0020*/ 	.short	0x0004
        /*0022*/ 	.short	0x0020
        /*0024*/ 	.byte	0x00, 0xf5, 0x21, 0x00


	//----- nvinfo : EIATTR_KPARAM_INFO
	.align		4
.L_6674:
        /*0028*/ 	.byte	0x04, 0x17
        /*002a*/ 	.short	(.L_6676 - .L_6675)
.L_6675:
        /*002c*/ 	.word	0x00000000
        /*0030*/ 	.short	0x0003
        /*0032*/ 	.short	0x0018
        /*0034*/ 	.byte	0x00, 0xf5, 0x21, 0x00


	//----- nvinfo : EIATTR_KPARAM_INFO
	.align		4
.L_6676:
        /*0038*/ 	.byte	0x04, 0x17
        /*003a*/ 	.short	(.L_6678 - .L_6677)
.L_6677:
        /*003c*/ 	.word	0x00000000
        /*0040*/ 	.short	0x0002
        /*0042*/ 	.short	0x0010
        /*0044*/ 	.byte	0x00, 0xf5, 0x21, 0x00


	//----- nvinfo : EIATTR_KPARAM_INFO
	.align		4
.L_6678:
        /*0048*/ 	.byte	0x04, 0x17
        /*004a*/ 	.short	(.L_6680 - .L_6679)
.L_6679:
        /*004c*/ 	.word	0x00000000
        /*0050*/ 	.short	0x0001
        /*0052*/ 	.short	0x0008
        /*0054*/ 	.byte	0x00, 0xf5, 0x21, 0x00


	//----- nvinfo : EIATTR_KPARAM_INFO
	.align		4
.L_6680:
        /*0058*/ 	.byte	0x04, 0x17
        /*005a*/ 	.short	(.L_6682 - .L_6681)
.L_6681:
        /*005c*/ 	.word	0x00000000
        /*0060*/ 	.short	0x0000
        /*0062*/ 	.short	0x0000
        /*0064*/ 	.byte	0x00, 0xf0, 0x11, 0x00


	//----- nvinfo : EIATTR_SPARSE_MMA_MASK
	.align		4
.L_6682:
        /*0068*/ 	.byte	0x03, 0x50
        /*006a*/ 	.short	0x0000


	//----- nvinfo : EIATTR_MAXREG_COUNT
	.align		4
        /*006c*/ 	.byte	0x03, 0x1b
        /*006e*/ 	.short	0x00ff


	//----- nvinfo : EIATTR_NUM_BARRIERS
	.align		4
        /*0070*/ 	.byte	0x02, 0x4c
        /*0072*/ 	.byte	0x01
	.zero		1


	//----- nvinfo : EIATTR_MERCURY_ISA_VERSION
	.align		4
        /*0074*/ 	.byte	0x03, 0x5f
        /*0076*/ 	.short	0x0101


	//----- nvinfo : EIATTR_VRC_CTA_INIT_COUNT
	.align		4
        /*0078*/ 	.byte	0x02, 0x4a
	.zero		1
	.zero		1


	//----- nvinfo : EIATTR_EXIT_INSTR_OFFSETS
	.align		4
        /*007c*/ 	.byte	0x04, 0x1c
        /*007e*/ 	.short	(.L_6684 - .L_6683)


	//   ....[0]....
.L_6683:
        /*0080*/ 	.word	0x00001b60


	//   ....[1]....
        /*0084*/ 	.word	0x00001c00


	//----- nvinfo : EIATTR_CRS_STACK_SIZE
	.align		4
.L_6684:
        /*0088*/ 	.byte	0x04, 0x1e
        /*008a*/ 	.short	(.L_6686 - .L_6685)
.L_6685:
        /*008c*/ 	.word	0x00000000


	//----- nvinfo : EIATTR_CBANK_PARAM_SIZE
	.align		4
.L_6686:
        /*0090*/ 	.byte	0x03, 0x19
        /*0092*/ 	.short	0x0030


	//----- nvinfo : EIATTR_PARAM_CBANK
	.align		4
        /*0094*/ 	.byte	0x04, 0x0a
        /*0096*/ 	.short	(.L_6688 - .L_6687)
	.align		4
.L_6687:
        /*0098*/ 	.word	index@(.nv.constant0._Z30massMatrixMultiplyGlobalKernelILi5ELi8ELi1EEviPKdS1_S1_S1_Pd)
        /*009c*/ 	.short	0x0380
        /*009e*/ 	.short	0x0030


	//----- nvinfo : EIATTR_SW_WAR
	.align		4
.L_6688:
        /*00a0*/ 	.byte	0x04, 0x36
        /*00a2*/ 	.short	(.L_6690 - .L_6689)
.L_6689:
        /*00a4*/ 	.word	0x00000008
.L_6690:


//--------------------- .nv.info._Z30massMatrixMultiplySharedKernelILi5ELi8ELi1EEviPKdS1_S1_S1_Pd --------------------------
	.section	.nv.info._Z30massMatrixMultiplySharedKernelILi5ELi8ELi1EEviPKdS1_S1_S1_Pd,"",@"SHT_CUDA_INFO"
	.sectionflags	@""
	.align	4


	//----- nvinfo : EIATTR_CUDA_API_VERSION
	.align		4
        /*0000*/ 	.byte	0x04, 0x37
        /*0002*/ 	.short	(.L_6692 - .L_6691)
.L_6691:
        /*0004*/ 	.word	0x00000082


	//----- nvinfo : EIATTR_KPARAM_INFO
	.align		4
.L_6692:
        /*0008*/ 	.byte	0x04, 0x17
        /*000a*/ 	.short	(.L_6694 - .L_6693)
.L_6693:
        /*000c*/ 	.word	0x00000000
        /*0010*/ 	.short	0x0005
        /*0012*/ 	.short	0x0028
        /*0014*/ 	.byte	0x00, 0xf5, 0x21, 0x00


	//----- nvinfo : EIATTR_KPARAM_INFO
	.align		4
.L_6694:
        /*0018*/ 	.byte	0x04, 0x17
        /*001a*/ 	.short	(.L_6696 - .L_6695)
.L_6695:
        /*001c*/ 	.word	0x00000000
        /*0020*/ 	.short	0x0004
        /*0022*/ 	.short	0x0020
        /*0024*/ 	.byte	0x00, 0xf5, 0x21, 0x00


	//----- nvinfo : EIATTR_KPARAM_INFO
	.align		4
.L_6696:
        /*0028*/ 	.byte	0x04, 0x17
        /*002a*/ 	.short	(.L_6698 - .L_6697)
.L_6697:
        /*002c*/ 	.word	0x00000000
        /*0030*/ 	.short	0x0003
        /*0032*/ 	.short	0x0018
        /*0034*/ 	.byte	0x00, 0xf5, 0x21, 0x00


	//----- nvinfo : EIATTR_KPARAM_INFO
	.align		4
.L_6698:
        /*0038*/ 	.byte	0x04, 0x17
        /*003a*/ 	.short	(.L_6700 - .L_6699)
.L_6699:
        /*003c*/ 	.word	0x00000000
        /*0040*/ 	.short	0x0002
        /*0042*/ 	.short	0x0010
        /*0044*/ 	.byte	0x00, 0xf5, 0x21, 0x00


	//----- nvinfo : EIATTR_KPARAM_INFO
	.align		4
.L_6700:
        /*0048*/ 	.byte	0x04, 0x17
        /*004a*/ 	.short	(.L_6702 - .L_6701)
.L_6701:
        /*004c*/ 	.word	0x00000000
        /*0050*/ 	.short	0x0001
        /*0052*/ 	.short	0x0008
        /*0054*/ 	.byte	0x00, 0xf5, 0x21, 0x00


	//----- nvinfo : EIATTR_KPARAM_INFO
	.align		4
.L_6702:
        /*0058*/ 	.byte	0x04, 0x17
        /*005a*/ 	.short	(.L_6704 - .L_6703)
.L_6703:
        /*005c*/ 	.word	0x00000000
        /*0060*/ 	.short	0x0000
        /*0062*/ 	.short	0x0000
        /*0064*/ 	.byte	0x00, 0xf0, 0x11, 0x00


	//----- nvinfo : EIATTR_SPARSE_MMA_MASK
	.align		4
.L_6704:
        /*0068*/ 	.byte	0x03, 0x50
        /*006a*/ 	.short	0x0000


	//----- nvinfo : EIATTR_MAXREG_COUNT
	.align		4
        /*006c*/ 	.byte	0x03, 0x1b
        /*006e*/ 	.short	0x00ff


	//----- nvinfo : EIATTR_NUM_BARRIERS
	.align		4
        /*0070*/ 	.byte	0x02, 0x4c
        /*0072*/ 	.byte	0x01
	.zero		1


	//----- nvinfo : EIATTR_MERCURY_ISA_VERSION
	.align		4
        /*0074*/ 	.byte	0x03, 0x5f
        /*0076*/ 	.short	0x0101


	//----- nvinfo : EIATTR_VRC_CTA_INIT_COUNT
	.align		4
        /*0078*/ 	.byte	0x02, 0x4a
	.zero		1
	.zero		1


	//----- nvinfo : EIATTR_EXIT_INSTR_OFFSETS
	.align		4
        /*007c*/ 	.byte	0x04, 0x1c
        /*007e*/ 	.short	(.L_6706 - .L_6705)


	//   ....[0]....
.L_6705:
        /*0080*/ 	.word	0x00001b60


	//   ....[1]....
        /*0084*/ 	.word	0x00001c00


	//----- nvinfo : EIATTR_CRS_STACK_SIZE
	.align		4
.L_6706:
        /*0088*/ 	.byte	0x04, 0x1e
        /*008a*/ 	.short	(.L_6708 - .L_6707)
.L_6707:
        /*008c*/ 	.word	0x00000000


	//----- nvinfo : EIATTR_CBANK_PARAM_SIZE
	.align		4
.L_6708:
        /*0090*/ 	.byte	0x03, 0x19
        /*0092*/ 	.short	0x0030


	//----- nvinfo : EIATTR_PARAM_CBANK
	.align		4
        /*0094*/ 	.byte	0x04, 0x0a
        /*0096*/ 	.short	(.L_6710 - .L_6709)
	.align		4
.L_6709:
        /*0098*/ 	.word	index@(.nv.constant0._Z30massMatrixMultiplySharedKernelILi5ELi8ELi1EEviPKdS1_S1_S1_Pd)
        /*009c*/ 	.short	0x0380
        /*009e*/ 	.short	0x0030


	//----- nvinfo : EIATTR_SW_WAR
	.align		4
.L_6710:
        /*00a0*/ 	.byte	0x04, 0x36
        /*00a2*/ 	.short	(.L_6712 - .L_6711)
.L_6711:
        /*00a4*/ 	.word	0x00000008
.L_6712:


//--------------------- .nv.info._Z32massMatrixMultiplyConstantKernelILi5ELi8ELi1EEviPKdS1_S1_S1_Pd --------------------------
	.section	.nv.info._Z32massMatrixMultiplyConstantKernelILi5ELi8ELi1EEviPKdS1_S1_S1_Pd,"",@"SHT_CUDA_INFO"
	.sectionflags	@""
	.align	4


	//----- nvinfo : EIATTR_CUDA_API_VERSION
	.align		4
        /*0000*/ 	.byte	0x04, 0x37
        /*0002*/ 	.short	(.L_6714 - .L_6713)
.L_6713:
        /*0004*/ 	.word	0x00000082


	//----- nvinfo : EIATTR_KPARAM_INFO
	.align		4
.L_6714:
        /*0008*/ 	.byte	0x04, 0x17
        /*000a*/ 	.short	(.L_6716 - .L_6715)
.L_6715:
        /*000c*/ 	.word	0x00000000
        /*0010*/ 	.short	0x0005
        /*0012*/ 	.short	0x0028
        /*0014*/ 	.byte	0x00, 0xf5, 0x21, 0x00


	//----- nvinfo : EIATTR_KPARAM_INFO
	.align		4
.L_6716:
        /*0018*/ 	.byte	0x04, 0x17
        /*001a*/ 	.short	(.L_6718 - .L_6717)
.L_6717:
        /*001c*/ 	.word	0x00000000
        /*0020*/ 	.short	0x0004
        /*0022*/ 	.short	0x0020
        /*0024*/ 	.byte	0x00, 0xf5, 0x21, 0x00


	//----- nvinfo : EIATTR_KPARAM_INFO
	.align		4
.L_6718:
        /*0028*/ 	.byte	0x04, 0x17
        /*002a*/ 	.short	(.L_6720 - .L_6719)
.L_6719:
        /*002c*/ 	.word	0x00000000
        /*0030*/ 	.short	0x0003
        /*0032*/ 	.short	0x0018
        /*0034*/ 	.byte	0x00, 0xf5, 0x21, 0x00


	//----- nvinfo : EIATTR_KPARAM_INFO
	.align		4
.L_6720:
        /*0038*/ 	.byte	0x04, 0x17
        /*003a*/ 	.short	(.L_6722 - .L_6721)
.L_6721:
        /*003c*/ 	.word	0x00000000
        /*0040*/ 	.short	0x0002
        /*0042*/ 	.short	0x0010
        /*0044*/ 	.byte	0x00, 0xf5, 0x21, 0x00


	//----- nvinfo : EIATTR_KPARAM_INFO
	.align		4
.L_6722:
        /*0048*/ 	.byte	0x04, 0x17
        /*004a*/ 	.short	(.L_6724 - .L_6723)
.L_6723:
        /*004c*/ 	.word	0x00000000
        /*0050*/ 	.short	0x0001
        /*0052*/ 	.short	0x0008
        /*0054*/ 	.byte	0x00, 0xf5, 0x21, 0x00


	//----- nvinfo : EIATTR_KPARAM_INFO
	.align		4
.L_6724:
        /*0058*/ 	.byte	0x04, 0x17
        /*005a*/ 	.short	(.L_6726 - .L_6725)
.L_6725:
        /*005c*/ 	.word	0x00000000
        /*0060*/ 	.short	0x0000
        /*0062*/ 	.short	0x0000
        /*0064*/ 	.byte	0x00, 0xf0, 0x11, 0x00


	//----- nvinfo : EIATTR_SPARSE_MMA_MASK
	.align		4
.L_6726:
        /*0068*/ 	.byte	0x03, 0x50
        /*006a*/ 	.short	0x0000


	//----- nvinfo : EIATTR_MAXREG_COUNT
	.align		4
        /*006c*/ 	.byte	0x03, 0x1b
        /*006e*/ 	.short	0x00ff


	//----- nvinfo : EIATTR_NUM_BARRIERS
	.align		4
        /*0070*/ 	.byte	0x02, 0x4c
        /*0072*/ 	.byte	0x01
	.zero		1


	//----- nvinfo : EIATTR_MERCURY_ISA_VERSION
	.align		4
        /*0074*/ 	.byte	0x03, 0x5f
        /*0076*/ 	.short	0x0101


	//----- nvinfo : EIATTR_VRC_CTA_INIT_COUNT
	.align		4
        /*0078*/ 	.byte	0x02, 0x4a
	.zero		1
	.zero		1


	//----- nvinfo : EIATTR_EXIT_INSTR_OFFSETS
	.align		4
        /*007c*/ 	.byte	0x04, 0x1c
        /*007e*/ 	.short	(.L_6728 - .L_6727)


	//   ....[0]....
.L_6727:
        /*0080*/ 	.word	0x000019d0


	//   ....[1]....
        /*0084*/ 	.word	0x00001a70


	//----- nvinfo : EIATTR_CRS_STACK_SIZE
	.align		4
.L_6728:
        /*0088*/ 	.byte	0x04, 0x1e
        /*008a*/ 	.short	(.L_6730 - .L_6729)
.L_6729:
        /*008c*/ 	.word	0x00000000


	//----- nvinfo : EIATTR_CBANK_PARAM_SIZE
	.align		4
.L_6730:
        /*0090*/ 	.byte	0x03, 0x19
        /*0092*/ 	.short	0x0030


	//----- nvinfo : EIATTR_PARAM_CBANK
	.align		4
        /*0094*/ 	.byte	0x04, 0x0a
        /*0096*/ 	.short	(.L_6732 - .L_6731)
	.align		4
.L_6731:
        /*0098*/ 	.word	index@(.nv.constant0._Z32massMatrixMultiplyConstantKernelILi5ELi8ELi1EEviPKdS1_S1_S1_Pd)
        /*009c*/ 	.short	0x0380
        /*009e*/ 	.short	0x0030


	//----- nvinfo : EIATTR_SW_WAR
	.align		4
.L_6732:
        /*00a0*/ 	.byte	0x04, 0x36
        /*00a2*/ 	.short	(.L_6734 - .L_6733)
.L_6733:
        /*00a4*/ 	.word	0x00000008
.L_6734:


//--------------------- .nv.info._Z32massMatrixMultiplyRegisterKernelILi5ELi8ELi1EEviPKdS1_S1_S1_Pd --------------------------
	.section	.nv.info._Z32massMatrixMultiplyRegisterKernelILi5ELi8ELi1EEviPKdS1_S1_S1_Pd,"",@"SHT_CUDA_INFO"
	.sectionflags	@""
	.align	4


	//----- nvinfo : EIATTR_CUDA_API_VERSION
	.align		4
        /*0000*/ 	.byte	0x04, 0x37
        /*0002*/ 	.short	(.L_6736 - .L_6735)
.L_6735:
        /*0004*/ 	.word	0x00000082


	//----- nvinfo : EIATTR_KPARAM_INFO
	.align		4
.L_6736:
        /*0008*/ 	.byte	0x04, 0x17
        /*000a*/ 	.short	(.L_6738 - .L_6737)
.L_6737:
        /*000c*/ 	.word	0x00000000
        /*0010*/ 	.short	0x0005
        /*0012*/ 	.short	0x0028
        /*0014*/ 	.byte	0x00, 0xf5, 0x21, 0x00


	//----- nvinfo : EIATTR_KPARAM_INFO
	.align		4
.L_6738:
        /*0018*/ 	.byte	0x04, 0x17
        /*001a*/ 	.short	(.L_6740 - .L_6739)
.L_6739:
        /*001c*/ 	.word	0x00000000
        /*0020*/ 	.short	0x0004
        /*0022*/ 	.short	0x0020
        /*0024*/ 	.byte	0x00, 0xf5, 0x21, 0x00


	//----- nvinfo : EIATTR_KPARAM_INFO
	.align		4
.L_6740:
        /*0028*/ 	.byte	0x04, 0x17
        /*002a*/ 	.short	(.L_6742 - .L_6741)
.L_6741:
        /*002c*/ 	.word	0x00000000
        /*0030*/ 	.short	0x0003
        /*0032*/ 	.short	0x0018
        /*0034*/ 	.byte	0x00, 0xf5, 0x21, 0x00


	//----- nvinfo : EIATTR_KPARAM_INFO
	.align		4
.L_6742:
        /*0038*/ 	.byte	0x04, 0x17
        /*003a*/ 	.short	(.L_6744 - .L_6743)
.L_6743:
        /*003c*/ 	.word	0x00000000
        /*0040*/ 	.short	0x0002
        /*0042*/ 	.short	0x0010
        /*0044*/ 	.byte	0x00, 0xf5, 0x21, 0x00


	//----- nvinfo : EIATTR_KPARAM_INFO
	.align		4
.L_6744:
        /*0048*/ 	.byte	0x04, 0x17
        /*004a*/ 	.short	(.L_6746 - .L_6745)
.L_6745:
        /*004c*/ 	.word	0x00000000
        /*0050*/ 	.short	0x0001
        /*0052*/ 	.short	0x0008
        /*0054*/ 	.byte	0x00, 0xf5, 0x21, 0x00


	//----- nvinfo : EIATTR_KPARAM_INFO
	.align		4
.L_6746:
        /*0058*/ 	.byte	0x04, 0x17
        /*005a*/ 	.short	(.L_6748 - .L_6747)
.L_6747:
        /*005c*/ 	.word	0x00000000
        /*0060*/ 	.short	0x0000
        /*0062*/ 	.short	0x0000
        /*0064*/ 	.byte	0x00, 0xf0, 0x11, 0x00


	//----- nvinfo : EIATTR_SPARSE_MMA_MASK
	.align		4
.L_6748:
        /*0068*/ 	.byte	0x03, 0x50
        /*006a*/ 	.short	0x0000


	//----- nvinfo : EIATTR_MAXREG_COUNT
	.align		4
        /*006c*/ 	.byte	0x03, 0x1b
        /*006e*/ 	.short	0x00ff


	//----- nvinfo : EIATTR_NUM_BARRIERS
	.align		4
        /*0070*/ 	.byte	0x02, 0x4c
        /*0072*/ 	.byte	0x01
	.zero		1


	//----- nvinfo : EIATTR_MERCURY_ISA_VERSION
	.align		4
        /*0074*/ 	.byte	0x03, 0x5f
        /*0076*/ 	.short	0x0101


	//----- nvinfo : EIATTR_VRC_CTA_INIT_COUNT
	.align		4
        /*0078*/ 	.byte	0x02, 0x4a
	.zero		1
	.zero		1


	//----- nvinfo : EIATTR_EXIT_INSTR_OFFSETS
	.align		4
        /*007c*/ 	.byte	0x04, 0x1c
        /*007e*/ 	.short	(.L_6750 - .L_6749)


	//   ....[0]....
.L_6749:
        /*0080*/ 	.word	0x00001b60


	//   ....[1]....
        /*0084*/ 	.word	0x00001c00


	//----- nvinfo : EIATTR_CRS_STACK_SIZE
	.align		4
.L_6750:
        /*0088*/ 	.byte	0x04, 0x1e
        /*008a*/ 	.short	(.L_6752 - .L_6751)
.L_6751:
        /*008c*/ 	.word	0x00000000


	//----- nvinfo : EIATTR_CBANK_PARAM_SIZE
	.align		4
.L_6752:
        /*0090*/ 	.byte	0x03, 0x19
        /*0092*/ 	.short	0x0030


	//----- nvinfo : EIATTR_PARAM_CBANK
	.align		4
        /*0094*/ 	.byte	0x04, 0x0a
        /*0096*/ 	.short	(.L_6754 - .L_6753)
	.align		4
.L_6753:
        /*0098*/ 	.word	index@(.nv.constant0._Z32massMatrixMultiplyRegisterKernelILi5ELi8ELi1EEviPKdS1_S1_S1_Pd)
        /*009c*/ 	.short	0x0380
        /*009e*/ 	.short	0x0030


	//----- nvinfo : EIATTR_SW_WAR
	.align		4
.L_6754:
        /*00a0*/ 	.byte	0x04, 0x36
        /*00a2*/ 	.short	(.L_6756 - .L_6755)
.L_6755:
        /*00a4*/ 	.word	0x00000008
.L_6756:


//--------------------- .nv.info._Z42massMatrixMultiplyMonolithicConstantKernelILi5ELi7ELi2EEviPKdS1_S1_S1_Pd --------------------------
	.section	.nv.info._Z42massMatrixMultiplyMonolithicConstantKernelILi5ELi7ELi2EEviPKdS1_S1_S1_Pd,"",@"SHT_CUDA_INFO"
	.sectionflags	@""
	.align	4


	//----- nvinfo : EIATTR_CUDA_API_VERSION
	.align		4
        /*0000*/ 	.byte	0x04, 0x37
        /*0002*/ 	.short	(.L_6758 - .L_6757)
.L_6757:
        /*0004*/ 	.word	0x00000082


	//----- nvinfo : EIATTR_KPARAM_INFO
	.align		4
.L_6758:
        /*0008*/ 	.byte	0x04, 0x17
        /*000a*/ 	.short	(.L_6760 - .L_6759)
.L_6759:
        /*000c*/ 	.word	0x00000000
        /*0010*/ 	.short	0x0005
        /*0012*/ 	.short	0x0028
        /*0014*/ 	.byte	0x00, 0xf5, 0x21, 0x00


	//----- nvinfo : EIATTR_KPARAM_INFO
	.align		4
.L_6760:
        /*0018*/ 	.byte	0x04, 0x17
        /*001a*/ 	.short	(.L_6762 - .L_6761)
.L_6761:
        /*001c*/ 	.word	0x00000000
        /*0020*/ 	.short	0x0004
        /*0022*/ 	.short	0x0020
        /*0024*/ 	.byte	0x00, 0xf5, 0x21, 0x00


	//----- nvinfo : EIATTR_KPARAM_INFO
	.align		4
.L_6762:
        /*0028*/ 	.byte	0x04, 0x17
        /*002a*/ 	.short	(.L_6764 - .L_6763)
.L_6763:
        /*002c*/ 	.word	0x00000000
        /*0030*/ 	.short	0x0003
        /*0032*/ 	.short	0x0018
        /*0034*/ 	.byte	0x00, 0xf5, 0x21, 0x00


	//----- nvinfo : EIATTR_KPARAM_INFO
	.align		4
.L_6764:
        /*0038*/ 	.byte	0x04, 0x17
        /*003a*/ 	.short	(.L_6766 - .L_6765)
.L_6765:
        /*003c*/ 	.word	0x00000000
        /*0040*/ 	.short	0x0002
        /*0042*/ 	.short	0x0010
        /*0044*/ 	.byte	0x00, 0xf5, 0x21, 0x00


	//----- nvinfo : EIATTR_KPARAM_INFO
	.align		4
.L_6766:
        /*0048*/ 	.byte	0x04, 0x17
        /*004a*/ 	.short	(.L_6768 - .L_6767)
.L_6767:
        /*004c*/ 	.word	0x00000000
        /*0050*/ 	.short	0x0001
        /*0052*/ 	.short	0x0008
        /*0054*/ 	.byte	0x00, 0xf5, 0x21, 0x00


	//----- nvinfo : EIATTR_KPARAM_INFO
	.align		4
.L_6768:
        /*0058*/ 	.byte	0x04, 0x17
        /*005a*/ 	.short	(.L_6770 - .L_6769)
.L_6769:
        /*005c*/ 	.word	0x00000000
        /*0060*/ 	.short	0x0000
        /*0062*/ 	.short	0x0000
        /*0064*/ 	.byte	0x00, 0xf0, 0x11, 0x00


	//----- nvinfo : EIATTR_SPARSE_MMA_MASK
	.align		4
.L_6770:
        /*0068*/ 	.byte	0x03, 0x50
        /*006a*/ 	.short	0x0000


	//----- nvinfo : EIATTR_MAXREG_COUNT
	.align		4
        /*006c*/ 	.byte	0x03, 0x1b
        /*006e*/ 	.short	0x00ff


	//----- nvinfo : EIATTR_NUM_BARRIERS
	.align		4
        /*0070*/ 	.byte	0x02, 0x4c
        /*0072*/ 	.byte	0x01
	.zero		1


	//----- nvinfo : EIATTR_MERCURY_ISA_VERSION
	.align		4
        /*0074*/ 	.byte	0x03, 0x5f
        /*0076*/ 	.short	0x0101


	//----- nvinfo : EIATTR_VRC_CTA_INIT_COUNT
	.align		4
        /*0078*/ 	.byte	0x02, 0x4a
	.zero		1
	.zero		1


	//----- nvinfo : EIATTR_EXIT_INSTR_OFFSETS
	.align		4
        /*007c*/ 	.byte	0x04, 0x1c
        /*007e*/ 	.short	(.L_6772 - .L_6771)


	//   ....[0]....
.L_6771:
        /*0080*/ 	.word	0x00001c40


	//   ....[1]....
        /*0084*/ 	.word	0x00001cd0


	//----- nvinfo : EIATTR_CRS_STACK_SIZE
	.align		4
.L_6772:
        /*0088*/ 	.byte	0x04, 0x1e
        /*008a*/ 	.short	(.L_6774 - .L_6773)
.L_6773:
        /*008c*/ 	.word	0x00000000


	//----- nvinfo : EIATTR_CBANK_PARAM_SIZE
	.align		4
.L_6774:
        /*0090*/ 	.byte	0x03, 0x19
        /*0092*/ 	.short	0x0030


	//----- nvinfo : EIATTR_PARAM_CBANK
	.align		4
        /*0094*/ 	.byte	0x04, 0x0a
        /*0096*/ 	.short	(.L_6776 - .L_6775)
	.align		4
.L_6775:
        /*0098*/ 	.word	index@(.nv.constant0._Z42massMatrixMultiplyMonolithicConstantKernelILi5ELi7ELi2EEviPKdS1_S1_S1_Pd)
        /*009c*/ 	.short	0x0380
        /*009e*/ 	.short	0x0030


	//----- nvinfo : EIATTR_SW_WAR
	.align		4
.L_6776:
        /*00a0*/ 	.byte	0x04, 0x36
        /*00a2*/ 	.short	(.L_6778 - .L_6777)
.L_6777:
        /*00a4*/ 	.word	0x00000008
.L_6778:


//--------------------- .nv.info._Z40massMatrixMultiplyMonolithicGlobalKernelILi5ELi7ELi2EEviPKdS1_S1_S1_Pd --------------------------
	.section	.nv.info._Z40massMatrixMultiplyMonolithicGlobalKernelILi5ELi7ELi2EEviPKdS1_S1_S1_Pd,"",@"SHT_CUDA_INFO"
	.sectionflags	@""
	.align	4


	//----- nvinfo : EIATTR_CUDA_API_VERSION
	.align		4
        /*0000*/ 	.byte	0x04, 0x37
        /*0002*/ 	.short	(.L_6780 - .L_6779)
.L_6779:
        /*0004*/ 	.word	0x00000082


	//----- nvinfo : EIATTR_KPARAM_INFO
	.align		4
.L_6780:
        /*0008*/ 	.byte	0x04, 0x17
        /*000a*/ 	.short	(.L_6782 - .L_6781)
.L_6781:
        /*000c*/ 	.word	0x00000000
        /*0010*/ 	.short	0x0005
        /*0012*/ 	.short	0x0028
        /*0014*/ 	.byte	0x00, 0xf5, 0x21, 0x00


	//----- nvinfo : EIATTR_KPARAM_INFO
	.align		4
.L_6782:
        /*0018*/ 	.byte	0x04, 0x17
        /*001a*/ 	.short	(.L_6784 - .L_6783)
.L_6783:
        /*001c*/ 	.word	0x00000000
        /*0020*/ 	.short	0x0004
        /*0022*/ 	.short	0x0020
        /*0024*/ 	.byte	0x00, 0xf5, 0x21, 0x00


	//----- nvinfo : EIATTR_KPARAM_INFO
	.align		4
.L_6784:
        /*0028*/ 	.byte	0x04, 0x17
        /*002a*/ 	.short	(.L_6786 - .L_6785)
.L_6785:
        /*002c*/ 	.word	0x00000000
        /*0030*/ 	.short	0x0003
        /*0032*/ 	.short	0x0018
        /*0034*/ 	.byte	0x00, 0xf5, 0x21, 0x00


	//----- nvinfo : EIATTR_KPARAM_INFO
	.align		4
.L_6786:
        /*0038*/ 	.byte	0x04, 0x17
        /*003a*/ 	.short	(.L_6788 - .L_6787)
.L_6787:
        /*003c*/ 	.word	0x00000000
        /*0040*/ 	.short	0x0002
        /*0042*/ 	.short	0x0010
        /*0044*/ 	.byte	0x00, 0xf5, 0x21, 0x00


	//----- nvinfo : EIATTR_KPARAM_INFO
	.align		4
.L_6788:
        /*0048*/ 	.byte	0x04, 0x17
        /*004a*/ 	.short	(.L_6790 - .L_6789)
.L_6789:
        /*004c*/ 	.word	0x00000000
        /*0050*/ 	.short	0x0001
        /*0052*/ 	.short	0x0008
        /*0054*/ 	.byte	0x00, 0xf5, 0x21, 0x00


	//----- nvinfo : EIATTR_KPARAM_INFO
	.align		4
.L_6790:
        /*0058*/ 	.byte	0x04, 0x17
        /*005a*/ 	.short	(.L_6792 - .L_6791)
.L_6791:
        /*005c*/ 	.word	0x00000000
        /*0060*/ 	.short	0x0000
        /*0062*/ 	.short	0x0000
        /*0064*/ 	.byte	0x00, 0xf0, 0x11, 0x00


	//----- nvinfo : EIATTR_SPARSE_MMA_MASK
	.align		4
.L_6792:
        /*0068*/ 	.byte	0x03, 0x50
        /*006a*/ 	.short	0x0000


	//----- nvinfo : EIATTR_MAXREG_COUNT
	.align		4
        /*006c*/ 	.byte	0x03, 0x1b
        /*006e*/ 	.short	0x00ff


	//----- nvinfo : EIATTR_NUM_BARRIERS
	.align		4
        /*0070*/ 	.byte	0x02, 0x4c
        /*0072*/ 	.byte	0x01
	.zero		1


	//----- nvinfo : EIATTR_MERCURY_ISA_VERSION
	.align		4
        /*0074*/ 	.byte	0x03, 0x5f
        /*0076*/ 	.short	0x0101


	//----- nvinfo : EIATTR_VRC_CTA_INIT_COUNT
	.align		4
        /*0078*/ 	.byte	0x02, 0x4a
	.zero		1
	.zero		1


	//----- nvinfo : EIATTR_EXIT_INSTR_OFFSETS
	.align		4
        /*007c*/ 	.byte	0x04, 0x1c
        /*007e*/ 	.short	(.L_6794 - .L_6793)


	//   ....[0]....
.L_6793:
        /*0080*/ 	.word	0x00001d00


	//   ....[1]....
        /*0084*/ 	.word	0x00001d90


	//----- nvinfo : EIATTR_CRS_STACK_SIZE
	.align		4
.L_6794:
        /*0088*/ 	.byte	0x04, 0x1e
        /*008a*/ 	.short	(.L_6796 - .L_6795)
.L_6795:
        /*008c*/ 	.word	0x00000000


	//----- nvinfo : EIATTR_CBANK_PARAM_SIZE
	.align		4
.L_6796:
        /*0090*/ 	.byte	0x03, 0x19
        /*0092*/ 	.short	0x0030


	//----- nvinfo : EIATTR_PARAM_CBANK
	.align		4
        /*0094*/ 	.byte	0x04, 0x0a
        /*0096*/ 	.short	(.L_6798 - .L_6797)
	.align		4
.L_6797:
        /*0098*/ 	.word	index@(.nv.constant0._Z40massMatrixMultiplyMonolithicGlobalKernelILi5ELi7ELi2EEviPKdS1_S1_S1_Pd)
        /*009c*/ 	.short	0x0380
        /*009e*/ 	.short	0x0030


	//----- nvinfo : EIATTR_SW_WAR
	.align		4
.L_6798:
        /*00a0*/ 	.byte	0x04, 0x36
        /*00a2*/ 	.short	(.L_6800 - .L_6799)
.L_6799:
        /*00a4*/ 	.word	0x00000008
.L_6800:


//--------------------- .nv.info._Z30massMatrixMultiplyGlobalKernelILi5ELi7ELi2EEviPKdS1_S1_S1_Pd --------------------------
	.section	.nv.info._Z30massMatrixMultiplyGlobalKernelILi5ELi7ELi2EEviPKdS1_S1_S1_Pd,"",@"SHT_CUDA_INFO"
	.sectionflags	@""
	.align	4


	//----- nvinfo : EIATTR_CUDA_API_VERSION
	.align		4
        /*0000*/ 	.byte	0x04, 0x37
        /*0002*/ 	.short	(.L_6802 - .L_6801)
.L_6801:
        /*0004*/ 	.word	0x00000082


	//----- nvinfo : EIATTR_KPARAM_INFO
	.align		4
.L_6802:
        /*0008*/ 	.byte	0x04, 0x17
        /*000a*/ 	.short	(.L_6804 - .L_6803)
.L_6803:
        /*000c*/ 	.word	0x00000000
        /*0010*/ 	.short	0x0005
        /*0012*/ 	.short	0x0028
        /*0014*/ 	.byte	0x00, 0xf5, 0x21, 0x00


	//----- nvinfo : EIATTR_KPARAM_INFO
	.align		4
.L_6804:
        /*0018*/ 	.byte	0x04, 0x17
        /*001a*/ 	.short	(.L_6806 - .L_6805)
.L_6805:
        /*001c*/ 	.word	0x00000000
        /*0020*/ 	.short	0x0004
        /*0022*/ 	.short	0x0020
        /*0024*/ 	.byte	0x00, 0xf5, 0x21, 0x00


	//----- nvinfo : EIATTR_KPARAM_INFO
	.align		4
.L_6806:
        /*0028*/ 	.byte	0x04, 0x17
        /*002a*/ 	.short	(.L_6808 - .L_6807)
.L_6807:
        /*002c*/ 	.word	0x00000000
        /*0030*/ 	.short	0x0003
        /*0032*/ 	.short	0x0018
        /*0034*/ 	.byte	0x00, 0xf5, 0x21, 0x00


	//----- nvinfo : EIATTR_KPARAM_INFO
	.align		4
.L_6808:
        /*0038*/ 	.byte	0x04, 0x17
        /*003a*/ 	.short	(.L_6810 - .L_6809)
.L_6809:
        /*003c*/ 	.word	0x00000000
        /*0040*/ 	.short	0x0002
        /*0042*/ 	.short	0x0010
        /*0044*/ 	.byte	0x00, 0xf5, 0x21, 0x00


	//----- nvinfo : EIATTR_KPARAM_INFO
	.align		4
.L_6810:
        /*0048*/ 	.byte	0x04, 0x17
        /*004a*/ 	.short	(.L_6812 - .L_6811)
.L_6811:
        /*004c*/ 	.word	0x00000000
        /*0050*/ 	.short	0x0001
        /*0052*/ 	.short	0x0008
        /*0054*/ 	.byte	0x00, 0xf5, 0x21, 0x00


	//----- nvinfo : EIATTR_KPARAM_INFO
	.align		4
.L_6812:
        /*0058*/ 	.byte	0x04, 0x17
        /*005a*/ 	.short	(.L_6814 - .L_6813)
.L_6813:
        /*005c*/ 	.word	0x00000000
        /*0060*/ 	.short	0x0000
        /*0062*/ 	.short	0x0000
        /*0064*/ 	.byte	0x00, 0xf0, 0x11, 0x00


	//----- nvinfo : EIATTR_SPARSE_MMA_MASK
	.align		4
.L_6814:
        /*0068*/ 	.byte	0x03, 0x50
        /*006a*/ 	.short	0x0000


	//----- nvinfo : EIATTR_MAXREG_COUNT
	.align		4
        /*006c*/ 	.byte	0x03, 0x1b
        /*006e*/ 	.short	0x00ff


	//----- nvinfo : EIATTR_NUM_BARRIERS
	.align		4
        /*0070*/ 	.byte	0x02, 0x4c
        /*0072*/ 	.byte	0x01
	.zero		1


	//----- nvinfo : EIATTR_MERCURY_ISA_VERSION
	.align		4
        /*0074*/ 	.byte	0x03, 0x5f
        /*0076*/ 	.short	0x0101


	//----- nvinfo : EIATTR_VRC_CTA_INIT_COUNT
	.align		4
        /*0078*/ 	.byte	0x02, 0x4a
	.zero		1
	.zero		1


	//----- nvinfo : EIATTR_EXIT_INSTR_OFFSETS
	.align		4
        /*007c*/ 	.byte	0x04, 0x1c
        /*007e*/ 	.short	(.L_6816 - .L_6815)


	//   ....[0]....
.L_6815:
        /*0080*/ 	.word	0x00001bb0


	//   ....[1]....
        /*0084*/ 	.word	0x00001c50


	//----- nvinfo : EIATTR_CRS_STACK_SIZE
	.align		4
.L_6816:
        /*0088*/ 	.byte	0x04, 0x1e
        /*008a*/ 	.short	(.L_6818 - .L_6817)
.L_6817:
        /*008c*/ 	.word	0x00000000


	//----- nvinfo : EIATTR_CBANK_PARAM_SIZE
	.align		4
.L_6818:
        /*0090*/ 	.byte	0x03, 0x19
        /*0092*/ 	.short	0x0030


	//----- nvinfo : EIATTR_PARAM_CBANK
	.align		4
        /*0094*/ 	.byte	0x04, 0x0a
        /*0096*/ 	.short	(.L_6820 - .L_6819)
	.align		4
.L_6819:
        /*0098*/ 	.word	index@(.nv.constant0._Z30massMatrixMultiplyGlobalKernelILi5ELi7ELi2EEviPKdS1_S1_S1_Pd)
        /*009c*/ 	.short	0x0380
        /*009e*/ 	.short	0x0030


	//----- nvinfo : EIATTR_SW_WAR
	.align		4
.L_6820:
        /*00a0*/ 	.byte	0x04, 0x36
        /*00a2*/ 	.short	(.L_6822 - .L_6821)
.L_6821:
        /*00a4*/ 	.word	0x00000008
.L_6822:


//--------------------- .nv.info._Z30massMatrixMultiplySharedKernelILi5ELi7ELi2EEviPKdS1_S1_S1_Pd --------------------------
	.section	.nv.info._Z30massMatrixMultiplySharedKernelILi5ELi7ELi2EEviPKdS1_S1_S1_Pd,"",@"SHT_CUDA_INFO"
	.sectionflags	@""
	.align	4


	//----- nvinfo : EIATTR_CUDA_API_VERSION
	.align		4
        /*0000*/ 	.byte	0x04, 0x37
        /*0002*/ 	.short	(.L_6824 - .L_6823)
.L_6823:
        /*0004*/ 	.word	0x00000082


	//----- nvinfo : EIATTR_KPARAM_INFO
	.align		4
.L_6824:
        /*0008*/ 	.byte	0x04, 0x17
        /*000a*/ 	.short	(.L_6826 - .L_6825)
.L_6825:
        /*000c*/ 	.word	0x00000000
        /*0010*/ 	.short	0x0005
        /*0012*/ 	.short	0x0028
        /*0014*/ 	.byte	0x00, 0xf5, 0x21, 0x00


	//----- nvinfo : EIATTR_KPARAM_INFO
	.align		4
.L_6826:
        /*0018*/ 	.byte	0x04, 0x17
        /*001a*/ 	.short	(.L_6828 - .L_6827)
.L_6827:
        /*001c*/ 	.word	0x00000000
        /*0020*/ 	.short	0x0004
        /*0022*/ 	.short	0x0020
        /*0024*/ 	.byte	0x00, 0xf5, 0x21, 0x00


	//----- nvinfo : EIATTR_KPARAM_INFO
	.align		4
.L_6828:
        /*0028*/ 	.byte	0x04, 0x17
        /*002a*/ 	.short	(.L_6830 - .L_6829)
.L_6829:
        /*002c*/ 	.word	0x00000000
        /*0030*/ 	.short	0x0003
        /*0032*/ 	.short	0x0018
        /*0034*/ 	.byte	0x00, 0xf5, 0x21, 0x00


	//----- nvinfo : EIATTR_KPARAM_INFO
	.align		4
.L_6830:
        /*0038*/ 	.byte	0x04, 0x17
        /*003a*/ 	.short	(.L_6832 - .L_6831)
.L_6831:
        /*003c*/ 	.word	0x00000000
        /*0040*/ 	.short	0x0002
        /*0042*/ 	.short	0x0010
        /*0044*/ 	.byte	0x00, 0xf5, 0x21, 0x00


	//----- nvinfo : EIATTR_KPARAM_INFO
	.align		4
.L_6832:
        /*0048*/ 	.byte	0x04, 0x17
        /*004a*/ 	.short	(.L_6834 - .L_6833)
.L_6833:
        /*004c*/ 	.word	0x00000000
        /*0050*/ 	.short	0x0001
        /*0052*/ 	.short	0x0008
        /*0054*/ 	.byte	0x00, 0xf5, 0x21, 0x00


	//----- nvinfo : EIATTR_KPARAM_INFO
	.align		4
.L_6834:
        /*0058*/ 	.byte	0x04, 0x17
        /*005a*/ 	.short	(.L_6836 - .L_6835)
.L_6835:
        /*005c*/ 	.word	0x00000000
        /*0060*/ 	.short	0x0000
        /*0062*/ 	.short	0x0000
        /*0064*/ 	.byte	0x00, 0xf0, 0x11, 0x00


	//----- nvinfo : EIATTR_SPARSE_MMA_MASK
	.align		4
.L_6836:
        /*0068*/ 	.byte	0x03, 0x50
        /*006a*/ 	.short	0x0000


	//----- nvinfo : EIATTR_MAXREG_COUNT
	.align		4
        /*006c*/ 	.byte	0x03, 0x1b
        /*006e*/ 	.short	0x00ff


	//----- nvinfo : EIATTR_NUM_BARRIERS
	.align		4
        /*0070*/ 	.byte	0x02, 0x4c
        /*0072*/ 	.byte	0x01
	.zero		1


	//----- nvinfo : EIATTR_MERCURY_ISA_VERSION
	.align		4
        /*0074*/ 	.byte	0x03, 0x5f
        /*0076*/ 	.short	0x0101


	//----- nvinfo : EIATTR_VRC_CTA_INIT_COUNT
	.align		4
        /*0078*/ 	.byte	0x02, 0x4a
	.zero		1
	.zero		1


	//----- nvinfo : EIATTR_EXIT_INSTR_OFFSETS
	.align		4
        /*007c*/ 	.byte	0x04, 0x1c
        /*007e*/ 	.short	(.L_6838 - .L_6837)


	//   ....[0]....
.L_6837:
        /*0080*/ 	.word	0x00001b90


	//   ....[1]....
        /*0084*/ 	.word	0x00001c30


	//----- nvinfo : EIATTR_CRS_STACK_SIZE
	.align		4
.L_6838:
        /*0088*/ 	.byte	0x04, 0x1e
        /*008a*/ 	.short	(.L_6840 - .L_6839)
.L_6839:
        /*008c*/ 	.word	0x00000000


	//----- nvinfo : EIATTR_CBANK_PARAM_SIZE
	.align		4
.L_6840:
        /*0090*/ 	.byte	0x03, 0x19
        /*0092*/ 	.short	0x0030


	//----- nvinfo : EIATTR_PARAM_CBANK
	.align		4
        /*0094*/ 	.byte	0x04, 0x0a
        /*0096*/ 	.short	(.L_6842 - .L_6841)
	.align		4
.L_6841:
        /*0098*/ 	.word	index@(.nv.constant0._Z30massMatrixMultiplySharedKernelILi5ELi7ELi2EEviPKdS1_S1_S1_Pd)
        /*009c*/ 	.short	0x0380
        /*009e*/ 	.short	0x0030


	//----- nvinfo : EIATTR_SW_WAR
	.align		4
.L_6842:
        /*00a0*/ 	.byte	0x04, 0x36
        /*00a2*/ 	.short	(.L_6844 - .L_6843)
.L_6843:
        /*00a4*/ 	.word	0x00000008
.L_6844:


//--------------------- .nv.info._Z32massMatrixMultiplyConstantKernelILi5ELi7ELi2EEviPKdS1_S1_S1_Pd --------------------------
	.section	.nv.info._Z32massMatrixMultiplyConstantKernelILi5ELi7ELi2EEviPKdS1_S1_S1_Pd,"",@"SHT_CUDA_INFO"
	.sectionflags	@""
	.align	4


	//----- nvinfo : EIATTR_CUDA_API_VERSION
	.align		4
        /*0000*/ 	.byte	0x04, 0x37
        /*0002*/ 	.short	(.L_6846 - .L_6845)
.L_6845:
        /*0004*/ 	.word	0x00000082


	//----- nvinfo : EIATTR_KPARAM_INFO
	.align		4
.L_6846:
        /*0008*/ 	.byte	0x04, 0x17
        /*000a*/ 	.short	(.L_6848 - .L_6847)
.L_6847:
        /*000c*/ 	.word	0x00000000
        /*0010*/ 	.short	0x0005
        /*0012*/ 	.short	0x0028
        /*0014*/ 	.byte	0x00, 0xf5, 0x21, 0x00


	//----- nvinfo : EIATTR_KPARAM_INFO
	.align		4
.L_6848:
        /*0018*/ 	.byte	0x04, 0x17
        /*001a*/ 	.short	(.L_6850 - .L_6849)
.L_6849:
        /*001c*/ 	.word	0x00000000
        /*0020*/ 	.short	0x0004
        /*0022*/ 	.short	0x0020
        /*0024*/ 	.byte	0x00, 0xf5, 0x21, 0x00


	//----- nvinfo : EIATTR_KPARAM_INFO
	.align		4
.L_6850:
        /*0028*/ 	.byte	0x04, 0x17
        /*002a*/ 	.short	(.L_6852 - .L_6851)
.L_6851:
        /*002c*/ 	.word	0x00000000
        /*0030*/ 	.short	0x0003
        /*0032*/ 	.short	0x0018
        /*0034*/ 	.byte	0x00, 0xf5, 0x21, 0x00


	//----- nvinfo : EIATTR_KPARAM_INFO
	.align		4
.L_6852:
        /*0038*/ 	.byte	0x04, 0x17
        /*003a*/ 	.short	(.L_6854 - .L_6853)
.L_6853:
        /*003c*/ 	.word	0x00000000
        /*0040*/ 	.short	0x0002
        /*0042*/ 	.short	0x0010
        /*0044*/ 	.byte	0x00, 0xf5, 0x21, 0x00


	//----- nvinfo : EIATTR_KPARAM_INFO
	.align		4
.L_6854:
        /*0048*/ 	.byte	0x04, 0x17
        /*004a*/ 	.short	(.L_6856 - .L_6855)
.L_6855:
        /*004c*/ 	.word	0x00000000
        /*0050*/ 	.short	0x0001
        /*0052*/ 	.short	0x0008
        /*0054*/ 	.byte	0x00, 0xf5, 0x21, 0x00


	//----- nvinfo : EIATTR_KPARAM_INFO
	.align		4
.L_6856:
        /*0058*/ 	.byte	0x04, 0x17
        /*005a*/ 	.short	(.L_6858 - .L_6857)
.L_6857:
        /*005c*/ 	.word	0x00000000
        /*0060*/ 	.short	0x0000
        /*0062*/ 	.short	0x0000
        /*0064*/ 	.byte	0x00, 0xf0, 0x11, 0x00


	//----- nvinfo : EIATTR_SPARSE_MMA_MASK
	.align		4
.L_6858:
        /*0068*/ 	.byte	0x03, 0x50
        /*006a*/ 	.short	0x0000


	//----- nvinfo : EIATTR_MAXREG_COUNT
	.align		4
        /*006c*/ 	.byte	0x03, 0x1b
        /*006e*/ 	.short	0x00ff


	//----- nvinfo : EIATTR_NUM_BARRIERS
	.align		4
        /*0070*/ 	.byte	0x02, 0x4c
        /*0072*/ 	.byte	0x01
	.zero		1


	//----- nvinfo : EIATTR_MERCURY_ISA_VERSION
	.align		4
        /*0074*/ 	.byte	0x03, 0x5f
        /*0076*/ 	.short	0x0101


	//----- nvinfo : EIATTR_VRC_CTA_INIT_COUNT
	.align		4
        /*0078*/ 	.byte	0x02, 0x4a
	.zero		1
	.zero		1


	//----- nvinfo : EIATTR_EXIT_INSTR_OFFSETS
	.align		4
        /*007c*/ 	.byte	0x04, 0x1c
        /*007e*/ 	.short	(.L_6860 - .L_6859)


	//   ....[0]....
.L_6859:
        /*0080*/ 	.word	0x00001a90


	//   ....[1]....
        /*0084*/ 	.word	0x00001b30


	//----- nvinfo : EIATTR_CRS_STACK_SIZE
	.align		4
.L_6860:
        /*0088*/ 	.byte	0x04, 0x1e
        /*008a*/ 	.short	(.L_6862 - .L_6861)
.L_6861:
        /*008c*/ 	.word	0x00000000


	//----- nvinfo : EIATTR_CBANK_PARAM_SIZE
	.align		4
.L_6862:
        /*0090*/ 	.byte	0x03, 0x19
        /*0092*/ 	.short	0x0030


	//----- nvinfo : EIATTR_PARAM_CBANK
	.align		4
        /*0094*/ 	.byte	0x04, 0x0a
        /*0096*/ 	.short	(.L_6864 - .L_6863)
	.align		4
.L_6863:
        /*0098*/ 	.word	index@(.nv.constant0._Z32massMatrixMultiplyConstantKernelILi5ELi7ELi2EEviPKdS1_S1_S1_Pd)
        /*009c*/ 	.short	0x0380
        /*009e*/ 	.short	0x0030


	//----- nvinfo : EIATTR_SW_WAR
	.align		4
.L_6864:
        /*00a0*/ 	.byte	0x04, 0x36
        /*00a2*/ 	.short	(.L_6866 - .L_6865)
.L_6865:
        /*00a4*/ 	.word	0x00000008
.L_6866:


//--------------------- .nv.info._Z32massMatrixMultiplyRegisterKernelILi5ELi7ELi2EEviPKdS1_S1_S1_Pd --------------------------
	.section	.nv.info._Z32massMatrixMultiplyRegisterKernelILi5ELi7ELi2EEviPKdS1_S1_S1_Pd,"",@"SHT_CUDA_INFO"
	.sectionflags	@""
	.align	4


	//----- nvinfo : EIATTR_CUDA_API_VERSION
	.align		4
        /*0000*/ 	.byte	0x04, 0x37
        /*0002*/ 	.short	(.L_6868 - .L_6867)
.L_6867:
        /*0004*/ 	.word	0x00000082


	//----- nvinfo : EIATTR_KPARAM_INFO
	.align		4
.L_6868:
        /*0008*/ 	.byte	0x04, 0x17
        /*000a*/ 	.short	(.L_6870 - .L_6869)
.L_6869:
        /*000c*/ 	.word	0x00000000
        /*0010*/ 	.short	0x0005
        /*0012*/ 	.short	0x0028
        /*0014*/ 	.byte	0x00, 0xf5, 0x21, 0x00


	//----- nvinfo : EIATTR_KPARAM_INFO
	.align		4
.L_6870:
        /*0018*/ 	.byte	0x04, 0x17
        /*001a*/ 	.short	(.L_6872 - .L_6871)
.L_6871:
        /*001c*/ 	.word	0x00000000
        /*0020*/ 	.short	0x0004
        /*0022*/ 	.short	0x0020
        /*0024*/ 	.byte	0x00, 0xf5, 0x21, 0x00


	//----- nvinfo : EIATTR_KPARAM_INFO
	.align		4
.L_6872:
        /*0028*/ 	.byte	0x04, 0x17
        /*002a*/ 	.short	(.L_6874 - .L_6873)
.L_6873:
        /*002c*/ 	.word	0x00000000
        /*0030*/ 	.short	0x0003
        /*0032*/ 	.short	0x0018
        /*0034*/ 	.byte	0x00, 0xf5, 0x21, 0x00


	//----- nvinfo : EIATTR_KPARAM_INFO
	.align		4
.L_6874:
        /*0038*/ 	.byte	0x04, 0x17
        /*003a*/ 	.short	(.L_6876 - .L_6875)
.L_6875:
        /*003c*/ 	.word	0x00000000
        /*0040*/ 	.short	0x0002
        /*0042*/ 	.short	0x0010
        /*0044*/ 	.byte	0x00, 0xf5, 0x21, 0x00


	//----- nvinfo : EIATTR_KPARAM_INFO
	.align		4
.L_6876:
        /*0048*/ 	.byte	0x04, 0x17
        /*004a*/ 	.short	(.L_6878 - .L_6877)
.L_6877:
        /*004c*/ 	.word	0x00000000
        /*0050*/ 	.short	0x0001
        /*0052*/ 	.short	0x0008
        /*0054*/ 	.byte	0x00, 0xf5, 0x21, 0x00


	//----- nvinfo : EIATTR_KPARAM_INFO
	.align		4
.L_6878:
        /*0058*/ 	.byte	0x04, 0x17
        /*005a*/ 	.short	(.L_6880 - .L_6879)
.L_6879:
        /*005c*/ 	.word	0x00000000
        /*0060*/ 	.short	0x0000
        /*0062*/ 	.short	0x0000
        /*0064*/ 	.byte	0x00, 0xf0, 0x11, 0x00


	//----- nvinfo : EIATTR_SPARSE_MMA_MASK
	.align		4
.L_6880:
        /*0068*/ 	.byte	0x03, 0x50
        /*006a*/ 	.short	0x0000


	//----- nvinfo : EIATTR_MAXREG_COUNT
	.align		4
        /*006c*/ 	.byte	0x03, 0x1b
        /*006e*/ 	.short	0x00ff


	//----- nvinfo : EIATTR_NUM_BARRIERS
	.align		4
        /*0070*/ 	.byte	0x02, 0x4c
        /*0072*/ 	.byte	0x01
	.zero		1


	//----- nvinfo : EIATTR_MERCURY_ISA_VERSION
	.align		4
        /*0074*/ 	.byte	0x03, 0x5f
        /*0076*/ 	.short	0x0101


	//----- nvinfo : EIATTR_VRC_CTA_INIT_COUNT
	.align		4
        /*0078*/ 	.byte	0x02, 0x4a
	.zero		1
	.zero		1


	//----- nvinfo : EIATTR_EXIT_INSTR_OFFSETS
	.align		4
        /*007c*/ 	.byte	0x04, 0x1c
        /*007e*/ 	.short	(.L_6882 - .L_6881)


	//   ....[0]....
.L_6881:
        /*0080*/ 	.word	0x00001b90


	//   ....[1]....
        /*0084*/ 	.word	0x00001c30


	//----- nvinfo : EIATTR_CRS_STACK_SIZE
	.align		4
.L_6882:
        /*0088*/ 	.byte	0x04, 0x1e
        /*008a*/ 	.short	(.L_6884 - .L_6883)
.L_6883:
        /*008c*/ 	.word	0x00000000


	//----- nvinfo : EIATTR_CBANK_PARAM_SIZE
	.align		4
.L_6884:
        /*0090*/ 	.byte	0x03, 0x19
        /*0092*/ 	.short	0x0030


	//----- nvinfo : EIATTR_PARAM_CBANK
	.align		4
        /*0094*/ 	.byte	0x04, 0x0a
        /*0096*/ 	.short	(.L_6886 - .L_6885)
	.align		4
.L_6885:
        /*0098*/ 	.word	index@(.nv.constant0._Z32massMatrixMultiplyRegisterKernelILi5ELi7ELi2EEviPKdS1_S1_S1_Pd)
        /*009c*/ 	.short	0x0380
        /*009e*/ 	.short	0x0030


	//----- nvinfo : EIATTR_SW_WAR
	.align		4
.L_6886:
        /*00a0*/ 	.byte	0x04, 0x36
        /*00a2*/ 	.short	(.L_6888 - .L_6887)
.L_6887:
        /*00a4*/ 	.word	0x00000008
.L_6888:


//--------------------- .nv.info._Z42massMatrixMultiplyMonolithicConstantKernelILi5ELi6ELi3EEviPKdS1_S1_S1_Pd --------------------------
	.section	.nv.info._Z42massMatrixMultiplyMonolithicConstantKernelILi5ELi6ELi3EEviPKdS1_S1_S1_Pd,"",@"SHT_CUDA_INFO"
	.sectionflags	@""
	.align	4


	//----- nvinfo : EIATTR_CUDA_API_VERSION
	.align		4
        /*0000*/ 	.byte	0x04, 0x37
        /*0002*/ 	.short	(.L_6890 - .L_6889)
.L_6889:
        /*0004*/ 	.word	0x00000082


	//----- nvinfo : EIATTR_KPARAM_INFO
	.align		4
.L_6890:
        /*0008*/ 	.byte	0x04, 0x17
        /*000a*/ 	.short	(.L_6892 - .L_6891)
.L_6891:
        /*000c*/ 	.word	0x00000000
        /*0010*/ 	.short	0x0005
        /*0012*/ 	.short	0x0028
        /*0014*/ 	.byte	0x00, 0xf5, 0x21, 0x00


	//----- nvinfo : EIATTR_KPARAM_INFO
	.align		4
.L_6892:
        /*0018*/ 	.byte	0x04, 0x17
        /*001a*/ 	.short	(.L_6894 - .L_6893)
.L_6893:
        /*001c*/ 	.word	0x00000000
        /*0020*/ 	.short	0x0004
        /*0022*/ 	.short	0x0020
        /*0024*/ 	.byte	0x00, 0xf5, 0x21, 0x00


	//----- nvinfo : EIATTR_KPARAM_INFO
	.align		4
.L_6894:
        /*0028*/ 	.byte	0x04, 0x17
        /*002a*/ 	.short	(.L_6896 - .L_6895)
.L_6895:
        /*002c*/ 	.word	0x00000000
        /*0030*/ 	.short	0x0003
        /*0032*/ 	.short	0x0018
        /*0034*/ 	.byte	0x00, 0xf5, 0x21, 0x00


	//----- nvinfo : EIATTR_KPARAM_INFO
	.align		4
.L_6896:
        /*0038*/ 	.byte	0x04, 0x17
        /*003a*/ 	.short	(.L_6898 - .L_6897)
.L_6897:
        /*003c*/ 	.word	0x00000000
        /*0040*/ 	.short	0x0002
        /*0042*/ 	.short	0x0010
        /*0044*/ 	.byte	0x00, 0xf5, 0x21, 0x00


	//----- nvinfo : EIATTR_KPARAM_INFO
	.align		4
.L_6898:
        /*0048*/ 	.byte	0x04, 0x17
        /*004a*/ 	.short	(.L_6900 - .L_6899)
.L_6899:
        /*004c*/ 	.word	0x00000000
        /*0050*/ 	.short	0x0001
        /*0052*/ 	.short	0x0008
        /*0054*/ 	.byte	0x00, 0xf5, 0x21, 0x00


	//----- nvinfo : EIATTR_KPARAM_INFO
	.align		4
.L_6900:
        /*0058*/ 	.byte	0x04, 0x17
        /*005a*/ 	.short	(.L_6902 - .L_6901)
.L_6901:
        /*005c*/ 	.word	0x00000000
        /*0060*/ 	.short	0x0000
        /*0062*/ 	.short	0x0000
        /*0064*/ 	.byte	0x00, 0xf0, 0x11, 0x00


	//----- nvinfo : EIATTR_SPARSE_MMA_MASK
	.align		4
.L_6902:
        /*0068*/ 	.byte	0x03, 0x50
        /*006a*/ 	.short	0x0000


	//----- nvinfo : EIATTR_MAXREG_COUNT
	.align		4
        /*006c*/ 	.byte	0x03, 0x1b
        /*006e*/ 	.short	0x00ff


	//----- nvinfo : EIATTR_NUM_BARRIERS
	.align		4
        /*0070*/ 	.byte	0x02, 0x4c
        /*0072*/ 	.byte	0x01
	.zero		1


	//----- nvinfo : EIATTR_MERCURY_ISA_VERSION
	.align		4
        /*0074*/ 	.byte	0x03, 0x5f
        /*0076*/ 	.short	0x0101


	//----- nvinfo : EIATTR_VRC_CTA_INIT_COUNT
	.align		4
        /*0078*/ 	.byte	0x02, 0x4a
	.zero		1
	.zero		1


	//----- nvinfo : EIATTR_EXIT_INSTR_OFFSETS
	.align		4
        /*007c*/ 	.byte	0x04, 0x1c
        /*007e*/ 	.short	(.L_6904 - .L_6903)


	//   ....[0]....
.L_6903:
        /*0080*/ 	.word	0x00001890


	//   ....[1]....
        /*0084*/ 	.word	0x00001920


	//----- nvinfo : EIATTR_CRS_STACK_SIZE
	.align		4
.L_6904:
        /*0088*/ 	.byte	0x04, 0x1e
        /*008a*/ 	.short	(.L_6906 - .L_6905)
.L_6905:
        /*008c*/ 	.word	0x00000000


	//----- nvinfo : EIATTR_CBANK_PARAM_SIZE
	.align		4
.L_6906:
        /*0090*/ 	.byte	0x03, 0x19
        /*0092*/ 	.short	0x0030


	//----- nvinfo : EIATTR_PARAM_CBANK
	.align		4
        /*0094*/ 	.byte	0x04, 0x0a
        /*0096*/ 	.short	(.L_6908 - .L_6907)
	.align		4
.L_6907:
        /*0098*/ 	.word	index@(.nv.constant0._Z42massMatrixMultiplyMonolithicConstantKernelILi5ELi6ELi3EEviPKdS1_S1_S1_Pd)
        /*009c*/ 	.short	0x0380
        /*009e*/ 	.short	0x0030


	//----- nvinfo : EIATTR_SW_WAR
	.align		4
.L_6908:
        /*00a0*/ 	.byte	0x04, 0x36
        /*00a2*/ 	.short	(.L_6910 - .L_6909)
.L_6909:
        /*00a4*/ 	.word	0x00000008
.L_6910:


//--------------------- .nv.info._Z40massMatrixMultiplyMonolithicGlobalKernelILi5ELi6ELi3EEviPKdS1_S1_S1_Pd --------------------------
	.section	.nv.info._Z40massMatrixMultiplyMonolithicGlobalKernelILi5ELi6ELi3EEviPKdS1_S1_S1_Pd,"",@"SHT_CUDA_INFO"
	.sectionflags	@""
	.align	4


	//----- nvinfo : EIATTR_CUDA_API_VERSION
	.align		4
        /*0000*/ 	.byte	0x04, 0x37
        /*0002*/ 	.short	(.L_6912 - .L_6911)
.L_6911:
        /*0004*/ 	.word	0x00000082


	//----- nvinfo : EIATTR_KPARAM_INFO
	.align		4
.L_6912:
        /*0008*/ 	.byte	0x04, 0x17
        /*000a*/ 	.short	(.L_6914 - .L_6913)
.L_6913:
        /*000c*/ 	.word	0x00000000
        /*0010*/ 	.short	0x0005
        /*0012*/ 	.short	0x0028
        /*0014*/ 	.byte	0x00, 0xf5, 0x21, 0x00


	//----- nvinfo : EIATTR_KPARAM_INFO
	.align		4
.L_6914:
        /*0018*/ 	.byte	0x04, 0x17
        /*001a*/ 	.short	(.L_6916 - .L_6915)
.L_6915:
        /*001c*/ 	.word	0x00000000
        /*0020*/ 	.short	0x0004
        /*0022*/ 	.short	0x0020
        /*0024*/ 	.byte	0x00, 0xf5, 0x21, 0x00


	//----- nvinfo : EIATTR_KPARAM_INFO
	.align		4
.L_6916:
        /*0028*/ 	.byte	0x04, 0x17
        /*002a*/ 	.short	(.L_6918 - .L_6917)
.L_6917:
        /*002c*/ 	.word	0x00000000
        /*0030*/ 	.short	0x0003
        /*0032*/ 	.short	0x0018
        /*0034*/ 	.byte	0x00, 0xf5, 0x21, 0x00


	//----- nvinfo : EIATTR_KPARAM_INFO
	.align		4
.L_6918:
        /*0038*/ 	.byte	0x04, 0x17
        /*003a*/ 	.short	(.L_6920 - .L_6919)
.L_6919:
        /*003c*/ 	.word	0x00000000
        /*0040*/ 	.short	0x0002
        /*0042*/ 	.short	0x0010
        /*0044*/ 	.byte	0x00, 0xf5, 0x21, 0x00


	//----- nvinfo : EIATTR_KPARAM_INFO
	.align		4
.L_6920:
        /*0048*/ 	.byte	0x04, 0x17
        /*004a*/ 	.short	(.L_6922 - .L_6921)
.L_6921:
        /*004c*/ 	.word	0x00000000
        /*0050*/ 	.short	0x0001
        /*0052*/ 	.short	0x0008
        /*0054*/ 	.byte	0x00, 0xf5, 0x21, 0x00


	//----- nvinfo : EIATTR_KPARAM_INFO
	.align		4
.L_6922:
        /*0058*/ 	.byte	0x04, 0x17
        /*005a*/ 	.short	(.L_6924 - .L_6923)
.L_6923:
        /*005c*/ 	.word	0x00000000
        /*0060*/ 	.short	0x0000
        /*0062*/ 	.short	0x0000
        /*0064*/ 	.byte	0x00, 0xf0, 0x11, 0x00


	//----- nvinfo : EIATTR_SPARSE_MMA_MASK
	.align		4
.L_6924:
        /*0068*/ 	.byte	0x03, 0x50
        /*006a*/ 	.short	0x0000


	//----- nvinfo : EIATTR_MAXREG_COUNT
	.align		4
        /*006c*/ 	.byte	0x03, 0x1b
        /*006e*/ 	.short	0x00ff


	//----- nvinfo : EIATTR_NUM_BARRIERS
	.align		4
        /*0070*/ 	.byte	0x02, 0x4c
        /*0072*/ 	.byte	0x01
	.zero		1


	//----- nvinfo : EIATTR_MERCURY_ISA_VERSION
	.align		4
        /*0074*/ 	.byte	0x03, 0x5f
        /*0076*/ 	.short	0x0101


	//----- nvinfo : EIATTR_VRC_CTA_INIT_COUNT
	.align		4
        /*0078*/ 	.byte	0x02, 0x4a
	.zero		1
	.zero		1


	//----- nvinfo : EIATTR_EXIT_INSTR_OFFSETS
	.align		4
        /*007c*/ 	.byte	0x04, 0x1c
        /*007e*/ 	.short	(.L_6926 - .L_6925)


	//   ....[0]....
.L_6925:
        /*0080*/ 	.word	0x00001960


	//   ....[1]....
        /*0084*/ 	.word	0x000019f0


	//----- nvinfo : EIATTR_CRS_STACK_SIZE
	.align		4
.L_6926:
        /*0088*/ 	.byte	0x04, 0x1e
        /*008a*/ 	.short	(.L_6928 - .L_6927)
.L_6927:
        /*008c*/ 	.word	0x00000000


	//----- nvinfo : EIATTR_CBANK_PARAM_SIZE
	.align		4
.L_6928:
        /*0090*/ 	.byte	0x03, 0x19
        /*0092*/ 	.short	0x0030


	//----- nvinfo : EIATTR_PARAM_CBANK
	.align		4
        /*0094*/ 	.byte	0x04, 0x0a
        /*0096*/ 	.short	(.L_6930 - .L_6929)
	.align		4
.L_6929:
        /*0098*/ 	.word	index@(.nv.constant0._Z40massMatrixMultiplyMonolithicGlobalKernelILi5ELi6ELi3EEviPKdS1_S1_S1_Pd)
        /*009c*/ 	.short	0x0380
        /*009e*/ 	.short	0x0030


	//----- nvinfo : EIATTR_SW_WAR
	.align		4
.L_6930:
        /*00a0*/ 	.byte	0x04, 0x36
        /*00a2*/ 	.short	(.L_6932 - .L_6931)
.L_6931:
        /*00a4*/ 	.word	0x00000008
.L_6932:


//--------------------- .nv.info._Z30massMatrixMultiplyGlobalKernelILi5ELi6ELi3EEviPKdS1_S1_S1_Pd --------------------------
	.section	.nv.info._Z30massMatrixMultiplyGlobalKernelILi5ELi6ELi3EEviPKdS1_S1_S1_Pd,"",@"SHT_CUDA_INFO"
	.sectionflags	@""
	.align	4


	//----- nvinfo : EIATTR_CUDA_API_VERSION
	.align		4
        /*0000*/ 	.byte	0x04, 0x37
        /*0002*/ 	.short	(.L_6934 - .L_6933)
.L_6933:
        /*0004*/ 	.word	0x00000082


	//----- nvinfo : EIATTR_KPARAM_INFO
	.align		4
.L_6934:
        /*0008*/ 	.byte	0x04, 0x17
        /*000a*/ 	.short	(.L_6936 - .L_6935)
.L_6935:
        /*000c*/ 	.word	0x00000000
        /*0010*/ 	.short	0x0005
        /*0012*/ 	.short	0x0028
        /*0014*/ 	.byte	0x00, 0xf5, 0x21, 0x00


	//----- nvinfo : EIATTR_KPARAM_INFO
	.align		4
.L_6936:
        /*0018*/ 	.byte	0x04, 0x17
        /*001a*/ 	.short	(.L_6938 - .L_6937)
.L_6937:
        /*001c*/ 	.word	0x00000000
        /*0020*/ 	.short	0x0004
        /*0022*/ 	.short	0x0020
        /*0024*/ 	.byte	0x00, 0xf5, 0x21, 0x00


	//----- nvinfo : EIATTR_KPARAM_INFO
	.align		4
.L_6938:
        /*0028*/ 	.byte	0x04, 0x17
        /*002a*/ 	.short	(.L_6940 - .L_6939)
.L_6939:
        /*002c*/ 	.word	0x00000000
        /*0030*/ 	.short	0x0003
        /*0032*/ 	.short	0x0018
        /*0034*/ 	.byte	0x00, 0xf5, 0x21, 0x00


	//----- nvinfo : EIATTR_KPARAM_INFO
	.align		4
.L_6940:
        /*0038*/ 	.byte	0x04, 0x17
        /*003a*/ 	.short	(.L_6942 - .L_6941)
.L_6941:
        /*003c*/ 	.word	0x00000000
        /*0040*/ 	.short	0x0002
        /*0042*/ 	.short	0x0010
        /*0044*/ 	.byte	0x00, 0xf5, 0x21, 0x00


	//----- nvinfo : EIATTR_KPARAM_INFO
	.align		4
.L_6942:
        /*0048*/ 	.byte	0x04, 0x17
        /*004a*/ 	.short	(.L_6944 - .L_6943)
.L_6943:
        /*004c*/ 	.word	0x00000000
        /*0050*/ 	.short	0x0001
        /*0052*/ 	.short	0x0008
        /*0054*/ 	.byte	0x00, 0xf5, 0x21, 0x00


	//----- nvinfo : EIATTR_KPARAM_INFO
	.align		4
.L_6944:
        /*0058*/ 	.byte	0x04, 0x17
        /*005a*/ 	.short	(.L_6946 - .L_6945)
.L_6945:
        /*005c*/ 	.word	0x00000000
        /*0060*/ 	.short	0x0000
        /*0062*/ 	.short	0x0000
        /*0064*/ 	.byte	0x00, 0xf0, 0x11, 0x00


	//----- nvinfo : EIATTR_SPARSE_MMA_MASK
	.align		4
.L_6946:
        /*0068*/ 	.byte	0x03, 0x50
        /*006a*/ 	.short	0x0000


	//----- nvinfo : EIATTR_MAXREG_COUNT
	.align		4
        /*006c*/ 	.byte	0x03, 0x1b
        /*006e*/ 	.short	0x00ff


	//----- nvinfo : EIATTR_NUM_BARRIERS
	.align		4
        /*0070*/ 	.byte	0x02, 0x4c
        /*0072*/ 	.byte	0x01
	.zero		1


	//----- nvinfo : EIATTR_MERCURY_ISA_VERSION
	.align		4
        /*0074*/ 	.byte	0x03, 0x5f
        /*0076*/ 	.short	0x0101


	//----- nvinfo : EIATTR_VRC_CTA_INIT_COUNT
	.align		4
        /*0078*/ 	.byte	0x02, 0x4a
	.zero		1
	.zero		1


	//----- nvinfo : EIATTR_EXIT_INSTR_OFFSETS
	.align		4
        /*007c*/ 	.byte	0x04, 0x1c
        /*007e*/ 	.short	(.L_6948 - .L_6947)


	//   ....[0]....
.L_6947:
        /*0080*/ 	.word	0x00001720


	//   ....[1]....
        /*0084*/ 	.word	0x000017c0


	//----- nvinfo : EIATTR_CRS_STACK_SIZE
	.align		4
.L_6948:
        /*0088*/ 	.byte	0x04, 0x1e
        /*008a*/ 	.short	(.L_6950 - .L_6949)
.L_6949:
        /*008c*/ 	.word	0x00000000


	//----- nvinfo : EIATTR_CBANK_PARAM_SIZE
	.align		4
.L_6950:
        /*0090*/ 	.byte	0x03, 0x19
        /*0092*/ 	.short	0x0030


	//----- nvinfo : EIATTR_PARAM_CBANK
	.align		4
        /*0094*/ 	.byte	0x04, 0x0a
        /*0096*/ 	.short	(.L_6952 - .L_6951)
	.align		4
.L_6951:
        /*0098*/ 	.word	index@(.nv.constant0._Z30massMatrixMultiplyGlobalKernelILi5ELi6ELi3EEviPKdS1_S1_S1_Pd)
        /*009c*/ 	.short	0x0380
        /*009e*/ 	.short	0x0030


	//----- nvinfo : EIATTR_SW_WAR
	.align		4
.L_6952:
        /*00a0*/ 	.byte	0x04, 0x36
        /*00a2*/ 	.short	(.L_6954 - .L_6953)
.L_6953:
        /*00a4*/ 	.word	0x00000008
.L_6954:


//--------------------- .nv.info._Z30massMatrixMultiplySharedKernelILi5ELi6ELi3EEviPKdS1_S1_S1_Pd --------------------------
	.section	.nv.info._Z30massMatrixMultiplySharedKernelILi5ELi6ELi3EEviPKdS1_S1_S1_Pd,"",@"SHT_CUDA_INFO"
	.sectionflags	@""
	.align	4


	//----- nvinfo : EIATTR_CUDA_API_VERSION
	.align		4
        /*0000*/ 	.byte	0x04, 0x37
        /*0002*/ 	.short	(.L_6956 - .L_6955)
.L_6955:
        /*0004*/ 	.word	0x00000082


	//----- nvinfo : EIATTR_KPARAM_INFO
	.align		4
.L_6956:
        /*0008*/ 	.byte	0x04, 0x17
        /*000a*/ 	.short	(.L_6958 - .L_6957)
.L_6957:
        /*000c*/ 	.word	0x00000000
        /*0010*/ 	.short	0x0005
        /*0012*/ 	.short	0x0028
        /*0014*/ 	.byte	0x00, 0xf5, 0x21, 0x00


	//----- nvinfo : EIATTR_KPARAM_INFO
	.align		4
.L_6958:
        /*0018*/ 	.byte	0x04, 0x17
        /*001a*/ 	.short	(.L_6960 - .L_6959)
.L_6959:
        /*001c*/ 	.word	0x00000000
        /*0020*/ 	.short	0x0004
        /*0022*/ 	.short	0x0020
        /*0024*/ 	.byte	0x00, 0xf5, 0x21, 0x00


	//----- nvinfo : EIATTR_KPARAM_INFO
	.align		4
.L_6960:
        /*0028*/ 	.byte	0x04, 0x17
        /*002a*/ 	.short	(.L_6962 - .L_6961)
.L_6961:
        /*002c*/ 	.word	0x00000000
        /*0030*/ 	.short	0x0003
        /*0032*/ 	.short	0x0018
        /*0034*/ 	.byte	0x00, 0xf5, 0x21, 0x00


	//----- nvinfo : EIATTR_KPARAM_INFO
	.align		4
.L_6962:
        /*0038*/ 	.byte	0x04, 0x17
        /*003a*/ 	.short	(.L_6964 - .L_6963)
.L_6963:
        /*003c*/ 	.word	0x00000000
        /*0040*/ 	.short	0x0002
        /*0042*/ 	.short	0x0010
        /*0044*/ 	.byte	0x00, 0xf5, 0x21, 0x00


	//----- nvinfo : EIATTR_KPARAM_INFO
	.align		4
.L_6964:
        /*0048*/ 	.byte	0x04, 0x17
        /*004a*/ 	.short	(.L_6966 - .L_6965)
.L_6965:
        /*004c*/ 	.word	0x00000000
        /*0050*/ 	.short	0x0001
        /*0052*/ 	.short	0x0008
        /*0054*/ 	.byte	0x00, 0xf5, 0x21, 0x00


	//----- nvinfo : EIATTR_KPARAM_INFO
	.align		4
.L_6966:
        /*0058*/ 	.byte	0x04, 0x17
        /*005a*/ 	.short	(.L_6968 - .L_6967)
.L_6967:
        /*005c*/ 	.word	0x00000000
        /*0060*/ 	.short	0x0000
        /*0062*/ 	.short	0x0000
        /*0064*/ 	.byte	0x00, 0xf0, 0x11, 0x00


	//----- nvinfo : EIATTR_SPARSE_MMA_MASK
	.align		4
.L_6968:
        /*0068*/ 	.byte	0x03, 0x50
        /*006a*/ 	.short	0x0000


	//----- nvinfo : EIATTR_MAXREG_COUNT
	.align		4
        /*006c*/ 	.byte	0x03, 0x1b
        /*006e*/ 	.short	0x00ff


	//----- nvinfo : EIATTR_NUM_BARRIERS
	.align		4
        /*0070*/ 	.byte	0x02, 0x4c
        /*0072*/ 	.byte	0x01
	.zero		1


	//----- nvinfo : EIATTR_MERCURY_ISA_VERSION
	.align		4
        /*0074*/ 	.byte	0x03, 0x5f
        /*0076*/ 	.short	0x0101


	//----- nvinfo : EIATTR_VRC_CTA_INIT_COUNT
	.align		4
        /*0078*/ 	.byte	0x02, 0x4a
	.zero		1
	.zero		1


	//----- nvinfo : EIATTR_EXIT_INSTR_OFFSETS
	.align		4
        /*007c*/ 	.byte	0x04, 0x1c
        /*007e*/ 	.short	(.L_6970 - .L_6969)


	//   ....[0]....
.L_6969:
        /*0080*/ 	.word	0x00001740


	//   ....[1]....
        /*0084*/ 	.word	0x000017d0


	//----- nvinfo : EIATTR_CRS_STACK_SIZE
	.align		4
.L_6970:
        /*0088*/ 	.byte	0x04, 0x1e
        /*008a*/ 	.short	(.L_6972 - .L_6971)
.L_6971:
        /*008c*/ 	.word	0x00000000


	//----- nvinfo : EIATTR_CBANK_PARAM_SIZE
	.align		4
.L_6972:
        /*0090*/ 	.byte	0x03, 0x19
        /*0092*/ 	.short	0x0030


	//----- nvinfo : EIATTR_PARAM_CBANK
	.align		4
        /*0094*/ 	.byte	0x04, 0x0a
        /*0096*/ 	.short	(.L_6974 - .L_6973)
	.align		4
.L_6973:
        /*0098*/ 	.word	index@(.nv.constant0._Z30massMatrixMultiplySharedKernelILi5ELi6ELi3EEviPKdS1_S1_S1_Pd)
        /*009c*/ 	.short	0x0380
        /*009e*/ 	.short	0x0030


	//----- nvinfo : EIATTR_SW_WAR
	.align		4
.L_6974:
        /*00a0*/ 	.byte	0x04, 0x36
        /*00a2*/ 	.short	(.L_6976 - .L_6975)
.L_6975:
        /*00a4*/ 	.word	0x00000008
.L_6976:


//--------------------- .nv.info._Z32massMatrixMultiplyConstantKernelILi5ELi6ELi3EEviPKdS1_S1_S1_Pd --------------------------
	.section	.nv.info._Z32massMatrixMultiplyConstantKernelILi5ELi6ELi3EEviPKdS1_S1_S1_Pd,"",@"SHT_CUDA_INFO"
	.sectionflags	@""
	.align	4


	//----- nvinfo : EIATTR_CUDA_API_VERSION
	.align		4
        /*0000*/ 	.byte	0x04, 0x37
        /*0002*/ 	.short	(.L_6978 - .L_6977)
.L_6977:
        /*0004*/ 	.word	0x00000082


	//----- nvinfo : EIATTR_KPARAM_INFO
	.align		4
.L_6978:
        /*0008*/ 	.byte	0x04, 0x17
        /*000a*/ 	.short	(.L_6980 - .L_6979)
.L_6979:
        /*000c*/ 	.word	0x00000000
        /*0010*/ 	.short	0x0005
        /*0012*/ 	.short	0x0028
        /*0014*/ 	.byte	0x00, 0xf5, 0x21, 0x00


	//----- nvinfo : EIATTR_KPARAM_INFO
	.align		4
.L_6980:
        /*0018*/ 	.byte	0x04, 0x17
        /*001a*/ 	.short	(.L_6982 - .L_6981)
.L_6981:
        /*001c*/ 	.word	0x00000000
        /*0020*/ 	.short	0x0004
        /*0022*/ 	.short	0x0020
        /*0024*/ 	.byte	0x00, 0xf5, 0x21, 0x00


	//----- nvinfo : EIATTR_KPARAM_INFO
	.align		4
.L_6982:
        /*0028*/ 	.byte	0x04, 0x17
        /*002a*/ 	.short	(.L_6984 - .L_6983)
.L_6983:
        /*002c*/ 	.word	0x00000000
        /*0030*/ 	.short	0x0003
        /*0032*/ 	.short	0x0018
        /*0034*/ 	.byte	0x00, 0xf5, 0x21, 0x00


	//----- nvinfo : EIATTR_KPARAM_INFO
	.align		4
.L_6984:
        /*0038*/ 	.byte	0x04, 0x17
        /*003a*/ 	.short	(.L_6986 - .L_6985)
.L_6985:
        /*003c*/ 	.word	0x00000000
        /*0040*/ 	.short	0x0002
        /*0042*/ 	.short	0x0010
        /*0044*/ 	.byte	0x00, 0xf5, 0x21, 0x00


	//----- nvinfo : EIATTR_KPARAM_INFO
	.align		4
.L_6986:
        /*0048*/ 	.byte	0x04, 0x17
        /*004a*/ 	.short	(.L_6988 - .L_6987)
.L_6987:
        /*004c*/ 	.word	0x00000000
        /*0050*/ 	.short	0x0001
        /*0052*/ 	.short	0x0008
        /*0054*/ 	.byte	0x00, 0xf5, 0x21, 0x00


	//----- nvinfo : EIATTR_KPARAM_INFO
	.align		4
.L_6988:
        /*0058*/ 	.byte	0x04, 0x17
        /*005a*/ 	.short	(.L_6990 - .L_6989)
.L_6989:
        /*005c*/ 	.word	0x00000000
        /*0060*/ 	.short	0x0000
        /*0062*/ 	.short	0x0000
        /*0064*/ 	.byte	0x00, 0xf0, 0x11, 0x00


	//----- nvinfo : EIATTR_SPARSE_MMA_MASK
	.align		4
.L_6990:
        /*0068*/ 	.byte	0x03, 0x50
        /*006a*/ 	.short	0x0000


	//----- nvinfo : EIATTR_MAXREG_COUNT
	.align		4
        /*006c*/ 	.byte	0x03, 0x1b
        /*006e*/ 	.short	0x00ff


	//----- nvinfo : EIATTR_NUM_BARRIERS
	.align		4
        /*0070*/ 	.byte	0x02, 0x4c
        /*0072*/ 	.byte	0x01
	.zero		1


	//----- nvinfo : EIATTR_MERCURY_ISA_VERSION
	.align		4
        /*0074*/ 	.byte	0x03, 0x5f
        /*0076*/ 	.short	0x0101


	//----- nvinfo : EIATTR_VRC_CTA_INIT_COUNT
	.align		4
        /*0078*/ 	.byte	0x02, 0x4a
	.zero		1
	.zero		1


	//----- nvinfo : EIATTR_EXIT_INSTR_OFFSETS
	.align		4
        /*007c*/ 	.byte	0x04, 0x1c
        /*007e*/ 	.short	(.L_6992 - .L_6991)


	//   ....[0]....
.L_6991:
        /*0080*/ 	.word	0x000015d0


	//   ....[1]....
        /*0084*/ 	.word	0x00001670


	//----- nvinfo : EIATTR_CRS_STACK_SIZE
	.align		4
.L_6992:
        /*0088*/ 	.byte	0x04, 0x1e
        /*008a*/ 	.short	(.L_6994 - .L_6993)
.L_6993:
        /*008c*/ 	.word	0x00000000


	//----- nvinfo : EIATTR_CBANK_PARAM_SIZE
	.align		4
.L_6994:
        /*0090*/ 	.byte	0x03, 0x19
        /*0092*/ 	.short	0x0030


	//----- nvinfo : EIATTR_PARAM_CBANK
	.align		4
        /*0094*/ 	.byte	0x04, 0x0a
        /*0096*/ 	.short	(.L_6996 - .L_6995)
	.align		4
.L_6995:
        /*0098*/ 	.word	index@(.nv.constant0._Z32massMatrixMultiplyConstantKernelILi5ELi6ELi3EEviPKdS1_S1_S1_Pd)
        /*009c*/ 	.short	0x0380
        /*009e*/ 	.short	0x0030


	//----- nvinfo : EIATTR_SW_WAR
	.align		4
.L_6996:
        /*00a0*/ 	.byte	0x04, 0x36
        /*00a2*/ 	.short	(.L_6998 - .L_6997)
.L_6997:
        /*00a4*/ 	.word	0x00000008
.L_6998:


//--------------------- .nv.info._Z32massMatrixMultiplyRegisterKernelILi5ELi6ELi3EEviPKdS1_S1_S1_Pd --------------------------
	.section	.nv.info._Z32massMatrixMultiplyRegisterKernelILi5ELi6ELi3EEviPKdS1_S1_S1_Pd,"",@"SHT_CUDA_INFO"
	.sectionflags	@""
	.align	4


	//----- nvinfo : EIATTR_CUDA_API_VERSION
	.align		4
        /*0000*/ 	.byte	0x04, 0x37
        /*0002*/ 	.short	(.L_7000 - .L_6999)
.L_6999:
        /*0004*/ 	.word	0x00000082


	//----- nvinfo : EIATTR_KPARAM_INFO
	.align		4
.L_7000:
        /*0008*/ 	.byte	0x04, 0x17
        /*000a*/ 	.short	(.L_7002 - .L_7001)
.L_7001:
        /*000c*/ 	.word	0x00000000
        /*0010*/ 	.short	0x0005
        /*0012*/ 	.short	0x0028
        /*0014*/ 	.byte	0x00, 0xf5, 0x21, 0x00


	//----- nvinfo : EIATTR_KPARAM_INFO
	.align		4
.L_7002:
        /*0018*/ 	.byte	0x04, 0x17
        /*001a*/ 	.short	(.L_7004 - .L_7003)
.L_7003:
        /*001c*/ 	.word	0x00000000
        /*0020*/ 	.short	0x0004
        /*0022*/ 	.short	0x0020
        /*0024*/ 	.byte	0x00, 0xf5, 0x21, 0x00


	//----- nvinfo : EIATTR_KPARAM_INFO
	.align		4
.L_7004:
        /*0028*/ 	.byte	0x04, 0x17
        /*002a*/ 	.short	(.L_7006 - .L_7005)
.L_7005:
        /*002c*/ 	.word	0x00000000
        /*0030*/ 	.short	0x0003
        /*0032*/ 	.short	0x0018
        /*0034*/ 	.byte	0x00, 0xf5, 0x21, 0x00


	//----- nvinfo : EIATTR_KPARAM_INFO
	.align		4
.L_7006:
        /*0038*/ 	.byte	0x04, 0x17
        /*003a*/ 	.short	(.L_7008 - .L_7007)
.L_7007:
        /*003c*/ 	.word	0x00000000
        /*0040*/ 	.short	0x0002
        /*0042*/ 	.short	0x0010
        /*0044*/ 	.byte	0x00, 0xf5, 0x21, 0x00


	//----- nvinfo : EIATTR_KPARAM_INFO
	.align		4
.L_7008:
        /*0048*/ 	.byte	0x04, 0x17
        /*004a*/ 	.short	(.L_7010 - .L_7009)
.L_7009:
        /*004c*/ 	.word	0x00000000
        /*0050*/ 	.short	0x0001
        /*0052*/ 	.short	0x0008
        /*0054*/ 	.byte	0x00, 0xf5, 0x21, 0x00


	//----- nvinfo : EIATTR_KPARAM_INFO
	.align		4
.L_7010:
        /*0058*/ 	.byte	0x04, 0x17
        /*005a*/ 	.short	(.L_7012 - .L_7011)
.L_7011:
        /*005c*/ 	.word	0x00000000
        /*0060*/ 	.short	0x0000
        /*0062*/ 	.short	0x0000
        /*0064*/ 	.byte	0x00, 0xf0, 0x11, 0x00


	//----- nvinfo : EIATTR_SPARSE_MMA_MASK
	.align		4
.L_7012:
        /*0068*/ 	.byte	0x03, 0x50
        /*006a*/ 	.short	0x0000


	//----- nvinfo : EIATTR_MAXREG_COUNT
	.align		4
        /*006c*/ 	.byte	0x03, 0x1b
        /*006e*/ 	.short	0x00ff


	//----- nvinfo : EIATTR_NUM_BARRIERS
	.align		4
        /*0070*/ 	.byte	0x02, 0x4c
        /*0072*/ 	.byte	0x01
	.zero		1


	//----- nvinfo : EIATTR_MERCURY_ISA_VERSION
	.align		4
        /*0074*/ 	.byte	0x03, 0x5f
        /*0076*/ 	.short	0x0101


	//----- nvinfo : EIATTR_VRC_CTA_INIT_COUNT
	.align		4
        /*0078*/ 	.byte	0x02, 0x4a
	.zero		1
	.zero		1


	//----- nvinfo : EIATTR_EXIT_INSTR_OFFSETS
	.align		4
        /*007c*/ 	.byte	0x04, 0x1c
        /*007e*/ 	.short	(.L_7014 - .L_7013)


	//   ....[0]....
.L_7013:
        /*0080*/ 	.word	0x00001740


	//   ....[1]....
        /*0084*/ 	.word	0x000017d0


	//----- nvinfo : EIATTR_CRS_STACK_SIZE
	.align		4
.L_7014:
        /*0088*/ 	.byte	0x04, 0x1e
        /*008a*/ 	.short	(.L_7016 - .L_7015)
.L_7015:
        /*008c*/ 	.word	0x00000000


	//----- nvinfo : EIATTR_CBANK_PARAM_SIZE
	.align		4
.L_7016:
        /*0090*/ 	.byte	0x03, 0x19
        /*0092*/ 	.short	0x0030


	//----- nvinfo : EIATTR_PARAM_CBANK
	.align		4
        /*0094*/ 	.byte	0x04, 0x0a
        /*0096*/ 	.short	(.L_7018 - .L_7017)
	.align		4
.L_7017:
        /*0098*/ 	.word	index@(.nv.constant0._Z32massMatrixMultiplyRegisterKernelILi5ELi6ELi3EEviPKdS1_S1_S1_Pd)
        /*009c*/ 	.short	0x0380
        /*009e*/ 	.short	0x0030


	//----- nvinfo : EIATTR_SW_WAR
	.align		4
.L_7018:
        /*00a0*/ 	.byte	0x04, 0x36
        /*00a2*/ 	.short	(.L_7020 - .L_7019)
.L_7019:
        /*00a4*/ 	.word	0x00000008
.L_7020:


//--------------------- .nv.info._Z42massMatrixMultiplyMonolithicConstantKernelILi5ELi5ELi5EEviPKdS1_S1_S1_Pd --------------------------
	.section	.nv.info._Z42massMatrixMultiplyMonolithicConstantKernelILi5ELi5ELi5EEviPKdS1_S1_S1_Pd,"",@"SHT_CUDA_INFO"
	.sectionflags	@""
	.align	4


	//----- nvinfo : EIATTR_CUDA_API_VERSION
	.align		4
        /*0000*/ 	.byte	0x04, 0x37
        /*0002*/ 	.short	(.L_7022 - .L_7021)
.L_7021:
        /*0004*/ 	.word	0x00000082


	//----- nvinfo : EIATTR_KPARAM_INFO
	.align		4
.L_7022:
        /*0008*/ 	.byte	0x04, 0x17
        /*000a*/ 	.short	(.L_7024 - .L_7023)
.L_7023:
        /*000c*/ 	.word	0x00000000
        /*0010*/ 	.short	0x0005
        /*0012*/ 	.short	0x0028
        /*0014*/ 	.byte	0x00, 0xf5, 0x21, 0x00


	//----- nvinfo : EIATTR_KPARAM_INFO
	.align		4
.L_7024:
        /*0018*/ 	.byte	0x04, 0x17
        /*001a*/ 	.short	(.L_7026 - .L_7025)
.L_7025:
        /*001c*/ 	.word	0x00000000
        /*0020*/ 	.short	0x0004
        /*0022*/ 	.short	0x0020
        /*0024*/ 	.byte	0x00, 0xf5, 0x21, 0x00


	//----- nvinfo : EIATTR_KPARAM_INFO
	.align		4
.L_7026:
        /*0028*/ 	.byte	0x04, 0x17
        /*002a*/ 	.short	(.L_7028 - .L_7027)
.L_7027:
        /*002c*/ 	.word	0x00000000
        /*0030*/ 	.short	0x0003
        /*0032*/ 	.short	0x0018
        /*0034*/ 	.byte	0x00, 0xf5, 0x21, 0x00


	//----- nvinfo : EIATTR_KPARAM_INFO
	.align		4
.L_7028:
        /*0038*/ 	.byte	0x04, 0x17
        /*003a*/ 	.short	(.L_7030 - .L_7029)
.L_7029:
        /*003c*/ 	.word	0x00000000
        /*0040*/ 	.short	0x0002
        /*0042*/ 	.short	0x0010
        /*0044*/ 	.byte	0x00, 0xf5, 0x21, 0x00


	//----- nvinfo : EIATTR_KPARAM_INFO
	.align		4
.L_7030:
        /*0048*/ 	.byte	0x04, 0x17
        /*004a*/ 	.short	(.L_7032 - .L_7031)
.L_7031:
        /*004c*/ 	.word	0x00000000
        /*0050*/ 	.short	0x0001
        /*0052*/ 	.short	0x0008
        /*0054*/ 	.byte	0x00, 0xf5, 0x21, 0x00


	//----- nvinfo : EIATTR_KPARAM_INFO
	.align		4
.L_7032:
        /*0058*/ 	.byte	0x04, 0x17
        /*005a*/ 	.short	(.L_7034 - .L_7033)
.L_7033:
        /*005c*/ 	.word	0x00000000
        /*0060*/ 	.short	0x0000
        /*0062*/ 	.short	0x0000
        /*0064*/ 	.byte	0x00, 0xf0, 0x11, 0x00


	//----- nvinfo : EIATTR_SPARSE_MMA_MASK
	.align		4
.L_7034:
        /*0068*/ 	.byte	0x03, 0x50
        /*006a*/ 	.short	0x0000


	//----- nvinfo : EIATTR_MAXREG_COUNT
	.align		4
        /*006c*/ 	.byte	0x03, 0x1b
        /*006e*/ 	.short	0x00ff


	//----- nvinfo : EIATTR_NUM_BARRIERS
	.align		4
        /*0070*/ 	.byte	0x02, 0x4c
        /*0072*/ 	.byte	0x01
	.zero		1


	//----- nvinfo : EIATTR_MERCURY_ISA_VERSION
	.align		4
        /*0074*/ 	.byte	0x03, 0x5f
        /*0076*/ 	.short	0x0101


	//----- nvinfo : EIATTR_VRC_CTA_INIT_COUNT
	.align		4
        /*0078*/ 	.byte	0x02, 0x4a
	.zero		1
	.zero		1


	//----- nvinfo : EIATTR_EXIT_INSTR_OFFSETS
	.align		4
        /*007c*/ 	.byte	0x04, 0x1c
        /*007e*/ 	.short	(.L_7036 - .L_7035)


	//   ....[0]....
.L_7035:
        /*0080*/ 	.word	0x000015d0


	//   ....[1]....
        /*0084*/ 	.word	0x00001660


	//----- nvinfo : EIATTR_CRS_STACK_SIZE
	.align		4
.L_7036:
        /*0088*/ 	.byte	0x04, 0x1e
        /*008a*/ 	.short	(.L_7038 - .L_7037)
.L_7037:
        /*008c*/ 	.word	0x00000000


	//----- nvinfo : EIATTR_CBANK_PARAM_SIZE
	.align		4
.L_7038:
        /*0090*/ 	.byte	0x03, 0x19
        /*0092*/ 	.short	0x0030


	//----- nvinfo : EIATTR_PARAM_CBANK
	.align		4
        /*0094*/ 	.byte	0x04, 0x0a
        /*0096*/ 	.short	(.L_7040 - .L_7039)
	.align		4
.L_7039:
        /*0098*/ 	.word	index@(.nv.constant0._Z42massMatrixMultiplyMonolithicConstantKernelILi5ELi5ELi5EEviPKdS1_S1_S1_Pd)
        /*009c*/ 	.short	0x0380
        /*009e*/ 	.short	0x0030


	//----- nvinfo : EIATTR_SW_WAR
	.align		4
.L_7040:
        /*00a0*/ 	.byte	0x04, 0x36
        /*00a2*/ 	.short	(.L_7042 - .L_7041)
.L_7041:
        /*00a4*/ 	.word	0x00000008
.L_7042:


//--------------------- .nv.info._Z40massMatrixMultiplyMonolithicGlobalKernelILi5ELi5ELi5EEviPKdS1_S1_S1_Pd --------------------------
	.section	.nv.info._Z40massMatrixMultiplyMonolithicGlobalKernelILi5ELi5ELi5EEviPKdS1_S1_S1_Pd,"",@"SHT_CUDA_INFO"
	.sectionflags	@""
	.align	4


	//----- nvinfo : EIATTR_CUDA_API_VERSION
	.align		4
        /*0000*/ 	.byte	0x04, 0x37
        /*0002*/ 	.short	(.L_7044 - .L_7043)
.L_7043:
        /*0004*/ 	.word	0x00000082


	//----- nvinfo : EIATTR_KPARAM_INFO
	.align		4
.L_7044:
        /*0008*/ 	.byte	0x04, 0x17
        /*000a*/ 	.short	(.L_7046 - .L_7045)
.L_7045:
        /*000c*/ 	.word	0x00000000
        /*0010*/ 	.short	0x0005
        /*0012*/ 	.short	0x0028
        /*0014*/ 	.byte	0x00, 0xf5, 0x21, 0x00


	//----- nvinfo : EIATTR_KPARAM_INFO
	.align		4
.L_7046:
        /*0018*/ 	.byte	0x04, 0x17
        /*001a*/ 	.short	(.L_7048 - .L_7047)
.L_7047:
        /*001c*/ 	.word	0x00000000
        /*0020*/ 	.short	0x0004
        /*0022*/ 	.short	0x0020
        /*0024*/ 	.byte	0x00, 0xf5, 0x21, 0x00


	//----- nvinfo : EIATTR_KPARAM_INFO
	.align		4
.L_7048:
        /*0028*/ 	.byte	0x04, 0x17
        /*002a*/ 	.short	(.L_7050 - .L_7049)
.L_7049:
        /*002c*/ 	.word	0x00000000
        /*0030*/ 	.short	0x0003
        /*0032*/ 	.short	0x0018
        /*0034*/ 	.byte	0x00, 0xf5, 0x21, 0x00


	//----- nvinfo : EIATTR_KPARAM_INFO
	.align		4
.L_7050:
        /*0038*/ 	.byte	0x04, 0x17
        /*003a*/ 	.short	(.L_7052 - .L_7051)
.L_7051:
        /*003c*/ 	.word	0x00000000
        /*0040*/ 	.short	0x0002
        /*0042*/ 	.short	0x0010
        /*0044*/ 	.byte	0x00, 0xf5, 0x21, 0x00


	//----- nvinfo : EIATTR_KPARAM_INFO
	.align		4
.L_7052:
        /*0048*/ 	.byte	0x04, 0x17
        /*004a*/ 	.short	(.L_7054 - .L_7053)
.L_7053:
        /*004c*/ 	.word	0x00000000
        /*0050*/ 	.short	0x0001
        /*0052*/ 	.short	0x0008
        /*0054*/ 	.byte	0x00, 0xf5, 0x21, 0x00


	//----- nvinfo : EIATTR_KPARAM_INFO
	.align		4
.L_7054:
        /*0058*/ 	.byte	0x04, 0x17
        /*005a*/ 	.short	(.L_7056 - .L_7055)
.L_7055:
        /*005c*/ 	.word	0x00000000
        /*0060*/ 	.short	0x0000
        /*0062*/ 	.short	0x0000
        /*0064*/ 	.byte	0x00, 0xf0, 0x11, 0x00


	//----- nvinfo : EIATTR_SPARSE_MMA_MASK
	.align		4
.L_7056:
        /*0068*/ 	.byte	0x03, 0x50
        /*006a*/ 	.short	0x0000


	//----- nvinfo : EIATTR_MAXREG_COUNT
	.align		4
        /*006c*/ 	.byte	0x03, 0x1b
        /*006e*/ 	.short	0x00ff


	//----- nvinfo : EIATTR_NUM_BARRIERS
	.align		4
        /*0070*/ 	.byte	0x02, 0x4c
        /*0072*/ 	.byte	0x01
	.zero		1


	//----- nvinfo : EIATTR_MERCURY_ISA_VERSION
	.align		4
        /*0074*/ 	.byte	0x03, 0x5f
        /*0076*/ 	.short	0x0101


	//----- nvinfo : EIATTR_VRC_CTA_INIT_COUNT
	.align		4
        /*0078*/ 	.byte	0x02, 0x4a
	.zero		1
	.zero		1


	//----- nvinfo : EIATTR_EXIT_INSTR_OFFSETS
	.align		4
        /*007c*/ 	.byte	0x04, 0x1c
        /*007e*/ 	.short	(.L_7058 - .L_7057)


	//   ....[0]....
.L_7057:
        /*0080*/ 	.word	0x000016a0


	//   ....[1]....
        /*0084*/ 	.word	0x00001730


	//----- nvinfo : EIATTR_CRS_STACK_SIZE
	.align		4
.L_7058:
        /*0088*/ 	.byte	0x04, 0x1e
        /*008a*/ 	.short	(.L_7060 - .L_7059)
.L_7059:
        /*008c*/ 	.word	0x00000000


	//----- nvinfo : EIATTR_CBANK_PARAM_SIZE
	.align		4
.L_7060:
        /*0090*/ 	.byte	0x03, 0x19
        /*0092*/ 	.short	0x0030


	//----- nvinfo : EIATTR_PARAM_CBANK
	.align		4
        /*0094*/ 	.byte	0x04, 0x0a
        /*0096*/ 	.short	(.L_7062 - .L_7061)
	.align		4
.L_7061:
        /*0098*/ 	.word	index@(.nv.constant0._Z40massMatrixMultiplyMonolithicGlobalKernelILi5ELi5ELi5EEviPKdS1_S1_S1_Pd)
        /*009c*/ 	.short	0x0380
        /*009e*/ 	.short	0x0030


	//----- nvinfo : EIATTR_SW_WAR
	.align		4
.L_7062:
        /*00a0*/ 	.byte	0x04, 0x36
        /*00a2*/ 	.short	(.L_7064 - .L_7063)
.L_7063:
        /*00a4*/ 	.word	0x00000008
.L_7064:


//--------------------- .nv.info._Z30massMatrixMultiplyGlobalKernelILi5ELi5ELi5EEviPKdS1_S1_S1_Pd --------------------------
	.section	.nv.info._Z30massMatrixMultiplyGlobalKernelILi5ELi5ELi5EEviPKdS1_S1_S1_Pd,"",@"SHT_CUDA_INFO"
	.sectionflags	@""
	.align	4


	//----- nvinfo : EIATTR_CUDA_API_VERSION
	.align		4
        /*0000*/ 	.byte	0x04, 0x37
        /*0002*/ 	.short	(.L_7066 - .L_7065)
.L_7065:
        /*0004*/ 	.word	0x00000082


	//----- nvinfo : EIATTR_KPARAM_INFO
	.align		4
.L_7066:
        /*0008*/ 	.byte	0x04, 0x17
        /*000a*/ 	.short	(.L_7068 - .L_7067)
.L_7067:
        /*000c*/ 	.word	0x00000000
        /*0010*/ 	.short	0x0005
        /*0012*/ 	.short	0x0028
        /*0014*/ 	.byte	0x00, 0xf5, 0x21, 0x00


	//----- nvinfo : EIATTR_KPARAM_INFO
	.align		4
.L_7068:
        /*0018*/ 	.byte	0x04, 0x17
        /*001a*/ 	.short	(.L_7070 - .L_7069)
.L_7069:
        /*001c*/ 	.word	0x00000000
        /*0020*/ 	.short	0x0004
        /*0022*/ 	.short	0x0020
        /*0024*/ 	.byte	0x00, 0xf5, 0x21, 0x00


	//----- nvinfo : EIATTR_KPARAM_INFO
	.align		4
.L_7070:
        /*0028*/ 	.byte	0x04, 0x17
        /*002a*/ 	.short	(.L_7072 - .L_7071)
.L_7071:
        /*002c*/ 	.word	0x00000000
        /*0030*/ 	.short	0x0003
        /*0032*/ 	.short	0x0018
        /*0034*/ 	.byte	0x00, 0xf5, 0x21, 0x00


	//----- nvinfo : EIATTR_KPARAM_INFO
	.align		4
.L_7072:
        /*0038*/ 	.byte	0x04, 0x17
        /*003a*/ 	.short	(.L_7074 - .L_7073)
.L_7073:
        /*003c*/ 	.word	0x00000000
        /*0040*/ 	.short	0x0002
        /*0042*/ 	.short	0x0010
        /*0044*/ 	.byte	0x00, 0xf5, 0x21, 0x00


	//----- nvinfo : EIATTR_KPARAM_INFO
	.align		4
.L_7074:
        /*0048*/ 	.byte	0x04, 0x17
        /*004a*/ 	.short	(.L_7076 - .L_7075)
.L_7075:
        /*004c*/ 	.word	0x00000000
        /*0050*/ 	.short	0x0001
        /*0052*/ 	.short	0x0008
        /*0054*/ 	.byte	0x00, 0xf5, 0x21, 0x00


	//----- nvinfo : EIATTR_KPARAM_INFO
	.align		4
.L_7076:
        /*0058*/ 	.byte	0x04, 0x17
        /*005a*/ 	.short	(.L_7078 - .L_7077)
.L_7077:
        /*005c*/ 	.word	0x00000000
        /*0060*/ 	.short	0x0000
        /*0062*/ 	.short	0x0000
        /*0064*/ 	.byte	0x00, 0xf0, 0x11, 0x00


	//----- nvinfo : EIATTR_SPARSE_MMA_MASK
	.align		4
.L_7078:
        /*0068*/ 	.byte	0x03, 0x50
        /*006a*/ 	.short	0x0000


	//----- nvinfo : EIATTR_MAXREG_COUNT
	.align		4
        /*006c*/ 	.byte	0x03, 0x1b
        /*006e*/ 	.short	0x00ff


	//----- nvinfo : EIATTR_NUM_BARRIERS
	.align		4
        /*0070*/ 	.byte	0x02, 0x4c
        /*0072*/ 	.byte	0x01
	.zero		1


	//----- nvinfo : EIATTR_MERCURY_ISA_VERSION
	.align		4
        /*0074*/ 	.byte	0x03, 0x5f
        /*0076*/ 	.short	0x0101


	//----- nvinfo : EIATTR_VRC_CTA_INIT_COUNT
	.align		4
        /*0078*/ 	.byte	0x02, 0x4a
	.zero		1
	.zero		1


	//----- nvinfo : EIATTR_EXIT_INSTR_OFFSETS
	.align		4
        /*007c*/ 	.byte	0x04, 0x1c
        /*007e*/ 	.short	(.L_7080 - .L_7079)


	//   ....[0]....
.L_7079:
        /*0080*/ 	.word	0x000016f0


	//   ....[1]....
        /*0084*/ 	.word	0x00001780


	//----- nvinfo : EIATTR_CRS_STACK_SIZE
	.align		4
.L_7080:
        /*0088*/ 	.byte	0x04, 0x1e
        /*008a*/ 	.short	(.L_7082 - .L_7081)
.L_7081:
        /*008c*/ 	.word	0x00000000


	//----- nvinfo : EIATTR_CBANK_PARAM_SIZE
	.align		4
.L_7082:
        /*0090*/ 	.byte	0x03, 0x19
        /*0092*/ 	.short	0x0030


	//----- nvinfo : EIATTR_PARAM_CBANK
	.align		4
        /*0094*/ 	.byte	0x04, 0x0a
        /*0096*/ 	.short	(.L_7084 - .L_7083)
	.align		4
.L_7083:
        /*0098*/ 	.word	index@(.nv.constant0._Z30massMatrixMultiplyGlobalKernelILi5ELi5ELi5EEviPKdS1_S1_S1_Pd)
        /*009c*/ 	.short	0x0380
        /*009e*/ 	.short	0x0030


	//----- nvinfo : EIATTR_SW_WAR
	.align		4
.L_7084:
        /*00a0*/ 	.byte	0x04, 0x36
        /*00a2*/ 	.short	(.L_7086 - .L_7085)
.L_7085:
        /*00a4*/ 	.word	0x00000008
.L_7086:


//--------------------- .nv.info._Z30massMatrixMultiplySharedKernelILi5ELi5ELi5EEviPKdS1_S1_S1_Pd --------------------------
	.section	.nv.info._Z30massMatrixMultiplySharedKernelILi5ELi5ELi5EEviPKdS1_S1_S1_Pd,"",@"SHT_CUDA_INFO"
	.sectionflags	@""
	.align	4


	//----- nvinfo : EIATTR_CUDA_API_VERSION
	.align		4
        /*0000*/ 	.byte	0x04, 0x37
        /*0002*/ 	.short	(.L_7088 - .L_7087)
.L_7087:
        /*0004*/ 	.word	0x00000082


	//----- nvinfo : EIATTR_KPARAM_INFO
	.align		4
.L_7088:
        /*0008*/ 	.byte	0x04, 0x17
        /*000a*/ 	.short	(.L_7090 - .L_7089)
.L_7089:
        /*000c*/ 	.word	0x00000000
        /*0010*/ 	.short	0x0005
        /*0012*/ 	.short	0x0028
        /*0014*/ 	.byte	0x00, 0xf5, 0x21, 0x00


	//----- nvinfo : EIATTR_KPARAM_INFO
	.align		4
.L_7090:
        /*0018*/ 	.byte	0x04, 0x17
        /*001a*/ 	.short	(.L_7092 - .L_7091)
.L_7091:
        /*001c*/ 	.word	0x00000000
        /*0020*/ 	.short	0x0004
        /*0022*/ 	.short	0x0020
        /*0024*/ 	.byte	0x00, 0xf5, 0x21, 0x00


	//----- nvinfo : EIATTR_KPARAM_INFO
	.align		4
.L_7092:
        /*0028*/ 	.byte	0x04, 0x17
        /*002a*/ 	.short	(.L_7094 - .L_7093)
.L_7093:
        /*002c*/ 	.word	0x00000000
        /*0030*/ 	.short	0x0003
        /*0032*/ 	.short	0x0018
        /*0034*/ 	.byte	0x00, 0xf5, 0x21, 0x00


	//----- nvinfo : EIATTR_KPARAM_INFO
	.align		4
.L_7094:
        /*0038*/ 	.byte	0x04, 0x17
        /*003a*/ 	.short	(.L_7096 - .L_7095)
.L_7095:
        /*003c*/ 	.word	0x00000000
        /*0040*/ 	.short	0x0002
        /*0042*/ 	.short	0x0010
        /*0044*/ 	.byte	0x00, 0xf5, 0x21, 0x00


	//----- nvinfo : EIATTR_KPARAM_INFO
	.align		4
.L_7096:
        /*0048*/ 	.byte	0x04, 0x17
        /*004a*/ 	.short	(.L_7098 - .L_7097)
.L_7097:
        /*004c*/ 	.word	0x00000000
        /*0050*/ 	.short	0x0001
        /*0052*/ 	.short	0x0008
        /*0054*/ 	.byte	0x00, 0xf5, 0x21, 0x00


	//----- nvinfo : EIATTR_KPARAM_INFO
	.align		4
.L_7098:
        /*0058*/ 	.byte	0x04, 0x17
        /*005a*/ 	.short	(.L_7100 - .L_7099)
.L_7099:
        /*005c*/ 	.word	0x00000000
        /*0060*/ 	.short	0x0000
        /*0062*/ 	.short	0x0000
        /*0064*/ 	.byte	0x00, 0xf0, 0x11, 0x00


	//----- nvinfo : EIATTR_SPARSE_MMA_MASK
	.align		4
.L_7100:
        /*0068*/ 	.byte	0x03, 0x50
        /*006a*/ 	.short	0x0000


	//----- nvinfo : EIATTR_MAXREG_COUNT
	.align		4
        /*006c*/ 	.byte	0x03, 0x1b
        /*006e*/ 	.short	0x00ff


	//----- nvinfo : EIATTR_NUM_BARRIERS
	.align		4
        /*0070*/ 	.byte	0x02, 0x4c
        /*0072*/ 	.byte	0x01
	.zero		1


	//----- nvinfo : EIATTR_MERCURY_ISA_VERSION
	.align		4
        /*0074*/ 	.byte	0x03, 0x5f
        /*0076*/ 	.short	0x0101


	//----- nvinfo : EIATTR_INT_WARP_WIDE_INSTR_OFFSETS
	.align		4
        /*0078*/ 	.byte	0x04, 0x31
        /*007a*/ 	.short	(.L_7102 - .L_7101)


	//   ....[0]....
.L_7101:
        /*007c*/ 	.word	0x000000d0


	//----- nvinfo : EIATTR_VRC_CTA_INIT_COUNT
	.align		4
.L_7102:
        /*0080*/ 	.byte	0x02, 0x4a
	.zero		1
	.zero		1


	//----- nvinfo : EIATTR_EXIT_INSTR_OFFSETS
	.align		4
        /*0084*/ 	.byte	0x04, 0x1c
        /*0086*/ 	.short	(.L_7104 - .L_7103)


	//   ....[0]....
.L_7103:
        /*0088*/ 	.word	0x00001750


	//   ....[1]....
        /*008c*/ 	.word	0x000017e0


	//----- nvinfo : EIATTR_CRS_STACK_SIZE
	.align		4
.L_7104:
        /*0090*/ 	.byte	0x04, 0x1e
        /*0092*/ 	.short	(.L_7106 - .L_7105)
.L_7105:
        /*0094*/ 	.word	0x00000000


	//----- nvinfo : EIATTR_CBANK_PARAM_SIZE
	.align		4
.L_7106:
        /*0098*/ 	.byte	0x03, 0x19
        /*009a*/ 	.short	0x0030


	//----- nvinfo : EIATTR_PARAM_CBANK
	.align		4
        /*009c*/ 	.byte	0x04, 0x0a
        /*009e*/ 	.short	(.L_7108 - .L_7107)
	.align		4
.L_7107:
        /*00a0*/ 	.word	index@(.nv.constant0._Z30massMatrixMultiplySharedKernelILi5ELi5ELi5EEviPKdS1_S1_S1_Pd)
        /*00a4*/ 	.short	0x0380
        /*00a6*/ 	.short	0x0030


	//----- nvinfo : EIATTR_SW_WAR
	.align		4
.L_7108:
        /*00a8*/ 	.byte	0x04, 0x36
        /*00aa*/ 	.short	(.L_7110 - .L_7109)
.L_7109:
        /*00ac*/ 	.word	0x00000008
.L_7110:


//--------------------- .nv.info._Z32massMatrixMultiplyConstantKernelILi5ELi5ELi5EEviPKdS1_S1_S1_Pd --------------------------
	.section	.nv.info._Z32massMatrixMultiplyConstantKernelILi5ELi5ELi5EEviPKdS1_S1_S1_Pd,"",@"SHT_CUDA_INFO"
	.sectionflags	@""
	.align	4


	//----- nvinfo : EIATTR_CUDA_API_VERSION
	.align		4
        /*0000*/ 	.byte	0x04, 0x37
        /*0002*/ 	.short	(.L_7112 - .L_7111)
.L_7111:
        /*0004*/ 	.word	0x00000082


	//----- nvinfo : EIATTR_KPARAM_INFO
	.align		4
.L_7112:
        /*0008*/ 	.byte	0x04, 0x17
        /*000a*/ 	.short	(.L_7114 - .L_7113)
.L_7113:
        /*000c*/ 	.word	0x00000000
        /*0010*/ 	.short	0x0005
        /*0012*/ 	.short	0x0028
        /*0014*/ 	.byte	0x00, 0xf5, 0x21, 0x00


	//----- nvinfo : EIATTR_KPARAM_INFO
	.align		4
.L_7114:
        /*0018*/ 	.byte	0x04, 0x17
        /*001a*/ 	.short	(.L_7116 - .L_7115)
.L_7115:
        /*001c*/ 	.word	0x00000000
        /*0020*/ 	.short	0x0004
        /*0022*/ 	.short	0x0020
        /*0024*/ 	.byte	0x00, 0xf5, 0x21, 0x00


	//----- nvinfo : EIATTR_KPARAM_INFO
	.align		4
.L_7116:
        /*0028*/ 	.byte	0x04, 0x17
        /*002a*/ 	.short	(.L_7118 - .L_7117)
.L_7117:
        /*002c*/ 	.word	0x00000000
        /*0030*/ 	.short	0x0003
        /*0032*/ 	.short	0x0018
        /*0034*/ 	.byte	0x00, 0xf5, 0x21, 0x00


	//----- nvinfo : EIATTR_KPARAM_INFO
	.align		4
.L_7118:
        /*0038*/ 	.byte	0x04, 0x17
        /*003a*/ 	.short	(.L_7120 - .L_7119)
.L_7119:
        /*003c*/ 	.word	0x00000000
        /*0040*/ 	.short	0x0002
        /*0042*/ 	.short	0x0010
        /*0044*/ 	.byte	0x00, 0xf5, 0x21, 0x00


	//----- nvinfo : EIATTR_KPARAM_INFO
	.align		4
.L_7120:
        /*0048*/ 	.byte	0x04, 0x17
        /*004a*/ 	.short	(.L_7122 - .L_7121)
.L_7121:
        /*004c*/ 	.word	0x00000000
        /*0050*/ 	.short	0x0001
        /*0052*/ 	.short	0x0008
        /*0054*/ 	.byte	0x00, 0xf5, 0x21, 0x00


	//----- nvinfo : EIATTR_KPARAM_INFO
	.align		4
.L_7122:
        /*0058*/ 	.byte	0x04, 0x17
        /*005a*/ 	.short	(.L_7124 - .L_7123)
.L_7123:
        /*005c*/ 	.word	0x00000000
        /*0060*/ 	.short	0x0000
        /*0062*/ 	.short	0x0000
        /*0064*/ 	.byte	0x00, 0xf0, 0x11, 0x00


	//----- nvinfo : EIATTR_SPARSE_MMA_MASK
	.align		4
.L_7124:
        /*0068*/ 	.byte	0x03, 0x50
        /*006a*/ 	.short	0x0000


	//----- nvinfo : EIATTR_MAXREG_COUNT
	.align		4
        /*006c*/ 	.byte	0x03, 0x1b
        /*006e*/ 	.short	0x00ff


	//----- nvinfo : EIATTR_NUM_BARRIERS
	.align		4
        /*0070*/ 	.byte	0x02, 0x4c
        /*0072*/ 	.byte	0x01
	.zero		1


	//----- nvinfo : EIATTR_MERCURY_ISA_VERSION
	.align		4
        /*0074*/ 	.byte	0x03, 0x5f
        /*0076*/ 	.short	0x0101


	//----- nvinfo : EIATTR_VRC_CTA_INIT_COUNT
	.align		4
        /*0078*/ 	.byte	0x02, 0x4a
	.zero		1
	.zero		1


	//----- nvinfo : EIATTR_EXIT_INSTR_OFFSETS
	.align		4
        /*007c*/ 	.byte	0x04, 0x1c
        /*007e*/ 	.short	(.L_7126 - .L_7125)


	//   ....[0]....
.L_7125:
        /*0080*/ 	.word	0x00001570


	//   ....[1]....
        /*0084*/ 	.word	0x00001600


	//----- nvinfo : EIATTR_CRS_STACK_SIZE
	.align		4
.L_7126:
        /*0088*/ 	.byte	0x04, 0x1e
        /*008a*/ 	.short	(.L_7128 - .L_7127)
.L_7127:
        /*008c*/ 	.word	0x00000000


	//----- nvinfo : EIATTR_CBANK_PARAM_SIZE
	.align		4
.L_7128:
        /*0090*/ 	.byte	0x03, 0x19
        /*0092*/ 	.short	0x0030


	//----- nvinfo : EIATTR_PARAM_CBANK
	.align		4
        /*0094*/ 	.byte	0x04, 0x0a
        /*0096*/ 	.short	(.L_7130 - .L_7129)
	.align		4
.L_7129:
        /*0098*/ 	.word	index@(.nv.constant0._Z32massMatrixMultiplyConstantKernelILi5ELi5ELi5EEviPKdS1_S1_S1_Pd)
        /*009c*/ 	.short	0x0380
        /*009e*/ 	.short	0x0030


	//----- nvinfo : EIATTR_SW_WAR
	.align		4
.L_7130:
        /*00a0*/ 	.byte	0x04, 0x36
        /*00a2*/ 	.short	(.L_7132 - .L_7131)
.L_7131:
        /*00a4*/ 	.word	0x00000008
.L_7132:


//--------------------- .nv.info._Z32massMatrixMultiplyRegisterKernelILi5ELi5ELi5EEviPKdS1_S1_S1_Pd --------------------------
	.section	.nv.info._Z32massMatrixMultiplyRegisterKernelILi5ELi5ELi5EEviPKdS1_S1_S1_Pd,"",@"SHT_CUDA_INFO"
	.sectionflags	@""
	.align	4


	//----- nvinfo : EIATTR_CUDA_API_VERSION
	.align		4
        /*0000*/ 	.byte	0x04, 0x37
        /*0002*/ 	.short	(.L_7134 - .L_7133)
.L_7133:
        /*0004*/ 	.word	0x00000082


	//----- nvinfo : EIATTR_KPARAM_INFO
	.align		4
.L_7134:
        /*0008*/ 	.byte	0x04, 0x17
        /*000a*/ 	.short	(.L_7136 - .L_7135)
.L_7135:
        /*000c*/ 	.word	0x00000000
        /*0010*/ 	.short	0x0005
        /*0012*/ 	.short	0x0028
        /*0014*/ 	.byte	0x00, 0xf5, 0x21, 0x00


	//----- nvinfo : EIATTR_KPARAM_INFO
	.align		4
.L_7136:
        /*0018*/ 	.byte	0x04, 0x17
        /*001a*/ 	.short	(.L_7138 - .L_7137)
.L_7137:
        /*001c*/ 	.word	0x00000000
        /*0020*/ 	.short	0x0004
        /*0022*/ 	.short	0x0020
        /*0024*/ 	.byte	0x00, 0xf5, 0x21, 0x00


	//----- nvinfo : EIATTR_KPARAM_INFO
	.align		4
.L_7138:
        /*0028*/ 	.byte	0x04, 0x17
        /*002a*/ 	.short	(.L_7140 - .L_7139)
.L_7139:
        /*002c*/ 	.word	0x00000000
        /*0030*/ 	.short	0x0003
        /*0032*/ 	.short	0x0018
        /*0034*/ 	.byte	0x00, 0xf5, 0x21, 0x00


	//----- nvinfo : EIATTR_KPARAM_INFO
	.align		4
.L_7140:
        /*0038*/ 	.byte	0x04, 0x17
        /*003a*/ 	.short	(.L_7142 - .L_7141)
.L_7141:
        /*003c*/ 	.word	0x00000000
        /*0040*/ 	.short	0x0002
        /*0042*/ 	.short	0x0010
        /*0044*/ 	.byte	0x00, 0xf5, 0x21, 0x00


	//----- nvinfo : EIATTR_KPARAM_INFO
	.align		4
.L_7142:
        /*0048*/ 	.byte	0x04, 0x17
        /*004a*/ 	.short	(.L_7144 - .L_7143)
.L_7143:
        /*004c*/ 	.word	0x00000000
        /*0050*/ 	.short	0x0001
        /*0052*/ 	.short	0x0008
        /*0054*/ 	.byte	0x00, 0xf5, 0x21, 0x00


	//----- nvinfo : EIATTR_KPARAM_INFO
	.align		4
.L_7144:
        /*0058*/ 	.byte	0x04, 0x17
        /*005a*/ 	.short	(.L_7146 - .L_7145)
.L_7145:
        /*005c*/ 	.word	0x00000000
        /*0060*/ 	.short	0x0000
        /*0062*/ 	.short	0x0000
        /*0064*/ 	.byte	0x00, 0xf0, 0x11, 0x00


	//----- nvinfo : EIATTR_SPARSE_MMA_MASK
	.align		4
.L_7146:
        /*0068*/ 	.byte	0x03, 0x50
        /*006a*/ 	.short	0x0000


	//----- nvinfo : EIATTR_MAXREG_COUNT
	.align		4
        /*006c*/ 	.byte	0x03, 0x1b
        /*006e*/ 	.short	0x00ff


	//----- nvinfo : EIATTR_NUM_BARRIERS
	.align		4
        /*0070*/ 	.byte	0x02, 0x4c
        /*0072*/ 	.byte	0x01
	.zero		1


	//----- nvinfo : EIATTR_MERCURY_ISA_VERSION
	.align		4
        /*0074*/ 	.byte	0x03, 0x5f
        /*0076*/ 	.short	0x0101


	//----- nvinfo : EIATTR_INT_WARP_WIDE_INSTR_OFFSETS
	.align		4
        /*0078*/ 	.byte	0x04, 0x31
        /*007a*/ 	.short	(.L_7148 - .L_7147)


	//   ....[0]....
.L_7147:
        /*007c*/ 	.word	0x000000d0


	//----- nvinfo : EIATTR_VRC_CTA_INIT_COUNT
	.align		4
.L_7148:
        /*0080*/ 	.byte	0x02, 0x4a
	.zero		1
	.zero		1


	//----- nvinfo : EIATTR_EXIT_INSTR_OFFSETS
	.align		4
        /*0084*/ 	.byte	0x04, 0x1c
        /*0086*/ 	.short	(.L_7150 - .L_7149)


	//   ....[0]....
.L_7149:
        /*0088*/ 	.word	0x00001750


	//   ....[1]....
        /*008c*/ 	.word	0x000017e0


	//----- nvinfo : EIATTR_CRS_STACK_SIZE
	.align		4
.L_7150:
        /*0090*/ 	.byte	0x04, 0x1e
        /*0092*/ 	.short	(.L_7152 - .L_7151)
.L_7151:
        /*0094*/ 	.word	0x00000000


	//----- nvinfo : EIATTR_CBANK_PARAM_SIZE
	.align		4
.L_7152:
        /*0098*/ 	.byte	0x03, 0x19
        /*009a*/ 	.short	0x0030


	//----- nvinfo : EIATTR_PARAM_CBANK
	.align		4
        /*009c*/ 	.byte	0x04, 0x0a
        /*009e*/ 	.short	(.L_7154 - .L_7153)
	.align		4
.L_7153:
        /*00a0*/ 	.word	index@(.nv.constant0._Z32massMatrixMultiplyRegisterKernelILi5ELi5ELi5EEviPKdS1_S1_S1_Pd)
        /*00a4*/ 	.short	0x0380
        /*00a6*/ 	.short	0x0030


	//----- nvinfo : EIATTR_SW_WAR
	.align		4
.L_7154:
        /*00a8*/ 	.byte	0x04, 0x36
        /*00aa*/ 	.short	(.L_7156 - .L_7155)
.L_7155:
        /*00ac*/ 	.word	0x00000008
.L_7156:


//--------------------- .nv.info._Z42massMatrixMultiplyMonolithicConstantKernelILi4ELi8ELi1EEviPKdS1_S1_S1_Pd --------------------------
	.section	.nv.info._Z42massMatrixMultiplyMonolithicConstantKernelILi4ELi8ELi1EEviPKdS1_S1_S1_Pd,"",@"SHT_CUDA_INFO"
	.sectionflags	@""
	.align	4


	//----- nvinfo : EIATTR_CUDA_API_VERSION
	.align		4
        /*0000*/ 	.byte	0x04, 0x37
        /*0002*/ 	.short	(.L_7158 - .L_7157)
.L_7157:
        /*0004*/ 	.word	0x00000082


	//----- nvinfo : EIATTR_KPARAM_INFO
	.align		4
.L_7158:
        /*0008*/ 	.byte	0x04, 0x17
        /*000a*/ 	.short	(.L_7160 - .L_7159)
.L_7159:
        /*000c*/ 	.word	0x00000000
        /*0010*/ 	.short	0x0005
        /*0012*/ 	.short	0x0028
        /*0014*/ 	.byte	0x00, 0xf5, 0x21, 0x00


	//----- nvinfo : EIATTR_KPARAM_INFO
	.align		4
.L_7160:
        /*0018*/ 	.byte	0x04, 0x17
        /*001a*/ 	.short	(.L_7162 - .L_7161)
.L_7161:
        /*001c*/ 	.word	0x00000000
        /*0020*/ 	.short	0x0004
        /*0022*/ 	.short	0x0020
        /*0024*/ 	.byte	0x00, 0xf5, 0x21, 0x00


	//----- nvinfo : EIATTR_KPARAM_INFO
	.align		4
.L_7162:
        /*0028*/ 	.byte	0x04, 0x17
        /*002a*/ 	.short	(.L_7164 - .L_7163)
.L_7163:
        /*002c*/ 	.word	0x00000000
        /*0030*/ 	.short	0x0003
        /*0032*/ 	.short	0x0018
        /*0034*/ 	.byte	0x00, 0xf5, 0x21, 0x00


	//----- nvinfo : EIATTR_KPARAM_INFO
	.align		4
.L_7164:
        /*0038*/ 	.byte	0x04, 0x17
        /*003a*/ 	.short	(.L_7166 - .L_7165)
.L_7165:
        /*003c*/ 	.word	0x00000000
        /*0040*/ 	.short	0x0002
        /*0042*/ 	.short	0x0010
        /*0044*/ 	.byte	0x00, 0xf5, 0x21, 0x00


	//----- nvinfo : EIATTR_KPARAM_INFO
	.align		4
.L_7166:
        /*0048*/ 	.byte	0x04, 0x17
        /*004a*/ 	.short	(.L_7168 - .L_7167)
.L_7167:
        /*004c*/ 	.word	0x00000000
        /*0050*/ 	.short	0x0001
        /*0052*/ 	.short	0x0008
        /*0054*/ 	.byte	0x00, 0xf5, 0x21, 0x00


	//----- nvinfo : EIATTR_KPARAM_INFO
	.align		4
.L_7168:
        /*0058*/ 	.byte	0x04, 0x17
        /*005a*/ 	.short	(.L_7170 - .L_7169)
.L_7169:
        /*005c*/ 	.word	0x00000000
        /*0060*/ 	.short	0x0000
        /*0062*/ 	.short	0x0000
        /*0064*/ 	.byte	0x00, 0xf0, 0x11, 0x00


	//----- nvinfo : EIATTR_SPARSE_MMA_MASK
	.align		4
.L_7170:
        /*0068*/ 	.byte	0x03, 0x50
        /*006a*/ 	.short	0x0000


	//----- nvinfo : EIATTR_MAXREG_COUNT
	.align		4
        /*006c*/ 	.byte	0x03, 0x1b
        /*006e*/ 	.short	0x00ff


	//----- nvinfo : EIATTR_NUM_BARRIERS
	.align		4
        /*0070*/ 	.byte	0x02, 0x4c
        /*0072*/ 	.byte	0x01
	.zero		1


	//----- nvinfo : EIATTR_MERCURY_ISA_VERSION
	.align		4
        /*0074*/ 	.byte	0x03, 0x5f
        /*0076*/ 	.short	0x0101


	//----- nvinfo : EIATTR_VRC_CTA_INIT_COUNT
	.align		4
        /*0078*/ 	.byte	0x02, 0x4a
	.zero		1
	.zero		1


	//----- nvinfo : EIATTR_EXIT_INSTR_OFFSETS
	.align		4
        /*007c*/ 	.byte	0x04, 0x1c
        /*007e*/ 	.short	(.L_7172 - .L_7171)


	//   ....[0]....
.L_7171:
        /*0080*/ 	.word	0x00001aa0


	//   ....[1]....
        /*0084*/ 	.word	0x00001b30


	//----- nvinfo : EIATTR_CRS_STACK_SIZE
	.align		4
.L_7172:
        /*0088*/ 	.byte	0x04, 0x1e
        /*008a*/ 	.short	(.L_7174 - .L_7173)
.L_7173:
        /*008c*/ 	.word	0x00000000


	//----- nvinfo : EIATTR_CBANK_PARAM_SIZE
	.align		4
.L_7174:
        /*0090*/ 	.byte	0x03, 0x19
        /*0092*/ 	.short	0x0030


	//----- nvinfo : EIATTR_PARAM_CBANK
	.align		4
        /*0094*/ 	.byte	0x04, 0x0a
        /*0096*/ 	.short	(.L_7176 - .L_7175)
	.align		4
.L_7175:
        /*0098*/ 	.word	index@(.nv.constant0._Z42massMatrixMultiplyMonolithicConstantKernelILi4ELi8ELi1EEviPKdS1_S1_S1_Pd)
        /*009c*/ 	.short	0x0380
        /*009e*/ 	.short	0x0030


	//----- nvinfo : EIATTR_SW_WAR
	.align		4
.L_7176:
        /*00a0*/ 	.byte	0x04, 0x36
        /*00a2*/ 	.short	(.L_7178 - .L_7177)
.L_7177:
        /*00a4*/ 	.word	0x00000008
.L_7178:


//--------------------- .nv.info._Z40massMatrixMultiplyMonolithicGlobalKernelILi4ELi8ELi1EEviPKdS1_S1_S1_Pd --------------------------
	.section	.nv.info._Z40massMatrixMultiplyMonolithicGlobalKernelILi4ELi8ELi1EEviPKdS1_S1_S1_Pd,"",@"SHT_CUDA_INFO"
	.sectionflags	@""
	.align	4


	//----- nvinfo : EIATTR_CUDA_API_VERSION
	.align		4
        /*0000*/ 	.byte	0x04, 0x37
        /*0002*/ 	.short	(.L_7180 - .L_7179)
.L_7179:
        /*0004*/ 	.word	0x00000082


	//----- nvinfo : EIATTR_KPARAM_INFO
	.align		4
.L_7180:
        /*0008*/ 	.byte	0x04, 0x17
        /*000a*/ 	.short	(.L_7182 - .L_7181)
.L_7181:
        /*000c*/ 	.word	0x00000000
        /*0010*/ 	.short	0x0005
        /*0012*/ 	.short	0x0028
        /*0014*/ 	.byte	0x00, 0xf5, 0x21, 0x00


	//----- nvinfo : EIATTR_KPARAM_INFO
	.align		4
.L_7182:
        /*0018*/ 	.byte	0x04, 0x17
        /*001a*/ 	.short	(.L_7184 - .L_7183)
.L_7183:
        /*001c*/ 	.word	0x00000000
        /*0020*/ 	.short	0x0004
        /*0022*/ 	.short	0x0020
        /*0024*/ 	.byte	0x00, 0xf5, 0x21, 0x00


	//----- nvinfo : EIATTR_KPARAM_INFO
	.align		4
.L_7184:
        /*0028*/ 	.byte	0x04, 0x17
        /*002a*/ 	.short	(.L_7186 - .L_7185)
.L_7185:
        /*002c*/ 	.word	0x00000000
        /*0030*/ 	.short	0x0003
        /*0032*/ 	.short	0x0018
        /*0034*/ 	.byte	0x00, 0xf5, 0x21, 0x00


	//----- nvinfo : EIATTR_KPARAM_INFO
	.align		4
.L_7186:
        /*0038*/ 	.byte	0x04, 0x17
        /*003a*/ 	.short	(.L_7188 - .L_7187)
.L_7187:
        /*003c*/ 	.word	0x00000000
        /*0040*/ 	.short	0x0002
        /*0042*/ 	.short	0x0010
        /*0044*/ 	.byte	0x00, 0xf5, 0x21, 0x00


	//----- nvinfo : EIATTR_KPARAM_INFO
	.align		4
.L_7188:
        /*0048*/ 	.byte	0x04, 0x17
        /*004a*/ 	.short	(.L_7190 - .L_7189)
.L_7189:
        /*004c*/ 	.word	0x00000000
        /*0050*/ 	.short	0x0001
        /*0052*/ 	.short	0x0008
        /*0054*/ 	.byte	0x00, 0xf5, 0x21, 0x00


	//----- nvinfo : EIATTR_KPARAM_INFO
	.align		4
.L_7190:
        /*0058*/ 	.byte	0x04, 0x17
        /*005a*/ 	.short	(.L_7192 - .L_7191)
.L_7191:
        /*005c*/ 	.word	0x00000000
        /*0060*/ 	.short	0x0000
        /*0062*/ 	.short	0x0000
        /*0064*/ 	.byte	0x00, 0xf0, 0x11, 0x00


	//----- nvinfo : EIATTR_SPARSE_MMA_MASK
	.align		4
.L_7192:
        /*0068*/ 	.byte	0x03, 0x50
        /*006a*/ 	.short	0x0000


	//----- nvinfo : EIATTR_MAXREG_COUNT
	.align		4
        /*006c*/ 	.byte	0x03, 0x1b
        /*006e*/ 	.short	0x00ff


	//----- nvinfo : EIATTR_NUM_BARRIERS
	.align		4
        /*0070*/ 	.byte	0x02, 0x4c
        /*0072*/ 	.byte	0x01
	.zero		1


	//----- nvinfo : EIATTR_MERCURY_ISA_VERSION
	.align		4
        /*0074*/ 	.byte	0x03, 0x5f
        /*0076*/ 	.short	0x0101


	//----- nvinfo : EIATTR_VRC_CTA_INIT_COUNT
	.align		4
        /*0078*/ 	.byte	0x02, 0x4a
	.zero		1
	.zero		1


	//----- nvinfo : EIATTR_EXIT_INSTR_OFFSETS
	.align		4
        /*007c*/ 	.byte	0x04, 0x1c
        /*007e*/ 	.short	(.L_7194 - .L_7193)


	//   ....[0]....
.L_7193:
        /*0080*/ 	.word	0x00001ac0


	//   ....[1]....
        /*0084*/ 	.word	0x00001b50


	//----- nvinfo : EIATTR_CRS_STACK_SIZE
	.align		4
.L_7194:
        /*0088*/ 	.byte	0x04, 0x1e
        /*008a*/ 	.short	(.L_7196 - .L_7195)
.L_7195:
        /*008c*/ 	.word	0x00000000


	//----- nvinfo : EIATTR_CBANK_PARAM_SIZE
	.align		4
.L_7196:
        /*0090*/ 	.byte	0x03, 0x19
        /*0092*/ 	.short	0x0030


	//----- nvinfo : EIATTR_PARAM_CBANK
	.align		4
        /*0094*/ 	.byte	0x04, 0x0a
        /*0096*/ 	.short	(.L_7198 - .L_7197)
	.align		4
.L_7197:
        /*0098*/ 	.word	index@(.nv.constant0._Z40massMatrixMultiplyMonolithicGlobalKernelILi4ELi8ELi1EEviPKdS1_S1_S1_Pd)
        /*009c*/ 	.short	0x0380
        /*009e*/ 	.short	0x0030


	//----- nvinfo : EIATTR_SW_WAR
	.align		4
.L_7198:
        /*00a0*/ 	.byte	0x04, 0x36
        /*00a2*/ 	.short	(.L_7200 - .L_7199)
.L_7199:
        /*00a4*/ 	.word	0x00000008
.L_7200:


//--------------------- .nv.info._Z30massMatrixMultiplyGlobalKernelILi4ELi8ELi1EEviPKdS1_S1_S1_Pd --------------------------
	.section	.nv.info._Z30massMatrixMultiplyGlobalKernelILi4ELi8ELi1EEviPKdS1_S1_S1_Pd,"",@"SHT_CUDA_INFO"
	.sectionflags	@""
	.align	4


	//----- nvinfo : EIATTR_CUDA_API_VERSION
	.align		4
        /*0000*/ 	.byte	0x04, 0x37
        /*0002*/ 	.short	(.L_7202 - .L_7201)
.L_7201:
        /*0004*/ 	.word	0x00000082


	//----- nvinfo : EIATTR_KPARAM_INFO
	.align		4
.L_7202:
        /*0008*/ 	.byte	0x04, 0x17
        /*000a*/ 	.short	(.L_7204 - .L_7203)
.L_7203:
        /*000c*/ 	.word	0x00000000
        /*0010*/ 	.short	0x0005
        /*0012*/ 	.short	0x0028
        /*0014*/ 	.byte	0x00, 0xf5, 0x21, 0x00


	//----- nvinfo : EIATTR_KPARAM_INFO
	.align		4
.L_7204:
        /*0018*/ 	.byte	0x04, 0x17
        /*001a*/ 	.short	(.L_7206 - .L_7205)
.L_7205:
        /*001c*/ 	.word	0x00000000
        /*0020*/ 	.short	0x0004
        /*0022*/ 	.short	0x0020
        /*0024*/ 	.byte	0x00, 0xf5, 0x21, 0x00


	//----- nvinfo : EIATTR_KPARAM_INFO
	.align		4
.L_7206:
        /*0028*/ 	.byte	0x04, 0x17
        /*002a*/ 	.short	(.L_7208 - .L_7207)
.L_7207:
        /*002c*/ 	.word	0x00000000
        /*0030*/ 	.short	0x0003
        /*0032*/ 	.short	0x0018
        /*0034*/ 	.byte	0x00, 0xf5, 0x21, 0x00


	//----- nvinfo : EIATTR_KPARAM_INFO
	.align		4
.L_7208:
        /*0038*/ 	.byte	0x04, 0x17
        /*003a*/ 	.short	(.L_7210 - .L_7209)
.L_7209:
        /*003c*/ 	.word	0x00000000
        /*0040*/ 	.short	0x0002
        /*0042*/ 	.short	0x0010
        /*0044*/ 	.byte	0x00, 0xf5, 0x21, 0x00


	//----- nvinfo : EIATTR_KPARAM_INFO
	.align		4
.L_7210:
        /*0048*/ 	.byte	0x04, 0x17
        /*004a*/ 	.short	(.L_7212 - .L_7211)
.L_7211:
        /*004c*/ 	.word	0x00000000
        /*0050*/ 	.short	0x0001
        /*0052*/ 	.short	0x0008
        /*0054*/ 	.byte	0x00, 0xf5, 0x21, 0x00


	//----- nvinfo : EIATTR_KPARAM_INFO
	.align		4
.L_7212:
        /*0058*/ 	.byte	0x04, 0x17
        /*005a*/ 	.short	(.L_7214 - .L_7213)
.L_7213:
        /*005c*/ 	.word	0x00000000
        /*0060*/ 	.short	0x0000
        /*0062*/ 	.short	0x0000
        /*0064*/ 	.byte	0x00, 0xf0, 0x11, 0x00


	//----- nvinfo : EIATTR_SPARSE_MMA_MASK
	.align		4
.L_7214:
        /*0068*/ 	.byte	0x03, 0x50
        /*006a*/ 	.short	0x0000


	//----- nvinfo : EIATTR_MAXREG_COUNT
	.align		4
        /*006c*/ 	.byte	0x03, 0x1b
        /*006e*/ 	.short	0x00ff


	//----- nvinfo : EIATTR_NUM_BARRIERS
	.align		4
        /*0070*/ 	.byte	0x02, 0x4c
        /*0072*/ 	.byte	0x01
	.zero		1


	//----- nvinfo : EIATTR_MERCURY_ISA_VERSION
	.align		4
        /*0074*/ 	.byte	0x03, 0x5f
        /*0076*/ 	.short	0x0101


	//----- nvinfo : EIATTR_VRC_CTA_INIT_COUNT
	.align		4
        /*0078*/ 	.byte	0x02, 0x4a
	.zero		1
	.zero		1


	//----- nvinfo : EIATTR_EXIT_INSTR_OFFSETS
	.align		4
        /*007c*/ 	.byte	0x04, 0x1c
        /*007e*/ 	.short	(.L_7216 - .L_7215)


	//   ....[0]....
.L_7215:
        /*0080*/ 	.word	0x00001600


	//   ....[1]....
        /*0084*/ 	.word	0x00001690


	//----- nvinfo : EIATTR_CRS_STACK_SIZE
	.align		4
.L_7216:
        /*0088*/ 	.byte	0x04, 0x1e
        /*008a*/ 	.short	(.L_7218 - .L_7217)
.L_7217:
        /*008c*/ 	.word	0x00000000


	//----- nvinfo : EIATTR_CBANK_PARAM_SIZE
	.align		4
.L_7218:
        /*0090*/ 	.byte	0x03, 0x19
        /*0092*/ 	.short	0x0030


	//----- nvinfo : EIATTR_PARAM_CBANK
	.align		4
        /*0094*/ 	.byte	0x04, 0x0a
        /*0096*/ 	.short	(.L_7220 - .L_7219)
	.align		4
.L_7219:
        /*0098*/ 	.word	index@(.nv.constant0._Z30massMatrixMultiplyGlobalKernelILi4ELi8ELi1EEviPKdS1_S1_S1_Pd)
        /*009c*/ 	.short	0x0380
        /*009e*/ 	.short	0x0030


	//----- nvinfo : EIATTR_SW_WAR
	.align		4
.L_7220:
        /*00a0*/ 	.byte	0x04, 0x36
        /*00a2*/ 	.short	(.L_7222 - .L_7221)
.L_7221:
        /*00a4*/ 	.word	0x00000008
.L_7222:


//--------------------- .nv.info._Z30massMatrixMultiplySharedKernelILi4ELi8ELi1EEviPKdS1_S1_S1_Pd --------------------------
	.section	.nv.info._Z30massMatrixMultiplySharedKernelILi4ELi8ELi1EEviPKdS1_S1_S1_Pd,"",@"SHT_CUDA_INFO"
	.sectionflags	@""
	.align	4


	//----- nvinfo : EIATTR_CUDA_API_VERSION
	.align		4
        /*0000*/ 	.byte	0x04, 0x37
        /*0002*/ 	.short	(.L_7224 - .L_7223)
.L_7223:
        /*0004*/ 	.word	0x00000082


	//----- nvinfo : EIATTR_KPARAM_INFO
	.align		4
.L_7224:
        /*0008*/ 	.byte	0x04, 0x17
        /*000a*/ 	.short	(.L_7226 - .L_7225)
.L_7225:
        /*000c*/ 	.word	0x00000000
        /*0010*/ 	.short	0x0005
        /*0012*/ 	.short	0x0028
        /*0014*/ 	.byte	0x00, 0xf5, 0x21, 0x00


	//----- nvinfo : EIATTR_KPARAM_INFO
	.align		4
.L_7226:
        /*0018*/ 	.byte	0x04, 0x17
        /*001a*/ 	.short	(.L_7228 - .L_7227)
.L_7227:
        /*001c*/ 	.word	0x00000000
        /*0020*/ 	.short	0x0004
        /*0022*/ 	.short	0x0020
        /*0024*/ 	.byte	0x00, 0xf5, 0x21, 0x00


	//----- nvinfo : EIATTR_KPARAM_INFO
	.align		4
.L_7228:
        /*0028*/ 	.byte	0x04, 0x17
        /*002a*/ 	.short	(.L_7230 - .L_7229)
.L_7229:
        /*002c*/ 	.word	0x00000000
        /*0030*/ 	.short	0x0003
        /*0032*/ 	.short	0x0018
        /*0034*/ 	.byte	0x00, 0xf5, 0x21, 0x00


	//----- nvinfo : EIATTR_KPARAM_INFO
	.align		4
.L_7230:
        /*0038*/ 	.byte	0x04, 0x17
        /*003a*/ 	.short	(.L_7232 - .L_7231)
.L_7231:
        /*003c*/ 	.word	0x00000000
        /*0040*/ 	.short	0x0002
        /*0042*/ 	.short	0x0010
        /*0044*/ 	.byte	0x00, 0xf5, 0x21, 0x00


	//----- nvinfo : EIATTR_KPARAM_INFO
	.align		4
.L_7232:
        /*0048*/ 	.byte	0x04, 0x17
        /*004a*/ 	.short	(.L_7234 - .L_7233)
.L_7233:
        /*004c*/ 	.word	0x00000000
        /*0050*/ 	.short	0x0001
        /*0052*/ 	.short	0x0008
        /*0054*/ 	.byte	0x00, 0xf5, 0x21, 0x00


	//----- nvinfo : EIATTR_KPARAM_INFO
	.align		4
.L_7234:
        /*0058*/ 	.byte	0x04, 0x17
        /*005a*/ 	.short	(.L_7236 - .L_7235)
.L_7235:
        /*005c*/ 	.word	0x00000000
        /*0060*/ 	.short	0x0000
        /*0062*/ 	.short	0x0000
        /*0064*/ 	.byte	0x00, 0xf0, 0x11, 0x00


	//----- nvinfo : EIATTR_SPARSE_MMA_MASK
	.align		4
.L_7236:
        /*0068*/ 	.byte	0x03, 0x50
        /*006a*/ 	.short	0x0000


	//----- nvinfo : EIATTR_MAXREG_COUNT
	.align		4
        /*006c*/ 	.byte	0x03, 0x1b
        /*006e*/ 	.short	0x00ff


	//----- nvinfo : EIATTR_NUM_BARRIERS
	.align		4
        /*0070*/ 	.byte	0x02, 0x4c
        /*0072*/ 	.byte	0x01
	.zero		1


	//----- nvinfo : EIATTR_MERCURY_ISA_VERSION
	.align		4
        /*0074*/ 	.byte	0x03, 0x5f
        /*0076*/ 	.short	0x0101


	//----- nvinfo : EIATTR_VRC_CTA_INIT_COUNT
	.align		4
        /*0078*/ 	.byte	0x02, 0x4a
	.zero		1
	.zero		1


	//----- nvinfo : EIATTR_EXIT_INSTR_OFFSETS
	.align		4
        /*007c*/ 	.byte	0x04, 0x1c
        /*007e*/ 	.short	(.L_7238 - .L_7237)


	//   ....[0]....
.L_7237:
        /*0080*/ 	.word	0x00001610


	//   ....[1]....
        /*0084*/ 	.word	0x000016a0


	//----- nvinfo : EIATTR_CRS_STACK_SIZE
	.align		4
.L_7238:
        /*0088*/ 	.byte	0x04, 0x1e
        /*008a*/ 	.short	(.L_7240 - .L_7239)
.L_7239:
        /*008c*/ 	.word	0x00000000


	//----- nvinfo : EIATTR_CBANK_PARAM_SIZE
	.align		4
.L_7240:
        /*0090*/ 	.byte	0x03, 0x19
        /*0092*/ 	.short	0x0030


	//----- nvinfo : EIATTR_PARAM_CBANK
	.align		4
        /*0094*/ 	.byte	0x04, 0x0a
        /*0096*/ 	.short	(.L_7242 - .L_7241)
	.align		4
.L_7241:
        /*0098*/ 	.word	index@(.nv.constant0._Z30massMatrixMultiplySharedKernelILi4ELi8ELi1EEviPKdS1_S1_S1_Pd)
        /*009c*/ 	.short	0x0380
        /*009e*/ 	.short	0x0030


	//----- nvinfo : EIATTR_SW_WAR
	.align		4
.L_7242:
        /*00a0*/ 	.byte	0x04, 0x36
        /*00a2*/ 	.short	(.L_7244 - .L_7243)
.L_7243:
        /*00a4*/ 	.word	0x00000008
.L_7244:


//--------------------- .nv.info._Z32massMatrixMultiplyConstantKernelILi4ELi8ELi1EEviPKdS1_S1_S1_Pd --------------------------
	.section	.nv.info._Z32massMatrixMultiplyConstantKernelILi4ELi8ELi1EEviPKdS1_S1_S1_Pd,"",@"SHT_CUDA_INFO"
	.sectionflags	@""
	.align	4


	//----- nvinfo : EIATTR_CUDA_API_VERSION
	.align		4
        /*0000*/ 	.byte	0x04, 0x37
        /*0002*/ 	.short	(.L_7246 - .L_7245)
.L_7245:
        /*0004*/ 	.word	0x00000082


	//----- nvinfo : EIATTR_KPARAM_INFO
	.align		4
.L_7246:
        /*0008*/ 	.byte	0x04, 0x17
        /*000a*/ 	.short	(.L_7248 - .L_7247)
.L_7247:
        /*000c*/ 	.word	0x00000000
        /*0010*/ 	.short	0x0005
        /*0012*/ 	.short	0x0028
        /*0014*/ 	.byte	0x00, 0xf5, 0x21, 0x00


	//----- nvinfo : EIATTR_KPARAM_INFO
	.align		4
.L_7248:
        /*0018*/ 	.byte	0x04, 0x17
        /*001a*/ 	.short	(.L_7250 - .L_7249)
.L_7249:
        /*001c*/ 	.word	0x00000000
        /*0020*/ 	.short	0x0004
        /*0022*/ 	.short	0x0020
        /*0024*/ 	.byte	0x00, 0xf5, 0x21, 0x00


	//----- nvinfo : EIATTR_KPARAM_INFO
	.align		4
.L_7250:
        /*0028*/ 	.byte	0x04, 0x17
        /*002a*/ 	.short	(.L_7252 - .L_7251)
.L_7251:
        /*002c*/ 	.word	0x00000000
        /*0030*/ 	.short	0x0003
        /*0032*/ 	.short	0x0018
        /*0034*/ 	.byte	0x00, 0xf5, 0x21, 0x00


	//----- nvinfo : EIATTR_KPARAM_INFO
	.align		4
.L_7252:
        /*0038*/ 	.byte	0x04, 0x17
        /*003a*/ 	.short	(.L_7254 - .L_7253)
.L_7253:
        /*003c*/ 	.word	0x00000000
        /*0040*/ 	.short	0x0002
        /*0042*/ 	.short	0x0010
        /*0044*/ 	.byte	0x00, 0xf5, 0x21, 0x00


	//----- nvinfo : EIATTR_KPARAM_INFO
	.align		4
.L_7254:
        /*0048*/ 	.byte	0x04, 0x17
        /*004a*/ 	.short	(.L_7256 - .L_7255)
.L_7255:
        /*004c*/ 	.word	0x00000000
        /*0050*/ 	.short	0x0001
        /*0052*/ 	.short	0x0008
        /*0054*/ 	.byte	0x00, 0xf5, 0x21, 0x00


	//----- nvinfo : EIATTR_KPARAM_INFO
	.align		4
.L_7256:
        /*0058*/ 	.byte	0x04, 0x17
        /*005a*/ 	.short	(.L_7258 - .L_7257)
.L_7257:
        /*005c*/ 	.word	0x00000000
        /*0060*/ 	.short	0x0000
        /*0062*/ 	.short	0x0000
        /*0064*/ 	.byte	0x00, 0xf0, 0x11, 0x00


	//----- nvinfo : EIATTR_SPARSE_MMA_MASK
	.align		4
.L_7258:
        /*0068*/ 	.byte	0x03, 0x50
        /*006a*/ 	.short	0x0000


	//----- nvinfo : EIATTR_MAXREG_COUNT
	.align		4
        /*006c*/ 	.byte	0x03, 0x1b
        /*006e*/ 	.short	0x00ff


	//----- nvinfo : EIATTR_NUM_BARRIERS
	.align		4
        /*0070*/ 	.byte	0x02, 0x4c
        /*0072*/ 	.byte	0x01
	.zero		1


	//----- nvinfo : EIATTR_MERCURY_ISA_VERSION
	.align		4
        /*0074*/ 	.byte	0x03, 0x5f
        /*0076*/ 	.short	0x0101


	//----- nvinfo : EIATTR_VRC_CTA_INIT_COUNT
	.align		4
        /*0078*/ 	.byte	0x02, 0x4a
	.zero		1
	.zero		1


	//----- nvinfo : EIATTR_EXIT_INSTR_OFFSETS
	.align		4
        /*007c*/ 	.byte	0x04, 0x1c
        /*007e*/ 	.short	(.L_7260 - .L_7259)


	//   ....[0]....
.L_7259:
        /*0080*/ 	.word	0x00001620


	//   ....[1]....
        /*0084*/ 	.word	0x000016b0


	//----- nvinfo : EIATTR_CRS_STACK_SIZE
	.align		4
.L_7260:
        /*0088*/ 	.byte	0x04, 0x1e
        /*008a*/ 	.short	(.L_7262 - .L_7261)
.L_7261:
        /*008c*/ 	.word	0x00000000


	//----- nvinfo : EIATTR_CBANK_PARAM_SIZE
	.align		4
.L_7262:
        /*0090*/ 	.byte	0x03, 0x19
        /*0092*/ 	.short	0x0030


	//----- nvinfo : EIATTR_PARAM_CBANK
	.align		4
        /*0094*/ 	.byte	0x04, 0x0a
        /*0096*/ 	.short	(.L_7264 - .L_7263)
	.align		4
.L_7263:
        /*0098*/ 	.word	index@(.nv.constant0._Z32massMatrixMultiplyConstantKernelILi4ELi8ELi1EEviPKdS1_S1_S1_Pd)
        /*009c*/ 	.short	0x0380
        /*009e*/ 	.short	0x0030


	//----- nvinfo : EIATTR_SW_WAR
	.align		4
.L_7264:
        /*00a0*/ 	.byte	0x04, 0x36
        /*00a2*/ 	.short	(.L_7266 - .L_7265)
.L_7265:
        /*00a4*/ 	.word	0x00000008
.L_7266:


//--------------------- .nv.info._Z32massMatrixMultiplyRegisterKernelILi4ELi8ELi1EEviPKdS1_S1_S1_Pd --------------------------
	.section	.nv.info._Z32massMatrixMultiplyRegisterKernelILi4ELi8ELi1EEviPKdS1_S1_S1_Pd,"",@"SHT_CUDA_INFO"
	.sectionflags	@""
	.align	4


	//----- nvinfo : EIATTR_CUDA_API_VERSION
	.align		4
        /*0000*/ 	.byte	0x04, 0x37
        /*0002*/ 	.short	(.L_7268 - .L_7267)
.L_7267:
        /*0004*/ 	.word	0x00000082


	//----- nvinfo : EIATTR_KPARAM_INFO
	.align		4
.L_7268:
        /*0008*/ 	.byte	0x04, 0x17
        /*000a*/ 	.short	(.L_7270 - .L_7269)
.L_7269:
        /*000c*/ 	.word	0x00000000
        /*0010*/ 	.short	0x0005
        /*0012*/ 	.short	0x0028
        /*0014*/ 	.byte	0x00, 0xf5, 0x21, 0x00


	//----- nvinfo : EIATTR_KPARAM_INFO
	.align		4
.L_7270:
        /*0018*/ 	.byte	0x04, 0x17
        /*001a*/ 	.short	(.L_7272 - .L_7271)
.L_7271:
        /*001c*/ 	.word	0x00000000
        /*0020*/ 	.short	0x0004
        /*0022*/ 	.short	0x0020
        /*0024*/ 	.byte	0x00, 0xf5, 0x21, 0x00


	//----- nvinfo : EIATTR_KPARAM_INFO
	.align		4
.L_7272:
        /*0028*/ 	.byte	0x04, 0x17
        /*002a*/ 	.short	(.L_7274 - .L_7273)
.L_7273:
        /*002c*/ 	.word	0x00000000
        /*0030*/ 	.short	0x0003
        /*0032*/ 	.short	0x0018
        /*0034*/ 	.byte	0x00, 0xf5, 0x21, 0x00


	//----- nvinfo : EIATTR_KPARAM_INFO
	.align		4
.L_7274:
        /*0038*/ 	.byte	0x04, 0x17
        /*003a*/ 	.short	(.L_7276 - .L_7275)
.L_7275:
        /*003c*/ 	.word	0x00000000
        /*0040*/ 	.short	0x0002
        /*0042*/ 	.short	0x0010
        /*0044*/ 	.byte	0x00, 0xf5, 0x21, 0x00


	//----- nvinfo : EIATTR_KPARAM_INFO
	.align		4
.L_7276:
        /*0048*/ 	.byte	0x04, 0x17
        /*004a*/ 	.short	(.L_7278 - .L_7277)
.L_7277:
        /*004c*/ 	.word	0x00000000
        /*0050*/ 	.short	0x0001
        /*0052*/ 	.short	0x0008
        /*0054*/ 	.byte	0x00, 0xf5, 0x21, 0x00


	//----- nvinfo : EIATTR_KPARAM_INFO
	.align		4
.L_7278:
        /*0058*/ 	.byte	0x04, 0x17
        /*005a*/ 	.short	(.L_7280 - .L_7279)
.L_7279:
        /*005c*/ 	.word	0x00000000
        /*0060*/ 	.short	0x0000
        /*0062*/ 	.short	0x0000
        /*0064*/ 	.byte	0x00, 0xf0, 0x11, 0x00


	//----- nvinfo : EIATTR_SPARSE_MMA_MASK
	.align		4
.L_7280:
        /*0068*/ 	.byte	0x03, 0x50
        /*006a*/ 	.short	0x0000


	//----- nvinfo : EIATTR_MAXREG_COUNT
	.align		4
        /*006c*/ 	.byte	0x03, 0x1b
        /*006e*/ 	.short	0x00ff


	//----- nvinfo : EIATTR_NUM_BARRIERS
	.align		4
        /*0070*/ 	.byte	0x02, 0x4c
        /*0072*/ 	.byte	0x01
	.zero		1


	//----- nvinfo : EIATTR_MERCURY_ISA_VERSION
	.align		4
        /*0074*/ 	.byte	0x03, 0x5f
        /*0076*/ 	.short	0x0101


	//----- nvinfo : EIATTR_VRC_CTA_INIT_COUNT
	.align		4
        /*0078*/ 	.byte	0x02, 0x4a
	.zero		1
	.zero		1


	//----- nvinfo : EIATTR_EXIT_INSTR_OFFSETS
	.align		4
        /*007c*/ 	.byte	0x04, 0x1c
        /*007e*/ 	.short	(.L_7282 - .L_7281)


	//   ....[0]....
.L_7281:
        /*0080*/ 	.word	0x00001610


	//   ....[1]....
        /*0084*/ 	.word	0x000016a0


	//----- nvinfo : EIATTR_CRS_STACK_SIZE
	.align		4
.L_7282:
        /*0088*/ 	.byte	0x04, 0x1e
        /*008a*/ 	.short	(.L_7284 - .L_7283)
.L_7283:
        /*008c*/ 	.word	0x00000000


	//----- nvinfo : EIATTR_CBANK_PARAM_SIZE
	.align		4
.L_7284:
        /*0090*/ 	.byte	0x03, 0x19
        /*0092*/ 	.short	0x0030


	//----- nvinfo : EIATTR_PARAM_CBANK
	.align		4
        /*0094*/ 	.byte	0x04, 0x0a
        /*0096*/ 	.short	(.L_7286 - .L_7285)
	.align		4
.L_7285:
        /*0098*/ 	.word	index@(.nv.constant0._Z32massMatrixMultiplyRegisterKernelILi4ELi8ELi1EEviPKdS1_S1_S1_Pd)
        /*009c*/ 	.short	0x0380
        /*009e*/ 	.short	0x0030


	//----- nvinfo : EIATTR_SW_WAR
	.align		4
.L_7286:
        /*00a0*/ 	.byte	0x04, 0x36
        /*00a2*/ 	.short	(.L_7288 - .L_7287)
.L_7287:
        /*00a4*/ 	.word	0x00000008
.L_7288:


//--------------------- .nv.info._Z42massMatrixMultiplyMonolithicConstantKernelILi4ELi7ELi2EEviPKdS1_S1_S1_Pd --------------------------
	.section	.nv.info._Z42massMatrixMultiplyMonolithicConstantKernelILi4ELi7ELi2EEviPKdS1_S1_S1_Pd,"",@"SHT_CUDA_INFO"
	.sectionflags	@""
	.align	4


	//----- nvinfo : EIATTR_CUDA_API_VERSION
	.align		4
        /*0000*/ 	.byte	0x04, 0x37
        /*0002*/ 	.short	(.L_7290 - .L_7289)
.L_7289:
        /*0004*/ 	.word	0x00000082


	//----- nvinfo : EIATTR_KPARAM_INFO
	.align		4
.L_7290:
        /*0008*/ 	.byte	0x04, 0x17
        /*000a*/ 	.short	(.L_7292 - .L_7291)
.L_7291:
        /*000c*/ 	.word	0x00000000
        /*0010*/ 	.short	0x0005
        /*0012*/ 	.short	0x0028
        /*0014*/ 	.byte	0x00, 0xf5, 0x21, 0x00


	//----- nvinfo : EIATTR_KPARAM_INFO
	.align		4
.L_7292:
        /*0018*/ 	.byte	0x04, 0x17
        /*001a*/ 	.short	(.L_7294 - .L_7293)
.L_7293:
        /*001c*/ 	.word	0x00000000
        /*0020*/ 	.short	0x0004
        /*0022*/ 	.short	0x0020
        /*0024*/ 	.byte	0x00, 0xf5, 0x21, 0x00


	//----- nvinfo : EIATTR_KPARAM_INFO
	.align		4
.L_7294:
        /*0028*/ 	.byte	0x04, 0x17
        /*002a*/ 	.short	(.L_7296 - .L_7295)
.L_7295:
        /*002c*/ 	.word	0x00000000
        /*0030*/ 	.short	0x0003
        /*0032*/ 	.short	0x0018
        /*0034*/ 	.byte	0x00, 0xf5, 0x21, 0x00


	//----- nvinfo : EIATTR_KPARAM_INFO
	.align		4
.L_7296:
        /*0038*/ 	.byte	0x04, 0x17
        /*003a*/ 	.short	(.L_7298 - .L_7297)
.L_7297:
        /*003c*/ 	.word	0x00000000
        /*0040*/ 	.short	0x0002
        /*0042*/ 	.short	0x0010
        /*0044*/ 	.byte	0x00, 0xf5, 0x21, 0x00


	//----- nvinfo : EIATTR_KPARAM_INFO
	.align		4
.L_7298:
        /*0048*/ 	.byte	0x04, 0x17
        /*004a*/ 	.short	(.L_7300 - .L_7299)
.L_7299:
        /*004c*/ 	.word	0x00000000
        /*0050*/ 	.short	0x0001
        /*0052*/ 	.short	0x0008
        /*0054*/ 	.byte	0x00, 0xf5, 0x21, 0x00


	//----- nvinfo : EIATTR_KPARAM_INFO
	.align		4
.L_7300:
        /*0058*/ 	.byte	0x04, 0x17
        /*005a*/ 	.short	(.L_7302 - .L_7301)
.L_7301:
        /*005c*/ 	.word	0x00000000
        /*0060*/ 	.short	0x0000
        /*0062*/ 	.short	0x0000
        /*0064*/ 	.byte	0x00, 0xf0, 0x11, 0x00


	//----- nvinfo : EIATTR_SPARSE_MMA_MASK
	.align		4
.L_7302:
        /*0068*/ 	.byte	0x03, 0x50
        /*006a*/ 	.short	0x0000


	//----- nvinfo : EIATTR_MAXREG_COUNT
	.align		4
        /*006c*/ 	.byte	0x03, 0x1b
        /*006e*/ 	.short	0x00ff


	//----- nvinfo : EIATTR_NUM_BARRIERS
	.align		4
        /*0070*/ 	.byte	0x02, 0x4c
        /*0072*/ 	.byte	0x01
	.zero		1


	//----- nvinfo : EIATTR_MERCURY_ISA_VERSION
	.align		4
        /*0074*/ 	.byte	0x03, 0x5f
        /*0076*/ 	.short	0x0101


	//----- nvinfo : EIATTR_VRC_CTA_INIT_COUNT
	.align		4
        /*0078*/ 	.byte	0x02, 0x4a
	.zero		1
	.zero		1


	//----- nvinfo : EIATTR_EXIT_INSTR_OFFSETS
	.align		4
        /*007c*/ 	.byte	0x04, 0x1c
        /*007e*/ 	.short	(.L_7304 - .L_7303)


	//   ....[0]....
.L_7303:
        /*0080*/ 	.word	0x000018f0


	//   ....[1]....
        /*0084*/ 	.word	0x00001980


	//----- nvinfo : EIATTR_CRS_STACK_SIZE
	.align		4
.L_7304:
        /*0088*/ 	.byte	0x04, 0x1e
        /*008a*/ 	.short	(.L_7306 - .L_7305)
.L_7305:
        /*008c*/ 	.word	0x00000000


	//----- nvinfo : EIATTR_CBANK_PARAM_SIZE
	.align		4
.L_7306:
        /*0090*/ 	.byte	0x03, 0x19
        /*0092*/ 	.short	0x0030


	//----- nvinfo : EIATTR_PARAM_CBANK
	.align		4
        /*0094*/ 	.byte	0x04, 0x0a
        /*0096*/ 	.short	(.L_7308 - .L_7307)
	.align		4
.L_7307:
        /*0098*/ 	.word	index@(.nv.constant0._Z42massMatrixMultiplyMonolithicConstantKernelILi4ELi7ELi2EEviPKdS1_S1_S1_Pd)
        /*009c*/ 	.short	0x0380
        /*009e*/ 	.short	0x0030


	//----- nvinfo : EIATTR_SW_WAR
	.align		4
.L_7308:
        /*00a0*/ 	.byte	0x04, 0x36
        /*00a2*/ 	.short	(.L_7310 - .L_7309)
.L_7309:
        /*00a4*/ 	.word	0x00000008
.L_7310:


//--------------------- .nv.info._Z40massMatrixMultiplyMonolithicGlobalKernelILi4ELi7ELi2EEviPKdS1_S1_S1_Pd --------------------------
	.section	.nv.info._Z40massMatrixMultiplyMonolithicGlobalKernelILi4ELi7ELi2EEviPKdS1_S1_S1_Pd,"",@"SHT_CUDA_INFO"
	.sectionflags	@""
	.align	4


	//----- nvinfo : EIATTR_CUDA_API_VERSION
	.align		4
        /*0000*/ 	.byte	0x04, 0x37
        /*0002*/ 	.short	(.L_7312 - .L_7311)
.L_7311:
        /*0004*/ 	.word	0x00000082


	//----- nvinfo : EIATTR_KPARAM_INFO
	.align		4
.L_7312:
        /*0008*/ 	.byte	0x04, 0x17
        /*000a*/ 	.short	(.L_7314 - .L_7313)
.L_7313:
        /*000c*/ 	.word	0x00000000
        /*0010*/ 	.short	0x0005
        /*0012*/ 	.short	0x0028
        /*0014*/ 	.byte	0x00, 0xf5, 0x21, 0x00


	//----- nvinfo : EIATTR_KPARAM_INFO
	.align		4
.L_7314:
        /*0018*/ 	.byte	0x04, 0x17
        /*001a*/ 	.short	(.L_7316 - .L_7315)
.L_7315:
        /*001c*/ 	.word	0x00000000
        /*0020*/ 	.short	0x0004
        /*0022*/ 	.short	0x0020
        /*0024*/ 	.byte	0x00, 0xf5, 0x21, 0x00


	//----- nvinfo : EIATTR_KPARAM_INFO
	.align		4
.L_7316:
        /*0028*/ 	.byte	0x04, 0x17
        /*002a*/ 	.short	(.L_7318 - .L_7317)
.L_7317:
        /*002c*/ 	.word	0x00000000
        /*0030*/ 	.short	0x0003
        /*0032*/ 	.short	0x0018
        /*0034*/ 	.byte	0x00, 0xf5, 0x21, 0x00


	//----- nvinfo : EIATTR_KPARAM_INFO
	.align		4
.L_7318:
        /*0038*/ 	.byte	0x04, 0x17
        /*003a*/ 	.short	(.L_7320 - .L_7319)
.L_7319:
        /*003c*/ 	.word	0x00000000
        /*0040*/ 	.short	0x0002
        /*0042*/ 	.short	0x0010
        /*0044*/ 	.byte	0x00, 0xf5, 0x21, 0x00


	//----- nvinfo : EIATTR_KPARAM_INFO
	.align		4
.L_7320:
        /*0048*/ 	.byte	0x04, 0x17
        /*004a*/ 	.short	(.L_7322 - .L_7321)
.L_7321:
        /*004c*/ 	.word	0x00000000
        /*0050*/ 	.short	0x0001
        /*0052*/ 	.short	0x0008
        /*0054*/ 	.byte	0x00, 0xf5, 0x21, 0x00


	//----- nvinfo : EIATTR_KPARAM_INFO
	.align		4
.L_7322:
        /*0058*/ 	.byte	0x04, 0x17
        /*005a*/ 	.short	(.L_7324 - .L_7323)
.L_7323:
        /*005c*/ 	.word	0x00000000
        /*0060*/ 	.short	0x0000
        /*0062*/ 	.short	0x0000
        /*0064*/ 	.byte	0x00, 0xf0, 0x11, 0x00


	//----- nvinfo : EIATTR_SPARSE_MMA_MASK
	.align		4
.L_7324:
        /*0068*/ 	.byte	0x03, 0x50
        /*006a*/ 	.short	0x0000


	//----- nvinfo : EIATTR_MAXREG_COUNT
	.align		4
        /*006c*/ 	.byte	0x03, 0x1b
        /*006e*/ 	.short	0x00ff


	//----- nvinfo : EIATTR_NUM_BARRIERS
	.align		4
        /*0070*/ 	.byte	0x02, 0x4c
        /*0072*/ 	.byte	0x01
	.zero		1


	//----- nvinfo : EIATTR_MERCURY_ISA_VERSION
	.align		4
        /*0074*/ 	.byte	0x03, 0x5f
        /*0076*/ 	.short	0x0101


	//----- nvinfo : EIATTR_VRC_CTA_INIT_COUNT
	.align		4
        /*0078*/ 	.byte	0x02, 0x4a
	.zero		1
	.zero		1


	//----- nvinfo : EIATTR_EXIT_INSTR_OFFSETS
	.align		4
        /*007c*/ 	.byte	0x04, 0x1c
        /*007e*/ 	.short	(.L_7326 - .L_7325)


	//   ....[0]....
.L_7325:
        /*0080*/ 	.word	0x00001840


	//   ....[1]....
        /*0084*/ 	.word	0x000018d0


	//----- nvinfo : EIATTR_CRS_STACK_SIZE
	.align		4
.L_7326:
        /*0088*/ 	.byte	0x04, 0x1e
        /*008a*/ 	.short	(.L_7328 - .L_7327)
.L_7327:
        /*008c*/ 	.word	0x00000000


	//----- nvinfo : EIATTR_CBANK_PARAM_SIZE
	.align		4
.L_7328:
        /*0090*/ 	.byte	0x03, 0x19
        /*0092*/ 	.short	0x0030


	//----- nvinfo : EIATTR_PARAM_CBANK
	.align		4
        /*0094*/ 	.byte	0x04, 0x0a
        /*0096*/ 	.short	(.L_7330 - .L_7329)
	.align		4
.L_7329:
        /*0098*/ 	.word	index@(.nv.constant0._Z40massMatrixMultiplyMonolithicGlobalKernelILi4ELi7ELi2EEviPKdS1_S1_S1_Pd)
        /*009c*/ 	.short	0x0380
        /*009e*/ 	.short	0x0030


	//----- nvinfo : EIATTR_SW_WAR
	.align		4
.L_7330:
        /*00a0*/ 	.byte	0x04, 0x36
        /*00a2*/ 	.short	(.L_7332 - .L_7331)
.L_7331:
        /*00a4*/ 	.word	0x00000008
.L_7332:


//--------------------- .nv.info._Z30massMatrixMultiplyGlobalKernelILi4ELi7ELi2EEviPKdS1_S1_S1_Pd --------------------------
	.section	.nv.info._Z30massMatrixMultiplyGlobalKernelILi4ELi7ELi2EEviPKdS1_S1_S1_Pd,"",@"SHT_CUDA_INFO"
	.sectionflags	@""
	.align	4


	//----- nvinfo : EIATTR_CUDA_API_VERSION
	.align		4
        /*0000*/ 	.byte	0x04, 0x37
        /*0002*/ 	.short	(.L_7334 - .L_7333)
.L_7333:
        /*0004*/ 	.word	0x00000082


	//----- nvinfo : EIATTR_KPARAM_INFO
	.align		4
.L_7334:
        /*0008*/ 	.byte	0x04, 0x17
        /*000a*/ 	.short	(.L_7336 - .L_7335)
.L_7335:
        /*000c*/ 	.word	0x00000000
        /*0010*/ 	.short	0x0005
        /*0012*/ 	.short	0x0028
        /*0014*/ 	.byte	0x00, 0xf5, 0x21, 0x00


	//----- nvinfo : EIATTR_KPARAM_INFO
	.align		4
.L_7336:
        /*0018*/ 	.byte	0x04, 0x17
        /*001a*/ 	.short	(.L_7338 - .L_7337)
.L_7337:
        /*001c*/ 	.word	0x00000000
        /*0020*/ 	.short	0x0004
        /*0022*/ 	.short	0x0020
        /*0024*/ 	.byte	0x00, 0xf5, 0x21, 0x00


	//----- nvinfo : EIATTR_KPARAM_INFO
	.align		4
.L_7338:
        /*0028*/ 	.byte	0x04, 0x17
        /*002a*/ 	.short	(.L_7340 - .L_7339)
.L_7339:
        /*002c*/ 	.word	0x00000000
        /*0030*/ 	.short	0x0003
        /*0032*/ 	.short	0x0018
        /*0034*/ 	.byte	0x00, 0xf5, 0x21, 0x00


	//----- nvinfo : EIATTR_KPARAM_INFO
	.align		4
.L_7340:
        /*0038*/ 	.byte	0x04, 0x17
        /*003a*/ 	.short	(.L_7342 - .L_7341)
.L_7341:
        /*003c*/ 	.word	0x00000000
        /*0040*/ 	.short	0x0002
        /*0042*/ 	.short	0x0010
        /*0044*/ 	.byte	0x00, 0xf5, 0x21, 0x00


	//----- nvinfo : EIATTR_KPARAM_INFO
	.align		4
.L_7342:
        /*0048*/ 	.byte	0x04, 0x17
        /*004a*/ 	.short	(.L_7344 - .L_7343)
.L_7343:
        /*004c*/ 	.word	0x00000000
        /*0050*/ 	.short	0x0001
        /*0052*/ 	.short	0x0008
        /*0054*/ 	.byte	0x00, 0xf5, 0x21, 0x00


	//----- nvinfo : EIATTR_KPARAM_INFO
	.align		4
.L_7344:
        /*0058*/ 	.byte	0x04, 0x17
        /*005a*/ 	.short	(.L_7346 - .L_7345)
.L_7345:
        /*005c*/ 	.word	0x00000000
        /*0060*/ 	.short	0x0000
        /*0062*/ 	.short	0x0000
        /*0064*/ 	.byte	0x00, 0xf0, 0x11, 0x00


	//----- nvinfo : EIATTR_SPARSE_MMA_MASK
	.align		4
.L_7346:
        /*0068*/ 	.byte	0x03, 0x50
        /*006a*/ 	.short	0x0000


	//----- nvinfo : EIATTR_MAXREG_COUNT
	.align		4
        /*006c*/ 	.byte	0x03, 0x1b
        /*006e*/ 	.short	0x00ff


	//----- nvinfo : EIATTR_NUM_BARRIERS
	.align		4
        /*0070*/ 	.byte	0x02, 0x4c
        /*0072*/ 	.byte	0x01
	.zero		1


	//----- nvinfo : EIATTR_MERCURY_ISA_VERSION
	.align		4
        /*0074*/ 	.byte	0x03, 0x5f
        /*0076*/ 	.short	0x0101


	//----- nvinfo : EIATTR_VRC_CTA_INIT_COUNT
	.align		4
        /*0078*/ 	.byte	0x02, 0x4a
	.zero		1
	.zero		1


	//----- nvinfo : EIATTR_EXIT_INSTR_OFFSETS
	.align		4
        /*007c*/ 	.byte	0x04, 0x1c
        /*007e*/ 	.short	(.L_7348 - .L_7347)


	//   ....[0]....
.L_7347:
        /*0080*/ 	.word	0x00001610


	//   ....[1]....
        /*0084*/ 	.word	0x000016a0


	//----- nvinfo : EIATTR_CRS_STACK_SIZE
	.align		4
.L_7348:
        /*0088*/ 	.byte	0x04, 0x1e
        /*008a*/ 	.short	(.L_7350 - .L_7349)
.L_7349:
        /*008c*/ 	.word	0x00000000


	//----- nvinfo : EIATTR_CBANK_PARAM_SIZE
	.align		4
.L_7350:
        /*0090*/ 	.byte	0x03, 0x19
        /*0092*/ 	.short	0x0030


	//----- nvinfo : EIATTR_PARAM_CBANK
	.align		4
        /*0094*/ 	.byte	0x04, 0x0a
        /*0096*/ 	.short	(.L_7352 - .L_7351)
	.align		4
.L_7351:
        /*0098*/ 	.word	index@(.nv.constant0._Z30massMatrixMultiplyGlobalKernelILi4ELi7ELi2EEviPKdS1_S1_S1_Pd)
        /*009c*/ 	.short	0x0380
        /*009e*/ 	.short	0x0030


	//----- nvinfo : EIATTR_SW_WAR
	.align		4
.L_7352:
        /*00a0*/ 	.byte	0x04, 0x36
        /*00a2*/ 	.short	(.L_7354 - .L_7353)
.L_7353:
        /*00a4*/ 	.word	0x00000008
.L_7354:


//--------------------- .nv.info._Z30massMatrixMultiplySharedKernelILi4ELi7ELi2EEviPKdS1_S1_S1_Pd --------------------------
	.section	.nv.info._Z30massMatrixMultiplySharedKernelILi4ELi7ELi2EEviPKdS1_S1_S1_Pd,"",@"SHT_CUDA_INFO"
	.sectionflags	@""
	.align	4


	//----- nvinfo : EIATTR_CUDA_API_VERSION
	.align		4
        /*0000*/ 	.byte	0x04, 0x37
        /*0002*/ 	.short	(.L_7356 - .L_7355)
.L_7355:
        /*0004*/ 	.word	0x00000082


	//----- nvinfo : EIATTR_KPARAM_INFO
	.align		4
.L_7356:
        /*0008*/ 	.byte	0x04, 0x17
        /*000a*/ 	.short	(.L_7358 - .L_7357)
.L_7357:
        /*000c*/ 	.word	0x00000000
        /*0010*/ 	.short	0x0005
        /*0012*/ 	.short	0x0028
        /*0014*/ 	.byte	0x00, 0xf5, 0x21, 0x00


	//----- nvinfo : EIATTR_KPARAM_INFO
	.align		4
.L_7358:
        /*0018*/ 	.byte	0x04, 0x17
        /*001a*/ 	.short	(.L_7360 - .L_7359)
.L_7359:
        /*001c*/ 	.word	0x00000000
        /*0020*/ 	.short	0x0004
        /*0022*/ 	.short	0x0020
        /*0024*/ 	.byte	0x00, 0xf5, 0x21, 0x00


	//----- nvinfo : EIATTR_KPARAM_INFO
	.align		4
.L_7360:
        /*0028*/ 	.byte	0x04, 0x17
        /*002a*/ 	.short	(.L_7362 - .L_7361)
.L_7361:
        /*002c*/ 	.word	0x00000000
        /*0030*/ 	.short	0x0003
        /*0032*/ 	.short	0x0018
        /*0034*/ 	.byte	0x00, 0xf5, 0x21, 0x00


	//----- nvinfo : EIATTR_KPARAM_INFO
	.align		4
.L_7362:
        /*0038*/ 	.byte	0x04, 0x17
        /*003a*/ 	.short	(.L_7364 - .L_7363)
.L_7363:
        /*003c*/ 	.word	0x00000000
        /*0040*/ 	.short	0x0002
        /*0042*/ 	.short	0x0010
        /*0044*/ 	.byte	0x00, 0xf5, 0x21, 0x00


	//----- nvinfo : EIATTR_KPARAM_INFO
	.align		4
.L_7364:
        /*0048*/ 	.byte	0x04, 0x17
        /*004a*/ 	.short	(.L_7366 - .L_7365)
.L_7365:
        /*004c*/ 	.word	0x00000000
        /*0050*/ 	.short	0x0001
        /*0052*/ 	.short	0x0008
        /*0054*/ 	.byte	0x00, 0xf5, 0x21, 0x00


	//----- nvinfo : EIATTR_KPARAM_INFO
	.align		4
.L_7366:
        /*0058*/ 	.byte	0x04, 0x17
        /*005a*/ 	.short	(.L_7368 - .L_7367)
.L_7367:
        /*005c*/ 	.word	0x00000000
        /*0060*/ 	.short	0x0000
        /*0062*/ 	.short	0x0000
        /*0064*/ 	.byte	0x00, 0xf0, 0x11, 0x00


	//----- nvinfo : EIATTR_SPARSE_MMA_MASK
	.align		4
.L_7368:
        /*0068*/ 	.byte	0x03, 0x50
        /*006a*/ 	.short	0x0000


	//----- nvinfo : EIATTR_MAXREG_COUNT
	.align		4
        /*006c*/ 	.byte	0x03, 0x1b
        /*006e*/ 	.short	0x00ff


	//----- nvinfo : EIATTR_NUM_BARRIERS
	.align		4
        /*0070*/ 	.byte	0x02, 0x4c
        /*0072*/ 	.byte	0x01
	.zero		1


	//----- nvinfo : EIATTR_MERCURY_ISA_VERSION
	.align		4
        /*0074*/ 	.byte	0x03, 0x5f
        /*0076*/ 	.short	0x0101


	//----- nvinfo : EIATTR_VRC_CTA_INIT_COUNT
	.align		4
        /*0078*/ 	.byte	0x02, 0x4a
	.zero		1
	.zero		1


	//----- nvinfo : EIATTR_EXIT_INSTR_OFFSETS
	.align		4
        /*007c*/ 	.byte	0x04, 0x1c
        /*007e*/ 	.short	(.L_7370 - .L_7369)


	//   ....[0]....
.L_7369:
        /*0080*/ 	.word	0x00001620


	//   ....[1]....
        /*0084*/ 	.word	0x000016b0


	//----- nvinfo : EIATTR_CRS_STACK_SIZE
	.align		4
.L_7370:
        /*0088*/ 	.byte	0x04, 0x1e
        /*008a*/ 	.short	(.L_7372 - .L_7371)
.L_7371:
        /*008c*/ 	.word	0x00000000


	//----- nvinfo : EIATTR_CBANK_PARAM_SIZE
	.align		4
.L_7372:
        /*0090*/ 	.byte	0x03, 0x19
        /*0092*/ 	.short	0x0030


	//----- nvinfo : EIATTR_PARAM_CBANK
	.align		4
        /*0094*/ 	.byte	0x04, 0x0a
        /*0096*/ 	.short	(.L_7374 - .L_7373)
	.align		4
.L_7373:
        /*0098*/ 	.word	index@(.nv.constant0._Z30massMatrixMultiplySharedKernelILi4ELi7ELi2EEviPKdS1_S1_S1_Pd)
        /*009c*/ 	.short	0x0380
        /*009e*/ 	.short	0x0030


	//----- nvinfo : EIATTR_SW_WAR
	.align		4
.L_7374:
        /*00a0*/ 	.byte	0x04, 0x36
        /*00a2*/ 	.short	(.L_7376 - .L_7375)
.L_7375:
        /*00a4*/ 	.word	0x00000008
.L_7376:


//--------------------- .nv.info._Z32massMatrixMultiplyConstantKernelILi4ELi7ELi2EEviPKdS1_S1_S1_Pd --------------------------
	.section	.nv.info._Z32massMatrixMultiplyConstantKernelILi4ELi7ELi2EEviPKdS1_S1_S1_Pd,"",@"SHT_CUDA_INFO"
	.sectionflags	@""
	.align	4


	//----- nvinfo : EIATTR_CUDA_API_VERSION
	.align		4
        /*0000*/ 	.byte	0x04, 0x37
        /*0002*/ 	.short	(.L_7378 - .L_7377)
.L_7377:
        /*0004*/ 	.word	0x00000082


	//----- nvinfo : EIATTR_KPARAM_INFO
	.align		4
.L_7378:
        /*0008*/ 	.byte	0x04, 0x17
        /*000a*/ 	.short	(.L_7380 - .L_7379)
.L_7379:
        /*000c*/ 	.word	0x00000000
        /*0010*/ 	.short	0x0005
        /*0012*/ 	.short	0x0028
        /*0014*/ 	.byte	0x00, 0xf5, 0x21, 0x00


	//----- nvinfo : EIATTR_KPARAM_INFO
	.align		4
.L_7380:
        /*0018*/ 	.byte	0x04, 0x17
        /*001a*/ 	.short	(.L_7382 - .L_7381)
.L_7381:
        /*001c*/ 	.word	0x00000000
        /*0020*/ 	.short	0x0004
        /*0022*/ 	.short	0x0020
        /*0024*/ 	.byte	0x00, 0xf5, 0x21, 0x00


	//----- nvinfo : EIATTR_KPARAM_INFO
	.align		4
.L_7382:
        /*0028*/ 	.byte	0x04, 0x17
        /*002a*/ 	.short	(.L_7384 - .L_7383)
.L_7383:
        /*002c*/ 	.word	0x00000000
        /*0030*/ 	.short	0x0003
        /*0032*/ 	.short	0x0018
        /*0034*/ 	.byte	0x00, 0xf5, 0x21, 0x00


	//----- nvinfo : EIATTR_KPARAM_INFO
	.align		4
.L_7384:
        /*0038*/ 	.byte	0x04, 0x17
        /*003a*/ 	.short	(.L_7386 - .L_7385)
.L_7385:
        /*003c*/ 	.word	0x00000000
        /*0040*/ 	.short	0x0002
        /*0042*/ 	.short	0x0010
        /*0044*/ 	.byte	0x00, 0xf5, 0x21, 0x00


	//----- nvinfo : EIATTR_KPARAM_INFO
	.align		4
.L_7386:
        /*0048*/ 	.byte	0x04, 0x17
        /*004a*/ 	.short	(.L_7388 - .L_7387)
.L_7387:
        /*004c*/ 	.word	0x00000000
        /*0050*/ 	.short	0x0001
        /*0052*/ 	.short	0x0008
        /*0054*/ 	.byte	0x00, 0xf5, 0x21, 0x00


	//----- nvinfo : EIATTR_KPARAM_INFO
	.align		4
.L_7388:
        /*0058*/ 	.byte	0x04, 0x17
        /*005a*/ 	.short	(.L_7390 - .L_7389)
.L_7389:
        /*005c*/ 	.word	0x00000000
        /*0060*/ 	.short	0x0000
        /*0062*/ 	.short	0x0000
        /*0064*/ 	.byte	0x00, 0xf0, 0x11, 0x00


	//----- nvinfo : EIATTR_SPARSE_MMA_MASK
	.align		4
.L_7390:
        /*0068*/ 	.byte	0x03, 0x50
        /*006a*/ 	.short	0x0000


	//----- nvinfo : EIATTR_MAXREG_COUNT
	.align		4
        /*006c*/ 	.byte	0x03, 0x1b
        /*006e*/ 	.short	0x00ff


	//----- nvinfo : EIATTR_NUM_BARRIERS
	.align		4
        /*0070*/ 	.byte	0x02, 0x4c
        /*0072*/ 	.byte	0x01
	.zero		1


	//----- nvinfo : EIATTR_MERCURY_ISA_VERSION
	.align		4
        /*0074*/ 	.byte	0x03, 0x5f
        /*0076*/ 	.short	0x0101


	//----- nvinfo : EIATTR_VRC_CTA_INIT_COUNT
	.align		4
        /*0078*/ 	.byte	0x02, 0x4a
	.zero		1
	.zero		1


	//----- nvinfo : EIATTR_EXIT_INSTR_OFFSETS
	.align		4
        /*007c*/ 	.byte	0x04, 0x1c
        /*007e*/ 	.short	(.L_7392 - .L_7391)


	//   ....[0]....
.L_7391:
        /*0080*/ 	.word	0x00001700


	//   ....[1]....
        /*0084*/ 	.word	0x00001790


	//----- nvinfo : EIATTR_CRS_STACK_SIZE
	.align		4
.L_7392:
        /*0088*/ 	.byte	0x04, 0x1e
        /*008a*/ 	.short	(.L_7394 - .L_7393)
.L_7393:
        /*008c*/ 	.word	0x00000000


	//----- nvinfo : EIATTR_CBANK_PARAM_SIZE
	.align		4
.L_7394:
        /*0090*/ 	.byte	0x03, 0x19
        /*0092*/ 	.short	0x0030


	//----- nvinfo : EIATTR_PARAM_CBANK
	.align		4
        /*0094*/ 	.byte	0x04, 0x0a
        /*0096*/ 	.short	(.L_7396 - .L_7395)
	.align		4
.L_7395:
        /*0098*/ 	.word	index@(.nv.constant0._Z32massMatrixMultiplyConstantKernelILi4ELi7ELi2EEviPKdS1_S1_S1_Pd)
        /*009c*/ 	.short	0x0380
        /*009e*/ 	.short	0x0030


	//----- nvinfo : EIATTR_SW_WAR
	.align		4
.L_7396:
        /*00a0*/ 	.byte	0x04, 0x36
        /*00a2*/ 	.short	(.L_7398 - .L_7397)
.L_7397:
        /*00a4*/ 	.word	0x00000008
.L_7398:


//--------------------- .nv.info._Z32massMatrixMultiplyRegisterKernelILi4ELi7ELi2EEviPKdS1_S1_S1_Pd --------------------------
	.section	.nv.info._Z32massMatrixMultiplyRegisterKernelILi4ELi7ELi2EEviPKdS1_S1_S1_Pd,"",@"SHT_CUDA_INFO"
	.sectionflags	@""
	.align	4


	//----- nvinfo : EIATTR_CUDA_API_VERSION
	.align		4
        /*0000*/ 	.byte	0x04, 0x37
        /*0002*/ 	.short	(.L_7400 - .L_7399)
.L_7399:
        /*0004*/ 	.word	0x00000082


	//----- nvinfo : EIATTR_KPARAM_INFO
	.align		4
.L_7400:
        /*0008*/ 	.byte	0x04, 0x17
        /*000a*/ 	.short	(.L_7402 - .L_7401)
.L_7401:
        /*000c*/ 	.word	0x00000000
        /*0010*/ 	.short	0x0005
        /*0012*/ 	.short	0x0028
        /*0014*/ 	.byte	0x00, 0xf5, 0x21, 0x00


	//----- nvinfo : EIATTR_KPARAM_INFO
	.align		4
.L_7402:
        /*0018*/ 	.byte	0x04, 0x17
        /*001a*/ 	.short	(.L_7404 - .L_7403)
.L_7403:
        /*001c*/ 	.word	0x00000000
        /*0020*/ 	.short	0x0004
        /*0022*/ 	.short	0x0020
        /*0024*/ 	.byte	0x00, 0xf5, 0x21, 0x00


	//----- nvinfo : EIATTR_KPARAM_INFO
	.align		4
.L_7404:
        /*0028*/ 	.byte	0x04, 0x17
        /*002a*/ 	.short	(.L_7406 - .L_7405)
.L_7405:
        /*002c*/ 	.word	0x00000000
        /*0030*/ 	.short	0x0003
        /*0032*/ 	.short	0x0018
        /*0034*/ 	.byte	0x00, 0xf5, 0x21, 0x00


	//----- nvinfo : EIATTR_KPARAM_INFO
	.align		4
.L_7406:
        /*0038*/ 	.byte	0x04, 0x17
        /*003a*/ 	.short	(.L_7408 - .L_7407)
.L_7407:
        /*003c*/ 	.word	0x00000000
        /*0040*/ 	.short	0x0002
        /*0042*/ 	.short	0x0010
        /*0044*/ 	.byte	0x00, 0xf5, 0x21, 0x00


	//----- nvinfo : EIATTR_KPARAM_INFO
	.align		4
.L_7408:
        /*0048*/ 	.byte	0x04, 0x17
        /*004a*/ 	.short	(.L_7410 - .L_7409)
.L_7409:
        /*004c*/ 	.word	0x00000000
        /*0050*/ 	.short	0x0001
        /*0052*/ 	.short	0x0008
        /*0054*/ 	.byte	0x00, 0xf5, 0x21, 0x00


	//----- nvinfo : EIATTR_KPARAM_INFO
	.align		4
.L_7410:
        /*0058*/ 	.byte	0x04, 0x17
        /*005a*/ 	.short	(.L_7412 - .L_7411)
.L_7411:
        /*005c*/ 	.word	0x00000000
        /*0060*/ 	.short	0x0000
        /*0062*/ 	.short	0x0000
        /*0064*/ 	.byte	0x00, 0xf0, 0x11, 0x00


	//----- nvinfo : EIATTR_SPARSE_MMA_MASK
	.align		4
.L_7412:
        /*0068*/ 	.byte	0x03, 0x50
        /*006a*/ 	.short	0x0000


	//----- nvinfo : EIATTR_MAXREG_COUNT
	.align		4
        /*006c*/ 	.byte	0x03, 0x1b
        /*006e*/ 	.short	0x00ff


	//----- nvinfo : EIATTR_NUM_BARRIERS
	.align		4
        /*0070*/ 	.byte	0x02, 0x4c
        /*0072*/ 	.byte	0x01
	.zero		1


	//----- nvinfo : EIATTR_MERCURY_ISA_VERSION
	.align		4
        /*0074*/ 	.byte	0x03, 0x5f
        /*0076*/ 	.short	0x0101


	//----- nvinfo : EIATTR_VRC_CTA_INIT_COUNT
	.align		4
        /*0078*/ 	.byte	0x02, 0x4a
	.zero		1
	.zero		1


	//----- nvinfo : EIATTR_EXIT_INSTR_OFFSETS
	.align		4
        /*007c*/ 	.byte	0x04, 0x1c
        /*007e*/ 	.short	(.L_7414 - .L_7413)


	//   ....[0]....
.L_7413:
        /*0080*/ 	.word	0x00001620


	//   ....[1]....
        /*0084*/ 	.word	0x000016b0


	//----- nvinfo : EIATTR_CRS_STACK_SIZE
	.align		4
.L_7414:
        /*0088*/ 	.byte	0x04, 0x1e
        /*008a*/ 	.short	(.L_7416 - .L_7415)
.L_7415:
        /*008c*/ 	.word	0x00000000


	//----- nvinfo : EIATTR_CBANK_PARAM_SIZE
	.align		4
.L_7416:
        /*0090*/ 	.byte	0x03, 0x19
        /*0092*/ 	.short	0x0030


	//----- nvinfo : EIATTR_PARAM_CBANK
	.align		4
        /*0094*/ 	.byte	0x04, 0x0a
        /*0096*/ 	.short	(.L_7418 - .L_7417)
	.align		4
.L_7417:
        /*0098*/ 	.word	index@(.nv.constant0._Z32massMatrixMultiplyRegisterKernelILi4ELi7ELi2EEviPKdS1_S1_S1_Pd)
        /*009c*/ 	.short	0x0380
        /*009e*/ 	.short	0x0030


	//----- nvinfo : EIATTR_SW_WAR
	.align		4
.L_7418:
        /*00a0*/ 	.byte	0x04, 0x36
        /*00a2*/ 	.short	(.L_7420 - .L_7419)
.L_7419:
        /*00a4*/ 	.word	0x00000008
.L_7420:


//--------------------- .nv.info._Z42massMatrixMultiplyMonolithicConstantKernelILi4ELi6ELi3EEviPKdS1_S1_S1_Pd --------------------------
	.section	.nv.info._Z42massMatrixMultiplyMonolithicConstantKernelILi4ELi6ELi3EEviPKdS1_S1_S1_Pd,"",@"SHT_CUDA_INFO"
	.sectionflags	@""
	.align	4


	//----- nvinfo : EIATTR_CUDA_API_VERSION
	.align		4
        /*0000*/ 	.byte	0x04, 0x37
        /*0002*/ 	.short	(.L_7422 - .L_7421)
.L_7421:
        /*0004*/ 	.word	0x00000082


	//----- nvinfo : EIATTR_KPARAM_INFO
	.align		4
.L_7422:
        /*0008*/ 	.byte	0x04, 0x17
        /*000a*/ 	.short	(.L_7424 - .L_7423)
.L_7423:
        /*000c*/ 	.word	0x00000000
        /*0010*/ 	.short	0x0005
        /*0012*/ 	.short	0x0028
        /*0014*/ 	.byte	0x00, 0xf5, 0x21, 0x00


	//----- nvinfo : EIATTR_KPARAM_INFO
	.align		4
.L_7424:
        /*0018*/ 	.byte	0x04, 0x17
        /*001a*/ 	.short	(.L_7426 - .L_7425)
.L_7425:
        /*001c*/ 	.word	0x00000000
        /*0020*/ 	.short	0x0004
        /*0022*/ 	.short	0x0020
        /*0024*/ 	.byte	0x00, 0xf5, 0x21, 0x00


	//----- nvinfo : EIATTR_KPARAM_INFO
	.align		4
.L_7426:
        /*0028*/ 	.byte	0x04, 0x17
        /*002a*/ 	.short	(.L_7428 - .L_7427)
.L_7427:
        /*002c*/ 	.word	0x00000000
        /*0030*/ 	.short	0x0003
        /*0032*/ 	.short	0x0018
        /*0034*/ 	.byte	0x00, 0xf5, 0x21, 0x00


	//----- nvinfo : EIATTR_KPARAM_INFO
	.align		4
.L_7428:
        /*0038*/ 	.byte	0x04, 0x17
        /*003a*/ 	.short	(.L_7430 - .L_7429)
.L_7429:
        /*003c*/ 	.word	0x00000000
        /*0040*/ 	.short	0x0002
        /*0042*/ 	.short	0x0010
        /*0044*/ 	.byte	0x00, 0xf5, 0x21, 0x00


	//----- nvinfo : EIATTR_KPARAM_INFO
	.align		4
.L_7430:
        /*0048*/ 	.byte	0x04, 0x17
        /*004a*/ 	.short	(.L_7432 - .L_7431)
.L_7431:
        /*004c*/ 	.word	0x00000000
        /*0050*/ 	.short	0x0001
        /*0052*/ 	.short	0x0008
        /*0054*/ 	.byte	0x00, 0xf5, 0x21, 0x00


	//----- nvinfo : EIATTR_KPARAM_INFO
	.align		4
.L_7432:
        /*0058*/ 	.byte	0x04, 0x17
        /*005a*/ 	.short	(.L_7434 - .L_7433)
.L_7433:
        /*005c*/ 	.word	0x00000000
        /*0060*/ 	.short	0x0000
        /*0062*/ 	.short	0x0000
        /*0064*/ 	.byte	0x00, 0xf0, 0x11, 0x00


	//----- nvinfo : EIATTR_SPARSE_MMA_MASK
	.align		4
.L_7434:
        /*0068*/ 	.byte	0x03, 0x50
        /*006a*/ 	.short	0x0000


	//----- nvinfo : EIATTR_MAXREG_COUNT
	.align		4
        /*006c*/ 	.byte	0x03, 0x1b
        /*006e*/ 	.short	0x00ff


	//----- nvinfo : EIATTR_NUM_BARRIERS
	.align		4
        /*0070*/ 	.byte	0x02, 0x4c
        /*0072*/ 	.byte	0x01
	.zero		1


	//----- nvinfo : EIATTR_MERCURY_ISA_VERSION
	.align		4
        /*0074*/ 	.byte	0x03, 0x5f
        /*0076*/ 	.short	0x0101


	//----- nvinfo : EIATTR_VRC_CTA_INIT_COUNT
	.align		4
        /*0078*/ 	.byte	0x02, 0x4a
	.zero		1
	.zero		1


	//----- nvinfo : EIATTR_EXIT_INSTR_OFFSETS
	.align		4
        /*007c*/ 	.byte	0x04, 0x1c
        /*007e*/ 	.short	(.L_7436 - .L_7435)


	//   ....[0]....
.L_7435:
        /*0080*/ 	.word	0x00001620


	//   ....[1]....
        /*0084*/ 	.word	0x000016b0


	//----- nvinfo : EIATTR_CRS_STACK_SIZE
	.align		4
.L_7436:
        /*0088*/ 	.byte	0x04, 0x1e
        /*008a*/ 	.short	(.L_7438 - .L_7437)
.L_7437:
        /*008c*/ 	.word	0x00000000


	//----- nvinfo : EIATTR_CBANK_PARAM_SIZE
	.align		4
.L_7438:
        /*0090*/ 	.byte	0x03, 0x19
        /*0092*/ 	.short	0x0030


	//----- nvinfo : EIATTR_PARAM_CBANK
	.align		4
        /*0094*/ 	.byte	0x04, 0x0a
        /*0096*/ 	.short	(.L_7440 - .L_7439)
	.align		4
.L_7439:
        /*0098*/ 	.word	index@(.nv.constant0._Z42massMatrixMultiplyMonolithicConstantKernelILi4ELi6ELi3EEviPKdS1_S1_S1_Pd)
        /*009c*/ 	.short	0x0380
        /*009e*/ 	.short	0x0030


	//----- nvinfo : EIATTR_SW_WAR
	.align		4
.L_7440:
        /*00a0*/ 	.byte	0x04, 0x36
        /*00a2*/ 	.short	(.L_7442 - .L_7441)
.L_7441:
        /*00a4*/ 	.word	0x00000008
.L_7442:


//--------------------- .nv.info._Z40massMatrixMultiplyMonolithicGlobalKernelILi4ELi6ELi3EEviPKdS1_S1_S1_Pd --------------------------
	.section	.nv.info._Z40massMatrixMultiplyMonolithicGlobalKernelILi4ELi6ELi3EEviPKdS1_S1_S1_Pd,"",@"SHT_CUDA_INFO"
	.sectionflags	@""
	.align	4


	//----- nvinfo : EIATTR_CUDA_API_VERSION
	.align		4
        /*0000*/ 	.byte	0x04, 0x37
        /*0002*/ 	.short	(.L_7444 - .L_7443)
.L_7443:
        /*0004*/ 	.word	0x00000082


	//----- nvinfo : EIATTR_KPARAM_INFO
	.align		4
.L_7444:
        /*0008*/ 	.byte	0x04, 0x17
        /*000a*/ 	.short	(.L_7446 - .L_7445)
.L_7445:
        /*000c*/ 	.word	0x00000000
        /*0010*/ 	.short	0x0005
        /*0012*/ 	.short	0x0028
        /*0014*/ 	.byte	0x00, 0xf5, 0x21, 0x00


	//----- nvinfo : EIATTR_KPARAM_INFO
	.align		4
.L_7446:
        /*0018*/ 	.byte	0x04, 0x17
        /*001a*/ 	.short	(.L_7448 - .L_7447)
.L_7447:
        /*001c*/ 	.word	0x00000000
        /*0020*/ 	.short	0x0004
        /*0022*/ 	.short	0x0020
        /*0024*/ 	.byte	0x00, 0xf5, 0x21, 0x00


	//----- nvinfo : EIATTR_KPARAM_INFO
	.align		4
.L_7448:
        /*0028*/ 	.byte	0x04, 0x17
        /*002a*/ 	.short	(.L_7450 - .L_7449)
.L_7449:
        /*002c*/ 	.word	0x00000000
        /*0030*/ 	.short	0x0003
        /*0032*/ 	.short	0x0018
        /*0034*/ 	.byte	0x00, 0xf5, 0x21, 0x00


	//----- nvinfo : EIATTR_KPARAM_INFO
	.align		4
.L_7450:
        /*0038*/ 	.byte	0x04, 0x17
        /*003a*/ 	.short	(.L_7452 - .L_7451)
.L_7451:
        /*003c*/ 	.word	0x00000000
        /*0040*/ 	.short	0x0002
        /*0042*/ 	.short	0x0010
        /*0044*/ 	.byte	0x00, 0xf5, 0x21, 0x00


	//----- nvinfo : EIATTR_KPARAM_INFO
	.align		4
.L_7452:
        /*0048*/ 	.byte	0x04, 0x17
        /*004a*/ 	.short	(.L_7454 - .L_7453)
.L_7453:
        /*004c*/ 	.word	0x00000000
        /*0050*/ 	.short	0x0001
        /*0052*/ 	.short	0x0008
        /*0054*/ 	.byte	0x00, 0xf5, 0x21, 0x00


	//----- nvinfo : EIATTR_KPARAM_INFO
	.align		4
.L_7454:
        /*0058*/ 	.byte	0x04, 0x17
        /*005a*/ 	.short	(.L_7456 - .L_7455)
.L_7455:
        /*005c*/ 	.word	0x00000000
        /*0060*/ 	.short	0x0000
        /*0062*/ 	.short	0x0000
        /*0064*/ 	.byte	0x00, 0xf0, 0x11, 0x00


	//----- nvinfo : EIATTR_SPARSE_MMA_MASK
	.align		4
.L_7456:
        /*0068*/ 	.byte	0x03, 0x50
        /*006a*/ 	.short	0x0000


	//----- nvinfo : EIATTR_MAXREG_COUNT
	.align		4
        /*006c*/ 	.byte	0x03, 0x1b
        /*006e*/ 	.short	0x00ff


	//----- nvinfo : EIATTR_NUM_BARRIERS
	.align		4
        /*0070*/ 	.byte	0x02, 0x4c
        /*0072*/ 	.byte	0x01
	.zero		1


	//----- nvinfo : EIATTR_MERCURY_ISA_VERSION
	.align		4
        /*0074*/ 	.byte	0x03, 0x5f
        /*0076*/ 	.short	0x0101


	//----- nvinfo : EIATTR_VRC_CTA_INIT_COUNT
	.align		4
        /*0078*/ 	.byte	0x02, 0x4a
	.zero		1
	.zero		1


	//----- nvinfo : EIATTR_EXIT_INSTR_OFFSETS
	.align		4
        /*007c*/ 	.byte	0x04, 0x1c
        /*007e*/ 	.short	(.L_7458 - .L_7457)


	//   ....[0]....
.L_7457:
        /*0080*/ 	.word	0x00001550


	//   ....[1]....
        /*0084*/ 	.word	0x000015e0


	//----- nvinfo : EIATTR_CRS_STACK_SIZE
	.align		4
.L_7458:
        /*0088*/ 	.byte	0x04, 0x1e
        /*008a*/ 	.short	(.L_7460 - .L_7459)
.L_7459:
        /*008c*/ 	.word	0x00000000


	//----- nvinfo : EIATTR_CBANK_PARAM_SIZE
	.align		4
.L_7460:
        /*0090*/ 	.byte	0x03, 0x19
        /*0092*/ 	.short	0x0030


	//----- nvinfo : EIATTR_PARAM_CBANK
	.align		4
        /*0094*/ 	.byte	0x04, 0x0a
        /*0096*/ 	.short	(.L_7462 - .L_7461)
	.align		4
.L_7461:
        /*0098*/ 	.word	index@(.nv.constant0._Z40massMatrixMultiplyMonolithicGlobalKernelILi4ELi6ELi3EEviPKdS1_S1_S1_Pd)
        /*009c*/ 	.short	0x0380
        /*009e*/ 	.short	0x0030


	//----- nvinfo : EIATTR_SW_WAR
	.align		4
.L_7462:
        /*00a0*/ 	.byte	0x04, 0x36
        /*00a2*/ 	.short	(.L_7464 - .L_7463)
.L_7463:
        /*00a4*/ 	.word	0x00000008
.L_7464:


//--------------------- .nv.info._Z30massMatrixMultiplyGlobalKernelILi4ELi6ELi3EEviPKdS1_S1_S1_Pd --------------------------
	.section	.nv.info._Z30massMatrixMultiplyGlobalKernelILi4ELi6ELi3EEviPKdS1_S1_S1_Pd,"",@"SHT_CUDA_INFO"
	.sectionflags	@""
	.align	4


	//----- nvinfo : EIATTR_CUDA_API_VERSION
	.align		4
        /*0000*/ 	.byte	0x04, 0x37
        /*0002*/ 	.short	(.L_7466 - .L_7465)
.L_7465:
        /*0004*/ 	.word	0x00000082


	//----- nvinfo : EIATTR_KPARAM_INFO
	.align		4
.L_7466:
        /*0008*/ 	.byte	0x04, 0x17
        /*000a*/ 	.short	(.L_7468 - .L_7467)
.L_7467:
        /*000c*/ 	.word	0x00000000
        /*0010*/ 	.short	0x0005
        /*0012*/ 	.short	0x0028
        /*0014*/ 	.byte	0x00, 0xf5, 0x21, 0x00


	//----- nvinfo : EIATTR_KPARAM_INFO
	.align		4
.L_7468:
        /*0018*/ 	.byte	0x04, 0x17
        /*001a*/ 	.short	(.L_7470 - .L_7469)
.L_7469:
        /*001c*/ 	.word	0x00000000
        /*0020*/ 	.short	0x0004
        /*0022*/ 	.short	0x0020
        /*0024*/ 	.byte	0x00, 0xf5, 0x21, 0x00


	//----- nvinfo : EIATTR_KPARAM_INFO
	.align		4
.L_7470:
        /*0028*/ 	.byte	0x04, 0x17
        /*002a*/ 	.short	(.L_7472 - .L_7471)
.L_7471:
        /*002c*/ 	.word	0x00000000
        /*0030*/ 	.short	0x0003
        /*0032*/ 	.short	0x0018
        /*0034*/ 	.byte	0x00, 0xf5, 0x21, 0x00


	//----- nvinfo : EIATTR_KPARAM_INFO
	.align		4
.L_7472:
        /*0038*/ 	.byte	0x04, 0x17
        /*003a*/ 	.short	(.L_7474 - .L_7473)
.L_7473:
        /*003c*/ 	.word	0x00000000
        /*0040*/ 	.short	0x0002
        /*0042*/ 	.short	0x0010
        /*0044*/ 	.byte	0x00, 0xf5, 0x21, 0x00


	//----- nvinfo : EIATTR_KPARAM_INFO
	.align		4
.L_7474:
        /*0048*/ 	.byte	0x04, 0x17
        /*004a*/ 	.short	(.L_7476 - .L_7475)
.L_7475:
        /*004c*/ 	.word	0x00000000
        /*0050*/ 	.short	0x0001
        /*0052*/ 	.short	0x0008
        /*0054*/ 	.byte	0x00, 0xf5, 0x21, 0x00


	//----- nvinfo : EIATTR_KPARAM_INFO
	.align		4
.L_7476:
        /*0058*/ 	.byte	0x04, 0x17
        /*005a*/ 	.short	(.L_7478 - .L_7477)
.L_7477:
        /*005c*/ 	.word	0x00000000
        /*0060*/ 	.short	0x0000
        /*0062*/ 	.short	0x0000
        /*0064*/ 	.byte	0x00, 0xf0, 0x11, 0x00


	//----- nvinfo : EIATTR_SPARSE_MMA_MASK
	.align		4
.L_7478:
        /*0068*/ 	.byte	0x03, 0x50
        /*006a*/ 	.short	0x0000


	//----- nvinfo : EIATTR_MAXREG_COUNT
	.align		4
        /*006c*/ 	.byte	0x03, 0x1b
        /*006e*/ 	.short	0x00ff


	//----- nvinfo : EIATTR_NUM_BARRIERS
	.align		4
        /*0070*/ 	.byte	0x02, 0x4c
        /*0072*/ 	.byte	0x01
	.zero		1


	//----- nvinfo : EIATTR_MERCURY_ISA_VERSION
	.align		4
        /*0074*/ 	.byte	0x03, 0x5f
        /*0076*/ 	.short	0x0101


	//----- nvinfo : EIATTR_VRC_CTA_INIT_COUNT
	.align		4
        /*0078*/ 	.byte	0x02, 0x4a
	.zero		1
	.zero		1


	//----- nvinfo : EIATTR_EXIT_INSTR_OFFSETS
	.align		4
        /*007c*/ 	.byte	0x04, 0x1c
        /*007e*/ 	.short	(.L_7480 - .L_7479)


	//   ....[0]....
.L_7479:
        /*0080*/ 	.word	0x00001280


	//   ....[1]....
        /*0084*/ 	.word	0x00001310


	//----- nvinfo : EIATTR_CRS_STACK_SIZE
	.align		4
.L_7480:
        /*0088*/ 	.byte	0x04, 0x1e
        /*008a*/ 	.short	(.L_7482 - .L_7481)
.L_7481:
        /*008c*/ 	.word	0x00000000


	//----- nvinfo : EIATTR_CBANK_PARAM_SIZE
	.align		4
.L_7482:
        /*0090*/ 	.byte	0x03, 0x19
        /*0092*/ 	.short	0x0030


	//----- nvinfo : EIATTR_PARAM_CBANK
	.align		4
        /*0094*/ 	.byte	0x04, 0x0a
        /*0096*/ 	.short	(.L_7484 - .L_7483)
	.align		4
.L_7483:
        /*0098*/ 	.word	index@(.nv.constant0._Z30massMatrixMultiplyGlobalKernelILi4ELi6ELi3EEviPKdS1_S1_S1_Pd)
        /*009c*/ 	.short	0x0380
        /*009e*/ 	.short	0x0030


	//----- nvinfo : EIATTR_SW_WAR
	.align		4
.L_7484:
        /*00a0*/ 	.byte	0x04, 0x36
        /*00a2*/ 	.short	(.L_7486 - .L_7485)
.L_7485:
        /*00a4*/ 	.word	0x00000008
.L_7486:


//--------------------- .nv.info._Z30massMatrixMultiplySharedKernelILi4ELi6ELi3EEviPKdS1_S1_S1_Pd --------------------------
	.section	.nv.info._Z30massMatrixMultiplySharedKernelILi4ELi6ELi3EEviPKdS1_S1_S1_Pd,"",@"SHT_CUDA_INFO"
	.sectionflags	@""
	.align	4


	//----- nvinfo : EIATTR_CUDA_API_VERSION
	.align		4
        /*0000*/ 	.byte	0x04, 0x37
        /*0002*/ 	.short	(.L_7488 - .L_7487)
.L_7487:
        /*0004*/ 	.word	0x00000082


	//----- nvinfo : EIATTR_KPARAM_INFO
	.align		4
.L_7488:
        /*0008*/ 	.byte	0x04, 0x17
        /*000a*/ 	.short	(.L_7490 - .L_7489)
.L_7489:
        /*000c*/ 	.word	0x00000000
        /*0010*/ 	.short	0x0005
        /*0012*/ 	.short	0x0028
        /*0014*/ 	.byte	0x00, 0xf5, 0x21, 0x00


	//----- nvinfo : EIATTR_KPARAM_INFO
	.align		4
.L_7490:
        /*0018*/ 	.byte	0x04, 0x17
        /*001a*/ 	.short	(.L_7492 - .L_7491)
.L_7491:
        /*001c*/ 	.word	0x00000000
        /*0020*/ 	.short	0x0004
        /*0022*/ 	.short	0x0020
        /*0024*/ 	.byte	0x00, 0xf5, 0x21, 0x00


	//----- nvinfo : EIATTR_KPARAM_INFO
	.align		4
.L_7492:
        /*0028*/ 	.byte	0x04, 0x17
        /*002a*/ 	.short	(.L_7494 - .L_7493)
.L_7493:
        /*002c*/ 	.word	0x00000000
        /*0030*/ 	.short	0x0003
        /*0032*/ 	.short	0x0018
        /*0034*/ 	.byte	0x00, 0xf5, 0x21, 0x00


	//----- nvinfo : EIATTR_KPARAM_INFO
	.align		4
.L_7494:
        /*0038*/ 	.byte	0x04, 0x17
        /*003a*/ 	.short	(.L_7496 - .L_7495)
.L_7495:
        /*003c*/ 	.word	0x00000000
        /*0040*/ 	.short	0x0002
        /*0042*/ 	.short	0x0010
        /*0044*/ 	.byte	0x00, 0xf5, 0x21, 0x00


	//----- nvinfo : EIATTR_KPARAM_INFO
	.align		4
.L_7496:
        /*0048*/ 	.byte	0x04, 0x17
        /*004a*/ 	.short	(.L_7498 - .L_7497)
.L_7497:
        /*004c*/ 	.word	0x00000000
        /*0050*/ 	.short	0x0001
        /*0052*/ 	.short	0x0008
        /*0054*/ 	.byte	0x00, 0xf5, 0x21, 0x00


	//----- nvinfo : EIATTR_KPARAM_INFO
	.align		4
.L_7498:
        /*0058*/ 	.byte	0x04, 0x17
        /*005a*/ 	.short	(.L_7500 - .L_7499)
.L_7499:
        /*005c*/ 	.word	0x00000000
        /*0060*/ 	.short	0x0000
        /*0062*/ 	.short	0x0000
        /*0064*/ 	.byte	0x00, 0xf0, 0x11, 0x00


	//----- nvinfo : EIATTR_SPARSE_MMA_MASK
	.align		4
.L_7500:
        /*0068*/ 	.byte	0x03, 0x50
        /*006a*/ 	.short	0x0000


	//----- nvinfo : EIATTR_MAXREG_COUNT
	.align		4
        /*006c*/ 	.byte	0x03, 0x1b
        /*006e*/ 	.short	0x00ff


	//----- nvinfo : EIATTR_NUM_BARRIERS
	.align		4
        /*0070*/ 	.byte	0x02, 0x4c
        /*0072*/ 	.byte	0x01
	.zero		1


	//----- nvinfo : EIATTR_MERCURY_ISA_VERSION
	.align		4
        /*0074*/ 	.byte	0x03, 0x5f
        /*0076*/ 	.short	0x0101


	//----- nvinfo : EIATTR_VRC_CTA_INIT_COUNT
	.align		4
        /*0078*/ 	.byte	0x02, 0x4a
	.zero		1
	.zero		1


	//----- nvinfo : EIATTR_EXIT_INSTR_OFFSETS
	.align		4
        /*007c*/ 	.byte	0x04, 0x1c
        /*007e*/ 	.short	(.L_7502 - .L_7501)


	//   ....[0]....
.L_7501:
        /*0080*/ 	.word	0x00001350


	//   ....[1]....
        /*0084*/ 	.word	0x000013e0


	//----- nvinfo : EIATTR_CRS_STACK_SIZE
	.align		4
.L_7502:
        /*0088*/ 	.byte	0x04, 0x1e
        /*008a*/ 	.short	(.L_7504 - .L_7503)
.L_7503:
        /*008c*/ 	.word	0x00000000


	//----- nvinfo : EIATTR_CBANK_PARAM_SIZE
	.align		4
.L_7504:
        /*0090*/ 	.byte	0x03, 0x19
        /*0092*/ 	.short	0x0030


	//----- nvinfo : EIATTR_PARAM_CBANK
	.align		4
        /*0094*/ 	.byte	0x04, 0x0a
        /*0096*/ 	.short	(.L_7506 - .L_7505)
	.align		4
.L_7505:
        /*0098*/ 	.word	index@(.nv.constant0._Z30massMatrixMultiplySharedKernelILi4ELi6ELi3EEviPKdS1_S1_S1_Pd)
        /*009c*/ 	.short	0x0380
        /*009e*/ 	.short	0x0030


	//----- nvinfo : EIATTR_SW_WAR
	.align		4
.L_7506:
        /*00a0*/ 	.byte	0x04, 0x36
        /*00a2*/ 	.short	(.L_7508 - .L_7507)
.L_7507:
        /*00a4*/ 	.word	0x00000008
.L_7508:


//--------------------- .nv.info._Z32massMatrixMultiplyConstantKernelILi4ELi6ELi3EEviPKdS1_S1_S1_Pd --------------------------
	.section	.nv.info._Z32massMatrixMultiplyConstantKernelILi4ELi6ELi3EEviPKdS1_S1_S1_Pd,"",@"SHT_CUDA_INFO"
	.sectionflags	@""
	.align	4


	//----- nvinfo : EIATTR_CUDA_API_VERSION
	.align		4
        /*0000*/ 	.byte	0x04, 0x37
        /*0002*/ 	.short	(.L_7510 - .L_7509)
.L_7509:
        /*0004*/ 	.word	0x00000082


	//----- nvinfo : EIATTR_KPARAM_INFO
	.align		4
.L_7510:
        /*0008*/ 	.byte	0x04, 0x17
        /*000a*/ 	.short	(.L_7512 - .L_7511)
.L_7511:
        /*000c*/ 	.word	0x00000000
        /*0010*/ 	.short	0x0005
        /*0012*/ 	.short	0x0028
        /*0014*/ 	.byte	0x00, 0xf5, 0x21, 0x00


	//----- nvinfo : EIATTR_KPARAM_INFO
	.align		4
.L_7512:
        /*0018*/ 	.byte	0x04, 0x17
        /*001a*/ 	.short	(.L_7514 - .L_7513)
.L_7513:
        /*001c*/ 	.word	0x00000000
        /*0020*/ 	.short	0x0004
        /*0022*/ 	.short	0x0020
        /*0024*/ 	.byte	0x00, 0xf5, 0x21, 0x00


	//----- nvinfo : EIATTR_KPARAM_INFO
	.align		4
.L_7514:
        /*0028*/ 	.byte	0x04, 0x17
        /*002a*/ 	.short	(.L_7516 - .L_7515)
.L_7515:
        /*002c*/ 	.word	0x00000000
        /*0030*/ 	.short	0x0003
        /*0032*/ 	.short	0x0018
        /*0034*/ 	.byte	0x00, 0xf5, 0x21, 0x00


	//----- nvinfo : EIATTR_KPARAM_INFO
	.align		4
.L_7516:
        /*0038*/ 	.byte	0x04, 0x17
        /*003a*/ 	.short	(.L_7518 - .L_7517)
.L_7517:
        /*003c*/ 	.word	0x00000000
        /*0040*/ 	.short	0x0002
        /*0042*/ 	.short	0x0010
        /*0044*/ 	.byte	0x00, 0xf5, 0x21, 0x00


	//----- nvinfo : EIATTR_KPARAM_INFO
	.align		4
.L_7518:
        /*0048*/ 	.byte	0x04, 0x17
        /*004a*/ 	.short	(.L_7520 - .L_7519)
.L_7519:
        /*004c*/ 	.word	0x00000000
        /*0050*/ 	.short	0x0001
        /*0052*/ 	.short	0x0008
        /*0054*/ 	.byte	0x00, 0xf5, 0x21, 0x00


	//----- nvinfo : EIATTR_KPARAM_INFO
	.align		4
.L_7520:
        /*0058*/ 	.byte	0x04, 0x17
        /*005a*/ 	.short	(.L_7522 - .L_7521)
.L_7521:
        /*005c*/ 	.word	0x00000000
        /*0060*/ 	.short	0x0000
        /*0062*/ 	.short	0x0000
        /*0064*/ 	.byte	0x00, 0xf0, 0x11, 0x00


	//----- nvinfo : EIATTR_SPARSE_MMA_MASK
	.align		4
.L_7522:
        /*0068*/ 	.byte	0x03, 0x50
        /*006a*/ 	.short	0x0000


	//----- nvinfo : EIATTR_MAXREG_COUNT
	.align		4
        /*006c*/ 	.byte	0x03, 0x1b
        /*006e*/ 	.short	0x00ff


	//----- nvinfo : EIATTR_NUM_BARRIERS
	.align		4
        /*0070*/ 	.byte	0x02, 0x4c
        /*0072*/ 	.byte	0x01
	.zero		1


	//----- nvinfo : EIATTR_MERCURY_ISA_VERSION
	.align		4
        /*0074*/ 	.byte	0x03, 0x5f
        /*0076*/ 	.short	0x0101


	//----- nvinfo : EIATTR_VRC_CTA_INIT_COUNT
	.align		4
        /*0078*/ 	.byte	0x02, 0x4a
	.zero		1
	.zero		1


	//----- nvinfo : EIATTR_EXIT_INSTR_OFFSETS
	.align		4
        /*007c*/ 	.byte	0x04, 0x1c
        /*007e*/ 	.short	(.L_7524 - .L_7523)


	//   ....[0]....
.L_7523:
        /*0080*/ 	.word	0x00001290


	//   ....[1]....
        /*0084*/ 	.word	0x00001320


	//----- nvinfo : EIATTR_CRS_STACK_SIZE
	.align		4
.L_7524:
        /*0088*/ 	.byte	0x04, 0x1e
        /*008a*/ 	.short	(.L_7526 - .L_7525)
.L_7525:
        /*008c*/ 	.word	0x00000000


	//----- nvinfo : EIATTR_CBANK_PARAM_SIZE
	.align		4
.L_7526:
        /*0090*/ 	.byte	0x03, 0x19
        /*0092*/ 	.short	0x0030


	//----- nvinfo : EIATTR_PARAM_CBANK
	.align		4
        /*0094*/ 	.byte	0x04, 0x0a
        /*0096*/ 	.short	(.L_7528 - .L_7527)
	.align		4
.L_7527:
        /*0098*/ 	.word	index@(.nv.constant0._Z32massMatrixMultiplyConstantKernelILi4ELi6ELi3EEviPKdS1_S1_S1_Pd)
        /*009c*/ 	.short	0x0380
        /*009e*/ 	.short	0x0030


	//----- nvinfo : EIATTR_SW_WAR
	.align		4
.L_7528:
        /*00a0*/ 	.byte	0x04, 0x36
        /*00a2*/ 	.short	(.L_7530 - .L_7529)
.L_7529:
        /*00a4*/ 	.word	0x00000008
.L_7530:


//--------------------- .nv.info._Z32massMatrixMultiplyRegisterKernelILi4ELi6ELi3EEviPKdS1_S1_S1_Pd --------------------------
	.section	.nv.info._Z32massMatrixMultiplyRegisterKernelILi4ELi6ELi3EEviPKdS1_S1_S1_Pd,"",@"SHT_CUDA_INFO"
	.sectionflags	@""
	.align	4


	//----- nvinfo : EIATTR_CUDA_API_VERSION
	.align		4
        /*0000*/ 	.byte	0x04, 0x37
        /*0002*/ 	.short	(.L_7532 - .L_7531)
.L_7531:
        /*0004*/ 	.word	0x00000082


	//----- nvinfo : EIATTR_KPARAM_INFO
	.align		4
.L_7532:
        /*0008*/ 	.byte	0x04, 0x17
        /*000a*/ 	.short	(.L_7534 - .L_7533)
.L_7533:
        /*000c*/ 	.word	0x00000000
        /*0010*/ 	.short	0x0005
        /*0012*/ 	.short	0x0028
        /*0014*/ 	.byte	0x00, 0xf5, 0x21, 0x00


	//----- nvinfo : EIATTR_KPARAM_INFO
	.align		4
.L_7534:
        /*0018*/ 	.byte	0x04, 0x17
        /*001a*/ 	.short	(.L_7536 - .L_7535)
.L_7535:
        /*001c*/ 	.word	0x00000000
        /*0020*/ 	.short	0x0004
        /*0022*/ 	.short	0x0020
        /*0024*/ 	.byte	0x00, 0xf5, 0x21, 0x00


	//----- nvinfo : EIATTR_KPARAM_INFO
	.align		4
.L_7536:
        /*0028*/ 	.byte	0x04, 0x17
        /*002a*/ 	.short	(.L_7538 - .L_7537)
.L_7537:
        /*002c*/ 	.word	0x00000000
        /*0030*/ 	.short	0x0003
        /*0032*/ 	.short	0x0018
        /*0034*/ 	.byte	0x00, 0xf5, 0x21, 0x00


	//----- nvinfo : EIATTR_KPARAM_INFO
	.align		4
.L_7538:
        /*0038*/ 	.byte	0x04, 0x17
        /*003a*/ 	.short	(.L_7540 - .L_7539)
.L_7539:
        /*003c*/ 	.word	0x00000000
        /*0040*/ 	.short	0x0002
        /*0042*/ 	.short	0x0010
        /*0044*/ 	.byte	0x00, 0xf5, 0x21, 0x00


	//----- nvinfo : EIATTR_KPARAM_INFO
	.align		4
.L_7540:
        /*0048*/ 	.byte	0x04, 0x17
        /*004a*/ 	.short	(.L_7542 - .L_7541)
.L_7541:
        /*004c*/ 	.word	0x00000000
        /*0050*/ 	.short	0x0001
        /*0052*/ 	.short	0x0008
        /*0054*/ 	.byte	0x00, 0xf5, 0x21, 0x00


	//----- nvinfo : EIATTR_KPARAM_INFO
	.align		4
.L_7542:
        /*0058*/ 	.byte	0x04, 0x17
        /*005a*/ 	.short	(.L_7544 - .L_7543)
.L_7543:
        /*005c*/ 	.word	0x00000000
        /*0060*/ 	.short	0x0000
        /*0062*/ 	.short	0x0000
        /*0064*/ 	.byte	0x00, 0xf0, 0x11, 0x00


	//----- nvinfo : EIATTR_SPARSE_MMA_MASK
	.align		4
.L_7544:
        /*0068*/ 	.byte	0x03, 0x50
        /*006a*/ 	.short	0x0000


	//----- nvinfo : EIATTR_MAXREG_COUNT
	.align		4
        /*006c*/ 	.byte	0x03, 0x1b
        /*006e*/ 	.short	0x00ff


	//----- nvinfo : EIATTR_NUM_BARRIERS
	.align		4
        /*0070*/ 	.byte	0x02, 0x4c
        /*0072*/ 	.byte	0x01
	.zero		1


	//----- nvinfo : EIATTR_MERCURY_ISA_VERSION
	.align		4
        /*0074*/ 	.byte	0x03, 0x5f
        /*0076*/ 	.short	0x0101


	//----- nvinfo : EIATTR_VRC_CTA_INIT_COUNT
	.align		4
        /*0078*/ 	.byte	0x02, 0x4a
	.zero		1
	.zero		1


	//----- nvinfo : EIATTR_EXIT_INSTR_OFFSETS
	.align		4
        /*007c*/ 	.byte	0x04, 0x1c
        /*007e*/ 	.short	(.L_7546 - .L_7545)


	//   ....[0]....
.L_7545:
        /*0080*/ 	.word	0x00001350


	//   ....[1]....
        /*0084*/ 	.word	0x000013e0


	//----- nvinfo : EIATTR_CRS_STACK_SIZE
	.align		4
.L_7546:
        /*0088*/ 	.byte	0x04, 0x1e
        /*008a*/ 	.short	(.L_7548 - .L_7547)
.L_7547:
        /*008c*/ 	.word	0x00000000


	//----- nvinfo : EIATTR_CBANK_PARAM_SIZE
	.align		4
.L_7548:
        /*0090*/ 	.byte	0x03, 0x19
        /*0092*/ 	.short	0x0030


	//----- nvinfo : EIATTR_PARAM_CBANK
	.align		4
        /*0094*/ 	.byte	0x04, 0x0a
        /*0096*/ 	.short	(.L_7550 - .L_7549)
	.align		4
.L_7549:
        /*0098*/ 	.word	index@(.nv.constant0._Z32massMatrixMultiplyRegisterKernelILi4ELi6ELi3EEviPKdS1_S1_S1_Pd)
        /*009c*/ 	.short	0x0380
        /*009e*/ 	.short	0x0030


	//----- nvinfo : EIATTR_SW_WAR
	.align		4
.L_7550:
        /*00a0*/ 	.byte	0x04, 0x36
        /*00a2*/ 	.short	(.L_7552 - .L_7551)
.L_7551:
        /*00a4*/ 	.word	0x00000008
.L_7552:


//--------------------- .nv.info._Z42massMatrixMultiplyMonolithicConstantKernelILi4ELi5ELi5EEviPKdS1_S1_S1_Pd --------------------------
	.section	.nv.info._Z42massMatrixMultiplyMonolithicConstantKernelILi4ELi5ELi5EEviPKdS1_S1_S1_Pd,"",@"SHT_CUDA_INFO"
	.sectionflags	@""
	.align	4


	//----- nvinfo : EIATTR_CUDA_API_VERSION
	.align		4
        /*0000*/ 	.byte	0x04, 0x37
        /*0002*/ 	.short	(.L_7554 - .L_7553)
.L_7553:
        /*0004*/ 	.word	0x00000082


	//----- nvinfo : EIATTR_KPARAM_INFO
	.align		4
.L_7554:
        /*0008*/ 	.byte	0x04, 0x17
        /*000a*/ 	.short	(.L_7556 - .L_7555)
.L_7555:
        /*000c*/ 	.word	0x00000000
        /*0010*/ 	.short	0x0005
        /*0012*/ 	.short	0x0028
        /*0014*/ 	.byte	0x00, 0xf5, 0x21, 0x00


	//----- nvinfo : EIATTR_KPARAM_INFO
	.align		4
.L_7556:
        /*0018*/ 	.byte	0x04, 0x17
        /*001a*/ 	.short	(.L_7558 - .L_7557)
.L_7557:
        /*001c*/ 	.word	0x00000000
        /*0020*/ 	.short	0x0004
        /*0022*/ 	.short	0x0020
        /*0024*/ 	.byte	0x00, 0xf5, 0x21, 0x00


	//----- nvinfo : EIATTR_KPARAM_INFO
	.align		4
.L_7558:
        /*0028*/ 	.byte	0x04, 0x17
        /*002a*/ 	.short	(.L_7560 - .L_7559)
.L_7559:
        /*002c*/ 	.word	0x00000000
        /*0030*/ 	.short	0x0003
        /*0032*/ 	.short	0x0018
        /*0034*/ 	.byte	0x00, 0xf5, 0x21, 0x00


	//----- nvinfo : EIATTR_KPARAM_INFO
	.align		4
.L_7560:
        /*0038*/ 	.byte	0x04, 0x17
        /*003a*/ 	.short	(.L_7562 - .L_7561)
.L_7561:
        /*003c*/ 	.word	0x00000000
        /*0040*/ 	.short	0x0002
        /*0042*/ 	.short	0x0010
        /*0044*/ 	.byte	0x00, 0xf5, 0x21, 0x00


	//----- nvinfo : EIATTR_KPARAM_INFO
	.align		4
.L_7562:
        /*0048*/ 	.byte	0x04, 0x17
        /*004a*/ 	.short	(.L_7564 - .L_7563)
.L_7563:
        /*004c*/ 	.word	0x00000000
        /*0050*/ 	.short	0x0001
        /*0052*/ 	.short	0x0008
        /*0054*/ 	.byte	0x00, 0xf5, 0x21, 0x00


	//----- nvinfo : EIATTR_KPARAM_INFO
	.align		4
.L_7564:
        /*0058*/ 	.byte	0x04, 0x17
        /*005a*/ 	.short	(.L_7566 - .L_7565)
.L_7565:
        /*005c*/ 	.word	0x00000000
        /*0060*/ 	.short	0x0000
        /*0062*/ 	.short	0x0000
        /*0064*/ 	.byte	0x00, 0xf0, 0x11, 0x00


	//----- nvinfo : EIATTR_SPARSE_MMA_MASK
	.align		4
.L_7566:
        /*0068*/ 	.byte	0x03, 0x50
        /*006a*/ 	.short	0x0000


	//----- nvinfo : EIATTR_MAXREG_COUNT
	.align		4
        /*006c*/ 	.byte	0x03, 0x1b
        /*006e*/ 	.short	0x00ff


	//----- nvinfo : EIATTR_NUM_BARRIERS
	.align		4
        /*0070*/ 	.byte	0x02, 0x4c
        /*0072*/ 	.byte	0x01
	.zero		1


	//----- nvinfo : EIATTR_MERCURY_ISA_VERSION
	.align		4
        /*0074*/ 	.byte	0x03, 0x5f
        /*0076*/ 	.short	0x0101


	//----- nvinfo : EIATTR_VRC_CTA_INIT_COUNT
	.align		4
        /*0078*/ 	.byte	0x02, 0x4a
	.zero		1
	.zero		1


	//----- nvinfo : EIATTR_EXIT_INSTR_OFFSETS
	.align		4
        /*007c*/ 	.byte	0x04, 0x1c
        /*007e*/ 	.short	(.L_7568 - .L_7567)


	//   ....[0]....
.L_7567:
        /*0080*/ 	.word	0x000013c0


	//   ....[1]....
        /*0084*/ 	.word	0x00001450


	//----- nvinfo : EIATTR_CRS_STACK_SIZE
	.align		4
.L_7568:
        /*0088*/ 	.byte	0x04, 0x1e
        /*008a*/ 	.short	(.L_7570 - .L_7569)
.L_7569:
        /*008c*/ 	.word	0x00000000


	//----- nvinfo : EIATTR_CBANK_PARAM_SIZE
	.align		4
.L_7570:
        /*0090*/ 	.byte	0x03, 0x19
        /*0092*/ 	.short	0x0030


	//----- nvinfo : EIATTR_PARAM_CBANK
	.align		4
        /*0094*/ 	.byte	0x04, 0x0a
        /*0096*/ 	.short	(.L_7572 - .L_7571)
	.align		4
.L_7571:
        /*0098*/ 	.word	index@(.nv.constant0._Z42massMatrixMultiplyMonolithicConstantKernelILi4ELi5ELi5EEviPKdS1_S1_S1_Pd)
        /*009c*/ 	.short	0x0380
        /*009e*/ 	.short	0x0030


	//----- nvinfo : EIATTR_SW_WAR
	.align		4
.L_7572:
        /*00a0*/ 	.byte	0x04, 0x36
        /*00a2*/ 	.short	(.L_7574 - .L_7573)
.L_7573:
        /*00a4*/ 	.word	0x00000008
.L_7574:


//--------------------- .nv.info._Z40massMatrixMultiplyMonolithicGlobalKernelILi4ELi5ELi5EEviPKdS1_S1_S1_Pd --------------------------
	.section	.nv.info._Z40massMatrixMultiplyMonolithicGlobalKernelILi4ELi5ELi5EEviPKdS1_S1_S1_Pd,"",@"SHT_CUDA_INFO"
	.sectionflags	@""
	.align	4


	//----- nvinfo : EIATTR_CUDA_API_VERSION
	.align		4
        /*0000*/ 	.byte	0x04, 0x37
        /*0002*/ 	.short	(.L_7576 - .L_7575)
.L_7575:
        /*0004*/ 	.word	0x00000082


	//----- nvinfo : EIATTR_KPARAM_INFO
	.align		4
.L_7576:
        /*0008*/ 	.byte	0x04, 0x17
        /*000a*/ 	.short	(.L_7578 - .L_7577)
.L_7577:
        /*000c*/ 	.word	0x00000000
        /*0010*/ 	.short	0x0005
        /*0012*/ 	.short	0x0028
        /*0014*/ 	.byte	0x00, 0xf5, 0x21, 0x00


	//----- nvinfo : EIATTR_KPARAM_INFO
	.align		4
.L_7578:
        /*0018*/ 	.byte	0x04, 0x17
        /*001a*/ 	.short	(.L_7580 - .L_7579)
.L_7579:
        /*001c*/ 	.word	0x00000000
        /*0020*/ 	.short	0x0004
        /*0022*/ 	.short	0x0020
        /*0024*/ 	.byte	0x00, 0xf5, 0x21, 0x00


	//----- nvinfo : EIATTR_KPARAM_INFO
	.align		4
.L_7580:
        /*0028*/ 	.byte	0x04, 0x17
        /*002a*/ 	.short	(.L_7582 - .L_7581)
.L_7581:
        /*002c*/ 	.word	0x00000000
        /*0030*/ 	.short	0x0003
        /*0032*/ 	.short	0x0018
        /*0034*/ 	.byte	0x00, 0xf5, 0x21, 0x00


	//----- nvinfo : EIATTR_KPARAM_INFO
	.align		4
.L_7582:
        /*0038*/ 	.byte	0x04, 0x17
        /*003a*/ 	.short	(.L_7584 - .L_7583)
.L_7583:
        /*003c*/ 	.word	0x00000000
        /*0040*/ 	.short	0x0002
        /*0042*/ 	.short	0x0010
        /*0044*/ 	.byte	0x00, 0xf5, 0x21, 0x00


	//----- nvinfo : EIATTR_KPARAM_INFO
	.align		4
.L_7584:
        /*0048*/ 	.byte	0x04, 0x17
        /*004a*/ 	.short	(.L_7586 - .L_7585)
.L_7585:
        /*004c*/ 	.word	0x00000000
        /*0050*/ 	.short	0x0001
        /*0052*/ 	.short	0x0008
        /*0054*/ 	.byte	0x00, 0xf5, 0x21, 0x00


	//----- nvinfo : EIATTR_KPARAM_INFO
	.align		4
.L_7586:
        /*0058*/ 	.byte	0x04, 0x17
        /*005a*/ 	.short	(.L_7588 - .L_7587)
.L_7587:
        /*005c*/ 	.word	0x00000000
        /*0060*/ 	.short	0x0000
        /*0062*/ 	.short	0x0000
        /*0064*/ 	.byte	0x00, 0xf0, 0x11, 0x00


	//----- nvinfo : EIATTR_SPARSE_MMA_MASK
	.align		4
.L_7588:
        /*0068*/ 	.byte	0x03, 0x50
        /*006a*/ 	.short	0x0000


	//----- nvinfo : EIATTR_MAXREG_COUNT
	.align		4
        /*006c*/ 	.byte	0x03, 0x1b
        /*006e*/ 	.short	0x00ff


	//----- nvinfo : EIATTR_NUM_BARRIERS
	.align		4
        /*0070*/ 	.byte	0x02, 0x4c
        /*0072*/ 	.byte	0x01
	.zero		1


	//----- nvinfo : EIATTR_MERCURY_ISA_VERSION
	.align		4
        /*0074*/ 	.byte	0x03, 0x5f
        /*0076*/ 	.short	0x0101


	//----- nvinfo : EIATTR_VRC_CTA_INIT_COUNT
	.align		4
        /*0078*/ 	.byte	0x02, 0x4a
	.zero		1
	.zero		1


	//----- nvinfo : EIATTR_EXIT_INSTR_OFFSETS
	.align		4
        /*007c*/ 	.byte	0x04, 0x1c
        /*007e*/ 	.short	(.L_7590 - .L_7589)


	//   ....[0]....
.L_7589:
        /*0080*/ 	.word	0x000012e0


	//   ....[1]....
        /*0084*/ 	.word	0x00001370


	//----- nvinfo : EIATTR_CRS_STACK_SIZE
	.align		4
.L_7590:
        /*0088*/ 	.byte	0x04, 0x1e
        /*008a*/ 	.short	(.L_7592 - .L_7591)
.L_7591:
        /*008c*/ 	.word	0x00000000


	//----- nvinfo : EIATTR_CBANK_PARAM_SIZE
	.align		4
.L_7592:
        /*0090*/ 	.byte	0x03, 0x19
        /*0092*/ 	.short	0x0030


	//----- nvinfo : EIATTR_PARAM_CBANK
	.align		4
        /*0094*/ 	.byte	0x04, 0x0a
        /*0096*/ 	.short	(.L_7594 - .L_7593)
	.align		4
.L_7593:
        /*0098*/ 	.word	index@(.nv.constant0._Z40massMatrixMultiplyMonolithicGlobalKernelILi4ELi5ELi5EEviPKdS1_S1_S1_Pd)
        /*009c*/ 	.short	0x0380
        /*009e*/ 	.short	0x0030


	//----- nvinfo : EIATTR_SW_WAR
	.align		4
.L_7594:
        /*00a0*/ 	.byte	0x04, 0x36
        /*00a2*/ 	.short	(.L_7596 - .L_7595)
.L_7595:
        /*00a4*/ 	.word	0x00000008
.L_7596:


//--------------------- .nv.info._Z30massMatrixMultiplyGlobalKernelILi4ELi5ELi5EEviPKdS1_S1_S1_Pd --------------------------
	.section	.nv.info._Z30massMatrixMultiplyGlobalKernelILi4ELi5ELi5EEviPKdS1_S1_S1_Pd,"",@"SHT_CUDA_INFO"
	.sectionflags	@""
	.align	4


	//----- nvinfo : EIATTR_CUDA_API_VERSION
	.align		4
        /*0000*/ 	.byte	0x04, 0x37
        /*0002*/ 	.short	(.L_7598 - .L_7597)
.L_7597:
        /*0004*/ 	.word	0x00000082


	//----- nvinfo : EIATTR_KPARAM_INFO
	.align		4
.L_7598:
        /*0008*/ 	.byte	0x04, 0x17
        /*000a*/ 	.short	(.L_7600 - .L_7599)
.L_7599:
        /*000c*/ 	.word	0x00000000
        /*0010*/ 	.short	0x0005
        /*0012*/ 	.short	0x0028
        /*0014*/ 	.byte	0x00, 0xf5, 0x21, 0x00


	//----- nvinfo : EIATTR_KPARAM_INFO
	.align		4
.L_7600:
        /*0018*/ 	.byte	0x04, 0x17
        /*001a*/ 	.short	(.L_7602 - .L_7601)
.L_7601:
        /*001c*/ 	.word	0x00000000
        /*0020*/ 	.short	0x0004
        /*0022*/ 	.short	0x0020
        /*0024*/ 	.byte	0x00, 0xf5, 0x21, 0x00


	//----- nvinfo : EIATTR_KPARAM_INFO
	.align		4
.L_7602:
        /*0028*/ 	.byte	0x04, 0x17
        /*002a*/ 	.short	(.L_7604 - .L_7603)
.L_7603:
        /*002c*/ 	.word	0x00000000
        /*0030*/ 	.short	0x0003
        /*0032*/ 	.short	0x0018
        /*0034*/ 	.byte	0x00, 0xf5, 0x21, 0x00


	//----- nvinfo : EIATTR_KPARAM_INFO
	.align		4
.L_7604:
        /*0038*/ 	.byte	0x04, 0x17
        /*003a*/ 	.short	(.L_7606 - .L_7605)
.L_7605:
        /*003c*/ 	.word	0x00000000
        /*0040*/ 	.short	0x0002
        /*0042*/ 	.short	0x0010
        /*0044*/ 	.byte	0x00, 0xf5, 0x21, 0x00


	//----- nvinfo : EIATTR_KPARAM_INFO
	.align		4
.L_7606:
        /*0048*/ 	.byte	0x04, 0x17
        /*004a*/ 	.short	(.L_7608 - .L_7607)
.L_7607:
        /*004c*/ 	.word	0x00000000
        /*0050*/ 	.short	0x0001
        /*0052*/ 	.short	0x0008
        /*0054*/ 	.byte	0x00, 0xf5, 0x21, 0x00


	//----- nvinfo : EIATTR_KPARAM_INFO
	.align		4
.L_7608:
        /*0058*/ 	.byte	0x04, 0x17
        /*005a*/ 	.short	(.L_7610 - .L_7609)
.L_7609:
        /*005c*/ 	.word	0x00000000
        /*0060*/ 	.short	0x0000
        /*0062*/ 	.short	0x0000
        /*0064*/ 	.byte	0x00, 0xf0, 0x11, 0x00


	//----- nvinfo : EIATTR_SPARSE_MMA_MASK
	.align		4
.L_7610:
        /*0068*/ 	.byte	0x03, 0x50
        /*006a*/ 	.short	0x0000


	//----- nvinfo : EIATTR_MAXREG_COUNT
	.align		4
        /*006c*/ 	.byte	0x03, 0x1b
        /*006e*/ 	.short	0x00ff


	//----- nvinfo : EIATTR_NUM_BARRIERS
	.align		4
        /*0070*/ 	.byte	0x02, 0x4c
        /*0072*/ 	.byte	0x01
	.zero		1


	//----- nvinfo : EIATTR_MERCURY_ISA_VERSION
	.align		4
        /*0074*/ 	.byte	0x03, 0x5f
        /*0076*/ 	.short	0x0101


	//----- nvinfo : EIATTR_VRC_CTA_INIT_COUNT
	.align		4
        /*0078*/ 	.byte	0x02, 0x4a
	.zero		1
	.zero		1


	//----- nvinfo : EIATTR_EXIT_INSTR_OFFSETS
	.align		4
        /*007c*/ 	.byte	0x04, 0x1c
        /*007e*/ 	.short	(.L_7612 - .L_7611)


	//   ....[0]....
.L_7611:
        /*0080*/ 	.word	0x00001260


	//   ....[1]....
        /*0084*/ 	.word	0x000012f0


	//----- nvinfo : EIATTR_CRS_STACK_SIZE
	.align		4
.L_7612:
        /*0088*/ 	.byte	0x04, 0x1e
        /*008a*/ 	.short	(.L_7614 - .L_7613)
.L_7613:
        /*008c*/ 	.word	0x00000000


	//----- nvinfo : EIATTR_CBANK_PARAM_SIZE
	.align		4
.L_7614:
        /*0090*/ 	.byte	0x03, 0x19
        /*0092*/ 	.short	0x0030


	//----- nvinfo : EIATTR_PARAM_CBANK
	.align		4
        /*0094*/ 	.byte	0x04, 0x0a
        /*0096*/ 	.short	(.L_7616 - .L_7615)
	.align		4
.L_7615:
        /*0098*/ 	.word	index@(.nv.constant0._Z30massMatrixMultiplyGlobalKernelILi4ELi5ELi5EEviPKdS1_S1_S1_Pd)
        /*009c*/ 	.short	0x0380
        /*009e*/ 	.short	0x0030


	//----- nvinfo : EIATTR_SW_WAR
	.align		4
.L_7616:
        /*00a0*/ 	.byte	0x04, 0x36
        /*00a2*/ 	.short	(.L_7618 - .L_7617)
.L_7617:
        /*00a4*/ 	.word	0x00000008
.L_7618:


//--------------------- .nv.info._Z30massMatrixMultiplySharedKernelILi4ELi5ELi5EEviPKdS1_S1_S1_Pd --------------------------
	.section	.nv.info._Z30massMatrixMultiplySharedKernelILi4ELi5ELi5EEviPKdS1_S1_S1_Pd,"",@"SHT_CUDA_INFO"
	.sectionflags	@""
	.align	4


	//----- nvinfo : EIATTR_CUDA_API_VERSION
	.align		4
        /*0000*/ 	.byte	0x04, 0x37
        /*0002*/ 	.short	(.L_7620 - .L_7619)
.L_7619:
        /*0004*/ 	.word	0x00000082


	//----- nvinfo : EIATTR_KPARAM_INFO
	.align		4
.L_7620:
        /*0008*/ 	.byte	0x04, 0x17
        /*000a*/ 	.short	(.L_7622 - .L_7621)
.L_7621:
        /*000c*/ 	.word	0x00000000
        /*0010*/ 	.short	0x0005
        /*0012*/ 	.short	0x0028
        /*0014*/ 	.byte	0x00, 0xf5, 0x21, 0x00


	//----- nvinfo : EIATTR_KPARAM_INFO
	.align		4
.L_7622:
        /*0018*/ 	.byte	0x04, 0x17
        /*001a*/ 	.short	(.L_7624 - .L_7623)
.L_7623:
        /*001c*/ 	.word	0x00000000
        /*0020*/ 	.short	0x0004
        /*0022*/ 	.short	0x0020
        /*0024*/ 	.byte	0x00, 0xf5, 0x21, 0x00


	//----- nvinfo : EIATTR_KPARAM_INFO
	.align		4
.L_7624:
        /*0028*/ 	.byte	0x04, 0x17
        /*002a*/ 	.short	(.L_7626 - .L_7625)
.L_7625:
        /*002c*/ 	.word	0x00000000
        /*0030*/ 	.short	0x0003
        /*0032*/ 	.short	0x0018
        /*0034*/ 	.byte	0x00, 0xf5, 0x21, 0x00


	//----- nvinfo : EIATTR_KPARAM_INFO
	.align		4
.L_7626:
        /*0038*/ 	.byte	0x04, 0x17
        /*003a*/ 	.short	(.L_7628 - .L_7627)
.L_7627:
        /*003c*/ 	.word	0x00000000
        /*0040*/ 	.short	0x0002
        /*0042*/ 	.short	0x0010
        /*0044*/ 	.byte	0x00, 0xf5, 0x21, 0x00


	//----- nvinfo : EIATTR_KPARAM_INFO
	.align		4
.L_7628:
        /*0048*/ 	.byte	0x04, 0x17
        /*004a*/ 	.short	(.L_7630 - .L_7629)
.L_7629:
        /*004c*/ 	.word	0x00000000
        /*0050*/ 	.short	0x0001
        /*0052*/ 	.short	0x0008
        /*0054*/ 	.byte	0x00, 0xf5, 0x21, 0x00


	//----- nvinfo : EIATTR_KPARAM_INFO
	.align		4
.L_7630:
        /*0058*/ 	.byte	0x04, 0x17
        /*005a*/ 	.short	(.L_7632 - .L_7631)
.L_7631:
        /*005c*/ 	.word	0x00000000
        /*0060*/ 	.short	0x0000
        /*0062*/ 	.short	0x0000
        /*0064*/ 	.byte	0x00, 0xf0, 0x11, 0x00


	//----- nvinfo : EIATTR_SPARSE_MMA_MASK
	.align		4
.L_7632:
        /*0068*/ 	.byte	0x03, 0x50
        /*006a*/ 	.short	0x0000


	//----- nvinfo : EIATTR_MAXREG_COUNT
	.align		4
        /*006c*/ 	.byte	0x03, 0x1b
        /*006e*/ 	.short	0x00ff


	//----- nvinfo : EIATTR_NUM_BARRIERS
	.align		4
        /*0070*/ 	.byte	0x02, 0x4c
        /*0072*/ 	.byte	0x01
	.zero		1


	//----- nvinfo : EIATTR_MERCURY_ISA_VERSION
	.align		4
        /*0074*/ 	.byte	0x03, 0x5f
        /*0076*/ 	.short	0x0101


	//----- nvinfo : EIATTR_VRC_CTA_INIT_COUNT
	.align		4
        /*0078*/ 	.byte	0x02, 0x4a
	.zero		1
	.zero		1


	//----- nvinfo : EIATTR_EXIT_INSTR_OFFSETS
	.align		4
        /*007c*/ 	.byte	0x04, 0x1c
        /*007e*/ 	.short	(.L_7634 - .L_7633)


	//   ....[0]....
.L_7633:
        /*0080*/ 	.word	0x000013e0


	//   ....[1]....
        /*0084*/ 	.word	0x00001470


	//----- nvinfo : EIATTR_CRS_STACK_SIZE
	.align		4
.L_7634:
        /*0088*/ 	.byte	0x04, 0x1e
        /*008a*/ 	.short	(.L_7636 - .L_7635)
.L_7635:
        /*008c*/ 	.word	0x00000000


	//----- nvinfo : EIATTR_CBANK_PARAM_SIZE
	.align		4
.L_7636:
        /*0090*/ 	.byte	0x03, 0x19
        /*0092*/ 	.short	0x0030


	//----- nvinfo : EIATTR_PARAM_CBANK
	.align		4
        /*0094*/ 	.byte	0x04, 0x0a
        /*0096*/ 	.short	(.L_7638 - .L_7637)
	.align		4
.L_7637:
        /*0098*/ 	.word	index@(.nv.constant0._Z30massMatrixMultiplySharedKernelILi4ELi5ELi5EEviPKdS1_S1_S1_Pd)
        /*009c*/ 	.short	0x0380
        /*009e*/ 	.short	0x0030


	//----- nvinfo : EIATTR_SW_WAR
	.align		4
.L_7638:
        /*00a0*/ 	.byte	0x04, 0x36
        /*00a2*/ 	.short	(.L_7640 - .L_7639)
.L_7639:
        /*00a4*/ 	.word	0x00000008
.L_7640:


//--------------------- .nv.info._Z32massMatrixMultiplyConstantKernelILi4ELi5ELi5EEviPKdS1_S1_S1_Pd --------------------------
	.section	.nv.info._Z32massMatrixMultiplyConstantKernelILi4ELi5ELi5EEviPKdS1_S1_S1_Pd,"",@"SHT_CUDA_INFO"
	.sectionflags	@""
	.align	4


	//----- nvinfo : EIATTR_CUDA_API_VERSION
	.align		4
        /*0000*/ 	.byte	0x04, 0x37
        /*0002*/ 	.short	(.L_7642 - .L_7641)
.L_7641:
        /*0004*/ 	.word	0x00000082


	//----- nvinfo : EIATTR_KPARAM_INFO
	.align		4
.L_7642:
        /*0008*/ 	.byte	0x04, 0x17
        /*000a*/ 	.short	(.L_7644 - .L_7643)
.L_7643:
        /*000c*/ 	.word	0x00000000
        /*0010*/ 	.short	0x0005
        /*0012*/ 	.short	0x0028
        /*0014*/ 	.byte	0x00, 0xf5, 0x21, 0x00


	//----- nvinfo : EIATTR_KPARAM_INFO
	.align		4
.L_7644:
        /*0018*/ 	.byte	0x04, 0x17
        /*001a*/ 	.short	(.L_7646 - .L_7645)
.L_7645:
        /*001c*/ 	.word	0x00000000
        /*0020*/ 	.short	0x0004
        /*0022*/ 	.short	0x0020
        /*0024*/ 	.byte	0x00, 0xf5, 0x21, 0x00


	//----- nvinfo : EIATTR_KPARAM_INFO
	.align		4
.L_7646:
        /*0028*/ 	.byte	0x04, 0x17
        /*002a*/ 	.short	(.L_7648 - .L_7647)
.L_7647:
        /*002c*/ 	.word	0x00000000
        /*0030*/ 	.short	0x0003
        /*0032*/ 	.short	0x0018
        /*0034*/ 	.byte	0x00, 0xf5, 0x21, 0x00


	//----- nvinfo : EIATTR_KPARAM_INFO
	.align		4
.L_7648:
        /*0038*/ 	.byte	0x04, 0x17
        /*003a*/ 	.short	(.L_7650 - .L_7649)
.L_7649:
        /*003c*/ 	.word	0x00000000
        /*0040*/ 	.short	0x0002
        /*0042*/ 	.short	0x0010
        /*0044*/ 	.byte	0x00, 0xf5, 0x21, 0x00


	//----- nvinfo : EIATTR_KPARAM_INFO
	.align		4
.L_7650:
        /*0048*/ 	.byte	0x04, 0x17
        /*004a*/ 	.short	(.L_7652 - .L_7651)
.L_7651:
        /*004c*/ 	.word	0x00000000
        /*0050*/ 	.short	0x0001
        /*0052*/ 	.short	0x0008
        /*0054*/ 	.byte	0x00, 0xf5, 0x21, 0x00


	//----- nvinfo : EIATTR_KPARAM_INFO
	.align		4
.L_7652:
        /*0058*/ 	.byte	0x04, 0x17
        /*005a*/ 	.short	(.L_7654 - .L_7653)
.L_7653:
        /*005c*/ 	.word	0x00000000
        /*0060*/ 	.short	0x0000
        /*0062*/ 	.short	0x0000
        /*0064*/ 	.byte	0x00, 0xf0, 0x11, 0x00


	//----- nvinfo : EIATTR_SPARSE_MMA_MASK
	.align		4
.L_7654:
        /*0068*/ 	.byte	0x03, 0x50
        /*006a*/ 	.short	0x0000


	//----- nvinfo : EIATTR_MAXREG_COUNT
	.align		4
        /*006c*/ 	.byte	0x03, 0x1b
        /*006e*/ 	.short	0x00ff


	//----- nvinfo : EIATTR_NUM_BARRIERS
	.align		4
        /*0070*/ 	.byte	0x02, 0x4c
        /*0072*/ 	.byte	0x01
	.zero		1


	//----- nvinfo : EIATTR_MERCURY_ISA_VERSION
	.align		4
        /*0074*/ 	.byte	0x03, 0x5f
        /*0076*/ 	.short	0x0101


	//----- nvinfo : EIATTR_VRC_CTA_INIT_COUNT
	.align		4
        /*0078*/ 	.byte	0x02, 0x4a
	.zero		1
	.zero		1


	//----- nvinfo : EIATTR_EXIT_INSTR_OFFSETS
	.align		4
        /*007c*/ 	.byte	0x04, 0x1c
        /*007e*/ 	.short	(.L_7656 - .L_7655)


	//   ....[0]....
.L_7655:
        /*0080*/ 	.word	0x00001260


	//   ....[1]....
        /*0084*/ 	.word	0x000012f0


	//----- nvinfo : EIATTR_CRS_STACK_SIZE
	.align		4
.L_7656:
        /*0088*/ 	.byte	0x04, 0x1e
        /*008a*/ 	.short	(.L_7658 - .L_7657)
.L_7657:
        /*008c*/ 	.word	0x00000000


	//----- nvinfo : EIATTR_CBANK_PARAM_SIZE
	.align		4
.L_7658:
        /*0090*/ 	.byte	0x03, 0x19
        /*0092*/ 	.short	0x0030


	//----- nvinfo : EIATTR_PARAM_CBANK
	.align		4
        /*0094*/ 	.byte	0x04, 0x0a
        /*0096*/ 	.short	(.L_7660 - .L_7659)
	.align		4
.L_7659:
        /*0098*/ 	.word	index@(.nv.constant0._Z32massMatrixMultiplyConstantKernelILi4ELi5ELi5EEviPKdS1_S1_S1_Pd)
        /*009c*/ 	.short	0x0380
        /*009e*/ 	.short	0x0030


	//----- nvinfo : EIATTR_SW_WAR
	.align		4
.L_7660:
        /*00a0*/ 	.byte	0x04, 0x36
        /*00a2*/ 	.short	(.L_7662 - .L_7661)
.L_7661:
        /*00a4*/ 	.word	0x00000008
.L_7662:


//--------------------- .nv.info._Z32massMatrixMultiplyRegisterKernelILi4ELi5ELi5EEviPKdS1_S1_S1_Pd --------------------------
	.section	.nv.info._Z32massMatrixMultiplyRegisterKernelILi4ELi5ELi5EEviPKdS1_S1_S1_Pd,"",@"SHT_CUDA_INFO"
	.sectionflags	@""
	.align	4


	//----- nvinfo : EIATTR_CUDA_API_VERSION
	.align		4
        /*0000*/ 	.byte	0x04, 0x37
        /*0002*/ 	.short	(.L_7664 - .L_7663)
.L_7663:
        /*0004*/ 	.word	0x00000082


	//----- nvinfo : EIATTR_KPARAM_INFO
	.align		4
.L_7664:
        /*0008*/ 	.byte	0x04, 0x17
        /*000a*/ 	.short	(.L_7666 - .L_7665)
.L_7665:
        /*000c*/ 	.word	0x00000000
        /*0010*/ 	.short	0x0005
        /*0012*/ 	.short	0x0028
        /*0014*/ 	.byte	0x00, 0xf5, 0x21, 0x00


	//----- nvinfo : EIATTR_KPARAM_INFO
	.align		4
.L_7666:
        /*0018*/ 	.byte	0x04, 0x17
        /*001a*/ 	.short	(.L_7668 - .L_7667)
.L_7667:
        /*001c*/ 	.word	0x00000000
        /*0020*/ 	.short	0x0004
        /*0022*/ 	.short	0x0020
        /*0024*/ 	.byte	0x00, 0xf5, 0x21, 0x00


	//----- nvinfo : EIATTR_KPARAM_INFO
	.align		4
.L_7668:
        /*0028*/ 	.byte	0x04, 0x17
        /*002a*/ 	.short	(.L_7670 - .L_7669)
.L_7669:
        /*002c*/ 	.word	0x00000000
        /*0030*/ 	.short	0x0003
        /*0032*/ 	.short	0x0018
        /*0034*/ 	.byte	0x00, 0xf5, 0x21, 0x00


	//----- nvinfo : EIATTR_KPARAM_INFO
	.align		4
.L_7670:
        /*0038*/ 	.byte	0x04, 0x17
        /*003a*/ 	.short	(.L_7672 - .L_7671)
.L_7671:
        /*003c*/ 	.word	0x00000000
        /*0040*/ 	.short	0x0002
        /*0042*/ 	.short	0x0010
        /*0044*/ 	.byte	0x00, 0xf5, 0x21, 0x00


	//----- nvinfo : EIATTR_KPARAM_INFO
	.align		4
.L_7672:
        /*0048*/ 	.byte	0x04, 0x17
        /*004a*/ 	.short	(.L_7674 - .L_7673)
.L_7673:
        /*004c*/ 	.word	0x00000000
        /*0050*/ 	.short	0x0001
        /*0052*/ 	.short	0x0008
        /*0054*/ 	.byte	0x00, 0xf5, 0x21, 0x00


	//----- nvinfo : EIATTR_KPARAM_INFO
	.align		4
.L_7674:
        /*0058*/ 	.byte	0x04, 0x17
        /*005a*/ 	.short	(.L_7676 - .L_7675)
.L_7675:
        /*005c*/ 	.word	0x00000000
        /*0060*/ 	.short	0x0000
        /*0062*/ 	.short	0x0000
        /*0064*/ 	.byte	0x00, 0xf0, 0x11, 0x00


	//----- nvinfo : EIATTR_SPARSE_MMA_MASK
	.align		4
.L_7676:
        /*0068*/ 	.byte	0x03, 0x50
        /*006a*/ 	.short	0x0000


	//----- nvinfo : EIATTR_MAXREG_COUNT
	.align		4
        /*006c*/ 	.byte	0x03, 0x1b
        /*006e*/ 	.short	0x00ff


	//----- nvinfo : EIATTR_NUM_BARRIERS
	.align		4
        /*0070*/ 	.byte	0x02, 0x4c
        /*0072*/ 	.byte	0x01
	.zero		1


	//----- nvinfo : EIATTR_MERCURY_ISA_VERSION
	.align		4
        /*0074*/ 	.byte	0x03, 0x5f
        /*0076*/ 	.short	0x0101


	//----- nvinfo : EIATTR_VRC_CTA_INIT_COUNT
	.align		4
        /*0078*/ 	.byte	0x02, 0x4a
	.zero		1
	.zero		1


	//----- nvinfo : EIATTR_EXIT_INSTR_OFFSETS
	.align		4
        /*007c*/ 	.byte	0x04, 0x1c
        /*007e*/ 	.short	(.L_7678 - .L_7677)


	//   ....[0]....
.L_7677:
        /*0080*/ 	.word	0x000013e0


	//   ....[1]....
        /*0084*/ 	.word	0x00001470


	//----- nvinfo : EIATTR_CRS_STACK_SIZE
	.align		4
.L_7678:
        /*0088*/ 	.byte	0x04, 0x1e
        /*008a*/ 	.short	(.L_7680 - .L_7679)
.L_7679:
        /*008c*/ 	.word	0x00000000


	//----- nvinfo : EIATTR_CBANK_PARAM_SIZE
	.align		4
.L_7680:
        /*0090*/ 	.byte	0x03, 0x19
        /*0092*/ 	.short	0x0030


	//----- nvinfo : EIATTR_PARAM_CBANK
	.align		4
        /*0094*/ 	.byte	0x04, 0x0a
        /*0096*/ 	.short	(.L_7682 - .L_7681)
	.align		4
.L_7681:
        /*0098*/ 	.word	index@(.nv.constant0._Z32massMatrixMultiplyRegisterKernelILi4ELi5ELi5EEviPKdS1_S1_S1_Pd)
        /*009c*/ 	.short	0x0380
        /*009e*/ 	.short	0x0030


	//----- nvinfo : EIATTR_SW_WAR
	.align		4
.L_7682:
        /*00a0*/ 	.byte	0x04, 0x36
        /*00a2*/ 	.short	(.L_7684 - .L_7683)
.L_7683:
        /*00a4*/ 	.word	0x00000008
.L_7684:


//--------------------- .nv.info._Z42massMatrixMultiplyMonolithicConstantKernelILi4ELi4ELi4EEviPKdS1_S1_S1_Pd --------------------------
	.section	.nv.info._Z42massMatrixMultiplyMonolithicConstantKernelILi4ELi4ELi4EEviPKdS1_S1_S1_Pd,"",@"SHT_CUDA_INFO"
	.sectionflags	@""
	.align	4


	//----- nvinfo : EIATTR_CUDA_API_VERSION
	.align		4
        /*0000*/ 	.byte	0x04, 0x37
        /*0002*/ 	.short	(.L_7686 - .L_7685)
.L_7685:
        /*0004*/ 	.word	0x00000082


	//----- nvinfo : EIATTR_KPARAM_INFO
	.align		4
.L_7686:
        /*0008*/ 	.byte	0x04, 0x17
        /*000a*/ 	.short	(.L_7688 - .L_7687)
.L_7687:
        /*000c*/ 	.word	0x00000000
        /*0010*/ 	.short	0x0005
        /*0012*/ 	.short	0x0028
        /*0014*/ 	.byte	0x00, 0xf5, 0x21, 0x00


	//----- nvinfo : EIATTR_KPARAM_INFO
	.align		4
.L_7688:
        /*0018*/ 	.byte	0x04, 0x17
        /*001a*/ 	.short	(.L_7690 - .L_7689)
.L_7689:
        /*001c*/ 	.word	0x00000000
        /*0020*/ 	.short	0x0004
        /*0022*/ 	.short	0x0020
        /*0024*/ 	.byte	0x00, 0xf5, 0x21, 0x00


	//----- nvinfo : EIATTR_KPARAM_INFO
	.align		4
.L_7690:
        /*0028*/ 	.byte	0x04, 0x17
        /*002a*/ 	.short	(.L_7692 - .L_7691)
.L_7691:
        /*002c*/ 	.word	0x00000000
        /*0030*/ 	.short	0x0003
        /*0032*/ 	.short	0x0018
        /*0034*/ 	.byte	0x00, 0xf5, 0x21, 0x00


	//----- nvinfo : EIATTR_KPARAM_INFO
	.align		4
.L_7692:
        /*0038*/ 	.byte	0x04, 0x17
        /*003a*/ 	.short	(.L_7694 - .L_7693)
.L_7693:
        /*003c*/ 	.word	0x00000000
        /*0040*/ 	.short	0x0002
        /*0042*/ 	.short	0x0010
        /*0044*/ 	.byte	0x00, 0xf5, 0x21, 0x00


	//----- nvinfo : EIATTR_KPARAM_INFO
	.align		4
.L_7694:
        /*0048*/ 	.byte	0x04, 0x17
        /*004a*/ 	.short	(.L_7696 - .L_7695)
.L_7695:
        /*004c*/ 	.word	0x00000000
        /*0050*/ 	.short	0x0001
        /*0052*/ 	.short	0x0008
        /*0054*/ 	.byte	0x00, 0xf5, 0x21, 0x00


	//----- nvinfo : EIATTR_KPARAM_INFO
	.align		4
.L_7696:
        /*0058*/ 	.byte	0x04, 0x17
        /*005a*/ 	.short	(.L_7698 - .L_7697)
.L_7697:
        /*005c*/ 	.word	0x00000000
        /*0060*/ 	.short	0x0000
        /*0062*/ 	.short	0x0000
        /*0064*/ 	.byte	0x00, 0xf0, 0x11, 0x00


	//----- nvinfo : EIATTR_SPARSE_MMA_MASK
	.align		4
.L_7698:
        /*0068*/ 	.byte	0x03, 0x50
        /*006a*/ 	.short	0x0000


	//----- nvinfo : EIATTR_MAXREG_COUNT
	.align		4
        /*006c*/ 	.byte	0x03, 0x1b
        /*006e*/ 	.short	0x00ff


	//----- nvinfo : EIATTR_NUM_BARRIERS
	.align		4
        /*0070*/ 	.byte	0x02, 0x4c
        /*0072*/ 	.byte	0x01
	.zero		1


	//----- nvinfo : EIATTR_MERCURY_ISA_VERSION
	.align		4
        /*0074*/ 	.byte	0x03, 0x5f
        /*0076*/ 	.short	0x0101


	//----- nvinfo : EIATTR_VRC_CTA_INIT_COUNT
	.align		4
        /*0078*/ 	.byte	0x02, 0x4a
	.zero		1
	.zero		1


	//----- nvinfo : EIATTR_EXIT_INSTR_OFFSETS
	.align		4
        /*007c*/ 	.byte	0x04, 0x1c
        /*007e*/ 	.short	(.L_7700 - .L_7699)


	//   ....[0]....
.L_7699:
        /*0080*/ 	.word	0x00000dd0


	//   ....[1]....
        /*0084*/ 	.word	0x00000e70


	//----- nvinfo : EIATTR_CRS_STACK_SIZE
	.align		4
.L_7700:
        /*0088*/ 	.byte	0x04, 0x1e
        /*008a*/ 	.short	(.L_7702 - .L_7701)
.L_7701:
        /*008c*/ 	.word	0x00000000


	//----- nvinfo : EIATTR_CBANK_PARAM_SIZE
	.align		4
.L_7702:
        /*0090*/ 	.byte	0x03, 0x19
        /*0092*/ 	.short	0x0030


	//----- nvinfo : EIATTR_PARAM_CBANK
	.align		4
        /*0094*/ 	.byte	0x04, 0x0a
        /*0096*/ 	.short	(.L_7704 - .L_7703)
	.align		4
.L_7703:
        /*0098*/ 	.word	index@(.nv.constant0._Z42massMatrixMultiplyMonolithicConstantKernelILi4ELi4ELi4EEviPKdS1_S1_S1_Pd)
        /*009c*/ 	.short	0x0380
        /*009e*/ 	.short	0x0030


	//----- nvinfo : EIATTR_SW_WAR
	.align		4
.L_7704:
        /*00a0*/ 	.byte	0x04, 0x36
        /*00a2*/ 	.short	(.L_7706 - .L_7705)
.L_7705:
        /*00a4*/ 	.word	0x00000008
.L_7706:


//--------------------- .nv.info._Z40massMatrixMultiplyMonolithicGlobalKernelILi4ELi4ELi4EEviPKdS1_S1_S1_Pd --------------------------
	.section	.nv.info._Z40massMatrixMultiplyMonolithicGlobalKernelILi4ELi4ELi4EEviPKdS1_S1_S1_Pd,"",@"SHT_CUDA_INFO"
	.sectionflags	@""
	.align	4


	//----- nvinfo : EIATTR_CUDA_API_VERSION
	.align		4
        /*0000*/ 	.byte	0x04, 0x37
        /*0002*/ 	.short	(.L_7708 - .L_7707)
.L_7707:
        /*0004*/ 	.word	0x00000082


	//----- nvinfo : EIATTR_KPARAM_INFO
	.align		4
.L_7708:
        /*0008*/ 	.byte	0x04, 0x17
        /*000a*/ 	.short	(.L_7710 - .L_7709)
.L_7709:
        /*000c*/ 	.word	0x00000000
        /*0010*/ 	.short	0x0005
        /*0012*/ 	.short	0x0028
        /*0014*/ 	.byte	0x00, 0xf5, 0x21, 0x00


	//----- nvinfo : EIATTR_KPARAM_INFO
	.align		4
.L_7710:
        /*0018*/ 	.byte	0x04, 0x17
        /*001a*/ 	.short	(.L_7712 - .L_7711)
.L_7711:
        /*001c*/ 	.word	0x00000000
        /*0020*/ 	.short	0x0004
        /*0022*/ 	.short	0x0020
        /*0024*/ 	.byte	0x00, 0xf5, 0x21, 0x00


	//----- nvinfo : EIATTR_KPARAM_INFO
	.align		4
.L_7712:
        /*0028*/ 	.byte	0x04, 0x17
        /*002a*/ 	.short	(.L_7714 - .L_7713)
.L_7713:
        /*002c*/ 	.word	0x00000000
        /*0030*/ 	.short	0x0003
        /*0032*/ 	.short	0x0018
        /*0034*/ 	.byte	0x00, 0xf5, 0x21, 0x00


	//----- nvinfo : EIATTR_KPARAM_INFO
	.align		4
.L_7714:
        /*0038*/ 	.byte	0x04, 0x17
        /*003a*/ 	.short	(.L_7716 - .L_7715)
.L_7715:
        /*003c*/ 	.word	0x00000000
        /*0040*/ 	.short	0x0002
        /*0042*/ 	.short	0x0010
        /*0044*/ 	.byte	0x00, 0xf5, 0x21, 0x00


	//----- nvinfo : EIATTR_KPARAM_INFO
	.align		4
.L_7716:
        /*0048*/ 	.byte	0x04, 0x17
        /*004a*/ 	.short	(.L_7718 - .L_7717)
.L_7717:
        /*004c*/ 	.word	0x00000000
        /*0050*/ 	.short	0x0001
        /*0052*/ 	.short	0x0008
        /*0054*/ 	.byte	0x00, 0xf5, 0x21, 0x00


	//----- nvinfo : EIATTR_KPARAM_INFO
	.align		4
.L_7718:
        /*0058*/ 	.byte	0x04, 0x17
        /*005a*/ 	.short	(.L_7720 - .L_7719)
.L_7719:
        /*005c*/ 	.word	0x00000000
        /*0060*/ 	.short	0x0000
        /*0062*/ 	.short	0x0000
        /*0064*/ 	.byte	0x00, 0xf0, 0x11, 0x00


	//----- nvinfo : EIATTR_SPARSE_MMA_MASK
	.align		4
.L_7720:
        /*0068*/ 	.byte	0x03, 0x50
        /*006a*/ 	.short	0x0000


	//----- nvinfo : EIATTR_MAXREG_COUNT
	.align		4
        /*006c*/ 	.byte	0x03, 0x1b
        /*006e*/ 	.short	0x00ff


	//----- nvinfo : EIATTR_NUM_BARRIERS
	.align		4
        /*0070*/ 	.byte	0x02, 0x4c
        /*0072*/ 	.byte	0x01
	.zero		1


	//----- nvinfo : EIATTR_MERCURY_ISA_VERSION
	.align		4
        /*0074*/ 	.byte	0x03, 0x5f
        /*0076*/ 	.short	0x0101


	//----- nvinfo : EIATTR_VRC_CTA_INIT_COUNT
	.align		4
        /*0078*/ 	.byte	0x02, 0x4a
	.zero		1
	.zero		1


	//----- nvinfo : EIATTR_EXIT_INSTR_OFFSETS
	.align		4
        /*007c*/ 	.byte	0x04, 0x1c
        /*007e*/ 	.short	(.L_7722 - .L_7721)


	//   ....[0]....
.L_7721:
        /*0080*/ 	.word	0x00000f50


	//   ....[1]....
        /*0084*/ 	.word	0x00000ff0


	//----- nvinfo : EIATTR_CRS_STACK_SIZE
	.align		4
.L_7722:
        /*0088*/ 	.byte	0x04, 0x1e
        /*008a*/ 	.short	(.L_7724 - .L_7723)
.L_7723:
        /*008c*/ 	.word	0x00000000


	//----- nvinfo : EIATTR_CBANK_PARAM_SIZE
	.align		4
.L_7724:
        /*0090*/ 	.byte	0x03, 0x19
        /*0092*/ 	.short	0x0030


	//----- nvinfo : EIATTR_PARAM_CBANK
	.align		4
        /*0094*/ 	.byte	0x04, 0x0a
        /*0096*/ 	.short	(.L_7726 - .L_7725)
	.align		4
.L_7725:
        /*0098*/ 	.word	index@(.nv.constant0._Z40massMatrixMultiplyMonolithicGlobalKernelILi4ELi4ELi4EEviPKdS1_S1_S1_Pd)
        /*009c*/ 	.short	0x0380
        /*009e*/ 	.short	0x0030


	//----- nvinfo : EIATTR_SW_WAR
	.align		4
.L_7726:
        /*00a0*/ 	.byte	0x04, 0x36
        /*00a2*/ 	.short	(.L_7728 - .L_7727)
.L_7727:
        /*00a4*/ 	.word	0x00000008
.L_7728:


//--------------------- .nv.info._Z30massMatrixMultiplyGlobalKernelILi4ELi4ELi4EEviPKdS1_S1_S1_Pd --------------------------
	.section	.nv.info._Z30massMatrixMultiplyGlobalKernelILi4ELi4ELi4EEviPKdS1_S1_S1_Pd,"",@"SHT_CUDA_INFO"
	.sectionflags	@""
	.align	4


	//----- nvinfo : EIATTR_CUDA_API_VERSION
	.align		4
        /*0000*/ 	.byte	0x04, 0x37
        /*0002*/ 	.short	(.L_7730 - .L_7729)
.L_7729:
        /*0004*/ 	.word	0x00000082


	//----- nvinfo : EIATTR_KPARAM_INFO
	.align		4
.L_7730:
        /*0008*/ 	.byte	0x04, 0x17
        /*000a*/ 	.short	(.L_7732 - .L_7731)
.L_7731:
        /*000c*/ 	.word	0x00000000
        /*0010*/ 	.short	0x0005
        /*0012*/ 	.short	0x0028
        /*0014*/ 	.byte	0x00, 0xf5, 0x21, 0x00


	//----- nvinfo : EIATTR_KPARAM_INFO
	.align		4
.L_7732:
        /*0018*/ 	.byte	0x04, 0x17
        /*001a*/ 	.short	(.L_7734 - .L_7733)
.L_7733:
        /*001c*/ 	.word	0x00000000
        /*0020*/ 	.short	0x0004
        /*0022*/ 	.short	0x0020
        /*0024*/ 	.byte	0x00, 0xf5, 0x21, 0x00


	//----- nvinfo : EIATTR_KPARAM_INFO
	.align		4
.L_7734:
        /*0028*/ 	.byte	0x04, 0x17
        /*002a*/ 	.short	(.L_7736 - .L_7735)
.L_7735:
        /*002c*/ 	.word	0x00000000
        /*0030*/ 	.short	0x0003
        /*0032*/ 	.short	0x0018
        /*0034*/ 	.byte	0x00, 0xf5, 0x21, 0x00


	//----- nvinfo : EIATTR_KPARAM_INFO
	.align		4
.L_7736:
        /*0038*/ 	.byte	0x04, 0x17
        /*003a*/ 	.short	(.L_7738 - .L_7737)
.L_7737:
        /*003c*/ 	.word	0x00000000
        /*0040*/ 	.short	0x0002
        /*0042*/ 	.short	0x0010
        /*0044*/ 	.byte	0x00, 0xf5, 0x21, 0x00


	//----- nvinfo : EIATTR_KPARAM_INFO
	.align		4
.L_7738:
        /*0048*/ 	.byte	0x04, 0x17
        /*004a*/ 	.short	(.L_7740 - .L_7739)
.L_7739:
        /*004c*/ 	.word	0x00000000
        /*0050*/ 	.short	0x0001
        /*0052*/ 	.short	0x0008
        /*0054*/ 	.byte	0x00, 0xf5, 0x21, 0x00


	//----- nvinfo : EIATTR_KPARAM_INFO
	.align		4
.L_7740:
        /*0058*/ 	.byte	0x04, 0x17
        /*005a*/ 	.short	(.L_7742 - .L_7741)
.L_7741:
        /*005c*/ 	.word	0x00000000
        /*0060*/ 	.short	0x0000
        /*0062*/ 	.short	0x0000
        /*0064*/ 	.byte	0x00, 0xf0, 0x11, 0x00


	//----- nvinfo : EIATTR_SPARSE_MMA_MASK
	.align		4
.L_7742:
        /*0068*/ 	.byte	0x03, 0x50
        /*006a*/ 	.short	0x0000


	//----- nvinfo : EIATTR_MAXREG_COUNT
	.align		4
        /*006c*/ 	.byte	0x03, 0x1b
        /*006e*/ 	.short	0x00ff


	//----- nvinfo : EIATTR_NUM_BARRIERS
	.align		4
        /*0070*/ 	.byte	0x02, 0x4c
        /*0072*/ 	.byte	0x01
	.zero		1


	//----- nvinfo : EIATTR_MERCURY_ISA_VERSION
	.align		4
        /*0074*/ 	.byte	0x03, 0x5f
        /*0076*/ 	.short	0x0101


	//----- nvinfo : EIATTR_VRC_CTA_INIT_COUNT
	.align		4
        /*0078*/ 	.byte	0x02, 0x4a
	.zero		1
	.zero		1


	//----- nvinfo : EIATTR_EXIT_INSTR_OFFSETS
	.align		4
        /*007c*/ 	.byte	0x04, 0x1c
        /*007e*/ 	.short	(.L_7744 - .L_7743)


	//   ....[0]....
.L_7743:
        /*0080*/ 	.word	0x00000de0


	//   ....[1]....
        /*0084*/ 	.word	0x00000e90


	//----- nvinfo : EIATTR_CRS_STACK_SIZE
	.align		4
.L_7744:
        /*0088*/ 	.byte	0x04, 0x1e
        /*008a*/ 	.short	(.L_7746 - .L_7745)
.L_7745:
        /*008c*/ 	.word	0x00000000


	//----- nvinfo : EIATTR_CBANK_PARAM_SIZE
	.align		4
.L_7746:
        /*0090*/ 	.byte	0x03, 0x19
        /*0092*/ 	.short	0x0030


	//----- nvinfo : EIATTR_PARAM_CBANK
	.align		4
        /*0094*/ 	.byte	0x04, 0x0a
        /*0096*/ 	.short	(.L_7748 - .L_7747)
	.align		4
.L_7747:
        /*0098*/ 	.word	index@(.nv.constant0._Z30massMatrixMultiplyGlobalKernelILi4ELi4ELi4EEviPKdS1_S1_S1_Pd)
        /*009c*/ 	.short	0x0380
        /*009e*/ 	.short	0x0030


	//----- nvinfo : EIATTR_SW_WAR
	.align		4
.L_7748:
        /*00a0*/ 	.byte	0x04, 0x36
        /*00a2*/ 	.short	(.L_7750 - .L_7749)
.L_7749:
        /*00a4*/ 	.word	0x00000008
.L_7750:


//--------------------- .nv.info._Z30massMatrixMultiplySharedKernelILi4ELi4ELi4EEviPKdS1_S1_S1_Pd --------------------------
	.section	.nv.info._Z30massMatrixMultiplySharedKernelILi4ELi4ELi4EEviPKdS1_S1_S1_Pd,"",@"SHT_CUDA_INFO"
	.sectionflags	@""
	.align	4


	//----- nvinfo : EIATTR_CUDA_API_VERSION
	.align		4
        /*0000*/ 	.byte	0x04, 0x37
        /*0002*/ 	.short	(.L_7752 - .L_7751)
.L_7751:
        /*0004*/ 	.word	0x00000082


	//----- nvinfo : EIATTR_KPARAM_INFO
	.align		4
.L_7752:
        /*0008*/ 	.byte	0x04, 0x17
        /*000a*/ 	.short	(.L_7754 - .L_7753)
.L_7753:
        /*000c*/ 	.word	0x00000000
        /*0010*/ 	.short	0x0005
        /*0012*/ 	.short	0x0028
        /*0014*/ 	.byte	0x00, 0xf5, 0x21, 0x00


	//----- nvinfo : EIATTR_KPARAM_INFO
	.align		4
.L_7754:
        /*0018*/ 	.byte	0x04, 0x17
        /*001a*/ 	.short	(.L_7756 - .L_7755)
.L_7755:
        /*001c*/ 	.word	0x00000000
        /*0020*/ 	.short	0x0004
        /*0022*/ 	.short	0x0020
        /*0024*/ 	.byte	0x00, 0xf5, 0x21, 0x00


	//----- nvinfo : EIATTR_KPARAM_INFO
	.align		4
.L_7756:
        /*0028*/ 	.byte	0x04, 0x17
        /*002a*/ 	.short	(.L_7758 - .L_7757)
.L_7757:
        /*002c*/ 	.word	0x00000000
        /*0030*/ 	.short	0x0003
        /*0032*/ 	.short	0x0018
        /*0034*/ 	.byte	0x00, 0xf5, 0x21, 0x00


	//----- nvinfo : EIATTR_KPARAM_INFO
	.align		4
.L_7758:
        /*0038*/ 	.byte	0x04, 0x17
        /*003a*/ 	.short	(.L_7760 - .L_7759)
.L_7759:
        /*003c*/ 	.word	0x00000000
        /*0040*/ 	.short	0x0002
        /*0042*/ 	.short	0x0010
        /*0044*/ 	.byte	0x00, 0xf5, 0x21, 0x00


	//----- nvinfo : EIATTR_KPARAM_INFO
	.align		4
.L_7760:
        /*0048*/ 	.byte	0x04, 0x17
        /*004a*/ 	.short	(.L_7762 - .L_7761)
.L_7761:
        /*004c*/ 	.word	0x00000000
        /*0050*/ 	.short	0x0001
        /*0052*/ 	.short	0x0008
        /*0054*/ 	.byte	0x00, 0xf5, 0x21, 0x00


	//----- nvinfo : EIATTR_KPARAM_INFO
	.align		4
.L_7762:
        /*0058*/ 	.byte	0x04, 0x17
        /*005a*/ 	.short	(.L_7764 - .L_7763)
.L_7763:
        /*005c*/ 	.word	0x00000000
        /*0060*/ 	.short	0x0000
        /*0062*/ 	.short	0x0000
        /*0064*/ 	.byte	0x00, 0xf0, 0x11, 0x00


	//----- nvinfo : EIATTR_SPARSE_MMA_MASK
	.align		4
.L_7764:
        /*0068*/ 	.byte	0x03, 0x50
        /*006a*/ 	.short	0x0000


	//----- nvinfo : EIATTR_MAXREG_COUNT
	.align		4
        /*006c*/ 	.byte	0x03, 0x1b
        /*006e*/ 	.short	0x00ff


	//----- nvinfo : EIATTR_NUM_BARRIERS
	.align		4
        /*0070*/ 	.byte	0x02, 0x4c
        /*0072*/ 	.byte	0x01
	.zero		1


	//----- nvinfo : EIATTR_MERCURY_ISA_VERSION
	.align		4
        /*0074*/ 	.byte	0x03, 0x5f
        /*0076*/ 	.short	0x0101


	//----- nvinfo : EIATTR_VRC_CTA_INIT_COUNT
	.align		4
        /*0078*/ 	.byte	0x02, 0x4a
	.zero		1
	.zero		1


	//----- nvinfo : EIATTR_EXIT_INSTR_OFFSETS
	.align		4
        /*007c*/ 	.byte	0x04, 0x1c
        /*007e*/ 	.short	(.L_7766 - .L_7765)


	//   ....[0]....
.L_7765:
        /*0080*/ 	.word	0x00000d50


	//   ....[1]....
        /*0084*/ 	.word	0x00000df0


	//----- nvinfo : EIATTR_CRS_STACK_SIZE
	.align		4
.L_7766:
        /*0088*/ 	.byte	0x04, 0x1e
        /*008a*/ 	.short	(.L_7768 - .L_7767)
.L_7767:
        /*008c*/ 	.word	0x00000000


	//----- nvinfo : EIATTR_CBANK_PARAM_SIZE
	.align		4
.L_7768:
        /*0090*/ 	.byte	0x03, 0x19
        /*0092*/ 	.short	0x0030


	//----- nvinfo : EIATTR_PARAM_CBANK
	.align		4
        /*0094*/ 	.byte	0x04, 0x0a
        /*0096*/ 	.short	(.L_7770 - .L_7769)
	.align		4
.L_7769:
        /*0098*/ 	.word	index@(.nv.constant0._Z30massMatrixMultiplySharedKernelILi4ELi4ELi4EEviPKdS1_S1_S1_Pd)
        /*009c*/ 	.short	0x0380
        /*009e*/ 	.short	0x0030


	//----- nvinfo : EIATTR_SW_WAR
	.align		4
.L_7770:
        /*00a0*/ 	.byte	0x04, 0x36
        /*00a2*/ 	.short	(.L_7772 - .L_7771)
.L_7771:
        /*00a4*/ 	.word	0x00000008
.L_7772:


//--------------------- .nv.info._Z32massMatrixMultiplyConstantKernelILi4ELi4ELi4EEviPKdS1_S1_S1_Pd --------------------------
	.section	.nv.info._Z32massMatrixMultiplyConstantKernelILi4ELi4ELi4EEviPKdS1_S1_S1_Pd,"",@"SHT_CUDA_INFO"
	.sectionflags	@""
	.align	4


	//----- nvinfo : EIATTR_CUDA_API_VERSION
	.align		4
        /*0000*/ 	.byte	0x04, 0x37
        /*0002*/ 	.short	(.L_7774 - .L_7773)
.L_7773:
        /*0004*/ 	.word	0x00000082


	//----- nvinfo : EIATTR_KPARAM_INFO
	.align		4
.L_7774:
        /*0008*/ 	.byte	0x04, 0x17
        /*000a*/ 	.short	(.L_7776 - .L_7775)
.L_7775:
        /*000c*/ 	.word	0x00000000
        /*0010*/ 	.short	0x0005
        /*0012*/ 	.short	0x0028
        /*0014*/ 	.byte	0x00, 0xf5, 0x21, 0x00


	//----- nvinfo : EIATTR_KPARAM_INFO
	.align		4
.L_7776:
        /*0018*/ 	.byte	0x04, 0x17
        /*001a*/ 	.short	(.L_7778 - .L_7777)
.L_7777:
        /*001c*/ 	.word	0x00000000
        /*0020*/ 	.short	0x0004
        /*0022*/ 	.short	0x0020
        /*0024*/ 	.byte	0x00, 0xf5, 0x21, 0x00


	//----- nvinfo : EIATTR_KPARAM_INFO
	.align		4
.L_7778:
        /*0028*/ 	.byte	0x04, 0x17
        /*002a*/ 	.short	(.L_7780 - .L_7779)
.L_7779:
        /*002c*/ 	.word	0x00000000
        /*0030*/ 	.short	0x0003
        /*0032*/ 	.short	0x0018
        /*0034*/ 	.byte	0x00, 0xf5, 0x21, 0x00


	//----- nvinfo : EIATTR_KPARAM_INFO
	.align		4
.L_7780:
        /*0038*/ 	.byte	0x04, 0x17
        /*003a*/ 	.short	(.L_7782 - .L_7781)
.L_7781:
        /*003c*/ 	.word	0x00000000
        /*0040*/ 	.short	0x0002
        /*0042*/ 	.short	0x0010
        /*0044*/ 	.byte	0x00, 0xf5, 0x21, 0x00


	//----- nvinfo : EIATTR_KPARAM_INFO
	.align		4
.L_7782:
        /*0048*/ 	.byte	0x04, 0x17
        /*004a*/ 	.short	(.L_7784 - .L_7783)
.L_7783:
        /*004c*/ 	.word	0x00000000
        /*0050*/ 	.short	0x0001
        /*0052*/ 	.short	0x0008
        /*0054*/ 	.byte	0x00, 0xf5, 0x21, 0x00


	//----- nvinfo : EIATTR_KPARAM_INFO
	.align		4
.L_7784:
        /*0058*/ 	.byte	0x04, 0x17
        /*005a*/ 	.short	(.L_7786 - .L_7785)
.L_7785:
        /*005c*/ 	.word	0x00000000
        /*0060*/ 	.short	0x0000
        /*0062*/ 	.short	0x0000
        /*0064*/ 	.byte	0x00, 0xf0, 0x11, 0x00


	//----- nvinfo : EIATTR_SPARSE_MMA_MASK
	.align		4
.L_7786:
        /*0068*/ 	.byte	0x03, 0x50
        /*006a*/ 	.short	0x0000


	//----- nvinfo : EIATTR_MAXREG_COUNT
	.align		4
        /*006c*/ 	.byte	0x03, 0x1b
        /*006e*/ 	.short	0x00ff


	//----- nvinfo : EIATTR_NUM_BARRIERS
	.align		4
        /*0070*/ 	.byte	0x02, 0x4c
        /*0072*/ 	.byte	0x01
	.zero		1


	//----- nvinfo : EIATTR_MERCURY_ISA_VERSION
	.align		4
        /*0074*/ 	.byte	0x03, 0x5f
        /*0076*/ 	.short	0x0101


	//----- nvinfo : EIATTR_VRC_CTA_INIT_COUNT
	.align		4
        /*0078*/ 	.byte	0x02, 0x4a
	.zero		1
	.zero		1


	//----- nvinfo : EIATTR_EXIT_INSTR_OFFSETS
	.align		4
        /*007c*/ 	.byte	0x04, 0x1c
        /*007e*/ 	.short	(.L_7788 - .L_7787)


	//   ....[0]....
.L_7787:
        /*0080*/ 	.word	0x00000cc0


	//   ....[1]....
        /*0084*/ 	.word	0x00000d70


	//----- nvinfo : EIATTR_CRS_STACK_SIZE
	.align		4
.L_7788:
        /*0088*/ 	.byte	0x04, 0x1e
        /*008a*/ 	.short	(.L_7790 - .L_7789)
.L_7789:
        /*008c*/ 	.word	0x00000000


	//----- nvinfo : EIATTR_CBANK_PARAM_SIZE
	.align		4
.L_7790:
        /*0090*/ 	.byte	0x03, 0x19
        /*0092*/ 	.short	0x0030


	//----- nvinfo : EIATTR_PARAM_CBANK
	.align		4
        /*0094*/ 	.byte	0x04, 0x0a
        /*0096*/ 	.short	(.L_7792 - .L_7791)
	.align		4
.L_7791:
        /*0098*/ 	.word	index@(.nv.constant0._Z32massMatrixMultiplyConstantKernelILi4ELi4ELi4EEviPKdS1_S1_S1_Pd)
        /*009c*/ 	.short	0x0380
        /*009e*/ 	.short	0x0030


	//----- nvinfo : EIATTR_SW_WAR
	.align		4
.L_7792:
        /*00a0*/ 	.byte	0x04, 0x36
        /*00a2*/ 	.short	(.L_7794 - .L_7793)
.L_7793:
        /*00a4*/ 	.word	0x00000008
.L_7794:


//--------------------- .nv.info._Z32massMatrixMultiplyRegisterKernelILi4ELi4ELi4EEviPKdS1_S1_S1_Pd --------------------------
	.section	.nv.info._Z32massMatrixMultiplyRegisterKernelILi4ELi4ELi4EEviPKdS1_S1_S1_Pd,"",@"SHT_CUDA_INFO"
	.sectionflags	@""
	.align	4


	//----- nvinfo : EIATTR_CUDA_API_VERSION
	.align		4
        /*0000*/ 	.byte	0x04, 0x37
        /*0002*/ 	.short	(.L_7796 - .L_7795)
.L_7795:
        /*0004*/ 	.word	0x00000082


	//----- nvinfo : EIATTR_KPARAM_INFO
	.align		4
.L_7796:
        /*0008*/ 	.byte	0x04, 0x17
        /*000a*/ 	.short	(.L_7798 - .L_7797)
.L_7797:
        /*000c*/ 	.word	0x00000000
        /*0010*/ 	.short	0x0005
        /*0012*/ 	.short	0x0028
        /*0014*/ 	.byte	0x00, 0xf5, 0x21, 0x00


	//----- nvinfo : EIATTR_KPARAM_INFO
	.align		4
.L_7798:
        /*0018*/ 	.byte	0x04, 0x17
        /*001a*/ 	.short	(.L_7800 - .L_7799)
.L_7799:
        /*001c*/ 	.word	0x00000000
        /*0020*/ 	.short	0x0004
        /*0022*/ 	.short	0x0020
        /*0024*/ 	.byte	0x00, 0xf5, 0x21, 0x00


	//----- nvinfo : EIATTR_KPARAM_INFO
	.align		4
.L_7800:
        /*0028*/ 	.byte	0x04, 0x17
        /*002a*/ 	.short	(.L_7802 - .L_7801)
.L_7801:
        /*002c*/ 	.word	0x00000000
        /*0030*/ 	.short	0x0003
        /*0032*/ 	.short	0x0018
        /*0034*/ 	.byte	0x00, 0xf5, 0x21, 0x00


	//----- nvinfo : EIATTR_KPARAM_INFO
	.align		4
.L_7802:
        /*0038*/ 	.byte	0x04, 0x17
        /*003a*/ 	.short	(.L_7804 - .L_7803)
.L_7803:
        /*003c*/ 	.word	0x00000000
        /*0040*/ 	.short	0x0002
        /*0042*/ 	.short	0x0010
        /*0044*/ 	.byte	0x00, 0xf5, 0x21, 0x00


	//----- nvinfo : EIATTR_KPARAM_INFO
	.align		4
.L_7804:
        /*0048*/ 	.byte	0x04, 0x17
        /*004a*/ 	.short	(.L_7806 - .L_7805)
.L_7805:
        /*004c*/ 	.word	0x00000000
        /*0050*/ 	.short	0x0001
        /*0052*/ 	.short	0x0008
        /*0054*/ 	.byte	0x00, 0xf5, 0x21, 0x00


	//----- nvinfo : EIATTR_KPARAM_INFO
	.align		4
.L_7806:
        /*0058*/ 	.byte	0x04, 0x17
        /*005a*/ 	.short	(.L_7808 - .L_7807)
.L_7807:
        /*005c*/ 	.word	0x00000000
        /*0060*/ 	.short	0x0000
        /*0062*/ 	.short	0x0000
        /*0064*/ 	.byte	0x00, 0xf0, 0x11, 0x00


	//----- nvinfo : EIATTR_SPARSE_MMA_MASK
	.align		4
.L_7808:
        /*0068*/ 	.byte	0x03, 0x50
        /*006a*/ 	.short	0x0000


	//----- nvinfo : EIATTR_MAXREG_COUNT
	.align		4
        /*006c*/ 	.byte	0x03, 0x1b
        /*006e*/ 	.short	0x00ff


	//----- nvinfo : EIATTR_NUM_BARRIERS
	.align		4
        /*0070*/ 	.byte	0x02, 0x4c
        /*0072*/ 	.byte	0x01
	.zero		1


	//----- nvinfo : EIATTR_MERCURY_ISA_VERSION
	.align		4
        /*0074*/ 	.byte	0x03, 0x5f
        /*0076*/ 	.short	0x0101


	//----- nvinfo : EIATTR_VRC_CTA_INIT_COUNT
	.align		4
        /*0078*/ 	.byte	0x02, 0x4a
	.zero		1
	.zero		1


	//----- nvinfo : EIATTR_EXIT_INSTR_OFFSETS
	.align		4
        /*007c*/ 	.byte	0x04, 0x1c
        /*007e*/ 	.short	(.L_7810 - .L_7809)


	//   ....[0]....
.L_7809:
        /*0080*/ 	.word	0x00000d50


	//   ....[1]....
        /*0084*/ 	.word	0x00000df0


	//----- nvinfo : EIATTR_CRS_STACK_SIZE
	.align		4
.L_7810:
        /*0088*/ 	.byte	0x04, 0x1e
        /*008a*/ 	.short	(.L_7812 - .L_7811)
.L_7811:
        /*008c*/ 	.word	0x00000000


	//----- nvinfo : EIATTR_CBANK_PARAM_SIZE
	.align		4
.L_7812:
        /*0090*/ 	.byte	0x03, 0x19
        /*0092*/ 	.short	0x0030


	//----- nvinfo : EIATTR_PARAM_CBANK
	.align		4
        /*0094*/ 	.byte	0x04, 0x0a
        /*0096*/ 	.short	(.L_7814 - .L_7813)
	.align		4
.L_7813:
        /*0098*/ 	.word	index@(.nv.constant0._Z32massMatrixMultiplyRegisterKernelILi4ELi4ELi4EEviPKdS1_S1_S1_Pd)
        /*009c*/ 	.short	0x0380
        /*009e*/ 	.short	0x0030


	//----- nvinfo : EIATTR_SW_WAR
	.align		4
.L_7814:
        /*00a0*/ 	.byte	0x04, 0x36
        /*00a2*/ 	.short	(.L_7816 - .L_7815)
.L_7815:
        /*00a4*/ 	.word	0x00000008
.L_7816:


//--------------------- .nv.info._Z42massMatrixMultiplyMonolithicConstantKernelILi3ELi7ELi2EEviPKdS1_S1_S1_Pd --------------------------
	.section	.nv.info._Z42massMatrixMultiplyMonolithicConstantKernelILi3ELi7ELi2EEviPKdS1_S1_S1_Pd,"",@"SHT_CUDA_INFO"
	.sectionflags	@""
	.align	4


	//----- nvinfo : EIATTR_CUDA_API_VERSION
	.align		4
        /*0000*/ 	.byte	0x04, 0x37
        /*0002*/ 	.short	(.L_7818 - .L_7817)
.L_7817:
        /*0004*/ 	.word	0x00000082


	//----- nvinfo : EIATTR_KPARAM_INFO
	.align		4
.L_7818:
        /*0008*/ 	.byte	0x04, 0x17
        /*000a*/ 	.short	(.L_7820 - .L_7819)
.L_7819:
        /*000c*/ 	.word	0x00000000
        /*0010*/ 	.short	0x0005
        /*0012*/ 	.short	0x0028
        /*0014*/ 	.byte	0x00, 0xf5, 0x21, 0x00


	//----- nvinfo : EIATTR_KPARAM_INFO
	.align		4
.L_7820:
        /*0018*/ 	.byte	0x04, 0x17
        /*001a*/ 	.short	(.L_7822 - .L_7821)
.L_7821:
        /*001c*/ 	.word	0x00000000
        /*0020*/ 	.short	0x0004
        /*0022*/ 	.short	0x0020
        /*0024*/ 	.byte	0x00, 0xf5, 0x21, 0x00


	//----- nvinfo : EIATTR_KPARAM_INFO
	.align		4
.L_7822:
        /*0028*/ 	.byte	0x04, 0x17
        /*002a*/ 	.short	(.L_7824 - .L_7823)
.L_7823:
        /*002c*/ 	.word	0x00000000
        /*0030*/ 	.short	0x0003
        /*0032*/ 	.short	0x0018
        /*0034*/ 	.byte	0x00, 0xf5, 0x21, 0x00


	//----- nvinfo : EIATTR_KPARAM_INFO
	.align		4
.L_7824:
        /*0038*/ 	.byte	0x04, 0x17
        /*003a*/ 	.short	(.L_7826 - .L_7825)
.L_7825:
        /*003c*/ 	.word	0x00000000
        /*0040*/ 	.short	0x0002
        /*0042*/ 	.short	0x0010
        /*0044*/ 	.byte	0x00, 0xf5, 0x21, 0x00


	//----- nvinfo : EIATTR_KPARAM_INFO
	.align		4
.L_7826:
        /*0048*/ 	.byte	0x04, 0x17
        /*004a*/ 	.short	(.L_7828 - .L_7827)
.L_7827:
        /*004c*/ 	.word	0x00000000
        /*0050*/ 	.short	0x0001
        /*0052*/ 	.short	0x0008
        /*0054*/ 	.byte	0x00, 0xf5, 0x21, 0x00


	//----- nvinfo : EIATTR_KPARAM_INFO
	.align		4
.L_7828:
        /*0058*/ 	.byte	0x04, 0x17
        /*005a*/ 	.short	(.L_7830 - .L_7829)
.L_7829:
        /*005c*/ 	.word	0x00000000
        /*0060*/ 	.short	0x0000
        /*0062*/ 	.short	0x0000
        /*0064*/ 	.byte	0x00, 0xf0, 0x11, 0x00


	//----- nvinfo : EIATTR_SPARSE_MMA_MASK
	.align		4
.L_7830:
        /*0068*/ 	.byte	0x03, 0x50
        /*006a*/ 	.short	0x0000


	//----- nvinfo : EIATTR_MAXREG_COUNT
	.align		4
        /*006c*/ 	.byte	0x03, 0x1b
        /*006e*/ 	.short	0x00ff


	//----- nvinfo : EIATTR_NUM_BARRIERS
	.align		4
        /*0070*/ 	.byte	0x02, 0x4c
        /*0072*/ 	.byte	0x01
	.zero		1


	//----- nvinfo : EIATTR_MERCURY_ISA_VERSION
	.align		4
        /*0074*/ 	.byte	0x03, 0x5f
        /*0076*/ 	.short	0x0101


	//----- nvinfo : EIATTR_VRC_CTA_INIT_COUNT
	.align		4
        /*0078*/ 	.byte	0x02, 0x4a
	.zero		1
	.zero		1


	//----- nvinfo : EIATTR_EXIT_INSTR_OFFSETS
	.align		4
        /*007c*/ 	.byte	0x04, 0x1c
        /*007e*/ 	.short	(.L_7832 - .L_7831)


	//   ....[0]....
.L_7831:
        /*0080*/ 	.word	0x00001390


	//   ....[1]....
        /*0084*/ 	.word	0x00001400


	//----- nvinfo : EIATTR_CRS_STACK_SIZE
	.align		4
.L_7832:
        /*0088*/ 	.byte	0x04, 0x1e
        /*008a*/ 	.short	(.L_7834 - .L_7833)
.L_7833:
        /*008c*/ 	.word	0x00000000


	//----- nvinfo : EIATTR_CBANK_PARAM_SIZE
	.align		4
.L_7834:
        /*0090*/ 	.byte	0x03, 0x19
        /*0092*/ 	.short	0x0030


	//----- nvinfo : EIATTR_PARAM_CBANK
	.align		4
        /*0094*/ 	.byte	0x04, 0x0a
        /*0096*/ 	.short	(.L_7836 - .L_7835)
	.align		4
.L_7835:
        /*0098*/ 	.word	index@(.nv.constant0._Z42massMatrixMultiplyMonolithicConstantKernelILi3ELi7ELi2EEviPKdS1_S1_S1_Pd)
        /*009c*/ 	.short	0x0380
        /*009e*/ 	.short	0x0030


	//----- nvinfo : EIATTR_SW_WAR
	.align		4
.L_7836:
        /*00a0*/ 	.byte	0x04, 0x36
        /*00a2*/ 	.short	(.L_7838 - .L_7837)
.L_7837:
        /*00a4*/ 	.word	0x00000008
.L_7838:


//--------------------- .nv.info._Z40massMatrixMultiplyMonolithicGlobalKernelILi3ELi7ELi2EEviPKdS1_S1_S1_Pd --------------------------
	.section	.nv.info._Z40massMatrixMultiplyMonolithicGlobalKernelILi3ELi7ELi2EEviPKdS1_S1_S1_Pd,"",@"SHT_CUDA_INFO"
	.sectionflags	@""
	.align	4


	//----- nvinfo : EIATTR_CUDA_API_VERSION
	.align		4
        /*0000*/ 	.byte	0x04, 0x37
        /*0002*/ 	.short	(.L_7840 - .L_7839)
.L_7839:
        /*0004*/ 	.word	0x00000082


	//----- nvinfo : EIATTR_KPARAM_INFO
	.align		4
.L_7840:
        /*0008*/ 	.byte	0x04, 0x17
        /*000a*/ 	.short	(.L_7842 - .L_7841)
.L_7841:
        /*000c*/ 	.word	0x00000000
        /*0010*/ 	.short	0x0005
        /*0012*/ 	.short	0x0028
        /*0014*/ 	.byte	0x00, 0xf5, 0x21, 0x00


	//----- nvinfo : EIATTR_KPARAM_INFO
	.align		4
.L_7842:
        /*0018*/ 	.byte	0x04, 0x17
        /*001a*/ 	.short	(.L_7844 - .L_7843)
.L_7843:
        /*001c*/ 	.word	0x00000000
        /*0020*/ 	.short	0x0004
        /*0022*/ 	.short	0x0020
        /*0024*/ 	.byte	0x00, 0xf5, 0x21, 0x00


	//----- nvinfo : EIATTR_KPARAM_INFO
	.align		4
.L_7844:
        /*0028*/ 	.byte	0x04, 0x17
        /*002a*/ 	.short	(.L_7846 - .L_7845)
.L_7845:
        /*002c*/ 	.word	0x00000000
        /*0030*/ 	.short	0x0003
        /*0032*/ 	.short	0x0018
        /*0034*/ 	.byte	0x00, 0xf5, 0x21, 0x00


	//----- nvinfo : EIATTR_KPARAM_INFO
	.align		4
.L_7846:
        /*0038*/ 	.byte	0x04, 0x17
        /*003a*/ 	.short	(.L_7848 - .L_7847)
.L_7847:
        /*003c*/ 	.word	0x00000000
        /*0040*/ 	.short	0x0002
        /*0042*/ 	.short	0x0010
        /*0044*/ 	.byte	0x00, 0xf5, 0x21, 0x00


	//----- nvinfo : EIATTR_KPARAM_INFO
	.align		4
.L_7848:
        /*0048*/ 	.byte	0x04, 0x17
        /*004a*/ 	.short	(.L_7850 - .L_7849)
.L_7849:
        /*004c*/ 	.word	0x00000000
        /*0050*/ 	.short	0x0001
        /*0052*/ 	.short	0x0008
        /*0054*/ 	.byte	0x00, 0xf5, 0x21, 0x00


	//----- nvinfo : EIATTR_KPARAM_INFO
	.align		4
.L_7850:
        /*0058*/ 	.byte	0x04, 0x17
        /*005a*/ 	.short	(.L_7852 - .L_7851)
.L_7851:
        /*005c*/ 	.word	0x00000000
        /*0060*/ 	.short	0x0000
        /*0062*/ 	.short	0x0000
        /*0064*/ 	.byte	0x00, 0xf0, 0x11, 0x00


	//----- nvinfo : EIATTR_SPARSE_MMA_MASK
	.align		4
.L_7852:
        /*0068*/ 	.byte	0x03, 0x50
        /*006a*/ 	.short	0x0000


	//----- nvinfo : EIATTR_MAXREG_COUNT
	.align		4
        /*006c*/ 	.byte	0x03, 0x1b
        /*006e*/ 	.short	0x00ff


	//----- nvinfo : EIATTR_NUM_BARRIERS
	.align		4
        /*0070*/ 	.byte	0x02, 0x4c
        /*0072*/ 	.byte	0x01
	.zero		1


	//----- nvinfo : EIATTR_MERCURY_ISA_VERSION
	.align		4
        /*0074*/ 	.byte	0x03, 0x5f
        /*0076*/ 	.short	0x0101


	//----- nvinfo : EIATTR_VRC_CTA_INIT_COUNT
	.align		4
        /*0078*/ 	.byte	0x02, 0x4a
	.zero		1
	.zero		1


	//----- nvinfo : EIATTR_EXIT_INSTR_OFFSETS
	.align		4
        /*007c*/ 	.byte	0x04, 0x1c
        /*007e*/ 	.short	(.L_7854 - .L_7853)


	//   ....[0]....
.L_7853:
        /*0080*/ 	.word	0x00001460


	//   ....[1]....
        /*0084*/ 	.word	0x000014d0


	//----- nvinfo : EIATTR_CRS_STACK_SIZE
	.align		4
.L_7854:
        /*0088*/ 	.byte	0x04, 0x1e
        /*008a*/ 	.short	(.L_7856 - .L_7855)
.L_7855:
        /*008c*/ 	.word	0x00000000


	//----- nvinfo : EIATTR_CBANK_PARAM_SIZE
	.align		4
.L_7856:
        /*0090*/ 	.byte	0x03, 0x19
        /*0092*/ 	.short	0x0030


	//----- nvinfo : EIATTR_PARAM_CBANK
	.align		4
        /*0094*/ 	.byte	0x04, 0x0a
        /*0096*/ 	.short	(.L_7858 - .L_7857)
	.align		4
.L_7857:
        /*0098*/ 	.word	index@(.nv.constant0._Z40massMatrixMultiplyMonolithicGlobalKernelILi3ELi7ELi2EEviPKdS1_S1_S1_Pd)
        /*009c*/ 	.short	0x0380
        /*009e*/ 	.short	0x0030


	//----- nvinfo : EIATTR_SW_WAR
	.align		4
.L_7858:
        /*00a0*/ 	.byte	0x04, 0x36
        /*00a2*/ 	.short	(.L_7860 - .L_7859)
.L_7859:
        /*00a4*/ 	.word	0x00000008
.L_7860:


//--------------------- .nv.info._Z30massMatrixMultiplyGlobalKernelILi3ELi7ELi2EEviPKdS1_S1_S1_Pd --------------------------
	.section	.nv.info._Z30massMatrixMultiplyGlobalKernelILi3ELi7ELi2EEviPKdS1_S1_S1_Pd,"",@"SHT_CUDA_INFO"
	.sectionflags	@""
	.align	4


	//----- nvinfo : EIATTR_CUDA_API_VERSION
	.align		4
        /*0000*/ 	.byte	0x04, 0x37
        /*0002*/ 	.short	(.L_7862 - .L_7861)
.L_7861:
        /*0004*/ 	.word	0x00000082


	//----- nvinfo : EIATTR_KPARAM_INFO
	.align		4
.L_7862:
        /*0008*/ 	.byte	0x04, 0x17
        /*000a*/ 	.short	(.L_7864 - .L_7863)
.L_7863:
        /*000c*/ 	.word	0x00000000
        /*0010*/ 	.short	0x0005
        /*0012*/ 	.short	0x0028
        /*0014*/ 	.byte	0x00, 0xf5, 0x21, 0x00


	//----- nvinfo : EIATTR_KPARAM_INFO
	.align		4
.L_7864:
        /*0018*/ 	.byte	0x04, 0x17
        /*001a*/ 	.short	(.L_7866 - .L_7865)
.L_7865:
        /*001c*/ 	.word	0x00000000
        /*0020*/ 	.short	0x0004
        /*0022*/ 	.short	0x0020
        /*0024*/ 	.byte	0x00, 0xf5, 0x21, 0x00


	//----- nvinfo : EIATTR_KPARAM_INFO
	.align		4
.L_7866:
        /*0028*/ 	.byte	0x04, 0x17
        /*002a*/ 	.short	(.L_7868 - .L_7867)
.L_7867:
        /*002c*/ 	.word	0x00000000
        /*0030*/ 	.short	0x0003
        /*0032*/ 	.short	0x0018
        /*0034*/ 	.byte	0x00, 0xf5, 0x21, 0x00


	//----- nvinfo : EIATTR_KPARAM_INFO
	.align		4
.L_7868:
        /*0038*/ 	.byte	0x04, 0x17
        /*003a*/ 	.short	(.L_7870 - .L_7869)
.L_7869:
        /*003c*/ 	.word	0x00000000
        /*0040*/ 	.short	0x0002
        /*0042*/ 	.short	0x0010
        /*0044*/ 	.byte	0x00, 0xf5, 0x21, 0x00


	//----- nvinfo : EIATTR_KPARAM_INFO
	.align		4
.L_7870:
        /*0048*/ 	.byte	0x04, 0x17
        /*004a*/ 	.short	(.L_7872 - .L_7871)
.L_7871:
        /*004c*/ 	.word	0x00000000
        /*0050*/ 	.short	0x0001
        /*0052*/ 	.short	0x0008
        /*0054*/ 	.byte	0x00, 0xf5, 0x21, 0x00


	//----- nvinfo : EIATTR_KPARAM_INFO
	.align		4
.L_7872:
        /*0058*/ 	.byte	0x04, 0x17
        /*005a*/ 	.short	(.L_7874 - .L_7873)
.L_7873:
        /*005c*/ 	.word	0x00000000
        /*0060*/ 	.short	0x0000
        /*0062*/ 	.short	0x0000
        /*0064*/ 	.byte	0x00, 0xf0, 0x11, 0x00


	//----- nvinfo : EIATTR_SPARSE_MMA_MASK
	.align		4
.L_7874:
        /*0068*/ 	.byte	0x03, 0x50
        /*006a*/ 	.short	0x0000


	//----- nvinfo : EIATTR_MAXREG_COUNT
	.align		4
        /*006c*/ 	.byte	0x03, 0x1b
        /*006e*/ 	.short	0x00ff


	//----- nvinfo : EIATTR_NUM_BARRIERS
	.align		4
        /*0070*/ 	.byte	0x02, 0x4c
        /*0072*/ 	.byte	0x01
	.zero		1


	//----- nvinfo : EIATTR_MERCURY_ISA_VERSION
	.align		4
        /*0074*/ 	.byte	0x03, 0x5f
        /*0076*/ 	.short	0x0101


	//----- nvinfo : EIATTR_VRC_CTA_INIT_COUNT
	.align		4
        /*0078*/ 	.byte	0x02, 0x4a
	.zero		1
	.zero		1


	//----- nvinfo : EIATTR_EXIT_INSTR_OFFSETS
	.align		4
        /*007c*/ 	.byte	0x04, 0x1c
        /*007e*/ 	.short	(.L_7876 - .L_7875)


	//   ....[0]....
.L_7875:
        /*0080*/ 	.word	0x000015e0


	//   ....[1]....
        /*0084*/ 	.word	0x00001660


	//----- nvinfo : EIATTR_CRS_STACK_SIZE
	.align		4
.L_7876:
        /*0088*/ 	.byte	0x04, 0x1e
        /*008a*/ 	.short	(.L_7878 - .L_7877)
.L_7877:
        /*008c*/ 	.word	0x00000000


	//----- nvinfo : EIATTR_CBANK_PARAM_SIZE
	.align		4
.L_7878:
        /*0090*/ 	.byte	0x03, 0x19
        /*0092*/ 	.short	0x0030


	//----- nvinfo : EIATTR_PARAM_CBANK
	.align		4
        /*0094*/ 	.byte	0x04, 0x0a
        /*0096*/ 	.short	(.L_7880 - .L_7879)
	.align		4
.L_7879:
        /*0098*/ 	.word	index@(.nv.constant0._Z30massMatrixMultiplyGlobalKernelILi3ELi7ELi2EEviPKdS1_S1_S1_Pd)
        /*009c*/ 	.short	0x0380
        /*009e*/ 	.short	0x0030


	//----- nvinfo : EIATTR_SW_WAR
	.align		4
.L_7880:
        /*00a0*/ 	.byte	0x04, 0x36
        /*00a2*/ 	.short	(.L_7882 - .L_7881)
.L_7881:
        /*00a4*/ 	.word	0x00000008
.L_7882:


//--------------------- .nv.info._Z30massMatrixMultiplySharedKernelILi3ELi7ELi2EEviPKdS1_S1_S1_Pd --------------------------
	.section	.nv.info._Z30massMatrixMultiplySharedKernelILi3ELi7ELi2EEviPKdS1_S1_S1_Pd,"",@"SHT_CUDA_INFO"
	.sectionflags	@""
	.align	4


	//----- nvinfo : EIATTR_CUDA_API_VERSION
	.align		4
        /*0000*/ 	.byte	0x04, 0x37
        /*0002*/ 	.short	(.L_7884 - .L_7883)
.L_7883:
        /*0004*/ 	.word	0x00000082


	//----- nvinfo : EIATTR_KPARAM_INFO
	.align		4
.L_7884:
        /*0008*/ 	.byte	0x04, 0x17
        /*000a*/ 	.short	(.L_7886 - .L_7885)
.L_7885:
        /*000c*/ 	.word	0x00000000
        /*0010*/ 	.short	0x0005
        /*0012*/ 	.short	0x0028
        /*0014*/ 	.byte	0x00, 0xf5, 0x21, 0x00


	//----- nvinfo : EIATTR_KPARAM_INFO
	.align		4
.L_7886:
        /*0018*/ 	.byte	0x04, 0x17
        /*001a*/ 	.short	(.L_7888 - .L_7887)
.L_7887:
        /*001c*/ 	.word	0x00000000
        /*0020*/ 	.short	0x0004
        /*0022*/ 	.short	0x0020
        /*0024*/ 	.byte	0x00, 0xf5, 0x21, 0x00


	//----- nvinfo : EIATTR_KPARAM_INFO
	.align		4
.L_7888:
        /*0028*/ 	.byte	0x04, 0x17
        /*002a*/ 	.short	(.L_7890 - .L_7889)
.L_7889:
        /*002c*/ 	.word	0x00000000
        /*0030*/ 	.short	0x0003
        /*0032*/ 	.short	0x0018
        /*0034*/ 	.byte	0x00, 0xf5, 0x21, 0x00


	//----- nvinfo : EIATTR_KPARAM_INFO
	.align		4
.L_7890:
        /*0038*/ 	.byte	0x04, 0x17
        /*003a*/ 	.short	(.L_7892 - .L_7891)
.L_7891:
        /*003c*/ 	.word	0x00000000
        /*0040*/ 	.short	0x0002
        /*0042*/ 	.short	0x0010
        /*0044*/ 	.byte	0x00, 0xf5, 0x21, 0x00


	//----- nvinfo : EIATTR_KPARAM_INFO
	.align		4
.L_7892:
        /*0048*/ 	.byte	0x04, 0x17
        /*004a*/ 	.short	(.L_7894 - .L_7893)
.L_7893:
        /*004c*/ 	.word	0x00000000
        /*0050*/ 	.short	0x0001
        /*0052*/ 	.short	0x0008
        /*0054*/ 	.byte	0x00, 0xf5, 0x21, 0x00


	//----- nvinfo : EIATTR_KPARAM_INFO
	.align		4
.L_7894:
        /*0058*/ 	.byte	0x04, 0x17
        /*005a*/ 	.short	(.L_7896 - .L_7895)
.L_7895:
        /*005c*/ 	.word	0x00000000
        /*0060*/ 	.short	0x0000
        /*0062*/ 	.short	0x0000
        /*0064*/ 	.byte	0x00, 0xf0, 0x11, 0x00


	//----- nvinfo : EIATTR_SPARSE_MMA_MASK
	.align		4
.L_7896:
        /*0068*/ 	.byte	0x03, 0x50
        /*006a*/ 	.short	0x0000


	//----- nvinfo : EIATTR_MAXREG_COUNT
	.align		4
        /*006c*/ 	.byte	0x03, 0x1b
        /*006e*/ 	.short	0x00ff


	//----- nvinfo : EIATTR_NUM_BARRIERS
	.align		4
        /*0070*/ 	.byte	0x02, 0x4c
        /*0072*/ 	.byte	0x01
	.zero		1


	//----- nvinfo : EIATTR_MERCURY_ISA_VERSION
	.align		4
        /*0074*/ 	.byte	0x03, 0x5f
        /*0076*/ 	.short	0x0101


	//----- nvinfo : EIATTR_VRC_CTA_INIT_COUNT
	.align		4
        /*0078*/ 	.byte	0x02, 0x4a
	.zero		1
	.zero		1


	//----- nvinfo : EIATTR_EXIT_INSTR_OFFSETS
	.align		4
        /*007c*/ 	.byte	0x04, 0x1c
        /*007e*/ 	.short	(.L_7898 - .L_7897)


	//   ....[0]....
.L_7897:
        /*0080*/ 	.word	0x000015f0


	//   ....[1]....
        /*0084*/ 	.word	0x00001670


	//----- nvinfo : EIATTR_CRS_STACK_SIZE
	.align		4
.L_7898:
        /*0088*/ 	.byte	0x04, 0x1e
        /*008a*/ 	.short	(.L_7900 - .L_7899)
.L_7899:
        /*008c*/ 	.word	0x00000000


	//----- nvinfo : EIATTR_CBANK_PARAM_SIZE
	.align		4
.L_7900:
        /*0090*/ 	.byte	0x03, 0x19
        /*0092*/ 	.short	0x0030


	//----- nvinfo : EIATTR_PARAM_CBANK
	.align		4
        /*0094*/ 	.byte	0x04, 0x0a
        /*0096*/ 	.short	(.L_7902 - .L_7901)
	.align		4
.L_7901:
        /*0098*/ 	.word	index@(.nv.constant0._Z30massMatrixMultiplySharedKernelILi3ELi7ELi2EEviPKdS1_S1_S1_Pd)
        /*009c*/ 	.short	0x0380
        /*009e*/ 	.short	0x0030


	//----- nvinfo : EIATTR_SW_WAR
	.align		4
.L_7902:
        /*00a0*/ 	.byte	0x04, 0x36
        /*00a2*/ 	.short	(.L_7904 - .L_7903)
.L_7903:
        /*00a4*/ 	.word	0x00000008
.L_7904:


//--------------------- .nv.info._Z32massMatrixMultiplyConstantKernelILi3ELi7ELi2EEviPKdS1_S1_S1_Pd --------------------------
	.section	.nv.info._Z32massMatrixMultiplyConstantKernelILi3ELi7ELi2EEviPKdS1_S1_S1_Pd,"",@"SHT_CUDA_INFO"
	.sectionflags	@""
	.align	4


	//----- nvinfo : EIATTR_CUDA_API_VERSION
	.align		4
        /*0000*/ 	.byte	0x04, 0x37
        /*0002*/ 	.short	(.L_7906 - .L_7905)
.L_7905:
        /*0004*/ 	.word	0x00000082


	//----- nvinfo : EIATTR_KPARAM_INFO
	.align		4
.L_7906:
        /*0008*/ 	.byte	0x04, 0x17
        /*000a*/ 	.short	(.L_7908 - .L_7907)
.L_7907:
        /*000c*/ 	.word	0x00000000
        /*0010*/ 	.short	0x0005
        /*0012*/ 	.short	0x0028
        /*0014*/ 	.byte	0x00, 0xf5, 0x21, 0x00


	//----- nvinfo : EIATTR_KPARAM_INFO
	.align		4
.L_7908:
        /*0018*/ 	.byte	0x04, 0x17
        /*001a*/ 	.short	(.L_7910 - .L_7909)
.L_7909:
        /*001c*/ 	.word	0x00000000
        /*0020*/ 	.short	0x0004
        /*0022*/ 	.short	0x0020
        /*0024*/ 	.byte	0x00, 0xf5, 0x21, 0x00


	//----- nvinfo : EIATTR_KPARAM_INFO
	.align		4
.L_7910:
        /*0028*/ 	.byte	0x04, 0x17
        /*002a*/ 	.short	(.L_7912 - .L_7911)
.L_7911:
        /*002c*/ 	.word	0x00000000
        /*0030*/ 	.short	0x0003
        /*0032*/ 	.short	0x0018
        /*0034*/ 	.byte	0x00, 0xf5, 0x21, 0x00


	//----- nvinfo : EIATTR_KPARAM_INFO
	.align		4
.L_7912:
        /*0038*/ 	.byte	0x04, 0x17
        /*003a*/ 	.short	(.L_7914 - .L_7913)
.L_7913:
        /*003c*/ 	.word	0x00000000
        /*0040*/ 	.short	0x0002
        /*0042*/ 	.short	0x0010
        /*0044*/ 	.byte	0x00, 0xf5, 0x21, 0x00


	//----- nvinfo : EIATTR_KPARAM_INFO
	.align		4
.L_7914:
        /*0048*/ 	.byte	0x04, 0x17
        /*004a*/ 	.short	(.L_7916 - .L_7915)
.L_7915:
        /*004c*/ 	.word	0x00000000
        /*0050*/ 	.short	0x0001
        /*0052*/ 	.short	0x0008
        /*0054*/ 	.byte	0x00, 0xf5, 0x21, 0x00


	//----- nvinfo : EIATTR_KPARAM_INFO
	.align		4
.L_7916:
        /*0058*/ 	.byte	0x04, 0x17
        /*005a*/ 	.short	(.L_7918 - .L_7917)
.L_7917:
        /*005c*/ 	.word	0x00000000
        /*0060*/ 	.short	0x0000
        /*0062*/ 	.short	0x0000
        /*0064*/ 	.byte	0x00, 0xf0, 0x11, 0x00


	//----- nvinfo : EIATTR_SPARSE_MMA_MASK
	.align		4
.L_7918:
        /*0068*/ 	.byte	0x03, 0x50
        /*006a*/ 	.short	0x0000


	//----- nvinfo : EIATTR_MAXREG_COUNT
	.align		4
        /*006c*/ 	.byte	0x03, 0x1b
        /*006e*/ 	.short	0x00ff


	//----- nvinfo : EIATTR_NUM_BARRIERS
	.align		4
        /*0070*/ 	.byte	0x02, 0x4c
        /*0072*/ 	.byte	0x01
	.zero		1


	//----- nvinfo : EIATTR_MERCURY_ISA_VERSION
	.align		4
        /*0074*/ 	.byte	0x03, 0x5f
        /*0076*/ 	.short	0x0101


	//----- nvinfo : EIATTR_VRC_CTA_INIT_COUNT
	.align		4
        /*0078*/ 	.byte	0x02, 0x4a
	.zero		1
	.zero		1


	//----- nvinfo : EIATTR_EXIT_INSTR_OFFSETS
	.align		4
        /*007c*/ 	.byte	0x04, 0x1c
        /*007e*/ 	.short	(.L_7920 - .L_7919)


	//   ....[0]....
.L_7919:
        /*0080*/ 	.word	0x00001490


	//   ....[1]....
        /*0084*/ 	.word	0x00001510


	//----- nvinfo : EIATTR_CRS_STACK_SIZE
	.align		4
.L_7920:
        /*0088*/ 	.byte	0x04, 0x1e
        /*008a*/ 	.short	(.L_7922 - .L_7921)
.L_7921:
        /*008c*/ 	.word	0x00000000


	//----- nvinfo : EIATTR_CBANK_PARAM_SIZE
	.align		4
.L_7922:
        /*0090*/ 	.byte	0x03, 0x19
        /*0092*/ 	.short	0x0030


	//----- nvinfo : EIATTR_PARAM_CBANK
	.align		4
        /*0094*/ 	.byte	0x04, 0x0a
        /*0096*/ 	.short	(.L_7924 - .L_7923)
	.align		4
.L_7923:
        /*0098*/ 	.word	index@(.nv.constant0._Z32massMatrixMultiplyConstantKernelILi3ELi7ELi2EEviPKdS1_S1_S1_Pd)
        /*009c*/ 	.short	0x0380
        /*009e*/ 	.short	0x0030


	//----- nvinfo : EIATTR_SW_WAR
	.align		4
.L_7924:
        /*00a0*/ 	.byte	0x04, 0x36
        /*00a2*/ 	.short	(.L_7926 - .L_7925)
.L_7925:
        /*00a4*/ 	.word	0x00000008
.L_7926:


//--------------------- .nv.info._Z32massMatrixMultiplyRegisterKernelILi3ELi7ELi2EEviPKdS1_S1_S1_Pd --------------------------
	.section	.nv.info._Z32massMatrixMultiplyRegisterKernelILi3ELi7ELi2EEviPKdS1_S1_S1_Pd,"",@"SHT_CUDA_INFO"
	.sectionflags	@""
	.align	4


	//----- nvinfo : EIATTR_CUDA_API_VERSION
	.align		4
        /*0000*/ 	.byte	0x04, 0x37
        /*0002*/ 	.short	(.L_7928 - .L_7927)
.L_7927:
        /*0004*/ 	.word	0x00000082


	//----- nvinfo : EIATTR_KPARAM_INFO
	.align		4
.L_7928:
        /*0008*/ 	.byte	0x04, 0x17
        /*000a*/ 	.short	(.L_7930 - .L_7929)
.L_7929:
        /*000c*/ 	.word	0x00000000
        /*0010*/ 	.short	0x0005
        /*0012*/ 	.short	0x0028
        /*0014*/ 	.byte	0x00, 0xf5, 0x21, 0x00


	//----- nvinfo : EIATTR_KPARAM_INFO
	.align		4
.L_7930:
        /*0018*/ 	.byte	0x04, 0x17
        /*001a*/ 	.short	(.L_7932 - .L_7931)
.L_7931:
        /*001c*/ 	.word	0x00000000
        /*0020*/ 	.short	0x0004
        /*0022*/ 	.short	0x0020
        /*0024*/ 	.byte	0x00, 0xf5, 0x21, 0x00


	//----- nvinfo : EIATTR_KPARAM_INFO
	.align		4
.L_7932:
        /*0028*/ 	.byte	0x04, 0x17
        /*002a*/ 	.short	(.L_7934 - .L_7933)
.L_7933:
        /*002c*/ 	.word	0x00000000
        /*0030*/ 	.short	0x0003
        /*0032*/ 	.short	0x0018
        /*0034*/ 	.byte	0x00, 0xf5, 0x21, 0x00


	//----- nvinfo : EIATTR_KPARAM_INFO
	.align		4
.L_7934:
        /*0038*/ 	.byte	0x04, 0x17
        /*003a*/ 	.short	(.L_7936 - .L_7935)
.L_7935:
        /*003c*/ 	.word	0x00000000
        /*0040*/ 	.short	0x0002
        /*0042*/ 	.short	0x0010
        /*0044*/ 	.byte	0x00, 0xf5, 0x21, 0x00


	//----- nvinfo : EIATTR_KPARAM_INFO
	.align		4
.L_7936:
        /*0048*/ 	.byte	0x04, 0x17
        /*004a*/ 	.short	(.L_7938 - .L_7937)
.L_7937:
        /*004c*/ 	.word	0x00000000
        /*0050*/ 	.short	0x0001
        /*0052*/ 	.short	0x0008
        /*0054*/ 	.byte	0x00, 0xf5, 0x21, 0x00


	//----- nvinfo : EIATTR_KPARAM_INFO
	.align		4
.L_7938:
        /*0058*/ 	.byte	0x04, 0x17
        /*005a*/ 	.short	(.L_7940 - .L_7939)
.L_7939:
        /*005c*/ 	.word	0x00000000
        /*0060*/ 	.short	0x0000
        /*0062*/ 	.short	0x0000
        /*0064*/ 	.byte	0x00, 0xf0, 0x11, 0x00


	//----- nvinfo : EIATTR_SPARSE_MMA_MASK
	.align		4
.L_7940:
        /*0068*/ 	.byte	0x03, 0x50
        /*006a*/ 	.short	0x0000


	//----- nvinfo : EIATTR_MAXREG_COUNT
	.align		4
        /*006c*/ 	.byte	0x03, 0x1b
        /*006e*/ 	.short	0x00ff


	//----- nvinfo : EIATTR_NUM_BARRIERS
	.align		4
        /*0070*/ 	.byte	0x02, 0x4c
        /*0072*/ 	.byte	0x01
	.zero		1


	//----- nvinfo : EIATTR_MERCURY_ISA_VERSION
	.align		4
        /*0074*/ 	.byte	0x03, 0x5f
        /*0076*/ 	.short	0x0101


	//----- nvinfo : EIATTR_VRC_CTA_INIT_COUNT
	.align		4
        /*0078*/ 	.byte	0x02, 0x4a
	.zero		1
	.zero		1


	//----- nvinfo : EIATTR_EXIT_INSTR_OFFSETS
	.align		4
        /*007c*/ 	.byte	0x04, 0x1c
        /*007e*/ 	.short	(.L_7942 - .L_7941)


	//   ....[0]....
.L_7941:
        /*0080*/ 	.word	0x000015f0


	//   ....[1]....
        /*0084*/ 	.word	0x00001670


	//----- nvinfo : EIATTR_CRS_STACK_SIZE
	.align		4
.L_7942:
        /*0088*/ 	.byte	0x04, 0x1e
        /*008a*/ 	.short	(.L_7944 - .L_7943)
.L_7943:
        /*008c*/ 	.word	0x00000000


	//----- nvinfo : EIATTR_CBANK_PARAM_SIZE
	.align		4
.L_7944:
        /*0090*/ 	.byte	0x03, 0x19
        /*0092*/ 	.short	0x0030


	//----- nvinfo : EIATTR_PARAM_CBANK
	.align		4
        /*0094*/ 	.byte	0x04, 0x0a
        /*0096*/ 	.short	(.L_7946 - .L_7945)
	.align		4
.L_7945:
        /*0098*/ 	.word	index@(.nv.constant0._Z32massMatrixMultiplyRegisterKernelILi3ELi7ELi2EEviPKdS1_S1_S1_Pd)
        /*009c*/ 	.short	0x0380
        /*009e*/ 	.short	0x0030


	//----- nvinfo : EIATTR_SW_WAR
	.align		4
.L_7946:
        /*00a0*/ 	.byte	0x04, 0x36
        /*00a2*/ 	.short	(.L_7948 - .L_7947)
.L_7947:
        /*00a4*/ 	.word	0x00000008
.L_7948:


//--------------------- .nv.info._Z42massMatrixMultiplyMonolithicConstantKernelILi3ELi6ELi3EEviPKdS1_S1_S1_Pd --------------------------
	.section	.nv.info._Z42massMatrixMultiplyMonolithicConstantKernelILi3ELi6ELi3EEviPKdS1_S1_S1_Pd,"",@"SHT_CUDA_INFO"
	.sectionflags	@""
	.align	4


	//----- nvinfo : EIATTR_CUDA_API_VERSION
	.align		4
        /*0000*/ 	.byte	0x04, 0x37
        /*0002*/ 	.short	(.L_7950 - .L_7949)
.L_7949:
        /*0004*/ 	.word	0x00000082


	//----- nvinfo : EIATTR_KPARAM_INFO
	.align		4
.L_7950:
        /*0008*/ 	.byte	0x04, 0x17
        /*000a*/ 	.short	(.L_7952 - .L_7951)
.L_7951:
        /*000c*/ 	.word	0x00000000
        /*0010*/ 	.short	0x0005
        /*0012*/ 	.short	0x0028
        /*0014*/ 	.byte	0x00, 0xf5, 0x21, 0x00


	//----- nvinfo : EIATTR_KPARAM_INFO
	.align		4
.L_7952:
        /*0018*/ 	.byte	0x04, 0x17
        /*001a*/ 	.short	(.L_7954 - .L_7953)
.L_7953:
        /*001c*/ 	.word	0x00000000
        /*0020*/ 	.short	0x0004
        /*0022*/ 	.short	0x0020
        /*0024*/ 	.byte	0x00, 0xf5, 0x21, 0x00


	//----- nvinfo : EIATTR_KPARAM_INFO
	.align		4
.L_7954:
        /*0028*/ 	.byte	0x04, 0x17
        /*002a*/ 	.short	(.L_7956 - .L_7955)
.L_7955:
        /*002c*/ 	.word	0x00000000
        /*0030*/ 	.short	0x0003
        /*0032*/ 	.short	0x0018
        /*0034*/ 	.byte	0x00, 0xf5, 0x21, 0x00


	//----- nvinfo : EIATTR_KPARAM_INFO
	.align		4
.L_7956:
        /*0038*/ 	.byte	0x04, 0x17
        /*003a*/ 	.short	(.L_7958 - .L_7957)
.L_7957:
        /*003c*/ 	.word	0x00000000
        /*0040*/ 	.short	0x0002
        /*0042*/ 	.short	0x0010
        /*0044*/ 	.byte	0x00, 0xf5, 0x21, 0x00


	//----- nvinfo : EIATTR_KPARAM_INFO
	.align		4
.L_7958:
        /*0048*/ 	.byte	0x04, 0x17
        /*004a*/ 	.short	(.L_7960 - .L_7959)
.L_7959:
        /*004c*/ 	.word	0x00000000
        /*0050*/ 	.short	0x0001
        /*0052*/ 	.short	0x0008
        /*0054*/ 	.byte	0x00, 0xf5, 0x21, 0x00


	//----- nvinfo : EIATTR_KPARAM_INFO
	.align		4
.L_7960:
        /*0058*/ 	.byte	0x04, 0x17
        /*005a*/ 	.short	(.L_7962 - .L_7961)
.L_7961:
        /*005c*/ 	.word	0x00000000
        /*0060*/ 	.short	0x0000
        /*0062*/ 	.short	0x0000
        /*0064*/ 	.byte	0x00, 0xf0, 0x11, 0x00


	//----- nvinfo : EIATTR_SPARSE_MMA_MASK
	.align		4
.L_7962:
        /*0068*/ 	.byte	0x03, 0x50
        /*006a*/ 	.short	0x0000


	//----- nvinfo : EIATTR_MAXREG_COUNT
	.align		4
        /*006c*/ 	.byte	0x03, 0x1b
        /*006e*/ 	.short	0x00ff


	//----- nvinfo : EIATTR_NUM_BARRIERS
	.align		4
        /*0070*/ 	.byte	0x02, 0x4c
        /*0072*/ 	.byte	0x01
	.zero		1


	//----- nvinfo : EIATTR_MERCURY_ISA_VERSION
	.align		4
        /*0074*/ 	.byte	0x03, 0x5f
        /*0076*/ 	.short	0x0101


	//----- nvinfo : EIATTR_VRC_CTA_INIT_COUNT
	.align		4
        /*0078*/ 	.byte	0x02, 0x4a
	.zero		1
	.zero		1


	//----- nvinfo : EIATTR_EXIT_INSTR_OFFSETS
	.align		4
        /*007c*/ 	.byte	0x04, 0x1c
        /*007e*/ 	.short	(.L_7964 - .L_7963)


	//   ....[0]....
.L_7963:
        /*0080*/ 	.word	0x00001110


	//   ....[1]....
        /*0084*/ 	.word	0x00001180


	//----- nvinfo : EIATTR_CRS_STACK_SIZE
	.align		4
.L_7964:
        /*0088*/ 	.byte	0x04, 0x1e
        /*008a*/ 	.short	(.L_7966 - .L_7965)
.L_7965:
        /*008c*/ 	.word	0x00000000


	//----- nvinfo : EIATTR_CBANK_PARAM_SIZE
	.align		4
.L_7966:
        /*0090*/ 	.byte	0x03, 0x19
        /*0092*/ 	.short	0x0030


	//----- nvinfo : EIATTR_PARAM_CBANK
	.align		4
        /*0094*/ 	.byte	0x04, 0x0a
        /*0096*/ 	.short	(.L_7968 - .L_7967)
	.align		4
.L_7967:
        /*0098*/ 	.word	index@(.nv.constant0._Z42massMatrixMultiplyMonolithicConstantKernelILi3ELi6ELi3EEviPKdS1_S1_S1_Pd)
        /*009c*/ 	.short	0x0380
        /*009e*/ 	.short	0x0030


	//----- nvinfo : EIATTR_SW_WAR
	.align		4
.L_7968:
        /*00a0*/ 	.byte	0x04, 0x36
        /*00a2*/ 	.short	(.L_7970 - .L_7969)
.L_7969:
        /*00a4*/ 	.word	0x00000008
.L_7970:


//--------------------- .nv.info._Z40massMatrixMultiplyMonolithicGlobalKernelILi3ELi6ELi3EEviPKdS1_S1_S1_Pd --------------------------
	.section	.nv.info._Z40massMatrixMultiplyMonolithicGlobalKernelILi3ELi6ELi3EEviPKdS1_S1_S1_Pd,"",@"SHT_CUDA_INFO"
	.sectionflags	@""
	.align	4


	//----- nvinfo : EIATTR_CUDA_API_VERSION
	.align		4
        /*0000*/ 	.byte	0x04, 0x37
        /*0002*/ 	.short	(.L_7972 - .L_7971)
.L_7971:
        /*0004*/ 	.word	0x00000082


	//----- nvinfo : EIATTR_KPARAM_INFO
	.align		4
.L_7972:
        /*0008*/ 	.byte	0x04, 0x17
        /*000a*/ 	.short	(.L_7974 - .L_7973)
.L_7973:
        /*000c*/ 	.word	0x00000000
        /*0010*/ 	.short	0x0005
        /*0012*/ 	.short	0x0028
        /*0014*/ 	.byte	0x00, 0xf5, 0x21, 0x00


	//----- nvinfo : EIATTR_KPARAM_INFO
	.align		4
.L_7974:
        /*0018*/ 	.byte	0x04, 0x17
        /*001a*/ 	.short	(.L_7976 - .L_7975)
.L_7975:
        /*001c*/ 	.word	0x00000000
        /*0020*/ 	.short	0x0004
        /*0022*/ 	.short	0x0020
        /*0024*/ 	.byte	0x00, 0xf5, 0x21, 0x00


	//----- nvinfo : EIATTR_KPARAM_INFO
	.align		4
.L_7976:
        /*0028*/ 	.byte	0x04, 0x17
        /*002a*/ 	.short	(.L_7978 - .L_7977)
.L_7977:
        /*002c*/ 	.word	0x00000000
        /*0030*/ 	.short	0x0003
        /*0032*/ 	.short	0x0018
        /*0034*/ 	.byte	0x00, 0xf5, 0x21, 0x00


	//----- nvinfo : EIATTR_KPARAM_INFO
	.align		4
.L_7978:
        /*0038*/ 	.byte	0x04, 0x17
        /*003a*/ 	.short	(.L_7980 - .L_7979)
.L_7979:
        /*003c*/ 	.word	0x00000000
        /*0040*/ 	.short	0x0002
        /*0042*/ 	.short	0x0010
        /*0044*/ 	.byte	0x00, 0xf5, 0x21, 0x00


	//----- nvinfo : EIATTR_KPARAM_INFO
	.align		4
.L_7980:
        /*0048*/ 	.byte	0x04, 0x17
        /*004a*/ 	.short	(.L_7982 - .L_7981)
.L_7981:
        /*004c*/ 	.word	0x00000000
        /*0050*/ 	.short	0x0001
        /*0052*/ 	.short	0x0008
        /*0054*/ 	.byte	0x00, 0xf5, 0x21, 0x00


	//----- nvinfo : EIATTR_KPARAM_INFO
	.align		4
.L_7982:
        /*0058*/ 	.byte	0x04, 0x17
        /*005a*/ 	.short	(.L_7984 - .L_7983)
.L_7983:
        /*005c*/ 	.word	0x00000000
        /*0060*/ 	.short	0x0000
        /*0062*/ 	.short	0x0000
        /*0064*/ 	.byte	0x00, 0xf0, 0x11, 0x00


	//----- nvinfo : EIATTR_SPARSE_MMA_MASK
	.align		4
.L_7984:
        /*0068*/ 	.byte	0x03, 0x50
        /*006a*/ 	.short	0x0000


	//----- nvinfo : EIATTR_MAXREG_COUNT
	.align		4
        /*006c*/ 	.byte	0x03, 0x1b
        /*006e*/ 	.short	0x00ff


	//----- nvinfo : EIATTR_NUM_BARRIERS
	.align		4
        /*0070*/ 	.byte	0x02, 0x4c
        /*0072*/ 	.byte	0x01
	.zero		1


	//----- nvinfo : EIATTR_MERCURY_ISA_VERSION
	.align		4
        /*0074*/ 	.byte	0x03, 0x5f
        /*0076*/ 	.short	0x0101


	//----- nvinfo : EIATTR_VRC_CTA_INIT_COUNT
	.align		4
        /*0078*/ 	.byte	0x02, 0x4a
	.zero		1
	.zero		1


	//----- nvinfo : EIATTR_EXIT_INSTR_OFFSETS
	.align		4
        /*007c*/ 	.byte	0x04, 0x1c
        /*007e*/ 	.short	(.L_7986 - .L_7985)


	//   ....[0]....
.L_7985:
        /*0080*/ 	.word	0x00001210


	//   ....[1]....
        /*0084*/ 	.word	0x00001280


	//----- nvinfo : EIATTR_CRS_STACK_SIZE
	.align		4
.L_7986:
        /*0088*/ 	.byte	0x04, 0x1e
        /*008a*/ 	.short	(.L_7988 - .L_7987)
.L_7987:
        /*008c*/ 	.word	0x00000000


	//----- nvinfo : EIATTR_CBANK_PARAM_SIZE
	.align		4
.L_7988:
        /*0090*/ 	.byte	0x03, 0x19
        /*0092*/ 	.short	0x0030


	//----- nvinfo : EIATTR_PARAM_CBANK
	.align		4
        /*0094*/ 	.byte	0x04, 0x0a
        /*0096*/ 	.short	(.L_7990 - .L_7989)
	.align		4
.L_7989:
        /*0098*/ 	.word	index@(.nv.constant0._Z40massMatrixMultiplyMonolithicGlobalKernelILi3ELi6ELi3EEviPKdS1_S1_S1_Pd)
        /*009c*/ 	.short	0x0380
        /*009e*/ 	.short	0x0030


	//----- nvinfo : EIATTR_SW_WAR
	.align		4
.L_7990:
        /*00a0*/ 	.byte	0x04, 0x36
        /*00a2*/ 	.short	(.L_7992 - .L_7991)
.L_7991:
        /*00a4*/ 	.word	0x00000008
.L_7992:


//--------------------- .nv.info._Z30massMatrixMultiplyGlobalKernelILi3ELi6ELi3EEviPKdS1_S1_S1_Pd --------------------------
	.section	.nv.info._Z30massMatrixMultiplyGlobalKernelILi3ELi6ELi3EEviPKdS1_S1_S1_Pd,"",@"SHT_CUDA_INFO"
	.sectionflags	@""
	.align	4


	//----- nvinfo : EIATTR_CUDA_API_VERSION
	.align		4
        /*0000*/ 	.byte	0x04, 0x37
        /*0002*/ 	.short	(.L_7994 - .L_7993)
.L_7993:
        /*0004*/ 	.word	0x00000082


	//----- nvinfo : EIATTR_KPARAM_INFO
	.align		4
.L_7994:
        /*0008*/ 	.byte	0x04, 0x17
        /*000a*/ 	.short	(.L_7996 - .L_7995)
.L_7995:
        /*000c*/ 	.word	0x00000000
        /*0010*/ 	.short	0x0005
        /*0012*/ 	.short	0x0028
        /*0014*/ 	.byte	0x00, 0xf5, 0x21, 0x00


	//----- nvinfo : EIATTR_KPARAM_INFO
	.align		4
.L_7996:
        /*0018*/ 	.byte	0x04, 0x17
        /*001a*/ 	.short	(.L_7998 - .L_7997)
.L_7997:
        /*001c*/ 	.word	0x00000000
        /*0020*/ 	.short	0x0004
        /*0022*/ 	.short	0x0020
        /*0024*/ 	.byte	0x00, 0xf5, 0x21, 0x00


	//----- nvinfo : EIATTR_KPARAM_INFO
	.align		4
.L_7998:
        /*0028*/ 	.byte	0x04, 0x17
        /*002a*/ 	.short	(.L_8000 - .L_7999)
.L_7999:
        /*002c*/ 	.word	0x00000000
        /*0030*/ 	.short	0x0003
        /*0032*/ 	.short	0x0018
        /*0034*/ 	.byte	0x00, 0xf5, 0x21, 0x00


	//----- nvinfo : EIATTR_KPARAM_INFO
	.align		4
.L_8000:
        /*0038*/ 	.byte	0x04, 0x17
        /*003a*/ 	.short	(.L_8002 - .L_8001)
.L_8001:
        /*003c*/ 	.word	0x00000000
        /*0040*/ 	.short	0x0002
        /*0042*/ 	.short	0x0010
        /*0044*/ 	.byte	0x00, 0xf5, 0x21, 0x00


	//----- nvinfo : EIATTR_KPARAM_INFO
	.align		4
.L_8002:
        /*0048*/ 	.byte	0x04, 0x17
        /*004a*/ 	.short	(.L_8004 - .L_8003)
.L_8003:
        /*004c*/ 	.word	0x00000000
        /*0050*/ 	.short	0x0001
        /*0052*/ 	.short	0x0008
        /*0054*/ 	.byte	0x00, 0xf5, 0x21, 0x00


	//----- nvinfo : EIATTR_KPARAM_INFO
	.align		4
.L_8004:
        /*0058*/ 	.byte	0x04, 0x17
        /*005a*/ 	.short	(.L_8006 - .L_8005)
.L_8005:
        /*005c*/ 	.word	0x00000000
        /*0060*/ 	.short	0x0000
        /*0062*/ 	.short	0x0000
        /*0064*/ 	.byte	0x00, 0xf0, 0x11, 0x00


	//----- nvinfo : EIATTR_SPARSE_MMA_MASK
	.align		4
.L_8006:
        /*0068*/ 	.byte	0x03, 0x50
        /*006a*/ 	.short	0x0000


	//----- nvinfo : EIATTR_MAXREG_COUNT
	.align		4
        /*006c*/ 	.byte	0x03, 0x1b
        /*006e*/ 	.short	0x00ff


	//----- nvinfo : EIATTR_NUM_BARRIERS
	.align		4
        /*0070*/ 	.byte	0x02, 0x4c
        /*0072*/ 	.byte	0x01
	.zero		1


	//----- nvinfo : EIATTR_MERCURY_ISA_VERSION
	.align		4
        /*0074*/ 	.byte	0x03, 0x5f
        /*0076*/ 	.short	0x0101


	//----- nvinfo : EIATTR_VRC_CTA_INIT_COUNT
	.align		4
        /*0078*/ 	.byte	0x02, 0x4a
	.zero		1
	.zero		1


	//----- nvinfo : EIATTR_EXIT_INSTR_OFFSETS
	.align		4
        /*007c*/ 	.byte	0x04, 0x1c
        /*007e*/ 	.short	(.L_8008 - .L_8007)


	//   ....[0]....
.L_8007:
        /*0080*/ 	.word	0x00001240


	//   ....[1]....
        /*0084*/ 	.word	0x000012c0


	//----- nvinfo : EIATTR_CRS_STACK_SIZE
	.align		4
.L_8008:
        /*0088*/ 	.byte	0x04, 0x1e
        /*008a*/ 	.short	(.L_8010 - .L_8009)
.L_8009:
        /*008c*/ 	.word	0x00000000


	//----- nvinfo : EIATTR_CBANK_PARAM_SIZE
	.align		4
.L_8010:
        /*0090*/ 	.byte	0x03, 0x19
        /*0092*/ 	.short	0x0030


	//----- nvinfo : EIATTR_PARAM_CBANK
	.align		4
        /*0094*/ 	.byte	0x04, 0x0a
        /*0096*/ 	.short	(.L_8012 - .L_8011)
	.align		4
.L_8011:
        /*0098*/ 	.word	index@(.nv.constant0._Z30massMatrixMultiplyGlobalKernelILi3ELi6ELi3EEviPKdS1_S1_S1_Pd)
        /*009c*/ 	.short	0x0380
        /*009e*/ 	.short	0x0030


	//----- nvinfo : EIATTR_SW_WAR
	.align		4
.L_8012:
        /*00a0*/ 	.byte	0x04, 0x36
        /*00a2*/ 	.short	(.L_8014 - .L_8013)
.L_8013:
        /*00a4*/ 	.word	0x00000008
.L_8014:


//--------------------- .nv.info._Z30massMatrixMultiplySharedKernelILi3ELi6ELi3EEviPKdS1_S1_S1_Pd --------------------------
	.section	.nv.info._Z30massMatrixMultiplySharedKernelILi3ELi6ELi3EEviPKdS1_S1_S1_Pd,"",@"SHT_CUDA_INFO"
	.sectionflags	@""
	.align	4


	//----- nvinfo : EIATTR_CUDA_API_VERSION
	.align		4
        /*0000*/ 	.byte	0x04, 0x37
        /*0002*/ 	.short	(.L_8016 - .L_8015)
.L_8015:
        /*0004*/ 	.word	0x00000082


	//----- nvinfo : EIATTR_KPARAM_INFO
	.align		4
.L_8016:
        /*0008*/ 	.byte	0x04, 0x17
        /*000a*/ 	.short	(.L_8018 - .L_8017)
.L_8017:
        /*000c*/ 	.word	0x00000000
        /*0010*/ 	.short	0x0005
        /*0012*/ 	.short	0x0028
        /*0014*/ 	.byte	0x00, 0xf5, 0x21, 0x00


	//----- nvinfo : EIATTR_KPARAM_INFO
	.align		4
.L_8018:
        /*0018*/ 	.byte	0x04, 0x17
        /*001a*/ 	.short	(.L_8020 - .L_8019)
.L_8019:
        /*001c*/ 	.word	0x00000000
        /*0020*/ 	.short	0x0004
        /*0022*/ 	.short	0x0020
        /*0024*/ 	.byte	0x00, 0xf5, 0x21, 0x00


	//----- nvinfo : EIATTR_KPARAM_INFO
	.align		4
.L_8020:
        /*0028*/ 	.byte	0x04, 0x17
        /*002a*/ 	.short	(.L_8022 - .L_8021)
.L_8021:
        /*002c*/ 	.word	0x00000000
        /*0030*/ 	.short	0x0003
        /*0032*/ 	.short	0x0018
        /*0034*/ 	.byte	0x00, 0xf5, 0x21, 0x00


	//----- nvinfo : EIATTR_KPARAM_INFO
	.align		4
.L_8022:
        /*0038*/ 	.byte	0x04, 0x17
        /*003a*/ 	.short	(.L_8024 - .L_8023)
.L_8023:
        /*003c*/ 	.word	0x00000000
        /*0040*/ 	.short	0x0002
        /*0042*/ 	.short	0x0010
        /*0044*/ 	.byte	0x00, 0xf5, 0x21, 0x00


	//----- nvinfo : EIATTR_KPARAM_INFO
	.align		4
.L_8024:
        /*0048*/ 	.byte	0x04, 0x17
        /*004a*/ 	.short	(.L_8026 - .L_8025)
.L_8025:
        /*004c*/ 	.word	0x00000000
        /*0050*/ 	.short	0x0001
        /*0052*/ 	.short	0x0008
        /*0054*/ 	.byte	0x00, 0xf5, 0x21, 0x00


	//----- nvinfo : EIATTR_KPARAM_INFO
	.align		4
.L_8026:
        /*0058*/ 	.byte	0x04, 0x17
        /*005a*/ 	.short	(.L_8028 - .L_8027)
.L_8027:
        /*005c*/ 	.word	0x00000000
        /*0060*/ 	.short	0x0000
        /*0062*/ 	.short	0x0000
        /*0064*/ 	.byte	0x00, 0xf0, 0x11, 0x00


	//----- nvinfo : EIATTR_SPARSE_MMA_MASK
	.align		4
.L_8028:
        /*0068*/ 	.byte	0x03, 0x50
        /*006a*/ 	.short	0x0000


	//----- nvinfo : EIATTR_MAXREG_COUNT
	.align		4
        /*006c*/ 	.byte	0x03, 0x1b
        /*006e*/ 	.short	0x00ff


	//----- nvinfo : EIATTR_NUM_BARRIERS
	.align		4
        /*0070*/ 	.byte	0x02, 0x4c
        /*0072*/ 	.byte	0x01
	.zero		1


	//----- nvinfo : EIATTR_MERCURY_ISA_VERSION
	.align		4
        /*0074*/ 	.byte	0x03, 0x5f
        /*0076*/ 	.short	0x0101


	//----- nvinfo : EIATTR_VRC_CTA_INIT_COUNT
	.align		4
        /*0078*/ 	.byte	0x02, 0x4a
	.zero		1
	.zero		1


	//----- nvinfo : EIATTR_EXIT_INSTR_OFFSETS
	.align		4
        /*007c*/ 	.byte	0x04, 0x1c
        /*007e*/ 	.short	(.L_8030 - .L_8029)


	//   ....[0]....
.L_8029:
        /*0080*/ 	.word	0x000012a0


	//   ....[1]....
        /*0084*/ 	.word	0x00001310


	//----- nvinfo : EIATTR_CRS_STACK_SIZE
	.align		4
.L_8030:
        /*0088*/ 	.byte	0x04, 0x1e
        /*008a*/ 	.short	(.L_8032 - .L_8031)
.L_8031:
        /*008c*/ 	.word	0x00000000


	//----- nvinfo : EIATTR_CBANK_PARAM_SIZE
	.align		4
.L_8032:
        /*0090*/ 	.byte	0x03, 0x19
        /*0092*/ 	.short	0x0030


	//----- nvinfo : EIATTR_PARAM_CBANK
	.align		4
        /*0094*/ 	.byte	0x04, 0x0a
        /*0096*/ 	.short	(.L_8034 - .L_8033)
	.align		4
.L_8033:
        /*0098*/ 	.word	index@(.nv.constant0._Z30massMatrixMultiplySharedKernelILi3ELi6ELi3EEviPKdS1_S1_S1_Pd)
        /*009c*/ 	.short	0x0380
        /*009e*/ 	.short	0x0030


	//----- nvinfo : EIATTR_SW_WAR
	.align		4
.L_8034:
        /*00a0*/ 	.byte	0x04, 0x36
        /*00a2*/ 	.short	(.L_8036 - .L_8035)
.L_8035:
        /*00a4*/ 	.word	0x00000008
.L_8036:


//--------------------- .nv.info._Z32massMatrixMultiplyConstantKernelILi3ELi6ELi3EEviPKdS1_S1_S1_Pd --------------------------
	.section	.nv.info._Z32massMatrixMultiplyConstantKernelILi3ELi6ELi3EEviPKdS1_S1_S1_Pd,"",@"SHT_CUDA_INFO"
	.sectionflags	@""
	.align	4


	//----- nvinfo : EIATTR_CUDA_API_VERSION
	.align		4
        /*0000*/ 	.byte	0x04, 0x37
        /*0002*/ 	.short	(.L_8038 - .L_8037)
.L_8037:
        /*0004*/ 	.word	0x00000082


	//----- nvinfo : EIATTR_KPARAM_INFO
	.align		4
.L_8038:
        /*0008*/ 	.byte	0x04, 0x17
        /*000a*/ 	.short	(.L_8040 - .L_8039)
.L_8039:
        /*000c*/ 	.word	0x00000000
        /*0010*/ 	.short	0x0005
        /*0012*/ 	.short	0x0028
        /*0014*/ 	.byte	0x00, 0xf5, 0x21, 0x00


	//----- nvinfo : EIATTR_KPARAM_INFO
	.align		4
.L_8040:
        /*0018*/ 	.byte	0x04, 0x17
        /*001a*/ 	.short	(.L_8042 - .L_8041)
.L_8041:
        /*001c*/ 	.word	0x00000000
        /*0020*/ 	.short	0x0004
        /*0022*/ 	.short	0x0020
        /*0024*/ 	.byte	0x00, 0xf5, 0x21, 0x00


	//----- nvinfo : EIATTR_KPARAM_INFO
	.align		4
.L_8042:
        /*0028*/ 	.byte	0x04, 0x17
        /*002a*/ 	.short	(.L_8044 - .L_8043)
.L_8043:
        /*002c*/ 	.word	0x00000000
        /*0030*/ 	.short	0x0003
        /*0032*/ 	.short	0x0018
        /*0034*/ 	.byte	0x00, 0xf5, 0x21, 0x00


	//----- nvinfo : EIATTR_KPARAM_INFO
	.align		4
.L_8044:
        /*0038*/ 	.byte	0x04, 0x17
        /*003a*/ 	.short	(.L_8046 - .L_8045)
.L_8045:
        /*003c*/ 	.word	0x00000000
        /*0040*/ 	.short	0x0002
        /*0042*/ 	.short	0x0010
        /*0044*/ 	.byte	0x00, 0xf5, 0x21, 0x00


	//----- nvinfo : EIATTR_KPARAM_INFO
	.align		4
.L_8046:
        /*0048*/ 	.byte	0x04, 0x17
        /*004a*/ 	.short	(.L_8048 - .L_8047)
.L_8047:
        /*004c*/ 	.word	0x00000000
        /*0050*/ 	.short	0x0001
        /*0052*/ 	.short	0x0008
        /*0054*/ 	.byte	0x00, 0xf5, 0x21, 0x00


	//----- nvinfo : EIATTR_KPARAM_INFO
	.align		4
.L_8048:
        /*0058*/ 	.byte	0x04, 0x17
        /*005a*/ 	.short	(.L_8050 - .L_8049)
.L_8049:
        /*005c*/ 	.word	0x00000000
        /*0060*/ 	.short	0x0000
        /*0062*/ 	.short	0x0000
        /*0064*/ 	.byte	0x00, 0xf0, 0x11, 0x00


	//----- nvinfo : EIATTR_SPARSE_MMA_MASK
	.align		4
.L_8050:
        /*0068*/ 	.byte	0x03, 0x50
        /*006a*/ 	.short	0x0000


	//----- nvinfo : EIATTR_MAXREG_COUNT
	.align		4
        /*006c*/ 	.byte	0x03, 0x1b
        /*006e*/ 	.short	0x00ff


	//----- nvinfo : EIATTR_NUM_BARRIERS
	.align		4
        /*0070*/ 	.byte	0x02, 0x4c
        /*0072*/ 	.byte	0x01
	.zero		1


	//----- nvinfo : EIATTR_MERCURY_ISA_VERSION
	.align		4
        /*0074*/ 	.byte	0x03, 0x5f
        /*0076*/ 	.short	0x0101


	//----- nvinfo : EIATTR_VRC_CTA_INIT_COUNT
	.align		4
        /*0078*/ 	.byte	0x02, 0x4a
	.zero		1
	.zero		1


	//----- nvinfo : EIATTR_EXIT_INSTR_OFFSETS
	.align		4
        /*007c*/ 	.byte	0x04, 0x1c
        /*007e*/ 	.short	(.L_8052 - .L_8051)


	//   ....[0]....
.L_8051:
        /*0080*/ 	.word	0x000010b0


	//   ....[1]....
        /*0084*/ 	.word	0x00001130


	//----- nvinfo : EIATTR_CRS_STACK_SIZE
	.align		4
.L_8052:
        /*0088*/ 	.byte	0x04, 0x1e
        /*008a*/ 	.short	(.L_8054 - .L_8053)
.L_8053:
        /*008c*/ 	.word	0x00000000


	//----- nvinfo : EIATTR_CBANK_PARAM_SIZE
	.align		4
.L_8054:
        /*0090*/ 	.byte	0x03, 0x19
        /*0092*/ 	.short	0x0030


	//----- nvinfo : EIATTR_PARAM_CBANK
	.align		4
        /*0094*/ 	.byte	0x04, 0x0a
        /*0096*/ 	.short	(.L_8056 - .L_8055)
	.align		4
.L_8055:
        /*0098*/ 	.word	index@(.nv.constant0._Z32massMatrixMultiplyConstantKernelILi3ELi6ELi3EEviPKdS1_S1_S1_Pd)
        /*009c*/ 	.short	0x0380
        /*009e*/ 	.short	0x0030


	//----- nvinfo : EIATTR_SW_WAR
	.align		4
.L_8056:
        /*00a0*/ 	.byte	0x04, 0x36
        /*00a2*/ 	.short	(.L_8058 - .L_8057)
.L_8057:
        /*00a4*/ 	.word	0x00000008
.L_8058:


//--------------------- .nv.info._Z32massMatrixMultiplyRegisterKernelILi3ELi6ELi3EEviPKdS1_S1_S1_Pd --------------------------
	.section	.nv.info._Z32massMatrixMultiplyRegisterKernelILi3ELi6ELi3EEviPKdS1_S1_S1_Pd,"",@"SHT_CUDA_INFO"
	.sectionflags	@""
	.align	4


	//----- nvinfo : EIATTR_CUDA_API_VERSION
	.align		4
        /*0000*/ 	.byte	0x04, 0x37
        /*0002*/ 	.short	(.L_8060 - .L_8059)
.L_8059:
        /*0004*/ 	.word	0x00000082


	//----- nvinfo : EIATTR_KPARAM_INFO
	.align		4
.L_8060:
        /*0008*/ 	.byte	0x04, 0x17
        /*000a*/ 	.short	(.L_8062 - .L_8061)
.L_8061:
        /*000c*/ 	.word	0x00000000
        /*0010*/ 	.short	0x0005
        /*0012*/ 	.short	0x0028
        /*0014*/ 	.byte	0x00, 0xf5, 0x21, 0x00


	//----- nvinfo : EIATTR_KPARAM_INFO
	.align		4
.L_8062:
        /*0018*/ 	.byte	0x04, 0x17
        /*001a*/ 	.short	(.L_8064 - .L_8063)
.L_8063:
        /*001c*/ 	.word	0x00000000
        /*0020*/ 	.short	0x0004
        /*0022*/ 	.short	0x0020
        /*0024*/ 	.byte	0x00, 0xf5, 0x21, 0x00


	//----- nvinfo : EIATTR_KPARAM_INFO
	.align		4
.L_8064:
        /*0028*/ 	.byte	0x04, 0x17
        /*002a*/ 	.short	(.L_8066 - .L_8065)
.L_8065:
        /*002c*/ 	.word	0x00000000
        /*0030*/ 	.short	0x0003
        /*0032*/ 	.short	0x0018
        /*0034*/ 	.byte	0x00, 0xf5, 0x21, 0x00


	//----- nvinfo : EIATTR_KPARAM_INFO
	.align		4
.L_8066:
        /*0038*/ 	.byte	0x04, 0x17
        /*003a*/ 	.short	(.L_8068 - .L_8067)
.L_8067:
        /*003c*/ 	.word	0x00000000
        /*0040*/ 	.short	0x0002
        /*0042*/ 	.short	0x0010
        /*0044*/ 	.byte	0x00, 0xf5, 0x21, 0x00


	//----- nvinfo : EIATTR_KPARAM_INFO
	.align		4
.L_8068:
        /*0048*/ 	.byte	0x04, 0x17
        /*004a*/ 	.short	(.L_8070 - .L_8069)
.L_8069:
        /*004c*/ 	.word	0x00000000
        /*0050*/ 	.short	0x0001
        /*0052*/ 	.short	0x0008
        /*0054*/ 	.byte	0x00, 0xf5, 0x21, 0x00


	//----- nvinfo : EIATTR_KPARAM_INFO
	.align		4
.L_8070:
        /*0058*/ 	.byte	0x04, 0x17
        /*005a*/ 	.short	(.L_8072 - .L_8071)
.L_8071:
        /*005c*/ 	.word	0x00000000
        /*0060*/ 	.short	0x0000
        /*0062*/ 	.short	0x0000
        /*0064*/ 	.byte	0x00, 0xf0, 0x11, 0x00


	//----- nvinfo : EIATTR_SPARSE_MMA_MASK
	.align		4
.L_8072:
        /*0068*/ 	.byte	0x03, 0x50
        /*006a*/ 	.short	0x0000


	//----- nvinfo : EIATTR_MAXREG_COUNT
	.align		4
        /*006c*/ 	.byte	0x03, 0x1b
        /*006e*/ 	.short	0x00ff


	//----- nvinfo : EIATTR_NUM_BARRIERS
	.align		4
        /*0070*/ 	.byte	0x02, 0x4c
        /*0072*/ 	.byte	0x01
	.zero		1


	//----- nvinfo : EIATTR_MERCURY_ISA_VERSION
	.align		4
        /*0074*/ 	.byte	0x03, 0x5f
        /*0076*/ 	.short	0x0101


	//----- nvinfo : EIATTR_VRC_CTA_INIT_COUNT
	.align		4
        /*0078*/ 	.byte	0x02, 0x4a
	.zero		1
	.zero		1


	//----- nvinfo : EIATTR_EXIT_INSTR_OFFSETS
	.align		4
        /*007c*/ 	.byte	0x04, 0x1c
        /*007e*/ 	.short	(.L_8074 - .L_8073)


	//   ....[0]....
.L_8073:
        /*0080*/ 	.word	0x000012a0


	//   ....[1]....
        /*0084*/ 	.word	0x00001310


	//----- nvinfo : EIATTR_CRS_STACK_SIZE
	.align		4
.L_8074:
        /*0088*/ 	.byte	0x04, 0x1e
        /*008a*/ 	.short	(.L_8076 - .L_8075)
.L_8075:
        /*008c*/ 	.word	0x00000000


	//----- nvinfo : EIATTR_CBANK_PARAM_SIZE
	.align		4
.L_8076:
        /*0090*/ 	.byte	0x03, 0x19
        /*0092*/ 	.short	0x0030


	//----- nvinfo : EIATTR_PARAM_CBANK
	.align		4
        /*0094*/ 	.byte	0x04, 0x0a
        /*0096*/ 	.short	(.L_8078 - .L_8077)
	.align		4
.L_8077:
        /*0098*/ 	.word	index@(.nv.constant0._Z32massMatrixMultiplyRegisterKernelILi3ELi6ELi3EEviPKdS1_S1_S1_Pd)
        /*009c*/ 	.short	0x0380
        /*009e*/ 	.short	0x0030


	//----- nvinfo : EIATTR_SW_WAR
	.align		4
.L_8078:
        /*00a0*/ 	.byte	0x04, 0x36
        /*00a2*/ 	.short	(.L_8080 - .L_8079)
.L_8079:
        /*00a4*/ 	.word	0x00000008
.L_8080:


//--------------------- .nv.info._Z42massMatrixMultiplyMonolithicConstantKernelILi3ELi5ELi5EEviPKdS1_S1_S1_Pd --------------------------
	.section	.nv.info._Z42massMatrixMultiplyMonolithicConstantKernelILi3ELi5ELi5EEviPKdS1_S1_S1_Pd,"",@"SHT_CUDA_INFO"
	.sectionflags	@""
	.align	4


	//----- nvinfo : EIATTR_CUDA_API_VERSION
	.align		4
        /*0000*/ 	.byte	0x04, 0x37
        /*0002*/ 	.short	(.L_8082 - .L_8081)
.L_8081:
        /*0004*/ 	.word	0x00000082


	//----- nvinfo : EIATTR_KPARAM_INFO
	.align		4
.L_8082:
        /*0008*/ 	.byte	0x04, 0x17
        /*000a*/ 	.short	(.L_8084 - .L_8083)
.L_8083:
        /*000c*/ 	.word	0x00000000
        /*0010*/ 	.short	0x0005
        /*0012*/ 	.short	0x0028
        /*0014*/ 	.byte	0x00, 0xf5, 0x21, 0x00


	//----- nvinfo : EIATTR_KPARAM_INFO
	.align		4
.L_8084:
        /*0018*/ 	.byte	0x04, 0x17
        /*001a*/ 	.short	(.L_8086 - .L_8085)
.L_8085:
        /*001c*/ 	.word	0x00000000
        /*0020*/ 	.short	0x0004
        /*0022*/ 	.short	0x0020
        /*0024*/ 	.byte	0x00, 0xf5, 0x21, 0x00


	//----- nvinfo : EIATTR_KPARAM_INFO
	.align		4
.L_8086:
        /*0028*/ 	.byte	0x04, 0x17
        /*002a*/ 	.short	(.L_8088 - .L_8087)
.L_8087:
        /*002c*/ 	.word	0x00000000
        /*0030*/ 	.short	0x0003
        /*0032*/ 	.short	0x0018
        /*0034*/ 	.byte	0x00, 0xf5, 0x21, 0x00


	//----- nvinfo : EIATTR_KPARAM_INFO
	.align		4
.L_8088:
        /*0038*/ 	.byte	0x04, 0x17
        /*003a*/ 	.short	(.L_8090 - .L_8089)
.L_8089:
        /*003c*/ 	.word	0x00000000
        /*0040*/ 	.short	0x0002
        /*0042*/ 	.short	0x0010
        /*0044*/ 	.byte	0x00, 0xf5, 0x21, 0x00


	//----- nvinfo : EIATTR_KPARAM_INFO
	.align		4
.L_8090:
        /*0048*/ 	.byte	0x04, 0x17
        /*004a*/ 	.short	(.L_8092 - .L_8091)
.L_8091:
        /*004c*/ 	.word	0x00000000
        /*0050*/ 	.short	0x0001
        /*0052*/ 	.short	0x0008
        /*0054*/ 	.byte	0x00, 0xf5, 0x21, 0x00


	//----- nvinfo : EIATTR_KPARAM_INFO
	.align		4
.L_8092:
        /*0058*/ 	.byte	0x04, 0x17
        /*005a*/ 	.short	(.L_8094 - .L_8093)
.L_8093:
        /*005c*/ 	.word	0x00000000
        /*0060*/ 	.short	0x0000
        /*0062*/ 	.short	0x0000
        /*0064*/ 	.byte	0x00, 0xf0, 0x11, 0x00


	//----- nvinfo : EIATTR_SPARSE_MMA_MASK
	.align		4
.L_8094:
        /*0068*/ 	.byte	0x03, 0x50
        /*006a*/ 	.short	0x0000


	//----- nvinfo : EIATTR_MAXREG_COUNT
	.align		4
        /*006c*/ 	.byte	0x03, 0x1b
        /*006e*/ 	.short	0x00ff


	//----- nvinfo : EIATTR_NUM_BARRIERS
	.align		4
        /*0070*/ 	.byte	0x02, 0x4c
        /*0072*/ 	.byte	0x01
	.zero		1


	//----- nvinfo : EIATTR_MERCURY_ISA_VERSION
	.align		4
        /*0074*/ 	.byte	0x03, 0x5f
        /*0076*/ 	.short	0x0101


	//----- nvinfo : EIATTR_VRC_CTA_INIT_COUNT
	.align		4
        /*0078*/ 	.byte	0x02, 0x4a
	.zero		1
	.zero		1


	//----- nvinfo : EIATTR_EXIT_INSTR_OFFSETS
	.align		4
        /*007c*/ 	.byte	0x04, 0x1c
        /*007e*/ 	.short	(.L_8096 - .L_8095)


	//   ....[0]....
.L_8095:
        /*0080*/ 	.word	0x00000eb0


	//   ....[1]....
        /*0084*/ 	.word	0x00000f20


	//----- nvinfo : EIATTR_CRS_STACK_SIZE
	.align		4
.L_8096:
        /*0088*/ 	.byte	0x04, 0x1e
        /*008a*/ 	.short	(.L_8098 - .L_8097)
.L_8097:
        /*008c*/ 	.word	0x00000000


	//----- nvinfo : EIATTR_CBANK_PARAM_SIZE
	.align		4
.L_8098:
        /*0090*/ 	.byte	0x03, 0x19
        /*0092*/ 	.short	0x0030


	//----- nvinfo : EIATTR_PARAM_CBANK
	.align		4
        /*0094*/ 	.byte	0x04, 0x0a
        /*0096*/ 	.short	(.L_8100 - .L_8099)
	.align		4
.L_8099:
        /*0098*/ 	.word	index@(.nv.constant0._Z42massMatrixMultiplyMonolithicConstantKernelILi3ELi5ELi5EEviPKdS1_S1_S1_Pd)
        /*009c*/ 	.short	0x0380
        /*009e*/ 	.short	0x0030


	//----- nvinfo : EIATTR_SW_WAR
	.align		4
.L_8100:
        /*00a0*/ 	.byte	0x04, 0x36
        /*00a2*/ 	.short	(.L_8102 - .L_8101)
.L_8101:
        /*00a4*/ 	.word	0x00000008
.L_8102:


//--------------------- .nv.info._Z40massMatrixMultiplyMonolithicGlobalKernelILi3ELi5ELi5EEviPKdS1_S1_S1_Pd --------------------------
	.section	.nv.info._Z40massMatrixMultiplyMonolithicGlobalKernelILi3ELi5ELi5EEviPKdS1_S1_S1_Pd,"",@"SHT_CUDA_INFO"
	.sectionflags	@""
	.align	4


	//----- nvinfo : EIATTR_CUDA_API_VERSION
	.align		4
        /*0000*/ 	.byte	0x04, 0x37
        /*0002*/ 	.short	(.L_8104 - .L_8103)
.L_8103:
        /*0004*/ 	.word	0x00000082


	//----- nvinfo : EIATTR_KPARAM_INFO
	.align		4
.L_8104:
        /*0008*/ 	.byte	0x04, 0x17
        /*000a*/ 	.short	(.L_8106 - .L_8105)
.L_8105:
        /*000c*/ 	.word	0x00000000
        /*0010*/ 	.short	0x0005
        /*0012*/ 	.short	0x0028
        /*0014*/ 	.byte	0x00, 0xf5, 0x21, 0x00


	//----- nvinfo : EIATTR_KPARAM_INFO
	.align		4
.L_8106:
        /*0018*/ 	.byte	0x04, 0x17
        /*001a*/ 	.short	(.L_8108 - .L_8107)
.L_8107:
        /*001c*/ 	.word	0x00000000
        /*0020*/ 	.short	0x0004
        /*0022*/ 	.short	0x0020
        /*0024*/ 	.byte	0x00, 0xf5, 0x21, 0x00


	//----- nvinfo : EIATTR_KPARAM_INFO
	.align		4
.L_8108:
        /*0028*/ 	.byte	0x04, 0x17
        /*002a*/ 	.short	(.L_8110 - .L_8109)
.L_8109:
        /*002c*/ 	.word	0x00000000
        /*0030*/ 	.short	0x0003
        /*0032*/ 	.short	0x0018
        /*0034*/ 	.byte	0x00, 0xf5, 0x21, 0x00


	//----- nvinfo : EIATTR_KPARAM_INFO
	.align		4
.L_8110:
        /*0038*/ 	.byte	0x04, 0x17
        /*003a*/ 	.short	(.L_8112 - .L_8111)
.L_8111:
        /*003c*/ 	.word	0x00000000
        /*0040*/ 	.short	0x0002
        /*0042*/ 	.short	0x0010
        /*0044*/ 	.byte	0x00, 0xf5, 0x21, 0x00


	//----- nvinfo : EIATTR_KPARAM_INFO
	.align		4
.L_8112:
        /*0048*/ 	.byte	0x04, 0x17
        /*004a*/ 	.short	(.L_8114 - .L_8113)
.L_8113:
        /*004c*/ 	.word	0x00000000
        /*0050*/ 	.short	0x0001
        /*0052*/ 	.short	0x0008
        /*0054*/ 	.byte	0x00, 0xf5, 0x21, 0x00


	//----- nvinfo : EIATTR_KPARAM_INFO
	.align		4
.L_8114:
        /*0058*/ 	.byte	0x04, 0x17
        /*005a*/ 	.short	(.L_8116 - .L_8115)
.L_8115:
        /*005c*/ 	.word	0x00000000
        /*0060*/ 	.short	0x0000
        /*0062*/ 	.short	0x0000
        /*0064*/ 	.byte	0x00, 0xf0, 0x11, 0x00


	//----- nvinfo : EIATTR_SPARSE_MMA_MASK
	.align		4
.L_8116:
        /*0068*/ 	.byte	0x03, 0x50
        /*006a*/ 	.short	0x0000


	//----- nvinfo : EIATTR_MAXREG_COUNT
	.align		4
        /*006c*/ 	.byte	0x03, 0x1b
        /*006e*/ 	.short	0x00ff


	//----- nvinfo : EIATTR_NUM_BARRIERS
	.align		4
        /*0070*/ 	.byte	0x02, 0x4c
        /*0072*/ 	.byte	0x01
	.zero		1


	//----- nvinfo : EIATTR_MERCURY_ISA_VERSION
	.align		4
        /*0074*/ 	.byte	0x03, 0x5f
        /*0076*/ 	.short	0x0101


	//----- nvinfo : EIATTR_VRC_CTA_INIT_COUNT
	.align		4
        /*0078*/ 	.byte	0x02, 0x4a
	.zero		1
	.zero		1


	//----- nvinfo : EIATTR_EXIT_INSTR_OFFSETS
	.align		4
        /*007c*/ 	.byte	0x04, 0x1c
        /*007e*/ 	.short	(.L_8118 - .L_8117)


	//   ....[0]....
.L_8117:
        /*0080*/ 	.word	0x00001020


	//   ....[1]....
        /*0084*/ 	.word	0x00001090


	//----- nvinfo : EIATTR_CRS_STACK_SIZE
	.align		4
.L_8118:
        /*0088*/ 	.byte	0x04, 0x1e
        /*008a*/ 	.short	(.L_8120 - .L_8119)
.L_8119:
        /*008c*/ 	.word	0x00000000


	//----- nvinfo : EIATTR_CBANK_PARAM_SIZE
	.align		4
.L_8120:
        /*0090*/ 	.byte	0x03, 0x19
        /*0092*/ 	.short	0x0030


	//----- nvinfo : EIATTR_PARAM_CBANK
	.align		4
        /*0094*/ 	.byte	0x04, 0x0a
        /*0096*/ 	.short	(.L_8122 - .L_8121)
	.align		4
.L_8121:
        /*0098*/ 	.word	index@(.nv.constant0._Z40massMatrixMultiplyMonolithicGlobalKernelILi3ELi5ELi5EEviPKdS1_S1_S1_Pd)
        /*009c*/ 	.short	0x0380
        /*009e*/ 	.short	0x0030


	//----- nvinfo : EIATTR_SW_WAR
	.align		4
.L_8122:
        /*00a0*/ 	.byte	0x04, 0x36
        /*00a2*/ 	.short	(.L_8124 - .L_8123)
.L_8123:
        /*00a4*/ 	.word	0x00000008
.L_8124:


//--------------------- .nv.info._Z30massMatrixMultiplyGlobalKernelILi3ELi5ELi5EEviPKdS1_S1_S1_Pd --------------------------
	.section	.nv.info._Z30massMatrixMultiplyGlobalKernelILi3ELi5ELi5EEviPKdS1_S1_S1_Pd,"",@"SHT_CUDA_INFO"
	.sectionflags	@""
	.align	4


	//----- nvinfo : EIATTR_CUDA_API_VERSION
	.align		4
        /*0000*/ 	.byte	0x04, 0x37
        /*0002*/ 	.short	(.L_8126 - .L_8125)
.L_8125:
        /*0004*/ 	.word	0x00000082


	//----- nvinfo : EIATTR_KPARAM_INFO
	.align		4
.L_8126:
        /*0008*/ 	.byte	0x04, 0x17
        /*000a*/ 	.short	(.L_8128 - .L_8127)
.L_8127:
        /*000c*/ 	.word	0x00000000
        /*0010*/ 	.short	0x0005
        /*0012*/ 	.short	0x0028
        /*0014*/ 	.byte	0x00, 0xf5, 0x21, 0x00


	//----- nvinfo : EIATTR_KPARAM_INFO
	.align		4
.L_8128:
        /*0018*/ 	.byte	0x04, 0x17
        /*001a*/ 	.short	(.L_8130 - .L_8129)
.L_8129:
        /*001c*/ 	.word	0x00000000
        /*0020*/ 	.short	0x0004
        /*0022*/ 	.short	0x0020
        /*0024*/ 	.byte	0x00, 0xf5, 0x21, 0x00


	//----- nvinfo : EIATTR_KPARAM_INFO
	.align		4
.L_8130:
        /*0028*/ 	.byte	0x04, 0x17
        /*002a*/ 	.short	(.L_8132 - .L_8131)
.L_8131:
        /*002c*/ 	.word	0x00000000
        /*0030*/ 	.short	0x0003
        /*0032*/ 	.short	0x0018
        /*0034*/ 	.byte	0x00, 0xf5, 0x21, 0x00


	//----- nvinfo : EIATTR_KPARAM_INFO
	.align		4
.L_8132:
        /*0038*/ 	.byte	0x04, 0x17
        /*003a*/ 	.short	(.L_8134 - .L_8133)
.L_8133:
        /*003c*/ 	.word	0x00000000
        /*0040*/ 	.short	0x0002
        /*0042*/ 	.short	0x0010
        /*0044*/ 	.byte	0x00, 0xf5, 0x21, 0x00


	//----- nvinfo : EIATTR_KPARAM_INFO
	.align		4
.L_8134:
        /*0048*/ 	.byte	0x04, 0x17
        /*004a*/ 	.short	(.L_8136 - .L_8135)
.L_8135:
        /*004c*/ 	.word	0x00000000
        /*0050*/ 	.short	0x0001
        /*0052*/ 	.short	0x0008
        /*0054*/ 	.byte	0x00, 0xf5, 0x21, 0x00


	//----- nvinfo : EIATTR_KPARAM_INFO
	.align		4
.L_8136:
        /*0058*/ 	.byte	0x04, 0x17
        /*005a*/ 	.short	(.L_8138 - .L_8137)
.L_8137:
        /*005c*/ 	.word	0x00000000
        /*0060*/ 	.short	0x0000
        /*0062*/ 	.short	0x0000
        /*0064*/ 	.byte	0x00, 0xf0, 0x11, 0x00


	//----- nvinfo : EIATTR_SPARSE_MMA_MASK
	.align		4
.L_8138:
        /*0068*/ 	.byte	0x03, 0x50
        /*006a*/ 	.short	0x0000


	//----- nvinfo : EIATTR_MAXREG_COUNT
	.align		4
        /*006c*/ 	.byte	0x03, 0x1b
        /*006e*/ 	.short	0x00ff


	//----- nvinfo : EIATTR_NUM_BARRIERS
	.align		4
        /*0070*/ 	.byte	0x02, 0x4c
        /*0072*/ 	.byte	0x01
	.zero		1


	//----- nvinfo : EIATTR_MERCURY_ISA_VERSION
	.align		4
        /*0074*/ 	.byte	0x03, 0x5f
        /*0076*/ 	.short	0x0101


	//----- nvinfo : EIATTR_VRC_CTA_INIT_COUNT
	.align		4
        /*0078*/ 	.byte	0x02, 0x4a
	.zero		1
	.zero		1


	//----- nvinfo : EIATTR_EXIT_INSTR_OFFSETS
	.align		4
        /*007c*/ 	.byte	0x04, 0x1c
        /*007e*/ 	.short	(.L_8140 - .L_8139)


	//   ....[0]....
.L_8139:
        /*0080*/ 	.word	0x00001210


	//   ....[1]....
        /*0084*/ 	.word	0x00001290


	//----- nvinfo : EIATTR_CRS_STACK_SIZE
	.align		4
.L_8140:
        /*0088*/ 	.byte	0x04, 0x1e
        /*008a*/ 	.short	(.L_8142 - .L_8141)
.L_8141:
        /*008c*/ 	.word	0x00000000


	//----- nvinfo : EIATTR_CBANK_PARAM_SIZE
	.align		4
.L_8142:
        /*0090*/ 	.byte	0x03, 0x19
        /*0092*/ 	.short	0x0030


	//----- nvinfo : EIATTR_PARAM_CBANK
	.align		4
        /*0094*/ 	.byte	0x04, 0x0a
        /*0096*/ 	.short	(.L_8144 - .L_8143)
	.align		4
.L_8143:
        /*0098*/ 	.word	index@(.nv.constant0._Z30massMatrixMultiplyGlobalKernelILi3ELi5ELi5EEviPKdS1_S1_S1_Pd)
        /*009c*/ 	.short	0x0380
        /*009e*/ 	.short	0x0030


	//----- nvinfo : EIATTR_SW_WAR
	.align		4
.L_8144:
        /*00a0*/ 	.byte	0x04, 0x36
        /*00a2*/ 	.short	(.L_8146 - .L_8145)
.L_8145:
        /*00a4*/ 	.word	0x00000008
.L_8146:


//--------------------- .nv.info._Z30massMatrixMultiplySharedKernelILi3ELi5ELi5EEviPKdS1_S1_S1_Pd --------------------------
	.section	.nv.info._Z30massMatrixMultiplySharedKernelILi3ELi5ELi5EEviPKdS1_S1_S1_Pd,"",@"SHT_CUDA_INFO"
	.sectionflags	@""
	.align	4


	//----- nvinfo : EIATTR_CUDA_API_VERSION
	.align		4
        /*0000*/ 	.byte	0x04, 0x37
        /*0002*/ 	.short	(.L_8148 - .L_8147)
.L_8147:
        /*0004*/ 	.word	0x00000082


	//----- nvinfo : EIATTR_KPARAM_INFO
	.align		4
.L_8148:
        /*0008*/ 	.byte	0x04, 0x17
        /*000a*/ 	.short	(.L_8150 - .L_8149)
.L_8149:
        /*000c*/ 	.word	0x00000000
        /*0010*/ 	.short	0x0005
        /*0012*/ 	.short	0x0028
        /*0014*/ 	.byte	0x00, 0xf5, 0x21, 0x00


	//----- nvinfo : EIATTR_KPARAM_INFO
	.align		4
.L_8150:
        /*0018*/ 	.byte	0x04, 0x17
        /*001a*/ 	.short	(.L_8152 - .L_8151)
.L_8151:
        /*001c*/ 	.word	0x00000000
        /*0020*/ 	.short	0x0004
        /*0022*/ 	.short	0x0020
        /*0024*/ 	.byte	0x00, 0xf5, 0x21, 0x00


	//----- nvinfo : EIATTR_KPARAM_INFO
	.align		4
.L_8152:
        /*0028*/ 	.byte	0x04, 0x17
        /*002a*/ 	.short	(.L_8154 - .L_8153)
.L_8153:
        /*002c*/ 	.word	0x00000000
        /*0030*/ 	.short	0x0003
        /*0032*/ 	.short	0x0018
        /*0034*/ 	.byte	0x00, 0xf5, 0x21, 0x00


	//----- nvinfo : EIATTR_KPARAM_INFO
	.align		4
.L_8154:
        /*0038*/ 	.byte	0x04, 0x17
        /*003a*/ 	.short	(.L_8156 - .L_8155)
.L_8155:
        /*003c*/ 	.word	0x00000000
        /*0040*/ 	.short	0x0002
        /*0042*/ 	.short	0x0010
        /*0044*/ 	.byte	0x00, 0xf5, 0x21, 0x00


	//----- nvinfo : EIATTR_KPARAM_INFO
	.align		4
.L_8156:
        /*0048*/ 	.byte	0x04, 0x17
        /*004a*/ 	.short	(.L_8158 - .L_8157)
.L_8157:
        /*004c*/ 	.word	0x00000000
        /*0050*/ 	.short	0x0001
        /*0052*/ 	.short	0x0008
        /*0054*/ 	.byte	0x00, 0xf5, 0x21, 0x00


	//----- nvinfo : EIATTR_KPARAM_INFO
	.align		4
.L_8158:
        /*0058*/ 	.byte	0x04, 0x17
        /*005a*/ 	.short	(.L_8160 - .L_8159)
.L_8159:
        /*005c*/ 	.word	0x00000000
        /*0060*/ 	.short	0x0000
        /*0062*/ 	.short	0x0000
        /*0064*/ 	.byte	0x00, 0xf0, 0x11, 0x00


	//----- nvinfo : EIATTR_SPARSE_MMA_MASK
	.align		4
.L_8160:
        /*0068*/ 	.byte	0x03, 0x50
        /*006a*/ 	.short	0x0000


	//----- nvinfo : EIATTR_MAXREG_COUNT
	.align		4
        /*006c*/ 	.byte	0x03, 0x1b
        /*006e*/ 	.short	0x00ff


	//----- nvinfo : EIATTR_NUM_BARRIERS
	.align		4
        /*0070*/ 	.byte	0x02, 0x4c
        /*0072*/ 	.byte	0x01
	.zero		1


	//----- nvinfo : EIATTR_MERCURY_ISA_VERSION
	.align		4
        /*0074*/ 	.byte	0x03, 0x5f
        /*0076*/ 	.short	0x0101


	//----- nvinfo : EIATTR_VRC_CTA_INIT_COUNT
	.align		4
        /*0078*/ 	.byte	0x02, 0x4a
	.zero		1
	.zero		1


	//----- nvinfo : EIATTR_EXIT_INSTR_OFFSETS
	.align		4
        /*007c*/ 	.byte	0x04, 0x1c
        /*007e*/ 	.short	(.L_8162 - .L_8161)


	//   ....[0]....
.L_8161:
        /*0080*/ 	.word	0x00001280


	//   ....[1]....
        /*0084*/ 	.word	0x00001300


	//----- nvinfo : EIATTR_CRS_STACK_SIZE
	.align		4
.L_8162:
        /*0088*/ 	.byte	0x04, 0x1e
        /*008a*/ 	.short	(.L_8164 - .L_8163)
.L_8163:
        /*008c*/ 	.word	0x00000000


	//----- nvinfo : EIATTR_CBANK_PARAM_SIZE
	.align		4
.L_8164:
        /*0090*/ 	.byte	0x03, 0x19
        /*0092*/ 	.short	0x0030


	//----- nvinfo : EIATTR_PARAM_CBANK
	.align		4
        /*0094*/ 	.byte	0x04, 0x0a
        /*0096*/ 	.short	(.L_8166 - .L_8165)
	.align		4
.L_8165:
        /*0098*/ 	.word	index@(.nv.constant0._Z30massMatrixMultiplySharedKernelILi3ELi5ELi5EEviPKdS1_S1_S1_Pd)
        /*009c*/ 	.short	0x0380
        /*009e*/ 	.short	0x0030


	//----- nvinfo : EIATTR_SW_WAR
	.align		4
.L_8166:
        /*00a0*/ 	.byte	0x04, 0x36
        /*00a2*/ 	.short	(.L_8168 - .L_8167)
.L_8167:
        /*00a4*/ 	.word	0x00000008
.L_8168:


//--------------------- .nv.info._Z32massMatrixMultiplyConstantKernelILi3ELi5ELi5EEviPKdS1_S1_S1_Pd --------------------------
	.section	.nv.info._Z32massMatrixMultiplyConstantKernelILi3ELi5ELi5EEviPKdS1_S1_S1_Pd,"",@"SHT_CUDA_INFO"
	.sectionflags	@""
	.align	4


	//----- nvinfo : EIATTR_CUDA_API_VERSION
	.align		4
        /*0000*/ 	.byte	0x04, 0x37
        /*0002*/ 	.short	(.L_8170 - .L_8169)
.L_8169:
        /*0004*/ 	.word	0x00000082


	//----- nvinfo : EIATTR_KPARAM_INFO
	.align		4
.L_8170:
        /*0008*/ 	.byte	0x04, 0x17
        /*000a*/ 	.short	(.L_8172 - .L_8171)
.L_8171:
        /*000c*/ 	.word	0x00000000
        /*0010*/ 	.short	0x0005
        /*0012*/ 	.short	0x0028
        /*0014*/ 	.byte	0x00, 0xf5, 0x21, 0x00


	//----- nvinfo : EIATTR_KPARAM_INFO
	.align		4
.L_8172:
        /*0018*/ 	.byte	0x04, 0x17
        /*001a*/ 	.short	(.L_8174 - .L_8173)
.L_8173:
        /*001c*/ 	.word	0x00000000
        /*0020*/ 	.short	0x0004
        /*0022*/ 	.short	0x0020
        /*0024*/ 	.byte	0x00, 0xf5, 0x21, 0x00


	//----- nvinfo : EIATTR_KPARAM_INFO
	.align		4
.L_8174:
        /*0028*/ 	.byte	0x04, 0x17
        /*002a*/ 	.short	(.L_8176 - .L_8175)
.L_8175:
        /*002c*/ 	.word	0x00000000
        /*0030*/ 	.short	0x0003
        /*0032*/ 	.short	0x0018
        /*0034*/ 	.byte	0x00, 0xf5, 0x21, 0x00


	//----- nvinfo : EIATTR_KPARAM_INFO
	.align		4
.L_8176:
        /*0038*/ 	.byte	0x04, 0x17
        /*003a*/ 	.short	(.L_8178 - .L_8177)
.L_8177:
        /*003c*/ 	.word	0x00000000
        /*0040*/ 	.short	0x0002
        /*0042*/ 	.short	0x0010
        /*0044*/ 	.byte	0x00, 0xf5, 0x21, 0x00


	//----- nvinfo : EIATTR_KPARAM_INFO
	.align		4
.L_8178:
        /*0048*/ 	.byte	0x04, 0x17
        /*004a*/ 	.short	(.L_8180 - .L_8179)
.L_8179:
        /*004c*/ 	.word	0x00000000
        /*0050*/ 	.short	0x0001
        /*0052*/ 	.short	0x0008
        /*0054*/ 	.byte	0x00, 0xf5, 0x21, 0x00


	//----- nvinfo : EIATTR_KPARAM_INFO
	.align		4
.L_8180:
        /*0058*/ 	.byte	0x04, 0x17
        /*005a*/ 	.short	(.L_8182 - .L_8181)
.L_8181:
        /*005c*/ 	.word	0x00000000
        /*0060*/ 	.short	0x0000
        /*0062*/ 	.short	0x0000
        /*0064*/ 	.byte	0x00, 0xf0, 0x11, 0x00


	//----- nvinfo : EIATTR_SPARSE_MMA_MASK
	.align		4
.L_8182:
        /*0068*/ 	.byte	0x03, 0x50
        /*006a*/ 	.short	0x0000


	//----- nvinfo : EIATTR_MAXREG_COUNT
	.align		4
        /*006c*/ 	.byte	0x03, 0x1b
        /*006e*/ 	.short	0x00ff


	//----- nvinfo : EIATTR_NUM_BARRIERS
	.align		4
        /*0070*/ 	.byte	0x02, 0x4c
        /*0072*/ 	.byte	0x01
	.zero		1


	//----- nvinfo : EIATTR_MERCURY_ISA_VERSION
	.align		4
        /*0074*/ 	.byte	0x03, 0x5f
        /*0076*/ 	.short	0x0101


	//----- nvinfo : EIATTR_VRC_CTA_INIT_COUNT
	.align		4
        /*0078*/ 	.byte	0x02, 0x4a
	.zero		1
	.zero		1


	//----- nvinfo : EIATTR_EXIT_INSTR_OFFSETS
	.align		4
        /*007c*/ 	.byte	0x04, 0x1c
        /*007e*/ 	.short	(.L_8184 - .L_8183)


	//   ....[0]....
.L_8183:
        /*0080*/ 	.word	0x00001090


	//   ....[1]....
        /*0084*/ 	.word	0x00001110


	//----- nvinfo : EIATTR_CRS_STACK_SIZE
	.align		4
.L_8184:
        /*0088*/ 	.byte	0x04, 0x1e
        /*008a*/ 	.short	(.L_8186 - .L_8185)
.L_8185:
        /*008c*/ 	.word	0x00000000


	//----- nvinfo : EIATTR_CBANK_PARAM_SIZE
	.align		4
.L_8186:
        /*0090*/ 	.byte	0x03, 0x19
        /*0092*/ 	.short	0x0030


	//----- nvinfo : EIATTR_PARAM_CBANK
	.align		4
        /*0094*/ 	.byte	0x04, 0x0a
        /*0096*/ 	.short	(.L_8188 - .L_8187)
	.align		4
.L_8187:
        /*0098*/ 	.word	index@(.nv.constant0._Z32massMatrixMultiplyConstantKernelILi3ELi5ELi5EEviPKdS1_S1_S1_Pd)
        /*009c*/ 	.short	0x0380
        /*009e*/ 	.short	0x0030


	//----- nvinfo : EIATTR_SW_WAR
	.align		4
.L_8188:
        /*00a0*/ 	.byte	0x04, 0x36
        /*00a2*/ 	.short	(.L_8190 - .L_8189)
.L_8189:
        /*00a4*/ 	.word	0x00000008
.L_8190:


//--------------------- .nv.info._Z32massMatrixMultiplyRegisterKernelILi3ELi5ELi5EEviPKdS1_S1_S1_Pd --------------------------
	.section	.nv.info._Z32massMatrixMultiplyRegisterKernelILi3ELi5ELi5EEviPKdS1_S1_S1_Pd,"",@"SHT_CUDA_INFO"
	.sectionflags	@""
	.align	4


	//----- nvinfo : EIATTR_CUDA_API_VERSION
	.align		4
        /*0000*/ 	.byte	0x04, 0x37
        /*0002*/ 	.short	(.L_8192 - .L_8191)
.L_8191:
        /*0004*/ 	.word	0x00000082


	//----- nvinfo : EIATTR_KPARAM_INFO
	.align		4
.L_8192:
        /*0008*/ 	.byte	0x04, 0x17
        /*000a*/ 	.short	(.L_8194 - .L_8193)
.L_8193:
        /*000c*/ 	.word	0x00000000
        /*0010*/ 	.short	0x0005
        /*0012*/ 	.short	0x0028
        /*0014*/ 	.byte	0x00, 0xf5, 0x21, 0x00


	//----- nvinfo : EIATTR_KPARAM_INFO
	.align		4
.L_8194:
        /*0018*/ 	.byte	0x04, 0x17
        /*001a*/ 	.short	(.L_8196 - .L_8195)
.L_8195:
        /*001c*/ 	.word	0x00000000
        /*0020*/ 	.short	0x0004
        /*0022*/ 	.short	0x0020
        /*0024*/ 	.byte	0x00, 0xf5, 0x21, 0x00


	//----- nvinfo : EIATTR_KPARAM_INFO
	.align		4
.L_8196:
        /*0028*/ 	.byte	0x04, 0x17
        /*002a*/ 	.short	(.L_8198 - .L_8197)
.L_8197:
        /*002c*/ 	.word	0x00000000
        /*0030*/ 	.short	0x0003
        /*0032*/ 	.short	0x0018
        /*0034*/ 	.byte	0x00, 0xf5, 0x21, 0x00


	//----- nvinfo : EIATTR_KPARAM_INFO
	.align		4
.L_8198:
        /*0038*/ 	.byte	0x04, 0x17
        /*003a*/ 	.short	(.L_8200 - .L_8199)
.L_8199:
        /*003c*/ 	.word	0x00000000
        /*0040*/ 	.short	0x0002
        /*0042*/ 	.short	0x0010
        /*0044*/ 	.byte	0x00, 0xf5, 0x21, 0x00


	//----- nvinfo : EIATTR_KPARAM_INFO
	.align		4
.L_8200:
        /*0048*/ 	.byte	0x04, 0x17
        /*004a*/ 	.short	(.L_8202 - .L_8201)
.L_8201:
        /*004c*/ 	.word	0x00000000
        /*0050*/ 	.short	0x0001
        /*0052*/ 	.short	0x0008
        /*0054*/ 	.byte	0x00, 0xf5, 0x21, 0x00


	//----- nvinfo : EIATTR_KPARAM_INFO
	.align		4
.L_8202:
        /*0058*/ 	.byte	0x04, 0x17
        /*005a*/ 	.short	(.L_8204 - .L_8203)
.L_8203:
        /*005c*/ 	.word	0x00000000
        /*0060*/ 	.short	0x0000
        /*0062*/ 	.short	0x0000
        /*0064*/ 	.byte	0x00, 0xf0, 0x11, 0x00


	//----- nvinfo : EIATTR_SPARSE_MMA_MASK
	.align		4
.L_8204:
        /*0068*/ 	.byte	0x03, 0x50
        /*006a*/ 	.short	0x0000


	//----- nvinfo : EIATTR_MAXREG_COUNT
	.align		4
        /*006c*/ 	.byte	0x03, 0x1b
        /*006e*/ 	.short	0x00ff


	//----- nvinfo : EIATTR_NUM_BARRIERS
	.align		4
        /*0070*/ 	.byte	0x02, 0x4c
        /*0072*/ 	.byte	0x01
	.zero		1


	//----- nvinfo : EIATTR_MERCURY_ISA_VERSION
	.align		4
        /*0074*/ 	.byte	0x03, 0x5f
        /*0076*/ 	.short	0x0101


	//----- nvinfo : EIATTR_VRC_CTA_INIT_COUNT
	.align		4
        /*0078*/ 	.byte	0x02, 0x4a
	.zero		1
	.zero		1


	//----- nvinfo : EIATTR_EXIT_INSTR_OFFSETS
	.align		4
        /*007c*/ 	.byte	0x04, 0x1c
        /*007e*/ 	.short	(.L_8206 - .L_8205)


	//   ....[0]....
.L_8205:
        /*0080*/ 	.word	0x00001280


	//   ....[1]....
        /*0084*/ 	.word	0x00001300


	//----- nvinfo : EIATTR_CRS_STACK_SIZE
	.align		4
.L_8206:
        /*0088*/ 	.byte	0x04, 0x1e
        /*008a*/ 	.short	(.L_8208 - .L_8207)
.L_8207:
        /*008c*/ 	.word	0x00000000


	//----- nvinfo : EIATTR_CBANK_PARAM_SIZE
	.align		4
.L_8208:
        /*0090*/ 	.byte	0x03, 0x19
        /*0092*/ 	.short	0x0030


	//----- nvinfo : EIATTR_PARAM_CBANK
	.align		4
        /*0094*/ 	.byte	0x04, 0x0a
        /*0096*/ 	.short	(.L_8210 - .L_8209)
	.align		4
.L_8209:
        /*0098*/ 	.word	index@(.nv.constant0._Z32massMatrixMultiplyRegisterKernelILi3ELi5ELi5EEviPKdS1_S1_S1_Pd)
        /*009c*/ 	.short	0x0380
        /*009e*/ 	.short	0x0030


	//----- nvinfo : EIATTR_SW_WAR
	.align		4
.L_8210:
        /*00a0*/ 	.byte	0x04, 0x36
        /*00a2*/ 	.short	(.L_8212 - .L_8211)
.L_8211:
        /*00a4*/ 	.word	0x00000008
.L_8212:


//--------------------- .nv.info._Z42massMatrixMultiplyMonolithicConstantKernelILi3ELi4ELi16EEviPKdS1_S1_S1_Pd --------------------------
	.section	.nv.info._Z42massMatrixMultiplyMonolithicConstantKernelILi3ELi4ELi16EEviPKdS1_S1_S1_Pd,"",@"SHT_CUDA_INFO"
	.sectionflags	@""
	.align	4


	//----- nvinfo : EIATTR_CUDA_API_VERSION
	.align		4
        /*0000*/ 	.byte	0x04, 0x37
        /*0002*/ 	.short	(.L_8214 - .L_8213)
.L_8213:
        /*0004*/ 	.word	0x00000082


	//----- nvinfo : EIATTR_KPARAM_INFO
	.align		4
.L_8214:
        /*0008*/ 	.byte	0x04, 0x17
        /*000a*/ 	.short	(.L_8216 - .L_8215)
.L_8215:
        /*000c*/ 	.word	0x00000000
        /*0010*/ 	.short	0x0005
        /*0012*/ 	.short	0x0028
        /*0014*/ 	.byte	0x00, 0xf5, 0x21, 0x00


	//----- nvinfo : EIATTR_KPARAM_INFO
	.align		4
.L_8216:
        /*0018*/ 	.byte	0x04, 0x17
        /*001a*/ 	.short	(.L_8218 - .L_8217)
.L_8217:
        /*001c*/ 	.word	0x00000000
        /*0020*/ 	.short	0x0004
        /*0022*/ 	.short	0x0020
        /*0024*/ 	.byte	0x00, 0xf5, 0x21, 0x00


	//----- nvinfo : EIATTR_KPARAM_INFO
	.align		4
.L_8218:
        /*0028*/ 	.byte	0x04, 0x17
        /*002a*/ 	.short	(.L_8220 - .L_8219)
.L_8219:
        /*002c*/ 	.word	0x00000000
        /*0030*/ 	.short	0x0003
        /*0032*/ 	.short	0x0018
        /*0034*/ 	.byte	0x00, 0xf5, 0x21, 0x00


	//----- nvinfo : EIATTR_KPARAM_INFO
	.align		4
.L_8220:
        /*0038*/ 	.byte	0x04, 0x17
        /*003a*/ 	.short	(.L_8222 - .L_8221)
.L_8221:
        /*003c*/ 	.word	0x00000000
        /*0040*/ 	.short	0x0002
        /*0042*/ 	.short	0x0010
        /*0044*/ 	.byte	0x00, 0xf5, 0x21, 0x00


	//----- nvinfo : EIATTR_KPARAM_INFO
	.align		4
.L_8222:
        /*0048*/ 	.byte	0x04, 0x17
        /*004a*/ 	.short	(.L_8224 - .L_8223)
.L_8223:
        /*004c*/ 	.word	0x00000000
        /*0050*/ 	.short	0x0001
        /*0052*/ 	.short	0x0008
        /*0054*/ 	.byte	0x00, 0xf5, 0x21, 0x00


	//----- nvinfo : EIATTR_KPARAM_INFO
	.align		4
.L_8224:
        /*0058*/ 	.byte	0x04, 0x17
        /*005a*/ 	.short	(.L_8226 - .L_8225)
.L_8225:
        /*005c*/ 	.word	0x00000000
        /*0060*/ 	.short	0x0000
        /*0062*/ 	.short	0x0000
        /*0064*/ 	.byte	0x00, 0xf0, 0x11, 0x00


	//----- nvinfo : EIATTR_SPARSE_MMA_MASK
	.align		4
.L_8226:
        /*0068*/ 	.byte	0x03, 0x50
        /*006a*/ 	.short	0x0000


	//----- nvinfo : EIATTR_MAXREG_COUNT
	.align		4
        /*006c*/ 	.byte	0x03, 0x1b
        /*006e*/ 	.short	0x00ff


	//----- nvinfo : EIATTR_NUM_BARRIERS
	.align		4
        /*0070*/ 	.byte	0x02, 0x4c
        /*0072*/ 	.byte	0x01
	.zero		1


	//----- nvinfo : EIATTR_MERCURY_ISA_VERSION
	.align		4
        /*0074*/ 	.byte	0x03, 0x5f
        /*0076*/ 	.short	0x0101


	//----- nvinfo : EIATTR_VRC_CTA_INIT_COUNT
	.align		4
        /*0078*/ 	.byte	0x02, 0x4a
	.zero		1
	.zero		1


	//----- nvinfo : EIATTR_EXIT_INSTR_OFFSETS
	.align		4
        /*007c*/ 	.byte	0x04, 0x1c
        /*007e*/ 	.short	(.L_8228 - .L_8227)


	//   ....[0]....
.L_8227:
        /*0080*/ 	.word	0x00000c50


	//   ....[1]....
        /*0084*/ 	.word	0x00000cc0


	//----- nvinfo : EIATTR_CRS_STACK_SIZE
	.align		4
.L_8228:
        /*0088*/ 	.byte	0x04, 0x1e
        /*008a*/ 	.short	(.L_8230 - .L_8229)
.L_8229:
        /*008c*/ 	.word	0x00000000


	//----- nvinfo : EIATTR_CBANK_PARAM_SIZE
	.align		4
.L_8230:
        /*0090*/ 	.byte	0x03, 0x19
        /*0092*/ 	.short	0x0030


	//----- nvinfo : EIATTR_PARAM_CBANK
	.align		4
        /*0094*/ 	.byte	0x04, 0x0a
        /*0096*/ 	.short	(.L_8232 - .L_8231)
	.align		4
.L_8231:
        /*0098*/ 	.word	index@(.nv.constant0._Z42massMatrixMultiplyMonolithicConstantKernelILi3ELi4ELi16EEviPKdS1_S1_S1_Pd)
        /*009c*/ 	.short	0x0380
        /*009e*/ 	.short	0x0030


	//----- nvinfo : EIATTR_SW_WAR
	.align		4
.L_8232:
        /*00a0*/ 	.byte	0x04, 0x36
        /*00a2*/ 	.short	(.L_8234 - .L_8233)
.L_8233:
        /*00a4*/ 	.word	0x00000008
.L_8234:


//--------------------- .nv.info._Z40massMatrixMultiplyMonolithicGlobalKernelILi3ELi4ELi16EEviPKdS1_S1_S1_Pd --------------------------
	.section	.nv.info._Z40massMatrixMultiplyMonolithicGlobalKernelILi3ELi4ELi16EEviPKdS1_S1_S1_Pd,"",@"SHT_CUDA_INFO"
	.sectionflags	@""
	.align	4


	//----- nvinfo : EIATTR_CUDA_API_VERSION
	.align		4
        /*0000*/ 	.byte	0x04, 0x37
        /*0002*/ 	.short	(.L_8236 - .L_8235)
.L_8235:
        /*0004*/ 	.word	0x00000082


	//----- nvinfo : EIATTR_KPARAM_INFO
	.align		4
.L_8236:
        /*0008*/ 	.byte	0x04, 0x17
        /*000a*/ 	.short	(.L_8238 - .L_8237)
.L_8237:
        /*000c*/ 	.word	0x00000000
        /*0010*/ 	.short	0x0005
        /*0012*/ 	.short	0x0028
        /*0014*/ 	.byte	0x00, 0xf5, 0x21, 0x00


	//----- nvinfo : EIATTR_KPARAM_INFO
	.align		4
.L_8238:
        /*0018*/ 	.byte	0x04, 0x17
        /*001a*/ 	.short	(.L_8240 - .L_8239)
.L_8239:
        /*001c*/ 	.word	0x00000000
        /*0020*/ 	.short	0x0004
        /*0022*/ 	.short	0x0020
        /*0024*/ 	.byte	0x00, 0xf5, 0x21, 0x00


	//----- nvinfo : EIATTR_KPARAM_INFO
	.align		4
.L_8240:
        /*0028*/ 	.byte	0x04, 0x17
        /*002a*/ 	.short	(.L_8242 - .L_8241)
.L_8241:
        /*002c*/ 	.word	0x00000000
        /*0030*/ 	.short	0x0003
        /*0032*/ 	.short	0x0018
        /*0034*/ 	.byte	0x00, 0xf5, 0x21, 0x00


	//----- nvinfo : EIATTR_KPARAM_INFO
	.align		4
.L_8242:
        /*0038*/ 	.byte	0x04, 0x17
        /*003a*/ 	.short	(.L_8244 - .L_8243)
.L_8243:
        /*003c*/ 	.word	0x00000000
        /*0040*/ 	.short	0x0002
        /*0042*/ 	.short	0x0010
        /*0044*/ 	.byte	0x00, 0xf5, 0x21, 0x00


	//----- nvinfo : EIATTR_KPARAM_INFO
	.align		4
.L_8244:
        /*0048*/ 	.byte	0x04, 0x17
        /*004a*/ 	.short	(.L_8246 - .L_8245)
.L_8245:
        /*004c*/ 	.word	0x00000000
        /*0050*/ 	.short	0x0001
        /*0052*/ 	.short	0x0008
        /*0054*/ 	.byte	0x00, 0xf5, 0x21, 0x00


	//----- nvinfo : EIATTR_KPARAM_INFO
	.align		4
.L_8246:
        /*0058*/ 	.byte	0x04, 0x17
        /*005a*/ 	.short	(.L_8248 - .L_8247)
.L_8247:
        /*005c*/ 	.word	0x00000000
        /*0060*/ 	.short	0x0000
        /*0062*/ 	.short	0x0000
        /*0064*/ 	.byte	0x00, 0xf0, 0x11, 0x00


	//----- nvinfo : EIATTR_SPARSE_MMA_MASK
	.align		4
.L_8248:
        /*0068*/ 	.byte	0x03, 0x50
        /*006a*/ 	.short	0x0000


	//----- nvinfo : EIATTR_MAXREG_COUNT
	.align		4
        /*006c*/ 	.byte	0x03, 0x1b
        /*006e*/ 	.short	0x00ff


	//----- nvinfo : EIATTR_NUM_BARRIERS
	.align		4
        /*0070*/ 	.byte	0x02, 0x4c
        /*0072*/ 	.byte	0x01
	.zero		1


	//----- nvinfo : EIATTR_MERCURY_ISA_VERSION
	.align		4
        /*0074*/ 	.byte	0x03, 0x5f
        /*0076*/ 	.short	0x0101


	//----- nvinfo : EIATTR_VRC_CTA_INIT_COUNT
	.align		4
        /*0078*/ 	.byte	0x02, 0x4a
	.zero		1
	.zero		1


	//----- nvinfo : EIATTR_EXIT_INSTR_OFFSETS
	.align		4
        /*007c*/ 	.byte	0x04, 0x1c
        /*007e*/ 	.short	(.L_8250 - .L_8249)


	//   ....[0]....
.L_8249:
        /*0080*/ 	.word	0x00000d80


	//   ....[1]....
        /*0084*/ 	.word	0x00000df0


	//----- nvinfo : EIATTR_CRS_STACK_SIZE
	.align		4
.L_8250:
        /*0088*/ 	.byte	0x04, 0x1e
        /*008a*/ 	.short	(.L_8252 - .L_8251)
.L_8251:
        /*008c*/ 	.word	0x00000000


	//----- nvinfo : EIATTR_CBANK_PARAM_SIZE
	.align		4
.L_8252:
        /*0090*/ 	.byte	0x03, 0x19
        /*0092*/ 	.short	0x0030


	//----- nvinfo : EIATTR_PARAM_CBANK
	.align		4
        /*0094*/ 	.byte	0x04, 0x0a
        /*0096*/ 	.short	(.L_8254 - .L_8253)
	.align		4
.L_8253:
        /*0098*/ 	.word	index@(.nv.constant0._Z40massMatrixMultiplyMonolithicGlobalKernelILi3ELi4ELi16EEviPKdS1_S1_S1_Pd)
        /*009c*/ 	.short	0x0380
        /*009e*/ 	.short	0x0030


	//----- nvinfo : EIATTR_SW_WAR
	.align		4
.L_8254:
        /*00a0*/ 	.byte	0x04, 0x36
        /*00a2*/ 	.short	(.L_8256 - .L_8255)
.L_8255:
        /*00a4*/ 	.word	0x00000008
.L_8256:


//--------------------- .nv.info._Z30massMatrixMultiplyGlobalKernelILi3ELi4ELi16EEviPKdS1_S1_S1_Pd --------------------------
	.section	.nv.info._Z30massMatrixMultiplyGlobalKernelILi3ELi4ELi16EEviPKdS1_S1_S1_Pd,"",@"SHT_CUDA_INFO"
	.sectionflags	@""
	.align	4


	//----- nvinfo : EIATTR_CUDA_API_VERSION
	.align		4
        /*0000*/ 	.byte	0x04, 0x37
        /*0002*/ 	.short	(.L_8258 - .L_8257)
.L_8257:
        /*0004*/ 	.word	0x00000082


	//----- nvinfo : EIATTR_KPARAM_INFO
	.align		4
.L_8258:
        /*0008*/ 	.byte	0x04, 0x17
        /*000a*/ 	.short	(.L_8260 - .L_8259)
.L_8259:
        /*000c*/ 	.word	0x00000000
        /*0010*/ 	.short	0x0005
        /*0012*/ 	.short	0x0028
        /*0014*/ 	.byte	0x00, 0xf5, 0x21, 0x00


	//----- nvinfo : EIATTR_KPARAM_INFO
	.align		4
.L_8260:
        /*0018*/ 	.byte	0x04, 0x17
        /*001a*/ 	.short	(.L_8262 - .L_8261)
.L_8261:
        /*001c*/ 	.word	0x00000000
        /*0020*/ 	.short	0x0004
        /*0022*/ 	.short	0x0020
        /*0024*/ 	.byte	0x00, 0xf5, 0x21, 0x00


	//----- nvinfo : EIATTR_KPARAM_INFO
	.align		4
.L_8262:
        /*0028*/ 	.byte	0x04, 0x17
        /*002a*/ 	.short	(.L_8264 - .L_8263)
.L_8263:
        /*002c*/ 	.word	0x00000000
        /*0030*/ 	.short	0x0003
        /*0032*/ 	.short	0x0018
        /*0034*/ 	.byte	0x00, 0xf5, 0x21, 0x00


	//----- nvinfo : EIATTR_KPARAM_INFO
	.align		4
.L_8264:
        /*0038*/ 	.byte	0x04, 0x17
        /*003a*/ 	.short	(.L_8266 - .L_8265)
.L_8265:
        /*003c*/ 	.word	0x00000000
        /*0040*/ 	.short	0x0002
        /*0042*/ 	.short	0x0010
        /*0044*/ 	.byte	0x00, 0xf5, 0x21, 0x00


	//----- nvinfo : EIATTR_KPARAM_INFO
	.align		4
.L_8266:
        /*0048*/ 	.byte	0x04, 0x17
        /*004a*/ 	.short	(.L_8268 - .L_8267)
.L_8267:
        /*004c*/ 	.word	0x00000000
        /*0050*/ 	.short	0x0001
        /*0052*/ 	.short	0x0008
        /*0054*/ 	.byte	0x00, 0xf5, 0x21, 0x00


	//----- nvinfo : EIATTR_KPARAM_INFO
	.align		4
.L_8268:
        /*0058*/ 	.byte	0x04, 0x17
        /*005a*/ 	.short	(.L_8270 - .L_8269)
.L_8269:
        /*005c*/ 	.word	0x00000000
        /*0060*/ 	.short	0x0000
        /*0062*/ 	.short	0x0000
        /*0064*/ 	.byte	0x00, 0xf0, 0x11, 0x00


	//----- nvinfo : EIATTR_SPARSE_MMA_MASK
	.align		4
.L_8270:
        /*0068*/ 	.byte	0x03, 0x50
        /*006a*/ 	.short	0x0000


	//----- nvinfo : EIATTR_MAXREG_COUNT
	.align		4
        /*006c*/ 	.byte	0x03, 0x1b
        /*006e*/ 	.short	0x00ff


	//----- nvinfo : EIATTR_NUM_BARRIERS
	.align		4
        /*0070*/ 	.byte	0x02, 0x4c
        /*0072*/ 	.byte	0x01
	.zero		1


	//----- nvinfo : EIATTR_MERCURY_ISA_VERSION
	.align		4
        /*0074*/ 	.byte	0x03, 0x5f
        /*0076*/ 	.short	0x0101


	//----- nvinfo : EIATTR_VRC_CTA_INIT_COUNT
	.align		4
        /*0078*/ 	.byte	0x02, 0x4a
	.zero		1
	.zero		1


	//----- nvinfo : EIATTR_EXIT_INSTR_OFFSETS
	.align		4
        /*007c*/ 	.byte	0x04, 0x1c
        /*007e*/ 	.short	(.L_8272 - .L_8271)


	//   ....[0]....
.L_8271:
        /*0080*/ 	.word	0x00000e20


	//   ....[1]....
        /*0084*/ 	.word	0x00000ea0


	//----- nvinfo : EIATTR_CRS_STACK_SIZE
	.align		4
.L_8272:
        /*0088*/ 	.byte	0x04, 0x1e
        /*008a*/ 	.short	(.L_8274 - .L_8273)
.L_8273:
        /*008c*/ 	.word	0x00000000


	//----- nvinfo : EIATTR_CBANK_PARAM_SIZE
	.align		4
.L_8274:
        /*0090*/ 	.byte	0x03, 0x19
        /*0092*/ 	.short	0x0030


	//----- nvinfo : EIATTR_PARAM_CBANK
	.align		4
        /*0094*/ 	.byte	0x04, 0x0a
        /*0096*/ 	.short	(.L_8276 - .L_8275)
	.align		4
.L_8275:
        /*0098*/ 	.word	index@(.nv.constant0._Z30massMatrixMultiplyGlobalKernelILi3ELi4ELi16EEviPKdS1_S1_S1_Pd)
        /*009c*/ 	.short	0x0380
        /*009e*/ 	.short	0x0030


	//----- nvinfo : EIATTR_SW_WAR
	.align		4
.L_8276:
        /*00a0*/ 	.byte	0x04, 0x36
        /*00a2*/ 	.short	(.L_8278 - .L_8277)
.L_8277:
        /*00a4*/ 	.word	0x00000008
.L_8278:


//--------------------- .nv.info._Z30massMatrixMultiplySharedKernelILi3ELi4ELi16EEviPKdS1_S1_S1_Pd --------------------------
	.section	.nv.info._Z30massMatrixMultiplySharedKernelILi3ELi4ELi16EEviPKdS1_S1_S1_Pd,"",@"SHT_CUDA_INFO"
	.sectionflags	@""
	.align	4


	//----- nvinfo : EIATTR_CUDA_API_VERSION
	.align		4
        /*0000*/ 	.byte	0x04, 0x37
        /*0002*/ 	.short	(.L_8280 - .L_8279)
.L_8279:
        /*0004*/ 	.word	0x00000082


	//----- nvinfo : EIATTR_KPARAM_INFO
	.align		4
.L_8280:
        /*0008*/ 	.byte	0x04, 0x17
        /*000a*/ 	.short	(.L_8282 - .L_8281)
.L_8281:
        /*000c*/ 	.word	0x00000000
        /*0010*/ 	.short	0x0005
        /*0012*/ 	.short	0x0028
        /*0014*/ 	.byte	0x00, 0xf5, 0x21, 0x00


	//----- nvinfo : EIATTR_KPARAM_INFO
	.align		4
.L_8282:
        /*0018*/ 	.byte	0x04, 0x17
        /*001a*/ 	.short	(.L_8284 - .L_8283)
.L_8283:
        /*001c*/ 	.word	0x00000000
        /*0020*/ 	.short	0x0004
        /*0022*/ 	.short	0x0020
        /*0024*/ 	.byte	0x00, 0xf5, 0x21, 0x00


	//----- nvinfo : EIATTR_KPARAM_INFO
	.align		4
.L_8284:
        /*0028*/ 	.byte	0x04, 0x17
        /*002a*/ 	.short	(.L_8286 - .L_8285)
.L_8285:
        /*002c*/ 	.word	0x00000000
        /*0030*/ 	.short	0x0003
        /*0032*/ 	.short	0x0018
        /*0034*/ 	.byte	0x00, 0xf5, 0x21, 0x00


	//----- nvinfo : EIATTR_KPARAM_INFO
	.align		4
.L_8286:
        /*0038*/ 	.byte	0x04, 0x17
        /*003a*/ 	.short	(.L_8288 - .L_8287)
.L_8287:
        /*003c*/ 	.word	0x00000000
        /*0040*/ 	.short	0x0002
        /*0042*/ 	.short	0x0010
        /*0044*/ 	.byte	0x00, 0xf5, 0x21, 0x00


	//----- nvinfo : EIATTR_KPARAM_INFO
	.align		4
.L_8288:
        /*0048*/ 	.byte	0x04, 0x17
        /*004a*/ 	.short	(.L_8290 - .L_8289)
.L_8289:
        /*004c*/ 	.word	0x00000000
        /*0050*/ 	.short	0x0001
        /*0052*/ 	.short	0x0008
        /*0054*/ 	.byte	0x00, 0xf5, 0x21, 0x00


	//----- nvinfo : EIATTR_KPARAM_INFO
	.align		4
.L_8290:
        /*0058*/ 	.byte	0x04, 0x17
        /*005a*/ 	.short	(.L_8292 - .L_8291)
.L_8291:
        /*005c*/ 	.word	0x00000000
        /*0060*/ 	.short	0x0000
        /*0062*/ 	.short	0x0000
        /*0064*/ 	.byte	0x00, 0xf0, 0x11, 0x00


	//----- nvinfo : EIATTR_SPARSE_MMA_MASK
	.align		4
.L_8292:
        /*0068*/ 	.byte	0x03, 0x50
        /*006a*/ 	.short	0x0000


	//----- nvinfo : EIATTR_MAXREG_COUNT
	.align		4
        /*006c*/ 	.byte	0x03, 0x1b
        /*006e*/ 	.short	0x00ff


	//----- nvinfo : EIATTR_NUM_BARRIERS
	.align		4
        /*0070*/ 	.byte	0x02, 0x4c
        /*0072*/ 	.byte	0x01
	.zero		1


	//----- nvinfo : EIATTR_MERCURY_ISA_VERSION
	.align		4
        /*0074*/ 	.byte	0x03, 0x5f
        /*0076*/ 	.short	0x0101


	//----- nvinfo : EIATTR_VRC_CTA_INIT_COUNT
	.align		4
        /*0078*/ 	.byte	0x02, 0x4a
	.zero		1
	.zero		1


	//----- nvinfo : EIATTR_EXIT_INSTR_OFFSETS
	.align		4
        /*007c*/ 	.byte	0x04, 0x1c
        /*007e*/ 	.short	(.L_8294 - .L_8293)


	//   ....[0]....
.L_8293:
        /*0080*/ 	.word	0x00000d70


	//   ....[1]....
        /*0084*/ 	.word	0x00000de0


	//----- nvinfo : EIATTR_CRS_STACK_SIZE
	.align		4
.L_8294:
        /*0088*/ 	.byte	0x04, 0x1e
        /*008a*/ 	.short	(.L_8296 - .L_8295)
.L_8295:
        /*008c*/ 	.word	0x00000000


	//----- nvinfo : EIATTR_CBANK_PARAM_SIZE
	.align		4
.L_8296:
        /*0090*/ 	.byte	0x03, 0x19
        /*0092*/ 	.short	0x0030


	//----- nvinfo : EIATTR_PARAM_CBANK
	.align		4
        /*0094*/ 	.byte	0x04, 0x0a
        /*0096*/ 	.short	(.L_8298 - .L_8297)
	.align		4
.L_8297:
        /*0098*/ 	.word	index@(.nv.constant0._Z30massMatrixMultiplySharedKernelILi3ELi4ELi16EEviPKdS1_S1_S1_Pd)
        /*009c*/ 	.short	0x0380
        /*009e*/ 	.short	0x0030


	//----- nvinfo : EIATTR_SW_WAR
	.align		4
.L_8298:
        /*00a0*/ 	.byte	0x04, 0x36
        /*00a2*/ 	.short	(.L_8300 - .L_8299)
.L_8299:
        /*00a4*/ 	.word	0x00000008
.L_8300:


//--------------------- .nv.info._Z32massMatrixMultiplyConstantKernelILi3ELi4ELi16EEviPKdS1_S1_S1_Pd --------------------------
	.section	.nv.info._Z32massMatrixMultiplyConstantKernelILi3ELi4ELi16EEviPKdS1_S1_S1_Pd,"",@"SHT_CUDA_INFO"
	.sectionflags	@""
	.align	4


	//----- nvinfo : EIATTR_CUDA_API_VERSION
	.align		4
        /*0000*/ 	.byte	0x04, 0x37
        /*0002*/ 	.short	(.L_8302 - .L_8301)
.L_8301:
        /*0004*/ 	.word	0x00000082


	//----- nvinfo : EIATTR_KPARAM_INFO
	.align		4
.L_8302:
        /*0008*/ 	.byte	0x04, 0x17
        /*000a*/ 	.short	(.L_8304 - .L_8303)
.L_8303:
        /*000c*/ 	.word	0x00000000
        /*0010*/ 	.short	0x0005
        /*0012*/ 	.short	0x0028
        /*0014*/ 	.byte	0x00, 0xf5, 0x21, 0x00


	//----- nvinfo : EIATTR_KPARAM_INFO
	.align		4
.L_8304:
        /*0018*/ 	.byte	0x04, 0x17
        /*001a*/ 	.short	(.L_8306 - .L_8305)
.L_8305:
        /*001c*/ 	.word	0x00000000
        /*0020*/ 	.short	0x0004
        /*0022*/ 	.short	0x0020
        /*0024*/ 	.byte	0x00, 0xf5, 0x21, 0x00


	//----- nvinfo : EIATTR_KPARAM_INFO
	.align		4
.L_8306:
        /*0028*/ 	.byte	0x04, 0x17
        /*002a*/ 	.short	(.L_8308 - .L_8307)
.L_8307:
        /*002c*/ 	.word	0x00000000
        /*0030*/ 	.short	0x0003
        /*0032*/ 	.short	0x0018
        /*0034*/ 	.byte	0x00, 0xf5, 0x21, 0x00


	//----- nvinfo : EIATTR_KPARAM_INFO
	.align		4
.L_8308:
        /*0038*/ 	.byte	0x04, 0x17
        /*003a*/ 	.short	(.L_8310 - .L_8309)
.L_8309:
        /*003c*/ 	.word	0x00000000
        /*0040*/ 	.short	0x0002
        /*0042*/ 	.short	0x0010
        /*0044*/ 	.byte	0x00, 0xf5, 0x21, 0x00


	//----- nvinfo : EIATTR_KPARAM_INFO
	.align		4
.L_8310:
        /*0048*/ 	.byte	0x04, 0x17
        /*004a*/ 	.short	(.L_8312 - .L_8311)
.L_8311:
        /*004c*/ 	.word	0x00000000
        /*0050*/ 	.short	0x0001
        /*0052*/ 	.short	0x0008
        /*0054*/ 	.byte	0x00, 0xf5, 0x21, 0x00


	//----- nvinfo : EIATTR_KPARAM_INFO
	.align		4
.L_8312:
        /*0058*/ 	.byte	0x04, 0x17
        /*005a*/ 	.short	(.L_8314 - .L_8313)
.L_8313:
        /*005c*/ 	.word	0x00000000
        /*0060*/ 	.short	0x0000
        /*0062*/ 	.short	0x0000
        /*0064*/ 	.byte	0x00, 0xf0, 0x11, 0x00


	//----- nvinfo : EIATTR_SPARSE_MMA_MASK
	.align		4
.L_8314:
        /*0068*/ 	.byte	0x03, 0x50
        /*006a*/ 	.short	0x0000


	//----- nvinfo : EIATTR_MAXREG_COUNT
	.align		4
        /*006c*/ 	.byte	0x03, 0x1b
        /*006e*/ 	.short	0x00ff


	//----- nvinfo : EIATTR_NUM_BARRIERS
	.align		4
        /*0070*/ 	.byte	0x02, 0x4c
        /*0072*/ 	.byte	0x01
	.zero		1


	//----- nvinfo : EIATTR_MERCURY_ISA_VERSION
	.align		4
        /*0074*/ 	.byte	0x03, 0x5f
        /*0076*/ 	.short	0x0101


	//----- nvinfo : EIATTR_VRC_CTA_INIT_COUNT
	.align		4
        /*0078*/ 	.byte	0x02, 0x4a
	.zero		1
	.zero		1


	//----- nvinfo : EIATTR_EXIT_INSTR_OFFSETS
	.align		4
        /*007c*/ 	.byte	0x04, 0x1c
        /*007e*/ 	.short	(.L_8316 - .L_8315)


	//   ....[0]....
.L_8315:
        /*0080*/ 	.word	0x00000d20


	//   ....[1]....
        /*0084*/ 	.word	0x00000da0


	//----- nvinfo : EIATTR_CRS_STACK_SIZE
	.align		4
.L_8316:
        /*0088*/ 	.byte	0x04, 0x1e
        /*008a*/ 	.short	(.L_8318 - .L_8317)
.L_8317:
        /*008c*/ 	.word	0x00000000


	//----- nvinfo : EIATTR_CBANK_PARAM_SIZE
	.align		4
.L_8318:
        /*0090*/ 	.byte	0x03, 0x19
        /*0092*/ 	.short	0x0030


	//----- nvinfo : EIATTR_PARAM_CBANK
	.align		4
        /*0094*/ 	.byte	0x04, 0x0a
        /*0096*/ 	.short	(.L_8320 - .L_8319)
	.align		4
.L_8319:
        /*0098*/ 	.word	index@(.nv.constant0._Z32massMatrixMultiplyConstantKernelILi3ELi4ELi16EEviPKdS1_S1_S1_Pd)
        /*009c*/ 	.short	0x0380
        /*009e*/ 	.short	0x0030


	//----- nvinfo : EIATTR_SW_WAR
	.align		4
.L_8320:
        /*00a0*/ 	.byte	0x04, 0x36
        /*00a2*/ 	.short	(.L_8322 - .L_8321)
.L_8321:
        /*00a4*/ 	.word	0x00000008
.L_8322:


//--------------------- .nv.info._Z32massMatrixMultiplyRegisterKernelILi3ELi4ELi16EEviPKdS1_S1_S1_Pd --------------------------
	.section	.nv.info._Z32massMatrixMultiplyRegisterKernelILi3ELi4ELi16EEviPKdS1_S1_S1_Pd,"",@"SHT_CUDA_INFO"
	.sectionflags	@""
	.align	4


	//----- nvinfo : EIATTR_CUDA_API_VERSION
	.align		4
        /*0000*/ 	.byte	0x04, 0x37
        /*0002*/ 	.short	(.L_8324 - .L_8323)
.L_8323:
        /*0004*/ 	.word	0x00000082


	//----- nvinfo : EIATTR_KPARAM_INFO
	.align		4
.L_8324:
        /*0008*/ 	.byte	0x04, 0x17
        /*000a*/ 	.short	(.L_8326 - .L_8325)
.L_8325:
        /*000c*/ 	.word	0x00000000
        /*0010*/ 	.short	0x0005
        /*0012*/ 	.short	0x0028
        /*0014*/ 	.byte	0x00, 0xf5, 0x21, 0x00


	//----- nvinfo : EIATTR_KPARAM_INFO
	.align		4
.L_8326:
        /*0018*/ 	.byte	0x04, 0x17
        /*001a*/ 	.short	(.L_8328 - .L_8327)
.L_8327:
        /*001c*/ 	.word	0x00000000
        /*0020*/ 	.short	0x0004
        /*0022*/ 	.short	0x0020
        /*0024*/ 	.byte	0x00, 0xf5, 0x21, 0x00


	//----- nvinfo : EIATTR_KPARAM_INFO
	.align		4
.L_8328:
        /*0028*/ 	.byte	0x04, 0x17
        /*002a*/ 	.short	(.L_8330 - .L_8329)
.L_8329:
        /*002c*/ 	.word	0x00000000
        /*0030*/ 	.short	0x0003
        /*0032*/ 	.short	0x0018
        /*0034*/ 	.byte	0x00, 0xf5, 0x21, 0x00


	//----- nvinfo : EIATTR_KPARAM_INFO
	.align		4
.L_8330:
        /*0038*/ 	.byte	0x04, 0x17
        /*003a*/ 	.short	(.L_8332 - .L_8331)
.L_8331:
        /*003c*/ 	.word	0x00000000
        /*0040*/ 	.short	0x0002
        /*0042*/ 	.short	0x0010
        /*0044*/ 	.byte	0x00, 0xf5, 0x21, 0x00


	//----- nvinfo : EIATTR_KPARAM_INFO
	.align		4
.L_8332:
        /*0048*/ 	.byte	0x04, 0x17
        /*004a*/ 	.short	(.L_8334 - .L_8333)
.L_8333:
        /*004c*/ 	.word	0x00000000
        /*0050*/ 	.short	0x0001
        /*0052*/ 	.short	0x0008
        /*0054*/ 	.byte	0x00, 0xf5, 0x21, 0x00


	//----- nvinfo : EIATTR_KPARAM_INFO
	.align		4
.L_8334:
        /*0058*/ 	.byte	0x04, 0x17
        /*005a*/ 	.short	(.L_8336 - .L_8335)
.L_8335:
        /*005c*/ 	.word	0x00000000
        /*0060*/ 	.short	0x0000
        /*0062*/ 	.short	0x0000
        /*0064*/ 	.byte	0x00, 0xf0, 0x11, 0x00


	//----- nvinfo : EIATTR_SPARSE_MMA_MASK
	.align		4
.L_8336:
        /*0068*/ 	.byte	0x03, 0x50
        /*006a*/ 	.short	0x0000


	//----- nvinfo : EIATTR_MAXREG_COUNT
	.align		4
        /*006c*/ 	.byte	0x03, 0x1b
        /*006e*/ 	.short	0x00ff


	//----- nvinfo : EIATTR_NUM_BARRIERS
	.align		4
        /*0070*/ 	.byte	0x02, 0x4c
        /*0072*/ 	.byte	0x01
	.zero		1


	//----- nvinfo : EIATTR_MERCURY_ISA_VERSION
	.align		4
        /*0074*/ 	.byte	0x03, 0x5f
        /*0076*/ 	.short	0x0101


	//----- nvinfo : EIATTR_VRC_CTA_INIT_COUNT
	.align		4
        /*0078*/ 	.byte	0x02, 0x4a
	.zero		1
	.zero		1


	//----- nvinfo : EIATTR_EXIT_INSTR_OFFSETS
	.align		4
        /*007c*/ 	.byte	0x04, 0x1c
        /*007e*/ 	.short	(.L_8338 - .L_8337)


	//   ....[0]....
.L_8337:
        /*0080*/ 	.word	0x00000d70


	//   ....[1]....
        /*0084*/ 	.word	0x00000de0


	//----- nvinfo : EIATTR_CRS_STACK_SIZE
	.align		4
.L_8338:
        /*0088*/ 	.byte	0x04, 0x1e
        /*008a*/ 	.short	(.L_8340 - .L_8339)
.L_8339:
        /*008c*/ 	.word	0x00000000


	//----- nvinfo : EIATTR_CBANK_PARAM_SIZE
	.align		4
.L_8340:
        /*0090*/ 	.byte	0x03, 0x19
        /*0092*/ 	.short	0x0030


	//----- nvinfo : EIATTR_PARAM_CBANK
	.align		4
        /*0094*/ 	.byte	0x04, 0x0a
        /*0096*/ 	.short	(.L_8342 - .L_8341)
	.align		4
.L_8341:
        /*0098*/ 	.word	index@(.nv.constant0._Z32massMatrixMultiplyRegisterKernelILi3ELi4ELi16EEviPKdS1_S1_S1_Pd)
        /*009c*/ 	.short	0x0380
        /*009e*/ 	.short	0x0030


	//----- nvinfo : EIATTR_SW_WAR
	.align		4
.L_8342:
        /*00a0*/ 	.byte	0x04, 0x36
        /*00a2*/ 	.short	(.L_8344 - .L_8343)
.L_8343:
        /*00a4*/ 	.word	0x00000008
.L_8344:


//--------------------- .nv.info._Z42massMatrixMultiplyMonolithicConstantKernelILi3ELi3ELi7EEviPKdS1_S1_S1_Pd --------------------------
	.section	.nv.info._Z42massMatrixMultiplyMonolithicConstantKernelILi3ELi3ELi7EEviPKdS1_S1_S1_Pd,"",@"SHT_CUDA_INFO"
	.sectionflags	@""
	.align	4


	//----- nvinfo : EIATTR_CUDA_API_VERSION
	.align		4
        /*0000*/ 	.byte	0x04, 0x37
        /*0002*/ 	.short	(.L_8346 - .L_8345)
.L_8345:
        /*0004*/ 	.word	0x00000082


	//----- nvinfo : EIATTR_KPARAM_INFO
	.align		4
.L_8346:
        /*0008*/ 	.byte	0x04, 0x17
        /*000a*/ 	.short	(.L_8348 - .L_8347)
.L_8347:
        /*000c*/ 	.word	0x00000000
        /*0010*/ 	.short	0x0005
        /*0012*/ 	.short	0x0028
        /*0014*/ 	.byte	0x00, 0xf5, 0x21, 0x00


	//----- nvinfo : EIATTR_KPARAM_INFO
	.align		4
.L_8348:
        /*0018*/ 	.byte	0x04, 0x17
        /*001a*/ 	.short	(.L_8350 - .L_8349)
.L_8349:
        /*001c*/ 	.word	0x00000000
        /*0020*/ 	.short	0x0004
        /*0022*/ 	.short	0x0020
        /*0024*/ 	.byte	0x00, 0xf5, 0x21, 0x00


	//----- nvinfo : EIATTR_KPARAM_INFO
	.align		4
.L_8350:
        /*0028*/ 	.byte	0x04, 0x17
        /*002a*/ 	.short	(.L_8352 - .L_8351)
.L_8351:
        /*002c*/ 	.word	0x00000000
        /*0030*/ 	.short	0x0003
        /*0032*/ 	.short	0x0018
        /*0034*/ 	.byte	0x00, 0xf5, 0x21, 0x00


	//----- nvinfo : EIATTR_KPARAM_INFO
	.align		4
.L_8352:
        /*0038*/ 	.byte	0x04, 0x17
        /*003a*/ 	.short	(.L_8354 - .L_8353)
.L_8353:
        /*003c*/ 	.word	0x00000000
        /*0040*/ 	.short	0x0002
        /*0042*/ 	.short	0x0010
        /*0044*/ 	.byte	0x00, 0xf5, 0x21, 0x00


	//----- nvinfo : EIATTR_KPARAM_INFO
	.align		4
.L_8354:
        /*0048*/ 	.byte	0x04, 0x17
        /*004a*/ 	.short	(.L_8356 - .L_8355)
.L_8355:
        /*004c*/ 	.word	0x00000000
        /*0050*/ 	.short	0x0001
        /*0052*/ 	.short	0x0008
        /*0054*/ 	.byte	0x00, 0xf5, 0x21, 0x00


	//----- nvinfo : EIATTR_KPARAM_INFO
	.align		4
.L_8356:
        /*0058*/ 	.byte	0x04, 0x17
        /*005a*/ 	.short	(.L_8358 - .L_8357)
.L_8357:
        /*005c*/ 	.word	0x00000000
        /*0060*/ 	.short	0x0000
        /*0062*/ 	.short	0x0000
        /*0064*/ 	.byte	0x00, 0xf0, 0x11, 0x00


	//----- nvinfo : EIATTR_SPARSE_MMA_MASK
	.align		4
.L_8358:
        /*0068*/ 	.byte	0x03, 0x50
        /*006a*/ 	.short	0x0000


	//----- nvinfo : EIATTR_MAXREG_COUNT
	.align		4
        /*006c*/ 	.byte	0x03, 0x1b
        /*006e*/ 	.short	0x00ff


	//----- nvinfo : EIATTR_NUM_BARRIERS
	.align		4
        /*0070*/ 	.byte	0x02, 0x4c
        /*0072*/ 	.byte	0x01
	.zero		1


	//----- nvinfo : EIATTR_MERCURY_ISA_VERSION
	.align		4
        /*0074*/ 	.byte	0x03, 0x5f
        /*0076*/ 	.short	0x0101


	//----- nvinfo : EIATTR_VRC_CTA_INIT_COUNT
	.align		4
        /*0078*/ 	.byte	0x02, 0x4a
	.zero		1
	.zero		1


	//----- nvinfo : EIATTR_EXIT_INSTR_OFFSETS
	.align		4
        /*007c*/ 	.byte	0x04, 0x1c
        /*007e*/ 	.short	(.L_8360 - .L_8359)


	//   ....[0]....
.L_8359:
        /*0080*/ 	.word	0x00000af0


	//   ....[1]....
        /*0084*/ 	.word	0x00000b60


	//----- nvinfo : EIATTR_CRS_STACK_SIZE
	.align		4
.L_8360:
        /*0088*/ 	.byte	0x04, 0x1e
        /*008a*/ 	.short	(.L_8362 - .L_8361)
.L_8361:
        /*008c*/ 	.word	0x00000000


	//----- nvinfo : EIATTR_CBANK_PARAM_SIZE
	.align		4
.L_8362:
        /*0090*/ 	.byte	0x03, 0x19
        /*0092*/ 	.short	0x0030


	//----- nvinfo : EIATTR_PARAM_CBANK
	.align		4
        /*0094*/ 	.byte	0x04, 0x0a
        /*0096*/ 	.short	(.L_8364 - .L_8363)
	.align		4
.L_8363:
        /*0098*/ 	.word	index@(.nv.constant0._Z42massMatrixMultiplyMonolithicConstantKernelILi3ELi3ELi7EEviPKdS1_S1_S1_Pd)
        /*009c*/ 	.short	0x0380
        /*009e*/ 	.short	0x0030


	//----- nvinfo : EIATTR_SW_WAR
	.align		4
.L_8364:
        /*00a0*/ 	.byte	0x04, 0x36
        /*00a2*/ 	.short	(.L_8366 - .L_8365)
.L_8365:
        /*00a4*/ 	.word	0x00000008
.L_8366:


//--------------------- .nv.info._Z40massMatrixMultiplyMonolithicGlobalKernelILi3ELi3ELi7EEviPKdS1_S1_S1_Pd --------------------------
	.section	.nv.info._Z40massMatrixMultiplyMonolithicGlobalKernelILi3ELi3ELi7EEviPKdS1_S1_S1_Pd,"",@"SHT_CUDA_INFO"
	.sectionflags	@""
	.align	4


	//----- nvinfo : EIATTR_CUDA_API_VERSION
	.align		4
        /*0000*/ 	.byte	0x04, 0x37
        /*0002*/ 	.short	(.L_8368 - .L_8367)
.L_8367:
        /*0004*/ 	.word	0x00000082


	//----- nvinfo : EIATTR_KPARAM_INFO
	.align		4
.L_8368:
        /*0008*/ 	.byte	0x04, 0x17
        /*000a*/ 	.short	(.L_8370 - .L_8369)
.L_8369:
        /*000c*/ 	.word	0x00000000
        /*0010*/ 	.short	0x0005
        /*0012*/ 	.short	0x0028
        /*0014*/ 	.byte	0x00, 0xf5, 0x21, 0x00


	//----- nvinfo : EIATTR_KPARAM_INFO
	.align		4
.L_8370:
        /*0018*/ 	.byte	0x04, 0x17
        /*001a*/ 	.short	(.L_8372 - .L_8371)
.L_8371:
        /*001c*/ 	.word	0x00000000
        /*0020*/ 	.short	0x0004
        /*0022*/ 	.short	0x0020
        /*0024*/ 	.byte	0x00, 0xf5, 0x21, 0x00


	//----- nvinfo : EIATTR_KPARAM_INFO
	.align		4
.L_8372:
        /*0028*/ 	.byte	0x04, 0x17
        /*002a*/ 	.short	(.L_8374 - .L_8373)
.L_8373:
        /*002c*/ 	.word	0x00000000
        /*0030*/ 	.short	0x0003
        /*0032*/ 	.short	0x0018
        /*0034*/ 	.byte	0x00, 0xf5, 0x21, 0x00


	//----- nvinfo : EIATTR_KPARAM_INFO
	.align		4
.L_8374:
        /*0038*/ 	.byte	0x04, 0x17
        /*003a*/ 	.short	(.L_8376 - .L_8375)
.L_8375:
        /*003c*/ 	.word	0x00000000
        /*0040*/ 	.short	0x0002
        /*0042*/ 	.short	0x0010
        /*0044*/ 	.byte	0x00, 0xf5, 0x21, 0x00


	//----- nvinfo : EIATTR_KPARAM_INFO
	.align		4
.L_8376:
        /*0048*/ 	.byte	0x04, 0x17
        /*004a*/ 	.short	(.L_8378 - .L_8377)
.L_8377:
        /*004c*/ 	.word	0x00000000
        /*0050*/ 	.short	0x0001
        /*0052*/ 	.short	0x0008
        /*0054*/ 	.byte	0x00, 0xf5, 0x21, 0x00


	//----- nvinfo : EIATTR_KPARAM_INFO
	.align		4
.L_8378:
        /*0058*/ 	.byte	0x04, 0x17
        /*005a*/ 	.short	(.L_8380 - .L_8379)
.L_8379:
        /*005c*/ 	.word	0x00000000
        /*0060*/ 	.short	0x0000
        /*0062*/ 	.short	0x0000
        /*0064*/ 	.byte	0x00, 0xf0, 0x11, 0x00


	//----- nvinfo : EIATTR_SPARSE_MMA_MASK
	.align		4
.L_8380:
        /*0068*/ 	.byte	0x03, 0x50
        /*006a*/ 	.short	0x0000


	//----- nvinfo : EIATTR_MAXREG_COUNT
	.align		4
        /*006c*/ 	.byte	0x03, 0x1b
        /*006e*/ 	.short	0x00ff


	//----- nvinfo : EIATTR_NUM_BARRIERS
	.align		4
        /*0070*/ 	.byte	0x02, 0x4c
        /*0072*/ 	.byte	0x01
	.zero		1


	//----- nvinfo : EIATTR_MERCURY_ISA_VERSION
	.align		4
        /*0074*/ 	.byte	0x03, 0x5f
        /*0076*/ 	.short	0x0101


	//----- nvinfo : EIATTR_VRC_CTA_INIT_COUNT
	.align		4
        /*0078*/ 	.byte	0x02, 0x4a
	.zero		1
	.zero		1


	//----- nvinfo : EIATTR_EXIT_INSTR_OFFSETS
	.align		4
        /*007c*/ 	.byte	0x04, 0x1c
        /*007e*/ 	.short	(.L_8382 - .L_8381)


	//   ....[0]....
.L_8381:
        /*0080*/ 	.word	0x00000be0


	//   ....[1]....
        /*0084*/ 	.word	0x00000c50


	//----- nvinfo : EIATTR_CRS_STACK_SIZE
	.align		4
.L_8382:
        /*0088*/ 	.byte	0x04, 0x1e
        /*008a*/ 	.short	(.L_8384 - .L_8383)
.L_8383:
        /*008c*/ 	.word	0x00000000


	//----- nvinfo : EIATTR_CBANK_PARAM_SIZE
	.align		4
.L_8384:
        /*0090*/ 	.byte	0x03, 0x19
        /*0092*/ 	.short	0x0030


	//----- nvinfo : EIATTR_PARAM_CBANK
	.align		4
        /*0094*/ 	.byte	0x04, 0x0a
        /*0096*/ 	.short	(.L_8386 - .L_8385)
	.align		4
.L_8385:
        /*0098*/ 	.word	index@(.nv.constant0._Z40massMatrixMultiplyMonolithicGlobalKernelILi3ELi3ELi7EEviPKdS1_S1_S1_Pd)
        /*009c*/ 	.short	0x0380
        /*009e*/ 	.short	0x0030


	//----- nvinfo : EIATTR_SW_WAR
	.align		4
.L_8386:
        /*00a0*/ 	.byte	0x04, 0x36
        /*00a2*/ 	.short	(.L_8388 - .L_8387)
.L_8387:
        /*00a4*/ 	.word	0x00000008
.L_8388:


//--------------------- .nv.info._Z30massMatrixMultiplyGlobalKernelILi3ELi3ELi7EEviPKdS1_S1_S1_Pd --------------------------
	.section	.nv.info._Z30massMatrixMultiplyGlobalKernelILi3ELi3ELi7EEviPKdS1_S1_S1_Pd,"",@"SHT_CUDA_INFO"
	.sectionflags	@""
	.align	4


	//----- nvinfo : EIATTR_CUDA_API_VERSION
	.align		4
        /*0000*/ 	.byte	0x04, 0x37
        /*0002*/ 	.short	(.L_8390 - .L_8389)
.L_8389:
        /*0004*/ 	.word	0x00000082


	//----- nvinfo : EIATTR_KPARAM_INFO
	.align		4
.L_8390:
        /*0008*/ 	.byte	0x04, 0x17
        /*000a*/ 	.short	(.L_8392 - .L_8391)
.L_8391:
        /*000c*/ 	.word	0x00000000
        /*0010*/ 	.short	0x0005
        /*0012*/ 	.short	0x0028
        /*0014*/ 	.byte	0x00, 0xf5, 0x21, 0x00


	//----- nvinfo : EIATTR_KPARAM_INFO
	.align		4
.L_8392:
        /*0018*/ 	.byte	0x04, 0x17
        /*001a*/ 	.short	(.L_8394 - .L_8393)
.L_8393:
        /*001c*/ 	.word	0x00000000
        /*0020*/ 	.short	0x0004
        /*0022*/ 	.short	0x0020
        /*0024*/ 	.byte	0x00, 0xf5, 0x21, 0x00


	//----- nvinfo : EIATTR_KPARAM_INFO
	.align		4
.L_8394:
        /*0028*/ 	.byte	0x04, 0x17
        /*002a*/ 	.short	(.L_8396 - .L_8395)
.L_8395:
        /*002c*/ 	.word	0x00000000
        /*0030*/ 	.short	0x0003
        /*0032*/ 	.short	0x0018
        /*0034*/ 	.byte	0x00, 0xf5, 0x21, 0x00


	//----- nvinfo : EIATTR_KPARAM_INFO
	.align		4
.L_8396:
        /*0038*/ 	.byte	0x04, 0x17
        /*003a*/ 	.short	(.L_8398 - .L_8397)
.L_8397:
        /*003c*/ 	.word	0x00000000
        /*0040*/ 	.short	0x0002
        /*0042*/ 	.short	0x0010
        /*0044*/ 	.byte	0x00, 0xf5, 0x21, 0x00


	//----- nvinfo : EIATTR_KPARAM_INFO
	.align		4
.L_8398:
        /*0048*/ 	.byte	0x04, 0x17
        /*004a*/ 	.short	(.L_8400 - .L_8399)
.L_8399:
        /*004c*/ 	.word	0x00000000
        /*0050*/ 	.short	0x0001
        /*0052*/ 	.short	0x0008
        /*0054*/ 	.byte	0x00, 0xf5, 0x21, 0x00


	//----- nvinfo : EIATTR_KPARAM_INFO
	.align		4
.L_8400:
        /*0058*/ 	.byte	0x04, 0x17
        /*005a*/ 	.short	(.L_8402 - .L_8401)
.L_8401:
        /*005c*/ 	.word	0x00000000
        /*0060*/ 	.short	0x0000
        /*0062*/ 	.short	0x0000
        /*0064*/ 	.byte	0x00, 0xf0, 0x11, 0x00


	//----- nvinfo : EIATTR_SPARSE_MMA_MASK
	.align		4
.L_8402:
        /*0068*/ 	.byte	0x03, 0x50
        /*006a*/ 	.short	0x0000


	//----- nvinfo : EIATTR_MAXREG_COUNT
	.align		4
        /*006c*/ 	.byte	0x03, 0x1b
        /*006e*/ 	.short	0x00ff


	//----- nvinfo : EIATTR_NUM_BARRIERS
	.align		4
        /*0070*/ 	.byte	0x02, 0x4c
        /*0072*/ 	.byte	0x01
	.zero		1


	//----- nvinfo : EIATTR_MERCURY_ISA_VERSION
	.align		4
        /*0074*/ 	.byte	0x03, 0x5f
        /*0076*/ 	.short	0x0101


	//----- nvinfo : EIATTR_VRC_CTA_INIT_COUNT
	.align		4
        /*0078*/ 	.byte	0x02, 0x4a
	.zero		1
	.zero		1


	//----- nvinfo : EIATTR_EXIT_INSTR_OFFSETS
	.align		4
        /*007c*/ 	.byte	0x04, 0x1c
        /*007e*/ 	.short	(.L_8404 - .L_8403)


	//   ....[0]....
.L_8403:
        /*0080*/ 	.word	0x00000e80


	//   ....[1]....
        /*0084*/ 	.word	0x00000ef0


	//----- nvinfo : EIATTR_CRS_STACK_SIZE
	.align		4
.L_8404:
        /*0088*/ 	.byte	0x04, 0x1e
        /*008a*/ 	.short	(.L_8406 - .L_8405)
.L_8405:
        /*008c*/ 	.word	0x00000000


	//----- nvinfo : EIATTR_CBANK_PARAM_SIZE
	.align		4
.L_8406:
        /*0090*/ 	.byte	0x03, 0x19
        /*0092*/ 	.short	0x0030


	//----- nvinfo : EIATTR_PARAM_CBANK
	.align		4
        /*0094*/ 	.byte	0x04, 0x0a
        /*0096*/ 	.short	(.L_8408 - .L_8407)
	.align		4
.L_8407:
        /*0098*/ 	.word	index@(.nv.constant0._Z30massMatrixMultiplyGlobalKernelILi3ELi3ELi7EEviPKdS1_S1_S1_Pd)
        /*009c*/ 	.short	0x0380
        /*009e*/ 	.short	0x0030


	//----- nvinfo : EIATTR_SW_WAR
	.align		4
.L_8408:
        /*00a0*/ 	.byte	0x04, 0x36
        /*00a2*/ 	.short	(.L_8410 - .L_8409)
.L_8409:
        /*00a4*/ 	.word	0x00000008
.L_8410:


//--------------------- .nv.info._Z30massMatrixMultiplySharedKernelILi3ELi3ELi7EEviPKdS1_S1_S1_Pd --------------------------
	.section	.nv.info._Z30massMatrixMultiplySharedKernelILi3ELi3ELi7EEviPKdS1_S1_S1_Pd,"",@"SHT_CUDA_INFO"
	.sectionflags	@""
	.align	4


	//----- nvinfo : EIATTR_CUDA_API_VERSION
	.align		4
        /*0000*/ 	.byte	0x04, 0x37
        /*0002*/ 	.short	(.L_8412 - .L_8411)
.L_8411:
        /*0004*/ 	.word	0x00000082


	//----- nvinfo : EIATTR_KPARAM_INFO
	.align		4
.L_8412:
        /*0008*/ 	.byte	0x04, 0x17
        /*000a*/ 	.short	(.L_8414 - .L_8413)
.L_8413:
        /*000c*/ 	.word	0x00000000
        /*0010*/ 	.short	0x0005
        /*0012*/ 	.short	0x0028
        /*0014*/ 	.byte	0x00, 0xf5, 0x21, 0x00


	//----- nvinfo : EIATTR_KPARAM_INFO
	.align		4
.L_8414:
        /*0018*/ 	.byte	0x04, 0x17
        /*001a*/ 	.short	(.L_8416 - .L_8415)
.L_8415:
        /*001c*/ 	.word	0x00000000
        /*0020*/ 	.short	0x0004
        /*0022*/ 	.short	0x0020
        /*0024*/ 	.byte	0x00, 0xf5, 0x21, 0x00


	//----- nvinfo : EIATTR_KPARAM_INFO
	.align		4
.L_8416:
        /*0028*/ 	.byte	0x04, 0x17
        /*002a*/ 	.short	(.L_8418 - .L_8417)
.L_8417:
        /*002c*/ 	.word	0x00000000
        /*0030*/ 	.short	0x0003
        /*0032*/ 	.short	0x0018
        /*0034*/ 	.byte	0x00, 0xf5, 0x21, 0x00


	//----- nvinfo : EIATTR_KPARAM_INFO
	.align		4
.L_8418:
        /*0038*/ 	.byte	0x04, 0x17
        /*003a*/ 	.short	(.L_8420 - .L_8419)
.L_8419:
        /*003c*/ 	.word	0x00000000
        /*0040*/ 	.short	0x0002
        /*0042*/ 	.short	0x0010
        /*0044*/ 	.byte	0x00, 0xf5, 0x21, 0x00


	//----- nvinfo : EIATTR_KPARAM_INFO
	.align		4
.L_8420:
        /*0048*/ 	.byte	0x04, 0x17
        /*004a*/ 	.short	(.L_8422 - .L_8421)
.L_8421:
        /*004c*/ 	.word	0x00000000
        /*0050*/ 	.short	0x0001
        /*0052*/ 	.short	0x0008
        /*0054*/ 	.byte	0x00, 0xf5, 0x21, 0x00


	//----- nvinfo : EIATTR_KPARAM_INFO
	.align		4
.L_8422:
        /*0058*/ 	.byte	0x04, 0x17
        /*005a*/ 	.short	(.L_8424 - .L_8423)
.L_8423:
        /*005c*/ 	.word	0x00000000
        /*0060*/ 	.short	0x0000
        /*0062*/ 	.short	0x0000
        /*0064*/ 	.byte	0x00, 0xf0, 0x11, 0x00


	//----- nvinfo : EIATTR_SPARSE_MMA_MASK
	.align		4
.L_8424:
        /*0068*/ 	.byte	0x03, 0x50
        /*006a*/ 	.short	0x0000


	//----- nvinfo : EIATTR_MAXREG_COUNT
	.align		4
        /*006c*/ 	.byte	0x03, 0x1b
        /*006e*/ 	.short	0x00ff


	//----- nvinfo : EIATTR_NUM_BARRIERS
	.align		4
        /*0070*/ 	.byte	0x02, 0x4c
        /*0072*/ 	.byte	0x01
	.zero		1


	//----- nvinfo : EIATTR_MERCURY_ISA_VERSION
	.align		4
        /*0074*/ 	.byte	0x03, 0x5f
        /*0076*/ 	.short	0x0101


	//----- nvinfo : EIATTR_VRC_CTA_INIT_COUNT
	.align		4
        /*0078*/ 	.byte	0x02, 0x4a
	.zero		1
	.zero		1


	//----- nvinfo : EIATTR_EXIT_INSTR_OFFSETS
	.align		4
        /*007c*/ 	.byte	0x04, 0x1c
        /*007e*/ 	.short	(.L_8426 - .L_8425)


	//   ....[0]....
.L_8425:
        /*0080*/ 	.word	0x00000e80


	//   ....[1]....
        /*0084*/ 	.word	0x00000ef0


	//----- nvinfo : EIATTR_CRS_STACK_SIZE
	.align		4
.L_8426:
        /*0088*/ 	.byte	0x04, 0x1e
        /*008a*/ 	.short	(.L_8428 - .L_8427)
.L_8427:
        /*008c*/ 	.word	0x00000000


	//----- nvinfo : EIATTR_CBANK_PARAM_SIZE
	.align		4
.L_8428:
        /*0090*/ 	.byte	0x03, 0x19
        /*0092*/ 	.short	0x0030


	//----- nvinfo : EIATTR_PARAM_CBANK
	.align		4
        /*0094*/ 	.byte	0x04, 0x0a
        /*0096*/ 	.short	(.L_8430 - .L_8429)
	.align		4
.L_8429:
        /*0098*/ 	.word	index@(.nv.constant0._Z30massMatrixMultiplySharedKernelILi3ELi3ELi7EEviPKdS1_S1_S1_Pd)
        /*009c*/ 	.short	0x0380
        /*009e*/ 	.short	0x0030


	//----- nvinfo : EIATTR_SW_WAR
	.align		4
.L_8430:
        /*00a0*/ 	.byte	0x04, 0x36
        /*00a2*/ 	.short	(.L_8432 - .L_8431)
.L_8431:
        /*00a4*/ 	.word	0x00000008
.L_8432:


//--------------------- .nv.info._Z32massMatrixMultiplyConstantKernelILi3ELi3ELi7EEviPKdS1_S1_S1_Pd --------------------------
	.section	.nv.info._Z32massMatrixMultiplyConstantKernelILi3ELi3ELi7EEviPKdS1_S1_S1_Pd,"",@"SHT_CUDA_INFO"
	.sectionflags	@""
	.align	4


	//----- nvinfo : EIATTR_CUDA_API_VERSION
	.align		4
        /*0000*/ 	.byte	0x04, 0x37
        /*0002*/ 	.short	(.L_8434 - .L_8433)
.L_8433:
        /*0004*/ 	.word	0x00000082


	//----- nvinfo : EIATTR_KPARAM_INFO
	.align		4
.L_8434:
        /*0008*/ 	.byte	0x04, 0x17
        /*000a*/ 	.short	(.L_8436 - .L_8435)
.L_8435:
        /*000c*/ 	.word	0x00000000
        /*0010*/ 	.short	0x0005
        /*0012*/ 	.short	0x0028
        /*0014*/ 	.byte	0x00, 0xf5, 0x21, 0x00


	//----- nvinfo : EIATTR_KPARAM_INFO
	.align		4
.L_8436:
        /*0018*/ 	.byte	0x04, 0x17
        /*001a*/ 	.short	(.L_8438 - .L_8437)
.L_8437:
        /*001c*/ 	.word	0x00000000
        /*0020*/ 	.short	0x0004
        /*0022*/ 	.short	0x0020
        /*0024*/ 	.byte	0x00, 0xf5, 0x21, 0x00


	//----- nvinfo : EIATTR_KPARAM_INFO
	.align		4
.L_8438:
        /*0028*/ 	.byte	0x04, 0x17
        /*002a*/ 	.short	(.L_8440 - .L_8439)
.L_8439:
        /*002c*/ 	.word	0x00000000
        /*0030*/ 	.short	0x0003
        /*0032*/ 	.short	0x0018
        /*0034*/ 	.byte	0x00, 0xf5, 0x21, 0x00


	//----- nvinfo : EIATTR_KPARAM_INFO
	.align		4
.L_8440:
        /*0038*/ 	.byte	0x04, 0x17
        /*003a*/ 	.short	(.L_8442 - .L_8441)
.L_8441:
        /*003c*/ 	.word	0x00000000
        /*0040*/ 	.short	0x0002
        /*0042*/ 	.short	0x0010
        /*0044*/ 	.byte	0x00, 0xf5, 0x21, 0x00


	//----- nvinfo : EIATTR_KPARAM_INFO
	.align		4
.L_8442:
        /*0048*/ 	.byte	0x04, 0x17
        /*004a*/ 	.short	(.L_8444 - .L_8443)
.L_8443:
        /*004c*/ 	.word	0x00000000
        /*0050*/ 	.short	0x0001
        /*0052*/ 	.short	0x0008
        /*0054*/ 	.byte	0x00, 0xf5, 0x21, 0x00


	//----- nvinfo : EIATTR_KPARAM_INFO
	.align		4
.L_8444:
        /*0058*/ 	.byte	0x04, 0x17
        /*005a*/ 	.short	(.L_8446 - .L_8445)
.L_8445:
        /*005c*/ 	.word	0x00000000
        /*0060*/ 	.short	0x0000
        /*0062*/ 	.short	0x0000
        /*0064*/ 	.byte	0x00, 0xf0, 0x11, 0x00


	//----- nvinfo : EIATTR_SPARSE_MMA_MASK
	.align		4
.L_8446:
        /*0068*/ 	.byte	0x03, 0x50
        /*006a*/ 	.short	0x0000


	//----- nvinfo : EIATTR_MAXREG_COUNT
	.align		4
        /*006c*/ 	.byte	0x03, 0x1b
        /*006e*/ 	.short	0x00ff


	//----- nvinfo : EIATTR_NUM_BARRIERS
	.align		4
        /*0070*/ 	.byte	0x02, 0x4c
        /*0072*/ 	.byte	0x01
	.zero		1


	//----- nvinfo : EIATTR_MERCURY_ISA_VERSION
	.align		4
        /*0074*/ 	.byte	0x03, 0x5f
        /*0076*/ 	.short	0x0101


	//----- nvinfo : EIATTR_VRC_CTA_INIT_COUNT
	.align		4
        /*0078*/ 	.byte	0x02, 0x4a
	.zero		1
	.zero		1


	//----- nvinfo : EIATTR_EXIT_INSTR_OFFSETS
	.align		4
        /*007c*/ 	.byte	0x04, 0x1c
        /*007e*/ 	.short	(.L_8448 - .L_8447)


	//   ....[0]....
.L_8447:
        /*0080*/ 	.word	0x00000d50


	//   ....[1]....
        /*0084*/ 	.word	0x00000dc0


	//----- nvinfo : EIATTR_CRS_STACK_SIZE
	.align		4
.L_8448:
        /*0088*/ 	.byte	0x04, 0x1e
        /*008a*/ 	.short	(.L_8450 - .L_8449)
.L_8449:
        /*008c*/ 	.word	0x00000000


	//----- nvinfo : EIATTR_CBANK_PARAM_SIZE
	.align		4
.L_8450:
        /*0090*/ 	.byte	0x03, 0x19
        /*0092*/ 	.short	0x0030


	//----- nvinfo : EIATTR_PARAM_CBANK
	.align		4
        /*0094*/ 	.byte	0x04, 0x0a
        /*0096*/ 	.short	(.L_8452 - .L_8451)
	.align		4
.L_8451:
        /*0098*/ 	.word	index@(.nv.constant0._Z32massMatrixMultiplyConstantKernelILi3ELi3ELi7EEviPKdS1_S1_S1_Pd)
        /*009c*/ 	.short	0x0380
        /*009e*/ 	.short	0x0030


	//----- nvinfo : EIATTR_SW_WAR
	.align		4
.L_8452:
        /*00a0*/ 	.byte	0x04, 0x36
        /*00a2*/ 	.short	(.L_8454 - .L_8453)
.L_8453:
        /*00a4*/ 	.word	0x00000008
.L_8454:


//--------------------- .nv.info._Z32massMatrixMultiplyRegisterKernelILi3ELi3ELi7EEviPKdS1_S1_S1_Pd --------------------------
	.section	.nv.info._Z32massMatrixMultiplyRegisterKernelILi3ELi3ELi7EEviPKdS1_S1_S1_Pd,"",@"SHT_CUDA_INFO"
	.sectionflags	@""
	.align	4


	//----- nvinfo : EIATTR_CUDA_API_VERSION
	.align		4
        /*0000*/ 	.byte	0x04, 0x37
        /*0002*/ 	.short	(.L_8456 - .L_8455)
.L_8455:
        /*0004*/ 	.word	0x00000082


	//----- nvinfo : EIATTR_KPARAM_INFO
	.align		4
.L_8456:
        /*0008*/ 	.byte	0x04, 0x17
        /*000a*/ 	.short	(.L_8458 - .L_8457)
.L_8457:
        /*000c*/ 	.word	0x00000000
        /*0010*/ 	.short	0x0005
        /*0012*/ 	.short	0x0028
        /*0014*/ 	.byte	0x00, 0xf5, 0x21, 0x00


	//----- nvinfo : EIATTR_KPARAM_INFO
	.align		4
.L_8458:
        /*0018*/ 	.byte	0x04, 0x17
        /*001a*/ 	.short	(.L_8460 - .L_8459)
.L_8459:
        /*001c*/ 	.word	0x00000000
        /*0020*/ 	.short	0x0004
        /*0022*/ 	.short	0x0020
        /*0024*/ 	.byte	0x00, 0xf5, 0x21, 0x00


	//----- nvinfo : EIATTR_KPARAM_INFO
	.align		4
.L_8460:
        /*0028*/ 	.byte	0x04, 0x17
        /*002a*/ 	.short	(.L_8462 - .L_8461)
.L_8461:
        /*002c*/ 	.word	0x00000000
        /*0030*/ 	.short	0x0003
        /*0032*/ 	.short	0x0018
        /*0034*/ 	.byte	0x00, 0xf5, 0x21, 0x00


	//----- nvinfo : EIATTR_KPARAM_INFO
	.align		4
.L_8462:
        /*0038*/ 	.byte	0x04, 0x17
        /*003a*/ 	.short	(.L_8464 - .L_8463)
.L_8463:
        /*003c*/ 	.word	0x00000000
        /*0040*/ 	.short	0x0002
        /*0042*/ 	.short	0x0010
        /*0044*/ 	.byte	0x00, 0xf5, 0x21, 0x00


	//----- nvinfo : EIATTR_KPARAM_INFO
	.align		4
.L_8464:
        /*0048*/ 	.byte	0x04, 0x17
        /*004a*/ 	.short	(.L_8466 - .L_8465)
.L_8465:
        /*004c*/ 	.word	0x00000000
        /*0050*/ 	.short	0x0001
        /*0052*/ 	.short	0x0008
        /*0054*/ 	.byte	0x00, 0xf5, 0x21, 0x00


	//----- nvinfo : EIATTR_KPARAM_INFO
	.align		4
.L_8466:
        /*0058*/ 	.byte	0x04, 0x17
        /*005a*/ 	.short	(.L_8468 - .L_8467)
.L_8467:
        /*005c*/ 	.word	0x00000000
        /*0060*/ 	.short	0x0000
        /*0062*/ 	.short	0x0000
        /*0064*/ 	.byte	0x00, 0xf0, 0x11, 0x00


	//----- nvinfo : EIATTR_SPARSE_MMA_MASK
	.align		4
.L_8468:
        /*0068*/ 	.byte	0x03, 0x50
        /*006a*/ 	.short	0x0000


	//----- nvinfo : EIATTR_MAXREG_COUNT
	.align		4
        /*006c*/ 	.byte	0x03, 0x1b
        /*006e*/ 	.short	0x00ff


	//----- nvinfo : EIATTR_NUM_BARRIERS
	.align		4
        /*0070*/ 	.byte	0x02, 0x4c
        /*0072*/ 	.byte	0x01
	.zero		1


	//----- nvinfo : EIATTR_MERCURY_ISA_VERSION
	.align		4
        /*0074*/ 	.byte	0x03, 0x5f
        /*0076*/ 	.short	0x0101


	//----- nvinfo : EIATTR_VRC_CTA_INIT_COUNT
	.align		4
        /*0078*/ 	.byte	0x02, 0x4a
	.zero		1
	.zero		1


	//----- nvinfo : EIATTR_EXIT_INSTR_OFFSETS
	.align		4
        /*007c*/ 	.byte	0x04, 0x1c
        /*007e*/ 	.short	(.L_8470 - .L_8469)


	//   ....[0]....
.L_8469:
        /*0080*/ 	.word	0x00000e80


	//   ....[1]....
        /*0084*/ 	.word	0x00000ef0


	//----- nvinfo : EIATTR_CRS_STACK_SIZE
	.align		4
.L_8470:
        /*0088*/ 	.byte	0x04, 0x1e
        /*008a*/ 	.short	(.L_8472 - .L_8471)
.L_8471:
        /*008c*/ 	.word	0x00000000


	//----- nvinfo : EIATTR_CBANK_PARAM_SIZE
	.align		4
.L_8472:
        /*0090*/ 	.byte	0x03, 0x19
        /*0092*/ 	.short	0x0030


	//----- nvinfo : EIATTR_PARAM_CBANK
	.align		4
        /*0094*/ 	.byte	0x04, 0x0a
        /*0096*/ 	.short	(.L_8474 - .L_8473)
	.align		4
.L_8473:
        /*0098*/ 	.word	index@(.nv.constant0._Z32massMatrixMultiplyRegisterKernelILi3ELi3ELi7EEviPKdS1_S1_S1_Pd)
        /*009c*/ 	.short	0x0380
        /*009e*/ 	.short	0x0030


	//----- nvinfo : EIATTR_SW_WAR
	.align		4
.L_8474:
        /*00a0*/ 	.byte	0x04, 0x36
        /*00a2*/ 	.short	(.L_8476 - .L_8475)
.L_8475:
        /*00a4*/ 	.word	0x00000008
.L_8476:


//--------------------- .nv.info._Z42massMatrixMultiplyMonolithicConstantKernelILi2ELi6ELi3EEviPKdS1_S1_S1_Pd --------------------------
	.section	.nv.info._Z42massMatrixMultiplyMonolithicConstantKernelILi2ELi6ELi3EEviPKdS1_S1_S1_Pd,"",@"SHT_CUDA_INFO"
	.sectionflags	@""
	.align	4


	//----- nvinfo : EIATTR_CUDA_API_VERSION
	.align		4
        /*0000*/ 	.byte	0x04, 0x37
        /*0002*/ 	.short	(.L_8478 - .L_8477)
.L_8477:
        /*0004*/ 	.word	0x00000082


	//----- nvinfo : EIATTR_KPARAM_INFO
	.align		4
.L_8478:
        /*0008*/ 	.byte	0x04, 0x17
        /*000a*/ 	.short	(.L_8480 - .L_8479)
.L_8479:
        /*000c*/ 	.word	0x00000000
        /*0010*/ 	.short	0x0005
        /*0012*/ 	.short	0x0028
        /*0014*/ 	.byte	0x00, 0xf5, 0x21, 0x00


	//----- nvinfo : EIATTR_KPARAM_INFO
	.align		4
.L_8480:
        /*0018*/ 	.byte	0x04, 0x17
        /*001a*/ 	.short	(.L_8482 - .L_8481)
.L_8481:
        /*001c*/ 	.word	0x00000000
        /*0020*/ 	.short	0x0004
        /*0022*/ 	.short	0x0020
        /*0024*/ 	.byte	0x00, 0xf5, 0x21, 0x00


	//----- nvinfo : EIATTR_KPARAM_INFO
	.align		4
.L_8482:
        /*0028*/ 	.byte	0x04, 0x17
        /*002a*/ 	.short	(.L_8484 - .L_8483)
.L_8483:
        /*002c*/ 	.word	0x00000000
        /*0030*/ 	.short	0x0003
        /*0032*/ 	.short	0x0018
        /*0034*/ 	.byte	0x00, 0xf5, 0x21, 0x00


	//----- nvinfo : EIATTR_KPARAM_INFO
	.align		4
.L_8484:
        /*0038*/ 	.byte	0x04, 0x17
        /*003a*/ 	.short	(.L_8486 - .L_8485)
.L_8485:
        /*003c*/ 	.word	0x00000000
        /*0040*/ 	.short	0x0002
        /*0042*/ 	.short	0x0010
        /*0044*/ 	.byte	0x00, 0xf5, 0x21, 0x00


	//----- nvinfo : EIATTR_KPARAM_INFO
	.align		4
.L_8486:
        /*0048*/ 	.byte	0x04, 0x17
        /*004a*/ 	.short	(.L_8488 - .L_8487)
.L_8487:
        /*004c*/ 	.word	0x00000000
        /*0050*/ 	.short	0x0001
        /*0052*/ 	.short	0x0008
        /*0054*/ 	.byte	0x00, 0xf5, 0x21, 0x00


	//----- nvinfo : EIATTR_KPARAM_INFO
	.align		4
.L_8488:
        /*0058*/ 	.byte	0x04, 0x17
        /*005a*/ 	.short	(.L_8490 - .L_8489)
.L_8489:
        /*005c*/ 	.word	0x00000000
        /*0060*/ 	.short	0x0000
        /*0062*/ 	.short	0x0000
        /*0064*/ 	.byte	0x00, 0xf0, 0x11, 0x00


	//----- nvinfo : EIATTR_SPARSE_MMA_MASK
	.align		4
.L_8490:
        /*0068*/ 	.byte	0x03, 0x50
        /*006a*/ 	.short	0x0000


	//----- nvinfo : EIATTR_MAXREG_COUNT
	.align		4
        /*006c*/ 	.byte	0x03, 0x1b
        /*006e*/ 	.short	0x00ff


	//----- nvinfo : EIATTR_NUM_BARRIERS
	.align		4
        /*0070*/ 	.byte	0x02, 0x4c
        /*0072*/ 	.byte	0x01
	.zero		1


	//----- nvinfo : EIATTR_MERCURY_ISA_VERSION
	.align		4
        /*0074*/ 	.byte	0x03, 0x5f
        /*0076*/ 	.short	0x0101


	//----- nvinfo : EIATTR_VRC_CTA_INIT_COUNT
	.align		4
        /*0078*/ 	.byte	0x02, 0x4a
	.zero		1
	.zero		1


	//----- nvinfo : EIATTR_EXIT_INSTR_OFFSETS
	.align		4
        /*007c*/ 	.byte	0x04, 0x1c
        /*007e*/ 	.short	(.L_8492 - .L_8491)


	//   ....[0]....
.L_8491:
        /*0080*/ 	.word	0x00000e70


	//   ....[1]....
        /*0084*/ 	.word	0x00000ee0


	//----- nvinfo : EIATTR_CRS_STACK_SIZE
	.align		4
.L_8492:
        /*0088*/ 	.byte	0x04, 0x1e
        /*008a*/ 	.short	(.L_8494 - .L_8493)
.L_8493:
        /*008c*/ 	.word	0x00000000


	//----- nvinfo : EIATTR_CBANK_PARAM_SIZE
	.align		4
.L_8494:
        /*0090*/ 	.byte	0x03, 0x19
        /*0092*/ 	.short	0x0030


	//----- nvinfo : EIATTR_PARAM_CBANK
	.align		4
        /*0094*/ 	.byte	0x04, 0x0a
        /*0096*/ 	.short	(.L_8496 - .L_8495)
	.align		4
.L_8495:
        /*0098*/ 	.word	index@(.nv.constant0._Z42massMatrixMultiplyMonolithicConstantKernelILi2ELi6ELi3EEviPKdS1_S1_S1_Pd)
        /*009c*/ 	.short	0x0380
        /*009e*/ 	.short	0x0030


	//----- nvinfo : EIATTR_SW_WAR
	.align		4
.L_8496:
        /*00a0*/ 	.byte	0x04, 0x36
        /*00a2*/ 	.short	(.L_8498 - .L_8497)
.L_8497:
        /*00a4*/ 	.word	0x00000008
.L_8498:


//--------------------- .nv.info._Z40massMatrixMultiplyMonolithicGlobalKernelILi2ELi6ELi3EEviPKdS1_S1_S1_Pd --------------------------
	.section	.nv.info._Z40massMatrixMultiplyMonolithicGlobalKernelILi2ELi6ELi3EEviPKdS1_S1_S1_Pd,"",@"SHT_CUDA_INFO"
	.sectionflags	@""
	.align	4


	//----- nvinfo : EIATTR_CUDA_API_VERSION
	.align		4
        /*0000*/ 	.byte	0x04, 0x37
        /*0002*/ 	.short	(.L_8500 - .L_8499)
.L_8499:
        /*0004*/ 	.word	0x00000082


	//----- nvinfo : EIATTR_KPARAM_INFO
	.align		4
.L_8500:
        /*0008*/ 	.byte	0x04, 0x17
        /*000a*/ 	.short	(.L_8502 - .L_8501)
.L_8501:
        /*000c*/ 	.word	0x00000000
        /*0010*/ 	.short	0x0005
        /*0012*/ 	.short	0x0028
        /*0014*/ 	.byte	0x00, 0xf5, 0x21, 0x00


	//----- nvinfo : EIATTR_KPARAM_INFO
	.align		4
.L_8502:
        /*0018*/ 	.byte	0x04, 0x17
        /*001a*/ 	.short	(.L_8504 - .L_8503)
.L_8503:
        /*001c*/ 	.word	0x00000000
        /*0020*/ 	.short	0x0004
        /*0022*/ 	.short	0x0020
        /*0024*/ 	.byte	0x00, 0xf5, 0x21, 0x00


	//----- nvinfo : EIATTR_KPARAM_INFO
	.align		4
.L_8504:
        /*0028*/ 	.byte	0x04, 0x17
        /*002a*/ 	.short	(.L_8506 - .L_8505)
.L_8505:
        /*002c*/ 	.word	0x00000000
        /*0030*/ 	.short	0x0003
        /*0032*/ 	.short	0x0018
        /*0034*/ 	.byte	0x00, 0xf5, 0x21, 0x00


	//----- nvinfo : EIATTR_KPARAM_INFO
	.align		4
.L_8506:
        /*0038*/ 	.byte	0x04, 0x17
        /*003a*/ 	.short	(.L_8508 - .L_8507)
.L_8507:
        /*003c*/ 	.word	0x00000000
        /*0040*/ 	.short	0x0002
        /*0042*/ 	.short	0x0010
        /*0044*/ 	.byte	0x00, 0xf5, 0x21, 0x00


	//----- nvinfo : EIATTR_KPARAM_INFO
	.align		4
.L_8508:
        /*0048*/ 	.byte	0x04, 0x17
        /*004a*/ 	.short	(.L_8510 - .L_8509)
.L_8509:
        /*004c*/ 	.word	0x00000000
        /*0050*/ 	.short	0x0001
        /*0052*/ 	.short	0x0008
        /*0054*/ 	.byte	0x00, 0xf5, 0x21, 0x00


	//----- nvinfo : EIATTR_KPARAM_INFO
	.align		4
.L_8510:
        /*0058*/ 	.byte	0x04, 0x17
        /*005a*/ 	.short	(.L_8512 - .L_8511)
.L_8511:
        /*005c*/ 	.word	0x00000000
        /*0060*/ 	.short	0x0000
        /*0062*/ 	.short	0x0000
        /*0064*/ 	.byte	0x00, 0xf0, 0x11, 0x00


	//----- nvinfo : EIATTR_SPARSE_MMA_MASK
	.align		4
.L_8512:
        /*0068*/ 	.byte	0x03, 0x50
        /*006a*/ 	.short	0x0000


	//----- nvinfo : EIATTR_MAXREG_COUNT
	.align		4
        /*006c*/ 	.byte	0x03, 0x1b
        /*006e*/ 	.short	0x00ff


	//----- nvinfo : EIATTR_NUM_BARRIERS
	.align		4
        /*0070*/ 	.byte	0x02, 0x4c
        /*0072*/ 	.byte	0x01
	.zero		1


	//----- nvinfo : EIATTR_MERCURY_ISA_VERSION
	.align		4
        /*0074*/ 	.byte	0x03, 0x5f
        /*0076*/ 	.short	0x0101


	//----- nvinfo : EIATTR_VRC_CTA_INIT_COUNT
	.align		4
        /*0078*/ 	.byte	0x02, 0x4a
	.zero		1
	.zero		1


	//----- nvinfo : EIATTR_EXIT_INSTR_OFFSETS
	.align		4
        /*007c*/ 	.byte	0x04, 0x1c
        /*007e*/ 	.short	(.L_8514 - .L_8513)


	//   ....[0]....
.L_8513:
        /*0080*/ 	.word	0x00000e20


	//   ....[1]....
        /*0084*/ 	.word	0x00000e90


	//----- nvinfo : EIATTR_CRS_STACK_SIZE
	.align		4
.L_8514:
        /*0088*/ 	.byte	0x04, 0x1e
        /*008a*/ 	.short	(.L_8516 - .L_8515)
.L_8515:
        /*008c*/ 	.word	0x00000000


	//----- nvinfo : EIATTR_CBANK_PARAM_SIZE
	.align		4
.L_8516:
        /*0090*/ 	.byte	0x03, 0x19
        /*0092*/ 	.short	0x0030


	//----- nvinfo : EIATTR_PARAM_CBANK
	.align		4
        /*0094*/ 	.byte	0x04, 0x0a
        /*0096*/ 	.short	(.L_8518 - .L_8517)
	.align		4
.L_8517:
        /*0098*/ 	.word	index@(.nv.constant0._Z40massMatrixMultiplyMonolithicGlobalKernelILi2ELi6ELi3EEviPKdS1_S1_S1_Pd)
        /*009c*/ 	.short	0x0380
        /*009e*/ 	.short	0x0030


	//----- nvinfo : EIATTR_SW_WAR
	.align		4
.L_8518:
        /*00a0*/ 	.byte	0x04, 0x36
        /*00a2*/ 	.short	(.L_8520 - .L_8519)
.L_8519:
        /*00a4*/ 	.word	0x00000008
.L_8520:


//--------------------- .nv.info._Z30massMatrixMultiplyGlobalKernelILi2ELi6ELi3EEviPKdS1_S1_S1_Pd --------------------------
	.section	.nv.info._Z30massMatrixMultiplyGlobalKernelILi2ELi6ELi3EEviPKdS1_S1_S1_Pd,"",@"SHT_CUDA_INFO"
	.sectionflags	@""
	.align	4


	//----- nvinfo : EIATTR_CUDA_API_VERSION
	.align		4
        /*0000*/ 	.byte	0x04, 0x37
        /*0002*/ 	.short	(.L_8522 - .L_8521)
.L_8521:
        /*0004*/ 	.word	0x00000082


	//----- nvinfo : EIATTR_KPARAM_INFO
	.align		4
.L_8522:
        /*0008*/ 	.byte	0x04, 0x17
        /*000a*/ 	.short	(.L_8524 - .L_8523)
.L_8523:
        /*000c*/ 	.word	0x00000000
        /*0010*/ 	.short	0x0005
        /*0012*/ 	.short	0x0028
        /*0014*/ 	.byte	0x00, 0xf5, 0x21, 0x00


	//----- nvinfo : EIATTR_KPARAM_INFO
	.align		4
.L_8524:
        /*0018*/ 	.byte	0x04, 0x17
        /*001a*/ 	.short	(.L_8526 - .L_8525)
.L_8525:
        /*001c*/ 	.word	0x00000000
        /*0020*/ 	.short	0x0004
        /*0022*/ 	.short	0x0020
        /*0024*/ 	.byte	0x00, 0xf5, 0x21, 0x00


	//----- nvinfo : EIATTR_KPARAM_INFO
	.align		4
.L_8526:
        /*0028*/ 	.byte	0x04, 0x17
        /*002a*/ 	.short	(.L_8528 - .L_8527)
.L_8527:
        /*002c*/ 	.word	0x00000000
        /*0030*/ 	.short	0x0003
        /*0032*/ 	.short	0x0018
        /*0034*/ 	.byte	0x00, 0xf5, 0x21, 0x00


	//----- nvinfo : EIATTR_KPARAM_INFO
	.align		4
.L_8528:
        /*0038*/ 	.byte	0x04, 0x17
        /*003a*/ 	.short	(.L_8530 - .L_8529)
.L_8529:
        /*003c*/ 	.word	0x00000000
        /*0040*/ 	.short	0x0002
        /*0042*/ 	.short	0x0010
        /*0044*/ 	.byte	0x00, 0xf5, 0x21, 0x00


	//----- nvinfo : EIATTR_KPARAM_INFO
	.align		4
.L_8530:
        /*0048*/ 	.byte	0x04, 0x17
        /*004a*/ 	.short	(.L_8532 - .L_8531)
.L_8531:
        /*004c*/ 	.word	0x00000000
        /*0050*/ 	.short	0x0001
        /*0052*/ 	.short	0x0008
        /*0054*/ 	.byte	0x00, 0xf5, 0x21, 0x00


	//----- nvinfo : EIATTR_KPARAM_INFO
	.align		4
.L_8532:
        /*0058*/ 	.byte	0x04, 0x17
        /*005a*/ 	.short	(.L_8534 - .L_8533)
.L_8533:
        /*005c*/ 	.word	0x00000000
        /*0060*/ 	.short	0x0000
        /*0062*/ 	.short	0x0000
        /*0064*/ 	.byte	0x00, 0xf0, 0x11, 0x00


	//----- nvinfo : EIATTR_SPARSE_MMA_MASK
	.align		4
.L_8534:
        /*0068*/ 	.byte	0x03, 0x50
        /*006a*/ 	.short	0x0000


	//----- nvinfo : EIATTR_MAXREG_COUNT
	.align		4
        /*006c*/ 	.byte	0x03, 0x1b
        /*006e*/ 	.short	0x00ff


	//----- nvinfo : EIATTR_NUM_BARRIERS
	.align		4
        /*0070*/ 	.byte	0x02, 0x4c
        /*0072*/ 	.byte	0x01
	.zero		1


	//----- nvinfo : EIATTR_MERCURY_ISA_VERSION
	.align		4
        /*0074*/ 	.byte	0x03, 0x5f
        /*0076*/ 	.short	0x0101


	//----- nvinfo : EIATTR_VRC_CTA_INIT_COUNT
	.align		4
        /*0078*/ 	.byte	0x02, 0x4a
	.zero		1
	.zero		1


	//----- nvinfo : EIATTR_EXIT_INSTR_OFFSETS
	.align		4
        /*007c*/ 	.byte	0x04, 0x1c
        /*007e*/ 	.short	(.L_8536 - .L_8535)


	//   ....[0]....
.L_8535:
        /*0080*/ 	.word	0x00000dc0


	//   ....[1]....
        /*0084*/ 	.word	0x00000e30


	//----- nvinfo : EIATTR_CRS_STACK_SIZE
	.align		4
.L_8536:
        /*0088*/ 	.byte	0x04, 0x1e
        /*008a*/ 	.short	(.L_8538 - .L_8537)
.L_8537:
        /*008c*/ 	.word	0x00000000


	//----- nvinfo : EIATTR_CBANK_PARAM_SIZE
	.align		4
.L_8538:
        /*0090*/ 	.byte	0x03, 0x19
        /*0092*/ 	.short	0x0030


	//----- nvinfo : EIATTR_PARAM_CBANK
	.align		4
        /*0094*/ 	.byte	0x04, 0x0a
        /*0096*/ 	.short	(.L_8540 - .L_8539)
	.align		4
.L_8539:
        /*0098*/ 	.word	index@(.nv.constant0._Z30massMatrixMultiplyGlobalKernelILi2ELi6ELi3EEviPKdS1_S1_S1_Pd)
        /*009c*/ 	.short	0x0380
        /*009e*/ 	.short	0x0030


	//----- nvinfo : EIATTR_SW_WAR
	.align		4
.L_8540:
        /*00a0*/ 	.byte	0x04, 0x36
        /*00a2*/ 	.short	(.L_8542 - .L_8541)
.L_8541:
        /*00a4*/ 	.word	0x00000008
.L_8542:


//--------------------- .nv.info._Z30massMatrixMultiplySharedKernelILi2ELi6ELi3EEviPKdS1_S1_S1_Pd --------------------------
	.section	.nv.info._Z30massMatrixMultiplySharedKernelILi2ELi6ELi3EEviPKdS1_S1_S1_Pd,"",@"SHT_CUDA_INFO"
	.sectionflags	@""
	.align	4


	//----- nvinfo : EIATTR_CUDA_API_VERSION
	.align		4
        /*0000*/ 	.byte	0x04, 0x37
        /*0002*/ 	.short	(.L_8544 - .L_8543)
.L_8543:
        /*0004*/ 	.word	0x00000082


	//----- nvinfo : EIATTR_KPARAM_INFO
	.align		4
.L_8544:
        /*0008*/ 	.byte	0x04, 0x17
        /*000a*/ 	.short	(.L_8546 - .L_8545)
.L_8545:
        /*000c*/ 	.word	0x00000000
        /*0010*/ 	.short	0x0005
        /*0012*/ 	.short	0x0028
        /*0014*/ 	.byte	0x00, 0xf5, 0x21, 0x00


	//----- nvinfo : EIATTR_KPARAM_INFO
	.align		4
.L_8546:
        /*0018*/ 	.byte	0x04, 0x17
        /*001a*/ 	.short	(.L_8548 - .L_8547)
.L_8547:
        /*001c*/ 	.word	0x00000000
        /*0020*/ 	.short	0x0004
        /*0022*/ 	.short	0x0020
        /*0024*/ 	.byte	0x00, 0xf5, 0x21, 0x00


	//----- nvinfo : EIATTR_KPARAM_INFO
	.align		4
.L_8548:
        /*0028*/ 	.byte	0x04, 0x17
        /*002a*/ 	.short	(.L_8550 - .L_8549)
.L_8549:
        /*002c*/ 	.word	0x00000000
        /*0030*/ 	.short	0x0003
        /*0032*/ 	.short	0x0018
        /*0034*/ 	.byte	0x00, 0xf5, 0x21, 0x00


	//----- nvinfo : EIATTR_KPARAM_INFO
	.align		4
.L_8550:
        /*0038*/ 	.byte	0x04, 0x17
        /*003a*/ 	.short	(.L_8552 - .L_8551)
.L_8551:
        /*003c*/ 	.word	0x00000000
        /*0040*/ 	.short	0x0002
        /*0042*/ 	.short	0x0010
        /*0044*/ 	.byte	0x00, 0xf5, 0x21, 0x00


	//----- nvinfo : EIATTR_KPARAM_INFO
	.align		4
.L_8552:
        /*0048*/ 	.byte	0x04, 0x17
        /*004a*/ 	.short	(.L_8554 - .L_8553)
.L_8553:
        /*004c*/ 	.word	0x00000000
        /*0050*/ 	.short	0x0001
        /*0052*/ 	.short	0x0008
        /*0054*/ 	.byte	0x00, 0xf5, 0x21, 0x00


	//----- nvinfo : EIATTR_KPARAM_INFO
	.align		4
.L_8554:
        /*0058*/ 	.byte	0x04, 0x17
        /*005a*/ 	.short	(.L_8556 - .L_8555)
.L_8555:
        /*005c*/ 	.word	0x00000000
        /*0060*/ 	.short	0x0000
        /*0062*/ 	.short	0x0000
        /*0064*/ 	.byte	0x00, 0xf0, 0x11, 0x00


	//----- nvinfo : EIATTR_SPARSE_MMA_MASK
	.align		4
.L_8556:
        /*0068*/ 	.byte	0x03, 0x50
        /*006a*/ 	.short	0x0000


	//----- nvinfo : EIATTR_MAXREG_COUNT
	.align		4
        /*006c*/ 	.byte	0x03, 0x1b
        /*006e*/ 	.short	0x00ff


	//----- nvinfo : EIATTR_NUM_BARRIERS
	.align		4
        /*0070*/ 	.byte	0x02, 0x4c
        /*0072*/ 	.byte	0x01
	.zero		1


	//----- nvinfo : EIATTR_MERCURY_ISA_VERSION
	.align		4
        /*0074*/ 	.byte	0x03, 0x5f
        /*0076*/ 	.short	0x0101


	//----- nvinfo : EIATTR_VRC_CTA_INIT_COUNT
	.align		4
        /*0078*/ 	.byte	0x02, 0x4a
	.zero		1
	.zero		1


	//----- nvinfo : EIATTR_EXIT_INSTR_OFFSETS
	.align		4
        /*007c*/ 	.byte	0x04, 0x1c
        /*007e*/ 	.short	(.L_8558 - .L_8557)


	//   ....[0]....
.L_8557:
        /*0080*/ 	.word	0x00000e30


	//   ....[1]....
        /*0084*/ 	.word	0x00000ea0


	//----- nvinfo : EIATTR_CRS_STACK_SIZE
	.align		4
.L_8558:
        /*0088*/ 	.byte	0x04, 0x1e
        /*008a*/ 	.short	(.L_8560 - .L_8559)
.L_8559:
        /*008c*/ 	.word	0x00000000


	//----- nvinfo : EIATTR_CBANK_PARAM_SIZE
	.align		4
.L_8560:
        /*0090*/ 	.byte	0x03, 0x19
        /*0092*/ 	.short	0x0030


	//----- nvinfo : EIATTR_PARAM_CBANK
	.align		4
        /*0094*/ 	.byte	0x04, 0x0a
        /*0096*/ 	.short	(.L_8562 - .L_8561)
	.align		4
.L_8561:
        /*0098*/ 	.word	index@(.nv.constant0._Z30massMatrixMultiplySharedKernelILi2ELi6ELi3EEviPKdS1_S1_S1_Pd)
        /*009c*/ 	.short	0x0380
        /*009e*/ 	.short	0x0030


	//----- nvinfo : EIATTR_SW_WAR
	.align		4
.L_8562:
        /*00a0*/ 	.byte	0x04, 0x36
        /*00a2*/ 	.short	(.L_8564 - .L_8563)
.L_8563:
        /*00a4*/ 	.word	0x00000008
.L_8564:


//--------------------- .nv.info._Z32massMatrixMultiplyConstantKernelILi2ELi6ELi3EEviPKdS1_S1_S1_Pd --------------------------
	.section	.nv.info._Z32massMatrixMultiplyConstantKernelILi2ELi6ELi3EEviPKdS1_S1_S1_Pd,"",@"SHT_CUDA_INFO"
	.sectionflags	@""
	.align	4


	//----- nvinfo : EIATTR_CUDA_API_VERSION
	.align		4
        /*0000*/ 	.byte	0x04, 0x37
        /*0002*/ 	.short	(.L_8566 - .L_8565)
.L_8565:
        /*0004*/ 	.word	0x00000082


	//----- nvinfo : EIATTR_KPARAM_INFO
	.align		4
.L_8566:
        /*0008*/ 	.byte	0x04, 0x17
        /*000a*/ 	.short	(.L_8568 - .L_8567)
.L_8567:
        /*000c*/ 	.word	0x00000000
        /*0010*/ 	.short	0x0005
        /*0012*/ 	.short	0x0028
        /*0014*/ 	.byte	0x00, 0xf5, 0x21, 0x00


	//----- nvinfo : EIATTR_KPARAM_INFO
	.align		4
.L_8568:
        /*0018*/ 	.byte	0x04, 0x17
        /*001a*/ 	.short	(.L_8570 - .L_8569)
.L_8569:
        /*001c*/ 	.word	0x00000000
        /*0020*/ 	.short	0x0004
        /*0022*/ 	.short	0x0020
        /*0024*/ 	.byte	0x00, 0xf5, 0x21, 0x00


	//----- nvinfo : EIATTR_KPARAM_INFO
	.align		4
.L_8570:
        /*0028*/ 	.byte	0x04, 0x17
        /*002a*/ 	.short	(.L_8572 - .L_8571)
.L_8571:
        /*002c*/ 	.word	0x00000000
        /*0030*/ 	.short	0x0003
        /*0032*/ 	.short	0x0018
        /*0034*/ 	.byte	0x00, 0xf5, 0x21, 0x00


	//----- nvinfo : EIATTR_KPARAM_INFO
	.align		4
.L_8572:
        /*0038*/ 	.byte	0x04, 0x17
        /*003a*/ 	.short	(.L_8574 - .L_8573)
.L_8573:
        /*003c*/ 	.word	0x00000000
        /*0040*/ 	.short	0x0002
        /*0042*/ 	.short	0x0010
        /*0044*/ 	.byte	0x00, 0xf5, 0x21, 0x00


	//----- nvinfo : EIATTR_KPARAM_INFO
	.align		4
.L_8574:
        /*0048*/ 	.byte	0x04, 0x17
        /*004a*/ 	.short	(.L_8576 - .L_8575)
.L_8575:
        /*004c*/ 	.word	0x00000000
        /*0050*/ 	.short	0x0001
        /*0052*/ 	.short	0x0008
        /*0054*/ 	.byte	0x00, 0xf5, 0x21, 0x00


	//----- nvinfo : EIATTR_KPARAM_INFO
	.align		4
.L_8576:
        /*0058*/ 	.byte	0x04, 0x17
        /*005a*/ 	.short	(.L_8578 - .L_8577)
.L_8577:
        /*005c*/ 	.word	0x00000000
        /*0060*/ 	.short	0x0000
        /*0062*/ 	.short	0x0000
        /*0064*/ 	.byte	0x00, 0xf0, 0x11, 0x00


	//----- nvinfo : EIATTR_SPARSE_MMA_MASK
	.align		4
.L_8578:
        /*0068*/ 	.byte	0x03, 0x50
        /*006a*/ 	.short	0x0000


	//----- nvinfo : EIATTR_MAXREG_COUNT
	.align		4
        /*006c*/ 	.byte	0x03, 0x1b
        /*006e*/ 	.short	0x00ff


	//----- nvinfo : EIATTR_NUM_BARRIERS
	.align		4
        /*0070*/ 	.byte	0x02, 0x4c
        /*0072*/ 	.byte	0x01
	.zero		1


	//----- nvinfo : EIATTR_MERCURY_ISA_VERSION
	.align		4
        /*0074*/ 	.byte	0x03, 0x5f
        /*0076*/ 	.short	0x0101


	//----- nvinfo : EIATTR_VRC_CTA_INIT_COUNT
	.align		4
        /*0078*/ 	.byte	0x02, 0x4a
	.zero		1
	.zero		1


	//----- nvinfo : EIATTR_EXIT_INSTR_OFFSETS
	.align		4
        /*007c*/ 	.byte	0x04, 0x1c
        /*007e*/ 	.short	(.L_8580 - .L_8579)


	//   ....[0]....
.L_8579:
        /*0080*/ 	.word	0x00000d00


	//   ....[1]....
        /*0084*/ 	.word	0x00000d70


	//----- nvinfo : EIATTR_CRS_STACK_SIZE
	.align		4
.L_8580:
        /*0088*/ 	.byte	0x04, 0x1e
        /*008a*/ 	.short	(.L_8582 - .L_8581)
.L_8581:
        /*008c*/ 	.word	0x00000000


	//----- nvinfo : EIATTR_CBANK_PARAM_SIZE
	.align		4
.L_8582:
        /*0090*/ 	.byte	0x03, 0x19
        /*0092*/ 	.short	0x0030


	//----- nvinfo : EIATTR_PARAM_CBANK
	.align		4
        /*0094*/ 	.byte	0x04, 0x0a
        /*0096*/ 	.short	(.L_8584 - .L_8583)
	.align		4
.L_8583:
        /*0098*/ 	.word	index@(.nv.constant0._Z32massMatrixMultiplyConstantKernelILi2ELi6ELi3EEviPKdS1_S1_S1_Pd)
        /*009c*/ 	.short	0x0380
        /*009e*/ 	.short	0x0030


	//----- nvinfo : EIATTR_SW_WAR
	.align		4
.L_8584:
        /*00a0*/ 	.byte	0x04, 0x36
        /*00a2*/ 	.short	(.L_8586 - .L_8585)
.L_8585:
        /*00a4*/ 	.word	0x00000008
.L_8586:


//--------------------- .nv.info._Z32massMatrixMultiplyRegisterKernelILi2ELi6ELi3EEviPKdS1_S1_S1_Pd --------------------------
	.section	.nv.info._Z32massMatrixMultiplyRegisterKernelILi2ELi6ELi3EEviPKdS1_S1_S1_Pd,"",@"SHT_CUDA_INFO"
	.sectionflags	@""
	.align	4


	//----- nvinfo : EIATTR_CUDA_API_VERSION
	.align		4
        /*0000*/ 	.byte	0x04, 0x37
        /*0002*/ 	.short	(.L_8588 - .L_8587)
.L_8587:
        /*0004*/ 	.word	0x00000082


	//----- nvinfo : EIATTR_KPARAM_INFO
	.align		4
.L_8588:
        /*0008*/ 	.byte	0x04, 0x17
        /*000a*/ 	.short	(.L_8590 - .L_8589)
.L_8589:
        /*000c*/ 	.word	0x00000000
        /*0010*/ 	.short	0x0005
        /*0012*/ 	.short	0x0028
        /*0014*/ 	.byte	0x00, 0xf5, 0x21, 0x00


	//----- nvinfo : EIATTR_KPARAM_INFO
	.align		4
.L_8590:
        /*0018*/ 	.byte	0x04, 0x17
        /*001a*/ 	.short	(.L_8592 - .L_8591)
.L_8591:
        /*001c*/ 	.word	0x00000000
        /*0020*/ 	.short	0x0004
        /*0022*/ 	.short	0x0020
        /*0024*/ 	.byte	0x00, 0xf5, 0x21, 0x00


	//----- nvinfo : EIATTR_KPARAM_INFO
	.align		4
.L_8592:
        /*0028*/ 	.byte	0x04, 0x17
        /*002a*/ 	.short	(.L_8594 - .L_8593)
.L_8593:
        /*002c*/ 	.word	0x00000000
        /*0030*/ 	.short	0x0003
        /*0032*/ 	.short	0x0018
        /*0034*/ 	.byte	0x00, 0xf5, 0x21, 0x00


	//----- nvinfo : EIATTR_KPARAM_INFO
	.align		4
.L_8594:
        /*0038*/ 	.byte	0x04, 0x17
        /*003a*/ 	.short	(.L_8596 - .L_8595)
.L_8595:
        /*003c*/ 	.word	0x00000000
        /*0040*/ 	.short	0x0002
        /*0042*/ 	.short	0x0010
        /*0044*/ 	.byte	0x00, 0xf5, 0x21, 0x00


	//----- nvinfo : EIATTR_KPARAM_INFO
	.align		4
.L_8596:
        /*0048*/ 	.byte	0x04, 0x17
        /*004a*/ 	.short	(.L_8598 - .L_8597)
.L_8597:
        /*004c*/ 	.word	0x00000000
        /*0050*/ 	.short	0x0001
        /*0052*/ 	.short	0x0008
        /*0054*/ 	.byte	0x00, 0xf5, 0x21, 0x00


	//----- nvinfo : EIATTR_KPARAM_INFO
	.align		4
.L_8598:
        /*0058*/ 	.byte	0x04, 0x17
        /*005a*/ 	.short	(.L_8600 - .L_8599)
.L_8599:
        /*005c*/ 	.word	0x00000000
        /*0060*/ 	.short	0x0000
        /*0062*/ 	.short	0x0000
        /*0064*/ 	.byte	0x00, 0xf0, 0x11, 0x00


	//----- nvinfo : EIATTR_SPARSE_MMA_MASK
	.align		4
.L_8600:
        /*0068*/ 	.byte	0x03, 0x50
        /*006a*/ 	.short	0x0000


	//----- nvinfo : EIATTR_MAXREG_COUNT
	.align		4
        /*006c*/ 	.byte	0x03, 0x1b
        /*006e*/ 	.short	0x00ff


	//----- nvinfo : EIATTR_NUM_BARRIERS
	.align		4
        /*0070*/ 	.byte	0x02, 0x4c
        /*0072*/ 	.byte	0x01
	.zero		1


	//----- nvinfo : EIATTR_MERCURY_ISA_VERSION
	.align		4
        /*0074*/ 	.byte	0x03, 0x5f
        /*0076*/ 	.short	0x0101


	//----- nvinfo : EIATTR_VRC_CTA_INIT_COUNT
	.align		4
        /*0078*/ 	.byte	0x02, 0x4a
	.zero		1
	.zero		1


	//----- nvinfo : EIATTR_EXIT_INSTR_OFFSETS
	.align		4
        /*007c*/ 	.byte	0x04, 0x1c
        /*007e*/ 	.short	(.L_8602 - .L_8601)


	//   ....[0]....
.L_8601:
        /*0080*/ 	.word	0x00000e30


	//   ....[1]....
        /*0084*/ 	.word	0x00000ea0


	//----- nvinfo : EIATTR_CRS_STACK_SIZE
	.align		4
.L_8602:
        /*0088*/ 	.byte	0x04, 0x1e
        /*008a*/ 	.short	(.L_8604 - .L_8603)
.L_8603:
        /*008c*/ 	.word	0x00000000


	//----- nvinfo : EIATTR_CBANK_PARAM_SIZE
	.align		4
.L_8604:
        /*0090*/ 	.byte	0x03, 0x19
        /*0092*/ 	.short	0x0030


	//----- nvinfo : EIATTR_PARAM_CBANK
	.align		4
        /*0094*/ 	.byte	0x04, 0x0a
        /*0096*/ 	.short	(.L_8606 - .L_8605)
	.align		4
.L_8605:
        /*0098*/ 	.word	index@(.nv.constant0._Z32massMatrixMultiplyRegisterKernelILi2ELi6ELi3EEviPKdS1_S1_S1_Pd)
        /*009c*/ 	.short	0x0380
        /*009e*/ 	.short	0x0030


	//----- nvinfo : EIATTR_SW_WAR
	.align		4
.L_8606:
        /*00a0*/ 	.byte	0x04, 0x36
        /*00a2*/ 	.short	(.L_8608 - .L_8607)
.L_8607:
        /*00a4*/ 	.word	0x00000008
.L_8608:


//--------------------- .nv.info._Z42massMatrixMultiplyMonolithicConstantKernelILi2ELi5ELi5EEviPKdS1_S1_S1_Pd --------------------------
	.section	.nv.info._Z42massMatrixMultiplyMonolithicConstantKernelILi2ELi5ELi5EEviPKdS1_S1_S1_Pd,"",@"SHT_CUDA_INFO"
	.sectionflags	@""
	.align	4


	//----- nvinfo : EIATTR_CUDA_API_VERSION
	.align		4
        /*0000*/ 	.byte	0x04, 0x37
        /*0002*/ 	.short	(.L_8610 - .L_8609)
.L_8609:
        /*0004*/ 	.word	0x00000082


	//----- nvinfo : EIATTR_KPARAM_INFO
	.align		4
.L_8610:
        /*0008*/ 	.byte	0x04, 0x17
        /*000a*/ 	.short	(.L_8612 - .L_8611)
.L_8611:
        /*000c*/ 	.word	0x00000000
        /*0010*/ 	.short	0x0005
        /*0012*/ 	.short	0x0028
        /*0014*/ 	.byte	0x00, 0xf5, 0x21, 0x00


	//----- nvinfo : EIATTR_KPARAM_INFO
	.align		4
.L_8612:
        /*0018*/ 	.byte	0x04, 0x17
        /*001a*/ 	.short	(.L_8614 - .L_8613)
.L_8613:
        /*001c*/ 	.word	0x00000000
        /*0020*/ 	.short	0x0004
        /*0022*/ 	.short	0x0020
        /*0024*/ 	.byte	0x00, 0xf5, 0x21, 0x00


	//----- nvinfo : EIATTR_KPARAM_INFO
	.align		4
.L_8614:
        /*0028*/ 	.byte	0x04, 0x17
        /*002a*/ 	.short	(.L_8616 - .L_8615)
.L_8615:
        /*002c*/ 	.word	0x00000000
        /*0030*/ 	.short	0x0003
        /*0032*/ 	.short	0x0018
        /*0034*/ 	.byte	0x00, 0xf5, 0x21, 0x00


	//----- nvinfo : EIATTR_KPARAM_INFO
	.align		4
.L_8616:
        /*0038*/ 	.byte	0x04, 0x17
        /*003a*/ 	.short	(.L_8618 - .L_8617)
.L_8617:
        /*003c*/ 	.word	0x00000000
        /*0040*/ 	.short	0x0002
        /*0042*/ 	.short	0x0010
        /*0044*/ 	.byte	0x00, 0xf5, 0x21, 0x00


	//----- nvinfo : EIATTR_KPARAM_INFO
	.align		4
.L_8618:
        /*0048*/ 	.byte	0x04, 0x17
        /*004a*/ 	.short	(.L_8620 - .L_8619)
.L_8619:
        /*004c*/ 	.word	0x00000000
        /*0050*/ 	.short	0x0001
        /*0052*/ 	.short	0x0008
        /*0054*/ 	.byte	0x00, 0xf5, 0x21, 0x00


	//----- nvinfo : EIATTR_KPARAM_INFO
	.align		4
.L_8620:
        /*0058*/ 	.byte	0x04, 0x17
        /*005a*/ 	.short	(.L_8622 - .L_8621)
.L_8621:
        /*005c*/ 	.word	0x00000000
        /*0060*/ 	.short	0x0000
        /*0062*/ 	.short	0x0000
        /*0064*/ 	.byte	0x00, 0xf0, 0x11, 0x00


	//----- nvinfo : EIATTR_SPARSE_MMA_MASK
	.align		4
.L_8622:
        /*0068*/ 	.byte	0x03, 0x50
        /*006a*/ 	.short	0x0000


	//----- nvinfo : EIATTR_MAXREG_COUNT
	.align		4
        /*006c*/ 	.byte	0x03, 0x1b
        /*006e*/ 	.short	0x00ff


	//----- nvinfo : EIATTR_NUM_BARRIERS
	.align		4
        /*0070*/ 	.byte	0x02, 0x4c
        /*0072*/ 	.byte	0x01
	.zero		1


	//----- nvinfo : EIATTR_MERCURY_ISA_VERSION
	.align		4
        /*0074*/ 	.byte	0x03, 0x5f
        /*0076*/ 	.short	0x0101


	//----- nvinfo : EIATTR_VRC_CTA_INIT_COUNT
	.align		4
        /*0078*/ 	.byte	0x02, 0x4a
	.zero		1
	.zero		1


	//----- nvinfo : EIATTR_EXIT_INSTR_OFFSETS
	.align		4
        /*007c*/ 	.byte	0x04, 0x1c
        /*007e*/ 	.short	(.L_8624 - .L_8623)


	//   ....[0]....
.L_8623:
        /*0080*/ 	.word	0x00000ca0


	//   ....[1]....
        /*0084*/ 	.word	0x00000d10


	//----- nvinfo : EIATTR_CRS_STACK_SIZE
	.align		4
.L_8624:
        /*0088*/ 	.byte	0x04, 0x1e
        /*008a*/ 	.short	(.L_8626 - .L_8625)
.L_8625:
        /*008c*/ 	.word	0x00000000


	//----- nvinfo : EIATTR_CBANK_PARAM_SIZE
	.align		4
.L_8626:
        /*0090*/ 	.byte	0x03, 0x19
        /*0092*/ 	.short	0x0030


	//----- nvinfo : EIATTR_PARAM_CBANK
	.align		4
        /*0094*/ 	.byte	0x04, 0x0a
        /*0096*/ 	.short	(.L_8628 - .L_8627)
	.align		4
.L_8627:
        /*0098*/ 	.word	index@(.nv.constant0._Z42massMatrixMultiplyMonolithicConstantKernelILi2ELi5ELi5EEviPKdS1_S1_S1_Pd)
        /*009c*/ 	.short	0x0380
        /*009e*/ 	.short	0x0030


	//----- nvinfo : EIATTR_SW_WAR
	.align		4
.L_8628:
        /*00a0*/ 	.byte	0x04, 0x36
        /*00a2*/ 	.short	(.L_8630 - .L_8629)
.L_8629:
        /*00a4*/ 	.word	0x00000008
.L_8630:


//--------------------- .nv.info._Z40massMatrixMultiplyMonolithicGlobalKernelILi2ELi5ELi5EEviPKdS1_S1_S1_Pd --------------------------
	.section	.nv.info._Z40massMatrixMultiplyMonolithicGlobalKernelILi2ELi5ELi5EEviPKdS1_S1_S1_Pd,"",@"SHT_CUDA_INFO"
	.sectionflags	@""
	.align	4


	//----- nvinfo : EIATTR_CUDA_API_VERSION
	.align		4
        /*0000*/ 	.byte	0x04, 0x37
        /*0002*/ 	.short	(.L_8632 - .L_8631)
.L_8631:
        /*0004*/ 	.word	0x00000082


	//----- nvinfo : EIATTR_KPARAM_INFO
	.align		4
.L_8632:
        /*0008*/ 	.byte	0x04, 0x17
        /*000a*/ 	.short	(.L_8634 - .L_8633)
.L_8633:
        /*000c*/ 	.word	0x00000000
        /*0010*/ 	.short	0x0005
        /*0012*/ 	.short	0x0028
        /*0014*/ 	.byte	0x00, 0xf5, 0x21, 0x00


	//----- nvinfo : EIATTR_KPARAM_INFO
	.align		4
.L_8634:
        /*0018*/ 	.byte	0x04, 0x17
        /*001a*/ 	.short	(.L_8636 - .L_8635)
.L_8635:
        /*001c*/ 	.word	0x00000000
        /*0020*/ 	.short	0x0004
        /*0022*/ 	.short	0x0020
        /*0024*/ 	.byte	0x00, 0xf5, 0x21, 0x00


	//----- nvinfo : EIATTR_KPARAM_INFO
	.align		4
.L_8636:
        /*0028*/ 	.byte	0x04, 0x17
        /*002a*/ 	.short	(.L_8638 - .L_8637)
.L_8637:
        /*002c*/ 	.word	0x00000000
        /*0030*/ 	.short	0x0003
        /*0032*/ 	.short	0x0018
        /*0034*/ 	.byte	0x00, 0xf5, 0x21, 0x00


	//----- nvinfo : EIATTR_KPARAM_INFO
	.align		4
.L_8638:
        /*0038*/ 	.byte	0x04, 0x17
        /*003a*/ 	.short	(.L_8640 - .L_8639)
.L_8639:
        /*003c*/ 	.word	0x00000000
        /*0040*/ 	.short	0x0002
        /*0042*/ 	.short	0x0010
        /*0044*/ 	.byte	0x00, 0xf5, 0x21, 0x00


	//----- nvinfo : EIATTR_KPARAM_INFO
	.align		4
.L_8640:
        /*0048*/ 	.byte	0x04, 0x17
        /*004a*/ 	.short	(.L_8642 - .L_8641)
.L_8641:
        /*004c*/ 	.word	0x00000000
        /*0050*/ 	.short	0x0001
        /*0052*/ 	.short	0x0008
        /*0054*/ 	.byte	0x00, 0xf5, 0x21, 0x00


	//----- nvinfo : EIATTR_KPARAM_INFO
	.align		4
.L_8642:
        /*0058*/ 	.byte	0x04, 0x17
        /*005a*/ 	.short	(.L_8644 - .L_8643)
.L_8643:
        /*005c*/ 	.word	0x00000000
        /*0060*/ 	.short	0x0000
        /*0062*/ 	.short	0x0000
        /*0064*/ 	.byte	0x00, 0xf0, 0x11, 0x00


	//----- nvinfo : EIATTR_SPARSE_MMA_MASK
	.align		4
.L_8644:
        /*0068*/ 	.byte	0x03, 0x50
        /*006a*/ 	.short	0x0000


	//----- nvinfo : EIATTR_MAXREG_COUNT
	.align		4
        /*006c*/ 	.byte	0x03, 0x1b
        /*006e*/ 	.short	0x00ff


	//----- nvinfo : EIATTR_NUM_BARRIERS
	.align		4
        /*0070*/ 	.byte	0x02, 0x4c
        /*0072*/ 	.byte	0x01
	.zero		1


	//----- nvinfo : EIATTR_MERCURY_ISA_VERSION
	.align		4
        /*0074*/ 	.byte	0x03, 0x5f
        /*0076*/ 	.short	0x0101


	//----- nvinfo : EIATTR_VRC_CTA_INIT_COUNT
	.align		4
        /*0078*/ 	.byte	0x02, 0x4a
	.zero		1
	.zero		1


	//----- nvinfo : EIATTR_EXIT_INSTR_OFFSETS
	.align		4
        /*007c*/ 	.byte	0x04, 0x1c
        /*007e*/ 	.short	(.L_8646 - .L_8645)


	//   ....[0]....
.L_8645:
        /*0080*/ 	.word	0x00000ca0


	//   ....[1]....
        /*0084*/ 	.word	0x00000d10


	//----- nvinfo : EIATTR_CRS_STACK_SIZE
	.align		4
.L_8646:
        /*0088*/ 	.byte	0x04, 0x1e
        /*008a*/ 	.short	(.L_8648 - .L_8647)
.L_8647:
        /*008c*/ 	.word	0x00000000


	//----- nvinfo : EIATTR_CBANK_PARAM_SIZE
	.align		4
.L_8648:
        /*0090*/ 	.byte	0x03, 0x19
        /*0092*/ 	.short	0x0030


	//----- nvinfo : EIATTR_PARAM_CBANK
	.align		4
        /*0094*/ 	.byte	0x04, 0x0a
        /*0096*/ 	.short	(.L_8650 - .L_8649)
	.align		4
.L_8649:
        /*0098*/ 	.word	index@(.nv.constant0._Z40massMatrixMultiplyMonolithicGlobalKernelILi2ELi5ELi5EEviPKdS1_S1_S1_Pd)
        /*009c*/ 	.short	0x0380
        /*009e*/ 	.short	0x0030


	//----- nvinfo : EIATTR_SW_WAR
	.align		4
.L_8650:
        /*00a0*/ 	.byte	0x04, 0x36
        /*00a2*/ 	.short	(.L_8652 - .L_8651)
.L_8651:
        /*00a4*/ 	.word	0x00000008
.L_8652:


//--------------------- .nv.info._Z30massMatrixMultiplyGlobalKernelILi2ELi5ELi5EEviPKdS1_S1_S1_Pd --------------------------
	.section	.nv.info._Z30massMatrixMultiplyGlobalKernelILi2ELi5ELi5EEviPKdS1_S1_S1_Pd,"",@"SHT_CUDA_INFO"
	.sectionflags	@""
	.align	4


	//----- nvinfo : EIATTR_CUDA_API_VERSION
	.align		4
        /*0000*/ 	.byte	0x04, 0x37
        /*0002*/ 	.short	(.L_8654 - .L_8653)
.L_8653:
        /*0004*/ 	.word	0x00000082


	//----- nvinfo : EIATTR_KPARAM_INFO
	.align		4
.L_8654:
        /*0008*/ 	.byte	0x04, 0x17
        /*000a*/ 	.short	(.L_8656 - .L_8655)
.L_8655:
        /*000c*/ 	.word	0x00000000
        /*0010*/ 	.short	0x0005
        /*0012*/ 	.short	0x0028
        /*0014*/ 	.byte	0x00, 0xf5, 0x21, 0x00


	//----- nvinfo : EIATTR_KPARAM_INFO
	.align		4
.L_8656:
        /*0018*/ 	.byte	0x04, 0x17
        /*001a*/ 	.short	(.L_8658 - .L_8657)
.L_8657:
        /*001c*/ 	.word	0x00000000
        /*0020*/ 	.short	0x0004
        /*0022*/ 	.short	0x0020
        /*0024*/ 	.byte	0x00, 0xf5, 0x21, 0x00


	//----- nvinfo : EIATTR_KPARAM_INFO
	.align		4
.L_8658:
        /*0028*/ 	.byte	0x04, 0x17
        /*002a*/ 	.short	(.L_8660 - .L_8659)
.L_8659:
        /*002c*/ 	.word	0x00000000
        /*0030*/ 	.short	0x0003
        /*0032*/ 	.short	0x0018
        /*0034*/ 	.byte	0x00, 0xf5, 0x21, 0x00


	//----- nvinfo : EIATTR_KPARAM_INFO
	.align		4
.L_8660:
        /*0038*/ 	.byte	0x04, 0x17
        /*003a*/ 	.short	(.L_8662 - .L_8661)
.L_8661:
        /*003c*/ 	.word	0x00000000
        /*0040*/ 	.short	0x0002
        /*0042*/ 	.short	0x0010
        /*0044*/ 	.byte	0x00, 0xf5, 0x21, 0x00


	//----- nvinfo : EIATTR_KPARAM_INFO
	.align		4
.L_8662:
        /*0048*/ 	.byte	0x04, 0x17
        /*004a*/ 	.short	(.L_8664 - .L_8663)
.L_8663:
        /*004c*/ 	.word	0x00000000
        /*0050*/ 	.short	0x0001
        /*0052*/ 	.short	0x0008
        /*0054*/ 	.byte	0x00, 0xf5, 0x21, 0x00


	//----- nvinfo : EIATTR_KPARAM_INFO
	.align		4
.L_8664:
        /*0058*/ 	.byte	0x04, 0x17
        /*005a*/ 	.short	(.L_8666 - .L_8665)
.L_8665:
        /*005c*/ 	.word	0x00000000
        /*0060*/ 	.short	0x0000
        /*0062*/ 	.short	0x0000
        /*0064*/ 	.byte	0x00, 0xf0, 0x11, 0x00


	//----- nvinfo : EIATTR_SPARSE_MMA_MASK
	.align		4
.L_8666:
        /*0068*/ 	.byte	0x03, 0x50
        /*006a*/ 	.short	0x0000


	//----- nvinfo : EIATTR_MAXREG_COUNT
	.align		4
        /*006c*/ 	.byte	0x03, 0x1b
        /*006e*/ 	.short	0x00ff


	//----- nvinfo : EIATTR_NUM_BARRIERS
	.align		4
        /*0070*/ 	.byte	0x02, 0x4c
        /*0072*/ 	.byte	0x01
	.zero		1


	//----- nvinfo : EIATTR_MERCURY_ISA_VERSION
	.align		4
        /*0074*/ 	.byte	0x03, 0x5f
        /*0076*/ 	.short	0x0101


	//----- nvinfo : EIATTR_VRC_CTA_INIT_COUNT
	.align		4
        /*0078*/ 	.byte	0x02, 0x4a
	.zero		1
	.zero		1


	//----- nvinfo : EIATTR_EXIT_INSTR_OFFSETS
	.align		4
        /*007c*/ 	.byte	0x04, 0x1c
        /*007e*/ 	.short	(.L_8668 - .L_8667)


	//   ....[0]....
.L_8667:
        /*0080*/ 	.word	0x00000d80


	//   ....[1]....
        /*0084*/ 	.word	0x00000df0


	//----- nvinfo : EIATTR_CRS_STACK_SIZE
	.align		4
.L_8668:
        /*0088*/ 	.byte	0x04, 0x1e
        /*008a*/ 	.short	(.L_8670 - .L_8669)
.L_8669:
        /*008c*/ 	.word	0x00000000


	//----- nvinfo : EIATTR_CBANK_PARAM_SIZE
	.align		4
.L_8670:
        /*0090*/ 	.byte	0x03, 0x19
        /*0092*/ 	.short	0x0030


	//----- nvinfo : EIATTR_PARAM_CBANK
	.align		4
        /*0094*/ 	.byte	0x04, 0x0a
        /*0096*/ 	.short	(.L_8672 - .L_8671)
	.align		4
.L_8671:
        /*0098*/ 	.word	index@(.nv.constant0._Z30massMatrixMultiplyGlobalKernelILi2ELi5ELi5EEviPKdS1_S1_S1_Pd)
        /*009c*/ 	.short	0x0380
        /*009e*/ 	.short	0x0030


	//----- nvinfo : EIATTR_SW_WAR
	.align		4
.L_8672:
        /*00a0*/ 	.byte	0x04, 0x36
        /*00a2*/ 	.short	(.L_8674 - .L_8673)
.L_8673:
        /*00a4*/ 	.word	0x00000008
.L_8674:


//--------------------- .nv.info._Z30massMatrixMultiplySharedKernelILi2ELi5ELi5EEviPKdS1_S1_S1_Pd --------------------------
	.section	.nv.info._Z30massMatrixMultiplySharedKernelILi2ELi5ELi5EEviPKdS1_S1_S1_Pd,"",@"SHT_CUDA_INFO"
	.sectionflags	@""
	.align	4


	//----- nvinfo : EIATTR_CUDA_API_VERSION
	.align		4
        /*0000*/ 	.byte	0x04, 0x37
        /*0002*/ 	.short	(.L_8676 - .L_8675)
.L_8675:
        /*0004*/ 	.word	0x00000082


	//----- nvinfo : EIATTR_KPARAM_INFO
	.align		4
.L_8676:
        /*0008*/ 	.byte	0x04, 0x17
        /*000a*/ 	.short	(.L_8678 - .L_8677)
.L_8677:
        /*000c*/ 	.word	0x00000000
        /*0010*/ 	.short	0x0005
        /*0012*/ 	.short	0x0028
        /*0014*/ 	.byte	0x00, 0xf5, 0x21, 0x00


	//----- nvinfo : EIATTR_KPARAM_INFO
	.align		4
.L_8678:
        /*0018*/ 	.byte	0x04, 0x17
        /*001a*/ 	.short	(.L_8680 - .L_8679)
.L_8679:
        /*001c*/ 	.word	0x00000000
        /*0020*/ 	.short	0x0004
        /*0022*/ 	.short	0x0020
        /*0024*/ 	.byte	0x00, 0xf5, 0x21, 0x00


	//----- nvinfo : EIATTR_KPARAM_INFO
	.align		4
.L_8680:
        /*0028*/ 	.byte	0x04, 0x17
        /*002a*/ 	.short	(.L_8682 - .L_8681)
.L_8681:
        /*002c*/ 	.word	0x00000000
        /*0030*/ 	.short	0x0003
        /*0032*/ 	.short	0x0018
        /*0034*/ 	.byte	0x00, 0xf5, 0x21, 0x00


	//----- nvinfo : EIATTR_KPARAM_INFO
	.align		4
.L_8682:
        /*0038*/ 	.byte	0x04, 0x17
        /*003a*/ 	.short	(.L_8684 - .L_8683)
.L_8683:
        /*003c*/ 	.word	0x00000000
        /*0040*/ 	.short	0x0002
        /*0042*/ 	.short	0x0010
        /*0044*/ 	.byte	0x00, 0xf5, 0x21, 0x00


	//----- nvinfo : EIATTR_KPARAM_INFO
	.align		4
.L_8684:
        /*0048*/ 	.byte	0x04, 0x17
        /*004a*/ 	.short	(.L_8686 - .L_8685)
.L_8685:
        /*004c*/ 	.word	0x00000000
        /*0050*/ 	.short	0x0001
        /*0052*/ 	.short	0x0008
        /*0054*/ 	.byte	0x00, 0xf5, 0x21, 0x00


	//----- nvinfo : EIATTR_KPARAM_INFO
	.align		4
.L_8686:
        /*0058*/ 	.byte	0x04, 0x17
        /*005a*/ 	.short	(.L_8688 - .L_8687)
.L_8687:
        /*005c*/ 	.word	0x00000000
        /*0060*/ 	.short	0x0000
        /*0062*/ 	.short	0x0000
        /*0064*/ 	.byte	0x00, 0xf0, 0x11, 0x00


	//----- nvinfo : EIATTR_SPARSE_MMA_MASK
	.align		4
.L_8688:
        /*0068*/ 	.byte	0x03, 0x50
        /*006a*/ 	.short	0x0000


	//----- nvinfo : EIATTR_MAXREG_COUNT
	.align		4
        /*006c*/ 	.byte	0x03, 0x1b
        /*006e*/ 	.short	0x00ff


	//----- nvinfo : EIATTR_NUM_BARRIERS
	.align		4
        /*0070*/ 	.byte	0x02, 0x4c
        /*0072*/ 	.byte	0x01
	.zero		1


	//----- nvinfo : EIATTR_MERCURY_ISA_VERSION
	.align		4
        /*0074*/ 	.byte	0x03, 0x5f
        /*0076*/ 	.short	0x0101


	//----- nvinfo : EIATTR_VRC_CTA_INIT_COUNT
	.align		4
        /*0078*/ 	.byte	0x02, 0x4a
	.zero		1
	.zero		1


	//----- nvinfo : EIATTR_EXIT_INSTR_OFFSETS
	.align		4
        /*007c*/ 	.byte	0x04, 0x1c
        /*007e*/ 	.short	(.L_8690 - .L_8689)


	//   ....[0]....
.L_8689:
        /*0080*/ 	.word	0x00000e00


	//   ....[1]....
        /*0084*/ 	.word	0x00000e70


	//----- nvinfo : EIATTR_CRS_STACK_SIZE
	.align		4
.L_8690:
        /*0088*/ 	.byte	0x04, 0x1e
        /*008a*/ 	.short	(.L_8692 - .L_8691)
.L_8691:
        /*008c*/ 	.word	0x00000000


	//----- nvinfo : EIATTR_CBANK_PARAM_SIZE
	.align		4
.L_8692:
        /*0090*/ 	.byte	0x03, 0x19
        /*0092*/ 	.short	0x0030


	//----- nvinfo : EIATTR_PARAM_CBANK
	.align		4
        /*0094*/ 	.byte	0x04, 0x0a
        /*0096*/ 	.short	(.L_8694 - .L_8693)
	.align		4
.L_8693:
        /*0098*/ 	.word	index@(.nv.constant0._Z30massMatrixMultiplySharedKernelILi2ELi5ELi5EEviPKdS1_S1_S1_Pd)
        /*009c*/ 	.short	0x0380
        /*009e*/ 	.short	0x0030


	//----- nvinfo : EIATTR_SW_WAR
	.align		4
.L_8694:
        /*00a0*/ 	.byte	0x04, 0x36
        /*00a2*/ 	.short	(.L_8696 - .L_8695)
.L_8695:
        /*00a4*/ 	.word	0x00000008
.L_8696:


//--------------------- .nv.info._Z32massMatrixMultiplyConstantKernelILi2ELi5ELi5EEviPKdS1_S1_S1_Pd --------------------------
	.section	.nv.info._Z32massMatrixMultiplyConstantKernelILi2ELi5ELi5EEviPKdS1_S1_S1_Pd,"",@"SHT_CUDA_INFO"
	.sectionflags	@""
	.align	4


	//----- nvinfo : EIATTR_CUDA_API_VERSION
	.align		4
        /*0000*/ 	.byte	0x04, 0x37
        /*0002*/ 	.short	(.L_8698 - .L_8697)
.L_8697:
        /*0004*/ 	.word	0x00000082


	//----- nvinfo : EIATTR_KPARAM_INFO
	.align		4
.L_8698:
        /*0008*/ 	.byte	0x04, 0x17
        /*000a*/ 	.short	(.L_8700 - .L_8699)
.L_8699:
        /*000c*/ 	.word	0x00000000
        /*0010*/ 	.short	0x0005
        /*0012*/ 	.short	0x0028
        /*0014*/ 	.byte	0x00, 0xf5, 0x21, 0x00


	//----- nvinfo : EIATTR_KPARAM_INFO
	.align		4
.L_8700:
        /*0018*/ 	.byte	0x04, 0x17
        /*001a*/ 	.short	(.L_8702 - .L_8701)
.L_8701:
        /*001c*/ 	.word	0x00000000
        /*0020*/ 	.short	0x0004
        /*0022*/ 	.short	0x0020
        /*0024*/ 	.byte	0x00, 0xf5, 0x21, 0x00


	//----- nvinfo : EIATTR_KPARAM_INFO
	.align		4
.L_8702:
        /*0028*/ 	.byte	0x04, 0x17
        /*002a*/ 	.short	(.L_8704 - .L_8703)
.L_8703:
        /*002c*/ 	.word	0x00000000
        /*0030*/ 	.short	0x0003
        /*0032*/ 	.short	0x0018
        /*0034*/ 	.byte	0x00, 0xf5, 0x21, 0x00


	//----- nvinfo : EIATTR_KPARAM_INFO
	.align		4
.L_8704:
        /*0038*/ 	.byte	0x04, 0x17
        /*003a*/ 	.short	(.L_8706 - .L_8705)
.L_8705:
        /*003c*/ 	.word	0x00000000
        /*0040*/ 	.short	0x0002
        /*0042*/ 	.short	0x0010
        /*0044*/ 	.byte	0x00, 0xf5, 0x21, 0x00


	//----- nvinfo : EIATTR_KPARAM_INFO
	.align		4
.L_8706:
        /*0048*/ 	.byte	0x04, 0x17
        /*004a*/ 	.short	(.L_8708 - .L_8707)
.L_8707:
        /*004c*/ 	.word	0x00000000
        /*0050*/ 	.short	0x0001
        /*0052*/ 	.short	0x0008
        /*0054*/ 	.byte	0x00, 0xf5, 0x21, 0x00


	//----- nvinfo : EIATTR_KPARAM_INFO
	.align		4
.L_8708:
        /*0058*/ 	.byte	0x04, 0x17
        /*005a*/ 	.short	(.L_8710 - .L_8709)
.L_8709:
        /*005c*/ 	.word	0x00000000
        /*0060*/ 	.short	0x0000
        /*0062*/ 	.short	0x0000
        /*0064*/ 	.byte	0x00, 0xf0, 0x11, 0x00


	//----- nvinfo : EIATTR_SPARSE_MMA_MASK
	.align		4
.L_8710:
        /*0068*/ 	.byte	0x03, 0x50
        /*006a*/ 	.short	0x0000


	//----- nvinfo : EIATTR_MAXREG_COUNT
	.align		4
        /*006c*/ 	.byte	0x03, 0x1b
        /*006e*/ 	.short	0x00ff


	//----- nvinfo : EIATTR_NUM_BARRIERS
	.align		4
        /*0070*/ 	.byte	0x02, 0x4c
        /*0072*/ 	.byte	0x01
	.zero		1


	//----- nvinfo : EIATTR_MERCURY_ISA_VERSION
	.align		4
        /*0074*/ 	.byte	0x03, 0x5f
        /*0076*/ 	.short	0x0101


	//----- nvinfo : EIATTR_VRC_CTA_INIT_COUNT
	.align		4
        /*0078*/ 	.byte	0x02, 0x4a
	.zero		1
	.zero		1


	//----- nvinfo : EIATTR_EXIT_INSTR_OFFSETS
	.align		4
        /*007c*/ 	.byte	0x04, 0x1c
        /*007e*/ 	.short	(.L_8712 - .L_8711)


	//   ....[0]....
.L_8711:
        /*0080*/ 	.word	0x00000cc0


	//   ....[1]....
        /*0084*/ 	.word	0x00000d30


	//----- nvinfo : EIATTR_CRS_STACK_SIZE
	.align		4
.L_8712:
        /*0088*/ 	.byte	0x04, 0x1e
        /*008a*/ 	.short	(.L_8714 - .L_8713)
.L_8713:
        /*008c*/ 	.word	0x00000000


	//----- nvinfo : EIATTR_CBANK_PARAM_SIZE
	.align		4
.L_8714:
        /*0090*/ 	.byte	0x03, 0x19
        /*0092*/ 	.short	0x0030


	//----- nvinfo : EIATTR_PARAM_CBANK
	.align		4
        /*0094*/ 	.byte	0x04, 0x0a
        /*0096*/ 	.short	(.L_8716 - .L_8715)
	.align		4
.L_8715:
        /*0098*/ 	.word	index@(.nv.constant0._Z32massMatrixMultiplyConstantKernelILi2ELi5ELi5EEviPKdS1_S1_S1_Pd)
        /*009c*/ 	.short	0x0380
        /*009e*/ 	.short	0x0030


	//----- nvinfo : EIATTR_SW_WAR
	.align		4
.L_8716:
        /*00a0*/ 	.byte	0x04, 0x36
        /*00a2*/ 	.short	(.L_8718 - .L_8717)
.L_8717:
        /*00a4*/ 	.word	0x00000008
.L_8718:


//--------------------- .nv.info._Z32massMatrixMultiplyRegisterKernelILi2ELi5ELi5EEviPKdS1_S1_S1_Pd --------------------------
	.section	.nv.info._Z32massMatrixMultiplyRegisterKernelILi2ELi5ELi5EEviPKdS1_S1_S1_Pd,"",@"SHT_CUDA_INFO"
	.sectionflags	@""
	.align	4


	//----- nvinfo : EIATTR_CUDA_API_VERSION
	.align		4
        /*0000*/ 	.byte	0x04, 0x37
        /*0002*/ 	.short	(.L_8720 - .L_8719)
.L_8719:
        /*0004*/ 	.word	0x00000082


	//----- nvinfo : EIATTR_KPARAM_INFO
	.align		4
.L_8720:
        /*0008*/ 	.byte	0x04, 0x17
        /*000a*/ 	.short	(.L_8722 - .L_8721)
.L_8721:
        /*000c*/ 	.word	0x00000000
        /*0010*/ 	.short	0x0005
        /*0012*/ 	.short	0x0028
        /*0014*/ 	.byte	0x00, 0xf5, 0x21, 0x00


	//----- nvinfo : EIATTR_KPARAM_INFO
	.align		4
.L_8722:
        /*0018*/ 	.byte	0x04, 0x17
        /*001a*/ 	.short	(.L_8724 - .L_8723)
.L_8723:
        /*001c*/ 	.word	0x00000000
        /*0020*/ 	.short	0x0004
        /*0022*/ 	.short	0x0020
        /*0024*/ 	.byte	0x00, 0xf5, 0x21, 0x00


	//----- nvinfo : EIATTR_KPARAM_INFO
	.align		4
.L_8724:
        /*0028*/ 	.byte	0x04, 0x17
        /*002a*/ 	.short	(.L_8726 - .L_8725)
.L_8725:
        /*002c*/ 	.word	0x00000000
        /*0030*/ 	.short	0x0003
        /*0032*/ 	.short	0x0018
        /*0034*/ 	.byte	0x00, 0xf5, 0x21, 0x00


	//----- nvinfo : EIATTR_KPARAM_INFO
	.align		4
.L_8726:
        /*0038*/ 	.byte	0x04, 0x17
        /*003a*/ 	.short	(.L_8728 - .L_8727)
.L_8727:
        /*003c*/ 	.word	0x00000000
        /*0040*/ 	.short	0x0002
        /*0042*/ 	.short	0x0010
        /*0044*/ 	.byte	0x00, 0xf5, 0x21, 0x00


	//----- nvinfo : EIATTR_KPARAM_INFO
	.align		4
.L_8728:
        /*0048*/ 	.byte	0x04, 0x17
        /*004a*/ 	.short	(.L_8730 - .L_8729)
.L_8729:
        /*004c*/ 	.word	0x00000000
        /*0050*/ 	.short	0x0001
        /*0052*/ 	.short	0x0008
        /*0054*/ 	.byte	0x00, 0xf5, 0x21, 0x00


	//----- nvinfo : EIATTR_KPARAM_INFO
	.align		4
.L_8730:
        /*0058*/ 	.byte	0x04, 0x17
        /*005a*/ 	.short	(.L_8732 - .L_8731)
.L_8731:
        /*005c*/ 	.word	0x00000000
        /*0060*/ 	.short	0x0000
        /*0062*/ 	.short	0x0000
        /*0064*/ 	.byte	0x00, 0xf0, 0x11, 0x00


	//----- nvinfo : EIATTR_SPARSE_MMA_MASK
	.align		4
.L_8732:
        /*0068*/ 	.byte	0x03, 0x50
        /*006a*/ 	.short	0x0000


	//----- nvinfo : EIATTR_MAXREG_COUNT
	.align		4
        /*006c*/ 	.byte	0x03, 0x1b
        /*006e*/ 	.short	0x00ff


	//----- nvinfo : EIATTR_NUM_BARRIERS
	.align		4
        /*0070*/ 	.byte	0x02, 0x4c
        /*0072*/ 	.byte	0x01
	.zero		1


	//----- nvinfo : EIATTR_MERCURY_ISA_VERSION
	.align		4
        /*0074*/ 	.byte	0x03, 0x5f
        /*0076*/ 	.short	0x0101


	//----- nvinfo : EIATTR_VRC_CTA_INIT_COUNT
	.align		4
        /*0078*/ 	.byte	0x02, 0x4a
	.zero		1
	.zero		1


	//----- nvinfo : EIATTR_EXIT_INSTR_OFFSETS
	.align		4
        /*007c*/ 	.byte	0x04, 0x1c
        /*007e*/ 	.short	(.L_8734 - .L_8733)


	//   ....[0]....
.L_8733:
        /*0080*/ 	.word	0x00000e00


	//   ....[1]....
        /*0084*/ 	.word	0x00000e70


	//----- nvinfo : EIATTR_CRS_STACK_SIZE
	.align		4
.L_8734:
        /*0088*/ 	.byte	0x04, 0x1e
        /*008a*/ 	.short	(.L_8736 - .L_8735)
.L_8735:
        /*008c*/ 	.word	0x00000000


	//----- nvinfo : EIATTR_CBANK_PARAM_SIZE
	.align		4
.L_8736:
        /*0090*/ 	.byte	0x03, 0x19
        /*0092*/ 	.short	0x0030


	//----- nvinfo : EIATTR_PARAM_CBANK
	.align		4
        /*0094*/ 	.byte	0x04, 0x0a
        /*0096*/ 	.short	(.L_8738 - .L_8737)
	.align		4
.L_8737:
        /*0098*/ 	.word	index@(.nv.constant0._Z32massMatrixMultiplyRegisterKernelILi2ELi5ELi5EEviPKdS1_S1_S1_Pd)
        /*009c*/ 	.short	0x0380
        /*009e*/ 	.short	0x0030


	//----- nvinfo : EIATTR_SW_WAR
	.align		4
.L_8738:
        /*00a0*/ 	.byte	0x04, 0x36
        /*00a2*/ 	.short	(.L_8740 - .L_8739)
.L_8739:
        /*00a4*/ 	.word	0x00000008
.L_8740:


//--------------------- .nv.info._Z42massMatrixMultiplyMonolithicConstantKernelILi2ELi4ELi4EEviPKdS1_S1_S1_Pd --------------------------
	.section	.nv.info._Z42massMatrixMultiplyMonolithicConstantKernelILi2ELi4ELi4EEviPKdS1_S1_S1_Pd,"",@"SHT_CUDA_INFO"
	.sectionflags	@""
	.align	4


	//----- nvinfo : EIATTR_CUDA_API_VERSION
	.align		4
        /*0000*/ 	.byte	0x04, 0x37
        /*0002*/ 	.short	(.L_8742 - .L_8741)
.L_8741:
        /*0004*/ 	.word	0x00000082


	//----- nvinfo : EIATTR_KPARAM_INFO
	.align		4
.L_8742:
        /*0008*/ 	.byte	0x04, 0x17
        /*000a*/ 	.short	(.L_8744 - .L_8743)
.L_8743:
        /*000c*/ 	.word	0x00000000
        /*0010*/ 	.short	0x0005
        /*0012*/ 	.short	0x0028
        /*0014*/ 	.byte	0x00, 0xf5, 0x21, 0x00


	//----- nvinfo : EIATTR_KPARAM_INFO
	.align		4
.L_8744:
        /*0018*/ 	.byte	0x04, 0x17
        /*001a*/ 	.short	(.L_8746 - .L_8745)
.L_8745:
        /*001c*/ 	.word	0x00000000
        /*0020*/ 	.short	0x0004
        /*0022*/ 	.short	0x0020
        /*0024*/ 	.byte	0x00, 0xf5, 0x21, 0x00


	//----- nvinfo : EIATTR_KPARAM_INFO
	.align		4
.L_8746:
        /*0028*/ 	.byte	0x04, 0x17
        /*002a*/ 	.short	(.L_8748 - .L_8747)
.L_8747:
        /*002c*/ 	.word	0x00000000
        /*0030*/ 	.short	0x0003
        /*0032*/ 	.short	0x0018
        /*0034*/ 	.byte	0x00, 0xf5, 0x21, 0x00


	//----- nvinfo : EIATTR_KPARAM_INFO
	.align		4
.L_8748:
        /*0038*/ 	.byte	0x04, 0x17
        /*003a*/ 	.short	(.L_8750 - .L_8749)
.L_8749:
        /*003c*/ 	.word	0x00000000
        /*0040*/ 	.short	0x0002
        /*0042*/ 	.short	0x0010
        /*0044*/ 	.byte	0x00, 0xf5, 0x21, 0x00


	//----- nvinfo : EIATTR_KPARAM_INFO
	.align		4
.L_8750:
        /*0048*/ 	.byte	0x04, 0x17
        /*004a*/ 	.short	(.L_8752 - .L_8751)
.L_8751:
        /*004c*/ 	.word	0x00000000
        /*0050*/ 	.short	0x0001
        /*0052*/ 	.short	0x0008
        /*0054*/ 	.byte	0x00, 0xf5, 0x21, 0x00


	//----- nvinfo : EIATTR_KPARAM_INFO
	.align		4
.L_8752:
        /*0058*/ 	.byte	0x04, 0x17
        /*005a*/ 	.short	(.L_8754 - .L_8753)
.L_8753:
        /*005c*/ 	.word	0x00000000
        /*0060*/ 	.short	0x0000
        /*0062*/ 	.short	0x0000
        /*0064*/ 	.byte	0x00, 0xf0, 0x11, 0x00


	//----- nvinfo : EIATTR_SPARSE_MMA_MASK
	.align		4
.L_8754:
        /*0068*/ 	.byte	0x03, 0x50
        /*006a*/ 	.short	0x0000


	//----- nvinfo : EIATTR_MAXREG_COUNT
	.align		4
        /*006c*/ 	.byte	0x03, 0x1b
        /*006e*/ 	.short	0x00ff


	//----- nvinfo : EIATTR_NUM_BARRIERS
	.align		4
        /*0070*/ 	.byte	0x02, 0x4c
        /*0072*/ 	.byte	0x01
	.zero		1


	//----- nvinfo : EIATTR_MERCURY_ISA_VERSION
	.align		4
        /*0074*/ 	.byte	0x03, 0x5f
        /*0076*/ 	.short	0x0101


	//----- nvinfo : EIATTR_VRC_CTA_INIT_COUNT
	.align		4
        /*0078*/ 	.byte	0x02, 0x4a
	.zero		1
	.zero		1


	//----- nvinfo : EIATTR_EXIT_INSTR_OFFSETS
	.align		4
        /*007c*/ 	.byte	0x04, 0x1c
        /*007e*/ 	.short	(.L_8756 - .L_8755)


	//   ....[0]....
.L_8755:
        /*0080*/ 	.word	0x00000930


	//   ....[1]....
        /*0084*/ 	.word	0x000009a0


	//----- nvinfo : EIATTR_CRS_STACK_SIZE
	.align		4
.L_8756:
        /*0088*/ 	.byte	0x04, 0x1e
        /*008a*/ 	.short	(.L_8758 - .L_8757)
.L_8757:
        /*008c*/ 	.word	0x00000000


	//----- nvinfo : EIATTR_CBANK_PARAM_SIZE
	.align		4
.L_8758:
        /*0090*/ 	.byte	0x03, 0x19
        /*0092*/ 	.short	0x0030


	//----- nvinfo : EIATTR_PARAM_CBANK
	.align		4
        /*0094*/ 	.byte	0x04, 0x0a
        /*0096*/ 	.short	(.L_8760 - .L_8759)
	.align		4
.L_8759:
        /*0098*/ 	.word	index@(.nv.constant0._Z42massMatrixMultiplyMonolithicConstantKernelILi2ELi4ELi4EEviPKdS1_S1_S1_Pd)
        /*009c*/ 	.short	0x0380
        /*009e*/ 	.short	0x0030


	//----- nvinfo : EIATTR_SW_WAR
	.align		4
.L_8760:
        /*00a0*/ 	.byte	0x04, 0x36
        /*00a2*/ 	.short	(.L_8762 - .L_8761)
.L_8761:
        /*00a4*/ 	.word	0x00000008
.L_8762:


//--------------------- .nv.info._Z40massMatrixMultiplyMonolithicGlobalKernelILi2ELi4ELi4EEviPKdS1_S1_S1_Pd --------------------------
	.section	.nv.info._Z40massMatrixMultiplyMonolithicGlobalKernelILi2ELi4ELi4EEviPKdS1_S1_S1_Pd,"",@"SHT_CUDA_INFO"
	.sectionflags	@""
	.align	4


	//----- nvinfo : EIATTR_CUDA_API_VERSION
	.align		4
        /*0000*/ 	.byte	0x04, 0x37
        /*0002*/ 	.short	(.L_8764 - .L_8763)
.L_8763:
        /*0004*/ 	.word	0x00000082


	//----- nvinfo : EIATTR_KPARAM_INFO
	.align		4
.L_8764:
        /*0008*/ 	.byte	0x04, 0x17
        /*000a*/ 	.short	(.L_8766 - .L_8765)
.L_8765:
        /*000c*/ 	.word	0x00000000
        /*0010*/ 	.short	0x0005
        /*0012*/ 	.short	0x0028
        /*0014*/ 	.byte	0x00, 0xf5, 0x21, 0x00


	//----- nvinfo : EIATTR_KPARAM_INFO
	.align		4
.L_8766:
        /*0018*/ 	.byte	0x04, 0x17
        /*001a*/ 	.short	(.L_8768 - .L_8767)
.L_8767:
        /*001c*/ 	.word	0x00000000
        /*0020*/ 	.short	0x0004
        /*0022*/ 	.short	0x0020
        /*0024*/ 	.byte	0x00, 0xf5, 0x21, 0x00


	//----- nvinfo : EIATTR_KPARAM_INFO
	.align		4
.L_8768:
        /*0028*/ 	.byte	0x04, 0x17
        /*002a*/ 	.short	(.L_8770 - .L_8769)
.L_8769:
        /*002c*/ 	.word	0x00000000
        /*0030*/ 	.short	0x0003
        /*0032*/ 	.short	0x0018
        /*0034*/ 	.byte	0x00, 0xf5, 0x21, 0x00


	//----- nvinfo : EIATTR_KPARAM_INFO
	.align		4
.L_8770:
        /*0038*/ 	.byte	0x04, 0x17
        /*003a*/ 	.short	(.L_8772 - .L_8771)
.L_8771:
        /*003c*/ 	.word	0x00000000
        /*0040*/ 	.short	0x0002
        /*0042*/ 	.short	0x0010
        /*0044*/ 	.byte	0x00, 0xf5, 0x21, 0x00


	//----- nvinfo : EIATTR_KPARAM_INFO
	.align		4
.L_8772:
        /*0048*/ 	.byte	0x04, 0x17
        /*004a*/ 	.short	(.L_8774 - .L_8773)
.L_8773:
        /*004c*/ 	.word	0x00000000
        /*0050*/ 	.short	0x0001
        /*0052*/ 	.short	0x0008
        /*0054*/ 	.byte	0x00, 0xf5, 0x21, 0x00


	//----- nvinfo : EIATTR_KPARAM_INFO
	.align		4
.L_8774:
        /*0058*/ 	.byte	0x04, 0x17
        /*005a*/ 	.short	(.L_8776 - .L_8775)
.L_8775:
        /*005c*/ 	.word	0x00000000
        /*0060*/ 	.short	0x0000
        /*0062*/ 	.short	0x0000
        /*0064*/ 	.byte	0x00, 0xf0, 0x11, 0x00


	//----- nvinfo : EIATTR_SPARSE_MMA_MASK
	.align		4
.L_8776:
        /*0068*/ 	.byte	0x03, 0x50
        /*006a*/ 	.short	0x0000


	//----- nvinfo : EIATTR_MAXREG_COUNT
	.align		4
        /*006c*/ 	.byte	0x03, 0x1b
        /*006e*/ 	.short	0x00ff


	//----- nvinfo : EIATTR_NUM_BARRIERS
	.align		4
        /*0070*/ 	.byte	0x02, 0x4c
        /*0072*/ 	.byte	0x01
	.zero		1


	//----- nvinfo : EIATTR_MERCURY_ISA_VERSION
	.align		4
        /*0074*/ 	.byte	0x03, 0x5f
        /*0076*/ 	.short	0x0101


	//----- nvinfo : EIATTR_VRC_CTA_INIT_COUNT
	.align		4
        /*0078*/ 	.byte	0x02, 0x4a
	.zero		1
	.zero		1


	//----- nvinfo : EIATTR_EXIT_INSTR_OFFSETS
	.align		4
        /*007c*/ 	.byte	0x04, 0x1c
        /*007e*/ 	.short	(.L_8778 - .L_8777)


	//   ....[0]....
.L_8777:
        /*0080*/ 	.word	0x00000a40


	//   ....[1]....
        /*0084*/ 	.word	0x00000ab0


	//----- nvinfo : EIATTR_CRS_STACK_SIZE
	.align		4
.L_8778:
        /*0088*/ 	.byte	0x04, 0x1e
        /*008a*/ 	.short	(.L_8780 - .L_8779)
.L_8779:
        /*008c*/ 	.word	0x00000000


	//----- nvinfo : EIATTR_CBANK_PARAM_SIZE
	.align		4
.L_8780:
        /*0090*/ 	.byte	0x03, 0x19
        /*0092*/ 	.short	0x0030


	//----- nvinfo : EIATTR_PARAM_CBANK
	.align		4
        /*0094*/ 	.byte	0x04, 0x0a
        /*0096*/ 	.short	(.L_8782 - .L_8781)
	.align		4
.L_8781:
        /*0098*/ 	.word	index@(.nv.constant0._Z40massMatrixMultiplyMonolithicGlobalKernelILi2ELi4ELi4EEviPKdS1_S1_S1_Pd)
        /*009c*/ 	.short	0x0380
        /*009e*/ 	.short	0x0030


	//----- nvinfo : EIATTR_SW_WAR
	.align		4
.L_8782:
        /*00a0*/ 	.byte	0x04, 0x36
        /*00a2*/ 	.short	(.L_8784 - .L_8783)
.L_8783:
        /*00a4*/ 	.word	0x00000008
.L_8784:


//--------------------- .nv.info._Z30massMatrixMultiplyGlobalKernelILi2ELi4ELi4EEviPKdS1_S1_S1_Pd --------------------------
	.section	.nv.info._Z30massMatrixMultiplyGlobalKernelILi2ELi4ELi4EEviPKdS1_S1_S1_Pd,"",@"SHT_CUDA_INFO"
	.sectionflags	@""
	.align	4


	//----- nvinfo : EIATTR_CUDA_API_VERSION
	.align		4
        /*0000*/ 	.byte	0x04, 0x37
        /*0002*/ 	.short	(.L_8786 - .L_8785)
.L_8785:
        /*0004*/ 	.word	0x00000082


	//----- nvinfo : EIATTR_KPARAM_INFO
	.align		4
.L_8786:
        /*0008*/ 	.byte	0x04, 0x17
        /*000a*/ 	.short	(.L_8788 - .L_8787)
.L_8787:
        /*000c*/ 	.word	0x00000000
        /*0010*/ 	.short	0x0005
        /*0012*/ 	.short	0x0028
        /*0014*/ 	.byte	0x00, 0xf5, 0x21, 0x00


	//----- nvinfo : EIATTR_KPARAM_INFO
	.align		4
.L_8788:
        /*0018*/ 	.byte	0x04, 0x17
        /*001a*/ 	.short	(.L_8790 - .L_8789)
.L_8789:
        /*001c*/ 	.word	0x00000000
        /*0020*/ 	.short	0x0004
        /*0022*/ 	.short	0x0020
        /*0024*/ 	.byte	0x00, 0xf5, 0x21, 0x00


	//----- nvinfo : EIATTR_KPARAM_INFO
	.align		4
.L_8790:
        /*0028*/ 	.byte	0x04, 0x17
        /*002a*/ 	.short	(.L_8792 - .L_8791)
.L_8791:
        /*002c*/ 	.word	0x00000000
        /*0030*/ 	.short	0x0003
        /*0032*/ 	.short	0x0018
        /*0034*/ 	.byte	0x00, 0xf5, 0x21, 0x00


	//----- nvinfo : EIATTR_KPARAM_INFO
	.align		4
.L_8792:
        /*0038*/ 	.byte	0x04, 0x17
        /*003a*/ 	.short	(.L_8794 - .L_8793)
.L_8793:
        /*003c*/ 	.word	0x00000000
        /*0040*/ 	.short	0x0002
        /*0042*/ 	.short	0x0010
        /*0044*/ 	.byte	0x00, 0xf5, 0x21, 0x00


	//----- nvinfo : EIATTR_KPARAM_INFO
	.align		4
.L_8794:
        /*0048*/ 	.byte	0x04, 0x17
        /*004a*/ 	.short	(.L_8796 - .L_8795)
.L_8795:
        /*004c*/ 	.word	0x00000000
        /*0050*/ 	.short	0x0001
        /*0052*/ 	.short	0x0008
        /*0054*/ 	.byte	0x00, 0xf5, 0x21, 0x00


	//----- nvinfo : EIATTR_KPARAM_INFO
	.align		4
.L_8796:
        /*0058*/ 	.byte	0x04, 0x17
        /*005a*/ 	.short	(.L_8798 - .L_8797)
.L_8797:
        /*005c*/ 	.word	0x00000000
        /*0060*/ 	.short	0x0000
        /*0062*/ 	.short	0x0000
        /*0064*/ 	.byte	0x00, 0xf0, 0x11, 0x00


	//----- nvinfo : EIATTR_SPARSE_MMA_MASK
	.align		4
.L_8798:
        /*0068*/ 	.byte	0x03, 0x50
        /*006a*/ 	.short	0x0000


	//----- nvinfo : EIATTR_MAXREG_COUNT
	.align		4
        /*006c*/ 	.byte	0x03, 0x1b
        /*006e*/ 	.short	0x00ff


	//----- nvinfo : EIATTR_NUM_BARRIERS
	.align		4
        /*0070*/ 	.byte	0x02, 0x4c
        /*0072*/ 	.byte	0x01
	.zero		1


	//----- nvinfo : EIATTR_MERCURY_ISA_VERSION
	.align		4
        /*0074*/ 	.byte	0x03, 0x5f
        /*0076*/ 	.short	0x0101


	//----- nvinfo : EIATTR_VRC_CTA_INIT_COUNT
	.align		4
        /*0078*/ 	.byte	0x02, 0x4a
	.zero		1
	.zero		1


	//----- nvinfo : EIATTR_EXIT_INSTR_OFFSETS
	.align		4
        /*007c*/ 	.byte	0x04, 0x1c
        /*007e*/ 	.short	(.L_8800 - .L_8799)


	//   ....[0]....
.L_8799:
        /*0080*/ 	.word	0x00000af0


	//   ....[1]....
        /*0084*/ 	.word	0x00000b60


	//----- nvinfo : EIATTR_CRS_STACK_SIZE
	.align		4
.L_8800:
        /*0088*/ 	.byte	0x04, 0x1e
        /*008a*/ 	.short	(.L_8802 - .L_8801)
.L_8801:
        /*008c*/ 	.word	0x00000000


	//----- nvinfo : EIATTR_CBANK_PARAM_SIZE
	.align		4
.L_8802:
        /*0090*/ 	.byte	0x03, 0x19
        /*0092*/ 	.short	0x0030


	//----- nvinfo : EIATTR_PARAM_CBANK
	.align		4
        /*0094*/ 	.byte	0x04, 0x0a
        /*0096*/ 	.short	(.L_8804 - .L_8803)
	.align		4
.L_8803:
        /*0098*/ 	.word	index@(.nv.constant0._Z30massMatrixMultiplyGlobalKernelILi2ELi4ELi4EEviPKdS1_S1_S1_Pd)
        /*009c*/ 	.short	0x0380
        /*009e*/ 	.short	0x0030


	//----- nvinfo : EIATTR_SW_WAR
	.align		4
.L_8804:
        /*00a0*/ 	.byte	0x04, 0x36
        /*00a2*/ 	.short	(.L_8806 - .L_8805)
.L_8805:
        /*00a4*/ 	.word	0x00000008
.L_8806:


//--------------------- .nv.info._Z30massMatrixMultiplySharedKernelILi2ELi4ELi4EEviPKdS1_S1_S1_Pd --------------------------
	.section	.nv.info._Z30massMatrixMultiplySharedKernelILi2ELi4ELi4EEviPKdS1_S1_S1_Pd,"",@"SHT_CUDA_INFO"
	.sectionflags	@""
	.align	4


	//----- nvinfo : EIATTR_CUDA_API_VERSION
	.align		4
        /*0000*/ 	.byte	0x04, 0x37
        /*0002*/ 	.short	(.L_8808 - .L_8807)
.L_8807:
        /*0004*/ 	.word	0x00000082


	//----- nvinfo : EIATTR_KPARAM_INFO
	.align		4
.L_8808:
        /*0008*/ 	.byte	0x04, 0x17
        /*000a*/ 	.short	(.L_8810 - .L_8809)
.L_8809:
        /*000c*/ 	.word	0x00000000
        /*0010*/ 	.short	0x0005
        /*0012*/ 	.short	0x0028
        /*0014*/ 	.byte	0x00, 0xf5, 0x21, 0x00


	//----- nvinfo : EIATTR_KPARAM_INFO
	.align		4
.L_8810:
        /*0018*/ 	.byte	0x04, 0x17
        /*001a*/ 	.short	(.L_8812 - .L_8811)
.L_8811:
        /*001c*/ 	.word	0x00000000
        /*0020*/ 	.short	0x0004
        /*0022*/ 	.short	0x0020
        /*0024*/ 	.byte	0x00, 0xf5, 0x21, 0x00


	//----- nvinfo : EIATTR_KPARAM_INFO
	.align		4
.L_8812:
        /*0028*/ 	.byte	0x04, 0x17
        /*002a*/ 	.short	(.L_8814 - .L_8813)
.L_8813:
        /*002c*/ 	.word	0x00000000
        /*0030*/ 	.short	0x0003
        /*0032*/ 	.short	0x0018
        /*0034*/ 	.byte	0x00, 0xf5, 0x21, 0x00


	//----- nvinfo : EIATTR_KPARAM_INFO
	.align		4
.L_8814:
        /*0038*/ 	.byte	0x04, 0x17
        /*003a*/ 	.short	(.L_8816 - .L_8815)
.L_8815:
        /*003c*/ 	.word	0x00000000
        /*0040*/ 	.short	0x0002
        /*0042*/ 	.short	0x0010
        /*0044*/ 	.byte	0x00, 0xf5, 0x21, 0x00


	//----- nvinfo : EIATTR_KPARAM_INFO
	.align		4
.L_8816:
        /*0048*/ 	.byte	0x04, 0x17
        /*004a*/ 	.short	(.L_8818 - .L_8817)
.L_8817:
        /*004c*/ 	.word	0x00000000
        /*0050*/ 	.short	0x0001
        /*0052*/ 	.short	0x0008
        /*0054*/ 	.byte	0x00, 0xf5, 0x21, 0x00


	//----- nvinfo : EIATTR_KPARAM_INFO
	.align		4
.L_8818:
        /*0058*/ 	.byte	0x04, 0x17
        /*005a*/ 	.short	(.L_8820 - .L_8819)
.L_8819:
        /*005c*/ 	.word	0x00000000
        /*0060*/ 	.short	0x0000
        /*0062*/ 	.short	0x0000
        /*0064*/ 	.byte	0x00, 0xf0, 0x11, 0x00


	//----- nvinfo : EIATTR_SPARSE_MMA_MASK
	.align		4
.L_8820:
        /*0068*/ 	.byte	0x03, 0x50
        /*006a*/ 	.short	0x0000


	//----- nvinfo : EIATTR_MAXREG_COUNT
	.align		4
        /*006c*/ 	.byte	0x03, 0x1b
        /*006e*/ 	.short	0x00ff


	//----- nvinfo : EIATTR_NUM_BARRIERS
	.align		4
        /*0070*/ 	.byte	0x02, 0x4c
        /*0072*/ 	.byte	0x01
	.zero		1


	//----- nvinfo : EIATTR_MERCURY_ISA_VERSION
	.align		4
        /*0074*/ 	.byte	0x03, 0x5f
        /*0076*/ 	.short	0x0101


	//----- nvinfo : EIATTR_VRC_CTA_INIT_COUNT
	.align		4
        /*0078*/ 	.byte	0x02, 0x4a
	.zero		1
	.zero		1


	//----- nvinfo : EIATTR_EXIT_INSTR_OFFSETS
	.align		4
        /*007c*/ 	.byte	0x04, 0x1c
        /*007e*/ 	.short	(.L_8822 - .L_8821)


	//   ....[0]....
.L_8821:
        /*0080*/ 	.word	0x00000b20


	//   ....[1]....
        /*0084*/ 	.word	0x00000b90


	//----- nvinfo : EIATTR_CRS_STACK_SIZE
	.align		4
.L_8822:
        /*0088*/ 	.byte	0x04, 0x1e
        /*008a*/ 	.short	(.L_8824 - .L_8823)
.L_8823:
        /*008c*/ 	.word	0x00000000


	//----- nvinfo : EIATTR_CBANK_PARAM_SIZE
	.align		4
.L_8824:
        /*0090*/ 	.byte	0x03, 0x19
        /*0092*/ 	.short	0x0030


	//----- nvinfo : EIATTR_PARAM_CBANK
	.align		4
        /*0094*/ 	.byte	0x04, 0x0a
        /*0096*/ 	.short	(.L_8826 - .L_8825)
	.align		4
.L_8825:
        /*0098*/ 	.word	index@(.nv.constant0._Z30massMatrixMultiplySharedKernelILi2ELi4ELi4EEviPKdS1_S1_S1_Pd)
        /*009c*/ 	.short	0x0380
        /*009e*/ 	.short	0x0030


	//----- nvinfo : EIATTR_SW_WAR
	.align		4
.L_8826:
        /*00a0*/ 	.byte	0x04, 0x36
        /*00a2*/ 	.short	(.L_8828 - .L_8827)
.L_8827:
        /*00a4*/ 	.word	0x00000008
.L_8828:


//--------------------- .nv.info._Z32massMatrixMultiplyConstantKernelILi2ELi4ELi4EEviPKdS1_S1_S1_Pd --------------------------
	.section	.nv.info._Z32massMatrixMultiplyConstantKernelILi2ELi4ELi4EEviPKdS1_S1_S1_Pd,"",@"SHT_CUDA_INFO"
	.sectionflags	@""
	.align	4


	//----- nvinfo : EIATTR_CUDA_API_VERSION
	.align		4
        /*0000*/ 	.byte	0x04, 0x37
        /*0002*/ 	.short	(.L_8830 - .L_8829)
.L_8829:
        /*0004*/ 	.word	0x00000082


	//----- nvinfo : EIATTR_KPARAM_INFO
	.align		4
.L_8830:
        /*0008*/ 	.byte	0x04, 0x17
        /*000a*/ 	.short	(.L_8832 - .L_8831)
.L_8831:
        /*000c*/ 	.word	0x00000000
        /*0010*/ 	.short	0x0005
        /*0012*/ 	.short	0x0028
        /*0014*/ 	.byte	0x00, 0xf5, 0x21, 0x00


	//----- nvinfo : EIATTR_KPARAM_INFO
	.align		4
.L_8832:
        /*0018*/ 	.byte	0x04, 0x17
        /*001a*/ 	.short	(.L_8834 - .L_8833)
.L_8833:
        /*001c*/ 	.word	0x00000000
        /*0020*/ 	.short	0x0004
        /*0022*/ 	.short	0x0020
        /*0024*/ 	.byte	0x00, 0xf5, 0x21, 0x00


	//----- nvinfo : EIATTR_KPARAM_INFO
	.align		4
.L_8834:
        /*0028*/ 	.byte	0x04, 0x17
        /*002a*/ 	.short	(.L_8836 - .L_8835)
.L_8835:
        /*002c*/ 	.word	0x00000000
        /*0030*/ 	.short	0x0003
        /*0032*/ 	.short	0x0018
        /*0034*/ 	.byte	0x00, 0xf5, 0x21, 0x00


	//----- nvinfo : EIATTR_KPARAM_INFO
	.align		4
.L_8836:
        /*0038*/ 	.byte	0x04, 0x17
        /*003a*/ 	.short	(.L_8838 - .L_8837)
.L_8837:
        /*003c*/ 	.word	0x00000000
        /*0040*/ 	.short	0x0002
        /*0042*/ 	.short	0x0010
        /*0044*/ 	.byte	0x00, 0xf5, 0x21, 0x00


	//----- nvinfo : EIATTR_KPARAM_INFO
	.align		4
.L_8838:
        /*0048*/ 	.byte	0x04, 0x17
        /*004a*/ 	.short	(.L_8840 - .L_8839)
.L_8839:
        /*004c*/ 	.word	0x00000000
        /*0050*/ 	.short	0x0001
        /*0052*/ 	.short	0x0008
        /*0054*/ 	.byte	0x00, 0xf5, 0x21, 0x00


	//----- nvinfo : EIATTR_KPARAM_INFO
	.align		4
.L_8840:
        /*0058*/ 	.byte	0x04, 0x17
        /*005a*/ 	.short	(.L_8842 - .L_8841)
.L_8841:
        /*005c*/ 	.word	0x00000000
        /*0060*/ 	.short	0x0000
        /*0062*/ 	.short	0x0000
        /*0064*/ 	.byte	0x00, 0xf0, 0x11, 0x00


	//----- nvinfo : EIATTR_SPARSE_MMA_MASK
	.align		4
.L_8842:
        /*0068*/ 	.byte	0x03, 0x50
        /*006a*/ 	.short	0x0000


	//----- nvinfo : EIATTR_MAXREG_COUNT
	.align		4
        /*006c*/ 	.byte	0x03, 0x1b
        /*006e*/ 	.short	0x00ff


	//----- nvinfo : EIATTR_NUM_BARRIERS
	.align		4
        /*0070*/ 	.byte	0x02, 0x4c
        /*0072*/ 	.byte	0x01
	.zero		1


	//----- nvinfo : EIATTR_MERCURY_ISA_VERSION
	.align		4
        /*0074*/ 	.byte	0x03, 0x5f
        /*0076*/ 	.short	0x0101


	//----- nvinfo : EIATTR_VRC_CTA_INIT_COUNT
	.align		4
        /*0078*/ 	.byte	0x02, 0x4a
	.zero		1
	.zero		1


	//----- nvinfo : EIATTR_EXIT_INSTR_OFFSETS
	.align		4
        /*007c*/ 	.byte	0x04, 0x1c
        /*007e*/ 	.short	(.L_8844 - .L_8843)


	//   ....[0]....
.L_8843:
        /*0080*/ 	.word	0x00000a10


	//   ....[1]....
        /*0084*/ 	.word	0x00000a80


	//----- nvinfo : EIATTR_CRS_STACK_SIZE
	.align		4
.L_8844:
        /*0088*/ 	.byte	0x04, 0x1e
        /*008a*/ 	.short	(.L_8846 - .L_8845)
.L_8845:
        /*008c*/ 	.word	0x00000000


	//----- nvinfo : EIATTR_CBANK_PARAM_SIZE
	.align		4
.L_8846:
        /*0090*/ 	.byte	0x03, 0x19
        /*0092*/ 	.short	0x0030


	//----- nvinfo : EIATTR_PARAM_CBANK
	.align		4
        /*0094*/ 	.byte	0x04, 0x0a
        /*0096*/ 	.short	(.L_8848 - .L_8847)
	.align		4
.L_8847:
        /*0098*/ 	.word	index@(.nv.constant0._Z32massMatrixMultiplyConstantKernelILi2ELi4ELi4EEviPKdS1_S1_S1_Pd)
        /*009c*/ 	.short	0x0380
        /*009e*/ 	.short	0x0030


	//----- nvinfo : EIATTR_SW_WAR
	.align		4
.L_8848:
        /*00a0*/ 	.byte	0x04, 0x36
        /*00a2*/ 	.short	(.L_8850 - .L_8849)
.L_8849:
        /*00a4*/ 	.word	0x00000008
.L_8850:


//--------------------- .nv.info._Z32massMatrixMultiplyRegisterKernelILi2ELi4ELi4EEviPKdS1_S1_S1_Pd --------------------------
	.section	.nv.info._Z32massMatrixMultiplyRegisterKernelILi2ELi4ELi4EEviPKdS1_S1_S1_Pd,"",@"SHT_CUDA_INFO"
	.sectionflags	@""
	.align	4


	//----- nvinfo : EIATTR_CUDA_API_VERSION
	.align		4
        /*0000*/ 	.byte	0x04, 0x37
        /*0002*/ 	.short	(.L_8852 - .L_8851)
.L_8851:
        /*0004*/ 	.word	0x00000082


	//----- nvinfo : EIATTR_KPARAM_INFO
	.align		4
.L_8852:
        /*0008*/ 	.byte	0x04, 0x17
        /*000a*/ 	.short	(.L_8854 - .L_8853)
.L_8853:
        /*000c*/ 	.word	0x00000000
        /*0010*/ 	.short	0x0005
        /*0012*/ 	.short	0x0028
        /*0014*/ 	.byte	0x00, 0xf5, 0x21, 0x00


	//----- nvinfo : EIATTR_KPARAM_INFO
	.align		4
.L_8854:
        /*0018*/ 	.byte	0x04, 0x17
        /*001a*/ 	.short	(.L_8856 - .L_8855)
.L_8855:
        /*001c*/ 	.word	0x00000000
        /*0020*/ 	.short	0x0004
        /*0022*/ 	.short	0x0020
        /*0024*/ 	.byte	0x00, 0xf5, 0x21, 0x00


	//----- nvinfo : EIATTR_KPARAM_INFO
	.align		4
.L_8856:
        /*0028*/ 	.byte	0x04, 0x17
        /*002a*/ 	.short	(.L_8858 - .L_8857)
.L_8857:
        /*002c*/ 	.word	0x00000000
        /*0030*/ 	.short	0x0003
        /*0032*/ 	.short	0x0018
        /*0034*/ 	.byte	0x00, 0xf5, 0x21, 0x00


	//----- nvinfo : EIATTR_KPARAM_INFO
	.align		4
.L_8858:
        /*0038*/ 	.byte	0x04, 0x17
        /*003a*/ 	.short	(.L_8860 - .L_8859)
.L_8859:
        /*003c*/ 	.word	0x00000000
        /*0040*/ 	.short	0x0002
        /*0042*/ 	.short	0x0010
        /*0044*/ 	.byte	0x00, 0xf5, 0x21, 0x00


	//----- nvinfo : EIATTR_KPARAM_INFO
	.align		4
.L_8860:
        /*0048*/ 	.byte	0x04, 0x17
        /*004a*/ 	.short	(.L_8862 - .L_8861)
.L_8861:
        /*004c*/ 	.word	0x00000000
        /*0050*/ 	.short	0x0001
        /*0052*/ 	.short	0x0008
        /*0054*/ 	.byte	0x00, 0xf5, 0x21, 0x00


	//----- nvinfo : EIATTR_KPARAM_INFO
	.align		4
.L_8862:
        /*0058*/ 	.byte	0x04, 0x17
        /*005a*/ 	.short	(.L_8864 - .L_8863)
.L_8863:
        /*005c*/ 	.word	0x00000000
        /*0060*/ 	.short	0x0000
        /*0062*/ 	.short	0x0000
        /*0064*/ 	.byte	0x00, 0xf0, 0x11, 0x00


	//----- nvinfo : EIATTR_SPARSE_MMA_MASK
	.align		4
.L_8864:
        /*0068*/ 	.byte	0x03, 0x50
        /*006a*/ 	.short	0x0000


	//----- nvinfo : EIATTR_MAXREG_COUNT
	.align		4
        /*006c*/ 	.byte	0x03, 0x1b
        /*006e*/ 	.short	0x00ff


	//----- nvinfo : EIATTR_NUM_BARRIERS
	.align		4
        /*0070*/ 	.byte	0x02, 0x4c
        /*0072*/ 	.byte	0x01
	.zero		1


	//----- nvinfo : EIATTR_MERCURY_ISA_VERSION
	.align		4
        /*0074*/ 	.byte	0x03, 0x5f
        /*0076*/ 	.short	0x0101


	//----- nvinfo : EIATTR_VRC_CTA_INIT_COUNT
	.align		4
        /*0078*/ 	.byte	0x02, 0x4a
	.zero		1
	.zero		1


	//----- nvinfo : EIATTR_EXIT_INSTR_OFFSETS
	.align		4
        /*007c*/ 	.byte	0x04, 0x1c
        /*007e*/ 	.short	(.L_8866 - .L_8865)


	//   ....[0]....
.L_8865:
        /*0080*/ 	.word	0x00000b20


	//   ....[1]....
        /*0084*/ 	.word	0x00000b90


	//----- nvinfo : EIATTR_CRS_STACK_SIZE
	.align		4
.L_8866:
        /*0088*/ 	.byte	0x04, 0x1e
        /*008a*/ 	.short	(.L_8868 - .L_8867)
.L_8867:
        /*008c*/ 	.word	0x00000000


	//----- nvinfo : EIATTR_CBANK_PARAM_SIZE
	.align		4
.L_8868:
        /*0090*/ 	.byte	0x03, 0x19
        /*0092*/ 	.short	0x0030


	//----- nvinfo : EIATTR_PARAM_CBANK
	.align		4
        /*0094*/ 	.byte	0x04, 0x0a
        /*0096*/ 	.short	(.L_8870 - .L_8869)
	.align		4
.L_8869:
        /*0098*/ 	.word	index@(.nv.constant0._Z32massMatrixMultiplyRegisterKernelILi2ELi4ELi4EEviPKdS1_S1_S1_Pd)
        /*009c*/ 	.short	0x0380
        /*009e*/ 	.short	0x0030


	//----- nvinfo : EIATTR_SW_WAR
	.align		4
.L_8870:
        /*00a0*/ 	.byte	0x04, 0x36
        /*00a2*/ 	.short	(.L_8872 - .L_8871)
.L_8871:
        /*00a4*/ 	.word	0x00000008
.L_8872:


//--------------------- .nv.info._Z42massMatrixMultiplyMonolithicConstantKernelILi2ELi3ELi7EEviPKdS1_S1_S1_Pd --------------------------
	.section	.nv.info._Z42massMatrixMultiplyMonolithicConstantKernelILi2ELi3ELi7EEviPKdS1_S1_S1_Pd,"",@"SHT_CUDA_INFO"
	.sectionflags	@""
	.align	4


	//----- nvinfo : EIATTR_CUDA_API_VERSION
	.align		4
        /*0000*/ 	.byte	0x04, 0x37
        /*0002*/ 	.short	(.L_8874 - .L_8873)
.L_8873:
        /*0004*/ 	.word	0x00000082


	//----- nvinfo : EIATTR_KPARAM_INFO
	.align		4
.L_8874:
        /*0008*/ 	.byte	0x04, 0x17
        /*000a*/ 	.short	(.L_8876 - .L_8875)
.L_8875:
        /*000c*/ 	.word	0x00000000
        /*0010*/ 	.short	0x0005
        /*0012*/ 	.short	0x0028
        /*0014*/ 	.byte	0x00, 0xf5, 0x21, 0x00


	//----- nvinfo : EIATTR_KPARAM_INFO
	.align		4
.L_8876:
        /*0018*/ 	.byte	0x04, 0x17
        /*001a*/ 	.short	(.L_8878 - .L_8877)
.L_8877:
        /*001c*/ 	.word	0x00000000
        /*0020*/ 	.short	0x0004
        /*0022*/ 	.short	0x0020
        /*0024*/ 	.byte	0x00, 0xf5, 0x21, 0x00


	//----- nvinfo : EIATTR_KPARAM_INFO
	.align		4
.L_8878:
        /*0028*/ 	.byte	0x04, 0x17
        /*002a*/ 	.short	(.L_8880 - .L_8879)
.L_8879:
        /*002c*/ 	.word	0x00000000
        /*0030*/ 	.short	0x0003
        /*0032*/ 	.short	0x0018
        /*0034*/ 	.byte	0x00, 0xf5, 0x21, 0x00


	//----- nvinfo : EIATTR_KPARAM_INFO
	.align		4
.L_8880:
        /*0038*/ 	.byte	0x04, 0x17
        /*003a*/ 	.short	(.L_8882 - .L_8881)
.L_8881:
        /*003c*/ 	.word	0x00000000
        /*0040*/ 	.short	0x0002
        /*0042*/ 	.short	0x0010
        /*0044*/ 	.byte	0x00, 0xf5, 0x21, 0x00


	//----- nvinfo : EIATTR_KPARAM_INFO
	.align		4
.L_8882:
        /*0048*/ 	.byte	0x04, 0x17
        /*004a*/ 	.short	(.L_8884 - .L_8883)
.L_8883:
        /*004c*/ 	.word	0x00000000
        /*0050*/ 	.short	0x0001
        /*0052*/ 	.short	0x0008
        /*0054*/ 	.byte	0x00, 0xf5, 0x21, 0x00


	//----- nvinfo : EIATTR_KPARAM_INFO
	.align		4
.L_8884:
        /*0058*/ 	.byte	0x04, 0x17
        /*005a*/ 	.short	(.L_8886 - .L_8885)
.L_8885:
        /*005c*/ 	.word	0x00000000
        /*0060*/ 	.short	0x0000
        /*0062*/ 	.short	0x0000
        /*0064*/ 	.byte	0x00, 0xf0, 0x11, 0x00


	//----- nvinfo : EIATTR_SPARSE_MMA_MASK
	.align		4
.L_8886:
        /*0068*/ 	.byte	0x03, 0x50
        /*006a*/ 	.short	0x0000


	//----- nvinfo : EIATTR_MAXREG_COUNT
	.align		4
        /*006c*/ 	.byte	0x03, 0x1b
        /*006e*/ 	.short	0x00ff


	//----- nvinfo : EIATTR_NUM_BARRIERS
	.align		4
        /*0070*/ 	.byte	0x02, 0x4c
        /*0072*/ 	.byte	0x01
	.zero		1


	//----- nvinfo : EIATTR_MERCURY_ISA_VERSION
	.align		4
        /*0074*/ 	.byte	0x03, 0x5f
        /*0076*/ 	.short	0x0101


	//----- nvinfo : EIATTR_VRC_CTA_INIT_COUNT
	.align		4
        /*0078*/ 	.byte	0x02, 0x4a
	.zero		1
	.zero		1


	//----- nvinfo : EIATTR_EXIT_INSTR_OFFSETS
	.align		4
        /*007c*/ 	.byte	0x04, 0x1c
        /*007e*/ 	.short	(.L_8888 - .L_8887)


	//   ....[0]....
.L_8887:
        /*0080*/ 	.word	0x000008c0


	//   ....[1]....
        /*0084*/ 	.word	0x00000930


	//----- nvinfo : EIATTR_CRS_STACK_SIZE
	.align		4
.L_8888:
        /*0088*/ 	.byte	0x04, 0x1e
        /*008a*/ 	.short	(.L_8890 - .L_8889)
.L_8889:
        /*008c*/ 	.word	0x00000000


	//----- nvinfo : EIATTR_CBANK_PARAM_SIZE
	.align		4
.L_8890:
        /*0090*/ 	.byte	0x03, 0x19
        /*0092*/ 	.short	0x0030


	//----- nvinfo : EIATTR_PARAM_CBANK
	.align		4
        /*0094*/ 	.byte	0x04, 0x0a
        /*0096*/ 	.short	(.L_8892 - .L_8891)
	.align		4
.L_8891:
        /*0098*/ 	.word	index@(.nv.constant0._Z42massMatrixMultiplyMonolithicConstantKernelILi2ELi3ELi7EEviPKdS1_S1_S1_Pd)
        /*009c*/ 	.short	0x0380
        /*009e*/ 	.short	0x0030


	//----- nvinfo : EIATTR_SW_WAR
	.align		4
.L_8892:
        /*00a0*/ 	.byte	0x04, 0x36
        /*00a2*/ 	.short	(.L_8894 - .L_8893)
.L_8893:
        /*00a4*/ 	.word	0x00000008
.L_8894:


//--------------------- .nv.info._Z40massMatrixMultiplyMonolithicGlobalKernelILi2ELi3ELi7EEviPKdS1_S1_S1_Pd --------------------------
	.section	.nv.info._Z40massMatrixMultiplyMonolithicGlobalKernelILi2ELi3ELi7EEviPKdS1_S1_S1_Pd,"",@"SHT_CUDA_INFO"
	.sectionflags	@""
	.align	4


	//----- nvinfo : EIATTR_CUDA_API_VERSION
	.align		4
        /*0000*/ 	.byte	0x04, 0x37
        /*0002*/ 	.short	(.L_8896 - .L_8895)
.L_8895:
        /*0004*/ 	.word	0x00000082


	//----- nvinfo : EIATTR_KPARAM_INFO
	.align		4
.L_8896:
        /*0008*/ 	.byte	0x04, 0x17
        /*000a*/ 	.short	(.L_8898 - .L_8897)
.L_8897:
        /*000c*/ 	.word	0x00000000
        /*0010*/ 	.short	0x0005
        /*0012*/ 	.short	0x0028
        /*0014*/ 	.byte	0x00, 0xf5, 0x21, 0x00


	//----- nvinfo : EIATTR_KPARAM_INFO
	.align		4
.L_8898:
        /*0018*/ 	.byte	0x04, 0x17
        /*001a*/ 	.short	(.L_8900 - .L_8899)
.L_8899:
        /*001c*/ 	.word	0x00000000
        /*0020*/ 	.short	0x0004
        /*0022*/ 	.short	0x0020
        /*0024*/ 	.byte	0x00, 0xf5, 0x21, 0x00


	//----- nvinfo : EIATTR_KPARAM_INFO
	.align		4
.L_8900:
        /*0028*/ 	.byte	0x04, 0x17
        /*002a*/ 	.short	(.L_8902 - .L_8901)
.L_8901:
        /*002c*/ 	.word	0x00000000
        /*0030*/ 	.short	0x0003
        /*0032*/ 	.short	0x0018
        /*0034*/ 	.byte	0x00, 0xf5, 0x21, 0x00


	//----- nvinfo : EIATTR_KPARAM_INFO
	.align		4
.L_8902:
        /*0038*/ 	.byte	0x04, 0x17
        /*003a*/ 	.short	(.L_8904 - .L_8903)
.L_8903:
        /*003c*/ 	.word	0x00000000
        /*0040*/ 	.short	0x0002
        /*0042*/ 	.short	0x0010
        /*0044*/ 	.byte	0x00, 0xf5, 0x21, 0x00


	//----- nvinfo : EIATTR_KPARAM_INFO
	.align		4
.L_8904:
        /*0048*/ 	.byte	0x04, 0x17
        /*004a*/ 	.short	(.L_8906 - .L_8905)
.L_8905:
        /*004c*/ 	.word	0x00000000
        /*0050*/ 	.short	0x0001
        /*0052*/ 	.short	0x0008
        /*0054*/ 	.byte	0x00, 0xf5, 0x21, 0x00


	//----- nvinfo : EIATTR_KPARAM_INFO
	.align		4
.L_8906:
        /*0058*/ 	.byte	0x04, 0x17
        /*005a*/ 	.short	(.L_8908 - .L_8907)
.L_8907:
        /*005c*/ 	.word	0x00000000
        /*0060*/ 	.short	0x0000
        /*0062*/ 	.short	0x0000
        /*0064*/ 	.byte	0x00, 0xf0, 0x11, 0x00


	//----- nvinfo : EIATTR_SPARSE_MMA_MASK
	.align		4
.L_8908:
        /*0068*/ 	.byte	0x03, 0x50
        /*006a*/ 	.short	0x0000


	//----- nvinfo : EIATTR_MAXREG_COUNT
	.align		4
        /*006c*/ 	.byte	0x03, 0x1b
        /*006e*/ 	.short	0x00ff


	//----- nvinfo : EIATTR_NUM_BARRIERS
	.align		4
        /*0070*/ 	.byte	0x02, 0x4c
        /*0072*/ 	.byte	0x01
	.zero		1


	//----- nvinfo : EIATTR_MERCURY_ISA_VERSION
	.align		4
        /*0074*/ 	.byte	0x03, 0x5f
        /*0076*/ 	.short	0x0101


	//----- nvinfo : EIATTR_VRC_CTA_INIT_COUNT
	.align		4
        /*0078*/ 	.byte	0x02, 0x4a
	.zero		1
	.zero		1


	//----- nvinfo : EIATTR_EXIT_INSTR_OFFSETS
	.align		4
        /*007c*/ 	.byte	0x04, 0x1c
        /*007e*/ 	.short	(.L_8910 - .L_8909)


	//   ....[0]....
.L_8909:
        /*0080*/ 	.word	0x00000870


	//   ....[1]....
        /*0084*/ 	.word	0x000008e0


	//----- nvinfo : EIATTR_CRS_STACK_SIZE
	.align		4
.L_8910:
        /*0088*/ 	.byte	0x04, 0x1e
        /*008a*/ 	.short	(.L_8912 - .L_8911)
.L_8911:
        /*008c*/ 	.word	0x00000000


	//----- nvinfo : EIATTR_CBANK_PARAM_SIZE
	.align		4
.L_8912:
        /*0090*/ 	.byte	0x03, 0x19
        /*0092*/ 	.short	0x0030


	//----- nvinfo : EIATTR_PARAM_CBANK
	.align		4
        /*0094*/ 	.byte	0x04, 0x0a
        /*0096*/ 	.short	(.L_8914 - .L_8913)
	.align		4
.L_8913:
        /*0098*/ 	.word	index@(.nv.constant0._Z40massMatrixMultiplyMonolithicGlobalKernelILi2ELi3ELi7EEviPKdS1_S1_S1_Pd)
        /*009c*/ 	.short	0x0380
        /*009e*/ 	.short	0x0030


	//----- nvinfo : EIATTR_SW_WAR
	.align		4
.L_8914:
        /*00a0*/ 	.byte	0x04, 0x36
        /*00a2*/ 	.short	(.L_8916 - .L_8915)
.L_8915:
        /*00a4*/ 	.word	0x00000008
.L_8916:


//--------------------- .nv.info._Z30massMatrixMultiplyGlobalKernelILi2ELi3ELi7EEviPKdS1_S1_S1_Pd --------------------------
	.section	.nv.info._Z30massMatrixMultiplyGlobalKernelILi2ELi3ELi7EEviPKdS1_S1_S1_Pd,"",@"SHT_CUDA_INFO"
	.sectionflags	@""
	.align	4


	//----- nvinfo : EIATTR_CUDA_API_VERSION
	.align		4
        /*0000*/ 	.byte	0x04, 0x37
        /*0002*/ 	.short	(.L_8918 - .L_8917)
.L_8917:
        /*0004*/ 	.word	0x00000082


	//----- nvinfo : EIATTR_KPARAM_INFO
	.align		4
.L_8918:
        /*0008*/ 	.byte	0x04, 0x17
        /*000a*/ 	.short	(.L_8920 - .L_8919)
.L_8919:
        /*000c*/ 	.word	0x00000000
        /*0010*/ 	.short	0x0005
        /*0012*/ 	.short	0x0028
        /*0014*/ 	.byte	0x00, 0xf5, 0x21, 0x00


	//----- nvinfo : EIATTR_KPARAM_INFO
	.align		4
.L_8920:
        /*0018*/ 	.byte	0x04, 0x17
        /*001a*/ 	.short	(.L_8922 - .L_8921)
.L_8921:
        /*001c*/ 	.word	0x00000000
        /*0020*/ 	.short	0x0004
        /*0022*/ 	.short	0x0020
        /*0024*/ 	.byte	0x00, 0xf5, 0x21, 0x00


	//----- nvinfo : EIATTR_KPARAM_INFO
	.align		4
.L_8922:
        /*0028*/ 	.byte	0x04, 0x17
        /*002a*/ 	.short	(.L_8924 - .L_8923)
.L_8923:
        /*002c*/ 	.word	0x00000000
        /*0030*/ 	.short	0x0003
        /*0032*/ 	.short	0x0018
        /*0034*/ 	.byte	0x00, 0xf5, 0x21, 0x00


	//----- nvinfo : EIATTR_KPARAM_INFO
	.align		4
.L_8924:
        /*0038*/ 	.byte	0x04, 0x17
        /*003a*/ 	.short	(.L_8926 - .L_8925)
.L_8925:
        /*003c*/ 	.word	0x00000000
        /*0040*/ 	.short	0x0002
        /*0042*/ 	.short	0x0010
        /*0044*/ 	.byte	0x00, 0xf5, 0x21, 0x00


	//----- nvinfo : EIATTR_KPARAM_INFO
	.align		4
.L_8926:
        /*0048*/ 	.byte	0x04, 0x17
        /*004a*/ 	.short	(.L_8928 - .L_8927)
.L_8927:
        /*004c*/ 	.word	0x00000000
        /*0050*/ 	.short	0x0001
        /*0052*/ 	.short	0x0008
        /*0054*/ 	.byte	0x00, 0xf5, 0x21, 0x00


	//----- nvinfo : EIATTR_KPARAM_INFO
	.align		4
.L_8928:
        /*0058*/ 	.byte	0x04, 0x17
        /*005a*/ 	.short	(.L_8930 - .L_8929)
.L_8929:
        /*005c*/ 	.word	0x00000000
        /*0060*/ 	.short	0x0000
        /*0062*/ 	.short	0x0000
        /*0064*/ 	.byte	0x00, 0xf0, 0x11, 0x00


	//----- nvinfo : EIATTR_SPARSE_MMA_MASK
	.align		4
.L_8930:
        /*0068*/ 	.byte	0x03, 0x50
        /*006a*/ 	.short	0x0000


	//----- nvinfo : EIATTR_MAXREG_COUNT
	.align		4
        /*006c*/ 	.byte	0x03, 0x1b
        /*006e*/ 	.short	0x00ff


	//----- nvinfo : EIATTR_NUM_BARRIERS
	.align		4
        /*0070*/ 	.byte	0x02, 0x4c
        /*0072*/ 	.byte	0x01
	.zero		1


	//----- nvinfo : EIATTR_MERCURY_ISA_VERSION
	.align		4
        /*0074*/ 	.byte	0x03, 0x5f
        /*0076*/ 	.short	0x0101


	//----- nvinfo : EIATTR_VRC_CTA_INIT_COUNT
	.align		4
        /*0078*/ 	.byte	0x02, 0x4a
	.zero		1
	.zero		1


	//----- nvinfo : EIATTR_EXIT_INSTR_OFFSETS
	.align		4
        /*007c*/ 	.byte	0x04, 0x1c
        /*007e*/ 	.short	(.L_8932 - .L_8931)


	//   ....[0]....
.L_8931:
        /*0080*/ 	.word	0x00000ac0


	//   ....[1]....
        /*0084*/ 	.word	0x00000b30


	//----- nvinfo : EIATTR_CRS_STACK_SIZE
	.align		4
.L_8932:
        /*0088*/ 	.byte	0x04, 0x1e
        /*008a*/ 	.short	(.L_8934 - .L_8933)
.L_8933:
        /*008c*/ 	.word	0x00000000


	//----- nvinfo : EIATTR_CBANK_PARAM_SIZE
	.align		4
.L_8934:
        /*0090*/ 	.byte	0x03, 0x19
        /*0092*/ 	.short	0x0030


	//----- nvinfo : EIATTR_PARAM_CBANK
	.align		4
        /*0094*/ 	.byte	0x04, 0x0a
        /*0096*/ 	.short	(.L_8936 - .L_8935)
	.align		4
.L_8935:
        /*0098*/ 	.word	index@(.nv.constant0._Z30massMatrixMultiplyGlobalKernelILi2ELi3ELi7EEviPKdS1_S1_S1_Pd)
        /*009c*/ 	.short	0x0380
        /*009e*/ 	.short	0x0030


	//----- nvinfo : EIATTR_SW_WAR
	.align		4
.L_8936:
        /*00a0*/ 	.byte	0x04, 0x36
        /*00a2*/ 	.short	(.L_8938 - .L_8937)
.L_8937:
        /*00a4*/ 	.word	0x00000008
.L_8938:


//--------------------- .nv.info._Z30massMatrixMultiplySharedKernelILi2ELi3ELi7EEviPKdS1_S1_S1_Pd --------------------------
	.section	.nv.info._Z30massMatrixMultiplySharedKernelILi2ELi3ELi7EEviPKdS1_S1_S1_Pd,"",@"SHT_CUDA_INFO"
	.sectionflags	@""
	.align	4


	//----- nvinfo : EIATTR_CUDA_API_VERSION
	.align		4
        /*0000*/ 	.byte	0x04, 0x37
        /*0002*/ 	.short	(.L_8940 - .L_8939)
.L_8939:
        /*0004*/ 	.word	0x00000082


	//----- nvinfo : EIATTR_KPARAM_INFO
	.align		4
.L_8940:
        /*0008*/ 	.byte	0x04, 0x17
        /*000a*/ 	.short	(.L_8942 - .L_8941)
.L_8941:
        /*000c*/ 	.word	0x00000000
        /*0010*/ 	.short	0x0005
        /*0012*/ 	.short	0x0028
        /*0014*/ 	.byte	0x00, 0xf5, 0x21, 0x00


	//----- nvinfo : EIATTR_KPARAM_INFO
	.align		4
.L_8942:
        /*0018*/ 	.byte	0x04, 0x17
        /*001a*/ 	.short	(.L_8944 - .L_8943)
.L_8943:
        /*001c*/ 	.word	0x00000000
        /*0020*/ 	.short	0x0004
        /*0022*/ 	.short	0x0020
        /*0024*/ 	.byte	0x00, 0xf5, 0x21, 0x00


	//----- nvinfo : EIATTR_KPARAM_INFO
	.align		4
.L_8944:
        /*0028*/ 	.byte	0x04, 0x17
        /*002a*/ 	.short	(.L_8946 - .L_8945)
.L_8945:
        /*002c*/ 	.word	0x00000000
        /*0030*/ 	.short	0x0003
        /*0032*/ 	.short	0x0018
        /*0034*/ 	.byte	0x00, 0xf5, 0x21, 0x00


	//----- nvinfo : EIATTR_KPARAM_INFO
	.align		4
.L_8946:
        /*0038*/ 	.byte	0x04, 0x17
        /*003a*/ 	.short	(.L_8948 - .L_8947)
.L_8947:
        /*003c*/ 	.word	0x00000000
        /*0040*/ 	.short	0x0002
        /*0042*/ 	.short	0x0010
        /*0044*/ 	.byte	0x00, 0xf5, 0x21, 0x00


	//----- nvinfo : EIATTR_KPARAM_INFO
	.align		4
.L_8948:
        /*0048*/ 	.byte	0x04, 0x17
        /*004a*/ 	.short	(.L_8950 - .L_8949)
.L_8949:
        /*004c*/ 	.word	0x00000000
        /*0050*/ 	.short	0x0001
        /*0052*/ 	.short	0x0008
        /*0054*/ 	.byte	0x00, 0xf5, 0x21, 0x00


	//----- nvinfo : EIATTR_KPARAM_INFO
	.align		4
.L_8950:
        /*0058*/ 	.byte	0x04, 0x17
        /*005a*/ 	.short	(.L_8952 - .L_8951)
.L_8951:
        /*005c*/ 	.word	0x00000000
        /*0060*/ 	.short	0x0000
        /*0062*/ 	.short	0x0000
        /*0064*/ 	.byte	0x00, 0xf0, 0x11, 0x00


	//----- nvinfo : EIATTR_SPARSE_MMA_MASK
	.align		4
.L_8952:
        /*0068*/ 	.byte	0x03, 0x50
        /*006a*/ 	.short	0x0000


	//----- nvinfo : EIATTR_MAXREG_COUNT
	.align		4
        /*006c*/ 	.byte	0x03, 0x1b
        /*006e*/ 	.short	0x00ff


	//----- nvinfo : EIATTR_NUM_BARRIERS
	.align		4
        /*0070*/ 	.byte	0x02, 0x4c
        /*0072*/ 	.byte	0x01
	.zero		1


	//----- nvinfo : EIATTR_MERCURY_ISA_VERSION
	.align		4
        /*0074*/ 	.byte	0x03, 0x5f
        /*0076*/ 	.short	0x0101


	//----- nvinfo : EIATTR_VRC_CTA_INIT_COUNT
	.align		4
        /*0078*/ 	.byte	0x02, 0x4a
	.zero		1
	.zero		1


	//----- nvinfo : EIATTR_EXIT_INSTR_OFFSETS
	.align		4
        /*007c*/ 	.byte	0x04, 0x1c
        /*007e*/ 	.short	(.L_8954 - .L_8953)


	//   ....[0]....
.L_8953:
        /*0080*/ 	.word	0x00000b00


	//   ....[1]....
        /*0084*/ 	.word	0x00000b70


	//----- nvinfo : EIATTR_CRS_STACK_SIZE
	.align		4
.L_8954:
        /*0088*/ 	.byte	0x04, 0x1e
        /*008a*/ 	.short	(.L_8956 - .L_8955)
.L_8955:
        /*008c*/ 	.word	0x00000000


	//----- nvinfo : EIATTR_CBANK_PARAM_SIZE
	.align		4
.L_8956:
        /*0090*/ 	.byte	0x03, 0x19
        /*0092*/ 	.short	0x0030


	//----- nvinfo : EIATTR_PARAM_CBANK
	.align		4
        /*0094*/ 	.byte	0x04, 0x0a
        /*0096*/ 	.short	(.L_8958 - .L_8957)
	.align		4
.L_8957:
        /*0098*/ 	.word	index@(.nv.constant0._Z30massMatrixMultiplySharedKernelILi2ELi3ELi7EEviPKdS1_S1_S1_Pd)
        /*009c*/ 	.short	0x0380
        /*009e*/ 	.short	0x0030


	//----- nvinfo : EIATTR_SW_WAR
	.align		4
.L_8958:
        /*00a0*/ 	.byte	0x04, 0x36
        /*00a2*/ 	.short	(.L_8960 - .L_8959)
.L_8959:
        /*00a4*/ 	.word	0x00000008
.L_8960:


//--------------------- .nv.info._Z32massMatrixMultiplyConstantKernelILi2ELi3ELi7EEviPKdS1_S1_S1_Pd --------------------------
	.section	.nv.info._Z32massMatrixMultiplyConstantKernelILi2ELi3ELi7EEviPKdS1_S1_S1_Pd,"",@"SHT_CUDA_INFO"
	.sectionflags	@""
	.align	4


	//----- nvinfo : EIATTR_CUDA_API_VERSION
	.align		4
        /*0000*/ 	.byte	0x04, 0x37
        /*0002*/ 	.short	(.L_8962 - .L_8961)
.L_8961:
        /*0004*/ 	.word	0x00000082


	//----- nvinfo : EIATTR_KPARAM_INFO
	.align		4
.L_8962:
        /*0008*/ 	.byte	0x04, 0x17
        /*000a*/ 	.short	(.L_8964 - .L_8963)
.L_8963:
        /*000c*/ 	.word	0x00000000
        /*0010*/ 	.short	0x0005
        /*0012*/ 	.short	0x0028
        /*0014*/ 	.byte	0x00, 0xf5, 0x21, 0x00


	//----- nvinfo : EIATTR_KPARAM_INFO
	.align		4
.L_8964:
        /*0018*/ 	.byte	0x04, 0x17
        /*001a*/ 	.short	(.L_8966 - .L_8965)
.L_8965:
        /*001c*/ 	.word	0x00000000
        /*0020*/ 	.short	0x0004
        /*0022*/ 	.short	0x0020
        /*0024*/ 	.byte	0x00, 0xf5, 0x21, 0x00


	//----- nvinfo : EIATTR_KPARAM_INFO
	.align		4
.L_8966:
        /*0028*/ 	.byte	0x04, 0x17
        /*002a*/ 	.short	(.L_8968 - .L_8967)
.L_8967:
        /*002c*/ 	.word	0x00000000
        /*0030*/ 	.short	0x0003
        /*0032*/ 	.short	0x0018
        /*0034*/ 	.byte	0x00, 0xf5, 0x21, 0x00


	//----- nvinfo : EIATTR_KPARAM_INFO
	.align		4
.L_8968:
        /*0038*/ 	.byte	0x04, 0x17
        /*003a*/ 	.short	(.L_8970 - .L_8969)
.L_8969:
        /*003c*/ 	.word	0x00000000
        /*0040*/ 	.short	0x0002
        /*0042*/ 	.short	0x0010
        /*0044*/ 	.byte	0x00, 0xf5, 0x21, 0x00


	//----- nvinfo : EIATTR_KPARAM_INFO
	.align		4
.L_8970:
        /*0048*/ 	.byte	0x04, 0x17
        /*004a*/ 	.short	(.L_8972 - .L_8971)
.L_8971:
        /*004c*/ 	.word	0x00000000
        /*0050*/ 	.short	0x0001
        /*0052*/ 	.short	0x0008
        /*0054*/ 	.byte	0x00, 0xf5, 0x21, 0x00


	//----- nvinfo : EIATTR_KPARAM_INFO
	.align		4
.L_8972:
        /*0058*/ 	.byte	0x04, 0x17
        /*005a*/ 	.short	(.L_8974 - .L_8973)
.L_8973:
        /*005c*/ 	.word	0x00000000
        /*0060*/ 	.short	0x0000
        /*0062*/ 	.short	0x0000
        /*0064*/ 	.byte	0x00, 0xf0, 0x11, 0x00


	//----- nvinfo : EIATTR_SPARSE_MMA_MASK
	.align		4
.L_8974:
        /*0068*/ 	.byte	0x03, 0x50
        /*006a*/ 	.short	0x0000


	//----- nvinfo : EIATTR_MAXREG_COUNT
	.align		4
        /*006c*/ 	.byte	0x03, 0x1b
        /*006e*/ 	.short	0x00ff


	//----- nvinfo : EIATTR_NUM_BARRIERS
	.align		4
        /*0070*/ 	.byte	0x02, 0x4c
        /*0072*/ 	.byte	0x01
	.zero		1


	//----- nvinfo : EIATTR_MERCURY_ISA_VERSION
	.align		4
        /*0074*/ 	.byte	0x03, 0x5f
        /*0076*/ 	.short	0x0101


	//----- nvinfo : EIATTR_VRC_CTA_INIT_COUNT
	.align		4
        /*0078*/ 	.byte	0x02, 0x4a
	.zero		1
	.zero		1


	//----- nvinfo : EIATTR_EXIT_INSTR_OFFSETS
	.align		4
        /*007c*/ 	.byte	0x04, 0x1c
        /*007e*/ 	.short	(.L_8976 - .L_8975)


	//   ....[0]....
.L_8975:
        /*0080*/ 	.word	0x00000a00


	//   ....[1]....
        /*0084*/ 	.word	0x00000a70


	//----- nvinfo : EIATTR_CRS_STACK_SIZE
	.align		4
.L_8976:
        /*0088*/ 	.byte	0x04, 0x1e
        /*008a*/ 	.short	(.L_8978 - .L_8977)
.L_8977:
        /*008c*/ 	.word	0x00000000


	//----- nvinfo : EIATTR_CBANK_PARAM_SIZE
	.align		4
.L_8978:
        /*0090*/ 	.byte	0x03, 0x19
        /*0092*/ 	.short	0x0030


	//----- nvinfo : EIATTR_PARAM_CBANK
	.align		4
        /*0094*/ 	.byte	0x04, 0x0a
        /*0096*/ 	.short	(.L_8980 - .L_8979)
	.align		4
.L_8979:
        /*0098*/ 	.word	index@(.nv.constant0._Z32massMatrixMultiplyConstantKernelILi2ELi3ELi7EEviPKdS1_S1_S1_Pd)
        /*009c*/ 	.short	0x0380
        /*009e*/ 	.short	0x0030


	//----- nvinfo : EIATTR_SW_WAR
	.align		4
.L_8980:
        /*00a0*/ 	.byte	0x04, 0x36
        /*00a2*/ 	.short	(.L_8982 - .L_8981)
.L_8981:
        /*00a4*/ 	.word	0x00000008
.L_8982:


//--------------------- .nv.info._Z32massMatrixMultiplyRegisterKernelILi2ELi3ELi7EEviPKdS1_S1_S1_Pd --------------------------
	.section	.nv.info._Z32massMatrixMultiplyRegisterKernelILi2ELi3ELi7EEviPKdS1_S1_S1_Pd,"",@"SHT_CUDA_INFO"
	.sectionflags	@""
	.align	4


	//----- nvinfo : EIATTR_CUDA_API_VERSION
	.align		4
        /*0000*/ 	.byte	0x04, 0x37
        /*0002*/ 	.short	(.L_8984 - .L_8983)
.L_8983:
        /*0004*/ 	.word	0x00000082


	//----- nvinfo : EIATTR_KPARAM_INFO
	.align		4
.L_8984:
        /*0008*/ 	.byte	0x04, 0x17
        /*000a*/ 	.short	(.L_8986 - .L_8985)
.L_8985:
        /*000c*/ 	.word	0x00000000
        /*0010*/ 	.short	0x0005
        /*0012*/ 	.short	0x0028
        /*0014*/ 	.byte	0x00, 0xf5, 0x21, 0x00


	//----- nvinfo : EIATTR_KPARAM_INFO
	.align		4
.L_8986:
        /*0018*/ 	.byte	0x04, 0x17
        /*001a*/ 	.short	(.L_8988 - .L_8987)
.L_8987:
        /*001c*/ 	.word	0x00000000
        /*0020*/ 	.short	0x0004
        /*0022*/ 	.short	0x0020
        /*0024*/ 	.byte	0x00, 0xf5, 0x21, 0x00


	//----- nvinfo : EIATTR_KPARAM_INFO
	.align		4
.L_8988:
        /*0028*/ 	.byte	0x04, 0x17
        /*002a*/ 	.short	(.L_8990 - .L_8989)
.L_8989:
        /*002c*/ 	.word	0x00000000
        /*0030*/ 	.short	0x0003
        /*0032*/ 	.short	0x0018
        /*0034*/ 	.byte	0x00, 0xf5, 0x21, 0x00


	//----- nvinfo : EIATTR_KPARAM_INFO
	.align		4
.L_8990:
        /*0038*/ 	.byte	0x04, 0x17
        /*003a*/ 	.short	(.L_8992 - .L_8991)
.L_8991:
        /*003c*/ 	.word	0x00000000
        /*0040*/ 	.short	0x0002
        /*0042*/ 	.short	0x0010
        /*0044*/ 	.byte	0x00, 0xf5, 0x21, 0x00


	//----- nvinfo : EIATTR_KPARAM_INFO
	.align		4
.L_8992:
        /*0048*/ 	.byte	0x04, 0x17
        /*004a*/ 	.short	(.L_8994 - .L_8993)
.L_8993:
        /*004c*/ 	.word	0x00000000
        /*0050*/ 	.short	0x0001
        /*0052*/ 	.short	0x0008
        /*0054*/ 	.byte	0x00, 0xf5, 0x21, 0x00


	//----- nvinfo : EIATTR_KPARAM_INFO
	.align		4
.L_8994:
        /*0058*/ 	.byte	0x04, 0x17
        /*005a*/ 	.short	(.L_8996 - .L_8995)
.L_8995:
        /*005c*/ 	.word	0x00000000
        /*0060*/ 	.short	0x0000
        /*0062*/ 	.short	0x0000
        /*0064*/ 	.byte	0x00, 0xf0, 0x11, 0x00


	//----- nvinfo : EIATTR_SPARSE_MMA_MASK
	.align		4
.L_8996:
        /*0068*/ 	.byte	0x03, 0x50
        /*006a*/ 	.short	0x0000


	//----- nvinfo : EIATTR_MAXREG_COUNT
	.align		4
        /*006c*/ 	.byte	0x03, 0x1b
        /*006e*/ 	.short	0x00ff


	//----- nvinfo : EIATTR_NUM_BARRIERS
	.align		4
        /*0070*/ 	.byte	0x02, 0x4c
        /*0072*/ 	.byte	0x01
	.zero		1


	//----- nvinfo : EIATTR_MERCURY_ISA_VERSION
	.align		4
        /*0074*/ 	.byte	0x03, 0x5f
        /*0076*/ 	.short	0x0101


	//----- nvinfo : EIATTR_VRC_CTA_INIT_COUNT
	.align		4
        /*0078*/ 	.byte	0x02, 0x4a
	.zero		1
	.zero		1


	//----- nvinfo : EIATTR_EXIT_INSTR_OFFSETS
	.align		4
        /*007c*/ 	.byte	0x04, 0x1c
        /*007e*/ 	.short	(.L_8998 - .L_8997)


	//   ....[0]....
.L_8997:
        /*0080*/ 	.word	0x00000b00


	//   ....[1]....
        /*0084*/ 	.word	0x00000b70


	//----- nvinfo : EIATTR_CRS_STACK_SIZE
	.align		4
.L_8998:
        /*0088*/ 	.byte	0x04, 0x1e
        /*008a*/ 	.short	(.L_9000 - .L_8999)
.L_8999:
        /*008c*/ 	.word	0x00000000


	//----- nvinfo : EIATTR_CBANK_PARAM_SIZE
	.align		4
.L_9000:
        /*0090*/ 	.byte	0x03, 0x19
        /*0092*/ 	.short	0x0030


	//----- nvinfo : EIATTR_PARAM_CBANK
	.align		4
        /*0094*/ 	.byte	0x04, 0x0a
        /*0096*/ 	.short	(.L_9002 - .L_9001)
	.align		4
.L_9001:
        /*0098*/ 	.word	index@(.nv.constant0._Z32massMatrixMultiplyRegisterKernelILi2ELi3ELi7EEviPKdS1_S1_S1_Pd)
        /*009c*/ 	.short	0x0380
        /*009e*/ 	.short	0x0030


	//----- nvinfo : EIATTR_SW_WAR
	.align		4
.L_9002:
        /*00a0*/ 	.byte	0x04, 0x36
        /*00a2*/ 	.short	(.L_9004 - .L_9003)
.L_9003:
        /*00a4*/ 	.word	0x00000008
.L_9004:


//--------------------- .nv.info._Z42massMatrixMultiplyMonolithicConstantKernelILi2ELi2ELi16EEviPKdS1_S1_S1_Pd --------------------------
	.section	.nv.info._Z42massMatrixMultiplyMonolithicConstantKernelILi2ELi2ELi16EEviPKdS1_S1_S1_Pd,"",@"SHT_CUDA_INFO"
	.sectionflags	@""
	.align	4


	//----- nvinfo : EIATTR_CUDA_API_VERSION
	.align		4
        /*0000*/ 	.byte	0x04, 0x37
        /*0002*/ 	.short	(.L_9006 - .L_9005)
.L_9005:
        /*0004*/ 	.word	0x00000082


	//----- nvinfo : EIATTR_KPARAM_INFO
	.align		4
.L_9006:
        /*0008*/ 	.byte	0x04, 0x17
        /*000a*/ 	.short	(.L_9008 - .L_9007)
.L_9007:
        /*000c*/ 	.word	0x00000000
        /*0010*/ 	.short	0x0005
        /*0012*/ 	.short	0x0028
        /*0014*/ 	.byte	0x00, 0xf5, 0x21, 0x00


	//----- nvinfo : EIATTR_KPARAM_INFO
	.align		4
.L_9008:
        /*0018*/ 	.byte	0x04, 0x17
        /*001a*/ 	.short	(.L_9010 - .L_9009)
.L_9009:
        /*001c*/ 	.word	0x00000000
        /*0020*/ 	.short	0x0004
        /*0022*/ 	.short	0x0020
        /*0024*/ 	.byte	0x00, 0xf5, 0x21, 0x00


	//----- nvinfo : EIATTR_KPARAM_INFO
	.align		4
.L_9010:
        /*0028*/ 	.byte	0x04, 0x17
        /*002a*/ 	.short	(.L_9012 - .L_9011)
.L_9011:
        /*002c*/ 	.word	0x00000000
        /*0030*/ 	.short	0x0003
        /*0032*/ 	.short	0x0018
        /*0034*/ 	.byte	0x00, 0xf5, 0x21, 0x00


	//----- nvinfo : EIATTR_KPARAM_INFO
	.align		4
.L_9012:
        /*0038*/ 	.byte	0x04, 0x17
        /*003a*/ 	.short	(.L_9014 - .L_9013)
.L_9013:
        /*003c*/ 	.word	0x00000000
        /*0040*/ 	.short	0x0002
        /*0042*/ 	.short	0x0010
        /*0044*/ 	.byte	0x00, 0xf5, 0x21, 0x00


	//----- nvinfo : EIATTR_KPARAM_INFO
	.align		4
.L_9014:
        /*0048*/ 	.byte	0x04, 0x17
        /*004a*/ 	.short	(.L_9016 - .L_9015)
.L_9015:
        /*004c*/ 	.word	0x00000000
        /*0050*/ 	.short	0x0001
        /*0052*/ 	.short	0x0008
        /*0054*/ 	.byte	0x00, 0xf5, 0x21, 0x00


	//----- nvinfo : EIATTR_KPARAM_INFO
	.align		4
.L_9016:
        /*0058*/ 	.byte	0x04, 0x17
        /*005a*/ 	.short	(.L_9018 - .L_9017)
.L_9017:
        /*005c*/ 	.word	0x00000000
        /*0060*/ 	.short	0x0000
        /*0062*/ 	.short	0x0000
        /*0064*/ 	.byte	0x00, 0xf0, 0x11, 0x00


	//----- nvinfo : EIATTR_SPARSE_MMA_MASK
	.align		4
.L_9018:
        /*0068*/ 	.byte	0x03, 0x50
        /*006a*/ 	.short	0x0000


	//----- nvinfo : EIATTR_MAXREG_COUNT
	.align		4
        /*006c*/ 	.byte	0x03, 0x1b
        /*006e*/ 	.short	0x00ff


	//----- nvinfo : EIATTR_NUM_BARRIERS
	.align		4
        /*0070*/ 	.byte	0x02, 0x4c
        /*0072*/ 	.byte	0x01
	.zero		1


	//----- nvinfo : EIATTR_MERCURY_ISA_VERSION
	.align		4
        /*0074*/ 	.byte	0x03, 0x5f
        /*0076*/ 	.short	0x0101


	//----- nvinfo : EIATTR_VRC_CTA_INIT_COUNT
	.align		4
        /*0078*/ 	.byte	0x02, 0x4a
	.zero		1
	.zero		1


	//----- nvinfo : EIATTR_EXIT_INSTR_OFFSETS
	.align		4
        /*007c*/ 	.byte	0x04, 0x1c
        /*007e*/ 	.short	(.L_9020 - .L_9019)


	//   ....[0]....
.L_9019:
        /*0080*/ 	.word	0x00000610


	//   ....[1]....
        /*0084*/ 	.word	0x00000680


	//----- nvinfo : EIATTR_CRS_STACK_SIZE
	.align		4
.L_9020:
        /*0088*/ 	.byte	0x04, 0x1e
        /*008a*/ 	.short	(.L_9022 - .L_9021)
.L_9021:
        /*008c*/ 	.word	0x00000000


	//----- nvinfo : EIATTR_CBANK_PARAM_SIZE
	.align		4
.L_9022:
        /*0090*/ 	.byte	0x03, 0x19
        /*0092*/ 	.short	0x0030


	//----- nvinfo : EIATTR_PARAM_CBANK
	.align		4
        /*0094*/ 	.byte	0x04, 0x0a
        /*0096*/ 	.short	(.L_9024 - .L_9023)
	.align		4
.L_9023:
        /*0098*/ 	.word	index@(.nv.constant0._Z42massMatrixMultiplyMonolithicConstantKernelILi2ELi2ELi16EEviPKdS1_S1_S1_Pd)
        /*009c*/ 	.short	0x0380
        /*009e*/ 	.short	0x0030


	//----- nvinfo : EIATTR_SW_WAR
	.align		4
.L_9024:
        /*00a0*/ 	.byte	0x04, 0x36
        /*00a2*/ 	.short	(.L_9026 - .L_9025)
.L_9025:
        /*00a4*/ 	.word	0x00000008
.L_9026:


//--------------------- .nv.info._Z40massMatrixMultiplyMonolithicGlobalKernelILi2ELi2ELi16EEviPKdS1_S1_S1_Pd --------------------------
	.section	.nv.info._Z40massMatrixMultiplyMonolithicGlobalKernelILi2ELi2ELi16EEviPKdS1_S1_S1_Pd,"",@"SHT_CUDA_INFO"
	.sectionflags	@""
	.align	4


	//----- nvinfo : EIATTR_CUDA_API_VERSION
	.align		4
        /*0000*/ 	.byte	0x04, 0x37
        /*0002*/ 	.short	(.L_9028 - .L_9027)
.L_9027:
        /*0004*/ 	.word	0x00000082


	//----- nvinfo : EIATTR_KPARAM_INFO
	.align		4
.L_9028:
        /*0008*/ 	.byte	0x04, 0x17
        /*000a*/ 	.short	(.L_9030 - .L_9029)
.L_9029:
        /*000c*/ 	.word	0x00000000
        /*0010*/ 	.short	0x0005
        /*0012*/ 	.short	0x0028
        /*0014*/ 	.byte	0x00, 0xf5, 0x21, 0x00


	//----- nvinfo : EIATTR_KPARAM_INFO
	.align		4
.L_9030:
        /*0018*/ 	.byte	0x04, 0x17
        /*001a*/ 	.short	(.L_9032 - .L_9031)
.L_9031:
        /*001c*/ 	.word	0x00000000
        /*0020*/ 	.short	0x0004
        /*0022*/ 	.short	0x0020
        /*0024*/ 	.byte	0x00, 0xf5, 0x21, 0x00


	//----- nvinfo : EIATTR_KPARAM_INFO
	.align		4
.L_9032:
        /*0028*/ 	.byte	0x04, 0x17
        /*002a*/ 	.short	(.L_9034 - .L_9033)
.L_9033:
        /*002c*/ 	.word	0x00000000
        /*0030*/ 	.short	0x0003
        /*0032*/ 	.short	0x0018
        /*0034*/ 	.byte	0x00, 0xf5, 0x21, 0x00


	//----- nvinfo : EIATTR_KPARAM_INFO
	.align		4
.L_9034:
        /*0038*/ 	.byte	0x04, 0x17
        /*003a*/ 	.short	(.L_9036 - .L_9035)
.L_9035:
        /*003c*/ 	.word	0x00000000
        /*0040*/ 	.short	0x0002
        /*0042*/ 	.short	0x0010
        /*0044*/ 	.byte	0x00, 0xf5, 0x21, 0x00


	//----- nvinfo : EIATTR_KPARAM_INFO
	.align		4
.L_9036:
        /*0048*/ 	.byte	0x04, 0x17
        /*004a*/ 	.short	(.L_9038 - .L_9037)
.L_9037:
        /*004c*/ 	.word	0x00000000
        /*0050*/ 	.short	0x0001
        /*0052*/ 	.short	0x0008
        /*0054*/ 	.byte	0x00, 0xf5, 0x21, 0x00


	//----- nvinfo : EIATTR_KPARAM_INFO
	.align		4
.L_9038:
        /*0058*/ 	.byte	0x04, 0x17
        /*005a*/ 	.short	(.L_9040 - .L_9039)
.L_9039:
        /*005c*/ 	.word	0x00000000
        /*0060*/ 	.short	0x0000
        /*0062*/ 	.short	0x0000
        /*0064*/ 	.byte	0x00, 0xf0, 0x11, 0x00


	//----- nvinfo : EIATTR_SPARSE_MMA_MASK
	.align		4
.L_9040:
        /*0068*/ 	.byte	0x03, 0x50
        /*006a*/ 	.short	0x0000


	//----- nvinfo : EIATTR_MAXREG_COUNT
	.align		4
        /*006c*/ 	.byte	0x03, 0x1b
        /*006e*/ 	.short	0x00ff


	//----- nvinfo : EIATTR_NUM_BARRIERS
	.align		4
        /*0070*/ 	.byte	0x02, 0x4c
        /*0072*/ 	.byte	0x01
	.zero		1


	//----- nvinfo : EIATTR_MERCURY_ISA_VERSION
	.align		4
        /*0074*/ 	.byte	0x03, 0x5f
        /*0076*/ 	.short	0x0101


	//----- nvinfo : EIATTR_VRC_CTA_INIT_COUNT
	.align		4
        /*0078*/ 	.byte	0x02, 0x4a
	.zero		1
	.zero		1


	//----- nvinfo : EIATTR_EXIT_INSTR_OFFSETS
	.align		4
        /*007c*/ 	.byte	0x04, 0x1c
        /*007e*/ 	.short	(.L_9042 - .L_9041)


	//   ....[0]....
.L_9041:
        /*0080*/ 	.word	0x00000560


	//   ....[1]....
        /*0084*/ 	.word	0x00000610


	//----- nvinfo : EIATTR_CBANK_PARAM_SIZE
	.align		4
.L_9042:
        /*0088*/ 	.byte	0x03, 0x19
        /*008a*/ 	.short	0x0030


	//----- nvinfo : EIATTR_PARAM_CBANK
	.align		4
        /*008c*/ 	.byte	0x04, 0x0a
        /*008e*/ 	.short	(.L_9044 - .L_9043)
	.align		4
.L_9043:
        /*0090*/ 	.word	index@(.nv.constant0._Z40massMatrixMultiplyMonolithicGlobalKernelILi2ELi2ELi16EEviPKdS1_S1_S1_Pd)
        /*0094*/ 	.short	0x0380
        /*0096*/ 	.short	0x0030


	//----- nvinfo : EIATTR_SW_WAR
	.align		4
.L_9044:
        /*0098*/ 	.byte	0x04, 0x36
        /*009a*/ 	.short	(.L_9046 - .L_9045)
.L_9045:
        /*009c*/ 	.word	0x00000008
.L_9046:


//--------------------- .nv.info._Z30massMatrixMultiplyGlobalKernelILi2ELi2ELi16EEviPKdS1_S1_S1_Pd --------------------------
	.section	.nv.info._Z30massMatrixMultiplyGlobalKernelILi2ELi2ELi16EEviPKdS1_S1_S1_Pd,"",@"SHT_CUDA_INFO"
	.sectionflags	@""
	.align	4


	//----- nvinfo : EIATTR_CUDA_API_VERSION
	.align		4
        /*0000*/ 	.byte	0x04, 0x37
        /*0002*/ 	.short	(.L_9048 - .L_9047)
.L_9047:
        /*0004*/ 	.word	0x00000082


	//----- nvinfo : EIATTR_KPARAM_INFO
	.align		4
.L_9048:
        /*0008*/ 	.byte	0x04, 0x17
        /*000a*/ 	.short	(.L_9050 - .L_9049)
.L_9049:
        /*000c*/ 	.word	0x00000000
        /*0010*/ 	.short	0x0005
        /*0012*/ 	.short	0x0028
        /*0014*/ 	.byte	0x00, 0xf5, 0x21, 0x00


	//----- nvinfo : EIATTR_KPARAM_INFO
	.align		4
.L_9050:
        /*0018*/ 	.byte	0x04, 0x17
        /*001a*/ 	.short	(.L_9052 - .L_9051)
.L_9051:
        /*001c*/ 	.word	0x00000000
        /*0020*/ 	.short	0x0004
        /*0022*/ 	.short	0x0020
        /*0024*/ 	.byte	0x00, 0xf5, 0x21, 0x00


	//----- nvinfo : EIATTR_KPARAM_INFO
	.align		4
.L_9052:
        /*0028*/ 	.byte	0x04, 0x17
        /*002a*/ 	.short	(.L_9054 - .L_9053)
.L_9053:
        /*002c*/ 	.word	0x00000000
        /*0030*/ 	.short	0x0003
        /*0032*/ 	.short	0x0018
        /*0034*/ 	.byte	0x00, 0xf5, 0x21, 0x00


	//----- nvinfo : EIATTR_KPARAM_INFO
	.align		4
.L_9054:
        /*0038*/ 	.byte	0x04, 0x17
        /*003a*/ 	.short	(.L_9056 - .L_9055)
.L_9055:
        /*003c*/ 	.word	0x00000000
        /*0040*/ 	.short	0x0002
        /*0042*/ 	.short	0x0010
        /*0044*/ 	.byte	0x00, 0xf5, 0x21, 0x00


	//----- nvinfo : EIATTR_KPARAM_INFO
	.align		4
.L_9056:
        /*0048*/ 	.byte	0x04, 0x17
        /*004a*/ 	.short	(.L_9058 - .L_9057)
.L_9057:
        /*004c*/ 	.word	0x00000000
        /*0050*/ 	.short	0x0001
        /*0052*/ 	.short	0x0008
        /*0054*/ 	.byte	0x00, 0xf5, 0x21, 0x00


	//----- nvinfo : EIATTR_KPARAM_INFO
	.align		4
.L_9058:
        /*0058*/ 	.byte	0x04, 0x17
        /*005a*/ 	.short	(.L_9060 - .L_9059)
.L_9059:
        /*005c*/ 	.word	0x00000000
        /*0060*/ 	.short	0x0000
        /*0062*/ 	.short	0x0000
        /*0064*/ 	.byte	0x00, 0xf0, 0x11, 0x00


	//----- nvinfo : EIATTR_SPARSE_MMA_MASK
	.align		4
.L_9060:
        /*0068*/ 	.byte	0x03, 0x50
        /*006a*/ 	.short	0x0000


	//----- nvinfo : EIATTR_MAXREG_COUNT
	.align		4
        /*006c*/ 	.byte	0x03, 0x1b
        /*006e*/ 	.short	0x00ff


	//----- nvinfo : EIATTR_NUM_BARRIERS
	.align		4
        /*0070*/ 	.byte	0x02, 0x4c
        /*0072*/ 	.byte	0x01
	.zero		1


	//----- nvinfo : EIATTR_MERCURY_ISA_VERSION
	.align		4
        /*0074*/ 	.byte	0x03, 0x5f
        /*0076*/ 	.short	0x0101


	//----- nvinfo : EIATTR_VRC_CTA_INIT_COUNT
	.align		4
        /*0078*/ 	.byte	0x02, 0x4a
	.zero		1
	.zero		1


	//----- nvinfo : EIATTR_EXIT_INSTR_OFFSETS
	.align		4
        /*007c*/ 	.byte	0x04, 0x1c
        /*007e*/ 	.short	(.L_9062 - .L_9061)


	//   ....[0]....
.L_9061:
        /*0080*/ 	.word	0x000006f0


	//   ....[1]....
        /*0084*/ 	.word	0x00000760


	//----- nvinfo : EIATTR_CRS_STACK_SIZE
	.align		4
.L_9062:
        /*0088*/ 	.byte	0x04, 0x1e
        /*008a*/ 	.short	(.L_9064 - .L_9063)
.L_9063:
        /*008c*/ 	.word	0x00000000


	//----- nvinfo : EIATTR_CBANK_PARAM_SIZE
	.align		4
.L_9064:
        /*0090*/ 	.byte	0x03, 0x19
        /*0092*/ 	.short	0x0030


	//----- nvinfo : EIATTR_PARAM_CBANK
	.align		4
        /*0094*/ 	.byte	0x04, 0x0a
        /*0096*/ 	.short	(.L_9066 - .L_9065)
	.align		4
.L_9065:
        /*0098*/ 	.word	index@(.nv.constant0._Z30massMatrixMultiplyGlobalKernelILi2ELi2ELi16EEviPKdS1_S1_S1_Pd)
        /*009c*/ 	.short	0x0380
        /*009e*/ 	.short	0x0030


	//----- nvinfo : EIATTR_SW_WAR
	.align		4
.L_9066:
        /*00a0*/ 	.byte	0x04, 0x36
        /*00a2*/ 	.short	(.L_9068 - .L_9067)
.L_9067:
        /*00a4*/ 	.word	0x00000008
.L_9068:


//--------------------- .nv.info._Z30massMatrixMultiplySharedKernelILi2ELi2ELi16EEviPKdS1_S1_S1_Pd --------------------------
	.section	.nv.info._Z30massMatrixMultiplySharedKernelILi2ELi2ELi16EEviPKdS1_S1_S1_Pd,"",@"SHT_CUDA_INFO"
	.sectionflags	@""
	.align	4


	//----- nvinfo : EIATTR_CUDA_API_VERSION
	.align		4
        /*0000*/ 	.byte	0x04, 0x37
        /*0002*/ 	.short	(.L_9070 - .L_9069)
.L_9069:
        /*0004*/ 	.word	0x00000082


	//----- nvinfo : EIATTR_KPARAM_INFO
	.align		4
.L_9070:
        /*0008*/ 	.byte	0x04, 0x17
        /*000a*/ 	.short	(.L_9072 - .L_9071)
.L_9071:
        /*000c*/ 	.word	0x00000000
        /*0010*/ 	.short	0x0005
        /*0012*/ 	.short	0x0028
        /*0014*/ 	.byte	0x00, 0xf5, 0x21, 0x00


	//----- nvinfo : EIATTR_KPARAM_INFO
	.align		4
.L_9072:
        /*0018*/ 	.byte	0x04, 0x17
        /*001a*/ 	.short	(.L_9074 - .L_9073)
.L_9073:
        /*001c*/ 	.word	0x00000000
        /*0020*/ 	.short	0x0004
        /*0022*/ 	.short	0x0020
        /*0024*/ 	.byte	0x00, 0xf5, 0x21, 0x00


	//----- nvinfo : EIATTR_KPARAM_INFO
	.align		4
.L_9074:
        /*0028*/ 	.byte	0x04, 0x17
        /*002a*/ 	.short	(.L_9076 - .L_9075)
.L_9075:
        /*002c*/ 	.word	0x00000000
        /*0030*/ 	.short	0x0003
        /*0032*/ 	.short	0x0018
        /*0034*/ 	.byte	0x00, 0xf5, 0x21, 0x00


	//----- nvinfo : EIATTR_KPARAM_INFO
	.align		4
.L_9076:
        /*0038*/ 	.byte	0x04, 0x17
        /*003a*/ 	.short	(.L_9078 - .L_9077)
.L_9077:
        /*003c*/ 	.word	0x00000000
        /*0040*/ 	.short	0x0002
        /*0042*/ 	.short	0x0010
        /*0044*/ 	.byte	0x00, 0xf5, 0x21, 0x00


	//----- nvinfo : EIATTR_KPARAM_INFO
	.align		4
.L_9078:
        /*0048*/ 	.byte	0x04, 0x17
        /*004a*/ 	.short	(.L_9080 - .L_9079)
.L_9079:
        /*004c*/ 	.word	0x00000000
        /*0050*/ 	.short	0x0001
        /*0052*/ 	.short	0x0008
        /*0054*/ 	.byte	0x00, 0xf5, 0x21, 0x00


	//----- nvinfo : EIATTR_KPARAM_INFO
	.align		4
.L_9080:
        /*0058*/ 	.byte	0x04, 0x17
        /*005a*/ 	.short	(.L_9082 - .L_9081)
.L_9081:
        /*005c*/ 	.word	0x00000000
        /*0060*/ 	.short	0x0000
        /*0062*/ 	.short	0x0000
        /*0064*/ 	.byte	0x00, 0xf0, 0x11, 0x00


	//----- nvinfo : EIATTR_SPARSE_MMA_MASK
	.align		4
.L_9082:
        /*0068*/ 	.byte	0x03, 0x50
        /*006a*/ 	.short	0x0000


	//----- nvinfo : EIATTR_MAXREG_COUNT
	.align		4
        /*006c*/ 	.byte	0x03, 0x1b
        /*006e*/ 	.short	0x00ff


	//----- nvinfo : EIATTR_NUM_BARRIERS
	.align		4
        /*0070*/ 	.byte	0x02, 0x4c
        /*0072*/ 	.byte	0x01
	.zero		1


	//----- nvinfo : EIATTR_MERCURY_ISA_VERSION
	.align		4
        /*0074*/ 	.byte	0x03, 0x5f
        /*0076*/ 	.short	0x0101


	//----- nvinfo : EIATTR_VRC_CTA_INIT_COUNT
	.align		4
        /*0078*/ 	.byte	0x02, 0x4a
	.zero		1
	.zero		1


	//----- nvinfo : EIATTR_EXIT_INSTR_OFFSETS
	.align		4
        /*007c*/ 	.byte	0x04, 0x1c
        /*007e*/ 	.short	(.L_9084 - .L_9083)


	//   ....[0]....
.L_9083:
        /*0080*/ 	.word	0x00000790


	//   ....[1]....
        /*0084*/ 	.word	0x00000800


	//----- nvinfo : EIATTR_CRS_STACK_SIZE
	.align		4
.L_9084:
        /*0088*/ 	.byte	0x04, 0x1e
        /*008a*/ 	.short	(.L_9086 - .L_9085)
.L_9085:
        /*008c*/ 	.word	0x00000000


	//----- nvinfo : EIATTR_CBANK_PARAM_SIZE
	.align		4
.L_9086:
        /*0090*/ 	.byte	0x03, 0x19
        /*0092*/ 	.short	0x0030


	//----- nvinfo : EIATTR_PARAM_CBANK
	.align		4
        /*0094*/ 	.byte	0x04, 0x0a
        /*0096*/ 	.short	(.L_9088 - .L_9087)
	.align		4
.L_9087:
        /*0098*/ 	.word	index@(.nv.constant0._Z30massMatrixMultiplySharedKernelILi2ELi2ELi16EEviPKdS1_S1_S1_Pd)
        /*009c*/ 	.short	0x0380
        /*009e*/ 	.short	0x0030


	//----- nvinfo : EIATTR_SW_WAR
	.align		4
.L_9088:
        /*00a0*/ 	.byte	0x04, 0x36
        /*00a2*/ 	.short	(.L_9090 - .L_9089)
.L_9089:
        /*00a4*/ 	.word	0x00000008
.L_9090:


//--------------------- .nv.info._Z32massMatrixMultiplyConstantKernelILi2ELi2ELi16EEviPKdS1_S1_S1_Pd --------------------------
	.section	.nv.info._Z32massMatrixMultiplyConstantKernelILi2ELi2ELi16EEviPKdS1_S1_S1_Pd,"",@"SHT_CUDA_INFO"
	.sectionflags	@""
	.align	4


	//----- nvinfo : EIATTR_CUDA_API_VERSION
	.align		4
        /*0000*/ 	.byte	0x04, 0x37
        /*0002*/ 	.short	(.L_9092 - .L_9091)
.L_9091:
        /*0004*/ 	.word	0x00000082


	//----- nvinfo : EIATTR_KPARAM_INFO
	.align		4
.L_9092:
        /*0008*/ 	.byte	0x04, 0x17
        /*000a*/ 	.short	(.L_9094 - .L_9093)
.L_9093:
        /*000c*/ 	.word	0x00000000
        /*0010*/ 	.short	0x0005
        /*0012*/ 	.short	0x0028
        /*0014*/ 	.byte	0x00, 0xf5, 0x21, 0x00


	//----- nvinfo : EIATTR_KPARAM_INFO
	.align		4
.L_9094:
        /*0018*/ 	.byte	0x04, 0x17
        /*001a*/ 	.short	(.L_9096 - .L_9095)
.L_9095:
        /*001c*/ 	.word	0x00000000
        /*0020*/ 	.short	0x0004
        /*0022*/ 	.short	0x0020
        /*0024*/ 	.byte	0x00, 0xf5, 0x21, 0x00


	//----- nvinfo : EIATTR_KPARAM_INFO
	.align		4
.L_9096:
        /*0028*/ 	.byte	0x04, 0x17
        /*002a*/ 	.short	(.L_9098 - .L_9097)
.L_9097:
        /*002c*/ 	.word	0x00000000
        /*0030*/ 	.short	0x0003
        /*0032*/ 	.short	0x0018
        /*0034*/ 	.byte	0x00, 0xf5, 0x21, 0x00


	//----- nvinfo : EIATTR_KPARAM_INFO
	.align		4
.L_9098:
        /*0038*/ 	.byte	0x04, 0x17
        /*003a*/ 	.short	(.L_9100 - .L_9099)
.L_9099:
        /*003c*/ 	.word	0x00000000
        /*0040*/ 	.short	0x0002
        /*0042*/ 	.short	0x0010
        /*0044*/ 	.byte	0x00, 0xf5, 0x21, 0x00


	//----- nvinfo : EIATTR_KPARAM_INFO
	.align		4
.L_9100:
        /*0048*/ 	.byte	0x04, 0x17
        /*004a*/ 	.short	(.L_9102 - .L_9101)
.L_9101:
        /*004c*/ 	.word	0x00000000
        /*0050*/ 	.short	0x0001
        /*0052*/ 	.short	0x0008
        /*0054*/ 	.byte	0x00, 0xf5, 0x21, 0x00


	//----- nvinfo : EIATTR_KPARAM_INFO
	.align		4
.L_9102:
        /*0058*/ 	.byte	0x04, 0x17
        /*005a*/ 	.short	(.L_9104 - .L_9103)
.L_9103:
        /*005c*/ 	.word	0x00000000
        /*0060*/ 	.short	0x0000
        /*0062*/ 	.short	0x0000
        /*0064*/ 	.byte	0x00, 0xf0, 0x11, 0x00


	//----- nvinfo : EIATTR_SPARSE_MMA_MASK
	.align		4
.L_9104:
        /*0068*/ 	.byte	0x03, 0x50
        /*006a*/ 	.short	0x0000


	//----- nvinfo : EIATTR_MAXREG_COUNT
	.align		4
        /*006c*/ 	.byte	0x03, 0x1b
        /*006e*/ 	.short	0x00ff


	//----- nvinfo : EIATTR_NUM_BARRIERS
	.align		4
        /*0070*/ 	.byte	0x02, 0x4c
        /*0072*/ 	.byte	0x01
	.zero		1


	//----- nvinfo : EIATTR_MERCURY_ISA_VERSION
	.align		4
        /*0074*/ 	.byte	0x03, 0x5f
        /*0076*/ 	.short	0x0101


	//----- nvinfo : EIATTR_VRC_CTA_INIT_COUNT
	.align		4
        /*0078*/ 	.byte	0x02, 0x4a
	.zero		1
	.zero		1


	//----- nvinfo : EIATTR_EXIT_INSTR_OFFSETS
	.align		4
        /*007c*/ 	.byte	0x04, 0x1c
        /*007e*/ 	.short	(.L_9106 - .L_9105)


	//   ....[0]....
.L_9105:
        /*0080*/ 	.word	0x00000780


	//   ....[1]....
        /*0084*/ 	.word	0x000007f0


	//----- nvinfo : EIATTR_CRS_STACK_SIZE
	.align		4
.L_9106:
        /*0088*/ 	.byte	0x04, 0x1e
        /*008a*/ 	.short	(.L_9108 - .L_9107)
.L_9107:
        /*008c*/ 	.word	0x00000000


	//----- nvinfo : EIATTR_CBANK_PARAM_SIZE
	.align		4
.L_9108:
        /*0090*/ 	.byte	0x03, 0x19
        /*0092*/ 	.short	0x0030


	//----- nvinfo : EIATTR_PARAM_CBANK
	.align		4
        /*0094*/ 	.byte	0x04, 0x0a
        /*0096*/ 	.short	(.L_9110 - .L_9109)
	.align		4
.L_9109:
        /*0098*/ 	.word	index@(.nv.constant0._Z32massMatrixMultiplyConstantKernelILi2ELi2ELi16EEviPKdS1_S1_S1_Pd)
        /*009c*/ 	.short	0x0380
        /*009e*/ 	.short	0x0030


	//----- nvinfo : EIATTR_SW_WAR
	.align		4
.L_9110:
        /*00a0*/ 	.byte	0x04, 0x36
        /*00a2*/ 	.short	(.L_9112 - .L_9111)
.L_9111:
        /*00a4*/ 	.word	0x00000008
.L_9112:


//--------------------- .nv.info._Z32massMatrixMultiplyRegisterKernelILi2ELi2ELi16EEviPKdS1_S1_S1_Pd --------------------------
	.section	.nv.info._Z32massMatrixMultiplyRegisterKernelILi2ELi2ELi16EEviPKdS1_S1_S1_Pd,"",@"SHT_CUDA_INFO"
	.sectionflags	@""
	.align	4


	//----- nvinfo : EIATTR_CUDA_API_VERSION
	.align		4
        /*0000*/ 	.byte	0x04, 0x37
        /*0002*/ 	.short	(.L_9114 - .L_9113)
.L_9113:
        /*0004*/ 	.word	0x00000082


	//----- nvinfo : EIATTR_KPARAM_INFO
	.align		4
.L_9114:
        /*0008*/ 	.byte	0x04, 0x17
        /*000a*/ 	.short	(.L_9116 - .L_9115)
.L_9115:
        /*000c*/ 	.word	0x00000000
        /*0010*/ 	.short	0x0005
        /*0012*/ 	.short	0x0028
        /*0014*/ 	.byte	0x00, 0xf5, 0x21, 0x00


	//----- nvinfo : EIATTR_KPARAM_INFO
	.align		4
.L_9116:
        /*0018*/ 	.byte	0x04, 0x17
        /*001a*/ 	.short	(.L_9118 - .L_9117)
.L_9117:
        /*001c*/ 	.word	0x00000000
        /*0020*/ 	.short	0x0004
        /*0022*/ 	.short	0x0020
        /*0024*/ 	.byte	0x00, 0xf5, 0x21, 0x00


	//----- nvinfo : EIATTR_KPARAM_INFO
	.align		4
.L_9118:
        /*0028*/ 	.byte	0x04, 0x17
        /*002a*/ 	.short	(.L_9120 - .L_9119)
.L_9119:
        /*002c*/ 	.word	0x00000000
        /*0030*/ 	.short	0x0003
        /*0032*/ 	.short	0x0018
        /*0034*/ 	.byte	0x00, 0xf5, 0x21, 0x00


	//----- nvinfo : EIATTR_KPARAM_INFO
	.align		4
.L_9120:
        /*0038*/ 	.byte	0x04, 0x17
        /*003a*/ 	.short	(.L_9122 - .L_9121)
.L_9121:
        /*003c*/ 	.word	0x00000000
        /*0040*/ 	.short	0x0002
        /*0042*/ 	.short	0x0010
        /*0044*/ 	.byte	0x00, 0xf5, 0x21, 0x00


	//----- nvinfo : EIATTR_KPARAM_INFO
	.align		4
.L_9122:
        /*0048*/ 	.byte	0x04, 0x17
        /*004a*/ 	.short	(.L_9124 - .L_9123)
.L_9123:
        /*004c*/ 	.word	0x00000000
        /*0050*/ 	.short	0x0001
        /*0052*/ 	.short	0x0008
        /*0054*/ 	.byte	0x00, 0xf5, 0x21, 0x00


	//----- nvinfo : EIATTR_KPARAM_INFO
	.align		4
.L_9124:
        /*0058*/ 	.byte	0x04, 0x17
        /*005a*/ 	.short	(.L_9126 - .L_9125)
.L_9125:
        /*005c*/ 	.word	0x00000000
        /*0060*/ 	.short	0x0000
        /*0062*/ 	.short	0x0000
        /*0064*/ 	.byte	0x00, 0xf0, 0x11, 0x00


	//----- nvinfo : EIATTR_SPARSE_MMA_MASK
	.align		4
.L_9126:
        /*0068*/ 	.byte	0x03, 0x50
        /*006a*/ 	.short	0x0000


	//----- nvinfo : EIATTR_MAXREG_COUNT
	.align		4
        /*006c*/ 	.byte	0x03, 0x1b
        /*006e*/ 	.short	0x00ff


	//----- nvinfo : EIATTR_NUM_BARRIERS
	.align		4
        /*0070*/ 	.byte	0x02, 0x4c
        /*0072*/ 	.byte	0x01
	.zero		1


	//----- nvinfo : EIATTR_MERCURY_ISA_VERSION
	.align		4
        /*0074*/ 	.byte	0x03, 0x5f
        /*0076*/ 	.short	0x0101


	//----- nvinfo : EIATTR_VRC_CTA_INIT_COUNT
	.align		4
        /*0078*/ 	.byte	0x02, 0x4a
	.zero		1
	.zero		1


	//----- nvinfo : EIATTR_EXIT_INSTR_OFFSETS
	.align		4
        /*007c*/ 	.byte	0x04, 0x1c
        /*007e*/ 	.short	(.L_9128 - .L_9127)


	//   ....[0]....
.L_9127:
        /*0080*/ 	.word	0x00000790


	//   ....[1]....
        /*0084*/ 	.word	0x00000800


	//----- nvinfo : EIATTR_CRS_STACK_SIZE
	.align		4
.L_9128:
        /*0088*/ 	.byte	0x04, 0x1e
        /*008a*/ 	.short	(.L_9130 - .L_9129)
.L_9129:
        /*008c*/ 	.word	0x00000000


	//----- nvinfo : EIATTR_CBANK_PARAM_SIZE
	.align		4
.L_9130:
        /*0090*/ 	.byte	0x03, 0x19
        /*0092*/ 	.short	0x0030


	//----- nvinfo : EIATTR_PARAM_CBANK
	.align		4
        /*0094*/ 	.byte	0x04, 0x0a
        /*0096*/ 	.short	(.L_9132 - .L_9131)
	.align		4
.L_9131:
        /*0098*/ 	.word	index@(.nv.constant0._Z32massMatrixMultiplyRegisterKernelILi2ELi2ELi16EEviPKdS1_S1_S1_Pd)
        /*009c*/ 	.short	0x0380
        /*009e*/ 	.short	0x0030


	//----- nvinfo : EIATTR_SW_WAR
	.align		4
.L_9132:
        /*00a0*/ 	.byte	0x04, 0x36
        /*00a2*/ 	.short	(.L_9134 - .L_9133)
.L_9133:
        /*00a4*/ 	.word	0x00000008
.L_9134:


//--------------------- .nv.info._Z20nothingVerboseKerneliPdS_ --------------------------
	.section	.nv.info._Z20nothingVerboseKerneliPdS_,"",@"SHT_CUDA_INFO"
	.sectionflags	@""
	.align	4


	//----- nvinfo : EIATTR_CUDA_API_VERSION
	.align		4
        /*0000*/ 	.byte	0x04, 0x37
        /*0002*/ 	.short	(.L_9136 - .L_9135)
.L_9135:
        /*0004*/ 	.word	0x00000082


	//----- nvinfo : EIATTR_KPARAM_INFO
	.align		4
.L_9136:
        /*0008*/ 	.byte	0x04, 0x17
        /*000a*/ 	.short	(.L_9138 - .L_9137)
.L_9137:
        /*000c*/ 	.word	0x00000000
        /*0010*/ 	.short	0x0002
        /*0012*/ 	.short	0x0010
        /*0014*/ 	.byte	0x00, 0xf5, 0x21, 0x00


	//----- nvinfo : EIATTR_KPARAM_INFO
	.align		4
.L_9138:
        /*0018*/ 	.byte	0x04, 0x17
        /*001a*/ 	.short	(.L_9140 - .L_9139)
.L_9139:
        /*001c*/ 	.word	0x00000000
        /*0020*/ 	.short	0x0001
        /*0022*/ 	.short	0x0008
        /*0024*/ 	.byte	0x00, 0xf5, 0x21, 0x00


	//----- nvinfo : EIATTR_KPARAM_INFO
	.align		4
.L_9140:
        /*0028*/ 	.byte	0x04, 0x17
        /*002a*/ 	.short	(.L_9142 - .L_9141)
.L_9141:
        /*002c*/ 	.word	0x00000000
        /*0030*/ 	.short	0x0000
        /*0032*/ 	.short	0x0000
        /*0034*/ 	.byte	0x00, 0xf0, 0x11, 0x00


	//----- nvinfo : EIATTR_SPARSE_MMA_MASK
	.align		4
.L_9142:
        /*0038*/ 	.byte	0x03, 0x50
        /*003a*/ 	.short	0x0000


	//----- nvinfo : EIATTR_MAXREG_COUNT
	.align		4
        /*003c*/ 	.byte	0x03, 0x1b
        /*003e*/ 	.short	0x00ff


	//----- nvinfo : EIATTR_MERCURY_ISA_VERSION
	.align		4
        /*0040*/ 	.byte	0x03, 0x5f
        /*0042*/ 	.short	0x0101


	//----- nvinfo : EIATTR_VRC_CTA_INIT_COUNT
	.align		4
        /*0044*/ 	.byte	0x02, 0x4a
	.zero		1
	.zero		1


	//----- nvinfo : EIATTR_EXIT_INSTR_OFFSETS
	.align		4
        /*0048*/ 	.byte	0x04, 0x1c
        /*004a*/ 	.short	(.L_9144 - .L_9143)


	//   ....[0]....
.L_9143:
        /*004c*/ 	.word	0x00000070


	//   ....[1]....
        /*0050*/ 	.word	0x00000150


	//----- nvinfo : EIATTR_CBANK_PARAM_SIZE
	.align		4
.L_9144:
        /*0054*/ 	.byte	0x03, 0x19
        /*0056*/ 	.short	0x0018


	//----- nvinfo : EIATTR_PARAM_CBANK
	.align		4
        /*0058*/ 	.byte	0x04, 0x0a
        /*005a*/ 	.short	(.L_9146 - .L_9145)
	.align		4
.L_9145:
        /*005c*/ 	.word	index@(.nv.constant0._Z20nothingVerboseKerneliPdS_)
        /*0060*/ 	.short	0x0380
        /*0062*/ 	.short	0x0018


	//----- nvinfo : EIATTR_SW_WAR
	.align		4
.L_9146:
        /*0064*/ 	.byte	0x04, 0x36
        /*0066*/ 	.short	(.L_9148 - .L_9147)
.L_9147:
        /*0068*/ 	.word	0x00000008
.L_9148:


//--------------------- .nv.info._Z13nothingKernelv --------------------------
	.section	.nv.info._Z13nothingKernelv,"",@"SHT_CUDA_INFO"
	.sectionflags	@""
	.align	4


	//----- nvinfo : EIATTR_CUDA_API_VERSION
	.align		4
        /*0000*/ 	.byte	0x04, 0x37
        /*0002*/ 	.short	(.L_9150 - .L_9149)
.L_9149:
        /*0004*/ 	.word	0x00000082


	//----- nvinfo : EIATTR_SPARSE_MMA_MASK
	.align		4
.L_9150:
        /*0008*/ 	.byte	0x03, 0x50
        /*000a*/ 	.short	0x0000


	//----- nvinfo : EIATTR_MAXREG_COUNT
	.align		4
        /*000c*/ 	.byte	0x03, 0x1b
        /*000e*/ 	.short	0x00ff


	//----- nvinfo : EIATTR_MERCURY_ISA_VERSION
	.align		4
        /*0010*/ 	.byte	0x03, 0x5f
        /*0012*/ 	.short	0x0101


	//----- nvinfo : EIATTR_VRC_CTA_INIT_COUNT
	.align		4
        /*0014*/ 	.byte	0x02, 0x4a
	.zero		1
	.zero		1


	//----- nvinfo : EIATTR_EXIT_INSTR_OFFSETS
	.align		4
        /*0018*/ 	.byte	0x04, 0x1c
        /*001a*/ 	.short	(.L_9152 - .L_9151)


	//   ....[0]....
.L_9151:
        /*001c*/ 	.word	0x00000010


	//----- nvinfo : EIATTR_SW_WAR
	.align		4
.L_9152:
        /*0020*/ 	.byte	0x04, 0x36
        /*0022*/ 	.short	(.L_9154 - .L_9153)
.L_9153:
        /*0024*/ 	.word	0x00000008
.L_9154:


//--------------------- .nv.callgraph             --------------------------
	.section	.nv.callgraph,"",@"SHT_CUDA_CALLGRAPH"
	.align	4
	.sectionentsize	8
	.align		4
        /*0000*/ 	.word	0x00000000
	.align		4
        /*0004*/ 	.word	0xffffffff
	.align		4
        /*0008*/ 	.word	0x00000000
	.align		4
        /*000c*/ 	.word	0xfffffffe
	.align		4
        /*0010*/ 	.word	0x00000000
	.align		4
        /*0014*/ 	.word	0xfffffffd
	.align		4
        /*0018*/ 	.word	0x00000000
	.align		4
        /*001c*/ 	.word	0xfffffffc


//--------------------- .nv.constant3             --------------------------
	.section	.nv.constant3,"a",@progbits
	.align	8
.nv.constant3:
	.type		const_DofToQuad,@object
	.size		const_DofToQuad,(const_oddDofToQuad - const_DofToQuad)
const_DofToQuad:
	.zero		2048
	.type		const_oddDofToQuad,@object
	.size		const_oddDofToQuad,(const_evenDofToQuad - const_oddDofToQuad)
const_oddDofToQuad:
	.zero		512
	.type		const_evenDofToQuad,@object
	.size		const_evenDofToQuad,(.L_2 - const_evenDofToQuad)
const_evenDofToQuad:
	.zero		512
.L_2:


//--------------------- .text._Z42massMatrixMultiplyMonolithicConstantKernelILi12ELi15ELi1EEviPKdS1_S1_S1_Pd --------------------------
	.section	.text._Z42massMatrixMultiplyMonolithicConstantKernelILi12ELi15ELi1EEviPKdS1_S1_S1_Pd,"ax",@progbits
	.align	128
        .global         _Z42massMatrixMultiplyMonolithicConstantKernelILi12ELi15ELi1EEviPKdS1_S1_S1_Pd
        .type           _Z42massMatrixMultiplyMonolithicConstantKernelILi12ELi15ELi1EEviPKdS1_S1_S1_Pd,@function
        .size           _Z42massMatrixMultiplyMonolithicConstantKernelILi12ELi15ELi1EEviPKdS1_S1_S1_Pd,(.L_x_2914 - _Z42massMatrixMultiplyMonolithicConstantKernelILi12ELi15ELi1EEviPKdS1_S1_S1_Pd)
        .other          _Z42massMatrixMultiplyMonolithicConstantKernelILi12ELi15ELi1EEviPKdS1_S1_S1_Pd,@"STO_CUDA_ENTRY STV_DEFAULT"
_Z42massMatrixMultiplyMonolithicConstantKernelILi12ELi15ELi1EEviPKdS1_S1_S1_Pd:
.text._Z42massMatrixMultiplyMonolithicConstantKernelILi12ELi15ELi1EEviPKdS1_S1_S1_Pd:
[----:B------:R-:W-:Y:S01]  /*0000*/  LDC R1, c[0x0][0x37c] ;  /* 0x0000df00ff017b82 */ /* 0x000fe20000000800 */
[----:B------:R-:W0:Y:S07]  /*0010*/  S2R R42, SR_TID.Y ;  /* 0x00000000002a7919 */ /* 0x000e2e0000002200 */
[----:B------:R-:W0:Y:S01]  /*0020*/  S2UR UR4, SR_CTAID.X ;  /* 0x00000000000479c3 */ /* 0x000e220000002500 */
[----:B------:R-:W1:Y:S01]  /*0030*/  LDCU UR5, c[0x0][0x380] ;  /* 0x00007000ff0577ac */ /* 0x000e620008000800 */
[----:B------:R-:W-:Y:S01]  /*0040*/  CS2R R18, SRZ ;  /* 0x0000000000127805 */ /* 0x000fe2000001ff00 */
[----:B------:R-:W2:Y:S01]  /*0050*/  S2R R3, SR_TID.X ;  /* 0x0000000000037919 */ /* 0x000ea20000002100 */
[----:B------:R-:W-:Y:S01]  /*0060*/  CS2R R6, SRZ ;  /* 0x0000000000067805 */ /* 0x000fe2000001ff00 */
[----:B------:R-:W3:Y:S01]  /*0070*/  LDCU.64 UR76, c[0x0][0x358] ;  /* 0x00006b00ff4c77ac */ /* 0x000ee20008000a00 */
[----:B------:R-:W-:Y:S01]  /*0080*/  CS2R R8, SRZ ;  /* 0x0000000000087805 */ /* 0x000fe2000001ff00 */
[----:B------:R-:W4:Y:S01]  /*0090*/  S2R R43, SR_CgaCtaId ;  /* 0x00000000002b7919 */ /* 0x000f220000008800 */
[----:B------:R-:W3:Y:S01]  /*00a0*/  LDC.64 R54, c[0x0][0x388] ;  /* 0x0000e200ff367b82 */ /* 0x000ee20000000a00 */
[----:B------:R-:W-:-:S02]  /*00b0*/  MOV R48, 0x400 ;  /* 0x0000040000307802 */ /* 0x000fc40000000f00 */
[----:B------:R-:W-:Y:S02]  /*00c0*/  CS2R R10, SRZ ;  /* 0x00000000000a7805 */ /* 0x000fe4000001ff00 */
[----:B------:R-:W-:Y:S02]  /*00d0*/  CS2R R12, SRZ ;  /* 0x00000000000c7805 */ /* 0x000fe4000001ff00 */
[----:B------:R-:W-:Y:S02]  /*00e0*/  CS2R R14, SRZ ;  /* 0x00000000000e7805 */ /* 0x000fe4000001ff00 */
[----:B------:R-:W-:Y:S01]  /*00f0*/  CS2R R16, SRZ ;  /* 0x0000000000107805 */ /* 0x000fe2000001ff00 */
[----:B0-----:R-:W-:Y:S01]  /*0100*/  VIADD R0, R42, UR4 ;  /* 0x000000042a007c36 */ /* 0x001fe20008000000 */
[----:B--2---:R-:W-:-:S03]  /*0110*/  LOP3.LUT R2, R3, 0xffff, RZ, 0xc0, !PT ;  /* 0x0000ffff03027812 */ /* 0x004fc600078ec0ff */
[C---:B------:R-:W-:Y:S01]  /*0120*/  IMAD R5, R0.reuse, 0xe1, R3 ;  /* 0x000000e100057824 */ /* 0x040fe200078e0203 */
[----:B-1----:R-:W-:Y:S01]  /*0130*/  ISETP.GE.AND P0, PT, R0, UR5, PT ;  /* 0x0000000500007c0c */ /* 0x002fe2000bf06270 */
[----:B------:R-:W-:Y:S01]  /*0140*/  IMAD R4, R2, 0x1556, RZ ;  /* 0x0000155602047824 */ /* 0x000fe200078e02ff */
[----:B------:R-:W-:Y:S01]  /*0150*/  PRMT R46, R3, 0x9910, RZ ;  /* 0x00009910032e7816 */ /* 0x000fe200000000ff */
[----:B------:R-:W-:-:S03]  /*0160*/  IMAD R5, R5, 0xf, RZ ;  /* 0x0000000f05057824 */ /* 0x000fc600078e02ff */
[----:B------:R-:W-:Y:S01]  /*0170*/  SHF.R.U32.HI R4, RZ, 0x10, R4 ;  /* 0x00000010ff047819 */ /* 0x000fe20000011604 */
[----:B------:R-:W-:Y:S02]  /*0180*/  IMAD R46, R46, 0xab, RZ ;  /* 0x000000ab2e2e7824 */ /* 0x000fe400078e02ff */
[----:B---3--:R-:W-:Y:S01]  /*0190*/  IMAD.WIDE R54, R5, 0x8, R54 ;  /* 0x0000000805367825 */ /* 0x008fe200078e0236 */
[----:B------:R-:W-:-:S03]  /*01a0*/  PRMT R47, R4, 0x9910, RZ ;  /* 0x00009910042f7816 */ /* 0x000fc600000000ff */
[----:B------:R-:W0:Y:S01]  /*01b0*/  @!P0 LDC.64 R4, c[0x0][0x3a0] ;  /* 0x0000e800ff048b82 */ /* 0x000e220000000a00 */
[----:B------:R-:W-:Y:S01]  /*01c0*/  LOP3.LUT R50, R46, 0xffff, RZ, 0xc0, !PT ;  /* 0x0000ffff2e327812 */ /* 0x000fe200078ec0ff */
[----:B------:R1:W5:Y:S01]  /*01d0*/  @!P0 LDG.E.64.CONSTANT R18, desc[UR76][R54.64] ;  /* 0x0000004c36128981 */ /* 0x000362000c1e9b00 */
[----:B------:R-:W-:Y:S01]  /*01e0*/  IMAD R46, R47, 0xc, RZ ;  /* 0x0000000c2f2e7824 */ /* 0x000fe200078e02ff */
[----:B----4-:R-:W-:Y:S02]  /*01f0*/  LEA R43, R43, R48, 0x18 ;  /* 0x000000302b2b7211 */ /* 0x010fe400078ec0ff */
[----:B------:R-:W-:Y:S01]  /*0200*/  SHF.R.U32.HI R47, RZ, 0xb, R50 ;  /* 0x0000000bff2f7819 */ /* 0x000fe20000011632 */
[----:B------:R-:W-:Y:S01]  /*0210*/  IMAD.MOV R48, RZ, RZ, -R46 ;  /* 0x000000ffff307224 */ /* 0x000fe200078e0a2e */
[----:B------:R1:W5:Y:S02]  /*0220*/  @!P0 LDG.E.64.CONSTANT R6, desc[UR76][R54.64+0x8] ;  /* 0x0000084c36068981 */ /* 0x000364000c1e9b00 */
[----:B------:R-:W-:Y:S01]  /*0230*/  LOP3.LUT R46, R47, 0xffff, RZ, 0xc0, !PT ;  /* 0x0000ffff2f2e7812 */ /* 0x000fe200078ec0ff */
[----:B------:R-:W-:Y:S01]  /*0240*/  IMAD R47, R42, 0x6978, R43 ;  /* 0x000069782a2f7824 */ /* 0x000fe200078e022b */
[----:B------:R-:W-:Y:S01]  /*0250*/  PRMT R42, R48, 0x7710, RZ ;  /* 0x00007710302a7816 */ /* 0x000fe200000000ff */
[--C-:B------:R-:W-:Y:S01]  /*0260*/  @!P0 IMAD R43, R0, 0x6c0, R3.reuse ;  /* 0x000006c0002b8824 */ /* 0x100fe200078e0203 */
[----:B------:R1:W5:Y:S03]  /*0270*/  @!P0 LDG.E.64.CONSTANT R8, desc[UR76][R54.64+0x10] ;  /* 0x0000104c36088981 */ /* 0x000366000c1e9b00 */
[----:B------:R-:W-:Y:S01]  /*0280*/  IMAD.IADD R42, R42, 0x1, R3 ;  /* 0x000000012a2a7824 */ /* 0x000fe200078e0203 */
[----:B------:R1:W5:Y:S04]  /*0290*/  @!P0 LDG.E.64.CONSTANT R10, desc[UR76][R54.64+0x18] ;  /* 0x0000184c360a8981 */ /* 0x000368000c1e9b00 */
[----:B------:R-:W-:Y:S01]  /*02a0*/  LOP3.LUT R50, R42, 0xffff, RZ, 0xc0, !PT ;  /* 0x0000ffff2a327812 */ /* 0x000fe200078ec0ff */
[----:B------:R1:W5:Y:S01]  /*02b0*/  @!P0 LDG.E.64.CONSTANT R12, desc[UR76][R54.64+0x20] ;  /* 0x0000204c360c8981 */ /* 0x000362000c1e9b00 */
[----:B0-----:R-:W-:-:S03]  /*02c0*/  @!P0 IMAD.WIDE R42, R43, 0x8, R4 ;  /* 0x000000082b2a8825 */ /* 0x001fc600078e0204 */
[----:B------:R1:W5:Y:S04]  /*02d0*/  @!P0 LDG.E.64.CONSTANT R14, desc[UR76][R54.64+0x28] ;  /* 0x0000284c360e8981 */ /* 0x000368000c1e9b00 */
[----:B------:R1:W5:Y:S01]  /*02e0*/  @!P0 LDG.E.64.CONSTANT R16, desc[UR76][R54.64+0x30] ;  /* 0x0000304c36108981 */ /* 0x000362000c1e9b00 */
[----:B------:R-:W-:Y:S01]  /*02f0*/  IMAD R2, R2, 0x1112, RZ ;  /* 0x0000111202027824 */ /* 0x000fe200078e02ff */
[----:B------:R-:W-:Y:S02]  /*0300*/  ISETP.GT.U32.AND P1, PT, R3, 0x8f, PT ;  /* 0x0000008f0300780c */ /* 0x000fe40003f24070 */
[----:B------:R1:W5:Y:S01]  /*0310*/  @!P0 LDG.E.64.CONSTANT R44, desc[UR76][R42.64] ;  /* 0x0000004c2a2c8981 */ /* 0x000362000c1e9b00 */
[----:B------:R-:W-:Y:S01]  /*0320*/  BSSY.RECONVERGENT B0, `(.L_x_0) ;  /* 0x0000139000007945 */ /* 0x000fe20003800200 */
[----:B------:R-:W-:-:S02]  /*0330*/  SHF.R.U32.HI R2, RZ, 0x10, R2 ;  /* 0x00000010ff027819 */ /* 0x000fc40000011602 */
[----:B------:R1:W5:Y:S01]  /*0340*/  @!P0 LDG.E.64.CONSTANT R40, desc[UR76][R42.64+0x480] ;  /* 0x0004804c2a288981 */ /* 0x000362000c1e9b00 */
[----:B------:R-:W-:Y:S02]  /*0350*/  ISETP.GT.U32.AND P2, PT, R3, 0xb3, PT ;  /* 0x000000b30300780c */ /* 0x000fe40003f44070 */
[----:B------:R-:W-:Y:S01]  /*0360*/  PRMT R49, R2, 0x9910, RZ ;  /* 0x0000991002317816 */ /* 0x000fe200000000ff */
[----:B------:R1:W5:Y:S04]  /*0370*/  @!P0 LDG.E.64.CONSTANT R38, desc[UR76][R42.64+0x900] ;  /* 0x0009004c2a268981 */ /* 0x000368000c1e9b00 */
[----:B------:R1:W5:Y:S01]  /*0380*/  @!P0 LDG.E.64.CONSTANT R36, desc[UR76][R42.64+0xd80] ;  /* 0x000d804c2a248981 */ /* 0x000362000c1e9b00 */
[----:B------:R-:W-:-:S03]  /*0390*/  IMAD R49, R49, 0xf, RZ ;  /* 0x0000000f31317824 */ /* 0x000fc600078e02ff */
[----:B------:R1:W5:Y:S01]  /*03a0*/  @!P0 LDG.E.64.CONSTANT R34, desc[UR76][R42.64+0x1200] ;  /* 0x0012004c2a228981 */ /* 0x000362000c1e9b00 */
[----:B------:R-:W-:-:S03]  /*03b0*/  IMAD.MOV R49, RZ, RZ, -R49 ;  /* 0x000000ffff317224 */ /* 0x000fc600078e0a31 */
[----:B------:R1:W5:Y:S02]  /*03c0*/  @!P0 LDG.E.64.CONSTANT R32, desc[UR76][R42.64+0x1680] ;  /* 0x0016804c2a208981 */ /* 0x000364000c1e9b00 */
[----:B------:R-:W-:Y:S01]  /*03d0*/  PRMT R48, R49, 0x7710, RZ ;  /* 0x0000771031307816 */ /* 0x000fe200000000ff */
[--C-:B------:R-:W-:Y:S01]  /*03e0*/  IMAD R49, R46, 0x78, R47.reuse ;  /* 0x000000782e317824 */ /* 0x100fe200078e022f */
[----:B------:R1:W5:Y:S01]  /*03f0*/  @!P0 LDG.E.64.CONSTANT R30, desc[UR76][R42.64+0x1b00] ;  /* 0x001b004c2a1e8981 */ /* 0x000362000c1e9b00 */
[----:B------:R-:W-:Y:S02]  /*0400*/  IMAD R47, R2, 0x708, R47 ;  /* 0x00000708022f7824 */ /* 0x000fe400078e022f */
[----:B------:R-:W-:Y:S01]  /*0410*/  IMAD.IADD R48, R48, 0x1, R3 ;  /* 0x0000000130307824 */ /* 0x000fe200078e0203 */
[----:B------:R1:W5:Y:S01]  /*0420*/  @!P0 LDG.E.64.CONSTANT R28, desc[UR76][R42.64+0x1f80] ;  /* 0x001f804c2a1c8981 */ /* 0x000362000c1e9b00 */
[--C-:B------:R-:W-:Y:S02]  /*0430*/  IMAD R46, R46, 0x690, R49.reuse ;  /* 0x000006902e2e7824 */ /* 0x100fe400078e0231 */
[----:B------:R-:W-:Y:S01]  /*0440*/  IMAD R5, R50, 0x8, R49 ;  /* 0x0000000832057824 */ /* 0x000fe200078e0231 */
[----:B------:R1:W5:Y:S01]  /*0450*/  @!P0 LDG.E.64.CONSTANT R26, desc[UR76][R42.64+0x2400] ;  /* 0x0024004c2a1a8981 */ /* 0x000362000c1e9b00 */
[----:B------:R-:W-:Y:S01]  /*0460*/  LOP3.LUT R48, R48, 0xffff, RZ, 0xc0, !PT ;  /* 0x0000ffff30307812 */ /* 0x000fe200078ec0ff */
[----:B------:R-:W-:-:S02]  /*0470*/  IMAD R2, R50, 0x8, R46 ;  /* 0x0000000832027824 */ /* 0x000fc400078e022e */
[----:B------:R1:W5:Y:S02]  /*0480*/  @!P0 LDG.E.64.CONSTANT R24, desc[UR76][R42.64+0x2880] ;  /* 0x0028804c2a188981 */ /* 0x000364000c1e9b00 */
[----:B------:R-:W-:Y:S02]  /*0490*/  IMAD R4, R48, 0x78, R47 ;  /* 0x0000007830047824 */ /* 0x000fe400078e022f */
[----:B------:R1:W5:Y:S04]  /*04a0*/  @!P0 LDG.E.64.CONSTANT R22, desc[UR76][R42.64+0x2d00] ;  /* 0x002d004c2a168981 */ /* 0x000368000c1e9b00 */
[----:B------:R1:W5:Y:S01]  /*04b0*/  @!P0 LDG.E.64.CONSTANT R20, desc[UR76][R42.64+0x3180] ;  /* 0x0031804c2a148981 */ /* 0x000362000c1e9b00 */
[----:B------:R-:W-:Y:S06]  /*04c0*/  BAR.SYNC.DEFER_BLOCKING 0x0 ;  /* 0x0000000000007b1d */ /* 0x000fec0000010000 */
[----:B------:R-:W-:Y:S05]  /*04d0*/  @P1 BRA `(.L_x_1) ;  /* 0x0000001000741947 */ /* 0x000fea0003800000 */
[----:B------:R-:W1:Y:S01]  /*04e0*/  LDCU.128 UR4, c[0x3][URZ] ;  /* 0x00c00000ff0477ac */ /* 0x000e620008000c00 */
[----:B------:R-:W0:Y:S01]  /*04f0*/  LDCU.128 UR16, c[0x3][0x60] ;  /* 0x00c00c00ff1077ac */ /* 0x000e220008000c00 */
[----:B------:R-:W2:Y:S01]  /*0500*/  LDCU.128 UR32, c[0x3][0x120] ;  /* 0x00c02400ff2077ac */ /* 0x000ea20008000c00 */
[----:B------:R-:W3:Y:S01]  /*0510*/  LDCU.128 UR24, c[0x3][0xc0] ;  /* 0x00c01800ff1877ac */ /* 0x000ee20008000c00 */
[----:B------:R-:W4:Y:S01]  /*0520*/  LDCU.128 UR36, c[0x3][0x130] ;  /* 0x00c02600ff2477ac */ /* 0x000f220008000c00 */
[C---:B-1---5:R-:W-:Y:S01]  /*0530*/  DFMA R42, R44.reuse, UR4, RZ ;  /* 0x000000042c2a7c2b */ /* 0x062fe200080000ff */
[----:B------:R-:W1:Y:S01]  /*0540*/  LDCU.128 UR20, c[0x3][0x70] ;  /* 0x00c00e00ff1477ac */ /* 0x000e620008000c00 */
[----:B0-----:R-:W-:Y:S01]  /*0550*/  DFMA R50, R44, UR16, RZ ;  /* 0x000000102c327c2b */ /* 0x001fe200080000ff */
[----:B------:R-:W0:Y:S05]  /*0560*/  LDCU.128 UR28, c[0x3][0xd0] ;  /* 0x00c01a00ff1c77ac */ /* 0x000e2a0008000c00 */
[C---:B------:R-:W-:Y:S01]  /*0570*/  DFMA R48, R40.reuse, UR6, R42 ;  /* 0x0000000628307c2b */ /* 0x040fe2000800002a */
[----:B------:R-:W4:Y:S01]  /*0580*/  LDCU.128 UR8, c[0x3][0x10] ;  /* 0x00c00200ff0877ac */ /* 0x000f220008000c00 */
[----:B------:R-:W-:-:S02]  /*0590*/  DFMA R42, R40, UR18, R50 ;  /* 0x00000012282a7c2b */ /* 0x000fc40008000032 */
[C---:B--2---:R-:W-:Y:S01]  /*05a0*/  DFMA R50, R44.reuse, UR32, RZ ;  /* 0x000000202c327c2b */ /* 0x044fe200080000ff */
[----:B------:R-:W2:Y:S01]  /*05b0*/  LDCU.128 UR16, c[0x3][0x80] ;  /* 0x00c01000ff1077ac */ /* 0x000ea20008000c00 */
[----:B---3--:R-:W-:Y:S01]  /*05c0*/  DFMA R46, R44, UR24, RZ ;  /* 0x000000182c2e7c2b */ /* 0x008fe200080000ff */
[----:B------:R-:W3:Y:S03]  /*05d0*/  LDCU.128 UR12, c[0x3][0x20] ;  /* 0x00c00400ff0c77ac */ /* 0x000ee60008000c00 */
[----:B-1----:R-:W-:Y:S02]  /*05e0*/  DFMA R42, R38, UR20, R42 ;  /* 0x00000014262a7c2b */ /* 0x002fe4000800002a */
[C---:B------:R-:W-:Y:S01]  /*05f0*/  DFMA R50, R40.reuse, UR34, R50 ;  /* 0x0000002228327c2b */ /* 0x040fe20008000032 */
[----:B------:R-:W1:Y:S01]  /*0600*/  LDCU.128 UR32, c[0x3][0x140] ;  /* 0x00c02800ff2077ac */ /* 0x000e620008000c00 */
[----:B------:R-:W-:Y:S01]  /*0610*/  DFMA R46, R40, UR26, R46 ;  /* 0x0000001a282e7c2b */ /* 0x000fe2000800002e */
[----:B------:R-:W1:Y:S01]  /*0620*/  LDCU.128 UR24, c[0x3][0xe0] ;  /* 0x00c01c00ff1877ac */ /* 0x000e620008000c00 */
[----:B----4-:R-:W-:-:S04]  /*0630*/  DFMA R48, R38, UR8, R48 ;  /* 0x0000000826307c2b */ /* 0x010fc80008000030 */
[C---:B------:R-:W-:Y:S01]  /*0640*/  DFMA R50, R38.reuse, UR36, R50 ;  /* 0x0000002426327c2b */ /* 0x040fe20008000032 */
[----:B------:R-:W4:Y:S01]  /*0650*/  LDCU.128 UR4, c[0x3][0x30] ;  /* 0x00c00600ff0477ac */ /* 0x000f220008000c00 */
[----:B0-----:R-:W-:Y:S02]  /*0660*/  DFMA R46, R38, UR28, R46 ;  /* 0x0000001c262e7c2b */ /* 0x001fe4000800002e */
[C---:B------:R-:W-:Y:S01]  /*0670*/  DFMA R42, R36.reuse, UR22, R42 ;  /* 0x00000016242a7c2b */ /* 0x040fe2000800002a */
[----:B------:R-:W0:Y:S01]  /*0680*/  LDCU.128 UR20, c[0x3][0x90] ;  /* 0x00c01200ff1477ac */ /* 0x000e220008000c00 */
[C---:B------:R-:W-:Y:S02]  /*0690*/  DFMA R48, R36.reuse, UR10, R48 ;  /* 0x0000000a24307c2b */ /* 0x040fe40008000030 */
[C---:B------:R-:W-:Y:S01]  /*06a0*/  DFMA R50, R36.reuse, UR38, R50 ;  /* 0x0000002624327c2b */ /* 0x040fe20008000032 */
[----:B------:R-:W4:Y:S01]  /*06b0*/  LDCU.128 UR36, c[0x3][0x150] ;  /* 0x00c02a00ff2477ac */ /* 0x000f220008000c00 */
[----:B------:R-:W-:-:S02]  /*06c0*/  DFMA R46, R36, UR30, R46 ;  /* 0x0000001e242e7c2b */ /* 0x000fc4000800002e */
[C---:B--2---:R-:W-:Y:S01]  /*06d0*/  DFMA R42, R34.reuse, UR16, R42 ;  /* 0x00000010222a7c2b */ /* 0x044fe2000800002a */
[----:B------:R-:W2:Y:S01]  /*06e0*/  LDCU.128 UR28, c[0x3][0xf0] ;  /* 0x00c01e00ff1c77ac */ /* 0x000ea20008000c00 */
[C---:B---3--:R-:W-:Y:S02]  /*06f0*/  DFMA R48, R34.reuse, UR12, R48 ;  /* 0x0000000c22307c2b */ /* 0x048fe40008000030 */
[C---:B-1----:R-:W-:Y:S01]  /*0700*/  DFMA R50, R34.reuse, UR32, R50 ;  /* 0x0000002022327c2b */ /* 0x042fe20008000032 */
[----:B------:R-:W1:Y:S01]  /*0710*/  LDCU.128 UR40, c[0x3][0x160] ;  /* 0x00c02c00ff2877ac */ /* 0x000e620008000c00 */
[----:B------:R-:W-:Y:S02]  /*0720*/  DFMA R46, R34, UR24, R46 ;  /* 0x00000018222e7c2b */ /* 0x000fe4000800002e */
[C---:B------:R-:W-:Y:S01]  /*0730*/  DFMA R42, R32.reuse, UR18, R42 ;  /* 0x00000012202a7c2b */ /* 0x040fe2000800002a */
[----:B------:R-:W3:Y:S01]  /*0740*/  LDCU.128 UR16, c[0x3][0xa0] ;  /* 0x00c01400ff1077ac */ /* 0x000ee20008000c00 */
[----:B------:R-:W-:-:S02]  /*0750*/  DFMA R48, R32, UR14, R48 ;  /* 0x0000000e20307c2b */ /* 0x000fc40008000030 */
[C---:B------:R-:W-:Y:S01]  /*0760*/  DFMA R50, R32.reuse, UR34, R50 ;  /* 0x0000002220327c2b */ /* 0x040fe20008000032 */
[----:B------:R-:W1:Y:S01]  /*0770*/  LDCU.128 UR8, c[0x3][0x40] ;  /* 0x00c00800ff0877ac */ /* 0x000e620008000c00 */
[----:B------:R-:W-:Y:S02]  /*0780*/  DFMA R46, R32, UR26, R46 ;  /* 0x0000001a202e7c2b */ /* 0x000fe4000800002e */
[C---:B0-----:R-:W-:Y:S01]  /*0790*/  DFMA R42, R30.reuse, UR20, R42 ;  /* 0x000000141e2a7c2b */ /* 0x041fe2000800002a */
[----:B------:R-:W0:Y:S01]  /*07a0*/  LDCU.128 UR24, c[0x3][0x100] ;  /* 0x00c02000ff1877ac */ /* 0x000e220008000c00 */
[C---:B----4-:R-:W-:Y:S02]  /*07b0*/  DFMA R48, R30.reuse, UR4, R48 ;  /* 0x000000041e307c2b */ /* 0x050fe40008000030 */
[C---:B------:R-:W-:Y:S01]  /*07c0*/  DFMA R50, R30.reuse, UR36, R50 ;  /* 0x000000241e327c2b */ /* 0x040fe20008000032 */
[----:B------:R-:W4:Y:S01]  /*07d0*/  LDCU.128 UR32, c[0x3][0x110] ;  /* 0x00c02200ff2077ac */ /* 0x000f220008000c00 */
[----:B--2---:R-:W-:-:S02]  /*07e0*/  DFMA R46, R30, UR28, R46 ;  /* 0x0000001c1e2e7c2b */ /* 0x004fc4000800002e */
[C---:B------:R-:W-:Y:S01]  /*07f0*/  DFMA R42, R28.reuse, UR22, R42 ;  /* 0x000000161c2a7c2b */ /* 0x040fe2000800002a */
[----:B------:R-:W2:Y:S01]  /*0800*/  LDCU.128 UR20, c[0x3][0x180] ;  /* 0x00c03000ff1477ac */ /* 0x000ea20008000c00 */
[C---:B------:R-:W-:Y:S02]  /*0810*/  DFMA R48, R28.reuse, UR6, R48 ;  /* 0x000000061c307c2b */ /* 0x040fe40008000030 */
[C---:B------:R-:W-:Y:S01]  /*0820*/  DFMA R50, R28.reuse, UR38, R50 ;  /* 0x000000261c327c2b */ /* 0x040fe20008000032 */
[----:B------:R-:W4:Y:S01]  /*0830*/  LDCU.128 UR4, c[0x3][0xb0] ;  /* 0x00c01600ff0477ac */ /* 0x000f220008000c00 */
[----:B------:R-:W-:Y:S02]  /*0840*/  DFMA R46, R28, UR30, R46 ;  /* 0x0000001e1c2e7c2b */ /* 0x000fe4000800002e */
[C---:B---3--:R-:W-:Y:S01]  /*0850*/  DFMA R42, R26.reuse, UR16, R42 ;  /* 0x000000101a2a7c2b */ /* 0x048fe2000800002a */
[----:B------:R-:W3:Y:S01]  /*0860*/  LDCU.128 UR28, c[0x3][0x170] ;  /* 0x00c02e00ff1c77ac */ /* 0x000ee20008000c00 */
[----:B-1----:R-:W-:-:S02]  /*0870*/  DFMA R48, R26, UR8, R48 ;  /* 0x000000081a307c2b */ /* 0x002fc40008000030 */
[C---:B------:R-:W-:Y:S01]  /*0880*/  DFMA R50, R26.reuse, UR40, R50 ;  /* 0x000000281a327c2b */ /* 0x040fe20008000032 */
[----:B------:R-:W1:Y:S01]  /*0890*/  LDCU.128 UR36, c[0x3][0x1e0] ;  /* 0x00c03c00ff2477ac */ /* 0x000e620008000c00 */
[----:B0-----:R-:W-:Y:S02]  /*08a0*/  DFMA R46, R26, UR24, R46 ;  /* 0x000000181a2e7c2b */ /* 0x001fe4000800002e */
[C---:B------:R-:W-:Y:S01]  /*08b0*/  DFMA R42, R24.reuse, UR18, R42 ;  /* 0x00000012182a7c2b */ /* 0x040fe2000800002a */
[----:B------:R-:W0:Y:S01]  /*08c0*/  LDCU.128 UR44, c[0x3][0x240] ;  /* 0x00c04800ff2c77ac */ /* 0x000e220008000c00 */
[C---:B------:R-:W-:Y:S02]  /*08d0*/  DFMA R48, R24.reuse, UR10, R48 ;  /* 0x0000000a18307c2b */ /* 0x040fe40008000030 */
[C---:B------:R-:W-:Y:S01]  /*08e0*/  DFMA R50, R24.reuse, UR42, R50 ;  /* 0x0000002a18327c2b */ /* 0x040fe20008000032 */
[----:B------:R-:W2:Y:S01]  /*08f0*/  LDCU.128 UR8, c[0x3][0x190] ;  /* 0x00c03200ff0877ac */ /* 0x000ea20008000c00 */
[----:B------:R-:W-:-:S02]  /*0900*/  DFMA R46, R24, UR26, R46 ;  /* 0x0000001a182e7c2b */ /* 0x000fc4000800002e */
[C---:B----4-:R-:W-:Y:S01]  /*0910*/  DFMA R42, R22.reuse, UR4, R42 ;  /* 0x00000004162a7c2b */ /* 0x050fe2000800002a */
[----:B------:R-:W4:Y:S03]  /*0920*/  LDCU.128 UR24, c[0x3][0x1f0] ;  /* 0x00c03e00ff1877ac */ /* 0x000f260008000c00 */
[C---:B---3--:R-:W-:Y:S01]  /*0930*/  DFMA R52, R22.reuse, UR28, R50 ;  /* 0x0000001c16347c2b */ /* 0x048fe20008000032 */
[----:B------:R-:W3:Y:S01]  /*0940*/  LDCU.128 UR48, c[0x3][0x2a0] ;  /* 0x00c05400ff3077ac */ /* 0x000ee20008000c00 */
[----:B------:R-:W-:Y:S02]  /*0950*/  DFMA R46, R22, UR32, R46 ;  /* 0x00000020162e7c2b */ /* 0x000fe4000800002e */
[----:B------:R-:W-:Y:S01]  /*0960*/  DFMA R42, R20, UR6, R42 ;  /* 0x00000006142a7c2b */ /* 0x000fe2000800002a */
[----:B------:R-:W4:Y:S01]  /*0970*/  LDCU.128 UR40, c[0x3][0x250] ;  /* 0x00c04a00ff2877ac */ /* 0x000f220008000c00 */
[----:B0-----:R-:W-:-:S02]  /*0980*/  DFMA R60, R44, UR44, RZ ;  /* 0x0000002c2c3c7c2b */ /* 0x001fc400080000ff */
[----:B------:R-:W-:Y:S01]  /*0990*/  DFMA R56, R20, UR30, R52 ;  /* 0x0000001e14387c2b */ /* 0x000fe20008000034 */
[----:B------:R-:W0:Y:S01]  /*09a0*/  LDCU.128 UR28, c[0x3][0x200] ;  /* 0x00c04000ff1c77ac */ /* 0x000e220008000c00 */
[----:B-1----:R-:W-:Y:S01]  /*09b0*/  DFMA R52, R44, UR36, RZ ;  /* 0x000000242c347c2b */ /* 0x002fe200080000ff */
[----:B------:R1:W-:Y:S01]  /*09c0*/  STS.64 [R5+0x708], R42 ;  /* 0x0007082a05007388 */ /* 0x0003e20000000a00 */
[----:B------:R-:W-:Y:S01]  /*09d0*/  DFMA R50, R20, UR34, R46 ;  /* 0x0000002214327c2b */ /* 0x000fe2000800002e */
[----:B------:R-:W0:Y:S01]  /*09e0*/  LDCU.128 UR16, c[0x3][0x1a0] ;  /* 0x00c03400ff1077ac */ /* 0x000e220008000c00 */
[----:B--2---:R-:W-:Y:S01]  /*09f0*/  DFMA R46, R44, UR20, RZ ;  /* 0x000000142c2e7c2b */ /* 0x004fe200080000ff */
[----:B------:R-:W-:Y:S01]  /*0a00*/  STS.64 [R5+0x1518], R56 ;  /* 0x0015183805007388 */ /* 0x000fe20000000a00 */
[----:B------:R-:W-:Y:S01]  /*0a10*/  DFMA R60, R40, UR46, R60 ;  /* 0x0000002e283c7c2b */ /* 0x000fe2000800003c */
[----:B------:R-:W2:Y:S01]  /*0a20*/  LDCU.128 UR52, c[0x3][0x2b0] ;  /* 0x00c05600ff3477ac */ /* 0x000ea20008000c00 */
[----:B---3--:R-:W-:Y:S01]  /*0a30*/  DFMA R58, R44, UR48, RZ ;  /* 0x000000302c3a7c2b */ /* 0x008fe200080000ff */
[----:B------:R-:W-:Y:S01]  /*0a40*/  STS.64 [R5+0xe10], R50 ;  /* 0x000e103205007388 */ /* 0x000fe20000000a00 */
[----:B------:R-:W3:Y:S02]  /*0a50*/  LDCU.128 UR12, c[0x3][0x50] ;  /* 0x00c00a00ff0c77ac */ /* 0x000ee40008000c00 */
[----:B------:R-:W-:-:S02]  /*0a60*/  DFMA R46, R40, UR22, R46 ;  /* 0x00000016282e7c2b */ /* 0x000fc4000800002e */
[C---:B-1----:R-:W-:Y:S01]  /*0a70*/  DFMA R42, R40.reuse, UR38, R52 ;  /* 0x00000026282a7c2b */ /* 0x042fe20008000034 */
[----:B------:R-:W1:Y:S01]  /*0a80*/  LDCU.128 UR32, c[0x3][0x210] ;  /* 0x00c04200ff2077ac */ /* 0x000e620008000c00 */
[----:B------:R-:W-:Y:S02]  /*0a90*/  DFMA R58, R40, UR50, R58 ;  /* 0x00000032283a7c2b */ /* 0x000fe4000800003a */
[C---:B----4-:R-:W-:Y:S01]  /*0aa0*/  DFMA R60, R38.reuse, UR40, R60 ;  /* 0x00000028263c7c2b */ /* 0x050fe2000800003c */
[----:B------:R-:W4:Y:S01]  /*0ab0*/  LDCU.128 UR36, c[0x3][0x260] ;  /* 0x00c04c00ff2477ac */ /* 0x000f220008000c00 */
[C---:B------:R-:W-:Y:S02]  /*0ac0*/  DFMA R46, R38.reuse, UR8, R46 ;  /* 0x00000008262e7c2b */ /* 0x040fe4000800002e */
[C---:B------:R-:W-:Y:S01]  /*0ad0*/  DFMA R42, R38.reuse, UR24, R42 ;  /* 0x00000018262a7c2b */ /* 0x040fe2000800002a */
[----:B------:R-:W1:Y:S01]  /*0ae0*/  LDCU.128 UR4, c[0x3][0x1b0] ;  /* 0x00c03600ff0477ac */ /* 0x000e620008000c00 */
[----:B--2---:R-:W-:Y:S01]  /*0af0*/  DFMA R58, R38, UR52, R58 ;  /* 0x00000034263a7c2b */ /* 0x004fe2000800003a */
[----:B------:R-:W2:Y:S03]  /*0b00*/  LDCU.128 UR44, c[0x3][0x2c0] ;  /* 0x00c05800ff2c77ac */ /* 0x000ea60008000c00 */
[----:B------:R-:W-:-:S02]  /*0b10*/  DFMA R46, R36, UR10, R46 ;  /* 0x0000000a242e7c2b */ /* 0x000fc4000800002e */
[----:B------:R-:W-:Y:S01]  /*0b20*/  DFMA R42, R36, UR26, R42 ;  /* 0x0000001a242a7c2b */ /* 0x000fe2000800002a */
[----:B------:R-:W1:Y:S01]  /*0b30*/  LDCU.128 UR8, c[0x3][0x220] ;  /* 0x00c04400ff0877ac */ /* 0x000e620008000c00 */
[----:B---3--:R-:W-:Y:S02]  /*0b40*/  DFMA R48, R22, UR12, R48 ;  /* 0x0000000c16307c2b */ /* 0x008fe40008000030 */
[----:B------:R-:W-:Y:S01]  /*0b50*/  DFMA R60, R36, UR42, R60 ;  /* 0x0000002a243c7c2b */ /* 0x000fe2000800003c */
[----:B------:R-:W3:Y:S01]  /*0b60*/  LDCU.128 UR40, c[0x3][0x270] ;  /* 0x00c04e00ff2877ac */ /* 0x000ee20008000c00 */
[C---:B0-----:R-:W-:Y:S02]  /*0b70*/  DFMA R46, R34.reuse, UR16, R46 ;  /* 0x00000010222e7c2b */ /* 0x041fe4000800002e */
[----:B------:R-:W-:Y:S01]  /*0b80*/  DFMA R42, R34, UR28, R42 ;  /* 0x0000001c222a7c2b */ /* 0x000fe2000800002a */
[----:B------:R-:W0:Y:S01]  /*0b90*/  LDCU.128 UR48, c[0x3][0x2d0] ;  /* 0x00c05a00ff3077ac */ /* 0x000e220008000c00 */
[----:B------:R-:W-:-:S02]  /*0ba0*/  DFMA R58, R36, UR54, R58 ;  /* 0x00000036243a7c2b */ /* 0x000fc4000800003a */
[----:B------:R-:W-:Y:S01]  /*0bb0*/  DFMA R48, R20, UR14, R48 ;  /* 0x0000000e14307c2b */ /* 0x000fe20008000030 */
[----:B------:R-:W0:Y:S01]  /*0bc0*/  LDCU.128 UR12, c[0x3][0x1c0] ;  /* 0x00c03800ff0c77ac */ /* 0x000e220008000c00 */
[C---:B------:R-:W-:Y:S02]  /*0bd0*/  DFMA R46, R32.reuse, UR18, R46 ;  /* 0x00000012202e7c2b */ /* 0x040fe4000800002e */
[----:B------:R-:W-:Y:S01]  /*0be0*/  DFMA R42, R32, UR30, R42 ;  /* 0x0000001e202a7c2b */ /* 0x000fe2000800002a */
[----:B------:R-:W0:Y:S01]  /*0bf0*/  LDCU.128 UR28, c[0x3][0x280] ;  /* 0x00c05000ff1c77ac */ /* 0x000e220008000c00 */
[C---:B----4-:R-:W-:Y:S01]  /*0c00*/  DFMA R60, R34.reuse, UR36, R60 ;  /* 0x00000024223c7c2b */ /* 0x050fe2000800003c */
[----:B------:R4:W-:Y:S01]  /*0c10*/  STS.64 [R5], R48 ;  /* 0x0000003005007388 */ /* 0x0009e20000000a00 */
[----:B--2---:R-:W-:Y:S01]  /*0c20*/  DFMA R58, R34, UR44, R58 ;  /* 0x0000002c223a7c2b */ /* 0x004fe2000800003a */
[----:B------:R-:W2:Y:S01]  /*0c30*/  LDCU.128 UR20, c[0x3][0x1d0] ;  /* 0x00c03a00ff1477ac */ /* 0x000ea20008000c00 */
[----:B-1----:R-:W-:-:S02]  /*0c40*/  DFMA R46, R30, UR4, R46 ;  /* 0x000000041e2e7c2b */ /* 0x002fc4000800002e */
[----:B------:R-:W-:Y:S01]  /*0c50*/  DFMA R42, R30, UR32, R42 ;  /* 0x000000201e2a7c2b */ /* 0x000fe2000800002a */
[----:B------:R-:W1:Y:S01]  /*0c60*/  LDCU.128 UR16, c[0x3][0x230] ;  /* 0x00c04600ff1077ac */ /* 0x000e620008000c00 */
[C---:B------:R-:W-:Y:S02]  /*0c70*/  DFMA R60, R32.reuse, UR38, R60 ;  /* 0x00000026203c7c2b */ /* 0x040fe4000800003c */
[----:B------:R-:W-:Y:S01]  /*0c80*/  DFMA R58, R32, UR46, R58 ;  /* 0x0000002e203a7c2b */ /* 0x000fe2000800003a */
[----:B------:R-:W4:Y:S01]  /*0c90*/  LDCU.128 UR36, c[0x3][0x2e0] ;  /* 0x00c05c00ff2477ac */ /* 0x000f220008000c00 */
[C---:B------:R-:W-:Y:S02]  /*0ca0*/  DFMA R46, R28.reuse, UR6, R46 ;  /* 0x000000061c2e7c2b */ /* 0x040fe4000800002e */
[----:B------:R-:W-:Y:S01]  /*0cb0*/  DFMA R42, R28, UR34, R42 ;  /* 0x000000221c2a7c2b */ /* 0x000fe2000800002a */
[----:B------:R-:W1:Y:S01]  /*0cc0*/  LDCU.128 UR32, c[0x3][0x300] ;  /* 0x00c06000ff2077ac */ /* 0x000e620008000c00 */
[----:B---3--:R-:W-:-:S02]  /*0cd0*/  DFMA R60, R30, UR40, R60 ;  /* 0x000000281e3c7c2b */ /* 0x008fc4000800003c */
[----:B0-----:R-:W-:Y:S01]  /*0ce0*/  DFMA R58, R30, UR48, R58 ;  /* 0x000000301e3a7c2b */ /* 0x001fe2000800003a */
[----:B------:R-:W0:Y:S01]  /*0cf0*/  LDCU.128 UR44, c[0x3][0x3c0] ;  /* 0x00c07800ff2c77ac */ /* 0x000e220008000c00 */
[C---:B------:R-:W-:Y:S02]  /*0d00*/  DFMA R46, R26.reuse, UR12, R46 ;  /* 0x0000000c1a2e7c2b */ /* 0x040fe4000800002e */
[----:B------:R-:W-:Y:S01]  /*0d10*/  DFMA R42, R26, UR8, R42 ;  /* 0x000000081a2a7c2b */ /* 0x000fe2000800002a */
[----:B------:R-:W3:Y:S01]  /*0d20*/  LDCU.128 UR4, c[0x3][0x2f0] ;  /* 0x00c05e00ff0477ac */ /* 0x000ee20008000c00 */
[C---:B------:R-:W-:Y:S02]  /*0d30*/  DFMA R60, R28.reuse, UR42, R60 ;  /* 0x0000002a1c3c7c2b */ /* 0x040fe4000800003c */
[----:B------:R-:W-:Y:S01]  /*0d40*/  DFMA R58, R28, UR50, R58 ;  /* 0x000000321c3a7c2b */ /* 0x000fe2000800003a */
[----:B------:R-:W0:Y:S01]  /*0d50*/  LDCU.128 UR40, c[0x3][0x360] ;  /* 0x00c06c00ff2877ac */ /* 0x000e220008000c00 */
[----:B------:R-:W-:-:S02]  /*0d60*/  DFMA R46, R24, UR14, R46 ;  /* 0x0000000e182e7c2b */ /* 0x000fc4000800002e */
[----:B------:R-:W-:Y:S01]  /*0d70*/  DFMA R42, R24, UR10, R42 ;  /* 0x0000000a182a7c2b */ /* 0x000fe2000800002a */
[----:B------:R-:W3:Y:S01]  /*0d80*/  LDCU.128 UR8, c[0x3][0x420] ;  /* 0x00c08400ff0877ac */ /* 0x000ee20008000c00 */
[C---:B------:R-:W-:Y:S02]  /*0d90*/  DFMA R60, R26.reuse, UR28, R60 ;  /* 0x0000001c1a3c7c2b */ /* 0x040fe4000800003c */
[----:B----4-:R-:W-:Y:S01]  /*0da0*/  DFMA R58, R26, UR36, R58 ;  /* 0x000000241a3a7c2b */ /* 0x010fe2000800003a */
[----:B------:R-:W4:Y:S01]  /*0db0*/  LDCU.128 UR12, c[0x3][0x480] ;  /* 0x00c09000ff0c77ac */ /* 0x000f220008000c00 */
[C---:B--2---:R-:W-:Y:S02]  /*0dc0*/  DFMA R46, R22.reuse, UR20, R46 ;  /* 0x00000014162e7c2b */ /* 0x044fe4000800002e */
[----:B-1----:R-:W-:Y:S01]  /*0dd0*/  DFMA R42, R22, UR16, R42 ;  /* 0x00000010162a7c2b */ /* 0x002fe2000800002a */
[----:B------:R-:W1:Y:S01]  /*0de0*/  LDCU.128 UR68, c[0x3][0x3d0] ;  /* 0x00c07a00ff4477ac */ /* 0x000e620008000c00 */
[----:B------:R-:W-:-:S02]  /*0df0*/  DFMA R60, R24, UR30, R60 ;  /* 0x0000001e183c7c2b */ /* 0x000fc4000800003c */
[----:B------:R-:W-:Y:S01]  /*0e00*/  DFMA R58, R24, UR38, R58 ;  /* 0x00000026183a7c2b */ /* 0x000fe2000800003a */
[----:B------:R-:W2:Y:S01]  /*0e10*/  LDCU.128 UR28, c[0x3][0x4e0] ;  /* 0x00c09c00ff1c77ac */ /* 0x000ea20008000c00 */
[C---:B------:R-:W-:Y:S02]  /*0e20*/  DFMA R46, R20.reuse, UR22, R46 ;  /* 0x00000016142e7c2b */ /* 0x040fe4000800002e */
[----:B------:R-:W-:Y:S01]  /*0e30*/  DFMA R42, R20, UR18, R42 ;  /* 0x00000012142a7c2b */ /* 0x000fe2000800002a */
[----:B------:R-:W1:Y:S01]  /*0e40*/  LDCU.128 UR36, c[0x3][0x540] ;  /* 0x00c0a800ff2477ac */ /* 0x000e620008000c00 */
[C---:B0-----:R-:W-:Y:S02]  /*0e50*/  DFMA R48, R44.reuse, UR40, RZ ;  /* 0x000000282c307c2b */ /* 0x041fe400080000ff */
[C---:B---3--:R-:W-:Y:S01]  /*0e60*/  DFMA R52, R44.reuse, UR8, RZ ;  /* 0x000000082c347c2b */ /* 0x048fe200080000ff */
[----:B------:R0:W-:Y:S01]  /*0e70*/  STS.64 [R5+0x1c20], R46 ;  /* 0x001c202e05007388 */ /* 0x0001e20000000a00 */
[----:B------:R-:W3:Y:S01]  /*0e80*/  LDCU.128 UR16, c[0x3][0x430] ;  /* 0x00c08600ff1077ac */ /* 0x000ee20008000c00 */
[----:B----4-:R-:W-:-:S02]  /*0e90*/  DFMA R56, R44, UR12, RZ ;  /* 0x0000000c2c387c2b */ /* 0x010fc400080000ff */
[----:B------:R2:W-:Y:S01]  /*0ea0*/  STS.64 [R5+0x2328], R42 ;  /* 0x0023282a05007388 */ /* 0x0005e20000000a00 */
[----:B------:R-:W4:Y:S01]  /*0eb0*/  LDCU.128 UR64, c[0x3][0x490] ;  /* 0x00c09200ff4077ac */ /* 0x000f220008000c00 */
[----:B------:R-:W-:Y:S02]  /*0ec0*/  DFMA R50, R44, UR44, RZ ;  /* 0x0000002c2c327c2b */ /* 0x000fe400080000ff */
[C---:B------:R-:W-:Y:S01]  /*0ed0*/  DFMA R52, R40.reuse, UR10, R52 ;  /* 0x0000000a28347c2b */ /* 0x040fe20008000034 */
[----:B------:R-:W3:Y:S01]  /*0ee0*/  LDCU.128 UR8, c[0x3][0x310] ;  /* 0x00c06200ff0877ac */ /* 0x000ee20008000c00 */
[----:B------:R-:W-:Y:S02]  /*0ef0*/  DFMA R56, R40, UR14, R56 ;  /* 0x0000000e28387c2b */ /* 0x000fe40008000038 */
[----:B0-----:R-:W-:Y:S01]  /*0f00*/  DFMA R46, R44, UR32, RZ ;  /* 0x000000202c2e7c2b */ /* 0x001fe200080000ff */
[----:B------:R-:W0:Y:S01]  /*0f10*/  LDCU.128 UR12, c[0x3][0x370] ;  /* 0x00c06e00ff0c77ac */ /* 0x000e220008000c00 */
[----:B------:R-:W-:-:S02]  /*0f20*/  DFMA R58, R22, UR4, R58 ;  /* 0x00000004163a7c2b */ /* 0x000fc4000800003a */
[C---:B--2---:R-:W-:Y:S01]  /*0f30*/  DFMA R42, R44.reuse, UR28, RZ ;  /* 0x0000001c2c2a7c2b */ /* 0x044fe200080000ff */
[----:B------:R-:W2:Y:S01]  /*0f40*/  LDCU.128 UR56, c[0x3][0x4f0] ;  /* 0x00c09e00ff3877ac */ /* 0x000ea20008000c00 */
[----:B-1----:R-:W-:Y:S02]  /*0f50*/  DFMA R44, R44, UR36, RZ ;  /* 0x000000242c2c7c2b */ /* 0x002fe400080000ff */
[C---:B------:R-:W-:Y:S01]  /*0f60*/  DFMA R46, R40.reuse, UR34, R46 ;  /* 0x00000022282e7c2b */ /* 0x040fe2000800002e */
[----:B------:R-:W1:Y:S01]  /*0f70*/  LDCU.128 UR60, c[0x3][0x550] ;  /* 0x00c0aa00ff3c77ac */ /* 0x000e620008000c00 */
[C---:B------:R-:W-:Y:S02]  /*0f80*/  DFMA R48, R40.reuse, UR42, R48 ;  /* 0x0000002a28307c2b */ /* 0x040fe40008000030 */
[C---:B------:R-:W-:Y:S01]  /*0f90*/  DFMA R50, R40.reuse, UR46, R50 ;  /* 0x0000002e28327c2b */ /* 0x040fe20008000032 */
[----:B------:R-:W1:Y:S01]  /*0fa0*/  LDCU.128 UR52, c[0x3][0x320] ;  /* 0x00c06400ff3477ac */ /* 0x000e620008000c00 */
[----:B------:R-:W-:-:S02]  /*0fb0*/  DFMA R42, R40, UR30, R42 ;  /* 0x0000001e282a7c2b */ /* 0x000fc4000800002a */
[----:B---3--:R-:W-:Y:S01]  /*0fc0*/  DFMA R46, R38, UR8, R46 ;  /* 0x00000008262e7c2b */ /* 0x008fe2000800002e */
[----:B------:R-:W3:Y:S01]  /*0fd0*/  LDCU.128 UR32, c[0x3][0x380] ;  /* 0x00c07000ff2077ac */ /* 0x000ee20008000c00 */
[----:B------:R-:W-:Y:S02]  /*0fe0*/  DFMA R44, R40, UR38, R44 ;  /* 0x00000026282c7c2b */ /* 0x000fe4000800002c */
[----:B------:R-:W-:Y:S01]  /*0ff0*/  DFMA R58, R20, UR6, R58 ;  /* 0x00000006143a7c2b */ /* 0x000fe2000800003a */
[----:B------:R-:W3:Y:S01]  /*1000*/  LDCU.128 UR40, c[0x3][0x3e0] ;  /* 0x00c07c00ff2877ac */ /* 0x000ee20008000c00 */
[----:B0-----:R-:W-:Y:S02]  /*1010*/  DFMA R48, R38, UR12, R48 ;  /* 0x0000000c26307c2b */ /* 0x001fe40008000030 */
[----:B------:R-:W-:Y:S01]  /*1020*/  DFMA R46, R36, UR10, R46 ;  /* 0x0000000a242e7c2b */ /* 0x000fe2000800002e */
[----:B------:R-:W0:Y:S01]  /*1030*/  LDCU.128 UR44, c[0x3][0x440] ;  /* 0x00c08800ff2c77ac */ /* 0x000e220008000c00 */
[C---:B------:R-:W-:Y:S01]  /*1040*/  DFMA R50, R38.reuse, UR68, R50 ;  /* 0x0000004426327c2b */ /* 0x040fe20008000032 */
[----:B------:R0:W-:Y:S01]  /*1050*/  STS.64 [R5+0x3138], R58 ;  /* 0x0031383a05007388 */ /* 0x0001e20000000a00 */
[C---:B------:R-:W-:Y:S01]  /*1060*/  DFMA R52, R38.reuse, UR16, R52 ;  /* 0x0000001026347c2b */ /* 0x040fe20008000034 */
[----:B------:R-:W0:Y:S01]  /*1070*/  LDCU.128 UR48, c[0x3][0x4a0] ;  /* 0x00c09400ff3077ac */ /* 0x000e220008000c00 */
[----:B----4-:R-:W-:-:S02]  /*1080*/  DFMA R56, R38, UR64, R56 ;  /* 0x0000004026387c2b */ /* 0x010fc40008000038 */
[C---:B--2---:R-:W-:Y:S01]  /*1090*/  DFMA R42, R38.reuse, UR56, R42 ;  /* 0x00000038262a7c2b */ /* 0x044fe2000800002a */
[----:B------:R-:W2:Y:S01]  /*10a0*/  LDCU.128 UR4, c[0x3][0x500] ;  /* 0x00c0a000ff0477ac */ /* 0x000ea20008000c00 */
[----:B-1----:R-:W-:Y:S02]  /*10b0*/  DFMA R44, R38, UR60, R44 ;  /* 0x0000003c262c7c2b */ /* 0x002fe4000800002c */
[----:B------:R-:W-:Y:S01]  /*10c0*/  DFMA R46, R34, UR52, R46 ;  /* 0x00000034222e7c2b */ /* 0x000fe2000800002e */
[----:B------:R-:W1:Y:S01]  /*10d0*/  LDCU.128 UR8, c[0x3][0x560] ;  /* 0x00c0ac00ff0877ac */ /* 0x000e620008000c00 */
[C---:B------:R-:W-:Y:S02]  /*10e0*/  DFMA R48, R36.reuse, UR14, R48 ;  /* 0x0000000e24307c2b */ /* 0x040fe40008000030 */
[C---:B------:R-:W-:Y:S01]  /*10f0*/  DFMA R50, R36.reuse, UR70, R50 ;  /* 0x0000004624327c2b */ /* 0x040fe20008000032 */
[----:B------:R-:W4:Y:S01]  /*1100*/  LDCU.128 UR24, c[0x3][0x290] ;  /* 0x00c05200ff1877ac */ /* 0x000f220008000c00 */
[----:B------:R-:W-:-:S02]  /*1110*/  DFMA R52, R36, UR18, R52 ;  /* 0x0000001224347c2b */ /* 0x000fc40008000034 */
[C---:B------:R-:W-:Y:S01]  /*1120*/  DFMA R56, R36.reuse, UR66, R56 ;  /* 0x0000004224387c2b */ /* 0x040fe20008000038 */
[----:B------:R-:W4:Y:S01]  /*1130*/  LDCU.128 UR20, c[0x3][0x330] ;  /* 0x00c06600ff1477ac */ /* 0x000f220008000c00 */
[C---:B------:R-:W-:Y:S02]  /*1140*/  DFMA R42, R36.reuse, UR58, R42 ;  /* 0x0000003a242a7c2b */ /* 0x040fe4000800002a */
[----:B------:R-:W-:Y:S01]  /*1150*/  DFMA R44, R36, UR62, R44 ;  /* 0x0000003e242c7c2b */ /* 0x000fe2000800002c */
[----:B------:R-:W4:Y:S01]  /*1160*/  LDCU.128 UR36, c[0x3][0x390] ;  /* 0x00c07200ff2477ac */ /* 0x000f220008000c00 */
[----:B------:R-:W-:Y:S02]  /*1170*/  DFMA R46, R32, UR54, R46 ;  /* 0x00000036202e7c2b */ /* 0x000fe4000800002e */
[C---:B---3--:R-:W-:Y:S01]  /*1180*/  DFMA R48, R34.reuse, UR32, R48 ;  /* 0x0000002022307c2b */ /* 0x048fe20008000030 */
[----:B------:R-:W3:Y:S01]  /*1190*/  LDCU.128 UR16, c[0x3][0x3f0] ;  /* 0x00c07e00ff1077ac */ /* 0x000ee20008000c00 */
[----:B------:R-:W-:-:S02]  /*11a0*/  DFMA R50, R34, UR40, R50 ;  /* 0x0000002822327c2b */ /* 0x000fc40008000032 */
[C---:B0-----:R-:W-:Y:S01]  /*11b0*/  DFMA R52, R34.reuse, UR44, R52 ;  /* 0x0000002c22347c2b */ /* 0x041fe20008000034 */
[----:B------:R-:W0:Y:S01]  /*11c0*/  LDCU.128 UR60, c[0x3][0x450] ;  /* 0x00c08a00ff3c77ac */ /* 0x000e220008000c00 */
[C---:B------:R-:W-:Y:S02]  /*11d0*/  DFMA R56, R34.reuse, UR48, R56 ;  /* 0x0000003022387c2b */ /* 0x040fe40008000038 */
[C---:B--2---:R-:W-:Y:S01]  /*11e0*/  DFMA R42, R34.reuse, UR4, R42 ;  /* 0x00000004222a7c2b */ /* 0x044fe2000800002a */
[----:B------:R-:W2:Y:S01]  /*11f0*/  LDCU.128 UR64, c[0x3][0x4b0] ;  /* 0x00c09600ff4077ac */ /* 0x000ea20008000c00 */
[----:B-1----:R-:W-:Y:S02]  /*1200*/  DFMA R44, R34, UR8, R44 ;  /* 0x00000008222c7c2b */ /* 0x002fe4000800002c */
[----:B----4-:R-:W-:Y:S01]  /*1210*/  DFMA R60, R22, UR24, R60 ;  /* 0x00000018163c7c2b */ /* 0x010fe2000800003c */
[----:B------:R-:W1:Y:S01]  /*1220*/  LDCU.128 UR56, c[0x3][0x510] ;  /* 0x00c0a200ff3877ac */ /* 0x000e620008000c00 */
[----:B------:R-:W-:-:S02]  /*1230*/  DFMA R46, R30, UR20, R46 ;  /* 0x000000141e2e7c2b */ /* 0x000fc4000800002e */
[C---:B------:R-:W-:Y:S01]  /*1240*/  DFMA R48, R32.reuse, UR34, R48 ;  /* 0x0000002220307c2b */ /* 0x040fe20008000030 */
[----:B------:R-:W4:Y:S01]  /*1250*/  LDCU.128 UR52, c[0x3][0x570] ;  /* 0x00c0ae00ff3477ac */ /* 0x000f220008000c00 */
[C---:B------:R-:W-:Y:S02]  /*1260*/  DFMA R50, R32.reuse, UR42, R50 ;  /* 0x0000002a20327c2b */ /* 0x040fe40008000032 */
[C---:B------:R-:W-:Y:S01]  /*1270*/  DFMA R52, R32.reuse, UR46, R52 ;  /* 0x0000002e20347c2b */ /* 0x040fe20008000034 */
[----:B------:R-:W4:Y:S01]  /*1280*/  LDCU.128 UR12, c[0x3][0x3a0] ;  /* 0x00c07400ff0c77ac */ /* 0x000f220008000c00 */
[C---:B------:R-:W-:Y:S02]  /*1290*/  DFMA R56, R32.reuse, UR50, R56 ;  /* 0x0000003220387c2b */ /* 0x040fe40008000038 */
[C---:B------:R-:W-:Y:S01]  /*12a0*/  DFMA R42, R32.reuse, UR6, R42 ;  /* 0x00000006202a7c2b */ /* 0x040fe2000800002a */
[----:B------:R-:W4:Y:S01]  /*12b0*/  LDCU.128 UR40, c[0x3][0x400] ;  /* 0x00c08000ff2877ac */ /* 0x000f220008000c00 */
[----:B------:R-:W-:-:S02]  /*12c0*/  DFMA R44, R32, UR10, R44 ;  /* 0x0000000a202c7c2b */ /* 0x000fc4000800002c */
[----:B------:R-:W-:Y:S01]  /*12d0*/  DFMA R60, R20, UR26, R60 ;  /* 0x0000001a143c7c2b */ /* 0x000fe2000800003c */
[----:B------:R-:W4:Y:S01]  /*12e0*/  LDCU.128 UR24, c[0x3][0x340] ;  /* 0x00c06800ff1877ac */ /* 0x000f220008000c00 */
[----:B------:R-:W-:Y:S02]  /*12f0*/  DFMA R46, R28, UR22, R46 ;  /* 0x000000161c2e7c2b */ /* 0x000fe4000800002e */
[C---:B------:R-:W-:Y:S01]  /*1300*/  DFMA R48, R30.reuse, UR36, R48 ;  /* 0x000000241e307c2b */ /* 0x040fe20008000030 */
[----:B------:R-:W4:Y:S01]  /*1310*/  LDCU.128 UR4, c[0x3][0x460] ;  /* 0x00c08c00ff0477ac */ /* 0x000f220008000c00 */
[C---:B---3--:R-:W-:Y:S01]  /*1320*/  DFMA R50, R30.reuse, UR16, R50 ;  /* 0x000000101e327c2b */ /* 0x048fe20008000032 */
[----:B------:R3:W-:Y:S01]  /*1330*/  STS.64 [R5+0x2a30], R60 ;  /* 0x002a303c05007388 */ /* 0x0007e20000000a00 */
[C---:B0-----:R-:W-:Y:S01]  /*1340*/  DFMA R52, R30.reuse, UR60, R52 ;  /* 0x0000003c1e347c2b */ /* 0x041fe20008000034 */
[----:B------:R-:W0:Y:S01]  /*1350*/  LDCU.128 UR44, c[0x3][0x4c0] ;  /* 0x00c09800ff2c77ac */ /* 0x000e220008000c00 */
[----:B--2---:R-:W-:-:S02]  /*1360*/  DFMA R56, R30, UR64, R56 ;  /* 0x000000401e387c2b */ /* 0x004fc40008000038 */
[C---:B-1----:R-:W-:Y:S01]  /*1370*/  DFMA R42, R30.reuse, UR56, R42 ;  /* 0x000000381e2a7c2b */ /* 0x042fe2000800002a */
[----:B------:R-:W1:Y:S01]  /*1380*/  LDCU.128 UR8, c[0x3][0x520] ;  /* 0x00c0a400ff0877ac */ /* 0x000e620008000c00 */
[----:B----4-:R-:W-:Y:S02]  /*1390*/  DFMA R44, R30, UR52, R44 ;  /* 0x000000341e2c7c2b */ /* 0x010fe4000800002c */
[C---:B------:R-:W-:Y:S01]  /*13a0*/  DFMA R48, R28.reuse, UR38, R48 ;  /* 0x000000261c307c2b */ /* 0x040fe20008000030 */
[----:B------:R-:W2:Y:S01]  /*13b0*/  LDCU.128 UR20, c[0x3][0x580] ;  /* 0x00c0b000ff1477ac */ /* 0x000ea20008000c00 */
[C---:B------:R-:W-:Y:S02]  /*13c0*/  DFMA R50, R28.reuse, UR18, R50 ;  /* 0x000000121c327c2b */ /* 0x040fe40008000032 */
[C---:B------:R-:W-:Y:S01]  /*13d0*/  DFMA R52, R28.reuse, UR62, R52 ;  /* 0x0000003e1c347c2b */ /* 0x040fe20008000034 */
[----:B------:R-:W4:Y:S01]  /*13e0*/  LDCU.128 UR28, c[0x3][0x350] ;  /* 0x00c06a00ff1c77ac */ /* 0x000f220008000c00 */
[----:B------:R-:W-:-:S02]  /*13f0*/  DFMA R56, R28, UR66, R56 ;  /* 0x000000421c387c2b */ /* 0x000fc40008000038 */
[C---:B------:R-:W-:Y:S01]  /*1400*/  DFMA R42, R28.reuse, UR58, R42 ;  /* 0x0000003a1c2a7c2b */ /* 0x040fe2000800002a */
[----:B------:R-:W3:Y:S01]  /*1410*/  LDCU.128 UR32, c[0x3][0x3b0] ;  /* 0x00c07600ff2077ac */ /* 0x000ee20008000c00 */
[----:B------:R-:W-:Y:S02]  /*1420*/  DFMA R44, R28, UR54, R44 ;  /* 0x000000361c2c7c2b */ /* 0x000fe4000800002c */
[C---:B------:R-:W-:Y:S01]  /*1430*/  DFMA R46, R26.reuse, UR24, R46 ;  /* 0x000000181a2e7c2b */ /* 0x040fe2000800002e */
[----:B------:R-:W3:Y:S01]  /*1440*/  LDCU.128 UR16, c[0x3][0x410] ;  /* 0x00c08200ff1077ac */ /* 0x000ee20008000c00 */
[C---:B------:R-:W-:Y:S02]  /*1450*/  DFMA R48, R26.reuse, UR12, R48 ;  /* 0x0000000c1a307c2b */ /* 0x040fe40008000030 */
[C---:B------:R-:W-:Y:S01]  /*1460*/  DFMA R50, R26.reuse, UR40, R50 ;  /* 0x000000281a327c2b */ /* 0x040fe20008000032 */
[----:B------:R-:W3:Y:S01]  /*1470*/  LDCU.128 UR36, c[0x3][0x470] ;  /* 0x00c08e00ff2477ac */ /* 0x000ee20008000c00 */
[----:B------:R-:W-:-:S02]  /*1480*/  DFMA R52, R26, UR4, R52 ;  /* 0x000000041a347c2b */ /* 0x000fc40008000034 */
[C---:B0-----:R-:W-:Y:S01]  /*1490*/  DFMA R56, R26.reuse, UR44, R56 ;  /* 0x0000002c1a387c2b */ /* 0x041fe20008000038 */
[----:B------:R-:W0:Y:S01]  /*14a0*/  LDCU.128 UR48, c[0x3][0x4d0] ;  /* 0x00c09a00ff3077ac */ /* 0x000e220008000c00 */
[C---:B-1----:R-:W-:Y:S02]  /*14b0*/  DFMA R42, R26.reuse, UR8, R42 ;  /* 0x000000081a2a7c2b */ /* 0x042fe4000800002a */
[----:B--2---:R-:W-:Y:S01]  /*14c0*/  DFMA R44, R26, UR20, R44 ;  /* 0x000000141a2c7c2b */ /* 0x004fe2000800002c */
[----:B------:R-:W1:Y:S01]  /*14d0*/  LDCU.128 UR52, c[0x3][0x530] ;  /* 0x00c0a600ff3477ac */ /* 0x000e620008000c00 */
[C---:B------:R-:W-:Y:S02]  /*14e0*/  DFMA R46, R24.reuse, UR26, R46 ;  /* 0x0000001a182e7c2b */ /* 0x040fe4000800002e */
[C---:B------:R-:W-:Y:S01]  /*14f0*/  DFMA R48, R24.reuse, UR14, R48 ;  /* 0x0000000e18307c2b */ /* 0x040fe20008000030 */
[----:B------:R-:W2:Y:S01]  /*1500*/  LDCU.128 UR56, c[0x3][0x590] ;  /* 0x00c0b200ff3877ac */ /* 0x000ea20008000c00 */
[----:B------:R-:W-:-:S02]  /*1510*/  DFMA R50, R24, UR42, R50 ;  /* 0x0000002a18327c2b */ /* 0x000fc40008000032 */
[C---:B------:R-:W-:Y:S02]  /*1520*/  DFMA R52, R24.reuse, UR6, R52 ;  /* 0x0000000618347c2b */ /* 0x040fe40008000034 */
[C---:B------:R-:W-:Y:S02]  /*1530*/  DFMA R56, R24.reuse, UR46, R56 ;  /* 0x0000002e18387c2b */ /* 0x040fe40008000038 */
[C---:B------:R-:W-:Y:S02]  /*1540*/  DFMA R42, R24.reuse, UR10, R42 ;  /* 0x0000000a182a7c2b */ /* 0x040fe4000800002a */
[----:B------:R-:W-:Y:S02]  /*1550*/  DFMA R44, R24, UR22, R44 ;  /* 0x00000016182c7c2b */ /* 0x000fe4000800002c */
[C---:B----4-:R-:W-:Y:S02]  /*1560*/  DFMA R46, R22.reuse, UR28, R46 ;  /* 0x0000001c162e7c2b */ /* 0x050fe4000800002e */
[----:B---3--:R-:W-:-:S02]  /*1570*/  DFMA R48, R22, UR32, R48 ;  /* 0x0000002016307c2b */ /* 0x008fc40008000030 */
[C---:B------:R-:W-:Y:S02]  /*1580*/  DFMA R50, R22.reuse, UR16, R50 ;  /* 0x0000001016327c2b */ /* 0x040fe40008000032 */
[C---:B------:R-:W-:Y:S02]  /*1590*/  DFMA R52, R22.reuse, UR36, R52 ;  /* 0x0000002416347c2b */ /* 0x040fe40008000034 */
[C---:B0-----:R-:W-:Y:S02]  /*15a0*/  DFMA R56, R22.reuse, UR48, R56 ;  /* 0x0000003016387c2b */ /* 0x041fe40008000038 */
[C---:B-1----:R-:W-:Y:S02]  /*15b0*/  DFMA R42, R22.reuse, UR52, R42 ;  /* 0x00000034162a7c2b */ /* 0x042fe4000800002a */
[----:B--2---:R-:W-:Y:S02]  /*15c0*/  DFMA R44, R22, UR56, R44 ;  /* 0x00000038162c7c2b */ /* 0x004fe4000800002c */
[----:B------:R-:W-:-:S02]  /*15d0*/  DFMA R46, R20, UR30, R46 ;  /* 0x0000001e142e7c2b */ /* 0x000fc4000800002e */
[C---:B------:R-:W-:Y:S02]  /*15e0*/  DFMA R48, R20.reuse, UR34, R48 ;  /* 0x0000002214307c2b */ /* 0x040fe40008000030 */
[C---:B------:R-:W-:Y:S02]  /*15f0*/  DFMA R50, R20.reuse, UR18, R50 ;  /* 0x0000001214327c2b */ /* 0x040fe40008000032 */
[C---:B------:R-:W-:Y:S01]  /*1600*/  DFMA R52, R20.reuse, UR38, R52 ;  /* 0x0000002614347c2b */ /* 0x040fe20008000034 */
[----:B------:R0:W-:Y:S01]  /*1610*/  STS.64 [R5+0x3840], R46 ;  /* 0x0038402e05007388 */ /* 0x0001e20000000a00 */
[C---:B------:R-:W-:Y:S02]  /*1620*/  DFMA R56, R20.reuse, UR50, R56 ;  /* 0x0000003214387c2b */ /* 0x040fe40008000038 */
[C---:B------:R-:W-:Y:S01]  /*1630*/  DFMA R42, R20.reuse, UR54, R42 ;  /* 0x00000036142a7c2b */ /* 0x040fe2000800002a */
[----:B------:R0:W-:Y:S01]  /*1640*/  STS.64 [R5+0x3f48], R48 ;  /* 0x003f483005007388 */ /* 0x0001e20000000a00 */
[----:B------:R-:W-:-:S03]  /*1650*/  DFMA R44, R20, UR58, R44 ;  /* 0x0000003a142c7c2b */ /* 0x000fc6000800002c */
[----:B------:R0:W-:Y:S04]  /*1660*/  STS.64 [R5+0x4650], R50 ;  /* 0x0046503205007388 */ /* 0x0001e80000000a00 */
[----:B------:R0:W-:Y:S04]  /*1670*/  STS.64 [R5+0x4d58], R52 ;  /* 0x004d583405007388 */ /* 0x0001e80000000a00 */
[----:B------:R0:W-:Y:S04]  /*1680*/  STS.64 [R5+0x5460], R56 ;  /* 0x0054603805007388 */ /* 0x0001e80000000a00 */
[----:B------:R0:W-:Y:S04]  /*1690*/  STS.64 [R5+0x5b68], R42 ;  /* 0x005b682a05007388 */ /* 0x0001e80000000a00 */
[----:B------:R0:W-:Y:S02]  /*16a0*/  STS.64 [R5+0x6270], R44 ;  /* 0x0062702c05007388 */ /* 0x0001e40000000a00 */
.L_x_1:
[----:B------:R-:W-:Y:S05]  /*16b0*/  BSYNC.RECONVERGENT B0 ;  /* 0x0000000000007941 */ /* 0x000fea0003800200 */
.L_x_0:
[----:B------:R-:W-:Y:S06]  /*16c0*/  BAR.SYNC.DEFER_BLOCKING 0x0 ;  /* 0x0000000000007b1d */ /* 0x000fec0000010000 */
[----:B------:R-:W-:Y:S04]  /*16d0*/  BSSY.RECONVERGENT B0, `(.L_x_2) ;  /* 0x0000137000007945 */ /* 0x000fe80003800200 */
[----:B------:R-:W-:Y:S05]  /*16e0*/  @P2 BRA `(.L_x_3) ;  /* 0x0000001000d42947 */ /* 0x000fea0003800000 */
[----:B01----:R-:W0:Y:S01]  /*16f0*/  LDS.64 R42, [R2] ;  /* 0x00000000022a7984 */ /* 0x003e220000000a00 */
[----:B------:R-:W0:Y:S03]  /*1700*/  LDCU.128 UR4, c[0x3][URZ] ;  /* 0x00c00000ff0477ac */ /* 0x000e260008000c00 */
[----:B------:R-:W1:Y:S01]  /*1710*/  LDS.64 R58, [R2+0x78] ;  /* 0x00007800023a7984 */ /* 0x000e620000000a00 */
[----:B------:R-:W2:Y:S03]  /*1720*/  LDCU.128 UR16, c[0x3][0x60] ;  /* 0x00c00c00ff1077ac */ /* 0x000ea60008000c00 */
[----:B-----5:R-:W3:Y:S01]  /*1730*/  LDS.64 R20, [R2+0xf0] ;  /* 0x0000f00002147984 */ /* 0x020ee20000000a00 */
[----:B------:R-:W3:Y:S03]  /*1740*/  LDCU.128 UR8, c[0x3][0x10] ;  /* 0x00c00200ff0877ac */ /* 0x000ee60008000c00 */
[----:B------:R-:W4:Y:S01]  /*1750*/  LDS.64 R22, [R2+0x168] ;  /* 0x0001680002167984 */ /* 0x000f220000000a00 */
[----:B------:R-:W4:Y:S03]  /*1760*/  LDCU.128 UR12, c[0x3][0x20] ;  /* 0x00c00400ff0c77ac */ /* 0x000f260008000c00 */
[----:B------:R-:W4:Y:S01]  /*1770*/  LDS.64 R24, [R2+0x1e0] ;  /* 0x0001e00002187984 */ /* 0x000f220000000a00 */
[----:B------:R-:W4:Y:S03]  /*1780*/  LDCU.128 UR28, c[0x3][0x80] ;  /* 0x00c01000ff1c77ac */ /* 0x000f260008000c00 */
[----:B------:R-:W4:Y:S01]  /*1790*/  LDS.64 R26, [R2+0x258] ;  /* 0x00025800021a7984 */ /* 0x000f220000000a00 */
[----:B------:R-:W4:Y:S01]  /*17a0*/  LDCU.128 UR20, c[0x3][0x30] ;  /* 0x00c00600ff1477ac */ /* 0x000f220008000c00 */
[----:B------:R-:W4:Y:S01]  /*17b0*/  LDCU.128 UR48, c[0x3][0x90] ;  /* 0x00c01200ff3077ac */ /* 0x000f220008000c00 */
[----:B------:R-:W4:Y:S01]  /*17c0*/  LDCU.128 UR32, c[0x3][0x40] ;  /* 0x00c00800ff2077ac */ /* 0x000f220008000c00 */
[----:B------:R-:W4:Y:S01]  /*17d0*/  LDCU.128 UR24, c[0x3][0x50] ;  /* 0x00c00a00ff1877ac */ /* 0x000f220008000c00 */
[----:B------:R-:W4:Y:S01]  /*17e0*/  LDCU.128 UR44, c[0x3][0xb0] ;  /* 0x00c01600ff2c77ac */ /* 0x000f220008000c00 */
[C---:B0-----:R-:W-:Y:S01]  /*17f0*/  DFMA R28, R42.reuse, UR4, RZ ;  /* 0x000000042a1c7c2b */ /* 0x041fe200080000ff */
[----:B------:R-:W0:Y:S01]  /*1800*/  LDCU.128 UR36, c[0x3][0x120] ;  /* 0x00c02400ff2477ac */ /* 0x000e220008000c00 */
[----:B--2---:R-:W-:Y:S01]  /*1810*/  DFMA R34, R42, UR16, RZ ;  /* 0x000000102a227c2b */ /* 0x004fe200080000ff */
[----:B------:R-:W2:Y:S05]  /*1820*/  LDCU.128 UR64, c[0x3][0x180] ;  /* 0x00c03000ff4077ac */ /* 0x000eaa0008000c00 */
[C---:B-1----:R-:W-:Y:S01]  /*1830*/  DFMA R30, R58.reuse, UR6, R28 ;  /* 0x000000063a1e7c2b */ /* 0x042fe2000800001c */
[----:B------:R-:W1:Y:S01]  /*1840*/  LDCU.128 UR4, c[0x3][0x70] ;  /* 0x00c00e00ff0477ac */ /* 0x000e620008000c00 */
[----:B------:R-:W0:Y:S01]  /*1850*/  LDS.64 R28, [R2+0x2d0] ;  /* 0x0002d000021c7984 */ /* 0x000e220000000a00 */
[----:B------:R-:W-:Y:S01]  /*1860*/  DFMA R36, R58, UR18, R34 ;  /* 0x000000123a247c2b */ /* 0x000fe20008000022 */
[----:B------:R-:W2:Y:S04]  /*1870*/  LDCU.128 UR40, c[0x3][0x130] ;  /* 0x00c02600ff2877ac */ /* 0x000ea80008000c00 */
[----:B---3--:R-:W-:Y:S01]  /*1880*/  DFMA R32, R20, UR8, R30 ;  /* 0x0000000814207c2b */ /* 0x008fe2000800001e */
[----:B------:R-:W3:Y:S01]  /*1890*/  LDCU.128 UR60, c[0x3][0xd0] ;  /* 0x00c01a00ff3c77ac */ /* 0x000ee20008000c00 */
[----:B------:R-:W2:Y:S01]  /*18a0*/  LDS.64 R30, [R2+0x348] ;  /* 0x00034800021e7984 */ /* 0x000ea20000000a00 */
[----:B------:R-:W3:Y:S05]  /*18b0*/  LDCU.128 UR16, c[0x3][0xe0] ;  /* 0x00c01c00ff1077ac */ /* 0x000eea0008000c00 */
[----:B----4-:R-:W-:Y:S01]  /*18c0*/  DFMA R34, R22, UR10, R32 ;  /* 0x0000000a16227c2b */ /* 0x010fe20008000020 */
[----:B------:R-:W4:Y:S01]  /*18d0*/  LDCU.128 UR8, c[0x3][0xa0] ;  /* 0x00c01400ff0877ac */ /* 0x000f220008000c00 */
[----:B------:R-:W3:Y:S01]  /*18e0*/  LDS.64 R32, [R2+0x3c0] ;  /* 0x0003c00002207984 */ /* 0x000ee20000000a00 */
[----:B-1----:R-:W-:Y:S01]  /*18f0*/  DFMA R38, R20, UR4, R36 ;  /* 0x0000000414267c2b */ /* 0x002fe20008000024 */
[----:B------:R-:W1:Y:S04]  /*1900*/  LDCU.128 UR56, c[0x3][0x150] ;  /* 0x00c02a00ff3877ac */ /* 0x000e680008000c00 */
[----:B------:R-:W-:Y:S01]  /*1910*/  DFMA R36, R24, UR12, R34 ;  /* 0x0000000c18247c2b */ /* 0x000fe20008000022 */
[----:B------:R-:W1:Y:S01]  /*1920*/  LDCU.128 UR52, c[0x3][0x110] ;  /* 0x00c02200ff3477ac */ /* 0x000e620008000c00 */
[----:B------:R-:W4:Y:S01]  /*1930*/  LDS.64 R34, [R2+0x438] ;  /* 0x0004380002227984 */ /* 0x000f220000000a00 */
[----:B------:R-:W-:Y:S01]  /*1940*/  DFMA R38, R22, UR6, R38 ;  /* 0x0000000616267c2b */ /* 0x000fe20008000026 */
[----:B------:R-:W1:Y:S04]  /*1950*/  LDCU.128 UR4, c[0x3][0xf0] ;  /* 0x00c01e00ff0477ac */ /* 0x000e680008000c00 */
[----:B------:R-:W-:Y:S01]  /*1960*/  DFMA R40, R26, UR14, R36 ;  /* 0x0000000e1a287c2b */ /* 0x000fe20008000024 */
[----:B------:R-:W1:Y:S01]  /*1970*/  LDCU.128 UR12, c[0x3][0xc0] ;  /* 0x00c01800ff0c77ac */ /* 0x000e620008000c00 */
[----:B------:R-:W4:Y:S01]  /*1980*/  LDS.64 R36, [R2+0x4b0] ;  /* 0x0004b00002247984 */ /* 0x000f220000000a00 */
[----:B------:R-:W-:Y:S01]  /*1990*/  DFMA R44, R24, UR28, R38 ;  /* 0x0000001c182c7c2b */ /* 0x000fe20008000026 */
[----:B------:R-:W4:Y:S02]  /*19a0*/  LDCU.128 UR68, c[0x3][0x2b0] ;  /* 0x00c05600ff4477ac */ /* 0x000f240008000c00 */
[----:B------:R-:W4:Y:S01]  /*19b0*/  LDS.64 R38, [R2+0x528] ;  /* 0x0005280002267984 */ /* 0x000f220000000a00 */
[----:B------:R-:W4:Y:S01]  /*19c0*/  LDCU.128 UR72, c[0x3][0x500] ;  /* 0x00c0a000ff4877ac */ /* 0x000f220008000c00 */
[----:B0-----:R-:W-:-:S03]  /*19d0*/  DFMA R40, R28, UR20, R40 ;  /* 0x000000141c287c2b */ /* 0x001fc60008000028 */
[----:B------:R-:W-:Y:S01]  /*19e0*/  DFMA R44, R26, UR30, R44 ;  /* 0x0000001e1a2c7c2b */ /* 0x000fe2000800002c */
[----:B------:R-:W0:Y:S04]  /*19f0*/  LDCU.128 UR28, c[0x3][0x100] ;  /* 0x00c02000ff1c77ac */ /* 0x000e280008000c00 */
[----:B--2---:R-:W-:Y:S01]  /*1a00*/  DFMA R40, R30, UR22, R40 ;  /* 0x000000161e287c2b */ /* 0x004fe20008000028 */
[----:B------:R-:W2:Y:S02]  /*1a10*/  LDCU.128 UR20, c[0x3][0x140] ;  /* 0x00c02800ff1477ac */ /* 0x000ea40008000c00 */
[----:B------:R-:W-:Y:S02]  /*1a20*/  DFMA R44, R28, UR48, R44 ;  /* 0x000000301c2c7c2b */ /* 0x000fe4000800002c */
[----:B-1----:R-:W-:-:S03]  /*1a30*/  DFMA R50, R42, UR12, RZ ;  /* 0x0000000c2a327c2b */ /* 0x002fc600080000ff */
[----:B---3--:R-:W-:-:S03]  /*1a40*/  DFMA R40, R32, UR32, R40 ;  /* 0x0000002020287c2b */ /* 0x008fc60008000028 */
[----:B------:R-:W-:Y:S01]  /*1a50*/  DFMA R44, R30, UR50, R44 ;  /* 0x000000321e2c7c2b */ /* 0x000fe2000800002c */
[----:B------:R-:W1:Y:S04]  /*1a60*/  LDCU.128 UR48, c[0x3][0x240] ;  /* 0x00c04800ff3077ac */ /* 0x000e680008000c00 */
[----:B----4-:R-:W-:Y:S01]  /*1a70*/  DFMA R40, R34, UR34, R40 ;  /* 0x0000002222287c2b */ /* 0x010fe20008000028 */
[----:B------:R-:W3:Y:S02]  /*1a80*/  LDCU.128 UR32, c[0x3][0x1e0] ;  /* 0x00c03c00ff2077ac */ /* 0x000ee40008000c00 */
[----:B------:R-:W-:-:S05]  /*1a90*/  DFMA R44, R32, UR8, R44 ;  /* 0x00000008202c7c2b */ /* 0x000fca000800002c */
[----:B------:R-:W-:-:S03]  /*1aa0*/  DFMA R40, R36, UR24, R40 ;  /* 0x0000001824287c2b */ /* 0x000fc60008000028 */
[----:B------:R-:W-:Y:S01]  /*1ab0*/  DFMA R48, R34, UR10, R44 ;  /* 0x0000000a22307c2b */ /* 0x000fe2000800002c */
[----:B------:R-:W4:Y:S01]  /*1ac0*/  LDCU.128 UR8, c[0x3][0x190] ;  /* 0x00c03200ff0877ac */ /* 0x000f220008000c00 */
[----:B------:R-:W-:Y:S02]  /*1ad0*/  DFMA R44, R58, UR14, R50 ;  /* 0x0000000e3a2c7c2b */ /* 0x000fe40008000032 */
[----:B------:R-:W-:Y:S01]  /*1ae0*/  DFMA R50, R42, UR64, RZ ;  /* 0x000000402a327c2b */ /* 0x000fe200080000ff */
[----:B------:R-:W0:Y:S01]  /*1af0*/  LDCU.128 UR12, c[0x3][0x160] ;  /* 0x00c02c00ff0c77ac */ /* 0x000e220008000c00 */
[----:B------:R-:W-:Y:S02]  /*1b00*/  DFMA R46, R38, UR26, R40 ;  /* 0x0000001a262e7c2b */ /* 0x000fe40008000028 */
[----:B------:R-:W-:Y:S01]  /*1b10*/  DFMA R52, R36, UR44, R48 ;  /* 0x0000002c24347c2b */ /* 0x000fe20008000030 */
[----:B------:R-:W2:Y:S01]  /*1b20*/  LDCU.128 UR24, c[0x3][0x1f0] ;  /* 0x00c03e00ff1877ac */ /* 0x000ea20008000c00 */
[----:B------:R-:W-:-:S02]  /*1b30*/  DFMA R48, R42, UR36, RZ ;  /* 0x000000242a307c2b */ /* 0x000fc400080000ff */
[----:B------:R-:W-:Y:S01]  /*1b40*/  DFMA R50, R58, UR66, R50 ;  /* 0x000000423a327c2b */ /* 0x000fe20008000032 */
[----:B------:R-:W0:Y:S01]  /*1b50*/  LDCU.128 UR64, c[0x3][0x250] ;  /* 0x00c04a00ff4077ac */ /* 0x000e220008000c00 */
[----:B------:R1:W-:Y:S01]  /*1b60*/  STS.64 [R2], R46 ;  /* 0x0000002e02007388 */ /* 0x0003e20000000a00 */
[----:B---3--:R-:W-:Y:S02]  /*1b70*/  DFMA R40, R42, UR32, RZ ;  /* 0x000000202a287c2b */ /* 0x008fe400080000ff */
[----:B------:R-:W-:Y:S01]  /*1b80*/  DFMA R52, R38, UR46, R52 ;  /* 0x0000002e26347c2b */ /* 0x000fe20008000034 */
[----:B------:R-:W3:Y:S01]  /*1b90*/  LDCU.128 UR44, c[0x3][0x1a0] ;  /* 0x00c03400ff2c77ac */ /* 0x000ee20008000c00 */
[----:B------:R-:W-:Y:S02]  /*1ba0*/  DFMA R48, R58, UR38, R48 ;  /* 0x000000263a307c2b */ /* 0x000fe40008000030 */
[----:B----4-:R-:W-:Y:S01]  /*1bb0*/  DFMA R50, R20, UR8, R50 ;  /* 0x0000000814327c2b */ /* 0x010fe20008000032 */
[----:B------:R-:W4:Y:S01]  /*1bc0*/  LDCU.128 UR36, c[0x3][0x200] ;  /* 0x00c04000ff2477ac */ /* 0x000f220008000c00 */
[----:B------:R-:W-:Y:S01]  /*1bd0*/  DFMA R40, R58, UR34, R40 ;  /* 0x000000223a287c2b */ /* 0x000fe20008000028 */
[----:B------:R4:W-:Y:S01]  /*1be0*/  STS.64 [R2+0x78], R52 ;  /* 0x0000783402007388 */ /* 0x0009e20000000a00 */
[----:B------:R-:W-:Y:S01]  /*1bf0*/  DFMA R44, R20, UR60, R44 ;  /* 0x0000003c142c7c2b */ /* 0x000fe2000800002c */
[----:B------:R-:W4:Y:S01]  /*1c00*/  LDCU.128 UR32, c[0x3][0x170] ;  /* 0x00c02e00ff2077ac */ /* 0x000f220008000c00 */
[----:B-1----:R-:W-:-:S02]  /*1c10*/  DFMA R46, R42, UR48, RZ ;  /* 0x000000302a2e7c2b */ /* 0x002fc400080000ff */
[----:B------:R-:W-:Y:S02]  /*1c20*/  DFMA R48, R20, UR40, R48 ;  /* 0x0000002814307c2b */ /* 0x000fe40008000030 */
[----:B------:R-:W-:Y:S01]  /*1c30*/  DFMA R50, R22, UR10, R50 ;  /* 0x0000000a16327c2b */ /* 0x000fe20008000032 */
[----:B------:R-:W1:Y:S01]  /*1c40*/  LDCU.128 UR8, c[0x3][0x260] ;  /* 0x00c04c00ff0877ac */ /* 0x000e620008000c00 */
[----:B--2---:R-:W-:Y:S02]  /*1c50*/  DFMA R40, R20, UR24, R40 ;  /* 0x0000001814287c2b */ /* 0x004fe40008000028 */
[----:B------:R-:W-:Y:S01]  /*1c60*/  DFMA R46, R58, UR50, R46 ;  /* 0x000000323a2e7c2b */ /* 0x000fe2000800002e */
[----:B------:R-:W2:Y:S01]  /*1c70*/  LDCU.128 UR48, c[0x3][0x1c0] ;  /* 0x00c03800ff3077ac */ /* 0x000ea20008000c00 */
[C---:B------:R-:W-:Y:S02]  /*1c80*/  DFMA R48, R22.reuse, UR42, R48 ;  /* 0x0000002a16307c2b */ /* 0x040fe40008000030 */
[----:B------:R-:W-:Y:S01]  /*1c90*/  DFMA R44, R22, UR62, R44 ;  /* 0x0000003e162c7c2b */ /* 0x000fe2000800002c */
[----:B------:R-:W2:Y:S01]  /*1ca0*/  LDCU.128 UR60, c[0x3][0x1b0] ;  /* 0x00c03600ff3c77ac */ /* 0x000ea20008000c00 */
[----:B---3--:R-:W-:-:S02]  /*1cb0*/  DFMA R50, R24, UR44, R50 ;  /* 0x0000002c18327c2b */ /* 0x008fc40008000032 */
[----:B0-----:R-:W-:Y:S01]  /*1cc0*/  DFMA R46, R20, UR64, R46 ;  /* 0x00000040142e7c2b */ /* 0x001fe2000800002e */
[----:B------:R-:W0:Y:S01]  /*1cd0*/  LDCU.128 UR40, c[0x3][0x210] ;  /* 0x00c04200ff2877ac */ /* 0x000e220008000c00 */
[----:B------:R-:W-:Y:S02]  /*1ce0*/  DFMA R48, R24, UR20, R48 ;  /* 0x0000001418307c2b */ /* 0x000fe40008000030 */
[----:B------:R-:W-:Y:S01]  /*1cf0*/  DFMA R40, R22, UR26, R40 ;  /* 0x0000001a16287c2b */ /* 0x000fe20008000028 */
[----:B------:R-:W3:Y:S01]  /*1d00*/  LDCU.128 UR24, c[0x3][0x1d0] ;  /* 0x00c03a00ff1877ac */ /* 0x000ee20008000c00 */
[----:B------:R-:W-:Y:S02]  /*1d10*/  DFMA R44, R24, UR16, R44 ;  /* 0x00000010182c7c2b */ /* 0x000fe4000800002c */
[----:B------:R-:W-:Y:S01]  /*1d20*/  DFMA R46, R22, UR66, R46 ;  /* 0x00000042162e7c2b */ /* 0x000fe2000800002e */
[----:B------:R-:W3:Y:S01]  /*1d30*/  LDCU.128 UR64, c[0x3][0x440] ;  /* 0x00c08800ff4077ac */ /* 0x000ee20008000c00 */
[----:B------:R-:W-:-:S02]  /*1d40*/  DFMA R48, R26, UR22, R48 ;  /* 0x000000161a307c2b */ /* 0x000fc40008000030 */
[----:B------:R-:W-:Y:S01]  /*1d50*/  DFMA R50, R26, UR46, R50 ;  /* 0x0000002e1a327c2b */ /* 0x000fe20008000032 */
[----:B------:R-:W0:Y:S01]  /*1d60*/  LDCU.128 UR44, c[0x3][0x270] ;  /* 0x00c04e00ff2c77ac */ /* 0x000e220008000c00 */
[C---:B----4-:R-:W-:Y:S02]  /*1d70*/  DFMA R40, R24.reuse, UR36, R40 ;  /* 0x0000002418287c2b */ /* 0x050fe40008000028 */
[----:B-1----:R-:W-:Y:S01]  /*1d80*/  DFMA R46, R24, UR8, R46 ;  /* 0x00000008182e7c2b */ /* 0x002fe2000800002e */
[----:B------:R-:W1:Y:S01]  /*1d90*/  LDCU.128 UR20, c[0x3][0x230] ;  /* 0x00c04600ff1477ac */ /* 0x000e620008000c00 */
[----:B------:R-:W-:Y:S02]  /*1da0*/  DFMA R44, R26, UR18, R44 ;  /* 0x000000121a2c7c2b */ /* 0x000fe4000800002c */
[----:B------:R-:W-:Y:S01]  /*1db0*/  DFMA R48, R28, UR56, R48 ;  /* 0x000000381c307c2b */ /* 0x000fe20008000030 */
[----:B------:R-:W4:Y:S01]  /*1dc0*/  LDCU.128 UR16, c[0x3][0x220] ;  /* 0x00c04400ff1077ac */ /* 0x000f220008000c00 */
[----:B------:R-:W-:-:S02]  /*1dd0*/  DFMA R40, R26, UR38, R40 ;  /* 0x000000261a287c2b */ /* 0x000fc40008000028 */
[----:B------:R-:W-:Y:S01]  /*1de0*/  DFMA R46, R26, UR10, R46 ;  /* 0x0000000a1a2e7c2b */ /* 0x000fe2000800002e */
[----:B------:R-:W3:Y:S01]  /*1df0*/  LDCU.128 UR36, c[0x3][0x280] ;  /* 0x00c05000ff2477ac */ /* 0x000ee20008000c00 */
[----:B------:R-:W-:Y:S02]  /*1e00*/  DFMA R44, R28, UR4, R44 ;  /* 0x000000041c2c7c2b */ /* 0x000fe4000800002c */
[----:B------:R-:W-:Y:S01]  /*1e10*/  DFMA R48, R30, UR58, R48 ;  /* 0x0000003a1e307c2b */ /* 0x000fe20008000030 */
[----:B------:R-:W1:Y:S01]  /*1e20*/  LDCU.128 UR8, c[0x3][0x2a0] ;  /* 0x00c05400ff0877ac */ /* 0x000e620008000c00 */
[C---:B--2---:R-:W-:Y:S02]  /*1e30*/  DFMA R50, R28.reuse, UR60, R50 ;  /* 0x0000003c1c327c2b */ /* 0x044fe40008000032 */
[----:B0-----:R-:W-:Y:S01]  /*1e40*/  DFMA R46, R28, UR44, R46 ;  /* 0x0000002c1c2e7c2b */ /* 0x001fe2000800002e */
[----:B------:R-:W0:Y:S01]  /*1e50*/  LDCU.128 UR56, c[0x3][0x480] ;  /* 0x00c09000ff3877ac */ /* 0x000e220008000c00 */
[----:B------:R-:W-:-:S02]  /*1e60*/  DFMA R44, R30, UR6, R44 ;  /* 0x000000061e2c7c2b */ /* 0x000fc4000800002c */
[----:B------:R-:W-:Y:S01]  /*1e70*/  DFMA R48, R32, UR12, R48 ;  /* 0x0000000c20307c2b */ /* 0x000fe20008000030 */
[----:B------:R-:W2:Y:S01]  /*1e80*/  LDCU.128 UR4, c[0x3][0x290] ;  /* 0x00c05200ff0477ac */ /* 0x000ea20008000c00 */
[----:B------:R-:W-:Y:S02]  /*1e90*/  DFMA R40, R28, UR40, R40 ;  /* 0x000000281c287c2b */ /* 0x000fe40008000028 */
[----:B------:R-:W-:Y:S01]  /*1ea0*/  DFMA R46, R30, UR46, R46 ;  /* 0x0000002e1e2e7c2b */ /* 0x000fe2000800002e */
[----:B------:R-:W0:Y:S01]  /*1eb0*/  LDCU.128 UR44, c[0x3][0x360] ;  /* 0x00c06c00ff2c77ac */ /* 0x000e220008000c00 */
[----:B------:R-:W-:Y:S02]  /*1ec0*/  DFMA R44, R32, UR28, R44 ;  /* 0x0000001c202c7c2b */ /* 0x000fe4000800002c */
[----:B------:R-:W-:Y:S01]  /*1ed0*/  DFMA R48, R34, UR14, R48 ;  /* 0x0000000e22307c2b */ /* 0x000fe20008000030 */
[----:B------:R-:W0:Y:S01]  /*1ee0*/  LDCU.128 UR12, c[0x3][0x370] ;  /* 0x00c06e00ff0c77ac */ /* 0x000e220008000c00 */
[----:B------:R-:W-:-:S02]  /*1ef0*/  DFMA R50, R30, UR62, R50 ;  /* 0x0000003e1e327c2b */ /* 0x000fc40008000032 */
[----:B---3--:R-:W-:Y:S01]  /*1f00*/  DFMA R46, R32, UR36, R46 ;  /* 0x00000024202e7c2b */ /* 0x008fe2000800002e */
[----:B------:R-:W-:Y:S01]  /*1f10*/  UMOV UR62, UR68 ;  /* 0x00000044003e7c82 */ /* 0x000fe20008000000 */
[----:B------:R-:W-:Y:S01]  /*1f20*/  DFMA R40, R30, UR42, R40 ;  /* 0x0000002a1e287c2b */ /* 0x000fe20008000028 */
[----:B------:R-:W3:Y:S01]  /*1f30*/  LDCU.128 UR40, c[0x3][0x300] ;  /* 0x00c06000ff2877ac */ /* 0x000ee20008000c00 */
[----:B------:R-:W-:Y:S02]  /*1f40*/  DFMA R44, R34, UR30, R44 ;  /* 0x0000001e222c7c2b */ /* 0x000fe4000800002c */
[----:B------:R-:W-:Y:S01]  /*1f50*/  DFMA R48, R36, UR32, R48 ;  /* 0x0000002024307c2b */ /* 0x000fe20008000030 */
[----:B------:R-:W3:Y:S01]  /*1f60*/  LDCU.128 UR28, c[0x3][0x310] ;  /* 0x00c06200ff1c77ac */ /* 0x000ee20008000c00 */
[----:B------:R-:W-:Y:S02]  /*1f70*/  DFMA R50, R32, UR48, R50 ;  /* 0x0000003020327c2b */ /* 0x000fe40008000032 */
[----:B------:R-:W-:Y:S01]  /*1f80*/  DFMA R46, R34, UR38, R46 ;  /* 0x00000026222e7c2b */ /* 0x000fe2000800002e */
[----:B------:R-:W3:Y:S01]  /*1f90*/  LDCU.128 UR36, c[0x3][0x540] ;  /* 0x00c0a800ff2477ac */ /* 0x000ee20008000c00 */
[----:B----4-:R-:W-:-:S02]  /*1fa0*/  DFMA R40, R32, UR16, R40 ;  /* 0x0000001020287c2b */ /* 0x010fc40008000028 */
[----:B------:R-:W-:Y:S01]  /*1fb0*/  DFMA R44, R36, UR52, R44 ;  /* 0x00000034242c7c2b */ /* 0x000fe2000800002c */
[----:B------:R-:W-:Y:S01]  /*1fc0*/  UMOV UR63, UR69 ;  /* 0x00000045003f7c82 */ /* 0x000fe20008000000 */
[----:B------:R-:W-:Y:S01]  /*1fd0*/  DFMA R48, R38, UR34, R48 ;  /* 0x0000002226307c2b */ /* 0x000fe20008000030 */
[----:B------:R-:W4:Y:S01]  /*1fe0*/  LDCU.128 UR32, c[0x3][0x4e0] ;  /* 0x00c09c00ff2077ac */ /* 0x000f220008000c00 */
[----:B------:R-:W-:Y:S02]  /*1ff0*/  DFMA R50, R34, UR50, R50 ;  /* 0x0000003222327c2b */ /* 0x000fe40008000032 */
[----:B--2---:R-:W-:Y:S01]  /*2000*/  DFMA R46, R36, UR4, R46 ;  /* 0x00000004242e7c2b */ /* 0x004fe2000800002e */
[----:B------:R-:W2:Y:S01]  /*2010*/  LDCU.128 UR48, c[0x3][0x3c0] ;  /* 0x00c07800ff3077ac */ /* 0x000ea20008000c00 */
[----:B------:R-:W-:Y:S01]  /*2020*/  DFMA R40, R34, UR18, R40 ;  /* 0x0000001222287c2b */ /* 0x000fe20008000028 */
[----:B------:R-:W-:Y:S01]  /*2030*/  STS.64 [R2+0x168], R48 ;  /* 0x0001683002007388 */ /* 0x000fe20000000a00 */
[----:B------:R-:W-:Y:S01]  /*2040*/  DFMA R44, R38, UR54, R44 ;  /* 0x00000036262c7c2b */ /* 0x000fe2000800002c */
[----:B------:R-:W4:Y:S01]  /*2050*/  LDCU.128 UR52, c[0x3][0x420] ;  /* 0x00c08400ff3477ac */ /* 0x000f220008000c00 */
[----:B------:R-:W-:-:S02]  /*2060*/  DFMA R50, R36, UR24, R50 ;  /* 0x0000001824327c2b */ /* 0x000fc40008000032 */
[----:B------:R-:W-:Y:S01]  /*2070*/  DFMA R56, R38, UR6, R46 ;  /* 0x0000000626387c2b */ /* 0x000fe2000800002e */
[----:B------:R-:W4:Y:S01]  /*2080*/  LDCU.128 UR16, c[0x3][0x3d0] ;  /* 0x00c07a00ff1077ac */ /* 0x000f220008000c00 */
[----:B-1----:R-:W-:Y:S01]  /*2090*/  DFMA R60, R36, UR20, R40 ;  /* 0x00000014243c7c2b */ /* 0x002fe20008000028 */
[----:B------:R3:W-:Y:S01]  /*20a0*/  STS.64 [R2+0xf0], R44 ;  /* 0x0000f02c02007388 */ /* 0x0007e20000000a00 */
[----:B------:R-:W-:Y:S01]  /*20b0*/  DFMA R40, R42, UR8, RZ ;  /* 0x000000082a287c2b */ /* 0x000fe200080000ff */
[----:B------:R-:W1:Y:S01]  /*20c0*/  LDCU.128 UR4, c[0x3][0x550] ;  /* 0x00c0aa00ff0477ac */ /* 0x000e620008000c00 */
[----:B------:R-:W-:Y:S01]  /*20d0*/  DFMA R52, R38, UR26, R50 ;  /* 0x0000001a26347c2b */ /* 0x000fe20008000032 */
[----:B------:R4:W-:Y:S01]  /*20e0*/  STS.64 [R2+0x2d0], R56 ;  /* 0x0002d03802007388 */ /* 0x0009e20000000a00 */
[----:B0-----:R-:W-:Y:S01]  /*20f0*/  DFMA R46, R42, UR44, RZ ;  /* 0x0000002c2a2e7c2b */ /* 0x001fe200080000ff */
[----:B------:R-:W0:Y:S01]  /*2100*/  LDCU.128 UR24, c[0x3][0x430] ;  /* 0x00c08600ff1877ac */ /* 0x000e220008000c00 */
[----:B------:R-:W-:-:S02]  /*2110*/  DFMA R60, R38, UR22, R60 ;  /* 0x00000016263c7c2b */ /* 0x000fc4000800003c */
[----:B------:R-:W-:Y:S01]  /*2120*/  DFMA R40, R58, UR10, R40 ;  /* 0x0000000a3a287c2b */ /* 0x000fe20008000028 */
[----:B------:R1:W-:Y:S01]  /*2130*/  STS.64 [R2+0x1e0], R52 ;  /* 0x0001e03402007388 */ /* 0x0003e20000000a00 */
[----:B------:R-:W0:Y:S01]  /*2140*/  LDCU.128 UR20, c[0x3][0x490] ;  /* 0x00c09200ff1477ac */ /* 0x000e220008000c00 */
[C---:B---3--:R-:W-:Y:S02]  /*2150*/  DFMA R44, R42.reuse, UR40, RZ ;  /* 0x000000282a2c7c2b */ /* 0x048fe400080000ff */
[C---:B--2---:R-:W-:Y:S01]  /*2160*/  DFMA R48, R42.reuse, UR48, RZ ;  /* 0x000000302a307c2b */ /* 0x044fe200080000ff */
[----:B------:R-:W2:Y:S01]  /*2170*/  LDCU.128 UR8, c[0x3][0x4f0] ;  /* 0x00c09e00ff0877ac */ /* 0x000ea20008000c00 */
[C---:B----4-:R-:W-:Y:S01]  /*2180*/  DFMA R56, R42.reuse, UR32, RZ ;  /* 0x000000202a387c2b */ /* 0x050fe200080000ff */
[----:B------:R3:W-:Y:S01]  /*2190*/  STS.64 [R2+0x258], R60 ;  /* 0x0002583c02007388 */ /* 0x0007e20000000a00 */
[----:B------:R-:W-:Y:S01]  /*21a0*/  DFMA R50, R42, UR52, RZ ;  /* 0x000000342a327c2b */ /* 0x000fe200080000ff */
[----:B------:R-:W-:Y:S01]  /*21b0*/  UMOV UR60, UR70 ;  /* 0x00000046003c7c82 */ /* 0x000fe20008000000 */
[----:B------:R-:W-:Y:S01]  /*21c0*/  DFMA R44, R58, UR42, R44 ;  /* 0x0000002a3a2c7c2b */ /* 0x000fe2000800002c */
[----:B------:R-:W-:Y:S01]  /*21d0*/  UMOV UR61, UR71 ;  /* 0x00000047003d7c82 */ /* 0x000fe20008000000 */
[----:B-1----:R-:W-:Y:S01]  /*21e0*/  DFMA R52, R42, UR56, RZ ;  /* 0x000000382a347c2b */ /* 0x002fe200080000ff */
[----:B------:R-:W1:Y:S01]  /*21f0*/  LDCU.128 UR68, c[0x3][0x4a0] ;  /* 0x00c09400ff4477ac */ /* 0x000e620008000c00 */
[----:B------:R-:W-:-:S02]  /*2200*/  DFMA R56, R58, UR34, R56 ;  /* 0x000000223a387c2b */ /* 0x000fc40008000038 */
[----:B------:R-:W-:Y:S01]  /*2210*/  DFMA R42, R42, UR36, RZ ;  /* 0x000000242a2a7c2b */ /* 0x000fe200080000ff */
[----:B------:R-:W4:Y:S01]  /*2220*/  LDCU.128 UR32, c[0x3][0x2c0] ;  /* 0x00c05800ff2077ac */ /* 0x000f220008000c00 */
[----:B------:R-:W-:Y:S02]  /*2230*/  DFMA R46, R58, UR46, R46 ;  /* 0x0000002e3a2e7c2b */ /* 0x000fe4000800002e */
[C---:B------:R-:W-:Y:S01]  /*2240*/  DFMA R40, R20.reuse, UR62, R40 ;  /* 0x0000003e14287c2b */ /* 0x040fe20008000028 */
[----:B------:R-:W3:Y:S01]  /*2250*/  LDCU.128 UR44, c[0x3][0x320] ;  /* 0x00c06400ff2c77ac */ /* 0x000ee20008000c00 */
[----:B------:R-:W-:Y:S02]  /*2260*/  DFMA R44, R20, UR28, R44 ;  /* 0x0000001c142c7c2b */ /* 0x000fe4000800002c */
[C---:B------:R-:W-:Y:S01]  /*2270*/  DFMA R48, R58.reuse, UR50, R48 ;  /* 0x000000323a307c2b */ /* 0x040fe20008000030 */
[----:B------:R-:W-:Y:S01]  /*2280*/  UMOV UR28, UR60 ;  /* 0x0000003c001c7c82 */ /* 0x000fe20008000000 */
[C---:B------:R-:W-:Y:S01]  /*2290*/  DFMA R50, R58.reuse, UR54, R50 ;  /* 0x000000363a327c2b */ /* 0x040fe20008000032 */
[----:B------:R-:W-:Y:S01]  /*22a0*/  UMOV UR29, UR61 ;  /* 0x0000003d001d7c82 */ /* 0x000fe20008000000 */
[C---:B------:R-:W-:Y:S01]  /*22b0*/  DFMA R52, R58.reuse, UR58, R52 ;  /* 0x0000003a3a347c2b */ /* 0x040fe20008000034 */
[----:B------:R-:W1:Y:S01]  /*22c0*/  LDCU.128 UR56, c[0x3][0x380] ;  /* 0x00c07000ff3877ac */ /* 0x000e620008000c00 */
[----:B------:R-:W-:-:S02]  /*22d0*/  DFMA R42, R58, UR38, R42 ;  /* 0x000000263a2a7c2b */ /* 0x000fc4000800002a */
[C---:B------:R-:W-:Y:S01]  /*22e0*/  DFMA R40, R22.reuse, UR28, R40 ;  /* 0x0000001c16287c2b */ /* 0x040fe20008000028 */
[----:B------:R-:W1:Y:S01]  /*22f0*/  LDCU.128 UR60, c[0x3][0x3e0] ;  /* 0x00c07c00ff3c77ac */ /* 0x000e620008000c00 */
[----:B------:R-:W-:Y:S02]  /*2300*/  DFMA R44, R22, UR30, R44 ;  /* 0x0000001e162c7c2b */ /* 0x000fe4000800002c */
[C---:B------:R-:W-:Y:S01]  /*2310*/  DFMA R46, R20.reuse, UR12, R46 ;  /* 0x0000000c142e7c2b */ /* 0x040fe2000800002e */
[----:B------:R-:W1:Y:S01]  /*2320*/  LDCU.128 UR28, c[0x3][0x560] ;  /* 0x00c0ac00ff1c77ac */ /* 0x000e620008000c00 */
[C---:B------:R-:W-:Y:S02]  /*2330*/  DFMA R48, R20.reuse, UR16, R48 ;  /* 0x0000001014307c2b */ /* 0x040fe40008000030 */
[C---:B0-----:R-:W-:Y:S01]  /*2340*/  DFMA R50, R20.reuse, UR24, R50 ;  /* 0x0000001814327c2b */ /* 0x041fe20008000032 */
[----:B------:R-:W0:Y:S01]  /*2350*/  LDCU.128 UR48, c[0x3][0x330] ;  /* 0x00c06600ff3077ac */ /* 0x000e220008000c00 */
[----:B------:R-:W-:-:S02]  /*2360*/  DFMA R52, R20, UR20, R52 ;  /* 0x0000001414347c2b */ /* 0x000fc40008000034 */
[C---:B--2---:R-:W-:Y:S01]  /*2370*/  DFMA R56, R20.reuse, UR8, R56 ;  /* 0x0000000814387c2b */ /* 0x044fe20008000038 */
[----:B----4-:R-:W-:Y:S01]  /*2380*/  UMOV UR8, UR32 ;  /* 0x0000002000087c82 */ /* 0x010fe20008000000 */
[----:B------:R-:W-:Y:S01]  /*2390*/  DFMA R42, R20, UR4, R42 ;  /* 0x00000004142a7c2b */ /* 0x000fe2000800002a */
[----:B------:R-:W-:Y:S01]  /*23a0*/  UMOV UR9, UR33 ;  /* 0x0000002100097c82 */ /* 0x000fe20008000000 */
[----:B------:R-:W-:Y:S01]  /*23b0*/  UMOV UR4, UR34 ;  /* 0x0000002200047c82 */ /* 0x000fe20008000000 */
[----:B------:R-:W-:Y:S01]  /*23c0*/  UMOV UR5, UR35 ;  /* 0x0000002300057c82 */ /* 0x000fe20008000000 */
[----:B------:R-:W2:Y:S01]  /*23d0*/  LDCU.128 UR32, c[0x3][0x2d0] ;  /* 0x00c05a00ff2077ac */ /* 0x000ea20008000c00 */
[C---:B------:R-:W-:Y:S02]  /*23e0*/  DFMA R40, R24.reuse, UR8, R40 ;  /* 0x0000000818287c2b */ /* 0x040fe40008000028 */
[----:B---3--:R-:W-:Y:S01]  /*23f0*/  DFMA R44, R24, UR44, R44 ;  /* 0x0000002c182c7c2b */ /* 0x008fe2000800002c */
[----:B------:R-:W-:Y:S01]  /*2400*/  UMOV UR44, UR4 ;  /* 0x00000004002c7c82 */ /* 0x000fe20008000000 */
[C---:B------:R-:W-:Y:S01]  /*2410*/  DFMA R46, R22.reuse, UR14, R46 ;  /* 0x0000000e162e7c2b */ /* 0x040fe2000800002e */
[----:B------:R-:W-:Y:S01]  /*2420*/  UMOV UR45, UR5 ;  /* 0x00000005002d7c82 */ /* 0x000fe20008000000 */
[C---:B------:R-:W-:Y:S01]  /*2430*/  DFMA R48, R22.reuse, UR18, R48 ;  /* 0x0000001216307c2b */ /* 0x040fe20008000030 */
[----:B------:R-:W3:Y:S01]  /*2440*/  LDCU.128 UR16, c[0x3][0x390] ;  /* 0x00c07200ff1077ac */ /* 0x000ee20008000c00 */
[----:B------:R-:W-:-:S02]  /*2450*/  DFMA R50, R22, UR26, R50 ;  /* 0x0000001a16327c2b */ /* 0x000fc40008000032 */
[C---:B------:R-:W-:Y:S01]  /*2460*/  DFMA R52, R22.reuse, UR22, R52 ;  /* 0x0000001616347c2b */ /* 0x040fe20008000034 */
[----:B------:R-:W4:Y:S01]  /*2470*/  LDCU.128 UR24, c[0x3][0x3f0] ;  /* 0x00c07e00ff1877ac */ /* 0x000f220008000c00 */
[C---:B------:R-:W-:Y:S02]  /*2480*/  DFMA R56, R22.reuse, UR10, R56 ;  /* 0x0000000a16387c2b */ /* 0x040fe40008000038 */
[----:B------:R-:W-:Y:S01]  /*2490*/  DFMA R42, R22, UR6, R42 ;  /* 0x00000006162a7c2b */ /* 0x000fe2000800002a */
[----:B------:R-:W4:Y:S01]  /*24a0*/  LDCU.128 UR4, c[0x3][0x450] ;  /* 0x00c08a00ff0477ac */ /* 0x000f220008000c00 */
[C---:B------:R-:W-:Y:S02]  /*24b0*/  DFMA R40, R26.reuse, UR44, R40 ;  /* 0x0000002c1a287c2b */ /* 0x040fe40008000028 */
[----:B------:R-:W-:Y:S01]  /*24c0*/  DFMA R44, R26, UR46, R44 ;  /* 0x0000002e1a2c7c2b */ /* 0x000fe2000800002c */
[----:B------:R-:W4:Y:S01]  /*24d0*/  LDCU.128 UR8, c[0x3][0x4b0] ;  /* 0x00c09600ff0877ac */ /* 0x000f220008000c00 */
[----:B-1----:R-:W-:-:S02]  /*24e0*/  DFMA R46, R24, UR56, R46 ;  /* 0x00000038182e7c2b */ /* 0x002fc4000800002e */
[C---:B------:R-:W-:Y:S01]  /*24f0*/  DFMA R48, R24.reuse, UR60, R48 ;  /* 0x0000003c18307c2b */ /* 0x040fe20008000030 */
[----:B------:R-:W1:Y:S01]  /*2500*/  LDCU.128 UR20, c[0x3][0x510] ;  /* 0x00c0a200ff1477ac */ /* 0x000e620008000c00 */
[C---:B------:R-:W-:Y:S02]  /*2510*/  DFMA R50, R24.reuse, UR64, R50 ;  /* 0x0000004018327c2b */ /* 0x040fe40008000032 */
[C---:B------:R-:W-:Y:S01]  /*2520*/  DFMA R52, R24.reuse, UR68, R52 ;  /* 0x0000004418347c2b */ /* 0x040fe20008000034 */
[----:B------:R-:W1:Y:S01]  /*2530*/  LDCU.128 UR44, c[0x3][0x570] ;  /* 0x00c0ae00ff2c77ac */ /* 0x000e620008000c00 */
[C---:B------:R-:W-:Y:S02]  /*2540*/  DFMA R56, R24.reuse, UR72, R56 ;  /* 0x0000004818387c2b */ /* 0x040fe40008000038 */
[----:B------:R-:W-:Y:S01]  /*2550*/  DFMA R42, R24, UR28, R42 ;  /* 0x0000001c182a7c2b */ /* 0x000fe2000800002a */
[----:B------:R-:W1:Y:S01]  /*2560*/  LDCU.128 UR36, c[0x3][0x2e0] ;  /* 0x00c05c00ff2477ac */ /* 0x000e620008000c00 */
[----:B--2---:R-:W-:-:S02]  /*2570*/  DFMA R40, R28, UR32, R40 ;  /* 0x000000201c287c2b */ /* 0x004fc40008000028 */
[C---:B------:R-:W-:Y:S01]  /*2580*/  DFMA R46, R26.reuse, UR58, R46 ;  /* 0x0000003a1a2e7c2b */ /* 0x040fe2000800002e */
[----:B------:R-:W2:Y:S01]  /*2590*/  LDCU.128 UR52, c[0x3][0x340] ;  /* 0x00c06800ff3477ac */ /* 0x000ea20008000c00 */
[C---:B------:R-:W-:Y:S02]  /*25a0*/  DFMA R48, R26.reuse, UR62, R48 ;  /* 0x0000003e1a307c2b */ /* 0x040fe40008000030 */
[C---:B------:R-:W-:Y:S01]  /*25b0*/  DFMA R50, R26.reuse, UR66, R50 ;  /* 0x000000421a327c2b */ /* 0x040fe20008000032 */
[----:B------:R-:W2:Y:S01]  /*25c0*/  LDCU.128 UR56, c[0x3][0x3a0] ;  /* 0x00c07400ff3877ac */ /* 0x000ea20008000c00 */
[C---:B------:R-:W-:Y:S02]  /*25d0*/  DFMA R52, R26.reuse, UR70, R52 ;  /* 0x000000461a347c2b */ /* 0x040fe40008000034 */
[C---:B------:R-:W-:Y:S01]  /*25e0*/  DFMA R56, R26.reuse, UR74, R56 ;  /* 0x0000004a1a387c2b */ /* 0x040fe20008000038 */
[----:B------:R-:W2:Y:S01]  /*25f0*/  LDCU.128 UR64, c[0x3][0x460] ;  /* 0x00c08c00ff4077ac */ /* 0x000ea20008000c00 */
[----:B------:R-:W-:-:S02]  /*2600*/  DFMA R42, R26, UR30, R42 ;  /* 0x0000001e1a2a7c2b */ /* 0x000fc4000800002a */
[----:B------:R-:W-:Y:S01]  /*2610*/  DFMA R40, R30, UR34, R40 ;  /* 0x000000221e287c2b */ /* 0x000fe20008000028 */
[----:B------:R-:W2:Y:S01]  /*2620*/  LDCU.128 UR28, c[0x3][0x400] ;  /* 0x00c08000ff1c77ac */ /* 0x000ea20008000c00 */
[C---:B0-----:R-:W-:Y:S02]  /*2630*/  DFMA R44, R28.reuse, UR48, R44 ;  /* 0x000000301c2c7c2b */ /* 0x041fe4000800002c */
[C---:B---3--:R-:W-:Y:S01]  /*2640*/  DFMA R46, R28.reuse, UR16, R46 ;  /* 0x000000101c2e7c2b */ /* 0x048fe2000800002e */
[----:B------:R-:W0:Y:S01]  /*2650*/  LDCU.128 UR68, c[0x3][0x4c0] ;  /* 0x00c09800ff4477ac */ /* 0x000e220008000c00 */
[C---:B----4-:R-:W-:Y:S02]  /*2660*/  DFMA R48, R28.reuse, UR24, R48 ;  /* 0x000000181c307c2b */ /* 0x050fe40008000030 */
[C---:B------:R-:W-:Y:S01]  /*2670*/  DFMA R50, R28.reuse, UR4, R50 ;  /* 0x000000041c327c2b */ /* 0x040fe20008000032 */
[----:B------:R-:W3:Y:S01]  /*2680*/  LDCU.128 UR72, c[0x3][0x520] ;  /* 0x00c0a400ff4877ac */ /* 0x000ee20008000c00 */
[----:B------:R-:W-:-:S02]  /*2690*/  DFMA R52, R28, UR8, R52 ;  /* 0x000000081c347c2b */ /* 0x000fc40008000034 */
[C---:B-1----:R-:W-:Y:S01]  /*26a0*/  DFMA R56, R28.reuse, UR20, R56 ;  /* 0x000000141c387c2b */ /* 0x042fe20008000038 */
[----:B------:R-:W1:Y:S01]  /*26b0*/  LDCU.128 UR32, c[0x3][0x580] ;  /* 0x00c0b000ff2077ac */ /* 0x000e620008000c00 */
[----:B------:R-:W-:Y:S02]  /*26c0*/  DFMA R42, R28, UR44, R42 ;  /* 0x0000002c1c2a7c2b */ /* 0x000fe4000800002a */
[C---:B------:R-:W-:Y:S01]  /*26d0*/  DFMA R44, R30.reuse, UR50, R44 ;  /* 0x000000321e2c7c2b */ /* 0x040fe2000800002c */
[----:B------:R-:W4:Y:S01]  /*26e0*/  LDCU.128 UR40, c[0x3][0x2f0] ;  /* 0x00c05e00ff2877ac */ /* 0x000f220008000c00 */
        /* <DEDUP_REMOVED lines=9> */
[C---:B------:R-:W-:Y:S02]  /*2780*/  DFMA R40, R32.reuse, UR36, R40 ;  /* 0x0000002420287c2b */ /* 0x040fe40008000028 */
[C---:B--2---:R-:W-:Y:S01]  /*2790*/  DFMA R44, R32.reuse, UR52, R44 ;  /* 0x00000034202c7c2b */ /* 0x044fe2000800002c */
[----:B------:R-:W2:Y:S01]  /*27a0*/  LDCU.128 UR4, c[0x3][0x470] ;  /* 0x00c08e00ff0477ac */ /* 0x000ea20008000c00 */
[----:B------:R-:W-:-:S02]  /*27b0*/  DFMA R46, R32, UR56, R46 ;  /* 0x00000038202e7c2b */ /* 0x000fc4000800002e */
[C---:B------:R-:W-:Y:S01]  /*27c0*/  DFMA R48, R32.reuse, UR28, R48 ;  /* 0x0000001c20307c2b */ /* 0x040fe20008000030 */
[----:B------:R-:W2:Y:S01]  /*27d0*/  LDCU.128 UR8, c[0x3][0x4d0] ;  /* 0x00c09a00ff0877ac */ /* 0x000ea20008000c00 */
[C---:B------:R-:W-:Y:S02]  /*27e0*/  DFMA R50, R32.reuse, UR64, R50 ;  /* 0x0000004020327c2b */ /* 0x040fe40008000032 */
[C---:B0-----:R-:W-:Y:S01]  /*27f0*/  DFMA R52, R32.reuse, UR68, R52 ;  /* 0x0000004420347c2b */ /* 0x041fe20008000034 */
[----:B------:R-:W0:Y:S01]  /*2800*/  LDCU.128 UR20, c[0x3][0x530] ;  /* 0x00c0a600ff1477ac */ /* 0x000e220008000c00 */
[C---:B---3--:R-:W-:Y:S02]  /*2810*/  DFMA R56, R32.reuse, UR72, R56 ;  /* 0x0000004820387c2b */ /* 0x048fe40008000038 */
[----:B-1----:R-:W-:Y:S01]  /*2820*/  DFMA R42, R32, UR32, R42 ;  /* 0x00000020202a7c2b */ /* 0x002fe2000800002a */
[----:B------:R-:W1:Y:S01]  /*2830*/  LDCU.128 UR24, c[0x3][0x590] ;  /* 0x00c0b200ff1877ac */ /* 0x000e620008000c00 */
[----:B------:R-:W-:-:S02]  /*2840*/  DFMA R40, R34, UR38, R40 ;  /* 0x0000002622287c2b */ /* 0x000fc40008000028 */
[C---:B------:R-:W-:Y:S02]  /*2850*/  DFMA R44, R34.reuse, UR54, R44 ;  /* 0x00000036222c7c2b */ /* 0x040fe4000800002c */
[C---:B------:R-:W-:Y:S02]  /*2860*/  DFMA R46, R34.reuse, UR58, R46 ;  /* 0x0000003a222e7c2b */ /* 0x040fe4000800002e */
[C---:B------:R-:W-:Y:S02]  /*2870*/  DFMA R48, R34.reuse, UR30, R48 ;  /* 0x0000001e22307c2b */ /* 0x040fe40008000030 */
[C---:B------:R-:W-:Y:S02]  /*2880*/  DFMA R50, R34.reuse, UR66, R50 ;  /* 0x0000004222327c2b */ /* 0x040fe40008000032 */
[C---:B------:R-:W-:Y:S02]  /*2890*/  DFMA R52, R34.reuse, UR70, R52 ;  /* 0x0000004622347c2b */ /* 0x040fe40008000034 */
[----:B------:R-:W-:-:S02]  /*28a0*/  DFMA R56, R34, UR74, R56 ;  /* 0x0000004a22387c2b */ /* 0x000fc40008000038 */
[----:B------:R-:W-:Y:S02]  /*28b0*/  DFMA R42, R34, UR34, R42 ;  /* 0x00000022222a7c2b */ /* 0x000fe4000800002a */
[C---:B----4-:R-:W-:Y:S02]  /*28c0*/  DFMA R40, R36.reuse, UR40, R40 ;  /* 0x0000002824287c2b */ /* 0x050fe40008000028 */
[C---:B------:R-:W-:Y:S02]  /*28d0*/  DFMA R44, R36.reuse, UR12, R44 ;  /* 0x0000000c242c7c2b */ /* 0x040fe4000800002c */
[C---:B------:R-:W-:Y:S02]  /*28e0*/  DFMA R46, R36.reuse, UR60, R46 ;  /* 0x0000003c242e7c2b */ /* 0x040fe4000800002e */
[C---:B------:R-:W-:Y:S02]  /*28f0*/  DFMA R48, R36.reuse, UR16, R48 ;  /* 0x0000001024307c2b */ /* 0x040fe40008000030 */
[----:B--2---:R-:W-:-:S02]  /*2900*/  DFMA R50, R36, UR4, R50 ;  /* 0x0000000424327c2b */ /* 0x004fc40008000032 */
[C---:B------:R-:W-:Y:S02]  /*2910*/  DFMA R52, R36.reuse, UR8, R52 ;  /* 0x0000000824347c2b */ /* 0x040fe40008000034 */
[C---:B0-----:R-:W-:Y:S02]  /*2920*/  DFMA R56, R36.reuse, UR20, R56 ;  /* 0x0000001424387c2b */ /* 0x041fe40008000038 */
[----:B-1----:R-:W-:Y:S02]  /*2930*/  DFMA R42, R36, UR24, R42 ;  /* 0x00000018242a7c2b */ /* 0x002fe4000800002a */
[C---:B------:R-:W-:Y:S02]  /*2940*/  DFMA R40, R38.reuse, UR42, R40 ;  /* 0x0000002a26287c2b */ /* 0x040fe40008000028 */
[C---:B------:R-:W-:Y:S02]  /*2950*/  DFMA R44, R38.reuse, UR14, R44 ;  /* 0x0000000e262c7c2b */ /* 0x040fe4000800002c */
[----:B------:R-:W-:-:S02]  /*2960*/  DFMA R46, R38, UR62, R46 ;  /* 0x0000003e262e7c2b */ /* 0x000fc4000800002e */
[C---:B------:R-:W-:Y:S01]  /*2970*/  DFMA R48, R38.reuse, UR18, R48 ;  /* 0x0000001226307c2b */ /* 0x040fe20008000030 */
[----:B------:R2:W-:Y:S01]  /*2980*/  STS.64 [R2+0x348], R40 ;  /* 0x0003482802007388 */ /* 0x0005e20000000a00 */
[C---:B------:R-:W-:Y:S02]  /*2990*/  DFMA R50, R38.reuse, UR6, R50 ;  /* 0x0000000626327c2b */ /* 0x040fe40008000032 */
[C---:B------:R-:W-:Y:S01]  /*29a0*/  DFMA R52, R38.reuse, UR10, R52 ;  /* 0x0000000a26347c2b */ /* 0x040fe20008000034 */
[----:B------:R2:W-:Y:S01]  /*29b0*/  STS.64 [R2+0x3c0], R44 ;  /* 0x0003c02c02007388 */ /* 0x0005e20000000a00 */
[C---:B------:R-:W-:Y:S02]  /*29c0*/  DFMA R56, R38.reuse, UR22, R56 ;  /* 0x0000001626387c2b */ /* 0x040fe40008000038 */
[----:B------:R-:W-:Y:S01]  /*29d0*/  DFMA R42, R38, UR26, R42 ;  /* 0x0000001a262a7c2b */ /* 0x000fe2000800002a */
[----:B------:R2:W-:Y:S04]  /*29e0*/  STS.64 [R2+0x438], R46 ;  /* 0x0004382e02007388 */ /* 0x0005e80000000a00 */
[----:B------:R2:W-:Y:S04]  /*29f0*/  STS.64 [R2+0x4b0], R48 ;  /* 0x0004b03002007388 */ /* 0x0005e80000000a00 */
[----:B------:R2:W-:Y:S04]  /*2a00*/  STS.64 [R2+0x528], R50 ;  /* 0x0005283202007388 */ /* 0x0005e80000000a00 */
[----:B------:R2:W-:Y:S04]  /*2a10*/  STS.64 [R2+0x5a0], R52 ;  /* 0x0005a03402007388 */ /* 0x0005e80000000a00 */
[----:B------:R2:W-:Y:S04]  /*2a20*/  STS.64 [R2+0x618], R56 ;  /* 0x0006183802007388 */ /* 0x0005e80000000a00 */
[----:B------:R2:W-:Y:S02]  /*2a30*/  STS.64 [R2+0x690], R42 ;  /* 0x0006902a02007388 */ /* 0x0005e40000000a00 */
.L_x_3:
[----:B------:R-:W-:Y:S05]  /*2a40*/  BSYNC.RECONVERGENT B0 ;  /* 0x0000000000007941 */ /* 0x000fea0003800200 */
.L_x_2:
[----:B------:R-:W-:Y:S06]  /*2a50*/  BAR.SYNC.DEFER_BLOCKING 0x0 ;  /* 0x0000000000007b1d */ /* 0x000fec0000010000 */
[----:B------:R-:W3:Y:S01]  /*2a60*/  LDCU.128 UR4, c[0x3][URZ] ;  /* 0x00c00000ff0477ac */ /* 0x000ee20008000c00 */
[----:B------:R-:W4:Y:S01]  /*2a70*/  LDCU.128 UR12, c[0x3][0x60] ;  /* 0x00c00c00ff0c77ac */ /* 0x000f220008000c00 */
[----:B------:R-:W4:Y:S01]  /*2a80*/  LDCU.128 UR8, c[0x3][0x10] ;  /* 0x00c00200ff0877ac */ /* 0x000f220008000c00 */
[----:B------:R-:W4:Y:S01]  /*2a90*/  LDCU.128 UR16, c[0x3][0x70] ;  /* 0x00c00e00ff1077ac */ /* 0x000f220008000c00 */
[----:B------:R-:W4:Y:S01]  /*2aa0*/  LDCU.128 UR32, c[0x3][0x180] ;  /* 0x00c03000ff2077ac */ /* 0x000f220008000c00 */
[----:B-----5:R-:W3:Y:S01]  /*2ab0*/  LDS.64 R20, [R4] ;  /* 0x0000000004147984 */ /* 0x020ee20000000a00 */
[----:B------:R-:W4:Y:S03]  /*2ac0*/  LDCU.128 UR56, c[0x3][0x1e0] ;  /* 0x00c03c00ff3877ac */ /* 0x000f260008000c00 */
[----:B------:R-:W4:Y:S01]  /*2ad0*/  LDS.64 R22, [R4+0x8] ;  /* 0x0000080004167984 */ /* 0x000f220000000a00 */
[----:B------:R-:W4:Y:S03]  /*2ae0*/  LDCU.128 UR20, c[0x3][0xc0] ;  /* 0x00c01800ff1477ac */ /* 0x000f260008000c00 */
[----:B0-2---:R-:W0:Y:S01]  /*2af0*/  LDS.64 R48, [R4+0x10] ;  /* 0x0000100004307984 */ /* 0x005e220000000a00 */
[----:B------:R-:W2:Y:S03]  /*2b00*/  LDCU.128 UR24, c[0x3][0x120] ;  /* 0x00c02400ff1877ac */ /* 0x000ea60008000c00 */
[----:B------:R-:W0:Y:S01]  /*2b10*/  LDS.64 R26, [R4+0x18] ;  /* 0x00001800041a7984 */ /* 0x000e220000000a00 */
[----:B------:R-:W0:Y:S03]  /*2b20*/  LDCU.128 UR40, c[0x3][0x250] ;  /* 0x00c04a00ff2877ac */ /* 0x000e260008000c00 */
        /* <DEDUP_REMOVED lines=8> */
[----:B-1----:R-:W1:Y:S01]  /*2bb0*/  LDS.64 R42, [R4+0x40] ;  /* 0x00004000042a7984 */ /* 0x002e620000000a00 */
[----:B------:R-:W0:Y:S03]  /*2bc0*/  LDCU.128 UR28, c[0x3][0xe0] ;  /* 0x00c01c00ff1c77ac */ /* 0x000e260008000c00 */
[----:B------:R-:W1:Y:S01]  /*2bd0*/  LDS.64 R44, [R4+0x48] ;  /* 0x00004800042c7984 */ /* 0x000e620000000a00 */
[----:B------:R-:W-:Y:S01]  /*2be0*/  IMAD R3, R0, 0xe1, R3 ;  /* 0x000000e100037824 */ /* 0x000fe200078e0203 */
[----:B------:R-:W1:Y:S01]  /*2bf0*/  LDCU.128 UR60, c[0x3][0x2d0] ;  /* 0x00c05a00ff3c77ac */ /* 0x000e620008000c00 */
[C---:B---3--:R-:W-:Y:S01]  /*2c00*/  DFMA R24, R20.reuse, UR4, RZ ;  /* 0x0000000414187c2b */ /* 0x048fe200080000ff */
[----:B------:R-:W3:Y:S01]  /*2c10*/  LDS.64 R34, [R4+0x50] ;  /* 0x0000500004227984 */ /* 0x000ee20000000a00 */
[C---:B----4-:R-:W-:Y:S01]  /*2c20*/  DFMA R28, R20.reuse, UR12, RZ ;  /* 0x0000000c141c7c2b */ /* 0x050fe200080000ff */
[----:B------:R-:W4:Y:S01]  /*2c30*/  LDCU.128 UR64, c[0x3][0x4b0] ;  /* 0x00c09600ff4077ac */ /* 0x000f220008000c00 */
[C---:B------:R-:W-:Y:S01]  /*2c40*/  DFMA R36, R20.reuse, UR20, RZ ;  /* 0x0000001414247c2b */ /* 0x040fe200080000ff */
[----:B------:R-:W4:Y:S01]  /*2c50*/  LDS.64 R46, [R4+0x58] ;  /* 0x00005800042e7984 */ /* 0x000f220000000a00 */
[----:B--2---:R-:W-:Y:S01]  /*2c60*/  DFMA R32, R20, UR24, RZ ;  /* 0x0000001814207c2b */ /* 0x004fe200080000ff */
[----:B------:R-:W2:Y:S01]  /*2c70*/  LDCU.128 UR68, c[0x3][0x510] ;  /* 0x00c0a200ff4477ac */ /* 0x000ea20008000c00 */
[----:B------:R-:W-:-:S02]  /*2c80*/  DFMA R24, R22, UR6, R24 ;  /* 0x0000000616187c2b */ /* 0x000fc40008000018 */
[C---:B------:R-:W-:Y:S01]  /*2c90*/  DFMA R28, R22.reuse, UR14, R28 ;  /* 0x0000000e161c7c2b */ /* 0x040fe2000800001c */
[----:B------:R-:W2:Y:S01]  /*2ca0*/  LDCU.128 UR4, c[0x3][0x20] ;  /* 0x00c00400ff0477ac */ /* 0x000ea20008000c00 */
[C---:B------:R-:W-:Y:S02]  /*2cb0*/  DFMA R36, R22.reuse, UR22, R36 ;  /* 0x0000001616247c2b */ /* 0x040fe40008000024 */
[----:B------:R-:W-:Y:S01]  /*2cc0*/  DFMA R32, R22, UR26, R32 ;  /* 0x0000001a16207c2b */ /* 0x000fe20008000020 */
[----:B------:R-:W2:Y:S01]  /*2cd0*/  LDCU.128 UR12, c[0x3][0x80] ;  /* 0x00c01000ff0c77ac */ /* 0x000ea20008000c00 */
[C---:B0-----:R-:W-:Y:S02]  /*2ce0*/  DFMA R24, R48.reuse, UR8, R24 ;  /* 0x0000000830187c2b */ /* 0x041fe40008000018 */
[C---:B------:R-:W-:Y:S01]  /*2cf0*/  DFMA R28, R48.reuse, UR16, R28 ;  /* 0x00000010301c7c2b */ /* 0x040fe2000800001c */
[----:B------:R-:W0:Y:S01]  /*2d00*/  LDCU.128 UR24, c[0x3][0x200] ;  /* 0x00c04000ff1877ac */ /* 0x000e220008000c00 */
[----:B------:R-:W-:-:S02]  /*2d10*/  DFMA R36, R48, UR36, R36 ;  /* 0x0000002430247c2b */ /* 0x000fc40008000024 */
[----:B------:R-:W-:Y:S01]  /*2d20*/  DFMA R32, R48, UR52, R32 ;  /* 0x0000003430207c2b */ /* 0x000fe20008000020 */
[----:B------:R-:W0:Y:S01]  /*2d30*/  LDCU.128 UR20, c[0x3][0x1a0] ;  /* 0x00c03400ff1477ac */ /* 0x000e220008000c00 */
[C---:B------:R-:W-:Y:S02]  /*2d40*/  DFMA R24, R26.reuse, UR10, R24 ;  /* 0x0000000a1a187c2b */ /* 0x040fe40008000018 */
[C---:B------:R-:W-:Y:S01]  /*2d50*/  DFMA R28, R26.reuse, UR18, R28 ;  /* 0x000000121a1c7c2b */ /* 0x040fe2000800001c */
[----:B------:R-:W1:Y:S01]  /*2d60*/  LDCU.128 UR8, c[0x3][0x30] ;  /* 0x00c00600ff0877ac */ /* 0x000e620008000c00 */
[C---:B------:R-:W-:Y:S02]  /*2d70*/  DFMA R36, R26.reuse, UR38, R36 ;  /* 0x000000261a247c2b */ /* 0x040fe40008000024 */
[----:B------:R-:W-:Y:S01]  /*2d80*/  DFMA R32, R26, UR54, R32 ;  /* 0x000000361a207c2b */ /* 0x000fe20008000020 */
[----:B------:R-:W0:Y:S01]  /*2d90*/  LDCU.128 UR16, c[0x3][0x90] ;  /* 0x00c01200ff1077ac */ /* 0x000e220008000c00 */
[----:B--2---:R-:W-:-:S02]  /*2da0*/  DFMA R24, R52, UR4, R24 ;  /* 0x0000000434187c2b */ /* 0x004fc40008000018 */
[C---:B------:R-:W-:Y:S01]  /*2db0*/  DFMA R28, R52.reuse, UR12, R28 ;  /* 0x0000000c341c7c2b */ /* 0x040fe2000800001c */
[----:B------:R-:W2:Y:S01]  /*2dc0*/  LDCU.128 UR36, c[0x3][0x1b0] ;  /* 0x00c03600ff2477ac */ /* 0x000ea20008000c00 */
[----:B------:R-:W-:Y:S01]  /*2dd0*/  DFMA R36, R52, UR28, R36 ;  /* 0x0000001c34247c2b */ /* 0x000fe20008000024 */
[----:B------:R-:W2:Y:S03]  /*2de0*/  LDCU.128 UR52, c[0x3][0x230] ;  /* 0x00c04600ff3477ac */ /* 0x000ea60008000c00 */
[C---:B------:R-:W-:Y:S02]  /*2df0*/  DFMA R24, R58.reuse, UR6, R24 ;  /* 0x000000063a187c2b */ /* 0x040fe40008000018 */
[C---:B------:R-:W-:Y:S01]  /*2e00*/  DFMA R28, R58.reuse, UR14, R28 ;  /* 0x0000000e3a1c7c2b */ /* 0x040fe2000800001c */
[----:B------:R-:W3:Y:S01]  /*2e10*/  LDCU.128 UR4, c[0x3][0x40] ;  /* 0x00c00800ff0477ac */ /* 0x000ee20008000c00 */
[----:B------:R-:W-:Y:S01]  /*2e20*/  DFMA R36, R58, UR30, R36 ;  /* 0x0000001e3a247c2b */ /* 0x000fe20008000024 */
[----:B------:R-:W4:Y:S03]  /*2e30*/  LDCU.128 UR12, c[0x3][0xa0] ;  /* 0x00c01400ff0c77ac */ /* 0x000f260008000c00 */
[----:B-1----:R-:W-:-:S02]  /*2e40*/  DFMA R24, R50, UR8, R24 ;  /* 0x0000000832187c2b */ /* 0x002fc40008000018 */
[----:B0-----:R-:W-:Y:S01]  /*2e50*/  DFMA R28, R50, UR16, R28 ;  /* 0x00000010321c7c2b */ /* 0x001fe2000800001c */
[----:B------:R-:W0:Y:S01]  /*2e60*/  LDCU.128 UR28, c[0x3][0x160] ;  /* 0x00c02c00ff1c77ac */ /* 0x000e220008000c00 */
[----:B------:R-:W1:Y:S04]  /*2e70*/  LDCU.128 UR72, c[0x3][0x570] ;  /* 0x00c0ae00ff4877ac */ /* 0x000e680008000c00 */
[C---:B------:R-:W-:Y:S02]  /*2e80*/  DFMA R24, R30.reuse, UR10, R24 ;  /* 0x0000000a1e187c2b */ /* 0x040fe40008000018 */
[----:B------:R-:W-:Y:S01]  /*2e90*/  DFMA R28, R30, UR18, R28 ;  /* 0x000000121e1c7c2b */ /* 0x000fe2000800001c */
[----:B------:R-:W2:Y:S01]  /*2ea0*/  LDCU.128 UR8, c[0x3][0x50] ;  /* 0x00c00a00ff0877ac */ /* 0x000ea20008000c00 */
[----:B------:R-:W0:Y:S04]  /*2eb0*/  LDCU.128 UR16, c[0x3][0xb0] ;  /* 0x00c01600ff1077ac */ /* 0x000e280008000c00 */
[----:B---3--:R-:W-:-:S02]  /*2ec0*/  DFMA R24, R42, UR4, R24 ;  /* 0x000000042a187c2b */ /* 0x008fc40008000018 */
[----:B----4-:R-:W-:-:S06]  /*2ed0*/  DFMA R28, R42, UR12, R28 ;  /* 0x0000000c2a1c7c2b */ /* 0x010fcc000800001c */
[C---:B------:R-:W-:Y:S01]  /*2ee0*/  DFMA R24, R44.reuse, UR6, R24 ;  /* 0x000000062c187c2b */ /* 0x040fe20008000018 */
[----:B------:R-:W3:Y:S01]  /*2ef0*/  LDCU.128 UR4, c[0x3][0x240] ;  /* 0x00c04800ff0477ac */ /* 0x000ee20008000c00 */
[----:B------:R-:W-:Y:S01]  /*2f00*/  DFMA R28, R44, UR14, R28 ;  /* 0x0000000e2c1c7c2b */ /* 0x000fe2000800001c */
[----:B------:R-:W4:Y:S05]  /*2f10*/  LDCU.128 UR12, c[0x3][0xf0] ;  /* 0x00c01e00ff0c77ac */ /* 0x000f2a0008000c00 */
[C---:B--2---:R-:W-:Y:S02]  /*2f20*/  DFMA R24, R34.reuse, UR8, R24 ;  /* 0x0000000822187c2b */ /* 0x044fe40008000018 */
[----:B0-----:R-:W-:-:S06]  /*2f30*/  DFMA R28, R34, UR16, R28 ;  /* 0x00000010221c7c2b */ /* 0x001fcc000800001c */
[C---:B------:R-:W-:Y:S01]  /*2f40*/  DFMA R24, R46.reuse, UR10, R24 ;  /* 0x0000000a2e187c2b */ /* 0x040fe20008000018 */
[----:B------:R-:W0:Y:S01]  /*2f50*/  LDCU.128 UR8, c[0x3][0x100] ;  /* 0x00c02000ff0877ac */ /* 0x000e220008000c00 */
[----:B------:R-:W-:Y:S01]  /*2f60*/  DFMA R28, R46, UR18, R28 ;  /* 0x000000122e1c7c2b */ /* 0x000fe2000800001c */
[----:B------:R-:W2:Y:S01]  /*2f70*/  LDCU.128 UR16, c[0x3][0x140] ;  /* 0x00c02800ff1077ac */ /* 0x000ea20008000c00 */
[----:B----4-:R-:W-:-:S04]  /*2f80*/  DFMA R36, R50, UR12, R36 ;  /* 0x0000000c32247c2b */ /* 0x010fc80008000024 */
[----:B------:R-:W-:Y:S02]  /*2f90*/  DMUL R4, R24, R18 ;  /* 0x0000001218047228 */ /* 0x000fe40000000000 */
[----:B---3--:R-:W-:Y:S02]  /*2fa0*/  DFMA R18, R20, UR4, RZ ;  /* 0x0000000414127c2b */ /* 0x008fe400080000ff */
[----:B------:R-:W-:Y:S02]  /*2fb0*/  DMUL R6, R28, R6 ;  /* 0x000000061c067228 */ /* 0x000fe40000000000 */
[C---:B------:R-:W-:Y:S02]  /*2fc0*/  DFMA R28, R20.reuse, UR32, RZ ;  /* 0x00000020141c7c2b */ /* 0x040fe400080000ff */
[----:B------:R-:W-:Y:S02]  /*2fd0*/  DFMA R24, R20, UR56, RZ ;  /* 0x0000003814187c2b */ /* 0x000fe400080000ff */
[----:B------:R-:W-:Y:S01]  /*2fe0*/  DFMA R18, R22, UR6, R18 ;  /* 0x0000000616127c2b */ /* 0x000fe20008000012 */
[----:B------:R-:W3:Y:S01]  /*2ff0*/  LDCU.128 UR4, c[0x3][0x150] ;  /* 0x00c02a00ff0477ac */ /* 0x000ee20008000c00 */
[----:B------:R-:W-:-:S02]  /*3000*/  DFMA R36, R30, UR14, R36 ;  /* 0x0000000e1e247c2b */ /* 0x000fc40008000024 */
[C---:B------:R-:W-:Y:S01]  /*3010*/  DFMA R28, R22.reuse, UR34, R28 ;  /* 0x00000022161c7c2b */ /* 0x040fe2000800001c */
[----:B------:R-:W4:Y:S01]  /*3020*/  LDCU.128 UR32, c[0x3][0x260] ;  /* 0x00c04c00ff2077ac */ /* 0x000f220008000c00 */
[----:B------:R-:W-:Y:S02]  /*3030*/  DFMA R24, R22, UR58, R24 ;  /* 0x0000003a16187c2b */ /* 0x000fe40008000018 */
[----:B------:R-:W-:Y:S01]  /*3040*/  DFMA R18, R48, UR40, R18 ;  /* 0x0000002830127c2b */ /* 0x000fe20008000012 */
[----:B------:R-:W1:Y:S01]  /*3050*/  LDCU.128 UR12, c[0x3][0x2a0] ;  /* 0x00c05400ff0c77ac */ /* 0x000e620008000c00 */
[----:B--2---:R-:W-:Y:S02]  /*3060*/  DFMA R32, R52, UR16, R32 ;  /* 0x0000001034207c2b */ /* 0x004fe40008000020 */
[C---:B------:R-:W-:Y:S01]  /*3070*/  DFMA R28, R48.reuse, UR44, R28 ;  /* 0x0000002c301c7c2b */ /* 0x040fe2000800001c */
[----:B------:R-:W-:Y:S01]  /*3080*/  IMAD R3, R3, 0xf, RZ ;  /* 0x0000000f03037824 */ /* 0x000fe200078e02ff */
[----:B------:R-:W-:Y:S01]  /*3090*/  DFMA R24, R48, UR48, R24 ;  /* 0x0000003030187c2b */ /* 0x000fe20008000018 */
[----:B------:R-:W2:Y:S01]  /*30a0*/  LDCU.128 UR56, c[0x3][0x550] ;  /* 0x00c0aa00ff3877ac */ /* 0x000ea20008000c00 */
[----:B------:R-:W-:-:S02]  /*30b0*/  DFMA R18, R26, UR42, R18 ;  /* 0x0000002a1a127c2b */ /* 0x000fc40008000012 */
[----:B------:R-:W-:Y:S01]  /*30c0*/  DFMA R32, R58, UR18, R32 ;  /* 0x000000123a207c2b */ /* 0x000fe20008000020 */
[----:B------:R-:W1:Y:S01]  /*30d0*/  LDCU.128 UR40, c[0x3][0x110] ;  /* 0x00c02200ff2877ac */ /* 0x000e620008000c00 */
[C---:B------:R-:W-:Y:S02]  /*30e0*/  DFMA R28, R26.reuse, UR46, R28 ;  /* 0x0000002e1a1c7c2b */ /* 0x040fe4000800001c */
[----:B------:R-:W-:Y:S01]  /*30f0*/  DFMA R24, R26, UR50, R24 ;  /* 0x000000321a187c2b */ /* 0x000fe20008000018 */
[----:B------:R-:W2:Y:S01]  /*3100*/  LDCU.128 UR48, c[0x3][0x270] ;  /* 0x00c04e00ff3077ac */ /* 0x000ea20008000c00 */
[----:B----4-:R-:W-:Y:S02]  /*3110*/  DFMA R18, R52, UR32, R18 ;  /* 0x0000002034127c2b */ /* 0x010fe40008000012 */
[----:B---3--:R-:W-:Y:S01]  /*3120*/  DFMA R32, R50, UR4, R32 ;  /* 0x0000000432207c2b */ /* 0x008fe20008000020 */
[----:B------:R-:W3:Y:S01]  /*3130*/  LDCU.128 UR44, c[0x3][0x210] ;  /* 0x00c04200ff2c77ac */ /* 0x000ee20008000c00 */
[----:B------:R-:W-:-:S02]  /*3140*/  DFMA R28, R52, UR20, R28 ;  /* 0x00000014341c7c2b */ /* 0x000fc4000800001c */
[----:B------:R-:W-:Y:S01]  /*3150*/  DFMA R24, R52, UR24, R24 ;  /* 0x0000001834187c2b */ /* 0x000fe20008000018 */
[----:B------:R-:W4:Y:S01]  /*3160*/  LDCU.128 UR16, c[0x3][0x170] ;  /* 0x00c02e00ff1077ac */ /* 0x000f220008000c00 */
[----:B------:R-:W-:Y:S02]  /*3170*/  DFMA R18, R58, UR34, R18 ;  /* 0x000000223a127c2b */ /* 0x000fe40008000012 */
[----:B0-----:R-:W-:Y:S01]  /*3180*/  DFMA R36, R42, UR8, R36 ;  /* 0x000000082a247c2b */ /* 0x001fe20008000024 */
[----:B------:R-:W0:Y:S01]  /*3190*/  LDCU.128 UR32, c[0x3][0x220] ;  /* 0x00c04400ff2077ac */ /* 0x000e220008000c00 */
[C---:B------:R-:W-:Y:S02]  /*31a0*/  DFMA R28, R58.reuse, UR22, R28 ;  /* 0x000000163a1c7c2b */ /* 0x040fe4000800001c */
[----:B------:R-:W-:Y:S01]  /*31b0*/  DFMA R24, R58, UR26, R24 ;  /* 0x0000001a3a187c2b */ /* 0x000fe20008000018 */
[----:B------:R-:W1:Y:S01]  /*31c0*/  LDCU.128 UR24, c[0x3][0x280] ;  /* 0x00c05000ff1877ac */ /* 0x000e620008000c00 */
[----:B------:R-:W-:-:S02]  /*31d0*/  DFMA R32, R30, UR6, R32 ;  /* 0x000000061e207c2b */ /* 0x000fc40008000020 */
[C---:B--2---:R-:W-:Y:S01]  /*31e0*/  DFMA R18, R50.reuse, UR48, R18 ;  /* 0x0000003032127c2b */ /* 0x044fe20008000012 */
[----:B------:R-:W2:Y:S01]  /*31f0*/  LDCU.128 UR20, c[0x3][0x1c0] ;  /* 0x00c03800ff1477ac */ /* 0x000ea20008000c00 */
[C---:B------:R-:W-:Y:S02]  /*3200*/  DFMA R28, R50.reuse, UR36, R28 ;  /* 0x00000024321c7c2b */ /* 0x040fe4000800001c */
[----:B---3--:R-:W-:Y:S01]  /*3210*/  DFMA R24, R50, UR44, R24 ;  /* 0x0000002c32187c2b */ /* 0x008fe20008000018 */
[----:B------:R-:W3:Y:S01]  /*3220*/  LDCU.128 UR4, c[0x3][0x1d0] ;  /* 0x00c03a00ff0477ac */ /* 0x000ee20008000c00 */
[----:B------:R-:W-:Y:S02]  /*3230*/  DFMA R36, R44, UR10, R36 ;  /* 0x0000000a2c247c2b */ /* 0x000fe40008000024 */
[C---:B------:R-:W-:Y:S01]  /*3240*/  DFMA R18, R30.reuse, UR50, R18 ;  /* 0x000000321e127c2b */ /* 0x040fe20008000012 */
[----:B------:R-:W4:Y:S01]  /*3250*/  LDCU.128 UR48, c[0x3][0x290] ;  /* 0x00c05200ff3077ac */ /* 0x000f220008000c00 */
[----:B------:R-:W-:-:S02]  /*3260*/  DFMA R28, R30, UR38, R28 ;  /* 0x000000261e1c7c2b */ /* 0x000fc4000800001c */
[----:B------:R-:W-:Y:S01]  /*3270*/  DFMA R24, R30, UR46, R24 ;  /* 0x0000002e1e187c2b */ /* 0x000fe20008000018 */
[----:B------:R-:W3:Y:S01]  /*3280*/  LDCU.128 UR8, c[0x3][0x300] ;  /* 0x00c06000ff0877ac */ /* 0x000ee20008000c00 */
[C---:B------:R-:W-:Y:S02]  /*3290*/  DFMA R32, R42.reuse, UR28, R32 ;  /* 0x0000001c2a207c2b */ /* 0x040fe40008000020 */
[----:B-1----:R-:W-:Y:S01]  /*32a0*/  DFMA R18, R42, UR24, R18 ;  /* 0x000000182a127c2b */ /* 0x002fe20008000012 */
[----:B------:R-:W1:Y:S01]  /*32b0*/  LDCU.128 UR36, c[0x3][0x420] ;  /* 0x00c08400ff2477ac */ /* 0x000e620008000c00 */
[----:B------:R-:W-:Y:S02]  /*32c0*/  DFMA R36, R34, UR40, R36 ;  /* 0x0000002822247c2b */ /* 0x000fe40008000024 */
[C---:B--2---:R-:W-:Y:S01]  /*32d0*/  DFMA R28, R42.reuse, UR20, R28 ;  /* 0x000000142a1c7c2b */ /* 0x044fe2000800001c */
[----:B------:R-:W2:Y:S01]  /*32e0*/  LDCU.128 UR44, c[0x3][0x4e0] ;  /* 0x00c09c00ff2c77ac */ /* 0x000ea20008000c00 */
[----:B0-----:R-:W-:-:S02]  /*32f0*/  DFMA R24, R42, UR32, R24 ;  /* 0x000000202a187c2b */ /* 0x001fc40008000018 */
[C---:B------:R-:W-:Y:S01]  /*3300*/  DFMA R18, R44.reuse, UR26, R18 ;  /* 0x0000001a2c127c2b */ /* 0x040fe20008000012 */
[----:B------:R-:W0:Y:S01]  /*3310*/  LDCU.128 UR24, c[0x3][0x490] ;  /* 0x00c09200ff1877ac */ /* 0x000e220008000c00 */
[C---:B------:R-:W-:Y:S02]  /*3320*/  DFMA R32, R44.reuse, UR30, R32 ;  /* 0x0000001e2c207c2b */ /* 0x040fe40008000020 */
[C---:B------:R-:W-:Y:S01]  /*3330*/  DFMA R28, R44.reuse, UR22, R28 ;  /* 0x000000162c1c7c2b */ /* 0x040fe2000800001c */
[----:B------:R-:W1:Y:S01]  /*3340*/  LDCU.128 UR28, c[0x3][0x360] ;  /* 0x00c06c00ff1c77ac */ /* 0x000e620008000c00 */
[----:B------:R-:W-:Y:S02]  /*3350*/  DFMA R24, R44, UR34, R24 ;  /* 0x000000222c187c2b */ /* 0x000fe40008000018 */
[----:B----4-:R-:W-:Y:S01]  /*3360*/  DFMA R18, R34, UR48, R18 ;  /* 0x0000003022127c2b */ /* 0x010fe20008000012 */
[----:B------:R-:W4:Y:S01]  /*3370*/  LDCU.128 UR32, c[0x3][0x3c0] ;  /* 0x00c07800ff2077ac */ /* 0x000f220008000c00 */
[----:B------:R-:W-:-:S02]  /*3380*/  DFMA R36, R46, UR42, R36 ;  /* 0x0000002a2e247c2b */ /* 0x000fc40008000024 */
[C---:B------:R-:W-:Y:S01]  /*3390*/  DFMA R32, R34.reuse, UR16, R32 ;  /* 0x0000001022207c2b */ /* 0x040fe20008000020 */
[----:B------:R-:W2:Y:S01]  /*33a0*/  LDCU.128 UR40, c[0x3][0x480] ;  /* 0x00c09000ff2877ac */ /* 0x000ea20008000c00 */
[----:B---3--:R-:W-:Y:S02]  /*33b0*/  DFMA R28, R34, UR4, R28 ;  /* 0x00000004221c7c2b */ /* 0x008fe4000800001c */
[----:B------:R-:W-:Y:S01]  /*33c0*/  DFMA R18, R46, UR50, R18 ;  /* 0x000000322e127c2b */ /* 0x000fe20008000012 */
[----:B------:R-:W3:Y:S01]  /*33d0*/  LDCU.128 UR48, c[0x3][0x540] ;  /* 0x00c0a800ff3077ac */ /* 0x000ee20008000c00 */
[----:B------:R-:W-:Y:S02]  /*33e0*/  DFMA R24, R34, UR52, R24 ;  /* 0x0000003422187c2b */ /* 0x000fe40008000018 */
[C---:B------:R-:W-:Y:S01]  /*33f0*/  DFMA R32, R46.reuse, UR18, R32 ;  /* 0x000000122e207c2b */ /* 0x040fe20008000020 */
[----:B------:R-:W0:Y:S01]  /*3400*/  LDCU.128 UR16, c[0x3][0x3d0] ;  /* 0x00c07a00ff1077ac */ /* 0x000e220008000c00 */
[----:B------:R-:W-:-:S02]  /*3410*/  DFMA R28, R46, UR6, R28 ;  /* 0x000000062e1c7c2b */ /* 0x000fc4000800001c */
[----:B------:R-:W-:Y:S01]  /*3420*/  DMUL R16, R18, R16 ;  /* 0x0000001012107228 */ /* 0x000fe20000000000 */
[----:B------:R-:W0:Y:S01]  /*3430*/  LDCU.128 UR4, c[0x3][0x2b0] ;  /* 0x00c05600ff0477ac */ /* 0x000e220008000c00 */
[----:B------:R-:W-:Y:S01]  /*3440*/  CS2R R18, SRZ ;  /* 0x0000000000127805 */ /* 0x000fe2000001ff00 */
[----:B------:R-:W-:Y:S02]  /*3450*/  DFMA R24, R46, UR54, R24 ;  /* 0x000000362e187c2b */ /* 0x000fe40008000018 */
[----:B------:R-:W-:Y:S01]  /*3460*/  DMUL R8, R36, R8 ;  /* 0x0000000824087228 */ /* 0x000fe20000000000 */
[----:B------:R-:W0:Y:S01]  /*3470*/  LDCU.128 UR20, c[0x3][0x430] ;  /* 0x00c08600ff1477ac */ /* 0x000e220008000c00 */
[----:B------:R-:W-:Y:S01]  /*3480*/  DMUL R10, R32, R10 ;  /* 0x0000000a200a7228 */ /* 0x000fe20000000000 */
[----:B------:R4:W3:Y:S01]  /*3490*/  @!P0 LDG.E.64.CONSTANT R18, desc[UR76][R54.64+0x38] ;  /* 0x0000384c36128981 */ /* 0x0008e2000c1e9b00 */
[----:B------:R-:W-:Y:S01]  /*34a0*/  DMUL R12, R28, R12 ;  /* 0x0000000c1c0c7228 */ /* 0x000fe20000000000 */
[----:B------:R-:W0:Y:S01]  /*34b0*/  LDCU.128 UR52, c[0x3][0x4f0] ;  /* 0x00c09e00ff3477ac */ /* 0x000e220008000c00 */
[----:B------:R-:W-:-:S02]  /*34c0*/  DMUL R14, R24, R14 ;  /* 0x0000000e180e7228 */ /* 0x000fc40000000000 */
[C---:B------:R-:W-:Y:S02]  /*34d0*/  DFMA R56, R20.reuse, UR12, RZ ;  /* 0x0000000c14387c2b */ /* 0x040fe400080000ff */
[C---:B------:R-:W-:Y:S02]  /*34e0*/  DFMA R24, R20.reuse, UR8, RZ ;  /* 0x0000000814187c2b */ /* 0x040fe400080000ff */
[C---:B-1----:R-:W-:Y:S01]  /*34f0*/  DFMA R28, R20.reuse, UR28, RZ ;  /* 0x0000001c141c7c2b */ /* 0x042fe200080000ff */
[----:B----4-:R-:W1:Y:S01]  /*3500*/  LDC.64 R54, c[0x0][0x388] ;  /* 0x0000e200ff367b82 */ /* 0x010e620000000a00 */
[C---:B------:R-:W-:Y:S02]  /*3510*/  DFMA R32, R20.reuse, UR32, RZ ;  /* 0x0000002014207c2b */ /* 0x040fe400080000ff */
[C---:B------:R-:W-:Y:S02]  /*3520*/  DFMA R36, R20.reuse, UR36, RZ ;  /* 0x0000002414247c2b */ /* 0x040fe400080000ff */
[----:B--2---:R-:W-:-:S02]  /*3530*/  DFMA R38, R20, UR40, RZ ;  /* 0x0000002814267c2b */ /* 0x004fc400080000ff */
[C---:B------:R-:W-:Y:S02]  /*3540*/  DFMA R40, R20.reuse, UR44, RZ ;  /* 0x0000002c14287c2b */ /* 0x040fe400080000ff */
[----:B---3--:R-:W-:Y:S02]  /*3550*/  DFMA R20, R20, UR48, RZ ;  /* 0x0000003014147c2b */ /* 0x008fe400080000ff */
[C---:B------:R-:W-:Y:S01]  /*3560*/  DFMA R56, R22.reuse, UR14, R56 ;  /* 0x0000000e16387c2b */ /* 0x040fe20008000038 */
[----:B------:R-:W2:Y:S01]  /*3570*/  LDCU.128 UR12, c[0x3][0x370] ;  /* 0x00c06e00ff0c77ac */ /* 0x000ea20008000c00 */
[C---:B------:R-:W-:Y:S02]  /*3580*/  DFMA R24, R22.reuse, UR10, R24 ;  /* 0x0000000a16187c2b */ /* 0x040fe40008000018 */
[C---:B------:R-:W-:Y:S01]  /*3590*/  DFMA R28, R22.reuse, UR30, R28 ;  /* 0x0000001e161c7c2b */ /* 0x040fe2000800001c */
[----:B------:R-:W3:Y:S01]  /*35a0*/  LDCU.128 UR8, c[0x3][0x310] ;  /* 0x00c06200ff0877ac */ /* 0x000ee20008000c00 */
[----:B------:R-:W-:-:S02]  /*35b0*/  DFMA R32, R22, UR34, R32 ;  /* 0x0000002216207c2b */ /* 0x000fc40008000020 */
[C---:B------:R-:W-:Y:S02]  /*35c0*/  DFMA R36, R22.reuse, UR38, R36 ;  /* 0x0000002616247c2b */ /* 0x040fe40008000024 */
[C---:B------:R-:W-:Y:S02]  /*35d0*/  DFMA R38, R22.reuse, UR42, R38 ;  /* 0x0000002a16267c2b */ /* 0x040fe40008000026 */
[C---:B------:R-:W-:Y:S01]  /*35e0*/  DFMA R40, R22.reuse, UR46, R40 ;  /* 0x0000002e16287c2b */ /* 0x040fe20008000028 */
[----:B-1----:R-:W-:Y:S01]  /*35f0*/  IMAD.WIDE R54, R3, 0x8, R54 ;  /* 0x0000000803367825 */ /* 0x002fe200078e0236 */
[----:B------:R-:W-:Y:S02]  /*3600*/  DFMA R22, R22, UR50, R20 ;  /* 0x0000003216167c2b */ /* 0x000fe40008000014 */
[C---:B0-----:R-:W-:Y:S01]  /*3610*/  DFMA R56, R48.reuse, UR4, R56 ;  /* 0x0000000430387c2b */ /* 0x041fe20008000038 */
[----:B------:R-:W-:Y:S01]  /*3620*/  CS2R R20, SRZ ;  /* 0x0000000000147805 */ /* 0x000fe2000001ff00 */
[----:B------:R-:W-:-:S02]  /*3630*/  DFMA R32, R48, UR16, R32 ;  /* 0x0000001030207c2b */ /* 0x000fc40008000020 */
[C---:B--2---:R-:W-:Y:S02]  /*3640*/  DFMA R28, R48.reuse, UR12, R28 ;  /* 0x0000000c301c7c2b */ /* 0x044fe4000800001c */
[C---:B---3--:R-:W-:Y:S01]  /*3650*/  DFMA R24, R48.reuse, UR8, R24 ;  /* 0x0000000830187c2b */ /* 0x048fe20008000018 */
[----:B------:R-:W2:Y:S01]  /*3660*/  @!P0 LDG.E.64.CONSTANT R20, desc[UR76][R54.64+0x40] ;  /* 0x0000404c36148981 */ /* 0x000ea2000c1e9b00 */
[C---:B------:R-:W-:Y:S01]  /*3670*/  DFMA R36, R48.reuse, UR20, R36 ;  /* 0x0000001430247c2b */ /* 0x040fe20008000024 */
[----:B------:R-:W-:Y:S01]  /*3680*/  UMOV UR38, UR62 ;  /* 0x0000003e00267c82 */ /* 0x000fe20008000000 */
[C---:B------:R-:W-:Y:S01]  /*3690*/  DFMA R38, R48.reuse, UR24, R38 ;  /* 0x0000001830267c2b */ /* 0x040fe20008000026 */
[----:B------:R-:W-:Y:S01]  /*36a0*/  UMOV UR39, UR63 ;  /* 0x0000003f00277c82 */ /* 0x000fe20008000000 */
[C---:B------:R-:W-:Y:S01]  /*36b0*/  DFMA R40, R48.reuse, UR52, R40 ;  /* 0x0000003430287c2b */ /* 0x040fe20008000028 */
[----:B------:R-:W0:Y:S01]  /*36c0*/  LDCU.64 UR50, c[0x3][0x1e8] ;  /* 0x00c03d00ff3277ac */ /* 0x000e220008000a00 */
[----:B------:R-:W-:Y:S01]  /*36d0*/  DFMA R48, R48, UR56, R22 ;  /* 0x0000003830307c2b */ /* 0x000fe20008000016 */
[----:B------:R-:W-:Y:S01]  /*36e0*/  CS2R R22, SRZ ;  /* 0x0000000000167805 */ /* 0x000fe2000001ff00 */
[----:B------:R-:W1:Y:S01]  /*36f0*/  LDCU.64 UR46, c[0x3][URZ] ;  /* 0x00c00000ff2e77ac */ /* 0x000e620008000a00 */
[----:B------:R-:W3:Y:S04]  /*3700*/  LDCU.64 UR42, c[0x3][0x60] ;  /* 0x00c00c00ff2a77ac */ /* 0x000ee80008000a00 */
[----:B------:R-:W4:Y:S01]  /*3710*/  @!P0 LDG.E.64.CONSTANT R22, desc[UR76][R54.64+0x48] ;  /* 0x0000484c36168981 */ /* 0x000f22000c1e9b00 */
[----:B------:R-:W-:-:S02]  /*3720*/  DFMA R56, R26, UR6, R56 ;  /* 0x000000061a387c2b */ /* 0x000fc40008000038 */
[C---:B------:R-:W-:Y:S01]  /*3730*/  DFMA R24, R26.reuse, UR10, R24 ;  /* 0x0000000a1a187c2b */ /* 0x040fe20008000018 */
[----:B------:R-:W0:Y:S01]  /*3740*/  LDCU.128 UR4, c[0x3][0x2c0] ;  /* 0x00c05800ff0477ac */ /* 0x000e220008000c00 */
[C---:B------:R-:W-:Y:S02]  /*3750*/  DFMA R28, R26.reuse, UR14, R28 ;  /* 0x0000000e1a1c7c2b */ /* 0x040fe4000800001c */
[C---:B------:R-:W-:Y:S01]  /*3760*/  DFMA R32, R26.reuse, UR18, R32 ;  /* 0x000000121a207c2b */ /* 0x040fe20008000020 */
[----:B------:R-:W1:Y:S01]  /*3770*/  LDCU.128 UR8, c[0x3][0x320] ;  /* 0x00c06400ff0877ac */ /* 0x000e620008000c00 */
[C---:B------:R-:W-:Y:S02]  /*3780*/  DFMA R36, R26.reuse, UR22, R36 ;  /* 0x000000161a247c2b */ /* 0x040fe40008000024 */
[C---:B------:R-:W-:Y:S01]  /*3790*/  DFMA R38, R26.reuse, UR26, R38 ;  /* 0x0000001a1a267c2b */ /* 0x040fe20008000026 */
[----:B------:R-:W1:Y:S01]  /*37a0*/  LDCU.128 UR12, c[0x3][0x380] ;  /* 0x00c07000ff0c77ac */ /* 0x000e620008000c00 */
[----:B------:R-:W-:-:S02]  /*37b0*/  DFMA R40, R26, UR54, R40 ;  /* 0x000000361a287c2b */ /* 0x000fc40008000028 */
[----:B------:R-:W-:Y:S01]  /*37c0*/  DFMA R26, R26, UR58, R48 ;  /* 0x0000003a1a1a7c2b */ /* 0x000fe20008000030 */
[----:B------:R-:W1:Y:S01]  /*37d0*/  LDCU.128 UR16, c[0x3][0x3e0] ;  /* 0x00c07c00ff1077ac */ /* 0x000e620008000c00 */
[----:B------:R-:W-:Y:S01]  /*37e0*/  CS2R R48, SRZ ;  /* 0x0000000000307805 */ /* 0x000fe2000001ff00 */
[----:B------:R-:W1:Y:S05]  /*37f0*/  LDCU.128 UR20, c[0x3][0x440] ;  /* 0x00c08800ff1477ac */ /* 0x000e6a0008000c00 */
[----:B------:R-:W3:Y:S01]  /*3800*/  @!P0 LDG.E.64.CONSTANT R48, desc[UR76][R54.64+0x50] ;  /* 0x0000504c36308981 */ /* 0x000ee2000c1e9b00 */
[----:B------:R-:W1:Y:S01]  /*3810*/  LDCU.128 UR24, c[0x3][0x4a0] ;  /* 0x00c09400ff1877ac */ /* 0x000e620008000c00 */
[----:B------:R-:W1:Y:S01]  /*3820*/  LDCU.128 UR52, c[0x3][0x500] ;  /* 0x00c0a000ff3477ac */ /* 0x000e620008000c00 */
[----:B------:R-:W1:Y:S01]  /*3830*/  LDCU.128 UR56, c[0x3][0x560] ;  /* 0x00c0ac00ff3877ac */ /* 0x000e620008000c00 */
[----:B0-----:R-:W-:-:S02]  /*3840*/  DFMA R56, R52, UR4, R56 ;  /* 0x0000000434387c2b */ /* 0x001fc40008000038 */
[C---:B-1----:R-:W-:Y:S02]  /*3850*/  DFMA R24, R52.reuse, UR8, R24 ;  /* 0x0000000834187c2b */ /* 0x042fe40008000018 */
[C---:B------:R-:W-:Y:S02]  /*3860*/  DFMA R28, R52.reuse, UR12, R28 ;  /* 0x0000000c341c7c2b */ /* 0x040fe4000800001c */
[C---:B------:R-:W-:Y:S02]  /*3870*/  DFMA R32, R52.reuse, UR16, R32 ;  /* 0x0000001034207c2b */ /* 0x040fe40008000020 */
[C---:B------:R-:W-:Y:S02]  /*3880*/  DFMA R36, R52.reuse, UR20, R36 ;  /* 0x0000001434247c2b */ /* 0x040fe40008000024 */
[C---:B------:R-:W-:Y:S02]  /*3890*/  DFMA R38, R52.reuse, UR24, R38 ;  /* 0x0000001834267c2b */ /* 0x040fe40008000026 */
[----:B------:R-:W-:-:S02]  /*38a0*/  DFMA R40, R52, UR52, R40 ;  /* 0x0000003434287c2b */ /* 0x000fc40008000028 */
[----:B------:R-:W-:Y:S01]  /*38b0*/  DFMA R52, R52, UR56, R26 ;  /* 0x0000003834347c2b */ /* 0x000fe2000800001a */
[----:B------:R-:W-:-:S06]  /*38c0*/  CS2R R26, SRZ ;  /* 0x00000000001a7805 */ /* 0x000fcc000001ff00 */
[----:B------:R-:W3:Y:S01]  /*38d0*/  @!P0 LDG.E.64.CONSTANT R26, desc[UR76][R54.64+0x58] ;  /* 0x0000584c361a8981 */ /* 0x000ee2000c1e9b00 */
[C---:B------:R-:W-:Y:S02]  /*38e0*/  DFMA R56, R58.reuse, UR6, R56 ;  /* 0x000000063a387c2b */ /* 0x040fe40008000038 */
[C---:B------:R-:W-:Y:S01]  /*38f0*/  DFMA R24, R58.reuse, UR10, R24 ;  /* 0x0000000a3a187c2b */ /* 0x040fe20008000018 */
[----:B------:R-:W0:Y:S01]  /*3900*/  LDCU.128 UR8, c[0x3][0x330] ;  /* 0x00c06600ff0877ac */ /* 0x000e220008000c00 */
[C---:B------:R-:W-:Y:S02]  /*3910*/  DFMA R28, R58.reuse, UR14, R28 ;  /* 0x0000000e3a1c7c2b */ /* 0x040fe4000800001c */
[C---:B------:R-:W-:Y:S02]  /*3920*/  DFMA R32, R58.reuse, UR18, R32 ;  /* 0x000000123a207c2b */ /* 0x040fe40008000020 */
[C---:B------:R-:W-:Y:S02]  /*3930*/  DFMA R36, R58.reuse, UR22, R36 ;  /* 0x000000163a247c2b */ /* 0x040fe40008000024 */
[----:B------:R-:W-:-:S02]  /*3940*/  DFMA R38, R58, UR26, R38 ;  /* 0x0000001a3a267c2b */ /* 0x000fc40008000026 */
[C---:B------:R-:W-:Y:S01]  /*3950*/  DFMA R40, R58.reuse, UR54, R40 ;  /* 0x000000363a287c2b */ /* 0x040fe20008000028 */
[----:B------:R-:W-:Y:S01]  /*3960*/  UMOV UR6, UR60 ;  /* 0x0000003c00067c82 */ /* 0x000fe20008000000 */
[----:B------:R-:W-:Y:S01]  /*3970*/  DFMA R58, R58, UR58, R52 ;  /* 0x0000003a3a3a7c2b */ /* 0x000fe20008000034 */
[----:B------:R-:W-:Y:S01]  /*3980*/  UMOV UR7, UR61 ;  /* 0x0000003d00077c82 */ /* 0x000fe20008000000 */
[----:B------:R-:W-:Y:S01]  /*3990*/  CS2R R52, SRZ ;  /* 0x0000000000347805 */ /* 0x000fe2000001ff00 */
[----:B------:R-:W1:Y:S01]  /*39a0*/  LDCU.128 UR52, c[0x3][0x390] ;  /* 0x00c07200ff3477ac */ /* 0x000e620008000c00 */
[----:B------:R-:W1:Y:S04]  /*39b0*/  LDCU.128 UR56, c[0x3][0x3f0] ;  /* 0x00c07e00ff3877ac */ /* 0x000e680008000c00 */
[----:B------:R-:W3:Y:S01]  /*39c0*/  @!P0 LDG.E.64.CONSTANT R52, desc[UR76][R54.64+0x60] ;  /* 0x0000604c36348981 */ /* 0x000ee2000c1e9b00 */
[----:B------:R-:W1:Y:S01]  /*39d0*/  LDCU.128 UR60, c[0x3][0x450] ;  /* 0x00c08a00ff3c77ac */ /* 0x000e620008000c00 */
[C---:B------:R-:W-:Y:S01]  /*39e0*/  DFMA R56, R50.reuse, UR6, R56 ;  /* 0x0000000632387c2b */ /* 0x040fe20008000038 */
[----:B0-----:R-:W-:Y:S01]  /*39f0*/  UMOV UR4, UR8 ;  /* 0x0000000800047c82 */ /* 0x001fe20008000000 */
[----:B------:R-:W-:Y:S01]  /*3a00*/  UMOV UR5, UR9 ;  /* 0x0000000900057c82 */ /* 0x000fe20008000000 */
[C---:B------:R-:W-:Y:S01]  /*3a10*/  DFMA R38, R50.reuse, UR64, R38 ;  /* 0x0000004032267c2b */ /* 0x040fe20008000026 */
[----:B------:R-:W-:Y:S01]  /*3a20*/  UMOV UR34, UR10 ;  /* 0x0000000a00227c82 */ /* 0x000fe20008000000 */
[C---:B------:R-:W-:Y:S01]  /*3a30*/  DFMA R24, R50.reuse, UR4, R24 ;  /* 0x0000000432187c2b */ /* 0x040fe20008000018 */
[----:B------:R-:W-:Y:S01]  /*3a40*/  UMOV UR35, UR11 ;  /* 0x0000000b00237c82 */ /* 0x000fe20008000000 */
[C---:B-1----:R-:W-:Y:S01]  /*3a50*/  DFMA R28, R50.reuse, UR52, R28 ;  /* 0x00000034321c7c2b */ /* 0x042fe2000800001c */
[----:B------:R-:W0:Y:S01]  /*3a60*/  LDCU.128 UR4, c[0x3][0x2e0] ;  /* 0x00c05c00ff0477ac */ /* 0x000e220008000c00 */
[----:B------:R-:W-:-:S02]  /*3a70*/  DFMA R40, R50, UR68, R40 ;  /* 0x0000004432287c2b */ /* 0x000fc40008000028 */
[C---:B------:R-:W-:Y:S01]  /*3a80*/  DFMA R32, R50.reuse, UR56, R32 ;  /* 0x0000003832207c2b */ /* 0x040fe20008000020 */
[----:B------:R-:W1:Y:S01]  /*3a90*/  LDCU.128 UR8, c[0x3][0x3a0] ;  /* 0x00c07400ff0877ac */ /* 0x000e620008000c00 */
[C---:B------:R-:W-:Y:S01]  /*3aa0*/  DFMA R36, R50.reuse, UR60, R36 ;  /* 0x0000003c32247c2b */ /* 0x040fe20008000024 */
[----:B------:R-:W1:Y:S01]  /*3ab0*/  LDCU.128 UR12, c[0x3][0x400] ;  /* 0x00c08000ff0c77ac */ /* 0x000e620008000c00 */
[----:B------:R-:W-:Y:S02]  /*3ac0*/  DFMA R50, R50, UR72, R58 ;  /* 0x0000004832327c2b */ /* 0x000fe4000800003a */
[C---:B------:R-:W-:Y:S01]  /*3ad0*/  DFMA R56, R30.reuse, UR38, R56 ;  /* 0x000000261e387c2b */ /* 0x040fe20008000038 */
[----:B------:R-:W1:Y:S01]  /*3ae0*/  LDCU.128 UR16, c[0x3][0x460] ;  /* 0x00c08c00ff1077ac */ /* 0x000e620008000c00 */
[C---:B------:R-:W-:Y:S02]  /*3af0*/  DFMA R24, R30.reuse, UR34, R24 ;  /* 0x000000221e187c2b */ /* 0x040fe40008000018 */
[C---:B------:R-:W-:Y:S01]  /*3b00*/  DFMA R28, R30.reuse, UR54, R28 ;  /* 0x000000361e1c7c2b */ /* 0x040fe2000800001c */
[----:B------:R-:W1:Y:S01]  /*3b10*/  LDCU.128 UR20, c[0x3][0x4c0] ;  /* 0x00c09800ff1477ac */ /* 0x000e620008000c00 */
[----:B------:R-:W-:-:S02]  /*3b20*/  DFMA R32, R30, UR58, R32 ;  /* 0x0000003a1e207c2b */ /* 0x000fc40008000020 */
[C---:B------:R-:W-:Y:S01]  /*3b30*/  DFMA R36, R30.reuse, UR62, R36 ;  /* 0x0000003e1e247c2b */ /* 0x040fe20008000024 */
[----:B------:R-:W1:Y:S01]  /*3b40*/  LDCU.128 UR24, c[0x3][0x520] ;  /* 0x00c0a400ff1877ac */ /* 0x000e620008000c00 */
[C---:B------:R-:W-:Y:S02]  /*3b50*/  DFMA R38, R30.reuse, UR66, R38 ;  /* 0x000000421e267c2b */ /* 0x040fe40008000026 */
[C---:B------:R-:W-:Y:S01]  /*3b60*/  DFMA R40, R30.reuse, UR70, R40 ;  /* 0x000000461e287c2b */ /* 0x040fe20008000028 */
[----:B0-----:R-:W-:Y:S01]  /*3b70*/  UMOV UR30, UR4 ;  /* 0x00000004001e7c82 */ /* 0x001fe20008000000 */
[----:B------:R-:W-:Y:S01]  /*3b80*/  DFMA R30, R30, UR74, R50 ;  /* 0x0000004a1e1e7c2b */ /* 0x000fe20008000032 */
[----:B------:R-:W-:Y:S01]  /*3b90*/  UMOV UR31, UR5 ;  /* 0x00000005001f7c82 */ /* 0x000fe20008000000 */
[----:B------:R-:W-:Y:S01]  /*3ba0*/  CS2R R50, SRZ ;  /* 0x0000000000327805 */ /* 0x000fe2000001ff00 */
[----:B------:R-:W-:Y:S01]  /*3bb0*/  UMOV UR68, UR6 ;  /* 0x0000000600447c82 */ /* 0x000fe20008000000 */
[----:B------:R-:W-:Y:S01]  /*3bc0*/  UMOV UR69, UR7 ;  /* 0x0000000700457c82 */ /* 0x000fe20008000000 */
[----:B------:R-:W0:Y:S03]  /*3bd0*/  LDCU.128 UR4, c[0x3][0x340] ;  /* 0x00c06800ff0477ac */ /* 0x000e260008000c00 */
[----:B------:R-:W3:Y:S01]  /*3be0*/  @!P0 LDG.E.64.CONSTANT R50, desc[UR76][R54.64+0x68] ;  /* 0x0000684c36328981 */ /* 0x000ee2000c1e9b00 */
[----:B------:R-:W0:Y:S01]  /*3bf0*/  LDCU.128 UR52, c[0x3][0x580] ;  /* 0x00c0b000ff3477ac */ /* 0x000e220008000c00 */
[----:B------:R-:W-:-:S02]  /*3c00*/  DFMA R56, R42, UR30, R56 ;  /* 0x0000001e2a387c2b */ /* 0x000fc40008000038 */
[C---:B-1----:R-:W-:Y:S01]  /*3c10*/  DFMA R28, R42.reuse, UR8, R28 ;  /* 0x000000082a1c7c2b */ /* 0x042fe2000800001c */
[----:B------:R-:W1:Y:S01]  /*3c20*/  LDCU.128 UR56, c[0x3][0x2f0] ;  /* 0x00c05e00ff3877ac */ /* 0x000e620008000c00 */
[C---:B------:R-:W-:Y:S02]  /*3c30*/  DFMA R32, R42.reuse, UR12, R32 ;  /* 0x0000000c2a207c2b */ /* 0x040fe40008000020 */
[C---:B------:R-:W-:Y:S01]  /*3c40*/  DFMA R36, R42.reuse, UR16, R36 ;  /* 0x000000102a247c2b */ /* 0x040fe20008000024 */
[----:B------:R-:W1:Y:S01]  /*3c50*/  LDCU.128 UR60, c[0x3][0x350] ;  /* 0x00c06a00ff3c77ac */ /* 0x000e620008000c00 */
[C---:B------:R-:W-:Y:S02]  /*3c60*/  DFMA R38, R42.reuse, UR20, R38 ;  /* 0x000000142a267c2b */ /* 0x040fe40008000026 */
[C---:B------:R-:W-:Y:S01]  /*3c70*/  DFMA R40, R42.reuse, UR24, R40 ;  /* 0x000000182a287c2b */ /* 0x040fe20008000028 */
[----:B------:R-:W1:Y:S01]  /*3c80*/  LDCU.128 UR64, c[0x3][0x3b0] ;  /* 0x00c07600ff4077ac */ /* 0x000e620008000c00 */
[----:B0-----:R-:W-:-:S02]  /*3c90*/  DFMA R24, R42, UR4, R24 ;  /* 0x000000042a187c2b */ /* 0x001fc40008000018 */
[----:B------:R-:W-:Y:S01]  /*3ca0*/  DFMA R28, R44, UR10, R28 ;  /* 0x0000000a2c1c7c2b */ /* 0x000fe2000800001c */
[----:B------:R-:W0:Y:S01]  /*3cb0*/  LDCU.64 UR74, c[0x3][0x128] ;  /* 0x00c02500ff4a77ac */ /* 0x000e220008000a00 */
[----:B------:R-:W-:Y:S01]  /*3cc0*/  DFMA R42, R42, UR52, R30 ;  /* 0x000000342a2a7c2b */ /* 0x000fe2000800001e */
[----:B------:R-:W-:Y:S01]  /*3cd0*/  CS2R R30, SRZ ;  /* 0x00000000001e7805 */ /* 0x000fe2000001ff00 */
[C---:B------:R-:W-:Y:S01]  /*3ce0*/  DFMA R32, R44.reuse, UR14, R32 ;  /* 0x0000000e2c207c2b */ /* 0x040fe20008000020 */
[----:B------:R-:W3:Y:S04]  /*3cf0*/  LDCU.64 UR72, c[0x3][0x188] ;  /* 0x00c03100ff4877ac */ /* 0x000ee80008000a00 */
[----:B------:R1:W3:Y:S01]  /*3d00*/  @!P0 LDG.E.64.CONSTANT R30, desc[UR76][R54.64+0x70] ;  /* 0x0000704c361e8981 */ /* 0x0002e2000c1e9b00 */
[C---:B------:R-:W-:Y:S01]  /*3d10*/  DFMA R24, R44.reuse, UR6, R24 ;  /* 0x000000062c187c2b */ /* 0x040fe20008000018 */
[----:B------:R-:W3:Y:S01]  /*3d20*/  LDCU.64 UR6, c[0x3][0x248] ;  /* 0x00c04900ff0677ac */ /* 0x000ee20008000a00 */
[----:B------:R-:W-:-:S02]  /*3d30*/  DFMA R36, R44, UR18, R36 ;  /* 0x000000122c247c2b */ /* 0x000fc40008000024 */
[C---:B------:R-:W-:Y:S01]  /*3d40*/  DFMA R38, R44.reuse, UR22, R38 ;  /* 0x000000162c267c2b */ /* 0x040fe20008000026 */
[----:B------:R-:W0:Y:S01]  /*3d50*/  LDCU.128 UR20, c[0x3][0x470] ;  /* 0x00c08e00ff1477ac */ /* 0x000e220008000c00 */
[C---:B-1----:R-:W-:Y:S01]  /*3d60*/  DFMA R54, R44.reuse, UR68, R56 ;  /* 0x000000442c367c2b */ /* 0x042fe20008000038 */
[----:B------:R-:W1:Y:S01]  /*3d70*/  LDCU.128 UR68, c[0x3][0x410] ;  /* 0x00c08200ff4477ac */ /* 0x000e620008000c00 */
[C---:B------:R-:W-:Y:S02]  /*3d80*/  DFMA R40, R44.reuse, UR26, R40 ;  /* 0x0000001a2c287c2b */ /* 0x040fe40008000028 */
[----:B------:R-:W-:Y:S01]  /*3d90*/  DFMA R44, R44, UR54, R42 ;  /* 0x000000362c2c7c2b */ /* 0x000fe2000800002a */
[----:B------:R-:W0:Y:S03]  /*3da0*/  LDCU.128 UR52, c[0x3][0x530] ;  /* 0x00c0a600ff3477ac */ /* 0x000e260008000c00 */
[C---:B------:R-:W-:Y:S01]  /*3db0*/  DFMA R54, R34.reuse, UR56, R54 ;  /* 0x0000003822367c2b */ /* 0x040fe20008000036 */
[----:B------:R-:W0:Y:S01]  /*3dc0*/  LDCU.128 UR24, c[0x3][0x4d0] ;  /* 0x00c09a00ff1877ac */ /* 0x000e220008000c00 */
[C---:B------:R-:W-:Y:S01]  /*3dd0*/  DFMA R24, R34.reuse, UR60, R24 ;  /* 0x0000003c22187c2b */ /* 0x040fe20008000018 */
[----:B------:R-:W3:Y:S01]  /*3de0*/  LDCU.64 UR10, c[0x3][0x2a8] ;  /* 0x00c05500ff0a77ac */ /* 0x000ee20008000a00 */
[----:B------:R-:W3:Y:S01]  /*3df0*/  LDCU.64 UR14, c[0x3][0x308] ;  /* 0x00c06100ff0e77ac */ /* 0x000ee20008000a00 */
[----:B-1----:R-:W-:Y:S01]  /*3e00*/  DFMA R56, R34, UR68, R32 ;  /* 0x0000004422387c2b */ /* 0x002fe20008000020 */
[----:B------:R-:W1:Y:S02]  /*3e10*/  LDCU.64 UR68, c[0x3][0x8] ;  /* 0x00c00100ff4477ac */ /* 0x000e640008000a00 */
[----:B------:R-:W-:-:S02]  /*3e20*/  DFMA R32, R46, UR58, R54 ;  /* 0x0000003a2e207c2b */ /* 0x000fc40008000036 */
[C---:B0-----:R-:W-:Y:S01]  /*3e30*/  DFMA R36, R34.reuse, UR20, R36 ;  /* 0x0000001422247c2b */ /* 0x041fe20008000024 */
[----:B------:R-:W0:Y:S01]  /*3e40*/  LDCU.128 UR56, c[0x3][0x590] ;  /* 0x00c0b200ff3877ac */ /* 0x000e220008000c00 */
[C---:B------:R-:W-:Y:S02]  /*3e50*/  DFMA R54, R34.reuse, UR52, R40 ;  /* 0x0000003422367c2b */ /* 0x040fe40008000028 */
[----:B------:R-:W-:Y:S01]  /*3e60*/  DFMA R38, R34, UR24, R38 ;  /* 0x0000001822267c2b */ /* 0x000fe20008000026 */
[----:B------:R-:W0:Y:S03]  /*3e70*/  LDCU.64 UR24, c[0x3][0x10] ;  /* 0x00c00200ff1877ac */ /* 0x000e260008000a00 */
[C---:B------:R-:W-:Y:S01]  /*3e80*/  DFMA R40, R46.reuse, UR22, R36 ;  /* 0x000000162e287c2b */ /* 0x040fe20008000024 */
[----:B------:R-:W0:Y:S01]  /*3e90*/  LDCU.64 UR22, c[0x3][0x70] ;  /* 0x00c00e00ff1677ac */ /* 0x000e220008000a00 */
[----:B------:R-:W-:-:S02]  /*3ea0*/  DFMA R36, R46, UR54, R54 ;  /* 0x000000362e247c2b */ /* 0x000fc40008000036 */
[----:B------:R-:W-:Y:S01]  /*3eb0*/  DFMA R42, R34, UR64, R28 ;  /* 0x00000040222a7c2b */ /* 0x000fe2000800001c */
[----:B------:R-:W0:Y:S01]  /*3ec0*/  LDCU.64 UR54, c[0x3][0x18] ;  /* 0x00c00300ff3677ac */ /* 0x000e220008000a00 */
[----:B-1----:R-:W-:Y:S01]  /*3ed0*/  DFMA R54, R4, UR68, RZ ;  /* 0x0000004404367c2b */ /* 0x002fe200080000ff */
[----:B------:R-:W1:Y:S01]  /*3ee0*/  LDCU.64 UR68, c[0x3][0x68] ;  /* 0x00c00d00ff4477ac */ /* 0x000e620008000a00 */
[----:B0-----:R-:W-:Y:S01]  /*3ef0*/  DFMA R44, R34, UR56, R44 ;  /* 0x00000038222c7c2b */ /* 0x001fe2000800002c */
[----:B------:R-:W0:Y:S01]  /*3f00*/  LDCU.64 UR56, c[0x3][0x20] ;  /* 0x00c00400ff3877ac */ /* 0x000e220008000a00 */
[C---:B------:R-:W-:Y:S02]  /*3f10*/  DFMA R28, R46.reuse, UR62, R24 ;  /* 0x0000003e2e1c7c2b */ /* 0x040fe40008000018 */
[C---:B------:R-:W-:Y:S01]  /*3f20*/  DFMA R24, R46.reuse, UR70, R56 ;  /* 0x000000462e187c2b */ /* 0x040fe20008000038 */
[----:B------:R-:W0:Y:S01]  /*3f30*/  LDCU.64 UR70, c[0x3][0xc8] ;  /* 0x00c01900ff4677ac */ /* 0x000e220008000a00 */
[----:B------:R-:W-:Y:S01]  /*3f40*/  DFMA R38, R46, UR26, R38 ;  /* 0x0000001a2e267c2b */ /* 0x000fe20008000026 */
[----:B------:R-:W0:Y:S01]  /*3f50*/  LDCU.64 UR26, c[0x3][0xd0] ;  /* 0x00c01a00ff1a77ac */ /* 0x000e220008000a00 */
[----:B------:R-:W0:Y:S01]  /*3f60*/  LDCU.64 UR52, c[0x3][0x130] ;  /* 0x00c02600ff3477ac */ /* 0x000e220008000a00 */
[----:B-1----:R-:W-:Y:S01]  /*3f70*/  DFMA R54, R6, UR68, R54 ;  /* 0x0000004406367c2b */ /* 0x002fe20008000036 */
[----:B------:R-:W1:Y:S01]  /*3f80*/  LDCU.64 UR68, c[0x3][0x80] ;  /* 0x00c01000ff4477ac */ /* 0x000e620008000a00 */
[----:B0-----:R-:W-:-:S02]  /*3f90*/  DFMA R56, R4, UR56, RZ ;  /* 0x0000003804387c2b */ /* 0x001fc400080000ff */
[----:B------:R-:W-:Y:S01]  /*3fa0*/  DFMA R34, R4, UR24, RZ ;  /* 0x0000001804227c2b */ /* 0x000fe200080000ff */
[----:B------:R-:W0:Y:S01]  /*3fb0*/  LDCU.64 UR56, c[0x3][0xe0] ;  /* 0x00c01c00ff3877ac */ /* 0x000e220008000a00 */
[C---:B------:R-:W-:Y:S02]  /*3fc0*/  DFMA R42, R46.reuse, UR66, R42 ;  /* 0x000000422e2a7c2b */ /* 0x040fe4000800002a */
[----:B------:R-:W-:Y:S01]  /*3fd0*/  DFMA R46, R46, UR58, R44 ;  /* 0x0000003a2e2e7c2b */ /* 0x000fe2000800002c */
[----:B------:R-:W1:Y:S01]  /*3fe0*/  LDCU.64 UR66, c[0x3][0x78] ;  /* 0x00c00f00ff4277ac */ /* 0x000e620008000a00 */
[----:B------:R-:W0:Y:S02]  /*3ff0*/  LDCU.64 UR58, c[0x3][0x28] ;  /* 0x00c00500ff3a77ac */ /* 0x000e240008000a00 */
[----:B------:R-:W-:Y:S02]  /*4000*/  DFMA R34, R6, UR22, R34 ;  /* 0x0000001606227c2b */ /* 0x000fe40008000022 */
[----:B------:R-:W-:Y:S01]  /*4010*/  DFMA R44, R4, UR54, RZ ;  /* 0x00000036042c7c2b */ /* 0x000fe200080000ff */
[----:B------:R-:W4:Y:S01]  /*4020*/  LDCU.64 UR54, c[0x3][0x88] ;  /* 0x00c01100ff3677ac */ /* 0x000f220008000a00 */
[C---:B------:R-:W-:Y:S01]  /*4030*/  DFMA R54, R8.reuse, UR70, R54 ;  /* 0x0000004608367c2b */ /* 0x040fe20008000036 */
[----:B------:R-:W4:Y:S03]  /*4040*/  LDCU.64 UR70, c[0x3][0x90] ;  /* 0x00c01200ff4677ac */ /* 0x000f260008000a00 */
[----:B------:R-:W-:-:S02]  /*4050*/  DFMA R34, R8, UR26, R34 ;  /* 0x0000001a08227c2b */ /* 0x000fc40008000022 */
[----:B------:R-:W-:Y:S01]  /*4060*/  DMUL R18, R32, R18 ;  /* 0x0000001220127228 */ /* 0x000fe20000000000 */
[----:B------:R-:W4:Y:S01]  /*4070*/  LDCU.64 UR22, c[0x3][0xd8] ;  /* 0x00c01b00ff1677ac */ /* 0x000f220008000a00 */
[----:B-1----:R-:W-:Y:S02]  /*4080*/  DFMA R32, R6, UR66, R44 ;  /* 0x0000004206207c2b */ /* 0x002fe4000800002c */
[----:B------:R-:W-:Y:S01]  /*4090*/  DFMA R54, R10, UR74, R54 ;  /* 0x0000004a0a367c2b */ /* 0x000fe20008000036 */
[----:B------:R-:W1:Y:S01]  /*40a0*/  LDCU.64 UR66, c[0x3][0xe8] ;  /* 0x00c01d00ff4277ac */ /* 0x000e620008000a00 */
[----:B0-----:R-:W-:Y:S02]  /*40b0*/  DFMA R44, R4, UR58, RZ ;  /* 0x0000003a042c7c2b */ /* 0x001fe400080000ff */
[----:B------:R-:W-:Y:S01]  /*40c0*/  DFMA R34, R10, UR52, R34 ;  /* 0x000000340a227c2b */ /* 0x000fe20008000022 */
[----:B------:R-:W0:Y:S01]  /*40d0*/  LDCU.64 UR52, c[0x3][0x38] ;  /* 0x00c00700ff3477ac */ /* 0x000e220008000a00 */
[----:B------:R-:W1:Y:S01]  /*40e0*/  LDCU.64 UR74, c[0x3][0x150] ;  /* 0x00c02a00ff4a77ac */ /* 0x000e620008000a00 */
[----:B------:R-:W1:Y:S01]  /*40f0*/  LDCU.64 UR18, c[0x3][0x368] ;  /* 0x00c06d00ff1277ac */ /* 0x000e620008000a00 */
[----:B------:R-:W1:Y:S01]  /*4100*/  S2R R58, SR_TID.X ;  /* 0x00000000003a7919 */ /* 0x000e620000002100 */
[----:B------:R-:W1:Y:S01]  /*4110*/  LDCU.64 UR60, c[0x3][0x3c8] ;  /* 0x00c07900ff3c77ac */ /* 0x000e620008000a00 */
[----:B------:R-:W1:Y:S01]  /*4120*/  LDCU.64 UR4, c[0x3][0xc0] ;  /* 0x00c01800ff0477ac */ /* 0x000e620008000a00 */
[----:B------:R-:W1:Y:S01]  /*4130*/  LDCU.64 UR8, c[0x3][0x120] ;  /* 0x00c02400ff0877ac */ /* 0x000e620008000a00 */
[----:B------:R-:W1:Y:S01]  /*4140*/  LDCU.64 UR12, c[0x3][0x180] ;  /* 0x00c03000ff0c77ac */ /* 0x000e620008000a00 */
[----:B--2---:R-:W-:-:S02]  /*4150*/  DMUL R20, R28, R20 ;  /* 0x000000141c147228 */ /* 0x004fc40000000000 */
[----:B------:R-:W-:Y:S01]  /*4160*/  DFMA R28, R6, UR68, R56 ;  /* 0x00000044061c7c2b */ /* 0x000fe20008000038 */
[----:B------:R-:W2:Y:S01]  /*4170*/  LDCU.64 UR68, c[0x3][0x30] ;  /* 0x00c00600ff4477ac */ /* 0x000ea20008000a00 */
[----:B------:R-:W1:Y:S06]  /*4180*/  LDCU.64 UR24, c[0x3][0x190] ;  /* 0x00c03200ff1877ac */ /* 0x000e6c0008000a00 */
[----:B------:R-:W-:Y:S01]  /*4190*/  DFMA R28, R8, UR56, R28 ;  /* 0x00000038081c7c2b */ /* 0x000fe2000800001c */
[----:B------:R-:W0:Y:S01]  /*41a0*/  LDCU.64 UR56, c[0x3][0xf0] ;  /* 0x00c01e00ff3877ac */ /* 0x000e220008000a00 */
[----:B----4-:R-:W-:Y:S01]  /*41b0*/  DMUL R22, R42, R22 ;  /* 0x000000162a167228 */ /* 0x010fe20000000000 */
[----:B------:R-:W4:Y:S01]  /*41c0*/  LDCU.64 UR58, c[0x3][0x1f0] ;  /* 0x00c03e00ff3a77ac */ /* 0x000f220008000a00 */
[----:B------:R-:W4:Y:S01]  /*41d0*/  LDCU.64 UR26, c[0x3][0x250] ;  /* 0x00c04a00ff1a77ac */ /* 0x000f220008000a00 */
[----:B--2---:R-:W-:-:S02]  /*41e0*/  DFMA R42, R4, UR68, RZ ;  /* 0x00000044042a7c2b */ /* 0x004fc400080000ff */
[C---:B------:R-:W-:Y:S01]  /*41f0*/  DFMA R44, R6.reuse, UR54, R44 ;  /* 0x00000036062c7c2b */ /* 0x040fe2000800002c */
[----:B------:R-:W2:Y:S01]  /*4200*/  LDCU.64 UR54, c[0x3][0x138] ;  /* 0x00c02700ff3677ac */ /* 0x000ea20008000a00 */
[----:B------:R-:W4:Y:S04]  /*4210*/  LDCU.64 UR68, c[0x3][0x148] ;  /* 0x00c02900ff4477ac */ /* 0x000f280008000a00 */
[----:B------:R-:W-:Y:S01]  /*4220*/  DFMA R42, R6, UR70, R42 ;  /* 0x00000046062a7c2b */ /* 0x000fe2000800002a */
[----:B------:R-:W4:Y:S01]  /*4230*/  LDCU.64 UR70, c[0x3][0x198] ;  /* 0x00c03300ff4677ac */ /* 0x000f220008000a00 */
[C---:B------:R-:W-:Y:S01]  /*4240*/  DFMA R32, R8.reuse, UR22, R32 ;  /* 0x0000001608207c2b */ /* 0x040fe20008000020 */
[----:B------:R-:W4:Y:S05]  /*4250*/  LDCU.64 UR62, c[0x3][0x428] ;  /* 0x00c08500ff3e77ac */ /* 0x000f2a0008000a00 */
[----:B0-----:R-:W-:Y:S01]  /*4260*/  DFMA R42, R8, UR56, R42 ;  /* 0x00000038082a7c2b */ /* 0x001fe2000800002a */
[----:B------:R-:W0:Y:S01]  /*4270*/  LDCU.64 UR56, c[0x3][0x98] ;  /* 0x00c01300ff3877ac */ /* 0x000e220008000a00 */
[----:B---3--:R-:W-:-:S02]  /*4280*/  DMUL R24, R24, R48 ;  /* 0x0000003018187228 */ /* 0x008fc40000000000 */
[----:B------:R-:W-:Y:S01]  /*4290*/  DFMA R48, R4, UR52, RZ ;  /* 0x0000003404307c2b */ /* 0x000fe200080000ff */
[----:B------:R-:W3:Y:S01]  /*42a0*/  LDCU.64 UR52, c[0x3][0x1b0] ;  /* 0x00c03600ff3477ac */ /* 0x000ee20008000a00 */
[----:B-1----:R-:W-:Y:S02]  /*42b0*/  DFMA R44, R8, UR66, R44 ;  /* 0x00000042082c7c2b */ /* 0x002fe4000800002c */
[C---:B------:R-:W-:Y:S01]  /*42c0*/  DFMA R42, R10.reuse, UR74, R42 ;  /* 0x0000004a0a2a7c2b */ /* 0x040fe2000800002a */
[----:B------:R-:W1:Y:S01]  /*42d0*/  LDCU.64 UR66, c[0x3][0x140] ;  /* 0x00c02800ff4277ac */ /* 0x000e620008000a00 */
[C---:B--2---:R-:W-:Y:S01]  /*42e0*/  DFMA R32, R10.reuse, UR54, R32 ;  /* 0x000000360a207c2b */ /* 0x044fe20008000020 */
[----:B------:R-:W2:Y:S03]  /*42f0*/  LDCU.64 UR74, c[0x3][0xf8] ;  /* 0x00c01f00ff4a77ac */ /* 0x000ea60008000a00 */
[----:B----4-:R-:W-:-:S02]  /*4300*/  DFMA R44, R10, UR68, R44 ;  /* 0x000000440a2c7c2b */ /* 0x010fc4000800002c */
[C---:B------:R-:W-:Y:S01]  /*4310*/  DFMA R54, R12.reuse, UR72, R54 ;  /* 0x000000480c367c2b */ /* 0x040fe20008000036 */
[----:B------:R-:W4:Y:S01]  /*4320*/  LDCU.64 UR68, c[0x3][0x1a0] ;  /* 0x00c03400ff4477ac */ /* 0x000f220008000a00 */
[----:B------:R-:W-:Y:S01]  /*4330*/  DFMA R32, R12, UR70, R32 ;  /* 0x000000460c207c2b */ /* 0x000fe20008000020 */
[----:B------:R-:W4:Y:S01]  /*4340*/  LDCU.64 UR72, c[0x3][0x158] ;  /* 0x00c02b00ff4877ac */ /* 0x000f220008000a00 */
[----:B0-----:R-:W-:Y:S01]  /*4350*/  DFMA R48, R6, UR56, R48 ;  /* 0x0000003806307c2b */ /* 0x001fe20008000030 */
[----:B------:R-:W0:Y:S01]  /*4360*/  LDCU.64 UR70, c[0x3][0x40] ;  /* 0x00c00800ff4677ac */ /* 0x000e220008000a00 */
[----:B---3--:R-:W-:Y:S01]  /*4370*/  DFMA R42, R12, UR52, R42 ;  /* 0x000000340c2a7c2b */ /* 0x008fe2000800002a */
[----:B------:R-:W3:Y:S01]  /*4380*/  LDCU.64 UR52, c[0x3][0x200] ;  /* 0x00c04000ff3477ac */ /* 0x000ee20008000a00 */
[----:B-1----:R-:W-:-:S04]  /*4390*/  DFMA R28, R10, UR66, R28 ;  /* 0x000000420a1c7c2b */ /* 0x002fc8000800001c */
[----:B--2---:R-:W-:Y:S01]  /*43a0*/  DFMA R48, R8, UR74, R48 ;  /* 0x0000004a08307c2b */ /* 0x004fe20008000030 */
[----:B------:R-:W1:Y:S01]  /*43b0*/  LDCU.64 UR74, c[0x3][0xa0] ;  /* 0x00c01400ff4a77ac */ /* 0x000e620008000a00 */
[----:B------:R-:W-:Y:S02]  /*43c0*/  DMUL R26, R40, R26 ;  /* 0x0000001a281a7228 */ /* 0x000fe40000000000 */
[C---:B------:R-:W-:Y:S01]  /*43d0*/  DFMA R34, R12.reuse, UR24, R34 ;  /* 0x000000180c227c2b */ /* 0x040fe20008000022 */
[----:B------:R-:W2:Y:S01]  /*43e0*/  LDCU.64 UR22, c[0x3][0x2b0] ;  /* 0x00c05600ff1677ac */ /* 0x000ea20008000a00 */
[----:B----4-:R-:W-:Y:S02]  /*43f0*/  DFMA R28, R12, UR68, R28 ;  /* 0x000000440c1c7c2b */ /* 0x010fe4000800001c */
[----:B------:R-:W-:Y:S01]  /*4400*/  DFMA R48, R10, UR72, R48 ;  /* 0x000000480a307c2b */ /* 0x000fe20008000030 */
[----:B------:R-:W4:Y:S01]  /*4410*/  LDCU.64 UR72, c[0x3][0x100] ;  /* 0x00c02000ff4877ac */ /* 0x000f220008000a00 */
[----:B0-----:R-:W-:Y:S01]  /*4420*/  DFMA R40, R4, UR70, RZ ;  /* 0x0000004604287c2b */ /* 0x001fe200080000ff */
[----:B------:R-:W0:Y:S03]  /*4430*/  LDCU.64 UR68, c[0x3][0x1b8] ;  /* 0x00c03700ff4477ac */ /* 0x000e260008000a00 */
[----:B---3--:R-:W-:Y:S01]  /*4440*/  DFMA R28, R14, UR52, R28 ;  /* 0x000000340e1c7c2b */ /* 0x008fe2000800001c */
[----:B------:R-:W3:Y:S03]  /*4450*/  LDCU.64 UR52, c[0x3][0x160] ;  /* 0x00c02c00ff3477ac */ /* 0x000ee60008000a00 */
[----:B-1----:R-:W-:Y:S01]  /*4460*/  DFMA R40, R6, UR74, R40 ;  /* 0x0000004a06287c2b */ /* 0x002fe20008000028 */
[----:B------:R-:W1:Y:S01]  /*4470*/  LDCU.64 UR74, c[0x3][0x1c0] ;  /* 0x00c03800ff4a77ac */ /* 0x000e620008000a00 */
[----:B------:R-:W-:Y:S01]  /*4480*/  DFMA R34, R14, UR58, R34 ;  /* 0x0000003a0e227c2b */ /* 0x000fe20008000022 */
[----:B------:R-:W2:Y:S05]  /*4490*/  LDCU.64 UR58, c[0x3][0x210] ;  /* 0x00c04200ff3a77ac */ /* 0x000eaa0008000a00 */
[----:B----4-:R-:W-:Y:S01]  /*44a0*/  DFMA R40, R8, UR72, R40 ;  /* 0x0000004808287c2b */ /* 0x010fe20008000028 */
[----:B------:R-:W4:Y:S01]  /*44b0*/  LDCU.64 UR72, c[0x3][0x220] ;  /* 0x00c04400ff4877ac */ /* 0x000f220008000a00 */
[----:B------:R-:W2:Y:S06]  /*44c0*/  LDCU.64 UR66, c[0x3][0x1a8] ;  /* 0x00c03500ff4277ac */ /* 0x000eac0008000a00 */
[----:B---3--:R-:W-:Y:S01]  /*44d0*/  DFMA R40, R10, UR52, R40 ;  /* 0x000000340a287c2b */ /* 0x008fe20008000028 */
[----:B------:R-:W3:Y:S01]  /*44e0*/  LDCU.64 UR52, c[0x3][0x48] ;  /* 0x00c00900ff3477ac */ /* 0x000ee20008000a00 */
[C---:B0-----:R-:W-:Y:S01]  /*44f0*/  DFMA R48, R12.reuse, UR68, R48 ;  /* 0x000000440c307c2b */ /* 0x041fe20008000030 */
[----:B------:R-:W0:Y:S05]  /*4500*/  LDCU.64 UR68, c[0x3][0x218] ;  /* 0x00c04300ff4477ac */ /* 0x000e2a0008000a00 */
[----:B-1----:R-:W-:Y:S01]  /*4510*/  DFMA R40, R12, UR74, R40 ;  /* 0x0000004a0c287c2b */ /* 0x002fe20008000028 */
[----:B------:R-:W1:Y:S01]  /*4520*/  LDCU.64 UR74, c[0x3][0xa8] ;  /* 0x00c01500ff4a77ac */ /* 0x000e620008000a00 */
[----:B------:R-:W-:-:S02]  /*4530*/  DFMA R34, R16, UR26, R34 ;  /* 0x0000001a10227c2b */ /* 0x000fc40008000022 */
[C---:B------:R-:W-:Y:S01]  /*4540*/  DFMA R54, R14.reuse, UR50, R54 ;  /* 0x000000320e367c2b */ /* 0x040fe20008000036 */
[----:B------:R-:W1:Y:S03]  /*4550*/  LDCU.64 UR26, c[0x3][0x278] ;  /* 0x00c04f00ff1a77ac */ /* 0x000e660008000a00 */
[----:B----4-:R-:W-:Y:S01]  /*4560*/  DFMA R40, R14, UR72, R40 ;  /* 0x000000480e287c2b */ /* 0x010fe20008000028 */
[----:B------:R-:W4:Y:S01]  /*4570*/  LDCU.64 UR72, c[0x3][0x108] ;  /* 0x00c02100ff4877ac */ /* 0x000f220008000a00 */
[----:B------:R-:W-:Y:S02]  /*4580*/  DMUL R52, R38, R52 ;  /* 0x0000003426347228 */ /* 0x000fe40000000000 */
[----:B---3--:R-:W-:Y:S01]  /*4590*/  DFMA R38, R4, UR52, RZ ;  /* 0x0000003404267c2b */ /* 0x008fe200080000ff */
[----:B------:R-:W3:Y:S01]  /*45a0*/  LDCU.64 UR50, c[0x3][0x208] ;  /* 0x00c04100ff3277ac */ /* 0x000ee20008000a00 */
[----:B--2---:R-:W-:-:S02]  /*45b0*/  DFMA R34, R18, UR22, R34 ;  /* 0x0000001612227c2b */ /* 0x004fc40008000022 */
[C---:B0-----:R-:W-:Y:S01]  /*45c0*/  DFMA R48, R14.reuse, UR68, R48 ;  /* 0x000000440e307c2b */ /* 0x041fe20008000030 */
[----:B------:R-:W0:Y:S01]  /*45d0*/  LDCU.64 UR22, c[0x3][0x168] ;  /* 0x00c02d00ff1677ac */ /* 0x000e220008000a00 */
[----:B------:R-:W-:Y:S02]  /*45e0*/  DFMA R42, R14, UR58, R42 ;  /* 0x0000003a0e2a7c2b */ /* 0x000fe4000800002a */
[----:B-1----:R-:W-:Y:S01]  /*45f0*/  DFMA R38, R6, UR74, R38 ;  /* 0x0000004a06267c2b */ /* 0x002fe20008000026 */
[----:B------:R-:W1:Y:S01]  /*4600*/  LDCU.64 UR68, c[0x3][0x268] ;  /* 0x00c04d00ff4477ac */ /* 0x000e620008000a00 */
[----:B------:R-:W-:Y:S01]  /*4610*/  DFMA R44, R12, UR66, R44 ;  /* 0x000000420c2c7c2b */ /* 0x000fe2000800002c */
[----:B------:R-:W2:Y:S01]  /*4620*/  LDCU.64 UR58, c[0x3][0x260] ;  /* 0x00c04c00ff3a77ac */ /* 0x000ea20008000a00 */
[----:B------:R-:W2:Y:S01]  /*4630*/  LDCU.64 UR66, c[0x3][0x1f8] ;  /* 0x00c03f00ff4277ac */ /* 0x000ea20008000a00 */
[C---:B------:R-:W-:Y:S02]  /*4640*/  DFMA R54, R16.reuse, UR6, R54 ;  /* 0x0000000610367c2b */ /* 0x040fe40008000036 */
[----:B------:R-:W-:Y:S01]  /*4650*/  DFMA R48, R16, UR26, R48 ;  /* 0x0000001a10307c2b */ /* 0x000fe20008000030 */
[----:B------:R-:W2:Y:S01]  /*4660*/  LDCU.64 UR6, c[0x3][0x270] ;  /* 0x00c04e00ff0677ac */ /* 0x000ea20008000a00 */
[----:B----4-:R-:W-:-:S02]  /*4670*/  DFMA R38, R8, UR72, R38 ;  /* 0x0000004808267c2b */ /* 0x010fc40008000026 */
[----:B---3--:R-:W-:Y:S01]  /*4680*/  DFMA R44, R14, UR50, R44 ;  /* 0x000000320e2c7c2b */ /* 0x008fe2000800002c */
[----:B------:R-:W3:Y:S01]  /*4690*/  LDCU.64 UR26, c[0x3][0x2c0] ;  /* 0x00c05800ff1a77ac */ /* 0x000ee20008000a00 */
[----:B------:R-:W4:Y:S01]  /*46a0*/  LDCU.64 UR50, c[0x3][0x258] ;  /* 0x00c04b00ff3277ac */ /* 0x000f220008000a00 */
[----:B------:R-:W4:Y:S01]  /*46b0*/  LDCU.64 UR52, c[0x3][0x2d8] ;  /* 0x00c05b00ff3477ac */ /* 0x000f220008000a00 */
[----:B------:R-:W-:Y:S01]  /*46c0*/  DFMA R54, R18, UR10, R54 ;  /* 0x0000000a12367c2b */ /* 0x000fe20008000036 */
[----:B------:R-:W4:Y:S01]  /*46d0*/  LDCU.64 UR74, c[0x3][0x1c8] ;  /* 0x00c03900ff4a77ac */ /* 0x000f220008000a00 */
[----:B0-----:R-:W-:Y:S02]  /*46e0*/  DFMA R38, R10, UR22, R38 ;  /* 0x000000160a267c2b */ /* 0x001fe40008000026 */
[C---:B-1----:R-:W-:Y:S01]  /*46f0*/  DFMA R44, R16.reuse, UR68, R44 ;  /* 0x00000044102c7c2b */ /* 0x042fe2000800002c */
[----:B------:R-:W0:Y:S01]  /*4700*/  LDCU.64 UR10, c[0x3][0x2d0] ;  /* 0x00c05a00ff0a77ac */ /* 0x000e220008000a00 */
[----:B--2---:R-:W-:Y:S01]  /*4710*/  DFMA R28, R16, UR58, R28 ;  /* 0x0000003a101c7c2b */ /* 0x004fe2000800001c */
[----:B------:R-:W1:Y:S01]  /*4720*/  LDCU.64 UR22, c[0x3][0x320] ;  /* 0x00c06400ff1677ac */ /* 0x000e620008000a00 */
[----:B------:R-:W-:Y:S01]  /*4730*/  DFMA R32, R14, UR66, R32 ;  /* 0x000000420e207c2b */ /* 0x000fe20008000020 */
[----:B------:R-:W2:Y:S01]  /*4740*/  LDCU.64 UR54, c[0x3][0x310] ;  /* 0x00c06200ff3677ac */ /* 0x000ea20008000a00 */
[----:B------:R-:W2:Y:S01]  /*4750*/  LDCU.64 UR68, c[0x3][0x2b8] ;  /* 0x00c05700ff4477ac */ /* 0x000ea20008000a00 */
[----:B------:R-:W-:Y:S01]  /*4760*/  DFMA R54, R20, UR14, R54 ;  /* 0x0000000e14367c2b */ /* 0x000fe20008000036 */
[----:B------:R-:W2:Y:S01]  /*4770*/  LDCU.64 UR72, c[0x3][0x228] ;  /* 0x00c04500ff4877ac */ /* 0x000ea20008000a00 */
[----:B------:R-:W-:Y:S01]  /*4780*/  DFMA R42, R16, UR6, R42 ;  /* 0x00000006102a7c2b */ /* 0x000fe2000800002a */
[----:B------:R-:W2:Y:S01]  /*4790*/  LDCU.64 UR14, c[0x3][0x330] ;  /* 0x00c06600ff0e77ac */ /* 0x000ea20008000a00 */
[----:B---3--:R-:W-:-:S02]  /*47a0*/  DFMA R28, R18, UR26, R28 ;  /* 0x0000001a121c7c2b */ /* 0x008fc4000800001c */
[----:B----4-:R-:W-:Y:S01]  /*47b0*/  DFMA R32, R16, UR50, R32 ;  /* 0x0000003210207c2b */ /* 0x010fe20008000020 */
[----:B------:R-:W3:Y:S01]  /*47c0*/  LDCU.64 UR50, c[0x3][0x280] ;  /* 0x00c05000ff3277ac */ /* 0x000ee20008000a00 */
[----:B------:R-:W-:Y:S01]  /*47d0*/  DFMA R48, R18, UR52, R48 ;  /* 0x0000003412307c2b */ /* 0x000fe20008000030 */
[----:B------:R-:W4:Y:S01]  /*47e0*/  LDCU.64 UR52, c[0x3][0x288] ;  /* 0x00c05100ff3477ac */ /* 0x000f220008000a00 */
[----:B------:R-:W-:Y:S01]  /*47f0*/  DFMA R38, R12, UR74, R38 ;  /* 0x0000004a0c267c2b */ /* 0x000fe20008000026 */
[----:B------:R-:W4:Y:S01]  /*4800*/  LDCU.64 UR74, c[0x3][0x338] ;  /* 0x00c06700ff4a77ac */ /* 0x000f220008000a00 */
[----:B0-----:R-:W-:Y:S02]  /*4810*/  DFMA R42, R18, UR10, R42 ;  /* 0x0000000a122a7c2b */ /* 0x001fe4000800002a */
[----:B-1----:R-:W-:Y:S01]  /*4820*/  DFMA R28, R20, UR22, R28 ;  /* 0x00000016141c7c2b */ /* 0x002fe2000800001c */
[----:B------:R-:W0:Y:S01]  /*4830*/  LDCU.64 UR22, c[0x3][0x50] ;  /* 0x00c00a00ff1677ac */ /* 0x000e220008000a00 */
[----:B--2---:R-:W-:-:S02]  /*4840*/  DFMA R32, R18, UR68, R32 ;  /* 0x0000004412207c2b */ /* 0x004fc40008000020 */
[----:B------:R-:W-:Y:S01]  /*4850*/  DFMA R34, R20, UR54, R34 ;  /* 0x0000003614227c2b */ /* 0x000fe20008000022 */
[----:B------:R-:W1:Y:S01]  /*4860*/  LDCU.64 UR68, c[0x3][0x2e0] ;  /* 0x00c05c00ff4477ac */ /* 0x000e620008000a00 */
[----:B------:R-:W-:Y:S01]  /*4870*/  DFMA R38, R14, UR72, R38 ;  /* 0x000000480e267c2b */ /* 0x000fe20008000026 */
[----:B------:R-:W2:Y:S01]  /*4880*/  LDCU.64 UR54, c[0x3][0x2e8] ;  /* 0x00c05d00ff3677ac */ /* 0x000ea20008000a00 */
[----:B------:R-:W-:Y:S01]  /*4890*/  DFMA R42, R20, UR14, R42 ;  /* 0x0000000e142a7c2b */ /* 0x000fe2000800002a */
[----:B------:R-:W2:Y:S01]  /*48a0*/  LDCU.64 UR14, c[0x3][0xb0] ;  /* 0x00c01600ff0e77ac */ /* 0x000ea20008000a00 */
[C---:B---3--:R-:W-:Y:S01]  /*48b0*/  DFMA R40, R16.reuse, UR50, R40 ;  /* 0x0000003210287c2b */ /* 0x048fe20008000028 */
[----:B------:R-:W3:Y:S03]  /*48c0*/  LDCU.64 UR72, c[0x3][0x348] ;  /* 0x00c06900ff4877ac */ /* 0x000ee60008000a00 */
[----:B----4-:R-:W-:Y:S01]  /*48d0*/  DFMA R38, R16, UR52, R38 ;  /* 0x0000003410267c2b */ /* 0x010fe20008000026 */
[----:B------:R-:W4:Y:S01]  /*48e0*/  LDCU.64 UR50, c[0x3][0x2c8] ;  /* 0x00c05900ff3277ac */ /* 0x000f220008000a00 */
[----:B------:R-:W-:-:S02]  /*48f0*/  DFMA R48, R20, UR74, R48 ;  /* 0x0000004a14307c2b */ /* 0x000fc40008000030 */
[----:B------:R-:W-:Y:S01]  /*4900*/  DMUL R50, R36, R50 ;  /* 0x0000003224327228 */ /* 0x000fe20000000000 */
[----:B------:R-:W4:Y:S01]  /*4910*/  LDCU.64 UR74, c[0x3][0x110] ;  /* 0x00c02200ff4a77ac */ /* 0x000f220008000a00 */
[----:B0-----:R-:W-:Y:S02]  /*4920*/  DFMA R36, R4, UR22, RZ ;  /* 0x0000001604247c2b */ /* 0x001fe400080000ff */
[C---:B-1----:R-:W-:Y:S01]  /*4930*/  DFMA R40, R18.reuse, UR68, R40 ;  /* 0x0000004412287c2b */ /* 0x042fe20008000028 */
[----:B------:R-:W0:Y:S01]  /*4940*/  LDCU.64 UR6, c[0x3][0x318] ;  /* 0x00c06300ff0677ac */ /* 0x000e220008000a00 */
[----:B--2---:R-:W-:Y:S01]  /*4950*/  DFMA R38, R18, UR54, R38 ;  /* 0x0000003612267c2b */ /* 0x004fe20008000026 */
[----:B------:R-:W1:Y:S03]  /*4960*/  LDCU.64 UR68, c[0x3][0x328] ;  /* 0x00c06500ff4477ac */ /* 0x000e660008000a00 */
[----:B------:R-:W-:Y:S01]  /*4970*/  DFMA R36, R6, UR14, R36 ;  /* 0x0000000e06247c2b */ /* 0x000fe20008000024 */
[----:B------:R-:W2:Y:S03]  /*4980*/  LDCU.64 UR22, c[0x3][0x170] ;  /* 0x00c02e00ff1677ac */ /* 0x000ea60008000a00 */
[----:B---3--:R-:W-:Y:S01]  /*4990*/  DFMA R38, R20, UR72, R38 ;  /* 0x0000004814267c2b */ /* 0x008fe20008000026 */
[----:B------:R-:W3:Y:S01]  /*49a0*/  LDCU.64 UR24, c[0x3][0x370] ;  /* 0x00c06e00ff1877ac */ /* 0x000ee20008000a00 */
[----:B----4-:R-:W-:Y:S01]  /*49b0*/  DFMA R44, R18, UR50, R44 ;  /* 0x00000032122c7c2b */ /* 0x010fe2000800002c */
[----:B------:R-:W4:Y:S01]  /*49c0*/  LDCU.64 UR72, c[0x3][0x388] ;  /* 0x00c07100ff4877ac */ /* 0x000f220008000a00 */
[----:B------:R-:W-:Y:S01]  /*49d0*/  DFMA R36, R8, UR74, R36 ;  /* 0x0000004a08247c2b */ /* 0x000fe20008000024 */
[----:B------:R-:W4:Y:S01]  /*49e0*/  LDCU.64 UR14, c[0x3][0x1d0] ;  /* 0x00c03a00ff0e77ac */ /* 0x000f220008000a00 */
[----:B0-----:R-:W-:-:S04]  /*49f0*/  DFMA R32, R20, UR6, R32 ;  /* 0x0000000614207c2b */ /* 0x001fc80008000020 */
[----:B-1----:R-:W-:Y:S01]  /*4a00*/  DFMA R44, R20, UR68, R44 ;  /* 0x00000044142c7c2b */ /* 0x002fe2000800002c */
[----:B------:R-:W0:Y:S01]  /*4a10*/  LDCU.64 UR6, c[0x3][0x340] ;  /* 0x00c06800ff0677ac */ /* 0x000e220008000a00 */
[----:B------:R-:W-:Y:S01]  /*4a20*/  DFMA R54, R22, UR18, R54 ;  /* 0x0000001216367c2b */ /* 0x000fe20008000036 */
[----:B------:R-:W1:Y:S01]  /*4a30*/  LDCU.64 UR18, c[0x3][0x390] ;  /* 0x00c07200ff1277ac */ /* 0x000e620008000a00 */
[----:B--2---:R-:W-:Y:S02]  /*4a40*/  DFMA R36, R10, UR22, R36 ;  /* 0x000000160a247c2b */ /* 0x004fe40008000024 */
[C---:B---3--:R-:W-:Y:S01]  /*4a50*/  DFMA R34, R22.reuse, UR24, R34 ;  /* 0x0000001816227c2b */ /* 0x048fe20008000022 */
[----:B------:R-:W2:Y:S01]  /*4a60*/  LDCU.64 UR22, c[0x3][0x230] ;  /* 0x00c04600ff1677ac */ /* 0x000ea20008000a00 */
[----:B----4-:R-:W-:Y:S01]  /*4a70*/  DFMA R44, R22, UR72, R44 ;  /* 0x00000048162c7c2b */ /* 0x010fe2000800002c */
[----:B------:R-:W3:Y:S03]  /*4a80*/  LDCU.64 UR24, c[0x3][0x398] ;  /* 0x00c07300ff1877ac */ /* 0x000ee60008000a00 */
[----:B------:R-:W-:Y:S01]  /*4a90*/  DFMA R36, R12, UR14, R36 ;  /* 0x0000000e0c247c2b */ /* 0x000fe20008000024 */
[----:B------:R-:W4:Y:S01]  /*4aa0*/  LDCU.64 UR72, c[0x3][0x3a0] ;  /* 0x00c07400ff4877ac */ /* 0x000f220008000a00 */
[----:B------:R-:W-:Y:S01]  /*4ab0*/  DMUL R46, R46, R30 ;  /* 0x0000001e2e2e7228 */ /* 0x000fe20000000000 */
[----:B------:R-:W4:Y:S01]  /*4ac0*/  LDCU.64 UR14, c[0x3][0x290] ;  /* 0x00c05200ff0e77ac */ /* 0x000f220008000a00 */
[----:B------:R-:W4:Y:S01]  /*4ad0*/  S2R R31, SR_CgaCtaId ;  /* 0x00000000001f7919 */ /* 0x000f220000008800 */
[----:B0-----:R-:W-:-:S02]  /*4ae0*/  DFMA R40, R20, UR6, R40 ;  /* 0x0000000614287c2b */ /* 0x001fc40008000028 */
[----:B-1----:R-:W-:Y:S01]  /*4af0*/  DFMA R42, R22, UR18, R42 ;  /* 0x00000012162a7c2b */ /* 0x002fe2000800002a */
[----:B------:R-:W0:Y:S01]  /*4b00*/  LDCU.64 UR18, c[0x3][0x2f0] ;  /* 0x00c05e00ff1277ac */ /* 0x000e220008000a00 */
[----:B--2---:R-:W-:Y:S01]  /*4b10*/  DFMA R36, R14, UR22, R36 ;  /* 0x000000160e247c2b */ /* 0x004fe20008000024 */
[----:B------:R-:W1:Y:S01]  /*4b20*/  S2R R30, SR_TID.Y ;  /* 0x00000000001e7919 */ /* 0x000e620000002200 */
[----:B------:R-:W-:Y:S01]  /*4b30*/  LOP3.LUT R3, R58, 0xffff, RZ, 0xc0, !PT ;  /* 0x0000ffff3a037812 */ /* 0x000fe200078ec0ff */
[----:B------:R-:W2:Y:S01]  /*4b40*/  LDCU.64 UR56, c[0x3][0x3d0] ;  /* 0x00c07a00ff3877ac */ /* 0x000ea20008000a00 */
[C---:B---3--:R-:W-:Y:S01]  /*4b50*/  DFMA R48, R22.reuse, UR24, R48 ;  /* 0x0000001816307c2b */ /* 0x048fe20008000030 */
[----:B------:R-:W3:Y:S01]  /*4b60*/  LDCU.64 UR24, c[0x3][0x3a8] ;  /* 0x00c07500ff1877ac */ /* 0x000ee20008000a00 */
[----:B----4-:R-:W-:Y:S01]  /*4b70*/  DFMA R40, R22, UR72, R40 ;  /* 0x0000004816287c2b */ /* 0x010fe20008000028 */
[----:B------:R-:W4:Y:S01]  /*4b80*/  LDCU.64 UR72, c[0x3][0x350] ;  /* 0x00c06a00ff4877ac */ /* 0x000f220008000a00 */
[----:B------:R-:W-:Y:S01]  /*4b90*/  DFMA R36, R16, UR14, R36 ;  /* 0x0000000e10247c2b */ /* 0x000fe20008000024 */
[----:B------:R-:W-:Y:S01]  /*4ba0*/  IMAD R3, R3, 0x1112, RZ ;  /* 0x0000111203037824 */ /* 0x000fe200078e02ff */
[----:B------:R-:W-:Y:S01]  /*4bb0*/  MOV R56, 0x400 ;  /* 0x0000040000387802 */ /* 0x000fe20000000f00 */
[----:B------:R-:W1:Y:S01]  /*4bc0*/  LDCU.64 UR26, c[0x3][0x378] ;  /* 0x00c06f00ff1a77ac */ /* 0x000e620008000a00 */
[----:B------:R-:W1:Y:S04]  /*4bd0*/  LDCU.64 UR54, c[0x3][0x380] ;  /* 0x00c07000ff3677ac */ /* 0x000e680008000a00 */
[----:B0-----:R-:W-:Y:S01]  /*4be0*/  DFMA R36, R18, UR18, R36 ;  /* 0x0000001212247c2b */ /* 0x001fe20008000024 */
[----:B------:R-:W0:Y:S01]  /*4bf0*/  LDCU.64 UR18, c[0x3][0x58] ;  /* 0x00c00b00ff1277ac */ /* 0x000e220008000a00 */
[----:B------:R-:W-:Y:S01]  /*4c00*/  SHF.R.U32.HI R3, RZ, 0x10, R3 ;  /* 0x00000010ff037819 */ /* 0x000fe20000011603 */
[----:B---3--:R-:W-:Y:S01]  /*4c10*/  DFMA R38, R22, UR24, R38 ;  /* 0x0000001816267c2b */ /* 0x008fe20008000026 */
[----:B------:R-:W3:Y:S01]  /*4c20*/  LDCU.64 UR24, c[0x3][0x3b0] ;  /* 0x00c07600ff1877ac */ /* 0x000ee20008000a00 */
[----:B------:R-:W-:-:S03]  /*4c30*/  LEA R31, R31, R56, 0x18 ;  /* 0x000000381f1f7211 */ /* 0x000fc600078ec0ff */
[----:B----4-:R-:W-:Y:S01]  /*4c40*/  DFMA R36, R20, UR72, R36 ;  /* 0x0000004814247c2b */ /* 0x010fe20008000024 */
[----:B------:R-:W-:Y:S01]  /*4c50*/  PRMT R56, R3, 0x9910, RZ ;  /* 0x0000991003387816 */ /* 0x000fe200000000ff */
[----:B------:R-:W4:Y:S01]  /*4c60*/  LDCU.64 UR72, c[0x3][0xb8] ;  /* 0x00c01700ff4877ac */ /* 0x000f220008000a00 */
[----:B--2---:R-:W-:Y:S01]  /*4c70*/  DFMA R34, R24, UR56, R34 ;  /* 0x0000003818227c2b */ /* 0x004fe20008000022 */
[----:B------:R-:W2:Y:S02]  /*4c80*/  LDCU.64 UR50, c[0x3][0x3d8] ;  /* 0x00c07b00ff3277ac */ /* 0x000ea40008000a00 */
[----:B------:R-:W-:Y:S02]  /*4c90*/  IMAD R56, R56, 0xf, RZ ;  /* 0x0000000f38387824 */ /* 0x000fe400078e02ff */
[----:B-1----:R-:W-:Y:S01]  /*4ca0*/  IMAD R30, R30, 0x6978, R31 ;  /* 0x000069781e1e7824 */ /* 0x002fe200078e021f */
[----:B------:R-:W1:Y:S01]  /*4cb0*/  LDCU.64 UR56, c[0x3][0x118] ;  /* 0x00c02300ff3877ac */ /* 0x000e620008000a00 */
[----:B------:R-:W-:Y:S01]  /*4cc0*/  IMAD.MOV R31, RZ, RZ, -R56 ;  /* 0x000000ffff1f7224 */ /* 0x000fe200078e0a38 */
[----:B0-----:R-:W-:Y:S01]  /*4cd0*/  DFMA R56, R4, UR18, RZ ;  /* 0x0000001204387c2b */ /* 0x001fe200080000ff */
[----:B------:R-:W0:Y:S01]  /*4ce0*/  LDCU.64 UR6, c[0x3][0x3e0] ;  /* 0x00c07c00ff0677ac */ /* 0x000e220008000a00 */
[----:B------:R-:W-:-:S02]  /*4cf0*/  DFMA R32, R22, UR26, R32 ;  /* 0x0000001a16207c2b */ /* 0x000fc40008000020 */
[----:B------:R-:W-:Y:S01]  /*4d00*/  PRMT R31, R31, 0x7710, RZ ;  /* 0x000077101f1f7816 */ /* 0x000fe200000000ff */
[----:B---3--:R-:W-:Y:S01]  /*4d10*/  DFMA R36, R22, UR24, R36 ;  /* 0x0000001816247c2b */ /* 0x008fe20008000024 */
[----:B------:R-:W3:Y:S02]  /*4d20*/  LDCU.64 UR24, c[0x3][0x178] ;  /* 0x00c02f00ff1877ac */ /* 0x000ee40008000a00 */
[----:B----4-:R-:W-:Y:S01]  /*4d30*/  DFMA R56, R6, UR72, R56 ;  /* 0x0000004806387c2b */ /* 0x010fe20008000038 */
[----:B------:R-:W-:Y:S01]  /*4d40*/  IMAD R3, R3, 0x708, R30 ;  /* 0x0000070803037824 */ /* 0x000fe200078e021e */
[----:B------:R-:W-:Y:S01]  /*4d50*/  DFMA R28, R22, UR54, R28 ;  /* 0x00000036161c7c2b */ /* 0x000fe2000800001c */
[----:B------:R-:W-:Y:S01]  /*4d60*/  IMAD.IADD R58, R31, 0x1, R58 ;  /* 0x000000011f3a7824 */ /* 0x000fe200078e023a */
[----:B------:R-:W-:Y:S01]  /*4d70*/  DFMA R54, R24, UR60, R54 ;  /* 0x0000003c18367c2b */ /* 0x000fe20008000036 */
[----:B------:R-:W4:Y:S01]  /*4d80*/  LDCU.64 UR60, c[0x3][0x3f0] ;  /* 0x00c07e00ff3c77ac */ /* 0x000f220008000a00 */
[----:B------:R-:W-:-:S02]  /*4d90*/  DFMA R30, R4, UR46, RZ ;  /* 0x0000002e041e7c2b */ /* 0x000fc400080000ff */
[----:B--2---:R-:W-:Y:S01]  /*4da0*/  DFMA R32, R24, UR50, R32 ;  /* 0x0000003218207c2b */ /* 0x004fe20008000020 */
[----:B------:R-:W2:Y:S01]  /*4db0*/  LDCU.64 UR50, c[0x3][0x1d8] ;  /* 0x00c03b00ff3277ac */ /* 0x000ea20008000a00 */
[----:B-1----:R-:W-:Y:S02]  /*4dc0*/  DFMA R56, R8, UR56, R56 ;  /* 0x0000003808387c2b */ /* 0x002fe40008000038 */
[----:B0-----:R-:W-:Y:S01]  /*4dd0*/  DFMA R28, R24, UR6, R28 ;  /* 0x00000006181c7c2b */ /* 0x001fe2000800001c */
[----:B------:R-:W0:Y:S01]  /*4de0*/  LDCU.64 UR6, c[0x3][0x408] ;  /* 0x00c08100ff0677ac */ /* 0x000e220008000a00 */
[----:B------:R-:W-:Y:S01]  /*4df0*/  DFMA R30, R6, UR42, R30 ;  /* 0x0000002a061e7c2b */ /* 0x000fe2000800001e */
[----:B------:R-:W1:Y:S03]  /*4e00*/  LDCU.64 UR56, c[0x3][0x238] ;  /* 0x00c04700ff3877ac */ /* 0x000e660008000a00 */
[----:B---3--:R-:W-:Y:S01]  /*4e10*/  DFMA R56, R10, UR24, R56 ;  /* 0x000000180a387c2b */ /* 0x008fe20008000038 */
[----:B------:R-:W3:Y:S03]  /*4e20*/  LDCU.64 UR22, c[0x3][0x3e8] ;  /* 0x00c07d00ff1677ac */ /* 0x000ee60008000a00 */
[----:B------:R-:W-:-:S02]  /*4e30*/  DFMA R30, R8, UR4, R30 ;  /* 0x00000004081e7c2b */ /* 0x000fc4000800001e */
[----:B----4-:R-:W-:Y:S01]  /*4e40*/  DFMA R42, R24, UR60, R42 ;  /* 0x0000003c182a7c2b */ /* 0x010fe2000800002a */
[----:B------:R-:W4:Y:S01]  /*4e50*/  LDCU.64 UR60, c[0x3][0x298] ;  /* 0x00c05300ff3c77ac */ /* 0x000f220008000a00 */
[----:B--2---:R-:W-:Y:S01]  /*4e60*/  DFMA R56, R12, UR50, R56 ;  /* 0x000000320c387c2b */ /* 0x004fe20008000038 */
[----:B------:R-:W2:Y:S03]  /*4e70*/  LDCU.64 UR16, c[0x3][0x1e0] ;  /* 0x00c03c00ff1077ac */ /* 0x000ea60008000a00 */
[----:B------:R-:W-:Y:S01]  /*4e80*/  DFMA R30, R10, UR8, R30 ;  /* 0x000000080a1e7c2b */ /* 0x000fe2000800001e */
[----:B------:R-:W2:Y:S01]  /*4e90*/  LDCU.64 UR10, c[0x3][0x438] ;  /* 0x00c08700ff0a77ac */ /* 0x000ea20008000a00 */
[----:B0-----:R-:W-:Y:S01]  /*4ea0*/  DFMA R38, R24, UR6, R38 ;  /* 0x0000000618267c2b */ /* 0x001fe20008000026 */
[----:B------:R-:W0:Y:S01]  /*4eb0*/  LDCU.64 UR6, c[0x3][0x2f8] ;  /* 0x00c05f00ff0677ac */ /* 0x000e220008000a00 */
[----:B-1----:R-:W-:Y:S01]  /*4ec0*/  DFMA R56, R14, UR56, R56 ;  /* 0x000000380e387c2b */ /* 0x002fe20008000038 */
[----:B------:R-:W1:Y:S03]  /*4ed0*/  LDCU.64 UR66, c[0x3][0x430] ;  /* 0x00c08600ff4277ac */ /* 0x000e660008000a00 */
[----:B------:R-:W-:Y:S01]  /*4ee0*/  DFMA R30, R12, UR12, R30 ;  /* 0x0000000c0c1e7c2b */ /* 0x000fe2000800001e */
[----:B------:R-:W1:Y:S01]  /*4ef0*/  LDCU.64 UR14, c[0x3][0x448] ;  /* 0x00c08900ff0e77ac */ /* 0x000e620008000a00 */
[----:B------:R-:W1:Y:S01]  /*4f00*/  LDCU.64 UR30, c[0x3][0x240] ;  /* 0x00c04800ff1e77ac */ /* 0x000e620008000a00 */
[----:B------:R-:W-:Y:S01]  /*4f10*/  DFMA R54, R26, UR62, R54 ;  /* 0x0000003e1a367c2b */ /* 0x000fe20008000036 */
[----:B------:R-:W1:Y:S01]  /*4f20*/  LDCU.64 UR26, c[0x3][0x440] ;  /* 0x00c08800ff1a77ac */ /* 0x000e620008000a00 */
[----:B----4-:R-:W-:Y:S01]  /*4f30*/  DFMA R56, R16, UR60, R56 ;  /* 0x0000003c10387c2b */ /* 0x010fe20008000038 */
[----:B------:R-:W4:Y:S01]  /*4f40*/  LDCU.64 UR62, c[0x3][0x358] ;  /* 0x00c06b00ff3e77ac */ /* 0x000f220008000a00 */
[----:B---3--:R-:W-:Y:S01]  /*4f50*/  DFMA R44, R24, UR22, R44 ;  /* 0x00000016182c7c2b */ /* 0x008fe2000800002c */
[----:B------:R-:W3:Y:S01]  /*4f60*/  LDCU.64 UR34, c[0x3][0x2a0] ;  /* 0x00c05400ff2277ac */ /* 0x000ee20008000a00 */
[----:B--2---:R-:W-:Y:S01]  /*4f70*/  DFMA R30, R14, UR16, R30 ;  /* 0x000000100e1e7c2b */ /* 0x004fe2000800001e */
[----:B------:R-:W2:Y:S01]  /*4f80*/  LDCU.64 UR72, c[0x3][0x400] ;  /* 0x00c08000ff4877ac */ /* 0x000ea20008000a00 */
[----:B------:R-:W-:Y:S01]  /*4f90*/  DFMA R32, R26, UR10, R32 ;  /* 0x0000000a1a207c2b */ /* 0x000fe20008000020 */
[----:B------:R-:W2:Y:S01]  /*4fa0*/  LDCU.64 UR22, c[0x3][0x410] ;  /* 0x00c08200ff1677ac */ /* 0x000ea20008000a00 */
[----:B0-----:R-:W-:Y:S01]  /*4fb0*/  DFMA R56, R18, UR6, R56 ;  /* 0x0000000612387c2b */ /* 0x001fe20008000038 */
[----:B------:R-:W0:Y:S01]  /*4fc0*/  LDCU.64 UR10, c[0x3][0x3b8] ;  /* 0x00c07700ff0a77ac */ /* 0x000e220008000a00 */
[----:B-1----:R-:W-:-:S02]  /*4fd0*/  DFMA R34, R26, UR66, R34 ;  /* 0x000000421a227c2b */ /* 0x002fc40008000022 */
[----:B------:R-:W-:Y:S01]  /*4fe0*/  DFMA R44, R26, UR14, R44 ;  /* 0x0000000e1a2c7c2b */ /* 0x000fe2000800002c */
[----:B------:R-:W1:Y:S01]  /*4ff0*/  LDCU.64 UR38, c[0x3][0x300] ;  /* 0x00c06000ff2677ac */ /* 0x000e620008000a00 */
[----:B------:R-:W-:Y:S01]  /*5000*/  DFMA R30, R16, UR30, R30 ;  /* 0x0000001e101e7c2b */ /* 0x000fe2000800001e */
[----:B------:R-:W1:Y:S01]  /*5010*/  LDCU.64 UR66, c[0x3][0x460] ;  /* 0x00c08c00ff4277ac */ /* 0x000e620008000a00 */
[----:B------:R-:W-:Y:S01]  /*5020*/  DFMA R28, R26, UR26, R28 ;  /* 0x0000001a1a1c7c2b */ /* 0x000fe2000800001c */
[----:B------:R-:W1:Y:S01]  /*5030*/  LDCU.64 UR6, c[0x3][0x468] ;  /* 0x00c08d00ff0677ac */ /* 0x000e620008000a00 */
[----:B------:R-:W1:Y:S01]  /*5040*/  LDCU.64 UR14, c[0x3][0x470] ;  /* 0x00c08e00ff0e77ac */ /* 0x000e620008000a00 */
[----:B----4-:R-:W-:Y:S01]  /*5050*/  DFMA R56, R20, UR62, R56 ;  /* 0x0000003e14387c2b */ /* 0x010fe20008000038 */
[----:B------:R-:W4:Y:S01]  /*5060*/  LDCU.64 UR18, c[0x3][0x3f8] ;  /* 0x00c07f00ff1277ac */ /* 0x000f220008000a00 */
[----:B------:R-:W4:Y:S01]  /*5070*/  LDCU.64 UR26, c[0x3][0x418] ;  /* 0x00c08300ff1a77ac */ /* 0x000f220008000a00 */
[----:B---3--:R-:W-:Y:S01]  /*5080*/  DFMA R30, R18, UR34, R30 ;  /* 0x00000022121e7c2b */ /* 0x008fe2000800001e */
[----:B------:R-:W3:Y:S01]  /*5090*/  LDCU.64 UR52, c[0x3][0x498] ;  /* 0x00c09300ff3477ac */ /* 0x000ee20008000a00 */
[C---:B--2---:R-:W-:Y:S01]  /*50a0*/  DFMA R40, R24.reuse, UR72, R40 ;  /* 0x0000004818287c2b */ /* 0x044fe20008000028 */
[----:B------:R-:W2:Y:S01]  /*50b0*/  LDCU.64 UR24, c[0x3][0x4a8] ;  /* 0x00c09500ff1877ac */ /* 0x000ea20008000a00 */
[----:B------:R-:W-:Y:S01]  /*50c0*/  DFMA R36, R24, UR22, R36 ;  /* 0x0000001618247c2b */ /* 0x000fe20008000024 */
[----:B------:R-:W3:Y:S01]  /*50d0*/  LDCU.64 UR50, c[0x3][0x450] ;  /* 0x00c08a00ff3277ac */ /* 0x000ee20008000a00 */
[----:B0-----:R-:W-:Y:S01]  /*50e0*/  DFMA R56, R22, UR10, R56 ;  /* 0x0000000a16387c2b */ /* 0x001fe20008000038 */
[----:B------:R-:W0:Y:S01]  /*50f0*/  LDCU.64 UR56, c[0x3][0x458] ;  /* 0x00c08b00ff3877ac */ /* 0x000e220008000a00 */
[----:B------:R-:W0:Y:S01]  /*5100*/  LDCU.64 UR62, c[0x3][0x478] ;  /* 0x00c08f00ff3e77ac */ /* 0x000e220008000a00 */
[----:B-1----:R-:W-:-:S02]  /*5110*/  DFMA R30, R20, UR38, R30 ;  /* 0x00000026141e7c2b */ /* 0x002fc4000800001e */
[C---:B------:R-:W-:Y:S01]  /*5120*/  DFMA R40, R26.reuse, UR66, R40 ;  /* 0x000000421a287c2b */ /* 0x040fe20008000028 */
[----:B------:R-:W1:Y:S01]  /*5130*/  LDCU.64 UR64, c[0x3][0x488] ;  /* 0x00c09100ff4077ac */ /* 0x000e620008000a00 */
[C---:B------:R-:W-:Y:S02]  /*5140*/  DFMA R38, R26.reuse, UR6, R38 ;  /* 0x000000061a267c2b */ /* 0x040fe40008000026 */
[----:B------:R-:W-:Y:S01]  /*5150*/  DFMA R36, R26, UR14, R36 ;  /* 0x0000000e1a247c2b */ /* 0x000fe20008000024 */
[----:B------:R-:W1:Y:S01]  /*5160*/  LDCU.64 UR72, c[0x3][0x4b0] ;  /* 0x00c09600ff4877ac */ /* 0x000e620008000a00 */
[C---:B----4-:R-:W-:Y:S01]  /*5170*/  DFMA R48, R24.reuse, UR18, R48 ;  /* 0x0000001218307c2b */ /* 0x050fe20008000030 */
[----:B------:R-:W4:Y:S01]  /*5180*/  LDCU.64 UR60, c[0x3][0x4b8] ;  /* 0x00c09700ff3c77ac */ /* 0x000f220008000a00 */
[----:B------:R-:W-:Y:S01]  /*5190*/  DFMA R56, R24, UR26, R56 ;  /* 0x0000001a18387c2b */ /* 0x000fe20008000038 */
[----:B------:R-:W4:Y:S01]  /*51a0*/  LDCU.64 UR66, c[0x3][0x4c8] ;  /* 0x00c09900ff4277ac */ /* 0x000f220008000a00 */
[----:B------:R-:W4:Y:S01]  /*51b0*/  LDCU.64 UR6, c[0x3][0x4d0] ;  /* 0x00c09a00ff0677ac */ /* 0x000f220008000a00 */
[----:B------:R-:W4:Y:S01]  /*51c0*/  LDCU.64 UR14, c[0x3][0x4d8] ;  /* 0x00c09b00ff0e77ac */ /* 0x000f220008000a00 */
[----:B------:R-:W-:-:S02]  /*51d0*/  DFMA R30, R22, UR28, R30 ;  /* 0x0000001c161e7c2b */ /* 0x000fc4000800001e */
[----:B---3--:R-:W-:Y:S01]  /*51e0*/  DFMA R42, R26, UR50, R42 ;  /* 0x000000321a2a7c2b */ /* 0x008fe2000800002a */
[----:B------:R-:W3:Y:S01]  /*51f0*/  LDCU.64 UR20, c[0x3][0x4e8] ;  /* 0x00c09d00ff1477ac */ /* 0x000ee20008000a00 */
[C---:B------:R-:W-:Y:S02]  /*5200*/  DFMA R32, R52.reuse, UR52, R32 ;  /* 0x0000003434207c2b */ /* 0x040fe40008000020 */
[----:B--2---:R-:W-:Y:S01]  /*5210*/  DFMA R44, R52, UR24, R44 ;  /* 0x00000018342c7c2b */ /* 0x004fe2000800002c */
[----:B------:R-:W2:Y:S01]  /*5220*/  LDCU.64 UR54, c[0x3][0x4a0] ;  /* 0x00c09400ff3677ac */ /* 0x000ea20008000a00 */
[C---:B0-----:R-:W-:Y:S01]  /*5230*/  DFMA R48, R26.reuse, UR56, R48 ;  /* 0x000000381a307c2b */ /* 0x041fe20008000030 */
[----:B------:R-:W0:Y:S01]  /*5240*/  LDCU.64 UR18, c[0x3][0x508] ;  /* 0x00c0a100ff1277ac */ /* 0x000e220008000a00 */
[----:B------:R-:W-:Y:S01]  /*5250*/  DFMA R56, R26, UR62, R56 ;  /* 0x0000003e1a387c2b */ /* 0x000fe20008000038 */
[----:B------:R-:W0:Y:S01]  /*5260*/  LDCU.64 UR22, c[0x3][0x510] ;  /* 0x00c0a200ff1677ac */ /* 0x000e220008000a00 */
[----:B------:R-:W0:Y:S01]  /*5270*/  LDCU.64 UR50, c[0x3][0x518] ;  /* 0x00c0a300ff3277ac */ /* 0x000e220008000a00 */
[----:B------:R-:W3:Y:S01]  /*5280*/  LDCU.64 UR10, c[0x3][0x4c0] ;  /* 0x00c09800ff0a77ac */ /* 0x000ee20008000a00 */
[----:B------:R-:W0:Y:S01]  /*5290*/  LDCU.64 UR26, c[0x3][0x528] ;  /* 0x00c0a500ff1a77ac */ /* 0x000e220008000a00 */
[----:B------:R-:W0:Y:S01]  /*52a0*/  LDCU.64 UR52, c[0x3][0x530] ;  /* 0x00c0a600ff3477ac */ /* 0x000e220008000a00 */
[----:B------:R-:W0:Y:S01]  /*52b0*/  LDCU.64 UR24, c[0x3][0x538] ;  /* 0x00c0a700ff1877ac */ /* 0x000e220008000a00 */
[----:B------:R-:W-:Y:S01]  /*52c0*/  DFMA R30, R24, UR32, R30 ;  /* 0x00000020181e7c2b */ /* 0x000fe2000800001e */
[----:B------:R-:W0:Y:S01]  /*52d0*/  LDCU.64 UR70, c[0x3][0x490] ;  /* 0x00c09200ff4677ac */ /* 0x000e220008000a00 */
[----:B-1----:R-:W-:-:S02]  /*52e0*/  DFMA R54, R52, UR64, R54 ;  /* 0x0000004034367c2b */ /* 0x002fc40008000036 */
[C---:B------:R-:W-:Y:S01]  /*52f0*/  DFMA R42, R52.reuse, UR72, R42 ;  /* 0x00000048342a7c2b */ /* 0x040fe2000800002a */
[----:B------:R-:W1:Y:S01]  /*5300*/  LDCU.64 UR58, c[0x3][0x4f0] ;  /* 0x00c09e00ff3a77ac */ /* 0x000e620008000a00 */
[C---:B----4-:R-:W-:Y:S02]  /*5310*/  DFMA R48, R52.reuse, UR60, R48 ;  /* 0x0000003c34307c2b */ /* 0x050fe40008000030 */
[C---:B------:R-:W-:Y:S01]  /*5320*/  DFMA R38, R52.reuse, UR66, R38 ;  /* 0x0000004234267c2b */ /* 0x040fe20008000026 */
[----:B------:R-:W4:Y:S01]  /*5330*/  LDCU.64 UR68, c[0x3][0x4f8] ;  /* 0x00c09f00ff4477ac */ /* 0x000f220008000a00 */
[C---:B------:R-:W-:Y:S02]  /*5340*/  DFMA R36, R52.reuse, UR6, R36 ;  /* 0x0000000634247c2b */ /* 0x040fe40008000024 */
[----:B------:R-:W-:Y:S01]  /*5350*/  DFMA R56, R52, UR14, R56 ;  /* 0x0000000e34387c2b */ /* 0x000fe20008000038 */
[----:B------:R-:W4:Y:S01]  /*5360*/  LDCU.64 UR74, c[0x3][0x500] ;  /* 0x00c0a000ff4a77ac */ /* 0x000f220008000a00 */
[----:B------:R-:W-:Y:S01]  /*5370*/  DFMA R30, R26, UR36, R30 ;  /* 0x000000241a1e7c2b */ /* 0x000fe2000800001e */
[----:B------:R-:W4:Y:S01]  /*5380*/  LDCU.64 UR56, c[0x3][0x520] ;  /* 0x00c0a400ff3877ac */ /* 0x000f220008000a00 */
[----:B--2---:R-:W-:-:S02]  /*5390*/  DFMA R28, R52, UR54, R28 ;  /* 0x00000036341c7c2b */ /* 0x004fc4000800001c */
[----:B---3--:R-:W-:Y:S01]  /*53a0*/  DFMA R40, R52, UR10, R40 ;  /* 0x0000000a34287c2b */ /* 0x008fe20008000028 */
[----:B------:R-:W2:Y:S01]  /*53b0*/  LDCU.64 UR6, c[0x3][0x548] ;  /* 0x00c0a900ff0677ac */ /* 0x000ea20008000a00 */
[C---:B------:R-:W-:Y:S02]  /*53c0*/  DFMA R54, R50.reuse, UR20, R54 ;  /* 0x0000001432367c2b */ /* 0x040fe40008000036 */
[C---:B0-----:R-:W-:Y:S01]  /*53d0*/  DFMA R44, R50.reuse, UR18, R44 ;  /* 0x00000012322c7c2b */ /* 0x041fe2000800002c */
[----:B------:R-:W0:Y:S01]  /*53e0*/  LDCU.64 UR10, c[0x3][0x550] ;  /* 0x00c0aa00ff0a77ac */ /* 0x000e220008000a00 */
[C---:B------:R-:W-:Y:S02]  /*53f0*/  DFMA R42, R50.reuse, UR22, R42 ;  /* 0x00000016322a7c2b */ /* 0x040fe4000800002a */
[C---:B------:R-:W-:Y:S01]  /*5400*/  DFMA R48, R50.reuse, UR50, R48 ;  /* 0x0000003232307c2b */ /* 0x040fe20008000030 */
[----:B------:R-:W3:Y:S01]  /*5410*/  LDCU.64 UR14, c[0x3][0x558] ;  /* 0x00c0ab00ff0e77ac */ /* 0x000ee20008000a00 */
[----:B------:R-:W-:-:S02]  /*5420*/  DFMA R38, R50, UR26, R38 ;  /* 0x0000001a32267c2b */ /* 0x000fc40008000026 */
[C---:B------:R-:W-:Y:S01]  /*5430*/  DFMA R36, R50.reuse, UR52, R36 ;  /* 0x0000003432247c2b */ /* 0x040fe20008000024 */
[----:B------:R-:W3:Y:S01]  /*5440*/  LDCU.64 UR18, c[0x3][0x560] ;  /* 0x00c0ac00ff1277ac */ /* 0x000ee20008000a00 */
[----:B------:R-:W-:Y:S01]  /*5450*/  DFMA R56, R50, UR24, R56 ;  /* 0x0000001832387c2b */ /* 0x000fe20008000038 */
[----:B------:R-:W3:Y:S01]  /*5460*/  LDCU.64 UR20, c[0x3][0x568] ;  /* 0x00c0ad00ff1477ac */ /* 0x000ee20008000a00 */
[C---:B------:R-:W-:Y:S01]  /*5470*/  DFMA R34, R52.reuse, UR70, R34 ;  /* 0x0000004634227c2b */ /* 0x040fe20008000022 */
[----:B------:R-:W3:Y:S01]  /*5480*/  LDCU.64 UR22, c[0x3][0x570] ;  /* 0x00c0ae00ff1677ac */ /* 0x000ee20008000a00 */
[----:B------:R-:W-:Y:S01]  /*5490*/  DFMA R30, R52, UR40, R30 ;  /* 0x00000028341e7c2b */ /* 0x000fe2000800001e */
[----:B------:R-:W3:Y:S01]  /*54a0*/  LDCU.64 UR24, c[0x3][0x578] ;  /* 0x00c0af00ff1877ac */ /* 0x000ee20008000a00 */
[----:B------:R-:W3:Y:S01]  /*54b0*/  LDCU.64 UR26, c[0x3][0x580] ;  /* 0x00c0b000ff1a77ac */ /* 0x000ee20008000a00 */
[----:B------:R-:W3:Y:S01]  /*54c0*/  LDCU.64 UR50, c[0x3][0x588] ;  /* 0x00c0b100ff3277ac */ /* 0x000ee20008000a00 */
[----:B------:R-:W3:Y:S01]  /*54d0*/  LDCU.64 UR52, c[0x3][0x590] ;  /* 0x00c0b200ff3477ac */ /* 0x000ee20008000a00 */
[----:B------:R-:W3:Y:S01]  /*54e0*/  LDCU.64 UR54, c[0x3][0x598] ;  /* 0x00c0b300ff3677ac */ /* 0x000ee20008000a00 */
[----:B-1----:R-:W-:-:S02]  /*54f0*/  DFMA R34, R50, UR58, R34 ;  /* 0x0000003a32227c2b */ /* 0x002fc40008000022 */
[C---:B----4-:R-:W-:Y:S02]  /*5500*/  DFMA R32, R50.reuse, UR68, R32 ;  /* 0x0000004432207c2b */ /* 0x050fe40008000020 */
[C---:B------:R-:W-:Y:S02]  /*5510*/  DFMA R28, R50.reuse, UR74, R28 ;  /* 0x0000004a321c7c2b */ /* 0x040fe4000800001c */
[C---:B------:R-:W-:Y:S02]  /*5520*/  DFMA R40, R50.reuse, UR56, R40 ;  /* 0x0000003832287c2b */ /* 0x040fe40008000028 */
[----:B------:R-:W-:Y:S01]  /*5530*/  DFMA R30, R50, UR44, R30 ;  /* 0x0000002c321e7c2b */ /* 0x000fe2000800001e */
[----:B------:R-:W-:Y:S01]  /*5540*/  LOP3.LUT R58, R58, 0xffff, RZ, 0xc0, !PT ;  /* 0x0000ffff3a3a7812 */ /* 0x000fe200078ec0ff */
[C---:B--2---:R-:W-:Y:S02]  /*5550*/  DFMA R54, R46.reuse, UR6, R54 ;  /* 0x000000062e367c2b */ /* 0x044fe40008000036 */
[----:B0-----:R-:W-:-:S02]  /*5560*/  DFMA R34, R46, UR10, R34 ;  /* 0x0000000a2e227c2b */ /* 0x001fc40008000022 */
[C---:B---3--:R-:W-:Y:S02]  /*5570*/  DFMA R32, R46.reuse, UR14, R32 ;  /* 0x0000000e2e207c2b */ /* 0x048fe40008000020 */
[C---:B------:R-:W-:Y:S02]  /*5580*/  DFMA R28, R46.reuse, UR18, R28 ;  /* 0x000000122e1c7c2b */ /* 0x040fe4000800001c */
[C---:B------:R-:W-:Y:S02]  /*5590*/  DFMA R44, R46.reuse, UR20, R44 ;  /* 0x000000142e2c7c2b */ /* 0x040fe4000800002c */
[C---:B------:R-:W-:Y:S02]  /*55a0*/  DFMA R42, R46.reuse, UR22, R42 ;  /* 0x000000162e2a7c2b */ /* 0x040fe4000800002a */
[C---:B------:R-:W-:Y:S02]  /*55b0*/  DFMA R48, R46.reuse, UR24, R48 ;  /* 0x000000182e307c2b */ /* 0x040fe40008000030 */
[----:B------:R-:W-:-:S02]  /*55c0*/  DFMA R40, R46, UR26, R40 ;  /* 0x0000001a2e287c2b */ /* 0x000fc40008000028 */
[C---:B------:R-:W-:Y:S02]  /*55d0*/  DFMA R38, R46.reuse, UR50, R38 ;  /* 0x000000322e267c2b */ /* 0x040fe40008000026 */
[C---:B------:R-:W-:Y:S02]  /*55e0*/  DFMA R36, R46.reuse, UR52, R36 ;  /* 0x000000342e247c2b */ /* 0x040fe40008000024 */
[C---:B------:R-:W-:Y:S02]  /*55f0*/  DFMA R30, R46.reuse, UR48, R30 ;  /* 0x000000302e1e7c2b */ /* 0x040fe4000800001e */
[----:B------:R-:W-:Y:S01]  /*5600*/  DFMA R56, R46, UR54, R56 ;  /* 0x000000362e387c2b */ /* 0x000fe20008000038 */
[----:B------:R-:W-:Y:S01]  /*5610*/  IMAD R3, R58, 0x78, R3 ;  /* 0x000000783a037824 */ /* 0x000fe200078e0203 */
[----:B------:R-:W-:Y:S04]  /*5620*/  BSSY.RECONVERGENT B0, `(.L_x_4) ;  /* 0x0000183000007945 */ /* 0x000fe80003800200 */
[----:B------:R0:W-:Y:S04]  /*5630*/  STS.64 [R3+0x8], R54 ;  /* 0x0000083603007388 */ /* 0x0001e80000000a00 */
        /* <DEDUP_REMOVED lines=9> */
[----:B------:R0:W-:Y:S04]  /*56d0*/  STS.64 [R3], R30 ;  /* 0x0000001e03007388 */ /* 0x0001e80000000a00 */
[----:B------:R0:W-:Y:S01]  /*56e0*/  STS.64 [R3+0x58], R56 ;  /* 0x0000583803007388 */ /* 0x0001e20000000a00 */
[----:B------:R-:W-:Y:S06]  /*56f0*/  BAR.SYNC.DEFER_BLOCKING 0x0 ;  /* 0x0000000000007b1d */ /* 0x000fec0000010000 */
[----:B------:R-:W-:Y:S05]  /*5700*/  @P2 BRA `(.L_x_5) ;  /* 0x0000001400d02947 */ /* 0x000fea0003800000 */
[----:B------:R-:W1:Y:S01]  /*5710*/  LDS.64 R58, [R2] ;  /* 0x00000000023a7984 */ /* 0x000e620000000a00 */
[----:B------:R-:W1:Y:S03]  /*5720*/  LDCU.64 UR6, c[0x3][0x8] ;  /* 0x00c00100ff0677ac */ /* 0x000e660008000a00 */
[----:B0-----:R-:W0:Y:S01]  /*5730*/  LDS.64 R28, [R2+0x78] ;  /* 0x00007800021c7984 */ /* 0x001e220000000a00 */
[----:B------:R-:W0:Y:S03]  /*5740*/  LDCU.64 UR10, c[0x3][0x68] ;  /* 0x00c00d00ff0a77ac */ /* 0x000e260008000a00 */
[----:B------:R-:W2:Y:S01]  /*5750*/  LDS.64 R30, [R2+0xf0] ;  /* 0x0000f000021e7984 */ /* 0x000ea20000000a00 */
[----:B------:R-:W2:Y:S03]  /*5760*/  LDCU.64 UR14, c[0x3][0xc8] ;  /* 0x00c01900ff0e77ac */ /* 0x000ea60008000a00 */
[----:B------:R-:W3:Y:S04]  /*5770*/  LDS.64 R32, [R2+0x168] ;  /* 0x0001680002207984 */ /* 0x000ee80000000a00 */
[----:B------:R-:W4:Y:S04]  /*5780*/  LDS.64 R34, [R2+0x1e0] ;  /* 0x0001e00002227984 */ /* 0x000f280000000a00 */
[----:B------:R-:W5:Y:S04]  /*5790*/  LDS.64 R36, [R2+0x258] ;  /* 0x0002580002247984 */ /* 0x000f680000000a00 */
[----:B------:R-:W5:Y:S01]  /*57a0*/  LDS.64 R38, [R2+0x2d0] ;  /* 0x0002d00002267984 */ /* 0x000f620000000a00 */
[----:B-1----:R-:W-:Y:S01]  /*57b0*/  DFMA R40, R58, UR6, RZ ;  /* 0x000000063a287c2b */ /* 0x002fe200080000ff */
[----:B------:R-:W3:Y:S07]  /*57c0*/  LDCU.64 UR6, c[0x3][0x128] ;  /* 0x00c02500ff0677ac */ /* 0x000eee0008000a00 */
[----:B0-----:R-:W-:Y:S01]  /*57d0*/  DFMA R42, R28, UR10, R40 ;  /* 0x0000000a1c2a7c2b */ /* 0x001fe20008000028 */
[----:B------:R-:W4:Y:S01]  /*57e0*/  LDCU.64 UR10, c[0x3][0x188] ;  /* 0x00c03100ff0a77ac */ /* 0x000f220008000a00 */
[----:B------:R-:W0:Y:S06]  /*57f0*/  LDS.64 R40, [R2+0x348] ;  /* 0x0003480002287984 */ /* 0x000e2c0000000a00 */
[----:B--2---:R-:W-:Y:S01]  /*5800*/  DFMA R44, R30, UR14, R42 ;  /* 0x0000000e1e2c7c2b */ /* 0x004fe2000800002a */
[----:B------:R-:W5:Y:S01]  /*5810*/  LDCU.64 UR14, c[0x3][0x1e8] ;  /* 0x00c03d00ff0e77ac */ /* 0x000f620008000a00 */
[----:B------:R-:W1:Y:S06]  /*5820*/  LDS.64 R42, [R2+0x3c0] ;  /* 0x0003c000022a7984 */ /* 0x000e6c0000000a00 */
[----:B---3--:R-:W-:Y:S01]  /*5830*/  DFMA R46, R32, UR6, R44 ;  /* 0x00000006202e7c2b */ /* 0x008fe2000800002c */
[----:B------:R-:W2:Y:S01]  /*5840*/  LDCU.64 UR6, c[0x3][0x248] ;  /* 0x00c04900ff0677ac */ /* 0x000ea20008000a00 */
[----:B------:R-:W3:Y:S06]  /*5850*/  LDS.64 R44, [R2+0x438] ;  /* 0x00043800022c7984 */ /* 0x000eec0000000a00 */
[----:B----4-:R-:W-:Y:S01]  /*5860*/  DFMA R46, R34, UR10, R46 ;  /* 0x0000000a222e7c2b */ /* 0x010fe2000800002e */
[----:B------:R-:W0:Y:S07]  /*5870*/  LDCU.64 UR10, c[0x3][0x2a8] ;  /* 0x00c05500ff0a77ac */ /* 0x000e2e0008000a00 */
[----:B-----5:R-:W-:Y:S01]  /*5880*/  DFMA R48, R36, UR14, R46 ;  /* 0x0000000e24307c2b */ /* 0x020fe2000800002e */
[----:B------:R-:W1:Y:S01]  /*5890*/  LDCU.64 UR14, c[0x3][0x308] ;  /* 0x00c06100ff0e77ac */ /* 0x000e620008000a00 */
[----:B------:R-:W4:Y:S06]  /*58a0*/  LDS.64 R46, [R2+0x4b0] ;  /* 0x0004b000022e7984 */ /* 0x000f2c0000000a00 */
[----:B--2---:R-:W-:Y:S01]  /*58b0*/  DFMA R50, R38, UR6, R48 ;  /* 0x0000000626327c2b */ /* 0x004fe20008000030 */
[----:B------:R-:W3:Y:S01]  /*58c0*/  LDCU.64 UR6, c[0x3][0x368] ;  /* 0x00c06d00ff0677ac */ /* 0x000ee20008000a00 */
[----:B------:R-:W2:Y:S06]  /*58d0*/  LDS.64 R48, [R2+0x528] ;  /* 0x0005280002307984 */ /* 0x000eac0000000a00 */
[----:B0-----:R-:W-:Y:S01]  /*58e0*/  DFMA R52, R40, UR10, R50 ;  /* 0x0000000a28347c2b */ /* 0x001fe20008000032 */
[----:B------:R-:W4:Y:S01]  /*58f0*/  LDCU.64 UR10, c[0x3][0x3c8] ;  /* 0x00c07900ff0a77ac */ /* 0x000f220008000a00 */
[----:B------:R-:W0:Y:S06]  /*5900*/  LDS.64 R50, [R2+0x5a0] ;  /* 0x0005a00002327984 */ /* 0x000e2c0000000a00 */
[----:B-1----:R-:W-:Y:S01]  /*5910*/  DFMA R54, R42, UR14, R52 ;  /* 0x0000000e2a367c2b */ /* 0x002fe20008000034 */
[----:B------:R-:W2:Y:S01]  /*5920*/  LDCU.64 UR14, c[0x3][0x428] ;  /* 0x00c08500ff0e77ac */ /* 0x000ea20008000a00 */
[----:B------:R-:W1:Y:S06]  /*5930*/  LDS.64 R52, [R2+0x618] ;  /* 0x0006180002347984 */ /* 0x000e6c0000000a00 */
[----:B---3--:R-:W-:Y:S01]  /*5940*/  DFMA R56, R44, UR6, R54 ;  /* 0x000000062c387c2b */ /* 0x008fe20008000036 */
[----:B------:R-:W0:Y:S01]  /*5950*/  LDCU.64 UR6, c[0x3][0x488] ;  /* 0x00c09100ff0677ac */ /* 0x000e220008000a00 */
[----:B------:R-:W3:Y:S06]  /*5960*/  LDS.64 R54, [R2+0x690] ;  /* 0x0006900002367984 */ /* 0x000eec0000000a00 */
[----:B----4-:R-:W-:Y:S01]  /*5970*/  DFMA R56, R46, UR10, R56 ;  /* 0x0000000a2e387c2b */ /* 0x010fe20008000038 */
[----:B------:R-:W1:Y:S07]  /*5980*/  LDCU.64 UR10, c[0x3][0x4e8] ;  /* 0x00c09d00ff0a77ac */ /* 0x000e6e0008000a00 */
[----:B--2---:R-:W-:Y:S01]  /*5990*/  DFMA R56, R48, UR14, R56 ;  /* 0x0000000e30387c2b */ /* 0x004fe20008000038 */
[----:B------:R-:W3:Y:S07]  /*59a0*/  LDCU.64 UR14, c[0x3][0x548] ;  /* 0x00c0a900ff0e77ac */ /* 0x000eee0008000a00 */
[----:B0-----:R-:W-:Y:S01]  /*59b0*/  DFMA R56, R50, UR6, R56 ;  /* 0x0000000632387c2b */ /* 0x001fe20008000038 */
[----:B------:R-:W0:Y:S07]  /*59c0*/  LDCU.64 UR6, c[0x3][0x10] ;  /* 0x00c00200ff0677ac */ /* 0x000e2e0008000a00 */
[----:B-1----:R-:W-:Y:S01]  /*59d0*/  DFMA R56, R52, UR10, R56 ;  /* 0x0000000a34387c2b */ /* 0x002fe20008000038 */
[----:B------:R-:W1:Y:S07]  /*59e0*/  LDCU.64 UR10, c[0x3][0x70] ;  /* 0x00c00e00ff0a77ac */ /* 0x000e6e0008000a00 */
[----:B---3--:R-:W-:Y:S01]  /*59f0*/  DFMA R56, R54, UR14, R56 ;  /* 0x0000000e36387c2b */ /* 0x008fe20008000038 */
[----:B------:R-:W2:Y:S01]  /*5a00*/  LDCU.64 UR14, c[0x3][0xd0] ;  /* 0x00c01a00ff0e77ac */ /* 0x000ea20008000a00 */
[----:B0-----:R-:W-:Y:S01]  /*5a10*/  DFMA R60, R58, UR6, RZ ;  /* 0x000000063a3c7c2b */ /* 0x001fe200080000ff */
[----:B------:R-:W0:Y:S04]  /*5a20*/  LDCU.64 UR6, c[0x3][0x130] ;  /* 0x00c02600ff0677ac */ /* 0x000e280008000a00 */
[----:B------:R3:W-:Y:S03]  /*5a30*/  STS.64 [R2+0x78], R56 ;  /* 0x0000783802007388 */ /* 0x0007e60000000a00 */
[----:B-1----:R-:W-:Y:S01]  /*5a40*/  DFMA R60, R28, UR10, R60 ;  /* 0x0000000a1c3c7c2b */ /* 0x002fe2000800003c */
[----:B------:R-:W1:Y:S07]  /*5a50*/  LDCU.64 UR10, c[0x3][0x190] ;  /* 0x00c03200ff0a77ac */ /* 0x000e6e0008000a00 */
[----:B--2---:R-:W-:Y:S01]  /*5a60*/  DFMA R60, R30, UR14, R60 ;  /* 0x0000000e1e3c7c2b */ /* 0x004fe2000800003c */
[----:B------:R-:W2:Y:S07]  /*5a70*/  LDCU.64 UR14, c[0x3][0x1f0] ;  /* 0x00c03e00ff0e77ac */ /* 0x000eae0008000a00 */
[----:B0-----:R-:W-:Y:S01]  /*5a80*/  DFMA R60, R32, UR6, R60 ;  /* 0x00000006203c7c2b */ /* 0x001fe2000800003c */
[----:B------:R-:W0:Y:S07]  /*5a90*/  LDCU.64 UR6, c[0x3][0x250] ;  /* 0x00c04a00ff0677ac */ /* 0x000e2e0008000a00 */
        /* <DEDUP_REMOVED lines=17> */
[----:B------:R-:W3:Y:S07]  /*5bb0*/  LDCU.64 UR6, c[0x3][0x18] ;  /* 0x00c00300ff0677ac */ /* 0x000eee0008000a00 */
[----:B-1----:R-:W-:Y:S01]  /*5bc0*/  DFMA R60, R52, UR10, R60 ;  /* 0x0000000a343c7c2b */ /* 0x002fe2000800003c */
[----:B------:R-:W0:Y:S07]  /*5bd0*/  LDCU.64 UR10, c[0x3][0x78] ;  /* 0x00c00f00ff0a77ac */ /* 0x000e2e0008000a00 */
[----:B--2---:R-:W-:Y:S01]  /*5be0*/  DFMA R60, R54, UR14, R60 ;  /* 0x0000000e363c7c2b */ /* 0x004fe2000800003c */
[----:B------:R-:W1:Y:S01]  /*5bf0*/  LDCU.64 UR14, c[0x3][0xd8] ;  /* 0x00c01b00ff0e77ac */ /* 0x000e620008000a00 */
[----:B---3--:R-:W-:Y:S01]  /*5c00*/  DFMA R56, R58, UR6, RZ ;  /* 0x000000063a387c2b */ /* 0x008fe200080000ff */
[----:B------:R-:W2:Y:S04]  /*5c10*/  LDCU.64 UR6, c[0x3][0x138] ;  /* 0x00c02700ff0677ac */ /* 0x000ea80008000a00 */
[----:B------:R3:W-:Y:S03]  /*5c20*/  STS.64 [R2+0xf0], R60 ;  /* 0x0000f03c02007388 */ /* 0x0007e60000000a00 */
        /* <DEDUP_REMOVED lines=23> */
[----:B------:R-:W3:Y:S07]  /*5da0*/  LDCU.64 UR6, c[0x3][0x20] ;  /* 0x00c00400ff0677ac */ /* 0x000eee0008000a00 */
[----:B0-----:R-:W-:Y:S01]  /*5db0*/  DFMA R56, R52, UR10, R56 ;  /* 0x0000000a34387c2b */ /* 0x001fe20008000038 */
[----:B------:R-:W0:Y:S07]  /*5dc0*/  LDCU.64 UR10, c[0x3][0x80] ;  /* 0x00c01000ff0a77ac */ /* 0x000e2e0008000a00 */
[----:B-1----:R-:W-:Y:S01]  /*5dd0*/  DFMA R56, R54, UR14, R56 ;  /* 0x0000000e36387c2b */ /* 0x002fe20008000038 */
        /* <DEDUP_REMOVED lines=193> */
[----:B------:R-:W1:Y:S01]  /*69f0*/  LDCU.64 UR14, c[0x3][0x230] ;  /* 0x00c04600ff0e77ac */ /* 0x000e620008000a00 */
[----:B---3--:R-:W-:-:S06]  /*6a00*/  DFMA R56, R58, UR46, RZ ;  /* 0x0000002e3a387c2b */ /* 0x008fcc00080000ff */
[----:B--2---:R-:W-:Y:S01]  /*6a10*/  DFMA R60, R32, UR6, R60 ;  /* 0x00000006203c7c2b */ /* 0x004fe2000800003c */
[----:B------:R-:W2:Y:S01]  /*6a20*/  LDCU.64 UR6, c[0x3][0x290] ;  /* 0x00c05200ff0677ac */ /* 0x000ea20008000a00 */
[----:B------:R-:W-:-:S06]  /*6a30*/  DFMA R56, R28, UR42, R56 ;  /* 0x0000002a1c387c2b */ /* 0x000fcc0008000038 */
[----:B0-----:R-:W-:Y:S01]  /*6a40*/  DFMA R60, R34, UR10, R60 ;  /* 0x0000000a223c7c2b */ /* 0x001fe2000800003c */
[----:B------:R-:W0:Y:S01]  /*6a50*/  LDCU.64 UR10, c[0x3][0x2f0] ;  /* 0x00c05e00ff0a77ac */ /* 0x000e220008000a00 */
[----:B------:R-:W-:-:S06]  /*6a60*/  DFMA R56, R30, UR4, R56 ;  /* 0x000000041e387c2b */ /* 0x000fcc0008000038 */
[----:B-1----:R-:W-:Y:S01]  /*6a70*/  DFMA R60, R36, UR14, R60 ;  /* 0x0000000e243c7c2b */ /* 0x002fe2000800003c */
[----:B------:R-:W1:Y:S01]  /*6a80*/  LDCU.64 UR14, c[0x3][0x350] ;  /* 0x00c06a00ff0e77ac */ /* 0x000e620008000a00 */
[----:B------:R-:W-:-:S06]  /*6a90*/  DFMA R56, R32, UR8, R56 ;  /* 0x0000000820387c2b */ /* 0x000fcc0008000038 */
        /* <DEDUP_REMOVED lines=26> */
[----:B------:R-:W-:Y:S02]  /*6c40*/  DFMA R56, R50, UR40, R56 ;  /* 0x0000002832387c2b */ /* 0x000fe40008000038 */
[----:B--2---:R-:W-:Y:S01]  /*6c50*/  DFMA R58, R58, UR6, RZ ;  /* 0x000000063a3a7c2b */ /* 0x004fe200080000ff */
[----:B------:R-:W2:Y:S02]  /*6c60*/  LDCU.64 UR6, c[0x3][0x178] ;  /* 0x00c02f00ff0677ac */ /* 0x000ea40008000a00 */
[----:B------:R3:W-:Y:S03]  /*6c70*/  STS.64 [R2+0x4b0], R60 ;  /* 0x0004b03c02007388 */ /* 0x0007e60000000a00 */
[----:B------:R-:W-:-:S02]  /*6c80*/  DFMA R56, R52, UR44, R56 ;  /* 0x0000002c34387c2b */ /* 0x000fc40008000038 */
[----:B0-----:R-:W-:Y:S01]  /*6c90*/  DFMA R58, R28, UR10, R58 ;  /* 0x0000000a1c3a7c2b */ /* 0x001fe2000800003a */
[----:B------:R-:W0:Y:S05]  /*6ca0*/  LDCU.64 UR10, c[0x3][0x1d8] ;  /* 0x00c03b00ff0a77ac */ /* 0x000e2a0008000a00 */
[----:B------:R-:W-:Y:S02]  /*6cb0*/  DFMA R56, R54, UR48, R56 ;  /* 0x0000003036387c2b */ /* 0x000fe40008000038 */
[----:B-1----:R-:W-:Y:S01]  /*6cc0*/  DFMA R58, R30, UR14, R58 ;  /* 0x0000000e1e3a7c2b */ /* 0x002fe2000800003a */
[----:B------:R-:W1:Y:S04]  /*6cd0*/  LDCU.64 UR14, c[0x3][0x238] ;  /* 0x00c04700ff0e77ac */ /* 0x000e680008000a00 */
[----:B------:R3:W-:Y:S03]  /*6ce0*/  STS.64 [R2], R56 ;  /* 0x0000003802007388 */ /* 0x0007e60000000a00 */
        /* <DEDUP_REMOVED lines=18> */
[----:B--2---:R-:W-:-:S08]  /*6e10*/  DFMA R58, R50, UR6, R58 ;  /* 0x00000006323a7c2b */ /* 0x004fd0000800003a */
[----:B0-----:R-:W-:-:S08]  /*6e20*/  DFMA R58, R52, UR10, R58 ;  /* 0x0000000a343a7c2b */ /* 0x001fd0000800003a */
[----:B-1----:R-:W-:-:S07]  /*6e30*/  DFMA R58, R54, UR14, R58 ;  /* 0x0000000e363a7c2b */ /* 0x002fce000800003a */
[----:B------:R3:W-:Y:S04]  /*6e40*/  STS.64 [R2+0x528], R58 ;  /* 0x0005283a02007388 */ /* 0x0007e80000000a00 */
.L_x_5:
[----:B------:R-:W-:Y:S05]  /*6e50*/  BSYNC.RECONVERGENT B0 ;  /* 0x0000000000007941 */ /* 0x000fea0003800200 */
.L_x_4:
[----:B0-----:R-:W0:Y:S01]  /*6e60*/  S2R R3, SR_TID.X ;  /* 0x0000000000037919 */ /* 0x001e220000002100 */
[----:B------:R-:W-:Y:S01]  /*6e70*/  BSSY.RECONVERGENT B0, `(.L_x_6) ;  /* 0x000018a000007945 */ /* 0x000fe20003800200 */
[----:B------:R-:W-:Y:S01]  /*6e80*/  BAR.SYNC.DEFER_BLOCKING 0x0 ;  /* 0x0000000000007b1d */ /* 0x000fe20000010000 */
[----:B0-----:R-:W-:-:S05]  /*6e90*/  ISETP.GT.U32.OR P0, PT, R3, 0x8f, P0 ;  /* 0x0000008f0300780c */ /* 0x001fca0000704470 */
[----:B------:R-:W-:Y:S08]  /*6ea0*/  @P1 BRA `(.L_x_7) ;  /* 0x0000001800181947 */ /* 0x000ff00003800000 */
[----:B------:R-:W0:Y:S01]  /*6eb0*/  S2R R6, SR_CgaCtaId ;  /* 0x0000000000067919 */ /* 0x000e220000008800 */
[C---:B------:R-:W-:Y:S01]  /*6ec0*/  LOP3.LUT R4, R3.reuse, 0xffff, RZ, 0xc0, !PT ;  /* 0x0000ffff03047812 */ /* 0x040fe200078ec0ff */
[----:B------:R-:W1:Y:S01]  /*6ed0*/  LDCU.64 UR54, c[0x3][0x8] ;  /* 0x00c00100ff3677ac */ /* 0x000e620008000a00 */
[----:B------:R-:W-:Y:S01]  /*6ee0*/  PRMT R5, R3, 0x9910, RZ ;  /* 0x0000991003057816 */ /* 0x000fe200000000ff */
[----:B---3--:R-:W2:Y:S02]  /*6ef0*/  S2R R2, SR_TID.Y ;  /* 0x0000000000027919 */ /* 0x008ea40000002200 */
[----:B------:R-:W-:Y:S01]  /*6f00*/  IMAD R4, R4, 0x1556, RZ ;  /* 0x0000155604047824 */ /* 0x000fe200078e02ff */
[----:B------:R-:W3:Y:S01]  /*6f10*/  LDCU.64 UR58, c[0x3][0x68] ;  /* 0x00c00d00ff3a77ac */ /* 0x000ee20008000a00 */
[----:B------:R-:W-:Y:S01]  /*6f20*/  IMAD R7, R5, 0xab, RZ ;  /* 0x000000ab05077824 */ /* 0x000fe200078e02ff */
[----:B------:R-:W-:Y:S02]  /*6f30*/  MOV R5, 0x400 ;  /* 0x0000040000057802 */ /* 0x000fe40000000f00 */
[----:B------:R-:W-:Y:S01]  /*6f40*/  SHF.R.U32.HI R4, RZ, 0x10, R4 ;  /* 0x00000010ff047819 */ /* 0x000fe20000011604 */
[----:B------:R-:W4:Y:S01]  /*6f50*/  LDCU.64 UR60, c[0x3][0x10] ;  /* 0x00c00200ff3c77ac */ /* 0x000f220008000a00 */
[----:B------:R-:W-:-:S02]  /*6f60*/  LOP3.LUT R7, R7, 0xffff, RZ, 0xc0, !PT ;  /* 0x0000ffff07077812 */ /* 0x000fc400078ec0ff */
[----:B------:R-:W-:Y:S01]  /*6f70*/  PRMT R4, R4, 0x9910, RZ ;  /* 0x0000991004047816 */ /* 0x000fe200000000ff */
[----:B------:R-:W5:Y:S01]  /*6f80*/  LDCU.64 UR52, c[0x3][URZ] ;  /* 0x00c00000ff3477ac */ /* 0x000f620008000a00 */
[----:B------:R-:W-:-:S03]  /*6f90*/  SHF.R.U32.HI R7, RZ, 0xb, R7 ;  /* 0x0000000bff077819 */ /* 0x000fc60000011607 */
[----:B------:R-:W-:Y:S01]  /*6fa0*/  IMAD R4, R4, 0xc, RZ ;  /* 0x0000000c04047824 */ /* 0x000fe200078e02ff */
[----:B------:R-:W-:Y:S01]  /*6fb0*/  LOP3.LUT R7, R7, 0xffff, RZ, 0xc0, !PT ;  /* 0x0000ffff07077812 */ /* 0x000fe200078ec0ff */
[----:B------:R-:W3:Y:S02]  /*6fc0*/  LDCU.64 UR62, c[0x3][0x70] ;  /* 0x00c00e00ff3e77ac */ /* 0x000ee40008000a00 */
[----:B------:R-:W-:Y:S01]  /*6fd0*/  IMAD.MOV R4, RZ, RZ, -R4 ;  /* 0x000000ffff047224 */ /* 0x000fe200078e0a04 */
[----:B------:R-:W3:Y:S04]  /*6fe0*/  LDCU.64 UR56, c[0x3][0x60] ;  /* 0x00c00c00ff3877ac */ /* 0x000ee80008000a00 */
[----:B------:R-:W-:Y:S01]  /*6ff0*/  PRMT R4, R4, 0x7710, RZ ;  /* 0x0000771004047816 */ /* 0x000fe200000000ff */
[----:B------:R-:W3:Y:S01]  /*7000*/  LDCU.64 UR66, c[0x3][0x20] ;  /* 0x00c00400ff4277ac */ /* 0x000ee20008000a00 */
[----:B0-----:R-:W-:-:S03]  /*7010*/  LEA R5, R6, R5, 0x18 ;  /* 0x0000000506057211 */ /* 0x001fc600078ec0ff */
[----:B------:R-:W-:Y:S01]  /*7020*/  IMAD.IADD R4, R4, 0x1, R3 ;  /* 0x0000000104047824 */ /* 0x000fe200078e0203 */
[----:B------:R-:W0:Y:S01]  /*7030*/  LDCU.64 UR72, c[0x3][0x28] ;  /* 0x00c00500ff4877ac */ /* 0x000e220008000a00 */
[----:B--2---:R-:W-:-:S03]  /*7040*/  IMAD R2, R2, 0x6978, R5 ;  /* 0x0000697802027824 */ /* 0x004fc600078e0205 */
[----:B------:R-:W-:Y:S01]  /*7050*/  LOP3.LUT R5, R4, 0xffff, RZ, 0xc0, !PT ;  /* 0x0000ffff04057812 */ /* 0x000fe200078ec0ff */
[----:B------:R-:W2:Y:S01]  /*7060*/  LDCU.64 UR64, c[0x3][0x18] ;  /* 0x00c00300ff4077ac */ /* 0x000ea20008000a00 */
[----:B------:R-:W-:Y:S01]  /*7070*/  IMAD R2, R7, 0x78, R2 ;  /* 0x0000007807027824 */ /* 0x000fe200078e0202 */
[----:B------:R-:W2:Y:S03]  /*7080*/  LDCU.64 UR70, c[0x3][0x80] ;  /* 0x00c01000ff4677ac */ /* 0x000ea60008000a00 */
[----:B------:R-:W-:Y:S01]  /*7090*/  IMAD R2, R5, 0x8, R2 ;  /* 0x0000000805027824 */ /* 0x000fe200078e0202 */
[----:B------:R-:W2:Y:S04]  /*70a0*/  LDCU.64 UR74, c[0x3][0x88] ;  /* 0x00c01100ff4a77ac */ /* 0x000ea80008000a00 */
[----:B------:R-:W1:Y:S01]  /*70b0*/  LDS.64 R6, [R2] ;  /* 0x0000000002067984 */ /* 0x000e620000000a00 */
[----:B------:R-:W2:Y:S03]  /*70c0*/  LDCU.64 UR4, c[0x3][0x30] ;  /* 0x00c00600ff0477ac */ /* 0x000ea60008000a00 */
[----:B------:R-:W3:Y:S01]  /*70d0*/  LDS.64 R16, [R2+0x708] ;  /* 0x0007080002107984 */ /* 0x000ee20000000a00 */
[----:B------:R-:W2:Y:S01]  /*70e0*/  LDCU.64 UR6, c[0x3][0x38] ;  /* 0x00c00700ff0677ac */ /* 0x000ea20008000a00 */
        /* <DEDUP_REMOVED lines=8> */
[----:B-1----:R-:W-:-:S02]  /*7170*/  DFMA R8, R6, UR54, RZ ;  /* 0x0000003606087c2b */ /* 0x002fc400080000ff */
[C---:B----4-:R-:W-:Y:S01]  /*7180*/  DFMA R10, R6.reuse, UR60, RZ ;  /* 0x0000003c060a7c2b */ /* 0x050fe200080000ff */
[----:B------:R-:W1:Y:S01]  /*7190*/  LDCU.64 UR20, c[0x3][0xa8] ;  /* 0x00c01500ff1477ac */ /* 0x000e620008000a00 */
[C---:B-----5:R-:W-:Y:S02]  /*71a0*/  DFMA R4, R6.reuse, UR52, RZ ;  /* 0x0000003406047c2b */ /* 0x060fe400080000ff */
[----:B0-----:R-:W-:Y:S01]  /*71b0*/  DFMA R12, R6, UR72, RZ ;  /* 0x00000048060c7c2b */ /* 0x001fe200080000ff */
[----:B------:R-:W0:Y:S01]  /*71c0*/  LDCU.64 UR22, c[0x3][0xb0] ;  /* 0x00c01600ff1677ac */ /* 0x000e220008000a00 */
[C---:B---3--:R-:W-:Y:S02]  /*71d0*/  DFMA R20, R16.reuse, UR58, R8 ;  /* 0x0000003a10147c2b */ /* 0x048fe40008000008 */
[----:B------:R-:W3:Y:S01]  /*71e0*/  LDS.64 R8, [R2+0xe10] ;  /* 0x000e100002087984 */ /* 0x000ee20000000a00 */
[C---:B------:R-:W-:Y:S01]  /*71f0*/  DFMA R22, R16.reuse, UR62, R10 ;  /* 0x0000003e10167c2b */ /* 0x040fe2000800000a */
[----:B------:R-:W4:Y:S01]  /*7200*/  LDCU.64 UR26, c[0x3][0xb8] ;  /* 0x00c01700ff1a77ac */ /* 0x000f220008000a00 */
[----:B------:R-:W-:-:S02]  /*7210*/  DFMA R18, R16, UR56, R4 ;  /* 0x0000003810127c2b */ /* 0x000fc40008000004 */
[C---:B------:R-:W-:Y:S01]  /*7220*/  DFMA R10, R6.reuse, UR66, RZ ;  /* 0x00000042060a7c2b */ /* 0x040fe200080000ff */
[----:B------:R-:W3:Y:S01]  /*7230*/  LDCU.64 UR30, c[0x3][0xc0] ;  /* 0x00c01800ff1e77ac */ /* 0x000ee20008000a00 */
[----:B--2---:R-:W-:Y:S02]  /*7240*/  DFMA R4, R6, UR64, RZ ;  /* 0x0000004006047c2b */ /* 0x004fe400080000ff */
[----:B------:R-:W-:Y:S01]  /*7250*/  DFMA R28, R16, UR74, R12 ;  /* 0x0000004a101c7c2b */ /* 0x000fe2000800000c */
[----:B------:R-:W2:Y:S01]  /*7260*/  LDCU.64 UR34, c[0x3][0xc8] ;  /* 0x00c01900ff2277ac */ /* 0x000ea20008000a00 */
[----:B------:R-:W-:Y:S02]  /*7270*/  DFMA R12, R6, UR4, RZ ;  /* 0x00000004060c7c2b */ /* 0x000fe400080000ff */
[----:B------:R-:W-:Y:S01]  /*7280*/  DFMA R26, R16, UR70, R10 ;  /* 0x00000046101a7c2b */ /* 0x000fe2000800000a */
[----:B------:R-:W5:Y:S01]  /*7290*/  LDCU.64 UR38, c[0x3][0xd0] ;  /* 0x00c01a00ff2677ac */ /* 0x000f620008000a00 */
[----:B------:R-:W-:-:S02]  /*72a0*/  DFMA R10, R6, UR6, RZ ;  /* 0x00000006060a7c2b */ /* 0x000fc400080000ff */
[C---:B------:R-:W-:Y:S01]  /*72b0*/  DFMA R14, R6.reuse, UR12, RZ ;  /* 0x0000000c060e7c2b */ /* 0x040fe200080000ff */
[----:B------:R-:W5:Y:S01]  /*72c0*/  LDCU.64 UR42, c[0x3][0xd8] ;  /* 0x00c01b00ff2a77ac */ /* 0x000f620008000a00 */
[C---:B------:R-:W-:Y:S02]  /*72d0*/  DFMA R30, R6.reuse, UR16, RZ ;  /* 0x00000010061e7c2b */ /* 0x040fe400080000ff */
[----:B------:R-:W-:Y:S01]  /*72e0*/  DFMA R32, R6, UR18, RZ ;  /* 0x0000001206207c2b */ /* 0x000fe200080000ff */
[----:B------:R-:W5:Y:S01]  /*72f0*/  LDCU.64 UR46, c[0x3][0xe0] ;  /* 0x00c01c00ff2e77ac */ /* 0x000f620008000a00 */
[----:B------:R-:W-:Y:S02]  /*7300*/  DFMA R24, R16, UR68, R4 ;  /* 0x0000004410187c2b */ /* 0x000fe40008000004 */
[----:B------:R-:W-:Y:S01]  /*7310*/  DFMA R6, R6, UR24, RZ ;  /* 0x0000001806067c2b */ /* 0x000fe200080000ff */
[----:B------:R-:W5:Y:S01]  /*7320*/  LDS.64 R4, [R2+0x1518] ;  /* 0x0015180002047984 */ /* 0x000f620000000a00 */
[----:B------:R-:W5:Y:S01]  /*7330*/  LDCU.64 UR50, c[0x3][0xe8] ;  /* 0x00c01d00ff3277ac */ /* 0x000f620008000a00 */
[----:B------:R-:W-:-:S02]  /*7340*/  DFMA R12, R16, UR8, R12 ;  /* 0x00000008100c7c2b */ /* 0x000fc4000800000c */
[C---:B------:R-:W-:Y:S01]  /*7350*/  DFMA R10, R16.reuse, UR10, R10 ;  /* 0x0000000a100a7c2b */ /* 0x040fe2000800000a */
[----:B------:R-:W5:Y:S01]  /*7360*/  LDCU.64 UR52, c[0x3][0xf0] ;  /* 0x00c01e00ff3477ac */ /* 0x000f620008000a00 */
[C---:B------:R-:W-:Y:S02]  /*7370*/  DFMA R14, R16.reuse, UR14, R14 ;  /* 0x0000000e100e7c2b */ /* 0x040fe4000800000e */
[C---:B-1----:R-:W-:Y:S01]  /*7380*/  DFMA R30, R16.reuse, UR20, R30 ;  /* 0x00000014101e7c2b */ /* 0x042fe2000800001e */
[----:B------:R-:W1:Y:S01]  /*7390*/  LDCU.64 UR54, c[0x3][0xf8] ;  /* 0x00c01f00ff3677ac */ /* 0x000e620008000a00 */
[C---:B0-----:R-:W-:Y:S02]  /*73a0*/  DFMA R32, R16.reuse, UR22, R32 ;  /* 0x0000001610207c2b */ /* 0x041fe40008000020 */
[----:B----4-:R-:W-:Y:S01]  /*73b0*/  DFMA R16, R16, UR26, R6 ;  /* 0x0000001a10107c2b */ /* 0x010fe20008000006 */
[----:B------:R-:W0:Y:S01]  /*73c0*/  LDCU.64 UR56, c[0x3][0x100] ;  /* 0x00c02000ff3877ac */ /* 0x000e220008000a00 */
[----:B------:R-:W4:Y:S01]  /*73d0*/  LDS.64 R6, [R2+0x1c20] ;  /* 0x001c200002067984 */ /* 0x000f220000000a00 */
[C---:B---3--:R-:W-:Y:S01]  /*73e0*/  DFMA R18, R8.reuse, UR30, R18 ;  /* 0x0000001e08127c2b */ /* 0x048fe20008000012 */
[----:B------:R-:W3:Y:S01]  /*73f0*/  LDCU.64 UR58, c[0x3][0x108] ;  /* 0x00c02100ff3a77ac */ /* 0x000ee20008000a00 */
[----:B--2---:R-:W-:-:S02]  /*7400*/  DFMA R20, R8, UR34, R20 ;  /* 0x0000002208147c2b */ /* 0x004fc40008000014 */
[C---:B-----5:R-:W-:Y:S01]  /*7410*/  DFMA R22, R8.reuse, UR38, R22 ;  /* 0x0000002608167c2b */ /* 0x060fe20008000016 */
[----:B------:R-:W2:Y:S01]  /*7420*/  LDCU.64 UR60, c[0x3][0x110] ;  /* 0x00c02200ff3c77ac */ /* 0x000ea20008000a00 */
[C---:B------:R-:W-:Y:S02]  /*7430*/  DFMA R24, R8.reuse, UR42, R24 ;  /* 0x0000002a08187c2b */ /* 0x040fe40008000018 */
[C---:B------:R-:W-:Y:S01]  /*7440*/  DFMA R26, R8.reuse, UR46, R26 ;  /* 0x0000002e081a7c2b */ /* 0x040fe2000800001a */
[----:B------:R-:W5:Y:S01]  /*7450*/  LDCU.64 UR62, c[0x3][0x118] ;  /* 0x00c02300ff3e77ac */ /* 0x000f620008000a00 */
[C---:B------:R-:W-:Y:S02]  /*7460*/  DFMA R28, R8.reuse, UR50, R28 ;  /* 0x00000032081c7c2b */ /* 0x040fe4000800001c */
[C---:B------:R-:W-:Y:S01]  /*7470*/  DFMA R12, R8.reuse, UR52, R12 ;  /* 0x00000034080c7c2b */ /* 0x040fe2000800000c */
[----:B------:R-:W5:Y:S01]  /*7480*/  LDCU.64 UR6, c[0x3][0x158] ;  /* 0x00c02b00ff0677ac */ /* 0x000f620008000a00 */
[----:B-1----:R-:W-:-:S02]  /*7490*/  DFMA R10, R8, UR54, R10 ;  /* 0x00000036080a7c2b */ /* 0x002fc4000800000a */
[C---:B0-----:R-:W-:Y:S01]  /*74a0*/  DFMA R14, R8.reuse, UR56, R14 ;  /* 0x00000038080e7c2b */ /* 0x041fe2000800000e */
[----:B------:R-:W0:Y:S01]  /*74b0*/  LDCU.64 UR64, c[0x3][0x120] ;  /* 0x00c02400ff4077ac */ /* 0x000e220008000a00 */
[C---:B---3--:R-:W-:Y:S01]  /*74c0*/  DFMA R30, R8.reuse, UR58, R30 ;  /* 0x0000003a081e7c2b */ /* 0x048fe2000800001e */
[----:B------:R-:W1:Y:S01]  /*74d0*/  LDCU.64 UR66, c[0x3][0x128] ;  /* 0x00c02500ff4277ac */ /* 0x000e620008000a00 */
[C---:B--2---:R-:W-:Y:S01]  /*74e0*/  DFMA R32, R8.reuse, UR60, R32 ;  /* 0x0000003c08207c2b */ /* 0x044fe20008000020 */
[----:B------:R-:W2:Y:S01]  /*74f0*/  LDCU.64 UR68, c[0x3][0x130] ;  /* 0x00c02600ff4477ac */ /* 0x000ea20008000a00 */
[----:B-----5:R-:W-:Y:S01]  /*7500*/  DFMA R36, R8, UR62, R16 ;  /* 0x0000003e08247c2b */ /* 0x020fe20008000010 */
[----:B------:R-:W3:Y:S01]  /*7510*/  LDS.64 R8, [R2+0x2328] ;  /* 0x0023280002087984 */ /* 0x000ee20000000a00 */
[----:B------:R-:W5:Y:S01]  /*7520*/  LDCU.64 UR70, c[0x3][0x138] ;  /* 0x00c02700ff4677ac */ /* 0x000f620008000a00 */
[C---:B------:R-:W-:Y:S01]  /*7530*/  DFMA R10, R4.reuse, UR6, R10 ;  /* 0x00000006040a7c2b */ /* 0x040fe2000800000a */
[----:B------:R-:W4:Y:S01]  /*7540*/  LDCU.64 UR72, c[0x3][0x140] ;  /* 0x00c02800ff4877ac */ /* 0x000f220008000a00 */
[C---:B0-----:R-:W-:Y:S01]  /*7550*/  DFMA R18, R4.reuse, UR64, R18 ;  /* 0x0000004004127c2b */ /* 0x041fe20008000012 */
[----:B------:R-:W0:Y:S01]  /*7560*/  LDCU.64 UR74, c[0x3][0x148] ;  /* 0x00c02900ff4a77ac */ /* 0x000e220008000a00 */
[C---:B-1----:R-:W-:Y:S01]  /*7570*/  DFMA R20, R4.reuse, UR66, R20 ;  /* 0x0000004204147c2b */ /* 0x042fe20008000014 */
[----:B------:R-:W1:Y:S01]  /*7580*/  LDCU.64 UR4, c[0x3][0x150] ;  /* 0x00c02a00ff0477ac */ /* 0x000e620008000a00 */
[C---:B--2---:R-:W-:Y:S01]  /*7590*/  DFMA R22, R4.reuse, UR68, R22 ;  /* 0x0000004404167c2b */ /* 0x044fe20008000016 */
[----:B------:R-:W2:Y:S01]  /*75a0*/  LDCU.64 UR8, c[0x3][0x160] ;  /* 0x00c02c00ff0877ac */ /* 0x000ea20008000a00 */
[C---:B-----5:R-:W-:Y:S01]  /*75b0*/  DFMA R24, R4.reuse, UR70, R24 ;  /* 0x0000004604187c2b */ /* 0x060fe20008000018 */
[----:B------:R-:W5:Y:S01]  /*75c0*/  LDCU.64 UR10, c[0x3][0x168] ;  /* 0x00c02d00ff0a77ac */ /* 0x000f620008000a00 */
[C---:B----4-:R-:W-:Y:S01]  /*75d0*/  DFMA R26, R4.reuse, UR72, R26 ;  /* 0x00000048041a7c2b */ /* 0x050fe2000800001a */
        /* <DEDUP_REMOVED lines=11> */
[----:B0-----:R-:W-:Y:S01]  /*7690*/  DFMA R36, R4, UR14, R36 ;  /* 0x0000000e04247c2b */ /* 0x001fe20008000024 */
[----:B------:R-:W0:Y:S01]  /*76a0*/  LDCU.64 UR22, c[0x3][0x198] ;  /* 0x00c03300ff1677ac */ /* 0x000e220008000a00 */
[----:B------:R-:W3:Y:S01]  /*76b0*/  LDS.64 R4, [R2+0x2a30] ;  /* 0x002a300002047984 */ /* 0x000ee20000000a00 */
[C---:B-1----:R-:W-:Y:S01]  /*76c0*/  DFMA R14, R6.reuse, UR34, R10 ;  /* 0x00000022060e7c2b */ /* 0x042fe2000800000a */
[----:B------:R-:W1:Y:S02]  /*76d0*/  LDCU.64 UR24, c[0x3][0x1a0] ;  /* 0x00c03400ff1877ac */ /* 0x000e640008000a00 */
[----:B------:R-:W3:Y:S01]  /*76e0*/  LDS.64 R10, [R2+0x3138] ;  /* 0x00313800020a7984 */ /* 0x000ee20000000a00 */
        /* <DEDUP_REMOVED lines=13> */
[----:B------:R-:W3:Y:S01]  /*77c0*/  LDCU.64 UR52, c[0x3][0x1e0] ;  /* 0x00c03c00ff3477ac */ /* 0x000ee20008000a00 */
[C---:B----4-:R-:W-:Y:S01]  /*77d0*/  DFMA R16, R6.reuse, UR38, R16 ;  /* 0x0000002606107c2b */ /* 0x050fe20008000010 */
[----:B------:R-:W4:Y:S01]  /*77e0*/  LDCU.64 UR54, c[0x3][0x1e8] ;  /* 0x00c03d00ff3677ac */ /* 0x000f220008000a00 */
[C---:B0-----:R-:W-:Y:S01]  /*77f0*/  DFMA R32, R6.reuse, UR42, R30 ;  /* 0x0000002a06207c2b */ /* 0x041fe2000800001e */
[----:B------:R-:W0:Y:S01]  /*7800*/  LDCU.64 UR56, c[0x3][0x1f0] ;  /* 0x00c03e00ff3877ac */ /* 0x000e220008000a00 */
[C---:B-1----:R-:W-:Y:S01]  /*7810*/  DFMA R34, R6.reuse, UR46, R34 ;  /* 0x0000002e06227c2b */ /* 0x042fe20008000022 */
[----:B------:R-:W1:Y:S01]  /*7820*/  LDCU.64 UR58, c[0x3][0x1f8] ;  /* 0x00c03f00ff3a77ac */ /* 0x000e620008000a00 */
[----:B--2---:R-:W-:Y:S01]  /*7830*/  DFMA R36, R6, UR50, R36 ;  /* 0x0000003206247c2b */ /* 0x004fe20008000024 */
[----:B------:R-:W2:Y:S01]  /*7840*/  LDCU.64 UR60, c[0x3][0x200] ;  /* 0x00c04000ff3c77ac */ /* 0x000ea20008000a00 */
[C---:B---3--:R-:W-:Y:S01]  /*7850*/  DFMA R18, R8.reuse, UR52, R18 ;  /* 0x0000003408127c2b */ /* 0x048fe20008000012 */
[----:B------:R-:W3:Y:S01]  /*7860*/  LDCU.64 UR62, c[0x3][0x208] ;  /* 0x00c04100ff3e77ac */ /* 0x000ee20008000a00 */
        /* <DEDUP_REMOVED lines=20> */
[----:B----4-:R-:W-:Y:S01]  /*79b0*/  DFMA R36, R8, UR74, R36 ;  /* 0x0000004a08247c2b */ /* 0x010fe20008000024 */
[----:B------:R-:W4:Y:S01]  /*79c0*/  LDS.64 R8, [R2+0x3840] ;  /* 0x0038400002087984 */ /* 0x000f220000000a00 */
[----:B------:R-:W5:Y:S01]  /*79d0*/  LDCU.64 UR12, c[0x3][0x260] ;  /* 0x00c04c00ff0c77ac */ /* 0x000f620008000a00 */
        /* <DEDUP_REMOVED lines=8> */
[C---:B-----5:R-:W-:Y:S01]  /*7a60*/  DFMA R26, R4.reuse, UR12, R26 ;  /* 0x0000000c041a7c2b */ /* 0x060fe2000800001a */
[----:B------:R-:W5:Y:S01]  /*7a70*/  LDCU.64 UR22, c[0x3][0x288] ;  /* 0x00c05100ff1677ac */ /* 0x000f620008000a00 */
[C---:B0-----:R-:W-:Y:S01]  /*7a80*/  DFMA R28, R4.reuse, UR14, R28 ;  /* 0x0000000e041c7c2b */ /* 0x041fe2000800001c */
[----:B------:R-:W0:Y:S01]  /*7a90*/  LDCU.64 UR24, c[0x3][0x290] ;  /* 0x00c05200ff1877ac */ /* 0x000e220008000a00 */
[C---:B-1----:R-:W-:Y:S01]  /*7aa0*/  DFMA R14, R4.reuse, UR16, R12 ;  /* 0x00000010040e7c2b */ /* 0x042fe2000800000c */
[----:B------:R-:W1:Y:S01]  /*7ab0*/  LDCU.64 UR26, c[0x3][0x298] ;  /* 0x00c05300ff1a77ac */ /* 0x000e620008000a00 */
[C---:B--2---:R-:W-:Y:S01]  /*7ac0*/  DFMA R16, R4.reuse, UR18, R6 ;  /* 0x0000001204107c2b */ /* 0x044fe20008000006 */
[----:B------:R-:W2:Y:S01]  /*7ad0*/  LDCU.64 UR30, c[0x3][0x2a0] ;  /* 0x00c05400ff1e77ac */ /* 0x000ea20008000a00 */
[----:B------:R-:W4:Y:S01]  /*7ae0*/  LDS.64 R6, [R2+0x3f48] ;  /* 0x003f480002067984 */ /* 0x000f220000000a00 */
[C---:B---3--:R-:W-:Y:S01]  /*7af0*/  DFMA R30, R4.reuse, UR20, R30 ;  /* 0x00000014041e7c2b */ /* 0x048fe2000800001e */
[----:B------:R-:W3:Y:S01]  /*7b00*/  LDCU.64 UR34, c[0x3][0x2a8] ;  /* 0x00c05500ff2277ac */ /* 0x000ee20008000a00 */
[C---:B-----5:R-:W-:Y:S01]  /*7b10*/  DFMA R32, R4.reuse, UR22, R32 ;  /* 0x0000001604207c2b */ /* 0x060fe20008000020 */
[----:B------:R-:W5:Y:S01]  /*7b20*/  LDCU.64 UR38, c[0x3][0x2b0] ;  /* 0x00c05600ff2677ac */ /* 0x000f620008000a00 */
[C---:B0-----:R-:W-:Y:S01]  /*7b30*/  DFMA R34, R4.reuse, UR24, R34 ;  /* 0x0000001804227c2b */ /* 0x041fe20008000022 */
[----:B------:R-:W0:Y:S01]  /*7b40*/  LDCU.64 UR42, c[0x3][0x2b8] ;  /* 0x00c05700ff2a77ac */ /* 0x000e220008000a00 */
[----:B-1----:R-:W-:Y:S01]  /*7b50*/  DFMA R36, R4, UR26, R36 ;  /* 0x0000001a04247c2b */ /* 0x002fe20008000024 */
        /* <DEDUP_REMOVED lines=16> */
[----:B------:R-:W4:Y:S01]  /*7c60*/  LDCU.64 UR64, c[0x3][0x300] ;  /* 0x00c06000ff4077ac */ /* 0x000f220008000a00 */
[C---:B0-----:R-:W-:Y:S01]  /*7c70*/  DFMA R30, R10.reuse, UR56, R30 ;  /* 0x000000380a1e7c2b */ /* 0x041fe2000800001e */
[----:B------:R-:W0:Y:S01]  /*7c80*/  LDCU.64 UR66, c[0x3][0x308] ;  /* 0x00c06100ff4277ac */ /* 0x000e220008000a00 */
[C---:B-1----:R-:W-:Y:S01]  /*7c90*/  DFMA R32, R10.reuse, UR58, R32 ;  /* 0x0000003a0a207c2b */ /* 0x042fe20008000020 */
[----:B------:R-:W1:Y:S01]  /*7ca0*/  LDCU.64 UR68, c[0x3][0x310] ;  /* 0x00c06200ff4477ac */ /* 0x000e620008000a00 */
[C---:B--2---:R-:W-:Y:S01]  /*7cb0*/  DFMA R34, R10.reuse, UR60, R34 ;  /* 0x0000003c0a227c2b */ /* 0x044fe20008000022 */
[----:B------:R-:W2:Y:S01]  /*7cc0*/  LDCU.64 UR70, c[0x3][0x318] ;  /* 0x00c06300ff4677ac */ /* 0x000ea20008000a00 */
[----:B---3--:R-:W-:Y:S01]  /*7cd0*/  DFMA R36, R10, UR62, R36 ;  /* 0x0000003e0a247c2b */ /* 0x008fe20008000024 */
[----:B------:R-:W3:Y:S01]  /*7ce0*/  LDCU.64 UR72, c[0x3][0x320] ;  /* 0x00c06400ff4877ac */ /* 0x000ee20008000a00 */
[----:B------:R-:W5:Y:S01]  /*7cf0*/  LDS.64 R10, [R2+0x4650] ;  /* 0x00465000020a7984 */ /* 0x000f620000000a00 */
        /* <DEDUP_REMOVED lines=22> */
[----:B0-----:R-:W-:Y:S01]  /*7e60*/  DFMA R40, R8, UR14, R36 ;  /* 0x0000000e08287c2b */ /* 0x001fe20008000024 */
[----:B------:R-:W0:Y:S01]  /*7e70*/  LDS.64 R8, [R2+0x4d58] ;  /* 0x004d580002087984 */ /* 0x000e220000000a00 */
[----:B------:R-:W5:Y:S01]  /*7e80*/  LDCU.64 UR34, c[0x3][0x3a0] ;  /* 0x00c07400ff2277ac */ /* 0x000f620008000a00 */
[C---:B-1----:R-:W-:Y:S01]  /*7e90*/  DFMA R22, R6.reuse, UR18, R22 ;  /* 0x0000001206167c2b */ /* 0x042fe20008000016 */
[----:B------:R-:W1:Y:S01]  /*7ea0*/  LDCU.64 UR52, c[0x3][0x3d0] ;  /* 0x00c07a00ff3477ac */ /* 0x000e620008000a00 */
[C---:B--2---:R-:W-:Y:S01]  /*7eb0*/  DFMA R14, R6.reuse, UR26, R14 ;  /* 0x0000001a060e7c2b */ /* 0x044fe2000800000e */
[----:B------:R-:W2:Y:S01]  /*7ec0*/  LDCU.64 UR16, c[0x3][0x368] ;  /* 0x00c06d00ff1077ac */ /* 0x000ea20008000a00 */
[C---:B---3--:R-:W-:Y:S01]  /*7ed0*/  DFMA R36, R6.reuse, UR38, R4 ;  /* 0x0000002606247c2b */ /* 0x048fe20008000004 */
[----:B------:R-:W3:Y:S01]  /*7ee0*/  LDS.64 R4, [R2+0x5460] ;  /* 0x0054600002047984 */ /* 0x000ee20000000a00 */
[----:B------:R-:W2:Y:S01]  /*7ef0*/  LDCU.64 UR60, c[0x3][0x3f0] ;  /* 0x00c07e00ff3c77ac */ /* 0x000ea20008000a00 */
[C---:B----4-:R-:W-:Y:S01]  /*7f00*/  DFMA R26, R6.reuse, UR22, R26 ;  /* 0x00000016061a7c2b */ /* 0x050fe2000800001a */
[----:B------:R-:W4:Y:S01]  /*7f10*/  LDCU.64 UR20, c[0x3][0x378] ;  /* 0x00c06f00ff1477ac */ /* 0x000f220008000a00 */
[----:B-----5:R-:W-:Y:S01]  /*7f20*/  DFMA R18, R6, UR34, R30 ;  /* 0x0000002206127c2b */ /* 0x020fe2000800001e */
[----:B------:R-:W5:Y:S01]  /*7f30*/  LDCU.64 UR30, c[0x3][0x398] ;  /* 0x00c07300ff1e77ac */ /* 0x000f620008000a00 */
[----:B-1----:R-:W-:Y:S01]  /*7f40*/  DFMA R30, R10, UR52, R22 ;  /* 0x000000340a1e7c2b */ /* 0x002fe20008000016 */
[----:B------:R-:W1:Y:S01]  /*7f50*/  LDCU.64 UR66, c[0x3][0x408] ;  /* 0x00c08100ff4277ac */ /* 0x000e620008000a00 */
[----:B--2---:R-:W-:Y:S01]  /*7f60*/  DFMA R20, R6, UR16, R20 ;  /* 0x0000001006147c2b */ /* 0x004fe20008000014 */
[----:B------:R-:W2:Y:S01]  /*7f70*/  LDCU.64 UR24, c[0x3][0x388] ;  /* 0x00c07100ff1877ac */ /* 0x000ea20008000a00 */
[----:B------:R-:W-:Y:S01]  /*7f80*/  DFMA R22, R10, UR60, R14 ;  /* 0x0000003c0a167c2b */ /* 0x000fe2000800000e */
[----:B------:R-:W0:Y:S01]  /*7f90*/  LDCU.64 UR42, c[0x3][0x3b0] ;  /* 0x00c07600ff2a77ac */ /* 0x000e220008000a00 */
[C---:B----4-:R-:W-:Y:S01]  /*7fa0*/  DFMA R24, R6.reuse, UR20, R24 ;  /* 0x0000001406187c2b */ /* 0x050fe20008000018 */
[----:B------:R-:W4:Y:S01]  /*7fb0*/  LDCU.64 UR46, c[0x3][0x3b8] ;  /* 0x00c07700ff2e77ac */ /* 0x000f220008000a00 */
[----:B-----5:R-:W-:Y:S01]  /*7fc0*/  DFMA R16, R6, UR30, R16 ;  /* 0x0000001e06107c2b */ /* 0x020fe20008000010 */
[----:B------:R-:W5:Y:S01]  /*7fd0*/  LDCU.64 UR56, c[0x3][0x3e0] ;  /* 0x00c07c00ff3877ac */ /* 0x000f620008000a00 */
[----:B-1----:R-:W-:Y:S01]  /*7fe0*/  DFMA R14, R10, UR66, R36 ;  /* 0x000000420a0e7c2b */ /* 0x002fe20008000024 */
[----:B------:R-:W1:Y:S01]  /*7ff0*/  LDCU.64 UR50, c[0x3][0x3c8] ;  /* 0x00c07900ff3277ac */ /* 0x000e620008000a00 */
[----:B------:R-:W-:-:S02]  /*8000*/  DFMA R36, R6, UR28, R12 ;  /* 0x0000001c06247c2b */ /* 0x000fc4000800000c */
[C---:B--2---:R-:W-:Y:S01]  /*8010*/  DFMA R32, R6.reuse, UR24, R28 ;  /* 0x0000001806207c2b */ /* 0x044fe2000800001c */
[----:B------:R-:W2:Y:S01]  /*8020*/  LDCU.64 UR54, c[0x3][0x3d8] ;  /* 0x00c07b00ff3677ac */ /* 0x000ea20008000a00 */
[----:B0-----:R-:W-:Y:S01]  /*8030*/  DFMA R38, R6, UR42, R34 ;  /* 0x0000002a06267c2b */ /* 0x001fe20008000022 */
[----:B------:R-:W0:Y:S03]  /*8040*/  LDCU.64 UR62, c[0x3][0x3f8] ;  /* 0x00c07f00ff3e77ac */ /* 0x000e260008000a00 */
[----:B------:R-:W-:Y:S02]  /*8050*/  DFMA R36, R10, UR32, R36 ;  /* 0x000000200a247c2b */ /* 0x000fe40008000024 */
[----:B----4-:R-:W-:Y:S01]  /*8060*/  DFMA R40, R6, UR46, R40 ;  /* 0x0000002e06287c2b */ /* 0x010fe20008000028 */
[----:B------:R-:W4:Y:S01]  /*8070*/  LDCU.64 UR58, c[0x3][0x3e8] ;  /* 0x00c07d00ff3a77ac */ /* 0x000f220008000a00 */
[----:B------:R-:W4:Y:S01]  /*8080*/  LDS.64 R6, [R2+0x5b68] ;  /* 0x005b680002067984 */ /* 0x000f220000000a00 */
[----:B-----5:R-:W-:Y:S01]  /*8090*/  DFMA R26, R10, UR56, R26 ;  /* 0x000000380a1a7c2b */ /* 0x020fe2000800001a */
[----:B------:R-:W5:Y:S02]  /*80a0*/  LDCU.64 UR64, c[0x3][0x400] ;  /* 0x00c08000ff4077ac */ /* 0x000f640008000a00 */
[----:B------:R-:W-:-:S02]  /*80b0*/  DFMA R36, R8, UR36, R36 ;  /* 0x0000002408247c2b */ /* 0x000fc40008000024 */
[C---:B-1----:R-:W-:Y:S01]  /*80c0*/  DFMA R28, R10.reuse, UR50, R20 ;  /* 0x000000320a1c7c2b */ /* 0x042fe20008000014 */
[----:B------:R-:W1:Y:S01]  /*80d0*/  LDCU.64 UR68, c[0x3][0x410] ;  /* 0x00c08200ff4477ac */ /* 0x000e620008000a00 */
[----:B--2---:R-:W-:Y:S01]  /*80e0*/  DFMA R34, R10, UR54, R24 ;  /* 0x000000360a227c2b */ /* 0x004fe20008000018 */
[----:B------:R-:W2:Y:S03]  /*80f0*/  LDCU.64 UR70, c[0x3][0x418] ;  /* 0x00c08300ff4677ac */ /* 0x000ea60008000a00 */
[----:B---3--:R-:W-:Y:S02]  /*8100*/  DFMA R36, R4, UR40, R36 ;  /* 0x0000002804247c2b */ /* 0x008fe40008000024 */
[C---:B0-----:R-:W-:Y:S01]  /*8110*/  DFMA R20, R10.reuse, UR62, R16 ;  /* 0x0000003e0a147c2b */ /* 0x041fe20008000010 */
[----:B------:R-:W0:Y:S01]  /*8120*/  LDCU.64 UR6, c[0x3][0x440] ;  /* 0x00c08800ff0677ac */ /* 0x000e220008000a00 */
[C---:B----4-:R-:W-:Y:S01]  /*8130*/  DFMA R32, R10.reuse, UR58, R32 ;  /* 0x0000003a0a207c2b */ /* 0x050fe20008000020 */
[----:B------:R-:W3:Y:S01]  /*8140*/  LDCU.64 UR72, c[0x3][0x428] ;  /* 0x00c08500ff4877ac */ /* 0x000ee20008000a00 */
[C---:B-----5:R-:W-:Y:S01]  /*8150*/  DFMA R18, R10.reuse, UR64, R18 ;  /* 0x000000400a127c2b */ /* 0x060fe20008000012 */
[----:B------:R-:W4:Y:S01]  /*8160*/  LDCU.64 UR74, c[0x3][0x430] ;  /* 0x00c08600ff4a77ac */ /* 0x000f220008000a00 */
[C---:B-1----:R-:W-:Y:S01]  /*8170*/  DFMA R16, R10.reuse, UR68, R38 ;  /* 0x000000440a107c2b */ /* 0x042fe20008000026 */
[----:B------:R-:W1:Y:S01]  /*8180*/  LDCU.64 UR4, c[0x3][0x438] ;  /* 0x00c08700ff0477ac */ /* 0x000e620008000a00 */
[----:B--2---:R-:W-:Y:S01]  /*8190*/  DFMA R24, R10, UR70, R40 ;  /* 0x000000460a187c2b */ /* 0x004fe20008000028 */
[----:B------:R-:W2:Y:S01]  /*81a0*/  LDCU.64 UR12, c[0x3][0x458] ;  /* 0x00c08b00ff0c77ac */ /* 0x000ea20008000a00 */
[C---:B0-----:R-:W-:Y:S01]  /*81b0*/  DFMA R10, R8.reuse, UR6, R26 ;  /* 0x00000006080a7c2b */ /* 0x041fe2000800001a */
[----:B------:R-:W0:Y:S01]  /*81c0*/  LDCU.64 UR10, c[0x3][0x450] ;  /* 0x00c08a00ff0a77ac */ /* 0x000e220008000a00 */
[----:B------:R-:W5:Y:S01]  /*81d0*/  LDS.64 R26, [R2+0x6270] ;  /* 0x00627000021a7984 */ /* 0x000f620000000a00 */
[----:B---3--:R-:W-:Y:S01]  /*81e0*/  DFMA R28, R8, UR72, R28 ;  /* 0x00000048081c7c2b */ /* 0x008fe2000800001c */
[----:B------:R-:W3:Y:S01]  /*81f0*/  LDCU.64 UR14, c[0x3][0x460] ;  /* 0x00c08c00ff0e77ac */ /* 0x000ee20008000a00 */
[----:B------:R-:W-:-:S02]  /*8200*/  DFMA R36, R6, UR44, R36 ;  /* 0x0000002c06247c2b */ /* 0x000fc40008000024 */
[C---:B----4-:R-:W-:Y:S01]  /*8210*/  DFMA R30, R8.reuse, UR74, R30 ;  /* 0x0000004a081e7c2b */ /* 0x050fe2000800001e */
[----:B------:R-:W4:Y:S01]  /*8220*/  LDCU.64 UR8, c[0x3][0x448] ;  /* 0x00c08900ff0877ac */ /* 0x000f220008000a00 */
[C---:B-1----:R-:W-:Y:S01]  /*8230*/  DFMA R12, R8.reuse, UR4, R34 ;  /* 0x00000004080c7c2b */ /* 0x042fe20008000022 */
[----:B------:R-:W1:Y:S01]  /*8240*/  LDCU.64 UR16, c[0x3][0x468] ;  /* 0x00c08d00ff1077ac */ /* 0x000e620008000a00 */
[C---:B--2---:R-:W-:Y:S01]  /*8250*/  DFMA R20, R8.reuse, UR12, R20 ;  /* 0x0000000c08147c2b */ /* 0x044fe20008000014 */
[----:B------:R-:W2:Y:S01]  /*8260*/  LDCU.64 UR18, c[0x3][0x470] ;  /* 0x00c08e00ff1277ac */ /* 0x000ea20008000a00 */
[C---:B0-----:R-:W-:Y:S01]  /*8270*/  DFMA R22, R8.reuse, UR10, R22 ;  /* 0x0000000a08167c2b */ /* 0x041fe20008000016 */
[----:B------:R-:W0:Y:S01]  /*8280*/  LDCU.64 UR20, c[0x3][0x478] ;  /* 0x00c08f00ff1477ac */ /* 0x000e220008000a00 */
[C---:B---3--:R-:W-:Y:S01]  /*8290*/  DFMA R18, R8.reuse, UR14, R18 ;  /* 0x0000000e08127c2b */ /* 0x048fe20008000012 */
[----:B------:R-:W3:Y:S01]  /*82a0*/  LDCU.64 UR22, c[0x3][0x488] ;  /* 0x00c09100ff1677ac */ /* 0x000ee20008000a00 */
[C---:B----4-:R-:W-:Y:S01]  /*82b0*/  DFMA R32, R8.reuse, UR8, R32 ;  /* 0x0000000808207c2b */ /* 0x050fe20008000020 */
[----:B------:R-:W4:Y:S01]  /*82c0*/  LDCU.64 UR24, c[0x3][0x490] ;  /* 0x00c09200ff1877ac */ /* 0x000f220008000a00 */
[C---:B-1----:R-:W-:Y:S01]  /*82d0*/  DFMA R14, R8.reuse, UR16, R14 ;  /* 0x00000010080e7c2b */ /* 0x042fe2000800000e */
[----:B------:R-:W1:Y:S01]  /*82e0*/  LDCU.64 UR26, c[0x3][0x498] ;  /* 0x00c09300ff1a77ac */ /* 0x000e620008000a00 */
[C---:B--2---:R-:W-:Y:S01]  /*82f0*/  DFMA R16, R8.reuse, UR18, R16 ;  /* 0x0000001208107c2b */ /* 0x044fe20008000010 */
[----:B------:R-:W2:Y:S01]  /*8300*/  LDCU.64 UR42, c[0x3][0x4b8] ;  /* 0x00c09700ff2a77ac */ /* 0x000ea20008000a00 */
[----:B0-----:R-:W-:Y:S01]  /*8310*/  DFMA R24, R8, UR20, R24 ;  /* 0x0000001408187c2b */ /* 0x001fe20008000018 */
        /* <DEDUP_REMOVED lines=21> */
[----:B---3--:R-:W-:Y:S01]  /*8470*/  DFMA R4, R4, UR54, R24 ;  /* 0x0000003604047c2b */ /* 0x008fe20008000018 */
        /* <DEDUP_REMOVED lines=21> */
[----:B----4-:R-:W-:Y:S01]  /*85d0*/  DFMA R40, R6, UR4, R4 ;  /* 0x0000000406287c2b */ /* 0x010fe20008000004 */
[----:B------:R-:W4:Y:S01]  /*85e0*/  LDCU.64 UR20, c[0x3][0x580] ;  /* 0x00c0b000ff1477ac */ /* 0x000f220008000a00 */
[----:B-----5:R-:W-:-:S02]  /*85f0*/  DFMA R4, R26, UR48, R36 ;  /* 0x000000301a047c2b */ /* 0x020fc40008000024 */
        /* <DEDUP_REMOVED lines=12> */
[----:B--2---:R-:W-:-:S02]  /*86c0*/  DFMA R8, R26, UR8, R30 ;  /* 0x000000081a087c2b */ /* 0x004fc4000800001e */
[C---:B0-----:R-:W-:Y:S02]  /*86d0*/  DFMA R14, R26.reuse, UR14, R32 ;  /* 0x0000000e1a0e7c2b */ /* 0x041fe40008000020 */
[C---:B---3--:R-:W-:Y:S02]  /*86e0*/  DFMA R22, R26.reuse, UR22, R34 ;  /* 0x000000161a167c2b */ /* 0x048fe40008000022 */
[C---:B----4-:R-:W-:Y:S02]  /*86f0*/  DFMA R24, R26.reuse, UR24, R38 ;  /* 0x000000181a187c2b */ /* 0x050fe40008000026 */
[----:B-1----:R-:W-:-:S11]  /*8700*/  DFMA R26, R26, UR26, R40 ;  /* 0x0000001a1a1a7c2b */ /* 0x002fd60008000028 */
.L_x_7:
[----:B------:R-:W-:Y:S05]  /*8710*/  BSYNC.RECONVERGENT B0 ;  /* 0x0000000000007941 */ /* 0x000fea0003800200 */
.L_x_6:
[----:B------:R-:W-:Y:S06]  /*8720*/  BAR.SYNC.DEFER_BLOCKING 0x0 ;  /* 0x0000000000007b1d */ /* 0x000fec0000010000 */
[----:B------:R-:W-:Y:S05]  /*8730*/  @P0 EXIT ;  /* 0x000000000000094d */ /* 0x000fea0003800000 */
[----:B------:R-:W3:Y:S01]  /*8740*/  LDC.64 R28, c[0x0][0x3a8] ;  /* 0x0000ea00ff1c7b82 */ /* 0x000ee20000000a00 */
[----:B------:R-:W-:-:S04]  /*8750*/  IMAD R3, R0, 0x6c0, R3 ;  /* 0x000006c000037824 */ /* 0x000fc800078e0203 */
[----:B---3--:R-:W-:-:S05]  /*8760*/  IMAD.WIDE R2, R3, 0x8, R28 ;  /* 0x0000000803027825 */ /* 0x008fca00078e021c */
[----:B------:R-:W-:Y:S04]  /*8770*/  STG.E.64 desc[UR76][R2.64], R4 ;  /* 0x0000000402007986 */ /* 0x000fe8000c101b4c */
        /* <DEDUP_REMOVED lines=10> */
[----:B------:R-:W-:Y:S01]  /*8820*/  STG.E.64 desc[UR76][R2.64+0x3180], R26 ;  /* 0x0031801a02007986 */ /* 0x000fe2000c101b4c */
[----:B------:R-:W-:Y:S05]  /*8830*/  EXIT ;  /* 0x000000000000794d */ /* 0x000fea0003800000 */
.L_x_8:
[----:B------:R-:W-:-:S00]  /*8840*/  BRA `(.L_x_8) ;  /* 0xfffffffc00fc7947 */ /* 0x000fc0000383ffff */
[----:B------:R-:W-:-:S00]  /*8850*/  NOP ;  /* 0x0000000000007918 */ /* 0x000fc00000000000 */
        /* <DEDUP_REMOVED lines=10> */
.L_x_2914:


//--------------------- .text._Z40massMatrixMultiplyMonolithicGlobalKernelILi12ELi15ELi1EEviPKdS1_S1_S1_Pd --------------------------
	.section	.text._Z40massMatrixMultiplyMonolithicGlobalKernelILi12ELi15ELi1EEviPKdS1_S1_S1_Pd,"ax",@progbits
	.align	128
        .global         _Z40massMatrixMultiplyMonolithicGlobalKernelILi12ELi15ELi1EEviPKdS1_S1_S1_Pd
        .type           _Z40massMatrixMultiplyMonolithicGlobalKernelILi12ELi15ELi1EEviPKdS1_S1_S1_Pd,@function
        .size           _Z40massMatrixMultiplyMonolithicGlobalKernelILi12ELi15ELi1EEviPKdS1_S1_S1_Pd,(.L_x_2915 - _Z40massMatrixMultiplyMonolithicGlobalKernelILi12ELi15ELi1EEviPKdS1_S1_S1_Pd)
        .other          _Z40massMatrixMultiplyMonolithicGlobalKernelILi12ELi15ELi1EEviPKdS1_S1_S1_Pd,@"STO_CUDA_ENTRY STV_DEFAULT"
_Z40massMatrixMultiplyMonolithicGlobalKernelILi12ELi15ELi1EEviPKdS1_S1_S1_Pd:
.text._Z40massMatrixMultiplyMonolithicGlobalKernelILi12ELi15ELi1EEviPKdS1_S1_S1_Pd:
[----:B------:R-:W0:Y:S01]  /*0000*/  LDC R1, c[0x0][0x37c] ;  /* 0x0000df00ff017b82 */ /* 0x000e220000000800 */
[----:B------:R-:W1:Y:S07]  /*0010*/  S2R R76, SR_TID.Y ;  /* 0x00000000004c7919 */ /* 0x000e6e0000002200 */
[----:B------:R-:W1:Y:S01]  /*0020*/  S2UR UR4, SR_CTAID.X ;  /* 0x00000000000479c3 */ /* 0x000e620000002500 */
[----:B------:R-:W2:Y:S01]  /*0030*/  LDCU UR6, c[0x0][0x380] ;  /* 0x00007000ff0677ac */ /* 0x000ea20008000800 */
[----:B------:R-:W-:Y:S01]  /*0040*/  CS2R R56, SRZ ;  /* 0x0000000000387805 */ /* 0x000fe2000001ff00 */
[----:B------:R-:W3:Y:S01]  /*0050*/  S2R R77, SR_TID.X ;  /* 0x00000000004d7919 */ /* 0x000ee20000002100 */
[----:B------:R-:W-:-:S02]  /*0060*/  CS2R R54, SRZ ;  /* 0x0000000000367805 */ /* 0x000fc4000001ff00 */
[----:B------:R-:W-:Y:S02]  /*0070*/  CS2R R48, SRZ ;  /* 0x0000000000307805 */ /* 0x000fe4000001ff00 */
[----:B------:R-:W-:Y:S01]  /*0080*/  CS2R R50, SRZ ;  /* 0x0000000000327805 */ /* 0x000fe2000001ff00 */
[----:B0-----:R-:W-:Y:S01]  /*0090*/  VIADD R1, R1, 0xffffffa0 ;  /* 0xffffffa001017836 */ /* 0x001fe20000000000 */
[----:B------:R-:W0:Y:S08]  /*00a0*/  LDC.64 R220, c[0x0][0x388] ;  /* 0x0000e200ffdc7b82 */ /* 0x000e300000000a00 */
[----:B------:R-:W4:Y:S01]  /*00b0*/  LDC.64 R218, c[0x0][0x390] ;  /* 0x0000e400ffda7b82 */ /* 0x000f220000000a00 */
[----:B-1----:R-:W-:Y:S01]  /*00c0*/  VIADD R0, R76, UR4 ;  /* 0x000000044c007c36 */ /* 0x002fe20008000000 */
[----:B------:R-:W4:Y:S03]  /*00d0*/  LDCU.64 UR4, c[0x0][0x358] ;  /* 0x00006b00ff0477ac */ /* 0x000f260008000a00 */
[C---:B---3--:R-:W-:Y:S01]  /*00e0*/  IMAD R3, R0.reuse, 0xe1, R77 ;  /* 0x000000e100037824 */ /* 0x048fe200078e024d */
[----:B--2---:R-:W-:-:S03]  /*00f0*/  ISETP.GE.AND P0, PT, R0, UR6, PT ;  /* 0x0000000600007c0c */ /* 0x004fc6000bf06270 */
[----:B------:R-:W-:-:S04]  /*0100*/  IMAD R3, R3, 0xf, RZ ;  /* 0x0000000f03037824 */ /* 0x000fc800078e02ff */
[----:B0-----:R-:W-:Y:S01]  /*0110*/  IMAD.WIDE R220, R3, 0x8, R220 ;  /* 0x0000000803dc7825 */ /* 0x001fe200078e02dc */
[----:B------:R-:W0:Y:S01]  /*0120*/  S2R R74, SR_CgaCtaId ;  /* 0x00000000004a7919 */ /* 0x000e220000008800 */
[C---:B------:R-:W-:Y:S02]  /*0130*/  LOP3.LUT R2, R77.reuse, 0xffff, RZ, 0xc0, !PT ;  /* 0x0000ffff4d027812 */ /* 0x040fe400078ec0ff */
[----:B------:R-:W-:Y:S02]  /*0140*/  PRMT R44, R77, 0x9910, RZ ;  /* 0x000099104d2c7816 */ /* 0x000fe400000000ff */
[----:B------:R-:W1:Y:S01]  /*0150*/  @!P0 LDC.64 R154, c[0x0][0x3a0] ;  /* 0x0000e800ff9a8b82 */ /* 0x000e620000000a00 */
[----:B----4-:R2:W5:Y:S04]  /*0160*/  LDG.E.64.CONSTANT R52, desc[UR4][R218.64+0x598] ;  /* 0x00059804da347981 */ /* 0x010568000c1e9b00 */
[----:B------:R2:W5:Y:S04]  /*0170*/  LDG.E.64.CONSTANT R234, desc[UR4][R218.64] ;  /* 0x00000004daea7981 */ /* 0x000568000c1e9b00 */
        /* <DEDUP_REMOVED lines=67> */
[----:B------:R2:W5:Y:S04]  /*05b0*/  @!P0 LDG.E.64.CONSTANT R56, desc[UR4][R220.64] ;  /* 0x00000004dc388981 */ /* 0x000568000c1e9b00 */
[----:B------:R2:W5:Y:S04]  /*05c0*/  @!P0 LDG.E.64.CONSTANT R54, desc[UR4][R220.64+0x8] ;  /* 0x00000804dc368981 */ /* 0x000568000c1e9b00 */
[----:B------:R2:W5:Y:S04]  /*05d0*/  @!P0 LDG.E.64.CONSTANT R48, desc[UR4][R220.64+0x10] ;  /* 0x00001004dc308981 */ /* 0x000568000c1e9b00 */
[----:B------:R2:W5:Y:S01]  /*05e0*/  @!P0 LDG.E.64.CONSTANT R50, desc[UR4][R220.64+0x18] ;  /* 0x00001804dc328981 */ /* 0x000562000c1e9b00 */
[C---:B------:R-:W-:Y:S01]  /*05f0*/  IMAD R3, R2.reuse, 0x1556, RZ ;  /* 0x0000155602037824 */ /* 0x040fe200078e02ff */
[----:B------:R-:W-:Y:S01]  /*0600*/  BAR.SYNC.DEFER_BLOCKING 0x0 ;  /* 0x0000000000007b1d */ /* 0x000fe20000010000 */
[----:B------:R-:W-:-:S03]  /*0610*/  IMAD R46, R2, 0x1112, RZ ;  /* 0x00001112022e7824 */ /* 0x000fc600078e02ff */
[----:B------:R-:W-:Y:S01]  /*0620*/  SHF.R.U32.HI R2, RZ, 0x10, R3 ;  /* 0x00000010ff027819 */ /* 0x000fe20000011603 */
[----:B------:R-:W-:Y:S01]  /*0630*/  IMAD.MOV.U32 R3, RZ, RZ, R44 ;  /* 0x000000ffff037224 */ /* 0x000fe200078e002c */
[----:B------:R-:W-:Y:S02]  /*0640*/  ISETP.GT.U32.AND P1, PT, R77, 0x8f, PT ;  /* 0x0000008f4d00780c */ /* 0x000fe40003f24070 */
[----:B------:R-:W-:Y:S01]  /*0650*/  SHF.R.U32.HI R46, RZ, 0x10, R46 ;  /* 0x00000010ff2e7819 */ /* 0x000fe2000001162e */
[----:B------:R-:W-:Y:S01]  /*0660*/  BSSY.RECONVERGENT B0, `(.L_x_9) ;  /* 0x00001a2000007945 */ /* 0x000fe20003800200 */
[----:B------:R-:W-:Y:S01]  /*0670*/  PRMT R44, R2, 0x9910, RZ ;  /* 0x00009910022c7816 */ /* 0x000fe200000000ff */
[----:B------:R-:W-:Y:S01]  /*0680*/  IMAD R2, R3, 0xab, RZ ;  /* 0x000000ab03027824 */ /* 0x000fe200078e02ff */
[----:B------:R-:W-:Y:S02]  /*0690*/  PRMT R45, R46, 0x9910, RZ ;  /* 0x000099102e2d7816 */ /* 0x000fe400000000ff */
[----:B------:R-:W-:-:S02]  /*06a0*/  MOV R3, 0x400 ;  /* 0x0000040000037802 */ /* 0x000fc40000000f00 */
[----:B------:R-:W-:Y:S01]  /*06b0*/  LOP3.LUT R47, R2, 0xffff, RZ, 0xc0, !PT ;  /* 0x0000ffff022f7812 */ /* 0x000fe200078ec0ff */
[----:B------:R-:W-:Y:S01]  /*06c0*/  IMAD R2, R44, 0xc, RZ ;  /* 0x0000000c2c027824 */ /* 0x000fe200078e02ff */
[----:B0-----:R-:W-:Y:S01]  /*06d0*/  LEA R3, R74, R3, 0x18 ;  /* 0x000000034a037211 */ /* 0x001fe200078ec0ff */
[----:B------:R-:W-:Y:S01]  /*06e0*/  IMAD R45, R45, 0xf, RZ ;  /* 0x0000000f2d2d7824 */ /* 0x000fe200078e02ff */
[----:B------:R-:W-:Y:S01]  /*06f0*/  SHF.R.U32.HI R44, RZ, 0xb, R47 ;  /* 0x0000000bff2c7819 */ /* 0x000fe2000001162f */
[----:B------:R-:W-:Y:S01]  /*0700*/  IMAD.MOV R2, RZ, RZ, -R2 ;  /* 0x000000ffff027224 */ /* 0x000fe200078e0a02 */
[----:B------:R-:W-:Y:S01]  /*0710*/  ISETP.GT.U32.AND P2, PT, R77, 0xb3, PT ;  /* 0x000000b34d00780c */ /* 0x000fe20003f44070 */
[----:B------:R-:W-:Y:S01]  /*0720*/  IMAD.MOV R45, RZ, RZ, -R45 ;  /* 0x000000ffff2d7224 */ /* 0x000fe200078e0a2d */
[----:B------:R-:W-:Y:S01]  /*0730*/  LOP3.LUT R44, R44, 0xffff, RZ, 0xc0, !PT ;  /* 0x0000ffff2c2c7812 */ /* 0x000fe200078ec0ff */
[----:B------:R-:W-:Y:S01]  /*0740*/  IMAD R3, R76, 0x6978, R3 ;  /* 0x000069784c037824 */ /* 0x000fe200078e0203 */
[----:B------:R-:W-:-:S02]  /*0750*/  PRMT R2, R2, 0x7710, RZ ;  /* 0x0000771002027816 */ /* 0x000fc400000000ff */
[----:B------:R-:W-:Y:S01]  /*0760*/  PRMT R45, R45, 0x7710, RZ ;  /* 0x000077102d2d7816 */ /* 0x000fe200000000ff */
[----:B------:R-:W-:Y:S02]  /*0770*/  IMAD R47, R44, 0x78, R3 ;  /* 0x000000782c2f7824 */ /* 0x000fe400078e0203 */
[--C-:B------:R-:W-:Y:S02]  /*0780*/  IMAD.IADD R2, R2, 0x1, R77.reuse ;  /* 0x0000000102027824 */ /* 0x100fe400078e024d */
[----:B------:R-:W-:Y:S02]  /*0790*/  IMAD.IADD R45, R45, 0x1, R77 ;  /* 0x000000012d2d7824 */ /* 0x000fe400078e024d */
[----:B------:R-:W-:Y:S01]  /*07a0*/  IMAD R44, R44, 0x690, R47 ;  /* 0x000006902c2c7824 */ /* 0x000fe200078e022f */
[----:B------:R-:W-:Y:S01]  /*07b0*/  LOP3.LUT R74, R2, 0xffff, RZ, 0xc0, !PT ;  /* 0x0000ffff024a7812 */ /* 0x000fe200078ec0ff */
[----:B------:R-:W-:Y:S01]  /*07c0*/  IMAD R216, R46, 0x708, R3 ;  /* 0x000007082ed87824 */ /* 0x000fe200078e0203 */
[----:B------:R-:W-:Y:S01]  /*07d0*/  LOP3.LUT R75, R45, 0xffff, RZ, 0xc0, !PT ;  /* 0x0000ffff2d4b7812 */ /* 0x000fe200078ec0ff */
[----:B------:R-:W-:-:S02]  /*07e0*/  @!P0 IMAD R45, R0, 0x6c0, R77 ;  /* 0x000006c0002d8824 */ /* 0x000fc400078e024d */
[C---:B------:R-:W-:Y:S02]  /*07f0*/  IMAD R2, R74.reuse, 0x8, R47 ;  /* 0x000000084a027824 */ /* 0x040fe400078e022f */
[----:B------:R-:W-:Y:S02]  /*0800*/  IMAD R3, R74, 0x8, R44 ;  /* 0x000000084a037824 */ /* 0x000fe400078e022c */
[----:B------:R-:W-:Y:S02]  /*0810*/  IMAD R216, R75, 0x78, R216 ;  /* 0x000000784bd87824 */ /* 0x000fe400078e02d8 */
[----:B-1----:R-:W-:Y:S01]  /*0820*/  @!P0 IMAD.WIDE R154, R45, 0x8, R154 ;  /* 0x000000082d9a8825 */ /* 0x002fe200078e029a */
[----:B--2---:R-:W-:Y:S06]  /*0830*/  @P1 BRA `(.L_x_10) ;  /* 0x0000001800101947 */ /* 0x004fec0003800000 */
[----:B------:R-:W0:Y:S01]  /*0840*/  LDC.64 R96, c[0x0][0x390] ;  /* 0x0000e400ff607b82 */ /* 0x000e220000000a00 */
[----:B------:R-:W2:Y:S04]  /*0850*/  @!P0 LDG.E.64.CONSTANT R74, desc[UR4][R154.64] ;  /* 0x000000049a4a8981 */ /* 0x000ea8000c1e9b00 */
[----:B------:R-:W3:Y:S04]  /*0860*/  @!P0 LDG.E.64.CONSTANT R76, desc[UR4][R154.64+0x480] ;  /* 0x000480049a4c8981 */ /* 0x000ee8000c1e9b00 */
[----:B------:R-:W4:Y:S04]  /*0870*/  @!P0 LDG.E.64.CONSTANT R78, desc[UR4][R154.64+0x900] ;  /* 0x000900049a4e8981 */ /* 0x000f28000c1e9b00 */
[----:B------:R-:W4:Y:S04]  /*0880*/  @!P0 LDG.E.64.CONSTANT R80, desc[UR4][R154.64+0xd80] ;  /* 0x000d80049a508981 */ /* 0x000f28000c1e9b00 */
[----:B------:R-:W4:Y:S04]  /*0890*/  @!P0 LDG.E.64.CONSTANT R82, desc[UR4][R154.64+0x1200] ;  /* 0x001200049a528981 */ /* 0x000f28000c1e9b00 */
[----:B------:R-:W4:Y:S04]  /*08a0*/  @!P0 LDG.E.64.CONSTANT R84, desc[UR4][R154.64+0x1680] ;  /* 0x001680049a548981 */ /* 0x000f28000c1e9b00 */
[----:B0-----:R-:W2:Y:S04]  /*08b0*/  LDG.E.64.CONSTANT R46, desc[UR4][R96.64] ;  /* 0x00000004602e7981 */ /* 0x001ea8000c1e9b00 */
[----:B------:R-:W3:Y:S04]  /*08c0*/  LDG.E.64.CONSTANT R136, desc[UR4][R96.64+0x8] ;  /* 0x0000080460887981 */ /* 0x000ee8000c1e9b00 */
[----:B------:R-:W4:Y:S04]  /*08d0*/  LDG.E.64.CONSTANT R44, desc[UR4][R96.64+0x10] ;  /* 0x00001004602c7981 */ /* 0x000f28000c1e9b00 */
        /* <DEDUP_REMOVED lines=11> */
[----:B------:R-:W4:Y:S04]  /*0990*/  @!P0 LDG.E.64.CONSTANT R86, desc[UR4][R154.64+0x1b00] ;  /* 0x001b00049a568981 */ /* 0x000f28000c1e9b00 */
[----:B------:R-:W4:Y:S04]  /*09a0*/  LDG.E.64.CONSTANT R122, desc[UR4][R96.64+0x30] ;  /* 0x00003004607a7981 */ /* 0x000f28000c1e9b00 */
[----:B------:R-:W4:Y:S04]  /*09b0*/  LDG.E.64.CONSTANT R126, desc[UR4][R96.64+0xe0] ;  /* 0x0000e004607e7981 */ /* 0x000f28000c1e9b00 */
[----:B------:R-:W4:Y:S04]  /*09c0*/  LDG.E.64.CONSTANT R118, desc[UR4][R96.64+0x80] ;  /* 0x0000800460767981 */ /* 0x000f28000c1e9b00 */
[----:B------:R-:W4:Y:S04]  /*09d0*/  @!P0 LDG.E.64.CONSTANT R88, desc[UR4][R154.64+0x1f80] ;  /* 0x001f80049a588981 */ /* 0x000f28000c1e9b00 */
        /* <DEDUP_REMOVED lines=14> */
[----:B------:R-:W4:Y:S04]  /*0ac0*/  @!P0 LDG.E.64.CONSTANT R94, desc[UR4][R154.64+0x2d00] ;  /* 0x002d00049a5e8981 */ /* 0x000f28000c1e9b00 */
[----:B------:R-:W4:Y:S01]  /*0ad0*/  @!P0 LDG.E.64.CONSTANT R154, desc[UR4][R154.64+0x3180] ;  /* 0x003180049a9a8981 */ /* 0x000f22000c1e9b00 */
[----:B--2---:R-:W-:-:S08]  /*0ae0*/  DFMA R46, R74, R46, RZ ;  /* 0x0000002e4a2e722b */ /* 0x004fd000000000ff */
[----:B---3--:R-:W-:Y:S01]  /*0af0*/  DFMA R46, R76, R136, R46 ;  /* 0x000000884c2e722b */ /* 0x008fe2000000002e */
[----:B------:R-:W2:Y:S01]  /*0b00*/  LDG.E.64.CONSTANT R136, desc[UR4][R96.64+0x40] ;  /* 0x0000400460887981 */ /* 0x000ea2000c1e9b00 */
[----:B----4-:R-:W-:-:S06]  /*0b10*/  DFMA R98, R74, R98, RZ ;  /* 0x000000624a62722b */ /* 0x010fcc00000000ff */
[----:B------:R-:W-:Y:S02]  /*0b20*/  DFMA R44, R78, R44, R46 ;  /* 0x0000002c4e2c722b */ /* 0x000fe4000000002e */
[----:B------:R-:W3:Y:S01]  /*0b30*/  LDG.E.64.CONSTANT R46, desc[UR4][R96.64+0x190] ;  /* 0x00019004602e7981 */ /* 0x000ee2000c1e9b00 */
[----:B------:R-:W-:-:S03]  /*0b40*/  DFMA R98, R76, R102, R98 ;  /* 0x000000664c62722b */ /* 0x000fc60000000062 */
[----:B------:R-:W4:Y:S02]  /*0b50*/  LDG.E.64.CONSTANT R102, desc[UR4][R96.64+0x140] ;  /* 0x0001400460667981 */ /* 0x000f24000c1e9b00 */
[----:B------:R-:W-:Y:S02]  /*0b60*/  DFMA R44, R80, R100, R44 ;  /* 0x00000064502c722b */ /* 0x000fe4000000002c */
[----:B------:R-:W4:Y:S01]  /*0b70*/  LDG.E.64.CONSTANT R100, desc[UR4][R96.64+0xf8] ;  /* 0x0000f80460647981 */ /* 0x000f22000c1e9b00 */
[----:B------:R-:W-:-:S03]  /*0b80*/  DFMA R104, R78, R104, R98 ;  /* 0x000000684e68722b */ /* 0x000fc60000000062 */
[----:B------:R-:W4:Y:S01]  /*0b90*/  LDG.E.64.CONSTANT R98, desc[UR4][R96.64+0x198] ;  /* 0x0001980460627981 */ /* 0x000f22000c1e9b00 */
[----:B------:R-:W-:-:S08]  /*0ba0*/  DFMA R106, R74, R106, RZ ;  /* 0x0000006a4a6a722b */ /* 0x000fd000000000ff */
[----:B------:R-:W-:Y:S02]  /*0bb0*/  DFMA R106, R76, R108, R106 ;  /* 0x0000006c4c6a722b */ /* 0x000fe4000000006a */
[----:B------:R-:W-:Y:S01]  /*0bc0*/  DFMA R44, R82, R110, R44 ;  /* 0x0000006e522c722b */ /* 0x000fe2000000002c */
[----:B------:R-:W4:Y:S04]  /*0bd0*/  LDG.E.64.CONSTANT R108, desc[UR4][R96.64+0x148] ;  /* 0x00014804606c7981 */ /* 0x000f28000c1e9b00 */
[----:B------:R-:W4:Y:S01]  /*0be0*/  LDG.E.64.CONSTANT R110, desc[UR4][R96.64+0x100] ;  /* 0x00010004606e7981 */ /* 0x000f22000c1e9b00 */
[----:B------:R-:W-:Y:S02]  /*0bf0*/  DFMA R106, R78, R114, R106 ;  /* 0x000000724e6a722b */ /* 0x000fe4000000006a */
[----:B------:R-:W-:Y:S01]  /*0c00*/  DFMA R44, R84, R116, R44 ;  /* 0x00000074542c722b */ /* 0x000fe2000000002c */
[----:B------:R-:W4:Y:S01]  /*0c10*/  LDG.E.64.CONSTANT R114, desc[UR4][R96.64+0x150] ;  /* 0x0001500460727981 */ /* 0x000f22000c1e9b00 */
[----:B------:R-:W-:-:S03]  /*0c20*/  DFMA R104, R80, R112, R104 ;  /* 0x000000705068722b */ /* 0x000fc60000000068 */
        /* <DEDUP_REMOVED lines=8> */
[----:B------:R-:W4:Y:S04]  /*0cb0*/  LDG.E.64.CONSTANT R118, desc[UR4][R96.64+0xa8] ;  /* 0x0000a80460767981 */ /* 0x000f28000c1e9b00 */
[----:B------:R-:W4:Y:S01]  /*0cc0*/  LDG.E.64.CONSTANT R116, desc[UR4][R96.64+0x108] ;  /* 0x0001080460747981 */ /* 0x000f22000c1e9b00 */
[----:B------:R-:W-:-:S03]  /*0cd0*/  DFMA R44, R88, R128, R44 ;  /* 0x00000080582c722b */ /* 0x000fc6000000002c */
[----:B------:R-:W4:Y:S01]  /*0ce0*/  LDG.E.64.CONSTANT R128, desc[UR4][R96.64+0x110] ;  /* 0x0001100460807981 */ /* 0x000f22000c1e9b00 */
[----:B------:R-:W-:-:S03]  /*0cf0*/  DFMA R106, R84, R134, R106 ;  /* 0x00000086546a722b */ /* 0x000fc6000000006a */
[----:B------:R-:W4:Y:S01]  /*0d00*/  LDG.E.64.CONSTANT R134, desc[UR4][R96.64+0x1b8] ;  /* 0x0001b80460867981 */ /* 0x000f22000c1e9b00 */
[----:B------:R-:W-:-:S03]  /*0d10*/  DFMA R104, R84, R124, R104 ;  /* 0x0000007c5468722b */ /* 0x000fc60000000068 */
[----:B------:R-:W4:Y:S01]  /*0d20*/  LDG.E.64.CONSTANT R124, desc[UR4][R96.64+0x58] ;  /* 0x00005804607c7981 */ /* 0x000f22000c1e9b00 */
[----:B------:R-:W-:Y:S02]  /*0d30*/  DFMA R132, R74, R132, RZ ;  /* 0x000000844a84722b */ /* 0x000fe400000000ff */
[C---:B------:R-:W-:Y:S01]  /*0d40*/  DFMA R142, R86.reuse, R142, R106 ;  /* 0x0000008e568e722b */ /* 0x040fe2000000006a */
[----:B------:R-:W4:Y:S01]  /*0d50*/  LDG.E.64.CONSTANT R106, desc[UR4][R96.64+0x1a0] ;  /* 0x0001a004606a7981 */ /* 0x000f22000c1e9b00 */
[----:B------:R-:W-:-:S03]  /*0d60*/  DFMA R104, R86, R130, R104 ;  /* 0x000000825668722b */ /* 0x000fc60000000068 */
[----:B------:R-:W4:Y:S01]  /*0d70*/  LDG.E.64.CONSTANT R130, desc[UR4][R96.64+0x158] ;  /* 0x0001580460827981 */ /* 0x000f22000c1e9b00 */
[----:B------:R-:W-:-:S03]  /*0d80*/  DFMA R132, R76, R140, R132 ;  /* 0x0000008c4c84722b */ /* 0x000fc60000000084 */
[----:B------:R-:W4:Y:S05]  /*0d90*/  LDG.E.64.CONSTANT R140, desc[UR4][R96.64+0x1e8] ;  /* 0x0001e804608c7981 */ /* 0x000f2a000c1e9b00 */
[----:B------:R-:W-:Y:S02]  /*0da0*/  DFMA R132, R78, R144, R132 ;  /* 0x000000904e84722b */ /* 0x000fe40000000084 */
[----:B------:R-:W-:Y:S01]  /*0db0*/  DFMA R138, R88, R138, R104 ;  /* 0x0000008a588a722b */ /* 0x000fe20000000068 */
[----:B------:R-:W4:Y:S04]  /*0dc0*/  LDG.E.64.CONSTANT R144, desc[UR4][R96.64+0x160] ;  /* 0x0001600460907981 */ /* 0x000f28000c1e9b00 */
[----:B------:R-:W4:Y:S01]  /*0dd0*/  LDG.E.64.CONSTANT R104, desc[UR4][R96.64+0x48] ;  /* 0x0000480460687981 */ /* 0x000f22000c1e9b00 */
[----:B------:R-:W-:-:S03]  /*0de0*/  DFMA R148, R80, R148, R132 ;  /* 0x000000945094722b */ /* 0x000fc60000000084 */
[----:B------:R-:W4:Y:S01]  /*0df0*/  LDG.E.64.CONSTANT R132, desc[UR4][R96.64+0x1e0] ;  /* 0x0001e00460847981 */ /* 0x000f22000c1e9b00 */
[----:B------:R-:W-:-:S08]  /*0e00*/  DFMA R146, R74, R146, RZ ;  /* 0x000000924a92722b */ /* 0x000fd000000000ff */
[----:B------:R-:W-:Y:S02]  /*0e10*/  DFMA R156, R76, R150, R146 ;  /* 0x000000964c9c722b */ /* 0x000fe40000000092 */
[----:B------:R-:W4:Y:S04]  /*0e20*/  LDG.E.64.CONSTANT R146, desc[UR4][R96.64+0x1c0] ;  /* 0x0001c00460927981 */ /* 0x000f28000c1e9b00 */
[----:B------:R-:W4:Y:S01]  /*0e30*/  LDG.E.64.CONSTANT R150, desc[UR4][R96.64+0x1f0] ;  /* 0x0001f00460967981 */ /* 0x000f22000c1e9b00 */
[----:B--2---:R-:W-:-:S03]  /*0e40*/  DFMA R136, R90, R136, R44 ;  /* 0x000000885a88722b */ /* 0x004fc6000000002c */
[----:B------:R-:W2:Y:S01]  /*0e50*/  LDG.E.64.CONSTANT R44, desc[UR4][R96.64+0xa0] ;  /* 0x0000a004602c7981 */ /* 0x000ea2000c1e9b00 */
[----:B---3--:R-:W-:-:S03]  /*0e60*/  DFMA R46, R78, R46, R156 ;  /* 0x0000002e4e2e722b */ /* 0x008fc6000000009c */
[----:B------:R-:W3:Y:S01]  /*0e70*/  LDG.E.64.CONSTANT R156, desc[UR4][R96.64+0x168] ;  /* 0x00016804609c7981 */ /* 0x000ee2000c1e9b00 */
[----:B----4-:R-:W-:-:S03]  /*0e80*/  DFMA R102, R82, R102, R148 ;  /* 0x000000665266722b */ /* 0x010fc60000000094 */
        /* <DEDUP_REMOVED lines=8> */
[----:B------:R-:W4:Y:S05]  /*0f10*/  LDG.E.64.CONSTANT R108, desc[UR4][R96.64+0x170] ;  /* 0x00017004606c7981 */ /* 0x000f2a000c1e9b00 */
[----:B------:R-:W-:Y:S01]  /*0f20*/  DFMA R102, R86, R114, R102 ;  /* 0x000000725666722b */ /* 0x000fe20000000066 */
[----:B------:R-:W4:Y:S01]  /*0f30*/  LDG.E.64.CONSTANT R114, desc[UR4][R96.64+0x210] ;  /* 0x0002100460727981 */ /* 0x000f22000c1e9b00 */
[----:B------:R-:W-:-:S03]  /*0f40*/  DFMA R46, R82, R106, R46 ;  /* 0x0000006a522e722b */ /* 0x000fc6000000002e */
[----:B------:R-:W4:Y:S05]  /*0f50*/  LDG.E.64.CONSTANT R106, desc[UR4][R96.64+0x1d0] ;  /* 0x0001d004606a7981 */ /* 0x000f2a000c1e9b00 */
[----:B------:R-:W-:Y:S01]  /*0f60*/  DFMA R46, R84, R112, R46 ;  /* 0x00000070542e722b */ /* 0x000fe2000000002e */
[----:B------:R-:W4:Y:S07]  /*0f70*/  LDG.E.64.CONSTANT R112, desc[UR4][R96.64+0x2a0] ;  /* 0x0002a00460707981 */ /* 0x000f2e000c1e9b00 */
[----:B------:R-:W-:-:S02]  /*0f80*/  DFMA R122, R86, R122, R46 ;  /* 0x0000007a567a722b */ /* 0x000fc4000000002e */
[----:B------:R-:W4:Y:S01]  /*0f90*/  LDG.E.64.CONSTANT R46, desc[UR4][R96.64+0x248] ;  /* 0x00024804602e7981 */ /* 0x000f22000c1e9b00 */
[----:B------:R-:W-:Y:S02]  /*0fa0*/  DFMA R104, R92, R104, R136 ;  /* 0x000000685c68722b */ /* 0x000fe40000000088 */
[----:B------:R-:W-:Y:S01]  /*0fb0*/  DFMA R132, R74, R132, RZ ;  /* 0x000000844a84722b */ /* 0x000fe200000000ff */
[----:B------:R-:W4:Y:S05]  /*0fc0*/  LDG.E.64.CONSTANT R136, desc[UR4][R96.64+0x220] ;  /* 0x0002200460887981 */ /* 0x000f2a000c1e9b00 */
[----:B------:R-:W-:Y:S02]  /*0fd0*/  DFMA R104, R94, R120, R104 ;  /* 0x000000785e68722b */ /* 0x000fe40000000068 */
[----:B------:R-:W-:Y:S01]  /*0fe0*/  DFMA R122, R88, R134, R122 ;  /* 0x00000086587a722b */ /* 0x000fe2000000007a */
[----:B------:R-:W4:Y:S01]  /*0ff0*/  LDG.E.64.CONSTANT R120, desc[UR4][R96.64+0x258] ;  /* 0x0002580460787981 */ /* 0x000f22000c1e9b00 */
[----:B------:R-:W-:-:S02]  /*1000*/  DFMA R132, R76, R140, R132 ;  /* 0x0000008c4c84722b */ /* 0x000fc40000000084 */
[----:B------:R-:W-:Y:S01]  /*1010*/  DFMA R100, R92, R116, R100 ;  /* 0x000000745c64722b */ /* 0x000fe20000000064 */
[----:B------:R-:W4:Y:S01]  /*1020*/  LDG.E.64.CONSTANT R134, desc[UR4][R96.64+0x2b0] ;  /* 0x0002b00460867981 */ /* 0x000f22000c1e9b00 */
[----:B------:R-:W-:-:S03]  /*1030*/  DFMA R124, R154, R124, R104 ;  /* 0x0000007c9a7c722b */ /* 0x000fc60000000068 */
[----:B------:R-:W4:Y:S01]  /*1040*/  LDG.E.64.CONSTANT R104, desc[UR4][R96.64+0x208] ;  /* 0x0002080460687981 */ /* 0x000f22000c1e9b00 */
[----:B------:R-:W-:Y:S02]  /*1050*/  DFMA R146, R90, R146, R122 ;  /* 0x000000925a92722b */ /* 0x000fe4000000007a */
[----:B------:R-:W-:Y:S01]  /*1060*/  DFMA R150, R78, R150, R132 ;  /* 0x000000964e96722b */ /* 0x000fe20000000084 */
[----:B------:R-:W4:Y:S04]  /*1070*/  LDG.E.64.CONSTANT R122, desc[UR4][R96.64+0x2a8] ;  /* 0x0002a804607a7981 */ /* 0x000f28000c1e9b00 */
[----:B------:R-:W4:Y:S04]  /*1080*/  LDG.E.64.CONSTANT R132, desc[UR4][R96.64+0x260] ;  /* 0x0002600460847981 */ /* 0x000f28000c1e9b00 */
        /* <DEDUP_REMOVED lines=8> */
[----:B--2---:R-:W-:-:S03]  /*1110*/  DFMA R44, R90, R44, R138 ;  /* 0x0000002c5a2c722b */ /* 0x004fc6000000008a */
[----:B------:R-:W2:Y:S05]  /*1120*/  LDG.E.64.CONSTANT R138, desc[UR4][R96.64+0x268] ;  /* 0x00026804608a7981 */ /* 0x000eaa000c1e9b00 */
[----:B------:R-:W-:Y:S02]  /*1130*/  DFMA R118, R92, R118, R44 ;  /* 0x000000765c76722b */ /* 0x000fe4000000002c */
[----:B------:R-:W2:Y:S06]  /*1140*/  LDG.E.64.CONSTANT R44, desc[UR4][R96.64+0x240] ;  /* 0x00024004602c7981 */ /* 0x000eac000c1e9b00 */
[----:B------:R-:W-:-:S02]  /*1150*/  DFMA R126, R94, R126, R118 ;  /* 0x0000007e5e7e722b */ /* 0x000fc40000000076 */
[----:B------:R-:W2:Y:S01]  /*1160*/  LDG.E.64.CONSTANT R118, desc[UR4][R96.64+0x178] ;  /* 0x0001780460767981 */ /* 0x000ea2000c1e9b00 */
[----:B---3--:R-:W-:Y:S02]  /*1170*/  DFMA R144, R92, R156, R144 ;  /* 0x0000009c5c90722b */ /* 0x008fe40000000090 */
[----:B----4-:R-:W-:Y:S01]  /*1180*/  DFMA R142, R80, R142, R150 ;  /* 0x0000008e508e722b */ /* 0x010fe20000000096 */
[----:B------:R-:W3:Y:S01]  /*1190*/  LDG.E.64.CONSTANT R156, desc[UR4][R96.64+0x2c0] ;  /* 0x0002c004609c7981 */ /* 0x000ee2000c1e9b00 */
[----:B------:R-:W-:-:S03]  /*11a0*/  DFMA R146, R92, R148, R146 ;  /* 0x000000945c92722b */ /* 0x000fc60000000092 */
[----:B------:R-:W4:Y:S04]  /*11b0*/  LDG.E.64.CONSTANT R150, desc[UR4][R96.64+0x300] ;  /* 0x0003000460967981 */ /* 0x000f28000c1e9b00 */
[----:B------:R-:W4:Y:S01]  /*11c0*/  LDG.E.64.CONSTANT R148, desc[UR4][R96.64+0x270] ;  /* 0x0002700460947981 */ /* 0x000f22000c1e9b00 */
[----:B------:R-:W-:-:S03]  /*11d0*/  DFMA R98, R82, R98, R142 ;  /* 0x000000625262722b */ /* 0x000fc6000000008e */
[----:B------:R-:W4:Y:S01]  /*11e0*/  LDG.E.64.CONSTANT R142, desc[UR4][R96.64+0x308] ;  /* 0x00030804608e7981 */ /* 0x000f22000c1e9b00 */
[----:B------:R-:W-:-:S03]  /*11f0*/  DFMA R108, R94, R108, R144 ;  /* 0x0000006c5e6c722b */ /* 0x000fc60000000090 */
[----:B------:R-:W4:Y:S01]  /*1200*/  LDG.E.64.CONSTANT R144, desc[UR4][R96.64+0x380] ;  /* 0x0003800460907981 */ /* 0x000f22000c1e9b00 */
[----:B------:R-:W-:Y:S02]  /*1210*/  DFMA R106, R94, R106, R146 ;  /* 0x0000006a5e6a722b */ /* 0x000fe40000000092 */
[----:B------:R-:W-:Y:S02]  /*1220*/  DFMA R112, R74, R112, RZ ;  /* 0x000000704a70722b */ /* 0x000fe400000000ff */
[----:B------:R-:W-:Y:S01]  /*1230*/  DFMA R98, R84, R104, R98 ;  /* 0x000000685462722b */ /* 0x000fe20000000062 */
[----:B------:R-:W4:Y:S05]  /*1240*/  LDG.E.64.CONSTANT R104, desc[UR4][R96.64+0x310] ;  /* 0x0003100460687981 */ /* 0x000f2a000c1e9b00 */
[----:B------:R-:W-:Y:S01]  /*1250*/  DFMA R112, R76, R122, R112 ;  /* 0x0000007a4c70722b */ /* 0x000fe20000000070 */
[----:B------:R-:W4:Y:S01]  /*1260*/  LDG.E.64.CONSTANT R122, desc[UR4][R96.64+0x230] ;  /* 0x00023004607a7981 */ /* 0x000f22000c1e9b00 */
[----:B------:R-:W-:-:S03]  /*1270*/  DFMA R114, R86, R114, R98 ;  /* 0x000000725672722b */ /* 0x000fc60000000062 */
[----:B------:R-:W4:Y:S01]  /*1280*/  LDG.E.64.CONSTANT R98, desc[UR4][R96.64+0x278] ;  /* 0x0002780460627981 */ /* 0x000f22000c1e9b00 */
[----:B------:R-:W-:-:S03]  /*1290*/  DFMA R116, R154, R116, R106 ;  /* 0x000000749a74722b */ /* 0x000fc6000000006a */
[----:B------:R-:W4:Y:S01]  /*12a0*/  LDG.E.64.CONSTANT R106, desc[UR4][R96.64+0x2d0] ;  /* 0x0002d004606a7981 */ /* 0x000f22000c1e9b00 */
[----:B------:R-:W-:Y:S02]  /*12b0*/  DFMA R134, R78, R134, R112 ;  /* 0x000000864e86722b */ /* 0x000fe40000000070 */
[C---:B------:R-:W-:Y:S01]  /*12c0*/  DFMA R102, R154.reuse, R102, R128 ;  /* 0x000000669a66722b */ /* 0x040fe20000000080 */
[----:B------:R-:W4:Y:S04]  /*12d0*/  LDG.E.64.CONSTANT R112, desc[UR4][R96.64+0x228] ;  /* 0x0002280460707981 */ /* 0x000f28000c1e9b00 */
[----:B------:R-:W4:Y:S01]  /*12e0*/  LDG.E.64.CONSTANT R128, desc[UR4][R96.64+0x370] ;  /* 0x0003700460807981 */ /* 0x000f22000c1e9b00 */
[----:B------:R-:W-:Y:S02]  /*12f0*/  DFMA R100, R154, R100, R126 ;  /* 0x000000649a64722b */ /* 0x000fe4000000007e */
[----:B------:R-:W-:Y:S01]  /*1300*/  DFMA R114, R88, R130, R114 ;  /* 0x000000825872722b */ /* 0x000fe20000000072 */
[----:B------:R-:W4:Y:S01]  /*1310*/  LDG.E.64.CONSTANT R126, desc[UR4][R96.64+0x288] ;  /* 0x00028804607e7981 */ /* 0x000f22000c1e9b00 */
[----:B------:R-:W-:-:S03]  /*1320*/  DFMA R146, R80, R140, R134 ;  /* 0x0000008c5092722b */ /* 0x000fc60000000086 */
[----:B------:R-:W4:Y:S03]  /*1330*/  LDG.E.64.CONSTANT R134, desc[UR4][R96.64+0x378] ;  /* 0x0003780460867981 */ /* 0x000f26000c1e9b00 */
[----:B------:R-:W-:Y:S01]  /*1340*/  DFMA R136, R90, R136, R114 ;  /* 0x000000885a88722b */ /* 0x000fe20000000072 */
[----:B------:R-:W4:Y:S04]  /*1350*/  LDG.E.64.CONSTANT R130, desc[UR4][R96.64+0x320] ;  /* 0x0003200460827981 */ /* 0x000f28000c1e9b00 */
[----:B------:R-:W4:Y:S04]  /*1360*/  LDG.E.64.CONSTANT R114, desc[UR4][R96.64+0x318] ;  /* 0x0003180460727981 */ /* 0x000f28000c1e9b00 */
[----:B------:R-:W4:Y:S01]  /*1370*/  LDG.E.64.CONSTANT R140, desc[UR4][R96.64+0x328] ;  /* 0x00032804608c7981 */ /* 0x000f22000c1e9b00 */
[----:B--2---:R-:W-:-:S08]  /*1380*/  DFMA R44, R74, R44, RZ ;  /* 0x0000002c4a2c722b */ /* 0x004fd000000000ff */
[----:B------:R-:W-:Y:S01]  /*1390*/  DFMA R44, R76, R46, R44 ;  /* 0x0000002e4c2c722b */ /* 0x000fe2000000002c */
[----:B------:R-:W2:Y:S07]  /*13a0*/  LDG.E.64.CONSTANT R46, desc[UR4][R96.64+0x360] ;  /* 0x00036004602e7981 */ /* 0x000eae000c1e9b00 */
[----:B------:R-:W-:Y:S02]  /*13b0*/  DFMA R44, R78, R110, R44 ;  /* 0x0000006e4e2c722b */ /* 0x000fe4000000002c */
[----:B------:R-:W-:Y:S01]  /*13c0*/  DFMA R118, R154, R118, R108 ;  /* 0x000000769a76722b */ /* 0x000fe2000000006c */
[----:B------:R-:W2:Y:S04]  /*13d0*/  LDG.E.64.CONSTANT R110, desc[UR4][R96.64+0x280] ;  /* 0x00028004606e7981 */ /* 0x000ea8000c1e9b00 */
[----:B------:R-:W2:Y:S01]  /*13e0*/  LDG.E.64.CONSTANT R108, desc[UR4][R96.64+0x368] ;  /* 0x00036804606c7981 */ /* 0x000ea2000c1e9b00 */
[----:B------:R-:W-:-:S03]  /*13f0*/  DFMA R120, R80, R120, R44 ;  /* 0x000000785078722b */ /* 0x000fc6000000002c */
[----:B------:R-:W2:Y:S05]  /*1400*/  LDG.E.64.CONSTANT R44, desc[UR4][R96.64+0x2c8] ;  /* 0x0002c804602c7981 */ /* 0x000eaa000c1e9b00 */
[----:B------:R-:W-:Y:S01]  /*1410*/  DFMA R120, R82, R132, R120 ;  /* 0x000000845278722b */ /* 0x000fe20000000078 */
[----:B------:R-:W2:Y:S07]  /*1420*/  LDG.E.64.CONSTANT R132, desc[UR4][R96.64+0x2e0] ;  /* 0x0002e00460847981 */ /* 0x000eae000c1e9b00 */
[----:B------:R-:W-:-:S02]  /*1430*/  DFMA R138, R84, R138, R120 ;  /* 0x0000008a548a722b */ /* 0x000fc40000000078 */
[----:B------:R-:W2:Y:S01]  /*1440*/  LDG.E.64.CONSTANT R120, desc[UR4][R96.64+0x2d8] ;  /* 0x0002d80460787981 */ /* 0x000ea2000c1e9b00 */
[----:B---3--:R-:W-:Y:S02]  /*1450*/  DFMA R146, R82, R156, R146 ;  /* 0x0000009c5292722b */ /* 0x008fe40000000092 */
[----:B----4-:R-:W-:Y:S01]  /*1460*/  DFMA R150, R74, R150, RZ ;  /* 0x000000964a96722b */ /* 0x010fe200000000ff */
[----:B------:R-:W3:Y:S02]  /*1470*/  LDG.E.64.CONSTANT R156, desc[UR4][R96.64+0x388] ;  /* 0x00038804609c7981 */ /* 0x000ee4000c1e9b00 */
[----:B------:R-:W-:Y:S02]  /*1480*/  DFMA R138, R86, R148, R138 ;  /* 0x00000094568a722b */ /* 0x000fe4000000008a */
[----:B------:R-:W4:Y:S03]  /*1490*/  LDG.E.64.CONSTANT R148, desc[UR4][R96.64+0x3c0] ;  /* 0x0003c00460947981 */ /* 0x000f26000c1e9b00 */
[----:B------:R-:W-:-:S02]  /*14a0*/  DFMA R142, R76, R142, R150 ;  /* 0x0000008e4c8e722b */ /* 0x000fc40000000096 */
[----:B------:R-:W3:Y:S01]  /*14b0*/  LDG.E.64.CONSTANT R150, desc[UR4][R96.64+0x3c8] ;  /* 0x0003c80460967981 */ /* 0x000ee2000c1e9b00 */
[----:B------:R-:W-:Y:S02]  /*14c0*/  DFMA R98, R88, R98, R138 ;  /* 0x000000625862722b */ /* 0x000fe4000000008a */
[----:B------:R-:W-:Y:S01]  /*14d0*/  DFMA R112, R92, R112, R136 ;  /* 0x000000705c70722b */ /* 0x000fe20000000088 */
[----:B------:R-:W3:Y:S02]  /*14e0*/  LDG.E.64.CONSTANT R138, desc[UR4][R96.64+0x3a0] ;  /* 0x0003a004608a7981 */ /* 0x000ee4000c1e9b00 */
[----:B------:R-:W-:Y:S02]  /*14f0*/  DFMA R104, R78, R104, R142 ;  /* 0x000000684e68722b */ /* 0x000fe4000000008e */
[----:B------:R-:W3:Y:S03]  /*1500*/  LDG.E.64.CONSTANT R136, desc[UR4][R96.64+0x3e0] ;  /* 0x0003e00460887981 */ /* 0x000ee6000c1e9b00 */
[----:B------:R-:W-:Y:S01]  /*1510*/  DFMA R122, R94, R122, R112 ;  /* 0x0000007a5e7a722b */ /* 0x000fe20000000070 */
[----:B------:R-:W3:Y:S04]  /*1520*/  LDG.E.64.CONSTANT R142, desc[UR4][R96.64+0x340] ;  /* 0x00034004608e7981 */ /* 0x000ee8000c1e9b00 */
[----:B------:R-:W3:Y:S01]  /*1530*/  LDG.E.64.CONSTANT R112, desc[UR4][R96.64+0x398] ;  /* 0x0003980460707981 */ /* 0x000ee2000c1e9b00 */
[----:B------:R-:W-:-:S03]  /*1540*/  DFMA R104, R80, R114, R104 ;  /* 0x000000725068722b */ /* 0x000fc60000000068 */
[----:B------:R-:W3:Y:S05]  /*1550*/  LDG.E.64.CONSTANT R114, desc[UR4][R96.64+0x338] ;  /* 0x0003380460727981 */ /* 0x000eea000c1e9b00 */
[----:B------:R-:W-:Y:S02]  /*1560*/  DFMA R130, R82, R130, R104 ;  /* 0x000000825282722b */ /* 0x000fe40000000068 */
[----:B------:R-:W3:Y:S06]  /*1570*/  LDG.E.64.CONSTANT R104, desc[UR4][R96.64+0x290] ;  /* 0x0002900460687981 */ /* 0x000eec000c1e9b00 */
[----:B------:R-:W-:-:S02]  /*1580*/  DFMA R140, R84, R140, R130 ;  /* 0x0000008c548c722b */ /* 0x000fc40000000082 */
[----:B------:R-:W3:Y:S01]  /*1590*/  LDG.E.64.CONSTANT R130, desc[UR4][R96.64+0x3a8] ;  /* 0x0003a80460827981 */ /* 0x000ee2000c1e9b00 */
[----:B--2---:R-:W-:Y:S02]  /*15a0*/  DFMA R46, R74, R46, RZ ;  /* 0x0000002e4a2e722b */ /* 0x004fe400000000ff */
[----:B------:R-:W-:-:S06]  /*15b0*/  DFMA R44, R84, R44, R146 ;  /* 0x0000002c542c722b */ /* 0x000fcc0000000092 */
[----:B------:R-:W-:Y:S01]  /*15c0*/  DFMA R46, R76, R108, R46 ;  /* 0x0000006c4c2e722b */ /* 0x000fe2000000002e */
[----:B------:R-:W2:Y:S01]  /*15d0*/  LDG.E.64.CONSTANT R146, desc[UR4][R96.64+0x298] ;  /* 0x0002980460927981 */ /* 0x000ea2000c1e9b00 */
[----:B------:R-:W-:-:S03]  /*15e0*/  DFMA R98, R90, R110, R98 ;  /* 0x0000006e5a62722b */ /* 0x000fc60000000062 */
[----:B------:R-:W2:Y:S01]  /*15f0*/  LDG.E.64.CONSTANT R110, desc[UR4][R96.64+0x3d8] ;  /* 0x0003d804606e7981 */ /* 0x000ea2000c1e9b00 */
[----:B------:R-:W-:Y:S02]  /*1600*/  DFMA R44, R86, R106, R44 ;  /* 0x0000006a562c722b */ /* 0x000fe4000000002c */
[----:B------:R-:W-:Y:S01]  /*1610*/  DFMA R128, R78, R128, R46 ;  /* 0x000000804e80722b */ /* 0x000fe2000000002e */
[----:B------:R-:W2:Y:S04]  /*1620*/  LDG.E.64.CONSTANT R106, desc[UR4][R96.64+0x2e8] ;  /* 0x0002e804606a7981 */ /* 0x000ea8000c1e9b00 */
[----:B------:R-:W2:Y:S01]  /*1630*/  LDG.E.64.CONSTANT R46, desc[UR4][R96.64+0x390] ;  /* 0x00039004602e7981 */ /* 0x000ea2000c1e9b00 */
[----:B------:R-:W-:Y:S02]  /*1640*/  DFMA R44, R88, R120, R44 ;  /* 0x00000078582c722b */ /* 0x000fe4000000002c */
[----:B------:R-:W-:Y:S01]  /*1650*/  DFMA R126, R92, R126, R98 ;  /* 0x0000007e5c7e722b */ /* 0x000fe20000000062 */
[----:B------:R-:W2:Y:S04]  /*1660*/  LDG.E.64.CONSTANT R120, desc[UR4][R96.64+0x2f0] ;  /* 0x0002f00460787981 */ /* 0x000ea8000c1e9b00 */
[----:B------:R-:W2:Y:S01]  /*1670*/  LDG.E.64.CONSTANT R98, desc[UR4][R96.64+0x3d0] ;  /* 0x0003d00460627981 */ /* 0x000ea2000c1e9b00 */
[----:B------:R-:W-:-:S03]  /*1680*/  DFMA R132, R90, R132, R44 ;  /* 0x000000845a84722b */ /* 0x000fc6000000002c */
[----:B------:R-:W2:Y:S01]  /*1690*/  LDG.E.64.CONSTANT R44, desc[UR4][R96.64+0x330] ;  /* 0x00033004602c7981 */ /* 0x000ea2000c1e9b00 */
[----:B------:R-:W-:-:S03]  /*16a0*/  DFMA R128, R80, R134, R128 ;  /* 0x000000865080722b */ /* 0x000fc60000000080 */
[----:B------:R-:W2:Y:S04]  /*16b0*/  LDG.E.64.CONSTANT R108, desc[UR4][R96.64+0x238] ;  /* 0x00023804606c7981 */ /* 0x000ea8000c1e9b00 */
[----:B------:R-:W2:Y:S01]  /*16c0*/  LDG.E.64.CONSTANT R134, desc[UR4][R96.64+0x348] ;  /* 0x0003480460867981 */ /* 0x000ea2000c1e9b00 */
[----:B------:R-:W-:-:S03]  /*16d0*/  DFMA R144, R82, R144, R128 ;  /* 0x000000905290722b */ /* 0x000fc60000000080 */
[----:B------:R-:W2:Y:S01]  /*16e0*/  LDG.E.64.CONSTANT R128, desc[UR4][R96.64+0x3e8] ;  /* 0x0003e80460807981 */ /* 0x000ea2000c1e9b00 */
[----:B----4-:R-:W-:-:S04]  /*16f0*/  DFMA R148, R74, R148, RZ ;  /* 0x000000944a94722b */ /* 0x010fc800000000ff */
[----:B---3--:R-:W-:Y:S01]  /*1700*/  DFMA R144, R84, R156, R144 ;  /* 0x0000009c5490722b */ /* 0x008fe20000000090 */
[----:B------:R-:W3:Y:S03]  /*1710*/  LDG.E.64.CONSTANT R156, desc[UR4][R96.64+0x420] ;  /* 0x00042004609c7981 */ /* 0x000ee6000c1e9b00 */
[----:B------:R-:W-:Y:S01]  /*1720*/  DFMA R148, R76, R150, R148 ;  /* 0x000000964c94722b */ /* 0x000fe20000000094 */
[----:B------:R-:W4:Y:S01]  /*1730*/  LDG.E.64.CONSTANT R150, desc[UR4][R96.64+0x428] ;  /* 0x0004280460967981 */ /* 0x000f22000c1e9b00 */
[----:B------:R-:W-:-:S03]  /*1740*/  DFMA R104, R94, R104, R126 ;  /* 0x000000685e68722b */ /* 0x000fc6000000007e */
[----:B------:R-:W4:Y:S01]  /*1750*/  LDG.E.64.CONSTANT R126, desc[UR4][R96.64+0x498] ;  /* 0x00049804607e7981 */ /* 0x000f22000c1e9b00 */
[----:B--2---:R-:W-:Y:S02]  /*1760*/  DFMA R46, R86, R46, R144 ;  /* 0x0000002e562e722b */ /* 0x004fe40000000090 */
[----:B------:R-:W-:Y:S01]  /*1770*/  DFMA R98, R78, R98, R148 ;  /* 0x000000624e62722b */ /* 0x000fe20000000094 */
[----:B------:R-:W2:Y:S05]  /*1780*/  LDG.E.64.CONSTANT R144, desc[UR4][R96.64+0x550] ;  /* 0x0005500460907981 */ /* 0x000eaa000c1e9b00 */
[----:B------:R-:W-:Y:S02]  /*1790*/  DFMA R46, R88, R112, R46 ;  /* 0x00000070582e722b */ /* 0x000fe4000000002e */
[----:B------:R-:W-:Y:S01]  /*17a0*/  DFMA R44, R86, R44, R140 ;  /* 0x0000002c562c722b */ /* 0x000fe2000000008c */
[----:B------:R-:W2:Y:S01]  /*17b0*/  LDG.E.64.CONSTANT R148, desc[UR4][R96.64+0x4f8] ;  /* 0x0004f80460947981 */ /* 0x000ea2000c1e9b00 */
[----:B------:R-:W-:-:S02]  /*17c0*/  DFMA R106, R92, R106, R132 ;  /* 0x0000006a5c6a722b */ /* 0x000fc40000000084 */
[----:B------:R-:W-:Y:S01]  /*17d0*/  DFMA R98, R80, R110, R98 ;  /* 0x0000006e5062722b */ /* 0x000fe20000000062 */
[----:B------:R-:W2:Y:S01]  /*17e0*/  LDG.E.64.CONSTANT R132, desc[UR4][R96.64+0x4e8] ;  /* 0x0004e80460847981 */ /* 0x000ea2000c1e9b00 */
[----:B------:R-:W-:Y:S02]  /*17f0*/  DFMA R138, R90, R138, R46 ;  /* 0x0000008a5a8a722b */ /* 0x000fe4000000002e */
[----:B------:R-:W-:Y:S01]  /*1800*/  DFMA R114, R88, R114, R44 ;  /* 0x000000725872722b */ /* 0x000fe2000000002c */
[----:B------:R-:W2:Y:S04]  /*1810*/  LDG.E.64.CONSTANT R46, desc[UR4][R96.64+0x4e0] ;  /* 0x0004e004602e7981 */ /* 0x000ea8000c1e9b00 */
[----:B------:R-:W2:Y:S01]  /*1820*/  LDG.E.64.CONSTANT R44, desc[UR4][R96.64+0x480] ;  /* 0x00048004602c7981 */ /* 0x000ea2000c1e9b00 */
[----:B------:R-:W-:-:S02]  /*1830*/  DFMA R136, R82, R136, R98 ;  /* 0x000000885288722b */ /* 0x000fc40000000062 */
[----:B------:R-:W-:Y:S01]  /*1840*/  DFMA R120, R94, R120, R106 ;  /* 0x000000785e78722b */ /* 0x000fe2000000006a */
[----:B------:R-:W2:Y:S01]  /*1850*/  LDG.E.64.CONSTANT R110, desc[UR4][R96.64+0x540] ;  /* 0x00054004606e7981 */ /* 0x000ea2000c1e9b00 */
[----:B------:R-:W-:-:S03]  /*1860*/  DFMA R114, R90, R142, R114 ;  /* 0x0000008e5a72722b */ /* 0x000fc60000000072 */
[----:B------:R-:W2:Y:S01]  /*1870*/  LDG.E.64.CONSTANT R106, desc[UR4][R96.64+0x488] ;  /* 0x00048804606a7981 */ /* 0x000ea2000c1e9b00 */
[----:B------:R-:W-:Y:S02]  /*1880*/  DFMA R108, R154, R108, R122 ;  /* 0x0000006c9a6c722b */ /* 0x000fe4000000007a */
[----:B------:R-:W-:Y:S01]  /*1890*/  DFMA R128, R84, R128, R136 ;  /* 0x000000805480722b */ /* 0x000fe20000000088 */
[----:B------:R-:W2:Y:S01]  /*18a0*/  LDG.E.64.CONSTANT R122, desc[UR4][R96.64+0x4f0] ;  /* 0x0004f004607a7981 */ /* 0x000ea2000c1e9b00 */
[----:B------:R-:W-:-:S03]  /*18b0*/  DFMA R134, R92, R134, R114 ;  /* 0x000000865c86722b */ /* 0x000fc60000000072 */
[----:B------:R-:W2:Y:S04]  /*18c0*/  LDG.E.64.CONSTANT R136, desc[UR4][R96.64+0x490] ;  /* 0x0004900460887981 */ /* 0x000ea8000c1e9b00 */
[----:B------:R-:W2:Y:S01]  /*18d0*/  LDG.E.64.CONSTANT R114, desc[UR4][R96.64+0x548] ;  /* 0x0005480460727981 */ /* 0x000ea2000c1e9b00 */
[----:B---3--:R-:W-:Y:S02]  /*18e0*/  DFMA R156, R74, R156, RZ ;  /* 0x0000009c4a9c722b */ /* 0x008fe400000000ff */
[----:B------:R-:W-:Y:S01]  /*18f0*/  DFMA R146, R154, R146, R104 ;  /* 0x000000929a92722b */ /* 0x000fe20000000068 */
[----:B------:R-:W3:Y:S04]  /*1900*/  LDG.E.64.CONSTANT R98, desc[UR4][R96.64+0x3f0] ;  /* 0x0003f00460627981 */ /* 0x000ee8000c1e9b00 */
[----:B------:R-:W3:Y:S01]  /*1910*/  LDG.E.64.CONSTANT R104, desc[UR4][R96.64+0x430] ;  /* 0x0004300460687981 */ /* 0x000ee2000c1e9b00 */
[----:B----4-:R-:W-:-:S02]  /*1920*/  DFMA R150, R76, R150, R156 ;  /* 0x000000964c96722b */ /* 0x010fc4000000009c */
[----:B------:R-:W-:Y:S01]  /*1930*/  DFMA R130, R92, R130, R138 ;  /* 0x000000825c82722b */ /* 0x000fe2000000008a */
[----:B------:R-:W4:Y:S04]  /*1940*/  LDG.E.64.CONSTANT R156, desc[UR4][R96.64+0x500] ;  /* 0x00050004609c7981 */ /* 0x000f28000c1e9b00 */
[----:B------:R-:W4:Y:S04]  /*1950*/  LDG.E.64.CONSTANT R138, desc[UR4][R96.64+0x438] ;  /* 0x00043804608a7981 */ /* 0x000f28000c1e9b00 */
[----:B------:R-:W4:Y:S04]  /*1960*/  LDG.E.64.CONSTANT R142, desc[UR4][R96.64+0x4a0] ;  /* 0x0004a004608e7981 */ /* 0x000f28000c1e9b00 */
[----:B------:R-:W4:Y:S04]  /*1970*/  LDG.E.64.CONSTANT R140, desc[UR4][R96.64+0x3f8] ;  /* 0x0003f804608c7981 */ /* 0x000f28000c1e9b00 */
[----:B------:R-:W4:Y:S01]  /*1980*/  LDG.E.64.CONSTANT R112, desc[UR4][R96.64+0x440] ;  /* 0x0004400460707981 */ /* 0x000f22000c1e9b00 */
[----:B--2---:R-:W-:-:S02]  /*1990*/  DFMA R46, R74, R46, RZ ;  /* 0x0000002e4a2e722b */ /* 0x004fc400000000ff */
[----:B------:R-:W-:-:S06]  /*19a0*/  DFMA R44, R74, R44, RZ ;  /* 0x0000002c4a2c722b */ /* 0x000fcc00000000ff */
[----:B------:R-:W-:Y:S02]  /*19b0*/  DFMA R46, R76, R132, R46 ;  /* 0x000000844c2e722b */ /* 0x000fe4000000002e */
[----:B------:R-:W-:Y:S01]  /*19c0*/  DFMA R110, R74, R110, RZ ;  /* 0x0000006e4a6e722b */ /* 0x000fe200000000ff */
[----:B------:R-:W2:Y:S01]  /*19d0*/  LDG.E.64.CONSTANT R132, desc[UR4][R96.64+0x448] ;  /* 0x0004480460847981 */ /* 0x000ea2000c1e9b00 */
[----:B------:R-:W-:-:S03]  /*19e0*/  DFMA R44, R76, R106, R44 ;  /* 0x0000006a4c2c722b */ /* 0x000fc6000000002c */
[----:B------:R-:W2:Y:S01]  /*19f0*/  LDG.E.64.CONSTANT R106, desc[UR4][R96.64+0x558] ;  /* 0x00055804606a7981 */ /* 0x000ea2000c1e9b00 */
[----:B------:R-:W-:-:S03]  /*1a00*/  DFMA R46, R78, R122, R46 ;  /* 0x0000007a4e2e722b */ /* 0x000fc6000000002e */
[----:B------:R-:W2:Y:S01]  /*1a10*/  LDG.E.64.CONSTANT R122, desc[UR4][R96.64+0x560] ;  /* 0x00056004607a7981 */ /* 0x000ea2000c1e9b00 */
[----:B------:R-:W-:-:S03]  /*1a20*/  DFMA R44, R78, R136, R44 ;  /* 0x000000884e2c722b */ /* 0x000fc6000000002c */
[----:B------:R-:W2:Y:S01]  /*1a30*/  LDG.E.64.CONSTANT R74, desc[UR4][R96.64+0x4b0] ;  /* 0x0004b004604a7981 */ /* 0x000ea2000c1e9b00 */
[----:B------:R-:W-:Y:S02]  /*1a40*/  DFMA R76, R76, R114, R110 ;  /* 0x000000724c4c722b */ /* 0x000fe4000000006e */
[C---:B------:R-:W-:Y:S01]  /*1a50*/  DFMA R46, R80.reuse, R148, R46 ;  /* 0x00000094502e722b */ /* 0x040fe2000000002e */
[----:B------:R-:W2:Y:S01]  /*1a60*/  LDG.E.64.CONSTANT R110, desc[UR4][R96.64+0x400] ;  /* 0x00040004606e7981 */ /* 0x000ea2000c1e9b00 */
[----:B------:R-:W-:Y:S02]  /*1a70*/  DFMA R44, R80, R126, R44 ;  /* 0x0000007e502c722b */ /* 0x000fe4000000002c */
[----:B---3--:R-:W-:Y:S01]  /*1a80*/  DFMA R98, R86, R98, R128 ;  /* 0x000000625662722b */ /* 0x008fe20000000080 */
[----:B------:R-:W3:Y:S01]  /*1a90*/  LDG.E.64.CONSTANT R126, desc[UR4][R96.64+0x2f8] ;  /* 0x0002f804607e7981 */ /* 0x000ee2000c1e9b00 */
[C---:B------:R-:W-:Y:S02]  /*1aa0*/  DFMA R104, R78.reuse, R104, R150 ;  /* 0x000000684e68722b */ /* 0x040fe40000000096 */
[----:B------:R-:W-:Y:S01]  /*1ab0*/  DFMA R148, R78, R144, R76 ;  /* 0x000000904e94722b */ /* 0x000fe2000000004c */
[----:B------:R-:W3:Y:S04]  /*1ac0*/  LDG.E.64.CONSTANT R114, desc[UR4][R96.64+0x3b0] ;  /* 0x0003b00460727981 */ /* 0x000ee8000c1e9b00 */
[----:B------:R-:W3:Y:S01]  /*1ad0*/  LDG.E.64.CONSTANT R144, desc[UR4][R96.64+0x4a8] ;  /* 0x0004a80460907981 */ /* 0x000ee2000c1e9b00 */
[----:B----4-:R-:W-:-:S02]  /*1ae0*/  DFMA R156, R82, R156, R46 ;  /* 0x0000009c529c722b */ /* 0x010fc4000000002e */
[----:B------:R-:W-:Y:S01]  /*1af0*/  DFMA R104, R80, R138, R104 ;  /* 0x0000008a5068722b */ /* 0x000fe20000000068 */
[----:B------:R-:W4:Y:S01]  /*1b00*/  LDG.E.64.CONSTANT R46, desc[UR4][R96.64+0x450] ;  /* 0x00045004602e7981 */ /* 0x000f22000c1e9b00 */
[----:B------:R-:W-:-:S03]  /*1b10*/  DFMA R142, R82, R142, R44 ;  /* 0x0000008e528e722b */ /* 0x000fc6000000002c */
[----:B------:R-:W4:Y:S04]  /*1b20*/  LDG.E.64.CONSTANT R138, desc[UR4][R96.64+0x508] ;  /* 0x00050804608a7981 */ /* 0x000f28000c1e9b00 */
[----:B------:R-:W4:Y:S01]  /*1b30*/  LDG.E.64.CONSTANT R44, desc[UR4][R96.64+0x408] ;  /* 0x00040804602c7981 */ /* 0x000f22000c1e9b00 */
[----:B------:R-:W-:-:S03]  /*1b40*/  DFMA R140, R88, R140, R98 ;  /* 0x0000008c588c722b */ /* 0x000fc60000000062 */
[----:B------:R-:W4:Y:S04]  /*1b50*/  LDG.E.64.CONSTANT R76, desc[UR4][R96.64+0x510] ;  /* 0x00051004604c7981 */ /* 0x000f28000c1e9b00 */
[----:B------:R-:W4:Y:S01]  /*1b60*/  LDG.E.64.CONSTANT R98, desc[UR4][R96.64+0x458] ;  /* 0x0004580460627981 */ /* 0x000f22000c1e9b00 */
[----:B------:R-:W-:-:S03]  /*1b70*/  DFMA R112, R82, R112, R104 ;  /* 0x000000705270722b */ /* 0x000fc60000000068 */
[----:B------:R-:W4:Y:S04]  /*1b80*/  LDG.E.64.CONSTANT R78, desc[UR4][R96.64+0x410] ;  /* 0x00041004604e7981 */ /* 0x000f28000c1e9b00 */
[----:B------:R-:W4:Y:S04]  /*1b90*/  LDG.E.64.CONSTANT R104, desc[UR4][R96.64+0x4b8] ;  /* 0x0004b80460687981 */ /* 0x000f28000c1e9b00 */
[----:B------:R-:W4:Y:S04]  /*1ba0*/  LDG.E.64.CONSTANT R128, desc[UR4][R96.64+0x350] ;  /* 0x0003500460807981 */ /* 0x000f28000c1e9b00 */
[----:B------:R-:W4:Y:S04]  /*1bb0*/  LDG.E.64.CONSTANT R136, desc[UR4][R96.64+0x568] ;  /* 0x0005680460887981 */ /* 0x000f28000c1e9b00 */
[----:B------:R-:W4:Y:S01]  /*1bc0*/  LDG.E.64.CONSTANT R150, desc[UR4][R96.64+0x518] ;  /* 0x0005180460967981 */ /* 0x000f22000c1e9b00 */
[----:B--2---:R-:W-:-:S03]  /*1bd0*/  DFMA R106, R80, R106, R148 ;  /* 0x0000006a506a722b */ /* 0x004fc60000000094 */
[----:B------:R-:W2:Y:S01]  /*1be0*/  LDG.E.64.CONSTANT R80, desc[UR4][R96.64+0x570] ;  /* 0x0005700460507981 */ /* 0x000ea2000c1e9b00 */
[----:B------:R-:W-:-:S03]  /*1bf0*/  DFMA R132, R84, R132, R112 ;  /* 0x000000845484722b */ /* 0x000fc60000000070 */
[----:B------:R-:W2:Y:S01]  /*1c00*/  LDG.E.64.CONSTANT R112, desc[UR4][R96.64+0x460] ;  /* 0x0004600460707981 */ /* 0x000ea2000c1e9b00 */
[----:B------:R-:W-:-:S03]  /*1c10*/  DFMA R122, R82, R122, R106 ;  /* 0x0000007a527a722b */ /* 0x000fc6000000006a */
[----:B------:R-:W2:Y:S01]  /*1c20*/  LDG.E.64.CONSTANT R82, desc[UR4][R96.64+0x578] ;  /* 0x0005780460527981 */ /* 0x000ea2000c1e9b00 */
[----:B------:R-:W-:-:S03]  /*1c30*/  DFMA R140, R90, R110, R140 ;  /* 0x0000006e5a8c722b */ /* 0x000fc6000000008c */
[----:B------:R-:W2:Y:S01]  /*1c40*/  LDG.E.64.CONSTANT R148, desc[UR4][R96.64+0x470] ;  /* 0x0004700460947981 */ /* 0x000ea2000c1e9b00 */
[----:B---3--:R-:W-:-:S03]  /*1c50*/  DFMA R120, R154, R126, R120 ;  /* 0x0000007e9a78722b */ /* 0x008fc60000000078 */
[----:B------:R-:W3:Y:S01]  /*1c60*/  LDG.E.64.CONSTANT R126, desc[UR4][R96.64+0x4c8] ;  /* 0x0004c804607e7981 */ /* 0x000ee2000c1e9b00 */
[----:B------:R-:W-:-:S03]  /*1c70*/  DFMA R114, R94, R114, R130 ;  /* 0x000000725e72722b */ /* 0x000fc60000000082 */
[----:B------:R-:W3:Y:S01]  /*1c80*/  LDG.E.64.CONSTANT R130, desc[UR4][R96.64+0x528] ;  /* 0x0005280460827981 */ /* 0x000ee2000c1e9b00 */
[----:B------:R-:W-:-:S03]  /*1c90*/  DFMA R142, R84, R144, R142 ;  /* 0x00000090548e722b */ /* 0x000fc6000000008e */
[----:B------:R-:W3:Y:S01]  /*1ca0*/  LDG.E.64.CONSTANT R144, desc[UR4][R96.64+0x4d0] ;  /* 0x0004d00460907981 */ /* 0x000ee2000c1e9b00 */
[----:B----4-:R-:W-:-:S03]  /*1cb0*/  DFMA R132, R86, R46, R132 ;  /* 0x0000002e5684722b */ /* 0x010fc60000000084 */
[----:B------:R-:W4:Y:S01]  /*1cc0*/  LDG.E.64.CONSTANT R46, desc[UR4][R96.64+0x520] ;  /* 0x00052004602e7981 */ /* 0x000f22000c1e9b00 */
[----:B------:R-:W-:Y:S02]  /*1cd0*/  DFMA R138, R84, R138, R156 ;  /* 0x0000008a548a722b */ /* 0x000fe4000000009c */
[----:B------:R-:W-:Y:S01]  /*1ce0*/  DFMA R142, R86, R74, R142 ;  /* 0x0000004a568e722b */ /* 0x000fe2000000008e */
[----:B------:R-:W3:Y:S01]  /*1cf0*/  LDG.E.64.CONSTANT R106, desc[UR4][R96.64+0x3b8] ;  /* 0x0003b804606a7981 */ /* 0x000ee2000c1e9b00 */
[----:B------:R-:W-:-:S03]  /*1d00*/  DFMA R140, R92, R44, R140 ;  /* 0x0000002c5c8c722b */ /* 0x000fc6000000008c */
[----:B------:R-:W3:Y:S04]  /*1d10*/  LDG.E.64.CONSTANT R44, desc[UR4][R96.64+0x4c0] ;  /* 0x0004c004602c7981 */ /* 0x000ee8000c1e9b00 */
[----:B------:R-:W3:Y:S01]  /*1d20*/  LDG.E.64.CONSTANT R74, desc[UR4][R96.64+0x580] ;  /* 0x00058004604a7981 */ /* 0x000ee2000c1e9b00 */
[----:B------:R-:W-:Y:S02]  /*1d30*/  DFMA R138, R86, R76, R138 ;  /* 0x0000004c568a722b */ /* 0x000fe4000000008a */
[----:B------:R-:W-:Y:S01]  /*1d40*/  DFMA R98, R88, R98, R132 ;  /* 0x000000625862722b */ /* 0x000fe20000000084 */
[----:B------:R-:W3:Y:S04]  /*1d50*/  LDG.E.64.CONSTANT R76, desc[UR4][R96.64+0x468] ;  /* 0x00046804604c7981 */ /* 0x000ee8000c1e9b00 */
[----:B------:R-:W3:Y:S01]  /*1d60*/  LDG.E.64.CONSTANT R132, desc[UR4][R96.64+0x588] ;  /* 0x0005880460847981 */ /* 0x000ee2000c1e9b00 */
[----:B------:R-:W-:-:S02]  /*1d70*/  DFMA R78, R94, R78, R140 ;  /* 0x0000004e5e4e722b */ /* 0x000fc4000000008c */
[----:B------:R-:W-:Y:S01]  /*1d80*/  DFMA R104, R88, R104, R142 ;  /* 0x000000685868722b */ /* 0x000fe2000000008e */
[----:B------:R-:W3:Y:S04]  /*1d90*/  LDG.E.64.CONSTANT R140, desc[UR4][R96.64+0x590] ;  /* 0x00059004608c7981 */ /* 0x000ee8000c1e9b00 */
[----:B------:R-:W3:Y:S01]  /*1da0*/  LDG.E.64.CONSTANT R142, desc[UR4][R96.64+0x530] ;  /* 0x00053004608e7981 */ /* 0x000ee2000c1e9b00 */
[----:B------:R-:W-:Y:S02]  /*1db0*/  DFMA R128, R94, R128, R134 ;  /* 0x000000805e80722b */ /* 0x000fe40000000086 */
[----:B------:R-:W-:Y:S01]  /*1dc0*/  DFMA R122, R84, R136, R122 ;  /* 0x00000088547a722b */ /* 0x000fe2000000007a */
[----:B------:R-:W3:Y:S01]  /*1dd0*/  LDG.E.64.CONSTANT R110, desc[UR4][R96.64+0x418] ;  /* 0x00041804606e7981 */ /* 0x000ee2000c1e9b00 */
[----:B------:R-:W-:-:S03]  /*1de0*/  DFMA R150, R88, R150, R138 ;  /* 0x000000965896722b */ /* 0x000fc6000000008a */
[----:B------:R-:W3:Y:S04]  /*1df0*/  LDG.E.64.CONSTANT R84, desc[UR4][R96.64+0x358] ;  /* 0x0003580460547981 */ /* 0x000ee8000c1e9b00 */
[----:B------:R-:W3:Y:S04]  /*1e00*/  LDG.E.64.CONSTANT R138, desc[UR4][R96.64+0x478] ;  /* 0x00047804608a7981 */ /* 0x000ee8000c1e9b00 */
[----:B------:R-:W3:Y:S04]  /*1e10*/  LDG.E.64.CONSTANT R136, desc[UR4][R96.64+0x4d8] ;  /* 0x0004d80460887981 */ /* 0x000ee8000c1e9b00 */
[----:B------:R-:W3:Y:S04]  /*1e20*/  LDG.E.64.CONSTANT R134, desc[UR4][R96.64+0x538] ;  /* 0x0005380460867981 */ /* 0x000ee8000c1e9b00 */
[----:B------:R-:W3:Y:S04]  /*1e30*/  LDG.E.64.CONSTANT R156, desc[UR4][R96.64+0x598] ;  /* 0x00059804609c7981 */ /* 0x000ee8000c1e9b00 */
[----:B------:R0:W-:Y:S04]  /*1e40*/  STS.64 [R2], R124 ;  /* 0x0000007c02007388 */ /* 0x0001e80000000a00 */
[----:B------:R0:W-:Y:S04]  /*1e50*/  STS.64 [R2+0x708], R100 ;  /* 0x0007086402007388 */ /* 0x0001e80000000a00 */
[----:B------:R0:W-:Y:S04]  /*1e60*/  STS.64 [R2+0xe10], R102 ;  /* 0x000e106602007388 */ /* 0x0001e80000000a00 */
[----:B------:R0:W-:Y:S04]  /*1e70*/  STS.64 [R2+0x1518], R118 ;  /* 0x0015187602007388 */ /* 0x0001e80000000a00 */
[----:B------:R0:W-:Y:S04]  /*1e80*/  STS.64 [R2+0x1c20], R116 ;  /* 0x001c207402007388 */ /* 0x0001e80000000a00 */
[----:B------:R0:W-:Y:S04]  /*1e90*/  STS.64 [R2+0x2328], R108 ;  /* 0x0023286c02007388 */ /* 0x0001e80000000a00 */
[----:B------:R0:W-:Y:S04]  /*1ea0*/  STS.64 [R2+0x2a30], R146 ;  /* 0x002a309202007388 */ /* 0x0001e80000000a00 */
[----:B------:R0:W-:Y:S01]  /*1eb0*/  STS.64 [R2+0x3138], R120 ;  /* 0x0031387802007388 */ /* 0x0001e20000000a00 */
[----:B--2---:R-:W-:-:S08]  /*1ec0*/  DFMA R80, R86, R80, R122 ;  /* 0x000000505650722b */ /* 0x004fd0000000007a */
[----:B------:R-:W-:Y:S02]  /*1ed0*/  DFMA R82, R88, R82, R80 ;  /* 0x000000525852722b */ /* 0x000fe40000000050 */
[C---:B------:R-:W-:Y:S02]  /*1ee0*/  DFMA R98, R90.reuse, R112, R98 ;  /* 0x000000705a62722b */ /* 0x040fe40000000062 */
[C---:B----4-:R-:W-:Y:S02]  /*1ef0*/  DFMA R46, R90.reuse, R46, R150 ;  /* 0x0000002e5a2e722b */ /* 0x050fe40000000096 */
[C---:B---3--:R-:W-:Y:S02]  /*1f00*/  DFMA R44, R90.reuse, R44, R104 ;  /* 0x0000002c5a2c722b */ /* 0x048fe40000000068 */
[----:B------:R-:W-:-:S04]  /*1f10*/  DFMA R74, R90, R74, R82 ;  /* 0x0000004a5a4a722b */ /* 0x000fc80000000052 */
[C---:B------:R-:W-:Y:S02]  /*1f20*/  DFMA R46, R92.reuse, R130, R46 ;  /* 0x000000825c2e722b */ /* 0x040fe4000000002e */
[C---:B------:R-:W-:Y:S02]  /*1f30*/  DFMA R76, R92.reuse, R76, R98 ;  /* 0x0000004c5c4c722b */ /* 0x040fe40000000062 */
[C---:B------:R-:W-:Y:S02]  /*1f40*/  DFMA R44, R92.reuse, R126, R44 ;  /* 0x0000007e5c2c722b */ /* 0x040fe4000000002c */
[----:B------:R-:W-:-:S04]  /*1f50*/  DFMA R74, R92, R132, R74 ;  /* 0x000000845c4a722b */ /* 0x000fc8000000004a */
[C---:B------:R-:W-:Y:S02]  /*1f60*/  DFMA R76, R94.reuse, R148, R76 ;  /* 0x000000945e4c722b */ /* 0x040fe4000000004c */
[C---:B------:R-:W-:Y:S02]  /*1f70*/  DFMA R44, R94.reuse, R144, R44 ;  /* 0x000000905e2c722b */ /* 0x040fe4000000002c */
[C---:B------:R-:W-:Y:S02]  /*1f80*/  DFMA R46, R94.reuse, R142, R46 ;  /* 0x0000008e5e2e722b */ /* 0x040fe4000000002e */
[----:B------:R-:W-:Y:S02]  /*1f90*/  DFMA R74, R94, R140, R74 ;  /* 0x0000008c5e4a722b */ /* 0x000fe4000000004a */
[C---:B------:R-:W-:Y:S02]  /*1fa0*/  DFMA R106, R154.reuse, R106, R114 ;  /* 0x0000006a9a6a722b */ /* 0x040fe40000000072 */
[----:B------:R-:W-:-:S02]  /*1fb0*/  DFMA R78, R154, R110, R78 ;  /* 0x0000006e9a4e722b */ /* 0x000fc4000000004e */
[C---:B------:R-:W-:Y:S02]  /*1fc0*/  DFMA R84, R154.reuse, R84, R128 ;  /* 0x000000549a54722b */ /* 0x040fe40000000080 */
[C---:B------:R-:W-:Y:S02]  /*1fd0*/  DFMA R76, R154.reuse, R138, R76 ;  /* 0x0000008a9a4c722b */ /* 0x040fe4000000004c */
[C---:B------:R-:W-:Y:S02]  /*1fe0*/  DFMA R44, R154.reuse, R136, R44 ;  /* 0x000000889a2c722b */ /* 0x040fe4000000002c */
[C---:B------:R-:W-:Y:S02]  /*1ff0*/  DFMA R46, R154.reuse, R134, R46 ;  /* 0x000000869a2e722b */ /* 0x040fe4000000002e */
[----:B------:R-:W-:Y:S01]  /*2000*/  DFMA R74, R154, R156, R74 ;  /* 0x0000009c9a4a722b */ /* 0x000fe2000000004a */
[----:B------:R0:W-:Y:S04]  /*2010*/  STS.64 [R2+0x3840], R84 ;  /* 0x0038405402007388 */ /* 0x0001e80000000a00 */
[----:B------:R0:W-:Y:S04]  /*2020*/  STS.64 [R2+0x3f48], R106 ;  /* 0x003f486a02007388 */ /* 0x0001e80000000a00 */
[----:B------:R0:W-:Y:S04]  /*2030*/  STS.64 [R2+0x4650], R78 ;  /* 0x0046504e02007388 */ /* 0x0001e80000000a00 */
[----:B------:R0:W-:Y:S04]  /*2040*/  STS.64 [R2+0x4d58], R76 ;  /* 0x004d584c02007388 */ /* 0x0001e80000000a00 */
[----:B------:R0:W-:Y:S04]  /*2050*/  STS.64 [R2+0x5460], R44 ;  /* 0x0054602c02007388 */ /* 0x0001e80000000a00 */
[----:B------:R0:W-:Y:S04]  /*2060*/  STS.64 [R2+0x5b68], R46 ;  /* 0x005b682e02007388 */ /* 0x0001e80000000a00 */
[----:B------:R0:W-:Y:S02]  /*2070*/  STS.64 [R2+0x6270], R74 ;  /* 0x0062704a02007388 */ /* 0x0001e40000000a00 */
.L_x_10:
[----:B------:R-:W-:Y:S05]  /*2080*/  BSYNC.RECONVERGENT B0 ;  /* 0x0000000000007941 */ /* 0x000fea0003800200 */
.L_x_9:
[----:B------:R-:W-:Y:S06]  /*2090*/  BAR.SYNC.DEFER_BLOCKING 0x0 ;  /* 0x0000000000007b1d */ /* 0x000fec0000010000 */
[----:B------:R-:W-:Y:S04]  /*20a0*/  BSSY.RECONVERGENT B0, `(.L_x_11) ;  /* 0x0000186000007945 */ /* 0x000fe80003800200 */
[----:B------:R-:W-:Y:S05]  /*20b0*/  @P2 BRA `(.L_x_12) ;  /* 0x0000001800102947 */ /* 0x000fea0003800000 */
[----:B------:R-:W1:Y:S01]  /*20c0*/  LDC.64 R86, c[0x0][0x390] ;  /* 0x0000e400ff567b82 */ /* 0x000e620000000a00 */
[----:B------:R-:W2:Y:S04]  /*20d0*/  LDS.64 R96, [R3] ;  /* 0x0000000003607984 */ /* 0x000ea80000000a00 */
[----:B0-----:R-:W0:Y:S04]  /*20e0*/  LDS.64 R100, [R3+0x78] ;  /* 0x0000780003647984 */ /* 0x001e280000000a00 */
[----:B------:R-:W3:Y:S04]  /*20f0*/  LDS.64 R114, [R3+0xf0] ;  /* 0x0000f00003727984 */ /* 0x000ee80000000a00 */
[----:B------:R-:W4:Y:S04]  /*2100*/  LDS.64 R78, [R3+0x168] ;  /* 0x00016800034e7984 */ /* 0x000f280000000a00 */
[----:B------:R-:W4:Y:S04]  /*2110*/  LDS.64 R108, [R3+0x1e0] ;  /* 0x0001e000036c7984 */ /* 0x000f280000000a00 */
[----:B-1----:R-:W2:Y:S04]  /*2120*/  LDG.E.64.CONSTANT R88, desc[UR4][R86.64] ;  /* 0x0000000456587981 */ /* 0x002ea8000c1e9b00 */
[----:B------:R-:W0:Y:S04]  /*2130*/  LDG.E.64.CONSTANT R98, desc[UR4][R86.64+0x8] ;  /* 0x0000080456627981 */ /* 0x000e28000c1e9b00 */
        /* <DEDUP_REMOVED lines=34> */
[----:B------:R-:W4:Y:S01]  /*2360*/  LDG.E.64.CONSTANT R144, desc[UR4][R86.64+0x1f0] ;  /* 0x0001f00456907981 */ /* 0x000f22000c1e9b00 */
[----:B--2---:R-:W-:-:S08]  /*2370*/  DFMA R88, R88, R96, RZ ;  /* 0x000000605858722b */ /* 0x004fd000000000ff */
[----:B0-----:R-:W-:Y:S01]  /*2380*/  DFMA R88, R98, R100, R88 ;  /* 0x000000646258722b */ /* 0x001fe20000000058 */
[----:B------:R-:W0:Y:S01]  /*2390*/  LDS.64 R98, [R3+0x258] ;  /* 0x0002580003627984 */ /* 0x000e220000000a00 */
[----:B---3--:R-:W-:-:S06]  /*23a0*/  DFMA R130, R130, R96, RZ ;  /* 0x000000608282722b */ /* 0x008fcc00000000ff */
[----:B----4-:R-:W-:Y:S02]  /*23b0*/  DFMA R102, R102, R114, R88 ;  /* 0x000000726666722b */ /* 0x010fe40000000058 */
[----:B------:R-:W1:Y:S01]  /*23c0*/  LDS.64 R88, [R3+0x2d0] ;  /* 0x0002d00003587984 */ /* 0x000e620000000a00 */
[----:B------:R-:W-:-:S05]  /*23d0*/  DFMA R130, R132, R100, R130 ;  /* 0x000000648482722b */ /* 0x000fca0000000082 */
[----:B------:R-:W-:Y:S01]  /*23e0*/  DFMA R102, R90, R78, R102 ;  /* 0x0000004e5a66722b */ /* 0x000fe20000000066 */
[----:B------:R-:W2:Y:S02]  /*23f0*/  LDS.64 R90, [R3+0x348] ;  /* 0x00034800035a7984 */ /* 0x000ea40000000a00 */
[----:B------:R-:W-:-:S05]  /*2400*/  DFMA R94, R94, R114, R130 ;  /* 0x000000725e5e722b */ /* 0x000fca0000000082 */
[----:B------:R-:W-:Y:S01]  /*2410*/  DFMA R130, R80, R108, R102 ;  /* 0x0000006c5082722b */ /* 0x000fe20000000066 */
[----:B------:R-:W3:Y:S02]  /*2420*/  LDS.64 R80, [R3+0x3c0] ;  /* 0x0003c00003507984 */ /* 0x000ee40000000a00 */
[----:B------:R-:W-:Y:S02]  /*2430*/  DFMA R132, R74, R78, R94 ;  /* 0x0000004e4a84722b */ /* 0x000fe4000000005e */
[----:B------:R-:W4:Y:S04]  /*2440*/  LDG.E.64.CONSTANT R94, desc[UR4][R86.64+0xf8] ;  /* 0x0000f804565e7981 */ /* 0x000f28000c1e9b00 */
[----:B------:R-:W4:Y:S02]  /*2450*/  LDG.E.64.CONSTANT R102, desc[UR4][R86.64+0x140] ;  /* 0x0001400456667981 */ /* 0x000f24000c1e9b00 */
[----:B------:R-:W-:-:S02]  /*2460*/  DFMA R92, R92, R108, R132 ;  /* 0x0000006c5c5c722b */ /* 0x000fc40000000084 */
[----:B------:R-:W-:Y:S01]  /*2470*/  DFMA R84, R84, R96, RZ ;  /* 0x000000605454722b */ /* 0x000fe200000000ff */
[----:B------:R-:W4:Y:S01]  /*2480*/  LDG.E.64.CONSTANT R74, desc[UR4][R86.64+0x198] ;  /* 0x00019804564a7981 */ /* 0x000f22000c1e9b00 */
[----:B0-----:R-:W-:-:S03]  /*2490*/  DFMA R104, R104, R98, R130 ;  /* 0x000000626868722b */ /* 0x001fc60000000082 */
[----:B------:R-:W4:Y:S01]  /*24a0*/  LDG.E.64.CONSTANT R132, desc[UR4][R86.64+0x158] ;  /* 0x0001580456847981 */ /* 0x000f22000c1e9b00 */
[----:B------:R-:W-:-:S03]  /*24b0*/  DFMA R92, R128, R98, R92 ;  /* 0x00000062805c722b */ /* 0x000fc6000000005c */
[----:B------:R-:W4:Y:S01]  /*24c0*/  LDG.E.64.CONSTANT R128, desc[UR4][R86.64+0xb0] ;  /* 0x0000b00456807981 */ /* 0x000f22000c1e9b00 */
[----:B------:R-:W-:Y:S02]  /*24d0*/  DFMA R126, R126, R100, R84 ;  /* 0x000000647e7e722b */ /* 0x000fe40000000054 */
[-C--:B-1----:R-:W-:Y:S01]  /*24e0*/  DFMA R104, R110, R88.reuse, R104 ;  /* 0x000000586e68722b */ /* 0x082fe20000000068 */
[----:B------:R-:W4:Y:S04]  /*24f0*/  LDG.E.64.CONSTANT R130, desc[UR4][R86.64+0x110] ;  /* 0x0001100456827981 */ /* 0x000f28000c1e9b00 */
[----:B------:R-:W4:Y:S01]  /*2500*/  LDG.E.64.CONSTANT R110, desc[UR4][R86.64+0x48] ;  /* 0x00004804566e7981 */ /* 0x000f22000c1e9b00 */
[----:B------:R-:W-:Y:S02]  /*2510*/  DFMA R92, R122, R88, R92 ;  /* 0x000000587a5c722b */ /* 0x000fe4000000005c */
[----:B--2---:R-:W-:Y:S01]  /*2520*/  DFMA R84, R124, R90, R104 ;  /* 0x0000005a7c54722b */ /* 0x004fe20000000068 */
[----:B------:R-:W2:Y:S01]  /*2530*/  LDG.E.64.CONSTANT R122, desc[UR4][R86.64+0x108] ;  /* 0x00010804567a7981 */ /* 0x000ea2000c1e9b00 */
[----:B------:R-:W-:-:S03]  /*2540*/  DFMA R120, R120, R114, R126 ;  /* 0x000000727878722b */ /* 0x000fc6000000007e */
[----:B------:R-:W2:Y:S03]  /*2550*/  LDG.E.64.CONSTANT R104, desc[UR4][R86.64+0x148] ;  /* 0x0001480456687981 */ /* 0x000ea6000c1e9b00 */
[----:B---3--:R-:W-:Y:S02]  /*2560*/  DFMA R84, R118, R80, R84 ;  /* 0x000000507654722b */ /* 0x008fe40000000054 */
[----:B------:R-:W-:Y:S01]  /*2570*/  DFMA R106, R106, R90, R92 ;  /* 0x0000005a6a6a722b */ /* 0x000fe2000000005c */
[----:B------:R-:W3:Y:S01]  /*2580*/  LDG.E.64.CONSTANT R92, desc[UR4][R86.64+0x1a0] ;  /* 0x0001a004565c7981 */ /* 0x000ee2000c1e9b00 */
[----:B------:R-:W-:-:S03]  /*2590*/  DFMA R120, R82, R78, R120 ;  /* 0x0000004e5278722b */ /* 0x000fc60000000078 */
[----:B------:R-:W2:Y:S01]  /*25a0*/  LDG.E.64.CONSTANT R82, desc[UR4][R86.64+0xa0] ;  /* 0x0000a00456527981 */ /* 0x000ea2000c1e9b00 */
[----:B------:R-:W-:-:S03]  /*25b0*/  DFMA R118, R46, R96, RZ ;  /* 0x000000602e76722b */ /* 0x000fc600000000ff */
[----:B------:R-:W2:Y:S01]  /*25c0*/  LDG.E.64.CONSTANT R46, desc[UR4][R86.64+0x100] ;  /* 0x00010004562e7981 */ /* 0x000ea2000c1e9b00 */
[----:B------:R-:W-:-:S03]  /*25d0*/  DFMA R124, R116, R108, R120 ;  /* 0x0000006c747c722b */ /* 0x000fc60000000078 */
        /* <DEDUP_REMOVED lines=9> */
[----:B------:R-:W-:Y:S02]  /*2670*/  DFMA R44, R44, R96, RZ ;  /* 0x000000602c2c722b */ /* 0x000fe400000000ff */
[----:B------:R-:W-:Y:S02]  /*2680*/  DFMA R154, R154, R88, R156 ;  /* 0x000000589a9a722b */ /* 0x000fe4000000009c */
[----:B------:R-:W-:Y:S01]  /*2690*/  DFMA R146, R150, R78, R146 ;  /* 0x0000004e9692722b */ /* 0x000fe20000000092 */
[----:B------:R-:W2:Y:S03]  /*26a0*/  LDG.E.64.CONSTANT R156, desc[UR4][R86.64+0x168] ;  /* 0x00016804569c7981 */ /* 0x000ea6000c1e9b00 */
[----:B------:R-:W-:Y:S01]  /*26b0*/  DFMA R44, R148, R100, R44 ;  /* 0x00000064942c722b */ /* 0x000fe2000000002c */
[----:B------:R-:W2:Y:S04]  /*26c0*/  LDG.E.64.CONSTANT R150, desc[UR4][R86.64+0x1c8] ;  /* 0x0001c80456967981 */ /* 0x000ea8000c1e9b00 */
[----:B------:R-:W2:Y:S03]  /*26d0*/  LDG.E.64.CONSTANT R148, desc[UR4][R86.64+0x1f8] ;  /* 0x0001f80456947981 */ /* 0x000ea6000c1e9b00 */
[----:B------:R-:W-:-:S02]  /*26e0*/  DFMA R76, R76, R114, R44 ;  /* 0x000000724c4c722b */ /* 0x000fc4000000002c */
[----:B------:R-:W2:Y:S01]  /*26f0*/  LDG.E.64.CONSTANT R44, desc[UR4][R86.64+0x200] ;  /* 0x00020004562c7981 */ /* 0x000ea2000c1e9b00 */
[----:B------:R-:W-:-:S08]  /*2700*/  DFMA R134, R134, R96, RZ ;  /* 0x000000608686722b */ /* 0x000fd000000000ff */
[----:B------:R-:W-:Y:S01]  /*2710*/  DFMA R134, R138, R100, R134 ;  /* 0x000000648a86722b */ /* 0x000fe20000000086 */
[----:B------:R-:W2:Y:S07]  /*2720*/  LDG.E.64.CONSTANT R138, desc[UR4][R86.64+0x2b8] ;  /* 0x0002b804568a7981 */ /* 0x000eae000c1e9b00 */
[----:B------:R-:W-:Y:S02]  /*2730*/  DFMA R144, R144, R114, R134 ;  /* 0x000000729090722b */ /* 0x000fe40000000086 */
[----:B------:R-:W2:Y:S01]  /*2740*/  LDG.E.64.CONSTANT R134, desc[UR4][R86.64+0x220] ;  /* 0x0002200456867981 */ /* 0x000ea2000c1e9b00 */
[----:B----4-:R-:W-:-:S03]  /*2750*/  DFMA R94, R94, R90, R154 ;  /* 0x0000005a5e5e722b */ /* 0x010fc6000000009a */
[----:B------:R-:W0:Y:S01]  /*2760*/  LDS.64 R154, [R3+0x438] ;  /* 0x00043800039a7984 */ /* 0x000e220000000a00 */
[----:B------:R-:W-:-:S03]  /*2770*/  DFMA R102, R102, R108, R146 ;  /* 0x0000006c6666722b */ /* 0x000fc60000000092 */
[----:B------:R-:W1:Y:S01]  /*2780*/  LDS.64 R146, [R3+0x4b0] ;  /* 0x0004b00003927984 */ /* 0x000e620000000a00 */
[----:B------:R-:W-:-:S03]  /*2790*/  DFMA R74, R74, R78, R76 ;  /* 0x0000004e4a4a722b */ /* 0x000fc6000000004c */
[----:B------:R-:W4:Y:S05]  /*27a0*/  LDS.64 R76, [R3+0x528] ;  /* 0x00052800034c7984 */ /* 0x000f2a0000000a00 */
[----:B---3--:R-:W-:Y:S02]  /*27b0*/  DFMA R74, R92, R108, R74 ;  /* 0x0000006c5c4a722b */ /* 0x008fe4000000004a */
[----:B--2---:R-:W-:Y:S01]  /*27c0*/  DFMA R46, R46, R80, R94 ;  /* 0x000000502e2e722b */ /* 0x004fe2000000005e */
[----:B------:R-:W2:Y:S05]  /*27d0*/  LDG.E.64.CONSTANT R92, desc[UR4][R86.64+0x208] ;  /* 0x00020804565c7981 */ /* 0x000eaa000c1e9b00 */
[----:B------:R-:W-:Y:S01]  /*27e0*/  DFMA R74, R116, R98, R74 ;  /* 0x00000062744a722b */ /* 0x000fe2000000004a */
[----:B------:R-:W3:Y:S01]  /*27f0*/  LDG.E.64.CONSTANT R94, desc[UR4][R86.64+0x1d0] ;  /* 0x0001d004565e7981 */ /* 0x000ee2000c1e9b00 */
[----:B0-----:R-:W-:-:S03]  /*2800*/  DFMA R122, R122, R154, R46 ;  /* 0x0000009a7a7a722b */ /* 0x001fc6000000002e */
[----:B------:R-:W3:Y:S04]  /*2810*/  LDG.E.64.CONSTANT R116, desc[UR4][R86.64+0x178] ;  /* 0x0001780456747981 */ /* 0x000ee8000c1e9b00 */
[----:B------:R-:W2:Y:S01]  /*2820*/  LDG.E.64.CONSTANT R46, desc[UR4][R86.64+0x240] ;  /* 0x00024004562e7981 */ /* 0x000ea2000c1e9b00 */
[----:B------:R-:W-:-:S03]  /*2830*/  DFMA R124, R124, R88, R74 ;  /* 0x000000587c7c722b */ /* 0x000fc6000000004a */
[----:B------:R-:W3:Y:S01]  /*2840*/  LDG.E.64.CONSTANT R74, desc[UR4][R86.64+0x248] ;  /* 0x00024804564a7981 */ /* 0x000ee2000c1e9b00 */
[----:B------:R-:W-:Y:S02]  /*2850*/  DFMA R102, R104, R98, R102 ;  /* 0x000000626866722b */ /* 0x000fe40000000066 */
[----:B------:R-:W-:Y:S01]  /*2860*/  DFMA R84, R110, R154, R84 ;  /* 0x0000009a6e54722b */ /* 0x000fe20000000054 */
[----:B------:R-:W3:Y:S01]  /*2870*/  LDG.E.64.CONSTANT R104, desc[UR4][R86.64+0x250] ;  /* 0x0002500456687981 */ /* 0x000ee2000c1e9b00 */
[----:B------:R-:W-:-:S03]  /*2880*/  DFMA R124, R136, R90, R124 ;  /* 0x0000005a887c722b */ /* 0x000fc6000000007c */
[----:B------:R-:W3:Y:S01]  /*2890*/  LDG.E.64.CONSTANT R110, desc[UR4][R86.64+0x210] ;  /* 0x00021004566e7981 */ /* 0x000ee2000c1e9b00 */
[----:B------:R-:W-:Y:S02]  /*28a0*/  DFMA R102, R112, R88, R102 ;  /* 0x000000587066722b */ /* 0x000fe40000000066 */
[----:B-1----:R-:W-:Y:S01]  /*28b0*/  DFMA R84, R118, R146, R84 ;  /* 0x000000927654722b */ /* 0x002fe20000000054 */
[----:B------:R-:W3:Y:S04]  /*28c0*/  LDG.E.64.CONSTANT R112, desc[UR4][R86.64+0x1d8] ;  /* 0x0001d80456707981 */ /* 0x000ee8000c1e9b00 */
[----:B------:R-:W3:Y:S01]  /*28d0*/  LDG.E.64.CONSTANT R118, desc[UR4][R86.64+0x258] ;  /* 0x0002580456767981 */ /* 0x000ee2000c1e9b00 */
[----:B------:R-:W-:Y:S02]  /*28e0*/  DFMA R82, R82, R80, R106 ;  /* 0x000000505252722b */ /* 0x000fe4000000006a */
[----:B------:R-:W-:Y:S01]  /*28f0*/  DFMA R132, R132, R90, R102 ;  /* 0x0000005a8484722b */ /* 0x000fe20000000066 */
[----:B------:R-:W3:Y:S01]  /*2900*/  LDG.E.64.CONSTANT R106, desc[UR4][R86.64+0x2a0] ;  /* 0x0002a004566a7981 */ /* 0x000ee2000c1e9b00 */
[----:B------:R-:W-:-:S03]  /*2910*/  DFMA R142, R142, R80, R124 ;  /* 0x000000508e8e722b */ /* 0x000fc6000000007c */
[----:B------:R-:W3:Y:S04]  /*2920*/  LDG.E.64.CONSTANT R102, desc[UR4][R86.64+0x170] ;  /* 0x0001700456667981 */ /* 0x000ee8000c1e9b00 */
[----:B------:R-:W3:Y:S01]  /*2930*/  LDG.E.64.CONSTANT R124, desc[UR4][R86.64+0x260] ;  /* 0x00026004567c7981 */ /* 0x000ee2000c1e9b00 */
[----:B------:R-:W-:-:S03]  /*2940*/  DFMA R82, R120, R154, R82 ;  /* 0x0000009a7852722b */ /* 0x000fc60000000052 */
[----:B------:R-:W3:Y:S04]  /*2950*/  LDG.E.64.CONSTANT R120, desc[UR4][R86.64+0x2a8] ;  /* 0x0002a80456787981 */ /* 0x000ee8000c1e9b00 */
[----:B------:R-:W3:Y:S01]  /*2960*/  LDG.E.64.CONSTANT R136, desc[UR4][R86.64+0x268] ;  /* 0x0002680456887981 */ /* 0x000ee2000c1e9b00 */
[----:B------:R-:W-:-:S03]  /*2970*/  DFMA R140, R140, R80, R132 ;  /* 0x000000508c8c722b */ /* 0x000fc60000000084 */
[----:B------:R-:W3:Y:S01]  /*2980*/  LDG.E.64.CONSTANT R132, desc[UR4][R86.64+0x2b0] ;  /* 0x0002b00456847981 */ /* 0x000ee2000c1e9b00 */
[-C--:B------:R-:W-:Y:S02]  /*2990*/  DFMA R128, R128, R146.reuse, R82 ;  /* 0x000000928080722b */ /* 0x080fe40000000052 */
[----:B------:R-:W-:Y:S01]  /*29a0*/  DFMA R130, R130, R146, R122 ;  /* 0x000000928282722b */ /* 0x000fe2000000007a */
[----:B------:R-:W3:Y:S04]  /*29b0*/  LDG.E.64.CONSTANT R82, desc[UR4][R86.64+0x118] ;  /* 0x0001180456527981 */ /* 0x000ee8000c1e9b00 */
[----:B------:R-:W3:Y:S01]  /*29c0*/  LDG.E.64.CONSTANT R122, desc[UR4][R86.64+0x218] ;  /* 0x00021804567a7981 */ /* 0x000ee2000c1e9b00 */
[----:B----4-:R-:W-:-:S03]  /*29d0*/  DFMA R126, R126, R76, R84 ;  /* 0x0000004c7e7e722b */ /* 0x010fc60000000054 */
[----:B------:R-:W4:Y:S01]  /*29e0*/  LDG.E.64.CONSTANT R84, desc[UR4][R86.64+0xb8] ;  /* 0x0000b80456547981 */ /* 0x000f22000c1e9b00 */
[-C--:B------:R-:W-:Y:S02]  /*29f0*/  DFMA R140, R156, R154.reuse, R140 ;  /* 0x0000009a9c8c722b */ /* 0x080fe4000000008c */
[----:B------:R-:W-:Y:S01]  /*2a00*/  DFMA R142, R150, R154, R142 ;  /* 0x0000009a968e722b */ /* 0x000fe2000000008e */
[----:B------:R-:W4:Y:S01]  /*2a10*/  LDG.E.64.CONSTANT R156, desc[UR4][R86.64+0x2c0] ;  /* 0x0002c004569c7981 */ /* 0x000f22000c1e9b00 */
[----:B------:R-:W-:-:S03]  /*2a20*/  DFMA R148, R148, R78, R144 ;  /* 0x0000004e9494722b */ /* 0x000fc60000000090 */
[----:B------:R-:W4:Y:S04]  /*2a30*/  LDG.E.64.CONSTANT R150, desc[UR4][R86.64+0x270] ;  /* 0x0002700456967981 */ /* 0x000f28000c1e9b00 */
[----:B------:R-:W4:Y:S01]  /*2a40*/  LDG.E.64.CONSTANT R144, desc[UR4][R86.64+0x300] ;  /* 0x0003000456907981 */ /* 0x000f22000c1e9b00 */
[----:B------:R-:W-:-:S03]  /*2a50*/  DFMA R44, R44, R108, R148 ;  /* 0x0000006c2c2c722b */ /* 0x000fc60000000094 */
[----:B------:R-:W4:Y:S01]  /*2a60*/  LDG.E.64.CONSTANT R148, desc[UR4][R86.64+0x308] ;  /* 0x0003080456947981 */ /* 0x000f22000c1e9b00 */
[----:B--2---:R-:W-:-:S08]  /*2a70*/  DFMA R46, R46, R96, RZ ;  /* 0x000000602e2e722b */ /* 0x004fd000000000ff */
[----:B---3--:R-:W-:Y:S02]  /*2a80*/  DFMA R46, R74, R100, R46 ;  /* 0x000000644a2e722b */ /* 0x008fe4000000002e */
[----:B------:R-:W-:Y:S01]  /*2a90*/  DFMA R44, R92, R98, R44 ;  /* 0x000000625c2c722b */ /* 0x000fe2000000002c */
[----:B------:R-:W2:Y:S01]  /*2aa0*/  LDG.E.64.CONSTANT R74, desc[UR4][R86.64+0x278] ;  /* 0x00027804564a7981 */ /* 0x000ea2000c1e9b00 */
[----:B------:R-:W-:-:S03]  /*2ab0*/  DFMA R94, R94, R146, R142 ;  /* 0x000000925e5e722b */ /* 0x000fc6000000008e */
[----:B------:R-:W3:Y:S01]  /*2ac0*/  LDG.E.64.CONSTANT R92, desc[UR4][R86.64+0x310] ;  /* 0x00031004565c7981 */ /* 0x000ee2000c1e9b00 */
[----:B------:R-:W-:Y:S02]  /*2ad0*/  DFMA R46, R104, R114, R46 ;  /* 0x00000072682e722b */ /* 0x000fe4000000002e */
[----:B------:R-:W-:Y:S01]  /*2ae0*/  DFMA R110, R110, R88, R44 ;  /* 0x000000586e6e722b */ /* 0x000fe2000000002c */
[----:B------:R-:W3:Y:S04]  /*2af0*/  LDG.E.64.CONSTANT R104, desc[UR4][R86.64+0x280] ;  /* 0x0002800456687981 */ /* 0x000ee8000c1e9b00 */
[----:B------:R-:W3:Y:S01]  /*2b00*/  LDG.E.64.CONSTANT R44, desc[UR4][R86.64+0x2c8] ;  /* 0x0002c804562c7981 */ /* 0x000ee2000c1e9b00 */
[----:B------:R-:W-:Y:S02]  /*2b10*/  DFMA R118, R118, R78, R46 ;  /* 0x0000004e7676722b */ /* 0x000fe4000000002e */
[----:B------:R-:W-:Y:S01]  /*2b20*/  DFMA R106, R106, R96, RZ ;  /* 0x000000606a6a722b */ /* 0x000fe200000000ff */
[----:B------:R-:W3:Y:S01]  /*2b30*/  LDG.E.64.CONSTANT R46, desc[UR4][R86.64+0x360] ;  /* 0x00036004562e7981 */ /* 0x000ee2000c1e9b00 */
[----:B------:R-:W-:-:S02]  /*2b40*/  DFMA R102, R102, R146, R140 ;  /* 0x000000926666722b */ /* 0x000fc4000000008c */
[----:B------:R-:W-:Y:S01]  /*2b50*/  DFMA R112, R112, R76, R94 ;  /* 0x0000004c7070722b */ /* 0x000fe2000000005e */
[----:B------:R-:W3:Y:S01]  /*2b60*/  LDG.E.64.CONSTANT R140, desc[UR4][R86.64+0x380] ;  /* 0x00038004568c7981 */ /* 0x000ee2000c1e9b00 */
[----:B------:R-:W-:-:S03]  /*2b70*/  DFMA R118, R124, R108, R118 ;  /* 0x0000006c7c76722b */ /* 0x000fc60000000076 */
        /* <DEDUP_REMOVED lines=8> */
[----:B------:R-:W3:Y:S01]  /*2c00*/  LDG.E.64.CONSTANT R106, desc[UR4][R86.64+0x228] ;  /* 0x00022804566a7981 */ /* 0x000ee2000c1e9b00 */
[----:B------:R-:W-:Y:S02]  /*2c10*/  DFMA R82, R82, R76, R130 ;  /* 0x0000004c5252722b */ /* 0x000fe40000000082 */
[----:B------:R-:W-:Y:S01]  /*2c20*/  DFMA R110, R122, R90, R110 ;  /* 0x0000005a7a6e722b */ /* 0x000fe2000000006e */
[----:B------:R-:W3:Y:S04]  /*2c30*/  LDG.E.64.CONSTANT R130, desc[UR4][R86.64+0x2e0] ;  /* 0x0002e00456827981 */ /* 0x000ee8000c1e9b00 */
[----:B------:R-:W3:Y:S04]  /*2c40*/  LDG.E.64.CONSTANT R122, desc[UR4][R86.64+0x288] ;  /* 0x00028804567a7981 */ /* 0x000ee8000c1e9b00 */
        /* <DEDUP_REMOVED lines=9> */
[----:B------:R-:W4:Y:S01]  /*2ce0*/  LDG.E.64.CONSTANT R150, desc[UR4][R86.64+0x3c0] ;  /* 0x0003c00456967981 */ /* 0x000f22000c1e9b00 */
[----:B------:R-:W-:-:S03]  /*2cf0*/  DFMA R144, R144, R96, RZ ;  /* 0x000000609090722b */ /* 0x000fc600000000ff */
[----:B------:R-:W4:Y:S04]  /*2d00*/  LDG.E.64.CONSTANT R156, desc[UR4][R86.64+0x388] ;  /* 0x00038804569c7981 */ /* 0x000f28000c1e9b00 */
[----:B------:R-:W4:Y:S01]  /*2d10*/  LDG.E.64.CONSTANT R138, desc[UR4][R86.64+0x328] ;  /* 0x00032804568a7981 */ /* 0x000f22000c1e9b00 */
[----:B------:R-:W-:-:S03]  /*2d20*/  DFMA R144, R148, R100, R144 ;  /* 0x000000649490722b */ /* 0x000fc60000000090 */
[----:B------:R-:W4:Y:S01]  /*2d30*/  LDG.E.64.CONSTANT R148, desc[UR4][R86.64+0x3c8] ;  /* 0x0003c80456947981 */ /* 0x000f22000c1e9b00 */
[----:B--2---:R-:W-:-:S03]  /*2d40*/  DFMA R74, R74, R90, R136 ;  /* 0x0000005a4a4a722b */ /* 0x004fc60000000088 */
[----:B------:R-:W2:Y:S01]  /*2d50*/  LDG.E.64.CONSTANT R136, desc[UR4][R86.64+0x3a0] ;  /* 0x0003a00456887981 */ /* 0x000ea2000c1e9b00 */
[----:B---3--:R-:W-:Y:S02]  /*2d60*/  DFMA R44, R44, R98, R142 ;  /* 0x000000622c2c722b */ /* 0x008fe4000000008e */
[----:B------:R-:W-:Y:S01]  /*2d70*/  DFMA R46, R46, R96, RZ ;  /* 0x000000602e2e722b */ /* 0x000fe200000000ff */
[----:B------:R-:W3:Y:S05]  /*2d80*/  LDG.E.64.CONSTANT R142, desc[UR4][R86.64+0x340] ;  /* 0x00034004568e7981 */ /* 0x000eea000c1e9b00 */
[----:B------:R-:W-:Y:S02]  /*2d90*/  DFMA R44, R94, R88, R44 ;  /* 0x000000585e2c722b */ /* 0x000fe4000000002c */
[----:B------:R-:W-:Y:S01]  /*2da0*/  DFMA R74, R104, R80, R74 ;  /* 0x00000050684a722b */ /* 0x000fe2000000004a */
[----:B------:R-:W2:Y:S01]  /*2db0*/  LDG.E.64.CONSTANT R94, desc[UR4][R86.64+0x2e8] ;  /* 0x0002e804565e7981 */ /* 0x000ea2000c1e9b00 */
[----:B------:R-:W-:-:S03]  /*2dc0*/  DFMA R92, R92, R114, R144 ;  /* 0x000000725c5c722b */ /* 0x000fc60000000090 */
[----:B------:R-:W3:Y:S01]  /*2dd0*/  LDG.E.64.CONSTANT R104, desc[UR4][R86.64+0x3d8] ;  /* 0x0003d80456687981 */ /* 0x000ee2000c1e9b00 */
[----:B------:R-:W-:-:S03]  /*2de0*/  DFMA R46, R102, R100, R46 ;  /* 0x00000064662e722b */ /* 0x000fc6000000002e */
[----:B------:R-:W3:Y:S01]  /*2df0*/  LDG.E.64.CONSTANT R102, desc[UR4][R86.64+0x238] ;  /* 0x0002380456667981 */ /* 0x000ee2000c1e9b00 */
[----:B------:R-:W-:-:S03]  /*2e00*/  DFMA R44, R118, R90, R44 ;  /* 0x0000005a762c722b */ /* 0x000fc6000000002c */
[----:B------:R-:W3:Y:S01]  /*2e10*/  LDG.E.64.CONSTANT R118, desc[UR4][R86.64+0x2f0] ;  /* 0x0002f00456767981 */ /* 0x000ee2000c1e9b00 */
[----:B------:R-:W-:Y:S02]  /*2e20*/  DFMA R106, R106, R154, R134 ;  /* 0x0000009a6a6a722b */ /* 0x000fe40000000086 */
[----:B------:R-:W-:Y:S01]  /*2e30*/  DFMA R124, R124, R114, R46 ;  /* 0x000000727c7c722b */ /* 0x000fe2000000002e */
[----:B------:R-:W3:Y:S01]  /*2e40*/  LDG.E.64.CONSTANT R134, desc[UR4][R86.64+0x3e0] ;  /* 0x0003e00456867981 */ /* 0x000ee2000c1e9b00 */
[----:B------:R-:W-:-:S03]  /*2e50*/  DFMA R130, R130, R80, R44 ;  /* 0x000000508282722b */ /* 0x000fc6000000002c */
[----:B------:R-:W3:Y:S01]  /*2e60*/  LDG.E.64.CONSTANT R46, desc[UR4][R86.64+0x390] ;  /* 0x00039004562e7981 */ /* 0x000ee2000c1e9b00 */
[----:B------:R-:W-:-:S03]  /*2e70*/  DFMA R122, R122, R154, R74 ;  /* 0x0000009a7a7a722b */ /* 0x000fc6000000004a */
[----:B------:R-:W3:Y:S04]  /*2e80*/  LDG.E.64.CONSTANT R44, desc[UR4][R86.64+0x330] ;  /* 0x00033004562c7981 */ /* 0x000ee8000c1e9b00 */
[----:B------:R-:W3:Y:S01]  /*2e90*/  LDG.E.64.CONSTANT R74, desc[UR4][R86.64+0x3d0] ;  /* 0x0003d004564a7981 */ /* 0x000ee2000c1e9b00 */
[----:B------:R-:W-:-:S03]  /*2ea0*/  DFMA R120, R120, R146, R106 ;  /* 0x000000927878722b */ /* 0x000fc6000000006a */
[----:B------:R-:W3:Y:S01]  /*2eb0*/  LDG.E.64.CONSTANT R106, desc[UR4][R86.64+0x398] ;  /* 0x00039804566a7981 */ /* 0x000ee2000c1e9b00 */
[----:B------:R-:W-:-:S03]  /*2ec0*/  DFMA R92, R110, R78, R92 ;  /* 0x0000004e6e5c722b */ /* 0x000fc6000000005c */
[----:B------:R-:W3:Y:S01]  /*2ed0*/  LDG.E.64.CONSTANT R110, desc[UR4][R86.64+0x338] ;  /* 0x00033804566e7981 */ /* 0x000ee2000c1e9b00 */
[----:B------:R-:W-:-:S03]  /*2ee0*/  DFMA R124, R132, R78, R124 ;  /* 0x0000004e847c722b */ /* 0x000fc6000000007c */
[----:B------:R-:W3:Y:S01]  /*2ef0*/  LDG.E.64.CONSTANT R132, desc[UR4][R86.64+0x348] ;  /* 0x0003480456847981 */ /* 0x000ee2000c1e9b00 */
[----:B----4-:R-:W-:-:S03]  /*2f00*/  DFMA R128, R128, R108, R92 ;  /* 0x0000006c8080722b */ /* 0x010fc6000000005c */
[----:B------:R-:W4:Y:S01]  /*2f10*/  LDG.E.64.CONSTANT R92, desc[UR4][R86.64+0x290] ;  /* 0x00029004565c7981 */ /* 0x000f22000c1e9b00 */
[----:B------:R-:W-:-:S03]  /*2f20*/  DFMA R140, R140, R108, R124 ;  /* 0x0000006c8c8c722b */ /* 0x000fc6000000007c */
[----:B------:R-:W4:Y:S04]  /*2f30*/  LDG.E.64.CONSTANT R124, desc[UR4][R86.64+0x3e8] ;  /* 0x0003e804567c7981 */ /* 0x000f28000c1e9b00 */
[----:B------:R-:W4:Y:S01]  /*2f40*/  LDG.E.64.CONSTANT R144, desc[UR4][R86.64+0x298] ;  /* 0x0002980456907981 */ /* 0x000f22000c1e9b00 */
[----:B------:R-:W-:Y:S02]  /*2f50*/  DFMA R140, R156, R98, R140 ;  /* 0x000000629c8c722b */ /* 0x000fe4000000008c */
[----:B------:R-:W-:Y:S01]  /*2f60*/  DFMA R150, R150, R96, RZ ;  /* 0x000000609696722b */ /* 0x000fe200000000ff */
[----:B------:R-:W4:Y:S01]  /*2f70*/  LDG.E.64.CONSTANT R156, desc[UR4][R86.64+0x420] ;  /* 0x00042004569c7981 */ /* 0x000f22000c1e9b00 */
[----:B------:R-:W-:-:S03]  /*2f80*/  DFMA R138, R138, R98, R128 ;  /* 0x000000628a8a722b */ /* 0x000fc60000000080 */
[----:B------:R-:W4:Y:S03]  /*2f90*/  LDG.E.64.CONSTANT R128, desc[UR4][R86.64+0x3a8] ;  /* 0x0003a80456807981 */ /* 0x000f26000c1e9b00 */
[----:B------:R-:W-:Y:S02]  /*2fa0*/  DFMA R148, R148, R100, R150 ;  /* 0x000000649494722b */ /* 0x000fe40000000096 */
[----:B------:R-:W4:Y:S01]  /*2fb0*/  LDG.E.64.CONSTANT R150, desc[UR4][R86.64+0x428] ;  /* 0x0004280456967981 */ /* 0x000f22000c1e9b00 */
[----:B--2---:R-:W-:-:S03]  /*2fc0*/  DFMA R94, R94, R154, R130 ;  /* 0x0000009a5e5e722b */ /* 0x004fc60000000082 */
[----:B------:R-:W2:Y:S01]  /*2fd0*/  LDG.E.64.CONSTANT R130, desc[UR4][R86.64+0x4e8] ;  /* 0x0004e80456827981 */ /* 0x000ea2000c1e9b00 */
[-C--:B---3--:R-:W-:Y:S02]  /*2fe0*/  DFMA R46, R46, R88.reuse, R140 ;  /* 0x000000582e2e722b */ /* 0x088fe4000000008c */
[----:B------:R-:W-:Y:S01]  /*2ff0*/  DFMA R44, R44, R88, R138 ;  /* 0x000000582c2c722b */ /* 0x000fe2000000008a */
[----:B------:R-:W3:Y:S01]  /*3000*/  LDG.E.64.CONSTANT R140, desc[UR4][R86.64+0x4a0] ;  /* 0x0004a004568c7981 */ /* 0x000ee2000c1e9b00 */
[----:B------:R-:W-:-:S03]  /*3010*/  DFMA R74, R74, R114, R148 ;  /* 0x000000724a4a722b */ /* 0x000fc60000000094 */
[----:B------:R-:W3:Y:S01]  /*3020*/  LDG.E.64.CONSTANT R138, desc[UR4][R86.64+0x3f8] ;  /* 0x0003f804568a7981 */ /* 0x000ee2000c1e9b00 */
[----:B------:R-:W-:-:S03]  /*3030*/  DFMA R46, R106, R90, R46 ;  /* 0x0000005a6a2e722b */ /* 0x000fc6000000002e */
[----:B------:R-:W3:Y:S01]  /*3040*/  LDG.E.64.CONSTANT R148, desc[UR4][R86.64+0x4f8] ;  /* 0x0004f80456947981 */ /* 0x000ee2000c1e9b00 */
[----:B------:R-:W-:-:S03]  /*3050*/  DFMA R74, R104, R78, R74 ;  /* 0x0000004e684a722b */ /* 0x000fc6000000004a */
[----:B------:R-:W3:Y:S01]  /*3060*/  LDG.E.64.CONSTANT R106, desc[UR4][R86.64+0x548] ;  /* 0x00054804566a7981 */ /* 0x000ee2000c1e9b00 */
[----:B------:R-:W-:-:S03]  /*3070*/  DFMA R110, R110, R90, R44 ;  /* 0x0000005a6e6e722b */ /* 0x000fc6000000002c */
[----:B------:R-:W2:Y:S01]  /*3080*/  LDG.E.64.CONSTANT R44, desc[UR4][R86.64+0x480] ;  /* 0x00048004562c7981 */ /* 0x000ea2000c1e9b00 */
[----:B------:R-:W-:Y:S02]  /*3090*/  DFMA R136, R136, R80, R46 ;  /* 0x000000508888722b */ /* 0x000fe4000000002e */
[----:B------:R-:W-:Y:S01]  /*30a0*/  DFMA R134, R134, R108, R74 ;  /* 0x0000006c8686722b */ /* 0x000fe2000000004a */
[----:B------:R-:W3:Y:S01]  /*30b0*/  LDG.E.64.CONSTANT R46, desc[UR4][R86.64+0x4e0] ;  /* 0x0004e004562e7981 */ /* 0x000ee2000c1e9b00 */
[----:B------:R-:W-:-:S03]  /*30c0*/  DFMA R118, R118, R146, R94 ;  /* 0x000000927676722b */ /* 0x000fc6000000005e */
[----:B------:R-:W3:Y:S01]  /*30d0*/  LDG.E.64.CONSTANT R94, desc[UR4][R86.64+0x488] ;  /* 0x00048804565e7981 */ /* 0x000ee2000c1e9b00 */
[----:B------:R-:W-:Y:S02]  /*30e0*/  DFMA R110, R142, R80, R110 ;  /* 0x000000508e6e722b */ /* 0x000fe4000000006e */
[----:B----4-:R-:W-:Y:S01]  /*30f0*/  DFMA R92, R92, R146, R122 ;  /* 0x000000925c5c722b */ /* 0x010fe2000000007a */
[----:B------:R-:W4:Y:S01]  /*3100*/  LDG.E.64.CONSTANT R74, desc[UR4][R86.64+0x3f0] ;  /* 0x0003f004564a7981 */ /* 0x000f22000c1e9b00 */
[----:B------:R-:W-:-:S03]  /*3110*/  DFMA R124, R124, R98, R134 ;  /* 0x000000627c7c722b */ /* 0x000fc60000000086 */
[----:B------:R-:W4:Y:S04]  /*3120*/  LDG.E.64.CONSTANT R122, desc[UR4][R86.64+0x540] ;  /* 0x00054004567a7981 */ /* 0x000f28000c1e9b00 */
[----:B------:R-:W4:Y:S01]  /*3130*/  LDG.E.64.CONSTANT R134, desc[UR4][R86.64+0x490] ;  /* 0x0004900456867981 */ /* 0x000f22000c1e9b00 */
[----:B------:R-:W-:Y:S02]  /*3140*/  DFMA R132, R132, R154, R110 ;  /* 0x0000009a8484722b */ /* 0x000fe4000000006e */
[-C--:B------:R-:W-:Y:S01]  /*3150*/  DFMA R102, R102, R76.reuse, R120 ;  /* 0x0000004c6666722b */ /* 0x080fe20000000078 */
[----:B------:R-:W4:Y:S01]  /*3160*/  LDG.E.64.CONSTANT R110, desc[UR4][R86.64+0x4f0] ;  /* 0x0004f004566e7981 */ /* 0x000f22000c1e9b00 */
[----:B------:R-:W-:-:S03]  /*3170*/  DFMA R144, R144, R76, R92 ;  /* 0x0000004c9090722b */ /* 0x000fc6000000005c */
[----:B------:R-:W4:Y:S04]  /*3180*/  LDG.E.64.CONSTANT R92, desc[UR4][R86.64+0x430] ;  /* 0x00043004565c7981 */ /* 0x000f28000c1e9b00 */
[----:B------:R-:W4:Y:S01]  /*3190*/  LDG.E.64.CONSTANT R120, desc[UR4][R86.64+0x498] ;  /* 0x0004980456787981 */ /* 0x000f22000c1e9b00 */
[----:B------:R-:W-:Y:S02]  /*31a0*/  DFMA R156, R156, R96, RZ ;  /* 0x000000609c9c722b */ /* 0x000fe400000000ff */
[----:B------:R-:W-:Y:S01]  /*31b0*/  DFMA R128, R128, R154, R136 ;  /* 0x0000009a8080722b */ /* 0x000fe20000000088 */
[----:B------:R-:W4:Y:S04]  /*31c0*/  LDG.E.64.CONSTANT R142, desc[UR4][R86.64+0x550] ;  /* 0x00055004568e7981 */ /* 0x000f28000c1e9b00 */
[----:B------:R-:W4:Y:S01]  /*31d0*/  LDG.E.64.CONSTANT R136, desc[UR4][R86.64+0x438] ;  /* 0x0004380456887981 */ /* 0x000f22000c1e9b00 */
[----:B------:R-:W-:-:S03]  /*31e0*/  DFMA R150, R150, R100, R156 ;  /* 0x000000649696722b */ /* 0x000fc6000000009c */
[----:B------:R-:W4:Y:S04]  /*31f0*/  LDG.E.64.CONSTANT R156, desc[UR4][R86.64+0x500] ;  /* 0x00050004569c7981 */ /* 0x000f28000c1e9b00 */
[----:B------:R-:W4:Y:S01]  /*3200*/  LDG.E.64.CONSTANT R104, desc[UR4][R86.64+0x440] ;  /* 0x0004400456687981 */ /* 0x000f22000c1e9b00 */
[-C--:B--2---:R-:W-:Y:S02]  /*3210*/  DFMA R44, R44, R96.reuse, RZ ;  /* 0x000000602c2c722b */ /* 0x084fe400000000ff */
[----:B---3--:R-:W-:-:S06]  /*3220*/  DFMA R46, R46, R96, RZ ;  /* 0x000000602e2e722b */ /* 0x008fcc00000000ff */
[-C--:B------:R-:W-:Y:S01]  /*3230*/  DFMA R44, R94, R100.reuse, R44 ;  /* 0x000000645e2c722b */ /* 0x080fe2000000002c */
[----:B------:R-:W2:Y:S01]  /*3240*/  LDG.E.64.CONSTANT R94, desc[UR4][R86.64+0x410] ;  /* 0x00041004565e7981 */ /* 0x000ea2000c1e9b00 */
[----:B------:R-:W-:Y:S02]  /*3250*/  DFMA R46, R130, R100, R46 ;  /* 0x00000064822e722b */ /* 0x000fe4000000002e */
[----:B----4-:R-:W-:Y:S01]  /*3260*/  DFMA R74, R74, R88, R124 ;  /* 0x000000584a4a722b */ /* 0x010fe2000000007c */
[----:B------:R-:W3:Y:S01]  /*3270*/  LDG.E.64.CONSTANT R130, desc[UR4][R86.64+0x350] ;  /* 0x0003500456827981 */ /* 0x000ee2000c1e9b00 */
[----:B------:R-:W-:-:S03]  /*3280*/  DFMA R96, R122, R96, RZ ;  /* 0x000000607a60722b */ /* 0x000fc600000000ff */
[----:B------:R-:W4:Y:S01]  /*3290*/  LDG.E.64.CONSTANT R122, desc[UR4][R86.64+0x558] ;  /* 0x00055804567a7981 */ /* 0x000f22000c1e9b00 */
[----:B------:R-:W-:-:S03]  /*32a0*/  DFMA R44, R134, R114, R44 ;  /* 0x00000072862c722b */ /* 0x000fc6000000002c */
[----:B------:R-:W2:Y:S01]  /*32b0*/  LDG.E.64.CONSTANT R134, desc[UR4][R86.64+0x568] ;  /* 0x0005680456867981 */ /* 0x000ea2000c1e9b00 */
[----:B------:R-:W-:Y:S02]  /*32c0*/  DFMA R46, R110, R114, R46 ;  /* 0x000000726e2e722b */ /* 0x000fe4000000002e */
[----:B------:R-:W-:Y:S01]  /*32d0*/  DFMA R96, R106, R100, R96 ;  /* 0x000000646a60722b */ /* 0x000fe20000000060 */
[----:B------:R-:W3:Y:S01]  /*32e0*/  LDG.E.64.CONSTANT R124, desc[UR4][R86.64+0x2f8] ;  /* 0x0002f804567c7981 */ /* 0x000ee2000c1e9b00 */
[----:B------:R-:W-:-:S03]  /*32f0*/  DFMA R92, R92, R114, R150 ;  /* 0x000000725c5c722b */ /* 0x000fc60000000096 */
[----:B------:R-:W2:Y:S01]  /*3300*/  LDG.E.64.CONSTANT R106, desc[UR4][R86.64+0x400] ;  /* 0x00040004566a7981 */ /* 0x000ea2000c1e9b00 */
[----:B------:R-:W-:-:S03]  /*3310*/  DFMA R44, R120, R78, R44 ;  /* 0x0000004e782c722b */ /* 0x000fc6000000002c */
[----:B------:R-:W3:Y:S01]  /*3320*/  LDG.E.64.CONSTANT R120, desc[UR4][R86.64+0x560] ;  /* 0x0005600456787981 */ /* 0x000ee2000c1e9b00 */
[----:B------:R-:W-:Y:S02]  /*3330*/  DFMA R46, R148, R78, R46 ;  /* 0x0000004e942e722b */ /* 0x000fe4000000002e */
[----:B------:R-:W-:Y:S01]  /*3340*/  DFMA R148, R142, R114, R96 ;  /* 0x000000728e94722b */ /* 0x000fe20000000060 */
[----:B------:R-:W2:Y:S01]  /*3350*/  LDG.E.64.CONSTANT R110, desc[UR4][R86.64+0x3b0] ;  /* 0x0003b004566e7981 */ /* 0x000ea2000c1e9b00 */
[----:B------:R-:W-:-:S03]  /*3360*/  DFMA R92, R136, R78, R92 ;  /* 0x0000004e885c722b */ /* 0x000fc6000000005c */
[----:B------:R-:W2:Y:S04]  /*3370*/  LDG.E.64.CONSTANT R114, desc[UR4][R86.64+0x448] ;  /* 0x0004480456727981 */ /* 0x000ea8000c1e9b00 */
[----:B------:R-:W2:Y:S04]  /*3380*/  LDG.E.64.CONSTANT R142, desc[UR4][R86.64+0x4a8] ;  /* 0x0004a804568e7981 */ /* 0x000ea8000c1e9b00 */
[----:B------:R-:W2:Y:S01]  /*3390*/  LDG.E.64.CONSTANT R136, desc[UR4][R86.64+0x508] ;  /* 0x0005080456887981 */ /* 0x000ea2000c1e9b00 */
[----:B------:R-:W-:Y:S02]  /*33a0*/  DFMA R156, R156, R108, R46 ;  /* 0x0000006c9c9c722b */ /* 0x000fe4000000002e */
[----:B------:R-:W-:Y:S01]  /*33b0*/  DFMA R138, R138, R90, R74 ;  /* 0x0000005a8a8a722b */ /* 0x000fe2000000004a */
[----:B------:R-:W2:Y:S01]  /*33c0*/  LDG.E.64.CONSTANT R46, desc[UR4][R86.64+0x450] ;  /* 0x00045004562e7981 */ /* 0x000ea2000c1e9b00 */
[----:B------:R-:W-:-:S03]  /*33d0*/  DFMA R140, R140, R108, R44 ;  /* 0x0000006c8c8c722b */ /* 0x000fc6000000002c */
[----:B------:R-:W2:Y:S04]  /*33e0*/  LDG.E.64.CONSTANT R44, desc[UR4][R86.64+0x408] ;  /* 0x00040804562c7981 */ /* 0x000ea8000c1e9b00 */
[----:B------:R-:W2:Y:S01]  /*33f0*/  LDG.E.64.CONSTANT R74, desc[UR4][R86.64+0x4b0] ;  /* 0x0004b004564a7981 */ /* 0x000ea2000c1e9b00 */
[----:B------:R-:W-:-:S03]  /*3400*/  DFMA R104, R104, R108, R92 ;  /* 0x0000006c6868722b */ /* 0x000fc6000000005c */
[----:B------:R-:W2:Y:S04]  /*3410*/  LDG.E.64.CONSTANT R92, desc[UR4][R86.64+0x510] ;  /* 0x00051004565c7981 */ /* 0x000ea8000c1e9b00 */
[----:B------:R-:W2:Y:S04]  /*3420*/  LDG.E.64.CONSTANT R96, desc[UR4][R86.64+0x458] ;  /* 0x0004580456607981 */ /* 0x000ea8000c1e9b00 */
[----:B------:R-:W2:Y:S04]  /*3430*/  LDG.E.64.CONSTANT R100, desc[UR4][R86.64+0x4b8] ;  /* 0x0004b80456647981 */ /* 0x000ea8000c1e9b00 */
[----:B------:R-:W2:Y:S01]  /*3440*/  LDG.E.64.CONSTANT R150, desc[UR4][R86.64+0x518] ;  /* 0x0005180456967981 */ /* 0x000ea2000c1e9b00 */
[----:B----4-:R-:W-:-:S03]  /*3450*/  DFMA R122, R122, R78, R148 ;  /* 0x0000004e7a7a722b */ /* 0x010fc60000000094 */
[----:B------:R-:W4:Y:S04]  /*3460*/  LDG.E.64.CONSTANT R78, desc[UR4][R86.64+0x570] ;  /* 0x00057004564e7981 */ /* 0x000f28000c1e9b00 */
[----:B------:R-:W4:Y:S01]  /*3470*/  LDG.E.64.CONSTANT R148, desc[UR4][R86.64+0x470] ;  /* 0x0004700456947981 */ /* 0x000f22000c1e9b00 */
[----:B---3--:R-:W-:Y:S02]  /*3480*/  DFMA R120, R120, R108, R122 ;  /* 0x0000006c7878722b */ /* 0x008fe4000000007a */
[----:B--2---:R-:W-:Y:S01]  /*3490*/  DFMA R138, R106, R80, R138 ;  /* 0x000000506a8a722b */ /* 0x004fe2000000008a */
[----:B------:R-:W2:Y:S01]  /*34a0*/  LDG.E.64.CONSTANT R108, desc[UR4][R86.64+0x418] ;  /* 0x00041804566c7981 */ /* 0x000ea2000c1e9b00 */
[----:B------:R-:W-:Y:S02]  /*34b0*/  DFMA R118, R124, R76, R118 ;  /* 0x0000004c7c76722b */ /* 0x000fe40000000076 */
[----:B------:R-:W-:Y:S01]  /*34c0*/  DFMA R110, R110, R146, R128 ;  /* 0x000000926e6e722b */ /* 0x000fe20000000080 */
[----:B------:R-:W3:Y:S01]  /*34d0*/  LDG.E.64.CONSTANT R106, desc[UR4][R86.64+0x3b8] ;  /* 0x0003b804566a7981 */ /* 0x000ee2000c1e9b00 */
[----:B------:R-:W-:-:S02]  /*34e0*/  DFMA R122, R114, R98, R104 ;  /* 0x00000062727a722b */ /* 0x000fc40000000068 */
[-C--:B------:R-:W-:Y:S01]  /*34f0*/  DFMA R120, R134, R98.reuse, R120 ;  /* 0x000000628678722b */ /* 0x080fe20000000078 */
[----:B------:R-:W2:Y:S01]  /*3500*/  LDG.E.64.CONSTANT R114, desc[UR4][R86.64+0x460] ;  /* 0x0004600456727981 */ /* 0x000ea2000c1e9b00 */
[----:B------:R-:W-:-:S03]  /*3510*/  DFMA R140, R142, R98, R140 ;  /* 0x000000628e8c722b */ /* 0x000fc6000000008c */
        /* <DEDUP_REMOVED lines=12> */
[----:B------:R-:W3:Y:S04]  /*35e0*/  LDG.E.64.CONSTANT R122, desc[UR4][R86.64+0x4c8] ;  /* 0x0004c804567a7981 */ /* 0x000ee8000c1e9b00 */
[----:B------:R-:W3:Y:S01]  /*35f0*/  LDG.E.64.CONSTANT R124, desc[UR4][R86.64+0x528] ;  /* 0x00052804567c7981 */ /* 0x000ee2000c1e9b00 */
[----:B------:R-:W-:Y:S02]  /*3600*/  DFMA R94, R94, R146, R138 ;  /* 0x000000925e5e722b */ /* 0x000fe4000000008a */
[----:B------:R-:W-:Y:S01]  /*3610*/  DFMA R100, R100, R90, R140 ;  /* 0x0000005a6464722b */ /* 0x000fe2000000008c */
[----:B------:R-:W3:Y:S04]  /*3620*/  LDG.E.64.CONSTANT R142, desc[UR4][R86.64+0x4d0] ;  /* 0x0004d004568e7981 */ /* 0x000ee8000c1e9b00 */
[----:B------:R-:W3:Y:S04]  /*3630*/  LDG.E.64.CONSTANT R140, desc[UR4][R86.64+0x530] ;  /* 0x00053004568c7981 */ /* 0x000ee8000c1e9b00 */
[----:B------:R-:W3:Y:S01]  /*3640*/  LDG.E.64.CONSTANT R138, desc[UR4][R86.64+0x590] ;  /* 0x00059004568a7981 */ /* 0x000ee2000c1e9b00 */
[----:B------:R-:W-:-:S02]  /*3650*/  DFMA R130, R130, R146, R132 ;  /* 0x000000928282722b */ /* 0x000fc40000000084 */
[----:B------:R-:W-:Y:S01]  /*3660*/  DFMA R150, R150, R90, R136 ;  /* 0x0000005a9696722b */ /* 0x000fe20000000088 */
        /* <DEDUP_REMOVED lines=13> */
[----:B----4-:R-:W-:-:S02]  /*3740*/  DFMA R78, R78, R88, R120 ;  /* 0x000000584e4e722b */ /* 0x010fc40000000078 */
[----:B--2---:R-:W-:-:S06]  /*3750*/  DFMA R96, R114, R80, R96 ;  /* 0x000000507260722b */ /* 0x004fcc0000000060 */
[----:B---3--:R-:W-:Y:S02]  /*3760*/  DFMA R98, R98, R90, R78 ;  /* 0x0000005a6262722b */ /* 0x008fe4000000004e */
[-C--:B------:R-:W-:Y:S02]  /*3770*/  DFMA R46, R46, R80.reuse, R150 ;  /* 0x000000502e2e722b */ /* 0x080fe40000000096 */
[----:B------:R-:W-:-:S04]  /*3780*/  DFMA R44, R44, R80, R100 ;  /* 0x000000502c2c722b */ /* 0x000fc80000000064 */
[----:B------:R-:W-:Y:S02]  /*3790*/  DFMA R74, R74, R80, R98 ;  /* 0x000000504a4a722b */ /* 0x000fe40000000062 */
[-C--:B------:R-:W-:Y:S02]  /*37a0*/  DFMA R92, R92, R154.reuse, R96 ;  /* 0x0000009a5c5c722b */ /* 0x080fe40000000060 */
[----:B------:R-:W-:-:S04]  /*37b0*/  DFMA R44, R122, R154, R44 ;  /* 0x0000009a7a2c722b */ /* 0x000fc8000000002c */
[-C--:B------:R-:W-:Y:S02]  /*37c0*/  DFMA R74, R128, R154.reuse, R74 ;  /* 0x0000009a804a722b */ /* 0x080fe4000000004a */
[----:B------:R-:W-:Y:S02]  /*37d0*/  DFMA R46, R124, R154, R46 ;  /* 0x0000009a7c2e722b */ /* 0x000fe4000000002e */
[-C--:B------:R-:W-:Y:S02]  /*37e0*/  DFMA R92, R148, R146.reuse, R92 ;  /* 0x00000092945c722b */ /* 0x080fe4000000005c */
[----:B------:R-:W-:-:S04]  /*37f0*/  DFMA R44, R142, R146, R44 ;  /* 0x000000928e2c722b */ /* 0x000fc8000000002c */
[-C--:B------:R-:W-:Y:S02]  /*3800*/  DFMA R46, R140, R146.reuse, R46 ;  /* 0x000000928c2e722b */ /* 0x080fe4000000002e */
[----:B------:R-:W-:Y:S02]  /*3810*/  DFMA R74, R138, R146, R74 ;  /* 0x000000928a4a722b */ /* 0x000fe4000000004a */
[-C--:B------:R-:W-:Y:S02]  /*3820*/  DFMA R106, R106, R76.reuse, R110 ;  /* 0x0000004c6a6a722b */ /* 0x080fe4000000006e */
[-C--:B------:R-:W-:Y:S02]  /*3830*/  DFMA R104, R104, R76.reuse, R130 ;  /* 0x0000004c6868722b */ /* 0x080fe40000000082 */
[-C--:B------:R-:W-:Y:S02]  /*3840*/  DFMA R94, R108, R76.reuse, R94 ;  /* 0x0000004c6c5e722b */ /* 0x080fe4000000005e */
[----:B------:R-:W-:-:S02]  /*3850*/  DFMA R92, R136, R76, R92 ;  /* 0x0000004c885c722b */ /* 0x000fc4000000005c */
[-C--:B------:R-:W-:Y:S02]  /*3860*/  DFMA R44, R134, R76.reuse, R44 ;  /* 0x0000004c862c722b */ /* 0x080fe4000000002c */
[-C--:B------:R-:W-:Y:S02]  /*3870*/  DFMA R46, R132, R76.reuse, R46 ;  /* 0x0000004c842e722b */ /* 0x080fe4000000002e */
        /* <DEDUP_REMOVED lines=8> */
.L_x_12:
[----:B------:R-:W-:Y:S05]  /*3900*/  BSYNC.RECONVERGENT B0 ;  /* 0x0000000000007941 */ /* 0x000fea0003800200 */
.L_x_11:
[----:B01----:R-:W2:Y:S04]  /*3910*/  LDG.E.64.CONSTANT R74, desc[UR4][R218.64+0xc0] ;  /* 0x0000c004da4a7981 */ /* 0x003ea8000c1e9b00 */
[----:B------:R-:W3:Y:S01]  /*3920*/  LDG.E.64.CONSTANT R46, desc[UR4][R218.64+0x60] ;  /* 0x00006004da2e7981 */ /* 0x000ee2000c1e9b00 */
[----:B------:R-:W-:Y:S06]  /*3930*/  BAR.SYNC.DEFER_BLOCKING 0x0 ;  /* 0x0000000000007b1d */ /* 0x000fec0000010000 */
[----:B------:R0:W-:Y:S01]  /*3940*/  STL.64 [R1], R2 ;  /* 0x0000000201007387 */ /* 0x0001e20000100a00 */
[----:B-----5:R-:W-:-:S02]  /*3950*/  R2UR UR6, R70 ;  /* 0x00000000460672ca */ /* 0x020fc400000e0000 */
[----:B------:R-:W-:Y:S01]  /*3960*/  R2UR UR7, R71 ;  /* 0x00000000470772ca */ /* 0x000fe200000e0000 */
[----:B------:R-:W4:Y:S01]  /*3970*/  LDG.E.64.CONSTANT R78, desc[UR4][R218.64+0x318] ;  /* 0x00031804da4e7981 */ /* 0x000f22000c1e9b00 */
[----:B------:R-:W-:Y:S02]  /*3980*/  R2UR UR10, R64 ;  /* 0x00000000400a72ca */ /* 0x000fe400000e0000 */
[----:B------:R-:W-:Y:S01]  /*3990*/  R2UR UR11, R65 ;  /* 0x00000000410b72ca */ /* 0x000fe200000e0000 */
[----:B------:R-:W4:Y:S01]  /*39a0*/  LDG.E.64.CONSTANT R80, desc[UR4][R218.64+0x378] ;  /* 0x00037804da507981 */ /* 0x000f22000c1e9b00 */
[----:B------:R-:W-:Y:S02]  /*39b0*/  R2UR UR14, R66 ;  /* 0x00000000420e72ca */ /* 0x000fe400000e0000 */
[----:B------:R-:W-:Y:S01]  /*39c0*/  R2UR UR15, R67 ;  /* 0x00000000430f72ca */ /* 0x000fe200000e0000 */
[----:B------:R-:W4:Y:S04]  /*39d0*/  LDG.E.64.CONSTANT R82, desc[UR4][R218.64+0x3d8] ;  /* 0x0003d804da527981 */ /* 0x000f28000c1e9b00 */
[----:B------:R-:W1:Y:S04]  /*39e0*/  LDS.64 R154, [R216] ;  /* 0x00000000d89a7984 */ /* 0x000e680000000a00 */
[----:B------:R-:W1:Y:S04]  /*39f0*/  LDS.64 R182, [R216+0x8] ;  /* 0x00000800d8b67984 */ /* 0x000e680000000a00 */
[----:B------:R-:W1:Y:S04]  /*3a00*/  LDS.64 R180, [R216+0x10] ;  /* 0x00001000d8b47984 */ /* 0x000e680000000a00 */
[----:B------:R-:W1:Y:S04]  /*3a10*/  LDS.64 R178, [R216+0x18] ;  /* 0x00001800d8b27984 */ /* 0x000e680000000a00 */
[----:B------:R-:W1:Y:S04]  /*3a20*/  LDS.64 R176, [R216+0x20] ;  /* 0x00002000d8b07984 */ /* 0x000e680000000a00 */
[----:B------:R-:W1:Y:S04]  /*3a30*/  LDS.64 R174, [R216+0x28] ;  /* 0x00002800d8ae7984 */ /* 0x000e680000000a00 */
[----:B------:R-:W-:Y:S01]  /*3a40*/  STL [R1+0x40], R216 ;  /* 0x000040d801007387 */ /* 0x000fe20000100800 */
[----:B------:R-:W-:-:S02]  /*3a50*/  R2UR UR18, R68 ;  /* 0x00000000441272ca */ /* 0x000fc400000e0000 */
[----:B------:R-:W-:Y:S01]  /*3a60*/  R2UR UR19, R69 ;  /* 0x00000000451372ca */ /* 0x000fe200000e0000 */
[----:B0-----:R-:W4:Y:S01]  /*3a70*/  LDG.E.64.CONSTANT R2, desc[UR4][R218.64+0x1b8] ;  /* 0x0001b804da027981 */ /* 0x001f22000c1e9b00 */
[----:B------:R-:W-:Y:S02]  /*3a80*/  R2UR UR8, R72 ;  /* 0x00000000480872ca */ /* 0x000fe400000e0000 */
[----:B------:R-:W-:Y:S01]  /*3a90*/  R2UR UR9, R73 ;  /* 0x00000000490972ca */ /* 0x000fe200000e0000 */
[----:B------:R-:W4:Y:S01]  /*3aa0*/  LDG.E.64.CONSTANT R64, desc[UR4][R218.64+0x430] ;  /* 0x00043004da407981 */ /* 0x000f22000c1e9b00 */
[----:B------:R-:W-:Y:S02]  /*3ab0*/  R2UR UR12, R58 ;  /* 0x000000003a0c72ca */ /* 0x000fe400000e0000 */
[----:B------:R-:W-:Y:S01]  /*3ac0*/  R2UR UR13, R59 ;  /* 0x000000003b0d72ca */ /* 0x000fe200000e0000 */
[----:B------:R-:W4:Y:S01]  /*3ad0*/  LDG.E.64.CONSTANT R66, desc[UR4][R218.64+0x490] ;  /* 0x00049004da427981 */ /* 0x000f22000c1e9b00 */
[-C--:B-1----:R-:W-:Y:S01]  /*3ae0*/  DFMA R76, R196, R154.reuse, RZ ;  /* 0x0000009ac44c722b */ /* 0x082fe200000000ff */
[----:B------:R-:W-:Y:S01]  /*3af0*/  R2UR UR16, R60 ;  /* 0x000000003c1072ca */ /* 0x000fe200000e0000 */
[----:B------:R-:W-:Y:S01]  /*3b00*/  DFMA R44, R234, R154, RZ ;  /* 0x0000009aea2c722b */ /* 0x000fe200000000ff */
[----:B------:R-:W0:Y:S04]  /*3b10*/  LDS.64 R196, [R216+0x30] ;  /* 0x00003000d8c47984 */ /* 0x000e280000000a00 */
[----:B------:R-:W-:Y:S01]  /*3b20*/  STL.64 [R1+0x8], R246 ;  /* 0x000008f601007387 */ /* 0x000fe20000100a00 */
[----:B------:R-:W-:-:S02]  /*3b30*/  DFMA R76, R194, R182, R76 ;  /* 0x000000b6c24c722b */ /* 0x000fc4000000004c */
[----:B------:R-:W-:Y:S01]  /*3b40*/  DFMA R44, R250, R182, R44 ;  /* 0x000000b6fa2c722b */ /* 0x000fe2000000002c */
[----:B------:R-:W1:Y:S04]  /*3b50*/  LDS.64 R194, [R216+0x38] ;  /* 0x00003800d8c27984 */ /* 0x000e680000000a00 */
[----:B------:R-:W-:Y:S01]  /*3b60*/  STL.64 [R1+0x10], R242 ;  /* 0x000010f201007387 */ /* 0x000fe20000100a00 */
[-C--:B------:R-:W-:Y:S02]  /*3b70*/  DFMA R76, R224, R180.reuse, R76 ;  /* 0x000000b4e04c722b */ /* 0x080fe4000000004c */
[----:B------:R-:W-:Y:S01]  /*3b80*/  DFMA R44, R230, R180, R44 ;  /* 0x000000b4e62c722b */ /* 0x000fe2000000002c */
[----:B------:R-:W-:Y:S04]  /*3b90*/  LDS.64 R224, [R216+0x50] ;  /* 0x00005000d8e07984 */ /* 0x000fe80000000a00 */
[----:B------:R-:W1:Y:S01]  /*3ba0*/  LDS.64 R230, [R216+0x40] ;  /* 0x00004000d8e67984 */ /* 0x000e620000000a00 */
[-C--:B------:R-:W-:Y:S01]  /*3bb0*/  DFMA R76, R210, R178.reuse, R76 ;  /* 0x000000b2d24c722b */ /* 0x080fe2000000004c */
[----:B------:R-:W-:Y:S01]  /*3bc0*/  R2UR UR17, R61 ;  /* 0x000000003d1172ca */ /* 0x000fe200000e0000 */
[----:B------:R-:W-:Y:S01]  /*3bd0*/  DFMA R44, R222, R178, R44 ;  /* 0x000000b2de2c722b */ /* 0x000fe2000000002c */
[----:B------:R2:W-:Y:S04]  /*3be0*/  STL.64 [R1+0x18], R238 ;  /* 0x000018ee01007387 */ /* 0x0005e80000100a00 */
[----:B------:R-:W-:Y:S01]  /*3bf0*/  LDS.64 R222, [R216+0x58] ;  /* 0x00005800d8de7984 */ /* 0x000fe20000000a00 */
[----:B------:R-:W-:Y:S01]  /*3c00*/  DFMA R76, R202, R176, R76 ;  /* 0x000000b0ca4c722b */ /* 0x000fe2000000004c */
[----:B------:R-:W-:-:S02]  /*3c10*/  R2UR UR20, R62 ;  /* 0x000000003e1472ca */ /* 0x000fc400000e0000 */
[----:B------:R-:W-:Y:S01]  /*3c20*/  R2UR UR21, R63 ;  /* 0x000000003f1572ca */ /* 0x000fe200000e0000 */
[----:B------:R-:W-:Y:S04]  /*3c30*/  STL.64 [R1+0x20], R244 ;  /* 0x000020f401007387 */ /* 0x000fe80000100a00 */
[----:B------:R-:W-:Y:S01]  /*3c40*/  DFMA R76, R190, R174, R76 ;  /* 0x000000aebe4c722b */ /* 0x000fe2000000004c */
[----:B------:R-:W-:Y:S01]  /*3c50*/  STL.64 [R1+0x28], R240 ;  /* 0x000028f001007387 */ /* 0x000fe20000100a00 */
[----:B------:R-:W-:Y:S02]  /*3c60*/  R2UR UR76, R52 ;  /* 0x00000000344c72ca */ /* 0x000fe400000e0000 */
[----:B------:R-:W-:Y:S01]  /*3c70*/  R2UR UR77, R53 ;  /* 0x00000000354d72ca */ /* 0x000fe200000e0000 */
[----:B------:R-:W4:Y:S03]  /*3c80*/  LDG.E.64.CONSTANT R70, desc[UR4][R218.64+0x550] ;  /* 0x00055004da467981 */ /* 0x000f26000c1e9b00 */
[----:B0-----:R-:W-:Y:S01]  /*3c90*/  DFMA R76, R172, R196, R76 ;  /* 0x000000c4ac4c722b */ /* 0x001fe2000000004c */
[----:B------:R-:W-:Y:S04]  /*3ca0*/  STL.64 [R1+0x30], R236 ;  /* 0x000030ec01007387 */ /* 0x000fe80000100a00 */
[----:B------:R-:W4:Y:S03]  /*3cb0*/  LDG.E.64.CONSTANT R84, desc[UR4][R218.64+0x438] ;  /* 0x00043804da547981 */ /* 0x000f26000c1e9b00 */
[----:B-1----:R-:W-:Y:S01]  /*3cc0*/  DFMA R76, R164, R194, R76 ;  /* 0x000000c2a44c722b */ /* 0x002fe2000000004c */
[----:B------:R-:W4:Y:S04]  /*3cd0*/  LDG.E.64.CONSTANT R52, desc[UR4][R218.64+0x1f0] ;  /* 0x0001f004da347981 */ /* 0x000f28000c1e9b00 */
[----:B------:R-:W4:Y:S03]  /*3ce0*/  LDG.E.64.CONSTANT R86, desc[UR4][R218.64+0x498] ;  /* 0x00049804da567981 */ /* 0x000f26000c1e9b00 */
[----:B------:R-:W-:Y:S01]  /*3cf0*/  DFMA R76, R238, R230, R76 ;  /* 0x000000e6ee4c722b */ /* 0x000fe2000000004c */
        /* <DEDUP_REMOVED lines=33> */
[----:B------:R-:W-:-:S02]  /*3f10*/  R2UR UR22, R158 ;  /* 0x000000009e1672ca */ /* 0x000fc400000e0000 */
[----:B------:R-:W-:Y:S01]  /*3f20*/  R2UR UR23, R159 ;  /* 0x000000009f1772ca */ /* 0x000fe200000e0000 */
[----:B------:R-:W4:Y:S01]  /*3f30*/  LDG.E.64.CONSTANT R156, desc[UR4][R218.64+0x2d8] ;  /* 0x0002d804da9c7981 */ /* 0x000f22000c1e9b00 */
[----:B--2---:R-:W-:-:S03]  /*3f40*/  DFMA R74, R74, R154, RZ ;  /* 0x0000009a4a4a722b */ /* 0x004fc600000000ff */
[----:B------:R-:W2:Y:S01]  /*3f50*/  LDG.E.64.CONSTANT R238, desc[UR4][R218.64+0x198] ;  /* 0x00019804daee7981 */ /* 0x000ea2000c1e9b00 */
[----:B---3--:R-:W-:-:S03]  /*3f60*/  DFMA R46, R46, R154, RZ ;  /* 0x0000009a2e2e722b */ /* 0x008fc600000000ff */
[----:B------:R-:W3:Y:S01]  /*3f70*/  LDG.E.64.CONSTANT R60, desc[UR4][R218.64+0x370] ;  /* 0x00037004da3c7981 */ /* 0x000ee2000c1e9b00 */
[----:B------:R-:W-:-:S03]  /*3f80*/  DFMA R74, R232, R182, R74 ;  /* 0x000000b6e84a722b */ /* 0x000fc6000000004a */
[----:B------:R-:W2:Y:S04]  /*3f90*/  LDG.E.64.CONSTANT R62, desc[UR4][R218.64+0x3d0] ;  /* 0x0003d004da3e7981 */ /* 0x000ea8000c1e9b00 */
[----:B------:R0:W1:Y:S01]  /*3fa0*/  LDS.64 R232, [R216+0x48] ;  /* 0x00004800d8e87984 */ /* 0x0000620000000a00 */
[----:B------:R-:W-:-:S03]  /*3fb0*/  DFMA R44, R208, R176, R44 ;  /* 0x000000b0d02c722b */ /* 0x000fc6000000002c */
[----:B------:R-:W2:Y:S04]  /*3fc0*/  LDG.E.64.CONSTANT R68, desc[UR4][R218.64+0x4f0] ;  /* 0x0004f004da447981 */ /* 0x000ea8000c1e9b00 */
[----:B0-----:R-:W4:Y:S04]  /*3fd0*/  LDG.E.64.CONSTANT R216, desc[UR4][R218.64+0x180] ;  /* 0x00018004dad87981 */ /* 0x001f28000c1e9b00 */
[----:B------:R-:W2:Y:S04]  /*3fe0*/  LDG.E.64.CONSTANT R250, desc[UR4][R218.64+0x1c0] ;  /* 0x0001c004dafa7981 */ /* 0x000ea8000c1e9b00 */
[----:B------:R-:W2:Y:S01]  /*3ff0*/  LDG.E.64.CONSTANT R72, desc[UR4][R218.64+0x1f8] ;  /* 0x0001f804da487981 */ /* 0x000ea2000c1e9b00 */
[----:B------:R-:W-:-:S03]  /*4000*/  CS2R R172, SRZ ;  /* 0x0000000000ac7805 */ /* 0x000fc6000001ff00 */
[----:B------:R-:W2:Y:S01]  /*4010*/  LDG.E.64.CONSTANT R190, desc[UR4][R218.64+0x468] ;  /* 0x00046804dabe7981 */ /* 0x000ea2000c1e9b00 */
[-C--:B------:R-:W-:Y:S02]  /*4020*/  DFMA R202, R4, R154.reuse, RZ ;  /* 0x0000009a04ca722b */ /* 0x080fe400000000ff */
[----:B------:R-:W-:Y:S01]  /*4030*/  DFMA R210, R20, R154, RZ ;  /* 0x0000009a14d2722b */ /* 0x000fe200000000ff */
[----:B------:R-:W2:Y:S01]  /*4040*/  @!P0 LDG.E.64.CONSTANT R172, desc[UR4][R220.64+0x20] ;  /* 0x00002004dcac8981 */ /* 0x000ea2000c1e9b00 */
[----:B------:R-:W-:Y:S02]  /*4050*/  R2UR UR24, R152 ;  /* 0x00000000981872ca */ /* 0x000fe400000e0000 */
[----:B------:R-:W-:Y:S01]  /*4060*/  R2UR UR25, R153 ;  /* 0x00000000991972ca */ /* 0x000fe200000e0000 */
[----:B------:R-:W2:Y:S04]  /*4070*/  LDG.E.64.CONSTANT R158, desc[UR4][R218.64+0x338] ;  /* 0x00033804da9e7981 */ /* 0x000ea8000c1e9b00 */
[----:B------:R-:W2:Y:S01]  /*4080*/  LDG.E.64.CONSTANT R164, desc[UR4][R218.64+0x458] ;  /* 0x00045804daa47981 */ /* 0x000ea2000c1e9b00 */
[----:B-1----:R-:W-:-:S03]  /*4090*/  DFMA R76, R236, R232, R76 ;  /* 0x000000e8ec4c722b */ /* 0x002fc6000000004c */
[----:B------:R-:W2:Y:S04]  /*40a0*/  LDG.E.64.CONSTANT R152, desc[UR4][R218.64+0x218] ;  /* 0x00021804da987981 */ /* 0x000ea8000c1e9b00 */
[----:B------:R-:W3:Y:S01]  /*40b0*/  LDG.E.64.CONSTANT R236, desc[UR4][R218.64+0x188] ;  /* 0x00018804daec7981 */ /* 0x000ee2000c1e9b00 */
[----:B------:R-:W-:Y:S02]  /*40c0*/  DFMA R74, R226, R180, R74 ;  /* 0x000000b4e24a722b */ /* 0x000fe4000000004a */
[----:B------:R-:W-:Y:S02]  /*40d0*/  DFMA R46, R248, R182, R46 ;  /* 0x000000b6f82e722b */ /* 0x000fe4000000002e */
[----:B------:R-:W-:Y:S01]  /*40e0*/  DFMA R44, R200, R174, R44 ;  /* 0x000000aec82c722b */ /* 0x000fe2000000002c */
[----:B------:R-:W2:Y:S03]  /*40f0*/  LDG.E.64.CONSTANT R248, desc[UR4][R218.64+0x1c8] ;  /* 0x0001c804daf87981 */ /* 0x000ea6000c1e9b00 */
[----:B------:R-:W-:-:S02]  /*4100*/  DFMA R74, R212, R178, R74 ;  /* 0x000000b2d44a722b */ /* 0x000fc4000000004a */
[----:B------:R-:W-:-:S06]  /*4110*/  DFMA R46, R228, R180, R46 ;  /* 0x000000b4e42e722b */ /* 0x000fcc000000002e */
[----:B------:R-:W-:Y:S02]  /*4120*/  DFMA R74, R204, R176, R74 ;  /* 0x000000b0cc4a722b */ /* 0x000fe4000000004a */
[----:B------:R-:W-:Y:S01]  /*4130*/  DFMA R46, R214, R178, R46 ;  /* 0x000000b2d62e722b */ /* 0x000fe2000000002e */
[----:B------:R-:W2:Y:S05]  /*4140*/  LDG.E.64.CONSTANT R204, desc[UR4][R218.64+0x290] ;  /* 0x00029004dacc7981 */ /* 0x000eaa000c1e9b00 */
[----:B------:R-:W-:Y:S02]  /*4150*/  DFMA R74, R192, R174, R74 ;  /* 0x000000aec04a722b */ /* 0x000fe4000000004a */
[----:B------:R-:W-:Y:S01]  /*4160*/  DFMA R46, R206, R176, R46 ;  /* 0x000000b0ce2e722b */ /* 0x000fe2000000002e */
[----:B------:R-:W2:Y:S05]  /*4170*/  LDG.E.64.CONSTANT R192, desc[UR4][R218.64+0x4c8] ;  /* 0x0004c804dac07981 */ /* 0x000eaa000c1e9b00 */
[----:B------:R-:W-:-:S02]  /*4180*/  DFMA R74, R184, R196, R74 ;  /* 0x000000c4b84a722b */ /* 0x000fc4000000004a */
[----:B------:R-:W-:Y:S01]  /*4190*/  DFMA R46, R198, R174, R46 ;  /* 0x000000aec62e722b */ /* 0x000fe2000000002e */
[----:B------:R-:W2:Y:S01]  /*41a0*/  LDG.E.64.CONSTANT R184, desc[UR4][R218.64+0x3a8] ;  /* 0x0003a804dab87981 */ /* 0x000ea2000c1e9b00 */
[----:B------:R-:W-:Y:S02]  /*41b0*/  DFMA R44, R188, R196, R44 ;  /* 0x000000c4bc2c722b */ /* 0x000fe4000000002c */
[----:B------:R-:W-:Y:S01]  /*41c0*/  DFMA R76, R224, UR18, R76 ;  /* 0x00000012e04c7c2b */ /* 0x000fe2000800004c */
[----:B------:R-:W2:Y:S01]  /*41d0*/  LDG.E.64.CONSTANT R188, desc[UR4][R218.64+0x408] ;  /* 0x00040804dabc7981 */ /* 0x000ea2000c1e9b00 */
[----:B------:R-:W-:Y:S02]  /*41e0*/  DFMA R74, R166, R194, R74 ;  /* 0x000000c2a64a722b */ /* 0x000fe4000000004a */
[----:B------:R-:W-:Y:S01]  /*41f0*/  DFMA R46, R186, R196, R46 ;  /* 0x000000c4ba2e722b */ /* 0x000fe2000000002e */
[----:B------:R-:W2:Y:S01]  /*4200*/  LDG.E.64.CONSTANT R198, desc[UR4][R218.64+0x528] ;  /* 0x00052804dac67981 */ /* 0x000ea2000c1e9b00 */
[----:B------:R-:W-:-:S02]  /*4210*/  DFMA R44, R170, R194, R44 ;  /* 0x000000c2aa2c722b */ /* 0x000fc4000000002c */
[----:B------:R-:W-:Y:S01]  /*4220*/  DFMA R76, R222, UR20, R76 ;  /* 0x00000014de4c7c2b */ /* 0x000fe2000800004c */
[----:B------:R-:W2:Y:S01]  /*4230*/  LDG.E.64.CONSTANT R166, desc[UR4][R218.64+0x4b8] ;  /* 0x0004b804daa67981 */ /* 0x000ea2000c1e9b00 */
[----:B------:R-:W-:Y:S02]  /*4240*/  DFMA R74, R242, R230, R74 ;  /* 0x000000e6f24a722b */ /* 0x000fe4000000004a */
[----:B------:R-:W-:Y:S01]  /*4250*/  DFMA R46, R168, R194, R46 ;  /* 0x000000c2a82e722b */ /* 0x000fe2000000002e */
[----:B------:R-:W2:Y:S01]  /*4260*/  LDG.E.64.CONSTANT R242, desc[UR4][R218.64+0x1a8] ;  /* 0x0001a804daf27981 */ /* 0x000ea2000c1e9b00 */
[----:B------:R-:W-:Y:S02]  /*4270*/  DFMA R44, R162, R230, R44 ;  /* 0x000000e6a22c722b */ /* 0x000fe4000000002c */
[----:B------:R-:W-:Y:S01]  /*4280*/  DMUL R50, R76, R50 ;  /* 0x000000324c327228 */ /* 0x000fe20000000000 */
[----:B------:R-:W2:Y:S01]  /*4290*/  LDG.E.64.CONSTANT R162, desc[UR4][R218.64+0x3f8] ;  /* 0x0003f804daa27981 */ /* 0x000ea2000c1e9b00 */
[----:B------:R-:W-:-:S03]  /*42a0*/  DFMA R74, R240, R232, R74 ;  /* 0x000000e8f04a722b */ /* 0x000fc6000000004a */
[----:B------:R-:W2:Y:S01]  /*42b0*/  LDG.E.64.CONSTANT R240, desc[UR4][R218.64+0x190] ;  /* 0x00019004daf07981 */ /* 0x000ea2000c1e9b00 */
[----:B------:R-:W-:Y:S02]  /*42c0*/  DFMA R46, R246, R230, R46 ;  /* 0x000000e6f62e722b */ /* 0x000fe4000000002e */
[----:B------:R-:W-:Y:S01]  /*42d0*/  DFMA R44, R160, R232, R44 ;  /* 0x000000e8a02c722b */ /* 0x000fe2000000002c */
[----:B------:R-:W2:Y:S01]  /*42e0*/  LDG.E.64.CONSTANT R246, desc[UR4][R218.64+0x1b0] ;  /* 0x0001b004daf67981 */ /* 0x000ea2000c1e9b00 */
[----:B------:R-:W-:-:S03]  /*42f0*/  DFMA R74, R224, UR14, R74 ;  /* 0x0000000ee04a7c2b */ /* 0x000fc6000800004a */
[----:B------:R-:W2:Y:S01]  /*4300*/  LDG.E.64.CONSTANT R76, desc[UR4][R218.64+0x2b8] ;  /* 0x0002b804da4c7981 */ /* 0x000ea2000c1e9b00 */
[----:B------:R-:W-:-:S03]  /*4310*/  DFMA R46, R244, R232, R46 ;  /* 0x000000e8f42e722b */ /* 0x000fc6000000002e */
[----:B------:R-:W2:Y:S01]  /*4320*/  LDG.E.64.CONSTANT R244, desc[UR4][R218.64+0x1a0] ;  /* 0x0001a004daf47981 */ /* 0x000ea2000c1e9b00 */
[----:B------:R-:W-:Y:S02]  /*4330*/  DFMA R44, R224, UR6, R44 ;  /* 0x00000006e02c7c2b */ /* 0x000fe4000800002c */
[-C--:B------:R-:W-:Y:S01]  /*4340*/  DFMA R200, R8, R154.reuse, RZ ;  /* 0x0000009a08c8722b */ /* 0x080fe200000000ff */
[----:B------:R-:W2:Y:S01]  /*4350*/  LDG.E.64.CONSTANT R160, desc[UR4][R218.64+0x398] ;  /* 0x00039804daa07981 */ /* 0x000ea2000c1e9b00 */
[----:B------:R-:W-:Y:S02]  /*4360*/  DFMA R46, R224, UR10, R46 ;  /* 0x0000000ae02e7c2b */ /* 0x000fe4000800002e */
[-C--:B------:R-:W-:Y:S01]  /*4370*/  DFMA R206, R12, R154.reuse, RZ ;  /* 0x0000009a0cce722b */ /* 0x080fe200000000ff */
[----:B------:R-:W2:Y:S01]  /*4380*/  LDG.E.64.CONSTANT R168, desc[UR4][R218.64+0x518] ;  /* 0x00051804daa87981 */ /* 0x000ea2000c1e9b00 */
[----:B------:R-:W-:Y:S02]  /*4390*/  DFMA R44, R222, UR8, R44 ;  /* 0x00000008de2c7c2b */ /* 0x000fe4000800002c */
[----:B------:R-:W-:Y:S01]  /*43a0*/  DFMA R208, R16, R154, RZ ;  /* 0x0000009a10d0722b */ /* 0x000fe200000000ff */
[----:B------:R-:W2:Y:S01]  /*43b0*/  LDG.E.64.CONSTANT R170, desc[UR4][R218.64+0x578] ;  /* 0x00057804daaa7981 */ /* 0x000ea2000c1e9b00 */
[----:B------:R-:W-:-:S02]  /*43c0*/  DFMA R46, R222, UR12, R46 ;  /* 0x0000000cde2e7c2b */ /* 0x000fc4000800002e */
[----:B------:R-:W-:Y:S02]  /*43d0*/  DFMA R74, R222, UR16, R74 ;  /* 0x00000010de4a7c2b */ /* 0x000fe4000800004a */
[----:B------:R-:W-:Y:S01]  /*43e0*/  DMUL R44, R44, R56 ;  /* 0x000000382c2c7228 */ /* 0x000fe20000000000 */
[----:B------:R-:W2:Y:S03]  /*43f0*/  LDG.E.64.CONSTANT R56, desc[UR4][R218.64+0x2b0] ;  /* 0x0002b004da387981 */ /* 0x000ea6000c1e9b00 */
[----:B------:R-:W-:Y:S01]  /*4400*/  DMUL R46, R46, R54 ;  /* 0x000000362e2e7228 */ /* 0x000fe20000000000 */
[----:B------:R-:W2:Y:S01]  /*4410*/  LDG.E.64.CONSTANT R54, desc[UR4][R218.64+0x250] ;  /* 0x00025004da367981 */ /* 0x000ea2000c1e9b00 */
[----:B------:R-:W-:-:S03]  /*4420*/  DMUL R48, R74, R48 ;  /* 0x000000304a307228 */ /* 0x000fc60000000000 */
[----:B------:R-:W2:Y:S01]  /*4430*/  LDG.E.64.CONSTANT R74, desc[UR4][R218.64+0x258] ;  /* 0x00025804da4a7981 */ /* 0x000ea2000c1e9b00 */
[-C--:B------:R-:W-:Y:S02]  /*4440*/  DFMA R212, R24, R154.reuse, RZ ;  /* 0x0000009a18d4722b */ /* 0x080fe400000000ff */
[-C--:B------:R-:W-:Y:S02]  /*4450*/  DFMA R214, R28, R154.reuse, RZ ;  /* 0x0000009a1cd6722b */ /* 0x080fe400000000ff */
[-C--:B------:R-:W-:Y:S02]  /*4460*/  DFMA R226, R32, R154.reuse, RZ ;  /* 0x0000009a20e2722b */ /* 0x080fe400000000ff */
[----:B------:R-:W-:Y:S02]  /*4470*/  DFMA R228, R36, R154, RZ ;  /* 0x0000009a24e4722b */ /* 0x000fe400000000ff */
[-C--:B------:R-:W-:Y:S02]  /*4480*/  DFMA R202, R6, R182.reuse, R202 ;  /* 0x000000b606ca722b */ /* 0x080fe400000000ca */
[----:B------:R-:W-:-:S02]  /*4490*/  DFMA R200, R10, R182, R200 ;  /* 0x000000b60ac8722b */ /* 0x000fc400000000c8 */
[-C--:B------:R-:W-:Y:S02]  /*44a0*/  DFMA R206, R14, R182.reuse, R206 ;  /* 0x000000b60ece722b */ /* 0x080fe400000000ce */
[-C--:B------:R-:W-:Y:S02]  /*44b0*/  DFMA R208, R18, R182.reuse, R208 ;  /* 0x000000b612d0722b */ /* 0x080fe400000000d0 */
[-C--:B------:R-:W-:Y:S02]  /*44c0*/  DFMA R210, R22, R182.reuse, R210 ;  /* 0x000000b616d2722b */ /* 0x080fe400000000d2 */
[-C--:B------:R-:W-:Y:S02]  /*44d0*/  DFMA R212, R26, R182.reuse, R212 ;  /* 0x000000b61ad4722b */ /* 0x080fe400000000d4 */
[-C--:B------:R-:W-:Y:S02]  /*44e0*/  DFMA R214, R30, R182.reuse, R214 ;  /* 0x000000b61ed6722b */ /* 0x080fe400000000d6 */
[----:B------:R-:W-:-:S02]  /*44f0*/  DFMA R226, R34, R182, R226 ;  /* 0x000000b622e2722b */ /* 0x000fc400000000e2 */
[----:B------:R-:W-:Y:S02]  /*4500*/  DFMA R228, R38, R182, R228 ;  /* 0x000000b626e4722b */ /* 0x000fe400000000e4 */
[-C--:B----4-:R-:W-:Y:S02]  /*4510*/  DFMA R186, R216, R154.reuse, RZ ;  /* 0x0000009ad8ba722b */ /* 0x090fe400000000ff */
[----:B------:R-:W-:-:S06]  /*4520*/  DFMA R154, R40, R154, RZ ;  /* 0x0000009a289a722b */ /* 0x000fcc00000000ff */
[-C--:B---3--:R-:W-:Y:S02]  /*4530*/  DFMA R186, R236, R182.reuse, R186 ;  /* 0x000000b6ecba722b */ /* 0x088fe400000000ba */
[----:B------:R-:W-:Y:S02]  /*4540*/  DFMA R182, R42, R182, R154 ;  /* 0x000000b62ab6722b */ /* 0x000fe4000000009a */
[----:B------:R-:W3:Y:S01]  /*4550*/  LDG.E.64.CONSTANT R154, desc[UR4][R218.64+0x278] ;  /* 0x00027804da9a7981 */ /* 0x000ee2000c1e9b00 */
[-C--:B------:R-:W-:Y:S02]  /*4560*/  DFMA R202, R52, R180.reuse, R202 ;  /* 0x000000b434ca722b */ /* 0x080fe400000000ca */
[-C--:B------:R-:W-:Y:S02]  /*4570*/  DFMA R208, R58, R180.reuse, R208 ;  /* 0x000000b43ad0722b */ /* 0x080fe400000000d0 */
[-C--:B------:R-:W-:Y:S02]  /*4580*/  DFMA R210, R60, R180.reuse, R210 ;  /* 0x000000b43cd2722b */ /* 0x080fe400000000d2 */
[----:B--2---:R-:W-:-:S02]  /*4590*/  DFMA R212, R62, R180, R212 ;  /* 0x000000b43ed4722b */ /* 0x004fc400000000d4 */
[-C--:B------:R-:W-:Y:S02]  /*45a0*/  DFMA R214, R64, R180.reuse, R214 ;  /* 0x000000b440d6722b */ /* 0x080fe400000000d6 */
[----:B------:R-:W-:-:S08]  /*45b0*/  DFMA R186, R240, R180, R186 ;  /* 0x000000b4f0ba722b */ /* 0x000fd000000000ba */
[----:B------:R-:W-:-:S08]  /*45c0*/  DFMA R186, R238, R178, R186 ;  /* 0x000000b2eeba722b */ /* 0x000fd000000000ba */
[----:B------:R-:W-:-:S08]  /*45d0*/  DFMA R186, R244, R176, R186 ;  /* 0x000000b0f4ba722b */ /* 0x000fd000000000ba */
[----:B------:R-:W-:-:S08]  /*45e0*/  DFMA R186, R242, R174, R186 ;  /* 0x000000aef2ba722b */ /* 0x000fd000000000ba */
[----:B------:R-:W-:-:S08]  /*45f0*/  DFMA R186, R246, R196, R186 ;  /* 0x000000c4f6ba722b */ /* 0x000fd000000000ba */
[----:B------:R-:W-:Y:S02]  /*4600*/  DFMA R186, R2, R194, R186 ;  /* 0x000000c202ba722b */ /* 0x000fe400000000ba */
[-C--:B------:R-:W-:Y:S02]  /*4610*/  DFMA R200, R54, R180.reuse, R200 ;  /* 0x000000b436c8722b */ /* 0x080fe400000000c8 */
[-C--:B------:R-:W-:Y:S02]  /*4620*/  DFMA R206, R56, R180.reuse, R206 ;  /* 0x000000b438ce722b */ /* 0x080fe400000000ce */
[-C--:B------:R-:W-:Y:S02]  /*4630*/  DFMA R226, R66, R180.reuse, R226 ;  /* 0x000000b442e2722b */ /* 0x080fe400000000e2 */
[----:B------:R-:W-:Y:S02]  /*4640*/  DFMA R228, R68, R180, R228 ;  /* 0x000000b444e4722b */ /* 0x000fe400000000e4 */
[----:B------:R-:W-:-:S02]  /*4650*/  DFMA R186, R250, R230, R186 ;  /* 0x000000e6faba722b */ /* 0x000fc400000000ba */
[----:B------:R-:W-:Y:S02]  /*4660*/  DFMA R180, R70, R180, R182 ;  /* 0x000000b446b4722b */ /* 0x000fe400000000b6 */
[-C--:B------:R-:W-:Y:S01]  /*4670*/  DFMA R202, R72, R178.reuse, R202 ;  /* 0x000000b248ca722b */ /* 0x080fe200000000ca */
[----:B------:R-:W-:Y:S01]  /*4680*/  R2UR UR42, R184 ;  /* 0x00000000b82a72ca */ /* 0x000fe200000e0000 */
        /* <DEDUP_REMOVED lines=14> */
[----:B------:R-:W-:Y:S01]  /*4770*/  DFMA R228, R88, R178, R228 ;  /* 0x000000b258e4722b */ /* 0x000fe200000000e4 */
[----:B------:R-:W2:Y:S01]  /*4780*/  LDG.E.64.CONSTANT R182, desc[UR4][R218.64+0x3a0] ;  /* 0x0003a004dab67981 */ /* 0x000ea2000c1e9b00 */
[----:B------:R-:W-:-:S02]  /*4790*/  DFMA R186, R248, R232, R186 ;  /* 0x000000e8f8ba722b */ /* 0x000fc400000000ba */
[----:B------:R-:W-:Y:S01]  /*47a0*/  DFMA R178, R90, R178, R180 ;  /* 0x000000b25ab2722b */ /* 0x000fe200000000b4 */
[----:B------:R-:W4:Y:S01]  /*47b0*/  LDG.E.64.CONSTANT R184, desc[UR4][R218.64+0x400] ;  /* 0x00040004dab87981 */ /* 0x000f22000c1e9b00 */
[-C--:B------:R-:W-:Y:S02]  /*47c0*/  DFMA R202, R92, R176.reuse, R202 ;  /* 0x000000b05cca722b */ /* 0x080fe400000000ca */
[-C--:B------:R-:W-:Y:S01]  /*47d0*/  DFMA R200, R94, R176.reuse, R200 ;  /* 0x000000b05ec8722b */ /* 0x080fe200000000c8 */
[----:B------:R-:W4:Y:S01]  /*47e0*/  LDG.E.64.CONSTANT R180, desc[UR4][R218.64+0x340] ;  /* 0x00034004dab47981 */ /* 0x000f22000c1e9b00 */
[-C--:B------:R-:W-:Y:S02]  /*47f0*/  DFMA R206, R96, R176.reuse, R206 ;  /* 0x000000b060ce722b */ /* 0x080fe400000000ce */
[-C--:B------:R-:W-:Y:S01]  /*4800*/  DFMA R208, R98, R176.reuse, R208 ;  /* 0x000000b062d0722b */ /* 0x080fe200000000d0 */
[----:B------:R-:W4:Y:S01]  /*4810*/  LDG.E.64.CONSTANT R188, desc[UR4][R218.64+0x4c0] ;  /* 0x0004c004dabc7981 */ /* 0x000f22000c1e9b00 */
[----:B------:R-:W-:-:S02]  /*4820*/  DFMA R210, R100, R176, R210 ;  /* 0x000000b064d2722b */ /* 0x000fc400000000d2 */
[-C--:B------:R-:W-:Y:S01]  /*4830*/  DFMA R212, R102, R176.reuse, R212 ;  /* 0x000000b066d4722b */ /* 0x080fe200000000d4 */
[----:B------:R-:W4:Y:S01]  /*4840*/  LDG.E.64.CONSTANT R190, desc[UR4][R218.64+0x520] ;  /* 0x00052004dabe7981 */ /* 0x000f22000c1e9b00 */
[-C--:B------:R-:W-:Y:S02]  /*4850*/  DFMA R214, R104, R176.reuse, R214 ;  /* 0x000000b068d6722b */ /* 0x080fe400000000d6 */
[-C--:B------:R-:W-:Y:S01]  /*4860*/  DFMA R226, R106, R176.reuse, R226 ;  /* 0x000000b06ae2722b */ /* 0x080fe200000000e2 */
[----:B------:R-:W4:Y:S01]  /*4870*/  LDG.E.64.CONSTANT R192, desc[UR4][R218.64+0x580] ;  /* 0x00058004dac07981 */ /* 0x000f22000c1e9b00 */
[-C--:B------:R-:W-:Y:S02]  /*4880*/  DFMA R228, R108, R176.reuse, R228 ;  /* 0x000000b06ce4722b */ /* 0x080fe400000000e4 */
[----:B------:R-:W-:Y:S02]  /*4890*/  DFMA R186, R224, UR22, R186 ;  /* 0x00000016e0ba7c2b */ /* 0x000fe400080000ba */
[----:B------:R-:W-:-:S02]  /*48a0*/  DFMA R176, R110, R176, R178 ;  /* 0x000000b06eb0722b */ /* 0x000fc400000000b2 */
[-C--:B------:R-:W-:Y:S01]  /*48b0*/  DFMA R202, R112, R174.reuse, R202 ;  /* 0x000000ae70ca722b */ /* 0x080fe200000000ca */
[----:B------:R-:W4:Y:S01]  /*48c0*/  LDG.E.64.CONSTANT R178, desc[UR4][R218.64+0x2e0] ;  /* 0x0002e004dab27981 */ /* 0x000f22000c1e9b00 */
[-C--:B------:R-:W-:Y:S02]  /*48d0*/  DFMA R200, R114, R174.reuse, R200 ;  /* 0x000000ae72c8722b */ /* 0x080fe400000000c8 */
[-C--:B------:R-:W-:Y:S02]  /*48e0*/  DFMA R206, R116, R174.reuse, R206 ;  /* 0x000000ae74ce722b */ /* 0x080fe400000000ce */
[-C--:B------:R-:W-:Y:S02]  /*48f0*/  DFMA R208, R118, R174.reuse, R208 ;  /* 0x000000ae76d0722b */ /* 0x080fe400000000d0 */
[-C--:B------:R-:W-:Y:S02]  /*4900*/  DFMA R210, R120, R174.reuse, R210 ;  /* 0x000000ae78d2722b */ /* 0x080fe400000000d2 */
[----:B------:R-:W-:-:S02]  /*4910*/  DFMA R212, R122, R174, R212 ;  /* 0x000000ae7ad4722b */ /* 0x000fc400000000d4 */
[-C--:B------:R-:W-:Y:S02]  /*4920*/  DFMA R214, R124, R174.reuse, R214 ;  /* 0x000000ae7cd6722b */ /* 0x080fe400000000d6 */
[-C--:B------:R-:W-:Y:S02]  /*4930*/  DFMA R226, R126, R174.reuse, R226 ;  /* 0x000000ae7ee2722b */ /* 0x080fe400000000e2 */
[-C--:B------:R-:W-:Y:S02]  /*4940*/  DFMA R228, R128, R174.reuse, R228 ;  /* 0x000000ae80e4722b */ /* 0x080fe400000000e4 */
[----:B------:R-:W-:Y:S02]  /*4950*/  DFMA R186, R222, UR24, R186 ;  /* 0x00000018deba7c2b */ /* 0x000fe400080000ba */
[----:B------:R-:W-:Y:S02]  /*4960*/  DFMA R174, R130, R174, R176 ;  /* 0x000000ae82ae722b */ /* 0x000fe400000000b0 */
[-C--:B------:R-:W-:Y:S01]  /*4970*/  DFMA R202, R132, R196.reuse, R202 ;  /* 0x000000c484ca722b */ /* 0x080fe200000000ca */
[----:B------:R-:W4:Y:S01]  /*4980*/  LDG.E.64.CONSTANT R176, desc[UR4][R218.64+0x280] ;  /* 0x00028004dab07981 */ /* 0x000f22000c1e9b00 */
        /* <DEDUP_REMOVED lines=8> */
[----:B------:R-:W-:Y:S02]  /*4a10*/  DMUL R172, R186, R172 ;  /* 0x000000acbaac7228 */ /* 0x000fe40000000000 */
[----:B------:R-:W-:Y:S01]  /*4a20*/  DFMA R196, R150, R196, R174 ;  /* 0x000000c496c4722b */ /* 0x000fe200000000ae */
[----:B------:R-:W4:Y:S04]  /*4a30*/  LDG.E.64.CONSTANT R186, desc[UR4][R218.64+0x460] ;  /* 0x00046004daba7981 */ /* 0x000f28000c1e9b00 */
[----:B------:R-:W4:Y:S01]  /*4a40*/  LDG.E.64.CONSTANT R174, desc[UR4][R218.64+0x220] ;  /* 0x00022004daae7981 */ /* 0x000f22000c1e9b00 */
[----:B------:R-:W-:-:S02]  /*4a50*/  R2UR UR66, R198 ;  /* 0x00000000c64272ca */ /* 0x000fc400000e0000 */
[----:B------:R-:W-:Y:S02]  /*4a60*/  R2UR UR67, R199 ;  /* 0x00000000c74372ca */ /* 0x000fe400000e0000 */
        /* <DEDUP_REMOVED lines=9> */
[-C--:B---3--:R-:W-:Y:S02]  /*4b00*/  DFMA R200, R154, R194.reuse, R200 ;  /* 0x000000c29ac8722b */ /* 0x088fe400000000c8 */
[----:B------:R-:W-:Y:S01]  /*4b10*/  DFMA R194, R170, R194, R196 ;  /* 0x000000c2aac2722b */ /* 0x000fe200000000c4 */
[----:B------:R-:W3:Y:S01]  /*4b20*/  LDG.E.64.CONSTANT R196, desc[UR4][R218.64+0x230] ;  /* 0x00023004dac47981 */ /* 0x000ee2000c1e9b00 */
[----:B--2---:R-:W-:-:S02]  /*4b30*/  DFMA R210, R182, R230, R210 ;  /* 0x000000e6b6d2722b */ /* 0x004fc400000000d2 */
[-C--:B----4-:R-:W-:Y:S02]  /*4b40*/  DFMA R212, R184, R230.reuse, R212 ;  /* 0x000000e6b8d4722b */ /* 0x090fe400000000d4 */
[-C--:B------:R-:W-:Y:S02]  /*4b50*/  DFMA R208, R180, R230.reuse, R208 ;  /* 0x000000e6b4d0722b */ /* 0x080fe400000000d0 */
[-C--:B------:R-:W-:Y:S02]  /*4b60*/  DFMA R226, R188, R230.reuse, R226 ;  /* 0x000000e6bce2722b */ /* 0x080fe400000000e2 */
[-C--:B------:R-:W-:Y:S02]  /*4b70*/  DFMA R228, R190, R230.reuse, R228 ;  /* 0x000000e6bee4722b */ /* 0x080fe400000000e4 */
[-C--:B------:R-:W-:Y:S02]  /*4b80*/  DFMA R206, R178, R230.reuse, R206 ;  /* 0x000000e6b2ce722b */ /* 0x080fe400000000ce */
[----:B------:R-:W-:-:S02]  /*4b90*/  DFMA R200, R176, R230, R200 ;  /* 0x000000e6b0c8722b */ /* 0x000fc400000000c8 */
[-C--:B------:R-:W-:Y:S02]  /*4ba0*/  DFMA R214, R186, R230.reuse, R214 ;  /* 0x000000e6bad6722b */ /* 0x080fe400000000d6 */
[-C--:B------:R-:W-:Y:S02]  /*4bb0*/  DFMA R202, R174, R230.reuse, R202 ;  /* 0x000000e6aeca722b */ /* 0x080fe400000000ca */
[----:B------:R-:W-:Y:S01]  /*4bc0*/  DFMA R230, R192, R230, R194 ;  /* 0x000000e6c0e6722b */ /* 0x000fe200000000c2 */
[----:B------:R-:W2:Y:S01]  /*4bd0*/  LDG.E.64.CONSTANT R194, desc[UR4][R218.64+0x228] ;  /* 0x00022804dac27981 */ /* 0x000ea2000c1e9b00 */
[----:B------:R-:W-:Y:S02]  /*4be0*/  R2UR UR28, R198 ;  /* 0x00000000c61c72ca */ /* 0x000fe400000e0000 */
[----:B------:R-:W-:Y:S02]  /*4bf0*/  R2UR UR29, R199 ;  /* 0x00000000c71d72ca */ /* 0x000fe400000e0000 */
[----:B------:R-:W4:Y:S01]  /*4c00*/  LDG.E.64.CONSTANT R198, desc[UR4][R218.64+0x588] ;  /* 0x00058804dac67981 */ /* 0x000f22000c1e9b00 */
[----:B---3--:R-:W-:-:S02]  /*4c10*/  R2UR UR26, R196 ;  /* 0x00000000c41a72ca */ /* 0x008fc400000e0000 */
[----:B------:R-:W-:Y:S02]  /*4c20*/  R2UR UR27, R197 ;  /* 0x00000000c51b72ca */ /* 0x000fe400000e0000 */
[----:B------:R-:W-:-:S06]  /*4c30*/  CS2R R196, SRZ ;  /* 0x0000000000c47805 */ /* 0x000fcc000001ff00 */
[----:B------:R-:W3:Y:S01]  /*4c40*/  @!P0 LDG.E.64.CONSTANT R196, desc[UR4][R220.64+0x28] ;  /* 0x00002804dcc48981 */ /* 0x000ee2000c1e9b00 */
[----:B------:R-:W-:Y:S02]  /*4c50*/  R2UR UR30, R204 ;  /* 0x00000000cc1e72ca */ /* 0x000fe400000e0000 */
[----:B------:R-:W-:Y:S02]  /*4c60*/  R2UR UR31, R205 ;  /* 0x00000000cd1f72ca */ /* 0x000fe400000e0000 */
[----:B------:R-:W3:Y:S01]  /*4c70*/  LDG.E.64.CONSTANT R204, desc[UR4][R218.64+0x298] ;  /* 0x00029804dacc7981 */ /* 0x000ee2000c1e9b00 */
[----:B--2---:R-:W-:Y:S01]  /*4c80*/  DFMA R202, R194, R232, R202 ;  /* 0x000000e8c2ca722b */ /* 0x004fe200000000ca */
[----:B----4-:R-:W-:Y:S02]  /*4c90*/  R2UR UR72, R198 ;  /* 0x00000000c64872ca */ /* 0x010fe400000e0000 */
[----:B------:R-:W-:-:S05]  /*4ca0*/  R2UR UR73, R199 ;  /* 0x00000000c74972ca */ /* 0x000fca00000e0000 */
[----:B------:R-:W-:Y:S01]  /*4cb0*/  DFMA R202, R224, UR26, R202 ;  /* 0x0000001ae0ca7c2b */ /* 0x000fe200080000ca */
[----:B------:R-:W2:Y:S07]  /*4cc0*/  LDG.E.64.CONSTANT R198, desc[UR4][R218.64+0x288] ;  /* 0x00028804dac67981 */ /* 0x000eae000c1e9b00 */
[----:B------:R-:W-:-:S08]  /*4cd0*/  DFMA R202, R222, UR28, R202 ;  /* 0x0000001cdeca7c2b */ /* 0x000fd000080000ca */
[----:B---3--:R-:W-:Y:S01]  /*4ce0*/  DMUL R196, R202, R196 ;  /* 0x000000c4cac47228 */ /* 0x008fe20000000000 */
[----:B------:R-:W-:-:S06]  /*4cf0*/  CS2R R202, SRZ ;  /* 0x0000000000ca7805 */ /* 0x000fcc000001ff00 */
[----:B------:R-:W3:Y:S01]  /*4d00*/  @!P0 LDG.E.64.CONSTANT R202, desc[UR4][R220.64+0x30] ;  /* 0x00003004dcca8981 */ /* 0x000ee2000c1e9b00 */
[----:B------:R-:W-:Y:S02]  /*4d10*/  R2UR UR32, R204 ;  /* 0x00000000cc2072ca */ /* 0x000fe400000e0000 */
[----:B------:R-:W-:Y:S02]  /*4d20*/  R2UR UR33, R205 ;  /* 0x00000000cd2172ca */ /* 0x000fe400000e0000 */
[----:B------:R-:W4:Y:S01]  /*4d30*/  LDG.E.64.CONSTANT R204, desc[UR4][R218.64+0x2f8] ;  /* 0x0002f804dacc7981 */ /* 0x000f22000c1e9b00 */
[----:B--2---:R-:W-:-:S08]  /*4d40*/  DFMA R200, R198, R232, R200 ;  /* 0x000000e8c6c8722b */ /* 0x004fd000000000c8 */
[----:B------:R-:W-:-:S08]  /*4d50*/  DFMA R200, R224, UR30, R200 ;  /* 0x0000001ee0c87c2b */ /* 0x000fd000080000c8 */
[----:B------:R-:W-:-:S08]  /*4d60*/  DFMA R200, R222, UR32, R200 ;  /* 0x00000020dec87c2b */ /* 0x000fd000080000c8 */
[----:B---3--:R-:W-:Y:S01]  /*4d70*/  DMUL R200, R200, R202 ;  /* 0x000000cac8c87228 */ /* 0x008fe20000000000 */
[----:B------:R-:W2:Y:S01]  /*4d80*/  LDG.E.64.CONSTANT R202, desc[UR4][R218.64+0x2f0] ;  /* 0x0002f004daca7981 */ /* 0x000ea2000c1e9b00 */
[----:B----4-:R-:W-:Y:S02]  /*4d90*/  R2UR UR36, R204 ;  /* 0x00000000cc2472ca */ /* 0x010fe400000e0000 */
[----:B------:R-:W-:Y:S02]  /*4da0*/  R2UR UR37, R205 ;  /* 0x00000000cd2572ca */ /* 0x000fe400000e0000 */
[----:B------:R-:W-:-:S06]  /*4db0*/  CS2R R204, SRZ ;  /* 0x0000000000cc7805 */ /* 0x000fcc000001ff00 */
[----:B------:R-:W3:Y:S01]  /*4dc0*/  @!P0 LDG.E.64.CONSTANT R204, desc[UR4][R220.64+0x38] ;  /* 0x00003804dccc8981 */ /* 0x000ee2000c1e9b00 */
[----:B--2---:R-:W-:Y:S02]  /*4dd0*/  R2UR UR34, R202 ;  /* 0x00000000ca2272ca */ /* 0x004fe400000e0000 */
[----:B------:R-:W-:Y:S02]  /*4de0*/  R2UR UR35, R203 ;  /* 0x00000000cb2372ca */ /* 0x000fe400000e0000 */
[----:B------:R-:W2:Y:S02]  /*4df0*/  LDG.E.64.CONSTANT R202, desc[UR4][R218.64+0x2e8] ;  /* 0x0002e804daca7981 */ /* 0x000ea4000c1e9b00 */
[----:B--2---:R-:W-:-:S09]  /*4e00*/  DFMA R206, R202, R232, R206 ;  /* 0x000000e8cace722b */ /* 0x004fd200000000ce */
[----:B------:R-:W-:-:S08]  /*4e10*/  DFMA R206, R224, UR34, R206 ;  /* 0x00000022e0ce7c2b */ /* 0x000fd000080000ce */
[----:B------:R-:W-:-:S08]  /*4e20*/  DFMA R206, R222, UR36, R206 ;  /* 0x00000024dece7c2b */ /* 0x000fd000080000ce */
[----:B---3--:R-:W-:Y:S02]  /*4e30*/  DMUL R204, R206, R204 ;  /* 0x000000cccecc7228 */ /* 0x008fe40000000000 */
[----:B------:R-:W2:Y:S01]  /*4e40*/  LDG.E.64.CONSTANT R206, desc[UR4][R218.64+0x348] ;  /* 0x00034804dace7981 */ /* 0x000ea2000c1e9b00 */
[C---:B------:R-:W-:Y:S02]  /*4e50*/  DFMA R210, R232.reuse, UR42, R210 ;  /* 0x0000002ae8d27c2b */ /* 0x040fe400080000d2 */
[C---:B------:R-:W-:Y:S02]  /*4e60*/  DFMA R212, R232.reuse, UR48, R212 ;  /* 0x00000030e8d47c2b */ /* 0x040fe400080000d4 */
[C---:B------:R-:W-:Y:S02]  /*4e70*/  DFMA R214, R232.reuse, UR54, R214 ;  /* 0x00000036e8d67c2b */ /* 0x040fe400080000d6 */
[C---:B------:R-:W-:Y:S02]  /*4e80*/  DFMA R226, R232.reuse, UR60, R226 ;  /* 0x0000003ce8e27c2b */ /* 0x040fe400080000e2 */
[----:B------:R-:W-:-:S02]  /*4e90*/  DFMA R228, R232, UR66, R228 ;  /* 0x00000042e8e47c2b */ /* 0x000fc400080000e4 */
[----:B------:R-:W-:Y:S02]  /*4ea0*/  DFMA R230, R232, UR72, R230 ;  /* 0x00000048e8e67c2b */ /* 0x000fe400080000e6 */
[----:B--2---:R-:W-:Y:S01]  /*4eb0*/  DFMA R232, R206, R232, R208 ;  /* 0x000000e8cee8722b */ /* 0x004fe200000000d0 */
[----:B------:R-:W2:Y:S02]  /*4ec0*/  LDG.E.64.CONSTANT R208, desc[UR4][R218.64+0x350] ;  /* 0x00035004dad07981 */ /* 0x000ea4000c1e9b00 */
[----:B--2---:R-:W-:Y:S02]  /*4ed0*/  R2UR UR38, R208 ;  /* 0x00000000d02672ca */ /* 0x004fe400000e0000 */
[----:B------:R-:W-:Y:S02]  /*4ee0*/  R2UR UR39, R209 ;  /* 0x00000000d12772ca */ /* 0x000fe400000e0000 */
[----:B------:R-:W2:Y:S02]  /*4ef0*/  LDG.E.64.CONSTANT R208, desc[UR4][R218.64+0x358] ;  /* 0x00035804dad07981 */ /* 0x000ea4000c1e9b00 */
[----:B--2---:R-:W-:-:S02]  /*4f00*/  R2UR UR40, R208 ;  /* 0x00000000d02872ca */ /* 0x004fc400000e0000 */
[----:B------:R-:W-:Y:S02]  /*4f10*/  R2UR UR41, R209 ;  /* 0x00000000d12972ca */ /* 0x000fe400000e0000 */
[----:B------:R-:W-:-:S06]  /*4f20*/  CS2R R208, SRZ ;  /* 0x0000000000d07805 */ /* 0x000fcc000001ff00 */
[----:B------:R-:W2:Y:S01]  /*4f30*/  @!P0 LDG.E.64.CONSTANT R208, desc[UR4][R220.64+0x40] ;  /* 0x00004004dcd08981 */ /* 0x000ea2000c1e9b00 */
[----:B------:R-:W-:-:S08]  /*4f40*/  DFMA R232, R224, UR38, R232 ;  /* 0x00000026e0e87c2b */ /* 0x000fd000080000e8 */
[----:B------:R-:W-:-:S08]  /*4f50*/  DFMA R232, R222, UR40, R232 ;  /* 0x00000028dee87c2b */ /* 0x000fd000080000e8 */
[----:B--2---:R-:W-:Y:S02]  /*4f60*/  DMUL R208, R232, R208 ;  /* 0x000000d0e8d07228 */ /* 0x004fe40000000000 */
        /* <DEDUP_REMOVED lines=10> */
[----:B--2---:R-:W-:Y:S01]  /*5010*/  DMUL R210, R210, R232 ;  /* 0x000000e8d2d27228 */ /* 0x004fe20000000000 */
[----:B------:R-:W2:Y:S02]  /*5020*/  LDG.E.64.CONSTANT R232, desc[UR4][R218.64+0x410] ;  /* 0x00041004dae87981 */ /* 0x000ea4000c1e9b00 */
[----:B--2---:R-:W-:Y:S02]  /*5030*/  R2UR UR50, R232 ;  /* 0x00000000e83272ca */ /* 0x004fe400000e0000 */
[----:B------:R-:W-:Y:S02]  /*5040*/  R2UR UR51, R233 ;  /* 0x00000000e93372ca */ /* 0x000fe400000e0000 */
[----:B------:R-:W2:Y:S02]  /*5050*/  LDG.E.64.CONSTANT R232, desc[UR4][R218.64+0x418] ;  /* 0x00041804dae87981 */ /* 0x000ea4000c1e9b00 */
[----:B--2---:R-:W-:Y:S02]  /*5060*/  R2UR UR52, R232 ;  /* 0x00000000e83472ca */ /* 0x004fe400000e0000 */
[----:B------:R-:W-:-:S02]  /*5070*/  R2UR UR53, R233 ;  /* 0x00000000e93572ca */ /* 0x000fc400000e0000 */
        /* <DEDUP_REMOVED lines=26> */
[----:B--2---:R-:W-:Y:S02]  /*5220*/  DMUL R232, R226, R232 ;  /* 0x000000e8e2e87228 */ /* 0x004fe40000000000 */
[----:B------:R-:W2:Y:S04]  /*5230*/  LDG.E.64.CONSTANT R226, desc[UR4][R218.64+0x530] ;  /* 0x00053004dae27981 */ /* 0x000ea8000c1e9b00 */
[----:B------:R0:W-:Y:S02]  /*5240*/  STL.64 [R1+0x58], R50 ;  /* 0x0000583201007387 */ /* 0x0001e40000100a00 */
[----:B0-----:R-:W0:Y:S02]  /*5250*/  LDC.64 R50, c[0x0][0x390] ;  /* 0x0000e400ff327b82 */ /* 0x001e240000000a00 */
[----:B0-----:R-:W3:Y:S01]  /*5260*/  LDG.E.64.CONSTANT R50, desc[UR4][R50.64+0x60] ;  /* 0x0000600432327981 */ /* 0x001ee2000c1e9b00 */
[----:B--2---:R-:W-:-:S02]  /*5270*/  R2UR UR68, R226 ;  /* 0x00000000e24472ca */ /* 0x004fc400000e0000 */
[----:B------:R-:W-:Y:S02]  /*5280*/  R2UR UR69, R227 ;  /* 0x00000000e34572ca */ /* 0x000fe400000e0000 */
[----:B------:R-:W2:Y:S04]  /*5290*/  LDG.E.64.CONSTANT R226, desc[UR4][R218.64+0x538] ;  /* 0x00053804dae27981 */ /* 0x000ea8000c1e9b00 */
[----:B------:R-:W4:Y:S04]  /*52a0*/  LDG.E.64.CONSTANT R218, desc[UR4][R218.64+0x590] ;  /* 0x00059004dada7981 */ /* 0x000f28000c1e9b00 */
[----:B------:R0:W-:Y:S02]  /*52b0*/  STL.64 [R1+0x48], R216 ;  /* 0x000048d801007387 */ /* 0x0001e40000100a00 */
[----:B0-----:R-:W0:Y:S01]  /*52c0*/  LDC.64 R216, c[0x0][0x390] ;  /* 0x0000e400ffd87b82 */ /* 0x001e220000000a00 */
[----:B------:R-:W-:Y:S01]  /*52d0*/  DFMA R228, R224, UR68, R228 ;  /* 0x00000044e0e47c2b */ /* 0x000fe200080000e4 */
[----:B0-----:R-:W3:Y:S01]  /*52e0*/  LDG.E.64.CONSTANT R216, desc[UR4][R216.64+0x8] ;  /* 0x00000804d8d87981 */ /* 0x001ee2000c1e9b00 */
[----:B--2---:R-:W-:-:S02]  /*52f0*/  R2UR UR70, R226 ;  /* 0x00000000e24672ca */ /* 0x004fc400000e0000 */
[----:B----4-:R-:W-:Y:S02]  /*5300*/  R2UR UR74, R218 ;  /* 0x00000000da4a72ca */ /* 0x010fe400000e0000 */
[----:B------:R-:W-:Y:S02]  /*5310*/  R2UR UR75, R219 ;  /* 0x00000000db4b72ca */ /* 0x000fe400000e0000 */
[----:B------:R-:W-:Y:S02]  /*5320*/  R2UR UR71, R227 ;  /* 0x00000000e34772ca */ /* 0x000fe400000e0000 */
[----:B------:R-:W-:-:S06]  /*5330*/  CS2R R226, SRZ ;  /* 0x0000000000e27805 */ /* 0x000fcc000001ff00 */
[----:B------:R-:W2:Y:S03]  /*5340*/  @!P0 LDG.E.64.CONSTANT R226, desc[UR4][R220.64+0x68] ;  /* 0x00006804dce28981 */ /* 0x000ea6000c1e9b00 */
[----:B------:R-:W-:Y:S02]  /*5350*/  DFMA R230, R224, UR74, R230 ;  /* 0x0000004ae0e67c2b */ /* 0x000fe400080000e6 */
[----:B------:R-:W-:-:S08]  /*5360*/  DFMA R224, R234, R44, RZ ;  /* 0x0000002ceae0722b */ /* 0x000fd000000000ff */
[----:B---3--:R-:W-:Y:S01]  /*5370*/  DFMA R224, R50, R46, R224 ;  /* 0x0000002e32e0722b */ /* 0x008fe200000000e0 */
[----:B------:R-:W0:Y:S02]  /*5380*/  LDC.64 R50, c[0x0][0x390] ;  /* 0x0000e400ff327b82 */ /* 0x000e240000000a00 */
[----:B0-----:R-:W3:Y:S01]  /*5390*/  LDG.E.64.CONSTANT R50, desc[UR4][R50.64+0x10] ;  /* 0x0000100432327981 */ /* 0x001ee2000c1e9b00 */
[----:B------:R-:W-:-:S03]  /*53a0*/  DFMA R228, R222, UR70, R228 ;  /* 0x00000046dee47c2b */ /* 0x000fc600080000e4 */
[----:B------:R0:W-:Y:S02]  /*53b0*/  STL.64 [R1+0x50], R4 ;  /* 0x0000500401007387 */ /* 0x0001e40000100a00 */
[----:B0-----:R-:W0:Y:S02]  /*53c0*/  LDC.64 R4, c[0x0][0x390] ;  /* 0x0000e400ff047b82 */ /* 0x001e240000000a00 */
[----:B0-----:R-:W4:Y:S01]  /*53d0*/  LDG.E.64.CONSTANT R4, desc[UR4][R4.64+0x18] ;  /* 0x0000180404047981 */ /* 0x001f22000c1e9b00 */
[----:B--2---:R-:W-:Y:S01]  /*53e0*/  DMUL R226, R228, R226 ;  /* 0x000000e2e4e27228 */ /* 0x004fe20000000000 */
[----:B------:R-:W-:-:S06]  /*53f0*/  CS2R R228, SRZ ;  /* 0x0000000000e47805 */ /* 0x000fcc000001ff00 */
[----:B------:R0:W2:Y:S02]  /*5400*/  @!P0 LDG.E.64.CONSTANT R228, desc[UR4][R220.64+0x70] ;  /* 0x00007004dce48981 */ /* 0x0000a4000c1e9b00 */
[-C--:B0-----:R-:W-:Y:S01]  /*5410*/  DFMA R220, R216, R44.reuse, RZ ;  /* 0x0000002cd8dc722b */ /* 0x081fe200000000ff */
[----:B------:R-:W0:Y:S01]  /*5420*/  LDC.64 R216, c[0x0][0x390] ;  /* 0x0000e400ffd87b82 */ /* 0x000e220000000a00 */
[----:B---3--:R-:W-:-:S07]  /*5430*/  DFMA R218, R50, R44, RZ ;  /* 0x0000002c32da722b */ /* 0x008fce00000000ff */
[----:B------:R-:W1:Y:S01]  /*5440*/  LDC.64 R50, c[0x0][0x390] ;  /* 0x0000e400ff327b82 */ /* 0x000e620000000a00 */
[----:B0-----:R-:W3:Y:S04]  /*5450*/  LDG.E.64.CONSTANT R216, desc[UR4][R216.64+0x68] ;  /* 0x00006804d8d87981 */ /* 0x001ee8000c1e9b00 */
[----:B-1----:R-:W2:Y:S01]  /*5460*/  LDG.E.64.CONSTANT R50, desc[UR4][R50.64+0x78] ;  /* 0x0000780432327981 */ /* 0x002ea2000c1e9b00 */
[----:B------:R-:W-:Y:S02]  /*5470*/  DFMA R230, R222, UR76, R230 ;  /* 0x0000004cdee67c2b */ /* 0x000fe400080000e6 */
[----:B----4-:R-:W-:Y:S02]  /*5480*/  DFMA R222, R4, R44, RZ ;  /* 0x0000002c04de722b */ /* 0x010fe400000000ff */
[-C--:B---3--:R-:W-:Y:S01]  /*5490*/  DFMA R220, R216, R46.reuse, R220 ;  /* 0x0000002ed8dc722b */ /* 0x088fe200000000dc */
[----:B------:R-:W0:Y:S05]  /*54a0*/  LDC.64 R216, c[0x0][0x390] ;  /* 0x0000e400ffd87b82 */ /* 0x000e2a0000000a00 */
[----:B--2---:R-:W-:-:S03]  /*54b0*/  DFMA R222, R50, R46, R222 ;  /* 0x0000002e32de722b */ /* 0x004fc600000000de */
[----:B------:R-:W1:Y:S01]  /*54c0*/  LDC.64 R50, c[0x0][0x390] ;  /* 0x0000e400ff327b82 */ /* 0x000e620000000a00 */
[----:B0-----:R-:W2:Y:S04]  /*54d0*/  LDG.E.64.CONSTANT R216, desc[UR4][R216.64+0x70] ;  /* 0x00007004d8d87981 */ /* 0x001ea8000c1e9b00 */
[----:B-1----:R-:W3:Y:S01]  /*54e0*/  LDG.E.64.CONSTANT R50, desc[UR4][R50.64+0xc8] ;  /* 0x0000c80432327981 */ /* 0x002ee2000c1e9b00 */
[----:B------:R-:W-:Y:S02]  /*54f0*/  DMUL R228, R230, R228 ;  /* 0x000000e4e6e47228 */ /* 0x000fe40000000000 */
[----:B------:R-:W0:Y:S08]  /*5500*/  LDC.64 R230, c[0x0][0x390] ;  /* 0x0000e400ffe67b82 */ /* 0x000e300000000a00 */
[----:B------:R-:W1:Y:S01]  /*5510*/  LDC.64 R4, c[0x0][0x390] ;  /* 0x0000e400ff047b82 */ /* 0x000e620000000a00 */
[----:B------:R4:W-:Y:S04]  /*5520*/  STL.64 [R1+0x38], R244 ;  /* 0x000038f401007387 */ /* 0x0009e80000100a00 */
[----:B0-----:R-:W4:Y:S04]  /*5530*/  LDG.E.64.CONSTANT R230, desc[UR4][R230.64+0xc0] ;  /* 0x0000c004e6e67981 */ /* 0x001f28000c1e9b00 */
[----:B-1----:R-:W4:Y:S01]  /*5540*/  LDG.E.64.CONSTANT R4, desc[UR4][R4.64+0x120] ;  /* 0x0001200404047981 */ /* 0x002f22000c1e9b00 */
[----:B--2---:R-:W-:Y:S01]  /*5550*/  DFMA R218, R216, R46, R218 ;  /* 0x0000002ed8da722b */ /* 0x004fe200000000da */
[----:B------:R-:W0:Y:S01]  /*5560*/  LDC.64 R216, c[0x0][0x390] ;  /* 0x0000e400ffd87b82 */ /* 0x000e220000000a00 */
[-C--:B---3--:R-:W-:Y:S01]  /*5570*/  DFMA R220, R50, R48.reuse, R220 ;  /* 0x0000003032dc722b */ /* 0x088fe200000000dc */
[----:B------:R-:W2:Y:S04]  /*5580*/  LDL.LU.64 R50, [R1+0x58] ;  /* 0x0000580001327983 */ /* 0x000ea80000300a00 */
[----:B0-----:R-:W3:Y:S02]  /*5590*/  LDG.E.64.CONSTANT R216, desc[UR4][R216.64+0xd8] ;  /* 0x0000d804d8d87981 */ /* 0x001ee4000c1e9b00 */
[----:B----4-:R-:W0:Y:S02]  /*55a0*/  LDC.64 R244, c[0x0][0x390] ;  /* 0x0000e400fff47b82 */ /* 0x010e240000000a00 */
[----:B0-----:R-:W4:Y:S01]  /*55b0*/  LDG.E.64.CONSTANT R244, desc[UR4][R244.64+0xd0] ;  /* 0x0000d004f4f47981 */ /* 0x001f22000c1e9b00 */
[----:B------:R-:W-:-:S08]  /*55c0*/  DFMA R224, R230, R48, R224 ;  /* 0x00000030e6e0722b */ /* 0x000fd000000000e0 */
[----:B--2---:R-:W-:Y:S01]  /*55d0*/  DFMA R224, R4, R50, R224 ;  /* 0x0000003204e0722b */ /* 0x004fe200000000e0 */
[----:B------:R-:W0:Y:S01]  /*55e0*/  LDC.64 R4, c[0x0][0x390] ;  /* 0x0000e400ff047b82 */ /* 0x000e220000000a00 */
[----:B---3--:R-:W-:-:S07]  /*55f0*/  DFMA R222, R216, R48, R222 ;  /* 0x00000030d8de722b */ /* 0x008fce00000000de */
[----:B------:R-:W1:Y:S01]  /*5600*/  LDC.64 R216, c[0x0][0x390] ;  /* 0x0000e400ffd87b82 */ /* 0x000e620000000a00 */
[----:B0-----:R-:W2:Y:S04]  /*5610*/  LDG.E.64.CONSTANT R4, desc[UR4][R4.64+0x128] ;  /* 0x0001280404047981 */ /* 0x001ea8000c1e9b00 */
[----:B-1----:R-:W3:Y:S01]  /*5620*/  LDG.E.64.CONSTANT R216, desc[UR4][R216.64+0x130] ;  /* 0x00013004d8d87981 */ /* 0x002ee2000c1e9b00 */
[----:B----4-:R-:W-:Y:S02]  /*5630*/  DFMA R218, R244, R48, R218 ;  /* 0x00000030f4da722b */ /* 0x010fe400000000da */
[----:B------:R-:W0:Y:S02]  /*5640*/  LDC.64 R244, c[0x0][0x390] ;  /* 0x0000e400fff47b82 */ /* 0x000e240000000a00 */
[----:B0-----:R-:W4:Y:S01]  /*5650*/  LDG.E.64.CONSTANT R244, desc[UR4][R244.64+0x138] ;  /* 0x00013804f4f47981 */ /* 0x001f22000c1e9b00 */
[----:B--2---:R-:W-:-:S03]  /*5660*/  DFMA R220, R4, R50, R220 ;  /* 0x0000003204dc722b */ /* 0x004fc600000000dc */
[----:B------:R-:W2:Y:S01]  /*5670*/  LDL.LU.64 R4, [R1+0x50] ;  /* 0x0000500001047983 */ /* 0x000ea20000300a00 */
[----:B---3--:R-:W-:-:S03]  /*5680*/  DFMA R218, R216, R50, R218 ;  /* 0x00000032d8da722b */ /* 0x008fc600000000da */
[----:B------:R-:W3:Y:S01]  /*5690*/  LDL.LU.64 R216, [R1+0x48] ;  /* 0x0000480001d87983 */ /* 0x000ee20000300a00 */
[----:B----4-:R-:W-:-:S08]  /*56a0*/  DFMA R222, R244, R50, R222 ;  /* 0x00000032f4de722b */ /* 0x010fd000000000de */
[-C--:B------:R-:W-:Y:S01]  /*56b0*/  DFMA R222, R238, R172.reuse, R222 ;  /* 0x000000aceede722b */ /* 0x080fe200000000de */
[----:B------:R-:W0:Y:S02]  /*56c0*/  LDC.64 R238, c[0x0][0x390] ;  /* 0x0000e400ffee7b82 */ /* 0x000e240000000a00 */
[----:B0-----:R-:W4:Y:S01]  /*56d0*/  LDG.E.64.CONSTANT R238, desc[UR4][R238.64+0x20] ;  /* 0x00002004eeee7981 */ /* 0x001f22000c1e9b00 */
[----:B------:R-:W-:-:S05]  /*56e0*/  DFMA R220, R236, R172, R220 ;  /* 0x000000acecdc722b */ /* 0x000fca00000000dc */
[----:B------:R-:W0:Y:S08]  /*56f0*/  LDC.64 R236, c[0x0][0x390] ;  /* 0x0000e400ffec7b82 */ /* 0x000e300000000a00 */
[----:B------:R-:W1:Y:S01]  /*5700*/  LDC.64 R244, c[0x0][0x390] ;  /* 0x0000e400fff47b82 */ /* 0x000e620000000a00 */
[----:B0-----:R-:W4:Y:S04]  /*5710*/  LDG.E.64.CONSTANT R236, desc[UR4][R236.64+0x80] ;  /* 0x00008004ecec7981 */ /* 0x001f28000c1e9b00 */
[----:B-1----:R-:W4:Y:S01]  /*5720*/  LDG.E.64.CONSTANT R244, desc[UR4][R244.64+0x28] ;  /* 0x00002804f4f47981 */ /* 0x002f22000c1e9b00 */
[----:B---3--:R-:W-:-:S03]  /*5730*/  DFMA R224, R216, R172, R224 ;  /* 0x000000acd8e0722b */ /* 0x008fc600000000e0 */
[----:B------:R-:W3:Y:S05]  /*5740*/  LDL.LU R216, [R1+0x40] ;  /* 0x0000400001d87983 */ /* 0x000eea0000300800 */
[----:B--2---:R-:W-:-:S08]  /*5750*/  DFMA R224, R4, R196, R224 ;  /* 0x000000c404e0722b */ /* 0x004fd000000000e0 */
[----:B------:R-:W-:-:S08]  /*5760*/  DFMA R224, R8, R200, R224 ;  /* 0x000000c808e0722b */ /* 0x000fd000000000e0 */
[----:B------:R-:W-:-:S08]  /*5770*/  DFMA R224, R12, R204, R224 ;  /* 0x000000cc0ce0722b */ /* 0x000fd000000000e0 */
[----:B------:R-:W-:-:S08]  /*5780*/  DFMA R224, R16, R208, R224 ;  /* 0x000000d010e0722b */ /* 0x000fd000000000e0 */
[----:B------:R-:W-:-:S08]  /*5790*/  DFMA R224, R20, R210, R224 ;  /* 0x000000d214e0722b */ /* 0x000fd000000000e0 */
[----:B------:R-:W-:-:S08]  /*57a0*/  DFMA R224, R24, R212, R224 ;  /* 0x000000d418e0722b */ /* 0x000fd000000000e0 */
[----:B------:R-:W-:-:S08]  /*57b0*/  DFMA R224, R28, R214, R224 ;  /* 0x000000d61ce0722b */ /* 0x000fd000000000e0 */
[----:B------:R-:W-:-:S08]  /*57c0*/  DFMA R224, R32, R232, R224 ;  /* 0x000000e820e0722b */ /* 0x000fd000000000e0 */
[----:B------:R-:W-:Y:S02]  /*57d0*/  DFMA R224, R36, R226, R224 ;  /* 0x000000e224e0722b */ /* 0x000fe400000000e0 */
[----:B------:R-:W-:Y:S01]  /*57e0*/  DFMA R218, R240, R172, R218 ;  /* 0x000000acf0da722b */ /* 0x000fe200000000da */
[----:B------:R-:W0:Y:S05]  /*57f0*/  LDC.64 R240, c[0x0][0x390] ;  /* 0x0000e400fff07b82 */ /* 0x000e2a0000000a00 */
[----:B------:R-:W-:Y:S01]  /*5800*/  DFMA R224, R40, R228, R224 ;  /* 0x000000e428e0722b */ /* 0x000fe200000000e0 */
[----:B0-----:R-:W2:Y:S01]  /*5810*/  LDG.E.64.CONSTANT R240, desc[UR4][R240.64+0x88] ;  /* 0x00008804f0f07981 */ /* 0x001ea2000c1e9b00 */
[----:B------:R-:W-:-:S08]  /*5820*/  DFMA R220, R6, R196, R220 ;  /* 0x000000c406dc722b */ /* 0x000fd000000000dc */
[----:B------:R-:W-:-:S08]  /*5830*/  DFMA R220, R10, R200, R220 ;  /* 0x000000c80adc722b */ /* 0x000fd000000000dc */
[----:B------:R-:W-:-:S08]  /*5840*/  DFMA R220, R14, R204, R220 ;  /* 0x000000cc0edc722b */ /* 0x000fd000000000dc */
[----:B------:R-:W-:Y:S01]  /*5850*/  DFMA R220, R18, R208, R220 ;  /* 0x000000d012dc722b */ /* 0x000fe200000000dc */
[----:B---3--:R4:W-:Y:S02]  /*5860*/  STS.64 [R216], R224 ;  /* 0x000000e0d8007388 */ /* 0x0089e40000000a00 */
[----:B----4-:R-:W-:Y:S01]  /*5870*/  DFMA R224, R238, R44, RZ ;  /* 0x0000002ceee0722b */ /* 0x010fe200000000ff */
[----:B------:R-:W0:Y:S02]  /*5880*/  LDC.64 R238, c[0x0][0x390] ;  /* 0x0000e400ffee7b82 */ /* 0x000e240000000a00 */
[----:B0-----:R-:W3:Y:S02]  /*5890*/  LDG.E.64.CONSTANT R238, desc[UR4][R238.64+0x30] ;  /* 0x00003004eeee7981 */ /* 0x001ee4000c1e9b00 */
[----:B------:R-:W-:-:S08]  /*58a0*/  DFMA R220, R22, R210, R220 ;  /* 0x000000d216dc722b */ /* 0x000fd000000000dc */
[----:B------:R-:W-:Y:S02]  /*58b0*/  DFMA R220, R26, R212, R220 ;  /* 0x000000d41adc722b */ /* 0x000fe400000000dc */
[----:B------:R-:W-:Y:S01]  /*58c0*/  DFMA R224, R236, R46, R224 ;  /* 0x0000002eece0722b */ /* 0x000fe200000000e0 */
[----:B------:R-:W0:Y:S05]  /*58d0*/  LDC.64 R236, c[0x0][0x390] ;  /* 0x0000e400ffec7b82 */ /* 0x000e2a0000000a00 */
[----:B------:R-:W-:-:S08]  /*58e0*/  DFMA R220, R30, R214, R220 ;  /* 0x000000d61edc722b */ /* 0x000fd000000000dc */
[----:B------:R-:W-:-:S08]  /*58f0*/  DFMA R220, R34, R232, R220 ;  /* 0x000000e822dc722b */ /* 0x000fd000000000dc */
[----:B------:R-:W-:Y:S01]  /*5900*/  DFMA R220, R38, R226, R220 ;  /* 0x000000e226dc722b */ /* 0x000fe200000000dc */
[----:B0-----:R-:W4:Y:S07]  /*5910*/  LDG.E.64.CONSTANT R236, desc[UR4][R236.64+0x90] ;  /* 0x00009004ecec7981 */ /* 0x001f2e000c1e9b00 */
[----:B------:R-:W-:-:S07]  /*5920*/  DFMA R220, R42, R228, R220 ;  /* 0x000000e42adc722b */ /* 0x000fce00000000dc */
[----:B------:R0:W-:Y:S02]  /*5930*/  STS.64 [R216+0x8], R220 ;  /* 0x000008dcd8007388 */ /* 0x0001e40000000a00 */
[----:B0-----:R-:W-:Y:S01]  /*5940*/  DFMA R220, R244, R44, RZ ;  /* 0x0000002cf4dc722b */ /* 0x001fe200000000ff */
[----:B------:R-:W0:Y:S01]  /*5950*/  LDC.64 R244, c[0x0][0x390] ;  /* 0x0000e400fff47b82 */ /* 0x000e220000000a00 */
[----:B------:R-:W-:-:S08]  /*5960*/  DFMA R218, R52, R196, R218 ;  /* 0x000000c434da722b */ /* 0x000fd000000000da */
[----:B------:R-:W-:-:S08]  /*5970*/  DFMA R218, R54, R200, R218 ;  /* 0x000000c836da722b */ /* 0x000fd000000000da */
[----:B------:R-:W-:Y:S01]  /*5980*/  DFMA R218, R56, R204, R218 ;  /* 0x000000cc38da722b */ /* 0x000fe200000000da */
[----:B0-----:R-:W4:Y:S07]  /*5990*/  LDG.E.64.CONSTANT R244, desc[UR4][R244.64+0x38] ;  /* 0x00003804f4f47981 */ /* 0x001f2e000c1e9b00 */
[----:B------:R-:W-:-:S08]  /*59a0*/  DFMA R218, R58, R208, R218 ;  /* 0x000000d03ada722b */ /* 0x000fd000000000da */
[----:B------:R-:W-:-:S08]  /*59b0*/  DFMA R218, R60, R210, R218 ;  /* 0x000000d23cda722b */ /* 0x000fd000000000da */
[----:B------:R-:W-:-:S08]  /*59c0*/  DFMA R218, R62, R212, R218 ;  /* 0x000000d43eda722b */ /* 0x000fd000000000da */
[----:B------:R-:W-:-:S08]  /*59d0*/  DFMA R218, R64, R214, R218 ;  /* 0x000000d640da722b */ /* 0x000fd000000000da */
[----:B------:R-:W-:-:S08]  /*59e0*/  DFMA R218, R66, R232, R218 ;  /* 0x000000e842da722b */ /* 0x000fd000000000da */
[----:B------:R-:W-:Y:S02]  /*59f0*/  DFMA R218, R68, R226, R218 ;  /* 0x000000e244da722b */ /* 0x000fe400000000da */
[----:B--2---:R-:W-:Y:S01]  /*5a00*/  DFMA R220, R240, R46, R220 ;  /* 0x0000002ef0dc722b */ /* 0x004fe200000000dc */
[----:B------:R-:W0:Y:S05]  /*5a10*/  LDC.64 R240, c[0x0][0x390] ;  /* 0x0000e400fff07b82 */ /* 0x000e2a0000000a00 */
[----:B------:R-:W-:-:S07]  /*5a20*/  DFMA R218, R70, R228, R218 ;  /* 0x000000e446da722b */ /* 0x000fce00000000da */
[----:B------:R3:W-:Y:S04]  /*5a30*/  STS.64 [R216+0x10], R218 ;  /* 0x000010dad8007388 */ /* 0x0007e80000000a00 */
[----:B0-----:R-:W2:Y:S01]  /*5a40*/  LDG.E.64.CONSTANT R240, desc[UR4][R240.64+0xe0] ;  /* 0x0000e004f0f07981 */ /* 0x001ea2000c1e9b00 */
[----:B---3--:R-:W-:Y:S01]  /*5a50*/  DFMA R218, R238, R44, RZ ;  /* 0x0000002ceeda722b */ /* 0x008fe200000000ff */
[----:B------:R-:W0:Y:S02]  /*5a60*/  LDC.64 R238, c[0x0][0x390] ;  /* 0x0000e400ffee7b82 */ /* 0x000e240000000a00 */
[----:B0-----:R-:W3:Y:S01]  /*5a70*/  LDG.E.64.CONSTANT R238, desc[UR4][R238.64+0x98] ;  /* 0x00009804eeee7981 */ /* 0x001ee2000c1e9b00 */
[----:B------:R-:W-:-:S08]  /*5a80*/  DFMA R222, R72, R196, R222 ;  /* 0x000000c448de722b */ /* 0x000fd000000000de */
[----:B------:R-:W-:-:S08]  /*5a90*/  DFMA R222, R74, R200, R222 ;  /* 0x000000c84ade722b */ /* 0x000fd000000000de */
[----:B------:R-:W-:-:S08]  /*5aa0*/  DFMA R222, R76, R204, R222 ;  /* 0x000000cc4cde722b */ /* 0x000fd000000000de */
[----:B------:R-:W-:-:S08]  /*5ab0*/  DFMA R222, R78, R208, R222 ;  /* 0x000000d04ede722b */ /* 0x000fd000000000de */
[----:B------:R-:W-:-:S08]  /*5ac0*/  DFMA R222, R80, R210, R222 ;  /* 0x000000d250de722b */ /* 0x000fd000000000de */
[----:B------:R-:W-:Y:S02]  /*5ad0*/  DFMA R222, R82, R212, R222 ;  /* 0x000000d452de722b */ /* 0x000fe400000000de */
[----:B----4-:R-:W-:Y:S01]  /*5ae0*/  DFMA R218, R236, R46, R218 ;  /* 0x0000002eecda722b */ /* 0x010fe200000000da */
        /* <DEDUP_REMOVED lines=8> */
[----:B------:R-:W0:Y:S02]  /*5b70*/  LDC.64 R244, c[0x0][0x390] ;  /* 0x0000e400fff47b82 */ /* 0x000e240000000a00 */
[----:B0-----:R-:W4:Y:S01]  /*5b80*/  LDG.E.64.CONSTANT R244, desc[UR4][R244.64+0xe8] ;  /* 0x0000e804f4f47981 */ /* 0x001f22000c1e9b00 */
[----:B--2---:R-:W-:-:S05]  /*5b90*/  DFMA R224, R240, R48, R224 ;  /* 0x00000030f0e0722b */ /* 0x004fca00000000e0 */
[----:B------:R-:W0:Y:S02]  /*5ba0*/  LDC.64 R240, c[0x0][0x390] ;  /* 0x0000e400fff07b82 */ /* 0x000e240000000a00 */
[----:B0-----:R-:W2:Y:S01]  /*5bb0*/  LDG.E.64.CONSTANT R240, desc[UR4][R240.64+0x140] ;  /* 0x00014004f0f07981 */ /* 0x001ea2000c1e9b00 */
[----:B---3--:R-:W-:-:S05]  /*5bc0*/  DFMA R222, R238, R46, R222 ;  /* 0x0000002eeede722b */ /* 0x008fca00000000de */
[----:B------:R-:W0:Y:S02]  /*5bd0*/  LDC.64 R238, c[0x0][0x390] ;  /* 0x0000e400ffee7b82 */ /* 0x000e240000000a00 */
[----:B0-----:R-:W3:Y:S01]  /*5be0*/  LDG.E.64.CONSTANT R238, desc[UR4][R238.64+0xf8] ;  /* 0x0000f804eeee7981 */ /* 0x001ee2000c1e9b00 */
[----:B----4-:R-:W-:-:S05]  /*5bf0*/  DFMA R218, R236, R48, R218 ;  /* 0x00000030ecda722b */ /* 0x010fca00000000da */
[----:B------:R-:W0:Y:S02]  /*5c00*/  LDC.64 R236, c[0x0][0x390] ;  /* 0x0000e400ffec7b82 */ /* 0x000e240000000a00 */
[----:B0-----:R-:W4:Y:S01]  /*5c10*/  LDG.E.64.CONSTANT R236, desc[UR4][R236.64+0x148] ;  /* 0x00014804ecec7981 */ /* 0x001f22000c1e9b00 */
[----:B------:R-:W-:-:S03]  /*5c20*/  DFMA R220, R244, R48, R220 ;  /* 0x00000030f4dc722b */ /* 0x000fc600000000dc */
[----:B------:R-:W4:Y:S01]  /*5c30*/  LDL.LU.64 R244, [R1+0x38] ;  /* 0x0000380001f47983 */ /* 0x000f220000300a00 */
[----:B--2---:R-:W-:Y:S01]  /*5c40*/  DFMA R224, R240, R50, R224 ;  /* 0x00000032f0e0722b */ /* 0x004fe200000000e0 */
[----:B------:R-:W0:Y:S02]  /*5c50*/  LDC.64 R240, c[0x0][0x390] ;  /* 0x0000e400fff07b82 */ /* 0x000e240000000a00 */
[----:B0-----:R-:W2:Y:S01]  /*5c60*/  LDG.E.64.CONSTANT R240, desc[UR4][R240.64+0x150] ;  /* 0x00015004f0f07981 */ /* 0x001ea2000c1e9b00 */
[----:B---3--:R-:W-:-:S05]  /*5c70*/  DFMA R222, R238, R48, R222 ;  /* 0x00000030eede722b */ /* 0x008fca00000000de */
[----:B------:R-:W0:Y:S02]  /*5c80*/  LDC.64 R238, c[0x0][0x390] ;  /* 0x0000e400ffee7b82 */ /* 0x000e240000000a00 */
[----:B0-----:R-:W3:Y:S01]  /*5c90*/  LDG.E.64.CONSTANT R238, desc[UR4][R238.64+0x158] ;  /* 0x00015804eeee7981 */ /* 0x001ee2000c1e9b00 */
[----:B----4-:R-:W-:-:S03]  /*5ca0*/  DFMA R220, R236, R50, R220 ;  /* 0x00000032ecdc722b */ /* 0x010fc600000000dc */
[----:B------:R-:W4:Y:S05]  /*5cb0*/  LDL.LU.64 R236, [R1+0x30] ;  /* 0x0000300001ec7983 */ /* 0x000f2a0000300a00 */
[----:B------:R-:W-:-:S08]  /*5cc0*/  DFMA R220, R242, R172, R220 ;  /* 0x000000acf2dc722b */ /* 0x000fd000000000dc */
[----:B------:R-:W-:Y:S02]  /*5cd0*/  DFMA R220, R112, R196, R220 ;  /* 0x000000c470dc722b */ /* 0x000fe400000000dc */
[----:B------:R-:W-:-:S08]  /*5ce0*/  DFMA R224, R244, R172, R224 ;  /* 0x000000acf4e0722b */ /* 0x000fd000000000e0 */
[----:B------:R-:W-:Y:S02]  /*5cf0*/  DFMA R224, R92, R196, R224 ;  /* 0x000000c45ce0722b */ /* 0x000fe400000000e0 */
[----:B------:R-:W-:-:S06]  /*5d00*/  DFMA R220, R114, R200, R220 ;  /* 0x000000c872dc722b */ /* 0x000fcc00000000dc */
        /* <DEDUP_REMOVED lines=16> */
[----:B------:R-:W-:Y:S01]  /*5e10*/  DFMA R224, R110, R228, R224 ;  /* 0x000000e46ee0722b */ /* 0x000fe200000000e0 */
[----:B------:R0:W-:Y:S06]  /*5e20*/  STS.64 [R216+0x28], R220 ;  /* 0x000028dcd8007388 */ /* 0x0001ec0000000a00 */
[----:B------:R1:W-:Y:S01]  /*5e30*/  STS.64 [R216+0x20], R224 ;  /* 0x000020e0d8007388 */ /* 0x0003e20000000a00 */
[----:B0-----:R-:W0:Y:S08]  /*5e40*/  LDC.64 R220, c[0x0][0x390] ;  /* 0x0000e400ffdc7b82 */ /* 0x001e300000000a00 */
[----:B-1----:R-:W1:Y:S01]  /*5e50*/  LDC.64 R224, c[0x0][0x390] ;  /* 0x0000e400ffe07b82 */ /* 0x002e620000000a00 */
[----:B--2---:R-:W-:Y:S01]  /*5e60*/  DFMA R218, R240, R50, R218 ;  /* 0x00000032f0da722b */ /* 0x004fe200000000da */
[----:B------:R-:W2:Y:S04]  /*5e70*/  LDL.LU.64 R240, [R1+0x28] ;  /* 0x0000280001f07983 */ /* 0x000ea80000300a00 */
[----:B------:R-:W4:Y:S04]  /*5e80*/  LDL.LU.64 R244, [R1+0x20] ;  /* 0x0000200001f47983 */ /* 0x000f280000300a00 */
[----:B0-----:R-:W2:Y:S04]  /*5e90*/  LDG.E.64.CONSTANT R220, desc[UR4][R220.64+0x40] ;  /* 0x00004004dcdc7981 */ /* 0x001ea8000c1e9b00 */
[----:B-1----:R-:W4:Y:S01]  /*5ea0*/  LDG.E.64.CONSTANT R224, desc[UR4][R224.64+0x48] ;  /* 0x00004804e0e07981 */ /* 0x002f22000c1e9b00 */
[----:B------:R-:W-:-:S02]  /*5eb0*/  DFMA R218, R246, R172, R218 ;  /* 0x000000acf6da722b */ /* 0x000fc400000000da */
[----:B---3--:R-:W-:Y:S01]  /*5ec0*/  DFMA R222, R238, R50, R222 ;  /* 0x00000032eede722b */ /* 0x008fe200000000de */
[----:B------:R-:W3:Y:S04]  /*5ed0*/  LDL.LU.64 R238, [R1+0x18] ;  /* 0x0000180001ee7983 */ /* 0x000ee80000300a00 */
[----:B------:R-:W3:Y:S04]  /*5ee0*/  LDL.LU.64 R242, [R1+0x10] ;  /* 0x0000100001f27983 */ /* 0x000ee80000300a00 */
[----:B------:R-:W3:Y:S01]  /*5ef0*/  LDL.LU.64 R246, [R1+0x8] ;  /* 0x0000080001f67983 */ /* 0x000ee20000300a00 */
[----:B------:R-:W-:-:S03]  /*5f00*/  DFMA R222, R2, R172, R222 ;  /* 0x000000ac02de722b */ /* 0x000fc600000000de */
[----:B------:R0:W5:Y:S01]  /*5f10*/  LDL.LU.64 R2, [R1] ;  /* 0x0000000001027983 */ /* 0x0001620000300a00 */
[----:B------:R-:W-:-:S04]  /*5f20*/  DFMA R218, R132, R196, R218 ;  /* 0x000000c484da722b */ /* 0x000fc800000000da */
        /* <DEDUP_REMOVED lines=18> */
[----:B------:R-:W-:-:S03]  /*6050*/  DFMA R222, R170, R228, R222 ;  /* 0x000000e4aade722b */ /* 0x000fc600000000de */
[----:B------:R1:W-:Y:S04]  /*6060*/  STS.64 [R216+0x30], R218 ;  /* 0x000030dad8007388 */ /* 0x0003e80000000a00 */
[----:B------:R2:W-:Y:S01]  /*6070*/  STS.64 [R216+0x38], R222 ;  /* 0x000038ded8007388 */ /* 0x0005e20000000a00 */
[----:B-1----:R-:W-:-:S08]  /*6080*/  DFMA R218, R44, UR6, RZ ;  /* 0x000000062cda7c2b */ /* 0x002fd000080000ff */
[----:B------:R-:W-:-:S08]  /*6090*/  DFMA R218, R46, UR10, R218 ;  /* 0x0000000a2eda7c2b */ /* 0x000fd000080000da */
[----:B------:R-:W-:-:S08]  /*60a0*/  DFMA R218, R48, UR14, R218 ;  /* 0x0000000e30da7c2b */ /* 0x000fd000080000da */
[----:B------:R-:W-:-:S08]  /*60b0*/  DFMA R218, R50, UR18, R218 ;  /* 0x0000001232da7c2b */ /* 0x000fd000080000da */
[----:B------:R-:W-:Y:S02]  /*60c0*/  DFMA R218, R172, UR22, R218 ;  /* 0x00000016acda7c2b */ /* 0x000fe400080000da */
[-C--:B--2---:R-:W-:Y:S02]  /*60d0*/  DFMA R222, R220, R44.reuse, RZ ;  /* 0x0000002cdcde722b */ /* 0x084fe400000000ff */
[----:B----4-:R-:W-:Y:S02]  /*60e0*/  DFMA R220, R224, R44, RZ ;  /* 0x0000002ce0dc722b */ /* 0x010fe400000000ff */
[----:B------:R-:W-:-:S06]  /*60f0*/  DFMA R224, R44, UR8, RZ ;  /* 0x000000082ce07c2b */ /* 0x000fcc00080000ff */
[----:B------:R-:W-:Y:S02]  /*6100*/  DFMA R220, R244, R46, R220 ;  /* 0x0000002ef4dc722b */ /* 0x000fe400000000dc */
[----:B------:R-:W-:-:S06]  /*6110*/  DFMA R224, R46, UR12, R224 ;  /* 0x0000000c2ee07c2b */ /* 0x000fcc00080000e0 */
[----:B------:R-:W-:Y:S02]  /*6120*/  DFMA R220, R240, R48, R220 ;  /* 0x00000030f0dc722b */ /* 0x000fe400000000dc */
[----:B------:R-:W-:-:S06]  /*6130*/  DFMA R224, R48, UR16, R224 ;  /* 0x0000001030e07c2b */ /* 0x000fcc00080000e0 */
[----:B------:R-:W-:Y:S02]  /*6140*/  DFMA R220, R236, R50, R220 ;  /* 0x00000032ecdc722b */ /* 0x000fe400000000dc */
[----:B------:R-:W-:-:S06]  /*6150*/  DFMA R224, R50, UR20, R224 ;  /* 0x0000001432e07c2b */ /* 0x000fcc00080000e0 */
[----:B------:R-:W-:Y:S02]  /*6160*/  DFMA R220, R248, R172, R220 ;  /* 0x000000acf8dc722b */ /* 0x000fe400000000dc */
[----:B------:R-:W-:Y:S02]  /*6170*/  DFMA R224, R172, UR24, R224 ;  /* 0x00000018ace07c2b */ /* 0x000fe400080000e0 */
[----:B------:R-:W-:-:S04]  /*6180*/  DFMA R218, R196, UR26, R218 ;  /* 0x0000001ac4da7c2b */ /* 0x000fc800080000da */
        /* <DEDUP_REMOVED lines=8> */
[----:B------:R-:W-:Y:S02]  /*6210*/  DFMA R218, R208, UR38, R218 ;  /* 0x00000026d0da7c2b */ /* 0x000fe400080000da */
[----:B---3--:R-:W-:-:S08]  /*6220*/  DFMA R222, R246, R46, R222 ;  /* 0x0000002ef6de722b */ /* 0x008fd000000000de */
[----:B------:R-:W-:-:S08]  /*6230*/  DFMA R222, R242, R48, R222 ;  /* 0x00000030f2de722b */ /* 0x000fd000000000de */
[----:B------:R-:W-:-:S08]  /*6240*/  DFMA R222, R238, R50, R222 ;  /* 0x00000032eede722b */ /* 0x000fd000000000de */
[----:B------:R-:W-:-:S08]  /*6250*/  DFMA R222, R250, R172, R222 ;  /* 0x000000acfade722b */ /* 0x000fd000000000de */
[----:B------:R-:W-:-:S08]  /*6260*/  DFMA R222, R174, R196, R222 ;  /* 0x000000c4aede722b */ /* 0x000fd000000000de */
[----:B------:R-:W-:-:S08]  /*6270*/  DFMA R222, R176, R200, R222 ;  /* 0x000000c8b0de722b */ /* 0x000fd000000000de */
[----:B------:R-:W-:Y:S02]  /*6280*/  DFMA R222, R178, R204, R222 ;  /* 0x000000ccb2de722b */ /* 0x000fe400000000de */
[----:B------:R-:W-:Y:S02]  /*6290*/  DFMA R220, R206, R208, R220 ;  /* 0x000000d0cedc722b */ /* 0x000fe400000000dc */
[----:B------:R-:W-:-:S04]  /*62a0*/  DFMA R224, R208, UR40, R224 ;  /* 0x00000028d0e07c2b */ /* 0x000fc800080000e0 */
[----:B------:R-:W-:Y:S02]  /*62b0*/  DFMA R222, R180, R208, R222 ;  /* 0x000000d0b4de722b */ /* 0x000fe400000000de */
[C---:B------:R-:W-:Y:S02]  /*62c0*/  DFMA R220, R210.reuse, UR42, R220 ;  /* 0x0000002ad2dc7c2b */ /* 0x040fe400080000dc */
[C---:B------:R-:W-:Y:S02]  /*62d0*/  DFMA R218, R210.reuse, UR44, R218 ;  /* 0x0000002cd2da7c2b */ /* 0x040fe400080000da */
[----:B------:R-:W-:Y:S02]  /*62e0*/  DFMA R224, R210, UR46, R224 ;  /* 0x0000002ed2e07c2b */ /* 0x000fe400080000e0 */
[----:B------:R-:W-:Y:S02]  /*62f0*/  DFMA R222, R182, R210, R222 ;  /* 0x000000d2b6de722b */ /* 0x000fe400000000de */
[----:B------:R-:W-:-:S02]  /*6300*/  DFMA R220, R212, UR48, R220 ;  /* 0x00000030d4dc7c2b */ /* 0x000fc400080000dc */
[C---:B------:R-:W-:Y:S02]  /*6310*/  DFMA R218, R212.reuse, UR50, R218 ;  /* 0x00000032d4da7c2b */ /* 0x040fe400080000da */
[----:B------:R-:W-:Y:S02]  /*6320*/  DFMA R224, R212, UR52, R224 ;  /* 0x00000034d4e07c2b */ /* 0x000fe400080000e0 */
[----:B------:R-:W-:Y:S02]  /*6330*/  DFMA R222, R184, R212, R222 ;  /* 0x000000d4b8de722b */ /* 0x000fe400000000de */
[C---:B------:R-:W-:Y:S02]  /*6340*/  DFMA R220, R214.reuse, UR54, R220 ;  /* 0x00000036d6dc7c2b */ /* 0x040fe400080000dc */
[C---:B------:R-:W-:Y:S02]  /*6350*/  DFMA R218, R214.reuse, UR56, R218 ;  /* 0x00000038d6da7c2b */ /* 0x040fe400080000da */
[----:B------:R-:W-:-:S02]  /*6360*/  DFMA R224, R214, UR58, R224 ;  /* 0x0000003ad6e07c2b */ /* 0x000fc400080000e0 */
        /* <DEDUP_REMOVED lines=12> */
[----:B------:R-:W-:Y:S01]  /*6430*/  DFMA R222, R192, R228, R222 ;  /* 0x000000e4c0de722b */ /* 0x000fe200000000de */
[----:B------:R0:W-:Y:S01]  /*6440*/  STS.64 [R216+0x48], R220 ;  /* 0x000048dcd8007388 */ /* 0x0001e20000000a00 */
[----:B------:R-:W-:Y:S03]  /*6450*/  BSSY.RECONVERGENT B0, `(.L_x_13) ;  /* 0x0000139000007945 */ /* 0x000fe60003800200 */
[----:B------:R0:W-:Y:S04]  /*6460*/  STS.64 [R216+0x50], R218 ;  /* 0x000050dad8007388 */ /* 0x0001e80000000a00 */
[----:B------:R0:W-:Y:S04]  /*6470*/  STS.64 [R216+0x40], R222 ;  /* 0x000040ded8007388 */ /* 0x0001e80000000a00 */
[----:B------:R0:W-:Y:S01]  /*6480*/  STS.64 [R216+0x58], R224 ;  /* 0x000058e0d8007388 */ /* 0x0001e20000000a00 */
[----:B------:R-:W-:Y:S06]  /*6490*/  BAR.SYNC.DEFER_BLOCKING 0x0 ;  /* 0x0000000000007b1d */ /* 0x000fec0000010000 */
[----:B------:R-:W-:Y:S05]  /*64a0*/  @P2 BRA `(.L_x_14) ;  /* 0x0000001000cc2947 */ /* 0x000fea0003800000 */
[----:B------:R-:W1:Y:S01]  /*64b0*/  LDC.64 R232, c[0x0][0x390] ;  /* 0x0000e400ffe87b82 */ /* 0x000e620000000a00 */
[----:B------:R2:W-:Y:S04]  /*64c0*/  STL.64 [R1+0x18], R50 ;  /* 0x0000183201007387 */ /* 0x0005e80000100a00 */
[----:B-----5:R-:W3:Y:S03]  /*64d0*/  LDS.64 R244, [R3] ;  /* 0x0000000003f47984 */ /* 0x020ee60000000a00 */
[----:B------:R-:W4:Y:S01]  /*64e0*/  LDC.64 R228, c[0x0][0x390] ;  /* 0x0000e400ffe47b82 */ /* 0x000f220000000a00 */
[----:B------:R-:W3:Y:S04]  /*64f0*/  LDS.64 R242, [R3+0x78] ;  /* 0x0000780003f27984 */ /* 0x000ee80000000a00 */
[----:B------:R-:W3:Y:S03]  /*6500*/  LDS.64 R240, [R3+0xf0] ;  /* 0x0000f00003f07984 */ /* 0x000ee60000000a00 */
[----:B------:R-:W3:Y:S01]  /*6510*/  LDC.64 R226, c[0x0][0x390] ;  /* 0x0000e400ffe27b82 */ /* 0x000ee20000000a00 */
[----:B------:R-:W3:Y:S04]  /*6520*/  LDS.64 R238, [R3+0x168] ;  /* 0x0001680003ee7984 */ /* 0x000ee80000000a00 */
[----:B------:R-:W3:Y:S04]  /*6530*/  LDS.64 R236, [R3+0x1e0] ;  /* 0x0001e00003ec7984 */ /* 0x000ee80000000a00 */
[----:B-1----:R-:W3:Y:S01]  /*6540*/  LDG.E.64.CONSTANT R232, desc[UR4][R232.64+0x60] ;  /* 0x00006004e8e87981 */ /* 0x002ee2000c1e9b00 */
[----:B--2---:R-:W1:Y:S03]  /*6550*/  LDC.64 R50, c[0x0][0x390] ;  /* 0x0000e400ff327b82 */ /* 0x004e660000000a00 */
[----:B0-----:R-:W-:Y:S04]  /*6560*/  LDS.64 R224, [R3+0x4b0] ;  /* 0x0004b00003e07984 */ /* 0x001fe80000000a00 */
[----:B----4-:R-:W2:Y:S04]  /*6570*/  LDG.E.64.CONSTANT R228, desc[UR4][R228.64+0x120] ;  /* 0x00012004e4e47981 */ /* 0x010ea8000c1e9b00 */
[----:B------:R-:W-:Y:S04]  /*6580*/  LDS.64 R222, [R3+0x528] ;  /* 0x0005280003de7984 */ /* 0x000fe80000000a00 */
[----:B---3--:R-:W3:Y:S04]  /*6590*/  LDG.E.64.CONSTANT R226, desc[UR4][R226.64+0x180] ;  /* 0x00018004e2e27981 */ /* 0x008ee8000c1e9b00 */
[----:B------:R-:W-:Y:S04]  /*65a0*/  LDS.64 R220, [R3+0x5a0] ;  /* 0x0005a00003dc7984 */ /* 0x000fe80000000a00 */
[----:B------:R-:W-:Y:S04]  /*65b0*/  LDS.64 R218, [R3+0x618] ;  /* 0x0006180003da7984 */ /* 0x000fe80000000a00 */
[----:B-1----:R-:W4:Y:S01]  /*65c0*/  LDG.E.64.CONSTANT R50, desc[UR4][R50.64+0x8] ;  /* 0x0000080432327981 */ /* 0x002f22000c1e9b00 */
[----:B------:R-:W-:-:S03]  /*65d0*/  DFMA R246, R234, R244, RZ ;  /* 0x000000f4eaf6722b */ /* 0x000fc600000000ff */
[----:B------:R-:W0:Y:S04]  /*65e0*/  LDS.64 R234, [R3+0x258] ;  /* 0x0002580003ea7984 */ /* 0x000e280000000a00 */
[----:B------:R-:W-:Y:S04]  /*65f0*/  LDS.64 R216, [R3+0x690] ;  /* 0x0006900003d87984 */ /* 0x000fe80000000a00 */
[----:B------:R-:W-:Y:S04]  /*6600*/  STL.64 [R1+0x10], R48 ;  /* 0x0000103001007387 */ /* 0x000fe80000100a00 */
[----:B------:R-:W-:Y:S04]  /*6610*/  STL.64 [R1+0x8], R46 ;  /* 0x0000082e01007387 */ /* 0x000fe80000100a00 */
[----:B------:R1:W-:Y:S02]  /*6620*/  STL.64 [R1], R44 ;  /* 0x0000002c01007387 */ /* 0x0003e40000100a00 */
[----:B-1----:R-:W1:Y:S08]  /*6630*/  LDC.64 R44, c[0x0][0x390] ;  /* 0x0000e400ff2c7b82 */ /* 0x002e700000000a00 */
[----:B------:R-:W0:Y:S08]  /*6640*/  LDC.64 R46, c[0x0][0x390] ;  /* 0x0000e400ff2e7b82 */ /* 0x000e300000000a00 */
[----:B------:R-:W0:Y:S01]  /*6650*/  LDC.64 R48, c[0x0][0x390] ;  /* 0x0000e400ff307b82 */ /* 0x000e220000000a00 */
[----:B-1----:R-:W4:Y:S04]  /*6660*/  LDG.E.64.CONSTANT R44, desc[UR4][R44.64+0x68] ;  /* 0x000068042c2c7981 */ /* 0x002f28000c1e9b00 */
[----:B0-----:R-:W4:Y:S04]  /*6670*/  LDG.E.64.CONSTANT R46, desc[UR4][R46.64+0xc8] ;  /* 0x0000c8042e2e7981 */ /* 0x001f28000c1e9b00 */
[----:B------:R-:W4:Y:S01]  /*6680*/  LDG.E.64.CONSTANT R48, desc[UR4][R48.64+0x128] ;  /* 0x0001280430307981 */ /* 0x000f22000c1e9b00 */
[----:B------:R-:W-:-:S03]  /*6690*/  DFMA R246, R232, R242, R246 ;  /* 0x000000f2e8f6722b */ /* 0x000fc600000000f6 */
[----:B------:R-:W0:Y:S05]  /*66a0*/  LDS.64 R232, [R3+0x2d0] ;  /* 0x0002d00003e87984 */ /* 0x000e2a0000000a00 */
[----:B------:R-:W-:Y:S01]  /*66b0*/  DFMA R246, R230, R240, R246 ;  /* 0x000000f0e6f6722b */ /* 0x000fe200000000f6 */
[----:B------:R-:W1:Y:S07]  /*66c0*/  LDS.64 R230, [R3+0x348] ;  /* 0x0003480003e67984 */ /* 0x000e6e0000000a00 */
[----:B--2---:R-:W-:Y:S01]  /*66d0*/  DFMA R246, R228, R238, R246 ;  /* 0x000000eee4f6722b */ /* 0x004fe200000000f6 */
[----:B------:R-:W2:Y:S07]  /*66e0*/  LDS.64 R228, [R3+0x3c0] ;  /* 0x0003c00003e47984 */ /* 0x000eae0000000a00 */
[----:B---3--:R-:W-:Y:S01]  /*66f0*/  DFMA R246, R226, R236, R246 ;  /* 0x000000ece2f6722b */ /* 0x008fe200000000f6 */
[----:B------:R-:W3:Y:S07]  /*6700*/  LDS.64 R226, [R3+0x438] ;  /* 0x0004380003e27984 */ /* 0x000eee0000000a00 */
[----:B------:R-:W-:-:S08]  /*6710*/  DFMA R246, R4, R234, R246 ;  /* 0x000000ea04f6722b */ /* 0x000fd000000000f6 */
[----:B0-----:R-:W-:-:S08]  /*6720*/  DFMA R246, R8, R232, R246 ;  /* 0x000000e808f6722b */ /* 0x001fd000000000f6 */
[----:B-1----:R-:W-:-:S08]  /*6730*/  DFMA R246, R12, R230, R246 ;  /* 0x000000e60cf6722b */ /* 0x002fd000000000f6 */
[----:B--2---:R-:W-:-:S08]  /*6740*/  DFMA R246, R16, R228, R246 ;  /* 0x000000e410f6722b */ /* 0x004fd000000000f6 */
[----:B---3--:R-:W-:-:S08]  /*6750*/  DFMA R246, R20, R226, R246 ;  /* 0x000000e214f6722b */ /* 0x008fd000000000f6 */
[----:B------:R-:W-:-:S08]  /*6760*/  DFMA R246, R24, R224, R246 ;  /* 0x000000e018f6722b */ /* 0x000fd000000000f6 */
[----:B------:R-:W-:-:S08]  /*6770*/  DFMA R246, R28, R222, R246 ;  /* 0x000000de1cf6722b */ /* 0x000fd000000000f6 */
[----:B------:R-:W-:-:S08]  /*6780*/  DFMA R246, R32, R220, R246 ;  /* 0x000000dc20f6722b */ /* 0x000fd000000000f6 */
[----:B------:R-:W-:-:S08]  /*6790*/  DFMA R246, R36, R218, R246 ;  /* 0x000000da24f6722b */ /* 0x000fd000000000f6 */
[----:B------:R-:W-:-:S07]  /*67a0*/  DFMA R246, R40, R216, R246 ;  /* 0x000000d828f6722b */ /* 0x000fce00000000f6 */
[----:B------:R4:W-:Y:S02]  /*67b0*/  STS.64 [R3], R246 ;  /* 0x000000f603007388 */ /* 0x0009e40000000a00 */
[----:B----4-:R-:W-:Y:S01]  /*67c0*/  DFMA R246, R50, R244, RZ ;  /* 0x000000f432f6722b */ /* 0x010fe200000000ff */
[----:B------:R-:W0:Y:S02]  /*67d0*/  LDC.64 R50, c[0x0][0x390] ;  /* 0x0000e400ff327b82 */ /* 0x000e240000000a00 */
[----:B0-----:R-:W2:Y:S05]  /*67e0*/  LDG.E.64.CONSTANT R50, desc[UR4][R50.64+0x188] ;  /* 0x0001880432327981 */ /* 0x001eaa000c1e9b00 */
[----:B------:R-:W-:-:S08]  /*67f0*/  DFMA R246, R44, R242, R246 ;  /* 0x000000f22cf6722b */ /* 0x000fd000000000f6 */
[----:B------:R-:W-:-:S08]  /*6800*/  DFMA R246, R46, R240, R246 ;  /* 0x000000f02ef6722b */ /* 0x000fd000000000f6 */
[----:B------:R-:W-:-:S08]  /*6810*/  DFMA R246, R48, R238, R246 ;  /* 0x000000ee30f6722b */ /* 0x000fd000000000f6 */
[----:B--2---:R-:W-:Y:S01]  /*6820*/  DFMA R246, R50, R236, R246 ;  /* 0x000000ec32f6722b */ /* 0x004fe200000000f6 */
[----:B------:R-:W0:Y:S02]  /*6830*/  LDC.64 R50, c[0x0][0x390] ;  /* 0x0000e400ff327b82 */ /* 0x000e240000000a00 */
[----:B0-----:R-:W2:Y:S05]  /*6840*/  LDG.E.64.CONSTANT R50, desc[UR4][R50.64+0x10] ;  /* 0x0000100432327981 */ /* 0x001eaa000c1e9b00 */
[----:B------:R-:W-:-:S08]  /*6850*/  DFMA R246, R6, R234, R246 ;  /* 0x000000ea06f6722b */ /* 0x000fd000000000f6 */
[----:B------:R-:W-:-:S08]  /*6860*/  DFMA R246, R10, R232, R246 ;  /* 0x000000e80af6722b */ /* 0x000fd000000000f6 */
[----:B------:R-:W-:-:S08]  /*6870*/  DFMA R246, R14, R230, R246 ;  /* 0x000000e60ef6722b */ /* 0x000fd000000000f6 */
[----:B------:R-:W-:-:S08]  /*6880*/  DFMA R246, R18, R228, R246 ;  /* 0x000000e412f6722b */ /* 0x000fd000000000f6 */
[----:B------:R-:W-:-:S08]  /*6890*/  DFMA R246, R22, R226, R246 ;  /* 0x000000e216f6722b */ /* 0x000fd000000000f6 */
[----:B------:R-:W-:-:S08]  /*68a0*/  DFMA R246, R26, R224, R246 ;  /* 0x000000e01af6722b */ /* 0x000fd000000000f6 */
[----:B------:R-:W-:Y:S01]  /*68b0*/  DFMA R246, R30, R222, R246 ;  /* 0x000000de1ef6722b */ /* 0x000fe200000000f6 */
[----:B------:R-:W0:Y:S07]  /*68c0*/  LDC.64 R44, c[0x0][0x390] ;  /* 0x0000e400ff2c7b82 */ /* 0x000e2e0000000a00 */
[----:B------:R-:W-:Y:S01]  /*68d0*/  DFMA R246, R34, R220, R246 ;  /* 0x000000dc22f6722b */ /* 0x000fe200000000f6 */
[----:B------:R-:W1:Y:S07]  /*68e0*/  LDC.64 R46, c[0x0][0x390] ;  /* 0x0000e400ff2e7b82 */ /* 0x000e6e0000000a00 */
[----:B------:R-:W-:Y:S01]  /*68f0*/  DFMA R246, R38, R218, R246 ;  /* 0x000000da26f6722b */ /* 0x000fe200000000f6 */
[----:B------:R-:W3:Y:S07]  /*6900*/  LDC.64 R48, c[0x0][0x390] ;  /* 0x0000e400ff307b82 */ /* 0x000eee0000000a00 */
[----:B------:R-:W-:Y:S01]  /*6910*/  DFMA R246, R42, R216, R246 ;  /* 0x000000d82af6722b */ /* 0x000fe200000000f6 */
[----:B0-----:R-:W4:Y:S06]  /*6920*/  LDG.E.64.CONSTANT R44, desc[UR4][R44.64+0x70] ;  /* 0x000070042c2c7981 */ /* 0x001f2c000c1e9b00 */
[----:B------:R2:W-:Y:S04]  /*6930*/  STS.64 [R3+0x78], R246 ;  /* 0x000078f603007388 */ /* 0x0005e80000000a00 */
[----:B-1----:R-:W4:Y:S04]  /*6940*/  LDG.E.64.CONSTANT R46, desc[UR4][R46.64+0xd0] ;  /* 0x0000d0042e2e7981 */ /* 0x002f28000c1e9b00 */
[----:B---3--:R-:W3:Y:S01]  /*6950*/  LDG.E.64.CONSTANT R48, desc[UR4][R48.64+0x130] ;  /* 0x0001300430307981 */ /* 0x008ee2000c1e9b00 */
[----:B--2---:R-:W-:Y:S01]  /*6960*/  DFMA R246, R50, R244, RZ ;  /* 0x000000f432f6722b */ /* 0x004fe200000000ff */
[----:B------:R-:W0:Y:S02]  /*6970*/  LDC.64 R50, c[0x0][0x390] ;  /* 0x0000e400ff327b82 */ /* 0x000e240000000a00 */
[----:B0-----:R-:W2:Y:S05]  /*6980*/  LDG.E.64.CONSTANT R50, desc[UR4][R50.64+0x190] ;  /* 0x0001900432327981 */ /* 0x001eaa000c1e9b00 */
[----:B----4-:R-:W-:-:S08]  /*6990*/  DFMA R246, R44, R242, R246 ;  /* 0x000000f22cf6722b */ /* 0x010fd000000000f6 */
[----:B------:R-:W-:-:S08]  /*69a0*/  DFMA R246, R46, R240, R246 ;  /* 0x000000f02ef6722b */ /* 0x000fd000000000f6 */
[----:B---3--:R-:W-:-:S08]  /*69b0*/  DFMA R246, R48, R238, R246 ;  /* 0x000000ee30f6722b */ /* 0x008fd000000000f6 */
        /* <DEDUP_REMOVED lines=116> */
[----:B------:R-:W-:-:S07]  /*7100*/  DFMA R246, R150, R216, R246 ;  /* 0x000000d896f6722b */ /* 0x000fce00000000f6 */
[----:B------:R2:W-:Y:S01]  /*7110*/  STS.64 [R3+0x2d0], R246 ;  /* 0x0002d0f603007388 */ /* 0x0005e20000000a00 */
[----:B------:R-:W0:Y:S08]  /*7120*/  LDC.64 R44, c[0x0][0x390] ;  /* 0x0000e400ff2c7b82 */ /* 0x000e300000000a00 */
[----:B------:R-:W1:Y:S08]  /*7130*/  LDC.64 R46, c[0x0][0x390] ;  /* 0x0000e400ff2e7b82 */ /* 0x000e700000000a00 */
[----:B------:R-:W3:Y:S01]  /*7140*/  LDC.64 R48, c[0x0][0x390] ;  /* 0x0000e400ff307b82 */ /* 0x000ee20000000a00 */
[----:B0-----:R-:W4:Y:S04]  /*7150*/  LDG.E.64.CONSTANT R44, desc[UR4][R44.64+0xf8] ;  /* 0x0000f8042c2c7981 */ /* 0x001f28000c1e9b00 */
[----:B-1----:R-:W4:Y:S04]  /*7160*/  LDG.E.64.CONSTANT R46, desc[UR4][R46.64+0x158] ;  /* 0x000158042e2e7981 */ /* 0x002f28000c1e9b00 */
[----:B---3--:R-:W3:Y:S01]  /*7170*/  LDG.E.64.CONSTANT R48, desc[UR4][R48.64+0x1b8] ;  /* 0x0001b80430307981 */ /* 0x008ee2000c1e9b00 */
[----:B--2---:R-:W-:Y:S01]  /*7180*/  DFMA R246, R50, R244, RZ ;  /* 0x000000f432f6722b */ /* 0x004fe200000000ff */
[----:B------:R-:W0:Y:S02]  /*7190*/  LDC.64 R50, c[0x0][0x390] ;  /* 0x0000e400ff327b82 */ /* 0x000e240000000a00 */
[----:B0-----:R-:W2:Y:S05]  /*71a0*/  LDG.E.64.CONSTANT R50, desc[UR4][R50.64+0x98] ;  /* 0x0000980432327981 */ /* 0x001eaa000c1e9b00 */
[----:B--2---:R-:W-:Y:S01]  /*71b0*/  DFMA R246, R50, R242, R246 ;  /* 0x000000f232f6722b */ /* 0x004fe200000000f6 */
[----:B------:R1:W5:Y:S07]  /*71c0*/  LDL.LU.64 R50, [R1+0x18] ;  /* 0x0000180001327983 */ /* 0x00036e0000300a00 */
[----:B----4-:R-:W-:-:S08]  /*71d0*/  DFMA R246, R44, R240, R246 ;  /* 0x000000f02cf6722b */ /* 0x010fd000000000f6 */
[----:B------:R-:W-:-:S08]  /*71e0*/  DFMA R246, R46, R238, R246 ;  /* 0x000000ee2ef6722b */ /* 0x000fd000000000f6 */
[----:B---3--:R-:W-:-:S08]  /*71f0*/  DFMA R246, R48, R236, R246 ;  /* 0x000000ec30f6722b */ /* 0x008fd000000000f6 */
        /* <DEDUP_REMOVED lines=11> */
[----:B------:R-:W2:Y:S08]  /*72b0*/  LDC.64 R44, c[0x0][0x390] ;  /* 0x0000e400ff2c7b82 */ /* 0x000eb00000000a00 */
[----:B0-----:R-:W0:Y:S08]  /*72c0*/  LDC.64 R246, c[0x0][0x390] ;  /* 0x0000e400fff67b82 */ /* 0x001e300000000a00 */
[----:B------:R-:W3:Y:S01]  /*72d0*/  LDC.64 R46, c[0x0][0x390] ;  /* 0x0000e400ff2e7b82 */ /* 0x000ee20000000a00 */
[----:B--2---:R-:W2:Y:S07]  /*72e0*/  LDG.E.64.CONSTANT R44, desc[UR4][R44.64+0xa0] ;  /* 0x0000a0042c2c7981 */ /* 0x004eae000c1e9b00 */
[----:B------:R-:W4:Y:S01]  /*72f0*/  LDC.64 R48, c[0x0][0x390] ;  /* 0x0000e400ff307b82 */ /* 0x000f220000000a00 */
[----:B0-----:R-:W2:Y:S04]  /*7300*/  LDG.E.64.CONSTANT R246, desc[UR4][R246.64+0x40] ;  /* 0x00004004f6f67981 */ /* 0x001ea8000c1e9b00 */
[----:B---3--:R-:W3:Y:S04]  /*7310*/  LDG.E.64.CONSTANT R46, desc[UR4][R46.64+0x100] ;  /* 0x000100042e2e7981 */ /* 0x008ee8000c1e9b00 */
[----:B----4-:R-:W4:Y:S01]  /*7320*/  LDG.E.64.CONSTANT R48, desc[UR4][R48.64+0x160] ;  /* 0x0001600430307981 */ /* 0x010f22000c1e9b00 */
[----:B--2---:R-:W-:-:S08]  /*7330*/  DFMA R246, R246, R244, RZ ;  /* 0x000000f4f6f6722b */ /* 0x004fd000000000ff */
[----:B------:R-:W-:-:S08]  /*7340*/  DFMA R246, R44, R242, R246 ;  /* 0x000000f22cf6722b */ /* 0x000fd000000000f6 */
[----:B---3--:R-:W-:-:S08]  /*7350*/  DFMA R246, R46, R240, R246 ;  /* 0x000000f02ef6722b */ /* 0x008fd000000000f6 */
[----:B----4-:R-:W-:-:S08]  /*7360*/  DFMA R246, R48, R238, R246 ;  /* 0x000000ee30f6722b */ /* 0x010fd000000000f6 */
        /* <DEDUP_REMOVED lines=21> */
[----:B------:R-:W-:Y:S01]  /*74c0*/  DFMA R246, R48, R242, R246 ;  /* 0x000000f230f6722b */ /* 0x000fe200000000f6 */
[----:B------:R1:W5:Y:S07]  /*74d0*/  LDL.LU.64 R48, [R1+0x10] ;  /* 0x0000100001307983 */ /* 0x00036e0000300a00 */
[----:B---3--:R-:W-:Y:S01]  /*74e0*/  DFMA R246, R46, R240, R246 ;  /* 0x000000f02ef6722b */ /* 0x008fe200000000f6 */
[----:B------:R1:W5:Y:S07]  /*74f0*/  LDL.LU.64 R46, [R1+0x8] ;  /* 0x00000800012e7983 */ /* 0x00036e0000300a00 */
[----:B----4-:R-:W-:Y:S01]  /*7500*/  DFMA R246, R44, R238, R246 ;  /* 0x000000ee2cf6722b */ /* 0x010fe200000000f6 */
[----:B------:R1:W5:Y:S07]  /*7510*/  LDL.LU.64 R44, [R1] ;  /* 0x00000000012c7983 */ /* 0x00036e0000300a00 */
[----:B------:R-:W-:-:S08]  /*7520*/  DFMA R246, R248, R236, R246 ;  /* 0x000000ecf8f6722b */ /* 0x000fd000000000f6 */
[----:B------:R-:W-:-:S08]  /*7530*/  DFMA R246, R194, R234, R246 ;  /* 0x000000eac2f6722b */ /* 0x000fd000000000f6 */
[----:B------:R-:W-:-:S08]  /*7540*/  DFMA R246, R198, R232, R246 ;  /* 0x000000e8c6f6722b */ /* 0x000fd000000000f6 */
[----:B------:R-:W-:-:S08]  /*7550*/  DFMA R246, R202, R230, R246 ;  /* 0x000000e6caf6722b */ /* 0x000fd000000000f6 */
[----:B------:R-:W-:-:S08]  /*7560*/  DFMA R246, R206, R228, R246 ;  /* 0x000000e4cef6722b */ /* 0x000fd000000000f6 */
[----:B------:R-:W-:-:S08]  /*7570*/  DFMA R246, R226, UR42, R246 ;  /* 0x0000002ae2f67c2b */ /* 0x000fd000080000f6 */
[----:B------:R-:W-:-:S08]  /*7580*/  DFMA R246, R224, UR48, R246 ;  /* 0x00000030e0f67c2b */ /* 0x000fd000080000f6 */
[----:B------:R-:W-:-:S08]  /*7590*/  DFMA R246, R222, UR54, R246 ;  /* 0x00000036def67c2b */ /* 0x000fd000080000f6 */
[----:B------:R-:W-:-:S08]  /*75a0*/  DFMA R246, R220, UR60, R246 ;  /* 0x0000003cdcf67c2b */ /* 0x000fd000080000f6 */
[----:B------:R-:W-:-:S08]  /*75b0*/  DFMA R246, R218, UR66, R246 ;  /* 0x00000042daf67c2b */ /* 0x000fd000080000f6 */
[----:B------:R-:W-:-:S07]  /*75c0*/  DFMA R246, R216, UR72, R246 ;  /* 0x00000048d8f67c2b */ /* 0x000fce00080000f6 */
[----:B------:R0:W-:Y:S02]  /*75d0*/  STS.64 [R3+0x438], R246 ;  /* 0x000438f603007388 */ /* 0x0001e40000000a00 */
[C---:B0-----:R-:W-:Y:S02]  /*75e0*/  DFMA R246, R244.reuse, UR6, RZ ;  /* 0x00000006f4f67c2b */ /* 0x041fe400080000ff */
[----:B------:R-:W-:-:S06]  /*75f0*/  DFMA R244, R244, UR8, RZ ;  /* 0x00000008f4f47c2b */ /* 0x000fcc00080000ff */
[C---:B------:R-:W-:Y:S02]  /*7600*/  DFMA R246, R242.reuse, UR10, R246 ;  /* 0x0000000af2f67c2b */ /* 0x040fe400080000f6 */
[----:B------:R-:W-:-:S06]  /*7610*/  DFMA R244, R242, UR12, R244 ;  /* 0x0000000cf2f47c2b */ /* 0x000fcc00080000f4 */
        /* <DEDUP_REMOVED lines=25> */
[----:B------:R-:W-:-:S05]  /*77b0*/  DFMA R244, R216, UR76, R244 ;  /* 0x0000004cd8f47c2b */ /* 0x000fca00080000f4 */
[----:B------:R1:W-:Y:S04]  /*77c0*/  STS.64 [R3+0x4b0], R246 ;  /* 0x0004b0f603007388 */ /* 0x0003e80000000a00 */
[----:B------:R1:W-:Y:S02]  /*77d0*/  STS.64 [R3+0x528], R244 ;  /* 0x000528f403007388 */ /* 0x0003e40000000a00 */
.L_x_14:
[----:B------:R-:W-:Y:S05]  /*77e0*/  BSYNC.RECONVERGENT B0 ;  /* 0x0000000000007941 */ /* 0x000fea0003800200 */
.L_x_13:
[----:B-1---5:R-:W1:Y:S01]  /*77f0*/  S2R R3, SR_TID.X ;  /* 0x0000000000037919 */ /* 0x022e620000002100 */
[----:B------:R-:W-:Y:S01]  /*7800*/  BSSY.RECONVERGENT B0, `(.L_x_15) ;  /* 0x0000126000007945 */ /* 0x000fe20003800200 */
[----:B------:R-:W-:Y:S06]  /*7810*/  BAR.SYNC.DEFER_BLOCKING 0x0 ;  /* 0x0000000000007b1d */ /* 0x000fec0000010000 */
[----:B------:R-:W-:Y:S05]  /*7820*/  @P1 BRA `(.L_x_16) ;  /* 0x00000010008c1947 */ /* 0x000fea0003800000 */
[----:B0-----:R-:W0:Y:S01]  /*7830*/  LDC.64 R218, c[0x0][0x390] ;  /* 0x0000e400ffda7b82 */ /* 0x001e220000000a00 */
[----:B------:R-:W2:Y:S04]  /*7840*/  LDS.64 R44, [R2] ;  /* 0x00000000022c7984 */ /* 0x000ea80000000a00 */
[----:B------:R-:W3:Y:S03]  /*7850*/  LDS.64 R46, [R2+0x708] ;  /* 0x00070800022e7984 */ /* 0x000ee60000000a00 */
[----:B------:R-:W4:Y:S01]  /*7860*/  LDC.64 R216, c[0x0][0x390] ;  /* 0x0000e400ffd87b82 */ /* 0x000f220000000a00 */
[----:B------:R-:W5:Y:S04]  /*7870*/  LDS.64 R172, [R2+0xe10] ;  /* 0x000e100002ac7984 */ /* 0x000f680000000a00 */
[----:B------:R-:W1:Y:S03]  /*7880*/  LDS.64 R196, [R2+0x1518] ;  /* 0x0015180002c47984 */ /* 0x000e660000000a00 */
[----:B------:R-:W2:Y:S01]  /*7890*/  LDC.64 R220, c[0x0][0x390] ;  /* 0x0000e400ffdc7b82 */ /* 0x000ea20000000a00 */
[----:B------:R-:W1:Y:S04]  /*78a0*/  LDS.64 R214, [R2+0x1c20] ;  /* 0x001c200002d67984 */ /* 0x000e680000000a00 */
[----:B0-----:R-:W3:Y:S04]  /*78b0*/  LDG.E.64.CONSTANT R218, desc[UR4][R218.64] ;  /* 0x00000004dada7981 */ /* 0x001ee8000c1e9b00 */
[----:B----4-:R-:W4:Y:S04]  /*78c0*/  LDG.E.64.CONSTANT R216, desc[UR4][R216.64+0x8] ;  /* 0x00000804d8d87981 */ /* 0x010f28000c1e9b00 */
[----:B--2---:R-:W2:Y:S01]  /*78d0*/  LDG.E.64.CONSTANT R220, desc[UR4][R220.64+0x60] ;  /* 0x00006004dcdc7981 */ /* 0x004ea2000c1e9b00 */
[-C--:B---3--:R-:W-:Y:S01]  /*78e0*/  DFMA R48, R218, R44.reuse, RZ ;  /* 0x0000002cda30722b */ /* 0x088fe200000000ff */
[----:B------:R-:W0:Y:S01]  /*78f0*/  LDC.64 R218, c[0x0][0x390] ;  /* 0x0000e400ffda7b82 */ /* 0x000e220000000a00 */
[----:B----4-:R-:W-:-:S07]  /*7900*/  DFMA R50, R216, R44, RZ ;  /* 0x0000002cd832722b */ /* 0x010fce00000000ff */
[----:B------:R-:W3:Y:S01]  /*7910*/  LDC.64 R216, c[0x0][0x390] ;  /* 0x0000e400ffd87b82 */ /* 0x000ee20000000a00 */
[----:B0-----:R-:W4:Y:S04]  /*7920*/  LDG.E.64.CONSTANT R218, desc[UR4][R218.64+0x68] ;  /* 0x00006804dada7981 */ /* 0x001f28000c1e9b00 */
[----:B---3--:R-:W5:Y:S01]  /*7930*/  LDG.E.64.CONSTANT R216, desc[UR4][R216.64+0xc0] ;  /* 0x0000c004d8d87981 */ /* 0x008f62000c1e9b00 */
[-C--:B--2---:R-:W-:Y:S02]  /*7940*/  DFMA R48, R220, R46.reuse, R48 ;  /* 0x0000002edc30722b */ /* 0x084fe40000000030 */
[----:B------:R-:W0:Y:S02]  /*7950*/  LDC.64 R220, c[0x0][0x390] ;  /* 0x0000e400ffdc7b82 */ /* 0x000e240000000a00 */
[----:B0-----:R-:W2:Y:S01]  /*7960*/  LDG.E.64.CONSTANT R220, desc[UR4][R220.64+0xc8] ;  /* 0x0000c804dcdc7981 */ /* 0x001ea2000c1e9b00 */
[----:B----4-:R-:W-:-:S05]  /*7970*/  DFMA R50, R218, R46, R50 ;  /* 0x0000002eda32722b */ /* 0x010fca0000000032 */
[----:B------:R-:W0:Y:S01]  /*7980*/  LDC.64 R218, c[0x0][0x390] ;  /* 0x0000e400ffda7b82 */ /* 0x000e220000000a00 */
[----:B-----5:R-:W-:-:S07]  /*7990*/  DFMA R48, R216, R172, R48 ;  /* 0x000000acd830722b */ /* 0x020fce0000000030 */
[----:B------:R-:W3:Y:S01]  /*79a0*/  LDC.64 R216, c[0x0][0x390] ;  /* 0x0000e400ffd87b82 */ /* 0x000ee20000000a00 */
[----:B0-----:R-:W4:Y:S04]  /*79b0*/  LDG.E.64.CONSTANT R218, desc[UR4][R218.64+0x10] ;  /* 0x00001004dada7981 */ /* 0x001f28000c1e9b00 */
[----:B---3--:R-:W3:Y:S03]  /*79c0*/  LDG.E.64.CONSTANT R216, desc[UR4][R216.64+0x70] ;  /* 0x00007004d8d87981 */ /* 0x008ee6000c1e9b00 */
[----:B------:R-:W0:Y:S01]  /*79d0*/  LDC.64 R222, c[0x0][0x390] ;  /* 0x0000e400ffde7b82 */ /* 0x000e220000000a00 */
[----:B--2---:R-:W-:-:S07]  /*79e0*/  DFMA R50, R220, R172, R50 ;  /* 0x000000acdc32722b */ /* 0x004fce0000000032 */
[----:B------:R-:W2:Y:S01]  /*79f0*/  LDC.64 R220, c[0x0][0x390] ;  /* 0x0000e400ffdc7b82 */ /* 0x000ea20000000a00 */
[----:B0-----:R-:W5:Y:S04]  /*7a00*/  LDG.E.64.CONSTANT R222, desc[UR4][R222.64+0x18] ;  /* 0x00001804dede7981 */ /* 0x001f68000c1e9b00 */
[----:B--2---:R-:W2:Y:S01]  /*7a10*/  LDG.E.64.CONSTANT R220, desc[UR4][R220.64+0x20] ;  /* 0x00002004dcdc7981 */ /* 0x004ea2000c1e9b00 */
[----:B----4-:R-:W-:-:S08]  /*7a20*/  DFMA R200, R218, R44, RZ ;  /* 0x0000002cdac8722b */ /* 0x010fd000000000ff */
[----:B---3--:R-:W-:Y:S01]  /*7a30*/  DFMA R200, R216, R46, R200 ;  /* 0x0000002ed8c8722b */ /* 0x008fe200000000c8 */
[----:B------:R-:W0:Y:S02]  /*7a40*/  LDC.64 R216, c[0x0][0x390] ;  /* 0x0000e400ffd87b82 */ /* 0x000e240000000a00 */
[----:B0-----:R-:W3:Y:S01]  /*7a50*/  LDG.E.64.CONSTANT R216, desc[UR4][R216.64+0x78] ;  /* 0x00007804d8d87981 */ /* 0x001ee2000c1e9b00 */
[----:B-----5:R-:W-:-:S05]  /*7a60*/  DFMA R204, R222, R44, RZ ;  /* 0x0000002cdecc722b */ /* 0x020fca00000000ff */
[----:B------:R-:W0:Y:S01]  /*7a70*/  LDC.64 R218, c[0x0][0x390] ;  /* 0x0000e400ffda7b82 */ /* 0x000e220000000a00 */
[----:B--2---:R-:W-:-:S07]  /*7a80*/  DFMA R208, R220, R44, RZ ;  /* 0x0000002cdcd0722b */ /* 0x004fce00000000ff */
[----:B------:R-:W2:Y:S08]  /*7a90*/  LDC.64 R222, c[0x0][0x390] ;  /* 0x0000e400ffde7b82 */ /* 0x000eb00000000a00 */
[----:B------:R-:W4:Y:S01]  /*7aa0*/  LDC.64 R220, c[0x0][0x390] ;  /* 0x0000e400ffdc7b82 */ /* 0x000f220000000a00 */
[----:B0-----:R-:W5:Y:S07]  /*7ab0*/  LDG.E.64.CONSTANT R218, desc[UR4][R218.64+0x28] ;  /* 0x00002804dada7981 */ /* 0x001f6e000c1e9b00 */
[----:B------:R-:W0:Y:S01]  /*7ac0*/  LDC.64 R226, c[0x0][0x390] ;  /* 0x0000e400ffe27b82 */ /* 0x000e220000000a00 */
[----:B--2---:R-:W2:Y:S04]  /*7ad0*/  LDG.E.64.CONSTANT R222, desc[UR4][R222.64+0x80] ;  /* 0x00008004dede7981 */ /* 0x004ea8000c1e9b00 */
[----:B----4-:R-:W4:Y:S04]  /*7ae0*/  LDG.E.64.CONSTANT R220, desc[UR4][R220.64+0x88] ;  /* 0x00008804dcdc7981 */ /* 0x010f28000c1e9b00 */
[----:B0-----:R-:W1:Y:S01]  /*7af0*/  LDG.E.64.CONSTANT R226, desc[UR4][R226.64+0x128] ;  /* 0x00012804e2e27981 */ /* 0x001e62000c1e9b00 */
[----:B---3--:R-:W-:Y:S01]  /*7b00*/  DFMA R204, R216, R46, R204 ;  /* 0x0000002ed8cc722b */ /* 0x008fe200000000cc */
[----:B------:R-:W0:Y:S02]  /*7b10*/  LDC.64 R216, c[0x0][0x390] ;  /* 0x0000e400ffd87b82 */ /* 0x000e240000000a00 */
[----:B0-----:R-:W3:Y:S01]  /*7b20*/  LDG.E.64.CONSTANT R216, desc[UR4][R216.64+0x30] ;  /* 0x00003004d8d87981 */ /* 0x001ee2000c1e9b00 */
[----:B-----5:R-:W-:-:S05]  /*7b30*/  DFMA R210, R218, R44, RZ ;  /* 0x0000002cdad2722b */ /* 0x020fca00000000ff */
[----:B------:R-:W0:Y:S01]  /*7b40*/  LDC.64 R218, c[0x0][0x390] ;  /* 0x0000e400ffda7b82 */ /* 0x000e220000000a00 */
[----:B--2---:R-:W-:-:S07]  /*7b50*/  DFMA R208, R222, R46, R208 ;  /* 0x0000002eded0722b */ /* 0x004fce00000000d0 */
[----:B------:R-:W2:Y:S01]  /*7b60*/  LDC.64 R222, c[0x0][0x390] ;  /* 0x0000e400ffde7b82 */ /* 0x000ea20000000a00 */
[----:B----4-:R-:W-:-:S07]  /*7b70*/  DFMA R210, R220, R46, R210 ;  /* 0x0000002edcd2722b */ /* 0x010fce00000000d2 */
[----:B------:R-:W4:Y:S01]  /*7b80*/  LDC.64 R220, c[0x0][0x390] ;  /* 0x0000e400ffdc7b82 */ /* 0x000f220000000a00 */
[----:B-1----:R-:W-:Y:S01]  /*7b90*/  DFMA R50, R226, R196, R50 ;  /* 0x000000c4e232722b */ /* 0x002fe20000000032 */
[----:B0-----:R-:W5:Y:S06]  /*7ba0*/  LDG.E.64.CONSTANT R218, desc[UR4][R218.64+0x120] ;  /* 0x00012004dada7981 */ /* 0x001f6c000c1e9b00 */
[----:B------:R-:W0:Y:S01]  /*7bb0*/  LDC.64 R226, c[0x0][0x390] ;  /* 0x0000e400ffe27b82 */ /* 0x000e220000000a00 */
[----:B--2---:R-:W2:Y:S07]  /*7bc0*/  LDG.E.64.CONSTANT R222, desc[UR4][R222.64+0x90] ;  /* 0x00009004dede7981 */ /* 0x004eae000c1e9b00 */
[----:B------:R-:W1:Y:S01]  /*7bd0*/  LDC.64 R228, c[0x0][0x390] ;  /* 0x0000e400ffe47b82 */ /* 0x000e620000000a00 */
[----:B----4-:R-:W4:Y:S07]  /*7be0*/  LDG.E.64.CONSTANT R220, desc[UR4][R220.64+0x98] ;  /* 0x00009804dcdc7981 */ /* 0x010f2e000c1e9b00 */
[----:B------:R-:W1:Y:S01]  /*7bf0*/  LDC.64 R230, c[0x0][0x390] ;  /* 0x0000e400ffe67b82 */ /* 0x000e620000000a00 */
[----:B0-----:R-:W4:Y:S04]  /*7c00*/  LDG.E.64.CONSTANT R226, desc[UR4][R226.64+0xe8] ;  /* 0x0000e804e2e27981 */ /* 0x001f28000c1e9b00 */
[----:B-1----:R-:W4:Y:S04]  /*7c10*/  LDG.E.64.CONSTANT R228, desc[UR4][R228.64+0xe0] ;  /* 0x0000e004e4e47981 */ /* 0x002f28000c1e9b00 */
[----:B------:R-:W4:Y:S01]  /*7c20*/  LDG.E.64.CONSTANT R230, desc[UR4][R230.64+0xd8] ;  /* 0x0000d804e6e67981 */ /* 0x000f22000c1e9b00 */
[----:B---3--:R-:W-:Y:S01]  /*7c30*/  DFMA R212, R216, R44, RZ ;  /* 0x0000002cd8d4722b */ /* 0x008fe200000000ff */
[----:B------:R-:W0:Y:S02]  /*7c40*/  LDC.64 R216, c[0x0][0x390] ;  /* 0x0000e400ffd87b82 */ /* 0x000e240000000a00 */
[----:B0-----:R-:W3:Y:S01]  /*7c50*/  LDG.E.64.CONSTANT R216, desc[UR4][R216.64+0x38] ;  /* 0x00003804d8d87981 */ /* 0x001ee2000c1e9b00 */
[----:B-----5:R-:W-:-:S05]  /*7c60*/  DFMA R48, R218, R196, R48 ;  /* 0x000000c4da30722b */ /* 0x020fca0000000030 */
[----:B------:R-:W0:Y:S01]  /*7c70*/  LDC.64 R218, c[0x0][0x390] ;  /* 0x0000e400ffda7b82 */ /* 0x000e220000000a00 */
[----:B--2---:R-:W-:-:S07]  /*7c80*/  DFMA R212, R222, R46, R212 ;  /* 0x0000002eded4722b */ /* 0x004fce00000000d4 */
[----:B------:R-:W1:Y:S08]  /*7c90*/  LDC.64 R222, c[0x0][0x390] ;  /* 0x0000e400ffde7b82 */ /* 0x000e700000000a00 */
[----:B------:R-:W2:Y:S01]  /*7ca0*/  LDC.64 R224, c[0x0][0x390] ;  /* 0x0000e400ffe07b82 */ /* 0x000ea20000000a00 */
[-C--:B----4-:R-:W-:Y:S01]  /*7cb0*/  DFMA R210, R226, R172.reuse, R210 ;  /* 0x000000ace2d2722b */ /* 0x090fe200000000d2 */
[----:B0-----:R-:W4:Y:S06]  /*7cc0*/  LDG.E.64.CONSTANT R218, desc[UR4][R218.64+0x40] ;  /* 0x00004004dada7981 */ /* 0x001f2c000c1e9b00 */
[----:B------:R-:W0:Y:S01]  /*7cd0*/  LDC.64 R226, c[0x0][0x390] ;  /* 0x0000e400ffe27b82 */ /* 0x000e220000000a00 */
[-C--:B------:R-:W-:Y:S01]  /*7ce0*/  DFMA R208, R228, R172.reuse, R208 ;  /* 0x000000ace4d0722b */ /* 0x080fe200000000d0 */
[----:B-1----:R-:W5:Y:S06]  /*7cf0*/  LDG.E.64.CONSTANT R222, desc[UR4][R222.64+0xa0] ;  /* 0x0000a004dede7981 */ /* 0x002f6c000c1e9b00 */
[----:B------:R-:W1:Y:S01]  /*7d00*/  LDC.64 R228, c[0x0][0x390] ;  /* 0x0000e400ffe47b82 */ /* 0x000e620000000a00 */
[----:B------:R-:W-:Y:S01]  /*7d10*/  DFMA R204, R230, R172, R204 ;  /* 0x000000ace6cc722b */ /* 0x000fe200000000cc */
[----:B--2---:R-:W2:Y:S06]  /*7d20*/  LDG.E.64.CONSTANT R224, desc[UR4][R224.64+0xa8] ;  /* 0x0000a804e0e07981 */ /* 0x004eac000c1e9b00 */
[----:B------:R-:W1:Y:S01]  /*7d30*/  LDC.64 R230, c[0x0][0x390] ;  /* 0x0000e400ffe67b82 */ /* 0x000e620000000a00 */
[----:B0-----:R-:W2:Y:S04]  /*7d40*/  LDG.E.64.CONSTANT R226, desc[UR4][R226.64+0x108] ;  /* 0x00010804e2e27981 */ /* 0x001ea8000c1e9b00 */
[----:B-1----:R-:W2:Y:S04]  /*7d50*/  LDG.E.64.CONSTANT R228, desc[UR4][R228.64+0x100] ;  /* 0x00010004e4e47981 */ /* 0x002ea8000c1e9b00 */
[----:B------:R-:W2:Y:S01]  /*7d60*/  LDG.E.64.CONSTANT R230, desc[UR4][R230.64+0xf8] ;  /* 0x0000f804e6e67981 */ /* 0x000ea2000c1e9b00 */
[----:B---3--:R-:W-:-:S08]  /*7d70*/  DFMA R216, R216, R44, RZ ;  /* 0x0000002cd8d8722b */ /* 0x008fd000000000ff */
[----:B------:R-:W-:Y:S01]  /*7d80*/  DFMA R216, R220, R46, R216 ;  /* 0x0000002edcd8722b */ /* 0x000fe200000000d8 */
[----:B------:R-:W0:Y:S02]  /*7d90*/  LDC.64 R220, c[0x0][0x390] ;  /* 0x0000e400ffdc7b82 */ /* 0x000e240000000a00 */
[----:B0-----:R-:W3:Y:S01]  /*7da0*/  LDG.E.64.CONSTANT R220, desc[UR4][R220.64+0x48] ;  /* 0x00004804dcdc7981 */ /* 0x001ee2000c1e9b00 */
[----:B----4-:R-:W-:-:S08]  /*7db0*/  DFMA R218, R218, R44, RZ ;  /* 0x0000002cdada722b */ /* 0x010fd000000000ff */
[----:B-----5:R-:W-:-:S08]  /*7dc0*/  DFMA R218, R222, R46, R218 ;  /* 0x0000002ededa722b */ /* 0x020fd000000000da */
[-C--:B--2---:R-:W-:Y:S01]  /*7dd0*/  DFMA R218, R228, R172.reuse, R218 ;  /* 0x000000ace4da722b */ /* 0x084fe200000000da */
[----:B------:R-:W0:Y:S01]  /*7de0*/  LDC.64 R228, c[0x0][0x390] ;  /* 0x0000e400ffe47b82 */ /* 0x000e220000000a00 */
[----:B------:R-:W-:-:S07]  /*7df0*/  DFMA R216, R230, R172, R216 ;  /* 0x000000ace6d8722b */ /* 0x000fce00000000d8 */
[----:B------:R-:W1:Y:S01]  /*7e00*/  LDC.64 R230, c[0x0][0x390] ;  /* 0x0000e400ffe67b82 */ /* 0x000e620000000a00 */
[----:B0-----:R-:W2:Y:S04]  /*7e10*/  LDG.E.64.CONSTANT R228, desc[UR4][R228.64+0x140] ;  /* 0x00014004e4e47981 */ /* 0x001ea8000c1e9b00 */
[----:B-1----:R-:W4:Y:S01]  /*7e20*/  LDG.E.64.CONSTANT R230, desc[UR4][R230.64+0x138] ;  /* 0x00013804e6e67981 */ /* 0x002f22000c1e9b00 */
[----:B---3--:R-:W-:-:S08]  /*7e30*/  DFMA R222, R220, R44, RZ ;  /* 0x0000002cdcde722b */ /* 0x008fd000000000ff */
[----:B------:R-:W-:-:S08]  /*7e40*/  DFMA R222, R224, R46, R222 ;  /* 0x0000002ee0de722b */ /* 0x000fd000000000de */
[----:B------:R-:W-:Y:S01]  /*7e50*/  DFMA R222, R226, R172, R222 ;  /* 0x000000ace2de722b */ /* 0x000fe200000000de */
[----:B------:R-:W0:Y:S02]  /*7e60*/  LDC.64 R226, c[0x0][0x390] ;  /* 0x0000e400ffe27b82 */ /* 0x000e240000000a00 */
[----:B0-----:R-:W3:Y:S06]  /*7e70*/  LDG.E.64.CONSTANT R226, desc[UR4][R226.64+0x148] ;  /* 0x00014804e2e27981 */ /* 0x001eec000c1e9b00 */
[----:B------:R-:W0:Y:S08]  /*7e80*/  LDC.64 R224, c[0x0][0x390] ;  /* 0x0000e400ffe07b82 */ /* 0x000e300000000a00 */
[----:B------:R-:W1:Y:S01]  /*7e90*/  LDC.64 R232, c[0x0][0x390] ;  /* 0x0000e400ffe87b82 */ /* 0x000e620000000a00 */
[----:B--2---:R-:W-:-:S07]  /*7ea0*/  DFMA R208, R228, R196, R208 ;  /* 0x000000c4e4d0722b */ /* 0x004fce00000000d0 */
[----:B------:R-:W2:Y:S01]  /*7eb0*/  LDC.64 R228, c[0x0][0x390] ;  /* 0x0000e400ffe47b82 */ /* 0x000ea20000000a00 */
[-C--:B----4-:R-:W-:Y:S01]  /*7ec0*/  DFMA R204, R230, R196.reuse, R204 ;  /* 0x000000c4e6cc722b */ /* 0x090fe200000000cc */
[----:B0-----:R-:W4:Y:S06]  /*7ed0*/  LDG.E.64.CONSTANT R224, desc[UR4][R224.64+0xd0] ;  /* 0x0000d004e0e07981 */ /* 0x001f2c000c1e9b00 */
[----:B------:R-:W0:Y:S01]  /*7ee0*/  LDC.64 R230, c[0x0][0x390] ;  /* 0x0000e400ffe67b82 */ /* 0x000e220000000a00 */
[----:B-1----:R-:W5:Y:S04]  /*7ef0*/  LDG.E.64.CONSTANT R232, desc[UR4][R232.64+0x130] ;  /* 0x00013004e8e87981 */ /* 0x002f68000c1e9b00 */
[----:B--2---:R-:W2:Y:S04]  /*7f00*/  LDG.E.64.CONSTANT R228, desc[UR4][R228.64+0x160] ;  /* 0x00016004e4e47981 */ /* 0x004ea8000c1e9b00 */
[----:B0-----:R-:W2:Y:S01]  /*7f10*/  LDG.E.64.CONSTANT R230, desc[UR4][R230.64+0x158] ;  /* 0x00015804e6e67981 */ /* 0x001ea2000c1e9b00 */
[----:B---3--:R-:W-:Y:S01]  /*7f20*/  DFMA R210, R226, R196, R210 ;  /* 0x000000c4e2d2722b */ /* 0x008fe200000000d2 */
[----:B------:R-:W0:Y:S02]  /*7f30*/  LDC.64 R226, c[0x0][0x390] ;  /* 0x0000e400ffe27b82 */ /* 0x000e240000000a00 */
[----:B0-----:R-:W3:Y:S01]  /*7f40*/  LDG.E.64.CONSTANT R226, desc[UR4][R226.64+0x168] ;  /* 0x00016804e2e27981 */ /* 0x001ee2000c1e9b00 */
[----:B----4-:R-:W-:-:S05]  /*7f50*/  DFMA R200, R224, R172, R200 ;  /* 0x000000ace0c8722b */ /* 0x010fca00000000c8 */
[----:B------:R-:W0:Y:S03]  /*7f60*/  LDC.64 R224, c[0x0][0x390] ;  /* 0x0000e400ffe07b82 */ /* 0x000e260000000a00 */
[----:B-----5:R-:W-:-:S05]  /*7f70*/  DFMA R200, R232, R196, R200 ;  /* 0x000000c4e8c8722b */ /* 0x020fca00000000c8 */
[----:B------:R-:W1:Y:S01]  /*7f80*/  LDC.64 R232, c[0x0][0x390] ;  /* 0x0000e400ffe87b82 */ /* 0x000e620000000a00 */
[----:B--2---:R-:W-:-:S07]  /*7f90*/  DFMA R218, R228, R196, R218 ;  /* 0x000000c4e4da722b */ /* 0x004fce00000000da */
[----:B------:R-:W2:Y:S01]  /*7fa0*/  LDC.64 R228, c[0x0][0x390] ;  /* 0x0000e400ffe47b82 */ /* 0x000ea20000000a00 */
[-C--:B------:R-:W-:Y:S01]  /*7fb0*/  DFMA R216, R230, R196.reuse, R216 ;  /* 0x000000c4e6d8722b */ /* 0x080fe200000000d8 */
        /* <DEDUP_REMOVED lines=9> */
[----:B------:R-:W0:Y:S01]  /*8050*/  LDC.64 R224, c[0x0][0x390] ;  /* 0x0000e400ffe07b82 */ /* 0x000e220000000a00 */
[C---:B------:R-:W-:Y:S02]  /*8060*/  DFMA R220, R44.reuse, UR6, RZ ;  /* 0x000000062cdc7c2b */ /* 0x040fe400080000ff */
[----:B------:R-:W-:-:S06]  /*8070*/  DFMA R44, R44, UR8, RZ ;  /* 0x000000082c2c7c2b */ /* 0x000fcc00080000ff */
[C---:B------:R-:W-:Y:S02]  /*8080*/  DFMA R220, R46.reuse, UR10, R220 ;  /* 0x0000000a2edc7c2b */ /* 0x040fe400080000dc */
[----:B------:R-:W-:Y:S02]  /*8090*/  DFMA R44, R46, UR12, R44 ;  /* 0x0000000c2e2c7c2b */ /* 0x000fe4000800002c */
[----:B-----5:R-:W-:Y:S01]  /*80a0*/  DFMA R212, R232, R196, R212 ;  /* 0x000000c4e8d4722b */ /* 0x020fe200000000d4 */
[----:B------:R-:W1:Y:S01]  /*80b0*/  LDS.64 R46, [R2+0x2328] ;  /* 0x00232800022e7984 */ /* 0x000e620000000a00 */
[-C--:B--2---:R-:W-:Y:S02]  /*80c0*/  DFMA R200, R228, R214.reuse, R200 ;  /* 0x000000d6e4c8722b */ /* 0x084fe400000000c8 */
[C---:B------:R-:W-:Y:S02]  /*80d0*/  DFMA R220, R172.reuse, UR14, R220 ;  /* 0x0000000eacdc7c2b */ /* 0x040fe400080000dc */
[----:B------:R-:W-:Y:S01]  /*80e0*/  DFMA R44, R172, UR16, R44 ;  /* 0x00000010ac2c7c2b */ /* 0x000fe2000800002c */
[----:B------:R-:W2:Y:S01]  /*80f0*/  LDC.64 R228, c[0x0][0x390] ;  /* 0x0000e400ffe47b82 */ /* 0x000ea20000000a00 */
[-C--:B------:R-:W-:Y:S01]  /*8100*/  DFMA R172, R230, R214.reuse, R50 ;  /* 0x000000d6e6ac722b */ /* 0x080fe20000000032 */
[----:B0-----:R-:W4:Y:S06]  /*8110*/  LDG.E.64.CONSTANT R224, desc[UR4][R224.64+0x180] ;  /* 0x00018004e0e07981 */ /* 0x001f2c000c1e9b00 */
[----:B------:R-:W0:Y:S01]  /*8120*/  LDC.64 R230, c[0x0][0x390] ;  /* 0x0000e400ffe67b82 */ /* 0x000e220000000a00 */
[----:B------:R-:W-:Y:S07]  /*8130*/  LDS.64 R50, [R2+0x3138] ;  /* 0x0031380002327984 */ /* 0x000fee0000000a00 */
[----:B------:R-:W5:Y:S01]  /*8140*/  LDC.64 R232, c[0x0][0x390] ;  /* 0x0000e400ffe87b82 */ /* 0x000f620000000a00 */
[----:B--2---:R-:W2:Y:S04]  /*8150*/  LDG.E.64.CONSTANT R228, desc[UR4][R228.64+0x1b0] ;  /* 0x0001b004e4e47981 */ /* 0x004ea8000c1e9b00 */
[----:B0-----:R-:W2:Y:S04]  /*8160*/  LDG.E.64.CONSTANT R230, desc[UR4][R230.64+0x1a8] ;  /* 0x0001a804e6e67981 */ /* 0x001ea8000c1e9b00 */
[----:B-----5:R-:W5:Y:S01]  /*8170*/  LDG.E.64.CONSTANT R232, desc[UR4][R232.64+0x1a0] ;  /* 0x0001a004e8e87981 */ /* 0x020f62000c1e9b00 */
[-C--:B---3--:R-:W-:Y:S01]  /*8180*/  DFMA R204, R226, R214.reuse, R204 ;  /* 0x000000d6e2cc722b */ /* 0x088fe200000000cc */
[----:B------:R-:W0:Y:S02]  /*8190*/  LDC.64 R226, c[0x0][0x390] ;  /* 0x0000e400ffe27b82 */ /* 0x000e240000000a00 */
[----:B0-----:R-:W3:Y:S01]  /*81a0*/  LDG.E.64.CONSTANT R226, desc[UR4][R226.64+0x1b8] ;  /* 0x0001b804e2e27981 */ /* 0x001ee2000c1e9b00 */
[----:B----4-:R-:W-:-:S03]  /*81b0*/  DFMA R48, R224, R214, R48 ;  /* 0x000000d6e030722b */ /* 0x010fc60000000030 */
[----:B------:R-:W0:Y:S01]  /*81c0*/  LDS.64 R224, [R2+0x2a30] ;  /* 0x002a300002e07984 */ /* 0x000e220000000a00 */
[C---:B------:R-:W-:Y:S02]  /*81d0*/  DFMA R220, R196.reuse, UR18, R220 ;  /* 0x00000012c4dc7c2b */ /* 0x040fe400080000dc */
[----:B------:R-:W-:Y:S02]  /*81e0*/  DFMA R44, R196, UR20, R44 ;  /* 0x00000014c42c7c2b */ /* 0x000fe4000800002c */
[----:B-1----:R-:W-:Y:S01]  /*81f0*/  DFMA R48, R4, R46, R48 ;  /* 0x0000002e0430722b */ /* 0x002fe20000000030 */
[----:B------:R-:W1:Y:S01]  /*8200*/  LDS.64 R4, [R2+0x3840] ;  /* 0x0038400002047984 */ /* 0x000e620000000a00 */
[-C--:B------:R-:W-:Y:S02]  /*8210*/  DFMA R218, R250, R214.reuse, R218 ;  /* 0x000000d6fada722b */ /* 0x080fe400000000da */
[----:B------:R-:W-:Y:S02]  /*8220*/  DFMA R222, R248, R214, R222 ;  /* 0x000000d6f8de722b */ /* 0x000fe400000000de */
[----:B------:R-:W-:-:S02]  /*8230*/  DFMA R220, R214, UR22, R220 ;  /* 0x00000016d6dc7c2b */ /* 0x000fc400080000dc */
[----:B------:R-:W-:Y:S02]  /*8240*/  DFMA R44, R214, UR24, R44 ;  /* 0x00000018d62c7c2b */ /* 0x000fe4000800002c */
[-C--:B--2---:R-:W-:Y:S02]  /*8250*/  DFMA R212, R228, R214.reuse, R212 ;  /* 0x000000d6e4d4722b */ /* 0x084fe400000000d4 */
[-C--:B------:R-:W-:Y:S02]  /*8260*/  DFMA R210, R230, R214.reuse, R210 ;  /* 0x000000d6e6d2722b */ /* 0x080fe400000000d2 */
[----:B-----5:R-:W-:Y:S02]  /*8270*/  DFMA R208, R232, R214, R208 ;  /* 0x000000d6e8d0722b */ /* 0x020fe400000000d0 */
[-C--:B------:R-:W-:Y:S02]  /*8280*/  DFMA R172, R6, R46.reuse, R172 ;  /* 0x0000002e06ac722b */ /* 0x080fe400000000ac */
[-C--:B------:R-:W-:Y:S01]  /*8290*/  DFMA R200, R52, R46.reuse, R200 ;  /* 0x0000002e34c8722b */ /* 0x080fe200000000c8 */
[----:B------:R-:W2:Y:S01]  /*82a0*/  LDS.64 R6, [R2+0x3f48] ;  /* 0x003f480002067984 */ /* 0x000ea20000000a00 */
[----:B------:R-:W-:-:S02]  /*82b0*/  DFMA R204, R72, R46, R204 ;  /* 0x0000002e48cc722b */ /* 0x000fc400000000cc */
[-C--:B------:R-:W-:Y:S02]  /*82c0*/  DFMA R208, R92, R46.reuse, R208 ;  /* 0x0000002e5cd0722b */ /* 0x080fe400000000d0 */
[-C--:B------:R-:W-:Y:S02]  /*82d0*/  DFMA R210, R112, R46.reuse, R210 ;  /* 0x0000002e70d2722b */ /* 0x080fe400000000d2 */
[-C--:B------:R-:W-:Y:S02]  /*82e0*/  DFMA R212, R132, R46.reuse, R212 ;  /* 0x0000002e84d4722b */ /* 0x080fe400000000d4 */
[-C--:B------:R-:W-:Y:S02]  /*82f0*/  DFMA R218, R174, R46.reuse, R218 ;  /* 0x0000002eaeda722b */ /* 0x080fe400000000da */
[----:B------:R-:W-:Y:S02]  /*8300*/  DFMA R222, R194, R46, R222 ;  /* 0x0000002ec2de722b */ /* 0x000fe400000000de */
[----:B------:R-:W-:-:S02]  /*8310*/  DFMA R220, R46, UR26, R220 ;  /* 0x0000001a2edc7c2b */ /* 0x000fc400080000dc */
[----:B------:R-:W-:Y:S02]  /*8320*/  DFMA R44, R46, UR28, R44 ;  /* 0x0000001c2e2c7c2b */ /* 0x000fe4000800002c */
[-C--:B0-----:R-:W-:Y:S02]  /*8330*/  DFMA R48, R8, R224.reuse, R48 ;  /* 0x000000e00830722b */ /* 0x081fe40000000030 */
[-C--:B------:R-:W-:Y:S01]  /*8340*/  DFMA R172, R10, R224.reuse, R172 ;  /* 0x000000e00aac722b */ /* 0x080fe200000000ac */
[----:B------:R-:W0:Y:S01]  /*8350*/  LDS.64 R8, [R2+0x4650] ;  /* 0x0046500002087984 */ /* 0x000e220000000a00 */
[-C--:B------:R-:W-:Y:S02]  /*8360*/  DFMA R200, R54, R224.reuse, R200 ;  /* 0x000000e036c8722b */ /* 0x080fe400000000c8 */
[-C--:B------:R-:W-:Y:S01]  /*8370*/  DFMA R204, R74, R224.reuse, R204 ;  /* 0x000000e04acc722b */ /* 0x080fe200000000cc */
[----:B------:R-:W4:Y:S01]  /*8380*/  LDS.64 R10, [R2+0x4d58] ;  /* 0x004d5800020a7984 */ /* 0x000f220000000a00 */
[----:B------:R-:W-:-:S02]  /*8390*/  DFMA R208, R94, R224, R208 ;  /* 0x000000e05ed0722b */ /* 0x000fc400000000d0 */
[-C--:B------:R-:W-:Y:S02]  /*83a0*/  DFMA R210, R114, R224.reuse, R210 ;  /* 0x000000e072d2722b */ /* 0x080fe400000000d2 */
[-C--:B------:R-:W-:Y:S02]  /*83b0*/  DFMA R212, R134, R224.reuse, R212 ;  /* 0x000000e086d4722b */ /* 0x080fe400000000d4 */
[-C--:B------:R-:W-:Y:S02]  /*83c0*/  DFMA R218, R176, R224.reuse, R218 ;  /* 0x000000e0b0da722b */ /* 0x080fe400000000da */
[----:B------:R-:W-:Y:S02]  /*83d0*/  DFMA R222, R198, R224, R222 ;  /* 0x000000e0c6de722b */ /* 0x000fe400000000de */
[C---:B------:R-:W-:Y:S02]  /*83e0*/  DFMA R220, R224.reuse, UR30, R220 ;  /* 0x0000001ee0dc7c2b */ /* 0x040fe400080000dc */
[----:B------:R-:W-:-:S02]  /*83f0*/  DFMA R44, R224, UR32, R44 ;  /* 0x00000020e02c7c2b */ /* 0x000fc4000800002c */
[-C--:B------:R-:W-:Y:S02]  /*8400*/  DFMA R48, R12, R50.reuse, R48 ;  /* 0x000000320c30722b */ /* 0x080fe40000000030 */
[-C--:B------:R-:W-:Y:S01]  /*8410*/  DFMA R172, R14, R50.reuse, R172 ;  /* 0x000000320eac722b */ /* 0x080fe200000000ac */
[----:B------:R-:W-:Y:S01]  /*8420*/  LDS.64 R12, [R2+0x5b68] ;  /* 0x005b6800020c7984 */ /* 0x000fe20000000a00 */
[-C--:B------:R-:W-:Y:S02]  /*8430*/  DFMA R200, R56, R50.reuse, R200 ;  /* 0x0000003238c8722b */ /* 0x080fe400000000c8 */
[-C--:B------:R-:W-:Y:S02]  /*8440*/  DFMA R204, R76, R50.reuse, R204 ;  /* 0x000000324ccc722b */ /* 0x080fe400000000cc */
[-C--:B------:R-:W-:Y:S02]  /*8450*/  DFMA R208, R96, R50.reuse, R208 ;  /* 0x0000003260d0722b */ /* 0x080fe400000000d0 */
[----:B------:R-:W-:-:S02]  /*8460*/  DFMA R210, R116, R50, R210 ;  /* 0x0000003274d2722b */ /* 0x000fc400000000d2 */
[-C--:B------:R-:W-:Y:S02]  /*8470*/  DFMA R212, R136, R50.reuse, R212 ;  /* 0x0000003288d4722b */ /* 0x080fe400000000d4 */
[-C--:B------:R-:W-:Y:S02]  /*8480*/  DFMA R218, R178, R50.reuse, R218 ;  /* 0x00000032b2da722b */ /* 0x080fe400000000da */
[----:B------:R-:W-:Y:S02]  /*8490*/  DFMA R222, R202, R50, R222 ;  /* 0x00000032cade722b */ /* 0x000fe400000000de */
[C---:B------:R-:W-:Y:S02]  /*84a0*/  DFMA R220, R50.reuse, UR34, R220 ;  /* 0x0000002232dc7c2b */ /* 0x040fe400080000dc */
[----:B------:R-:W-:Y:S02]  /*84b0*/  DFMA R44, R50, UR36, R44 ;  /* 0x00000024322c7c2b */ /* 0x000fe4000800002c */
[----:B-1----:R-:W-:-:S02]  /*84c0*/  DFMA R48, R16, R4, R48 ;  /* 0x000000041030722b */ /* 0x002fc40000000030 */
[-C--:B------:R-:W-:Y:S02]  /*84d0*/  DFMA R172, R18, R4.reuse, R172 ;  /* 0x0000000412ac722b */ /* 0x080fe400000000ac */
[-C--:B------:R-:W-:Y:S02]  /*84e0*/  DFMA R200, R58, R4.reuse, R200 ;  /* 0x000000043ac8722b */ /* 0x080fe400000000c8 */
[-C--:B------:R-:W-:Y:S02]  /*84f0*/  DFMA R204, R78, R4.reuse, R204 ;  /* 0x000000044ecc722b */ /* 0x080fe400000000cc */
[-C--:B------:R-:W-:Y:S02]  /*8500*/  DFMA R208, R98, R4.reuse, R208 ;  /* 0x0000000462d0722b */ /* 0x080fe400000000d0 */
[-C--:B------:R-:W-:Y:S02]  /*8510*/  DFMA R210, R118, R4.reuse, R210 ;  /* 0x0000000476d2722b */ /* 0x080fe400000000d2 */
[----:B------:R-:W-:-:S02]  /*8520*/  DFMA R212, R138, R4, R212 ;  /* 0x000000048ad4722b */ /* 0x000fc400000000d4 */
[-C--:B------:R-:W-:Y:S02]  /*8530*/  DFMA R218, R180, R4.reuse, R218 ;  /* 0x00000004b4da722b */ /* 0x080fe400000000da */
[----:B------:R-:W-:Y:S02]  /*8540*/  DFMA R222, R206, R4, R222 ;  /* 0x00000004cede722b */ /* 0x000fe400000000de */
[C---:B------:R-:W-:Y:S02]  /*8550*/  DFMA R220, R4.reuse, UR38, R220 ;  /* 0x0000002604dc7c2b */ /* 0x040fe400080000dc */
[----:B------:R-:W-:Y:S02]  /*8560*/  DFMA R44, R4, UR40, R44 ;  /* 0x00000028042c7c2b */ /* 0x000fe4000800002c */
[-C--:B--2---:R-:W-:Y:S02]  /*8570*/  DFMA R48, R20, R6.reuse, R48 ;  /* 0x000000061430722b */ /* 0x084fe40000000030 */
[----:B------:R-:W-:-:S02]  /*8580*/  DFMA R172, R22, R6, R172 ;  /* 0x0000000616ac722b */ /* 0x000fc400000000ac */
[-C--:B------:R-:W-:Y:S02]  /*8590*/  DFMA R200, R60, R6.reuse, R200 ;  /* 0x000000063cc8722b */ /* 0x080fe400000000c8 */
[-C--:B------:R-:W-:Y:S02]  /*85a0*/  DFMA R204, R80, R6.reuse, R204 ;  /* 0x0000000650cc722b */ /* 0x080fe400000000cc */
[-C--:B------:R-:W-:Y:S02]  /*85b0*/  DFMA R208, R100, R6.reuse, R208 ;  /* 0x0000000664d0722b */ /* 0x080fe400000000d0 */
[-C--:B------:R-:W-:Y:S02]  /*85c0*/  DFMA R210, R120, R6.reuse, R210 ;  /* 0x0000000678d2722b */ /* 0x080fe400000000d2 */
[-C--:B------:R-:W-:Y:S02]  /*85d0*/  DFMA R212, R140, R6.reuse, R212 ;  /* 0x000000068cd4722b */ /* 0x080fe400000000d4 */
[----:B------:R-:W-:-:S02]  /*85e0*/  DFMA R218, R182, R6, R218 ;  /* 0x00000006b6da722b */ /* 0x000fc400000000da */
[C---:B------:R-:W-:Y:S02]  /*85f0*/  DFMA R222, R6.reuse, UR42, R222 ;  /* 0x0000002a06de7c2b */ /* 0x040fe400080000de */
[C---:B------:R-:W-:Y:S02]  /*8600*/  DFMA R220, R6.reuse, UR44, R220 ;  /* 0x0000002c06dc7c2b */ /* 0x040fe400080000dc */
[----:B------:R-:W-:Y:S02]  /*8610*/  DFMA R44, R6, UR46, R44 ;  /* 0x0000002e062c7c2b */ /* 0x000fe4000800002c */
[-C--:B0-----:R-:W-:Y:S02]  /*8620*/  DFMA R48, R24, R8.reuse, R48 ;  /* 0x000000081830722b */ /* 0x081fe40000000030 */
[-C--:B------:R-:W-:Y:S02]  /*8630*/  DFMA R172, R26, R8.reuse, R172 ;  /* 0x000000081aac722b */ /* 0x080fe400000000ac */
[----:B------:R-:W-:-:S02]  /*8640*/  DFMA R200, R62, R8, R200 ;  /* 0x000000083ec8722b */ /* 0x000fc400000000c8 */
[-C--:B------:R-:W-:Y:S02]  /*8650*/  DFMA R204, R82, R8.reuse, R204 ;  /* 0x0000000852cc722b */ /* 0x080fe400000000cc */
[-C--:B------:R-:W-:Y:S02]  /*8660*/  DFMA R208, R102, R8.reuse, R208 ;  /* 0x0000000866d0722b */ /* 0x080fe400000000d0 */
[-C--:B------:R-:W-:Y:S02]  /*8670*/  DFMA R210, R122, R8.reuse, R210 ;  /* 0x000000087ad2722b */ /* 0x080fe400000000d2 */
[-C--:B------:R-:W-:Y:S02]  /*8680*/  DFMA R212, R142, R8.reuse, R212 ;  /* 0x000000088ed4722b */ /* 0x080fe400000000d4 */
[----:B------:R-:W-:Y:S02]  /*8690*/  DFMA R218, R184, R8, R218 ;  /* 0x00000008b8da722b */ /* 0x000fe400000000da */
[----:B------:R-:W-:-:S02]  /*86a0*/  DFMA R222, R8, UR48, R222 ;  /* 0x0000003008de7c2b */ /* 0x000fc400080000de */
[C---:B------:R-:W-:Y:S02]  /*86b0*/  DFMA R220, R8.reuse, UR50, R220 ;  /* 0x0000003208dc7c2b */ /* 0x040fe400080000dc */
[----:B------:R-:W-:Y:S02]  /*86c0*/  DFMA R44, R8, UR52, R44 ;  /* 0x00000034082c7c2b */ /* 0x000fe4000800002c */
[-C--:B----4-:R-:W-:Y:S02]  /*86d0*/  DFMA R48, R28, R10.reuse, R48 ;  /* 0x0000000a1c30722b */ /* 0x090fe40000000030 */
[-C--:B------:R-:W-:Y:S02]  /*86e0*/  DFMA R172, R30, R10.reuse, R172 ;  /* 0x0000000a1eac722b */ /* 0x080fe400000000ac */
[-C--:B------:R-:W-:Y:S02]  /*86f0*/  DFMA R200, R64, R10.reuse, R200 ;  /* 0x0000000a40c8722b */ /* 0x080fe400000000c8 */
[----:B------:R-:W-:-:S02]  /*8700*/  DFMA R204, R84, R10, R204 ;  /* 0x0000000a54cc722b */ /* 0x000fc400000000cc */
[-C--:B------:R-:W-:Y:S02]  /*8710*/  DFMA R208, R104, R10.reuse, R208 ;  /* 0x0000000a68d0722b */ /* 0x080fe400000000d0 */
[-C--:B------:R-:W-:Y:S02]  /*8720*/  DFMA R210, R124, R10.reuse, R210 ;  /* 0x0000000a7cd2722b */ /* 0x080fe400000000d2 */
[-C--:B------:R-:W-:Y:S02]  /*8730*/  DFMA R212, R144, R10.reuse, R212 ;  /* 0x0000000a90d4722b */ /* 0x080fe400000000d4 */
[----:B------:R-:W-:Y:S02]  /*8740*/  DFMA R218, R186, R10, R218 ;  /* 0x0000000abada722b */ /* 0x000fe400000000da */
[C---:B------:R-:W-:Y:S02]  /*8750*/  DFMA R222, R10.reuse, UR54, R222 ;  /* 0x000000360ade7c2b */ /* 0x040fe400080000de */
[----:B------:R-:W-:-:S02]  /*8760*/  DFMA R220, R10, UR56, R220 ;  /* 0x000000380adc7c2b */ /* 0x000fc400080000dc */
[----:B------:R-:W-:Y:S02]  /*8770*/  DFMA R44, R10, UR58, R44 ;  /* 0x0000003a0a2c7c2b */ /* 0x000fe4000800002c */
[----:B---3--:R-:W-:Y:S01]  /*8780*/  DFMA R216, R226, R214, R216 ;  /* 0x000000d6e2d8722b */ /* 0x008fe200000000d8 */
[----:B------:R-:W-:Y:S07]  /*8790*/  LDS.64 R214, [R2+0x6270] ;  /* 0x0062700002d67984 */ /* 0x000fee0000000a00 */
[----:B------:R-:W-:-:S08]  /*87a0*/  DFMA R216, R152, R46, R216 ;  /* 0x0000002e98d8722b */ /* 0x000fd000000000d8 */
[----:B------:R-:W-:-:S08]  /*87b0*/  DFMA R216, R154, R224, R216 ;  /* 0x000000e09ad8722b */ /* 0x000fd000000000d8 */
[----:B------:R-:W-:-:S08]  /*87c0*/  DFMA R216, R156, R50, R216 ;  /* 0x000000329cd8722b */ /* 0x000fd000000000d8 */
[----:B------:R-:W-:Y:S01]  /*87d0*/  DFMA R216, R158, R4, R216 ;  /* 0x000000049ed8722b */ /* 0x000fe200000000d8 */
[----:B------:R-:W0:Y:S07]  /*87e0*/  LDS.64 R4, [R2+0x5460] ;  /* 0x0054600002047984 */ /* 0x000e2e0000000a00 */
[----:B------:R-:W-:-:S08]  /*87f0*/  DFMA R216, R160, R6, R216 ;  /* 0x00000006a0d8722b */ /* 0x000fd000000000d8 */
[----:B------:R-:W-:-:S08]  /*8800*/  DFMA R216, R162, R8, R216 ;  /* 0x00000008a2d8722b */ /* 0x000fd000000000d8 */
[----:B------:R-:W-:Y:S02]  /*8810*/  DFMA R216, R164, R10, R216 ;  /* 0x0000000aa4d8722b */ /* 0x000fe400000000d8 */
[-C--:B0-----:R-:W-:Y:S02]  /*8820*/  DFMA R48, R32, R4.reuse, R48 ;  /* 0x000000042030722b */ /* 0x081fe40000000030 */
[-C--:B------:R-:W-:Y:S02]  /*8830*/  DFMA R172, R34, R4.reuse, R172 ;  /* 0x0000000422ac722b */ /* 0x080fe400000000ac */
        /* <DEDUP_REMOVED lines=33> */
[----:B------:R-:W-:-:S11]  /*8a50*/  DFMA R214, R214, UR76, R12 ;  /* 0x0000004cd6d67c2b */ /* 0x000fd6000800000c */
.L_x_16:
[----:B------:R-:W-:Y:S05]  /*8a60*/  BSYNC.RECONVERGENT B0 ;  /* 0x0000000000007941 */ /* 0x000fea0003800200 */
.L_x_15:
[----:B------:R-:W-:Y:S01]  /*8a70*/  BAR.SYNC.DEFER_BLOCKING 0x0 ;  /* 0x0000000000007b1d */ /* 0x000fe20000010000 */
[----:B-1----:R-:W-:-:S13]  /*8a80*/  ISETP.GT.U32.OR P0, PT, R3, 0x8f, P0 ;  /* 0x0000008f0300780c */ /* 0x002fda0000704470 */
[----:B------:R-:W-:Y:S05]  /*8a90*/  @P0 EXIT ;  /* 0x000000000000094d */ /* 0x000fea0003800000 */
[----:B------:R-:W1:Y:S01]  /*8aa0*/  LDC.64 R4, c[0x0][0x3a8] ;  /* 0x0000ea00ff047b82 */ /* 0x000e620000000a00 */
[----:B------:R-:W-:-:S04]  /*8ab0*/  IMAD R3, R0, 0x6c0, R3 ;  /* 0x000006c000037824 */ /* 0x000fc800078e0203 */
[----:B-1----:R-:W-:-:S05]  /*8ac0*/  IMAD.WIDE R2, R3, 0x8, R4 ;  /* 0x0000000803027825 */ /* 0x002fca00078e0204 */
        /* <DEDUP_REMOVED lines=13> */
.L_x_17:
        /* <DEDUP_REMOVED lines=14> */
.L_x_2915:


//--------------------- .text._Z30massMatrixMultiplyGlobalKernelILi12ELi15ELi1EEviPKdS1_S1_S1_Pd --------------------------
	.section	.text._Z30massMatrixMultiplyGlobalKernelILi12ELi15ELi1EEviPKdS1_S1_S1_Pd,"ax",@progbits
	.align	128
        .global         _Z30massMatrixMultiplyGlobalKernelILi12ELi15ELi1EEviPKdS1_S1_S1_Pd
        .type           _Z30massMatrixMultiplyGlobalKernelILi12ELi15ELi1EEviPKdS1_S1_S1_Pd,@function
        .size           _Z30massMatrixMultiplyGlobalKernelILi12ELi15ELi1EEviPKdS1_S1_S1_Pd,(.L_x_2916 - _Z30massMatrixMultiplyGlobalKernelILi12ELi15ELi1EEviPKdS1_S1_S1_Pd)
        .other          _Z30massMatrixMultiplyGlobalKernelILi12ELi15ELi1EEviPKdS1_S1_S1_Pd,@"STO_CUDA_ENTRY STV_DEFAULT"
_Z30massMatrixMultiplyGlobalKernelILi12ELi15ELi1EEviPKdS1_S1_S1_Pd:
.text._Z30massMatrixMultiplyGlobalKernelILi12ELi15ELi1EEviPKdS1_S1_S1_Pd:
[----:B------:R-:W-:Y:S08]  /*0000*/  LDC R1, c[0x0][0x37c] ;  /* 0x0000df00ff017b82 */ /* 0x000ff00000000800 */
[----:B------:R-:W0:Y:S01]  /*0010*/  LDC.64 R190, c[0x0][0x398] ;  /* 0x0000e600ffbe7b82 */ /* 0x000e220000000a00 */
[----:B------:R-:W0:Y:S01]  /*0020*/  LDCU.64 UR4, c[0x0][0x358] ;  /* 0x00006b00ff0477ac */ /* 0x000e220008000a00 */
[----:B------:R-:W1:Y:S01]  /*0030*/  S2R R193, SR_TID.X ;  /* 0x0000000000c17919 */ /* 0x000e620000002100 */
[----:B------:R-:W2:Y:S01]  /*0040*/  LDCU UR7, c[0x0][0x380] ;  /* 0x00007000ff0777ac */ /* 0x000ea20008000800 */
[----:B------:R-:W3:Y:S04]  /*0050*/  S2R R184, SR_TID.Y ;  /* 0x0000000000b87919 */ /* 0x000ee80000002200 */
[----:B------:R-:W4:Y:S08]  /*0060*/  LDC.64 R2, c[0x0][0x390] ;  /* 0x0000e400ff027b82 */ /* 0x000f300000000a00 */
[----:B------:R-:W3:Y:S01]  /*0070*/  S2UR UR6, SR_CTAID.X ;  /* 0x00000000000679c3 */ /* 0x000ee20000002500 */
[----:B0-----:R-:W5:Y:S07]  /*0080*/  LDG.E.64.CONSTANT R250, desc[UR4][R190.64] ;  /* 0x00000004befa7981 */ /* 0x001f6e000c1e9b00 */
[----:B------:R-:W0:Y:S01]  /*0090*/  LDC.64 R246, c[0x0][0x388] ;  /* 0x0000e200fff67b82 */ /* 0x000e220000000a00 */
[----:B------:R-:W5:Y:S04]  /*00a0*/  LDG.E.64.CONSTANT R98, desc[UR4][R190.64+0x8] ;  /* 0x00000804be627981 */ /* 0x000f68000c1e9b00 */
        /* <DEDUP_REMOVED lines=39> */
[----:B------:R-:W5:Y:S01]  /*0320*/  LDG.E.64.CONSTANT R178, desc[UR4][R190.64+0x58] ;  /* 0x00005804beb27981 */ /* 0x000f62000c1e9b00 */
[----:B------:R-:W0:Y:S01]  /*0330*/  S2R R182, SR_CgaCtaId ;  /* 0x0000000000b67919 */ /* 0x000e220000008800 */
[C---:B-1----:R-:W-:Y:S01]  /*0340*/  LOP3.LUT R181, R193.reuse, 0xffff, RZ, 0xc0, !PT ;  /* 0x0000ffffc1b57812 */ /* 0x042fe200078ec0ff */
[----:B---3--:R-:W-:Y:S01]  /*0350*/  VIADD R0, R184, UR6 ;  /* 0x00000006b8007c36 */ /* 0x008fe20008000000 */
[----:B----4-:R-:W5:Y:S01]  /*0360*/  LDG.E.64.CONSTANT R248, desc[UR4][R2.64] ;  /* 0x0000000402f87981 */ /* 0x010f62000c1e9b00 */
[----:B------:R-:W-:-:S03]  /*0370*/  ISETP.GE.U32.AND P0, PT, R193, 0x90, PT ;  /* 0x00000090c100780c */ /* 0x000fc60003f06070 */
        /* <DEDUP_REMOVED lines=46> */
[----:B------:R1:W5:Y:S01]  /*0660*/  LDG.E.64.CONSTANT R96, desc[UR4][R2.64+0x178] ;  /* 0x0001780402607981 */ /* 0x000362000c1e9b00 */
[----:B------:R-:W-:Y:S01]  /*0670*/  BAR.SYNC.DEFER_BLOCKING 0x0 ;  /* 0x0000000000007b1d */ /* 0x000fe20000010000 */
[----:B--2---:R-:W-:Y:S01]  /*0680*/  ISETP.LT.AND P0, PT, R0, UR7, !P0 ;  /* 0x0000000700007c0c */ /* 0x004fe2000c701270 */
[----:B-1----:R-:W-:Y:S01]  /*0690*/  IMAD R2, R181, 0xaaab, RZ ;  /* 0x0000aaabb5027824 */ /* 0x002fe200078e02ff */
[----:B------:R-:W-:-:S04]  /*06a0*/  PRMT R3, R193, 0x9910, RZ ;  /* 0x00009910c1037816 */ /* 0x000fc800000000ff */
[----:B------:R-:W-:-:S07]  /*06b0*/  SHF.R.U32.HI R2, RZ, 0x13, R2 ;  /* 0x00000013ff027819 */ /* 0x000fce0000011602 */
[----:B------:R-:W1:Y:S01]  /*06c0*/  @P0 LDC.64 R210, c[0x0][0x3a0] ;  /* 0x0000e800ffd20b82 */ /* 0x000e620000000a00 */
[----:B------:R-:W-:Y:S01]  /*06d0*/  PRMT R180, R2, 0x9910, RZ ;  /* 0x0000991002b47816 */ /* 0x000fe200000000ff */
[----:B------:R-:W-:Y:S01]  /*06e0*/  IMAD R2, R3, 0xab, RZ ;  /* 0x000000ab03027824 */ /* 0x000fe200078e02ff */
[----:B------:R-:W-:-:S04]  /*06f0*/  MOV R3, 0x400 ;  /* 0x0000040000037802 */ /* 0x000fc80000000f00 */
[----:B------:R-:W-:Y:S01]  /*0700*/  LOP3.LUT R183, R2, 0xffff, RZ, 0xc0, !PT ;  /* 0x0000ffff02b77812 */ /* 0x000fe200078ec0ff */
[----:B------:R-:W-:Y:S01]  /*0710*/  IMAD R2, R180, 0xc, RZ ;  /* 0x0000000cb4027824 */ /* 0x000fe200078e02ff */
[----:B0-----:R-:W-:-:S03]  /*0720*/  LEA R3, R182, R3, 0x18 ;  /* 0x00000003b6037211 */ /* 0x001fc600078ec0ff */
[----:B------:R-:W-:Y:S01]  /*0730*/  IMAD.MOV R2, RZ, RZ, -R2 ;  /* 0x000000ffff027224 */ /* 0x000fe200078e0a02 */
[----:B------:R-:W-:Y:S01]  /*0740*/  SHF.R.U32.HI R180, RZ, 0xb, R183 ;  /* 0x0000000bffb47819 */ /* 0x000fe200000116b7 */
[----:B------:R-:W-:Y:S01]  /*0750*/  IMAD R3, R184, 0x6978, R3 ;  /* 0x00006978b8037824 */ /* 0x000fe200078e0203 */
[----:B------:R-:W-:Y:S02]  /*0760*/  ISETP.GT.U32.AND P1, PT, R193, 0x8f, PT ;  /* 0x0000008fc100780c */ /* 0x000fe40003f24070 */
[----:B------:R-:W-:Y:S01]  /*0770*/  PRMT R2, R2, 0x7710, RZ ;  /* 0x0000771002027816 */ /* 0x000fe200000000ff */
[----:B------:R-:W-:Y:S01]  /*0780*/  IMAD R192, R181, 0x1112, RZ ;  /* 0x00001112b5c07824 */ /* 0x000fe200078e02ff */
[----:B------:R-:W-:-:S03]  /*0790*/  LOP3.LUT R180, R180, 0xffff, RZ, 0xc0, !PT ;  /* 0x0000ffffb4b47812 */ /* 0x000fc600078ec0ff */
[----:B------:R-:W-:Y:S01]  /*07a0*/  IMAD.IADD R2, R2, 0x1, R193 ;  /* 0x0000000102027824 */ /* 0x000fe200078e02c1 */
[----:B------:R-:W-:Y:S01]  /*07b0*/  SHF.R.U32.HI R192, RZ, 0x10, R192 ;  /* 0x00000010ffc07819 */ /* 0x000fe200000116c0 */
[----:B------:R-:W-:-:S03]  /*07c0*/  IMAD R181, R180, 0x78, R3 ;  /* 0x00000078b4b57824 */ /* 0x000fc600078e0203 */
[----:B------:R-:W-:Y:S01]  /*07d0*/  LOP3.LUT R2, R2, 0xffff, RZ, 0xc0, !PT ;  /* 0x0000ffff02027812 */ /* 0x000fe200078ec0ff */
[----:B------:R-:W-:Y:S01]  /*07e0*/  IMAD R180, R180, 0x690, R181 ;  /* 0x00000690b4b47824 */ /* 0x000fe200078e02b5 */
[----:B------:R-:W-:Y:S01]  /*07f0*/  PRMT R182, R192, 0x9910, RZ ;  /* 0x00009910c0b67816 */ /* 0x000fe200000000ff */
[----:B------:R-:W-:Y:S01]  /*0800*/  @P0 IMAD R183, R0, 0x6c0, R193 ;  /* 0x000006c000b70824 */ /* 0x000fe200078e02c1 */
[----:B------:R-:W-:Y:S01]  /*0810*/  BSSY.RECONVERGENT B0, `(.L_x_18) ;  /* 0x00000ff000007945 */ /* 0x000fe20003800200 */
[C---:B------:R-:W-:Y:S01]  /*0820*/  IMAD R181, R2.reuse, 0x8, R181 ;  /* 0x0000000802b57824 */ /* 0x040fe200078e02b5 */
[----:B------:R-:W-:Y:S01]  /*0830*/  LEA R2, R2, R180, 0x3 ;  /* 0x000000b402027211 */ /* 0x000fe200078e18ff */
[----:B-1----:R-:W-:Y:S01]  /*0840*/  @P0 IMAD.WIDE R210, R183, 0x8, R210 ;  /* 0x00000008b7d20825 */ /* 0x002fe200078e02d2 */
[----:B------:R-:W-:-:S03]  /*0850*/  ISETP.GT.U32.AND P2, PT, R193, 0xb3, PT ;  /* 0x000000b3c100780c */ /* 0x000fc60003f44070 */
[----:B------:R-:W-:Y:S01]  /*0860*/  IMAD.MOV.U32 R180, RZ, RZ, R182 ;  /* 0x000000ffffb47224 */ /* 0x000fe200078e00b6 */
[----:B------:R-:W-:Y:S09]  /*0870*/  @P1 BRA `(.L_x_19) ;  /* 0x0000000c00e01947 */ /* 0x000ff20003800000 */
[----:B------:R-:W0:Y:S01]  /*0880*/  LDC.64 R196, c[0x0][0x390] ;  /* 0x0000e400ffc47b82 */ /* 0x000e220000000a00 */
[----:B------:R-:W2:Y:S04]  /*0890*/  @P0 LDG.E.64.CONSTANT R194, desc[UR4][R210.64] ;  /* 0x00000004d2c20981 */ /* 0x000ea8000c1e9b00 */
[----:B------:R-:W2:Y:S04]  /*08a0*/  @P0 LDG.E.64.CONSTANT R234, desc[UR4][R210.64+0x3180] ;  /* 0x00318004d2ea0981 */ /* 0x000ea8000c1e9b00 */
[----:B------:R-:W3:Y:S04]  /*08b0*/  @P0 LDG.E.64.CONSTANT R184, desc[UR4][R210.64+0x480] ;  /* 0x00048004d2b80981 */ /* 0x000ee8000c1e9b00 */
[----:B------:R-:W3:Y:S04]  /*08c0*/  @P0 LDG.E.64.CONSTANT R220, desc[UR4][R210.64+0x2d00] ;  /* 0x002d0004d2dc0981 */ /* 0x000ee8000c1e9b00 */
[----:B------:R-:W4:Y:S04]  /*08d0*/  @P0 LDG.E.64.CONSTANT R228, desc[UR4][R210.64+0x900] ;  /* 0x00090004d2e40981 */ /* 0x000f28000c1e9b00 */
[----:B------:R-:W4:Y:S04]  /*08e0*/  @P0 LDG.E.64.CONSTANT R182, desc[UR4][R210.64+0x2880] ;  /* 0x00288004d2b60981 */ /* 0x000f28000c1e9b00 */
[----:B0-----:R-:W4:Y:S04]  /*08f0*/  LDG.E.64.CONSTANT R206, desc[UR4][R196.64+0x30] ;  /* 0x00003004c4ce7981 */ /* 0x001f28000c1e9b00 */
        /* <DEDUP_REMOVED lines=12> */
[----:B------:R-:W4:Y:S04]  /*09c0*/  @P0 LDG.E.64.CONSTANT R214, desc[UR4][R210.64+0xd80] ;  /* 0x000d8004d2d60981 */ /* 0x000f28000c1e9b00 */
[----:B------:R-:W4:Y:S04]  /*09d0*/  @P0 LDG.E.64.CONSTANT R216, desc[UR4][R210.64+0x2400] ;  /* 0x00240004d2d80981 */ /* 0x000f28000c1e9b00 */
[----:B------:R-:W4:Y:S04]  /*09e0*/  LDG.E.64.CONSTANT R242, desc[UR4][R196.64+0x168] ;  /* 0x00016804c4f27981 */ /* 0x000f28000c1e9b00 */
[----:B------:R-:W4:Y:S04]  /*09f0*/  @P0 LDG.E.64.CONSTANT R230, desc[UR4][R210.64+0x1200] ;  /* 0x00120004d2e60981 */ /* 0x000f28000c1e9b00 */
[----:B------:R-:W4:Y:S04]  /*0a00*/  @P0 LDG.E.64.CONSTANT R232, desc[UR4][R210.64+0x1f80] ;  /* 0x001f8004d2e80981 */ /* 0x000f28000c1e9b00 */
[----:B------:R-:W4:Y:S04]  /*0a10*/  @P0 LDG.E.64.CONSTANT R226, desc[UR4][R210.64+0x1680] ;  /* 0x00168004d2e20981 */ /* 0x000f28000c1e9b00 */
[----:B------:R-:W4:Y:S04]  /*0a20*/  LDG.E.64.CONSTANT R244, desc[UR4][R196.64+0x20] ;  /* 0x00002004c4f47981 */ /* 0x000f28000c1e9b00 */
[----:B------:R-:W4:Y:S01]  /*0a30*/  @P0 LDG.E.64.CONSTANT R210, desc[UR4][R210.64+0x1b00] ;  /* 0x001b0004d2d20981 */ /* 0x000f22000c1e9b00 */
[----:B--2---:R-:W-:-:S02]  /*0a40*/  DADD R212, R194, R234 ;  /* 0x00000000c2d47229 */ /* 0x004fc400000000ea */
[----:B---3--:R-:W-:-:S06]  /*0a50*/  DADD R198, R184, R220 ;  /* 0x00000000b8c67229 */ /* 0x008fcc00000000dc */
[C---:B----4-:R-:W-:Y:S02]  /*0a60*/  DFMA R206, R212.reuse, R206, RZ ;  /* 0x000000ced4ce722b */ /* 0x050fe400000000ff */
[C---:B------:R-:W-:Y:S02]  /*0a70*/  DFMA R202, R212.reuse, R202, RZ ;  /* 0x000000cad4ca722b */ /* 0x040fe400000000ff */
[----:B------:R-:W-:-:S04]  /*0a80*/  DFMA R204, R212, R204, RZ ;  /* 0x000000ccd4cc722b */ /* 0x000fc800000000ff */
[C---:B------:R-:W-:Y:S02]  /*0a90*/  DFMA R238, R198.reuse, R238, R206 ;  /* 0x000000eec6ee722b */ /* 0x040fe400000000ce */
[----:B------:R-:W2:Y:S01]  /*0aa0*/  LDG.E.64.CONSTANT R206, desc[UR4][R196.64+0xf8] ;  /* 0x0000f804c4ce7981 */ /* 0x000ea2000c1e9b00 */
[----:B------:R-:W-:-:S03]  /*0ab0*/  DFMA R236, R198, R236, R202 ;  /* 0x000000ecc6ec722b */ /* 0x000fc600000000ca */
[----:B------:R-:W3:Y:S01]  /*0ac0*/  LDG.E.64.CONSTANT R202, desc[UR4][R196.64+0x128] ;  /* 0x00012804c4ca7981 */ /* 0x000ee2000c1e9b00 */
[----:B------:R-:W-:-:S03]  /*0ad0*/  DFMA R200, R198, R200, R204 ;  /* 0x000000c8c6c8722b */ /* 0x000fc600000000cc */
[----:B------:R-:W4:Y:S01]  /*0ae0*/  LDG.E.64.CONSTANT R204, desc[UR4][R196.64+0x158] ;  /* 0x00015804c4cc7981 */ /* 0x000f22000c1e9b00 */
[C---:B------:R-:W-:Y:S02]  /*0af0*/  DFMA R188, R212.reuse, R188, RZ ;  /* 0x000000bcd4bc722b */ /* 0x040fe400000000ff */
[----:B------:R-:W-:-:S06]  /*0b00*/  DFMA R208, R212, R208, RZ ;  /* 0x000000d0d4d0722b */ /* 0x000fcc00000000ff */
[C---:B------:R-:W-:Y:S02]  /*0b10*/  DFMA R218, R198.reuse, R218, R188 ;  /* 0x000000dac6da722b */ /* 0x040fe400000000bc */
[----:B------:R-:W4:Y:S01]  /*0b20*/  LDG.E.64.CONSTANT R188, desc[UR4][R196.64+0x40] ;  /* 0x00004004c4bc7981 */ /* 0x000f22000c1e9b00 */
[----:B------:R-:W-:-:S03]  /*0b30*/  DFMA R186, R198, R186, R208 ;  /* 0x000000bac6ba722b */ /* 0x000fc600000000d0 */
[----:B------:R-:W4:Y:S01]  /*0b40*/  LDG.E.64.CONSTANT R208, desc[UR4][R196.64+0x10] ;  /* 0x00001004c4d07981 */ /* 0x000f22000c1e9b00 */
[C---:B------:R-:W-:Y:S02]  /*0b50*/  DFMA R224, R212.reuse, R224, RZ ;  /* 0x000000e0d4e0722b */ /* 0x040fe400000000ff */
[C---:B------:R-:W-:Y:S02]  /*0b60*/  DFMA R222, R212.reuse, R222, RZ ;  /* 0x000000ded4de722b */ /* 0x040fe400000000ff */
[----:B------:R-:W-:Y:S01]  /*0b70*/  DFMA R212, R212, R240, RZ ;  /* 0x000000f0d4d4722b */ /* 0x000fe200000000ff */
[----:B------:R-:W4:Y:S03]  /*0b80*/  LDG.E.64.CONSTANT R240, desc[UR4][R196.64+0x70] ;  /* 0x00007004c4f07981 */ /* 0x000f26000c1e9b00 */
[C---:B--2---:R-:W-:Y:S02]  /*0b90*/  DFMA R206, R198.reuse, R206, R224 ;  /* 0x000000cec6ce722b */ /* 0x044fe400000000e0 */
[----:B------:R-:W2:Y:S01]  /*0ba0*/  LDG.E.64.CONSTANT R224, desc[UR4][R196.64+0xd0] ;  /* 0x0000d004c4e07981 */ /* 0x000ea2000c1e9b00 */
[----:B---3--:R-:W-:-:S03]  /*0bb0*/  DFMA R202, R198, R202, R222 ;  /* 0x000000cac6ca722b */ /* 0x008fc600000000de */
[----:B------:R-:W3:Y:S01]  /*0bc0*/  LDG.E.64.CONSTANT R222, desc[UR4][R196.64+0x100] ;  /* 0x00010004c4de7981 */ /* 0x000ee2000c1e9b00 */
[----:B----4-:R-:W-:Y:S02]  /*0bd0*/  DFMA R198, R198, R204, R212 ;  /* 0x000000ccc6c6722b */ /* 0x010fe400000000d4 */
[----:B------:R-:W-:Y:S01]  /*0be0*/  DADD R204, R228, R182 ;  /* 0x00000000e4cc7229 */ /* 0x000fe200000000b6 */
[----:B------:R-:W4:Y:S07]  /*0bf0*/  LDG.E.64.CONSTANT R212, desc[UR4][R196.64+0x130] ;  /* 0x00013004c4d47981 */ /* 0x000f2e000c1e9b00 */
[C---:B------:R-:W-:Y:S01]  /*0c00*/  DFMA R238, R204.reuse, R188, R238 ;  /* 0x000000bcccee722b */ /* 0x040fe200000000ee */
[----:B------:R-:W3:Y:S01]  /*0c10*/  LDG.E.64.CONSTANT R188, desc[UR4][R196.64+0xa0] ;  /* 0x0000a004c4bc7981 */ /* 0x000ee2000c1e9b00 */
[----:B------:R-:W-:-:S03]  /*0c20*/  DFMA R186, R204, R208, R186 ;  /* 0x000000d0ccba722b */ /* 0x000fc600000000ba */
[----:B------:R-:W3:Y:S01]  /*0c30*/  LDG.E.64.CONSTANT R208, desc[UR4][R196.64+0x160] ;  /* 0x00016004c4d07981 */ /* 0x000ee2000c1e9b00 */
[----:B------:R-:W-:-:S03]  /*0c40*/  DFMA R200, R204, R240, R200 ;  /* 0x000000f0ccc8722b */ /* 0x000fc600000000c8 */
[----:B------:R-:W3:Y:S01]  /*0c50*/  LDG.E.64.CONSTANT R240, desc[UR4][R196.64+0x18] ;  /* 0x00001804c4f07981 */ /* 0x000ee2000c1e9b00 */
[----:B--2---:R-:W-:-:S03]  /*0c60*/  DFMA R218, R204, R224, R218 ;  /* 0x000000e0ccda722b */ /* 0x004fc600000000da */
[----:B------:R-:W2:Y:S01]  /*0c70*/  LDG.E.64.CONSTANT R224, desc[UR4][R196.64+0xa8] ;  /* 0x0000a804c4e07981 */ /* 0x000ea2000c1e9b00 */
[----:B----4-:R-:W-:-:S03]  /*0c80*/  DFMA R202, R204, R212, R202 ;  /* 0x000000d4ccca722b */ /* 0x010fc600000000ca */
[----:B------:R-:W4:Y:S01]  /*0c90*/  LDG.E.64.CONSTANT R212, desc[UR4][R196.64+0xd8] ;  /* 0x0000d804c4d47981 */ /* 0x000f22000c1e9b00 */
[----:B---3--:R-:W-:-:S03]  /*0ca0*/  DFMA R188, R204, R188, R236 ;  /* 0x000000bcccbc722b */ /* 0x008fc600000000ec */
[----:B------:R-:W3:Y:S01]  /*0cb0*/  LDG.E.64.CONSTANT R236, desc[UR4][R196.64+0x78] ;  /* 0x00007804c4ec7981 */ /* 0x000ee2000c1e9b00 */
[C---:B------:R-:W-:Y:S02]  /*0cc0*/  DFMA R206, R204.reuse, R222, R206 ;  /* 0x000000deccce722b */ /* 0x040fe400000000ce */
[----:B------:R-:W-:Y:S01]  /*0cd0*/  DFMA R198, R204, R208, R198 ;  /* 0x000000d0ccc6722b */ /* 0x000fe200000000c6 */
[----:B------:R-:W2:Y:S04]  /*0ce0*/  LDG.E.64.CONSTANT R208, desc[UR4][R196.64+0x48] ;  /* 0x00004804c4d07981 */ /* 0x000ea8000c1e9b00 */
[----:B------:R-:W2:Y:S01]  /*0cf0*/  LDG.E.64.CONSTANT R204, desc[UR4][R196.64+0x108] ;  /* 0x00010804c4cc7981 */ /* 0x000ea2000c1e9b00 */
[----:B------:R-:W-:-:S08]  /*0d00*/  DADD R222, R214, R216 ;  /* 0x00000000d6de7229 */ /* 0x000fd000000000d8 */
[C---:B------:R-:W-:Y:S01]  /*0d10*/  DFMA R186, R222.reuse, R240, R186 ;  /* 0x000000f0deba722b */ /* 0x040fe200000000ba */
[----:B------:R-:W2:Y:S01]  /*0d20*/  LDG.E.64.CONSTANT R240, desc[UR4][R196.64+0x138] ;  /* 0x00013804c4f07981 */ /* 0x000ea2000c1e9b00 */
[----:B----4-:R-:W-:-:S03]  /*0d30*/  DFMA R218, R222, R212, R218 ;  /* 0x000000d4deda722b */ /* 0x010fc600000000da */
[----:B------:R-:W4:Y:S01]  /*0d40*/  LDG.E.64.CONSTANT R212, desc[UR4][R196.64+0x80] ;  /* 0x00008004c4d47981 */ /* 0x000f22000c1e9b00 */
[----:B---3--:R-:W-:-:S03]  /*0d50*/  DFMA R200, R222, R236, R200 ;  /* 0x000000ecdec8722b */ /* 0x008fc600000000c8 */
[----:B------:R-:W3:Y:S01]  /*0d60*/  LDG.E.64.CONSTANT R236, desc[UR4][R196.64+0x50] ;  /* 0x00005004c4ec7981 */ /* 0x000ee2000c1e9b00 */
        /* <DEDUP_REMOVED lines=9> */
[----:B------:R-:W-:Y:S01]  /*0e00*/  DADD R222, R230, R232 ;  /* 0x00000000e6de7229 */ /* 0x000fe200000000e8 */
[----:B------:R-:W2:Y:S07]  /*0e10*/  LDG.E.64.CONSTANT R240, desc[UR4][R196.64+0x140] ;  /* 0x00014004c4f07981 */ /* 0x000eae000c1e9b00 */
[C---:B----4-:R-:W-:Y:S01]  /*0e20*/  DFMA R200, R222.reuse, R212, R200 ;  /* 0x000000d4dec8722b */ /* 0x050fe200000000c8 */
[----:B------:R-:W4:Y:S01]  /*0e30*/  LDG.E.64.CONSTANT R212, desc[UR4][R196.64+0x28] ;  /* 0x00002804c4d47981 */ /* 0x000f22000c1e9b00 */
[----:B---3--:R-:W-:-:S03]  /*0e40*/  DFMA R208, R222, R236, R208 ;  /* 0x000000ecded0722b */ /* 0x008fc600000000d0 */
[----:B------:R-:W3:Y:S01]  /*0e50*/  LDG.E.64.CONSTANT R236, desc[UR4][R196.64+0x88] ;  /* 0x00008804c4ec7981 */ /* 0x000ee2000c1e9b00 */
[----:B--2---:R-:W-:-:S03]  /*0e60*/  DFMA R218, R222, R238, R218 ;  /* 0x000000eededa722b */ /* 0x004fc600000000da */
[----:B------:R-:W2:Y:S01]  /*0e70*/  LDG.E.64.CONSTANT R238, desc[UR4][R196.64+0xb8] ;  /* 0x0000b804c4ee7981 */ /* 0x000ea2000c1e9b00 */
[----:B------:R-:W-:-:S03]  /*0e80*/  DFMA R188, R222, R204, R188 ;  /* 0x000000ccdebc722b */ /* 0x000fc600000000bc */
[----:B------:R-:W2:Y:S01]  /*0e90*/  LDG.E.64.CONSTANT R204, desc[UR4][R196.64+0x58] ;  /* 0x00005804c4cc7981 */ /* 0x000ea2000c1e9b00 */
[----:B------:R-:W-:Y:S01]  /*0ea0*/  DFMA R198, R222, R242, R198 ;  /* 0x000000f2dec6722b */ /* 0x000fe200000000c6 */
[----:B------:R-:W0:Y:S01]  /*0eb0*/  LDC.64 R242, c[0x0][0x398] ;  /* 0x0000e600fff27b82 */ /* 0x000e220000000a00 */
[----:B------:R-:W-:Y:S02]  /*0ec0*/  DADD R234, R194, -R234 ;  /* 0x00000000c2ea7229 */ /* 0x000fe400000008ea */
[----:B------:R-:W-:Y:S02]  /*0ed0*/  DFMA R186, R222, R244, R186 ;  /* 0x000000f4deba722b */ /* 0x000fe400000000ba */
[----:B------:R-:W-:Y:S02]  /*0ee0*/  DADD R194, R226, R210 ;  /* 0x00000000e2c27229 */ /* 0x000fe400000000d2 */
[C---:B------:R-:W-:Y:S02]  /*0ef0*/  DFMA R206, R222.reuse, R224, R206 ;  /* 0x000000e0dece722b */ /* 0x040fe400000000ce */
[----:B------:R-:W-:Y:S01]  /*0f00*/  DFMA R202, R222, R240, R202 ;  /* 0x000000f0deca722b */ /* 0x000fe200000000ca */
[----:B------:R-:W2:Y:S04]  /*0f10*/  LDG.E.64.CONSTANT R224, desc[UR4][R196.64+0x118] ;  /* 0x00011804c4e07981 */ /* 0x000ea8000c1e9b00 */
[----:B------:R-:W2:Y:S04]  /*0f20*/  LDG.E.64.CONSTANT R222, desc[UR4][R196.64+0x178] ;  /* 0x00017804c4de7981 */ /* 0x000ea8000c1e9b00 */
[----:B0-----:R-:W2:Y:S01]  /*0f30*/  LDG.E.64.CONSTANT R240, desc[UR4][R242.64+0x38] ;  /* 0x00003804f2f07981 */ /* 0x001ea2000c1e9b00 */
[----:B------:R-:W-:-:S02]  /*0f40*/  DADD R220, R184, -R220 ;  /* 0x00000000b8dc7229 */ /* 0x000fc400000008dc */
[----:B------:R-:W-:Y:S01]  /*0f50*/  DADD R228, R228, -R182 ;  /* 0x00000000e4e47229 */ /* 0x000fe200000008b6 */
[----:B------:R-:W2:Y:S01]  /*0f60*/  LDG.E.64.CONSTANT R184, desc[UR4][R242.64+0x120] ;  /* 0x00012004f2b87981 */ /* 0x000ea2000c1e9b00 */
[----:B------:R-:W-:-:S03]  /*0f70*/  DADD R216, R214, -R216 ;  /* 0x00000000d6d87229 */ /* 0x000fc600000008d8 */
[----:B------:R-:W2:Y:S01]  /*0f80*/  LDG.E.64.CONSTANT R214, desc[UR4][R242.64+0x100] ;  /* 0x00010004f2d67981 */ /* 0x000ea2000c1e9b00 */
[----:B------:R-:W-:-:S03]  /*0f90*/  DADD R232, R230, -R232 ;  /* 0x00000000e6e87229 */ /* 0x000fc600000008e8 */
[----:B------:R-:W2:Y:S04]  /*0fa0*/  LDG.E.64.CONSTANT R230, desc[UR4][R242.64+0x168] ;  /* 0x00016804f2e67981 */ /* 0x000ea8000c1e9b00 */
[----:B------:R-:W2:Y:S01]  /*0fb0*/  LDG.E.64.CONSTANT R244, desc[UR4][R242.64+0x178] ;  /* 0x00017804f2f47981 */ /* 0x000ea2000c1e9b00 */
[----:B----4-:R-:W-:-:S03]  /*0fc0*/  DFMA R186, R194, R212, R186 ;  /* 0x000000d4c2ba722b */ /* 0x010fc600000000ba */
[----:B------:R-:W4:Y:S01]  /*0fd0*/  LDG.E.64.CONSTANT R212, desc[UR4][R196.64+0x148] ;  /* 0x00014804c4d47981 */ /* 0x000f22000c1e9b00 */
[----:B---3--:R-:W-:-:S03]  /*0fe0*/  DFMA R200, R194, R236, R200 ;  /* 0x000000ecc2c8722b */ /* 0x008fc600000000c8 */
[----:B------:R-:W3:Y:S01]  /*0ff0*/  LDG.E.64.CONSTANT R236, desc[UR4][R196.64+0xe8] ;  /* 0x0000e804c4ec7981 */ /* 0x000ee2000c1e9b00 */
[----:B--2---:R-:W-:-:S03]  /*1000*/  DFMA R188, R194, R238, R188 ;  /* 0x000000eec2bc722b */ /* 0x004fc600000000bc */
[----:B------:R-:W2:Y:S04]  /*1010*/  LDG.E.64.CONSTANT R238, desc[UR4][R242.64+0x8] ;  /* 0x00000804f2ee7981 */ /* 0x000ea8000c1e9b00 */
[----:B------:R-:W3:Y:S01]  /*1020*/  LDG.E.64.CONSTANT R196, desc[UR4][R242.64] ;  /* 0x00000004f2c47981 */ /* 0x000ee2000c1e9b00 */
[----:B------:R-:W-:-:S03]  /*1030*/  DFMA R208, R194, R204, R208 ;  /* 0x000000ccc2d0722b */ /* 0x000fc600000000d0 */
[----:B------:R-:W2:Y:S01]  /*1040*/  LDG.E.64.CONSTANT R204, desc[UR4][R242.64+0x30] ;  /* 0x00003004f2cc7981 */ /* 0x000ea2000c1e9b00 */
[----:B------:R-:W-:-:S03]  /*1050*/  DFMA R206, R194, R224, R206 ;  /* 0x000000e0c2ce722b */ /* 0x000fc600000000ce */
[----:B------:R-:W2:Y:S01]  /*1060*/  LDG.E.64.CONSTANT R224, desc[UR4][R242.64+0x90] ;  /* 0x00009004f2e07981 */ /* 0x000ea2000c1e9b00 */
[----:B------:R-:W-:-:S03]  /*1070*/  DFMA R198, R194, R222, R198 ;  /* 0x000000dec2c6722b */ /* 0x000fc600000000c6 */
[----:B------:R-:W2:Y:S01]  /*1080*/  LDG.E.64.CONSTANT R222, desc[UR4][R242.64+0xc0] ;  /* 0x0000c004f2de7981 */ /* 0x000ea2000c1e9b00 */
[----:B----4-:R-:W-:Y:S02]  /*1090*/  DFMA R202, R194, R212, R202 ;  /* 0x000000d4c2ca722b */ /* 0x010fe400000000ca */
[----:B---3--:R-:W-:Y:S02]  /*10a0*/  DFMA R212, R234, R196, RZ ;  /* 0x000000c4ead4722b */ /* 0x008fe400000000ff */
[----:B------:R-:W-:Y:S01]  /*10b0*/  DFMA R218, R194, R236, R218 ;  /* 0x000000ecc2da722b */ /* 0x000fe200000000da */
[----:B------:R-:W3:Y:S01]  /*10c0*/  LDG.E.64.CONSTANT R196, desc[UR4][R242.64+0xc8] ;  /* 0x0000c804f2c47981 */ /* 0x000ee2000c1e9b00 */
[----:B--2---:R-:W-:-:S03]  /*10d0*/  DFMA R204, R234, R204, RZ ;  /* 0x000000cceacc722b */ /* 0x004fc600000000ff */
[----:B------:R-:W2:Y:S01]  /*10e0*/  LDG.E.64.CONSTANT R236, desc[UR4][R242.64+0xf0] ;  /* 0x0000f004f2ec7981 */ /* 0x000ea2000c1e9b00 */
[----:B------:R-:W-:-:S03]  /*10f0*/  DFMA R212, R220, R238, R212 ;  /* 0x000000eedcd4722b */ /* 0x000fc600000000d4 */
[----:B------:R-:W4:Y:S01]  /*1100*/  LDG.E.64.CONSTANT R238, desc[UR4][R242.64+0x60] ;  /* 0x00006004f2ee7981 */ /* 0x000f22000c1e9b00 */
[----:B------:R-:W-:-:S03]  /*1110*/  DFMA R182, R220, R240, R204 ;  /* 0x000000f0dcb6722b */ /* 0x000fc600000000cc */
[----:B------:R-:W3:Y:S04]  /*1120*/  LDG.E.64.CONSTANT R240, desc[UR4][R242.64+0x150] ;  /* 0x00015004f2f07981 */ /* 0x000ee8000c1e9b00 */
[----:B------:R-:W3:Y:S04]  /*1130*/  LDG.E.64.CONSTANT R204, desc[UR4][R242.64+0x68] ;  /* 0x00006804f2cc7981 */ /* 0x000ee8000c1e9b00 */
[----:B------:R-:W3:Y:S01]  /*1140*/  LDG.E.64.CONSTANT R194, desc[UR4][R242.64+0x98] ;  /* 0x00009804f2c27981 */ /* 0x000ee2000c1e9b00 */
[C---:B------:R-:W-:Y:S02]  /*1150*/  DFMA R224, R234.reuse, R224, RZ ;  /* 0x000000e0eae0722b */ /* 0x040fe400000000ff */
[----:B------:R-:W-:-:S02]  /*1160*/  DFMA R222, R234, R222, RZ ;  /* 0x000000deeade722b */ /* 0x000fc400000000ff */
[C---:B------:R-:W-:Y:S02]  /*1170*/  DFMA R184, R234.reuse, R184, RZ ;  /* 0x000000b8eab8722b */ /* 0x040fe400000000ff */
[C---:B----4-:R-:W-:Y:S02]  /*1180*/  DFMA R238, R234.reuse, R238, RZ ;  /* 0x000000eeeaee722b */ /* 0x050fe400000000ff */
[C---:B--2---:R-:W-:Y:S02]  /*1190*/  DFMA R236, R234.reuse, R236, RZ ;  /* 0x000000eceaec722b */ /* 0x044fe400000000ff */
[----:B---3--:R-:W-:Y:S01]  /*11a0*/  DFMA R234, R234, R240, RZ ;  /* 0x000000f0eaea722b */ /* 0x008fe200000000ff */
[----:B------:R-:W2:Y:S03]  /*11b0*/  LDG.E.64.CONSTANT R240, desc[UR4][R242.64+0xf8] ;  /* 0x0000f804f2f07981 */ /* 0x000ea6000c1e9b00 */
[----:B------:R-:W-:-:S02]  /*11c0*/  DFMA R204, R220, R204, R238 ;  /* 0x000000ccdccc722b */ /* 0x000fc400000000ee */
[----:B------:R-:W3:Y:S01]  /*11d0*/  LDG.E.64.CONSTANT R238, desc[UR4][R242.64+0x10] ;  /* 0x00001004f2ee7981 */ /* 0x000ee2000c1e9b00 */
[C---:B------:R-:W-:Y:S02]  /*11e0*/  DFMA R196, R220.reuse, R196, R222 ;  /* 0x000000c4dcc4722b */ /* 0x040fe400000000de */
[C---:B------:R-:W-:Y:S01]  /*11f0*/  DFMA R194, R220.reuse, R194, R224 ;  /* 0x000000c2dcc2722b */ /* 0x040fe200000000e0 */
        /* <DEDUP_REMOVED lines=9> */
[----:B------:R-:W4:Y:S04]  /*1290*/  LDG.E.64.CONSTANT R224, desc[UR4][R242.64+0x70] ;  /* 0x00007004f2e07981 */ /* 0x000f28000c1e9b00 */
[----:B------:R-:W4:Y:S01]  /*12a0*/  LDG.E.64.CONSTANT R220, desc[UR4][R242.64+0xd0] ;  /* 0x0000d004f2dc7981 */ /* 0x000f22000c1e9b00 */
[----:B------:R-:W-:-:S03]  /*12b0*/  DFMA R240, R228, R214, R240 ;  /* 0x000000d6e4f0722b */ /* 0x000fc600000000f0 */
        /* <DEDUP_REMOVED lines=13> */
[----:B--2---:R-:W-:-:S03]  /*1390*/  DFMA R228, R228, R236, R234 ;  /* 0x000000ece4e4722b */ /* 0x004fc600000000ea */
[----:B------:R-:W2:Y:S01]  /*13a0*/  LDG.E.64.CONSTANT R236, desc[UR4][R242.64+0x108] ;  /* 0x00010804f2ec7981 */ /* 0x000ea2000c1e9b00 */
[----:B---3--:R-:W-:-:S03]  /*13b0*/  DFMA R196, R216, R238, R196 ;  /* 0x000000eed8c4722b */ /* 0x008fc600000000c4 */
[----:B------:R-:W3:Y:S04]  /*13c0*/  LDG.E.64.CONSTANT R234, desc[UR4][R242.64+0x138] ;  /* 0x00013804f2ea7981 */ /* 0x000ee8000c1e9b00 */
[----:B------:R-:W3:Y:S01]  /*13d0*/  LDG.E.64.CONSTANT R238, desc[UR4][R242.64+0xe0] ;  /* 0x0000e004f2ee7981 */ /* 0x000ee2000c1e9b00 */
[C---:B----4-:R-:W-:Y:S02]  /*13e0*/  DFMA R182, R216.reuse, R222, R182 ;  /* 0x000000ded8b6722b */ /* 0x050fe400000000b6 */
[C---:B------:R-:W-:Y:S01]  /*13f0*/  DFMA R212, R216.reuse, R224, R212 ;  /* 0x000000e0d8d4722b */ /* 0x040fe200000000d4 */
[----:B------:R-:W4:Y:S01]  /*1400*/  LDG.E.64.CONSTANT R222, desc[UR4][R242.64+0x50] ;  /* 0x00005004f2de7981 */ /* 0x000f22000c1e9b00 */
[----:B------:R-:W-:-:S03]  /*1410*/  DFMA R204, R216, R220, R204 ;  /* 0x000000dcd8cc722b */ /* 0x000fc600000000cc */
[----:B------:R-:W4:Y:S04]  /*1420*/  LDG.E.64.CONSTANT R224, desc[UR4][R242.64+0x20] ;  /* 0x00002004f2e07981 */ /* 0x000f28000c1e9b00 */
[----:B------:R-:W4:Y:S01]  /*1430*/  LDG.E.64.CONSTANT R220, desc[UR4][R242.64+0x80] ;  /* 0x00008004f2dc7981 */ /* 0x000f22000c1e9b00 */
[----:B------:R-:W-:Y:S02]  /*1440*/  DADD R210, R226, -R210 ;  /* 0x00000000e2d27229 */ /* 0x000fe400000008d2 */
[----:B------:R-:W-:Y:S01]  /*1450*/  DFMA R194, R232, R214, R194 ;  /* 0x000000d6e8c2722b */ /* 0x000fe200000000c2 */
[----:B------:R-:W4:Y:S04]  /*1460*/  LDG.E.64.CONSTANT R226, desc[UR4][R242.64+0x88] ;  /* 0x00008804f2e27981 */ /* 0x000f28000c1e9b00 */
[----:B------:R-:W4:Y:S01]  /*1470*/  LDG.E.64.CONSTANT R214, desc[UR4][R242.64+0x148] ;  /* 0x00014804f2d67981 */ /* 0x000f22000c1e9b00 */
[----:B--2---:R-:W-:-:S03]  /*1480*/  DFMA R240, R216, R236, R240 ;  /* 0x000000ecd8f0722b */ /* 0x004fc600000000f0 */
[----:B------:R-:W2:Y:S01]  /*1490*/  LDG.E.64.CONSTANT R236, desc[UR4][R242.64+0x140] ;  /* 0x00014004f2ec7981 */ /* 0x000ea2000c1e9b00 */
[C---:B---3--:R-:W-:Y:S02]  /*14a0*/  DFMA R184, R216.reuse, R234, R184 ;  /* 0x000000ead8b8722b */ /* 0x048fe400000000b8 */
[----:B------:R-:W-:Y:S01]  /*14b0*/  DFMA R216, R216, R230, R228 ;  /* 0x000000e6d8d8722b */ /* 0x000fe200000000e4 */
[----:B------:R-:W3:Y:S01]  /*14c0*/  LDG.E.64.CONSTANT R234, desc[UR4][R242.64+0x170] ;  /* 0x00017004f2ea7981 */ /* 0x000ee2000c1e9b00 */
[----:B------:R-:W-:-:S03]  /*14d0*/  DFMA R196, R232, R238, R196 ;  /* 0x000000eee8c4722b */ /* 0x000fc600000000c4 */
[----:B------:R-:W3:Y:S04]  /*14e0*/  LDG.E.64.CONSTANT R238, desc[UR4][R242.64+0x110] ;  /* 0x00011004f2ee7981 */ /* 0x000ee8000c1e9b00 */
[----:B------:R-:W3:Y:S01]  /*14f0*/  LDG.E.64.CONSTANT R230, desc[UR4][R242.64+0x28] ;  /* 0x00002804f2e67981 */ /* 0x000ee2000c1e9b00 */
[----:B----4-:R-:W-:-:S03]  /*1500*/  DFMA R212, R232, R224, R212 ;  /* 0x000000e0e8d4722b */ /* 0x010fc600000000d4 */
[----:B------:R-:W4:Y:S01]  /*1510*/  LDG.E.64.CONSTANT R228, desc[UR4][R242.64+0x58] ;  /* 0x00005804f2e47981 */ /* 0x000f22000c1e9b00 */
[C---:B------:R-:W-:Y:S02]  /*1520*/  DFMA R182, R232.reuse, R222, R182 ;  /* 0x000000dee8b6722b */ /* 0x040fe400000000b6 */
[----:B------:R-:W-:Y:S01]  /*1530*/  DFMA R204, R232, R220, R204 ;  /* 0x000000dce8cc722b */ /* 0x000fe200000000cc */
[----:B------:R-:W4:Y:S04]  /*1540*/  LDG.E.64.CONSTANT R224, desc[UR4][R242.64+0xb8] ;  /* 0x0000b804f2e07981 */ /* 0x000f28000c1e9b00 */
[----:B------:R-:W4:Y:S04]  /*1550*/  LDG.E.64.CONSTANT R222, desc[UR4][R242.64+0xe8] ;  /* 0x0000e804f2de7981 */ /* 0x000f28000c1e9b00 */
[----:B------:R-:W4:Y:S01]  /*1560*/  LDG.E.64.CONSTANT R220, desc[UR4][R242.64+0x118] ;  /* 0x00011804f2dc7981 */ /* 0x000f22000c1e9b00 */
[----:B------:R-:W-:-:S02]  /*1570*/  DFMA R204, R210, R226, R204 ;  /* 0x000000e2d2cc722b */ /* 0x000fc400000000cc */
[C---:B--2---:R-:W-:Y:S02]  /*1580*/  DFMA R184, R232.reuse, R236, R184 ;  /* 0x000000ece8b8722b */ /* 0x044fe400000000b8 */
[C---:B---3--:R-:W-:Y:S02]  /*1590*/  DFMA R216, R232.reuse, R234, R216 ;  /* 0x000000eae8d8722b */ /* 0x048fe400000000d8 */
[----:B------:R-:W-:Y:S02]  /*15a0*/  DFMA R238, R232, R238, R240 ;  /* 0x000000eee8ee722b */ /* 0x000fe400000000f0 */
[C---:B------:R-:W-:Y:S02]  /*15b0*/  DFMA R212, R210.reuse, R230, R212 ;  /* 0x000000e6d2d4722b */ /* 0x040fe400000000d4 */
[C---:B----4-:R-:W-:Y:S02]  /*15c0*/  DFMA R182, R210.reuse, R228, R182 ;  /* 0x000000e4d2b6722b */ /* 0x050fe400000000b6 */
[----:B------:R-:W-:-:S02]  /*15d0*/  DFMA R214, R210, R214, R184 ;  /* 0x000000d6d2d6722b */ /* 0x000fc400000000b8 */
[----:B------:R-:W-:Y:S02]  /*15e0*/  DFMA R224, R210, R224, R194 ;  /* 0x000000e0d2e0722b */ /* 0x000fe400000000c2 */
[----:B------:R-:W-:Y:S02]  /*15f0*/  DADD R194, R186, -R212 ;  /* 0x00000000bac27229 */ /* 0x000fe400000008d4 */
[C---:B------:R-:W-:Y:S02]  /*1600*/  DFMA R222, R210.reuse, R222, R196 ;  /* 0x000000ded2de722b */ /* 0x040fe400000000c4 */
[C---:B------:R-:W-:Y:S02]  /*1610*/  DFMA R216, R210.reuse, R244, R216 ;  /* 0x000000f4d2d8722b */ /* 0x040fe400000000d8 */
[----:B------:R-:W-:Y:S02]  /*1620*/  DFMA R220, R210, R220, R238 ;  /* 0x000000dcd2dc722b */ /* 0x000fe400000000ee */
[----:B------:R-:W-:-:S02]  /*1630*/  DADD R196, R208, -R182 ;  /* 0x00000000d0c47229 */ /* 0x000fc400000008b6 */
[----:B------:R-:W-:Y:S01]  /*1640*/  DADD R208, R208, R182 ;  /* 0x00000000d0d07229 */ /* 0x000fe200000000b6 */
[----:B------:R0:W-:Y:S01]  /*1650*/  STS.64 [R181+0x6270], R194 ;  /* 0x006270c2b5007388 */ /* 0x0001e20000000a00 */
[----:B------:R-:W-:Y:S02]  /*1660*/  DADD R182, R200, -R204 ;  /* 0x00000000c8b67229 */ /* 0x000fe400000008cc */
[----:B------:R-:W-:Y:S02]  /*1670*/  DADD R186, R186, R212 ;  /* 0x00000000baba7229 */ /* 0x000fe400000000d4 */
[----:B------:R-:W-:Y:S02]  /*1680*/  DADD R204, R200, R204 ;  /* 0x00000000c8cc7229 */ /* 0x000fe400000000cc */
[----:B------:R-:W-:Y:S02]  /*1690*/  DADD R200, R188, -R224 ;  /* 0x00000000bcc87229 */ /* 0x000fe400000008e0 */
[----:B------:R-:W-:-:S02]  /*16a0*/  DADD R212, R218, -R222 ;  /* 0x00000000dad47229 */ /* 0x000fc400000008de */
[----:B------:R-:W-:Y:S02]  /*16b0*/  DADD R184, R206, -R220 ;  /* 0x00000000ceb87229 */ /* 0x000fe400000008dc */
[----:B0-----:R-:W-:Y:S02]  /*16c0*/  DADD R194, R202, -R214 ;  /* 0x00000000cac27229 */ /* 0x001fe400000008d6 */
[----:B------:R-:W-:Y:S02]  /*16d0*/  DADD R188, R188, R224 ;  /* 0x00000000bcbc7229 */ /* 0x000fe400000000e0 */
[----:B------:R-:W-:Y:S02]  /*16e0*/  DADD R218, R218, R222 ;  /* 0x00000000dada7229 */ /* 0x000fe400000000de */
[----:B------:R-:W-:Y:S02]  /*16f0*/  DADD R206, R206, R220 ;  /* 0x00000000cece7229 */ /* 0x000fe400000000dc */
[----:B------:R-:W-:-:S02]  /*1700*/  DADD R202, R202, R214 ;  /* 0x00000000caca7229 */ /* 0x000fc400000000d6 */
[----:B------:R-:W-:Y:S01]  /*1710*/  DADD R198, R198, R216 ;  /* 0x00000000c6c67229 */ /* 0x000fe200000000d8 */
[----:B------:R0:W-:Y:S04]  /*1720*/  STS.64 [R181], R186 ;  /* 0x000000bab5007388 */ /* 0x0001e80000000a00 */
        /* <DEDUP_REMOVED lines=12> */
[----:B------:R0:W-:Y:S02]  /*17f0*/  STS.64 [R181+0x3138], R198 ;  /* 0x003138c6b5007388 */ /* 0x0001e40000000a00 */
.L_x_19:
[----:B------:R-:W-:Y:S05]  /*1800*/  BSYNC.RECONVERGENT B0 ;  /* 0x0000000000007941 */ /* 0x000fea0003800200 */
.L_x_18:
[----:B------:R-:W-:Y:S01]  /*1810*/  BAR.SYNC.DEFER_BLOCKING 0x0 ;  /* 0x0000000000007b1d */ /* 0x000fe20000010000 */
[----:B0-----:R-:W-:-:S05]  /*1820*/  IMAD R182, R180, 0xf, RZ ;  /* 0x0000000fb4b67824 */ /* 0x001fca00078e02ff */
[----:B------:R-:W-:Y:S04]  /*1830*/  BSSY.RECONVERGENT B0, `(.L_x_20) ;  /* 0x00000fa000007945 */ /* 0x000fe80003800200 */
[----:B------:R-:W-:Y:S05]  /*1840*/  @P2 BRA `(.L_x_21) ;  /* 0x0000000c00e02947 */ /* 0x000fea0003800000 */
[----:B------:R-:W0:Y:S01]  /*1850*/  LDC.64 R220, c[0x0][0x390] ;  /* 0x0000e400ffdc7b82 */ /* 0x000e220000000a00 */
[----:B------:R-:W-:Y:S04]  /*1860*/  LDS.64 R204, [R2] ;  /* 0x0000000002cc7984 */ /* 0x000fe80000000a00 */
[----:B------:R-:W1:Y:S04]  /*1870*/  LDS.64 R200, [R2+0x528] ;  /* 0x0005280002c87984 */ /* 0x000e680000000a00 */
[----:B------:R-:W-:Y:S04]  /*1880*/  LDS.64 R224, [R2+0x78] ;  /* 0x0000780002e07984 */ /* 0x000fe80000000a00 */
[----:B------:R-:W2:Y:S04]  /*1890*/  LDS.64 R196, [R2+0x4b0] ;  /* 0x0004b00002c47984 */ /* 0x000ea80000000a00 */
[----:B0-----:R-:W3:Y:S04]  /*18a0*/  LDG.E.64.CONSTANT R222, desc[UR4][R220.64] ;  /* 0x00000004dcde7981 */ /* 0x001ee8000c1e9b00 */
        /* <DEDUP_REMOVED lines=21> */
[----:B-1----:R-:W-:-:S02]  /*1a00*/  DADD R180, R204, R200 ;  /* 0x00000000ccb47229 */ /* 0x002fc400000000c8 */
[----:B--2---:R-:W-:-:S06]  /*1a10*/  DADD R206, R224, R196 ;  /* 0x00000000e0ce7229 */ /* 0x004fcc00000000c4 */
[-C--:B---3--:R-:W-:Y:S02]  /*1a20*/  DFMA R222, R222, R180.reuse, RZ ;  /* 0x000000b4dede722b */ /* 0x088fe400000000ff */
[----:B----4-:R-:W-:-:S06]  /*1a30*/  DFMA R198, R198, R180, RZ ;  /* 0x000000b4c6c6722b */ /* 0x010fcc00000000ff */
[-C--:B------:R-:W-:Y:S02]  /*1a40*/  DFMA R228, R228, R206.reuse, R222 ;  /* 0x000000cee4e4722b */ /* 0x080fe400000000de */
[----:B------:R-:W2:Y:S01]  /*1a50*/  LDG.E.64.CONSTANT R222, desc[UR4][R220.64+0x130] ;  /* 0x00013004dcde7981 */ /* 0x000ea2000c1e9b00 */
[----:B------:R-:W-:-:S03]  /*1a60*/  DFMA R208, R208, R206, R198 ;  /* 0x000000ced0d0722b */ /* 0x000fc600000000c6 */
[----:B------:R-:W3:Y:S01]  /*1a70*/  LDG.E.64.CONSTANT R198, desc[UR4][R220.64+0x160] ;  /* 0x00016004dcc67981 */ /* 0x000ee2000c1e9b00 */
[-C--:B------:R-:W-:Y:S02]  /*1a80*/  DFMA R194, R194, R180.reuse, RZ ;  /* 0x000000b4c2c2722b */ /* 0x080fe400000000ff */
[----:B------:R-:W-:-:S06]  /*1a90*/  DFMA R186, R186, R180, RZ ;  /* 0x000000b4baba722b */ /* 0x000fcc00000000ff */
[-C--:B------:R-:W-:Y:S02]  /*1aa0*/  DFMA R184, R184, R206.reuse, R194 ;  /* 0x000000ceb8b8722b */ /* 0x080fe400000000c2 */
[----:B------:R-:W-:Y:S01]  /*1ab0*/  LDS.64 R194, [R2+0x438] ;  /* 0x0004380002c27984 */ /* 0x000fe20000000a00 */
[----:B------:R-:W-:-:S03]  /*1ac0*/  DFMA R242, R242, R206, R186 ;  /* 0x000000cef2f2722b */ /* 0x000fc600000000ba */
[----:B------:R-:W0:Y:S01]  /*1ad0*/  LDS.64 R186, [R2+0xf0] ;  /* 0x0000f00002ba7984 */ /* 0x000e220000000a00 */
[-C--:B------:R-:W-:Y:S02]  /*1ae0*/  DFMA R232, R232, R180.reuse, RZ ;  /* 0x000000b4e8e8722b */ /* 0x080fe400000000ff */
[-C--:B------:R-:W-:Y:S02]  /*1af0*/  DFMA R230, R230, R180.reuse, RZ ;  /* 0x000000b4e6e6722b */ /* 0x080fe400000000ff */
[----:B------:R-:W-:-:S04]  /*1b00*/  DFMA R218, R218, R180, RZ ;  /* 0x000000b4dada722b */ /* 0x000fc800000000ff */
[-C--:B------:R-:W-:Y:S02]  /*1b10*/  DFMA R238, R238, R206.reuse, R232 ;  /* 0x000000ceeeee722b */ /* 0x080fe400000000e8 */
[----:B------:R-:W4:Y:S01]  /*1b20*/  LDG.E.64.CONSTANT R232, desc[UR4][R220.64+0xa8] ;  /* 0x0000a804dce87981 */ /* 0x000f22000c1e9b00 */
[-C--:B------:R-:W-:Y:S02]  /*1b30*/  DFMA R202, R202, R206.reuse, R230 ;  /* 0x000000cecaca722b */ /* 0x080fe400000000e6 */
[----:B------:R-:W-:Y:S01]  /*1b40*/  DFMA R188, R188, R206, R218 ;  /* 0x000000cebcbc722b */ /* 0x000fe200000000da */
[----:B------:R-:W4:Y:S01]  /*1b50*/  LDG.E.64.CONSTANT R218, desc[UR4][R220.64+0x78] ;  /* 0x00007804dcda7981 */ /* 0x000f22000c1e9b00 */
[----:B------:R-:W-:-:S03]  /*1b60*/  DFMA R230, R210, R180, RZ ;  /* 0x000000b4d2e6722b */ /* 0x000fc600000000ff */
[----:B------:R-:W4:Y:S04]  /*1b70*/  LDG.E.64.CONSTANT R180, desc[UR4][R220.64+0x18] ;  /* 0x00001804dcb47981 */ /* 0x000f28000c1e9b00 */
[----:B------:R-:W4:Y:S01]  /*1b80*/  LDG.E.64.CONSTANT R210, desc[UR4][R220.64+0x48] ;  /* 0x00004804dcd27981 */ /* 0x000f22000c1e9b00 */
[----:B------:R-:W-:-:S03]  /*1b90*/  DFMA R216, R216, R206, R230 ;  /* 0x000000ced8d8722b */ /* 0x000fc600000000e6 */
[----:B------:R-:W4:Y:S01]  /*1ba0*/  LDG.E.64.CONSTANT R230, desc[UR4][R220.64+0x168] ;  /* 0x00016804dce67981 */ /* 0x000f22000c1e9b00 */
[----:B0-----:R-:W-:-:S08]  /*1bb0*/  DADD R206, R186, R194 ;  /* 0x00000000bace7229 */ /* 0x001fd000000000c2 */
[-C--:B------:R-:W-:Y:S01]  /*1bc0*/  DFMA R214, R214, R206.reuse, R208 ;  /* 0x000000ced6d6722b */ /* 0x080fe200000000d0 */
[----:B------:R-:W4:Y:S01]  /*1bd0*/  LDG.E.64.CONSTANT R208, desc[UR4][R220.64+0x138] ;  /* 0x00013804dcd07981 */ /* 0x000f22000c1e9b00 */
[-C--:B------:R-:W-:Y:S02]  /*1be0*/  DFMA R226, R226, R206.reuse, R228 ;  /* 0x000000cee2e2722b */ /* 0x080fe400000000e4 */
[-C--:B------:R-:W-:Y:S01]  /*1bf0*/  DFMA R212, R212, R206.reuse, R184 ;  /* 0x000000ced4d4722b */ /* 0x080fe200000000b8 */
[----:B------:R-:W4:Y:S01]  /*1c00*/  LDG.E.64.CONSTANT R228, desc[UR4][R220.64+0xd8] ;  /* 0x0000d804dce47981 */ /* 0x000f22000c1e9b00 */
[-C--:B------:R-:W-:Y:S02]  /*1c10*/  DFMA R240, R240, R206.reuse, R242 ;  /* 0x000000cef0f0722b */ /* 0x080fe400000000f2 */
[-C--:B------:R-:W-:Y:S01]  /*1c20*/  DFMA R234, R234, R206.reuse, R202 ;  /* 0x000000ceeaea722b */ /* 0x080fe200000000ca */
[----:B------:R-:W4:Y:S04]  /*1c30*/  LDG.E.64.CONSTANT R184, desc[UR4][R220.64+0x108] ;  /* 0x00010804dcb87981 */ /* 0x000f28000c1e9b00 */
[----:B------:R-:W4:Y:S04]  /*1c40*/  LDG.E.64.CONSTANT R242, desc[UR4][R220.64+0x50] ;  /* 0x00005004dcf27981 */ /* 0x000f28000c1e9b00 */
[----:B------:R-:W4:Y:S01]  /*1c50*/  LDG.E.64.CONSTANT R202, desc[UR4][R220.64+0x80] ;  /* 0x00008004dcca7981 */ /* 0x000f22000c1e9b00 */
[----:B------:R-:W-:-:S03]  /*1c60*/  DFMA R236, R236, R206, R238 ;  /* 0x000000ceecec722b */ /* 0x000fc600000000ee */
[----:B------:R-:W4:Y:S01]  /*1c70*/  LDG.E.64.CONSTANT R238, desc[UR4][R220.64+0x20] ;  /* 0x00002004dcee7981 */ /* 0x000f22000c1e9b00 */
[-C--:B--2---:R-:W-:Y:S02]  /*1c80*/  DFMA R188, R222, R206.reuse, R188 ;  /* 0x000000cedebc722b */ /* 0x084fe400000000bc */
[----:B---3--:R-:W-:Y:S01]  /*1c90*/  DFMA R216, R198, R206, R216 ;  /* 0x000000cec6d8722b */ /* 0x008fe200000000d8 */
[----:B------:R-:W-:Y:S04]  /*1ca0*/  LDS.64 R206, [R2+0x168] ;  /* 0x0001680002ce7984 */ /* 0x000fe80000000a00 */
[----:B------:R-:W0:Y:S02]  /*1cb0*/  LDS.64 R198, [R2+0x3c0] ;  /* 0x0003c00002c67984 */ /* 0x000e240000000a00 */
[----:B0-----:R-:W-:-:S08]  /*1cc0*/  DADD R222, R206, R198 ;  /* 0x00000000cede7229 */ /* 0x001fd000000000c6 */
[-C--:B----4-:R-:W-:Y:S02]  /*1cd0*/  DFMA R232, R232, R222.reuse, R240 ;  /* 0x000000dee8e8722b */ /* 0x090fe400000000f0 */
[-C--:B------:R-:W-:Y:S01]  /*1ce0*/  DFMA R180, R180, R222.reuse, R226 ;  /* 0x000000deb4b4722b */ /* 0x080fe200000000e2 */
[----:B------:R-:W2:Y:S01]  /*1cf0*/  LDG.E.64.CONSTANT R240, desc[UR4][R220.64+0xb0] ;  /* 0x0000b004dcf07981 */ /* 0x000ea2000c1e9b00 */
[-C--:B------:R-:W-:Y:S02]  /*1d00*/  DFMA R210, R210, R222.reuse, R214 ;  /* 0x000000ded2d2722b */ /* 0x080fe400000000d6 */
[-C--:B------:R-:W-:Y:S01]  /*1d10*/  DFMA R212, R218, R222.reuse, R212 ;  /* 0x000000dedad4722b */ /* 0x080fe200000000d4 */
[----:B------:R-:W-:Y:S04]  /*1d20*/  LDS.64 R226, [R2+0x1e0] ;  /* 0x0001e00002e27984 */ /* 0x000fe80000000a00 */
[----:B------:R-:W0:Y:S04]  /*1d30*/  LDS.64 R214, [R2+0x348] ;  /* 0x0003480002d67984 */ /* 0x000e280000000a00 */
[----:B------:R-:W3:Y:S01]  /*1d40*/  LDG.E.64.CONSTANT R218, desc[UR4][R220.64+0xe0] ;  /* 0x0000e004dcda7981 */ /* 0x000ee2000c1e9b00 */
[----:B------:R-:W-:-:S03]  /*1d50*/  DFMA R188, R208, R222, R188 ;  /* 0x000000ded0bc722b */ /* 0x000fc600000000bc */
[----:B------:R-:W4:Y:S01]  /*1d60*/  LDG.E.64.CONSTANT R208, desc[UR4][R220.64+0x110] ;  /* 0x00011004dcd07981 */ /* 0x000f22000c1e9b00 */
[-C--:B------:R-:W-:Y:S02]  /*1d70*/  DFMA R216, R230, R222.reuse, R216 ;  /* 0x000000dee6d8722b */ /* 0x080fe400000000d8 */
[-C--:B------:R-:W-:Y:S02]  /*1d80*/  DFMA R228, R228, R222.reuse, R236 ;  /* 0x000000dee4e4722b */ /* 0x080fe400000000ec */
[----:B------:R-:W-:Y:S01]  /*1d90*/  DFMA R184, R184, R222, R234 ;  /* 0x000000deb8b8722b */ /* 0x000fe200000000ea */
[----:B------:R-:W4:Y:S04]  /*1da0*/  LDG.E.64.CONSTANT R236, desc[UR4][R220.64+0x28] ;  /* 0x00002804dcec7981 */ /* 0x000f28000c1e9b00 */
[----:B------:R-:W4:Y:S04]  /*1db0*/  LDG.E.64.CONSTANT R234, desc[UR4][R220.64+0x140] ;  /* 0x00014004dcea7981 */ /* 0x000f28000c1e9b00 */
[----:B------:R-:W4:Y:S01]  /*1dc0*/  LDG.E.64.CONSTANT R222, desc[UR4][R220.64+0x170] ;  /* 0x00017004dcde7981 */ /* 0x000f22000c1e9b00 */
[----:B0-----:R-:W-:-:S08]  /*1dd0*/  DADD R230, R226, R214 ;  /* 0x00000000e2e67229 */ /* 0x001fd000000000d6 */
[-C--:B------:R-:W-:Y:S02]  /*1de0*/  DFMA R210, R242, R230.reuse, R210 ;  /* 0x000000e6f2d2722b */ /* 0x080fe400000000d2 */
[-C--:B------:R-:W-:Y:S01]  /*1df0*/  DFMA R212, R202, R230.reuse, R212 ;  /* 0x000000e6cad4722b */ /* 0x080fe200000000d4 */
[----:B------:R-:W4:Y:S04]  /*1e00*/  LDG.E.64.CONSTANT R242, desc[UR4][R220.64+0x88] ;  /* 0x00008804dcf27981 */ /* 0x000f28000c1e9b00 */
[----:B------:R-:W4:Y:S01]  /*1e10*/  LDG.E.64.CONSTANT R202, desc[UR4][R220.64+0x58] ;  /* 0x00005804dcca7981 */ /* 0x000f22000c1e9b00 */
[----:B------:R-:W-:-:S03]  /*1e20*/  DFMA R180, R238, R230, R180 ;  /* 0x000000e6eeb4722b */ /* 0x000fc600000000b4 */
[----:B------:R-:W4:Y:S01]  /*1e30*/  LDG.E.64.CONSTANT R238, desc[UR4][R220.64+0xb8] ;  /* 0x0000b804dcee7981 */ /* 0x000f22000c1e9b00 */
[----:B------:R-:W-:Y:S02]  /*1e40*/  DADD R200, R204, -R200 ;  /* 0x00000000ccc87229 */ /* 0x000fe400000008c8 */
[-C--:B--2---:R-:W-:Y:S02]  /*1e50*/  DFMA R232, R240, R230.reuse, R232 ;  /* 0x000000e6f0e8722b */ /* 0x084fe400000000e8 */
[-C--:B---3--:R-:W-:Y:S01]  /*1e60*/  DFMA R240, R218, R230.reuse, R228 ;  /* 0x000000e6daf0722b */ /* 0x088fe200000000e4 */
[----:B------:R-:W-:Y:S04]  /*1e70*/  LDS.64 R218, [R2+0x258] ;  /* 0x0002580002da7984 */ /* 0x000fe80000000a00 */
[----:B------:R-:W0:Y:S01]  /*1e80*/  LDS.64 R228, [R2+0x2d0] ;  /* 0x0002d00002e47984 */ /* 0x000e220000000a00 */
[-C--:B----4-:R-:W-:Y:S01]  /*1e90*/  DFMA R184, R208, R230.reuse, R184 ;  /* 0x000000e6d0b8722b */ /* 0x090fe200000000b8 */
[----:B------:R-:W1:Y:S01]  /*1ea0*/  LDC.64 R208, c[0x0][0x398] ;  /* 0x0000e600ffd07b82 */ /* 0x000e620000000a00 */
[----:B------:R-:W-:-:S02]  /*1eb0*/  DFMA R188, R234, R230, R188 ;  /* 0x000000e6eabc722b */ /* 0x000fc400000000bc */
[----:B------:R-:W-:Y:S01]  /*1ec0*/  DFMA R216, R222, R230, R216 ;  /* 0x000000e6ded8722b */ /* 0x000fe200000000d8 */
[----:B------:R-:W2:Y:S04]  /*1ed0*/  LDG.E.64.CONSTANT R230, desc[UR4][R220.64+0xe8] ;  /* 0x0000e804dce67981 */ /* 0x000ea8000c1e9b00 */
[----:B------:R-:W3:Y:S04]  /*1ee0*/  LDG.E.64.CONSTANT R222, desc[UR4][R220.64+0x148] ;  /* 0x00014804dcde7981 */ /* 0x000ee8000c1e9b00 */
[----:B-1----:R-:W4:Y:S01]  /*1ef0*/  LDG.E.64.CONSTANT R234, desc[UR4][R208.64] ;  /* 0x00000004d0ea7981 */ /* 0x002f22000c1e9b00 */
[----:B------:R-:W-:-:S02]  /*1f00*/  DADD R196, R224, -R196 ;  /* 0x00000000e0c47229 */ /* 0x000fc400000008c4 */
[----:B------:R-:W-:Y:S01]  /*1f10*/  DADD R186, R186, -R194 ;  /* 0x00000000baba7229 */ /* 0x000fe200000008c2 */
[----:B------:R-:W4:Y:S04]  /*1f20*/  LDG.E.64.CONSTANT R224, desc[UR4][R208.64+0x98] ;  /* 0x00009804d0e07981 */ /* 0x000f28000c1e9b00 */
[----:B------:R-:W4:Y:S01]  /*1f30*/  LDG.E.64.CONSTANT R194, desc[UR4][R208.64+0xf0] ;  /* 0x0000f004d0c27981 */ /* 0x000f22000c1e9b00 */
[----:B------:R-:W-:-:S03]  /*1f40*/  DADD R198, R206, -R198 ;  /* 0x00000000cec67229 */ /* 0x000fc600000008c6 */
[----:B------:R-:W4:Y:S01]  /*1f50*/  LDG.E.64.CONSTANT R206, desc[UR4][R208.64+0x100] ;  /* 0x00010004d0ce7981 */ /* 0x000f22000c1e9b00 */
[----:B0-----:R-:W-:Y:S02]  /*1f60*/  DADD R204, R218, R228 ;  /* 0x00000000dacc7229 */ /* 0x001fe400000000e4 */
[----:B------:R-:W-:Y:S01]  /*1f70*/  DADD R214, R226, -R214 ;  /* 0x00000000e2d67229 */ /* 0x000fe200000008d6 */
[----:B------:R-:W4:Y:S04]  /*1f80*/  LDG.E.64.CONSTANT R244, desc[UR4][R208.64+0x178] ;  /* 0x00017804d0f47981 */ /* 0x000f28000c1e9b00 */
[----:B------:R-:W4:Y:S01]  /*1f90*/  LDG.E.64.CONSTANT R226, desc[UR4][R208.64+0x50] ;  /* 0x00005004d0e27981 */ /* 0x000f22000c1e9b00 */
[-C--:B------:R-:W-:Y:S02]  /*1fa0*/  DFMA R202, R202, R204.reuse, R210 ;  /* 0x000000cccaca722b */ /* 0x080fe400000000d2 */
[-C--:B------:R-:W-:Y:S01]  /*1fb0*/  DFMA R212, R242, R204.reuse, R212 ;  /* 0x000000ccf2d4722b */ /* 0x080fe200000000d4 */
[----:B------:R-:W4:Y:S04]  /*1fc0*/  LDG.E.64.CONSTANT R210, desc[UR4][R220.64+0x118] ;  /* 0x00011804dcd27981 */ /* 0x000f28000c1e9b00 */
[----:B------:R-:W4:Y:S01]  /*1fd0*/  LDG.E.64.CONSTANT R242, desc[UR4][R220.64+0x178] ;  /* 0x00017804dcf27981 */ /* 0x000f22000c1e9b00 */
[----:B------:R-:W-:-:S02]  /*1fe0*/  DFMA R232, R238, R204, R232 ;  /* 0x000000cceee8722b */ /* 0x000fc400000000e8 */
[-C--:B------:R-:W-:Y:S01]  /*1ff0*/  DFMA R180, R236, R204.reuse, R180 ;  /* 0x000000ccecb4722b */ /* 0x080fe200000000b4 */
[----:B------:R-:W4:Y:S04]  /*2000*/  LDG.E.64.CONSTANT R238, desc[UR4][R208.64+0x8] ;  /* 0x00000804d0ee7981 */ /* 0x000f28000c1e9b00 */
[----:B------:R-:W4:Y:S04]  /*2010*/  LDG.E.64.CONSTANT R236, desc[UR4][R208.64+0x38] ;  /* 0x00003804d0ec7981 */ /* 0x000f28000c1e9b00 */
[----:B------:R-:W4:Y:S01]  /*2020*/  LDG.E.64.CONSTANT R220, desc[UR4][R208.64+0x30] ;  /* 0x00003004d0dc7981 */ /* 0x000f22000c1e9b00 */
[----:B--2---:R-:W-:-:S03]  /*2030*/  DFMA R230, R230, R204, R240 ;  /* 0x000000cce6e6722b */ /* 0x004fc600000000f0 */
[----:B------:R-:W2:Y:S01]  /*2040*/  LDG.E.64.CONSTANT R240, desc[UR4][R208.64+0x60] ;  /* 0x00006004d0f07981 */ /* 0x000ea2000c1e9b00 */
[----:B---3--:R-:W-:-:S03]  /*2050*/  DFMA R188, R222, R204, R188 ;  /* 0x000000ccdebc722b */ /* 0x008fc600000000bc */
[----:B------:R-:W3:Y:S01]  /*2060*/  LDG.E.64.CONSTANT R222, desc[UR4][R208.64+0xc8] ;  /* 0x0000c804d0de7981 */ /* 0x000ee2000c1e9b00 */
[----:B----4-:R-:W-:Y:S02]  /*2070*/  DFMA R234, R234, R200, RZ ;  /* 0x000000c8eaea722b */ /* 0x010fe400000000ff */
[-C--:B------:R-:W-:Y:S01]  /*2080*/  DFMA R184, R210, R204.reuse, R184 ;  /* 0x000000ccd2b8722b */ /* 0x080fe200000000b8 */
[----:B------:R-:W4:Y:S01]  /*2090*/  LDG.E.64.CONSTANT R210, desc[UR4][R208.64+0x120] ;  /* 0x00012004d0d27981 */ /* 0x000f22000c1e9b00 */
[----:B------:R-:W-:-:S03]  /*20a0*/  DFMA R216, R242, R204, R216 ;  /* 0x000000ccf2d8722b */ /* 0x000fc600000000d8 */
[----:B------:R-:W3:Y:S04]  /*20b0*/  LDG.E.64.CONSTANT R242, desc[UR4][R208.64+0xc0] ;  /* 0x0000c004d0f27981 */ /* 0x000ee8000c1e9b00 */
[----:B------:R-:W4:Y:S01]  /*20c0*/  LDG.E.64.CONSTANT R204, desc[UR4][R208.64+0x90] ;  /* 0x00009004d0cc7981 */ /* 0x000f22000c1e9b00 */
[----:B------:R-:W-:Y:S02]  /*20d0*/  DFMA R220, R220, R200, RZ ;  /* 0x000000c8dcdc722b */ /* 0x000fe400000000ff */
[-C--:B------:R-:W-:Y:S01]  /*20e0*/  DFMA R238, R238, R196.reuse, R234 ;  /* 0x000000c4eeee722b */ /* 0x080fe200000000ea */
[----:B------:R-:W4:Y:S05]  /*20f0*/  LDG.E.64.CONSTANT R234, desc[UR4][R208.64+0x68] ;  /* 0x00006804d0ea7981 */ /* 0x000f2a000c1e9b00 */
[----:B------:R-:W-:-:S02]  /*2100*/  DFMA R236, R236, R196, R220 ;  /* 0x000000c4ecec722b */ /* 0x000fc400000000dc */
[----:B------:R-:W4:Y:S01]  /*2110*/  LDG.E.64.CONSTANT R220, desc[UR4][R208.64+0x150] ;  /* 0x00015004d0dc7981 */ /* 0x000f22000c1e9b00 */
[-C--:B------:R-:W-:Y:S02]  /*2120*/  DFMA R194, R194, R200.reuse, RZ ;  /* 0x000000c8c2c2722b */ /* 0x080fe400000000ff */
[-C--:B--2---:R-:W-:Y:S02]  /*2130*/  DFMA R240, R240, R200.reuse, RZ ;  /* 0x000000c8f0f0722b */ /* 0x084fe400000000ff */
[-C--:B---3--:R-:W-:Y:S02]  /*2140*/  DFMA R242, R242, R200.reuse, RZ ;  /* 0x000000c8f2f2722b */ /* 0x088fe400000000ff */
[-C--:B----4-:R-:W-:Y:S02]  /*2150*/  DFMA R204, R204, R200.reuse, RZ ;  /* 0x000000c8cccc722b */ /* 0x090fe400000000ff */
[----:B------:R-:W-:-:S04]  /*2160*/  DFMA R210, R210, R200, RZ ;  /* 0x000000c8d2d2722b */ /* 0x000fc800000000ff */
[-C--:B------:R-:W-:Y:S02]  /*2170*/  DFMA R222, R222, R196.reuse, R242 ;  /* 0x000000c4dede722b */ /* 0x080fe400000000f2 */
[----:B------:R-:W2:Y:S01]  /*2180*/  LDG.E.64.CONSTANT R242, desc[UR4][R208.64+0xf8] ;  /* 0x0000f804d0f27981 */ /* 0x000ea2000c1e9b00 */
[-C--:B------:R-:W-:Y:S02]  /*2190*/  DFMA R204, R224, R196.reuse, R204 ;  /* 0x000000c4e0cc722b */ /* 0x080fe400000000cc */
[----:B------:R-:W-:Y:S01]  /*21a0*/  DFMA R234, R234, R196, R240 ;  /* 0x000000c4eaea722b */ /* 0x000fe200000000f0 */
[----:B------:R-:W3:Y:S01]  /*21b0*/  LDG.E.64.CONSTANT R240, desc[UR4][R208.64+0x128] ;  /* 0x00012804d0f07981 */ /* 0x000ee2000c1e9b00 */
[----:B------:R-:W-:-:S03]  /*21c0*/  DFMA R224, R220, R200, RZ ;  /* 0x000000c8dce0722b */ /* 0x000fc600000000ff */
        /* <DEDUP_REMOVED lines=38> */
[----:B------:R-:W-:Y:S02]  /*2430*/  DFMA R222, R222, R214, R224 ;  /* 0x000000d6dede722b */ /* 0x000fe400000000e0 */
[----:B------:R-:W-:Y:S01]  /*2440*/  DADD R218, R218, -R228 ;  /* 0x00000000dada7229 */ /* 0x000fe200000008e4 */
        /* <DEDUP_REMOVED lines=10> */
[-C--:B------:R-:W-:Y:S02]  /*24f0*/  DFMA R186, R186, R214.reuse, R206 ;  /* 0x000000d6baba722b */ /* 0x080fe400000000ce */
[----:B------:R-:W-:Y:S01]  /*2500*/  DFMA R204, R210, R214, R204 ;  /* 0x000000d6d2cc722b */ /* 0x000fe200000000cc */
[----:B------:R-:W4:Y:S04]  /*2510*/  LDG.E.64.CONSTANT R206, desc[UR4][R208.64+0x118] ;  /* 0x00011804d0ce7981 */ /* 0x000f28000c1e9b00 */
[----:B------:R-:W4:Y:S04]  /*2520*/  LDG.E.64.CONSTANT R210, desc[UR4][R208.64+0xe8] ;  /* 0x0000e804d0d27981 */ /* 0x000f28000c1e9b00 */
[----:B------:R-:W4:Y:S01]  /*2530*/  LDG.E.64.CONSTANT R198, desc[UR4][R208.64+0x148] ;  /* 0x00014804d0c67981 */ /* 0x000f22000c1e9b00 */
[----:B------:R-:W-:-:S02]  /*2540*/  DFMA R200, R236, R218, R200 ;  /* 0x000000daecc8722b */ /* 0x000fc400000000c8 */
[-C--:B------:R-:W-:Y:S02]  /*2550*/  DFMA R224, R224, R218.reuse, R204 ;  /* 0x000000dae0e0722b */ /* 0x080fe400000000cc */
[----:B------:R-:W-:-:S04]  /*2560*/  DFMA R222, R228, R218, R222 ;  /* 0x000000dae4de722b */ /* 0x000fc800000000de */
[C-C-:B------:R-:W-:Y:S02]  /*2570*/  DADD R204, R180.reuse, -R200.reuse ;  /* 0x00000000b4cc7229 */ /* 0x140fe400000008c8 */
[----:B------:R-:W-:Y:S02]  /*2580*/  DADD R180, R180, R200 ;  /* 0x00000000b4b47229 */ /* 0x000fe400000000c8 */
[----:B------:R-:W-:-:S03]  /*2590*/  DADD R200, R212, -R222 ;  /* 0x00000000d4c87229 */ /* 0x000fc600000008de */
[----:B------:R0:W-:Y:S01]  /*25a0*/  STS.64 [R2+0x690], R204 ;  /* 0x000690cc02007388 */ /* 0x0001e20000000a00 */
[----:B------:R-:W-:-:S03]  /*25b0*/  DADD R212, R212, R222 ;  /* 0x00000000d4d47229 */ /* 0x000fc600000000de */
[----:B------:R1:W-:Y:S04]  /*25c0*/  STS.64 [R2], R180 ;  /* 0x000000b402007388 */ /* 0x0003e80000000a00 */
[----:B------:R1:W-:Y:S04]  /*25d0*/  STS.64 [R2+0x5a0], R200 ;  /* 0x0005a0c802007388 */ /* 0x0003e80000000a00 */
[----:B------:R1:W-:Y:S01]  /*25e0*/  STS.64 [R2+0xf0], R212 ;  /* 0x0000f0d402007388 */ /* 0x0003e20000000a00 */
[-C--:B--2---:R-:W-:Y:S02]  /*25f0*/  DFMA R194, R242, R214.reuse, R194 ;  /* 0x000000d6f2c2722b */ /* 0x084fe400000000c2 */
[----:B---3--:R-:W-:-:S02]  /*2600*/  DFMA R196, R240, R214, R196 ;  /* 0x000000d6f0c4722b */ /* 0x008fc400000000c4 */
[----:B----4-:R-:W-:Y:S02]  /*2610*/  DFMA R220, R238, R214, R220 ;  /* 0x000000d6eedc722b */ /* 0x010fe400000000dc */
[-C--:B------:R-:W-:Y:S02]  /*2620*/  DFMA R226, R234, R218.reuse, R226 ;  /* 0x000000daeae2722b */ /* 0x080fe400000000e2 */
[----:B------:R-:W-:-:S04]  /*2630*/  DFMA R206, R206, R218, R194 ;  /* 0x000000dacece722b */ /* 0x000fc800000000c2 */
[-C--:B------:R-:W-:Y:S02]  /*2640*/  DFMA R220, R244, R218.reuse, R220 ;  /* 0x000000daf4dc722b */ /* 0x080fe400000000dc */
[-C--:B------:R-:W-:Y:S02]  /*2650*/  DFMA R210, R210, R218.reuse, R186 ;  /* 0x000000dad2d2722b */ /* 0x080fe400000000ba */
[----:B------:R-:W-:Y:S02]  /*2660*/  DFMA R198, R198, R218, R196 ;  /* 0x000000dac6c6722b */ /* 0x000fe400000000c4 */
[C-C-:B------:R-:W-:Y:S02]  /*2670*/  DADD R186, R202.reuse, -R226.reuse ;  /* 0x00000000caba7229 */ /* 0x140fe400000008e2 */
[----:B------:R-:W-:Y:S02]  /*2680*/  DADD R226, R202, R226 ;  /* 0x00000000cae27229 */ /* 0x000fe400000000e2 */
[----:B------:R-:W-:-:S02]  /*2690*/  DADD R202, R232, -R224 ;  /* 0x00000000e8ca7229 */ /* 0x000fc400000008e0 */
[----:B------:R-:W-:Y:S02]  /*26a0*/  DADD R194, R230, -R210 ;  /* 0x00000000e6c27229 */ /* 0x000fe400000008d2 */
[----:B------:R-:W-:Y:S02]  /*26b0*/  DADD R196, R184, -R206 ;  /* 0x00000000b8c47229 */ /* 0x000fe400000008ce */
[----:B0-----:R-:W-:Y:S02]  /*26c0*/  DADD R204, R188, -R198 ;  /* 0x00000000bccc7229 */ /* 0x001fe400000008c6 */
[----:B------:R-:W-:Y:S02]  /*26d0*/  DADD R224, R232, R224 ;  /* 0x00000000e8e07229 */ /* 0x000fe400000000e0 */
[----:B------:R-:W-:Y:S02]  /*26e0*/  DADD R210, R230, R210 ;  /* 0x00000000e6d27229 */ /* 0x000fe400000000d2 */
[----:B------:R-:W-:-:S02]  /*26f0*/  DADD R184, R184, R206 ;  /* 0x00000000b8b87229 */ /* 0x000fc400000000ce */
[----:B------:R-:W-:Y:S02]  /*2700*/  DADD R188, R188, R198 ;  /* 0x00000000bcbc7229 */ /* 0x000fe400000000c6 */
[----:B------:R-:W-:Y:S01]  /*2710*/  DADD R216, R216, R220 ;  /* 0x00000000d8d87229 */ /* 0x000fe200000000dc */
        /* <DEDUP_REMOVED lines=11> */
.L_x_21:
[----:B------:R-:W-:Y:S05]  /*27d0*/  BSYNC.RECONVERGENT B0 ;  /* 0x0000000000007941 */ /* 0x000fea0003800200 */
.L_x_20:
[----:B-1----:R-:W-:Y:S01]  /*27e0*/  IMAD.MOV R184, RZ, RZ, -R182 ;  /* 0x000000ffffb87224 */ /* 0x002fe200078e0ab6 */
[----:B------:R-:W2:Y:S04]  /*27f0*/  LDG.E.64.CONSTANT R180, desc[UR4][R190.64+0x88] ;  /* 0x00008804beb47981 */ /* 0x000ea8000c1e9b00 */
[----:B------:R-:W3:Y:S01]  /*2800*/  LDG.E.64.CONSTANT R182, desc[UR4][R190.64+0xb8] ;  /* 0x0000b804beb67981 */ /* 0x000ee2000c1e9b00 */
[----:B------:R-:W-:Y:S01]  /*2810*/  PRMT R184, R184, 0x7710, RZ ;  /* 0x00007710b8b87816 */ /* 0x000fe200000000ff */
[----:B------:R-:W-:Y:S02]  /*2820*/  IMAD.MOV.U32 R195, RZ, RZ, 0xe ;  /* 0x0000000effc37424 */ /* 0x000fe400078e00ff */
[----:B------:R-:W4:Y:S01]  /*2830*/  LDG.E.64.CONSTANT R186, desc[UR4][R190.64+0x118] ;  /* 0x00011804beba7981 */ /* 0x000f22000c1e9b00 */
[----:B------:R-:W-:Y:S01]  /*2840*/  IADD3 R193, PT, PT, R184, R193, RZ ;  /* 0x000000c1b8c17210 */ /* 0x000fe20007ffe0ff */
[----:B------:R-:W-:-:S02]  /*2850*/  UMOV UR6, 0xe10f ;  /* 0x0000e10f00067882 */ /* 0x000fc40000000000 */
[----:B------:R-:W4:Y:S01]  /*2860*/  LDG.E.64.CONSTANT R184, desc[UR4][R190.64+0xe8] ;  /* 0x0000e804beb87981 */ /* 0x000f22000c1e9b00 */
[----:B------:R-:W-:-:S05]  /*2870*/  PRMT R188, R193, 0x5410, R192 ;  /* 0x00005410c1bc7816 */ /* 0x000fca00000000c0 */
[----:B------:R-:W-:Y:S02]  /*2880*/  IDP.2A.LO.U16.U8 R195, R188, UR6, R195 ;  /* 0x00000006bcc37c26 */ /* 0x000fe400080010c3 */
[----:B------:R-:W4:Y:S02]  /*2890*/  LDG.E.64.CONSTANT R188, desc[UR4][R190.64+0x148] ;  /* 0x00014804bebc7981 */ /* 0x000f24000c1e9b00 */
[----:B------:R-:W-:-:S04]  /*28a0*/  IMAD R195, R0, 0xd2f, R195 ;  /* 0x00000d2f00c37824 */ /* 0x000fc800078e02c3 */
[----:B------:R-:W-:Y:S01]  /*28b0*/  IMAD.WIDE R246, R195, 0x8, R246 ;  /* 0x00000008c3f67825 */ /* 0x000fe200078e02f6 */
[----:B------:R-:W4:Y:S04]  /*28c0*/  LDG.E.64.CONSTANT R190, desc[UR4][R190.64+0x178] ;  /* 0x00017804bebe7981 */ /* 0x000f28000c1e9b00 */
[----:B------:R-:W4:Y:S04]  /*28d0*/  LDG.E.64.CONSTANT R194, desc[UR4][R246.64+-0x20] ;  /* 0xffffe004f6c27981 */ /* 0x000f28000c1e9b00 */
[----:B------:R-:W4:Y:S04]  /*28e0*/  LDG.E.64.CONSTANT R216, desc[UR4][R246.64+-0x18] ;  /* 0xffffe804f6d87981 */ /* 0x000f28000c1e9b00 */
[----:B------:R-:W4:Y:S01]  /*28f0*/  LDG.E.64.CONSTANT R196, desc[UR4][R246.64+-0x28] ;  /* 0xffffd804f6c47981 */ /* 0x000f22000c1e9b00 */
[----:B------:R-:W-:Y:S01]  /*2900*/  LOP3.LUT R198, R193, 0xffff, RZ, 0xc0, !PT ;  /* 0x0000ffffc1c67812 */ /* 0x000fe200078ec0ff */
[----:B------:R-:W-:-:S02]  /*2910*/  IMAD R3, R192, 0x708, R3 ;  /* 0x00000708c0037824 */ /* 0x000fc400078e0203 */
[----:B------:R-:W4:Y:S02]  /*2920*/  LDG.E.64.CONSTANT R240, desc[UR4][R246.64+-0x70] ;  /* 0xffff9004f6f07981 */ /* 0x000f24000c1e9b00 */
[----:B------:R-:W-:Y:S01]  /*2930*/  IMAD R3, R198, 0x78, R3 ;  /* 0x00000078c6037824 */ /* 0x000fe200078e0203 */
[----:B------:R-:W-:Y:S06]  /*2940*/  BAR.SYNC.DEFER_BLOCKING 0x0 ;  /* 0x0000000000007b1d */ /* 0x000fec0000010000 */
[----:B------:R-:W4:Y:S04]  /*2950*/  LDG.E.64.CONSTANT R244, desc[UR4][R246.64+-0x30] ;  /* 0xffffd004f6f47981 */ /* 0x000f28000c1e9b00 */
[----:B------:R-:W-:Y:S04]  /*2960*/  LDS.64 R238, [R3] ;  /* 0x0000000003ee7984 */ /* 0x000fe80000000a00 */
[----:B------:R-:W0:Y:S04]  /*2970*/  LDS.64 R200, [R3+0x58] ;  /* 0x0000580003c87984 */ /* 0x000e280000000a00 */
[----:B------:R-:W-:Y:S04]  /*2980*/  LDS.64 R236, [R3+0x8] ;  /* 0x0000080003ec7984 */ /* 0x000fe80000000a00 */
[----:B------:R-:W1:Y:S04]  /*2990*/  LDS.64 R202, [R3+0x50] ;  /* 0x0000500003ca7984 */ /* 0x000e680000000a00 */
[----:B------:R-:W-:Y:S04]  /*29a0*/  LDS.64 R234, [R3+0x10] ;  /* 0x0000100003ea7984 */ /* 0x000fe80000000a00 */
[----:B------:R-:W1:Y:S04]  /*29b0*/  LDS.64 R204, [R3+0x48] ;  /* 0x0000480003cc7984 */ /* 0x000e680000000a00 */
[----:B------:R-:W-:Y:S04]  /*29c0*/  LDS.64 R232, [R3+0x18] ;  /* 0x0000180003e87984 */ /* 0x000fe80000000a00 */
[----:B------:R-:W1:Y:S04]  /*29d0*/  LDS.64 R210, [R3+0x40] ;  /* 0x0000400003d27984 */ /* 0x000e680000000a00 */
[----:B------:R-:W-:Y:S04]  /*29e0*/  LDS.64 R226, [R3+0x20] ;  /* 0x0000200003e27984 */ /* 0x000fe80000000a00 */
[----:B------:R-:W1:Y:S04]  /*29f0*/  LDS.64 R212, [R3+0x38] ;  /* 0x0000380003d47984 */ /* 0x000e680000000a00 */
[----:B------:R-:W-:Y:S04]  /*2a00*/  LDS.64 R198, [R3+0x28] ;  /* 0x0000280003c67984 */ /* 0x000fe80000000a00 */
[----:B------:R-:W1:Y:S01]  /*2a10*/  LDS.64 R192, [R3+0x30] ;  /* 0x0000300003c07984 */ /* 0x000e620000000a00 */
[----:B0-----:R-:W-:-:S02]  /*2a20*/  DADD R224, R238, R200 ;  /* 0x00000000eee07229 */ /* 0x001fc400000000c8 */
[----:B------:R-:W-:Y:S02]  /*2a30*/  DADD R238, R238, -R200 ;  /* 0x00000000eeee7229 */ /* 0x000fe400000008c8 */
[C-C-:B-1----:R-:W-:Y:S02]  /*2a40*/  DADD R208, R236.reuse, R202.reuse ;  /* 0x00000000ecd07229 */ /* 0x142fe400000000ca */
[----:B------:R-:W-:Y:S02]  /*2a50*/  DADD R236, R236, -R202 ;  /* 0x00000000ecec7229 */ /* 0x000fe400000008ca */
[C-C-:B------:R-:W-:Y:S02]  /*2a60*/  DADD R206, R234.reuse, R204.reuse ;  /* 0x00000000eace7229 */ /* 0x140fe400000000cc */
[----:B------:R-:W-:Y:S02]  /*2a70*/  DADD R234, R234, -R204 ;  /* 0x00000000eaea7229 */ /* 0x000fe400000008cc */
[----:B-----5:R-:W-:-:S02]  /*2a80*/  DFMA R200, R248, R224, RZ ;  /* 0x000000e0f8c8722b */ /* 0x020fc400000000ff */
[C-C-:B------:R-:W-:Y:S02]  /*2a90*/  DADD R204, R232.reuse, R210.reuse ;  /* 0x00000000e8cc7229 */ /* 0x140fe400000000d2 */
[----:B------:R-:W-:Y:S02]  /*2aa0*/  DADD R232, R232, -R210 ;  /* 0x00000000e8e87229 */ /* 0x000fe400000008d2 */
[-C--:B------:R-:W-:Y:S02]  /*2ab0*/  DFMA R210, R10, R224.reuse, RZ ;  /* 0x000000e00ad2722b */ /* 0x080fe400000000ff */
[C-C-:B------:R-:W-:Y:S02]  /*2ac0*/  DADD R202, R226.reuse, R212.reuse ;  /* 0x00000000e2ca7229 */ /* 0x140fe400000000d4 */
[----:B------:R-:W-:Y:S02]  /*2ad0*/  DADD R226, R226, -R212 ;  /* 0x00000000e2e27229 */ /* 0x000fe400000008d4 */
[----:B------:R-:W-:-:S02]  /*2ae0*/  DFMA R212, R14, R224, RZ ;  /* 0x000000e00ed4722b */ /* 0x000fc400000000ff */
[C-C-:B------:R-:W-:Y:S02]  /*2af0*/  DADD R214, R198.reuse, R192.reuse ;  /* 0x00000000c6d67229 */ /* 0x140fe400000000c0 */
[----:B------:R-:W-:Y:S02]  /*2b00*/  DADD R198, R198, -R192 ;  /* 0x00000000c6c67229 */ /* 0x000fe400000008c0 */
[-C--:B------:R-:W-:Y:S02]  /*2b10*/  DFMA R192, R6, R224.reuse, RZ ;  /* 0x000000e006c0722b */ /* 0x080fe400000000ff */
[-C--:B------:R-:W-:Y:S02]  /*2b20*/  DFMA R218, R18, R224.reuse, RZ ;  /* 0x000000e012da722b */ /* 0x080fe400000000ff */
[-C--:B------:R-:W-:Y:S02]  /*2b30*/  DFMA R222, R22, R224.reuse, RZ ;  /* 0x000000e016de722b */ /* 0x080fe400000000ff */
[----:B------:R-:W-:-:S02]  /*2b40*/  DFMA R220, R26, R224, RZ ;  /* 0x000000e01adc722b */ /* 0x000fc400000000ff */
[----:B------:R-:W-:Y:S02]  /*2b50*/  DFMA R224, R30, R224, RZ ;  /* 0x000000e01ee0722b */ /* 0x000fe400000000ff */
[-C--:B------:R-:W-:Y:S02]  /*2b60*/  DFMA R192, R8, R208.reuse, R192 ;  /* 0x000000d008c0722b */ /* 0x080fe400000000c0 */
[-C--:B------:R-:W-:Y:S02]  /*2b70*/  DFMA R210, R12, R208.reuse, R210 ;  /* 0x000000d00cd2722b */ /* 0x080fe400000000d2 */
[-C--:B------:R-:W-:Y:S02]  /*2b80*/  DFMA R212, R16, R208.reuse, R212 ;  /* 0x000000d010d4722b */ /* 0x080fe400000000d4 */
[-C--:B------:R-:W-:Y:S02]  /*2b90*/  DFMA R200, R4, R208.reuse, R200 ;  /* 0x000000d004c8722b */ /* 0x080fe400000000c8 */
[----:B------:R-:W-:-:S02]  /*2ba0*/  DFMA R218, R20, R208, R218 ;  /* 0x000000d014da722b */ /* 0x000fc400000000da */
[-C--:B------:R-:W-:Y:S02]  /*2bb0*/  DFMA R222, R24, R208.reuse, R222 ;  /* 0x000000d018de722b */ /* 0x080fe400000000de */
[-C--:B------:R-:W-:Y:S02]  /*2bc0*/  DFMA R220, R28, R208.reuse, R220 ;  /* 0x000000d01cdc722b */ /* 0x080fe400000000dc */
[----:B------:R-:W-:Y:S02]  /*2bd0*/  DFMA R208, R32, R208, R224 ;  /* 0x000000d020d0722b */ /* 0x000fe400000000e0 */
[-C--:B------:R-:W-:Y:S02]  /*2be0*/  DFMA R192, R36, R206.reuse, R192 ;  /* 0x000000ce24c0722b */ /* 0x080fe400000000c0 */
[-C--:B------:R-:W-:Y:S02]  /*2bf0*/  DFMA R210, R38, R206.reuse, R210 ;  /* 0x000000ce26d2722b */ /* 0x080fe400000000d2 */
[----:B------:R-:W-:-:S02]  /*2c00*/  DFMA R212, R40, R206, R212 ;  /* 0x000000ce28d4722b */ /* 0x000fc400000000d4 */
[-C--:B------:R-:W-:Y:S02]  /*2c10*/  DFMA R200, R34, R206.reuse, R200 ;  /* 0x000000ce22c8722b */ /* 0x080fe400000000c8 */
[-C--:B------:R-:W-:Y:S02]  /*2c20*/  DFMA R218, R42, R206.reuse, R218 ;  /* 0x000000ce2ada722b */ /* 0x080fe400000000da */
[-C--:B------:R-:W-:Y:S02]  /*2c30*/  DFMA R222, R44, R206.reuse, R222 ;  /* 0x000000ce2cde722b */ /* 0x080fe400000000de */
[-C--:B------:R-:W-:Y:S02]  /*2c40*/  DFMA R220, R46, R206.reuse, R220 ;  /* 0x000000ce2edc722b */ /* 0x080fe400000000dc */
[----:B------:R-:W-:Y:S02]  /*2c50*/  DFMA R208, R48, R206, R208 ;  /* 0x000000ce30d0722b */ /* 0x000fe400000000d0 */
        /* <DEDUP_REMOVED lines=8> */
[----:B------:R-:W-:Y:S02]  /*2ce0*/  DFMA R228, R250, R238, RZ ;  /* 0x000000eefae4722b */ /* 0x000fe400000000ff */
[-C--:B------:R-:W-:Y:S02]  /*2cf0*/  DFMA R192, R68, R202.reuse, R192 ;  /* 0x000000ca44c0722b */ /* 0x080fe400000000c0 */
[-C--:B------:R-:W-:Y:S02]  /*2d00*/  DFMA R204, R70, R202.reuse, R210 ;  /* 0x000000ca46cc722b */ /* 0x080fe400000000d2 */
[-C--:B------:R-:W-:Y:S02]  /*2d10*/  DFMA R206, R72, R202.reuse, R212 ;  /* 0x000000ca48ce722b */ /* 0x080fe400000000d4 */
[----:B------:R-:W-:-:S02]  /*2d20*/  DFMA R200, R66, R202, R200 ;  /* 0x000000ca42c8722b */ /* 0x000fc400000000c8 */
[-C--:B------:R-:W-:Y:S02]  /*2d30*/  DFMA R218, R74, R202.reuse, R218 ;  /* 0x000000ca4ada722b */ /* 0x080fe400000000da */
[-C--:B------:R-:W-:Y:S02]  /*2d40*/  DFMA R210, R76, R202.reuse, R222 ;  /* 0x000000ca4cd2722b */ /* 0x080fe400000000de */
[----:B------:R-:W-:Y:S02]  /*2d50*/  DFMA R212, R78, R202, R220 ;  /* 0x000000ca4ed4722b */ /* 0x000fe400000000dc */
[----:B------:R-:W-:Y:S02]  /*2d60*/  DFMA R230, R100, R238, RZ ;  /* 0x000000ee64e6722b */ /* 0x000fe400000000ff */
        /* <DEDUP_REMOVED lines=10> */
[----:B------:R-:W-:Y:S02]  /*2e10*/  DFMA R230, R102, R236, R230 ;  /* 0x000000ec66e6722b */ /* 0x000fe400000000e6 */
[----:B------:R-:W-:Y:S02]  /*2e20*/  DFMA R214, R96, R214, R220 ;  /* 0x000000d660d6722b */ /* 0x000fe400000000dc */
[----:B------:R-:W-:Y:S02]  /*2e30*/  DFMA R220, R108, R238, RZ ;  /* 0x000000ee6cdc722b */ /* 0x000fe400000000ff */
[----:B------:R-:W-:-:S02]  /*2e40*/  DFMA R228, R128, R234, R228 ;  /* 0x000000ea80e4722b */ /* 0x000fc400000000e4 */
[----:B------:R-:W-:Y:S02]  /*2e50*/  DFMA R192, R106, R236, R192 ;  /* 0x000000ec6ac0722b */ /* 0x000fe400000000c0 */
[----:B------:R-:W-:Y:S02]  /*2e60*/  DFMA R230, R130, R234, R230 ;  /* 0x000000ea82e6722b */ /* 0x000fe400000000e6 */
[----:B------:R-:W-:Y:S02]  /*2e70*/  DFMA R220, R110, R236, R220 ;  /* 0x000000ec6edc722b */ /* 0x000fe400000000dc */
[----:B------:R-:W-:Y:S02]  /*2e80*/  DFMA R218, R112, R238, RZ ;  /* 0x000000ee70da722b */ /* 0x000fe400000000ff */
[----:B------:R-:W-:Y:S02]  /*2e90*/  DFMA R228, R144, R232, R228 ;  /* 0x000000e890e4722b */ /* 0x000fe400000000e4 */
[----:B------:R-:W-:-:S02]  /*2ea0*/  DFMA R192, R132, R234, R192 ;  /* 0x000000ea84c0722b */ /* 0x000fc400000000c0 */
[----:B------:R-:W-:Y:S02]  /*2eb0*/  DFMA R230, R146, R232, R230 ;  /* 0x000000e892e6722b */ /* 0x000fe400000000e6 */
[----:B------:R-:W-:Y:S02]  /*2ec0*/  DFMA R220, R134, R234, R220 ;  /* 0x000000ea86dc722b */ /* 0x000fe400000000dc */
[----:B------:R-:W-:Y:S02]  /*2ed0*/  DFMA R222, R116, R238, RZ ;  /* 0x000000ee74de722b */ /* 0x000fe400000000ff */
[----:B------:R-:W-:Y:S02]  /*2ee0*/  DFMA R218, R114, R236, R218 ;  /* 0x000000ec72da722b */ /* 0x000fe400000000da */
[----:B------:R-:W-:Y:S02]  /*2ef0*/  DFMA R228, R160, R226, R228 ;  /* 0x000000e2a0e4722b */ /* 0x000fe400000000e4 */
[----:B------:R-:W-:-:S02]  /*2f00*/  DFMA R192, R148, R232, R192 ;  /* 0x000000e894c0722b */ /* 0x000fc400000000c0 */
[----:B------:R-:W-:Y:S02]  /*2f10*/  DFMA R230, R162, R226, R230 ;  /* 0x000000e2a2e6722b */ /* 0x000fe400000000e6 */
[-C--:B------:R-:W-:Y:S02]  /*2f20*/  DFMA R224, R120, R238.reuse, RZ ;  /* 0x000000ee78e0722b */ /* 0x080fe400000000ff */
[----:B------:R-:W-:Y:S02]  /*2f30*/  DFMA R238, R124, R238, RZ ;  /* 0x000000ee7cee722b */ /* 0x000fe400000000ff */
[----:B------:R-:W-:Y:S02]  /*2f40*/  DFMA R220, R150, R232, R220 ;  /* 0x000000e896dc722b */ /* 0x000fe400000000dc */
[----:B------:R-:W-:Y:S02]  /*2f50*/  DFMA R222, R118, R236, R222 ;  /* 0x000000ec76de722b */ /* 0x000fe400000000de */
[----:B------:R-:W-:-:S02]  /*2f60*/  DFMA R218, R136, R234, R218 ;  /* 0x000000ea88da722b */ /* 0x000fc400000000da */
[----:B------:R-:W-:Y:S02]  /*2f70*/  DFMA R228, R176, R198, R228 ;  /* 0x000000c6b0e4722b */ /* 0x000fe400000000e4 */
[----:B------:R-:W-:Y:S02]  /*2f80*/  DFMA R192, R164, R226, R192 ;  /* 0x000000e2a4c0722b */ /* 0x000fe400000000c0 */
[----:B------:R-:W-:Y:S02]  /*2f90*/  DFMA R230, R178, R198, R230 ;  /* 0x000000c6b2e6722b */ /* 0x000fe400000000e6 */
[-C--:B------:R-:W-:Y:S02]  /*2fa0*/  DFMA R224, R122, R236.reuse, R224 ;  /* 0x000000ec7ae0722b */ /* 0x080fe400000000e0 */
[----:B------:R-:W-:Y:S02]  /*2fb0*/  DFMA R236, R126, R236, R238 ;  /* 0x000000ec7eec722b */ /* 0x000fe400000000ee */
[----:B------:R-:W-:Y:S01]  /*2fc0*/  DFMA R220, R166, R226, R220 ;  /* 0x000000e2a6dc722b */ /* 0x000fe200000000dc */
[----:B------:R-:W4:Y:S01]  /*2fd0*/  LDG.E.64.CONSTANT R238, desc[UR4][R246.64+-0x68] ;  /* 0xffff9804f6ee7981 */ /* 0x000f22000c1e9b00 */
[----:B------:R-:W-:-:S02]  /*2fe0*/  DFMA R222, R138, R234, R222 ;  /* 0x000000ea8ade722b */ /* 0x000fc400000000de */
[----:B------:R-:W-:Y:S02]  /*2ff0*/  DFMA R218, R152, R232, R218 ;  /* 0x000000e898da722b */ /* 0x000fe400000000da */
[C-C-:B------:R-:W-:Y:S02]  /*3000*/  DADD R242, R200.reuse, -R228.reuse ;  /* 0x00000000c8f27229 */ /* 0x140fe400000008e4 */
[----:B------:R-:W-:Y:S02]  /*3010*/  DADD R200, R200, R228 ;  /* 0x00000000c8c87229 */ /* 0x000fe400000000e4 */
[----:B------:R-:W-:Y:S02]  /*3020*/  DADD R228, R202, -R230 ;  /* 0x00000000cae47229 */ /* 0x000fe400000008e6 */
[----:B--2---:R-:W-:Y:S02]  /*3030*/  DFMA R192, R180, R198, R192 ;  /* 0x000000c6b4c0722b */ /* 0x004fe400000000c0 */
[----:B------:R-:W-:-:S02]  /*3040*/  DFMA R224, R140, R234, R224 ;  /* 0x000000ea8ce0722b */ /* 0x000fc400000000e0 */
[----:B------:R-:W-:Y:S02]  /*3050*/  DADD R202, R202, R230 ;  /* 0x00000000caca7229 */ /* 0x000fe400000000e6 */
[----:B------:R-:W-:Y:S02]  /*3060*/  DFMA R234, R142, R234, R236 ;  /* 0x000000ea8eea722b */ /* 0x000fe400000000ec */
[----:B---3--:R-:W-:Y:S01]  /*3070*/  DFMA R230, R182, R198, R220 ;  /* 0x000000c6b6e6722b */ /* 0x008fe200000000dc */
[----:B------:R-:W2:Y:S01]  /*3080*/  LDG.E.64.CONSTANT R236, desc[UR4][R246.64+-0x60] ;  /* 0xffffa004f6ec7981 */ /* 0x000ea2000c1e9b00 */
[----:B------:R-:W-:Y:S02]  /*3090*/  DFMA R222, R154, R232, R222 ;  /* 0x000000e89ade722b */ /* 0x000fe400000000de */
[----:B------:R-:W-:Y:S02]  /*30a0*/  DFMA R218, R168, R226, R218 ;  /* 0x000000e2a8da722b */ /* 0x000fe400000000da */
[----:B------:R-:W-:-:S02]  /*30b0*/  DADD R220, R204, -R192 ;  /* 0x00000000ccdc7229 */ /* 0x000fc400000008c0 */
[-C--:B------:R-:W-:Y:S02]  /*30c0*/  DFMA R224, R156, R232.reuse, R224 ;  /* 0x000000e89ce0722b */ /* 0x080fe400000000e0 */
[----:B------:R-:W-:Y:S02]  /*30d0*/  DADD R204, R204, R192 ;  /* 0x00000000cccc7229 */ /* 0x000fe400000000c0 */
[----:B------:R-:W-:Y:S02]  /*30e0*/  DFMA R232, R158, R232, R234 ;  /* 0x000000e89ee8722b */ /* 0x000fe400000000ea */
[----:B------:R-:W-:Y:S01]  /*30f0*/  DADD R192, R206, -R230 ;  /* 0x00000000cec07229 */ /* 0x000fe200000008e6 */
[----:B------:R-:W3:Y:S01]  /*3100*/  LDG.E.64.CONSTANT R234, desc[UR4][R246.64+-0x10] ;  /* 0xfffff004f6ea7981 */ /* 0x000ee2000c1e9b00 */
[----:B------:R-:W-:Y:S02]  /*3110*/  DFMA R222, R170, R226, R222 ;  /* 0x000000e2aade722b */ /* 0x000fe400000000de */
[----:B------:R-:W-:-:S02]  /*3120*/  DADD R206, R206, R230 ;  /* 0x00000000cece7229 */ /* 0x000fc400000000e6 */
[----:B----4-:R-:W-:Y:S02]  /*3130*/  DFMA R230, R184, R198, R218 ;  /* 0x000000c6b8e6722b */ /* 0x010fe400000000da */
[-C--:B------:R-:W-:Y:S02]  /*3140*/  DFMA R224, R172, R226.reuse, R224 ;  /* 0x000000e2ace0722b */ /* 0x080fe400000000e0 */
[----:B------:R-:W-:Y:S02]  /*3150*/  DFMA R226, R174, R226, R232 ;  /* 0x000000e2aee2722b */ /* 0x000fe400000000e8 */
[-C--:B------:R-:W-:Y:S02]  /*3160*/  DFMA R232, R186, R198.reuse, R222 ;  /* 0x000000c6bae8722b */ /* 0x080fe400000000de */
[----:B------:R-:W-:Y:S02]  /*3170*/  DADD R218, R208, -R230 ;  /* 0x00000000d0da7229 */ /* 0x000fe400000008e6 */
[----:B------:R-:W-:-:S02]  /*3180*/  DFMA R224, R188, R198, R224 ;  /* 0x000000c6bce0722b */ /* 0x000fc400000000e0 */
[----:B------:R-:W-:Y:S02]  /*3190*/  DFMA R226, R190, R198, R226 ;  /* 0x000000c6bee2722b */ /* 0x000fe400000000e2 */
[C-C-:B------:R-:W-:Y:S02]  /*31a0*/  DADD R222, R210.reuse, -R232.reuse ;  /* 0x00000000d2de7229 */ /* 0x140fe400000008e8 */
[----:B------:R-:W-:Y:S02]  /*31b0*/  DADD R210, R210, R232 ;  /* 0x00000000d2d27229 */ /* 0x000fe400000000e8 */
[----:B------:R-:W-:Y:S01]  /*31c0*/  DMUL R194, R194, R218 ;  /* 0x000000dac2c27228 */ /* 0x000fe20000000000 */
[----:B------:R-:W4:Y:S04]  /*31d0*/  LDG.E.64.CONSTANT R232, desc[UR4][R246.64+-0x58] ;  /* 0xffffa804f6e87981 */ /* 0x000f28000c1e9b00 */
[----:B------:R-:W3:Y:S01]  /*31e0*/  LDG.E.64.CONSTANT R218, desc[UR4][R246.64] ;  /* 0x00000004f6da7981 */ /* 0x000ee2000c1e9b00 */
[----:B------:R-:W-:-:S02]  /*31f0*/  DADD R198, R212, -R224 ;  /* 0x00000000d4c67229 */ /* 0x000fc400000008e0 */
[----:B------:R-:W-:Y:S02]  /*3200*/  DMUL R192, R216, R192 ;  /* 0x000000c0d8c07228 */ /* 0x000fe40000000000 */
[----:B------:R-:W-:Y:S01]  /*3210*/  DADD R208, R208, R230 ;  /* 0x00000000d0d07229 */ /* 0x000fe200000000e6 */
[----:B------:R-:W3:Y:S01]  /*3220*/  LDG.E.64.CONSTANT R216, desc[UR4][R246.64+-0x8] ;  /* 0xfffff804f6d87981 */ /* 0x000ee2000c1e9b00 */
[----:B------:R-:W-:Y:S02]  /*3230*/  DADD R212, R212, R224 ;  /* 0x00000000d4d47229 */ /* 0x000fe400000000e0 */
[----:B------:R-:W-:Y:S01]  /*3240*/  DADD R214, R214, R226 ;  /* 0x00000000d6d67229 */ /* 0x000fe200000000e2 */
[----:B------:R-:W3:Y:S01]  /*3250*/  LDG.E.64.CONSTANT R230, desc[UR4][R246.64+-0x50] ;  /* 0xffffb004f6e67981 */ /* 0x000ee2000c1e9b00 */
[----:B------:R-:W-:-:S03]  /*3260*/  DMUL R196, R196, R222 ;  /* 0x000000dec4c47228 */ /* 0x000fc60000000000 */
[----:B------:R-:W3:Y:S04]  /*3270*/  LDG.E.64.CONSTANT R226, desc[UR4][R246.64+-0x48] ;  /* 0xffffb804f6e27981 */ /* 0x000ee8000c1e9b00 */
[----:B------:R-:W3:Y:S04]  /*3280*/  LDG.E.64.CONSTANT R224, desc[UR4][R246.64+-0x40] ;  /* 0xffffc004f6e07981 */ /* 0x000ee8000c1e9b00 */
[----:B------:R-:W3:Y:S01]  /*3290*/  LDG.E.64.CONSTANT R222, desc[UR4][R246.64+-0x38] ;  /* 0xffffc804f6de7981 */ /* 0x000ee2000c1e9b00 */
[----:B------:R-:W-:Y:S02]  /*32a0*/  DMUL R200, R240, R200 ;  /* 0x000000c8f0c87228 */ /* 0x000fe40000000000 */
[----:B------:R-:W-:Y:S01]  /*32b0*/  DMUL R198, R244, R198 ;  /* 0x000000c6f4c67228 */ /* 0x000fe20000000000 */
[----:B------:R-:W-:Y:S01]  /*32c0*/  BSSY.RECONVERGENT B0, `(.L_x_22) ;  /* 0x000012c000007945 */ /* 0x000fe20003800200 */
[----:B------:R-:W-:Y:S06]  /*32d0*/  BAR.SYNC.DEFER_BLOCKING 0x0 ;  /* 0x0000000000007b1d */ /* 0x000fec0000010000 */
[----:B------:R-:W-:-:S02]  /*32e0*/  DMUL R202, R238, R202 ;  /* 0x000000caeeca7228 */ /* 0x000fc40000000000 */
[----:B--2---:R-:W-:Y:S02]  /*32f0*/  DMUL R204, R236, R204 ;  /* 0x000000cceccc7228 */ /* 0x004fe40000000000 */
[----:B----4-:R-:W-:Y:S02]  /*3300*/  DMUL R206, R232, R206 ;  /* 0x000000cee8ce7228 */ /* 0x010fe40000000000 */
[CCC-:B---3--:R-:W-:Y:S02]  /*3310*/  DFMA R232, R218.reuse, R242.reuse, R200.reuse ;  /* 0x000000f2dae8722b */ /* 0x1c8fe400000000c8 */
[----:B------:R-:W-:Y:S02]  /*3320*/  DFMA R242, R218, -R242, R200 ;  /* 0x800000f2daf2722b */ /* 0x000fe400000000c8 */
[CCC-:B------:R-:W-:Y:S02]  /*3330*/  DFMA R218, R216.reuse, R228.reuse, R202.reuse ;  /* 0x000000e4d8da722b */ /* 0x1c0fe400000000ca */
[----:B------:R-:W-:-:S02]  /*3340*/  DFMA R228, R216, -R228, R202 ;  /* 0x800000e4d8e4722b */ /* 0x000fc400000000ca */
[----:B------:R-:W-:Y:S02]  /*3350*/  DMUL R208, R230, R208 ;  /* 0x000000d0e6d07228 */ /* 0x000fe40000000000 */
[----:B------:R-:W-:Y:S02]  /*3360*/  DFMA R216, R4, R232, RZ ;  /* 0x000000e804d8722b */ /* 0x000fe400000000ff */
[----:B------:R-:W-:Y:S02]  /*3370*/  DMUL R210, R226, R210 ;  /* 0x000000d2e2d27228 */ /* 0x000fe40000000000 */
[----:B------:R-:W-:Y:S02]  /*3380*/  DFMA R230, R34, R232, RZ ;  /* 0x000000e822e6722b */ /* 0x000fe400000000ff */
[----:B------:R-:W-:Y:S02]  /*3390*/  DMUL R212, R224, R212 ;  /* 0x000000d4e0d47228 */ /* 0x000fe40000000000 */
[----:B------:R-:W-:-:S02]  /*33a0*/  DFMA R226, R50, R232, RZ ;  /* 0x000000e832e2722b */ /* 0x000fc400000000ff */
[----:B------:R-:W-:Y:S02]  /*33b0*/  DMUL R214, R222, R214 ;  /* 0x000000d6ded67228 */ /* 0x000fe40000000000 */
        /* <DEDUP_REMOVED lines=8> */
[----:B------:R-:W-:Y:S02]  /*3440*/  DFMA R218, R84, R218, R232 ;  /* 0x000000da54da722b */ /* 0x000fe400000000e8 */
[CCC-:B------:R-:W-:Y:S02]  /*3450*/  DFMA R232, R234.reuse, R220.reuse, R204.reuse ;  /* 0x000000dceae8722b */ /* 0x1c0fe400000000cc */
[----:B------:R-:W-:-:S02]  /*3460*/  DFMA R220, R234, -R220, R204 ;  /* 0x800000dceadc722b */ /* 0x000fc400000000cc */
[-C--:B------:R-:W-:Y:S02]  /*3470*/  DFMA R244, R250, R242.reuse, RZ ;  /* 0x000000f2faf4722b */ /* 0x080fe400000000ff */
[-C--:B------:R-:W-:Y:S02]  /*3480*/  DFMA R234, R98, R242.reuse, RZ ;  /* 0x000000f262ea722b */ /* 0x080fe400000000ff */
[-C--:B------:R-:W-:Y:S02]  /*3490*/  DFMA R236, R128, R242.reuse, RZ ;  /* 0x000000f280ec722b */ /* 0x080fe400000000ff */
[-C--:B------:R-:W-:Y:S02]  /*34a0*/  DFMA R238, R144, R242.reuse, RZ ;  /* 0x000000f290ee722b */ /* 0x080fe400000000ff */
[-C--:B------:R-:W-:Y:S02]  /*34b0*/  DFMA R240, R160, R242.reuse, RZ ;  /* 0x000000f2a0f0722b */ /* 0x080fe400000000ff */
[----:B------:R-:W-:-:S02]  /*34c0*/  DFMA R242, R176, R242, RZ ;  /* 0x000000f2b0f2722b */ /* 0x000fc400000000ff */
[-C--:B------:R-:W-:Y:S02]  /*34d0*/  DFMA R244, R100, R228.reuse, R244 ;  /* 0x000000e464f4722b */ /* 0x080fe400000000f4 */
        /* <DEDUP_REMOVED lines=17> */
[----:B------:R-:W-:-:S08]  /*35f0*/  DADD R220, R192, R206 ;  /* 0x00000000c0dc7229 */ /* 0x000fd000000000ce */
[-C--:B------:R-:W-:Y:S02]  /*3600*/  DFMA R222, R14, R220.reuse, R222 ;  /* 0x000000dc0ede722b */ /* 0x080fe400000000de */
[-C--:B------:R-:W-:Y:S02]  /*3610*/  DFMA R216, R16, R220.reuse, R216 ;  /* 0x000000dc10d8722b */ /* 0x080fe400000000d8 */
[-C--:B------:R-:W-:Y:S02]  /*3620*/  DFMA R230, R40, R220.reuse, R230 ;  /* 0x000000dc28e6722b */ /* 0x080fe400000000e6 */
[-C--:B------:R-:W-:Y:S02]  /*3630*/  DFMA R226, R56, R220.reuse, R226 ;  /* 0x000000dc38e2722b */ /* 0x080fe400000000e2 */
[-C--:B------:R-:W-:Y:S02]  /*3640*/  DFMA R224, R72, R220.reuse, R224 ;  /* 0x000000dc48e0722b */ /* 0x080fe400000000e0 */
[----:B------:R-:W-:-:S02]  /*3650*/  DFMA R218, R88, R220, R218 ;  /* 0x000000dc58da722b */ /* 0x000fc400000000da */
[----:B------:R-:W-:-:S08]  /*3660*/  DADD R220, -R192, R206 ;  /* 0x00000000c0dc7229 */ /* 0x000fd000000001ce */
        /* <DEDUP_REMOVED lines=48> */
[C-C-:B------:R-:W-:Y:S02]  /*3970*/  DADD R220, R214.reuse, R214.reuse ;  /* 0x00000000d6dc7229 */ /* 0x140fe400000000d6 */
[----:B------:R-:W-:-:S06]  /*3980*/  DADD R228, R214, -R214 ;  /* 0x00000000d6e47229 */ /* 0x000fcc00000008d6 */
[----:B------:R-:W-:Y:S02]  /*3990*/  DMUL R220, R220, 0.5 ;  /* 0x3fe00000dcdc7828 */ /* 0x000fe40000000000 */
[-C--:B------:R-:W-:Y:S02]  /*39a0*/  DFMA R244, R124, R228.reuse, R244 ;  /* 0x000000e47cf4722b */ /* 0x080fe400000000f4 */
[-C--:B------:R-:W-:Y:S02]  /*39b0*/  DFMA R234, R126, R228.reuse, R234 ;  /* 0x000000e47eea722b */ /* 0x080fe400000000ea */
[----:B------:R-:W-:Y:S02]  /*39c0*/  DFMA R238, R158, R228, R238 ;  /* 0x000000e49eee722b */ /* 0x000fe400000000ee */
        /* <DEDUP_REMOVED lines=8> */
[----:B------:R-:W-:Y:S02]  /*3a50*/  DFMA R220, R96, R220, R218 ;  /* 0x000000dc60dc722b */ /* 0x000fe400000000da */
[C-C-:B------:R-:W-:Y:S02]  /*3a60*/  DADD R218, R222.reuse, -R244.reuse ;  /* 0x00000000deda7229 */ /* 0x140fe400000008f4 */
[----:B------:R-:W-:Y:S02]  /*3a70*/  DADD R244, R222, R244 ;  /* 0x00000000def47229 */ /* 0x000fe400000000f4 */
[----:B------:R-:W-:Y:S02]  /*3a80*/  DADD R222, R216, -R234 ;  /* 0x00000000d8de7229 */ /* 0x000fe400000008ea */
[----:B------:R-:W-:Y:S02]  /*3a90*/  DADD R228, R226, -R238 ;  /* 0x00000000e2e47229 */ /* 0x000fe400000008ee */
[----:B------:R-:W-:-:S02]  /*3aa0*/  DADD R234, R216, R234 ;  /* 0x00000000d8ea7229 */ /* 0x000fc400000000ea */
[----:B------:R-:W-:Y:S02]  /*3ab0*/  DADD R238, R226, R238 ;  /* 0x00000000e2ee7229 */ /* 0x000fe400000000ee */
[----:B------:R-:W-:Y:S02]  /*3ac0*/  DADD R216, R230, -R236 ;  /* 0x00000000e6d87229 */ /* 0x000fe400000008ec */
[----:B------:R-:W-:Y:S02]  /*3ad0*/  DADD R226, R224, -R240 ;  /* 0x00000000e0e27229 */ /* 0x000fe400000008f0 */
[----:B------:R-:W-:Y:S02]  /*3ae0*/  DADD R232, R220, -R242 ;  /* 0x00000000dce87229 */ /* 0x000fe400000008f2 */
[----:B------:R-:W-:Y:S02]  /*3af0*/  DADD R230, R230, R236 ;  /* 0x00000000e6e67229 */ /* 0x000fe400000000ec */
[----:B------:R-:W-:-:S02]  /*3b00*/  DADD R224, R224, R240 ;  /* 0x00000000e0e07229 */ /* 0x000fc400000000f0 */
[----:B------:R-:W-:Y:S01]  /*3b10*/  DADD R220, R220, R242 ;  /* 0x00000000dcdc7229 */ /* 0x000fe200000000f2 */
[----:B------:R0:W-:Y:S04]  /*3b20*/  STS.64 [R3+0x58], R218 ;  /* 0x000058da03007388 */ /* 0x0001e80000000a00 */
        /* <DEDUP_REMOVED lines=10> */
[----:B------:R0:W-:Y:S01]  /*3bd0*/  STS.64 [R3+0x28], R220 ;  /* 0x000028dc03007388 */ /* 0x0001e20000000a00 */
[----:B------:R-:W-:Y:S06]  /*3be0*/  BAR.SYNC.DEFER_BLOCKING 0x0 ;  /* 0x0000000000007b1d */ /* 0x000fec0000010000 */
[----:B------:R-:W-:Y:S05]  /*3bf0*/  @P2 BRA `(.L_x_23) ;  /* 0x0000000800602947 */ /* 0x000fea0003800000 */
[----:B0-----:R-:W-:Y:S04]  /*3c00*/  LDS.64 R244, [R2] ;  /* 0x0000000002f47984 */ /* 0x001fe80000000a00 */
[----:B------:R-:W0:Y:S04]  /*3c10*/  LDS.64 R216, [R2+0x690] ;  /* 0x0006900002d87984 */ /* 0x000e280000000a00 */
[----:B------:R-:W-:Y:S04]  /*3c20*/  LDS.64 R226, [R2+0x78] ;  /* 0x0000780002e27984 */ /* 0x000fe80000000a00 */
[----:B------:R-:W1:Y:S04]  /*3c30*/  LDS.64 R218, [R2+0x618] ;  /* 0x0006180002da7984 */ /* 0x000e680000000a00 */
[----:B------:R-:W-:Y:S04]  /*3c40*/  LDS.64 R230, [R2+0xf0] ;  /* 0x0000f00002e67984 */ /* 0x000fe80000000a00 */
[----:B------:R-:W2:Y:S04]  /*3c50*/  LDS.64 R234, [R2+0x5a0] ;  /* 0x0005a00002ea7984 */ /* 0x000ea80000000a00 */
[----:B------:R-:W-:Y:S04]  /*3c60*/  LDS.64 R236, [R2+0x168] ;  /* 0x0001680002ec7984 */ /* 0x000fe80000000a00 */
[----:B------:R-:W3:Y:S04]  /*3c70*/  LDS.64 R220, [R2+0x528] ;  /* 0x0005280002dc7984 */ /* 0x000ee80000000a00 */
[----:B------:R-:W-:Y:S04]  /*3c80*/  LDS.64 R242, [R2+0x1e0] ;  /* 0x0001e00002f27984 */ /* 0x000fe80000000a00 */
[----:B------:R-:W-:Y:S01]  /*3c90*/  LDS.64 R240, [R2+0x438] ;  /* 0x0004380002f07984 */ /* 0x000fe20000000a00 */
[----:B0-----:R-:W-:-:S02]  /*3ca0*/  DADD R238, R244, R216 ;  /* 0x00000000f4ee7229 */ /* 0x001fc400000000d8 */
[----:B------:R-:W-:Y:S02]  /*3cb0*/  DADD R244, R244, -R216 ;  /* 0x00000000f4f47229 */ /* 0x000fe400000008d8 */
[C-C-:B-1----:R-:W-:Y:S02]  /*3cc0*/  DADD R222, R226.reuse, R218.reuse ;  /* 0x00000000e2de7229 */ /* 0x142fe400000000da */
[----:B------:R-:W-:Y:S02]  /*3cd0*/  DADD R226, R226, -R218 ;  /* 0x00000000e2e27229 */ /* 0x000fe400000008da */
[-C--:B------:R-:W-:Y:S02]  /*3ce0*/  DFMA R218, R248, R238.reuse, RZ ;  /* 0x000000eef8da722b */ /* 0x080fe400000000ff */
[-C--:B------:R-:W-:Y:S02]  /*3cf0*/  DFMA R232, R4, R238.reuse, RZ ;  /* 0x000000ee04e8722b */ /* 0x080fe400000000ff */
[----:B------:R-:W-:-:S02]  /*3d00*/  DFMA R216, R34, R238, RZ ;  /* 0x000000ee22d8722b */ /* 0x000fc400000000ff */
[-C--:B------:R-:W-:Y:S02]  /*3d10*/  DFMA R228, R50, R238.reuse, RZ ;  /* 0x000000ee32e4722b */ /* 0x080fe400000000ff */
[-C--:B------:R-:W-:Y:S02]  /*3d20*/  DFMA R224, R66, R238.reuse, RZ ;  /* 0x000000ee42e0722b */ /* 0x080fe400000000ff */
[----:B------:R-:W-:Y:S02]  /*3d30*/  DFMA R238, R82, R238, RZ ;  /* 0x000000ee52ee722b */ /* 0x000fe400000000ff */
[-C--:B------:R-:W-:Y:S02]  /*3d40*/  DFMA R218, R6, R222.reuse, R218 ;  /* 0x000000de06da722b */ /* 0x080fe400000000da */
[-C--:B------:R-:W-:Y:S02]  /*3d50*/  DFMA R232, R8, R222.reuse, R232 ;  /* 0x000000de08e8722b */ /* 0x080fe400000000e8 */
[----:B------:R-:W-:-:S02]  /*3d60*/  DFMA R216, R36, R222, R216 ;  /* 0x000000de24d8722b */ /* 0x000fc400000000d8 */
[-C--:B------:R-:W-:Y:S02]  /*3d70*/  DFMA R228, R52, R222.reuse, R228 ;  /* 0x000000de34e4722b */ /* 0x080fe400000000e4 */
[-C--:B------:R-:W-:Y:S02]  /*3d80*/  DFMA R224, R68, R222.reuse, R224 ;  /* 0x000000de44e0722b */ /* 0x080fe400000000e0 */
[----:B------:R-:W-:Y:S02]  /*3d90*/  DFMA R222, R84, R222, R238 ;  /* 0x000000de54de722b */ /* 0x000fe400000000ee */
[C-C-:B--2---:R-:W-:Y:S02]  /*3da0*/  DADD R238, R230.reuse, R234.reuse ;  /* 0x00000000e6ee7229 */ /* 0x144fe400000000ea */
[----:B------:R-:W-:Y:S01]  /*3db0*/  DADD R230, R230, -R234 ;  /* 0x00000000e6e67229 */ /* 0x000fe200000008ea */
[----:B------:R-:W0:Y:S01]  /*3dc0*/  LDS.64 R234, [R2+0x4b0] ;  /* 0x0004b00002ea7984 */ /* 0x000e220000000a00 */
[----:B------:R-:W-:-:S02]  /*3dd0*/  DFMA R246, R250, R244, RZ ;  /* 0x000000f4faf6722b */ /* 0x000fc400000000ff */
[----:B------:R-:W-:Y:S02]  /*3de0*/  DFMA R248, R98, R244, RZ ;  /* 0x000000f462f8722b */ /* 0x000fe400000000ff */
[-C--:B------:R-:W-:Y:S02]  /*3df0*/  DFMA R218, R10, R238.reuse, R218 ;  /* 0x000000ee0ada722b */ /* 0x080fe400000000da */
[-C--:B------:R-:W-:Y:S02]  /*3e00*/  DFMA R232, R12, R238.reuse, R232 ;  /* 0x000000ee0ce8722b */ /* 0x080fe400000000e8 */
[-C--:B------:R-:W-:Y:S02]  /*3e10*/  DFMA R216, R38, R238.reuse, R216 ;  /* 0x000000ee26d8722b */ /* 0x080fe400000000d8 */
[-C--:B------:R-:W-:Y:S02]  /*3e20*/  DFMA R228, R54, R238.reuse, R228 ;  /* 0x000000ee36e4722b */ /* 0x080fe400000000e4 */
[----:B------:R-:W-:-:S02]  /*3e30*/  DFMA R224, R70, R238, R224 ;  /* 0x000000ee46e0722b */ /* 0x000fc400000000e0 */
[----:B------:R-:W-:Y:S02]  /*3e40*/  DFMA R222, R86, R238, R222 ;  /* 0x000000ee56de722b */ /* 0x000fe400000000de */
[C-C-:B---3--:R-:W-:Y:S02]  /*3e50*/  DADD R238, R236.reuse, R220.reuse ;  /* 0x00000000ecee7229 */ /* 0x148fe400000000dc */
[----:B------:R-:W-:Y:S01]  /*3e60*/  DADD R236, R236, -R220 ;  /* 0x00000000ecec7229 */ /* 0x000fe200000008dc */
[----:B------:R-:W1:Y:S01]  /*3e70*/  LDS.64 R220, [R2+0x258] ;  /* 0x0002580002dc7984 */ /* 0x000e620000000a00 */
[-C--:B------:R-:W-:Y:S02]  /*3e80*/  DFMA R246, R100, R226.reuse, R246 ;  /* 0x000000e264f6722b */ /* 0x080fe400000000f6 */
[----:B------:R-:W-:Y:S02]  /*3e90*/  DFMA R248, R102, R226, R248 ;  /* 0x000000e266f8722b */ /* 0x000fe400000000f8 */
[----:B------:R-:W-:-:S02]  /*3ea0*/  DFMA R218, R14, R238, R218 ;  /* 0x000000ee0eda722b */ /* 0x000fc400000000da */
[-C--:B------:R-:W-:Y:S02]  /*3eb0*/  DFMA R232, R16, R238.reuse, R232 ;  /* 0x000000ee10e8722b */ /* 0x080fe400000000e8 */
[-C--:B------:R-:W-:Y:S02]  /*3ec0*/  DFMA R216, R40, R238.reuse, R216 ;  /* 0x000000ee28d8722b */ /* 0x080fe400000000d8 */
[-C--:B------:R-:W-:Y:S02]  /*3ed0*/  DFMA R228, R56, R238.reuse, R228 ;  /* 0x000000ee38e4722b */ /* 0x080fe400000000e4 */
[-C--:B------:R-:W-:Y:S02]  /*3ee0*/  DFMA R224, R72, R238.reuse, R224 ;  /* 0x000000ee48e0722b */ /* 0x080fe400000000e0 */
[----:B------:R-:W-:Y:S02]  /*3ef0*/  DFMA R222, R88, R238, R222 ;  /* 0x000000ee58de722b */ /* 0x000fe400000000de */
[----:B------:R-:W-:-:S02]  /*3f00*/  DFMA R246, R104, R230, R246 ;  /* 0x000000e668f6722b */ /* 0x000fc400000000f6 */
[C-C-:B0-----:R-:W-:Y:S02]  /*3f10*/  DADD R238, R242.reuse, R234.reuse ;  /* 0x00000000f2ee7229 */ /* 0x141fe400000000ea */
[----:B------:R-:W-:Y:S02]  /*3f20*/  DADD R234, R242, -R234 ;  /* 0x00000000f2ea7229 */ /* 0x000fe400000008ea */
[----:B------:R-:W-:Y:S02]  /*3f30*/  DFMA R242, R160, R244, RZ ;  /* 0x000000f4a0f2722b */ /* 0x000fe400000000ff */
[----:B------:R-:W-:Y:S02]  /*3f40*/  DFMA R248, R106, R230, R248 ;  /* 0x000000e66af8722b */ /* 0x000fe400000000f8 */
[-C--:B------:R-:W-:Y:S02]  /*3f50*/  DFMA R218, R18, R238.reuse, R218 ;  /* 0x000000ee12da722b */ /* 0x080fe400000000da */
[----:B------:R-:W-:-:S02]  /*3f60*/  DFMA R232, R20, R238, R232 ;  /* 0x000000ee14e8722b */ /* 0x000fc400000000e8 */
[-C--:B------:R-:W-:Y:S02]  /*3f70*/  DFMA R216, R42, R238.reuse, R216 ;  /* 0x000000ee2ad8722b */ /* 0x080fe400000000d8 */
[-C--:B------:R-:W-:Y:S02]  /*3f80*/  DFMA R228, R58, R238.reuse, R228 ;  /* 0x000000ee3ae4722b */ /* 0x080fe400000000e4 */
[-C--:B------:R-:W-:Y:S02]  /*3f90*/  DFMA R224, R74, R238.reuse, R224 ;  /* 0x000000ee4ae0722b */ /* 0x080fe400000000e0 */
[----:B------:R-:W-:Y:S02]  /*3fa0*/  DFMA R222, R90, R238, R222 ;  /* 0x000000ee5ade722b */ /* 0x000fe400000000de */
[----:B------:R-:W-:Y:S02]  /*3fb0*/  DFMA R242, R162, R226, R242 ;  /* 0x000000e2a2f2722b */ /* 0x000fe400000000f2 */
[----:B-1----:R-:W-:-:S02]  /*3fc0*/  DADD R238, R220, R240 ;  /* 0x00000000dcee7229 */ /* 0x002fc400000000f0 */
[----:B------:R-:W-:Y:S02]  /*3fd0*/  DADD R220, R220, -R240 ;  /* 0x00000000dcdc7229 */ /* 0x000fe400000008f0 */
[----:B------:R-:W-:Y:S02]  /*3fe0*/  DFMA R240, R144, R244, RZ ;  /* 0x000000f490f0722b */ /* 0x000fe400000000ff */
[----:B------:R-:W-:Y:S02]  /*3ff0*/  DFMA R242, R164, R230, R242 ;  /* 0x000000e6a4f2722b */ /* 0x000fe400000000f2 */
[-C--:B------:R-:W-:Y:S02]  /*4000*/  DFMA R218, R22, R238.reuse, R218 ;  /* 0x000000ee16da722b */ /* 0x080fe400000000da */
[-C--:B------:R-:W-:Y:S02]  /*4010*/  DFMA R232, R24, R238.reuse, R232 ;  /* 0x000000ee18e8722b */ /* 0x080fe400000000e8 */
[----:B------:R-:W-:-:S02]  /*4020*/  DFMA R216, R44, R238, R216 ;  /* 0x000000ee2cd8722b */ /* 0x000fc400000000d8 */
[-C--:B------:R-:W-:Y:S02]  /*4030*/  DFMA R228, R60, R238.reuse, R228 ;  /* 0x000000ee3ce4722b */ /* 0x080fe400000000e4 */
[-C--:B------:R-:W-:Y:S02]  /*4040*/  DFMA R224, R76, R238.reuse, R224 ;  /* 0x000000ee4ce0722b */ /* 0x080fe400000000e0 */
[----:B------:R-:W-:Y:S02]  /*4050*/  DFMA R222, R92, R238, R222 ;  /* 0x000000ee5cde722b */ /* 0x000fe400000000de */
[-C--:B------:R-:W-:Y:S02]  /*4060*/  DFMA R238, R128, R244.reuse, RZ ;  /* 0x000000f480ee722b */ /* 0x080fe400000000ff */
[----:B------:R-:W-:Y:S02]  /*4070*/  DFMA R244, R176, R244, RZ ;  /* 0x000000f4b0f4722b */ /* 0x000fe400000000ff */
[----:B------:R-:W-:-:S02]  /*4080*/  DFMA R240, R146, R226, R240 ;  /* 0x000000e292f0722b */ /* 0x000fc400000000f0 */
[----:B------:R-:W-:Y:S02]  /*4090*/  DFMA R246, R108, R236, R246 ;  /* 0x000000ec6cf6722b */ /* 0x000fe400000000f6 */
[-C--:B------:R-:W-:Y:S02]  /*40a0*/  DFMA R238, R130, R226.reuse, R238 ;  /* 0x000000e282ee722b */ /* 0x080fe400000000ee */
[----:B------:R-:W-:Y:S02]  /*40b0*/  DFMA R244, R178, R226, R244 ;  /* 0x000000e2b2f4722b */ /* 0x000fe400000000f4 */
[----:B------:R-:W-:Y:S01]  /*40c0*/  DFMA R240, R148, R230, R240 ;  /* 0x000000e694f0722b */ /* 0x000fe200000000f0 */
[----:B------:R-:W-:Y:S01]  /*40d0*/  LDS.64 R226, [R2+0x2d0] ;  /* 0x0002d00002e27984 */ /* 0x000fe20000000a00 */
[----:B------:R-:W-:Y:S02]  /*40e0*/  DFMA R248, R110, R236, R248 ;  /* 0x000000ec6ef8722b */ /* 0x000fe400000000f8 */
[----:B------:R-:W-:-:S02]  /*40f0*/  DFMA R238, R132, R230, R238 ;  /* 0x000000e684ee722b */ /* 0x000fc400000000ee */
[----:B------:R-:W-:Y:S01]  /*4100*/  DFMA R244, R180, R230, R244 ;  /* 0x000000e6b4f4722b */ /* 0x000fe200000000f4 */
[----:B------:R-:W0:Y:S01]  /*4110*/  LDS.64 R230, [R2+0x3c0] ;  /* 0x0003c00002e67984 */ /* 0x000e220000000a00 */
        /* <DEDUP_REMOVED lines=16> */
[----:B0-----:R-:W-:-:S02]  /*4220*/  DADD R220, R226, R230 ;  /* 0x00000000e2dc7229 */ /* 0x001fc400000000e6 */
[----:B------:R-:W-:Y:S01]  /*4230*/  DADD R230, R226, -R230 ;  /* 0x00000000e2e67229 */ /* 0x000fe200000008e6 */
[----:B------:R-:W0:Y:S05]  /*4240*/  LDS.64 R226, [R2+0x348] ;  /* 0x0003480002e27984 */ /* 0x000e2a0000000a00 */
        /* <DEDUP_REMOVED lines=11> */
[----:B------:R-:W-:Y:S02]  /*4300*/  DFMA R244, R188, R230, R244 ;  /* 0x000000e6bcf4722b */ /* 0x000fe400000000f4 */
[C-C-:B0-----:R-:W-:Y:S02]  /*4310*/  DADD R220, R226.reuse, R226.reuse ;  /* 0x00000000e2dc7229 */ /* 0x141fe400000000e2 */
        /* <DEDUP_REMOVED lines=9> */
[-C--:B------:R-:W-:Y:S02]  /*43b0*/  DFMA R224, R80, R220.reuse, R224 ;  /* 0x000000dc50e0722b */ /* 0x080fe400000000e0 */
[----:B------:R-:W-:Y:S02]  /*43c0*/  DFMA R222, R96, R220, R222 ;  /* 0x000000dc60de722b */ /* 0x000fe400000000de */
[-C--:B------:R-:W-:Y:S02]  /*43d0*/  DFMA R248, R126, R226.reuse, R248 ;  /* 0x000000e27ef8722b */ /* 0x080fe400000000f8 */
[----:B------:R-:W-:-:S02]  /*43e0*/  DFMA R240, R158, R226, R240 ;  /* 0x000000e29ef0722b */ /* 0x000fc400000000f0 */
[----:B------:R-:W-:Y:S02]  /*43f0*/  DFMA R242, R174, R226, R242 ;  /* 0x000000e2aef2722b */ /* 0x000fe400000000f2 */
[----:B------:R-:W-:Y:S02]  /*4400*/  DADD R226, R218, -R246 ;  /* 0x00000000dae27229 */ /* 0x000fe400000008f6 */
[----:B------:R-:W-:Y:S02]  /*4410*/  DADD R230, R216, -R238 ;  /* 0x00000000d8e67229 */ /* 0x000fe400000008ee */
[----:B------:R-:W-:Y:S02]  /*4420*/  DADD R246, R218, R246 ;  /* 0x00000000daf67229 */ /* 0x000fe400000000f6 */
[----:B------:R-:W-:Y:S01]  /*4430*/  DADD R238, R216, R238 ;  /* 0x00000000d8ee7229 */ /* 0x000fe200000000ee */
[----:B------:R1:W-:Y:S01]  /*4440*/  STS.64 [R2+0x528], R226 ;  /* 0x000528e202007388 */ /* 0x0003e20000000a00 */
[----:B------:R-:W-:-:S02]  /*4450*/  DADD R220, R222, -R244 ;  /* 0x00000000dedc7229 */ /* 0x000fc400000008f4 */
[----:B------:R-:W-:Y:S01]  /*4460*/  DADD R218, R232, -R248 ;  /* 0x00000000e8da7229 */ /* 0x000fe200000008f8 */
[----:B------:R1:W-:Y:S01]  /*4470*/  STS.64 [R2], R246 ;  /* 0x000000f602007388 */ /* 0x0003e20000000a00 */
[----:B------:R-:W-:Y:S02]  /*4480*/  DADD R216, R228, -R240 ;  /* 0x00000000e4d87229 */ /* 0x000fe400000008f0 */
[----:B------:R-:W-:Y:S01]  /*4490*/  DADD R234, R224, -R242 ;  /* 0x00000000e0ea7229 */ /* 0x000fe200000008f2 */
[----:B------:R1:W-:Y:S01]  /*44a0*/  STS.64 [R2+0x2d0], R220 ;  /* 0x0002d0dc02007388 */ /* 0x0003e20000000a00 */
[----:B------:R-:W-:Y:S02]  /*44b0*/  DADD R222, R222, R244 ;  /* 0x00000000dede7229 */ /* 0x000fe400000000f4 */
[----:B------:R-:W-:Y:S01]  /*44c0*/  DADD R232, R232, R248 ;  /* 0x00000000e8e87229 */ /* 0x000fe200000000f8 */
[----:B------:R1:W-:Y:S01]  /*44d0*/  STS.64 [R2+0x4b0], R218 ;  /* 0x0004b0da02007388 */ /* 0x0003e20000000a00 */
[----:B------:R-:W-:-:S02]  /*44e0*/  DADD R228, R228, R240 ;  /* 0x00000000e4e47229 */ /* 0x000fc400000000f0 */
        /* <DEDUP_REMOVED lines=9> */
.L_x_23:
[----:B------:R-:W-:Y:S05]  /*4580*/  BSYNC.RECONVERGENT B0 ;  /* 0x0000000000007941 */ /* 0x000fea0003800200 */
.L_x_22:
[----:B0-----:R-:W0:Y:S01]  /*4590*/  S2R R3, SR_TID.X ;  /* 0x0000000000037919 */ /* 0x001e220000002100 */
[----:B------:R-:W-:Y:S01]  /*45a0*/  BSSY.RECONVERGENT B0, `(.L_x_24) ;  /* 0x00000a6000007945 */ /* 0x000fe20003800200 */
[----:B------:R-:W-:Y:S06]  /*45b0*/  BAR.SYNC.DEFER_BLOCKING 0x0 ;  /* 0x0000000000007b1d */ /* 0x000fec0000010000 */
[----:B------:R-:W-:Y:S05]  /*45c0*/  @P1 BRA `(.L_x_25) ;  /* 0x00000008008c1947 */ /* 0x000fea0003800000 */
[----:B-1----:R-:W1:Y:S01]  /*45d0*/  LDC.64 R216, c[0x0][0x390] ;  /* 0x0000e400ffd87b82 */ /* 0x002e620000000a00 */
[----:B------:R-:W2:Y:S01]  /*45e0*/  S2R R194, SR_CgaCtaId ;  /* 0x0000000000c27919 */ /* 0x000ea20000008800 */
[C---:B0-----:R-:W-:Y:S02]  /*45f0*/  LOP3.LUT R192, R3.reuse, 0xffff, RZ, 0xc0, !PT ;  /* 0x0000ffff03c07812 */ /* 0x041fe400078ec0ff */
[----:B------:R-:W-:Y:S01]  /*4600*/  PRMT R193, R3, 0x9910, RZ ;  /* 0x0000991003c17816 */ /* 0x000fe200000000ff */
[----:B------:R-:W0:Y:S02]  /*4610*/  S2R R2, SR_TID.Y ;  /* 0x0000000000027919 */ /* 0x000e240000002200 */
[----:B------:R-:W-:Y:S02]  /*4620*/  IMAD R192, R192, 0xaaab, RZ ;  /* 0x0000aaabc0c07824 */ /* 0x000fe400078e02ff */
[----:B------:R-:W-:Y:S01]  /*4630*/  IMAD R195, R193, 0xab, RZ ;  /* 0x000000abc1c37824 */ /* 0x000fe200078e02ff */
[----:B------:R-:W-:-:S02]  /*4640*/  MOV R193, 0x400 ;  /* 0x0000040000c17802 */ /* 0x000fc40000000f00 */
[----:B------:R-:W-:Y:S02]  /*4650*/  SHF.R.U32.HI R192, RZ, 0x13, R192 ;  /* 0x00000013ffc07819 */ /* 0x000fe400000116c0 */
[----:B------:R-:W-:Y:S02]  /*4660*/  LOP3.LUT R195, R195, 0xffff, RZ, 0xc0, !PT ;  /* 0x0000ffffc3c37812 */ /* 0x000fe400078ec0ff */
[----:B------:R-:W-:Y:S02]  /*4670*/  PRMT R192, R192, 0x9910, RZ ;  /* 0x00009910c0c07816 */ /* 0x000fe400000000ff */
[----:B------:R-:W-:-:S03]  /*4680*/  SHF.R.U32.HI R195, RZ, 0xb, R195 ;  /* 0x0000000bffc37819 */ /* 0x000fc600000116c3 */
[----:B------:R-:W-:Y:S01]  /*4690*/  IMAD R192, R192, 0xc, RZ ;  /* 0x0000000cc0c07824 */ /* 0x000fe200078e02ff */
[----:B------:R-:W-:Y:S01]  /*46a0*/  LOP3.LUT R195, R195, 0xffff, RZ, 0xc0, !PT ;  /* 0x0000ffffc3c37812 */ /* 0x000fe200078ec0ff */
[----:B-1----:R-:W3:Y:S02]  /*46b0*/  LDG.E.64.CONSTANT R216, desc[UR4][R216.64] ;  /* 0x00000004d8d87981 */ /* 0x002ee4000c1e9b00 */
[----:B------:R-:W-:-:S05]  /*46c0*/  IMAD.MOV R192, RZ, RZ, -R192 ;  /* 0x000000ffffc07224 */ /* 0x000fca00078e0ac0 */
[----:B------:R-:W-:Y:S02]  /*46d0*/  PRMT R192, R192, 0x7710, RZ ;  /* 0x00007710c0c07816 */ /* 0x000fe400000000ff */
[----:B--2---:R-:W-:Y:S02]  /*46e0*/  LEA R193, R194, R193, 0x18 ;  /* 0x000000c1c2c17211 */ /* 0x004fe400078ec0ff */
[----:B------:R-:W-:-:S03]  /*46f0*/  IADD3 R192, PT, PT, R192, R3, RZ ;  /* 0x00000003c0c07210 */ /* 0x000fc60007ffe0ff */
[----:B0-----:R-:W-:Y:S01]  /*4700*/  IMAD R2, R2, 0x6978, R193 ;  /* 0x0000697802027824 */ /* 0x001fe200078e02c1 */
[----:B------:R-:W-:-:S03]  /*4710*/  LOP3.LUT R193, R192, 0xffff, RZ, 0xc0, !PT ;  /* 0x0000ffffc0c17812 */ /* 0x000fc600078ec0ff */
[----:B------:R-:W-:-:S04]  /*4720*/  IMAD R2, R195, 0x78, R2 ;  /* 0x00000078c3027824 */ /* 0x000fc800078e0202 */
[----:B------:R-:W-:-:S05]  /*4730*/  IMAD R2, R193, 0x8, R2 ;  /* 0x00000008c1027824 */ /* 0x000fca00078e0202 */
[----:B------:R-:W-:Y:S04]  /*4740*/  LDS.64 R196, [R2] ;  /* 0x0000000002c47984 */ /* 0x000fe80000000a00 */
[----:B------:R-:W0:Y:S04]  /*4750*/  LDS.64 R198, [R2+0x6270] ;  /* 0x0062700002c67984 */ /* 0x000e280000000a00 */
[----:B------:R-:W-:Y:S04]  /*4760*/  LDS.64 R202, [R2+0x708] ;  /* 0x0007080002ca7984 */ /* 0x000fe80000000a00 */
[----:B------:R-:W1:Y:S04]  /*4770*/  LDS.64 R204, [R2+0x5b68] ;  /* 0x005b680002cc7984 */ /* 0x000e680000000a00 */
[----:B------:R-:W-:Y:S04]  /*4780*/  LDS.64 R194, [R2+0xe10] ;  /* 0x000e100002c27984 */ /* 0x000fe80000000a00 */
[----:B------:R-:W2:Y:S01]  /*4790*/  LDS.64 R192, [R2+0x5460] ;  /* 0x0054600002c07984 */ /* 0x000ea20000000a00 */
[----:B0-----:R-:W-:-:S08]  /*47a0*/  DADD R200, R196, R198 ;  /* 0x00000000c4c87229 */ /* 0x001fd000000000c6 */
[-C--:B------:R-:W-:Y:S02]  /*47b0*/  DFMA R206, R4, R200.reuse, RZ ;  /* 0x000000c804ce722b */ /* 0x080fe400000000ff */
[-C--:B------:R-:W-:Y:S01]  /*47c0*/  DFMA R208, R34, R200.reuse, RZ ;  /* 0x000000c822d0722b */ /* 0x080fe200000000ff */
[----:B------:R-:W-:Y:S04]  /*47d0*/  LDS.64 R4, [R2+0x1518] ;  /* 0x0015180002047984 */ /* 0x000fe80000000a00 */
[----:B------:R-:W0:Y:S01]  /*47e0*/  LDS.64 R34, [R2+0x4d58] ;  /* 0x004d580002227984 */ /* 0x000e220000000a00 */
[----:B------:R-:W-:Y:S02]  /*47f0*/  DFMA R210, R50, R200, RZ ;  /* 0x000000c832d2722b */ /* 0x000fe400000000ff */
[----:B------:R-:W-:-:S02]  /*4800*/  DADD R196, R196, -R198 ;  /* 0x00000000c4c47229 */ /* 0x000fc400000008c6 */
[----:B-1----:R-:W-:Y:S02]  /*4810*/  DADD R50, R202, R204 ;  /* 0x00000000ca327229 */ /* 0x002fe400000000cc */
[-C--:B------:R-:W-:Y:S02]  /*4820*/  DFMA R66, R66, R200.reuse, RZ ;  /* 0x000000c84242722b */ /* 0x080fe400000000ff */
[----:B------:R-:W-:-:S04]  /*4830*/  DFMA R82, R82, R200, RZ ;  /* 0x000000c85252722b */ /* 0x000fc800000000ff */
[-C--:B------:R-:W-:Y:S02]  /*4840*/  DFMA R208, R36, R50.reuse, R208 ;  /* 0x0000003224d0722b */ /* 0x080fe400000000d0 */
[-C--:B------:R-:W-:Y:S02]  /*4850*/  DFMA R206, R8, R50.reuse, R206 ;  /* 0x0000003208ce722b */ /* 0x080fe400000000ce */
[-C--:B------:R-:W-:Y:S01]  /*4860*/  DFMA R210, R52, R50.reuse, R210 ;  /* 0x0000003234d2722b */ /* 0x080fe200000000d2 */
[----:B------:R-:W-:Y:S01]  /*4870*/  LDS.64 R8, [R2+0x4650] ;  /* 0x0046500002087984 */ /* 0x000fe20000000a00 */
[-C--:B------:R-:W-:Y:S02]  /*4880*/  DFMA R66, R68, R50.reuse, R66 ;  /* 0x000000324442722b */ /* 0x080fe40000000042 */
[----:B------:R-:W-:Y:S02]  /*4890*/  DFMA R82, R84, R50, R82 ;  /* 0x000000325452722b */ /* 0x000fe40000000052 */
[----:B--2---:R-:W-:-:S08]  /*48a0*/  DADD R36, R194, R192 ;  /* 0x00000000c2247229 */ /* 0x004fd000000000c0 */
[-C--:B------:R-:W-:Y:S02]  /*48b0*/  DFMA R206, R12, R36.reuse, R206 ;  /* 0x000000240cce722b */ /* 0x080fe400000000ce */
[-C--:B------:R-:W-:Y:S01]  /*48c0*/  DFMA R208, R38, R36.reuse, R208 ;  /* 0x0000002426d0722b */ /* 0x080fe200000000d0 */
[----:B------:R-:W-:Y:S01]  /*48d0*/  LDS.64 R12, [R2+0x2328] ;  /* 0x00232800020c7984 */ /* 0x000fe20000000a00 */
[-C--:B------:R-:W-:Y:S02]  /*48e0*/  DFMA R210, R54, R36.reuse, R210 ;  /* 0x0000002436d2722b */ /* 0x080fe400000000d2 */
[-C--:B------:R-:W-:Y:S02]  /*48f0*/  DFMA R66, R70, R36.reuse, R66 ;  /* 0x000000244642722b */ /* 0x080fe40000000042 */
[----:B------:R-:W-:Y:S02]  /*4900*/  DFMA R82, R86, R36, R82 ;  /* 0x000000245652722b */ /* 0x000fe40000000052 */
[----:B------:R-:W-:-:S02]  /*4910*/  DFMA R250, R250, R196, RZ ;  /* 0x000000c4fafa722b */ /* 0x000fc400000000ff */
[-C--:B------:R-:W-:Y:S02]  /*4920*/  DFMA R98, R98, R196.reuse, RZ ;  /* 0x000000c46262722b */ /* 0x080fe400000000ff */
[----:B------:R-:W-:Y:S02]  /*4930*/  DADD R202, R202, -R204 ;  /* 0x00000000caca7229 */ /* 0x000fe400000008cc */
[-C--:B------:R-:W-:Y:S02]  /*4940*/  DFMA R128, R128, R196.reuse, RZ ;  /* 0x000000c48080722b */ /* 0x080fe400000000ff */
[-C--:B------:R-:W-:Y:S02]  /*4950*/  DFMA R144, R144, R196.reuse, RZ ;  /* 0x000000c49090722b */ /* 0x080fe400000000ff */
[-C--:B------:R-:W-:Y:S02]  /*4960*/  DFMA R160, R160, R196.reuse, RZ ;  /* 0x000000c4a0a0722b */ /* 0x080fe400000000ff */
[----:B------:R-:W-:-:S02]  /*4970*/  DFMA R176, R176, R196, RZ ;  /* 0x000000c4b0b0722b */ /* 0x000fc400000000ff */
[-C--:B------:R-:W-:Y:S02]  /*4980*/  DFMA R250, R100, R202.reuse, R250 ;  /* 0x000000ca64fa722b */ /* 0x080fe400000000fa */
[-C--:B------:R-:W-:Y:S02]  /*4990*/  DFMA R98, R102, R202.reuse, R98 ;  /* 0x000000ca6662722b */ /* 0x080fe40000000062 */
[----:B------:R-:W-:Y:S02]  /*49a0*/  DADD R192, R194, -R192 ;  /* 0x00000000c2c07229 */ /* 0x000fe400000008c0 */
[-C--:B------:R-:W-:Y:S02]  /*49b0*/  DFMA R128, R130, R202.reuse, R128 ;  /* 0x000000ca8280722b */ /* 0x080fe40000000080 */
[-C--:B------:R-:W-:Y:S02]  /*49c0*/  DFMA R144, R146, R202.reuse, R144 ;  /* 0x000000ca9290722b */ /* 0x080fe40000000090 */
[----:B------:R-:W-:-:S02]  /*49d0*/  DFMA R160, R162, R202, R160 ;  /* 0x000000caa2a0722b */ /* 0x000fc400000000a0 */
[----:B------:R-:W-:Y:S02]  /*49e0*/  DFMA R176, R178, R202, R176 ;  /* 0x000000cab2b0722b */ /* 0x000fe400000000b0 */
[-C--:B------:R-:W-:Y:S02]  /*49f0*/  DFMA R250, R104, R192.reuse, R250 ;  /* 0x000000c068fa722b */ /* 0x080fe400000000fa */
[-C--:B------:R-:W-:Y:S02]  /*4a00*/  DFMA R98, R106, R192.reuse, R98 ;  /* 0x000000c06a62722b */ /* 0x080fe40000000062 */
[-C--:B------:R-:W-:Y:S02]  /*4a10*/  DFMA R128, R132, R192.reuse, R128 ;  /* 0x000000c08480722b */ /* 0x080fe40000000080 */
[-C--:B------:R-:W-:Y:S02]  /*4a20*/  DFMA R144, R148, R192.reuse, R144 ;  /* 0x000000c09490722b */ /* 0x080fe40000000090 */
[----:B------:R-:W-:-:S02]  /*4a30*/  DFMA R160, R164, R192, R160 ;  /* 0x000000c0a4a0722b */ /* 0x000fc400000000a0 */
[----:B------:R-:W-:Y:S02]  /*4a40*/  DFMA R176, R180, R192, R176 ;  /* 0x000000c0b4b0722b */ /* 0x000fe400000000b0 */
[----:B---3--:R-:W-:-:S08]  /*4a50*/  DFMA R198, R216, R200, RZ ;  /* 0x000000c8d8c6722b */ /* 0x008fd000000000ff */
[----:B------:R-:W-:Y:S01]  /*4a60*/  DFMA R198, R6, R50, R198 ;  /* 0x0000003206c6722b */ /* 0x000fe200000000c6 */
[----:B------:R-:W1:Y:S07]  /*4a70*/  LDS.64 R6, [R2+0x1c20] ;  /* 0x001c200002067984 */ /* 0x000e6e0000000a00 */
[----:B------:R-:W-:Y:S01]  /*4a80*/  DFMA R198, R10, R36, R198 ;  /* 0x000000240ac6722b */ /* 0x000fe200000000c6 */
[----:B------:R-:W2:Y:S01]  /*4a90*/  LDS.64 R10, [R2+0x3f48] ;  /* 0x003f4800020a7984 */ /* 0x000ea20000000a00 */
[----:B0-----:R-:W-:-:S02]  /*4aa0*/  DADD R36, R4, R34 ;  /* 0x0000000004247229 */ /* 0x001fc40000000022 */
[----:B------:R-:W-:Y:S01]  /*4ab0*/  DADD R4, R4, -R34 ;  /* 0x0000000004047229 */ /* 0x000fe20000000822 */
[----:B------:R-:W-:Y:S05]  /*4ac0*/  LDS.64 R34, [R2+0x3840] ;  /* 0x0038400002227984 */ /* 0x000fea0000000a00 */
[-C--:B------:R-:W-:Y:S02]  /*4ad0*/  DFMA R206, R16, R36.reuse, R206 ;  /* 0x0000002410ce722b */ /* 0x080fe400000000ce */
[-C--:B------:R-:W-:Y:S01]  /*4ae0*/  DFMA R198, R14, R36.reuse, R198 ;  /* 0x000000240ec6722b */ /* 0x080fe200000000c6 */
[----:B------:R-:W0:Y:S01]  /*4af0*/  LDS.64 R16, [R2+0x2a30] ;  /* 0x002a300002107984 */ /* 0x000e220000000a00 */
[----:B------:R-:W-:-:S02]  /*4b00*/  DFMA R208, R40, R36, R208 ;  /* 0x0000002428d0722b */ /* 0x000fc400000000d0 */
[-C--:B------:R-:W-:Y:S02]  /*4b10*/  DFMA R210, R56, R36.reuse, R210 ;  /* 0x0000002438d2722b */ /* 0x080fe400000000d2 */
[-C--:B------:R-:W-:Y:S02]  /*4b20*/  DFMA R66, R72, R36.reuse, R66 ;  /* 0x000000244842722b */ /* 0x080fe40000000042 */
[----:B------:R-:W-:Y:S01]  /*4b30*/  DFMA R82, R88, R36, R82 ;  /* 0x000000245852722b */ /* 0x000fe20000000052 */
[----:B------:R-:W3:Y:S01]  /*4b40*/  LDS.64 R36, [R2+0x3138] ;  /* 0x0031380002247984 */ /* 0x000ee20000000a00 */
[-C--:B------:R-:W-:Y:S02]  /*4b50*/  DFMA R250, R108, R4.reuse, R250 ;  /* 0x000000046cfa722b */ /* 0x080fe400000000fa */
[-C--:B------:R-:W-:Y:S02]  /*4b60*/  DFMA R98, R110, R4.reuse, R98 ;  /* 0x000000046e62722b */ /* 0x080fe40000000062 */
[----:B------:R-:W-:-:S02]  /*4b70*/  DFMA R128, R134, R4, R128 ;  /* 0x000000048680722b */ /* 0x000fc40000000080 */
[-C--:B------:R-:W-:Y:S02]  /*4b80*/  DFMA R144, R150, R4.reuse, R144 ;  /* 0x000000049690722b */ /* 0x080fe40000000090 */
[C-C-:B-1----:R-:W-:Y:S02]  /*4b90*/  DADD R14, R6.reuse, R8.reuse ;  /* 0x00000000060e7229 */ /* 0x142fe40000000008 */
[----:B------:R-:W-:Y:S02]  /*4ba0*/  DADD R6, R6, -R8 ;  /* 0x0000000006067229 */ /* 0x000fe40000000808 */
        /* <DEDUP_REMOVED lines=8> */
[----:B--2---:R-:W-:-:S02]  /*4c30*/  DADD R4, R12, R10 ;  /* 0x000000000c047229 */ /* 0x004fc4000000000a */
        /* <DEDUP_REMOVED lines=13> */
[----:B0-----:R-:W-:Y:S02]  /*4d10*/  DADD R4, R16, R34 ;  /* 0x0000000010047229 */ /* 0x001fe40000000022 */
[-C--:B------:R-:W-:Y:S02]  /*4d20*/  DFMA R250, R116, R10.reuse, R250 ;  /* 0x0000000a74fa722b */ /* 0x080fe400000000fa */
[----:B------:R-:W-:Y:S02]  /*4d30*/  DFMA R98, R118, R10, R98 ;  /* 0x0000000a7662722b */ /* 0x000fe40000000062 */
[----:B------:R-:W-:Y:S02]  /*4d40*/  DADD R16, R16, -R34 ;  /* 0x0000000010107229 */ /* 0x000fe40000000822 */
[----:B---3--:R-:W-:-:S02]  /*4d50*/  DADD R6, R36, R36 ;  /* 0x0000000024067229 */ /* 0x008fc40000000024 */
[-C--:B------:R-:W-:Y:S02]  /*4d60*/  DFMA R128, R138, R10.reuse, R128 ;  /* 0x0000000a8a80722b */ /* 0x080fe40000000080 */
[-C--:B------:R-:W-:Y:S02]  /*4d70*/  DFMA R144, R154, R10.reuse, R144 ;  /* 0x0000000a9a90722b */ /* 0x080fe40000000090 */
[-C--:B------:R-:W-:Y:S02]  /*4d80*/  DFMA R160, R170, R10.reuse, R160 ;  /* 0x0000000aaaa0722b */ /* 0x080fe400000000a0 */
[----:B------:R-:W-:Y:S02]  /*4d90*/  DFMA R176, R186, R10, R176 ;  /* 0x0000000abab0722b */ /* 0x000fe400000000b0 */
[-C--:B------:R-:W-:Y:S02]  /*4da0*/  DFMA R198, R26, R4.reuse, R198 ;  /* 0x000000041ac6722b */ /* 0x080fe400000000c6 */
[----:B------:R-:W-:-:S02]  /*4db0*/  DFMA R206, R28, R4, R206 ;  /* 0x000000041cce722b */ /* 0x000fc400000000ce */
[-C--:B------:R-:W-:Y:S02]  /*4dc0*/  DFMA R250, R120, R16.reuse, R250 ;  /* 0x0000001078fa722b */ /* 0x080fe400000000fa */
[----:B------:R-:W-:Y:S02]  /*4dd0*/  DFMA R98, R122, R16, R98 ;  /* 0x000000107a62722b */ /* 0x000fe40000000062 */
[----:B------:R-:W-:Y:S02]  /*4de0*/  DMUL R6, R6, 0.5 ;  /* 0x3fe0000006067828 */ /* 0x000fe40000000000 */
[----:B------:R-:W-:Y:S02]  /*4df0*/  DADD R36, R36, -R36 ;  /* 0x0000000024247229 */ /* 0x000fe40000000824 */
[-C--:B------:R-:W-:Y:S02]  /*4e00*/  DFMA R208, R46, R4.reuse, R208 ;  /* 0x000000042ed0722b */ /* 0x080fe400000000d0 */
[----:B------:R-:W-:-:S02]  /*4e10*/  DFMA R210, R62, R4, R210 ;  /* 0x000000043ed2722b */ /* 0x000fc400000000d2 */
[-C--:B------:R-:W-:Y:S02]  /*4e20*/  DFMA R128, R140, R16.reuse, R128 ;  /* 0x000000108c80722b */ /* 0x080fe40000000080 */
[----:B------:R-:W-:Y:S02]  /*4e30*/  DFMA R144, R156, R16, R144 ;  /* 0x000000109c90722b */ /* 0x000fe40000000090 */
[-C--:B------:R-:W-:Y:S02]  /*4e40*/  DFMA R66, R78, R4.reuse, R66 ;  /* 0x000000044e42722b */ /* 0x080fe40000000042 */
[----:B------:R-:W-:Y:S02]  /*4e50*/  DFMA R82, R94, R4, R82 ;  /* 0x000000045e52722b */ /* 0x000fe40000000052 */
        /* <DEDUP_REMOVED lines=14> */
[C-C-:B------:R-:W-:Y:S02]  /*4f40*/  DADD R192, R198.reuse, -R250.reuse ;  /* 0x00000000c6c07229 */ /* 0x140fe400000008fa */
[----:B------:R-:W-:Y:S02]  /*4f50*/  DADD R200, R198, R250 ;  /* 0x00000000c6c87229 */ /* 0x000fe400000000fa */
[C-C-:B------:R-:W-:Y:S02]  /*4f60*/  DADD R194, R206.reuse, -R98.reuse ;  /* 0x00000000cec27229 */ /* 0x140fe40000000862 */
[----:B------:R-:W-:Y:S02]  /*4f70*/  DADD R202, R206, R98 ;  /* 0x00000000ceca7229 */ /* 0x000fe40000000062 */
[C-C-:B------:R-:W-:Y:S02]  /*4f80*/  DADD R196, R208.reuse, -R128.reuse ;  /* 0x00000000d0c47229 */ /* 0x140fe40000000880 */
[----:B------:R-:W-:-:S02]  /*4f90*/  DADD R204, R208, R128 ;  /* 0x00000000d0cc7229 */ /* 0x000fc40000000080 */
[C-C-:B------:R-:W-:Y:S02]  /*4fa0*/  DADD R198, R210.reuse, -R144.reuse ;  /* 0x00000000d2c67229 */ /* 0x140fe40000000890 */
[----:B------:R-:W-:Y:S02]  /*4fb0*/  DADD R206, R210, R144 ;  /* 0x00000000d2ce7229 */ /* 0x000fe40000000090 */
[C-C-:B------:R-:W-:Y:S02]  /*4fc0*/  DADD R214, R66.reuse, -R160.reuse ;  /* 0x0000000042d67229 */ /* 0x140fe400000008a0 */
[----:B------:R-:W-:Y:S02]  /*4fd0*/  DADD R208, R66, R160 ;  /* 0x0000000042d07229 */ /* 0x000fe400000000a0 */
[C-C-:B------:R-:W-:Y:S02]  /*4fe0*/  DADD R212, R82.reuse, -R176.reuse ;  /* 0x0000000052d47229 */ /* 0x140fe400000008b0 */
[----:B------:R-:W-:-:S11]  /*4ff0*/  DADD R210, R82, R176 ;  /* 0x0000000052d27229 */ /* 0x000fd600000000b0 */
.L_x_25:
[----:B------:R-:W-:Y:S05]  /*5000*/  BSYNC.RECONVERGENT B0 ;  /* 0x0000000000007941 */ /* 0x000fea0003800200 */
.L_x_24:
[----:B------:R-:W-:Y:S06]  /*5010*/  BAR.SYNC.DEFER_BLOCKING 0x0 ;  /* 0x0000000000007b1d */ /* 0x000fec0000010000 */
[----:B------:R-:W-:Y:S05]  /*5020*/  @!P0 EXIT ;  /* 0x000000000000894d */ /* 0x000fea0003800000 */
[----:B------:R-:W1:Y:S01]  /*5030*/  LDC.64 R4, c[0x0][0x3a8] ;  /* 0x0000ea00ff047b82 */ /* 0x000e620000000a00 */
[----:B0-----:R-:W-:-:S04]  /*5040*/  IMAD R3, R0, 0x6c0, R3 ;  /* 0x000006c000037824 */ /* 0x001fc800078e0203 */
        /* <DEDUP_REMOVED lines=14> */
.L_x_26:
        /* <DEDUP_REMOVED lines=13> */
.L_x_2916:


//--------------------- .text._Z30massMatrixMultiplySharedKernelILi12ELi15ELi1EEviPKdS1_S1_S1_Pd --------------------------
	.section	.text._Z30massMatrixMultiplySharedKernelILi12ELi15ELi1EEviPKdS1_S1_S1_Pd,"ax",@progbits
	.align	128
        .global         _Z30massMatrixMultiplySharedKernelILi12ELi15ELi1EEviPKdS1_S1_S1_Pd
        .type           _Z30massMatrixMultiplySharedKernelILi12ELi15ELi1EEviPKdS1_S1_S1_Pd,@function
        .size           _Z30massMatrixMultiplySharedKernelILi12ELi15ELi1EEviPKdS1_S1_S1_Pd,(.L_x_2917 - _Z30massMatrixMultiplySharedKernelILi12ELi15ELi1EEviPKdS1_S1_S1_Pd)
        .other          _Z30massMatrixMultiplySharedKernelILi12ELi15ELi1EEviPKdS1_S1_S1_Pd,@"STO_CUDA_ENTRY STV_DEFAULT"
_Z30massMatrixMultiplySharedKernelILi12ELi15ELi1EEviPKdS1_S1_S1_Pd:
.text._Z30massMatrixMultiplySharedKernelILi12ELi15ELi1EEviPKdS1_S1_S1_Pd:
[----:B------:R-:W-:Y:S01]  /*0000*/  LDC R1, c[0x0][0x37c] ;  /* 0x0000df00ff017b82 */ /* 0x000fe20000000800 */
[----:B------:R-:W0:Y:S07]  /*0010*/  S2R R0, SR_TID.X ;  /* 0x0000000000007919 */ /* 0x000e2e0000002100 */
[----:B------:R-:W1:Y:S01]  /*0020*/  LDC.64 R12, c[0x0][0x390] ;  /* 0x0000e400ff0c7b82 */ /* 0x000e620000000a00 */
[----:B------:R-:W2:Y:S01]  /*0030*/  LDCU.64 UR32, c[0x0][0x358] ;  /* 0x00006b00ff2077ac */ /* 0x000ea20008000a00 */
[----:B------:R-:W3:Y:S01]  /*0040*/  S2R R146, SR_TID.Y ;  /* 0x0000000000927919 */ /* 0x000ee20000002200 */
[----:B------:R-:W4:Y:S05]  /*0050*/  LDCU UR5, c[0x0][0x380] ;  /* 0x00007000ff0577ac */ /* 0x000f2a0008000800 */
[----:B------:R-:W2:Y:S01]  /*0060*/  LDC.64 R14, c[0x0][0x398] ;  /* 0x0000e600ff0e7b82 */ /* 0x000ea20000000a00 */
[----:B0-----:R-:W-:-:S04]  /*0070*/  ISETP.GT.U32.AND P0, PT, R0, 0x2f, PT ;  /* 0x0000002f0000780c */ /* 0x001fc80003f04070 */
[----:B---3--:R-:W-:-:S13]  /*0080*/  ISETP.NE.OR P1, PT, R146, RZ, P0 ;  /* 0x000000ff9200720c */ /* 0x008fda0000725670 */
[----:B-1----:R-:W-:-:S04]  /*0090*/  @!P1 IMAD.WIDE.U32 R12, R0, 0x8, R12 ;  /* 0x00000008000c9825 */ /* 0x002fc800078e000c */
[C---:B--2---:R-:W-:Y:S02]  /*00a0*/  @!P1 IMAD.WIDE.U32 R14, R0.reuse, 0x8, R14 ;  /* 0x00000008000e9825 */ /* 0x044fe400078e000e */
[----:B------:R-:W2:Y:S04]  /*00b0*/  @!P1 LDG.E.64.CONSTANT R12, desc[UR32][R12.64] ;  /* 0x000000200c0c9981 */ /* 0x000ea8000c1e9b00 */
[----:B------:R-:W3:Y:S01]  /*00c0*/  @!P1 LDG.E.64.CONSTANT R14, desc[UR32][R14.64] ;  /* 0x000000200e0e9981 */ /* 0x000ee2000c1e9b00 */
[----:B------:R-:W0:Y:S01]  /*00d0*/  S2UR UR4, SR_CTAID.X ;  /* 0x00000000000479c3 */ /* 0x000e220000002500 */
[----:B------:R-:W-:Y:S01]  /*00e0*/  ISETP.GE.U32.AND P0, PT, R0, 0x90, PT ;  /* 0x000000900000780c */ /* 0x000fe20003f06070 */
[----:B------:R-:W1:Y:S01]  /*00f0*/  S2R R37, SR_CgaCtaId ;  /* 0x0000000000257919 */ /* 0x000e620000008800 */
[----:B0-----:R-:W-:-:S05]  /*0100*/  VIADD R201, R146, UR4 ;  /* 0x0000000492c97c36 */ /* 0x001fca0008000000 */
[----:B----4-:R-:W-:-:S13]  /*0110*/  ISETP.LT.AND P0, PT, R201, UR5, !P0 ;  /* 0x00000005c9007c0c */ /* 0x010fda000c701270 */
[----:B------:R-:W0:Y:S01]  /*0120*/  @P0 LDC.64 R2, c[0x0][0x3a0] ;  /* 0x0000e800ff020b82 */ /* 0x000e220000000a00 */
[----:B------:R-:W-:Y:S01]  /*0130*/  MOV R147, 0x400 ;  /* 0x0000040000937802 */ /* 0x000fe20000000f00 */
[----:B------:R-:W-:-:S04]  /*0140*/  @P0 IMAD R33, R201, 0x6c0, R0 ;  /* 0x000006c0c9210824 */ /* 0x000fc800078e0200 */
[C---:B------:R-:W-:Y:S02]  /*0150*/  @!P1 VIADD R32, R147.reuse, 0x6978 ;  /* 0x0000697893209836 */ /* 0x040fe40000000000 */
[----:B------:R-:W-:-:S05]  /*0160*/  @!P1 VIADD R34, R147, 0x6af8 ;  /* 0x00006af893229836 */ /* 0x000fca0000000000 */
[----:B-1----:R-:W-:Y:S01]  /*0170*/  @!P1 LEA R35, R37, R34, 0x18 ;  /* 0x0000002225239211 */ /* 0x002fe200078ec0ff */
[----:B0-----:R-:W-:Y:S01]  /*0180*/  @P0 IMAD.WIDE R2, R33, 0x8, R2 ;  /* 0x0000000821020825 */ /* 0x001fe200078e0202 */
[----:B------:R-:W-:-:S03]  /*0190*/  @!P1 LEA R33, R37, R32, 0x18 ;  /* 0x0000002025219211 */ /* 0x000fc600078ec0ff */
[C---:B------:R-:W-:Y:S01]  /*01a0*/  @!P1 IMAD R69, R0.reuse, 0x8, R35 ;  /* 0x0000000800459824 */ /* 0x040fe200078e0223 */
[----:B------:R-:W-:Y:S01]  /*01b0*/  LEA R147, R37, R147, 0x18 ;  /* 0x0000009325937211 */ /* 0x000fe200078ec0ff */
[----:B------:R-:W-:Y:S01]  /*01c0*/  @!P1 IMAD R65, R0, 0x8, R33 ;  /* 0x0000000800419824 */ /* 0x000fe200078e0221 */
[----:B------:R-:W5:Y:S04]  /*01d0*/  @P0 LDG.E.64.CONSTANT R6, desc[UR32][R2.64] ;  /* 0x0000002002060981 */ /* 0x000f68000c1e9b00 */
        /* <DEDUP_REMOVED lines=10> */
[----:B------:R0:W5:Y:S01]  /*0280*/  @P0 LDG.E.64.CONSTANT R4, desc[UR32][R2.64+0x3180] ;  /* 0x0031802002040981 */ /* 0x000162000c1e9b00 */
[----:B------:R-:W-:Y:S01]  /*0290*/  IMAD R146, R146, 0x6978, R147 ;  /* 0x0000697892927824 */ /* 0x000fe200078e0293 */
[----:B------:R-:W-:Y:S02]  /*02a0*/  BSSY.RECONVERGENT B0, `(.L_x_27) ;  /* 0x000010e000007945 */ /* 0x000fe40003800200 */
[----:B--2---:R1:W-:Y:S04]  /*02b0*/  @!P1 STS.64 [R65], R12 ;  /* 0x0000000c41009388 */ /* 0x0043e80000000a00 */
[----:B---3--:R2:W-:Y:S01]  /*02c0*/  @!P1 STS.64 [R69], R14 ;  /* 0x0000000e45009388 */ /* 0x0085e20000000a00 */
[----:B------:R-:W-:Y:S01]  /*02d0*/  BAR.SYNC.DEFER_BLOCKING 0x0 ;  /* 0x0000000000007b1d */ /* 0x000fe20000010000 */
[----:B------:R-:W-:-:S02]  /*02e0*/  ISETP.GT.U32.AND P1, PT, R0, 0x8f, PT ;  /* 0x0000008f0000780c */ /* 0x000fc40003f24070 */
[C---:B-1----:R-:W-:Y:S02]  /*02f0*/  LOP3.LUT R12, R0.reuse, 0xffff, RZ, 0xc0, !PT ;  /* 0x0000ffff000c7812 */ /* 0x042fe400078ec0ff */
[----:B------:R-:W-:-:S03]  /*0300*/  PRMT R13, R0, 0x9910, RZ ;  /* 0x00009910000d7816 */ /* 0x000fc600000000ff */
[----:B------:R-:W-:Y:S02]  /*0310*/  IMAD R12, R12, 0xaaab, RZ ;  /* 0x0000aaab0c0c7824 */ /* 0x000fe400078e02ff */
[----:B------:R-:W-:-:S03]  /*0320*/  IMAD R13, R13, 0xab, RZ ;  /* 0x000000ab0d0d7824 */ /* 0x000fc600078e02ff */
[----:B------:R-:W-:Y:S02]  /*0330*/  SHF.R.U32.HI R12, RZ, 0x13, R12 ;  /* 0x00000013ff0c7819 */ /* 0x000fe4000001160c */
[----:B------:R-:W-:Y:S02]  /*0340*/  LOP3.LUT R13, R13, 0xffff, RZ, 0xc0, !PT ;  /* 0x0000ffff0d0d7812 */ /* 0x000fe400078ec0ff */
[----:B------:R-:W-:Y:S02]  /*0350*/  PRMT R12, R12, 0x9910, RZ ;  /* 0x000099100c0c7816 */ /* 0x000fe400000000ff */
[----:B------:R-:W-:-:S03]  /*0360*/  SHF.R.U32.HI R13, RZ, 0xb, R13 ;  /* 0x0000000bff0d7819 */ /* 0x000fc6000001160d */
[----:B------:R-:W-:Y:S01]  /*0370*/  IMAD R12, R12, 0xc, RZ ;  /* 0x0000000c0c0c7824 */ /* 0x000fe200078e02ff */
[----:B------:R-:W1:Y:S01]  /*0380*/  LDS.128 R32, [R147+0x6980] ;  /* 0x0069800093207984 */ /* 0x000e620000000c00 */
[----:B------:R-:W-:Y:S02]  /*0390*/  LOP3.LUT R13, R13, 0xffff, RZ, 0xc0, !PT ;  /* 0x0000ffff0d0d7812 */ /* 0x000fe400078ec0ff */
[----:B------:R-:W-:Y:S01]  /*03a0*/  IMAD.MOV R12, RZ, RZ, -R12 ;  /* 0x000000ffff0c7224 */ /* 0x000fe200078e0a0c */
[----:B------:R-:W3:Y:S04]  /*03b0*/  LDS.128 R36, [R147+0x6b00] ;  /* 0x006b000093247984 */ /* 0x000ee80000000c00 */
[----:B------:R-:W4:Y:S01]  /*03c0*/  LDS.128 R40, [R147+0x6990] ;  /* 0x0069900093287984 */ /* 0x000f220000000c00 */
[----:B--2---:R-:W-:Y:S01]  /*03d0*/  PRMT R15, R12, 0x7710, RZ ;  /* 0x000077100c0f7816 */ /* 0x004fe200000000ff */
[----:B------:R-:W-:-:S02]  /*03e0*/  IMAD R12, R13, 0x78, R146 ;  /* 0x000000780d0c7824 */ /* 0x000fc400078e0292 */
[----:B------:R-:W2:Y:S02]  /*03f0*/  LDS.128 R44, [R147+0x6b10] ;  /* 0x006b1000932c7984 */ /* 0x000ea40000000c00 */
[----:B------:R-:W-:Y:S02]  /*0400*/  IMAD.IADD R15, R15, 0x1, R0 ;  /* 0x000000010f0f7824 */ /* 0x000fe400078e0200 */
[----:B------:R-:W2:Y:S03]  /*0410*/  LDS.128 R48, [R147+0x69a0] ;  /* 0x0069a00093307984 */ /* 0x000ea60000000c00 */
[----:B------:R-:W-:Y:S01]  /*0420*/  LOP3.LUT R15, R15, 0xffff, RZ, 0xc0, !PT ;  /* 0x0000ffff0f0f7812 */ /* 0x000fe200078ec0ff */
[----:B------:R-:W2:Y:S04]  /*0430*/  LDS.128 R52, [R147+0x6b20] ;  /* 0x006b200093347984 */ /* 0x000ea80000000c00 */
[----:B------:R-:W2:Y:S01]  /*0440*/  LDS.128 R56, [R147+0x69b0] ;  /* 0x0069b00093387984 */ /* 0x000ea20000000c00 */
[----:B------:R-:W-:-:S03]  /*0450*/  IMAD R200, R15, 0x8, R12 ;  /* 0x000000080fc87824 */ /* 0x000fc600078e020c */
[----:B------:R-:W2:Y:S04]  /*0460*/  LDS.128 R60, [R147+0x6b30] ;  /* 0x006b3000933c7984 */ /* 0x000ea80000000c00 */
[----:B------:R-:W2:Y:S04]  /*0470*/  LDS.128 R64, [R147+0x69c0] ;  /* 0x0069c00093407984 */ /* 0x000ea80000000c00 */
[----:B------:R-:W2:Y:S01]  /*0480*/  LDS.128 R68, [R147+0x6b40] ;  /* 0x006b400093447984 */ /* 0x000ea20000000c00 */
[----:B-1----:R-:W-:-:S03]  /*0490*/  R2UR UR36, R34 ;  /* 0x00000000222472ca */ /* 0x002fc600000e0000 */
[----:B0-----:R-:W0:Y:S01]  /*04a0*/  LDS.64 R2, [R147+0x6978] ;  /* 0x0069780093027984 */ /* 0x001e220000000a00 */
[----:B------:R-:W-:Y:S02]  /*04b0*/  R2UR UR37, R35 ;  /* 0x00000000232572ca */ /* 0x000fe400000e0000 */
[----:B------:R-:W-:Y:S01]  /*04c0*/  R2UR UR8, R32 ;  /* 0x00000000200872ca */ /* 0x000fe200000e0000 */
[----:B------:R-:W-:Y:S01]  /*04d0*/  LDS.64 R34, [R147+0x69d0] ;  /* 0x0069d00093227984 */ /* 0x000fe20000000a00 */
[----:B------:R-:W-:Y:S02]  /*04e0*/  R2UR UR9, R33 ;  /* 0x00000000210972ca */ /* 0x000fe400000e0000 */
[----:B---3--:R-:W-:Y:S01]  /*04f0*/  R2UR UR38, R38 ;  /* 0x00000000262672ca */ /* 0x008fe200000e0000 */
[----:B------:R-:W1:Y:S01]  /*0500*/  LDS.64 R32, [R147+0x6af8] ;  /* 0x006af80093207984 */ /* 0x000e620000000a00 */
[----:B------:R-:W-:Y:S02]  /*0510*/  R2UR UR39, R39 ;  /* 0x00000000272772ca */ /* 0x000fe400000e0000 */
[----:B------:R-:W-:Y:S01]  /*0520*/  R2UR UR10, R36 ;  /* 0x00000000240a72ca */ /* 0x000fe200000e0000 */
[----:B------:R-:W3:Y:S01]  /*0530*/  LDS.64 R72, [R147+0x6b50] ;  /* 0x006b500093487984 */ /* 0x000ee20000000a00 */
[----:B------:R-:W-:-:S02]  /*0540*/  R2UR UR11, R37 ;  /* 0x00000000250b72ca */ /* 0x000fc400000e0000 */
[----:B----4-:R-:W-:Y:S02]  /*0550*/  R2UR UR40, R42 ;  /* 0x000000002a2872ca */ /* 0x010fe400000e0000 */
[----:B------:R-:W-:Y:S02]  /*0560*/  R2UR UR41, R43 ;  /* 0x000000002b2972ca */ /* 0x000fe400000e0000 */
[----:B------:R-:W-:Y:S02]  /*0570*/  R2UR UR12, R40 ;  /* 0x00000000280c72ca */ /* 0x000fe400000e0000 */
[----:B------:R-:W-:Y:S02]  /*0580*/  R2UR UR13, R41 ;  /* 0x00000000290d72ca */ /* 0x000fe400000e0000 */
[----:B--2---:R-:W-:Y:S02]  /*0590*/  R2UR UR42, R46 ;  /* 0x000000002e2a72ca */ /* 0x004fe400000e0000 */
[----:B------:R-:W-:-:S02]  /*05a0*/  R2UR UR43, R47 ;  /* 0x000000002f2b72ca */ /* 0x000fc400000e0000 */
[----:B------:R-:W-:Y:S02]  /*05b0*/  R2UR UR14, R44 ;  /* 0x000000002c0e72ca */ /* 0x000fe400000e0000 */
[----:B------:R-:W-:Y:S02]  /*05c0*/  R2UR UR15, R45 ;  /* 0x000000002d0f72ca */ /* 0x000fe400000e0000 */
[----:B------:R-:W-:Y:S02]  /*05d0*/  R2UR UR44, R50 ;  /* 0x00000000322c72ca */ /* 0x000fe400000e0000 */
[----:B------:R-:W-:Y:S02]  /*05e0*/  R2UR UR45, R51 ;  /* 0x00000000332d72ca */ /* 0x000fe400000e0000 */
[----:B------:R-:W-:Y:S02]  /*05f0*/  R2UR UR16, R48 ;  /* 0x00000000301072ca */ /* 0x000fe400000e0000 */
        /* <DEDUP_REMOVED lines=21> */
[----:B0-----:R-:W-:Y:S02]  /*0750*/  R2UR UR4, R2 ;  /* 0x00000000020472ca */ /* 0x001fe400000e0000 */
[----:B------:R-:W-:Y:S02]  /*0760*/  R2UR UR5, R3 ;  /* 0x00000000030572ca */ /* 0x000fe400000e0000 */
[----:B-1----:R-:W-:Y:S02]  /*0770*/  R2UR UR6, R32 ;  /* 0x00000000200672ca */ /* 0x002fe400000e0000 */
[----:B------:R-:W-:-:S02]  /*0780*/  R2UR UR7, R33 ;  /* 0x00000000210772ca */ /* 0x000fc400000e0000 */
[----:B------:R-:W-:Y:S02]  /*0790*/  R2UR UR28, R34 ;  /* 0x00000000221c72ca */ /* 0x000fe400000e0000 */
[----:B------:R-:W-:Y:S02]  /*07a0*/  R2UR UR29, R35 ;  /* 0x00000000231d72ca */ /* 0x000fe400000e0000 */
[----:B---3--:R-:W-:Y:S02]  /*07b0*/  R2UR UR30, R72 ;  /* 0x00000000481e72ca */ /* 0x008fe400000e0000 */
[----:B------:R-:W-:Y:S01]  /*07c0*/  R2UR UR31, R73 ;  /* 0x00000000491f72ca */ /* 0x000fe200000e0000 */
[----:B------:R-:W-:-:S14]  /*07d0*/  @P1 BRA `(.L_x_28) ;  /* 0x0000000800e81947 */ /* 0x000fdc0003800000 */
[C-C-:B-----5:R-:W-:Y:S02]  /*07e0*/  DADD R2, R6.reuse, R4.reuse ;  /* 0x0000000006027229 */ /* 0x160fe40000000004 */
[----:B------:R-:W-:Y:S02]  /*07f0*/  DADD R6, R6, -R4 ;  /* 0x0000000006067229 */ /* 0x000fe40000000804 */
[C-C-:B------:R-:W-:Y:S02]  /*0800*/  DADD R4, R10.reuse, R8.reuse ;  /* 0x000000000a047229 */ /* 0x140fe40000000008 */
[----:B------:R-:W-:Y:S02]  /*0810*/  DADD R10, R10, -R8 ;  /* 0x000000000a0a7229 */ /* 0x000fe40000000808 */
[----:B------:R-:W-:Y:S02]  /*0820*/  DFMA R32, R2, UR4, RZ ;  /* 0x0000000402207c2b */ /* 0x000fe400080000ff */
[----:B------:R-:W-:-:S02]  /*0830*/  DFMA R34, R6, UR6, RZ ;  /* 0x0000000606227c2b */ /* 0x000fc400080000ff */
[----:B------:R-:W-:Y:S02]  /*0840*/  DFMA R36, R2, UR44, RZ ;  /* 0x0000002c02247c2b */ /* 0x000fe400080000ff */
[----:B------:R-:W-:Y:S02]  /*0850*/  DFMA R38, R6, UR46, RZ ;  /* 0x0000002e06267c2b */ /* 0x000fe400080000ff */
[C-C-:B------:R-:W-:Y:S02]  /*0860*/  DADD R8, R16.reuse, R18.reuse ;  /* 0x0000000010087229 */ /* 0x140fe40000000012 */
[----:B------:R-:W-:Y:S02]  /*0870*/  DADD R16, R16, -R18 ;  /* 0x0000000010107229 */ /* 0x000fe40000000812 */
[----:B------:R-:W-:Y:S02]  /*0880*/  DFMA R32, R4, UR8, R32 ;  /* 0x0000000804207c2b */ /* 0x000fe40008000020 */
[----:B------:R-:W-:-:S02]  /*0890*/  DFMA R34, R10, UR10, R34 ;  /* 0x0000000a0a227c2b */ /* 0x000fc40008000022 */
[----:B------:R-:W-:Y:S02]  /*08a0*/  DFMA R36, R4, UR20, R36 ;  /* 0x0000001404247c2b */ /* 0x000fe40008000024 */
[----:B------:R-:W-:Y:S02]  /*08b0*/  DFMA R38, R10, UR22, R38 ;  /* 0x000000160a267c2b */ /* 0x000fe40008000026 */
        /* <DEDUP_REMOVED lines=18> */
[----:B------:R-:W-:Y:S02]  /*09e0*/  DFMA R32, R26, UR16, R32 ;  /* 0x000000101a207c2b */ /* 0x000fe40008000020 */
[----:B------:R-:W-:Y:S02]  /*09f0*/  DFMA R34, R28, UR18, R34 ;  /* 0x000000121c227c2b */ /* 0x000fe40008000022 */
[----:B------:R-:W-:Y:S02]  /*0a00*/  DFMA R36, R26, UR28, R36 ;  /* 0x0000001c1a247c2b */ /* 0x000fe40008000024 */
[----:B------:R-:W-:-:S04]  /*0a10*/  DFMA R38, R28, UR30, R38 ;  /* 0x0000001e1c267c2b */ /* 0x000fc80008000026 */
[C-C-:B------:R-:W-:Y:S02]  /*0a20*/  DADD R30, R32.reuse, -R34.reuse ;  /* 0x00000000201e7229 */ /* 0x140fe40000000822 */
[----:B------:R-:W-:Y:S02]  /*0a30*/  DADD R32, R32, R34 ;  /* 0x0000000020207229 */ /* 0x000fe40000000022 */
[C-C-:B------:R-:W-:Y:S02]  /*0a40*/  DADD R34, R36.reuse, -R38.reuse ;  /* 0x0000000024227229 */ /* 0x140fe40000000826 */
[----:B------:R-:W-:Y:S01]  /*0a50*/  DADD R36, R36, R38 ;  /* 0x0000000024247229 */ /* 0x000fe20000000026 */
[----:B------:R-:W-:Y:S04]  /*0a60*/  STS.64 [R200+0x6270], R30 ;  /* 0x0062701ec8007388 */ /* 0x000fe80000000a00 */
[----:B------:R-:W-:Y:S04]  /*0a70*/  STS.64 [R200], R32 ;  /* 0x00000020c8007388 */ /* 0x000fe80000000a00 */
[----:B------:R-:W-:Y:S04]  /*0a80*/  STS.64 [R200+0x5b68], R34 ;  /* 0x005b6822c8007388 */ /* 0x000fe80000000a00 */
[----:B------:R-:W-:Y:S04]  /*0a90*/  STS.64 [R200+0x708], R36 ;  /* 0x00070824c8007388 */ /* 0x000fe80000000a00 */
[----:B------:R-:W0:Y:S04]  /*0aa0*/  LDS.64 R38, [R147+0x69d8] ;  /* 0x0069d80093267984 */ /* 0x000e280000000a00 */
[----:B------:R-:W1:Y:S04]  /*0ab0*/  LDS.64 R40, [R147+0x6b58] ;  /* 0x006b580093287984 */ /* 0x000e680000000a00 */
[----:B------:R-:W2:Y:S04]  /*0ac0*/  LDS.128 R44, [R147+0x69e0] ;  /* 0x0069e000932c7984 */ /* 0x000ea80000000c00 */
[----:B------:R-:W3:Y:S04]  /*0ad0*/  LDS.128 R48, [R147+0x6b60] ;  /* 0x006b600093307984 */ /* 0x000ee80000000c00 */
[----:B------:R-:W4:Y:S04]  /*0ae0*/  LDS.128 R52, [R147+0x69f0] ;  /* 0x0069f00093347984 */ /* 0x000f280000000c00 */
[----:B------:R-:W4:Y:S04]  /*0af0*/  LDS.128 R56, [R147+0x6b70] ;  /* 0x006b700093387984 */ /* 0x000f280000000c00 */
[----:B------:R-:W4:Y:S04]  /*0b00*/  LDS.64 R42, [R147+0x6a00] ;  /* 0x006a0000932a7984 */ /* 0x000f280000000a00 */
[----:B------:R-:W4:Y:S01]  /*0b10*/  LDS.64 R30, [R147+0x6b80] ;  /* 0x006b8000931e7984 */ /* 0x000f220000000a00 */
[----:B0-----:R-:W-:-:S02]  /*0b20*/  DFMA R38, R2, R38, RZ ;  /* 0x000000260226722b */ /* 0x001fc400000000ff */
[----:B-1----:R-:W-:-:S06]  /*0b30*/  DFMA R40, R6, R40, RZ ;  /* 0x000000280628722b */ /* 0x002fcc00000000ff */
[----:B--2---:R-:W-:Y:S02]  /*0b40*/  DFMA R38, R4, R44, R38 ;  /* 0x0000002c0426722b */ /* 0x004fe40000000026 */
[----:B---3--:R-:W-:-:S06]  /*0b50*/  DFMA R40, R10, R48, R40 ;  /* 0x000000300a28722b */ /* 0x008fcc0000000028 */
[----:B------:R-:W-:Y:S02]  /*0b60*/  DFMA R38, R8, R46, R38 ;  /* 0x0000002e0826722b */ /* 0x000fe40000000026 */
[----:B------:R-:W-:-:S06]  /*0b70*/  DFMA R40, R16, R50, R40 ;  /* 0x000000321028722b */ /* 0x000fcc0000000028 */
[----:B----4-:R-:W-:Y:S02]  /*0b80*/  DFMA R38, R18, R52, R38 ;  /* 0x000000341226722b */ /* 0x010fe40000000026 */
[----:B------:R-:W-:-:S06]  /*0b90*/  DFMA R40, R20, R56, R40 ;  /* 0x000000381428722b */ /* 0x000fcc0000000028 */
[----:B------:R-:W-:Y:S02]  /*0ba0*/  DFMA R38, R22, R54, R38 ;  /* 0x000000361626722b */ /* 0x000fe40000000026 */
[----:B------:R-:W-:-:S06]  /*0bb0*/  DFMA R40, R24, R58, R40 ;  /* 0x0000003a1828722b */ /* 0x000fcc0000000028 */
[----:B------:R-:W-:Y:S02]  /*0bc0*/  DFMA R38, R26, R42, R38 ;  /* 0x0000002a1a26722b */ /* 0x000fe40000000026 */
[----:B------:R-:W-:-:S08]  /*0bd0*/  DFMA R30, R28, R30, R40 ;  /* 0x0000001e1c1e722b */ /* 0x000fd00000000028 */
[C-C-:B------:R-:W-:Y:S02]  /*0be0*/  DADD R32, R38.reuse, -R30.reuse ;  /* 0x0000000026207229 */ /* 0x140fe4000000081e */
[----:B------:R-:W-:-:S05]  /*0bf0*/  DADD R30, R38, R30 ;  /* 0x00000000261e7229 */ /* 0x000fca000000001e */
        /* <DEDUP_REMOVED lines=103> */
[----:B------:R-:W4:Y:S01]  /*1270*/  LDS.128 R52, [R147+0x6c60] ;  /* 0x006c600093347984 */ /* 0x000f220000000c00 */
[----:B0-----:R-:W-:-:S03]  /*1280*/  DFMA R34, R2, R34, RZ ;  /* 0x000000220222722b */ /* 0x001fc600000000ff */
[----:B------:R-:W0:Y:S01]  /*1290*/  LDS.64 R2, [R147+0x6af0] ;  /* 0x006af00093027984 */ /* 0x000e220000000a00 */
[----:B-1----:R-:W-:-:S03]  /*12a0*/  DFMA R36, R6, R36, RZ ;  /* 0x000000240624722b */ /* 0x002fc600000000ff */
[----:B------:R-:W1:Y:S01]  /*12b0*/  LDS.64 R6, [R147+0x6c70] ;  /* 0x006c700093067984 */ /* 0x000e620000000a00 */
[----:B--2---:R-:W-:-:S04]  /*12c0*/  DFMA R34, R4, R40, R34 ;  /* 0x000000280422722b */ /* 0x004fc80000000022 */
[----:B---3--:R-:W-:-:S04]  /*12d0*/  DFMA R36, R10, R44, R36 ;  /* 0x0000002c0a24722b */ /* 0x008fc80000000024 */
[----:B------:R-:W-:-:S04]  /*12e0*/  DFMA R34, R8, R42, R34 ;  /* 0x0000002a0822722b */ /* 0x000fc80000000022 */
[----:B------:R-:W-:-:S04]  /*12f0*/  DFMA R36, R16, R46, R36 ;  /* 0x0000002e1024722b */ /* 0x000fc80000000024 */
[----:B----4-:R-:W-:-:S04]  /*1300*/  DFMA R34, R18, R48, R34 ;  /* 0x000000301222722b */ /* 0x010fc80000000022 */
[----:B------:R-:W-:-:S04]  /*1310*/  DFMA R36, R20, R52, R36 ;  /* 0x000000341424722b */ /* 0x000fc80000000024 */
[----:B------:R-:W-:-:S04]  /*1320*/  DFMA R34, R22, R50, R34 ;  /* 0x000000321622722b */ /* 0x000fc80000000022 */
[----:B------:R-:W-:-:S04]  /*1330*/  DFMA R36, R24, R54, R36 ;  /* 0x000000361824722b */ /* 0x000fc80000000024 */
[----:B0-----:R-:W-:-:S04]  /*1340*/  DFMA R2, R26, R2, R34 ;  /* 0x000000021a02722b */ /* 0x001fc80000000022 */
[----:B-1----:R-:W-:-:S08]  /*1350*/  DFMA R6, R28, R6, R36 ;  /* 0x000000061c06722b */ /* 0x002fd00000000024 */
[----:B------:R-:W-:-:S07]  /*1360*/  DADD R2, R2, R6 ;  /* 0x0000000002027229 */ /* 0x000fce0000000006 */
[----:B------:R0:W-:Y:S04]  /*1370*/  STS.64 [R200+0x3138], R2 ;  /* 0x00313802c8007388 */ /* 0x0001e80000000a00 */
.L_x_28:
[----:B------:R-:W-:Y:S05]  /*1380*/  BSYNC.RECONVERGENT B0 ;  /* 0x0000000000007941 */ /* 0x000fea0003800200 */
.L_x_27:
[----:B------:R-:W-:Y:S01]  /*1390*/  BAR.SYNC.DEFER_BLOCKING 0x0 ;  /* 0x0000000000007b1d */ /* 0x000fe20000010000 */
[----:B------:R-:W-:Y:S01]  /*13a0*/  ISETP.GE.U32.AND P2, PT, R0, 0xb4, PT ;  /* 0x000000b40000780c */ /* 0x000fe20003f46070 */
[----:B------:R-:W-:-:S04]  /*13b0*/  IMAD R202, R13, 0x690, R12 ;  /* 0x000006900dca7824 */ /* 0x000fc800078e020c */
[----:B------:R-:W-:Y:S01]  /*13c0*/  BSSY.RECONVERGENT B0, `(.L_x_29) ;  /* 0x00000f0000007945 */ /* 0x000fe20003800200 */
[----:B------:R-:W-:-:S07]  /*13d0*/  IMAD R202, R15, 0x8, R202 ;  /* 0x000000080fca7824 */ /* 0x000fce00078e02ca */
[----:B------:R-:W-:Y:S05]  /*13e0*/  @!P2 BRA `(.L_x_30) ;  /* 0x00000000009ca947 */ /* 0x000fea0003800000 */
[----:B0-----:R0:W1:Y:S04]  /*13f0*/  LDS.64 R2, [R147+0x69d8] ;  /* 0x0069d80093027984 */ /* 0x0010680000000a00 */
[----:B------:R0:W2:Y:S04]  /*1400*/  LDS.64 R140, [R147+0x6b58] ;  /* 0x006b5800938c7984 */ /* 0x0000a80000000a00 */
[----:B------:R0:W3:Y:S04]  /*1410*/  LDS.64 R142, [R147+0x6af0] ;  /* 0x006af000938e7984 */ /* 0x0000e80000000a00 */
[----:B------:R0:W4:Y:S04]  /*1420*/  LDS.64 R144, [R147+0x6c70] ;  /* 0x006c700093907984 */ /* 0x0001280000000a00 */
[----:B-----5:R0:W0:Y:S04]  /*1430*/  LDS.128 R4, [R147+0x69e0] ;  /* 0x0069e00093047984 */ /* 0x0200280000000c00 */
[----:B------:R0:W0:Y:S04]  /*1440*/  LDS.128 R8, [R147+0x6b60] ;  /* 0x006b600093087984 */ /* 0x0000280000000c00 */
        /* <DEDUP_REMOVED lines=31> */
[----:B------:R0:W0:Y:S01]  /*1640*/  LDS.128 R136, [R147+0x6c60] ;  /* 0x006c600093887984 */ /* 0x0000220000000c00 */
[----:B-1234-:R-:W-:Y:S05]  /*1650*/  BRA `(.L_x_31) ;  /* 0x0000000c00187947 */ /* 0x01efea0003800000 */
.L_x_30:
[----:B------:R-:W-:Y:S04]  /*1660*/  LDS.64 R142, [R202] ;  /* 0x00000000ca8e7984 */ /* 0x000fe80000000a00 */
[----:B0-----:R-:W0:Y:S04]  /*1670*/  LDS.64 R2, [R202+0x528] ;  /* 0x00052800ca027984 */ /* 0x001e280000000a00 */
[----:B------:R-:W-:Y:S04]  /*1680*/  LDS.64 R152, [R202+0x78] ;  /* 0x00007800ca987984 */ /* 0x000fe80000000a00 */
[----:B-----5:R-:W1:Y:S04]  /*1690*/  LDS.64 R4, [R202+0x4b0] ;  /* 0x0004b000ca047984 */ /* 0x020e680000000a00 */
[----:B------:R-:W-:Y:S04]  /*16a0*/  LDS.64 R156, [R202+0xf0] ;  /* 0x0000f000ca9c7984 */ /* 0x000fe80000000a00 */
[----:B------:R-:W2:Y:S04]  /*16b0*/  LDS.64 R6, [R202+0x438] ;  /* 0x00043800ca067984 */ /* 0x000ea80000000a00 */
[----:B------:R-:W-:Y:S04]  /*16c0*/  LDS.64 R160, [R202+0x168] ;  /* 0x00016800caa07984 */ /* 0x000fe80000000a00 */
[----:B------:R-:W3:Y:S04]  /*16d0*/  LDS.64 R8, [R202+0x3c0] ;  /* 0x0003c000ca087984 */ /* 0x000ee80000000a00 */
[----:B------:R-:W-:Y:S04]  /*16e0*/  LDS.64 R164, [R202+0x1e0] ;  /* 0x0001e000caa47984 */ /* 0x000fe80000000a00 */
[----:B------:R-:W4:Y:S04]  /*16f0*/  LDS.64 R10, [R202+0x348] ;  /* 0x00034800ca0a7984 */ /* 0x000f280000000a00 */
[----:B------:R-:W-:Y:S04]  /*1700*/  LDS.64 R168, [R202+0x258] ;  /* 0x00025800caa87984 */ /* 0x000fe80000000a00 */
[----:B------:R-:W4:Y:S01]  /*1710*/  LDS.64 R12, [R202+0x2d0] ;  /* 0x0002d000ca0c7984 */ /* 0x000f220000000a00 */
[----:B0-----:R-:W-:-:S02]  /*1720*/  DADD R148, R142, R2 ;  /* 0x000000008e947229 */ /* 0x001fc40000000002 */
[----:B------:R-:W-:Y:S02]  /*1730*/  DADD R142, R142, -R2 ;  /* 0x000000008e8e7229 */ /* 0x000fe40000000802 */
[C-C-:B-1----:R-:W-:Y:S02]  /*1740*/  DADD R150, R152.reuse, R4.reuse ;  /* 0x0000000098967229 */ /* 0x142fe40000000004 */
[----:B------:R-:W-:Y:S02]  /*1750*/  DADD R152, R152, -R4 ;  /* 0x0000000098987229 */ /* 0x000fe40000000804 */
[----:B------:R-:W-:Y:S02]  /*1760*/  DFMA R2, R148, UR4, RZ ;  /* 0x0000000494027c2b */ /* 0x000fe400080000ff */
[----:B------:R-:W-:Y:S02]  /*1770*/  DFMA R4, R142, UR6, RZ ;  /* 0x000000068e047c2b */ /* 0x000fe400080000ff */
[----:B------:R-:W-:-:S02]  /*1780*/  DFMA R14, R148, UR44, RZ ;  /* 0x0000002c940e7c2b */ /* 0x000fc400080000ff */
[----:B------:R-:W-:Y:S02]  /*1790*/  DFMA R16, R142, UR46, RZ ;  /* 0x0000002e8e107c2b */ /* 0x000fe400080000ff */
[C-C-:B--2---:R-:W-:Y:S02]  /*17a0*/  DADD R154, R156.reuse, R6.reuse ;  /* 0x000000009c9a7229 */ /* 0x144fe40000000006 */
[----:B------:R-:W-:Y:S02]  /*17b0*/  DADD R156, R156, -R6 ;  /* 0x000000009c9c7229 */ /* 0x000fe40000000806 */
[----:B------:R-:W-:Y:S02]  /*17c0*/  DFMA R2, R150, UR8, R2 ;  /* 0x0000000896027c2b */ /* 0x000fe40008000002 */
[----:B------:R-:W-:Y:S02]  /*17d0*/  DFMA R4, R152, UR10, R4 ;  /* 0x0000000a98047c2b */ /* 0x000fe40008000004 */
[----:B------:R-:W-:-:S02]  /*17e0*/  DFMA R14, R150, UR20, R14 ;  /* 0x00000014960e7c2b */ /* 0x000fc4000800000e */
[----:B------:R-:W-:Y:S02]  /*17f0*/  DFMA R16, R152, UR22, R16 ;  /* 0x0000001698107c2b */ /* 0x000fe40008000010 */
[C-C-:B---3--:R-:W-:Y:S02]  /*1800*/  DADD R158, R160.reuse, R8.reuse ;  /* 0x00000000a09e7229 */ /* 0x148fe40000000008 */
[----:B------:R-:W-:Y:S02]  /*1810*/  DADD R160, R160, -R8 ;  /* 0x00000000a0a07229 */ /* 0x000fe40000000808 */
[----:B------:R-:W-:Y:S02]  /*1820*/  DFMA R2, R154, UR36, R2 ;  /* 0x000000249a027c2b */ /* 0x000fe40008000002 */
[----:B------:R-:W-:Y:S02]  /*1830*/  DFMA R4, R156, UR38, R4 ;  /* 0x000000269c047c2b */ /* 0x000fe40008000004 */
[----:B------:R-:W-:-:S02]  /*1840*/  DFMA R14, R154, UR48, R14 ;  /* 0x000000309a0e7c2b */ /* 0x000fc4000800000e */
[----:B------:R-:W-:Y:S02]  /*1850*/  DFMA R16, R156, UR50, R16 ;  /* 0x000000329c107c2b */ /* 0x000fe40008000010 */
[C-C-:B----4-:R-:W-:Y:S02]  /*1860*/  DADD R162, R164.reuse, R10.reuse ;  /* 0x00000000a4a27229 */ /* 0x150fe4000000000a */
[----:B------:R-:W-:Y:S02]  /*1870*/  DADD R164, R164, -R10 ;  /* 0x00000000a4a47229 */ /* 0x000fe4000000080a */
[----:B------:R-:W-:Y:S02]  /*1880*/  DFMA R2, R158, UR12, R2 ;  /* 0x0000000c9e027c2b */ /* 0x000fe40008000002 */
[----:B------:R-:W-:Y:S02]  /*1890*/  DFMA R4, R160, UR14, R4 ;  /* 0x0000000ea0047c2b */ /* 0x000fe40008000004 */
[----:B------:R-:W-:-:S02]  /*18a0*/  DFMA R14, R158, UR24, R14 ;  /* 0x000000189e0e7c2b */ /* 0x000fc4000800000e */
[----:B------:R-:W-:Y:S02]  /*18b0*/  DFMA R16, R160, UR26, R16 ;  /* 0x0000001aa0107c2b */ /* 0x000fe40008000010 */
[C-C-:B------:R-:W-:Y:S02]  /*18c0*/  DADD R166, R168.reuse, R12.reuse ;  /* 0x00000000a8a67229 */ /* 0x140fe4000000000c */
[----:B------:R-:W-:Y:S02]  /*18d0*/  DADD R168, R168, -R12 ;  /* 0x00000000a8a87229 */ /* 0x000fe4000000080c */
[----:B------:R-:W-:Y:S02]  /*18e0*/  DFMA R2, R162, UR40, R2 ;  /* 0x00000028a2027c2b */ /* 0x000fe40008000002 */
[----:B------:R-:W-:Y:S02]  /*18f0*/  DFMA R4, R164, UR42, R4 ;  /* 0x0000002aa4047c2b */ /* 0x000fe40008000004 */
[----:B------:R-:W-:-:S02]  /*1900*/  DFMA R14, R162, UR52, R14 ;  /* 0x00000034a20e7c2b */ /* 0x000fc4000800000e */
        /* <DEDUP_REMOVED lines=139> */
[----:B------:R-:W4:Y:S01]  /*21c0*/  LDS.64 R144, [R147+0x6c70] ;  /* 0x006c700093907984 */ /* 0x000f220000000a00 */
[----:B0-----:R-:W-:-:S03]  /*21d0*/  DFMA R174, R142, R122, RZ ;  /* 0x0000007a8eae722b */ /* 0x001fc600000000ff */
[----:B------:R-:W0:Y:S01]  /*21e0*/  LDS.64 R142, [R147+0x6af0] ;  /* 0x006af000938e7984 */ /* 0x000e220000000a00 */
[----:B-1----:R-:W-:-:S04]  /*21f0*/  DFMA R148, R148, R118, RZ ;  /* 0x000000769494722b */ /* 0x002fc800000000ff */
        /* <DEDUP_REMOVED lines=8> */
[----:B------:R-:W-:-:S04]  /*2280*/  DFMA R174, R168, R144, R174 ;  /* 0x00000090a8ae722b */ /* 0x000fc800000000ae */
[----:B0-----:R-:W-:-:S08]  /*2290*/  DFMA R148, R166, R142, R148 ;  /* 0x0000008ea694722b */ /* 0x001fd00000000094 */
[----:B------:R-:W-:-:S07]  /*22a0*/  DADD R148, R148, R174 ;  /* 0x0000000094947229 */ /* 0x000fce00000000ae */
[----:B------:R1:W-:Y:S04]  /*22b0*/  STS.64 [R202+0x348], R148 ;  /* 0x00034894ca007388 */ /* 0x0003e80000000a00 */
.L_x_31:
[----:B------:R-:W-:Y:S05]  /*22c0*/  BSYNC.RECONVERGENT B0 ;  /* 0x0000000000007941 */ /* 0x000fea0003800200 */
.L_x_29:
[----:B0-----:R-:W-:Y:S01]  /*22d0*/  LOP3.LUT R147, R0, 0xffff, RZ, 0xc0, !PT ;  /* 0x0000ffff00937812 */ /* 0x001fe200078ec0ff */
[----:B------:R-:W0:Y:S01]  /*22e0*/  LDC.64 R150, c[0x0][0x388] ;  /* 0x0000e200ff967b82 */ /* 0x000e220000000a00 */
[----:B------:R-:W-:Y:S01]  /*22f0*/  IMAD.MOV.U32 R152, RZ, RZ, 0xe ;  /* 0x0000000eff987424 */ /* 0x000fe200078e00ff */
[----:B------:R-:W-:Y:S02]  /*2300*/  UMOV UR34, 0xe10f ;  /* 0x0000e10f00227882 */ /* 0x000fe40000000000 */
[----:B------:R-:W-:-:S05]  /*2310*/  IMAD R147, R147, 0x1112, RZ ;  /* 0x0000111293937824 */ /* 0x000fca00078e02ff */
[----:B------:R-:W-:-:S04]  /*2320*/  SHF.R.U32.HI R147, RZ, 0x10, R147 ;  /* 0x00000010ff937819 */ /* 0x000fc80000011693 */
[----:B-1----:R-:W-:-:S05]  /*2330*/  PRMT R148, R147, 0x9910, RZ ;  /* 0x0000991093947816 */ /* 0x002fca00000000ff */
[----:B------:R-:W-:-:S04]  /*2340*/  IMAD R148, R148, 0xf, RZ ;  /* 0x0000000f94947824 */ /* 0x000fc800078e02ff */
[----:B------:R-:W-:-:S05]  /*2350*/  IMAD.MOV R148, RZ, RZ, -R148 ;  /* 0x000000ffff947224 */ /* 0x000fca00078e0a94 */
[----:B------:R-:W-:-:S05]  /*2360*/  PRMT R149, R148, 0x7710, RZ ;  /* 0x0000771094957816 */ /* 0x000fca00000000ff */
[----:B------:R-:W-:-:S05]  /*2370*/  IMAD.IADD R148, R149, 0x1, R0 ;  /* 0x0000000195947824 */ /* 0x000fca00078e0200 */
[----:B------:R-:W-:-:S05]  /*2380*/  PRMT R149, R148, 0x5410, R147 ;  /* 0x0000541094957816 */ /* 0x000fca0000000093 */
[----:B------:R-:W-:-:S04]  /*2390*/  IDP.2A.LO.U16.U8 R152, R149, UR34, R152 ;  /* 0x0000002295987c26 */ /* 0x000fc80008001098 */
[----:B------:R-:W-:-:S04]  /*23a0*/  IMAD R149, R201, 0xd2f, R152 ;  /* 0x00000d2fc9957824 */ /* 0x000fc800078e0298 */
[----:B0-----:R-:W-:-:S05]  /*23b0*/  IMAD.WIDE R150, R149, 0x8, R150 ;  /* 0x0000000895967825 */ /* 0x001fca00078e0296 */
[----:B------:R-:W2:Y:S04]  /*23c0*/  LDG.E.64.CONSTANT R186, desc[UR32][R150.64+-0x70] ;  /* 0xffff902096ba7981 */ /* 0x000ea8000c1e9b00 */
[----:B------:R-:W3:Y:S04]  /*23d0*/  LDG.E.64.CONSTANT R166, desc[UR32][R150.64] ;  /* 0x0000002096a67981 */ /* 0x000ee8000c1e9b00 */
[----:B------:R-:W4:Y:S04]  /*23e0*/  LDG.E.64.CONSTANT R178, desc[UR32][R150.64+-0x68] ;  /* 0xffff982096b27981 */ /* 0x000f28000c1e9b00 */
        /* <DEDUP_REMOVED lines=12> */
[----:B------:R-:W-:Y:S01]  /*24b0*/  LOP3.LUT R148, R148, 0xffff, RZ, 0xc0, !PT ;  /* 0x0000ffff94947812 */ /* 0x000fe200078ec0ff */
[----:B------:R-:W-:-:S04]  /*24c0*/  IMAD R203, R147, 0x708, R146 ;  /* 0x0000070893cb7824 */ /* 0x000fc800078e0292 */
[----:B------:R-:W-:Y:S01]  /*24d0*/  IMAD R203, R148, 0x78, R203 ;  /* 0x0000007894cb7824 */ /* 0x000fe200078e02cb */
[----:B------:R-:W-:Y:S06]  /*24e0*/  BAR.SYNC.DEFER_BLOCKING 0x0 ;  /* 0x0000000000007b1d */ /* 0x000fec0000010000 */
        /* <DEDUP_REMOVED lines=8> */
[----:B------:R-:W-:Y:S01]  /*2570*/  LDS.64 R194, [R203+0x20] ;  /* 0x00002000cbc27984 */ /* 0x000fe20000000a00 */
[----:B0-----:R-:W-:-:S02]  /*2580*/  DADD R150, R146, R148 ;  /* 0x0000000092967229 */ /* 0x001fc40000000094 */
[----:B------:R-:W-:-:S06]  /*2590*/  DADD R146, R146, -R148 ;  /* 0x0000000092927229 */ /* 0x000fcc0000000894 */
[C---:B------:R-:W-:Y:S02]  /*25a0*/  DFMA R210, R150.reuse, UR4, RZ ;  /* 0x0000000496d27c2b */ /* 0x040fe400080000ff */
[C---:B------:R-:W-:Y:S02]  /*25b0*/  DFMA R222, R150.reuse, UR44, RZ ;  /* 0x0000002c96de7c2b */ /* 0x040fe400080000ff */
[C---:B------:R-:W-:Y:S02]  /*25c0*/  DFMA R220, R150.reuse, R2, RZ ;  /* 0x0000000296dc722b */ /* 0x040fe400000000ff */
[C---:B------:R-:W-:Y:S02]  /*25d0*/  DFMA R218, R150.reuse, R22, RZ ;  /* 0x0000001696da722b */ /* 0x040fe400000000ff */
[C---:B------:R-:W-:Y:S02]  /*25e0*/  DFMA R216, R150.reuse, R46, RZ ;  /* 0x0000002e96d8722b */ /* 0x040fe400000000ff */
[----:B------:R-:W-:-:S02]  /*25f0*/  DFMA R214, R150, R70, RZ ;  /* 0x0000004696d6722b */ /* 0x000fc400000000ff */
[----:B------:R-:W-:Y:S02]  /*2600*/  DFMA R212, R150, R94, RZ ;  /* 0x0000005e96d4722b */ /* 0x000fe400000000ff */
[--C-:B-1----:R-:W-:Y:S02]  /*2610*/  DADD R204, R152, R154.reuse ;  /* 0x0000000098cc7229 */ /* 0x102fe4000000009a */
[----:B------:R-:W-:Y:S02]  /*2620*/  DFMA R150, R150, R118, RZ ;  /* 0x000000769696722b */ /* 0x000fe400000000ff */
[----:B------:R-:W-:Y:S02]  /*2630*/  DADD R148, R152, -R154 ;  /* 0x0000000098947229 */ /* 0x000fe4000000089a */
[----:B------:R-:W-:Y:S02]  /*2640*/  DFMA R152, R146, R26, RZ ;  /* 0x0000001a9298722b */ /* 0x000fe400000000ff */
[----:B------:R-:W-:-:S02]  /*2650*/  DFMA R210, R204, UR8, R210 ;  /* 0x00000008ccd27c2b */ /* 0x000fc400080000d2 */
[C---:B------:R-:W-:Y:S02]  /*2660*/  DFMA R222, R204.reuse, UR20, R222 ;  /* 0x00000014ccde7c2b */ /* 0x040fe400080000de */
[C---:B------:R-:W-:Y:S02]  /*2670*/  DFMA R220, R204.reuse, R4, R220 ;  /* 0x00000004ccdc722b */ /* 0x040fe400000000dc */
[C---:B------:R-:W-:Y:S02]  /*2680*/  DFMA R218, R204.reuse, R28, R218 ;  /* 0x0000001cccda722b */ /* 0x040fe400000000da */
[C---:B------:R-:W-:Y:S02]  /*2690*/  DFMA R216, R204.reuse, R52, R216 ;  /* 0x00000034ccd8722b */ /* 0x040fe400000000d8 */
[C---:B------:R-:W-:Y:S02]  /*26a0*/  DFMA R214, R204.reuse, R76, R214 ;  /* 0x0000004cccd6722b */ /* 0x040fe400000000d6 */
[----:B------:R-:W-:-:S02]  /*26b0*/  DFMA R212, R204, R100, R212 ;  /* 0x00000064ccd4722b */ /* 0x000fc400000000d4 */
[C---:B------:R-:W-:Y:S02]  /*26c0*/  DFMA R154, R146.reuse, R74, RZ ;  /* 0x0000004a929a722b */ /* 0x040fe400000000ff */
[----:B------:R-:W-:Y:S02]  /*26d0*/  DFMA R192, R146, R98, RZ ;  /* 0x0000006292c0722b */ /* 0x000fe400000000ff */
[----:B------:R-:W-:Y:S01]  /*26e0*/  DFMA R204, R204, R124, R150 ;  /* 0x0000007ccccc722b */ /* 0x000fe20000000096 */
[----:B------:R-:W0:Y:S01]  /*26f0*/  LDS.64 R150, [R203+0x38] ;  /* 0x00003800cb967984 */ /* 0x000e220000000a00 */
[C---:B------:R-:W-:Y:S02]  /*2700*/  DFMA R198, R146.reuse, UR6, RZ ;  /* 0x0000000692c67c2b */ /* 0x040fe400080000ff */
[C---:B------:R-:W-:Y:S02]  /*2710*/  DFMA R196, R146.reuse, UR46, RZ ;  /* 0x0000002e92c47c2b */ /* 0x040fe400080000ff */
[----:B------:R-:W-:-:S02]  /*2720*/  DFMA R190, R146, R140, RZ ;  /* 0x0000008c92be722b */ /* 0x000fc400000000ff */
[C---:B------:R-:W-:Y:S02]  /*2730*/  DFMA R164, R146.reuse, R50, RZ ;  /* 0x0000003292a4722b */ /* 0x040fe400000000ff */
[----:B------:R-:W-:Y:S02]  /*2740*/  DFMA R228, R146, R122, RZ ;  /* 0x0000007a92e4722b */ /* 0x000fe400000000ff */
[----:B------:R-:W-:Y:S02]  /*2750*/  DFMA R146, R148, R32, R152 ;  /* 0x000000209492722b */ /* 0x000fe40000000098 */
[----:B------:R-:W-:Y:S02]  /*2760*/  DADD R206, R226, R158 ;  /* 0x00000000e2ce7229 */ /* 0x000fe4000000009e */
[C---:B------:R-:W-:Y:S02]  /*2770*/  DFMA R152, R148.reuse, R80, R154 ;  /* 0x000000509498722b */ /* 0x040fe4000000009a */
[----:B------:R-:W-:-:S02]  /*2780*/  DFMA R154, R148, R104, R192 ;  /* 0x00000068949a722b */ /* 0x000fc400000000c0 */
[----:B------:R-:W-:Y:S01]  /*2790*/  DADD R226, R226, -R158 ;  /* 0x00000000e2e27229 */ /* 0x000fe2000000089e */
[----:B------:R-:W-:Y:S04]  /*27a0*/  LDS.64 R192, [R203+0x28] ;  /* 0x00002800cbc07984 */ /* 0x000fe80000000a00 */
[----:B------:R-:W1:Y:S01]  /*27b0*/  LDS.64 R158, [R203+0x30] ;  /* 0x00003000cb9e7984 */ /* 0x000e620000000a00 */
[C---:B------:R-:W-:Y:S02]  /*27c0*/  DFMA R198, R148.reuse, UR10, R198 ;  /* 0x0000000a94c67c2b */ /* 0x040fe400080000c6 */
[C---:B------:R-:W-:Y:S02]  /*27d0*/  DFMA R196, R148.reuse, UR22, R196 ;  /* 0x0000001694c47c2b */ /* 0x040fe400080000c4 */
[----:B------:R-:W-:-:S02]  /*27e0*/  DFMA R190, R148, R8, R190 ;  /* 0x0000000894be722b */ /* 0x000fc400000000be */
[----:B------:R-:W-:Y:S02]  /*27f0*/  DFMA R164, R148, R56, R164 ;  /* 0x0000003894a4722b */ /* 0x000fe400000000a4 */
[C---:B------:R-:W-:Y:S02]  /*2800*/  DFMA R210, R206.reuse, UR36, R210 ;  /* 0x00000024ced27c2b */ /* 0x040fe400080000d2 */
[C---:B------:R-:W-:Y:S02]  /*2810*/  DFMA R222, R206.reuse, UR48, R222 ;  /* 0x00000030cede7c2b */ /* 0x040fe400080000de */
[C---:B------:R-:W-:Y:S02]  /*2820*/  DFMA R220, R206.reuse, R6, R220 ;  /* 0x00000006cedc722b */ /* 0x040fe400000000dc */
[C---:B------:R-:W-:Y:S02]  /*2830*/  DFMA R218, R206.reuse, R30, R218 ;  /* 0x0000001eceda722b */ /* 0x040fe400000000da */
[----:B------:R-:W-:-:S02]  /*2840*/  DFMA R216, R206, R54, R216 ;  /* 0x00000036ced8722b */ /* 0x000fc400000000d8 */
[C---:B------:R-:W-:Y:S02]  /*2850*/  DFMA R214, R206.reuse, R78, R214 ;  /* 0x0000004eced6722b */ /* 0x040fe400000000d6 */
[C---:B------:R-:W-:Y:S02]  /*2860*/  DFMA R212, R206.reuse, R102, R212 ;  /* 0x00000066ced4722b */ /* 0x040fe400000000d4 */
[----:B------:R-:W-:Y:S02]  /*2870*/  DFMA R204, R206, R126, R204 ;  /* 0x0000007ececc722b */ /* 0x000fe400000000cc */
[----:B------:R-:W-:Y:S02]  /*2880*/  DFMA R148, R148, R128, R228 ;  /* 0x000000809494722b */ /* 0x000fe400000000e4 */
[----:B------:R-:W-:Y:S02]  /*2890*/  DADD R206, R224, R208 ;  /* 0x00000000e0ce7229 */ /* 0x000fe400000000d0 */
[----:B------:R-:W-:-:S02]  /*28a0*/  DFMA R198, R226, UR38, R198 ;  /* 0x00000026e2c67c2b */ /* 0x000fc400080000c6 */
[----:B------:R-:W-:Y:S02]  /*28b0*/  DADD R208, R224, -R208 ;  /* 0x00000000e0d07229 */ /* 0x000fe400000008d0 */
[C---:B------:R-:W-:Y:S02]  /*28c0*/  DFMA R152, R226.reuse, R82, R152 ;  /* 0x00000052e298722b */ /* 0x040fe40000000098 */
[----:B------:R-:W-:Y:S02]  /*28d0*/  DFMA R148, R226, R130, R148 ;  /* 0x00000082e294722b */ /* 0x000fe40000000094 */
[C---:B------:R-:W-:Y:S02]  /*28e0*/  DFMA R210, R206.reuse, UR12, R210 ;  /* 0x0000000cced27c2b */ /* 0x040fe400080000d2 */
[C---:B------:R-:W-:Y:S02]  /*28f0*/  DFMA R222, R206.reuse, UR24, R222 ;  /* 0x00000018cede7c2b */ /* 0x040fe400080000de */
[----:B------:R-:W-:-:S02]  /*2900*/  DFMA R220, R206, R12, R220 ;  /* 0x0000000ccedc722b */ /* 0x000fc400000000dc */
[C---:B------:R-:W-:Y:S02]  /*2910*/  DFMA R218, R206.reuse, R36, R218 ;  /* 0x00000024ceda722b */ /* 0x040fe400000000da */
[C---:B------:R-:W-:Y:S02]  /*2920*/  DFMA R216, R206.reuse, R60, R216 ;  /* 0x0000003cced8722b */ /* 0x040fe400000000d8 */
[C---:B------:R-:W-:Y:S02]  /*2930*/  DFMA R214, R206.reuse, R84, R214 ;  /* 0x00000054ced6722b */ /* 0x040fe400000000d6 */
[C---:B------:R-:W-:Y:S02]  /*2940*/  DFMA R212, R206.reuse, R108, R212 ;  /* 0x0000006cced4722b */ /* 0x040fe400000000d4 */
[----:B------:R-:W-:Y:S02]  /*2950*/  DFMA R204, R206, R132, R204 ;  /* 0x00000084cecc722b */ /* 0x000fe400000000cc */
[----:B------:R-:W-:-:S02]  /*2960*/  DFMA R196, R226, UR50, R196 ;  /* 0x00000032e2c47c2b */ /* 0x000fc400080000c4 */
[C---:B------:R-:W-:Y:S02]  /*2970*/  DFMA R190, R226.reuse, R10, R190 ;  /* 0x0000000ae2be722b */ /* 0x040fe400000000be */
[C---:B------:R-:W-:Y:S02]  /*2980*/  DFMA R146, R226.reuse, R34, R146 ;  /* 0x00000022e292722b */ /* 0x040fe40000000092 */
[C---:B------:R-:W-:Y:S02]  /*2990*/  DFMA R164, R226.reuse, R58, R164 ;  /* 0x0000003ae2a4722b */ /* 0x040fe400000000a4 */
[----:B------:R-:W-:Y:S02]  /*29a0*/  DFMA R154, R226, R106, R154 ;  /* 0x0000006ae29a722b */ /* 0x000fe4000000009a */
[----:B0-----:R-:W-:Y:S02]  /*29b0*/  DADD R206, R194, R150 ;  /* 0x00000000c2ce7229 */ /* 0x001fe40000000096 */
[----:B------:R-:W-:-:S02]  /*29c0*/  DFMA R198, R208, UR14, R198 ;  /* 0x0000000ed0c67c2b */ /* 0x000fc400080000c6 */
[----:B------:R-:W-:Y:S02]  /*29d0*/  DADD R150, R194, -R150 ;  /* 0x00000000c2967229 */ /* 0x000fe40000000896 */
[C---:B------:R-:W-:Y:S02]  /*29e0*/  DFMA R152, R208.reuse, R88, R152 ;  /* 0x00000058d098722b */ /* 0x040fe40000000098 */
[C---:B------:R-:W-:Y:S02]  /*29f0*/  DFMA R148, R208.reuse, R136, R148 ;  /* 0x00000088d094722b */ /* 0x040fe40000000094 */
[C---:B------:R-:W-:Y:S02]  /*2a00*/  DFMA R196, R208.reuse, UR26, R196 ;  /* 0x0000001ad0c47c2b */ /* 0x040fe400080000c4 */
[C---:B------:R-:W-:Y:S02]  /*2a10*/  DFMA R190, R208.reuse, R16, R190 ;  /* 0x00000010d0be722b */ /* 0x040fe400000000be */
[----:B------:R-:W-:-:S02]  /*2a20*/  DFMA R146, R208, R40, R146 ;  /* 0x00000028d092722b */ /* 0x000fc40000000092 */
[C---:B------:R-:W-:Y:S02]  /*2a30*/  DFMA R164, R208.reuse, R64, R164 ;  /* 0x00000040d0a4722b */ /* 0x040fe400000000a4 */
[----:B------:R-:W-:Y:S02]  /*2a40*/  DFMA R154, R208, R112, R154 ;  /* 0x00000070d09a722b */ /* 0x000fe4000000009a */
[----:B-1----:R-:W-:Y:S02]  /*2a50*/  DADD R194, R192, R158 ;  /* 0x00000000c0c27229 */ /* 0x002fe4000000009e */
[----:B------:R-:W-:Y:S02]  /*2a60*/  DFMA R210, R206, UR40, R210 ;  /* 0x00000028ced27c2b */ /* 0x000fe400080000d2 */
[----:B------:R-:W-:Y:S02]  /*2a70*/  DFMA R198, R150, UR42, R198 ;  /* 0x0000002a96c67c2b */ /* 0x000fe400080000c6 */
[----:B------:R-:W-:-:S02]  /*2a80*/  DADD R158, R192, -R158 ;  /* 0x00000000c09e7229 */ /* 0x000fc4000000089e */
[----:B------:R-:W-:Y:S02]  /*2a90*/  DFMA R214, R206, R86, R214 ;  /* 0x00000056ced6722b */ /* 0x000fe400000000d6 */
[C---:B------:R-:W-:Y:S02]  /*2aa0*/  DFMA R152, R150.reuse, R90, R152 ;  /* 0x0000005a9698722b */ /* 0x040fe40000000098 */
[C---:B------:R-:W-:Y:S02]  /*2ab0*/  DFMA R148, R150.reuse, R138, R148 ;  /* 0x0000008a9694722b */ /* 0x040fe40000000094 */
[C---:B------:R-:W-:Y:S02]  /*2ac0*/  DFMA R196, R150.reuse, UR54, R196 ;  /* 0x0000003696c47c2b */ /* 0x040fe400080000c4 */
[C---:B------:R-:W-:Y:S02]  /*2ad0*/  DFMA R190, R150.reuse, R18, R190 ;  /* 0x0000001296be722b */ /* 0x040fe400000000be */
[----:B------:R-:W-:-:S02]  /*2ae0*/  DFMA R146, R150, R42, R146 ;  /* 0x0000002a9692722b */ /* 0x000fc40000000092 */
[C---:B------:R-:W-:Y:S02]  /*2af0*/  DFMA R164, R150.reuse, R66, R164 ;  /* 0x0000004296a4722b */ /* 0x040fe400000000a4 */
[----:B------:R-:W-:Y:S02]  /*2b00*/  DFMA R154, R150, R114, R154 ;  /* 0x00000072969a722b */ /* 0x000fe4000000009a */
[----:B------:R-:W-:Y:S02]  /*2b10*/  DFMA R222, R206, UR52, R222 ;  /* 0x00000034cede7c2b */ /* 0x000fe400080000de */
[----:B------:R-:W-:Y:S02]  /*2b20*/  DFMA R210, R194, UR16, R210 ;  /* 0x00000010c2d27c2b */ /* 0x000fe400080000d2 */
[----:B------:R-:W-:Y:S02]  /*2b30*/  DFMA R198, R158, UR18, R198 ;  /* 0x000000129ec67c2b */ /* 0x000fe400080000c6 */
[----:B------:R-:W-:-:S02]  /*2b40*/  DFMA R220, R206, R14, R220 ;  /* 0x0000000ecedc722b */ /* 0x000fc400000000dc */
[C---:B------:R-:W-:Y:S02]  /*2b50*/  DFMA R218, R206.reuse, R38, R218 ;  /* 0x00000026ceda722b */ /* 0x040fe400000000da */
[C---:B------:R-:W-:Y:S02]  /*2b60*/  DFMA R216, R206.reuse, R62, R216 ;  /* 0x0000003eced8722b */ /* 0x040fe400000000d8 */
[C---:B------:R-:W-:Y:S02]  /*2b70*/  DFMA R212, R206.reuse, R110, R212 ;  /* 0x0000006eced4722b */ /* 0x040fe400000000d4 */
[----:B------:R-:W-:Y:S02]  /*2b80*/  DFMA R204, R206, R134, R204 ;  /* 0x00000086cecc722b */ /* 0x000fe400000000cc */
[----:B------:R-:W-:Y:S02]  /*2b90*/  DFMA R214, R194, R92, R214 ;  /* 0x0000005cc2d6722b */ /* 0x000fe400000000d6 */
[----:B------:R-:W-:-:S02]  /*2ba0*/  DFMA R192, R158, R144, R148 ;  /* 0x000000909ec0722b */ /* 0x000fc40000000094 */
[C---:B------:R-:W-:Y:S02]  /*2bb0*/  DFMA R152, R158.reuse, R96, R152 ;  /* 0x000000609e98722b */ /* 0x040fe40000000098 */
[C---:B------:R-:W-:Y:S02]  /*2bc0*/  DFMA R196, R158.reuse, UR30, R196 ;  /* 0x0000001e9ec47c2b */ /* 0x040fe400080000c4 */
[C---:B------:R-:W-:Y:S02]  /*2bd0*/  DFMA R190, R158.reuse, R24, R190 ;  /* 0x000000189ebe722b */ /* 0x040fe400000000be */
[C---:B------:R-:W-:Y:S02]  /*2be0*/  DFMA R148, R158.reuse, R48, R146 ;  /* 0x000000309e94722b */ /* 0x040fe40000000092 */
[C---:B------:R-:W-:Y:S02]  /*2bf0*/  DFMA R150, R158.reuse, R72, R164 ;  /* 0x000000489e96722b */ /* 0x040fe400000000a4 */
[----:B------:R-:W-:-:S02]  /*2c00*/  DFMA R154, R158, R120, R154 ;  /* 0x000000789e9a722b */ /* 0x000fc4000000009a */
[----:B------:R-:W-:Y:S02]  /*2c10*/  DFMA R222, R194, UR28, R222 ;  /* 0x0000001cc2de7c2b */ /* 0x000fe400080000de */
[----:B------:R-:W-:Y:S02]  /*2c20*/  DADD R158, R210, R198 ;  /* 0x00000000d29e7229 */ /* 0x000fe400000000c6 */
[C---:B------:R-:W-:Y:S02]  /*2c30*/  DFMA R220, R194.reuse, R20, R220 ;  /* 0x00000014c2dc722b */ /* 0x040fe400000000dc */
[C---:B------:R-:W-:Y:S02]  /*2c40*/  DFMA R218, R194.reuse, R44, R218 ;  /* 0x0000002cc2da722b */ /* 0x040fe400000000da */
[C---:B------:R-:W-:Y:S02]  /*2c50*/  DFMA R216, R194.reuse, R68, R216 ;  /* 0x00000044c2d8722b */ /* 0x040fe400000000d8 */
[----:B------:R-:W-:-:S02]  /*2c60*/  DFMA R212, R194, R116, R212 ;  /* 0x00000074c2d4722b */ /* 0x000fc400000000d4 */
[----:B------:R-:W-:Y:S02]  /*2c70*/  DFMA R204, R194, R142, R204 ;  /* 0x0000008ec2cc722b */ /* 0x000fe400000000cc */
[C-C-:B------:R-:W-:Y:S02]  /*2c80*/  DADD R194, R214.reuse, -R152.reuse ;  /* 0x00000000d6c27229 */ /* 0x140fe40000000898 */
[----:B------:R-:W-:Y:S02]  /*2c90*/  DADD R214, R214, R152 ;  /* 0x00000000d6d67229 */ /* 0x000fe40000000098 */
[----:B------:R-:W-:Y:S02]  /*2ca0*/  DADD R198, R210, -R198 ;  /* 0x00000000d2c67229 */ /* 0x000fe400000008c6 */
[----:B------:R-:W-:Y:S02]  /*2cb0*/  DADD R152, R222, -R196 ;  /* 0x00000000de987229 */ /* 0x000fe400000008c4 */
[----:B--2---:R-:W-:-:S02]  /*2cc0*/  DMUL R186, R186, R158 ;  /* 0x0000009ebaba7228 */ /* 0x004fc40000000000 */
[----:B------:R-:W-:Y:S02]  /*2cd0*/  DADD R196, R222, R196 ;  /* 0x00000000dec47229 */ /* 0x000fe400000000c4 */
[----:B------:R-:W-:Y:S02]  /*2ce0*/  DADD R146, R204, R192 ;  /* 0x00000000cc927229 */ /* 0x000fe400000000c0 */
[C-C-:B------:R-:W-:Y:S02]  /*2cf0*/  DADD R164, R218.reuse, -R148.reuse ;  /* 0x00000000daa47229 */ /* 0x140fe40000000894 */
[----:B------:R-:W-:Y:S02]  /*2d00*/  DADD R148, R218, R148 ;  /* 0x00000000da947229 */ /* 0x000fe40000000094 */
[C-C-:B------:R-:W-:Y:S02]  /*2d10*/  DADD R192, R216.reuse, -R150.reuse ;  /* 0x00000000d8c07229 */ /* 0x140fe40000000896 */
[----:B------:R-:W-:-:S02]  /*2d20*/  DADD R150, R216, R150 ;  /* 0x00000000d8967229 */ /* 0x000fc40000000096 */
[----:B---3--:R-:W-:Y:S02]  /*2d30*/  DFMA R158, R166, R198, R186 ;  /* 0x000000c6a69e722b */ /* 0x008fe400000000ba */
[--C-:B------:R-:W-:Y:S02]  /*2d40*/  DADD R204, R212, -R154.reuse ;  /* 0x00000000d4cc7229 */ /* 0x100fe4000000089a */
[----:B----4-:R-:W-:Y:S02]  /*2d50*/  DMUL R178, R178, R196 ;  /* 0x000000c4b2b27228 */ /* 0x010fe40000000000 */
[----:B------:R-:W-:Y:S02]  /*2d60*/  DADD R212, R212, R154 ;  /* 0x00000000d4d47229 */ /* 0x000fe4000000009a */
[C-C-:B------:R-:W-:Y:S02]  /*2d70*/  DADD R154, R220.reuse, -R190.reuse ;  /* 0x00000000dc9a7229 */ /* 0x140fe400000008be */
[----:B------:R-:W-:-:S02]  /*2d80*/  DADD R190, R220, R190 ;  /* 0x00000000dcbe7229 */ /* 0x000fc400000000be */
[----:B-----5:R-:W-:Y:S02]  /*2d90*/  DMUL R188, R188, R164 ;  /* 0x000000a4bcbc7228 */ /* 0x020fe40000000000 */
[----:B------:R-:W-:Y:S02]  /*2da0*/  DMUL R184, R184, R192 ;  /* 0x000000c0b8b87228 */ /* 0x000fe40000000000 */
[----:B------:R-:W-:Y:S02]  /*2db0*/  DMUL R148, R174, R148 ;  /* 0x00000094ae947228 */ /* 0x000fe40000000000 */
[----:B------:R-:W-:Y:S02]  /*2dc0*/  DMUL R146, R168, R146 ;  /* 0x00000092a8927228 */ /* 0x000fe40000000000 */
[----:B------:R-:W-:Y:S02]  /*2dd0*/  DMUL R150, R156, R150 ;  /* 0x000000969c967228 */ /* 0x000fe40000000000 */
[----:B------:R-:W-:-:S02]  /*2de0*/  DFMA R164, R158, UR4, RZ ;  /* 0x000000049ea47c2b */ /* 0x000fc400080000ff */
[C---:B------:R-:W-:Y:S02]  /*2df0*/  DFMA R168, R158.reuse, UR8, RZ ;  /* 0x000000089ea87c2b */ /* 0x040fe400080000ff */
[C---:B------:R-:W-:Y:S02]  /*2e00*/  DFMA R174, R158.reuse, UR36, RZ ;  /* 0x000000249eae7c2b */ /* 0x040fe400080000ff */
[C---:B------:R-:W-:Y:S02]  /*2e10*/  DFMA R192, R158.reuse, UR12, RZ ;  /* 0x0000000c9ec07c2b */ /* 0x040fe400080000ff */
[----:B------:R-:W-:Y:S02]  /*2e20*/  DFMA R196, R158, UR40, RZ ;  /* 0x000000289ec47c2b */ /* 0x000fe400080000ff */
[----:B------:R-:W-:Y:S02]  /*2e30*/  DFMA R156, R160, R152, R178 ;  /* 0x00000098a09c722b */ /* 0x000fe400000000b2 */
[----:B------:R-:W-:-:S02]  /*2e40*/  DFMA R158, R158, UR16, RZ ;  /* 0x000000109e9e7c2b */ /* 0x000fc400080000ff */
[----:B------:R-:W-:Y:S02]  /*2e50*/  DFMA R166, R166, -R198, R186 ;  /* 0x800000c6a6a6722b */ /* 0x000fe400000000ba */
[----:B------:R-:W-:Y:S02]  /*2e60*/  DMUL R176, R176, R190 ;  /* 0x000000beb0b07228 */ /* 0x000fe40000000000 */
[----:B------:R-:W-:Y:S02]  /*2e70*/  DMUL R182, R182, R194 ;  /* 0x000000c2b6b67228 */ /* 0x000fe40000000000 */
[----:B------:R-:W-:Y:S02]  /*2e80*/  DMUL R180, R180, R204 ;  /* 0x000000ccb4b47228 */ /* 0x000fe40000000000 */
[----:B------:R-:W-:Y:S02]  /*2e90*/  DFMA R152, R160, -R152, R178 ;  /* 0x80000098a098722b */ /* 0x000fe400000000b2 */
[----:B------:R-:W-:-:S02]  /*2ea0*/  DFMA R190, R156, UR48, R174 ;  /* 0x000000309cbe7c2b */ /* 0x000fc400080000ae */
[C---:B------:R-:W-:Y:S02]  /*2eb0*/  DFMA R194, R156.reuse, UR24, R192 ;  /* 0x000000189cc27c2b */ /* 0x040fe400080000c0 */
[C---:B------:R-:W-:Y:S02]  /*2ec0*/  DFMA R198, R156.reuse, UR52, R196 ;  /* 0x000000349cc67c2b */ /* 0x040fe400080000c4 */
[----:B------:R-:W-:Y:S02]  /*2ed0*/  DFMA R204, R156, UR28, R158 ;  /* 0x0000001c9ccc7c2b */ /* 0x000fe4000800009e */
[C---:B------:R-:W-:Y:S02]  /*2ee0*/  DFMA R158, R166.reuse, UR6, RZ ;  /* 0x00000006a69e7c2b */ /* 0x040fe400080000ff */
[C---:B------:R-:W-:Y:S02]  /*2ef0*/  DFMA R160, R166.reuse, UR10, RZ ;  /* 0x0000000aa6a07c2b */ /* 0x040fe400080000ff */
[----:B------:R-:W-:-:S02]  /*2f00*/  DFMA R174, R166, UR38, RZ ;  /* 0x00000026a6ae7c2b */ /* 0x000fc400080000ff */
[C---:B------:R-:W-:Y:S02]  /*2f10*/  DFMA R192, R166.reuse, UR14, RZ ;  /* 0x0000000ea6c07c2b */ /* 0x040fe400080000ff */
[----:B------:R-:W-:Y:S02]  /*2f20*/  DFMA R196, R166, UR42, RZ ;  /* 0x0000002aa6c47c2b */ /* 0x000fe400080000ff */
[C---:B------:R-:W-:Y:S02]  /*2f30*/  DFMA R164, R156.reuse, UR44, R164 ;  /* 0x0000002c9ca47c2b */ /* 0x040fe400080000a4 */
[----:B------:R-:W-:Y:S02]  /*2f40*/  DFMA R168, R156, UR20, R168 ;  /* 0x000000149ca87c2b */ /* 0x000fe400080000a8 */
[----:B------:R-:W-:Y:S02]  /*2f50*/  DFMA R166, R166, UR18, RZ ;  /* 0x00000012a6a67c2b */ /* 0x000fe400080000ff */
[----:B------:R-:W-:-:S02]  /*2f60*/  DFMA R156, R162, R154, R176 ;  /* 0x0000009aa29c722b */ /* 0x000fc400000000b0 */
[C---:B------:R-:W-:Y:S02]  /*2f70*/  DFMA R158, R152.reuse, UR46, R158 ;  /* 0x0000002e989e7c2b */ /* 0x040fe4000800009e */
[C---:B------:R-:W-:Y:S02]  /*2f80*/  DFMA R160, R152.reuse, UR22, R160 ;  /* 0x0000001698a07c2b */ /* 0x040fe400080000a0 */
[C---:B------:R-:W-:Y:S02]  /*2f90*/  DFMA R174, R152.reuse, UR50, R174 ;  /* 0x0000003298ae7c2b */ /* 0x040fe400080000ae */
[C---:B------:R-:W-:Y:S02]  /*2fa0*/  DFMA R192, R152.reuse, UR26, R192 ;  /* 0x0000001a98c07c2b */ /* 0x040fe400080000c0 */
[C---:B------:R-:W-:Y:S02]  /*2fb0*/  DFMA R196, R152.reuse, UR54, R196 ;  /* 0x0000003698c47c2b */ /* 0x040fe400080000c4 */
[----:B------:R-:W-:-:S02]  /*2fc0*/  DFMA R166, R152, UR30, R166 ;  /* 0x0000001e98a67c2b */ /* 0x000fc400080000a6 */
[----:B------:R-:W-:Y:S02]  /*2fd0*/  DFMA R154, R162, -R154, R176 ;  /* 0x8000009aa29a722b */ /* 0x000fe400000000b0 */
[C---:B------:R-:W-:Y:S02]  /*2fe0*/  DFMA R164, R156.reuse, R2, R164 ;  /* 0x000000029ca4722b */ /* 0x040fe400000000a4 */
[C---:B------:R-:W-:Y:S02]  /*2ff0*/  DFMA R168, R156.reuse, R4, R168 ;  /* 0x000000049ca8722b */ /* 0x040fe400000000a8 */
[C---:B------:R-:W-:Y:S02]  /*3000*/  DFMA R190, R156.reuse, R6, R190 ;  /* 0x000000069cbe722b */ /* 0x040fe400000000be */
[C---:B------:R-:W-:Y:S02]  /*3010*/  DFMA R194, R156.reuse, R12, R194 ;  /* 0x0000000c9cc2722b */ /* 0x040fe400000000c2 */
[----:B------:R-:W-:-:S02]  /*3020*/  DFMA R198, R156, R14, R198 ;  /* 0x0000000e9cc6722b */ /* 0x000fc400000000c6 */
[----:B------:R-:W-:Y:S02]  /*3030*/  DFMA R204, R156, R20, R204 ;  /* 0x000000149ccc722b */ /* 0x000fe400000000cc */
[----:B------:R-:W-:Y:S02]  /*3040*/  DADD R152, R188, R148 ;  /* 0x00000000bc987229 */ /* 0x000fe40000000094 */
[C---:B------:R-:W-:Y:S02]  /*3050*/  DFMA R158, R154.reuse, R140, R158 ;  /* 0x0000008c9a9e722b */ /* 0x040fe4000000009e */
[C---:B------:R-:W-:Y:S02]  /*3060*/  DFMA R160, R154.reuse, R8, R160 ;  /* 0x000000089aa0722b */ /* 0x040fe400000000a0 */
[C---:B------:R-:W-:Y:S02]  /*3070*/  DFMA R174, R154.reuse, R10, R174 ;  /* 0x0000000a9aae722b */ /* 0x040fe400000000ae */
[----:B------:R-:W-:-:S02]  /*3080*/  DFMA R192, R154, R16, R192 ;  /* 0x000000109ac0722b */ /* 0x000fc400000000c0 */
[C---:B------:R-:W-:Y:S02]  /*3090*/  DFMA R196, R154.reuse, R18, R196 ;  /* 0x000000129ac4722b */ /* 0x040fe400000000c4 */
[----:B------:R-:W-:Y:S02]  /*30a0*/  DFMA R166, R154, R24, R166 ;  /* 0x000000189aa6722b */ /* 0x000fe400000000a6 */
[C---:B------:R-:W-:Y:S02]  /*30b0*/  DFMA R164, R152.reuse, R22, R164 ;  /* 0x0000001698a4722b */ /* 0x040fe400000000a4 */
[C---:B------:R-:W-:Y:S02]  /*30c0*/  DFMA R168, R152.reuse, R28, R168 ;  /* 0x0000001c98a8722b */ /* 0x040fe400000000a8 */
[C---:B------:R-:W-:Y:S02]  /*30d0*/  DFMA R190, R152.reuse, R30, R190 ;  /* 0x0000001e98be722b */ /* 0x040fe400000000be */
[----:B------:R-:W-:-:S02]  /*30e0*/  DFMA R194, R152, R36, R194 ;  /* 0x0000002498c2722b */ /* 0x000fc400000000c2 */
[C---:B------:R-:W-:Y:S02]  /*30f0*/  DFMA R198, R152.reuse, R38, R198 ;  /* 0x0000002698c6722b */ /* 0x040fe400000000c6 */
[----:B------:R-:W-:Y:S02]  /*3100*/  DFMA R204, R152, R44, R204 ;  /* 0x0000002c98cc722b */ /* 0x000fe400000000cc */
[----:B------:R-:W-:Y:S02]  /*3110*/  DADD R154, -R188, R148 ;  /* 0x00000000bc9a7229 */ /* 0x000fe40000000194 */
[----:B------:R-:W-:Y:S02]  /*3120*/  DADD R152, R184, R150 ;  /* 0x00000000b8987229 */ /* 0x000fe40000000096 */
[----:B------:R-:W-:Y:S02]  /*3130*/  DMUL R172, R172, R214 ;  /* 0x000000d6acac7228 */ /* 0x000fe40000000000 */
[----:B------:R-:W-:-:S02]  /*3140*/  DMUL R170, R170, R212 ;  /* 0x000000d4aaaa7228 */ /* 0x000fc40000000000 */
[C---:B------:R-:W-:Y:S02]  /*3150*/  DFMA R158, R154.reuse, R26, R158 ;  /* 0x0000001a9a9e722b */ /* 0x040fe4000000009e */
[C---:B------:R-:W-:Y:S02]  /*3160*/  DFMA R160, R154.reuse, R32, R160 ;  /* 0x000000209aa0722b */ /* 0x040fe400000000a0 */
[C---:B------:R-:W-:Y:S02]  /*3170*/  DFMA R174, R154.reuse, R34, R174 ;  /* 0x000000229aae722b */ /* 0x040fe400000000ae */
[C---:B------:R-:W-:Y:S02]  /*3180*/  DFMA R192, R154.reuse, R40, R192 ;  /* 0x000000289ac0722b */ /* 0x040fe400000000c0 */
[C---:B------:R-:W-:Y:S02]  /*3190*/  DFMA R196, R154.reuse, R42, R196 ;  /* 0x0000002a9ac4722b */ /* 0x040fe400000000c4 */
[----:B------:R-:W-:-:S02]  /*31a0*/  DFMA R166, R154, R48, R166 ;  /* 0x000000309aa6722b */ /* 0x000fc400000000a6 */
[C---:B------:R-:W-:Y:S02]  /*31b0*/  DFMA R164, R152.reuse, R46, R164 ;  /* 0x0000002e98a4722b */ /* 0x040fe400000000a4 */
[C---:B------:R-:W-:Y:S02]  /*31c0*/  DFMA R168, R152.reuse, R52, R168 ;  /* 0x0000003498a8722b */ /* 0x040fe400000000a8 */
[C---:B------:R-:W-:Y:S02]  /*31d0*/  DFMA R190, R152.reuse, R54, R190 ;  /* 0x0000003698be722b */ /* 0x040fe400000000be */
[C---:B------:R-:W-:Y:S02]  /*31e0*/  DFMA R194, R152.reuse, R60, R194 ;  /* 0x0000003c98c2722b */ /* 0x040fe400000000c2 */
[C---:B------:R-:W-:Y:S02]  /*31f0*/  DFMA R198, R152.reuse, R62, R198 ;  /* 0x0000003e98c6722b */ /* 0x040fe400000000c6 */
[----:B------:R-:W-:-:S02]  /*3200*/  DFMA R204, R152, R68, R204 ;  /* 0x0000004498cc722b */ /* 0x000fc400000000cc */
[----:B------:R-:W-:Y:S02]  /*3210*/  DADD R154, -R184, R150 ;  /* 0x00000000b89a7229 */ /* 0x000fe40000000196 */
[----:B------:R-:W-:-:S06]  /*3220*/  DADD R152, R182, R172 ;  /* 0x00000000b6987229 */ /* 0x000fcc00000000ac */
        /* <DEDUP_REMOVED lines=27> */
[C-C-:B------:R-:W-:Y:S02]  /*33e0*/  DADD R152, R146.reuse, R146.reuse ;  /* 0x0000000092987229 */ /* 0x140fe40000000092 */
[----:B------:R-:W-:-:S04]  /*33f0*/  DADD R156, R146, -R146 ;  /* 0x00000000929c7229 */ /* 0x000fc80000000892 */
[C---:B------:R-:W-:Y:S02]  /*3400*/  DFMA R158, R154.reuse, R98, R158 ;  /* 0x000000629a9e722b */ /* 0x040fe4000000009e */
[----:B------:R-:W-:Y:S02]  /*3410*/  DFMA R160, R154, R104, R160 ;  /* 0x000000689aa0722b */ /* 0x000fe400000000a0 */
[----:B------:R-:W-:Y:S02]  /*3420*/  DMUL R152, R152, 0.5 ;  /* 0x3fe0000098987828 */ /* 0x000fe40000000000 */
[C---:B------:R-:W-:Y:S02]  /*3430*/  DFMA R174, R154.reuse, R106, R174 ;  /* 0x0000006a9aae722b */ /* 0x040fe400000000ae */
[C---:B------:R-:W-:Y:S02]  /*3440*/  DFMA R192, R154.reuse, R112, R192 ;  /* 0x000000709ac0722b */ /* 0x040fe400000000c0 */
[----:B------:R-:W-:-:S02]  /*3450*/  DFMA R196, R154, R114, R196 ;  /* 0x000000729ac4722b */ /* 0x000fc400000000c4 */
[----:B------:R-:W-:Y:S02]  /*3460*/  DFMA R166, R154, R120, R166 ;  /* 0x000000789aa6722b */ /* 0x000fe400000000a6 */
[C---:B------:R-:W-:Y:S02]  /*3470*/  DFMA R158, R156.reuse, R122, R158 ;  /* 0x0000007a9c9e722b */ /* 0x040fe4000000009e */
[----:B------:R-:W-:Y:S02]  /*3480*/  DFMA R160, R156, R128, R160 ;  /* 0x000000809ca0722b */ /* 0x000fe400000000a0 */
[C---:B------:R-:W-:Y:S02]  /*3490*/  DFMA R164, R152.reuse, R118, R164 ;  /* 0x0000007698a4722b */ /* 0x040fe400000000a4 */
[----:B------:R-:W-:Y:S02]  /*34a0*/  DFMA R168, R152, R124, R168 ;  /* 0x0000007c98a8722b */ /* 0x000fe400000000a8 */
[----:B------:R-:W-:-:S02]  /*34b0*/  DFMA R174, R156, R130, R174 ;  /* 0x000000829cae722b */ /* 0x000fc400000000ae */
[C---:B------:R-:W-:Y:S02]  /*34c0*/  DFMA R192, R156.reuse, R136, R192 ;  /* 0x000000889cc0722b */ /* 0x040fe400000000c0 */
[C---:B------:R-:W-:Y:S02]  /*34d0*/  DFMA R196, R156.reuse, R138, R196 ;  /* 0x0000008a9cc4722b */ /* 0x040fe400000000c4 */
[----:B------:R-:W-:Y:S02]  /*34e0*/  DFMA R166, R156, R144, R166 ;  /* 0x000000909ca6722b */ /* 0x000fe400000000a6 */
[C---:B------:R-:W-:Y:S02]  /*34f0*/  DFMA R190, R152.reuse, R126, R190 ;  /* 0x0000007e98be722b */ /* 0x040fe400000000be */
[C---:B------:R-:W-:Y:S02]  /*3500*/  DFMA R194, R152.reuse, R132, R194 ;  /* 0x0000008498c2722b */ /* 0x040fe400000000c2 */
[----:B------:R-:W-:-:S02]  /*3510*/  DFMA R198, R152, R134, R198 ;  /* 0x0000008698c6722b */ /* 0x000fc400000000c6 */
[----:B------:R-:W-:Y:S01]  /*3520*/  DFMA R204, R152, R142, R204 ;  /* 0x0000008e98cc722b */ /* 0x000fe200000000cc */
[----:B------:R-:W-:Y:S01]  /*3530*/  BAR.SYNC.DEFER_BLOCKING 0x0 ;  /* 0x0000000000007b1d */ /* 0x000fe20000010000 */
[----:B------:R-:W-:-:S05]  /*3540*/  ISETP.GT.U32.AND P2, PT, R0, 0xb3, PT ;  /* 0x000000b30000780c */ /* 0x000fca0003f44070 */
[----:B------:R-:W-:Y:S02]  /*3550*/  DADD R152, R164, -R158 ;  /* 0x00000000a4987229 */ /* 0x000fe4000000089e */
[----:B------:R-:W-:Y:S02]  /*3560*/  DADD R154, R168, -R160 ;  /* 0x00000000a89a7229 */ /* 0x000fe400000008a0 */
[----:B------:R-:W-:Y:S02]  /*3570*/  DADD R158, R164, R158 ;  /* 0x00000000a49e7229 */ /* 0x000fe4000000009e */
[----:B------:R-:W-:Y:S02]  /*3580*/  DADD R160, R168, R160 ;  /* 0x00000000a8a07229 */ /* 0x000fe400000000a0 */
[----:B------:R-:W-:Y:S02]  /*3590*/  DADD R156, R190, -R174 ;  /* 0x00000000be9c7229 */ /* 0x000fe400000008ae */
[----:B------:R-:W-:-:S02]  /*35a0*/  DADD R162, R194, -R192 ;  /* 0x00000000c2a27229 */ /* 0x000fc400000008c0 */
[----:B------:R-:W-:Y:S02]  /*35b0*/  DADD R164, R198, -R196 ;  /* 0x00000000c6a47229 */ /* 0x000fe400000008c4 */
[----:B------:R-:W-:Y:S02]  /*35c0*/  DADD R168, R204, -R166 ;  /* 0x00000000cca87229 */ /* 0x000fe400000008a6 */
[----:B------:R-:W-:Y:S02]  /*35d0*/  DADD R174, R190, R174 ;  /* 0x00000000beae7229 */ /* 0x000fe400000000ae */
[----:B------:R-:W-:Y:S02]  /*35e0*/  DADD R192, R194, R192 ;  /* 0x00000000c2c07229 */ /* 0x000fe400000000c0 */
[----:B------:R-:W-:Y:S02]  /*35f0*/  DADD R196, R198, R196 ;  /* 0x00000000c6c47229 */ /* 0x000fe400000000c4 */
[----:B------:R-:W-:Y:S01]  /*3600*/  DADD R166, R204, R166 ;  /* 0x00000000cca67229 */ /* 0x000fe200000000a6 */
[----:B------:R0:W-:Y:S01]  /*3610*/  STS.64 [R203+0x58], R152 ;  /* 0x00005898cb007388 */ /* 0x0001e20000000a00 */
[----:B------:R-:W-:Y:S03]  /*3620*/  BSSY.RECONVERGENT B0, `(.L_x_32) ;  /* 0x00000a6000007945 */ /* 0x000fe60003800200 */
        /* <DEDUP_REMOVED lines=20> */
[----:B------:R-:W3:Y:S01]  /*3770*/  LDS.64 R166, [R202+0x528] ;  /* 0x00052800caa67984 */ /* 0x000ee20000000a00 */
[----:B0-----:R-:W-:-:S02]  /*3780*/  DADD R156, R152, R154 ;  /* 0x00000000989c7229 */ /* 0x001fc4000000009a */
[----:B------:R-:W-:-:S06]  /*3790*/  DADD R152, R152, -R154 ;  /* 0x0000000098987229 */ /* 0x000fcc000000089a */
[C---:B------:R-:W-:Y:S02]  /*37a0*/  DFMA R174, R156.reuse, UR4, RZ ;  /* 0x000000049cae7c2b */ /* 0x040fe400080000ff */
[C---:B------:R-:W-:Y:S02]  /*37b0*/  DFMA R192, R156.reuse, UR8, RZ ;  /* 0x000000089cc07c2b */ /* 0x040fe400080000ff */
[C---:B------:R-:W-:Y:S02]  /*37c0*/  DFMA R194, R156.reuse, UR36, RZ ;  /* 0x000000249cc27c2b */ /* 0x040fe400080000ff */
[C---:B------:R-:W-:Y:S02]  /*37d0*/  DFMA R198, R156.reuse, UR12, RZ ;  /* 0x0000000c9cc67c2b */ /* 0x040fe400080000ff */
[----:B------:R-:W-:Y:S02]  /*37e0*/  DFMA R206, R156, UR40, RZ ;  /* 0x000000289cce7c2b */ /* 0x000fe400080000ff */
[----:B-1----:R-:W-:-:S02]  /*37f0*/  DADD R154, R158, R168 ;  /* 0x000000009e9a7229 */ /* 0x002fc400000000a8 */
[----:B------:R-:W-:Y:S02]  /*3800*/  DFMA R156, R156, UR16, RZ ;  /* 0x000000109c9c7c2b */ /* 0x000fe400080000ff */
[----:B------:R-:W-:Y:S02]  /*3810*/  DFMA R210, R152, UR42, RZ ;  /* 0x0000002a98d27c2b */ /* 0x000fe400080000ff */
[----:B------:R-:W-:Y:S02]  /*3820*/  DADD R168, R158, -R168 ;  /* 0x000000009ea87229 */ /* 0x000fe400000008a8 */
[C---:B------:R-:W-:Y:S01]  /*3830*/  DFMA R190, R154.reuse, UR44, R174 ;  /* 0x0000002c9abe7c2b */ /* 0x040fe200080000ae */
[----:B------:R-:W-:Y:S01]  /*3840*/  LDS.64 R158, [R202+0x1e0] ;  /* 0x0001e000ca9e7984 */ /* 0x000fe20000000a00 */
[C---:B------:R-:W-:Y:S02]  /*3850*/  DFMA R196, R154.reuse, UR20, R192 ;  /* 0x000000149ac47c2b */ /* 0x040fe400080000c0 */
[----:B------:R-:W-:-:S02]  /*3860*/  DFMA R204, R154, UR48, R194 ;  /* 0x000000309acc7c2b */ /* 0x000fc400080000c2 */
[C---:B------:R-:W-:Y:S02]  /*3870*/  DFMA R208, R154.reuse, UR24, R198 ;  /* 0x000000189ad07c2b */ /* 0x040fe400080000c6 */
[C---:B------:R-:W-:Y:S02]  /*3880*/  DFMA R212, R154.reuse, UR52, R206 ;  /* 0x000000349ad47c2b */ /* 0x040fe400080000ce */
[----:B------:R-:W-:Y:S02]  /*3890*/  DFMA R214, R154, UR28, R156 ;  /* 0x0000001c9ad67c2b */ /* 0x000fe4000800009c */
[C---:B------:R-:W-:Y:S01]  /*38a0*/  DFMA R154, R152.reuse, UR6, RZ ;  /* 0x00000006989a7c2b */ /* 0x040fe200080000ff */
[----:B------:R-:W0:Y:S01]  /*38b0*/  LDS.64 R156, [R202+0x4b0] ;  /* 0x0004b000ca9c7984 */ /* 0x000e220000000a00 */
[C---:B------:R-:W-:Y:S02]  /*38c0*/  DFMA R194, R152.reuse, UR10, RZ ;  /* 0x0000000a98c27c2b */ /* 0x040fe400080000ff */
[----:B------:R-:W-:-:S02]  /*38d0*/  DFMA R198, R152, UR38, RZ ;  /* 0x0000002698c67c2b */ /* 0x000fc400080000ff */
[C---:B------:R-:W-:Y:S02]  /*38e0*/  DFMA R206, R152.reuse, UR14, RZ ;  /* 0x0000000e98ce7c2b */ /* 0x040fe400080000ff */
[----:B------:R-:W-:Y:S02]  /*38f0*/  DFMA R152, R152, UR18, RZ ;  /* 0x0000001298987c2b */ /* 0x000fe400080000ff */
[----:B--2---:R-:W-:Y:S02]  /*3900*/  DADD R174, R162, R164 ;  /* 0x00000000a2ae7229 */ /* 0x004fe400000000a4 */
[C---:B------:R-:W-:Y:S01]  /*3910*/  DFMA R192, R168.reuse, UR46, R154 ;  /* 0x0000002ea8c07c2b */ /* 0x040fe2000800009a */
[----:B------:R-:W-:Y:S01]  /*3920*/  LDS.64 R154, [R202+0x258] ;  /* 0x00025800ca9a7984 */ /* 0x000fe20000000a00 */
[C---:B------:R-:W-:Y:S02]  /*3930*/  DFMA R194, R168.reuse, UR22, R194 ;  /* 0x00000016a8c27c2b */ /* 0x040fe400080000c2 */
[----:B------:R-:W-:-:S02]  /*3940*/  DFMA R216, R168, UR30, R152 ;  /* 0x0000001ea8d87c2b */ /* 0x000fc40008000098 */
[----:B------:R-:W1:Y:S01]  /*3950*/  LDS.64 R152, [R202+0x438] ;  /* 0x00043800ca987984 */ /* 0x000e620000000a00 */
[C---:B------:R-:W-:Y:S02]  /*3960*/  DFMA R198, R168.reuse, UR50, R198 ;  /* 0x00000032a8c67c2b */ /* 0x040fe400080000c6 */
[C---:B------:R-:W-:Y:S02]  /*3970*/  DFMA R206, R168.reuse, UR26, R206 ;  /* 0x0000001aa8ce7c2b */ /* 0x040fe400080000ce */
[----:B------:R-:W-:Y:S02]  /*3980*/  DFMA R210, R168, UR54, R210 ;  /* 0x00000036a8d27c2b */ /* 0x000fe400080000d2 */
[C---:B------:R-:W-:Y:S02]  /*3990*/  DFMA R190, R174.reuse, R2, R190 ;  /* 0x00000002aebe722b */ /* 0x040fe400000000be */
[C---:B------:R-:W-:Y:S02]  /*39a0*/  DFMA R196, R174.reuse, R4, R196 ;  /* 0x00000004aec4722b */ /* 0x040fe400000000c4 */
[----:B------:R-:W-:-:S02]  /*39b0*/  DFMA R204, R174, R6, R204 ;  /* 0x00000006aecc722b */ /* 0x000fc400000000cc */
[C---:B------:R-:W-:Y:S02]  /*39c0*/  DFMA R208, R174.reuse, R12, R208 ;  /* 0x0000000caed0722b */ /* 0x040fe400000000d0 */
[C---:B------:R-:W-:Y:S02]  /*39d0*/  DFMA R212, R174.reuse, R14, R212 ;  /* 0x0000000eaed4722b */ /* 0x040fe400000000d4 */
[----:B------:R-:W-:Y:S02]  /*39e0*/  DFMA R214, R174, R20, R214 ;  /* 0x00000014aed6722b */ /* 0x000fe400000000d6 */
[----:B------:R-:W-:Y:S02]  /*39f0*/  DADD R168, R162, -R164 ;  /* 0x00000000a2a87229 */ /* 0x000fe400000008a4 */
[C-C-:B---3--:R-:W-:Y:S01]  /*3a00*/  DADD R174, R160.reuse, R166.reuse ;  /* 0x00000000a0ae7229 */ /* 0x148fe200000000a6 */
[----:B------:R-:W-:Y:S01]  /*3a10*/  LDS.64 R162, [R202+0x2d0] ;  /* 0x0002d000caa27984 */ /* 0x000fe20000000a00 */
[----:B------:R-:W-:-:S03]  /*3a20*/  DADD R166, R160, -R166 ;  /* 0x00000000a0a67229 */ /* 0x000fc600000008a6 */
[----:B------:R-:W2:Y:S01]  /*3a30*/  LDS.64 R164, [R202+0x3c0] ;  /* 0x0003c000caa47984 */ /* 0x000ea20000000a00 */
[C---:B------:R-:W-:Y:S02]  /*3a40*/  DFMA R192, R168.reuse, R140, R192 ;  /* 0x0000008ca8c0722b */ /* 0x040fe400000000c0 */
[C---:B------:R-:W-:Y:S01]  /*3a50*/  DFMA R194, R168.reuse, R8, R194 ;  /* 0x00000008a8c2722b */ /* 0x040fe200000000c2 */
[----:B------:R-:W3:Y:S01]  /*3a60*/  LDS.64 R160, [R202+0x348] ;  /* 0x00034800caa07984 */ /* 0x000ee20000000a00 */
[C---:B------:R-:W-:Y:S02]  /*3a70*/  DFMA R198, R168.reuse, R10, R198 ;  /* 0x0000000aa8c6722b */ /* 0x040fe400000000c6 */
[C---:B------:R-:W-:Y:S02]  /*3a80*/  DFMA R206, R168.reuse, R16, R206 ;  /* 0x00000010a8ce722b */ /* 0x040fe400000000ce */
[C---:B------:R-:W-:Y:S02]  /*3a90*/  DFMA R210, R168.reuse, R18, R210 ;  /* 0x00000012a8d2722b */ /* 0x040fe400000000d2 */
[----:B------:R-:W-:-:S02]  /*3aa0*/  DFMA R216, R168, R24, R216 ;  /* 0x00000018a8d8722b */ /* 0x000fc400000000d8 */
[----:B0-----:R-:W-:Y:S02]  /*3ab0*/  DADD R168, R158, R156 ;  /* 0x000000009ea87229 */ /* 0x001fe4000000009c */
[C---:B------:R-:W-:Y:S02]  /*3ac0*/  DFMA R192, R166.reuse, R26, R192 ;  /* 0x0000001aa6c0722b */ /* 0x040fe400000000c0 */
[C---:B------:R-:W-:Y:S02]  /*3ad0*/  DFMA R194, R166.reuse, R32, R194 ;  /* 0x00000020a6c2722b */ /* 0x040fe400000000c2 */
[C---:B------:R-:W-:Y:S02]  /*3ae0*/  DFMA R198, R166.reuse, R34, R198 ;  /* 0x00000022a6c6722b */ /* 0x040fe400000000c6 */
[C---:B------:R-:W-:Y:S02]  /*3af0*/  DFMA R206, R166.reuse, R40, R206 ;  /* 0x00000028a6ce722b */ /* 0x040fe400000000ce */
[----:B------:R-:W-:-:S02]  /*3b00*/  DFMA R210, R166, R42, R210 ;  /* 0x0000002aa6d2722b */ /* 0x000fc400000000d2 */
[----:B------:R-:W-:Y:S02]  /*3b10*/  DFMA R216, R166, R48, R216 ;  /* 0x00000030a6d8722b */ /* 0x000fe400000000d8 */
[----:B------:R-:W-:Y:S02]  /*3b20*/  DADD R156, R158, -R156 ;  /* 0x000000009e9c7229 */ /* 0x000fe4000000089c */
[C---:B------:R-:W-:Y:S02]  /*3b30*/  DFMA R190, R174.reuse, R22, R190 ;  /* 0x00000016aebe722b */ /* 0x040fe400000000be */
[C---:B------:R-:W-:Y:S02]  /*3b40*/  DFMA R196, R174.reuse, R28, R196 ;  /* 0x0000001caec4722b */ /* 0x040fe400000000c4 */
[C---:B------:R-:W-:Y:S02]  /*3b50*/  DFMA R204, R174.reuse, R30, R204 ;  /* 0x0000001eaecc722b */ /* 0x040fe400000000cc */
[----:B------:R-:W-:-:S02]  /*3b60*/  DFMA R208, R174, R36, R208 ;  /* 0x00000024aed0722b */ /* 0x000fc400000000d0 */
[C---:B------:R-:W-:Y:S02]  /*3b70*/  DFMA R212, R174.reuse, R38, R212 ;  /* 0x00000026aed4722b */ /* 0x040fe400000000d4 */
[----:B------:R-:W-:Y:S02]  /*3b80*/  DFMA R214, R174, R44, R214 ;  /* 0x0000002caed6722b */ /* 0x000fe400000000d6 */
[----:B-1----:R-:W-:Y:S02]  /*3b90*/  DADD R158, R154, R152 ;  /* 0x000000009a9e7229 */ /* 0x002fe40000000098 */
[C---:B------:R-:W-:Y:S02]  /*3ba0*/  DFMA R192, R156.reuse, R50, R192 ;  /* 0x000000329cc0722b */ /* 0x040fe400000000c0 */
[C---:B------:R-:W-:Y:S02]  /*3bb0*/  DFMA R194, R156.reuse, R56, R194 ;  /* 0x000000389cc2722b */ /* 0x040fe400000000c2 */
[----:B------:R-:W-:-:S02]  /*3bc0*/  DFMA R198, R156, R58, R198 ;  /* 0x0000003a9cc6722b */ /* 0x000fc400000000c6 */
[C---:B------:R-:W-:Y:S02]  /*3bd0*/  DFMA R206, R156.reuse, R64, R206 ;  /* 0x000000409cce722b */ /* 0x040fe400000000ce */
[C---:B------:R-:W-:Y:S02]  /*3be0*/  DFMA R210, R156.reuse, R66, R210 ;  /* 0x000000429cd2722b */ /* 0x040fe400000000d2 */
[----:B------:R-:W-:Y:S02]  /*3bf0*/  DFMA R216, R156, R72, R216 ;  /* 0x000000489cd8722b */ /* 0x000fe400000000d8 */
[----:B------:R-:W-:Y:S02]  /*3c00*/  DADD R152, R154, -R152 ;  /* 0x000000009a987229 */ /* 0x000fe40000000898 */
[C---:B------:R-:W-:Y:S02]  /*3c10*/  DFMA R190, R168.reuse, R46, R190 ;  /* 0x0000002ea8be722b */ /* 0x040fe400000000be */
[----:B------:R-:W-:-:S02]  /*3c20*/  DFMA R196, R168, R52, R196 ;  /* 0x00000034a8c4722b */ /* 0x000fc400000000c4 */
[C---:B------:R-:W-:Y:S02]  /*3c30*/  DFMA R204, R168.reuse, R54, R204 ;  /* 0x00000036a8cc722b */ /* 0x040fe400000000cc */
[C---:B------:R-:W-:Y:S02]  /*3c40*/  DFMA R208, R168.reuse, R60, R208 ;  /* 0x0000003ca8d0722b */ /* 0x040fe400000000d0 */
[C---:B------:R-:W-:Y:S02]  /*3c50*/  DFMA R212, R168.reuse, R62, R212 ;  /* 0x0000003ea8d4722b */ /* 0x040fe400000000d4 */
[----:B------:R-:W-:Y:S02]  /*3c60*/  DFMA R214, R168, R68, R214 ;  /* 0x00000044a8d6722b */ /* 0x000fe400000000d6 */
[----:B--2---:R-:W-:Y:S02]  /*3c70*/  DADD R154, R162, R164 ;  /* 0x00000000a29a7229 */ /* 0x004fe400000000a4 */
[----:B------:R-:W-:-:S02]  /*3c80*/  DFMA R192, R152, R74, R192 ;  /* 0x0000004a98c0722b */ /* 0x000fc400000000c0 */
[C---:B------:R-:W-:Y:S02]  /*3c90*/  DFMA R194, R152.reuse, R80, R194 ;  /* 0x0000005098c2722b */ /* 0x040fe400000000c2 */
[C---:B------:R-:W-:Y:S02]  /*3ca0*/  DFMA R198, R152.reuse, R82, R198 ;  /* 0x0000005298c6722b */ /* 0x040fe400000000c6 */
[C---:B------:R-:W-:Y:S02]  /*3cb0*/  DFMA R206, R152.reuse, R88, R206 ;  /* 0x0000005898ce722b */ /* 0x040fe400000000ce */
[C---:B------:R-:W-:Y:S02]  /*3cc0*/  DFMA R210, R152.reuse, R90, R210 ;  /* 0x0000005a98d2722b */ /* 0x040fe400000000d2 */
[----:B------:R-:W-:Y:S02]  /*3cd0*/  DFMA R216, R152, R96, R216 ;  /* 0x0000006098d8722b */ /* 0x000fe400000000d8 */
[----:B------:R-:W-:-:S02]  /*3ce0*/  DFMA R190, R158, R70, R190 ;  /* 0x000000469ebe722b */ /* 0x000fc400000000be */
[C---:B------:R-:W-:Y:S02]  /*3cf0*/  DFMA R196, R158.reuse, R76, R196 ;  /* 0x0000004c9ec4722b */ /* 0x040fe400000000c4 */
[C---:B------:R-:W-:Y:S02]  /*3d00*/  DFMA R204, R158.reuse, R78, R204 ;  /* 0x0000004e9ecc722b */ /* 0x040fe400000000cc */
[C---:B------:R-:W-:Y:S02]  /*3d10*/  DFMA R208, R158.reuse, R84, R208 ;  /* 0x000000549ed0722b */ /* 0x040fe400000000d0 */
[C---:B------:R-:W-:Y:S02]  /*3d20*/  DFMA R212, R158.reuse, R86, R212 ;  /* 0x000000569ed4722b */ /* 0x040fe400000000d4 */
[----:B------:R-:W-:Y:S02]  /*3d30*/  DFMA R214, R158, R92, R214 ;  /* 0x0000005c9ed6722b */ /* 0x000fe400000000d6 */
[----:B------:R-:W-:-:S02]  /*3d40*/  DADD R162, R162, -R164 ;  /* 0x00000000a2a27229 */ /* 0x000fc400000008a4 */
[----:B---3--:R-:W-:Y:S02]  /*3d50*/  DADD R152, R160, R160 ;  /* 0x00000000a0987229 */ /* 0x008fe400000000a0 */
[C---:B------:R-:W-:Y:S02]  /*3d60*/  DFMA R190, R154.reuse, R94, R190 ;  /* 0x0000005e9abe722b */ /* 0x040fe400000000be */
[C---:B------:R-:W-:Y:S02]  /*3d70*/  DFMA R196, R154.reuse, R100, R196 ;  /* 0x000000649ac4722b */ /* 0x040fe400000000c4 */
[C---:B------:R-:W-:Y:S02]  /*3d80*/  DFMA R204, R154.reuse, R102, R204 ;  /* 0x000000669acc722b */ /* 0x040fe400000000cc */
[C---:B------:R-:W-:Y:S02]  /*3d90*/  DFMA R208, R154.reuse, R108, R208 ;  /* 0x0000006c9ad0722b */ /* 0x040fe400000000d0 */
[----:B------:R-:W-:-:S02]  /*3da0*/  DFMA R212, R154, R110, R212 ;  /* 0x0000006e9ad4722b */ /* 0x000fc400000000d4 */
[----:B------:R-:W-:Y:S02]  /*3db0*/  DFMA R214, R154, R116, R214 ;  /* 0x000000749ad6722b */ /* 0x000fe400000000d6 */
[----:B------:R-:W-:Y:S02]  /*3dc0*/  DMUL R152, R152, 0.5 ;  /* 0x3fe0000098987828 */ /* 0x000fe40000000000 */
[C---:B------:R-:W-:Y:S02]  /*3dd0*/  DFMA R192, R162.reuse, R98, R192 ;  /* 0x00000062a2c0722b */ /* 0x040fe400000000c0 */
[C---:B------:R-:W-:Y:S02]  /*3de0*/  DFMA R194, R162.reuse, R104, R194 ;  /* 0x00000068a2c2722b */ /* 0x040fe400000000c2 */
[C---:B------:R-:W-:Y:S02]  /*3df0*/  DFMA R198, R162.reuse, R106, R198 ;  /* 0x0000006aa2c6722b */ /* 0x040fe400000000c6 */
[----:B------:R-:W-:-:S02]  /*3e00*/  DFMA R206, R162, R112, R206 ;  /* 0x00000070a2ce722b */ /* 0x000fc400000000ce */
[C---:B------:R-:W-:Y:S02]  /*3e10*/  DFMA R210, R162.reuse, R114, R210 ;  /* 0x00000072a2d2722b */ /* 0x040fe400000000d2 */
[----:B------:R-:W-:Y:S02]  /*3e20*/  DFMA R216, R162, R120, R216 ;  /* 0x00000078a2d8722b */ /* 0x000fe400000000d8 */
[----:B------:R-:W-:Y:S02]  /*3e30*/  DADD R160, R160, -R160 ;  /* 0x00000000a0a07229 */ /* 0x000fe400000008a0 */
[C---:B------:R-:W-:Y:S02]  /*3e40*/  DFMA R190, R152.reuse, R118, R190 ;  /* 0x0000007698be722b */ /* 0x040fe400000000be */
[C---:B------:R-:W-:Y:S02]  /*3e50*/  DFMA R196, R152.reuse, R124, R196 ;  /* 0x0000007c98c4722b */ /* 0x040fe400000000c4 */
[----:B------:R-:W-:-:S02]  /*3e60*/  DFMA R204, R152, R126, R204 ;  /* 0x0000007e98cc722b */ /* 0x000fc400000000cc */
[C---:B------:R-:W-:Y:S02]  /*3e70*/  DFMA R208, R152.reuse, R132, R208 ;  /* 0x0000008498d0722b */ /* 0x040fe400000000d0 */
[C---:B------:R-:W-:Y:S02]  /*3e80*/  DFMA R212, R152.reuse, R134, R212 ;  /* 0x0000008698d4722b */ /* 0x040fe400000000d4 */
[----:B------:R-:W-:Y:S02]  /*3e90*/  DFMA R214, R152, R142, R214 ;  /* 0x0000008e98d6722b */ /* 0x000fe400000000d6 */
[C---:B------:R-:W-:Y:S02]  /*3ea0*/  DFMA R216, R160.reuse, R144, R216 ;  /* 0x00000090a0d8722b */ /* 0x040fe400000000d8 */
[C---:B------:R-:W-:Y:S02]  /*3eb0*/  DFMA R192, R160.reuse, R122, R192 ;  /* 0x0000007aa0c0722b */ /* 0x040fe400000000c0 */
[----:B------:R-:W-:-:S02]  /*3ec0*/  DFMA R194, R160, R128, R194 ;  /* 0x00000080a0c2722b */ /* 0x000fc400000000c2 */
[C---:B------:R-:W-:Y:S02]  /*3ed0*/  DFMA R198, R160.reuse, R130, R198 ;  /* 0x00000082a0c6722b */ /* 0x040fe400000000c6 */
[C---:B------:R-:W-:Y:S02]  /*3ee0*/  DFMA R206, R160.reuse, R136, R206 ;  /* 0x00000088a0ce722b */ /* 0x040fe400000000ce */
[----:B------:R-:W-:Y:S02]  /*3ef0*/  DFMA R210, R160, R138, R210 ;  /* 0x0000008aa0d2722b */ /* 0x000fe400000000d2 */
[----:B------:R-:W-:Y:S02]  /*3f00*/  DADD R162, R214, -R216 ;  /* 0x00000000d6a27229 */ /* 0x000fe400000008d8 */
[----:B------:R-:W-:Y:S02]  /*3f10*/  DADD R152, R190, -R192 ;  /* 0x00000000be987229 */ /* 0x000fe400000008c0 */
[----:B------:R-:W-:-:S02]  /*3f20*/  DADD R154, R196, -R194 ;  /* 0x00000000c49a7229 */ /* 0x000fc400000008c2 */
[----:B------:R-:W-:Y:S01]  /*3f30*/  DADD R156, R204, -R198 ;  /* 0x00000000cc9c7229 */ /* 0x000fe200000008c6 */
[----:B------:R1:W-:Y:S01]  /*3f40*/  STS.64 [R202+0x2d0], R162 ;  /* 0x0002d0a2ca007388 */ /* 0x0003e20000000a00 */
        /* <DEDUP_REMOVED lines=8> */
[----:B------:R1:W-:Y:S01]  /*3fd0*/  STS.64 [R202+0x438], R156 ;  /* 0x0004389cca007388 */ /* 0x0003e20000000a00 */
[----:B------:R-:W-:Y:S02]  /*3fe0*/  DADD R206, R208, R206 ;  /* 0x00000000d0ce7229 */ /* 0x000fe400000000ce */
        /* <DEDUP_REMOVED lines=8> */
[----:B------:R1:W-:Y:S02]  /*4070*/  STS.64 [R202+0x258], R214 ;  /* 0x000258d6ca007388 */ /* 0x0003e40000000a00 */
.L_x_33:
[----:B------:R-:W-:Y:S05]  /*4080*/  BSYNC.RECONVERGENT B0 ;  /* 0x0000000000007941 */ /* 0x000fea0003800200 */
.L_x_32:
[----:B------:R-:W-:Y:S06]  /*4090*/  BAR.SYNC.DEFER_BLOCKING 0x0 ;  /* 0x0000000000007b1d */ /* 0x000fec0000010000 */
[----:B------:R-:W-:Y:S04]  /*40a0*/  BSSY.RECONVERGENT B0, `(.L_x_34) ;  /* 0x000008e000007945 */ /* 0x000fe80003800200 */
[----:B------:R-:W-:Y:S05]  /*40b0*/  @P1 BRA `(.L_x_35) ;  /* 0x0000000800301947 */ /* 0x000fea0003800000 */
[----:B------:R-:W-:Y:S04]  /*40c0*/  LDS.64 R146, [R200] ;  /* 0x00000000c8927984 */ /* 0x000fe80000000a00 */
[----:B------:R-:W2:Y:S04]  /*40d0*/  LDS.64 R148, [R200+0x6270] ;  /* 0x00627000c8947984 */ /* 0x000ea80000000a00 */
[----:B01----:R-:W-:Y:S04]  /*40e0*/  LDS.64 R158, [R200+0x708] ;  /* 0x00070800c89e7984 */ /* 0x003fe80000000a00 */
[----:B------:R-:W0:Y:S04]  /*40f0*/  LDS.64 R160, [R200+0x5b68] ;  /* 0x005b6800c8a07984 */ /* 0x000e280000000a00 */
[----:B------:R-:W-:Y:S04]  /*4100*/  LDS.64 R162, [R200+0xe10] ;  /* 0x000e1000c8a27984 */ /* 0x000fe80000000a00 */
[----:B------:R-:W1:Y:S04]  /*4110*/  LDS.64 R164, [R200+0x5460] ;  /* 0x00546000c8a47984 */ /* 0x000e680000000a00 */
[----:B------:R-:W-:Y:S04]  /*4120*/  LDS.64 R152, [R200+0x1518] ;  /* 0x00151800c8987984 */ /* 0x000fe80000000a00 */
[----:B------:R-:W3:Y:S01]  /*4130*/  LDS.64 R150, [R200+0x4d58] ;  /* 0x004d5800c8967984 */ /* 0x000ee20000000a00 */
[----:B--2---:R-:W-:-:S02]  /*4140*/  DADD R154, R146, R148 ;  /* 0x00000000929a7229 */ /* 0x004fc40000000094 */
[----:B------:R-:W-:Y:S02]  /*4150*/  DADD R156, R146, -R148 ;  /* 0x00000000929c7229 */ /* 0x000fe40000000894 */
[----:B0-----:R-:W-:-:S04]  /*4160*/  DADD R146, R158, R160 ;  /* 0x000000009e927229 */ /* 0x001fc800000000a0 */
[C---:B------:R-:W-:Y:S02]  /*4170*/  DFMA R148, R154.reuse, UR4, RZ ;  /* 0x000000049a947c2b */ /* 0x040fe400080000ff */
[C---:B------:R-:W-:Y:S02]  /*4180*/  DFMA R168, R154.reuse, UR8, RZ ;  /* 0x000000089aa87c2b */ /* 0x040fe400080000ff */
[C---:B------:R-:W-:Y:S02]  /*4190*/  DFMA R172, R154.reuse, UR36, RZ ;  /* 0x000000249aac7c2b */ /* 0x040fe400080000ff */
[C---:B------:R-:W-:Y:S02]  /*41a0*/  DFMA R176, R154.reuse, UR12, RZ ;  /* 0x0000000c9ab07c2b */ /* 0x040fe400080000ff */
[C---:B------:R-:W-:Y:S02]  /*41b0*/  DFMA R180, R154.reuse, UR40, RZ ;  /* 0x000000289ab47c2b */ /* 0x040fe400080000ff */
[----:B------:R-:W-:-:S02]  /*41c0*/  DFMA R154, R154, UR16, RZ ;  /* 0x000000109a9a7c2b */ /* 0x000fc400080000ff */
[C---:B------:R-:W-:Y:S02]  /*41d0*/  DFMA R166, R146.reuse, UR44, R148 ;  /* 0x0000002c92a67c2b */ /* 0x040fe40008000094 */
[C---:B------:R-:W-:Y:S01]  /*41e0*/  DFMA R170, R146.reuse, UR20, R168 ;  /* 0x0000001492aa7c2b */ /* 0x040fe200080000a8 */
[----:B------:R-:W-:Y:S01]  /*41f0*/  LDS.64 R148, [R200+0x1c20] ;  /* 0x001c2000c8947984 */ /* 0x000fe20000000a00 */
[C---:B------:R-:W-:Y:S02]  /*4200*/  DFMA R174, R146.reuse, UR48, R172 ;  /* 0x0000003092ae7c2b */ /* 0x040fe400080000ac */
[C---:B------:R-:W-:Y:S02]  /*4210*/  DFMA R178, R146.reuse, UR24, R176 ;  /* 0x0000001892b27c2b */ /* 0x040fe400080000b0 */
[C---:B------:R-:W-:Y:S02]  /*4220*/  DFMA R182, R146.reuse, UR52, R180 ;  /* 0x0000003492b67c2b */ /* 0x040fe400080000b4 */
[----:B------:R-:W-:Y:S01]  /*4230*/  DFMA R184, R146, UR28, R154 ;  /* 0x0000001c92b87c2b */ /* 0x000fe2000800009a */
[----:B------:R-:W0:Y:S01]  /*4240*/  LDS.64 R146, [R200+0x4650] ;  /* 0x00465000c8927984 */ /* 0x000e220000000a00 */
[----:B-1----:R-:W-:-:S02]  /*4250*/  DADD R154, R162, R164 ;  /* 0x00000000a29a7229 */ /* 0x002fc400000000a4 */
[----:B------:R-:W-:Y:S02]  /*4260*/  DADD R158, R158, -R160 ;  /* 0x000000009e9e7229 */ /* 0x000fe400000008a0 */
[C---:B------:R-:W-:Y:S02]  /*4270*/  DFMA R168, R156.reuse, UR10, RZ ;  /* 0x0000000a9ca87c2b */ /* 0x040fe400080000ff */
[----:B------:R-:W-:Y:S02]  /*4280*/  DFMA R172, R156, UR38, RZ ;  /* 0x000000269cac7c2b */ /* 0x000fe400080000ff */
[C---:B------:R-:W-:Y:S02]  /*4290*/  DFMA R166, R154.reuse, R2, R166 ;  /* 0x000000029aa6722b */ /* 0x040fe400000000a6 */
[----:B------:R-:W-:Y:S01]  /*42a0*/  DFMA R170, R154, R4, R170 ;  /* 0x000000049aaa722b */ /* 0x000fe200000000aa */
[----:B------:R-:W-:Y:S01]  /*42b0*/  LDS.64 R2, [R200+0x3f48] ;  /* 0x003f4800c8027984 */ /* 0x000fe20000000a00 */
[----:B------:R-:W-:-:S02]  /*42c0*/  DFMA R168, R158, UR22, R168 ;  /* 0x000000169ea87c2b */ /* 0x000fc400080000a8 */
[----:B------:R-:W-:Y:S01]  /*42d0*/  DFMA R172, R158, UR50, R172 ;  /* 0x000000329eac7c2b */ /* 0x000fe200080000ac */
[----:B------:R-:W1:Y:S01]  /*42e0*/  LDS.64 R4, [R200+0x2328] ;  /* 0x00232800c8047984 */ /* 0x000e620000000a00 */
[----:B------:R-:W-:Y:S02]  /*42f0*/  DADD R162, R162, -R164 ;  /* 0x00000000a2a27229 */ /* 0x000fe400000008a4 */
[C---:B------:R-:W-:Y:S02]  /*4300*/  DFMA R160, R156.reuse, UR6, RZ ;  /* 0x000000069ca07c2b */ /* 0x040fe400080000ff */
[C---:B------:R-:W-:Y:S02]  /*4310*/  DFMA R176, R156.reuse, UR14, RZ ;  /* 0x0000000e9cb07c2b */ /* 0x040fe400080000ff */
[----:B------:R-:W-:Y:S02]  /*4320*/  DFMA R180, R156, UR42, RZ ;  /* 0x0000002a9cb47c2b */ /* 0x000fe400080000ff */
[----:B------:R-:W-:-:S02]  /*4330*/  DFMA R168, R162, R8, R168 ;  /* 0x00000008a2a8722b */ /* 0x000fc400000000a8 */
[----:B------:R-:W-:Y:S01]  /*4340*/  DFMA R172, R162, R10, R172 ;  /* 0x0000000aa2ac722b */ /* 0x000fe200000000ac */
[----:B------:R-:W-:Y:S01]  /*4350*/  LDS.64 R8, [R200+0x2a30] ;  /* 0x002a3000c8087984 */ /* 0x000fe20000000a00 */
[----:B------:R-:W-:Y:S02]  /*4360*/  DFMA R156, R156, UR18, RZ ;  /* 0x000000129c9c7c2b */ /* 0x000fe400080000ff */
[----:B------:R-:W-:Y:S01]  /*4370*/  DFMA R178, R154, R12, R178 ;  /* 0x0000000c9ab2722b */ /* 0x000fe200000000b2 */
[----:B------:R-:W2:Y:S01]  /*4380*/  LDS.64 R10, [R200+0x3840] ;  /* 0x00384000c80a7984 */ /* 0x000ea20000000a00 */
[C---:B------:R-:W-:Y:S02]  /*4390*/  DFMA R160, R158.reuse, UR46, R160 ;  /* 0x0000002e9ea07c2b */ /* 0x040fe400080000a0 */
[C---:B------:R-:W-:Y:S01]  /*43a0*/  DFMA R176, R158.reuse, UR26, R176 ;  /* 0x0000001a9eb07c2b */ /* 0x040fe200080000b0 */
[----:B------:R-:W4:Y:S01]  /*43b0*/  LDS.64 R12, [R200+0x3138] ;  /* 0x00313800c80c7984 */ /* 0x000f220000000a00 */
[----:B------:R-:W-:-:S02]  /*43c0*/  DFMA R180, R158, UR54, R180 ;  /* 0x000000369eb47c2b */ /* 0x000fc400080000b4 */
[----:B------:R-:W-:Y:S02]  /*43d0*/  DFMA R156, R158, UR30, R156 ;  /* 0x0000001e9e9c7c2b */ /* 0x000fe4000800009c */
[C---:B------:R-:W-:Y:S02]  /*43e0*/  DFMA R174, R154.reuse, R6, R174 ;  /* 0x000000069aae722b */ /* 0x040fe400000000ae */
[C---:B------:R-:W-:Y:S02]  /*43f0*/  DFMA R182, R154.reuse, R14, R182 ;  /* 0x0000000e9ab6722b */ /* 0x040fe400000000b6 */
[----:B------:R-:W-:Y:S02]  /*4400*/  DFMA R184, R154, R20, R184 ;  /* 0x000000149ab8722b */ /* 0x000fe400000000b8 */
[----:B---3--:R-:W-:Y:S02]  /*4410*/  DADD R6, R152, R150 ;  /* 0x0000000098067229 */ /* 0x008fe40000000096 */
        /* <DEDUP_REMOVED lines=11> */
[----:B0-----:R-:W-:Y:S02]  /*44d0*/  DADD R6, R148, R146 ;  /* 0x0000000094067229 */ /* 0x001fe40000000092 */
[----:B------:R-:W-:-:S02]  /*44e0*/  DFMA R160, R150, R26, R160 ;  /* 0x0000001a96a0722b */ /* 0x000fc400000000a0 */
[C---:B------:R-:W-:Y:S02]  /*44f0*/  DFMA R168, R150.reuse, R32, R168 ;  /* 0x0000002096a8722b */ /* 0x040fe400000000a8 */
[C---:B------:R-:W-:Y:S02]  /*4500*/  DFMA R172, R150.reuse, R34, R172 ;  /* 0x0000002296ac722b */ /* 0x040fe400000000ac */
[C---:B------:R-:W-:Y:S02]  /*4510*/  DFMA R176, R150.reuse, R40, R176 ;  /* 0x0000002896b0722b */ /* 0x040fe400000000b0 */
[C---:B------:R-:W-:Y:S02]  /*4520*/  DFMA R180, R150.reuse, R42, R180 ;  /* 0x0000002a96b4722b */ /* 0x040fe400000000b4 */
[----:B------:R-:W-:Y:S02]  /*4530*/  DFMA R156, R150, R48, R156 ;  /* 0x00000030969c722b */ /* 0x000fe4000000009c */
[----:B------:R-:W-:-:S02]  /*4540*/  DADD R146, R148, -R146 ;  /* 0x0000000094927229 */ /* 0x000fc40000000892 */
[C---:B------:R-:W-:Y:S02]  /*4550*/  DFMA R166, R6.reuse, R46, R166 ;  /* 0x0000002e06a6722b */ /* 0x040fe400000000a6 */
[C---:B------:R-:W-:Y:S02]  /*4560*/  DFMA R170, R6.reuse, R52, R170 ;  /* 0x0000003406aa722b */ /* 0x040fe400000000aa */
[C---:B------:R-:W-:Y:S02]  /*4570*/  DFMA R174, R6.reuse, R54, R174 ;  /* 0x0000003606ae722b */ /* 0x040fe400000000ae */
[C---:B------:R-:W-:Y:S02]  /*4580*/  DFMA R178, R6.reuse, R60, R178 ;  /* 0x0000003c06b2722b */ /* 0x040fe400000000b2 */
[C---:B------:R-:W-:Y:S02]  /*4590*/  DFMA R182, R6.reuse, R62, R182 ;  /* 0x0000003e06b6722b */ /* 0x040fe400000000b6 */
[----:B------:R-:W-:-:S02]  /*45a0*/  DFMA R184, R6, R68, R184 ;  /* 0x0000004406b8722b */ /* 0x000fc400000000b8 */
[----:B-1----:R-:W-:Y:S02]  /*45b0*/  DADD R6, R4, R2 ;  /* 0x0000000004067229 */ /* 0x002fe40000000002 */
[C---:B------:R-:W-:Y:S02]  /*45c0*/  DFMA R160, R146.reuse, R50, R160 ;  /* 0x0000003292a0722b */ /* 0x040fe400000000a0 */
[C---:B------:R-:W-:Y:S02]  /*45d0*/  DFMA R168, R146.reuse, R56, R168 ;  /* 0x0000003892a8722b */ /* 0x040fe400000000a8 */
[C---:B------:R-:W-:Y:S02]  /*45e0*/  DFMA R172, R146.reuse, R58, R172 ;  /* 0x0000003a92ac722b */ /* 0x040fe400000000ac */
[C---:B------:R-:W-:Y:S02]  /*45f0*/  DFMA R176, R146.reuse, R64, R176 ;  /* 0x0000004092b0722b */ /* 0x040fe400000000b0 */
[----:B------:R-:W-:-:S02]  /*4600*/  DFMA R180, R146, R66, R180 ;  /* 0x0000004292b4722b */ /* 0x000fc400000000b4 */
[----:B------:R-:W-:Y:S02]  /*4610*/  DFMA R156, R146, R72, R156 ;  /* 0x00000048929c722b */ /* 0x000fe4000000009c */
[----:B------:R-:W-:Y:S02]  /*4620*/  DADD R2, R4, -R2 ;  /* 0x0000000004027229 */ /* 0x000fe40000000802 */
[----:B--2---:R-:W-:Y:S02]  /*4630*/  DADD R4, R8, R10 ;  /* 0x0000000008047229 */ /* 0x004fe4000000000a */
        /* <DEDUP_REMOVED lines=10> */
[----:B------:R-:W-:Y:S02]  /*46e0*/  DFMA R182, R6, R86, R182 ;  /* 0x0000005606b6722b */ /* 0x000fe400000000b6 */
[----:B------:R-:W-:Y:S02]  /*46f0*/  DADD R8, R8, -R10 ;  /* 0x0000000008087229 */ /* 0x000fe4000000080a */
[----:B----4-:R-:W-:Y:S02]  /*4700*/  DADD R2, R12, R12 ;  /* 0x000000000c027229 */ /* 0x010fe4000000000c */
[----:B------:R-:W-:Y:S02]  /*4710*/  DFMA R184, R6, R92, R184 ;  /* 0x0000005c06b8722b */ /* 0x000fe400000000b8 */
[----:B------:R-:W-:-:S02]  /*4720*/  DFMA R166, R4, R94, R166 ;  /* 0x0000005e04a6722b */ /* 0x000fc400000000a6 */
[C---:B------:R-:W-:Y:S02]  /*4730*/  DFMA R170, R4.reuse, R100, R170 ;  /* 0x0000006404aa722b */ /* 0x040fe400000000aa */
[C---:B------:R-:W-:Y:S02]  /*4740*/  DFMA R174, R4.reuse, R102, R174 ;  /* 0x0000006604ae722b */ /* 0x040fe400000000ae */
[C---:B------:R-:W-:Y:S02]  /*4750*/  DFMA R178, R4.reuse, R108, R178 ;  /* 0x0000006c04b2722b */ /* 0x040fe400000000b2 */
[----:B------:R-:W-:Y:S02]  /*4760*/  DFMA R182, R4, R110, R182 ;  /* 0x0000006e04b6722b */ /* 0x000fe400000000b6 */
[----:B------:R-:W-:Y:S02]  /*4770*/  DFMA R168, R8, R104, R168 ;  /* 0x0000006808a8722b */ /* 0x000fe400000000a8 */
[----:B------:R-:W-:-:S02]  /*4780*/  DMUL R2, R2, 0.5 ;  /* 0x3fe0000002027828 */ /* 0x000fc40000000000 */
[----:B------:R-:W-:Y:S02]  /*4790*/  DFMA R172, R8, R106, R172 ;  /* 0x0000006a08ac722b */ /* 0x000fe400000000ac */
[----:B------:R-:W-:Y:S02]  /*47a0*/  DADD R12, R12, -R12 ;  /* 0x000000000c0c7229 */ /* 0x000fe4000000080c */
[----:B------:R-:W-:Y:S02]  /*47b0*/  DFMA R184, R4, R116, R184 ;  /* 0x0000007404b8722b */ /* 0x000fe400000000b8 */
[C---:B------:R-:W-:Y:S02]  /*47c0*/  DFMA R160, R8.reuse, R98, R160 ;  /* 0x0000006208a0722b */ /* 0x040fe400000000a0 */
[C---:B------:R-:W-:Y:S02]  /*47d0*/  DFMA R176, R8.reuse, R112, R176 ;  /* 0x0000007008b0722b */ /* 0x040fe400000000b0 */
[----:B------:R-:W-:-:S02]  /*47e0*/  DFMA R180, R8, R114, R180 ;  /* 0x0000007208b4722b */ /* 0x000fc400000000b4 */
[----:B------:R-:W-:Y:S02]  /*47f0*/  DFMA R156, R8, R120, R156 ;  /* 0x00000078089c722b */ /* 0x000fe4000000009c */
[C---:B------:R-:W-:Y:S02]  /*4800*/  DFMA R166, R2.reuse, R118, R166 ;  /* 0x0000007602a6722b */ /* 0x040fe400000000a6 */
[C---:B------:R-:W-:Y:S02]  /*4810*/  DFMA R170, R2.reuse, R124, R170 ;  /* 0x0000007c02aa722b */ /* 0x040fe400000000aa */
[C---:B------:R-:W-:Y:S02]  /*4820*/  DFMA R174, R2.reuse, R126, R174 ;  /* 0x0000007e02ae722b */ /* 0x040fe400000000ae */
[C---:B------:R-:W-:Y:S02]  /*4830*/  DFMA R132, R2.reuse, R132, R178 ;  /* 0x000000840284722b */ /* 0x040fe400000000b2 */
[----:B------:R-:W-:-:S02]  /*4840*/  DFMA R134, R2, R134, R182 ;  /* 0x000000860286722b */ /* 0x000fc400000000b6 */
[C---:B------:R-:W-:Y:S02]  /*4850*/  DFMA R168, R12.reuse, R128, R168 ;  /* 0x000000800ca8722b */ /* 0x040fe400000000a8 */
[----:B------:R-:W-:Y:S02]  /*4860*/  DFMA R172, R12, R130, R172 ;  /* 0x000000820cac722b */ /* 0x000fe400000000ac */
[----:B------:R-:W-:Y:S02]  /*4870*/  DFMA R2, R2, R142, R184 ;  /* 0x0000008e0202722b */ /* 0x000fe400000000b8 */
[C---:B------:R-:W-:Y:S02]  /*4880*/  DFMA R160, R12.reuse, R122, R160 ;  /* 0x0000007a0ca0722b */ /* 0x040fe400000000a0 */
[C---:B------:R-:W-:Y:S02]  /*4890*/  DFMA R136, R12.reuse, R136, R176 ;  /* 0x000000880c88722b */ /* 0x040fe400000000b0 */
[----:B------:R-:W-:-:S02]  /*48a0*/  DFMA R138, R12, R138, R180 ;  /* 0x0000008a0c8a722b */ /* 0x000fc400000000b4 */
[----:B------:R-:W-:Y:S02]  /*48b0*/  DFMA R156, R12, R144, R156 ;  /* 0x000000900c9c722b */ /* 0x000fe4000000009c */
[C-C-:B------:R-:W-:Y:S02]  /*48c0*/  DADD R184, R170.reuse, -R168.reuse ;  /* 0x00000000aab87229 */ /* 0x140fe400000008a8 */
[----:B------:R-:W-:Y:S02]  /*48d0*/  DADD R178, R170, R168 ;  /* 0x00000000aab27229 */ /* 0x000fe400000000a8 */
[C-C-:B------:R-:W-:Y:S02]  /*48e0*/  DADD R182, R174.reuse, -R172.reuse ;  /* 0x00000000aeb67229 */ /* 0x140fe400000008ac */
[----:B------:R-:W-:Y:S02]  /*48f0*/  DADD R176, R174, R172 ;  /* 0x00000000aeb07229 */ /* 0x000fe400000000ac */
[----:B------:R-:W-:-:S02]  /*4900*/  DADD R188, R166, -R160 ;  /* 0x00000000a6bc7229 */ /* 0x000fc400000008a0 */
[----:B------:R-:W-:Y:S02]  /*4910*/  DADD R186, R166, R160 ;  /* 0x00000000a6ba7229 */ /* 0x000fe400000000a0 */
[C-C-:B------:R-:W-:Y:S02]  /*4920*/  DADD R180, R132.reuse, -R136.reuse ;  /* 0x0000000084b47229 */ /* 0x140fe40000000888 */
[----:B------:R-:W-:Y:S02]  /*4930*/  DADD R148, R132, R136 ;  /* 0x0000000084947229 */ /* 0x000fe40000000088 */
[C-C-:B------:R-:W-:Y:S02]  /*4940*/  DADD R146, R134.reuse, -R138.reuse ;  /* 0x0000000086927229 */ /* 0x140fe4000000088a */
[----:B------:R-:W-:Y:S02]  /*4950*/  DADD R150, R134, R138 ;  /* 0x0000000086967229 */ /* 0x000fe4000000008a */
[----:B------:R-:W-:-:S02]  /*4960*/  DADD R170, R2, -R156 ;  /* 0x0000000002aa7229 */ /* 0x000fc4000000089c */
[----:B------:R-:W-:-:S11]  /*4970*/  DADD R172, R2, R156 ;  /* 0x0000000002ac7229 */ /* 0x000fd6000000009c */
.L_x_35:
[----:B------:R-:W-:Y:S05]  /*4980*/  BSYNC.RECONVERGENT B0 ;  /* 0x0000000000007941 */ /* 0x000fea0003800200 */
.L_x_34:
[----:B------:R-:W-:Y:S06]  /*4990*/  BAR.SYNC.DEFER_BLOCKING 0x0 ;  /* 0x0000000000007b1d */ /* 0x000fec0000010000 */
[----:B------:R-:W-:Y:S05]  /*49a0*/  @!P0 EXIT ;  /* 0x000000000000894d */ /* 0x000fea0003800000 */
[----:B------:R-:W2:Y:S01]  /*49b0*/  LDC.64 R2, c[0x0][0x3a8] ;  /* 0x0000ea00ff027b82 */ /* 0x000ea20000000a00 */
[----:B------:R-:W-:-:S04]  /*49c0*/  IMAD R201, R201, 0x6c0, R0 ;  /* 0x000006c0c9c97824 */ /* 0x000fc800078e0200 */
[----:B--2---:R-:W-:-:S05]  /*49d0*/  IMAD.WIDE R2, R201, 0x8, R2 ;  /* 0x00000008c9027825 */ /* 0x004fca00078e0202 */
        /* <DEDUP_REMOVED lines=13> */
.L_x_36:
        /* <DEDUP_REMOVED lines=13> */
.L_x_2917:


//--------------------- .text._Z32massMatrixMultiplyConstantKernelILi12ELi15ELi1EEviPKdS1_S1_S1_Pd --------------------------
	.section	.text._Z32massMatrixMultiplyConstantKernelILi12ELi15ELi1EEviPKdS1_S1_S1_Pd,"ax",@progbits
	.align	128
        .global         _Z32massMatrixMultiplyConstantKernelILi12ELi15ELi1EEviPKdS1_S1_S1_Pd
        .type           _Z32massMatrixMultiplyConstantKernelILi12ELi15ELi1EEviPKdS1_S1_S1_Pd,@function
        .size           _Z32massMatrixMultiplyConstantKernelILi12ELi15ELi1EEviPKdS1_S1_S1_Pd,(.L_x_2918 - _Z32massMatrixMultiplyConstantKernelILi12ELi15ELi1EEviPKdS1_S1_S1_Pd)
        .other          _Z32massMatrixMultiplyConstantKernelILi12ELi15ELi1EEviPKdS1_S1_S1_Pd,@"STO_CUDA_ENTRY STV_DEFAULT"
_Z32massMatrixMultiplyConstantKernelILi12ELi15ELi1EEviPKdS1_S1_S1_Pd:
.text._Z32massMatrixMultiplyConstantKernelILi12ELi15ELi1EEviPKdS1_S1_S1_Pd:
[----:B------:R-:W-:Y:S01]  /*0000*/  LDC R1, c[0x0][0x37c] ;  /* 0x0000df00ff017b82 */ /* 0x000fe20000000800 */
[----:B------:R-:W0:Y:S07]  /*0010*/  S2R R37, SR_TID.Y ;  /* 0x0000000000257919 */ /* 0x000e2e0000002200 */
[----:B------:R-:W0:Y:S01]  /*0020*/  S2UR UR4, SR_CTAID.X ;  /* 0x00000000000479c3 */ /* 0x000e220000002500 */
[----:B------:R-:W1:Y:S01]  /*0030*/  LDCU UR5, c[0x0][0x380] ;  /* 0x00007000ff0577ac */ /* 0x000e620008000800 */
[----:B------:R-:W2:Y:S01]  /*0040*/  S2R R0, SR_TID.X ;  /* 0x0000000000007919 */ /* 0x000ea20000002100 */
[----:B------:R-:W3:Y:S01]  /*0050*/  LDCU.64 UR76, c[0x0][0x358] ;  /* 0x00006b00ff4c77ac */ /* 0x000ee20008000a00 */
[----:B------:R-:W4:Y:S01]  /*0060*/  S2R R21, SR_CgaCtaId ;  /* 0x0000000000157919 */ /* 0x000f220000008800 */
[----:B0-----:R-:W-:-:S03]  /*0070*/  VIADD R3, R37, UR4 ;  /* 0x0000000425037c36 */ /* 0x001fc60008000000 */
[----:B------:R-:W-:Y:S01]  /*0080*/  BAR.SYNC.DEFER_BLOCKING 0x0 ;  /* 0x0000000000007b1d */ /* 0x000fe20000010000 */
[C---:B--2---:R-:W-:Y:S02]  /*0090*/  ISETP.GE.U32.AND P0, PT, R0.reuse, 0x90, PT ;  /* 0x000000900000780c */ /* 0x044fe40003f06070 */
[C---:B------:R-:W-:Y:S02]  /*00a0*/  LOP3.LUT R7, R0.reuse, 0xffff, RZ, 0xc0, !PT ;  /* 0x0000ffff00077812 */ /* 0x040fe400078ec0ff */
[----:B-1----:R-:W-:Y:S02]  /*00b0*/  ISETP.LT.AND P0, PT, R3, UR5, !P0 ;  /* 0x0000000503007c0c */ /* 0x002fe4000c701270 */
[C---:B------:R-:W-:Y:S01]  /*00c0*/  PRMT R4, R0.reuse, 0x9910, RZ ;  /* 0x0000991000047816 */ /* 0x040fe200000000ff */
[C---:B------:R-:W-:Y:S01]  /*00d0*/  IMAD R2, R7.reuse, 0xaaab, RZ ;  /* 0x0000aaab07027824 */ /* 0x040fe200078e02ff */
[C---:B------:R-:W-:Y:S01]  /*00e0*/  ISETP.GT.U32.AND P1, PT, R0.reuse, 0x8f, PT ;  /* 0x0000008f0000780c */ /* 0x040fe20003f24070 */
[----:B------:R-:W-:Y:S01]  /*00f0*/  IMAD R20, R7, 0x8889, RZ ;  /* 0x0000888907147824 */ /* 0x000fe200078e02ff */
[----:B------:R-:W-:Y:S01]  /*0100*/  BSSY.RECONVERGENT B0, `(.L_x_37) ;  /* 0x0000136000007945 */ /* 0x000fe20003800200 */
[----:B------:R-:W-:-:S02]  /*0110*/  ISETP.GE.U32.AND P2, PT, R0, 0xb4, PT ;  /* 0x000000b40000780c */ /* 0x000fc40003f46070 */
[----:B------:R-:W-:-:S04]  /*0120*/  SHF.R.U32.HI R2, RZ, 0x13, R2 ;  /* 0x00000013ff027819 */ /* 0x000fc80000011602 */
[----:B------:R-:W0:Y:S01]  /*0130*/  @P0 LDC.64 R24, c[0x0][0x3a0] ;  /* 0x0000e800ff180b82 */ /* 0x000e220000000a00 */
[----:B------:R-:W-:Y:S01]  /*0140*/  @P0 IMAD R7, R3, 0x6c0, R0 ;  /* 0x000006c003070824 */ /* 0x000fe200078e0200 */
[----:B------:R-:W-:Y:S01]  /*0150*/  PRMT R5, R2, 0x9910, RZ ;  /* 0x0000991002057816 */ /* 0x000fe200000000ff */
[----:B------:R-:W-:Y:S01]  /*0160*/  IMAD R2, R4, 0xab, RZ ;  /* 0x000000ab04027824 */ /* 0x000fe200078e02ff */
[----:B------:R-:W-:-:S04]  /*0170*/  MOV R4, 0x400 ;  /* 0x0000040000047802 */ /* 0x000fc80000000f00 */
[----:B------:R-:W-:Y:S01]  /*0180*/  LOP3.LUT R6, R2, 0xffff, RZ, 0xc0, !PT ;  /* 0x0000ffff02067812 */ /* 0x000fe200078ec0ff */
[----:B------:R-:W-:Y:S01]  /*0190*/  IMAD R2, R5, 0xc, RZ ;  /* 0x0000000c05027824 */ /* 0x000fe200078e02ff */
[----:B----4-:R-:W-:Y:S02]  /*01a0*/  LEA R4, R21, R4, 0x18 ;  /* 0x0000000415047211 */ /* 0x010fe400078ec0ff */
[----:B------:R-:W-:Y:S01]  /*01b0*/  SHF.R.U32.HI R5, RZ, 0xb, R6 ;  /* 0x0000000bff057819 */ /* 0x000fe20000011606 */
[----:B------:R-:W-:Y:S02]  /*01c0*/  IMAD.MOV R2, RZ, RZ, -R2 ;  /* 0x000000ffff027224 */ /* 0x000fe400078e0a02 */
[----:B------:R-:W-:Y:S01]  /*01d0*/  IMAD R4, R37, 0x6978, R4 ;  /* 0x0000697825047824 */ /* 0x000fe200078e0204 */
[----:B------:R-:W-:Y:S02]  /*01e0*/  LOP3.LUT R5, R5, 0xffff, RZ, 0xc0, !PT ;  /* 0x0000ffff05057812 */ /* 0x000fe400078ec0ff */
[----:B------:R-:W-:-:S03]  /*01f0*/  PRMT R21, R2, 0x7710, RZ ;  /* 0x0000771002157816 */ /* 0x000fc600000000ff */
[----:B------:R-:W-:Y:S02]  /*0200*/  IMAD R6, R5, 0x78, R4 ;  /* 0x0000007805067824 */ /* 0x000fe400078e0204 */
[----:B------:R-:W-:Y:S02]  /*0210*/  IMAD.IADD R2, R21, 0x1, R0 ;  /* 0x0000000115027824 */ /* 0x000fe400078e0200 */
[----:B0-----:R-:W-:-:S03]  /*0220*/  @P0 IMAD.WIDE R24, R7, 0x8, R24 ;  /* 0x0000000807180825 */ /* 0x001fc600078e0218 */
[----:B------:R-:W-:Y:S01]  /*0230*/  LOP3.LUT R21, R2, 0xffff, RZ, 0xc0, !PT ;  /* 0x0000ffff02157812 */ /* 0x000fe200078ec0ff */
[----:B------:R-:W-:Y:S01]  /*0240*/  IMAD R122, R5, 0x690, R6 ;  /* 0x00000690057a7824 */ /* 0x000fe200078e0206 */
[----:B---3--:R0:W5:Y:S01]  /*0250*/  @P0 LDG.E.64.CONSTANT R30, desc[UR76][R24.64] ;  /* 0x0000004c181e0981 */ /* 0x008162000c1e9b00 */
[----:B------:R-:W-:Y:S02]  /*0260*/  SHF.R.U32.HI R5, RZ, 0x13, R20 ;  /* 0x00000013ff057819 */ /* 0x000fe40000011614 */
[C---:B------:R-:W-:Y:S01]  /*0270*/  IMAD R2, R21.reuse, 0x8, R6 ;  /* 0x0000000815027824 */ /* 0x040fe200078e0206 */
[----:B------:R0:W5:Y:S01]  /*0280*/  @P0 LDG.E.64.CONSTANT R28, desc[UR76][R24.64+0x480] ;  /* 0x0004804c181c0981 */ /* 0x000162000c1e9b00 */
[----:B------:R-:W-:Y:S01]  /*0290*/  IMAD R122, R21, 0x8, R122 ;  /* 0x00000008157a7824 */ /* 0x000fe200078e027a */
[----:B------:R-:W-:Y:S01]  /*02a0*/  PRMT R6, R5, 0x9910, RZ ;  /* 0x0000991005067816 */ /* 0x000fe200000000ff */
[----:B------:R-:W1:Y:S01]  /*02b0*/  LDC.64 R20, c[0x0][0x388] ;  /* 0x0000e200ff147b82 */ /* 0x000e620000000a00 */
[----:B------:R0:W5:Y:S04]  /*02c0*/  @P0 LDG.E.64.CONSTANT R16, desc[UR76][R24.64+0x900] ;  /* 0x0009004c18100981 */ /* 0x000168000c1e9b00 */
        /* <DEDUP_REMOVED lines=8> */
[----:B------:R0:W5:Y:S01]  /*0350*/  @P0 LDG.E.64.CONSTANT R34, desc[UR76][R24.64+0x3180] ;  /* 0x0031804c18220981 */ /* 0x000162000c1e9b00 */
[----:B------:R-:W-:-:S04]  /*0360*/  IMAD R6, R6, 0xf, RZ ;  /* 0x0000000f06067824 */ /* 0x000fc800078e02ff */
[----:B------:R-:W-:-:S05]  /*0370*/  IMAD.MOV R6, RZ, RZ, -R6 ;  /* 0x000000ffff067224 */ /* 0x000fca00078e0a06 */
[----:B------:R-:W-:Y:S01]  /*0380*/  PRMT R7, R6, 0x7710, RZ ;  /* 0x0000771006077816 */ /* 0x000fe200000000ff */
[----:B01----:R-:W-:Y:S06]  /*0390*/  @P1 BRA `(.L_x_38) ;  /* 0x0000001000301947 */ /* 0x003fec0003800000 */
[----:B------:R-:W0:Y:S01]  /*03a0*/  LDCU.128 UR56, c[0x3][0xa30] ;  /* 0x00c14600ff3877ac */ /* 0x000e220008000c00 */
[C-C-:B-----5:R-:W-:Y:S02]  /*03b0*/  DADD R46, R30.reuse, R34.reuse ;  /* 0x000000001e2e7229 */ /* 0x160fe40000000022 */
[----:B------:R-:W-:Y:S01]  /*03c0*/  DADD R30, R30, -R34 ;  /* 0x000000001e1e7229 */ /* 0x000fe20000000822 */
[----:B------:R-:W1:Y:S01]  /*03d0*/  LDCU.128 UR72, c[0x3][0x810] ;  /* 0x00c10200ff4877ac */ /* 0x000e620008000c00 */
[C-C-:B------:R-:W-:Y:S02]  /*03e0*/  DADD R48, R28.reuse, R32.reuse ;  /* 0x000000001c307229 */ /* 0x140fe40000000020 */
[----:B------:R-:W-:Y:S01]  /*03f0*/  DADD R28, R28, -R32 ;  /* 0x000000001c1c7229 */ /* 0x000fe20000000820 */
[----:B------:R-:W2:Y:S01]  /*0400*/  LDCU.128 UR64, c[0x3][0x8c0] ;  /* 0x00c11800ff4077ac */ /* 0x000ea20008000c00 */
[C-C-:B------:R-:W-:Y:S02]  /*0410*/  DADD R24, R16.reuse, R22.reuse ;  /* 0x0000000010187229 */ /* 0x140fe40000000016 */
[----:B------:R-:W-:Y:S01]  /*0420*/  DADD R22, R16, -R22 ;  /* 0x0000000010167229 */ /* 0x000fe20000000816 */
[----:B------:R-:W3:Y:S01]  /*0430*/  LDCU.128 UR60, c[0x3][0x920] ;  /* 0x00c12400ff3c77ac */ /* 0x000ee20008000c00 */
[----:B------:R-:W-:-:S02]  /*0440*/  DADD R16, R14, R10 ;  /* 0x000000000e107229 */ /* 0x000fc4000000000a */
[----:B------:R-:W-:Y:S01]  /*0450*/  DADD R10, R14, -R10 ;  /* 0x000000000e0a7229 */ /* 0x000fe2000000080a */
[----:B------:R-:W4:Y:S01]  /*0460*/  LDCU.128 UR8, c[0x3][0xb20] ;  /* 0x00c16400ff0877ac */ /* 0x000f220008000c00 */
[C-C-:B------:R-:W-:Y:S01]  /*0470*/  DADD R14, R8.reuse, R18.reuse ;  /* 0x00000000080e7229 */ /* 0x140fe20000000012 */
[----:B0-----:R-:W-:Y:S01]  /*0480*/  MOV.SPILL R6, UR59 ;  /* 0x0000003b00067c02 */ /* 0x001fe20009000f00 */
[----:B------:R-:W-:Y:S01]  /*0490*/  DADD R8, R8, -R18 ;  /* 0x0000000008087229 */ /* 0x000fe20000000812 */
[----:B------:R-:W-:Y:S01]  /*04a0*/  MOV.SPILL R50, UR58 ;  /* 0x0000003a00327c02 */ /* 0x000fe20009000f00 */
[----:B------:R-:W0:Y:S01]  /*04b0*/  LDCU.128 UR20, c[0x3][0xa90] ;  /* 0x00c15200ff1477ac */ /* 0x000e220008000c00 */
[----:B------:R-:W-:Y:S02]  /*04c0*/  MOV.SPILL R51, UR57 ;  /* 0x0000003900337c02 */ /* 0x000fe40009000f00 */
[----:B------:R-:W-:Y:S01]  /*04d0*/  MOV.SPILL R52, UR56 ;  /* 0x0000003800347c02 */ /* 0x000fe20009000f00 */
[----:B------:R-:W0:Y:S01]  /*04e0*/  LDCU.128 UR56, c[0x3][0x840] ;  /* 0x00c10800ff3877ac */ /* 0x000e220008000c00 */
[----:B-1----:R-:W-:Y:S01]  /*04f0*/  MOV.SPILL R64, UR73 ;  /* 0x0000004900407c02 */ /* 0x002fe20009000f00 */
[C---:B--2---:R-:W-:Y:S01]  /*0500*/  DFMA R40, R46.reuse, UR64, RZ ;  /* 0x000000402e287c2b */ /* 0x044fe200080000ff */
[----:B------:R-:W-:Y:S01]  /*0510*/  MOV.SPILL R65, UR72 ;  /* 0x0000004800417c02 */ /* 0x000fe20009000f00 */
[----:B------:R-:W1:Y:S01]  /*0520*/  LDCU.128 UR12, c[0x3][0xaf0] ;  /* 0x00c15e00ff0c77ac */ /* 0x000e620008000c00 */
[----:B------:R-:W-:Y:S01]  /*0530*/  MOV.SPILL R62, UR75 ;  /* 0x0000004b003e7c02 */ /* 0x000fe20009000f00 */
[----:B---3--:R-:W-:Y:S01]  /*0540*/  DFMA R44, R46, UR60, RZ ;  /* 0x0000003c2e2c7c2b */ /* 0x008fe200080000ff */
[----:B------:R-:W-:Y:S01]  /*0550*/  MOV.SPILL R63, UR74 ;  /* 0x0000004a003f7c02 */ /* 0x000fe20009000f00 */
[----:B------:R-:W2:Y:S01]  /*0560*/  LDCU.128 UR28, c[0x3][0x800] ;  /* 0x00c10000ff1c77ac */ /* 0x000ea20008000c00 */
[----:B----4-:R-:W-:-:S02]  /*0570*/  DFMA R58, R30, UR8, RZ ;  /* 0x000000081e3a7c2b */ /* 0x010fc400080000ff */
[C---:B------:R-:W-:Y:S01]  /*0580*/  DFMA R40, R48.reuse, UR66, R40 ;  /* 0x0000004230287c2b */ /* 0x040fe20008000028 */
[----:B------:R-:W3:Y:S02]  /*0590*/  LDCU.128 UR32, c[0x3][0x830] ;  /* 0x00c10600ff2077ac */ /* 0x000ee40008000c00 */
[----:B------:R-:W-:Y:S01]  /*05a0*/  DFMA R44, R48, UR62, R44 ;  /* 0x0000003e302c7c2b */ /* 0x000fe2000800002c */
[----:B------:R-:W4:Y:S02]  /*05b0*/  LDCU.128 UR36, c[0x3][0x860] ;  /* 0x00c10c00ff2477ac */ /* 0x000f240008000c00 */
[----:B------:R-:W-:Y:S01]  /*05c0*/  DFMA R58, R28, UR10, R58 ;  /* 0x0000000a1c3a7c2b */ /* 0x000fe2000800003a */
[----:B0-----:R-:W-:Y:S01]  /*05d0*/  UMOV UR68, UR56 ;  /* 0x0000003800447c82 */ /* 0x001fe20008000000 */
[----:B------:R-:W-:Y:S01]  /*05e0*/  UMOV UR69, UR57 ;  /* 0x0000003900457c82 */ /* 0x000fe20008000000 */
[----:B------:R-:W-:Y:S01]  /*05f0*/  UMOV UR72, UR58 ;  /* 0x0000003a00487c82 */ /* 0x000fe20008000000 */
[----:B------:R-:W-:Y:S01]  /*0600*/  UMOV UR73, UR59 ;  /* 0x0000003b00497c82 */ /* 0x000fe20008000000 */
[----:B------:R-:W0:Y:S01]  /*0610*/  LDCU.128 UR56, c[0x3][0x8a0] ;  /* 0x00c11400ff3877ac */ /* 0x000e220008000c00 */
[----:B-1----:R-:W-:-:S02]  /*0620*/  DFMA R56, R30, UR12, RZ ;  /* 0x0000000c1e387c2b */ /* 0x002fc400080000ff */
[C---:B--2---:R-:W-:Y:S01]  /*0630*/  DFMA R32, R46.reuse, UR28, RZ ;  /* 0x0000001c2e207c2b */ /* 0x044fe200080000ff */
[----:B------:R-:W-:Y:S01]  /*0640*/  UMOV UR10, UR72 ;  /* 0x00000048000a7c82 */ /* 0x000fe20008000000 */
[----:B------:R-:W-:Y:S01]  /*0650*/  UMOV UR11, UR73 ;  /* 0x00000049000b7c82 */ /* 0x000fe20008000000 */
[----:B------:R-:W1:Y:S01]  /*0660*/  LDCU.128 UR40, c[0x3][0x890] ;  /* 0x00c11200ff2877ac */ /* 0x000e620008000c00 */
[----:B---3--:R-:W-:Y:S02]  /*0670*/  DFMA R34, R46, UR32, RZ ;  /* 0x000000202e227c2b */ /* 0x008fe400080000ff */
[----:B------:R-:W-:Y:S01]  /*0680*/  DFMA R56, R28, UR14, R56 ;  /* 0x0000000e1c387c2b */ /* 0x000fe20008000038 */
[----:B------:R-:W2:Y:S01]  /*0690*/  LDCU.128 UR44, c[0x3][0x8f0] ;  /* 0x00c11e00ff2c77ac */ /* 0x000ea20008000c00 */
[----:B----4-:R-:W-:Y:S02]  /*06a0*/  DFMA R36, R46, UR36, RZ ;  /* 0x000000242e247c2b */ /* 0x010fe400080000ff */
[C---:B------:R-:W-:Y:S01]  /*06b0*/  DFMA R32, R48.reuse, UR30, R32 ;  /* 0x0000001e30207c2b */ /* 0x040fe20008000020 */
[----:B------:R-:W3:Y:S01]  /*06c0*/  LDCU.128 UR48, c[0x3][0x950] ;  /* 0x00c12a00ff3077ac */ /* 0x000ee20008000c00 */
[C---:B------:R-:W-:Y:S01]  /*06d0*/  DFMA R34, R48.reuse, UR34, R34 ;  /* 0x0000002230227c2b */ /* 0x040fe20008000022 */
[----:B0-----:R-:W-:Y:S01]  /*06e0*/  UMOV UR74, UR58 ;  /* 0x0000003a004a7c82 */ /* 0x001fe20008000000 */
[----:B------:R-:W-:Y:S01]  /*06f0*/  UMOV UR75, UR59 ;  /* 0x0000003b004b7c82 */ /* 0x000fe20008000000 */
[----:B------:R-:W-:Y:S01]  /*0700*/  UMOV UR70, UR56 ;  /* 0x0000003800467c82 */ /* 0x000fe20008000000 */
[----:B------:R-:W-:Y:S01]  /*0710*/  UMOV UR71, UR57 ;  /* 0x0000003900477c82 */ /* 0x000fe20008000000 */
[----:B------:R-:W0:Y:S01]  /*0720*/  LDCU.128 UR56, c[0x3][0xa10] ;  /* 0x00c14200ff3877ac */ /* 0x000e220008000c00 */
[----:B------:R-:W-:-:S02]  /*0730*/  DFMA R36, R48, UR38, R36 ;  /* 0x0000002630247c2b */ /* 0x000fc40008000024 */
[C---:B-1----:R-:W-:Y:S01]  /*0740*/  DFMA R38, R46.reuse, UR40, RZ ;  /* 0x000000282e267c2b */ /* 0x042fe200080000ff */
[----:B------:R-:W1:Y:S01]  /*0750*/  LDCU.128 UR52, c[0x3][0xa00] ;  /* 0x00c14000ff3477ac */ /* 0x000e620008000c00 */
[C---:B--2---:R-:W-:Y:S01]  /*0760*/  DFMA R42, R46.reuse, UR44, RZ ;  /* 0x0000002c2e2a7c2b */ /* 0x044fe200080000ff */
[----:B------:R-:W2:Y:S01]  /*0770*/  LDCU.128 UR24, c[0x3][0xa60] ;  /* 0x00c14c00ff1877ac */ /* 0x000ea20008000c00 */
[----:B---3--:R-:W-:Y:S01]  /*0780*/  DFMA R46, R46, UR48, RZ ;  /* 0x000000302e2e7c2b */ /* 0x008fe200080000ff */
[----:B------:R-:W3:Y:S03]  /*0790*/  LDCU.128 UR16, c[0x3][0xac0] ;  /* 0x00c15800ff1077ac */ /* 0x000ee60008000c00 */
[C---:B------:R-:W-:Y:S02]  /*07a0*/  DFMA R38, R48.reuse, UR42, R38 ;  /* 0x0000002a30267c2b */ /* 0x040fe40008000026 */
[C---:B------:R-:W-:Y:S01]  /*07b0*/  DFMA R42, R48.reuse, UR46, R42 ;  /* 0x0000002e302a7c2b */ /* 0x040fe2000800002a */
[----:B------:R-:W4:Y:S01]  /*07c0*/  LDCU.128 UR4, c[0x3][0xb50] ;  /* 0x00c16a00ff0477ac */ /* 0x000f220008000c00 */
[----:B------:R-:W-:Y:S01]  /*07d0*/  DFMA R60, R48, UR50, R46 ;  /* 0x00000032303c7c2b */ /* 0x000fe2000800002e */
[----:B0-----:R-:W-:Y:S01]  /*07e0*/  UMOV UR60, UR56 ;  /* 0x00000038003c7c82 */ /* 0x001fe20008000000 */
[----:B------:R-:W-:Y:S01]  /*07f0*/  UMOV UR61, UR57 ;  /* 0x00000039003d7c82 */ /* 0x000fe20008000000 */
[----:B------:R-:W-:Y:S01]  /*0800*/  UMOV UR64, UR58 ;  /* 0x0000003a00407c82 */ /* 0x000fe20008000000 */
[----:B------:R-:W-:Y:S01]  /*0810*/  UMOV UR65, UR59 ;  /* 0x0000003b00417c82 */ /* 0x000fe20008000000 */
[----:B------:R-:W0:Y:S01]  /*0820*/  LDCU.128 UR56, c[0x3][0xa40] ;  /* 0x00c14800ff3877ac */ /* 0x000e220008000c00 */
[----:B-1----:R-:W-:-:S02]  /*0830*/  DFMA R18, R30, UR52, RZ ;  /* 0x000000341e127c2b */ /* 0x002fc400080000ff */
[----:B--2---:R-:W-:Y:S01]  /*0840*/  DFMA R48, R30, UR24, RZ ;  /* 0x000000181e307c2b */ /* 0x004fe200080000ff */
[----:B------:R-:W1:Y:S01]  /*0850*/  LDCU.128 UR28, c[0x3][0x870] ;  /* 0x00c10e00ff1c77ac */ /* 0x000e620008000c00 */
[----:B------:R-:W2:Y:S04]  /*0860*/  LDCU.128 UR32, c[0x3][0x8d0] ;  /* 0x00c11a00ff2077ac */ /* 0x000ea80008000c00 */
[----:B------:R-:W-:Y:S02]  /*0870*/  DFMA R46, R28, UR54, R18 ;  /* 0x000000361c2e7c2b */ /* 0x000fe40008000012 */
[----:B---3--:R-:W-:Y:S01]  /*0880*/  DFMA R18, R30, UR16, RZ ;  /* 0x000000101e127c2b */ /* 0x008fe200080000ff */
[----:B------:R-:W3:Y:S01]  /*0890*/  LDCU.128 UR36, c[0x3][0x900] ;  /* 0x00c12000ff2477ac */ /* 0x000ee20008000c00 */
[C---:B------:R-:W-:Y:S01]  /*08a0*/  DFMA R48, R28.reuse, UR26, R48 ;  /* 0x0000001a1c307c2b */ /* 0x040fe20008000030 */
[----:B------:R-:W4:Y:S05]  /*08b0*/  LDCU.128 UR40, c[0x3][0x930] ;  /* 0x00c12600ff2877ac */ /* 0x000f2a0008000c00 */
[----:B------:R-:W-:Y:S01]  /*08c0*/  DFMA R54, R28, UR18, R18 ;  /* 0x000000121c367c2b */ /* 0x000fe20008000012 */
[----:B0-----:R-:W-:Y:S01]  /*08d0*/  UMOV UR66, UR56 ;  /* 0x0000003800427c82 */ /* 0x001fe20008000000 */
[----:B------:R-:W-:Y:S01]  /*08e0*/  R2UR.FILL UR56, R52 ;  /* 0x00000000343872ca */ /* 0x000fe200004e0000 */
[----:B------:R-:W-:Y:S01]  /*08f0*/  DFMA R52, R30, UR20, RZ ;  /* 0x000000141e347c2b */ /* 0x000fe200080000ff */
[----:B------:R-:W-:Y:S01]  /*0900*/  UMOV UR20, UR74 ;  /* 0x0000004a00147c82 */ /* 0x000fe20008000000 */
[----:B------:R-:W-:Y:S01]  /*0910*/  UMOV UR21, UR75 ;  /* 0x0000004b00157c82 */ /* 0x000fe20008000000 */
[----:B------:R-:W0:Y:S01]  /*0920*/  LDCU.128 UR72, c[0x3][0x820] ;  /* 0x00c10400ff4877ac */ /* 0x000e220008000c00 */
[----:B-1----:R-:W-:-:S02]  /*0930*/  DFMA R36, R24, UR28, R36 ;  /* 0x0000001c18247c2b */ /* 0x002fc40008000024 */
[----:B--2---:R-:W-:Y:S01]  /*0940*/  DFMA R40, R24, UR32, R40 ;  /* 0x0000002018287c2b */ /* 0x004fe20008000028 */
[----:B------:R-:W-:Y:S01]  /*0950*/  UMOV UR67, UR57 ;  /* 0x0000003900437c82 */ /* 0x000fe20008000000 */
[----:B------:R-:W-:Y:S01]  /*0960*/  R2UR.FILL UR57, R51 ;  /* 0x00000000333972ca */ /* 0x000fe200004e0000 */
[----:B------:R-:W-:Y:S01]  /*0970*/  UMOV UR62, UR58 ;  /* 0x0000003a003e7c82 */ /* 0x000fe20008000000 */
[----:B------:R-:W-:Y:S01]  /*0980*/  UMOV UR63, UR59 ;  /* 0x0000003b003f7c82 */ /* 0x000fe20008000000 */
[----:B------:R-:W-:Y:S01]  /*0990*/  R2UR.FILL UR59, R6 ;  /* 0x00000000063b72ca */ /* 0x000fe200004e0000 */
[----:B------:R-:W1:Y:S01]  /*09a0*/  LDCU.128 UR44, c[0x3][0x960] ;  /* 0x00c12c00ff2c77ac */ /* 0x000e620008000c00 */
[----:B------:R-:W-:Y:S01]  /*09b0*/  R2UR.FILL UR58, R50 ;  /* 0x00000000323a72ca */ /* 0x000fe200004e0000 */
[----:B------:R-:W-:Y:S01]  /*09c0*/  DFMA R52, R28, UR22, R52 ;  /* 0x000000161c347c2b */ /* 0x000fe20008000034 */
[----:B------:R-:W2:Y:S01]  /*09d0*/  LDCU.128 UR48, c[0x3][0xa70] ;  /* 0x00c14e00ff3077ac */ /* 0x000ea20008000c00 */
[----:B---3--:R-:W-:-:S02]  /*09e0*/  DFMA R42, R24, UR36, R42 ;  /* 0x00000024182a7c2b */ /* 0x008fc4000800002a */
[----:B----4-:R-:W-:Y:S01]  /*09f0*/  DFMA R44, R24, UR40, R44 ;  /* 0x00000028182c7c2b */ /* 0x010fe2000800002c */
[----:B------:R-:W3:Y:S02]  /*0a00*/  LDCU.128 UR52, c[0x3][0xaa0] ;  /* 0x00c15400ff3477ac */ /* 0x000ee40008000c00 */
[C---:B------:R-:W-:Y:S02]  /*0a10*/  DFMA R50, R30.reuse, UR56, RZ ;  /* 0x000000381e327c2b */ /* 0x040fe400080000ff */
[----:B------:R-:W-:Y:S01]  /*0a20*/  DFMA R30, R30, UR4, RZ ;  /* 0x000000041e1e7c2b */ /* 0x000fe200080000ff */
[----:B0-----:R-:W-:Y:S01]  /*0a30*/  UMOV UR14, UR72 ;  /* 0x00000048000e7c82 */ /* 0x001fe20008000000 */
[----:B------:R-:W-:Y:S01]  /*0a40*/  UMOV UR15, UR73 ;  /* 0x00000049000f7c82 */ /* 0x000fe20008000000 */
[----:B------:R-:W-:Y:S01]  /*0a50*/  UMOV UR12, UR74 ;  /* 0x0000004a000c7c82 */ /* 0x000fe20008000000 */
[----:B------:R-:W-:Y:S01]  /*0a60*/  UMOV UR13, UR75 ;  /* 0x0000004b000d7c82 */ /* 0x000fe20008000000 */
[----:B------:R-:W0:Y:S01]  /*0a70*/  LDCU.128 UR72, c[0x3][0x850] ;  /* 0x00c10a00ff4877ac */ /* 0x000e220008000c00 */
[----:B------:R-:W-:-:S02]  /*0a80*/  DFMA R50, R28, UR58, R50 ;  /* 0x0000003a1c327c2b */ /* 0x000fc40008000032 */
[----:B------:R-:W-:Y:S01]  /*0a90*/  DFMA R30, R28, UR6, R30 ;  /* 0x000000061c1e7c2b */ /* 0x000fe2000800001e */
[----:B------:R-:W-:Y:S01]  /*0aa0*/  UMOV UR16, UR62 ;  /* 0x0000003e00107c82 */ /* 0x000fe20008000000 */
        /* <DEDUP_REMOVED lines=9> */
[----:B------:R-:W4:Y:S01]  /*0b40*/  LDCU.128 UR56, c[0x3][0xad0] ;  /* 0x00c15a00ff3877ac */ /* 0x000f220008000c00 */
[----:B------:R-:W-:-:S02]  /*0b50*/  DFMA R34, R24, UR4, R34 ;  /* 0x0000000418227c2b */ /* 0x000fc40008000022 */
[C---:B------:R-:W-:Y:S01]  /*0b60*/  DFMA R38, R24.reuse, UR8, R38 ;  /* 0x0000000818267c2b */ /* 0x040fe20008000026 */
[----:B0-----:R-:W-:Y:S01]  /*0b70*/  UMOV UR24, UR72 ;  /* 0x0000004800187c82 */ /* 0x001fe20008000000 */
[----:B------:R-:W-:Y:S01]  /*0b80*/  UMOV UR25, UR73 ;  /* 0x0000004900197c82 */ /* 0x000fe20008000000 */
[----:B------:R-:W-:Y:S01]  /*0b90*/  R2UR.FILL UR73, R64 ;  /* 0x00000000404972ca */ /* 0x000fe200004e0000 */
[----:B------:R-:W0:Y:S01]  /*0ba0*/  LDCU.128 UR60, c[0x3][0xb00] ;  /* 0x00c16000ff3c77ac */ /* 0x000e220008000c00 */
[----:B------:R-:W-:Y:S01]  /*0bb0*/  R2UR.FILL UR72, R65 ;  /* 0x00000000414872ca */ /* 0x000fe200004e0000 */
[----:B-1----:R-:W-:Y:S01]  /*0bc0*/  DFMA R60, R24, UR44, R60 ;  /* 0x0000002c183c7c2b */ /* 0x002fe2000800003c */
[----:B------:R-:W-:Y:S01]  /*0bd0*/  UMOV UR18, UR64 ;  /* 0x0000004000127c82 */ /* 0x000fe20008000000 */
[----:B------:R-:W-:Y:S01]  /*0be0*/  UMOV UR19, UR65 ;  /* 0x0000004100137c82 */ /* 0x000fe20008000000 */
[----:B------:R-:W1:Y:S01]  /*0bf0*/  LDCU.128 UR68, c[0x3][0xb60] ;  /* 0x00c16c00ff4477ac */ /* 0x000e620008000c00 */
[----:B------:R-:W-:-:S02]  /*0c00*/  DFMA R46, R22, UR22, R46 ;  /* 0x00000016162e7c2b */ /* 0x000fc4000800002e */
[C---:B------:R-:W-:Y:S01]  /*0c10*/  DFMA R50, R22.reuse, UR26, R50 ;  /* 0x0000001a16327c2b */ /* 0x040fe20008000032 */
[----:B------:R-:W1:Y:S01]  /*0c20*/  LDCU.128 UR64, c[0x3][0xb30] ;  /* 0x00c16600ff4077ac */ /* 0x000e620008000c00 */
[C---:B--2---:R-:W-:Y:S02]  /*0c30*/  DFMA R48, R22.reuse, UR48, R48 ;  /* 0x0000003016307c2b */ /* 0x044fe40008000030 */
[----:B---3--:R-:W-:Y:S01]  /*0c40*/  DFMA R52, R22, UR52, R52 ;  /* 0x0000003416347c2b */ /* 0x008fe20008000034 */
[----:B------:R-:W-:Y:S01]  /*0c50*/  UMOV UR6, UR14 ;  /* 0x0000000e00067c82 */ /* 0x000fe20008000000 */
[----:B------:R-:W-:Y:S01]  /*0c60*/  UMOV UR7, UR15 ;  /* 0x0000000f00077c82 */ /* 0x000fe20008000000 */
[----:B------:R-:W-:Y:S01]  /*0c70*/  UMOV UR14, UR74 ;  /* 0x0000004a000e7c82 */ /* 0x000fe20008000000 */
[----:B------:R-:W-:Y:S01]  /*0c80*/  UMOV UR15, UR75 ;  /* 0x0000004b000f7c82 */ /* 0x000fe20008000000 */
[----:B------:R-:W-:Y:S01]  /*0c90*/  R2UR.FILL UR75, R62 ;  /* 0x000000003e4b72ca */ /* 0x000fe200004e0000 */
[----:B------:R-:W-:Y:S01]  /*0ca0*/  DFMA R32, R24, UR72, R32 ;  /* 0x0000004818207c2b */ /* 0x000fe20008000020 */
[----:B------:R-:W-:Y:S01]  /*0cb0*/  R2UR.FILL UR74, R63 ;  /* 0x000000003f4a72ca */ /* 0x000fe200004e0000 */
        /* <DEDUP_REMOVED lines=16> */
[C---:B----4-:R-:W-:Y:S01]  /*0dc0*/  DFMA R54, R22.reuse, UR56, R54 ;  /* 0x0000003816367c2b */ /* 0x050fe20008000036 */
[----:B------:R-:W-:Y:S01]  /*0dd0*/  UMOV UR56, UR32 ;  /* 0x0000002000387c82 */ /* 0x000fe20008000000 */
[C---:B0-----:R-:W-:Y:S01]  /*0de0*/  DFMA R56, R22.reuse, UR60, R56 ;  /* 0x0000003c16387c2b */ /* 0x041fe20008000038 */
[----:B------:R-:W-:Y:S01]  /*0df0*/  UMOV UR60, UR36 ;  /* 0x00000024003c7c82 */ /* 0x000fe20008000000 */
[C---:B-1----:R-:W-:Y:S01]  /*0e00*/  DFMA R30, R22.reuse, UR68, R30 ;  /* 0x00000044161e7c2b */ /* 0x042fe2000800001e */
[----:B------:R-:W-:Y:S01]  /*0e10*/  UMOV UR68, UR72 ;  /* 0x0000004800447c82 */ /* 0x000fe20008000000 */
[----:B------:R-:W-:Y:S01]  /*0e20*/  DFMA R58, R22, UR64, R58 ;  /* 0x00000040163a7c2b */ /* 0x000fe2000800003a */
[----:B------:R-:W-:Y:S01]  /*0e30*/  UMOV UR69, UR73 ;  /* 0x0000004900457c82 */ /* 0x000fe20008000000 */
[C---:B------:R-:W-:Y:S01]  /*0e40*/  DFMA R32, R16.reuse, UR74, R32 ;  /* 0x0000004a10207c2b */ /* 0x040fe20008000020 */
[----:B------:R-:W-:Y:S01]  /*0e50*/  UMOV UR61, UR37 ;  /* 0x00000025003d7c82 */ /* 0x000fe20008000000 */
[C---:B------:R-:W-:Y:S01]  /*0e60*/  DFMA R34, R16.reuse, UR28, R34 ;  /* 0x0000001c10227c2b */ /* 0x040fe20008000022 */
[----:B------:R-:W-:Y:S01]  /*0e70*/  UMOV UR57, UR33 ;  /* 0x0000002100397c82 */ /* 0x000fe20008000000 */
[C---:B------:R-:W-:Y:S01]  /*0e80*/  DFMA R36, R16.reuse, UR30, R36 ;  /* 0x0000001e10247c2b */ /* 0x040fe20008000024 */
[----:B------:R-:W0:Y:S01]  /*0e90*/  LDCU.128 UR4, c[0x3][0x880] ;  /* 0x00c11000ff0477ac */ /* 0x000e220008000c00 */
[----:B------:R-:W-:-:S02]  /*0ea0*/  DFMA R38, R16, UR48, R38 ;  /* 0x0000003010267c2b */ /* 0x000fc40008000026 */
[C---:B------:R-:W-:Y:S01]  /*0eb0*/  DFMA R40, R16.reuse, UR34, R40 ;  /* 0x0000002210287c2b */ /* 0x040fe20008000028 */
[----:B------:R-:W1:Y:S01]  /*0ec0*/  LDCU.128 UR8, c[0x3][0x8b0] ;  /* 0x00c11600ff0877ac */ /* 0x000e620008000c00 */
[C---:B------:R-:W-:Y:S02]  /*0ed0*/  DFMA R42, R16.reuse, UR38, R42 ;  /* 0x00000026102a7c2b */ /* 0x040fe4000800002a */
[C---:B------:R-:W-:Y:S01]  /*0ee0*/  DFMA R44, R16.reuse, UR42, R44 ;  /* 0x0000002a102c7c2b */ /* 0x040fe2000800002c */
[----:B------:R-:W2:Y:S01]  /*0ef0*/  LDCU.128 UR12, c[0x3][0x8e0] ;  /* 0x00c11c00ff0c77ac */ /* 0x000ea20008000c00 */
[----:B------:R-:W-:Y:S02]  /*0f00*/  DFMA R60, R16, UR46, R60 ;  /* 0x0000002e103c7c2b */ /* 0x000fe4000800003c */
[C---:B------:R-:W-:Y:S01]  /*0f10*/  DFMA R46, R10.reuse, UR40, R46 ;  /* 0x000000280a2e7c2b */ /* 0x040fe2000800002e */
[----:B------:R-:W3:Y:S01]  /*0f20*/  LDCU.128 UR16, c[0x3][0x910] ;  /* 0x00c12200ff1077ac */ /* 0x000ee20008000c00 */
[----:B------:R-:W-:-:S02]  /*0f30*/  DFMA R50, R10, UR44, R50 ;  /* 0x0000002c0a327c2b */ /* 0x000fc40008000032 */
[C---:B------:R-:W-:Y:S01]  /*0f40*/  DFMA R48, R10.reuse, UR50, R48 ;  /* 0x000000320a307c2b */ /* 0x040fe20008000030 */
[----:B------:R-:W4:Y:S01]  /*0f50*/  LDCU.128 UR20, c[0x3][0x940] ;  /* 0x00c12800ff1477ac */ /* 0x000f220008000c00 */
[C---:B------:R-:W-:Y:S02]  /*0f60*/  DFMA R52, R10.reuse, UR54, R52 ;  /* 0x000000360a347c2b */ /* 0x040fe40008000034 */
[C---:B------:R-:W-:Y:S01]  /*0f70*/  DFMA R54, R10.reuse, UR58, R54 ;  /* 0x0000003a0a367c2b */ /* 0x040fe20008000036 */
[----:B------:R-:W-:Y:S01]  /*0f80*/  UMOV UR64, UR52 ;  /* 0x0000003400407c82 */ /* 0x000fe20008000000 */
[----:B------:R-:W-:Y:S01]  /*0f90*/  UMOV UR65, UR53 ;  /* 0x0000003500417c82 */ /* 0x000fe20008000000 */
[----:B------:R-:W4:Y:S01]  /*0fa0*/  LDCU.128 UR72, c[0x3][0xa20] ;  /* 0x00c14400ff4877ac */ /* 0x000f220008000c00 */
[C---:B------:R-:W-:Y:S02]  /*0fb0*/  DFMA R56, R10.reuse, UR62, R56 ;  /* 0x0000003e0a387c2b */ /* 0x040fe40008000038 */
[C---:B------:R-:W-:Y:S01]  /*0fc0*/  DFMA R58, R10.reuse, UR66, R58 ;  /* 0x000000420a3a7c2b */ /* 0x040fe2000800003a */
[----:B------:R-:W4:Y:S01]  /*0fd0*/  LDCU.128 UR28, c[0x3][0xa50] ;  /* 0x00c14a00ff1c77ac */ /* 0x000f220008000c00 */
[----:B------:R-:W-:-:S02]  /*0fe0*/  DFMA R30, R10, UR70, R30 ;  /* 0x000000460a1e7c2b */ /* 0x000fc4000800001e */
[C-C-:B------:R-:W-:Y:S01]  /*0ff0*/  DADD R18, R12.reuse, R26.reuse ;  /* 0x000000000c127229 */ /* 0x140fe2000000001a */
[----:B------:R-:W4:Y:S01]  /*1000*/  LDCU.128 UR32, c[0x3][0xa80] ;  /* 0x00c15000ff2077ac */ /* 0x000f220008000c00 */
[----:B------:R-:W-:Y:S02]  /*1010*/  DADD R12, R12, -R26 ;  /* 0x000000000c0c7229 */ /* 0x000fe4000000081a */
[C---:B------:R-:W-:Y:S01]  /*1020*/  DFMA R32, R14.reuse, UR68, R32 ;  /* 0x000000440e207c2b */ /* 0x040fe20008000020 */
[----:B------:R-:W4:Y:S01]  /*1030*/  LDCU.128 UR36, c[0x3][0xab0] ;  /* 0x00c15600ff2477ac */ /* 0x000f220008000c00 */
[C---:B------:R-:W-:Y:S02]  /*1040*/  DFMA R34, R14.reuse, UR64, R34 ;  /* 0x000000400e227c2b */ /* 0x040fe40008000022 */
[C---:B0-----:R-:W-:Y:S01]  /*1050*/  DFMA R36, R14.reuse, UR4, R36 ;  /* 0x000000040e247c2b */ /* 0x041fe20008000024 */
[----:B------:R-:W0:Y:S01]  /*1060*/  LDCU.128 UR40, c[0x3][0xae0] ;  /* 0x00c15c00ff2877ac */ /* 0x000e220008000c00 */
[----:B-1----:R-:W-:-:S02]  /*1070*/  DFMA R38, R14, UR8, R38 ;  /* 0x000000080e267c2b */ /* 0x002fc40008000026 */
[C---:B--2---:R-:W-:Y:S01]  /*1080*/  DFMA R40, R14.reuse, UR12, R40 ;  /* 0x0000000c0e287c2b */ /* 0x044fe20008000028 */
[----:B------:R-:W1:Y:S01]  /*1090*/  LDCU.128 UR44, c[0x3][0xb10] ;  /* 0x00c16200ff2c77ac */ /* 0x000e620008000c00 */
[C---:B---3--:R-:W-:Y:S02]  /*10a0*/  DFMA R42, R14.reuse, UR16, R42 ;  /* 0x000000100e2a7c2b */ /* 0x048fe4000800002a */
[----:B----4-:R-:W-:Y:S01]  /*10b0*/  DFMA R44, R14, UR20, R44 ;  /* 0x000000140e2c7c2b */ /* 0x010fe2000800002c */
[----:B------:R-:W2:Y:S01]  /*10c0*/  LDCU.128 UR48, c[0x3][0xb40] ;  /* 0x00c16800ff3077ac */ /* 0x000ea20008000c00 */
[C---:B------:R-:W-:Y:S02]  /*10d0*/  DFMA R46, R8.reuse, UR72, R46 ;  /* 0x00000048082e7c2b */ /* 0x040fe4000800002e */
[C---:B------:R-:W-:Y:S01]  /*10e0*/  DFMA R50, R8.reuse, UR28, R50 ;  /* 0x0000001c08327c2b */ /* 0x040fe20008000032 */
[----:B------:R-:W3:Y:S01]  /*10f0*/  LDCU.128 UR24, c[0x3][0x970] ;  /* 0x00c12e00ff1877ac */ /* 0x000ee20008000c00 */
[----:B------:R-:W-:-:S02]  /*1100*/  DFMA R48, R8, UR32, R48 ;  /* 0x0000002008307c2b */ /* 0x000fc40008000030 */
[----:B------:R-:W-:Y:S01]  /*1110*/  DFMA R52, R8, UR36, R52 ;  /* 0x0000002408347c2b */ /* 0x000fe20008000034 */
[----:B------:R-:W4:Y:S01]  /*1120*/  LDCU.128 UR52, c[0x3][0xb70] ;  /* 0x00c16e00ff3477ac */ /* 0x000f220008000c00 */
[----:B------:R-:W-:Y:S02]  /*1130*/  DFMA R32, R18, UR60, R32 ;  /* 0x0000003c12207c2b */ /* 0x000fe40008000020 */
[----:B0-----:R-:W-:Y:S02]  /*1140*/  DFMA R54, R8, UR40, R54 ;  /* 0x0000002808367c2b */ /* 0x001fe40008000036 */
[----:B------:R-:W-:Y:S02]  /*1150*/  DFMA R34, R18, UR56, R34 ;  /* 0x0000003812227c2b */ /* 0x000fe40008000022 */
[----:B-1----:R-:W-:Y:S02]  /*1160*/  DFMA R56, R8, UR44, R56 ;  /* 0x0000002c08387c2b */ /* 0x002fe40008000038 */
[----:B------:R-:W-:-:S02]  /*1170*/  DFMA R36, R18, UR6, R36 ;  /* 0x0000000612247c2b */ /* 0x000fc40008000024 */
[----:B--2---:R-:W-:Y:S02]  /*1180*/  DFMA R58, R8, UR48, R58 ;  /* 0x00000030083a7c2b */ /* 0x004fe4000800003a */
[----:B------:R-:W-:Y:S02]  /*1190*/  DFMA R38, R18, UR10, R38 ;  /* 0x0000000a12267c2b */ /* 0x000fe40008000026 */
[----:B---3--:R-:W-:Y:S02]  /*11a0*/  DFMA R60, R14, UR24, R60 ;  /* 0x000000180e3c7c2b */ /* 0x008fe4000800003c */
[----:B------:R-:W-:Y:S02]  /*11b0*/  DFMA R40, R18, UR14, R40 ;  /* 0x0000000e12287c2b */ /* 0x000fe40008000028 */
[----:B----4-:R-:W-:Y:S02]  /*11c0*/  DFMA R30, R8, UR52, R30 ;  /* 0x00000034081e7c2b */ /* 0x010fe4000800001e */
[----:B------:R-:W-:-:S02]  /*11d0*/  DFMA R42, R18, UR18, R42 ;  /* 0x00000012122a7c2b */ /* 0x000fc4000800002a */
[----:B------:R-:W-:Y:S02]  /*11e0*/  DFMA R44, R18, UR22, R44 ;  /* 0x00000016122c7c2b */ /* 0x000fe4000800002c */
[C---:B------:R-:W-:Y:S02]  /*11f0*/  DFMA R46, R12.reuse, UR74, R46 ;  /* 0x0000004a0c2e7c2b */ /* 0x040fe4000800002e */
[C---:B------:R-:W-:Y:S02]  /*1200*/  DFMA R50, R12.reuse, UR30, R50 ;  /* 0x0000001e0c327c2b */ /* 0x040fe40008000032 */
[C---:B------:R-:W-:Y:S02]  /*1210*/  DFMA R48, R12.reuse, UR34, R48 ;  /* 0x000000220c307c2b */ /* 0x040fe40008000030 */
[C---:B------:R-:W-:Y:S02]  /*1220*/  DFMA R52, R12.reuse, UR38, R52 ;  /* 0x000000260c347c2b */ /* 0x040fe40008000034 */
[----:B------:R-:W-:-:S02]  /*1230*/  DFMA R54, R12, UR42, R54 ;  /* 0x0000002a0c367c2b */ /* 0x000fc40008000036 */
[C---:B------:R-:W-:Y:S02]  /*1240*/  DFMA R56, R12.reuse, UR46, R56 ;  /* 0x0000002e0c387c2b */ /* 0x040fe40008000038 */
[----:B------:R-:W-:Y:S02]  /*1250*/  DFMA R58, R12, UR50, R58 ;  /* 0x000000320c3a7c2b */ /* 0x000fe4000800003a */
[----:B------:R-:W-:Y:S02]  /*1260*/  DFMA R60, R18, UR26, R60 ;  /* 0x0000001a123c7c2b */ /* 0x000fe4000800003c */
[----:B------:R-:W-:Y:S02]  /*1270*/  DFMA R30, R12, UR54, R30 ;  /* 0x000000360c1e7c2b */ /* 0x000fe4000800001e */
[----:B------:R-:W-:Y:S02]  /*1280*/  DADD R8, R32, -R46 ;  /* 0x0000000020087229 */ /* 0x000fe4000000082e */
[----:B------:R-:W-:-:S02]  /*1290*/  DADD R10, R34, -R50 ;  /* 0x00000000220a7229 */ /* 0x000fc40000000832 */
[----:B------:R-:W-:Y:S02]  /*12a0*/  DADD R12, R36, -R48 ;  /* 0x00000000240c7229 */ /* 0x000fe40000000830 */
[----:B------:R-:W-:Y:S01]  /*12b0*/  DADD R14, R38, -R52 ;  /* 0x00000000260e7229 */ /* 0x000fe20000000834 */
[----:B------:R0:W-:Y:S01]  /*12c0*/  STS.64 [R2+0x6270], R8 ;  /* 0x0062700802007388 */ /* 0x0001e20000000a00 */
[----:B------:R-:W-:Y:S02]  /*12d0*/  DADD R16, R40, -R54 ;  /* 0x0000000028107229 */ /* 0x000fe40000000836 */
[----:B------:R-:W-:Y:S01]  /*12e0*/  DADD R18, R42, -R56 ;  /* 0x000000002a127229 */ /* 0x000fe20000000838 */
[----:B------:R0:W-:Y:S01]  /*12f0*/  STS.64 [R2+0x5b68], R10 ;  /* 0x005b680a02007388 */ /* 0x0001e20000000a00 */
[----:B------:R-:W-:Y:S02]  /*1300*/  DADD R22, R44, -R58 ;  /* 0x000000002c167229 */ /* 0x000fe4000000083a */
[----:B------:R-:W-:Y:S01]  /*1310*/  DADD R30, R60, R30 ;  /* 0x000000003c1e7229 */ /* 0x000fe2000000001e */
[----:B------:R0:W-:Y:S01]  /*1320*/  STS.64 [R2+0x5460], R12 ;  /* 0x0054600c02007388 */ /* 0x0001e20000000a00 */
[----:B------:R-:W-:-:S02]  /*1330*/  DADD R32, R32, R46 ;  /* 0x0000000020207229 */ /* 0x000fc4000000002e */
[----:B------:R-:W-:Y:S01]  /*1340*/  DADD R34, R34, R50 ;  /* 0x0000000022227229 */ /* 0x000fe20000000032 */
[----:B------:R0:W-:Y:S01]  /*1350*/  STS.64 [R2+0x4d58], R14 ;  /* 0x004d580e02007388 */ /* 0x0001e20000000a00 */
[----:B------:R-:W-:Y:S02]  /*1360*/  DADD R36, R36, R48 ;  /* 0x0000000024247229 */ /* 0x000fe40000000030 */
[----:B------:R-:W-:Y:S01]  /*1370*/  DADD R38, R38, R52 ;  /* 0x0000000026267229 */ /* 0x000fe20000000034 */
[----:B------:R0:W-:Y:S01]  /*1380*/  STS.64 [R2+0x3138], R30 ;  /* 0x0031381e02007388 */ /* 0x0001e20000000a00 */
[----:B------:R-:W-:Y:S02]  /*1390*/  DADD R40, R40, R54 ;  /* 0x0000000028287229 */ /* 0x000fe40000000036 */
[----:B------:R-:W-:Y:S01]  /*13a0*/  DADD R42, R42, R56 ;  /* 0x000000002a2a7229 */ /* 0x000fe20000000038 */
[----:B------:R0:W-:Y:S01]  /*13b0*/  STS.64 [R2], R32 ;  /* 0x0000002002007388 */ /* 0x0001e20000000a00 */
[----:B------:R-:W-:-:S03]  /*13c0*/  DADD R44, R44, R58 ;  /* 0x000000002c2c7229 */ /* 0x000fc6000000003a */
        /* <DEDUP_REMOVED lines=9> */
.L_x_38:
[----:B------:R-:W-:Y:S05]  /*1460*/  BSYNC.RECONVERGENT B0 ;  /* 0x0000000000007941 */ /* 0x000fea0003800200 */
.L_x_37:
[----:B------:R-:W-:Y:S01]  /*1470*/  BAR.SYNC.DEFER_BLOCKING 0x0 ;  /* 0x0000000000007b1d */ /* 0x000fe20000010000 */
[----:B0----5:R-:W-:Y:S02]  /*1480*/  IMAD.MOV.U32 R8, RZ, RZ, 0xe ;  /* 0x0000000eff087424 */ /* 0x021fe400078e00ff */
[----:B------:R-:W-:-:S03]  /*1490*/  IMAD.IADD R6, R7, 0x1, R0 ;  /* 0x0000000107067824 */ /* 0x000fc600078e0200 */
[----:B------:R-:W-:Y:S04]  /*14a0*/  BSSY.RECONVERGENT B0, `(.L_x_39) ;  /* 0x00000fc000007945 */ /* 0x000fe80003800200 */
[----:B------:R-:W-:Y:S05]  /*14b0*/  @P2 BRA `(.L_x_40) ;  /* 0x0000000c00e82947 */ /* 0x000fea0003800000 */
[----:B------:R-:W-:Y:S01]  /*14c0*/  LDS.64 R10, [R122] ;  /* 0x000000007a0a7984 */ /* 0x000fe20000000a00 */
[----:B------:R-:W0:Y:S03]  /*14d0*/  LDCU.128 UR28, c[0x3][0x800] ;  /* 0x00c10000ff1c77ac */ /* 0x000e260008000c00 */
[----:B------:R-:W1:Y:S01]  /*14e0*/  LDS.64 R12, [R122+0x528] ;  /* 0x000528007a0c7984 */ /* 0x000e620000000a00 */
[----:B------:R-:W2:Y:S03]  /*14f0*/  LDCU.128 UR36, c[0x3][0x830] ;  /* 0x00c10600ff2477ac */ /* 0x000ea60008000c00 */
[----:B------:R-:W-:Y:S01]  /*1500*/  LDS.64 R16, [R122+0x78] ;  /* 0x000078007a107984 */ /* 0x000fe20000000a00 */
[----:B------:R-:W3:Y:S03]  /*1510*/  LDCU.128 UR64, c[0x3][0x920] ;  /* 0x00c12400ff4077ac */ /* 0x000ee60008000c00 */
[----:B------:R-:W4:Y:S01]  /*1520*/  LDS.64 R18, [R122+0x4b0] ;  /* 0x0004b0007a127984 */ /* 0x000f220000000a00 */
[----:B------:R-:W5:Y:S01]  /*1530*/  LDCU.128 UR32, c[0x3][0x860] ;  /* 0x00c10c00ff2077ac */ /* 0x000f620008000c00 */
[----:B------:R-:W5:Y:S01]  /*1540*/  LDCU.128 UR44, c[0x3][0x890] ;  /* 0x00c11200ff2c77ac */ /* 0x000f620008000c00 */
[----:B------:R-:W5:Y:S01]  /*1550*/  LDCU.128 UR68, c[0x3][0x8c0] ;  /* 0x00c11800ff4477ac */ /* 0x000f620008000c00 */
[----:B------:R-:W5:Y:S01]  /*1560*/  LDCU.128 UR48, c[0x3][0x8f0] ;  /* 0x00c11e00ff3077ac */ /* 0x000f620008000c00 */
[----:B------:R-:W5:Y:S01]  /*1570*/  LDCU.128 UR52, c[0x3][0x950] ;  /* 0x00c12a00ff3477ac */ /* 0x000f620008000c00 */
[----:B------:R-:W5:Y:S01]  /*1580*/  LDCU.128 UR56, c[0x3][0xa00] ;  /* 0x00c14000ff3877ac */ /* 0x000f620008000c00 */
[----:B------:R-:W5:Y:S01]  /*1590*/  LDCU.128 UR24, c[0x3][0xa60] ;  /* 0x00c14c00ff1877ac */ /* 0x000f620008000c00 */
[----:B------:R-:W5:Y:S01]  /*15a0*/  LDCU.128 UR60, c[0x3][0xa30] ;  /* 0x00c14600ff3c77ac */ /* 0x000f620008000c00 */
[C-C-:B-1----:R-:W-:Y:S01]  /*15b0*/  DADD R14, R10.reuse, R12.reuse ;  /* 0x000000000a0e7229 */ /* 0x142fe2000000000c */
[----:B------:R-:W1:Y:S01]  /*15c0*/  LDCU.128 UR20, c[0x3][0xa90] ;  /* 0x00c15200ff1477ac */ /* 0x000e620008000c00 */
[----:B------:R-:W-:Y:S01]  /*15d0*/  DADD R10, R10, -R12 ;  /* 0x000000000a0a7229 */ /* 0x000fe2000000080c */
[----:B------:R-:W1:Y:S05]  /*15e0*/  LDCU.128 UR16, c[0x3][0xac0] ;  /* 0x00c15800ff1077ac */ /* 0x000e6a0008000c00 */
[C---:B0-----:R-:W-:Y:S01]  /*15f0*/  DFMA R24, R14.reuse, UR28, RZ ;  /* 0x0000001c0e187c2b */ /* 0x041fe200080000ff */
[----:B------:R-:W0:Y:S01]  /*1600*/  LDCU.128 UR12, c[0x3][0xaf0] ;  /* 0x00c15e00ff0c77ac */ /* 0x000e220008000c00 */
[----:B--2---:R-:W-:-:S02]  /*1610*/  DFMA R26, R14, UR36, RZ ;  /* 0x000000240e1a7c2b */ /* 0x004fc400080000ff */
[--C-:B----4-:R-:W-:Y:S01]  /*1620*/  DADD R22, R16, R18.reuse ;  /* 0x0000000010167229 */ /* 0x110fe20000000012 */
[----:B------:R-:W2:Y:S01]  /*1630*/  LDCU.128 UR4, c[0x3][0xb20] ;  /* 0x00c16400ff0477ac */ /* 0x000ea20008000c00 */
[C---:B---3--:R-:W-:Y:S02]  /*1640*/  DFMA R34, R14.reuse, UR64, RZ ;  /* 0x000000400e227c2b */ /* 0x048fe400080000ff */
[----:B-----5:R-:W-:Y:S01]  /*1650*/  DFMA R30, R14, UR32, RZ ;  /* 0x000000200e1e7c2b */ /* 0x020fe200080000ff */
[----:B------:R-:W3:Y:S01]  /*1660*/  LDCU.128 UR8, c[0x3][0xb50] ;  /* 0x00c16a00ff0877ac */ /* 0x000ee20008000c00 */
[----:B------:R-:W-:Y:S02]  /*1670*/  DADD R12, R16, -R18 ;  /* 0x00000000100c7229 */ /* 0x000fe40000000812 */
[C---:B------:R-:W-:Y:S01]  /*1680*/  DFMA R28, R22.reuse, UR30, R24 ;  /* 0x0000001e161c7c2b */ /* 0x040fe20008000018 */
[----:B------:R-:W4:Y:S01]  /*1690*/  LDCU.128 UR40, c[0x3][0x810] ;  /* 0x00c10200ff2877ac */ /* 0x000f220008000c00 */
[C---:B------:R-:W-:Y:S01]  /*16a0*/  DFMA R32, R22.reuse, UR38, R26 ;  /* 0x0000002616207c2b */ /* 0x040fe2000800001a */
[----:B------:R-:W-:Y:S01]  /*16b0*/  LDS.64 R24, [R122+0xf0] ;  /* 0x0000f0007a187984 */ /* 0x000fe20000000a00 */
[C---:B------:R-:W-:Y:S01]  /*16c0*/  DFMA R54, R22.reuse, UR66, R34 ;  /* 0x0000004216367c2b */ /* 0x040fe20008000022 */
[----:B------:R-:W5:Y:S01]  /*16d0*/  LDCU.128 UR64, c[0x3][0xa10] ;  /* 0x00c14200ff4077ac */ /* 0x000f620008000c00 */
[----:B------:R-:W-:Y:S01]  /*16e0*/  DFMA R38, R22, UR34, R30 ;  /* 0x0000002216267c2b */ /* 0x000fe2000800001e */
[----:B------:R-:W3:Y:S01]  /*16f0*/  LDS.64 R26, [R122+0x438] ;  /* 0x000438007a1a7984 */ /* 0x000ee20000000a00 */
[C---:B------:R-:W-:Y:S01]  /*1700*/  DFMA R16, R14.reuse, UR44, RZ ;  /* 0x0000002c0e107c2b */ /* 0x040fe200080000ff */
[----:B------:R-:W3:Y:S01]  /*1710*/  LDCU.128 UR28, c[0x3][0x840] ;  /* 0x00c10800ff1c77ac */ /* 0x000ee20008000c00 */
[----:B------:R-:W-:-:S02]  /*1720*/  DFMA R18, R14, UR68, RZ ;  /* 0x000000440e127c2b */ /* 0x000fc400080000ff */
[C---:B------:R-:W-:Y:S01]  /*1730*/  DFMA R30, R14.reuse, UR48, RZ ;  /* 0x000000300e1e7c2b */ /* 0x040fe200080000ff */
[----:B------:R-:W3:Y:S01]  /*1740*/  LDCU.128 UR32, c[0x3][0x870] ;  /* 0x00c10e00ff2077ac */ /* 0x000ee20008000c00 */
[----:B------:R-:W-:Y:S02]  /*1750*/  DFMA R14, R14, UR52, RZ ;  /* 0x000000340e0e7c2b */ /* 0x000fe400080000ff */
[----:B------:R-:W-:Y:S01]  /*1760*/  DFMA R36, R10, UR24, RZ ;  /* 0x000000180a247c2b */ /* 0x000fe200080000ff */
[----:B------:R-:W3:Y:S01]  /*1770*/  LDCU.128 UR36, c[0x3][0x8a0] ;  /* 0x00c11400ff2477ac */ /* 0x000ee20008000c00 */
[C---:B------:R-:W-:Y:S02]  /*1780*/  DFMA R42, R22.reuse, UR46, R16 ;  /* 0x0000002e162a7c2b */ /* 0x040fe40008000010 */
[C---:B------:R-:W-:Y:S01]  /*1790*/  DFMA R48, R22.reuse, UR50, R30 ;  /* 0x0000003216307c2b */ /* 0x040fe2000800001e */
[----:B------:R-:W0:Y:S01]  /*17a0*/  LDCU.128 UR48, c[0x3][0x930] ;  /* 0x00c12600ff3077ac */ /* 0x000e220008000c00 */
[----:B------:R-:W-:Y:S01]  /*17b0*/  DFMA R58, R22, UR54, R14 ;  /* 0x00000036163a7c2b */ /* 0x000fe2000800000e */
[----:B------:R-:W-:Y:S01]  /*17c0*/  LDS.64 R16, [R122+0x168] ;  /* 0x000168007a107984 */ /* 0x000fe20000000a00 */
[----:B------:R-:W-:Y:S01]  /*17d0*/  DFMA R14, R10, UR56, RZ ;  /* 0x000000380a0e7c2b */ /* 0x000fe200080000ff */
[----:B-----5:R-:W-:Y:S01]  /*17e0*/  UMOV UR56, UR64 ;  /* 0x0000004000387c82 */ /* 0x020fe20008000000 */
[----:B------:R-:W-:Y:S01]  /*17f0*/  UMOV UR57, UR65 ;  /* 0x0000004100397c82 */ /* 0x000fe20008000000 */
[----:B------:R-:W-:Y:S01]  /*1800*/  UMOV UR24, UR66 ;  /* 0x0000004200187c82 */ /* 0x000fe20008000000 */
[----:B------:R-:W-:Y:S01]  /*1810*/  UMOV UR25, UR67 ;  /* 0x0000004300197c82 */ /* 0x000fe20008000000 */
[----:B------:R-:W5:Y:S01]  /*1820*/  LDCU.128 UR64, c[0x3][0xa40] ;  /* 0x00c14800ff4077ac */ /* 0x000f620008000c00 */
[----:B------:R-:W-:-:S02]  /*1830*/  DFMA R44, R22, UR70, R18 ;  /* 0x00000046162c7c2b */ /* 0x000fc40008000012 */
[----:B------:R-:W-:Y:S01]  /*1840*/  DFMA R22, R10, UR60, RZ ;  /* 0x0000003c0a167c2b */ /* 0x000fe200080000ff */
[----:B----4-:R-:W-:Y:S01]  /*1850*/  UMOV UR74, UR42 ;  /* 0x0000002a004a7c82 */ /* 0x010fe20008000000 */
[----:B------:R-:W-:Y:S01]  /*1860*/  DFMA R30, R12, UR58, R14 ;  /* 0x0000003a0c1e7c2b */ /* 0x000fe2000800000e */
[----:B------:R-:W-:Y:S01]  /*1870*/  UMOV UR75, UR43 ;  /* 0x0000002b004b7c82 */ /* 0x000fe20008000000 */
[C---:B-1----:R-:W-:Y:S01]  /*1880*/  DFMA R40, R10.reuse, UR20, RZ ;  /* 0x000000140a287c2b */ /* 0x042fe200080000ff */
[----:B------:R-:W-:Y:S01]  /*1890*/  UMOV UR72, UR40 ;  /* 0x0000002800487c82 */ /* 0x000fe20008000000 */
[----:B------:R-:W-:Y:S01]  /*18a0*/  DFMA R14, R10, UR16, RZ ;  /* 0x000000100a0e7c2b */ /* 0x000fe200080000ff */
[----:B------:R-:W-:Y:S01]  /*18b0*/  UMOV UR73, UR41 ;  /* 0x0000002900497c82 */ /* 0x000fe20008000000 */
[----:B------:R-:W-:Y:S01]  /*18c0*/  DFMA R34, R12, UR62, R22 ;  /* 0x0000003e0c227c2b */ /* 0x000fe20008000016 */
[----:B0-----:R-:W-:Y:S01]  /*18d0*/  MOV.SPILL R7, UR51 ;  /* 0x0000003300077c02 */ /* 0x001fe20009000f00 */
[C---:B------:R-:W-:Y:S01]  /*18e0*/  DFMA R22, R10.reuse, UR12, RZ ;  /* 0x0000000c0a167c2b */ /* 0x040fe200080000ff */
[----:B------:R-:W-:Y:S01]  /*18f0*/  MOV.SPILL R9, UR50 ;  /* 0x0000003200097c02 */ /* 0x000fe20009000f00 */
[C---:B--2---:R-:W-:Y:S01]  /*1900*/  DFMA R52, R10.reuse, UR4, RZ ;  /* 0x000000040a347c2b */ /* 0x044fe200080000ff */
[----:B------:R-:W-:Y:S01]  /*1910*/  MOV.SPILL R60, UR49 ;  /* 0x00000031003c7c02 */ /* 0x000fe20009000f00 */
[----:B---3--:R-:W-:Y:S01]  /*1920*/  DFMA R56, R10, UR8, RZ ;  /* 0x000000080a387c2b */ /* 0x008fe200080000ff */
[----:B------:R-:W-:Y:S01]  /*1930*/  MOV.SPILL R61, UR48 ;  /* 0x00000030003d7c02 */ /* 0x000fe20009000f00 */
[----:B------:R-:W-:Y:S01]  /*1940*/  DADD R10, R24, R26 ;  /* 0x00000000180a7229 */ /* 0x000fe2000000001a */
[----:B-----5:R-:W-:Y:S01]  /*1950*/  UMOV UR20, UR66 ;  /* 0x0000004200147c82 */ /* 0x020fe20008000000 */
[----:B------:R-:W-:Y:S01]  /*1960*/  UMOV UR21, UR67 ;  /* 0x0000004300157c82 */ /* 0x000fe20008000000 */
[----:B------:R-:W-:Y:S01]  /*1970*/  UMOV UR50, UR74 ;  /* 0x0000004a00327c82 */ /* 0x000fe20008000000 */
[----:B------:R-:W-:Y:S01]  /*1980*/  UMOV UR51, UR75 ;  /* 0x0000004b00337c82 */ /* 0x000fe20008000000 */
[----:B------:R-:W-:Y:S01]  /*1990*/  UMOV UR48, UR72 ;  /* 0x0000004800307c82 */ /* 0x000fe20008000000 */
[----:B------:R-:W-:Y:S01]  /*19a0*/  UMOV UR49, UR73 ;  /* 0x0000004900317c82 */ /* 0x000fe20008000000 */
[----:B------:R-:W-:Y:S01]  /*19b0*/  DFMA R40, R12, UR22, R40 ;  /* 0x000000160c287c2b */ /* 0x000fe20008000028 */
[----:B------:R-:W-:Y:S01]  /*19c0*/  UMOV UR12, UR20 ;  /* 0x00000014000c7c82 */ /* 0x000fe20008000000 */
[----:B------:R-:W-:Y:S01]  /*19d0*/  UMOV UR13, UR21 ;  /* 0x00000015000d7c82 */ /* 0x000fe20008000000 */
[C---:B------:R-:W-:Y:S01]  /*19e0*/  DFMA R32, R10.reuse, UR28, R32 ;  /* 0x0000001c0a207c2b */ /* 0x040fe20008000020 */
[----:B------:R-:W-:Y:S01]  /*19f0*/  UMOV UR28, UR50 ;  /* 0x00000032001c7c82 */ /* 0x000fe20008000000 */
[----:B------:R-:W-:Y:S01]  /*1a00*/  DFMA R28, R10, UR48, R28 ;  /* 0x000000300a1c7c2b */ /* 0x000fe2000800001c */
[----:B------:R-:W-:Y:S01]  /*1a10*/  UMOV UR29, UR51 ;  /* 0x00000033001d7c82 */ /* 0x000fe20008000000 */
[----:B------:R-:W0:Y:S01]  /*1a20*/  LDCU.128 UR20, c[0x3][0x820] ;  /* 0x00c10400ff1477ac */ /* 0x000e220008000c00 */
[----:B------:R-:W1:Y:S01]  /*1a30*/  LDS.64 R18, [R122+0x3c0] ;  /* 0x0003c0007a127984 */ /* 0x000e620000000a00 */
[----:B------:R-:W-:Y:S01]  /*1a40*/  DFMA R46, R12, UR18, R14 ;  /* 0x000000120c2e7c2b */ /* 0x000fe2000800000e */
[----:B------:R-:W2:Y:S01]  /*1a50*/  LDCU.128 UR48, c[0x3][0x850] ;  /* 0x00c10a00ff3077ac */ /* 0x000ea20008000c00 */
[----:B------:R-:W-:Y:S01]  /*1a60*/  DADD R24, R24, -R26 ;  /* 0x0000000018187229 */ /* 0x000fe2000000081a */
[----:B------:R-:W-:Y:S01]  /*1a70*/  LDS.64 R14, [R122+0x1e0] ;  /* 0x0001e0007a0e7984 */ /* 0x000fe20000000a00 */
[C---:B------:R-:W-:Y:S01]  /*1a80*/  DFMA R36, R12.reuse, UR26, R36 ;  /* 0x0000001a0c247c2b */ /* 0x040fe20008000024 */
[----:B------:R-:W3:Y:S01]  /*1a90*/  LDCU.128 UR40, c[0x3][0x8d0] ;  /* 0x00c11a00ff2877ac */ /* 0x000ee20008000c00 */
[C---:B------:R-:W-:Y:S01]  /*1aa0*/  DFMA R52, R12.reuse, UR6, R52 ;  /* 0x000000060c347c2b */ /* 0x040fe20008000034 */
[----:B------:R-:W4:Y:S01]  /*1ab0*/  LDS.64 R26, [R122+0x348] ;  /* 0x000348007a1a7984 */ /* 0x000f220000000a00 */
[C---:B------:R-:W-:Y:S01]  /*1ac0*/  DFMA R50, R12.reuse, UR14, R22 ;  /* 0x0000000e0c327c2b */ /* 0x040fe20008000016 */
[----:B------:R-:W5:Y:S01]  /*1ad0*/  LDCU.128 UR44, c[0x3][0x900] ;  /* 0x00c12000ff2c77ac */ /* 0x000f620008000c00 */
[----:B------:R-:W-:-:S02]  /*1ae0*/  DFMA R56, R12, UR10, R56 ;  /* 0x0000000a0c387c2b */ /* 0x000fc40008000038 */
[C---:B------:R-:W-:Y:S01]  /*1af0*/  DFMA R38, R10.reuse, UR32, R38 ;  /* 0x000000200a267c2b */ /* 0x040fe20008000026 */
[----:B------:R-:W5:Y:S01]  /*1b00*/  LDCU.128 UR52, c[0x3][0x960] ;  /* 0x00c12c00ff3477ac */ /* 0x000f620008000c00 */
[C---:B------:R-:W-:Y:S01]  /*1b10*/  DFMA R42, R10.reuse, UR36, R42 ;  /* 0x000000240a2a7c2b */ /* 0x040fe2000800002a */
[----:B------:R-:W-:Y:S01]  /*1b20*/  LDS.64 R12, [R122+0x2d0] ;  /* 0x0002d0007a0c7984 */ /* 0x000fe20000000a00 */
[----:B0-----:R-:W-:Y:S01]  /*1b30*/  UMOV UR8, UR22 ;  /* 0x0000001600087c82 */ /* 0x001fe20008000000 */
[----:B------:R-:W-:Y:S01]  /*1b40*/  UMOV UR9, UR23 ;  /* 0x0000001700097c82 */ /* 0x000fe20008000000 */
[----:B--2---:R-:W-:Y:S01]  /*1b50*/  UMOV UR22, UR48 ;  /* 0x0000003000167c82 */ /* 0x004fe20008000000 */
[----:B------:R-:W-:Y:S01]  /*1b60*/  UMOV UR23, UR49 ;  /* 0x0000003100177c82 */ /* 0x000fe20008000000 */
[----:B------:R-:W-:Y:S01]  /*1b70*/  R2UR.FILL UR49, R60 ;  /* 0x000000003c3172ca */ /* 0x000fe200004e0000 */
[----:B------:R-:W-:Y:S01]  /*1b80*/  UMOV UR58, UR64 ;  /* 0x00000040003a7c82 */ /* 0x000fe20008000000 */
[----:B------:R-:W-:Y:S01]  /*1b90*/  R2UR.FILL UR48, R61 ;  /* 0x000000003d3072ca */ /* 0x000fe200004e0000 */
[----:B------:R-:W-:Y:S01]  /*1ba0*/  UMOV UR59, UR65 ;  /* 0x00000041003b7c82 */ /* 0x000fe20008000000 */
[----:B------:R-:W-:Y:S01]  /*1bb0*/  UMOV UR16, UR58 ;  /* 0x0000003a00107c82 */ /* 0x000fe20008000000 */
[----:B------:R-:W-:Y:S01]  /*1bc0*/  UMOV UR17, UR59 ;  /* 0x0000003b00117c82 */ /* 0x000fe20008000000 */
[----:B------:R-:W-:Y:S01]  /*1bd0*/  UMOV UR26, UR56 ;  /* 0x00000038001a7c82 */ /* 0x000fe20008000000 */
[----:B------:R-:W-:Y:S01]  /*1be0*/  UMOV UR27, UR57 ;  /* 0x00000039001b7c82 */ /* 0x000fe20008000000 */
[----:B------:R-:W0:Y:S01]  /*1bf0*/  LDCU.128 UR56, c[0x3][0xa70] ;  /* 0x00c14e00ff3877ac */ /* 0x000e220008000c00 */
[----:B---3--:R-:W-:-:S02]  /*1c00*/  DFMA R44, R10, UR40, R44 ;  /* 0x000000280a2c7c2b */ /* 0x008fc4000800002c */
[C---:B-----5:R-:W-:Y:S01]  /*1c10*/  DFMA R48, R10.reuse, UR44, R48 ;  /* 0x0000002c0a307c2b */ /* 0x060fe20008000030 */
[----:B------:R-:W2:Y:S01]  /*1c20*/  LDCU.128 UR4, c[0x3][0xb60] ;  /* 0x00c16c00ff0477ac */ /* 0x000ea20008000c00 */
[C---:B------:R-:W-:Y:S02]  /*1c30*/  DFMA R58, R10.reuse, UR52, R58 ;  /* 0x000000340a3a7c2b */ /* 0x040fe4000800003a */
[----:B------:R-:W-:Y:S01]  /*1c40*/  DFMA R54, R10, UR48, R54 ;  /* 0x000000300a367c2b */ /* 0x000fe20008000036 */
[----:B------:R-:W3:Y:S01]  /*1c50*/  LDCU.128 UR60, c[0x3][0xaa0] ;  /* 0x00c15400ff3c77ac */ /* 0x000ee20008000c00 */
[----:B------:R-:W5:Y:S01]  /*1c60*/  LDS.64 R10, [R122+0x258] ;  /* 0x000258007a0a7984 */ /* 0x000f620000000a00 */
[----:B-1----:R-:W-:Y:S01]  /*1c70*/  DADD R22, R16, R18 ;  /* 0x0000000010167229 */ /* 0x002fe20000000012 */
[----:B------:R-:W1:Y:S01]  /*1c80*/  LDCU.128 UR64, c[0x3][0xad0] ;  /* 0x00c15a00ff4077ac */ /* 0x000e620008000c00 */
[C---:B------:R-:W-:Y:S02]  /*1c90*/  DFMA R30, R24.reuse, UR26, R30 ;  /* 0x0000001a181e7c2b */ /* 0x040fe4000800001e */
[----:B------:R-:W-:Y:S01]  /*1ca0*/  DFMA R34, R24, UR16, R34 ;  /* 0x0000001018227c2b */ /* 0x000fe20008000022 */
[----:B------:R-:W4:Y:S01]  /*1cb0*/  LDCU.128 UR68, c[0x3][0xb00] ;  /* 0x00c16000ff4477ac */ /* 0x000f220008000c00 */
[----:B------:R-:W-:-:S02]  /*1cc0*/  DADD R16, R16, -R18 ;  /* 0x0000000010107229 */ /* 0x000fc40000000812 */
[----:B0-----:R-:W-:Y:S01]  /*1cd0*/  DFMA R36, R24, UR56, R36 ;  /* 0x0000003818247c2b */ /* 0x001fe20008000024 */
[----:B------:R-:W0:Y:S01]  /*1ce0*/  LDCU.128 UR72, c[0x3][0xb30] ;  /* 0x00c16600ff4877ac */ /* 0x000e220008000c00 */
[----:B------:R-:W-:Y:S02]  /*1cf0*/  DFMA R38, R22, UR34, R38 ;  /* 0x0000002216267c2b */ /* 0x000fe40008000026 */
[C---:B--2---:R-:W-:Y:S01]  /*1d00*/  DFMA R56, R24.reuse, UR4, R56 ;  /* 0x0000000418387c2b */ /* 0x044fe20008000038 */
[----:B------:R-:W-:Y:S01]  /*1d10*/  UMOV UR44, UR50 ;  /* 0x00000032002c7c82 */ /* 0x000fe20008000000 */
        /* <DEDUP_REMOVED lines=9> */
[C---:B---3--:R-:W-:Y:S01]  /*1db0*/  DFMA R40, R24.reuse, UR60, R40 ;  /* 0x0000003c18287c2b */ /* 0x048fe20008000028 */
[----:B------:R-:W-:Y:S01]  /*1dc0*/  UMOV UR60, UR44 ;  /* 0x0000002c003c7c82 */ /* 0x000fe20008000000 */
[C---:B-1----:R-:W-:Y:S01]  /*1dd0*/  DFMA R46, R24.reuse, UR64, R46 ;  /* 0x00000040182e7c2b */ /* 0x042fe2000800002e */
[----:B------:R-:W-:Y:S01]  /*1de0*/  UMOV UR64, UR48 ;  /* 0x0000003000407c82 */ /* 0x000fe20008000000 */
[C---:B----4-:R-:W-:Y:S01]  /*1df0*/  DFMA R50, R24.reuse, UR68, R50 ;  /* 0x0000004418327c2b */ /* 0x050fe20008000032 */
[----:B------:R-:W-:Y:S01]  /*1e00*/  UMOV UR68, UR22 ;  /* 0x0000001600447c82 */ /* 0x000fe20008000000 */
[----:B0-----:R-:W-:Y:S01]  /*1e10*/  DFMA R52, R24, UR72, R52 ;  /* 0x0000004818347c2b */ /* 0x001fe20008000034 */
[----:B------:R-:W-:Y:S01]  /*1e20*/  UMOV UR69, UR23 ;  /* 0x0000001700457c82 */ /* 0x000fe20008000000 */
[----:B------:R-:W-:Y:S01]  /*1e30*/  UMOV UR72, UR20 ;  /* 0x0000001400487c82 */ /* 0x000fe20008000000 */
        /* <DEDUP_REMOVED lines=8> */
[----:B------:R-:W-:Y:S01]  /*1ec0*/  DFMA R58, R22, UR54, R58 ;  /* 0x00000036163a7c2b */ /* 0x000fe2000800003a */
        /* <DEDUP_REMOVED lines=8> */
[----:B------:R-:W-:Y:S01]  /*1f50*/  DFMA R56, R16, UR6, R56 ;  /* 0x0000000610387c2b */ /* 0x000fe20008000038 */
[----:B------:R-:W4:Y:S01]  /*1f60*/  LDCU.128 UR24, c[0x3][0x940] ;  /* 0x00c12800ff1877ac */ /* 0x000f220008000c00 */
[----:B------:R-:W-:Y:S02]  /*1f70*/  DADD R18, R14, R26 ;  /* 0x000000000e127229 */ /* 0x000fe4000000001a */
[C---:B------:R-:W-:Y:S01]  /*1f80*/  DFMA R40, R16.reuse, UR62, R40 ;  /* 0x0000003e10287c2b */ /* 0x040fe20008000028 */
[----:B------:R-:W4:Y:S01]  /*1f90*/  LDCU.128 UR32, c[0x3][0xa20] ;  /* 0x00c14400ff2077ac */ /* 0x000f220008000c00 */
[C---:B------:R-:W-:Y:S02]  /*1fa0*/  DFMA R46, R16.reuse, UR66, R46 ;  /* 0x00000042102e7c2b */ /* 0x040fe4000800002e */
[C---:B------:R-:W-:Y:S01]  /*1fb0*/  DFMA R50, R16.reuse, UR70, R50 ;  /* 0x0000004610327c2b */ /* 0x040fe20008000032 */
[----:B------:R-:W4:Y:S01]  /*1fc0*/  LDCU.128 UR36, c[0x3][0xa50] ;  /* 0x00c14a00ff2477ac */ /* 0x000f220008000c00 */
[----:B------:R-:W-:-:S02]  /*1fd0*/  DFMA R52, R16, UR74, R52 ;  /* 0x0000004a10347c2b */ /* 0x000fc40008000034 */
[----:B------:R-:W-:Y:S01]  /*1fe0*/  DADD R14, R14, -R26 ;  /* 0x000000000e0e7229 */ /* 0x000fe2000000081a */
[----:B------:R-:W4:Y:S01]  /*1ff0*/  LDCU.128 UR40, c[0x3][0xa80] ;  /* 0x00c15000ff2877ac */ /* 0x000f220008000c00 */
[----:B-----5:R-:W-:Y:S02]  /*2000*/  DADD R16, R10, R12 ;  /* 0x000000000a107229 */ /* 0x020fe4000000000c */
[C---:B------:R-:W-:Y:S01]  /*2010*/  DFMA R28, R18.reuse, UR72, R28 ;  /* 0x00000048121c7c2b */ /* 0x040fe2000800001c */
[----:B------:R-:W5:Y:S01]  /*2020*/  LDCU.128 UR44, c[0x3][0xab0] ;  /* 0x00c15600ff2c77ac */ /* 0x000f620008000c00 */
        /* <DEDUP_REMOVED lines=13> */
[----:B-----5:R-:W-:Y:S01]  /*2100*/  DFMA R40, R14, UR44, R40 ;  /* 0x0000002c0e287c2b */ /* 0x020fe20008000028 */
[----:B------:R-:W4:Y:S01]  /*2110*/  LDCU.128 UR4, c[0x3][0xb70] ;  /* 0x00c16e00ff0477ac */ /* 0x000f220008000c00 */
[----:B------:R-:W-:Y:S02]  /*2120*/  DADD R10, R10, -R12 ;  /* 0x000000000a0a7229 */ /* 0x000fe4000000080c */
        /* <DEDUP_REMOVED lines=10> */
[C---:B------:R-:W-:Y:S02]  /*21d0*/  DFMA R48, R16.reuse, UR22, R48 ;  /* 0x0000001610307c2b */ /* 0x040fe40008000030 */
[----:B------:R-:W-:Y:S02]  /*21e0*/  DFMA R54, R16, UR26, R54 ;  /* 0x0000001a10367c2b */ /* 0x000fe40008000036 */
[C---:B------:R-:W-:Y:S02]  /*21f0*/  DFMA R30, R10.reuse, UR34, R30 ;  /* 0x000000220a1e7c2b */ /* 0x040fe4000800001e */
[C---:B------:R-:W-:Y:S02]  /*2200*/  DFMA R34, R10.reuse, UR38, R34 ;  /* 0x000000260a227c2b */ /* 0x040fe40008000022 */
[C---:B------:R-:W-:Y:S02]  /*2210*/  DFMA R36, R10.reuse, UR42, R36 ;  /* 0x0000002a0a247c2b */ /* 0x040fe40008000024 */
[----:B------:R-:W-:-:S02]  /*2220*/  DFMA R40, R10, UR46, R40 ;  /* 0x0000002e0a287c2b */ /* 0x000fc40008000028 */
[C---:B------:R-:W-:Y:S02]  /*2230*/  DFMA R46, R10.reuse, UR50, R46 ;  /* 0x000000320a2e7c2b */ /* 0x040fe4000800002e */
[C---:B------:R-:W-:Y:S02]  /*2240*/  DFMA R50, R10.reuse, UR54, R50 ;  /* 0x000000360a327c2b */ /* 0x040fe40008000032 */
[----:B------:R-:W-:Y:S02]  /*2250*/  DFMA R52, R10, UR58, R52 ;  /* 0x0000003a0a347c2b */ /* 0x000fe40008000034 */
[----:B------:R-:W-:Y:S02]  /*2260*/  DFMA R58, R16, UR30, R58 ;  /* 0x0000001e103a7c2b */ /* 0x000fe4000800003a */
[----:B------:R-:W-:Y:S02]  /*2270*/  DFMA R56, R10, UR6, R56 ;  /* 0x000000060a387c2b */ /* 0x000fe40008000038 */
[----:B------:R-:W-:-:S02]  /*2280*/  DADD R10, R28, -R30 ;  /* 0x000000001c0a7229 */ /* 0x000fc4000000081e */
[----:B------:R-:W-:Y:S02]  /*2290*/  DADD R12, R32, -R34 ;  /* 0x00000000200c7229 */ /* 0x000fe40000000822 */
[----:B------:R-:W-:Y:S02]  /*22a0*/  DADD R14, R38, -R36 ;  /* 0x00000000260e7229 */ /* 0x000fe40000000824 */
[----:B------:R-:W-:Y:S01]  /*22b0*/  DADD R16, R42, -R40 ;  /* 0x000000002a107229 */ /* 0x000fe20000000828 */
[----:B------:R0:W-:Y:S01]  /*22c0*/  STS.64 [R122+0x690], R10 ;  /* 0x0006900a7a007388 */ /* 0x0001e20000000a00 */
[----:B------:R-:W-:Y:S02]  /*22d0*/  DADD R18, R44, -R46 ;  /* 0x000000002c127229 */ /* 0x000fe4000000082e */
[----:B------:R-:W-:Y:S01]  /*22e0*/  DADD R22, R48, -R50 ;  /* 0x0000000030167229 */ /* 0x000fe20000000832 */
[----:B------:R0:W-:Y:S01]  /*22f0*/  STS.64 [R122+0x618], R12 ;  /* 0x0006180c7a007388 */ /* 0x0001e20000000a00 */
[----:B------:R-:W-:-:S02]  /*2300*/  DADD R24, R54, -R52 ;  /* 0x0000000036187229 */ /* 0x000fc40000000834 */
[----:B------:R-:W-:Y:S01]  /*2310*/  DADD R56, R58, R56 ;  /* 0x000000003a387229 */ /* 0x000fe20000000038 */
[----:B------:R0:W-:Y:S01]  /*2320*/  STS.64 [R122+0x5a0], R14 ;  /* 0x0005a00e7a007388 */ /* 0x0001e20000000a00 */
[----:B------:R-:W-:Y:S02]  /*2330*/  DADD R28, R28, R30 ;  /* 0x000000001c1c7229 */ /* 0x000fe4000000001e */
[----:B------:R-:W-:Y:S01]  /*2340*/  DADD R32, R32, R34 ;  /* 0x0000000020207229 */ /* 0x000fe20000000022 */
[----:B------:R0:W-:Y:S01]  /*2350*/  STS.64 [R122+0x528], R16 ;  /* 0x000528107a007388 */ /* 0x0001e20000000a00 */
[----:B------:R-:W-:Y:S02]  /*2360*/  DADD R36, R38, R36 ;  /* 0x0000000026247229 */ /* 0x000fe40000000024 */
[----:B------:R-:W-:Y:S01]  /*2370*/  DADD R40, R42, R40 ;  /* 0x000000002a287229 */ /* 0x000fe20000000028 */
[----:B------:R0:W-:Y:S01]  /*2380*/  STS.64 [R122+0x348], R56 ;  /* 0x000348387a007388 */ /* 0x0001e20000000a00 */
[----:B------:R-:W-:-:S02]  /*2390*/  DADD R44, R44, R46 ;  /* 0x000000002c2c7229 */ /* 0x000fc4000000002e */
        /* <DEDUP_REMOVED lines=12> */
.L_x_40:
[----:B------:R-:W-:Y:S05]  /*2460*/  BSYNC.RECONVERGENT B0 ;  /* 0x0000000000007941 */ /* 0x000fea0003800200 */
.L_x_39:
[C---:B------:R-:W-:Y:S01]  /*2470*/  PRMT R7, R6.reuse, 0x5410, R5 ;  /* 0x0000541006077816 */ /* 0x040fe20000000005 */
[----:B------:R-:W-:Y:S01]  /*2480*/  UMOV UR4, 0xe10f ;  /* 0x0000e10f00047882 */ /* 0x000fe20000000000 */
[----:B------:R-:W-:Y:S03]  /*2490*/  BAR.SYNC.DEFER_BLOCKING 0x0 ;  /* 0x0000000000007b1d */ /* 0x000fe60000010000 */
[----:B------:R-:W-:Y:S01]  /*24a0*/  IDP.2A.LO.U16.U8 R8, R7, UR4, R8 ;  /* 0x0000000407087c26 */ /* 0x000fe20008001008 */
[----:B------:R-:W-:Y:S01]  /*24b0*/  LOP3.LUT R6, R6, 0xffff, RZ, 0xc0, !PT ;  /* 0x0000ffff06067812 */ /* 0x000fe200078ec0ff */
[----:B------:R-:W-:Y:S01]  /*24c0*/  IMAD R123, R5, 0x708, R4 ;  /* 0x00000708057b7824 */ /* 0x000fe200078e0204 */
[----:B------:R-:W1:Y:S01]  /*24d0*/  LDCU.128 UR36, c[0x3][0x800] ;  /* 0x00c10000ff2477ac */ /* 0x000e620008000c00 */
[----:B------:R-:W-:Y:S01]  /*24e0*/  IMAD R7, R3, 0xd2f, R8 ;  /* 0x00000d2f03077824 */ /* 0x000fe200078e0208 */
[----:B------:R-:W2:Y:S01]  /*24f0*/  LDC.64 R42, c[0x3][0xb50] ;  /* 0x00c2d400ff2a7b82 */ /* 0x000ea20000000a00 */
[----:B------:R-:W3:Y:S02]  /*2500*/  LDCU.128 UR4, c[0x3][0xa00] ;  /* 0x00c14000ff0477ac */ /* 0x000ee40008000c00 */
[----:B------:R-:W-:Y:S01]  /*2510*/  IMAD.WIDE R20, R7, 0x8, R20 ;  /* 0x0000000807147825 */ /* 0x000fe200078e0214 */
[----:B------:R-:W4:Y:S04]  /*2520*/  LDCU.128 UR8, c[0x3][0x830] ;  /* 0x00c10600ff0877ac */ /* 0x000f280008000c00 */
[----:B0-----:R-:W5:Y:S01]  /*2530*/  LDG.E.64.CONSTANT R12, desc[UR76][R20.64+-0x70] ;  /* 0xffff904c140c7981 */ /* 0x001f62000c1e9b00 */
[----:B------:R-:W0:Y:S01]  /*2540*/  LDC.64 R46, c[0x3][0xb58] ;  /* 0x00c2d600ff2e7b82 */ /* 0x000e220000000a00 */
[----:B------:R-:W4:Y:S02]  /*2550*/  LDCU.128 UR12, c[0x3][0xa30] ;  /* 0x00c14600ff0c77ac */ /* 0x000f240008000c00 */
[----:B------:R-:W5:Y:S01]  /*2560*/  LDG.E.64.CONSTANT R10, desc[UR76][R20.64+-0x68] ;  /* 0xffff984c140a7981 */ /* 0x000f62000c1e9b00 */
[----:B------:R-:W2:Y:S03]  /*2570*/  LDCU.128 UR40, c[0x3][0x810] ;  /* 0x00c10200ff2877ac */ /* 0x000ea60008000c00 */
[----:B------:R-:W5:Y:S01]  /*2580*/  LDG.E.64.CONSTANT R28, desc[UR76][R20.64] ;  /* 0x0000004c141c7981 */ /* 0x000f62000c1e9b00 */
[----:B------:R-:W0:Y:S01]  /*2590*/  LDC.64 R48, c[0x3][0xb28] ;  /* 0x00c2ca00ff307b82 */ /* 0x000e220000000a00 */
[----:B------:R-:W2:Y:S02]  /*25a0*/  LDCU.128 UR28, c[0x3][0xa10] ;  /* 0x00c14200ff1c77ac */ /* 0x000ea40008000c00 */
        /* <DEDUP_REMOVED lines=11> */
[----:B------:R-:W-:Y:S01]  /*2660*/  IMAD R123, R6, 0x78, R123 ;  /* 0x00000078067b7824 */ /* 0x000fe200078e027b */
[----:B------:R-:W0:Y:S02]  /*2670*/  LDCU.128 UR52, c[0x3][0x850] ;  /* 0x00c10a00ff3477ac */ /* 0x000e240008000c00 */
[----:B------:R-:W5:Y:S01]  /*2680*/  LDG.E.64.CONSTANT R22, desc[UR76][R20.64+-0x20] ;  /* 0xffffe04c14167981 */ /* 0x000f62000c1e9b00 */
[----:B------:R-:W5:Y:S01]  /*2690*/  LDC.64 R52, c[0x3][0x960] ;  /* 0x00c25800ff347b82 */ /* 0x000f620000000a00 */
[----:B------:R-:W0:Y:S02]  /*26a0*/  LDCU.128 UR68, c[0x3][0xa50] ;  /* 0x00c14a00ff4477ac */ /* 0x000e240008000c00 */
[----:B------:R-:W-:Y:S01]  /*26b0*/  LDS.64 R104, [R123] ;  /* 0x000000007b687984 */ /* 0x000fe20000000a00 */
[----:B------:R-:W5:Y:S03]  /*26c0*/  LDCU.128 UR16, c[0x3][0x860] ;  /* 0x00c10c00ff1077ac */ /* 0x000f660008000c00 */
[----:B------:R-:W1:Y:S01]  /*26d0*/  LDS.64 R4, [R123+0x58] ;  /* 0x000058007b047984 */ /* 0x000e620000000a00 */
[----:B------:R-:W5:Y:S01]  /*26e0*/  LDC.64 R54, c[0x3][0x930] ;  /* 0x00c24c00ff367b82 */ /* 0x000f620000000a00 */
[----:B------:R-:W5:Y:S02]  /*26f0*/  LDCU.128 UR20, c[0x3][0xa60] ;  /* 0x00c14c00ff1477ac */ /* 0x000f640008000c00 */
[----:B------:R-:W-:Y:S01]  /*2700*/  LDS.64 R56, [R123+0x8] ;  /* 0x000008007b387984 */ /* 0x000fe20000000a00 */
[----:B------:R-:W5:Y:S03]  /*2710*/  LDCU.128 UR56, c[0x3][0x870] ;  /* 0x00c10e00ff3877ac */ /* 0x000f660008000c00 */
[----:B------:R-:W3:Y:S01]  /*2720*/  LDS.64 R6, [R123+0x50] ;  /* 0x000050007b067984 */ /* 0x000ee20000000a00 */
[----:B------:R-:W5:Y:S01]  /*2730*/  LDC.64 R68, c[0x3][0xb38] ;  /* 0x00c2ce00ff447b82 */ /* 0x000f620000000a00 */
[----:B------:R-:W5:Y:S02]  /*2740*/  LDCU.128 UR44, c[0x3][0xa70] ;  /* 0x00c14e00ff2c77ac */ /* 0x000f640008000c00 */
[----:B------:R-:W-:Y:S01]  /*2750*/  LDS.64 R70, [R123+0x10] ;  /* 0x000010007b467984 */ /* 0x000fe20000000a00 */
[----:B------:R-:W5:Y:S03]  /*2760*/  LDCU.128 UR24, c[0x3][0x890] ;  /* 0x00c11200ff1877ac */ /* 0x000f660008000c00 */
[----:B------:R-:W4:Y:S04]  /*2770*/  LDS.64 R14, [R123+0x48] ;  /* 0x000048007b0e7984 */ /* 0x000f280000000a00 */
[----:B------:R-:W-:Y:S04]  /*2780*/  LDS.64 R90, [R123+0x18] ;  /* 0x000018007b5a7984 */ /* 0x000fe80000000a00 */
[----:B------:R-:W2:Y:S04]  /*2790*/  LDS.64 R16, [R123+0x40] ;  /* 0x000040007b107984 */ /* 0x000ea80000000a00 */
[----:B------:R-:W-:Y:S04]  /*27a0*/  LDS.64 R116, [R123+0x20] ;  /* 0x000020007b747984 */ /* 0x000fe80000000a00 */
[----:B------:R-:W0:Y:S04]  /*27b0*/  LDS.64 R18, [R123+0x38] ;  /* 0x000038007b127984 */ /* 0x000e280000000a00 */
[----:B------:R-:W-:Y:S04]  /*27c0*/  LDS.64 R24, [R123+0x28] ;  /* 0x000028007b187984 */ /* 0x000fe80000000a00 */
[----:B------:R-:W0:Y:S01]  /*27d0*/  LDS.64 R26, [R123+0x30] ;  /* 0x000030007b1a7984 */ /* 0x000e220000000a00 */
[----:B-1----:R-:W-:-:S02]  /*27e0*/  DADD R112, R104, R4 ;  /* 0x0000000068707229 */ /* 0x002fc40000000004 */
[----:B------:R-:W-:Y:S02]  /*27f0*/  DADD R104, R104, -R4 ;  /* 0x0000000068687229 */ /* 0x000fe40000000804 */
[C-C-:B---3--:R-:W-:Y:S02]  /*2800*/  DADD R66, R56.reuse, R6.reuse ;  /* 0x0000000038427229 */ /* 0x148fe40000000006 */
[----:B------:R-:W-:Y:S02]  /*2810*/  DADD R56, R56, -R6 ;  /* 0x0000000038387229 */ /* 0x000fe40000000806 */
[----:B------:R-:W-:Y:S02]  /*2820*/  DFMA R4, R112, UR36, RZ ;  /* 0x0000002470047c2b */ /* 0x000fe400080000ff */
[----:B------:R-:W-:Y:S02]  /*2830*/  DFMA R6, R104, UR4, RZ ;  /* 0x0000000468067c2b */ /* 0x000fe400080000ff */
[----:B----4-:R-:W-:-:S02]  /*2840*/  DADD R64, R70, R14 ;  /* 0x0000000046407229 */ /* 0x010fc4000000000e */
[----:B------:R-:W-:Y:S02]  /*2850*/  DADD R70, R70, -R14 ;  /* 0x0000000046467229 */ /* 0x000fe4000000080e */
[----:B------:R-:W-:Y:S02]  /*2860*/  DFMA R14, R112, UR8, RZ ;  /* 0x00000008700e7c2b */ /* 0x000fe400080000ff */
[C-C-:B--2---:R-:W-:Y:S02]  /*2870*/  DADD R92, R90.reuse, R16.reuse ;  /* 0x000000005a5c7229 */ /* 0x144fe40000000010 */
[----:B------:R-:W-:Y:S02]  /*2880*/  DADD R90, R90, -R16 ;  /* 0x000000005a5a7229 */ /* 0x000fe40000000810 */
[----:B------:R-:W-:Y:S02]  /*2890*/  DFMA R16, R104, UR12, RZ ;  /* 0x0000000c68107c2b */ /* 0x000fe400080000ff */
[----:B------:R-:W-:-:S02]  /*28a0*/  DFMA R4, R66, UR38, R4 ;  /* 0x0000002642047c2b */ /* 0x000fc40008000004 */
[----:B------:R-:W-:Y:S02]  /*28b0*/  DFMA R6, R56, UR6, R6 ;  /* 0x0000000638067c2b */ /* 0x000fe40008000006 */
[----:B------:R-:W-:Y:S02]  /*28c0*/  DFMA R14, R66, UR10, R14 ;  /* 0x0000000a420e7c2b */ /* 0x000fe4000800000e */
[----:B------:R-:W-:Y:S02]  /*28d0*/  DFMA R16, R56, UR14, R16 ;  /* 0x0000000e38107c2b */ /* 0x000fe40008000010 */
[----:B------:R-:W-:Y:S02]  /*28e0*/  DFMA R4, R64, UR40, R4 ;  /* 0x0000002840047c2b */ /* 0x000fe40008000004 */
[----:B------:R-:W-:Y:S02]  /*28f0*/  DFMA R6, R70, UR28, R6 ;  /* 0x0000001c46067c2b */ /* 0x000fe40008000006 */
[----:B0-----:R-:W-:-:S02]  /*2900*/  DADD R118, R116, R18 ;  /* 0x0000000074767229 */ /* 0x001fc40000000012 */
[----:B------:R-:W-:Y:S02]  /*2910*/  DFMA R14, R64, UR32, R14 ;  /* 0x00000020400e7c2b */ /* 0x000fe4000800000e */
[----:B------:R-:W-:Y:S02]  /*2920*/  DFMA R16, R70, UR60, R16 ;  /* 0x0000003c46107c2b */ /* 0x000fe40008000010 */
[----:B------:R-:W-:Y:S02]  /*2930*/  DADD R116, R116, -R18 ;  /* 0x0000000074747229 */ /* 0x000fe40000000812 */
[----:B------:R-:W-:Y:S02]  /*2940*/  DFMA R4, R92, UR42, R4 ;  /* 0x0000002a5c047c2b */ /* 0x000fe40008000004 */
[----:B------:R-:W-:Y:S02]  /*2950*/  DFMA R6, R90, UR30, R6 ;  /* 0x0000001e5a067c2b */ /* 0x000fe40008000006 */
[----:B------:R-:W-:-:S02]  /*2960*/  DADD R114, R24, R26 ;  /* 0x0000000018727229 */ /* 0x000fc4000000001a */
[----:B------:R-:W-:Y:S02]  /*2970*/  DFMA R14, R92, UR34, R14 ;  /* 0x000000225c0e7c2b */ /* 0x000fe4000800000e */
[----:B------:R-:W-:Y:S02]  /*2980*/  DFMA R16, R90, UR62, R16 ;  /* 0x0000003e5a107c2b */ /* 0x000fe40008000010 */
        /* <DEDUP_REMOVED lines=9> */
[C-C-:B------:R-:W-:Y:S02]  /*2a20*/  DADD R16, R4.reuse, R6.reuse ;  /* 0x0000000004107229 */ /* 0x140fe40000000006 */
[----:B------:R-:W-:Y:S02]  /*2a30*/  DADD R14, R4, -R6 ;  /* 0x00000000040e7229 */ /* 0x000fe40000000806 */
[C-C-:B------:R-:W-:Y:S02]  /*2a40*/  DADD R6, R30.reuse, R18.reuse ;  /* 0x000000001e067229 */ /* 0x140fe40000000012 */
[----:B------:R-:W-:Y:S01]  /*2a50*/  DADD R18, R30, -R18 ;  /* 0x000000001e127229 */ /* 0x000fe20000000812 */
[----:B------:R-:W-:Y:S02]  /*2a60*/  MOV.SPILL R124, UR5 ;  /* 0x00000005007c7c02 */ /* 0x000fe40009000f00 */
[----:B------:R-:W-:Y:S02]  /*2a70*/  MOV.SPILL R125, UR4 ;  /* 0x00000004007d7c02 */ /* 0x000fe40009000f00 */
[----:B------:R-:W-:-:S02]  /*2a80*/  MOV.SPILL R36, UR7 ;  /* 0x0000000700247c02 */ /* 0x000fc40009000f00 */
[----:B------:R-:W-:Y:S01]  /*2a90*/  MOV.SPILL R37, UR6 ;  /* 0x0000000600257c02 */ /* 0x000fe20009000f00 */
[----:B------:R-:W0:Y:S02]  /*2aa0*/  LDCU.128 UR4, c[0x3][0x8a0] ;  /* 0x00c11400ff0477ac */ /* 0x000e240008000c00 */
[----:B0-----:R-:W-:Y:S01]  /*2ab0*/  UMOV UR74, UR6 ;  /* 0x00000006004a7c82 */ /* 0x001fe20008000000 */
[----:B------:R-:W-:Y:S01]  /*2ac0*/  UMOV UR75, UR7 ;  /* 0x00000007004b7c82 */ /* 0x000fe20008000000 */
[----:B------:R-:W-:Y:S01]  /*2ad0*/  IMAD.U32 R32, RZ, RZ, UR6 ;  /* 0x00000006ff207e24 */ /* 0x000fe2000f8e00ff */
[----:B------:R-:W-:Y:S01]  /*2ae0*/  R2UR.FILL UR6, R37 ;  /* 0x00000000250672ca */ /* 0x000fe200004e0000 */
[----:B------:R-:W-:Y:S01]  /*2af0*/  IMAD.U32 R33, RZ, RZ, UR7 ;  /* 0x00000007ff217e24 */ /* 0x000fe2000f8e00ff */
[----:B------:R-:W-:Y:S01]  /*2b00*/  R2UR.FILL UR7, R36 ;  /* 0x00000000240772ca */ /* 0x000fe200004e0000 */
[----:B------:R-:W-:Y:S02]  /*2b10*/  DFMA R102, R104, R42, RZ ;  /* 0x0000002a6866722b */ /* 0x000fe400000000ff */
[----:B-----5:R-:W-:-:S02]  /*2b20*/  DMUL R4, R12, R16 ;  /* 0x000000100c047228 */ /* 0x020fc40000000000 */
[----:B------:R-:W-:Y:S02]  /*2b30*/  DFMA R12, R104, UR20, RZ ;  /* 0x00000014680c7c2b */ /* 0x000fe400080000ff */
[----:B------:R-:W-:Y:S02]  /*2b40*/  DMUL R6, R10, R6 ;  /* 0x000000060a067228 */ /* 0x000fe40000000000 */
[----:B------:R-:W-:Y:S02]  /*2b50*/  DFMA R10, R112, UR16, RZ ;  /* 0x00000010700a7c2b */ /* 0x000fe400080000ff */
[CCC-:B------:R-:W-:Y:S02]  /*2b60*/  DFMA R26, R28.reuse, -R14.reuse, R4.reuse ;  /* 0x8000000e1c1a722b */ /* 0x1c0fe40000000004 */
[----:B------:R-:W-:Y:S02]  /*2b70*/  DFMA R28, R28, R14, R4 ;  /* 0x0000000e1c1c722b */ /* 0x000fe40000000004 */
[----:B------:R-:W-:-:S02]  /*2b80*/  DFMA R12, R56, UR22, R12 ;  /* 0x00000016380c7c2b */ /* 0x000fc4000800000c */
[----:B------:R-:W-:Y:S02]  /*2b90*/  DFMA R10, R66, UR18, R10 ;  /* 0x00000012420a7c2b */ /* 0x000fe4000800000a */
[C---:B------:R-:W-:Y:S02]  /*2ba0*/  DFMA R74, R26.reuse, UR28, RZ ;  /* 0x0000001c1a4a7c2b */ /* 0x040fe400080000ff */
[C---:B------:R-:W-:Y:S01]  /*2bb0*/  DFMA R76, R26.reuse, UR30, RZ ;  /* 0x0000001e1a4c7c2b */ /* 0x040fe200080000ff */
[----:B------:R-:W0:Y:S01]  /*2bc0*/  LDCU.128 UR28, c[0x3][0xa90] ;  /* 0x00c15200ff1c77ac */ /* 0x000e220008000c00 */
[C---:B------:R-:W-:Y:S02]  /*2bd0*/  DFMA R86, R26.reuse, UR64, RZ ;  /* 0x000000401a567c2b */ /* 0x040fe400080000ff */
[----:B------:R-:W-:Y:S01]  /*2be0*/  DFMA R80, R26, UR66, RZ ;  /* 0x000000421a507c2b */ /* 0x000fe200080000ff */
[----:B------:R-:W1:Y:S01]  /*2bf0*/  LDCU.128 UR64, c[0x3][0x880] ;  /* 0x00c11000ff4077ac */ /* 0x000e620008000c00 */
[----:B------:R-:W-:-:S02]  /*2c00*/  DFMA R30, R34, -R18, R6 ;  /* 0x80000012221e722b */ /* 0x000fc40000000006 */
[----:B------:R-:W-:Y:S01]  /*2c10*/  DFMA R82, R28, UR38, RZ ;  /* 0x000000261c527c2b */ /* 0x000fe200080000ff */
[----:B------:R-:W2:Y:S01]  /*2c20*/  LDCU.128 UR36, c[0x3][0xa80] ;  /* 0x00c15000ff2477ac */ /* 0x000ea20008000c00 */
[----:B------:R-:W-:Y:S02]  /*2c30*/  DFMA R10, R64, UR56, R10 ;  /* 0x00000038400a7c2b */ /* 0x000fe4000800000a */
[----:B------:R-:W-:Y:S02]  /*2c40*/  DFMA R12, R70, UR44, R12 ;  /* 0x0000002c460c7c2b */ /* 0x000fe4000800000c */
[C---:B------:R-:W-:Y:S02]  /*2c50*/  DFMA R86, R30.reuse, UR68, R86 ;  /* 0x000000441e567c2b */ /* 0x040fe40008000056 */
[----:B------:R-:W-:Y:S01]  /*2c60*/  DFMA R80, R30, UR70, R80 ;  /* 0x000000461e507c2b */ /* 0x000fe20008000050 */
[----:B------:R-:W3:Y:S01]  /*2c70*/  LDCU.128 UR68, c[0x3][0x8b0] ;  /* 0x00c11600ff4477ac */ /* 0x000ee20008000c00 */
[----:B------:R-:W-:-:S02]  /*2c80*/  DFMA R14, R112, UR24, RZ ;  /* 0x00000018700e7c2b */ /* 0x000fc400080000ff */
[C---:B------:R-:W-:Y:S02]  /*2c90*/  DFMA R74, R30.reuse, UR60, R74 ;  /* 0x0000003c1e4a7c2b */ /* 0x040fe4000800004a */
[----:B------:R-:W-:Y:S01]  /*2ca0*/  DFMA R76, R30, UR62, R76 ;  /* 0x0000003e1e4c7c2b */ /* 0x000fe2000800004c */
[----:B------:R-:W4:Y:S01]  /*2cb0*/  LDCU.128 UR60, c[0x3][0xaa0] ;  /* 0x00c15400ff3c77ac */ /* 0x000f220008000c00 */
[----:B------:R-:W-:Y:S02]  /*2cc0*/  DFMA R10, R92, UR58, R10 ;  /* 0x0000003a5c0a7c2b */ /* 0x000fe4000800000a */
[----:B------:R-:W-:Y:S02]  /*2cd0*/  DFMA R12, R90, UR46, R12 ;  /* 0x0000002e5a0c7c2b */ /* 0x000fe4000800000c */
[----:B0-----:R-:W-:Y:S02]  /*2ce0*/  DFMA R16, R104, UR28, RZ ;  /* 0x0000001c68107c2b */ /* 0x001fe400080000ff */
[----:B------:R-:W-:-:S02]  /*2cf0*/  DFMA R14, R66, UR26, R14 ;  /* 0x0000001a420e7c2b */ /* 0x000fc4000800000e */
[----:B-1----:R-:W-:Y:S02]  /*2d00*/  DFMA R10, R118, UR64, R10 ;  /* 0x00000040760a7c2b */ /* 0x002fe4000800000a */
[----:B--2---:R-:W-:Y:S02]  /*2d10*/  DFMA R12, R116, UR36, R12 ;  /* 0x00000024740c7c2b */ /* 0x004fe4000800000c */
[----:B------:R-:W-:Y:S01]  /*2d20*/  DFMA R16, R56, UR30, R16 ;  /* 0x0000001e38107c2b */ /* 0x000fe20008000010 */
[----:B---3--:R-:W-:Y:S01]  /*2d30*/  UMOV UR72, UR68 ;  /* 0x0000004400487c82 */ /* 0x008fe20008000000 */
[----:B------:R-:W-:Y:S01]  /*2d40*/  DFMA R120, R28, UR40, RZ ;  /* 0x000000281c787c2b */ /* 0x000fe200080000ff */
[----:B------:R-:W-:Y:S01]  /*2d50*/  UMOV UR73, UR69 ;  /* 0x0000004500497c82 */ /* 0x000fe20008000000 */
[----:B------:R-:W-:Y:S01]  /*2d60*/  DFMA R14, R64, UR4, R14 ;  /* 0x00000004400e7c2b */ /* 0x000fe2000800000e */
[----:B------:R-:W-:Y:S01]  /*2d70*/  IMAD.U32 R84, RZ, RZ, UR68 ;  /* 0x00000044ff547e24 */ /* 0x000fe2000f8e00ff */
[----:B------:R-:W-:Y:S01]  /*2d80*/  UMOV UR40, UR70 ;  /* 0x0000004600287c82 */ /* 0x000fe20008000000 */
[----:B------:R-:W-:Y:S01]  /*2d90*/  IMAD.U32 R85, RZ, RZ, UR69 ;  /* 0x00000045ff557e24 */ /* 0x000fe2000f8e00ff */
[----:B------:R-:W-:Y:S01]  /*2da0*/  UMOV UR41, UR71 ;  /* 0x0000004700297c82 */ /* 0x000fe20008000000 */
[----:B------:R-:W-:Y:S01]  /*2db0*/  IMAD.U32 R78, RZ, RZ, UR70 ;  /* 0x00000046ff4e7e24 */ /* 0x000fe2000f8e00ff */
[----:B------:R-:W-:Y:S01]  /*2dc0*/  DFMA R10, R114, UR66, R10 ;  /* 0x00000042720a7c2b */ /* 0x000fe2000800000a */
[----:B------:R-:W-:Y:S01]  /*2dd0*/  IMAD.U32 R79, RZ, RZ, UR71 ;  /* 0x00000047ff4f7e24 */ /* 0x000fe2000f8e00ff */
[----:B------:R-:W-:Y:S01]  /*2de0*/  DFMA R12, R24, UR38, R12 ;  /* 0x00000026180c7c2b */ /* 0x000fe2000800000c */
[----:B------:R-:W0:Y:S01]  /*2df0*/  LDCU.128 UR68, c[0x3][0xab0] ;  /* 0x00c15600ff4477ac */ /* 0x000e220008000c00 */
[----:B----4-:R-:W-:-:S02]  /*2e00*/  DFMA R16, R70, UR60, R16 ;  /* 0x0000003c46107c2b */ /* 0x010fc40008000010 */
[----:B------:R-:W-:Y:S02]  /*2e10*/  DFMA R34, R34, R18, R6 ;  /* 0x000000122222722b */ /* 0x000fe40000000006 */
[----:B------:R-:W-:Y:S02]  /*2e20*/  DFMA R18, R92, UR74, R14 ;  /* 0x0000004a5c127c2b */ /* 0x000fe4000800000e */
[----:B------:R-:W-:Y:S02]  /*2e30*/  DADD R14, R10, R12 ;  /* 0x000000000a0e7229 */ /* 0x000fe4000000000c */
[----:B------:R-:W-:Y:S02]  /*2e40*/  DFMA R16, R90, UR62, R16 ;  /* 0x0000003e5a107c2b */ /* 0x000fe40008000010 */
[----:B------:R-:W-:-:S04]  /*2e50*/  DADD R10, R10, -R12 ;  /* 0x000000000a0a7229 */ /* 0x000fc8000000080c */
[----:B------:R-:W-:Y:S02]  /*2e60*/  DMUL R8, R8, R14 ;  /* 0x0000000e08087228 */ /* 0x000fe40000000000 */
[----:B------:R-:W-:Y:S02]  /*2e70*/  DFMA R14, R28, UR42, RZ ;  /* 0x0000002a1c0e7c2b */ /* 0x000fe400080000ff */
[----:B------:R-:W-:Y:S01]  /*2e80*/  DFMA R18, R118, UR72, R18 ;  /* 0x0000004876127c2b */ /* 0x000fe20008000012 */
[----:B------:R-:W1:Y:S01]  /*2e90*/  LDCU.128 UR72, c[0x3][0x8d0] ;  /* 0x00c11a00ff4877ac */ /* 0x000e620008000c00 */
[----:B0-----:R-:W-:Y:S02]  /*2ea0*/  DFMA R16, R116, UR68, R16 ;  /* 0x0000004474107c2b */ /* 0x001fe40008000010 */
[----:B------:R-:W-:Y:S02]  /*2eb0*/  DFMA R36, R38, -R10, R8 ;  /* 0x8000000a2624722b */ /* 0x000fe40000000008 */
[----:B------:R-:W-:-:S02]  /*2ec0*/  DFMA R50, R34, UR34, R14 ;  /* 0x0000002222327c2b */ /* 0x000fc4000800000e */
[----:B------:R-:W-:Y:S01]  /*2ed0*/  DFMA R18, R114, UR40, R18 ;  /* 0x0000002872127c2b */ /* 0x000fe20008000012 */
[----:B------:R-:W0:Y:S01]  /*2ee0*/  LDC.64 R14, c[0x3][0xb20] ;  /* 0x00c2c800ff0e7b82 */ /* 0x000e220000000a00 */
[----:B------:R-:W-:Y:S01]  /*2ef0*/  DFMA R12, R24, UR70, R16 ;  /* 0x00000046180c7c2b */ /* 0x000fe20008000010 */
[----:B------:R-:W2:Y:S01]  /*2f00*/  LDCU.128 UR40, c[0x3][0x8f0] ;  /* 0x00c11e00ff2877ac */ /* 0x000ea20008000c00 */
[C---:B------:R-:W-:Y:S02]  /*2f10*/  DFMA R74, R36.reuse, UR44, R74 ;  /* 0x0000002c244a7c2b */ /* 0x040fe4000800004a */
[C---:B------:R-:W-:Y:S01]  /*2f20*/  DFMA R76, R36.reuse, UR46, R76 ;  /* 0x0000002e244c7c2b */ /* 0x040fe2000800004c */
[----:B------:R-:W3:Y:S01]  /*2f30*/  LDCU.128 UR44, c[0x3][0xaf0] ;  /* 0x00c15e00ff2c77ac */ /* 0x000ee20008000c00 */
[C---:B------:R-:W-:Y:S02]  /*2f40*/  DFMA R86, R36.reuse, UR36, R86 ;  /* 0x0000002424567c2b */ /* 0x040fe40008000056 */
[----:B------:R-:W-:Y:S01]  /*2f50*/  DFMA R80, R36, UR38, R80 ;  /* 0x0000002624507c2b */ /* 0x000fe20008000050 */
[----:B------:R-:W4:Y:S01]  /*2f60*/  LDCU.128 UR36, c[0x3][0xac0] ;  /* 0x00c15800ff2477ac */ /* 0x000f220008000c00 */
[----:B------:R-:W-:-:S02]  /*2f70*/  DADD R16, R18, -R12 ;  /* 0x0000000012107229 */ /* 0x000fc4000000080c */
[----:B------:R-:W-:Y:S02]  /*2f80*/  DFMA R38, R38, R10, R8 ;  /* 0x0000000a2626722b */ /* 0x000fe40000000008 */
[----:B------:R-:W-:Y:S01]  /*2f90*/  DADD R18, R18, R12 ;  /* 0x0000000012127229 */ /* 0x000fe2000000000c */
[----:B------:R-:W5:Y:S01]  /*2fa0*/  LDC.64 R10, c[0x3][0x950] ;  /* 0x00c25400ff0a7b82 */ /* 0x000f620000000a00 */
[----:B------:R-:W-:Y:S01]  /*2fb0*/  DFMA R120, R34, UR32, R120 ;  /* 0x0000002022787c2b */ /* 0x000fe20008000078 */
[----:B------:R-:W2:Y:S06]  /*2fc0*/  LDCU.128 UR32, c[0x3][0x8c0] ;  /* 0x00c11800ff2077ac */ /* 0x000eac0008000c00 */
[----:B------:R-:W5:Y:S01]  /*2fd0*/  LDC.64 R12, c[0x3][0x920] ;  /* 0x00c24800ff0c7b82 */ /* 0x000f620000000a00 */
[----:B------:R-:W-:-:S02]  /*2fe0*/  DFMA R88, R26, UR6, RZ ;  /* 0x000000061a587c2b */ /* 0x000fc400080000ff */
[C---:B---3--:R-:W-:Y:S02]  /*2ff0*/  DFMA R100, R104.reuse, UR44, RZ ;  /* 0x0000002c68647c2b */ /* 0x048fe400080000ff */
[C---:B----4-:R-:W-:Y:S02]  /*3000*/  DFMA R98, R104.reuse, UR36, RZ ;  /* 0x0000002468627c2b */ /* 0x050fe400080000ff */
[----:B0-----:R-:W-:Y:S01]  /*3010*/  DFMA R104, R104, R14, RZ ;  /* 0x0000000e6868722b */ /* 0x001fe200000000ff */
[----:B-1----:R-:W-:Y:S02]  /*3020*/  IMAD.U32 R58, RZ, RZ, UR74 ;  /* 0x0000004aff3a7e24 */ /* 0x002fe4000f8e00ff */
[----:B------:R-:W-:Y:S01]  /*3030*/  IMAD.U32 R59, RZ, RZ, UR75 ;  /* 0x0000004bff3b7e24 */ /* 0x000fe2000f8e00ff */
[C---:B------:R-:W-:Y:S02]  /*3040*/  DFMA R62, R28.reuse, UR48, RZ ;  /* 0x000000301c3e7c2b */ /* 0x040fe400080000ff */
[----:B------:R-:W-:Y:S01]  /*3050*/  DFMA R72, R28, UR50, RZ ;  /* 0x000000321c487c2b */ /* 0x000fe200080000ff */
[----:B------:R-:W0:Y:S01]  /*3060*/  LDCU.128 UR48, c[0x3][0x900] ;  /* 0x00c12000ff3077ac */ /* 0x000e220008000c00 */
[----:B------:R-:W-:Y:S01]  /*3070*/  DFMA R88, R30, UR14, R88 ;  /* 0x0000000e1e587c2b */ /* 0x000fe20008000058 */
[----:B------:R-:W-:Y:S01]  /*3080*/  R2UR UR14, R58 ;  /* 0x000000003a0e72ca */ /* 0x000fe200000e0000 */
[C---:B--2---:R-:W-:Y:S01]  /*3090*/  DFMA R106, R112.reuse, UR32, RZ ;  /* 0x00000020706a7c2b */ /* 0x044fe200080000ff */
[----:B------:R-:W-:Y:S01]  /*30a0*/  R2UR UR15, R59 ;  /* 0x000000003b0f72ca */ /* 0x000fe200000e0000 */
[C---:B------:R-:W-:Y:S01]  /*30b0*/  DFMA R108, R112.reuse, UR40, RZ ;  /* 0x00000028706c7c2b */ /* 0x040fe200080000ff */
[----:B------:R-:W1:Y:S01]  /*30c0*/  LDC.64 R58, c[0x3][0xb30] ;  /* 0x00c2cc00ff3a7b82 */ /* 0x000e620000000a00 */
[----:B-----5:R-:W-:-:S02]  /*30d0*/  DFMA R110, R112, R10, RZ ;  /* 0x0000000a706e722b */ /* 0x020fc400000000ff */
[C---:B------:R-:W-:Y:S02]  /*30e0*/  DFMA R98, R56.reuse, UR38, R98 ;  /* 0x0000002638627c2b */ /* 0x040fe40008000062 */
[C---:B------:R-:W-:Y:S02]  /*30f0*/  DFMA R100, R56.reuse, UR46, R100 ;  /* 0x0000002e38647c2b */ /* 0x040fe40008000064 */
[C---:B------:R-:W-:Y:S02]  /*3100*/  DFMA R102, R56.reuse, R46, R102 ;  /* 0x0000002e3866722b */ /* 0x040fe40000000066 */
[----:B------:R-:W-:Y:S02]  /*3110*/  DFMA R104, R56, R48, R104 ;  /* 0x000000303868722b */ /* 0x000fe40000000068 */
[----:B------:R-:W-:Y:S01]  /*3120*/  DFMA R112, R112, R12, RZ ;  /* 0x0000000c7070722b */ /* 0x000fe200000000ff */
[----:B------:R-:W2:Y:S01]  /*3130*/  LDC.64 R56, c[0x3][0xb60] ;  /* 0x00c2d800ff387b82 */ /* 0x000ea20000000a00 */
[----:B------:R-:W-:-:S02]  /*3140*/  DFMA R120, R38, UR56, R120 ;  /* 0x0000003826787c2b */ /* 0x000fc40008000078 */
[----:B------:R-:W-:Y:S01]  /*3150*/  DFMA R50, R38, UR58, R50 ;  /* 0x0000003a26327c2b */ /* 0x000fe20008000032 */
[----:B------:R-:W3:Y:S01]  /*3160*/  LDCU.128 UR56, c[0x3][0xb00] ;  /* 0x00c16000ff3877ac */ /* 0x000ee20008000c00 */
[C---:B------:R-:W-:Y:S02]  /*3170*/  DFMA R62, R34.reuse, UR52, R62 ;  /* 0x00000034223e7c2b */ /* 0x040fe4000800003e */
[----:B------:R-:W-:Y:S01]  /*3180*/  DFMA R72, R34, UR54, R72 ;  /* 0x0000003622487c2b */ /* 0x000fe20008000048 */
[----:B------:R-:W4:Y:S01]  /*3190*/  LDCU.128 UR52, c[0x3][0xad0] ;  /* 0x00c15a00ff3477ac */ /* 0x000f220008000c00 */
[C---:B------:R-:W-:Y:S02]  /*31a0*/  DFMA R106, R66.reuse, UR34, R106 ;  /* 0x00000022426a7c2b */ /* 0x040fe4000800006a */
[C---:B------:R-:W-:Y:S02]  /*31b0*/  DFMA R108, R66.reuse, UR42, R108 ;  /* 0x0000002a426c7c2b */ /* 0x040fe4000800006c */
[----:B------:R-:W-:-:S02]  /*31c0*/  DFMA R110, R66, R40, R110 ;  /* 0x00000028426e722b */ /* 0x000fc4000000006e */
[----:B------:R-:W-:Y:S01]  /*31d0*/  DFMA R112, R66, R44, R112 ;  /* 0x0000002c4270722b */ /* 0x000fe20000000070 */
[----:B------:R-:W-:Y:S02]  /*31e0*/  IMAD.U32 R60, RZ, RZ, UR72 ;  /* 0x00000048ff3c7e24 */ /* 0x000fe4000f8e00ff */
[----:B------:R-:W-:Y:S01]  /*31f0*/  IMAD.U32 R61, RZ, RZ, UR73 ;  /* 0x00000049ff3d7e24 */ /* 0x000fe2000f8e00ff */
[----:B------:R-:W-:Y:S01]  /*3200*/  UMOV UR6, UR72 ;  /* 0x0000004800067c82 */ /* 0x000fe20008000000 */
[----:B------:R-:W-:Y:S01]  /*3210*/  UMOV UR7, UR73 ;  /* 0x0000004900077c82 */ /* 0x000fe20008000000 */
[----:B------:R-:W-:Y:S01]  /*3220*/  DFMA R82, R34, UR10, R82 ;  /* 0x0000000a22527c2b */ /* 0x000fe20008000052 */
[----:B------:R-:W-:Y:S01]  /*3230*/  R2UR UR10, R60 ;  /* 0x000000003c0a72ca */ /* 0x000fe200000e0000 */
[C---:B------:R-:W-:Y:S01]  /*3240*/  DFMA R106, R64.reuse, UR6, R106 ;  /* 0x00000006406a7c2b */ /* 0x040fe2000800006a */
[----:B------:R-:W-:Y:S01]  /*3250*/  R2UR UR11, R61 ;  /* 0x000000003d0b72ca */ /* 0x000fe200000e0000 */
[C---:B0-----:R-:W-:Y:S01]  /*3260*/  DFMA R108, R64.reuse, UR48, R108 ;  /* 0x00000030406c7c2b */ /* 0x041fe2000800006c */
[----:B------:R-:W0:Y:S01]  /*3270*/  LDC.64 R60, c[0x3][0x968] ;  /* 0x00c25a00ff3c7b82 */ /* 0x000e220000000a00 */
[C---:B------:R-:W-:Y:S01]  /*3280*/  DFMA R110, R64.reuse, R52, R110 ;  /* 0x00000034406e722b */ /* 0x040fe2000000006e */
[----:B------:R-:W5:Y:S01]  /*3290*/  LDCU.128 UR72, c[0x3][0xb10] ;  /* 0x00c16200ff4877ac */ /* 0x000f620008000c00 */
[----:B------:R-:W-:-:S02]  /*32a0*/  DFMA R112, R64, R54, R112 ;  /* 0x000000364070722b */ /* 0x000fc40000000070 */
[----:B------:R-:W-:Y:S01]  /*32b0*/  DMUL R16, R96, R16 ;  /* 0x0000001060107228 */ /* 0x000fe20000000000 */
[----:B------:R-:W5:Y:S01]  /*32c0*/  LDCU.64 UR6, c[0x3][0x800] ;  /* 0x00c10000ff0677ac */ /* 0x000f620008000a00 */
[----:B------:R-:W-:Y:S01]  /*32d0*/  DMUL R18, R94, R18 ;  /* 0x000000125e127228 */ /* 0x000fe20000000000 */
[----:B------:R-:W5:Y:S01]  /*32e0*/  LDC.64 R64, c[0x3][0x938] ;  /* 0x00c24e00ff407b82 */ /* 0x000f620000000a00 */
[----:B----4-:R-:W-:-:S07]  /*32f0*/  DFMA R98, R70, UR52, R98 ;  /* 0x0000003446627c2b */ /* 0x010fce0008000062 */
[----:B------:R-:W4:Y:S01]  /*3300*/  LDC.64 R66, c[0x3][0xb68] ;  /* 0x00c2da00ff427b82 */ /* 0x000f220000000a00 */
[C---:B---3--:R-:W-:Y:S02]  /*3310*/  DFMA R100, R70.reuse, UR56, R100 ;  /* 0x0000003846647c2b */ /* 0x048fe40008000064 */
[C---:B--2---:R-:W-:Y:S02]  /*3320*/  DFMA R102, R70.reuse, R56, R102 ;  /* 0x000000384666722b */ /* 0x044fe40000000066 */
[----:B-1----:R-:W-:Y:S02]  /*3330*/  DFMA R104, R70, R58, R104 ;  /* 0x0000003a4668722b */ /* 0x002fe40000000068 */
[----:B------:R-:W-:Y:S01]  /*3340*/  DADD R70, -R16, R18 ;  /* 0x0000000010467229 */ /* 0x000fe20000000112 */
[----:B------:R-:W1:Y:S01]  /*3350*/  LDC.64 R94, c[0x3][0x978] ;  /* 0x00c25e00ff5e7b82 */ /* 0x000e620000000a00 */
[----:B------:R-:W-:Y:S01]  /*3360*/  DFMA R88, R36, UR22, R88 ;  /* 0x0000001624587c2b */ /* 0x000fe20008000058 */
[----:B------:R-:W-:Y:S01]  /*3370*/  R2UR UR22, R78 ;  /* 0x000000004e1672ca */ /* 0x000fe200000e0000 */
[----:B------:R-:W-:Y:S01]  /*3380*/  DFMA R82, R38, UR18, R82 ;  /* 0x0000001226527c2b */ /* 0x000fe20008000052 */
[----:B------:R-:W-:-:S02]  /*3390*/  R2UR UR23, R79 ;  /* 0x000000004f1772ca */ /* 0x000fc400000e0000 */
[----:B------:R-:W-:Y:S01]  /*33a0*/  R2UR UR18, R84 ;  /* 0x00000000541272ca */ /* 0x000fe200000e0000 */
[C---:B------:R-:W-:Y:S01]  /*33b0*/  DFMA R78, R70.reuse, UR68, R86 ;  /* 0x00000044464e7c2b */ /* 0x040fe20008000056 */
[----:B------:R-:W-:Y:S01]  /*33c0*/  R2UR UR19, R85 ;  /* 0x00000000551372ca */ /* 0x000fe200000e0000 */
[----:B------:R-:W2:Y:S01]  /*33d0*/  LDC.64 R86, c[0x3][0x940] ;  /* 0x00c25000ff567b82 */ /* 0x000ea20000000a00 */
[C---:B------:R-:W-:Y:S02]  /*33e0*/  DFMA R74, R70.reuse, UR60, R74 ;  /* 0x0000003c464a7c2b */ /* 0x040fe4000800004a */
[C---:B------:R-:W-:Y:S01]  /*33f0*/  DFMA R76, R70.reuse, UR62, R76 ;  /* 0x0000003e464c7c2b */ /* 0x040fe2000800004c */
[----:B------:R-:W3:Y:S04]  /*3400*/  LDCU.128 UR60, c[0x3][0x8e0] ;  /* 0x00c11c00ff3c77ac */ /* 0x000ee80008000c00 */
[----:B------:R-:W1:Y:S01]  /*3410*/  LDC.64 R84, c[0x3][0x970] ;  /* 0x00c25c00ff547b82 */ /* 0x000e620000000a00 */
[----:B------:R-:W-:Y:S01]  /*3420*/  DFMA R80, R70, UR70, R80 ;  /* 0x0000004646507c2b */ /* 0x000fe20008000050 */
[----:B------:R-:W3:Y:S01]  /*3430*/  LDCU.128 UR68, c[0x3][0x910] ;  /* 0x00c12200ff4477ac */ /* 0x000ee20008000c00 */
[----:B------:R-:W-:-:S02]  /*3440*/  DFMA R106, R92, UR14, R106 ;  /* 0x0000000e5c6a7c2b */ /* 0x000fc4000800006a */
[C---:B------:R-:W-:Y:S02]  /*3450*/  DFMA R108, R92.reuse, UR50, R108 ;  /* 0x000000325c6c7c2b */ /* 0x040fe4000800006c */
[C---:B0-----:R-:W-:Y:S01]  /*3460*/  DFMA R110, R92.reuse, R60, R110 ;  /* 0x0000003c5c6e722b */ /* 0x041fe2000000006e */
[----:B------:R-:W0:Y:S01]  /*3470*/  LDC.64 R96, c[0x3][0x948] ;  /* 0x00c25200ff607b82 */ /* 0x000e220000000a00 */
[----:B-----5:R-:W-:Y:S02]  /*3480*/  DFMA R112, R92, R64, R112 ;  /* 0x000000405c70722b */ /* 0x020fe40000000070 */
[C---:B------:R-:W-:Y:S02]  /*3490*/  DFMA R98, R90.reuse, UR54, R98 ;  /* 0x000000365a627c2b */ /* 0x040fe40008000062 */
[C---:B------:R-:W-:Y:S02]  /*34a0*/  DFMA R100, R90.reuse, UR58, R100 ;  /* 0x0000003a5a647c2b */ /* 0x040fe40008000064 */
[C---:B----4-:R-:W-:Y:S01]  /*34b0*/  DFMA R102, R90.reuse, R66, R102 ;  /* 0x000000425a66722b */ /* 0x050fe20000000066 */
[----:B------:R-:W4:Y:S01]  /*34c0*/  LDC.64 R92, c[0x3][0xb40] ;  /* 0x00c2d000ff5c7b82 */ /* 0x000f220000000a00 */
[----:B------:R-:W-:-:S02]  /*34d0*/  DFMA R104, R90, R68, R104 ;  /* 0x000000445a68722b */ /* 0x000fc40000000068 */
[----:B------:R-:W-:-:S05]  /*34e0*/  DFMA R62, R38, UR64, R62 ;  /* 0x00000040263e7c2b */ /* 0x000fca000800003e */
[----:B------:R-:W5:Y:S01]  /*34f0*/  LDC.64 R90, c[0x3][0xb70] ;  /* 0x00c2dc00ff5a7b82 */ /* 0x000f620000000a00 */
[----:B------:R-:W-:Y:S01]  /*3500*/  DFMA R72, R38, UR66, R72 ;  /* 0x0000004226487c2b */ /* 0x000fe20008000048 */
[----:B------:R-:W4:Y:S01]  /*3510*/  LDCU.128 UR64, c[0x3][0xae0] ;  /* 0x00c15c00ff4077ac */ /* 0x000f220008000c00 */
[C---:B---3--:R-:W-:Y:S02]  /*3520*/  DFMA R106, R118.reuse, UR60, R106 ;  /* 0x0000003c766a7c2b */ /* 0x048fe4000800006a */
[C---:B------:R-:W-:Y:S02]  /*3530*/  DFMA R108, R118.reuse, UR68, R108 ;  /* 0x00000044766c7c2b */ /* 0x040fe4000800006c */
[C---:B-1----:R-:W-:Y:S02]  /*3540*/  DFMA R110, R118.reuse, R84, R110 ;  /* 0x00000054766e722b */ /* 0x042fe4000000006e */
[----:B--2---:R-:W-:Y:S02]  /*3550*/  DFMA R112, R118, R86, R112 ;  /* 0x000000567670722b */ /* 0x004fe40000000070 */
[----:B------:R-:W-:-:S02]  /*3560*/  DFMA R100, R116, UR72, R100 ;  /* 0x0000004874647c2b */ /* 0x000fc40008000064 */
[C---:B------:R-:W-:Y:S02]  /*3570*/  DFMA R106, R114.reuse, UR62, R106 ;  /* 0x0000003e726a7c2b */ /* 0x040fe4000800006a */
[----:B------:R-:W-:Y:S02]  /*3580*/  DFMA R108, R114, UR70, R108 ;  /* 0x00000046726c7c2b */ /* 0x000fe4000800006c */
[----:B----4-:R-:W-:Y:S02]  /*3590*/  DFMA R104, R116, R92, R104 ;  /* 0x0000005c7468722b */ /* 0x010fe40000000068 */
[----:B------:R-:W-:Y:S02]  /*35a0*/  DFMA R110, R114, R94, R110 ;  /* 0x0000005e726e722b */ /* 0x000fe4000000006e */
[----:B------:R-:W-:Y:S02]  /*35b0*/  DFMA R98, R116, UR64, R98 ;  /* 0x0000004074627c2b */ /* 0x000fe40008000062 */
[----:B0-----:R-:W-:-:S02]  /*35c0*/  DFMA R112, R114, R96, R112 ;  /* 0x000000607270722b */ /* 0x001fc40000000070 */
[----:B-----5:R-:W-:Y:S01]  /*35d0*/  DFMA R102, R116, R90, R102 ;  /* 0x0000005a7466722b */ /* 0x020fe20000000066 */
[----:B------:R-:W0:Y:S08]  /*35e0*/  LDC.64 R114, c[0x3][0xb78] ;  /* 0x00c2de00ff727b82 */ /* 0x000e300000000a00 */
[----:B------:R-:W1:Y:S01]  /*35f0*/  LDC.64 R116, c[0x3][0xb48] ;  /* 0x00c2d200ff747b82 */ /* 0x000e620000000a00 */
[----:B------:R-:W-:-:S02]  /*3600*/  DADD R118, R16, R18 ;  /* 0x0000000010767229 */ /* 0x000fc40000000012 */
[C---:B------:R-:W-:Y:S02]  /*3610*/  DFMA R100, R24.reuse, UR74, R100 ;  /* 0x0000004a18647c2b */ /* 0x040fe40008000064 */
[----:B------:R-:W-:Y:S02]  /*3620*/  DFMA R98, R24, UR66, R98 ;  /* 0x0000004218627c2b */ /* 0x000fe40008000062 */
[----:B------:R-:W-:Y:S02]  /*3630*/  DFMA R88, R70, UR30, R88 ;  /* 0x0000001e46587c2b */ /* 0x000fe40008000058 */
[----:B------:R-:W-:Y:S01]  /*3640*/  DFMA R120, R118, UR4, R120 ;  /* 0x0000000476787c2b */ /* 0x000fe20008000078 */
[----:B------:R-:W-:Y:S02]  /*3650*/  R2UR.FILL UR5, R124 ;  /* 0x000000007c0572ca */ /* 0x000fe400004e0000 */
[----:B------:R-:W-:Y:S02]  /*3660*/  R2UR.FILL UR4, R125 ;  /* 0x000000007d0472ca */ /* 0x000fe400004e0000 */
[----:B------:R-:W-:-:S02]  /*3670*/  R2UR UR30, R32 ;  /* 0x00000000201e72ca */ /* 0x000fc400000e0000 */
[----:B------:R-:W-:Y:S01]  /*3680*/  R2UR UR31, R33 ;  /* 0x00000000211f72ca */ /* 0x000fe200000e0000 */
[----:B0-----:R-:W-:Y:S02]  /*3690*/  DFMA R102, R24, R114, R102 ;  /* 0x000000721866722b */ /* 0x001fe40000000066 */
[C-C-:B------:R-:W-:Y:S02]  /*36a0*/  DADD R32, R108.reuse, -R100.reuse ;  /* 0x000000006c207229 */ /* 0x140fe40000000864 */
[----:B------:R-:W-:Y:S02]  /*36b0*/  DADD R100, R108, R100 ;  /* 0x000000006c647229 */ /* 0x000fe40000000064 */
[----:B------:R-:W-:Y:S01]  /*36c0*/  DFMA R28, R28, UR6, RZ ;  /* 0x000000061c1c7c2b */ /* 0x000fe200080000ff */
[----:B------:R-:W2:Y:S01]  /*36d0*/  LDG.E.64.CONSTANT R108, desc[UR76][R20.64+-0x50] ;  /* 0xffffb04c146c7981 */ /* 0x000ea2000c1e9b00 */
[----:B-1----:R-:W-:Y:S02]  /*36e0*/  DFMA R104, R24, R116, R104 ;  /* 0x000000741868722b */ /* 0x002fe40000000068 */
[----:B------:R-:W-:-:S02]  /*36f0*/  DADD R24, R106, -R98 ;  /* 0x000000006a187229 */ /* 0x000fc40000000862 */
[----:B------:R-:W-:Y:S02]  /*3700*/  DFMA R26, R26, UR4, RZ ;  /* 0x000000041a1a7c2b */ /* 0x000fe400080000ff */
[----:B------:R-:W-:Y:S02]  /*3710*/  DFMA R34, R34, UR8, R28 ;  /* 0x0000000822227c2b */ /* 0x000fe4000800001c */
[----:B------:R-:W3:Y:S02]  /*3720*/  LDG.E.64.CONSTANT R28, desc[UR76][R20.64+-0x48] ;  /* 0xffffb84c141c7981 */ /* 0x000ee4000c1e9b00 */
[----:B------:R-:W-:Y:S02]  /*3730*/  DMUL R22, R22, R24 ;  /* 0x0000001816167228 */ /* 0x000fe40000000000 */
[----:B------:R-:W4:Y:S01]  /*3740*/  LDG.E.64.CONSTANT R24, desc[UR76][R20.64+-0x28] ;  /* 0xffffd84c14187981 */ /* 0x000f22000c1e9b00 */
[----:B------:R-:W-:Y:S02]  /*3750*/  DADD R98, R106, R98 ;  /* 0x000000006a627229 */ /* 0x000fe40000000062 */
[----:B------:R-:W-:Y:S01]  /*3760*/  DFMA R30, R30, UR12, R26 ;  /* 0x0000000c1e1e7c2b */ /* 0x000fe2000800001a */
[----:B------:R-:W5:Y:S04]  /*3770*/  LDG.E.64.CONSTANT R106, desc[UR76][R20.64+-0x40] ;  /* 0xffffc04c146a7981 */ /* 0x000f68000c1e9b00 */
[----:B------:R-:W5:Y:S01]  /*3780*/  LDG.E.64.CONSTANT R26, desc[UR76][R20.64+-0x30] ;  /* 0xffffd04c141a7981 */ /* 0x000f62000c1e9b00 */
[----:B------:R-:W-:-:S02]  /*3790*/  DADD R110, R110, R102 ;  /* 0x000000006e6e7229 */ /* 0x000fc40000000066 */
[C-C-:B------:R-:W-:Y:S02]  /*37a0*/  DADD R102, R112.reuse, -R104.reuse ;  /* 0x0000000070667229 */ /* 0x140fe40000000868 */
[----:B------:R-:W-:Y:S01]  /*37b0*/  DADD R104, R112, R104 ;  /* 0x0000000070687229 */ /* 0x000fe20000000068 */
[----:B------:R0:W5:Y:S01]  /*37c0*/  LDG.E.64.CONSTANT R112, desc[UR76][R20.64+-0x38] ;  /* 0xffffc84c14707981 */ /* 0x000162000c1e9b00 */
[----:B------:R-:W-:Y:S02]  /*37d0*/  DFMA R30, R36, UR20, R30 ;  /* 0x00000014241e7c2b */ /* 0x000fe4000800001e */
[----:B------:R-:W-:-:S06]  /*37e0*/  DFMA R38, R38, UR16, R34 ;  /* 0x0000001026267c2b */ /* 0x000fcc0008000022 */
[----:B------:R-:W-:Y:S02]  /*37f0*/  DFMA R34, R70, UR28, R30 ;  /* 0x0000001c46227c2b */ /* 0x000fe4000800001e */
[C---:B------:R-:W-:Y:S02]  /*3800*/  DFMA R50, R118.reuse, UR30, R50 ;  /* 0x0000001e76327c2b */ /* 0x040fe40008000032 */
[C---:B0-----:R-:W-:Y:S02]  /*3810*/  DFMA R20, R118.reuse, UR24, R38 ;  /* 0x0000001876147c2b */ /* 0x041fe40008000026 */
[C---:B------:R-:W-:Y:S02]  /*3820*/  DFMA R82, R118.reuse, UR26, R82 ;  /* 0x0000001a76527c2b */ /* 0x040fe40008000052 */
[C---:B------:R-:W-:Y:S02]  /*3830*/  DFMA R62, R118.reuse, UR18, R62 ;  /* 0x00000012763e7c2b */ /* 0x040fe4000800003e */
[----:B------:R-:W-:Y:S01]  /*3840*/  DFMA R72, R118, UR22, R72 ;  /* 0x0000001676487c2b */ /* 0x000fe20008000048 */
[----:B------:R-:W-:Y:S01]  /*3850*/  ISETP.GT.U32.AND P2, PT, R0, 0xb3, PT ;  /* 0x000000b30000780c */ /* 0x000fe20003f44070 */
[----:B------:R-:W-:Y:S01]  /*3860*/  BSSY.RECONVERGENT B0, `(.L_x_41) ;  /* 0x0000144000007945 */ /* 0x000fe20003800200 */
[----:B------:R-:W-:Y:S06]  /*3870*/  BAR.SYNC.DEFER_BLOCKING 0x0 ;  /* 0x0000000000007b1d */ /* 0x000fec0000010000 */
[----:B--2---:R-:W-:-:S08]  /*3880*/  DMUL R98, R108, R98 ;  /* 0x000000626c627228 */ /* 0x004fd00000000000 */
[--C-:B------:R-:W-:Y:S02]  /*3890*/  DADD R30, -R22, R98.reuse ;  /* 0x00000000161e7229 */ /* 0x100fe40000000162 */
[----:B---3--:R-:W-:Y:S02]  /*38a0*/  DMUL R28, R28, R100 ;  /* 0x000000641c1c7228 */ /* 0x008fe40000000000 */
[----:B----4-:R-:W-:Y:S02]  /*38b0*/  DMUL R24, R24, R32 ;  /* 0x0000002018187228 */ /* 0x010fe40000000000 */
[----:B------:R-:W-:Y:S02]  /*38c0*/  DADD R32, R22, R98 ;  /* 0x0000000016207229 */ /* 0x000fe40000000062 */
[C---:B------:R-:W-:Y:S02]  /*38d0*/  DFMA R74, R30.reuse, UR52, R74 ;  /* 0x000000341e4a7c2b */ /* 0x040fe4000800004a */
[----:B------:R-:W-:-:S02]  /*38e0*/  DFMA R76, R30, UR54, R76 ;  /* 0x000000361e4c7c2b */ /* 0x000fc4000800004c */
[C---:B------:R-:W-:Y:S02]  /*38f0*/  DFMA R34, R30.reuse, UR36, R34 ;  /* 0x000000241e227c2b */ /* 0x040fe40008000022 */
[C---:B------:R-:W-:Y:S02]  /*3900*/  DFMA R88, R30.reuse, UR38, R88 ;  /* 0x000000261e587c2b */ /* 0x040fe40008000058 */
[C---:B------:R-:W-:Y:S02]  /*3910*/  DFMA R78, R30.reuse, UR64, R78 ;  /* 0x000000401e4e7c2b */ /* 0x040fe4000800004e */
[----:B------:R-:W-:Y:S02]  /*3920*/  DFMA R80, R30, UR66, R80 ;  /* 0x000000421e507c2b */ /* 0x000fe40008000050 */
[----:B------:R-:W-:Y:S02]  /*3930*/  DADD R30, -R24, R28 ;  /* 0x00000000181e7229 */ /* 0x000fe4000000011c */
[----:B-----5:R-:W-:-:S02]  /*3940*/  DMUL R26, R26, R102 ;  /* 0x000000661a1a7228 */ /* 0x020fc40000000000 */
[----:B------:R-:W-:Y:S02]  /*3950*/  DMUL R104, R106, R104 ;  /* 0x000000686a687228 */ /* 0x000fe40000000000 */
[C---:B------:R-:W-:Y:S02]  /*3960*/  DFMA R120, R32.reuse, UR10, R120 ;  /* 0x0000000a20787c2b */ /* 0x040fe40008000078 */
[C---:B------:R-:W-:Y:S02]  /*3970*/  DFMA R50, R32.reuse, UR14, R50 ;  /* 0x0000000e20327c2b */ /* 0x040fe40008000032 */
[C---:B------:R-:W-:Y:S02]  /*3980*/  DFMA R20, R32.reuse, UR32, R20 ;  /* 0x0000002020147c2b */ /* 0x040fe40008000014 */
[C---:B------:R-:W-:Y:S02]  /*3990*/  DFMA R82, R32.reuse, UR34, R82 ;  /* 0x0000002220527c2b */ /* 0x040fe40008000052 */
[----:B------:R-:W-:-:S02]  /*39a0*/  DFMA R62, R32, UR60, R62 ;  /* 0x0000003c203e7c2b */ /* 0x000fc4000800003e */
[----:B------:R-:W-:Y:S02]  /*39b0*/  DFMA R72, R32, UR62, R72 ;  /* 0x0000003e20487c2b */ /* 0x000fe40008000048 */
[C---:B------:R-:W-:Y:S02]  /*39c0*/  DFMA R74, R30.reuse, UR56, R74 ;  /* 0x000000381e4a7c2b */ /* 0x040fe4000800004a */
[C---:B------:R-:W-:Y:S02]  /*39d0*/  DFMA R76, R30.reuse, UR58, R76 ;  /* 0x0000003a1e4c7c2b */ /* 0x040fe4000800004c */
[C---:B------:R-:W-:Y:S02]  /*39e0*/  DFMA R34, R30.reuse, UR44, R34 ;  /* 0x0000002c1e227c2b */ /* 0x040fe40008000022 */
[C---:B------:R-:W-:Y:S02]  /*39f0*/  DFMA R88, R30.reuse, UR46, R88 ;  /* 0x0000002e1e587c2b */ /* 0x040fe40008000058 */
[----:B------:R-:W-:-:S02]  /*3a00*/  DFMA R78, R30, UR72, R78 ;  /* 0x000000481e4e7c2b */ /* 0x000fc4000800004e */
[----:B------:R-:W-:Y:S02]  /*3a10*/  DFMA R80, R30, UR74, R80 ;  /* 0x0000004a1e507c2b */ /* 0x000fe40008000050 */
[----:B------:R-:W-:Y:S02]  /*3a20*/  DADD R32, R24, R28 ;  /* 0x0000000018207229 */ /* 0x000fe4000000001c */
[----:B------:R-:W-:Y:S02]  /*3a30*/  DADD R30, -R26, R104 ;  /* 0x000000001a1e7229 */ /* 0x000fe40000000168 */
[----:B------:R-:W-:-:S04]  /*3a40*/  DMUL R110, R112, R110 ;  /* 0x0000006e706e7228 */ /* 0x000fc80000000000 */
[C---:B------:R-:W-:Y:S02]  /*3a50*/  DFMA R120, R32.reuse, UR48, R120 ;  /* 0x0000003020787c2b */ /* 0x040fe40008000078 */
[C---:B------:R-:W-:Y:S02]  /*3a60*/  DFMA R50, R32.reuse, UR50, R50 ;  /* 0x0000003220327c2b */ /* 0x040fe40008000032 */
[C---:B------:R-:W-:Y:S02]  /*3a70*/  DFMA R20, R32.reuse, UR40, R20 ;  /* 0x0000002820147c2b */ /* 0x040fe40008000014 */
[C---:B------:R-:W-:Y:S02]  /*3a80*/  DFMA R82, R32.reuse, UR42, R82 ;  /* 0x0000002a20527c2b */ /* 0x040fe40008000052 */
[C---:B------:R-:W-:Y:S02]  /*3a90*/  DFMA R62, R32.reuse, UR68, R62 ;  /* 0x00000044203e7c2b */ /* 0x040fe4000800003e */
[----:B------:R-:W-:-:S02]  /*3aa0*/  DFMA R72, R32, UR70, R72 ;  /* 0x0000004620487c2b */ /* 0x000fc40008000048 */
[C---:B------:R-:W-:Y:S02]  /*3ab0*/  DFMA R88, R30.reuse, R48, R88 ;  /* 0x000000301e58722b */ /* 0x040fe40000000058 */
[C---:B------:R-:W-:Y:S02]  /*3ac0*/  DFMA R74, R30.reuse, R58, R74 ;  /* 0x0000003a1e4a722b */ /* 0x040fe4000000004a */
[C---:B------:R-:W-:Y:S02]  /*3ad0*/  DFMA R76, R30.reuse, R68, R76 ;  /* 0x000000441e4c722b */ /* 0x040fe4000000004c */
[C---:B------:R-:W-:Y:S02]  /*3ae0*/  DFMA R78, R30.reuse, R92, R78 ;  /* 0x0000005c1e4e722b */ /* 0x040fe4000000004e */
[C---:B------:R-:W-:Y:S02]  /*3af0*/  DFMA R80, R30.reuse, R116, R80 ;  /* 0x000000741e50722b */ /* 0x040fe40000000050 */
[----:B------:R-:W-:-:S02]  /*3b00*/  DFMA R36, R30, R14, R34 ;  /* 0x0000000e1e24722b */ /* 0x000fc40000000022 */
[----:B------:R-:W-:Y:S02]  /*3b10*/  DADD R32, R26, R104 ;  /* 0x000000001a207229 */ /* 0x000fe40000000068 */
[C-C-:B------:R-:W-:Y:S02]  /*3b20*/  DADD R30, R110.reuse, R110.reuse ;  /* 0x000000006e1e7229 */ /* 0x140fe4000000006e */
[----:B------:R-:W-:-:S04]  /*3b30*/  DADD R34, R110, -R110 ;  /* 0x000000006e227229 */ /* 0x000fc8000000086e */
[C---:B------:R-:W-:Y:S02]  /*3b40*/  DFMA R82, R32.reuse, R44, R82 ;  /* 0x0000002c2052722b */ /* 0x040fe40000000052 */
[C---:B------:R-:W-:Y:S02]  /*3b50*/  DFMA R120, R32.reuse, R54, R120 ;  /* 0x000000362078722b */ /* 0x040fe40000000078 */
[C---:B------:R-:W-:Y:S02]  /*3b60*/  DFMA R50, R32.reuse, R64, R50 ;  /* 0x000000402032722b */ /* 0x040fe40000000032 */
[C---:B------:R-:W-:Y:S02]  /*3b70*/  DFMA R62, R32.reuse, R86, R62 ;  /* 0x00000056203e722b */ /* 0x040fe4000000003e */
[C---:B------:R-:W-:Y:S02]  /*3b80*/  DFMA R72, R32.reuse, R96, R72 ;  /* 0x000000602048722b */ /* 0x040fe40000000048 */
[----:B------:R-:W-:-:S02]  /*3b90*/  DFMA R20, R32, R12, R20 ;  /* 0x0000000c2014722b */ /* 0x000fc40000000014 */
[----:B------:R-:W-:Y:S02]  /*3ba0*/  DMUL R30, R30, 0.5 ;  /* 0x3fe000001e1e7828 */ /* 0x000fe40000000000 */
[C---:B------:R-:W-:Y:S02]  /*3bb0*/  DFMA R42, R34.reuse, R42, R36 ;  /* 0x0000002a222a722b */ /* 0x040fe40000000024 */
[C---:B------:R-:W-:Y:S02]  /*3bc0*/  DFMA R88, R34.reuse, R46, R88 ;  /* 0x0000002e2258722b */ /* 0x040fe40000000058 */
        /* <DEDUP_REMOVED lines=9> */
[----:B------:R-:W-:Y:S02]  /*3c60*/  DFMA R20, R30, R10, R20 ;  /* 0x0000000a1e14722b */ /* 0x000fe40000000014 */
[----:B------:R-:W-:Y:S02]  /*3c70*/  DADD R32, R82, -R88 ;  /* 0x0000000052207229 */ /* 0x000fe40000000858 */
[----:B------:R-:W-:Y:S02]  /*3c80*/  DADD R34, R120, -R74 ;  /* 0x0000000078227229 */ /* 0x000fe4000000084a */
[----:B------:R-:W-:Y:S02]  /*3c90*/  DADD R36, R50, -R76 ;  /* 0x0000000032247229 */ /* 0x000fe4000000084c */
[----:B------:R-:W-:Y:S02]  /*3ca0*/  DADD R38, R62, -R78 ;  /* 0x000000003e267229 */ /* 0x000fe4000000084e */
[----:B------:R-:W-:-:S02]  /*3cb0*/  DADD R40, R72, -R80 ;  /* 0x0000000048287229 */ /* 0x000fc40000000850 */
[----:B------:R-:W-:Y:S02]  /*3cc0*/  DADD R30, R20, -R42 ;  /* 0x00000000141e7229 */ /* 0x000fe4000000082a */
[----:B------:R-:W-:Y:S02]  /*3cd0*/  DADD R82, R82, R88 ;  /* 0x0000000052527229 */ /* 0x000fe40000000058 */
[----:B------:R-:W-:Y:S02]  /*3ce0*/  DADD R74, R120, R74 ;  /* 0x00000000784a7229 */ /* 0x000fe4000000004a */
[----:B------:R-:W-:Y:S02]  /*3cf0*/  DADD R50, R50, R76 ;  /* 0x0000000032327229 */ /* 0x000fe4000000004c */
[----:B------:R-:W-:Y:S02]  /*3d00*/  DADD R62, R62, R78 ;  /* 0x000000003e3e7229 */ /* 0x000fe4000000004e */
        /* <DEDUP_REMOVED lines=16> */
[----:B0-----:R-:W-:Y:S01]  /*3e10*/  LDS.64 R36, [R122] ;  /* 0x000000007a247984 */ /* 0x001fe20000000a00 */
[----:B------:R-:W0:Y:S03]  /*3e20*/  LDCU.64 UR68, c[0x3][0x810] ;  /* 0x00c10200ff4477ac */ /* 0x000e260008000a00 */
[----:B------:R-:W1:Y:S01]  /*3e30*/  LDS.64 R30, [R122+0x690] ;  /* 0x000690007a1e7984 */ /* 0x000e620000000a00 */
[----:B------:R-:W2:Y:S03]  /*3e40*/  LDCU.64 UR72, c[0x3][0x840] ;  /* 0x00c10800ff4877ac */ /* 0x000ea60008000a00 */
[----:B------:R-:W-:Y:S01]  /*3e50*/  LDS.64 R38, [R122+0x78] ;  /* 0x000078007a267984 */ /* 0x000fe20000000a00 */
[----:B------:R-:W3:Y:S03]  /*3e60*/  LDCU.64 UR64, c[0x3][0x820] ;  /* 0x00c10400ff4077ac */ /* 0x000ee60008000a00 */
[----:B------:R-:W4:Y:S01]  /*3e70*/  LDS.64 R32, [R122+0x618] ;  /* 0x000618007a207984 */ /* 0x000f220000000a00 */
[----:B------:R-:W5:Y:S03]  /*3e80*/  LDCU.64 UR62, c[0x3][0x828] ;  /* 0x00c10500ff3e77ac */ /* 0x000f660008000a00 */
[----:B------:R-:W-:Y:S01]  /*3e90*/  LDS.64 R44, [R122+0xf0] ;  /* 0x0000f0007a2c7984 */ /* 0x000fe20000000a00 */
[----:B------:R-:W2:Y:S01]  /*3ea0*/  LDCU.64 UR38, c[0x3][0x850] ;  /* 0x00c10a00ff2677ac */ /* 0x000ea20008000a00 */
[----:B------:R-:W2:Y:S01]  /*3eb0*/  LDCU.64 UR60, c[0x3][0x858] ;  /* 0x00c10b00ff3c77ac */ /* 0x000ea20008000a00 */
[----:B------:R-:W2:Y:S01]  /*3ec0*/  LDCU.64 UR48, c[0x3][0x808] ;  /* 0x00c10100ff3077ac */ /* 0x000ea20008000a00 */
[----:B------:R-:W2:Y:S01]  /*3ed0*/  LDCU.64 UR66, c[0x3][0x838] ;  /* 0x00c10700ff4277ac */ /* 0x000ea20008000a00 */
[----:B------:R-:W2:Y:S01]  /*3ee0*/  LDCU.64 UR46, c[0x3][0x818] ;  /* 0x00c10300ff2e77ac */ /* 0x000ea20008000a00 */
[----:B------:R-:W2:Y:S01]  /*3ef0*/  LDCU.64 UR58, c[0x3][0xa10] ;  /* 0x00c14200ff3a77ac */ /* 0x000ea20008000a00 */
[----:B------:R-:W2:Y:S01]  /*3f00*/  LDCU.64 UR34, c[0x3][0xa08] ;  /* 0x00c14100ff2277ac */ /* 0x000ea20008000a00 */
[C-C-:B-1----:R-:W-:Y:S01]  /*3f10*/  DADD R34, R36.reuse, R30.reuse ;  /* 0x0000000024227229 */ /* 0x142fe2000000001e */
[----:B------:R-:W1:Y:S01]  /*3f20*/  LDCU.64 UR42, c[0x3][0x848] ;  /* 0x00c10900ff2a77ac */ /* 0x000e620008000a00 */
[----:B------:R-:W-:Y:S01]  /*3f30*/  DADD R36, R36, -R30 ;  /* 0x0000000024247229 */ /* 0x000fe2000000081e */
[----:B------:R-:W1:Y:S05]  /*3f40*/  LDCU.64 UR22, c[0x3][0xa40] ;  /* 0x00c14800ff1677ac */ /* 0x000e6a0008000a00 */
[----:B0-----:R-:W-:Y:S01]  /*3f50*/  DFMA R42, R34, UR68, RZ ;  /* 0x00000044222a7c2b */ /* 0x001fe200080000ff */
[----:B------:R-:W0:Y:S01]  /*3f60*/  LDCU.64 UR18, c[0x3][0xa20] ;  /* 0x00c14400ff1277ac */ /* 0x000e220008000a00 */
[----:B----4-:R-:W-:-:S02]  /*3f70*/  DADD R20, R38, R32 ;  /* 0x0000000026147229 */ /* 0x010fc40000000020 */
[C---:B---3--:R-:W-:Y:S01]  /*3f80*/  DFMA R46, R34.reuse, UR64, RZ ;  /* 0x00000040222e7c2b */ /* 0x048fe200080000ff */
[----:B------:R-:W3:Y:S01]  /*3f90*/  LDCU.64 UR56, c[0x3][0xa38] ;  /* 0x00c14700ff3877ac */ /* 0x000ee20008000a00 */
[C---:B-----5:R-:W-:Y:S02]  /*3fa0*/  DFMA R48, R34.reuse, UR62, RZ ;  /* 0x0000003e22307c2b */ /* 0x060fe400080000ff */
[----:B--2---:R-:W-:Y:S01]  /*3fb0*/  DFMA R40, R34, UR48, RZ ;  /* 0x0000003022287c2b */ /* 0x004fe200080000ff */
[----:B------:R-:W2:Y:S01]  /*3fc0*/  LDCU.64 UR26, c[0x3][0xa18] ;  /* 0x00c14300ff1a77ac */ /* 0x000ea20008000a00 */
[C---:B------:R-:W-:Y:S01]  /*3fd0*/  DFMA R52, R20.reuse, UR72, R42 ;  /* 0x0000004814347c2b */ /* 0x040fe2000800002a */
[----:B------:R-:W4:Y:S01]  /*3fe0*/  LDS.64 R42, [R122+0x5a0] ;  /* 0x0005a0007a2a7984 */ /* 0x000f220000000a00 */
[C---:B------:R-:W-:Y:S01]  /*3ff0*/  DFMA R64, R20.reuse, UR38, R46 ;  /* 0x0000002614407c2b */ /* 0x040fe2000800002e */
[----:B------:R-:W5:Y:S01]  /*4000*/  LDCU.64 UR14, c[0x3][0xa50] ;  /* 0x00c14a00ff0e77ac */ /* 0x000f620008000a00 */
[C---:B------:R-:W-:Y:S01]  /*4010*/  DFMA R68, R20.reuse, UR60, R48 ;  /* 0x0000003c14447c2b */ /* 0x040fe20008000030 */
[----:B------:R-:W-:Y:S01]  /*4020*/  LDS.64 R46, [R122+0x168] ;  /* 0x000168007a2e7984 */ /* 0x000fe20000000a00 */
[----:B------:R-:W-:Y:S01]  /*4030*/  DFMA R50, R20, UR66, R40 ;  /* 0x0000004214327c2b */ /* 0x000fe20008000028 */
[----:B------:R-:W5:Y:S01]  /*4040*/  LDCU.64 UR54, c[0x3][0xa28] ;  /* 0x00c14500ff3677ac */ /* 0x000f620008000a00 */
[----:B------:R-:W-:Y:S01]  /*4050*/  DADD R38, R38, -R32 ;  /* 0x0000000026267229 */ /* 0x000fe20000000820 */
[----:B------:R-:W4:Y:S01]  /*4060*/  LDS.64 R48, [R122+0x528] ;  /* 0x000528007a307984 */ /* 0x000f220000000a00 */
[----:B------:R-:W-:Y:S01]  /*4070*/  DFMA R40, R34, UR46, RZ ;  /* 0x0000002e22287c2b */ /* 0x000fe200080000ff */
[----:B------:R-:W4:Y:S01]  /*4080*/  LDCU.64 UR10, c[0x3][0x870] ;  /* 0x00c10e00ff0a77ac */ /* 0x000f220008000a00 */
[----:B------:R-:W-:-:S02]  /*4090*/  DFMA R32, R36, UR58, RZ ;  /* 0x0000003a24207c2b */ /* 0x000fc400080000ff */
[C---:B------:R-:W-:Y:S01]  /*40a0*/  DFMA R30, R36.reuse, UR34, RZ ;  /* 0x00000022241e7c2b */ /* 0x040fe200080000ff */
[----:B------:R-:W5:Y:S01]  /*40b0*/  LDCU.64 UR52, c[0x3][0xa48] ;  /* 0x00c14900ff3477ac */ /* 0x000f620008000a00 */
[----:B0-----:R-:W-:Y:S02]  /*40c0*/  DFMA R56, R36, UR18, RZ ;  /* 0x0000001224387c2b */ /* 0x001fe400080000ff */
[----:B-1----:R-:W-:Y:S01]  /*40d0*/  DFMA R58, R20, UR42, R40 ;  /* 0x0000002a143a7c2b */ /* 0x002fe20008000028 */
[----:B------:R-:W0:Y:S01]  /*40e0*/  LDCU.64 UR66, c[0x3][0xa68] ;  /* 0x00c14d00ff4277ac */ /* 0x000e220008000a00 */
[C---:B------:R-:W-:Y:S02]  /*40f0*/  DFMA R54, R38.reuse, UR22, R32 ;  /* 0x0000001626367c2b */ /* 0x040fe40008000020 */
[----:B---3--:R-:W-:Y:S01]  /*4100*/  DFMA R30, R38, UR56, R30 ;  /* 0x00000038261e7c2b */ /* 0x008fe2000800001e */
[----:B------:R-:W1:Y:S01]  /*4110*/  LDCU.64 UR50, c[0x3][0x868] ;  /* 0x00c10d00ff3277ac */ /* 0x000e620008000a00 */
[----:B--2---:R-:W-:-:S02]  /*4120*/  DFMA R32, R36, UR26, RZ ;  /* 0x0000001a24207c2b */ /* 0x004fc400080000ff */
[----:B-----5:R-:W-:Y:S01]  /*4130*/  DFMA R62, R36, UR54, RZ ;  /* 0x00000036243e7c2b */ /* 0x020fe200080000ff */
[----:B------:R-:W2:Y:S01]  /*4140*/  LDCU.64 UR30, c[0x3][0xa58] ;  /* 0x00c14b00ff1e77ac */ /* 0x000ea20008000a00 */
[C---:B------:R-:W-:Y:S01]  /*4150*/  DFMA R66, R38.reuse, UR14, R56 ;  /* 0x0000000e26427c2b */ /* 0x040fe20008000038 */
[----:B------:R-:W3:Y:S03]  /*4160*/  LDCU.64 UR70, c[0x3][0x878] ;  /* 0x00c10f00ff4677ac */ /* 0x000ee60008000a00 */
[----:B------:R-:W-:Y:S01]  /*4170*/  DFMA R60, R38, UR52, R32 ;  /* 0x00000034263c7c2b */ /* 0x000fe20008000020 */
[----:B------:R-:W5:Y:S01]  /*4180*/  LDCU.64 UR74, c[0x3][0xa70] ;  /* 0x00c14e00ff4a77ac */ /* 0x000f620008000a00 */
[----:B------:R-:W-:Y:S01]  /*4190*/  LDS.64 R32, [R122+0x4b0] ;  /* 0x0004b0007a207984 */ /* 0x000fe20000000a00 */
[----:B------:R-:W5:Y:S01]  /*41a0*/  LDCU.64 UR42, c[0x3][0x898] ;  /* 0x00c11300ff2a77ac */ /* 0x000f620008000a00 */
[----:B----4-:R-:W-:-:S02]  /*41b0*/  DADD R40, R44, R42 ;  /* 0x000000002c287229 */ /* 0x010fc4000000002a */
[----:B------:R-:W-:Y:S01]  /*41c0*/  DADD R44, R44, -R42 ;  /* 0x000000002c2c7229 */ /* 0x000fe2000000082a */
[----:B------:R-:W4:Y:S01]  /*41d0*/  LDCU.64 UR48, c[0x3][0x880] ;  /* 0x00c11000ff3077ac */ /* 0x000f220008000a00 */
[----:B--2---:R-:W-:Y:S01]  /*41e0*/  DFMA R70, R38, UR30, R62 ;  /* 0x0000001e26467c2b */ /* 0x004fe2000800003e */
[----:B------:R-:W2:Y:S03]  /*41f0*/  LDCU.64 UR68, c[0x3][0x888] ;  /* 0x00c11100ff4477ac */ /* 0x000ea60008000a00 */
[----:B------:R-:W-:Y:S02]  /*4200*/  DFMA R56, R40, UR10, R52 ;  /* 0x0000000a28387c2b */ /* 0x000fe40008000034 */
[----:B0-----:R-:W-:Y:S01]  /*4210*/  DFMA R52, R44, UR66, R30 ;  /* 0x000000422c347c2b */ /* 0x001fe2000800001e */
[----:B------:R-:W0:Y:S01]  /*4220*/  LDCU.64 UR72, c[0x3][0xa78] ;  /* 0x00c14f00ff4877ac */ /* 0x000e220008000a00 */
[----:B------:R-:W-:Y:S01]  /*4230*/  DADD R42, R46, R48 ;  /* 0x000000002e2a7229 */ /* 0x000fe20000000030 */
[----:B------:R-:W0:Y:S01]  /*4240*/  LDS.64 R30, [R122+0x1e0] ;  /* 0x0001e0007a1e7984 */ /* 0x000e220000000a00 */
[----:B-1----:R-:W-:Y:S01]  /*4250*/  DFMA R50, R40, UR50, R50 ;  /* 0x0000003228327c2b */ /* 0x002fe20008000032 */
[----:B------:R-:W1:Y:S01]  /*4260*/  LDCU.64 UR46, c[0x3][0xa80] ;  /* 0x00c15000ff2e77ac */ /* 0x000e620008000a00 */
[----:B------:R-:W-:-:S02]  /*4270*/  DADD R46, R46, -R48 ;  /* 0x000000002e2e7229 */ /* 0x000fc40000000830 */
[----:B------:R-:W-:Y:S01]  /*4280*/  DFMA R48, R34, UR6, RZ ;  /* 0x0000000622307c2b */ /* 0x000fe200080000ff */
[----:B------:R-:W1:Y:S01]  /*4290*/  LDCU.64 UR64, c[0x3][0xa88] ;  /* 0x00c15100ff4077ac */ /* 0x000e620008000a00 */
[----:B---3--:R-:W-:Y:S01]  /*42a0*/  DFMA R62, R40, UR70, R58 ;  /* 0x00000046283e7c2b */ /* 0x008fe2000800003a */
[----:B------:R-:W-:Y:S01]  /*42b0*/  LDS.64 R34, [R122+0x438] ;  /* 0x000438007a227984 */ /* 0x000fe20000000a00 */
[----:B-----5:R-:W-:Y:S01]  /*42c0*/  DFMA R58, R44, UR74, R54 ;  /* 0x0000004a2c3a7c2b */ /* 0x020fe20008000036 */
[----:B------:R-:W3:Y:S01]  /*42d0*/  LDCU.64 UR38, c[0x3][0x8a8] ;  /* 0x00c11500ff2677ac */ /* 0x000ee20008000a00 */
[----:B------:R-:W-:Y:S02]  /*42e0*/  DFMA R54, R42, UR42, R50 ;  /* 0x0000002a2a367c2b */ /* 0x000fe40008000032 */
[----:B------:R-:W-:Y:S01]  /*42f0*/  DFMA R50, R36, UR4, RZ ;  /* 0x0000000424327c2b */ /* 0x000fe200080000ff */
[----:B------:R-:W5:Y:S01]  /*4300*/  LDCU.64 UR62, c[0x3][0x8a0] ;  /* 0x00c11400ff3e77ac */ /* 0x000f620008000a00 */
[----:B------:R-:W-:Y:S01]  /*4310*/  DFMA R48, R20, UR8, R48 ;  /* 0x0000000814307c2b */ /* 0x000fe20008000030 */
[----:B------:R-:W5:Y:S01]  /*4320*/  LDS.64 R36, [R122+0x258] ;  /* 0x000258007a247984 */ /* 0x000f620000000a00 */
[C---:B----4-:R-:W-:Y:S01]  /*4330*/  DFMA R64, R40.reuse, UR48, R64 ;  /* 0x0000003028407c2b */ /* 0x050fe20008000040 */
[----:B------:R-:W4:Y:S01]  /*4340*/  LDCU.64 UR60, c[0x3][0x8b0] ;  /* 0x00c11600ff3c77ac */ /* 0x000f220008000a00 */
[----:B--2---:R-:W-:Y:S01]  /*4350*/  DFMA R68, R40, UR68, R68 ;  /* 0x0000004428447c2b */ /* 0x004fe20008000044 */
[----:B------:R-:W-:Y:S01]  /*4360*/  LDS.64 R20, [R122+0x348] ;  /* 0x000348007a147984 */ /* 0x000fe20000000a00 */
[----:B------:R-:W-:Y:S01]  /*4370*/  DFMA R50, R38, UR12, R50 ;  /* 0x0000000c26327c2b */ /* 0x000fe20008000032 */
[----:B------:R-:W2:Y:S01]  /*4380*/  LDCU.64 UR56, c[0x3][0xaa0] ;  /* 0x00c15400ff3877ac */ /* 0x000ea20008000a00 */
[----:B------:R-:W-:Y:S01]  /*4390*/  DFMA R48, R40, UR16, R48 ;  /* 0x0000001028307c2b */ /* 0x000fe20008000030 */
[----:B------:R-:W-:Y:S01]  /*43a0*/  LDS.64 R38, [R122+0x3c0] ;  /* 0x0003c0007a267984 */ /* 0x000fe20000000a00 */
[C---:B0-----:R-:W-:Y:S01]  /*43b0*/  DFMA R60, R44.reuse, UR72, R60 ;  /* 0x000000482c3c7c2b */ /* 0x041fe2000800003c */
[----:B------:R-:W0:Y:S01]  /*43c0*/  LDCU.64 UR34, c[0x3][0x8b8] ;  /* 0x00c11700ff2277ac */ /* 0x000e220008000a00 */
[C---:B-1----:R-:W-:Y:S01]  /*43d0*/  DFMA R66, R44.reuse, UR46, R66 ;  /* 0x0000002e2c427c2b */ /* 0x042fe20008000042 */
[----:B------:R-:W1:Y:S01]  /*43e0*/  LDS.64 R40, [R122+0x2d0] ;  /* 0x0002d0007a287984 */ /* 0x000e620000000a00 */
[C---:B------:R-:W-:Y:S01]  /*43f0*/  DFMA R70, R44.reuse, UR64, R70 ;  /* 0x000000402c467c2b */ /* 0x040fe20008000046 */
[----:B------:R-:W0:Y:S01]  /*4400*/  LDCU.64 UR22, c[0x3][0xaa8] ;  /* 0x00c15500ff1677ac */ /* 0x000e220008000a00 */
[----:B------:R-:W-:-:S02]  /*4410*/  DFMA R50, R44, UR20, R50 ;  /* 0x000000142c327c2b */ /* 0x000fc40008000032 */
[C---:B---3--:R-:W-:Y:S01]  /*4420*/  DFMA R62, R42.reuse, UR38, R62 ;  /* 0x000000262a3e7c2b */ /* 0x048fe2000800003e */
[----:B------:R-:W3:Y:S01]  /*4430*/  LDCU.64 UR26, c[0x3][0xab0] ;  /* 0x00c15600ff1a77ac */ /* 0x000ee20008000a00 */
[C---:B-----5:R-:W-:Y:S02]  /*4440*/  DFMA R56, R42.reuse, UR62, R56 ;  /* 0x0000003e2a387c2b */ /* 0x060fe40008000038 */
[----:B----4-:R-:W-:Y:S01]  /*4450*/  DFMA R64, R42, UR60, R64 ;  /* 0x0000003c2a407c2b */ /* 0x010fe20008000040 */
[----:B------:R-:W4:Y:S01]  /*4460*/  LDCU.64 UR18, c[0x3][0xab8] ;  /* 0x00c15700ff1277ac */ /* 0x000f220008000a00 */
[----:B------:R-:W-:Y:S02]  /*4470*/  DFMA R50, R46, UR28, R50 ;  /* 0x0000001c2e327c2b */ /* 0x000fe40008000032 */
[----:B------:R-:W-:Y:S01]  /*4480*/  DADD R44, R30, R32 ;  /* 0x000000001e2c7229 */ /* 0x000fe20000000020 */
[----:B------:R-:W5:Y:S01]  /*4490*/  LDCU.64 UR14, c[0x3][0x8d8] ;  /* 0x00c11b00ff0e77ac */ /* 0x000f620008000a00 */
[----:B--2---:R-:W-:-:S02]  /*44a0*/  DFMA R58, R46, UR56, R58 ;  /* 0x000000382e3a7c2b */ /* 0x004fc4000800003a */
[----:B------:R-:W-:Y:S01]  /*44b0*/  DADD R30, R30, -R32 ;  /* 0x000000001e1e7229 */ /* 0x000fe20000000820 */
[----:B------:R-:W2:Y:S01]  /*44c0*/  LDCU.64 UR58, c[0x3][0xa98] ;  /* 0x00c15300ff3a77ac */ /* 0x000ea20008000a00 */
[----:B0-----:R-:W-:Y:S02]  /*44d0*/  DFMA R68, R42, UR34, R68 ;  /* 0x000000222a447c2b */ /* 0x001fe40008000044 */
[----:B------:R-:W-:Y:S01]  /*44e0*/  DFMA R60, R46, UR22, R60 ;  /* 0x000000162e3c7c2b */ /* 0x000fe2000800003c */
[----:B------:R-:W0:Y:S01]  /*44f0*/  LDCU.64 UR52, c[0x3][0x8d0] ;  /* 0x00c11a00ff3477ac */ /* 0x000e220008000a00 */
[----:B------:R-:W-:Y:S02]  /*4500*/  DFMA R48, R42, UR24, R48 ;  /* 0x000000182a307c2b */ /* 0x000fe40008000030 */
[----:B---3--:R-:W-:Y:S01]  /*4510*/  DFMA R66, R46, UR26, R66 ;  /* 0x0000001a2e427c2b */ /* 0x008fe20008000042 */
[----:B------:R-:W3:Y:S01]  /*4520*/  LDCU.64 UR30, c[0x3][0x8e0] ;  /* 0x00c11c00ff1e77ac */ /* 0x000ee20008000a00 */
[----:B------:R-:W-:-:S02]  /*4530*/  DFMA R50, R30, UR36, R50 ;  /* 0x000000241e327c2b */ /* 0x000fc40008000032 */
[----:B----4-:R-:W-:Y:S01]  /*4540*/  DFMA R70, R46, UR18, R70 ;  /* 0x000000122e467c2b */ /* 0x010fe20008000046 */
[----:B------:R-:W4:Y:S01]  /*4550*/  LDCU.64 UR70, c[0x3][0xad0] ;  /* 0x00c15a00ff4677ac */ /* 0x000f220008000a00 */
[----:B------:R-:W-:Y:S02]  /*4560*/  DADD R32, R36, R34 ;  /* 0x0000000024207229 */ /* 0x000fe40000000022 */
[----:B-----5:R-:W-:Y:S01]  /*4570*/  DFMA R62, R44, UR14, R62 ;  /* 0x0000000e2c3e7c2b */ /* 0x020fe2000800003e */
[----:B------:R-:W5:Y:S01]  /*4580*/  LDCU.64 UR10, c[0x3][0xac8] ;  /* 0x00c15900ff0a77ac */ /* 0x000f620008000a00 */
[----:B------:R-:W-:Y:S02]  /*4590*/  DADD R34, R36, -R34 ;  /* 0x0000000024227229 */ /* 0x000fe40000000822 */
[----:B--2---:R-:W-:Y:S01]  /*45a0*/  DFMA R52, R46, UR58, R52 ;  /* 0x0000003a2e347c2b */ /* 0x004fe20008000034 */
[----:B------:R-:W2:Y:S01]  /*45b0*/  LDCU.64 UR48, c[0x3][0xad8] ;  /* 0x00c15b00ff3077ac */ /* 0x000ea20008000a00 */
[----:B------:R-:W-:-:S02]  /*45c0*/  DFMA R48, R44, UR32, R48 ;  /* 0x000000202c307c2b */ /* 0x000fc40008000030 */
[----:B0-----:R-:W-:Y:S01]  /*45d0*/  DFMA R56, R44, UR52, R56 ;  /* 0x000000342c387c2b */ /* 0x001fe20008000038 */
[----:B------:R-:W0:Y:S01]  /*45e0*/  LDCU.64 UR68, c[0x3][0xae0] ;  /* 0x00c15c00ff4477ac */ /* 0x000e220008000a00 */
[----:B------:R-:W-:Y:S02]  /*45f0*/  DFMA R50, R34, UR44, R50 ;  /* 0x0000002c22327c2b */ /* 0x000fe40008000032 */
[----:B---3--:R-:W-:Y:S01]  /*4600*/  DFMA R64, R44, UR30, R64 ;  /* 0x0000001e2c407c2b */ /* 0x008fe20008000040 */
[----:B------:R-:W3:Y:S01]  /*4610*/  LDCU.64 UR66, c[0x3][0xae8] ;  /* 0x00c15d00ff4277ac */ /* 0x000ee20008000a00 */
[----:B------:R-:W-:Y:S02]  /*4620*/  DFMA R48, R32, UR40, R48 ;  /* 0x0000002820307c2b */ /* 0x000fe40008000030 */
[C---:B----4-:R-:W-:Y:S01]  /*4630*/  DFMA R58, R30.reuse, UR70, R58 ;  /* 0x000000461e3a7c2b */ /* 0x050fe2000800003a */
[----:B------:R-:W4:Y:S01]  /*4640*/  LDCU.64 UR54, c[0x3][0x8c8] ;  /* 0x00c11900ff3677ac */ /* 0x000f220008000a00 */
[C---:B-----5:R-:W-:Y:S01]  /*4650*/  DFMA R52, R30.reuse, UR10, R52 ;  /* 0x0000000a1e347c2b */ /* 0x060fe20008000034 */
[----:B------:R-:W5:Y:S01]  /*4660*/  LDCU.64 UR50, c[0x3][0x8e8] ;  /* 0x00c11d00ff3277ac */ /* 0x000f620008000a00 */
[C---:B--2---:R-:W-:Y:S01]  /*4670*/  DFMA R60, R30.reuse, UR48, R60 ;  /* 0x000000301e3c7c2b */ /* 0x044fe2000800003c */
[----:B------:R-:W2:Y:S01]  /*4680*/  LDCU.64 UR72, c[0x3][0x900] ;  /* 0x00c12000ff4877ac */ /* 0x000ea20008000a00 */
[C---:B0-----:R-:W-:Y:S01]  /*4690*/  DFMA R66, R30.reuse, UR68, R66 ;  /* 0x000000441e427c2b */ /* 0x041fe20008000042 */
[----:B------:R-:W0:Y:S01]  /*46a0*/  LDCU.64 UR46, c[0x3][0x908] ;  /* 0x00c12100ff2e77ac */ /* 0x000e220008000a00 */
[----:B---3--:R-:W-:Y:S01]  /*46b0*/  DFMA R70, R30, UR66, R70 ;  /* 0x000000421e467c2b */ /* 0x008fe20008000046 */
[----:B------:R-:W3:Y:S01]  /*46c0*/  LDCU.64 UR64, c[0x3][0x910] ;  /* 0x00c12200ff4077ac */ /* 0x000ee20008000a00 */
[----:B-1----:R-:W-:-:S02]  /*46d0*/  DADD R30, R40, R38 ;  /* 0x00000000281e7229 */ /* 0x002fc40000000026 */
[----:B----4-:R-:W-:Y:S01]  /*46e0*/  DFMA R54, R44, UR54, R54 ;  /* 0x000000362c367c2b */ /* 0x010fe20008000036 */
[----:B------:R-:W1:Y:S01]  /*46f0*/  LDCU.64 UR38, c[0x3][0xb00] ;  /* 0x00c16000ff2677ac */ /* 0x000e620008000a00 */
[----:B------:R-:W-:Y:S02]  /*4700*/  DADD R38, R40, -R38 ;  /* 0x0000000028267229 */ /* 0x000fe40000000826 */
[----:B-----5:R-:W-:Y:S01]  /*4710*/  DFMA R68, R44, UR50, R68 ;  /* 0x000000322c447c2b */ /* 0x020fe20008000044 */
[----:B------:R-:W4:Y:S01]  /*4720*/  LDCU.64 UR42, c[0x3][0x918] ;  /* 0x00c12300ff2a77ac */ /* 0x000f220008000a00 */
[----:B------:R-:W-:Y:S02]  /*4730*/  DFMA R48, R30, R12, R48 ;  /* 0x0000000c1e30722b */ /* 0x000fe40000000030 */
[----:B--2---:R-:W-:Y:S01]  /*4740*/  DFMA R56, R32, UR72, R56 ;  /* 0x0000004820387c2b */ /* 0x004fe20008000038 */
[----:B------:R-:W2:Y:S01]  /*4750*/  LDCU.64 UR62, c[0x3][0xaf8] ;  /* 0x00c15f00ff3e77ac */ /* 0x000ea20008000a00 */
[----:B------:R-:W-:-:S02]  /*4760*/  DFMA R50, R38, R14, R50 ;  /* 0x0000000e2632722b */ /* 0x000fc40000000032 */
[C---:B0-----:R-:W-:Y:S01]  /*4770*/  DFMA R62, R32.reuse, UR46, R62 ;  /* 0x0000002e203e7c2b */ /* 0x041fe2000800003e */
[----:B------:R-:W0:Y:S01]  /*4780*/  LDCU.64 UR34, c[0x3][0xb10] ;  /* 0x00c16200ff2277ac */ /* 0x000e220008000a00 */
[----:B---3--:R-:W-:Y:S01]  /*4790*/  DFMA R64, R32, UR64, R64 ;  /* 0x0000004020407c2b */ /* 0x008fe20008000040 */
[----:B------:R-:W3:Y:S01]  /*47a0*/  LDCU.64 UR22, c[0x3][0x930] ;  /* 0x00c12600ff1677ac */ /* 0x000ee20008000a00 */
[----:B-1----:R-:W-:Y:S01]  /*47b0*/  DFMA R58, R34, UR38, R58 ;  /* 0x00000026223a7c2b */ /* 0x002fe2000800003a */
[----:B------:R-:W1:Y:S01]  /*47c0*/  LDCU.64 UR26, c[0x3][0x938] ;  /* 0x00c12700ff1a77ac */ /* 0x000e620008000a00 */
[----:B----4-:R-:W-:Y:S01]  /*47d0*/  DFMA R68, R32, UR42, R68 ;  /* 0x0000002a20447c2b */ /* 0x010fe20008000044 */
[----:B------:R-:W4:Y:S01]  /*47e0*/  LDCU.64 UR18, c[0x3][0x940] ;  /* 0x00c12800ff1277ac */ /* 0x000f220008000a00 */
[C---:B--2---:R-:W-:Y:S01]  /*47f0*/  DFMA R52, R34.reuse, UR62, R52 ;  /* 0x0000003e22347c2b */ /* 0x044fe20008000034 */
[----:B------:R-:W2:Y:S01]  /*4800*/  LDCU.64 UR14, c[0x3][0xb30] ;  /* 0x00c16600ff0e77ac */ /* 0x000ea20008000a00 */
[----:B0-----:R-:W-:Y:S01]  /*4810*/  DFMA R66, R34, UR34, R66 ;  /* 0x0000002222427c2b */ /* 0x001fe20008000042 */
[----:B------:R-:W0:Y:S01]  /*4820*/  LDCU.64 UR74, c[0x3][0x8f8] ;  /* 0x00c11f00ff4a77ac */ /* 0x000e220008000a00 */
[C---:B---3--:R-:W-:Y:S01]  /*4830*/  DFMA R56, R30.reuse, UR22, R56 ;  /* 0x000000161e387c2b */ /* 0x048fe20008000038 */
[----:B------:R-:W3:Y:S01]  /*4840*/  LDCU.64 UR60, c[0x3][0xb08] ;  /* 0x00c16100ff3c77ac */ /* 0x000ee20008000a00 */
[C---:B-1----:R-:W-:Y:S01]  /*4850*/  DFMA R62, R30.reuse, UR26, R62 ;  /* 0x0000001a1e3e7c2b */ /* 0x042fe2000800003e */
[----:B------:R-:W1:Y:S01]  /*4860*/  LDCU.64 UR58, c[0x3][0xb18] ;  /* 0x00c16300ff3a77ac */ /* 0x000e620008000a00 */
[----:B----4-:R-:W-:Y:S01]  /*4870*/  DFMA R64, R30, UR18, R64 ;  /* 0x000000121e407c2b */ /* 0x010fe20008000040 */
[----:B------:R-:W4:Y:S01]  /*4880*/  LDCU.64 UR56, c[0x3][0x928] ;  /* 0x00c12500ff3877ac */ /* 0x000f220008000a00 */
[----:B--2---:R-:W-:Y:S01]  /*4890*/  DFMA R58, R38, UR14, R58 ;  /* 0x0000000e263a7c2b */ /* 0x004fe2000800003a */
[----:B------:R-:W2:Y:S01]  /*48a0*/  LDCU.64 UR54, c[0x3][0x948] ;  /* 0x00c12900ff3677ac */ /* 0x000ea20008000a00 */
[----:B0-----:R-:W-:Y:S01]  /*48b0*/  DFMA R54, R32, UR74, R54 ;  /* 0x0000004a20367c2b */ /* 0x001fe20008000036 */
[----:B------:R-:W0:Y:S01]  /*48c0*/  LDCU.64 UR52, c[0x3][0xb28] ;  /* 0x00c16500ff3477ac */ /* 0x000e220008000a00 */
[----:B------:R-:W-:-:S02]  /*48d0*/  DADD R32, R20, R20 ;  /* 0x0000000014207229 */ /* 0x000fc40000000014 */
[----:B---3--:R-:W-:Y:S01]  /*48e0*/  DFMA R60, R34, UR60, R60 ;  /* 0x0000003c223c7c2b */ /* 0x008fe2000800003c */
[----:B------:R-:W3:Y:S01]  /*48f0*/  LDCU.64 UR30, c[0x3][0xb38] ;  /* 0x00c16700ff1e77ac */ /* 0x000ee20008000a00 */
[----:B------:R-:W-:Y:S02]  /*4900*/  DADD R20, R20, -R20 ;  /* 0x0000000014147229 */ /* 0x000fe40000000814 */
[----:B-1----:R-:W-:Y:S01]  /*4910*/  DFMA R70, R34, UR58, R70 ;  /* 0x0000003a22467c2b */ /* 0x002fe20008000046 */
[----:B------:R-:W1:Y:S01]  /*4920*/  LDCU.64 UR50, c[0x3][0xb40] ;  /* 0x00c16800ff3277ac */ /* 0x000e620008000a00 */
[----:B------:R-:W-:Y:S02]  /*4930*/  DMUL R32, R32, 0.5 ;  /* 0x3fe0000020207828 */ /* 0x000fe40000000000 */
[C---:B----4-:R-:W-:Y:S01]  /*4940*/  DFMA R54, R30.reuse, UR56, R54 ;  /* 0x000000381e367c2b */ /* 0x050fe20008000036 */
[----:B------:R-:W4:Y:S01]  /*4950*/  LDCU.64 UR10, c[0x3][0xb48] ;  /* 0x00c16900ff0a77ac */ /* 0x000f220008000a00 */
[----:B--2---:R-:W-:Y:S01]  /*4960*/  DFMA R68, R30, UR54, R68 ;  /* 0x000000361e447c2b */ /* 0x004fe20008000044 */
[----:B------:R-:W2:Y:S03]  /*4970*/  LDCU.64 UR66, c[0x3][0x958] ;  /* 0x00c12b00ff4277ac */ /* 0x000ea60008000a00 */
[----:B------:R-:W-:-:S02]  /*4980*/  DFMA R48, R32, R10, R48 ;  /* 0x0000000a2030722b */ /* 0x000fc40000000030 */
[C---:B0-----:R-:W-:Y:S01]  /*4990*/  DFMA R52, R38.reuse, UR52, R52 ;  /* 0x0000003426347c2b */ /* 0x041fe20008000034 */
[----:B------:R-:W0:Y:S01]  /*49a0*/  LDCU.64 UR48, c[0x3][0x960] ;  /* 0x00c12c00ff3077ac */ /* 0x000e220008000a00 */
[C---:B---3--:R-:W-:Y:S01]  /*49b0*/  DFMA R60, R38.reuse, UR30, R60 ;  /* 0x0000001e263c7c2b */ /* 0x048fe2000800003c */
[----:B------:R-:W3:Y:S01]  /*49c0*/  LDCU.64 UR46, c[0x3][0x968] ;  /* 0x00c12d00ff2e77ac */ /* 0x000ee20008000a00 */
[C---:B-1----:R-:W-:Y:S01]  /*49d0*/  DFMA R66, R38.reuse, UR50, R66 ;  /* 0x0000003226427c2b */ /* 0x042fe20008000042 */
[----:B------:R-:W1:Y:S01]  /*49e0*/  LDCU.64 UR42, c[0x3][0x970] ;  /* 0x00c12e00ff2a77ac */ /* 0x000e620008000a00 */
[----:B----4-:R-:W-:Y:S01]  /*49f0*/  DFMA R70, R38, UR10, R70 ;  /* 0x0000000a26467c2b */ /* 0x010fe20008000046 */
[----:B------:R-:W4:Y:S01]  /*4a00*/  LDCU.64 UR62, c[0x3][0x978] ;  /* 0x00c12f00ff3e77ac */ /* 0x000f220008000a00 */
[C---:B--2---:R-:W-:Y:S01]  /*4a10*/  DFMA R54, R32.reuse, UR66, R54 ;  /* 0x0000004220367c2b */ /* 0x044fe20008000036 */
[----:B------:R-:W2:Y:S01]  /*4a20*/  LDCU.64 UR34, c[0x3][0xb50] ;  /* 0x00c16a00ff2277ac */ /* 0x000ea20008000a00 */
        /* <DEDUP_REMOVED lines=10> */
[----:B0-----:R-:W-:-:S02]  /*4ad0*/  DFMA R52, R20, UR38, R52 ;  /* 0x0000002614347c2b */ /* 0x001fc40008000034 */
[C---:B---3--:R-:W-:Y:S02]  /*4ae0*/  DFMA R58, R20.reuse, UR22, R58 ;  /* 0x00000016143a7c2b */ /* 0x048fe4000800003a */
[----:B-1----:R-:W-:-:S04]  /*4af0*/  DFMA R70, R20, UR26, R70 ;  /* 0x0000001a14467c2b */ /* 0x002fc80008000046 */
[----:B------:R-:W-:Y:S02]  /*4b00*/  DADD R30, R54, -R52 ;  /* 0x00000000361e7229 */ /* 0x000fe40000000834 */
[----:B----4-:R-:W-:Y:S02]  /*4b10*/  DFMA R60, R20, UR18, R60 ;  /* 0x00000012143c7c2b */ /* 0x010fe4000800003c */
[----:B------:R-:W-:Y:S02]  /*4b20*/  DADD R32, R56, -R58 ;  /* 0x0000000038207229 */ /* 0x000fe4000000083a */
[----:B--2---:R-:W-:Y:S01]  /*4b30*/  DFMA R66, R20, UR14, R66 ;  /* 0x0000000e14427c2b */ /* 0x004fe20008000042 */
[----:B------:R1:W-:Y:S01]  /*4b40*/  STS.64 [R122+0x4b0], R30 ;  /* 0x0004b01e7a007388 */ /* 0x0003e20000000a00 */
[----:B------:R-:W-:Y:S02]  /*4b50*/  DADD R38, R68, -R70 ;  /* 0x0000000044267229 */ /* 0x000fe40000000846 */
[----:B------:R-:W-:Y:S01]  /*4b60*/  DADD R20, R48, -R50 ;  /* 0x0000000030147229 */ /* 0x000fe20000000832 */
[----:B------:R1:W-:Y:S01]  /*4b70*/  STS.64 [R122+0x438], R32 ;  /* 0x000438207a007388 */ /* 0x0003e20000000a00 */
[----:B------:R-:W-:-:S02]  /*4b80*/  DADD R34, R62, -R60 ;  /* 0x000000003e227229 */ /* 0x000fc4000000083c */
[----:B------:R-:W-:Y:S01]  /*4b90*/  DADD R36, R64, -R66 ;  /* 0x0000000040247229 */ /* 0x000fe20000000842 */
        /* <DEDUP_REMOVED lines=15> */
[----:B------:R1:W-:Y:S02]  /*4c90*/  STS.64 [R122+0x258], R68 ;  /* 0x000258447a007388 */ /* 0x0003e40000000a00 */
.L_x_42:
[----:B------:R-:W-:Y:S05]  /*4ca0*/  BSYNC.RECONVERGENT B0 ;  /* 0x0000000000007941 */ /* 0x000fea0003800200 */
.L_x_41:
[----:B------:R-:W-:Y:S06]  /*4cb0*/  BAR.SYNC.DEFER_BLOCKING 0x0 ;  /* 0x0000000000007b1d */ /* 0x000fec0000010000 */
[----:B------:R-:W-:Y:S04]  /*4cc0*/  BSSY.RECONVERGENT B0, `(.L_x_43) ;  /* 0x00000df000007945 */ /* 0x000fe80003800200 */
[----:B------:R-:W-:Y:S05]  /*4cd0*/  @P1 BRA `(.L_x_44) ;  /* 0x0000000c00741947 */ /* 0x000fea0003800000 */
[----:B------:R-:W-:Y:S01]  /*4ce0*/  LDS.64 R4, [R2] ;  /* 0x0000000002047984 */ /* 0x000fe20000000a00 */
[----:B------:R-:W2:Y:S03]  /*4cf0*/  LDCU.64 UR46, c[0x3][0x808] ;  /* 0x00c10100ff2e77ac */ /* 0x000ea60008000a00 */
[----:B------:R-:W3:Y:S01]  /*4d00*/  LDS.64 R6, [R2+0x6270] ;  /* 0x0062700002067984 */ /* 0x000ee20000000a00 */
[----:B------:R-:W4:Y:S03]  /*4d10*/  LDCU.64 UR74, c[0x3][0x810] ;  /* 0x00c10200ff4a77ac */ /* 0x000f260008000a00 */
[----:B------:R-:W-:Y:S01]  /*4d20*/  LDS.64 R16, [R2+0x708] ;  /* 0x0007080002107984 */ /* 0x000fe20000000a00 */
[----:B------:R-:W5:Y:S03]  /*4d30*/  LDCU.64 UR66, c[0x3][0x818] ;  /* 0x00c10300ff4277ac */ /* 0x000f660008000a00 */
[----:B------:R-:W0:Y:S01]  /*4d40*/  LDS.64 R18, [R2+0x5b68] ;  /* 0x005b680002127984 */ /* 0x000e220000000a00 */
[----:B------:R-:W5:Y:S01]  /*4d50*/  LDCU.64 UR68, c[0x3][0x838] ;  /* 0x00c10700ff4477ac */ /* 0x000f620008000a00 */
[----:B------:R-:W5:Y:S01]  /*4d60*/  LDCU.64 UR72, c[0x3][0x840] ;  /* 0x00c10800ff4877ac */ /* 0x000f620008000a00 */
[----:B------:R-:W5:Y:S01]  /*4d70*/  LDCU.64 UR42, c[0x3][0x848] ;  /* 0x00c10900ff2a77ac */ /* 0x000f620008000a00 */
[----:B------:R-:W5:Y:S01]  /*4d80*/  LDCU.64 UR64, c[0x3][0x820] ;  /* 0x00c10400ff4077ac */ /* 0x000f620008000a00 */
[----:B------:R-:W5:Y:S01]  /*4d90*/  LDCU.64 UR62, c[0x3][0x828] ;  /* 0x00c10500ff3e77ac */ /* 0x000f620008000a00 */
[----:B------:R-:W5:Y:S01]  /*4da0*/  LDCU.64 UR60, c[0x3][0xa08] ;  /* 0x00c14100ff3c77ac */ /* 0x000f620008000a00 */
[----:B------:R-:W5:Y:S01]  /*4db0*/  LDCU.64 UR34, c[0x3][0x850] ;  /* 0x00c10a00ff2277ac */ /* 0x000f620008000a00 */
[----:B------:R-:W5:Y:S01]  /*4dc0*/  LDCU.64 UR38, c[0x3][0x858] ;  /* 0x00c10b00ff2677ac */ /* 0x000f620008000a00 */
[C-C-:B---3--:R-:W-:Y:S01]  /*4dd0*/  DADD R8, R4.reuse, R6.reuse ;  /* 0x0000000004087229 */ /* 0x148fe20000000006 */
[----:B------:R-:W3:Y:S01]  /*4de0*/  LDCU.64 UR30, c[0x3][0xa38] ;  /* 0x00c14700ff1e77ac */ /* 0x000ee20008000a00 */
[----:B------:R-:W-:Y:S01]  /*4df0*/  DADD R4, R4, -R6 ;  /* 0x0000000004047229 */ /* 0x000fe20000000806 */
[----:B------:R-:W3:Y:S05]  /*4e00*/  LDCU.64 UR58, c[0x3][0xa10] ;  /* 0x00c14200ff3a77ac */ /* 0x000eea0008000a00 */
[C---:B--2---:R-:W-:Y:S01]  /*4e10*/  DFMA R22, R8.reuse, UR46, RZ ;  /* 0x0000002e08167c2b */ /* 0x044fe200080000ff */
[----:B------:R-:W2:Y:S01]  /*4e20*/  LDCU.64 UR22, c[0x3][0xa40] ;  /* 0x00c14800ff1677ac */ /* 0x000ea20008000a00 */
[----:B----4-:R-:W-:-:S02]  /*4e30*/  DFMA R24, R8, UR74, RZ ;  /* 0x0000004a08187c2b */ /* 0x010fc400080000ff */
[--C-:B01----:R-:W-:Y:S01]  /*4e40*/  DADD R20, R16, R18.reuse ;  /* 0x0000000010147229 */ /* 0x103fe20000000012 */
[----:B------:R-:W0:Y:S01]  /*4e50*/  LDCU.64 UR26, c[0x3][0xa18] ;  /* 0x00c14300ff1a77ac */ /* 0x000e220008000a00 */
[C---:B-----5:R-:W-:Y:S02]  /*4e60*/  DFMA R26, R8.reuse, UR66, RZ ;  /* 0x00000042081a7c2b */ /* 0x060fe400080000ff */
[----:B------:R-:W-:Y:S01]  /*4e70*/  DFMA R32, R8, UR62, RZ ;  /* 0x0000003e08207c2b */ /* 0x000fe200080000ff */
[----:B------:R-:W1:Y:S01]  /*4e80*/  LDCU.64 UR18, c[0x3][0xa48] ;  /* 0x00c14900ff1277ac */ /* 0x000e620008000a00 */
[----:B------:R-:W-:Y:S02]  /*4e90*/  DADD R16, R16, -R18 ;  /* 0x0000000010107229 */ /* 0x000fe40000000812 */
[C---:B------:R-:W-:Y:S01]  /*4ea0*/  DFMA R28, R20.reuse, UR68, R22 ;  /* 0x00000044141c7c2b */ /* 0x040fe20008000016 */
[----:B------:R-:W-:Y:S01]  /*4eb0*/  LDS.64 R18, [R2+0x1518] ;  /* 0x0015180002127984 */ /* 0x000fe20000000a00 */
[C---:B------:R-:W-:Y:S01]  /*4ec0*/  DFMA R30, R20.reuse, UR72, R24 ;  /* 0x00000048141e7c2b */ /* 0x040fe20008000018 */
[----:B------:R-:W4:Y:S01]  /*4ed0*/  LDCU.64 UR56, c[0x3][0xa20] ;  /* 0x00c14400ff3877ac */ /* 0x000f220008000a00 */
[----:B------:R-:W-:Y:S01]  /*4ee0*/  DFMA R36, R20, UR42, R26 ;  /* 0x0000002a14247c2b */ /* 0x000fe2000800001a */
[----:B------:R-:W-:Y:S01]  /*4ef0*/  LDS.64 R22, [R2+0xe10] ;  /* 0x000e100002167984 */ /* 0x000fe20000000a00 */
[----:B------:R-:W-:Y:S01]  /*4f00*/  DFMA R26, R8, UR64, RZ ;  /* 0x00000040081a7c2b */ /* 0x000fe200080000ff */
[----:B------:R-:W5:Y:S01]  /*4f10*/  LDCU.64 UR54, c[0x3][0xa28] ;  /* 0x00c14500ff3677ac */ /* 0x000f620008000a00 */
[----:B------:R-:W-:Y:S01]  /*4f20*/  DFMA R6, R4, UR60, RZ ;  /* 0x0000003c04067c2b */ /* 0x000fe200080000ff */
[----:B------:R-:W1:Y:S01]  /*4f30*/  LDS.64 R24, [R2+0x5460] ;  /* 0x0054600002187984 */ /* 0x000e620000000a00 */
[C---:B------:R-:W-:Y:S01]  /*4f40*/  DFMA R50, R20.reuse, UR38, R32 ;  /* 0x0000002614327c2b */ /* 0x040fe20008000020 */
[----:B------:R-:W0:Y:S03]  /*4f50*/  LDCU.64 UR14, c[0x3][0xa50] ;  /* 0x00c14a00ff0e77ac */ /* 0x000e260008000a00 */
[----:B------:R-:W-:Y:S01]  /*4f60*/  DFMA R46, R20, UR34, R26 ;  /* 0x00000022142e7c2b */ /* 0x000fe2000800001a */
[----:B------:R-:W0:Y:S01]  /*4f70*/  LDCU.64 UR52, c[0x3][0xa58] ;  /* 0x00c14b00ff3477ac */ /* 0x000e220008000a00 */
[----:B------:R-:W1:Y:S01]  /*4f80*/  LDS.64 R26, [R2+0x4d58] ;  /* 0x004d5800021a7984 */ /* 0x000e620000000a00 */
[----:B---3--:R-:W-:-:S02]  /*4f90*/  DFMA R32, R16, UR30, R6 ;  /* 0x0000001e10207c2b */ /* 0x008fc40008000006 */
[C---:B------:R-:W-:Y:S01]  /*4fa0*/  DFMA R6, R4.reuse, UR58, RZ ;  /* 0x0000003a04067c2b */ /* 0x040fe200080000ff */
[----:B------:R-:W3:Y:S01]  /*4fb0*/  LDCU.64 UR50, c[0x3][0x868] ;  /* 0x00c10d00ff3277ac */ /* 0x000ee20008000a00 */
[C---:B----4-:R-:W-:Y:S01]  /*4fc0*/  DFMA R34, R4.reuse, UR56, RZ ;  /* 0x0000003804227c2b */ /* 0x050fe200080000ff */
[----:B------:R-:W4:Y:S01]  /*4fd0*/  LDCU.64 UR10, c[0x3][0x870] ;  /* 0x00c10e00ff0a77ac */ /* 0x000f220008000a00 */
[----:B-----5:R-:W-:-:S04]  /*4fe0*/  DFMA R40, R4, UR54, RZ ;  /* 0x0000003604287c2b */ /* 0x020fc800080000ff */
[----:B--2---:R-:W-:Y:S01]  /*4ff0*/  DFMA R38, R16, UR22, R6 ;  /* 0x0000001610267c2b */ /* 0x004fe20008000006 */
[----:B------:R-:W2:Y:S01]  /*5000*/  LDCU.64 UR48, c[0x3][0x878] ;  /* 0x00c10f00ff3077ac */ /* 0x000ea20008000a00 */
[----:B0-----:R-:W-:Y:S02]  /*5010*/  DFMA R6, R4, UR26, RZ ;  /* 0x0000001a04067c2b */ /* 0x001fe400080000ff */
[C---:B------:R-:W-:Y:S01]  /*5020*/  DFMA R48, R16.reuse, UR14, R34 ;  /* 0x0000000e10307c2b */ /* 0x040fe20008000022 */
[----:B------:R-:W0:Y:S01]  /*5030*/  LDCU.64 UR68, c[0x3][0xa68] ;  /* 0x00c14d00ff4477ac */ /* 0x000e220008000a00 */
[----:B------:R-:W-:Y:S02]  /*5040*/  DFMA R52, R16, UR52, R40 ;  /* 0x0000003410347c2b */ /* 0x000fe40008000028 */
[----:B------:R-:W-:Y:S01]  /*5050*/  DFMA R4, R4, UR4, RZ ;  /* 0x0000000404047c2b */ /* 0x000fe200080000ff */
[----:B------:R-:W5:Y:S01]  /*5060*/  LDCU.64 UR74, c[0x3][0xa70] ;  /* 0x00c14e00ff4a77ac */ /* 0x000f620008000a00 */
[C---:B-1----:R-:W-:Y:S01]  /*5070*/  DFMA R42, R16.reuse, UR18, R6 ;  /* 0x00000012102a7c2b */ /* 0x042fe20008000006 */
[----:B------:R-:W1:Y:S05]  /*5080*/  LDCU.64 UR72, c[0x3][0xa78] ;  /* 0x00c14f00ff4877ac */ /* 0x000e6a0008000a00 */
[----:B------:R-:W-:Y:S01]  /*5090*/  DFMA R4, R16, UR12, R4 ;  /* 0x0000000c10047c2b */ /* 0x000fe20008000004 */
[----:B------:R-:W1:Y:S01]  /*50a0*/  LDCU.64 UR66, c[0x3][0xa80] ;  /* 0x00c15000ff4277ac */ /* 0x000e620008000a00 */
[----:B------:R-:W-:Y:S01]  /*50b0*/  LDS.64 R16, [R2+0x2a30] ;  /* 0x002a300002107984 */ /* 0x000fe20000000a00 */
[----:B------:R-:W1:Y:S01]  /*50c0*/  LDCU.64 UR42, c[0x3][0xa88] ;  /* 0x00c15100ff2a77ac */ /* 0x000e620008000a00 */
[----:B------:R-:W-:-:S02]  /*50d0*/  DADD R6, R22, R24 ;  /* 0x0000000016067229 */ /* 0x000fc40000000018 */
[----:B------:R-:W-:Y:S01]  /*50e0*/  DADD R22, R22, -R24 ;  /* 0x0000000016167229 */ /* 0x000fe20000000818 */
[----:B------:R-:W1:Y:S01]  /*50f0*/  LDCU.64 UR30, c[0x3][0xa98] ;  /* 0x00c15300ff1e77ac */ /* 0x000e620008000a00 */
[----:B------:R-:W-:Y:S01]  /*5100*/  DADD R24, R18, R26 ;  /* 0x0000000012187229 */ /* 0x000fe2000000001a */
[----:B------:R-:W1:Y:S03]  /*5110*/  LDCU.64 UR58, c[0x3][0xaa0] ;  /* 0x00c15400ff3a77ac */ /* 0x000e660008000a00 */
[C---:B---3--:R-:W-:Y:S02]  /*5120*/  DFMA R34, R6.reuse, UR50, R28 ;  /* 0x0000003206227c2b */ /* 0x048fe4000800001c */
[C---:B----4-:R-:W-:Y:S01]  /*5130*/  DFMA R40, R6.reuse, UR10, R30 ;  /* 0x0000000a06287c2b */ /* 0x050fe2000800001e */
[----:B------:R-:W-:Y:S01]  /*5140*/  LDS.64 R28, [R2+0x1c20] ;  /* 0x001c2000021c7984 */ /* 0x000fe20000000a00 */
[----:B--2---:R-:W-:Y:S01]  /*5150*/  DFMA R44, R6, UR48, R36 ;  /* 0x00000030062c7c2b */ /* 0x004fe20008000024 */
[----:B------:R-:W2:Y:S01]  /*5160*/  LDCU.64 UR22, c[0x3][0xaa8] ;  /* 0x00c15500ff1677ac */ /* 0x000ea20008000a00 */
[----:B0-----:R-:W-:Y:S01]  /*5170*/  DFMA R36, R22, UR68, R32 ;  /* 0x0000004416247c2b */ /* 0x001fe20008000020 */
[----:B------:R-:W0:Y:S01]  /*5180*/  LDS.64 R30, [R2+0x4650] ;  /* 0x00465000021e7984 */ /* 0x000e220000000a00 */
[----:B------:R-:W-:Y:S01]  /*5190*/  DADD R18, R18, -R26 ;  /* 0x0000000012127229 */ /* 0x000fe2000000081a */
[----:B------:R-:W3:Y:S01]  /*51a0*/  LDCU.64 UR26, c[0x3][0xab0] ;  /* 0x00c15600ff1a77ac */ /* 0x000ee20008000a00 */
[----:B------:R-:W-:Y:S01]  /*51b0*/  DFMA R32, R8, UR6, RZ ;  /* 0x0000000608207c2b */ /* 0x000fe200080000ff */
[----:B------:R-:W-:Y:S01]  /*51c0*/  LDS.64 R26, [R2+0x3f48] ;  /* 0x003f4800021a7984 */ /* 0x000fe20000000a00 */
[C---:B-----5:R-:W-:Y:S01]  /*51d0*/  DFMA R38, R22.reuse, UR74, R38 ;  /* 0x0000004a16267c2b */ /* 0x060fe20008000026 */
[----:B------:R-:W4:Y:S01]  /*51e0*/  LDCU.64 UR56, c[0x3][0xab8] ;  /* 0x00c15700ff3877ac */ /* 0x000f220008000a00 */
[C---:B-1----:R-:W-:Y:S01]  /*51f0*/  DFMA R42, R22.reuse, UR72, R42 ;  /* 0x00000048162a7c2b */ /* 0x042fe2000800002a */
[----:B------:R-:W1:Y:S01]  /*5200*/  LDS.64 R8, [R2+0x2328] ;  /* 0x0023280002087984 */ /* 0x000e620000000a00 */
[----:B------:R-:W-:Y:S01]  /*5210*/  DFMA R48, R22, UR66, R48 ;  /* 0x0000004216307c2b */ /* 0x000fe20008000030 */
[----:B------:R-:W5:Y:S01]  /*5220*/  LDCU.64 UR70, c[0x3][0x880] ;  /* 0x00c11000ff4677ac */ /* 0x000f620008000a00 */
[----:B------:R-:W-:Y:S01]  /*5230*/  DFMA R32, R20, UR8, R32 ;  /* 0x0000000814207c2b */ /* 0x000fe20008000020 */
[----:B------:R-:W1:Y:S01]  /*5240*/  LDS.64 R20, [R2+0x3840] ;  /* 0x0038400002147984 */ /* 0x000e620000000a00 */
[----:B------:R-:W5:Y:S01]  /*5250*/  LDCU.64 UR46, c[0x3][0x888] ;  /* 0x00c11100ff2e77ac */ /* 0x000f620008000a00 */
[----:B------:R-:W-:-:S02]  /*5260*/  DFMA R52, R22, UR42, R52 ;  /* 0x0000002a16347c2b */ /* 0x000fc40008000034 */
[----:B------:R-:W-:Y:S01]  /*5270*/  DFMA R4, R22, UR20, R4 ;  /* 0x0000001416047c2b */ /* 0x000fe20008000004 */
[----:B------:R-:W0:Y:S01]  /*5280*/  LDCU.64 UR64, c[0x3][0x898] ;  /* 0x00c11300ff4077ac */ /* 0x000e220008000a00 */
[C---:B------:R-:W-:Y:S02]  /*5290*/  DFMA R36, R18.reuse, UR30, R36 ;  /* 0x0000001e12247c2b */ /* 0x040fe40008000024 */
[C---:B------:R-:W-:Y:S01]  /*52a0*/  DFMA R38, R18.reuse, UR58, R38 ;  /* 0x0000003a12267c2b */ /* 0x040fe20008000026 */
[----:B------:R-:W0:Y:S01]  /*52b0*/  LDCU.64 UR62, c[0x3][0x8a0] ;  /* 0x00c11400ff3e77ac */ /* 0x000e220008000a00 */
[C---:B--2---:R-:W-:Y:S02]  /*52c0*/  DFMA R42, R18.reuse, UR22, R42 ;  /* 0x00000016122a7c2b */ /* 0x044fe4000800002a */
[C---:B---3--:R-:W-:Y:S01]  /*52d0*/  DFMA R48, R18.reuse, UR26, R48 ;  /* 0x0000001a12307c2b */ /* 0x048fe20008000030 */
[----:B------:R-:W2:Y:S01]  /*52e0*/  LDCU.64 UR34, c[0x3][0x8a8] ;  /* 0x00c11500ff2277ac */ /* 0x000ea20008000a00 */
[----:B----4-:R-:W-:-:S02]  /*52f0*/  DFMA R52, R18, UR56, R52 ;  /* 0x0000003812347c2b */ /* 0x010fc40008000034 */
[----:B------:R-:W-:Y:S01]  /*5300*/  DFMA R18, R18, UR28, R4 ;  /* 0x0000001c12127c2b */ /* 0x000fe20008000004 */
[----:B------:R-:W3:Y:S01]  /*5310*/  LDCU.64 UR38, c[0x3][0x8b0] ;  /* 0x00c11600ff2677ac */ /* 0x000ee20008000a00 */
[----:B------:R-:W4:Y:S01]  /*5320*/  LDS.64 R4, [R2+0x3138] ;  /* 0x0031380002047984 */ /* 0x000f220000000a00 */
[C---:B-----5:R-:W-:Y:S01]  /*5330*/  DFMA R46, R6.reuse, UR70, R46 ;  /* 0x00000046062e7c2b */ /* 0x060fe2000800002e */
[----:B------:R-:W5:Y:S01]  /*5340*/  LDCU.64 UR60, c[0x3][0x8b8] ;  /* 0x00c11700ff3c77ac */ /* 0x000f620008000a00 */
[C---:B------:R-:W-:Y:S02]  /*5350*/  DFMA R50, R6.reuse, UR46, R50 ;  /* 0x0000002e06327c2b */ /* 0x040fe40008000032 */
[----:B------:R-:W-:Y:S01]  /*5360*/  DFMA R32, R6, UR16, R32 ;  /* 0x0000001006207c2b */ /* 0x000fe20008000020 */
[----:B------:R-:W1:Y:S01]  /*5370*/  LDCU.64 UR18, c[0x3][0x8c8] ;  /* 0x00c11900ff1277ac */ /* 0x000e620008000a00 */
[C---:B0-----:R-:W-:Y:S02]  /*5380*/  DFMA R34, R24.reuse, UR64, R34 ;  /* 0x0000004018227c2b */ /* 0x041fe40008000022 */
[----:B------:R-:W-:Y:S01]  /*5390*/  DFMA R40, R24, UR62, R40 ;  /* 0x0000003e18287c2b */ /* 0x000fe20008000028 */
[----:B------:R-:W0:Y:S01]  /*53a0*/  LDCU.64 UR54, c[0x3][0x8d0] ;  /* 0x00c11a00ff3677ac */ /* 0x000e220008000a00 */
[----:B------:R-:W-:-:S02]  /*53b0*/  DADD R6, R28, R30 ;  /* 0x000000001c067229 */ /* 0x000fc4000000001e */
[C---:B--2---:R-:W-:Y:S01]  /*53c0*/  DFMA R44, R24.reuse, UR34, R44 ;  /* 0x00000022182c7c2b */ /* 0x044fe2000800002c */
[----:B------:R-:W2:Y:S01]  /*53d0*/  LDCU.64 UR14, c[0x3][0x8d8] ;  /* 0x00c11b00ff0e77ac */ /* 0x000ea20008000a00 */
[C---:B------:R-:W-:Y:S02]  /*53e0*/  DFMA R32, R24.reuse, UR24, R32 ;  /* 0x0000001818207c2b */ /* 0x040fe40008000020 */
[----:B---3--:R-:W-:Y:S01]  /*53f0*/  DFMA R46, R24, UR38, R46 ;  /* 0x00000026182e7c2b */ /* 0x008fe2000800002e */
[----:B------:R-:W3:Y:S01]  /*5400*/  LDCU.64 UR52, c[0x3][0x8e0] ;  /* 0x00c11c00ff3477ac */ /* 0x000ee20008000a00 */
[----:B------:R-:W-:Y:S02]  /*5410*/  DADD R28, R28, -R30 ;  /* 0x000000001c1c7229 */ /* 0x000fe4000000081e */
[----:B-----5:R-:W-:Y:S01]  /*5420*/  DFMA R50, R24, UR60, R50 ;  /* 0x0000003c18327c2b */ /* 0x020fe20008000032 */
[----:B------:R-:W5:Y:S01]  /*5430*/  LDCU.64 UR50, c[0x3][0x8e8] ;  /* 0x00c11d00ff3277ac */ /* 0x000f620008000a00 */
[----:B------:R-:W-:-:S02]  /*5440*/  DFMA R32, R6, UR32, R32 ;  /* 0x0000002006207c2b */ /* 0x000fc40008000020 */
[----:B-1----:R-:W-:Y:S01]  /*5450*/  DFMA R34, R6, UR18, R34 ;  /* 0x0000001206227c2b */ /* 0x002fe20008000022 */
[----:B------:R-:W1:Y:S01]  /*5460*/  LDCU.64 UR48, c[0x3][0xad0] ;  /* 0x00c15a00ff3077ac */ /* 0x000e620008000a00 */
[----:B------:R-:W-:Y:S02]  /*5470*/  DFMA R18, R28, UR36, R18 ;  /* 0x000000241c127c2b */ /* 0x000fe40008000012 */
[C---:B0-----:R-:W-:Y:S01]  /*5480*/  DFMA R40, R6.reuse, UR54, R40 ;  /* 0x0000003606287c2b */ /* 0x041fe20008000028 */
[----:B------:R-:W0:Y:S01]  /*5490*/  LDCU.64 UR74, c[0x3][0x8f8] ;  /* 0x00c11f00ff4a77ac */ /* 0x000e220008000a00 */
[C---:B--2---:R-:W-:Y:S01]  /*54a0*/  DFMA R44, R6.reuse, UR14, R44 ;  /* 0x0000000e062c7c2b */ /* 0x044fe2000800002c */
[----:B------:R-:W2:Y:S01]  /*54b0*/  LDCU.64 UR72, c[0x3][0x900] ;  /* 0x00c12000ff4877ac */ /* 0x000ea20008000a00 */
[C---:B---3--:R-:W-:Y:S01]  /*54c0*/  DFMA R46, R6.reuse, UR52, R46 ;  /* 0x00000034062e7c2b */ /* 0x048fe2000800002e */
[----:B------:R-:W3:Y:S01]  /*54d0*/  LDCU.64 UR66, c[0x3][0x908] ;  /* 0x00c12100ff4277ac */ /* 0x000ee20008000a00 */
[----:B-----5:R-:W-:Y:S01]  /*54e0*/  DFMA R50, R6, UR50, R50 ;  /* 0x0000003206327c2b */ /* 0x020fe20008000032 */
[----:B------:R-:W5:Y:S01]  /*54f0*/  LDCU.64 UR42, c[0x3][0x910] ;  /* 0x00c12200ff2a77ac */ /* 0x000f620008000a00 */
[----:B------:R-:W-:-:S02]  /*5500*/  DADD R6, R8, R26 ;  /* 0x0000000008067229 */ /* 0x000fc4000000001a */
[----:B-1----:R-:W-:Y:S01]  /*5510*/  DFMA R38, R28, UR48, R38 ;  /* 0x000000301c267c2b */ /* 0x002fe20008000026 */
[----:B------:R-:W1:Y:S01]  /*5520*/  LDCU.64 UR64, c[0x3][0x918] ;  /* 0x00c12300ff4077ac */ /* 0x000e620008000a00 */
[----:B------:R-:W-:Y:S01]  /*5530*/  DADD R8, R8, -R26 ;  /* 0x0000000008087229 */ /* 0x000fe2000000081a */
[----:B------:R-:W4:Y:S03]  /*5540*/  LDCU.64 UR10, c[0x3][0xac8] ;  /* 0x00c15900ff0a77ac */ /* 0x000f260008000a00 */
[C---:B------:R-:W-:Y:S02]  /*5550*/  DFMA R32, R6.reuse, UR40, R32 ;  /* 0x0000002806207c2b */ /* 0x040fe40008000020 */
[C---:B0-----:R-:W-:Y:S01]  /*5560*/  DFMA R34, R6.reuse, UR74, R34 ;  /* 0x0000004a06227c2b */ /* 0x041fe20008000022 */
[----:B------:R-:W0:Y:S01]  /*5570*/  LDCU.64 UR70, c[0x3][0xad8] ;  /* 0x00c15b00ff4677ac */ /* 0x000e220008000a00 */
[----:B--2---:R-:W-:-:S02]  /*5580*/  DFMA R40, R6, UR72, R40 ;  /* 0x0000004806287c2b */ /* 0x004fc40008000028 */
[----:B---3--:R-:W-:Y:S01]  /*5590*/  DFMA R44, R6, UR66, R44 ;  /* 0x00000042062c7c2b */ /* 0x008fe2000800002c */
[----:B------:R-:W2:Y:S01]  /*55a0*/  LDCU.64 UR68, c[0x3][0xae8] ;  /* 0x00c15d00ff4477ac */ /* 0x000ea20008000a00 */
[----:B------:R-:W-:Y:S02]  /*55b0*/  DFMA R18, R8, UR44, R18 ;  /* 0x0000002c08127c2b */ /* 0x000fe40008000012 */
[C---:B-----5:R-:W-:Y:S01]  /*55c0*/  DFMA R46, R6.reuse, UR42, R46 ;  /* 0x0000002a062e7c2b */ /* 0x060fe2000800002e */
[----:B------:R-:W3:Y:S01]  /*55d0*/  LDCU.64 UR34, c[0x3][0xb00] ;  /* 0x00c16000ff2277ac */ /* 0x000ee20008000a00 */
[----:B-1----:R-:W-:Y:S01]  /*55e0*/  DFMA R50, R6, UR64, R50 ;  /* 0x0000004006327c2b */ /* 0x002fe20008000032 */
[----:B------:R-:W1:Y:S01]  /*55f0*/  LDCU.64 UR46, c[0x3][0xae0] ;  /* 0x00c15c00ff2e77ac */ /* 0x000e620008000a00 */
[----:B------:R-:W-:Y:S02]  /*5600*/  DADD R6, R16, R20 ;  /* 0x0000000010067229 */ /* 0x000fe40000000014 */
[----:B----4-:R-:W-:Y:S01]  /*5610*/  DFMA R36, R28, UR10, R36 ;  /* 0x0000000a1c247c2b */ /* 0x010fe20008000024 */
[----:B------:R-:W4:Y:S01]  /*5620*/  LDCU.64 UR38, c[0x3][0xb08] ;  /* 0x00c16100ff2677ac */ /* 0x000f220008000a00 */
[----:B------:R-:W-:-:S02]  /*5630*/  DADD R16, R16, -R20 ;  /* 0x0000000010107229 */ /* 0x000fc40000000814 */
[----:B0-----:R-:W-:Y:S01]  /*5640*/  DFMA R42, R28, UR70, R42 ;  /* 0x000000461c2a7c2b */ /* 0x001fe2000800002a */
[----:B------:R-:W0:Y:S01]  /*5650*/  LDCU.64 UR30, c[0x3][0xb18] ;  /* 0x00c16300ff1e77ac */ /* 0x000e220008000a00 */
[----:B------:R-:W-:Y:S02]  /*5660*/  DFMA R32, R6, R12, R32 ;  /* 0x0000000c0620722b */ /* 0x000fe40000000020 */
[----:B--2---:R-:W-:Y:S01]  /*5670*/  DFMA R52, R28, UR68, R52 ;  /* 0x000000441c347c2b */ /* 0x004fe20008000034 */
[----:B------:R-:W2:Y:S01]  /*5680*/  LDCU.64 UR22, c[0x3][0x930] ;  /* 0x00c12600ff1677ac */ /* 0x000ea20008000a00 */
[----:B------:R-:W-:Y:S02]  /*5690*/  DFMA R18, R16, R14, R18 ;  /* 0x0000000e1012722b */ /* 0x000fe40000000012 */
[----:B---3--:R-:W-:Y:S01]  /*56a0*/  DFMA R38, R8, UR34, R38 ;  /* 0x0000002208267c2b */ /* 0x008fe20008000026 */
[----:B------:R-:W3:Y:S01]  /*56b0*/  LDCU.64 UR18, c[0x3][0x948] ;  /* 0x00c12900ff1277ac */ /* 0x000ee20008000a00 */
[----:B-1----:R-:W-:Y:S01]  /*56c0*/  DFMA R48, R28, UR46, R48 ;  /* 0x0000002e1c307c2b */ /* 0x002fe20008000030 */
[----:B------:R-:W1:Y:S01]  /*56d0*/  LDCU.64 UR14, c[0x3][0xb30] ;  /* 0x00c16600ff0e77ac */ /* 0x000e620008000a00 */
[C---:B----4-:R-:W-:Y:S01]  /*56e0*/  DFMA R42, R8.reuse, UR38, R42 ;  /* 0x00000026082a7c2b */ /* 0x050fe2000800002a */
[----:B------:R-:W4:Y:S01]  /*56f0*/  LDCU.64 UR62, c[0x3][0xaf8] ;  /* 0x00c15f00ff3e77ac */ /* 0x000f220008000a00 */
[----:B0-----:R-:W-:Y:S01]  /*5700*/  DFMA R52, R8, UR30, R52 ;  /* 0x0000001e08347c2b */ /* 0x001fe20008000034 */
[----:B------:R-:W0:Y:S01]  /*5710*/  LDCU.64 UR60, c[0x3][0xb10] ;  /* 0x00c16200ff3c77ac */ /* 0x000e220008000a00 */
[C---:B--2---:R-:W-:Y:S01]  /*5720*/  DFMA R40, R6.reuse, UR22, R40 ;  /* 0x0000001606287c2b */ /* 0x044fe20008000028 */
[----:B------:R-:W2:Y:S01]  /*5730*/  LDCU.64 UR58, c[0x3][0x928] ;  /* 0x00c12500ff3a77ac */ /* 0x000ea20008000a00 */
        /* <DEDUP_REMOVED lines=8> */
[----:B------:R-:W-:-:S02]  /*57c0*/  DADD R8, R4, R4 ;  /* 0x0000000004087229 */ /* 0x000fc40000000004 */
[----:B------:R-:W-:Y:S01]  /*57d0*/  DADD R4, R4, -R4 ;  /* 0x0000000004047229 */ /* 0x000fe20000000804 */
[----:B------:R-:W5:Y:S01]  /*57e0*/  LDCU.64 UR50, c[0x3][0xb40] ;  /* 0x00c16800ff3277ac */ /* 0x000f620008000a00 */
[C---:B--2---:R-:W-:Y:S02]  /*57f0*/  DFMA R34, R6.reuse, UR58, R34 ;  /* 0x0000003a06227c2b */ /* 0x044fe40008000022 */
[----:B---3--:R-:W-:Y:S01]  /*5800*/  DFMA R44, R6, UR26, R44 ;  /* 0x0000001a062c7c2b */ /* 0x008fe2000800002c */
[----:B------:R-:W2:Y:S01]  /*5810*/  LDCU.64 UR10, c[0x3][0xb48] ;  /* 0x00c16900ff0a77ac */ /* 0x000ea20008000a00 */
[----:B------:R-:W-:Y:S02]  /*5820*/  DMUL R8, R8, 0.5 ;  /* 0x3fe0000008087828 */ /* 0x000fe40000000000 */
[----:B-1----:R-:W-:Y:S01]  /*5830*/  DFMA R46, R6, UR56, R46 ;  /* 0x00000038062e7c2b */ /* 0x002fe2000800002e */
[----:B------:R-:W1:Y:S01]  /*5840*/  LDCU.64 UR34, c[0x3][0xb50] ;  /* 0x00c16a00ff2277ac */ /* 0x000e620008000a00 */
[----:B----4-:R-:W-:Y:S01]  /*5850*/  DFMA R36, R16, UR54, R36 ;  /* 0x0000003610247c2b */ /* 0x010fe20008000024 */
[----:B------:R-:W3:Y:S03]  /*5860*/  LDCU.64 UR48, c[0x3][0x958] ;  /* 0x00c12b00ff3077ac */ /* 0x000ee60008000a00 */
[----:B------:R-:W-:-:S02]  /*5870*/  DFMA R32, R8, R10, R32 ;  /* 0x0000000a0820722b */ /* 0x000fc40000000020 */
[C---:B0-----:R-:W-:Y:S01]  /*5880*/  DFMA R42, R16.reuse, UR52, R42 ;  /* 0x00000034102a7c2b */ /* 0x041fe2000800002a */
[----:B------:R-:W0:Y:S01]  /*5890*/  LDCU.64 UR46, c[0x3][0x960] ;  /* 0x00c12c00ff2e77ac */ /* 0x000e220008000a00 */
[C---:B-----5:R-:W-:Y:S01]  /*58a0*/  DFMA R48, R16.reuse, UR50, R48 ;  /* 0x0000003210307c2b */ /* 0x060fe20008000030 */
[----:B------:R-:W4:Y:S01]  /*58b0*/  LDCU.64 UR68, c[0x3][0x968] ;  /* 0x00c12d00ff4477ac */ /* 0x000f220008000a00 */
[----:B--2---:R-:W-:Y:S01]  /*58c0*/  DFMA R52, R16, UR10, R52 ;  /* 0x0000000a10347c2b */ /* 0x004fe20008000034 */
[----:B------:R-:W2:Y:S01]  /*58d0*/  LDCU.64 UR64, c[0x3][0x970] ;  /* 0x00c12e00ff4077ac */ /* 0x000ea20008000a00 */
[----:B-1----:R-:W-:Y:S01]  /*58e0*/  DFMA R18, R4, UR34, R18 ;  /* 0x0000002204127c2b */ /* 0x002fe20008000012 */
[----:B------:R-:W1:Y:S01]  /*58f0*/  LDCU.64 UR42, c[0x3][0x978] ;  /* 0x00c12f00ff2a77ac */ /* 0x000e620008000a00 */
[C---:B---3--:R-:W-:Y:S01]  /*5900*/  DFMA R34, R8.reuse, UR48, R34 ;  /* 0x0000003008227c2b */ /* 0x048fe20008000022 */
[----:B------:R-:W3:Y:S01]  /*5910*/  LDCU.64 UR30, c[0x3][0xb58] ;  /* 0x00c16b00ff1e77ac */ /* 0x000ee20008000a00 */
[----:B0-----:R-:W-:Y:S01]  /*5920*/  DFMA R40, R8, UR46, R40 ;  /* 0x0000002e08287c2b */ /* 0x001fe20008000028 */
[----:B------:R-:W0:Y:S03]  /*5930*/  LDCU.64 UR38, c[0x3][0xb60] ;  /* 0x00c16c00ff2677ac */ /* 0x000e260008000a00 */
[----:B------:R-:W-:-:S02]  /*5940*/  DADD R16, R32, -R18 ;  /* 0x0000000020107229 */ /* 0x000fc40000000812 */
[C---:B----4-:R-:W-:Y:S01]  /*5950*/  DFMA R44, R8.reuse, UR68, R44 ;  /* 0x00000044082c7c2b */ /* 0x050fe2000800002c */
[----:B------:R-:W4:Y:S01]  /*5960*/  LDCU.64 UR22, c[0x3][0xb68] ;  /* 0x00c16d00ff1677ac */ /* 0x000f220008000a00 */
[C---:B--2---:R-:W-:Y:S01]  /*5970*/  DFMA R46, R8.reuse, UR64, R46 ;  /* 0x00000040082e7c2b */ /* 0x044fe2000800002e */
[----:B------:R-:W2:Y:S01]  /*5980*/  LDCU.64 UR18, c[0x3][0xb70] ;  /* 0x00c16e00ff1277ac */ /* 0x000ea20008000a00 */
[----:B-1----:R-:W-:Y:S01]  /*5990*/  DFMA R50, R8, UR42, R50 ;  /* 0x0000002a08327c2b */ /* 0x002fe20008000032 */
[----:B------:R-:W1:Y:S01]  /*59a0*/  LDCU.64 UR14, c[0x3][0xb78] ;  /* 0x00c16f00ff0e77ac */ /* 0x000e620008000a00 */
[C---:B---3--:R-:W-:Y:S02]  /*59b0*/  DFMA R36, R4.reuse, UR30, R36 ;  /* 0x0000001e04247c2b */ /* 0x048fe40008000024 */
[C---:B0-----:R-:W-:Y:S02]  /*59c0*/  DFMA R38, R4.reuse, UR38, R38 ;  /* 0x0000002604267c2b */ /* 0x041fe40008000026 */
[----:B----4-:R-:W-:-:S04]  /*59d0*/  DFMA R42, R4, UR22, R42 ;  /* 0x00000016042a7c2b */ /* 0x010fc8000800002a */
[----:B------:R-:W-:Y:S02]  /*59e0*/  DADD R22, R34, -R36 ;  /* 0x0000000022167229 */ /* 0x000fe40000000824 */
[----:B--2---:R-:W-:Y:S02]  /*59f0*/  DFMA R48, R4, UR18, R48 ;  /* 0x0000001204307c2b */ /* 0x004fe40008000030 */
[----:B------:R-:W-:Y:S02]  /*5a00*/  DADD R6, R34, R36 ;  /* 0x0000000022067229 */ /* 0x000fe40000000024 */
[----:B-1----:R-:W-:Y:S02]  /*5a10*/  DFMA R52, R4, UR14, R52 ;  /* 0x0000000e04347c2b */ /* 0x002fe40008000034 */
        /* <DEDUP_REMOVED lines=9> */
.L_x_44:
[----:B------:R-:W-:Y:S05]  /*5ab0*/  BSYNC.RECONVERGENT B0 ;  /* 0x0000000000007941 */ /* 0x000fea0003800200 */
.L_x_43:
        /* <DEDUP_REMOVED lines=18> */
.L_x_45:
        /* <DEDUP_REMOVED lines=10> */
.L_x_2918:


//--------------------- .text._Z32massMatrixMultiplyRegisterKernelILi12ELi15ELi1EEviPKdS1_S1_S1_Pd --------------------------
	.section	.text._Z32massMatrixMultiplyRegisterKernelILi12ELi15ELi1EEviPKdS1_S1_S1_Pd,"ax",@progbits
	.align	128
        .global         _Z32massMatrixMultiplyRegisterKernelILi12ELi15ELi1EEviPKdS1_S1_S1_Pd
        .type           _Z32massMatrixMultiplyRegisterKernelILi12ELi15ELi1EEviPKdS1_S1_S1_Pd,@function
        .size           _Z32massMatrixMultiplyRegisterKernelILi12ELi15ELi1EEviPKdS1_S1_S1_Pd,(.L_x_2919 - _Z32massMatrixMultiplyRegisterKernelILi12ELi15ELi1EEviPKdS1_S1_S1_Pd)
        .other          _Z32massMatrixMultiplyRegisterKernelILi12ELi15ELi1EEviPKdS1_S1_S1_Pd,@"STO_CUDA_ENTRY STV_DEFAULT"
_Z32massMatrixMultiplyRegisterKernelILi12ELi15ELi1EEviPKdS1_S1_S1_Pd:
.text._Z32massMatrixMultiplyRegisterKernelILi12ELi15ELi1EEviPKdS1_S1_S1_Pd:
[----:B------:R-:W-:Y:S01]  /*0000*/  LDC R1, c[0x0][0x37c] ;  /* 0x0000df00ff017b82 */ /* 0x000fe20000000800 */
[----:B------:R-:W0:Y:S07]  /*0010*/  S2R R0, SR_TID.X ;  /* 0x0000000000007919 */ /* 0x000e2e0000002100 */
[----:B------:R-:W1:Y:S01]  /*0020*/  LDC.64 R2, c[0x0][0x390] ;  /* 0x0000e400ff027b82 */ /* 0x000e620000000a00 */
[----:B------:R-:W2:Y:S01]  /*0030*/  LDCU.64 UR6, c[0x0][0x358] ;  /* 0x00006b00ff0677ac */ /* 0x000ea20008000a00 */
[----:B------:R-:W3:Y:S06]  /*0040*/  S2R R51, SR_TID.Y ;  /* 0x0000000000337919 */ /* 0x000eec0000002200 */
[----:B------:R-:W4:Y:S01]  /*0050*/  LDC.64 R4, c[0x0][0x398] ;  /* 0x0000e600ff047b82 */ /* 0x000f220000000a00 */
[----:B------:R-:W2:Y:S01]  /*0060*/  S2R R11, SR_CgaCtaId ;  /* 0x00000000000b7919 */ /* 0x000ea20000008800 */
[----:B------:R-:W-:Y:S01]  /*0070*/  MOV R172, 0x400 ;  /* 0x0000040000ac7802 */ /* 0x000fe20000000f00 */
[----:B------:R-:W2:Y:S01]  /*0080*/  LDCU UR5, c[0x0][0x380] ;  /* 0x00007000ff0577ac */ /* 0x000ea20008000800 */
[----:B0-----:R-:W-:-:S04]  /*0090*/  ISETP.GT.U32.AND P0, PT, R0, 0x2f, PT ;  /* 0x0000002f0000780c */ /* 0x001fc80003f04070 */
[----:B---3--:R-:W-:-:S13]  /*00a0*/  ISETP.NE.OR P0, PT, R51, RZ, P0 ;  /* 0x000000ff3300720c */ /* 0x008fda0000705670 */
[----:B-1----:R-:W-:-:S04]  /*00b0*/  @!P0 IMAD.WIDE.U32 R2, R0, 0x8, R2 ;  /* 0x0000000800028825 */ /* 0x002fc800078e0002 */
[----:B----4-:R-:W-:Y:S02]  /*00c0*/  @!P0 IMAD.WIDE.U32 R4, R0, 0x8, R4 ;  /* 0x0000000800048825 */ /* 0x010fe400078e0004 */
[----:B--2---:R-:W2:Y:S04]  /*00d0*/  @!P0 LDG.E.64.CONSTANT R2, desc[UR6][R2.64] ;  /* 0x0000000602028981 */ /* 0x004ea8000c1e9b00 */
[----:B------:R-:W3:Y:S01]  /*00e0*/  @!P0 LDG.E.64.CONSTANT R4, desc[UR6][R4.64] ;  /* 0x0000000604048981 */ /* 0x000ee2000c1e9b00 */
[----:B------:R-:W-:Y:S01]  /*00f0*/  @!P0 VIADD R6, R172, 0x6978 ;  /* 0x00006978ac068836 */ /* 0x000fe20000000000 */
[----:B------:R-:W-:Y:S01]  /*0100*/  LOP3.LUT R54, R0, 0xffff, RZ, 0xc0, !PT ;  /* 0x0000ffff00367812 */ /* 0x000fe200078ec0ff */
[----:B------:R-:W-:Y:S01]  /*0110*/  @!P0 VIADD R8, R172, 0x6af8 ;  /* 0x00006af8ac088836 */ /* 0x000fe20000000000 */
[C---:B------:R-:W-:Y:S01]  /*0120*/  LEA R172, R11.reuse, R172, 0x18 ;  /* 0x000000ac0bac7211 */ /* 0x040fe200078ec0ff */
[----:B------:R-:W0:Y:S01]  /*0130*/  S2UR UR4, SR_CTAID.X ;  /* 0x00000000000479c3 */ /* 0x000e220000002500 */
[C---:B------:R-:W-:Y:S01]  /*0140*/  @!P0 LEA R7, R11.reuse, R6, 0x18 ;  /* 0x000000060b078211 */ /* 0x040fe200078ec0ff */
[----:B------:R-:W-:Y:S01]  /*0150*/  IMAD R6, R54, 0xaaab, RZ ;  /* 0x0000aaab36067824 */ /* 0x000fe200078e02ff */
[----:B------:R-:W-:Y:S01]  /*0160*/  @!P0 LEA R9, R11, R8, 0x18 ;  /* 0x000000080b098211 */ /* 0x000fe200078ec0ff */
[----:B------:R-:W-:Y:S01]  /*0170*/  IMAD R141, R51, 0x6978, R172 ;  /* 0x00006978338d7824 */ /* 0x000fe200078e02ac */
[C---:B------:R-:W-:Y:S01]  /*0180*/  PRMT R28, R0.reuse, 0x9910, RZ ;  /* 0x00009910001c7816 */ /* 0x040fe200000000ff */
[C---:B------:R-:W-:Y:S01]  /*0190*/  @!P0 IMAD R7, R0.reuse, 0x8, R7 ;  /* 0x0000000800078824 */ /* 0x040fe200078e0207 */
[----:B------:R-:W-:Y:S01]  /*01a0*/  SHF.R.U32.HI R6, RZ, 0x13, R6 ;  /* 0x00000013ff067819 */ /* 0x000fe20000011606 */
[----:B------:R-:W-:-:S02]  /*01b0*/  @!P0 IMAD R25, R0, 0x8, R9 ;  /* 0x0000000800198824 */ /* 0x000fc400078e0209 */
[----:B------:R-:W-:Y:S01]  /*01c0*/  IMAD R28, R28, 0xab, RZ ;  /* 0x000000ab1c1c7824 */ /* 0x000fe200078e02ff */
[----:B------:R-:W-:Y:S01]  /*01d0*/  PRMT R6, R6, 0x9910, RZ ;  /* 0x0000991006067816 */ /* 0x000fe200000000ff */
[----:B------:R-:W-:-:S05]  /*01e0*/  IMAD R142, R54, 0x1112, RZ ;  /* 0x00001112368e7824 */ /* 0x000fca00078e02ff */
[----:B------:R-:W-:Y:S02]  /*01f0*/  SHF.R.U32.HI R142, RZ, 0x10, R142 ;  /* 0x00000010ff8e7819 */ /* 0x000fe4000001168e */
[C---:B------:R-:W-:Y:S01]  /*0200*/  ISETP.GT.U32.AND P1, PT, R0.reuse, 0x8f, PT ;  /* 0x0000008f0000780c */ /* 0x040fe20003f24070 */
[----:B------:R-:W-:Y:S01]  /*0210*/  BSSY.RECONVERGENT B0, `(.L_x_46) ;  /* 0x000016e000007945 */ /* 0x000fe20003800200 */
[C---:B------:R-:W-:Y:S01]  /*0220*/  ISETP.GT.U32.AND P2, PT, R0.reuse, 0xb3, PT ;  /* 0x000000b30000780c */ /* 0x040fe20003f44070 */
[----:B--2---:R1:W-:Y:S04]  /*0230*/  @!P0 STS.64 [R7], R2 ;  /* 0x0000000207008388 */ /* 0x0043e80000000a00 */
[----:B---3--:R-:W-:Y:S01]  /*0240*/  @!P0 STS.64 [R25], R4 ;  /* 0x0000000419008388 */ /* 0x008fe20000000a00 */
[----:B------:R-:W-:Y:S01]  /*0250*/  BAR.SYNC.DEFER_BLOCKING 0x0 ;  /* 0x0000000000007b1d */ /* 0x000fe20000010000 */
[----:B------:R-:W-:Y:S01]  /*0260*/  ISETP.GE.U32.AND P0, PT, R0, 0x90, PT ;  /* 0x000000900000780c */ /* 0x000fe20003f06070 */
[----:B-1----:R-:W-:Y:S01]  /*0270*/  IMAD.MOV.U32 R2, RZ, RZ, R6 ;  /* 0x000000ffff027224 */ /* 0x002fe200078e0006 */
[----:B------:R-:W-:-:S03]  /*0280*/  LOP3.LUT R3, R28, 0xffff, RZ, 0xc0, !PT ;  /* 0x0000ffff1c037812 */ /* 0x000fc600078ec0ff */
[----:B------:R-:W-:Y:S01]  /*0290*/  IMAD R2, R2, 0xc, RZ ;  /* 0x0000000c02027824 */ /* 0x000fe200078e02ff */
[----:B------:R-:W-:-:S03]  /*02a0*/  SHF.R.U32.HI R3, RZ, 0xb, R3 ;  /* 0x0000000bff037819 */ /* 0x000fc60000011603 */
[----:B------:R-:W-:Y:S01]  /*02b0*/  IMAD.MOV R2, RZ, RZ, -R2 ;  /* 0x000000ffff027224 */ /* 0x000fe200078e0a02 */
[----:B------:R-:W-:-:S04]  /*02c0*/  LOP3.LUT R48, R3, 0xffff, RZ, 0xc0, !PT ;  /* 0x0000ffff03307812 */ /* 0x000fc800078ec0ff */
[----:B------:R-:W-:Y:S01]  /*02d0*/  PRMT R3, R2, 0x7710, RZ ;  /* 0x0000771002037816 */ /* 0x000fe200000000ff */
[----:B------:R-:W-:-:S04]  /*02e0*/  IMAD R49, R48, 0x78, R141 ;  /* 0x0000007830317824 */ /* 0x000fc800078e028d */
[----:B------:R-:W-:Y:S01]  /*02f0*/  IMAD.IADD R2, R3, 0x1, R0 ;  /* 0x0000000103027824 */ /* 0x000fe200078e0200 */
[----:B------:R-:W1:Y:S01]  /*0300*/  LDS.128 R4, [R172+0x6a50] ;  /* 0x006a5000ac047984 */ /* 0x000e620000000c00 */
[----:B------:R-:W-:Y:S02]  /*0310*/  IMAD R140, R48, 0x690, R49 ;  /* 0x00000690308c7824 */ /* 0x000fe400078e0231 */
[----:B0-----:R-:W-:Y:S01]  /*0320*/  VIADD R3, R51, UR4 ;  /* 0x0000000433037c36 */ /* 0x001fe20008000000 */
[----:B------:R-:W0:Y:S01]  /*0330*/  LDS.128 R16, [R172+0x6a20] ;  /* 0x006a2000ac107984 */ /* 0x000e220000000c00 */
[----:B------:R-:W-:-:S03]  /*0340*/  LOP3.LUT R48, R2, 0xffff, RZ, 0xc0, !PT ;  /* 0x0000ffff02307812 */ /* 0x000fc600078ec0ff */
[----:B------:R-:W2:Y:S01]  /*0350*/  LDS.128 R12, [R172+0x6b70] ;  /* 0x006b7000ac0c7984 */ /* 0x000ea20000000c00 */
[----:B------:R-:W-:Y:S01]  /*0360*/  ISETP.LT.AND P0, PT, R3, UR5, !P0 ;  /* 0x0000000503007c0c */ /* 0x000fe2000c701270 */
[C---:B------:R-:W-:Y:S02]  /*0370*/  IMAD R2, R48.reuse, 0x8, R49 ;  /* 0x0000000830027824 */ /* 0x040fe400078e0231 */
[----:B------:R-:W3:Y:S01]  /*0380*/  LDS.128 R28, [R172+0x6a80] ;  /* 0x006a8000ac1c7984 */ /* 0x000ee20000000c00 */
[----:B------:R-:W-:-:S03]  /*0390*/  IMAD R140, R48, 0x8, R140 ;  /* 0x00000008308c7824 */ /* 0x000fc600078e028c */
[----:B------:R-:W4:Y:S04]  /*03a0*/  LDS.128 R32, [R172+0x6c00] ;  /* 0x006c0000ac207984 */ /* 0x000f280000000c00 */
[----:B------:R-:W4:Y:S02]  /*03b0*/  LDS.128 R36, [R172+0x6ab0] ;  /* 0x006ab000ac247984 */ /* 0x000f240000000c00 */
[----:B------:R-:W4:Y:S02]  /*03c0*/  @P0 LDC.64 R72, c[0x0][0x3a0] ;  /* 0x0000e800ff480b82 */ /* 0x000f240000000a00 */
[----:B------:R-:W4:Y:S04]  /*03d0*/  LDS.128 R44, [R172+0x6ae0] ;  /* 0x006ae000ac2c7984 */ /* 0x000f280000000c00 */
[----:B------:R-:W4:Y:S04]  /*03e0*/  LDS.128 R40, [R172+0x6c30] ;  /* 0x006c3000ac287984 */ /* 0x000f280000000c00 */
[----:B------:R-:W-:Y:S04]  /*03f0*/  LDS.128 R8, [R172+0x69f0] ;  /* 0x0069f000ac087984 */ /* 0x000fe80000000c00 */
[----:B------:R-:W-:Y:S01]  /*0400*/  LDS.128 R20, [R172+0x6ba0] ;  /* 0x006ba000ac147984 */ /* 0x000fe20000000c00 */
[----:B-1----:R-:W-:-:S03]  /*0410*/  R2UR UR46, R6 ;  /* 0x00000000062e72ca */ /* 0x002fc600000e0000 */
[----:B------:R-:W-:Y:S01]  /*0420*/  LDS.128 R24, [R172+0x6bd0] ;  /* 0x006bd000ac187984 */ /* 0x000fe20000000c00 */
[----:B------:R-:W-:Y:S02]  /*0430*/  R2UR UR47, R7 ;  /* 0x00000000072f72ca */ /* 0x000fe400000e0000 */
[----:B------:R-:W-:Y:S01]  /*0440*/  R2UR UR44, R4 ;  /* 0x00000000042c72ca */ /* 0x000fe200000e0000 */
[----:B------:R-:W-:Y:S01]  /*0450*/  LDS.128 R48, [R172+0x6c60] ;  /* 0x006c6000ac307984 */ /* 0x000fe20000000c00 */
[----:B------:R-:W-:Y:S02]  /*0460*/  R2UR UR45, R5 ;  /* 0x00000000052d72ca */ /* 0x000fe400000e0000 */
[----:B0-----:R-:W-:Y:S01]  /*0470*/  R2UR UR54, R18 ;  /* 0x00000000123672ca */ /* 0x001fe200000e0000 */
[----:B------:R-:W0:Y:S01]  /*0480*/  LDS.128 R4, [R172+0x6990] ;  /* 0x00699000ac047984 */ /* 0x000e220000000c00 */
[----:B------:R-:W-:Y:S02]  /*0490*/  R2UR UR55, R19 ;  /* 0x00000000133772ca */ /* 0x000fe400000e0000 */
[----:B------:R-:W-:Y:S01]  /*04a0*/  R2UR UR52, R16 ;  /* 0x00000000103472ca */ /* 0x000fe200000e0000 */
[----:B------:R-:W1:Y:S01]  /*04b0*/  LDS.64 R52, [R172+0x6c70] ;  /* 0x006c7000ac347984 */ /* 0x000e620000000a00 */
[----:B------:R-:W-:-:S02]  /*04c0*/  R2UR UR53, R17 ;  /* 0x00000000113572ca */ /* 0x000fc400000e0000 */
[----:B--2---:R-:W-:Y:S01]  /*04d0*/  R2UR UR56, R14 ;  /* 0x000000000e3872ca */ /* 0x004fe200000e0000 */
[----:B------:R-:W2:Y:S01]  /*04e0*/  LDS.128 R16, [R172+0x6b20] ;  /* 0x006b2000ac107984 */ /* 0x000ea20000000c00 */
[----:B------:R-:W-:Y:S02]  /*04f0*/  R2UR UR57, R15 ;  /* 0x000000000f3972ca */ /* 0x000fe400000e0000 */
[----:B------:R-:W-:Y:S01]  /*0500*/  R2UR UR4, R12 ;  /* 0x000000000c0472ca */ /* 0x000fe200000e0000 */
[----:B------:R-:W-:Y:S01]  /*0510*/  LDS.128 R152, [R172+0x6af0] ;  /* 0x006af000ac987984 */ /* 0x000fe20000000c00 */
[----:B------:R-:W-:Y:S02]  /*0520*/  R2UR UR5, R13 ;  /* 0x000000000d0572ca */ /* 0x000fe400000e0000 */
[----:B---3--:R-:W-:Y:S01]  /*0530*/  R2UR UR38, R30 ;  /* 0x000000001e2672ca */ /* 0x008fe200000e0000 */
[----:B------:R-:W3:Y:S01]  /*0540*/  LDS.128 R12, [R172+0x69a0] ;  /* 0x0069a000ac0c7984 */ /* 0x000ee20000000c00 */
[----:B------:R-:W-:-:S02]  /*0550*/  R2UR UR39, R31 ;  /* 0x000000001f2772ca */ /* 0x000fc400000e0000 */
[----:B------:R-:W-:Y:S01]  /*0560*/  R2UR UR36, R28 ;  /* 0x000000001c2472ca */ /* 0x000fe200000e0000 */
[----:B------:R-:W-:Y:S01]  /*0570*/  LDS.128 R56, [R172+0x6be0] ;  /* 0x006be000ac387984 */ /* 0x000fe20000000c00 */
[----:B------:R-:W-:Y:S02]  /*0580*/  R2UR UR37, R29 ;  /* 0x000000001d2572ca */ /* 0x000fe400000e0000 */
[----:B----4-:R-:W-:Y:S01]  /*0590*/  R2UR UR34, R34 ;  /* 0x00000000222272ca */ /* 0x010fe200000e0000 */
[----:B------:R-:W4:Y:S01]  /*05a0*/  LDS.128 R28, [R172+0x69d0] ;  /* 0x0069d000ac1c7984 */ /* 0x000f220000000c00 */
[----:B------:R-:W-:Y:S01]  /*05b0*/  R2UR UR35, R35 ;  /* 0x00000000232372ca */ /* 0x000fe200000e0000 */
[----:B------:R-:W-:Y:S01]  /*05c0*/  IMAD.U32 R184, RZ, RZ, UR4 ;  /* 0x00000004ffb87e24 */ /* 0x000fe2000f8e00ff */
[----:B------:R-:W-:Y:S01]  /*05d0*/  R2UR UR32, R32 ;  /* 0x00000000202072ca */ /* 0x000fe200000e0000 */
[----:B------:R-:W-:Y:S01]  /*05e0*/  LDS.128 R60, [R172+0x6a90] ;  /* 0x006a9000ac3c7984 */ /* 0x000fe20000000c00 */
[----:B------:R-:W-:Y:S01]  /*05f0*/  R2UR UR33, R33 ;  /* 0x00000000212172ca */ /* 0x000fe200000e0000 */
[----:B------:R-:W-:Y:S01]  /*0600*/  IMAD.U32 R185, RZ, RZ, UR5 ;  /* 0x00000005ffb97e24 */ /* 0x000fe2000f8e00ff */
[----:B------:R-:W-:Y:S01]  /*0610*/  R2UR UR30, R38 ;  /* 0x00000000261e72ca */ /* 0x000fe200000e0000 */
[----:B------:R-:W4:Y:S01]  /*0620*/  LDS.128 R32, [R172+0x6b50] ;  /* 0x006b5000ac207984 */ /* 0x000f220000000c00 */
[----:B------:R-:W-:-:S02]  /*0630*/  R2UR UR31, R39 ;  /* 0x00000000271f72ca */ /* 0x000fc400000e0000 */
[----:B------:R-:W-:Y:S01]  /*0640*/  R2UR UR28, R36 ;  /* 0x00000000241c72ca */ /* 0x000fe200000e0000 */
[----:B------:R-:W-:Y:S01]  /*0650*/  LDS.128 R64, [R172+0x6c10] ;  /* 0x006c1000ac407984 */ /* 0x000fe20000000c00 */
[----:B------:R-:W-:Y:S02]  /*0660*/  R2UR UR29, R37 ;  /* 0x00000000251d72ca */ /* 0x000fe400000e0000 */
[----:B------:R-:W-:Y:S01]  /*0670*/  R2UR UR20, R44 ;  /* 0x000000002c1472ca */ /* 0x000fe200000e0000 */
[----:B------:R-:W4:Y:S01]  /*0680*/  LDS.128 R36, [R172+0x6a00] ;  /* 0x006a0000ac247984 */ /* 0x000f220000000c00 */
[----:B------:R-:W-:Y:S02]  /*0690*/  PRMT R44, R142, 0x9910, RZ ;  /* 0x000099108e2c7816 */ /* 0x000fe400000000ff */
[----:B------:R-:W-:Y:S01]  /*06a0*/  R2UR UR25, R41 ;  /* 0x00000000291972ca */ /* 0x000fe200000e0000 */
[----:B------:R-:W-:Y:S01]  /*06b0*/  @P0 IMAD R41, R3, 0x6c0, R0 ;  /* 0x000006c003290824 */ /* 0x000fe200078e0200 */
[----:B0-----:R-:W-:Y:S01]  /*06c0*/  R2UR UR10, R6 ;  /* 0x00000000060a72ca */ /* 0x001fe200000e0000 */
[----:B------:R-:W-:Y:S01]  /*06d0*/  IMAD.MOV.U32 R6, RZ, RZ, R44 ;  /* 0x000000ffff067224 */ /* 0x000fe200078e002c */
[----:B------:R-:W-:Y:S01]  /*06e0*/  R2UR UR58, R10 ;  /* 0x000000000a3a72ca */ /* 0x000fe200000e0000 */
[----:B------:R-:W-:Y:S01]  /*06f0*/  @P0 IMAD.WIDE R72, R41, 0x8, R72 ;  /* 0x0000000829480825 */ /* 0x000fe200078e0248 */
[----:B------:R-:W-:Y:S01]  /*0700*/  R2UR UR59, R11 ;  /* 0x000000000b3b72ca */ /* 0x000fe200000e0000 */
[----:B------:R-:W-:Y:S01]  /*0710*/  LDS.128 R68, [R172+0x6ac0] ;  /* 0x006ac000ac447984 */ /* 0x000fe20000000c00 */
[----:B------:R-:W-:Y:S01]  /*0720*/  R2UR UR8, R8 ;  /* 0x00000000080872ca */ /* 0x000fe200000e0000 */
[----:B------:R-:W-:Y:S01]  /*0730*/  IMAD R6, R6, 0xf, RZ ;  /* 0x0000000f06067824 */ /* 0x000fe200078e02ff */
[----:B------:R-:W-:Y:S01]  /*0740*/  R2UR UR9, R9 ;  /* 0x00000000090972ca */ /* 0x000fe200000e0000 */
[----:B------:R-:W5:Y:S01]  /*0750*/  @P0 LDG.E.64.CONSTANT R170, desc[UR6][R72.64] ;  /* 0x0000000648aa0981 */ /* 0x000f62000c1e9b00 */
[----:B------:R-:W-:-:S02]  /*0760*/  R2UR UR50, R22 ;  /* 0x00000000163272ca */ /* 0x000fc400000e0000 */
[----:B------:R-:W-:Y:S01]  /*0770*/  R2UR UR51, R23 ;  /* 0x00000000173372ca */ /* 0x000fe200000e0000 */
[----:B------:R-:W5:Y:S01]  /*0780*/  @P0 LDG.E.64.CONSTANT R166, desc[UR6][R72.64+0x480] ;  /* 0x0004800648a60981 */ /* 0x000f62000c1e9b00 */
[----:B------:R-:W-:Y:S02]  /*0790*/  R2UR UR48, R20 ;  /* 0x00000000143072ca */ /* 0x000fe400000e0000 */
[----:B------:R-:W-:Y:S01]  /*07a0*/  R2UR UR49, R21 ;  /* 0x00000000153172ca */ /* 0x000fe200000e0000 */
[----:B------:R-:W5:Y:S01]  /*07b0*/  @P0 LDG.E.64.CONSTANT R162, desc[UR6][R72.64+0x900] ;  /* 0x0009000648a20981 */ /* 0x000f62000c1e9b00 */
[----:B------:R-:W-:Y:S02]  /*07c0*/  R2UR UR42, R26 ;  /* 0x000000001a2a72ca */ /* 0x000fe400000e0000 */
        /* <DEDUP_REMOVED lines=20> */
[----:B-1----:R-:W-:-:S02]  /*0910*/  R2UR UR14, R52 ;  /* 0x00000000340e72ca */ /* 0x002fc400000e0000 */
[----:B------:R-:W-:Y:S01]  /*0920*/  R2UR UR15, R53 ;  /* 0x00000000350f72ca */ /* 0x000fe200000e0000 */
[----:B------:R-:W5:Y:S01]  /*0930*/  @P0 LDG.E.64.CONSTANT R164, desc[UR6][R72.64+0x2d00] ;  /* 0x002d000648a40981 */ /* 0x000f62000c1e9b00 */
[----:B------:R-:W-:-:S03]  /*0940*/  IMAD.MOV R6, RZ, RZ, -R6 ;  /* 0x000000ffff067224 */ /* 0x000fc600078e0a06 */
[----:B------:R0:W5:Y:S01]  /*0950*/  @P0 LDG.E.64.CONSTANT R168, desc[UR6][R72.64+0x3180] ;  /* 0x0031800648a80981 */ /* 0x000162000c1e9b00 */
[----:B------:R-:W-:Y:S01]  /*0960*/  R2UR UR11, R7 ;  /* 0x00000000070b72ca */ /* 0x000fe200000e0000 */
[----:B------:R-:W-:Y:S02]  /*0970*/  IMAD.U32 R186, RZ, RZ, UR8 ;  /* 0x00000008ffba7e24 */ /* 0x000fe4000f8e00ff */
[----:B------:R-:W1:Y:S04]  /*0980*/  LDS.128 R8, [R172+0x6b10] ;  /* 0x006b1000ac087984 */ /* 0x000e680000000c00 */
[----:B------:R-:W-:Y:S04]  /*0990*/  LDS.128 R76, [R172+0x6980] ;  /* 0x00698000ac4c7984 */ /* 0x000fe80000000c00 */
        /* <DEDUP_REMOVED lines=14> */
[----:B------:R-:W-:Y:S01]  /*0a80*/  LDS.128 R136, [R172+0x6c50] ;  /* 0x006c5000ac887984 */ /* 0x000fe20000000c00 */
[----:B--2---:R-:W-:Y:S01]  /*0a90*/  R2UR UR60, R16 ;  /* 0x00000000103c72ca */ /* 0x004fe200000e0000 */
[----:B------:R-:W-:-:S02]  /*0aa0*/  IMAD.U32 R187, RZ, RZ, UR9 ;  /* 0x00000009ffbb7e24 */ /* 0x000fc4000f8e00ff */
[----:B------:R-:W2:Y:S04]  /*0ab0*/  LDS.128 R20, [R172+0x69c0] ;  /* 0x0069c000ac147984 */ /* 0x000ea80000000c00 */
[----:B------:R-:W2:Y:S04]  /*0ac0*/  LDS.128 R24, [R172+0x6b40] ;  /* 0x006b4000ac187984 */ /* 0x000ea80000000c00 */
[----:B------:R-:W2:Y:S04]  /*0ad0*/  LDS.128 R40, [R172+0x6b80] ;  /* 0x006b8000ac287984 */ /* 0x000ea80000000c00 */
[----:B------:R-:W2:Y:S04]  /*0ae0*/  LDS.128 R44, [R172+0x6a30] ;  /* 0x006a3000ac2c7984 */ /* 0x000ea80000000c00 */
[----:B------:R-:W2:Y:S04]  /*0af0*/  LDS.128 R48, [R172+0x6bb0] ;  /* 0x006bb000ac307984 */ /* 0x000ea80000000c00 */
[----:B------:R-:W2:Y:S04]  /*0b00*/  LDS.128 R52, [R172+0x6a60] ;  /* 0x006a6000ac347984 */ /* 0x000ea80000000c00 */
[----:B0-----:R-:W0:Y:S01]  /*0b10*/  LDS.128 R72, [R172+0x6c40] ;  /* 0x006c4000ac487984 */ /* 0x001e220000000c00 */
[----:B------:R-:W-:-:S03]  /*0b20*/  PRMT R143, R6, 0x7710, RZ ;  /* 0x00007710068f7816 */ /* 0x000fc600000000ff */
[----:B------:R0:W0:Y:S01]  /*0b30*/  LDS.64 R6, [R172+0x6978] ;  /* 0x00697800ac067984 */ /* 0x0000220000000a00 */
[----:B------:R-:W-:Y:S01]  /*0b40*/  R2UR UR61, R17 ;  /* 0x00000000113d72ca */ /* 0x000fe200000e0000 */
[----:B------:R-:W-:Y:S01]  /*0b50*/  IMAD.U32 R190, RZ, RZ, UR60 ;  /* 0x0000003cffbe7e24 */ /* 0x000fe2000f8e00ff */
[----:B---3--:R-:W-:Y:S02]  /*0b60*/  R2UR UR4, R12 ;  /* 0x000000000c0472ca */ /* 0x008fe400000e0000 */
[----:B------:R-:W-:Y:S02]  /*0b70*/  R2UR UR5, R13 ;  /* 0x000000000d0572ca */ /* 0x000fe400000e0000 */
[----:B----4-:R-:W-:Y:S02]  /*0b80*/  R2UR UR64, R28 ;  /* 0x000000001c4072ca */ /* 0x010fe400000e0000 */
[----:B------:R-:W-:Y:S02]  /*0b90*/  R2UR UR65, R29 ;  /* 0x000000001d4172ca */ /* 0x000fe400000e0000 */
[----:B------:R-:W-:-:S02]  /*0ba0*/  R2UR UR60, R32 ;  /* 0x00000000203c72ca */ /* 0x000fc400000e0000 */
[----:B------:R-:W-:Y:S01]  /*0bb0*/  R2UR UR62, R36 ;  /* 0x00000000243e72ca */ /* 0x000fe200000e0000 */
[----:B------:R-:W-:Y:S01]  /*0bc0*/  IMAD.U32 R191, RZ, RZ, UR61 ;  /* 0x0000003dffbf7e24 */ /* 0x000fe2000f8e00ff */
[----:B------:R-:W-:Y:S02]  /*0bd0*/  R2UR UR61, R33 ;  /* 0x00000000213d72ca */ /* 0x000fe400000e0000 */
[----:B------:R-:W-:Y:S01]  /*0be0*/  R2UR UR63, R37 ;  /* 0x00000000253f72ca */ /* 0x000fe200000e0000 */
[----:B------:R-:W-:Y:S01]  /*0bf0*/  IMAD.U32 R188, RZ, RZ, UR4 ;  /* 0x00000004ffbc7e24 */ /* 0x000fe2000f8e00ff */
[----:B------:R-:W-:Y:S01]  /*0c00*/  R2UR UR12, R152 ;  /* 0x00000000980c72ca */ /* 0x000fe200000e0000 */
[----:B------:R-:W-:Y:S01]  /*0c10*/  IMAD.U32 R189, RZ, RZ, UR5 ;  /* 0x00000005ffbd7e24 */ /* 0x000fe2000f8e00ff */
[----:B------:R-:W-:Y:S01]  /*0c20*/  R2UR UR13, R153 ;  /* 0x00000000990d72ca */ /* 0x000fe200000e0000 */
[----:B------:R-:W-:Y:S01]  /*0c30*/  IMAD.U32 R192, RZ, RZ, UR64 ;  /* 0x00000040ffc07e24 */ /* 0x000fe2000f8e00ff */
[----:B-1----:R-:W-:Y:S01]  /*0c40*/  R2UR UR8, R10 ;  /* 0x000000000a0872ca */ /* 0x002fe200000e0000 */
[----:B------:R-:W-:Y:S01]  /*0c50*/  IMAD.U32 R193, RZ, RZ, UR65 ;  /* 0x00000041ffc17e24 */ /* 0x000fe2000f8e00ff */
[----:B------:R-:W-:Y:S01]  /*0c60*/  R2UR UR9, R11 ;  /* 0x000000000b0972ca */ /* 0x000fe200000e0000 */
[----:B------:R-:W-:Y:S01]  /*0c70*/  IMAD.U32 R194, RZ, RZ, UR60 ;  /* 0x0000003cffc27e24 */ /* 0x000fe2000f8e00ff */
[----:B--2---:R-:W-:Y:S01]  /*0c80*/  R2UR UR6, R22 ;  /* 0x00000000160672ca */ /* 0x004fe200000e0000 */
[----:B------:R-:W-:Y:S01]  /*0c90*/  IMAD.U32 R195, RZ, RZ, UR61 ;  /* 0x0000003dffc37e24 */ /* 0x000fe2000f8e00ff */
[----:B------:R-:W-:Y:S01]  /*0ca0*/  R2UR UR7, R23 ;  /* 0x00000000170772ca */ /* 0x000fe200000e0000 */
[----:B------:R-:W-:Y:S01]  /*0cb0*/  IMAD.U32 R196, RZ, RZ, UR62 ;  /* 0x0000003effc47e24 */ /* 0x000fe2000f8e00ff */
[----:B------:R-:W-:Y:S01]  /*0cc0*/  R2UR UR4, R26 ;  /* 0x000000001a0472ca */ /* 0x000fe200000e0000 */
[----:B------:R-:W-:Y:S01]  /*0cd0*/  IMAD.U32 R197, RZ, RZ, UR63 ;  /* 0x0000003fffc57e24 */ /* 0x000fe2000f8e00ff */
        /* <DEDUP_REMOVED lines=17> */
[----:B0-----:R-:W-:Y:S02]  /*0df0*/  R2UR UR76, R72 ;  /* 0x00000000484c72ca */ /* 0x001fe400000e0000 */
[----:B------:R-:W-:Y:S01]  /*0e00*/  R2UR UR77, R73 ;  /* 0x00000000494d72ca */ /* 0x000fe200000e0000 */
[----:B------:R-:W-:Y:S01]  /*0e10*/  IMAD.IADD R143, R143, 0x1, R0 ;  /* 0x000000018f8f7824 */ /* 0x000fe200078e0200 */
[----:B------:R-:W-:-:S13]  /*0e20*/  @P1 BRA `(.L_x_47) ;  /* 0x0000000800b01947 */ /* 0x000fda0003800000 */
[----:B-----5:R-:W-:Y:S01]  /*0e30*/  DADD R44, R170, R168 ;  /* 0x00000000aa2c7229 */ /* 0x020fe200000000a8 */
[----:B------:R-:W-:Y:S01]  /*0e40*/  MOV.SPILL R176, UR65 ;  /* 0x0000004100b07c02 */ /* 0x000fe20009000f00 */
[C-C-:B------:R-:W-:Y:S01]  /*0e50*/  DADD R28, R158.reuse, R156.reuse ;  /* 0x000000009e1c7229 */ /* 0x140fe2000000009c */
[----:B------:R-:W-:Y:S01]  /*0e60*/  MOV.SPILL R177, UR64 ;  /* 0x0000004000b17c02 */ /* 0x000fe20009000f00 */
[----:B------:R-:W-:Y:S01]  /*0e70*/  DADD R26, R158, -R156 ;  /* 0x000000009e1a7229 */ /* 0x000fe2000000089c */
[----:B------:R-:W-:Y:S01]  /*0e80*/  R2UR UR64, R186 ;  /* 0x00000000ba4072ca */ /* 0x000fe200000e0000 */
[C-C-:B------:R-:W-:Y:S01]  /*0e90*/  DADD R22, R148.reuse, R150.reuse ;  /* 0x0000000094167229 */ /* 0x140fe20000000096 */
[----:B------:R-:W-:Y:S01]  /*0ea0*/  R2UR UR65, R187 ;  /* 0x00000000bb4172ca */ /* 0x000fe200000e0000 */
[----:B------:R-:W-:Y:S01]  /*0eb0*/  DADD R16, R148, -R150 ;  /* 0x0000000094107229 */ /* 0x000fe20000000896 */
[----:B------:R-:W-:Y:S01]  /*0ec0*/  MOV.SPILL R178, UR61 ;  /* 0x0000003d00b27c02 */ /* 0x000fe20009000f00 */
[C-C-:B------:R-:W-:Y:S01]  /*0ed0*/  DADD R12, R146.reuse, R144.reuse ;  /* 0x00000000920c7229 */ /* 0x140fe20000000090 */
[----:B------:R-:W-:Y:S01]  /*0ee0*/  MOV.SPILL R179, UR60 ;  /* 0x0000003c00b37c02 */ /* 0x000fe20009000f00 */
[----:B------:R-:W-:Y:S01]  /*0ef0*/  DADD R10, R146, -R144 ;  /* 0x00000000920a7229 */ /* 0x000fe20000000890 */
[----:B------:R-:W-:Y:S01]  /*0f00*/  R2UR UR60, R184 ;  /* 0x00000000b83c72ca */ /* 0x000fe200000e0000 */
[----:B------:R-:W-:Y:S01]  /*0f10*/  DFMA R52, R6, R44, RZ ;  /* 0x0000002c0634722b */ /* 0x000fe200000000ff */
[----:B------:R-:W-:Y:S01]  /*0f20*/  R2UR UR61, R185 ;  /* 0x00000000b93d72ca */ /* 0x000fe200000e0000 */
[C---:B------:R-:W-:Y:S01]  /*0f30*/  DFMA R56, R44.reuse, R14, RZ ;  /* 0x0000000e2c38722b */ /* 0x040fe200000000ff */
[----:B------:R-:W-:Y:S01]  /*0f40*/  MOV.SPILL R174, UR69 ;  /* 0x0000004500ae7c02 */ /* 0x000fe20009000f00 */
        /* <DEDUP_REMOVED lines=8> */
[----:B------:R-:W-:Y:S01]  /*0fd0*/  DFMA R156, R44, R62, RZ ;  /* 0x0000003e2c9c722b */ /* 0x000fe200000000ff */
[----:B------:R-:W-:Y:S01]  /*0fe0*/  MOV.SPILL R153, UR76 ;  /* 0x0000004c00997c02 */ /* 0x000fe20009000f00 */
[----:B------:R-:W-:Y:S01]  /*0ff0*/  DADD R48, R166, R164 ;  /* 0x00000000a6307229 */ /* 0x000fe200000000a4 */
[----:B------:R-:W-:Y:S01]  /*1000*/  R2UR UR68, R196 ;  /* 0x00000000c44472ca */ /* 0x000fe200000e0000 */
[----:B------:R-:W-:Y:S01]  /*1010*/  DFMA R44, R44, R70, RZ ;  /* 0x000000462c2c722b */ /* 0x000fe200000000ff */
[----:B------:R-:W-:Y:S01]  /*1020*/  R2UR UR69, R197 ;  /* 0x00000000c54572ca */ /* 0x000fe200000e0000 */
[----:B------:R-:W-:Y:S01]  /*1030*/  DADD R168, R170, -R168 ;  /* 0x00000000aaa87229 */ /* 0x000fe200000008a8 */
[----:B------:R-:W-:Y:S01]  /*1040*/  R2UR UR72, R190 ;  /* 0x00000000be4872ca */ /* 0x000fe200000e0000 */
[C-C-:B------:R-:W-:Y:S01]  /*1050*/  DADD R36, R162.reuse, R160.reuse ;  /* 0x00000000a2247229 */ /* 0x140fe200000000a0 */
[----:B------:R-:W-:Y:S01]  /*1060*/  R2UR UR73, R191 ;  /* 0x00000000bf4972ca */ /* 0x000fe200000e0000 */
[----:B------:R-:W-:Y:S01]  /*1070*/  DADD R32, R162, -R160 ;  /* 0x00000000a2207229 */ /* 0x000fe200000008a0 */
[----:B------:R-:W-:Y:S01]  /*1080*/  R2UR UR76, R194 ;  /* 0x00000000c24c72ca */ /* 0x000fe200000e0000 */
[-C--:B------:R-:W-:Y:S01]  /*1090*/  DFMA R52, R76, R48.reuse, R52 ;  /* 0x000000304c34722b */ /* 0x080fe20000000034 */
[----:B------:R-:W-:Y:S01]  /*10a0*/  R2UR UR77, R195 ;  /* 0x00000000c34d72ca */ /* 0x000fe200000e0000 */
[----:B------:R-:W-:-:S02]  /*10b0*/  DFMA R56, R84, R48, R56 ;  /* 0x000000305438722b */ /* 0x000fc40000000038 */
[-C--:B------:R-:W-:Y:S02]  /*10c0*/  DFMA R64, R92, R48.reuse, R60 ;  /* 0x000000305c40722b */ /* 0x080fe4000000003c */
[-C--:B------:R-:W-:Y:S02]  /*10d0*/  DFMA R72, R100, R48.reuse, R68 ;  /* 0x000000306448722b */ /* 0x080fe40000000044 */
[-C--:B------:R-:W-:Y:S02]  /*10e0*/  DFMA R146, R108, R48.reuse, R144 ;  /* 0x000000306c92722b */ /* 0x080fe40000000090 */
[-C--:B------:R-:W-:Y:S02]  /*10f0*/  DFMA R150, R116, R48.reuse, R148 ;  /* 0x000000307496722b */ /* 0x080fe40000000094 */
[-C--:B------:R-:W-:Y:S02]  /*1100*/  DFMA R158, R124, R48.reuse, R156 ;  /* 0x000000307c9e722b */ /* 0x080fe4000000009c */
[----:B------:R-:W-:-:S02]  /*1110*/  DFMA R160, R132, R48, R44 ;  /* 0x0000003084a0722b */ /* 0x000fc4000000002c */
[----:B------:R-:W-:Y:S02]  /*1120*/  DADD R40, R166, -R164 ;  /* 0x00000000a6287229 */ /* 0x000fe400000008a4 */
[----:B------:R-:W-:Y:S02]  /*1130*/  DFMA R44, R154, R168, RZ ;  /* 0x000000a89a2c722b */ /* 0x000fe400000000ff */
[C---:B------:R-:W-:Y:S02]  /*1140*/  DFMA R48, R168.reuse, R18, RZ ;  /* 0x00000012a830722b */ /* 0x040fe400000000ff */
[C---:B------:R-:W-:Y:S02]  /*1150*/  DFMA R60, R168.reuse, R34, RZ ;  /* 0x00000022a83c722b */ /* 0x040fe400000000ff */
[----:B------:R-:W-:Y:S02]  /*1160*/  DFMA R68, R168, R42, RZ ;  /* 0x0000002aa844722b */ /* 0x000fe400000000ff */
[----:B------:R-:W-:-:S02]  /*1170*/  DFMA R44, R80, R40, R44 ;  /* 0x00000028502c722b */ /* 0x000fc4000000002c */
[-C--:B------:R-:W-:Y:S02]  /*1180*/  DFMA R48, R88, R40.reuse, R48 ;  /* 0x000000285830722b */ /* 0x080fe40000000030 */
[----:B------:R-:W-:Y:S02]  /*1190*/  DFMA R60, R96, R40, R60 ;  /* 0x00000028603c722b */ /* 0x000fe4000000003c */
[C---:B------:R-:W-:Y:S02]  /*11a0*/  DFMA R144, R168.reuse, R50, RZ ;  /* 0x00000032a890722b */ /* 0x040fe400000000ff */
[C---:B------:R-:W-:Y:S02]  /*11b0*/  DFMA R148, R168.reuse, R58, RZ ;  /* 0x0000003aa894722b */ /* 0x040fe400000000ff */
[C---:B------:R-:W-:Y:S02]  /*11c0*/  DFMA R156, R168.reuse, R66, RZ ;  /* 0x00000042a89c722b */ /* 0x040fe400000000ff */
[----:B------:R-:W-:-:S02]  /*11d0*/  DFMA R168, R168, R74, RZ ;  /* 0x0000004aa8a8722b */ /* 0x000fc400000000ff */
[C---:B------:R-:W-:Y:S02]  /*11e0*/  DFMA R52, R36.reuse, R78, R52 ;  /* 0x0000004e2434722b */ /* 0x040fe40000000034 */
[C---:B------:R-:W-:Y:S02]  /*11f0*/  DFMA R56, R36.reuse, R86, R56 ;  /* 0x000000562438722b */ /* 0x040fe40000000038 */
[----:B------:R-:W-:Y:S02]  /*1200*/  DFMA R64, R36, R94, R64 ;  /* 0x0000005e2440722b */ /* 0x000fe40000000040 */
[C---:B------:R-:W-:Y:S02]  /*1210*/  DFMA R44, R32.reuse, R82, R44 ;  /* 0x00000052202c722b */ /* 0x040fe4000000002c */
[C---:B------:R-:W-:Y:S02]  /*1220*/  DFMA R48, R32.reuse, R90, R48 ;  /* 0x0000005a2030722b */ /* 0x040fe40000000030 */
[----:B------:R-:W-:-:S02]  /*1230*/  DFMA R60, R32, R98, R60 ;  /* 0x00000062203c722b */ /* 0x000fc4000000003c */
[-C--:B------:R-:W-:Y:S02]  /*1240*/  DFMA R68, R104, R40.reuse, R68 ;  /* 0x000000286844722b */ /* 0x080fe40000000044 */
[-C--:B------:R-:W-:Y:S02]  /*1250*/  DFMA R144, R112, R40.reuse, R144 ;  /* 0x000000287090722b */ /* 0x080fe40000000090 */
[-C--:B------:R-:W-:Y:S02]  /*1260*/  DFMA R148, R120, R40.reuse, R148 ;  /* 0x000000287894722b */ /* 0x080fe40000000094 */
[-C--:B------:R-:W-:Y:S02]  /*1270*/  DFMA R156, R128, R40.reuse, R156 ;  /* 0x00000028809c722b */ /* 0x080fe4000000009c */
[----:B------:R-:W-:Y:S02]  /*1280*/  DFMA R168, R136, R40, R168 ;  /* 0x0000002888a8722b */ /* 0x000fe400000000a8 */
[----:B------:R-:W-:-:S02]  /*1290*/  DFMA R52, R4, R28, R52 ;  /* 0x0000001c0434722b */ /* 0x000fc40000000034 */
[----:B------:R-:W-:Y:S02]  /*12a0*/  DFMA R56, R20, R28, R56 ;  /* 0x0000001c1438722b */ /* 0x000fe40000000038 */
[----:B------:R-:W-:Y:S01]  /*12b0*/  DFMA R64, R28, UR64, R64 ;  /* 0x000000401c407c2b */ /* 0x000fe20008000040 */
[----:B------:R-:W-:Y:S01]  /*12c0*/  R2UR UR64, R192 ;  /* 0x00000000c04072ca */ /* 0x000fe200000e0000 */
[-C--:B------:R-:W-:Y:S01]  /*12d0*/  DFMA R44, R8, R26.reuse, R44 ;  /* 0x0000001a082c722b */ /* 0x080fe2000000002c */
[----:B------:R-:W-:Y:S01]  /*12e0*/  R2UR UR65, R193 ;  /* 0x00000000c14172ca */ /* 0x000fe200000e0000 */
[----:B------:R-:W-:Y:S02]  /*12f0*/  DFMA R48, R24, R26, R48 ;  /* 0x0000001a1830722b */ /* 0x000fe40000000030 */
[----:B------:R-:W-:Y:S01]  /*1300*/  DFMA R60, R26, UR60, R60 ;  /* 0x0000003c1a3c7c2b */ /* 0x000fe2000800003c */
[----:B------:R-:W-:Y:S01]  /*1310*/  R2UR UR60, R188 ;  /* 0x00000000bc3c72ca */ /* 0x000fe200000e0000 */
[C---:B------:R-:W-:Y:S01]  /*1320*/  DFMA R72, R36.reuse, R102, R72 ;  /* 0x000000662448722b */ /* 0x040fe20000000048 */
[----:B------:R-:W-:Y:S01]  /*1330*/  R2UR UR61, R189 ;  /* 0x00000000bd3d72ca */ /* 0x000fe200000e0000 */
[----:B------:R-:W-:-:S02]  /*1340*/  DFMA R146, R36, R110, R146 ;  /* 0x0000006e2492722b */ /* 0x000fc40000000092 */
[C---:B------:R-:W-:Y:S02]  /*1350*/  DFMA R150, R36.reuse, R118, R150 ;  /* 0x000000762496722b */ /* 0x040fe40000000096 */
[----:B------:R-:W-:Y:S02]  /*1360*/  DFMA R158, R36, R126, R158 ;  /* 0x0000007e249e722b */ /* 0x000fe4000000009e */
[C---:B------:R-:W-:Y:S02]  /*1370*/  DFMA R68, R32.reuse, R106, R68 ;  /* 0x0000006a2044722b */ /* 0x040fe40000000044 */
[C---:B------:R-:W-:Y:S02]  /*1380*/  DFMA R144, R32.reuse, R114, R144 ;  /* 0x000000722090722b */ /* 0x040fe40000000090 */
[C---:B------:R-:W-:Y:S02]  /*1390*/  DFMA R148, R32.reuse, R122, R148 ;  /* 0x0000007a2094722b */ /* 0x040fe40000000094 */
[----:B------:R-:W-:-:S02]  /*13a0*/  DFMA R156, R32, R130, R156 ;  /* 0x00000082209c722b */ /* 0x000fc4000000009c */
[----:B------:R-:W-:Y:S02]  /*13b0*/  DFMA R160, R36, R134, R160 ;  /* 0x0000008624a0722b */ /* 0x000fe400000000a0 */
[----:B------:R-:W-:Y:S02]  /*13c0*/  DFMA R168, R32, R138, R168 ;  /* 0x0000008a20a8722b */ /* 0x000fe400000000a8 */
[C---:B------:R-:W-:Y:S02]  /*13d0*/  DFMA R52, R22.reuse, UR10, R52 ;  /* 0x0000000a16347c2b */ /* 0x040fe40008000034 */
[C---:B------:R-:W-:Y:S02]  /*13e0*/  DFMA R56, R22.reuse, UR6, R56 ;  /* 0x0000000616387c2b */ /* 0x040fe40008000038 */
[----:B------:R-:W-:Y:S02]  /*13f0*/  DFMA R64, R22, UR58, R64 ;  /* 0x0000003a16407c2b */ /* 0x000fe40008000040 */
[----:B------:R-:W-:-:S02]  /*1400*/  DFMA R44, R16, UR8, R44 ;  /* 0x00000008102c7c2b */ /* 0x000fc4000800002c */
[----:B------:R-:W-:Y:S02]  /*1410*/  DFMA R48, R16, UR4, R48 ;  /* 0x0000000410307c2b */ /* 0x000fe40008000030 */
[C---:B------:R-:W-:Y:S02]  /*1420*/  DFMA R72, R28.reuse, UR52, R72 ;  /* 0x000000341c487c2b */ /* 0x040fe40008000048 */
[C---:B------:R-:W-:Y:S02]  /*1430*/  DFMA R146, R28.reuse, UR44, R146 ;  /* 0x0000002c1c927c2b */ /* 0x040fe40008000092 */
[C---:B------:R-:W-:Y:S02]  /*1440*/  DFMA R150, R28.reuse, UR36, R150 ;  /* 0x000000241c967c2b */ /* 0x040fe40008000096 */
[----:B------:R-:W-:Y:S02]  /*1450*/  DFMA R158, R28, UR28, R158 ;  /* 0x0000001c1c9e7c2b */ /* 0x000fe4000800009e */
[----:B------:R-:W-:-:S02]  /*1460*/  DFMA R68, R26, UR48, R68 ;  /* 0x000000301a447c2b */ /* 0x000fc40008000044 */
[C---:B------:R-:W-:Y:S02]  /*1470*/  DFMA R144, R26.reuse, UR40, R144 ;  /* 0x000000281a907c2b */ /* 0x040fe40008000090 */
[C---:B------:R-:W-:Y:S02]  /*1480*/  DFMA R148, R26.reuse, UR32, R148 ;  /* 0x000000201a947c2b */ /* 0x040fe40008000094 */
[----:B------:R-:W-:Y:S02]  /*1490*/  DFMA R156, R26, UR24, R156 ;  /* 0x000000181a9c7c2b */ /* 0x000fe4000800009c */
[----:B------:R-:W-:Y:S02]  /*14a0*/  DFMA R160, R28, UR20, R160 ;  /* 0x000000141ca07c2b */ /* 0x000fe400080000a0 */
[----:B------:R-:W-:Y:S02]  /*14b0*/  DFMA R168, R26, UR16, R168 ;  /* 0x000000101aa87c2b */ /* 0x000fe400080000a8 */
[C---:B------:R-:W-:Y:S01]  /*14c0*/  DFMA R52, R12.reuse, UR60, R52 ;  /* 0x0000003c0c347c2b */ /* 0x040fe20008000034 */
[----:B------:R-:W-:Y:S01]  /*14d0*/  R2UR.FILL UR61, R178 ;  /* 0x00000000b23d72ca */ /* 0x000fe200004e0000 */
[C---:B------:R-:W-:Y:S01]  /*14e0*/  DFMA R56, R12.reuse, UR64, R56 ;  /* 0x000000400c387c2b */ /* 0x040fe20008000038 */
[----:B------:R-:W-:Y:S01]  /*14f0*/  R2UR.FILL UR60, R179 ;  /* 0x00000000b33c72ca */ /* 0x000fe200004e0000 */
[----:B------:R-:W-:Y:S01]  /*1500*/  DFMA R64, R12, UR68, R64 ;  /* 0x000000440c407c2b */ /* 0x000fe20008000040 */
[----:B------:R-:W-:Y:S01]  /*1510*/  R2UR.FILL UR65, R176 ;  /* 0x00000000b04172ca */ /* 0x000fe200004e0000 */
[C---:B------:R-:W-:Y:S01]  /*1520*/  DFMA R44, R10.reuse, UR72, R44 ;  /* 0x000000480a2c7c2b */ /* 0x040fe2000800002c */
[----:B------:R-:W-:Y:S01]  /*1530*/  R2UR.FILL UR64, R177 ;  /* 0x00000000b14072ca */ /* 0x000fe200004e0000 */
[----:B------:R-:W-:Y:S01]  /*1540*/  DFMA R48, R10, UR76, R48 ;  /* 0x0000004c0a307c2b */ /* 0x000fe20008000030 */
[----:B------:R-:W-:Y:S01]  /*1550*/  R2UR.FILL UR69, R174 ;  /* 0x00000000ae4572ca */ /* 0x000fe200004e0000 */
[C---:B------:R-:W-:Y:S01]  /*1560*/  DFMA R72, R22.reuse, UR54, R72 ;  /* 0x0000003616487c2b */ /* 0x040fe20008000048 */
[----:B------:R-:W-:Y:S01]  /*1570*/  R2UR.FILL UR68, R175 ;  /* 0x00000000af4472ca */ /* 0x000fe200004e0000 */
        /* <DEDUP_REMOVED lines=8> */
[----:B------:R-:W-:-:S02]  /*1600*/  DFMA R68, R16, UR50, R68 ;  /* 0x0000003210447c2b */ /* 0x000fc40008000044 */
[C---:B------:R-:W-:Y:S02]  /*1610*/  DFMA R144, R16.reuse, UR42, R144 ;  /* 0x0000002a10907c2b */ /* 0x040fe40008000090 */
[C---:B------:R-:W-:Y:S02]  /*1620*/  DFMA R148, R16.reuse, UR34, R148 ;  /* 0x0000002210947c2b */ /* 0x040fe40008000094 */
[----:B------:R-:W-:Y:S02]  /*1630*/  DFMA R156, R16, UR26, R156 ;  /* 0x0000001a109c7c2b */ /* 0x000fe4000800009c */
[----:B------:R-:W-:Y:S02]  /*1640*/  DFMA R160, R22, UR22, R160 ;  /* 0x0000001616a07c2b */ /* 0x000fe400080000a0 */
[----:B------:R-:W-:Y:S02]  /*1650*/  DFMA R168, R16, UR18, R168 ;  /* 0x0000001210a87c2b */ /* 0x000fe400080000a8 */
[----:B------:R-:W-:-:S02]  /*1660*/  DFMA R72, R12, UR62, R72 ;  /* 0x0000003e0c487c2b */ /* 0x000fc40008000048 */
[C---:B------:R-:W-:Y:S02]  /*1670*/  DFMA R146, R12.reuse, UR66, R146 ;  /* 0x000000420c927c2b */ /* 0x040fe40008000092 */
[C---:B------:R-:W-:Y:S02]  /*1680*/  DFMA R150, R12.reuse, UR70, R150 ;  /* 0x000000460c967c2b */ /* 0x040fe40008000096 */
[----:B------:R-:W-:Y:S02]  /*1690*/  DFMA R158, R12, UR74, R158 ;  /* 0x0000004a0c9e7c2b */ /* 0x000fe4000800009e */
        /* <DEDUP_REMOVED lines=37> */
.L_x_47:
[----:B------:R-:W-:Y:S05]  /*18f0*/  BSYNC.RECONVERGENT B0 ;  /* 0x0000000000007941 */ /* 0x000fea0003800200 */
.L_x_46:
[----:B------:R-:W-:Y:S01]  /*1900*/  BAR.SYNC.DEFER_BLOCKING 0x0 ;  /* 0x0000000000007b1d */ /* 0x000fe20000010000 */
[----:B0-----:R-:W-:Y:S01]  /*1910*/  IMAD.MOV.U32 R10, RZ, RZ, 0xe ;  /* 0x0000000eff0a7424 */ /* 0x001fe200078e00ff */
[----:B------:R-:W-:-:S04]  /*1920*/  PRMT R11, R143, 0x5410, R142 ;  /* 0x000054108f0b7816 */ /* 0x000fc8000000008e */
[----:B------:R-:W-:Y:S04]  /*1930*/  BSSY.RECONVERGENT B0, `(.L_x_48) ;  /* 0x00000ba000007945 */ /* 0x000fe80003800200 */
[----:B------:R-:W-:Y:S05]  /*1940*/  @P2 BRA `(.L_x_49) ;  /* 0x0000000800e02947 */ /* 0x000fea0003800000 */
[----:B------:R-:W-:Y:S01]  /*1950*/  LDS.64 R12, [R140] ;  /* 0x000000008c0c7984 */ /* 0x000fe20000000a00 */
[----:B------:R-:W-:Y:S02]  /*1960*/  MOV.SPILL R152, UR65 ;  /* 0x0000004100987c02 */ /* 0x000fe40009000f00 */
[----:B------:R-:W-:Y:S01]  /*1970*/  MOV.SPILL R153, UR64 ;  /* 0x0000004000997c02 */ /* 0x000fe20009000f00 */
[----:B------:R-:W0:Y:S01]  /*1980*/  LDS.64 R16, [R140+0x528] ;  /* 0x000528008c107984 */ /* 0x000e220000000a00 */
[----:B------:R-:W-:Y:S02]  /*1990*/  R2UR UR64, R186 ;  /* 0x00000000ba4072ca */ /* 0x000fe400000e0000 */
[----:B------:R-:W-:Y:S01]  /*19a0*/  R2UR UR65, R187 ;  /* 0x00000000bb4172ca */ /* 0x000fe200000e0000 */
[----:B------:R-:W-:Y:S01]  /*19b0*/  LDS.64 R28, [R140+0x78] ;  /* 0x000078008c1c7984 */ /* 0x000fe20000000a00 */
[----:B-----5:R-:W-:Y:S02]  /*19c0*/  MOV.SPILL R156, UR61 ;  /* 0x0000003d009c7c02 */ /* 0x020fe40009000f00 */
[----:B------:R-:W-:Y:S01]  /*19d0*/  MOV.SPILL R157, UR60 ;  /* 0x0000003c009d7c02 */ /* 0x000fe20009000f00 */
[----:B------:R-:W1:Y:S01]  /*19e0*/  LDS.64 R32, [R140+0x4b0] ;  /* 0x0004b0008c207984 */ /* 0x000e620000000a00 */
[----:B------:R-:W-:-:S02]  /*19f0*/  R2UR UR60, R184 ;  /* 0x00000000b83c72ca */ /* 0x000fc400000e0000 */
[----:B------:R-:W-:Y:S01]  /*1a00*/  R2UR UR61, R185 ;  /* 0x00000000b93d72ca */ /* 0x000fe200000e0000 */
[----:B------:R-:W-:Y:S01]  /*1a10*/  LDS.64 R40, [R140+0xf0] ;  /* 0x0000f0008c287984 */ /* 0x000fe20000000a00 */
[----:B------:R-:W-:Y:S02]  /*1a20*/  MOV.SPILL R150, UR69 ;  /* 0x0000004500967c02 */ /* 0x000fe40009000f00 */
[----:B------:R-:W-:Y:S01]  /*1a30*/  MOV.SPILL R151, UR68 ;  /* 0x0000004400977c02 */ /* 0x000fe20009000f00 */
[----:B------:R-:W2:Y:S01]  /*1a40*/  LDS.64 R44, [R140+0x438] ;  /* 0x000438008c2c7984 */ /* 0x000ea20000000a00 */
[----:B------:R-:W-:Y:S02]  /*1a50*/  MOV.SPILL R148, UR73 ;  /* 0x0000004900947c02 */ /* 0x000fe40009000f00 */
[----:B------:R-:W-:Y:S02]  /*1a60*/  MOV.SPILL R149, UR72 ;  /* 0x0000004800957c02 */ /* 0x000fe40009000f00 */
[----:B------:R-:W-:-:S02]  /*1a70*/  MOV.SPILL R146, UR77 ;  /* 0x0000004d00927c02 */ /* 0x000fc40009000f00 */
[----:B------:R-:W-:Y:S02]  /*1a80*/  MOV.SPILL R147, UR76 ;  /* 0x0000004c00937c02 */ /* 0x000fe40009000f00 */
[----:B------:R-:W-:Y:S02]  /*1a90*/  R2UR UR68, R196 ;  /* 0x00000000c44472ca */ /* 0x000fe400000e0000 */
[----:B------:R-:W-:Y:S02]  /*1aa0*/  R2UR UR69, R197 ;  /* 0x00000000c54572ca */ /* 0x000fe400000e0000 */
[----:B------:R-:W-:Y:S02]  /*1ab0*/  R2UR UR72, R190 ;  /* 0x00000000be4872ca */ /* 0x000fe400000e0000 */
[----:B------:R-:W-:Y:S02]  /*1ac0*/  R2UR UR73, R191 ;  /* 0x00000000bf4972ca */ /* 0x000fe400000e0000 */
[----:B------:R-:W-:-:S02]  /*1ad0*/  R2UR UR76, R194 ;  /* 0x00000000c24c72ca */ /* 0x000fc400000e0000 */
[----:B------:R-:W-:Y:S01]  /*1ae0*/  R2UR UR77, R195 ;  /* 0x00000000c34d72ca */ /* 0x000fe200000e0000 */
[C-C-:B0-----:R-:W-:Y:S02]  /*1af0*/  DADD R22, R12.reuse, R16.reuse ;  /* 0x000000000c167229 */ /* 0x141fe40000000010 */
[----:B------:R-:W-:-:S06]  /*1b00*/  DADD R26, R12, -R16 ;  /* 0x000000000c1a7229 */ /* 0x000fcc0000000810 */
[----:B------:R-:W-:Y:S02]  /*1b10*/  DFMA R16, R6, R22, RZ ;  /* 0x000000160610722b */ /* 0x000fe400000000ff */
[C---:B------:R-:W-:Y:S02]  /*1b20*/  DFMA R48, R22.reuse, R14, RZ ;  /* 0x0000000e1630722b */ /* 0x040fe400000000ff */
[C---:B------:R-:W-:Y:S02]  /*1b30*/  DFMA R56, R22.reuse, R30, RZ ;  /* 0x0000001e1638722b */ /* 0x040fe400000000ff */
[C---:B------:R-:W-:Y:S02]  /*1b40*/  DFMA R60, R22.reuse, R38, RZ ;  /* 0x00000026163c722b */ /* 0x040fe400000000ff */
[C---:B------:R-:W-:Y:S02]  /*1b50*/  DFMA R68, R22.reuse, R46, RZ ;  /* 0x0000002e1644722b */ /* 0x040fe400000000ff */
[----:B------:R-:W-:-:S02]  /*1b60*/  DFMA R144, R22, R54, RZ ;  /* 0x000000361690722b */ /* 0x000fc400000000ff */
[----:B------:R-:W-:Y:S02]  /*1b70*/  DFMA R160, R22, R62, RZ ;  /* 0x0000003e16a0722b */ /* 0x000fe400000000ff */
[--C-:B-1----:R-:W-:Y:S02]  /*1b80*/  DADD R12, R28, R32.reuse ;  /* 0x000000001c0c7229 */ /* 0x102fe40000000020 */
[----:B------:R-:W-:Y:S02]  /*1b90*/  DFMA R22, R22, R70, RZ ;  /* 0x000000461616722b */ /* 0x000fe400000000ff */
[----:B------:R-:W-:Y:S01]  /*1ba0*/  DADD R36, R28, -R32 ;  /* 0x000000001c247229 */ /* 0x000fe20000000820 */
[----:B------:R-:W-:Y:S01]  /*1bb0*/  LDS.64 R32, [R140+0x168] ;  /* 0x000168008c207984 */ /* 0x000fe20000000a00 */
[----:B------:R-:W-:Y:S02]  /*1bc0*/  DFMA R164, R26, R58, RZ ;  /* 0x0000003a1aa4722b */ /* 0x000fe400000000ff */
[-C--:B------:R-:W-:Y:S01]  /*1bd0*/  DFMA R158, R100, R12.reuse, R60 ;  /* 0x0000000c649e722b */ /* 0x080fe2000000003c */
[----:B------:R-:W0:Y:S01]  /*1be0*/  LDS.64 R28, [R140+0x3c0] ;  /* 0x0003c0008c1c7984 */ /* 0x000e220000000a00 */
[----:B------:R-:W-:-:S02]  /*1bf0*/  DFMA R162, R108, R12, R68 ;  /* 0x0000000c6ca2722b */ /* 0x000fc40000000044 */
[-C--:B------:R-:W-:Y:S02]  /*1c00*/  DFMA R166, R116, R12.reuse, R144 ;  /* 0x0000000c74a6722b */ /* 0x080fe40000000090 */
[-C--:B------:R-:W-:Y:S02]  /*1c10*/  DFMA R170, R124, R12.reuse, R160 ;  /* 0x0000000c7caa722b */ /* 0x080fe400000000a0 */
[----:B------:R-:W-:Y:S02]  /*1c20*/  DFMA R172, R132, R12, R22 ;  /* 0x0000000c84ac722b */ /* 0x000fe40000000016 */
[----:B------:R-:W-:Y:S02]  /*1c30*/  DFMA R22, R154, R26, RZ ;  /* 0x0000001a9a16722b */ /* 0x000fe400000000ff */
[C---:B------:R-:W-:Y:S02]  /*1c40*/  DFMA R60, R26.reuse, R18, RZ ;  /* 0x000000121a3c722b */ /* 0x040fe400000000ff */
[----:B------:R-:W-:-:S02]  /*1c50*/  DFMA R68, R26, R34, RZ ;  /* 0x000000221a44722b */ /* 0x000fc400000000ff */
[C---:B------:R-:W-:Y:S02]  /*1c60*/  DFMA R144, R26.reuse, R42, RZ ;  /* 0x0000002a1a90722b */ /* 0x040fe400000000ff */
[C---:B------:R-:W-:Y:S02]  /*1c70*/  DFMA R160, R26.reuse, R50, RZ ;  /* 0x000000321aa0722b */ /* 0x040fe400000000ff */
[C---:B------:R-:W-:Y:S02]  /*1c80*/  DFMA R168, R26.reuse, R66, RZ ;  /* 0x000000421aa8722b */ /* 0x040fe400000000ff */
[----:B------:R-:W-:Y:S02]  /*1c90*/  DFMA R26, R26, R74, RZ ;  /* 0x0000004a1a1a722b */ /* 0x000fe400000000ff */
[-C--:B------:R-:W-:Y:S02]  /*1ca0*/  DFMA R52, R76, R12.reuse, R16 ;  /* 0x0000000c4c34722b */ /* 0x080fe40000000010 */
[-C--:B------:R-:W-:Y:S01]  /*1cb0*/  DFMA R64, R84, R12.reuse, R48 ;  /* 0x0000000c5440722b */ /* 0x080fe20000000030 */
[----:B------:R-:W-:Y:S01]  /*1cc0*/  LDS.64 R16, [R140+0x1e0] ;  /* 0x0001e0008c107984 */ /* 0x000fe20000000a00 */
[----:B------:R-:W-:-:S02]  /*1cd0*/  DFMA R72, R92, R12, R56 ;  /* 0x0000000c5c48722b */ /* 0x000fc40000000038 */
[-C--:B------:R-:W-:Y:S01]  /*1ce0*/  DFMA R56, R80, R36.reuse, R22 ;  /* 0x000000245038722b */ /* 0x080fe20000000016 */
[----:B------:R-:W1:Y:S01]  /*1cf0*/  LDS.64 R12, [R140+0x348] ;  /* 0x000348008c0c7984 */ /* 0x000e620000000a00 */
[-C--:B------:R-:W-:Y:S02]  /*1d00*/  DFMA R174, R136, R36.reuse, R26 ;  /* 0x0000002488ae722b */ /* 0x080fe4000000001a */
[----:B--2---:R-:W-:Y:S01]  /*1d10*/  DADD R48, R40, R44 ;  /* 0x0000000028307229 */ /* 0x004fe2000000002c */
[----:B------:R-:W-:Y:S01]  /*1d20*/  LDS.64 R22, [R140+0x258] ;  /* 0x000258008c167984 */ /* 0x000fe20000000a00 */
[-C--:B------:R-:W-:Y:S02]  /*1d30*/  DFMA R60, R88, R36.reuse, R60 ;  /* 0x00000024583c722b */ /* 0x080fe4000000003c */
[----:B------:R-:W-:Y:S01]  /*1d40*/  DADD R40, R40, -R44 ;  /* 0x0000000028287229 */ /* 0x000fe2000000082c */
[----:B------:R-:W2:Y:S01]  /*1d50*/  LDS.64 R26, [R140+0x2d0] ;  /* 0x0002d0008c1a7984 */ /* 0x000ea20000000a00 */
[----:B------:R-:W-:-:S02]  /*1d60*/  DFMA R68, R96, R36, R68 ;  /* 0x000000246044722b */ /* 0x000fc40000000044 */
[-C--:B------:R-:W-:Y:S02]  /*1d70*/  DFMA R144, R104, R36.reuse, R144 ;  /* 0x000000246890722b */ /* 0x080fe40000000090 */
[-C--:B------:R-:W-:Y:S02]  /*1d80*/  DFMA R160, R112, R36.reuse, R160 ;  /* 0x0000002470a0722b */ /* 0x080fe400000000a0 */
[-C--:B------:R-:W-:Y:S02]  /*1d90*/  DFMA R164, R120, R36.reuse, R164 ;  /* 0x0000002478a4722b */ /* 0x080fe400000000a4 */
[----:B------:R-:W-:Y:S02]  /*1da0*/  DFMA R168, R128, R36, R168 ;  /* 0x0000002480a8722b */ /* 0x000fe400000000a8 */
[----:B0-----:R-:W-:Y:S02]  /*1db0*/  DADD R36, R32, R28 ;  /* 0x0000000020247229 */ /* 0x001fe4000000001c */
[----:B------:R-:W-:-:S02]  /*1dc0*/  DFMA R52, R48, R78, R52 ;  /* 0x0000004e3034722b */ /* 0x000fc40000000034 */
[C---:B------:R-:W-:Y:S02]  /*1dd0*/  DFMA R64, R48.reuse, R86, R64 ;  /* 0x000000563040722b */ /* 0x040fe40000000040 */
[----:B------:R-:W-:Y:S02]  /*1de0*/  DFMA R72, R48, R94, R72 ;  /* 0x0000005e3048722b */ /* 0x000fe40000000048 */
[C---:B------:R-:W-:Y:S02]  /*1df0*/  DFMA R56, R40.reuse, R82, R56 ;  /* 0x000000522838722b */ /* 0x040fe40000000038 */
[----:B------:R-:W-:Y:S02]  /*1e00*/  DFMA R60, R40, R90, R60 ;  /* 0x0000005a283c722b */ /* 0x000fe4000000003c */
[----:B------:R-:W-:Y:S02]  /*1e10*/  DADD R28, R32, -R28 ;  /* 0x00000000201c7229 */ /* 0x000fe4000000081c */
[----:B------:R-:W-:-:S02]  /*1e20*/  DFMA R68, R40, R98, R68 ;  /* 0x000000622844722b */ /* 0x000fc40000000044 */
[-C--:B------:R-:W-:Y:S02]  /*1e30*/  DFMA R52, R4, R36.reuse, R52 ;  /* 0x000000240434722b */ /* 0x080fe40000000034 */
[----:B------:R-:W-:Y:S02]  /*1e40*/  DFMA R64, R20, R36, R64 ;  /* 0x000000241440722b */ /* 0x000fe40000000040 */
[----:B------:R-:W-:Y:S01]  /*1e50*/  DFMA R72, R36, UR64, R72 ;  /* 0x0000004024487c2b */ /* 0x000fe20008000048 */
[----:B------:R-:W-:Y:S01]  /*1e60*/  R2UR UR64, R192 ;  /* 0x00000000c04072ca */ /* 0x000fe200000e0000 */
[----:B-1----:R-:W-:Y:S01]  /*1e70*/  DADD R32, R16, R12 ;  /* 0x0000000010207229 */ /* 0x002fe2000000000c */
[----:B------:R-:W-:Y:S01]  /*1e80*/  R2UR UR65, R193 ;  /* 0x00000000c14172ca */ /* 0x000fe200000e0000 */
[-C--:B------:R-:W-:Y:S02]  /*1e90*/  DFMA R56, R8, R28.reuse, R56 ;  /* 0x0000001c0838722b */ /* 0x080fe40000000038 */
[----:B------:R-:W-:-:S02]  /*1ea0*/  DFMA R60, R24, R28, R60 ;  /* 0x0000001c183c722b */ /* 0x000fc4000000003c */
[----:B------:R-:W-:Y:S02]  /*1eb0*/  DADD R12, R16, -R12 ;  /* 0x00000000100c7229 */ /* 0x000fe4000000080c */
[----:B------:R-:W-:Y:S01]  /*1ec0*/  DFMA R68, R28, UR60, R68 ;  /* 0x0000003c1c447c2b */ /* 0x000fe20008000044 */
[----:B------:R-:W-:Y:S01]  /*1ed0*/  R2UR UR60, R188 ;  /* 0x00000000bc3c72ca */ /* 0x000fe200000e0000 */
[C---:B------:R-:W-:Y:S01]  /*1ee0*/  DFMA R158, R48.reuse, R102, R158 ;  /* 0x00000066309e722b */ /* 0x040fe2000000009e */
[----:B------:R-:W-:Y:S01]  /*1ef0*/  R2UR UR61, R189 ;  /* 0x00000000bd3d72ca */ /* 0x000fe200000e0000 */
[C---:B------:R-:W-:Y:S02]  /*1f00*/  DFMA R162, R48.reuse, R110, R162 ;  /* 0x0000006e30a2722b */ /* 0x040fe400000000a2 */
[C---:B------:R-:W-:Y:S02]  /*1f10*/  DFMA R166, R48.reuse, R118, R166 ;  /* 0x0000007630a6722b */ /* 0x040fe400000000a6 */
[----:B------:R-:W-:-:S02]  /*1f20*/  DFMA R170, R48, R126, R170 ;  /* 0x0000007e30aa722b */ /* 0x000fc400000000aa */
[C---:B------:R-:W-:Y:S02]  /*1f30*/  DFMA R144, R40.reuse, R106, R144 ;  /* 0x0000006a2890722b */ /* 0x040fe40000000090 */
[C---:B------:R-:W-:Y:S02]  /*1f40*/  DFMA R160, R40.reuse, R114, R160 ;  /* 0x0000007228a0722b */ /* 0x040fe400000000a0 */
[C---:B------:R-:W-:Y:S02]  /*1f50*/  DFMA R164, R40.reuse, R122, R164 ;  /* 0x0000007a28a4722b */ /* 0x040fe400000000a4 */
[----:B------:R-:W-:Y:S02]  /*1f60*/  DFMA R168, R40, R130, R168 ;  /* 0x0000008228a8722b */ /* 0x000fe400000000a8 */
[----:B------:R-:W-:Y:S02]  /*1f70*/  DFMA R172, R48, R134, R172 ;  /* 0x0000008630ac722b */ /* 0x000fe400000000ac */
[----:B------:R-:W-:-:S02]  /*1f80*/  DFMA R174, R40, R138, R174 ;  /* 0x0000008a28ae722b */ /* 0x000fc400000000ae */
[----:B--2---:R-:W-:Y:S02]  /*1f90*/  DADD R16, R22, R26 ;  /* 0x0000000016107229 */ /* 0x004fe4000000001a */
[C---:B------:R-:W-:Y:S02]  /*1fa0*/  DFMA R52, R32.reuse, UR10, R52 ;  /* 0x0000000a20347c2b */ /* 0x040fe40008000034 */
[C---:B------:R-:W-:Y:S02]  /*1fb0*/  DFMA R64, R32.reuse, UR6, R64 ;  /* 0x0000000620407c2b */ /* 0x040fe40008000040 */
[----:B------:R-:W-:Y:S02]  /*1fc0*/  DFMA R72, R32, UR58, R72 ;  /* 0x0000003a20487c2b */ /* 0x000fe40008000048 */
[C---:B------:R-:W-:Y:S02]  /*1fd0*/  DFMA R56, R12.reuse, UR8, R56 ;  /* 0x000000080c387c2b */ /* 0x040fe40008000038 */
[----:B------:R-:W-:-:S02]  /*1fe0*/  DFMA R60, R12, UR4, R60 ;  /* 0x000000040c3c7c2b */ /* 0x000fc4000800003c */
[----:B------:R-:W-:Y:S02]  /*1ff0*/  DADD R22, R22, -R26 ;  /* 0x0000000016167229 */ /* 0x000fe4000000081a */
        /* <DEDUP_REMOVED lines=77> */
.L_x_49:
[----:B------:R-:W-:Y:S05]  /*24d0*/  BSYNC.RECONVERGENT B0 ;  /* 0x0000000000007941 */ /* 0x000fea0003800200 */
.L_x_48:
[----:B-----5:R-:W1:Y:S01]  /*24e0*/  LDC.64 R146, c[0x0][0x388] ;  /* 0x0000e200ff927b82 */ /* 0x020e620000000a00 */
[----:B0-----:R-:W-:Y:S01]  /*24f0*/  MOV.SPILL R169, UR77 ;  /* 0x0000004d00a97c02 */ /* 0x001fe20009000f00 */
[----:B------:R-:W-:Y:S01]  /*2500*/  UMOV UR77, 0xe10f ;  /* 0x0000e10f004d7882 */ /* 0x000fe20000000000 */
[----:B------:R-:W-:Y:S01]  /*2510*/  MOV.SPILL R168, UR76 ;  /* 0x0000004c00a87c02 */ /* 0x000fe20009000f00 */
[----:B------:R-:W-:Y:S02]  /*2520*/  IDP.2A.LO.U16.U8 R10, R11, UR77, R10 ;  /* 0x0000004d0b0a7c26 */ /* 0x000fe4000800100a */
[----:B------:R-:W0:Y:S02]  /*2530*/  LDCU.64 UR76, c[0x0][0x358] ;  /* 0x00006b00ff4c77ac */ /* 0x000e240008000a00 */
[----:B------:R-:W-:-:S04]  /*2540*/  IMAD R11, R3, 0xd2f, R10 ;  /* 0x00000d2f030b7824 */ /* 0x000fc800078e020a */
[----:B-1----:R-:W-:-:S05]  /*2550*/  IMAD.WIDE R146, R11, 0x8, R146 ;  /* 0x000000080b927825 */ /* 0x002fca00078e0292 */
        /* <DEDUP_REMOVED lines=14> */
[----:B------:R0:W4:Y:S01]  /*2640*/  LDG.E.64.CONSTANT R10, desc[UR76][R146.64+-0x30] ;  /* 0xffffd04c920a7981 */ /* 0x000122000c1e9b00 */
        /* <DEDUP_REMOVED lines=16> */
[----:B-1----:R-:W-:-:S04]  /*2750*/  DADD R144, R148, R150 ;  /* 0x0000000094907229 */ /* 0x002fc80000000096 */
[----:B------:R-:W-:Y:S02]  /*2760*/  DFMA R166, R146, R54, RZ ;  /* 0x0000003692a6722b */ /* 0x000fe400000000ff */
[----:B------:R-:W-:Y:S02]  /*2770*/  DADD R148, R148, -R150 ;  /* 0x0000000094947229 */ /* 0x000fe40000000896 */
[----:B------:R-:W-:-:S04]  /*2780*/  DFMA R158, R146, R30, RZ ;  /* 0x0000001e929e722b */ /* 0x000fc800000000ff */
[----:B------:R-:W-:Y:S02]  /*2790*/  DFMA R204, R116, R144, R166 ;  /* 0x0000009074cc722b */ /* 0x000fe400000000a6 */
[----:B------:R-:W-:Y:S02]  /*27a0*/  DFMA R166, R142, R50, RZ ;  /* 0x000000328ea6722b */ /* 0x000fe400000000ff */
[----:B------:R-:W-:Y:S02]  /*27b0*/  DFMA R172, R146, R62, RZ ;  /* 0x0000003e92ac722b */ /* 0x000fe400000000ff */
[----:B------:R-:W-:Y:S02]  /*27c0*/  DFMA R150, R6, R146, RZ ;  /* 0x000000920696722b */ /* 0x000fe400000000ff */
[C---:B------:R-:W-:Y:S02]  /*27d0*/  DFMA R152, R146.reuse, R14, RZ ;  /* 0x0000000e9298722b */ /* 0x040fe400000000ff */
[----:B------:R-:W-:-:S02]  /*27e0*/  DFMA R160, R146, R38, RZ ;  /* 0x0000002692a0722b */ /* 0x000fc400000000ff */
[C---:B------:R-:W-:Y:S02]  /*27f0*/  DFMA R164, R146.reuse, R46, RZ ;  /* 0x0000002e92a4722b */ /* 0x040fe400000000ff */
[----:B------:R-:W-:Y:S02]  /*2800*/  DFMA R146, R146, R70, RZ ;  /* 0x000000469292722b */ /* 0x000fe400000000ff */
[----:B------:R-:W-:Y:S02]  /*2810*/  DFMA R162, R92, R144, R158 ;  /* 0x000000905ca2722b */ /* 0x000fe4000000009e */
[----:B------:R-:W-:Y:S02]  /*2820*/  DFMA R200, R112, R148, R166 ;  /* 0x0000009470c8722b */ /* 0x000fe400000000a6 */
[C-C-:B------:R-:W-:Y:S02]  /*2830*/  DADD R158, R72.reuse, R68.reuse ;  /* 0x00000000489e7229 */ /* 0x140fe40000000044 */
[----:B------:R-:W-:-:S02]  /*2840*/  DADD R166, R72, -R68 ;  /* 0x0000000048a67229 */ /* 0x000fc40000000844 */
[----:B------:R-:W-:Y:S01]  /*2850*/  DFMA R208, R124, R144, R172 ;  /* 0x000000907cd0722b */ /* 0x000fe200000000ac */
[----:B------:R-:W-:Y:S01]  /*2860*/  LDS.64 R68, [R141+0x28] ;  /* 0x000028008d447984 */ /* 0x000fe20000000a00 */
[----:B------:R-:W-:-:S03]  /*2870*/  DFMA R172, R142, R58, RZ ;  /* 0x0000003a8eac722b */ /* 0x000fc600000000ff */
[----:B------:R-:W0:Y:S01]  /*2880*/  LDS.64 R72, [R141+0x30] ;  /* 0x000030008d487984 */ /* 0x000e220000000a00 */
[-C--:B------:R-:W-:Y:S02]  /*2890*/  DFMA R170, R100, R144.reuse, R160 ;  /* 0x0000009064aa722b */ /* 0x080fe400000000a0 */
[-C--:B------:R-:W-:Y:S02]  /*28a0*/  DFMA R150, R76, R144.reuse, R150 ;  /* 0x000000904c96722b */ /* 0x080fe40000000096 */
[-C--:B------:R-:W-:Y:S02]  /*28b0*/  DFMA R152, R84, R144.reuse, R152 ;  /* 0x000000905498722b */ /* 0x080fe40000000098 */
[-C--:B------:R-:W-:Y:S02]  /*28c0*/  DFMA R198, R108, R144.reuse, R164 ;  /* 0x000000906cc6722b */ /* 0x080fe400000000a4 */
[----:B------:R-:W-:Y:S02]  /*28d0*/  DFMA R212, R132, R144, R146 ;  /* 0x0000009084d4722b */ /* 0x000fe40000000092 */
[----:B------:R-:W-:-:S02]  /*28e0*/  DFMA R144, R154, R142, RZ ;  /* 0x0000008e9a90722b */ /* 0x000fc400000000ff */
[C---:B------:R-:W-:Y:S02]  /*28f0*/  DFMA R146, R142.reuse, R18, RZ ;  /* 0x000000128e92722b */ /* 0x040fe400000000ff */
[C---:B------:R-:W-:Y:S02]  /*2900*/  DFMA R160, R142.reuse, R34, RZ ;  /* 0x000000228ea0722b */ /* 0x040fe400000000ff */
[C---:B------:R-:W-:Y:S02]  /*2910*/  DFMA R164, R142.reuse, R42, RZ ;  /* 0x0000002a8ea4722b */ /* 0x040fe400000000ff */
[C---:B------:R-:W-:Y:S02]  /*2920*/  DFMA R176, R142.reuse, R66, RZ ;  /* 0x000000428eb0722b */ /* 0x040fe400000000ff */
[----:B------:R-:W-:Y:S02]  /*2930*/  DFMA R180, R142, R74, RZ ;  /* 0x0000004a8eb4722b */ /* 0x000fe400000000ff */
[----:B------:R-:W-:-:S02]  /*2940*/  DFMA R206, R120, R148, R172 ;  /* 0x0000009478ce722b */ /* 0x000fc400000000ac */
[C---:B------:R-:W-:Y:S01]  /*2950*/  DFMA R172, R158.reuse, R94, R162 ;  /* 0x0000005e9eac722b */ /* 0x040fe200000000a2 */
[----:B------:R-:W-:Y:S01]  /*2960*/  R2UR UR76, R186 ;  /* 0x00000000ba4c72ca */ /* 0x000fe200000e0000 */
[C---:B------:R-:W-:Y:S01]  /*2970*/  DFMA R162, R158.reuse, R126, R208 ;  /* 0x0000007e9ea2722b */ /* 0x040fe200000000d0 */
[----:B------:R-:W-:Y:S01]  /*2980*/  R2UR UR77, R187 ;  /* 0x00000000bb4d72ca */ /* 0x000fe200000e0000 */
[----:B------:R-:W-:Y:S02]  /*2990*/  DFMA R170, R158, R102, R170 ;  /* 0x000000669eaa722b */ /* 0x000fe400000000aa */
[----:B------:R-:W-:Y:S02]  /*29a0*/  DADD R208, R156, R182 ;  /* 0x000000009cd07229 */ /* 0x000fe400000000b6 */
[-C--:B------:R-:W-:Y:S02]  /*29b0*/  DFMA R144, R80, R148.reuse, R144 ;  /* 0x000000945090722b */ /* 0x080fe40000000090 */
[----:B------:R-:W-:-:S02]  /*29c0*/  DFMA R142, R88, R148, R146 ;  /* 0x00000094588e722b */ /* 0x000fc40000000092 */
[-C--:B------:R-:W-:Y:S02]  /*29d0*/  DFMA R160, R96, R148.reuse, R160 ;  /* 0x0000009460a0722b */ /* 0x080fe400000000a0 */
[-C--:B------:R-:W-:Y:S02]  /*29e0*/  DFMA R146, R104, R148.reuse, R164 ;  /* 0x000000946892722b */ /* 0x080fe400000000a4 */
[-C--:B------:R-:W-:Y:S02]  /*29f0*/  DFMA R210, R128, R148.reuse, R176 ;  /* 0x0000009480d2722b */ /* 0x080fe400000000b0 */
[----:B------:R-:W-:Y:S02]  /*2a00*/  DFMA R214, R136, R148, R180 ;  /* 0x0000009488d6722b */ /* 0x000fe400000000b4 */
[C---:B------:R-:W-:Y:S02]  /*2a10*/  DFMA R202, R158.reuse, R110, R198 ;  /* 0x0000006e9eca722b */ /* 0x040fe400000000c6 */
[----:B------:R-:W-:Y:S01]  /*2a20*/  DFMA R164, R158, R118, R204 ;  /* 0x000000769ea4722b */ /* 0x000fe200000000cc */
[----:B------:R-:W-:Y:S01]  /*2a30*/  MOV.SPILL R198, UR53 ;  /* 0x0000003500c67c02 */ /* 0x000fe20009000f00 */
[----:B------:R-:W-:Y:S01]  /*2a40*/  DFMA R170, R208, UR52, R170 ;  /* 0x00000034d0aa7c2b */ /* 0x000fe200080000aa */
[----:B------:R-:W-:Y:S01]  /*2a50*/  MOV.SPILL R199, UR52 ;  /* 0x0000003400c77c02 */ /* 0x000fe20009000f00 */
[C---:B------:R-:W-:Y:S01]  /*2a60*/  DFMA R180, R158.reuse, R78, R150 ;  /* 0x0000004e9eb4722b */ /* 0x040fe20000000096 */
[----:B------:R-:W-:Y:S01]  /*2a70*/  R2UR UR52, R184 ;  /* 0x00000000b83472ca */ /* 0x000fe200000e0000 */
[C---:B------:R-:W-:Y:S01]  /*2a80*/  DFMA R176, R158.reuse, R86, R152 ;  /* 0x000000569eb0722b */ /* 0x040fe20000000098 */
[----:B------:R-:W-:Y:S01]  /*2a90*/  R2UR UR53, R185 ;  /* 0x00000000b93572ca */ /* 0x000fe200000e0000 */
[----:B------:R-:W-:-:S02]  /*2aa0*/  DFMA R158, R158, R134, R212 ;  /* 0x000000869e9e722b */ /* 0x000fc400000000d4 */
[C---:B------:R-:W-:Y:S02]  /*2ab0*/  DFMA R150, R166.reuse, R82, R144 ;  /* 0x00000052a696722b */ /* 0x040fe40000000090 */
[C---:B------:R-:W-:Y:S02]  /*2ac0*/  DFMA R144, R166.reuse, R98, R160 ;  /* 0x00000062a690722b */ /* 0x040fe400000000a0 */
[C---:B------:R-:W-:Y:S02]  /*2ad0*/  DFMA R142, R166.reuse, R90, R142 ;  /* 0x0000005aa68e722b */ /* 0x040fe4000000008e */
[C---:B------:R-:W-:Y:S02]  /*2ae0*/  DFMA R146, R166.reuse, R106, R146 ;  /* 0x0000006aa692722b */ /* 0x040fe40000000092 */
[C---:B------:R-:W-:Y:S02]  /*2af0*/  DFMA R148, R166.reuse, R114, R200 ;  /* 0x00000072a694722b */ /* 0x040fe400000000c8 */
[----:B------:R-:W-:-:S02]  /*2b00*/  DFMA R152, R166, R122, R206 ;  /* 0x0000007aa698722b */ /* 0x000fc400000000ce */
[C---:B------:R-:W-:Y:S02]  /*2b10*/  DFMA R160, R166.reuse, R130, R210 ;  /* 0x00000082a6a0722b */ /* 0x040fe400000000d2 */
[----:B------:R-:W-:Y:S02]  /*2b20*/  DFMA R166, R166, R138, R214 ;  /* 0x0000008aa6a6722b */ /* 0x000fe400000000d6 */
[----:B------:R-:W-:Y:S02]  /*2b30*/  DADD R182, R156, -R182 ;  /* 0x000000009cb67229 */ /* 0x000fe400000008b6 */
[C---:B------:R-:W-:Y:S01]  /*2b40*/  DFMA R172, R208.reuse, UR76, R172 ;  /* 0x0000004cd0ac7c2b */ /* 0x040fe200080000ac */
[----:B------:R-:W-:Y:S02]  /*2b50*/  R2UR.FILL UR77, R169 ;  /* 0x00000000a94d72ca */ /* 0x000fe400004e0000 */
[----:B------:R-:W-:Y:S01]  /*2b60*/  R2UR.FILL UR76, R168 ;  /* 0x00000000a84c72ca */ /* 0x000fe200004e0000 */
[----:B------:R-:W-:-:S02]  /*2b70*/  DFMA R168, R208, UR44, R202 ;  /* 0x0000002cd0a87c2b */ /* 0x000fc400080000ca */
[C---:B------:R-:W-:Y:S01]  /*2b80*/  DFMA R164, R208.reuse, UR36, R164 ;  /* 0x00000024d0a47c2b */ /* 0x040fe200080000a4 */
[----:B------:R-:W-:Y:S02]  /*2b90*/  MOV.SPILL R202, UR37 ;  /* 0x0000002500ca7c02 */ /* 0x000fe40009000f00 */
[----:B------:R-:W-:Y:S01]  /*2ba0*/  MOV.SPILL R203, UR36 ;  /* 0x0000002400cb7c02 */ /* 0x000fe20009000f00 */
[----:B------:R-:W-:Y:S01]  /*2bb0*/  DFMA R156, R208, UR20, R158 ;  /* 0x00000014d09c7c2b */ /* 0x000fe2000800009e */
[----:B------:R-:W-:Y:S02]  /*2bc0*/  R2UR UR36, R186 ;  /* 0x00000000ba2472ca */ /* 0x000fe400000e0000 */
[----:B------:R-:W-:Y:S01]  /*2bd0*/  R2UR UR37, R187 ;  /* 0x00000000bb2572ca */ /* 0x000fe200000e0000 */
[-C--:B------:R-:W-:Y:S02]  /*2be0*/  DFMA R180, R4, R208.reuse, R180 ;  /* 0x000000d004b4722b */ /* 0x080fe400000000b4 */
[----:B------:R-:W-:-:S02]  /*2bf0*/  DFMA R176, R20, R208, R176 ;  /* 0x000000d014b0722b */ /* 0x000fc400000000b0 */
[----:B------:R-:W-:Y:S02]  /*2c00*/  DFMA R162, R208, UR28, R162 ;  /* 0x0000001cd0a27c2b */ /* 0x000fe400080000a2 */
[----:B------:R-:W-:Y:S01]  /*2c10*/  DADD R158, R178, R174 ;  /* 0x00000000b29e7229 */ /* 0x000fe200000000ae */
[----:B------:R-:W-:Y:S01]  /*2c20*/  MOV.SPILL R200, UR45 ;  /* 0x0000002d00c87c02 */ /* 0x000fe20009000f00 */
[----:B------:R-:W-:Y:S01]  /*2c30*/  DFMA R166, R182, UR16, R166 ;  /* 0x00000010b6a67c2b */ /* 0x000fe200080000a6 */
[----:B------:R-:W-:Y:S01]  /*2c40*/  MOV.SPILL R201, UR44 ;  /* 0x0000002c00c97c02 */ /* 0x000fe20009000f00 */
[----:B------:R-:W-:Y:S01]  /*2c50*/  DADD R174, R178, -R174 ;  /* 0x00000000b2ae7229 */ /* 0x000fe200000008ae */
[----:B------:R-:W-:Y:S01]  /*2c60*/  MOV.SPILL R208, UR21 ;  /* 0x0000001500d07c02 */ /* 0x000fe20009000f00 */
[C---:B------:R-:W-:Y:S01]  /*2c70*/  DFMA R144, R182.reuse, UR52, R144 ;  /* 0x00000034b6907c2b */ /* 0x040fe20008000090 */
[----:B------:R-:W-:Y:S01]  /*2c80*/  MOV.SPILL R209, UR20 ;  /* 0x0000001400d17c02 */ /* 0x000fe20009000f00 */
[----:B------:R-:W-:Y:S01]  /*2c90*/  DFMA R152, R182, UR32, R152 ;  /* 0x00000020b6987c2b */ /* 0x000fe20008000098 */
[----:B------:R-:W-:-:S02]  /*2ca0*/  MOV.SPILL R211, UR53 ;  /* 0x0000003500d37c02 */ /* 0x000fc40009000f00 */
[----:B------:R-:W-:Y:S01]  /*2cb0*/  MOV.SPILL R210, UR52 ;  /* 0x0000003400d27c02 */ /* 0x000fe20009000f00 */
[----:B------:R-:W-:Y:S01]  /*2cc0*/  DFMA R150, R8, R182, R150 ;  /* 0x000000b60896722b */ /* 0x000fe20000000096 */
[----:B------:R-:W-:Y:S02]  /*2cd0*/  R2UR UR44, R196 ;  /* 0x00000000c42c72ca */ /* 0x000fe400000e0000 */
[----:B------:R-:W-:Y:S02]  /*2ce0*/  R2UR UR45, R197 ;  /* 0x00000000c52d72ca */ /* 0x000fe400000e0000 */
[----:B------:R-:W-:Y:S02]  /*2cf0*/  R2UR UR20, R192 ;  /* 0x00000000c01472ca */ /* 0x000fe400000e0000 */
[----:B------:R-:W-:Y:S02]  /*2d00*/  R2UR UR21, R193 ;  /* 0x00000000c11572ca */ /* 0x000fe400000e0000 */
[----:B------:R-:W-:-:S02]  /*2d10*/  R2UR UR52, R188 ;  /* 0x00000000bc3472ca */ /* 0x000fc400000e0000 */
[----:B------:R-:W-:Y:S01]  /*2d20*/  R2UR UR53, R189 ;  /* 0x00000000bd3572ca */ /* 0x000fe200000e0000 */
[C---:B------:R-:W-:Y:S01]  /*2d30*/  DFMA R180, R158.reuse, UR10, R180 ;  /* 0x0000000a9eb47c2b */ /* 0x040fe200080000b4 */
[----:B------:R-:W-:Y:S01]  /*2d40*/  MOV.SPILL R206, UR29 ;  /* 0x0000001d00ce7c02 */ /* 0x000fe20009000f00 */
[C---:B------:R-:W-:Y:S01]  /*2d50*/  DFMA R176, R158.reuse, UR6, R176 ;  /* 0x000000069eb07c2b */ /* 0x040fe200080000b0 */
[----:B------:R-:W-:Y:S01]  /*2d60*/  MOV.SPILL R207, UR28 ;  /* 0x0000001c00cf7c02 */ /* 0x000fe20009000f00 */
[C---:B------:R-:W-:Y:S01]  /*2d70*/  DFMA R172, R158.reuse, UR58, R172 ;  /* 0x0000003a9eac7c2b */ /* 0x040fe200080000ac */
[----:B------:R-:W-:Y:S01]  /*2d80*/  R2UR UR28, R190 ;  /* 0x00000000be1c72ca */ /* 0x000fe200000e0000 */
[C---:B------:R-:W-:Y:S01]  /*2d90*/  DFMA R170, R158.reuse, UR54, R170 ;  /* 0x000000369eaa7c2b */ /* 0x040fe200080000aa */
[----:B------:R-:W-:Y:S01]  /*2da0*/  R2UR UR29, R191 ;  /* 0x00000000bf1d72ca */ /* 0x000fe200000e0000 */
[C---:B------:R-:W-:Y:S02]  /*2db0*/  DFMA R168, R158.reuse, UR46, R168 ;  /* 0x0000002e9ea87c2b */ /* 0x040fe400080000a8 */
[----:B------:R-:W-:-:S02]  /*2dc0*/  DFMA R164, R158, UR38, R164 ;  /* 0x000000269ea47c2b */ /* 0x000fc400080000a4 */
[C---:B------:R-:W-:Y:S02]  /*2dd0*/  DFMA R162, R158.reuse, UR30, R162 ;  /* 0x0000001e9ea27c2b */ /* 0x040fe400080000a2 */
[----:B------:R-:W-:Y:S02]  /*2de0*/  DFMA R156, R158, UR22, R156 ;  /* 0x000000169e9c7c2b */ /* 0x000fe4000800009c */
[----:B------:R-:W-:Y:S02]  /*2df0*/  DFMA R142, R24, R182, R142 ;  /* 0x000000b6188e722b */ /* 0x000fe4000000008e */
[C---:B------:R-:W-:Y:S02]  /*2e00*/  DFMA R146, R182.reuse, UR48, R146 ;  /* 0x00000030b6927c2b */ /* 0x040fe40008000092 */
[C---:B------:R-:W-:Y:S02]  /*2e10*/  DFMA R148, R182.reuse, UR40, R148 ;  /* 0x00000028b6947c2b */ /* 0x040fe40008000094 */
[----:B------:R-:W-:-:S02]  /*2e20*/  DFMA R160, R182, UR24, R160 ;  /* 0x00000018b6a07c2b */ /* 0x000fc400080000a0 */
[----:B0-----:R-:W-:Y:S01]  /*2e30*/  DADD R158, R68, R72 ;  /* 0x00000000449e7229 */ /* 0x001fe20000000048 */
[----:B------:R-:W-:Y:S01]  /*2e40*/  MOV.SPILL R204, UR37 ;  /* 0x0000002500cc7c02 */ /* 0x000fe20009000f00 */
[----:B------:R-:W-:Y:S01]  /*2e50*/  DFMA R166, R174, UR18, R166 ;  /* 0x00000012aea67c2b */ /* 0x000fe200080000a6 */
[----:B------:R-:W-:Y:S01]  /*2e60*/  MOV.SPILL R205, UR36 ;  /* 0x0000002400cd7c02 */ /* 0x000fe20009000f00 */
[----:B------:R-:W-:Y:S01]  /*2e70*/  DADD R68, R68, -R72 ;  /* 0x0000000044447229 */ /* 0x000fe20000000848 */
[----:B------:R-:W-:Y:S01]  /*2e80*/  R2UR UR36, R194 ;  /* 0x00000000c22472ca */ /* 0x000fe200000e0000 */
[C---:B------:R-:W-:Y:S01]  /*2e90*/  DFMA R152, R174.reuse, UR34, R152 ;  /* 0x00000022ae987c2b */ /* 0x040fe20008000098 */
[----:B------:R-:W-:Y:S01]  /*2ea0*/  R2UR UR37, R195 ;  /* 0x00000000c32572ca */ /* 0x000fe200000e0000 */
[C---:B------:R-:W-:Y:S02]  /*2eb0*/  DFMA R150, R174.reuse, UR8, R150 ;  /* 0x00000008ae967c2b */ /* 0x040fe40008000096 */
[----:B------:R-:W-:-:S02]  /*2ec0*/  DFMA R142, R174, UR4, R142 ;  /* 0x00000004ae8e7c2b */ /* 0x000fc4000800008e */
[C---:B------:R-:W-:Y:S02]  /*2ed0*/  DFMA R144, R174.reuse, UR56, R144 ;  /* 0x00000038ae907c2b */ /* 0x040fe40008000090 */
[C---:B------:R-:W-:Y:S02]  /*2ee0*/  DFMA R146, R174.reuse, UR50, R146 ;  /* 0x00000032ae927c2b */ /* 0x040fe40008000092 */
[C---:B------:R-:W-:Y:S02]  /*2ef0*/  DFMA R148, R174.reuse, UR42, R148 ;  /* 0x0000002aae947c2b */ /* 0x040fe40008000094 */
[----:B------:R-:W-:Y:S02]  /*2f00*/  DFMA R160, R174, UR26, R160 ;  /* 0x0000001aaea07c2b */ /* 0x000fe400080000a0 */
[C---:B------:R-:W-:Y:S02]  /*2f10*/  DFMA R180, R158.reuse, UR52, R180 ;  /* 0x000000349eb47c2b */ /* 0x040fe400080000b4 */
[----:B------:R-:W-:-:S02]  /*2f20*/  DFMA R176, R158, UR20, R176 ;  /* 0x000000149eb07c2b */ /* 0x000fc400080000b0 */
[C---:B------:R-:W-:Y:S02]  /*2f30*/  DFMA R172, R158.reuse, UR44, R172 ;  /* 0x0000002c9eac7c2b */ /* 0x040fe400080000ac */
        /* <DEDUP_REMOVED lines=12> */
[----:B------:R-:W-:Y:S02]  /*3000*/  DFMA R174, R68, UR76, R160 ;  /* 0x0000004c44ae7c2b */ /* 0x000fe400080000a0 */
[----:B------:R-:W-:Y:S02]  /*3010*/  DADD R68, R158, R166 ;  /* 0x000000009e447229 */ /* 0x000fe400000000a6 */
[C-C-:B------:R-:W-:Y:S02]  /*3020*/  DADD R166, R164.reuse, -R152.reuse ;  /* 0x00000000a4a67229 */ /* 0x140fe40000000898 */
[----:B------:R-:W-:Y:S02]  /*3030*/  DADD R164, R164, R152 ;  /* 0x00000000a4a47229 */ /* 0x000fe40000000098 */
[----:B------:R-:W-:-:S02]  /*3040*/  DADD R152, R180, R156 ;  /* 0x00000000b4987229 */ /* 0x000fc4000000009c */
[C-C-:B------:R-:W-:Y:S02]  /*3050*/  DADD R158, R170.reuse, -R146.reuse ;  /* 0x00000000aa9e7229 */ /* 0x140fe40000000892 */
[----:B------:R-:W-:Y:S02]  /*3060*/  DADD R72, R170, R146 ;  /* 0x00000000aa487229 */ /* 0x000fe40000000092 */
[----:B------:R-:W-:Y:S02]  /*3070*/  DADD R146, R176, -R150 ;  /* 0x00000000b0927229 */ /* 0x000fe40000000896 */
[----:B------:R-:W-:Y:S02]  /*3080*/  DADD R156, R180, -R156 ;  /* 0x00000000b49c7229 */ /* 0x000fe4000000089c */
[----:B------:R-:W-:Y:S02]  /*3090*/  DADD R150, R176, R150 ;  /* 0x00000000b0967229 */ /* 0x000fe40000000096 */
[----:B--2---:R-:W-:-:S02]  /*30a0*/  DMUL R26, R26, R152 ;  /* 0x000000981a1a7228 */ /* 0x004fc40000000000 */
[----:B---3--:R-:W-:Y:S02]  /*30b0*/  DMUL R56, R56, R72 ;  /* 0x0000004838387228 */ /* 0x008fe40000000000 */
[----:B------:R-:W-:Y:S02]  /*30c0*/  DADD R160, R168, -R148 ;  /* 0x00000000a8a07229 */ /* 0x000fe40000000894 */
[----:B----4-:R-:W-:Y:S02]  /*30d0*/  DMUL R64, R64, R150 ;  /* 0x0000009640407228 */ /* 0x010fe40000000000 */
[----:B------:R-:W-:Y:S02]  /*30e0*/  DFMA R72, R40, R156, R26 ;  /* 0x0000009c2848722b */ /* 0x000fe4000000001a */
[----:B------:R-:W-:Y:S02]  /*30f0*/  DADD R142, R168, R148 ;  /* 0x00000000a88e7229 */ /* 0x000fe40000000094 */
[----:B------:R-:W-:-:S02]  /*3100*/  DADD R148, R172, -R144 ;  /* 0x00000000ac947229 */ /* 0x000fc40000000890 */
[----:B------:R-:W-:Y:S02]  /*3110*/  DADD R144, R172, R144 ;  /* 0x00000000ac907229 */ /* 0x000fe40000000090 */
[--C-:B------:R-:W-:Y:S02]  /*3120*/  DADD R168, R162, -R174.reuse ;  /* 0x00000000a2a87229 */ /* 0x100fe400000008ae */
[----:B------:R-:W-:Y:S02]  /*3130*/  DMUL R44, R44, R68 ;  /* 0x000000442c2c7228 */ /* 0x000fe40000000000 */
[----:B------:R-:W-:Y:S02]  /*3140*/  DADD R162, R162, R174 ;  /* 0x00000000a2a27229 */ /* 0x000fe400000000ae */
[----:B------:R-:W-:Y:S02]  /*3150*/  DFMA R68, R32, R146, R64 ;  /* 0x000000922044722b */ /* 0x000fe40000000040 */
[----:B------:R-:W-:-:S02]  /*3160*/  DFMA R152, R4, R72, RZ ;  /* 0x000000480498722b */ /* 0x000fc400000000ff */
[----:B------:R-:W-:Y:S02]  /*3170*/  DFMA R40, R40, -R156, R26 ;  /* 0x8000009c2828722b */ /* 0x000fe4000000001a */
[----:B------:R-:W-:Y:S02]  /*3180*/  DMUL R36, R36, R158 ;  /* 0x0000009e24247228 */ /* 0x000fe40000000000 */
[----:B------:R-:W-:Y:S02]  /*3190*/  DMUL R60, R60, R144 ;  /* 0x000000903c3c7228 */ /* 0x000fe40000000000 */
[----:B------:R-:W-:Y:S02]  /*31a0*/  DMUL R12, R12, R142 ;  /* 0x0000008e0c0c7228 */ /* 0x000fe40000000000 */
[-C--:B------:R-:W-:Y:S02]  /*31b0*/  DFMA R142, R6, R72.reuse, RZ ;  /* 0x00000048068e722b */ /* 0x080fe400000000ff */
[----:B------:R-:W-:-:S02]  /*31c0*/  DFMA R144, R76, R72, RZ ;  /* 0x000000484c90722b */ /* 0x000fc400000000ff */
[C---:B------:R-:W-:Y:S02]  /*31d0*/  DFMA R150, R72.reuse, R78, RZ ;  /* 0x0000004e4896722b */ /* 0x040fe400000000ff */
[C---:B------:R-:W-:Y:S02]  /*31e0*/  DFMA R158, R72.reuse, UR10, RZ ;  /* 0x0000000a489e7c2b */ /* 0x040fe400080000ff */
[----:B------:R-:W-:Y:S02]  /*31f0*/  DFMA R72, R72, UR52, RZ ;  /* 0x0000003448487c2b */ /* 0x000fe400080000ff */
[----:B------:R-:W-:Y:S02]  /*3200*/  DMUL R48, R48, R162 ;  /* 0x000000a230307228 */ /* 0x000fe40000000000 */
[----:B------:R-:W-:Y:S02]  /*3210*/  DFMA R156, R20, R68, R152 ;  /* 0x00000044149c722b */ /* 0x000fe40000000098 */
[----:B------:R-:W-:-:S02]  /*3220*/  DFMA R32, R32, -R146, R64 ;  /* 0x800000922020722b */ /* 0x000fc40000000040 */
[----:B------:R-:W-:Y:S02]  /*3230*/  DFMA R152, R8, R40, RZ ;  /* 0x000000280898722b */ /* 0x000fe400000000ff */
[----:B------:R-:W-:Y:S01]  /*3240*/  DFMA R162, R40, UR28, RZ ;  /* 0x0000001c28a27c2b */ /* 0x000fe200080000ff */
[----:B------:R-:W-:Y:S01]  /*3250*/  R2UR.FILL UR53, R211 ;  /* 0x00000000d33572ca */ /* 0x000fe200004e0000 */
[----:B------:R-:W-:Y:S01]  /*3260*/  DMUL R16, R16, R160 ;  /* 0x000000a010107228 */ /* 0x000fe20000000000 */
[----:B------:R-:W-:Y:S01]  /*3270*/  R2UR.FILL UR52, R210 ;  /* 0x00000000d23472ca */ /* 0x000fe200004e0000 */
[----:B------:R-:W-:Y:S02]  /*3280*/  DMUL R52, R52, R164 ;  /* 0x000000a434347228 */ /* 0x000fe40000000000 */
[----:B------:R-:W-:Y:S02]  /*3290*/  DFMA R142, R68, R14, R142 ;  /* 0x0000000e448e722b */ /* 0x000fe4000000008e */
[----:B------:R-:W-:-:S02]  /*32a0*/  DFMA R144, R84, R68, R144 ;  /* 0x000000445490722b */ /* 0x000fc40000000090 */
[C---:B------:R-:W-:Y:S02]  /*32b0*/  DFMA R150, R68.reuse, R86, R150 ;  /* 0x000000564496722b */ /* 0x040fe40000000096 */
[C---:B------:R-:W-:Y:S02]  /*32c0*/  DFMA R160, R68.reuse, UR6, R158 ;  /* 0x0000000644a07c2b */ /* 0x040fe4000800009e */
[----:B------:R-:W-:Y:S02]  /*32d0*/  DFMA R164, R68, UR20, R72 ;  /* 0x0000001444a47c2b */ /* 0x000fe40008000048 */
[-C--:B------:R-:W-:Y:S02]  /*32e0*/  DFMA R68, R154, R40.reuse, RZ ;  /* 0x000000289a44722b */ /* 0x080fe400000000ff */
[----:B------:R-:W-:Y:S02]  /*32f0*/  DFMA R72, R80, R40, RZ ;  /* 0x000000285048722b */ /* 0x000fe400000000ff */
[----:B------:R-:W-:-:S02]  /*3300*/  DFMA R146, R40, R82, RZ ;  /* 0x000000522892722b */ /* 0x000fc400000000ff */
[----:B------:R-:W-:Y:S02]  /*3310*/  DFMA R158, R40, UR8, RZ ;  /* 0x00000008289e7c2b */ /* 0x000fe400080000ff */
[----:B------:R-:W-:Y:S02]  /*3320*/  DFMA R40, R28, R148, R60 ;  /* 0x000000941c28722b */ /* 0x000fe4000000003c */
[----:B------:R-:W-:Y:S02]  /*3330*/  DFMA R152, R24, R32, R152 ;  /* 0x000000201898722b */ /* 0x000fe40000000098 */
[----:B------:R-:W-:Y:S01]  /*3340*/  DFMA R162, R32, UR36, R162 ;  /* 0x0000002420a27c2b */ /* 0x000fe200080000a2 */
[----:B------:R-:W-:Y:S01]  /*3350*/  R2UR.FILL UR37, R204 ;  /* 0x00000000cc2572ca */ /* 0x000fe200004e0000 */
[----:B------:R-:W-:Y:S01]  /*3360*/  DFMA R28, R28, -R148, R60 ;  /* 0x800000941c1c722b */ /* 0x000fe2000000003c */
[----:B------:R-:W-:Y:S01]  /*3370*/  R2UR.FILL UR36, R205 ;  /* 0x00000000cd2472ca */ /* 0x000fe200004e0000 */
[----:B------:R-:W-:-:S06]  /*3380*/  DFMA R68, R32, R18, R68 ;  /* 0x000000122044722b */ /* 0x000fcc0000000044 */
[----:B------:R-:W-:Y:S01]  /*3390*/  DFMA R152, R28, UR52, R152 ;  /* 0x000000341c987c2b */ /* 0x000fe20008000098 */
[----:B------:R-:W-:Y:S02]  /*33a0*/  R2UR.FILL UR53, R198 ;  /* 0x00000000c63572ca */ /* 0x000fe400004e0000 */
[----:B------:R-:W-:Y:S01]  /*33b0*/  R2UR.FILL UR52, R199 ;  /* 0x00000000c73472ca */ /* 0x000fe200004e0000 */
[----:B------:R-:W-:Y:S02]  /*33c0*/  DFMA R72, R88, R32, R72 ;  /* 0x000000205848722b */ /* 0x000fe40000000048 */
[C---:B------:R-:W-:Y:S02]  /*33d0*/  DFMA R146, R32.reuse, R90, R146 ;  /* 0x0000005a2092722b */ /* 0x040fe40000000092 */
[----:B------:R-:W-:Y:S02]  /*33e0*/  DFMA R158, R32, UR4, R158 ;  /* 0x00000004209e7c2b */ /* 0x000fe4000800009e */
[----:B------:R-:W-:-:S02]  /*33f0*/  DFMA R142, R40, R30, R142 ;  /* 0x0000001e288e722b */ /* 0x000fc4000000008e */
[----:B------:R-:W-:Y:S02]  /*3400*/  DFMA R144, R92, R40, R144 ;  /* 0x000000285c90722b */ /* 0x000fe40000000090 */
[C---:B------:R-:W-:Y:S02]  /*3410*/  DFMA R150, R40.reuse, R94, R150 ;  /* 0x0000005e2896722b */ /* 0x040fe40000000096 */
[C---:B------:R-:W-:Y:S02]  /*3420*/  DFMA R156, R40.reuse, UR36, R156 ;  /* 0x00000024289c7c2b */ /* 0x040fe4000800009c */
[C---:B------:R-:W-:Y:S02]  /*3430*/  DFMA R160, R40.reuse, UR58, R160 ;  /* 0x0000003a28a07c2b */ /* 0x040fe400080000a0 */
[----:B------:R-:W-:Y:S02]  /*3440*/  DFMA R164, R40, UR44, R164 ;  /* 0x0000002c28a47c2b */ /* 0x000fe400080000a4 */
[----:B------:R-:W-:Y:S01]  /*3450*/  DADD R32, R36, R56 ;  /* 0x0000000024207229 */ /* 0x000fe20000000038 */
[----:B------:R-:W-:-:S02]  /*3460*/  R2UR.FILL UR45, R200 ;  /* 0x00000000c82d72ca */ /* 0x000fc400004e0000 */
[----:B------:R-:W-:Y:S01]  /*3470*/  R2UR.FILL UR44, R201 ;  /* 0x00000000c92c72ca */ /* 0x000fe200004e0000 */
[----:B------:R-:W-:Y:S02]  /*3480*/  DFMA R68, R28, R34, R68 ;  /* 0x000000221c44722b */ /* 0x000fe40000000044 */
[----:B------:R-:W-:Y:S02]  /*3490*/  DFMA R72, R96, R28, R72 ;  /* 0x0000001c6048722b */ /* 0x000fe40000000048 */
[C---:B------:R-:W-:Y:S02]  /*34a0*/  DFMA R146, R28.reuse, R98, R146 ;  /* 0x000000621c92722b */ /* 0x040fe40000000092 */
[C---:B------:R-:W-:Y:S02]  /*34b0*/  DFMA R158, R28.reuse, UR56, R158 ;  /* 0x000000381c9e7c2b */ /* 0x040fe4000800009e */
[----:B------:R-:W-:Y:S02]  /*34c0*/  DFMA R162, R28, UR60, R162 ;  /* 0x0000003c1ca27c2b */ /* 0x000fe400080000a2 */
[----:B------:R-:W-:-:S02]  /*34d0*/  DFMA R142, R32, R38, R142 ;  /* 0x00000026208e722b */ /* 0x000fc4000000008e */
[----:B------:R-:W-:Y:S02]  /*34e0*/  DFMA R144, R100, R32, R144 ;  /* 0x000000206490722b */ /* 0x000fe40000000090 */
[C---:B------:R-:W-:Y:S02]  /*34f0*/  DFMA R150, R32.reuse, R102, R150 ;  /* 0x000000662096722b */ /* 0x040fe40000000096 */
[C---:B------:R-:W-:Y:S02]  /*3500*/  DFMA R156, R32.reuse, UR52, R156 ;  /* 0x00000034209c7c2b */ /* 0x040fe4000800009c */
[C---:B------:R-:W-:Y:S02]  /*3510*/  DFMA R160, R32.reuse, UR54, R160 ;  /* 0x0000003620a07c2b */ /* 0x040fe400080000a0 */
[----:B------:R-:W-:Y:S02]  /*3520*/  DFMA R164, R32, UR62, R164 ;  /* 0x0000003e20a47c2b */ /* 0x000fe400080000a4 */
[----:B------:R-:W-:-:S02]  /*3530*/  DADD R28, -R36, R56 ;  /* 0x00000000241c7229 */ /* 0x000fc40000000138 */
[----:B------:R-:W-:Y:S02]  /*3540*/  DADD R32, R16, R12 ;  /* 0x0000000010207229 */ /* 0x000fe4000000000c */
[----:B------:R-:W-:Y:S01]  /*3550*/  DMUL R22, R22, R166 ;  /* 0x000000a616167228 */ /* 0x000fe20000000000 */
[----:B------:R-:W-:Y:S02]  /*3560*/  R2UR.FILL UR37, R202 ;  /* 0x00000000ca2572ca */ /* 0x000fe400004e0000 */
[----:B------:R-:W-:Y:S01]  /*3570*/  R2UR.FILL UR36, R203 ;  /* 0x00000000cb2472ca */ /* 0x000fe200004e0000 */
[----:B------:R-:W-:Y:S02]  /*3580*/  DFMA R68, R28, R42, R68 ;  /* 0x0000002a1c44722b */ /* 0x000fe40000000044 */
[----:B------:R-:W-:Y:S02]  /*3590*/  DFMA R72, R104, R28, R72 ;  /* 0x0000001c6848722b */ /* 0x000fe40000000048 */
[----:B------:R-:W-:-:S02]  /*35a0*/  DFMA R146, R28, R106, R146 ;  /* 0x0000006a1c92722b */ /* 0x000fc40000000092 */
[C---:B------:R-:W-:Y:S02]  /*35b0*/  DFMA R152, R28.reuse, UR48, R152 ;  /* 0x000000301c987c2b */ /* 0x040fe40008000098 */
[C---:B------:R-:W-:Y:S02]  /*35c0*/  DFMA R158, R28.reuse, UR50, R158 ;  /* 0x000000321c9e7c2b */ /* 0x040fe4000800009e */
[----:B------:R-:W-:Y:S02]  /*35d0*/  DFMA R162, R28, UR64, R162 ;  /* 0x000000401ca27c2b */ /* 0x000fe400080000a2 */
[----:B------:R-:W-:Y:S02]  /*35e0*/  DFMA R142, R32, R46, R142 ;  /* 0x0000002e208e722b */ /* 0x000fe4000000008e */
[----:B------:R-:W-:Y:S02]  /*35f0*/  DFMA R144, R108, R32, R144 ;  /* 0x000000206c90722b */ /* 0x000fe40000000090 */
[----:B------:R-:W-:-:S02]  /*3600*/  DFMA R150, R32, R110, R150 ;  /* 0x0000006e2096722b */ /* 0x000fc40000000096 */
[C---:B------:R-:W-:Y:S02]  /*3610*/  DFMA R156, R32.reuse, UR44, R156 ;  /* 0x0000002c209c7c2b */ /* 0x040fe4000800009c */
[C---:B------:R-:W-:Y:S02]  /*3620*/  DFMA R160, R32.reuse, UR46, R160 ;  /* 0x0000002e20a07c2b */ /* 0x040fe400080000a0 */
[----:B------:R-:W-:Y:S02]  /*3630*/  DFMA R164, R32, UR66, R164 ;  /* 0x0000004220a47c2b */ /* 0x000fe400080000a4 */
[----:B------:R-:W-:Y:S02]  /*3640*/  DADD R28, -R16, R12 ;  /* 0x00000000101c7229 */ /* 0x000fe4000000010c */
[----:B------:R-:W-:Y:S02]  /*3650*/  DADD R32, R22, R52 ;  /* 0x0000000016207229 */ /* 0x000fe40000000034 */
[----:B------:R-:W-:Y:S01]  /*3660*/  DMUL R10, R10, R168 ;  /* 0x000000a80a0a7228 */ /* 0x000fe20000000000 */
[----:B------:R-:W-:-:S02]  /*3670*/  R2UR.FILL UR29, R206 ;  /* 0x00000000ce1d72ca */ /* 0x000fc400004e0000 */
[----:B------:R-:W-:Y:S01]  /*3680*/  R2UR.FILL UR28, R207 ;  /* 0x00000000cf1c72ca */ /* 0x000fe200004e0000 */
[----:B------:R-:W-:Y:S02]  /*3690*/  DFMA R68, R28, R50, R68 ;  /* 0x000000321c44722b */ /* 0x000fe40000000044 */
[----:B------:R-:W-:Y:S02]  /*36a0*/  DFMA R72, R112, R28, R72 ;  /* 0x0000001c7048722b */ /* 0x000fe40000000048 */
[C---:B------:R-:W-:Y:S02]  /*36b0*/  DFMA R146, R28.reuse, R114, R146 ;  /* 0x000000721c92722b */ /* 0x040fe40000000092 */
[C---:B------:R-:W-:Y:S02]  /*36c0*/  DFMA R152, R28.reuse, UR40, R152 ;  /* 0x000000281c987c2b */ /* 0x040fe40008000098 */
[C---:B------:R-:W-:Y:S02]  /*36d0*/  DFMA R158, R28.reuse, UR42, R158 ;  /* 0x0000002a1c9e7c2b */ /* 0x040fe4000800009e */
[----:B------:R-:W-:-:S02]  /*36e0*/  DFMA R162, R28, UR68, R162 ;  /* 0x000000441ca27c2b */ /* 0x000fc400080000a2 */
[----:B------:R-:W-:Y:S02]  /*36f0*/  DFMA R142, R32, R54, R142 ;  /* 0x00000036208e722b */ /* 0x000fe4000000008e */
[----:B------:R-:W-:Y:S02]  /*3700*/  DFMA R144, R116, R32, R144 ;  /* 0x000000207490722b */ /* 0x000fe40000000090 */
[C---:B------:R-:W-:Y:S02]  /*3710*/  DFMA R150, R32.reuse, R118, R150 ;  /* 0x000000762096722b */ /* 0x040fe40000000096 */
[C---:B------:R-:W-:Y:S02]  /*3720*/  DFMA R156, R32.reuse, UR36, R156 ;  /* 0x00000024209c7c2b */ /* 0x040fe4000800009c */
[C---:B------:R-:W-:Y:S02]  /*3730*/  DFMA R160, R32.reuse, UR38, R160 ;  /* 0x0000002620a07c2b */ /* 0x040fe400080000a0 */
[----:B------:R-:W-:-:S02]  /*3740*/  DFMA R164, R32, UR70, R164 ;  /* 0x0000004620a47c2b */ /* 0x000fc400080000a4 */
[----:B------:R-:W-:Y:S02]  /*3750*/  DADD R28, -R22, R52 ;  /* 0x00000000161c7229 */ /* 0x000fe40000000134 */
[----:B------:R-:W-:-:S06]  /*3760*/  DADD R32, R10, R48 ;  /* 0x000000000a207229 */ /* 0x000fcc0000000030 */
        /* <DEDUP_REMOVED lines=13> */
[C-C-:B------:R-:W-:Y:S01]  /*3840*/  DADD R32, R44.reuse, R44.reuse ;  /* 0x000000002c207229 */ /* 0x140fe2000000002c */
[----:B------:R-:W-:Y:S02]  /*3850*/  R2UR.FILL UR21, R208 ;  /* 0x00000000d01572ca */ /* 0x000fe400004e0000 */
[----:B------:R-:W-:Y:S01]  /*3860*/  R2UR.FILL UR20, R209 ;  /* 0x00000000d11472ca */ /* 0x000fe200004e0000 */
[----:B------:R-:W-:Y:S02]  /*3870*/  DADD R40, R44, -R44 ;  /* 0x000000002c287229 */ /* 0x000fe4000000082c */
[----:B------:R-:W-:Y:S02]  /*3880*/  DFMA R68, R28, R66, R68 ;  /* 0x000000421c44722b */ /* 0x000fe40000000044 */
[----:B------:R-:W-:-:S02]  /*3890*/  DFMA R72, R128, R28, R72 ;  /* 0x0000001c8048722b */ /* 0x000fc40000000048 */
[----:B------:R-:W-:Y:S02]  /*38a0*/  DMUL R32, R32, 0.5 ;  /* 0x3fe0000020207828 */ /* 0x000fe40000000000 */
[C---:B------:R-:W-:Y:S02]  /*38b0*/  DFMA R146, R28.reuse, R130, R146 ;  /* 0x000000821c92722b */ /* 0x040fe40000000092 */
[C---:B------:R-:W-:Y:S02]  /*38c0*/  DFMA R152, R28.reuse, UR24, R152 ;  /* 0x000000181c987c2b */ /* 0x040fe40008000098 */
[C---:B------:R-:W-:Y:S02]  /*38d0*/  DFMA R158, R28.reuse, UR26, R158 ;  /* 0x0000001a1c9e7c2b */ /* 0x040fe4000800009e */
[----:B------:R-:W-:Y:S02]  /*38e0*/  DFMA R162, R28, UR76, R162 ;  /* 0x0000004c1ca27c2b */ /* 0x000fe400080000a2 */
[----:B------:R-:W-:-:S02]  /*38f0*/  DFMA R68, R40, R74, R68 ;  /* 0x0000004a2844722b */ /* 0x000fc40000000044 */
[----:B------:R-:W-:Y:S02]  /*3900*/  DFMA R72, R136, R40, R72 ;  /* 0x000000288848722b */ /* 0x000fe40000000048 */
[----:B------:R-:W-:Y:S02]  /*3910*/  DFMA R142, R32, R70, R142 ;  /* 0x00000046208e722b */ /* 0x000fe4000000008e */
[----:B------:R-:W-:Y:S02]  /*3920*/  DFMA R144, R132, R32, R144 ;  /* 0x000000208490722b */ /* 0x000fe40000000090 */
[C---:B------:R-:W-:Y:S02]  /*3930*/  DFMA R146, R40.reuse, R138, R146 ;  /* 0x0000008a2892722b */ /* 0x040fe40000000092 */
[C---:B------:R-:W-:Y:S02]  /*3940*/  DFMA R152, R40.reuse, UR16, R152 ;  /* 0x0000001028987c2b */ /* 0x040fe40008000098 */
[----:B------:R-:W-:-:S02]  /*3950*/  DFMA R158, R40, UR18, R158 ;  /* 0x00000012289e7c2b */ /* 0x000fc4000800009e */
[----:B------:R-:W-:Y:S02]  /*3960*/  DFMA R162, R40, UR14, R162 ;  /* 0x0000000e28a27c2b */ /* 0x000fe400080000a2 */
[C---:B------:R-:W-:Y:S02]  /*3970*/  DFMA R150, R32.reuse, R134, R150 ;  /* 0x000000862096722b */ /* 0x040fe40000000096 */
[C---:B------:R-:W-:Y:S02]  /*3980*/  DFMA R156, R32.reuse, UR20, R156 ;  /* 0x00000014209c7c2b */ /* 0x040fe4000800009c */
[C---:B------:R-:W-:Y:S02]  /*3990*/  DFMA R160, R32.reuse, UR22, R160 ;  /* 0x0000001620a07c2b */ /* 0x040fe400080000a0 */
[----:B------:R-:W-:Y:S02]  /*39a0*/  DFMA R164, R32, UR12, R164 ;  /* 0x0000000c20a47c2b */ /* 0x000fe400080000a4 */
[----:B------:R-:W-:Y:S01]  /*39b0*/  DADD R28, R142, -R68 ;  /* 0x000000008e1c7229 */ /* 0x000fe20000000844 */
[----:B------:R-:W-:Y:S06]  /*39c0*/  BAR.SYNC.DEFER_BLOCKING 0x0 ;  /* 0x0000000000007b1d */ /* 0x000fec0000010000 */
[----:B------:R-:W-:-:S02]  /*39d0*/  DADD R32, R144, -R72 ;  /* 0x0000000090207229 */ /* 0x000fc40000000848 */
[----:B------:R-:W-:Y:S02]  /*39e0*/  DADD R68, R142, R68 ;  /* 0x000000008e447229 */ /* 0x000fe40000000044 */
[----:B------:R-:W-:Y:S02]  /*39f0*/  DADD R72, R144, R72 ;  /* 0x0000000090487229 */ /* 0x000fe40000000048 */
[----:B------:R-:W-:Y:S02]  /*3a00*/  DADD R40, R150, -R146 ;  /* 0x0000000096287229 */ /* 0x000fe40000000892 */
[----:B------:R-:W-:Y:S02]  /*3a10*/  DADD R142, R156, -R152 ;  /* 0x000000009c8e7229 */ /* 0x000fe40000000898 */
[----:B------:R-:W-:Y:S02]  /*3a20*/  DADD R144, R160, -R158 ;  /* 0x00000000a0907229 */ /* 0x000fe4000000089e */
[----:B------:R-:W-:-:S02]  /*3a30*/  DADD R148, R164, -R162 ;  /* 0x00000000a4947229 */ /* 0x000fc400000008a2 */
        /* <DEDUP_REMOVED lines=19> */
[----:B0-----:R-:W-:Y:S01]  /*3b70*/  LDS.64 R28, [R140] ;  /* 0x000000008c1c7984 */ /* 0x001fe20000000a00 */
[----:B------:R-:W-:Y:S02]  /*3b80*/  MOV.SPILL R181, UR15 ;  /* 0x0000000f00b57c02 */ /* 0x000fe40009000f00 */
[----:B------:R-:W-:Y:S01]  /*3b90*/  MOV.SPILL R182, UR14 ;  /* 0x0000000e00b67c02 */ /* 0x000fe20009000f00 */
[----:B------:R-:W0:Y:S01]  /*3ba0*/  LDS.64 R32, [R140+0x690] ;  /* 0x000690008c207984 */ /* 0x000e220000000a00 */
[----:B------:R-:W-:Y:S02]  /*3bb0*/  R2UR UR14, R188 ;  /* 0x00000000bc0e72ca */ /* 0x000fe400000e0000 */
[----:B------:R-:W-:Y:S01]  /*3bc0*/  R2UR UR15, R189 ;  /* 0x00000000bd0f72ca */ /* 0x000fe200000e0000 */
[----:B------:R-:W-:Y:S01]  /*3bd0*/  LDS.64 R68, [R140+0x78] ;  /* 0x000078008c447984 */ /* 0x000fe20000000a00 */
[----:B------:R-:W-:Y:S02]  /*3be0*/  MOV.SPILL R177, UR13 ;  /* 0x0000000d00b17c02 */ /* 0x000fe40009000f00 */
        /* <DEDUP_REMOVED lines=8> */
[----:B------:R-:W-:Y:S02]  /*3c70*/  R2UR UR16, R190 ;  /* 0x00000000be1072ca */ /* 0x000fe400000e0000 */
[----:B------:R-:W-:Y:S01]  /*3c80*/  R2UR UR17, R191 ;  /* 0x00000000bf1172ca */ /* 0x000fe200000e0000 */
[----:B------:R-:W-:Y:S01]  /*3c90*/  LDS.64 R146, [R140+0x168] ;  /* 0x000168008c927984 */ /* 0x000fe20000000a00 */
[----:B------:R-:W-:-:S02]  /*3ca0*/  MOV.SPILL R141, UR19 ;  /* 0x00000013008d7c02 */ /* 0x000fc40009000f00 */
[----:B------:R-:W-:Y:S02]  /*3cb0*/  MOV.SPILL R176, UR18 ;  /* 0x0000001200b07c02 */ /* 0x000fe40009000f00 */
[----:B------:R-:W-:Y:S02]  /*3cc0*/  R2UR UR18, R184 ;  /* 0x00000000b81272ca */ /* 0x000fe400000e0000 */
[----:B------:R-:W-:Y:S01]  /*3cd0*/  R2UR UR19, R185 ;  /* 0x00000000b91372ca */ /* 0x000fe200000e0000 */
[C-C-:B0-----:R-:W-:Y:S02]  /*3ce0*/  DADD R40, R28.reuse, R32.reuse ;  /* 0x000000001c287229 */ /* 0x141fe40000000020 */
[----:B------:R-:W-:Y:S01]  /*3cf0*/  DADD R32, R28, -R32 ;  /* 0x000000001c207229 */ /* 0x000fe20000000820 */
[----:B------:R-:W0:Y:S05]  /*3d00*/  LDS.64 R28, [R140+0x528] ;  /* 0x000528008c1c7984 */ /* 0x000e2a0000000a00 */
[----:B------:R-:W-:-:S02]  /*3d10*/  DFMA R144, R6, R40, RZ ;  /* 0x000000280690722b */ /* 0x000fc400000000ff */
[----:B------:R-:W-:Y:S02]  /*3d20*/  DFMA R152, R76, R40, RZ ;  /* 0x000000284c98722b */ /* 0x000fe400000000ff */
[----:B------:R-:W-:Y:S02]  /*3d30*/  DFMA R156, R40, R78, RZ ;  /* 0x0000004e289c722b */ /* 0x000fe400000000ff */
[----:B------:R-:W-:Y:S02]  /*3d40*/  DFMA R160, R4, R40, RZ ;  /* 0x0000002804a0722b */ /* 0x000fe400000000ff */
[----:B------:R-:W-:Y:S02]  /*3d50*/  DFMA R162, R40, UR10, RZ ;  /* 0x0000000a28a27c2b */ /* 0x000fe400080000ff */
[--C-:B-1----:R-:W-:Y:S02]  /*3d60*/  DADD R142, R68, R72.reuse ;  /* 0x00000000448e7229 */ /* 0x102fe40000000048 */
[----:B------:R-:W-:Y:S01]  /*3d70*/  DFMA R40, R40, UR14, RZ ;  /* 0x0000000e28287c2b */ /* 0x000fe200080000ff */
[----:B------:R-:W-:Y:S01]  /*3d80*/  R2UR UR14, R186 ;  /* 0x00000000ba0e72ca */ /* 0x000fe200000e0000 */
[----:B------:R-:W-:Y:S01]  /*3d90*/  DADD R68, R68, -R72 ;  /* 0x0000000044447229 */ /* 0x000fe20000000848 */
[----:B------:R-:W-:Y:S01]  /*3da0*/  R2UR UR15, R187 ;  /* 0x00000000bb0f72ca */ /* 0x000fe200000e0000 */
[----:B------:R-:W-:-:S02]  /*3db0*/  DFMA R166, R8, R32, RZ ;  /* 0x0000002008a6722b */ /* 0x000fc400000000ff */
[C---:B------:R-:W-:Y:S02]  /*3dc0*/  DFMA R164, R142.reuse, R86, R156 ;  /* 0x000000568ea4722b */ /* 0x040fe4000000009c */
[C---:B------:R-:W-:Y:S01]  /*3dd0*/  DFMA R178, R142.reuse, UR12, R40 ;  /* 0x0000000c8eb27c2b */ /* 0x040fe20008000028 */
[----:B------:R-:W-:Y:S01]  /*3de0*/  R2UR UR12, R194 ;  /* 0x00000000c20c72ca */ /* 0x000fe200000e0000 */
[----:B------:R-:W-:Y:S01]  /*3df0*/  DFMA R172, R142, UR6, R162 ;  /* 0x000000068eac7c2b */ /* 0x000fe200080000a2 */
[----:B------:R-:W-:Y:S01]  /*3e00*/  R2UR UR13, R195 ;  /* 0x00000000c30d72ca */ /* 0x000fe200000e0000 */
[----:B------:R-:W-:Y:S02]  /*3e10*/  DFMA R40, R154, R32, RZ ;  /* 0x000000209a28722b */ /* 0x000fe400000000ff */
[----:B------:R-:W-:Y:S02]  /*3e20*/  DFMA R72, R142, R14, R144 ;  /* 0x0000000e8e48722b */ /* 0x000fe40000000090 */
[-C--:B------:R-:W-:Y:S01]  /*3e30*/  DFMA R158, R84, R142.reuse, R152 ;  /* 0x0000008e549e722b */ /* 0x080fe20000000098 */
[----:B------:R-:W-:Y:S01]  /*3e40*/  LDS.64 R144, [R140+0x1e0] ;  /* 0x0001e0008c907984 */ /* 0x000fe20000000a00 */
[----:B------:R-:W-:-:S02]  /*3e50*/  DFMA R168, R20, R142, R160 ;  /* 0x0000008e14a8722b */ /* 0x000fc400000000a0 */
[----:B------:R-:W-:Y:S01]  /*3e60*/  DFMA R156, R80, R32, RZ ;  /* 0x00000020509c722b */ /* 0x000fe200000000ff */
[----:B------:R-:W1:Y:S01]  /*3e70*/  LDS.64 R142, [R140+0x4b0] ;  /* 0x0004b0008c8e7984 */ /* 0x000e620000000a00 */
[C---:B------:R-:W-:Y:S02]  /*3e80*/  DFMA R162, R32.reuse, R82, RZ ;  /* 0x0000005220a2722b */ /* 0x040fe400000000ff */
[C---:B------:R-:W-:Y:S02]  /*3e90*/  DFMA R170, R32.reuse, UR8, RZ ;  /* 0x0000000820aa7c2b */ /* 0x040fe400080000ff */
[----:B------:R-:W-:Y:S01]  /*3ea0*/  DFMA R174, R32, UR16, RZ ;  /* 0x0000001020ae7c2b */ /* 0x000fe200080000ff */
[----:B------:R-:W-:Y:S01]  /*3eb0*/  R2UR UR16, R196 ;  /* 0x00000000c41072ca */ /* 0x000fe200000e0000 */
[----:B--2---:R-:W-:Y:S01]  /*3ec0*/  DADD R32, R148, R150 ;  /* 0x0000000094207229 */ /* 0x004fe20000000096 */
[----:B------:R-:W-:Y:S01]  /*3ed0*/  R2UR UR17, R197 ;  /* 0x00000000c51172ca */ /* 0x000fe200000e0000 */
[----:B------:R-:W-:-:S02]  /*3ee0*/  DFMA R152, R68, R18, R40 ;  /* 0x000000124498722b */ /* 0x000fc40000000028 */
[----:B------:R-:W-:Y:S01]  /*3ef0*/  DFMA R160, R88, R68, R156 ;  /* 0x0000004458a0722b */ /* 0x000fe2000000009c */
[----:B------:R-:W-:Y:S01]  /*3f00*/  LDS.64 R40, [R140+0x258] ;  /* 0x000258008c287984 */ /* 0x000fe20000000a00 */
[----:B------:R-:W-:Y:S02]  /*3f10*/  DFMA R162, R68, R90, R162 ;  /* 0x0000005a44a2722b */ /* 0x000fe400000000a2 */
[----:B------:R-:W-:Y:S02]  /*3f20*/  DFMA R166, R24, R68, R166 ;  /* 0x0000004418a6722b */ /* 0x000fe400000000a6 */
[C---:B------:R-:W-:Y:S02]  /*3f30*/  DFMA R170, R68.reuse, UR4, R170 ;  /* 0x0000000444aa7c2b */ /* 0x040fe400080000aa */
[----:B------:R-:W-:Y:S01]  /*3f40*/  DFMA R174, R68, UR12, R174 ;  /* 0x0000000c44ae7c2b */ /* 0x000fe200080000ae */
[----:B------:R-:W-:Y:S01]  /*3f50*/  R2UR.FILL UR13, R177 ;  /* 0x00000000b10d72ca */ /* 0x000fe200004e0000 */
[----:B------:R-:W2:Y:S01]  /*3f60*/  LDS.64 R68, [R140+0x438] ;  /* 0x000438008c447984 */ /* 0x000ea20000000a00 */
[----:B------:R-:W-:Y:S01]  /*3f70*/  DADD R148, R148, -R150 ;  /* 0x0000000094947229 */ /* 0x000fe20000000896 */
[----:B------:R-:W-:Y:S01]  /*3f80*/  R2UR.FILL UR12, R180 ;  /* 0x00000000b40c72ca */ /* 0x000fe200004e0000 */
[----:B------:R-:W-:-:S02]  /*3f90*/  DFMA R156, R32, R30, R72 ;  /* 0x0000001e209c722b */ /* 0x000fc40000000048 */
[----:B------:R-:W-:Y:S01]  /*3fa0*/  DFMA R158, R92, R32, R158 ;  /* 0x000000205c9e722b */ /* 0x000fe2000000009e */
[----:B------:R-:W-:Y:S01]  /*3fb0*/  LDS.64 R72, [R140+0x3c0] ;  /* 0x0003c0008c487984 */ /* 0x000fe20000000a00 */
[C---:B------:R-:W-:Y:S02]  /*3fc0*/  DFMA R164, R32.reuse, R94, R164 ;  /* 0x0000005e20a4722b */ /* 0x040fe400000000a4 */
[C---:B------:R-:W-:Y:S01]  /*3fd0*/  DFMA R168, R32.reuse, UR14, R168 ;  /* 0x0000000e20a87c2b */ /* 0x040fe200080000a8 */
[----:B------:R-:W-:Y:S01]  /*3fe0*/  R2UR.FILL UR15, R181 ;  /* 0x00000000b50f72ca */ /* 0x000fe200004e0000 */
[C---:B------:R-:W-:Y:S01]  /*3ff0*/  DFMA R172, R32.reuse, UR58, R172 ;  /* 0x0000003a20ac7c2b */ /* 0x040fe200080000ac */
[----:B------:R-:W-:Y:S01]  /*4000*/  R2UR.FILL UR14, R182 ;  /* 0x00000000b60e72ca */ /* 0x000fe200004e0000 */
[----:B------:R-:W-:Y:S01]  /*4010*/  DFMA R178, R32, UR16, R178 ;  /* 0x0000001020b27c2b */ /* 0x000fe200080000b2 */
[----:B------:R-:W-:Y:S01]  /*4020*/  R2UR.FILL UR17, R183 ;  /* 0x00000000b71172ca */ /* 0x000fe200004e0000 */
[C-C-:B0-----:R-:W-:Y:S01]  /*4030*/  DADD R150, R146.reuse, R28.reuse ;  /* 0x0000000092967229 */ /* 0x141fe2000000001c */
[----:B------:R-:W0:Y:S01]  /*4040*/  LDS.64 R32, [R140+0x2d0] ;  /* 0x0002d0008c207984 */ /* 0x000e220000000a00 */
[----:B------:R-:W-:Y:S01]  /*4050*/  DADD R146, R146, -R28 ;  /* 0x0000000092927229 */ /* 0x000fe2000000081c */
[----:B------:R-:W-:Y:S01]  /*4060*/  R2UR.FILL UR16, R198 ;  /* 0x00000000c61072ca */ /* 0x000fe200004e0000 */
[----:B------:R-:W-:Y:S01]  /*4070*/  DFMA R152, R148, R34, R152 ;  /* 0x000000229498722b */ /* 0x000fe20000000098 */
[----:B------:R-:W3:Y:S01]  /*4080*/  LDS.64 R28, [R140+0x348] ;  /* 0x000348008c1c7984 */ /* 0x000ee20000000a00 */
[----:B------:R-:W-:-:S02]  /*4090*/  DFMA R160, R96, R148, R160 ;  /* 0x0000009460a0722b */ /* 0x000fc400000000a0 */
[C---:B------:R-:W-:Y:S02]  /*40a0*/  DFMA R162, R148.reuse, R98, R162 ;  /* 0x0000006294a2722b */ /* 0x040fe400000000a2 */
[C---:B------:R-:W-:Y:S01]  /*40b0*/  DFMA R166, R148.reuse, UR18, R166 ;  /* 0x0000001294a67c2b */ /* 0x040fe200080000a6 */
[----:B------:R-:W-:Y:S01]  /*40c0*/  R2UR.FILL UR19, R141 ;  /* 0x000000008d1372ca */ /* 0x000fe200004e0000 */
[C---:B------:R-:W-:Y:S01]  /*40d0*/  DFMA R170, R148.reuse, UR56, R170 ;  /* 0x0000003894aa7c2b */ /* 0x040fe200080000aa */
[----:B------:R-:W-:Y:S01]  /*40e0*/  R2UR.FILL UR18, R176 ;  /* 0x00000000b01272ca */ /* 0x000fe200004e0000 */
[----:B------:R-:W-:Y:S02]  /*40f0*/  DFMA R174, R148, UR60, R174 ;  /* 0x0000003c94ae7c2b */ /* 0x000fe400080000ae */
[----:B-1----:R-:W-:Y:S02]  /*4100*/  DADD R148, R144, R142 ;  /* 0x0000000090947229 */ /* 0x002fe4000000008e */
[----:B------:R-:W-:-:S02]  /*4110*/  DFMA R152, R146, R42, R152 ;  /* 0x0000002a9298722b */ /* 0x000fc40000000098 */
[----:B------:R-:W-:Y:S02]  /*4120*/  DFMA R160, R104, R146, R160 ;  /* 0x0000009268a0722b */ /* 0x000fe400000000a0 */
[C---:B------:R-:W-:Y:S02]  /*4130*/  DFMA R162, R146.reuse, R106, R162 ;  /* 0x0000006a92a2722b */ /* 0x040fe400000000a2 */
[C---:B------:R-:W-:Y:S02]  /*4140*/  DFMA R166, R146.reuse, UR48, R166 ;  /* 0x0000003092a67c2b */ /* 0x040fe400080000a6 */
[C---:B------:R-:W-:Y:S02]  /*4150*/  DFMA R170, R146.reuse, UR50, R170 ;  /* 0x0000003292aa7c2b */ /* 0x040fe400080000aa */
[----:B------:R-:W-:Y:S02]  /*4160*/  DFMA R174, R146, UR64, R174 ;  /* 0x0000004092ae7c2b */ /* 0x000fe400080000ae */
[----:B------:R-:W-:-:S02]  /*4170*/  DADD R142, R144, -R142 ;  /* 0x00000000908e7229 */ /* 0x000fc4000000088e */
[----:B------:R-:W-:Y:S02]  /*4180*/  DFMA R156, R150, R38, R156 ;  /* 0x00000026969c722b */ /* 0x000fe4000000009c */
[----:B------:R-:W-:Y:S02]  /*4190*/  DFMA R158, R100, R150, R158 ;  /* 0x00000096649e722b */ /* 0x000fe4000000009e */
[C---:B------:R-:W-:Y:S02]  /*41a0*/  DFMA R164, R150.reuse, R102, R164 ;  /* 0x0000006696a4722b */ /* 0x040fe400000000a4 */
[C---:B------:R-:W-:Y:S02]  /*41b0*/  DFMA R168, R150.reuse, UR52, R168 ;  /* 0x0000003496a87c2b */ /* 0x040fe400080000a8 */
[C---:B------:R-:W-:Y:S02]  /*41c0*/  DFMA R172, R150.reuse, UR54, R172 ;  /* 0x0000003696ac7c2b */ /* 0x040fe400080000ac */
[----:B------:R-:W-:-:S02]  /*41d0*/  DFMA R178, R150, UR62, R178 ;  /* 0x0000003e96b27c2b */ /* 0x000fc400080000b2 */
[----:B--2---:R-:W-:Y:S02]  /*41e0*/  DADD R144, R40, R68 ;  /* 0x0000000028907229 */ /* 0x004fe40000000044 */
[----:B------:R-:W-:Y:S02]  /*41f0*/  DFMA R152, R142, R50, R152 ;  /* 0x000000328e98722b */ /* 0x000fe40000000098 */
[----:B------:R-:W-:Y:S02]  /*4200*/  DFMA R160, R112, R142, R160 ;  /* 0x0000008e70a0722b */ /* 0x000fe400000000a0 */
[C---:B------:R-:W-:Y:S02]  /*4210*/  DFMA R162, R142.reuse, R114, R162 ;  /* 0x000000728ea2722b */ /* 0x040fe400000000a2 */
[C---:B------:R-:W-:Y:S02]  /*4220*/  DFMA R166, R142.reuse, UR40, R166 ;  /* 0x000000288ea67c2b */ /* 0x040fe400080000a6 */
[----:B------:R-:W-:-:S02]  /*4230*/  DFMA R170, R142, UR42, R170 ;  /* 0x0000002a8eaa7c2b */ /* 0x000fc400080000aa */
[----:B------:R-:W-:Y:S02]  /*4240*/  DFMA R174, R142, UR68, R174 ;  /* 0x000000448eae7c2b */ /* 0x000fe400080000ae */
[----:B------:R-:W-:Y:S02]  /*4250*/  DADD R40, R40, -R68 ;  /* 0x0000000028287229 */ /* 0x000fe40000000844 */
[----:B------:R-:W-:Y:S02]  /*4260*/  DFMA R156, R148, R46, R156 ;  /* 0x0000002e949c722b */ /* 0x000fe4000000009c */
[----:B------:R-:W-:Y:S02]  /*4270*/  DFMA R158, R108, R148, R158 ;  /* 0x000000946c9e722b */ /* 0x000fe4000000009e */
[C---:B------:R-:W-:Y:S02]  /*4280*/  DFMA R164, R148.reuse, R110, R164 ;  /* 0x0000006e94a4722b */ /* 0x040fe400000000a4 */
[----:B------:R-:W-:-:S02]  /*4290*/  DFMA R168, R148, UR44, R168 ;  /* 0x0000002c94a87c2b */ /* 0x000fc400080000a8 */
[C---:B------:R-:W-:Y:S02]  /*42a0*/  DFMA R172, R148.reuse, UR46, R172 ;  /* 0x0000002e94ac7c2b */ /* 0x040fe400080000ac */
[----:B------:R-:W-:Y:S02]  /*42b0*/  DFMA R178, R148, UR66, R178 ;  /* 0x0000004294b27c2b */ /* 0x000fe400080000b2 */
[----:B0-----:R-:W-:Y:S02]  /*42c0*/  DADD R68, R32, R72 ;  /* 0x0000000020447229 */ /* 0x001fe40000000048 */
        /* <DEDUP_REMOVED lines=12> */
[----:B------:R-:W-:Y:S02]  /*4390*/  DADD R32, R32, -R72 ;  /* 0x0000000020207229 */ /* 0x000fe40000000848 */
[----:B---3--:R-:W-:Y:S02]  /*43a0*/  DADD R40, R28, R28 ;  /* 0x000000001c287229 */ /* 0x008fe4000000001c */
[----:B------:R-:W-:-:S02]  /*43b0*/  DFMA R156, R68, R62, R156 ;  /* 0x0000003e449c722b */ /* 0x000fc4000000009c */
[----:B------:R-:W-:Y:S02]  /*43c0*/  DFMA R158, R124, R68, R158 ;  /* 0x000000447c9e722b */ /* 0x000fe4000000009e */
[C---:B------:R-:W-:Y:S02]  /*43d0*/  DFMA R164, R68.reuse, R126, R164 ;  /* 0x0000007e44a4722b */ /* 0x040fe400000000a4 */
[C---:B------:R-:W-:Y:S02]  /*43e0*/  DFMA R168, R68.reuse, UR28, R168 ;  /* 0x0000001c44a87c2b */ /* 0x040fe400080000a8 */
[C---:B------:R-:W-:Y:S02]  /*43f0*/  DFMA R172, R68.reuse, UR30, R172 ;  /* 0x0000001e44ac7c2b */ /* 0x040fe400080000ac */
[----:B------:R-:W-:Y:S02]  /*4400*/  DFMA R178, R68, UR74, R178 ;  /* 0x0000004a44b27c2b */ /* 0x000fe400080000b2 */
[----:B------:R-:W-:-:S02]  /*4410*/  DMUL R40, R40, 0.5 ;  /* 0x3fe0000028287828 */ /* 0x000fc40000000000 */
[----:B------:R-:W-:Y:S02]  /*4420*/  DFMA R152, R32, R66, R152 ;  /* 0x000000422098722b */ /* 0x000fe40000000098 */
[----:B------:R-:W-:Y:S02]  /*4430*/  DFMA R160, R128, R32, R160 ;  /* 0x0000002080a0722b */ /* 0x000fe400000000a0 */
[C---:B------:R-:W-:Y:S02]  /*4440*/  DFMA R162, R32.reuse, R130, R162 ;  /* 0x0000008220a2722b */ /* 0x040fe400000000a2 */
[C---:B------:R-:W-:Y:S02]  /*4450*/  DFMA R166, R32.reuse, UR24, R166 ;  /* 0x0000001820a67c2b */ /* 0x040fe400080000a6 */
[C---:B------:R-:W-:Y:S02]  /*4460*/  DFMA R170, R32.reuse, UR26, R170 ;  /* 0x0000001a20aa7c2b */ /* 0x040fe400080000aa */
[----:B------:R-:W-:-:S02]  /*4470*/  DFMA R174, R32, UR76, R174 ;  /* 0x0000004c20ae7c2b */ /* 0x000fc400080000ae */
[----:B------:R-:W-:Y:S02]  /*4480*/  DADD R28, R28, -R28 ;  /* 0x000000001c1c7229 */ /* 0x000fe4000000081c */
[----:B------:R-:W-:Y:S02]  /*4490*/  DFMA R156, R40, R70, R156 ;  /* 0x00000046289c722b */ /* 0x000fe4000000009c */
[----:B------:R-:W-:Y:S02]  /*44a0*/  DFMA R158, R132, R40, R158 ;  /* 0x00000028849e722b */ /* 0x000fe4000000009e */
[C---:B------:R-:W-:Y:S02]  /*44b0*/  DFMA R164, R40.reuse, R134, R164 ;  /* 0x0000008628a4722b */ /* 0x040fe400000000a4 */
[C---:B------:R-:W-:Y:S02]  /*44c0*/  DFMA R168, R40.reuse, UR20, R168 ;  /* 0x0000001428a87c2b */ /* 0x040fe400080000a8 */
[----:B------:R-:W-:-:S02]  /*44d0*/  DFMA R172, R40, UR22, R172 ;  /* 0x0000001628ac7c2b */ /* 0x000fc400080000ac */
[----:B------:R-:W-:Y:S02]  /*44e0*/  DFMA R178, R40, UR12, R178 ;  /* 0x0000000c28b27c2b */ /* 0x000fe400080000b2 */
[C---:B------:R-:W-:Y:S02]  /*44f0*/  DFMA R174, R28.reuse, UR14, R174 ;  /* 0x0000000e1cae7c2b */ /* 0x040fe400080000ae */
[----:B------:R-:W-:Y:S02]  /*4500*/  DFMA R152, R28, R74, R152 ;  /* 0x0000004a1c98722b */ /* 0x000fe40000000098 */
[----:B------:R-:W-:Y:S02]  /*4510*/  DFMA R160, R136, R28, R160 ;  /* 0x0000001c88a0722b */ /* 0x000fe400000000a0 */
[C---:B------:R-:W-:Y:S02]  /*4520*/  DFMA R162, R28.reuse, R138, R162 ;  /* 0x0000008a1ca2722b */ /* 0x040fe400000000a2 */
[----:B------:R-:W-:-:S02]  /*4530*/  DFMA R166, R28, UR16, R166 ;  /* 0x000000101ca67c2b */ /* 0x000fc400080000a6 */
[----:B------:R-:W-:Y:S02]  /*4540*/  DFMA R170, R28, UR18, R170 ;  /* 0x000000121caa7c2b */ /* 0x000fe400080000aa */
[----:B------:R-:W-:Y:S02]  /*4550*/  DADD R142, R178, -R174 ;  /* 0x00000000b28e7229 */ /* 0x000fe400000008ae */
[----:B------:R-:W-:Y:S02]  /*4560*/  DADD R28, R156, -R152 ;  /* 0x000000009c1c7229 */ /* 0x000fe40000000898 */
        /* <DEDUP_REMOVED lines=22> */
.L_x_51:
[----:B------:R-:W-:Y:S05]  /*46d0*/  BSYNC.RECONVERGENT B0 ;  /* 0x0000000000007941 */ /* 0x000fea0003800200 */
.L_x_50:
[----:B------:R-:W-:Y:S06]  /*46e0*/  BAR.SYNC.DEFER_BLOCKING 0x0 ;  /* 0x0000000000007b1d */ /* 0x000fec0000010000 */
[----:B------:R-:W-:Y:S04]  /*46f0*/  BSSY.RECONVERGENT B0, `(.L_x_52) ;  /* 0x00000ac000007945 */ /* 0x000fe80003800200 */
[----:B------:R-:W-:Y:S05]  /*4700*/  @P1 BRA `(.L_x_53) ;  /* 0x0000000800a81947 */ /* 0x000fea0003800000 */
[----:B------:R-:W-:Y:S01]  /*4710*/  LDS.64 R10, [R2] ;  /* 0x00000000020a7984 */ /* 0x000fe20000000a00 */
[----:B------:R-:W-:Y:S02]  /*4720*/  MOV.SPILL R60, UR15 ;  /* 0x0000000f003c7c02 */ /* 0x000fe40009000f00 */
[----:B------:R-:W-:Y:S01]  /*4730*/  MOV.SPILL R61, UR14 ;  /* 0x0000000e003d7c02 */ /* 0x000fe20009000f00 */
[----:B------:R-:W2:Y:S01]  /*4740*/  LDS.64 R12, [R2+0x6270] ;  /* 0x00627000020c7984 */ /* 0x000ea20000000a00 */
[----:B------:R-:W-:Y:S02]  /*4750*/  R2UR UR14, R188 ;  /* 0x00000000bc0e72ca */ /* 0x000fe400000e0000 */
[----:B------:R-:W-:Y:S01]  /*4760*/  R2UR UR15, R189 ;  /* 0x00000000bd0f72ca */ /* 0x000fe200000e0000 */
[----:B------:R-:W-:Y:S01]  /*4770*/  LDS.64 R22, [R2+0x708] ;  /* 0x0007080002167984 */ /* 0x000fe20000000a00 */
[----:B------:R-:W-:Y:S02]  /*4780*/  MOV.SPILL R56, UR19 ;  /* 0x0000001300387c02 */ /* 0x000fe40009000f00 */
[----:B------:R-:W-:Y:S01]  /*4790*/  MOV.SPILL R57, UR18 ;  /* 0x0000001200397c02 */ /* 0x000fe20009000f00 */
[----:B------:R-:W3:Y:S01]  /*47a0*/  LDS.64 R26, [R2+0x5b68] ;  /* 0x005b6800021a7984 */ /* 0x000ee20000000a00 */
[----:B------:R-:W-:-:S02]  /*47b0*/  R2UR UR18, R190 ;  /* 0x00000000be1272ca */ /* 0x000fc400000e0000 */
[----:B------:R-:W-:Y:S01]  /*47c0*/  R2UR UR19, R191 ;  /* 0x00000000bf1372ca */ /* 0x000fe200000e0000 */
[----:B01----:R-:W-:Y:S01]  /*47d0*/  LDS.64 R32, [R2+0xe10] ;  /* 0x000e100002207984 */ /* 0x003fe20000000a00 */
[----:B------:R-:W-:Y:S02]  /*47e0*/  MOV.SPILL R52, UR17 ;  /* 0x0000001100347c02 */ /* 0x000fe40009000f00 */
[----:B------:R-:W-:Y:S01]  /*47f0*/  MOV.SPILL R53, UR16 ;  /* 0x0000001000357c02 */ /* 0x000fe20009000f00 */
[----:B------:R-:W0:Y:S01]  /*4800*/  LDS.64 R36, [R2+0x5460] ;  /* 0x0054600002247984 */ /* 0x000e220000000a00 */
[----:B------:R-:W-:Y:S02]  /*4810*/  R2UR UR16, R192 ;  /* 0x00000000c01072ca */ /* 0x000fe400000e0000 */
[----:B------:R-:W-:Y:S02]  /*4820*/  R2UR UR17, R193 ;  /* 0x00000000c11172ca */ /* 0x000fe400000e0000 */
[----:B------:R-:W-:-:S02]  /*4830*/  MOV.SPILL R48, UR13 ;  /* 0x0000000d00307c02 */ /* 0x000fc40009000f00 */
[----:B------:R-:W-:Y:S02]  /*4840*/  MOV.SPILL R49, UR12 ;  /* 0x0000000c00317c02 */ /* 0x000fe40009000f00 */
[----:B------:R-:W-:Y:S02]  /*4850*/  R2UR UR12, R194 ;  /* 0x00000000c20c72ca */ /* 0x000fe400000e0000 */
[----:B------:R-:W-:Y:S01]  /*4860*/  R2UR UR13, R195 ;  /* 0x00000000c30d72ca */ /* 0x000fe200000e0000 */
[C-C-:B--2---:R-:W-:Y:S02]  /*4870*/  DADD R16, R10.reuse, R12.reuse ;  /* 0x000000000a107229 */ /* 0x144fe4000000000c */
[----:B------:R-:W-:Y:S01]  /*4880*/  DADD R10, R10, -R12 ;  /* 0x000000000a0a7229 */ /* 0x000fe2000000080c */
[----:B------:R-:W-:Y:S05]  /*4890*/  LDS.64 R12, [R2+0x4d58] ;  /* 0x004d5800020c7984 */ /* 0x000fea0000000a00 */
[----:B------:R-:W-:-:S02]  /*48a0*/  DFMA R6, R6, R16, RZ ;  /* 0x000000100606722b */ /* 0x000fc400000000ff */
[C-C-:B---3--:R-:W-:Y:S02]  /*48b0*/  DADD R28, R22.reuse, R26.reuse ;  /* 0x00000000161c7229 */ /* 0x148fe4000000001a */
[----:B------:R-:W-:Y:S02]  /*48c0*/  DADD R22, R22, -R26 ;  /* 0x0000000016167229 */ /* 0x000fe4000000081a */
[----:B------:R-:W-:Y:S02]  /*48d0*/  DFMA R154, R154, R10, RZ ;  /* 0x0000000a9a9a722b */ /* 0x000fe400000000ff */
[----:B------:R-:W-:Y:S02]  /*48e0*/  DFMA R4, R4, R16, RZ ;  /* 0x000000100404722b */ /* 0x000fe400000000ff */
[----:B------:R-:W-:Y:S01]  /*48f0*/  DFMA R26, R28, R14, R6 ;  /* 0x0000000e1c1a722b */ /* 0x000fe20000000006 */
[----:B------:R-:W1:Y:S01]  /*4900*/  LDS.64 R6, [R2+0x1518] ;  /* 0x0015180002067984 */ /* 0x000e620000000a00 */
[----:B------:R-:W-:-:S02]  /*4910*/  DFMA R8, R8, R10, RZ ;  /* 0x0000000a0808722b */ /* 0x000fc400000000ff */
[----:B------:R-:W-:Y:S01]  /*4920*/  DFMA R154, R22, R18, R154 ;  /* 0x00000012169a722b */ /* 0x000fe2000000009a */
[----:B------:R-:W-:Y:S01]  /*4930*/  LDS.64 R14, [R2+0x1c20] ;  /* 0x001c2000020e7984 */ /* 0x000fe20000000a00 */
[----:B------:R-:W-:Y:S01]  /*4940*/  DFMA R18, R16, UR14, RZ ;  /* 0x0000000e10127c2b */ /* 0x000fe200080000ff */
[----:B------:R-:W-:Y:S01]  /*4950*/  R2UR UR14, R184 ;  /* 0x00000000b80e72ca */ /* 0x000fe200000e0000 */
[----:B------:R-:W-:Y:S01]  /*4960*/  DFMA R20, R20, R28, R4 ;  /* 0x0000001c1414722b */ /* 0x000fe20000000004 */
[----:B------:R-:W-:Y:S01]  /*4970*/  R2UR UR15, R185 ;  /* 0x00000000b90f72ca */ /* 0x000fe200000e0000 */
[----:B------:R-:W-:Y:S02]  /*4980*/  DFMA R4, R16, UR10, RZ ;  /* 0x0000000a10047c2b */ /* 0x000fe400080000ff */
[----:B------:R-:W-:Y:S02]  /*4990*/  DFMA R24, R24, R22, R8 ;  /* 0x000000161818722b */ /* 0x000fe40000000008 */
[----:B------:R-:W-:-:S02]  /*49a0*/  DFMA R80, R80, R10, RZ ;  /* 0x0000000a5050722b */ /* 0x000fc400000000ff */
[C---:B------:R-:W-:Y:S02]  /*49b0*/  DFMA R82, R10.reuse, R82, RZ ;  /* 0x000000520a52722b */ /* 0x040fe400000000ff */
[C---:B------:R-:W-:Y:S02]  /*49c0*/  DFMA R8, R10.reuse, UR8, RZ ;  /* 0x000000080a087c2b */ /* 0x040fe400080000ff */
[----:B------:R-:W-:Y:S01]  /*49d0*/  DFMA R10, R10, UR18, RZ ;  /* 0x000000120a0a7c2b */ /* 0x000fe200080000ff */
[----:B------:R-:W-:Y:S01]  /*49e0*/  R2UR UR18, R196 ;  /* 0x00000000c41272ca */ /* 0x000fe200000e0000 */
[----:B------:R-:W-:Y:S01]  /*49f0*/  DFMA R76, R76, R16, RZ ;  /* 0x000000104c4c722b */ /* 0x000fe200000000ff */
[----:B------:R-:W-:Y:S01]  /*4a00*/  R2UR UR19, R197 ;  /* 0x00000000c51372ca */ /* 0x000fe200000e0000 */
[----:B------:R-:W-:Y:S01]  /*4a10*/  DFMA R78, R16, R78, RZ ;  /* 0x0000004e104e722b */ /* 0x000fe200000000ff */
[----:B------:R-:W2:Y:S01]  /*4a20*/  LDS.64 R16, [R2+0x4650] ;  /* 0x0046500002107984 */ /* 0x000ea20000000a00 */
[C---:B------:R-:W-:Y:S01]  /*4a30*/  DFMA R44, R28.reuse, UR16, R18 ;  /* 0x000000101c2c7c2b */ /* 0x040fe20008000012 */
[----:B------:R-:W-:Y:S01]  /*4a40*/  R2UR UR16, R186 ;  /* 0x00000000ba1072ca */ /* 0x000fe200000e0000 */
[----:B------:R-:W-:Y:S01]  /*4a50*/  DFMA R40, R28, UR6, R4 ;  /* 0x000000061c287c2b */ /* 0x000fe20008000004 */
[----:B------:R-:W-:Y:S01]  /*4a60*/  R2UR UR17, R187 ;  /* 0x00000000bb1172ca */ /* 0x000fe200000e0000 */
[C-C-:B0-----:R-:W-:Y:S01]  /*4a70*/  DADD R4, R32.reuse, R36.reuse ;  /* 0x0000000020047229 */ /* 0x141fe20000000024 */
[----:B------:R-:W-:Y:S01]  /*4a80*/  LDS.64 R18, [R2+0x3f48] ;  /* 0x003f480002127984 */ /* 0x000fe20000000a00 */
[----:B------:R-:W-:-:S02]  /*4a90*/  DADD R32, R32, -R36 ;  /* 0x0000000020207229 */ /* 0x000fc40000000824 */
[----:B------:R-:W-:Y:S02]  /*4aa0*/  DFMA R80, R88, R22, R80 ;  /* 0x000000165850722b */ /* 0x000fe40000000050 */
[C---:B------:R-:W-:Y:S02]  /*4ab0*/  DFMA R82, R22.reuse, R90, R82 ;  /* 0x0000005a1652722b */ /* 0x040fe40000000052 */
[C---:B------:R-:W-:Y:S02]  /*4ac0*/  DFMA R36, R22.reuse, UR4, R8 ;  /* 0x0000000416247c2b */ /* 0x040fe40008000008 */
[----:B------:R-:W-:Y:S01]  /*4ad0*/  DFMA R22, R22, UR12, R10 ;  /* 0x0000000c16167c2b */ /* 0x000fe2000800000a */
[----:B------:R-:W-:Y:S01]  /*4ae0*/  R2UR.FILL UR13, R48 ;  /* 0x00000000300d72ca */ /* 0x000fe200004e0000 */
[----:B------:R-:W0:Y:S01]  /*4af0*/  LDS.64 R10, [R2+0x2328] ;  /* 0x00232800020a7984 */ /* 0x000e220000000a00 */
[----:B------:R-:W-:Y:S01]  /*4b00*/  DFMA R76, R84, R28, R76 ;  /* 0x0000001c544c722b */ /* 0x000fe2000000004c */
[----:B------:R-:W-:Y:S01]  /*4b10*/  R2UR.FILL UR12, R49 ;  /* 0x00000000310c72ca */ /* 0x000fe200004e0000 */
[----:B------:R-:W-:-:S02]  /*4b20*/  DFMA R78, R28, R86, R78 ;  /* 0x000000561c4e722b */ /* 0x000fc4000000004e */
[----:B-1----:R-:W-:Y:S02]  /*4b30*/  DADD R8, R6, R12 ;  /* 0x0000000006087229 */ /* 0x002fe4000000000c */
[----:B------:R-:W-:Y:S02]  /*4b40*/  DFMA R154, R32, R34, R154 ;  /* 0x00000022209a722b */ /* 0x000fe4000000009a */
[----:B------:R-:W-:Y:S02]  /*4b50*/  DFMA R80, R96, R32, R80 ;  /* 0x000000206050722b */ /* 0x000fe40000000050 */
[----:B------:R-:W-:Y:S02]  /*4b60*/  DFMA R82, R32, R98, R82 ;  /* 0x000000622052722b */ /* 0x000fe40000000052 */
[----:B------:R-:W-:Y:S02]  /*4b70*/  DADD R6, R6, -R12 ;  /* 0x0000000006067229 */ /* 0x000fe4000000080c */
[----:B------:R-:W-:Y:S01]  /*4b80*/  DFMA R28, R4, UR16, R20 ;  /* 0x00000010041c7c2b */ /* 0x000fe20008000014 */
[----:B------:R-:W-:Y:S01]  /*4b90*/  LDS.64 R12, [R2+0x2a30] ;  /* 0x002a3000020c7984 */ /* 0x000fe20000000a00 */
[C---:B------:R-:W-:Y:S01]  /*4ba0*/  DFMA R24, R32.reuse, UR14, R24 ;  /* 0x0000000e20187c2b */ /* 0x040fe20008000018 */
[----:B------:R-:W-:Y:S01]  /*4bb0*/  R2UR.FILL UR17, R52 ;  /* 0x00000000341172ca */ /* 0x000fe200004e0000 */
[C---:B------:R-:W-:Y:S01]  /*4bc0*/  DFMA R36, R32.reuse, UR56, R36 ;  /* 0x0000003820247c2b */ /* 0x040fe20008000024 */
[----:B------:R-:W1:Y:S01]  /*4bd0*/  LDS.64 R20, [R2+0x3840] ;  /* 0x0038400002147984 */ /* 0x000e620000000a00 */
[----:B------:R-:W-:Y:S01]  /*4be0*/  DFMA R32, R32, UR60, R22 ;  /* 0x0000003c20207c2b */ /* 0x000fe20008000016 */
[----:B------:R-:W-:Y:S01]  /*4bf0*/  R2UR.FILL UR16, R53 ;  /* 0x00000000351072ca */ /* 0x000fe200004e0000 */
[----:B------:R-:W-:Y:S01]  /*4c00*/  DFMA R26, R4, R30, R26 ;  /* 0x0000001e041a722b */ /* 0x000fe2000000001a */
[----:B------:R-:W3:Y:S01]  /*4c10*/  LDS.64 R22, [R2+0x3138] ;  /* 0x0031380002167984 */ /* 0x000ee20000000a00 */
[----:B------:R-:W-:Y:S01]  /*4c20*/  DFMA R76, R92, R4, R76 ;  /* 0x000000045c4c722b */ /* 0x000fe2000000004c */
[----:B------:R-:W-:Y:S01]  /*4c30*/  R2UR.FILL UR15, R60 ;  /* 0x000000003c0f72ca */ /* 0x000fe200004e0000 */
[C---:B------:R-:W-:Y:S01]  /*4c40*/  DFMA R78, R4.reuse, R94, R78 ;  /* 0x0000005e044e722b */ /* 0x040fe2000000004e */
[----:B------:R-:W-:Y:S01]  /*4c50*/  R2UR.FILL UR14, R61 ;  /* 0x000000003d0e72ca */ /* 0x000fe200004e0000 */
[----:B------:R-:W-:-:S02]  /*4c60*/  DFMA R40, R4, UR58, R40 ;  /* 0x0000003a04287c2b */ /* 0x000fc40008000028 */
[----:B------:R-:W-:Y:S01]  /*4c70*/  DFMA R44, R4, UR18, R44 ;  /* 0x00000012042c7c2b */ /* 0x000fe2000800002c */
[----:B------:R-:W-:Y:S01]  /*4c80*/  R2UR.FILL UR19, R56 ;  /* 0x00000000381372ca */ /* 0x000fe200004e0000 */
[----:B------:R-:W-:Y:S01]  /*4c90*/  DFMA R26, R8, R38, R26 ;  /* 0x00000026081a722b */ /* 0x000fe2000000001a */
[----:B------:R-:W-:Y:S01]  /*4ca0*/  R2UR.FILL UR18, R57 ;  /* 0x00000000391272ca */ /* 0x000fe200004e0000 */
[----:B------:R-:W-:Y:S02]  /*4cb0*/  DFMA R76, R100, R8, R76 ;  /* 0x00000008644c722b */ /* 0x000fe4000000004c */
[----:B------:R-:W-:Y:S02]  /*4cc0*/  DFMA R78, R8, R102, R78 ;  /* 0x00000066084e722b */ /* 0x000fe4000000004e */
[----:B--2---:R-:W-:Y:S02]  /*4cd0*/  DADD R4, R14, R16 ;  /* 0x000000000e047229 */ /* 0x004fe40000000010 */
[----:B------:R-:W-:-:S02]  /*4ce0*/  DFMA R28, R8, UR52, R28 ;  /* 0x00000034081c7c2b */ /* 0x000fc4000800001c */
[C---:B------:R-:W-:Y:S02]  /*4cf0*/  DFMA R40, R8.reuse, UR54, R40 ;  /* 0x0000003608287c2b */ /* 0x040fe40008000028 */
[----:B------:R-:W-:Y:S02]  /*4d00*/  DFMA R44, R8, UR62, R44 ;  /* 0x0000003e082c7c2b */ /* 0x000fe4000800002c */
[----:B------:R-:W-:Y:S02]  /*4d10*/  DFMA R154, R6, R42, R154 ;  /* 0x0000002a069a722b */ /* 0x000fe4000000009a */
[----:B------:R-:W-:Y:S02]  /*4d20*/  DADD R14, R14, -R16 ;  /* 0x000000000e0e7229 */ /* 0x000fe40000000810 */
[----:B------:R-:W-:Y:S02]  /*4d30*/  DFMA R36, R6, UR50, R36 ;  /* 0x0000003206247c2b */ /* 0x000fe40008000024 */
[----:B------:R-:W-:-:S02]  /*4d40*/  DFMA R80, R104, R6, R80 ;  /* 0x000000066850722b */ /* 0x000fc40000000050 */
[C---:B------:R-:W-:Y:S02]  /*4d50*/  DFMA R82, R6.reuse, R106, R82 ;  /* 0x0000006a0652722b */ /* 0x040fe40000000052 */
[C---:B------:R-:W-:Y:S02]  /*4d60*/  DFMA R24, R6.reuse, UR48, R24 ;  /* 0x0000003006187c2b */ /* 0x040fe40008000018 */
[----:B------:R-:W-:Y:S02]  /*4d70*/  DFMA R32, R6, UR64, R32 ;  /* 0x0000004006207c2b */ /* 0x000fe40008000020 */
[----:B------:R-:W-:Y:S02]  /*4d80*/  DFMA R26, R4, R46, R26 ;  /* 0x0000002e041a722b */ /* 0x000fe4000000001a */
[----:B------:R-:W-:Y:S02]  /*4d90*/  DFMA R76, R108, R4, R76 ;  /* 0x000000046c4c722b */ /* 0x000fe4000000004c */
[----:B------:R-:W-:-:S02]  /*4da0*/  DFMA R78, R4, R110, R78 ;  /* 0x0000006e044e722b */ /* 0x000fc4000000004e */
[----:B0-----:R-:W-:Y:S02]  /*4db0*/  DADD R6, R10, R18 ;  /* 0x000000000a067229 */ /* 0x001fe40000000012 */
[C---:B------:R-:W-:Y:S02]  /*4dc0*/  DFMA R28, R4.reuse, UR44, R28 ;  /* 0x0000002c041c7c2b */ /* 0x040fe4000800001c */
[C---:B------:R-:W-:Y:S02]  /*4dd0*/  DFMA R40, R4.reuse, UR46, R40 ;  /* 0x0000002e04287c2b */ /* 0x040fe40008000028 */
[----:B------:R-:W-:Y:S02]  /*4de0*/  DFMA R44, R4, UR66, R44 ;  /* 0x00000042042c7c2b */ /* 0x000fe4000800002c */
[----:B------:R-:W-:Y:S02]  /*4df0*/  DFMA R154, R14, R50, R154 ;  /* 0x000000320e9a722b */ /* 0x000fe4000000009a */
[----:B------:R-:W-:-:S02]  /*4e00*/  DADD R10, R10, -R18 ;  /* 0x000000000a0a7229 */ /* 0x000fc40000000812 */
[----:B------:R-:W-:Y:S02]  /*4e10*/  DFMA R36, R14, UR42, R36 ;  /* 0x0000002a0e247c2b */ /* 0x000fe40008000024 */
[----:B------:R-:W-:Y:S02]  /*4e20*/  DFMA R80, R112, R14, R80 ;  /* 0x0000000e7050722b */ /* 0x000fe40000000050 */
[C---:B------:R-:W-:Y:S02]  /*4e30*/  DFMA R82, R14.reuse, R114, R82 ;  /* 0x000000720e52722b */ /* 0x040fe40000000052 */
[C---:B------:R-:W-:Y:S02]  /*4e40*/  DFMA R24, R14.reuse, UR40, R24 ;  /* 0x000000280e187c2b */ /* 0x040fe40008000018 */
[----:B------:R-:W-:Y:S02]  /*4e50*/  DFMA R32, R14, UR68, R32 ;  /* 0x000000440e207c2b */ /* 0x000fe40008000020 */
[----:B------:R-:W-:-:S02]  /*4e60*/  DFMA R26, R6, R54, R26 ;  /* 0x00000036061a722b */ /* 0x000fc4000000001a */
[----:B------:R-:W-:Y:S02]  /*4e70*/  DFMA R76, R116, R6, R76 ;  /* 0x00000006744c722b */ /* 0x000fe4000000004c */
[----:B------:R-:W-:Y:S02]  /*4e80*/  DFMA R78, R6, R118, R78 ;  /* 0x00000076064e722b */ /* 0x000fe4000000004e */
[----:B-1----:R-:W-:Y:S02]  /*4e90*/  DADD R4, R12, R20 ;  /* 0x000000000c047229 */ /* 0x002fe40000000014 */
[C---:B------:R-:W-:Y:S02]  /*4ea0*/  DFMA R28, R6.reuse, UR36, R28 ;  /* 0x00000024061c7c2b */ /* 0x040fe4000800001c */
[C---:B------:R-:W-:Y:S02]  /*4eb0*/  DFMA R40, R6.reuse, UR38, R40 ;  /* 0x0000002606287c2b */ /* 0x040fe40008000028 */
[----:B------:R-:W-:-:S02]  /*4ec0*/  DFMA R44, R6, UR70, R44 ;  /* 0x00000046062c7c2b */ /* 0x000fc4000800002c */
[----:B------:R-:W-:Y:S02]  /*4ed0*/  DFMA R154, R10, R58, R154 ;  /* 0x0000003a0a9a722b */ /* 0x000fe4000000009a */
[----:B------:R-:W-:Y:S02]  /*4ee0*/  DADD R12, R12, -R20 ;  /* 0x000000000c0c7229 */ /* 0x000fe40000000814 */
[----:B------:R-:W-:Y:S02]  /*4ef0*/  DFMA R36, R10, UR34, R36 ;  /* 0x000000220a247c2b */ /* 0x000fe40008000024 */
[----:B---3--:R-:W-:Y:S02]  /*4f00*/  DADD R6, R22, R22 ;  /* 0x0000000016067229 */ /* 0x008fe40000000016 */
[----:B------:R-:W-:Y:S02]  /*4f10*/  DFMA R80, R120, R10, R80 ;  /* 0x0000000a7850722b */ /* 0x000fe40000000050 */
[----:B------:R-:W-:-:S02]  /*4f20*/  DFMA R82, R10, R122, R82 ;  /* 0x0000007a0a52722b */ /* 0x000fc40000000052 */
[C---:B------:R-:W-:Y:S02]  /*4f30*/  DFMA R24, R10.reuse, UR32, R24 ;  /* 0x000000200a187c2b */ /* 0x040fe40008000018 */
[----:B------:R-:W-:Y:S02]  /*4f40*/  DFMA R32, R10, UR72, R32 ;  /* 0x000000480a207c2b */ /* 0x000fe40008000020 */
[----:B------:R-:W-:Y:S02]  /*4f50*/  DFMA R26, R4, R62, R26 ;  /* 0x0000003e041a722b */ /* 0x000fe4000000001a */
[----:B------:R-:W-:Y:S02]  /*4f60*/  DFMA R154, R12, R66, R154 ;  /* 0x000000420c9a722b */ /* 0x000fe4000000009a */
[----:B------:R-:W-:Y:S02]  /*4f70*/  DFMA R76, R124, R4, R76 ;  /* 0x000000047c4c722b */ /* 0x000fe4000000004c */
[----:B------:R-:W-:-:S02]  /*4f80*/  DFMA R78, R4, R126, R78 ;  /* 0x0000007e044e722b */ /* 0x000fc4000000004e */
[----:B------:R-:W-:Y:S02]  /*4f90*/  DADD R22, R22, -R22 ;  /* 0x0000000016167229 */ /* 0x000fe40000000816 */
[----:B------:R-:W-:Y:S02]  /*4fa0*/  DMUL R6, R6, 0.5 ;  /* 0x3fe0000006067828 */ /* 0x000fe40000000000 */
[C---:B------:R-:W-:Y:S02]  /*4fb0*/  DFMA R28, R4.reuse, UR28, R28 ;  /* 0x0000001c041c7c2b */ /* 0x040fe4000800001c */
[----:B------:R-:W-:Y:S02]  /*4fc0*/  DFMA R40, R4, UR30, R40 ;  /* 0x0000001e04287c2b */ /* 0x000fe40008000028 */
[----:B------:R-:W-:Y:S02]  /*4fd0*/  DFMA R36, R12, UR26, R36 ;  /* 0x0000001a0c247c2b */ /* 0x000fe40008000024 */
[----:B------:R-:W-:-:S02]  /*4fe0*/  DFMA R80, R128, R12, R80 ;  /* 0x0000000c8050722b */ /* 0x000fc40000000050 */
[----:B------:R-:W-:Y:S02]  /*4ff0*/  DFMA R82, R12, R130, R82 ;  /* 0x000000820c52722b */ /* 0x000fe40000000052 */
[----:B------:R-:W-:Y:S02]  /*5000*/  DFMA R44, R4, UR74, R44 ;  /* 0x0000004a042c7c2b */ /* 0x000fe4000800002c */
[C---:B------:R-:W-:Y:S02]  /*5010*/  DFMA R24, R12.reuse, UR24, R24 ;  /* 0x000000180c187c2b */ /* 0x040fe40008000018 */
[----:B------:R-:W-:Y:S02]  /*5020*/  DFMA R32, R12, UR76, R32 ;  /* 0x0000004c0c207c2b */ /* 0x000fe40008000020 */
[----:B------:R-:W-:Y:S02]  /*5030*/  DFMA R26, R6, R70, R26 ;  /* 0x00000046061a722b */ /* 0x000fe4000000001a */
[----:B------:R-:W-:-:S02]  /*5040*/  DFMA R154, R22, R74, R154 ;  /* 0x0000004a169a722b */ /* 0x000fc4000000009a */
[----:B------:R-:W-:Y:S02]  /*5050*/  DFMA R76, R132, R6, R76 ;  /* 0x00000006844c722b */ /* 0x000fe4000000004c */
[C---:B------:R-:W-:Y:S02]  /*5060*/  DFMA R78, R6.reuse, R134, R78 ;  /* 0x00000086064e722b */ /* 0x040fe4000000004e */
        /* <DEDUP_REMOVED lines=8> */
[----:B------:R-:W-:Y:S02]  /*50f0*/  DADD R36, R26, -R154 ;  /* 0x000000001a247229 */ /* 0x000fe4000000089a */
[----:B------:R-:W-:-:S02]  /*5100*/  DADD R44, R40, -R12 ;  /* 0x00000000282c7229 */ /* 0x000fc4000000080c */
[----:B------:R-:W-:Y:S02]  /*5110*/  DADD R26, R26, R154 ;  /* 0x000000001a1a7229 */ /* 0x000fe4000000009a */
[C-C-:B------:R-:W-:Y:S02]  /*5120*/  DADD R16, R76.reuse, -R80.reuse ;  /* 0x000000004c107229 */ /* 0x140fe40000000850 */
[----:B------:R-:W-:Y:S02]  /*5130*/  DADD R64, R76, R80 ;  /* 0x000000004c407229 */ /* 0x000fe40000000050 */
[C-C-:B------:R-:W-:Y:S02]  /*5140*/  DADD R22, R78.reuse, -R82.reuse ;  /* 0x000000004e167229 */ /* 0x140fe40000000852 */
[----:B------:R-:W-:Y:S02]  /*5150*/  DADD R60, R78, R82 ;  /* 0x000000004e3c7229 */ /* 0x000fe40000000052 */
[----:B------:R-:W-:-:S02]  /*5160*/  DADD R10, R28, -R24 ;  /* 0x000000001c0a7229 */ /* 0x000fc40000000818 */
[----:B------:R-:W-:Y:S02]  /*5170*/  DADD R56, R28, R24 ;  /* 0x000000001c387229 */ /* 0x000fe40000000018 */
[----:B------:R-:W-:Y:S02]  /*5180*/  DADD R12, R40, R12 ;  /* 0x00000000280c7229 */ /* 0x000fe4000000000c */
[C-C-:B------:R-:W-:Y:S02]  /*5190*/  DADD R48, R6.reuse, -R32.reuse ;  /* 0x0000000006307229 */ /* 0x140fe40000000820 */
[----:B------:R-:W-:-:S11]  /*51a0*/  DADD R52, R6, R32 ;  /* 0x0000000006347229 */ /* 0x000fd60000000020 */
.L_x_53:
[----:B------:R-:W-:Y:S05]  /*51b0*/  BSYNC.RECONVERGENT B0 ;  /* 0x0000000000007941 */ /* 0x000fea0003800200 */
.L_x_52:
[----:B------:R-:W-:Y:S06]  /*51c0*/  BAR.SYNC.DEFER_BLOCKING 0x0 ;  /* 0x0000000000007b1d */ /* 0x000fec0000010000 */
[----:B------:R-:W-:Y:S05]  /*51d0*/  @!P0 EXIT ;  /* 0x000000000000894d */ /* 0x000fea0003800000 */
[----:B------:R-:W2:Y:S01]  /*51e0*/  LDC.64 R4, c[0x0][0x3a8] ;  /* 0x0000ea00ff047b82 */ /* 0x000ea20000000a00 */
[----:B------:R-:W3:Y:S01]  /*51f0*/  LDCU.64 UR4, c[0x0][0x358] ;  /* 0x00006b00ff0477ac */ /* 0x000ee20008000a00 */
[----:B------:R-:W-:-:S04]  /*5200*/  IMAD R3, R3, 0x6c0, R0 ;  /* 0x000006c003037824 */ /* 0x000fc800078e0200 */
[----:B--2---:R-:W-:-:S05]  /*5210*/  IMAD.WIDE R2, R3, 0x8, R4 ;  /* 0x0000000803027825 */ /* 0x004fca00078e0204 */
[----:B---3--:R-:W-:Y:S04]  /*5220*/  STG.E.64 desc[UR4][R2.64], R26 ;  /* 0x0000001a02007986 */ /* 0x008fe8000c101b04 */
        /* <DEDUP_REMOVED lines=12> */
.L_x_54:
        /* <DEDUP_REMOVED lines=9> */
.L_x_2919:


//--------------------- .text._Z42massMatrixMultiplyMonolithicConstantKernelILi12ELi14ELi1EEviPKdS1_S1_S1_Pd --------------------------
	.section	.text._Z42massMatrixMultiplyMonolithicConstantKernelILi12ELi14ELi1EEviPKdS1_S1_S1_Pd,"ax",@progbits
	.align	128
        .global         _Z42massMatrixMultiplyMonolithicConstantKernelILi12ELi14ELi1EEviPKdS1_S1_S1_Pd
        .type           _Z42massMatrixMultiplyMonolithicConstantKernelILi12ELi14ELi1EEviPKdS1_S1_S1_Pd,@function
        .size           _Z42massMatrixMultiplyMonolithicConstantKernelILi12ELi14ELi1EEviPKdS1_S1_S1_Pd,(.L_x_2920 - _Z42massMatrixMultiplyMonolithicConstantKernelILi12ELi14ELi1EEviPKdS1_S1_S1_Pd)
        .other          _Z42massMatrixMultiplyMonolithicConstantKernelILi12ELi14ELi1EEviPKdS1_S1_S1_Pd,@"STO_CUDA_ENTRY STV_DEFAULT"
_Z42massMatrixMultiplyMonolithicConstantKernelILi12ELi14ELi1EEviPKdS1_S1_S1_Pd:
.text._Z42massMatrixMultiplyMonolithicConstantKernelILi12ELi14ELi1EEviPKdS1_S1_S1_Pd:
        /* <DEDUP_REMOVED lines=8> */
[----:B------:R-:W-:-:S02]  /*0080*/  CS2R R8, SRZ ;  /* 0x0000000000087805 */ /* 0x000fc4000001ff00 */
[----:B------:R-:W4:Y:S01]  /*0090*/  LDC.64 R60, c[0x0][0x388] ;  /* 0x0000e200ff3c7b82 */ /* 0x000f220000000a00 */
[----:B------:R-:W3:Y:S01]  /*00a0*/  S2R R44, SR_CgaCtaId ;  /* 0x00000000002c7919 */ /* 0x000ee20000008800 */
[----:B------:R-:W-:Y:S02]  /*00b0*/  CS2R R10, SRZ ;  /* 0x00000000000a7805 */ /* 0x000fe4000001ff00 */
[----:B------:R-:W-:Y:S01]  /*00c0*/  CS2R R12, SRZ ;  /* 0x00000000000c7805 */ /* 0x000fe2000001ff00 */
[----:B0-----:R-:W-:-:S04]  /*00d0*/  VIADD R0, R15, UR4 ;  /* 0x000000040f007c36 */ /* 0x001fc80008000000 */
[C---:B--2---:R-:W-:Y:S01]  /*00e0*/  IMAD R3, R0.reuse, 0xc4, R59 ;  /* 0x000000c400037824 */ /* 0x044fe200078e023b */
[----:B------:R-:W-:Y:S02]  /*00f0*/  LOP3.LUT R2, R59, 0xffff, RZ, 0xc0, !PT ;  /* 0x0000ffff3b027812 */ /* 0x000fe400078ec0ff */
[----:B-1----:R-:W-:Y:S01]  /*0100*/  ISETP.GE.AND P0, PT, R0, UR5, PT ;  /* 0x0000000500007c0c */ /* 0x002fe2000bf06270 */
[----:B------:R-:W-:-:S04]  /*0110*/  IMAD R3, R3, 0xe, RZ ;  /* 0x0000000e03037824 */ /* 0x000fc800078e02ff */
[----:B----4-:R-:W-:-:S04]  /*0120*/  IMAD.WIDE R60, R3, 0x8, R60 ;  /* 0x00000008033c7825 */ /* 0x010fc800078e023c */
[C---:B------:R-:W-:Y:S01]  /*0130*/  IMAD R3, R2.reuse, 0x1556, RZ ;  /* 0x0000155602037824 */ /* 0x040fe200078e02ff */
[----:B------:R-:W-:Y:S01]  /*0140*/  PRMT R16, R59, 0x9910, RZ ;  /* 0x000099103b107816 */ /* 0x000fe200000000ff */
[----:B------:R-:W-:Y:S01]  /*0150*/  IMAD R14, R2, 0x124a, RZ ;  /* 0x0000124a020e7824 */ /* 0x000fe200078e02ff */
[----:B------:R-:W-:Y:S01]  /*0160*/  MOV R17, 0x400 ;  /* 0x0000040000117802 */ /* 0x000fe20000000f00 */
[----:B---3--:R0:W5:Y:S01]  /*0170*/  @!P0 LDG.E.64.CONSTANT R4, desc[UR76][R60.64] ;  /* 0x0000004c3c048981 */ /* 0x008162000c1e9b00 */
[----:B------:R-:W-:Y:S01]  /*0180*/  SHF.R.U32.HI R2, RZ, 0x10, R3 ;  /* 0x00000010ff027819 */ /* 0x000fe20000011603 */
[----:B------:R-:W-:Y:S01]  /*0190*/  IMAD R16, R16, 0xab, RZ ;  /* 0x000000ab10107824 */ /* 0x000fe200078e02ff */
[----:B------:R-:W-:Y:S01]  /*01a0*/  SHF.R.U32.HI R14, RZ, 0x10, R14 ;  /* 0x00000010ff0e7819 */ /* 0x000fe2000001160e */
[----:B------:R0:W5:Y:S01]  /*01b0*/  @!P0 LDG.E.64.CONSTANT R6, desc[UR76][R60.64+0x8] ;  /* 0x0000084c3c068981 */ /* 0x000162000c1e9b00 */
[----:B------:R-:W-:Y:S02]  /*01c0*/  PRMT R40, R2, 0x9910, RZ ;  /* 0x0000991002287816 */ /* 0x000fe400000000ff */
[----:B------:R-:W1:Y:S01]  /*01d0*/  @!P0 LDC.64 R2, c[0x0][0x3a0] ;  /* 0x0000e800ff028b82 */ /* 0x000e620000000a00 */
[----:B------:R-:W-:Y:S01]  /*01e0*/  PRMT R41, R14, 0x9910, RZ ;  /* 0x000099100e297816 */ /* 0x000fe200000000ff */
[----:B------:R0:W5:Y:S01]  /*01f0*/  @!P0 LDG.E.64.CONSTANT R8, desc[UR76][R60.64+0x10] ;  /* 0x0000104c3c088981 */ /* 0x000162000c1e9b00 */
[----:B------:R-:W-:Y:S01]  /*0200*/  LOP3.LUT R45, R16, 0xffff, RZ, 0xc0, !PT ;  /* 0x0000ffff102d7812 */ /* 0x000fe200078ec0ff */
[----:B------:R-:W-:Y:S01]  /*0210*/  IMAD R16, R40, 0xc, RZ ;  /* 0x0000000c28107824 */ /* 0x000fe200078e02ff */
[----:B------:R-:W-:Y:S01]  /*0220*/  LEA R40, R44, R17, 0x18 ;  /* 0x000000112c287211 */ /* 0x000fe200078ec0ff */
[----:B------:R-:W-:Y:S01]  /*0230*/  IMAD R41, R41, 0xe, RZ ;  /* 0x0000000e29297824 */ /* 0x000fe200078e02ff */
[----:B------:R0:W5:Y:S01]  /*0240*/  @!P0 LDG.E.64.CONSTANT R10, desc[UR76][R60.64+0x18] ;  /* 0x0000184c3c0a8981 */ /* 0x000162000c1e9b00 */
[----:B------:R-:W-:Y:S01]  /*0250*/  IMAD.MOV R44, RZ, RZ, -R16 ;  /* 0x000000ffff2c7224 */ /* 0x000fe200078e0a10 */
[----:B------:R-:W-:Y:S01]  /*0260*/  SHF.R.U32.HI R17, RZ, 0xb, R45 ;  /* 0x0000000bff117819 */ /* 0x000fe2000001162d */
[----:B------:R-:W-:Y:S01]  /*0270*/  IMAD.MOV R45, RZ, RZ, -R41 ;  /* 0x000000ffff2d7224 */ /* 0x000fe200078e0a29 */
[----:B------:R0:W5:Y:S01]  /*0280*/  @!P0 LDG.E.64.CONSTANT R12, desc[UR76][R60.64+0x20] ;  /* 0x0000204c3c0c8981 */ /* 0x000162000c1e9b00 */
[----:B------:R-:W-:Y:S01]  /*0290*/  IMAD R41, R15, 0x55c0, R40 ;  /* 0x000055c00f297824 */ /* 0x000fe200078e0228 */
[----:B------:R-:W-:-:S02]  /*02a0*/  PRMT R40, R44, 0x7710, RZ ;  /* 0x000077102c287816 */ /* 0x000fc400000000ff */
[----:B------:R-:W-:Y:S01]  /*02b0*/  LOP3.LUT R16, R17, 0xffff, RZ, 0xc0, !PT ;  /* 0x0000ffff11107812 */ /* 0x000fe200078ec0ff */
[--C-:B------:R-:W-:Y:S01]  /*02c0*/  @!P0 IMAD R17, R0, 0x6c0, R59.reuse ;  /* 0x000006c000118824 */ /* 0x100fe200078e023b */
[----:B------:R-:W-:Y:S01]  /*02d0*/  PRMT R44, R45, 0x7710, RZ ;  /* 0x000077102d2c7816 */ /* 0x000fe200000000ff */
[----:B------:R-:W-:Y:S01]  /*02e0*/  IMAD.IADD R15, R40, 0x1, R59 ;  /* 0x00000001280f7824 */ /* 0x000fe200078e023b */
[----:B------:R-:W-:Y:S01]  /*02f0*/  BAR.SYNC.DEFER_BLOCKING 0x0 ;  /* 0x0000000000007b1d */ /* 0x000fe20000010000 */
[----:B------:R-:W-:Y:S01]  /*0300*/  IMAD R45, R16, 0x70, R41 ;  /* 0x00000070102d7824 */ /* 0x000fe200078e0229 */
[----:B------:R-:W-:Y:S01]  /*0310*/  ISETP.GT.U32.AND P1, PT, R59, 0x8f, PT ;  /* 0x0000008f3b00780c */ /* 0x000fe20003f24070 */
[----:B------:R-:W-:Y:S01]  /*0320*/  IMAD.IADD R40, R44, 0x1, R59 ;  /* 0x000000012c287824 */ /* 0x000fe200078e023b */
[----:B------:R-:W-:Y:S01]  /*0330*/  LOP3.LUT R44, R15, 0xffff, RZ, 0xc0, !PT ;  /* 0x0000ffff0f2c7812 */ /* 0x000fe200078ec0ff */
[----:B------:R-:W-:Y:S01]  /*0340*/  IMAD R41, R14, 0x620, R41 ;  /* 0x000006200e297824 */ /* 0x000fe200078e0229 */
[----:B------:R-:W-:Y:S01]  /*0350*/  BSSY.RECONVERGENT B0, `(.L_x_55) ;  /* 0x0000151000007945 */ /* 0x000fe20003800200 */
[----:B-1----:R-:W-:Y:S01]  /*0360*/  @!P0 IMAD.WIDE R14, R17, 0x8, R2 ;  /* 0x00000008110e8825 */ /* 0x002fe200078e0202 */
[----:B------:R-:W-:-:S02]  /*0370*/  LOP3.LUT R40, R40, 0xffff, RZ, 0xc0, !PT ;  /* 0x0000ffff28287812 */ /* 0x000fc400078ec0ff */
[----:B------:R-:W-:Y:S01]  /*0380*/  ISETP.GT.U32.AND P2, PT, R59, 0xa7, PT ;  /* 0x000000a73b00780c */ /* 0x000fe20003f44070 */
[--C-:B------:R-:W-:Y:S01]  /*0390*/  IMAD R16, R16, 0x5b0, R45.reuse ;  /* 0x000005b010107824 */ /* 0x100fe200078e022d */
[----:B------:R0:W5:Y:S01]  /*03a0*/  @!P0 LDG.E.64.CONSTANT R42, desc[UR76][R14.64] ;  /* 0x0000004c0e2a8981 */ /* 0x000162000c1e9b00 */
[C---:B------:R-:W-:Y:S02]  /*03b0*/  IMAD R54, R44.reuse, 0x8, R45 ;  /* 0x000000082c367824 */ /* 0x040fe400078e022d */
[----:B------:R-:W-:Y:S01]  /*03c0*/  IMAD R2, R44, 0x8, R16 ;  /* 0x000000082c027824 */ /* 0x000fe200078e0210 */
[----:B------:R0:W5:Y:S01]  /*03d0*/  @!P0 LDG.E.64.CONSTANT R38, desc[UR76][R14.64+0x480] ;  /* 0x0004804c0e268981 */ /* 0x000162000c1e9b00 */
[----:B------:R-:W-:-:S03]  /*03e0*/  IMAD R3, R40, 0x70, R41 ;  /* 0x0000007028037824 */ /* 0x000fc600078e0229 */
[----:B------:R0:W5:Y:S04]  /*03f0*/  @!P0 LDG.E.64.CONSTANT R36, desc[UR76][R14.64+0x900] ;  /* 0x0009004c0e248981 */ /* 0x000168000c1e9b00 */
        /* <DEDUP_REMOVED lines=8> */
[----:B------:R0:W5:Y:S01]  /*0480*/  @!P0 LDG.E.64.CONSTANT R18, desc[UR76][R14.64+0x3180] ;  /* 0x0031804c0e128981 */ /* 0x000162000c1e9b00 */
[----:B------:R-:W-:Y:S05]  /*0490*/  @P1 BRA `(.L_x_56) ;  /* 0x0000001000f01947 */ /* 0x000fea0003800000 */
[----:B------:R-:W0:Y:S01]  /*04a0*/  LDCU.128 UR4, c[0x3][URZ] ;  /* 0x00c00000ff0477ac */ /* 0x000e220008000c00 */
[----:B------:R-:W1:Y:S01]  /*04b0*/  LDCU.128 UR8, c[0x3][0x10] ;  /* 0x00c00200ff0877ac */ /* 0x000e620008000c00 */
[----:B------:R-:W2:Y:S01]  /*04c0*/  LDCU.128 UR40, c[0x3][0x180] ;  /* 0x00c03000ff2877ac */ /* 0x000ea20008000c00 */
[----:B------:R-:W3:Y:S01]  /*04d0*/  LDCU.128 UR16, c[0x3][0x60] ;  /* 0x00c00c00ff1077ac */ /* 0x000ee20008000c00 */
[----:B------:R-:W4:Y:S01]  /*04e0*/  LDCU.128 UR32, c[0x3][0x120] ;  /* 0x00c02400ff2077ac */ /* 0x000f220008000c00 */
[----:B0----5:R-:W-:Y:S01]  /*04f0*/  DFMA R14, R42, UR4, RZ ;  /* 0x000000042a0e7c2b */ /* 0x021fe200080000ff */
[----:B------:R-:W0:Y:S01]  /*0500*/  LDCU.128 UR48, c[0x3][0x1e0] ;  /* 0x00c03c00ff3077ac */ /* 0x000e220008000c00 */
[----:B------:R-:W0:Y:S06]  /*0510*/  LDCU.128 UR44, c[0x3][0x190] ;  /* 0x00c03200ff2c77ac */ /* 0x000e2c0008000c00 */
[----:B------:R-:W-:Y:S01]  /*0520*/  DFMA R14, R38, UR6, R14 ;  /* 0x00000006260e7c2b */ /* 0x000fe2000800000e */
[----:B------:R-:W0:Y:S01]  /*0530*/  LDCU.128 UR4, c[0x3][0x20] ;  /* 0x00c00400ff0477ac */ /* 0x000e220008000c00 */
[----:B--2---:R-:W-:-:S02]  /*0540*/  DFMA R56, R42, UR40, RZ ;  /* 0x000000282a387c2b */ /* 0x004fc400080000ff */
[----:B---3--:R-:W-:Y:S01]  /*0550*/  DFMA R44, R42, UR16, RZ ;  /* 0x000000102a2c7c2b */ /* 0x008fe200080000ff */
[----:B------:R-:W2:Y:S03]  /*0560*/  LDCU.128 UR20, c[0x3][0x70] ;  /* 0x00c00e00ff1477ac */ /* 0x000ea60008000c00 */
[----:B-1----:R-:W-:Y:S01]  /*0570*/  DFMA R14, R36, UR8, R14 ;  /* 0x00000008240e7c2b */ /* 0x002fe2000800000e */
[----:B------:R-:W1:Y:S01]  /*0580*/  LDCU.128 UR36, c[0x3][0x130] ;  /* 0x00c02600ff2477ac */ /* 0x000e620008000c00 */
[C---:B----4-:R-:W-:Y:S02]  /*0590*/  DFMA R40, R42.reuse, UR32, RZ ;  /* 0x000000202a287c2b */ /* 0x050fe400080000ff */
[----:B0-----:R-:W-:Y:S01]  /*05a0*/  DFMA R16, R42, UR48, RZ ;  /* 0x000000302a107c2b */ /* 0x001fe200080000ff */
[----:B------:R-:W0:Y:S01]  /*05b0*/  LDCU.128 UR28, c[0x3][0xc0] ;  /* 0x00c01800ff1c77ac */ /* 0x000e220008000c00 */
[----:B------:R-:W-:-:S02]  /*05c0*/  DFMA R56, R38, UR42, R56 ;  /* 0x0000002a26387c2b */ /* 0x000fc40008000038 */
[----:B------:R-:W-:Y:S01]  /*05d0*/  DFMA R14, R34, UR10, R14 ;  /* 0x0000000a220e7c2b */ /* 0x000fe2000800000e */
[----:B------:R-:W3:Y:S01]  /*05e0*/  LDCU.128 UR8, c[0x3][0x30] ;  /* 0x00c00600ff0877ac */ /* 0x000ee20008000c00 */
[C---:B------:R-:W-:Y:S02]  /*05f0*/  DFMA R44, R38.reuse, UR18, R44 ;  /* 0x00000012262c7c2b */ /* 0x040fe4000800002c */
[C---:B------:R-:W-:Y:S01]  /*0600*/  DFMA R40, R38.reuse, UR34, R40 ;  /* 0x0000002226287c2b */ /* 0x040fe20008000028 */
[----:B------:R-:W4:Y:S01]  /*0610*/  LDCU.128 UR40, c[0x3][0x140] ;  /* 0x00c02800ff2877ac */ /* 0x000f220008000c00 */
[----:B------:R-:W-:Y:S02]  /*0620*/  DFMA R16, R38, UR50, R16 ;  /* 0x0000003226107c2b */ /* 0x000fe40008000010 */
[----:B------:R-:W-:Y:S01]  /*0630*/  DFMA R14, R32, UR4, R14 ;  /* 0x00000004200e7c2b */ /* 0x000fe2000800000e */
[----:B------:R-:W4:Y:S01]  /*0640*/  LDCU.128 UR48, c[0x3][0x1a0] ;  /* 0x00c03400ff3077ac */ /* 0x000f220008000c00 */
[----:B------:R-:W-:-:S02]  /*0650*/  DFMA R56, R36, UR44, R56 ;  /* 0x0000002c24387c2b */ /* 0x000fc40008000038 */
[C---:B--2---:R-:W-:Y:S01]  /*0660*/  DFMA R44, R36.reuse, UR20, R44 ;  /* 0x00000014242c7c2b */ /* 0x044fe2000800002c */
[----:B------:R-:W2:Y:S01]  /*0670*/  LDCU.128 UR24, c[0x3][0xd0] ;  /* 0x00c01a00ff1877ac */ /* 0x000ea20008000c00 */
[----:B-1----:R-:W-:Y:S02]  /*0680*/  DFMA R40, R36, UR36, R40 ;  /* 0x0000002424287c2b */ /* 0x002fe40008000028 */
[----:B------:R-:W-:Y:S01]  /*0690*/  DFMA R14, R30, UR6, R14 ;  /* 0x000000061e0e7c2b */ /* 0x000fe2000800000e */
[----:B------:R-:W1:Y:S01]  /*06a0*/  LDCU.128 UR4, c[0x3][0x40] ;  /* 0x00c00800ff0477ac */ /* 0x000e620008000c00 */
[----:B0-----:R-:W-:Y:S02]  /*06b0*/  DFMA R48, R42, UR28, RZ ;  /* 0x0000001c2a307c2b */ /* 0x001fe400080000ff */
[C---:B------:R-:W-:Y:S01]  /*06c0*/  DFMA R56, R34.reuse, UR46, R56 ;  /* 0x0000002e22387c2b */ /* 0x040fe20008000038 */
[----:B------:R-:W0:Y:S01]  /*06d0*/  LDCU.128 UR44, c[0x3][0x1b0] ;  /* 0x00c03600ff2c77ac */ /* 0x000e220008000c00 */
[----:B------:R-:W-:-:S02]  /*06e0*/  DFMA R44, R34, UR22, R44 ;  /* 0x00000016222c7c2b */ /* 0x000fc4000800002c */
[----:B---3--:R-:W-:Y:S01]  /*06f0*/  DFMA R14, R28, UR8, R14 ;  /* 0x000000081c0e7c2b */ /* 0x008fe2000800000e */
[----:B------:R-:W3:Y:S01]  /*0700*/  LDCU.128 UR12, c[0x3][0x50] ;  /* 0x00c00a00ff0c77ac */ /* 0x000ee20008000c00 */
[----:B------:R-:W-:Y:S02]  /*0710*/  DFMA R40, R34, UR38, R40 ;  /* 0x0000002622287c2b */ /* 0x000fe40008000028 */
[----:B------:R-:W-:Y:S01]  /*0720*/  DFMA R48, R38, UR30, R48 ;  /* 0x0000001e26307c2b */ /* 0x000fe20008000030 */
[----:B------:R-:W3:Y:S01]  /*0730*/  LDCU.128 UR28, c[0x3][0xe0] ;  /* 0x00c01c00ff1c77ac */ /* 0x000ee20008000c00 */
[----:B----4-:R-:W-:Y:S02]  /*0740*/  DFMA R56, R32, UR48, R56 ;  /* 0x0000003020387c2b */ /* 0x010fe40008000038 */
[----:B------:R-:W-:Y:S01]  /*0750*/  DFMA R14, R26, UR10, R14 ;  /* 0x0000000a1a0e7c2b */ /* 0x000fe2000800000e */
[----:B------:R-:W4:Y:S01]  /*0760*/  LDCU.128 UR8, c[0x3][0x80] ;  /* 0x00c01000ff0877ac */ /* 0x000f220008000c00 */
[----:B------:R-:W-:-:S02]  /*0770*/  DFMA R40, R32, UR40, R40 ;  /* 0x0000002820287c2b */ /* 0x000fc40008000028 */
[----:B--2---:R-:W-:Y:S01]  /*0780*/  DFMA R48, R36, UR24, R48 ;  /* 0x0000001824307c2b */ /* 0x004fe20008000030 */
[----:B------:R-:W2:Y:S01]  /*0790*/  LDCU.128 UR32, c[0x3][0xf0] ;  /* 0x00c01e00ff2077ac */ /* 0x000ea20008000c00 */
[----:B------:R-:W-:Y:S02]  /*07a0*/  DFMA R56, R30, UR50, R56 ;  /* 0x000000321e387c2b */ /* 0x000fe40008000038 */
[----:B-1----:R-:W-:Y:S01]  /*07b0*/  DFMA R14, R24, UR4, R14 ;  /* 0x00000004180e7c2b */ /* 0x002fe2000800000e */
[----:B------:R-:W1:Y:S01]  /*07c0*/  LDCU.128 UR36, c[0x3][0x150] ;  /* 0x00c02a00ff2477ac */ /* 0x000e620008000c00 */
[----:B------:R-:W-:Y:S02]  /*07d0*/  DFMA R40, R30, UR42, R40 ;  /* 0x0000002a1e287c2b */ /* 0x000fe40008000028 */
[----:B------:R-:W-:Y:S01]  /*07e0*/  DFMA R48, R34, UR26, R48 ;  /* 0x0000001a22307c2b */ /* 0x000fe20008000030 */
[----:B------:R-:W2:Y:S01]  /*07f0*/  LDCU.128 UR40, c[0x3][0x1c0] ;  /* 0x00c03800ff2877ac */ /* 0x000ea20008000c00 */
[----:B0-----:R-:W-:-:S02]  /*0800*/  DFMA R56, R28, UR44, R56 ;  /* 0x0000002c1c387c2b */ /* 0x001fc40008000038 */
[----:B------:R-:W-:Y:S01]  /*0810*/  DFMA R14, R22, UR6, R14 ;  /* 0x00000006160e7c2b */ /* 0x000fe2000800000e */
[----:B------:R-:W0:Y:S01]  /*0820*/  LDCU.128 UR4, c[0x3][0x90] ;  /* 0x00c01200ff0477ac */ /* 0x000e220008000c00 */
[C---:B----4-:R-:W-:Y:S02]  /*0830*/  DFMA R44, R32.reuse, UR8, R44 ;  /* 0x00000008202c7c2b */ /* 0x050fe4000800002c */
[----:B---3--:R-:W-:Y:S01]  /*0840*/  DFMA R48, R32, UR28, R48 ;  /* 0x0000001c20307c2b */ /* 0x008fe20008000030 */
[----:B------:R-:W3:Y:S01]  /*0850*/  LDCU.128 UR20, c[0x3][0x100] ;  /* 0x00c02000ff1477ac */ /* 0x000ee20008000c00 */
[----:B------:R-:W-:Y:S02]  /*0860*/  DFMA R56, R26, UR46, R56 ;  /* 0x0000002e1a387c2b */ /* 0x000fe40008000038 */
[----:B------:R-:W-:Y:S01]  /*0870*/  DFMA R14, R20, UR12, R14 ;  /* 0x0000000c140e7c2b */ /* 0x000fe2000800000e */
[----:B------:R-:W4:Y:S01]  /*0880*/  LDCU.128 UR16, c[0x3][0xb0] ;  /* 0x00c01600ff1077ac */ /* 0x000f220008000c00 */
[----:B------:R-:W-:-:S02]  /*0890*/  DFMA R44, R30, UR10, R44 ;  /* 0x0000000a1e2c7c2b */ /* 0x000fc4000800002c */
[----:B------:R-:W-:Y:S01]  /*08a0*/  DFMA R48, R30, UR30, R48 ;  /* 0x0000001e1e307c2b */ /* 0x000fe20008000030 */
[----:B------:R-:W4:Y:S01]  /*08b0*/  LDCU.128 UR28, c[0x3][0x160] ;  /* 0x00c02c00ff1c77ac */ /* 0x000f220008000c00 */
[----:B--2---:R-:W-:Y:S02]  /*08c0*/  DFMA R56, R24, UR40, R56 ;  /* 0x0000002818387c2b */ /* 0x004fe40008000038 */
[----:B------:R-:W-:Y:S01]  /*08d0*/  DFMA R46, R18, UR14, R14 ;  /* 0x0000000e122e7c2b */ /* 0x000fe2000800000e */
[----:B------:R-:W2:Y:S01]  /*08e0*/  LDCU.128 UR12, c[0x3][0xa0] ;  /* 0x00c01400ff0c77ac */ /* 0x000ea20008000c00 */
[C---:B0-----:R-:W-:Y:S02]  /*08f0*/  DFMA R44, R28.reuse, UR4, R44 ;  /* 0x000000041c2c7c2b */ /* 0x041fe4000800002c */
[C---:B------:R-:W-:Y:S01]  /*0900*/  DFMA R48, R28.reuse, UR32, R48 ;  /* 0x000000201c307c2b */ /* 0x040fe20008000030 */
[----:B------:R-:W0:Y:S01]  /*0910*/  LDCU.128 UR8, c[0x3][0x110] ;  /* 0x00c02200ff0877ac */ /* 0x000e220008000c00 */
[----:B-1----:R-:W-:Y:S01]  /*0920*/  DFMA R40, R28, UR36, R40 ;  /* 0x000000241c287c2b */ /* 0x002fe20008000028 */
[----:B------:R1:W-:Y:S01]  /*0930*/  STS.64 [R54], R46 ;  /* 0x0000002e36007388 */ /* 0x0003e20000000a00 */
[----:B------:R-:W-:Y:S01]  /*0940*/  DFMA R56, R22, UR42, R56 ;  /* 0x0000002a16387c2b */ /* 0x000fe20008000038 */
[----:B------:R-:W1:Y:S01]  /*0950*/  LDCU.128 UR24, c[0x3][0x170] ;  /* 0x00c02e00ff1877ac */ /* 0x000e620008000c00 */
[----:B------:R-:W-:-:S02]  /*0960*/  DFMA R44, R26, UR6, R44 ;  /* 0x000000061a2c7c2b */ /* 0x000fc4000800002c */
[C---:B------:R-:W-:Y:S01]  /*0970*/  DFMA R48, R26.reuse, UR34, R48 ;  /* 0x000000221a307c2b */ /* 0x040fe20008000030 */
[----:B------:R-:W0:Y:S01]  /*0980*/  LDCU.128 UR4, c[0x3][0x1d0] ;  /* 0x00c03a00ff0477ac */ /* 0x000e220008000c00 */
[----:B------:R-:W-:Y:S01]  /*0990*/  DFMA R40, R26, UR38, R40 ;  /* 0x000000261a287c2b */ /* 0x000fe20008000028 */
[----:B------:R-:W1:Y:S03]  /*09a0*/  LDCU.128 UR52, c[0x3][0x240] ;  /* 0x00c04800ff3477ac */ /* 0x000e660008000c00 */
[C---:B--2---:R-:W-:Y:S02]  /*09b0*/  DFMA R44, R24.reuse, UR12, R44 ;  /* 0x0000000c182c7c2b */ /* 0x044fe4000800002c */
[C---:B---3--:R-:W-:Y:S01]  /*09c0*/  DFMA R48, R24.reuse, UR20, R48 ;  /* 0x0000001418307c2b */ /* 0x048fe20008000030 */
[----:B------:R-:W2:Y:S01]  /*09d0*/  LDCU.128 UR32, c[0x3][0x2a0] ;  /* 0x00c05400ff2077ac */ /* 0x000ea20008000c00 */
[----:B----4-:R-:W-:Y:S01]  /*09e0*/  DFMA R40, R24, UR28, R40 ;  /* 0x0000001c18287c2b */ /* 0x010fe20008000028 */
[----:B------:R-:W3:Y:S03]  /*09f0*/  LDCU.128 UR36, c[0x3][0x300] ;  /* 0x00c06000ff2477ac */ /* 0x000ee60008000c00 */
[----:B------:R-:W-:-:S02]  /*0a00*/  DFMA R44, R22, UR14, R44 ;  /* 0x0000000e162c7c2b */ /* 0x000fc4000800002c */
[----:B------:R-:W-:Y:S01]  /*0a10*/  DFMA R48, R22, UR22, R48 ;  /* 0x0000001616307c2b */ /* 0x000fe20008000030 */
[----:B------:R-:W4:Y:S01]  /*0a20*/  LDCU.128 UR20, c[0x3][0x420] ;  /* 0x00c08400ff1477ac */ /* 0x000f220008000c00 */
[----:B0-----:R-:W-:Y:S02]  /*0a30*/  DFMA R56, R20, UR4, R56 ;  /* 0x0000000414387c2b */ /* 0x001fe40008000038 */
[----:B------:R-:W-:Y:S01]  /*0a40*/  DFMA R40, R22, UR30, R40 ;  /* 0x0000001e16287c2b */ /* 0x000fe20008000028 */
[----:B------:R-:W0:Y:S01]  /*0a50*/  LDCU.128 UR44, c[0x3][0x360] ;  /* 0x00c06c00ff2c77ac */ /* 0x000e220008000c00 */
[C---:B------:R-:W-:Y:S02]  /*0a60*/  DFMA R44, R20.reuse, UR16, R44 ;  /* 0x00000010142c7c2b */ /* 0x040fe4000800002c */
[----:B------:R-:W-:Y:S01]  /*0a70*/  DFMA R48, R20, UR8, R48 ;  /* 0x0000000814307c2b */ /* 0x000fe20008000030 */
[----:B------:R-:W2:Y:S01]  /*0a80*/  LDCU.128 UR12, c[0x3][0x3c0] ;  /* 0x00c07800ff0c77ac */ /* 0x000ea20008000c00 */
[----:B------:R-:W-:-:S02]  /*0a90*/  DFMA R56, R18, UR6, R56 ;  /* 0x0000000612387c2b */ /* 0x000fc40008000038 */
[----:B-1----:R-:W-:Y:S01]  /*0aa0*/  DFMA R40, R20, UR24, R40 ;  /* 0x0000001814287c2b */ /* 0x002fe20008000028 */
[----:B------:R-:W1:Y:S01]  /*0ab0*/  LDCU.128 UR4, c[0x3][0x200] ;  /* 0x00c04000ff0477ac */ /* 0x000e620008000c00 */
[C---:B------:R-:W-:Y:S02]  /*0ac0*/  DFMA R44, R18.reuse, UR18, R44 ;  /* 0x00000012122c7c2b */ /* 0x040fe4000800002c */
[----:B------:R-:W-:Y:S01]  /*0ad0*/  DFMA R48, R18, UR10, R48 ;  /* 0x0000000a12307c2b */ /* 0x000fe20008000030 */
[----:B------:R-:W0:Y:S01]  /*0ae0*/  LDCU.128 UR28, c[0x3][0x480] ;  /* 0x00c09000ff1c77ac */ /* 0x000e220008000c00 */
[----:B------:R-:W-:Y:S01]  /*0af0*/  DFMA R14, R42, UR52, RZ ;  /* 0x000000342a0e7c2b */ /* 0x000fe200080000ff */
[----:B------:R-:W-:Y:S01]  /*0b00*/  STS.64 [R54+0x1880], R56 ;  /* 0x0018803836007388 */ /* 0x000fe20000000a00 */
[----:B------:R-:W-:Y:S01]  /*0b10*/  DFMA R40, R18, UR26, R40 ;  /* 0x0000001a12287c2b */ /* 0x000fe20008000028 */
[----:B------:R-:W0:Y:S01]  /*0b20*/  LDCU.128 UR40, c[0x3][0x4e0] ;  /* 0x00c09c00ff2877ac */ /* 0x000e220008000c00 */
[C---:B----4-:R-:W-:Y:S01]  /*0b30*/  DFMA R52, R42.reuse, UR20, RZ ;  /* 0x000000142a347c2b */ /* 0x050fe200080000ff */
[----:B------:R4:W-:Y:S01]  /*0b40*/  STS.64 [R54+0x620], R44 ;  /* 0x0006202c36007388 */ /* 0x0009e20000000a00 */
[----:B---3--:R-:W-:Y:S01]  /*0b50*/  DFMA R46, R42, UR36, RZ ;  /* 0x000000242a2e7c2b */ /* 0x008fe200080000ff */
[----:B------:R-:W3:Y:S01]  /*0b60*/  LDCU.128 UR60, c[0x3][0x1f0] ;  /* 0x00c03e00ff3c77ac */ /* 0x000ee20008000c00 */
[----:B------:R-:W-:Y:S01]  /*0b70*/  DFMA R14, R38, UR54, R14 ;  /* 0x00000036260e7c2b */ /* 0x000fe2000800000e */
[----:B------:R0:W-:Y:S01]  /*0b80*/  STS.64 [R54+0xc40], R48 ;  /* 0x000c403036007388 */ /* 0x0001e20000000a00 */
[----:B--2---:R-:W-:Y:S01]  /*0b90*/  DFMA R50, R42, UR12, RZ ;  /* 0x0000000c2a327c2b */ /* 0x004fe200080000ff */
[----:B------:R-:W2:Y:S01]  /*0ba0*/  LDCU.128 UR8, c[0x3][0x250] ;  /* 0x00c04a00ff0877ac */ /* 0x000ea20008000c00 */
[C---:B------:R-:W-:Y:S01]  /*0bb0*/  DFMA R52, R38.reuse, UR22, R52 ;  /* 0x0000001626347c2b */ /* 0x040fe20008000034 */
[----:B------:R3:W-:Y:S01]  /*0bc0*/  STS.64 [R54+0x1260], R40 ;  /* 0x0012602836007388 */ /* 0x0007e20000000a00 */
[----:B------:R-:W-:Y:S01]  /*0bd0*/  DFMA R46, R38, UR38, R46 ;  /* 0x00000026262e7c2b */ /* 0x000fe2000800002e */
[----:B-1----:R-:W-:Y:S01]  /*0be0*/  UMOV UR64, UR6 ;  /* 0x0000000600407c82 */ /* 0x002fe20008000000 */
[----:B------:R-:W-:Y:S01]  /*0bf0*/  UMOV UR65, UR7 ;  /* 0x0000000700417c82 */ /* 0x000fe20008000000 */
[----:B------:R-:W-:Y:S01]  /*0c00*/  UMOV UR74, UR4 ;  /* 0x00000004004a7c82 */ /* 0x000fe20008000000 */
[----:B------:R-:W-:Y:S01]  /*0c10*/  UMOV UR75, UR5 ;  /* 0x00000005004b7c82 */ /* 0x000fe20008000000 */
[----:B------:R-:W1:Y:S01]  /*0c20*/  LDCU.128 UR4, c[0x3][0x210] ;  /* 0x00c04200ff0477ac */ /* 0x000e620008000c00 */
[----:B----4-:R-:W-:-:S02]  /*0c30*/  DFMA R44, R42, UR32, RZ ;  /* 0x000000202a2c7c2b */ /* 0x010fc400080000ff */
[----:B0-----:R-:W-:Y:S01]  /*0c40*/  DFMA R48, R42, UR44, RZ ;  /* 0x0000002c2a307c2b */ /* 0x001fe200080000ff */
[----:B------:R-:W0:Y:S01]  /*0c50*/  LDCU.128 UR20, c[0x3][0x2b0] ;  /* 0x00c05600ff1477ac */ /* 0x000e220008000c00 */
[----:B------:R-:W-:Y:S02]  /*0c60*/  DFMA R50, R38, UR14, R50 ;  /* 0x0000000e26327c2b */ /* 0x000fe40008000032 */
[C---:B---3--:R-:W-:Y:S01]  /*0c70*/  DFMA R40, R42.reuse, UR28, RZ ;  /* 0x0000001c2a287c2b */ /* 0x048fe200080000ff */
[----:B------:R-:W3:Y:S01]  /*0c80*/  LDCU.128 UR24, c[0x3][0x310] ;  /* 0x00c06200ff1877ac */ /* 0x000ee20008000c00 */
[----:B------:R-:W-:Y:S02]  /*0c90*/  DFMA R42, R42, UR40, RZ ;  /* 0x000000282a2a7c2b */ /* 0x000fe400080000ff */
[C---:B------:R-:W-:Y:S01]  /*0ca0*/  DFMA R48, R38.reuse, UR46, R48 ;  /* 0x0000002e26307c2b */ /* 0x040fe20008000030 */
[----:B------:R-:W4:Y:S01]  /*0cb0*/  LDCU.128 UR44, c[0x3][0x4f0] ;  /* 0x00c09e00ff2c77ac */ /* 0x000f220008000c00 */
[----:B------:R-:W-:-:S02]  /*0cc0*/  DFMA R44, R38, UR34, R44 ;  /* 0x00000022262c7c2b */ /* 0x000fc4000800002c */
[C---:B------:R-:W-:Y:S01]  /*0cd0*/  DFMA R40, R38.reuse, UR30, R40 ;  /* 0x0000001e26287c2b */ /* 0x040fe20008000028 */
[----:B------:R-:W4:Y:S01]  /*0ce0*/  LDCU.128 UR28, c[0x3][0x370] ;  /* 0x00c06e00ff1c77ac */ /* 0x000f220008000c00 */
[----:B------:R-:W-:Y:S02]  /*0cf0*/  DFMA R42, R38, UR42, R42 ;  /* 0x0000002a262a7c2b */ /* 0x000fe4000800002a */
[C---:B--2---:R-:W-:Y:S01]  /*0d00*/  DFMA R14, R36.reuse, UR8, R14 ;  /* 0x00000008240e7c2b */ /* 0x044fe2000800000e */
[----:B-1----:R-:W-:Y:S01]  /*0d10*/  UMOV UR66, UR4 ;  /* 0x0000000400427c82 */ /* 0x002fe20008000000 */
[----:B------:R-:W-:Y:S01]  /*0d20*/  UMOV UR67, UR5 ;  /* 0x0000000500437c82 */ /* 0x000fe20008000000 */
[----:B------:R-:W-:Y:S01]  /*0d30*/  UMOV UR70, UR6 ;  /* 0x0000000600467c82 */ /* 0x000fe20008000000 */
[----:B------:R-:W-:Y:S01]  /*0d40*/  UMOV UR71, UR7 ;  /* 0x0000000700477c82 */ /* 0x000fe20008000000 */
[----:B------:R-:W1:Y:S01]  /*0d50*/  LDCU.128 UR4, c[0x3][0x220] ;  /* 0x00c04400ff0477ac */ /* 0x000e620008000c00 */
[----:B0-----:R-:W-:-:S02]  /*0d60*/  DFMA R44, R36, UR20, R44 ;  /* 0x00000014242c7c2b */ /* 0x001fc4000800002c */
[----:B---3--:R-:W-:Y:S01]  /*0d70*/  DFMA R46, R36, UR24, R46 ;  /* 0x00000018242e7c2b */ /* 0x008fe2000800002e */
[----:B------:R-:W0:Y:S01]  /*0d80*/  LDCU.128 UR40, c[0x3][0x490] ;  /* 0x00c09200ff2877ac */ /* 0x000e220008000c00 */
[----:B------:R-:W-:Y:S02]  /*0d90*/  DFMA R14, R34, UR10, R14 ;  /* 0x0000000a220e7c2b */ /* 0x000fe4000800000e */
[----:B----4-:R-:W-:Y:S01]  /*0da0*/  DFMA R42, R36, UR44, R42 ;  /* 0x0000002c242a7c2b */ /* 0x010fe2000800002a */
[----:B------:R-:W2:Y:S01]  /*0db0*/  LDCU.128 UR32, c[0x3][0x3d0] ;  /* 0x00c07a00ff2077ac */ /* 0x000ea20008000c00 */
[----:B------:R-:W-:Y:S02]  /*0dc0*/  DFMA R44, R34, UR22, R44 ;  /* 0x00000016222c7c2b */ /* 0x000fe4000800002c */
[----:B------:R-:W-:Y:S01]  /*0dd0*/  DFMA R48, R36, UR28, R48 ;  /* 0x0000001c24307c2b */ /* 0x000fe20008000030 */
[----:B------:R-:W3:Y:S01]  /*0de0*/  LDCU.128 UR36, c[0x3][0x430] ;  /* 0x00c08600ff2477ac */ /* 0x000ee20008000c00 */
[----:B------:R-:W-:-:S02]  /*0df0*/  DFMA R46, R34, UR26, R46 ;  /* 0x0000001a222e7c2b */ /* 0x000fc4000800002e */
[----:B------:R-:W-:Y:S01]  /*0e00*/  DFMA R42, R34, UR46, R42 ;  /* 0x0000002e222a7c2b */ /* 0x000fe2000800002a */
[----:B------:R-:W-:Y:S01]  /*0e10*/  UMOV UR56, UR60 ;  /* 0x0000003c00387c82 */ /* 0x000fe20008000000 */
[----:B------:R-:W-:Y:S01]  /*0e20*/  UMOV UR57, UR61 ;  /* 0x0000003d00397c82 */ /* 0x000fe20008000000 */
[----:B------:R-:W4:Y:S01]  /*0e30*/  LDCU.128 UR12, c[0x3][0x260] ;  /* 0x00c04c00ff0c77ac */ /* 0x000f220008000c00 */
[----:B------:R-:W-:Y:S02]  /*0e40*/  DFMA R16, R36, UR56, R16 ;  /* 0x0000003824107c2b */ /* 0x000fe40008000010 */
[----:B------:R-:W-:Y:S01]  /*0e50*/  DFMA R48, R34, UR30, R48 ;  /* 0x0000001e22307c2b */ /* 0x000fe20008000030 */
[----:B------:R-:W4:Y:S01]  /*0e60*/  LDCU.128 UR56, c[0x3][0x2c0] ;  /* 0x00c05800ff3877ac */ /* 0x000f220008000c00 */
[C---:B0-----:R-:W-:Y:S01]  /*0e70*/  DFMA R40, R36.reuse, UR40, R40 ;  /* 0x0000002824287c2b */ /* 0x041fe20008000028 */
[----:B------:R-:W-:Y:S01]  /*0e80*/  UMOV UR60, UR62 ;  /* 0x0000003e003c7c82 */ /* 0x000fe20008000000 */
[----:B------:R-:W-:Y:S01]  /*0e90*/  UMOV UR61, UR63 ;  /* 0x0000003f003d7c82 */ /* 0x000fe20008000000 */
[----:B-1----:R-:W-:Y:S01]  /*0ea0*/  UMOV UR72, UR6 ;  /* 0x0000000600487c82 */ /* 0x002fe20008000000 */
[----:B------:R-:W-:Y:S01]  /*0eb0*/  UMOV UR73, UR7 ;  /* 0x0000000700497c82 */ /* 0x000fe20008000000 */
[----:B------:R-:W-:Y:S01]  /*0ec0*/  UMOV UR8, UR60 ;  /* 0x0000003c00087c82 */ /* 0x000fe20008000000 */
[----:B------:R-:W-:Y:S01]  /*0ed0*/  UMOV UR9, UR61 ;  /* 0x0000003d00097c82 */ /* 0x000fe20008000000 */
[----:B------:R-:W-:Y:S01]  /*0ee0*/  UMOV UR24, UR66 ;  /* 0x0000004200187c82 */ /* 0x000fe20008000000 */
[----:B------:R-:W-:Y:S01]  /*0ef0*/  UMOV UR25, UR67 ;  /* 0x0000004300197c82 */ /* 0x000fe20008000000 */
[----:B------:R-:W-:Y:S01]  /*0f00*/  UMOV UR28, UR64 ;  /* 0x00000040001c7c82 */ /* 0x000fe20008000000 */
[----:B------:R-:W-:Y:S01]  /*0f10*/  UMOV UR29, UR65 ;  /* 0x00000041001d7c82 */ /* 0x000fe20008000000 */
[----:B--2---:R-:W-:Y:S01]  /*0f20*/  DFMA R50, R36, UR32, R50 ;  /* 0x0000002024327c2b */ /* 0x004fe20008000032 */
[----:B------:R-:W-:Y:S01]  /*0f30*/  UMOV UR40, UR74 ;  /* 0x0000004a00287c82 */ /* 0x000fe20008000000 */
[----:B------:R-:W-:Y:S01]  /*0f40*/  UMOV UR41, UR75 ;  /* 0x0000004b00297c82 */ /* 0x000fe20008000000 */
[----:B------:R-:W-:Y:S01]  /*0f50*/  UMOV UR44, UR72 ;  /* 0x00000048002c7c82 */ /* 0x000fe20008000000 */
[----:B------:R-:W-:Y:S01]  /*0f60*/  UMOV UR45, UR73 ;  /* 0x00000049002d7c82 */ /* 0x000fe20008000000 */
[----:B------:R-:W-:Y:S01]  /*0f70*/  DFMA R16, R34, UR8, R16 ;  /* 0x0000000822107c2b */ /* 0x000fe20008000010 */
[----:B------:R-:W-:Y:S01]  /*0f80*/  UMOV UR68, UR4 ;  /* 0x0000000400447c82 */ /* 0x000fe20008000000 */
[----:B------:R-:W-:Y:S01]  /*0f90*/  UMOV UR69, UR5 ;  /* 0x0000000500457c82 */ /* 0x000fe20008000000 */
[----:B------:R-:W0:Y:S01]  /*0fa0*/  LDCU.128 UR60, c[0x3][0x320] ;  /* 0x00c06400ff3c77ac */ /* 0x000e220008000c00 */
[----:B---3--:R-:W-:-:S02]  /*0fb0*/  DFMA R52, R36, UR36, R52 ;  /* 0x0000002424347c2b */ /* 0x008fc40008000034 */
[C---:B------:R-:W-:Y:S01]  /*0fc0*/  DFMA R50, R34.reuse, UR34, R50 ;  /* 0x0000002222327c2b */ /* 0x040fe20008000032 */
[----:B------:R-:W1:Y:S01]  /*0fd0*/  LDCU.128 UR64, c[0x3][0x380] ;  /* 0x00c07000ff4077ac */ /* 0x000e620008000c00 */
[----:B------:R-:W-:Y:S02]  /*0fe0*/  DFMA R40, R34, UR42, R40 ;  /* 0x0000002a22287c2b */ /* 0x000fe40008000028 */
[----:B------:R-:W-:Y:S01]  /*0ff0*/  DFMA R16, R32, UR40, R16 ;  /* 0x0000002820107c2b */ /* 0x000fe20008000010 */
[----:B------:R-:W2:Y:S01]  /*1000*/  LDCU.128 UR72, c[0x3][0x440] ;  /* 0x00c08800ff4877ac */ /* 0x000ea20008000c00 */
[----:B------:R-:W-:Y:S02]  /*1010*/  DFMA R52, R34, UR38, R52 ;  /* 0x0000002622347c2b */ /* 0x000fe40008000034 */
[C---:B----4-:R-:W-:Y:S01]  /*1020*/  DFMA R14, R32.reuse, UR12, R14 ;  /* 0x0000000c200e7c2b */ /* 0x050fe2000800000e */
[----:B------:R-:W3:Y:S01]  /*1030*/  LDCU.128 UR8, c[0x3][0x4a0] ;  /* 0x00c09400ff0877ac */ /* 0x000ee20008000c00 */
[C---:B------:R-:W-:Y:S01]  /*1040*/  DFMA R44, R32.reuse, UR56, R44 ;  /* 0x00000038202c7c2b */ /* 0x040fe2000800002c */
[----:B------:R-:W-:Y:S01]  /*1050*/  UMOV UR32, UR70 ;  /* 0x0000004600207c82 */ /* 0x000fe20008000000 */
[----:B------:R-:W-:Y:S01]  /*1060*/  UMOV UR33, UR71 ;  /* 0x0000004700217c82 */ /* 0x000fe20008000000 */
[----:B------:R-:W-:Y:S01]  /*1070*/  UMOV UR36, UR68 ;  /* 0x0000004400247c82 */ /* 0x000fe20008000000 */
[----:B------:R-:W-:Y:S01]  /*1080*/  UMOV UR37, UR69 ;  /* 0x0000004500257c82 */ /* 0x000fe20008000000 */
[----:B------:R-:W4:Y:S01]  /*1090*/  LDCU.128 UR68, c[0x3][0x3e0] ;  /* 0x00c07c00ff4477ac */ /* 0x000f220008000c00 */
[----:B0-----:R-:W-:-:S02]  /*10a0*/  DFMA R46, R32, UR60, R46 ;  /* 0x0000003c202e7c2b */ /* 0x001fc4000800002e */
[----:B-1----:R-:W-:Y:S01]  /*10b0*/  DFMA R48, R32, UR64, R48 ;  /* 0x0000004020307c2b */ /* 0x002fe20008000030 */
[----:B------:R-:W0:Y:S01]  /*10c0*/  LDCU.128 UR20, c[0x3][0x500] ;  /* 0x00c0a000ff1477ac */ /* 0x000e220008000c00 */
[----:B------:R-:W-:Y:S02]  /*10d0*/  DFMA R14, R30, UR14, R14 ;  /* 0x0000000e1e0e7c2b */ /* 0x000fe4000800000e */
[C---:B--2---:R-:W-:Y:S01]  /*10e0*/  DFMA R52, R32.reuse, UR72, R52 ;  /* 0x0000004820347c2b */ /* 0x044fe20008000034 */
[----:B------:R-:W-:Y:S01]  /*10f0*/  UMOV UR34, UR24 ;  /* 0x0000001800227c82 */ /* 0x000fe20008000000 */
[----:B------:R-:W-:Y:S01]  /*1100*/  UMOV UR35, UR25 ;  /* 0x0000001900237c82 */ /* 0x000fe20008000000 */
[----:B------:R-:W1:Y:S01]  /*1110*/  LDCU.128 UR16, c[0x3][0x270] ;  /* 0x00c04e00ff1077ac */ /* 0x000e620008000c00 */
[----:B---3--:R-:W-:Y:S02]  /*1120*/  DFMA R40, R32, UR8, R40 ;  /* 0x0000000820287c2b */ /* 0x008fe40008000028 */
[C---:B------:R-:W-:Y:S01]  /*1130*/  DFMA R44, R30.reuse, UR58, R44 ;  /* 0x0000003a1e2c7c2b */ /* 0x040fe2000800002c */
[----:B------:R-:W2:Y:S01]  /*1140*/  LDCU.128 UR24, c[0x3][0x2d0] ;  /* 0x00c05a00ff1877ac */ /* 0x000ea20008000c00 */
[----:B------:R-:W-:-:S02]  /*1150*/  DFMA R46, R30, UR62, R46 ;  /* 0x0000003e1e2e7c2b */ /* 0x000fc4000800002e */
[C---:B------:R-:W-:Y:S01]  /*1160*/  DFMA R48, R30.reuse, UR66, R48 ;  /* 0x000000421e307c2b */ /* 0x040fe20008000030 */
        /* <DEDUP_REMOVED lines=15> */
[----:B------:R-:W3:Y:S01]  /*1260*/  LDCU.128 UR40, c[0x3][0x330] ;  /* 0x00c06600ff2877ac */ /* 0x000ee20008000c00 */
[----:B----4-:R-:W-:-:S02]  /*1270*/  DFMA R50, R32, UR68, R50 ;  /* 0x0000004420327c2b */ /* 0x010fc40008000032 */
[----:B0-----:R-:W-:Y:S01]  /*1280*/  DFMA R42, R32, UR20, R42 ;  /* 0x00000014202a7c2b */ /* 0x001fe2000800002a */
[----:B------:R-:W0:Y:S01]  /*1290*/  LDCU.128 UR36, c[0x3][0x390] ;  /* 0x00c07200ff2477ac */ /* 0x000e220008000c00 */
[C---:B------:R-:W-:Y:S02]  /*12a0*/  DFMA R16, R28.reuse, UR8, R16 ;  /* 0x000000081c107c2b */ /* 0x040fe40008000010 */
[C---:B-1----:R-:W-:Y:S01]  /*12b0*/  DFMA R14, R28.reuse, UR16, R14 ;  /* 0x000000101c0e7c2b */ /* 0x042fe2000800000e */
[----:B------:R-:W1:Y:S01]  /*12c0*/  LDCU.128 UR32, c[0x3][0x3f0] ;  /* 0x00c07e00ff2077ac */ /* 0x000e620008000c00 */
[----:B--2---:R-:W-:Y:S02]  /*12d0*/  DFMA R44, R28, UR24, R44 ;  /* 0x000000181c2c7c2b */ /* 0x004fe4000800002c */
[C---:B------:R-:W-:Y:S01]  /*12e0*/  DFMA R50, R30.reuse, UR70, R50 ;  /* 0x000000461e327c2b */ /* 0x040fe20008000032 */
[----:B------:R-:W2:Y:S01]  /*12f0*/  LDCU.128 UR44, c[0x3][0x450] ;  /* 0x00c08a00ff2c77ac */ /* 0x000ea20008000c00 */
[----:B------:R-:W-:-:S02]  /*1300*/  DFMA R52, R30, UR74, R52 ;  /* 0x0000004a1e347c2b */ /* 0x000fc40008000034 */
[C---:B------:R-:W-:Y:S01]  /*1310*/  DFMA R40, R30.reuse, UR10, R40 ;  /* 0x0000000a1e287c2b */ /* 0x040fe20008000028 */
[----:B------:R-:W4:Y:S01]  /*1320*/  LDCU.128 UR12, c[0x3][0x4b0] ;  /* 0x00c09600ff0c77ac */ /* 0x000f220008000c00 */
[----:B------:R-:W-:Y:S02]  /*1330*/  DFMA R42, R30, UR22, R42 ;  /* 0x000000161e2a7c2b */ /* 0x000fe4000800002a */
[C---:B------:R-:W-:Y:S01]  /*1340*/  DFMA R14, R26.reuse, UR18, R14 ;  /* 0x000000121a0e7c2b */ /* 0x040fe2000800000e */
[----:B------:R-:W4:Y:S01]  /*1350*/  LDCU.128 UR56, c[0x3][0x510] ;  /* 0x00c0a200ff3877ac */ /* 0x000f220008000c00 */
[----:B------:R-:W-:Y:S02]  /*1360*/  DFMA R44, R26, UR26, R44 ;  /* 0x0000001a1a2c7c2b */ /* 0x000fe4000800002c */
[----:B---3--:R-:W-:Y:S01]  /*1370*/  DFMA R46, R28, UR40, R46 ;  /* 0x000000281c2e7c2b */ /* 0x008fe2000800002e */
[----:B------:R-:W-:Y:S01]  /*1380*/  UMOV UR16, UR64 ;  /* 0x0000004000107c82 */ /* 0x000fe20008000000 */
[----:B------:R-:W-:Y:S01]  /*1390*/  UMOV UR17, UR65 ;  /* 0x0000004100117c82 */ /* 0x000fe20008000000 */
[----:B------:R-:W3:Y:S01]  /*13a0*/  LDCU.128 UR48, c[0x3][0x280] ;  /* 0x00c05000ff3077ac */ /* 0x000ee20008000c00 */
[----:B------:R-:W-:-:S02]  /*13b0*/  DFMA R16, R26, UR16, R16 ;  /* 0x000000101a107c2b */ /* 0x000fc40008000010 */
[C---:B0-----:R-:W-:Y:S01]  /*13c0*/  DFMA R48, R28.reuse, UR36, R48 ;  /* 0x000000241c307c2b */ /* 0x041fe20008000030 */
[----:B------:R-:W0:Y:S01]  /*13d0*/  LDCU.128 UR28, c[0x3][0x2e0] ;  /* 0x00c05c00ff1c77ac */ /* 0x000e220008000c00 */
[C---:B-1----:R-:W-:Y:S02]  /*13e0*/  DFMA R50, R28.reuse, UR32, R50 ;  /* 0x000000201c327c2b */ /* 0x042fe40008000032 */
[C---:B--2---:R-:W-:Y:S01]  /*13f0*/  DFMA R52, R28.reuse, UR44, R52 ;  /* 0x0000002c1c347c2b */ /* 0x044fe20008000034 */
[----:B------:R-:W1:Y:S01]  /*1400*/  LDCU.128 UR68, c[0x3][0x340] ;  /* 0x00c06800ff4477ac */ /* 0x000e620008000c00 */
[----:B----4-:R-:W-:Y:S02]  /*1410*/  DFMA R40, R28, UR12, R40 ;  /* 0x0000000c1c287c2b */ /* 0x010fe40008000028 */
[----:B------:R-:W-:Y:S01]  /*1420*/  DFMA R46, R26, UR42, R46 ;  /* 0x0000002a1a2e7c2b */ /* 0x000fe2000800002e */
[----:B------:R-:W2:Y:S01]  /*1430*/  LDCU.128 UR8, c[0x3][0x3a0] ;  /* 0x00c07400ff0877ac */ /* 0x000ea20008000c00 */
[----:B------:R-:W-:-:S02]  /*1440*/  DFMA R42, R28, UR56, R42 ;  /* 0x000000381c2a7c2b */ /* 0x000fc4000800002a */
[C---:B------:R-:W-:Y:S01]  /*1450*/  DFMA R48, R26.reuse, UR38, R48 ;  /* 0x000000261a307c2b */ /* 0x040fe20008000030 */
[----:B------:R-:W4:Y:S01]  /*1460*/  LDCU.128 UR20, c[0x3][0x400] ;  /* 0x00c08000ff1477ac */ /* 0x000f220008000c00 */
[C---:B------:R-:W-:Y:S02]  /*1470*/  DFMA R50, R26.reuse, UR34, R50 ;  /* 0x000000221a327c2b */ /* 0x040fe40008000032 */
[C---:B------:R-:W-:Y:S01]  /*1480*/  DFMA R52, R26.reuse, UR46, R52 ;  /* 0x0000002e1a347c2b */ /* 0x040fe20008000034 */
[----:B------:R-:W4:Y:S01]  /*1490*/  LDCU.128 UR64, c[0x3][0x460] ;  /* 0x00c08c00ff4077ac */ /* 0x000f220008000c00 */
[C---:B------:R-:W-:Y:S02]  /*14a0*/  DFMA R40, R26.reuse, UR14, R40 ;  /* 0x0000000e1a287c2b */ /* 0x040fe40008000028 */
[----:B------:R-:W-:Y:S01]  /*14b0*/  DFMA R42, R26, UR58, R42 ;  /* 0x0000003a1a2a7c2b */ /* 0x000fe2000800002a */
[----:B------:R-:W4:Y:S01]  /*14c0*/  LDCU.128 UR16, c[0x3][0x4c0] ;  /* 0x00c09800ff1077ac */ /* 0x000f220008000c00 */
[----:B---3--:R-:W-:-:S02]  /*14d0*/  DFMA R14, R24, UR48, R14 ;  /* 0x00000030180e7c2b */ /* 0x008fc4000800000e */
[C---:B0-----:R-:W-:Y:S01]  /*14e0*/  DFMA R44, R24.reuse, UR28, R44 ;  /* 0x0000001c182c7c2b */ /* 0x041fe2000800002c */
[----:B------:R-:W0:Y:S01]  /*14f0*/  LDCU.128 UR24, c[0x3][0x520] ;  /* 0x00c0a400ff1877ac */ /* 0x000e220008000c00 */
[C---:B-1----:R-:W-:Y:S02]  /*1500*/  DFMA R46, R24.reuse, UR68, R46 ;  /* 0x00000044182e7c2b */ /* 0x042fe4000800002e */
[C---:B--2---:R-:W-:Y:S01]  /*1510*/  DFMA R48, R24.reuse, UR8, R48 ;  /* 0x0000000818307c2b */ /* 0x044fe20008000030 */
[----:B------:R-:W-:Y:S01]  /*1520*/  UMOV UR74, UR60 ;  /* 0x0000003c004a7c82 */ /* 0x000fe20008000000 */
[----:B------:R-:W-:Y:S01]  /*1530*/  UMOV UR75, UR61 ;  /* 0x0000003d004b7c82 */ /* 0x000fe20008000000 */
[----:B------:R-:W1:Y:S01]  /*1540*/  LDCU.128 UR4, c[0x3][0x230] ;  /* 0x00c04600ff0477ac */ /* 0x000e620008000c00 */
[C---:B------:R-:W-:Y:S02]  /*1550*/  DFMA R16, R24.reuse, UR74, R16 ;  /* 0x0000004a18107c2b */ /* 0x040fe40008000010 */
[C---:B----4-:R-:W-:Y:S01]  /*1560*/  DFMA R50, R24.reuse, UR20, R50 ;  /* 0x0000001418327c2b */ /* 0x050fe20008000032 */
[----:B------:R-:W2:Y:S01]  /*1570*/  LDCU.128 UR52, c[0x3][0x290] ;  /* 0x00c05200ff3477ac */ /* 0x000ea20008000c00 */
[----:B------:R-:W-:-:S02]  /*1580*/  DFMA R52, R24, UR64, R52 ;  /* 0x0000004018347c2b */ /* 0x000fc40008000034 */
[----:B------:R-:W-:Y:S01]  /*1590*/  DFMA R14, R22, UR50, R14 ;  /* 0x00000032160e7c2b */ /* 0x000fe2000800000e */
[----:B------:R-:W3:Y:S01]  /*15a0*/  LDCU.128 UR60, c[0x3][0x2f0] ;  /* 0x00c05e00ff3c77ac */ /* 0x000ee20008000c00 */
[----:B------:R-:W-:Y:S02]  /*15b0*/  DFMA R40, R24, UR16, R40 ;  /* 0x0000001018287c2b */ /* 0x000fe40008000028 */
[----:B------:R-:W-:Y:S01]  /*15c0*/  DFMA R16, R22, UR72, R16 ;  /* 0x0000004816107c2b */ /* 0x000fe20008000010 */
[----:B------:R-:W4:Y:S01]  /*15d0*/  LDCU.128 UR32, c[0x3][0x350] ;  /* 0x00c06a00ff2077ac */ /* 0x000f220008000c00 */
[----:B0-----:R-:W-:Y:S02]  /*15e0*/  DFMA R42, R24, UR24, R42 ;  /* 0x00000018182a7c2b */ /* 0x001fe4000800002a */
[C---:B------:R-:W-:Y:S01]  /*15f0*/  DFMA R44, R22.reuse, UR30, R44 ;  /* 0x0000001e162c7c2b */ /* 0x040fe2000800002c */
[----:B------:R-:W0:Y:S01]  /*1600*/  LDCU.128 UR12, c[0x3][0x3b0] ;  /* 0x00c07600ff0c77ac */ /* 0x000e220008000c00 */
[----:B------:R-:W-:-:S02]  /*1610*/  DFMA R46, R22, UR70, R46 ;  /* 0x00000046162e7c2b */ /* 0x000fc4000800002e */
[C---:B------:R-:W-:Y:S01]  /*1620*/  DFMA R48, R22.reuse, UR10, R48 ;  /* 0x0000000a16307c2b */ /* 0x040fe20008000030 */
[----:B------:R-:W0:Y:S01]  /*1630*/  LDCU.128 UR44, c[0x3][0x410] ;  /* 0x00c08200ff2c77ac */ /* 0x000e220008000c00 */
[C---:B------:R-:W-:Y:S02]  /*1640*/  DFMA R50, R22.reuse, UR22, R50 ;  /* 0x0000001616327c2b */ /* 0x040fe40008000032 */
[C---:B------:R-:W-:Y:S01]  /*1650*/  DFMA R52, R22.reuse, UR66, R52 ;  /* 0x0000004216347c2b */ /* 0x040fe20008000034 */
[----:B------:R-:W0:Y:S01]  /*1660*/  LDCU.128 UR40, c[0x3][0x470] ;  /* 0x00c08e00ff2877ac */ /* 0x000e220008000c00 */
[C---:B------:R-:W-:Y:S02]  /*1670*/  DFMA R40, R22.reuse, UR18, R40 ;  /* 0x0000001216287c2b */ /* 0x040fe40008000028 */
[----:B------:R-:W-:Y:S01]  /*1680*/  DFMA R42, R22, UR26, R42 ;  /* 0x0000001a162a7c2b */ /* 0x000fe2000800002a */
[----:B------:R-:W0:Y:S01]  /*1690*/  LDCU.128 UR36, c[0x3][0x4d0] ;  /* 0x00c09a00ff2477ac */ /* 0x000e220008000c00 */
[----:B-1----:R-:W-:-:S02]  /*16a0*/  DFMA R16, R20, UR4, R16 ;  /* 0x0000000414107c2b */ /* 0x002fc40008000010 */
[C---:B--2---:R-:W-:Y:S01]  /*16b0*/  DFMA R14, R20.reuse, UR52, R14 ;  /* 0x00000034140e7c2b */ /* 0x044fe2000800000e */
[----:B------:R-:W1:Y:S01]  /*16c0*/  LDCU.128 UR56, c[0x3][0x530] ;  /* 0x00c0a600ff3877ac */ /* 0x000e620008000c00 */
[C---:B---3--:R-:W-:Y:S02]  /*16d0*/  DFMA R44, R20.reuse, UR60, R44 ;  /* 0x0000003c142c7c2b */ /* 0x048fe4000800002c */
[C---:B----4-:R-:W-:Y:S02]  /*16e0*/  DFMA R46, R20.reuse, UR32, R46 ;  /* 0x00000020142e7c2b */ /* 0x050fe4000800002e */
[C---:B0-----:R-:W-:Y:S02]  /*16f0*/  DFMA R48, R20.reuse, UR12, R48 ;  /* 0x0000000c14307c2b */ /* 0x041fe40008000030 */
[----:B------:R-:W-:Y:S02]  /*1700*/  DFMA R50, R20, UR44, R50 ;  /* 0x0000002c14327c2b */ /* 0x000fe40008000032 */
[----:B------:R-:W-:-:S02]  /*1710*/  DFMA R16, R18, UR6, R16 ;  /* 0x0000000612107c2b */ /* 0x000fc40008000010 */
[----:B------:R-:W-:Y:S02]  /*1720*/  DFMA R52, R20, UR40, R52 ;  /* 0x0000002814347c2b */ /* 0x000fe40008000034 */
[----:B------:R-:W-:Y:S02]  /*1730*/  DFMA R14, R18, UR54, R14 ;  /* 0x00000036120e7c2b */ /* 0x000fe4000800000e */
[----:B------:R-:W-:Y:S01]  /*1740*/  DFMA R40, R20, UR36, R40 ;  /* 0x0000002414287c2b */ /* 0x000fe20008000028 */
[----:B------:R2:W-:Y:S01]  /*1750*/  STS.64 [R54+0x1ea0], R16 ;  /* 0x001ea01036007388 */ /* 0x0005e20000000a00 */
[----:B------:R-:W-:Y:S02]  /*1760*/  DFMA R44, R18, UR62, R44 ;  /* 0x0000003e122c7c2b */ /* 0x000fe4000800002c */
[----:B-1----:R-:W-:Y:S01]  /*1770*/  DFMA R42, R20, UR56, R42 ;  /* 0x00000038142a7c2b */ /* 0x002fe2000800002a */
[----:B------:R2:W-:Y:S01]  /*1780*/  STS.64 [R54+0x24c0], R14 ;  /* 0x0024c00e36007388 */ /* 0x0005e20000000a00 */
        /* <DEDUP_REMOVED lines=12> */
[----:B------:R2:W-:Y:S02]  /*1850*/  STS.64 [R54+0x4fa0], R42 ;  /* 0x004fa02a36007388 */ /* 0x0005e40000000a00 */
.L_x_56:
[----:B------:R-:W-:Y:S05]  /*1860*/  BSYNC.RECONVERGENT B0 ;  /* 0x0000000000007941 */ /* 0x000fea0003800200 */
.L_x_55:
[----:B------:R-:W-:Y:S06]  /*1870*/  BAR.SYNC.DEFER_BLOCKING 0x0 ;  /* 0x0000000000007b1d */ /* 0x000fec0000010000 */
[----:B------:R-:W-:Y:S04]  /*1880*/  BSSY.RECONVERGENT B0, `(.L_x_57) ;  /* 0x0000146000007945 */ /* 0x000fe80003800200 */
[----:B------:R-:W-:Y:S05]  /*1890*/  @P2 BRA `(.L_x_58) ;  /* 0x0000001400102947 */ /* 0x000fea0003800000 */
[----:B--2---:R-:W1:Y:S01]  /*18a0*/  LDS.64 R40, [R2] ;  /* 0x0000000002287984 */ /* 0x004e620000000a00 */
[----:B------:R-:W1:Y:S03]  /*18b0*/  LDCU.128 UR16, c[0x3][URZ] ;  /* 0x00c00000ff1077ac */ /* 0x000e660008000c00 */
[----:B------:R-:W2:Y:S01]  /*18c0*/  LDS.64 R54, [R2+0x70] ;  /* 0x0000700002367984 */ /* 0x000ea20000000a00 */
[----:B------:R-:W3:Y:S03]  /*18d0*/  LDCU.128 UR64, c[0x3][0x60] ;  /* 0x00c00c00ff4077ac */ /* 0x000ee60008000c00 */
[----:B0-----:R-:W0:Y:S01]  /*18e0*/  LDS.64 R14, [R2+0xe0] ;  /* 0x0000e000020e7984 */ /* 0x001e220000000a00 */
[----:B------:R-:W4:Y:S03]  /*18f0*/  LDCU.128 UR56, c[0x3][0x120] ;  /* 0x00c02400ff3877ac */ /* 0x000f260008000c00 */
[----:B------:R-:W0:Y:S01]  /*1900*/  LDS.64 R16, [R2+0x150] ;  /* 0x0001500002107984 */ /* 0x000e220000000a00 */
[----:B------:R-:W0:Y:S03]  /*1910*/  LDCU.128 UR44, c[0x3][0x10] ;  /* 0x00c00200ff2c77ac */ /* 0x000e260008000c00 */
[----:B-----5:R-:W0:Y:S01]  /*1920*/  LDS.64 R18, [R2+0x1c0] ;  /* 0x0001c00002127984 */ /* 0x020e220000000a00 */
[----:B------:R-:W4:Y:S03]  /*1930*/  LDCU.128 UR12, c[0x3][0xc0] ;  /* 0x00c01800ff0c77ac */ /* 0x000f260008000c00 */
[----:B------:R-:W0:Y:S01]  /*1940*/  LDS.64 R20, [R2+0x230] ;  /* 0x0002300002147984 */ /* 0x000e220000000a00 */
[----:B------:R-:W0:Y:S01]  /*1950*/  LDCU.128 UR52, c[0x3][0x70] ;  /* 0x00c00e00ff3477ac */ /* 0x000e220008000c00 */
[----:B------:R-:W0:Y:S01]  /*1960*/  LDCU.128 UR68, c[0x3][0x130] ;  /* 0x00c02600ff4477ac */ /* 0x000e220008000c00 */
[----:B------:R-:W0:Y:S01]  /*1970*/  LDCU.128 UR4, c[0x3][0x20] ;  /* 0x00c00400ff0477ac */ /* 0x000e220008000c00 */
[----:B------:R-:W0:Y:S01]  /*1980*/  LDCU.128 UR8, c[0x3][0xd0] ;  /* 0x00c01a00ff0877ac */ /* 0x000e220008000c00 */
[----:B------:R-:W0:Y:S01]  /*1990*/  LDCU.128 UR32, c[0x3][0x80] ;  /* 0x00c01000ff2077ac */ /* 0x000e220008000c00 */
[C---:B-1----:R-:W-:Y:S01]  /*19a0*/  DFMA R22, R40.reuse, UR16, RZ ;  /* 0x0000001028167c2b */ /* 0x042fe200080000ff */
[----:B------:R-:W1:Y:S01]  /*19b0*/  LDCU.128 UR36, c[0x3][0x90] ;  /* 0x00c01200ff2477ac */ /* 0x000e620008000c00 */
[----:B---3--:R-:W-:-:S02]  /*19c0*/  DFMA R26, R40, UR64, RZ ;  /* 0x00000040281a7c2b */ /* 0x008fc400080000ff */
[C---:B----4-:R-:W-:Y:S01]  /*19d0*/  DFMA R36, R40.reuse, UR56, RZ ;  /* 0x0000003828247c2b */ /* 0x050fe200080000ff */
[----:B------:R-:W3:Y:S01]  /*19e0*/  LDCU.128 UR24, c[0x3][0xe0] ;  /* 0x00c01c00ff1877ac */ /* 0x000ee20008000c00 */
[----:B------:R-:W-:Y:S02]  /*19f0*/  DFMA R32, R40, UR12, RZ ;  /* 0x0000000c28207c2b */ /* 0x000fe400080000ff */
[C---:B--2---:R-:W-:Y:S01]  /*1a00*/  DFMA R24, R54.reuse, UR18, R22 ;  /* 0x0000001236187c2b */ /* 0x044fe20008000016 */
[----:B------:R-:W2:Y:S01]  /*1a10*/  LDCU.128 UR20, c[0x3][0x30] ;  /* 0x00c00600ff1477ac */ /* 0x000ea20008000c00 */
[----:B------:R-:W2:Y:S01]  /*1a20*/  LDS.64 R22, [R2+0x2a0] ;  /* 0x0002a00002167984 */ /* 0x000ea20000000a00 */
[C---:B------:R-:W-:Y:S02]  /*1a30*/  DFMA R28, R54.reuse, UR66, R26 ;  /* 0x00000042361c7c2b */ /* 0x040fe4000800001a */
[C---:B------:R-:W-:Y:S01]  /*1a40*/  DFMA R36, R54.reuse, UR58, R36 ;  /* 0x0000003a36247c2b */ /* 0x040fe20008000024 */
[----:B------:R-:W4:Y:S01]  /*1a50*/  LDCU.128 UR28, c[0x3][0xa0] ;  /* 0x00c01400ff1c77ac */ /* 0x000f220008000c00 */
[----:B------:R-:W-:-:S02]  /*1a60*/  DFMA R34, R54, UR14, R32 ;  /* 0x0000000e36227c2b */ /* 0x000fc40008000020 */
[C---:B0-----:R-:W-:Y:S01]  /*1a70*/  DFMA R26, R14.reuse, UR44, R24 ;  /* 0x0000002c0e1a7c2b */ /* 0x041fe20008000018 */
[----:B------:R-:W0:Y:S01]  /*1a80*/  LDCU.128 UR16, c[0x3][0xf0] ;  /* 0x00c01e00ff1077ac */ /* 0x000e220008000c00 */
[----:B------:R-:W4:Y:S01]  /*1a90*/  LDS.64 R24, [R2+0x310] ;  /* 0x0003100002187984 */ /* 0x000f220000000a00 */
[C---:B------:R-:W-:Y:S02]  /*1aa0*/  DFMA R30, R14.reuse, UR52, R28 ;  /* 0x000000340e1e7c2b */ /* 0x040fe4000800001c */
[C---:B------:R-:W-:Y:S01]  /*1ab0*/  DFMA R36, R14.reuse, UR68, R36 ;  /* 0x000000440e247c2b */ /* 0x040fe20008000024 */
[----:B------:R-:W4:Y:S01]  /*1ac0*/  LDCU.128 UR48, c[0x3][0x40] ;  /* 0x00c00800ff3077ac */ /* 0x000f220008000c00 */
[----:B------:R-:W-:Y:S02]  /*1ad0*/  DFMA R34, R14, UR8, R34 ;  /* 0x000000080e227c2b */ /* 0x000fe40008000022 */
[C---:B------:R-:W-:Y:S01]  /*1ae0*/  DFMA R28, R16.reuse, UR46, R26 ;  /* 0x0000002e101c7c2b */ /* 0x040fe2000800001a */
[----:B------:R-:W1:Y:S01]  /*1af0*/  LDCU.128 UR44, c[0x3][0x140] ;  /* 0x00c02800ff2c77ac */ /* 0x000e620008000c00 */
[----:B------:R-:W4:Y:S01]  /*1b00*/  LDS.64 R26, [R2+0x380] ;  /* 0x00038000021a7984 */ /* 0x000f220000000a00 */
[----:B------:R-:W-:-:S02]  /*1b10*/  DFMA R32, R16, UR54, R30 ;  /* 0x0000003610207c2b */ /* 0x000fc4000800001e */
[C---:B------:R-:W-:Y:S01]  /*1b20*/  DFMA R42, R16.reuse, UR70, R36 ;  /* 0x00000046102a7c2b */ /* 0x040fe20008000024 */
[----:B------:R-:W4:Y:S01]  /*1b30*/  LDCU.128 UR52, c[0x3][0x150] ;  /* 0x00c02a00ff3477ac */ /* 0x000f220008000c00 */
[----:B------:R-:W-:Y:S02]  /*1b40*/  DFMA R38, R16, UR10, R34 ;  /* 0x0000000a10267c2b */ /* 0x000fe40008000022 */
[C---:B------:R-:W-:Y:S01]  /*1b50*/  DFMA R30, R18.reuse, UR4, R28 ;  /* 0x00000004121e7c2b */ /* 0x040fe2000800001c */
[----:B------:R-:W4:Y:S01]  /*1b60*/  LDCU.128 UR56, c[0x3][0x160] ;  /* 0x00c02c00ff3877ac */ /* 0x000f220008000c00 */
[----:B------:R-:W4:Y:S01]  /*1b70*/  LDS.64 R28, [R2+0x3f0] ;  /* 0x0003f000021c7984 */ /* 0x000f220000000a00 */
[C---:B------:R-:W-:Y:S01]  /*1b80*/  DFMA R32, R18.reuse, UR32, R32 ;  /* 0x0000002012207c2b */ /* 0x040fe20008000020 */
[----:B------:R-:W4:Y:S02]  /*1b90*/  LDCU.128 UR60, c[0x3][0xb0] ;  /* 0x00c01600ff3c77ac */ /* 0x000f240008000c00 */
[----:B---3--:R-:W-:-:S02]  /*1ba0*/  DFMA R38, R18, UR24, R38 ;  /* 0x0000001812267c2b */ /* 0x008fc40008000026 */
[C---:B------:R-:W-:Y:S01]  /*1bb0*/  DFMA R34, R20.reuse, UR6, R30 ;  /* 0x0000000614227c2b */ /* 0x040fe2000800001e */
[----:B------:R-:W3:Y:S01]  /*1bc0*/  LDCU.128 UR64, c[0x3][0x100] ;  /* 0x00c02000ff4077ac */ /* 0x000ee20008000c00 */
[----:B------:R-:W3:Y:S01]  /*1bd0*/  LDS.64 R30, [R2+0x460] ;  /* 0x00046000021e7984 */ /* 0x000ee20000000a00 */
[----:B------:R-:W-:Y:S02]  /*1be0*/  DFMA R36, R20, UR34, R32 ;  /* 0x0000002214247c2b */ /* 0x000fe40008000020 */
[----:B-1----:R-:W-:Y:S01]  /*1bf0*/  DFMA R42, R18, UR44, R42 ;  /* 0x0000002c122a7c2b */ /* 0x002fe2000800002a */
[----:B------:R-:W1:Y:S01]  /*1c00*/  LDS.64 R32, [R2+0x4d0] ;  /* 0x0004d00002207984 */ /* 0x000e620000000a00 */
[----:B------:R-:W-:Y:S01]  /*1c10*/  DFMA R38, R20, UR26, R38 ;  /* 0x0000001a14267c2b */ /* 0x000fe20008000026 */
[----:B------:R-:W3:Y:S01]  /*1c20*/  LDCU.128 UR40, c[0x3][0x50] ;  /* 0x00c00a00ff2877ac */ /* 0x000ee20008000c00 */
[C---:B--2---:R-:W-:Y:S02]  /*1c30*/  DFMA R34, R22.reuse, UR20, R34 ;  /* 0x0000001416227c2b */ /* 0x044fe40008000022 */
[----:B------:R-:W-:Y:S01]  /*1c40*/  DFMA R36, R22, UR36, R36 ;  /* 0x0000002416247c2b */ /* 0x000fe20008000024 */
[----:B------:R-:W2:Y:S01]  /*1c50*/  LDCU.128 UR8, c[0x3][0x170] ;  /* 0x00c02e00ff0877ac */ /* 0x000ea20008000c00 */
[----:B------:R-:W-:-:S02]  /*1c60*/  DFMA R42, R20, UR46, R42 ;  /* 0x0000002e142a7c2b */ /* 0x000fc4000800002a */
[----:B0-----:R-:W-:Y:S01]  /*1c70*/  DFMA R38, R22, UR16, R38 ;  /* 0x0000001016267c2b */ /* 0x001fe20008000026 */
[----:B------:R-:W0:Y:S01]  /*1c80*/  LDCU.128 UR12, c[0x3][0x110] ;  /* 0x00c02200ff0c77ac */ /* 0x000e220008000c00 */
[C---:B----4-:R-:W-:Y:S02]  /*1c90*/  DFMA R34, R24.reuse, UR22, R34 ;  /* 0x0000001618227c2b */ /* 0x050fe40008000022 */
[----:B------:R-:W-:Y:S01]  /*1ca0*/  DFMA R36, R24, UR38, R36 ;  /* 0x0000002618247c2b */ /* 0x000fe20008000024 */
[----:B------:R-:W4:Y:S01]  /*1cb0*/  LDCU.128 UR20, c[0x3][0x240] ;  /* 0x00c04800ff1477ac */ /* 0x000f220008000c00 */
[----:B------:R-:W-:Y:S02]  /*1cc0*/  DFMA R42, R22, UR52, R42 ;  /* 0x00000034162a7c2b */ /* 0x000fe4000800002a */
[----:B------:R-:W-:Y:S01]  /*1cd0*/  DFMA R38, R24, UR18, R38 ;  /* 0x0000001218267c2b */ /* 0x000fe20008000026 */
[----:B------:R-:W4:Y:S01]  /*1ce0*/  LDCU.128 UR4, c[0x3][0x180] ;  /* 0x00c03000ff0477ac */ /* 0x000f220008000c00 */
[----:B------:R-:W-:-:S02]  /*1cf0*/  DFMA R34, R26, UR48, R34 ;  /* 0x000000301a227c2b */ /* 0x000fc40008000022 */
[----:B------:R-:W-:Y:S01]  /*1d00*/  DFMA R36, R26, UR28, R36 ;  /* 0x0000001c1a247c2b */ /* 0x000fe20008000024 */
[----:B------:R-:W4:Y:S01]  /*1d10*/  LDCU.128 UR32, c[0x3][0x1e0] ;  /* 0x00c03c00ff2077ac */ /* 0x000f220008000c00 */
[----:B------:R-:W-:Y:S02]  /*1d20*/  DFMA R42, R24, UR54, R42 ;  /* 0x00000036182a7c2b */ /* 0x000fe4000800002a */
[----:B---3--:R-:W-:Y:S01]  /*1d30*/  DFMA R38, R26, UR64, R38 ;  /* 0x000000401a267c2b */ /* 0x008fe20008000026 */
[----:B------:R-:W3:Y:S01]  /*1d40*/  LDCU.128 UR44, c[0x3][0x2a0] ;  /* 0x00c05400ff2c77ac */ /* 0x000ee20008000c00 */
[C---:B------:R-:W-:Y:S02]  /*1d50*/  DFMA R46, R28.reuse, UR50, R34 ;  /* 0x000000321c2e7c2b */ /* 0x040fe40008000022 */
[----:B------:R-:W-:Y:S01]  /*1d60*/  DFMA R36, R28, UR30, R36 ;  /* 0x0000001e1c247c2b */ /* 0x000fe20008000024 */
[----:B------:R-:W3:Y:S01]  /*1d70*/  LDCU.128 UR48, c[0x3][0x300] ;  /* 0x00c06000ff3077ac */ /* 0x000ee20008000c00 */
[----:B------:R-:W-:-:S02]  /*1d80*/  DFMA R42, R26, UR56, R42 ;  /* 0x000000381a2a7c2b */ /* 0x000fc4000800002a */
[----:B------:R-:W-:Y:S01]  /*1d90*/  DFMA R38, R28, UR66, R38 ;  /* 0x000000421c267c2b */ /* 0x000fe20008000026 */
[----:B------:R-:W3:Y:S01]  /*1da0*/  LDCU.128 UR52, c[0x3][0x360] ;  /* 0x00c06c00ff3477ac */ /* 0x000ee20008000c00 */
[C---:B------:R-:W-:Y:S02]  /*1db0*/  DFMA R46, R30.reuse, UR40, R46 ;  /* 0x000000281e2e7c2b */ /* 0x040fe4000800002e */
[----:B------:R-:W-:Y:S01]  /*1dc0*/  DFMA R50, R30, UR60, R36 ;  /* 0x0000003c1e327c2b */ /* 0x000fe20008000024 */
[----:B------:R-:W3:Y:S01]  /*1dd0*/  LDCU.128 UR64, c[0x3][0x480] ;  /* 0x00c09000ff4077ac */ /* 0x000ee20008000c00 */
[----:B------:R-:W-:Y:S02]  /*1de0*/  DFMA R42, R28, UR58, R42 ;  /* 0x0000003a1c2a7c2b */ /* 0x000fe4000800002a */
[----:B0-----:R-:W-:Y:S01]  /*1df0*/  DFMA R38, R30, UR12, R38 ;  /* 0x0000000c1e267c2b */ /* 0x001fe20008000026 */
[----:B------:R-:W0:Y:S01]  /*1e00*/  LDCU.128 UR56, c[0x3][0x3c0] ;  /* 0x00c07800ff3877ac */ /* 0x000e220008000c00 */
[----:B-1----:R-:W-:-:S02]  /*1e10*/  DFMA R46, R32, UR42, R46 ;  /* 0x0000002a202e7c2b */ /* 0x002fc4000800002e */
[----:B------:R-:W-:Y:S01]  /*1e20*/  DFMA R50, R32, UR62, R50 ;  /* 0x0000003e20327c2b */ /* 0x000fe20008000032 */
[----:B------:R-:W1:Y:S01]  /*1e30*/  LDCU.128 UR60, c[0x3][0x420] ;  /* 0x00c08400ff3c77ac */ /* 0x000e620008000c00 */
[----:B--2---:R-:W-:Y:S02]  /*1e40*/  DFMA R42, R30, UR8, R42 ;  /* 0x000000081e2a7c2b */ /* 0x004fe4000800002a */
[----:B----4-:R-:W-:Y:S01]  /*1e50*/  DFMA R44, R40, UR20, RZ ;  /* 0x00000014282c7c2b */ /* 0x010fe200080000ff */
[----:B------:R-:W2:Y:S01]  /*1e60*/  LDCU.128 UR40, c[0x3][0x4e0] ;  /* 0x00c09c00ff2877ac */ /* 0x000ea20008000c00 */
[----:B------:R-:W-:Y:S01]  /*1e70*/  DFMA R56, R32, UR14, R38 ;  /* 0x0000000e20387c2b */ /* 0x000fe20008000026 */
[----:B------:R4:W-:Y:S01]  /*1e80*/  STS.64 [R2], R46 ;  /* 0x0000002e02007388 */ /* 0x0009e20000000a00 */
[----:B------:R-:W-:Y:S01]  /*1e90*/  DFMA R34, R40, UR4, RZ ;  /* 0x0000000428227c2b */ /* 0x000fe200080000ff */
[----:B------:R-:W2:Y:S01]  /*1ea0*/  LDCU.128 UR28, c[0x3][0x310] ;  /* 0x00c06200ff1c77ac */ /* 0x000ea20008000c00 */
[----:B------:R-:W-:Y:S01]  /*1eb0*/  DFMA R52, R32, UR10, R42 ;  /* 0x0000000a20347c2b */ /* 0x000fe2000800002a */
[----:B------:R1:W-:Y:S01]  /*1ec0*/  STS.64 [R2+0x70], R50 ;  /* 0x0000703202007388 */ /* 0x0003e20000000a00 */
[----:B------:R-:W-:Y:S01]  /*1ed0*/  DFMA R38, R54, UR22, R44 ;  /* 0x0000001636267c2b */ /* 0x000fe2000800002c */
[----:B------:R-:W2:Y:S01]  /*1ee0*/  LDCU.128 UR12, c[0x3][0x3d0] ;  /* 0x00c07a00ff0c77ac */ /* 0x000ea20008000c00 */
[C---:B------:R-:W-:Y:S01]  /*1ef0*/  DFMA R36, R40.reuse, UR32, RZ ;  /* 0x0000002028247c2b */ /* 0x040fe200080000ff */
[----:B------:R-:W-:Y:S01]  /*1f00*/  STS.64 [R2+0xe0], R56 ;  /* 0x0000e03802007388 */ /* 0x000fe20000000a00 */
[C---:B---3--:R-:W-:Y:S01]  /*1f10*/  DFMA R42, R40.reuse, UR44, RZ ;  /* 0x0000002c282a7c2b */ /* 0x048fe200080000ff */
[----:B------:R-:W3:Y:S01]  /*1f20*/  LDCU.128 UR16, c[0x3][0x2b0] ;  /* 0x00c05600ff1077ac */ /* 0x000ee20008000c00 */
[C---:B------:R-:W-:Y:S01]  /*1f30*/  DFMA R44, R40.reuse, UR48, RZ ;  /* 0x00000030282c7c2b */ /* 0x040fe200080000ff */
[----:B------:R2:W-:Y:S01]  /*1f40*/  STS.64 [R2+0x150], R52 ;  /* 0x0001503402007388 */ /* 0x0005e20000000a00 */
[C---:B----4-:R-:W-:Y:S01]  /*1f50*/  DFMA R46, R40.reuse, UR52, RZ ;  /* 0x00000034282e7c2b */ /* 0x050fe200080000ff */
[----:B------:R-:W4:Y:S01]  /*1f60*/  LDCU.128 UR20, c[0x3][0x4f0] ;  /* 0x00c09e00ff1477ac */ /* 0x000f220008000c00 */
[----:B0-----:R-:W-:-:S02]  /*1f70*/  DFMA R48, R40, UR56, RZ ;  /* 0x0000003828307c2b */ /* 0x001fc400080000ff */
[----:B-1----:R-:W-:Y:S01]  /*1f80*/  DFMA R50, R40, UR60, RZ ;  /* 0x0000003c28327c2b */ /* 0x002fe200080000ff */
[----:B------:R-:W0:Y:S01]  /*1f90*/  LDCU.128 UR72, c[0x3][0x190] ;  /* 0x00c03200ff4877ac */ /* 0x000e220008000c00 */
[C---:B------:R-:W-:Y:S02]  /*1fa0*/  DFMA R44, R54.reuse, UR50, R44 ;  /* 0x00000032362c7c2b */ /* 0x040fe4000800002c */
[C---:B------:R-:W-:Y:S01]  /*1fb0*/  DFMA R42, R54.reuse, UR46, R42 ;  /* 0x0000002e362a7c2b */ /* 0x040fe2000800002a */
[----:B------:R-:W1:Y:S01]  /*1fc0*/  LDCU.128 UR8, c[0x3][0x430] ;  /* 0x00c08600ff0877ac */ /* 0x000e620008000c00 */
[----:B------:R-:W-:Y:S02]  /*1fd0*/  DFMA R48, R54, UR58, R48 ;  /* 0x0000003a36307c2b */ /* 0x000fe40008000030 */
[C---:B--2---:R-:W-:Y:S01]  /*1fe0*/  DFMA R52, R40.reuse, UR64, RZ ;  /* 0x0000004028347c2b */ /* 0x044fe200080000ff */
[----:B------:R-:W2:Y:S01]  /*1ff0*/  LDCU.128 UR68, c[0x3][0x1a0] ;  /* 0x00c03400ff4477ac */ /* 0x000ea20008000c00 */
[----:B------:R-:W-:-:S02]  /*2000*/  DFMA R40, R40, UR40, RZ ;  /* 0x0000002828287c2b */ /* 0x000fc400080000ff */
[C---:B------:R-:W-:Y:S01]  /*2010*/  DFMA R44, R14.reuse, UR28, R44 ;  /* 0x0000001c0e2c7c2b */ /* 0x040fe2000800002c */
[----:B------:R-:W2:Y:S01]  /*2020*/  LDCU.128 UR24, c[0x3][0x1f0] ;  /* 0x00c03e00ff1877ac */ /* 0x000ea20008000c00 */
[----:B------:R-:W-:Y:S02]  /*2030*/  DFMA R48, R14, UR12, R48 ;  /* 0x0000000c0e307c2b */ /* 0x000fe40008000030 */
[C---:B------:R-:W-:Y:S01]  /*2040*/  DFMA R36, R54.reuse, UR34, R36 ;  /* 0x0000002236247c2b */ /* 0x040fe20008000024 */
[----:B------:R-:W2:Y:S01]  /*2050*/  LDCU.128 UR32, c[0x3][0x490] ;  /* 0x00c09200ff2077ac */ /* 0x000ea20008000c00 */
[C---:B------:R-:W-:Y:S02]  /*2060*/  DFMA R40, R54.reuse, UR42, R40 ;  /* 0x0000002a36287c2b */ /* 0x040fe40008000028 */
[----:B------:R-:W-:Y:S01]  /*2070*/  DFMA R34, R54, UR6, R34 ;  /* 0x0000000636227c2b */ /* 0x000fe20008000022 */
[----:B------:R-:W2:Y:S01]  /*2080*/  LDCU.128 UR40, c[0x3][0x1b0] ;  /* 0x00c03600ff2877ac */ /* 0x000ea20008000c00 */
[----:B---3--:R-:W-:-:S02]  /*2090*/  DFMA R42, R14, UR16, R42 ;  /* 0x000000100e2a7c2b */ /* 0x008fc4000800002a */
[----:B------:R-:W-:Y:S01]  /*20a0*/  DFMA R50, R54, UR62, R50 ;  /* 0x0000003e36327c2b */ /* 0x000fe20008000032 */
[----:B------:R-:W3:Y:S01]  /*20b0*/  LDCU.128 UR36, c[0x3][0x250] ;  /* 0x00c04a00ff2477ac */ /* 0x000ee20008000c00 */
[----:B----4-:R-:W-:Y:S02]  /*20c0*/  DFMA R40, R14, UR20, R40 ;  /* 0x000000140e287c2b */ /* 0x010fe40008000028 */
[----:B------:R-:W-:Y:S01]  /*20d0*/  DFMA R52, R54, UR66, R52 ;  /* 0x0000004236347c2b */ /* 0x000fe20008000034 */
[----:B------:R-:W4:Y:S01]  /*20e0*/  LDCU.128 UR4, c[0x3][0x370] ;  /* 0x00c06e00ff0477ac */ /* 0x000f220008000c00 */
[----:B0-----:R-:W-:Y:S02]  /*20f0*/  DFMA R34, R14, UR72, R34 ;  /* 0x000000480e227c2b */ /* 0x001fe40008000022 */
[----:B------:R-:W-:Y:S01]  /*2100*/  DFMA R46, R54, UR54, R46 ;  /* 0x00000036362e7c2b */ /* 0x000fe2000800002e */
[----:B------:R-:W0:Y:S01]  /*2110*/  LDCU.128 UR60, c[0x3][0x2c0] ;  /* 0x00c05800ff3c77ac */ /* 0x000e220008000c00 */
[----:B-1----:R-:W-:-:S02]  /*2120*/  DFMA R50, R14, UR8, R50 ;  /* 0x000000080e327c2b */ /* 0x002fc40008000032 */
[----:B--2---:R-:W-:Y:S01]  /*2130*/  DFMA R52, R14, UR32, R52 ;  /* 0x000000200e347c2b */ /* 0x004fe20008000034 */
[----:B------:R-:W-:Y:S01]  /*2140*/  UMOV UR8, UR70 ;  /* 0x0000004600087c82 */ /* 0x000fe20008000000 */
[----:B------:R-:W-:Y:S01]  /*2150*/  DFMA R34, R16, UR74, R34 ;  /* 0x0000004a10227c2b */ /* 0x000fe20008000022 */
[----:B------:R-:W-:Y:S01]  /*2160*/  UMOV UR28, UR42 ;  /* 0x0000002a001c7c82 */ /* 0x000fe20008000000 */
[----:B------:R-:W-:Y:S01]  /*2170*/  UMOV UR29, UR43 ;  /* 0x0000002b001d7c82 */ /* 0x000fe20008000000 */
[----:B------:R-:W-:Y:S01]  /*2180*/  UMOV UR12, UR40 ;  /* 0x00000028000c7c82 */ /* 0x000fe20008000000 */
[----:B------:R-:W-:Y:S01]  /*2190*/  UMOV UR13, UR41 ;  /* 0x00000029000d7c82 */ /* 0x000fe20008000000 */
[----:B------:R-:W1:Y:S01]  /*21a0*/  LDCU.128 UR40, c[0x3][0x1c0] ;  /* 0x00c03800ff2877ac */ /* 0x000e620008000c00 */
[C---:B------:R-:W-:Y:S02]  /*21b0*/  DFMA R36, R14.reuse, UR24, R36 ;  /* 0x000000180e247c2b */ /* 0x040fe40008000024 */
[C---:B---3--:R-:W-:Y:S01]  /*21c0*/  DFMA R38, R14.reuse, UR36, R38 ;  /* 0x000000240e267c2b */ /* 0x048fe20008000026 */
[----:B------:R-:W-:Y:S01]  /*21d0*/  UMOV UR9, UR71 ;  /* 0x0000004700097c82 */ /* 0x000fe20008000000 */
[----:B------:R-:W-:Y:S01]  /*21e0*/  UMOV UR32, UR68 ;  /* 0x0000004400207c82 */ /* 0x000fe20008000000 */
[----:B------:R-:W-:Y:S01]  /*21f0*/  UMOV UR33, UR69 ;  /* 0x0000004500217c82 */ /* 0x000fe20008000000 */
[----:B------:R-:W2:Y:S01]  /*2200*/  LDCU.128 UR72, c[0x3][0x3e0] ;  /* 0x00c07c00ff4877ac */ /* 0x000ea20008000c00 */
[----:B----4-:R-:W-:-:S02]  /*2210*/  DFMA R46, R14, UR4, R46 ;  /* 0x000000040e2e7c2b */ /* 0x010fc4000800002e */
[C---:B------:R-:W-:Y:S01]  /*2220*/  DFMA R48, R16.reuse, UR14, R48 ;  /* 0x0000000e10307c2b */ /* 0x040fe20008000030 */
[----:B------:R-:W3:Y:S01]  /*2230*/  LDCU.128 UR68, c[0x3][0x380] ;  /* 0x00c07000ff4477ac */ /* 0x000ee20008000c00 */
[C---:B------:R-:W-:Y:S02]  /*2240*/  DFMA R36, R16.reuse, UR26, R36 ;  /* 0x0000001a10247c2b */ /* 0x040fe40008000024 */
[C---:B------:R-:W-:Y:S01]  /*2250*/  DFMA R42, R16.reuse, UR18, R42 ;  /* 0x00000012102a7c2b */ /* 0x040fe2000800002a */
[----:B------:R-:W4:Y:S01]  /*2260*/  LDCU.128 UR56, c[0x3][0x260] ;  /* 0x00c04c00ff3877ac */ /* 0x000f220008000c00 */
[C---:B------:R-:W-:Y:S02]  /*2270*/  DFMA R46, R16.reuse, UR6, R46 ;  /* 0x00000006102e7c2b */ /* 0x040fe4000800002e */
[C---:B------:R-:W-:Y:S01]  /*2280*/  DFMA R38, R16.reuse, UR38, R38 ;  /* 0x0000002610267c2b */ /* 0x040fe20008000026 */
[----:B-1----:R-:W-:Y:S01]  /*2290*/  UMOV UR16, UR42 ;  /* 0x0000002a00107c82 */ /* 0x002fe20008000000 */
[----:B------:R-:W-:Y:S01]  /*22a0*/  UMOV UR17, UR43 ;  /* 0x0000002b00117c82 */ /* 0x000fe20008000000 */
[----:B------:R-:W-:Y:S01]  /*22b0*/  UMOV UR20, UR40 ;  /* 0x0000002800147c82 */ /* 0x000fe20008000000 */
[----:B------:R-:W-:Y:S01]  /*22c0*/  UMOV UR21, UR41 ;  /* 0x0000002900157c82 */ /* 0x000fe20008000000 */
[----:B------:R-:W1:Y:S01]  /*22d0*/  LDCU.128 UR40, c[0x3][0x1d0] ;  /* 0x00c03a00ff2877ac */ /* 0x000e620008000c00 */
[----:B------:R-:W-:-:S02]  /*22e0*/  DFMA R44, R16, UR30, R44 ;  /* 0x0000001e102c7c2b */ /* 0x000fc4000800002c */
[C---:B--2---:R-:W-:Y:S01]  /*22f0*/  DFMA R48, R18.reuse, UR72, R48 ;  /* 0x0000004812307c2b */ /* 0x044fe20008000030 */
[----:B------:R-:W2:Y:S01]  /*2300*/  LDCU.128 UR64, c[0x3][0x320] ;  /* 0x00c06400ff4077ac */ /* 0x000ea20008000c00 */
[C---:B0-----:R-:W-:Y:S02]  /*2310*/  DFMA R42, R18.reuse, UR60, R42 ;  /* 0x0000003c122a7c2b */ /* 0x041fe4000800002a */
[----:B---3--:R-:W-:Y:S01]  /*2320*/  DFMA R46, R18, UR68, R46 ;  /* 0x00000044122e7c2b */ /* 0x008fe2000800002e */
[----:B------:R-:W0:Y:S01]  /*2330*/  LDCU.128 UR24, c[0x3][0x440] ;  /* 0x00c08800ff1877ac */ /* 0x000e220008000c00 */
[C---:B------:R-:W-:Y:S02]  /*2340*/  DFMA R50, R16.reuse, UR10, R50 ;  /* 0x0000000a10327c2b */ /* 0x040fe40008000032 */
[----:B------:R-:W-:Y:S01]  /*2350*/  DFMA R40, R16, UR22, R40 ;  /* 0x0000001610287c2b */ /* 0x000fe20008000028 */
[----:B------:R-:W-:Y:S01]  /*2360*/  UMOV UR38, UR16 ;  /* 0x0000001000267c82 */ /* 0x000fe20008000000 */
[----:B------:R-:W-:Y:S01]  /*2370*/  UMOV UR39, UR17 ;  /* 0x0000001100277c82 */ /* 0x000fe20008000000 */
[----:B------:R-:W3:Y:S01]  /*2380*/  LDCU.128 UR16, c[0x3][0x4a0] ;  /* 0x00c09400ff1077ac */ /* 0x000ee20008000c00 */
[----:B------:R-:W-:-:S02]  /*2390*/  DFMA R34, R18, UR32, R34 ;  /* 0x0000002012227c2b */ /* 0x000fc40008000022 */
[----:B----4-:R-:W-:Y:S01]  /*23a0*/  DFMA R38, R18, UR56, R38 ;  /* 0x0000003812267c2b */ /* 0x010fe20008000026 */
[----:B-1----:R-:W-:Y:S01]  /*23b0*/  UMOV UR4, UR40 ;  /* 0x0000002800047c82 */ /* 0x002fe20008000000 */
[----:B------:R-:W-:Y:S01]  /*23c0*/  UMOV UR5, UR41 ;  /* 0x0000002900057c82 */ /* 0x000fe20008000000 */
[----:B------:R-:W-:Y:S01]  /*23d0*/  UMOV UR36, UR42 ;  /* 0x0000002a00247c82 */ /* 0x000fe20008000000 */
[----:B------:R-:W-:Y:S01]  /*23e0*/  UMOV UR37, UR43 ;  /* 0x0000002b00257c82 */ /* 0x000fe20008000000 */
[----:B------:R-:W1:Y:S01]  /*23f0*/  LDCU.128 UR40, c[0x3][0x200] ;  /* 0x00c04000ff2877ac */ /* 0x000e620008000c00 */
[----:B------:R-:W-:Y:S02]  /*2400*/  DFMA R52, R16, UR34, R52 ;  /* 0x0000002210347c2b */ /* 0x000fe40008000034 */
[C---:B------:R-:W-:Y:S01]  /*2410*/  DFMA R48, R20.reuse, UR74, R48 ;  /* 0x0000004a14307c2b */ /* 0x040fe20008000030 */
[----:B------:R-:W-:Y:S01]  /*2420*/  UMOV UR14, UR4 ;  /* 0x00000004000e7c82 */ /* 0x000fe20008000000 */
[----:B------:R-:W-:Y:S01]  /*2430*/  UMOV UR15, UR5 ;  /* 0x00000005000f7c82 */ /* 0x000fe20008000000 */
[----:B------:R-:W4:Y:S01]  /*2440*/  LDCU.128 UR4, c[0x3][0x500] ;  /* 0x00c0a000ff0477ac */ /* 0x000f220008000c00 */
[----:B------:R-:W-:-:S02]  /*2450*/  DFMA R42, R20, UR62, R42 ;  /* 0x0000003e142a7c2b */ /* 0x000fc4000800002a */
[C---:B--2---:R-:W-:Y:S01]  /*2460*/  DFMA R44, R18.reuse, UR64, R44 ;  /* 0x00000040122c7c2b */ /* 0x044fe2000800002c */
[----:B------:R-:W-:Y:S01]  /*2470*/  UMOV UR30, UR8 ;  /* 0x00000008001e7c82 */ /* 0x000fe20008000000 */
[----:B------:R-:W-:Y:S01]  /*2480*/  UMOV UR31, UR9 ;  /* 0x00000009001f7c82 */ /* 0x000fe20008000000 */
[----:B------:R-:W-:Y:S01]  /*2490*/  UMOV UR60, UR14 ;  /* 0x0000000e003c7c82 */ /* 0x000fe20008000000 */
[----:B------:R-:W-:Y:S01]  /*24a0*/  UMOV UR61, UR15 ;  /* 0x0000000f003d7c82 */ /* 0x000fe20008000000 */
[----:B------:R-:W-:Y:S01]  /*24b0*/  UMOV UR68, UR12 ;  /* 0x0000000c00447c82 */ /* 0x000fe20008000000 */
[----:B------:R-:W-:Y:S01]  /*24c0*/  UMOV UR69, UR13 ;  /* 0x0000000d00457c82 */ /* 0x000fe20008000000 */
[----:B------:R-:W2:Y:S01]  /*24d0*/  LDCU.128 UR44, c[0x3][0x210] ;  /* 0x00c04200ff2c77ac */ /* 0x000ea20008000c00 */
[C---:B0-----:R-:W-:Y:S02]  /*24e0*/  DFMA R50, R18.reuse, UR24, R50 ;  /* 0x0000001812327c2b */ /* 0x041fe40008000032 */
[----:B-1----:R-:W-:Y:S01]  /*24f0*/  DFMA R36, R18, UR40, R36 ;  /* 0x0000002812247c2b */ /* 0x002fe20008000024 */
[----:B------:R-:W0:Y:S01]  /*2500*/  LDCU.128 UR8, c[0x3][0x270] ;  /* 0x00c04e00ff0877ac */ /* 0x000e220008000c00 */
[----:B------:R-:W-:-:S02]  /*2510*/  DFMA R38, R20, UR58, R38 ;  /* 0x0000003a14267c2b */ /* 0x000fc40008000026 */
[----:B------:R-:W-:Y:S01]  /*2520*/  DFMA R46, R20, UR70, R46 ;  /* 0x00000046142e7c2b */ /* 0x000fe2000800002e */
[----:B------:R-:W1:Y:S01]  /*2530*/  LDCU.128 UR12, c[0x3][0x390] ;  /* 0x00c07200ff0c77ac */ /* 0x000e620008000c00 */
[----:B----4-:R-:W-:Y:S02]  /*2540*/  DFMA R40, R18, UR4, R40 ;  /* 0x0000000412287c2b */ /* 0x010fe40008000028 */
[C---:B------:R-:W-:Y:S01]  /*2550*/  DFMA R36, R20.reuse, UR42, R36 ;  /* 0x0000002a14247c2b */ /* 0x040fe20008000024 */
        /* <DEDUP_REMOVED lines=8> */
[----:B---3--:R-:W-:Y:S01]  /*25e0*/  DFMA R52, R18, UR16, R52 ;  /* 0x0000001012347c2b */ /* 0x008fe20008000034 */
[----:B------:R-:W3:Y:S01]  /*25f0*/  LDCU.128 UR60, c[0x3][0x510] ;  /* 0x00c0a200ff3c77ac */ /* 0x000ee20008000c00 */
[----:B------:R-:W-:Y:S02]  /*2600*/  DFMA R40, R20, UR6, R40 ;  /* 0x0000000614287c2b */ /* 0x000fe40008000028 */
[C---:B--2---:R-:W-:Y:S01]  /*2610*/  DFMA R36, R22.reuse, UR44, R36 ;  /* 0x0000002c16247c2b */ /* 0x044fe20008000024 */
        /* <DEDUP_REMOVED lines=8> */
[----:B------:R-:W2:Y:S01]  /*26a0*/  LDCU.128 UR20, c[0x3][0x330] ;  /* 0x00c06600ff1477ac */ /* 0x000ea20008000c00 */
[----:B------:R-:W-:-:S02]  /*26b0*/  DFMA R34, R22, UR68, R34 ;  /* 0x0000004416227c2b */ /* 0x000fc40008000022 */
[C---:B0-----:R-:W-:Y:S01]  /*26c0*/  DFMA R38, R22.reuse, UR8, R38 ;  /* 0x0000000816267c2b */ /* 0x041fe20008000026 */
[----:B------:R-:W0:Y:S01]  /*26d0*/  LDCU.128 UR36, c[0x3][0x3f0] ;  /* 0x00c07e00ff2477ac */ /* 0x000e220008000c00 */
[----:B-1----:R-:W-:Y:S02]  /*26e0*/  DFMA R46, R22, UR12, R46 ;  /* 0x0000000c162e7c2b */ /* 0x002fe4000800002e */
[C---:B------:R-:W-:Y:S01]  /*26f0*/  DFMA R44, R20.reuse, UR66, R44 ;  /* 0x00000042142c7c2b */ /* 0x040fe2000800002c */
[----:B------:R-:W1:Y:S01]  /*2700*/  LDCU.128 UR40, c[0x3][0x450] ;  /* 0x00c08a00ff2877ac */ /* 0x000e620008000c00 */
[C---:B------:R-:W-:Y:S02]  /*2710*/  DFMA R50, R20.reuse, UR26, R50 ;  /* 0x0000001a14327c2b */ /* 0x040fe40008000032 */
[----:B------:R-:W-:Y:S01]  /*2720*/  DFMA R52, R20, UR18, R52 ;  /* 0x0000001214347c2b */ /* 0x000fe20008000034 */
[----:B------:R-:W1:Y:S01]  /*2730*/  LDCU.128 UR56, c[0x3][0x4b0] ;  /* 0x00c09600ff3877ac */ /* 0x000e620008000c00 */
[----:B----4-:R-:W-:-:S02]  /*2740*/  DFMA R42, R22, UR28, R42 ;  /* 0x0000001c162a7c2b */ /* 0x010fc4000800002a */
[----:B---3--:R-:W-:Y:S01]  /*2750*/  DFMA R40, R22, UR60, R40 ;  /* 0x0000003c16287c2b */ /* 0x008fe20008000028 */
[----:B------:R-:W3:Y:S01]  /*2760*/  LDCU.128 UR32, c[0x3][0x280] ;  /* 0x00c05000ff2077ac */ /* 0x000ee20008000c00 */
[C---:B------:R-:W-:Y:S02]  /*2770*/  DFMA R36, R24.reuse, UR46, R36 ;  /* 0x0000002e18247c2b */ /* 0x040fe40008000024 */
[C---:B------:R-:W-:Y:S01]  /*2780*/  DFMA R38, R24.reuse, UR10, R38 ;  /* 0x0000000a18267c2b */ /* 0x040fe20008000026 */
[----:B------:R-:W-:Y:S01]  /*2790*/  UMOV UR44, UR4 ;  /* 0x00000004002c7c82 */ /* 0x000fe20008000000 */
[----:B------:R-:W-:Y:S01]  /*27a0*/  UMOV UR45, UR5 ;  /* 0x00000005002d7c82 */ /* 0x000fe20008000000 */
[----:B------:R-:W-:Y:S01]  /*27b0*/  UMOV UR28, UR64 ;  /* 0x00000040001c7c82 */ /* 0x000fe20008000000 */
[----:B------:R-:W-:Y:S01]  /*27c0*/  UMOV UR29, UR65 ;  /* 0x00000041001d7c82 */ /* 0x000fe20008000000 */
[----:B------:R-:W-:Y:S01]  /*27d0*/  UMOV UR60, UR24 ;  /* 0x00000018003c7c82 */ /* 0x000fe20008000000 */
[----:B------:R-:W-:Y:S01]  /*27e0*/  UMOV UR61, UR25 ;  /* 0x00000019003d7c82 */ /* 0x000fe20008000000 */
[C---:B------:R-:W-:Y:S01]  /*27f0*/  DFMA R34, R24.reuse, UR44, R34 ;  /* 0x0000002c18227c2b */ /* 0x040fe20008000022 */
[----:B------:R-:W4:Y:S01]  /*2800*/  LDCU.128 UR48, c[0x3][0x220] ;  /* 0x00c04400ff3077ac */ /* 0x000f220008000c00 */
[----:B------:R-:W-:-:S02]  /*2810*/  DFMA R46, R24, UR14, R46 ;  /* 0x0000000e182e7c2b */ /* 0x000fc4000800002e */
[C---:B--2---:R-:W-:Y:S01]  /*2820*/  DFMA R44, R22.reuse, UR20, R44 ;  /* 0x00000014162c7c2b */ /* 0x044fe2000800002c */
[----:B------:R-:W2:Y:S01]  /*2830*/  LDCU.128 UR68, c[0x3][0x2e0] ;  /* 0x00c05c00ff4477ac */ /* 0x000ea20008000c00 */
[C---:B0-----:R-:W-:Y:S02]  /*2840*/  DFMA R48, R22.reuse, UR36, R48 ;  /* 0x0000002416307c2b */ /* 0x041fe40008000030 */
[C---:B-1----:R-:W-:Y:S01]  /*2850*/  DFMA R50, R22.reuse, UR40, R50 ;  /* 0x0000002816327c2b */ /* 0x042fe20008000032 */
[----:B------:R-:W0:Y:S01]  /*2860*/  LDCU.128 UR64, c[0x3][0x340] ;  /* 0x00c06800ff4077ac */ /* 0x000e220008000c00 */
[----:B------:R-:W-:Y:S02]  /*2870*/  DFMA R52, R22, UR56, R52 ;  /* 0x0000003816347c2b */ /* 0x000fe40008000034 */
[C---:B------:R-:W-:Y:S01]  /*2880*/  DFMA R34, R26.reuse, UR28, R34 ;  /* 0x0000001c1a227c2b */ /* 0x040fe20008000022 */
[----:B------:R-:W1:Y:S01]  /*2890*/  LDCU.128 UR4, c[0x3][0x3a0] ;  /* 0x00c07400ff0477ac */ /* 0x000e620008000c00 */
[----:B---3--:R-:W-:-:S02]  /*28a0*/  DFMA R38, R26, UR32, R38 ;  /* 0x000000201a267c2b */ /* 0x008fc40008000026 */
[C---:B------:R-:W-:Y:S01]  /*28b0*/  DFMA R42, R24.reuse, UR30, R42 ;  /* 0x0000001e182a7c2b */ /* 0x040fe2000800002a */
[----:B------:R-:W3:Y:S01]  /*28c0*/  LDCU.128 UR24, c[0x3][0x400] ;  /* 0x00c08000ff1877ac */ /* 0x000ee20008000c00 */
[C---:B------:R-:W-:Y:S02]  /*28d0*/  DFMA R44, R24.reuse, UR22, R44 ;  /* 0x00000016182c7c2b */ /* 0x040fe4000800002c */
[C---:B------:R-:W-:Y:S01]  /*28e0*/  DFMA R48, R24.reuse, UR38, R48 ;  /* 0x0000002618307c2b */ /* 0x040fe20008000030 */
[----:B------:R-:W3:Y:S01]  /*28f0*/  LDCU.128 UR44, c[0x3][0x460] ;  /* 0x00c08c00ff2c77ac */ /* 0x000ee20008000c00 */
[C---:B------:R-:W-:Y:S02]  /*2900*/  DFMA R50, R24.reuse, UR42, R50 ;  /* 0x0000002a18327c2b */ /* 0x040fe40008000032 */
[C---:B------:R-:W-:Y:S01]  /*2910*/  DFMA R52, R24.reuse, UR58, R52 ;  /* 0x0000003a18347c2b */ /* 0x040fe20008000034 */
[----:B------:R-:W3:Y:S01]  /*2920*/  LDCU.128 UR8, c[0x3][0x4c0] ;  /* 0x00c09800ff0877ac */ /* 0x000ee20008000c00 */
[----:B------:R-:W-:-:S02]  /*2930*/  DFMA R40, R24, UR62, R40 ;  /* 0x0000003e18287c2b */ /* 0x000fc40008000028 */
[C---:B------:R-:W-:Y:S01]  /*2940*/  DFMA R34, R28.reuse, UR60, R34 ;  /* 0x0000003c1c227c2b */ /* 0x040fe20008000022 */
[----:B------:R-:W3:Y:S01]  /*2950*/  LDCU.128 UR12, c[0x3][0x520] ;  /* 0x00c0a400ff0c77ac */ /* 0x000ee20008000c00 */
[----:B------:R-:W-:Y:S02]  /*2960*/  DFMA R38, R28, UR34, R38 ;  /* 0x000000221c267c2b */ /* 0x000fe40008000026 */
[C---:B----4-:R-:W-:Y:S01]  /*2970*/  DFMA R36, R26.reuse, UR48, R36 ;  /* 0x000000301a247c2b */ /* 0x050fe20008000024 */
[----:B------:R-:W4:Y:S01]  /*2980*/  LDCU.128 UR52, c[0x3][0x230] ;  /* 0x00c04600ff3477ac */ /* 0x000f220008000c00 */
[C---:B--2---:R-:W-:Y:S02]  /*2990*/  DFMA R42, R26.reuse, UR68, R42 ;  /* 0x000000441a2a7c2b */ /* 0x044fe4000800002a */
[C---:B0-----:R-:W-:Y:S01]  /*29a0*/  DFMA R44, R26.reuse, UR64, R44 ;  /* 0x000000401a2c7c2b */ /* 0x041fe2000800002c */
[----:B------:R-:W0:Y:S01]  /*29b0*/  LDCU.128 UR16, c[0x3][0x290] ;  /* 0x00c05200ff1077ac */ /* 0x000e220008000c00 */
[----:B-1----:R-:W-:-:S02]  /*29c0*/  DFMA R46, R26, UR4, R46 ;  /* 0x000000041a2e7c2b */ /* 0x002fc4000800002e */
[C---:B---3--:R-:W-:Y:S01]  /*29d0*/  DFMA R48, R26.reuse, UR24, R48 ;  /* 0x000000181a307c2b */ /* 0x048fe20008000030 */
[----:B------:R-:W1:Y:S01]  /*29e0*/  LDCU.128 UR20, c[0x3][0x2f0] ;  /* 0x00c05e00ff1477ac */ /* 0x000e620008000c00 */
[C---:B------:R-:W-:Y:S02]  /*29f0*/  DFMA R50, R26.reuse, UR44, R50 ;  /* 0x0000002c1a327c2b */ /* 0x040fe40008000032 */
[----:B------:R-:W-:Y:S01]  /*2a00*/  DFMA R52, R26, UR8, R52 ;  /* 0x000000081a347c2b */ /* 0x000fe20008000034 */
[----:B------:R-:W2:Y:S01]  /*2a10*/  LDCU.128 UR56, c[0x3][0x350] ;  /* 0x00c06a00ff3877ac */ /* 0x000ea20008000c00 */
[----:B------:R-:W-:Y:S02]  /*2a20*/  DFMA R36, R28, UR50, R36 ;  /* 0x000000321c247c2b */ /* 0x000fe40008000024 */
[----:B------:R-:W-:Y:S01]  /*2a30*/  DFMA R40, R26, UR12, R40 ;  /* 0x0000000c1a287c2b */ /* 0x000fe20008000028 */
[----:B------:R-:W3:Y:S01]  /*2a40*/  LDCU.128 UR40, c[0x3][0x3b0] ;  /* 0x00c07600ff2877ac */ /* 0x000ee20008000c00 */
[----:B------:R-:W-:-:S02]  /*2a50*/  DFMA R42, R28, UR70, R42 ;  /* 0x000000461c2a7c2b */ /* 0x000fc4000800002a */
        /* <DEDUP_REMOVED lines=11> */
[C---:B----4-:R-:W-:Y:S02]  /*2b10*/  DFMA R36, R30.reuse, UR52, R36 ;  /* 0x000000341e247c2b */ /* 0x050fe40008000024 */
[C---:B0-----:R-:W-:Y:S02]  /*2b20*/  DFMA R38, R30.reuse, UR16, R38 ;  /* 0x000000101e267c2b */ /* 0x041fe40008000026 */
[C---:B-1----:R-:W-:Y:S02]  /*2b30*/  DFMA R42, R30.reuse, UR20, R42 ;  /* 0x000000141e2a7c2b */ /* 0x042fe4000800002a */
[C---:B--2---:R-:W-:Y:S02]  /*2b40*/  DFMA R44, R30.reuse, UR56, R44 ;  /* 0x000000381e2c7c2b */ /* 0x044fe4000800002c */
[----:B---3--:R-:W-:-:S02]  /*2b50*/  DFMA R46, R30, UR40, R46 ;  /* 0x000000281e2e7c2b */ /* 0x008fc4000800002e */
[C---:B------:R-:W-:Y:S02]  /*2b60*/  DFMA R48, R30.reuse, UR36, R48 ;  /* 0x000000241e307c2b */ /* 0x040fe40008000030 */
[C---:B------:R-:W-:Y:S02]  /*2b70*/  DFMA R50, R30.reuse, UR28, R50 ;  /* 0x0000001c1e327c2b */ /* 0x040fe40008000032 */
[----:B------:R-:W-:Y:S02]  /*2b80*/  DFMA R52, R30, UR60, R52 ;  /* 0x0000003c1e347c2b */ /* 0x000fe40008000034 */
[----:B------:R-:W-:Y:S02]  /*2b90*/  DFMA R34, R32, UR72, R34 ;  /* 0x0000004820227c2b */ /* 0x000fe40008000022 */
[----:B------:R-:W-:Y:S02]  /*2ba0*/  DFMA R40, R30, UR32, R40 ;  /* 0x000000201e287c2b */ /* 0x000fe40008000028 */
[----:B------:R-:W-:-:S02]  /*2bb0*/  DFMA R36, R32, UR54, R36 ;  /* 0x0000003620247c2b */ /* 0x000fc40008000024 */
[C---:B------:R-:W-:Y:S01]  /*2bc0*/  DFMA R38, R32.reuse, UR18, R38 ;  /* 0x0000001220267c2b */ /* 0x040fe20008000026 */
[----:B------:R1:W-:Y:S01]  /*2bd0*/  STS.64 [R2+0x1c0], R34 ;  /* 0x0001c02202007388 */ /* 0x0003e20000000a00 */
[C---:B------:R-:W-:Y:S02]  /*2be0*/  DFMA R42, R32.reuse, UR22, R42 ;  /* 0x00000016202a7c2b */ /* 0x040fe4000800002a */
[C---:B------:R-:W-:Y:S01]  /*2bf0*/  DFMA R44, R32.reuse, UR58, R44 ;  /* 0x0000003a202c7c2b */ /* 0x040fe2000800002c */
[----:B------:R1:W-:Y:S01]  /*2c00*/  STS.64 [R2+0x230], R36 ;  /* 0x0002302402007388 */ /* 0x0003e20000000a00 */
[C---:B------:R-:W-:Y:S02]  /*2c10*/  DFMA R46, R32.reuse, UR42, R46 ;  /* 0x0000002a202e7c2b */ /* 0x040fe4000800002e */
[C---:B------:R-:W-:Y:S01]  /*2c20*/  DFMA R48, R32.reuse, UR38, R48 ;  /* 0x0000002620307c2b */ /* 0x040fe20008000030 */
[----:B------:R1:W-:Y:S01]  /*2c30*/  STS.64 [R2+0x2a0], R38 ;  /* 0x0002a02602007388 */ /* 0x0003e20000000a00 */
[----:B------:R-:W-:-:S02]  /*2c40*/  DFMA R50, R32, UR30, R50 ;  /* 0x0000001e20327c2b */ /* 0x000fc40008000032 */
[C---:B------:R-:W-:Y:S01]  /*2c50*/  DFMA R52, R32.reuse, UR62, R52 ;  /* 0x0000003e20347c2b */ /* 0x040fe20008000034 */
[----:B------:R1:W-:Y:S01]  /*2c60*/  STS.64 [R2+0x310], R42 ;  /* 0x0003102a02007388 */ /* 0x0003e20000000a00 */
[----:B------:R-:W-:-:S03]  /*2c70*/  DFMA R40, R32, UR34, R40 ;  /* 0x0000002220287c2b */ /* 0x000fc60008000028 */
[----:B------:R1:W-:Y:S04]  /*2c80*/  STS.64 [R2+0x380], R44 ;  /* 0x0003802c02007388 */ /* 0x0003e80000000a00 */
[----:B------:R1:W-:Y:S04]  /*2c90*/  STS.64 [R2+0x3f0], R46 ;  /* 0x0003f02e02007388 */ /* 0x0003e80000000a00 */
[----:B------:R1:W-:Y:S04]  /*2ca0*/  STS.64 [R2+0x460], R48 ;  /* 0x0004603002007388 */ /* 0x0003e80000000a00 */
[----:B------:R1:W-:Y:S04]  /*2cb0*/  STS.64 [R2+0x4d0], R50 ;  /* 0x0004d03202007388 */ /* 0x0003e80000000a00 */
[----:B------:R1:W-:Y:S04]  /*2cc0*/  STS.64 [R2+0x540], R52 ;  /* 0x0005403402007388 */ /* 0x0003e80000000a00 */
[----:B------:R1:W-:Y:S02]  /*2cd0*/  STS.64 [R2+0x5b0], R40 ;  /* 0x0005b02802007388 */ /* 0x0003e40000000a00 */
.L_x_58:
[----:B------:R-:W-:Y:S05]  /*2ce0*/  BSYNC.RECONVERGENT B0 ;  /* 0x0000000000007941 */ /* 0x000fea0003800200 */
.L_x_57:
[----:B------:R-:W-:Y:S01]  /*2cf0*/  BAR.SYNC.DEFER_BLOCKING 0x0 ;  /* 0x0000000000007b1d */ /* 0x000fe20000010000 */
[----:B-12---:R-:W-:-:S05]  /*2d00*/  CS2R R52, SRZ ;  /* 0x0000000000347805 */ /* 0x006fca000001ff00 */
[----:B------:R-:W0:Y:S01]  /*2d10*/  LDCU.128 UR20, c[0x3][URZ] ;  /* 0x00c00000ff1477ac */ /* 0x000e220008000c00 */
[----:B------:R-:W1:Y:S01]  /*2d20*/  LDCU.128 UR60, c[0x3][0x180] ;  /* 0x00c03000ff3c77ac */ /* 0x000e620008000c00 */
[----:B------:R-:W2:Y:S01]  /*2d30*/  LDCU.128 UR32, c[0x3][0x10] ;  /* 0x00c00200ff2077ac */ /* 0x000ea20008000c00 */
[----:B------:R-:W3:Y:S01]  /*2d40*/  LDCU.128 UR56, c[0x3][0x120] ;  /* 0x00c02400ff3877ac */ /* 0x000ee20008000c00 */
[----:B------:R-:W4:Y:S01]  /*2d50*/  LDCU.128 UR28, c[0x3][0x60] ;  /* 0x00c00c00ff1c77ac */ /* 0x000f220008000c00 */
[----:B------:R-:W2:Y:S01]  /*2d60*/  LDCU.128 UR40, c[0x3][0xc0] ;  /* 0x00c01800ff2877ac */ /* 0x000ea20008000c00 */
[----:B-----5:R-:W0:Y:S01]  /*2d70*/  LDS.128 R24, [R3] ;  /* 0x0000000003187984 */ /* 0x020e220000000c00 */
[----:B------:R-:W2:Y:S03]  /*2d80*/  LDCU.128 UR52, c[0x3][0x190] ;  /* 0x00c03200ff3477ac */ /* 0x000ea60008000c00 */
[----:B------:R-:W2:Y:S01]  /*2d90*/  LDS.128 R20, [R3+0x10] ;  /* 0x0000100003147984 */ /* 0x000ea20000000c00 */
[----:B------:R-:W2:Y:S03]  /*2da0*/  LDCU.128 UR48, c[0x3][0x130] ;  /* 0x00c02600ff3077ac */ /* 0x000ea60008000c00 */
[----:B------:R-:W2:Y:S01]  /*2db0*/  LDS.128 R16, [R3+0x20] ;  /* 0x0000200003107984 */ /* 0x000ea20000000c00 */
[----:B------:R-:W2:Y:S03]  /*2dc0*/  LDCU.128 UR4, c[0x3][0x20] ;  /* 0x00c00400ff0477ac */ /* 0x000ea60008000c00 */
[----:B------:R-:W2:Y:S01]  /*2dd0*/  LDS.128 R36, [R3+0x30] ;  /* 0x0000300003247984 */ /* 0x000ea20000000c00 */
[----:B------:R-:W2:Y:S01]  /*2de0*/  LDCU.128 UR12, c[0x3][0x70] ;  /* 0x00c00e00ff0c77ac */ /* 0x000ea20008000c00 */
[----:B------:R-:W2:Y:S01]  /*2df0*/  LDCU.128 UR44, c[0x3][0xd0] ;  /* 0x00c01a00ff2c77ac */ /* 0x000ea20008000c00 */
[----:B------:R-:W2:Y:S01]  /*2e00*/  LDCU.128 UR36, c[0x3][0x80] ;  /* 0x00c01000ff2477ac */ /* 0x000ea20008000c00 */
[----:B------:R-:W2:Y:S01]  /*2e10*/  LDCU.128 UR24, c[0x3][0x30] ;  /* 0x00c00600ff1877ac */ /* 0x000ea20008000c00 */
[----:B------:R-:W2:Y:S01]  /*2e20*/  LDCU.128 UR16, c[0x3][0x40] ;  /* 0x00c00800ff1077ac */ /* 0x000ea20008000c00 */
[----:B------:R-:W2:Y:S01]  /*2e30*/  LDCU.128 UR8, c[0x3][0x50] ;  /* 0x00c00a00ff0877ac */ /* 0x000ea20008000c00 */
[----:B------:R-:W-:Y:S01]  /*2e40*/  IMAD R59, R0, 0xc4, R59 ;  /* 0x000000c4003b7824 */ /* 0x000fe200078e023b */
[----:B------:R-:W2:Y:S01]  /*2e50*/  @!P0 LDG.E.64.CONSTANT R52, desc[UR76][R60.64+0x30] ;  /* 0x0000304c3c348981 */ /* 0x000ea2000c1e9b00 */
[----:B------:R-:W2:Y:S01]  /*2e60*/  LDCU.128 UR72, c[0x3][0x220] ;  /* 0x00c04400ff4877ac */ /* 0x000ea20008000c00 */
[----:B0-----:R-:W-:-:S02]  /*2e70*/  DFMA R14, R24, UR20, RZ ;  /* 0x00000014180e7c2b */ /* 0x001fc400080000ff */
[C---:B-1----:R-:W-:Y:S01]  /*2e80*/  DFMA R34, R24.reuse, UR60, RZ ;  /* 0x0000003c18227c2b */ /* 0x042fe200080000ff */
[----:B------:R-:W0:Y:S01]  /*2e90*/  LDCU.128 UR64, c[0x3][0x290] ;  /* 0x00c05200ff4077ac */ /* 0x000e220008000c00 */
[C---:B---3--:R-:W-:Y:S02]  /*2ea0*/  DFMA R32, R24.reuse, UR56, RZ ;  /* 0x0000003818207c2b */ /* 0x048fe400080000ff */
[----:B----4-:R-:W-:Y:S01]  /*2eb0*/  DFMA R28, R24, UR28, RZ ;  /* 0x0000001c181c7c2b */ /* 0x010fe200080000ff */
[----:B------:R-:W1:Y:S01]  /*2ec0*/  LDCU.128 UR68, c[0x3][0x230] ;  /* 0x00c04600ff4477ac */ /* 0x000e620008000c00 */
[C---:B------:R-:W-:Y:S02]  /*2ed0*/  DFMA R14, R26.reuse, UR22, R14 ;  /* 0x000000161a0e7c2b */ /* 0x040fe4000800000e */
[----:B------:R-:W-:Y:S01]  /*2ee0*/  DFMA R42, R26, UR62, R34 ;  /* 0x0000003e1a2a7c2b */ /* 0x000fe20008000022 */
[----:B------:R-:W3:Y:S01]  /*2ef0*/  LDCU.128 UR20, c[0x3][0x90] ;  /* 0x00c01200ff1477ac */ /* 0x000ee20008000c00 */
[----:B--2---:R-:W-:-:S02]  /*2f00*/  DFMA R30, R24, UR40, RZ ;  /* 0x00000028181e7c2b */ /* 0x004fc400080000ff */
[----:B------:R-:W-:Y:S01]  /*2f10*/  DFMA R40, R26, UR58, R32 ;  /* 0x0000003a1a287c2b */ /* 0x000fe20008000020 */
[----:B------:R-:W2:Y:S01]  /*2f20*/  LDCU.128 UR56, c[0x3][0x1d0] ;  /* 0x00c03a00ff3877ac */ /* 0x000ea20008000c00 */
[C---:B------:R-:W-:Y:S01]  /*2f30*/  DFMA R14, R20.reuse, UR32, R14 ;  /* 0x00000020140e7c2b */ /* 0x040fe2000800000e */
[----:B------:R-:W4:Y:S01]  /*2f40*/  LDS.128 R32, [R3+0x40] ;  /* 0x0000400003207984 */ /* 0x000f220000000c00 */
[----:B------:R-:W-:Y:S01]  /*2f50*/  DFMA R48, R20, UR52, R42 ;  /* 0x0000003414307c2b */ /* 0x000fe2000800002a */
[----:B------:R-:W0:Y:S01]  /*2f60*/  LDCU.128 UR60, c[0x3][0x1e0] ;  /* 0x00c03c00ff3c77ac */ /* 0x000e220008000c00 */
[C---:B------:R-:W-:Y:S02]  /*2f70*/  DFMA R28, R26.reuse, UR30, R28 ;  /* 0x0000001e1a1c7c2b */ /* 0x040fe4000800001c */
[----:B------:R-:W-:Y:S01]  /*2f80*/  DFMA R30, R26, UR42, R30 ;  /* 0x0000002a1a1e7c2b */ /* 0x000fe2000800001e */
[----:B------:R-:W1:Y:S01]  /*2f90*/  LDCU.128 UR28, c[0x3][0x140] ;  /* 0x00c02800ff1c77ac */ /* 0x000e620008000c00 */
[----:B------:R-:W-:-:S02]  /*2fa0*/  DFMA R14, R22, UR34, R14 ;  /* 0x00000022160e7c2b */ /* 0x000fc4000800000e */
[C---:B------:R-:W-:Y:S01]  /*2fb0*/  DFMA R46, R20.reuse, UR48, R40 ;  /* 0x00000030142e7c2b */ /* 0x040fe20008000028 */
[----:B------:R-:W3:Y:S01]  /*2fc0*/  LDCU.128 UR32, c[0x3][0x1a0] ;  /* 0x00c03400ff2077ac */ /* 0x000ee20008000c00 */
[C---:B------:R-:W-:Y:S02]  /*2fd0*/  DFMA R28, R20.reuse, UR12, R28 ;  /* 0x0000000c141c7c2b */ /* 0x040fe4000800001c */
[----:B------:R-:W-:Y:S01]  /*2fe0*/  DFMA R30, R20, UR44, R30 ;  /* 0x0000002c141e7c2b */ /* 0x000fe2000800001e */
[----:B------:R-:W0:Y:S01]  /*2ff0*/  LDCU.128 UR40, c[0x3][0xe0] ;  /* 0x00c01c00ff2877ac */ /* 0x000e220008000c00 */
[----:B------:R-:W-:Y:S02]  /*3000*/  DFMA R42, R16, UR4, R14 ;  /* 0x00000004102a7c2b */ /* 0x000fe4000800000e */
[C---:B------:R-:W-:Y:S01]  /*3010*/  DFMA R14, R22.reuse, UR54, R48 ;  /* 0x00000036160e7c2b */ /* 0x040fe20008000030 */
[----:B------:R-:W4:Y:S01]  /*3020*/  LDCU.128 UR52, c[0x3][0x1b0] ;  /* 0x00c03600ff3477ac */ /* 0x000f220008000c00 */
[----:B------:R-:W-:-:S02]  /*3030*/  DFMA R46, R22, UR50, R46 ;  /* 0x00000032162e7c2b */ /* 0x000fc4000800002e */
[C---:B------:R-:W-:Y:S01]  /*3040*/  DFMA R40, R22.reuse, UR14, R28 ;  /* 0x0000000e16287c2b */ /* 0x040fe2000800001c */
[----:B------:R-:W4:Y:S01]  /*3050*/  LDCU.128 UR48, c[0x3][0x150] ;  /* 0x00c02a00ff3077ac */ /* 0x000f220008000c00 */
[----:B------:R-:W-:Y:S01]  /*3060*/  DFMA R44, R22, UR46, R30 ;  /* 0x0000002e162c7c2b */ /* 0x000fe2000800001e */
[----:B------:R-:W2:Y:S01]  /*3070*/  LDS.128 R28, [R3+0x50] ;  /* 0x00005000031c7984 */ /* 0x000ea20000000c00 */
[----:B------:R-:W4:Y:S02]  /*3080*/  LDCU.128 UR44, c[0x3][0xf0] ;  /* 0x00c01e00ff2c77ac */ /* 0x000f240008000c00 */
[C---:B-1----:R-:W-:Y:S02]  /*3090*/  DFMA R46, R16.reuse, UR28, R46 ;  /* 0x0000001c102e7c2b */ /* 0x042fe4000800002e */
[C---:B---3--:R-:W-:Y:S01]  /*30a0*/  DFMA R14, R16.reuse, UR32, R14 ;  /* 0x00000020100e7c2b */ /* 0x048fe2000800000e */
[----:B------:R-:W1:Y:S01]  /*30b0*/  LDCU.128 UR12, c[0x3][0xa0] ;  /* 0x00c01400ff0c77ac */ /* 0x000e620008000c00 */
[----:B------:R-:W-:-:S02]  /*30c0*/  DFMA R40, R16, UR36, R40 ;  /* 0x0000002410287c2b */ /* 0x000fc40008000028 */
[----:B0-----:R-:W-:Y:S02]  /*30d0*/  DFMA R44, R16, UR40, R44 ;  /* 0x00000028102c7c2b */ /* 0x001fe4000800002c */
[C---:B------:R-:W-:Y:S01]  /*30e0*/  DFMA R46, R18.reuse, UR30, R46 ;  /* 0x0000001e122e7c2b */ /* 0x040fe2000800002e */
[----:B------:R-:W0:Y:S01]  /*30f0*/  LDCU.128 UR28, c[0x3][0x1c0] ;  /* 0x00c03800ff1c77ac */ /* 0x000e220008000c00 */
[C---:B------:R-:W-:Y:S02]  /*3100*/  DFMA R14, R18.reuse, UR34, R14 ;  /* 0x00000022120e7c2b */ /* 0x040fe4000800000e */
[C---:B------:R-:W-:Y:S01]  /*3110*/  DFMA R42, R18.reuse, UR6, R42 ;  /* 0x00000006122a7c2b */ /* 0x040fe2000800002a */
[----:B------:R-:W3:Y:S01]  /*3120*/  LDCU.128 UR32, c[0x3][0x160] ;  /* 0x00c02c00ff2077ac */ /* 0x000ee20008000c00 */
[C---:B------:R-:W-:Y:S02]  /*3130*/  DFMA R40, R18.reuse, UR38, R40 ;  /* 0x0000002612287c2b */ /* 0x040fe40008000028 */
[----:B------:R-:W-:Y:S01]  /*3140*/  DFMA R44, R18, UR42, R44 ;  /* 0x0000002a122c7c2b */ /* 0x000fe2000800002c */
[----:B------:R-:W3:Y:S01]  /*3150*/  LDCU.128 UR36, c[0x3][0x100] ;  /* 0x00c02000ff2477ac */ /* 0x000ee20008000c00 */
[----:B----4-:R-:W-:-:S02]  /*3160*/  DFMA R14, R36, UR52, R14 ;  /* 0x00000034240e7c2b */ /* 0x010fc4000800000e */
[C---:B------:R-:W-:Y:S01]  /*3170*/  DFMA R42, R36.reuse, UR24, R42 ;  /* 0x00000018242a7c2b */ /* 0x040fe2000800002a */
[----:B------:R-:W4:Y:S01]  /*3180*/  LDCU.128 UR4, c[0x3][0xb0] ;  /* 0x00c01600ff0477ac */ /* 0x000f220008000c00 */
[C---:B------:R-:W-:Y:S02]  /*3190*/  DFMA R40, R36.reuse, UR20, R40 ;  /* 0x0000001424287c2b */ /* 0x040fe40008000028 */
        /* <DEDUP_REMOVED lines=8> */
[----:B0-----:R-:W-:Y:S02]  /*3220*/  DFMA R14, R32, UR28, R14 ;  /* 0x0000001c200e7c2b */ /* 0x001fe4000800000e */
[C---:B------:R-:W-:Y:S01]  /*3230*/  DFMA R44, R38.reuse, UR46, R44 ;  /* 0x0000002e262c7c2b */ /* 0x040fe2000800002c */
[----:B------:R-:W0:Y:S01]  /*3240*/  LDCU.128 UR20, c[0x3][0x170] ;  /* 0x00c02e00ff1477ac */ /* 0x000e220008000c00 */
[----:B------:R-:W-:Y:S02]  /*3250*/  DFMA R46, R38, UR50, R46 ;  /* 0x00000032262e7c2b */ /* 0x000fe4000800002e */
[----:B------:R-:W-:Y:S01]  /*3260*/  DFMA R42, R32, UR16, R42 ;  /* 0x00000010202a7c2b */ /* 0x000fe2000800002a */
[----:B------:R-:W0:Y:S01]  /*3270*/  LDCU.128 UR44, c[0x3][0x3c0] ;  /* 0x00c07800ff2c77ac */ /* 0x000e220008000c00 */
[----:B------:R-:W-:-:S02]  /*3280*/  DFMA R14, R34, UR30, R14 ;  /* 0x0000001e220e7c2b */ /* 0x000fc4000800000e */
[C---:B-1----:R-:W-:Y:S01]  /*3290*/  DFMA R40, R32.reuse, UR12, R40 ;  /* 0x0000000c20287c2b */ /* 0x042fe20008000028 */
[----:B------:R-:W1:Y:S01]  /*32a0*/  LDCU.128 UR48, c[0x3][0x420] ;  /* 0x00c08400ff3077ac */ /* 0x000e620008000c00 */
[C---:B---3--:R-:W-:Y:S02]  /*32b0*/  DFMA R44, R32.reuse, UR36, R44 ;  /* 0x00000024202c7c2b */ /* 0x048fe4000800002c */
[----:B------:R-:W-:Y:S01]  /*32c0*/  DFMA R46, R32, UR32, R46 ;  /* 0x00000020202e7c2b */ /* 0x000fe2000800002e */
[----:B------:R-:W3:Y:S01]  /*32d0*/  LDCU.128 UR28, c[0x3][0x430] ;  /* 0x00c08600ff1c77ac */ /* 0x000ee20008000c00 */
[----:B--2---:R-:W-:Y:S02]  /*32e0*/  DFMA R14, R28, UR56, R14 ;  /* 0x000000381c0e7c2b */ /* 0x004fe4000800000e */
[C---:B------:R-:W-:Y:S01]  /*32f0*/  DFMA R42, R34.reuse, UR18, R42 ;  /* 0x00000012222a7c2b */ /* 0x040fe2000800002a */
[----:B------:R-:W2:Y:S01]  /*3300*/  LDCU.128 UR16, c[0x3][0x240] ;  /* 0x00c04800ff1077ac */ /* 0x000ea20008000c00 */
[----:B------:R-:W-:-:S02]  /*3310*/  DFMA R40, R34, UR14, R40 ;  /* 0x0000000e22287c2b */ /* 0x000fc40008000028 */
[C---:B------:R-:W-:Y:S01]  /*3320*/  DFMA R44, R34.reuse, UR38, R44 ;  /* 0x00000026222c7c2b */ /* 0x040fe2000800002c */
[----:B------:R-:W1:Y:S01]  /*3330*/  LDCU.128 UR12, c[0x3][0x2a0] ;  /* 0x00c05400ff0c77ac */ /* 0x000e620008000c00 */
[----:B------:R-:W-:Y:S02]  /*3340*/  DFMA R46, R34, UR34, R46 ;  /* 0x00000022222e7c2b */ /* 0x000fe4000800002e */
[----:B------:R-:W-:Y:S01]  /*3350*/  DFMA R14, R30, UR58, R14 ;  /* 0x0000003a1e0e7c2b */ /* 0x000fe2000800000e */
[----:B------:R-:W3:Y:S01]  /*3360*/  LDCU.128 UR36, c[0x3][0x300] ;  /* 0x00c06000ff2477ac */ /* 0x000ee20008000c00 */
[C---:B------:R-:W-:Y:S02]  /*3370*/  DFMA R42, R28.reuse, UR8, R42 ;  /* 0x000000081c2a7c2b */ /* 0x040fe4000800002a */
[C---:B----4-:R-:W-:Y:S01]  /*3380*/  DFMA R40, R28.reuse, UR4, R40 ;  /* 0x000000041c287c2b */ /* 0x050fe20008000028 */
[----:B------:R-:W4:Y:S01]  /*3390*/  LDCU.128 UR56, c[0x3][0x4e0] ;  /* 0x00c09c00ff3877ac */ /* 0x000f220008000c00 */
[----:B------:R-:W-:-:S02]  /*33a0*/  DFMA R44, R28, UR24, R44 ;  /* 0x000000181c2c7c2b */ /* 0x000fc4000800002c */
[----:B0-----:R-:W-:Y:S01]  /*33b0*/  DFMA R46, R28, UR20, R46 ;  /* 0x000000141c2e7c2b */ /* 0x001fe2000800002e */
[----:B------:R-:W0:Y:S01]  /*33c0*/  LDCU.128 UR32, c[0x3][0x490] ;  /* 0x00c09200ff2077ac */ /* 0x000e220008000c00 */
[C---:B------:R-:W-:Y:S02]  /*33d0*/  DFMA R42, R30.reuse, UR10, R42 ;  /* 0x0000000a1e2a7c2b */ /* 0x040fe4000800002a */
[C---:B------:R-:W-:Y:S01]  /*33e0*/  DFMA R40, R30.reuse, UR6, R40 ;  /* 0x000000061e287c2b */ /* 0x040fe20008000028 */
[----:B------:R-:W0:Y:S01]  /*33f0*/  LDCU.128 UR4, c[0x3][0x1f0] ;  /* 0x00c03e00ff0477ac */ /* 0x000e220008000c00 */
[C---:B------:R-:W-:Y:S02]  /*3400*/  DFMA R44, R30.reuse, UR26, R44 ;  /* 0x0000001a1e2c7c2b */ /* 0x040fe4000800002c */
[----:B------:R-:W-:Y:S01]  /*3410*/  DFMA R46, R30, UR22, R46 ;  /* 0x000000161e2e7c2b */ /* 0x000fe2000800002e */
[----:B------:R-:W0:Y:S01]  /*3420*/  LDCU.128 UR8, c[0x3][0x250] ;  /* 0x00c04a00ff0877ac */ /* 0x000e220008000c00 */
[----:B------:R-:W-:-:S02]  /*3430*/  DMUL R4, R42, R4 ;  /* 0x000000042a047228 */ /* 0x000fc40000000000 */
[----:B------:R-:W-:Y:S01]  /*3440*/  DMUL R6, R40, R6 ;  /* 0x0000000628067228 */ /* 0x000fe20000000000 */
[----:B------:R-:W0:Y:S01]  /*3450*/  LDCU.128 UR20, c[0x3][0x370] ;  /* 0x00c06e00ff1477ac */ /* 0x000e220008000c00 */
[----:B------:R-:W-:Y:S02]  /*3460*/  DMUL R8, R44, R8 ;  /* 0x000000082c087228 */ /* 0x000fe40000000000 */
[----:B------:R-:W-:Y:S01]  /*3470*/  DMUL R10, R46, R10 ;  /* 0x0000000a2e0a7228 */ /* 0x000fe20000000000 */
[----:B------:R-:W0:Y:S01]  /*3480*/  LDCU.128 UR24, c[0x3][0x3d0] ;  /* 0x00c07a00ff1877ac */ /* 0x000e220008000c00 */
[C---:B------:R-:W-:Y:S02]  /*3490*/  DFMA R54, R24.reuse, UR60, RZ ;  /* 0x0000003c18367c2b */ /* 0x040fe400080000ff */
[C---:B--2---:R-:W-:Y:S02]  /*34a0*/  DFMA R42, R24.reuse, UR16, RZ ;  /* 0x00000010182a7c2b */ /* 0x044fe400080000ff */
[----:B-1----:R-:W-:-:S02]  /*34b0*/  DFMA R56, R24, UR12, RZ ;  /* 0x0000000c18387c2b */ /* 0x002fc400080000ff */
[C---:B---3--:R-:W-:Y:S02]  /*34c0*/  DFMA R40, R24.reuse, UR36, RZ ;  /* 0x0000002418287c2b */ /* 0x048fe400080000ff */
[C---:B------:R-:W-:Y:S02]  /*34d0*/  DFMA R48, R24.reuse, UR40, RZ ;  /* 0x0000002818307c2b */ /* 0x040fe400080000ff */
[C---:B------:R-:W-:Y:S02]  /*34e0*/  DFMA R44, R24.reuse, UR44, RZ ;  /* 0x0000002c182c7c2b */ /* 0x040fe400080000ff */
[C---:B------:R-:W-:Y:S02]  /*34f0*/  DFMA R50, R24.reuse, UR48, RZ ;  /* 0x0000003018327c2b */ /* 0x040fe400080000ff */
[C---:B------:R-:W-:Y:S02]  /*3500*/  DFMA R46, R24.reuse, UR52, RZ ;  /* 0x00000034182e7c2b */ /* 0x040fe400080000ff */
[----:B----4-:R-:W-:-:S02]  /*3510*/  DFMA R24, R24, UR56, RZ ;  /* 0x0000003818187c2b */ /* 0x010fc400080000ff */
[----:B------:R-:W-:Y:S01]  /*3520*/  DMUL R12, R14, R12 ;  /* 0x0000000c0e0c7228 */ /* 0x000fe20000000000 */
[----:B------:R-:W-:Y:S01]  /*3530*/  CS2R R14, SRZ ;  /* 0x00000000000e7805 */ /* 0x000fe2000001ff00 */
[C---:B------:R-:W-:Y:S01]  /*3540*/  DFMA R54, R26.reuse, UR62, R54 ;  /* 0x0000003e1a367c2b */ /* 0x040fe20008000036 */
[----:B------:R-:W1:Y:S01]  /*3550*/  LDCU.128 UR60, c[0x3][0x4f0] ;  /* 0x00c09e00ff3c77ac */ /* 0x000e620008000c00 */
[C---:B------:R-:W-:Y:S02]  /*3560*/  DFMA R42, R26.reuse, UR18, R42 ;  /* 0x000000121a2a7c2b */ /* 0x040fe4000800002a */
[C---:B------:R-:W-:Y:S01]  /*3570*/  DFMA R56, R26.reuse, UR14, R56 ;  /* 0x0000000e1a387c2b */ /* 0x040fe20008000038 */
[----:B------:R-:W2:Y:S01]  /*3580*/  @!P0 LDG.E.64.CONSTANT R14, desc[UR76][R60.64+0x28] ;  /* 0x0000284c3c0e8981 */ /* 0x000ea2000c1e9b00 */
[C---:B------:R-:W-:Y:S01]  /*3590*/  DFMA R40, R26.reuse, UR38, R40 ;  /* 0x000000261a287c2b */ /* 0x040fe20008000028 */
[----:B------:R-:W3:Y:S01]  /*35a0*/  LDCU.128 UR12, c[0x3][0x2b0] ;  /* 0x00c05600ff0c77ac */ /* 0x000ee20008000c00 */
[----:B------:R-:W-:-:S02]  /*35b0*/  DFMA R48, R26, UR42, R48 ;  /* 0x0000002a1a307c2b */ /* 0x000fc40008000030 */
[C---:B------:R-:W-:Y:S01]  /*35c0*/  DFMA R44, R26.reuse, UR46, R44 ;  /* 0x0000002e1a2c7c2b */ /* 0x040fe2000800002c */
[----:B------:R-:W4:Y:S01]  /*35d0*/  LDCU.128 UR16, c[0x3][0x310] ;  /* 0x00c06200ff1077ac */ /* 0x000f220008000c00 */
[C---:B------:R-:W-:Y:S02]  /*35e0*/  DFMA R50, R26.reuse, UR50, R50 ;  /* 0x000000321a327c2b */ /* 0x040fe40008000032 */
[C---:B------:R-:W-:Y:S01]  /*35f0*/  DFMA R46, R26.reuse, UR54, R46 ;  /* 0x000000361a2e7c2b */ /* 0x040fe2000800002e */
[----:B------:R-:W-:Y:S01]  /*3600*/  IMAD R59, R59, 0xe, RZ ;  /* 0x0000000e3b3b7824 */ /* 0x000fe200078e02ff */
[----:B------:R-:W-:Y:S01]  /*3610*/  DFMA R26, R26, UR58, R24 ;  /* 0x0000003a1a1a7c2b */ /* 0x000fe20008000018 */
[----:B------:R-:W2:Y:S01]  /*3620*/  LDCU.64 UR50, c[0x3][0x60] ;  /* 0x00c00c00ff3277ac */ /* 0x000ea20008000a00 */
[----:B------:R-:W1:Y:S01]  /*3630*/  LDC.64 R24, c[0x0][0x388] ;  /* 0x0000e200ff187b82 */ /* 0x000e620000000a00 */
[C---:B0-----:R-:W-:Y:S02]  /*3640*/  DFMA R54, R20.reuse, UR4, R54 ;  /* 0x0000000414367c2b */ /* 0x041fe40008000036 */
[C---:B------:R-:W-:Y:S01]  /*3650*/  DFMA R42, R20.reuse, UR8, R42 ;  /* 0x00000008142a7c2b */ /* 0x040fe2000800002a */
[----:B------:R-:W0:Y:S01]  /*3660*/  LDCU.64 UR46, c[0x3][0xc0] ;  /* 0x00c01800ff2e77ac */ /* 0x000e220008000a00 */
[----:B------:R-:W-:-:S02]  /*3670*/  DFMA R48, R20, UR20, R48 ;  /* 0x0000001414307c2b */ /* 0x000fc40008000030 */
[C---:B---3--:R-:W-:Y:S01]  /*3680*/  DFMA R56, R20.reuse, UR12, R56 ;  /* 0x0000000c14387c2b */ /* 0x048fe20008000038 */
[----:B------:R-:W3:Y:S01]  /*3690*/  LDCU.64 UR42, c[0x3][0x120] ;  /* 0x00c02400ff2a77ac */ /* 0x000ee20008000a00 */
[C---:B------:R-:W-:Y:S02]  /*36a0*/  DFMA R44, R20.reuse, UR24, R44 ;  /* 0x00000018142c7c2b */ /* 0x040fe4000800002c */
[C---:B----4-:R-:W-:Y:S01]  /*36b0*/  DFMA R40, R20.reuse, UR16, R40 ;  /* 0x0000001014287c2b */ /* 0x050fe20008000028 */
[----:B------:R-:W4:Y:S01]  /*36c0*/  LDCU.64 UR38, c[0x3][0x180] ;  /* 0x00c03000ff2677ac */ /* 0x000f220008000a00 */
[C---:B------:R-:W-:Y:S02]  /*36d0*/  DFMA R50, R20.reuse, UR28, R50 ;  /* 0x0000001c14327c2b */ /* 0x040fe40008000032 */
[C---:B------:R-:W-:Y:S01]  /*36e0*/  DFMA R46, R20.reuse, UR32, R46 ;  /* 0x00000020142e7c2b */ /* 0x040fe2000800002e */
[----:B------:R-:W4:Y:S01]  /*36f0*/  LDCU.64 UR54, c[0x3][0x1e0] ;  /* 0x00c03c00ff3677ac */ /* 0x000f220008000a00 */
[----:B-1----:R-:W-:Y:S01]  /*3700*/  DFMA R26, R20, UR60, R26 ;  /* 0x0000003c141a7c2b */ /* 0x002fe2000800001a */
[----:B------:R-:W-:Y:S01]  /*3710*/  CS2R R20, SRZ ;  /* 0x0000000000147805 */ /* 0x000fe2000001ff00 */
[----:B------:R-:W1:Y:S01]  /*3720*/  LDCU.64 UR58, c[0x3][0x240] ;  /* 0x00c04800ff3a77ac */ /* 0x000e620008000a00 */
[----:B------:R-:W-:-:S05]  /*3730*/  IMAD.WIDE R24, R59, 0x8, R24 ;  /* 0x000000083b187825 */ /* 0x000fca00078e0218 */
[----:B------:R-:W3:Y:S01]  /*3740*/  @!P0 LDG.E.64.CONSTANT R20, desc[UR76][R24.64+0x38] ;  /* 0x0000384c18148981 */ /* 0x000ee2000c1e9b00 */
[C---:B------:R-:W-:Y:S01]  /*3750*/  DFMA R54, R22.reuse, UR6, R54 ;  /* 0x0000000616367c2b */ /* 0x040fe20008000036 */
[----:B------:R-:W0:Y:S01]  /*3760*/  LDCU.128 UR4, c[0x3][0x200] ;  /* 0x00c04000ff0477ac */ /* 0x000e220008000c00 */
[C---:B------:R-:W-:Y:S02]  /*3770*/  DFMA R42, R22.reuse, UR10, R42 ;  /* 0x0000000a162a7c2b */ /* 0x040fe4000800002a */
[C---:B------:R-:W-:Y:S01]  /*3780*/  DFMA R56, R22.reuse, UR14, R56 ;  /* 0x0000000e16387c2b */ /* 0x040fe20008000038 */
[----:B------:R-:W4:Y:S01]  /*3790*/  LDCU.128 UR8, c[0x3][0x260] ;  /* 0x00c04c00ff0877ac */ /* 0x000f220008000c00 */
[C---:B------:R-:W-:Y:S02]  /*37a0*/  DFMA R40, R22.reuse, UR18, R40 ;  /* 0x0000001216287c2b */ /* 0x040fe40008000028 */
[C---:B------:R-:W-:Y:S01]  /*37b0*/  DFMA R48, R22.reuse, UR22, R48 ;  /* 0x0000001616307c2b */ /* 0x040fe20008000030 */
[----:B------:R-:W1:Y:S01]  /*37c0*/  LDCU.128 UR12, c[0x3][0x2c0] ;  /* 0x00c05800ff0c77ac */ /* 0x000e620008000c00 */
[----:B------:R-:W-:-:S02]  /*37d0*/  DFMA R44, R22, UR26, R44 ;  /* 0x0000001a162c7c2b */ /* 0x000fc4000800002c */
[C---:B------:R-:W-:Y:S01]  /*37e0*/  DFMA R50, R22.reuse, UR30, R50 ;  /* 0x0000001e16327c2b */ /* 0x040fe20008000032 */
[----:B------:R-:W1:Y:S01]  /*37f0*/  LDCU.128 UR16, c[0x3][0x320] ;  /* 0x00c06400ff1077ac */ /* 0x000e620008000c00 */
[C---:B------:R-:W-:Y:S02]  /*3800*/  DFMA R46, R22.reuse, UR34, R46 ;  /* 0x00000022162e7c2b */ /* 0x040fe4000800002e */
        /* <DEDUP_REMOVED lines=9> */
[C---:B----4-:R-:W-:Y:S02]  /*38a0*/  DFMA R42, R16.reuse, UR8, R42 ;  /* 0x00000008102a7c2b */ /* 0x050fe4000800002a */
[C---:B-1----:R-:W-:Y:S02]  /*38b0*/  DFMA R56, R16.reuse, UR12, R56 ;  /* 0x0000000c10387c2b */ /* 0x042fe40008000038 */
[C---:B------:R-:W-:Y:S02]  /*38c0*/  DFMA R40, R16.reuse, UR16, R40 ;  /* 0x0000001010287c2b */ /* 0x040fe40008000028 */
[C---:B------:R-:W-:Y:S02]  /*38d0*/  DFMA R48, R16.reuse, UR20, R48 ;  /* 0x0000001410307c2b */ /* 0x040fe40008000030 */
[C---:B------:R-:W-:Y:S02]  /*38e0*/  DFMA R44, R16.reuse, UR24, R44 ;  /* 0x00000018102c7c2b */ /* 0x040fe4000800002c */
[----:B------:R-:W-:-:S02]  /*38f0*/  DFMA R50, R16, UR28, R50 ;  /* 0x0000001c10327c2b */ /* 0x000fc40008000032 */
[C---:B------:R-:W-:Y:S02]  /*3900*/  DFMA R46, R16.reuse, UR32, R46 ;  /* 0x00000020102e7c2b */ /* 0x040fe4000800002e */
[----:B------:R-:W-:Y:S01]  /*3910*/  DFMA R26, R16, UR60, R26 ;  /* 0x0000003c101a7c2b */ /* 0x000fe2000800001a */
[----:B------:R-:W-:-:S06]  /*3920*/  CS2R R16, SRZ ;  /* 0x0000000000107805 */ /* 0x000fcc000001ff00 */
[----:B------:R-:W4:Y:S01]  /*3930*/  @!P0 LDG.E.64.CONSTANT R16, desc[UR76][R24.64+0x48] ;  /* 0x0000484c18108981 */ /* 0x000f22000c1e9b00 */
[C---:B------:R-:W-:Y:S01]  /*3940*/  DFMA R54, R18.reuse, UR6, R54 ;  /* 0x0000000612367c2b */ /* 0x040fe20008000036 */
[----:B------:R-:W0:Y:S01]  /*3950*/  LDCU.128 UR4, c[0x3][0x4b0] ;  /* 0x00c09600ff0477ac */ /* 0x000e220008000c00 */
[C---:B------:R-:W-:Y:S02]  /*3960*/  DFMA R42, R18.reuse, UR10, R42 ;  /* 0x0000000a122a7c2b */ /* 0x040fe4000800002a */
[C---:B------:R-:W-:Y:S01]  /*3970*/  DFMA R56, R18.reuse, UR14, R56 ;  /* 0x0000000e12387c2b */ /* 0x040fe20008000038 */
[----:B------:R-:W1:Y:S01]  /*3980*/  LDCU.128 UR12, c[0x3][0x210] ;  /* 0x00c04200ff0c77ac */ /* 0x000e620008000c00 */
[C---:B------:R-:W-:Y:S02]  /*3990*/  DFMA R40, R18.reuse, UR18, R40 ;  /* 0x0000001212287c2b */ /* 0x040fe40008000028 */
[C---:B------:R-:W-:Y:S01]  /*39a0*/  DFMA R48, R18.reuse, UR22, R48 ;  /* 0x0000001612307c2b */ /* 0x040fe20008000030 */
[----:B------:R-:W0:Y:S01]  /*39b0*/  LDCU.128 UR16, c[0x3][0x270] ;  /* 0x00c04e00ff1077ac */ /* 0x000e220008000c00 */
[----:B------:R-:W-:-:S02]  /*39c0*/  DFMA R44, R18, UR26, R44 ;  /* 0x0000001a122c7c2b */ /* 0x000fc4000800002c */
[C---:B------:R-:W-:Y:S01]  /*39d0*/  DFMA R50, R18.reuse, UR30, R50 ;  /* 0x0000001e12327c2b */ /* 0x040fe20008000032 */
[----:B------:R-:W0:Y:S01]  /*39e0*/  LDCU.128 UR20, c[0x3][0x2d0] ;  /* 0x00c05a00ff1477ac */ /* 0x000e220008000c00 */
[C---:B------:R-:W-:Y:S02]  /*39f0*/  DFMA R46, R18.reuse, UR34, R46 ;  /* 0x00000022122e7c2b */ /* 0x040fe4000800002e */
[----:B------:R-:W-:Y:S01]  /*3a00*/  DFMA R26, R18, UR62, R26 ;  /* 0x0000003e121a7c2b */ /* 0x000fe2000800001a */
[----:B------:R-:W0:Y:S01]  /*3a10*/  LDCU.128 UR24, c[0x3][0x330] ;  /* 0x00c06600ff1877ac */ /* 0x000e220008000c00 */
[----:B------:R-:W-:Y:S01]  /*3a20*/  CS2R R18, SRZ ;  /* 0x0000000000127805 */ /* 0x000fe2000001ff00 */
[----:B------:R-:W0:Y:S05]  /*3a30*/  LDCU.128 UR28, c[0x3][0x390] ;  /* 0x00c07200ff1c77ac */ /* 0x000e2a0008000c00 */
[----:B------:R-:W4:Y:S01]  /*3a40*/  @!P0 LDG.E.64.CONSTANT R18, desc[UR76][R24.64+0x50] ;  /* 0x0000504c18128981 */ /* 0x000f22000c1e9b00 */
[----:B------:R-:W0:Y:S01]  /*3a50*/  LDCU.128 UR32, c[0x3][0x3f0] ;  /* 0x00c07e00ff2077ac */ /* 0x000e220008000c00 */
[----:B------:R-:W0:Y:S01]  /*3a60*/  LDCU.128 UR60, c[0x3][0x450] ;  /* 0x00c08a00ff3c77ac */ /* 0x000e220008000c00 */
[----:B------:R-:W0:Y:S01]  /*3a70*/  LDCU.128 UR8, c[0x3][0x510] ;  /* 0x00c0a200ff0877ac */ /* 0x000e220008000c00 */
[----:B-1----:R-:W-:-:S02]  /*3a80*/  DFMA R54, R36, UR12, R54 ;  /* 0x0000000c24367c2b */ /* 0x002fc40008000036 */
[C---:B0-----:R-:W-:Y:S02]  /*3a90*/  DFMA R42, R36.reuse, UR16, R42 ;  /* 0x00000010242a7c2b */ /* 0x041fe4000800002a */
[C---:B------:R-:W-:Y:S02]  /*3aa0*/  DFMA R56, R36.reuse, UR20, R56 ;  /* 0x0000001424387c2b */ /* 0x040fe40008000038 */
        /* <DEDUP_REMOVED lines=13> */
[----:B------:R-:W-:Y:S01]  /*3b80*/  DFMA R42, R38, UR18, R42 ;  /* 0x00000012262a7c2b */ /* 0x000fe2000800002a */
[----:B------:R-:W1:Y:S05]  /*3b90*/  LDCU.128 UR16, c[0x3][0x2e0] ;  /* 0x00c05c00ff1077ac */ /* 0x000e6a0008000c00 */
[----:B------:R-:W-:Y:S01]  /*3ba0*/  DFMA R54, R32, UR72, R54 ;  /* 0x0000004820367c2b */ /* 0x000fe20008000036 */
[----:B------:R-:W1:Y:S01]  /*3bb0*/  LDCU.128 UR12, c[0x3][0x460] ;  /* 0x00c08c00ff0c77ac */ /* 0x000e620008000c00 */
[----:B------:R-:W-:-:S02]  /*3bc0*/  DFMA R56, R38, UR22, R56 ;  /* 0x0000001626387c2b */ /* 0x000fc40008000038 */
[C---:B------:R-:W-:Y:S01]  /*3bd0*/  DFMA R48, R38.reuse, UR30, R48 ;  /* 0x0000001e26307c2b */ /* 0x040fe20008000030 */
[----:B------:R-:W1:Y:S01]  /*3be0*/  LDCU.128 UR20, c[0x3][0x3a0] ;  /* 0x00c07400ff1477ac */ /* 0x000e620008000c00 */
[C---:B------:R-:W-:Y:S02]  /*3bf0*/  DFMA R44, R38.reuse, UR34, R44 ;  /* 0x00000022262c7c2b */ /* 0x040fe4000800002c */
[----:B------:R-:W-:Y:S01]  /*3c00*/  DFMA R26, R38, UR10, R26 ;  /* 0x0000000a261a7c2b */ /* 0x000fe2000800001a */
[----:B------:R-:W1:Y:S01]  /*3c10*/  LDCU.128 UR32, c[0x3][0x400] ;  /* 0x00c08000ff2077ac */ /* 0x000e620008000c00 */
[----:B------:R-:W-:Y:S01]  /*3c20*/  DFMA R54, R34, UR74, R54 ;  /* 0x0000004a22367c2b */ /* 0x000fe20008000036 */
[----:B------:R-:W1:Y:S01]  /*3c30*/  LDCU.128 UR8, c[0x3][0x4c0] ;  /* 0x00c09800ff0877ac */ /* 0x000e620008000c00 */
[C---:B0-----:R-:W-:Y:S01]  /*3c40*/  DFMA R42, R32.reuse, UR24, R42 ;  /* 0x00000018202a7c2b */ /* 0x041fe2000800002a */
[----:B------:R-:W0:Y:S01]  /*3c50*/  LDCU.128 UR28, c[0x3][0x520] ;  /* 0x00c0a400ff1c77ac */ /* 0x000e220008000c00 */
[C---:B-1----:R-:W-:Y:S01]  /*3c60*/  DFMA R40, R32.reuse, UR4, R40 ;  /* 0x0000000420287c2b */ /* 0x042fe20008000028 */
[----:B------:R-:W1:Y:S01]  /*3c70*/  LDCU.128 UR72, c[0x3][0x2f0] ;  /* 0x00c05e00ff4877ac */ /* 0x000e620008000c00 */
[----:B------:R-:W-:-:S02]  /*3c80*/  DFMA R56, R32, UR16, R56 ;  /* 0x0000001020387c2b */ /* 0x000fc40008000038 */
[----:B------:R-:W-:Y:S01]  /*3c90*/  DFMA R50, R38, UR62, R50 ;  /* 0x0000003e26327c2b */ /* 0x000fe20008000032 */
[----:B------:R-:W1:Y:S01]  /*3ca0*/  LDCU.128 UR60, c[0x3][URZ] ;  /* 0x00c00000ff3c77ac */ /* 0x000e620008000c00 */
[C---:B------:R-:W-:Y:S02]  /*3cb0*/  DFMA R42, R34.reuse, UR26, R42 ;  /* 0x0000001a222a7c2b */ /* 0x040fe4000800002a */
[C---:B------:R-:W-:Y:S01]  /*3cc0*/  DFMA R40, R34.reuse, UR6, R40 ;  /* 0x0000000622287c2b */ /* 0x040fe20008000028 */
[----:B------:R-:W1:Y:S01]  /*3cd0*/  LDCU.128 UR4, c[0x3][0x350] ;  /* 0x00c06a00ff0477ac */ /* 0x000e620008000c00 */
[----:B------:R-:W-:Y:S02]  /*3ce0*/  DFMA R56, R34, UR18, R56 ;  /* 0x0000001222387c2b */ /* 0x000fe40008000038 */
[C---:B------:R-:W-:Y:S01]  /*3cf0*/  DFMA R48, R32.reuse, UR20, R48 ;  /* 0x0000001420307c2b */ /* 0x040fe20008000030 */
[----:B------:R-:W1:Y:S01]  /*3d00*/  LDCU.128 UR16, c[0x3][0x470] ;  /* 0x00c08e00ff1077ac */ /* 0x000e620008000c00 */
[----:B------:R-:W-:-:S02]  /*3d10*/  DFMA R44, R32, UR32, R44 ;  /* 0x00000020202c7c2b */ /* 0x000fc4000800002c */
[C---:B------:R-:W-:Y:S01]  /*3d20*/  DFMA R50, R32.reuse, UR12, R50 ;  /* 0x0000000c20327c2b */ /* 0x040fe20008000032 */
[----:B------:R-:W1:Y:S01]  /*3d30*/  LDCU.128 UR24, c[0x3][0x530] ;  /* 0x00c0a600ff1877ac */ /* 0x000e620008000c00 */
[C---:B------:R-:W-:Y:S02]  /*3d40*/  DFMA R46, R32.reuse, UR8, R46 ;  /* 0x00000008202e7c2b */ /* 0x040fe4000800002e */
[----:B0-----:R-:W-:Y:S01]  /*3d50*/  DFMA R26, R32, UR28, R26 ;  /* 0x0000001c201a7c2b */ /* 0x001fe2000800001a */
[----:B------:R-:W0:Y:S01]  /*3d60*/  LDCU.64 UR28, c[0x3][0x2a8] ;  /* 0x00c05500ff1c77ac */ /* 0x000e220008000a00 */
[C---:B------:R-:W-:Y:S02]  /*3d70*/  DFMA R38, R28.reuse, UR64, R42 ;  /* 0x000000401c267c2b */ /* 0x040fe4000800002a */
[----:B-1----:R-:W-:Y:S01]  /*3d80*/  DFMA R56, R28, UR72, R56 ;  /* 0x000000481c387c2b */ /* 0x002fe20008000038 */
[----:B------:R-:W1:Y:S01]  /*3d90*/  LDCU.64 UR64, c[0x3][0xf0] ;  /* 0x00c01e00ff4077ac */ /* 0x000e620008000a00 */
[----:B------:R-:W-:-:S02]  /*3da0*/  DFMA R48, R34, UR22, R48 ;  /* 0x0000001622307c2b */ /* 0x000fc40008000030 */
[C---:B------:R-:W-:Y:S01]  /*3db0*/  DFMA R44, R34.reuse, UR34, R44 ;  /* 0x00000022222c7c2b */ /* 0x040fe2000800002c */
[----:B------:R-:W0:Y:S01]  /*3dc0*/  LDCU.128 UR20, c[0x3][0x4d0] ;  /* 0x00c09a00ff1477ac */ /* 0x000e220008000c00 */
[C---:B------:R-:W-:Y:S02]  /*3dd0*/  DFMA R50, R34.reuse, UR14, R50 ;  /* 0x0000000e22327c2b */ /* 0x040fe40008000032 */
[C---:B------:R-:W-:Y:S01]  /*3de0*/  DFMA R46, R34.reuse, UR10, R46 ;  /* 0x0000000a222e7c2b */ /* 0x040fe2000800002e */
[----:B------:R-:W1:Y:S01]  /*3df0*/  LDCU.128 UR8, c[0x3][0x3b0] ;  /* 0x00c07600ff0877ac */ /* 0x000e620008000c00 */
[----:B------:R-:W-:Y:S02]  /*3e00*/  DFMA R42, R34, UR30, R26 ;  /* 0x0000001e222a7c2b */ /* 0x000fe4000800001a */
[C---:B------:R-:W-:Y:S01]  /*3e10*/  DFMA R34, R30.reuse, UR66, R38 ;  /* 0x000000421e227c2b */ /* 0x040fe20008000026 */
[----:B------:R-:W0:Y:S01]  /*3e20*/  LDCU.128 UR12, c[0x3][0x410] ;  /* 0x00c08200ff0c77ac */ /* 0x000e220008000c00 */
[----:B------:R-:W-:Y:S01]  /*3e30*/  CS2R R38, SRZ ;  /* 0x0000000000267805 */ /* 0x000fe2000001ff00 */
[----:B------:R-:W-:-:S02]  /*3e40*/  DFMA R26, R30, UR74, R56 ;  /* 0x0000004a1e1a7c2b */ /* 0x000fc40008000038 */
[C---:B------:R-:W-:Y:S01]  /*3e50*/  DFMA R56, R28.reuse, UR4, R40 ;  /* 0x000000041c387c2b */ /* 0x040fe20008000028 */
[----:B------:R-:W3:Y:S01]  /*3e60*/  LDCU.64 UR66, c[0x3][0x158] ;  /* 0x00c02b00ff4277ac */ /* 0x000ee20008000a00 */
[----:B------:R-:W-:Y:S01]  /*3e70*/  CS2R R40, SRZ ;  /* 0x0000000000287805 */ /* 0x000fe2000001ff00 */
[----:B------:R-:W4:Y:S01]  /*3e80*/  @!P0 LDG.E.64.CONSTANT R38, desc[UR76][R24.64+0x60] ;  /* 0x0000604c18268981 */ /* 0x000f22000c1e9b00 */
[C---:B------:R-:W-:Y:S01]  /*3e90*/  DFMA R32, R28.reuse, UR68, R54 ;  /* 0x000000441c207c2b */ /* 0x040fe20008000036 */
[----:B------:R-:W0:Y:S03]  /*3ea0*/  LDCU.64 UR68, c[0x3][0x68] ;  /* 0x00c00d00ff4477ac */ /* 0x000e260008000a00 */
[----:B------:R0:W4:Y:S01]  /*3eb0*/  @!P0 LDG.E.64.CONSTANT R40, desc[UR76][R24.64+0x68] ;  /* 0x0000684c18288981 */ /* 0x000122000c1e9b00 */
[----:B------:R-:W4:Y:S01]  /*3ec0*/  LDCU.64 UR72, c[0x3][0x248] ;  /* 0x00c04900ff4877ac */ /* 0x000f220008000a00 */
[C---:B-1----:R-:W-:Y:S01]  /*3ed0*/  DFMA R48, R28.reuse, UR8, R48 ;  /* 0x000000081c307c2b */ /* 0x042fe20008000030 */
[----:B------:R-:W1:Y:S01]  /*3ee0*/  LDCU.64 UR8, c[0x3][0x10] ;  /* 0x00c00200ff0877ac */ /* 0x000e620008000a00 */
[----:B------:R-:W-:-:S02]  /*3ef0*/  DFMA R50, R28, UR16, R50 ;  /* 0x000000101c327c2b */ /* 0x000fc40008000032 */
[----:B0-----:R-:W-:Y:S01]  /*3f00*/  DFMA R46, R28, UR20, R46 ;  /* 0x000000141c2e7c2b */ /* 0x001fe2000800002e */
[----:B------:R-:W0:Y:S03]  /*3f10*/  LDCU.64 UR16, c[0x3][0x18] ;  /* 0x00c00300ff1077ac */ /* 0x000e260008000a00 */
[----:B------:R-:W-:Y:S01]  /*3f20*/  DFMA R48, R30, UR10, R48 ;  /* 0x0000000a1e307c2b */ /* 0x000fe20008000030 */
[----:B------:R-:W0:Y:S01]  /*3f30*/  LDCU.64 UR10, c[0x3][0x70] ;  /* 0x00c00e00ff0a77ac */ /* 0x000e220008000a00 */
[C---:B------:R-:W-:Y:S02]  /*3f40*/  DFMA R54, R28.reuse, UR12, R44 ;  /* 0x0000000c1c367c2b */ /* 0x040fe4000800002c */
[----:B------:R-:W-:Y:S01]  /*3f50*/  DFMA R42, R28, UR24, R42 ;  /* 0x000000181c2a7c2b */ /* 0x000fe2000800002a */
[----:B------:R-:W2:Y:S01]  /*3f60*/  LDCU.64 UR20, c[0x3][0x78] ;  /* 0x00c00f00ff1477ac */ /* 0x000ea20008000a00 */
[----:B------:R-:W-:-:S02]  /*3f70*/  DFMA R24, R30, UR18, R50 ;  /* 0x000000121e187c2b */ /* 0x000fc40008000032 */
[----:B------:R-:W-:Y:S01]  /*3f80*/  DFMA R28, R30, UR22, R46 ;  /* 0x000000161e1c7c2b */ /* 0x000fe2000800002e */
[----:B------:R-:W2:Y:S01]  /*3f90*/  LDCU.64 UR22, c[0x3][0xd8] ;  /* 0x00c01b00ff1677ac */ /* 0x000ea20008000a00 */
[C---:B------:R-:W-:Y:S02]  /*3fa0*/  DFMA R46, R4.reuse, UR62, RZ ;  /* 0x0000003e042e7c2b */ /* 0x040fe400080000ff */
[----:B-1----:R-:W-:Y:S01]  /*3fb0*/  DFMA R50, R4, UR8, RZ ;  /* 0x0000000804327c2b */ /* 0x002fe200080000ff */
[----:B------:R-:W1:Y:S01]  /*3fc0*/  LDCU.64 UR8, c[0x3][0x20] ;  /* 0x00c00400ff0877ac */ /* 0x000e620008000a00 */
[C---:B------:R-:W-:Y:S02]  /*3fd0*/  DFMA R32, R30.reuse, UR70, R32 ;  /* 0x000000461e207c2b */ /* 0x040fe40008000020 */
[C---:B------:R-:W-:Y:S01]  /*3fe0*/  DFMA R44, R30.reuse, UR6, R56 ;  /* 0x000000061e2c7c2b */ /* 0x040fe20008000038 */
[----:B------:R-:W3:Y:S01]  /*3ff0*/  LDCU.64 UR12, c[0x3][0xd0] ;  /* 0x00c01a00ff0c77ac */ /* 0x000ee20008000a00 */
[----:B------:R-:W-:-:S02]  /*4000*/  DFMA R54, R30, UR14, R54 ;  /* 0x0000000e1e367c2b */ /* 0x000fc40008000036 */
[----:B------:R-:W-:Y:S01]  /*4010*/  DFMA R30, R30, UR26, R42 ;  /* 0x0000001a1e1e7c2b */ /* 0x000fe2000800002a */
[----:B------:R-:W1:Y:S01]  /*4020*/  LDCU.64 UR26, c[0x3][0x28] ;  /* 0x00c00500ff1a77ac */ /* 0x000e620008000a00 */
[C---:B------:R-:W-:Y:S02]  /*4030*/  DFMA R42, R6.reuse, UR68, R46 ;  /* 0x00000044062a7c2b */ /* 0x040fe4000800002e */
[----:B0-----:R-:W-:Y:S01]  /*4040*/  DFMA R46, R6, UR10, R50 ;  /* 0x0000000a062e7c2b */ /* 0x001fe20008000032 */
[----:B------:R-:W0:Y:S01]  /*4050*/  LDCU.64 UR10, c[0x3][0x80] ;  /* 0x00c01000ff0a77ac */ /* 0x000e220008000a00 */
[----:B------:R-:W-:Y:S01]  /*4060*/  DFMA R50, R4, UR16, RZ ;  /* 0x0000001004327c2b */ /* 0x000fe200080000ff */
[----:B------:R-:W0:Y:S01]  /*4070*/  LDCU.64 UR16, c[0x3][0xe0] ;  /* 0x00c01c00ff1077ac */ /* 0x000e220008000a00 */
[----:B------:R-:W-:Y:S01]  /*4080*/  DMUL R34, R34, R52 ;  /* 0x0000003422227228 */ /* 0x000fe20000000000 */
[----:B------:R-:W0:Y:S01]  /*4090*/  LDCU.64 UR68, c[0x3][0xc8] ;  /* 0x00c01900ff4477ac */ /* 0x000e220008000a00 */
[----:B------:R-:W3:Y:S01]  /*40a0*/  LDCU.64 UR14, c[0x3][0x130] ;  /* 0x00c02600ff0e77ac */ /* 0x000ee20008000a00 */
[----:B------:R-:W3:Y:S01]  /*40b0*/  LDCU.64 UR18, c[0x3][0x190] ;  /* 0x00c03200ff1277ac */ /* 0x000ee20008000a00 */
[----:B--2---:R-:W-:Y:S01]  /*40c0*/  DMUL R14, R32, R14 ;  /* 0x0000000e200e7228 */ /* 0x004fe20000000000 */
[----:B------:R-:W2:Y:S01]  /*40d0*/  LDCU.64 UR24, c[0x3][0x1f0] ;  /* 0x00c03e00ff1877ac */ /* 0x000ea20008000a00 */
[----:B------:R-:W-:-:S02]  /*40e0*/  DFMA R32, R6, UR20, R50 ;  /* 0x0000001406207c2b */ /* 0x000fc40008000032 */
[C---:B-1----:R-:W-:Y:S01]  /*40f0*/  DFMA R50, R4.reuse, UR8, RZ ;  /* 0x0000000804327c2b */ /* 0x042fe200080000ff */
[----:B------:R-:W1:Y:S01]  /*4100*/  LDCU.64 UR8, c[0x3][0x88] ;  /* 0x00c01100ff0877ac */ /* 0x000e620008000a00 */
[----:B------:R-:W-:Y:S01]  /*4110*/  DFMA R56, R4, UR26, RZ ;  /* 0x0000001a04387c2b */ /* 0x000fe200080000ff */
[----:B------:R-:W2:Y:S03]  /*4120*/  LDCU.64 UR26, c[0x3][0x90] ;  /* 0x00c01200ff1a77ac */ /* 0x000ea60008000a00 */
[----:B------:R-:W-:Y:S02]  /*4130*/  DFMA R32, R8, UR22, R32 ;  /* 0x0000001608207c2b */ /* 0x000fe40008000020 */
[----:B0-----:R-:W-:Y:S01]  /*4140*/  DFMA R50, R6, UR10, R50 ;  /* 0x0000000a06327c2b */ /* 0x001fe20008000032 */
[----:B------:R-:W0:Y:S01]  /*4150*/  LDCU.64 UR22, c[0x3][0x30] ;  /* 0x00c00600ff1677ac */ /* 0x000e220008000a00 */
[C---:B------:R-:W-:Y:S01]  /*4160*/  DFMA R42, R8.reuse, UR68, R42 ;  /* 0x00000044082a7c2b */ /* 0x040fe2000800002a */
[----:B------:R-:W2:Y:S05]  /*4170*/  LDCU.64 UR10, c[0x3][0xe8] ;  /* 0x00c01d00ff0a77ac */ /* 0x000eaa0008000a00 */
[----:B------:R-:W-:Y:S01]  /*4180*/  DFMA R52, R8, UR16, R50 ;  /* 0x0000001008347c2b */ /* 0x000fe20008000032 */
[----:B------:R-:W2:Y:S01]  /*4190*/  LDCU.64 UR68, c[0x3][0x128] ;  /* 0x00c02500ff4477ac */ /* 0x000ea20008000a00 */
[----:B-1----:R-:W-:Y:S01]  /*41a0*/  DFMA R50, R6, UR8, R56 ;  /* 0x0000000806327c2b */ /* 0x002fe20008000038 */
[----:B------:R-:W1:Y:S01]  /*41b0*/  LDCU.64 UR8, c[0x3][0x140] ;  /* 0x00c02800ff0877ac */ /* 0x000e620008000a00 */
[----:B------:R-:W2:Y:S01]  /*41c0*/  LDCU.64 UR16, c[0x3][0x138] ;  /* 0x00c02700ff1077ac */ /* 0x000ea20008000a00 */
[----:B------:R-:W4:Y:S01]  /*41d0*/  LDCU.64 UR32, c[0x3][0x308] ;  /* 0x00c06100ff2077ac */ /* 0x000f220008000a00 */
[----:B------:R-:W4:Y:S01]  /*41e0*/  LDCU.64 UR34, c[0x3][0x3c8] ;  /* 0x00c07900ff2277ac */ /* 0x000f220008000a00 */
[----:B------:R-:W4:Y:S01]  /*41f0*/  LDCU.64 UR74, c[0x3][0x2a0] ;  /* 0x00c05400ff4a77ac */ /* 0x000f220008000a00 */
[----:B---3--:R-:W-:-:S02]  /*4200*/  DMUL R20, R26, R20 ;  /* 0x000000141a147228 */ /* 0x008fc40000000000 */
[----:B0-----:R-:W-:Y:S01]  /*4210*/  DFMA R26, R4, UR22, RZ ;  /* 0x00000016041a7c2b */ /* 0x001fe200080000ff */
[----:B------:R-:W0:Y:S01]  /*4220*/  LDCU.64 UR22, c[0x3][0x38] ;  /* 0x00c00700ff1677ac */ /* 0x000e220008000a00 */
[----:B-1----:R-:W-:Y:S01]  /*4230*/  DFMA R52, R10, UR8, R52 ;  /* 0x000000080a347c2b */ /* 0x002fe20008000034 */
[----:B------:R-:W1:Y:S05]  /*4240*/  LDCU.64 UR8, c[0x3][0x98] ;  /* 0x00c01300ff0877ac */ /* 0x000e6a0008000a00 */
[----:B--2---:R-:W-:Y:S01]  /*4250*/  DFMA R26, R6, UR26, R26 ;  /* 0x0000001a061a7c2b */ /* 0x004fe2000800001a */
[----:B------:R-:W2:Y:S01]  /*4260*/  LDCU.64 UR26, c[0x3][0x198] ;  /* 0x00c03300ff1a77ac */ /* 0x000ea20008000a00 */
[----:B------:R-:W-:-:S02]  /*4270*/  DFMA R46, R8, UR12, R46 ;  /* 0x0000000c082e7c2b */ /* 0x000fc4000800002e */
[----:B------:R-:W-:Y:S01]  /*4280*/  DFMA R42, R10, UR68, R42 ;  /* 0x000000440a2a7c2b */ /* 0x000fe2000800002a */
[----:B------:R-:W3:Y:S03]  /*4290*/  LDCU.64 UR68, c[0x3][0x188] ;  /* 0x00c03100ff4477ac */ /* 0x000ee60008000a00 */
[----:B------:R-:W-:Y:S01]  /*42a0*/  DFMA R26, R8, UR64, R26 ;  /* 0x00000040081a7c2b */ /* 0x000fe2000800001a */
[----:B------:R-:W3:Y:S01]  /*42b0*/  LDCU.64 UR64, c[0x3][0xf8] ;  /* 0x00c01f00ff4077ac */ /* 0x000ee20008000a00 */
[----:B------:R-:W-:Y:S02]  /*42c0*/  DFMA R46, R10, UR14, R46 ;  /* 0x0000000e0a2e7c2b */ /* 0x000fe4000800002e */
[----:B------:R-:W-:Y:S01]  /*42d0*/  DFMA R50, R8, UR10, R50 ;  /* 0x0000000a08327c2b */ /* 0x000fe20008000032 */
[----:B------:R-:W3:Y:S01]  /*42e0*/  LDCU.64 UR14, c[0x3][0x148] ;  /* 0x00c02900ff0e77ac */ /* 0x000ee20008000a00 */
[----:B------:R-:W-:-:S02]  /*42f0*/  DMUL R22, R44, R22 ;  /* 0x000000162c167228 */ /* 0x000fc40000000000 */
[----:B0-----:R-:W-:Y:S01]  /*4300*/  DFMA R44, R4, UR22, RZ ;  /* 0x00000016042c7c2b */ /* 0x001fe200080000ff */
[----:B------:R-:W0:Y:S01]  /*4310*/  LDCU.64 UR10, c[0x3][0x150] ;  /* 0x00c02a00ff0a77ac */ /* 0x000e220008000a00 */
[----:B------:R-:W-:Y:S01]  /*4320*/  DFMA R32, R10, UR16, R32 ;  /* 0x000000100a207c2b */ /* 0x000fe20008000020 */
[----:B------:R-:W0:Y:S05]  /*4330*/  LDCU.64 UR22, c[0x3][0x1b0] ;  /* 0x00c03600ff1677ac */ /* 0x000e2a0008000a00 */
[----:B-1----:R-:W-:Y:S01]  /*4340*/  DFMA R44, R6, UR8, R44 ;  /* 0x00000008062c7c2b */ /* 0x002fe2000800002c */
[----:B------:R-:W1:Y:S01]  /*4350*/  LDCU.64 UR70, c[0x3][0xa8] ;  /* 0x00c01500ff4677ac */ /* 0x000e620008000a00 */
[C---:B------:R-:W-:Y:S01]  /*4360*/  DFMA R46, R12.reuse, UR18, R46 ;  /* 0x000000120c2e7c2b */ /* 0x040fe2000800002e */
[----:B------:R-:W1:Y:S01]  /*4370*/  LDCU.64 UR18, c[0x3][0x1b8] ;  /* 0x00c03700ff1277ac */ /* 0x000e620008000a00 */
[----:B--2---:R-:W-:-:S04]  /*4380*/  DFMA R32, R12, UR26, R32 ;  /* 0x0000001a0c207c2b */ /* 0x004fc80008000020 */
[----:B---3--:R-:W-:Y:S01]  /*4390*/  DFMA R44, R8, UR64, R44 ;  /* 0x00000040082c7c2b */ /* 0x008fe2000800002c */
[----:B------:R-:W2:Y:S01]  /*43a0*/  LDCU.64 UR26, c[0x3][0x40] ;  /* 0x00c00800ff1a77ac */ /* 0x000ea20008000a00 */
[C---:B------:R-:W-:Y:S02]  /*43b0*/  DFMA R50, R10.reuse, UR14, R50 ;  /* 0x0000000e0a327c2b */ /* 0x040fe40008000032 */
[----:B0-----:R-:W-:Y:S01]  /*43c0*/  DFMA R26, R10, UR10, R26 ;  /* 0x0000000a0a1a7c2b */ /* 0x001fe2000800001a */
[----:B------:R-:W0:Y:S01]  /*43d0*/  LDCU.64 UR14, c[0x3][0x1a0] ;  /* 0x00c03400ff0e77ac */ /* 0x000e220008000a00 */
[----:B------:R-:W-:Y:S01]  /*43e0*/  DFMA R42, R12, UR68, R42 ;  /* 0x000000440c2a7c2b */ /* 0x000fe2000800002a */
[----:B------:R-:W3:Y:S01]  /*43f0*/  LDCU.64 UR68, c[0x3][0x1e8] ;  /* 0x00c03d00ff4477ac */ /* 0x000ee20008000a00 */
[----:B------:R-:W-:Y:S01]  /*4400*/  DFMA R44, R10, UR66, R44 ;  /* 0x000000420a2c7c2b */ /* 0x000fe2000800002c */
[----:B------:R-:W3:Y:S01]  /*4410*/  LDCU.64 UR10, c[0x3][0x1a8] ;  /* 0x00c03500ff0a77ac */ /* 0x000ee20008000a00 */
[----:B------:R-:W3:Y:S02]  /*4420*/  LDCU.64 UR64, c[0x3][0xa0] ;  /* 0x00c01400ff4077ac */ /* 0x000ee40008000a00 */
[C---:B------:R-:W-:Y:S01]  /*4430*/  DFMA R26, R12.reuse, UR22, R26 ;  /* 0x000000160c1a7c2b */ /* 0x040fe2000800001a */
[----:B------:R-:W3:Y:S03]  /*4440*/  LDCU.64 UR22, c[0x3][0x200] ;  /* 0x00c04000ff1677ac */ /* 0x000ee60008000a00 */
[----:B-1----:R-:W-:-:S02]  /*4450*/  DFMA R44, R12, UR18, R44 ;  /* 0x000000120c2c7c2b */ /* 0x002fc4000800002c */
[----:B----4-:R-:W-:Y:S01]  /*4460*/  DMUL R16, R48, R16 ;  /* 0x0000001030107228 */ /* 0x010fe20000000000 */
[----:B------:R-:W1:Y:S01]  /*4470*/  LDCU.64 UR66, c[0x3][0x100] ;  /* 0x00c02000ff4277ac */ /* 0x000e620008000a00 */
[----:B--2---:R-:W-:Y:S01]  /*4480*/  DFMA R48, R4, UR26, RZ ;  /* 0x0000001a04307c2b */ /* 0x004fe200080000ff */
[----:B------:R-:W2:Y:S01]  /*4490*/  LDCU.64 UR18, c[0x3][0x208] ;  /* 0x00c04100ff1277ac */ /* 0x000ea20008000a00 */
[----:B------:R-:W4:Y:S01]  /*44a0*/  LDCU.64 UR26, c[0x3][0x210] ;  /* 0x00c04200ff1a77ac */ /* 0x000f220008000a00 */
[----:B0-----:R-:W-:Y:S02]  /*44b0*/  DFMA R52, R12, UR14, R52 ;  /* 0x0000000e0c347c2b */ /* 0x001fe40008000034 */
[C---:B---3--:R-:W-:Y:S01]  /*44c0*/  DFMA R42, R14.reuse, UR68, R42 ;  /* 0x000000440e2a7c2b */ /* 0x048fe2000800002a */
[----:B------:R-:W0:Y:S01]  /*44d0*/  LDCU.64 UR68, c[0x3][0x218] ;  /* 0x00c04300ff4477ac */ /* 0x000e220008000a00 */
[----:B------:R-:W-:Y:S01]  /*44e0*/  DFMA R46, R14, UR24, R46 ;  /* 0x000000180e2e7c2b */ /* 0x000fe2000800002e */
[----:B------:R-:W3:Y:S01]  /*44f0*/  LDCU.64 UR24, c[0x3][0x160] ;  /* 0x00c02c00ff1877ac */ /* 0x000ee20008000a00 */
[----:B------:R-:W-:-:S02]  /*4500*/  DFMA R50, R12, UR10, R50 ;  /* 0x0000000a0c327c2b */ /* 0x000fc40008000032 */
[----:B------:R-:W-:Y:S01]  /*4510*/  DFMA R48, R6, UR64, R48 ;  /* 0x0000004006307c2b */ /* 0x000fe20008000030 */
[----:B------:R-:W3:Y:S01]  /*4520*/  LDCU.64 UR10, c[0x3][0x1f8] ;  /* 0x00c03f00ff0a77ac */ /* 0x000ee20008000a00 */
[C---:B------:R-:W-:Y:S01]  /*4530*/  DFMA R52, R14.reuse, UR22, R52 ;  /* 0x000000160e347c2b */ /* 0x040fe20008000034 */
[----:B------:R-:W3:Y:S03]  /*4540*/  LDCU.64 UR22, c[0x3][0x1c0] ;  /* 0x00c03800ff1677ac */ /* 0x000ee60008000a00 */
[----:B--2---:R-:W-:Y:S02]  /*4550*/  DFMA R50, R14, UR18, R50 ;  /* 0x000000120e327c2b */ /* 0x004fe40008000032 */
[----:B-1----:R-:W-:Y:S01]  /*4560*/  DFMA R48, R8, UR66, R48 ;  /* 0x0000004208307c2b */ /* 0x002fe20008000030 */
[----:B------:R-:W1:Y:S01]  /*4570*/  LDCU.64 UR18, c[0x3][0x258] ;  /* 0x00c04b00ff1277ac */ /* 0x000e620008000a00 */
[C---:B----4-:R-:W-:Y:S01]  /*4580*/  DFMA R26, R14.reuse, UR26, R26 ;  /* 0x0000001a0e1a7c2b */ /* 0x050fe2000800001a */
[----:B------:R-:W2:Y:S01]  /*4590*/  LDCU.64 UR26, c[0x3][0x48] ;  /* 0x00c00900ff1a77ac */ /* 0x000ea20008000a00 */
[----:B0-----:R-:W-:-:S04]  /*45a0*/  DFMA R44, R14, UR68, R44 ;  /* 0x000000440e2c7c2b */ /* 0x001fc8000800002c */
[----:B---3--:R-:W-:Y:S01]  /*45b0*/  DFMA R48, R10, UR24, R48 ;  /* 0x000000180a307c2b */ /* 0x008fe20008000030 */
[----:B------:R-:W0:Y:S01]  /*45c0*/  LDCU.64 UR66, c[0x3][0x220] ;  /* 0x00c04400ff4277ac */ /* 0x000e220008000a00 */
[----:B------:R-:W-:Y:S01]  /*45d0*/  DFMA R32, R14, UR10, R32 ;  /* 0x0000000a0e207c2b */ /* 0x000fe20008000020 */
[----:B------:R-:W3:Y:S05]  /*45e0*/  LDCU.64 UR68, c[0x3][0x268] ;  /* 0x00c04d00ff4477ac */ /* 0x000eea0008000a00 */
[----:B------:R-:W-:Y:S01]  /*45f0*/  DFMA R48, R12, UR22, R48 ;  /* 0x000000160c307c2b */ /* 0x000fe20008000030 */
[----:B------:R-:W4:Y:S01]  /*4600*/  LDCU.64 UR22, c[0x3][0x278] ;  /* 0x00c04f00ff1677ac */ /* 0x000f220008000a00 */
[----:B-1----:R-:W-:Y:S01]  /*4610*/  DFMA R32, R34, UR18, R32 ;  /* 0x0000001222207c2b */ /* 0x002fe20008000020 */
[----:B------:R-:W1:Y:S01]  /*4620*/  LDCU.64 UR20, c[0x3][0x250] ;  /* 0x00c04a00ff1477ac */ /* 0x000e620008000a00 */
[----:B------:R-:W-:Y:S01]  /*4630*/  DMUL R18, R54, R18 ;  /* 0x0000001236127228 */ /* 0x000fe20000000000 */
[----:B------:R-:W1:Y:S01]  /*4640*/  LDCU.64 UR18, c[0x3][0x108] ;  /* 0x00c02100ff1277ac */ /* 0x000e620008000a00 */
[----:B--2---:R-:W-:Y:S01]  /*4650*/  DFMA R54, R4, UR26, RZ ;  /* 0x0000001a04367c2b */ /* 0x004fe200080000ff */
[----:B------:R-:W2:Y:S01]  /*4660*/  LDCU.64 UR26, c[0x3][0x2b8] ;  /* 0x00c05700ff1a77ac */ /* 0x000ea20008000a00 */
[----:B0-----:R-:W-:-:S02]  /*4670*/  DFMA R48, R14, UR66, R48 ;  /* 0x000000420e307c2b */ /* 0x001fc40008000030 */
[----:B---3--:R-:W-:Y:S01]  /*4680*/  DFMA R50, R34, UR68, R50 ;  /* 0x0000004422327c2b */ /* 0x008fe20008000032 */
[----:B------:R-:W0:Y:S03]  /*4690*/  LDCU.64 UR66, c[0x3][0x280] ;  /* 0x00c05000ff4277ac */ /* 0x000e260008000a00 */
[----:B------:R-:W-:Y:S01]  /*46a0*/  DFMA R54, R6, UR70, R54 ;  /* 0x0000004606367c2b */ /* 0x000fe20008000036 */
[----:B------:R-:W3:Y:S01]  /*46b0*/  LDCU.64 UR68, c[0x3][0x168] ;  /* 0x00c02d00ff4477ac */ /* 0x000ee20008000a00 */
[C---:B------:R-:W-:Y:S01]  /*46c0*/  DFMA R42, R34.reuse, UR72, R42 ;  /* 0x00000048222a7c2b */ /* 0x040fe2000800002a */
[----:B------:R-:W3:Y:S01]  /*46d0*/  LDCU.64 UR24, c[0x3][0x260] ;  /* 0x00c04c00ff1877ac */ /* 0x000ee20008000a00 */
[C---:B----4-:R-:W-:Y:S01]  /*46e0*/  DFMA R44, R34.reuse, UR22, R44 ;  /* 0x00000016222c7c2b */ /* 0x050fe2000800002c */
[----:B------:R-:W4:Y:S01]  /*46f0*/  LDCU.64 UR22, c[0x3][0x1c8] ;  /* 0x00c03900ff1677ac */ /* 0x000f220008000a00 */
[----:B-1----:R-:W-:-:S02]  /*4700*/  DFMA R46, R34, UR20, R46 ;  /* 0x00000014222e7c2b */ /* 0x002fc4000800002e */
[----:B------:R-:W-:Y:S01]  /*4710*/  DFMA R54, R8, UR18, R54 ;  /* 0x0000001208367c2b */ /* 0x000fe20008000036 */
[----:B------:R-:W1:Y:S01]  /*4720*/  LDCU.64 UR20, c[0x3][0x270] ;  /* 0x00c04e00ff1477ac */ /* 0x000e620008000a00 */
[----:B------:R-:W1:Y:S01]  /*4730*/  LDCU.64 UR18, c[0x3][0x2c8] ;  /* 0x00c05900ff1277ac */ /* 0x000e620008000a00 */
[C---:B------:R-:W-:Y:S01]  /*4740*/  DFMA R42, R20.reuse, UR28, R42 ;  /* 0x0000001c142a7c2b */ /* 0x040fe2000800002a */
[----:B------:R-:W1:Y:S01]  /*4750*/  LDCU.64 UR70, c[0x3][0x2c0] ;  /* 0x00c05800ff4677ac */ /* 0x000e620008000a00 */
[----:B--2---:R-:W-:Y:S01]  /*4760*/  DFMA R32, R20, UR26, R32 ;  /* 0x0000001a14207c2b */ /* 0x004fe20008000020 */
[----:B------:R-:W2:Y:S01]  /*4770*/  LDCU.64 UR28, c[0x3][0x228] ;  /* 0x00c04500ff1c77ac */ /* 0x000ea20008000a00 */
[----:B0-----:R-:W-:Y:S01]  /*4780*/  DFMA R48, R34, UR66, R48 ;  /* 0x0000004222307c2b */ /* 0x001fe20008000030 */
[----:B------:R-:W0:Y:S01]  /*4790*/  LDCU.64 UR26, c[0x3][0x2e0] ;  /* 0x00c05c00ff1a77ac */ /* 0x000e220008000a00 */
[----:B---3--:R-:W-:Y:S01]  /*47a0*/  DFMA R54, R10, UR68, R54 ;  /* 0x000000440a367c2b */ /* 0x008fe20008000036 */
[----:B------:R-:W3:Y:S01]  /*47b0*/  LDCU.64 UR66, c[0x3][0x2d0] ;  /* 0x00c05a00ff4277ac */ /* 0x000ee20008000a00 */
[----:B------:R-:W-:Y:S01]  /*47c0*/  DFMA R52, R34, UR24, R52 ;  /* 0x0000001822347c2b */ /* 0x000fe20008000034 */
[----:B------:R-:W3:Y:S05]  /*47d0*/  LDCU.64 UR12, c[0x3][0x2b0] ;  /* 0x00c05600ff0c77ac */ /* 0x000eea0008000a00 */
[----:B----4-:R-:W-:Y:S01]  /*47e0*/  DFMA R54, R12, UR22, R54 ;  /* 0x000000160c367c2b */ /* 0x010fe20008000036 */
[----:B------:R-:W4:Y:S01]  /*47f0*/  LDCU.64 UR68, c[0x3][0x288] ;  /* 0x00c05100ff4477ac */ /* 0x000f220008000a00 */
[----:B-1----:R-:W-:-:S02]  /*4800*/  DFMA R26, R34, UR20, R26 ;  /* 0x00000014221a7c2b */ /* 0x002fc4000800001a */
[C---:B------:R-:W-:Y:S01]  /*4810*/  DFMA R50, R20.reuse, UR18, R50 ;  /* 0x0000001214327c2b */ /* 0x040fe20008000032 */
[----:B------:R-:W1:Y:S01]  /*4820*/  LDCU.64 UR18, c[0x3][0x50] ;  /* 0x00c00a00ff1277ac */ /* 0x000e620008000a00 */
[----:B------:R-:W-:Y:S01]  /*4830*/  DFMA R52, R20, UR70, R52 ;  /* 0x0000004614347c2b */ /* 0x000fe20008000034 */
[----:B------:R-:W1:Y:S01]  /*4840*/  LDCU.64 UR16, c[0x3][0x310] ;  /* 0x00c06200ff1077ac */ /* 0x000e620008000a00 */
[----:B--2---:R-:W-:Y:S01]  /*4850*/  DFMA R54, R14, UR28, R54 ;  /* 0x0000001c0e367c2b */ /* 0x004fe20008000036 */
[----:B------:R-:W2:Y:S01]  /*4860*/  LDCU.64 UR70, c[0x3][0x2e8] ;  /* 0x00c05d00ff4677ac */ /* 0x000ea20008000a00 */
[C---:B0-----:R-:W-:Y:S01]  /*4870*/  DFMA R48, R20.reuse, UR26, R48 ;  /* 0x0000001a14307c2b */ /* 0x041fe20008000030 */
[----:B------:R-:W0:Y:S01]  /*4880*/  LDCU.64 UR26, c[0x3][0x320] ;  /* 0x00c06400ff1a77ac */ /* 0x000e220008000a00 */
[C---:B---3--:R-:W-:Y:S01]  /*4890*/  DFMA R26, R20.reuse, UR66, R26 ;  /* 0x00000042141a7c2b */ /* 0x048fe2000800001a */
[----:B------:R-:W3:Y:S01]  /*48a0*/  LDCU.64 UR66, c[0x3][0xb0] ;  /* 0x00c01600ff4277ac */ /* 0x000ee20008000a00 */
[----:B------:R-:W-:Y:S01]  /*48b0*/  DFMA R46, R20, UR12, R46 ;  /* 0x0000000c142e7c2b */ /* 0x000fe2000800002e */
[----:B------:R-:W3:Y:S01]  /*48c0*/  LDCU.64 UR20, c[0x3][0x318] ;  /* 0x00c06300ff1477ac */ /* 0x000ee20008000a00 */
[----:B----4-:R-:W-:-:S02]  /*48d0*/  DFMA R54, R34, UR68, R54 ;  /* 0x0000004422367c2b */ /* 0x010fc40008000036 */
[----:B------:R-:W-:Y:S01]  /*48e0*/  DFMA R42, R22, UR32, R42 ;  /* 0x00000020162a7c2b */ /* 0x000fe2000800002a */
[----:B------:R-:W4:Y:S01]  /*48f0*/  LDCU.64 UR12, c[0x3][0x2d8] ;  /* 0x00c05b00ff0c77ac */ /* 0x000f220008000a00 */
[----:B------:R-:W4:Y:S01]  /*4900*/  LDCU.64 UR32, c[0x3][0x328] ;  /* 0x00c06500ff2077ac */ /* 0x000f220008000a00 */
[----:B------:R-:W-:Y:S01]  /*4910*/  DMUL R24, R24, R36 ;  /* 0x0000002418187228 */ /* 0x000fe20000000000 */
[----:B------:R-:W4:Y:S01]  /*4920*/  LDCU.64 UR68, c[0x3][0x110] ;  /* 0x00c02200ff4477ac */ /* 0x000f220008000a00 */
[----:B-1----:R-:W-:Y:S02]  /*4930*/  DFMA R36, R4, UR18, RZ ;  /* 0x0000001204247c2b */ /* 0x002fe400080000ff */
[----:B--2---:R-:W-:Y:S01]  /*4940*/  DFMA R54, R20, UR70, R54 ;  /* 0x0000004614367c2b */ /* 0x004fe20008000036 */
[----:B------:R-:W1:Y:S01]  /*4950*/  LDCU.64 UR70, c[0x3][0x330] ;  /* 0x00c06600ff4677ac */ /* 0x000e620008000a00 */
[C---:B------:R-:W-:Y:S01]  /*4960*/  DFMA R46, R22.reuse, UR16, R46 ;  /* 0x00000010162e7c2b */ /* 0x040fe2000800002e */
[----:B------:R-:W2:Y:S01]  /*4970*/  LDCU.64 UR16, c[0x3][0x338] ;  /* 0x00c06700ff1077ac */ /* 0x000ea20008000a00 */
[----:B0-----:R-:W-:Y:S01]  /*4980*/  DFMA R52, R22, UR26, R52 ;  /* 0x0000001a16347c2b */ /* 0x001fe20008000034 */
[----:B------:R-:W0:Y:S01]  /*4990*/  LDCU.64 UR18, c[0x3][0x170] ;  /* 0x00c02e00ff1277ac */ /* 0x000e220008000a00 */
[----:B---3--:R-:W-:Y:S01]  /*49a0*/  DFMA R36, R6, UR66, R36 ;  /* 0x0000004206247c2b */ /* 0x008fe20008000024 */
[----:B------:R-:W3:Y:S01]  /*49b0*/  LDCU.64 UR26, c[0x3][0x348] ;  /* 0x00c06900ff1a77ac */ /* 0x000ee20008000a00 */
[----:B------:R-:W-:Y:S01]  /*49c0*/  DFMA R32, R22, UR20, R32 ;  /* 0x0000001416207c2b */ /* 0x000fe20008000020 */
[----:B------:R-:W3:Y:S01]  /*49d0*/  LDCU.64 UR20, c[0x3][0x340] ;  /* 0x00c06800ff1477ac */ /* 0x000ee20008000a00 */
[----:B----4-:R-:W-:-:S02]  /*49e0*/  DFMA R44, R20, UR12, R44 ;  /* 0x0000000c142c7c2b */ /* 0x010fc4000800002c */
[----:B------:R-:W-:Y:S01]  /*49f0*/  DFMA R50, R22, UR32, R50 ;  /* 0x0000002016327c2b */ /* 0x000fe20008000032 */
[----:B------:R-:W4:Y:S01]  /*4a00*/  LDCU.64 UR32, c[0x3][0x1d0] ;  /* 0x00c03a00ff2077ac */ /* 0x000f220008000a00 */
[----:B------:R-:W-:Y:S01]  /*4a10*/  DFMA R36, R8, UR68, R36 ;  /* 0x0000004408247c2b */ /* 0x000fe20008000024 */
[----:B------:R-:W4:Y:S01]  /*4a20*/  LDCU.64 UR72, c[0x3][0x368] ;  /* 0x00c06d00ff4877ac */ /* 0x000f220008000a00 */
[C---:B-1----:R-:W-:Y:S01]  /*4a30*/  DFMA R26, R22.reuse, UR70, R26 ;  /* 0x00000046161a7c2b */ /* 0x042fe2000800001a */
[----:B------:R-:W1:Y:S01]  /*4a40*/  LDCU.64 UR8, c[0x3][0x370] ;  /* 0x00c06e00ff0877ac */ /* 0x000e620008000a00 */
[----:B--2---:R-:W-:Y:S01]  /*4a50*/  DFMA R44, R22, UR16, R44 ;  /* 0x00000010162c7c2b */ /* 0x004fe2000800002c */
[----:B------:R-:W2:Y:S03]  /*4a60*/  LDCU.64 UR70, c[0x3][0x230] ;  /* 0x00c04600ff4677ac */ /* 0x000ea60008000a00 */
[----:B0-----:R-:W-:Y:S01]  /*4a70*/  DFMA R36, R10, UR18, R36 ;  /* 0x000000120a247c2b */ /* 0x001fe20008000024 */
[----:B------:R-:W0:Y:S01]  /*4a80*/  LDCU.64 UR16, c[0x3][0x380] ;  /* 0x00c07000ff1077ac */ /* 0x000e220008000a00 */
[C---:B---3--:R-:W-:Y:S01]  /*4a90*/  DFMA R54, R22.reuse, UR26, R54 ;  /* 0x0000001a16367c2b */ /* 0x048fe20008000036 */
[----:B------:R-:W3:Y:S01]  /*4aa0*/  LDCU.64 UR26, c[0x3][0x388] ;  /* 0x00c07100ff1a77ac */ /* 0x000ee20008000a00 */
[----:B------:R-:W-:Y:S01]  /*4ab0*/  DFMA R48, R22, UR20, R48 ;  /* 0x0000001416307c2b */ /* 0x000fe20008000030 */
[----:B------:R-:W3:Y:S03]  /*4ac0*/  LDCU.64 UR20, c[0x3][0x290] ;  /* 0x00c05200ff1477ac */ /* 0x000ee60008000a00 */
[----:B----4-:R-:W-:-:S02]  /*4ad0*/  DFMA R36, R12, UR32, R36 ;  /* 0x000000200c247c2b */ /* 0x010fc40008000024 */
[C---:B------:R-:W-:Y:S01]  /*4ae0*/  DFMA R42, R16.reuse, UR72, R42 ;  /* 0x00000048102a7c2b */ /* 0x040fe2000800002a */
[----:B------:R-:W4:Y:S01]  /*4af0*/  LDCU.64 UR72, c[0x3][0x398] ;  /* 0x00c07300ff4877ac */ /* 0x000f220008000a00 */
[----:B-1----:R-:W-:Y:S01]  /*4b00*/  DFMA R46, R16, UR8, R46 ;  /* 0x00000008102e7c2b */ /* 0x002fe2000800002e */
[----:B------:R-:W1:Y:S03]  /*4b10*/  LDCU.64 UR8, c[0x3][0x2f0] ;  /* 0x00c05e00ff0877ac */ /* 0x000e660008000a00 */
[----:B--2---:R-:W-:Y:S02]  /*4b20*/  DFMA R36, R14, UR70, R36 ;  /* 0x000000460e247c2b */ /* 0x004fe40008000024 */
[C---:B0-----:R-:W-:Y:S01]  /*4b30*/  DFMA R52, R16.reuse, UR16, R52 ;  /* 0x0000001010347c2b */ /* 0x041fe20008000034 */
[----:B------:R-:W0:Y:S01]  /*4b40*/  LDCU.64 UR16, c[0x3][0x3a8] ;  /* 0x00c07500ff1077ac */ /* 0x000e220008000a00 */
[----:B---3--:R-:W-:Y:S01]  /*4b50*/  DFMA R50, R16, UR26, R50 ;  /* 0x0000001a10327c2b */ /* 0x008fe20008000032 */
[----:B------:R-:W2:Y:S03]  /*4b60*/  LDCU.64 UR26, c[0x3][0x58] ;  /* 0x00c00b00ff1a77ac */ /* 0x000ea60008000a00 */
[----:B------:R-:W-:Y:S01]  /*4b70*/  DFMA R36, R34, UR20, R36 ;  /* 0x0000001422247c2b */ /* 0x000fe20008000024 */
[----:B------:R-:W3:Y:S01]  /*4b80*/  LDCU.64 UR70, c[0x3][0x350] ;  /* 0x00c06a00ff4677ac */ /* 0x000ee20008000a00 */
[----:B----4-:R-:W-:Y:S01]  /*4b90*/  DFMA R44, R16, UR72, R44 ;  /* 0x00000048102c7c2b */ /* 0x010fe2000800002c */
[----:B------:R-:W4:Y:S01]  /*4ba0*/  LDCU.64 UR14, c[0x3][0x3d0] ;  /* 0x00c07a00ff0e77ac */ /* 0x000f220008000a00 */
[----:B------:R-:W4:Y:S01]  /*4bb0*/  LDCU.64 UR22, c[0x3][0x378] ;  /* 0x00c06f00ff1677ac */ /* 0x000f220008000a00 */
[----:B------:R-:W4:Y:S03]  /*4bc0*/  LDCU.64 UR72, c[0x3][0xb8] ;  /* 0x00c01700ff4877ac */ /* 0x000f260008000a00 */
[----:B-1----:R-:W-:Y:S01]  /*4bd0*/  DFMA R36, R20, UR8, R36 ;  /* 0x0000000814247c2b */ /* 0x002fe20008000024 */
[----:B------:R-:W1:Y:S01]  /*4be0*/  LDCU.64 UR28, c[0x3][0x3d8] ;  /* 0x00c07b00ff1c77ac */ /* 0x000e620008000a00 */
[----:B0-----:R-:W-:-:S02]  /*4bf0*/  DFMA R54, R16, UR16, R54 ;  /* 0x0000001010367c2b */ /* 0x001fc40008000036 */
[----:B------:R-:W-:Y:S01]  /*4c00*/  DMUL R28, R28, R38 ;  /* 0x000000261c1c7228 */ /* 0x000fe20000000000 */
[----:B------:R-:W0:Y:S01]  /*4c10*/  LDCU.64 UR16, c[0x3][0x118] ;  /* 0x00c02300ff1077ac */ /* 0x000e220008000a00 */
[----:B--2---:R-:W-:Y:S02]  /*4c20*/  DFMA R38, R4, UR26, RZ ;  /* 0x0000001a04267c2b */ /* 0x004fe400080000ff */
[----:B---3--:R-:W-:Y:S01]  /*4c30*/  DFMA R36, R22, UR70, R36 ;  /* 0x0000004616247c2b */ /* 0x008fe20008000024 */
[----:B------:R-:W2:Y:S01]  /*4c40*/  LDCU.64 UR70, c[0x3][0x3e8] ;  /* 0x00c07d00ff4677ac */ /* 0x000ea20008000a00 */
[----:B------:R-:W-:Y:S02]  /*4c50*/  DMUL R40, R30, R40 ;  /* 0x000000281e287228 */ /* 0x000fe40000000000 */
[----:B------:R-:W-:Y:S01]  /*4c60*/  DFMA R30, R4, UR60, RZ ;  /* 0x0000003c041e7c2b */ /* 0x000fe200080000ff */
[----:B------:R-:W3:Y:S01]  /*4c70*/  LDCU.64 UR32, c[0x3][0x390] ;  /* 0x00c07200ff2077ac */ /* 0x000ee20008000a00 */
[----:B----4-:R-:W-:-:S02]  /*4c80*/  DFMA R32, R16, UR22, R32 ;  /* 0x0000001610207c2b */ /* 0x010fc40008000020 */
[----:B------:R-:W-:Y:S01]  /*4c90*/  DFMA R46, R18, UR14, R46 ;  /* 0x0000000e122e7c2b */ /* 0x000fe2000800002e */
[----:B------:R-:W4:Y:S01]  /*4ca0*/  LDCU.64 UR14, c[0x3][0x178] ;  /* 0x00c02f00ff0e77ac */ /* 0x000f220008000a00 */
[----:B------:R-:W-:Y:S02]  /*4cb0*/  DFMA R38, R6, UR72, R38 ;  /* 0x0000004806267c2b */ /* 0x000fe40008000026 */
[----:B------:R-:W-:Y:S01]  /*4cc0*/  DFMA R42, R18, UR34, R42 ;  /* 0x00000022122a7c2b */ /* 0x000fe2000800002a */
[----:B------:R-:W3:Y:S01]  /*4cd0*/  LDCU.64 UR34, c[0x3][0x3f8] ;  /* 0x00c07f00ff2277ac */ /* 0x000ee20008000a00 */
[----:B------:R-:W-:Y:S02]  /*4ce0*/  DFMA R30, R6, UR50, R30 ;  /* 0x00000032061e7c2b */ /* 0x000fe4000800001e */
[----:B-1----:R-:W-:Y:S01]  /*4cf0*/  DFMA R32, R18, UR28, R32 ;  /* 0x0000001c12207c2b */ /* 0x002fe20008000020 */
[----:B------:R-:W1:Y:S01]  /*4d00*/  LDCU.64 UR28, c[0x3][0x1d8] ;  /* 0x00c03b00ff1c77ac */ /* 0x000e620008000a00 */
[C---:B0-----:R-:W-:Y:S01]  /*4d10*/  DFMA R38, R8.reuse, UR16, R38 ;  /* 0x0000001008267c2b */ /* 0x041fe20008000026 */
[----:B------:R-:W0:Y:S03]  /*4d20*/  LDCU.64 UR16, c[0x3][0x408] ;  /* 0x00c08100ff1077ac */ /* 0x000e260008000a00 */
[----:B------:R-:W-:-:S02]  /*4d30*/  DFMA R30, R8, UR46, R30 ;  /* 0x0000002e081e7c2b */ /* 0x000fc4000800001e */
[----:B--2---:R-:W-:Y:S01]  /*4d40*/  DFMA R50, R18, UR70, R50 ;  /* 0x0000004612327c2b */ /* 0x004fe20008000032 */
[----:B------:R-:W2:Y:S01]  /*4d50*/  LDCU.64 UR70, c[0x3][0x238] ;  /* 0x00c04700ff4677ac */ /* 0x000ea20008000a00 */
[----:B----4-:R-:W-:Y:S02]  /*4d60*/  DFMA R38, R10, UR14, R38 ;  /* 0x0000000e0a267c2b */ /* 0x010fe40008000026 */
[----:B---3--:R-:W-:Y:S01]  /*4d70*/  DFMA R26, R16, UR32, R26 ;  /* 0x00000020101a7c2b */ /* 0x008fe2000800001a */
[----:B------:R-:W3:Y:S01]  /*4d80*/  LDCU.64 UR32, c[0x3][0x3b0] ;  /* 0x00c07600ff2077ac */ /* 0x000ee20008000a00 */
[----:B------:R-:W-:Y:S02]  /*4d90*/  DFMA R30, R10, UR42, R30 ;  /* 0x0000002a0a1e7c2b */ /* 0x000fe4000800001e */
[----:B------:R-:W-:Y:S01]  /*4da0*/  DFMA R44, R18, UR34, R44 ;  /* 0x00000022122c7c2b */ /* 0x000fe2000800002c */
[----:B------:R-:W4:Y:S01]  /*4db0*/  LDCU.64 UR34, c[0x3][0x298] ;  /* 0x00c05300ff2277ac */ /* 0x000f220008000a00 */
[C---:B-1----:R-:W-:Y:S01]  /*4dc0*/  DFMA R38, R12.reuse, UR28, R38 ;  /* 0x0000001c0c267c2b */ /* 0x042fe20008000026 */
[----:B------:R-:W1:Y:S03]  /*4dd0*/  LDCU.64 UR12, c[0x3][0x438] ;  /* 0x00c08700ff0c77ac */ /* 0x000e660008000a00 */
[----:B------:R-:W-:Y:S01]  /*4de0*/  DFMA R30, R12, UR38, R30 ;  /* 0x000000260c1e7c2b */ /* 0x000fe2000800001e */
[----:B------:R-:W1:Y:S01]  /*4df0*/  LDCU.64 UR18, c[0x3][0x3e0] ;  /* 0x00c07c00ff1277ac */ /* 0x000e620008000a00 */
[----:B0-----:R-:W-:Y:S01]  /*4e00*/  DFMA R54, R18, UR16, R54 ;  /* 0x0000001012367c2b */ /* 0x001fe20008000036 */
[----:B------:R-:W0:Y:S01]  /*4e10*/  LDCU.64 UR16, c[0x3][0x2f8] ;  /* 0x00c05f00ff1077ac */ /* 0x000e220008000a00 */
[----:B--2---:R-:W-:-:S04]  /*4e20*/  DFMA R38, R14, UR70, R38 ;  /* 0x000000460e267c2b */ /* 0x004fc80008000026 */
[----:B------:R-:W-:Y:S01]  /*4e30*/  DFMA R30, R14, UR54, R30 ;  /* 0x000000360e1e7c2b */ /* 0x000fe2000800001e */
[----:B------:R-:W2:Y:S01]  /*4e40*/  LDCU.64 UR20, c[0x3][0x440] ;  /* 0x00c08800ff1477ac */ /* 0x000ea20008000a00 */
[----:B------:R-:W2:Y:S02]  /*4e50*/  LDCU.64 UR22, c[0x3][0x3a0] ;  /* 0x00c07400ff1677ac */ /* 0x000ea40008000a00 */
[----:B----4-:R-:W-:Y:S01]  /*4e60*/  DFMA R38, R34, UR34, R38 ;  /* 0x0000002222267c2b */ /* 0x010fe20008000026 */
[----:B------:R-:W4:Y:S01]  /*4e70*/  LDCU.64 UR70, c[0x3][0x358] ;  /* 0x00c06b00ff4677ac */ /* 0x000f220008000a00 */
[----:B---3--:R-:W-:Y:S02]  /*4e80*/  DFMA R36, R16, UR32, R36 ;  /* 0x0000002010247c2b */ /* 0x008fe40008000024 */
[----:B------:R-:W-:Y:S01]  /*4e90*/  DFMA R30, R34, UR58, R30 ;  /* 0x0000003a221e7c2b */ /* 0x000fe2000800001e */
[----:B------:R-:W3:Y:S01]  /*4ea0*/  LDCU.64 UR30, c[0x3][0x428] ;  /* 0x00c08500ff1e77ac */ /* 0x000ee20008000a00 */
[----:B-1----:R-:W-:Y:S01]  /*4eb0*/  DFMA R52, R18, UR18, R52 ;  /* 0x0000001212347c2b */ /* 0x002fe20008000034 */
[----:B------:R-:W1:Y:S01]  /*4ec0*/  LDCU.64 UR32, c[0x3][0x448] ;  /* 0x00c08900ff2077ac */ /* 0x000e620008000a00 */
[----:B------:R-:W-:Y:S01]  /*4ed0*/  DFMA R32, R24, UR12, R32 ;  /* 0x0000000c18207c2b */ /* 0x000fe20008000020 */
[----:B------:R-:W1:Y:S01]  /*4ee0*/  LDCU.64 UR72, c[0x3][0x400] ;  /* 0x00c08000ff4877ac */ /* 0x000e620008000a00 */
[C---:B0-----:R-:W-:Y:S01]  /*4ef0*/  DFMA R38, R20.reuse, UR16, R38 ;  /* 0x0000001014267c2b */ /* 0x041fe20008000026 */
[----:B------:R-:W0:Y:S01]  /*4f00*/  LDCU.64 UR12, c[0x3][0x3b8] ;  /* 0x00c07700ff0c77ac */ /* 0x000e220008000a00 */
[----:B------:R-:W-:-:S02]  /*4f10*/  DFMA R30, R20, UR74, R30 ;  /* 0x0000004a141e7c2b */ /* 0x000fc4000800001e */
[----:B--2---:R-:W-:Y:S01]  /*4f20*/  DFMA R52, R24, UR20, R52 ;  /* 0x0000001418347c2b */ /* 0x004fe20008000034 */
[----:B------:R-:W2:Y:S01]  /*4f30*/  LDCU.64 UR10, c[0x3][0x430] ;  /* 0x00c08600ff0a77ac */ /* 0x000ea20008000a00 */
[----:B------:R-:W-:Y:S01]  /*4f40*/  DFMA R48, R16, UR22, R48 ;  /* 0x0000001610307c2b */ /* 0x000fe20008000030 */
[----:B------:R-:W2:Y:S01]  /*4f50*/  LDCU.64 UR26, c[0x3][0x3f0] ;  /* 0x00c07e00ff1a77ac */ /* 0x000ea20008000a00 */
[C---:B----4-:R-:W-:Y:S01]  /*4f60*/  DFMA R38, R22.reuse, UR70, R38 ;  /* 0x0000004616267c2b */ /* 0x050fe20008000026 */
[----:B------:R-:W4:Y:S01]  /*4f70*/  LDCU.64 UR18, c[0x3][0x410] ;  /* 0x00c08200ff1277ac */ /* 0x000f220008000a00 */
[----:B------:R-:W4:Y:S01]  /*4f80*/  LDCU.64 UR34, c[0x3][0x460] ;  /* 0x00c08c00ff2277ac */ /* 0x000f220008000a00 */
[----:B------:R-:W4:Y:S01]  /*4f90*/  LDCU.64 UR16, c[0x3][0x468] ;  /* 0x00c08d00ff1077ac */ /* 0x000f220008000a00 */
[----:B------:R-:W4:Y:S01]  /*4fa0*/  LDCU.64 UR20, c[0x3][0x418] ;  /* 0x00c08300ff1477ac */ /* 0x000f220008000a00 */
[----:B------:R-:W-:Y:S02]  /*4fb0*/  DFMA R30, R22, UR36, R30 ;  /* 0x00000024161e7c2b */ /* 0x000fe4000800001e */
[C---:B---3--:R-:W-:Y:S01]  /*4fc0*/  DFMA R42, R24.reuse, UR30, R42 ;  /* 0x0000001e182a7c2b */ /* 0x048fe2000800002a */
[----:B------:R-:W3:Y:S01]  /*4fd0*/  LDCU.64 UR4, c[0x3][0x488] ;  /* 0x00c09100ff0477ac */ /* 0x000ee20008000a00 */
[----:B-1----:R-:W-:Y:S01]  /*4fe0*/  DFMA R50, R24, UR32, R50 ;  /* 0x0000002018327c2b */ /* 0x002fe20008000032 */
[----:B------:R-:W1:Y:S01]  /*4ff0*/  LDCU.64 UR8, c[0x3][0x4a0] ;  /* 0x00c09400ff0877ac */ /* 0x000e620008000a00 */
[----:B------:R-:W-:Y:S01]  /*5000*/  DFMA R48, R18, UR72, R48 ;  /* 0x0000004812307c2b */ /* 0x000fe20008000030 */
[----:B------:R-:W3:Y:S01]  /*5010*/  LDCU.64 UR28, c[0x3][0x450] ;  /* 0x00c08a00ff1c77ac */ /* 0x000ee20008000a00 */
[C---:B0-----:R-:W-:Y:S01]  /*5020*/  DFMA R38, R16.reuse, UR12, R38 ;  /* 0x0000000c10267c2b */ /* 0x041fe20008000026 */
[----:B------:R-:W0:Y:S01]  /*5030*/  LDCU.64 UR30, c[0x3][0x458] ;  /* 0x00c08b00ff1e77ac */ /* 0x000e220008000a00 */
[----:B------:R-:W1:Y:S01]  /*5040*/  LDCU.64 UR32, c[0x3][0x470] ;  /* 0x00c08e00ff2077ac */ /* 0x000e620008000a00 */
[----:B------:R-:W-:Y:S01]  /*5050*/  DFMA R30, R16, UR40, R30 ;  /* 0x00000028101e7c2b */ /* 0x000fe2000800001e */
[----:B------:R-:W1:Y:S01]  /*5060*/  LDCU.64 UR70, c[0x3][0x478] ;  /* 0x00c08f00ff4677ac */ /* 0x000e620008000a00 */
[----:B--2---:R-:W-:-:S02]  /*5070*/  DFMA R26, R18, UR26, R26 ;  /* 0x0000001a121a7c2b */ /* 0x004fc4000800001a */
[----:B----4-:R-:W-:Y:S01]  /*5080*/  DFMA R36, R18, UR18, R36 ;  /* 0x0000001212247c2b */ /* 0x010fe20008000024 */
[----:B------:R-:W2:Y:S01]  /*5090*/  LDCU.64 UR64, c[0x3][0x490] ;  /* 0x00c09200ff4077ac */ /* 0x000ea20008000a00 */
[C---:B------:R-:W-:Y:S02]  /*50a0*/  DFMA R46, R24.reuse, UR10, R46 ;  /* 0x0000000a182e7c2b */ /* 0x040fe4000800002e */
[----:B------:R-:W-:Y:S01]  /*50b0*/  DFMA R48, R24, UR34, R48 ;  /* 0x0000002218307c2b */ /* 0x000fe20008000030 */
[----:B------:R-:W4:Y:S01]  /*50c0*/  LDCU.64 UR66, c[0x3][0x498] ;  /* 0x00c09300ff4277ac */ /* 0x000f220008000a00 */
[----:B------:R-:W-:Y:S02]  /*50d0*/  DFMA R38, R18, UR20, R38 ;  /* 0x0000001412267c2b */ /* 0x000fe40008000026 */
[----:B------:R-:W-:Y:S01]  /*50e0*/  DFMA R54, R24, UR16, R54 ;  /* 0x0000001018367c2b */ /* 0x000fe20008000036 */
[----:B------:R-:W4:Y:S01]  /*50f0*/  LDCU.64 UR14, c[0x3][0x4a8] ;  /* 0x00c09500ff0e77ac */ /* 0x000f220008000a00 */
[----:B------:R-:W-:Y:S01]  /*5100*/  DFMA R30, R18, UR44, R30 ;  /* 0x0000002c121e7c2b */ /* 0x000fe2000800001e */
[----:B------:R-:W4:Y:S01]  /*5110*/  LDCU.64 UR72, c[0x3][0x4b0] ;  /* 0x00c09600ff4877ac */ /* 0x000f220008000a00 */
[----:B------:R-:W4:Y:S01]  /*5120*/  LDCU.64 UR10, c[0x3][0x4b8] ;  /* 0x00c09700ff0a77ac */ /* 0x000f220008000a00 */
[----:B------:R-:W4:Y:S01]  /*5130*/  LDCU.64 UR12, c[0x3][0x4c0] ;  /* 0x00c09800ff0c77ac */ /* 0x000f220008000a00 */
[----:B------:R-:W4:Y:S01]  /*5140*/  LDCU.64 UR34, c[0x3][0x4c8] ;  /* 0x00c09900ff2277ac */ /* 0x000f220008000a00 */
[----:B------:R-:W4:Y:S01]  /*5150*/  LDCU.64 UR16, c[0x3][0x4d0] ;  /* 0x00c09a00ff1077ac */ /* 0x000f220008000a00 */
[----:B------:R-:W4:Y:S01]  /*5160*/  LDCU.64 UR20, c[0x3][0x4d8] ;  /* 0x00c09b00ff1477ac */ /* 0x000f220008000a00 */
[----:B---3--:R-:W-:-:S02]  /*5170*/  DFMA R26, R24, UR28, R26 ;  /* 0x0000001c181a7c2b */ /* 0x008fc4000800001a */
[C---:B0-----:R-:W-:Y:S01]  /*5180*/  DFMA R44, R24.reuse, UR30, R44 ;  /* 0x0000001e182c7c2b */ /* 0x041fe2000800002c */
[----:B------:R-:W0:Y:S01]  /*5190*/  LDCU.64 UR6, c[0x3][0x4e8] ;  /* 0x00c09d00ff0677ac */ /* 0x000e220008000a00 */
[----:B-1----:R-:W-:Y:S02]  /*51a0*/  DFMA R36, R24, UR32, R36 ;  /* 0x0000002018247c2b */ /* 0x002fe40008000024 */
[C---:B------:R-:W-:Y:S01]  /*51b0*/  DFMA R42, R28.reuse, UR4, R42 ;  /* 0x000000041c2a7c2b */ /* 0x040fe2000800002a */
[----:B------:R-:W1:Y:S01]  /*51c0*/  LDCU.64 UR24, c[0x3][0x4f0] ;  /* 0x00c09e00ff1877ac */ /* 0x000e620008000a00 */
        /* <DEDUP_REMOVED lines=10> */
[----:B------:R-:W3:Y:S01]  /*5270*/  LDCU.64 UR4, c[0x3][0x530] ;  /* 0x00c0a600ff0477ac */ /* 0x000ee20008000a00 */
[----:B------:R-:W3:Y:S01]  /*5280*/  LDCU.64 UR8, c[0x3][0x538] ;  /* 0x00c0a700ff0877ac */ /* 0x000ee20008000a00 */
[----:B--2---:R-:W-:-:S02]  /*5290*/  DFMA R46, R28, UR64, R46 ;  /* 0x000000401c2e7c2b */ /* 0x004fc4000800002e */
[C---:B----4-:R-:W-:Y:S02]  /*52a0*/  DFMA R32, R28.reuse, UR66, R32 ;  /* 0x000000421c207c2b */ /* 0x050fe40008000020 */
[C---:B------:R-:W-:Y:S02]  /*52b0*/  DFMA R50, R28.reuse, UR14, R50 ;  /* 0x0000000e1c327c2b */ /* 0x040fe40008000032 */
[C---:B------:R-:W-:Y:S02]  /*52c0*/  DFMA R26, R28.reuse, UR72, R26 ;  /* 0x000000481c1a7c2b */ /* 0x040fe4000800001a */
[C---:B------:R-:W-:Y:S02]  /*52d0*/  DFMA R44, R28.reuse, UR10, R44 ;  /* 0x0000000a1c2c7c2b */ /* 0x040fe4000800002c */
[C---:B------:R-:W-:Y:S02]  /*52e0*/  DFMA R48, R28.reuse, UR12, R48 ;  /* 0x0000000c1c307c2b */ /* 0x040fe40008000030 */
[----:B------:R-:W-:-:S02]  /*52f0*/  DFMA R54, R28, UR34, R54 ;  /* 0x000000221c367c2b */ /* 0x000fc40008000036 */
[C---:B------:R-:W-:Y:S02]  /*5300*/  DFMA R36, R28.reuse, UR16, R36 ;  /* 0x000000101c247c2b */ /* 0x040fe40008000024 */
[C---:B------:R-:W-:Y:S02]  /*5310*/  DFMA R30, R28.reuse, UR52, R30 ;  /* 0x000000341c1e7c2b */ /* 0x040fe4000800001e */
[----:B------:R-:W-:Y:S02]  /*5320*/  DFMA R38, R28, UR20, R38 ;  /* 0x000000141c267c2b */ /* 0x000fe40008000026 */
[C---:B0-----:R-:W-:Y:S02]  /*5330*/  DFMA R42, R40.reuse, UR6, R42 ;  /* 0x00000006282a7c2b */ /* 0x041fe4000800002a */
[C---:B-1----:R-:W-:Y:S02]  /*5340*/  DFMA R46, R40.reuse, UR24, R46 ;  /* 0x00000018282e7c2b */ /* 0x042fe4000800002e */
[----:B---3--:R-:W-:-:S02]  /*5350*/  DFMA R32, R40, UR68, R32 ;  /* 0x0000004428207c2b */ /* 0x008fc40008000020 */
        /* <DEDUP_REMOVED lines=8> */
[----:B------:R-:W-:Y:S01]  /*53e0*/  DFMA R38, R40, UR8, R38 ;  /* 0x0000000828267c2b */ /* 0x000fe20008000026 */
[----:B------:R0:W-:Y:S01]  /*53f0*/  STS.64 [R3+0x8], R42 ;  /* 0x0000082a03007388 */ /* 0x0001e20000000a00 */
[----:B------:R-:W-:Y:S03]  /*5400*/  BSSY.RECONVERGENT B0, `(.L_x_59) ;  /* 0x000016a000007945 */ /* 0x000fe60003800200 */
        /* <DEDUP_REMOVED lines=13> */
[----:B0-----:R-:W0:Y:S01]  /*54e0*/  LDS.64 R26, [R2] ;  /* 0x00000000021a7984 */ /* 0x001e220000000a00 */
[----:B------:R-:W1:Y:S03]  /*54f0*/  LDCU.64 UR4, c[0x3][0x68] ;  /* 0x00c00d00ff0477ac */ /* 0x000e660008000a00 */
[----:B------:R-:W1:Y:S01]  /*5500*/  LDS.64 R28, [R2+0x70] ;  /* 0x00007000021c7984 */ /* 0x000e620000000a00 */
[----:B------:R-:W2:Y:S03]  /*5510*/  LDCU.64 UR6, c[0x3][0xc8] ;  /* 0x00c01900ff0677ac */ /* 0x000ea60008000a00 */
[----:B------:R-:W2:Y:S01]  /*5520*/  LDS.64 R54, [R2+0xe0] ;  /* 0x0000e00002367984 */ /* 0x000ea20000000a00 */
[----:B------:R-:W3:Y:S03]  /*5530*/  LDCU.64 UR8, c[0x3][0x128] ;  /* 0x00c02500ff0877ac */ /* 0x000ee60008000a00 */
[----:B------:R-:W3:Y:S01]  /*5540*/  LDS.64 R52, [R2+0x150] ;  /* 0x0001500002347984 */ /* 0x000ee20000000a00 */
[----:B------:R-:W4:Y:S03]  /*5550*/  LDCU.64 UR10, c[0x3][0x10] ;  /* 0x00c00200ff0a77ac */ /* 0x000f260008000a00 */
[----:B------:R-:W5:Y:S01]  /*5560*/  LDS.64 R50, [R2+0x1c0] ;  /* 0x0001c00002327984 */ /* 0x000f620000000a00 */
[----:B------:R-:W1:Y:S03]  /*5570*/  LDCU.64 UR12, c[0x3][0x70] ;  /* 0x00c00e00ff0c77ac */ /* 0x000e660008000a00 */
[----:B------:R-:W5:Y:S01]  /*5580*/  LDS.64 R48, [R2+0x230] ;  /* 0x0002300002307984 */ /* 0x000f620000000a00 */
[----:B------:R-:W5:Y:S03]  /*5590*/  LDCU.64 UR14, c[0x3][0x130] ;  /* 0x00c02600ff0e77ac */ /* 0x000f660008000a00 */
[----:B------:R-:W5:Y:S01]  /*55a0*/  LDS.64 R46, [R2+0x2a0] ;  /* 0x0002a000022e7984 */ /* 0x000f620000000a00 */
[----:B------:R-:W5:Y:S03]  /*55b0*/  LDCU.64 UR16, c[0x3][0x138] ;  /* 0x00c02700ff1077ac */ /* 0x000f660008000a00 */
[----:B------:R-:W5:Y:S01]  /*55c0*/  LDS.64 R44, [R2+0x310] ;  /* 0x00031000022c7984 */ /* 0x000f620000000a00 */
[----:B------:R-:W5:Y:S03]  /*55d0*/  LDCU.64 UR18, c[0x3][0x2a0] ;  /* 0x00c05400ff1277ac */ /* 0x000f660008000a00 */
[----:B------:R-:W5:Y:S04]  /*55e0*/  LDS.64 R42, [R2+0x380] ;  /* 0x00038000022a7984 */ /* 0x000f680000000a00 */
[----:B------:R-:W5:Y:S01]  /*55f0*/  LDS.64 R40, [R2+0x3f0] ;  /* 0x0003f00002287984 */ /* 0x000f620000000a00 */
[----:B0-----:R-:W-:-:S03]  /*5600*/  DFMA R30, R26, UR62, RZ ;  /* 0x0000003e1a1e7c2b */ /* 0x001fc600080000ff */
[----:B------:R-:W0:Y:S01]  /*5610*/  LDS.64 R38, [R2+0x460] ;  /* 0x0004600002267984 */ /* 0x000e220000000a00 */
[----:B----4-:R-:W-:Y:S01]  /*5620*/  DFMA R58, R26, UR10, RZ ;  /* 0x0000000a1a3a7c2b */ /* 0x010fe200080000ff */
[----:B------:R-:W4:Y:S02]  /*5630*/  LDCU.64 UR10, c[0x3][0x78] ;  /* 0x00c00f00ff0a77ac */ /* 0x000f240008000a00 */
[----:B------:R-:W4:Y:S01]  /*5640*/  LDS.64 R36, [R2+0x4d0] ;  /* 0x0004d00002247984 */ /* 0x000f220000000a00 */
[C---:B-1----:R-:W-:Y:S01]  /*5650*/  DFMA R30, R28.reuse, UR4, R30 ;  /* 0x000000041c1e7c2b */ /* 0x042fe2000800001e */
[----:B------:R-:W5:Y:S02]  /*5660*/  LDCU.64 UR4, c[0x3][0x188] ;  /* 0x00c03100ff0477ac */ /* 0x000f640008000a00 */
[----:B------:R-:W1:Y:S01]  /*5670*/  LDS.64 R32, [R2+0x540] ;  /* 0x0005400002207984 */ /* 0x000e620000000a00 */
[----:B------:R-:W-:Y:S01]  /*5680*/  DFMA R58, R28, UR12, R58 ;  /* 0x0000000c1c3a7c2b */ /* 0x000fe2000800003a */
[----:B------:R-:W1:Y:S03]  /*5690*/  LDCU.64 UR12, c[0x3][0xd8] ;  /* 0x00c01b00ff0c77ac */ /* 0x000e660008000a00 */
[----:B--2---:R-:W-:Y:S01]  /*56a0*/  DFMA R30, R54, UR6, R30 ;  /* 0x00000006361e7c2b */ /* 0x004fe2000800001e */
[----:B------:R-:W2:Y:S07]  /*56b0*/  LDCU.64 UR6, c[0x3][0x1e8] ;  /* 0x00c03d00ff0677ac */ /* 0x000eae0008000a00 */
[----:B---3--:R-:W-:Y:S01]  /*56c0*/  DFMA R30, R52, UR8, R30 ;  /* 0x00000008341e7c2b */ /* 0x008fe2000800001e */
[----:B------:R-:W3:Y:S07]  /*56d0*/  LDCU.64 UR8, c[0x3][0x248] ;  /* 0x00c04900ff0877ac */ /* 0x000eee0008000a00 */
[----:B-----5:R-:W-:Y:S01]  /*56e0*/  DFMA R30, R50, UR4, R30 ;  /* 0x00000004321e7c2b */ /* 0x020fe2000800001e */
[----:B------:R-:W5:Y:S07]  /*56f0*/  LDCU.64 UR4, c[0x3][0x2a8] ;  /* 0x00c05500ff0477ac */ /* 0x000f6e0008000a00 */
[----:B--2---:R-:W-:Y:S01]  /*5700*/  DFMA R30, R48, UR6, R30 ;  /* 0x00000006301e7c2b */ /* 0x004fe2000800001e */
[----:B------:R-:W2:Y:S07]  /*5710*/  LDCU.64 UR6, c[0x3][0x308] ;  /* 0x00c06100ff0677ac */ /* 0x000eae0008000a00 */
[----:B---3--:R-:W-:Y:S01]  /*5720*/  DFMA R30, R46, UR8, R30 ;  /* 0x000000082e1e7c2b */ /* 0x008fe2000800001e */
[----:B------:R-:W3:Y:S07]  /*5730*/  LDCU.64 UR8, c[0x3][0x368] ;  /* 0x00c06d00ff0877ac */ /* 0x000eee0008000a00 */
[----:B-----5:R-:W-:Y:S01]  /*5740*/  DFMA R30, R44, UR4, R30 ;  /* 0x000000042c1e7c2b */ /* 0x020fe2000800001e */
[----:B------:R-:W0:Y:S07]  /*5750*/  LDCU.64 UR4, c[0x3][0x3c8] ;  /* 0x00c07900ff0477ac */ /* 0x000e2e0008000a00 */
[----:B--2---:R-:W-:Y:S01]  /*5760*/  DFMA R56, R42, UR6, R30 ;  /* 0x000000062a387c2b */ /* 0x004fe2000800001e */
[----:B------:R-:W4:Y:S01]  /*5770*/  LDCU.64 UR6, c[0x3][0x428] ;  /* 0x00c08500ff0677ac */ /* 0x000f220008000a00 */
[----:B------:R-:W2:Y:S06]  /*5780*/  LDS.64 R30, [R2+0x5b0] ;  /* 0x0005b000021e7984 */ /* 0x000eac0000000a00 */
[----:B---3--:R-:W-:Y:S01]  /*5790*/  DFMA R56, R40, UR8, R56 ;  /* 0x0000000828387c2b */ /* 0x008fe20008000038 */
[----:B------:R-:W1:Y:S07]  /*57a0*/  LDCU.64 UR8, c[0x3][0x488] ;  /* 0x00c09100ff0877ac */ /* 0x000e6e0008000a00 */
[----:B0-----:R-:W-:Y:S01]  /*57b0*/  DFMA R56, R38, UR4, R56 ;  /* 0x0000000426387c2b */ /* 0x001fe20008000038 */
[----:B------:R-:W2:Y:S07]  /*57c0*/  LDCU.64 UR4, c[0x3][0x4e8] ;  /* 0x00c09d00ff0477ac */ /* 0x000eae0008000a00 */
[----:B----4-:R-:W-:Y:S01]  /*57d0*/  DFMA R56, R36, UR6, R56 ;  /* 0x0000000624387c2b */ /* 0x010fe20008000038 */
[----:B------:R-:W0:Y:S07]  /*57e0*/  LDCU.64 UR6, c[0x3][0xd0] ;  /* 0x00c01a00ff0677ac */ /* 0x000e2e0008000a00 */
[----:B-1----:R-:W-:Y:S01]  /*57f0*/  DFMA R60, R32, UR8, R56 ;  /* 0x00000008203c7c2b */ /* 0x002fe20008000038 */
[----:B------:R-:W1:Y:S07]  /*5800*/  LDCU.64 UR8, c[0x3][0x18] ;  /* 0x00c00300ff0877ac */ /* 0x000e6e0008000a00 */
[----:B--2---:R-:W-:Y:S01]  /*5810*/  DFMA R60, R30, UR4, R60 ;  /* 0x000000041e3c7c2b */ /* 0x004fe2000800003c */
[----:B------:R-:W2:Y:S01]  /*5820*/  LDCU.64 UR4, c[0x3][0x190] ;  /* 0x00c03200ff0477ac */ /* 0x000ea20008000a00 */
[----:B0-----:R-:W-:Y:S01]  /*5830*/  DFMA R58, R54, UR6, R58 ;  /* 0x00000006363a7c2b */ /* 0x001fe2000800003a */
[----:B------:R-:W0:Y:S04]  /*5840*/  LDCU.64 UR6, c[0x3][0x1f0] ;  /* 0x00c03e00ff0677ac */ /* 0x000e280008000a00 */
[----:B------:R3:W-:Y:S01]  /*5850*/  STS.64 [R2+0x70], R60 ;  /* 0x0000703c02007388 */ /* 0x0007e20000000a00 */
[----:B-1----:R-:W-:Y:S01]  /*5860*/  DFMA R56, R26, UR8, RZ ;  /* 0x000000081a387c2b */ /* 0x002fe200080000ff */
[----:B------:R-:W1:Y:S01]  /*5870*/  LDCU.64 UR8, c[0x3][0x250] ;  /* 0x00c04a00ff0877ac */ /* 0x000e620008000a00 */
[----:B------:R-:W-:Y:S01]  /*5880*/  DFMA R58, R52, UR14, R58 ;  /* 0x0000000e343a7c2b */ /* 0x000fe2000800003a */
[----:B------:R-:W4:Y:S05]  /*5890*/  LDCU.64 UR14, c[0x3][0x258] ;  /* 0x00c04b00ff0e77ac */ /* 0x000f2a0008000a00 */
[----:B------:R-:W-:Y:S01]  /*58a0*/  DFMA R56, R28, UR10, R56 ;  /* 0x0000000a1c387c2b */ /* 0x000fe20008000038 */
[----:B------:R-:W5:Y:S01]  /*58b0*/  LDCU.64 UR10, c[0x3][0x198] ;  /* 0x00c03300ff0a77ac */ /* 0x000f620008000a00 */
[----:B--2---:R-:W-:Y:S01]  /*58c0*/  DFMA R58, R50, UR4, R58 ;  /* 0x00000004323a7c2b */ /* 0x004fe2000800003a */
[----:B------:R-:W2:Y:S05]  /*58d0*/  LDCU.64 UR4, c[0x3][0x2b0] ;  /* 0x00c05600ff0477ac */ /* 0x000eaa0008000a00 */
[----:B------:R-:W-:Y:S01]  /*58e0*/  DFMA R56, R54, UR12, R56 ;  /* 0x0000000c36387c2b */ /* 0x000fe20008000038 */
[----:B------:R-:W3:Y:S01]  /*58f0*/  LDCU.64 UR12, c[0x3][0x1f8] ;  /* 0x00c03f00ff0c77ac */ /* 0x000ee20008000a00 */
[----:B0-----:R-:W-:Y:S01]  /*5900*/  DFMA R58, R48, UR6, R58 ;  /* 0x00000006303a7c2b */ /* 0x001fe2000800003a */
[----:B------:R-:W0:Y:S05]  /*5910*/  LDCU.64 UR6, c[0x3][0x310] ;  /* 0x00c06200ff0677ac */ /* 0x000e2a0008000a00 */
[----:B------:R-:W-:Y:S01]  /*5920*/  DFMA R56, R52, UR16, R56 ;  /* 0x0000001034387c2b */ /* 0x000fe20008000038 */
[----:B------:R-:W4:Y:S01]  /*5930*/  LDCU.64 UR16, c[0x3][0x28] ;  /* 0x00c00500ff1077ac */ /* 0x000f220008000a00 */
[----:B-1----:R-:W-:Y:S01]  /*5940*/  DFMA R58, R46, UR8, R58 ;  /* 0x000000082e3a7c2b */ /* 0x002fe2000800003a */
[----:B------:R-:W1:Y:S05]  /*5950*/  LDCU.64 UR8, c[0x3][0x370] ;  /* 0x00c06e00ff0877ac */ /* 0x000e6a0008000a00 */
[----:B-----5:R-:W-:Y:S01]  /*5960*/  DFMA R56, R50, UR10, R56 ;  /* 0x0000000a32387c2b */ /* 0x020fe20008000038 */
[----:B------:R-:W5:Y:S01]  /*5970*/  LDCU.64 UR10, c[0x3][0x2b8] ;  /* 0x00c05700ff0a77ac */ /* 0x000f620008000a00 */
[----:B--2---:R-:W-:Y:S01]  /*5980*/  DFMA R58, R44, UR4, R58 ;  /* 0x000000042c3a7c2b */ /* 0x004fe2000800003a */
[----:B------:R-:W2:Y:S05]  /*5990*/  LDCU.64 UR4, c[0x3][0x3d0] ;  /* 0x00c07a00ff0477ac */ /* 0x000eaa0008000a00 */
[----:B---3--:R-:W-:Y:S01]  /*59a0*/  DFMA R56, R48, UR12, R56 ;  /* 0x0000000c30387c2b */ /* 0x008fe20008000038 */
[----:B------:R-:W3:Y:S01]  /*59b0*/  LDCU.64 UR12, c[0x3][0x318] ;  /* 0x00c06300ff0c77ac */ /* 0x000ee20008000a00 */
[----:B0-----:R-:W-:Y:S01]  /*59c0*/  DFMA R58, R42, UR6, R58 ;  /* 0x000000062a3a7c2b */ /* 0x001fe2000800003a */
[----:B------:R-:W0:Y:S05]  /*59d0*/  LDCU.64 UR6, c[0x3][0x430] ;  /* 0x00c08600ff0677ac */ /* 0x000e2a0008000a00 */
[----:B----4-:R-:W-:Y:S01]  /*59e0*/  DFMA R56, R46, UR14, R56 ;  /* 0x0000000e2e387c2b */ /* 0x010fe20008000038 */
        /* <DEDUP_REMOVED lines=21> */
[----:B------:R1:W-:Y:S01]  /*5b40*/  STS.64 [R2+0xe0], R58 ;  /* 0x0000e03a02007388 */ /* 0x0003e20000000a00 */
[----:B----4-:R-:W-:Y:S01]  /*5b50*/  DFMA R60, R26, UR14, RZ ;  /* 0x0000000e1a3c7c2b */ /* 0x010fe200080000ff */
[----:B------:R-:W4:Y:S04]  /*5b60*/  LDCU.64 UR14, c[0x3][0xe8] ;  /* 0x00c01d00ff0e77ac */ /* 0x000f280008000a00 */
[----:B0-----:R-:W-:Y:S01]  /*5b70*/  DFMA R56, R32, UR6, R56 ;  /* 0x0000000620387c2b */ /* 0x001fe20008000038 */
[----:B------:R-:W0:Y:S01]  /*5b80*/  LDCU.64 UR6, c[0x3][0x200] ;  /* 0x00c04000ff0677ac */ /* 0x000e220008000a00 */
[----:B-1----:R-:W-:Y:S01]  /*5b90*/  DFMA R58, R26, UR16, RZ ;  /* 0x000000101a3a7c2b */ /* 0x002fe200080000ff */
[----:B------:R-:W1:Y:S05]  /*5ba0*/  LDCU.64 UR16, c[0x3][0x38] ;  /* 0x00c00700ff1077ac */ /* 0x000e6a0008000a00 */
[----:B------:R-:W-:-:S02]  /*5bb0*/  DFMA R56, R30, UR8, R56 ;  /* 0x000000081e387c2b */ /* 0x000fc40008000038 */
[----:B--2---:R-:W-:Y:S01]  /*5bc0*/  DFMA R60, R28, UR4, R60 ;  /* 0x000000041c3c7c2b */ /* 0x004fe2000800003c */
[----:B------:R-:W2:Y:S01]  /*5bd0*/  LDCU.64 UR8, c[0x3][0x88] ;  /* 0x00c01100ff0877ac */ /* 0x000ea20008000a00 */
[----:B------:R-:W4:Y:S03]  /*5be0*/  LDCU.64 UR4, c[0x3][0x1a0] ;  /* 0x00c03400ff0477ac */ /* 0x000f260008000a00 */
[----:B------:R1:W-:Y:S03]  /*5bf0*/  STS.64 [R2+0x150], R56 ;  /* 0x0001503802007388 */ /* 0x0003e60000000a00 */
[----:B-----5:R-:W-:Y:S01]  /*5c00*/  DFMA R60, R54, UR10, R60 ;  /* 0x0000000a363c7c2b */ /* 0x020fe2000800003c */
[----:B------:R-:W5:Y:S07]  /*5c10*/  LDCU.64 UR10, c[0x3][0x148] ;  /* 0x00c02900ff0a77ac */ /* 0x000f6e0008000a00 */
[----:B---3--:R-:W-:Y:S01]  /*5c20*/  DFMA R60, R52, UR12, R60 ;  /* 0x0000000c343c7c2b */ /* 0x008fe2000800003c */
[----:B------:R-:W3:Y:S01]  /*5c30*/  LDCU.64 UR12, c[0x3][0x1a8] ;  /* 0x00c03500ff0c77ac */ /* 0x000ee20008000a00 */
[----:B--2---:R-:W-:Y:S01]  /*5c40*/  DFMA R58, R28, UR8, R58 ;  /* 0x000000081c3a7c2b */ /* 0x004fe2000800003a */
[----:B------:R-:W2:Y:S05]  /*5c50*/  LDCU.64 UR8, c[0x3][0x260] ;  /* 0x00c04c00ff0877ac */ /* 0x000eaa0008000a00 */
[----:B----4-:R-:W-:Y:S01]  /*5c60*/  DFMA R60, R50, UR4, R60 ;  /* 0x00000004323c7c2b */ /* 0x010fe2000800003c */
[----:B------:R-:W4:Y:S01]  /*5c70*/  LDCU.64 UR4, c[0x3][0x2c0] ;  /* 0x00c05800ff0477ac */ /* 0x000f220008000a00 */
[----:B------:R-:W-:Y:S01]  /*5c80*/  DFMA R58, R54, UR14, R58 ;  /* 0x0000000e363a7c2b */ /* 0x000fe2000800003a */
[----:B------:R-:W1:Y:S05]  /*5c90*/  LDCU.64 UR14, c[0x3][0x208] ;  /* 0x00c04100ff0e77ac */ /* 0x000e6a0008000a00 */
[----:B0-----:R-:W-:Y:S01]  /*5ca0*/  DFMA R60, R48, UR6, R60 ;  /* 0x00000006303c7c2b */ /* 0x001fe2000800003c */
[----:B------:R-:W0:Y:S01]  /*5cb0*/  LDCU.64 UR6, c[0x3][0x320] ;  /* 0x00c06400ff0677ac */ /* 0x000e220008000a00 */
[----:B-----5:R-:W-:Y:S01]  /*5cc0*/  DFMA R58, R52, UR10, R58 ;  /* 0x0000000a343a7c2b */ /* 0x020fe2000800003a */
[----:B------:R-:W5:Y:S05]  /*5cd0*/  LDCU.64 UR10, c[0x3][0x268] ;  /* 0x00c04d00ff0a77ac */ /* 0x000f6a0008000a00 */
[----:B--2---:R-:W-:Y:S01]  /*5ce0*/  DFMA R60, R46, UR8, R60 ;  /* 0x000000082e3c7c2b */ /* 0x004fe2000800003c */
[----:B------:R-:W2:Y:S01]  /*5cf0*/  LDCU.64 UR8, c[0x3][0x380] ;  /* 0x00c07000ff0877ac */ /* 0x000ea20008000a00 */
[----:B---3--:R-:W-:Y:S01]  /*5d00*/  DFMA R58, R50, UR12, R58 ;  /* 0x0000000c323a7c2b */ /* 0x008fe2000800003a */
[----:B------:R-:W3:Y:S05]  /*5d10*/  LDCU.64 UR12, c[0x3][0x2c8] ;  /* 0x00c05900ff0c77ac */ /* 0x000eea0008000a00 */
[----:B----4-:R-:W-:Y:S01]  /*5d20*/  DFMA R60, R44, UR4, R60 ;  /* 0x000000042c3c7c2b */ /* 0x010fe2000800003c */
[----:B------:R-:W4:Y:S01]  /*5d30*/  LDCU.64 UR4, c[0x3][0x3e0] ;  /* 0x00c07c00ff0477ac */ /* 0x000f220008000a00 */
[----:B-1----:R-:W-:Y:S01]  /*5d40*/  DFMA R58, R48, UR14, R58 ;  /* 0x0000000e303a7c2b */ /* 0x002fe2000800003a */
        /* <DEDUP_REMOVED lines=24> */
[----:B------:R-:W1:Y:S01]  /*5ed0*/  LDCU.64 UR14, c[0x3][0x150] ;  /* 0x00c02a00ff0e77ac */ /* 0x000e620008000a00 */
[----:B-----5:R-:W-:-:S03]  /*5ee0*/  DFMA R56, R26, UR10, RZ ;  /* 0x0000000a1a387c2b */ /* 0x020fc600080000ff */
[----:B------:R5:W-:Y:S01]  /*5ef0*/  STS.64 [R2+0x1c0], R60 ;  /* 0x0001c03c02007388 */ /* 0x000be20000000a00 */
[----:B------:R-:W1:Y:S02]  /*5f00*/  LDCU.64 UR10, c[0x3][0xf8] ;  /* 0x00c01f00ff0a77ac */ /* 0x000e640008000a00 */
[----:B0-----:R-:W-:Y:S01]  /*5f10*/  DFMA R58, R32, UR6, R58 ;  /* 0x00000006203a7c2b */ /* 0x001fe2000800003a */
[----:B------:R-:W0:Y:S07]  /*5f20*/  LDCU.64 UR6, c[0x3][0x210] ;  /* 0x00c04200ff0677ac */ /* 0x000e2e0008000a00 */
[----:B--2---:R-:W-:Y:S01]  /*5f30*/  DFMA R58, R30, UR8, R58 ;  /* 0x000000081e3a7c2b */ /* 0x004fe2000800003a */
[----:B------:R-:W2:Y:S01]  /*5f40*/  LDCU.64 UR8, c[0x3][0x98] ;  /* 0x00c01300ff0877ac */ /* 0x000ea20008000a00 */
[----:B----4-:R-:W-:-:S02]  /*5f50*/  DFMA R56, R28, UR4, R56 ;  /* 0x000000041c387c2b */ /* 0x010fc40008000038 */
[----:B-----5:R-:W-:Y:S01]  /*5f60*/  DFMA R60, R26, UR16, RZ ;  /* 0x000000101a3c7c2b */ /* 0x020fe200080000ff */
[----:B------:R-:W4:Y:S02]  /*5f70*/  LDCU.64 UR4, c[0x3][0x1b0] ;  /* 0x00c03600ff0477ac */ /* 0x000f240008000a00 */
[----:B------:R5:W-:Y:S01]  /*5f80*/  STS.64 [R2+0x230], R58 ;  /* 0x0002303a02007388 */ /* 0x000be20000000a00 */
[----:B------:R-:W5:Y:S02]  /*5f90*/  LDCU.64 UR16, c[0x3][0x48] ;  /* 0x00c00900ff1077ac */ /* 0x000f640008000a00 */
[----:B---3--:R-:W-:Y:S01]  /*5fa0*/  DFMA R56, R54, UR12, R56 ;  /* 0x0000000c36387c2b */ /* 0x008fe20008000038 */
[----:B------:R-:W3:Y:S07]  /*5fb0*/  LDCU.64 UR12, c[0x3][0x158] ;  /* 0x00c02b00ff0c77ac */ /* 0x000eee0008000a00 */
[----:B-1----:R-:W-:Y:S01]  /*5fc0*/  DFMA R56, R52, UR14, R56 ;  /* 0x0000000e34387c2b */ /* 0x002fe20008000038 */
[----:B------:R-:W1:Y:S01]  /*5fd0*/  LDCU.64 UR14, c[0x3][0x1b8] ;  /* 0x00c03700ff0e77ac */ /* 0x000e620008000a00 */
[----:B--2---:R-:W-:Y:S01]  /*5fe0*/  DFMA R60, R28, UR8, R60 ;  /* 0x000000081c3c7c2b */ /* 0x004fe2000800003c */
[----:B------:R-:W2:Y:S05]  /*5ff0*/  LDCU.64 UR8, c[0x3][0x270] ;  /* 0x00c04e00ff0877ac */ /* 0x000eaa0008000a00 */
[----:B----4-:R-:W-:Y:S01]  /*6000*/  DFMA R56, R50, UR4, R56 ;  /* 0x0000000432387c2b */ /* 0x010fe20008000038 */
[----:B------:R-:W4:Y:S01]  /*6010*/  LDCU.64 UR4, c[0x3][0x2d0] ;  /* 0x00c05a00ff0477ac */ /* 0x000f220008000a00 */
[----:B------:R-:W-:Y:S01]  /*6020*/  DFMA R60, R54, UR10, R60 ;  /* 0x0000000a363c7c2b */ /* 0x000fe2000800003c */
[----:B------:R-:W5:Y:S05]  /*6030*/  LDCU.64 UR10, c[0x3][0x218] ;  /* 0x00c04300ff0a77ac */ /* 0x000f6a0008000a00 */
[----:B0-----:R-:W-:Y:S01]  /*6040*/  DFMA R56, R48, UR6, R56 ;  /* 0x0000000630387c2b */ /* 0x001fe20008000038 */
[----:B------:R-:W0:Y:S01]  /*6050*/  LDCU.64 UR6, c[0x3][0x330] ;  /* 0x00c06600ff0677ac */ /* 0x000e220008000a00 */
[----:B---3--:R-:W-:Y:S01]  /*6060*/  DFMA R60, R52, UR12, R60 ;  /* 0x0000000c343c7c2b */ /* 0x008fe2000800003c */
[----:B------:R-:W3:Y:S05]  /*6070*/  LDCU.64 UR12, c[0x3][0x278] ;  /* 0x00c04f00ff0c77ac */ /* 0x000eea0008000a00 */
[----:B--2---:R-:W-:Y:S01]  /*6080*/  DFMA R56, R46, UR8, R56 ;  /* 0x000000082e387c2b */ /* 0x004fe20008000038 */
[----:B------:R-:W2:Y:S01]  /*6090*/  LDCU.64 UR8, c[0x3][0x390] ;  /* 0x00c07200ff0877ac */ /* 0x000ea20008000a00 */
[----:B-1----:R-:W-:Y:S01]  /*60a0*/  DFMA R60, R50, UR14, R60 ;  /* 0x0000000e323c7c2b */ /* 0x002fe2000800003c */
[----:B------:R-:W1:Y:S05]  /*60b0*/  LDCU.64 UR14, c[0x3][0x2d8] ;  /* 0x00c05b00ff0e77ac */ /* 0x000e6a0008000a00 */
[----:B----4-:R-:W-:Y:S01]  /*60c0*/  DFMA R56, R44, UR4, R56 ;  /* 0x000000042c387c2b */ /* 0x010fe20008000038 */
[----:B------:R-:W4:Y:S01]  /*60d0*/  LDCU.64 UR4, c[0x3][0x3f0] ;  /* 0x00c07e00ff0477ac */ /* 0x000f220008000a00 */
[----:B-----5:R-:W-:Y:S01]  /*60e0*/  DFMA R60, R48, UR10, R60 ;  /* 0x0000000a303c7c2b */ /* 0x020fe2000800003c */
        /* <DEDUP_REMOVED lines=24> */
[----:B------:R-:W5:Y:S01]  /*6270*/  LDCU.64 UR10, c[0x3][0x100] ;  /* 0x00c02000ff0a77ac */ /* 0x000f620008000a00 */
[----:B---3--:R-:W-:-:S03]  /*6280*/  DFMA R58, R26, UR12, RZ ;  /* 0x0000000c1a3a7c2b */ /* 0x008fc600080000ff */
[----:B------:R3:W-:Y:S01]  /*6290*/  STS.64 [R2+0x2a0], R56 ;  /* 0x0002a03802007388 */ /* 0x0007e20000000a00 */
[----:B------:R-:W1:Y:S02]  /*62a0*/  LDCU.64 UR12, c[0x3][0x108] ;  /* 0x00c02100ff0c77ac */ /* 0x000e640008000a00 */
[----:B0-----:R-:W-:Y:S01]  /*62b0*/  DFMA R60, R32, UR6, R60 ;  /* 0x00000006203c7c2b */ /* 0x001fe2000800003c */
[----:B------:R-:W0:Y:S07]  /*62c0*/  LDCU.64 UR6, c[0x3][0x220] ;  /* 0x00c04400ff0677ac */ /* 0x000e2e0008000a00 */
[----:B--2---:R-:W-:Y:S01]  /*62d0*/  DFMA R60, R30, UR8, R60 ;  /* 0x000000081e3c7c2b */ /* 0x004fe2000800003c */
[----:B------:R-:W2:Y:S01]  /*62e0*/  LDCU.64 UR8, c[0x3][0xa8] ;  /* 0x00c01500ff0877ac */ /* 0x000ea20008000a00 */
[----:B----4-:R-:W-:-:S02]  /*62f0*/  DFMA R58, R28, UR4, R58 ;  /* 0x000000041c3a7c2b */ /* 0x010fc4000800003a */
[----:B---3--:R-:W-:Y:S01]  /*6300*/  DFMA R56, R26, UR16, RZ ;  /* 0x000000101a387c2b */ /* 0x008fe200080000ff */
[----:B------:R-:W3:Y:S02]  /*6310*/  LDCU.64 UR4, c[0x3][0x1c0] ;  /* 0x00c03800ff0477ac */ /* 0x000ee40008000a00 */
[----:B------:R4:W-:Y:S03]  /*6320*/  STS.64 [R2+0x310], R60 ;  /* 0x0003103c02007388 */ /* 0x0009e60000000a00 */
[----:B-----5:R-:W-:Y:S01]  /*6330*/  DFMA R58, R54, UR10, R58 ;  /* 0x0000000a363a7c2b */ /* 0x020fe2000800003a */
[----:B------:R-:W5:Y:S07]  /*6340*/  LDCU.64 UR10, c[0x3][0x168] ;  /* 0x00c02d00ff0a77ac */ /* 0x000f6e0008000a00 */
[----:B-1----:R-:W-:Y:S01]  /*6350*/  DFMA R58, R52, UR14, R58 ;  /* 0x0000000e343a7c2b */ /* 0x002fe2000800003a */
[----:B------:R-:W1:Y:S01]  /*6360*/  LDCU.64 UR14, c[0x3][0x1c8] ;  /* 0x00c03900ff0e77ac */ /* 0x000e620008000a00 */
[----:B--2---:R-:W-:Y:S01]  /*6370*/  DFMA R56, R28, UR8, R56 ;  /* 0x000000081c387c2b */ /* 0x004fe20008000038 */
[----:B------:R-:W2:Y:S05]  /*6380*/  LDCU.64 UR8, c[0x3][0x280] ;  /* 0x00c05000ff0877ac */ /* 0x000eaa0008000a00 */
[----:B---3--:R-:W-:Y:S01]  /*6390*/  DFMA R58, R50, UR4, R58 ;  /* 0x00000004323a7c2b */ /* 0x008fe2000800003a */
[----:B------:R-:W3:Y:S01]  /*63a0*/  LDCU.64 UR4, c[0x3][0x2e0] ;  /* 0x00c05c00ff0477ac */ /* 0x000ee20008000a00 */
[----:B------:R-:W-:Y:S01]  /*63b0*/  DFMA R56, R54, UR12, R56 ;  /* 0x0000000c36387c2b */ /* 0x000fe20008000038 */
[----:B------:R-:W4:Y:S05]  /*63c0*/  LDCU.64 UR12, c[0x3][0x228] ;  /* 0x00c04500ff0c77ac */ /* 0x000f2a0008000a00 */
[----:B0-----:R-:W-:Y:S01]  /*63d0*/  DFMA R58, R48, UR6, R58 ;  /* 0x00000006303a7c2b */ /* 0x001fe2000800003a */
[----:B------:R-:W0:Y:S01]  /*63e0*/  LDCU.64 UR6, c[0x3][0x340] ;  /* 0x00c06800ff0677ac */ /* 0x000e220008000a00 */
[----:B-----5:R-:W-:Y:S01]  /*63f0*/  DFMA R56, R52, UR10, R56 ;  /* 0x0000000a34387c2b */ /* 0x020fe20008000038 */
[----:B------:R-:W5:Y:S05]  /*6400*/  LDCU.64 UR10, c[0x3][0x288] ;  /* 0x00c05100ff0a77ac */ /* 0x000f6a0008000a00 */
[----:B--2---:R-:W-:Y:S01]  /*6410*/  DFMA R58, R46, UR8, R58 ;  /* 0x000000082e3a7c2b */ /* 0x004fe2000800003a */
[----:B------:R-:W2:Y:S01]  /*6420*/  LDCU.64 UR8, c[0x3][0x3a0] ;  /* 0x00c07400ff0877ac */ /* 0x000ea20008000a00 */
[----:B-1----:R-:W-:Y:S01]  /*6430*/  DFMA R56, R50, UR14, R56 ;  /* 0x0000000e32387c2b */ /* 0x002fe20008000038 */
[----:B------:R-:W1:Y:S05]  /*6440*/  LDCU.64 UR14, c[0x3][0x2e8] ;  /* 0x00c05d00ff0e77ac */ /* 0x000e6a0008000a00 */
[----:B---3--:R-:W-:Y:S01]  /*6450*/  DFMA R58, R44, UR4, R58 ;  /* 0x000000042c3a7c2b */ /* 0x008fe2000800003a */
[----:B------:R-:W3:Y:S01]  /*6460*/  LDCU.64 UR4, c[0x3][0x400] ;  /* 0x00c08000ff0477ac */ /* 0x000ee20008000a00 */
[----:B----4-:R-:W-:Y:S01]  /*6470*/  DFMA R56, R48, UR12, R56 ;  /* 0x0000000c30387c2b */ /* 0x010fe20008000038 */
        /* <DEDUP_REMOVED lines=24> */
[----:B------:R-:W4:Y:S04]  /*6600*/  LDCU.64 UR12, c[0x3][0xb8] ;  /* 0x00c01700ff0c77ac */ /* 0x000f280008000a00 */
[----:B------:R2:W-:Y:S03]  /*6610*/  STS.64 [R2+0x380], R60 ;  /* 0x0003803c02007388 */ /* 0x0005e60000000a00 */
[----:B0-----:R-:W-:Y:S01]  /*6620*/  DFMA R56, R32, UR6, R56 ;  /* 0x0000000620387c2b */ /* 0x001fe20008000038 */
[----:B------:R-:W0:Y:S07]  /*6630*/  LDCU.64 UR6, c[0x3][0xb0] ;  /* 0x00c01600ff0677ac */ /* 0x000e2e0008000a00 */
[----:B--2---:R-:W-:Y:S01]  /*6640*/  DFMA R60, R30, UR8, R56 ;  /* 0x000000081e3c7c2b */ /* 0x004fe20008000038 */
[----:B------:R-:W2:Y:S01]  /*6650*/  LDCU.64 UR8, c[0x3][0x110] ;  /* 0x00c02200ff0877ac */ /* 0x000ea20008000a00 */
[----:B---3--:R-:W-:-:S02]  /*6660*/  DFMA R58, R26, UR4, RZ ;  /* 0x000000041a3a7c2b */ /* 0x008fc400080000ff */
[C---:B------:R-:W-:Y:S01]  /*6670*/  DFMA R56, R26.reuse, UR60, RZ ;  /* 0x0000003c1a387c2b */ /* 0x040fe200080000ff */
[----:B------:R-:W3:Y:S01]  /*6680*/  LDCU.64 UR4, c[0x3][0x170] ;  /* 0x00c02e00ff0477ac */ /* 0x000ee20008000a00 */
[----:B-----5:R-:W-:Y:S01]  /*6690*/  DFMA R26, R26, UR10, RZ ;  /* 0x0000000a1a1a7c2b */ /* 0x020fe200080000ff */
[----:B------:R1:W-:Y:S01]  /*66a0*/  STS.64 [R2+0x3f0], R60 ;  /* 0x0003f03c02007388 */ /* 0x0003e20000000a00 */
[----:B------:R-:W5:Y:S02]  /*66b0*/  LDCU.64 UR10, c[0x3][0x178] ;  /* 0x00c02f00ff0a77ac */ /* 0x000f640008000a00 */
[C---:B0-----:R-:W-:Y:S02]  /*66c0*/  DFMA R58, R28.reuse, UR6, R58 ;  /* 0x000000061c3a7c2b */ /* 0x041fe4000800003a */
[C---:B------:R-:W-:Y:S01]  /*66d0*/  DFMA R56, R28.reuse, UR50, R56 ;  /* 0x000000321c387c2b */ /* 0x040fe20008000038 */
[----:B------:R-:W0:Y:S01]  /*66e0*/  LDCU.64 UR6, c[0x3][0x1d0] ;  /* 0x00c03a00ff0677ac */ /* 0x000e220008000a00 */
[----:B----4-:R-:W-:Y:S01]  /*66f0*/  DFMA R26, R28, UR12, R26 ;  /* 0x0000000c1c1a7c2b */ /* 0x010fe2000800001a */
[----:B------:R-:W4:Y:S03]  /*6700*/  LDCU.64 UR12, c[0x3][0x1d8] ;  /* 0x00c03b00ff0c77ac */ /* 0x000f260008000a00 */
[----:B--2---:R-:W-:-:S02]  /*6710*/  DFMA R58, R54, UR8, R58 ;  /* 0x00000008363a7c2b */ /* 0x004fc4000800003a */
[C---:B------:R-:W-:Y:S01]  /*6720*/  DFMA R56, R54.reuse, UR46, R56 ;  /* 0x0000002e36387c2b */ /* 0x040fe20008000038 */
[----:B------:R-:W2:Y:S01]  /*6730*/  LDCU.64 UR8, c[0x3][0x230] ;  /* 0x00c04600ff0877ac */ /* 0x000ea20008000a00 */
[----:B-1----:R-:W-:Y:S01]  /*6740*/  DFMA R26, R54, UR14, R26 ;  /* 0x0000000e361a7c2b */ /* 0x002fe2000800001a */
[----:B------:R-:W1:Y:S03]  /*6750*/  LDCU.64 UR14, c[0x3][0x238] ;  /* 0x00c04700ff0e77ac */ /* 0x000e660008000a00 */
[C---:B---3--:R-:W-:Y:S02]  /*6760*/  DFMA R58, R52.reuse, UR4, R58 ;  /* 0x00000004343a7c2b */ /* 0x048fe4000800003a */
[C---:B------:R-:W-:Y:S01]  /*6770*/  DFMA R56, R52.reuse, UR42, R56 ;  /* 0x0000002a34387c2b */ /* 0x040fe20008000038 */
[----:B------:R-:W3:Y:S01]  /*6780*/  LDCU.64 UR4, c[0x3][0x290] ;  /* 0x00c05200ff0477ac */ /* 0x000ee20008000a00 */
[----:B-----5:R-:W-:Y:S01]  /*6790*/  DFMA R26, R52, UR10, R26 ;  /* 0x0000000a341a7c2b */ /* 0x020fe2000800001a */
[----:B------:R-:W5:Y:S03]  /*67a0*/  LDCU.64 UR10, c[0x3][0x298] ;  /* 0x00c05300ff0a77ac */ /* 0x000f660008000a00 */
[----:B0-----:R-:W-:-:S02]  /*67b0*/  DFMA R58, R50, UR6, R58 ;  /* 0x00000006323a7c2b */ /* 0x001fc4000800003a */
[C---:B------:R-:W-:Y:S01]  /*67c0*/  DFMA R56, R50.reuse, UR38, R56 ;  /* 0x0000002632387c2b */ /* 0x040fe20008000038 */
[----:B------:R-:W0:Y:S01]  /*67d0*/  LDCU.64 UR6, c[0x3][0x2f0] ;  /* 0x00c05e00ff0677ac */ /* 0x000e220008000a00 */
[----:B----4-:R-:W-:Y:S01]  /*67e0*/  DFMA R26, R50, UR12, R26 ;  /* 0x0000000c321a7c2b */ /* 0x010fe2000800001a */
[----:B------:R-:W4:Y:S03]  /*67f0*/  LDCU.64 UR12, c[0x3][0x2f8] ;  /* 0x00c05f00ff0c77ac */ /* 0x000f260008000a00 */
[C---:B--2---:R-:W-:Y:S02]  /*6800*/  DFMA R58, R48.reuse, UR8, R58 ;  /* 0x00000008303a7c2b */ /* 0x044fe4000800003a */
[C---:B------:R-:W-:Y:S01]  /*6810*/  DFMA R56, R48.reuse, UR54, R56 ;  /* 0x0000003630387c2b */ /* 0x040fe20008000038 */
[----:B------:R-:W2:Y:S01]  /*6820*/  LDCU.64 UR8, c[0x3][0x350] ;  /* 0x00c06a00ff0877ac */ /* 0x000ea20008000a00 */
[----:B-1----:R-:W-:Y:S01]  /*6830*/  DFMA R26, R48, UR14, R26 ;  /* 0x0000000e301a7c2b */ /* 0x002fe2000800001a */
[----:B------:R-:W1:Y:S03]  /*6840*/  LDCU.64 UR14, c[0x3][0x358] ;  /* 0x00c06b00ff0e77ac */ /* 0x000e660008000a00 */
[----:B---3--:R-:W-:-:S02]  /*6850*/  DFMA R58, R46, UR4, R58 ;  /* 0x000000042e3a7c2b */ /* 0x008fc4000800003a */
[C---:B------:R-:W-:Y:S01]  /*6860*/  DFMA R56, R46.reuse, UR58, R56 ;  /* 0x0000003a2e387c2b */ /* 0x040fe20008000038 */
[----:B------:R-:W3:Y:S01]  /*6870*/  LDCU.64 UR4, c[0x3][0x3b0] ;  /* 0x00c07600ff0477ac */ /* 0x000ee20008000a00 */
[----:B-----5:R-:W-:Y:S01]  /*6880*/  DFMA R26, R46, UR10, R26 ;  /* 0x0000000a2e1a7c2b */ /* 0x020fe2000800001a */
[----:B------:R-:W5:Y:S03]  /*6890*/  LDCU.64 UR10, c[0x3][0x3b8] ;  /* 0x00c07700ff0a77ac */ /* 0x000f660008000a00 */
        /* <DEDUP_REMOVED lines=18> */
[----:B----4-:R-:W-:-:S04]  /*69c0*/  DFMA R26, R38, UR12, R26 ;  /* 0x0000000c261a7c2b */ /* 0x010fc8000800001a */
[C---:B--2---:R-:W-:Y:S01]  /*69d0*/  DFMA R58, R36.reuse, UR8, R58 ;  /* 0x00000008243a7c2b */ /* 0x044fe2000800003a */
[----:B------:R-:W2:Y:S01]  /*69e0*/  LDCU.64 UR8, c[0x3][0x538] ;  /* 0x00c0a700ff0877ac */ /* 0x000ea20008000a00 */
[C---:B------:R-:W-:Y:S02]  /*69f0*/  DFMA R56, R36.reuse, UR48, R56 ;  /* 0x0000003024387c2b */ /* 0x040fe40008000038 */
[----:B-1----:R-:W-:-:S04]  /*6a00*/  DFMA R26, R36, UR14, R26 ;  /* 0x0000000e241a7c2b */ /* 0x002fc8000800001a */
[C---:B---3--:R-:W-:Y:S02]  /*6a10*/  DFMA R58, R32.reuse, UR4, R58 ;  /* 0x00000004203a7c2b */ /* 0x048fe4000800003a */
[C---:B------:R-:W-:Y:S02]  /*6a20*/  DFMA R56, R32.reuse, UR52, R56 ;  /* 0x0000003420387c2b */ /* 0x040fe40008000038 */
[----:B-----5:R-:W-:-:S04]  /*6a30*/  DFMA R26, R32, UR10, R26 ;  /* 0x0000000a201a7c2b */ /* 0x020fc8000800001a */
[C---:B0-----:R-:W-:Y:S02]  /*6a40*/  DFMA R58, R30.reuse, UR6, R58 ;  /* 0x000000061e3a7c2b */ /* 0x041fe4000800003a */
[C---:B------:R-:W-:Y:S02]  /*6a50*/  DFMA R56, R30.reuse, UR56, R56 ;  /* 0x000000381e387c2b */ /* 0x040fe40008000038 */
[----:B--2---:R-:W-:-:S03]  /*6a60*/  DFMA R26, R30, UR8, R26 ;  /* 0x000000081e1a7c2b */ /* 0x004fc6000800001a */
[----:B------:R1:W-:Y:S04]  /*6a70*/  STS.64 [R2+0x460], R58 ;  /* 0x0004603a02007388 */ /* 0x0003e80000000a00 */
[----:B------:R1:W-:Y:S04]  /*6a80*/  STS.64 [R2], R56 ;  /* 0x0000003802007388 */ /* 0x0003e80000000a00 */
[----:B------:R1:W-:Y:S02]  /*6a90*/  STS.64 [R2+0x4d0], R26 ;  /* 0x0004d01a02007388 */ /* 0x0003e40000000a00 */
.L_x_60:
[----:B------:R-:W-:Y:S05]  /*6aa0*/  BSYNC.RECONVERGENT B0 ;  /* 0x0000000000007941 */ /* 0x000fea0003800200 */
.L_x_59:
[----:B0-----:R-:W0:Y:S01]  /*6ab0*/  S2R R3, SR_TID.X ;  /* 0x0000000000037919 */ /* 0x001e220000002100 */
[----:B------:R-:W-:Y:S01]  /*6ac0*/  BSSY.RECONVERGENT B0, `(.L_x_61) ;  /* 0x0000171000007945 */ /* 0x000fe20003800200 */
[----:B------:R-:W-:Y:S01]  /*6ad0*/  BAR.SYNC.DEFER_BLOCKING 0x0 ;  /* 0x0000000000007b1d */ /* 0x000fe20000010000 */
[----:B0-----:R-:W-:-:S05]  /*6ae0*/  ISETP.GT.U32.OR P0, PT, R3, 0x8f, P0 ;  /* 0x0000008f0300780c */ /* 0x001fca0000704470 */
[----:B------:R-:W-:Y:S08]  /*6af0*/  @P1 BRA `(.L_x_62) ;  /* 0x0000001400b41947 */ /* 0x000ff00003800000 */
[----:B-1----:R-:W0:Y:S01]  /*6b00*/  S2R R2, SR_TID.X ;  /* 0x0000000000027919 */ /* 0x002e220000002100 */
[----:B------:R-:W1:Y:S01]  /*6b10*/  LDCU.64 UR38, c[0x3][0x10] ;  /* 0x00c00200ff2677ac */ /* 0x000e620008000a00 */
[----:B------:R-:W2:Y:S01]  /*6b20*/  S2R R7, SR_CgaCtaId ;  /* 0x0000000000077919 */ /* 0x000ea20000008800 */
[----:B------:R-:W3:Y:S01]  /*6b30*/  LDCU.128 UR4, c[0x3][URZ] ;  /* 0x00c00000ff0477ac */ /* 0x000ee20008000c00 */
[----:B------:R-:W4:Y:S01]  /*6b40*/  S2R R4, SR_TID.Y ;  /* 0x0000000000047919 */ /* 0x000f220000002200 */
[----:B------:R-:W5:Y:S01]  /*6b50*/  LDCU.64 UR74, c[0x3][0x60] ;  /* 0x00c00c00ff4a77ac */ /* 0x000f620008000a00 */
[----:B------:R-:W5:Y:S01]  /*6b60*/  LDCU.64 UR30, c[0x3][0x70] ;  /* 0x00c00e00ff1e77ac */ /* 0x000f620008000a00 */
[----:B------:R-:W5:Y:S01]  /*6b70*/  LDCU.64 UR34, c[0x3][0x68] ;  /* 0x00c00d00ff2277ac */ /* 0x000f620008000a00 */
[----:B------:R-:W5:Y:S01]  /*6b80*/  LDCU.64 UR28, c[0x3][0x18] ;  /* 0x00c00300ff1c77ac */ /* 0x000f620008000a00 */
[----:B------:R-:W5:Y:S01]  /*6b90*/  LDCU.64 UR26, c[0x3][0x20] ;  /* 0x00c00400ff1a77ac */ /* 0x000f620008000a00 */
[----:B------:R-:W5:Y:S01]  /*6ba0*/  LDCU.64 UR24, c[0x3][0x28] ;  /* 0x00c00500ff1877ac */ /* 0x000f620008000a00 */
[C---:B0-----:R-:W-:Y:S01]  /*6bb0*/  LOP3.LUT R5, R2.reuse, 0xffff, RZ, 0xc0, !PT ;  /* 0x0000ffff02057812 */ /* 0x041fe200078ec0ff */
[----:B------:R-:W0:Y:S01]  /*6bc0*/  LDCU.64 UR58, c[0x3][0x80] ;  /* 0x00c01000ff3a77ac */ /* 0x000e220008000a00 */
[----:B------:R-:W-:-:S03]  /*6bd0*/  PRMT R6, R2, 0x9910, RZ ;  /* 0x0000991002067816 */ /* 0x000fc600000000ff */
[----:B------:R-:W-:Y:S01]  /*6be0*/  IMAD R5, R5, 0x1556, RZ ;  /* 0x0000155605057824 */ /* 0x000fe200078e02ff */
[----:B------:R-:W0:Y:S01]  /*6bf0*/  LDCU.64 UR72, c[0x3][0x88] ;  /* 0x00c01100ff4877ac */ /* 0x000e220008000a00 */
[----:B------:R-:W-:Y:S01]  /*6c00*/  IMAD R8, R6, 0xab, RZ ;  /* 0x000000ab06087824 */ /* 0x000fe200078e02ff */
[----:B------:R-:W-:Y:S02]  /*6c10*/  MOV R6, 0x400 ;  /* 0x0000040000067802 */ /* 0x000fe40000000f00 */
[----:B------:R-:W-:Y:S01]  /*6c20*/  SHF.R.U32.HI R5, RZ, 0x10, R5 ;  /* 0x00000010ff057819 */ /* 0x000fe20000011605 */
[----:B------:R-:W0:Y:S01]  /*6c30*/  LDCU.64 UR32, c[0x3][0x78] ;  /* 0x00c00f00ff2077ac */ /* 0x000e220008000a00 */
[----:B------:R-:W-:Y:S02]  /*6c40*/  LOP3.LUT R8, R8, 0xffff, RZ, 0xc0, !PT ;  /* 0x0000ffff08087812 */ /* 0x000fe400078ec0ff */
[----:B------:R-:W-:Y:S01]  /*6c50*/  PRMT R5, R5, 0x9910, RZ ;  /* 0x0000991005057816 */ /* 0x000fe200000000ff */
[----:B------:R-:W0:Y:S01]  /*6c60*/  LDCU.64 UR70, c[0x3][0x30] ;  /* 0x00c00600ff4677ac */ /* 0x000e220008000a00 */
[----:B--2---:R-:W-:-:S02]  /*6c70*/  LEA R7, R7, R6, 0x18 ;  /* 0x0000000607077211 */ /* 0x004fc400078ec0ff */
[----:B------:R-:W-:Y:S01]  /*6c80*/  SHF.R.U32.HI R8, RZ, 0xb, R8 ;  /* 0x0000000bff087819 */ /* 0x000fe20000011608 */
[----:B------:R-:W-:Y:S01]  /*6c90*/  IMAD R5, R5, 0xc, RZ ;  /* 0x0000000c05057824 */ /* 0x000fe200078e02ff */
[----:B------:R-:W2:Y:S01]  /*6ca0*/  LDCU.64 UR20, c[0x3][0x38] ;  /* 0x00c00700ff1477ac */ /* 0x000ea20008000a00 */
[----:B----4-:R-:W-:Y:S01]  /*6cb0*/  IMAD R4, R4, 0x55c0, R7 ;  /* 0x000055c004047824 */ /* 0x010fe200078e0207 */
[----:B------:R-:W-:Y:S01]  /*6cc0*/  LOP3.LUT R9, R8, 0xffff, RZ, 0xc0, !PT ;  /* 0x0000ffff08097812 */ /* 0x000fe200078ec0ff */
[----:B------:R-:W-:Y:S01]  /*6cd0*/  IMAD.MOV R5, RZ, RZ, -R5 ;  /* 0x000000ffff057224 */ /* 0x000fe200078e0a05 */
[----:B------:R-:W4:Y:S04]  /*6ce0*/  LDCU.64 UR68, c[0x3][0x40] ;  /* 0x00c00800ff4477ac */ /* 0x000f280008000a00 */
[----:B------:R-:W-:Y:S01]  /*6cf0*/  PRMT R5, R5, 0x7710, RZ ;  /* 0x0000771005057816 */ /* 0x000fe200000000ff */
[----:B------:R-:W4:Y:S04]  /*6d00*/  LDCU.64 UR16, c[0x3][0x48] ;  /* 0x00c00900ff1077ac */ /* 0x000f280008000a00 */
[----:B------:R-:W-:Y:S01]  /*6d10*/  IMAD.IADD R5, R5, 0x1, R2 ;  /* 0x0000000105057824 */ /* 0x000fe200078e0202 */
[----:B------:R-:W4:Y:S01]  /*6d20*/  LDCU.64 UR62, c[0x3][0x50] ;  /* 0x00c00a00ff3e77ac */ /* 0x000f220008000a00 */
[----:B------:R-:W-:-:S03]  /*6d30*/  IMAD R2, R9, 0x70, R4 ;  /* 0x0000007009027824 */ /* 0x000fc600078e0204 */
[----:B------:R-:W-:Y:S01]  /*6d40*/  LOP3.LUT R5, R5, 0xffff, RZ, 0xc0, !PT ;  /* 0x0000ffff05057812 */ /* 0x000fe200078ec0ff */
[----:B------:R-:W4:Y:S04]  /*6d50*/  LDCU.64 UR60, c[0x3][0x58] ;  /* 0x00c00b00ff3c77ac */ /* 0x000f280008000a00 */
[----:B------:R-:W-:Y:S01]  /*6d60*/  IMAD R2, R5, 0x8, R2 ;  /* 0x0000000805027824 */ /* 0x000fe200078e0202 */
[----:B------:R-:W4:Y:S04]  /*6d70*/  LDCU.64 UR22, c[0x3][0x90] ;  /* 0x00c01200ff1677ac */ /* 0x000f280008000a00 */
[----:B------:R-:W3:Y:S01]  /*6d80*/  LDS.64 R6, [R2] ;  /* 0x0000000002067984 */ /* 0x000ee20000000a00 */
[----:B------:R-:W4:Y:S03]  /*6d90*/  LDCU.64 UR18, c[0x3][0x98] ;  /* 0x00c01300ff1277ac */ /* 0x000f260008000a00 */
[----:B------:R-:W0:Y:S01]  /*6da0*/  LDS.64 R16, [R2+0x620] ;  /* 0x0006200002107984 */ /* 0x000e220000000a00 */
[----:B------:R-:W4:Y:S01]  /*6db0*/  LDCU.64 UR64, c[0x3][0xa0] ;  /* 0x00c01400ff4077ac */ /* 0x000f220008000a00 */
        /* <DEDUP_REMOVED lines=8> */
[C---:B---3--:R-:W-:Y:S01]  /*6e40*/  DFMA R4, R6.reuse, UR4, RZ ;  /* 0x0000000406047c2b */ /* 0x048fe200080000ff */
[----:B------:R-:W3:Y:S01]  /*6e50*/  LDCU.64 UR8, c[0x3][0xe8] ;  /* 0x00c01d00ff0877ac */ /* 0x000ee20008000a00 */
[----:B------:R-:W-:-:S02]  /*6e60*/  DFMA R8, R6, UR6, RZ ;  /* 0x0000000606087c2b */ /* 0x000fc400080000ff */
[C---:B-1----:R-:W-:Y:S01]  /*6e70*/  DFMA R10, R6.reuse, UR38, RZ ;  /* 0x00000026060a7c2b */ /* 0x042fe200080000ff */
[----:B------:R-:W1:Y:S01]  /*6e80*/  LDCU.64 UR4, c[0x3][0xf0] ;  /* 0x00c01e00ff0477ac */ /* 0x000e620008000a00 */
[----:B-----5:R-:W-:Y:S02]  /*6e90*/  DFMA R12, R6, UR24, RZ ;  /* 0x00000018060c7c2b */ /* 0x020fe400080000ff */
[C---:B0-----:R-:W-:Y:S01]  /*6ea0*/  DFMA R18, R16.reuse, UR74, R4 ;  /* 0x0000004a10127c2b */ /* 0x041fe20008000004 */
[----:B------:R-:W0:Y:S01]  /*6eb0*/  LDCU.64 UR6, c[0x3][0xf8] ;  /* 0x00c01f00ff0677ac */ /* 0x000e220008000a00 */
[C---:B------:R-:W-:Y:S02]  /*6ec0*/  DFMA R20, R16.reuse, UR34, R8 ;  /* 0x0000002210147c2b */ /* 0x040fe40008000008 */
[----:B------:R-:W-:Y:S01]  /*6ed0*/  DFMA R22, R16, UR30, R10 ;  /* 0x0000001e10167c2b */ /* 0x000fe2000800000a */
[----:B------:R-:W5:Y:S01]  /*6ee0*/  LDS.64 R8, [R2+0xc40] ;  /* 0x000c400002087984 */ /* 0x000f620000000a00 */
[C---:B------:R-:W-:Y:S01]  /*6ef0*/  DFMA R4, R6.reuse, UR28, RZ ;  /* 0x0000001c06047c2b */ /* 0x040fe200080000ff */
[----:B------:R-:W0:Y:S01]  /*6f00*/  LDCU.64 UR38, c[0x3][0x100] ;  /* 0x00c02000ff2677ac */ /* 0x000e220008000a00 */
[----:B------:R-:W-:-:S02]  /*6f10*/  DFMA R10, R6, UR26, RZ ;  /* 0x0000001a060a7c2b */ /* 0x000fc400080000ff */
[----:B------:R-:W-:Y:S01]  /*6f20*/  DFMA R28, R16, UR72, R12 ;  /* 0x00000048101c7c2b */ /* 0x000fe2000800000c */
[----:B------:R-:W0:Y:S01]  /*6f30*/  LDCU.64 UR74, c[0x3][0x108] ;  /* 0x00c02100ff4a77ac */ /* 0x000e220008000a00 */
[----:B--2---:R-:W-:Y:S02]  /*6f40*/  DFMA R14, R6, UR20, RZ ;  /* 0x00000014060e7c2b */ /* 0x004fe400080000ff */
[C---:B------:R-:W-:Y:S01]  /*6f50*/  DFMA R24, R16.reuse, UR32, R4 ;  /* 0x0000002010187c2b */ /* 0x040fe20008000004 */
[----:B------:R-:W2:Y:S01]  /*6f60*/  LDCU.64 UR34, c[0x3][0x110] ;  /* 0x00c02200ff2277ac */ /* 0x000ea20008000a00 */
[----:B------:R-:W-:Y:S01]  /*6f70*/  DFMA R26, R16, UR58, R10 ;  /* 0x0000003a101a7c2b */ /* 0x000fe2000800000a */
[----:B------:R-:W2:Y:S01]  /*6f80*/  LDS.64 R4, [R2+0x1260] ;  /* 0x0012600002047984 */ /* 0x000ea20000000a00 */
[C---:B------:R-:W-:Y:S01]  /*6f90*/  DFMA R10, R6.reuse, UR70, RZ ;  /* 0x00000046060a7c2b */ /* 0x040fe200080000ff */
[----:B------:R-:W2:Y:S01]  /*6fa0*/  LDCU.64 UR30, c[0x3][0x118] ;  /* 0x00c02300ff1e77ac */ /* 0x000ea20008000a00 */
[----:B----4-:R-:W-:-:S02]  /*6fb0*/  DFMA R12, R6, UR68, RZ ;  /* 0x00000044060c7c2b */ /* 0x010fc400080000ff */
[C---:B------:R-:W-:Y:S01]  /*6fc0*/  DFMA R30, R6.reuse, UR16, RZ ;  /* 0x00000010061e7c2b */ /* 0x040fe200080000ff */
[----:B------:R-:W4:Y:S01]  /*6fd0*/  LDCU.64 UR28, c[0x3][0x120] ;  /* 0x00c02400ff1c77ac */ /* 0x000f220008000a00 */
[C---:B------:R-:W-:Y:S02]  /*6fe0*/  DFMA R32, R6.reuse, UR62, RZ ;  /* 0x0000003e06207c2b */ /* 0x040fe400080000ff */
[----:B------:R-:W-:Y:S01]  /*6ff0*/  DFMA R6, R6, UR60, RZ ;  /* 0x0000003c06067c2b */ /* 0x000fe200080000ff */
[----:B------:R-:W4:Y:S01]  /*7000*/  LDCU.64 UR26, c[0x3][0x128] ;  /* 0x00c02500ff1a77ac */ /* 0x000f220008000a00 */
[C---:B------:R-:W-:Y:S02]  /*7010*/  DFMA R10, R16.reuse, UR22, R10 ;  /* 0x00000016100a7c2b */ /* 0x040fe4000800000a */
[C---:B------:R-:W-:Y:S01]  /*7020*/  DFMA R14, R16.reuse, UR18, R14 ;  /* 0x00000012100e7c2b */ /* 0x040fe2000800000e */
[----:B------:R-:W4:Y:S01]  /*7030*/  LDCU.64 UR24, c[0x3][0x130] ;  /* 0x00c02600ff1877ac */ /* 0x000f220008000a00 */
[----:B------:R-:W-:-:S02]  /*7040*/  DFMA R12, R16, UR64, R12 ;  /* 0x00000040100c7c2b */ /* 0x000fc4000800000c */
[C---:B------:R-:W-:Y:S01]  /*7050*/  DFMA R30, R16.reuse, UR66, R30 ;  /* 0x00000042101e7c2b */ /* 0x040fe2000800001e */
[----:B------:R-:W4:Y:S01]  /*7060*/  LDCU.64 UR32, c[0x3][0x138] ;  /* 0x00c02700ff2077ac */ /* 0x000f220008000a00 */
[C---:B------:R-:W-:Y:S02]  /*7070*/  DFMA R32, R16.reuse, UR14, R32 ;  /* 0x0000000e10207c2b */ /* 0x040fe40008000020 */
[----:B------:R-:W-:Y:S01]  /*7080*/  DFMA R16, R16, UR54, R6 ;  /* 0x0000003610107c2b */ /* 0x000fe20008000006 */
[----:B------:R-:W4:Y:S01]  /*7090*/  LDCU.64 UR58, c[0x3][0x140] ;  /* 0x00c02800ff3a77ac */ /* 0x000f220008000a00 */
[----:B------:R-:W4:Y:S01]  /*70a0*/  LDS.64 R6, [R2+0x1880] ;  /* 0x0018800002067984 */ /* 0x000f220000000a00 */
[----:B------:R-:W4:Y:S01]  /*70b0*/  LDCU.64 UR72, c[0x3][0x148] ;  /* 0x00c02900ff4877ac */ /* 0x000f220008000a00 */
[C---:B-----5:R-:W-:Y:S01]  /*70c0*/  DFMA R18, R8.reuse, UR12, R18 ;  /* 0x0000000c08127c2b */ /* 0x060fe20008000012 */
[----:B------:R-:W5:Y:S01]  /*70d0*/  LDCU.64 UR70, c[0x3][0x150] ;  /* 0x00c02a00ff4677ac */ /* 0x000f620008000a00 */
[----:B------:R-:W-:-:S02]  /*70e0*/  DFMA R20, R8, UR50, R20 ;  /* 0x0000003208147c2b */ /* 0x000fc40008000014 */
[C---:B------:R-:W-:Y:S01]  /*70f0*/  DFMA R22, R8.reuse, UR10, R22 ;  /* 0x0000000a08167c2b */ /* 0x040fe20008000016 */
[----:B------:R-:W5:Y:S01]  /*7100*/  LDCU.64 UR20, c[0x3][0x158] ;  /* 0x00c02b00ff1477ac */ /* 0x000f620008000a00 */
[C---:B------:R-:W-:Y:S02]  /*7110*/  DFMA R24, R8.reuse, UR46, R24 ;  /* 0x0000002e08187c2b */ /* 0x040fe40008000018 */
[C---:B------:R-:W-:Y:S01]  /*7120*/  DFMA R26, R8.reuse, UR42, R26 ;  /* 0x0000002a081a7c2b */ /* 0x040fe2000800001a */
[----:B------:R-:W5:Y:S01]  /*7130*/  LDCU.64 UR22, c[0x3][0x160] ;  /* 0x00c02c00ff1677ac */ /* 0x000f620008000a00 */
[C---:B---3--:R-:W-:Y:S02]  /*7140*/  DFMA R28, R8.reuse, UR8, R28 ;  /* 0x00000008081c7c2b */ /* 0x048fe4000800001c */
[C---:B-1----:R-:W-:Y:S01]  /*7150*/  DFMA R10, R8.reuse, UR4, R10 ;  /* 0x00000004080a7c2b */ /* 0x042fe2000800000a */
[----:B------:R-:W1:Y:S01]  /*7160*/  LDCU.64 UR68, c[0x3][0x168] ;  /* 0x00c02d00ff4477ac */ /* 0x000e620008000a00 */
[----:B0-----:R-:W-:-:S02]  /*7170*/  DFMA R14, R8, UR6, R14 ;  /* 0x00000006080e7c2b */ /* 0x001fc4000800000e */
[C---:B------:R-:W-:Y:S01]  /*7180*/  DFMA R12, R8.reuse, UR38, R12 ;  /* 0x00000026080c7c2b */ /* 0x040fe2000800000c */
[----:B------:R-:W0:Y:S01]  /*7190*/  LDCU.64 UR18, c[0x3][0x170] ;  /* 0x00c02e00ff1277ac */ /* 0x000e220008000a00 */
[C---:B------:R-:W-:Y:S02]  /*71a0*/  DFMA R30, R8.reuse, UR74, R30 ;  /* 0x0000004a081e7c2b */ /* 0x040fe4000800001e */
[C---:B--2---:R-:W-:Y:S01]  /*71b0*/  DFMA R34, R8.reuse, UR34, R32 ;  /* 0x0000002208227c2b */ /* 0x044fe20008000020 */
[----:B------:R-:W2:Y:S01]  /*71c0*/  LDCU.64 UR64, c[0x3][0x178] ;  /* 0x00c02f00ff4077ac */ /* 0x000ea20008000a00 */
[----:B------:R-:W-:Y:S01]  /*71d0*/  DFMA R36, R8, UR30, R16 ;  /* 0x0000001e08247c2b */ /* 0x000fe20008000010 */
[----:B------:R-:W3:Y:S01]  /*71e0*/  LDS.64 R8, [R2+0x1ea0] ;  /* 0x001ea00002087984 */ /* 0x000ee20000000a00 */
[----:B------:R-:W2:Y:S01]  /*71f0*/  LDCU.64 UR50, c[0x3][0x1b8] ;  /* 0x00c03700ff3277ac */ /* 0x000ea20008000a00 */
[C---:B----4-:R-:W-:Y:S02]  /*7200*/  DFMA R18, R4.reuse, UR28, R18 ;  /* 0x0000001c04127c2b */ /* 0x050fe40008000012 */
[C---:B------:R-:W-:Y:S01]  /*7210*/  DFMA R20, R4.reuse, UR26, R20 ;  /* 0x0000001a04147c2b */ /* 0x040fe20008000014 */
[----:B------:R-:W4:Y:S01]  /*7220*/  LDCU.64 UR16, c[0x3][0x180] ;  /* 0x00c03000ff1077ac */ /* 0x000f220008000a00 */
[----:B------:R-:W-:-:S02]  /*7230*/  DFMA R22, R4, UR24, R22 ;  /* 0x0000001804167c2b */ /* 0x000fc40008000016 */
[C---:B------:R-:W-:Y:S01]  /*7240*/  DFMA R24, R4.reuse, UR32, R24 ;  /* 0x0000002004187c2b */ /* 0x040fe20008000018 */
[----:B------:R-:W4:Y:S01]  /*7250*/  LDCU.64 UR62, c[0x3][0x188] ;  /* 0x00c03100ff3e77ac */ /* 0x000f220008000a00 */
[C---:B------:R-:W-:Y:S02]  /*7260*/  DFMA R26, R4.reuse, UR58, R26 ;  /* 0x0000003a041a7c2b */ /* 0x040fe4000800001a */
[C---:B------:R-:W-:Y:S01]  /*7270*/  DFMA R28, R4.reuse, UR72, R28 ;  /* 0x00000048041c7c2b */ /* 0x040fe2000800001c */
[----:B------:R-:W4:Y:S01]  /*7280*/  LDCU.64 UR60, c[0x3][0x190] ;  /* 0x00c03200ff3c77ac */ /* 0x000f220008000a00 */
[C---:B-----5:R-:W-:Y:S02]  /*7290*/  DFMA R10, R4.reuse, UR70, R10 ;  /* 0x00000046040a7c2b */ /* 0x060fe4000800000a */
[C---:B------:R-:W-:Y:S01]  /*72a0*/  DFMA R14, R4.reuse, UR20, R14 ;  /* 0x00000014040e7c2b */ /* 0x040fe2000800000e */
[----:B------:R-:W5:Y:S01]  /*72b0*/  LDCU.64 UR66, c[0x3][0x198] ;  /* 0x00c03300ff4277ac */ /* 0x000f620008000a00 */
[----:B------:R-:W-:-:S02]  /*72c0*/  DFMA R16, R4, UR22, R12 ;  /* 0x0000001604107c2b */ /* 0x000fc4000800000c */
[C---:B-1----:R-:W-:Y:S01]  /*72d0*/  DFMA R32, R4.reuse, UR68, R30 ;  /* 0x0000004404207c2b */ /* 0x042fe2000800001e */
[----:B------:R-:W1:Y:S01]  /*72e0*/  LDCU.64 UR14, c[0x3][0x1a0] ;  /* 0x00c03400ff0e77ac */ /* 0x000e620008000a00 */
[C---:B0-----:R-:W-:Y:S02]  /*72f0*/  DFMA R34, R4.reuse, UR18, R34 ;  /* 0x0000001204227c2b */ /* 0x041fe40008000022 */
[----:B--2---:R-:W-:Y:S01]  /*7300*/  DFMA R36, R4, UR64, R36 ;  /* 0x0000004004247c2b */ /* 0x004fe20008000024 */
[----:B------:R-:W0:Y:S01]  /*7310*/  LDCU.64 UR54, c[0x3][0x1a8] ;  /* 0x00c03500ff3677ac */ /* 0x000e220008000a00 */
[----:B------:R-:W2:Y:S01]  /*7320*/  LDS.64 R4, [R2+0x24c0] ;  /* 0x0024c00002047984 */ /* 0x000ea20000000a00 */
[C---:B------:R-:W-:Y:S01]  /*7330*/  DFMA R12, R6.reuse, UR50, R14 ;  /* 0x00000032060c7c2b */ /* 0x040fe2000800000e */
[----:B------:R-:W3:Y:S02]  /*7340*/  LDCU.64 UR12, c[0x3][0x1b0] ;  /* 0x00c03600ff0c77ac */ /* 0x000ee40008000a00 */
[----:B------:R-:W2:Y:S01]  /*7350*/  LDS.64 R14, [R2+0x2ae0] ;  /* 0x002ae000020e7984 */ /* 0x000ea20000000a00 */
[C---:B----4-:R-:W-:Y:S01]  /*7360*/  DFMA R18, R6.reuse, UR16, R18 ;  /* 0x0000001006127c2b */ /* 0x050fe20008000012 */
[----:B------:R-:W4:Y:S01]  /*7370*/  LDCU.64 UR10, c[0x3][0x1c0] ;  /* 0x00c03800ff0a77ac */ /* 0x000f220008000a00 */
[----:B------:R-:W-:-:S02]  /*7380*/  DFMA R20, R6, UR62, R20 ;  /* 0x0000003e06147c2b */ /* 0x000fc40008000014 */
[C---:B------:R-:W-:Y:S01]  /*7390*/  DFMA R22, R6.reuse, UR60, R22 ;  /* 0x0000003c06167c2b */ /* 0x040fe20008000016 */
[----:B------:R-:W4:Y:S01]  /*73a0*/  LDCU.64 UR46, c[0x3][0x1c8] ;  /* 0x00c03900ff2e77ac */ /* 0x000f220008000a00 */
[C---:B-----5:R-:W-:Y:S02]  /*73b0*/  DFMA R24, R6.reuse, UR66, R24 ;  /* 0x0000004206187c2b */ /* 0x060fe40008000018 */
[C---:B-1----:R-:W-:Y:S01]  /*73c0*/  DFMA R26, R6.reuse, UR14, R26 ;  /* 0x0000000e061a7c2b */ /* 0x042fe2000800001a */
[----:B------:R-:W1:Y:S01]  /*73d0*/  LDCU.64 UR42, c[0x3][0x1d0] ;  /* 0x00c03a00ff2a77ac */ /* 0x000e620008000a00 */
[C---:B0-----:R-:W-:Y:S01]  /*73e0*/  DFMA R28, R6.reuse, UR54, R28 ;  /* 0x00000036061c7c2b */ /* 0x041fe2000800001c */
[----:B------:R-:W0:Y:S01]  /*73f0*/  LDCU.64 UR8, c[0x3][0x1d8] ;  /* 0x00c03b00ff0877ac */ /* 0x000e220008000a00 */
[C---:B---3--:R-:W-:Y:S01]  /*7400*/  DFMA R10, R6.reuse, UR12, R10 ;  /* 0x0000000c060a7c2b */ /* 0x048fe2000800000a */
[----:B------:R-:W3:Y:S01]  /*7410*/  LDCU.64 UR4, c[0x3][0x1e0] ;  /* 0x00c03c00ff0477ac */ /* 0x000ee20008000a00 */
[C---:B----4-:R-:W-:Y:S01]  /*7420*/  DFMA R30, R6.reuse, UR10, R16 ;  /* 0x0000000a061e7c2b */ /* 0x050fe20008000010 */
[----:B------:R-:W4:Y:S01]  /*7430*/  LDCU.64 UR28, c[0x3][0x210] ;  /* 0x00c04200ff1c77ac */ /* 0x000f220008000a00 */
[C---:B------:R-:W-:Y:S01]  /*7440*/  DFMA R32, R6.reuse, UR46, R32 ;  /* 0x0000002e06207c2b */ /* 0x040fe20008000020 */
[----:B------:R-:W5:Y:S01]  /*7450*/  LDCU.64 UR6, c[0x3][0x1e8] ;  /* 0x00c03d00ff0677ac */ /* 0x000f620008000a00 */
[C---:B-1----:R-:W-:Y:S01]  /*7460*/  DFMA R34, R6.reuse, UR42, R34 ;  /* 0x0000002a06227c2b */ /* 0x042fe20008000022 */
[----:B------:R-:W1:Y:S01]  /*7470*/  LDCU.64 UR38, c[0x3][0x1f0] ;  /* 0x00c03e00ff2677ac */ /* 0x000e620008000a00 */
[----:B0-----:R-:W-:Y:S01]  /*7480*/  DFMA R36, R6, UR8, R36 ;  /* 0x0000000806247c2b */ /* 0x001fe20008000024 */
[----:B------:R-:W0:Y:S01]  /*7490*/  LDS.64 R6, [R2+0x3100] ;  /* 0x0031000002067984 */ /* 0x000e220000000a00 */
[----:B------:R-:W2:Y:S01]  /*74a0*/  LDCU.64 UR74, c[0x3][0x1f8] ;  /* 0x00c03f00ff4a77ac */ /* 0x000ea20008000a00 */
[C---:B---3--:R-:W-:Y:S01]  /*74b0*/  DFMA R18, R8.reuse, UR4, R18 ;  /* 0x0000000408127c2b */ /* 0x048fe20008000012 */
[----:B------:R-:W3:Y:S01]  /*74c0*/  LDCU.64 UR34, c[0x3][0x200] ;  /* 0x00c04000ff2277ac */ /* 0x000ee20008000a00 */
[C---:B----4-:R-:W-:Y:S01]  /*74d0*/  DFMA R10, R8.reuse, UR28, R10 ;  /* 0x0000001c080a7c2b */ /* 0x050fe2000800000a */
[----:B------:R-:W4:Y:S01]  /*74e0*/  LDCU.64 UR30, c[0x3][0x208] ;  /* 0x00c04100ff1e77ac */ /* 0x000f220008000a00 */
[C---:B-----5:R-:W-:Y:S01]  /*74f0*/  DFMA R20, R8.reuse, UR6, R20 ;  /* 0x0000000608147c2b */ /* 0x060fe20008000014 */
[----:B------:R-:W5:Y:S01]  /*7500*/  LDCU.64 UR26, c[0x3][0x218] ;  /* 0x00c04300ff1a77ac */ /* 0x000f620008000a00 */
        /* <DEDUP_REMOVED lines=16> */
[----:B----4-:R-:W-:Y:S01]  /*7610*/  DFMA R36, R8, UR72, R36 ;  /* 0x0000004808247c2b */ /* 0x010fe20008000024 */
[----:B------:R-:W4:Y:S01]  /*7620*/  LDCU.64 UR68, c[0x3][0x258] ;  /* 0x00c04b00ff4477ac */ /* 0x000f220008000a00 */
[C---:B-----5:R-:W-:Y:S01]  /*7630*/  DFMA R8, R4.reuse, UR16, R10 ;  /* 0x0000001004087c2b */ /* 0x060fe2000800000a */
[----:B------:R-:W5:Y:S01]  /*7640*/  LDCU.64 UR18, c[0x3][0x260] ;  /* 0x00c04c00ff1277ac */ /* 0x000f620008000a00 */
[----:B------:R-:W0:Y:S01]  /*7650*/  LDS.64 R10, [R2+0x3720] ;  /* 0x00372000020a7984 */ /* 0x000e220000000a00 */
        /* <DEDUP_REMOVED lines=20> */
[----:B-1----:R-:W-:Y:S01]  /*77a0*/  DFMA R36, R4, UR54, R36 ;  /* 0x0000003604247c2b */ /* 0x002fe20008000024 */
        /* <DEDUP_REMOVED lines=16> */
[----:B------:R-:W0:Y:S01]  /*78b0*/  LDCU.64 UR72, c[0x3][0x330] ;  /* 0x00c06600ff4877ac */ /* 0x000e220008000a00 */
[C---:B-----5:R-:W-:Y:S01]  /*78c0*/  DFMA R30, R14.reuse, UR38, R30 ;  /* 0x000000260e1e7c2b */ /* 0x060fe2000800001e */
[----:B------:R-:W4:Y:S01]  /*78d0*/  LDCU.64 UR26, c[0x3][0x310] ;  /* 0x00c06200ff1a77ac */ /* 0x000f220008000a00 */
[C---:B-1----:R-:W-:Y:S01]  /*78e0*/  DFMA R4, R14.reuse, UR74, R32 ;  /* 0x0000004a0e047c2b */ /* 0x042fe20008000020 */
[----:B------:R-:W1:Y:S01]  /*78f0*/  LDCU.64 UR22, c[0x3][0x348] ;  /* 0x00c06900ff1677ac */ /* 0x000e620008000a00 */
[C---:B--2---:R-:W-:Y:S01]  /*7900*/  DFMA R34, R14.reuse, UR34, R34 ;  /* 0x000000220e227c2b */ /* 0x044fe20008000022 */
[----:B------:R-:W2:Y:S01]  /*7910*/  LDCU.64 UR20, c[0x3][0x340] ;  /* 0x00c06800ff1477ac */ /* 0x000ea20008000a00 */
[----:B---3--:R-:W-:Y:S01]  /*7920*/  DFMA R40, R14, UR30, R36 ;  /* 0x0000001e0e287c2b */ /* 0x008fe20008000024 */
[----:B------:R-:W3:Y:S01]  /*7930*/  LDCU.64 UR16, c[0x3][0x370] ;  /* 0x00c06e00ff1077ac */ /* 0x000ee20008000a00 */
[C---:B0-----:R-:W-:Y:S01]  /*7940*/  DFMA R14, R6.reuse, UR72, R8 ;  /* 0x00000048060e7c2b */ /* 0x041fe20008000008 */
[----:B------:R-:W0:Y:S01]  /*7950*/  LDS.64 R8, [R2+0x3d40] ;  /* 0x003d400002087984 */ /* 0x000e220000000a00 */
[----:B------:R-:W5:Y:S01]  /*7960*/  LDCU.64 UR24, c[0x3][0x318] ;  /* 0x00c06300ff1877ac */ /* 0x000f620008000a00 */
[C---:B----4-:R-:W-:Y:S01]  /*7970*/  DFMA R22, R6.reuse, UR26, R22 ;  /* 0x0000001a06167c2b */ /* 0x050fe20008000016 */
[----:B------:R-:W4:Y:S01]  /*7980*/  LDCU.64 UR14, c[0x3][0x390] ;  /* 0x00c07200ff0e77ac */ /* 0x000f220008000a00 */
[C---:B-1----:R-:W-:Y:S01]  /*7990*/  DFMA R36, R6.reuse, UR22, R4 ;  /* 0x0000001606247c2b */ /* 0x042fe20008000004 */
[----:B------:R-:W1:Y:S01]  /*79a0*/  LDS.64 R4, [R2+0x4360] ;  /* 0x0043600002047984 */ /* 0x000e620000000a00 */
[----:B------:R-:W4:Y:S01]  /*79b0*/  LDCU.64 UR32, c[0x3][0x320] ;  /* 0x00c06400ff2077ac */ /* 0x000f220008000a00 */
[----:B--2---:R-:W-:Y:S01]  /*79c0*/  DFMA R18, R6, UR20, R30 ;  /* 0x0000001406127c2b */ /* 0x004fe2000800001e */
[----:B------:R-:W2:Y:S02]  /*79d0*/  LDCU.64 UR50, c[0x3][0x3a8] ;  /* 0x00c07500ff3277ac */ /* 0x000ea40008000a00 */
[----:B---3--:R-:W-:Y:S01]  /*79e0*/  DFMA R30, R10, UR16, R22 ;  /* 0x000000100a1e7c2b */ /* 0x008fe20008000016 */
[----:B------:R-:W3:Y:S01]  /*79f0*/  LDCU.64 UR28, c[0x3][0x308] ;  /* 0x00c06100ff1c77ac */ /* 0x000ee20008000a00 */
[----:B-----5:R-:W-:Y:S01]  /*7a00*/  DFMA R24, R6, UR24, R24 ;  /* 0x0000001806187c2b */ /* 0x020fe20008000018 */
[----:B------:R-:W5:Y:S01]  /*7a10*/  LDCU.64 UR58, c[0x3][0x328] ;  /* 0x00c06500ff3a77ac */ /* 0x000f620008000a00 */
[----:B----4-:R-:W-:Y:S01]  /*7a20*/  DFMA R22, R10, UR14, R14 ;  /* 0x0000000e0a167c2b */ /* 0x010fe2000800000e */
[----:B------:R-:W4:Y:S01]  /*7a30*/  LDCU.64 UR70, c[0x3][0x338] ;  /* 0x00c06700ff4677ac */ /* 0x000f220008000a00 */
[----:B------:R-:W-:Y:S01]  /*7a40*/  DFMA R26, R6, UR32, R26 ;  /* 0x00000020061a7c2b */ /* 0x000fe2000800001a */
[----:B------:R-:W0:Y:S01]  /*7a50*/  LDCU.64 UR68, c[0x3][0x350] ;  /* 0x00c06a00ff4477ac */ /* 0x000e220008000a00 */
[----:B--2---:R-:W-:Y:S01]  /*7a60*/  DFMA R14, R10, UR50, R36 ;  /* 0x000000320a0e7c2b */ /* 0x004fe20008000024 */
[----:B------:R-:W2:Y:S01]  /*7a70*/  LDCU.64 UR18, c[0x3][0x358] ;  /* 0x00c06b00ff1277ac */ /* 0x000ea20008000a00 */
[----:B------:R-:W-:-:S02]  /*7a80*/  DFMA R36, R6, UR36, R12 ;  /* 0x0000002406247c2b */ /* 0x000fc4000800000c */
[C---:B---3--:R-:W-:Y:S01]  /*7a90*/  DFMA R20, R6.reuse, UR28, R20 ;  /* 0x0000001c06147c2b */ /* 0x048fe20008000014 */
[----:B------:R-:W3:Y:S01]  /*7aa0*/  LDCU.64 UR62, c[0x3][0x378] ;  /* 0x00c06f00ff3e77ac */ /* 0x000ee20008000a00 */
[----:B-----5:R-:W-:Y:S01]  /*7ab0*/  DFMA R32, R6, UR58, R28 ;  /* 0x0000003a06207c2b */ /* 0x020fe2000800001c */
[----:B------:R-:W5:Y:S03]  /*7ac0*/  LDCU.64 UR60, c[0x3][0x380] ;  /* 0x00c07000ff3c77ac */ /* 0x000f660008000a00 */
[----:B------:R-:W-:Y:S02]  /*7ad0*/  DFMA R36, R10, UR40, R36 ;  /* 0x000000280a247c2b */ /* 0x000fe40008000024 */
[C---:B----4-:R-:W-:Y:S01]  /*7ae0*/  DFMA R16, R6.reuse, UR70, R16 ;  /* 0x0000004606107c2b */ /* 0x050fe20008000010 */
[----:B------:R-:W4:Y:S01]  /*7af0*/  LDCU.64 UR64, c[0x3][0x368] ;  /* 0x00c06d00ff4077ac */ /* 0x000f220008000a00 */
[----:B0-----:R-:W-:Y:S01]  /*7b00*/  DFMA R38, R6, UR68, R34 ;  /* 0x0000004406267c2b */ /* 0x001fe20008000022 */
[----:B------:R-:W0:Y:S03]  /*7b10*/  LDCU.64 UR54, c[0x3][0x398] ;  /* 0x00c07300ff3677ac */ /* 0x000e260008000a00 */
[----:B------:R-:W-:-:S02]  /*7b20*/  DFMA R36, R8, UR44, R36 ;  /* 0x0000002c08247c2b */ /* 0x000fc40008000024 */
[----:B--2---:R-:W-:Y:S01]  /*7b30*/  DFMA R40, R6, UR18, R40 ;  /* 0x0000001206287c2b */ /* 0x004fe20008000028 */
[----:B------:R-:W2:Y:S01]  /*7b40*/  LDCU.64 UR66, c[0x3][0x388] ;  /* 0x00c07100ff4277ac */ /* 0x000ea20008000a00 */
[----:B------:R-:W2:Y:S01]  /*7b50*/  LDS.64 R6, [R2+0x4980] ;  /* 0x0049800002067984 */ /* 0x000ea20000000a00 */
[----:B---3--:R-:W-:Y:S01]  /*7b60*/  DFMA R34, R10, UR62, R24 ;  /* 0x0000003e0a227c2b */ /* 0x008fe20008000018 */
[----:B------:R-:W3:Y:S02]  /*7b70*/  LDCU.64 UR12, c[0x3][0x3a0] ;  /* 0x00c07400ff0c77ac */ /* 0x000ee40008000a00 */
[----:B-1----:R-:W-:Y:S02]  /*7b80*/  DFMA R36, R4, UR48, R36 ;  /* 0x0000003004247c2b */ /* 0x002fe40008000024 */
[C---:B-----5:R-:W-:Y:S01]  /*7b90*/  DFMA R24, R10.reuse, UR60, R26 ;  /* 0x0000003c0a187c2b */ /* 0x060fe2000800001a */
[----:B------:R-:W1:Y:S01]  /*7ba0*/  LDCU.64 UR10, c[0x3][0x3b0] ;  /* 0x00c07600ff0a77ac */ /* 0x000e620008000a00 */
[C---:B----4-:R-:W-:Y:S01]  /*7bb0*/  DFMA R28, R10.reuse, UR64, R20 ;  /* 0x000000400a1c7c2b */ /* 0x050fe20008000014 */
[----:B------:R-:W4:Y:S01]  /*7bc0*/  LDCU.64 UR46, c[0x3][0x3b8] ;  /* 0x00c07700ff2e77ac */ /* 0x000f220008000a00 */
[C---:B0-----:R-:W-:Y:S01]  /*7bd0*/  DFMA R20, R10.reuse, UR54, R16 ;  /* 0x000000360a147c2b */ /* 0x041fe20008000010 */
[----:B------:R-:W0:Y:S01]  /*7be0*/  LDCU.64 UR6, c[0x3][0x3e0] ;  /* 0x00c07c00ff0677ac */ /* 0x000e220008000a00 */
[C---:B--2---:R-:W-:Y:S01]  /*7bf0*/  DFMA R32, R10.reuse, UR66, R32 ;  /* 0x000000420a207c2b */ /* 0x044fe20008000020 */
[----:B------:R-:W2:Y:S01]  /*7c00*/  LDCU.64 UR38, c[0x3][0x3e8] ;  /* 0x00c07d00ff2677ac */ /* 0x000ea20008000a00 */
[C---:B---3--:R-:W-:Y:S01]  /*7c10*/  DFMA R18, R10.reuse, UR12, R18 ;  /* 0x0000000c0a127c2b */ /* 0x048fe20008000012 */
[----:B------:R-:W3:Y:S01]  /*7c20*/  LDCU.64 UR30, c[0x3][0x400] ;  /* 0x00c08000ff1e77ac */ /* 0x000ee20008000a00 */
[C---:B-1----:R-:W-:Y:S01]  /*7c30*/  DFMA R16, R10.reuse, UR10, R38 ;  /* 0x0000000a0a107c2b */ /* 0x042fe20008000026 */
[----:B------:R-:W1:Y:S01]  /*7c40*/  LDCU.64 UR42, c[0x3][0x3c8] ;  /* 0x00c07900ff2a77ac */ /* 0x000e620008000a00 */
[----:B----4-:R-:W-:Y:S01]  /*7c50*/  DFMA R26, R10, UR46, R40 ;  /* 0x0000002e0a1a7c2b */ /* 0x010fe20008000028 */
[----:B------:R-:W4:Y:S01]  /*7c60*/  LDCU.64 UR8, c[0x3][0x3d0] ;  /* 0x00c07a00ff0877ac */ /* 0x000f220008000a00 */
[C---:B0-----:R-:W-:Y:S01]  /*7c70*/  DFMA R10, R8.reuse, UR6, R24 ;  /* 0x00000006080a7c2b */ /* 0x041fe20008000018 */
[----:B------:R-:W0:Y:S01]  /*7c80*/  LDCU.64 UR74, c[0x3][0x3f0] ;  /* 0x00c07e00ff4a77ac */ /* 0x000e220008000a00 */
[----:B------:R-:W5:Y:S01]  /*7c90*/  LDS.64 R24, [R2+0x4fa0] ;  /* 0x004fa00002187984 */ /* 0x000f620000000a00 */
[----:B--2---:R-:W-:Y:S01]  /*7ca0*/  DFMA R32, R8, UR38, R32 ;  /* 0x0000002608207c2b */ /* 0x004fe20008000020 */
[----:B------:R-:W2:Y:S01]  /*7cb0*/  LDCU.64 UR26, c[0x3][0x410] ;  /* 0x00c08200ff1a77ac */ /* 0x000ea20008000a00 */
[----:B------:R-:W-:-:S02]  /*7cc0*/  DFMA R36, R6, UR52, R36 ;  /* 0x0000003406247c2b */ /* 0x000fc40008000024 */
[C---:B---3--:R-:W-:Y:S01]  /*7cd0*/  DFMA R18, R8.reuse, UR30, R18 ;  /* 0x0000001e08127c2b */ /* 0x048fe20008000012 */
[----:B------:R-:W3:Y:S01]  /*7ce0*/  LDCU.64 UR4, c[0x3][0x3d8] ;  /* 0x00c07b00ff0477ac */ /* 0x000ee20008000a00 */
[C---:B-1----:R-:W-:Y:S01]  /*7cf0*/  DFMA R28, R8.reuse, UR42, R28 ;  /* 0x0000002a081c7c2b */ /* 0x042fe2000800001c */
[----:B------:R-:W1:Y:S01]  /*7d00*/  LDCU.64 UR20, c[0x3][0x448] ;  /* 0x00c08900ff1477ac */ /* 0x000e620008000a00 */
[C---:B----4-:R-:W-:Y:S01]  /*7d10*/  DFMA R30, R8.reuse, UR8, R30 ;  /* 0x00000008081e7c2b */ /* 0x050fe2000800001e */
[----:B------:R-:W4:Y:S01]  /*7d20*/  LDCU.64 UR34, c[0x3][0x3f8] ;  /* 0x00c07f00ff2277ac */ /* 0x000f220008000a00 */
[C---:B0-----:R-:W-:Y:S01]  /*7d30*/  DFMA R22, R8.reuse, UR74, R22 ;  /* 0x0000004a08167c2b */ /* 0x041fe20008000016 */
        /* <DEDUP_REMOVED lines=9> */
[C---:B0-----:R-:W-:Y:S01]  /*7dd0*/  DFMA R14, R8.reuse, UR28, R14 ;  /* 0x0000001c080e7c2b */ /* 0x041fe2000800000e */
[----:B------:R-:W0:Y:S01]  /*7de0*/  LDCU.64 UR72, c[0x3][0x438] ;  /* 0x00c08700ff4877ac */ /* 0x000e220008000a00 */
[----:B--2---:R-:W-:Y:S01]  /*7df0*/  DFMA R34, R8, UR24, R26 ;  /* 0x0000001808227c2b */ /* 0x004fe2000800001a */
[----:B------:R-:W2:Y:S01]  /*7e00*/  LDCU.64 UR12, c[0x3][0x4a8] ;  /* 0x00c09500ff0c77ac */ /* 0x000ea20008000a00 */
[C---:B---3--:R-:W-:Y:S01]  /*7e10*/  DFMA R18, R4.reuse, UR18, R18 ;  /* 0x0000001204127c2b */ /* 0x048fe20008000012 */
[----:B------:R-:W3:Y:S01]  /*7e20*/  LDCU.64 UR70, c[0x3][0x440] ;  /* 0x00c08800ff4677ac */ /* 0x000ee20008000a00 */
[C---:B-1----:R-:W-:Y:S01]  /*7e30*/  DFMA R22, R4.reuse, UR22, R22 ;  /* 0x0000001604167c2b */ /* 0x042fe20008000016 */
[----:B------:R-:W1:Y:S01]  /*7e40*/  LDCU.64 UR32, c[0x3][0x428] ;  /* 0x00c08500ff2077ac */ /* 0x000e620008000a00 */
[C---:B----4-:R-:W-:Y:S01]  /*7e50*/  DFMA R26, R4.reuse, UR16, R16 ;  /* 0x00000010041a7c2b */ /* 0x050fe20008000010 */
[----:B------:R-:W4:Y:S01]  /*7e60*/  LDCU.64 UR58, c[0x3][0x430] ;  /* 0x00c08600ff3a77ac */ /* 0x000f220008000a00 */
[----:B0-----:R-:W-:Y:S01]  /*7e70*/  DFMA R12, R4, UR72, R12 ;  /* 0x00000048040c7c2b */ /* 0x001fe2000800000c */
        /* <DEDUP_REMOVED lines=15> */
[----:B-----5:R-:W-:-:S02]  /*7f70*/  DFMA R4, R24, UR56, R36 ;  /* 0x0000003818047c2b */ /* 0x020fc40008000024 */
        /* <DEDUP_REMOVED lines=32> */
[----:B----4-:R-:W-:-:S02]  /*8180*/  DFMA R14, R24, UR24, R32 ;  /* 0x00000018180e7c2b */ /* 0x010fc40008000020 */
[C---:B0-----:R-:W-:Y:S02]  /*8190*/  DFMA R20, R24.reuse, UR20, R20 ;  /* 0x0000001418147c2b */ /* 0x041fe40008000014 */
[C---:B--2---:R-:W-:Y:S02]  /*81a0*/  DFMA R16, R24.reuse, UR16, R16 ;  /* 0x0000001018107c2b */ /* 0x044fe40008000010 */
[C---:B---3--:R-:W-:Y:S02]  /*81b0*/  DFMA R18, R24.reuse, UR22, R26 ;  /* 0x0000001618127c2b */ /* 0x048fe4000800001a */
[----:B-1----:R-:W-:-:S11]  /*81c0*/  DFMA R24, R24, UR12, R38 ;  /* 0x0000000c18187c2b */ /* 0x002fd60008000026 */
.L_x_62:
[----:B------:R-:W-:Y:S05]  /*81d0*/  BSYNC.RECONVERGENT B0 ;  /* 0x0000000000007941 */ /* 0x000fea0003800200 */
.L_x_61:
[----:B------:R-:W-:Y:S06]  /*81e0*/  BAR.SYNC.DEFER_BLOCKING 0x0 ;  /* 0x0000000000007b1d */ /* 0x000fec0000010000 */
[----:B------:R-:W-:Y:S05]  /*81f0*/  @P0 EXIT ;  /* 0x000000000000094d */ /* 0x000fea0003800000 */
[----:B-1----:R-:W0:Y:S01]  /*8200*/  LDC.64 R26, c[0x0][0x3a8] ;  /* 0x0000ea00ff1a7b82 */ /* 0x002e220000000a00 */
[----:B------:R-:W-:-:S04]  /*8210*/  IMAD R3, R0, 0x6c0, R3 ;  /* 0x000006c000037824 */ /* 0x000fc800078e0203 */
[----:B0-----:R-:W-:-:S05]  /*8220*/  IMAD.WIDE R2, R3, 0x8, R26 ;  /* 0x0000000803027825 */ /* 0x001fca00078e021a */
        /* <DEDUP_REMOVED lines=13> */
.L_x_63:
        /* <DEDUP_REMOVED lines=16> */
.L_x_2920:


//--------------------- .text._Z40massMatrixMultiplyMonolithicGlobalKernelILi12ELi14ELi1EEviPKdS1_S1_S1_Pd --------------------------
	.section	.text._Z40massMatrixMultiplyMonolithicGlobalKernelILi12ELi14ELi1EEviPKdS1_S1_S1_Pd,"ax",@progbits
	.align	128
        .global         _Z40massMatrixMultiplyMonolithicGlobalKernelILi12ELi14ELi1EEviPKdS1_S1_S1_Pd
        .type           _Z40massMatrixMultiplyMonolithicGlobalKernelILi12ELi14ELi1EEviPKdS1_S1_S1_Pd,@function
        .size           _Z40massMatrixMultiplyMonolithicGlobalKernelILi12ELi14ELi1EEviPKdS1_S1_S1_Pd,(.L_x_2921 - _Z40massMatrixMultiplyMonolithicGlobalKernelILi12ELi14ELi1EEviPKdS1_S1_S1_Pd)
        .other          _Z40massMatrixMultiplyMonolithicGlobalKernelILi12ELi14ELi1EEviPKdS1_S1_S1_Pd,@"STO_CUDA_ENTRY STV_DEFAULT"
_Z40massMatrixMultiplyMonolithicGlobalKernelILi12ELi14ELi1EEviPKdS1_S1_S1_Pd:
.text._Z40massMatrixMultiplyMonolithicGlobalKernelILi12ELi14ELi1EEviPKdS1_S1_S1_Pd:
[----:B------:R-:W0:Y:S01]  /*0000*/  LDC R1, c[0x0][0x37c] ;  /* 0x0000df00ff017b82 */ /* 0x000e220000000800 */
[----:B------:R-:W1:Y:S07]  /*0010*/  S2R R9, SR_TID.Y ;  /* 0x0000000000097919 */ /* 0x000e6e0000002200 */
[----:B------:R-:W1:Y:S01]  /*0020*/  S2UR UR4, SR_CTAID.X ;  /* 0x00000000000479c3 */ /* 0x000e620000002500 */
[----:B------:R-:W2:Y:S01]  /*0030*/  LDCU UR5, c[0x0][0x380] ;  /* 0x00007000ff0577ac */ /* 0x000ea20008000800 */
[----:B------:R-:W-:Y:S01]  /*0040*/  MOV R2, 0x400 ;  /* 0x0000040000027802 */ /* 0x000fe20000000f00 */
[----:B------:R-:W3:Y:S01]  /*0050*/  S2R R117, SR_TID.X ;  /* 0x0000000000757919 */ /* 0x000ee20000002100 */
[----:B------:R-:W-:Y:S01]  /*0060*/  BSSY.RECONVERGENT B0, `(.L_x_64) ;  /* 0x000018e000007945 */ /* 0x000fe20003800200 */
[----:B0-----:R-:W-:Y:S01]  /*0070*/  VIADD R1, R1, 0xffffffe0 ;  /* 0xffffffe001017836 */ /* 0x001fe20000000000 */
[----:B------:R-:W0:Y:S02]  /*0080*/  S2R R5, SR_CgaCtaId ;  /* 0x0000000000057919 */ /* 0x000e240000008800 */
[----:B------:R-:W4:Y:S08]  /*0090*/  LDC.64 R226, c[0x0][0x388] ;  /* 0x0000e200ffe27b82 */ /* 0x000f300000000a00 */
[----:B------:R-:W4:Y:S01]  /*00a0*/  LDC.64 R228, c[0x0][0x390] ;  /* 0x0000e400ffe47b82 */ /* 0x000f220000000a00 */
[----:B-1----:R-:W-:Y:S01]  /*00b0*/  VIADD R4, R9, UR4 ;  /* 0x0000000409047c36 */ /* 0x002fe20008000000 */
[----:B---3--:R-:W-:-:S06]  /*00c0*/  LOP3.LUT R248, R117, 0xffff, RZ, 0xc0, !PT ;  /* 0x0000ffff75f87812 */ /* 0x008fcc00078ec0ff */
[----:B------:R-:W-:Y:S01]  /*00d0*/  BAR.SYNC.DEFER_BLOCKING 0x0 ;  /* 0x0000000000007b1d */ /* 0x000fe20000010000 */
[----:B--2---:R-:W-:Y:S02]  /*00e0*/  ISETP.GE.AND P0, PT, R4, UR5, PT ;  /* 0x0000000504007c0c */ /* 0x004fe4000bf06270 */
[----:B------:R-:W-:Y:S01]  /*00f0*/  PRMT R3, R117, 0x9910, RZ ;  /* 0x0000991075037816 */ /* 0x000fe200000000ff */
[----:B------:R-:W-:Y:S01]  /*0100*/  IMAD R0, R248, 0x1556, RZ ;  /* 0x00001556f8007824 */ /* 0x000fe200078e02ff */
[----:B0-----:R-:W-:Y:S01]  /*0110*/  LEA R2, R5, R2, 0x18 ;  /* 0x0000000205027211 */ /* 0x001fe200078ec0ff */
[----:B------:R-:W0:Y:S01]  /*0120*/  LDCU.64 UR4, c[0x0][0x358] ;  /* 0x00006b00ff0477ac */ /* 0x000e220008000a00 */
[----:B------:R-:W-:Y:S01]  /*0130*/  ISETP.GT.U32.AND P1, PT, R117, 0x8f, PT ;  /* 0x0000008f7500780c */ /* 0x000fe20003f24070 */
[----:B------:R-:W-:Y:S01]  /*0140*/  IMAD R3, R3, 0xab, RZ ;  /* 0x000000ab03037824 */ /* 0x000fe200078e02ff */
[----:B------:R-:W-:Y:S01]  /*0150*/  SHF.R.U32.HI R0, RZ, 0x10, R0 ;  /* 0x00000010ff007819 */ /* 0x000fe20000011600 */
[----:B------:R-:W-:-:S02]  /*0160*/  IMAD R116, R9, 0x55c0, R2 ;  /* 0x000055c009747824 */ /* 0x000fc400078e0202 */
[----:B------:R-:W-:Y:S01]  /*0170*/  IMAD R9, R4, 0xc4, R117 ;  /* 0x000000c404097824 */ /* 0x000fe200078e0275 */
[----:B------:R-:W-:Y:S01]  /*0180*/  PRMT R0, R0, 0x9910, RZ ;  /* 0x0000991000007816 */ /* 0x000fe200000000ff */
[----:B------:R-:W1:Y:S01]  /*0190*/  @!P0 LDC.64 R6, c[0x0][0x3a0] ;  /* 0x0000e800ff068b82 */ /* 0x000e620000000a00 */
[----:B------:R-:W-:Y:S01]  /*01a0*/  LOP3.LUT R3, R3, 0xffff, RZ, 0xc0, !PT ;  /* 0x0000ffff03037812 */ /* 0x000fe200078ec0ff */
[----:B------:R-:W-:Y:S02]  /*01b0*/  IMAD R9, R9, 0xe, RZ ;  /* 0x0000000e09097824 */ /* 0x000fe400078e02ff */
[----:B------:R-:W-:Y:S01]  /*01c0*/  IMAD R0, R0, 0xc, RZ ;  /* 0x0000000c00007824 */ /* 0x000fe200078e02ff */
[----:B------:R-:W-:Y:S01]  /*01d0*/  SHF.R.U32.HI R5, RZ, 0xb, R3 ;  /* 0x0000000bff057819 */ /* 0x000fe20000011603 */
[----:B------:R-:W-:Y:S02]  /*01e0*/  @!P0 IMAD R3, R4, 0x6c0, R117 ;  /* 0x000006c004038824 */ /* 0x000fe400078e0275 */
[----:B------:R-:W-:Y:S01]  /*01f0*/  IMAD.MOV R0, RZ, RZ, -R0 ;  /* 0x000000ffff007224 */ /* 0x000fe200078e0a00 */
[----:B------:R-:W-:Y:S01]  /*0200*/  LOP3.LUT R5, R5, 0xffff, RZ, 0xc0, !PT ;  /* 0x0000ffff05057812 */ /* 0x000fe200078ec0ff */
[----:B----4-:R-:W-:-:S03]  /*0210*/  IMAD.WIDE R226, R9, 0x8, R226 ;  /* 0x0000000809e27825 */ /* 0x010fc600078e02e2 */
[----:B------:R-:W-:Y:S01]  /*0220*/  PRMT R2, R0, 0x7710, RZ ;  /* 0x0000771000027816 */ /* 0x000fe200000000ff */
[----:B------:R-:W-:-:S04]  /*0230*/  IMAD R0, R5, 0x70, R116 ;  /* 0x0000007005007824 */ /* 0x000fc800078e0274 */
[----:B------:R-:W-:-:S05]  /*0240*/  IMAD.IADD R2, R2, 0x1, R117 ;  /* 0x0000000102027824 */ /* 0x000fca00078e0275 */
[----:B------:R-:W-:Y:S01]  /*0250*/  LOP3.LUT R2, R2, 0xffff, RZ, 0xc0, !PT ;  /* 0x0000ffff02027812 */ /* 0x000fe200078ec0ff */
[----:B-1----:R-:W-:-:S04]  /*0260*/  @!P0 IMAD.WIDE R6, R3, 0x8, R6 ;  /* 0x0000000803068825 */ /* 0x002fc800078e0206 */
[----:B------:R-:W-:Y:S01]  /*0270*/  IMAD R3, R2, 0x8, R0 ;  /* 0x0000000802037824 */ /* 0x000fe200078e0200 */
[----:B0-----:R-:W-:Y:S06]  /*0280*/  @P1 BRA `(.L_x_65) ;  /* 0x0000001400ac1947 */ /* 0x001fec0003800000 */
[----:B------:R-:W0:Y:S01]  /*0290*/  LDC.64 R242, c[0x0][0x390] ;  /* 0x0000e400fff27b82 */ /* 0x000e220000000a00 */
[----:B------:R-:W2:Y:S04]  /*02a0*/  @!P0 LDG.E.64.CONSTANT R142, desc[UR4][R6.64] ;  /* 0x00000004068e8981 */ /* 0x000ea8000c1e9b00 */
[----:B------:R-:W3:Y:S04]  /*02b0*/  @!P0 LDG.E.64.CONSTANT R132, desc[UR4][R6.64+0x480] ;  /* 0x0004800406848981 */ /* 0x000ee8000c1e9b00 */
[----:B------:R-:W4:Y:S04]  /*02c0*/  @!P0 LDG.E.64.CONSTANT R122, desc[UR4][R6.64+0x900] ;  /* 0x00090004067a8981 */ /* 0x000f28000c1e9b00 */
[----:B------:R-:W5:Y:S04]  /*02d0*/  @!P0 LDG.E.64.CONSTANT R110, desc[UR4][R6.64+0xd80] ;  /* 0x000d8004066e8981 */ /* 0x000f68000c1e9b00 */
[----:B------:R-:W5:Y:S04]  /*02e0*/  @!P0 LDG.E.64.CONSTANT R100, desc[UR4][R6.64+0x1200] ;  /* 0x0012000406648981 */ /* 0x000f68000c1e9b00 */
[----:B------:R-:W5:Y:S04]  /*02f0*/  @!P0 LDG.E.64.CONSTANT R90, desc[UR4][R6.64+0x1680] ;  /* 0x00168004065a8981 */ /* 0x000f68000c1e9b00 */
[----:B0-----:R-:W2:Y:S04]  /*0300*/  LDG.E.64.CONSTANT R28, desc[UR4][R242.64] ;  /* 0x00000004f21c7981 */ /* 0x001ea8000c1e9b00 */
        /* <DEDUP_REMOVED lines=10> */
[----:B------:R-:W5:Y:S04]  /*03b0*/  @!P0 LDG.E.64.CONSTANT R80, desc[UR4][R6.64+0x1b00] ;  /* 0x001b000406508981 */ /* 0x000f68000c1e9b00 */
        /* <DEDUP_REMOVED lines=66> */
[----:B--2---:R-:W-:-:S03]  /*07e0*/  DFMA R28, R142, R28, RZ ;  /* 0x0000001c8e1c722b */ /* 0x004fc600000000ff */
[----:B------:R-:W2:Y:S04]  /*07f0*/  LDG.E.64.CONSTANT R238, desc[UR4][R242.64+0x1a8] ;  /* 0x0001a804f2ee7981 */ /* 0x000ea8000c1e9b00 */
[----:B------:R-:W2:Y:S01]  /*0800*/  LDG.E.64.CONSTANT R236, desc[UR4][R242.64+0x208] ;  /* 0x00020804f2ec7981 */ /* 0x000ea2000c1e9b00 */
[----:B---3--:R-:W-:Y:S02]  /*0810*/  DFMA R28, R132, R32, R28 ;  /* 0x00000020841c722b */ /* 0x008fe4000000001c */
[----:B----4-:R-:W-:Y:S01]  /*0820*/  DFMA R168, R142, R168, RZ ;  /* 0x000000a88ea8722b */ /* 0x010fe200000000ff */
[----:B------:R-:W3:Y:S04]  /*0830*/  LDG.E.64.CONSTANT R234, desc[UR4][R242.64+0x268] ;  /* 0x00026804f2ea7981 */ /* 0x000ee8000c1e9b00 */
[----:B------:R-:W4:Y:S01]  /*0840*/  LDG.E.64.CONSTANT R232, desc[UR4][R242.64+0x2c8] ;  /* 0x0002c804f2e87981 */ /* 0x000f22000c1e9b00 */
[----:B-----5:R-:W-:-:S02]  /*0850*/  DFMA R28, R122, R118, R28 ;  /* 0x000000767a1c722b */ /* 0x020fc4000000001c */
[----:B------:R-:W-:Y:S01]  /*0860*/  DFMA R168, R132, R170, R168 ;  /* 0x000000aa84a8722b */ /* 0x000fe200000000a8 */
[----:B------:R-:W5:Y:S04]  /*0870*/  LDG.E.64.CONSTANT R118, desc[UR4][R242.64+0x438] ;  /* 0x00043804f2767981 */ /* 0x000f68000c1e9b00 */
[----:B------:R-:W4:Y:S01]  /*0880*/  LDG.E.64.CONSTANT R230, desc[UR4][R242.64+0x328] ;  /* 0x00032804f2e67981 */ /* 0x000f22000c1e9b00 */
[----:B------:R-:W-:Y:S02]  /*0890*/  DFMA R28, R110, R120, R28 ;  /* 0x000000786e1c722b */ /* 0x000fe4000000001c */
[----:B------:R-:W-:Y:S01]  /*08a0*/  DFMA R168, R122, R172, R168 ;  /* 0x000000ac7aa8722b */ /* 0x000fe200000000a8 */
[----:B------:R-:W2:Y:S04]  /*08b0*/  LDG.E.64.CONSTANT R120, desc[UR4][R242.64+0x3d8] ;  /* 0x0003d804f2787981 */ /* 0x000ea8000c1e9b00 */
[----:B------:R-:W4:Y:S01]  /*08c0*/  LDG.E.64.CONSTANT R224, desc[UR4][R242.64+0x388] ;  /* 0x00038804f2e07981 */ /* 0x000f22000c1e9b00 */
[----:B------:R-:W-:-:S02]  /*08d0*/  DFMA R28, R100, R124, R28 ;  /* 0x0000007c641c722b */ /* 0x000fc4000000001c */
[----:B------:R-:W-:Y:S01]  /*08e0*/  DFMA R114, R110, R114, R168 ;  /* 0x000000726e72722b */ /* 0x000fe200000000a8 */
[----:B------:R-:W3:Y:S04]  /*08f0*/  LDG.E.64.CONSTANT R124, desc[UR4][R242.64+0x4f0] ;  /* 0x0004f004f27c7981 */ /* 0x000ee8000c1e9b00 */
[----:B------:R-:W4:Y:S01]  /*0900*/  LDG.E.64.CONSTANT R246, desc[UR4][R242.64+0x150] ;  /* 0x00015004f2f67981 */ /* 0x000f22000c1e9b00 */
[----:B------:R-:W-:Y:S02]  /*0910*/  DFMA R28, R90, R126, R28 ;  /* 0x0000007e5a1c722b */ /* 0x000fe4000000001c */
[----:B------:R-:W-:Y:S01]  /*0920*/  DFMA R112, R100, R112, R114 ;  /* 0x000000706470722b */ /* 0x000fe20000000072 */
[----:B------:R-:W5:Y:S04]  /*0930*/  LDG.E.64.CONSTANT R126, desc[UR4][R242.64+0x490] ;  /* 0x00049004f27e7981 */ /* 0x000f68000c1e9b00 */
[----:B------:R-:W2:Y:S01]  /*0940*/  LDG.E.64.CONSTANT R114, desc[UR4][R242.64+0x498] ;  /* 0x00049804f2727981 */ /* 0x000ea2000c1e9b00 */
[----:B------:R-:W-:-:S02]  /*0950*/  DFMA R28, R80, R128, R28 ;  /* 0x00000080501c722b */ /* 0x000fc4000000001c */
[----:B------:R-:W-:Y:S01]  /*0960*/  DFMA R108, R90, R108, R112 ;  /* 0x0000006c5a6c722b */ /* 0x000fe20000000070 */
[----:B------:R-:W3:Y:S04]  /*0970*/  LDG.E.64.CONSTANT R128, desc[UR4][R242.64+0x430] ;  /* 0x00043004f2807981 */ /* 0x000ee8000c1e9b00 */
[----:B------:R-:W4:Y:S01]  /*0980*/  LDG.E.64.CONSTANT R222, desc[UR4][R242.64+0x1b0] ;  /* 0x0001b004f2de7981 */ /* 0x000f22000c1e9b00 */
[----:B------:R-:W-:Y:S02]  /*0990*/  DFMA R28, R70, R130, R28 ;  /* 0x00000082461c722b */ /* 0x000fe4000000001c */
[----:B------:R-:W-:Y:S01]  /*09a0*/  DFMA R106, R80, R106, R108 ;  /* 0x0000006a506a722b */ /* 0x000fe2000000006c */
[----:B------:R-:W2:Y:S04]  /*09b0*/  LDG.E.64.CONSTANT R130, desc[UR4][R242.64+0x3d0] ;  /* 0x0003d004f2827981 */ /* 0x000ea8000c1e9b00 */
[----:B------:R-:W4:Y:S01]  /*09c0*/  LDG.E.64.CONSTANT R220, desc[UR4][R242.64+0x210] ;  /* 0x00021004f2dc7981 */ /* 0x000f22000c1e9b00 */
[----:B------:R-:W-:-:S02]  /*09d0*/  DFMA R28, R60, R134, R28 ;  /* 0x000000863c1c722b */ /* 0x000fc4000000001c */
[----:B------:R-:W-:Y:S01]  /*09e0*/  DFMA R104, R70, R104, R106 ;  /* 0x000000684668722b */ /* 0x000fe2000000006a */
[----:B------:R-:W5:Y:S01]  /*09f0*/  LDG.E.64.CONSTANT R134, desc[UR4][R242.64+0x4e8] ;  /* 0x0004e804f2867981 */ /* 0x000f62000c1e9b00 */
[----:B------:R-:W-:-:S03]  /*0a00*/  DFMA R144, R142, R144, RZ ;  /* 0x000000908e90722b */ /* 0x000fc600000000ff */
[----:B------:R-:W4:Y:S04]  /*0a10*/  LDG.E.64.CONSTANT R218, desc[UR4][R242.64+0x270] ;  /* 0x00027004f2da7981 */ /* 0x000f28000c1e9b00 */
[----:B------:R-:W4:Y:S01]  /*0a20*/  LDG.E.64.CONSTANT R216, desc[UR4][R242.64+0x2d0] ;  /* 0x0002d004f2d87981 */ /* 0x000f22000c1e9b00 */
[----:B------:R-:W-:-:S03]  /*0a30*/  DFMA R28, R50, R136, R28 ;  /* 0x00000088321c722b */ /* 0x000fc6000000001c */
[----:B------:R-:W4:Y:S01]  /*0a40*/  LDG.E.64.CONSTANT R214, desc[UR4][R242.64+0x330] ;  /* 0x00033004f2d67981 */ /* 0x000f22000c1e9b00 */
[----:B------:R-:W-:-:S03]  /*0a50*/  DFMA R106, R142, R14, RZ ;  /* 0x0000000e8e6a722b */ /* 0x000fc600000000ff */
[----:B------:R-:W3:Y:S01]  /*0a60*/  LDG.E.64.CONSTANT R136, desc[UR4][R242.64+0x488] ;  /* 0x00048804f2887981 */ /* 0x000ee2000c1e9b00 */
[----:B------:R-:W-:-:S03]  /*0a70*/  DFMA R144, R132, R146, R144 ;  /* 0x000000928490722b */ /* 0x000fc60000000090 */
[----:B------:R-:W2:Y:S04]  /*0a80*/  LDG.E.64.CONSTANT R14, desc[UR4][R242.64+0x3c0] ;  /* 0x0003c004f20e7981 */ /* 0x000ea8000c1e9b00 */
[----:B------:R-:W4:Y:S01]  /*0a90*/  LDG.E.64.CONSTANT R212, desc[UR4][R242.64+0x390] ;  /* 0x00039004f2d47981 */ /* 0x000f22000c1e9b00 */
[----:B------:R-:W-:-:S03]  /*0aa0*/  DFMA R28, R34, R138, R28 ;  /* 0x0000008a221c722b */ /* 0x000fc6000000001c */
[----:B------:R-:W4:Y:S01]  /*0ab0*/  LDG.E.64.CONSTANT R244, desc[UR4][R242.64+0x158] ;  /* 0x00015804f2f47981 */ /* 0x000f22000c1e9b00 */
[----:B------:R-:W-:-:S03]  /*0ac0*/  DFMA R106, R132, R38, R106 ;  /* 0x00000026846a722b */ /* 0x000fc6000000006a */
[----:B------:R-:W5:Y:S01]  /*0ad0*/  LDG.E.64.CONSTANT R138, desc[UR4][R242.64+0x428] ;  /* 0x00042804f28a7981 */ /* 0x000f62000c1e9b00 */
[----:B------:R-:W-:-:S03]  /*0ae0*/  DFMA R108, R142, R46, RZ ;  /* 0x0000002e8e6c722b */ /* 0x000fc600000000ff */
[----:B------:R-:W3:Y:S01]  /*0af0*/  LDG.E.64.CONSTANT R38, desc[UR4][R242.64+0x420] ;  /* 0x00042004f2267981 */ /* 0x000ee2000c1e9b00 */
[----:B------:R-:W-:-:S03]  /*0b00*/  DFMA R112, R142, R42, RZ ;  /* 0x0000002a8e70722b */ /* 0x000fc600000000ff */
[----:B------:R-:W4:Y:S04]  /*0b10*/  LDG.E.64.CONSTANT R46, desc[UR4][R242.64+0x480] ;  /* 0x00048004f22e7981 */ /* 0x000f28000c1e9b00 */
[----:B------:R-:W5:Y:S01]  /*0b20*/  LDG.E.64.CONSTANT R42, desc[UR4][R242.64+0x4e0] ;  /* 0x0004e004f22a7981 */ /* 0x000f62000c1e9b00 */
[----:B------:R-:W-:-:S03]  /*0b30*/  DFMA R144, R122, R148, R144 ;  /* 0x000000947a90722b */ /* 0x000fc60000000090 */
[----:B------:R-:W5:Y:S01]  /*0b40*/  LDG.E.64.CONSTANT R210, desc[UR4][R242.64+0x1b8] ;  /* 0x0001b804f2d27981 */ /* 0x000f62000c1e9b00 */
[----:B------:R-:W-:-:S03]  /*0b50*/  DFMA R32, R18, R140, R28 ;  /* 0x0000008c1220722b */ /* 0x000fc6000000001c */
[----:B------:R-:W5:Y:S04]  /*0b60*/  LDG.E.64.CONSTANT R208, desc[UR4][R242.64+0x218] ;  /* 0x00021804f2d07981 */ /* 0x000f68000c1e9b00 */
[----:B------:R-:W5:Y:S01]  /*0b70*/  LDG.E.64.CONSTANT R140, desc[UR4][R242.64+0x3c8] ;  /* 0x0003c804f28c7981 */ /* 0x000f62000c1e9b00 */
[----:B------:R-:W-:Y:S02]  /*0b80*/  DFMA R144, R110, R150, R144 ;  /* 0x000000966e90722b */ /* 0x000fe40000000090 */
[----:B------:R-:W-:Y:S01]  /*0b90*/  DFMA R102, R60, R102, R104 ;  /* 0x000000663c66722b */ /* 0x000fe20000000068 */
[----:B------:R-:W5:Y:S04]  /*0ba0*/  LDG.E.64.CONSTANT R206, desc[UR4][R242.64+0x278] ;  /* 0x00027804f2ce7981 */ /* 0x000f68000c1e9b00 */
[----:B------:R-:W5:Y:S01]  /*0bb0*/  LDG.E.64.CONSTANT R104, desc[UR4][R242.64+0x4a0] ;  /* 0x0004a004f2687981 */ /* 0x000f62000c1e9b00 */
[----:B------:R-:W-:-:S02]  /*0bc0*/  DFMA R144, R100, R152, R144 ;  /* 0x000000986490722b */ /* 0x000fc40000000090 */
[----:B------:R-:W-:Y:S01]  /*0bd0*/  DFMA R94, R132, R94, R112 ;  /* 0x0000005e845e722b */ /* 0x000fe20000000070 */
[----:B------:R-:W5:Y:S04]  /*0be0*/  LDG.E.64.CONSTANT R204, desc[UR4][R242.64+0x2d8] ;  /* 0x0002d804f2cc7981 */ /* 0x000f68000c1e9b00 */
[----:B------:R-:W5:Y:S01]  /*0bf0*/  LDG.E.64.CONSTANT R112, desc[UR4][R242.64+0x4f8] ;  /* 0x0004f804f2707981 */ /* 0x000f62000c1e9b00 */
[----:B------:R-:W-:Y:S02]  /*0c00*/  DFMA R98, R122, R98, R106 ;  /* 0x000000627a62722b */ /* 0x000fe4000000006a */
[----:B------:R-:W-:Y:S01]  /*0c10*/  DFMA R96, R132, R96, R108 ;  /* 0x000000608460722b */ /* 0x000fe2000000006c */
[----:B------:R-:W5:Y:S01]  /*0c20*/  LDG.E.64.CONSTANT R106, desc[UR4][R242.64+0x440] ;  /* 0x00044004f26a7981 */ /* 0x000f62000c1e9b00 */
[----:B------:R-:W-:-:S03]  /*0c30*/  DFMA R92, R50, R92, R102 ;  /* 0x0000005c325c722b */ /* 0x000fc60000000066 */
        /* <DEDUP_REMOVED lines=19> */
[----:B------:R-:W-:-:S03]  /*0d70*/  DFMA R72, R142, R72, RZ ;  /* 0x000000488e48722b */ /* 0x000fc600000000ff */
[----:B------:R-:W5:Y:S01]  /*0d80*/  LDG.E.64.CONSTANT R84, desc[UR4][R242.64+0x4b0] ;  /* 0x0004b004f2547981 */ /* 0x000f62000c1e9b00 */
[----:B------:R-:W-:-:S03]  /*0d90*/  DFMA R144, R70, R158, R144 ;  /* 0x0000009e4690722b */ /* 0x000fc60000000090 */
[----:B------:R-:W5:Y:S01]  /*0da0*/  LDG.E.64.CONSTANT R198, desc[UR4][R242.64+0x160] ;  /* 0x00016004f2c67981 */ /* 0x000f62000c1e9b00 */
[----:B------:R-:W-:-:S03]  /*0db0*/  DFMA R24, R18, R24, R82 ;  /* 0x000000181218722b */ /* 0x000fc60000000052 */
[----:B------:R-:W5:Y:S04]  /*0dc0*/  LDG.E.64.CONSTANT R196, desc[UR4][R242.64+0x1c0] ;  /* 0x0001c004f2c47981 */ /* 0x000f68000c1e9b00 */
[----:B------:R-:W5:Y:S01]  /*0dd0*/  LDG.E.64.CONSTANT R82, desc[UR4][R242.64+0x510] ;  /* 0x00051004f2527981 */ /* 0x000f62000c1e9b00 */
[C---:B------:R-:W-:Y:S02]  /*0de0*/  DFMA R68, R142.reuse, R68, RZ ;  /* 0x000000448e44722b */ /* 0x040fe400000000ff */
[C---:B------:R-:W-:Y:S01]  /*0df0*/  DFMA R66, R142.reuse, R66, RZ ;  /* 0x000000428e42722b */ /* 0x040fe200000000ff */
[----:B------:R-:W5:Y:S01]  /*0e00*/  LDG.E.64.CONSTANT R194, desc[UR4][R242.64+0x220] ;  /* 0x00022004f2c27981 */ /* 0x000f62000c1e9b00 */
[----:B------:R-:W-:-:S03]  /*0e10*/  DFMA R64, R142, R64, RZ ;  /* 0x000000408e40722b */ /* 0x000fc600000000ff */
        /* <DEDUP_REMOVED lines=10> */
[----:B------:R-:W5:Y:S04]  /*0ec0*/  LDG.E.64.CONSTANT R76, desc[UR4][R242.64+0x458] ;  /* 0x00045804f24c7981 */ /* 0x000f68000c1e9b00 */
[----:B------:R-:W5:Y:S01]  /*0ed0*/  LDG.E.64.CONSTANT R74, desc[UR4][R242.64+0x4b8] ;  /* 0x0004b804f24a7981 */ /* 0x000f62000c1e9b00 */
[C---:B------:R-:W-:Y:S02]  /*0ee0*/  DFMA R58, R132.reuse, R58, R68 ;  /* 0x0000003a843a722b */ /* 0x040fe40000000044 */
[C---:B------:R-:W-:Y:S01]  /*0ef0*/  DFMA R56, R132.reuse, R56, R66 ;  /* 0x000000388438722b */ /* 0x040fe20000000042 */
        /* <DEDUP_REMOVED lines=24> */
[----:B------:R-:W-:-:S02]  /*1080*/  DFMA R30, R110, R30, R48 ;  /* 0x0000001e6e1e722b */ /* 0x000fc40000000030 */
[C---:B------:R-:W-:Y:S01]  /*1090*/  DFMA R26, R110.reuse, R26, R44 ;  /* 0x0000001a6e1a722b */ /* 0x040fe2000000002c */
[----:B------:R-:W5:Y:S01]  /*10a0*/  LDG.E.64.CONSTANT R170, desc[UR4][R242.64+0x170] ;  /* 0x00017004f2aa7981 */ /* 0x000f62000c1e9b00 */
[----:B------:R-:W-:Y:S02]  /*10b0*/  DFMA R22, R110, R22, R40 ;  /* 0x000000166e16722b */ /* 0x000fe40000000028 */
[----:B------:R-:W-:Y:S01]  /*10c0*/  DFMA R28, R18, R166, R144 ;  /* 0x000000a6121c722b */ /* 0x000fe20000000090 */
        /* <DEDUP_REMOVED lines=25> */
[----:B--2---:R-:W-:-:S02]  /*1260*/  DFMA R14, R142, R14, RZ ;  /* 0x0000000e8e0e722b */ /* 0x004fc400000000ff */
[C---:B---3--:R-:W-:Y:S02]  /*1270*/  DFMA R38, R142.reuse, R38, RZ ;  /* 0x000000268e26722b */ /* 0x048fe400000000ff */
[C---:B----4-:R-:W-:Y:S02]  /*1280*/  DFMA R46, R142.reuse, R46, RZ ;  /* 0x0000002e8e2e722b */ /* 0x050fe400000000ff */
[----:B-----5:R-:W-:-:S04]  /*1290*/  DFMA R42, R142, R42, RZ ;  /* 0x0000002a8e2a722b */ /* 0x020fc800000000ff */
[C---:B------:R-:W-:Y:S02]  /*12a0*/  DFMA R38, R132.reuse, R138, R38 ;  /* 0x0000008a8426722b */ /* 0x040fe40000000026 */
[C---:B------:R-:W-:Y:S02]  /*12b0*/  DFMA R46, R132.reuse, R136, R46 ;  /* 0x00000088842e722b */ /* 0x040fe4000000002e */
[C---:B------:R-:W-:Y:S02]  /*12c0*/  DFMA R42, R132.reuse, R134, R42 ;  /* 0x00000086842a722b */ /* 0x040fe4000000002a */
[----:B------:R-:W-:Y:S02]  /*12d0*/  DFMA R14, R132, R140, R14 ;  /* 0x0000008c840e722b */ /* 0x000fe4000000000e */
[C---:B------:R-:W-:Y:S02]  /*12e0*/  DFMA R38, R122.reuse, R128, R38 ;  /* 0x000000807a26722b */ /* 0x040fe40000000026 */
[----:B------:R-:W-:-:S02]  /*12f0*/  DFMA R46, R122, R126, R46 ;  /* 0x0000007e7a2e722b */ /* 0x000fc4000000002e */
[C---:B------:R-:W-:Y:S02]  /*1300*/  DFMA R42, R122.reuse, R124, R42 ;  /* 0x0000007c7a2a722b */ /* 0x040fe4000000002a */
[----:B------:R-:W-:Y:S02]  /*1310*/  DFMA R14, R122, R130, R14 ;  /* 0x000000827a0e722b */ /* 0x000fe4000000000e */
[C---:B------:R-:W-:Y:S02]  /*1320*/  DFMA R38, R110.reuse, R118, R38 ;  /* 0x000000766e26722b */ /* 0x040fe40000000026 */
[----:B------:R-:W-:-:S04]  /*1330*/  DFMA R46, R110, R114, R46 ;  /* 0x000000726e2e722b */ /* 0x000fc8000000002e */
[C---:B------:R-:W-:Y:S02]  /*1340*/  DFMA R14, R110.reuse, R120, R14 ;  /* 0x000000786e0e722b */ /* 0x040fe4000000000e */
[----:B------:R-:W-:Y:S02]  /*1350*/  DFMA R42, R110, R112, R42 ;  /* 0x000000706e2a722b */ /* 0x000fe4000000002a */
        /* <DEDUP_REMOVED lines=78> */
[C---:B------:R-:W-:Y:S01]  /*1840*/  DFMA R22, R18.reuse, R22, R40 ;  /* 0x000000161216722b */ /* 0x040fe20000000028 */
[----:B------:R0:W-:Y:S01]  /*1850*/  STS.64 [R3], R32 ;  /* 0x0000002003007388 */ /* 0x0001e20000000a00 */
[----:B------:R-:W-:-:S03]  /*1860*/  DFMA R36, R18, R242, R36 ;  /* 0x000000f21224722b */ /* 0x000fc60000000024 */
        /* <DEDUP_REMOVED lines=13> */
.L_x_65:
[----:B------:R-:W-:Y:S05]  /*1940*/  BSYNC.RECONVERGENT B0 ;  /* 0x0000000000007941 */ /* 0x000fea0003800200 */
.L_x_64:
[----:B------:R-:W-:Y:S01]  /*1950*/  CS2R R170, SRZ ;  /* 0x0000000000aa7805 */ /* 0x000fe2000001ff00 */
        /* <DEDUP_REMOVED lines=18> */
[----:B0-----:R1:W5:Y:S04]  /*1a80*/  LDG.E.64.CONSTANT R156, desc[UR4][R228.64+0x300] ;  /* 0x00030004e49c7981 */ /* 0x001368000c1e9b00 */
        /* <DEDUP_REMOVED lines=77> */
[----:B------:R1:W5:Y:S01]  /*1f60*/  @!P0 LDG.E.64.CONSTANT R170, desc[UR4][R226.64] ;  /* 0x00000004e2aa8981 */ /* 0x000362000c1e9b00 */
[----:B------:R-:W-:Y:S01]  /*1f70*/  IMAD R118, R248, 0x124a, RZ ;  /* 0x0000124af8767824 */ /* 0x000fe200078e02ff */
[----:B------:R-:W-:Y:S01]  /*1f80*/  BAR.SYNC.DEFER_BLOCKING 0x0 ;  /* 0x0000000000007b1d */ /* 0x000fe20000010000 */
[----:B------:R-:W-:Y:S01]  /*1f90*/  ISETP.GT.U32.AND P2, PT, R117, 0xa7, PT ;  /* 0x000000a77500780c */ /* 0x000fe20003f44070 */
[----:B------:R-:W-:-:S02]  /*1fa0*/  IMAD R5, R5, 0x5b0, R0 ;  /* 0x000005b005057824 */ /* 0x000fc400078e0200 */
[----:B------:R-:W-:Y:S02]  /*1fb0*/  SHF.R.U32.HI R118, RZ, 0x10, R118 ;  /* 0x00000010ff767819 */ /* 0x000fe40000011676 */
[----:B------:R-:W-:Y:S02]  /*1fc0*/  BSSY.RECONVERGENT B0, `(.L_x_66) ;  /* 0x0000176000007945 */ /* 0x000fe40003800200 */
[C---:B------:R-:W-:Y:S01]  /*1fd0*/  PRMT R119, R118.reuse, 0x9910, RZ ;  /* 0x0000991076777816 */ /* 0x040fe200000000ff */
[----:B------:R-:W-:Y:S02]  /*1fe0*/  IMAD R116, R118, 0x620, R116 ;  /* 0x0000062076747824 */ /* 0x000fe400078e0274 */
[----:B------:R-:W-:Y:S02]  /*1ff0*/  IMAD R2, R2, 0x8, R5 ;  /* 0x0000000802027824 */ /* 0x000fe400078e0205 */
[----:B------:R-:W-:-:S04]  /*2000*/  IMAD R119, R119, 0xe, RZ ;  /* 0x0000000e77777824 */ /* 0x000fc800078e02ff */
[----:B------:R-:W-:-:S05]  /*2010*/  IMAD.MOV R119, RZ, RZ, -R119 ;  /* 0x000000ffff777224 */ /* 0x000fca00078e0a77 */
[----:B------:R-:W-:-:S05]  /*2020*/  PRMT R119, R119, 0x7710, RZ ;  /* 0x0000771077777816 */ /* 0x000fca00000000ff */
[----:B------:R-:W-:-:S05]  /*2030*/  IMAD.IADD R119, R119, 0x1, R117 ;  /* 0x0000000177777824 */ /* 0x000fca00078e0275 */
[----:B------:R-:W-:-:S05]  /*2040*/  LOP3.LUT R0, R119, 0xffff, RZ, 0xc0, !PT ;  /* 0x0000ffff77007812 */ /* 0x000fca00078ec0ff */
[----:B------:R-:W-:Y:S01]  /*2050*/  IMAD R0, R0, 0x70, R116 ;  /* 0x0000007000007824 */ /* 0x000fe200078e0274 */
[----:B-1----:R-:W-:Y:S06]  /*2060*/  @P2 BRA `(.L_x_67) ;  /* 0x0000001400ac2947 */ /* 0x002fec0003800000 */
[----:B------:R-:W0:Y:S01]  /*2070*/  LDC.64 R120, c[0x0][0x390] ;  /* 0x0000e400ff787b82 */ /* 0x000e220000000a00 */
[----:B------:R-:W1:Y:S04]  /*2080*/  LDS.64 R184, [R2] ;  /* 0x0000000002b87984 */ /* 0x000e680000000a00 */
[----:B------:R-:W2:Y:S04]  /*2090*/  LDS.64 R182, [R2+0x70] ;  /* 0x0000700002b67984 */ /* 0x000ea80000000a00 */
[----:B------:R-:W3:Y:S04]  /*20a0*/  LDS.64 R180, [R2+0xe0] ;  /* 0x0000e00002b47984 */ /* 0x000ee80000000a00 */
[----:B------:R-:W4:Y:S04]  /*20b0*/  LDS.64 R178, [R2+0x150] ;  /* 0x0001500002b27984 */ /* 0x000f280000000a00 */
[----:B0-----:R-:W1:Y:S04]  /*20c0*/  LDG.E.64.CONSTANT R176, desc[UR4][R120.64] ;  /* 0x0000000478b07981 */ /* 0x001e68000c1e9b00 */
[----:B------:R-:W2:Y:S04]  /*20d0*/  LDG.E.64.CONSTANT R174, desc[UR4][R120.64+0x8] ;  /* 0x0000080478ae7981 */ /* 0x000ea8000c1e9b00 */
[----:B------:R-:W3:Y:S04]  /*20e0*/  LDG.E.64.CONSTANT R172, desc[UR4][R120.64+0x10] ;  /* 0x0000100478ac7981 */ /* 0x000ee8000c1e9b00 */
[----:B------:R-:W4:Y:S04]  /*20f0*/  LDG.E.64.CONSTANT R122, desc[UR4][R120.64+0x18] ;  /* 0x00001804787a7981 */ /* 0x000f28000c1e9b00 */
[----:B------:R-:W4:Y:S04]  /*2100*/  LDG.E.64.CONSTANT R118, desc[UR4][R120.64+0x20] ;  /* 0x0000200478767981 */ /* 0x000f28000c1e9b00 */
[----:B------:R-:W4:Y:S04]  /*2110*/  LDG.E.64.CONSTANT R124, desc[UR4][R120.64+0x28] ;  /* 0x00002804787c7981 */ /* 0x000f28000c1e9b00 */
[----:B------:R-:W4:Y:S04]  /*2120*/  LDG.E.64.CONSTANT R126, desc[UR4][R120.64+0x30] ;  /* 0x00003004787e7981 */ /* 0x000f28000c1e9b00 */
[----:B------:R-:W4:Y:S04]  /*2130*/  LDG.E.64.CONSTANT R116, desc[UR4][R120.64+0x38] ;  /* 0x0000380478747981 */ /* 0x000f28000c1e9b00 */
[----:B------:R-:W4:Y:S04]  /*2140*/  LDG.E.64.CONSTANT R186, desc[UR4][R120.64+0x50] ;  /* 0x0000500478ba7981 */ /* 0x000f28000c1e9b00 */
[----:B------:R-:W4:Y:S01]  /*2150*/  LDG.E.64.CONSTANT R188, desc[UR4][R120.64+0x58] ;  /* 0x0000580478bc7981 */ /* 0x000f22000c1e9b00 */
[----:B-1----:R-:W-:-:S08]  /*2160*/  DFMA R176, R176, R184, RZ ;  /* 0x000000b8b0b0722b */ /* 0x002fd000000000ff */
[----:B--2---:R-:W-:Y:S02]  /*2170*/  DFMA R174, R174, R182, R176 ;  /* 0x000000b6aeae722b */ /* 0x004fe400000000b0 */
[----:B------:R-:W-:Y:S06]  /*2180*/  LDS.64 R176, [R2+0x230] ;  /* 0x0002300002b07984 */ /* 0x000fec0000000a00 */
[----:B---3--:R-:W-:Y:S02]  /*2190*/  DFMA R172, R172, R180, R174 ;  /* 0x000000b4acac722b */ /* 0x008fe400000000ae */
[----:B------:R-:W0:Y:S06]  /*21a0*/  LDS.64 R174, [R2+0x1c0] ;  /* 0x0001c00002ae7984 */ /* 0x000e2c0000000a00 */
[----:B----4-:R-:W-:Y:S01]  /*21b0*/  DFMA R172, R122, R178, R172 ;  /* 0x000000b27aac722b */ /* 0x010fe200000000ac */
[----:B------:R-:W2:Y:S07]  /*21c0*/  LDG.E.64.CONSTANT R122, desc[UR4][R120.64+0x40] ;  /* 0x00004004787a7981 */ /* 0x000eae000c1e9b00 */
[----:B0-----:R-:W-:Y:S01]  /*21d0*/  DFMA R172, R118, R174, R172 ;  /* 0x000000ae76ac722b */ /* 0x001fe200000000ac */
[----:B------:R-:W3:Y:S07]  /*21e0*/  LDG.E.64.CONSTANT R118, desc[UR4][R120.64+0x48] ;  /* 0x0000480478767981 */ /* 0x000eee000c1e9b00 */
[----:B------:R-:W-:Y:S01]  /*21f0*/  DFMA R172, R124, R176, R172 ;  /* 0x000000b07cac722b */ /* 0x000fe200000000ac */
[----:B------:R-:W0:Y:S07]  /*2200*/  LDS.64 R124, [R2+0x2a0] ;  /* 0x0002a000027c7984 */ /* 0x000e2e0000000a00 */
[----:B0-----:R-:W-:-:S02]  /*2210*/  DFMA R126, R126, R124, R172 ;  /* 0x0000007c7e7e722b */ /* 0x001fc400000000ac */
[----:B------:R-:W0:Y:S06]  /*2220*/  LDS.64 R172, [R2+0x310] ;  /* 0x0003100002ac7984 */ /* 0x000e2c0000000a00 */
[----:B0-----:R-:W-:Y:S01]  /*2230*/  DFMA R126, R116, R172, R126 ;  /* 0x000000ac747e722b */ /* 0x001fe2000000007e */
[----:B------:R-:W2:Y:S07]  /*2240*/  LDS.64 R116, [R2+0x380] ;  /* 0x0003800002747984 */ /* 0x000eae0000000a00 */
[----:B--2---:R-:W-:-:S02]  /*2250*/  DFMA R122, R122, R116, R126 ;  /* 0x000000747a7a722b */ /* 0x004fc4000000007e */
[----:B------:R-:W3:Y:S06]  /*2260*/  LDS.64 R126, [R2+0x3f0] ;  /* 0x0003f000027e7984 */ /* 0x000eec0000000a00 */
[----:B---3--:R-:W-:Y:S02]  /*2270*/  DFMA R118, R118, R126, R122 ;  /* 0x0000007e7676722b */ /* 0x008fe4000000007a */
[----:B------:R-:W0:Y:S06]  /*2280*/  LDS.64 R122, [R2+0x460] ;  /* 0x00046000027a7984 */ /* 0x000e2c0000000a00 */
[----:B0-----:R-:W-:-:S02]  /*2290*/  DFMA R186, R186, R122, R118 ;  /* 0x0000007ababa722b */ /* 0x001fc40000000076 */
[----:B------:R-:W0:Y:S06]  /*22a0*/  LDS.64 R118, [R2+0x4d0] ;  /* 0x0004d00002767984 */ /* 0x000e2c0000000a00 */
[----:B0-----:R-:W-:Y:S01]  /*22b0*/  DFMA R186, R188, R118, R186 ;  /* 0x00000076bcba722b */ /* 0x001fe200000000ba */
[----:B------:R-:W2:Y:S06]  /*22c0*/  LDG.E.64.CONSTANT R188, desc[UR4][R120.64+0x60] ;  /* 0x0000600478bc7981 */ /* 0x000eac000c1e9b00 */
[----:B------:R0:W-:Y:S04]  /*22d0*/  STS.64 [R2], R186 ;  /* 0x000000ba02007388 */ /* 0x0001e80000000a00 */
[----:B0-----:R-:W3:Y:S01]  /*22e0*/  LDG.E.64.CONSTANT R186, desc[UR4][R120.64+0x68] ;  /* 0x0000680478ba7981 */ /* 0x001ee2000c1e9b00 */
[----:B--2---:R-:W-:-:S08]  /*22f0*/  DFMA R188, R188, R184, RZ ;  /* 0x000000b8bcbc722b */ /* 0x004fd000000000ff */
[----:B---3--:R-:W-:Y:S02]  /*2300*/  DFMA R186, R186, R182, R188 ;  /* 0x000000b6baba722b */ /* 0x008fe400000000bc */
[----:B------:R-:W2:Y:S06]  /*2310*/  LDG.E.64.CONSTANT R188, desc[UR4][R120.64+0x70] ;  /* 0x0000700478bc7981 */ /* 0x000eac000c1e9b00 */
[----:B--2---:R-:W-:Y:S01]  /*2320*/  DFMA R186, R188, R180, R186 ;  /* 0x000000b4bcba722b */ /* 0x004fe200000000ba */
[----:B------:R-:W2:Y:S07]  /*2330*/  LDG.E.64.CONSTANT R188, desc[UR4][R120.64+0x78] ;  /* 0x0000780478bc7981 */ /* 0x000eae000c1e9b00 */
        /* <DEDUP_REMOVED lines=17> */
[----:B------:R-:W2:Y:S06]  /*2450*/  LDG.E.64.CONSTANT R188, desc[UR4][R120.64+0xc0] ;  /* 0x0000c00478bc7981 */ /* 0x000eac000c1e9b00 */
[----:B------:R0:W-:Y:S04]  /*2460*/  STS.64 [R2+0x70], R186 ;  /* 0x000070ba02007388 */ /* 0x0001e80000000a00 */
        /* <DEDUP_REMOVED lines=272> */
[----:B--2---:R-:W-:-:S07]  /*3570*/  DFMA R186, R188, R118, R186 ;  /* 0x00000076bcba722b */ /* 0x004fce00000000ba */
[----:B------:R0:W-:Y:S04]  /*3580*/  STS.64 [R2+0x540], R186 ;  /* 0x000540ba02007388 */ /* 0x0001e80000000a00 */
[----:B0-----:R-:W2:Y:S02]  /*3590*/  LDG.E.64.CONSTANT R186, desc[UR4][R120.64+0x4e0] ;  /* 0x0004e00478ba7981 */ /* 0x001ea4000c1e9b00 */
[----:B--2---:R-:W-:Y:S02]  /*35a0*/  DFMA R186, R186, R184, RZ ;  /* 0x000000b8baba722b */ /* 0x004fe400000000ff */
[----:B------:R-:W2:Y:S06]  /*35b0*/  LDG.E.64.CONSTANT R184, desc[UR4][R120.64+0x4e8] ;  /* 0x0004e80478b87981 */ /* 0x000eac000c1e9b00 */
[----:B--2---:R-:W-:Y:S01]  /*35c0*/  DFMA R184, R184, R182, R186 ;  /* 0x000000b6b8b8722b */ /* 0x004fe200000000ba */
[----:B------:R-:W2:Y:S04]  /*35d0*/  LDG.E.64.CONSTANT R182, desc[UR4][R120.64+0x4f0] ;  /* 0x0004f00478b67981 */ /* 0x000ea8000c1e9b00 */
[----:B------:R-:W3:Y:S03]  /*35e0*/  LDG.E.64.CONSTANT R186, desc[UR4][R120.64+0x508] ;  /* 0x0005080478ba7981 */ /* 0x000ee6000c1e9b00 */
[----:B--2---:R-:W-:Y:S01]  /*35f0*/  DFMA R180, R182, R180, R184 ;  /* 0x000000b4b6b4722b */ /* 0x004fe200000000b8 */
[----:B------:R-:W2:Y:S04]  /*3600*/  LDG.E.64.CONSTANT R182, desc[UR4][R120.64+0x4f8] ;  /* 0x0004f80478b67981 */ /* 0x000ea8000c1e9b00 */
[----:B------:R-:W4:Y:S03]  /*3610*/  LDG.E.64.CONSTANT R184, desc[UR4][R120.64+0x500] ;  /* 0x0005000478b87981 */ /* 0x000f26000c1e9b00 */
[----:B--2---:R-:W-:Y:S01]  /*3620*/  DFMA R180, R182, R178, R180 ;  /* 0x000000b2b6b4722b */ /* 0x004fe200000000b4 */
[----:B------:R-:W2:Y:S04]  /*3630*/  LDG.E.64.CONSTANT R182, desc[UR4][R120.64+0x510] ;  /* 0x0005100478b67981 */ /* 0x000ea8000c1e9b00 */
[----:B------:R-:W2:Y:S03]  /*3640*/  LDG.E.64.CONSTANT R178, desc[UR4][R120.64+0x520] ;  /* 0x0005200478b27981 */ /* 0x000ea6000c1e9b00 */
[----:B----4-:R-:W-:Y:S01]  /*3650*/  DFMA R180, R184, R174, R180 ;  /* 0x000000aeb8b4722b */ /* 0x010fe200000000b4 */
[----:B------:R-:W4:Y:S07]  /*3660*/  LDG.E.64.CONSTANT R174, desc[UR4][R120.64+0x530] ;  /* 0x0005300478ae7981 */ /* 0x000f2e000c1e9b00 */
[----:B---3--:R-:W-:-:S02]  /*3670*/  DFMA R186, R186, R176, R180 ;  /* 0x000000b0baba722b */ /* 0x008fc400000000b4 */
[----:B------:R-:W3:Y:S04]  /*3680*/  LDG.E.64.CONSTANT R180, desc[UR4][R120.64+0x518] ;  /* 0x0005180478b47981 */ /* 0x000ee8000c1e9b00 */
[----:B------:R-:W4:Y:S04]  /*3690*/  LDG.E.64.CONSTANT R176, desc[UR4][R120.64+0x528] ;  /* 0x0005280478b07981 */ /* 0x000f28000c1e9b00 */
[----:B------:R-:W4:Y:S01]  /*36a0*/  LDG.E.64.CONSTANT R120, desc[UR4][R120.64+0x538] ;  /* 0x0005380478787981 */ /* 0x000f22000c1e9b00 */
[----:B--2---:R-:W-:-:S08]  /*36b0*/  DFMA R182, R182, R124, R186 ;  /* 0x0000007cb6b6722b */ /* 0x004fd000000000ba */
[----:B---3--:R-:W-:-:S08]  /*36c0*/  DFMA R180, R180, R172, R182 ;  /* 0x000000acb4b4722b */ /* 0x008fd000000000b6 */
[----:B------:R-:W-:-:S08]  /*36d0*/  DFMA R178, R178, R116, R180 ;  /* 0x00000074b2b2722b */ /* 0x000fd000000000b4 */
[----:B----4-:R-:W-:-:S08]  /*36e0*/  DFMA R176, R176, R126, R178 ;  /* 0x0000007eb0b0722b */ /* 0x010fd000000000b2 */
[----:B------:R-:W-:-:S08]  /*36f0*/  DFMA R174, R174, R122, R176 ;  /* 0x0000007aaeae722b */ /* 0x000fd000000000b0 */
[----:B------:R-:W-:-:S07]  /*3700*/  DFMA R120, R120, R118, R174 ;  /* 0x000000767878722b */ /* 0x000fce00000000ae */
[----:B------:R0:W-:Y:S04]  /*3710*/  STS.64 [R2+0x5b0], R120 ;  /* 0x0005b07802007388 */ /* 0x0001e80000000a00 */
.L_x_67:
[----:B------:R-:W-:Y:S05]  /*3720*/  BSYNC.RECONVERGENT B0 ;  /* 0x0000000000007941 */ /* 0x000fea0003800200 */
.L_x_66:
[----:B------:R-:W2:Y:S01]  /*3730*/  LDG.E.64.CONSTANT R248, desc[UR4][R228.64] ;  /* 0x00000004e4f87981 */ /* 0x000ea2000c1e9b00 */
[----:B-----5:R-:W-:Y:S02]  /*3740*/  R2UR UR76, R190 ;  /* 0x00000000be4c72ca */ /* 0x020fe400000e0000 */
[----:B------:R-:W-:Y:S01]  /*3750*/  R2UR UR77, R191 ;  /* 0x00000000bf4d72ca */ /* 0x000fe200000e0000 */
[----:B------:R-:W3:Y:S01]  /*3760*/  LDG.E.64.CONSTANT R124, desc[UR4][R228.64+0x8] ;  /* 0x00000804e47c7981 */ /* 0x000ee2000c1e9b00 */
[----:B------:R-:W-:Y:S02]  /*3770*/  R2UR UR30, R192 ;  /* 0x00000000c01e72ca */ /* 0x000fe400000e0000 */
[----:B------:R-:W-:Y:S01]  /*3780*/  R2UR UR31, R193 ;  /* 0x00000000c11f72ca */ /* 0x000fe200000e0000 */
[----:B------:R-:W4:Y:S04]  /*3790*/  LDG.E.64.CONSTANT R178, desc[UR4][R228.64+0x68] ;  /* 0x00006804e4b27981 */ /* 0x000f28000c1e9b00 */
[----:B------:R-:W4:Y:S01]  /*37a0*/  LDG.E.64.CONSTANT R176, desc[UR4][R228.64+0xc8] ;  /* 0x0000c804e4b07981 */ /* 0x000f22000c1e9b00 */
[----:B------:R-:W-:Y:S06]  /*37b0*/  BAR.SYNC.DEFER_BLOCKING 0x0 ;  /* 0x0000000000007b1d */ /* 0x000fec0000010000 */
[----:B------:R-:W4:Y:S04]  /*37c0*/  LDG.E.64.CONSTANT R126, desc[UR4][R228.64+0x128] ;  /* 0x00012804e47e7981 */ /* 0x000f28000c1e9b00 */
[----:B------:R-:W4:Y:S01]  /*37d0*/  LDG.E.64.CONSTANT R180, desc[UR4][R228.64+0x38] ;  /* 0x00003804e4b47981 */ /* 0x000f22000c1e9b00 */
[----:B------:R-:W-:-:S02]  /*37e0*/  R2UR UR6, R212 ;  /* 0x00000000d40672ca */ /* 0x000fc400000e0000 */
[----:B------:R-:W-:Y:S01]  /*37f0*/  R2UR UR7, R213 ;  /* 0x00000000d50772ca */ /* 0x000fe200000e0000 */
[----:B------:R-:W4:Y:S01]  /*3800*/  LDG.E.64.CONSTANT R192, desc[UR4][R228.64+0x340] ;  /* 0x00034004e4c07981 */ /* 0x000f22000c1e9b00 */
[----:B------:R-:W-:Y:S02]  /*3810*/  R2UR UR36, R194 ;  /* 0x00000000c22472ca */ /* 0x000fe400000e0000 */
[----:B------:R-:W-:Y:S01]  /*3820*/  R2UR UR37, R195 ;  /* 0x00000000c32572ca */ /* 0x000fe200000e0000 */
[----:B------:R-:W4:Y:S04]  /*3830*/  LDG.E.64.CONSTANT R190, desc[UR4][R228.64+0x3a0] ;  /* 0x0003a004e4be7981 */ /* 0x000f28000c1e9b00 */
[----:B0-----:R-:W0:Y:S04]  /*3840*/  LDS.128 R120, [R0] ;  /* 0x0000000000787984 */ /* 0x001e280000000c00 */
[----:B------:R-:W1:Y:S01]  /*3850*/  LDS.128 R116, [R0+0x10] ;  /* 0x0000100000747984 */ /* 0x000e620000000c00 */
[----:B------:R-:W-:-:S02]  /*3860*/  R2UR UR42, R196 ;  /* 0x00000000c42a72ca */ /* 0x000fc400000e0000 */
[----:B------:R-:W-:Y:S01]  /*3870*/  R2UR UR43, R197 ;  /* 0x00000000c52b72ca */ /* 0x000fe200000e0000 */
        /* <DEDUP_REMOVED lines=8> */
[----:B------:R-:W4:Y:S04]  /*3900*/  LDG.E.64.CONSTANT R212, desc[UR4][R228.64+0x178] ;  /* 0x00017804e4d47981 */ /* 0x000f28000c1e9b00 */
[----:B------:R-:W4:Y:S01]  /*3910*/  LDG.E.64.CONSTANT R204, desc[UR4][R228.64+0xb8] ;  /* 0x0000b804e4cc7981 */ /* 0x000f22000c1e9b00 */
[-C--:B0-----:R-:W-:Y:S02]  /*3920*/  DFMA R198, R198, R120.reuse, RZ ;  /* 0x00000078c6c6722b */ /* 0x081fe400000000ff */
[-C--:B------:R-:W-:Y:S02]  /*3930*/  DFMA R202, R202, R120.reuse, RZ ;  /* 0x00000078caca722b */ /* 0x080fe400000000ff */
[----:B------:R-:W-:-:S02]  /*3940*/  DFMA R206, R206, R120, RZ ;  /* 0x00000078cece722b */ /* 0x000fc400000000ff */
[-C--:B------:R-:W-:Y:S02]  /*3950*/  DFMA R210, R200, R120.reuse, RZ ;  /* 0x00000078c8d2722b */ /* 0x080fe400000000ff */
[-C--:B------:R-:W-:Y:S02]  /*3960*/  DFMA R214, R168, R120.reuse, RZ ;  /* 0x00000078a8d6722b */ /* 0x080fe400000000ff */
[-C--:B------:R-:W-:Y:S02]  /*3970*/  DFMA R230, R164, R120.reuse, RZ ;  /* 0x00000078a4e6722b */ /* 0x080fe400000000ff */
[-C--:B------:R-:W-:Y:S02]  /*3980*/  DFMA R216, R160, R120.reuse, RZ ;  /* 0x00000078a0d8722b */ /* 0x080fe400000000ff */
[-C--:B------:R-:W-:Y:S02]  /*3990*/  DFMA R218, R156, R120.reuse, RZ ;  /* 0x000000789cda722b */ /* 0x080fe400000000ff */
[----:B------:R-:W-:-:S02]  /*39a0*/  DFMA R220, R152, R120, RZ ;  /* 0x0000007898dc722b */ /* 0x000fc400000000ff */
[-C--:B------:R-:W-:Y:S02]  /*39b0*/  DFMA R222, R148, R120.reuse, RZ ;  /* 0x0000007894de722b */ /* 0x080fe400000000ff */
[----:B--2---:R-:W-:-:S08]  /*39c0*/  DFMA R172, R248, R120, RZ ;  /* 0x00000078f8ac722b */ /* 0x004fd000000000ff */
[-C--:B---3--:R-:W-:Y:S01]  /*39d0*/  DFMA R172, R124, R122.reuse, R172 ;  /* 0x0000007a7cac722b */ /* 0x088fe200000000ac */
[----:B------:R-:W2:Y:S01]  /*39e0*/  LDG.E.64.CONSTANT R124, desc[UR4][R228.64+0x188] ;  /* 0x00018804e47c7981 */ /* 0x000ea2000c1e9b00 */
[-C--:B----4-:R-:W-:Y:S02]  /*39f0*/  DFMA R198, R178, R122.reuse, R198 ;  /* 0x0000007ab2c6722b */ /* 0x090fe400000000c6 */
[-C--:B------:R-:W-:Y:S01]  /*3a00*/  DFMA R202, R176, R122.reuse, R202 ;  /* 0x0000007ab0ca722b */ /* 0x080fe200000000ca */
[----:B------:R-:W1:Y:S04]  /*3a10*/  LDG.E.64.CONSTANT R178, desc[UR4][R228.64+0x10] ;  /* 0x00001004e4b27981 */ /* 0x000e68000c1e9b00 */
[----:B------:R-:W3:Y:S01]  /*3a20*/  LDG.E.64.CONSTANT R176, desc[UR4][R228.64+0x70] ;  /* 0x00007004e4b07981 */ /* 0x000ee2000c1e9b00 */
[----:B------:R-:W-:-:S03]  /*3a30*/  DFMA R206, R126, R122, R206 ;  /* 0x0000007a7ece722b */ /* 0x000fc600000000ce */
[----:B------:R-:W4:Y:S01]  /*3a40*/  LDG.E.64.CONSTANT R126, desc[UR4][R228.64+0xd0] ;  /* 0x0000d004e47e7981 */ /* 0x000f22000c1e9b00 */
[----:B--2---:R-:W-:-:S03]  /*3a50*/  DFMA R210, R124, R122, R210 ;  /* 0x0000007a7cd2722b */ /* 0x004fc600000000d2 */
[----:B------:R-:W2:Y:S01]  /*3a60*/  LDG.E.64.CONSTANT R124, desc[UR4][R228.64+0x130] ;  /* 0x00013004e47c7981 */ /* 0x000ea2000c1e9b00 */
[----:B-1----:R-:W-:-:S03]  /*3a70*/  DFMA R172, R178, R116, R172 ;  /* 0x00000074b2ac722b */ /* 0x002fc600000000ac */
[----:B------:R-:W2:Y:S01]  /*3a80*/  LDG.E.64.CONSTANT R178, desc[UR4][R228.64+0x18] ;  /* 0x00001804e4b27981 */ /* 0x000ea2000c1e9b00 */
[----:B---3--:R-:W-:-:S03]  /*3a90*/  DFMA R198, R176, R116, R198 ;  /* 0x00000074b0c6722b */ /* 0x008fc600000000c6 */
[----:B------:R-:W3:Y:S01]  /*3aa0*/  LDG.E.64.CONSTANT R176, desc[UR4][R228.64+0x78] ;  /* 0x00007804e4b07981 */ /* 0x000ee2000c1e9b00 */
[----:B----4-:R-:W-:-:S03]  /*3ab0*/  DFMA R202, R126, R116, R202 ;  /* 0x000000747eca722b */ /* 0x010fc600000000ca */
[----:B------:R-:W4:Y:S01]  /*3ac0*/  LDG.E.64.CONSTANT R126, desc[UR4][R228.64+0xd8] ;  /* 0x0000d804e47e7981 */ /* 0x000f22000c1e9b00 */
[----:B--2---:R-:W-:-:S03]  /*3ad0*/  DFMA R206, R124, R116, R206 ;  /* 0x000000747cce722b */ /* 0x004fc600000000ce */
[----:B------:R-:W2:Y:S01]  /*3ae0*/  LDG.E.64.CONSTANT R124, desc[UR4][R228.64+0x138] ;  /* 0x00013804e47c7981 */ /* 0x000ea2000c1e9b00 */
[----:B------:R-:W-:-:S03]  /*3af0*/  DFMA R172, R178, R118, R172 ;  /* 0x00000076b2ac722b */ /* 0x000fc600000000ac */
[----:B------:R-:W2:Y:S01]  /*3b00*/  LDG.E.64.CONSTANT R178, desc[UR4][R228.64+0x20] ;  /* 0x00002004e4b27981 */ /* 0x000ea2000c1e9b00 */
[----:B---3--:R-:W-:-:S03]  /*3b10*/  DFMA R198, R176, R118, R198 ;  /* 0x00000076b0c6722b */ /* 0x008fc600000000c6 */
[----:B------:R-:W3:Y:S01]  /*3b20*/  LDG.E.64.CONSTANT R176, desc[UR4][R228.64+0x80] ;  /* 0x00008004e4b07981 */ /* 0x000ee2000c1e9b00 */
        /* <DEDUP_REMOVED lines=11> */
[----:B------:R-:W-:Y:S01]  /*3be0*/  DFMA R174, R134, R122, R174 ;  /* 0x0000007a86ae722b */ /* 0x000fe200000000ae */
[----:B------:R-:W0:Y:S01]  /*3bf0*/  LDS.128 R120, [R0+0x20] ;  /* 0x0000200000787984 */ /* 0x000e220000000c00 */
[----:B----4-:R-:W-:-:S03]  /*3c00*/  DFMA R202, R126, R118, R202 ;  /* 0x000000767eca722b */ /* 0x010fc600000000ca */
[----:B------:R-:W4:Y:S01]  /*3c10*/  LDG.E.64.CONSTANT R126, desc[UR4][R228.64+0xe0] ;  /* 0x0000e004e47e7981 */ /* 0x000f22000c1e9b00 */
[----:B--2---:R-:W-:-:S03]  /*3c20*/  DFMA R206, R124, R118, R206 ;  /* 0x000000767cce722b */ /* 0x004fc600000000ce */
[----:B------:R-:W2:Y:S01]  /*3c30*/  LDG.E.64.CONSTANT R124, desc[UR4][R228.64+0x140] ;  /* 0x00014004e47c7981 */ /* 0x000ea2000c1e9b00 */
[----:B0-----:R-:W-:-:S03]  /*3c40*/  DFMA R172, R178, R120, R172 ;  /* 0x00000078b2ac722b */ /* 0x001fc600000000ac */
        /* <DEDUP_REMOVED lines=61> */
[----:B----4-:R-:W-:Y:S02]  /*4020*/  DFMA R202, R126, R116, R202 ;  /* 0x000000747eca722b */ /* 0x010fe400000000ca */
        /* <DEDUP_REMOVED lines=11> */
[----:B------:R-:W-:Y:S02]  /*40e0*/  DFMA R210, R24, R118, R210 ;  /* 0x0000007618d2722b */ /* 0x000fe400000000d2 */
[----:B0-----:R-:W-:-:S08]  /*40f0*/  DFMA R172, R244, R120, R172 ;  /* 0x00000078f4ac722b */ /* 0x001fd000000000ac */
[----:B------:R-:W-:Y:S02]  /*4100*/  DFMA R172, R242, R122, R172 ;  /* 0x0000007af2ac722b */ /* 0x000fe400000000ac */
        /* <DEDUP_REMOVED lines=8> */
[----:B------:R-:W-:Y:S02]  /*4190*/  R2UR UR54, R208 ;  /* 0x00000000d03672ca */ /* 0x000fe400000e0000 */
[----:B------:R-:W-:Y:S02]  /*41a0*/  R2UR UR55, R209 ;  /* 0x00000000d13772ca */ /* 0x000fe400000e0000 */
[----:B------:R-:W4:Y:S01]  /*41b0*/  LDG.E.64.CONSTANT R208, desc[UR4][R228.64+0xb0] ;  /* 0x0000b004e4d07981 */ /* 0x000f22000c1e9b00 */
[----:B--2---:R-:W-:-:S03]  /*41c0*/  DFMA R206, R124, R116, R206 ;  /* 0x000000747cce722b */ /* 0x004fc600000000ce */
[----:B------:R-:W0:Y:S01]  /*41d0*/  LDS.128 R124, [R0+0x50] ;  /* 0x00005000007c7984 */ /* 0x000e220000000c00 */
[----:B------:R-:W-:Y:S02]  /*41e0*/  DFMA R116, R26, R116, R174 ;  /* 0x000000741a74722b */ /* 0x000fe400000000ae */
[-C--:B------:R-:W-:Y:S01]  /*41f0*/  DFMA R198, R178, R118.reuse, R198 ;  /* 0x00000076b2c6722b */ /* 0x080fe200000000c6 */
[----:B------:R-:W2:Y:S01]  /*4200*/  LDG.E.64.CONSTANT R174, desc[UR4][R228.64+0x220] ;  /* 0x00022004e4ae7981 */ /* 0x000ea2000c1e9b00 */
[-C--:B---3--:R-:W-:Y:S02]  /*4210*/  DFMA R202, R176, R118.reuse, R202 ;  /* 0x00000076b0ca722b */ /* 0x088fe400000000ca */
[-C--:B------:R-:W-:Y:S01]  /*4220*/  DFMA R206, R246, R118.reuse, R206 ;  /* 0x00000076f6ce722b */ /* 0x080fe200000000ce */
[----:B------:R-:W3:Y:S01]  /*4230*/  LDG.E.64.CONSTANT R178, desc[UR4][R228.64+0x160] ;  /* 0x00016004e4b27981 */ /* 0x000ee2000c1e9b00 */
[----:B------:R-:W-:-:S03]  /*4240*/  DFMA R116, R6, R118, R116 ;  /* 0x000000760674722b */ /* 0x000fc60000000074 */
[----:B------:R-:W3:Y:S01]  /*4250*/  LDG.E.64.CONSTANT R176, desc[UR4][R228.64+0x1c0] ;  /* 0x0001c004e4b07981 */ /* 0x000ee2000c1e9b00 */
[----:B0-----:R-:W-:-:S03]  /*4260*/  DFMA R118, R124, UR6, R172 ;  /* 0x000000067c767c2b */ /* 0x001fc600080000ac */
[----:B------:R-:W3:Y:S01]  /*4270*/  LDG.E.64.CONSTANT R172, desc[UR4][R228.64+0x520] ;  /* 0x00052004e4ac7981 */ /* 0x000ee2000c1e9b00 */
[----:B------:R-:W-:Y:S02]  /*4280*/  R2UR UR8, R238 ;  /* 0x00000000ee0872ca */ /* 0x000fe400000e0000 */
[----:B------:R-:W-:Y:S01]  /*4290*/  R2UR UR9, R239 ;  /* 0x00000000ef0972ca */ /* 0x000fe200000e0000 */
[-C--:B------:R-:W-:Y:S02]  /*42a0*/  DFMA R230, R196, R120.reuse, R230 ;  /* 0x00000078c4e6722b */ /* 0x080fe400000000e6 */
[----:B------:R-:W-:-:S10]  /*42b0*/  DFMA R216, R194, R120, R216 ;  /* 0x00000078c2d8722b */ /* 0x000fd400000000d8 */
[----:B------:R-:W-:Y:S02]  /*42c0*/  DFMA R118, R126, UR8, R118 ;  /* 0x000000087e767c2b */ /* 0x000fe40008000076 */
[-C--:B------:R-:W-:Y:S02]  /*42d0*/  DFMA R218, R192, R120.reuse, R218 ;  /* 0x00000078c0da722b */ /* 0x080fe400000000da */
[-C--:B------:R-:W-:Y:S02]  /*42e0*/  DFMA R220, R190, R120.reuse, R220 ;  /* 0x00000078bedc722b */ /* 0x080fe400000000dc */
[----:B------:R-:W-:Y:S02]  /*42f0*/  DFMA R222, R188, R120, R222 ;  /* 0x00000078bcde722b */ /* 0x000fe400000000de */
[----:B------:R-:W-:Y:S02]  /*4300*/  DMUL R170, R118, R170 ;  /* 0x000000aa76aa7228 */ /* 0x000fe40000000000 */
[----:B------:R-:W-:-:S02]  /*4310*/  DFMA R224, R186, R120, R224 ;  /* 0x00000078bae0722b */ /* 0x000fc400000000e0 */
[-C--:B------:R-:W-:Y:S02]  /*4320*/  DFMA R118, R184, R120.reuse, R200 ;  /* 0x00000078b876722b */ /* 0x080fe400000000c8 */
[-C--:B------:R-:W-:Y:S02]  /*4330*/  DFMA R198, R182, R120.reuse, R198 ;  /* 0x00000078b6c6722b */ /* 0x080fe400000000c6 */
[----:B----4-:R-:W-:Y:S01]  /*4340*/  DFMA R202, R180, R120, R202 ;  /* 0x00000078b4ca722b */ /* 0x010fe200000000ca */
[----:B------:R-:W-:-:S06]  /*4350*/  CS2R R200, SRZ ;  /* 0x0000000000c87805 */ /* 0x000fcc000001ff00 */
[----:B------:R-:W4:Y:S01]  /*4360*/  @!P0 LDG.E.64.CONSTANT R200, desc[UR4][R226.64+0x8] ;  /* 0x00000804e2c88981 */ /* 0x000f22000c1e9b00 */
[----:B------:R-:W-:Y:S02]  /*4370*/  R2UR UR12, R204 ;  /* 0x00000000cc0c72ca */ /* 0x000fe400000e0000 */
[----:B------:R-:W-:Y:S02]  /*4380*/  R2UR UR13, R205 ;  /* 0x00000000cd0d72ca */ /* 0x000fe400000e0000 */
[----:B------:R-:W4:Y:S01]  /*4390*/  LDG.E.64.CONSTANT R204, desc[UR4][R228.64+0x110] ;  /* 0x00011004e4cc7981 */ /* 0x000f22000c1e9b00 */
[----:B------:R-:W-:Y:S02]  /*43a0*/  R2UR UR10, R208 ;  /* 0x00000000d00a72ca */ /* 0x000fe400000e0000 */
[----:B------:R-:W-:Y:S02]  /*43b0*/  R2UR UR11, R209 ;  /* 0x00000000d10b72ca */ /* 0x000fe400000e0000 */
[----:B------:R-:W4:Y:S01]  /*43c0*/  LDG.E.64.CONSTANT R208, desc[UR4][R228.64+0x118] ;  /* 0x00011804e4d07981 */ /* 0x000f22000c1e9b00 */
[----:B--2---:R-:W-:-:S02]  /*43d0*/  DFMA R214, R174, R120, R214 ;  /* 0x00000078aed6722b */ /* 0x004fc400000000d6 */
[-C--:B---3--:R-:W-:Y:S02]  /*43e0*/  DFMA R206, R178, R120.reuse, R206 ;  /* 0x00000078b2ce722b */ /* 0x088fe400000000ce */
[-C--:B------:R-:W-:Y:S02]  /*43f0*/  DFMA R210, R176, R120.reuse, R210 ;  /* 0x00000078b0d2722b */ /* 0x080fe400000000d2 */
[----:B------:R-:W-:Y:S01]  /*4400*/  DFMA R116, R172, R120, R116 ;  /* 0x00000078ac74722b */ /* 0x000fe20000000074 */
[----:B------:R-:W2:Y:S01]  /*4410*/  LDG.E.64.CONSTANT R120, desc[UR4][R228.64+0xa8] ;  /* 0x0000a804e4787981 */ /* 0x000ea2000c1e9b00 */
[----:B----4-:R-:W-:Y:S02]  /*4420*/  R2UR UR14, R204 ;  /* 0x00000000cc0e72ca */ /* 0x010fe400000e0000 */
[----:B------:R-:W-:Y:S02]  /*4430*/  R2UR UR15, R205 ;  /* 0x00000000cd0f72ca */ /* 0x000fe400000e0000 */
        /* <DEDUP_REMOVED lines=8> */
[----:B------:R-:W-:Y:S01]  /*44c0*/  DMUL R198, R198, R200 ;  /* 0x000000c8c6c67228 */ /* 0x000fe20000000000 */
[----:B------:R-:W2:Y:S01]  /*44d0*/  LDG.E.64.CONSTANT R200, desc[UR4][R228.64+0x108] ;  /* 0x00010804e4c87981 */ /* 0x000ea2000c1e9b00 */
[----:B----4-:R-:W-:Y:S02]  /*44e0*/  R2UR UR18, R208 ;  /* 0x00000000d01272ca */ /* 0x010fe400000e0000 */
[----:B------:R-:W-:Y:S02]  /*44f0*/  R2UR UR19, R209 ;  /* 0x00000000d11372ca */ /* 0x000fe400000e0000 */
[----:B------:R-:W-:-:S06]  /*4500*/  CS2R R208, SRZ ;  /* 0x0000000000d07805 */ /* 0x000fcc000001ff00 */
[----:B------:R-:W4:Y:S01]  /*4510*/  @!P0 LDG.E.64.CONSTANT R208, desc[UR4][R226.64+0x18] ;  /* 0x00001804e2d08981 */ /* 0x000f22000c1e9b00 */
[----:B--2---:R-:W-:-:S08]  /*4520*/  DFMA R202, R200, R122, R202 ;  /* 0x0000007ac8ca722b */ /* 0x004fd000000000ca */
[----:B------:R-:W-:-:S08]  /*4530*/  DFMA R202, R124, UR14, R202 ;  /* 0x0000000e7cca7c2b */ /* 0x000fd000080000ca */
[----:B------:R-:W-:-:S08]  /*4540*/  DFMA R202, R126, UR16, R202 ;  /* 0x000000107eca7c2b */ /* 0x000fd000080000ca */
[----:B---3--:R-:W-:Y:S01]  /*4550*/  DMUL R202, R202, R204 ;  /* 0x000000cccaca7228 */ /* 0x008fe20000000000 */
[----:B------:R-:W2:Y:S01]  /*4560*/  LDG.E.64.CONSTANT R204, desc[UR4][R228.64+0x168] ;  /* 0x00016804e4cc7981 */ /* 0x000ea2000c1e9b00 */
[----:B------:R-:W-:Y:S02]  /*4570*/  R2UR UR20, R212 ;  /* 0x00000000d41472ca */ /* 0x000fe400000e0000 */
[----:B------:R-:W-:Y:S02]  /*4580*/  R2UR UR21, R213 ;  /* 0x00000000d51572ca */ /* 0x000fe400000e0000 */
[----:B------:R-:W3:Y:S01]  /*4590*/  LDG.E.64.CONSTANT R212, desc[UR4][R228.64+0x1d8] ;  /* 0x0001d804e4d47981 */ /* 0x000ee2000c1e9b00 */
[----:B--2---:R-:W-:-:S08]  /*45a0*/  DFMA R206, R204, R122, R206 ;  /* 0x0000007accce722b */ /* 0x004fd000000000ce */
[----:B------:R-:W-:-:S08]  /*45b0*/  DFMA R206, R124, UR18, R206 ;  /* 0x000000127cce7c2b */ /* 0x000fd000080000ce */
[----:B------:R-:W-:-:S08]  /*45c0*/  DFMA R206, R126, UR20, R206 ;  /* 0x000000147ece7c2b */ /* 0x000fd000080000ce */
[----:B----4-:R-:W-:Y:S01]  /*45d0*/  DMUL R206, R206, R208 ;  /* 0x000000d0cece7228 */ /* 0x010fe20000000000 */
[----:B------:R-:W2:Y:S01]  /*45e0*/  LDG.E.64.CONSTANT R208, desc[UR4][R228.64+0x1d0] ;  /* 0x0001d004e4d07981 */ /* 0x000ea2000c1e9b00 */
[----:B---3--:R-:W-:Y:S02]  /*45f0*/  R2UR UR24, R212 ;  /* 0x00000000d41872ca */ /* 0x008fe400000e0000 */
        /* <DEDUP_REMOVED lines=9> */
[----:B---3--:R-:W-:Y:S01]  /*4690*/  DMUL R210, R210, R212 ;  /* 0x000000d4d2d27228 */ /* 0x008fe20000000000 */
[----:B------:R-:W2:Y:S01]  /*46a0*/  LDG.E.64.CONSTANT R212, desc[UR4][R228.64+0x228] ;  /* 0x00022804e4d47981 */ /* 0x000ea2000c1e9b00 */
[----:B------:R-:W-:Y:S02]  /*46b0*/  R2UR UR60, R234 ;  /* 0x00000000ea3c72ca */ /* 0x000fe400000e0000 */
[----:B------:R-:W-:Y:S02]  /*46c0*/  R2UR UR61, R235 ;  /* 0x00000000eb3d72ca */ /* 0x000fe400000e0000 */
[----:B------:R-:W-:Y:S02]  /*46d0*/  R2UR UR66, R236 ;  /* 0x00000000ec4272ca */ /* 0x000fe400000e0000 */
[----:B------:R-:W-:Y:S02]  /*46e0*/  R2UR UR67, R237 ;  /* 0x00000000ed4372ca */ /* 0x000fe400000e0000 */
[----:B------:R-:W-:-:S02]  /*46f0*/  R2UR UR72, R240 ;  /* 0x00000000f04872ca */ /* 0x000fc400000e0000 */
[----:B------:R-:W-:Y:S01]  /*4700*/  R2UR UR73, R241 ;  /* 0x00000000f14972ca */ /* 0x000fe200000e0000 */
        /* <DEDUP_REMOVED lines=86> */
[----:B------:R-:W2:Y:S01]  /*4c70*/  LDG.E.64.CONSTANT R230, desc[UR4][R228.64+0x4d0] ;  /* 0x0004d004e4e67981 */ /* 0x000ea2000c1e9b00 */
[----:B------:R-:W0:Y:S08]  /*4c80*/  LDC.64 R234, c[0x0][0x390] ;  /* 0x0000e400ffea7b82 */ /* 0x000e300000000a00 */
[----:B------:R-:W1:Y:S01]  /*4c90*/  LDC.64 R236, c[0x0][0x390] ;  /* 0x0000e400ffec7b82 */ /* 0x000e620000000a00 */
[----:B0-----:R-:W3:Y:S04]  /*4ca0*/  LDG.E.64.CONSTANT R234, desc[UR4][R234.64+0x60] ;  /* 0x00006004eaea7981 */ /* 0x001ee8000c1e9b00 */
[----:B-1----:R-:W4:Y:S01]  /*4cb0*/  LDG.E.64.CONSTANT R236, desc[UR4][R236.64+0xc0] ;  /* 0x0000c004ecec7981 */ /* 0x002f22000c1e9b00 */
[----:B--2---:R-:W-:-:S02]  /*4cc0*/  R2UR UR68, R230 ;  /* 0x00000000e64472ca */ /* 0x004fc400000e0000 */
[----:B------:R-:W-:Y:S02]  /*4cd0*/  R2UR UR69, R231 ;  /* 0x00000000e74572ca */ /* 0x000fe400000e0000 */
[----:B------:R-:W2:Y:S04]  /*4ce0*/  LDG.E.64.CONSTANT R230, desc[UR4][R228.64+0x4d8] ;  /* 0x0004d804e4e67981 */ /* 0x000ea8000c1e9b00 */
[----:B------:R-:W3:Y:S07]  /*4cf0*/  LDG.E.64.CONSTANT R228, desc[UR4][R228.64+0x530] ;  /* 0x00053004e4e47981 */ /* 0x000eee000c1e9b00 */
[----:B------:R-:W-:Y:S01]  /*4d00*/  DFMA R118, R124, UR68, R118 ;  /* 0x000000447c767c2b */ /* 0x000fe20008000076 */
[----:B------:R-:W0:Y:S08]  /*4d10*/  LDC.64 R240, c[0x0][0x390] ;  /* 0x0000e400fff07b82 */ /* 0x000e300000000a00 */
[----:B------:R-:W1:Y:S01]  /*4d20*/  LDC.64 R238, c[0x0][0x390] ;  /* 0x0000e400ffee7b82 */ /* 0x000e620000000a00 */
[----:B0-----:R-:W2:Y:S04]  /*4d30*/  LDG.E.64.CONSTANT R240, desc[UR4][R240.64+0x8] ;  /* 0x00000804f0f07981 */ /* 0x001ea8000c1e9b00 */
[----:B-1----:R-:W2:Y:S01]  /*4d40*/  LDG.E.64.CONSTANT R238, desc[UR4][R238.64+0x68] ;  /* 0x00006804eeee7981 */ /* 0x002ea2000c1e9b00 */
[----:B---3--:R-:W-:-:S02]  /*4d50*/  R2UR UR74, R228 ;  /* 0x00000000e44a72ca */ /* 0x008fc400000e0000 */
[----:B------:R-:W-:-:S13]  /*4d60*/  R2UR UR75, R229 ;  /* 0x00000000e54b72ca */ /* 0x000fda00000e0000 */
[----:B------:R-:W-:Y:S02]  /*4d70*/  DFMA R124, R124, UR74, R116 ;  /* 0x0000004a7c7c7c2b */ /* 0x000fe40008000074 */
[----:B------:R-:W-:-:S08]  /*4d80*/  DFMA R116, R248, R170, RZ ;  /* 0x000000aaf874722b */ /* 0x000fd000000000ff */
[----:B------:R-:W-:-:S08]  /*4d90*/  DFMA R116, R234, R198, R116 ;  /* 0x000000c6ea74722b */ /* 0x000fd00000000074 */
[----:B----4-:R-:W-:Y:S01]  /*4da0*/  DFMA R116, R236, R202, R116 ;  /* 0x000000caec74722b */ /* 0x010fe20000000074 */
[----:B------:R-:W0:Y:S02]  /*4db0*/  LDC.64 R236, c[0x0][0x390] ;  /* 0x0000e400ffec7b82 */ /* 0x000e240000000a00 */
[----:B0-----:R-:W3:Y:S01]  /*4dc0*/  LDG.E.64.CONSTANT R236, desc[UR4][R236.64+0xc8] ;  /* 0x0000c804ecec7981 */ /* 0x001ee2000c1e9b00 */
[----:B--2---:R-:W-:Y:S02]  /*4dd0*/  R2UR UR70, R230 ;  /* 0x00000000e64672ca */ /* 0x004fe400000e0000 */
[----:B------:R-:W-:Y:S02]  /*4de0*/  R2UR UR71, R231 ;  /* 0x00000000e74772ca */ /* 0x000fe400000e0000 */
[----:B------:R-:W-:-:S06]  /*4df0*/  CS2R R230, SRZ ;  /* 0x0000000000e67805 */ /* 0x000fcc000001ff00 */
[----:B------:R-:W2:Y:S01]  /*4e00*/  @!P0 LDG.E.64.CONSTANT R230, desc[UR4][R226.64+0x60] ;  /* 0x00006004e2e68981 */ /* 0x000ea2000c1e9b00 */
[----:B------:R-:W-:-:S04]  /*4e10*/  DFMA R124, R126, UR76, R124 ;  /* 0x0000004c7e7c7c2b */ /* 0x000fc8000800007c */
[----:B------:R-:W-:Y:S02]  /*4e20*/  DFMA R118, R126, UR70, R118 ;  /* 0x000000467e767c2b */ /* 0x000fe40008000076 */
[----:B------:R-:W-:-:S08]  /*4e30*/  DFMA R126, R240, R170, RZ ;  /* 0x000000aaf07e722b */ /* 0x000fd000000000ff */
[----:B------:R-:W-:Y:S01]  /*4e40*/  DFMA R126, R238, R198, R126 ;  /* 0x000000c6ee7e722b */ /* 0x000fe2000000007e */
[----:B------:R-:W0:Y:S02]  /*4e50*/  LDC.64 R238, c[0x0][0x390] ;  /* 0x0000e400ffee7b82 */ /* 0x000e240000000a00 */
[----:B0-----:R-:W4:Y:S05]  /*4e60*/  LDG.E.64.CONSTANT R238, desc[UR4][R238.64+0x128] ;  /* 0x00012804eeee7981 */ /* 0x001f2a000c1e9b00 */
[----:B---3--:R-:W-:Y:S01]  /*4e70*/  DFMA R126, R236, R202, R126 ;  /* 0x000000caec7e722b */ /* 0x008fe2000000007e */
[----:B------:R-:W0:Y:S02]  /*4e80*/  LDC.64 R236, c[0x0][0x390] ;  /* 0x0000e400ffec7b82 */ /* 0x000e240000000a00 */
[----:B0-----:R-:W3:Y:S01]  /*4e90*/  LDG.E.64.CONSTANT R236, desc[UR4][R236.64+0x188] ;  /* 0x00018804ecec7981 */ /* 0x001ee2000c1e9b00 */
[----:B--2---:R-:W-:Y:S01]  /*4ea0*/  DMUL R230, R118, R230 ;  /* 0x000000e676e67228 */ /* 0x004fe20000000000 */
[----:B------:R-:W-:-:S06]  /*4eb0*/  CS2R R118, SRZ ;  /* 0x0000000000767805 */ /* 0x000fcc000001ff00 */
[----:B------:R0:W2:Y:S01]  /*4ec0*/  @!P0 LDG.E.64.CONSTANT R118, desc[UR4][R226.64+0x68] ;  /* 0x00006804e2768981 */ /* 0x0000a2000c1e9b00 */
[----:B------:R-:W1:Y:S08]  /*4ed0*/  LDC.64 R228, c[0x0][0x390] ;  /* 0x0000e400ffe47b82 */ /* 0x000e700000000a00 */
[----:B0-----:R-:W0:Y:S01]  /*4ee0*/  LDC.64 R226, c[0x0][0x390] ;  /* 0x0000e400ffe27b82 */ /* 0x001e220000000a00 */
[----:B----4-:R-:W-:Y:S01]  /*4ef0*/  DFMA R126, R238, R206, R126 ;  /* 0x000000ceee7e722b */ /* 0x010fe2000000007e */
[----:B-1----:R-:W4:Y:S04]  /*4f00*/  LDG.E.64.CONSTANT R228, desc[UR4][R228.64+0x120] ;  /* 0x00012004e4e47981 */ /* 0x002f28000c1e9b00 */
[----:B0-----:R-:W4:Y:S02]  /*4f10*/  LDG.E.64.CONSTANT R226, desc[UR4][R226.64+0x180] ;  /* 0x00018004e2e27981 */ /* 0x001f24000c1e9b00 */
[----:B------:R-:W0:Y:S08]  /*4f20*/  LDC.64 R238, c[0x0][0x390] ;  /* 0x0000e400ffee7b82 */ /* 0x000e300000000a00 */
[----:B------:R-:W1:Y:S01]  /*4f30*/  LDC.64 R240, c[0x0][0x390] ;  /* 0x0000e400fff07b82 */ /* 0x000e620000000a00 */
[----:B0-----:R-:W4:Y:S04]  /*4f40*/  LDG.E.64.CONSTANT R238, desc[UR4][R238.64+0x70] ;  /* 0x00007004eeee7981 */ /* 0x001f28000c1e9b00 */
[----:B-1----:R-:W4:Y:S01]  /*4f50*/  LDG.E.64.CONSTANT R240, desc[UR4][R240.64+0x18] ;  /* 0x00001804f0f07981 */ /* 0x002f22000c1e9b00 */
[----:B---3--:R-:W-:-:S08]  /*4f60*/  DFMA R126, R236, R210, R126 ;  /* 0x000000d2ec7e722b */ /* 0x008fd0000000007e */
[----:B------:R-:W-:-:S08]  /*4f70*/  DFMA R126, R166, R122, R126 ;  /* 0x0000007aa67e722b */ /* 0x000fd0000000007e */
[----:B------:R-:W-:-:S08]  /*4f80*/  DFMA R126, R162, R214, R126 ;  /* 0x000000d6a27e722b */ /* 0x000fd0000000007e */
[----:B------:R-:W-:-:S08]  /*4f90*/  DFMA R126, R158, R216, R126 ;  /* 0x000000d89e7e722b */ /* 0x000fd0000000007e */
[----:B------:R-:W-:-:S08]  /*4fa0*/  DFMA R126, R154, R218, R126 ;  /* 0x000000da9a7e722b */ /* 0x000fd0000000007e */
[----:B------:R-:W-:-:S08]  /*4fb0*/  DFMA R126, R150, R220, R126 ;  /* 0x000000dc967e722b */ /* 0x000fd0000000007e */
[----:B------:R-:W-:-:S08]  /*4fc0*/  DFMA R126, R146, R222, R126 ;  /* 0x000000de927e722b */ /* 0x000fd0000000007e */
[----:B------:R-:W-:Y:S02]  /*4fd0*/  DFMA R126, R142, R224, R126 ;  /* 0x000000e08e7e722b */ /* 0x000fe4000000007e */
[----:B--2---:R-:W-:-:S06]  /*4fe0*/  DMUL R124, R124, R118 ;  /* 0x000000767c7c7228 */ /* 0x004fcc0000000000 */
[----:B------:R-:W-:Y:S02]  /*4ff0*/  DFMA R118, R138, R230, R126 ;  /* 0x000000e68a76722b */ /* 0x000fe4000000007e */
[----:B------:R-:W0:Y:S08]  /*5000*/  LDC.64 R126, c[0x0][0x390] ;  /* 0x0000e400ff7e7b82 */ /* 0x000e300000000a00 */
[----:B------:R-:W1:Y:S01]  /*5010*/  LDC.64 R236, c[0x0][0x390] ;  /* 0x0000e400ffec7b82 */ /* 0x000e620000000a00 */
[----:B0-----:R-:W2:Y:S04]  /*5020*/  LDG.E.64.CONSTANT R126, desc[UR4][R126.64+0x10] ;  /* 0x000010047e7e7981 */ /* 0x001ea8000c1e9b00 */
[----:B-1----:R-:W3:Y:S01]  /*5030*/  LDG.E.64.CONSTANT R236, desc[UR4][R236.64+0x78] ;  /* 0x00007804ecec7981 */ /* 0x002ee2000c1e9b00 */
        /* <DEDUP_REMOVED lines=10> */
[----:B------:R-:W-:-:S06]  /*50e0*/  DFMA R118, R134, R124, R118 ;  /* 0x0000007c8676722b */ /* 0x000fcc0000000076 */
[----:B------:R-:W-:-:S07]  /*50f0*/  DFMA R116, R136, R124, R116 ;  /* 0x0000007c8874722b */ /* 0x000fce0000000074 */
[----:B------:R0:W-:Y:S02]  /*5100*/  STS.128 [R0], R116 ;  /* 0x0000007400007388 */ /* 0x0001e40000000c00 */
[-C--:B0-----:R-:W-:Y:S01]  /*5110*/  DFMA R118, R240, R170.reuse, RZ ;  /* 0x000000aaf076722b */ /* 0x081fe200000000ff */
[----:B------:R-:W0:Y:S02]  /*5120*/  LDC.64 R240, c[0x0][0x390] ;  /* 0x0000e400fff07b82 */ /* 0x000e240000000a00 */
[----:B0-----:R-:W4:Y:S01]  /*5130*/  LDG.E.64.CONSTANT R240, desc[UR4][R240.64+0xd8] ;  /* 0x0000d804f0f07981 */ /* 0x001f22000c1e9b00 */
[----:B--2---:R-:W-:-:S05]  /*5140*/  DFMA R116, R126, R170, RZ ;  /* 0x000000aa7e74722b */ /* 0x004fca00000000ff */
[----:B------:R-:W0:Y:S03]  /*5150*/  LDC.64 R126, c[0x0][0x390] ;  /* 0x0000e400ff7e7b82 */ /* 0x000e260000000a00 */
[----:B------:R-:W-:-:S05]  /*5160*/  DFMA R116, R238, R198, R116 ;  /* 0x000000c6ee74722b */ /* 0x000fca0000000074 */
[----:B------:R-:W1:Y:S01]  /*5170*/  LDC.64 R238, c[0x0][0x390] ;  /* 0x0000e400ffee7b82 */ /* 0x000e620000000a00 */
[----:B---3--:R-:W-:-:S07]  /*5180*/  DFMA R118, R236, R198, R118 ;  /* 0x000000c6ec76722b */ /* 0x008fce0000000076 */
[----:B------:R-:W2:Y:S01]  /*5190*/  LDC.64 R236, c[0x0][0x390] ;  /* 0x0000e400ffec7b82 */ /* 0x000ea20000000a00 */
[----:B0-----:R-:W3:Y:S04]  /*51a0*/  LDG.E.64.CONSTANT R126, desc[UR4][R126.64+0xd0] ;  /* 0x0000d0047e7e7981 */ /* 0x001ee8000c1e9b00 */
[----:B-1----:R-:W3:Y:S04]  /*51b0*/  LDG.E.64.CONSTANT R238, desc[UR4][R238.64+0x130] ;  /* 0x00013004eeee7981 */ /* 0x002ee8000c1e9b00 */
[----:B--2---:R-:W2:Y:S01]  /*51c0*/  LDG.E.64.CONSTANT R236, desc[UR4][R236.64+0x138] ;  /* 0x00013804ecec7981 */ /* 0x004ea2000c1e9b00 */
[-C--:B----4-:R-:W-:Y:S01]  /*51d0*/  DFMA R118, R240, R202.reuse, R118 ;  /* 0x000000caf076722b */ /* 0x090fe20000000076 */
[----:B------:R-:W0:Y:S02]  /*51e0*/  LDC.64 R240, c[0x0][0x390] ;  /* 0x0000e400fff07b82 */ /* 0x000e240000000a00 */
[----:B0-----:R-:W4:Y:S01]  /*51f0*/  LDG.E.64.CONSTANT R240, desc[UR4][R240.64+0x28] ;  /* 0x00002804f0f07981 */ /* 0x001f22000c1e9b00 */
[----:B---3--:R-:W-:-:S05]  /*5200*/  DFMA R116, R126, R202, R116 ;  /* 0x000000ca7e74722b */ /* 0x008fca0000000074 */
[----:B------:R-:W0:Y:S03]  /*5210*/  LDC.64 R126, c[0x0][0x390] ;  /* 0x0000e400ff7e7b82 */ /* 0x000e260000000a00 */
[----:B------:R-:W-:-:S05]  /*5220*/  DFMA R116, R238, R206, R116 ;  /* 0x000000ceee74722b */ /* 0x000fca0000000074 */
[----:B------:R-:W1:Y:S01]  /*5230*/  LDC.64 R238, c[0x0][0x390] ;  /* 0x0000e400ffee7b82 */ /* 0x000e620000000a00 */
[----:B--2---:R-:W-:-:S07]  /*5240*/  DFMA R118, R236, R206, R118 ;  /* 0x000000ceec76722b */ /* 0x004fce0000000076 */
[----:B------:R-:W2:Y:S01]  /*5250*/  LDC.64 R236, c[0x0][0x390] ;  /* 0x0000e400ffec7b82 */ /* 0x000ea20000000a00 */
[----:B0-----:R-:W3:Y:S04]  /*5260*/  LDG.E.64.CONSTANT R126, desc[UR4][R126.64+0x20] ;  /* 0x000020047e7e7981 */ /* 0x001ee8000c1e9b00 */
[----:B-1----:R-:W3:Y:S04]  /*5270*/  LDG.E.64.CONSTANT R238, desc[UR4][R238.64+0x80] ;  /* 0x00008004eeee7981 */ /* 0x002ee8000c1e9b00 */
[----:B--2---:R-:W2:Y:S01]  /*5280*/  LDG.E.64.CONSTANT R236, desc[UR4][R236.64+0x88] ;  /* 0x00008804ecec7981 */ /* 0x004ea2000c1e9b00 */
[----:B------:R-:W-:-:S02]  /*5290*/  DFMA R116, R250, R210, R116 ;  /* 0x000000d2fa74722b */ /* 0x000fc40000000074 */
[----:B------:R-:W-:-:S06]  /*52a0*/  DFMA R118, R232, R210, R118 ;  /* 0x000000d2e876722b */ /* 0x000fcc0000000076 */
[-C--:B------:R-:W-:Y:S02]  /*52b0*/  DFMA R116, R132, R122.reuse, R116 ;  /* 0x0000007a8474722b */ /* 0x080fe40000000074 */
        /* <DEDUP_REMOVED lines=16> */
[----:B------:R-:W-:-:S07]  /*53c0*/  DFMA R118, R86, R124, R118 ;  /* 0x0000007c5676722b */ /* 0x000fce0000000076 */
[----:B------:R4:W-:Y:S02]  /*53d0*/  STS.128 [R0+0x10], R116 ;  /* 0x0000107400007388 */ /* 0x0009e40000000c00 */
[-C--:B----4-:R-:W-:Y:S01]  /*53e0*/  DFMA R118, R240, R170.reuse, RZ ;  /* 0x000000aaf076722b */ /* 0x090fe200000000ff */
[----:B------:R-:W0:Y:S02]  /*53f0*/  LDC.64 R240, c[0x0][0x390] ;  /* 0x0000e400fff07b82 */ /* 0x000e240000000a00 */
[----:B0-----:R-:W4:Y:S01]  /*5400*/  LDG.E.64.CONSTANT R240, desc[UR4][R240.64+0xe8] ;  /* 0x0000e804f0f07981 */ /* 0x001f22000c1e9b00 */
[----:B---3--:R-:W-:-:S05]  /*5410*/  DFMA R116, R126, R170, RZ ;  /* 0x000000aa7e74722b */ /* 0x008fca00000000ff */
        /* <DEDUP_REMOVED lines=8> */
[-C--:B----4-:R-:W-:Y:S01]  /*54a0*/  DFMA R118, R240, R202.reuse, R118 ;  /* 0x000000caf076722b */ /* 0x090fe20000000076 */
[----:B------:R-:W0:Y:S02]  /*54b0*/  LDC.64 R240, c[0x0][0x390] ;  /* 0x0000e400fff07b82 */ /* 0x000e240000000a00 */
[----:B0-----:R-:W4:Y:S01]  /*54c0*/  LDG.E.64.CONSTANT R240, desc[UR4][R240.64+0x30] ;  /* 0x00003004f0f07981 */ /* 0x001f22000c1e9b00 */
[----:B---3--:R-:W-:-:S08]  /*54d0*/  DFMA R116, R126, R202, R116 ;  /* 0x000000ca7e74722b */ /* 0x008fd00000000074 */
[-C--:B------:R-:W-:Y:S01]  /*54e0*/  DFMA R116, R238, R206.reuse, R116 ;  /* 0x000000ceee74722b */ /* 0x080fe20000000074 */
[----:B------:R-:W0:Y:S01]  /*54f0*/  LDC.64 R238, c[0x0][0x390] ;  /* 0x0000e400ffee7b82 */ /* 0x000e220000000a00 */
[----:B--2---:R-:W-:-:S07]  /*5500*/  DFMA R118, R236, R206, R118 ;  /* 0x000000ceec76722b */ /* 0x004fce0000000076 */
[----:B------:R-:W1:Y:S01]  /*5510*/  LDC.64 R236, c[0x0][0x390] ;  /* 0x0000e400ffec7b82 */ /* 0x000e620000000a00 */
[----:B0-----:R-:W2:Y:S04]  /*5520*/  LDG.E.64.CONSTANT R238, desc[UR4][R238.64+0x38] ;  /* 0x00003804eeee7981 */ /* 0x001ea8000c1e9b00 */
[----:B-1----:R-:W3:Y:S01]  /*5530*/  LDG.E.64.CONSTANT R236, desc[UR4][R236.64+0x90] ;  /* 0x00009004ecec7981 */ /* 0x002ee2000c1e9b00 */
        /* <DEDUP_REMOVED lines=17> */
[----:B------:R-:W-:Y:S01]  /*5650*/  DFMA R118, R48, R230, R118 ;  /* 0x000000e63076722b */ /* 0x000fe20000000076 */
[----:B------:R-:W0:Y:S05]  /*5660*/  LDC.64 R126, c[0x0][0x390] ;  /* 0x0000e400ff7e7b82 */ /* 0x000e2a0000000a00 */
[-C--:B------:R-:W-:Y:S02]  /*5670*/  DFMA R116, R66, R124.reuse, R116 ;  /* 0x0000007c4274722b */ /* 0x080fe40000000074 */
[----:B------:R-:W-:-:S07]  /*5680*/  DFMA R118, R46, R124, R118 ;  /* 0x0000007c2e76722b */ /* 0x000fce0000000076 */
[----:B------:R4:W-:Y:S04]  /*5690*/  STS.128 [R0+0x20], R116 ;  /* 0x0000207400007388 */ /* 0x0009e80000000c00 */
[----:B0-----:R-:W3:Y:S01]  /*56a0*/  LDG.E.64.CONSTANT R126, desc[UR4][R126.64+0x98] ;  /* 0x000098047e7e7981 */ /* 0x001ee2000c1e9b00 */
[-C--:B----4-:R-:W-:Y:S01]  /*56b0*/  DFMA R116, R240, R170.reuse, RZ ;  /* 0x000000aaf074722b */ /* 0x090fe200000000ff */
[----:B------:R-:W0:Y:S02]  /*56c0*/  LDC.64 R240, c[0x0][0x390] ;  /* 0x0000e400fff07b82 */ /* 0x000e240000000a00 */
[----:B0-----:R-:W4:Y:S01]  /*56d0*/  LDG.E.64.CONSTANT R240, desc[UR4][R240.64+0xf0] ;  /* 0x0000f004f0f07981 */ /* 0x001f22000c1e9b00 */
[----:B--2---:R-:W-:-:S05]  /*56e0*/  DFMA R118, R238, R170, RZ ;  /* 0x000000aaee76722b */ /* 0x004fca00000000ff */
[----:B------:R-:W0:Y:S01]  /*56f0*/  LDC.64 R238, c[0x0][0x390] ;  /* 0x0000e400ffee7b82 */ /* 0x000e220000000a00 */
[----:B---3--:R-:W-:-:S07]  /*5700*/  DFMA R116, R236, R198, R116 ;  /* 0x000000c6ec74722b */ /* 0x008fce0000000074 */
[----:B------:R-:W1:Y:S01]  /*5710*/  LDC.64 R236, c[0x0][0x390] ;  /* 0x0000e400ffec7b82 */ /* 0x000e620000000a00 */
[----:B0-----:R-:W2:Y:S04]  /*5720*/  LDG.E.64.CONSTANT R238, desc[UR4][R238.64+0xf8] ;  /* 0x0000f804eeee7981 */ /* 0x001ea8000c1e9b00 */
[----:B-1----:R-:W3:Y:S01]  /*5730*/  LDG.E.64.CONSTANT R236, desc[UR4][R236.64+0x150] ;  /* 0x00015004ecec7981 */ /* 0x002ee2000c1e9b00 */
[----:B------:R-:W-:Y:S02]  /*5740*/  DFMA R118, R126, R198, R118 ;  /* 0x000000c67e76722b */ /* 0x000fe40000000076 */
[----:B----4-:R-:W-:-:S06]  /*5750*/  DFMA R116, R240, R202, R116 ;  /* 0x000000caf074722b */ /* 0x010fcc0000000074 */
[----:B--2---:R-:W-:Y:S02]  /*5760*/  DFMA R118, R238, R202, R118 ;  /* 0x000000caee76722b */ /* 0x004fe40000000076 */
[----:B---3--:R-:W-:-:S06]  /*5770*/  DFMA R116, R236, R206, R116 ;  /* 0x000000ceec74722b */ /* 0x008fcc0000000074 */
        /* <DEDUP_REMOVED lines=20> */
[----:B------:R-:W-:-:S07]  /*58c0*/  DFMA R118, R6, R124, R118 ;  /* 0x0000007c0676722b */ /* 0x000fce0000000076 */
[----:B------:R0:W-:Y:S02]  /*58d0*/  STS.128 [R0+0x30], R116 ;  /* 0x0000307400007388 */ /* 0x0001e40000000c00 */
[-C--:B0-----:R-:W-:Y:S02]  /*58e0*/  DFMA R116, R244, R170.reuse, RZ ;  /* 0x000000aaf474722b */ /* 0x081fe400000000ff */
[----:B------:R-:W-:-:S06]  /*58f0*/  DFMA R118, R242, R170, RZ ;  /* 0x000000aaf276722b */ /* 0x000fcc00000000ff */
        /* <DEDUP_REMOVED lines=10> */
[----:B------:R-:W-:Y:S02]  /*59a0*/  DFMA R116, R196, R214, R116 ;  /* 0x000000d6c474722b */ /* 0x000fe40000000074 */
[----:B------:R-:W-:-:S06]  /*59b0*/  DFMA R118, R214, UR30, R118 ;  /* 0x0000001ed6767c2b */ /* 0x000fcc0008000076 */
        /* <DEDUP_REMOVED lines=13> */
[----:B------:R-:W-:-:S07]  /*5a90*/  DFMA R118, R124, UR72, R118 ;  /* 0x000000487c767c2b */ /* 0x000fce0008000076 */
[----:B------:R0:W-:Y:S02]  /*5aa0*/  STS.128 [R0+0x40], R116 ;  /* 0x0000407400007388 */ /* 0x0001e40000000c00 */
        /* <DEDUP_REMOVED lines=27> */
[----:B------:R-:W-:Y:S01]  /*5c60*/  DFMA R118, R124, UR76, R118 ;  /* 0x0000004c7c767c2b */ /* 0x000fe20008000076 */
[----:B------:R-:W-:Y:S06]  /*5c70*/  BSSY.RECONVERGENT B0, `(.L_x_68) ;  /* 0x000010e000007945 */ /* 0x000fec0003800200 */
[----:B------:R0:W-:Y:S01]  /*5c80*/  STS.128 [R0+0x50], R116 ;  /* 0x0000507400007388 */ /* 0x0001e20000000c00 */
[----:B------:R-:W-:Y:S06]  /*5c90*/  BAR.SYNC.DEFER_BLOCKING 0x0 ;  /* 0x0000000000007b1d */ /* 0x000fec0000010000 */
[----:B------:R-:W-:Y:S05]  /*5ca0*/  @P2 BRA `(.L_x_69) ;  /* 0x0000001000282947 */ /* 0x000fea0003800000 */
[----:B------:R-:W1:Y:S01]  /*5cb0*/  LDC.64 R126, c[0x0][0x390] ;  /* 0x0000e400ff7e7b82 */ /* 0x000e620000000a00 */
[----:B------:R2:W-:Y:S04]  /*5cc0*/  STL.64 [R1+0x18], R198 ;  /* 0x000018c601007387 */ /* 0x0005e80000100a00 */
[----:B------:R-:W3:Y:S04]  /*5cd0*/  LDS.64 R246, [R2] ;  /* 0x0000000002f67984 */ /* 0x000ee80000000a00 */
[----:B------:R-:W4:Y:S04]  /*5ce0*/  LDS.64 R244, [R2+0x70] ;  /* 0x0000700002f47984 */ /* 0x000f280000000a00 */
[----:B------:R-:W4:Y:S04]  /*5cf0*/  LDS.64 R242, [R2+0xe0] ;  /* 0x0000e00002f27984 */ /* 0x000f280000000a00 */
[----:B------:R-:W4:Y:S04]  /*5d00*/  LDS.64 R240, [R2+0x150] ;  /* 0x0001500002f07984 */ /* 0x000f280000000a00 */
[----:B------:R-:W4:Y:S04]  /*5d10*/  LDS.64 R238, [R2+0x1c0] ;  /* 0x0001c00002ee7984 */ /* 0x000f280000000a00 */
[----:B-1----:R-:W4:Y:S01]  /*5d20*/  LDG.E.64.CONSTANT R126, desc[UR4][R126.64+0xc0] ;  /* 0x0000c0047e7e7981 */ /* 0x002f22000c1e9b00 */
[----:B--2---:R-:W1:Y:S03]  /*5d30*/  LDC.64 R198, c[0x0][0x390] ;  /* 0x0000e400ffc67b82 */ /* 0x004e660000000a00 */
[----:B------:R-:W2:Y:S04]  /*5d40*/  LDS.64 R236, [R2+0x230] ;  /* 0x0002300002ec7984 */ /* 0x000ea80000000a00 */
[----:B------:R-:W-:Y:S04]  /*5d50*/  LDS.64 R230, [R2+0x310] ;  /* 0x0003100002e67984 */ /* 0x000fe80000000a00 */
[----:B------:R-:W-:Y:S04]  /*5d60*/  LDS.64 R124, [R2+0x4d0] ;  /* 0x0004d000027c7984 */ /* 0x000fe80000000a00 */
[----:B0-----:R-:W-:Y:S01]  /*5d70*/  LDS.64 R118, [R2+0x540] ;  /* 0x0005400002767984 */ /* 0x001fe20000000a00 */
[----:B---3--:R-:W-:-:S03]  /*5d80*/  DFMA R248, R248, R246, RZ ;  /* 0x000000f6f8f8722b */ /* 0x008fc600000000ff */
[----:B------:R-:W-:Y:S04]  /*5d90*/  LDS.64 R116, [R2+0x5b0] ;  /* 0x0005b00002747984 */ /* 0x000fe80000000a00 */
[----:B-1----:R-:W3:Y:S01]  /*5da0*/  LDG.E.64.CONSTANT R198, desc[UR4][R198.64+0x8] ;  /* 0x00000804c6c67981 */ /* 0x002ee2000c1e9b00 */
[----:B----4-:R-:W-:-:S03]  /*5db0*/  DFMA R248, R234, R244, R248 ;  /* 0x000000f4eaf8722b */ /* 0x010fc600000000f8 */
[----:B------:R-:W-:Y:S04]  /*5dc0*/  STL.64 [R1+0x10], R170 ;  /* 0x000010aa01007387 */ /* 0x000fe80000100a00 */
[----:B------:R-:W0:Y:S04]  /*5dd0*/  LDS.64 R234, [R2+0x2a0] ;  /* 0x0002a00002ea7984 */ /* 0x000e280000000a00 */
[----:B------:R-:W-:Y:S04]  /*5de0*/  STL.64 [R1+0x8], R122 ;  /* 0x0000087a01007387 */ /* 0x000fe80000100a00 */
[----:B------:R1:W-:Y:S02]  /*5df0*/  STL [R1], R4 ;  /* 0x0000000401007387 */ /* 0x0003e40000100800 */
[----:B-1----:R-:W1:Y:S08]  /*5e00*/  LDC.64 R4, c[0x0][0x390] ;  /* 0x0000e400ff047b82 */ /* 0x002e700000000a00 */
[----:B------:R-:W4:Y:S08]  /*5e10*/  LDC.64 R122, c[0x0][0x390] ;  /* 0x0000e400ff7a7b82 */ /* 0x000f300000000a00 */
[----:B------:R-:W2:Y:S01]  /*5e20*/  LDC.64 R170, c[0x0][0x390] ;  /* 0x0000e400ffaa7b82 */ /* 0x000ea20000000a00 */
[----:B-1----:R-:W3:Y:S04]  /*5e30*/  LDG.E.64.CONSTANT R4, desc[UR4][R4.64+0xc8] ;  /* 0x0000c80404047981 */ /* 0x002ee8000c1e9b00 */
[----:B----4-:R-:W4:Y:S04]  /*5e40*/  LDG.E.64.CONSTANT R122, desc[UR4][R122.64+0x128] ;  /* 0x000128047a7a7981 */ /* 0x010f28000c1e9b00 */
[----:B--2---:R-:W2:Y:S01]  /*5e50*/  LDG.E.64.CONSTANT R170, desc[UR4][R170.64+0x188] ;  /* 0x00018804aaaa7981 */ /* 0x004ea2000c1e9b00 */
[----:B------:R-:W-:-:S03]  /*5e60*/  DFMA R248, R126, R242, R248 ;  /* 0x000000f27ef8722b */ /* 0x000fc600000000f8 */
[----:B------:R-:W-:Y:S05]  /*5e70*/  LDS.64 R126, [R2+0x460] ;  /* 0x00046000027e7984 */ /* 0x000fea0000000a00 */
[----:B------:R-:W-:Y:S01]  /*5e80*/  DFMA R248, R228, R240, R248 ;  /* 0x000000f0e4f8722b */ /* 0x000fe200000000f8 */
[----:B------:R-:W1:Y:S07]  /*5e90*/  LDS.64 R228, [R2+0x380] ;  /* 0x0003800002e47984 */ /* 0x000e6e0000000a00 */
[----:B------:R-:W-:Y:S01]  /*5ea0*/  DFMA R248, R226, R238, R248 ;  /* 0x000000eee2f8722b */ /* 0x000fe200000000f8 */
[----:B------:R-:W1:Y:S07]  /*5eb0*/  LDS.64 R226, [R2+0x3f0] ;  /* 0x0003f00002e27984 */ /* 0x000e6e0000000a00 */
[----:B------:R-:W-:-:S08]  /*5ec0*/  DFMA R248, R168, R236, R248 ;  /* 0x000000eca8f8722b */ /* 0x000fd000000000f8 */
[----:B0-----:R-:W-:-:S08]  /*5ed0*/  DFMA R248, R164, R234, R248 ;  /* 0x000000eaa4f8722b */ /* 0x001fd000000000f8 */
[----:B------:R-:W-:-:S08]  /*5ee0*/  DFMA R248, R160, R230, R248 ;  /* 0x000000e6a0f8722b */ /* 0x000fd000000000f8 */
[----:B-1----:R-:W-:-:S08]  /*5ef0*/  DFMA R248, R156, R228, R248 ;  /* 0x000000e49cf8722b */ /* 0x002fd000000000f8 */
[----:B------:R-:W-:-:S08]  /*5f00*/  DFMA R248, R152, R226, R248 ;  /* 0x000000e298f8722b */ /* 0x000fd000000000f8 */
[----:B------:R-:W-:-:S08]  /*5f10*/  DFMA R248, R148, R126, R248 ;  /* 0x0000007e94f8722b */ /* 0x000fd000000000f8 */
[----:B------:R-:W-:-:S08]  /*5f20*/  DFMA R248, R144, R124, R248 ;  /* 0x0000007c90f8722b */ /* 0x000fd000000000f8 */
[----:B------:R-:W-:-:S08]  /*5f30*/  DFMA R248, R140, R118, R248 ;  /* 0x000000768cf8722b */ /* 0x000fd000000000f8 */
[----:B------:R-:W-:-:S07]  /*5f40*/  DFMA R248, R136, R116, R248 ;  /* 0x0000007488f8722b */ /* 0x000fce00000000f8 */
[----:B------:R3:W-:Y:S02]  /*5f50*/  STS.64 [R2], R248 ;  /* 0x000000f802007388 */ /* 0x0007e40000000a00 */
[----:B---3--:R-:W-:Y:S01]  /*5f60*/  DFMA R248, R198, R246, RZ ;  /* 0x000000f6c6f8722b */ /* 0x008fe200000000ff */
[----:B------:R-:W0:Y:S02]  /*5f70*/  LDC.64 R198, c[0x0][0x390] ;  /* 0x0000e400ffc67b82 */ /* 0x000e240000000a00 */
[----:B0-----:R-:W3:Y:S05]  /*5f80*/  LDG.E.64.CONSTANT R198, desc[UR4][R198.64+0x68] ;  /* 0x00006804c6c67981 */ /* 0x001eea000c1e9b00 */
[----:B---3--:R-:W-:Y:S01]  /*5f90*/  DFMA R248, R198, R244, R248 ;  /* 0x000000f4c6f8722b */ /* 0x008fe200000000f8 */
[----:B------:R1:W5:Y:S07]  /*5fa0*/  LDL.LU.64 R198, [R1+0x18] ;  /* 0x0000180001c67983 */ /* 0x00036e0000300a00 */
[----:B------:R-:W-:-:S08]  /*5fb0*/  DFMA R248, R4, R242, R248 ;  /* 0x000000f204f8722b */ /* 0x000fd000000000f8 */
[----:B----4-:R-:W-:-:S08]  /*5fc0*/  DFMA R248, R122, R240, R248 ;  /* 0x000000f07af8722b */ /* 0x010fd000000000f8 */
        /* <DEDUP_REMOVED lines=140> */
[----:B------:R1:W5:Y:S07]  /*6890*/  LDL.LU R4, [R1] ;  /* 0x0000000001047983 */ /* 0x00036e0000300800 */
        /* <DEDUP_REMOVED lines=10> */
[----:B------:R0:W-:Y:S03]  /*6940*/  STS.64 [R2+0x310], R248 ;  /* 0x000310f802007388 */ /* 0x0001e60000000a00 */
[----:B0-----:R-:W0:Y:S02]  /*6950*/  LDC.64 R248, c[0x0][0x390] ;  /* 0x0000e400fff87b82 */ /* 0x001e240000000a00 */
[----:B0-----:R-:W2:Y:S02]  /*6960*/  LDG.E.64.CONSTANT R248, desc[UR4][R248.64+0x40] ;  /* 0x00004004f8f87981 */ /* 0x001ea4000c1e9b00 */
[----:B--2---:R-:W-:-:S08]  /*6970*/  DFMA R248, R248, R246, RZ ;  /* 0x000000f6f8f8722b */ /* 0x004fd000000000ff */
        /* <DEDUP_REMOVED lines=61> */
.L_x_69:
[----:B------:R-:W-:Y:S05]  /*6d50*/  BSYNC.RECONVERGENT B0 ;  /* 0x0000000000007941 */ /* 0x000fea0003800200 */
.L_x_68:
[----:B0-----:R-:W0:Y:S01]  /*6d60*/  S2R R0, SR_TID.X ;  /* 0x0000000000007919 */ /* 0x001e220000002100 */
[----:B------:R-:W-:Y:S01]  /*6d70*/  BSSY.RECONVERGENT B0, `(.L_x_70) ;  /* 0x0000101000007945 */ /* 0x000fe20003800200 */
[----:B------:R-:W-:Y:S06]  /*6d80*/  BAR.SYNC.DEFER_BLOCKING 0x0 ;  /* 0x0000000000007b1d */ /* 0x000fec0000010000 */
[----:B------:R-:W-:Y:S05]  /*6d90*/  @P1 BRA `(.L_x_71) ;  /* 0x0000000c00f81947 */ /* 0x000fea0003800000 */
[----:B------:R-:W2:Y:S01]  /*6da0*/  LDC.64 R228, c[0x0][0x390] ;  /* 0x0000e400ffe47b82 */ /* 0x000ea20000000a00 */
[----:B------:R-:W3:Y:S04]  /*6db0*/  LDS.64 R116, [R3] ;  /* 0x0000000003747984 */ /* 0x000ee80000000a00 */
[----:B------:R-:W4:Y:S03]  /*6dc0*/  LDS.64 R118, [R3+0x620] ;  /* 0x0006200003767984 */ /* 0x000f260000000a00 */
[----:B------:R-:W1:Y:S01]  /*6dd0*/  LDC.64 R226, c[0x0][0x390] ;  /* 0x0000e400ffe27b82 */ /* 0x000e620000000a00 */
[----:B-----5:R-:W-:Y:S04]  /*6de0*/  LDS.64 R170, [R3+0x1260] ;  /* 0x0012600003aa7984 */ /* 0x020fe80000000a00 */
[----:B------:R-:W-:Y:S03]  /*6df0*/  LDS.64 R216, [R3+0x1880] ;  /* 0x0018800003d87984 */ /* 0x000fe60000000a00 */
[----:B------:R-:W0:Y:S01]  /*6e00*/  LDC.64 R124, c[0x0][0x390] ;  /* 0x0000e400ff7c7b82 */ /* 0x000e220000000a00 */
[----:B------:R-:W-:Y:S04]  /*6e10*/  LDS.64 R224, [R3+0x4fa0] ;  /* 0x004fa00003e07984 */ /* 0x000fe80000000a00 */
[----:B--2---:R-:W3:Y:S03]  /*6e20*/  LDG.E.64.CONSTANT R228, desc[UR4][R228.64] ;  /* 0x00000004e4e47981 */ /* 0x004ee6000c1e9b00 */
[----:B------:R-:W2:Y:S01]  /*6e30*/  LDC.64 R126, c[0x0][0x390] ;  /* 0x0000e400ff7e7b82 */ /* 0x000ea20000000a00 */
[----:B-1----:R-:W4:Y:S04]  /*6e40*/  LDG.E.64.CONSTANT R226, desc[UR4][R226.64+0x60] ;  /* 0x00006004e2e27981 */ /* 0x002f28000c1e9b00 */
[----:B0-----:R-:W4:Y:S04]  /*6e50*/  LDG.E.64.CONSTANT R124, desc[UR4][R124.64+0x8] ;  /* 0x000008047c7c7981 */ /* 0x001f28000c1e9b00 */
[----:B--2---:R-:W2:Y:S01]  /*6e60*/  LDG.E.64.CONSTANT R126, desc[UR4][R126.64+0x68] ;  /* 0x000068047e7e7981 */ /* 0x004ea2000c1e9b00 */
[----:B---3--:R-:W-:-:S08]  /*6e70*/  DFMA R122, R228, R116, RZ ;  /* 0x00000074e47a722b */ /* 0x008fd000000000ff */
[----:B----4-:R-:W-:Y:S01]  /*6e80*/  DFMA R122, R226, R118, R122 ;  /* 0x00000076e27a722b */ /* 0x010fe2000000007a */
[----:B------:R-:W0:Y:S02]  /*6e90*/  LDC.64 R226, c[0x0][0x390] ;  /* 0x0000e400ffe27b82 */ /* 0x000e240000000a00 */
[----:B0-----:R-:W3:Y:S02]  /*6ea0*/  LDG.E.64.CONSTANT R226, desc[UR4][R226.64+0x10] ;  /* 0x00001004e2e27981 */ /* 0x001ee4000c1e9b00 */
[----:B---3--:R-:W-:-:S04]  /*6eb0*/  DFMA R198, R226, R116, RZ ;  /* 0x00000074e2c6722b */ /* 0x008fc800000000ff */
[----:B------:R-:W0:Y:S02]  /*6ec0*/  LDC.64 R226, c[0x0][0x390] ;  /* 0x0000e400ffe27b82 */ /* 0x000e240000000a00 */
[----:B0-----:R-:W3:Y:S06]  /*6ed0*/  LDG.E.64.CONSTANT R226, desc[UR4][R226.64+0x28] ;  /* 0x00002804e2e27981 */ /* 0x001eec000c1e9b00 */
[----:B------:R-:W0:Y:S02]  /*6ee0*/  LDC.64 R230, c[0x0][0x390] ;  /* 0x0000e400ffe67b82 */ /* 0x000e240000000a00 */
[----:B0-----:R-:W4:Y:S01]  /*6ef0*/  LDG.E.64.CONSTANT R230, desc[UR4][R230.64+0xc0] ;  /* 0x0000c004e6e67981 */ /* 0x001f22000c1e9b00 */
[----:B------:R-:W-:-:S02]  /*6f00*/  DFMA R124, R124, R116, RZ ;  /* 0x000000747c7c722b */ /* 0x000fc400000000ff */
[----:B---3--:R-:W-:-:S03]  /*6f10*/  DFMA R210, R226, R116, RZ ;  /* 0x00000074e2d2722b */ /* 0x008fc600000000ff */
[----:B------:R-:W0:Y:S02]  /*6f20*/  LDC.64 R226, c[0x0][0x390] ;  /* 0x0000e400ffe27b82 */ /* 0x000e240000000a00 */
[----:B0-----:R-:W3:Y:S01]  /*6f30*/  LDG.E.64.CONSTANT R226, desc[UR4][R226.64+0x120] ;  /* 0x00012004e2e27981 */ /* 0x001ee2000c1e9b00 */
[----:B--2---:R-:W-:-:S03]  /*6f40*/  DFMA R124, R126, R118, R124 ;  /* 0x000000767e7c722b */ /* 0x004fc6000000007c */
[----:B------:R-:W4:Y:S02]  /*6f50*/  LDS.64 R126, [R3+0xc40] ;  /* 0x000c4000037e7984 */ /* 0x000f240000000a00 */
[----:B------:R-:W0:Y:S02]  /*6f60*/  LDC.64 R228, c[0x0][0x390] ;  /* 0x0000e400ffe47b82 */ /* 0x000e240000000a00 */
[----:B0-----:R-:W2:Y:S01]  /*6f70*/  LDG.E.64.CONSTANT R228, desc[UR4][R228.64+0xc8] ;  /* 0x0000c804e4e47981 */ /* 0x001ea2000c1e9b00 */
[----:B----4-:R-:W-:-:S08]  /*6f80*/  DFMA R122, R230, R126, R122 ;  /* 0x0000007ee67a722b */ /* 0x010fd0000000007a */
[----:B---3--:R-:W-:Y:S01]  /*6f90*/  DFMA R122, R226, R170, R122 ;  /* 0x000000aae27a722b */ /* 0x008fe2000000007a */
[----:B------:R-:W0:Y:S02]  /*6fa0*/  LDC.64 R226, c[0x0][0x390] ;  /* 0x0000e400ffe27b82 */ /* 0x000e240000000a00 */
[----:B0-----:R-:W3:Y:S01]  /*6fb0*/  LDG.E.64.CONSTANT R226, desc[UR4][R226.64+0x40] ;  /* 0x00004004e2e27981 */ /* 0x001ee2000c1e9b00 */
[----:B--2---:R-:W-:-:S05]  /*6fc0*/  DFMA R124, R228, R126, R124 ;  /* 0x0000007ee47c722b */ /* 0x004fca000000007c */
[----:B------:R-:W0:Y:S02]  /*6fd0*/  LDC.64 R228, c[0x0][0x390] ;  /* 0x0000e400ffe47b82 */ /* 0x000e240000000a00 */
[----:B0-----:R-:W2:Y:S01]  /*6fe0*/  LDG.E.64.CONSTANT R228, desc[UR4][R228.64+0x20] ;  /* 0x00002004e4e47981 */ /* 0x001ea2000c1e9b00 */
[----:B---3--:R-:W-:-:S05]  /*6ff0*/  DFMA R220, R226, R116, RZ ;  /* 0x00000074e2dc722b */ /* 0x008fca00000000ff */
[----:B------:R-:W0:Y:S02]  /*7000*/  LDC.64 R226, c[0x0][0x390] ;  /* 0x0000e400ffe27b82 */ /* 0x000e240000000a00 */
[----:B0-----:R-:W3:Y:S01]  /*7010*/  LDG.E.64.CONSTANT R226, desc[UR4][R226.64+0x48] ;  /* 0x00004804e2e27981 */ /* 0x001ee2000c1e9b00 */
[----:B--2---:R-:W-:-:S05]  /*7020*/  DFMA R206, R228, R116, RZ ;  /* 0x00000074e4ce722b */ /* 0x004fca00000000ff */
[----:B------:R-:W0:Y:S08]  /*7030*/  LDC.64 R228, c[0x0][0x390] ;  /* 0x0000e400ffe47b82 */ /* 0x000e300000000a00 */
[----:B------:R-:W1:Y:S01]  /*7040*/  LDC.64 R230, c[0x0][0x390] ;  /* 0x0000e400ffe67b82 */ /* 0x000e620000000a00 */
[----:B0-----:R-:W2:Y:S04]  /*7050*/  LDG.E.64.CONSTANT R228, desc[UR4][R228.64+0x88] ;  /* 0x00008804e4e47981 */ /* 0x001ea8000c1e9b00 */
[----:B-1----:R-:W4:Y:S01]  /*7060*/  LDG.E.64.CONSTANT R230, desc[UR4][R230.64+0x18] ;  /* 0x00001804e6e67981 */ /* 0x002f22000c1e9b00 */
[----:B---3--:R-:W-:-:S02]  /*7070*/  DFMA R222, R226, R116, RZ ;  /* 0x00000074e2de722b */ /* 0x008fc400000000ff */
[----:B------:R-:W0:Y:S02]  /*7080*/  LDC.64 R226, c[0x0][0x390] ;  /* 0x0000e400ffe27b82 */ /* 0x000e240000000a00 */
[----:B0-----:R-:W3:Y:S01]  /*7090*/  LDG.E.64.CONSTANT R226, desc[UR4][R226.64+0x128] ;  /* 0x00012804e2e27981 */ /* 0x001ee2000c1e9b00 */
[----:B--2---:R-:W-:-:S05]  /*70a0*/  DFMA R210, R228, R118, R210 ;  /* 0x00000076e4d2722b */ /* 0x004fca00000000d2 */
[----:B------:R-:W0:Y:S01]  /*70b0*/  LDC.64 R228, c[0x0][0x390] ;  /* 0x0000e400ffe47b82 */ /* 0x000e220000000a00 */
[----:B----4-:R-:W-:-:S07]  /*70c0*/  DFMA R202, R230, R116, RZ ;  /* 0x00000074e6ca722b */ /* 0x010fce00000000ff */
[----:B------:R-:W1:Y:S08]  /*70d0*/  LDC.64 R234, c[0x0][0x390] ;  /* 0x0000e400ffea7b82 */ /* 0x000e700000000a00 */
[----:B------:R-:W2:Y:S01]  /*70e0*/  LDC.64 R230, c[0x0][0x390] ;  /* 0x0000e400ffe67b82 */ /* 0x000ea20000000a00 */
[----:B0-----:R-:W4:Y:S04]  /*70f0*/  LDG.E.64.CONSTANT R228, desc[UR4][R228.64+0x38] ;  /* 0x00003804e4e47981 */ /* 0x001f28000c1e9b00 */
[----:B-1----:R-:W4:Y:S04]  /*7100*/  LDG.E.64.CONSTANT R234, desc[UR4][R234.64+0x70] ;  /* 0x00007004eaea7981 */ /* 0x002f28000c1e9b00 */
[----:B--2---:R-:W2:Y:S01]  /*7110*/  LDG.E.64.CONSTANT R230, desc[UR4][R230.64+0x80] ;  /* 0x00008004e6e67981 */ /* 0x004ea2000c1e9b00 */
[----:B---3--:R-:W-:Y:S01]  /*7120*/  DFMA R124, R226, R170, R124 ;  /* 0x000000aae27c722b */ /* 0x008fe2000000007c */
[----:B------:R-:W0:Y:S02]  /*7130*/  LDC.64 R226, c[0x0][0x390] ;  /* 0x0000e400ffe27b82 */ /* 0x000e240000000a00 */
[----:B0-----:R-:W3:Y:S01]  /*7140*/  LDG.E.64.CONSTANT R226, desc[UR4][R226.64+0xd0] ;  /* 0x0000d004e2e27981 */ /* 0x001ee2000c1e9b00 */
[----:B----4-:R-:W-:-:S05]  /*7150*/  DFMA R218, R228, R116, RZ ;  /* 0x00000074e4da722b */ /* 0x010fca00000000ff */
[----:B------:R-:W0:Y:S01]  /*7160*/  LDC.64 R228, c[0x0][0x390] ;  /* 0x0000e400ffe47b82 */ /* 0x000e220000000a00 */
[-C--:B------:R-:W-:Y:S02]  /*7170*/  DFMA R198, R234, R118.reuse, R198 ;  /* 0x00000076eac6722b */ /* 0x080fe400000000c6 */
[----:B--2---:R-:W-:-:S05]  /*7180*/  DFMA R206, R230, R118, R206 ;  /* 0x00000076e6ce722b */ /* 0x004fca00000000ce */
[----:B------:R-:W1:Y:S01]  /*7190*/  LDC.64 R230, c[0x0][0x390] ;  /* 0x0000e400ffe67b82 */ /* 0x000e620000000a00 */
[----:B0-----:R-:W2:Y:S04]  /*71a0*/  LDG.E.64.CONSTANT R228, desc[UR4][R228.64+0x98] ;  /* 0x00009804e4e47981 */ /* 0x001ea8000c1e9b00 */
[----:B-1----:R-:W4:Y:S01]  /*71b0*/  LDG.E.64.CONSTANT R230, desc[UR4][R230.64+0x30] ;  /* 0x00003004e6e67981 */ /* 0x002f22000c1e9b00 */
[----:B---3--:R-:W-:Y:S02]  /*71c0*/  DFMA R198, R226, R126, R198 ;  /* 0x0000007ee2c6722b */ /* 0x008fe400000000c6 */
[----:B------:R-:W0:Y:S02]  /*71d0*/  LDC.64 R226, c[0x0][0x390] ;  /* 0x0000e400ffe27b82 */ /* 0x000e240000000a00 */
[----:B0-----:R-:W3:Y:S06]  /*71e0*/  LDG.E.64.CONSTANT R226, desc[UR4][R226.64+0xe0] ;  /* 0x0000e004e2e27981 */ /* 0x001eec000c1e9b00 */
[----:B------:R-:W0:Y:S01]  /*71f0*/  LDC.64 R234, c[0x0][0x390] ;  /* 0x0000e400ffea7b82 */ /* 0x000e220000000a00 */
[----:B--2---:R-:W-:-:S07]  /*7200*/  DFMA R218, R228, R118, R218 ;  /* 0x00000076e4da722b */ /* 0x004fce00000000da */
[----:B------:R-:W1:Y:S01]  /*7210*/  LDC.64 R228, c[0x0][0x390] ;  /* 0x0000e400ffe47b82 */ /* 0x000e620000000a00 */
[----:B----4-:R-:W-:Y:S01]  /*7220*/  DFMA R214, R230, R116, RZ ;  /* 0x00000074e6d6722b */ /* 0x010fe200000000ff */
[----:B0-----:R-:W2:Y:S06]  /*7230*/  LDG.E.64.CONSTANT R234, desc[UR4][R234.64+0x78] ;  /* 0x00007804eaea7981 */ /* 0x001eac000c1e9b00 */
[----:B------:R-:W0:Y:S01]  /*7240*/  LDC.64 R230, c[0x0][0x390] ;  /* 0x0000e400ffe67b82 */ /* 0x000e220000000a00 */
[----:B-1----:R-:W4:Y:S04]  /*7250*/  LDG.E.64.CONSTANT R228, desc[UR4][R228.64+0xd8] ;  /* 0x0000d804e4e47981 */ /* 0x002f28000c1e9b00 */
[----:B0-----:R-:W4:Y:S01]  /*7260*/  LDG.E.64.CONSTANT R230, desc[UR4][R230.64+0x90] ;  /* 0x00009004e6e67981 */ /* 0x001f22000c1e9b00 */
[----:B---3--:R-:W-:-:S02]  /*7270*/  DFMA R206, R226, R126, R206 ;  /* 0x0000007ee2ce722b */ /* 0x008fc400000000ce */
[----:B------:R-:W0:Y:S02]  /*7280*/  LDC.64 R226, c[0x0][0x390] ;  /* 0x0000e400ffe27b82 */ /* 0x000e240000000a00 */
[----:B0-----:R-:W3:Y:S01]  /*7290*/  LDG.E.64.CONSTANT R226, desc[UR4][R226.64+0xf0] ;  /* 0x0000f004e2e27981 */ /* 0x001ee2000c1e9b00 */
[----:B--2---:R-:W-:-:S08]  /*72a0*/  DFMA R202, R234, R118, R202 ;  /* 0x00000076eaca722b */ /* 0x004fd000000000ca */
[----:B----4-:R-:W-:Y:S01]  /*72b0*/  DFMA R202, R228, R126, R202 ;  /* 0x0000007ee4ca722b */ /* 0x010fe200000000ca */
[----:B------:R-:W0:Y:S01]  /*72c0*/  LDC.64 R228, c[0x0][0x390] ;  /* 0x0000e400ffe47b82 */ /* 0x000e220000000a00 */
[----:B------:R-:W-:Y:S01]  /*72d0*/  DFMA R214, R230, R118, R214 ;  /* 0x00000076e6d6722b */ /* 0x000fe200000000d6 */
[----:B0-----:R-:W2:Y:S07]  /*72e0*/  LDG.E.64.CONSTANT R228, desc[UR4][R228.64+0xe8] ;  /* 0x0000e804e4e47981 */ /* 0x001eae000c1e9b00 */
[-C--:B---3--:R-:W-:Y:S01]  /*72f0*/  DFMA R214, R226, R126.reuse, R214 ;  /* 0x0000007ee2d6722b */ /* 0x088fe200000000d6 */
[----:B------:R-:W0:Y:S02]  /*7300*/  LDC.64 R226, c[0x0][0x390] ;  /* 0x0000e400ffe27b82 */ /* 0x000e240000000a00 */
[----:B0-----:R-:W3:Y:S01]  /*7310*/  LDG.E.64.CONSTANT R226, desc[UR4][R226.64+0x180] ;  /* 0x00018004e2e27981 */ /* 0x001ee2000c1e9b00 */
[----:B--2---:R-:W-:-:S05]  /*7320*/  DFMA R210, R228, R126, R210 ;  /* 0x0000007ee4d2722b */ /* 0x004fca00000000d2 */
[----:B------:R-:W0:Y:S02]  /*7330*/  LDC.64 R228, c[0x0][0x390] ;  /* 0x0000e400ffe47b82 */ /* 0x000e240000000a00 */
[----:B0-----:R-:W2:Y:S01]  /*7340*/  LDG.E.64.CONSTANT R228, desc[UR4][R228.64+0xf8] ;  /* 0x0000f804e4e47981 */ /* 0x001ea2000c1e9b00 */
[----:B---3--:R-:W-:-:S05]  /*7350*/  DFMA R122, R226, R216, R122 ;  /* 0x000000d8e27a722b */ /* 0x008fca000000007a */
[----:B------:R-:W0:Y:S02]  /*7360*/  LDC.64 R226, c[0x0][0x390] ;  /* 0x0000e400ffe27b82 */ /* 0x000e240000000a00 */
[----:B0-----:R-:W3:Y:S01]  /*7370*/  LDG.E.64.CONSTANT R226, desc[UR4][R226.64+0x138] ;  /* 0x00013804e2e27981 */ /* 0x001ee2000c1e9b00 */
[----:B--2---:R-:W-:-:S05]  /*7380*/  DFMA R218, R228, R126, R218 ;  /* 0x0000007ee4da722b */ /* 0x004fca00000000da */
[----:B------:R-:W0:Y:S02]  /*7390*/  LDC.64 R228, c[0x0][0x390] ;  /* 0x0000e400ffe47b82 */ /* 0x000e240000000a00 */
[----:B0-----:R-:W2:Y:S01]  /*73a0*/  LDG.E.64.CONSTANT R228, desc[UR4][R228.64+0x130] ;  /* 0x00013004e4e47981 */ /* 0x001ea2000c1e9b00 */
[----:B---3--:R-:W-:-:S05]  /*73b0*/  DFMA R202, R226, R170, R202 ;  /* 0x000000aae2ca722b */ /* 0x008fca00000000ca */
[----:B------:R-:W0:Y:S02]  /*73c0*/  LDC.64 R226, c[0x0][0x390] ;  /* 0x0000e400ffe27b82 */ /* 0x000e240000000a00 */
[----:B0-----:R-:W3:Y:S06]  /*73d0*/  LDG.E.64.CONSTANT R226, desc[UR4][R226.64+0x158] ;  /* 0x00015804e2e27981 */ /* 0x001eec000c1e9b00 */
[----:B------:R-:W0:Y:S01]  /*73e0*/  LDC.64 R230, c[0x0][0x390] ;  /* 0x0000e400ffe67b82 */ /* 0x000e220000000a00 */
[----:B--2---:R-:W-:-:S07]  /*73f0*/  DFMA R198, R228, R170, R198 ;  /* 0x000000aae4c6722b */ /* 0x004fce00000000c6 */
        /* <DEDUP_REMOVED lines=8> */
[----:B------:R-:W-:-:S02]  /*7480*/  DFMA R220, R182, R118, R220 ;  /* 0x00000076b6dc722b */ /* 0x000fc400000000dc */
[C---:B------:R-:W-:Y:S02]  /*7490*/  DFMA R182, R116.reuse, UR6, RZ ;  /* 0x0000000674b67c2b */ /* 0x040fe400080000ff */
[----:B------:R-:W-:Y:S02]  /*74a0*/  DFMA R116, R116, UR8, RZ ;  /* 0x0000000874747c2b */ /* 0x000fe400080000ff */
[----:B------:R-:W-:Y:S02]  /*74b0*/  DFMA R222, R120, R118, R222 ;  /* 0x0000007678de722b */ /* 0x000fe400000000de */
[-C--:B------:R-:W-:Y:S01]  /*74c0*/  DFMA R220, R180, R126.reuse, R220 ;  /* 0x0000007eb4dc722b */ /* 0x080fe200000000dc */
[----:B------:R-:W-:Y:S01]  /*74d0*/  LDS.64 R120, [R3+0x24c0] ;  /* 0x0024c00003787984 */ /* 0x000fe20000000a00 */
[C---:B------:R-:W-:Y:S02]  /*74e0*/  DFMA R182, R118.reuse, UR10, R182 ;  /* 0x0000000a76b67c2b */ /* 0x040fe400080000b6 */
[----:B------:R-:W-:Y:S01]  /*74f0*/  DFMA R116, R118, UR12, R116 ;  /* 0x0000000c76747c2b */ /* 0x000fe20008000074 */
[----:B------:R-:W0:Y:S01]  /*7500*/  LDS.64 R118, [R3+0x1ea0] ;  /* 0x001ea00003767984 */ /* 0x000e220000000a00 */
[----:B------:R-:W-:-:S04]  /*7510*/  DFMA R222, R200, R126, R222 ;  /* 0x0000007ec8de722b */ /* 0x000fc800000000de */
[C---:B------:R-:W-:Y:S02]  /*7520*/  DFMA R182, R126.reuse, UR14, R182 ;  /* 0x0000000e7eb67c2b */ /* 0x040fe400080000b6 */
[----:B------:R-:W-:Y:S02]  /*7530*/  DFMA R116, R126, UR16, R116 ;  /* 0x000000107e747c2b */ /* 0x000fe40008000074 */
[-C--:B----4-:R-:W-:Y:S02]  /*7540*/  DFMA R206, R234, R170.reuse, R206 ;  /* 0x000000aaeace722b */ /* 0x090fe400000000ce */
[-C--:B------:R-:W-:Y:S02]  /*7550*/  DFMA R210, R230, R170.reuse, R210 ;  /* 0x000000aae6d2722b */ /* 0x080fe400000000d2 */
[-C--:B--2---:R-:W-:Y:S02]  /*7560*/  DFMA R214, R228, R170.reuse, R214 ;  /* 0x000000aae4d6722b */ /* 0x084fe400000000d6 */
[----:B------:R-:W-:-:S02]  /*7570*/  DFMA R220, R178, R170, R220 ;  /* 0x000000aab2dc722b */ /* 0x000fc400000000dc */
[----:B------:R-:W-:Y:S02]  /*7580*/  DFMA R222, R204, R170, R222 ;  /* 0x000000aaccde722b */ /* 0x000fe400000000de */
[C---:B------:R-:W-:Y:S02]  /*7590*/  DFMA R182, R170.reuse, UR18, R182 ;  /* 0x00000012aab67c2b */ /* 0x040fe400080000b6 */
[----:B------:R-:W-:Y:S01]  /*75a0*/  DFMA R170, R170, UR20, R116 ;  /* 0x00000014aaaa7c2b */ /* 0x000fe20008000074 */
[----:B------:R-:W1:Y:S01]  /*75b0*/  LDS.64 R116, [R3+0x2ae0] ;  /* 0x002ae00003747984 */ /* 0x000e620000000a00 */
[----:B------:R-:W-:-:S03]  /*75c0*/  DFMA R218, R24, R216, R218 ;  /* 0x000000d818da722b */ /* 0x000fc600000000da */
[----:B------:R-:W2:Y:S01]  /*75d0*/  LDS.64 R24, [R3+0x3100] ;  /* 0x0031000003187984 */ /* 0x000ea20000000a00 */
[-C--:B------:R-:W-:Y:S02]  /*75e0*/  DFMA R220, R176, R216.reuse, R220 ;  /* 0x000000d8b0dc722b */ /* 0x080fe400000000dc */
[-C--:B------:R-:W-:Y:S02]  /*75f0*/  DFMA R222, R208, R216.reuse, R222 ;  /* 0x000000d8d0de722b */ /* 0x080fe400000000de */
[-C--:B------:R-:W-:Y:S02]  /*7600*/  DFMA R198, R250, R216.reuse, R198 ;  /* 0x000000d8fac6722b */ /* 0x080fe400000000c6 */
[-C--:B------:R-:W-:Y:S02]  /*7610*/  DFMA R202, R232, R216.reuse, R202 ;  /* 0x000000d8e8ca722b */ /* 0x080fe400000000ca */
[----:B------:R-:W-:Y:S02]  /*7620*/  DFMA R206, R84, R216, R206 ;  /* 0x000000d854ce722b */ /* 0x000fe400000000ce */
[----:B0-----:R-:W-:Y:S01]  /*7630*/  DFMA R218, R22, R118, R218 ;  /* 0x0000007616da722b */ /* 0x001fe200000000da */
[----:B------:R-:W0:Y:S01]  /*7640*/  LDS.64 R22, [R3+0x3720] ;  /* 0x0037200003167984 */ /* 0x000e220000000a00 */
[----:B------:R-:W-:-:S02]  /*7650*/  DFMA R210, R64, R216, R210 ;  /* 0x000000d840d2722b */ /* 0x000fc400000000d2 */
[----:B------:R-:W-:Y:S02]  /*7660*/  DFMA R214, R44, R216, R214 ;  /* 0x000000d82cd6722b */ /* 0x000fe400000000d6 */
[C---:B------:R-:W-:Y:S02]  /*7670*/  DFMA R182, R216.reuse, UR22, R182 ;  /* 0x00000016d8b67c2b */ /* 0x040fe400080000b6 */
[----:B------:R-:W-:Y:S02]  /*7680*/  DFMA R170, R216, UR24, R170 ;  /* 0x00000018d8aa7c2b */ /* 0x000fe400080000aa */
[----:B------:R-:W-:Y:S01]  /*7690*/  DFMA R218, R20, R120, R218 ;  /* 0x0000007814da722b */ /* 0x000fe200000000da */
[----:B------:R-:W4:Y:S01]  /*76a0*/  LDS.64 R20, [R3+0x3d40] ;  /* 0x003d400003147984 */ /* 0x000f220000000a00 */
        /* <DEDUP_REMOVED lines=9> */
[----:B------:R-:W-:Y:S02]  /*7740*/  DFMA R170, R118, UR28, R170 ;  /* 0x0000001c76aa7c2b */ /* 0x000fe400080000aa */
[----:B-1----:R-:W-:Y:S01]  /*7750*/  DFMA R218, R18, R116, R218 ;  /* 0x0000007412da722b */ /* 0x002fe200000000da */
[----:B------:R-:W1:Y:S01]  /*7760*/  LDS.64 R18, [R3+0x4360] ;  /* 0x0043600003127984 */ /* 0x000e620000000a00 */
[-C--:B------:R-:W-:Y:S02]  /*7770*/  DFMA R220, R196, R120.reuse, R220 ;  /* 0x00000078c4dc722b */ /* 0x080fe400000000dc */
[----:B------:R-:W-:Y:S02]  /*7780*/  DFMA R122, R164, R120, R122 ;  /* 0x00000078a47a722b */ /* 0x000fe4000000007a */
[----:B------:R-:W-:-:S02]  /*7790*/  DFMA R222, R120, UR30, R222 ;  /* 0x0000001e78de7c2b */ /* 0x000fc400080000de */
[-C--:B------:R-:W-:Y:S02]  /*77a0*/  DFMA R198, R130, R120.reuse, R198 ;  /* 0x0000007882c6722b */ /* 0x080fe400000000c6 */
[-C--:B------:R-:W-:Y:S02]  /*77b0*/  DFMA R202, R100, R120.reuse, R202 ;  /* 0x0000007864ca722b */ /* 0x080fe400000000ca */
[-C--:B------:R-:W-:Y:S02]  /*77c0*/  DFMA R206, R80, R120.reuse, R206 ;  /* 0x0000007850ce722b */ /* 0x080fe400000000ce */
[-C--:B------:R-:W-:Y:S02]  /*77d0*/  DFMA R210, R60, R120.reuse, R210 ;  /* 0x000000783cd2722b */ /* 0x080fe400000000d2 */
[----:B------:R-:W-:Y:S02]  /*77e0*/  DFMA R214, R40, R120, R214 ;  /* 0x0000007828d6722b */ /* 0x000fe400000000d6 */
[----:B------:R-:W-:-:S02]  /*77f0*/  DFMA R182, R120, UR32, R182 ;  /* 0x0000002078b67c2b */ /* 0x000fc400080000b6 */
[----:B------:R-:W-:Y:S02]  /*7800*/  DFMA R170, R120, UR34, R170 ;  /* 0x0000002278aa7c2b */ /* 0x000fe400080000aa */
[----:B--2---:R-:W-:Y:S01]  /*7810*/  DFMA R218, R16, R24, R218 ;  /* 0x0000001810da722b */ /* 0x004fe200000000da */
[----:B------:R-:W2:Y:S01]  /*7820*/  LDS.64 R16, [R3+0x4980] ;  /* 0x0049800003107984 */ /* 0x000ea20000000a00 */
[-C--:B------:R-:W-:Y:S02]  /*7830*/  DFMA R220, R194, R116.reuse, R220 ;  /* 0x00000074c2dc722b */ /* 0x080fe400000000dc */
[-C--:B------:R-:W-:Y:S02]  /*7840*/  DFMA R122, R160, R116.reuse, R122 ;  /* 0x00000074a07a722b */ /* 0x080fe4000000007a */
[----:B------:R-:W-:Y:S02]  /*7850*/  DFMA R222, R116, UR36, R222 ;  /* 0x0000002474de7c2b */ /* 0x000fe400080000de */
        /* <DEDUP_REMOVED lines=8> */
[-C--:B------:R-:W-:Y:S02]  /*78e0*/  DFMA R122, R156, R24.reuse, R122 ;  /* 0x000000189c7a722b */ /* 0x080fe4000000007a */
[----:B------:R-:W-:Y:S02]  /*78f0*/  DFMA R222, R24, UR42, R222 ;  /* 0x0000002a18de7c2b */ /* 0x000fe400080000de */
[-C--:B------:R-:W-:Y:S02]  /*7900*/  DFMA R198, R114, R24.reuse, R198 ;  /* 0x0000001872c6722b */ /* 0x080fe400000000c6 */
[-C--:B------:R-:W-:Y:S02]  /*7910*/  DFMA R202, R96, R24.reuse, R202 ;  /* 0x0000001860ca722b */ /* 0x080fe400000000ca */
[----:B------:R-:W-:-:S02]  /*7920*/  DFMA R206, R76, R24, R206 ;  /* 0x000000184cce722b */ /* 0x000fc400000000ce */
[-C--:B------:R-:W-:Y:S02]  /*7930*/  DFMA R210, R56, R24.reuse, R210 ;  /* 0x0000001838d2722b */ /* 0x080fe400000000d2 */
[----:B------:R-:W-:Y:S02]  /*7940*/  DFMA R214, R36, R24, R214 ;  /* 0x0000001824d6722b */ /* 0x000fe400000000d6 */
[C---:B------:R-:W-:Y:S02]  /*7950*/  DFMA R182, R24.reuse, UR44, R182 ;  /* 0x0000002c18b67c2b */ /* 0x040fe400080000b6 */
[----:B------:R-:W-:Y:S02]  /*7960*/  DFMA R170, R24, UR46, R170 ;  /* 0x0000002e18aa7c2b */ /* 0x000fe400080000aa */
[-C--:B0-----:R-:W-:Y:S02]  /*7970*/  DFMA R218, R14, R22.reuse, R218 ;  /* 0x000000160eda722b */ /* 0x081fe400000000da */
[----:B------:R-:W-:-:S02]  /*7980*/  DFMA R220, R190, R22, R220 ;  /* 0x00000016bedc722b */ /* 0x000fc400000000dc */
[-C--:B------:R-:W-:Y:S02]  /*7990*/  DFMA R122, R152, R22.reuse, R122 ;  /* 0x00000016987a722b */ /* 0x080fe4000000007a */
[----:B------:R-:W-:Y:S02]  /*79a0*/  DFMA R222, R22, UR48, R222 ;  /* 0x0000003016de7c2b */ /* 0x000fe400080000de */
[-C--:B------:R-:W-:Y:S02]  /*79b0*/  DFMA R198, R112, R22.reuse, R198 ;  /* 0x0000001670c6722b */ /* 0x080fe400000000c6 */
[-C--:B------:R-:W-:Y:S02]  /*79c0*/  DFMA R202, R94, R22.reuse, R202 ;  /* 0x000000165eca722b */ /* 0x080fe400000000ca */
[-C--:B------:R-:W-:Y:S02]  /*79d0*/  DFMA R206, R74, R22.reuse, R206 ;  /* 0x000000164ace722b */ /* 0x080fe400000000ce */
[----:B------:R-:W-:-:S02]  /*79e0*/  DFMA R210, R54, R22, R210 ;  /* 0x0000001636d2722b */ /* 0x000fc400000000d2 */
[----:B------:R-:W-:Y:S02]  /*79f0*/  DFMA R214, R34, R22, R214 ;  /* 0x0000001622d6722b */ /* 0x000fe400000000d6 */
[C---:B------:R-:W-:Y:S02]  /*7a00*/  DFMA R182, R22.reuse, UR50, R182 ;  /* 0x0000003216b67c2b */ /* 0x040fe400080000b6 */
[----:B------:R-:W-:Y:S02]  /*7a10*/  DFMA R170, R22, UR52, R170 ;  /* 0x0000003416aa7c2b */ /* 0x000fe400080000aa */
[-C--:B----4-:R-:W-:Y:S02]  /*7a20*/  DFMA R218, R12, R20.reuse, R218 ;  /* 0x000000140cda722b */ /* 0x090fe400000000da */
[-C--:B------:R-:W-:Y:S02]  /*7a30*/  DFMA R220, R188, R20.reuse, R220 ;  /* 0x00000014bcdc722b */ /* 0x080fe400000000dc */
[----:B------:R-:W-:-:S02]  /*7a40*/  DFMA R122, R148, R20, R122 ;  /* 0x00000014947a722b */ /* 0x000fc4000000007a */
[----:B------:R-:W-:Y:S02]  /*7a50*/  DFMA R222, R20, UR54, R222 ;  /* 0x0000003614de7c2b */ /* 0x000fe400080000de */
[-C--:B------:R-:W-:Y:S02]  /*7a60*/  DFMA R198, R110, R20.reuse, R198 ;  /* 0x000000146ec6722b */ /* 0x080fe400000000c6 */
[-C--:B------:R-:W-:Y:S02]  /*7a70*/  DFMA R202, R92, R20.reuse, R202 ;  /* 0x000000145cca722b */ /* 0x080fe400000000ca */
[-C--:B------:R-:W-:Y:S02]  /*7a80*/  DFMA R206, R72, R20.reuse, R206 ;  /* 0x0000001448ce722b */ /* 0x080fe400000000ce */
[-C--:B------:R-:W-:Y:S02]  /*7a90*/  DFMA R210, R52, R20.reuse, R210 ;  /* 0x0000001434d2722b */ /* 0x080fe400000000d2 */
[----:B------:R-:W-:-:S02]  /*7aa0*/  DFMA R214, R32, R20, R214 ;  /* 0x0000001420d6722b */ /* 0x000fc400000000d6 */
[C---:B------:R-:W-:Y:S02]  /*7ab0*/  DFMA R182, R20.reuse, UR56, R182 ;  /* 0x0000003814b67c2b */ /* 0x040fe400080000b6 */
[----:B------:R-:W-:Y:S02]  /*7ac0*/  DFMA R170, R20, UR58, R170 ;  /* 0x0000003a14aa7c2b */ /* 0x000fe400080000aa */
[-C--:B-1----:R-:W-:Y:S02]  /*7ad0*/  DFMA R218, R10, R18.reuse, R218 ;  /* 0x000000120ada722b */ /* 0x082fe400000000da */
        /* <DEDUP_REMOVED lines=10> */
[-C--:B--2---:R-:W-:Y:S02]  /*7b80*/  DFMA R218, R8, R16.reuse, R218 ;  /* 0x0000001008da722b */ /* 0x084fe400000000da */
[-C--:B------:R-:W-:Y:S02]  /*7b90*/  DFMA R220, R184, R16.reuse, R220 ;  /* 0x00000010b8dc722b */ /* 0x080fe400000000dc */
[-C--:B------:R-:W-:Y:S02]  /*7ba0*/  DFMA R122, R140, R16.reuse, R122 ;  /* 0x000000108c7a722b */ /* 0x080fe4000000007a */
[----:B------:R-:W-:Y:S02]  /*7bb0*/  DFMA R222, R16, UR66, R222 ;  /* 0x0000004210de7c2b */ /* 0x000fe400080000de */
[----:B------:R-:W-:-:S02]  /*7bc0*/  DFMA R106, R106, R16, R198 ;  /* 0x000000106a6a722b */ /* 0x000fc400000000c6 */
[-C--:B------:R-:W-:Y:S02]  /*7bd0*/  DFMA R88, R88, R16.reuse, R202 ;  /* 0x000000105858722b */ /* 0x080fe400000000ca */
[-C--:B------:R-:W-:Y:S02]  /*7be0*/  DFMA R68, R68, R16.reuse, R206 ;  /* 0x000000104444722b */ /* 0x080fe400000000ce */
[----:B------:R-:W-:Y:S02]  /*7bf0*/  DFMA R48, R48, R16, R210 ;  /* 0x000000103030722b */ /* 0x000fe400000000d2 */
        /* <DEDUP_REMOVED lines=11> */
[----:B------:R-:W-:Y:S02]  /*7cb0*/  DFMA R16, R16, UR70, R170 ;  /* 0x0000004610107c2b */ /* 0x000fe400080000aa */
[-C--:B------:R-:W-:Y:S02]  /*7cc0*/  DFMA R216, R6, R224.reuse, R218 ;  /* 0x000000e006d8722b */ /* 0x080fe400000000da */
[-C--:B------:R-:W-:Y:S02]  /*7cd0*/  DFMA R218, R172, R224.reuse, R220 ;  /* 0x000000e0acda722b */ /* 0x080fe400000000dc */
[----:B------:R-:W-:Y:S02]  /*7ce0*/  DFMA R170, R136, R224, R122 ;  /* 0x000000e088aa722b */ /* 0x000fe4000000007a */
[----:B------:R-:W-:-:S02]  /*7cf0*/  DFMA R220, R224, UR72, R222 ;  /* 0x00000048e0dc7c2b */ /* 0x000fc400080000de */
[-C--:B------:R-:W-:Y:S02]  /*7d00*/  DFMA R198, R134, R224.reuse, R124 ;  /* 0x000000e086c6722b */ /* 0x080fe4000000007c */
[-C--:B------:R-:W-:Y:S02]  /*7d10*/  DFMA R202, R104, R224.reuse, R106 ;  /* 0x000000e068ca722b */ /* 0x080fe4000000006a */
[-C--:B------:R-:W-:Y:S02]  /*7d20*/  DFMA R206, R86, R224.reuse, R88 ;  /* 0x000000e056ce722b */ /* 0x080fe40000000058 */
[-C--:B------:R-:W-:Y:S02]  /*7d30*/  DFMA R210, R66, R224.reuse, R68 ;  /* 0x000000e042d2722b */ /* 0x080fe40000000044 */
[-C--:B------:R-:W-:Y:S02]  /*7d40*/  DFMA R122, R46, R224.reuse, R48 ;  /* 0x000000e02e7a722b */ /* 0x080fe40000000030 */
[----:B------:R-:W-:-:S02]  /*7d50*/  DFMA R214, R26, R224, R214 ;  /* 0x000000e01ad6722b */ /* 0x000fc400000000d6 */
[C---:B------:R-:W-:Y:S02]  /*7d60*/  DFMA R222, R224.reuse, UR74, R182 ;  /* 0x0000004ae0de7c2b */ /* 0x040fe400080000b6 */
[----:B------:R-:W-:-:S11]  /*7d70*/  DFMA R224, R224, UR76, R16 ;  /* 0x0000004ce0e07c2b */ /* 0x000fd60008000010 */
.L_x_71:
[----:B------:R-:W-:Y:S05]  /*7d80*/  BSYNC.RECONVERGENT B0 ;  /* 0x0000000000007941 */ /* 0x000fea0003800200 */
.L_x_70:
[----:B------:R-:W-:Y:S01]  /*7d90*/  BAR.SYNC.DEFER_BLOCKING 0x0 ;  /* 0x0000000000007b1d */ /* 0x000fe20000010000 */
[----:B0-----:R-:W-:-:S13]  /*7da0*/  ISETP.GT.U32.OR P0, PT, R0, 0x8f, P0 ;  /* 0x0000008f0000780c */ /* 0x001fda0000704470 */
[----:B------:R-:W-:Y:S05]  /*7db0*/  @P0 EXIT ;  /* 0x000000000000094d */ /* 0x000fea0003800000 */
[----:B-1----:R-:W0:Y:S01]  /*7dc0*/  LDC.64 R2, c[0x0][0x3a8] ;  /* 0x0000ea00ff027b82 */ /* 0x002e220000000a00 */
[----:B-----5:R-:W-:-:S04]  /*7dd0*/  IMAD R5, R4, 0x6c0, R0 ;  /* 0x000006c004057824 */ /* 0x020fc800078e0200 */
        /* <DEDUP_REMOVED lines=14> */
.L_x_72:
        /* <DEDUP_REMOVED lines=12> */
.L_x_2921:


//--------------------- .text._Z30massMatrixMultiplyGlobalKernelILi12ELi14ELi1EEviPKdS1_S1_S1_Pd --------------------------
	.section	.text._Z30massMatrixMultiplyGlobalKernelILi12ELi14ELi1EEviPKdS1_S1_S1_Pd,"ax",@progbits
	.align	128
        .global         _Z30massMatrixMultiplyGlobalKernelILi12ELi14ELi1EEviPKdS1_S1_S1_Pd
        .type           _Z30massMatrixMultiplyGlobalKernelILi12ELi14ELi1EEviPKdS1_S1_S1_Pd,@function
        .size           _Z30massMatrixMultiplyGlobalKernelILi12ELi14ELi1EEviPKdS1_S1_S1_Pd,(.L_x_2922 - _Z30massMatrixMultiplyGlobalKernelILi12ELi14ELi1EEviPKdS1_S1_S1_Pd)
        .other          _Z30massMatrixMultiplyGlobalKernelILi12ELi14ELi1EEviPKdS1_S1_S1_Pd,@"STO_CUDA_ENTRY STV_DEFAULT"
_Z30massMatrixMultiplyGlobalKernelILi12ELi14ELi1EEviPKdS1_S1_S1_Pd:
.text._Z30massMatrixMultiplyGlobalKernelILi12ELi14ELi1EEviPKdS1_S1_S1_Pd:
[----:B------:R-:W-:Y:S08]  /*0000*/  LDC R1, c[0x0][0x37c] ;  /* 0x0000df00ff017b82 */ /* 0x000ff00000000800 */
[----:B------:R-:W0:Y:S01]  /*0010*/  LDC.64 R46, c[0x0][0x390] ;  /* 0x0000e400ff2e7b82 */ /* 0x000e220000000a00 */
[----:B------:R-:W0:Y:S07]  /*0020*/  LDCU.64 UR4, c[0x0][0x358] ;  /* 0x00006b00ff0477ac */ /* 0x000e2e0008000a00 */
[----:B------:R-:W1:Y:S01]  /*0030*/  LDC.64 R44, c[0x0][0x398] ;  /* 0x0000e600ff2c7b82 */ /* 0x000e620000000a00 */
[----:B------:R-:W2:Y:S01]  /*0040*/  S2R R0, SR_TID.X ;  /* 0x0000000000007919 */ /* 0x000ea20000002100 */
[----:B------:R-:W3:Y:S01]  /*0050*/  LDCU UR7, c[0x0][0x380] ;  /* 0x00007000ff0777ac */ /* 0x000ee20008000800 */
        /* <DEDUP_REMOVED lines=9> */
[----:B-1----:R0:W5:Y:S04]  /*00f0*/  LDG.E.64.CONSTANT R20, desc[UR4][R44.64+0x60] ;  /* 0x000060042c147981 */ /* 0x002168000c1e9b00 */
[----:B------:R0:W5:Y:S04]  /*0100*/  LDG.E.64.CONSTANT R22, desc[UR4][R44.64+0x68] ;  /* 0x000068042c167981 */ /* 0x000168000c1e9b00 */
[----:B------:R0:W5:Y:S04]  /*0110*/  LDG.E.64.CONSTANT R24, desc[UR4][R44.64+0x70] ;  /* 0x000070042c187981 */ /* 0x000168000c1e9b00 */
[----:B------:R0:W5:Y:S04]  /*0120*/  LDG.E.64.CONSTANT R26, desc[UR4][R44.64+0x78] ;  /* 0x000078042c1a7981 */ /* 0x000168000c1e9b00 */
[----:B------:R0:W5:Y:S04]  /*0130*/  LDG.E.64.CONSTANT R28, desc[UR4][R44.64+0x80] ;  /* 0x000080042c1c7981 */ /* 0x000168000c1e9b00 */
[----:B------:R0:W5:Y:S04]  /*0140*/  LDG.E.64.CONSTANT R30, desc[UR4][R44.64+0x88] ;  /* 0x000088042c1e7981 */ /* 0x000168000c1e9b00 */
[----:B------:R0:W5:Y:S04]  /*0150*/  LDG.E.64.CONSTANT R32, desc[UR4][R44.64+0x90] ;  /* 0x000090042c207981 */ /* 0x000168000c1e9b00 */
[----:B------:R0:W5:Y:S04]  /*0160*/  LDG.E.64.CONSTANT R34, desc[UR4][R44.64+0x98] ;  /* 0x000098042c227981 */ /* 0x000168000c1e9b00 */
[----:B------:R0:W5:Y:S01]  /*0170*/  LDG.E.64.CONSTANT R36, desc[UR4][R44.64+0xa0] ;  /* 0x0000a0042c247981 */ /* 0x000162000c1e9b00 */
[----:B------:R-:W1:Y:S01]  /*0180*/  S2UR UR6, SR_CTAID.X ;  /* 0x00000000000679c3 */ /* 0x000e620000002500 */
[C---:B--2---:R-:W-:Y:S01]  /*0190*/  LOP3.LUT R41, R0.reuse, 0xffff, RZ, 0xc0, !PT ;  /* 0x0000ffff00297812 */ /* 0x044fe200078ec0ff */
[----:B------:R-:W-:Y:S01]  /*01a0*/  BSSY.RECONVERGENT B0, `(.L_x_73) ;  /* 0x0000106000007945 */ /* 0x000fe20003800200 */
[----:B------:R-:W1:Y:S01]  /*01b0*/  S2R R49, SR_TID.Y ;  /* 0x0000000000317919 */ /* 0x000e620000002200 */
[----:B------:R-:W-:-:S02]  /*01c0*/  ISETP.GE.U32.AND P0, PT, R0, 0x90, PT ;  /* 0x000000900000780c */ /* 0x000fc40003f06070 */
[C---:B------:R-:W-:Y:S01]  /*01d0*/  IMAD R38, R41.reuse, 0xaaab, RZ ;  /* 0x0000aaab29267824 */ /* 0x040fe200078e02ff */
[----:B------:R-:W2:Y:S01]  /*01e0*/  S2R R43, SR_CgaCtaId ;  /* 0x00000000002b7919 */ /* 0x000ea20000008800 */
[----:B------:R-:W-:Y:S01]  /*01f0*/  PRMT R40, R0, 0x9910, RZ ;  /* 0x0000991000287816 */ /* 0x000fe200000000ff */
[----:B------:R-:W-:Y:S01]  /*0200*/  IMAD R48, R41, 0x124a, RZ ;  /* 0x0000124a29307824 */ /* 0x000fe200078e02ff */
[----:B------:R-:W-:Y:S01]  /*0210*/  BAR.SYNC.DEFER_BLOCKING 0x0 ;  /* 0x0000000000007b1d */ /* 0x000fe20000010000 */
[----:B------:R-:W-:-:S03]  /*0220*/  SHF.R.U32.HI R38, RZ, 0x13, R38 ;  /* 0x00000013ff267819 */ /* 0x000fc60000011626 */
[----:B------:R-:W-:Y:S02]  /*0230*/  SHF.R.U32.HI R48, RZ, 0x10, R48 ;  /* 0x00000010ff307819 */ /* 0x000fe40000011630 */
[----:B------:R-:W-:Y:S01]  /*0240*/  PRMT R42, R38, 0x9910, RZ ;  /* 0x00009910262a7816 */ /* 0x000fe200000000ff */
[----:B------:R-:W-:Y:S01]  /*0250*/  IMAD R38, R40, 0xab, RZ ;  /* 0x000000ab28267824 */ /* 0x000fe200078e02ff */
[----:B------:R-:W-:Y:S02]  /*0260*/  MOV R40, 0x400 ;  /* 0x0000040000287802 */ /* 0x000fe40000000f00 */
[----:B------:R-:W-:Y:S02]  /*0270*/  ISETP.GT.U32.AND P1, PT, R0, 0x8f, PT ;  /* 0x0000008f0000780c */ /* 0x000fe40003f24070 */
[----:B------:R-:W-:Y:S01]  /*0280*/  LOP3.LUT R41, R38, 0xffff, RZ, 0xc0, !PT ;  /* 0x0000ffff26297812 */ /* 0x000fe200078ec0ff */
[----:B------:R-:W-:Y:S01]  /*0290*/  IMAD R38, R42, 0xc, RZ ;  /* 0x0000000c2a267824 */ /* 0x000fe200078e02ff */
[----:B------:R-:W-:-:S02]  /*02a0*/  PRMT R52, R48, 0x9910, RZ ;  /* 0x0000991030347816 */ /* 0x000fc400000000ff */
[----:B------:R-:W-:Y:S01]  /*02b0*/  SHF.R.U32.HI R41, RZ, 0xb, R41 ;  /* 0x0000000bff297819 */ /* 0x000fe20000011629 */
[----:B------:R-:W-:Y:S01]  /*02c0*/  IMAD.MOV R38, RZ, RZ, -R38 ;  /* 0x000000ffff267224 */ /* 0x000fe200078e0a26 */
[----:B------:R-:W-:Y:S01]  /*02d0*/  ISETP.GT.U32.AND P2, PT, R0, 0xa7, PT ;  /* 0x000000a70000780c */ /* 0x000fe20003f44070 */
[----:B------:R-:W-:Y:S01]  /*02e0*/  IMAD R52, R52, 0xe, RZ ;  /* 0x0000000e34347824 */ /* 0x000fe200078e02ff */
[----:B------:R-:W-:-:S03]  /*02f0*/  LOP3.LUT R50, R41, 0xffff, RZ, 0xc0, !PT ;  /* 0x0000ffff29327812 */ /* 0x000fc600078ec0ff */
[----:B------:R-:W-:Y:S02]  /*0300*/  IMAD.MOV R52, RZ, RZ, -R52 ;  /* 0x000000ffff347224 */ /* 0x000fe400078e0a34 */
[----:B-1----:R-:W-:Y:S01]  /*0310*/  VIADD R39, R49, UR6 ;  /* 0x0000000631277c36 */ /* 0x002fe20008000000 */
[----:B--2---:R-:W-:-:S04]  /*0320*/  LEA R40, R43, R40, 0x18 ;  /* 0x000000282b287211 */ /* 0x004fc800078ec0ff */
[----:B---3--:R-:W-:Y:S01]  /*0330*/  ISETP.LT.AND P0, PT, R39, UR7, !P0 ;  /* 0x0000000727007c0c */ /* 0x008fe2000c701270 */
[----:B------:R-:W1:Y:S01]  /*0340*/  LDC.64 R42, c[0x0][0x388] ;  /* 0x0000e200ff2a7b82 */ /* 0x000e620000000a00 */
[----:B------:R-:W-:Y:S01]  /*0350*/  IMAD R41, R49, 0x55c0, R40 ;  /* 0x000055c031297824 */ /* 0x000fe200078e0228 */
[----:B------:R-:W-:-:S03]  /*0360*/  PRMT R49, R38, 0x7710, RZ ;  /* 0x0000771026317816 */ /* 0x000fc600000000ff */
[----:B------:R-:W-:Y:S01]  /*0370*/  IMAD R51, R50, 0x70, R41 ;  /* 0x0000007032337824 */ /* 0x000fe200078e0229 */
[----:B------:R-:W-:-:S03]  /*0380*/  IADD3 R38, PT, PT, R49, R0, RZ ;  /* 0x0000000031267210 */ /* 0x000fc60007ffe0ff */
[----:B------:R-:W-:Y:S01]  /*0390*/  IMAD R40, R50, 0x5b0, R51 ;  /* 0x000005b032287824 */ /* 0x000fe200078e0233 */
[----:B------:R-:W-:Y:S02]  /*03a0*/  LOP3.LUT R50, R38, 0xffff, RZ, 0xc0, !PT ;  /* 0x0000ffff26327812 */ /* 0x000fe400078ec0ff */
[----:B------:R-:W2:Y:S01]  /*03b0*/  @P0 LDC.64 R78, c[0x0][0x3a0] ;  /* 0x0000e800ff4e0b82 */ /* 0x000ea20000000a00 */
[----:B------:R-:W-:Y:S01]  /*03c0*/  @P0 IMAD R49, R39, 0x6c0, R0 ;  /* 0x000006c027310824 */ /* 0x000fe200078e0200 */
[C---:B------:R-:W-:Y:S01]  /*03d0*/  LEA R38, R50.reuse, R51, 0x3 ;  /* 0x0000003332267211 */ /* 0x040fe200078e18ff */
[----:B------:R-:W-:Y:S02]  /*03e0*/  IMAD R40, R50, 0x8, R40 ;  /* 0x0000000832287824 */ /* 0x000fe400078e0228 */
[----:B--2---:R-:W-:Y:S01]  /*03f0*/  @P0 IMAD.WIDE R78, R49, 0x8, R78 ;  /* 0x00000008314e0825 */ /* 0x004fe200078e024e */
[----:B------:R-:W-:Y:S01]  /*0400*/  PRMT R49, R52, 0x7710, RZ ;  /* 0x0000771034317816 */ /* 0x000fe200000000ff */
[----:B01----:R-:W-:Y:S06]  /*0410*/  @P1 BRA `(.L_x_74) ;  /* 0x0000000c00781947 */ /* 0x003fec0003800000 */
[----:B------:R-:W0:Y:S01]  /*0420*/  LDC.64 R164, c[0x0][0x390] ;  /* 0x0000e400ffa47b82 */ /* 0x000e220000000a00 */
[----:B------:R-:W2:Y:S04]  /*0430*/  @P0 LDG.E.64.CONSTANT R226, desc[UR4][R78.64+0x1680] ;  /* 0x001680044ee20981 */ /* 0x000ea8000c1e9b00 */
[----:B------:R-:W2:Y:S03]  /*0440*/  @P0 LDG.E.64.CONSTANT R228, desc[UR4][R78.64+0x1b00] ;  /* 0x001b00044ee40981 */ /* 0x000ea6000c1e9b00 */
[----:B------:R-:W1:Y:S01]  /*0450*/  LDC.64 R244, c[0x0][0x398] ;  /* 0x0000e600fff47b82 */ /* 0x000e620000000a00 */
[----:B------:R-:W3:Y:S04]  /*0460*/  @P0 LDG.E.64.CONSTANT R230, desc[UR4][R78.64+0x1200] ;  /* 0x001200044ee60981 */ /* 0x000ee8000c1e9b00 */
[----:B------:R-:W3:Y:S04]  /*0470*/  @P0 LDG.E.64.CONSTANT R232, desc[UR4][R78.64+0x1f80] ;  /* 0x001f80044ee80981 */ /* 0x000ee8000c1e9b00 */
[----:B------:R-:W4:Y:S04]  /*0480*/  @P0 LDG.E.64.CONSTANT R234, desc[UR4][R78.64+0xd80] ;  /* 0x000d80044eea0981 */ /* 0x000f28000c1e9b00 */
[----:B------:R-:W4:Y:S04]  /*0490*/  @P0 LDG.E.64.CONSTANT R236, desc[UR4][R78.64+0x2400] ;  /* 0x002400044eec0981 */ /* 0x000f28000c1e9b00 */
[----:B------:R-:W4:Y:S04]  /*04a0*/  @P0 LDG.E.64.CONSTANT R238, desc[UR4][R78.64+0x900] ;  /* 0x000900044eee0981 */ /* 0x000f28000c1e9b00 */
[----:B------:R-:W4:Y:S04]  /*04b0*/  @P0 LDG.E.64.CONSTANT R240, desc[UR4][R78.64+0x2880] ;  /* 0x002880044ef00981 */ /* 0x000f28000c1e9b00 */
[----:B------:R-:W4:Y:S04]  /*04c0*/  @P0 LDG.E.64.CONSTANT R52, desc[UR4][R78.64] ;  /* 0x000000044e340981 */ /* 0x000f28000c1e9b00 */
[----:B------:R-:W4:Y:S04]  /*04d0*/  @P0 LDG.E.64.CONSTANT R56, desc[UR4][R78.64+0x3180] ;  /* 0x003180044e380981 */ /* 0x000f28000c1e9b00 */
[----:B------:R-:W4:Y:S04]  /*04e0*/  @P0 LDG.E.64.CONSTANT R54, desc[UR4][R78.64+0x480] ;  /* 0x000480044e360981 */ /* 0x000f28000c1e9b00 */
[----:B------:R-:W4:Y:S04]  /*04f0*/  @P0 LDG.E.64.CONSTANT R50, desc[UR4][R78.64+0x2d00] ;  /* 0x002d00044e320981 */ /* 0x000f28000c1e9b00 */
[----:B0-----:R-:W4:Y:S04]  /*0500*/  LDG.E.64.CONSTANT R242, desc[UR4][R164.64] ;  /* 0x00000004a4f27981 */ /* 0x001f28000c1e9b00 */
[----:B-1----:R-:W4:Y:S04]  /*0510*/  LDG.E.64.CONSTANT R132, desc[UR4][R244.64] ;  /* 0x00000004f4847981 */ /* 0x002f28000c1e9b00 */
        /* <DEDUP_REMOVED lines=82> */
[----:B--2---:R-:W-:-:S02]  /*0a40*/  DADD R224, R226, R228 ;  /* 0x00000000e2e07229 */ /* 0x004fc400000000e4 */
[----:B------:R-:W-:Y:S02]  /*0a50*/  DADD R226, R226, -R228 ;  /* 0x00000000e2e27229 */ /* 0x000fe400000008e4 */
[C-C-:B---3--:R-:W-:Y:S02]  /*0a60*/  DADD R228, R230.reuse, R232.reuse ;  /* 0x00000000e6e47229 */ /* 0x148fe400000000e8 */
[----:B------:R-:W-:Y:S02]  /*0a70*/  DADD R230, R230, -R232 ;  /* 0x00000000e6e67229 */ /* 0x000fe400000008e8 */
[C-C-:B----4-:R-:W-:Y:S02]  /*0a80*/  DADD R232, R234.reuse, R236.reuse ;  /* 0x00000000eae87229 */ /* 0x150fe400000000ec */
[----:B------:R-:W-:Y:S02]  /*0a90*/  DADD R234, R234, -R236 ;  /* 0x00000000eaea7229 */ /* 0x000fe400000008ec */
[----:B------:R-:W-:-:S02]  /*0aa0*/  DADD R236, R238, R240 ;  /* 0x00000000eeec7229 */ /* 0x000fc400000000f0 */
[----:B------:R-:W-:Y:S02]  /*0ab0*/  DADD R238, R238, -R240 ;  /* 0x00000000eeee7229 */ /* 0x000fe400000008f0 */
[C-C-:B------:R-:W-:Y:S02]  /*0ac0*/  DADD R240, R52.reuse, R56.reuse ;  /* 0x0000000034f07229 */ /* 0x140fe40000000038 */
[----:B------:R-:W-:Y:S02]  /*0ad0*/  DADD R52, R52, -R56 ;  /* 0x0000000034347229 */ /* 0x000fe40000000838 */
[C-C-:B0-----:R-:W-:Y:S02]  /*0ae0*/  DADD R244, R54.reuse, R50.reuse ;  /* 0x0000000036f47229 */ /* 0x141fe40000000032 */
[----:B------:R-:W-:Y:S02]  /*0af0*/  DADD R50, R54, -R50 ;  /* 0x0000000036327229 */ /* 0x000fe40000000832 */
[----:B------:R-:W-:-:S02]  /*0b00*/  DFMA R242, R240, R242, RZ ;  /* 0x000000f2f0f2722b */ /* 0x000fc400000000ff */
[----:B------:R-:W-:Y:S02]  /*0b10*/  DFMA R132, R52, R132, RZ ;  /* 0x000000843484722b */ /* 0x000fe400000000ff */
[C---:B------:R-:W-:Y:S02]  /*0b20*/  DFMA R60, R240.reuse, R60, RZ ;  /* 0x0000003cf03c722b */ /* 0x040fe400000000ff */
[----:B------:R-:W-:Y:S02]  /*0b30*/  DFMA R62, R240, R62, RZ ;  /* 0x0000003ef03e722b */ /* 0x000fe400000000ff */
[----:B------:R-:W-:Y:S02]  /*0b40*/  DFMA R58, R244, R58, R242 ;  /* 0x0000003af43a722b */ /* 0x000fe400000000f2 */
[C---:B------:R-:W-:Y:S02]  /*0b50*/  DFMA R64, R240.reuse, R64, RZ ;  /* 0x00000040f040722b */ /* 0x040fe400000000ff */
[----:B------:R-:W-:-:S02]  /*0b60*/  DFMA R66, R240, R66, RZ ;  /* 0x00000042f042722b */ /* 0x000fc400000000ff */
[C---:B------:R-:W-:Y:S02]  /*0b70*/  DFMA R68, R240.reuse, R68, RZ ;  /* 0x00000044f044722b */ /* 0x040fe400000000ff */
[----:B------:R-:W-:Y:S02]  /*0b80*/  DFMA R70, R240, R70, RZ ;  /* 0x00000046f046722b */ /* 0x000fe400000000ff */
[----:B------:R-:W-:Y:S02]  /*0b90*/  DFMA R140, R52, R140, RZ ;  /* 0x0000008c348c722b */ /* 0x000fe400000000ff */
[----:B------:R-:W-:Y:S02]  /*0ba0*/  DFMA R132, R50, R144, R132 ;  /* 0x000000903284722b */ /* 0x000fe40000000084 */
[C---:B------:R-:W-:Y:S02]  /*0bb0*/  DFMA R146, R52.reuse, R146, RZ ;  /* 0x000000923492722b */ /* 0x040fe400000000ff */
[----:B------:R-:W-:-:S02]  /*0bc0*/  DFMA R148, R52, R148, RZ ;  /* 0x000000943494722b */ /* 0x000fc400000000ff */
[C---:B------:R-:W-:Y:S02]  /*0bd0*/  DFMA R150, R52.reuse, R150, RZ ;  /* 0x000000963496722b */ /* 0x040fe400000000ff */
[C---:B------:R-:W-:Y:S02]  /*0be0*/  DFMA R154, R52.reuse, R154, RZ ;  /* 0x0000009a349a722b */ /* 0x040fe400000000ff */
[----:B------:R-:W-:Y:S02]  /*0bf0*/  DFMA R156, R52, R156, RZ ;  /* 0x0000009c349c722b */ /* 0x000fe400000000ff */
        /* <DEDUP_REMOVED lines=31> */
[----:B------:R-:W-:Y:S02]  /*0df0*/  DFMA R150, R50, R162, R150 ;  /* 0x000000a23296722b */ /* 0x000fe40000000096 */
        /* <DEDUP_REMOVED lines=8> */
[C---:B------:R-:W-:Y:S02]  /*0e80*/  DFMA R154, R238.reuse, R180, R154 ;  /* 0x000000b4ee9a722b */ /* 0x040fe4000000009a */
[----:B------:R-:W-:Y:S02]  /*0e90*/  DFMA R156, R238, R182, R156 ;  /* 0x000000b6ee9c722b */ /* 0x000fe4000000009c */
[C---:B------:R-:W-:Y:S02]  /*0ea0*/  DFMA R140, R234.reuse, R184, R140 ;  /* 0x000000b8ea8c722b */ /* 0x040fe4000000008c */
[C---:B------:R-:W-:Y:S02]  /*0eb0*/  DFMA R146, R234.reuse, R186, R146 ;  /* 0x000000baea92722b */ /* 0x040fe40000000092 */
[----:B------:R-:W-:-:S02]  /*0ec0*/  DFMA R148, R234, R188, R148 ;  /* 0x000000bcea94722b */ /* 0x000fc40000000094 */
[----:B------:R-:W-:Y:S02]  /*0ed0*/  DFMA R150, R234, R190, R150 ;  /* 0x000000beea96722b */ /* 0x000fe40000000096 */
[----:B------:R-:W-:Y:S02]  /*0ee0*/  DFMA R132, R230, R192, R132 ;  /* 0x000000c0e684722b */ /* 0x000fe40000000084 */
[C---:B------:R-:W-:Y:S02]  /*0ef0*/  DFMA R154, R234.reuse, R194, R154 ;  /* 0x000000c2ea9a722b */ /* 0x040fe4000000009a */
[----:B------:R-:W-:Y:S02]  /*0f00*/  DFMA R156, R234, R196, R156 ;  /* 0x000000c4ea9c722b */ /* 0x000fe4000000009c */
[C---:B------:R-:W-:Y:S02]  /*0f10*/  DFMA R140, R230.reuse, R198, R140 ;  /* 0x000000c6e68c722b */ /* 0x040fe4000000008c */
[----:B------:R-:W-:-:S02]  /*0f20*/  DFMA R146, R230, R200, R146 ;  /* 0x000000c8e692722b */ /* 0x000fc40000000092 */
[C---:B------:R-:W-:Y:S02]  /*0f30*/  DFMA R148, R230.reuse, R202, R148 ;  /* 0x000000cae694722b */ /* 0x040fe40000000094 */
[----:B------:R-:W-:Y:S02]  /*0f40*/  DFMA R150, R230, R204, R150 ;  /* 0x000000cce696722b */ /* 0x000fe40000000096 */
[----:B------:R-:W-:Y:S02]  /*0f50*/  DFMA R132, R226, R206, R132 ;  /* 0x000000cee284722b */ /* 0x000fe40000000084 */
        /* <DEDUP_REMOVED lines=9> */
[----:B------:R-:W-:Y:S02]  /*0ff0*/  DFMA R146, R226, R214, R146 ;  /* 0x000000d6e292722b */ /* 0x000fe40000000092 */
[----:B------:R-:W-:Y:S02]  /*1000*/  DADD R50, R126, -R132 ;  /* 0x000000007e327229 */ /* 0x000fe40000000884 */
[C---:B------:R-:W-:Y:S02]  /*1010*/  DFMA R148, R226.reuse, R216, R148 ;  /* 0x000000d8e294722b */ /* 0x040fe40000000094 */
[C---:B------:R-:W-:Y:S02]  /*1020*/  DFMA R150, R226.reuse, R218, R150 ;  /* 0x000000dae296722b */ /* 0x040fe40000000096 */
[C---:B------:R-:W-:Y:S02]  /*1030*/  DFMA R154, R226.reuse, R220, R154 ;  /* 0x000000dce29a722b */ /* 0x040fe4000000009a */
[----:B------:R-:W-:Y:S01]  /*1040*/  DFMA R156, R226, R222, R156 ;  /* 0x000000dee29c722b */ /* 0x000fe2000000009c */
[----:B------:R0:W-:Y:S01]  /*1050*/  STS.64 [R38+0x4fa0], R50 ;  /* 0x004fa03226007388 */ /* 0x0001e20000000a00 */
[----:B------:R-:W-:-:S02]  /*1060*/  DADD R52, R128, -R140 ;  /* 0x0000000080347229 */ /* 0x000fc4000000088c */
[----:B------:R-:W-:Y:S02]  /*1070*/  DADD R54, R130, -R146 ;  /* 0x0000000082367229 */ /* 0x000fe40000000892 */
[----:B------:R-:W-:Y:S02]  /*1080*/  DADD R56, R134, -R148 ;  /* 0x0000000086387229 */ /* 0x000fe40000000894 */
[----:B------:R-:W-:Y:S02]  /*1090*/  DADD R58, R136, -R150 ;  /* 0x00000000883a7229 */ /* 0x000fe40000000896 */
[----:B------:R-:W-:Y:S02]  /*10a0*/  DADD R60, R138, -R154 ;  /* 0x000000008a3c7229 */ /* 0x000fe4000000089a */
[----:B------:R-:W-:Y:S02]  /*10b0*/  DADD R126, R126, R132 ;  /* 0x000000007e7e7229 */ /* 0x000fe40000000084 */
[----:B0-----:R-:W-:-:S02]  /*10c0*/  DADD R50, R142, -R156 ;  /* 0x000000008e327229 */ /* 0x001fc4000000089c */
[----:B------:R-:W-:Y:S02]  /*10d0*/  DADD R128, R128, R140 ;  /* 0x0000000080807229 */ /* 0x000fe4000000008c */
[----:B------:R-:W-:Y:S02]  /*10e0*/  DADD R130, R130, R146 ;  /* 0x0000000082827229 */ /* 0x000fe40000000092 */
[----:B------:R-:W-:Y:S02]  /*10f0*/  DADD R134, R134, R148 ;  /* 0x0000000086867229 */ /* 0x000fe40000000094 */
[----:B------:R-:W-:Y:S02]  /*1100*/  DADD R136, R136, R150 ;  /* 0x0000000088887229 */ /* 0x000fe40000000096 */
        /* <DEDUP_REMOVED lines=15> */
.L_x_74:
[----:B------:R-:W-:Y:S05]  /*1200*/  BSYNC.RECONVERGENT B0 ;  /* 0x0000000000007941 */ /* 0x000fea0003800200 */
.L_x_73:
[----:B------:R-:W-:Y:S01]  /*1210*/  BAR.SYNC.DEFER_BLOCKING 0x0 ;  /* 0x0000000000007b1d */ /* 0x000fe20000010000 */
[----:B------:R-:W-:Y:S01]  /*1220*/  MOV R224, 0xd ;  /* 0x0000000d00e07802 */ /* 0x000fe20000000f00 */
[----:B------:R-:W-:-:S04]  /*1230*/  IMAD.IADD R49, R49, 0x1, R0 ;  /* 0x0000000131317824 */ /* 0x000fc800078e0200 */
[----:B------:R-:W-:Y:S04]  /*1240*/  BSSY.RECONVERGENT B0, `(.L_x_75) ;  /* 0x00000e0000007945 */ /* 0x000fe80003800200 */
[----:B------:R-:W-:Y:S05]  /*1250*/  @P2 BRA `(.L_x_76) ;  /* 0x0000000c00782947 */ /* 0x000fea0003800000 */
[----:B0-----:R-:W0:Y:S01]  /*1260*/  LDC.64 R130, c[0x0][0x390] ;  /* 0x0000e400ff827b82 */ /* 0x001e220000000a00 */
[----:B------:R-:W-:Y:S04]  /*1270*/  LDS.64 R190, [R40] ;  /* 0x0000000028be7984 */ /* 0x000fe80000000a00 */
[----:B------:R-:W1:Y:S03]  /*1280*/  LDS.64 R192, [R40+0x4d0] ;  /* 0x0004d00028c07984 */ /* 0x000e660000000a00 */
[----:B------:R-:W2:Y:S01]  /*1290*/  LDC.64 R236, c[0x0][0x398] ;  /* 0x0000e600ffec7b82 */ /* 0x000ea20000000a00 */
[----:B------:R-:W-:Y:S04]  /*12a0*/  LDS.64 R196, [R40+0x70] ;  /* 0x0000700028c47984 */ /* 0x000fe80000000a00 */
[----:B------:R-:W3:Y:S04]  /*12b0*/  LDS.64 R228, [R40+0x460] ;  /* 0x0004600028e47984 */ /* 0x000ee80000000a00 */
[----:B------:R-:W-:Y:S04]  /*12c0*/  LDS.64 R214, [R40+0xe0] ;  /* 0x0000e00028d67984 */ /* 0x000fe80000000a00 */
[----:B------:R-:W4:Y:S04]  /*12d0*/  LDS.64 R218, [R40+0x3f0] ;  /* 0x0003f00028da7984 */ /* 0x000f280000000a00 */
        /* <DEDUP_REMOVED lines=8> */
[----:B--2---:R-:W2:Y:S04]  /*1360*/  LDG.E.64.CONSTANT R98, desc[UR4][R236.64] ;  /* 0x00000004ec627981 */ /* 0x004ea8000c1e9b00 */
[----:B------:R-:W2:Y:S04]  /*1370*/  LDG.E.64.CONSTANT R202, desc[UR4][R130.64+0xc0] ;  /* 0x0000c00482ca7981 */ /* 0x000ea8000c1e9b00 */
        /* <DEDUP_REMOVED lines=73> */
[----:B------:R0:W2:Y:S01]  /*1810*/  LDG.E.64.CONSTANT R188, desc[UR4][R236.64+0x148] ;  /* 0x00014804ecbc7981 */ /* 0x0000a2000c1e9b00 */
[----:B-1----:R-:W-:-:S02]  /*1820*/  DADD R216, R190, R192 ;  /* 0x00000000bed87229 */ /* 0x002fc400000000c0 */
[----:B------:R-:W-:Y:S02]  /*1830*/  DADD R190, R190, -R192 ;  /* 0x00000000bebe7229 */ /* 0x000fe400000008c0 */
[C-C-:B---3--:R-:W-:Y:S02]  /*1840*/  DADD R220, R196.reuse, R228.reuse ;  /* 0x00000000c4dc7229 */ /* 0x148fe400000000e4 */
[----:B------:R-:W-:Y:S02]  /*1850*/  DADD R192, R196, -R228 ;  /* 0x00000000c4c07229 */ /* 0x000fe400000008e4 */
[-C--:B----4-:R-:W-:Y:S01]  /*1860*/  DFMA R228, R230, R216.reuse, RZ ;  /* 0x000000d8e6e4722b */ /* 0x090fe200000000ff */
[----:B------:R-:W-:Y:S01]  /*1870*/  LDS.64 R196, [R40+0x380] ;  /* 0x0003800028c47984 */ /* 0x000fe20000000a00 */
[----:B------:R-:W-:-:S03]  /*1880*/  DFMA R230, R194, R216, RZ ;  /* 0x000000d8c2e6722b */ /* 0x000fc600000000ff */
[----:B------:R-:W1:Y:S03]  /*1890*/  LDS.64 R194, [R40+0x150] ;  /* 0x0001500028c27984 */ /* 0x000e660000000a00 */
[-C--:B------:R-:W-:Y:S02]  /*18a0*/  DFMA R198, R198, R220.reuse, R228 ;  /* 0x000000dcc6c6722b */ /* 0x080fe400000000e4 */
[----:B------:R-:W-:Y:S02]  /*18b0*/  DFMA R200, R200, R220, R230 ;  /* 0x000000dcc8c8722b */ /* 0x000fe400000000e6 */
[-C--:B------:R-:W-:Y:S02]  /*18c0*/  DFMA R228, R222, R216.reuse, RZ ;  /* 0x000000d8dee4722b */ /* 0x080fe400000000ff */
[----:B------:R-:W-:Y:S01]  /*18d0*/  DFMA R230, R226, R216, RZ ;  /* 0x000000d8e2e6722b */ /* 0x000fe200000000ff */
[----:B------:R-:W-:Y:S04]  /*18e0*/  LDS.64 R222, [R40+0x1c0] ;  /* 0x0001c00028de7984 */ /* 0x000fe80000000a00 */
[----:B------:R-:W3:Y:S01]  /*18f0*/  LDS.64 R226, [R40+0x310] ;  /* 0x0003100028e27984 */ /* 0x000ee20000000a00 */
[----:B------:R-:W-:-:S02]  /*1900*/  DFMA R232, R232, R220, R228 ;  /* 0x000000dce8e8722b */ /* 0x000fc400000000e4 */
[----:B------:R-:W-:Y:S01]  /*1910*/  DFMA R234, R234, R220, R230 ;  /* 0x000000dceaea722b */ /* 0x000fe200000000e6 */
[----:B------:R-:W-:Y:S04]  /*1920*/  LDS.64 R228, [R40+0x2a0] ;  /* 0x0002a00028e47984 */ /* 0x000fe80000000a00 */
[----:B------:R-:W4:Y:S01]  /*1930*/  LDS.64 R230, [R40+0x230] ;  /* 0x0002300028e67984 */ /* 0x000f220000000a00 */
[----:B--2---:R-:W-:Y:S02]  /*1940*/  DFMA R98, R98, R190, RZ ;  /* 0x000000be6262722b */ /* 0x004fe400000000ff */
[----:B0-----:R-:W-:Y:S02]  /*1950*/  DFMA R236, R202, R216, RZ ;  /* 0x000000d8caec722b */ /* 0x001fe400000000ff */
[----:B------:R-:W-:-:S02]  /*1960*/  DADD R202, R214, R218 ;  /* 0x00000000d6ca7229 */ /* 0x000fc400000000da */
[-C--:B------:R-:W-:Y:S02]  /*1970*/  DFMA R204, R204, R216.reuse, RZ ;  /* 0x000000d8cccc722b */ /* 0x080fe400000000ff */
[----:B------:R-:W-:Y:S02]  /*1980*/  DFMA R206, R206, R216, RZ ;  /* 0x000000d8cece722b */ /* 0x000fe400000000ff */
[----:B------:R-:W-:Y:S02]  /*1990*/  DADD R214, R214, -R218 ;  /* 0x00000000d6d67229 */ /* 0x000fe400000008da */
[----:B------:R-:W-:Y:S02]  /*19a0*/  DFMA R106, R106, R190, RZ ;  /* 0x000000be6a6a722b */ /* 0x000fe400000000ff */
[----:B------:R-:W-:Y:S02]  /*19b0*/  DFMA R98, R110, R192, R98 ;  /* 0x000000c06e62722b */ /* 0x000fe40000000062 */
[----:B------:R-:W-:-:S02]  /*19c0*/  DFMA R112, R112, R190, RZ ;  /* 0x000000be7070722b */ /* 0x000fc400000000ff */
[-C--:B------:R-:W-:Y:S02]  /*19d0*/  DFMA R114, R114, R190.reuse, RZ ;  /* 0x000000be7272722b */ /* 0x080fe400000000ff */
[-C--:B------:R-:W-:Y:S02]  /*19e0*/  DFMA R116, R116, R190.reuse, RZ ;  /* 0x000000be7474722b */ /* 0x080fe400000000ff */
[-C--:B------:R-:W-:Y:S02]  /*19f0*/  DFMA R120, R120, R190.reuse, RZ ;  /* 0x000000be7878722b */ /* 0x080fe400000000ff */
[----:B------:R-:W-:Y:S02]  /*1a00*/  DFMA R122, R122, R190, RZ ;  /* 0x000000be7a7a722b */ /* 0x000fe400000000ff */
[----:B------:R-:W-:Y:S02]  /*1a10*/  DFMA R198, R50, R202, R198 ;  /* 0x000000ca32c6722b */ /* 0x000fe400000000c6 */
[----:B------:R-:W-:-:S02]  /*1a20*/  DFMA R208, R208, R220, R236 ;  /* 0x000000dcd0d0722b */ /* 0x000fc400000000ec */
[-C--:B------:R-:W-:Y:S02]  /*1a30*/  DFMA R210, R210, R220.reuse, R204 ;  /* 0x000000dcd2d2722b */ /* 0x080fe400000000cc */
[----:B------:R-:W-:Y:S02]  /*1a40*/  DFMA R206, R212, R220, R206 ;  /* 0x000000dcd4ce722b */ /* 0x000fe400000000ce */
[-C--:B------:R-:W-:Y:S02]  /*1a50*/  DFMA R52, R52, R202.reuse, R200 ;  /* 0x000000ca3434722b */ /* 0x080fe400000000c8 */
[C-C-:B-1----:R-:W-:Y:S02]  /*1a60*/  DADD R50, R194.reuse, R196.reuse ;  /* 0x00000000c2327229 */ /* 0x142fe400000000c4 */
[----:B------:R-:W-:Y:S02]  /*1a70*/  DADD R194, R194, -R196 ;  /* 0x00000000c2c27229 */ /* 0x000fe400000008c4 */
[----:B------:R-:W-:-:S02]  /*1a80*/  DFMA R54, R54, R202, R232 ;  /* 0x000000ca3636722b */ /* 0x000fc400000000e8 */
[-C--:B------:R-:W-:Y:S02]  /*1a90*/  DFMA R56, R56, R202.reuse, R234 ;  /* 0x000000ca3838722b */ /* 0x080fe400000000ea */
[-C--:B------:R-:W-:Y:S02]  /*1aa0*/  DFMA R58, R58, R202.reuse, R208 ;  /* 0x000000ca3a3a722b */ /* 0x080fe400000000d0 */
[-C--:B------:R-:W-:Y:S02]  /*1ab0*/  DFMA R60, R60, R202.reuse, R210 ;  /* 0x000000ca3c3c722b */ /* 0x080fe400000000d2 */
[----:B------:R-:W-:Y:S02]  /*1ac0*/  DFMA R62, R62, R202, R206 ;  /* 0x000000ca3e3e722b */ /* 0x000fe400000000ce */
[----:B------:R-:W-:Y:S02]  /*1ad0*/  DFMA R66, R66, R50, R52 ;  /* 0x000000324242722b */ /* 0x000fe40000000034 */
[----:B---3--:R-:W-:-:S02]  /*1ae0*/  DADD R52, R222, R226 ;  /* 0x00000000de347229 */ /* 0x008fc400000000e2 */
[-C--:B------:R-:W-:Y:S02]  /*1af0*/  DFMA R64, R64, R50.reuse, R198 ;  /* 0x000000324040722b */ /* 0x080fe400000000c6 */
[----:B------:R-:W-:Y:S02]  /*1b00*/  DADD R222, R222, -R226 ;  /* 0x00000000dede7229 */ /* 0x000fe400000008e2 */
[-C--:B------:R-:W-:Y:S02]  /*1b10*/  DFMA R54, R68, R50.reuse, R54 ;  /* 0x000000324436722b */ /* 0x080fe40000000036 */
[-C--:B------:R-:W-:Y:S02]  /*1b20*/  DFMA R56, R70, R50.reuse, R56 ;  /* 0x000000324638722b */ /* 0x080fe40000000038 */
[-C--:B------:R-:W-:Y:S02]  /*1b30*/  DFMA R58, R72, R50.reuse, R58 ;  /* 0x00000032483a722b */ /* 0x080fe4000000003a */
[----:B------:R-:W-:-:S02]  /*1b40*/  DFMA R60, R74, R50, R60 ;  /* 0x000000324a3c722b */ /* 0x000fc4000000003c */
[----:B------:R-:W-:Y:S02]  /*1b50*/  DFMA R62, R76, R50, R62 ;  /* 0x000000324c3e722b */ /* 0x000fe4000000003e */
[----:B----4-:R-:W-:Y:S02]  /*1b60*/  DADD R50, R230, R228 ;  /* 0x00000000e6327229 */ /* 0x010fe400000000e4 */
[-C--:B------:R-:W-:Y:S02]  /*1b70*/  DFMA R64, R78, R52.reuse, R64 ;  /* 0x000000344e40722b */ /* 0x080fe40000000040 */
[----:B------:R-:W-:Y:S02]  /*1b80*/  DADD R228, R230, -R228 ;  /* 0x00000000e6e47229 */ /* 0x000fe400000008e4 */
[-C--:B------:R-:W-:Y:S02]  /*1b90*/  DFMA R66, R80, R52.reuse, R66 ;  /* 0x000000345042722b */ /* 0x080fe40000000042 */
[----:B------:R-:W-:-:S02]  /*1ba0*/  DFMA R54, R82, R52, R54 ;  /* 0x000000345236722b */ /* 0x000fc40000000036 */
[-C--:B------:R-:W-:Y:S02]  /*1bb0*/  DFMA R56, R84, R52.reuse, R56 ;  /* 0x000000345438722b */ /* 0x080fe40000000038 */
[-C--:B------:R-:W-:Y:S02]  /*1bc0*/  DFMA R58, R86, R52.reuse, R58 ;  /* 0x00000034563a722b */ /* 0x080fe4000000003a */
[-C--:B------:R-:W-:Y:S02]  /*1bd0*/  DFMA R60, R88, R52.reuse, R60 ;  /* 0x00000034583c722b */ /* 0x080fe4000000003c */
[----:B------:R-:W-:Y:S02]  /*1be0*/  DFMA R62, R90, R52, R62 ;  /* 0x000000345a3e722b */ /* 0x000fe4000000003e */
[----:B------:R-:W-:Y:S02]  /*1bf0*/  DFMA R92, R92, R50, R64 ;  /* 0x000000325c5c722b */ /* 0x000fe40000000040 */
[----:B------:R-:W-:-:S02]  /*1c00*/  DFMA R106, R118, R192, R106 ;  /* 0x000000c0766a722b */ /* 0x000fc4000000006a */
[-C--:B------:R-:W-:Y:S02]  /*1c10*/  DFMA R112, R124, R192.reuse, R112 ;  /* 0x000000c07c70722b */ /* 0x080fe40000000070 */
[-C--:B------:R-:W-:Y:S02]  /*1c20*/  DFMA R114, R126, R192.reuse, R114 ;  /* 0x000000c07e72722b */ /* 0x080fe40000000072 */
[----:B------:R-:W-:Y:S02]  /*1c30*/  DFMA R116, R128, R192, R116 ;  /* 0x000000c08074722b */ /* 0x000fe40000000074 */
        /* <DEDUP_REMOVED lines=9> */
[----:B------:R-:W-:Y:S02]  /*1cd0*/  DFMA R122, R148, R214, R122 ;  /* 0x000000d6947a722b */ /* 0x000fe4000000007a */
[-C--:B------:R-:W-:Y:S02]  /*1ce0*/  DFMA R106, R150, R194.reuse, R106 ;  /* 0x000000c2966a722b */ /* 0x080fe4000000006a */
[-C--:B------:R-:W-:Y:S02]  /*1cf0*/  DFMA R112, R152, R194.reuse, R112 ;  /* 0x000000c29870722b */ /* 0x080fe40000000070 */
[-C--:B------:R-:W-:Y:S02]  /*1d00*/  DFMA R114, R154, R194.reuse, R114 ;  /* 0x000000c29a72722b */ /* 0x080fe40000000072 */
[----:B------:R-:W-:Y:S02]  /*1d10*/  DFMA R116, R156, R194, R116 ;  /* 0x000000c29c74722b */ /* 0x000fe40000000074 */
[----:B------:R-:W-:-:S02]  /*1d20*/  DFMA R98, R158, R222, R98 ;  /* 0x000000de9e62722b */ /* 0x000fc40000000062 */
[-C--:B------:R-:W-:Y:S02]  /*1d30*/  DFMA R120, R160, R194.reuse, R120 ;  /* 0x000000c2a078722b */ /* 0x080fe40000000078 */
[----:B------:R-:W-:Y:S02]  /*1d40*/  DFMA R122, R162, R194, R122 ;  /* 0x000000c2a27a722b */ /* 0x000fe4000000007a */
[-C--:B------:R-:W-:Y:S02]  /*1d50*/  DFMA R106, R164, R222.reuse, R106 ;  /* 0x000000dea46a722b */ /* 0x080fe4000000006a */
[-C--:B------:R-:W-:Y:S02]  /*1d60*/  DFMA R112, R166, R222.reuse, R112 ;  /* 0x000000dea670722b */ /* 0x080fe40000000070 */
[-C--:B------:R-:W-:Y:S02]  /*1d70*/  DFMA R114, R168, R222.reuse, R114 ;  /* 0x000000dea872722b */ /* 0x080fe40000000072 */
[----:B------:R-:W-:-:S02]  /*1d80*/  DFMA R116, R170, R222, R116 ;  /* 0x000000deaa74722b */ /* 0x000fc40000000074 */
[----:B------:R-:W-:Y:S02]  /*1d90*/  DFMA R98, R172, R228, R98 ;  /* 0x000000e4ac62722b */ /* 0x000fe40000000062 */
        /* <DEDUP_REMOVED lines=8> */
[-C--:B------:R-:W-:Y:S02]  /*1e20*/  DFMA R106, R178, R228.reuse, R106 ;  /* 0x000000e4b26a722b */ /* 0x080fe4000000006a */
[----:B------:R-:W-:Y:S02]  /*1e30*/  DFMA R112, R180, R228, R112 ;  /* 0x000000e4b470722b */ /* 0x000fe40000000070 */
[----:B------:R-:W-:-:S02]  /*1e40*/  DADD R50, R92, -R98 ;  /* 0x000000005c327229 */ /* 0x000fc40000000862 */
[-C--:B------:R-:W-:Y:S02]  /*1e50*/  DFMA R114, R182, R228.reuse, R114 ;  /* 0x000000e4b672722b */ /* 0x080fe40000000072 */
[-C--:B------:R-:W-:Y:S02]  /*1e60*/  DFMA R116, R184, R228.reuse, R116 ;  /* 0x000000e4b874722b */ /* 0x080fe40000000074 */
[-C--:B------:R-:W-:Y:S02]  /*1e70*/  DFMA R120, R186, R228.reuse, R120 ;  /* 0x000000e4ba78722b */ /* 0x080fe40000000078 */
[----:B------:R-:W-:Y:S01]  /*1e80*/  DFMA R122, R188, R228, R122 ;  /* 0x000000e4bc7a722b */ /* 0x000fe2000000007a */
[----:B------:R0:W-:Y:S01]  /*1e90*/  STS.64 [R40+0x5b0], R50 ;  /* 0x0005b03228007388 */ /* 0x0001e20000000a00 */
[----:B------:R-:W-:Y:S02]  /*1ea0*/  DADD R52, R94, -R106 ;  /* 0x000000005e347229 */ /* 0x000fe4000000086a */
[----:B------:R-:W-:-:S02]  /*1eb0*/  DADD R54, R96, -R112 ;  /* 0x0000000060367229 */ /* 0x000fc40000000870 */
[----:B------:R-:W-:Y:S02]  /*1ec0*/  DADD R56, R100, -R114 ;  /* 0x0000000064387229 */ /* 0x000fe40000000872 */
[----:B------:R-:W-:Y:S02]  /*1ed0*/  DADD R58, R102, -R116 ;  /* 0x00000000663a7229 */ /* 0x000fe40000000874 */
[----:B------:R-:W-:Y:S02]  /*1ee0*/  DADD R60, R104, -R120 ;  /* 0x00000000683c7229 */ /* 0x000fe40000000878 */
[----:B------:R-:W-:Y:S02]  /*1ef0*/  DADD R92, R92, R98 ;  /* 0x000000005c5c7229 */ /* 0x000fe40000000062 */
[----:B0-----:R-:W-:Y:S02]  /*1f00*/  DADD R50, R108, -R122 ;  /* 0x000000006c327229 */ /* 0x001fe4000000087a */
[----:B------:R-:W-:-:S02]  /*1f10*/  DADD R94, R94, R106 ;  /* 0x000000005e5e7229 */ /* 0x000fc4000000006a */
        /* <DEDUP_REMOVED lines=18> */
.L_x_76:
[----:B------:R-:W-:Y:S05]  /*2040*/  BSYNC.RECONVERGENT B0 ;  /* 0x0000000000007941 */ /* 0x000fea0003800200 */
.L_x_75:
[----:B01----:R-:W-:Y:S01]  /*2050*/  PRMT R51, R49, 0x5410, R48 ;  /* 0x0000541031337816 */ /* 0x003fe20000000030 */
[----:B------:R-:W-:Y:S01]  /*2060*/  UMOV UR6, 0xc40e ;  /* 0x0000c40e00067882 */ /* 0x000fe20000000000 */
[----:B------:R-:W2:Y:S03]  /*2070*/  LDG.E.64.CONSTANT R68, desc[UR4][R44.64+0xa8] ;  /* 0x0000a8042c447981 */ /* 0x000ea6000c1e9b00 */
[----:B------:R-:W-:Y:S01]  /*2080*/  IDP.2A.LO.U16.U8 R224, R51, UR6, R224 ;  /* 0x0000000633e07c26 */ /* 0x000fe200080010e0 */
[----:B------:R-:W3:Y:S03]  /*2090*/  LDG.E.64.CONSTANT R70, desc[UR4][R46.64+0xa8] ;  /* 0x0000a8042e467981 */ /* 0x000ee6000c1e9b00 */
[----:B------:R-:W-:Y:S01]  /*20a0*/  IMAD R227, R39, 0xab8, R224 ;  /* 0x00000ab827e37824 */ /* 0x000fe200078e02e0 */
[----:B------:R-:W4:Y:S03]  /*20b0*/  LDG.E.64.CONSTANT R192, desc[UR4][R46.64+0xb0] ;  /* 0x0000b0042ec07981 */ /* 0x000f26000c1e9b00 */
[----:B------:R-:W-:Y:S01]  /*20c0*/  IMAD.WIDE R226, R227, 0x8, R42 ;  /* 0x00000008e3e27825 */ /* 0x000fe200078e022a */
        /* <DEDUP_REMOVED lines=65> */
[----:B------:R0:W4:Y:S04]  /*24e0*/  LDG.E.64.CONSTANT R196, desc[UR4][R44.64+0x148] ;  /* 0x000148042cc47981 */ /* 0x000128000c1e9b00 */
        /* <DEDUP_REMOVED lines=9> */
[----:B0-----:R-:W-:-:S03]  /*2580*/  LOP3.LUT R44, R49, 0xffff, RZ, 0xc0, !PT ;  /* 0x0000ffff312c7812 */ /* 0x001fc600078ec0ff */
[----:B------:R-:W4:Y:S01]  /*2590*/  LDG.E.64.CONSTANT R216, desc[UR4][R226.64+-0x28] ;  /* 0xffffd804e2d87981 */ /* 0x000f22000c1e9b00 */
[----:B------:R-:W-:-:S03]  /*25a0*/  IMAD R41, R48, 0x620, R41 ;  /* 0x0000062030297824 */ /* 0x000fc600078e0229 */
[----:B------:R0:W4:Y:S01]  /*25b0*/  LDG.E.64.CONSTANT R204, desc[UR4][R226.64+-0x38] ;  /* 0xffffc804e2cc7981 */ /* 0x000122000c1e9b00 */
[----:B------:R-:W-:Y:S01]  /*25c0*/  IMAD R41, R44, 0x70, R41 ;  /* 0x000000702c297824 */ /* 0x000fe200078e0229 */
[----:B------:R-:W-:Y:S06]  /*25d0*/  BAR.SYNC.DEFER_BLOCKING 0x0 ;  /* 0x0000000000007b1d */ /* 0x000fec0000010000 */
[----:B------:R-:W-:Y:S04]  /*25e0*/  LDS.128 R44, [R41] ;  /* 0x00000000292c7984 */ /* 0x000fe80000000c00 */
[----:B------:R-:W0:Y:S04]  /*25f0*/  LDS.128 R48, [R41+0x50] ;  /* 0x0000500029307984 */ /* 0x000e280000000c00 */
[----:B------:R-:W-:Y:S04]  /*2600*/  LDS.128 R52, [R41+0x10] ;  /* 0x0000100029347984 */ /* 0x000fe80000000c00 */
[----:B------:R-:W1:Y:S04]  /*2610*/  LDS.128 R56, [R41+0x40] ;  /* 0x0000400029387984 */ /* 0x000e680000000c00 */
[----:B------:R-:W-:Y:S04]  /*2620*/  LDS.128 R60, [R41+0x20] ;  /* 0x00002000293c7984 */ /* 0x000fe80000000c00 */
[----:B------:R-:W2:Y:S01]  /*2630*/  LDS.128 R64, [R41+0x30] ;  /* 0x0000300029407984 */ /* 0x000ea20000000c00 */
[----:B0-----:R-:W-:-:S02]  /*2640*/  DADD R226, R44, R50 ;  /* 0x000000002ce27229 */ /* 0x001fc40000000032 */
[----:B------:R-:W-:Y:S02]  /*2650*/  DADD R50, R44, -R50 ;  /* 0x000000002c327229 */ /* 0x000fe40000000832 */
[C-C-:B------:R-:W-:Y:S02]  /*2660*/  DADD R228, R46.reuse, R48.reuse ;  /* 0x000000002ee47229 */ /* 0x140fe40000000030 */
[----:B------:R-:W-:Y:S02]  /*2670*/  DADD R230, R46, -R48 ;  /* 0x000000002ee67229 */ /* 0x000fe40000000830 */
[----:B-----5:R-:W-:Y:S02]  /*2680*/  DFMA R44, R2, R226, RZ ;  /* 0x000000e2022c722b */ /* 0x020fe400000000ff */
[----:B------:R-:W-:Y:S02]  /*2690*/  DFMA R46, R20, R50, RZ ;  /* 0x00000032142e722b */ /* 0x000fe400000000ff */
[----:B-1----:R-:W-:-:S02]  /*26a0*/  DADD R48, R52, R58 ;  /* 0x0000000034307229 */ /* 0x002fc4000000003a */
[----:B------:R-:W-:Y:S02]  /*26b0*/  DADD R52, R52, -R58 ;  /* 0x0000000034347229 */ /* 0x000fe4000000083a */
[----:B------:R-:W-:Y:S02]  /*26c0*/  DFMA R44, R4, R228, R44 ;  /* 0x000000e4042c722b */ /* 0x000fe4000000002c */
[----:B------:R-:W-:Y:S02]  /*26d0*/  DFMA R46, R22, R230, R46 ;  /* 0x000000e6162e722b */ /* 0x000fe4000000002e */
[C-C-:B------:R-:W-:Y:S02]  /*26e0*/  DADD R58, R54.reuse, R56.reuse ;  /* 0x00000000363a7229 */ /* 0x140fe40000000038 */
[----:B------:R-:W-:Y:S02]  /*26f0*/  DADD R56, R54, -R56 ;  /* 0x0000000036387229 */ /* 0x000fe40000000838 */
[----:B------:R-:W-:-:S02]  /*2700*/  DFMA R44, R6, R48, R44 ;  /* 0x00000030062c722b */ /* 0x000fc4000000002c */
[----:B------:R-:W-:Y:S02]  /*2710*/  DFMA R46, R24, R52, R46 ;  /* 0x00000034182e722b */ /* 0x000fe4000000002e */
[C-C-:B--2---:R-:W-:Y:S02]  /*2720*/  DADD R54, R60.reuse, R66.reuse ;  /* 0x000000003c367229 */ /* 0x144fe40000000042 */
[----:B------:R-:W-:Y:S02]  /*2730*/  DADD R66, R60, -R66 ;  /* 0x000000003c427229 */ /* 0x000fe40000000842 */
[--C-:B------:R-:W-:Y:S02]  /*2740*/  DADD R60, R62, R64.reuse ;  /* 0x000000003e3c7229 */ /* 0x100fe40000000040 */
[----:B------:R-:W-:Y:S02]  /*2750*/  DFMA R232, R32, R50, RZ ;  /* 0x0000003220e8722b */ /* 0x000fe400000000ff */
[----:B------:R-:W-:-:S02]  /*2760*/  DADD R64, R62, -R64 ;  /* 0x000000003e407229 */ /* 0x000fc40000000840 */
[----:B------:R-:W-:Y:S02]  /*2770*/  DFMA R44, R8, R58, R44 ;  /* 0x0000003a082c722b */ /* 0x000fe4000000002c */
[----:B------:R-:W-:Y:S02]  /*2780*/  DFMA R46, R26, R56, R46 ;  /* 0x000000381a2e722b */ /* 0x000fe4000000002e */
[----:B------:R-:W-:Y:S02]  /*2790*/  DFMA R62, R14, R226, RZ ;  /* 0x000000e20e3e722b */ /* 0x000fe400000000ff */
[----:B------:R-:W-:Y:S02]  /*27a0*/  DFMA R232, R34, R230, R232 ;  /* 0x000000e622e8722b */ /* 0x000fe400000000e8 */
[----:B------:R-:W-:Y:S02]  /*27b0*/  DFMA R44, R10, R54, R44 ;  /* 0x000000360a2c722b */ /* 0x000fe4000000002c */
[----:B------:R-:W-:-:S02]  /*27c0*/  DFMA R46, R28, R66, R46 ;  /* 0x000000421c2e722b */ /* 0x000fc4000000002e */
[----:B------:R-:W-:Y:S02]  /*27d0*/  DFMA R62, R16, R228, R62 ;  /* 0x000000e4103e722b */ /* 0x000fe4000000003e */
[----:B------:R-:W-:Y:S02]  /*27e0*/  DFMA R232, R36, R52, R232 ;  /* 0x0000003424e8722b */ /* 0x000fe400000000e8 */
[----:B------:R-:W-:Y:S02]  /*27f0*/  DFMA R44, R12, R60, R44 ;  /* 0x0000003c0c2c722b */ /* 0x000fe4000000002c */
[----:B------:R-:W-:Y:S02]  /*2800*/  DFMA R46, R30, R64, R46 ;  /* 0x000000401e2e722b */ /* 0x000fe4000000002e */
[----:B------:R-:W-:Y:S02]  /*2810*/  DFMA R62, R18, R48, R62 ;  /* 0x00000030123e722b */ /* 0x000fe4000000003e */
[----:B------:R-:W-:-:S04]  /*2820*/  DFMA R236, R68, R56, R232 ;  /* 0x0000003844ec722b */ /* 0x000fc800000000e8 */
[----:B------:R-:W-:Y:S02]  /*2830*/  DADD R232, R44, -R46 ;  /* 0x000000002ce87229 */ /* 0x000fe4000000082e */
[----:B---3--:R-:W-:Y:S02]  /*2840*/  DFMA R234, R70, R58, R62 ;  /* 0x0000003a46ea722b */ /* 0x008fe4000000003e */
[----:B------:R-:W-:Y:S02]  /*2850*/  DADD R62, R44, R46 ;  /* 0x000000002c3e7229 */ /* 0x000fe4000000002e */
[----:B----4-:R-:W-:Y:S02]  /*2860*/  DFMA R46, R190, R66, R236 ;  /* 0x00000042be2e722b */ /* 0x010fe400000000ec */
[----:B------:R-:W-:Y:S02]  /*2870*/  DMUL R44, R224, R232 ;  /* 0x000000e8e02c7228 */ /* 0x000fe40000000000 */
[----:B------:R-:W-:-:S02]  /*2880*/  DFMA R224, R192, R54, R234 ;  /* 0x00000036c0e0722b */ /* 0x000fc400000000ea */
[-C--:B------:R-:W-:Y:S02]  /*2890*/  DFMA R240, R188, R226.reuse, RZ ;  /* 0x000000e2bcf0722b */ /* 0x080fe400000000ff */
[-C--:B------:R-:W-:Y:S02]  /*28a0*/  DFMA R232, R186, R226.reuse, RZ ;  /* 0x000000e2bae8722b */ /* 0x080fe400000000ff */
[-C--:B------:R-:W-:Y:S02]  /*28b0*/  DFMA R234, R184, R226.reuse, RZ ;  /* 0x000000e2b8ea722b */ /* 0x080fe400000000ff */
[-C--:B------:R-:W-:Y:S02]  /*28c0*/  DFMA R236, R182, R226.reuse, RZ ;  /* 0x000000e2b6ec722b */ /* 0x080fe400000000ff */
[----:B------:R-:W-:Y:S02]  /*28d0*/  DFMA R238, R180, R226, RZ ;  /* 0x000000e2b4ee722b */ /* 0x000fe400000000ff */
        /* <DEDUP_REMOVED lines=9> */
[-C--:B------:R-:W-:Y:S02]  /*2970*/  DFMA R234, R160, R48.reuse, R234 ;  /* 0x00000030a0ea722b */ /* 0x080fe400000000ea */
[-C--:B------:R-:W-:Y:S02]  /*2980*/  DFMA R236, R158, R48.reuse, R236 ;  /* 0x000000309eec722b */ /* 0x080fe400000000ec */
[----:B------:R-:W-:Y:S02]  /*2990*/  DFMA R228, R156, R48, R228 ;  /* 0x000000309ce4722b */ /* 0x000fe400000000e4 */
[----:B------:R-:W-:-:S02]  /*29a0*/  DADD R238, R224, -R46 ;  /* 0x00000000e0ee7229 */ /* 0x000fc4000000082e */
[----:B------:R-:W-:Y:S02]  /*29b0*/  DFMA R48, R154, R50, RZ ;  /* 0x000000329a30722b */ /* 0x000fe400000000ff */
[----:B------:R-:W-:-:S04]  /*29c0*/  DADD R224, R224, R46 ;  /* 0x00000000e0e07229 */ /* 0x000fc8000000002e */
[----:B------:R-:W-:Y:S02]  /*29d0*/  DMUL R46, R222, R238 ;  /* 0x000000eede2e7228 */ /* 0x000fe40000000000 */
[----:B------:R-:W-:Y:S02]  /*29e0*/  DFMA R48, R152, R230, R48 ;  /* 0x000000e69830722b */ /* 0x000fe40000000030 */
[----:B------:R-:W-:-:S06]  /*29f0*/  DFMA R222, R150, R50, RZ ;  /* 0x0000003296de722b */ /* 0x000fcc00000000ff */
[----:B------:R-:W-:Y:S02]  /*2a00*/  DFMA R48, R146, R52, R48 ;  /* 0x000000349230722b */ /* 0x000fe40000000030 */
[----:B------:R-:W-:Y:S02]  /*2a10*/  DFMA R222, R148, R230, R222 ;  /* 0x000000e694de722b */ /* 0x000fe400000000de */
[----:B------:R-:W-:-:S04]  /*2a20*/  DFMA R226, R142, R58, R226 ;  /* 0x0000003a8ee2722b */ /* 0x000fc800000000e2 */
[----:B------:R-:W-:Y:S02]  /*2a30*/  DFMA R48, R140, R56, R48 ;  /* 0x000000388c30722b */ /* 0x000fe40000000030 */
[----:B------:R-:W-:Y:S02]  /*2a40*/  DFMA R222, R144, R52, R222 ;  /* 0x0000003490de722b */ /* 0x000fe400000000de */
[----:B------:R-:W-:Y:S02]  /*2a50*/  DFMA R226, R134, R54, R226 ;  /* 0x0000003686e2722b */ /* 0x000fe400000000e2 */
        /* <DEDUP_REMOVED lines=8> */
[----:B------:R-:W-:-:S02]  /*2ae0*/  DFMA R232, R122, R60, R232 ;  /* 0x0000003c7ae8722b */ /* 0x000fc400000000e8 */
[----:B------:R-:W-:Y:S02]  /*2af0*/  DADD R238, R226, -R48 ;  /* 0x00000000e2ee7229 */ /* 0x000fe40000000830 */
[----:B------:R-:W-:Y:S02]  /*2b00*/  DFMA R240, R120, R64, R222 ;  /* 0x0000004078f0722b */ /* 0x000fe400000000de */
[-C--:B------:R-:W-:Y:S02]  /*2b10*/  DFMA R236, R116, R58.reuse, R236 ;  /* 0x0000003a74ec722b */ /* 0x080fe400000000ec */
[----:B------:R-:W-:Y:S02]  /*2b20*/  DFMA R228, R114, R58, R228 ;  /* 0x0000003a72e4722b */ /* 0x000fe400000000e4 */
[----:B------:R-:W-:Y:S02]  /*2b30*/  DFMA R58, R112, R50, RZ ;  /* 0x00000032703a722b */ /* 0x000fe400000000ff */
[----:B------:R-:W-:-:S02]  /*2b40*/  DADD R222, R226, R48 ;  /* 0x00000000e2de7229 */ /* 0x000fc40000000030 */
[----:B------:R-:W-:Y:S02]  /*2b50*/  DMUL R48, R218, R238 ;  /* 0x000000eeda307228 */ /* 0x000fe40000000000 */
[C-C-:B------:R-:W-:Y:S02]  /*2b60*/  DADD R226, R232.reuse, -R240.reuse ;  /* 0x00000000e8e27229 */ /* 0x140fe400000008f0 */
[----:B------:R-:W-:Y:S02]  /*2b70*/  DADD R218, R232, R240 ;  /* 0x00000000e8da7229 */ /* 0x000fe400000000f0 */
[----:B------:R-:W-:Y:S02]  /*2b80*/  DFMA R232, R110, R50, RZ ;  /* 0x000000326ee8722b */ /* 0x000fe400000000ff */
[----:B------:R-:W-:Y:S02]  /*2b90*/  DFMA R58, R106, R230, R58 ;  /* 0x000000e66a3a722b */ /* 0x000fe4000000003a */
[----:B------:R-:W-:-:S04]  /*2ba0*/  DFMA R50, R108, R50, RZ ;  /* 0x000000326c32722b */ /* 0x000fc800000000ff */
        /* <DEDUP_REMOVED lines=18> */
[----:B------:R-:W-:Y:S02]  /*2cd0*/  DADD R54, R50, R52 ;  /* 0x0000000032367229 */ /* 0x000fe40000000034 */
[----:B------:R-:W-:Y:S02]  /*2ce0*/  DFMA R228, R194, R60, R228 ;  /* 0x0000003cc2e4722b */ /* 0x000fe400000000e4 */
[----:B------:R-:W-:-:S02]  /*2cf0*/  DFMA R230, R196, R64, R230 ;  /* 0x00000040c4e6722b */ /* 0x000fc400000000e6 */
[----:B------:R-:W-:Y:S02]  /*2d00*/  DADD R56, R236, R232 ;  /* 0x00000000ec387229 */ /* 0x000fe400000000e8 */
[----:B------:R-:W-:Y:S02]  /*2d10*/  DADD R50, R50, -R52 ;  /* 0x0000000032327229 */ /* 0x000fe40000000834 */
[----:B------:R-:W-:Y:S02]  /*2d20*/  DMUL R220, R220, R54 ;  /* 0x00000036dcdc7228 */ /* 0x000fe40000000000 */
[----:B------:R-:W-:Y:S02]  /*2d30*/  DADD R54, R228, -R230 ;  /* 0x00000000e4367229 */ /* 0x000fe400000008e6 */
[----:B------:R-:W-:Y:S02]  /*2d40*/  DMUL R214, R214, R56 ;  /* 0x00000038d6d67228 */ /* 0x000fe40000000000 */
[----:B------:R-:W-:-:S02]  /*2d50*/  DADD R52, R236, -R232 ;  /* 0x00000000ec347229 */ /* 0x000fc400000008e8 */
[--C-:B------:R-:W-:Y:S02]  /*2d60*/  DFMA R56, R198, R50, R220.reuse ;  /* 0x00000032c638722b */ /* 0x100fe400000000dc */
[----:B------:R-:W-:Y:S02]  /*2d70*/  DMUL R210, R210, R224 ;  /* 0x000000e0d2d27228 */ /* 0x000fe40000000000 */
[----:B------:R-:W-:Y:S02]  /*2d80*/  DMUL R208, R208, R222 ;  /* 0x000000ded0d07228 */ /* 0x000fe40000000000 */
[----:B------:R-:W-:Y:S02]  /*2d90*/  DMUL R200, R200, R218 ;  /* 0x000000dac8c87228 */ /* 0x000fe40000000000 */
[----:B------:R-:W-:Y:S02]  /*2da0*/  DMUL R202, R202, R54 ;  /* 0x00000036caca7228 */ /* 0x000fe40000000000 */
[----:B------:R-:W-:-:S02]  /*2db0*/  DFMA R198, R198, -R50, R220 ;  /* 0x80000032c6c6722b */ /* 0x000fc400000000dc */
[----:B------:R-:W-:Y:S02]  /*2dc0*/  DFMA R54, R206, R52, R214 ;  /* 0x00000034ce36722b */ /* 0x000fe400000000d6 */
[-C--:B------:R-:W-:Y:S02]  /*2dd0*/  DFMA R50, R184, R56.reuse, RZ ;  /* 0x00000038b832722b */ /* 0x080fe400000000ff */
[-C--:B------:R-:W-:Y:S02]  /*2de0*/  DFMA R218, R170, R56.reuse, RZ ;  /* 0x00000038aada722b */ /* 0x080fe400000000ff */
[-C--:B------:R-:W-:Y:S02]  /*2df0*/  DFMA R222, R160, R56.reuse, RZ ;  /* 0x00000038a0de722b */ /* 0x080fe400000000ff */
[-C--:B------:R-:W-:Y:S02]  /*2e00*/  DFMA R224, R118, R56.reuse, RZ ;  /* 0x0000003876e0722b */ /* 0x080fe400000000ff */
[----:B------:R-:W-:-:S02]  /*2e10*/  DFMA R58, R90, R56, RZ ;  /* 0x000000385a3a722b */ /* 0x000fc400000000ff */
[----:B------:R-:W-:Y:S02]  /*2e20*/  DFMA R56, R80, R56, RZ ;  /* 0x000000385038722b */ /* 0x000fe400000000ff */
[----:B------:R-:W-:Y:S02]  /*2e30*/  DFMA R66, R206, -R52, R214 ;  /* 0x80000034ce42722b */ /* 0x000fe400000000d6 */
[----:B------:R-:W-:Y:S02]  /*2e40*/  DFMA R206, R182, R54, R50 ;  /* 0x00000036b6ce722b */ /* 0x000fe40000000032 */
[----:B------:R-:W-:Y:S02]  /*2e50*/  DMUL R212, R212, R62 ;  /* 0x0000003ed4d47228 */ /* 0x000fe40000000000 */
[-C--:B------:R-:W-:Y:S02]  /*2e60*/  DFMA R50, R84, R54.reuse, R58 ;  /* 0x000000365432722b */ /* 0x080fe4000000003a */
[----:B------:R-:W-:-:S02]  /*2e70*/  DFMA R52, R72, R54, R56 ;  /* 0x000000364834722b */ /* 0x000fc40000000038 */
        /* <DEDUP_REMOVED lines=15> */
[C-C-:B------:R-:W-:Y:S02]  /*2f70*/  DADD R198, -R44.reuse, R212.reuse ;  /* 0x000000002cc67229 */ /* 0x140fe400000001d4 */
[----:B------:R-:W-:-:S06]  /*2f80*/  DADD R54, R44, R212 ;  /* 0x000000002c367229 */ /* 0x000fcc00000000d4 */
        /* <DEDUP_REMOVED lines=12> */
[C-C-:B------:R-:W-:Y:S02]  /*3050*/  DADD R198, -R46.reuse, R210.reuse ;  /* 0x000000002ec67229 */ /* 0x140fe400000001d2 */
[----:B------:R-:W-:Y:S02]  /*3060*/  DADD R54, R46, R210 ;  /* 0x000000002e367229 */ /* 0x000fe400000000d2 */
[----:B------:R-:W-:-:S04]  /*3070*/  DMUL R216, R216, R226 ;  /* 0x000000e2d8d87228 */ /* 0x000fc80000000000 */
        /* <DEDUP_REMOVED lines=14> */
[----:B------:R-:W-:-:S04]  /*3160*/  DADD R228, R228, R230 ;  /* 0x00000000e4e47229 */ /* 0x000fc800000000e6 */
        /* <DEDUP_REMOVED lines=27> */
[C-C-:B------:R-:W-:Y:S02]  /*3320*/  DADD R54, R202.reuse, R204.reuse ;  /* 0x00000000ca367229 */ /* 0x140fe400000000cc */
[----:B------:R-:W-:-:S06]  /*3330*/  DADD R66, -R202, R204 ;  /* 0x00000000ca427229 */ /* 0x000fcc00000001cc */
[----:B------:R-:W-:Y:S02]  /*3340*/  DFMA R206, R180, R54, R206 ;  /* 0x00000036b4ce722b */ /* 0x000fe400000000ce */
[----:B------:R-:W-:Y:S02]  /*3350*/  DFMA R56, R108, R66, R56 ;  /* 0x000000426c38722b */ /* 0x000fe40000000038 */
[-C--:B------:R-:W-:Y:S02]  /*3360*/  DFMA R218, R166, R54.reuse, R218 ;  /* 0x00000036a6da722b */ /* 0x080fe400000000da */
        /* <DEDUP_REMOVED lines=9> */
[C-C-:B------:R-:W-:Y:S01]  /*3400*/  DADD R54, R206.reuse, -R56.reuse ;  /* 0x00000000ce367229 */ /* 0x140fe20000000838 */
[----:B------:R-:W-:Y:S06]  /*3410*/  BAR.SYNC.DEFER_BLOCKING 0x0 ;  /* 0x0000000000007b1d */ /* 0x000fec0000010000 */
[----:B------:R-:W-:Y:S02]  /*3420*/  DADD R56, R206, R56 ;  /* 0x00000000ce387229 */ /* 0x000fe40000000038 */
[----:B------:R-:W-:Y:S02]  /*3430*/  DADD R60, R218, -R58 ;  /* 0x00000000da3c7229 */ /* 0x000fe4000000083a */
[----:B------:R-:W-:-:S02]  /*3440*/  DADD R62, R222, -R226 ;  /* 0x00000000de3e7229 */ /* 0x000fc400000008e2 */
[----:B------:R-:W-:Y:S02]  /*3450*/  DADD R64, R224, -R228 ;  /* 0x00000000e0407229 */ /* 0x000fe400000008e4 */
[----:B------:R-:W-:Y:S02]  /*3460*/  DADD R66, R50, -R230 ;  /* 0x0000000032427229 */ /* 0x000fe400000008e6 */
[----:B------:R-:W-:Y:S02]  /*3470*/  DADD R206, R52, -R198 ;  /* 0x0000000034ce7229 */ /* 0x000fe400000008c6 */
[----:B------:R-:W-:Y:S02]  /*3480*/  DADD R58, R218, R58 ;  /* 0x00000000da3a7229 */ /* 0x000fe4000000003a */
[----:B------:R-:W-:Y:S02]  /*3490*/  DADD R222, R222, R226 ;  /* 0x00000000dede7229 */ /* 0x000fe400000000e2 */
[----:B------:R-:W-:-:S02]  /*34a0*/  DADD R224, R224, R228 ;  /* 0x00000000e0e07229 */ /* 0x000fc400000000e4 */
        /* <DEDUP_REMOVED lines=25> */
[----:B------:R-:W-:Y:S01]  /*3640*/  LDS.64 R226, [R40+0x3f0] ;  /* 0x0003f00028e27984 */ /* 0x000fe20000000a00 */
[----:B0-----:R-:W-:-:S02]  /*3650*/  DADD R58, R64, R50 ;  /* 0x00000000403a7229 */ /* 0x001fc40000000032 */
[----:B------:R-:W-:-:S06]  /*3660*/  DADD R64, R64, -R50 ;  /* 0x0000000040407229 */ /* 0x000fcc0000000832 */
[-C--:B------:R-:W-:Y:S02]  /*3670*/  DFMA R198, R184, R58.reuse, RZ ;  /* 0x0000003ab8c6722b */ /* 0x080fe400000000ff */
[-C--:B------:R-:W-:Y:S02]  /*3680*/  DFMA R66, R170, R58.reuse, RZ ;  /* 0x0000003aaa42722b */ /* 0x080fe400000000ff */
[-C--:B------:R-:W-:Y:S02]  /*3690*/  DFMA R62, R160, R58.reuse, RZ ;  /* 0x0000003aa03e722b */ /* 0x080fe400000000ff */
[-C--:B------:R-:W-:Y:S02]  /*36a0*/  DFMA R50, R118, R58.reuse, RZ ;  /* 0x0000003a7632722b */ /* 0x080fe400000000ff */
[----:B------:R-:W-:Y:S02]  /*36b0*/  DFMA R218, R90, R58, RZ ;  /* 0x0000003a5ada722b */ /* 0x000fe400000000ff */
[----:B-1----:R-:W-:-:S02]  /*36c0*/  DADD R206, R230, R60 ;  /* 0x00000000e6ce7229 */ /* 0x002fc4000000003c */
[----:B------:R-:W-:Y:S02]  /*36d0*/  DFMA R58, R80, R58, RZ ;  /* 0x0000003a503a722b */ /* 0x000fe400000000ff */
[----:B------:R-:W-:Y:S02]  /*36e0*/  DADD R230, R230, -R60 ;  /* 0x00000000e6e67229 */ /* 0x000fe4000000083c */
[----:B------:R-:W-:Y:S02]  /*36f0*/  DFMA R222, R100, R64, RZ ;  /* 0x0000004064de722b */ /* 0x000fe400000000ff */
[-C--:B------:R-:W-:Y:S02]  /*3700*/  DFMA R198, R182, R206.reuse, R198 ;  /* 0x000000ceb6c6722b */ /* 0x080fe400000000c6 */
[-C--:B------:R-:W-:Y:S02]  /*3710*/  DFMA R66, R168, R206.reuse, R66 ;  /* 0x000000cea842722b */ /* 0x080fe40000000042 */
[----:B------:R-:W-:-:S02]  /*3720*/  DFMA R62, R158, R206, R62 ;  /* 0x000000ce9e3e722b */ /* 0x000fc4000000003e */
[-C--:B------:R-:W-:Y:S02]  /*3730*/  DFMA R50, R116, R206.reuse, R50 ;  /* 0x000000ce7432722b */ /* 0x080fe40000000032 */
[-C--:B------:R-:W-:Y:S02]  /*3740*/  DFMA R60, R84, R206.reuse, R218 ;  /* 0x000000ce543c722b */ /* 0x080fe400000000da */
[----:B------:R-:W-:Y:S02]  /*3750*/  DFMA R58, R72, R206, R58 ;  /* 0x000000ce483a722b */ /* 0x000fe4000000003a */
[-C--:B------:R-:W-:Y:S02]  /*3760*/  DFMA R206, R112, R64.reuse, RZ ;  /* 0x0000004070ce722b */ /* 0x080fe400000000ff */
[-C--:B------:R-:W-:Y:S02]  /*3770*/  DFMA R218, R106, R64.reuse, RZ ;  /* 0x000000406ada722b */ /* 0x080fe400000000ff */
[----:B------:R-:W-:-:S02]  /*3780*/  DFMA R228, R94, R64, RZ ;  /* 0x000000405ee4722b */ /* 0x000fc400000000ff */
[-C--:B------:R-:W-:Y:S02]  /*3790*/  DFMA R234, R88, R64.reuse, RZ ;  /* 0x0000004058ea722b */ /* 0x080fe400000000ff */
[----:B------:R-:W-:Y:S02]  /*37a0*/  DFMA R224, R78, R64, RZ ;  /* 0x000000404ee0722b */ /* 0x000fe400000000ff */
[----:B--2---:R-:W-:Y:S02]  /*37b0*/  DADD R64, R56, R54 ;  /* 0x0000000038407229 */ /* 0x004fe40000000036 */
[-C--:B------:R-:W-:Y:S02]  /*37c0*/  DFMA R206, R110, R230.reuse, R206 ;  /* 0x000000e66ece722b */ /* 0x080fe400000000ce */
[-C--:B------:R-:W-:Y:S02]  /*37d0*/  DFMA R218, R104, R230.reuse, R218 ;  /* 0x000000e668da722b */ /* 0x080fe400000000da */
[----:B------:R-:W-:-:S02]  /*37e0*/  DFMA R222, R98, R230, R222 ;  /* 0x000000e662de722b */ /* 0x000fc400000000de */
[-C--:B------:R-:W-:Y:S02]  /*37f0*/  DFMA R228, R92, R230.reuse, R228 ;  /* 0x000000e65ce4722b */ /* 0x080fe400000000e4 */
[-C--:B------:R-:W-:Y:S02]  /*3800*/  DFMA R234, R82, R230.reuse, R234 ;  /* 0x000000e652ea722b */ /* 0x080fe400000000ea */
[----:B------:R-:W-:Y:S02]  /*3810*/  DADD R56, R56, -R54 ;  /* 0x0000000038387229 */ /* 0x000fe40000000836 */
[----:B------:R-:W-:Y:S01]  /*3820*/  DFMA R230, R42, R230, R224 ;  /* 0x000000e62ae6722b */ /* 0x000fe200000000e0 */
[----:B------:R-:W0:Y:S01]  /*3830*/  LDS.64 R224, [R40+0x1c0] ;  /* 0x0001c00028e07984 */ /* 0x000e220000000a00 */
[-C--:B------:R-:W-:Y:S02]  /*3840*/  DFMA R198, R2, R64.reuse, R198 ;  /* 0x0000004002c6722b */ /* 0x080fe400000000c6 */
[----:B------:R-:W-:-:S02]  /*3850*/  DFMA R54, R4, R64, R66 ;  /* 0x000000400436722b */ /* 0x000fc40000000042 */
[-C--:B------:R-:W-:Y:S01]  /*3860*/  DFMA R62, R6, R64.reuse, R62 ;  /* 0x00000040063e722b */ /* 0x080fe2000000003e */
[----:B------:R-:W-:Y:S01]  /*3870*/  LDS.64 R66, [R40+0x230] ;  /* 0x0002300028427984 */ /* 0x000fe20000000a00 */
[-C--:B------:R-:W-:Y:S02]  /*3880*/  DFMA R50, R8, R64.reuse, R50 ;  /* 0x000000400832722b */ /* 0x080fe40000000032 */
[-C--:B------:R-:W-:Y:S02]  /*3890*/  DFMA R60, R10, R64.reuse, R60 ;  /* 0x000000400a3c722b */ /* 0x080fe4000000003c */
[----:B------:R-:W-:Y:S02]  /*38a0*/  DFMA R58, R12, R64, R58 ;  /* 0x000000400c3a722b */ /* 0x000fe4000000003a */
[----:B---3--:R-:W-:Y:S02]  /*38b0*/  DADD R64, R52, R232 ;  /* 0x0000000034407229 */ /* 0x008fe400000000e8 */
[----:B------:R-:W-:-:S02]  /*38c0*/  DFMA R206, R20, R56, R206 ;  /* 0x0000003814ce722b */ /* 0x000fc400000000ce */
[-C--:B------:R-:W-:Y:S02]  /*38d0*/  DFMA R218, R22, R56.reuse, R218 ;  /* 0x0000003816da722b */ /* 0x080fe400000000da */
[-C--:B------:R-:W-:Y:S02]  /*38e0*/  DFMA R222, R24, R56.reuse, R222 ;  /* 0x0000003818de722b */ /* 0x080fe400000000de */
[-C--:B------:R-:W-:Y:S02]  /*38f0*/  DFMA R228, R26, R56.reuse, R228 ;  /* 0x000000381ae4722b */ /* 0x080fe400000000e4 */
[-C--:B------:R-:W-:Y:S02]  /*3900*/  DFMA R234, R28, R56.reuse, R234 ;  /* 0x000000381cea722b */ /* 0x080fe400000000ea */
[----:B------:R-:W-:Y:S01]  /*3910*/  DFMA R230, R30, R56, R230 ;  /* 0x000000381ee6722b */ /* 0x000fe200000000e6 */
[----:B------:R-:W1:Y:S01]  /*3920*/  LDS.64 R56, [R40+0x380] ;  /* 0x0003800028387984 */ /* 0x000e620000000a00 */
[----:B------:R-:W-:-:S02]  /*3930*/  DADD R232, R52, -R232 ;  /* 0x0000000034e87229 */ /* 0x000fc400000008e8 */
[-C--:B------:R-:W-:Y:S01]  /*3940*/  DFMA R198, R14, R64.reuse, R198 ;  /* 0x000000400ec6722b */ /* 0x080fe200000000c6 */
[----:B------:R-:W-:Y:S01]  /*3950*/  LDS.64 R52, [R40+0x310] ;  /* 0x0003100028347984 */ /* 0x000fe20000000a00 */
[-C--:B------:R-:W-:Y:S02]  /*3960*/  DFMA R54, R16, R64.reuse, R54 ;  /* 0x000000401036722b */ /* 0x080fe40000000036 */
[-C--:B------:R-:W-:Y:S02]  /*3970*/  DFMA R62, R18, R64.reuse, R62 ;  /* 0x00000040123e722b */ /* 0x080fe4000000003e */
[-C--:B------:R-:W-:Y:S02]  /*3980*/  DFMA R50, R70, R64.reuse, R50 ;  /* 0x000000404632722b */ /* 0x080fe40000000032 */
[-C--:B------:R-:W-:Y:S02]  /*3990*/  DFMA R60, R192, R64.reuse, R60 ;  /* 0x00000040c03c722b */ /* 0x080fe4000000003c */
[----:B------:R-:W-:Y:S01]  /*39a0*/  DFMA R58, R178, R64, R58 ;  /* 0x00000040b23a722b */ /* 0x000fe2000000003a */
[----:B------:R-:W2:Y:S01]  /*39b0*/  LDS.64 R64, [R40+0x2a0] ;  /* 0x0002a00028407984 */ /* 0x000ea20000000a00 */
[----:B------:R-:W-:-:S02]  /*39c0*/  DFMA R206, R32, R232, R206 ;  /* 0x000000e820ce722b */ /* 0x000fc400000000ce */
[-C--:B------:R-:W-:Y:S02]  /*39d0*/  DFMA R218, R34, R232.reuse, R218 ;  /* 0x000000e822da722b */ /* 0x080fe400000000da */
[-C--:B------:R-:W-:Y:S02]  /*39e0*/  DFMA R222, R36, R232.reuse, R222 ;  /* 0x000000e824de722b */ /* 0x080fe400000000de */
[-C--:B------:R-:W-:Y:S02]  /*39f0*/  DFMA R228, R68, R232.reuse, R228 ;  /* 0x000000e844e4722b */ /* 0x080fe400000000e4 */
[-C--:B------:R-:W-:Y:S02]  /*3a00*/  DFMA R234, R190, R232.reuse, R234 ;  /* 0x000000e8beea722b */ /* 0x080fe400000000ea */
[----:B------:R-:W-:Y:S02]  /*3a10*/  DFMA R230, R176, R232, R230 ;  /* 0x000000e8b0e6722b */ /* 0x000fe400000000e6 */
[----:B0-----:R-:W-:-:S02]  /*3a20*/  DADD R232, R224, R226 ;  /* 0x00000000e0e87229 */ /* 0x001fc400000000e2 */
[----:B------:R-:W-:-:S06]  /*3a30*/  DADD R224, R224, -R226 ;  /* 0x00000000e0e07229 */ /* 0x000fcc00000008e2 */
[----:B------:R-:W-:Y:S02]  /*3a40*/  DFMA R58, R126, R232, R58 ;  /* 0x000000e87e3a722b */ /* 0x000fe4000000003a */
[----:B------:R-:W-:Y:S02]  /*3a50*/  DFMA R230, R124, R224, R230 ;  /* 0x000000e07ce6722b */ /* 0x000fe400000000e6 */
[C-C-:B-1----:R-:W-:Y:S02]  /*3a60*/  DADD R226, R66.reuse, R56.reuse ;  /* 0x0000000042e27229 */ /* 0x142fe40000000038 */
[----:B------:R-:W-:Y:S02]  /*3a70*/  DADD R56, R66, -R56 ;  /* 0x0000000042387229 */ /* 0x000fe40000000838 */
        /* <DEDUP_REMOVED lines=9> */
[----:B------:R-:W-:Y:S02]  /*3b10*/  DFMA R234, R132, R224, R234 ;  /* 0x000000e084ea722b */ /* 0x000fe400000000ea */
[----:B--2---:R-:W-:Y:S02]  /*3b20*/  DADD R66, R64, R52 ;  /* 0x0000000040427229 */ /* 0x004fe40000000034 */
[----:B------:R-:W-:Y:S02]  /*3b30*/  DFMA R58, R122, R226, R58 ;  /* 0x000000e27a3a722b */ /* 0x000fe4000000003a */
[----:B------:R-:W-:Y:S02]  /*3b40*/  DFMA R230, R120, R56, R230 ;  /* 0x0000003878e6722b */ /* 0x000fe400000000e6 */
[----:B------:R-:W-:-:S02]  /*3b50*/  DADD R52, R64, -R52 ;  /* 0x0000000040347229 */ /* 0x000fc40000000834 */
        /* <DEDUP_REMOVED lines=22> */
[C-C-:B------:R-:W-:Y:S02]  /*3cc0*/  DADD R224, R58.reuse, -R230.reuse ;  /* 0x000000003ae07229 */ /* 0x140fe400000008e6 */
[----:B------:R-:W-:-:S02]  /*3cd0*/  DADD R230, R58, R230 ;  /* 0x000000003ae67229 */ /* 0x000fc400000000e6 */
        /* <DEDUP_REMOVED lines=22> */
.L_x_78:
[----:B------:R-:W-:Y:S05]  /*3e40*/  BSYNC.RECONVERGENT B0 ;  /* 0x0000000000007941 */ /* 0x000fea0003800200 */
.L_x_77:
[----:B------:R-:W-:Y:S06]  /*3e50*/  BAR.SYNC.DEFER_BLOCKING 0x0 ;  /* 0x0000000000007b1d */ /* 0x000fec0000010000 */
[----:B------:R-:W-:Y:S04]  /*3e60*/  BSSY.RECONVERGENT B0, `(.L_x_79) ;  /* 0x000007e000007945 */ /* 0x000fe80003800200 */
[----:B------:R-:W-:Y:S05]  /*3e70*/  @P1 BRA `(.L_x_80) ;  /* 0x0000000400f01947 */ /* 0x000fea0003800000 */
[----:B01----:R-:W-:Y:S04]  /*3e80*/  LDS.64 R40, [R38] ;  /* 0x0000000026287984 */ /* 0x003fe80000000a00 */
[----:B------:R-:W0:Y:S04]  /*3e90*/  LDS.64 R44, [R38+0x4fa0] ;  /* 0x004fa000262c7984 */ /* 0x000e280000000a00 */
[----:B------:R-:W-:Y:S04]  /*3ea0*/  LDS.64 R54, [R38+0x620] ;  /* 0x0006200026367984 */ /* 0x000fe80000000a00 */
[----:B------:R-:W1:Y:S04]  /*3eb0*/  LDS.64 R56, [R38+0x4980] ;  /* 0x0049800026387984 */ /* 0x000e680000000a00 */
[----:B------:R-:W-:Y:S04]  /*3ec0*/  LDS.64 R46, [R38+0xc40] ;  /* 0x000c4000262e7984 */ /* 0x000fe80000000a00 */
[----:B------:R-:W2:Y:S01]  /*3ed0*/  LDS.64 R48, [R38+0x4360] ;  /* 0x0043600026307984 */ /* 0x000ea20000000a00 */
[----:B0-----:R-:W-:-:S02]  /*3ee0*/  DADD R50, R40, R44 ;  /* 0x0000000028327229 */ /* 0x001fc4000000002c */
[----:B------:R-:W-:Y:S01]  /*3ef0*/  DADD R52, R40, -R44 ;  /* 0x0000000028347229 */ /* 0x000fe2000000082c */
[----:B------:R-:W-:Y:S05]  /*3f00*/  LDS.64 R40, [R38+0x1260] ;  /* 0x0012600026287984 */ /* 0x000fea0000000a00 */
[-C--:B------:R-:W-:Y:S01]  /*3f10*/  DFMA R184, R184, R50.reuse, RZ ;  /* 0x00000032b8b8722b */ /* 0x080fe200000000ff */
[----:B------:R-:W0:Y:S01]  /*3f20*/  LDS.64 R44, [R38+0x3d40] ;  /* 0x003d4000262c7984 */ /* 0x000e220000000a00 */
[-C--:B------:R-:W-:Y:S02]  /*3f30*/  DFMA R170, R170, R50.reuse, RZ ;  /* 0x00000032aaaa722b */ /* 0x080fe400000000ff */
[----:B------:R-:W-:-:S02]  /*3f40*/  DFMA R160, R160, R50, RZ ;  /* 0x00000032a0a0722b */ /* 0x000fc400000000ff */
[-C--:B------:R-:W-:Y:S02]  /*3f50*/  DFMA R118, R118, R50.reuse, RZ ;  /* 0x000000327676722b */ /* 0x080fe400000000ff */
[-C--:B------:R-:W-:Y:S02]  /*3f60*/  DFMA R90, R90, R50.reuse, RZ ;  /* 0x000000325a5a722b */ /* 0x080fe400000000ff */
[----:B------:R-:W-:Y:S02]  /*3f70*/  DFMA R80, R80, R50, RZ ;  /* 0x000000325050722b */ /* 0x000fe400000000ff */
[----:B-1----:R-:W-:Y:S02]  /*3f80*/  DADD R50, R54, R56 ;  /* 0x0000000036327229 */ /* 0x002fe40000000038 */
[-C--:B------:R-:W-:Y:S02]  /*3f90*/  DFMA R112, R112, R52.reuse, RZ ;  /* 0x000000347070722b */ /* 0x080fe400000000ff */
[----:B------:R-:W-:-:S02]  /*3fa0*/  DFMA R106, R106, R52, RZ ;  /* 0x000000346a6a722b */ /* 0x000fc400000000ff */
[-C--:B------:R-:W-:Y:S02]  /*3fb0*/  DFMA R100, R100, R52.reuse, RZ ;  /* 0x000000346464722b */ /* 0x080fe400000000ff */
[-C--:B------:R-:W-:Y:S02]  /*3fc0*/  DFMA R94, R94, R52.reuse, RZ ;  /* 0x000000345e5e722b */ /* 0x080fe400000000ff */
[-C--:B------:R-:W-:Y:S02]  /*3fd0*/  DFMA R88, R88, R52.reuse, RZ ;  /* 0x000000345858722b */ /* 0x080fe400000000ff */
[----:B------:R-:W-:Y:S02]  /*3fe0*/  DFMA R78, R78, R52, RZ ;  /* 0x000000344e4e722b */ /* 0x000fe400000000ff */
[----:B------:R-:W-:Y:S01]  /*3ff0*/  DADD R54, R54, -R56 ;  /* 0x0000000036367229 */ /* 0x000fe20000000838 */
[----:B------:R-:W-:Y:S01]  /*4000*/  LDS.64 R52, [R38+0x1880] ;  /* 0x0018800026347984 */ /* 0x000fe20000000a00 */
[----:B------:R-:W-:-:S02]  /*4010*/  DFMA R184, R182, R50, R184 ;  /* 0x00000032b6b8722b */ /* 0x000fc400000000b8 */
[-C--:B------:R-:W-:Y:S02]  /*4020*/  DFMA R170, R168, R50.reuse, R170 ;  /* 0x00000032a8aa722b */ /* 0x080fe400000000aa */
[-C--:B------:R-:W-:Y:S02]  /*4030*/  DFMA R160, R158, R50.reuse, R160 ;  /* 0x000000329ea0722b */ /* 0x080fe400000000a0 */
[-C--:B------:R-:W-:Y:S02]  /*4040*/  DFMA R118, R116, R50.reuse, R118 ;  /* 0x000000327476722b */ /* 0x080fe40000000076 */
[-C--:B------:R-:W-:Y:S02]  /*4050*/  DFMA R90, R84, R50.reuse, R90 ;  /* 0x00000032545a722b */ /* 0x080fe4000000005a */
[----:B------:R-:W-:Y:S01]  /*4060*/  DFMA R80, R72, R50, R80 ;  /* 0x000000324850722b */ /* 0x000fe20000000050 */
[----:B------:R-:W1:Y:S01]  /*4070*/  LDS.64 R50, [R38+0x3720] ;  /* 0x0037200026327984 */ /* 0x000e620000000a00 */
[----:B--2---:R-:W-:-:S02]  /*4080*/  DADD R56, R46, R48 ;  /* 0x000000002e387229 */ /* 0x004fc40000000030 */
[-C--:B------:R-:W-:Y:S02]  /*4090*/  DFMA R112, R110, R54.reuse, R112 ;  /* 0x000000366e70722b */ /* 0x080fe40000000070 */
[-C--:B------:R-:W-:Y:S02]  /*40a0*/  DFMA R106, R104, R54.reuse, R106 ;  /* 0x00000036686a722b */ /* 0x080fe4000000006a */
[----:B------:R-:W-:Y:S02]  /*40b0*/  DFMA R100, R98, R54, R100 ;  /* 0x000000366264722b */ /* 0x000fe40000000064 */
[-C--:B------:R-:W-:Y:S02]  /*40c0*/  DFMA R170, R4, R56.reuse, R170 ;  /* 0x0000003804aa722b */ /* 0x080fe400000000aa */
[-C--:B------:R-:W-:Y:S01]  /*40d0*/  DFMA R160, R6, R56.reuse, R160 ;  /* 0x0000003806a0722b */ /* 0x080fe200000000a0 */
[----:B------:R-:W-:Y:S01]  /*40e0*/  LDS.64 R4, [R38+0x1ea0] ;  /* 0x001ea00026047984 */ /* 0x000fe20000000a00 */
[----:B------:R-:W-:-:S02]  /*40f0*/  DFMA R118, R8, R56, R118 ;  /* 0x000000380876722b */ /* 0x000fc40000000076 */
[----:B------:R-:W-:Y:S01]  /*4100*/  DFMA R90, R10, R56, R90 ;  /* 0x000000380a5a722b */ /* 0x000fe2000000005a */
[----:B------:R-:W2:Y:S01]  /*4110*/  LDS.64 R6, [R38+0x3100] ;  /* 0x0031000026067984 */ /* 0x000ea20000000a00 */
[-C--:B------:R-:W-:Y:S02]  /*4120*/  DFMA R94, R92, R54.reuse, R94 ;  /* 0x000000365c5e722b */ /* 0x080fe4000000005e */
[-C--:B------:R-:W-:Y:S01]  /*4130*/  DFMA R88, R82, R54.reuse, R88 ;  /* 0x000000365258722b */ /* 0x080fe20000000058 */
[----:B------:R-:W-:Y:S01]  /*4140*/  LDS.64 R8, [R38+0x24c0] ;  /* 0x0024c00026087984 */ /* 0x000fe20000000a00 */
[----:B------:R-:W-:Y:S02]  /*4150*/  DFMA R78, R42, R54, R78 ;  /* 0x000000362a4e722b */ /* 0x000fe4000000004e */
[----:B------:R-:W-:Y:S01]  /*4160*/  DADD R46, R46, -R48 ;  /* 0x000000002e2e7229 */ /* 0x000fe20000000830 */
[----:B------:R-:W3:Y:S01]  /*4170*/  LDS.64 R10, [R38+0x2ae0] ;  /* 0x002ae000260a7984 */ /* 0x000ee20000000a00 */
[----:B------:R-:W-:-:S02]  /*4180*/  DFMA R184, R2, R56, R184 ;  /* 0x0000003802b8722b */ /* 0x000fc400000000b8 */
[----:B------:R-:W-:Y:S02]  /*4190*/  DFMA R80, R12, R56, R80 ;  /* 0x000000380c50722b */ /* 0x000fe40000000050 */
[----:B0-----:R-:W-:Y:S02]  /*41a0*/  DADD R2, R40, R44 ;  /* 0x0000000028027229 */ /* 0x001fe4000000002c */
[-C--:B------:R-:W-:Y:S02]  /*41b0*/  DFMA R112, R20, R46.reuse, R112 ;  /* 0x0000002e1470722b */ /* 0x080fe40000000070 */
[-C--:B------:R-:W-:Y:S02]  /*41c0*/  DFMA R106, R22, R46.reuse, R106 ;  /* 0x0000002e166a722b */ /* 0x080fe4000000006a */
[-C--:B------:R-:W-:Y:S02]  /*41d0*/  DFMA R100, R24, R46.reuse, R100 ;  /* 0x0000002e1864722b */ /* 0x080fe40000000064 */
[----:B------:R-:W-:-:S02]  /*41e0*/  DFMA R94, R26, R46, R94 ;  /* 0x0000002e1a5e722b */ /* 0x000fc4000000005e */
[-C--:B------:R-:W-:Y:S02]  /*41f0*/  DFMA R88, R28, R46.reuse, R88 ;  /* 0x0000002e1c58722b */ /* 0x080fe40000000058 */
[----:B------:R-:W-:Y:S02]  /*4200*/  DFMA R78, R30, R46, R78 ;  /* 0x0000002e1e4e722b */ /* 0x000fe4000000004e */
[----:B------:R-:W-:Y:S02]  /*4210*/  DADD R40, R40, -R44 ;  /* 0x0000000028287229 */ /* 0x000fe4000000082c */
[-C--:B------:R-:W-:Y:S02]  /*4220*/  DFMA R184, R14, R2.reuse, R184 ;  /* 0x000000020eb8722b */ /* 0x080fe400000000b8 */
[-C--:B------:R-:W-:Y:S02]  /*4230*/  DFMA R170, R16, R2.reuse, R170 ;  /* 0x0000000210aa722b */ /* 0x080fe400000000aa */
[----:B------:R-:W-:-:S02]  /*4240*/  DFMA R160, R18, R2, R160 ;  /* 0x0000000212a0722b */ /* 0x000fc400000000a0 */
[-C--:B------:R-:W-:Y:S02]  /*4250*/  DFMA R118, R70, R2.reuse, R118 ;  /* 0x000000024676722b */ /* 0x080fe40000000076 */
[-C--:B------:R-:W-:Y:S02]  /*4260*/  DFMA R90, R192, R2.reuse, R90 ;  /* 0x00000002c05a722b */ /* 0x080fe4000000005a */
[----:B------:R-:W-:Y:S02]  /*4270*/  DFMA R80, R178, R2, R80 ;  /* 0x00000002b250722b */ /* 0x000fe40000000050 */
[----:B-1----:R-:W-:Y:S02]  /*4280*/  DADD R2, R52, R50 ;  /* 0x0000000034027229 */ /* 0x002fe40000000032 */
[-C--:B------:R-:W-:Y:S02]  /*4290*/  DFMA R112, R32, R40.reuse, R112 ;  /* 0x000000282070722b */ /* 0x080fe40000000070 */
[----:B------:R-:W-:-:S02]  /*42a0*/  DFMA R106, R34, R40, R106 ;  /* 0x00000028226a722b */ /* 0x000fc4000000006a */
[-C--:B------:R-:W-:Y:S02]  /*42b0*/  DFMA R100, R36, R40.reuse, R100 ;  /* 0x000000282464722b */ /* 0x080fe40000000064 */
[-C--:B------:R-:W-:Y:S02]  /*42c0*/  DFMA R94, R68, R40.reuse, R94 ;  /* 0x00000028445e722b */ /* 0x080fe4000000005e */
[-C--:B------:R-:W-:Y:S02]  /*42d0*/  DFMA R88, R190, R40.reuse, R88 ;  /* 0x00000028be58722b */ /* 0x080fe40000000058 */
[----:B------:R-:W-:Y:S02]  /*42e0*/  DFMA R78, R176, R40, R78 ;  /* 0x00000028b04e722b */ /* 0x000fe4000000004e */
[----:B------:R-:W-:Y:S02]  /*42f0*/  DADD R50, R52, -R50 ;  /* 0x0000000034327229 */ /* 0x000fe40000000832 */
        /* <DEDUP_REMOVED lines=9> */
[-C--:B------:R-:W-:Y:S02]  /*4390*/  DFMA R100, R146, R50.reuse, R100 ;  /* 0x000000329264722b */ /* 0x080fe40000000064 */
[-C--:B------:R-:W-:Y:S02]  /*43a0*/  DFMA R94, R140, R50.reuse, R94 ;  /* 0x000000328c5e722b */ /* 0x080fe4000000005e */
[-C--:B------:R-:W-:Y:S02]  /*43b0*/  DFMA R88, R132, R50.reuse, R88 ;  /* 0x000000328458722b */ /* 0x080fe40000000058 */
[----:B------:R-:W-:-:S02]  /*43c0*/  DFMA R78, R124, R50, R78 ;  /* 0x000000327c4e722b */ /* 0x000fc4000000004e */
[----:B------:R-:W-:Y:S02]  /*43d0*/  DADD R4, R4, -R6 ;  /* 0x0000000004047229 */ /* 0x000fe40000000806 */
[-C--:B------:R-:W-:Y:S02]  /*43e0*/  DFMA R184, R186, R2.reuse, R184 ;  /* 0x00000002bab8722b */ /* 0x080fe400000000b8 */
[-C--:B------:R-:W-:Y:S02]  /*43f0*/  DFMA R170, R172, R2.reuse, R170 ;  /* 0x00000002acaa722b */ /* 0x080fe400000000aa */
[-C--:B------:R-:W-:Y:S02]  /*4400*/  DFMA R160, R162, R2.reuse, R160 ;  /* 0x00000002a2a0722b */ /* 0x080fe400000000a0 */
[-C--:B------:R-:W-:Y:S02]  /*4410*/  DFMA R118, R138, R2.reuse, R118 ;  /* 0x000000028a76722b */ /* 0x080fe40000000076 */
[----:B------:R-:W-:-:S02]  /*4420*/  DFMA R90, R130, R2, R90 ;  /* 0x00000002825a722b */ /* 0x000fc4000000005a */
[----:B------:R-:W-:Y:S02]  /*4430*/  DFMA R80, R122, R2, R80 ;  /* 0x000000027a50722b */ /* 0x000fe40000000050 */
[----:B---3--:R-:W-:Y:S02]  /*4440*/  DADD R2, R8, R10 ;  /* 0x0000000008027229 */ /* 0x008fe4000000000a */
        /* <DEDUP_REMOVED lines=29> */
[C-C-:B------:R-:W-:Y:S02]  /*4620*/  DADD R204, R80.reuse, -R78.reuse ;  /* 0x0000000050cc7229 */ /* 0x140fe4000000084e */
[----:B------:R-:W-:-:S11]  /*4630*/  DADD R200, R80, R78 ;  /* 0x0000000050c87229 */ /* 0x000fd6000000004e */
.L_x_80:
[----:B------:R-:W-:Y:S05]  /*4640*/  BSYNC.RECONVERGENT B0 ;  /* 0x0000000000007941 */ /* 0x000fea0003800200 */
.L_x_79:
        /* <DEDUP_REMOVED lines=18> */
.L_x_81:
        /* <DEDUP_REMOVED lines=9> */
.L_x_2922:


//--------------------- .text._Z30massMatrixMultiplySharedKernelILi12ELi14ELi1EEviPKdS1_S1_S1_Pd --------------------------
	.section	.text._Z30massMatrixMultiplySharedKernelILi12ELi14ELi1EEviPKdS1_S1_S1_Pd,"ax",@progbits
	.align	128
        .global         _Z30massMatrixMultiplySharedKernelILi12ELi14ELi1EEviPKdS1_S1_S1_Pd
        .type           _Z30massMatrixMultiplySharedKernelILi12ELi14ELi1EEviPKdS1_S1_S1_Pd,@function
        .size           _Z30massMatrixMultiplySharedKernelILi12ELi14ELi1EEviPKdS1_S1_S1_Pd,(.L_x_2923 - _Z30massMatrixMultiplySharedKernelILi12ELi14ELi1EEviPKdS1_S1_S1_Pd)
        .other          _Z30massMatrixMultiplySharedKernelILi12ELi14ELi1EEviPKdS1_S1_S1_Pd,@"STO_CUDA_ENTRY STV_DEFAULT"
_Z30massMatrixMultiplySharedKernelILi12ELi14ELi1EEviPKdS1_S1_S1_Pd:
.text._Z30massMatrixMultiplySharedKernelILi12ELi14ELi1EEviPKdS1_S1_S1_Pd:
[----:B------:R-:W-:Y:S01]  /*0000*/  LDC R1, c[0x0][0x37c] ;  /* 0x0000df00ff017b82 */ /* 0x000fe20000000800 */
[----:B------:R-:W0:Y:S07]  /*0010*/  S2R R0, SR_TID.X ;  /* 0x0000000000007919 */ /* 0x000e2e0000002100 */
[----:B------:R-:W1:Y:S01]  /*0020*/  LDC.64 R6, c[0x0][0x390] ;  /* 0x0000e400ff067b82 */ /* 0x000e620000000a00 */
[----:B------:R-:W2:Y:S01]  /*0030*/  LDCU.64 UR4, c[0x0][0x358] ;  /* 0x00006b00ff0477ac */ /* 0x000ea20008000a00 */
[----:B------:R-:W3:Y:S01]  /*0040*/  S2R R31, SR_TID.Y ;  /* 0x00000000001f7919 */ /* 0x000ee20000002200 */
[----:B------:R-:W4:Y:S05]  /*0050*/  LDCU UR7, c[0x0][0x380] ;  /* 0x00007000ff0777ac */ /* 0x000f2a0008000800 */
[----:B------:R-:W2:Y:S08]  /*0060*/  LDC.64 R18, c[0x0][0x398] ;  /* 0x0000e600ff127b82 */ /* 0x000eb00000000a00 */
[----:B------:R-:W4:Y:S01]  /*0070*/  S2UR UR6, SR_CTAID.X ;  /* 0x00000000000679c3 */ /* 0x000f220000002500 */
[----:B0-----:R-:W-:-:S04]  /*0080*/  ISETP.GT.U32.AND P0, PT, R0, 0x29, PT ;  /* 0x000000290000780c */ /* 0x001fc80003f04070 */
[----:B---3--:R-:W-:-:S13]  /*0090*/  ISETP.NE.OR P1, PT, R31, RZ, P0 ;  /* 0x000000ff1f00720c */ /* 0x008fda0000725670 */
[----:B-1----:R-:W-:-:S04]  /*00a0*/  @!P1 IMAD.WIDE.U32 R6, R0, 0x8, R6 ;  /* 0x0000000800069825 */ /* 0x002fc800078e0006 */
[C---:B--2---:R-:W-:Y:S01]  /*00b0*/  @!P1 IMAD.WIDE.U32 R18, R0.reuse, 0x8, R18 ;  /* 0x0000000800129825 */ /* 0x044fe200078e0012 */
[----:B------:R0:W2:Y:S05]  /*00c0*/  @!P1 LDG.E.64.CONSTANT R8, desc[UR4][R6.64] ;  /* 0x0000000406089981 */ /* 0x0000aa000c1e9b00 */
[----:B------:R-:W3:Y:S01]  /*00d0*/  @!P1 LDG.E.64.CONSTANT R18, desc[UR4][R18.64] ;  /* 0x0000000412129981 */ /* 0x000ee2000c1e9b00 */
[----:B----4-:R-:W-:Y:S01]  /*00e0*/  VIADD R3, R31, UR6 ;  /* 0x000000061f037c36 */ /* 0x010fe20008000000 */
[----:B------:R-:W-:-:S04]  /*00f0*/  ISETP.GE.U32.AND P0, PT, R0, 0x90, PT ;  /* 0x000000900000780c */ /* 0x000fc80003f06070 */
[----:B------:R-:W-:-:S13]  /*0100*/  ISETP.LT.AND P0, PT, R3, UR7, !P0 ;  /* 0x0000000703007c0c */ /* 0x000fda000c701270 */
[----:B------:R-:W1:Y:S01]  /*0110*/  @P0 LDC.64 R4, c[0x0][0x3a0] ;  /* 0x0000e800ff040b82 */ /* 0x000e620000000a00 */
[----:B------:R-:W-:-:S04]  /*0120*/  @P0 IMAD R29, R3, 0x6c0, R0 ;  /* 0x000006c0031d0824 */ /* 0x000fc800078e0200 */
[----:B-1----:R-:W-:Y:S02]  /*0130*/  @P0 IMAD.WIDE R4, R29, 0x8, R4 ;  /* 0x000000081d040825 */ /* 0x002fe400078e0204 */
[----:B------:R-:W1:Y:S01]  /*0140*/  S2R R29, SR_CgaCtaId ;  /* 0x00000000001d7919 */ /* 0x000e620000008800 */
[----:B0-----:R-:W-:Y:S02]  /*0150*/  MOV R6, 0x400 ;  /* 0x0000040000067802 */ /* 0x001fe40000000f00 */
[----:B------:R-:W5:Y:S03]  /*0160*/  @P0 LDG.E.64.CONSTANT R10, desc[UR4][R4.64] ;  /* 0x00000004040a0981 */ /* 0x000f66000c1e9b00 */
[C---:B------:R-:W-:Y:S02]  /*0170*/  @!P1 VIADD R7, R6.reuse, 0x55c0 ;  /* 0x000055c006079836 */ /* 0x040fe40000000000 */
[----:B------:R-:W-:Y:S01]  /*0180*/  @!P1 VIADD R28, R6, 0x5710 ;  /* 0x00005710061c9836 */ /* 0x000fe20000000000 */
[----:B------:R-:W5:Y:S04]  /*0190*/  @P0 LDG.E.64.CONSTANT R16, desc[UR4][R4.64+0x480] ;  /* 0x0004800404100981 */ /* 0x000f68000c1e9b00 */
[----:B------:R-:W5:Y:S04]  /*01a0*/  @P0 LDG.E.64.CONSTANT R20, desc[UR4][R4.64+0x900] ;  /* 0x0009000404140981 */ /* 0x000f68000c1e9b00 */
[----:B------:R-:W5:Y:S04]  /*01b0*/  @P0 LDG.E.64.CONSTANT R24, desc[UR4][R4.64+0xd80] ;  /* 0x000d800404180981 */ /* 0x000f68000c1e9b00 */
[----:B------:R-:W5:Y:S04]  /*01c0*/  @P0 LDG.E.64.CONSTANT R76, desc[UR4][R4.64+0x1200] ;  /* 0x00120004044c0981 */ /* 0x000f68000c1e9b00 */
[----:B------:R-:W5:Y:S04]  /*01d0*/  @P0 LDG.E.64.CONSTANT R80, desc[UR4][R4.64+0x1680] ;  /* 0x0016800404500981 */ /* 0x000f68000c1e9b00 */
[----:B------:R-:W5:Y:S01]  /*01e0*/  @P0 LDG.E.64.CONSTANT R82, desc[UR4][R4.64+0x1b00] ;  /* 0x001b000404520981 */ /* 0x000f62000c1e9b00 */
[----:B-1----:R-:W-:-:S03]  /*01f0*/  @!P1 LEA R7, R29, R7, 0x18 ;  /* 0x000000071d079211 */ /* 0x002fc600078ec0ff */
[----:B------:R-:W5:Y:S04]  /*0200*/  @P0 LDG.E.64.CONSTANT R78, desc[UR4][R4.64+0x1f80] ;  /* 0x001f8004044e0981 */ /* 0x000f68000c1e9b00 */
[----:B------:R-:W5:Y:S04]  /*0210*/  @P0 LDG.E.64.CONSTANT R26, desc[UR4][R4.64+0x2400] ;  /* 0x00240004041a0981 */ /* 0x000f68000c1e9b00 */
[----:B------:R-:W5:Y:S04]  /*0220*/  @P0 LDG.E.64.CONSTANT R22, desc[UR4][R4.64+0x2880] ;  /* 0x0028800404160981 */ /* 0x000f68000c1e9b00 */
[----:B------:R-:W5:Y:S04]  /*0230*/  @P0 LDG.E.64.CONSTANT R14, desc[UR4][R4.64+0x2d00] ;  /* 0x002d0004040e0981 */ /* 0x000f68000c1e9b00 */
[----:B------:R0:W5:Y:S01]  /*0240*/  @P0 LDG.E.64.CONSTANT R12, desc[UR4][R4.64+0x3180] ;  /* 0x00318004040c0981 */ /* 0x000162000c1e9b00 */
[C---:B------:R-:W-:Y:S01]  /*0250*/  @!P1 LEA R7, R0.reuse, R7, 0x3 ;  /* 0x0000000700079211 */ /* 0x040fe200078e18ff */
[----:B------:R-:W-:Y:S01]  /*0260*/  BSSY.RECONVERGENT B0, `(.L_x_82) ;  /* 0x00000c0000007945 */ /* 0x000fe20003800200 */
[----:B------:R-:W-:-:S02]  /*0270*/  LOP3.LUT R2, R0, 0xffff, RZ, 0xc0, !PT ;  /* 0x0000ffff00027812 */ /* 0x000fc400078ec0ff */
[----:B------:R-:W-:Y:S02]  /*0280*/  PRMT R30, R0, 0x9910, RZ ;  /* 0x00009910001e7816 */ /* 0x000fe400000000ff */
[C---:B------:R-:W-:Y:S01]  /*0290*/  LEA R6, R29.reuse, R6, 0x18 ;  /* 0x000000061d067211 */ /* 0x040fe200078ec0ff */
[----:B------:R-:W-:Y:S01]  /*02a0*/  IMAD R2, R2, 0xaaab, RZ ;  /* 0x0000aaab02027824 */ /* 0x000fe200078e02ff */
[----:B0-----:R-:W-:-:S04]  /*02b0*/  @!P1 LEA R5, R29, R28, 0x18 ;  /* 0x0000001c1d059211 */ /* 0x001fc800078ec0ff */
[----:B------:R-:W-:Y:S01]  /*02c0*/  SHF.R.U32.HI R2, RZ, 0x13, R2 ;  /* 0x00000013ff027819 */ /* 0x000fe20000011602 */
[----:B------:R-:W-:-:S03]  /*02d0*/  @!P1 IMAD R41, R0, 0x8, R5 ;  /* 0x0000000800299824 */ /* 0x000fc600078e0205 */
[----:B------:R-:W-:Y:S01]  /*02e0*/  PRMT R4, R2, 0x9910, RZ ;  /* 0x0000991002047816 */ /* 0x000fe200000000ff */
[----:B------:R-:W-:-:S05]  /*02f0*/  IMAD R2, R30, 0xab, RZ ;  /* 0x000000ab1e027824 */ /* 0x000fca00078e02ff */
[----:B------:R-:W-:Y:S01]  /*0300*/  LOP3.LUT R5, R2, 0xffff, RZ, 0xc0, !PT ;  /* 0x0000ffff02057812 */ /* 0x000fe200078ec0ff */
[----:B------:R-:W-:-:S03]  /*0310*/  IMAD R2, R4, 0xc, RZ ;  /* 0x0000000c04027824 */ /* 0x000fc600078e02ff */
[----:B------:R-:W-:Y:S01]  /*0320*/  SHF.R.U32.HI R4, RZ, 0xb, R5 ;  /* 0x0000000bff047819 */ /* 0x000fe20000011605 */
[----:B------:R-:W-:Y:S02]  /*0330*/  IMAD R5, R31, 0x55c0, R6 ;  /* 0x000055c01f057824 */ /* 0x000fe400078e0206 */
[----:B------:R-:W-:Y:S01]  /*0340*/  IMAD.MOV R2, RZ, RZ, -R2 ;  /* 0x000000ffff027224 */ /* 0x000fe200078e0a02 */
[----:B------:R-:W-:-:S04]  /*0350*/  LOP3.LUT R4, R4, 0xffff, RZ, 0xc0, !PT ;  /* 0x0000ffff04047812 */ /* 0x000fc800078ec0ff */
[----:B------:R-:W-:Y:S01]  /*0360*/  PRMT R85, R2, 0x7710, RZ ;  /* 0x0000771002557816 */ /* 0x000fe200000000ff */
[----:B--2---:R0:W-:Y:S04]  /*0370*/  @!P1 STS.64 [R7], R8 ;  /* 0x0000000807009388 */ /* 0x0041e80000000a00 */
[----:B---3--:R1:W-:Y:S01]  /*0380*/  @!P1 STS.64 [R41], R18 ;  /* 0x0000001229009388 */ /* 0x0083e20000000a00 */
[----:B------:R-:W-:Y:S01]  /*0390*/  BAR.SYNC.DEFER_BLOCKING 0x0 ;  /* 0x0000000000007b1d */ /* 0x000fe20000010000 */
[----:B------:R-:W-:Y:S01]  /*03a0*/  ISETP.GT.U32.AND P1, PT, R0, 0x8f, PT ;  /* 0x0000008f0000780c */ /* 0x000fe20003f24070 */
[----:B0-----:R-:W-:Y:S01]  /*03b0*/  IMAD R7, R4, 0x70, R5 ;  /* 0x0000007004077824 */ /* 0x001fe200078e0205 */
[----:B-1----:R-:W-:-:S04]  /*03c0*/  IADD3 R18, PT, PT, R85, R0, RZ ;  /* 0x0000000055127210 */ /* 0x002fc80007ffe0ff */
[----:B------:R-:W-:-:S05]  /*03d0*/  LOP3.LUT R18, R18, 0xffff, RZ, 0xc0, !PT ;  /* 0x0000ffff12127812 */ /* 0x000fca00078ec0ff */
[----:B------:R-:W-:Y:S01]  /*03e0*/  IMAD R2, R18, 0x8, R7 ;  /* 0x0000000812027824 */ /* 0x000fe200078e0207 */
[----:B------:R0:W1:Y:S04]  /*03f0*/  LDS.128 R28, [R6+0x55c0] ;  /* 0x0055c000061c7984 */ /* 0x0000680000000c00 */
[----:B------:R0:W2:Y:S04]  /*0400*/  LDS.128 R32, [R6+0x5710] ;  /* 0x0057100006207984 */ /* 0x0000a80000000c00 */
[----:B------:R0:W3:Y:S04]  /*0410*/  LDS.128 R36, [R6+0x55d0] ;  /* 0x0055d00006247984 */ /* 0x0000e80000000c00 */
[----:B------:R0:W4:Y:S04]  /*0420*/  LDS.128 R40, [R6+0x5720] ;  /* 0x0057200006287984 */ /* 0x0001280000000c00 */
        /* <DEDUP_REMOVED lines=8> */
[----:B-12---:R-:W-:Y:S05]  /*04b0*/  @P1 BRA `(.L_x_83) ;  /* 0x0000000800681947 */ /* 0x006fea0003800000 */
[C-C-:B-----5:R-:W-:Y:S02]  /*04c0*/  DADD R8, R10.reuse, R12.reuse ;  /* 0x000000000a087229 */ /* 0x160fe4000000000c */
[----:B------:R-:W-:Y:S02]  /*04d0*/  DADD R10, R10, -R12 ;  /* 0x000000000a0a7229 */ /* 0x000fe4000000080c */
[C-C-:B------:R-:W-:Y:S02]  /*04e0*/  DADD R12, R16.reuse, R14.reuse ;  /* 0x00000000100c7229 */ /* 0x140fe4000000000e */
[----:B------:R-:W-:Y:S02]  /*04f0*/  DADD R16, R16, -R14 ;  /* 0x0000000010107229 */ /* 0x000fe4000000080e */
[----:B------:R-:W-:Y:S02]  /*0500*/  DFMA R84, R28, R8, RZ ;  /* 0x000000081c54722b */ /* 0x000fe400000000ff */
[----:B------:R-:W-:-:S02]  /*0510*/  DFMA R86, R32, R10, RZ ;  /* 0x0000000a2056722b */ /* 0x000fc400000000ff */
[----:B0-----:R-:W-:Y:S02]  /*0520*/  DFMA R88, R52, R8, RZ ;  /* 0x000000083458722b */ /* 0x001fe400000000ff */
[----:B------:R-:W-:Y:S02]  /*0530*/  DFMA R90, R56, R10, RZ ;  /* 0x0000000a385a722b */ /* 0x000fe400000000ff */
[C-C-:B------:R-:W-:Y:S02]  /*0540*/  DADD R14, R20.reuse, R22.reuse ;  /* 0x00000000140e7229 */ /* 0x140fe40000000016 */
[----:B------:R-:W-:Y:S02]  /*0550*/  DADD R20, R20, -R22 ;  /* 0x0000000014147229 */ /* 0x000fe40000000816 */
[----:B------:R-:W-:Y:S02]  /*0560*/  DFMA R84, R12, R30, R84 ;  /* 0x0000001e0c54722b */ /* 0x000fe40000000054 */
[----:B------:R-:W-:-:S02]  /*0570*/  DFMA R86, R16, R34, R86 ;  /* 0x000000221056722b */ /* 0x000fc40000000056 */
[----:B------:R-:W-:Y:S02]  /*0580*/  DFMA R88, R12, R54, R88 ;  /* 0x000000360c58722b */ /* 0x000fe40000000058 */
[----:B------:R-:W-:Y:S02]  /*0590*/  DFMA R90, R16, R58, R90 ;  /* 0x0000003a105a722b */ /* 0x000fe4000000005a */
[C-C-:B------:R-:W-:Y:S02]  /*05a0*/  DADD R22, R24.reuse, R26.reuse ;  /* 0x0000000018167229 */ /* 0x140fe4000000001a */
[----:B------:R-:W-:Y:S02]  /*05b0*/  DADD R24, R24, -R26 ;  /* 0x0000000018187229 */ /* 0x000fe4000000081a */
[----:B---3--:R-:W-:Y:S02]  /*05c0*/  DFMA R84, R36, R14, R84 ;  /* 0x0000000e2454722b */ /* 0x008fe40000000054 */
[----:B----4-:R-:W-:-:S02]  /*05d0*/  DFMA R86, R40, R20, R86 ;  /* 0x000000142856722b */ /* 0x010fc40000000056 */
[----:B------:R-:W-:Y:S02]  /*05e0*/  DFMA R88, R60, R14, R88 ;  /* 0x0000000e3c58722b */ /* 0x000fe40000000058 */
[----:B------:R-:W-:Y:S02]  /*05f0*/  DFMA R90, R64, R20, R90 ;  /* 0x00000014405a722b */ /* 0x000fe4000000005a */
        /* <DEDUP_REMOVED lines=24> */
[----:B------:R-:W0:Y:S04]  /*0780*/  LDS.128 R92, [R6+0x5620] ;  /* 0x00562000065c7984 */ /* 0x000e280000000c00 */
[----:B------:R-:W1:Y:S04]  /*0790*/  LDS.128 R96, [R6+0x5770] ;  /* 0x0057700006607984 */ /* 0x000e680000000c00 */
[----:B------:R-:W2:Y:S04]  /*07a0*/  LDS.128 R100, [R6+0x5630] ;  /* 0x0056300006647984 */ /* 0x000ea80000000c00 */
[----:B------:R-:W3:Y:S04]  /*07b0*/  LDS.128 R104, [R6+0x5780] ;  /* 0x0057800006687984 */ /* 0x000ee80000000c00 */
[----:B------:R-:W4:Y:S04]  /*07c0*/  LDS.128 R108, [R6+0x5640] ;  /* 0x00564000066c7984 */ /* 0x000f280000000c00 */
[----:B------:R-:W4:Y:S01]  /*07d0*/  LDS.128 R112, [R6+0x5790] ;  /* 0x0057900006707984 */ /* 0x000f220000000c00 */
[----:B0-----:R-:W-:-:S02]  /*07e0*/  DFMA R92, R8, R92, RZ ;  /* 0x0000005c085c722b */ /* 0x001fc400000000ff */
[----:B-1----:R-:W-:-:S06]  /*07f0*/  DFMA R96, R10, R96, RZ ;  /* 0x000000600a60722b */ /* 0x002fcc00000000ff */
[----:B------:R-:W-:Y:S02]  /*0800*/  DFMA R92, R12, R94, R92 ;  /* 0x0000005e0c5c722b */ /* 0x000fe4000000005c */
[----:B------:R-:W-:-:S06]  /*0810*/  DFMA R96, R16, R98, R96 ;  /* 0x000000621060722b */ /* 0x000fcc0000000060 */
[----:B--2---:R-:W-:Y:S02]  /*0820*/  DFMA R92, R14, R100, R92 ;  /* 0x000000640e5c722b */ /* 0x004fe4000000005c */
[----:B---3--:R-:W-:-:S06]  /*0830*/  DFMA R96, R20, R104, R96 ;  /* 0x000000681460722b */ /* 0x008fcc0000000060 */
[----:B------:R-:W-:Y:S02]  /*0840*/  DFMA R92, R22, R102, R92 ;  /* 0x00000066165c722b */ /* 0x000fe4000000005c */
[----:B------:R-:W-:-:S06]  /*0850*/  DFMA R96, R24, R106, R96 ;  /* 0x0000006a1860722b */ /* 0x000fcc0000000060 */
[----:B----4-:R-:W-:Y:S02]  /*0860*/  DFMA R92, R26, R108, R92 ;  /* 0x0000006c1a5c722b */ /* 0x010fe4000000005c */
[----:B------:R-:W-:-:S06]  /*0870*/  DFMA R96, R76, R112, R96 ;  /* 0x000000704c60722b */ /* 0x000fcc0000000060 */
[----:B------:R-:W-:Y:S02]  /*0880*/  DFMA R92, R78, R110, R92 ;  /* 0x0000006e4e5c722b */ /* 0x000fe4000000005c */
[----:B------:R-:W-:-:S08]  /*0890*/  DFMA R96, R80, R114, R96 ;  /* 0x000000725060722b */ /* 0x000fd00000000060 */
[C-C-:B------:R-:W-:Y:S02]  /*08a0*/  DADD R82, R92.reuse, -R96.reuse ;  /* 0x000000005c527229 */ /* 0x140fe40000000860 */
[----:B------:R-:W-:-:S05]  /*08b0*/  DADD R92, R92, R96 ;  /* 0x000000005c5c7229 */ /* 0x000fca0000000060 */
        /* <DEDUP_REMOVED lines=88> */
[----:B------:R1:W-:Y:S04]  /*0e40*/  STS.64 [R2+0x2ae0], R8 ;  /* 0x002ae00802007388 */ /* 0x0003e80000000a00 */
[----:B------:R1:W-:Y:S02]  /*0e50*/  STS.64 [R2+0x24c0], R88 ;  /* 0x0024c05802007388 */ /* 0x0003e40000000a00 */
.L_x_83:
[----:B------:R-:W-:Y:S05]  /*0e60*/  BSYNC.RECONVERGENT B0 ;  /* 0x0000000000007941 */ /* 0x000fea0003800200 */
.L_x_82:
[----:B------:R-:W-:Y:S01]  /*0e70*/  BAR.SYNC.DEFER_BLOCKING 0x0 ;  /* 0x0000000000007b1d */ /* 0x000fe20000010000 */
[----:B------:R-:W-:Y:S01]  /*0e80*/  ISETP.GE.U32.AND P2, PT, R0, 0xa8, PT ;  /* 0x000000a80000780c */ /* 0x000fe20003f46070 */
[----:B------:R-:W-:-:S04]  /*0e90*/  IMAD R7, R4, 0x5b0, R7 ;  /* 0x000005b004077824 */ /* 0x000fc800078e0207 */
[----:B------:R-:W-:Y:S01]  /*0ea0*/  BSSY.RECONVERGENT B0, `(.L_x_84) ;  /* 0x00000c8000007945 */ /* 0x000fe20003800200 */
[----:B------:R-:W-:-:S07]  /*0eb0*/  IMAD R4, R18, 0x8, R7 ;  /* 0x0000000812047824 */ /* 0x000fce00078e0207 */
[----:B------:R-:W-:Y:S05]  /*0ec0*/  @!P2 BRA `(.L_x_85) ;  /* 0x00000000007ca947 */ /* 0x000fea0003800000 */
[----:B-----5:R2:W0:Y:S04]  /*0ed0*/  LDS.128 R76, [R6+0x5620] ;  /* 0x00562000064c7984 */ /* 0x0204280000000c00 */
[----:B------:R2:W0:Y:S04]  /*0ee0*/  LDS.128 R80, [R6+0x5770] ;  /* 0x0057700006507984 */ /* 0x0004280000000c00 */
[----:B------:R2:W0:Y:S04]  /*0ef0*/  LDS.128 R84, [R6+0x5630] ;  /* 0x0056300006547984 */ /* 0x0004280000000c00 */
[----:B-1----:R2:W1:Y:S04]  /*0f00*/  LDS.128 R88, [R6+0x5780] ;  /* 0x0057800006587984 */ /* 0x0024680000000c00 */
        /* <DEDUP_REMOVED lines=26> */
[----:B-1----:R-:W-:Y:S05]  /*10b0*/  BRA `(.L_x_86) ;  /* 0x0000000800987947 */ /* 0x002fea0003800000 */
.L_x_85:
[----:B-----5:R-:W-:Y:S04]  /*10c0*/  LDS.64 R10, [R4] ;  /* 0x00000000040a7984 */ /* 0x020fe80000000a00 */
[----:B------:R-:W1:Y:S04]  /*10d0*/  LDS.64 R12, [R4+0x4d0] ;  /* 0x0004d000040c7984 */ /* 0x000e680000000a00 */
[----:B------:R-:W-:Y:S04]  /*10e0*/  LDS.64 R14, [R4+0x70] ;  /* 0x00007000040e7984 */ /* 0x000fe80000000a00 */
[----:B------:R-:W2:Y:S04]  /*10f0*/  LDS.64 R16, [R4+0x460] ;  /* 0x0004600004107984 */ /* 0x000ea80000000a00 */
[----:B------:R-:W-:Y:S04]  /*1100*/  LDS.64 R18, [R4+0xe0] ;  /* 0x0000e00004127984 */ /* 0x000fe80000000a00 */
[----:B------:R-:W3:Y:S04]  /*1110*/  LDS.64 R20, [R4+0x3f0] ;  /* 0x0003f00004147984 */ /* 0x000ee80000000a00 */
[----:B------:R-:W-:Y:S04]  /*1120*/  LDS.64 R22, [R4+0x150] ;  /* 0x0001500004167984 */ /* 0x000fe80000000a00 */
[----:B------:R-:W4:Y:S04]  /*1130*/  LDS.64 R24, [R4+0x380] ;  /* 0x0003800004187984 */ /* 0x000f280000000a00 */
[----:B------:R-:W-:Y:S04]  /*1140*/  LDS.64 R26, [R4+0x1c0] ;  /* 0x0001c000041a7984 */ /* 0x000fe80000000a00 */
[----:B------:R-:W4:Y:S04]  /*1150*/  LDS.64 R76, [R4+0x310] ;  /* 0x00031000044c7984 */ /* 0x000f280000000a00 */
[----:B------:R-:W-:Y:S04]  /*1160*/  LDS.64 R198, [R4+0x230] ;  /* 0x0002300004c67984 */ /* 0x000fe80000000a00 */
[----:B------:R-:W4:Y:S01]  /*1170*/  LDS.64 R78, [R4+0x2a0] ;  /* 0x0002a000044e7984 */ /* 0x000f220000000a00 */
[----:B-1----:R-:W-:-:S02]  /*1180*/  DADD R8, R10, R12 ;  /* 0x000000000a087229 */ /* 0x002fc4000000000c */
[----:B------:R-:W-:Y:S02]  /*1190*/  DADD R10, R10, -R12 ;  /* 0x000000000a0a7229 */ /* 0x000fe4000000080c */
[C-C-:B--2---:R-:W-:Y:S02]  /*11a0*/  DADD R12, R14.reuse, R16.reuse ;  /* 0x000000000e0c7229 */ /* 0x144fe40000000010 */
[----:B------:R-:W-:Y:S02]  /*11b0*/  DADD R14, R14, -R16 ;  /* 0x000000000e0e7229 */ /* 0x000fe40000000810 */
[----:B------:R-:W-:Y:S02]  /*11c0*/  DFMA R80, R28, R8, RZ ;  /* 0x000000081c50722b */ /* 0x000fe400000000ff */
[----:B------:R-:W-:Y:S02]  /*11d0*/  DFMA R82, R32, R10, RZ ;  /* 0x0000000a2052722b */ /* 0x000fe400000000ff */
[----:B0-----:R-:W-:-:S02]  /*11e0*/  DFMA R84, R52, R8, RZ ;  /* 0x000000083454722b */ /* 0x001fc400000000ff */
[----:B------:R-:W-:Y:S02]  /*11f0*/  DFMA R86, R56, R10, RZ ;  /* 0x0000000a3856722b */ /* 0x000fe400000000ff */
[C-C-:B---3--:R-:W-:Y:S02]  /*1200*/  DADD R16, R18.reuse, R20.reuse ;  /* 0x0000000012107229 */ /* 0x148fe40000000014 */
[----:B------:R-:W-:Y:S02]  /*1210*/  DADD R18, R18, -R20 ;  /* 0x0000000012127229 */ /* 0x000fe40000000814 */
[----:B------:R-:W-:Y:S02]  /*1220*/  DFMA R80, R12, R30, R80 ;  /* 0x0000001e0c50722b */ /* 0x000fe40000000050 */
[----:B------:R-:W-:Y:S02]  /*1230*/  DFMA R82, R14, R34, R82 ;  /* 0x000000220e52722b */ /* 0x000fe40000000052 */
[----:B------:R-:W-:-:S02]  /*1240*/  DFMA R84, R12, R54, R84 ;  /* 0x000000360c54722b */ /* 0x000fc40000000054 */
[----:B------:R-:W-:Y:S02]  /*1250*/  DFMA R86, R14, R58, R86 ;  /* 0x0000003a0e56722b */ /* 0x000fe40000000056 */
[C-C-:B----4-:R-:W-:Y:S02]  /*1260*/  DADD R20, R22.reuse, R24.reuse ;  /* 0x0000000016147229 */ /* 0x150fe40000000018 */
[----:B------:R-:W-:Y:S02]  /*1270*/  DADD R22, R22, -R24 ;  /* 0x0000000016167229 */ /* 0x000fe40000000818 */
[----:B------:R-:W-:Y:S02]  /*1280*/  DFMA R80, R36, R16, R80 ;  /* 0x000000102450722b */ /* 0x000fe40000000050 */
[----:B------:R-:W-:Y:S02]  /*1290*/  DFMA R82, R40, R18, R82 ;  /* 0x000000122852722b */ /* 0x000fe40000000052 */
[----:B------:R-:W-:-:S02]  /*12a0*/  DFMA R84, R60, R16, R84 ;  /* 0x000000103c54722b */ /* 0x000fc40000000054 */
[----:B------:R-:W-:Y:S02]  /*12b0*/  DFMA R86, R64, R18, R86 ;  /* 0x000000124056722b */ /* 0x000fe40000000056 */
[C-C-:B------:R-:W-:Y:S02]  /*12c0*/  DADD R24, R26.reuse, R76.reuse ;  /* 0x000000001a187229 */ /* 0x140fe4000000004c */
        /* <DEDUP_REMOVED lines=133> */
.L_x_86:
[----:B------:R-:W-:Y:S05]  /*1b20*/  BSYNC.RECONVERGENT B0 ;  /* 0x0000000000007941 */ /* 0x000fea0003800200 */
.L_x_84:
[----:B------:R-:W-:Y:S01]  /*1b30*/  LOP3.LUT R196, R0, 0xffff, RZ, 0xc0, !PT ;  /* 0x0000ffff00c47812 */ /* 0x000fe200078ec0ff */
[----:B------:R-:W5:Y:S01]  /*1b40*/  LDC.64 R220, c[0x0][0x388] ;  /* 0x0000e200ffdc7b82 */ /* 0x000f620000000a00 */
[----:B-1----:R-:W-:Y:S01]  /*1b50*/  MOV R7, 0xd ;  /* 0x0000000d00077802 */ /* 0x002fe20000000f00 */
[----:B------:R-:W-:Y:S02]  /*1b60*/  UMOV UR6, 0xc40e ;  /* 0x0000c40e00067882 */ /* 0x000fe40000000000 */
[----:B------:R-:W-:-:S05]  /*1b70*/  IMAD R196, R196, 0x124a, RZ ;  /* 0x0000124ac4c47824 */ /* 0x000fca00078e02ff */
[----:B------:R-:W-:-:S04]  /*1b80*/  SHF.R.U32.HI R196, RZ, 0x10, R196 ;  /* 0x00000010ffc47819 */ /* 0x000fc800000116c4 */
[----:B0-2---:R-:W-:-:S05]  /*1b90*/  PRMT R6, R196, 0x9910, RZ ;  /* 0x00009910c4067816 */ /* 0x005fca00000000ff */
[----:B------:R-:W-:-:S05]  /*1ba0*/  IMAD R6, R6, 0xe, RZ ;  /* 0x0000000e06067824 */ /* 0x000fca00078e02ff */
[----:B------:R-:W-:-:S04]  /*1bb0*/  IADD3 R6, PT, PT, RZ, -R6, RZ ;  /* 0x80000006ff067210 */ /* 0x000fc80007ffe0ff */
[----:B------:R-:W-:-:S05]  /*1bc0*/  PRMT R197, R6, 0x7710, RZ ;  /* 0x0000771006c57816 */ /* 0x000fca00000000ff */
[----:B------:R-:W-:-:S05]  /*1bd0*/  IMAD.IADD R197, R197, 0x1, R0 ;  /* 0x00000001c5c57824 */ /* 0x000fca00078e0200 */
[----:B------:R-:W-:-:S05]  /*1be0*/  PRMT R6, R197, 0x5410, R196 ;  /* 0x00005410c5067816 */ /* 0x000fca00000000c4 */
[----:B------:R-:W-:-:S04]  /*1bf0*/  IDP.2A.LO.U16.U8 R6, R6, UR6, R7 ;  /* 0x0000000606067c26 */ /* 0x000fc80008001007 */
[----:B------:R-:W-:-:S04]  /*1c00*/  IMAD R7, R3, 0xab8, R6 ;  /* 0x00000ab803077824 */ /* 0x000fc800078e0206 */
[----:B-----5:R-:W-:-:S05]  /*1c10*/  IMAD.WIDE R220, R7, 0x8, R220 ;  /* 0x0000000807dc7825 */ /* 0x020fca00078e02dc */
[----:B------:R-:W2:Y:S04]  /*1c20*/  LDG.E.64.CONSTANT R214, desc[UR4][R220.64+-0x68] ;  /* 0xffff9804dcd67981 */ /* 0x000ea8000c1e9b00 */
        /* <DEDUP_REMOVED lines=17> */
[----:B------:R-:W-:Y:S04]  /*1d40*/  LDS.128 R196, [R5] ;  /* 0x0000000005c47984 */ /* 0x000fe80000000c00 */
[----:B------:R-:W1:Y:S04]  /*1d50*/  LDS.128 R200, [R5+0x50] ;  /* 0x0000500005c87984 */ /* 0x000e680000000c00 */
[----:B------:R-:W-:Y:S04]  /*1d60*/  LDS.128 R204, [R5+0x10] ;  /* 0x0000100005cc7984 */ /* 0x000fe80000000c00 */
[----:B------:R-:W3:Y:S01]  /*1d70*/  LDS.128 R208, [R5+0x40] ;  /* 0x0000400005d07984 */ /* 0x000ee20000000c00 */
[----:B-1----:R-:W-:-:S02]  /*1d80*/  DADD R218, R196, R202 ;  /* 0x00000000c4da7229 */ /* 0x002fc400000000ca */
[----:B------:R-:W-:Y:S02]  /*1d90*/  DADD R232, R198, R200 ;  /* 0x00000000c6e87229 */ /* 0x000fe400000000c8 */
[----:B------:R-:W-:-:S04]  /*1da0*/  DADD R196, R196, -R202 ;  /* 0x00000000c4c47229 */ /* 0x000fc800000008ca */
[-C--:B------:R-:W-:Y:S02]  /*1db0*/  DFMA R244, R28, R218.reuse, RZ ;  /* 0x000000da1cf4722b */ /* 0x080fe400000000ff */
[----:B0-----:R-:W-:Y:S02]  /*1dc0*/  DFMA R220, R52, R218, RZ ;  /* 0x000000da34dc722b */ /* 0x001fe400000000ff */
[C---:B------:R-:W-:Y:S02]  /*1dd0*/  DFMA R242, R218.reuse, R76, RZ ;  /* 0x0000004cdaf2722b */ /* 0x040fe400000000ff */
[C---:B------:R-:W-:Y:S02]  /*1de0*/  DFMA R222, R218.reuse, R100, RZ ;  /* 0x00000064dade722b */ /* 0x040fe400000000ff */
[C---:B------:R-:W-:Y:S02]  /*1df0*/  DFMA R230, R218.reuse, R124, RZ ;  /* 0x0000007cdae6722b */ /* 0x040fe400000000ff */
[----:B------:R-:W-:-:S02]  /*1e00*/  DFMA R236, R218, R148, RZ ;  /* 0x00000094daec722b */ /* 0x000fc400000000ff */
[----:B------:R-:W-:Y:S02]  /*1e10*/  DFMA R218, R218, R172, RZ ;  /* 0x000000acdada722b */ /* 0x000fe400000000ff */
[C---:B------:R-:W-:Y:S02]  /*1e20*/  DFMA R244, R232.reuse, R30, R244 ;  /* 0x0000001ee8f4722b */ /* 0x040fe400000000f4 */
[C---:B------:R-:W-:Y:S02]  /*1e30*/  DFMA R220, R232.reuse, R54, R220 ;  /* 0x00000036e8dc722b */ /* 0x040fe400000000dc */
[C---:B------:R-:W-:Y:S02]  /*1e40*/  DFMA R242, R232.reuse, R78, R242 ;  /* 0x0000004ee8f2722b */ /* 0x040fe400000000f2 */
[C---:B------:R-:W-:Y:S02]  /*1e50*/  DFMA R222, R232.reuse, R102, R222 ;  /* 0x00000066e8de722b */ /* 0x040fe400000000de */
[----:B------:R-:W-:-:S02]  /*1e60*/  DFMA R230, R232, R126, R230 ;  /* 0x0000007ee8e6722b */ /* 0x000fc400000000e6 */
[----:B------:R-:W-:Y:S02]  /*1e70*/  DFMA R236, R232, R150, R236 ;  /* 0x00000096e8ec722b */ /* 0x000fe400000000ec */
[----:B------:R-:W-:Y:S02]  /*1e80*/  DADD R198, R198, -R200 ;  /* 0x00000000c6c67229 */ /* 0x000fe400000008c8 */
[----:B------:R-:W-:Y:S01]  /*1e90*/  DFMA R232, R232, R174, R218 ;  /* 0x000000aee8e8722b */ /* 0x000fe200000000da */
[----:B------:R-:W-:Y:S01]  /*1ea0*/  LDS.128 R200, [R5+0x30] ;  /* 0x0000300005c87984 */ /* 0x000fe20000000c00 */
[-C--:B------:R-:W-:Y:S02]  /*1eb0*/  DFMA R226, R32, R196.reuse, RZ ;  /* 0x000000c420e2722b */ /* 0x080fe400000000ff */
[----:B------:R-:W-:Y:S02]  /*1ec0*/  DFMA R228, R56, R196, RZ ;  /* 0x000000c438e4722b */ /* 0x000fe400000000ff */
[----:B------:R-:W-:-:S02]  /*1ed0*/  DFMA R238, R196, R80, RZ ;  /* 0x00000050c4ee722b */ /* 0x000fc400000000ff */
[C---:B------:R-:W-:Y:S02]  /*1ee0*/  DFMA R224, R196.reuse, R104, RZ ;  /* 0x00000068c4e0722b */ /* 0x040fe400000000ff */
[C---:B------:R-:W-:Y:S02]  /*1ef0*/  DFMA R218, R196.reuse, R128, RZ ;  /* 0x00000080c4da722b */ /* 0x040fe400000000ff */
[C---:B------:R-:W-:Y:S02]  /*1f00*/  DFMA R240, R196.reuse, R152, RZ ;  /* 0x00000098c4f0722b */ /* 0x040fe400000000ff */
[----:B------:R-:W-:Y:S02]  /*1f10*/  DFMA R234, R196, R176, RZ ;  /* 0x000000b0c4ea722b */ /* 0x000fe400000000ff */
[C---:B------:R-:W-:Y:S02]  /*1f20*/  DFMA R226, R198.reuse, R34, R226 ;  /* 0x00000022c6e2722b */ /* 0x040fe400000000e2 */
[----:B------:R-:W-:-:S02]  /*1f30*/  DFMA R228, R198, R58, R228 ;  /* 0x0000003ac6e4722b */ /* 0x000fc400000000e4 */
[C---:B------:R-:W-:Y:S02]  /*1f40*/  DFMA R238, R198.reuse, R82, R238 ;  /* 0x00000052c6ee722b */ /* 0x040fe400000000ee */
[C---:B------:R-:W-:Y:S02]  /*1f50*/  DFMA R224, R198.reuse, R106, R224 ;  /* 0x0000006ac6e0722b */ /* 0x040fe400000000e0 */
[C---:B------:R-:W-:Y:S02]  /*1f60*/  DFMA R218, R198.reuse, R130, R218 ;  /* 0x00000082c6da722b */ /* 0x040fe400000000da */
[C---:B------:R-:W-:Y:S02]  /*1f70*/  DFMA R240, R198.reuse, R154, R240 ;  /* 0x0000009ac6f0722b */ /* 0x040fe400000000f0 */
[----:B------:R-:W-:Y:S01]  /*1f80*/  DFMA R234, R198, R178, R234 ;  /* 0x000000b2c6ea722b */ /* 0x000fe200000000ea */
[----:B------:R-:W0:Y:S01]  /*1f90*/  LDS.128 R196, [R5+0x20] ;  /* 0x0000200005c47984 */ /* 0x000e220000000c00 */
[----:B---3--:R-:W-:-:S02]  /*1fa0*/  DADD R246, R204, R210 ;  /* 0x00000000ccf67229 */ /* 0x008fc400000000d2 */
[----:B------:R-:W-:Y:S02]  /*1fb0*/  DADD R210, R204, -R210 ;  /* 0x00000000ccd27229 */ /* 0x000fe400000008d2 */
[C-C-:B------:R-:W-:Y:S02]  /*1fc0*/  DADD R204, R206.reuse, R208.reuse ;  /* 0x00000000cecc7229 */ /* 0x140fe400000000d0 */
[----:B------:R-:W-:Y:S02]  /*1fd0*/  DADD R206, R206, -R208 ;  /* 0x00000000cece7229 */ /* 0x000fe400000008d0 */
[-C--:B------:R-:W-:Y:S02]  /*1fe0*/  DFMA R244, R36, R246.reuse, R244 ;  /* 0x000000f624f4722b */ /* 0x080fe400000000f4 */
[----:B------:R-:W-:Y:S02]  /*1ff0*/  DFMA R220, R60, R246, R220 ;  /* 0x000000f63cdc722b */ /* 0x000fe400000000dc */
[----:B------:R-:W-:-:S02]  /*2000*/  DFMA R242, R246, R84, R242 ;  /* 0x00000054f6f2722b */ /* 0x000fc400000000f2 */
[C---:B------:R-:W-:Y:S02]  /*2010*/  DFMA R222, R246.reuse, R108, R222 ;  /* 0x0000006cf6de722b */ /* 0x040fe400000000de */
[C---:B------:R-:W-:Y:S02]  /*2020*/  DFMA R230, R246.reuse, R132, R230 ;  /* 0x00000084f6e6722b */ /* 0x040fe400000000e6 */
[C---:B------:R-:W-:Y:S02]  /*2030*/  DFMA R236, R246.reuse, R156, R236 ;  /* 0x0000009cf6ec722b */ /* 0x040fe400000000ec */
[----:B------:R-:W-:Y:S02]  /*2040*/  DFMA R232, R246, R180, R232 ;  /* 0x000000b4f6e8722b */ /* 0x000fe400000000e8 */
[----:B----4-:R-:W-:Y:S02]  /*2050*/  DFMA R226, R40, R210, R226 ;  /* 0x000000d228e2722b */ /* 0x010fe400000000e2 */
        /* <DEDUP_REMOVED lines=8> */
[----:B------:R-:W-:Y:S02]  /*20e0*/  DFMA R238, R210, R88, R238 ;  /* 0x00000058d2ee722b */ /* 0x000fe400000000ee */
[----:B0-----:R-:W-:Y:S02]  /*20f0*/  DADD R204, R196, R202 ;  /* 0x00000000c4cc7229 */ /* 0x001fe400000000ca */
[----:B------:R-:W-:Y:S02]  /*2100*/  DFMA R226, R206, R42, R226 ;  /* 0x0000002acee2722b */ /* 0x000fe400000000e2 */
[----:B------:R-:W-:Y:S02]  /*2110*/  DADD R202, R196, -R202 ;  /* 0x00000000c4ca7229 */ /* 0x000fe400000008ca */
[----:B------:R-:W-:-:S02]  /*2120*/  DFMA R224, R210, R112, R224 ;  /* 0x00000070d2e0722b */ /* 0x000fc400000000e0 */
[C---:B------:R-:W-:Y:S02]  /*2130*/  DFMA R218, R210.reuse, R136, R218 ;  /* 0x00000088d2da722b */ /* 0x040fe400000000da */
[C---:B------:R-:W-:Y:S02]  /*2140*/  DFMA R240, R210.reuse, R160, R240 ;  /* 0x000000a0d2f0722b */ /* 0x040fe400000000f0 */
[----:B------:R-:W-:Y:S02]  /*2150*/  DFMA R234, R210, R184, R234 ;  /* 0x000000b8d2ea722b */ /* 0x000fe400000000ea */
[C---:B------:R-:W-:Y:S02]  /*2160*/  DFMA R228, R206.reuse, R66, R228 ;  /* 0x00000042cee4722b */ /* 0x040fe400000000e4 */
[----:B------:R-:W-:Y:S02]  /*2170*/  DFMA R238, R206, R90, R238 ;  /* 0x0000005aceee722b */ /* 0x000fe400000000ee */
[----:B------:R-:W-:-:S02]  /*2180*/  DADD R196, R198, R200 ;  /* 0x00000000c6c47229 */ /* 0x000fc400000000c8 */
[----:B------:R-:W-:Y:S02]  /*2190*/  DADD R198, R198, -R200 ;  /* 0x00000000c6c67229 */ /* 0x000fe400000008c8 */
[----:B------:R-:W-:Y:S02]  /*21a0*/  DFMA R244, R44, R204, R244 ;  /* 0x000000cc2cf4722b */ /* 0x000fe400000000f4 */
[----:B------:R-:W-:Y:S02]  /*21b0*/  DFMA R226, R48, R202, R226 ;  /* 0x000000ca30e2722b */ /* 0x000fe400000000e2 */
[C---:B------:R-:W-:Y:S02]  /*21c0*/  DFMA R224, R206.reuse, R114, R224 ;  /* 0x00000072cee0722b */ /* 0x040fe400000000e0 */
[C---:B------:R-:W-:Y:S02]  /*21d0*/  DFMA R218, R206.reuse, R138, R218 ;  /* 0x0000008aceda722b */ /* 0x040fe400000000da */
        /* <DEDUP_REMOVED lines=14> */
[C---:B------:R-:W-:Y:S02]  /*22c0*/  DFMA R240, R202.reuse, R168, R240 ;  /* 0x000000a8caf0722b */ /* 0x040fe400000000f0 */
[----:B------:R-:W-:Y:S02]  /*22d0*/  DFMA R234, R202, R192, R234 ;  /* 0x000000c0caea722b */ /* 0x000fe400000000ea */
[C---:B------:R-:W-:Y:S02]  /*22e0*/  DFMA R220, R196.reuse, R70, R220 ;  /* 0x00000046c4dc722b */ /* 0x040fe400000000dc */
[----:B------:R-:W-:Y:S02]  /*22f0*/  DFMA R242, R196, R94, R242 ;  /* 0x0000005ec4f2722b */ /* 0x000fe400000000f2 */
        /* <DEDUP_REMOVED lines=11> */
[----:B------:R-:W-:Y:S02]  /*23b0*/  DADD R198, R242, R238 ;  /* 0x00000000f2c67229 */ /* 0x000fe400000000ee */
[----:B------:R-:W-:-:S02]  /*23c0*/  DADD R196, R220, -R228 ;  /* 0x00000000dcc47229 */ /* 0x000fc400000008e4 */
[----:B------:R-:W-:Y:S02]  /*23d0*/  DADD R244, R244, -R226 ;  /* 0x00000000f4f47229 */ /* 0x000fe400000008e2 */
[----:B------:R-:W-:Y:S02]  /*23e0*/  DADD R220, R220, R228 ;  /* 0x00000000dcdc7229 */ /* 0x000fe400000000e4 */
[----:B--2---:R-:W-:Y:S02]  /*23f0*/  DMUL R214, R214, R210 ;  /* 0x000000d2d6d67228 */ /* 0x004fe40000000000 */
[C-C-:B------:R-:W-:Y:S02]  /*2400*/  DADD R202, R222.reuse, -R224.reuse ;  /* 0x00000000deca7229 */ /* 0x140fe400000008e0 */
[----:B------:R-:W-:Y:S02]  /*2410*/  DADD R222, R222, R224 ;  /* 0x00000000dede7229 */ /* 0x000fe400000000e0 */
[----:B------:R-:W-:-:S02]  /*2420*/  DADD R200, R232, -R234 ;  /* 0x00000000e8c87229 */ /* 0x000fc400000008ea */
[----:B-----5:R-:W-:Y:S02]  /*2430*/  DMUL R20, R20, R198 ;  /* 0x000000c614147228 */ /* 0x020fe40000000000 */
[----:B------:R-:W-:Y:S02]  /*2440*/  DMUL R22, R22, R220 ;  /* 0x000000dc16167228 */ /* 0x000fe40000000000 */
[----:B------:R-:W-:Y:S02]  /*2450*/  DFMA R198, R10, R244, R214 ;  /* 0x000000f40ac6722b */ /* 0x000fe400000000d6 */
[C-C-:B------:R-:W-:Y:S02]  /*2460*/  DADD R204, R230.reuse, -R218.reuse ;  /* 0x00000000e6cc7229 */ /* 0x140fe400000008da */
[----:B------:R-:W-:Y:S02]  /*2470*/  DADD R230, R230, R218 ;  /* 0x00000000e6e67229 */ /* 0x000fe400000000da */
[----:B------:R-:W-:-:S02]  /*2480*/  DMUL R18, R18, R222 ;  /* 0x000000de12127228 */ /* 0x000fc40000000000 */
[----:B------:R-:W-:Y:S02]  /*2490*/  DMUL R14, R14, R200 ;  /* 0x000000c80e0e7228 */ /* 0x000fe40000000000 */
[----:B------:R-:W-:Y:S02]  /*24a0*/  DFMA R244, R10, -R244, R214 ;  /* 0x800000f40af4722b */ /* 0x000fe400000000d6 */
[----:B------:R-:W-:Y:S02]  /*24b0*/  DFMA R10, R8, R196, R22 ;  /* 0x000000c4080a722b */ /* 0x000fe40000000016 */
[----:B------:R-:W-:Y:S02]  /*24c0*/  DFMA R218, R28, R198, RZ ;  /* 0x000000c61cda722b */ /* 0x000fe400000000ff */
[----:B------:R-:W-:Y:S02]  /*24d0*/  DFMA R220, R198, R30, RZ ;  /* 0x0000001ec6dc722b */ /* 0x000fe400000000ff */
[----:B------:R-:W-:-:S02]  /*24e0*/  DFMA R222, R36, R198, RZ ;  /* 0x000000c624de722b */ /* 0x000fc400000000ff */
[----:B------:R-:W-:Y:S02]  /*24f0*/  DFMA R224, R198, R38, RZ ;  /* 0x00000026c6e0722b */ /* 0x000fe400000000ff */
[----:B------:R-:W-:Y:S02]  /*2500*/  DFMA R200, R44, R198, RZ ;  /* 0x000000c62cc8722b */ /* 0x000fe400000000ff */
[----:B------:R-:W-:Y:S02]  /*2510*/  DADD R208, R242, -R238 ;  /* 0x00000000f2d07229 */ /* 0x000fe400000008ee */
[----:B------:R-:W-:Y:S02]  /*2520*/  DADD R206, R236, -R240 ;  /* 0x00000000ecce7229 */ /* 0x000fe400000008f0 */
[----:B------:R-:W-:Y:S02]  /*2530*/  DFMA R198, R198, R46, RZ ;  /* 0x0000002ec6c6722b */ /* 0x000fe400000000ff */
[----:B------:R-:W-:-:S02]  /*2540*/  DFMA R196, R8, -R196, R22 ;  /* 0x800000c408c4722b */ /* 0x000fc40000000016 */
[----:B------:R-:W-:Y:S02]  /*2550*/  DFMA R218, R52, R10, R218 ;  /* 0x0000000a34da722b */ /* 0x000fe400000000da */
[----:B------:R-:W-:Y:S02]  /*2560*/  DFMA R220, R10, R54, R220 ;  /* 0x000000360adc722b */ /* 0x000fe400000000dc */
[----:B------:R-:W-:Y:S02]  /*2570*/  DFMA R222, R60, R10, R222 ;  /* 0x0000000a3cde722b */ /* 0x000fe400000000de */
[----:B------:R-:W-:Y:S02]  /*2580*/  DFMA R224, R10, R62, R224 ;  /* 0x0000003e0ae0722b */ /* 0x000fe400000000e0 */
[----:B------:R-:W-:Y:S02]  /*2590*/  DFMA R8, R68, R10, R200 ;  /* 0x0000000a4408722b */ /* 0x000fe400000000c8 */
[----:B------:R-:W-:-:S02]  /*25a0*/  DMUL R216, R216, R208 ;  /* 0x000000d0d8d87228 */ /* 0x000fc40000000000 */
[----:B------:R-:W-:Y:S02]  /*25b0*/  DMUL R212, R212, R202 ;  /* 0x000000cad4d47228 */ /* 0x000fe40000000000 */
[----:B------:R-:W-:Y:S02]  /*25c0*/  DMUL R26, R26, R204 ;  /* 0x000000cc1a1a7228 */ /* 0x000fe40000000000 */
[----:B------:R-:W-:Y:S02]  /*25d0*/  DMUL R24, R24, R206 ;  /* 0x000000ce18187228 */ /* 0x000fe40000000000 */
[----:B------:R-:W-:Y:S02]  /*25e0*/  DFMA R10, R10, R70, R198 ;  /* 0x000000460a0a722b */ /* 0x000fe400000000c6 */
[----:B------:R-:W-:Y:S02]  /*25f0*/  DFMA R198, R32, R244, RZ ;  /* 0x000000f420c6722b */ /* 0x000fe400000000ff */
[----:B------:R-:W-:-:S02]  /*2600*/  DFMA R200, R244, R34, RZ ;  /* 0x00000022f4c8722b */ /* 0x000fc400000000ff */
[----:B------:R-:W-:Y:S02]  /*2610*/  DFMA R202, R40, R244, RZ ;  /* 0x000000f428ca722b */ /* 0x000fe400000000ff */
[----:B------:R-:W-:Y:S02]  /*2620*/  DFMA R204, R244, R42, RZ ;  /* 0x0000002af4cc722b */ /* 0x000fe400000000ff */
[----:B------:R-:W-:Y:S02]  /*2630*/  DFMA R206, R48, R244, RZ ;  /* 0x000000f430ce722b */ /* 0x000fe400000000ff */
[----:B------:R-:W-:Y:S02]  /*2640*/  DFMA R208, R244, R50, RZ ;  /* 0x00000032f4d0722b */ /* 0x000fe400000000ff */
[----:B------:R-:W-:Y:S02]  /*2650*/  DFMA R198, R56, R196, R198 ;  /* 0x000000c438c6722b */ /* 0x000fe400000000c6 */
[----:B------:R-:W-:-:S02]  /*2660*/  DFMA R200, R196, R58, R200 ;  /* 0x0000003ac4c8722b */ /* 0x000fc400000000c8 */
[----:B------:R-:W-:Y:S02]  /*2670*/  DFMA R202, R64, R196, R202 ;  /* 0x000000c440ca722b */ /* 0x000fe400000000ca */
[----:B------:R-:W-:Y:S02]  /*2680*/  DFMA R204, R196, R66, R204 ;  /* 0x00000042c4cc722b */ /* 0x000fe400000000cc */
[----:B------:R-:W-:Y:S02]  /*2690*/  DFMA R206, R72, R196, R206 ;  /* 0x000000c448ce722b */ /* 0x000fe400000000ce */
[----:B------:R-:W-:Y:S02]  /*26a0*/  DFMA R208, R196, R74, R208 ;  /* 0x0000004ac4d0722b */ /* 0x000fe400000000d0 */
[C-C-:B------:R-:W-:Y:S02]  /*26b0*/  DADD R210, -R216.reuse, R20.reuse ;  /* 0x00000000d8d27229 */ /* 0x140fe40000000114 */
[----:B------:R-:W-:-:S02]  /*26c0*/  DADD R226, R216, R20 ;  /* 0x00000000d8e27229 */ /* 0x000fc40000000014 */
[----:B------:R-:W-:Y:S02]  /*26d0*/  DMUL R6, R6, R230 ;  /* 0x000000e606067228 */ /* 0x000fe40000000000 */
[----:B------:R-:W-:Y:S02]  /*26e0*/  DADD R196, R212, R18 ;  /* 0x00000000d4c47229 */ /* 0x000fe40000000012 */
[C---:B------:R-:W-:Y:S02]  /*26f0*/  DFMA R198, R210.reuse, R80, R198 ;  /* 0x00000050d2c6722b */ /* 0x040fe400000000c6 */
[C---:B------:R-:W-:Y:S02]  /*2700*/  DFMA R200, R210.reuse, R82, R200 ;  /* 0x00000052d2c8722b */ /* 0x040fe400000000c8 */
[C---:B------:R-:W-:Y:S02]  /*2710*/  DFMA R202, R210.reuse, R88, R202 ;  /* 0x00000058d2ca722b */ /* 0x040fe400000000ca */
[----:B------:R-:W-:-:S02]  /*2720*/  DFMA R204, R210, R90, R204 ;  /* 0x0000005ad2cc722b */ /* 0x000fc400000000cc */
[C---:B------:R-:W-:Y:S02]  /*2730*/  DFMA R206, R210.reuse, R96, R206 ;  /* 0x00000060d2ce722b */ /* 0x040fe400000000ce */
[----:B------:R-:W-:Y:S02]  /*2740*/  DFMA R208, R210, R98, R208 ;  /* 0x00000062d2d0722b */ /* 0x000fe400000000d0 */
[----:B------:R-:W-:Y:S02]  /*2750*/  DADD R210, -R212, R18 ;  /* 0x00000000d4d27229 */ /* 0x000fe40000000112 */
[C---:B------:R-:W-:Y:S02]  /*2760*/  DFMA R218, R226.reuse, R76, R218 ;  /* 0x0000004ce2da722b */ /* 0x040fe400000000da */
[C---:B------:R-:W-:Y:S02]  /*2770*/  DFMA R220, R226.reuse, R78, R220 ;  /* 0x0000004ee2dc722b */ /* 0x040fe400000000dc */
[----:B------:R-:W-:-:S02]  /*2780*/  DFMA R222, R226, R84, R222 ;  /* 0x00000054e2de722b */ /* 0x000fc400000000de */
[C---:B------:R-:W-:Y:S02]  /*2790*/  DFMA R224, R226.reuse, R86, R224 ;  /* 0x00000056e2e0722b */ /* 0x040fe400000000e0 */
[C---:B------:R-:W-:Y:S02]  /*27a0*/  DFMA R8, R226.reuse, R92, R8 ;  /* 0x0000005ce208722b */ /* 0x040fe40000000008 */
[----:B------:R-:W-:Y:S02]  /*27b0*/  DFMA R10, R226, R94, R10 ;  /* 0x0000005ee20a722b */ /* 0x000fe4000000000a */
[----:B------:R-:W-:Y:S02]  /*27c0*/  DADD R236, R236, R240 ;  /* 0x00000000ecec7229 */ /* 0x000fe400000000f0 */
        /* <DEDUP_REMOVED lines=11> */
[----:B------:R-:W-:Y:S02]  /*2880*/  DFMA R10, R196, R118, R10 ;  /* 0x00000076c40a722b */ /* 0x000fe4000000000a */
[----:B------:R-:W-:Y:S02]  /*2890*/  DADD R210, -R26, R6 ;  /* 0x000000001ad27229 */ /* 0x000fe40000000106 */
[----:B------:R-:W-:-:S02]  /*28a0*/  DMUL R16, R16, R236 ;  /* 0x000000ec10107228 */ /* 0x000fc40000000000 */
[----:B------:R-:W-:Y:S02]  /*28b0*/  DADD R196, R26, R6 ;  /* 0x000000001ac47229 */ /* 0x000fe40000000006 */
        /* <DEDUP_REMOVED lines=13> */
[C-C-:B------:R-:W-:Y:S02]  /*2990*/  DADD R210, -R24.reuse, R16.reuse ;  /* 0x0000000018d27229 */ /* 0x140fe40000000110 */
[----:B------:R-:W-:Y:S02]  /*29a0*/  DADD R196, R24, R16 ;  /* 0x0000000018c47229 */ /* 0x000fe40000000010 */
[----:B------:R-:W-:-:S04]  /*29b0*/  DMUL R12, R12, R232 ;  /* 0x000000e80c0c7228 */ /* 0x000fc80000000000 */
        /* <DEDUP_REMOVED lines=12> */
[C-C-:B------:R-:W-:Y:S02]  /*2a80*/  DADD R196, R14.reuse, R12.reuse ;  /* 0x000000000ec47229 */ /* 0x140fe4000000000c */
[----:B------:R-:W-:-:S06]  /*2a90*/  DADD R208, -R14, R12 ;  /* 0x000000000ed07229 */ /* 0x000fcc000000010c */
[----:B------:R-:W-:Y:S02]  /*2aa0*/  DFMA R218, R196, R172, R218 ;  /* 0x000000acc4da722b */ /* 0x000fe400000000da */
[----:B------:R-:W-:Y:S02]  /*2ab0*/  DFMA R198, R208, R176, R198 ;  /* 0x000000b0d0c6722b */ /* 0x000fe400000000c6 */
        /* <DEDUP_REMOVED lines=9> */
[----:B------:R-:W-:Y:S01]  /*2b50*/  DFMA R210, R208, R194, R210 ;  /* 0x000000c2d0d2722b */ /* 0x000fe200000000d2 */
[----:B------:R-:W-:Y:S01]  /*2b60*/  BAR.SYNC.DEFER_BLOCKING 0x0 ;  /* 0x0000000000007b1d */ /* 0x000fe20000010000 */
[----:B------:R-:W-:-:S05]  /*2b70*/  ISETP.GT.U32.AND P2, PT, R0, 0xa7, PT ;  /* 0x000000a70000780c */ /* 0x000fca0003f44070 */
[C-C-:B------:R-:W-:Y:S02]  /*2b80*/  DADD R196, R218.reuse, -R198.reuse ;  /* 0x00000000dac47229 */ /* 0x140fe400000008c6 */
[----:B------:R-:W-:Y:S02]  /*2b90*/  DADD R198, R218, R198 ;  /* 0x00000000dac67229 */ /* 0x000fe400000000c6 */
        /* <DEDUP_REMOVED lines=36> */
[----:B------:R-:W-:Y:S02]  /*2de0*/  DFMA R210, R28, R200, RZ ;  /* 0x000000c81cd2722b */ /* 0x000fe400000000ff */
[----:B------:R-:W-:Y:S02]  /*2df0*/  DFMA R208, R200, R30, RZ ;  /* 0x0000001ec8d0722b */ /* 0x000fe400000000ff */
[----:B------:R-:W-:Y:S02]  /*2e00*/  DFMA R204, R36, R200, RZ ;  /* 0x000000c824cc722b */ /* 0x000fe400000000ff */
[----:B------:R-:W-:Y:S02]  /*2e10*/  DFMA R8, R200, R38, RZ ;  /* 0x00000026c808722b */ /* 0x000fe400000000ff */
[----:B------:R-:W-:Y:S02]  /*2e20*/  DFMA R220, R44, R200, RZ ;  /* 0x000000c82cdc722b */ /* 0x000fe400000000ff */
[----:B-1----:R-:W-:-:S02]  /*2e30*/  DADD R218, R230, R202 ;  /* 0x00000000e6da7229 */ /* 0x002fc400000000ca */
[----:B------:R-:W-:Y:S02]  /*2e40*/  DFMA R200, R200, R46, RZ ;  /* 0x0000002ec8c8722b */ /* 0x000fe400000000ff */
[----:B------:R-:W-:Y:S02]  /*2e50*/  DADD R230, R230, -R202 ;  /* 0x00000000e6e67229 */ /* 0x000fe400000008ca */
[----:B------:R-:W-:Y:S02]  /*2e60*/  DFMA R222, R40, R206, RZ ;  /* 0x000000ce28de722b */ /* 0x000fe400000000ff */
[----:B------:R-:W-:Y:S02]  /*2e70*/  DFMA R210, R52, R218, R210 ;  /* 0x000000da34d2722b */ /* 0x000fe400000000d2 */
[----:B------:R-:W-:Y:S02]  /*2e80*/  DFMA R208, R218, R54, R208 ;  /* 0x00000036dad0722b */ /* 0x000fe400000000d0 */
[----:B------:R-:W-:-:S02]  /*2e90*/  DFMA R204, R60, R218, R204 ;  /* 0x000000da3ccc722b */ /* 0x000fc400000000cc */
[----:B------:R-:W-:Y:S02]  /*2ea0*/  DFMA R8, R218, R62, R8 ;  /* 0x0000003eda08722b */ /* 0x000fe40000000008 */
[----:B------:R-:W-:Y:S02]  /*2eb0*/  DFMA R202, R68, R218, R220 ;  /* 0x000000da44ca722b */ /* 0x000fe400000000dc */
[----:B------:R-:W-:Y:S02]  /*2ec0*/  DFMA R200, R218, R70, R200 ;  /* 0x00000046dac8722b */ /* 0x000fe400000000c8 */
[----:B------:R-:W-:Y:S02]  /*2ed0*/  DFMA R218, R32, R206, RZ ;  /* 0x000000ce20da722b */ /* 0x000fe400000000ff */
[C---:B------:R-:W-:Y:S02]  /*2ee0*/  DFMA R220, R206.reuse, R34, RZ ;  /* 0x00000022cedc722b */ /* 0x040fe400000000ff */
[----:B------:R-:W-:-:S02]  /*2ef0*/  DFMA R228, R206, R42, RZ ;  /* 0x0000002acee4722b */ /* 0x000fc400000000ff */
[----:B------:R-:W-:Y:S02]  /*2f00*/  DFMA R234, R48, R206, RZ ;  /* 0x000000ce30ea722b */ /* 0x000fe400000000ff */
[----:B------:R-:W-:Y:S02]  /*2f10*/  DFMA R224, R206, R50, RZ ;  /* 0x00000032cee0722b */ /* 0x000fe400000000ff */
[----:B--2---:R-:W-:Y:S02]  /*2f20*/  DADD R206, R198, R196 ;  /* 0x00000000c6ce7229 */ /* 0x004fe400000000c4 */
[----:B------:R-:W-:Y:S02]  /*2f30*/  DFMA R218, R56, R230, R218 ;  /* 0x000000e638da722b */ /* 0x000fe400000000da */
[----:B------:R-:W-:Y:S02]  /*2f40*/  DFMA R220, R230, R58, R220 ;  /* 0x0000003ae6dc722b */ /* 0x000fe400000000dc */
[----:B------:R-:W-:-:S02]  /*2f50*/  DFMA R222, R64, R230, R222 ;  /* 0x000000e640de722b */ /* 0x000fc400000000de */
[----:B------:R-:W-:Y:S02]  /*2f60*/  DFMA R228, R230, R66, R228 ;  /* 0x00000042e6e4722b */ /* 0x000fe400000000e4 */
[----:B------:R-:W-:Y:S02]  /*2f70*/  DFMA R234, R72, R230, R234 ;  /* 0x000000e648ea722b */ /* 0x000fe400000000ea */
[----:B------:R-:W-:Y:S02]  /*2f80*/  DADD R198, R198, -R196 ;  /* 0x00000000c6c67229 */ /* 0x000fe400000008c4 */
[----:B------:R-:W-:Y:S01]  /*2f90*/  DFMA R230, R230, R74, R224 ;  /* 0x0000004ae6e6722b */ /* 0x000fe200000000e0 */
[----:B------:R-:W0:Y:S01]  /*2fa0*/  LDS.64 R224, [R4+0x1c0] ;  /* 0x0001c00004e07984 */ /* 0x000e220000000a00 */
[C---:B------:R-:W-:Y:S02]  /*2fb0*/  DFMA R210, R206.reuse, R76, R210 ;  /* 0x0000004cced2722b */ /* 0x040fe400000000d2 */
[----:B------:R-:W-:-:S02]  /*2fc0*/  DFMA R196, R206, R78, R208 ;  /* 0x0000004ecec4722b */ /* 0x000fc400000000d0 */
[C---:B------:R-:W-:Y:S01]  /*2fd0*/  DFMA R204, R206.reuse, R84, R204 ;  /* 0x00000054cecc722b */ /* 0x040fe200000000cc */
[----:B------:R-:W-:Y:S01]  /*2fe0*/  LDS.64 R208, [R4+0x230] ;  /* 0x0002300004d07984 */ /* 0x000fe20000000a00 */
[C---:B------:R-:W-:Y:S02]  /*2ff0*/  DFMA R8, R206.reuse, R86, R8 ;  /* 0x00000056ce08722b */ /* 0x040fe40000000008 */
[C---:B------:R-:W-:Y:S02]  /*3000*/  DFMA R202, R206.reuse, R92, R202 ;  /* 0x0000005cceca722b */ /* 0x040fe400000000ca */
[----:B------:R-:W-:Y:S02]  /*3010*/  DFMA R200, R206, R94, R200 ;  /* 0x0000005ecec8722b */ /* 0x000fe400000000c8 */
[----:B---3--:R-:W-:Y:S02]  /*3020*/  DADD R206, R10, R232 ;  /* 0x000000000ace7229 */ /* 0x008fe400000000e8 */
[----:B------:R-:W-:-:S02]  /*3030*/  DFMA R218, R198, R80, R218 ;  /* 0x00000050c6da722b */ /* 0x000fc400000000da */
[C---:B------:R-:W-:Y:S02]  /*3040*/  DFMA R220, R198.reuse, R82, R220 ;  /* 0x00000052c6dc722b */ /* 0x040fe400000000dc */
[C---:B------:R-:W-:Y:S02]  /*3050*/  DFMA R222, R198.reuse, R88, R222 ;  /* 0x00000058c6de722b */ /* 0x040fe400000000de */
[C---:B------:R-:W-:Y:S02]  /*3060*/  DFMA R228, R198.reuse, R90, R228 ;  /* 0x0000005ac6e4722b */ /* 0x040fe400000000e4 */
[C---:B------:R-:W-:Y:S02]  /*3070*/  DFMA R234, R198.reuse, R96, R234 ;  /* 0x00000060c6ea722b */ /* 0x040fe400000000ea */
[----:B------:R-:W-:Y:S01]  /*3080*/  DFMA R230, R198, R98, R230 ;  /* 0x00000062c6e6722b */ /* 0x000fe200000000e6 */
[----:B------:R-:W1:Y:S01]  /*3090*/  LDS.64 R198, [R4+0x380] ;  /* 0x0003800004c67984 */ /* 0x000e620000000a00 */
[----:B------:R-:W-:-:S02]  /*30a0*/  DADD R232, R10, -R232 ;  /* 0x000000000ae87229 */ /* 0x000fc400000008e8 */
[C---:B------:R-:W-:Y:S01]  /*30b0*/  DFMA R210, R206.reuse, R100, R210 ;  /* 0x00000064ced2722b */ /* 0x040fe200000000d2 */
[----:B------:R-:W-:Y:S01]  /*30c0*/  LDS.64 R10, [R4+0x310] ;  /* 0x00031000040a7984 */ /* 0x000fe20000000a00 */
[C---:B------:R-:W-:Y:S02]  /*30d0*/  DFMA R196, R206.reuse, R102, R196 ;  /* 0x00000066cec4722b */ /* 0x040fe400000000c4 */
[C---:B------:R-:W-:Y:S02]  /*30e0*/  DFMA R204, R206.reuse, R108, R204 ;  /* 0x0000006ccecc722b */ /* 0x040fe400000000cc */
[C---:B------:R-:W-:Y:S02]  /*30f0*/  DFMA R8, R206.reuse, R110, R8 ;  /* 0x0000006ece08722b */ /* 0x040fe40000000008 */
[C---:B------:R-:W-:Y:S02]  /*3100*/  DFMA R202, R206.reuse, R116, R202 ;  /* 0x00000074ceca722b */ /* 0x040fe400000000ca */
[----:B------:R-:W-:Y:S01]  /*3110*/  DFMA R200, R206, R118, R200 ;  /* 0x00000076cec8722b */ /* 0x000fe200000000c8 */
[----:B------:R-:W2:Y:S01]  /*3120*/  LDS.64 R206, [R4+0x2a0] ;  /* 0x0002a00004ce7984 */ /* 0x000ea20000000a00 */
[----:B------:R-:W-:-:S02]  /*3130*/  DFMA R218, R232, R104, R218 ;  /* 0x00000068e8da722b */ /* 0x000fc400000000da */
[C---:B------:R-:W-:Y:S02]  /*3140*/  DFMA R220, R232.reuse, R106, R220 ;  /* 0x0000006ae8dc722b */ /* 0x040fe400000000dc */
[C---:B------:R-:W-:Y:S02]  /*3150*/  DFMA R222, R232.reuse, R112, R222 ;  /* 0x00000070e8de722b */ /* 0x040fe400000000de */
[C---:B------:R-:W-:Y:S02]  /*3160*/  DFMA R228, R232.reuse, R114, R228 ;  /* 0x00000072e8e4722b */ /* 0x040fe400000000e4 */
[C---:B------:R-:W-:Y:S02]  /*3170*/  DFMA R234, R232.reuse, R120, R234 ;  /* 0x00000078e8ea722b */ /* 0x040fe400000000ea */
[----:B------:R-:W-:Y:S02]  /*3180*/  DFMA R230, R232, R122, R230 ;  /* 0x0000007ae8e6722b */ /* 0x000fe400000000e6 */
[----:B0-----:R-:W-:-:S02]  /*3190*/  DADD R232, R224, R226 ;  /* 0x00000000e0e87229 */ /* 0x001fc400000000e2 */
[----:B------:R-:W-:-:S06]  /*31a0*/  DADD R224, R224, -R226 ;  /* 0x00000000e0e07229 */ /* 0x000fcc00000008e2 */
[----:B------:R-:W-:Y:S02]  /*31b0*/  DFMA R200, R232, R142, R200 ;  /* 0x0000008ee8c8722b */ /* 0x000fe400000000c8 */
[----:B------:R-:W-:Y:S02]  /*31c0*/  DFMA R230, R224, R146, R230 ;  /* 0x00000092e0e6722b */ /* 0x000fe400000000e6 */
[C-C-:B-1----:R-:W-:Y:S02]  /*31d0*/  DADD R226, R208.reuse, R198.reuse ;  /* 0x00000000d0e27229 */ /* 0x142fe400000000c6 */
[----:B------:R-:W-:Y:S02]  /*31e0*/  DADD R198, R208, -R198 ;  /* 0x00000000d0c67229 */ /* 0x000fe400000008c6 */
        /* <DEDUP_REMOVED lines=9> */
[----:B------:R-:W-:Y:S02]  /*3280*/  DFMA R234, R224, R144, R234 ;  /* 0x00000090e0ea722b */ /* 0x000fe400000000ea */
[----:B--2---:R-:W-:Y:S02]  /*3290*/  DADD R208, R206, R10 ;  /* 0x00000000ced07229 */ /* 0x004fe4000000000a */
[----:B------:R-:W-:Y:S02]  /*32a0*/  DFMA R200, R226, R166, R200 ;  /* 0x000000a6e2c8722b */ /* 0x000fe400000000c8 */
[----:B------:R-:W-:Y:S02]  /*32b0*/  DFMA R230, R198, R170, R230 ;  /* 0x000000aac6e6722b */ /* 0x000fe400000000e6 */
[----:B------:R-:W-:-:S02]  /*32c0*/  DADD R10, R206, -R10 ;  /* 0x00000000ce0a7229 */ /* 0x000fc4000000080a */
        /* <DEDUP_REMOVED lines=46> */
.L_x_88:
[----:B------:R-:W-:Y:S05]  /*35b0*/  BSYNC.RECONVERGENT B0 ;  /* 0x0000000000007941 */ /* 0x000fea0003800200 */
.L_x_87:
        /* <DEDUP_REMOVED lines=8> */
[----:B------:R-:W2:Y:S04]  /*3640*/  LDS.64 R10, [R2+0x4360] ;  /* 0x00436000020a7984 */ /* 0x000ea80000000a00 */
[----:B------:R-:W-:Y:S01]  /*3650*/  LDS.64 R20, [R2+0x3100] ;  /* 0x0031000002147984 */ /* 0x000fe20000000a00 */
[----:B0-----:R-:W-:-:S02]  /*3660*/  DADD R12, R4, R6 ;  /* 0x00000000040c7229 */ /* 0x001fc40000000006 */
[----:B------:R-:W-:Y:S01]  /*3670*/  DADD R14, R4, -R6 ;  /* 0x00000000040e7229 */ /* 0x000fe20000000806 */
[----:B------:R-:W-:Y:S05]  /*3680*/  LDS.64 R6, [R2+0x1260] ;  /* 0x0012600002067984 */ /* 0x000fea0000000a00 */
[----:B------:R-:W-:Y:S01]  /*3690*/  DFMA R28, R28, R12, RZ ;  /* 0x0000000c1c1c722b */ /* 0x000fe200000000ff */
[----:B------:R-:W0:Y:S01]  /*36a0*/  LDS.64 R4, [R2+0x3d40] ;  /* 0x003d400002047984 */ /* 0x000e220000000a00 */
[----:B------:R-:W-:Y:S02]  /*36b0*/  DFMA R30, R12, R30, RZ ;  /* 0x0000001e0c1e722b */ /* 0x000fe400000000ff */
[----:B------:R-:W-:-:S02]  /*36c0*/  DFMA R36, R36, R12, RZ ;  /* 0x0000000c2424722b */ /* 0x000fc400000000ff */
[----:B------:R-:W-:Y:S02]  /*36d0*/  DFMA R38, R12, R38, RZ ;  /* 0x000000260c26722b */ /* 0x000fe400000000ff */
[----:B------:R-:W-:Y:S02]  /*36e0*/  DFMA R44, R44, R12, RZ ;  /* 0x0000000c2c2c722b */ /* 0x000fe400000000ff */
[----:B------:R-:W-:Y:S02]  /*36f0*/  DFMA R46, R12, R46, RZ ;  /* 0x0000002e0c2e722b */ /* 0x000fe400000000ff */
[C-C-:B-1----:R-:W-:Y:S02]  /*3700*/  DADD R12, R16.reuse, R18.reuse ;  /* 0x00000000100c7229 */ /* 0x142fe40000000012 */
[----:B------:R-:W-:Y:S02]  /*3710*/  DADD R16, R16, -R18 ;  /* 0x0000000010107229 */ /* 0x000fe40000000812 */
[----:B------:R-:W-:-:S02]  /*3720*/  DFMA R32, R32, R14, RZ ;  /* 0x0000000e2020722b */ /* 0x000fc400000000ff */
[----:B------:R-:W-:Y:S02]  /*3730*/  DFMA R34, R14, R34, RZ ;  /* 0x000000220e22722b */ /* 0x000fe400000000ff */
[----:B------:R-:W-:Y:S02]  /*3740*/  DFMA R40, R40, R14, RZ ;  /* 0x0000000e2828722b */ /* 0x000fe400000000ff */
[----:B------:R-:W-:Y:S02]  /*3750*/  DFMA R42, R14, R42, RZ ;  /* 0x0000002a0e2a722b */ /* 0x000fe400000000ff */
[----:B------:R-:W-:Y:S02]  /*3760*/  DFMA R48, R48, R14, RZ ;  /* 0x0000000e3030722b */ /* 0x000fe400000000ff */
[----:B------:R-:W-:Y:S02]  /*3770*/  DFMA R50, R14, R50, RZ ;  /* 0x000000320e32722b */ /* 0x000fe400000000ff */
[----:B------:R-:W-:Y:S01]  /*3780*/  DFMA R28, R52, R12, R28 ;  /* 0x0000000c341c722b */ /* 0x000fe2000000001c */
[----:B------:R-:W-:Y:S01]  /*3790*/  LDS.64 R14, [R2+0x1880] ;  /* 0x00188000020e7984 */ /* 0x000fe20000000a00 */
[----:B------:R-:W-:-:S02]  /*37a0*/  DFMA R30, R12, R54, R30 ;  /* 0x000000360c1e722b */ /* 0x000fc4000000001e */
[----:B------:R-:W-:Y:S02]  /*37b0*/  DFMA R36, R60, R12, R36 ;  /* 0x0000000c3c24722b */ /* 0x000fe40000000024 */
[----:B------:R-:W-:Y:S02]  /*37c0*/  DFMA R38, R12, R62, R38 ;  /* 0x0000003e0c26722b */ /* 0x000fe40000000026 */
[----:B------:R-:W-:Y:S02]  /*37d0*/  DFMA R44, R68, R12, R44 ;  /* 0x0000000c442c722b */ /* 0x000fe4000000002c */
[----:B------:R-:W-:Y:S01]  /*37e0*/  DFMA R46, R12, R70, R46 ;  /* 0x000000460c2e722b */ /* 0x000fe2000000002e */
[----:B------:R-:W1:Y:S01]  /*37f0*/  LDS.64 R12, [R2+0x3720] ;  /* 0x00372000020c7984 */ /* 0x000e620000000a00 */
[----:B--2---:R-:W-:Y:S02]  /*3800*/  DADD R18, R8, R10 ;  /* 0x0000000008127229 */ /* 0x004fe4000000000a */
[----:B------:R-:W-:-:S02]  /*3810*/  DFMA R32, R56, R16, R32 ;  /* 0x000000103820722b */ /* 0x000fc40000000020 */
[----:B------:R-:W-:Y:S02]  /*3820*/  DFMA R34, R16, R58, R34 ;  /* 0x0000003a1022722b */ /* 0x000fe40000000022 */
[----:B------:R-:W-:Y:S02]  /*3830*/  DFMA R40, R64, R16, R40 ;  /* 0x000000104028722b */ /* 0x000fe40000000028 */
[----:B------:R-:W-:Y:S02]  /*3840*/  DFMA R42, R16, R66, R42 ;  /* 0x00000042102a722b */ /* 0x000fe4000000002a */
[----:B------:R-:W-:Y:S02]  /*3850*/  DFMA R48, R72, R16, R48 ;  /* 0x000000104830722b */ /* 0x000fe40000000030 */
[----:B------:R-:W-:Y:S02]  /*3860*/  DFMA R50, R16, R74, R50 ;  /* 0x0000004a1032722b */ /* 0x000fe40000000032 */
[----:B------:R-:W-:Y:S01]  /*3870*/  DADD R8, R8, -R10 ;  /* 0x0000000008087229 */ /* 0x000fe2000000080a */
[----:B------:R-:W2:Y:S01]  /*3880*/  LDS.64 R16, [R2+0x1ea0] ;  /* 0x001ea00002107984 */ /* 0x000ea20000000a00 */
[----:B------:R-:W-:-:S02]  /*3890*/  DFMA R28, R18, R76, R28 ;  /* 0x0000004c121c722b */ /* 0x000fc4000000001c */
[C---:B------:R-:W-:Y:S02]  /*38a0*/  DFMA R30, R18.reuse, R78, R30 ;  /* 0x0000004e121e722b */ /* 0x040fe4000000001e */
[C---:B------:R-:W-:Y:S02]  /*38b0*/  DFMA R36, R18.reuse, R84, R36 ;  /* 0x000000541224722b */ /* 0x040fe40000000024 */
[C---:B------:R-:W-:Y:S02]  /*38c0*/  DFMA R38, R18.reuse, R86, R38 ;  /* 0x000000561226722b */ /* 0x040fe40000000026 */
[C---:B------:R-:W-:Y:S02]  /*38d0*/  DFMA R44, R18.reuse, R92, R44 ;  /* 0x0000005c122c722b */ /* 0x040fe4000000002c */
[----:B------:R-:W-:Y:S02]  /*38e0*/  DFMA R46, R18, R94, R46 ;  /* 0x0000005e122e722b */ /* 0x000fe4000000002e */
[C---:B------:R-:W-:Y:S01]  /*38f0*/  DFMA R32, R8.reuse, R80, R32 ;  /* 0x000000500820722b */ /* 0x040fe20000000020 */
[----:B------:R-:W-:Y:S01]  /*3900*/  LDS.64 R18, [R2+0x2ae0] ;  /* 0x002ae00002127984 */ /* 0x000fe20000000a00 */
[----:B------:R-:W-:-:S02]  /*3910*/  DFMA R34, R8, R82, R34 ;  /* 0x000000520822722b */ /* 0x000fc40000000022 */
[C---:B------:R-:W-:Y:S02]  /*3920*/  DFMA R40, R8.reuse, R88, R40 ;  /* 0x000000580828722b */ /* 0x040fe40000000028 */
[C---:B------:R-:W-:Y:S02]  /*3930*/  DFMA R42, R8.reuse, R90, R42 ;  /* 0x0000005a082a722b */ /* 0x040fe4000000002a */
[C---:B------:R-:W-:Y:S02]  /*3940*/  DFMA R48, R8.reuse, R96, R48 ;  /* 0x000000600830722b */ /* 0x040fe40000000030 */
[----:B------:R-:W-:Y:S01]  /*3950*/  DFMA R50, R8, R98, R50 ;  /* 0x000000620832722b */ /* 0x000fe20000000032 */
[----:B------:R-:W3:Y:S01]  /*3960*/  LDS.64 R8, [R2+0x24c0] ;  /* 0x0024c00002087984 */ /* 0x000ee20000000a00 */
[C-C-:B0-----:R-:W-:Y:S02]  /*3970*/  DADD R10, R6.reuse, R4.reuse ;  /* 0x00000000060a7229 */ /* 0x141fe40000000004 */
[----:B------:R-:W-:-:S02]  /*3980*/  DADD R4, R6, -R4 ;  /* 0x0000000006047229 */ /* 0x000fc40000000804 */
[C-C-:B-1----:R-:W-:Y:S02]  /*3990*/  DADD R6, R14.reuse, R12.reuse ;  /* 0x000000000e067229 */ /* 0x142fe4000000000c */
[----:B------:R-:W-:Y:S02]  /*39a0*/  DADD R12, R14, -R12 ;  /* 0x000000000e0c7229 */ /* 0x000fe4000000080c */
        /* <DEDUP_REMOVED lines=18> */
[----:B--2---:R-:W-:Y:S02]  /*3ad0*/  DADD R4, R16, R20 ;  /* 0x0000000010047229 */ /* 0x004fe40000000014 */
        /* <DEDUP_REMOVED lines=45> */
.L_x_90:
[----:B------:R-:W-:Y:S05]  /*3db0*/  BSYNC.RECONVERGENT B0 ;  /* 0x0000000000007941 */ /* 0x000fea0003800200 */
.L_x_89:
[----:B------:R-:W-:Y:S06]  /*3dc0*/  BAR.SYNC.DEFER_BLOCKING 0x0 ;  /* 0x0000000000007b1d */ /* 0x000fec0000010000 */
[----:B------:R-:W-:Y:S05]  /*3dd0*/  @!P0 EXIT ;  /* 0x000000000000894d */ /* 0x000fea0003800000 */
[----:B01----:R-:W0:Y:S01]  /*3de0*/  LDC.64 R4, c[0x0][0x3a8] ;  /* 0x0000ea00ff047b82 */ /* 0x003e220000000a00 */
        /* <DEDUP_REMOVED lines=15> */
.L_x_91:
        /* <DEDUP_REMOVED lines=10> */
.L_x_2923:


//--------------------- .text._Z32massMatrixMultiplyConstantKernelILi12ELi14ELi1EEviPKdS1_S1_S1_Pd --------------------------
	.section	.text._Z32massMatrixMultiplyConstantKernelILi12ELi14ELi1EEviPKdS1_S1_S1_Pd,"ax",@progbits
	.align	128
        .global         _Z32massMatrixMultiplyConstantKernelILi12ELi14ELi1EEviPKdS1_S1_S1_Pd
        .type           _Z32massMatrixMultiplyConstantKernelILi12ELi14ELi1EEviPKdS1_S1_S1_Pd,@function
        .size           _Z32massMatrixMultiplyConstantKernelILi12ELi14ELi1EEviPKdS1_S1_S1_Pd,(.L_x_2924 - _Z32massMatrixMultiplyConstantKernelILi12ELi14ELi1EEviPKdS1_S1_S1_Pd)
        .other          _Z32massMatrixMultiplyConstantKernelILi12ELi14ELi1EEviPKdS1_S1_S1_Pd,@"STO_CUDA_ENTRY STV_DEFAULT"
_Z32massMatrixMultiplyConstantKernelILi12ELi14ELi1EEviPKdS1_S1_S1_Pd:
.text._Z32massMatrixMultiplyConstantKernelILi12ELi14ELi1EEviPKdS1_S1_S1_Pd:
[----:B------:R-:W-:Y:S01]  /*0000*/  LDC R1, c[0x0][0x37c] ;  /* 0x0000df00ff017b82 */ /* 0x000fe20000000800 */
[----:B------:R-:W0:Y:S07]  /*0010*/  S2R R16, SR_TID.Y ;  /* 0x0000000000107919 */ /* 0x000e2e0000002200 */
[----:B------:R-:W0:Y:S01]  /*0020*/  S2UR UR4, SR_CTAID.X ;  /* 0x00000000000479c3 */ /* 0x000e220000002500 */
[----:B------:R-:W1:Y:S01]  /*0030*/  LDCU UR5, c[0x0][0x380] ;  /* 0x00007000ff0577ac */ /* 0x000e620008000800 */
[----:B------:R-:W2:Y:S01]  /*0040*/  S2R R17, SR_TID.X ;  /* 0x0000000000117919 */ /* 0x000ea20000002100 */
[----:B------:R-:W3:Y:S01]  /*0050*/  LDCU.64 UR76, c[0x0][0x358] ;  /* 0x00006b00ff4c77ac */ /* 0x000ee20008000a00 */
[----:B------:R-:W4:Y:S04]  /*0060*/  S2R R6, SR_CgaCtaId ;  /* 0x0000000000067919 */ /* 0x000f280000008800 */
[----:B------:R-:W3:Y:S01]  /*0070*/  LDC.64 R50, c[0x0][0x388] ;  /* 0x0000e200ff327b82 */ /* 0x000ee20000000a00 */
[----:B0-----:R-:W-:-:S07]  /*0080*/  VIADD R0, R16, UR4 ;  /* 0x0000000410007c36 */ /* 0x001fce0008000000 */
[----:B------:R-:W-:Y:S01]  /*0090*/  BAR.SYNC.DEFER_BLOCKING 0x0 ;  /* 0x0000000000007b1d */ /* 0x000fe20000010000 */
[C---:B--2---:R-:W-:Y:S02]  /*00a0*/  ISETP.GE.U32.AND P0, PT, R17.reuse, 0x90, PT ;  /* 0x000000901100780c */ /* 0x044fe40003f06070 */
[C---:B------:R-:W-:Y:S02]  /*00b0*/  LOP3.LUT R7, R17.reuse, 0xffff, RZ, 0xc0, !PT ;  /* 0x0000ffff11077812 */ /* 0x040fe400078ec0ff */
[----:B-1----:R-:W-:Y:S02]  /*00c0*/  ISETP.LT.AND P0, PT, R0, UR5, !P0 ;  /* 0x0000000500007c0c */ /* 0x002fe4000c701270 */
[----:B------:R-:W-:Y:S01]  /*00d0*/  PRMT R3, R17, 0x9910, RZ ;  /* 0x0000991011037816 */ /* 0x000fe200000000ff */
[----:B------:R-:W-:Y:S01]  /*00e0*/  IMAD R2, R7, 0xaaab, RZ ;  /* 0x0000aaab07027824 */ /* 0x000fe200078e02ff */
[----:B------:R-:W-:Y:S01]  /*00f0*/  ISETP.GT.U32.AND P1, PT, R17, 0x8f, PT ;  /* 0x0000008f1100780c */ /* 0x000fe20003f24070 */
        /* <DEDUP_REMOVED lines=13> */
[----:B------:R-:W-:-:S03]  /*01d0*/  IMAD.MOV R2, RZ, RZ, -R2 ;  /* 0x000000ffff027224 */ /* 0x000fc600078e0a02 */
[----:B------:R-:W-:Y:S01]  /*01e0*/  LOP3.LUT R5, R4, 0xffff, RZ, 0xc0, !PT ;  /* 0x0000ffff04057812 */ /* 0x000fe200078ec0ff */
[----:B------:R-:W-:Y:S01]  /*01f0*/  IMAD R4, R16, 0x55c0, R3 ;  /* 0x000055c010047824 */ /* 0x000fe200078e0203 */
        /* <DEDUP_REMOVED lines=10> */
[----:B------:R-:W-:Y:S01]  /*02a0*/  PRMT R6, R5, 0x9910, RZ ;  /* 0x0000991005067816 */ /* 0x000fe200000000ff */
[----:B------:R-:W-:Y:S02]  /*02b0*/  IMAD R3, R16, 0x8, R3 ;  /* 0x0000000810037824 */ /* 0x000fe400078e0203 */
        /* <DEDUP_REMOVED lines=13> */
[----:B0-----:R-:W-:Y:S06]  /*0390*/  @P1 BRA `(.L_x_93) ;  /* 0x0000000c00701947 */ /* 0x001fec0003800000 */
[----:B------:R-:W0:Y:S01]  /*03a0*/  LDCU.128 UR16, c[0x3][0x830] ;  /* 0x00c10600ff1077ac */ /* 0x000e220008000c00 */
[C-C-:B-----5:R-:W-:Y:S01]  /*03b0*/  DADD R36, R12.reuse, R34.reuse ;  /* 0x000000000c247229 */ /* 0x160fe20000000022 */
[----:B------:R-:W-:Y:S01]  /*03c0*/  MOV.SPILL R58, UR77 ;  /* 0x0000004d003a7c02 */ /* 0x000fe20009000f00 */
[----:B------:R-:W-:Y:S01]  /*03d0*/  DADD R34, R12, -R34 ;  /* 0x000000000c227229 */ /* 0x000fe20000000822 */
[----:B------:R-:W1:Y:S01]  /*03e0*/  LDCU.128 UR8, c[0x3][0x920] ;  /* 0x00c12400ff0877ac */ /* 0x000e620008000c00 */
[C-C-:B------:R-:W-:Y:S01]  /*03f0*/  DADD R12, R14.reuse, R32.reuse ;  /* 0x000000000e0c7229 */ /* 0x140fe20000000020 */
[----:B------:R-:W-:Y:S01]  /*0400*/  MOV.SPILL R59, UR76 ;  /* 0x0000004c003b7c02 */ /* 0x000fe20009000f00 */
        /* <DEDUP_REMOVED lines=8> */
[--C-:B------:R-:W-:Y:S02]  /*0490*/  DADD R22, R24, R30.reuse ;  /* 0x0000000018167229 */ /* 0x100fe4000000001e */
[----:B0-----:R-:W-:Y:S01]  /*04a0*/  DFMA R28, R36, UR16, RZ ;  /* 0x00000010241c7c2b */ /* 0x001fe200080000ff */
[----:B------:R-:W0:Y:S01]  /*04b0*/  LDCU.128 UR12, c[0x3][0x8c0] ;  /* 0x00c11800ff0c77ac */ /* 0x000e220008000c00 */
[----:B------:R-:W-:Y:S01]  /*04c0*/  DADD R18, R24, -R30 ;  /* 0x0000000018127229 */ /* 0x000fe2000000081e */
[----:B-1----:R-:W-:Y:S02]  /*04d0*/  MOV.SPILL R48, UR9 ;  /* 0x0000000900307c02 */ /* 0x002fe40009000f00 */
[----:B------:R-:W-:Y:S01]  /*04e0*/  MOV.SPILL R49, UR8 ;  /* 0x0000000800317c02 */ /* 0x000fe20009000f00 */
[----:B------:R-:W1:Y:S01]  /*04f0*/  LDCU.128 UR4, c[0x3][0xa30] ;  /* 0x00c14600ff0477ac */ /* 0x000e620008000c00 */
[----:B------:R-:W-:Y:S01]  /*0500*/  MOV.SPILL R7, UR11 ;  /* 0x0000000b00077c02 */ /* 0x000fe20009000f00 */
[----:B------:R-:W-:Y:S01]  /*0510*/  DFMA R30, R12, UR18, R28 ;  /* 0x000000120c1e7c2b */ /* 0x000fe2000800001c */
[----:B------:R-:W-:Y:S01]  /*0520*/  MOV.SPILL R16, UR10 ;  /* 0x0000000a00107c02 */ /* 0x000fe20009000f00 */
[----:B--2---:R-:W-:Y:S01]  /*0530*/  UMOV UR8, UR22 ;  /* 0x0000001600087c82 */ /* 0x004fe20008000000 */
[----:B------:R-:W-:Y:S01]  /*0540*/  UMOV UR9, UR23 ;  /* 0x0000001700097c82 */ /* 0x000fe20008000000 */
[----:B------:R-:W2:Y:S01]  /*0550*/  LDCU.128 UR32, c[0x3][0x800] ;  /* 0x00c10000ff2077ac */ /* 0x000ea20008000c00 */
[C---:B---3--:R-:W-:Y:S01]  /*0560*/  DFMA R42, R36.reuse, UR68, RZ ;  /* 0x00000044242a7c2b */ /* 0x048fe200080000ff */
[----:B------:R-:W-:Y:S01]  /*0570*/  IMAD.U32 R62, RZ, RZ, UR20 ;  /* 0x00000014ff3e7e24 */ /* 0x000fe2000f8e00ff */
[C---:B----4-:R-:W-:Y:S01]  /*0580*/  DFMA R28, R36.reuse, UR28, RZ ;  /* 0x0000001c241c7c2b */ /* 0x050fe200080000ff */
[----:B------:R-:W-:Y:S01]  /*0590*/  UMOV UR68, UR8 ;  /* 0x0000000800447c82 */ /* 0x000fe20008000000 */
[----:B------:R-:W-:Y:S01]  /*05a0*/  UMOV UR69, UR9 ;  /* 0x0000000900457c82 */ /* 0x000fe20008000000 */
[----:B------:R-:W3:Y:S01]  /*05b0*/  LDCU.128 UR8, c[0x3][0xa10] ;  /* 0x00c14200ff0877ac */ /* 0x000ee20008000c00 */
[----:B0-----:R-:W-:Y:S01]  /*05c0*/  DFMA R46, R36, UR12, RZ ;  /* 0x0000000c242e7c2b */ /* 0x001fe200080000ff */
[----:B------:R-:W-:Y:S01]  /*05d0*/  IMAD.U32 R63, RZ, RZ, UR21 ;  /* 0x00000015ff3f7e24 */ /* 0x000fe2000f8e00ff */
[C---:B------:R-:W-:Y:S01]  /*05e0*/  DFMA R42, R12.reuse, UR70, R42 ;  /* 0x000000460c2a7c2b */ /* 0x040fe2000800002a */
[----:B------:R-:W0:Y:S01]  /*05f0*/  LDCU.128 UR52, c[0x3][0xac0] ;  /* 0x00c15800ff3477ac */ /* 0x000e220008000c00 */
[----:B------:R-:W-:-:S02]  /*0600*/  DFMA R54, R12, UR30, R28 ;  /* 0x0000001e0c367c2b */ /* 0x000fc4000800001c */
[----:B-1----:R-:W-:Y:S01]  /*0610*/  DFMA R28, R34, UR4, RZ ;  /* 0x00000004221c7c2b */ /* 0x002fe200080000ff */
[----:B------:R-:W1:Y:S01]  /*0620*/  LDCU.128 UR40, c[0x3][0x890] ;  /* 0x00c11200ff2877ac */ /* 0x000e620008000c00 */
[----:B--2---:R-:W-:Y:S01]  /*0630*/  DFMA R24, R36, UR32, RZ ;  /* 0x0000002024187c2b */ /* 0x004fe200080000ff */
[----:B------:R-:W2:Y:S05]  /*0640*/  LDCU.128 UR24, c[0x3][0xa00] ;  /* 0x00c14000ff1877ac */ /* 0x000eaa0008000c00 */
[----:B------:R-:W-:Y:S01]  /*0650*/  DFMA R28, R32, UR6, R28 ;  /* 0x00000006201c7c2b */ /* 0x000fe2000800001c */
[----:B------:R-:W4:Y:S01]  /*0660*/  LDCU.128 UR4, c[0x3][0xb00] ;  /* 0x00c16000ff0477ac */ /* 0x000f220008000c00 */
[C---:B------:R-:W-:Y:S01]  /*0670*/  DFMA R26, R12.reuse, UR34, R24 ;  /* 0x000000220c1a7c2b */ /* 0x040fe20008000018 */
[----:B---3--:R-:W-:Y:S01]  /*0680*/  UMOV UR76, UR8 ;  /* 0x00000008004c7c82 */ /* 0x008fe20008000000 */
[----:B------:R-:W-:Y:S01]  /*0690*/  UMOV UR77, UR9 ;  /* 0x00000009004d7c82 */ /* 0x000fe20008000000 */
[----:B------:R-:W-:Y:S01]  /*06a0*/  R2UR.FILL UR9, R48 ;  /* 0x00000000300972ca */ /* 0x000fe200004e0000 */
[----:B------:R-:W3:Y:S01]  /*06b0*/  LDCU.128 UR32, c[0x3][0x900] ;  /* 0x00c12000ff2077ac */ /* 0x000ee20008000c00 */
[----:B------:R-:W-:Y:S01]  /*06c0*/  R2UR.FILL UR8, R49 ;  /* 0x00000000310872ca */ /* 0x000fe200004e0000 */
[----:B------:R-:W-:-:S02]  /*06d0*/  DFMA R48, R12, UR14, R46 ;  /* 0x0000000e0c307c2b */ /* 0x000fc4000800002e */
[----:B0-----:R-:W-:Y:S01]  /*06e0*/  DFMA R46, R34, UR52, RZ ;  /* 0x00000034222e7c2b */ /* 0x001fe200080000ff */
[----:B------:R-:W-:Y:S01]  /*06f0*/  UMOV UR52, UR68 ;  /* 0x0000004400347c82 */ /* 0x000fe20008000000 */
[----:B------:R-:W-:Y:S01]  /*0700*/  UMOV UR53, UR69 ;  /* 0x0000004500357c82 */ /* 0x000fe20008000000 */
[----:B------:R-:W0:Y:S01]  /*0710*/  LDCU.128 UR68, c[0x3][0x820] ;  /* 0x00c10400ff4477ac */ /* 0x000e220008000c00 */
[----:B-1----:R-:W-:Y:S01]  /*0720*/  DFMA R24, R36, UR40, RZ ;  /* 0x0000002824187c2b */ /* 0x002fe200080000ff */
[----:B------:R-:W1:Y:S01]  /*0730*/  LDCU.128 UR12, c[0x3][0xa40] ;  /* 0x00c14800ff0c77ac */ /* 0x000e620008000c00 */
[----:B----4-:R-:W-:Y:S02]  /*0740*/  MOV.SPILL R60, UR5 ;  /* 0x00000005003c7c02 */ /* 0x010fe40009000f00 */
[----:B------:R-:W-:Y:S01]  /*0750*/  DFMA R46, R32, UR54, R46 ;  /* 0x00000036202e7c2b */ /* 0x000fe2000800002e */
[----:B------:R-:W-:Y:S01]  /*0760*/  MOV.SPILL R61, UR4 ;  /* 0x00000004003d7c02 */ /* 0x000fe20009000f00 */
[----:B------:R-:W4:Y:S01]  /*0770*/  LDCU.128 UR64, c[0x3][0xa60] ;  /* 0x00c14c00ff4077ac */ /* 0x000f220008000c00 */
[----:B------:R-:W-:-:S02]  /*0780*/  DFMA R36, R36, UR8, RZ ;  /* 0x0000000824247c2b */ /* 0x000fc400080000ff */
[----:B------:R-:W-:Y:S01]  /*0790*/  DFMA R44, R12, UR42, R24 ;  /* 0x0000002a0c2c7c2b */ /* 0x000fe20008000018 */
[----:B------:R-:W-:Y:S01]  /*07a0*/  UMOV UR40, UR10 ;  /* 0x0000000a00287c82 */ /* 0x000fe20008000000 */
[----:B------:R-:W-:Y:S01]  /*07b0*/  UMOV UR41, UR11 ;  /* 0x0000000b00297c82 */ /* 0x000fe20008000000 */
[----:B------:R-:W-:Y:S01]  /*07c0*/  R2UR.FILL UR11, R7 ;  /* 0x00000000070b72ca */ /* 0x000fe200004e0000 */
[----:B------:R-:W4:Y:S01]  /*07d0*/  LDCU.128 UR60, c[0x3][0xa90] ;  /* 0x00c15200ff3c77ac */ /* 0x000f220008000c00 */
[----:B------:R-:W-:Y:S01]  /*07e0*/  R2UR.FILL UR10, R16 ;  /* 0x00000000100a72ca */ /* 0x000fe200004e0000 */
[----:B--2---:R-:W-:Y:S01]  /*07f0*/  DFMA R24, R34, UR24, RZ ;  /* 0x0000001822187c2b */ /* 0x004fe200080000ff */
[----:B------:R-:W-:Y:S01]  /*0800*/  MOV.SPILL R7, UR7 ;  /* 0x0000000700077c02 */ /* 0x000fe20009000f00 */
[----:B------:R-:W2:Y:S01]  /*0810*/  LDCU.128 UR56, c[0x3][0xaf0] ;  /* 0x00c15e00ff3877ac */ /* 0x000ea20008000c00 */
[----:B------:R-:W-:Y:S01]  /*0820*/  MOV.SPILL R16, UR6 ;  /* 0x0000000600107c02 */ /* 0x000fe20009000f00 */
[----:B---3--:R-:W-:Y:S01]  /*0830*/  DFMA R54, R38, UR32, R54 ;  /* 0x0000002026367c2b */ /* 0x008fe20008000036 */
[----:B------:R-:W-:Y:S01]  /*0840*/  UMOV UR6, UR40 ;  /* 0x0000002800067c82 */ /* 0x000fe20008000000 */
[----:B------:R-:W-:Y:S01]  /*0850*/  UMOV UR7, UR41 ;  /* 0x0000002900077c82 */ /* 0x000fe20008000000 */
[----:B0-----:R-:W-:Y:S01]  /*0860*/  UMOV UR4, UR68 ;  /* 0x0000004400047c82 */ /* 0x001fe20008000000 */
[----:B------:R-:W-:Y:S01]  /*0870*/  UMOV UR5, UR69 ;  /* 0x0000004500057c82 */ /* 0x000fe20008000000 */
[----:B------:R-:W0:Y:S01]  /*0880*/  LDCU.128 UR48, c[0x3][0xb20] ;  /* 0x00c16400ff3077ac */ /* 0x000e220008000c00 */
[----:B-1----:R-:W-:-:S02]  /*0890*/  DFMA R28, R40, UR12, R28 ;  /* 0x0000000c281c7c2b */ /* 0x002fc4000800001c */
[----:B------:R-:W-:Y:S01]  /*08a0*/  DFMA R56, R12, UR10, R36 ;  /* 0x0000000a0c387c2b */ /* 0x000fe20008000024 */
[----:B------:R-:W1:Y:S01]  /*08b0*/  LDCU.128 UR28, c[0x3][0xa70] ;  /* 0x00c14e00ff1c77ac */ /* 0x000e620008000c00 */
[C-C-:B------:R-:W-:Y:S02]  /*08c0*/  DADD R12, R20.reuse, R8.reuse ;  /* 0x00000000140c7229 */ /* 0x140fe40000000008 */
[----:B------:R-:W-:Y:S01]  /*08d0*/  DADD R8, R20, -R8 ;  /* 0x0000000014087229 */ /* 0x000fe20000000808 */
[----:B------:R-:W-:Y:S01]  /*08e0*/  UMOV UR32, UR4 ;  /* 0x0000000400207c82 */ /* 0x000fe20008000000 */
[----:B------:R-:W-:Y:S01]  /*08f0*/  UMOV UR33, UR5 ;  /* 0x0000000500217c82 */ /* 0x000fe20008000000 */
[----:B------:R-:W-:Y:S01]  /*0900*/  UMOV UR12, UR6 ;  /* 0x00000006000c7c82 */ /* 0x000fe20008000000 */
[----:B------:R-:W-:Y:S01]  /*0910*/  UMOV UR13, UR7 ;  /* 0x00000007000d7c82 */ /* 0x000fe20008000000 */
[----:B------:R-:W3:Y:S01]  /*0920*/  LDCU.128 UR4, c[0x3][0xa20] ;  /* 0x00c14400ff0477ac */ /* 0x000ee20008000c00 */
[----:B----4-:R-:W-:-:S02]  /*0930*/  DFMA R20, R34, UR64, RZ ;  /* 0x0000004022147c2b */ /* 0x010fc400080000ff */
[----:B------:R-:W-:Y:S01]  /*0940*/  DFMA R36, R34, UR60, RZ ;  /* 0x0000003c22247c2b */ /* 0x000fe200080000ff */
[----:B------:R-:W4:Y:S01]  /*0950*/  LDCU.128 UR72, c[0x3][0x810] ;  /* 0x00c10200ff4877ac */ /* 0x000f220008000c00 */
[----:B------:R-:W-:Y:S02]  /*0960*/  DFMA R24, R32, UR26, R24 ;  /* 0x0000001a20187c2b */ /* 0x000fe40008000018 */
[----:B--2---:R-:W-:Y:S01]  /*0970*/  DFMA R52, R34, UR56, RZ ;  /* 0x0000003822347c2b */ /* 0x004fe200080000ff */
[----:B------:R-:W2:Y:S01]  /*0980*/  LDCU.128 UR36, c[0x3][0x840] ;  /* 0x00c10800ff2477ac */ /* 0x000ea20008000c00 */
[----:B------:R-:W-:Y:S01]  /*0990*/  R2UR UR56, R62 ;  /* 0x000000003e3872ca */ /* 0x000fe200000e0000 */
[C---:B------:R-:W-:Y:S01]  /*09a0*/  DFMA R20, R32.reuse, UR66, R20 ;  /* 0x0000004220147c2b */ /* 0x040fe20008000014 */
[----:B------:R-:W-:Y:S01]  /*09b0*/  R2UR UR57, R63 ;  /* 0x000000003f3972ca */ /* 0x000fe200000e0000 */
[----:B------:R-:W3:Y:S01]  /*09c0*/  LDCU.128 UR20, c[0x3][0x8d0] ;  /* 0x00c11a00ff1477ac */ /* 0x000ee20008000c00 */
[----:B------:R-:W-:-:S02]  /*09d0*/  DFMA R36, R32, UR62, R36 ;  /* 0x0000003e20247c2b */ /* 0x000fc40008000024 */
[----:B0-----:R-:W-:Y:S01]  /*09e0*/  DFMA R34, R34, UR48, RZ ;  /* 0x0000003022227c2b */ /* 0x001fe200080000ff */
[----:B------:R-:W0:Y:S01]  /*09f0*/  LDCU.128 UR16, c[0x3][0x930] ;  /* 0x00c12600ff1077ac */ /* 0x000e220008000c00 */
[C---:B------:R-:W-:Y:S01]  /*0a00*/  DFMA R24, R40.reuse, UR76, R24 ;  /* 0x0000004c28187c2b */ /* 0x040fe20008000018 */
[----:B------:R-:W-:Y:S01]  /*0a10*/  R2UR.FILL UR77, R58 ;  /* 0x000000003a4d72ca */ /* 0x000fe200004e0000 */
[----:B-1----:R-:W-:Y:S01]  /*0a20*/  DFMA R20, R40, UR28, R20 ;  /* 0x0000001c28147c2b */ /* 0x002fe20008000014 */
[----:B------:R-:W1:Y:S01]  /*0a30*/  LDCU.128 UR8, c[0x3][0xaa0] ;  /* 0x00c15400ff0877ac */ /* 0x000e620008000c00 */
[----:B------:R-:W-:Y:S01]  /*0a40*/  DFMA R52, R32, UR58, R52 ;  /* 0x0000003a20347c2b */ /* 0x000fe20008000034 */
[----:B------:R-:W-:Y:S01]  /*0a50*/  R2UR.FILL UR76, R59 ;  /* 0x000000003b4c72ca */ /* 0x000fe200004e0000 */
[C---:B----4-:R-:W-:Y:S01]  /*0a60*/  DFMA R26, R38.reuse, UR72, R26 ;  /* 0x00000048261a7c2b */ /* 0x050fe2000800001a */
[----:B------:R-:W4:Y:S01]  /*0a70*/  LDCU.128 UR24, c[0x3][0xad0] ;  /* 0x00c15a00ff1877ac */ /* 0x000f220008000c00 */
[----:B------:R-:W-:-:S02]  /*0a80*/  DFMA R44, R38, UR56, R44 ;  /* 0x00000038262c7c2b */ /* 0x000fc4000800002c */
[----:B--2---:R-:W-:Y:S01]  /*0a90*/  DFMA R30, R38, UR36, R30 ;  /* 0x00000024261e7c2b */ /* 0x004fe2000800001e */
[----:B------:R-:W2:Y:S01]  /*0aa0*/  LDCU.128 UR44, c[0x3][0x870] ;  /* 0x00c10e00ff2c77ac */ /* 0x000ea20008000c00 */
[----:B------:R-:W-:Y:S02]  /*0ab0*/  DFMA R34, R32, UR50, R34 ;  /* 0x0000003220227c2b */ /* 0x000fe40008000022 */
[----:B---3--:R-:W-:Y:S01]  /*0ac0*/  DFMA R48, R38, UR20, R48 ;  /* 0x0000001426307c2b */ /* 0x008fe20008000030 */
[----:B------:R-:W3:Y:S01]  /*0ad0*/  LDCU.128 UR40, c[0x3][0xb30] ;  /* 0x00c16600ff2877ac */ /* 0x000ee20008000c00 */
[----:B------:R-:W-:Y:S02]  /*0ae0*/  DFMA R26, R22, UR74, R26 ;  /* 0x0000004a161a7c2b */ /* 0x000fe4000800001a */
[----:B0-----:R-:W-:Y:S01]  /*0af0*/  DFMA R56, R38, UR16, R56 ;  /* 0x0000001026387c2b */ /* 0x001fe20008000038 */
[----:B------:R-:W-:Y:S01]  /*0b00*/  UMOV UR28, UR4 ;  /* 0x00000004001c7c82 */ /* 0x000fe20008000000 */
[----:B------:R-:W-:Y:S01]  /*0b10*/  UMOV UR29, UR5 ;  /* 0x00000005001d7c82 */ /* 0x000fe20008000000 */
[----:B------:R-:W-:Y:S01]  /*0b20*/  R2UR.FILL UR5, R60 ;  /* 0x000000003c0572ca */ /* 0x000fe200004e0000 */
[C---:B-1----:R-:W-:Y:S01]  /*0b30*/  DFMA R36, R40.reuse, UR8, R36 ;  /* 0x0000000828247c2b */ /* 0x042fe20008000024 */
[----:B------:R-:W-:Y:S01]  /*0b40*/  R2UR.FILL UR4, R61 ;  /* 0x000000003d0472ca */ /* 0x000fe200004e0000 */
[----:B------:R-:W-:Y:S01]  /*0b50*/  UMOV UR60, UR70 ;  /* 0x00000046003c7c82 */ /* 0x000fe20008000000 */
[----:B------:R-:W-:Y:S01]  /*0b60*/  UMOV UR61, UR71 ;  /* 0x00000047003d7c82 */ /* 0x000fe20008000000 */
[----:B----4-:R-:W-:Y:S01]  /*0b70*/  DFMA R46, R40, UR24, R46 ;  /* 0x00000018282e7c2b */ /* 0x010fe2000800002e */
[----:B------:R-:W-:Y:S01]  /*0b80*/  UMOV UR48, UR60 ;  /* 0x0000003c00307c82 */ /* 0x000fe20008000000 */
[----:B------:R-:W-:Y:S01]  /*0b90*/  UMOV UR49, UR61 ;  /* 0x0000003d00317c82 */ /* 0x000fe20008000000 */
[----:B------:R-:W-:Y:S01]  /*0ba0*/  UMOV UR20, UR52 ;  /* 0x0000003400147c82 */ /* 0x000fe20008000000 */
[----:B------:R-:W-:Y:S01]  /*0bb0*/  UMOV UR21, UR53 ;  /* 0x0000003500157c82 */ /* 0x000fe20008000000 */
[----:B------:R-:W-:Y:S01]  /*0bc0*/  UMOV UR24, UR6 ;  /* 0x0000000600187c82 */ /* 0x000fe20008000000 */
[----:B------:R-:W-:Y:S01]  /*0bd0*/  UMOV UR25, UR7 ;  /* 0x0000000700197c82 */ /* 0x000fe20008000000 */
[----:B------:R-:W-:Y:S01]  /*0be0*/  R2UR.FILL UR7, R7 ;  /* 0x00000000070772ca */ /* 0x000fe200004e0000 */
[----:B--2---:R-:W-:Y:S01]  /*0bf0*/  DFMA R42, R38, UR44, R42 ;  /* 0x0000002c262a7c2b */ /* 0x004fe2000800002a */
[----:B------:R-:W-:Y:S01]  /*0c00*/  R2UR.FILL UR6, R16 ;  /* 0x00000000100672ca */ /* 0x000fe200004e0000 */
[----:B------:R-:W-:Y:S01]  /*0c10*/  UMOV UR44, UR48 ;  /* 0x00000030002c7c82 */ /* 0x000fe20008000000 */
[----:B------:R-:W-:Y:S01]  /*0c20*/  UMOV UR45, UR49 ;  /* 0x00000031002d7c82 */ /* 0x000fe20008000000 */
[C---:B------:R-:W-:Y:S01]  /*0c30*/  DFMA R30, R22.reuse, UR38, R30 ;  /* 0x00000026161e7c2b */ /* 0x040fe2000800001e */
[----:B------:R-:W0:Y:S01]  /*0c40*/  LDCU.128 UR68, c[0x3][0x850] ;  /* 0x00c10a00ff4477ac */ /* 0x000e220008000c00 */
[----:B------:R-:W-:-:S02]  /*0c50*/  DFMA R44, R22, UR20, R44 ;  /* 0x00000014162c7c2b */ /* 0x000fc4000800002c */
[C---:B------:R-:W-:Y:S01]  /*0c60*/  DFMA R48, R22.reuse, UR22, R48 ;  /* 0x0000001616307c2b */ /* 0x040fe20008000030 */
[----:B------:R-:W1:Y:S01]  /*0c70*/  LDCU.128 UR64, c[0x3][0x880] ;  /* 0x00c11000ff4077ac */ /* 0x000e620008000c00 */
[----:B------:R-:W-:Y:S02]  /*0c80*/  DFMA R56, R22, UR18, R56 ;  /* 0x0000001216387c2b */ /* 0x000fe40008000038 */
[C---:B------:R-:W-:Y:S01]  /*0c90*/  DFMA R24, R18.reuse, UR12, R24 ;  /* 0x0000000c12187c2b */ /* 0x040fe20008000018 */
[----:B------:R-:W2:Y:S01]  /*0ca0*/  LDCU.128 UR60, c[0x3][0x8b0] ;  /* 0x00c11600ff3c77ac */ /* 0x000ea20008000c00 */
[C---:B------:R-:W-:Y:S02]  /*0cb0*/  DFMA R28, R18.reuse, UR14, R28 ;  /* 0x0000000e121c7c2b */ /* 0x040fe4000800001c */
[----:B------:R-:W-:Y:S01]  /*0cc0*/  DFMA R36, R18, UR10, R36 ;  /* 0x0000000a12247c2b */ /* 0x000fe20008000024 */
[----:B------:R-:W4:Y:S01]  /*0cd0*/  LDCU.128 UR56, c[0x3][0x8e0] ;  /* 0x00c11c00ff3877ac */ /* 0x000f220008000c00 */
[----:B------:R-:W-:-:S02]  /*0ce0*/  DFMA R52, R40, UR4, R52 ;  /* 0x0000000428347c2b */ /* 0x000fc40008000034 */
[----:B---3--:R-:W-:Y:S01]  /*0cf0*/  DFMA R34, R40, UR40, R34 ;  /* 0x0000002828227c2b */ /* 0x008fe20008000022 */
[----:B------:R-:W3:Y:S01]  /*0d00*/  LDCU.128 UR52, c[0x3][0x910] ;  /* 0x00c12200ff3477ac */ /* 0x000ee20008000c00 */
[C---:B------:R-:W-:Y:S02]  /*0d10*/  DFMA R42, R22.reuse, UR46, R42 ;  /* 0x0000002e162a7c2b */ /* 0x040fe4000800002a */
[----:B------:R-:W-:Y:S01]  /*0d20*/  DFMA R54, R22, UR34, R54 ;  /* 0x0000002216367c2b */ /* 0x000fe20008000036 */
[----:B------:R-:W3:Y:S01]  /*0d30*/  LDCU.128 UR48, c[0x3][0x940] ;  /* 0x00c12800ff3077ac */ /* 0x000ee20008000c00 */
[C---:B------:R-:W-:Y:S02]  /*0d40*/  DFMA R20, R18.reuse, UR30, R20 ;  /* 0x0000001e12147c2b */ /* 0x040fe40008000014 */
[C---:B------:R-:W-:Y:S01]  /*0d50*/  DFMA R46, R18.reuse, UR26, R46 ;  /* 0x0000001a122e7c2b */ /* 0x040fe2000800002e */
[----:B------:R-:W3:Y:S01]  /*0d60*/  LDCU.128 UR72, c[0x3][0xa50] ;  /* 0x00c14a00ff4877ac */ /* 0x000ee20008000c00 */
[----:B------:R-:W-:-:S02]  /*0d70*/  DFMA R52, R18, UR6, R52 ;  /* 0x0000000612347c2b */ /* 0x000fc40008000034 */
[----:B------:R-:W-:Y:S01]  /*0d80*/  DFMA R34, R18, UR42, R34 ;  /* 0x0000002a12227c2b */ /* 0x000fe20008000022 */
[----:B------:R-:W3:Y:S01]  /*0d90*/  LDCU.128 UR36, c[0x3][0xa80] ;  /* 0x00c15000ff2477ac */ /* 0x000ee20008000c00 */
[----:B------:R-:W-:Y:S02]  /*0da0*/  DFMA R26, R14, UR32, R26 ;  /* 0x000000200e1a7c2b */ /* 0x000fe4000800001a */
[----:B------:R-:W-:Y:S01]  /*0db0*/  DFMA R24, R10, UR28, R24 ;  /* 0x0000001c0a187c2b */ /* 0x000fe20008000018 */
[----:B------:R-:W3:Y:S01]  /*0dc0*/  LDCU.128 UR20, c[0x3][0xab0] ;  /* 0x00c15600ff1477ac */ /* 0x000ee20008000c00 */
[C---:B0-----:R-:W-:Y:S02]  /*0dd0*/  DFMA R30, R14.reuse, UR68, R30 ;  /* 0x000000440e1e7c2b */ /* 0x041fe4000800001e */
[C---:B-1----:R-:W-:Y:S01]  /*0de0*/  DFMA R42, R14.reuse, UR64, R42 ;  /* 0x000000400e2a7c2b */ /* 0x042fe2000800002a */
[----:B------:R-:W0:Y:S01]  /*0df0*/  LDCU.128 UR16, c[0x3][0xae0] ;  /* 0x00c15c00ff1077ac */ /* 0x000e220008000c00 */
[----:B--2---:R-:W-:-:S02]  /*0e00*/  DFMA R44, R14, UR60, R44 ;  /* 0x0000003c0e2c7c2b */ /* 0x004fc4000800002c */
[C---:B----4-:R-:W-:Y:S01]  /*0e10*/  DFMA R48, R14.reuse, UR56, R48 ;  /* 0x000000380e307c2b */ /* 0x050fe20008000030 */
[----:B------:R-:W1:Y:S01]  /*0e20*/  LDCU.128 UR12, c[0x3][0xb10] ;  /* 0x00c16200ff0c77ac */ /* 0x000e620008000c00 */
[C---:B---3--:R-:W-:Y:S02]  /*0e30*/  DFMA R54, R14.reuse, UR52, R54 ;  /* 0x000000340e367c2b */ /* 0x048fe40008000036 */
[----:B------:R-:W-:Y:S01]  /*0e40*/  DFMA R56, R14, UR48, R56 ;  /* 0x000000300e387c2b */ /* 0x000fe20008000038 */
[----:B------:R-:W2:Y:S01]  /*0e50*/  LDCU.128 UR8, c[0x3][0xb40] ;  /* 0x00c16800ff0877ac */ /* 0x000ea20008000c00 */
[C---:B------:R-:W-:Y:S02]  /*0e60*/  DFMA R28, R10.reuse, UR72, R28 ;  /* 0x000000480a1c7c2b */ /* 0x040fe4000800001c */
[----:B------:R-:W-:Y:S02]  /*0e70*/  DFMA R20, R10, UR36, R20 ;  /* 0x000000240a147c2b */ /* 0x000fe40008000014 */
[----:B------:R-:W-:-:S02]  /*0e80*/  DFMA R26, R12, UR44, R26 ;  /* 0x0000002c0c1a7c2b */ /* 0x000fc4000800001a */
[----:B------:R-:W-:Y:S02]  /*0e90*/  DFMA R36, R10, UR20, R36 ;  /* 0x000000140a247c2b */ /* 0x000fe40008000024 */
[----:B------:R-:W-:Y:S02]  /*0ea0*/  DFMA R24, R8, UR24, R24 ;  /* 0x0000001808187c2b */ /* 0x000fe40008000018 */
[----:B0-----:R-:W-:Y:S02]  /*0eb0*/  DFMA R46, R10, UR16, R46 ;  /* 0x000000100a2e7c2b */ /* 0x001fe4000800002e */
[----:B------:R-:W-:Y:S02]  /*0ec0*/  DFMA R30, R12, UR70, R30 ;  /* 0x000000460c1e7c2b */ /* 0x000fe4000800001e */
[----:B-1----:R-:W-:Y:S02]  /*0ed0*/  DFMA R52, R10, UR12, R52 ;  /* 0x0000000c0a347c2b */ /* 0x002fe40008000034 */
[----:B------:R-:W-:-:S02]  /*0ee0*/  DFMA R42, R12, UR66, R42 ;  /* 0x000000420c2a7c2b */ /* 0x000fc4000800002a */
[----:B--2---:R-:W-:Y:S02]  /*0ef0*/  DFMA R34, R10, UR8, R34 ;  /* 0x000000080a227c2b */ /* 0x004fe40008000022 */
[C---:B------:R-:W-:Y:S02]  /*0f00*/  DFMA R44, R12.reuse, UR62, R44 ;  /* 0x0000003e0c2c7c2b */ /* 0x040fe4000800002c */
[C---:B------:R-:W-:Y:S02]  /*0f10*/  DFMA R48, R12.reuse, UR58, R48 ;  /* 0x0000003a0c307c2b */ /* 0x040fe40008000030 */
[C---:B------:R-:W-:Y:S02]  /*0f20*/  DFMA R54, R12.reuse, UR54, R54 ;  /* 0x000000360c367c2b */ /* 0x040fe40008000036 */
[----:B------:R-:W-:Y:S02]  /*0f30*/  DFMA R56, R12, UR50, R56 ;  /* 0x000000320c387c2b */ /* 0x000fe40008000038 */
[----:B------:R-:W-:-:S02]  /*0f40*/  DFMA R28, R8, UR74, R28 ;  /* 0x0000004a081c7c2b */ /* 0x000fc4000800001c */
[C---:B------:R-:W-:Y:S02]  /*0f50*/  DFMA R20, R8.reuse, UR38, R20 ;  /* 0x0000002608147c2b */ /* 0x040fe40008000014 */
[C---:B------:R-:W-:Y:S02]  /*0f60*/  DFMA R36, R8.reuse, UR22, R36 ;  /* 0x0000001608247c2b */ /* 0x040fe40008000024 */
[C---:B------:R-:W-:Y:S02]  /*0f70*/  DFMA R46, R8.reuse, UR18, R46 ;  /* 0x00000012082e7c2b */ /* 0x040fe4000800002e */
[C---:B------:R-:W-:Y:S02]  /*0f80*/  DFMA R52, R8.reuse, UR14, R52 ;  /* 0x0000000e08347c2b */ /* 0x040fe40008000034 */
[----:B------:R-:W-:Y:S02]  /*0f90*/  DFMA R34, R8, UR10, R34 ;  /* 0x0000000a08227c2b */ /* 0x000fe40008000022 */
[----:B------:R-:W-:-:S02]  /*0fa0*/  DADD R8, R26, -R24 ;  /* 0x000000001a087229 */ /* 0x000fc40000000818 */
[----:B------:R-:W-:Y:S02]  /*0fb0*/  DADD R24, R26, R24 ;  /* 0x000000001a187229 */ /* 0x000fe40000000018 */
[----:B------:R-:W-:Y:S02]  /*0fc0*/  DADD R10, R30, -R28 ;  /* 0x000000001e0a7229 */ /* 0x000fe4000000081c */
[----:B------:R-:W-:Y:S01]  /*0fd0*/  DADD R12, R42, -R20 ;  /* 0x000000002a0c7229 */ /* 0x000fe20000000814 */
[----:B------:R0:W-:Y:S01]  /*0fe0*/  STS.64 [R2+0x4fa0], R8 ;  /* 0x004fa00802007388 */ /* 0x0001e20000000a00 */
[----:B------:R-:W-:Y:S02]  /*0ff0*/  DADD R14, R44, -R36 ;  /* 0x000000002c0e7229 */ /* 0x000fe40000000824 */
[----:B------:R-:W-:Y:S01]  /*1000*/  DADD R18, R48, -R46 ;  /* 0x0000000030127229 */ /* 0x000fe2000000082e */
[----:B------:R0:W-:Y:S01]  /*1010*/  STS.64 [R2], R24 ;  /* 0x0000001802007388 */ /* 0x0001e20000000a00 */
        /* <DEDUP_REMOVED lines=20> */
.L_x_93:
[----:B------:R-:W-:Y:S05]  /*1160*/  BSYNC.RECONVERGENT B0 ;  /* 0x0000000000007941 */ /* 0x000fea0003800200 */
.L_x_92:
[----:B------:R-:W-:Y:S01]  /*1170*/  BAR.SYNC.DEFER_BLOCKING 0x0 ;  /* 0x0000000000007b1d */ /* 0x000fe20000010000 */
[----:B------:R-:W-:Y:S02]  /*1180*/  IMAD.MOV.U32 R7, RZ, RZ, 0xd ;  /* 0x0000000dff077424 */ /* 0x000fe400078e00ff */
[----:B------:R-:W-:-:S03]  /*1190*/  IMAD.IADD R6, R6, 0x1, R17 ;  /* 0x0000000106067824 */ /* 0x000fc600078e0211 */
[----:B------:R-:W-:Y:S04]  /*11a0*/  BSSY.RECONVERGENT B0, `(.L_x_94) ;  /* 0x00000d0000007945 */ /* 0x000fe80003800200 */
[----:B------:R-:W-:Y:S05]  /*11b0*/  @P2 BRA `(.L_x_95) ;  /* 0x0000000c00382947 */ /* 0x000fea0003800000 */
[----:B0----5:R-:W-:Y:S01]  /*11c0*/  LDS.64 R8, [R3] ;  /* 0x0000000003087984 */ /* 0x021fe20000000a00 */
[----:B------:R-:W0:Y:S03]  /*11d0*/  LDCU.128 UR60, c[0x3][0x890] ;  /* 0x00c11200ff3c77ac */ /* 0x000e260008000c00 */
[----:B------:R-:W1:Y:S01]  /*11e0*/  LDS.64 R10, [R3+0x4d0] ;  /* 0x0004d000030a7984 */ /* 0x000e620000000a00 */
[----:B------:R-:W2:Y:S03]  /*11f0*/  LDCU.128 UR44, c[0x3][0x8c0] ;  /* 0x00c11800ff2c77ac */ /* 0x000ea60008000c00 */
[----:B------:R-:W-:Y:S01]  /*1200*/  LDS.64 R14, [R3+0x70] ;  /* 0x00007000030e7984 */ /* 0x000fe20000000a00 */
[----:B------:R-:W3:Y:S03]  /*1210*/  LDCU.128 UR36, c[0x3][0x800] ;  /* 0x00c10000ff2477ac */ /* 0x000ee60008000c00 */
[----:B------:R-:W4:Y:S01]  /*1220*/  LDS.64 R18, [R3+0x460] ;  /* 0x0004600003127984 */ /* 0x000f220000000a00 */
[----:B------:R-:W3:Y:S03]  /*1230*/  LDCU.128 UR64, c[0x3][0x830] ;  /* 0x00c10600ff4077ac */ /* 0x000ee60008000c00 */
[----:B------:R-:W-:Y:S01]  /*1240*/  LDS.64 R20, [R3+0x3f0] ;  /* 0x0003f00003147984 */ /* 0x000fe20000000a00 */
[----:B------:R-:W3:Y:S01]  /*1250*/  LDCU.128 UR40, c[0x3][0x860] ;  /* 0x00c10c00ff2877ac */ /* 0x000ee20008000c00 */
[----:B------:R-:W3:Y:S01]  /*1260*/  LDCU.128 UR48, c[0x3][0x8f0] ;  /* 0x00c11e00ff3077ac */ /* 0x000ee20008000c00 */
[----:B------:R-:W3:Y:S01]  /*1270*/  LDCU.128 UR56, c[0x3][0x920] ;  /* 0x00c12400ff3877ac */ /* 0x000ee20008000c00 */
[----:B------:R-:W3:Y:S01]  /*1280*/  LDCU.128 UR20, c[0x3][0xa60] ;  /* 0x00c14c00ff1477ac */ /* 0x000ee20008000c00 */
[----:B------:R-:W3:Y:S01]  /*1290*/  LDCU.128 UR24, c[0x3][0xa30] ;  /* 0x00c14600ff1877ac */ /* 0x000ee20008000c00 */
[----:B------:R-:W3:Y:S01]  /*12a0*/  LDCU.128 UR4, c[0x3][0xaf0] ;  /* 0x00c15e00ff0477ac */ /* 0x000ee20008000c00 */
[----:B------:R-:W3:Y:S01]  /*12b0*/  LDCU.128 UR52, c[0x3][0xa00] ;  /* 0x00c14000ff3477ac */ /* 0x000ee20008000c00 */
[C-C-:B-1----:R-:W-:Y:S01]  /*12c0*/  DADD R12, R8.reuse, R10.reuse ;  /* 0x00000000080c7229 */ /* 0x142fe2000000000a */
[----:B------:R-:W1:Y:S01]  /*12d0*/  LDCU.128 UR12, c[0x3][0xa90] ;  /* 0x00c15200ff0c77ac */ /* 0x000e620008000c00 */
[----:B------:R-:W-:Y:S01]  /*12e0*/  DADD R8, R8, -R10 ;  /* 0x0000000008087229 */ /* 0x000fe2000000080a */
[----:B------:R-:W1:Y:S01]  /*12f0*/  LDCU.128 UR16, c[0x3][0xac0] ;  /* 0x00c15800ff1077ac */ /* 0x000e620008000c00 */
[C-C-:B----4-:R-:W-:Y:S01]  /*1300*/  DADD R10, R14.reuse, R18.reuse ;  /* 0x000000000e0a7229 */ /* 0x150fe20000000012 */
[----:B------:R-:W4:Y:S01]  /*1310*/  LDCU.128 UR8, c[0x3][0xb20] ;  /* 0x00c16400ff0877ac */ /* 0x000f220008000c00 */
[----:B------:R-:W-:Y:S01]  /*1320*/  DADD R14, R14, -R18 ;  /* 0x000000000e0e7229 */ /* 0x000fe20000000812 */
[----:B------:R-:W4:Y:S01]  /*1330*/  LDS.64 R18, [R3+0xe0] ;  /* 0x0000e00003127984 */ /* 0x000f220000000a00 */
[C---:B0-----:R-:W-:Y:S01]  /*1340*/  DFMA R32, R12.reuse, UR60, RZ ;  /* 0x0000003c0c207c2b */ /* 0x041fe200080000ff */
[----:B------:R-:W0:Y:S01]  /*1350*/  LDCU.128 UR28, c[0x3][0x840] ;  /* 0x00c10800ff1c77ac */ /* 0x000e220008000c00 */
[----:B--2---:R-:W-:-:S02]  /*1360*/  DFMA R36, R12, UR44, RZ ;  /* 0x0000002c0c247c2b */ /* 0x004fc400080000ff */
[C---:B---3--:R-:W-:Y:S01]  /*1370*/  DFMA R22, R12.reuse, UR36, RZ ;  /* 0x000000240c167c2b */ /* 0x048fe200080000ff */
[----:B------:R-:W2:Y:S01]  /*1380*/  LDCU.128 UR72, c[0x3][0x810] ;  /* 0x00c10200ff4877ac */ /* 0x000ea20008000c00 */
[----:B------:R-:W-:Y:S02]  /*1390*/  DFMA R24, R12, UR64, RZ ;  /* 0x000000400c187c2b */ /* 0x000fe400080000ff */
[C---:B------:R-:W-:Y:S01]  /*13a0*/  DFMA R38, R10.reuse, UR62, R32 ;  /* 0x0000003e0a267c2b */ /* 0x040fe20008000020 */
[----:B------:R-:W3:Y:S01]  /*13b0*/  LDCU.128 UR32, c[0x3][0x8a0] ;  /* 0x00c11400ff2077ac */ /* 0x000ee20008000c00 */
[----:B------:R-:W-:Y:S02]  /*13c0*/  DFMA R44, R10, UR46, R36 ;  /* 0x0000002e0a2c7c2b */ /* 0x000fe40008000024 */
[C---:B------:R-:W-:Y:S01]  /*13d0*/  DFMA R28, R12.reuse, UR40, RZ ;  /* 0x000000280c1c7c2b */ /* 0x040fe200080000ff */
[----:B------:R-:W3:Y:S01]  /*13e0*/  LDCU.128 UR44, c[0x3][0x930] ;  /* 0x00c12600ff2c77ac */ /* 0x000ee20008000c00 */
[----:B------:R-:W-:-:S02]  /*13f0*/  DFMA R32, R12, UR48, RZ ;  /* 0x000000300c207c2b */ /* 0x000fc400080000ff */
[----:B------:R-:W-:Y:S01]  /*1400*/  DFMA R36, R12, UR56, RZ ;  /* 0x000000380c247c2b */ /* 0x000fe200080000ff */
[----:B------:R-:W3:Y:S01]  /*1410*/  LDCU.128 UR60, c[0x3][0xad0] ;  /* 0x00c15a00ff3c77ac */ /* 0x000ee20008000c00 */
[C---:B------:R-:W-:Y:S01]  /*1420*/  DFMA R26, R10.reuse, UR38, R22 ;  /* 0x000000260a1a7c2b */ /* 0x040fe20008000016 */
[----:B------:R-:W-:Y:S01]  /*1430*/  LDS.64 R12, [R3+0x150] ;  /* 0x00015000030c7984 */ /* 0x000fe20000000a00 */
[C---:B------:R-:W-:Y:S01]  /*1440*/  DFMA R30, R10.reuse, UR66, R24 ;  /* 0x000000420a1e7c2b */ /* 0x040fe20008000018 */
[----:B------:R-:W2:Y:S01]  /*1450*/  LDCU.128 UR64, c[0x3][0xa10] ;  /* 0x00c14200ff4077ac */ /* 0x000ea20008000c00 */
[C---:B------:R-:W-:Y:S01]  /*1460*/  DFMA R34, R10.reuse, UR42, R28 ;  /* 0x0000002a0a227c2b */ /* 0x040fe2000800001c */
[----:B------:R-:W3:Y:S01]  /*1470*/  LDS.64 R22, [R3+0x380] ;  /* 0x0003800003167984 */ /* 0x000ee20000000a00 */
[C---:B------:R-:W-:Y:S01]  /*1480*/  DFMA R46, R10.reuse, UR50, R32 ;  /* 0x000000320a2e7c2b */ /* 0x040fe20008000020 */
[----:B0-----:R-:W-:Y:S01]  /*1490*/  UMOV UR70, UR30 ;  /* 0x0000001e00467c82 */ /* 0x001fe20008000000 */
[----:B------:R-:W-:Y:S01]  /*14a0*/  DFMA R54, R10, UR58, R36 ;  /* 0x0000003a0a367c2b */ /* 0x000fe20008000024 */
[----:B------:R-:W-:Y:S01]  /*14b0*/  UMOV UR71, UR31 ;  /* 0x0000001f00477c82 */ /* 0x000fe20008000000 */
[C---:B------:R-:W-:Y:S01]  /*14c0*/  DFMA R10, R8.reuse, UR20, RZ ;  /* 0x00000014080a7c2b */ /* 0x040fe200080000ff */
[----:B------:R-:W-:Y:S01]  /*14d0*/  UMOV UR68, UR28 ;  /* 0x0000001c00447c82 */ /* 0x000fe20008000000 */
[C---:B------:R-:W-:Y:S01]  /*14e0*/  DFMA R28, R8.reuse, UR24, RZ ;  /* 0x00000018081c7c2b */ /* 0x040fe200080000ff */
[----:B------:R-:W-:Y:S01]  /*14f0*/  UMOV UR69, UR29 ;  /* 0x0000001d00457c82 */ /* 0x000fe20008000000 */
[C---:B------:R-:W-:Y:S01]  /*1500*/  DFMA R24, R8.reuse, UR52, RZ ;  /* 0x0000003408187c2b */ /* 0x040fe200080000ff */
[----:B------:R-:W0:Y:S01]  /*1510*/  LDCU.128 UR28, c[0x3][0x870] ;  /* 0x00c10e00ff1c77ac */ /* 0x000e220008000c00 */
[----:B-1----:R-:W-:-:S02]  /*1520*/  DFMA R42, R8, UR16, RZ ;  /* 0x00000010082a7c2b */ /* 0x002fc400080000ff */
[C---:B------:R-:W-:Y:S01]  /*1530*/  DFMA R36, R14.reuse, UR22, R10 ;  /* 0x000000160e247c2b */ /* 0x040fe2000800000a */
[----:B------:R-:W1:Y:S01]  /*1540*/  LDCU.128 UR36, c[0x3][0x8d0] ;  /* 0x00c11a00ff2477ac */ /* 0x000e620008000c00 */
[----:B------:R-:W-:Y:S02]  /*1550*/  DFMA R32, R14, UR26, R28 ;  /* 0x0000001a0e207c2b */ /* 0x000fe4000800001c */
[C---:B------:R-:W-:Y:S01]  /*1560*/  DFMA R10, R8.reuse, UR4, RZ ;  /* 0x00000004080a7c2b */ /* 0x040fe200080000ff */
[----:B--2---:R-:W-:Y:S01]  /*1570*/  UMOV UR48, UR64 ;  /* 0x0000004000307c82 */ /* 0x004fe20008000000 */
[C---:B------:R-:W-:Y:S01]  /*1580*/  DFMA R28, R8.reuse, UR12, RZ ;  /* 0x0000000c081c7c2b */ /* 0x040fe200080000ff */
[----:B------:R-:W-:Y:S01]  /*1590*/  UMOV UR49, UR65 ;  /* 0x0000004100317c82 */ /* 0x000fe20008000000 */
[----:B----4-:R-:W-:Y:S01]  /*15a0*/  DFMA R52, R8, UR8, RZ ;  /* 0x0000000808347c2b */ /* 0x010fe200080000ff */
[----:B------:R-:W2:Y:S01]  /*15b0*/  LDCU.128 UR40, c[0x3][0x900] ;  /* 0x00c12000ff2877ac */ /* 0x000ea20008000c00 */
[----:B------:R-:W-:-:S02]  /*15c0*/  DFMA R24, R14, UR54, R24 ;  /* 0x000000360e187c2b */ /* 0x000fc40008000018 */
[C---:B------:R-:W-:Y:S01]  /*15d0*/  DFMA R42, R14.reuse, UR18, R42 ;  /* 0x000000120e2a7c2b */ /* 0x040fe2000800002a */
[----:B------:R-:W-:Y:S01]  /*15e0*/  UMOV UR24, UR48 ;  /* 0x0000003000187c82 */ /* 0x000fe20008000000 */
[----:B------:R-:W-:Y:S01]  /*15f0*/  DFMA R40, R14, UR14, R28 ;  /* 0x0000000e0e287c2b */ /* 0x000fe2000800001c */
[----:B------:R-:W-:Y:S01]  /*1600*/  UMOV UR25, UR49 ;  /* 0x0000003100197c82 */ /* 0x000fe20008000000 */
[----:B------:R-:W-:Y:S01]  /*1610*/  DADD R8, R18, R20 ;  /* 0x0000000012087229 */ /* 0x000fe20000000014 */
[----:B------:R-:W4:Y:S01]  /*1620*/  LDCU.128 UR48, c[0x3][0xa40] ;  /* 0x00c14800ff3077ac */ /* 0x000f220008000c00 */
[C---:B------:R-:W-:Y:S02]  /*1630*/  DFMA R48, R14.reuse, UR6, R10 ;  /* 0x000000060e307c2b */ /* 0x040fe4000800000a */
[----:B------:R-:W-:Y:S01]  /*1640*/  DFMA R52, R14, UR10, R52 ;  /* 0x0000000a0e347c2b */ /* 0x000fe20008000034 */
[----:B------:R-:W-:Y:S01]  /*1650*/  LDS.64 R10, [R3+0x1c0] ;  /* 0x0001c000030a7984 */ /* 0x000fe20000000a00 */
[----:B------:R-:W-:Y:S01]  /*1660*/  DADD R18, R18, -R20 ;  /* 0x0000000012127229 */ /* 0x000fe20000000814 */
[----:B------:R-:W-:Y:S01]  /*1670*/  UMOV UR56, UR66 ;  /* 0x0000004200387c82 */ /* 0x000fe20008000000 */
[----:B------:R-:W-:Y:S01]  /*1680*/  UMOV UR57, UR67 ;  /* 0x0000004300397c82 */ /* 0x000fe20008000000 */
[----:B------:R-:W4:Y:S01]  /*1690*/  LDS.64 R14, [R3+0x310] ;  /* 0x00031000030e7984 */ /* 0x000f220000000a00 */
[----:B------:R-:W4:Y:S01]  /*16a0*/  LDCU.128 UR20, c[0x3][0x820] ;  /* 0x00c10400ff1477ac */ /* 0x000f220008000c00 */
[----:B------:R-:W-:-:S02]  /*16b0*/  DFMA R26, R8, UR72, R26 ;  /* 0x00000048081a7c2b */ /* 0x000fc4000800001a */
[----:B------:R-:W-:Y:S01]  /*16c0*/  LDS.64 R20, [R3+0x230] ;  /* 0x0002300003147984 */ /* 0x000fe20000000a00 */
[----:B------:R-:W-:Y:S01]  /*16d0*/  DFMA R28, R18, UR24, R24 ;  /* 0x00000018121c7c2b */ /* 0x000fe20008000018 */
[----:B------:R-:W-:Y:S01]  /*16e0*/  UMOV UR26, UR56 ;  /* 0x00000038001a7c82 */ /* 0x000fe20008000000 */
[----:B------:R-:W-:Y:S01]  /*16f0*/  UMOV UR27, UR57 ;  /* 0x00000039001b7c82 */ /* 0x000fe20008000000 */
[----:B------:R-:W4:Y:S01]  /*1700*/  LDS.64 R24, [R3+0x2a0] ;  /* 0x0002a00003187984 */ /* 0x000f220000000a00 */
[----:B------:R-:W4:Y:S01]  /*1710*/  LDCU.128 UR56, c[0x3][0xaa0] ;  /* 0x00c15400ff3877ac */ /* 0x000f220008000c00 */
[C---:B0-----:R-:W-:Y:S02]  /*1720*/  DFMA R34, R8.reuse, UR28, R34 ;  /* 0x0000001c08227c2b */ /* 0x041fe40008000022 */
[C---:B---3--:R-:W-:Y:S01]  /*1730*/  DFMA R38, R8.reuse, UR32, R38 ;  /* 0x0000002008267c2b */ /* 0x048fe20008000026 */
[----:B------:R-:W0:Y:S01]  /*1740*/  LDCU.128 UR52, c[0x3][0xa70] ;  /* 0x00c14e00ff3477ac */ /* 0x000e220008000c00 */
[----:B-1----:R-:W-:-:S02]  /*1750*/  DFMA R44, R8, UR36, R44 ;  /* 0x00000024082c7c2b */ /* 0x002fc4000800002c */
[C---:B--2---:R-:W-:Y:S01]  /*1760*/  DFMA R46, R8.reuse, UR40, R46 ;  /* 0x00000028082e7c2b */ /* 0x044fe2000800002e */
[----:B------:R-:W-:Y:S01]  /*1770*/  UMOV UR12, UR70 ;  /* 0x00000046000c7c82 */ /* 0x000fe20008000000 */
[----:B------:R-:W-:Y:S01]  /*1780*/  UMOV UR13, UR71 ;  /* 0x00000047000d7c82 */ /* 0x000fe20008000000 */
[----:B------:R-:W-:Y:S01]  /*1790*/  UMOV UR16, UR68 ;  /* 0x0000004400107c82 */ /* 0x000fe20008000000 */
[----:B------:R-:W-:Y:S01]  /*17a0*/  UMOV UR17, UR69 ;  /* 0x0000004500117c82 */ /* 0x000fe20008000000 */
[----:B------:R-:W1:Y:S01]  /*17b0*/  LDCU.128 UR64, c[0x3][0xb00] ;  /* 0x00c16000ff4077ac */ /* 0x000e620008000c00 */
[C---:B------:R-:W-:Y:S02]  /*17c0*/  DFMA R30, R8.reuse, UR16, R30 ;  /* 0x00000010081e7c2b */ /* 0x040fe4000800001e */
[----:B------:R-:W-:Y:S01]  /*17d0*/  DFMA R54, R8, UR44, R54 ;  /* 0x0000002c08367c2b */ /* 0x000fe20008000036 */
[----:B------:R-:W2:Y:S01]  /*17e0*/  LDCU.128 UR68, c[0x3][0xb30] ;  /* 0x00c16600ff4477ac */ /* 0x000ea20008000c00 */
[----:B------:R-:W-:-:S02]  /*17f0*/  DADD R8, R12, R22 ;  /* 0x000000000c087229 */ /* 0x000fc40000000016 */
[----:B----4-:R-:W-:Y:S01]  /*1800*/  DFMA R32, R18, UR48, R32 ;  /* 0x0000003012207c2b */ /* 0x010fe20008000020 */
[----:B------:R-:W-:Y:S01]  /*1810*/  UMOV UR8, UR22 ;  /* 0x0000001600087c82 */ /* 0x000fe20008000000 */
[----:B------:R-:W-:Y:S01]  /*1820*/  DADD R12, R12, -R22 ;  /* 0x000000000c0c7229 */ /* 0x000fe20000000816 */
[----:B------:R-:W-:Y:S01]  /*1830*/  UMOV UR9, UR23 ;  /* 0x0000001700097c82 */ /* 0x000fe20008000000 */
[----:B------:R-:W-:Y:S01]  /*1840*/  UMOV UR28, UR8 ;  /* 0x00000008001c7c82 */ /* 0x000fe20008000000 */
[----:B------:R-:W-:Y:S01]  /*1850*/  UMOV UR29, UR9 ;  /* 0x00000009001d7c82 */ /* 0x000fe20008000000 */
[----:B------:R-:W-:Y:S01]  /*1860*/  UMOV UR32, UR12 ;  /* 0x0000000c00207c82 */ /* 0x000fe20008000000 */
[----:B------:R-:W-:Y:S01]  /*1870*/  UMOV UR33, UR13 ;  /* 0x0000000d00217c82 */ /* 0x000fe20008000000 */
[----:B------:R-:W-:Y:S01]  /*1880*/  UMOV UR40, UR26 ;  /* 0x0000001a00287c82 */ /* 0x000fe20008000000 */
[----:B------:R-:W-:Y:S01]  /*1890*/  UMOV UR41, UR27 ;  /* 0x0000001b00297c82 */ /* 0x000fe20008000000 */
[C---:B------:R-:W-:Y:S01]  /*18a0*/  DFMA R40, R18.reuse, UR56, R40 ;  /* 0x0000003812287c2b */ /* 0x040fe20008000028 */
[----:B------:R-:W-:Y:S01]  /*18b0*/  UMOV UR56, UR20 ;  /* 0x0000001400387c82 */ /* 0x000fe20008000000 */
[----:B------:R-:W-:Y:S01]  /*18c0*/  UMOV UR57, UR21 ;  /* 0x0000001500397c82 */ /* 0x000fe20008000000 */
[----:B------:R-:W3:Y:S01]  /*18d0*/  LDCU.128 UR4, c[0x3][0x850] ;  /* 0x00c10a00ff0477ac */ /* 0x000ee20008000c00 */
[----:B0-----:R-:W-:-:S02]  /*18e0*/  DFMA R36, R18, UR52, R36 ;  /* 0x0000003412247c2b */ /* 0x001fc40008000024 */
[C---:B------:R-:W-:Y:S01]  /*18f0*/  DFMA R26, R8.reuse, UR74, R26 ;  /* 0x0000004a081a7c2b */ /* 0x040fe2000800001a */
[----:B------:R-:W0:Y:S01]  /*1900*/  LDCU.128 UR8, c[0x3][0x880] ;  /* 0x00c11000ff0877ac */ /* 0x000e220008000c00 */
        /* <DEDUP_REMOVED lines=9> */
[C---:B------:R-:W-:Y:S02]  /*19a0*/  DFMA R28, R12.reuse, UR40, R28 ;  /* 0x000000280c1c7c2b */ /* 0x040fe4000800001c */
[----:B------:R-:W-:Y:S01]  /*19b0*/  DFMA R32, R12, UR50, R32 ;  /* 0x000000320c207c2b */ /* 0x000fe20008000020 */
[----:B------:R-:W4:Y:S01]  /*19c0*/  LDCU.128 UR24, c[0x3][0x940] ;  /* 0x00c12800ff1877ac */ /* 0x000f220008000c00 */
[C---:B------:R-:W-:Y:S02]  /*19d0*/  DFMA R42, R18.reuse, UR60, R42 ;  /* 0x0000003c122a7c2b */ /* 0x040fe4000800002a */
[C---:B-1----:R-:W-:Y:S01]  /*19e0*/  DFMA R48, R18.reuse, UR64, R48 ;  /* 0x0000004012307c2b */ /* 0x042fe20008000030 */
[----:B------:R-:W-:Y:S01]  /*19f0*/  UMOV UR52, UR28 ;  /* 0x0000001c00347c82 */ /* 0x000fe20008000000 */
[----:B------:R-:W-:Y:S01]  /*1a00*/  UMOV UR53, UR29 ;  /* 0x0000001d00357c82 */ /* 0x000fe20008000000 */
[----:B------:R-:W1:Y:S01]  /*1a10*/  LDCU.128 UR72, c[0x3][0xa20] ;  /* 0x00c14400ff4877ac */ /* 0x000e620008000c00 */
[----:B--2---:R-:W-:-:S02]  /*1a20*/  DFMA R52, R18, UR68, R52 ;  /* 0x0000004412347c2b */ /* 0x004fc40008000034 */
[----:B------:R-:W-:Y:S01]  /*1a30*/  DADD R8, R10, R14 ;  /* 0x000000000a087229 */ /* 0x000fe2000000000e */
        /* <DEDUP_REMOVED lines=8> */
[----:B------:R-:W-:Y:S01]  /*1ac0*/  DADD R10, R10, -R14 ;  /* 0x000000000a0a7229 */ /* 0x000fe2000000080e */
[----:B------:R-:W2:Y:S01]  /*1ad0*/  LDCU.128 UR40, c[0x3][0xae0] ;  /* 0x00c15c00ff2877ac */ /* 0x000ea20008000c00 */
[C---:B------:R-:W-:Y:S02]  /*1ae0*/  DFMA R26, R8.reuse, UR56, R26 ;  /* 0x00000038081a7c2b */ /* 0x040fe4000800001a */
[C---:B---3--:R-:W-:Y:S01]  /*1af0*/  DFMA R30, R8.reuse, UR4, R30 ;  /* 0x00000004081e7c2b */ /* 0x048fe2000800001e */
[----:B------:R-:W3:Y:S01]  /*1b00*/  LDCU.128 UR44, c[0x3][0xb10] ;  /* 0x00c16200ff2c77ac */ /* 0x000ee20008000c00 */
[C---:B0-----:R-:W-:Y:S02]  /*1b10*/  DFMA R34, R8.reuse, UR8, R34 ;  /* 0x0000000808227c2b */ /* 0x041fe40008000022 */
[C---:B----4-:R-:W-:Y:S01]  /*1b20*/  DFMA R38, R8.reuse, UR12, R38 ;  /* 0x0000000c08267c2b */ /* 0x050fe20008000026 */
[----:B------:R-:W0:Y:S01]  /*1b30*/  LDCU.128 UR48, c[0x3][0xb40] ;  /* 0x00c16800ff3077ac */ /* 0x000e220008000c00 */
[----:B------:R-:W-:-:S02]  /*1b40*/  DFMA R44, R8, UR16, R44 ;  /* 0x00000010082c7c2b */ /* 0x000fc4000800002c */
[C---:B------:R-:W-:Y:S02]  /*1b50*/  DFMA R46, R8.reuse, UR20, R46 ;  /* 0x00000014082e7c2b */ /* 0x040fe4000800002e */
[----:B------:R-:W-:Y:S02]  /*1b60*/  DFMA R54, R8, UR24, R54 ;  /* 0x0000001808367c2b */ /* 0x000fe40008000036 */
[----:B------:R-:W-:Y:S02]  /*1b70*/  DADD R8, R20, R24 ;  /* 0x0000000014087229 */ /* 0x000fe40000000018 */
[C---:B-1----:R-:W-:Y:S02]  /*1b80*/  DFMA R28, R10.reuse, UR72, R28 ;  /* 0x000000480a1c7c2b */ /* 0x042fe4000800001c */
[C---:B--2---:R-:W-:Y:S02]  /*1b90*/  DFMA R32, R10.reuse, UR28, R32 ;  /* 0x0000001c0a207c2b */ /* 0x044fe40008000020 */
[----:B------:R-:W-:-:S02]  /*1ba0*/  DFMA R36, R10, UR32, R36 ;  /* 0x000000200a247c2b */ /* 0x000fc40008000024 */
[C---:B------:R-:W-:Y:S02]  /*1bb0*/  DFMA R40, R10.reuse, UR36, R40 ;  /* 0x000000240a287c2b */ /* 0x040fe40008000028 */
[C---:B------:R-:W-:Y:S02]  /*1bc0*/  DFMA R42, R10.reuse, UR40, R42 ;  /* 0x000000280a2a7c2b */ /* 0x040fe4000800002a */
[C---:B---3--:R-:W-:Y:S02]  /*1bd0*/  DFMA R48, R10.reuse, UR44, R48 ;  /* 0x0000002c0a307c2b */ /* 0x048fe40008000030 */
[----:B0-----:R-:W-:Y:S02]  /*1be0*/  DFMA R52, R10, UR48, R52 ;  /* 0x000000300a347c2b */ /* 0x001fe40008000034 */
[----:B------:R-:W-:Y:S02]  /*1bf0*/  DADD R20, R20, -R24 ;  /* 0x0000000014147229 */ /* 0x000fe40000000818 */
        /* <DEDUP_REMOVED lines=22> */
[----:B------:R-:W-:Y:S02]  /*1d60*/  DADD R22, R54, -R52 ;  /* 0x0000000036167229 */ /* 0x000fe40000000834 */
        /* <DEDUP_REMOVED lines=19> */
.L_x_95:
[----:B------:R-:W-:Y:S05]  /*1ea0*/  BSYNC.RECONVERGENT B0 ;  /* 0x0000000000007941 */ /* 0x000fea0003800200 */
.L_x_94:
[----:B01---5:R-:W-:Y:S01]  /*1eb0*/  PRMT R8, R6, 0x5410, R5 ;  /* 0x0000541006087816 */ /* 0x023fe20000000005 */
[----:B------:R-:W-:Y:S01]  /*1ec0*/  UMOV UR4, 0xc40e ;  /* 0x0000c40e00047882 */ /* 0x000fe20000000000 */
[----:B------:R-:W-:Y:S03]  /*1ed0*/  BAR.SYNC.DEFER_BLOCKING 0x0 ;  /* 0x0000000000007b1d */ /* 0x000fe60000010000 */
[----:B------:R-:W-:Y:S01]  /*1ee0*/  IDP.2A.LO.U16.U8 R7, R8, UR4, R7 ;  /* 0x0000000408077c26 */ /* 0x000fe20008001007 */
[----:B------:R-:W-:Y:S01]  /*1ef0*/  LOP3.LUT R6, R6, 0xffff, RZ, 0xc0, !PT ;  /* 0x0000ffff06067812 */ /* 0x000fe200078ec0ff */
[----:B------:R-:W-:Y:S01]  /*1f00*/  IMAD R5, R5, 0x620, R4 ;  /* 0x0000062005057824 */ /* 0x000fe200078e0204 */
[----:B------:R-:W0:Y:S01]  /*1f10*/  LDCU.128 UR4, c[0x3][0x800] ;  /* 0x00c10000ff0477ac */ /* 0x000e220008000c00 */
[----:B------:R-:W-:Y:S01]  /*1f20*/  IMAD R7, R0, 0xab8, R7 ;  /* 0x00000ab800077824 */ /* 0x000fe200078e0207 */
[----:B------:R-:W1:Y:S03]  /*1f30*/  LDCU.128 UR40, c[0x3][0x870] ;  /* 0x00c10e00ff2877ac */ /* 0x000e660008000c00 */
[----:B------:R-:W-:Y:S01]  /*1f40*/  IMAD.WIDE R50, R7, 0x8, R50 ;  /* 0x0000000807327825 */ /* 0x000fe200078e0232 */
[----:B------:R-:W2:Y:S04]  /*1f50*/  LDCU.128 UR52, c[0x3][0xa40] ;  /* 0x00c14800ff3477ac */ /* 0x000ea80008000c00 */
[----:B------:R-:W3:Y:S01]  /*1f60*/  LDG.E.64.CONSTANT R34, desc[UR76][R50.64+-0x68] ;  /* 0xffff984c32227981 */ /* 0x000ee2000c1e9b00 */
[----:B------:R-:W4:Y:S03]  /*1f70*/  LDCU.128 UR8, c[0x3][0xa00] ;  /* 0x00c14000ff0877ac */ /* 0x000f260008000c00 */
        /* <DEDUP_REMOVED lines=9> */
[----:B------:R-:W-:Y:S01]  /*2010*/  IMAD R5, R6, 0x70, R5 ;  /* 0x0000007006057824 */ /* 0x000fe200078e0205 */
[----:B-1----:R-:W-:Y:S01]  /*2020*/  UMOV UR48, UR40 ;  /* 0x0000002800307c82 */ /* 0x002fe20008000000 */
[----:B------:R-:W-:Y:S01]  /*2030*/  UMOV UR49, UR41 ;  /* 0x0000002900317c82 */ /* 0x000fe20008000000 */
[----:B------:R-:W-:Y:S01]  /*2040*/  IMAD.U32 R122, RZ, RZ, UR40 ;  /* 0x00000028ff7a7e24 */ /* 0x000fe2000f8e00ff */
[----:B0-----:R-:W-:Y:S01]  /*2050*/  MOV.SPILL R10, UR5 ;  /* 0x00000005000a7c02 */ /* 0x001fe20009000f00 */
[----:B------:R-:W-:Y:S01]  /*2060*/  LDS.128 R12, [R5] ;  /* 0x00000000050c7984 */ /* 0x000fe20000000c00 */
[----:B------:R-:W0:Y:S03]  /*2070*/  LDCU.128 UR16, c[0x3][0x830] ;  /* 0x00c10600ff1077ac */ /* 0x000e260008000c00 */
[----:B------:R-:W1:Y:S01]  /*2080*/  LDS.128 R108, [R5+0x50] ;  /* 0x00005000056c7984 */ /* 0x000e620000000c00 */
[----:B------:R-:W0:Y:S03]  /*2090*/  LDCU.128 UR20, c[0x3][0xa30] ;  /* 0x00c14600ff1477ac */ /* 0x000e260008000c00 */
[----:B------:R-:W-:Y:S01]  /*20a0*/  LDS.128 R104, [R5+0x10] ;  /* 0x0000100005687984 */ /* 0x000fe20000000c00 */
[----:B------:R-:W0:Y:S03]  /*20b0*/  LDCU.128 UR24, c[0x3][0xa60] ;  /* 0x00c14c00ff1877ac */ /* 0x000e260008000c00 */
[----:B------:R-:W0:Y:S01]  /*20c0*/  LDS.128 R44, [R5+0x40] ;  /* 0x00004000052c7984 */ /* 0x000e220000000c00 */
[----:B------:R-:W0:Y:S03]  /*20d0*/  LDCU.128 UR28, c[0x3][0x820] ;  /* 0x00c10400ff1c77ac */ /* 0x000e260008000c00 */
[----:B------:R-:W-:Y:S01]  /*20e0*/  LDS.128 R60, [R5+0x20] ;  /* 0x00002000053c7984 */ /* 0x000fe20000000c00 */
[----:B------:R-:W3:Y:S03]  /*20f0*/  LDCU.128 UR56, c[0x3][0xb20] ;  /* 0x00c16400ff3877ac */ /* 0x000ee60008000c00 */
[----:B------:R-:W0:Y:S01]  /*2100*/  LDS.128 R20, [R5+0x30] ;  /* 0x0000300005147984 */ /* 0x000e220000000c00 */
[----:B------:R-:W-:Y:S01]  /*2110*/  IMAD.U32 R123, RZ, RZ, UR41 ;  /* 0x00000029ff7b7e24 */ /* 0x000fe2000f8e00ff */
[----:B------:R-:W-:Y:S01]  /*2120*/  UMOV UR40, UR42 ;  /* 0x0000002a00287c82 */ /* 0x000fe20008000000 */
[----:B------:R-:W-:Y:S01]  /*2130*/  IMAD.U32 R88, RZ, RZ, UR42 ;  /* 0x0000002aff587e24 */ /* 0x000fe2000f8e00ff */
[----:B------:R-:W-:Y:S01]  /*2140*/  UMOV UR41, UR43 ;  /* 0x0000002b00297c82 */ /* 0x000fe20008000000 */
[----:B------:R-:W-:Y:S01]  /*2150*/  IMAD.U32 R89, RZ, RZ, UR43 ;  /* 0x0000002bff597e24 */ /* 0x000fe2000f8e00ff */
[----:B--2---:R-:W-:Y:S01]  /*2160*/  UMOV UR42, UR54 ;  /* 0x00000036002a7c82 */ /* 0x004fe20008000000 */
[----:B------:R-:W-:Y:S01]  /*2170*/  IMAD.U32 R48, RZ, RZ, UR52 ;  /* 0x00000034ff307e24 */ /* 0x000fe2000f8e00ff */
[----:B------:R-:W-:Y:S01]  /*2180*/  UMOV UR43, UR55 ;  /* 0x00000037002b7c82 */ /* 0x000fe20008000000 */
[----:B------:R-:W-:Y:S01]  /*2190*/  IMAD.U32 R49, RZ, RZ, UR53 ;  /* 0x00000035ff317e24 */ /* 0x000fe2000f8e00ff */
[----:B------:R-:W2:Y:S01]  /*21a0*/  LDG.E.64.CONSTANT R128, desc[UR76][R50.64+-0x18] ;  /* 0xffffe84c32807981 */ /* 0x000ea2000c1e9b00 */
[----:B------:R-:W2:Y:S01]  /*21b0*/  LDCU.128 UR68, c[0x3][0x910] ;  /* 0x00c12200ff4477ac */ /* 0x000ea20008000c00 */
[----:B------:R-:W2:Y:S01]  /*21c0*/  LDCU.128 UR64, c[0x3][0x930] ;  /* 0x00c12600ff4077ac */ /* 0x000ea20008000c00 */
[----:B------:R-:W2:Y:S01]  /*21d0*/  LDCU.128 UR60, c[0x3][0xb30] ;  /* 0x00c16600ff3c77ac */ /* 0x000ea20008000c00 */
[----:B------:R-:W2:Y:S01]  /*21e0*/  LDCU.128 UR72, c[0x3][0x940] ;  /* 0x00c12800ff4877ac */ /* 0x000ea20008000c00 */
[----:B-1----:R-:W-:-:S02]  /*21f0*/  DADD R124, R12, R110 ;  /* 0x000000000c7c7229 */ /* 0x002fc4000000006e */
[----:B------:R-:W-:Y:S02]  /*2200*/  DADD R42, R14, R108 ;  /* 0x000000000e2a7229 */ /* 0x000fe4000000006c */
[----:B------:R-:W-:-:S04]  /*2210*/  DADD R110, R12, -R110 ;  /* 0x000000000c6e7229 */ /* 0x000fc8000000086e */
[----:B------:R-:W-:Y:S01]  /*2220*/  DFMA R6, R124, UR4, RZ ;  /* 0x000000047c067c2b */ /* 0x000fe200080000ff */
[----:B------:R-:W-:Y:S01]  /*2230*/  MOV.SPILL R13, UR4 ;  /* 0x00000004000d7c02 */ /* 0x000fe20009000f00 */
[----:B------:R-:W-:Y:S01]  /*2240*/  DADD R78, R14, -R108 ;  /* 0x000000000e4e7229 */ /* 0x000fe2000000086c */
[----:B------:R-:W-:Y:S01]  /*2250*/  UMOV UR4, UR52 ;  /* 0x0000003400047c82 */ /* 0x000fe20008000000 */
[----:B------:R-:W-:Y:S01]  /*2260*/  UMOV UR5, UR53 ;  /* 0x0000003500057c82 */ /* 0x000fe20008000000 */
[----:B------:R-:W-:Y:S02]  /*2270*/  IMAD.U32 R98, RZ, RZ, UR54 ;  /* 0x00000036ff627e24 */ /* 0x000fe4000f8e00ff */
[----:B------:R-:W-:Y:S01]  /*2280*/  IMAD.U32 R99, RZ, RZ, UR55 ;  /* 0x00000037ff637e24 */ /* 0x000fe2000f8e00ff */
[----:B------:R-:W-:Y:S01]  /*2290*/  DFMA R14, R42, UR6, R6 ;  /* 0x000000062a0e7c2b */ /* 0x000fe20008000006 */
[----:B------:R-:W1:Y:S01]  /*22a0*/  LDCU.128 UR52, c[0x3][0xa70] ;  /* 0x00c14e00ff3477ac */ /* 0x000e620008000c00 */
[----:B----4-:R-:W-:-:S02]  /*22b0*/  DFMA R6, R110, UR8, RZ ;  /* 0x000000086e067c2b */ /* 0x010fc400080000ff */
[----:B------:R-:W-:Y:S02]  /*22c0*/  DFMA R26, R124, UR12, RZ ;  /* 0x0000000c7c1a7c2b */ /* 0x000fe400080000ff */
[C-C-:B0-----:R-:W-:Y:S02]  /*22d0*/  DADD R130, R104.reuse, R46.reuse ;  /* 0x0000000068827229 */ /* 0x141fe4000000002e */
[----:B------:R-:W-:Y:S02]  /*22e0*/  DADD R46, R104, -R46 ;  /* 0x00000000682e7229 */ /* 0x000fe4000000082e */
[----:B------:R-:W-:Y:S02]  /*22f0*/  DFMA R6, R78, UR10, R6 ;  /* 0x0000000a4e067c2b */ /* 0x000fe40008000006 */
[----:B------:R-:W-:Y:S01]  /*2300*/  DFMA R26, R42, UR14, R26 ;  /* 0x0000000e2a1a7c2b */ /* 0x000fe2000800001a */
[----:B------:R-:W-:Y:S01]  /*2310*/  MOV.SPILL R8, UR9 ;  /* 0x0000000900087c02 */ /* 0x000fe20009000f00 */
[----:B------:R-:W-:Y:S01]  /*2320*/  UMOV UR9, UR45 ;  /* 0x0000002d00097c82 */ /* 0x000fe20008000000 */
[----:B------:R-:W-:Y:S01]  /*2330*/  MOV.SPILL R11, UR8 ;  /* 0x00000008000b7c02 */ /* 0x000fe20009000f00 */
[----:B------:R-:W-:Y:S01]  /*2340*/  UMOV UR8, UR44 ;  /* 0x0000002c00087c82 */ /* 0x000fe20008000000 */
[----:B------:R-:W-:Y:S01]  /*2350*/  IMAD.U32 R84, RZ, RZ, UR44 ;  /* 0x0000002cff547e24 */ /* 0x000fe2000f8e00ff */
[----:B------:R-:W-:Y:S01]  /*2360*/  UMOV UR44, UR46 ;  /* 0x0000002e002c7c82 */ /* 0x000fe20008000000 */
[----:B------:R-:W-:Y:S01]  /*2370*/  IMAD.U32 R85, RZ, RZ, UR45 ;  /* 0x0000002dff557e24 */ /* 0x000fe2000f8e00ff */
[----:B------:R-:W-:Y:S01]  /*2380*/  UMOV UR45, UR47 ;  /* 0x0000002f002d7c82 */ /* 0x000fe20008000000 */
[----:B------:R-:W-:Y:S01]  /*2390*/  IMAD.U32 R86, RZ, RZ, UR46 ;  /* 0x0000002eff567e24 */ /* 0x000fe2000f8e00ff */
[----:B------:R-:W-:Y:S01]  /*23a0*/  DFMA R6, R46, UR36, R6 ;  /* 0x000000242e067c2b */ /* 0x000fe20008000006 */
[----:B------:R-:W-:Y:S01]  /*23b0*/  IMAD.U32 R87, RZ, RZ, UR47 ;  /* 0x0000002fff577e24 */ /* 0x000fe2000f8e00ff */
[----:B-1----:R-:W-:Y:S01]  /*23c0*/  UMOV UR46, UR52 ;  /* 0x00000034002e7c82 */ /* 0x002fe20008000000 */
[----:B------:R-:W-:Y:S01]  /*23d0*/  UMOV UR47, UR53 ;  /* 0x00000035002f7c82 */ /* 0x000fe20008000000 */
[----:B------:R-:W-:Y:S01]  /*23e0*/  IMAD.U32 R120, RZ, RZ, UR52 ;  /* 0x00000034ff787e24 */ /* 0x000fe2000f8e00ff */
[----:B------:R-:W-:Y:S01]  /*23f0*/  UMOV UR36, UR54 ;  /* 0x0000003600247c82 */ /* 0x000fe20008000000 */
[----:B------:R-:W-:Y:S01]  /*2400*/  IMAD.U32 R121, RZ, RZ, UR53 ;  /* 0x00000035ff797e24 */ /* 0x000fe2000f8e00ff */
[----:B------:R-:W-:Y:S01]  /*2410*/  UMOV UR37, UR55 ;  /* 0x0000003700257c82 */ /* 0x000fe20008000000 */
[----:B------:R-:W-:Y:S01]  /*2420*/  IMAD.U32 R66, RZ, RZ, UR54 ;  /* 0x00000036ff427e24 */ /* 0x000fe2000f8e00ff */
[----:B------:R-:W-:Y:S01]  /*2430*/  DADD R108, R106, R44 ;  /* 0x000000006a6c7229 */ /* 0x000fe2000000002c */
[----:B------:R-:W-:Y:S01]  /*2440*/  IMAD.U32 R67, RZ, RZ, UR55 ;  /* 0x00000037ff437e24 */ /* 0x000fe2000f8e00ff */
[C---:B------:R-:W-:Y:S01]  /*2450*/  DFMA R14, R130.reuse, UR32, R14 ;  /* 0x00000020820e7c2b */ /* 0x040fe2000800000e */
[----:B------:R-:W0:Y:S01]  /*2460*/  LDCU.128 UR52, c[0x3][0x850] ;  /* 0x00c10a00ff3477ac */ /* 0x000e220008000c00 */
[----:B------:R-:W-:-:S02]  /*2470*/  DFMA R30, R130, UR48, R26 ;  /* 0x00000030821e7c2b */ /* 0x000fc4000800001a */
[C-C-:B------:R-:W-:Y:S01]  /*2480*/  DADD R104, R60.reuse, R22.reuse ;  /* 0x000000003c687229 */ /* 0x140fe20000000016 */
[----:B------:R-:W1:Y:S01]  /*2490*/  LDCU.128 UR48, c[0x3][0x880] ;  /* 0x00c11000ff3077ac */ /* 0x000e620008000c00 */
[----:B------:R-:W-:Y:S02]  /*24a0*/  DADD R100, R60, -R22 ;  /* 0x000000003c647229 */ /* 0x000fe40000000816 */
[----:B------:R-:W-:Y:S02]  /*24b0*/  DFMA R22, R124, UR16, RZ ;  /* 0x000000107c167c2b */ /* 0x000fe400080000ff */
[C-C-:B------:R-:W-:Y:S02]  /*24c0*/  DADD R102, R62.reuse, R20.reuse ;  /* 0x000000003e667229 */ /* 0x140fe40000000014 */
[----:B------:R-:W-:Y:S02]  /*24d0*/  DADD R62, R62, -R20 ;  /* 0x000000003e3e7229 */ /* 0x000fe40000000814 */
[----:B------:R-:W-:-:S02]  /*24e0*/  DFMA R24, R110, UR20, RZ ;  /* 0x000000146e187c2b */ /* 0x000fc400080000ff */
[----:B------:R-:W-:Y:S01]  /*24f0*/  DFMA R20, R108, UR34, R14 ;  /* 0x000000226c147c2b */ /* 0x000fe2000800000e */
[----:B------:R-:W4:Y:S01]  /*2500*/  LDCU.128 UR32, c[0x3][0xa20] ;  /* 0x00c14400ff2077ac */ /* 0x000f220008000c00 */
[----:B------:R-:W-:Y:S02]  /*2510*/  DFMA R28, R110, UR24, RZ ;  /* 0x000000186e1c7c2b */ /* 0x000fe400080000ff */
[----:B------:R-:W-:Y:S02]  /*2520*/  DADD R106, R106, -R44 ;  /* 0x000000006a6a7229 */ /* 0x000fe4000000082c */
[----:B------:R-:W-:Y:S02]  /*2530*/  DFMA R22, R42, UR18, R22 ;  /* 0x000000122a167c2b */ /* 0x000fe40008000016 */
[C---:B------:R-:W-:Y:S01]  /*2540*/  DFMA R24, R78.reuse, UR22, R24 ;  /* 0x000000164e187c2b */ /* 0x040fe20008000018 */
[----:B------:R-:W-:Y:S01]  /*2550*/  MOV.SPILL R4, UR13 ;  /* 0x0000000d00047c02 */ /* 0x000fe20009000f00 */
[----:B------:R-:W-:Y:S01]  /*2560*/  DFMA R28, R78, UR26, R28 ;  /* 0x0000001a4e1c7c2b */ /* 0x000fe2000800001c */
[----:B------:R-:W-:Y:S01]  /*2570*/  MOV.SPILL R9, UR12 ;  /* 0x0000000c00097c02 */ /* 0x000fe20009000f00 */
[----:B0-----:R-:W-:Y:S01]  /*2580*/  IMAD.U32 R52, RZ, RZ, UR52 ;  /* 0x00000034ff347e24 */ /* 0x001fe2000f8e00ff */
        /* <DEDUP_REMOVED lines=9> */
[----:B------:R-:W-:Y:S01]  /*2620*/  MOV.SPILL R12, UR17 ;  /* 0x00000011000c7c02 */ /* 0x000fe20009000f00 */
[----:B------:R-:W-:Y:S01]  /*2630*/  DFMA R6, R106, UR38, R6 ;  /* 0x000000266a067c2b */ /* 0x000fe20008000006 */
[----:B------:R-:W-:Y:S01]  /*2640*/  MOV.SPILL R15, UR16 ;  /* 0x00000010000f7c02 */ /* 0x000fe20009000f00 */
[----:B------:R-:W0:Y:S01]  /*2650*/  LDCU.128 UR52, c[0x3][0xa50] ;  /* 0x00c14a00ff3477ac */ /* 0x000e220008000c00 */
[----:B------:R-:W-:Y:S01]  /*2660*/  DFMA R22, R130, UR8, R22 ;  /* 0x0000000882167c2b */ /* 0x000fe20008000016 */
[----:B-1----:R-:W-:Y:S01]  /*2670*/  IMAD.U32 R64, RZ, RZ, UR48 ;  /* 0x00000030ff407e24 */ /* 0x002fe2000f8e00ff */
[----:B------:R-:W-:Y:S01]  /*2680*/  UMOV UR16, UR48 ;  /* 0x0000003000107c82 */ /* 0x000fe20008000000 */
[----:B------:R-:W-:Y:S01]  /*2690*/  UMOV UR17, UR49 ;  /* 0x0000003100117c82 */ /* 0x000fe20008000000 */
[----:B------:R-:W-:Y:S01]  /*26a0*/  IMAD.U32 R65, RZ, RZ, UR49 ;  /* 0x00000031ff417e24 */ /* 0x000fe2000f8e00ff */
[----:B------:R-:W-:Y:S01]  /*26b0*/  UMOV UR8, UR50 ;  /* 0x0000003200087c82 */ /* 0x000fe20008000000 */
[----:B------:R-:W-:Y:S01]  /*26c0*/  IMAD.U32 R94, RZ, RZ, UR50 ;  /* 0x00000032ff5e7e24 */ /* 0x000fe2000f8e00ff */
[----:B------:R-:W-:Y:S01]  /*26d0*/  UMOV UR9, UR51 ;  /* 0x0000003300097c82 */ /* 0x000fe20008000000 */
[----:B------:R-:W-:Y:S01]  /*26e0*/  IMAD.U32 R95, RZ, RZ, UR51 ;  /* 0x00000033ff5f7e24 */ /* 0x000fe2000f8e00ff */
[----:B------:R-:W1:Y:S01]  /*26f0*/  LDCU.128 UR48, c[0x3][0xa80] ;  /* 0x00c15000ff3077ac */ /* 0x000e620008000c00 */
[----:B------:R-:W-:-:S02]  /*2700*/  DFMA R24, R46, UR4, R24 ;  /* 0x000000042e187c2b */ /* 0x000fc40008000018 */
[----:B------:R-:W-:Y:S02]  /*2710*/  DFMA R20, R104, UR28, R20 ;  /* 0x0000001c68147c2b */ /* 0x000fe40008000014 */
[----:B------:R-:W-:Y:S02]  /*2720*/  DFMA R28, R46, UR46, R28 ;  /* 0x0000002e2e1c7c2b */ /* 0x000fe4000800001c */
[----:B----4-:R-:W-:Y:S02]  /*2730*/  DFMA R6, R100, UR32, R6 ;  /* 0x0000002064067c2b */ /* 0x010fe40008000006 */
[----:B------:R-:W-:Y:S01]  /*2740*/  DFMA R22, R108, UR44, R22 ;  /* 0x0000002c6c167c2b */ /* 0x000fe20008000016 */
[----:B0-----:R-:W-:Y:S01]  /*2750*/  UMOV UR18, UR52 ;  /* 0x0000003400127c82 */ /* 0x001fe20008000000 */
[----:B------:R-:W-:Y:S01]  /*2760*/  DFMA R26, R106, UR42, R24 ;  /* 0x0000002a6a1a7c2b */ /* 0x000fe20008000018 */
[----:B------:R-:W-:Y:S01]  /*2770*/  UMOV UR19, UR53 ;  /* 0x0000003500137c82 */ /* 0x000fe20008000000 */
[----:B------:R-:W-:Y:S01]  /*2780*/  DFMA R24, R102, UR30, R20 ;  /* 0x0000001e66187c2b */ /* 0x000fe20008000014 */
[----:B------:R-:W-:Y:S01]  /*2790*/  MOV.SPILL R18, UR25 ;  /* 0x0000001900127c02 */ /* 0x000fe20009000f00 */
[----:B------:R-:W-:Y:S01]  /*27a0*/  DFMA R20, R108, UR40, R30 ;  /* 0x000000286c147c2b */ /* 0x000fe2000800001e */
[----:B------:R-:W-:Y:S01]  /*27b0*/  MOV.SPILL R19, UR24 ;  /* 0x0000001800137c02 */ /* 0x000fe20009000f00 */
[----:B------:R-:W-:-:S02]  /*27c0*/  DFMA R32, R106, UR36, R28 ;  /* 0x000000246a207c2b */ /* 0x000fc4000800001c */
[----:B------:R-:W-:Y:S01]  /*27d0*/  DFMA R6, R62, UR34, R6 ;  /* 0x000000223e067c2b */ /* 0x000fe20008000006 */
[----:B-1----:R-:W-:Y:S01]  /*27e0*/  UMOV UR24, UR48 ;  /* 0x0000003000187c82 */ /* 0x002fe20008000000 */
[----:B------:R-:W-:Y:S01]  /*27f0*/  UMOV UR25, UR49 ;  /* 0x0000003100197c82 */ /* 0x000fe20008000000 */
[----:B------:R-:W-:Y:S01]  /*2800*/  DFMA R28, R104, UR20, R22 ;  /* 0x00000014681c7c2b */ /* 0x000fe20008000016 */
[----:B------:R-:W-:Y:S01]  /*2810*/  UMOV UR10, UR54 ;  /* 0x00000036000a7c82 */ /* 0x000fe20008000000 */
[----:B------:R-:W-:Y:S01]  /*2820*/  DFMA R30, R100, UR18, R26 ;  /* 0x00000012641e7c2b */ /* 0x000fe2000800001a */
[----:B------:R-:W-:Y:S01]  /*2830*/  UMOV UR11, UR55 ;  /* 0x00000037000b7c82 */ /* 0x000fe20008000000 */
[----:B------:R-:W-:Y:S01]  /*2840*/  DFMA R44, R104, UR16, R20 ;  /* 0x00000010682c7c2b */ /* 0x000fe20008000014 */
[----:B------:R-:W-:Y:S01]  /*2850*/  UMOV UR4, UR50 ;  /* 0x0000003200047c82 */ /* 0x000fe20008000000 */
[----:B------:R-:W-:Y:S01]  /*2860*/  DFMA R54, R100, UR24, R32 ;  /* 0x0000001864367c2b */ /* 0x000fe20008000020 */
[----:B------:R-:W-:Y:S01]  /*2870*/  UMOV UR5, UR51 ;  /* 0x0000003300057c82 */ /* 0x000fe20008000000 */
[----:B------:R-:W-:Y:S01]  /*2880*/  DADD R26, R24, R6 ;  /* 0x00000000181a7229 */ /* 0x000fe20000000006 */
[----:B------:R-:W0:Y:S01]  /*2890*/  LDCU.128 UR28, c[0x3][0x890] ;  /* 0x00c11200ff1c77ac */ /* 0x000e220008000c00 */
[----:B------:R-:W-:-:S02]  /*28a0*/  DFMA R32, R102, UR12, R28 ;  /* 0x0000000c66207c2b */ /* 0x000fc4000800001c */
[----:B------:R-:W-:Y:S01]  /*28b0*/  DFMA R30, R62, UR10, R30 ;  /* 0x0000000a3e1e7c2b */ /* 0x000fe2000800001e */
[----:B------:R-:W1:Y:S01]  /*28c0*/  LDCU.128 UR32, c[0x3][0xa90] ;  /* 0x00c15200ff2077ac */ /* 0x000e620008000c00 */
[----:B------:R-:W-:Y:S01]  /*28d0*/  DFMA R44, R102, UR8, R44 ;  /* 0x00000008662c7c2b */ /* 0x000fe2000800002c */
[----:B------:R-:W4:Y:S01]  /*28e0*/  LDC.64 R28, c[0x3][0x838] ;  /* 0x00c20e00ff1c7b82 */ /* 0x000f220000000a00 */
[----:B------:R-:W-:Y:S01]  /*28f0*/  DFMA R58, R62, UR4, R54 ;  /* 0x000000043e3a7c2b */ /* 0x000fe20008000036 */
[----:B------:R-:W0:Y:S01]  /*2900*/  LDCU.128 UR8, c[0x3][0x8a0] ;  /* 0x00c11400ff0877ac */ /* 0x000e220008000c00 */
[----:B------:R-:W-:Y:S01]  /*2910*/  DADD R6, R24, -R6 ;  /* 0x0000000018067229 */ /* 0x000fe20000000806 */
[----:B------:R-:W1:Y:S01]  /*2920*/  LDCU.128 UR16, c[0x3][0xaa0] ;  /* 0x00c15400ff1077ac */ /* 0x000e620008000c00 */
[C-C-:B------:R-:W-:Y:S02]  /*2930*/  DADD R24, R32.reuse, R30.reuse ;  /* 0x0000000020187229 */ /* 0x140fe4000000001e */
[----:B------:R-:W-:Y:S01]  /*2940*/  DADD R30, R32, -R30 ;  /* 0x00000000201e7229 */ /* 0x000fe2000000081e */
[----:B------:R-:W1:Y:S01]  /*2950*/  LDCU.128 UR36, c[0x3][0xab0] ;  /* 0x00c15600ff2477ac */ /* 0x000e620008000c00 */
[----:B------:R-:W-:-:S02]  /*2960*/  DADD R32, R44, -R58 ;  /* 0x000000002c207229 */ /* 0x000fc4000000083a */
[----:B------:R-:W-:Y:S01]  /*2970*/  DADD R44, R44, R58 ;  /* 0x000000002c2c7229 */ /* 0x000fe2000000003a */
[----:B------:R-:W4:Y:S01]  /*2980*/  LDCU.128 UR40, c[0x3][0x8f0] ;  /* 0x00c11e00ff2877ac */ /* 0x000f220008000c00 */
[----:B------:R-:W4:Y:S01]  /*2990*/  LDCU.128 UR44, c[0x3][0x920] ;  /* 0x00c12400ff2c77ac */ /* 0x000f220008000c00 */
[----:B0-----:R-:W-:Y:S01]  /*29a0*/  IMAD.U32 R118, RZ, RZ, UR8 ;  /* 0x00000008ff767e24 */ /* 0x001fe2000f8e00ff */
[----:B------:R-:W-:Y:S01]  /*29b0*/  UMOV UR12, UR8 ;  /* 0x00000008000c7c82 */ /* 0x000fe20008000000 */
[----:B------:R-:W-:Y:S01]  /*29c0*/  UMOV UR13, UR9 ;  /* 0x00000009000d7c82 */ /* 0x000fe20008000000 */
[----:B------:R-:W-:Y:S01]  /*29d0*/  IMAD.U32 R119, RZ, RZ, UR9 ;  /* 0x00000009ff777e24 */ /* 0x000fe2000f8e00ff */
[----:B------:R-:W-:Y:S01]  /*29e0*/  UMOV UR8, UR10 ;  /* 0x0000000a00087c82 */ /* 0x000fe20008000000 */
[----:B------:R-:W-:Y:S01]  /*29f0*/  IMAD.U32 R114, RZ, RZ, UR10 ;  /* 0x0000000aff727e24 */ /* 0x000fe2000f8e00ff */
[----:B------:R-:W-:Y:S01]  /*2a00*/  UMOV UR9, UR11 ;  /* 0x0000000b00097c82 */ /* 0x000fe20008000000 */
[----:B------:R-:W-:Y:S01]  /*2a10*/  IMAD.U32 R115, RZ, RZ, UR11 ;  /* 0x0000000bff737e24 */ /* 0x000fe2000f8e00ff */
[----:B-1----:R-:W-:Y:S01]  /*2a20*/  UMOV UR10, UR16 ;  /* 0x00000010000a7c82 */ /* 0x002fe20008000000 */
[----:B------:R-:W-:Y:S01]  /*2a30*/  UMOV UR11, UR17 ;  /* 0x00000011000b7c82 */ /* 0x000fe20008000000 */
[----:B------:R-:W-:Y:S01]  /*2a40*/  IMAD.U32 R116, RZ, RZ, UR16 ;  /* 0x00000010ff747e24 */ /* 0x000fe2000f8e00ff */
[----:B------:R-:W-:Y:S01]  /*2a50*/  UMOV UR4, UR18 ;  /* 0x0000001200047c82 */ /* 0x000fe20008000000 */
[----:B------:R-:W-:Y:S01]  /*2a60*/  IMAD.U32 R117, RZ, RZ, UR17 ;  /* 0x00000011ff757e24 */ /* 0x000fe2000f8e00ff */
[----:B------:R-:W-:Y:S01]  /*2a70*/  UMOV UR5, UR19 ;  /* 0x0000001300057c82 */ /* 0x000fe20008000000 */
[----:B------:R-:W-:-:S02]  /*2a80*/  IMAD.U32 R112, RZ, RZ, UR18 ;  /* 0x00000012ff707e24 */ /* 0x000fc4000f8e00ff */
[----:B------:R-:W-:Y:S01]  /*2a90*/  IMAD.U32 R113, RZ, RZ, UR19 ;  /* 0x00000013ff717e24 */ /* 0x000fe2000f8e00ff */
[----:B------:R-:W0:Y:S01]  /*2aa0*/  LDCU.128 UR16, c[0x3][0x8b0] ;  /* 0x00c11600ff1077ac */ /* 0x000e220008000c00 */
[----:B------:R-:W-:Y:S01]  /*2ab0*/  UMOV UR20, UR36 ;  /* 0x0000002400147c82 */ /* 0x000fe20008000000 */
[----:B------:R-:W-:Y:S01]  /*2ac0*/  UMOV UR21, UR37 ;  /* 0x0000002500157c82 */ /* 0x000fe20008000000 */
[----:B---3--:R-:W-:Y:S01]  /*2ad0*/  DMUL R34, R34, R26 ;  /* 0x0000001a22227228 */ /* 0x008fe20000000000 */
[----:B------:R-:W1:Y:S01]  /*2ae0*/  LDC.64 R26, c[0x3][0xa08] ;  /* 0x00c28200ff1a7b82 */ /* 0x000e620000000a00 */
[----:B------:R-:W-:Y:S02]  /*2af0*/  DMUL R38, R38, R32 ;  /* 0x0000002026267228 */ /* 0x000fe40000000000 */
[----:B------:R-:W-:Y:S02]  /*2b00*/  DFMA R32, R124, UR28, RZ ;  /* 0x0000001c7c207c2b */ /* 0x000fe400080000ff */
[----:B------:R-:W-:-:S02]  /*2b10*/  DMUL R40, R40, R44 ;  /* 0x0000002c28287228 */ /* 0x000fc40000000000 */
[----:B------:R-:W-:Y:S02]  /*2b20*/  DFMA R44, R110, UR32, RZ ;  /* 0x000000206e2c7c2b */ /* 0x000fe400080000ff */
[----:B------:R-:W-:Y:S02]  /*2b30*/  DMUL R36, R36, R24 ;  /* 0x0000001824247228 */ /* 0x000fe40000000000 */
[CCC-:B------:R-:W-:Y:S02]  /*2b40*/  DFMA R54, R56.reuse, R6.reuse, R34.reuse ;  /* 0x000000063836722b */ /* 0x1c0fe40000000022 */
[----:B------:R-:W-:Y:S02]  /*2b50*/  DFMA R56, R56, -R6, R34 ;  /* 0x800000063838722b */ /* 0x000fe40000000022 */
[----:B------:R-:W-:Y:S02]  /*2b60*/  DFMA R32, R42, UR30, R32 ;  /* 0x0000001e2a207c2b */ /* 0x000fe40008000020 */
[----:B------:R-:W-:-:S02]  /*2b70*/  DFMA R44, R78, UR34, R44 ;  /* 0x000000224e2c7c2b */ /* 0x000fc4000800002c */
[CCC-:B------:R-:W-:Y:S02]  /*2b80*/  DFMA R58, R76.reuse, R30.reuse, R36.reuse ;  /* 0x0000001e4c3a722b */ /* 0x1c0fe40000000024 */
[----:B------:R-:W-:Y:S02]  /*2b90*/  DFMA R76, R76, -R30, R36 ;  /* 0x8000001e4c4c722b */ /* 0x000fe40000000024 */
[----:B-1----:R-:W-:Y:S02]  /*2ba0*/  DFMA R26, R56, R26, RZ ;  /* 0x0000001a381a722b */ /* 0x002fe400000000ff */
[----:B------:R-:W-:Y:S02]  /*2bb0*/  DFMA R68, R54, UR6, RZ ;  /* 0x0000000636447c2b */ /* 0x000fe400080000ff */
[----:B------:R-:W-:Y:S02]  /*2bc0*/  DFMA R32, R130, UR12, R32 ;  /* 0x0000000c82207c2b */ /* 0x000fe40008000020 */
[----:B------:R-:W-:Y:S01]  /*2bd0*/  DFMA R44, R46, UR10, R44 ;  /* 0x0000000a2e2c7c2b */ /* 0x000fe2000800002c */
[----:B------:R-:W-:Y:S01]  /*2be0*/  MOV.SPILL R6, UR7 ;  /* 0x0000000700067c02 */ /* 0x000fe20009000f00 */
[----:B------:R-:W-:Y:S01]  /*2bf0*/  DFMA R74, R76, UR22, R26 ;  /* 0x000000164c4a7c2b */ /* 0x000fe2000800001a */
[----:B------:R-:W-:Y:S01]  /*2c00*/  MOV.SPILL R7, UR6 ;  /* 0x0000000600077c02 */ /* 0x000fe20009000f00 */
[----:B------:R-:W-:Y:S01]  /*2c10*/  DADD R80, -R38, R40 ;  /* 0x0000000026507229 */ /* 0x000fe20000000128 */
[----:B------:R-:W-:Y:S01]  /*2c20*/  UMOV UR6, UR38 ;  /* 0x0000002600067c82 */ /* 0x000fe20008000000 */
[----:B------:R-:W-:Y:S01]  /*2c30*/  UMOV UR7, UR39 ;  /* 0x0000002700077c82 */ /* 0x000fe20008000000 */
[----:B------:R-:W1:Y:S01]  /*2c40*/  LDCU.128 UR36, c[0x3][0x8c0] ;  /* 0x00c11800ff2477ac */ /* 0x000e620008000c00 */
[----:B----4-:R-:W-:Y:S01]  /*2c50*/  DFMA R28, R58, R28, R68 ;  /* 0x0000001c3a1c722b */ /* 0x010fe20000000044 */
[----:B0-----:R-:W-:-:S02]  /*2c60*/  IMAD.U32 R68, RZ, RZ, UR18 ;  /* 0x00000012ff447e24 */ /* 0x001fc4000f8e00ff */
[----:B------:R-:W-:Y:S01]  /*2c70*/  IMAD.U32 R69, RZ, RZ, UR19 ;  /* 0x00000013ff457e24 */ /* 0x000fe2000f8e00ff */
[----:B------:R-:W-:Y:S02]  /*2c80*/  DFMA R32, R108, UR8, R32 ;  /* 0x000000086c207c2b */ /* 0x000fe40008000020 */
[----:B------:R-:W-:Y:S02]  /*2c90*/  DFMA R44, R106, UR4, R44 ;  /* 0x000000046a2c7c2b */ /* 0x000fe4000800002c */
[----:B------:R-:W-:Y:S01]  /*2ca0*/  DFMA R74, R80, UR26, R74 ;  /* 0x0000001a504a7c2b */ /* 0x000fe2000800004a */
[----:B------:R-:W-:Y:S01]  /*2cb0*/  R2UR UR26, R68 ;  /* 0x00000000441a72ca */ /* 0x000fe200000e0000 */
[----:B------:R-:W-:Y:S01]  /*2cc0*/  DADD R82, R38, R40 ;  /* 0x0000000026527229 */ /* 0x000fe20000000028 */
[----:B------:R-:W-:Y:S01]  /*2cd0*/  R2UR UR27, R69 ;  /* 0x00000000451b72ca */ /* 0x000fe200000e0000 */
[----:B------:R-:W-:Y:S01]  /*2ce0*/  DFMA R70, R104, UR16, R32 ;  /* 0x0000001068467c2b */ /* 0x000fe20008000020 */
[----:B------:R-:W-:Y:S01]  /*2cf0*/  MOV.SPILL R135, UR7 ;  /* 0x0000000700877c02 */ /* 0x000fe20009000f00 */
[----:B------:R-:W-:Y:S01]  /*2d00*/  DFMA R44, R100, UR20, R44 ;  /* 0x00000014642c7c2b */ /* 0x000fe2000800002c */
[----:B------:R-:W-:Y:S01]  /*2d10*/  MOV.SPILL R138, UR6 ;  /* 0x00000006008a7c02 */ /* 0x000fe20009000f00 */
[C---:B-1----:R-:W-:Y:S01]  /*2d20*/  DFMA R126, R124.reuse, UR36, RZ ;  /* 0x000000247c7e7c2b */ /* 0x042fe200080000ff */
[----:B------:R-:W-:Y:S01]  /*2d30*/  MOV.SPILL R21, UR29 ;  /* 0x0000001d00157c02 */ /* 0x000fe20009000f00 */
[C---:B------:R-:W-:Y:S01]  /*2d40*/  DFMA R68, R124.reuse, UR40, RZ ;  /* 0x000000287c447c2b */ /* 0x040fe200080000ff */
[----:B------:R-:W-:Y:S01]  /*2d50*/  MOV.SPILL R24, UR28 ;  /* 0x0000001c00187c02 */ /* 0x000fe20009000f00 */
[----:B------:R-:W-:Y:S01]  /*2d60*/  DFMA R124, R124, UR44, RZ ;  /* 0x0000002c7c7c7c2b */ /* 0x000fe200080000ff */
[----:B------:R-:W-:Y:S01]  /*2d70*/  MOV.SPILL R27, UR21 ;  /* 0x00000015001b7c02 */ /* 0x000fe20009000f00 */
[----:B------:R-:W-:Y:S01]  /*2d80*/  DFMA R44, R62, UR6, R44 ;  /* 0x000000063e2c7c2b */ /* 0x000fe2000800002c */
[----:B------:R-:W0:Y:S01]  /*2d90*/  LDCU.128 UR4, c[0x3][0xad0] ;  /* 0x00c15a00ff0477ac */ /* 0x000e220008000c00 */
[----:B------:R-:W-:-:S02]  /*2da0*/  DFMA R70, R102, UR26, R70 ;  /* 0x0000001a66467c2b */ /* 0x000fc40008000046 */
[C---:B------:R-:W-:Y:S01]  /*2db0*/  DFMA R126, R42.reuse, UR38, R126 ;  /* 0x000000262a7e7c2b */ /* 0x040fe2000800007e */
[----:B------:R-:W-:Y:S01]  /*2dc0*/  MOV.SPILL R30, UR20 ;  /* 0x00000014001e7c02 */ /* 0x000fe20009000f00 */
[C---:B------:R-:W-:Y:S01]  /*2dd0*/  DFMA R68, R42.reuse, UR42, R68 ;  /* 0x0000002a2a447c2b */ /* 0x040fe20008000044 */
[----:B------:R-:W1:Y:S01]  /*2de0*/  LDCU.128 UR8, c[0x3][0x8d0] ;  /* 0x00c11a00ff0877ac */ /* 0x000e620008000c00 */
[----:B------:R-:W-:Y:S02]  /*2df0*/  DFMA R124, R42, UR46, R124 ;  /* 0x0000002e2a7c7c2b */ /* 0x000fe4000800007c */
[C-C-:B------:R-:W-:Y:S02]  /*2e00*/  DADD R42, R70.reuse, -R44.reuse ;  /* 0x00000000462a7229 */ /* 0x140fe4000000082c */
[----:B------:R-:W-:Y:S01]  /*2e10*/  DADD R44, R70, R44 ;  /* 0x00000000462c7229 */ /* 0x000fe2000000002c */
[----:B------:R-:W3:Y:S01]  /*2e20*/  LDG.E.64.CONSTANT R70, desc[UR76][R50.64+-0x50] ;  /* 0xffffb04c32467981 */ /* 0x000ee2000c1e9b00 */
[----:B------:R-:W-:Y:S01]  /*2e30*/  DFMA R72, R82, UR14, R28 ;  /* 0x0000000e52487c2b */ /* 0x000fe2000800001c */
[----:B------:R-:W4:Y:S01]  /*2e40*/  LDCU.128 UR12, c[0x3][0xae0] ;  /* 0x00c15c00ff0c77ac */ /* 0x000f220008000c00 */
[----:B0-----:R-:W-:Y:S01]  /*2e50*/  UMOV UR20, UR4 ;  /* 0x0000000400147c82 */ /* 0x001fe20008000000 */
[----:B------:R-:W-:Y:S01]  /*2e60*/  UMOV UR21, UR5 ;  /* 0x0000000500157c82 */ /* 0x000fe20008000000 */
[----:B------:R-:W-:Y:S01]  /*2e70*/  UMOV UR28, UR6 ;  /* 0x00000006001c7c82 */ /* 0x000fe20008000000 */
[----:B------:R-:W-:Y:S01]  /*2e80*/  UMOV UR29, UR7 ;  /* 0x00000007001d7c82 */ /* 0x000fe20008000000 */
[----:B------:R-:W0:Y:S01]  /*2e90*/  LDCU.128 UR4, c[0x3][0x8e0] ;  /* 0x00c11c00ff0477ac */ /* 0x000e220008000c00 */
[----:B------:R-:W-:-:S02]  /*2ea0*/  MOV.SPILL R29, UR37 ;  /* 0x00000025001d7c02 */ /* 0x000fc40009000f00 */
[----:B------:R-:W-:Y:S01]  /*2eb0*/  MOV.SPILL R32, UR36 ;  /* 0x0000002400207c02 */ /* 0x000fe20009000f00 */
[----:B-1----:R-:W-:Y:S01]  /*2ec0*/  UMOV UR36, UR8 ;  /* 0x0000000800247c82 */ /* 0x002fe20008000000 */
[----:B------:R-:W-:Y:S01]  /*2ed0*/  UMOV UR37, UR9 ;  /* 0x0000000900257c82 */ /* 0x000fe20008000000 */
[----:B------:R-:W-:Y:S02]  /*2ee0*/  IMAD.U32 R92, RZ, RZ, UR50 ;  /* 0x00000032ff5c7e24 */ /* 0x000fe4000f8e00ff */
[----:B------:R-:W-:Y:S01]  /*2ef0*/  IMAD.U32 R93, RZ, RZ, UR51 ;  /* 0x00000033ff5d7e24 */ /* 0x000fe2000f8e00ff */
[----:B------:R-:W1:Y:S01]  /*2f00*/  LDCU.128 UR48, c[0x3][0xac0] ;  /* 0x00c15800ff3077ac */ /* 0x000e620008000c00 */
[----:B------:R-:W-:Y:S02]  /*2f10*/  IMAD.U32 R60, RZ, RZ, UR52 ;  /* 0x00000034ff3c7e24 */ /* 0x000fe4000f8e00ff */
[----:B------:R-:W-:Y:S01]  /*2f20*/  IMAD.U32 R61, RZ, RZ, UR53 ;  /* 0x00000035ff3d7e24 */ /* 0x000fe2000f8e00ff */
[----:B----4-:R-:W-:Y:S01]  /*2f30*/  UMOV UR18, UR14 ;  /* 0x0000000e00127c82 */ /* 0x010fe20008000000 */
[----:B------:R-:W-:Y:S01]  /*2f40*/  IMAD.U32 R96, RZ, RZ, UR54 ;  /* 0x00000036ff607e24 */ /* 0x000fe2000f8e00ff */
[----:B------:R-:W-:Y:S01]  /*2f50*/  UMOV UR19, UR15 ;  /* 0x0000000f00137c82 */ /* 0x000fe20008000000 */
[----:B------:R-:W-:Y:S01]  /*2f60*/  IMAD.U32 R97, RZ, RZ, UR55 ;  /* 0x00000037ff617e24 */ /* 0x000fe2000f8e00ff */
[----:B------:R-:W4:Y:S01]  /*2f70*/  LDCU.128 UR52, c[0x3][0xaf0] ;  /* 0x00c15e00ff3477ac */ /* 0x000f220008000c00 */
[----:B0-----:R-:W-:Y:S01]  /*2f80*/  UMOV UR8, UR4 ;  /* 0x0000000400087c82 */ /* 0x001fe20008000000 */
[----:B------:R-:W-:Y:S01]  /*2f90*/  UMOV UR9, UR5 ;  /* 0x0000000500097c82 */ /* 0x000fe20008000000 */
[----:B------:R-:W-:Y:S01]  /*2fa0*/  UMOV UR4, UR12 ;  /* 0x0000000c00047c82 */ /* 0x000fe20008000000 */
[----:B------:R-:W-:Y:S01]  /*2fb0*/  UMOV UR5, UR13 ;  /* 0x0000000d00057c82 */ /* 0x000fe20008000000 */
[----:B------:R-:W0:Y:S01]  /*2fc0*/  LDCU.128 UR12, c[0x3][0x900] ;  /* 0x00c12000ff0c77ac */ /* 0x000e220008000c00 */
[----:B--2---:R-:W-:Y:S01]  /*2fd0*/  DMUL R42, R128, R42 ;  /* 0x0000002a802a7228 */ /* 0x004fe20000000000 */
[----:B------:R-:W-:Y:S01]  /*2fe0*/  MOV.SPILL R20, UR25 ;  /* 0x0000001900147c02 */ /* 0x000fe20009000f00 */
[----:B-1----:R-:W-:Y:S01]  /*2ff0*/  DFMA R128, R110, UR48, RZ ;  /* 0x000000306e807c2b */ /* 0x002fe200080000ff */
[----:B------:R-:W-:-:S02]  /*3000*/  MOV.SPILL R22, UR24 ;  /* 0x0000001800167c02 */ /* 0x000fc40009000f00 */
[----:B------:R-:W-:Y:S02]  /*3010*/  MOV.SPILL R26, UR17 ;  /* 0x00000011001a7c02 */ /* 0x000fe40009000f00 */
[----:B------:R-:W-:-:S03]  /*3020*/  MOV.SPILL R28, UR16 ;  /* 0x00000010001c7c02 */ /* 0x000fc60009000f00 */
[----:B------:R-:W-:Y:S01]  /*3030*/  DFMA R128, R78, UR50, R128 ;  /* 0x000000324e807c2b */ /* 0x000fe20008000080 */
[----:B0-----:R-:W-:Y:S01]  /*3040*/  UMOV UR16, UR12 ;  /* 0x0000000c00107c82 */ /* 0x001fe20008000000 */
[----:B------:R-:W-:Y:S01]  /*3050*/  UMOV UR17, UR13 ;  /* 0x0000000d00117c82 */ /* 0x000fe20008000000 */
[----:B------:R-:W-:Y:S01]  /*3060*/  UMOV UR24, UR14 ;  /* 0x0000000e00187c82 */ /* 0x000fe20008000000 */
[----:B------:R-:W-:Y:S01]  /*3070*/  UMOV UR25, UR15 ;  /* 0x0000000f00197c82 */ /* 0x000fe20008000000 */
[----:B------:R-:W0:Y:S01]  /*3080*/  LDCU.128 UR12, c[0x3][0xb00] ;  /* 0x00c16000ff0c77ac */ /* 0x000e220008000c00 */
[----:B------:R-:W-:Y:S02]  /*3090*/  DFMA R126, R130, UR36, R126 ;  /* 0x00000024827e7c2b */ /* 0x000fe4000800007e */
[----:B------:R-:W-:Y:S01]  /*30a0*/  DFMA R128, R46, UR20, R128 ;  /* 0x000000142e807c2b */ /* 0x000fe20008000080 */
[----:B------:R-:W-:Y:S01]  /*30b0*/  MOV.SPILL R23, UR33 ;  /* 0x0000002100177c02 */ /* 0x000fe20009000f00 */
[----:B------:R-:W-:Y:S01]  /*30c0*/  UMOV UR33, UR11 ;  /* 0x0000000b00217c82 */ /* 0x000fe20008000000 */
[----:B------:R-:W-:Y:S01]  /*30d0*/  MOV.SPILL R25, UR32 ;  /* 0x0000002000197c02 */ /* 0x000fe20009000f00 */
[----:B------:R-:W-:Y:S01]  /*30e0*/  UMOV UR32, UR10 ;  /* 0x0000000a00207c82 */ /* 0x000fe20008000000 */
[----:B------:R-:W-:-:S02]  /*30f0*/  DFMA R68, R130, UR16, R68 ;  /* 0x0000001082447c2b */ /* 0x000fc40008000044 */
[----:B------:R-:W-:Y:S02]  /*3100*/  DFMA R126, R108, UR32, R126 ;  /* 0x000000206c7e7c2b */ /* 0x000fe4000800007e */
[----:B------:R-:W-:Y:S01]  /*3110*/  DFMA R128, R106, UR28, R128 ;  /* 0x0000001c6a807c2b */ /* 0x000fe20008000080 */
[----:B0-----:R-:W-:Y:S01]  /*3120*/  UMOV UR10, UR12 ;  /* 0x0000000c000a7c82 */ /* 0x001fe20008000000 */
[----:B------:R-:W-:Y:S01]  /*3130*/  UMOV UR11, UR13 ;  /* 0x0000000d000b7c82 */ /* 0x000fe20008000000 */
[----:B------:R-:W-:Y:S01]  /*3140*/  UMOV UR12, UR68 ;  /* 0x00000044000c7c82 */ /* 0x000fe20008000000 */
[----:B------:R-:W-:Y:S02]  /*3150*/  UMOV UR13, UR69 ;  /* 0x00000045000d7c82 */ /* 0x000fe40008000000 */
[----:B------:R-:W-:Y:S02]  /*3160*/  DFMA R126, R104, UR8, R126 ;  /* 0x00000008687e7c2b */ /* 0x000fe4000800007e */
[----:B------:R-:W-:-:S02]  /*3170*/  DFMA R128, R100, UR4, R128 ;  /* 0x0000000464807c2b */ /* 0x000fc40008000080 */
[----:B------:R-:W-:Y:S01]  /*3180*/  DFMA R68, R108, UR24, R68 ;  /* 0x000000186c447c2b */ /* 0x000fe20008000044 */
[----:B------:R-:W-:Y:S01]  /*3190*/  UMOV UR22, UR6 ;  /* 0x0000000600167c82 */ /* 0x000fe20008000000 */
[----:B------:R-:W-:Y:S02]  /*31a0*/  UMOV UR23, UR7 ;  /* 0x0000000700177c82 */ /* 0x000fe40008000000 */
[----:B------:R-:W-:Y:S02]  /*31b0*/  DFMA R126, R102, UR22, R126 ;  /* 0x00000016667e7c2b */ /* 0x000fe4000800007e */
[----:B------:R-:W-:Y:S02]  /*31c0*/  DFMA R128, R62, UR18, R128 ;  /* 0x000000123e807c2b */ /* 0x000fe40008000080 */
[----:B------:R-:W-:Y:S02]  /*31d0*/  DFMA R68, R104, UR12, R68 ;  /* 0x0000000c68447c2b */ /* 0x000fe40008000044 */
[----:B------:R-:W-:-:S04]  /*31e0*/  DFMA R124, R130, UR64, R124 ;  /* 0x00000040827c7c2b */ /* 0x000fc8000800007c */
[C-C-:B------:R-:W-:Y:S02]  /*31f0*/  DADD R130, R126.reuse, -R128.reuse ;  /* 0x000000007e827229 */ /* 0x140fe40000000880 */
[----:B------:R-:W-:Y:S01]  /*3200*/  DADD R128, R126, R128 ;  /* 0x000000007e807229 */ /* 0x000fe20000000080 */
[----:B------:R-:W2:Y:S01]  /*3210*/  LDG.E.64.CONSTANT R126, desc[UR76][R50.64+-0x20] ;  /* 0xffffe04c327e7981 */ /* 0x000ea2000c1e9b00 */
[----:B------:R-:W-:Y:S02]  /*3220*/  MOV.SPILL R137, UR49 ;  /* 0x0000003100897c02 */ /* 0x000fe40009000f00 */
[----:B------:R-:W-:Y:S02]  /*3230*/  MOV.SPILL R140, UR48 ;  /* 0x00000030008c7c02 */ /* 0x000fe40009000f00 */
[----:B------:R-:W-:Y:S02]  /*3240*/  R2UR UR48, R48 ;  /* 0x00000000303072ca */ /* 0x000fe400000e0000 */
[----:B------:R-:W-:Y:S01]  /*3250*/  R2UR UR49, R49 ;  /* 0x00000000313172ca */ /* 0x000fe200000e0000 */
[----:B---3--:R-:W-:-:S02]  /*3260*/  DMUL R44, R70, R44 ;  /* 0x0000002c462c7228 */ /* 0x008fc40000000000 */
[C---:B----4-:R-:W-:Y:S02]  /*3270*/  DFMA R70, R110.reuse, UR52, RZ ;  /* 0x000000346e467c2b */ /* 0x050fe400080000ff */
[----:B------:R-:W-:-:S06]  /*3280*/  DFMA R110, R110, UR56, RZ ;  /* 0x000000386e6e7c2b */ /* 0x000fcc00080000ff */
[C---:B------:R-:W-:Y:S02]  /*3290*/  DFMA R70, R78.reuse, UR54, R70 ;  /* 0x000000364e467c2b */ /* 0x040fe40008000046 */
[----:B------:R-:W-:Y:S02]  /*32a0*/  DFMA R110, R78, UR58, R110 ;  /* 0x0000003a4e6e7c2b */ /* 0x000fe4000800006e */
[----:B------:R-:W-:-:S08]  /*32b0*/  DADD R78, R42, R44 ;  /* 0x000000002a4e7229 */ /* 0x000fd0000000002c */
[----:B------:R-:W-:Y:S01]  /*32c0*/  DFMA R72, R78, UR30, R72 ;  /* 0x0000001e4e487c2b */ /* 0x000fe20008000048 */
[----:B------:R-:W-:Y:S01]  /*32d0*/  UMOV UR30, UR14 ;  /* 0x0000000e001e7c82 */ /* 0x000fe20008000000 */
[----:B------:R-:W-:Y:S01]  /*32e0*/  UMOV UR31, UR15 ;  /* 0x0000000f001f7c82 */ /* 0x000fe20008000000 */
[----:B------:R-:W-:Y:S01]  /*32f0*/  UMOV UR14, UR70 ;  /* 0x00000046000e7c82 */ /* 0x000fe20008000000 */
[----:B------:R-:W-:Y:S01]  /*3300*/  UMOV UR15, UR71 ;  /* 0x00000047000f7c82 */ /* 0x000fe20008000000 */
[----:B------:R-:W0:Y:S01]  /*3310*/  LDCU.128 UR68, c[0x3][0xb10] ;  /* 0x00c16200ff4477ac */ /* 0x000e220008000c00 */
[----:B------:R-:W-:-:S08]  /*3320*/  DFMA R70, R46, UR10, R70 ;  /* 0x0000000a2e467c2b */ /* 0x000fd00008000046 */
[----:B------:R-:W-:-:S08]  /*3330*/  DFMA R70, R106, UR30, R70 ;  /* 0x0000001e6a467c2b */ /* 0x000fd00008000046 */
[----:B0-----:R-:W-:Y:S02]  /*3340*/  DFMA R70, R100, UR68, R70 ;  /* 0x0000004464467c2b */ /* 0x001fe40008000046 */
[----:B------:R-:W-:-:S06]  /*3350*/  DFMA R68, R102, UR14, R68 ;  /* 0x0000000e66447c2b */ /* 0x000fcc0008000044 */
[----:B------:R-:W-:-:S08]  /*3360*/  DFMA R70, R62, UR70, R70 ;  /* 0x000000463e467c2b */ /* 0x000fd00008000046 */
[C-C-:B------:R-:W-:Y:S02]  /*3370*/  DADD R48, R68.reuse, -R70.reuse ;  /* 0x0000000044307229 */ /* 0x140fe40000000846 */
[----:B------:R-:W-:Y:S01]  /*3380*/  DADD R68, R68, R70 ;  /* 0x0000000044447229 */ /* 0x000fe20000000046 */
[----:B------:R-:W3:Y:S01]  /*3390*/  LDG.E.64.CONSTANT R70, desc[UR76][R50.64+-0x28] ;  /* 0xffffd84c32467981 */ /* 0x000ee2000c1e9b00 */
[----:B--2---:R-:W-:-:S03]  /*33a0*/  DMUL R126, R126, R130 ;  /* 0x000000827e7e7228 */ /* 0x004fc60000000000 */
[----:B------:R-:W2:Y:S01]  /*33b0*/  LDG.E.64.CONSTANT R130, desc[UR76][R50.64+-0x48] ;  /* 0xffffb84c32827981 */ /* 0x000ea2000c1e9b00 */
[----:B------:R-:W-:Y:S01]  /*33c0*/  ISETP.GT.U32.AND P2, PT, R17, 0xa7, PT ;  /* 0x000000a71100780c */ /* 0x000fe20003f44070 */
[----:B------:R-:W-:Y:S01]  /*33d0*/  BSSY.RECONVERGENT B0, `(.L_x_96) ;  /* 0x00001a8000007945 */ /* 0x000fe20003800200 */
[----:B------:R-:W-:Y:S06]  /*33e0*/  BAR.SYNC.DEFER_BLOCKING 0x0 ;  /* 0x0000000000007b1d */ /* 0x000fec0000010000 */
[----:B---3--:R-:W-:Y:S01]  /*33f0*/  DMUL R70, R70, R48 ;  /* 0x0000003046467228 */ /* 0x008fe20000000000 */
[----:B------:R-:W3:Y:S01]  /*3400*/  LDG.E.64.CONSTANT R48, desc[UR76][R50.64+-0x40] ;  /* 0xffffc04c32307981 */ /* 0x000ee2000c1e9b00 */
[----:B------:R-:W-:-:S02]  /*3410*/  DFMA R110, R46, UR60, R110 ;  /* 0x0000003c2e6e7c2b */ /* 0x000fc4000800006e */
[----:B--2---:R-:W-:Y:S02]  /*3420*/  DMUL R128, R130, R128 ;  /* 0x0000008082807228 */ /* 0x004fe40000000000 */
[----:B------:R-:W-:-:S06]  /*3430*/  DADD R130, -R42, R44 ;  /* 0x000000002a827229 */ /* 0x000fcc000000012c */
[----:B------:R-:W-:Y:S02]  /*3440*/  DADD R46, R126, R128 ;  /* 0x000000007e2e7229 */ /* 0x000fe40000000080 */
[----:B------:R-:W-:-:S06]  /*3450*/  DFMA R74, R130, UR34, R74 ;  /* 0x00000022824a7c2b */ /* 0x000fcc000800004a */
[----:B------:R-:W-:Y:S02]  /*3460*/  DFMA R72, R46, UR38, R72 ;  /* 0x000000262e487c2b */ /* 0x000fe40008000048 */
[----:B------:R-:W-:Y:S02]  /*3470*/  DFMA R124, R108, UR66, R124 ;  /* 0x000000426c7c7c2b */ /* 0x000fe4000800007c */
[----:B------:R-:W-:-:S06]  /*3480*/  DFMA R110, R106, UR62, R110 ;  /* 0x0000003e6a6e7c2b */ /* 0x000fcc000800006e */
[----:B------:R-:W-:-:S08]  /*3490*/  DFMA R124, R104, UR72, R124 ;  /* 0x00000048687c7c2b */ /* 0x000fd0000800007c */
[----:B------:R-:W-:Y:S01]  /*34a0*/  DFMA R124, R102, UR74, R124 ;  /* 0x0000004a667c7c2b */ /* 0x000fe2000800007c */
[----:B------:R-:W2:Y:S01]  /*34b0*/  LDG.E.64.CONSTANT R102, desc[UR76][R50.64+-0x38] ;  /* 0xffffc84c32667981 */ /* 0x000ea2000c1e9b00 */
[----:B---3--:R-:W-:Y:S02]  /*34c0*/  DMUL R68, R48, R68 ;  /* 0x0000004430447228 */ /* 0x008fe40000000000 */
[----:B------:R-:W-:-:S08]  /*34d0*/  DADD R48, -R126, R128 ;  /* 0x000000007e307229 */ /* 0x000fd00000000180 */
[----:B------:R-:W-:Y:S01]  /*34e0*/  DFMA R74, R48, UR50, R74 ;  /* 0x00000032304a7c2b */ /* 0x000fe2000800004a */
[----:B------:R-:W-:Y:S02]  /*34f0*/  R2UR UR50, R66 ;  /* 0x00000000423272ca */ /* 0x000fe400000e0000 */
[----:B------:R-:W-:Y:S01]  /*3500*/  R2UR UR51, R67 ;  /* 0x00000000433372ca */ /* 0x000fe200000e0000 */
[----:B------:R-:W-:-:S08]  /*3510*/  DADD R66, R70, R68 ;  /* 0x0000000046427229 */ /* 0x000fd00000000044 */
[----:B------:R-:W-:Y:S01]  /*3520*/  DFMA R72, R66, UR42, R72 ;  /* 0x0000002a42487c2b */ /* 0x000fe20008000048 */
[----:B------:R-:W-:Y:S02]  /*3530*/  R2UR UR42, R64 ;  /* 0x00000000402a72ca */ /* 0x000fe400000e0000 */
[----:B------:R-:W-:Y:S01]  /*3540*/  R2UR UR43, R65 ;  /* 0x00000000412b72ca */ /* 0x000fe200000e0000 */
[----:B------:R-:W-:-:S08]  /*3550*/  DADD R64, -R70, R68 ;  /* 0x0000000046407229 */ /* 0x000fd00000000144 */
[----:B------:R-:W-:Y:S01]  /*3560*/  DFMA R74, R64, UR54, R74 ;  /* 0x00000036404a7c2b */ /* 0x000fe2000800004a */
[----:B------:R-:W-:Y:S02]  /*3570*/  R2UR UR54, R60 ;  /* 0x000000003c3672ca */ /* 0x000fe400000e0000 */
[----:B------:R-:W-:Y:S02]  /*3580*/  R2UR UR55, R61 ;  /* 0x000000003d3772ca */ /* 0x000fe400000e0000 */
[----:B------:R-:W0:Y:S02]  /*3590*/  LDC.64 R60, c[0x3][0xb40] ;  /* 0x00c2d000ff3c7b82 */ /* 0x000e240000000a00 */
[----:B0-----:R-:W-:Y:S01]  /*35a0*/  DFMA R110, R100, R60, R110 ;  /* 0x0000003c646e722b */ /* 0x001fe2000000006e */
[----:B------:R0:W3:Y:S01]  /*35b0*/  LDG.E.64.CONSTANT R100, desc[UR76][R50.64+-0x30] ;  /* 0xffffd04c32647981 */ /* 0x0000e2000c1e9b00 */
[----:B------:R-:W-:Y:S02]  /*35c0*/  MOV.SPILL R139, UR53 ;  /* 0x00000035008b7c02 */ /* 0x000fe40009000f00 */
[----:B------:R-:W-:-:S02]  /*35d0*/  MOV.SPILL R141, UR52 ;  /* 0x00000034008d7c02 */ /* 0x000fc40009000f00 */
[----:B------:R-:W-:Y:S02]  /*35e0*/  R2UR UR52, R84 ;  /* 0x00000000543472ca */ /* 0x000fe400000e0000 */
[----:B------:R-:W-:Y:S02]  /*35f0*/  R2UR UR53, R85 ;  /* 0x00000000553572ca */ /* 0x000fe400000e0000 */
[----:B------:R-:W1:Y:S08]  /*3600*/  LDC.64 R84, c[0x3][0xb48] ;  /* 0x00c2d200ff547b82 */ /* 0x000e700000000a00 */
[----:B0-----:R-:W0:Y:S01]  /*3610*/  LDC.64 R50, c[0x3][0x810] ;  /* 0x00c20400ff327b82 */ /* 0x001e220000000a00 */
[----:B-1----:R-:W-:-:S08]  /*3620*/  DFMA R110, R62, R84, R110 ;  /* 0x000000543e6e722b */ /* 0x002fd0000000006e */
[C-C-:B------:R-:W-:Y:S02]  /*3630*/  DADD R62, R124.reuse, -R110.reuse ;  /* 0x000000007c3e7229 */ /* 0x140fe4000000086e */
[----:B------:R-:W-:-:S08]  /*3640*/  DADD R124, R124, R110 ;  /* 0x000000007c7c7229 */ /* 0x000fd0000000006e */
[----:B--2---:R-:W-:Y:S02]  /*3650*/  DMUL R124, R102, R124 ;  /* 0x0000007c667c7228 */ /* 0x004fe40000000000 */
[----:B0-----:R-:W-:Y:S01]  /*3660*/  DFMA R50, R54, R50, RZ ;  /* 0x000000323632722b */ /* 0x001fe200000000ff */
[----:B------:R-:W-:Y:S02]  /*3670*/  MOV.SPILL R133, UR27 ;  /* 0x0000001b00857c02 */ /* 0x000fe40009000f00 */
[----:B------:R-:W-:Y:S02]  /*3680*/  MOV.SPILL R136, UR26 ;  /* 0x0000001a00887c02 */ /* 0x000fe40009000f00 */
[----:B------:R-:W-:Y:S02]  /*3690*/  R2UR UR26, R120 ;  /* 0x00000000781a72ca */ /* 0x000fe400000e0000 */
[----:B------:R-:W-:Y:S02]  /*36a0*/  R2UR UR27, R121 ;  /* 0x00000000791b72ca */ /* 0x000fe400000e0000 */
[----:B------:R-:W-:-:S02]  /*36b0*/  MOV.SPILL R31, UR41 ;  /* 0x00000029001f7c02 */ /* 0x000fc40009000f00 */
[----:B------:R-:W-:Y:S02]  /*36c0*/  MOV.SPILL R132, UR40 ;  /* 0x0000002800847c02 */ /* 0x000fe40009000f00 */
[----:B------:R-:W-:Y:S02]  /*36d0*/  R2UR UR40, R116 ;  /* 0x00000000742872ca */ /* 0x000fe400000e0000 */
[----:B------:R-:W-:Y:S02]  /*36e0*/  R2UR UR41, R117 ;  /* 0x00000000752972ca */ /* 0x000fe400000e0000 */
        /* <DEDUP_REMOVED lines=10> */
[----:B---3--:R-:W-:-:S08]  /*3790*/  DMUL R62, R100, R62 ;  /* 0x0000003e643e7228 */ /* 0x008fd00000000000 */
[----:B------:R-:W-:-:S08]  /*37a0*/  DADD R100, R62, R124 ;  /* 0x000000003e647229 */ /* 0x000fd0000000007c */
[----:B------:R-:W-:Y:S01]  /*37b0*/  DFMA R72, R100, UR46, R72 ;  /* 0x0000002e64487c2b */ /* 0x000fe20008000048 */
[----:B------:R-:W-:Y:S02]  /*37c0*/  R2UR UR46, R52 ;  /* 0x00000000342e72ca */ /* 0x000fe400000e0000 */
[----:B------:R-:W-:Y:S01]  /*37d0*/  R2UR UR47, R53 ;  /* 0x00000000352f72ca */ /* 0x000fe200000e0000 */
[----:B------:R-:W-:-:S08]  /*37e0*/  DADD R52, -R62, R124 ;  /* 0x000000003e347229 */ /* 0x000fd0000000017c */
[----:B------:R-:W-:Y:S01]  /*37f0*/  DFMA R74, R52, UR58, R74 ;  /* 0x0000003a344a7c2b */ /* 0x000fe2000800004a */
[----:B------:R-:W-:Y:S02]  /*3800*/  R2UR UR58, R98 ;  /* 0x00000000623a72ca */ /* 0x000fe400000e0000 */
[----:B------:R-:W-:-:S05]  /*3810*/  R2UR UR59, R99 ;  /* 0x00000000633b72ca */ /* 0x000fca00000e0000 */
[C-C-:B------:R-:W-:Y:S02]  /*3820*/  DADD R98, R72.reuse, -R74.reuse ;  /* 0x0000000048627229 */ /* 0x140fe4000000084a */
[----:B------:R-:W-:Y:S02]  /*3830*/  DADD R72, R72, R74 ;  /* 0x0000000048487229 */ /* 0x000fe4000000004a */
[----:B------:R-:W-:Y:S01]  /*3840*/  DFMA R74, R58, UR52, R50 ;  /* 0x000000343a4a7c2b */ /* 0x000fe20008000032 */
[----:B------:R-:W0:Y:S02]  /*3850*/  LDC.64 R50, c[0x3][0xa10] ;  /* 0x00c28400ff327b82 */ /* 0x000e240000000a00 */
[----:B0-----:R-:W-:-:S08]  /*3860*/  DFMA R50, R56, R50, RZ ;  /* 0x000000323832722b */ /* 0x001fd000000000ff */
[----:B------:R-:W-:-:S08]  /*3870*/  DFMA R50, R76, UR48, R50 ;  /* 0x000000304c327c2b */ /* 0x000fd00008000032 */
[----:B------:R-:W-:-:S08]  /*3880*/  DFMA R50, R80, UR26, R50 ;  /* 0x0000001a50327c2b */ /* 0x000fd00008000032 */
[----:B------:R-:W-:Y:S02]  /*3890*/  DFMA R50, R130, UR40, R50 ;  /* 0x0000002882327c2b */ /* 0x000fe40008000032 */
[----:B------:R-:W-:-:S06]  /*38a0*/  DFMA R74, R82, UR6, R74 ;  /* 0x00000006524a7c2b */ /* 0x000fcc000800004a */
[----:B------:R-:W-:Y:S02]  /*38b0*/  DFMA R50, R48, UR20, R50 ;  /* 0x0000001430327c2b */ /* 0x000fe40008000032 */
[----:B------:R-:W-:-:S06]  /*38c0*/  DFMA R74, R78, UR44, R74 ;  /* 0x0000002c4e4a7c2b */ /* 0x000fcc000800004a */
[----:B------:R-:W-:Y:S01]  /*38d0*/  DFMA R50, R64, UR10, R50 ;  /* 0x0000000a40327c2b */ /* 0x000fe20008000032 */
[----:B------:R-:W0:Y:S01]  /*38e0*/  LDCU.64 UR10, c[0x3][0x818] ;  /* 0x00c10300ff0a77ac */ /* 0x000e220008000a00 */
[----:B------:R-:W-:Y:S01]  /*38f0*/  DFMA R74, R46, UR36, R74 ;  /* 0x000000242e4a7c2b */ /* 0x000fe2000800004a */
[----:B------:R-:W-:-:S05]  /*3900*/  R2UR.FILL UR37, R29 ;  /* 0x000000001d2572ca */ /* 0x000fca00004e0000 */
[----:B------:R-:W-:Y:S01]  /*3910*/  DFMA R50, R52, UR60, R50 ;  /* 0x0000003c34327c2b */ /* 0x000fe20008000032 */
[----:B------:R-:W-:Y:S01]  /*3920*/  R2UR UR60, R86 ;  /* 0x00000000563c72ca */ /* 0x000fe200000e0000 */
[----:B------:R-:W-:Y:S01]  /*3930*/  DFMA R74, R66, UR16, R74 ;  /* 0x00000010424a7c2b */ /* 0x000fe2000800004a */
[----:B------:R-:W-:Y:S02]  /*3940*/  R2UR UR61, R87 ;  /* 0x00000000573d72ca */ /* 0x000fe400000e0000 */
[----:B------:R-:W-:Y:S01]  /*3950*/  R2UR.FILL UR16, R28 ;  /* 0x000000001c1072ca */ /* 0x000fe200004e0000 */
[----:B0-----:R-:W-:Y:S01]  /*3960*/  DFMA R28, R54, UR10, RZ ;  /* 0x0000000a361c7c2b */ /* 0x001fe200080000ff */
[----:B------:R-:W0:Y:S03]  /*3970*/  LDCU.64 UR10, c[0x3][0xa18] ;  /* 0x00c14300ff0a77ac */ /* 0x000e260008000a00 */
[----:B------:R-:W-:Y:S01]  /*3980*/  DFMA R74, R100, UR64, R74 ;  /* 0x00000040644a7c2b */ /* 0x000fe2000800004a */
[----:B------:R-:W-:-:S02]  /*3990*/  R2UR UR64, R88 ;  /* 0x00000000584072ca */ /* 0x000fc400000e0000 */
[----:B------:R-:W-:-:S03]  /*39a0*/  R2UR UR65, R89 ;  /* 0x00000000594172ca */ /* 0x000fc600000e0000 */
[----:B------:R-:W-:Y:S01]  /*39b0*/  DFMA R28, R58, UR60, R28 ;  /* 0x0000003c3a1c7c2b */ /* 0x000fe2000800001c */
[----:B------:R-:W-:Y:S02]  /*39c0*/  R2UR.FILL UR41, R31 ;  /* 0x000000001f2972ca */ /* 0x000fe400004e0000 */
[----:B------:R-:W-:-:S07]  /*39d0*/  R2UR.FILL UR20, R30 ;  /* 0x000000001e1472ca */ /* 0x000fce00004e0000 */
[----:B------:R-:W-:Y:S02]  /*39e0*/  DFMA R30, R82, UR64, R28 ;  /* 0x00000040521e7c2b */ /* 0x000fe4000800001c */
[----:B0-----:R-:W-:-:S08]  /*39f0*/  DFMA R28, R56, UR10, RZ ;  /* 0x0000000a381c7c2b */ /* 0x001fd000080000ff */
[----:B------:R-:W-:-:S08]  /*3a00*/  DFMA R28, R76, UR58, R28 ;  /* 0x0000003a4c1c7c2b */ /* 0x000fd0000800001c */
[----:B------:R-:W-:Y:S02]  /*3a10*/  DFMA R28, R80, UR50, R28 ;  /* 0x00000032501c7c2b */ /* 0x000fe4000800001c */
[----:B------:R-:W-:-:S06]  /*3a20*/  DFMA R30, R78, UR38, R30 ;  /* 0x000000264e1e7c2b */ /* 0x000fcc000800001e */
[----:B------:R-:W-:Y:S02]  /*3a30*/  DFMA R28, R130, UR34, R28 ;  /* 0x00000022821c7c2b */ /* 0x000fe4000800001c */
[----:B------:R-:W-:-:S06]  /*3a40*/  DFMA R30, R46, UR32, R30 ;  /* 0x000000202e1e7c2b */ /* 0x000fcc000800001e */
[----:B------:R-:W-:Y:S02]  /*3a50*/  DFMA R28, R48, UR28, R28 ;  /* 0x0000001c301c7c2b */ /* 0x000fe4000800001c */
[----:B------:R-:W-:-:S06]  /*3a60*/  DFMA R30, R66, UR24, R30 ;  /* 0x00000018421e7c2b */ /* 0x000fcc000800001e */
[----:B------:R-:W-:Y:S02]  /*3a70*/  DFMA R28, R64, UR30, R28 ;  /* 0x0000001e401c7c2b */ /* 0x000fe4000800001c */
[----:B------:R-:W-:Y:S01]  /*3a80*/  DFMA R30, R100, UR66, R30 ;  /* 0x00000042641e7c2b */ /* 0x000fe2000800001e */
[----:B------:R-:W0:Y:S05]  /*3a90*/  LDCU.128 UR64, c[0x3][0x820] ;  /* 0x00c10400ff4077ac */ /* 0x000e2a0008000c00 */
[----:B------:R-:W-:Y:S01]  /*3aa0*/  DFMA R28, R52, UR62, R28 ;  /* 0x0000003e341c7c2b */ /* 0x000fe2000800001c */
[----:B------:R-:W1:Y:S01]  /*3ab0*/  LDCU.128 UR60, c[0x3][0xa20] ;  /* 0x00c14400ff3c77ac */ /* 0x000e620008000c00 */
[----:B------:R-:W-:-:S02]  /*3ac0*/  R2UR.FILL UR32, R25 ;  /* 0x00000000192072ca */ /* 0x000fc400004e0000 */
[----:B------:R-:W-:Y:S02]  /*3ad0*/  R2UR.FILL UR28, R24 ;  /* 0x00000000181c72ca */ /* 0x000fe400004e0000 */
[----:B------:R-:W-:Y:S02]  /*3ae0*/  R2UR.FILL UR33, R23 ;  /* 0x00000000172172ca */ /* 0x000fe400004e0000 */
[----:B------:R-:W-:Y:S02]  /*3af0*/  R2UR.FILL UR24, R22 ;  /* 0x00000000161872ca */ /* 0x000fe400004e0000 */
[----:B------:R-:W-:Y:S01]  /*3b00*/  R2UR.FILL UR25, R20 ;  /* 0x00000000141972ca */ /* 0x000fe200004e0000 */
[----:B0-----:R-:W-:Y:S02]  /*3b10*/  DFMA R22, R54, UR64, RZ ;  /* 0x0000004036167c2b */ /* 0x001fe400080000ff */
[----:B-1----:R-:W-:-:S06]  /*3b20*/  DFMA R24, R56, UR60, RZ ;  /* 0x0000003c38187c2b */ /* 0x002fcc00080000ff */
[----:B------:R-:W-:Y:S01]  /*3b30*/  DFMA R22, R58, UR46, R22 ;  /* 0x0000002e3a167c2b */ /* 0x000fe20008000016 */
[----:B------:R-:W-:Y:S01]  /*3b40*/  R2UR.FILL UR21, R27 ;  /* 0x000000001b1572ca */ /* 0x000fe200004e0000 */
[----:B------:R-:W-:Y:S01]  /*3b50*/  DFMA R24, R76, UR54, R24 ;  /* 0x000000364c187c2b */ /* 0x000fe20008000018 */
[----:B------:R-:W-:-:S05]  /*3b60*/  R2UR.FILL UR17, R26 ;  /* 0x000000001a1172ca */ /* 0x000fca00004e0000 */
[----:B------:R-:W-:Y:S02]  /*3b70*/  DFMA R22, R82, UR42, R22 ;  /* 0x0000002a52167c2b */ /* 0x000fe40008000016 */
[----:B------:R-:W-:-:S06]  /*3b80*/  DFMA R24, R80, UR24, R24 ;  /* 0x0000001850187c2b */ /* 0x000fcc0008000018 */
[----:B------:R-:W-:Y:S02]  /*3b90*/  DFMA R22, R78, UR16, R22 ;  /* 0x000000104e167c2b */ /* 0x000fe40008000016 */
[----:B------:R-:W-:-:S06]  /*3ba0*/  DFMA R24, R130, UR20, R24 ;  /* 0x0000001482187c2b */ /* 0x000fcc0008000018 */
[----:B------:R-:W-:Y:S02]  /*3bb0*/  DFMA R22, R46, UR8, R22 ;  /* 0x000000082e167c2b */ /* 0x000fe40008000016 */
[----:B------:R-:W-:Y:S01]  /*3bc0*/  DFMA R24, R48, UR4, R24 ;  /* 0x0000000430187c2b */ /* 0x000fe20008000018 */
[----:B------:R-:W-:Y:S02]  /*3bd0*/  R2UR.FILL UR5, R10 ;  /* 0x000000000a0572ca */ /* 0x000fe400004e0000 */
[----:B------:R-:W-:Y:S02]  /*3be0*/  R2UR.FILL UR4, R13 ;  /* 0x000000000d0472ca */ /* 0x000fe400004e0000 */
[----:B------:R-:W-:Y:S02]  /*3bf0*/  R2UR.FILL UR9, R8 ;  /* 0x00000000080972ca */ /* 0x000fe400004e0000 */
[----:B------:R-:W-:Y:S02]  /*3c00*/  R2UR.FILL UR8, R11 ;  /* 0x000000000b0872ca */ /* 0x000fe400004e0000 */
[----:B------:R-:W-:-:S02]  /*3c10*/  R2UR UR50, R90 ;  /* 0x000000005a3272ca */ /* 0x000fc400000e0000 */
[----:B------:R-:W-:Y:S02]  /*3c20*/  R2UR UR51, R91 ;  /* 0x000000005b3372ca */ /* 0x000fe400000e0000 */
[----:B------:R-:W-:Y:S02]  /*3c30*/  R2UR UR38, R96 ;  /* 0x00000000602672ca */ /* 0x000fe400000e0000 */
[----:B------:R-:W-:Y:S02]  /*3c40*/  R2UR UR39, R97 ;  /* 0x00000000612772ca */ /* 0x000fe400000e0000 */
[----:B------:R-:W-:Y:S02]  /*3c50*/  R2UR.FILL UR21, R14 ;  /* 0x000000000e1572ca */ /* 0x000fe400004e0000 */
[----:B------:R-:W-:Y:S02]  /*3c60*/  R2UR.FILL UR20, R16 ;  /* 0x00000000101472ca */ /* 0x000fe400004e0000 */
[----:B------:R-:W-:-:S02]  /*3c70*/  R2UR.FILL UR17, R12 ;  /* 0x000000000c1172ca */ /* 0x000fc400004e0000 */
[----:B------:R-:W-:Y:S01]  /*3c80*/  R2UR.FILL UR16, R15 ;  /* 0x000000000f1072ca */ /* 0x000fe200004e0000 */
[----:B------:R-:W-:Y:S01]  /*3c90*/  DFMA R22, R66, UR12, R22 ;  /* 0x0000000c42167c2b */ /* 0x000fe20008000016 */
[----:B------:R-:W-:Y:S01]  /*3ca0*/  R2UR.FILL UR12, R9 ;  /* 0x00000000090c72ca */ /* 0x000fe200004e0000 */
[----:B------:R-:W-:Y:S02]  /*3cb0*/  DFMA R8, R54, UR4, RZ ;  /* 0x0000000436087c2b */ /* 0x000fe400080000ff */
[----:B------:R-:W-:Y:S02]  /*3cc0*/  DFMA R12, R56, UR62, RZ ;  /* 0x0000003e380c7c2b */ /* 0x000fe400080000ff */
[----:B------:R-:W-:Y:S02]  /*3cd0*/  DFMA R54, R54, UR66, RZ ;  /* 0x0000004236367c2b */ /* 0x000fe400080000ff */
[----:B------:R-:W-:Y:S01]  /*3ce0*/  DFMA R56, R56, UR8, RZ ;  /* 0x0000000838387c2b */ /* 0x000fe200080000ff */
[----:B------:R-:W-:-:S02]  /*3cf0*/  R2UR UR34, R94 ;  /* 0x000000005e2272ca */ /* 0x000fc400000e0000 */
[----:B------:R-:W-:Y:S02]  /*3d00*/  R2UR UR35, R95 ;  /* 0x000000005f2372ca */ /* 0x000fe400000e0000 */
[----:B------:R-:W-:Y:S02]  /*3d10*/  R2UR UR30, R92 ;  /* 0x000000005c1e72ca */ /* 0x000fe400000e0000 */
[----:B------:R-:W-:Y:S02]  /*3d20*/  R2UR UR31, R93 ;  /* 0x000000005d1f72ca */ /* 0x000fe400000e0000 */
[----:B------:R-:W-:Y:S02]  /*3d30*/  R2UR.FILL UR25, R18 ;  /* 0x00000000121972ca */ /* 0x000fe400004e0000 */
[----:B------:R-:W-:Y:S02]  /*3d40*/  R2UR.FILL UR24, R19 ;  /* 0x00000000131872ca */ /* 0x000fe400004e0000 */
[----:B------:R-:W-:Y:S01]  /*3d50*/  R2UR.FILL UR13, R4 ;  /* 0x00000000040d72ca */ /* 0x000fe200004e0000 */
[----:B------:R-:W-:-:S02]  /*3d60*/  DFMA R8, R58, UR16, R8 ;  /* 0x000000103a087c2b */ /* 0x000fc40008000008 */
[----:B------:R-:W-:Y:S02]  /*3d70*/  DFMA R54, R58, UR50, R54 ;  /* 0x000000323a367c2b */ /* 0x000fe40008000036 */
[C---:B------:R-:W-:Y:S02]  /*3d80*/  DFMA R12, R76.reuse, UR38, R12 ;  /* 0x000000264c0c7c2b */ /* 0x040fe4000800000c */
[----:B------:R-:W-:Y:S01]  /*3d90*/  DFMA R56, R76, UR20, R56 ;  /* 0x000000144c387c2b */ /* 0x000fe20008000038 */
[----:B------:R-:W-:Y:S02]  /*3da0*/  R2UR.FILL UR7, R135 ;  /* 0x00000000870772ca */ /* 0x000fe400004e0000 */
[----:B------:R-:W-:Y:S02]  /*3db0*/  R2UR.FILL UR6, R138 ;  /* 0x000000008a0672ca */ /* 0x000fe400004e0000 */
[----:B------:R-:W-:Y:S02]  /*3dc0*/  R2UR.FILL UR27, R133 ;  /* 0x00000000851b72ca */ /* 0x000fe400004e0000 */
[----:B------:R-:W-:-:S02]  /*3dd0*/  R2UR.FILL UR26, R136 ;  /* 0x00000000881a72ca */ /* 0x000fc400004e0000 */
[----:B------:R-:W-:Y:S01]  /*3de0*/  R2UR.FILL UR29, R21 ;  /* 0x00000000151d72ca */ /* 0x000fe200004e0000 */
[C---:B------:R-:W-:Y:S02]  /*3df0*/  DFMA R8, R82.reuse, UR12, R8 ;  /* 0x0000000c52087c2b */ /* 0x040fe40008000008 */
[----:B------:R-:W-:Y:S02]  /*3e00*/  DFMA R54, R82, UR34, R54 ;  /* 0x0000002252367c2b */ /* 0x000fe40008000036 */
[C---:B------:R-:W-:Y:S02]  /*3e10*/  DFMA R12, R80.reuse, UR30, R12 ;  /* 0x0000001e500c7c2b */ /* 0x040fe4000800000c */
[----:B------:R-:W-:Y:S01]  /*3e20*/  DFMA R56, R80, UR24, R56 ;  /* 0x0000001850387c2b */ /* 0x000fe20008000038 */
        /* <DEDUP_REMOVED lines=15> */
[----:B------:R-:W-:Y:S01]  /*3f20*/  R2UR.FILL UR44, R134 ;  /* 0x00000000862c72ca */ /* 0x000fe200004e0000 */
[----:B------:R-:W-:-:S02]  /*3f30*/  DFMA R24, R64, UR68, R24 ;  /* 0x0000004440187c2b */ /* 0x000fc40008000018 */
[C---:B------:R-:W-:Y:S02]  /*3f40*/  DFMA R8, R66.reuse, UR40, R8 ;  /* 0x0000002842087c2b */ /* 0x040fe40008000008 */
[----:B------:R-:W-:Y:S02]  /*3f50*/  DFMA R54, R66, UR14, R54 ;  /* 0x0000000e42367c2b */ /* 0x000fe40008000036 */
[C---:B------:R-:W-:Y:S02]  /*3f60*/  DFMA R12, R64.reuse, UR70, R12 ;  /* 0x00000046400c7c2b */ /* 0x040fe4000800000c */
[----:B------:R-:W-:Y:S02]  /*3f70*/  DFMA R56, R64, UR52, R56 ;  /* 0x0000003440387c2b */ /* 0x000fe40008000038 */
[----:B------:R-:W-:Y:S02]  /*3f80*/  DFMA R24, R52, R60, R24 ;  /* 0x0000003c3418722b */ /* 0x000fe40000000018 */
[----:B------:R-:W-:-:S02]  /*3f90*/  DFMA R22, R100, UR72, R22 ;  /* 0x0000004864167c2b */ /* 0x000fc40008000016 */
[C---:B------:R-:W-:Y:S02]  /*3fa0*/  DFMA R8, R100.reuse, UR44, R8 ;  /* 0x0000002c64087c2b */ /* 0x040fe40008000008 */
[----:B------:R-:W-:Y:S02]  /*3fb0*/  DFMA R54, R100, UR74, R54 ;  /* 0x0000004a64367c2b */ /* 0x000fe40008000036 */
[C---:B------:R-:W-:Y:S02]  /*3fc0*/  DFMA R12, R52.reuse, R84, R12 ;  /* 0x00000054340c722b */ /* 0x040fe4000000000c */
[----:B------:R-:W-:Y:S01]  /*3fd0*/  DFMA R56, R52, UR56, R56 ;  /* 0x0000003834387c2b */ /* 0x000fe20008000038 */
[----:B------:R-:W-:Y:S01]  /*3fe0*/  R2UR.FILL UR7, R6 ;  /* 0x00000000060772ca */ /* 0x000fe200004e0000 */
[----:B------:R-:W-:Y:S01]  /*3ff0*/  DADD R26, R74, -R50 ;  /* 0x000000004a1a7229 */ /* 0x000fe20000000832 */
[----:B------:R-:W-:Y:S01]  /*4000*/  R2UR.FILL UR6, R7 ;  /* 0x00000000070672ca */ /* 0x000fe200004e0000 */
        /* <DEDUP_REMOVED lines=32> */
[----:B------:R-:W2:Y:S03]  /*4210*/  LDCU.64 UR66, c[0x3][0x828] ;  /* 0x00c10500ff4277ac */ /* 0x000ea60008000a00 */
[----:B------:R-:W2:Y:S01]  /*4220*/  LDS.64 R16, [R3+0x4d0] ;  /* 0x0004d00003107984 */ /* 0x000ea20000000a00 */
        /* <DEDUP_REMOVED lines=9> */
[----:B------:R-:W1:Y:S01]  /*42c0*/  LDCU.64 UR34, c[0x3][0xa20] ;  /* 0x00c14400ff2277ac */ /* 0x000e620008000a00 */
[----:B----4-:R-:W-:Y:S01]  /*42d0*/  DADD R6, R10, R12 ;  /* 0x000000000a067229 */ /* 0x010fe2000000000c */
[----:B------:R-:W4:Y:S03]  /*42e0*/  LDCU.64 UR18, c[0x3][0xa38] ;  /* 0x00c14700ff1277ac */ /* 0x000f260008000a00 */
[----:B0-----:R-:W-:-:S02]  /*42f0*/  DFMA R22, R8, UR42, RZ ;  /* 0x0000002a08167c2b */ /* 0x001fc400080000ff */
[----:B------:R-:W-:Y:S01]  /*4300*/  DADD R10, R10, -R12 ;  /* 0x000000000a0a7229 */ /* 0x000fe2000000080c */
[----:B------:R-:W0:Y:S01]  /*4310*/  LDCU.64 UR42, c[0x3][0xa28] ;  /* 0x00c14500ff2a77ac */ /* 0x000e220008000a00 */
[C---:B------:R-:W-:Y:S02]  /*4320*/  DFMA R12, R8.reuse, UR4, RZ ;  /* 0x00000004080c7c2b */ /* 0x040fe400080000ff */
[C---:B------:R-:W-:Y:S01]  /*4330*/  DFMA R18, R8.reuse, UR6, RZ ;  /* 0x0000000608127c2b */ /* 0x040fe200080000ff */
[----:B------:R-:W4:Y:S01]  /*4340*/  LDCU.64 UR26, c[0x3][0xa40] ;  /* 0x00c14800ff1a77ac */ /* 0x000f220008000a00 */
[C---:B---3--:R-:W-:Y:S02]  /*4350*/  DFMA R24, R8.reuse, UR58, RZ ;  /* 0x0000003a08187c2b */ /* 0x048fe400080000ff */
[----:B-----5:R-:W-:Y:S01]  /*4360*/  DFMA R28, R8, UR62, RZ ;  /* 0x0000003e081c7c2b */ /* 0x020fe200080000ff */
[----:B------:R-:W3:Y:S01]  /*4370*/  LDCU.64 UR22, c[0x3][0xa48] ;  /* 0x00c14900ff1677ac */ /* 0x000ee20008000a00 */
[----:B--2---:R-:W-:-:S02]  /*4380*/  DFMA R26, R6, UR54, R22 ;  /* 0x00000036061a7c2b */ /* 0x004fc40008000016 */
[----:B------:R-:W-:Y:S01]  /*4390*/  DFMA R8, R8, UR66, RZ ;  /* 0x0000004208087c2b */ /* 0x000fe200080000ff */
[----:B------:R-:W2:Y:S01]  /*43a0*/  LDCU.64 UR54, c[0x3][0xa58] ;  /* 0x00c14b00ff3677ac */ /* 0x000ea20008000a00 */
[C---:B------:R-:W-:Y:S02]  /*43b0*/  DFMA R12, R6.reuse, UR16, R12 ;  /* 0x00000010060c7c2b */ /* 0x040fe4000800000c */
[C---:B------:R-:W-:Y:S01]  /*43c0*/  DFMA R20, R6.reuse, UR50, R18 ;  /* 0x0000003206147c2b */ /* 0x040fe20008000012 */
[----:B------:R-:W5:Y:S01]  /*43d0*/  LDCU.64 UR58, c[0x3][0xa50] ;  /* 0x00c14a00ff3a77ac */ /* 0x000f620008000a00 */
[C---:B------:R-:W-:Y:S02]  /*43e0*/  DFMA R30, R6.reuse, UR60, R24 ;  /* 0x0000003c061e7c2b */ /* 0x040fe40008000018 */
[C---:B------:R-:W-:Y:S01]  /*43f0*/  DFMA R46, R6.reuse, UR64, R28 ;  /* 0x00000040062e7c2b */ /* 0x040fe2000800001c */
[----:B------:R-:W5:Y:S01]  /*4400*/  LDCU.64 UR10, c[0x3][0xa68] ;  /* 0x00c14d00ff0a77ac */ /* 0x000f620008000a00 */
[----:B------:R-:W-:-:S02]  /*4410*/  DFMA R48, R6, UR68, R8 ;  /* 0x0000004406307c2b */ /* 0x000fc40008000008 */
[C---:B------:R-:W-:Y:S01]  /*4420*/  DFMA R6, R4.reuse, UR8, RZ ;  /* 0x0000000804067c2b */ /* 0x040fe200080000ff */
[----:B------:R-:W5:Y:S01]  /*4430*/  LDCU.64 UR14, c[0x3][0x868] ;  /* 0x00c10d00ff0e77ac */ /* 0x000f620008000a00 */
[C---:B------:R-:W-:Y:S02]  /*4440*/  DFMA R8, R4.reuse, UR38, RZ ;  /* 0x0000002604087c2b */ /* 0x040fe400080000ff */
[C---:B------:R-:W-:Y:S01]  /*4450*/  DFMA R24, R4.reuse, UR46, RZ ;  /* 0x0000002e04187c2b */ /* 0x040fe200080000ff */
[----:B------:R-:W5:Y:S01]  /*4460*/  LDCU.64 UR50, c[0x3][0x870] ;  /* 0x00c10e00ff3277ac */ /* 0x000f620008000a00 */
[C---:B-1----:R-:W-:Y:S02]  /*4470*/  DFMA R28, R4.reuse, UR30, RZ ;  /* 0x0000001e041c7c2b */ /* 0x042fe400080000ff */
[C---:B------:R-:W-:Y:S01]  /*4480*/  DFMA R32, R4.reuse, UR34, RZ ;  /* 0x0000002204207c2b */ /* 0x040fe200080000ff */
[----:B------:R-:W1:Y:S01]  /*4490*/  LDCU.64 UR38, c[0x3][0x878] ;  /* 0x00c10f00ff2677ac */ /* 0x000e620008000a00 */
[----:B0-----:R-:W-:-:S02]  /*44a0*/  DFMA R4, R4, UR42, RZ ;  /* 0x0000002a04047c2b */ /* 0x001fc400080000ff */
[C---:B------:R-:W-:Y:S01]  /*44b0*/  DFMA R18, R10.reuse, UR20, R6 ;  /* 0x000000140a127c2b */ /* 0x040fe20008000006 */
[----:B------:R-:W0:Y:S01]  /*44c0*/  LDCU.64 UR30, c[0x3][0x880] ;  /* 0x00c11000ff1e77ac */ /* 0x000e220008000a00 */
[C---:B----4-:R-:W-:Y:S01]  /*44d0*/  DFMA R22, R10.reuse, UR18, R8 ;  /* 0x000000120a167c2b */ /* 0x050fe20008000008 */
[----:B------:R-:W-:Y:S01]  /*44e0*/  LDS.64 R6, [R3+0x150] ;  /* 0x0001500003067984 */ /* 0x000fe20000000a00 */
[C---:B------:R-:W-:Y:S01]  /*44f0*/  DFMA R24, R10.reuse, UR26, R24 ;  /* 0x0000001a0a187c2b */ /* 0x040fe20008000018 */
[----:B------:R-:W4:Y:S01]  /*4500*/  LDCU.64 UR18, c[0x3][0x888] ;  /* 0x00c11100ff1277ac */ /* 0x000f220008000a00 */
[----:B--2---:R-:W-:Y:S01]  /*4510*/  DFMA R50, R10, UR54, R4 ;  /* 0x000000360a327c2b */ /* 0x004fe20008000004 */
[----:B------:R-:W2:Y:S01]  /*4520*/  LDS.64 R8, [R3+0x460] ;  /* 0x0004600003087984 */ /* 0x000ea20000000a00 */
[C-C-:B------:R-:W-:Y:S01]  /*4530*/  DADD R4, R14.reuse, R16.reuse ;  /* 0x000000000e047229 */ /* 0x140fe20000000010 */
[----:B------:R-:W2:Y:S01]  /*4540*/  LDCU.64 UR26, c[0x3][0x898] ;  /* 0x00c11300ff1a77ac */ /* 0x000ea20008000a00 */
[----:B------:R-:W-:-:S02]  /*4550*/  DADD R14, R14, -R16 ;  /* 0x000000000e0e7229 */ /* 0x000fc40000000810 */
[C---:B---3--:R-:W-:Y:S01]  /*4560*/  DFMA R28, R10.reuse, UR22, R28 ;  /* 0x000000160a1c7c2b */ /* 0x048fe2000800001c */
[----:B------:R-:W3:Y:S01]  /*4570*/  LDCU.64 UR46, c[0x3][0x8a0] ;  /* 0x00c11400ff2e77ac */ /* 0x000ee20008000a00 */
[----:B-----5:R-:W-:Y:S02]  /*4580*/  DFMA R32, R10, UR58, R32 ;  /* 0x0000003a0a207c2b */ /* 0x020fe40008000020 */
[----:B------:R-:W-:Y:S01]  /*4590*/  DFMA R16, R4, UR12, R12 ;  /* 0x0000000c04107c2b */ /* 0x000fe2000800000c */
[----:B------:R-:W-:Y:S01]  /*45a0*/  LDS.64 R10, [R3+0x1c0] ;  /* 0x0001c000030a7984 */ /* 0x000fe20000000a00 */
[----:B------:R-:W-:Y:S01]  /*45b0*/  DFMA R22, R14, UR10, R22 ;  /* 0x0000000a0e167c2b */ /* 0x000fe20008000016 */
[----:B------:R-:W5:Y:S01]  /*45c0*/  LDCU.64 UR54, c[0x3][0x8a8] ;  /* 0x00c11500ff3677ac */ /* 0x000f620008000a00 */
[C---:B------:R-:W-:Y:S01]  /*45d0*/  DFMA R20, R4.reuse, UR14, R20 ;  /* 0x0000000e04147c2b */ /* 0x040fe20008000014 */
[----:B------:R-:W5:Y:S01]  /*45e0*/  LDS.64 R12, [R3+0x3f0] ;  /* 0x0003f000030c7984 */ /* 0x000f620000000a00 */
[C---:B------:R-:W-:Y:S01]  /*45f0*/  DFMA R26, R4.reuse, UR50, R26 ;  /* 0x00000032041a7c2b */ /* 0x040fe2000800001a */
[----:B------:R-:W5:Y:S01]  /*4600*/  LDCU.64 UR60, c[0x3][0x8b0] ;  /* 0x00c11600ff3c77ac */ /* 0x000f620008000a00 */
[----:B-1----:R-:W-:-:S02]  /*4610*/  DFMA R30, R4, UR38, R30 ;  /* 0x00000026041e7c2b */ /* 0x002fc4000800001e */
[C---:B0-----:R-:W-:Y:S01]  /*4620*/  DFMA R46, R4.reuse, UR30, R46 ;  /* 0x0000001e042e7c2b */ /* 0x041fe2000800002e */
[----:B------:R-:W0:Y:S01]  /*4630*/  LDCU.64 UR10, c[0x3][0x8b8] ;  /* 0x00c11700ff0a77ac */ /* 0x000e220008000a00 */
[----:B----4-:R-:W-:Y:S02]  /*4640*/  DFMA R48, R4, UR18, R48 ;  /* 0x0000001204307c2b */ /* 0x010fe40008000030 */
[----:B------:R-:W-:Y:S01]  /*4650*/  DFMA R18, R14, UR24, R18 ;  /* 0x000000180e127c2b */ /* 0x000fe20008000012 */
[----:B------:R-:W1:Y:S01]  /*4660*/  LDCU.64 UR42, c[0x3][0xa70] ;  /* 0x00c14e00ff2a77ac */ /* 0x000e620008000a00 */
[----:B------:R-:W4:Y:S01]  /*4670*/  LDCU.64 UR58, c[0x3][0xa80] ;  /* 0x00c15000ff3a77ac */ /* 0x000f220008000a00 */
[----:B------:R-:W0:Y:S01]  /*4680*/  LDCU.64 UR62, c[0x3][0xa88] ;  /* 0x00c15100ff3e77ac */ /* 0x000e220008000a00 */
[----:B------:R-:W0:Y:S01]  /*4690*/  LDCU.64 UR50, c[0x3][0xa78] ;  /* 0x00c14f00ff3277ac */ /* 0x000e220008000a00 */
[----:B--2---:R-:W-:Y:S01]  /*46a0*/  DADD R4, R6, R8 ;  /* 0x0000000006047229 */ /* 0x004fe20000000008 */
[----:B------:R-:W2:Y:S01]  /*46b0*/  LDCU.64 UR22, c[0x3][0xa98] ;  /* 0x00c15300ff1677ac */ /* 0x000ea20008000a00 */
[----:B-1----:R-:W-:-:S02]  /*46c0*/  DFMA R24, R14, UR42, R24 ;  /* 0x0000002a0e187c2b */ /* 0x002fc40008000018 */
[----:B------:R-:W-:Y:S01]  /*46d0*/  DADD R6, R6, -R8 ;  /* 0x0000000006067229 */ /* 0x000fe20000000808 */
[----:B------:R-:W1:Y:S01]  /*46e0*/  LDCU.64 UR38, c[0x3][0xaa0] ;  /* 0x00c15400ff2677ac */ /* 0x000e620008000a00 */
[----:B----4-:R-:W-:Y:S01]  /*46f0*/  DFMA R32, R14, UR58, R32 ;  /* 0x0000003a0e207c2b */ /* 0x010fe20008000020 */
[----:B------:R-:W-:Y:S01]  /*4700*/  LDS.64 R8, [R3+0x230] ;  /* 0x0002300003087984 */ /* 0x000fe20000000a00 */
[C---:B------:R-:W-:Y:S01]  /*4710*/  DFMA R16, R4.reuse, UR28, R16 ;  /* 0x0000001c04107c2b */ /* 0x040fe20008000010 */
[----:B------:R-:W4:Y:S01]  /*4720*/  LDCU.64 UR42, c[0x3][0xaa8] ;  /* 0x00c15500ff2a77ac */ /* 0x000f220008000a00 */
[C---:B------:R-:W-:Y:S02]  /*4730*/  DFMA R20, R4.reuse, UR26, R20 ;  /* 0x0000001a04147c2b */ /* 0x040fe40008000014 */
[C---:B---3--:R-:W-:Y:S01]  /*4740*/  DFMA R26, R4.reuse, UR46, R26 ;  /* 0x0000002e041a7c2b */ /* 0x048fe2000800001a */
[----:B------:R-:W3:Y:S01]  /*4750*/  LDCU.64 UR58, c[0x3][0xab0] ;  /* 0x00c15600ff3a77ac */ /* 0x000ee20008000a00 */
[----:B-----5:R-:W-:-:S02]  /*4760*/  DFMA R30, R4, UR54, R30 ;  /* 0x00000036041e7c2b */ /* 0x020fc4000800001e */
[C---:B------:R-:W-:Y:S01]  /*4770*/  DFMA R46, R4.reuse, UR60, R46 ;  /* 0x0000003c042e7c2b */ /* 0x040fe2000800002e */
[----:B------:R-:W5:Y:S01]  /*4780*/  LDCU.64 UR46, c[0x3][0x8e8] ;  /* 0x00c11d00ff2e77ac */ /* 0x000f620008000a00 */
[----:B0-----:R-:W-:Y:S02]  /*4790*/  DFMA R48, R4, UR10, R48 ;  /* 0x0000000a04307c2b */ /* 0x001fe40008000030 */
[----:B------:R-:W-:Y:S01]  /*47a0*/  DADD R4, R10, R12 ;  /* 0x000000000a047229 */ /* 0x000fe2000000000c */
[----:B------:R-:W0:Y:S01]  /*47b0*/  LDCU.64 UR30, c[0x3][0x8c8] ;  /* 0x00c11900ff1e77ac */ /* 0x000e220008000a00 */
[----:B------:R-:W-:Y:S02]  /*47c0*/  DFMA R50, R14, UR62, R50 ;  /* 0x0000003e0e327c2b */ /* 0x000fe40008000032 */
[----:B------:R-:W-:Y:S01]  /*47d0*/  DADD R10, R10, -R12 ;  /* 0x000000000a0a7229 */ /* 0x000fe2000000080c */
[----:B------:R-:W0:Y:S01]  /*47e0*/  LDCU.64 UR62, c[0x3][0xab8] ;  /* 0x00c15700ff3e77ac */ /* 0x000e220008000a00 */
[----:B------:R-:W0:Y:S01]  /*47f0*/  LDS.64 R12, [R3+0x380] ;  /* 0x00038000030c7984 */ /* 0x000e220000000a00 */
[----:B------:R-:W-:-:S02]  /*4800*/  DFMA R28, R14, UR50, R28 ;  /* 0x000000320e1c7c2b */ /* 0x000fc4000800001c */
[C---:B------:R-:W-:Y:S01]  /*4810*/  DFMA R18, R6.reuse, UR32, R18 ;  /* 0x0000002006127c2b */ /* 0x040fe20008000012 */
[----:B------:R-:W-:Y:S01]  /*4820*/  LDS.64 R14, [R3+0x310] ;  /* 0x00031000030e7984 */ /* 0x000fe20000000a00 */
[C---:B--2---:R-:W-:Y:S01]  /*4830*/  DFMA R22, R6.reuse, UR22, R22 ;  /* 0x0000001606167c2b */ /* 0x044fe20008000016 */
[----:B------:R-:W2:Y:S01]  /*4840*/  LDCU.64 UR34, c[0x3][0x8d0] ;  /* 0x00c11a00ff2277ac */ /* 0x000ea20008000a00 */
[C---:B-1----:R-:W-:Y:S02]  /*4850*/  DFMA R24, R6.reuse, UR38, R24 ;  /* 0x0000002606187c2b */ /* 0x042fe40008000018 */
[C---:B----4-:R-:W-:Y:S01]  /*4860*/  DFMA R28, R6.reuse, UR42, R28 ;  /* 0x0000002a061c7c2b */ /* 0x050fe2000800001c */
[----:B------:R-:W1:Y:S01]  /*4870*/  LDCU.64 UR50, c[0x3][0x8d8] ;  /* 0x00c11b00ff3277ac */ /* 0x000e620008000a00 */
[----:B---3--:R-:W-:Y:S02]  /*4880*/  DFMA R32, R6, UR58, R32 ;  /* 0x0000003a06207c2b */ /* 0x008fe40008000020 */
[C---:B-----5:R-:W-:Y:S01]  /*4890*/  DFMA R48, R4.reuse, UR46, R48 ;  /* 0x0000002e04307c2b */ /* 0x060fe20008000030 */
[----:B------:R-:W3:Y:S01]  /*48a0*/  LDCU.64 UR26, c[0x3][0x8e0] ;  /* 0x00c11c00ff1a77ac */ /* 0x000ee20008000a00 */
[----:B------:R-:W-:-:S02]  /*48b0*/  DFMA R16, R4, UR36, R16 ;  /* 0x0000002404107c2b */ /* 0x000fc40008000010 */
[----:B0-----:R-:W-:Y:S01]  /*48c0*/  DFMA R50, R6, UR62, R50 ;  /* 0x0000003e06327c2b */ /* 0x001fe20008000032 */
[----:B------:R-:W0:Y:S01]  /*48d0*/  LDCU.64 UR14, c[0x3][0xac8] ;  /* 0x00c15900ff0e77ac */ /* 0x000e220008000a00 */
[----:B------:R-:W4:Y:S01]  /*48e0*/  LDS.64 R6, [R3+0x2a0] ;  /* 0x0002a00003067984 */ /* 0x000f220000000a00 */
[----:B------:R-:W-:Y:S01]  /*48f0*/  DFMA R20, R4, UR30, R20 ;  /* 0x0000001e04147c2b */ /* 0x000fe20008000014 */
[----:B------:R-:W5:Y:S01]  /*4900*/  LDCU.64 UR54, c[0x3][0xad0] ;  /* 0x00c15a00ff3677ac */ /* 0x000f620008000a00 */
[----:B------:R-:W-:Y:S02]  /*4910*/  DFMA R18, R10, UR48, R18 ;  /* 0x000000300a127c2b */ /* 0x000fe40008000012 */
[C---:B--2---:R-:W-:Y:S01]  /*4920*/  DFMA R26, R4.reuse, UR34, R26 ;  /* 0x00000022041a7c2b */ /* 0x044fe2000800001a */
[----:B------:R-:W2:Y:S01]  /*4930*/  LDCU.64 UR62, c[0x3][0xae0] ;  /* 0x00c15c00ff3e77ac */ /* 0x000ea20008000a00 */
[C---:B-1----:R-:W-:Y:S01]  /*4940*/  DFMA R30, R4.reuse, UR50, R30 ;  /* 0x00000032041e7c2b */ /* 0x042fe2000800001e */
[----:B------:R-:W1:Y:S01]  /*4950*/  LDCU.64 UR18, c[0x3][0x8f8] ;  /* 0x00c11f00ff1277ac */ /* 0x000e620008000a00 */
[----:B---3--:R-:W-:Y:S01]  /*4960*/  DFMA R46, R4, UR26, R46 ;  /* 0x0000001a042e7c2b */ /* 0x008fe2000800002e */
[----:B------:R-:W3:Y:S01]  /*4970*/  LDCU.64 UR10, c[0x3][0xaf8] ;  /* 0x00c15f00ff0a77ac */ /* 0x000ee20008000a00 */
[----:B0-----:R-:W-:Y:S01]  /*4980*/  DFMA R22, R10, UR14, R22 ;  /* 0x0000000e0a167c2b */ /* 0x001fe20008000016 */
[----:B------:R-:W0:Y:S01]  /*4990*/  LDCU.64 UR60, c[0x3][0xad8] ;  /* 0x00c15b00ff3c77ac */ /* 0x000e220008000a00 */
[----:B------:R-:W-:Y:S01]  /*49a0*/  DADD R4, R8, R12 ;  /* 0x0000000008047229 */ /* 0x000fe2000000000c */
[----:B------:R-:W4:Y:S01]  /*49b0*/  LDCU.64 UR58, c[0x3][0x900] ;  /* 0x00c12000ff3a77ac */ /* 0x000f220008000a00 */
[----:B-----5:R-:W-:-:S02]  /*49c0*/  DFMA R24, R10, UR54, R24 ;  /* 0x000000360a187c2b */ /* 0x020fc40008000018 */
[----:B--2---:R-:W-:Y:S01]  /*49d0*/  DFMA R32, R10, UR62, R32 ;  /* 0x0000003e0a207c2b */ /* 0x004fe20008000020 */
[----:B------:R-:W2:Y:S01]  /*49e0*/  LDCU.64 UR46, c[0x3][0x910] ;  /* 0x00c12200ff2e77ac */ /* 0x000ea20008000a00 */
[----:B------:R-:W-:Y:S02]  /*49f0*/  DADD R8, R8, -R12 ;  /* 0x0000000008087229 */ /* 0x000fe4000000080c */
[C---:B-1----:R-:W-:Y:S01]  /*4a00*/  DFMA R20, R4.reuse, UR18, R20 ;  /* 0x0000001204147c2b */ /* 0x042fe20008000014 */
[----:B------:R-:W1:Y:S01]  /*4a10*/  LDCU.64 UR64, c[0x3][0xae8] ;  /* 0x00c15d00ff4077ac */ /* 0x000e620008000a00 */
[----:B------:R-:W-:Y:S01]  /*4a20*/  DFMA R16, R4, UR40, R16 ;  /* 0x0000002804107c2b */ /* 0x000fe20008000010 */
[----:B------:R-:W5:Y:S03]  /*4a30*/  LDCU.64 UR50, c[0x3][0x908] ;  /* 0x00c12100ff3277ac */ /* 0x000f660008000a00 */
[----:B---3--:R-:W-:-:S02]  /*4a40*/  DFMA R22, R8, UR10, R22 ;  /* 0x0000000a08167c2b */ /* 0x008fc40008000016 */
[----:B0-----:R-:W-:Y:S01]  /*4a50*/  DFMA R28, R10, UR60, R28 ;  /* 0x0000003c0a1c7c2b */ /* 0x001fe2000800001c */
[----:B------:R-:W0:Y:S01]  /*4a60*/  LDCU.64 UR66, c[0x3][0x918] ;  /* 0x00c12300ff4277ac */ /* 0x000e220008000a00 */
[----:B------:R-:W-:Y:S02]  /*4a70*/  DFMA R18, R8, UR52, R18 ;  /* 0x0000003408127c2b */ /* 0x000fe40008000012 */
[C---:B----4-:R-:W-:Y:S01]  /*4a80*/  DFMA R26, R4.reuse, UR58, R26 ;  /* 0x0000003a041a7c2b */ /* 0x050fe2000800001a */
[----:B------:R-:W3:Y:S01]  /*4a90*/  LDCU.64 UR38, c[0x3][0xb00] ;  /* 0x00c16000ff2677ac */ /* 0x000ee20008000a00 */
[----:B--2---:R-:W-:Y:S01]  /*4aa0*/  DFMA R46, R4, UR46, R46 ;  /* 0x0000002e042e7c2b */ /* 0x004fe2000800002e */
[----:B------:R-:W2:Y:S01]  /*4ab0*/  LDCU.64 UR42, c[0x3][0xb08] ;  /* 0x00c16100ff2a77ac */ /* 0x000ea20008000a00 */
[----:B-1----:R-:W-:Y:S01]  /*4ac0*/  DFMA R50, R10, UR64, R50 ;  /* 0x000000400a327c2b */ /* 0x002fe20008000032 */
[----:B------:R-:W1:Y:S01]  /*4ad0*/  LDCU.64 UR54, c[0x3][0xb10] ;  /* 0x00c16200ff3677ac */ /* 0x000e620008000a00 */
[C---:B-----5:R-:W-:Y:S01]  /*4ae0*/  DFMA R30, R4.reuse, UR50, R30 ;  /* 0x00000032041e7c2b */ /* 0x060fe2000800001e */
[----:B------:R-:W4:Y:S01]  /*4af0*/  LDCU.64 UR62, c[0x3][0xb18] ;  /* 0x00c16300ff3e77ac */ /* 0x000f220008000a00 */
[----:B0-----:R-:W-:Y:S01]  /*4b00*/  DFMA R48, R4, UR66, R48 ;  /* 0x0000004204307c2b */ /* 0x001fe20008000030 */
[----:B------:R-:W0:Y:S01]  /*4b10*/  LDCU.64 UR22, c[0x3][0x928] ;  /* 0x00c12500ff1677ac */ /* 0x000e220008000a00 */
[----:B------:R-:W-:-:S02]  /*4b20*/  DADD R4, R6, R14 ;  /* 0x0000000006047229 */ /* 0x000fc4000000000e */
[----:B---3--:R-:W-:Y:S01]  /*4b30*/  DFMA R24, R8, UR38, R24 ;  /* 0x0000002608187c2b */ /* 0x008fe20008000018 */
[----:B------:R-:W3:Y:S01]  /*4b40*/  LDCU.64 UR30, c[0x3][0xb28] ;  /* 0x00c16500ff1e77ac */ /* 0x000ee20008000a00 */
[----:B------:R-:W-:Y:S02]  /*4b50*/  DADD R6, R6, -R14 ;  /* 0x0000000006067229 */ /* 0x000fe4000000080e */
[----:B--2---:R-:W-:Y:S01]  /*4b60*/  DFMA R28, R8, UR42, R28 ;  /* 0x0000002a081c7c2b */ /* 0x004fe2000800001c */
[----:B------:R-:W2:Y:S01]  /*4b70*/  LDCU.64 UR34, c[0x3][0x930] ;  /* 0x00c12600ff2277ac */ /* 0x000ea20008000a00 */
[----:B------:R-:W-:Y:S02]  /*4b80*/  DFMA R16, R4, UR44, R16 ;  /* 0x0000002c04107c2b */ /* 0x000fe40008000010 */
[----:B-1----:R-:W-:Y:S01]  /*4b90*/  DFMA R32, R8, UR54, R32 ;  /* 0x0000003608207c2b */ /* 0x002fe20008000020 */
[----:B------:R-:W1:Y:S01]  /*4ba0*/  LDCU.64 UR26, c[0x3][0xb30] ;  /* 0x00c16600ff1a77ac */ /* 0x000e620008000a00 */
[----:B------:R-:W-:-:S02]  /*4bb0*/  DFMA R18, R6, UR56, R18 ;  /* 0x0000003806127c2b */ /* 0x000fc40008000012 */
[----:B----4-:R-:W-:Y:S01]  /*4bc0*/  DFMA R50, R8, UR62, R50 ;  /* 0x0000003e08327c2b */ /* 0x010fe20008000032 */
[----:B------:R-:W4:Y:S01]  /*4bd0*/  LDCU.64 UR14, c[0x3][0x938] ;  /* 0x00c12700ff0e77ac */ /* 0x000f220008000a00 */
[----:B0-----:R-:W-:Y:S01]  /*4be0*/  DFMA R20, R4, UR22, R20 ;  /* 0x0000001604147c2b */ /* 0x001fe20008000014 */
[----:B------:R-:W0:Y:S01]  /*4bf0*/  LDCU.64 UR60, c[0x3][0x940] ;  /* 0x00c12800ff3c77ac */ /* 0x000e220008000a00 */
[----:B---3--:R-:W-:Y:S01]  /*4c00*/  DFMA R22, R6, UR30, R22 ;  /* 0x0000001e06167c2b */ /* 0x008fe20008000016 */
[----:B------:R-:W3:Y:S01]  /*4c10*/  LDCU.64 UR58, c[0x3][0x948] ;  /* 0x00c12900ff3a77ac */ /* 0x000ee20008000a00 */
[----:B--2---:R-:W-:Y:S01]  /*4c20*/  DFMA R26, R4, UR34, R26 ;  /* 0x00000022041a7c2b */ /* 0x004fe2000800001a */
[----:B------:R-:W2:Y:S01]  /*4c30*/  LDCU.64 UR46, c[0x3][0xb48] ;  /* 0x00c16900ff2e77ac */ /* 0x000ea20008000a00 */
[----:B-1----:R-:W-:Y:S01]  /*4c40*/  DFMA R24, R6, UR26, R24 ;  /* 0x0000001a06187c2b */ /* 0x002fe20008000018 */
[----:B------:R-:W1:Y:S01]  /*4c50*/  LDCU.64 UR18, c[0x3][0xb38] ;  /* 0x00c16700ff1277ac */ /* 0x000e620008000a00 */
[C---:B----4-:R-:W-:Y:S01]  /*4c60*/  DFMA R30, R4.reuse, UR14, R30 ;  /* 0x0000000e041e7c2b */ /* 0x050fe2000800001e */
[----:B------:R-:W4:Y:S01]  /*4c70*/  LDCU.64 UR10, c[0x3][0xb40] ;  /* 0x00c16800ff0a77ac */ /* 0x000f220008000a00 */
[----:B0-----:R-:W-:-:S04]  /*4c80*/  DFMA R46, R4, UR60, R46 ;  /* 0x0000003c042e7c2b */ /* 0x001fc8000800002e */
[----:B------:R-:W-:Y:S02]  /*4c90*/  DADD R8, R26, -R24 ;  /* 0x000000001a087229 */ /* 0x000fe40000000818 */
[----:B---3--:R-:W-:Y:S02]  /*4ca0*/  DFMA R48, R4, UR58, R48 ;  /* 0x0000003a04307c2b */ /* 0x008fe40008000030 */
[----:B------:R-:W-:Y:S02]  /*4cb0*/  DADD R4, R16, -R18 ;  /* 0x0000000010047229 */ /* 0x000fe40000000812 */
[----:B--2---:R-:W-:Y:S01]  /*4cc0*/  DFMA R50, R6, UR46, R50 ;  /* 0x0000002e06327c2b */ /* 0x004fe20008000032 */
[----:B------:R2:W-:Y:S01]  /*4cd0*/  STS.64 [R3+0x3f0], R8 ;  /* 0x0003f00803007388 */ /* 0x0005e20000000a00 */
[----:B------:R-:W-:Y:S02]  /*4ce0*/  DADD R16, R16, R18 ;  /* 0x0000000010107229 */ /* 0x000fe40000000012 */
[----:B-1----:R-:W-:Y:S01]  /*4cf0*/  DFMA R28, R6, UR18, R28 ;  /* 0x00000012061c7c2b */ /* 0x002fe2000800001c */
[----:B------:R2:W-:Y:S01]  /*4d00*/  STS.64 [R3+0x4d0], R4 ;  /* 0x0004d00403007388 */ /* 0x0005e20000000a00 */
[----:B------:R-:W-:-:S02]  /*4d10*/  DADD R24, R26, R24 ;  /* 0x000000001a187229 */ /* 0x000fc40000000018 */
[----:B----4-:R-:W-:Y:S01]  /*4d20*/  DFMA R32, R6, UR10, R32 ;  /* 0x0000000a06207c2b */ /* 0x010fe20008000020 */
[----:B------:R2:W-:Y:S01]  /*4d30*/  STS.64 [R3], R16 ;  /* 0x0000001003007388 */ /* 0x0005e20000000a00 */
[----:B------:R-:W-:Y:S02]  /*4d40*/  DADD R14, R48, -R50 ;  /* 0x00000000300e7229 */ /* 0x000fe40000000832 */
[----:B------:R-:W-:Y:S01]  /*4d50*/  DADD R6, R20, -R22 ;  /* 0x0000000014067229 */ /* 0x000fe20000000816 */
[----:B------:R2:W-:Y:S01]  /*4d60*/  STS.64 [R3+0xe0], R24 ;  /* 0x0000e01803007388 */ /* 0x0005e20000000a00 */
[----:B------:R-:W-:Y:S02]  /*4d70*/  DADD R10, R30, -R28 ;  /* 0x000000001e0a7229 */ /* 0x000fe4000000081c */
[----:B------:R-:W-:Y:S01]  /*4d80*/  DADD R12, R46, -R32 ;  /* 0x000000002e0c7229 */ /* 0x000fe20000000820 */
[----:B------:R2:W-:Y:S01]  /*4d90*/  STS.64 [R3+0x2a0], R14 ;  /* 0x0002a00e03007388 */ /* 0x0005e20000000a00 */
[----:B------:R-:W-:-:S02]  /*4da0*/  DADD R48, R48, R50 ;  /* 0x0000000030307229 */ /* 0x000fc40000000032 */
[----:B------:R-:W-:Y:S01]  /*4db0*/  DADD R20, R20, R22 ;  /* 0x0000000014147229 */ /* 0x000fe20000000016 */
[----:B------:R2:W-:Y:S01]  /*4dc0*/  STS.64 [R3+0x460], R6 ;  /* 0x0004600603007388 */ /* 0x0005e20000000a00 */
[----:B------:R-:W-:Y:S02]  /*4dd0*/  DADD R28, R30, R28 ;  /* 0x000000001e1c7229 */ /* 0x000fe4000000001c */
[----:B------:R-:W-:Y:S01]  /*4de0*/  DADD R32, R46, R32 ;  /* 0x000000002e207229 */ /* 0x000fe20000000020 */
[----:B------:R2:W-:Y:S04]  /*4df0*/  STS.64 [R3+0x380], R10 ;  /* 0x0003800a03007388 */ /* 0x0005e80000000a00 */
[----:B------:R2:W-:Y:S04]  /*4e00*/  STS.64 [R3+0x70], R20 ;  /* 0x0000701403007388 */ /* 0x0005e80000000a00 */
[----:B------:R2:W-:Y:S04]  /*4e10*/  STS.64 [R3+0x150], R28 ;  /* 0x0001501c03007388 */ /* 0x0005e80000000a00 */
[----:B------:R2:W-:Y:S04]  /*4e20*/  STS.64 [R3+0x310], R12 ;  /* 0x0003100c03007388 */ /* 0x0005e80000000a00 */
[----:B------:R2:W-:Y:S04]  /*4e30*/  STS.64 [R3+0x1c0], R32 ;  /* 0x0001c02003007388 */ /* 0x0005e80000000a00 */
[----:B------:R2:W-:Y:S02]  /*4e40*/  STS.64 [R3+0x230], R48 ;  /* 0x0002303003007388 */ /* 0x0005e40000000a00 */
.L_x_97:
[----:B------:R-:W-:Y:S05]  /*4e50*/  BSYNC.RECONVERGENT B0 ;  /* 0x0000000000007941 */ /* 0x000fea0003800200 */
.L_x_96:
[----:B------:R-:W-:Y:S06]  /*4e60*/  BAR.SYNC.DEFER_BLOCKING 0x0 ;  /* 0x0000000000007b1d */ /* 0x000fec0000010000 */
[----:B------:R-:W-:Y:S04]  /*4e70*/  BSSY.RECONVERGENT B0, `(.L_x_98) ;  /* 0x00000c3000007945 */ /* 0x000fe80003800200 */
[----:B------:R-:W-:Y:S05]  /*4e80*/  @P1 BRA `(.L_x_99) ;  /* 0x0000000c00041947 */ /* 0x000fea0003800000 */
[----:B0-2---:R-:W-:Y:S01]  /*4e90*/  LDS.64 R4, [R2] ;  /* 0x0000000002047984 */ /* 0x005fe20000000a00 */
        /* <DEDUP_REMOVED lines=8> */
[----:B------:R-:W3:Y:S03]  /*4f20*/  LDCU.64 UR74, c[0x3][0x818] ;  /* 0x00c10300ff4a77ac */ /* 0x000ee60008000a00 */
[----:B------:R-:W3:Y:S01]  /*4f30*/  LDS.64 R18, [R2+0x4360] ;  /* 0x0043600002127984 */ /* 0x000ee20000000a00 */
[----:B------:R-:W3:Y:S03]  /*4f40*/  LDCU.64 UR62, c[0x3][0x848] ;  /* 0x00c10900ff3e77ac */ /* 0x000ee60008000a00 */
[----:B------:R-:W-:Y:S01]  /*4f50*/  LDS.64 R24, [R2+0x3d40] ;  /* 0x003d400002187984 */ /* 0x000fe20000000a00 */
[----:B------:R-:W3:Y:S01]  /*4f60*/  LDCU.64 UR42, c[0x3][0xa08] ;  /* 0x00c14100ff2a77ac */ /* 0x000ee20008000a00 */
[----:B------:R-:W3:Y:S01]  /*4f70*/  LDCU.64 UR22, c[0x3][0xa38] ;  /* 0x00c14700ff1677ac */ /* 0x000ee20008000a00 */
[----:B------:R-:W3:Y:S01]  /*4f80*/  LDCU.64 UR38, c[0x3][0x868] ;  /* 0x00c10d00ff2677ac */ /* 0x000ee20008000a00 */
[----:B------:R-:W3:Y:S01]  /*4f90*/  LDCU.64 UR70, c[0x3][0xa10] ;  /* 0x00c14200ff4677ac */ /* 0x000ee20008000a00 */
[----:B------:R-:W3:Y:S01]  /*4fa0*/  LDCU.64 UR54, c[0x3][0x898] ;  /* 0x00c11300ff3677ac */ /* 0x000ee20008000a00 */
[C-C-:B-1----:R-:W-:Y:S01]  /*4fb0*/  DADD R8, R4.reuse, R6.reuse ;  /* 0x0000000004087229 */ /* 0x142fe20000000006 */
[----:B------:R-:W1:Y:S01]  /*4fc0*/  LDCU.64 UR60, c[0x3][0xa40] ;  /* 0x00c14800ff3c77ac */ /* 0x000e620008000a00 */
[----:B------:R-:W-:Y:S01]  /*4fd0*/  DADD R4, R4, -R6 ;  /* 0x0000000004047229 */ /* 0x000fe20000000806 */
[----:B------:R-:W1:Y:S05]  /*4fe0*/  LDCU.64 UR68, c[0x3][0xa68] ;  /* 0x00c14d00ff4477ac */ /* 0x000e6a0008000a00 */
[----:B0-----:R-:W-:Y:S01]  /*4ff0*/  DFMA R22, R8, UR34, RZ ;  /* 0x0000002208167c2b */ /* 0x001fe200080000ff */
[----:B------:R-:W0:Y:S01]  /*5000*/  LDCU.64 UR34, c[0x3][0x828] ;  /* 0x00c10500ff2277ac */ /* 0x000e220008000a00 */
[----:B----4-:R-:W-:-:S02]  /*5010*/  DADD R14, R10, R12 ;  /* 0x000000000a0e7229 */ /* 0x010fc4000000000c */
[C---:B------:R-:W-:Y:S01]  /*5020*/  DFMA R20, R8.reuse, UR6, RZ ;  /* 0x0000000608147c2b */ /* 0x040fe200080000ff */
[----:B------:R-:W4:Y:S01]  /*5030*/  LDCU.64 UR58, c[0x3][0x870] ;  /* 0x00c10e00ff3a77ac */ /* 0x000f220008000a00 */
[----:B-----5:R-:W-:Y:S02]  /*5040*/  DFMA R32, R8, UR66, RZ ;  /* 0x0000004208207c2b */ /* 0x020fe400080000ff */
[----:B------:R-:W-:Y:S01]  /*5050*/  DADD R10, R10, -R12 ;  /* 0x000000000a0a7229 */ /* 0x000fe2000000080c */
[----:B------:R-:W5:Y:S01]  /*5060*/  LDCU.64 UR66, c[0x3][0x8a0] ;  /* 0x00c11400ff4277ac */ /* 0x000f620008000a00 */
[C---:B--2---:R-:W-:Y:S01]  /*5070*/  DFMA R28, R14.reuse, UR72, R22 ;  /* 0x000000480e1c7c2b */ /* 0x044fe20008000016 */
[----:B------:R-:W2:Y:S01]  /*5080*/  LDS.64 R22, [R2+0x1260] ;  /* 0x0012600002167984 */ /* 0x000ea20000000a00 */
[----:B------:R-:W1:Y:S01]  /*5090*/  LDCU.64 UR72, c[0x3][0x858] ;  /* 0x00c10b00ff4877ac */ /* 0x000e620008000a00 */
[----:B---3--:R-:W-:Y:S02]  /*50a0*/  DFMA R26, R14, UR30, R20 ;  /* 0x0000001e0e1a7c2b */ /* 0x008fe40008000014 */
[----:B------:R-:W-:Y:S01]  /*50b0*/  DFMA R20, R8, UR74, RZ ;  /* 0x0000004a08147c2b */ /* 0x000fe200080000ff */
[----:B------:R-:W3:Y:S01]  /*50c0*/  LDCU.64 UR30, c[0x3][0x850] ;  /* 0x00c10a00ff1e77ac */ /* 0x000ee20008000a00 */
[----:B------:R-:W-:-:S02]  /*50d0*/  DFMA R6, R4, UR42, RZ ;  /* 0x0000002a04067c2b */ /* 0x000fc400080000ff */
[----:B0-----:R-:W-:Y:S01]  /*50e0*/  DFMA R34, R8, UR34, RZ ;  /* 0x0000002208227c2b */ /* 0x001fe200080000ff */
[----:B------:R-:W0:Y:S03]  /*50f0*/  LDCU.64 UR74, c[0x3][0xa70] ;  /* 0x00c14e00ff4a77ac */ /* 0x000e260008000a00 */
[----:B------:R-:W-:Y:S01]  /*5100*/  DFMA R30, R14, UR62, R20 ;  /* 0x0000003e0e1e7c2b */ /* 0x000fe20008000014 */
[----:B------:R-:W5:Y:S01]  /*5110*/  LDCU.64 UR62, c[0x3][0x878] ;  /* 0x00c10f00ff3e77ac */ /* 0x000f620008000a00 */
[----:B------:R-:W-:Y:S02]  /*5120*/  DADD R20, R16, R18 ;  /* 0x0000000010147229 */ /* 0x000fe40000000012 */
[----:B------:R-:W-:Y:S01]  /*5130*/  DFMA R12, R10, UR22, R6 ;  /* 0x000000160a0c7c2b */ /* 0x000fe20008000006 */
[----:B------:R-:W0:Y:S01]  /*5140*/  LDCU.64 UR10, c[0x3][0xa98] ;  /* 0x00c15300ff0a77ac */ /* 0x000e220008000a00 */
[----:B------:R-:W-:-:S02]  /*5150*/  DADD R16, R16, -R18 ;  /* 0x0000000010107229 */ /* 0x000fc40000000812 */
[----:B-1----:R-:W-:Y:S01]  /*5160*/  DFMA R34, R14, UR72, R34 ;  /* 0x000000480e227c2b */ /* 0x002fe20008000022 */
[----:B------:R-:W1:Y:S01]  /*5170*/  LDCU.64 UR72, c[0x3][0x888] ;  /* 0x00c11100ff4877ac */ /* 0x000e620008000a00 */
[----:B------:R-:W-:Y:S02]  /*5180*/  DFMA R26, R20, UR38, R26 ;  /* 0x00000026141a7c2b */ /* 0x000fe4000800001a */
[----:B---3--:R-:W-:Y:S01]  /*5190*/  DFMA R32, R14, UR30, R32 ;  /* 0x0000001e0e207c2b */ /* 0x008fe20008000020 */
[----:B------:R-:W3:Y:S01]  /*51a0*/  LDCU.64 UR30, c[0x3][0x880] ;  /* 0x00c11000ff1e77ac */ /* 0x000ee20008000a00 */
[----:B------:R-:W-:Y:S02]  /*51b0*/  DFMA R18, R4, UR70, RZ ;  /* 0x0000004604127c2b */ /* 0x000fe400080000ff */
[C---:B----4-:R-:W-:Y:S01]  /*51c0*/  DFMA R28, R20.reuse, UR58, R28 ;  /* 0x0000003a141c7c2b */ /* 0x050fe2000800001c */
[----:B------:R-:W4:Y:S01]  /*51d0*/  LDCU.64 UR70, c[0x3][0x8a8] ;  /* 0x00c11500ff4677ac */ /* 0x000f220008000a00 */
[----:B-----5:R-:W-:-:S02]  /*51e0*/  DFMA R38, R20, UR62, R30 ;  /* 0x0000003e14267c2b */ /* 0x020fc4000800001e */
[----:B------:R-:W-:Y:S01]  /*51f0*/  DFMA R30, R16, UR68, R12 ;  /* 0x00000044101e7c2b */ /* 0x000fe2000800000c */
[----:B------:R-:W5:Y:S01]  /*5200*/  LDCU.64 UR68, c[0x3][0xa78] ;  /* 0x00c14f00ff4477ac */ /* 0x000f620008000a00 */
[----:B------:R-:W-:Y:S01]  /*5210*/  DFMA R18, R10, UR60, R18 ;  /* 0x0000003c0a127c2b */ /* 0x000fe20008000012 */
[----:B------:R-:W5:Y:S01]  /*5220*/  LDCU.64 UR60, c[0x3][0x8b0] ;  /* 0x00c11600ff3c77ac */ /* 0x000f620008000a00 */
[----:B-1----:R-:W-:Y:S02]  /*5230*/  DFMA R46, R20, UR72, R34 ;  /* 0x00000048142e7c2b */ /* 0x002fe40008000022 */
[----:B--2---:R-:W-:Y:S01]  /*5240*/  DADD R6, R22, R24 ;  /* 0x0000000016067229 */ /* 0x004fe20000000018 */
[----:B------:R-:W1:Y:S01]  /*5250*/  LDCU.64 UR72, c[0x3][0xa18] ;  /* 0x00c14300ff4877ac */ /* 0x000e620008000a00 */
[----:B---3--:R-:W-:Y:S02]  /*5260*/  DFMA R42, R20, UR30, R32 ;  /* 0x0000001e142a7c2b */ /* 0x008fe40008000020 */
[----:B0-----:R-:W-:Y:S01]  /*5270*/  DFMA R34, R16, UR74, R18 ;  /* 0x0000004a10227c2b */ /* 0x001fe20008000012 */
[----:B------:R-:W0:Y:S01]  /*5280*/  LDCU.64 UR74, c[0x3][0xa20] ;  /* 0x00c14400ff4a77ac */ /* 0x000e220008000a00 */
[----:B------:R-:W-:Y:S01]  /*5290*/  LDS.64 R18, [R2+0x3720] ;  /* 0x0037200002127984 */ /* 0x000fe20000000a00 */
[----:B------:R-:W-:-:S02]  /*52a0*/  DADD R22, R22, -R24 ;  /* 0x0000000016167229 */ /* 0x000fc40000000818 */
[C---:B------:R-:W-:Y:S01]  /*52b0*/  DFMA R32, R6.reuse, UR54, R26 ;  /* 0x0000003606207c2b */ /* 0x040fe2000800001a */
[----:B------:R-:W2:Y:S01]  /*52c0*/  LDCU.64 UR54, c[0x3][0xa48] ;  /* 0x00c14900ff3677ac */ /* 0x000ea20008000a00 */
[C---:B----4-:R-:W-:Y:S01]  /*52d0*/  DFMA R40, R6.reuse, UR70, R38 ;  /* 0x0000004606287c2b */ /* 0x050fe20008000026 */
[----:B------:R-:W-:Y:S01]  /*52e0*/  LDS.64 R24, [R2+0x3100] ;  /* 0x0031000002187984 */ /* 0x000fe20000000a00 */
[C---:B------:R-:W-:Y:S01]  /*52f0*/  DFMA R36, R6.reuse, UR66, R28 ;  /* 0x0000004206247c2b */ /* 0x040fe2000800001c */
[----:B------:R-:W3:Y:S01]  /*5300*/  LDCU.64 UR70, c[0x3][0xa50] ;  /* 0x00c14a00ff4677ac */ /* 0x000ee20008000a00 */
[----:B-----5:R-:W-:Y:S02]  /*5310*/  DFMA R44, R6, UR60, R42 ;  /* 0x0000003c062c7c2b */ /* 0x020fe4000800002a */
[C---:B------:R-:W-:Y:S01]  /*5320*/  DFMA R28, R4.reuse, UR8, RZ ;  /* 0x00000008041c7c2b */ /* 0x040fe200080000ff */
[----:B------:R-:W4:Y:S01]  /*5330*/  LDCU.64 UR60, c[0x3][0xa28] ;  /* 0x00c14500ff3c77ac */ /* 0x000f220008000a00 */
[----:B-1----:R-:W-:-:S02]  /*5340*/  DFMA R12, R4, UR72, RZ ;  /* 0x00000048040c7c2b */ /* 0x002fc400080000ff */
[----:B------:R-:W-:Y:S01]  /*5350*/  DFMA R30, R22, UR10, R30 ;  /* 0x0000000a161e7c2b */ /* 0x000fe2000800001e */
[----:B------:R-:W1:Y:S03]  /*5360*/  LDCU.64 UR72, c[0x3][0x8b8] ;  /* 0x00c11700ff4877ac */ /* 0x000e660008000a00 */
[C---:B------:R-:W-:Y:S01]  /*5370*/  DFMA R28, R10.reuse, UR20, R28 ;  /* 0x000000140a1c7c2b */ /* 0x040fe2000800001c */
[----:B------:R-:W5:Y:S01]  /*5380*/  LDCU.64 UR10, c[0x3][0xab0] ;  /* 0x00c15600ff0a77ac */ /* 0x000f620008000a00 */
[----:B--2---:R-:W-:Y:S02]  /*5390*/  DFMA R26, R10, UR54, R12 ;  /* 0x000000360a1a7c2b */ /* 0x004fe4000800000c */
[----:B------:R-:W2:Y:S01]  /*53a0*/  LDS.64 R12, [R2+0x1880] ;  /* 0x00188000020c7984 */ /* 0x000ea20000000a00 */
[----:B------:R-:W5:Y:S03]  /*53b0*/  LDCU.64 UR34, c[0x3][0xaa0] ;  /* 0x00c15400ff2277ac */ /* 0x000f660008000a00 */
[C---:B------:R-:W-:Y:S01]  /*53c0*/  DFMA R28, R16.reuse, UR24, R28 ;  /* 0x00000018101c7c2b */ /* 0x040fe2000800001c */
[----:B------:R-:W2:Y:S01]  /*53d0*/  LDCU.64 UR38, c[0x3][0x8d0] ;  /* 0x00c11a00ff2677ac */ /* 0x000ea20008000a00 */
[----:B------:R-:W-:-:S02]  /*53e0*/  DFMA R38, R16, UR68, R26 ;  /* 0x0000004410267c2b */ /* 0x000fc4000800001a */
[----:B0-----:R-:W-:Y:S01]  /*53f0*/  DFMA R26, R4, UR74, RZ ;  /* 0x0000004a041a7c2b */ /* 0x001fe200080000ff */
[----:B------:R-:W0:Y:S01]  /*5400*/  LDCU.64 UR74, c[0x3][0xa80] ;  /* 0x00c15000ff4a77ac */ /* 0x000e220008000a00 */
[----:B-1----:R-:W-:Y:S02]  /*5410*/  DFMA R46, R6, UR72, R46 ;  /* 0x00000048062e7c2b */ /* 0x002fe4000800002e */
[----:B----4-:R-:W-:Y:S01]  /*5420*/  DFMA R4, R4, UR60, RZ ;  /* 0x0000003c04047c2b */ /* 0x010fe200080000ff */
[----:B------:R-:W1:Y:S01]  /*5430*/  LDCU.64 UR72, c[0x3][0xa58] ;  /* 0x00c14b00ff4877ac */ /* 0x000e620008000a00 */
[----:B------:R-:W-:Y:S02]  /*5440*/  DFMA R28, R22, UR32, R28 ;  /* 0x00000020161c7c2b */ /* 0x000fe4000800001c */
[----:B---3--:R-:W-:Y:S01]  /*5450*/  DFMA R42, R10, UR70, R26 ;  /* 0x000000460a2a7c2b */ /* 0x008fe2000800001a */
[----:B------:R-:W3:Y:S01]  /*5460*/  LDCU.64 UR70, c[0x3][0xa88] ;  /* 0x00c15100ff4677ac */ /* 0x000ee20008000a00 */
[----:B------:R-:W-:Y:S01]  /*5470*/  DFMA R26, R8, UR4, RZ ;  /* 0x00000004081a7c2b */ /* 0x000fe200080000ff */
[----:B------:R-:W4:Y:S01]  /*5480*/  LDS.64 R8, [R2+0x1ea0] ;  /* 0x001ea00002087984 */ /* 0x000f220000000a00 */
[----:B------:R-:W2:Y:S01]  /*5490*/  LDCU.64 UR66, c[0x3][0xaa8] ;  /* 0x00c15500ff4277ac */ /* 0x000ea20008000a00 */
[----:B-----5:R-:W-:Y:S01]  /*54a0*/  DFMA R34, R22, UR34, R34 ;  /* 0x0000002216227c2b */ /* 0x020fe20008000022 */
[----:B------:R-:W5:Y:S04]  /*54b0*/  LDCU.64 UR54, c[0x3][0x8d8] ;  /* 0x00c11b00ff3677ac */ /* 0x000f680008000a00 */
[----:B------:R-:W-:Y:S01]  /*54c0*/  DFMA R26, R14, UR16, R26 ;  /* 0x000000100e1a7c2b */ /* 0x000fe2000800001a */
[----:B------:R-:W-:Y:S01]  /*54d0*/  LDS.64 R14, [R2+0x2ae0] ;  /* 0x002ae000020e7984 */ /* 0x000fe20000000a00 */
[----:B0-----:R-:W-:Y:S01]  /*54e0*/  DFMA R42, R16, UR74, R42 ;  /* 0x0000004a102a7c2b */ /* 0x001fe2000800002a */
[----:B------:R-:W0:Y:S01]  /*54f0*/  LDCU.64 UR64, c[0x3][0x8c8] ;  /* 0x00c11900ff4077ac */ /* 0x000e220008000a00 */
[----:B-1----:R-:W-:Y:S01]  /*5500*/  DFMA R4, R10, UR72, R4 ;  /* 0x000000480a047c2b */ /* 0x002fe20008000004 */
[----:B------:R4:W1:Y:S01]  /*5510*/  LDS.64 R10, [R2+0x24c0] ;  /* 0x0024c000020a7984 */ /* 0x0008620000000a00 */
[----:B------:R-:W0:Y:S02]  /*5520*/  LDCU.64 UR72, c[0x3][0xab8] ;  /* 0x00c15700ff4877ac */ /* 0x000e240008000a00 */
[----:B------:R-:W-:-:S02]  /*5530*/  DFMA R26, R20, UR12, R26 ;  /* 0x0000000c141a7c2b */ /* 0x000fc4000800001a */
[----:B------:R-:W-:Y:S01]  /*5540*/  DFMA R42, R22, UR10, R42 ;  /* 0x0000000a162a7c2b */ /* 0x000fe2000800002a */
[----:B------:R-:W0:Y:S01]  /*5550*/  LDCU.64 UR18, c[0x3][0xac8] ;  /* 0x00c15900ff1277ac */ /* 0x000e220008000a00 */
[----:B---3--:R-:W-:Y:S02]  /*5560*/  DFMA R16, R16, UR70, R4 ;  /* 0x0000004610107c2b */ /* 0x008fe40008000004 */
[----:B--2---:R-:W-:Y:S01]  /*5570*/  DADD R4, R12, R18 ;  /* 0x000000000c047229 */ /* 0x004fe20000000012 */
[----:B------:R-:W2:Y:S01]  /*5580*/  LDCU.64 UR74, c[0x3][0x8e0] ;  /* 0x00c11c00ff4a77ac */ /* 0x000ea20008000a00 */
[----:B------:R-:W-:Y:S02]  /*5590*/  DFMA R38, R22, UR66, R38 ;  /* 0x0000004216267c2b */ /* 0x000fe40008000026 */
[----:B------:R-:W-:Y:S01]  /*55a0*/  DADD R12, R12, -R18 ;  /* 0x000000000c0c7229 */ /* 0x000fe20000000812 */
[----:B------:R-:W3:Y:S01]  /*55b0*/  LDCU.64 UR58, c[0x3][0xad0] ;  /* 0x00c15a00ff3a77ac */ /* 0x000ee20008000a00 */
[----:B------:R-:W-:-:S02]  /*55c0*/  DFMA R26, R6, UR28, R26 ;  /* 0x0000001c061a7c2b */ /* 0x000fc4000800001a */
[C---:B------:R-:W-:Y:S01]  /*55d0*/  DFMA R36, R4.reuse, UR38, R36 ;  /* 0x0000002604247c2b */ /* 0x040fe20008000024 */
[----:B------:R-:W1:Y:S01]  /*55e0*/  LDCU.64 UR50, c[0x3][0x8f8] ;  /* 0x00c11f00ff3277ac */ /* 0x000e620008000a00 */
[----:B-----5:R-:W-:Y:S02]  /*55f0*/  DFMA R40, R4, UR54, R40 ;  /* 0x0000003604287c2b */ /* 0x020fe40008000028 */
[----:B0-----:R-:W-:Y:S01]  /*5600*/  DFMA R16, R22, UR72, R16 ;  /* 0x0000004816107c2b */ /* 0x001fe20008000010 */
[----:B------:R-:W0:Y:S01]  /*5610*/  LDCU.64 UR10, c[0x3][0xae8] ;  /* 0x00c15d00ff0a77ac */ /* 0x000e220008000a00 */
[----:B------:R-:W-:Y:S02]  /*5620*/  DFMA R32, R4, UR64, R32 ;  /* 0x0000004004207c2b */ /* 0x000fe40008000020 */
[----:B------:R-:W-:Y:S01]  /*5630*/  DFMA R30, R12, UR18, R30 ;  /* 0x000000120c1e7c2b */ /* 0x000fe2000800001e */
[----:B------:R-:W5:Y:S01]  /*5640*/  LDCU.64 UR34, c[0x3][0x8e8] ;  /* 0x00c11d00ff2277ac */ /* 0x000f620008000a00 */
[----:B------:R-:W-:-:S02]  /*5650*/  DFMA R26, R4, UR36, R26 ;  /* 0x00000024041a7c2b */ /* 0x000fc4000800001a */
[----:B----4-:R-:W-:Y:S01]  /*5660*/  DADD R2, R8, R24 ;  /* 0x0000000008027229 */ /* 0x010fe20000000018 */
[----:B------:R-:W4:Y:S01]  /*5670*/  LDCU.64 UR38, c[0x3][0x910] ;  /* 0x00c12200ff2677ac */ /* 0x000f220008000a00 */
[----:B--2---:R-:W-:Y:S02]  /*5680*/  DFMA R44, R4, UR74, R44 ;  /* 0x0000004a042c7c2b */ /* 0x004fe4000800002c */
[----:B---3--:R-:W-:Y:S01]  /*5690*/  DFMA R34, R12, UR58, R34 ;  /* 0x0000003a0c227c2b */ /* 0x008fe20008000022 */
[----:B------:R-:W2:Y:S01]  /*56a0*/  LDCU.64 UR14, c[0x3][0xaf8] ;  /* 0x00c15f00ff0e77ac */ /* 0x000ea20008000a00 */
[----:B------:R-:W-:Y:S02]  /*56b0*/  DADD R8, R8, -R24 ;  /* 0x0000000008087229 */ /* 0x000fe40000000818 */
[----:B-1----:R-:W-:Y:S01]  /*56c0*/  DFMA R32, R2, UR50, R32 ;  /* 0x0000003202207c2b */ /* 0x002fe20008000020 */
[----:B------:R-:W1:Y:S01]  /*56d0*/  LDCU.64 UR68, c[0x3][0xad8] ;  /* 0x00c15b00ff4477ac */ /* 0x000e620008000a00 */
[----:B------:R-:W-:-:S02]  /*56e0*/  DFMA R28, R12, UR48, R28 ;  /* 0x000000300c1c7c2b */ /* 0x000fc4000800001c */
[----:B0-----:R-:W-:Y:S01]  /*56f0*/  DFMA R16, R12, UR10, R16 ;  /* 0x0000000a0c107c2b */ /* 0x001fe20008000010 */
[----:B------:R-:W0:Y:S01]  /*5700*/  LDCU.64 UR66, c[0x3][0xae0] ;  /* 0x00c15c00ff4277ac */ /* 0x000e220008000a00 */
[----:B------:R-:W-:Y:S02]  /*5710*/  DFMA R26, R2, UR40, R26 ;  /* 0x00000028021a7c2b */ /* 0x000fe4000800001a */
[----:B-----5:R-:W-:Y:S01]  /*5720*/  DFMA R46, R4, UR34, R46 ;  /* 0x00000022042e7c2b */ /* 0x020fe2000800002e */
[----:B------:R-:W3:Y:S01]  /*5730*/  LDCU.64 UR62, c[0x3][0x900] ;  /* 0x00c12000ff3e77ac */ /* 0x000ee20008000a00 */
[----:B------:R-:W-:Y:S02]  /*5740*/  DFMA R28, R8, UR52, R28 ;  /* 0x00000034081c7c2b */ /* 0x000fe4000800001c */
[----:B----4-:R-:W-:Y:S01]  /*5750*/  DFMA R44, R2, UR38, R44 ;  /* 0x00000026022c7c2b */ /* 0x010fe2000800002c */
[----:B------:R-:W4:Y:S01]  /*5760*/  LDCU.64 UR60, c[0x3][0x908] ;  /* 0x00c12100ff3c77ac */ /* 0x000f220008000a00 */
[----:B--2---:R-:W-:Y:S01]  /*5770*/  DFMA R30, R8, UR14, R30 ;  /* 0x0000000e081e7c2b */ /* 0x004fe2000800001e */
[----:B------:R-:W2:Y:S01]  /*5780*/  LDCU.64 UR54, c[0x3][0x918] ;  /* 0x00c12300ff3677ac */ /* 0x000ea20008000a00 */
[C---:B-1----:R-:W-:Y:S01]  /*5790*/  DFMA R38, R12.reuse, UR68, R38 ;  /* 0x000000440c267c2b */ /* 0x042fe20008000026 */
[----:B------:R-:W1:Y:S01]  /*57a0*/  LDCU.64 UR30, c[0x3][0xb00] ;  /* 0x00c16000ff1e77ac */ /* 0x000e620008000a00 */
[----:B0-----:R-:W-:Y:S01]  /*57b0*/  DFMA R42, R12, UR66, R42 ;  /* 0x000000420c2a7c2b */ /* 0x001fe2000800002a */
[----:B------:R-:W0:Y:S01]  /*57c0*/  LDCU.64 UR70, c[0x3][0xb08] ;  /* 0x00c16100ff4677ac */ /* 0x000e220008000a00 */
[C---:B---3--:R-:W-:Y:S01]  /*57d0*/  DFMA R36, R2.reuse, UR62, R36 ;  /* 0x0000003e02247c2b */ /* 0x048fe20008000024 */
[----:B------:R-:W3:Y:S01]  /*57e0*/  LDCU.64 UR18, c[0x3][0xb10] ;  /* 0x00c16200ff1277ac */ /* 0x000ee20008000a00 */
[C---:B----4-:R-:W-:Y:S01]  /*57f0*/  DFMA R4, R2.reuse, UR60, R40 ;  /* 0x0000003c02047c2b */ /* 0x050fe20008000028 */
[----:B------:R-:W4:Y:S01]  /*5800*/  LDCU.64 UR58, c[0x3][0xb18] ;  /* 0x00c16300ff3a77ac */ /* 0x000f220008000a00 */
[----:B--2---:R-:W-:Y:S01]  /*5810*/  DFMA R46, R2, UR54, R46 ;  /* 0x00000036022e7c2b */ /* 0x004fe2000800002e */
[----:B------:R-:W2:Y:S01]  /*5820*/  LDCU.64 UR46, c[0x3][0x928] ;  /* 0x00c12500ff2e77ac */ /* 0x000ea20008000a00 */
[----:B------:R-:W-:-:S02]  /*5830*/  DADD R2, R10, R14 ;  /* 0x000000000a027229 */ /* 0x000fc4000000000e */
[----:B-1----:R-:W-:Y:S01]  /*5840*/  DFMA R34, R8, UR30, R34 ;  /* 0x0000001e08227c2b */ /* 0x002fe20008000022 */
[----:B------:R-:W1:Y:S01]  /*5850*/  LDCU.64 UR42, c[0x3][0x930] ;  /* 0x00c12600ff2a77ac */ /* 0x000e620008000a00 */
[----:B------:R-:W-:Y:S02]  /*5860*/  DADD R10, R10, -R14 ;  /* 0x000000000a0a7229 */ /* 0x000fe4000000080e */
[----:B0-----:R-:W-:Y:S01]  /*5870*/  DFMA R38, R8, UR70, R38 ;  /* 0x0000004608267c2b */ /* 0x001fe20008000026 */
[----:B------:R-:W0:Y:S01]  /*5880*/  LDCU.64 UR64, c[0x3][0x938] ;  /* 0x00c12700ff4077ac */ /* 0x000e220008000a00 */
[----:B------:R-:W-:Y:S02]  /*5890*/  DFMA R26, R2, UR44, R26 ;  /* 0x0000002c021a7c2b */ /* 0x000fe4000800001a */
[----:B---3--:R-:W-:Y:S01]  /*58a0*/  DFMA R42, R8, UR18, R42 ;  /* 0x00000012082a7c2b */ /* 0x008fe2000800002a */
[----:B------:R-:W3:Y:S01]  /*58b0*/  LDCU.64 UR10, c[0x3][0x940] ;  /* 0x00c12800ff0a77ac */ /* 0x000ee20008000a00 */
[----:B------:R-:W-:-:S02]  /*58c0*/  DFMA R28, R10, UR56, R28 ;  /* 0x000000380a1c7c2b */ /* 0x000fc4000800001c */
[----:B----4-:R-:W-:Y:S01]  /*58d0*/  DFMA R16, R8, UR58, R16 ;  /* 0x0000003a08107c2b */ /* 0x010fe20008000010 */
[----:B------:R-:W4:Y:S01]  /*58e0*/  LDCU.64 UR50, c[0x3][0x948] ;  /* 0x00c12900ff3277ac */ /* 0x000f220008000a00 */
[C---:B--2---:R-:W-:Y:S01]  /*58f0*/  DFMA R32, R2.reuse, UR46, R32 ;  /* 0x0000002e02207c2b */ /* 0x044fe20008000020 */
[----:B------:R-:W2:Y:S01]  /*5900*/  LDCU.64 UR22, c[0x3][0xb30] ;  /* 0x00c16600ff1677ac */ /* 0x000ea20008000a00 */
[C---:B-1----:R-:W-:Y:S01]  /*5910*/  DFMA R40, R2.reuse, UR42, R36 ;  /* 0x0000002a02287c2b */ /* 0x042fe20008000024 */
[----:B------:R-:W1:Y:S01]  /*5920*/  LDCU.64 UR34, c[0x3][0xb38] ;  /* 0x00c16700ff2277ac */ /* 0x000e620008000a00 */
[C---:B0-----:R-:W-:Y:S01]  /*5930*/  DFMA R4, R2.reuse, UR64, R4 ;  /* 0x0000004002047c2b */ /* 0x041fe20008000004 */
[----:B------:R-:W0:Y:S01]  /*5940*/  LDCU.64 UR38, c[0x3][0xb40] ;  /* 0x00c16800ff2677ac */ /* 0x000e220008000a00 */
[C---:B---3--:R-:W-:Y:S01]  /*5950*/  DFMA R128, R2.reuse, UR10, R44 ;  /* 0x0000000a02807c2b */ /* 0x048fe2000800002c */
[----:B------:R-:W3:Y:S01]  /*5960*/  LDCU.64 UR26, c[0x3][0xb28] ;  /* 0x00c16500ff1a77ac */ /* 0x000ee20008000a00 */
[----:B----4-:R-:W-:Y:S01]  /*5970*/  DFMA R46, R2, UR50, R46 ;  /* 0x00000032022e7c2b */ /* 0x010fe2000800002e */
[----:B------:R-:W4:Y:S01]  /*5980*/  LDCU.64 UR14, c[0x3][0xb48] ;  /* 0x00c16900ff0e77ac */ /* 0x000f220008000a00 */
[----:B--2---:R-:W-:-:S02]  /*5990*/  DFMA R2, R10, UR22, R34 ;  /* 0x000000160a027c2b */ /* 0x004fc40008000022 */
[----:B------:R-:W-:Y:S02]  /*59a0*/  DADD R34, R26, R28 ;  /* 0x000000001a227229 */ /* 0x000fe4000000001c */
[----:B-1----:R-:W-:Y:S02]  /*59b0*/  DFMA R44, R10, UR34, R38 ;  /* 0x000000220a2c7c2b */ /* 0x002fe40008000026 */
[----:B------:R-:W-:Y:S02]  /*59c0*/  DADD R38, R26, -R28 ;  /* 0x000000001a267229 */ /* 0x000fe4000000081c */
[----:B0-----:R-:W-:Y:S02]  /*59d0*/  DFMA R6, R10, UR38, R42 ;  /* 0x000000260a067c2b */ /* 0x001fe4000800002a */
[----:B------:R-:W-:Y:S02]  /*59e0*/  DADD R126, R40, -R2 ;  /* 0x00000000287e7229 */ /* 0x000fe40000000802 */
[----:B---3--:R-:W-:-:S02]  /*59f0*/  DFMA R30, R10, UR26, R30 ;  /* 0x0000001a0a1e7c2b */ /* 0x008fc4000800001e */
[----:B------:R-:W-:Y:S02]  /*5a00*/  DADD R70, R4, -R44 ;  /* 0x0000000004467229 */ /* 0x000fe4000000082c */
[----:B----4-:R-:W-:Y:S02]  /*5a10*/  DFMA R16, R10, UR14, R16 ;  /* 0x0000000e0a107c2b */ /* 0x010fe40008000010 */
[----:B------:R-:W-:Y:S02]  /*5a20*/  DADD R62, R128, -R6 ;  /* 0x00000000803e7229 */ /* 0x000fe40000000806 */
[C-C-:B------:R-:W-:Y:S02]  /*5a30*/  DADD R42, R32.reuse, -R30.reuse ;  /* 0x00000000202a7229 */ /* 0x140fe4000000081e */
[----:B------:R-:W-:Y:S02]  /*5a40*/  DADD R36, R32, R30 ;  /* 0x0000000020247229 */ /* 0x000fe4000000001e */
[----:B------:R-:W-:-:S02]  /*5a50*/  DADD R40, R40, R2 ;  /* 0x0000000028287229 */ /* 0x000fc40000000002 */
[----:B------:R-:W-:Y:S02]  /*5a60*/  DADD R44, R4, R44 ;  /* 0x00000000042c7229 */ /* 0x000fe4000000002c */
[----:B------:R-:W-:Y:S02]  /*5a70*/  DADD R128, R128, R6 ;  /* 0x0000000080807229 */ /* 0x000fe40000000006 */
[C-C-:B------:R-:W-:Y:S02]  /*5a80*/  DADD R124, R46.reuse, -R16.reuse ;  /* 0x000000002e7c7229 */ /* 0x140fe40000000810 */
[----:B------:R-:W-:-:S11]  /*5a90*/  DADD R68, R46, R16 ;  /* 0x000000002e447229 */ /* 0x000fd60000000010 */
.L_x_99:
[----:B------:R-:W-:Y:S05]  /*5aa0*/  BSYNC.RECONVERGENT B0 ;  /* 0x0000000000007941 */ /* 0x000fea0003800200 */
.L_x_98:
[----:B------:R-:W-:Y:S06]  /*5ab0*/  BAR.SYNC.DEFER_BLOCKING 0x0 ;  /* 0x0000000000007b1d */ /* 0x000fec0000010000 */
[----:B------:R-:W-:Y:S05]  /*5ac0*/  @!P0 EXIT ;  /* 0x000000000000894d */ /* 0x000fea0003800000 */
[----:B0-2---:R-:W0:Y:S01]  /*5ad0*/  S2R R5, SR_TID.X ;  /* 0x0000000000057919 */ /* 0x005e220000002100 */
        /* <DEDUP_REMOVED lines=16> */
.L_x_100:
        /* <DEDUP_REMOVED lines=10> */
.L_x_2924:


//--------------------- .text._Z32massMatrixMultiplyRegisterKernelILi12ELi14ELi1EEviPKdS1_S1_S1_Pd --------------------------
	.section	.text._Z32massMatrixMultiplyRegisterKernelILi12ELi14ELi1EEviPKdS1_S1_S1_Pd,"ax",@progbits
	.align	128
        .global         _Z32massMatrixMultiplyRegisterKernelILi12ELi14ELi1EEviPKdS1_S1_S1_Pd
        .type           _Z32massMatrixMultiplyRegisterKernelILi12ELi14ELi1EEviPKdS1_S1_S1_Pd,@function
        .size           _Z32massMatrixMultiplyRegisterKernelILi12ELi14ELi1EEviPKdS1_S1_S1_Pd,(.L_x_2925 - _Z32massMatrixMultiplyRegisterKernelILi12ELi14ELi1EEviPKdS1_S1_S1_Pd)
        .other          _Z32massMatrixMultiplyRegisterKernelILi12ELi14ELi1EEviPKdS1_S1_S1_Pd,@"STO_CUDA_ENTRY STV_DEFAULT"
_Z32massMatrixMultiplyRegisterKernelILi12ELi14ELi1EEviPKdS1_S1_S1_Pd:
.text._Z32massMatrixMultiplyRegisterKernelILi12ELi14ELi1EEviPKdS1_S1_S1_Pd:
        /* <DEDUP_REMOVED lines=30> */
[----:B------:R-:W-:-:S04]  /*01e0*/  IMAD R90, R66, 0x124a, RZ ;  /* 0x0000124a425a7824 */ /* 0x000fc800078e02ff */
[----:B------:R-:W-:Y:S01]  /*01f0*/  IMAD R0, R0, 0xc, RZ ;  /* 0x0000000c00007824 */ /* 0x000fe200078e02ff */
[----:B------:R-:W-:-:S03]  /*0200*/  SHF.R.U32.HI R90, RZ, 0x10, R90 ;  /* 0x00000010ff5a7819 */ /* 0x000fc6000001165a */
[----:B------:R-:W-:Y:S01]  /*0210*/  IMAD.MOV R0, RZ, RZ, -R0 ;  /* 0x000000ffff007224 */ /* 0x000fe200078e0a00 */
[C---:B------:R-:W-:Y:S01]  /*0220*/  ISETP.GT.U32.AND P1, PT, R88.reuse, 0x8f, PT ;  /* 0x0000008f5800780c */ /* 0x040fe20003f24070 */
[----:B------:R-:W-:Y:S01]  /*0230*/  BSSY.RECONVERGENT B0, `(.L_x_101) ;  /* 0x000018d000007945 */ /* 0x000fe20003800200 */
[C---:B------:R-:W-:Y:S01]  /*0240*/  ISETP.GT.U32.AND P2, PT, R88.reuse, 0xa7, PT ;  /* 0x000000a75800780c */ /* 0x040fe20003f44070 */
[----:B--2---:R1:W-:Y:S04]  /*0250*/  @!P0 STS.64 [R7], R2 ;  /* 0x0000000207008388 */ /* 0x0043e80000000a00 */
[----:B---3--:R-:W-:Y:S01]  /*0260*/  @!P0 STS.64 [R21], R4 ;  /* 0x0000000415008388 */ /* 0x008fe20000000a00 */
[----:B------:R-:W-:Y:S01]  /*0270*/  BAR.SYNC.DEFER_BLOCKING 0x0 ;  /* 0x0000000000007b1d */ /* 0x000fe20000010000 */
[----:B------:R-:W-:-:S02]  /*0280*/  ISETP.GE.U32.AND P0, PT, R88, 0x90, PT ;  /* 0x000000905800780c */ /* 0x000fc40003f06070 */
[----:B-1----:R-:W-:Y:S02]  /*0290*/  PRMT R3, R0, 0x7710, RZ ;  /* 0x0000771000037816 */ /* 0x002fe400000000ff */
[----:B------:R-:W-:-:S03]  /*02a0*/  LOP3.LUT R2, R20, 0xffff, RZ, 0xc0, !PT ;  /* 0x0000ffff14027812 */ /* 0x000fc600078ec0ff */
[----:B------:R-:W-:Y:S01]  /*02b0*/  IMAD.IADD R0, R3, 0x1, R88 ;  /* 0x0000000103007824 */ /* 0x000fe200078e0258 */
[----:B------:R-:W-:Y:S01]  /*02c0*/  SHF.R.U32.HI R2, RZ, 0xb, R2 ;  /* 0x0000000bff027819 */ /* 0x000fe20000011602 */
[----:B0-----:R-:W-:-:S03]  /*02d0*/  VIADD R3, R67, UR4 ;  /* 0x0000000443037c36 */ /* 0x001fc60008000000 */
[----:B------:R-:W-:Y:S02]  /*02e0*/  LOP3.LUT R2, R2, 0xffff, RZ, 0xc0, !PT ;  /* 0x0000ffff02027812 */ /* 0x000fe400078ec0ff */
[----:B------:R-:W-:Y:S02]  /*02f0*/  ISETP.LT.AND P0, PT, R3, UR5, !P0 ;  /* 0x0000000503007c0c */ /* 0x000fe4000c701270 */
[----:B------:R-:W-:Y:S01]  /*0300*/  LOP3.LUT R0, R0, 0xffff, RZ, 0xc0, !PT ;  /* 0x0000ffff00007812 */ /* 0x000fe200078ec0ff */
[----:B------:R-:W-:-:S04]  /*0310*/  IMAD R65, R2, 0x70, R89 ;  /* 0x0000007002417824 */ /* 0x000fc800078e0259 */
[--C-:B------:R-:W-:Y:S01]  /*0320*/  IMAD R64, R2, 0x5b0, R65.reuse ;  /* 0x000005b002407824 */ /* 0x100fe200078e0241 */
[----:B------:R-:W0:Y:S01]  /*0330*/  LDS.128 R12, [R116+0x5730] ;  /* 0x00573000740c7984 */ /* 0x000e220000000c00 */
[C---:B------:R-:W-:Y:S02]  /*0340*/  IMAD R2, R0.reuse, 0x8, R65 ;  /* 0x0000000800027824 */ /* 0x040fe400078e0241 */
[----:B------:R-:W-:Y:S01]  /*0350*/  IMAD R0, R0, 0x8, R64 ;  /* 0x0000000800007824 */ /* 0x000fe200078e0240 */
[----:B------:R-:W1:Y:S01]  /*0360*/  LDS.128 R8, [R116+0x55e0] ;  /* 0x0055e00074087984 */ /* 0x000e620000000c00 */
[----:B------:R-:W2:Y:S03]  /*0370*/  @P0 LDC.64 R64, c[0x0][0x3a0] ;  /* 0x0000e800ff400b82 */ /* 0x000ea60000000a00 */
[----:B------:R-:W3:Y:S04]  /*0380*/  LDS.128 R4, [R116+0x5760] ;  /* 0x0057600074047984 */ /* 0x000ee80000000c00 */
[----:B------:R-:W4:Y:S04]  /*0390*/  LDS.128 R16, [R116+0x5610] ;  /* 0x0056100074107984 */ /* 0x000f280000000c00 */
[----:B------:R-:W2:Y:S04]  /*03a0*/  LDS.128 R24, [R116+0x5790] ;  /* 0x0057900074187984 */ /* 0x000ea80000000c00 */
[----:B------:R-:W2:Y:S04]  /*03b0*/  LDS.128 R20, [R116+0x5640] ;  /* 0x0056400074147984 */ /* 0x000ea80000000c00 */
[----:B------:R-:W2:Y:S04]  /*03c0*/  LDS.128 R28, [R116+0x57b0] ;  /* 0x0057b000741c7984 */ /* 0x000ea80000000c00 */
[----:B------:R-:W2:Y:S04]  /*03d0*/  LDS.128 R32, [R116+0x5670] ;  /* 0x0056700074207984 */ /* 0x000ea80000000c00 */
[----:B------:R-:W-:Y:S04]  /*03e0*/  LDS.128 R36, [R116+0x57c0] ;  /* 0x0057c00074247984 */ /* 0x000fe80000000c00 */
[----:B------:R-:W-:Y:S01]  /*03f0*/  LDS.128 R40, [R116+0x5690] ;  /* 0x0056900074287984 */ /* 0x000fe20000000c00 */
[----:B0-----:R-:W-:-:S03]  /*0400*/  R2UR UR4, R12 ;  /* 0x000000000c0472ca */ /* 0x001fc600000e0000 */
[----:B------:R-:W-:Y:S01]  /*0410*/  LDS.128 R44, [R116+0x57e0] ;  /* 0x0057e000742c7984 */ /* 0x000fe20000000c00 */
[----:B------:R-:W-:Y:S02]  /*0420*/  R2UR UR5, R13 ;  /* 0x000000000d0572ca */ /* 0x000fe400000e0000 */
[----:B-1----:R-:W-:Y:S01]  /*0430*/  R2UR UR6, R8 ;  /* 0x00000000080672ca */ /* 0x002fe200000e0000 */
[----:B------:R-:W0:Y:S01]  /*0440*/  LDS.128 R48, [R116+0x56a0] ;  /* 0x0056a00074307984 */ /* 0x000e220000000c00 */
[----:B------:R-:W-:Y:S02]  /*0450*/  R2UR UR7, R9 ;  /* 0x00000000090772ca */ /* 0x000fe400000e0000 */
[----:B------:R-:W-:Y:S01]  /*0460*/  R2UR UR28, R10 ;  /* 0x000000000a1c72ca */ /* 0x000fe200000e0000 */
[----:B------:R-:W1:Y:S01]  /*0470*/  LDS.128 R52, [R116+0x57f0] ;  /* 0x0057f00074347984 */ /* 0x000e620000000c00 */
[----:B------:R-:W-:Y:S02]  /*0480*/  R2UR UR29, R11 ;  /* 0x000000000b1d72ca */ /* 0x000fe400000e0000 */
[----:B------:R-:W-:Y:S01]  /*0490*/  R2UR UR26, R14 ;  /* 0x000000000e1a72ca */ /* 0x000fe200000e0000 */
[----:B------:R-:W-:Y:S01]  /*04a0*/  IMAD.U32 R136, RZ, RZ, UR4 ;  /* 0x00000004ff887e24 */ /* 0x000fe2000f8e00ff */
[----:B---3--:R-:W-:Y:S01]  /*04b0*/  R2UR UR4, R4 ;  /* 0x00000000040472ca */ /* 0x008fe200000e0000 */
[----:B------:R-:W-:Y:S01]  /*04c0*/  IMAD.U32 R137, RZ, RZ, UR5 ;  /* 0x00000005ff897e24 */ /* 0x000fe2000f8e00ff */
[----:B------:R-:W-:Y:S01]  /*04d0*/  R2UR UR5, R5 ;  /* 0x00000000050572ca */ /* 0x000fe200000e0000 */
[----:B------:R-:W-:Y:S01]  /*04e0*/  IMAD.U32 R126, RZ, RZ, UR6 ;  /* 0x00000006ff7e7e24 */ /* 0x000fe2000f8e00ff */
[----:B----4-:R-:W-:Y:S01]  /*04f0*/  R2UR UR6, R16 ;  /* 0x00000000100672ca */ /* 0x010fe200000e0000 */
[----:B------:R-:W-:Y:S01]  /*0500*/  IMAD.U32 R127, RZ, RZ, UR7 ;  /* 0x00000007ff7f7e24 */ /* 0x000fe2000f8e00ff */
[----:B------:R-:W-:Y:S01]  /*0510*/  R2UR UR7, R17 ;  /* 0x00000000110772ca */ /* 0x000fe200000e0000 */
[----:B------:R-:W3:Y:S01]  /*0520*/  LDS.128 R56, [R116+0x56c0] ;  /* 0x0056c00074387984 */ /* 0x000ee20000000c00 */
[----:B------:R-:W-:Y:S01]  /*0530*/  @P0 IMAD R5, R3, 0x6c0, R88 ;  /* 0x000006c003050824 */ /* 0x000fe200078e0258 */
[----:B------:R-:W-:-:S02]  /*0540*/  R2UR UR27, R15 ;  /* 0x000000000f1b72ca */ /* 0x000fc400000e0000 */
[----:B------:R-:W4:Y:S01]  /*0550*/  LDS.128 R60, [R116+0x5810] ;  /* 0x00581000743c7984 */ /* 0x000f220000000c00 */
        /* <DEDUP_REMOVED lines=8> */
[----:B------:R-:W-:Y:S01]  /*05e0*/  R2UR UR7, R21 ;  /* 0x00000000150772ca */ /* 0x000fe200000e0000 */
[----:B------:R-:W2:Y:S01]  /*05f0*/  LDS.128 R68, [R116+0x56d0] ;  /* 0x0056d00074447984 */ /* 0x000ea20000000c00 */
[----:B------:R-:W-:Y:S01]  /*0600*/  R2UR UR25, R19 ;  /* 0x00000000131972ca */ /* 0x000fe200000e0000 */
[----:B------:R-:W-:Y:S01]  /*0610*/  @P0 IMAD.WIDE R64, R5, 0x8, R64 ;  /* 0x0000000805400825 */ /* 0x000fe200078e0240 */
[----:B------:R-:W-:Y:S01]  /*0620*/  R2UR UR22, R6 ;  /* 0x00000000061672ca */ /* 0x000fe200000e0000 */
[----:B------:R-:W2:Y:S01]  /*0630*/  LDS.128 R72, [R116+0x5820] ;  /* 0x0058200074487984 */ /* 0x000ea20000000c00 */
[----:B------:R-:W-:Y:S01]  /*0640*/  R2UR UR23, R7 ;  /* 0x00000000071772ca */ /* 0x000fe200000e0000 */
[----:B------:R-:W-:Y:S01]  /*0650*/  IMAD.U32 R140, RZ, RZ, UR4 ;  /* 0x00000004ff8c7e24 */ /* 0x000fe2000f8e00ff */
[----:B------:R-:W-:Y:S01]  /*0660*/  R2UR UR4, R28 ;  /* 0x000000001c0472ca */ /* 0x000fe200000e0000 */
[----:B------:R-:W-:Y:S01]  /*0670*/  IMAD.U32 R141, RZ, RZ, UR5 ;  /* 0x00000005ff8d7e24 */ /* 0x000fe2000f8e00ff */
[----:B------:R-:W-:Y:S01]  /*0680*/  R2UR UR5, R29 ;  /* 0x000000001d0572ca */ /* 0x000fe200000e0000 */
[----:B------:R-:W2:Y:S01]  /*0690*/  LDS.128 R76, [R116+0x56f0] ;  /* 0x0056f000744c7984 */ /* 0x000ea20000000c00 */
[----:B------:R-:W-:Y:S01]  /*06a0*/  IMAD.U32 R130, RZ, RZ, UR6 ;  /* 0x00000006ff827e24 */ /* 0x000fe2000f8e00ff */
[----:B------:R-:W-:Y:S01]  /*06b0*/  R2UR UR6, R32 ;  /* 0x00000000200672ca */ /* 0x000fe200000e0000 */
[----:B------:R-:W-:Y:S01]  /*06c0*/  IMAD.U32 R131, RZ, RZ, UR7 ;  /* 0x00000007ff837e24 */ /* 0x000fe2000f8e00ff */
[----:B------:R-:W-:Y:S01]  /*06d0*/  R2UR UR7, R33 ;  /* 0x00000000210772ca */ /* 0x000fe200000e0000 */
[----:B------:R-:W2:Y:S01]  /*06e0*/  LDS.128 R148, [R116+0x5840] ;  /* 0x0058400074947984 */ /* 0x000ea20000000c00 */
[----:B0-----:R-:W-:-:S02]  /*06f0*/  R2UR UR30, R48 ;  /* 0x00000000301e72ca */ /* 0x001fc400000e0000 */
[----:B------:R-:W-:Y:S01]  /*0700*/  R2UR UR31, R49 ;  /* 0x00000000311f72ca */ /* 0x000fe200000e0000 */
[----:B------:R-:W0:Y:S01]  /*0710*/  LDS.128 R152, [R116+0x5700] ;  /* 0x0057000074987984 */ /* 0x000e220000000c00 */
[----:B------:R-:W-:Y:S01]  /*0720*/  IMAD.U32 R122, RZ, RZ, UR4 ;  /* 0x00000004ff7a7e24 */ /* 0x000fe2000f8e00ff */
[----:B------:R-:W-:Y:S01]  /*0730*/  R2UR UR4, R36 ;  /* 0x00000000240472ca */ /* 0x000fe200000e0000 */
[----:B------:R-:W-:Y:S01]  /*0740*/  IMAD.U32 R123, RZ, RZ, UR5 ;  /* 0x00000005ff7b7e24 */ /* 0x000fe2000f8e00ff */
[----:B------:R-:W-:Y:S01]  /*0750*/  R2UR UR5, R37 ;  /* 0x00000000250572ca */ /* 0x000fe200000e0000 */
[----:B------:R-:W0:Y:S01]  /*0760*/  LDS.128 R156, [R116+0x5850] ;  /* 0x00585000749c7984 */ /* 0x000e220000000c00 */
[----:B------:R-:W-:Y:S01]  /*0770*/  IMAD.U32 R132, RZ, RZ, UR6 ;  /* 0x00000006ff847e24 */ /* 0x000fe2000f8e00ff */
[----:B------:R-:W-:Y:S01]  /*0780*/  R2UR UR6, R40 ;  /* 0x00000000280672ca */ /* 0x000fe200000e0000 */
[----:B------:R-:W-:Y:S01]  /*0790*/  IMAD.U32 R133, RZ, RZ, UR7 ;  /* 0x00000007ff857e24 */ /* 0x000fe2000f8e00ff */
[----:B------:R-:W-:Y:S01]  /*07a0*/  R2UR UR7, R41 ;  /* 0x00000000290772ca */ /* 0x000fe200000e0000 */
[----:B------:R-:W0:Y:S01]  /*07b0*/  LDS.128 R4, [R116+0x55d0] ;  /* 0x0055d00074047984 */ /* 0x000e220000000c00 */
[----:B-1----:R-:W-:Y:S01]  /*07c0*/  R2UR UR34, R52 ;  /* 0x00000000342272ca */ /* 0x002fe200000e0000 */
[----:B------:R-:W-:Y:S01]  /*07d0*/  IMAD.U32 R134, RZ, RZ, UR30 ;  /* 0x0000001eff867e24 */ /* 0x000fe2000f8e00ff */
[----:B------:R-:W-:Y:S01]  /*07e0*/  R2UR UR35, R53 ;  /* 0x00000000352372ca */ /* 0x000fe200000e0000 */
[----:B------:R-:W1:Y:S01]  /*07f0*/  LDS.128 R8, [R116+0x5720] ;  /* 0x0057200074087984 */ /* 0x000e620000000c00 */
[----:B------:R-:W-:Y:S01]  /*0800*/  IMAD.U32 R142, RZ, RZ, UR4 ;  /* 0x00000004ff8e7e24 */ /* 0x000fe2000f8e00ff */
[----:B------:R-:W-:Y:S01]  /*0810*/  R2UR UR4, R44 ;  /* 0x000000002c0472ca */ /* 0x000fe200000e0000 */
[----:B------:R-:W-:Y:S01]  /*0820*/  IMAD.U32 R143, RZ, RZ, UR5 ;  /* 0x00000005ff8f7e24 */ /* 0x000fe2000f8e00ff */
[----:B------:R-:W-:Y:S01]  /*0830*/  R2UR UR5, R45 ;  /* 0x000000002d0572ca */ /* 0x000fe200000e0000 */
[----:B------:R-:W1:Y:S01]  /*0840*/  LDS.128 R12, [R116+0x5600] ;  /* 0x00560000740c7984 */ /* 0x000e620000000c00 */
[----:B------:R-:W-:Y:S01]  /*0850*/  PRMT R36, R90, 0x9910, RZ ;  /* 0x000099105a247816 */ /* 0x000fe200000000ff */
[----:B------:R-:W-:Y:S01]  /*0860*/  IMAD.U32 R124, RZ, RZ, UR6 ;  /* 0x00000006ff7c7e24 */ /* 0x000fe2000f8e00ff */
[----:B------:R-:W-:Y:S01]  /*0870*/  R2UR UR20, R22 ;  /* 0x00000000161472ca */ /* 0x000fe200000e0000 */
[----:B------:R-:W1:Y:S01]  /*0880*/  LDS.128 R16, [R116+0x5750] ;  /* 0x0057500074107984 */ /* 0x000e620000000c00 */
[----:B------:R-:W-:Y:S01]  /*0890*/  R2UR UR21, R23 ;  /* 0x00000000171572ca */ /* 0x000fe200000e0000 */
[----:B------:R-:W-:Y:S01]  /*08a0*/  IMAD R36, R36, 0xe, RZ ;  /* 0x0000000e24247824 */ /* 0x000fe200078e02ff */
[----:B------:R-:W-:Y:S01]  /*08b0*/  R2UR UR18, R26 ;  /* 0x000000001a1272ca */ /* 0x000fe200000e0000 */
[----:B------:R-:W1:Y:S01]  /*08c0*/  LDS.128 R20, [R116+0x5630] ;  /* 0x0056300074147984 */ /* 0x000e620000000c00 */
[----:B------:R-:W-:-:S02]  /*08d0*/  R2UR UR19, R27 ;  /* 0x000000001b1372ca */ /* 0x000fc400000e0000 */
[----:B------:R-:W-:Y:S01]  /*08e0*/  R2UR UR16, R30 ;  /* 0x000000001e1072ca */ /* 0x000fe200000e0000 */
[----:B------:R-:W1:Y:S01]  /*08f0*/  LDS.128 R24, [R116+0x5780] ;  /* 0x0057800074187984 */ /* 0x000e620000000c00 */
[----:B------:R-:W-:Y:S02]  /*0900*/  R2UR UR17, R31 ;  /* 0x000000001f1172ca */ /* 0x000fe400000e0000 */
[----:B------:R-:W-:Y:S01]  /*0910*/  R2UR UR14, R34 ;  /* 0x00000000220e72ca */ /* 0x000fe200000e0000 */
[----:B------:R-:W1:Y:S01]  /*0920*/  LDS.128 R28, [R116+0x5660] ;  /* 0x00566000741c7984 */ /* 0x000e620000000c00 */
[----:B------:R-:W-:Y:S01]  /*0930*/  R2UR UR15, R35 ;  /* 0x00000000230f72ca */ /* 0x000fe200000e0000 */
[----:B------:R-:W-:Y:S01]  /*0940*/  IMAD.MOV R36, RZ, RZ, -R36 ;  /* 0x000000ffff247224 */ /* 0x000fe200078e0a24 */
[----:B------:R-:W-:Y:S01]  /*0950*/  R2UR UR12, R38 ;  /* 0x00000000260c72ca */ /* 0x000fe200000e0000 */
[----:B------:R-:W1:Y:S01]  /*0960*/  LDS.128 R32, [R116+0x5830] ;  /* 0x0058300074207984 */ /* 0x000e620000000c00 */
[----:B------:R-:W-:Y:S01]  /*0970*/  IMAD.U32 R125, RZ, RZ, UR7 ;  /* 0x00000007ff7d7e24 */ /* 0x000fe2000f8e00ff */
[----:B------:R-:W-:Y:S01]  /*0980*/  R2UR UR13, R39 ;  /* 0x00000000270d72ca */ /* 0x000fe200000e0000 */
        /* <DEDUP_REMOVED lines=10> */
[----:B------:R-:W5:Y:S01]  /*0a30*/  @P0 LDG.E.64.CONSTANT R112, desc[UR50][R64.64] ;  /* 0x0000003240700981 */ /* 0x000f62000c1e9b00 */
[----:B------:R-:W-:-:S02]  /*0a40*/  R2UR UR7, R51 ;  /* 0x00000000330772ca */ /* 0x000fc400000e0000 */
[----:B------:R-:W-:Y:S01]  /*0a50*/  R2UR UR4, R54 ;  /* 0x00000000360472ca */ /* 0x000fe200000e0000 */
[----:B------:R-:W5:Y:S01]  /*0a60*/  @P0 LDG.E.64.CONSTANT R108, desc[UR50][R64.64+0x480] ;  /* 0x00048032406c0981 */ /* 0x000f62000c1e9b00 */
[----:B------:R-:W-:Y:S02]  /*0a70*/  R2UR UR5, R55 ;  /* 0x00000000370572ca */ /* 0x000fe400000e0000 */
[----:B---3--:R-:W-:Y:S01]  /*0a80*/  R2UR UR30, R58 ;  /* 0x000000003a1e72ca */ /* 0x008fe200000e0000 */
[----:B------:R-:W5:Y:S01]  /*0a90*/  @P0 LDG.E.64.CONSTANT R104, desc[UR50][R64.64+0x900] ;  /* 0x0009003240680981 */ /* 0x000f62000c1e9b00 */
[----:B------:R-:W-:Y:S02]  /*0aa0*/  R2UR UR31, R59 ;  /* 0x000000003b1f72ca */ /* 0x000fe400000e0000 */
[----:B------:R-:W-:Y:S01]  /*0ab0*/  R2UR UR32, R56 ;  /* 0x00000000382072ca */ /* 0x000fe200000e0000 */
[----:B------:R-:W5:Y:S01]  /*0ac0*/  @P0 LDG.E.64.CONSTANT R100, desc[UR50][R64.64+0xd80] ;  /* 0x000d803240640981 */ /* 0x000f62000c1e9b00 */
[----:B------:R-:W-:-:S02]  /*0ad0*/  R2UR UR33, R57 ;  /* 0x00000000392172ca */ /* 0x000fc400000e0000 */
[----:B----4-:R-:W-:Y:S01]  /*0ae0*/  R2UR UR34, R62 ;  /* 0x000000003e2272ca */ /* 0x010fe200000e0000 */
[----:B------:R-:W5:Y:S01]  /*0af0*/  @P0 LDG.E.64.CONSTANT R96, desc[UR50][R64.64+0x1200] ;  /* 0x0012003240600981 */ /* 0x000f62000c1e9b00 */
[----:B------:R-:W-:Y:S02]  /*0b00*/  R2UR UR35, R63 ;  /* 0x000000003f2372ca */ /* 0x000fe400000e0000 */
[----:B------:R-:W-:Y:S01]  /*0b10*/  R2UR UR36, R60 ;  /* 0x000000003c2472ca */ /* 0x000fe200000e0000 */
[----:B------:R-:W5:Y:S01]  /*0b20*/  @P0 LDG.E.64.CONSTANT R92, desc[UR50][R64.64+0x1680] ;  /* 0x00168032405c0981 */ /* 0x000f62000c1e9b00 */
[----:B------:R-:W-:Y:S02]  /*0b30*/  R2UR UR37, R61 ;  /* 0x000000003d2572ca */ /* 0x000fe400000e0000 */
[----:B--2---:R-:W-:Y:S01]  /*0b40*/  R2UR UR38, R70 ;  /* 0x00000000462672ca */ /* 0x004fe200000e0000 */
        /* <DEDUP_REMOVED lines=15> */
[----:B------:R2:W5:Y:S01]  /*0c40*/  @P0 LDG.E.64.CONSTANT R114, desc[UR50][R64.64+0x3180] ;  /* 0x0031803240720981 */ /* 0x000562000c1e9b00 */
[----:B------:R-:W-:Y:S02]  /*0c50*/  R2UR UR49, R77 ;  /* 0x000000004d3172ca */ /* 0x000fe400000e0000 */
[----:B------:R-:W-:Y:S01]  /*0c60*/  PRMT R91, R36, 0x7710, RZ ;  /* 0x00007710245b7816 */ /* 0x000fe200000000ff */
[----:B------:R3:W4:Y:S04]  /*0c70*/  LDS.128 R40, [R116+0x5710] ;  /* 0x0057100074287984 */ /* 0x0007280000000c00 */
[----:B------:R3:W0:Y:S04]  /*0c80*/  LDS.128 R36, [R116+0x55c0] ;  /* 0x0055c00074247984 */ /* 0x0006280000000c00 */
[----:B------:R3:W0:Y:S04]  /*0c90*/  LDS.128 R44, [R116+0x55f0] ;  /* 0x0055f000742c7984 */ /* 0x0006280000000c00 */
[----:B------:R3:W0:Y:S04]  /*0ca0*/  LDS.128 R48, [R116+0x5740] ;  /* 0x0057400074307984 */ /* 0x0006280000000c00 */
[----:B------:R3:W0:Y:S04]  /*0cb0*/  LDS.128 R52, [R116+0x5620] ;  /* 0x0056200074347984 */ /* 0x0006280000000c00 */
[----:B------:R3:W1:Y:S04]  /*0cc0*/  LDS.128 R56, [R116+0x5770] ;  /* 0x0057700074387984 */ /* 0x0006680000000c00 */
[----:B------:R3:W1:Y:S04]  /*0cd0*/  LDS.128 R60, [R116+0x5650] ;  /* 0x00565000743c7984 */ /* 0x0006680000000c00 */
[----:B--2---:R3:W2:Y:S04]  /*0ce0*/  LDS.128 R64, [R116+0x57a0] ;  /* 0x0057a00074407984 */ /* 0x0046a80000000c00 */
[----:B------:R3:W1:Y:S04]  /*0cf0*/  LDS.128 R68, [R116+0x5680] ;  /* 0x0056800074447984 */ /* 0x0006680000000c00 */
[----:B------:R3:W1:Y:S04]  /*0d00*/  LDS.128 R72, [R116+0x57d0] ;  /* 0x0057d00074487984 */ /* 0x0006680000000c00 */
[----:B------:R3:W2:Y:S04]  /*0d10*/  LDS.128 R76, [R116+0x56b0] ;  /* 0x0056b000744c7984 */ /* 0x0006a80000000c00 */
[----:B------:R3:W2:Y:S04]  /*0d20*/  LDS.128 R80, [R116+0x5800] ;  /* 0x0058000074507984 */ /* 0x0006a80000000c00 */
[----:B------:R3:W2:Y:S01]  /*0d30*/  LDS.128 R84, [R116+0x56e0] ;  /* 0x0056e00074547984 */ /* 0x0006a20000000c00 */
[----:B------:R-:W-:-:S02]  /*0d40*/  R2UR UR50, R150 ;  /* 0x00000000963272ca */ /* 0x000fc400000e0000 */
[----:B------:R-:W-:Y:S02]  /*0d50*/  R2UR UR51, R151 ;  /* 0x00000000973372ca */ /* 0x000fe400000e0000 */
[----:B------:R-:W-:Y:S02]  /*0d60*/  R2UR UR52, R148 ;  /* 0x00000000943472ca */ /* 0x000fe400000e0000 */
[----:B------:R-:W-:Y:S02]  /*0d70*/  R2UR UR53, R149 ;  /* 0x00000000953572ca */ /* 0x000fe400000e0000 */
[----:B0-----:R-:W-:Y:S02]  /*0d80*/  R2UR UR54, R154 ;  /* 0x000000009a3672ca */ /* 0x001fe400000e0000 */
        /* <DEDUP_REMOVED lines=9> */
[----:B-1----:R-:W-:Y:S02]  /*0e20*/  R2UR UR64, R10 ;  /* 0x000000000a4072ca */ /* 0x002fe400000e0000 */
        /* <DEDUP_REMOVED lines=12> */
[----:B------:R-:W-:Y:S01]  /*0ef0*/  R2UR UR77, R35 ;  /* 0x00000000234d72ca */ /* 0x000fe200000e0000 */
[----:B------:R-:W-:Y:S01]  /*0f00*/  IMAD.IADD R91, R91, 0x1, R88 ;  /* 0x000000015b5b7824 */ /* 0x000fe200078e0258 */
[----:B--234-:R-:W-:-:S13]  /*0f10*/  @P1 BRA `(.L_x_102) ;  /* 0x0000000800f81947 */ /* 0x01cfda0003800000 */
[C-C-:B-----5:R-:W-:Y:S01]  /*0f20*/  DADD R116, R112.reuse, R114.reuse ;  /* 0x0000000070747229 */ /* 0x160fe20000000072 */
[----:B------:R-:W-:Y:S01]  /*0f30*/  MOV.SPILL R162, UR7 ;  /* 0x0000000700a27c02 */ /* 0x000fe20009000f00 */
[----:B------:R-:W-:Y:S01]  /*0f40*/  DADD R112, R112, -R114 ;  /* 0x0000000070707229 */ /* 0x000fe20000000872 */
[----:B------:R-:W-:Y:S01]  /*0f50*/  MOV.SPILL R163, UR6 ;  /* 0x0000000600a37c02 */ /* 0x000fe20009000f00 */
[C-C-:B------:R-:W-:Y:S01]  /*0f60*/  DADD R114, R108.reuse, R110.reuse ;  /* 0x000000006c727229 */ /* 0x140fe2000000006e */
        /* <DEDUP_REMOVED lines=8> */
[----:B------:R-:W-:Y:S01]  /*0ff0*/  R2UR UR6, R120 ;  /* 0x00000000780672ca */ /* 0x000fe200000e0000 */
[----:B------:R-:W-:Y:S01]  /*1000*/  DADD R22, R100, -R102 ;  /* 0x0000000064167229 */ /* 0x000fe20000000866 */
[----:B------:R-:W-:Y:S01]  /*1010*/  R2UR UR7, R121 ;  /* 0x00000000790772ca */ /* 0x000fe200000e0000 */
        /* <DEDUP_REMOVED lines=8> */
[-C--:B------:R-:W-:Y:S01]  /*10a0*/  DFMA R92, R36, R116.reuse, RZ ;  /* 0x00000074245c722b */ /* 0x080fe200000000ff */
[----:B------:R-:W-:Y:S01]  /*10b0*/  MOV.SPILL R156, UR27 ;  /* 0x0000001b009c7c02 */ /* 0x000fe20009000f00 */
        /* <DEDUP_REMOVED lines=10> */
[----:B------:R-:W-:Y:S01]  /*1160*/  DFMA R166, R84, R116, RZ ;  /* 0x0000007454a6722b */ /* 0x000fe200000000ff */
[----:B------:R-:W-:Y:S01]  /*1170*/  MOV.SPILL R150, UR13 ;  /* 0x0000000d00967c02 */ /* 0x000fe20009000f00 */
[C---:B------:R-:W-:Y:S01]  /*1180*/  DFMA R94, R114.reuse, R38, R92 ;  /* 0x00000026725e722b */ /* 0x040fe2000000005c */
[----:B------:R-:W-:Y:S01]  /*1190*/  MOV.SPILL R151, UR12 ;  /* 0x0000000c00977c02 */ /* 0x000fe20009000f00 */
[C---:B------:R-:W-:Y:S01]  /*11a0*/  DFMA R98, R114.reuse, R46, R96 ;  /* 0x0000002e7262722b */ /* 0x040fe20000000060 */
[----:B------:R-:W-:Y:S01]  /*11b0*/  MOV.SPILL R148, UR5 ;  /* 0x0000000500947c02 */ /* 0x000fe20009000f00 */
[C---:B------:R-:W-:Y:S01]  /*11c0*/  DFMA R102, R114.reuse, R54, R100 ;  /* 0x000000367266722b */ /* 0x040fe20000000064 */
[----:B------:R-:W-:Y:S01]  /*11d0*/  MOV.SPILL R149, UR4 ;  /* 0x0000000400957c02 */ /* 0x000fe20009000f00 */
[C---:B------:R-:W-:Y:S01]  /*11e0*/  DFMA R106, R114.reuse, R62, R104 ;  /* 0x0000003e726a722b */ /* 0x040fe20000000068 */
[----:B------:R-:W-:Y:S01]  /*11f0*/  MOV.SPILL R146, UR43 ;  /* 0x0000002b00927c02 */ /* 0x000fe20009000f00 */
[----:B------:R-:W-:Y:S01]  /*1200*/  DFMA R116, R114, R70, R110 ;  /* 0x000000467274722b */ /* 0x000fe2000000006e */
[----:B------:R-:W-:Y:S01]  /*1210*/  MOV.SPILL R147, UR42 ;  /* 0x0000002a00937c02 */ /* 0x000fe20009000f00 */
[-C--:B------:R-:W-:Y:S01]  /*1220*/  DFMA R92, R40, R112.reuse, RZ ;  /* 0x00000070285c722b */ /* 0x080fe200000000ff */
[----:B------:R-:W-:Y:S01]  /*1230*/  MOV.SPILL R118, UR59 ;  /* 0x0000003b00767c02 */ /* 0x000fe20009000f00 */
[-C--:B------:R-:W-:Y:S01]  /*1240*/  DFMA R96, R48, R112.reuse, RZ ;  /* 0x000000703060722b */ /* 0x080fe200000000ff */
[----:B------:R-:W-:Y:S01]  /*1250*/  MOV.SPILL R119, UR58 ;  /* 0x0000003a00777c02 */ /* 0x000fe20009000f00 */
[-C--:B------:R-:W-:Y:S01]  /*1260*/  DFMA R100, R56, R112.reuse, RZ ;  /* 0x000000703864722b */ /* 0x080fe200000000ff */
[----:B------:R-:W-:Y:S01]  /*1270*/  R2UR UR26, R132 ;  /* 0x00000000841a72ca */ /* 0x000fe200000e0000 */
[-C--:B------:R-:W-:Y:S01]  /*1280*/  DFMA R104, R64, R112.reuse, RZ ;  /* 0x000000704068722b */ /* 0x080fe200000000ff */
[----:B------:R-:W-:Y:S01]  /*1290*/  R2UR UR27, R133 ;  /* 0x00000000851b72ca */ /* 0x000fe200000e0000 */
[----:B------:R-:W-:Y:S01]  /*12a0*/  DFMA R110, R72, R112, RZ ;  /* 0x00000070486e722b */ /* 0x000fe200000000ff */
[----:B------:R-:W-:Y:S01]  /*12b0*/  R2UR UR22, R134 ;  /* 0x00000000861672ca */ /* 0x000fe200000e0000 */
[C---:B------:R-:W-:Y:S01]  /*12c0*/  DFMA R164, R114.reuse, R78, R164 ;  /* 0x0000004e72a4722b */ /* 0x040fe200000000a4 */
[----:B------:R-:W-:Y:S01]  /*12d0*/  R2UR UR23, R135 ;  /* 0x00000000871772ca */ /* 0x000fe200000e0000 */
[----:B------:R-:W-:Y:S01]  /*12e0*/  DFMA R166, R114, R86, R166 ;  /* 0x0000005672a6722b */ /* 0x000fe200000000a6 */
[----:B------:R-:W-:Y:S01]  /*12f0*/  R2UR UR18, R136 ;  /* 0x00000000881272ca */ /* 0x000fe200000e0000 */
[-C--:B------:R-:W-:Y:S01]  /*1300*/  DFMA R114, R80, R112.reuse, RZ ;  /* 0x000000705072722b */ /* 0x080fe200000000ff */
[----:B------:R-:W-:Y:S01]  /*1310*/  R2UR UR19, R137 ;  /* 0x00000000891372ca */ /* 0x000fe200000e0000 */
[----:B------:R-:W-:Y:S01]  /*1320*/  DFMA R112, R32, R112, RZ ;  /* 0x000000702070722b */ /* 0x000fe200000000ff */
[----:B------:R-:W-:Y:S01]  /*1330*/  R2UR UR12, R138 ;  /* 0x000000008a0c72ca */ /* 0x000fe200000e0000 */
[C---:B------:R-:W-:Y:S01]  /*1340*/  DFMA R92, R108.reuse, R42, R92 ;  /* 0x0000002a6c5c722b */ /* 0x040fe2000000005c */
        /* <DEDUP_REMOVED lines=11> */
[----:B------:R-:W-:Y:S01]  /*1400*/  DFMA R112, R108, UR76, R112 ;  /* 0x0000004c6c707c2b */ /* 0x000fe20008000070 */
[----:B------:R-:W-:Y:S01]  /*1410*/  R2UR UR59, R145 ;  /* 0x00000000913b72ca */ /* 0x000fe200000e0000 */
[----:B------:R-:W-:-:S02]  /*1420*/  DFMA R94, R4, R34, R94 ;  /* 0x00000022045e722b */ /* 0x000fc4000000005e */
[-C--:B------:R-:W-:Y:S02]  /*1430*/  DFMA R98, R12, R34.reuse, R98 ;  /* 0x000000220c62722b */ /* 0x080fe40000000062 */
[-C--:B------:R-:W-:Y:S02]  /*1440*/  DFMA R102, R20, R34.reuse, R102 ;  /* 0x000000221466722b */ /* 0x080fe40000000066 */
[----:B------:R-:W-:Y:S02]  /*1450*/  DFMA R106, R28, R34, R106 ;  /* 0x000000221c6a722b */ /* 0x000fe4000000006a */
[----:B------:R-:W-:Y:S01]  /*1460*/  DFMA R116, R34, UR54, R116 ;  /* 0x0000003622747c2b */ /* 0x000fe20008000074 */
[----:B------:R-:W-:Y:S01]  /*1470*/  R2UR UR54, R130 ;  /* 0x00000000823672ca */ /* 0x000fe200000e0000 */
[-C--:B------:R-:W-:Y:S01]  /*1480*/  DFMA R92, R8, R30.reuse, R92 ;  /* 0x0000001e085c722b */ /* 0x080fe2000000005c */
[----:B------:R-:W-:Y:S01]  /*1490*/  R2UR UR55, R131 ;  /* 0x00000000833772ca */ /* 0x000fe200000e0000 */
[----:B------:R-:W-:-:S02]  /*14a0*/  DFMA R96, R16, R30, R96 ;  /* 0x0000001e1060722b */ /* 0x000fc40000000060 */
[----:B------:R-:W-:Y:S02]  /*14b0*/  DFMA R100, R24, R30, R100 ;  /* 0x0000001e1864722b */ /* 0x000fe40000000064 */
[C---:B------:R-:W-:Y:S01]  /*14c0*/  DFMA R104, R30.reuse, UR38, R104 ;  /* 0x000000261e687c2b */ /* 0x040fe20008000068 */
[----:B------:R-:W-:Y:S01]  /*14d0*/  R2UR UR38, R128 ;  /* 0x00000000802672ca */ /* 0x000fe200000e0000 */
[----:B------:R-:W-:Y:S01]  /*14e0*/  DFMA R110, R30, UR6, R110 ;  /* 0x000000061e6e7c2b */ /* 0x000fe2000800006e */
[----:B------:R-:W-:Y:S01]  /*14f0*/  R2UR UR6, R126 ;  /* 0x000000007e0672ca */ /* 0x000fe200000e0000 */
[C---:B------:R-:W-:Y:S01]  /*1500*/  DFMA R164, R34.reuse, UR32, R164 ;  /* 0x0000002022a47c2b */ /* 0x040fe200080000a4 */
[----:B------:R-:W-:Y:S01]  /*1510*/  R2UR UR7, R127 ;  /* 0x000000007f0772ca */ /* 0x000fe200000e0000 */
[----:B------:R-:W-:Y:S01]  /*1520*/  DFMA R166, R34, UR48, R166 ;  /* 0x0000003022a67c2b */ /* 0x000fe200080000a6 */
[----:B------:R-:W-:Y:S01]  /*1530*/  R2UR UR39, R129 ;  /* 0x00000000812772ca */ /* 0x000fe200000e0000 */
        /* <DEDUP_REMOVED lines=11> */
[----:B------:R-:W-:Y:S02]  /*15f0*/  DFMA R110, R22, UR8, R110 ;  /* 0x00000008166e7c2b */ /* 0x000fe4000800006e */
[----:B------:R-:W-:-:S02]  /*1600*/  DFMA R164, R26, UR30, R164 ;  /* 0x0000001e1aa47c2b */ /* 0x000fc400080000a4 */
[----:B------:R-:W-:Y:S02]  /*1610*/  DFMA R166, R26, UR46, R166 ;  /* 0x0000002e1aa67c2b */ /* 0x000fe400080000a6 */
[C---:B------:R-:W-:Y:S02]  /*1620*/  DFMA R114, R22.reuse, UR34, R114 ;  /* 0x0000002216727c2b */ /* 0x040fe40008000072 */
[----:B------:R-:W-:Y:S02]  /*1630*/  DFMA R112, R22, UR50, R112 ;  /* 0x0000003216707c2b */ /* 0x000fe40008000070 */
[C---:B------:R-:W-:Y:S01]  /*1640*/  DFMA R94, R18.reuse, UR6, R94 ;  /* 0x00000006125e7c2b */ /* 0x040fe2000800005e */
        /* <DEDUP_REMOVED lines=75> */
.L_x_102:
[----:B------:R-:W-:Y:S05]  /*1b00*/  BSYNC.RECONVERGENT B0 ;  /* 0x0000000000007941 */ /* 0x000fea0003800200 */
.L_x_101:
        /* <DEDUP_REMOVED lines=9> */
[----:B------:R-:W-:Y:S02]  /*1ba0*/  MOV.SPILL R160, UR39 ;  /* 0x0000002700a07c02 */ /* 0x000fe40009000f00 */
[----:B------:R-:W-:Y:S01]  /*1bb0*/  MOV.SPILL R161, UR38 ;  /* 0x0000002600a17c02 */ /* 0x000fe20009000f00 */
[----:B------:R-:W-:Y:S01]  /*1bc0*/  LDS.64 R22, [R0+0x70] ;  /* 0x0000700000167984 */ /* 0x000fe20000000a00 */
[----:B------:R-:W-:Y:S02]  /*1bd0*/  MOV.SPILL R158, UR55 ;  /* 0x00000037009e7c02 */ /* 0x000fe40009000f00 */
[----:B------:R-:W-:Y:S01]  /*1be0*/  MOV.SPILL R159, UR54 ;  /* 0x00000036009f7c02 */ /* 0x000fe20009000f00 */
[----:B------:R-:W1:Y:S01]  /*1bf0*/  LDS.64 R26, [R0+0x460] ;  /* 0x00046000001a7984 */ /* 0x000e620000000a00 */
[----:B------:R-:W-:-:S02]  /*1c00*/  R2UR UR6, R120 ;  /* 0x00000000780672ca */ /* 0x000fc400000e0000 */
[----:B------:R-:W-:Y:S01]  /*1c10*/  R2UR UR7, R121 ;  /* 0x00000000790772ca */ /* 0x000fe200000e0000 */
[----:B-----5:R-:W-:Y:S01]  /*1c20*/  LDS.64 R92, [R0+0xe0] ;  /* 0x0000e000005c7984 */ /* 0x020fe20000000a00 */
[----:B------:R-:W-:Y:S02]  /*1c30*/  R2UR UR38, R122 ;  /* 0x000000007a2672ca */ /* 0x000fe400000e0000 */
[----:B------:R-:W-:Y:S01]  /*1c40*/  R2UR UR39, R123 ;  /* 0x000000007b2772ca */ /* 0x000fe200000e0000 */
[----:B------:R-:W2:Y:S01]  /*1c50*/  LDS.64 R94, [R0+0x3f0] ;  /* 0x0003f000005e7984 */ /* 0x000ea20000000a00 */
[----:B------:R-:W-:Y:S02]  /*1c60*/  R2UR UR54, R124 ;  /* 0x000000007c3672ca */ /* 0x000fe400000e0000 */
[----:B------:R-:W-:Y:S01]  /*1c70*/  R2UR UR55, R125 ;  /* 0x000000007d3772ca */ /* 0x000fe200000e0000 */
[----:B------:R-:W-:Y:S01]  /*1c80*/  LDS.64 R30, [R0+0x150] ;  /* 0x00015000001e7984 */ /* 0x000fe20000000a00 */
[----:B------:R-:W-:-:S02]  /*1c90*/  MOV.SPILL R156, UR27 ;  /* 0x0000001b009c7c02 */ /* 0x000fc40009000f00 */
[----:B------:R-:W-:Y:S02]  /*1ca0*/  MOV.SPILL R157, UR26 ;  /* 0x0000001a009d7c02 */ /* 0x000fe40009000f00 */
[----:B------:R-:W-:Y:S02]  /*1cb0*/  MOV.SPILL R154, UR23 ;  /* 0x00000017009a7c02 */ /* 0x000fe40009000f00 */
[----:B------:R-:W-:Y:S02]  /*1cc0*/  MOV.SPILL R155, UR22 ;  /* 0x00000016009b7c02 */ /* 0x000fe40009000f00 */
[----:B------:R-:W-:Y:S02]  /*1cd0*/  MOV.SPILL R152, UR19 ;  /* 0x0000001300987c02 */ /* 0x000fe40009000f00 */
[----:B------:R-:W-:Y:S02]  /*1ce0*/  MOV.SPILL R153, UR18 ;  /* 0x0000001200997c02 */ /* 0x000fe40009000f00 */
[----:B------:R-:W-:-:S02]  /*1cf0*/  MOV.SPILL R150, UR13 ;  /* 0x0000000d00967c02 */ /* 0x000fc40009000f00 */
[----:B------:R-:W-:Y:S02]  /*1d00*/  MOV.SPILL R151, UR12 ;  /* 0x0000000c00977c02 */ /* 0x000fe40009000f00 */
[----:B------:R-:W-:Y:S02]  /*1d10*/  MOV.SPILL R148, UR5 ;  /* 0x0000000500947c02 */ /* 0x000fe40009000f00 */
[----:B------:R-:W-:Y:S01]  /*1d20*/  MOV.SPILL R149, UR4 ;  /* 0x0000000400957c02 */ /* 0x000fe20009000f00 */
[C-C-:B0-----:R-:W-:Y:S01]  /*1d30*/  DADD R18, R10.reuse, R14.reuse ;  /* 0x000000000a127229 */ /* 0x141fe2000000000e */
[----:B------:R-:W-:Y:S01]  /*1d40*/  MOV.SPILL R146, UR43 ;  /* 0x0000002b00927c02 */ /* 0x000fe20009000f00 */
[----:B------:R-:W-:Y:S01]  /*1d50*/  DADD R10, R10, -R14 ;  /* 0x000000000a0a7229 */ /* 0x000fe2000000080e */
[----:B------:R-:W-:Y:S02]  /*1d60*/  MOV.SPILL R147, UR42 ;  /* 0x0000002a00937c02 */ /* 0x000fe40009000f00 */
[----:B------:R-:W-:-:S02]  /*1d70*/  MOV.SPILL R118, UR59 ;  /* 0x0000003b00767c02 */ /* 0x000fc40009000f00 */
[----:B------:R-:W-:Y:S01]  /*1d80*/  MOV.SPILL R119, UR58 ;  /* 0x0000003a00777c02 */ /* 0x000fe20009000f00 */
[C-C-:B-1----:R-:W-:Y:S01]  /*1d90*/  DADD R14, R22.reuse, R26.reuse ;  /* 0x00000000160e7229 */ /* 0x142fe2000000001a */
[----:B------:R-:W-:Y:S01]  /*1da0*/  R2UR UR26, R132 ;  /* 0x00000000841a72ca */ /* 0x000fe200000e0000 */
[----:B------:R-:W-:Y:S01]  /*1db0*/  DADD R34, R22, -R26 ;  /* 0x0000000016227229 */ /* 0x000fe2000000081a */
[----:B------:R-:W-:Y:S01]  /*1dc0*/  R2UR UR27, R133 ;  /* 0x00000000851b72ca */ /* 0x000fe200000e0000 */
[-C--:B------:R-:W-:Y:S01]  /*1dd0*/  DFMA R22, R36, R18.reuse, RZ ;  /* 0x000000122416722b */ /* 0x080fe200000000ff */
[----:B------:R-:W0:Y:S01]  /*1de0*/  LDS.64 R26, [R0+0x380] ;  /* 0x00038000001a7984 */ /* 0x000e220000000a00 */
[-C--:B------:R-:W-:Y:S01]  /*1df0*/  DFMA R96, R44, R18.reuse, RZ ;  /* 0x000000122c60722b */ /* 0x080fe200000000ff */
[----:B------:R-:W-:Y:S01]  /*1e00*/  R2UR UR22, R134 ;  /* 0x00000000861672ca */ /* 0x000fe200000e0000 */
        /* <DEDUP_REMOVED lines=12> */
[----:B------:R-:W-:Y:S01]  /*1ed0*/  LDS.64 R22, [R0+0x310] ;  /* 0x0003100000167984 */ /* 0x000fe20000000a00 */
[C---:B------:R-:W-:Y:S01]  /*1ee0*/  DFMA R104, R14.reuse, R46, R96 ;  /* 0x0000002e0e68722b */ /* 0x040fe20000000060 */
[----:B------:R-:W-:Y:S01]  /*1ef0*/  R2UR UR5, R141 ;  /* 0x000000008d0572ca */ /* 0x000fe200000e0000 */
[C---:B------:R-:W-:Y:S01]  /*1f00*/  DFMA R108, R14.reuse, R54, R100 ;  /* 0x000000360e6c722b */ /* 0x040fe20000000064 */
[----:B------:R-:W-:Y:S01]  /*1f10*/  R2UR UR42, R142 ;  /* 0x000000008e2a72ca */ /* 0x000fe200000e0000 */
[C---:B------:R-:W-:Y:S01]  /*1f20*/  DFMA R168, R14.reuse, R86, R18 ;  /* 0x000000560ea8722b */ /* 0x040fe20000000012 */
[----:B------:R-:W-:Y:S01]  /*1f30*/  R2UR UR43, R143 ;  /* 0x000000008f2b72ca */ /* 0x000fe200000e0000 */
[----:B------:R-:W1:Y:S01]  /*1f40*/  LDS.64 R18, [R0+0x1c0] ;  /* 0x0001c00000127984 */ /* 0x000e620000000a00 */
[C---:B------:R-:W-:Y:S01]  /*1f50*/  DFMA R112, R14.reuse, R62, R102 ;  /* 0x0000003e0e70722b */ /* 0x040fe20000000066 */
[----:B------:R-:W-:Y:S01]  /*1f60*/  R2UR UR58, R144 ;  /* 0x00000000903a72ca */ /* 0x000fe200000e0000 */
[C---:B------:R-:W-:Y:S01]  /*1f70*/  DFMA R116, R14.reuse, R70, R106 ;  /* 0x000000460e74722b */ /* 0x040fe2000000006a */
[----:B------:R-:W-:Y:S01]  /*1f80*/  R2UR UR59, R145 ;  /* 0x00000000913b72ca */ /* 0x000fe200000e0000 */
[----:B------:R-:W-:-:S02]  /*1f90*/  DFMA R166, R14, R78, R110 ;  /* 0x0000004e0ea6722b */ /* 0x000fc4000000006e */
[-C--:B------:R-:W-:Y:S02]  /*1fa0*/  DFMA R14, R40, R10.reuse, RZ ;  /* 0x0000000a280e722b */ /* 0x080fe400000000ff */
[-C--:B------:R-:W-:Y:S02]  /*1fb0*/  DFMA R102, R48, R10.reuse, RZ ;  /* 0x0000000a3066722b */ /* 0x080fe400000000ff */
[-C--:B------:R-:W-:Y:S02]  /*1fc0*/  DFMA R106, R56, R10.reuse, RZ ;  /* 0x0000000a386a722b */ /* 0x080fe400000000ff */
[-C--:B------:R-:W-:Y:S02]  /*1fd0*/  DFMA R110, R64, R10.reuse, RZ ;  /* 0x0000000a406e722b */ /* 0x080fe400000000ff */
[-C--:B------:R-:W-:Y:S02]  /*1fe0*/  DFMA R114, R72, R10.reuse, RZ ;  /* 0x0000000a4872722b */ /* 0x080fe400000000ff */
[----:B------:R-:W-:-:S02]  /*1ff0*/  DFMA R164, R80, R10, RZ ;  /* 0x0000000a50a4722b */ /* 0x000fc400000000ff */
[----:B------:R-:W-:Y:S02]  /*2000*/  DFMA R10, R32, R10, RZ ;  /* 0x0000000a200a722b */ /* 0x000fe400000000ff */
[----:B------:R-:W-:Y:S01]  /*2010*/  DFMA R100, R34, R42, R14 ;  /* 0x0000002a2264722b */ /* 0x000fe2000000000e */
[----:B------:R-:W-:Y:S01]  /*2020*/  LDS.64 R14, [R0+0x2a0] ;  /* 0x0002a000000e7984 */ /* 0x000fe20000000a00 */
[----:B--2---:R-:W-:Y:S02]  /*2030*/  DADD R96, R92, R94 ;  /* 0x000000005c607229 */ /* 0x004fe4000000005e */
[C---:B------:R-:W-:Y:S02]  /*2040*/  DFMA R102, R34.reuse, R50, R102 ;  /* 0x000000322266722b */ /* 0x040fe40000000066 */
[C---:B------:R-:W-:Y:S02]  /*2050*/  DFMA R170, R34.reuse, UR76, R10 ;  /* 0x0000004c22aa7c2b */ /* 0x040fe4000800000a */
[----:B------:R-:W2:Y:S01]  /*2060*/  LDS.64 R10, [R0+0x230] ;  /* 0x00023000000a7984 */ /* 0x000ea20000000a00 */
[----:B------:R-:W-:-:S02]  /*2070*/  DFMA R106, R34, R58, R106 ;  /* 0x0000003a226a722b */ /* 0x000fc4000000006a */
[C---:B------:R-:W-:Y:S02]  /*2080*/  DFMA R110, R34.reuse, R66, R110 ;  /* 0x00000042226e722b */ /* 0x040fe4000000006e */
[----:B------:R-:W-:Y:S02]  /*2090*/  DFMA R114, R34, R74, R114 ;  /* 0x0000004a2272722b */ /* 0x000fe40000000072 */
[----:B------:R-:W-:Y:S02]  /*20a0*/  DADD R92, R92, -R94 ;  /* 0x000000005c5c7229 */ /* 0x000fe4000000085e */
[----:B------:R-:W-:Y:S02]  /*20b0*/  DFMA R164, R34, R82, R164 ;  /* 0x0000005222a4722b */ /* 0x000fe400000000a4 */
[----:B0-----:R-:W-:Y:S02]  /*20c0*/  DADD R34, R30, R26 ;  /* 0x000000001e227229 */ /* 0x001fe4000000001a */
        /* <DEDUP_REMOVED lines=14> */
[----:B------:R-:W-:Y:S01]  /*21b0*/  DADD R26, R30, -R26 ;  /* 0x000000001e1a7229 */ /* 0x000fe2000000081a */
[----:B------:R-:W-:Y:S01]  /*21c0*/  R2UR UR7, R127 ;  /* 0x000000007f0772ca */ /* 0x000fe200000e0000 */
[C---:B------:R-:W-:Y:S01]  /*21d0*/  DFMA R166, R96.reuse, UR32, R166 ;  /* 0x0000002060a67c2b */ /* 0x040fe200080000a6 */
[----:B------:R-:W-:Y:S01]  /*21e0*/  R2UR UR39, R129 ;  /* 0x00000000812772ca */ /* 0x000fe200000e0000 */
[----:B------:R-:W-:-:S02]  /*21f0*/  DFMA R168, R96, UR48, R168 ;  /* 0x0000003060a87c2b */ /* 0x000fc400080000a8 */
[C---:B------:R-:W-:Y:S02]  /*2200*/  DFMA R164, R92.reuse, UR36, R164 ;  /* 0x000000245ca47c2b */ /* 0x040fe400080000a4 */
[----:B------:R-:W-:Y:S02]  /*2210*/  DFMA R170, R92, UR52, R170 ;  /* 0x000000345caa7c2b */ /* 0x000fe400080000aa */
[----:B-1----:R-:W-:Y:S02]  /*2220*/  DADD R30, R18, R22 ;  /* 0x00000000121e7229 */ /* 0x002fe40000000016 */
[C---:B------:R-:W-:Y:S02]  /*2230*/  DFMA R98, R34.reuse, UR62, R98 ;  /* 0x0000003e22627c2b */ /* 0x040fe40008000062 */
[C---:B------:R-:W-:Y:S02]  /*2240*/  DFMA R104, R34.reuse, UR66, R104 ;  /* 0x0000004222687c2b */ /* 0x040fe40008000068 */
[----:B------:R-:W-:-:S02]  /*2250*/  DFMA R108, R34, UR70, R108 ;  /* 0x00000046226c7c2b */ /* 0x000fc4000800006c */
[C---:B------:R-:W-:Y:S02]  /*2260*/  DFMA R112, R34.reuse, UR74, R112 ;  /* 0x0000004a22707c2b */ /* 0x040fe40008000070 */
[----:B------:R-:W-:Y:S02]  /*2270*/  DFMA R116, R34, UR10, R116 ;  /* 0x0000000a22747c2b */ /* 0x000fe40008000074 */
[C---:B------:R-:W-:Y:S02]  /*2280*/  DFMA R100, R26.reuse, UR64, R100 ;  /* 0x000000401a647c2b */ /* 0x040fe40008000064 */
[C---:B------:R-:W-:Y:S02]  /*2290*/  DFMA R102, R26.reuse, UR68, R102 ;  /* 0x000000441a667c2b */ /* 0x040fe40008000066 */
[C---:B------:R-:W-:Y:S02]  /*22a0*/  DFMA R106, R26.reuse, UR72, R106 ;  /* 0x000000481a6a7c2b */ /* 0x040fe4000800006a */
[----:B------:R-:W-:-:S02]  /*22b0*/  DFMA R110, R26, UR16, R110 ;  /* 0x000000101a6e7c2b */ /* 0x000fc4000800006e */
[----:B------:R-:W-:Y:S02]  /*22c0*/  DFMA R114, R26, UR8, R114 ;  /* 0x000000081a727c2b */ /* 0x000fe40008000072 */
[----:B------:R-:W-:Y:S02]  /*22d0*/  DADD R18, R18, -R22 ;  /* 0x0000000012127229 */ /* 0x000fe40000000816 */
[C---:B------:R-:W-:Y:S02]  /*22e0*/  DFMA R166, R34.reuse, UR30, R166 ;  /* 0x0000001e22a67c2b */ /* 0x040fe400080000a6 */
[----:B------:R-:W-:Y:S02]  /*22f0*/  DFMA R168, R34, UR46, R168 ;  /* 0x0000002e22a87c2b */ /* 0x000fe400080000a8 */
[C---:B------:R-:W-:Y:S02]  /*2300*/  DFMA R164, R26.reuse, UR34, R164 ;  /* 0x000000221aa47c2b */ /* 0x040fe400080000a4 */
[----:B------:R-:W-:-:S02]  /*2310*/  DFMA R170, R26, UR50, R170 ;  /* 0x000000321aaa7c2b */ /* 0x000fc400080000aa */
        /* <DEDUP_REMOVED lines=20> */
[----:B--2---:R-:W-:Y:S01]  /*2460*/  DADD R22, R10, R14 ;  /* 0x000000000a167229 */ /* 0x004fe2000000000e */
        /* <DEDUP_REMOVED lines=9> */
[----:B------:R-:W-:Y:S01]  /*2500*/  DADD R10, R10, -R14 ;  /* 0x000000000a0a7229 */ /* 0x000fe2000000080e */
        /* <DEDUP_REMOVED lines=47> */
.L_x_104:
[----:B------:R-:W-:Y:S05]  /*2800*/  BSYNC.RECONVERGENT B0 ;  /* 0x0000000000007941 */ /* 0x000fea0003800200 */
.L_x_103:
[----:B------:R-:W1:Y:S01]  /*2810*/  LDC.64 R148, c[0x0][0x388] ;  /* 0x0000e200ff947b82 */ /* 0x000e620000000a00 */
[----:B------:R-:W-:Y:S01]  /*2820*/  MOV.SPILL R182, UR43 ;  /* 0x0000002b00b67c02 */ /* 0x000fe20009000f00 */
[----:B------:R-:W-:Y:S01]  /*2830*/  UMOV UR43, 0xc40e ;  /* 0x0000c40e002b7882 */ /* 0x000fe20000000000 */
[----:B------:R-:W-:Y:S01]  /*2840*/  MOV.SPILL R183, UR42 ;  /* 0x0000002a00b77c02 */ /* 0x000fe20009000f00 */
[----:B------:R-:W-:Y:S01]  /*2850*/  IDP.2A.LO.U16.U8 R6, R7, UR43, R6 ;  /* 0x0000002b07067c26 */ /* 0x000fe20008001006 */
[----:B------:R-:W-:Y:S01]  /*2860*/  MOV.SPILL R176, UR59 ;  /* 0x0000003b00b07c02 */ /* 0x000fe20009000f00 */
[----:B------:R-:W2:Y:S01]  /*2870*/  LDCU.64 UR42, c[0x0][0x358] ;  /* 0x00006b00ff2a77ac */ /* 0x000ea20008000a00 */
[----:B------:R-:W-:Y:S01]  /*2880*/  MOV.SPILL R177, UR58 ;  /* 0x0000003a00b17c02 */ /* 0x000fe20009000f00 */
[----:B------:R-:W-:-:S04]  /*2890*/  IMAD R7, R3, 0xab8, R6 ;  /* 0x00000ab803077824 */ /* 0x000fc800078e0206 */
[----:B-1----:R-:W-:-:S05]  /*28a0*/  IMAD.WIDE R148, R7, 0x8, R148 ;  /* 0x0000000807947825 */ /* 0x002fca00078e0294 */
[----:B--2---:R-:W2:Y:S04]  /*28b0*/  LDG.E.64.CONSTANT R116, desc[UR42][R148.64+-0x68] ;  /* 0xffff982a94747981 */ /* 0x004ea8000c1e9b00 */
[----:B-----5:R-:W3:Y:S04]  /*28c0*/  LDG.E.64.CONSTANT R108, desc[UR42][R148.64+-0x60] ;  /* 0xffffa02a946c7981 */ /* 0x020ee8000c1e9b00 */
[----:B------:R-:W4:Y:S04]  /*28d0*/  LDG.E.64.CONSTANT R6, desc[UR42][R148.64] ;  /* 0x0000002a94067981 */ /* 0x000f28000c1e9b00 */
        /* <DEDUP_REMOVED lines=15> */
[----:B------:R-:W-:Y:S04]  /*29d0*/  LDS.128 R100, [R89] ;  /* 0x0000000059647984 */ /* 0x000fe80000000c00 */
[----:B------:R-:W1:Y:S04]  /*29e0*/  LDS.128 R104, [R89+0x50] ;  /* 0x0000500059687984 */ /* 0x000e680000000c00 */
[----:B------:R-:W-:Y:S04]  /*29f0*/  LDS.128 R96, [R89+0x10] ;  /* 0x0000100059607984 */ /* 0x000fe80000000c00 */
[----:B------:R-:W0:Y:S01]  /*2a00*/  LDS.128 R92, [R89+0x40] ;  /* 0x00004000595c7984 */ /* 0x000e220000000c00 */
[----:B------:R-:W-:Y:S01]  /*2a10*/  R2UR UR42, R124 ;  /* 0x000000007c2a72ca */ /* 0x000fe200000e0000 */
[----:B-1----:R-:W-:-:S02]  /*2a20*/  DADD R90, R100, R106 ;  /* 0x00000000645a7229 */ /* 0x002fc4000000006a */
[----:B------:R-:W-:Y:S02]  /*2a30*/  DADD R146, R100, -R106 ;  /* 0x0000000064927229 */ /* 0x000fe4000000086a */
[C-C-:B------:R-:W-:Y:S02]  /*2a40*/  DADD R100, R102.reuse, R104.reuse ;  /* 0x0000000066647229 */ /* 0x140fe40000000068 */
[----:B0-----:R-:W-:Y:S02]  /*2a50*/  DADD R148, R102, -R104 ;  /* 0x0000000066947229 */ /* 0x001fe40000000868 */
[-C--:B------:R-:W-:Y:S02]  /*2a60*/  DFMA R102, R36, R90.reuse, RZ ;  /* 0x0000005a2466722b */ /* 0x080fe400000000ff */
[-C--:B------:R-:W-:Y:S02]  /*2a70*/  DFMA R104, R44, R90.reuse, RZ ;  /* 0x0000005a2c68722b */ /* 0x080fe400000000ff */
[----:B------:R-:W-:-:S02]  /*2a80*/  DFMA R106, R52, R90, RZ ;  /* 0x0000005a346a722b */ /* 0x000fc400000000ff */
[-C--:B------:R-:W-:Y:S02]  /*2a90*/  DFMA R150, R60, R90.reuse, RZ ;  /* 0x0000005a3c96722b */ /* 0x080fe400000000ff */
[-C--:B------:R-:W-:Y:S02]  /*2aa0*/  DFMA R154, R68, R90.reuse, RZ ;  /* 0x0000005a449a722b */ /* 0x080fe400000000ff */
[-C--:B------:R-:W-:Y:S02]  /*2ab0*/  DFMA R158, R76, R90.reuse, RZ ;  /* 0x0000005a4c9e722b */ /* 0x080fe400000000ff */
[----:B------:R-:W-:Y:S02]  /*2ac0*/  DFMA R90, R84, R90, RZ ;  /* 0x0000005a545a722b */ /* 0x000fe400000000ff */
[C---:B------:R-:W-:Y:S02]  /*2ad0*/  DFMA R152, R100.reuse, R38, R102 ;  /* 0x000000266498722b */ /* 0x040fe40000000066 */
[----:B------:R-:W-:-:S02]  /*2ae0*/  DFMA R156, R100, R46, R104 ;  /* 0x0000002e649c722b */ /* 0x000fc40000000068 */
[C---:B------:R-:W-:Y:S02]  /*2af0*/  DFMA R160, R100.reuse, R54, R106 ;  /* 0x0000003664a0722b */ /* 0x040fe4000000006a */
[C---:B------:R-:W-:Y:S01]  /*2b00*/  DFMA R164, R100.reuse, R62, R150 ;  /* 0x0000003e64a4722b */ /* 0x040fe20000000096 */
[----:B------:R-:W-:Y:S01]  /*2b10*/  LDS.128 R104, [R89+0x30] ;  /* 0x0000300059687984 */ /* 0x000fe20000000c00 */
[C---:B------:R-:W-:Y:S02]  /*2b20*/  DFMA R168, R100.reuse, R70, R154 ;  /* 0x0000004664a8722b */ /* 0x040fe4000000009a */
[C---:B------:R-:W-:Y:S02]  /*2b30*/  DFMA R174, R100.reuse, R78, R158 ;  /* 0x0000004e64ae722b */ /* 0x040fe4000000009e */
[----:B------:R-:W-:Y:S01]  /*2b40*/  DFMA R180, R100, R86, R90 ;  /* 0x0000005664b4722b */ /* 0x000fe2000000005a */
[----:B------:R-:W0:Y:S01]  /*2b50*/  LDS.128 R100, [R89+0x20] ;  /* 0x0000200059647984 */ /* 0x000e220000000c00 */
[----:B------:R-:W-:-:S02]  /*2b60*/  DFMA R166, R72, R146, RZ ;  /* 0x0000009248a6722b */ /* 0x000fc400000000ff */
[----:B------:R-:W-:Y:S01]  /*2b70*/  DADD R150, R96, R94 ;  /* 0x0000000060967229 */ /* 0x000fe2000000005e */
[----:B------:R-:W-:Y:S01]  /*2b80*/  R2UR UR43, R125 ;  /* 0x000000007d2b72ca */ /* 0x000fe200000e0000 */
[-C--:B------:R-:W-:Y:S02]  /*2b90*/  DFMA R162, R64, R146.reuse, RZ ;  /* 0x0000009240a2722b */ /* 0x080fe400000000ff */
[-C--:B------:R-:W-:Y:S02]  /*2ba0*/  DFMA R90, R40, R146.reuse, RZ ;  /* 0x00000092285a722b */ /* 0x080fe400000000ff */
[----:B------:R-:W-:Y:S01]  /*2bb0*/  DFMA R178, R32, R146, RZ ;  /* 0x0000009220b2722b */ /* 0x000fe200000000ff */
[----:B------:R-:W-:Y:S01]  /*2bc0*/  R2UR UR58, R122 ;  /* 0x000000007a3a72ca */ /* 0x000fe200000e0000 */
[----:B------:R-:W-:Y:S01]  /*2bd0*/  DFMA R170, R148, R74, R166 ;  /* 0x0000004a94aa722b */ /* 0x000fe200000000a6 */
[----:B------:R-:W-:Y:S01]  /*2be0*/  R2UR UR59, R123 ;  /* 0x000000007b3b72ca */ /* 0x000fe200000e0000 */
[----:B------:R-:W-:Y:S01]  /*2bf0*/  DFMA R172, R80, R146, RZ ;  /* 0x0000009250ac722b */ /* 0x000fe200000000ff */
[----:B------:R-:W-:Y:S01]  /*2c00*/  MOV.SPILL R166, UR33 ;  /* 0x0000002100a67c02 */ /* 0x000fe20009000f00 */
[----:B------:R-:W-:Y:S01]  /*2c10*/  DFMA R184, R150, UR32, R174 ;  /* 0x0000002096b87c2b */ /* 0x000fe200080000ae */
[----:B------:R-:W-:-:S02]  /*2c20*/  MOV.SPILL R167, UR32 ;  /* 0x0000002000a77c02 */ /* 0x000fc40009000f00 */
[----:B------:R-:W-:Y:S02]  /*2c30*/  R2UR UR32, R120 ;  /* 0x00000000782072ca */ /* 0x000fe400000e0000 */
[----:B------:R-:W-:Y:S01]  /*2c40*/  R2UR UR33, R121 ;  /* 0x00000000792172ca */ /* 0x000fe200000e0000 */
[-C--:B------:R-:W-:Y:S02]  /*2c50*/  DFMA R154, R48, R146.reuse, RZ ;  /* 0x00000092309a722b */ /* 0x080fe400000000ff */
[----:B------:R-:W-:Y:S02]  /*2c60*/  DFMA R158, R56, R146, RZ ;  /* 0x00000092389e722b */ /* 0x000fe400000000ff */
[----:B------:R-:W-:Y:S02]  /*2c70*/  DFMA R162, R148, R66, R162 ;  /* 0x0000004294a2722b */ /* 0x000fe400000000a2 */
[----:B------:R-:W-:Y:S02]  /*2c80*/  DADD R94, R96, -R94 ;  /* 0x00000000605e7229 */ /* 0x000fe4000000085e */
[----:B------:R-:W-:-:S02]  /*2c90*/  DFMA R146, R148, R42, R90 ;  /* 0x0000002a9492722b */ /* 0x000fc4000000005a */
[----:B------:R-:W-:Y:S02]  /*2ca0*/  DFMA R178, R148, UR76, R178 ;  /* 0x0000004c94b27c2b */ /* 0x000fe400080000b2 */
[----:B------:R-:W-:Y:S02]  /*2cb0*/  DADD R90, R98, R92 ;  /* 0x00000000625a7229 */ /* 0x000fe4000000005c */
[-C--:B------:R-:W-:Y:S02]  /*2cc0*/  DFMA R156, R12, R150.reuse, R156 ;  /* 0x000000960c9c722b */ /* 0x080fe4000000009c */
[----:B------:R-:W-:Y:S02]  /*2cd0*/  DFMA R160, R20, R150, R160 ;  /* 0x0000009614a0722b */ /* 0x000fe400000000a0 */
[----:B------:R-:W-:Y:S02]  /*2ce0*/  DFMA R96, R150, UR42, R168 ;  /* 0x0000002a96607c2b */ /* 0x000fe400080000a8 */
[----:B------:R-:W-:-:S02]  /*2cf0*/  DFMA R172, R148, R82, R172 ;  /* 0x0000005294ac722b */ /* 0x000fc400000000ac */
[C---:B------:R-:W-:Y:S02]  /*2d00*/  DFMA R154, R148.reuse, R50, R154 ;  /* 0x00000032949a722b */ /* 0x040fe4000000009a */
[----:B------:R-:W-:Y:S01]  /*2d10*/  DFMA R158, R148, R58, R158 ;  /* 0x0000003a949e722b */ /* 0x000fe2000000009e */
[----:B------:R-:W-:Y:S01]  /*2d20*/  R2UR.FILL UR43, R182 ;  /* 0x00000000b62b72ca */ /* 0x000fe200004e0000 */
[----:B------:R-:W-:Y:S01]  /*2d30*/  DADD R92, R98, -R92 ;  /* 0x00000000625c7229 */ /* 0x000fe2000000085c */
[----:B------:R-:W-:Y:S01]  /*2d40*/  R2UR.FILL UR42, R183 ;  /* 0x00000000b72a72ca */ /* 0x000fe200004e0000 */
[-C--:B------:R-:W-:Y:S02]  /*2d50*/  DFMA R152, R4, R150.reuse, R152 ;  /* 0x000000960498722b */ /* 0x080fe40000000098 */
[----:B------:R-:W-:Y:S02]  /*2d60*/  DFMA R164, R28, R150, R164 ;  /* 0x000000961ca4722b */ /* 0x000fe400000000a4 */
[----:B------:R-:W-:-:S02]  /*2d70*/  DFMA R188, R150, UR48, R180 ;  /* 0x0000003096bc7c2b */ /* 0x000fc400080000b4 */
[C---:B------:R-:W-:Y:S01]  /*2d80*/  DFMA R162, R94.reuse, UR58, R162 ;  /* 0x0000003a5ea27c2b */ /* 0x040fe200080000a2 */
[----:B------:R-:W-:Y:S01]  /*2d90*/  R2UR.FILL UR59, R176 ;  /* 0x00000000b03b72ca */ /* 0x000fe200004e0000 */
[C---:B------:R-:W-:Y:S01]  /*2da0*/  DFMA R98, R94.reuse, UR32, R170 ;  /* 0x000000205e627c2b */ /* 0x040fe200080000aa */
[----:B------:R-:W-:Y:S01]  /*2db0*/  R2UR.FILL UR58, R177 ;  /* 0x00000000b13a72ca */ /* 0x000fe200004e0000 */
[----:B------:R-:W-:Y:S01]  /*2dc0*/  DFMA R190, R94, UR52, R178 ;  /* 0x000000345ebe7c2b */ /* 0x000fe200080000b2 */
[----:B------:R-:W-:Y:S01]  /*2dd0*/  MOV.SPILL R150, UR49 ;  /* 0x0000003100967c02 */ /* 0x000fe20009000f00 */
[----:B------:R-:W-:Y:S01]  /*2de0*/  DFMA R146, R8, R94, R146 ;  /* 0x0000005e0892722b */ /* 0x000fe20000000092 */
[----:B------:R-:W-:Y:S01]  /*2df0*/  MOV.SPILL R151, UR48 ;  /* 0x0000003000977c02 */ /* 0x000fe20009000f00 */
[C---:B------:R-:W-:Y:S01]  /*2e00*/  DFMA R156, R90.reuse, UR66, R156 ;  /* 0x000000425a9c7c2b */ /* 0x040fe2000800009c */
[----:B------:R-:W-:Y:S01]  /*2e10*/  MOV.SPILL R174, UR67 ;  /* 0x0000004300ae7c02 */ /* 0x000fe20009000f00 */
[C---:B------:R-:W-:Y:S01]  /*2e20*/  DFMA R160, R90.reuse, UR70, R160 ;  /* 0x000000465aa07c2b */ /* 0x040fe200080000a0 */
[----:B------:R-:W-:Y:S01]  /*2e30*/  MOV.SPILL R175, UR66 ;  /* 0x0000004200af7c02 */ /* 0x000fe20009000f00 */
[C---:B------:R-:W-:Y:S01]  /*2e40*/  DFMA R96, R90.reuse, UR10, R96 ;  /* 0x0000000a5a607c2b */ /* 0x040fe20008000060 */
[----:B------:R-:W-:Y:S01]  /*2e50*/  MOV.SPILL R176, UR71 ;  /* 0x0000004700b07c02 */ /* 0x000fe20009000f00 */
[----:B------:R-:W-:Y:S01]  /*2e60*/  DFMA R184, R90, UR30, R184 ;  /* 0x0000001e5ab87c2b */ /* 0x000fe200080000b8 */
[----:B------:R-:W-:Y:S01]  /*2e70*/  MOV.SPILL R177, UR70 ;  /* 0x0000004600b17c02 */ /* 0x000fe20009000f00 */
[----:B------:R-:W-:Y:S01]  /*2e80*/  DFMA R186, R94, UR36, R172 ;  /* 0x000000245eba7c2b */ /* 0x000fe200080000ac */
[----:B------:R-:W-:-:S02]  /*2e90*/  MOV.SPILL R179, UR11 ;  /* 0x0000000b00b37c02 */ /* 0x000fc40009000f00 */
[----:B------:R-:W-:Y:S02]  /*2ea0*/  MOV.SPILL R182, UR10 ;  /* 0x0000000a00b67c02 */ /* 0x000fe40009000f00 */
[----:B------:R-:W-:Y:S02]  /*2eb0*/  MOV.SPILL R181, UR31 ;  /* 0x0000001f00b57c02 */ /* 0x000fe40009000f00 */
[----:B------:R-:W-:Y:S02]  /*2ec0*/  MOV.SPILL R183, UR30 ;  /* 0x0000001e00b77c02 */ /* 0x000fe40009000f00 */
[----:B------:R-:W-:Y:S02]  /*2ed0*/  MOV.SPILL R148, UR77 ;  /* 0x0000004d00947c02 */ /* 0x000fe40009000f00 */
[----:B------:R-:W-:Y:S02]  /*2ee0*/  MOV.SPILL R149, UR76 ;  /* 0x0000004c00957c02 */ /* 0x000fe40009000f00 */
        /* <DEDUP_REMOVED lines=12> */
[----:B------:R-:W-:-:S02]  /*2fb0*/  MOV.SPILL R172, UR53 ;  /* 0x0000003500ac7c02 */ /* 0x000fc40009000f00 */
[----:B------:R-:W-:Y:S02]  /*2fc0*/  MOV.SPILL R173, UR52 ;  /* 0x0000003400ad7c02 */ /* 0x000fe40009000f00 */
[----:B------:R-:W-:Y:S02]  /*2fd0*/  R2UR UR52, R136 ;  /* 0x00000000883472ca */ /* 0x000fe400000e0000 */
[----:B------:R-:W-:Y:S01]  /*2fe0*/  R2UR UR53, R137 ;  /* 0x00000000893572ca */ /* 0x000fe200000e0000 */
[-C--:B------:R-:W-:Y:S02]  /*2ff0*/  DFMA R154, R16, R94.reuse, R154 ;  /* 0x0000005e109a722b */ /* 0x080fe4000000009a */
[----:B------:R-:W-:Y:S02]  /*3000*/  DFMA R158, R24, R94, R158 ;  /* 0x0000005e189e722b */ /* 0x000fe4000000009e */
[C---:B------:R-:W-:Y:S02]  /*3010*/  DFMA R152, R90.reuse, UR62, R152 ;  /* 0x0000003e5a987c2b */ /* 0x040fe40008000098 */
[----:B------:R-:W-:-:S02]  /*3020*/  DFMA R164, R90, UR74, R164 ;  /* 0x0000004a5aa47c2b */ /* 0x000fc400080000a4 */
[----:B------:R-:W-:Y:S02]  /*3030*/  DFMA R188, R90, UR46, R188 ;  /* 0x0000002e5abc7c2b */ /* 0x000fe400080000bc */
[----:B0-----:R-:W-:Y:S01]  /*3040*/  DADD R94, R100, R106 ;  /* 0x00000000645e7229 */ /* 0x001fe2000000006a */
[----:B------:R-:W-:Y:S01]  /*3050*/  MOV.SPILL R168, UR33 ;  /* 0x0000002100a87c02 */ /* 0x000fe20009000f00 */
[----:B------:R-:W-:Y:S01]  /*3060*/  DFMA R98, R92, UR8, R98 ;  /* 0x000000085c627c2b */ /* 0x000fe20008000062 */
[----:B------:R-:W-:Y:S01]  /*3070*/  MOV.SPILL R170, UR32 ;  /* 0x0000002000aa7c02 */ /* 0x000fe20009000f00 */
[----:B------:R-:W-:Y:S01]  /*3080*/  DADD R100, R100, -R106 ;  /* 0x0000000064647229 */ /* 0x000fe2000000086a */
[----:B------:R-:W-:Y:S01]  /*3090*/  MOV.SPILL R169, UR37 ;  /* 0x0000002500a97c02 */ /* 0x000fe20009000f00 */
[----:B------:R-:W-:Y:S01]  /*30a0*/  DFMA R146, R92, UR64, R146 ;  /* 0x000000405c927c2b */ /* 0x000fe20008000092 */
        /* <DEDUP_REMOVED lines=13> */
[----:B------:R-:W-:Y:S02]  /*3180*/  DFMA R190, R92, UR50, R190 ;  /* 0x000000325cbe7c2b */ /* 0x000fe400080000be */
[----:B------:R-:W-:-:S02]  /*3190*/  DADD R90, R102, R104 ;  /* 0x00000000665a7229 */ /* 0x000fc40000000068 */
        /* <DEDUP_REMOVED lines=8> */
[C---:B------:R-:W-:Y:S02]  /*3220*/  DFMA R98, R100.reuse, UR76, R98 ;  /* 0x0000004c64627c2b */ /* 0x040fe40008000062 */
[C---:B------:R-:W-:Y:S02]  /*3230*/  DFMA R146, R100.reuse, UR52, R146 ;  /* 0x0000003464927c2b */ /* 0x040fe40008000092 */
[C---:B------:R-:W-:Y:S02]  /*3240*/  DFMA R154, R100.reuse, UR32, R154 ;  /* 0x00000020649a7c2b */ /* 0x040fe4000800009a */
        /* <DEDUP_REMOVED lines=20> */
[----:B------:R-:W-:Y:S02]  /*3390*/  DADD R96, R94, R146 ;  /* 0x000000005e607229 */ /* 0x000fe40000000092 */
[C-C-:B------:R-:W-:Y:S02]  /*33a0*/  DADD R90, R92.reuse, -R154.reuse ;  /* 0x000000005c5a7229 */ /* 0x140fe4000000089a */
[----:B------:R-:W-:Y:S02]  /*33b0*/  DADD R92, R92, R154 ;  /* 0x000000005c5c7229 */ /* 0x000fe4000000009a */
[----:B------:R-:W-:Y:S02]  /*33c0*/  DADD R94, R94, -R146 ;  /* 0x000000005e5e7229 */ /* 0x000fe40000000892 */
[----:B--2---:R-:W-:-:S02]  /*33d0*/  DMUL R116, R116, R96 ;  /* 0x0000006074747228 */ /* 0x004fc40000000000 */
[----:B------:R-:W-:Y:S02]  /*33e0*/  DADD R106, R184, -R186 ;  /* 0x00000000b86a7229 */ /* 0x000fe400000008ba */
[----:B---3--:R-:W-:-:S04]  /*33f0*/  DMUL R108, R108, R92 ;  /* 0x0000005c6c6c7228 */ /* 0x008fc80000000000 */
[----:B----4-:R-:W-:Y:S02]  /*3400*/  DFMA R92, R6, R94, R116 ;  /* 0x0000005e065c722b */ /* 0x010fe40000000074 */
[----:B------:R-:W-:Y:S02]  /*3410*/  DADD R98, R160, -R158 ;  /* 0x00000000a0627229 */ /* 0x000fe4000000089e */
[----:B------:R-:W-:Y:S02]  /*3420*/  DADD R100, R164, -R162 ;  /* 0x00000000a4647229 */ /* 0x000fe400000008a2 */
[----:B------:R-:W-:Y:S02]  /*3430*/  DMUL R110, R110, R106 ;  /* 0x0000006a6e6e7228 */ /* 0x000fe40000000000 */
[----:B------:R-:W-:Y:S01]  /*3440*/  DFMA R106, R92, UR66, RZ ;  /* 0x000000425c6a7c2b */ /* 0x000fe200080000ff */
[----:B------:R-:W-:Y:S02]  /*3450*/  R2UR.FILL UR67, R174 ;  /* 0x00000000ae4372ca */ /* 0x000fe400004e0000 */
[----:B------:R-:W-:Y:S01]  /*3460*/  R2UR.FILL UR66, R175 ;  /* 0x00000000af4272ca */ /* 0x000fe200004e0000 */
[----:B------:R-:W-:-:S02]  /*3470*/  DMUL R118, R118, R98 ;  /* 0x0000006276767228 */ /* 0x000fc40000000000 */
[----:B------:R-:W-:Y:S02]  /*3480*/  DMUL R114, R114, R100 ;  /* 0x0000006472727228 */ /* 0x000fe40000000000 */
[----:B------:R-:W-:Y:S02]  /*3490*/  DMUL R112, R112, R102 ;  /* 0x0000006670707228 */ /* 0x000fe40000000000 */
[----:B------:R-:W-:Y:S02]  /*34a0*/  DADD R146, R188, -R190 ;  /* 0x00000000bc927229 */ /* 0x000fe400000008be */
[----:B------:R-:W-:Y:S02]  /*34b0*/  DFMA R6, R6, -R94, R116 ;  /* 0x8000005e0606722b */ /* 0x000fe40000000074 */
[----:B------:R-:W-:Y:S02]  /*34c0*/  DFMA R96, R36, R92, RZ ;  /* 0x0000005c2460722b */ /* 0x000fe400000000ff */
[----:B------:R-:W-:-:S02]  /*34d0*/  DFMA R98, R92, R38, RZ ;  /* 0x000000265c62722b */ /* 0x000fc400000000ff */
[----:B------:R-:W-:Y:S02]  /*34e0*/  DFMA R100, R4, R92, RZ ;  /* 0x0000005c0464722b */ /* 0x000fe400000000ff */
[----:B------:R-:W-:Y:S02]  /*34f0*/  DFMA R102, R92, UR62, RZ ;  /* 0x0000003e5c667c2b */ /* 0x000fe400080000ff */
[----:B------:R-:W-:Y:S02]  /*3500*/  DFMA R94, R10, R90, R108 ;  /* 0x0000005a0a5e722b */ /* 0x000fe4000000006c */
[----:B------:R-:W-:Y:S02]  /*3510*/  DFMA R92, R92, UR28, RZ ;  /* 0x0000001c5c5c7c2b */ /* 0x000fe400080000ff */
[----:B------:R-:W-:Y:S02]  /*3520*/  DADD R158, R160, R158 ;  /* 0x00000000a09e7229 */ /* 0x000fe4000000009e */
[----:B------:R-:W-:-:S02]  /*3530*/  DMUL R26, R26, R104 ;  /* 0x000000681a1a7228 */ /* 0x000fc40000000000 */
[----:B------:R-:W-:Y:S02]  /*3540*/  DMUL R18, R18, R146 ;  /* 0x0000009212127228 */ /* 0x000fe40000000000 */
[----:B------:R-:W-:Y:S02]  /*3550*/  DFMA R10, R10, -R90, R108 ;  /* 0x8000005a0a0a722b */ /* 0x000fe4000000006c */
[----:B------:R-:W-:Y:S02]  /*3560*/  DFMA R96, R44, R94, R96 ;  /* 0x0000005e2c60722b */ /* 0x000fe40000000060 */
[----:B------:R-:W-:Y:S02]  /*3570*/  DFMA R98, R94, R46, R98 ;  /* 0x0000002e5e62722b */ /* 0x000fe40000000062 */
[----:B------:R-:W-:Y:S02]  /*3580*/  DFMA R100, R12, R94, R100 ;  /* 0x0000005e0c64722b */ /* 0x000fe40000000064 */
[----:B------:R-:W-:-:S02]  /*3590*/  DFMA R104, R94, UR66, R102 ;  /* 0x000000425e687c2b */ /* 0x000fc40008000066 */
[C---:B------:R-:W-:Y:S02]  /*35a0*/  DFMA R146, R94.reuse, UR70, R106 ;  /* 0x000000465e927c2b */ /* 0x040fe4000800006a */
[----:B------:R-:W-:Y:S02]  /*35b0*/  DFMA R154, R94, UR24, R92 ;  /* 0x000000185e9a7c2b */ /* 0x000fe4000800005c */
[----:B------:R-:W-:Y:S02]  /*35c0*/  DFMA R90, R40, R6, RZ ;  /* 0x00000006285a722b */ /* 0x000fe400000000ff */
[----:B------:R-:W-:Y:S02]  /*35d0*/  DFMA R92, R6, R42, RZ ;  /* 0x0000002a065c722b */ /* 0x000fe400000000ff */
[----:B------:R-:W-:Y:S02]  /*35e0*/  DFMA R94, R8, R6, RZ ;  /* 0x00000006085e722b */ /* 0x000fe400000000ff */
[----:B------:R-:W-:-:S02]  /*35f0*/  DFMA R102, R6, UR64, RZ ;  /* 0x0000004006667c2b */ /* 0x000fc400080000ff */
[C---:B------:R-:W-:Y:S02]  /*3600*/  DFMA R106, R6.reuse, UR52, RZ ;  /* 0x00000034066a7c2b */ /* 0x040fe400080000ff */
[----:B------:R-:W-:Y:S02]  /*3610*/  DFMA R152, R6, UR26, RZ ;  /* 0x0000001a06987c2b */ /* 0x000fe400080000ff */
[----:B------:R-:W-:Y:S02]  /*3620*/  DMUL R34, R34, R158 ;  /* 0x0000009e22227228 */ /* 0x000fe40000000000 */
[----:B------:R-:W-:Y:S01]  /*3630*/  DADD R162, R164, R162 ;  /* 0x00000000a4a27229 */ /* 0x000fe200000000a2 */
[----:B------:R-:W-:Y:S01]  /*3640*/  R2UR.FILL UR71, R176 ;  /* 0x00000000b04772ca */ /* 0x000fe200004e0000 */
[----:B------:R-:W-:Y:S01]  /*3650*/  DFMA R90, R48, R10, R90 ;  /* 0x0000000a305a722b */ /* 0x000fe2000000005a */
[----:B------:R-:W-:Y:S01]  /*3660*/  R2UR.FILL UR70, R177 ;  /* 0x00000000b14672ca */ /* 0x000fe200004e0000 */
[----:B------:R-:W-:-:S02]  /*3670*/  DFMA R92, R10, R50, R92 ;  /* 0x000000320a5c722b */ /* 0x000fc4000000005c */
[----:B------:R-:W-:Y:S02]  /*3680*/  DFMA R94, R16, R10, R94 ;  /* 0x0000000a105e722b */ /* 0x000fe4000000005e */
[C---:B------:R-:W-:Y:S02]  /*3690*/  DFMA R102, R10.reuse, UR68, R102 ;  /* 0x000000440a667c2b */ /* 0x040fe40008000066 */
[C---:B------:R-:W-:Y:S02]  /*36a0*/  DFMA R106, R10.reuse, UR32, R106 ;  /* 0x000000200a6a7c2b */ /* 0x040fe4000800006a */
[----:B------:R-:W-:Y:S02]  /*36b0*/  DFMA R152, R10, UR22, R152 ;  /* 0x000000160a987c2b */ /* 0x000fe40008000098 */
[C-C-:B------:R-:W-:Y:S02]  /*36c0*/  DADD R10, -R118.reuse, R34.reuse ;  /* 0x00000000760a7229 */ /* 0x140fe40000000122 */
[----:B------:R-:W-:-:S02]  /*36d0*/  DADD R6, R118, R34 ;  /* 0x0000000076067229 */ /* 0x000fc40000000022 */
[----:B------:R-:W-:-:S04]  /*36e0*/  DMUL R30, R30, R162 ;  /* 0x000000a21e1e7228 */ /* 0x000fc80000000000 */
[----:B------:R-:W-:Y:S01]  /*36f0*/  DFMA R106, R10, UR74, R106 ;  /* 0x0000004a0a6a7c2b */ /* 0x000fe2000800006a */
[----:B------:R-:W-:Y:S02]  /*3700*/  R2UR.FILL UR75, R180 ;  /* 0x00000000b44b72ca */ /* 0x000fe400004e0000 */
[----:B------:R-:W-:Y:S01]  /*3710*/  R2UR.FILL UR74, R178 ;  /* 0x00000000b24a72ca */ /* 0x000fe200004e0000 */
[----:B------:R-:W-:Y:S02]  /*3720*/  DFMA R96, R52, R6, R96 ;  /* 0x000000063460722b */ /* 0x000fe40000000060 */
[----:B------:R-:W-:Y:S02]  /*3730*/  DFMA R98, R6, R54, R98 ;  /* 0x000000360662722b */ /* 0x000fe40000000062 */
[----:B------:R-:W-:Y:S02]  /*3740*/  DFMA R100, R20, R6, R100 ;  /* 0x000000061464722b */ /* 0x000fe40000000064 */
[----:B------:R-:W-:-:S02]  /*3750*/  DFMA R104, R6, UR70, R104 ;  /* 0x0000004606687c2b */ /* 0x000fc40008000068 */
[C---:B------:R-:W-:Y:S02]  /*3760*/  DFMA R146, R6.reuse, UR30, R146 ;  /* 0x0000001e06927c2b */ /* 0x040fe40008000092 */
[----:B------:R-:W-:Y:S02]  /*3770*/  DFMA R154, R6, UR20, R154 ;  /* 0x00000014069a7c2b */ /* 0x000fe4000800009a */
[----:B------:R-:W-:Y:S01]  /*3780*/  DADD R6, R114, R30 ;  /* 0x0000000072067229 */ /* 0x000fe2000000001e */
[----:B------:R-:W-:Y:S02]  /*3790*/  R2UR UR32, R124 ;  /* 0x000000007c2072ca */ /* 0x000fe400000e0000 */
[----:B------:R-:W-:Y:S02]  /*37a0*/  R2UR UR33, R125 ;  /* 0x000000007d2172ca */ /* 0x000fe400000e0000 */
[----:B------:R-:W-:Y:S02]  /*37b0*/  R2UR UR52, R122 ;  /* 0x000000007a3472ca */ /* 0x000fe400000e0000 */
[----:B------:R-:W-:Y:S01]  /*37c0*/  R2UR UR53, R123 ;  /* 0x000000007b3572ca */ /* 0x000fe200000e0000 */
[----:B------:R-:W-:-:S02]  /*37d0*/  DFMA R96, R60, R6, R96 ;  /* 0x000000063c60722b */ /* 0x000fc40000000060 */
[----:B------:R-:W-:Y:S02]  /*37e0*/  DFMA R98, R6, R62, R98 ;  /* 0x0000003e0662722b */ /* 0x000fe40000000062 */
[----:B------:R-:W-:Y:S02]  /*37f0*/  DFMA R100, R28, R6, R100 ;  /* 0x000000061c64722b */ /* 0x000fe40000000064 */
[C---:B------:R-:W-:Y:S02]  /*3800*/  DFMA R104, R6.reuse, UR74, R104 ;  /* 0x0000004a06687c2b */ /* 0x040fe40008000068 */
[C---:B------:R-:W-:Y:S02]  /*3810*/  DFMA R146, R6.reuse, UR10, R146 ;  /* 0x0000000a06927c2b */ /* 0x040fe40008000092 */
[----:B------:R-:W-:Y:S02]  /*3820*/  DFMA R154, R6, UR14, R154 ;  /* 0x0000000e069a7c2b */ /* 0x000fe4000800009a */
[----:B------:R-:W-:-:S02]  /*3830*/  DADD R6, R112, R26 ;  /* 0x0000000070067229 */ /* 0x000fc4000000001a */
[----:B------:R-:W-:Y:S02]  /*3840*/  DFMA R90, R56, R10, R90 ;  /* 0x0000000a385a722b */ /* 0x000fe4000000005a */
[----:B------:R-:W-:Y:S02]  /*3850*/  DFMA R92, R10, R58, R92 ;  /* 0x0000003a0a5c722b */ /* 0x000fe4000000005c */
[----:B------:R-:W-:Y:S02]  /*3860*/  DFMA R94, R24, R10, R94 ;  /* 0x0000000a185e722b */ /* 0x000fe4000000005e */
[C---:B------:R-:W-:Y:S02]  /*3870*/  DFMA R102, R10.reuse, UR72, R102 ;  /* 0x000000480a667c2b */ /* 0x040fe40008000066 */
[----:B------:R-:W-:Y:S02]  /*3880*/  DFMA R152, R10, UR18, R152 ;  /* 0x000000120a987c2b */ /* 0x000fe40008000098 */
[----:B------:R-:W-:-:S02]  /*3890*/  DADD R10, -R114, R30 ;  /* 0x00000000720a7229 */ /* 0x000fc4000000011e */
[----:B------:R-:W-:Y:S01]  /*38a0*/  DFMA R100, R6, UR32, R100 ;  /* 0x0000002006647c2b */ /* 0x000fe20008000064 */
[----:B------:R-:W-:Y:S02]  /*38b0*/  R2UR.FILL UR33, R168 ;  /* 0x00000000a82172ca */ /* 0x000fe400004e0000 */
[----:B------:R-:W-:Y:S01]  /*38c0*/  R2UR.FILL UR32, R170 ;  /* 0x00000000aa2072ca */ /* 0x000fe200004e0000 */
[----:B------:R-:W-:Y:S01]  /*38d0*/  DADD R184, R184, R186 ;  /* 0x00000000b8b87229 */ /* 0x000fe200000000ba */
[----:B------:R-:W-:Y:S01]  /*38e0*/  R2UR.FILL UR11, R179 ;  /* 0x00000000b30b72ca */ /* 0x000fe200004e0000 */
[----:B------:R-:W-:Y:S01]  /*38f0*/  DFMA R90, R64, R10, R90 ;  /* 0x0000000a405a722b */ /* 0x000fe2000000005a */
[----:B------:R-:W-:Y:S01]  /*3900*/  R2UR.FILL UR10, R182 ;  /* 0x00000000b60a72ca */ /* 0x000fe200004e0000 */
[C---:B------:R-:W-:Y:S02]  /*3910*/  DFMA R92, R10.reuse, R66, R92 ;  /* 0x000000420a5c722b */ /* 0x040fe4000000005c */
[----:B------:R-:W-:-:S02]  /*3920*/  DFMA R94, R10, UR52, R94 ;  /* 0x000000340a5e7c2b */ /* 0x000fc4000800005e */
[C---:B------:R-:W-:Y:S02]  /*3930*/  DFMA R102, R10.reuse, UR16, R102 ;  /* 0x000000100a667c2b */ /* 0x040fe40008000066 */
[C---:B------:R-:W-:Y:S02]  /*3940*/  DFMA R106, R10.reuse, UR36, R106 ;  /* 0x000000240a6a7c2b */ /* 0x040fe4000800006a */
[----:B------:R-:W-:Y:S02]  /*3950*/  DFMA R152, R10, UR12, R152 ;  /* 0x0000000c0a987c2b */ /* 0x000fe40008000098 */
[----:B------:R-:W-:Y:S02]  /*3960*/  DADD R10, -R112, R26 ;  /* 0x00000000700a7229 */ /* 0x000fe4000000011a */
[----:B------:R-:W-:Y:S02]  /*3970*/  DMUL R22, R22, R184 ;  /* 0x000000b816167228 */ /* 0x000fe40000000000 */
[----:B------:R-:W-:Y:S01]  /*3980*/  DADD R188, R188, R190 ;  /* 0x00000000bcbc7229 */ /* 0x000fe200000000be */
[----:B------:R-:W-:-:S02]  /*3990*/  R2UR.FILL UR31, R181 ;  /* 0x00000000b51f72ca */ /* 0x000fc400004e0000 */
[----:B------:R-:W-:Y:S01]  /*39a0*/  R2UR.FILL UR30, R183 ;  /* 0x00000000b71e72ca */ /* 0x000fe200004e0000 */
[----:B------:R-:W-:Y:S01]  /*39b0*/  DFMA R94, R10, UR32, R94 ;  /* 0x000000200a5e7c2b */ /* 0x000fe2000800005e */
[----:B------:R-:W-:Y:S02]  /*39c0*/  R2UR.FILL UR37, R169 ;  /* 0x00000000a92572ca */ /* 0x000fe400004e0000 */
[----:B------:R-:W-:Y:S02]  /*39d0*/  R2UR.FILL UR36, R171 ;  /* 0x00000000ab2472ca */ /* 0x000fe400004e0000 */
[----:B------:R-:W-:Y:S02]  /*39e0*/  R2UR.FILL UR33, R166 ;  /* 0x00000000a62172ca */ /* 0x000fe400004e0000 */
[----:B------:R-:W-:Y:S01]  /*39f0*/  R2UR.FILL UR32, R167 ;  /* 0x00000000a72072ca */ /* 0x000fe200004e0000 */
[----:B------:R-:W-:Y:S02]  /*3a00*/  DFMA R96, R68, R6, R96 ;  /* 0x000000064460722b */ /* 0x000fe40000000060 */
[----:B------:R-:W-:-:S02]  /*3a10*/  DFMA R98, R6, R70, R98 ;  /* 0x000000460662722b */ /* 0x000fc40000000062 */
[C---:B------:R-:W-:Y:S02]  /*3a20*/  DFMA R104, R6.reuse, UR10, R104 ;  /* 0x0000000a06687c2b */ /* 0x040fe40008000068 */
[C---:B------:R-:W-:Y:S02]  /*3a30*/  DFMA R146, R6.reuse, UR48, R146 ;  /* 0x0000003006927c2b */ /* 0x040fe40008000092 */
[----:B------:R-:W-:Y:S02]  /*3a40*/  DFMA R154, R6, UR6, R154 ;  /* 0x00000006069a7c2b */ /* 0x000fe4000800009a */
[----:B------:R-:W-:Y:S02]  /*3a50*/  DFMA R90, R72, R10, R90 ;  /* 0x0000000a485a722b */ /* 0x000fe4000000005a */
[C---:B------:R-:W-:Y:S02]  /*3a60*/  DFMA R92, R10.reuse, R74, R92 ;  /* 0x0000004a0a5c722b */ /* 0x040fe4000000005c */
[----:B------:R-:W-:-:S02]  /*3a70*/  DFMA R102, R10, UR8, R102 ;  /* 0x000000080a667c2b */ /* 0x000fc40008000066 */
[C---:B------:R-:W-:Y:S02]  /*3a80*/  DFMA R106, R10.reuse, UR76, R106 ;  /* 0x0000004c0a6a7c2b */ /* 0x040fe4000800006a */
[----:B------:R-:W-:Y:S02]  /*3a90*/  DFMA R152, R10, UR4, R152 ;  /* 0x000000040a987c2b */ /* 0x000fe40008000098 */
[C-C-:B------:R-:W-:Y:S02]  /*3aa0*/  DADD R6, R110.reuse, R22.reuse ;  /* 0x000000006e067229 */ /* 0x140fe40000000016 */
[----:B------:R-:W-:Y:S02]  /*3ab0*/  DADD R10, -R110, R22 ;  /* 0x000000006e0a7229 */ /* 0x000fe40000000116 */
[----:B------:R-:W-:Y:S01]  /*3ac0*/  DMUL R14, R14, R188 ;  /* 0x000000bc0e0e7228 */ /* 0x000fe20000000000 */
[----:B------:R-:W-:Y:S02]  /*3ad0*/  R2UR.FILL UR77, R148 ;  /* 0x00000000944d72ca */ /* 0x000fe400004e0000 */
[----:B------:R-:W-:-:S02]  /*3ae0*/  R2UR.FILL UR76, R149 ;  /* 0x00000000954c72ca */ /* 0x000fc400004e0000 */
[----:B------:R-:W-:Y:S02]  /*3af0*/  R2UR.FILL UR53, R172 ;  /* 0x00000000ac3572ca */ /* 0x000fe400004e0000 */
[----:B------:R-:W-:Y:S02]  /*3b00*/  R2UR.FILL UR52, R173 ;  /* 0x00000000ad3472ca */ /* 0x000fe400004e0000 */
[----:B------:R-:W-:Y:S02]  /*3b10*/  R2UR.FILL UR49, R150 ;  /* 0x00000000963172ca */ /* 0x000fe400004e0000 */
[----:B------:R-:W-:Y:S01]  /*3b20*/  R2UR.FILL UR48, R151 ;  /* 0x00000000973072ca */ /* 0x000fe200004e0000 */
[----:B------:R-:W-:Y:S02]  /*3b30*/  DFMA R96, R76, R6, R96 ;  /* 0x000000064c60722b */ /* 0x000fe40000000060 */
[C---:B------:R-:W-:Y:S02]  /*3b40*/  DFMA R98, R6.reuse, R78, R98 ;  /* 0x0000004e0662722b */ /* 0x040fe40000000062 */
[----:B------:R-:W-:-:S02]  /*3b50*/  DFMA R100, R6, UR32, R100 ;  /* 0x0000002006647c2b */ /* 0x000fc40008000064 */
[C---:B------:R-:W-:Y:S02]  /*3b60*/  DFMA R104, R6.reuse, UR30, R104 ;  /* 0x0000001e06687c2b */ /* 0x040fe40008000068 */
[C---:B------:R-:W-:Y:S02]  /*3b70*/  DFMA R146, R6.reuse, UR40, R146 ;  /* 0x0000002806927c2b */ /* 0x040fe40008000092 */
[----:B------:R-:W-:Y:S02]  /*3b80*/  DFMA R154, R6, UR38, R154 ;  /* 0x00000026069a7c2b */ /* 0x000fe4000800009a */
[----:B------:R-:W-:Y:S02]  /*3b90*/  DFMA R90, R80, R10, R90 ;  /* 0x0000000a505a722b */ /* 0x000fe4000000005a */
[C---:B------:R-:W-:Y:S02]  /*3ba0*/  DFMA R92, R10.reuse, R82, R92 ;  /* 0x000000520a5c722b */ /* 0x040fe4000000005c */
[----:B------:R-:W-:-:S02]  /*3bb0*/  DFMA R94, R10, UR36, R94 ;  /* 0x000000240a5e7c2b */ /* 0x000fc4000800005e */
[C---:B------:R-:W-:Y:S02]  /*3bc0*/  DFMA R102, R10.reuse, UR34, R102 ;  /* 0x000000220a667c2b */ /* 0x040fe40008000066 */
[C---:B------:R-:W-:Y:S02]  /*3bd0*/  DFMA R106, R10.reuse, UR44, R106 ;  /* 0x0000002c0a6a7c2b */ /* 0x040fe4000800006a */
[----:B------:R-:W-:Y:S02]  /*3be0*/  DFMA R152, R10, UR42, R152 ;  /* 0x0000002a0a987c2b */ /* 0x000fe40008000098 */
[C-C-:B------:R-:W-:Y:S02]  /*3bf0*/  DADD R6, R18.reuse, R14.reuse ;  /* 0x0000000012067229 */ /* 0x140fe4000000000e */
[----:B------:R-:W-:-:S06]  /*3c00*/  DADD R10, -R18, R14 ;  /* 0x00000000120a7229 */ /* 0x000fcc000000010e */
[----:B------:R-:W-:Y:S02]  /*3c10*/  DFMA R96, R84, R6, R96 ;  /* 0x000000065460722b */ /* 0x000fe40000000060 */
[----:B------:R-:W-:Y:S02]  /*3c20*/  DFMA R98, R6, R86, R98 ;  /* 0x000000560662722b */ /* 0x000fe40000000062 */
[----:B------:R-:W-:Y:S02]  /*3c30*/  DFMA R90, R32, R10, R90 ;  /* 0x0000000a205a722b */ /* 0x000fe4000000005a */
[----:B------:R-:W-:Y:S02]  /*3c40*/  DFMA R92, R10, UR76, R92 ;  /* 0x0000004c0a5c7c2b */ /* 0x000fe4000800005c */
[C---:B------:R-:W-:Y:S02]  /*3c50*/  DFMA R100, R6.reuse, UR48, R100 ;  /* 0x0000003006647c2b */ /* 0x040fe40008000064 */
[----:B------:R-:W-:-:S02]  /*3c60*/  DFMA R104, R6, UR46, R104 ;  /* 0x0000002e06687c2b */ /* 0x000fc40008000068 */
[C---:B------:R-:W-:Y:S02]  /*3c70*/  DFMA R94, R10.reuse, UR52, R94 ;  /* 0x000000340a5e7c2b */ /* 0x040fe4000800005e */
[----:B------:R-:W-:Y:S02]  /*3c80*/  DFMA R102, R10, UR50, R102 ;  /* 0x000000320a667c2b */ /* 0x000fe40008000066 */
[C---:B------:R-:W-:Y:S02]  /*3c90*/  DFMA R146, R6.reuse, UR56, R146 ;  /* 0x0000003806927c2b */ /* 0x040fe40008000092 */
[----:B------:R-:W-:Y:S02]  /*3ca0*/  DFMA R154, R6, UR54, R154 ;  /* 0x00000036069a7c2b */ /* 0x000fe4000800009a */
[C---:B------:R-:W-:Y:S02]  /*3cb0*/  DFMA R106, R10.reuse, UR60, R106 ;  /* 0x0000003c0a6a7c2b */ /* 0x040fe4000800006a */
[----:B------:R-:W-:-:S02]  /*3cc0*/  DFMA R152, R10, UR58, R152 ;  /* 0x0000003a0a987c2b */ /* 0x000fc40008000098 */
[----:B------:R-:W-:Y:S01]  /*3cd0*/  DADD R6, R96, -R90 ;  /* 0x0000000060067229 */ /* 0x000fe2000000085a */
[----:B------:R-:W-:Y:S06]  /*3ce0*/  BAR.SYNC.DEFER_BLOCKING 0x0 ;  /* 0x0000000000007b1d */ /* 0x000fec0000010000 */
[----:B------:R-:W-:Y:S02]  /*3cf0*/  DADD R10, R98, -R92 ;  /* 0x00000000620a7229 */ /* 0x000fe4000000085c */
[----:B------:R-:W-:Y:S02]  /*3d00*/  DADD R90, R96, R90 ;  /* 0x00000000605a7229 */ /* 0x000fe4000000005a */
[----:B------:R-:W-:-:S02]  /*3d10*/  DADD R92, R98, R92 ;  /* 0x00000000625c7229 */ /* 0x000fc4000000005c */
[----:B------:R-:W-:Y:S02]  /*3d20*/  DADD R96, R100, -R94 ;  /* 0x0000000064607229 */ /* 0x000fe4000000085e */
[----:B------:R-:W-:Y:S02]  /*3d30*/  DADD R98, R104, -R102 ;  /* 0x0000000068627229 */ /* 0x000fe40000000866 */
[----:B------:R-:W-:Y:S02]  /*3d40*/  DADD R94, R100, R94 ;  /* 0x00000000645e7229 */ /* 0x000fe4000000005e */
[----:B------:R-:W-:Y:S02]  /*3d50*/  DADD R102, R104, R102 ;  /* 0x0000000068667229 */ /* 0x000fe40000000066 */
[----:B------:R-:W-:Y:S02]  /*3d60*/  DADD R100, R146, -R106 ;  /* 0x0000000092647229 */ /* 0x000fe4000000086a */
[----:B------:R-:W-:-:S02]  /*3d70*/  DADD R104, R154, -R152 ;  /* 0x000000009a687229 */ /* 0x000fc40000000898 */
        /* <DEDUP_REMOVED lines=37> */
[----:B------:R-:W-:Y:S01]  /*3fd0*/  MOV.SPILL R174, UR54 ;  /* 0x0000003600ae7c02 */ /* 0x000fe20009000f00 */
[----:B------:R-:W3:Y:S01]  /*3fe0*/  LDS.64 R100, [R0+0x460] ;  /* 0x0004600000647984 */ /* 0x000ee20000000a00 */
[----:B------:R-:W-:Y:S02]  /*3ff0*/  MOV.SPILL R161, UR51 ;  /* 0x0000003300a17c02 */ /* 0x000fe40009000f00 */
[----:B------:R-:W-:Y:S02]  /*4000*/  MOV.SPILL R89, UR50 ;  /* 0x0000003200597c02 */ /* 0x000fe40009000f00 */
[----:B------:R-:W-:Y:S02]  /*4010*/  R2UR UR54, R138 ;  /* 0x000000008a3672ca */ /* 0x000fe400000e0000 */
[----:B------:R-:W-:Y:S02]  /*4020*/  R2UR UR55, R139 ;  /* 0x000000008b3772ca */ /* 0x000fe400000e0000 */
[----:B------:R-:W-:-:S02]  /*4030*/  R2UR UR50, R130 ;  /* 0x00000000823272ca */ /* 0x000fc400000e0000 */
[----:B------:R-:W-:Y:S02]  /*4040*/  R2UR UR51, R131 ;  /* 0x00000000833372ca */ /* 0x000fe400000e0000 */
[----:B------:R-:W-:Y:S02]  /*4050*/  MOV.SPILL R160, UR61 ;  /* 0x0000003d00a07c02 */ /* 0x000fe40009000f00 */
[----:B------:R-:W-:Y:S01]  /*4060*/  MOV.SPILL R162, UR60 ;  /* 0x0000003c00a27c02 */ /* 0x000fe20009000f00 */
[C-C-:B0-----:R-:W-:Y:S01]  /*4070*/  DADD R90, R6.reuse, R10.reuse ;  /* 0x00000000065a7229 */ /* 0x141fe2000000000a */
[----:B------:R-:W-:Y:S01]  /*4080*/  R2UR UR60, R144 ;  /* 0x00000000903c72ca */ /* 0x000fe200000e0000 */
[----:B------:R-:W-:Y:S01]  /*4090*/  DADD R6, R6, -R10 ;  /* 0x0000000006067229 */ /* 0x000fe2000000080a */
[----:B------:R-:W-:-:S05]  /*40a0*/  R2UR UR61, R145 ;  /* 0x00000000913d72ca */ /* 0x000fca00000e0000 */
[----:B------:R-:W-:Y:S02]  /*40b0*/  DFMA R96, R36, R90, RZ ;  /* 0x0000005a2460722b */ /* 0x000fe400000000ff */
[----:B------:R-:W-:Y:S02]  /*40c0*/  DFMA R146, R90, R38, RZ ;  /* 0x000000265a92722b */ /* 0x000fe400000000ff */
[----:B------:R-:W-:Y:S02]  /*40d0*/  DFMA R148, R4, R90, RZ ;  /* 0x0000005a0494722b */ /* 0x000fe400000000ff */
[C---:B------:R-:W-:Y:S02]  /*40e0*/  DFMA R152, R90.reuse, UR62, RZ ;  /* 0x0000003e5a987c2b */ /* 0x040fe400080000ff */
[----:B------:R-:W-:Y:S01]  /*40f0*/  DFMA R156, R90, UR52, RZ ;  /* 0x000000345a9c7c2b */ /* 0x000fe200080000ff */
[----:B------:R-:W-:Y:S01]  /*4100*/  R2UR UR52, R140 ;  /* 0x000000008c3472ca */ /* 0x000fe200000e0000 */
[----:B-1----:R-:W-:Y:S01]  /*4110*/  DADD R10, R92, R94 ;  /* 0x000000005c0a7229 */ /* 0x002fe2000000005e */
[----:B------:R-:W-:Y:S01]  /*4120*/  R2UR UR53, R141 ;  /* 0x000000008d3572ca */ /* 0x000fe200000e0000 */
[----:B------:R-:W-:-:S02]  /*4130*/  DFMA R90, R90, UR28, RZ ;  /* 0x0000001c5a5a7c2b */ /* 0x000fc400080000ff */
[----:B------:R-:W-:Y:S01]  /*4140*/  DADD R92, R92, -R94 ;  /* 0x000000005c5c7229 */ /* 0x000fe2000000085e */
[----:B------:R-:W-:Y:S01]  /*4150*/  LDS.64 R94, [R0+0x3f0] ;  /* 0x0003f000005e7984 */ /* 0x000fe20000000a00 */
[----:B------:R-:W-:Y:S01]  /*4160*/  DFMA R164, R6, UR58, RZ ;  /* 0x0000003a06a47c2b */ /* 0x000fe200080000ff */
[----:B------:R-:W-:Y:S01]  /*4170*/  R2UR UR58, R142 ;  /* 0x000000008e3a72ca */ /* 0x000fe200000e0000 */
[----:B------:R-:W-:Y:S01]  /*4180*/  DFMA R106, R44, R10, R96 ;  /* 0x0000000a2c6a722b */ /* 0x000fe20000000060 */
[----:B------:R-:W-:Y:S01]  /*4190*/  R2UR UR59, R143 ;  /* 0x000000008f3b72ca */ /* 0x000fe200000e0000 */
[----:B------:R-:W-:Y:S01]  /*41a0*/  DFMA R150, R10, R46, R146 ;  /* 0x0000002e0a96722b */ /* 0x000fe20000000092 */
[----:B------:R-:W0:Y:S01]  /*41b0*/  LDS.64 R96, [R0+0x1c0] ;  /* 0x0001c00000607984 */ /* 0x000e220000000a00 */
[----:B------:R-:W-:Y:S02]  /*41c0*/  DFMA R154, R12, R10, R148 ;  /* 0x0000000a0c9a722b */ /* 0x000fe40000000094 */
[----:B------:R-:W-:-:S02]  /*41d0*/  DFMA R158, R10, UR66, R152 ;  /* 0x000000420a9e7c2b */ /* 0x000fc40008000098 */
[C---:B------:R-:W-:Y:S01]  /*41e0*/  DFMA R170, R10.reuse, UR76, R156 ;  /* 0x0000004c0aaa7c2b */ /* 0x040fe2000800009c */
[----:B------:R-:W-:Y:S01]  /*41f0*/  R2UR UR76, R124 ;  /* 0x000000007c4c72ca */ /* 0x000fe200000e0000 */
[----:B------:R-:W-:Y:S01]  /*4200*/  DFMA R178, R10, UR24, R90 ;  /* 0x000000180ab27c2b */ /* 0x000fe2000800005a */
[----:B------:R-:W-:Y:S01]  /*4210*/  R2UR UR77, R125 ;  /* 0x000000007d4d72ca */ /* 0x000fe200000e0000 */
[----:B------:R-:W-:Y:S02]  /*4220*/  DFMA R10, R40, R6, RZ ;  /* 0x00000006280a722b */ /* 0x000fe400000000ff */
[----:B--2---:R-:W-:Y:S02]  /*4230*/  DADD R90, R102, R104 ;  /* 0x00000000665a7229 */ /* 0x004fe40000000068 */
[----:B------:R-:W-:Y:S02]  /*4240*/  DFMA R148, R6, R42, RZ ;  /* 0x0000002a0694722b */ /* 0x000fe400000000ff */
[----:B------:R-:W-:-:S02]  /*4250*/  DFMA R152, R8, R6, RZ ;  /* 0x000000060898722b */ /* 0x000fc400000000ff */
[C---:B------:R-:W-:Y:S02]  /*4260*/  DFMA R156, R6.reuse, UR64, RZ ;  /* 0x00000040069c7c2b */ /* 0x040fe400080000ff */
[----:B------:R-:W-:Y:S02]  /*4270*/  DFMA R176, R6, UR26, RZ ;  /* 0x0000001a06b07c2b */ /* 0x000fe400080000ff */
[----:B------:R-:W-:Y:S01]  /*4280*/  DFMA R146, R48, R92, R10 ;  /* 0x0000005c3092722b */ /* 0x000fe2000000000a */
[----:B------:R-:W-:Y:S01]  /*4290*/  LDS.64 R6, [R0+0x230] ;  /* 0x0002300000067984 */ /* 0x000fe20000000a00 */
[----:B------:R-:W-:Y:S02]  /*42a0*/  DFMA R148, R92, R50, R148 ;  /* 0x000000325c94722b */ /* 0x000fe40000000094 */
[----:B------:R-:W-:Y:S01]  /*42b0*/  DFMA R152, R16, R92, R152 ;  /* 0x0000005c1098722b */ /* 0x000fe20000000098 */
[----:B------:R-:W1:Y:S01]  /*42c0*/  LDS.64 R10, [R0+0x380] ;  /* 0x00038000000a7984 */ /* 0x000e620000000a00 */
[----:B------:R-:W-:-:S02]  /*42d0*/  DFMA R156, R92, UR68, R156 ;  /* 0x000000445c9c7c2b */ /* 0x000fc4000800009c */
[C---:B------:R-:W-:Y:S01]  /*42e0*/  DFMA R164, R92.reuse, UR54, R164 ;  /* 0x000000365ca47c2b */ /* 0x040fe200080000a4 */
[----:B------:R-:W-:Y:S01]  /*42f0*/  R2UR UR54, R122 ;  /* 0x000000007a3672ca */ /* 0x000fe200000e0000 */
[----:B------:R-:W-:Y:S01]  /*4300*/  DFMA R176, R92, UR22, R176 ;  /* 0x000000165cb07c2b */ /* 0x000fe200080000b0 */
[----:B------:R-:W-:Y:S01]  /*4310*/  R2UR UR55, R123 ;  /* 0x000000007b3772ca */ /* 0x000fe200000e0000 */
[----:B------:R-:W-:Y:S01]  /*4320*/  DFMA R106, R52, R90, R106 ;  /* 0x0000005a346a722b */ /* 0x000fe2000000006a */
[----:B------:R-:W-:Y:S01]  /*4330*/  LDS.64 R92, [R0+0x310] ;  /* 0x00031000005c7984 */ /* 0x000fe20000000a00 */
[----:B------:R-:W-:Y:S02]  /*4340*/  DFMA R150, R90, R54, R150 ;  /* 0x000000365a96722b */ /* 0x000fe40000000096 */
[----:B------:R-:W-:Y:S02]  /*4350*/  DFMA R154, R20, R90, R154 ;  /* 0x0000005a149a722b */ /* 0x000fe4000000009a */
[----:B------:R-:W-:-:S02]  /*4360*/  DFMA R158, R90, UR70, R158 ;  /* 0x000000465a9e7c2b */ /* 0x000fc4000800009e */
[C---:B------:R-:W-:Y:S01]  /*4370*/  DFMA R170, R90.reuse, UR50, R170 ;  /* 0x000000325aaa7c2b */ /* 0x040fe200080000aa */
[----:B------:R-:W-:Y:S01]  /*4380*/  R2UR UR50, R132 ;  /* 0x00000000843272ca */ /* 0x000fe200000e0000 */
[----:B------:R-:W-:Y:S01]  /*4390*/  DFMA R178, R90, UR20, R178 ;  /* 0x000000145ab27c2b */ /* 0x000fe200080000b2 */
[----:B------:R-:W-:Y:S01]  /*43a0*/  R2UR UR51, R133 ;  /* 0x00000000853372ca */ /* 0x000fe200000e0000 */
[----:B------:R-:W2:Y:S01]  /*43b0*/  LDS.64 R90, [R0+0x2a0] ;  /* 0x0002a000005a7984 */ /* 0x000ea20000000a00 */
[----:B------:R-:W-:Y:S02]  /*43c0*/  DADD R102, R102, -R104 ;  /* 0x0000000066667229 */ /* 0x000fe40000000868 */
[C-C-:B---3--:R-:W-:Y:S02]  /*43d0*/  DADD R104, R98.reuse, R100.reuse ;  /* 0x0000000062687229 */ /* 0x148fe40000000064 */
[----:B------:R-:W-:Y:S02]  /*43e0*/  DADD R98, R98, -R100 ;  /* 0x0000000062627229 */ /* 0x000fe40000000864 */
[----:B0-----:R-:W-:-:S02]  /*43f0*/  DADD R100, R96, R94 ;  /* 0x0000000060647229 */ /* 0x001fc4000000005e */
[----:B------:R-:W-:Y:S02]  /*4400*/  DFMA R146, R56, R102, R146 ;  /* 0x000000663892722b */ /* 0x000fe40000000092 */
[----:B------:R-:W-:Y:S02]  /*4410*/  DFMA R148, R102, R58, R148 ;  /* 0x0000003a6694722b */ /* 0x000fe40000000094 */
[----:B------:R-:W-:Y:S02]  /*4420*/  DFMA R152, R24, R102, R152 ;  /* 0x000000661898722b */ /* 0x000fe40000000098 */
[C---:B------:R-:W-:Y:S02]  /*4430*/  DFMA R156, R102.reuse, UR72, R156 ;  /* 0x00000048669c7c2b */ /* 0x040fe4000800009c */
[C---:B------:R-:W-:Y:S01]  /*4440*/  DFMA R164, R102.reuse, UR52, R164 ;  /* 0x0000003466a47c2b */ /* 0x040fe200080000a4 */
[----:B------:R-:W-:Y:S01]  /*4450*/  R2UR UR52, R134 ;  /* 0x00000000863472ca */ /* 0x000fe200000e0000 */
[----:B------:R-:W-:Y:S01]  /*4460*/  DFMA R176, R102, UR18, R176 ;  /* 0x0000001266b07c2b */ /* 0x000fe200080000b0 */
[----:B------:R-:W-:Y:S01]  /*4470*/  R2UR UR53, R135 ;  /* 0x00000000873572ca */ /* 0x000fe200000e0000 */
[----:B------:R-:W-:Y:S01]  /*4480*/  DFMA R170, R104, UR50, R170 ;  /* 0x0000003268aa7c2b */ /* 0x000fe200080000aa */
[----:B------:R-:W-:Y:S01]  /*4490*/  R2UR UR50, R120 ;  /* 0x00000000783272ca */ /* 0x000fe200000e0000 */
[----:B------:R-:W-:Y:S01]  /*44a0*/  DFMA R106, R60, R104, R106 ;  /* 0x000000683c6a722b */ /* 0x000fe2000000006a */
[----:B------:R-:W-:Y:S01]  /*44b0*/  R2UR UR51, R121 ;  /* 0x00000000793372ca */ /* 0x000fe200000e0000 */
[----:B------:R-:W-:-:S02]  /*44c0*/  DFMA R150, R104, R62, R150 ;  /* 0x0000003e6896722b */ /* 0x000fc40000000096 */
[----:B------:R-:W-:Y:S02]  /*44d0*/  DFMA R154, R28, R104, R154 ;  /* 0x000000681c9a722b */ /* 0x000fe4000000009a */
[C---:B------:R-:W-:Y:S02]  /*44e0*/  DFMA R158, R104.reuse, UR74, R158 ;  /* 0x0000004a689e7c2b */ /* 0x040fe4000800009e */
[----:B------:R-:W-:Y:S02]  /*44f0*/  DFMA R178, R104, UR14, R178 ;  /* 0x0000000e68b27c2b */ /* 0x000fe400080000b2 */
[----:B------:R-:W-:Y:S02]  /*4500*/  DFMA R146, R64, R98, R146 ;  /* 0x000000624092722b */ /* 0x000fe40000000092 */
[C---:B------:R-:W-:Y:S02]  /*4510*/  DFMA R148, R98.reuse, R66, R148 ;  /* 0x000000426294722b */ /* 0x040fe40000000094 */
        /* <DEDUP_REMOVED lines=8> */
[----:B------:R-:W-:-:S02]  /*45a0*/  DADD R94, R96, -R94 ;  /* 0x00000000605e7229 */ /* 0x000fc4000000085e */
[----:B-1----:R-:W-:Y:S02]  /*45b0*/  DADD R96, R6, R10 ;  /* 0x0000000006607229 */ /* 0x002fe4000000000a */
        /* <DEDUP_REMOVED lines=10> */
[----:B------:R-:W-:-:S02]  /*4660*/  DFMA R146, R72, R94, R146 ;  /* 0x0000005e4892722b */ /* 0x000fc40000000092 */
        /* <DEDUP_REMOVED lines=10> */
[----:B--2---:R-:W-:Y:S02]  /*4710*/  DADD R10, R90, R92 ;  /* 0x000000005a0a7229 */ /* 0x004fe4000000005c */
[----:B------:R-:W-:Y:S02]  /*4720*/  DFMA R106, R76, R96, R106 ;  /* 0x000000604c6a722b */ /* 0x000fe4000000006a */
[C---:B------:R-:W-:Y:S02]  /*4730*/  DFMA R150, R96.reuse, R78, R150 ;  /* 0x0000004e6096722b */ /* 0x040fe40000000096 */
[C---:B------:R-:W-:Y:S02]  /*4740*/  DFMA R154, R96.reuse, UR32, R154 ;  /* 0x00000020609a7c2b */ /* 0x040fe4000800009a */
[C---:B------:R-:W-:Y:S02]  /*4750*/  DFMA R158, R96.reuse, UR30, R158 ;  /* 0x0000001e609e7c2b */ /* 0x040fe4000800009e */
[----:B------:R-:W-:-:S02]  /*4760*/  DFMA R170, R96, UR40, R170 ;  /* 0x0000002860aa7c2b */ /* 0x000fc400080000aa */
[----:B------:R-:W-:Y:S02]  /*4770*/  DFMA R178, R96, UR38, R178 ;  /* 0x0000002660b27c2b */ /* 0x000fe400080000b2 */
[----:B------:R-:W-:Y:S02]  /*4780*/  DFMA R146, R80, R6, R146 ;  /* 0x000000065092722b */ /* 0x000fe40000000092 */
[C---:B------:R-:W-:Y:S02]  /*4790*/  DFMA R148, R6.reuse, R82, R148 ;  /* 0x000000520694722b */ /* 0x040fe40000000094 */
[C---:B------:R-:W-:Y:S02]  /*47a0*/  DFMA R152, R6.reuse, UR36, R152 ;  /* 0x0000002406987c2b */ /* 0x040fe40008000098 */
[C---:B------:R-:W-:Y:S02]  /*47b0*/  DFMA R156, R6.reuse, UR34, R156 ;  /* 0x00000022069c7c2b */ /* 0x040fe4000800009c */
[----:B------:R-:W-:-:S02]  /*47c0*/  DFMA R164, R6, UR44, R164 ;  /* 0x0000002c06a47c2b */ /* 0x000fc400080000a4 */
[----:B------:R-:W-:Y:S02]  /*47d0*/  DFMA R176, R6, UR42, R176 ;  /* 0x0000002a06b07c2b */ /* 0x000fe400080000b0 */
[----:B------:R-:W-:Y:S02]  /*47e0*/  DADD R90, R90, -R92 ;  /* 0x000000005a5a7229 */ /* 0x000fe4000000085c */
[----:B------:R-:W-:Y:S02]  /*47f0*/  DFMA R106, R84, R10, R106 ;  /* 0x0000000a546a722b */ /* 0x000fe4000000006a */
[C---:B------:R-:W-:Y:S02]  /*4800*/  DFMA R150, R10.reuse, R86, R150 ;  /* 0x000000560a96722b */ /* 0x040fe40000000096 */
[C---:B------:R-:W-:Y:S02]  /*4810*/  DFMA R154, R10.reuse, UR48, R154 ;  /* 0x000000300a9a7c2b */ /* 0x040fe4000800009a */
[----:B------:R-:W-:-:S02]  /*4820*/  DFMA R158, R10, UR46, R158 ;  /* 0x0000002e0a9e7c2b */ /* 0x000fc4000800009e */
[C---:B------:R-:W-:Y:S02]  /*4830*/  DFMA R170, R10.reuse, UR56, R170 ;  /* 0x000000380aaa7c2b */ /* 0x040fe400080000aa */
[----:B------:R-:W-:Y:S02]  /*4840*/  DFMA R178, R10, UR54, R178 ;  /* 0x000000360ab27c2b */ /* 0x000fe400080000b2 */
[----:B------:R-:W-:Y:S02]  /*4850*/  DFMA R176, R90, UR58, R176 ;  /* 0x0000003a5ab07c2b */ /* 0x000fe400080000b0 */
[----:B------:R-:W-:Y:S02]  /*4860*/  DFMA R146, R32, R90, R146 ;  /* 0x0000005a2092722b */ /* 0x000fe40000000092 */
[C---:B------:R-:W-:Y:S02]  /*4870*/  DFMA R148, R90.reuse, UR76, R148 ;  /* 0x0000004c5a947c2b */ /* 0x040fe40008000094 */
[----:B------:R-:W-:-:S02]  /*4880*/  DFMA R152, R90, UR52, R152 ;  /* 0x000000345a987c2b */ /* 0x000fc40008000098 */
[C---:B------:R-:W-:Y:S02]  /*4890*/  DFMA R156, R90.reuse, UR50, R156 ;  /* 0x000000325a9c7c2b */ /* 0x040fe4000800009c */
        /* <DEDUP_REMOVED lines=25> */
.L_x_106:
[----:B------:R-:W-:Y:S05]  /*4a30*/  BSYNC.RECONVERGENT B0 ;  /* 0x0000000000007941 */ /* 0x000fea0003800200 */
.L_x_105:
[----:B------:R-:W-:Y:S06]  /*4a40*/  BAR.SYNC.DEFER_BLOCKING 0x0 ;  /* 0x0000000000007b1d */ /* 0x000fec0000010000 */
[----:B------:R-:W-:Y:S04]  /*4a50*/  BSSY.RECONVERGENT B0, `(.L_x_107) ;  /* 0x00000b0000007945 */ /* 0x000fe80003800200 */
[----:B------:R-:W-:Y:S05]  /*4a60*/  @P1 BRA `(.L_x_108) ;  /* 0x0000000800b81947 */ /* 0x000fea0003800000 */
[----:B01----:R-:W-:Y:S01]  /*4a70*/  LDS.64 R6, [R2] ;  /* 0x0000000002067984 */ /* 0x003fe20000000a00 */
        /* <DEDUP_REMOVED lines=9> */
[----:B------:R-:W-:-:S02]  /*4b10*/  MOV.SPILL R104, UR77 ;  /* 0x0000004d00687c02 */ /* 0x000fc40009000f00 */
[----:B------:R-:W-:Y:S01]  /*4b20*/  MOV.SPILL R105, UR76 ;  /* 0x0000004c00697c02 */ /* 0x000fe20009000f00 */
[----:B------:R-:W-:Y:S01]  /*4b30*/  LDS.64 R26, [R2+0xc40] ;  /* 0x000c4000021a7984 */ /* 0x000fe20000000a00 */
        /* <DEDUP_REMOVED lines=8> */
[----:B------:R-:W-:Y:S02]  /*4bc0*/  R2UR UR54, R138 ;  /* 0x000000008a3672ca */ /* 0x000fe400000e0000 */
[----:B------:R-:W-:Y:S02]  /*4bd0*/  R2UR UR55, R139 ;  /* 0x000000008b3772ca */ /* 0x000fe400000e0000 */
[----:B------:R-:W-:Y:S02]  /*4be0*/  MOV.SPILL R94, UR51 ;  /* 0x00000033005e7c02 */ /* 0x000fe40009000f00 */
[----:B------:R-:W-:Y:S02]  /*4bf0*/  MOV.SPILL R95, UR50 ;  /* 0x00000032005f7c02 */ /* 0x000fe40009000f00 */
[----:B------:R-:W-:-:S02]  /*4c00*/  R2UR UR50, R140 ;  /* 0x000000008c3272ca */ /* 0x000fc400000e0000 */
[----:B------:R-:W-:Y:S02]  /*4c10*/  R2UR UR51, R141 ;  /* 0x000000008d3372ca */ /* 0x000fe400000e0000 */
[----:B------:R-:W-:Y:S02]  /*4c20*/  MOV.SPILL R0, UR59 ;  /* 0x0000003b00007c02 */ /* 0x000fe40009000f00 */
[----:B------:R-:W-:Y:S01]  /*4c30*/  MOV.SPILL R89, UR58 ;  /* 0x0000003a00597c02 */ /* 0x000fe20009000f00 */
[C-C-:B0-----:R-:W-:Y:S01]  /*4c40*/  DADD R14, R6.reuse, R10.reuse ;  /* 0x00000000060e7229 */ /* 0x141fe2000000000a */
[----:B------:R-:W-:Y:S01]  /*4c50*/  R2UR UR58, R132 ;  /* 0x00000000843a72ca */ /* 0x000fe200000e0000 */
[----:B------:R-:W-:Y:S01]  /*4c60*/  DADD R6, R6, -R10 ;  /* 0x0000000006067229 */ /* 0x000fe2000000080a */
[----:B------:R-:W-:Y:S01]  /*4c70*/  R2UR UR59, R133 ;  /* 0x00000000853b72ca */ /* 0x000fe200000e0000 */
[C-C-:B-1----:R-:W-:Y:S02]  /*4c80*/  DADD R10, R18.reuse, R22.reuse ;  /* 0x00000000120a7229 */ /* 0x142fe40000000016 */
[----:B------:R-:W-:-:S02]  /*4c90*/  DADD R18, R18, -R22 ;  /* 0x0000000012127229 */ /* 0x000fc40000000816 */
[----:B------:R-:W-:Y:S01]  /*4ca0*/  DFMA R36, R36, R14, RZ ;  /* 0x0000000e2424722b */ /* 0x000fe200000000ff */
[----:B------:R-:W0:Y:S01]  /*4cb0*/  LDS.64 R22, [R2+0x1260] ;  /* 0x0012600002167984 */ /* 0x000e220000000a00 */
[----:B------:R-:W-:Y:S02]  /*4cc0*/  DFMA R40, R40, R6, RZ ;  /* 0x000000062828722b */ /* 0x000fe400000000ff */
[----:B------:R-:W-:Y:S02]  /*4cd0*/  DFMA R42, R6, R42, RZ ;  /* 0x0000002a062a722b */ /* 0x000fe400000000ff */
[----:B------:R-:W-:Y:S02]  /*4ce0*/  DFMA R38, R14, R38, RZ ;  /* 0x000000260e26722b */ /* 0x000fe400000000ff */
[----:B------:R-:W-:Y:S02]  /*4cf0*/  DFMA R4, R4, R14, RZ ;  /* 0x0000000e0404722b */ /* 0x000fe400000000ff */
[----:B------:R-:W-:-:S02]  /*4d00*/  DFMA R36, R44, R10, R36 ;  /* 0x0000000a2c24722b */ /* 0x000fc40000000024 */
[----:B------:R-:W-:Y:S02]  /*4d10*/  DFMA R40, R48, R18, R40 ;  /* 0x000000123028722b */ /* 0x000fe40000000028 */
[----:B------:R-:W-:Y:S02]  /*4d20*/  DFMA R42, R18, R50, R42 ;  /* 0x00000032122a722b */ /* 0x000fe4000000002a */
[----:B------:R-:W-:Y:S02]  /*4d30*/  DFMA R44, R8, R6, RZ ;  /* 0x00000006082c722b */ /* 0x000fe400000000ff */
[C---:B------:R-:W-:Y:S01]  /*4d40*/  DFMA R48, R14.reuse, UR62, RZ ;  /* 0x0000003e0e307c2b */ /* 0x040fe200080000ff */
[----:B------:R-:W-:Y:S01]  /*4d50*/  LDS.64 R8, [R2+0x1880] ;  /* 0x0018800002087984 */ /* 0x000fe20000000a00 */
[----:B------:R-:W-:Y:S01]  /*4d60*/  DFMA R50, R14, UR52, RZ ;  /* 0x000000340e327c2b */ /* 0x000fe200080000ff */
[----:B------:R-:W-:Y:S01]  /*4d70*/  R2UR UR52, R130 ;  /* 0x00000000823472ca */ /* 0x000fe200000e0000 */
[----:B------:R-:W-:Y:S01]  /*4d80*/  DFMA R38, R10, R46, R38 ;  /* 0x0000002e0a26722b */ /* 0x000fe20000000026 */
[----:B------:R-:W-:Y:S01]  /*4d90*/  R2UR UR53, R131 ;  /* 0x00000000833572ca */ /* 0x000fe200000e0000 */
[----:B------:R-:W-:-:S02]  /*4da0*/  DFMA R14, R14, UR28, RZ ;  /* 0x0000001c0e0e7c2b */ /* 0x000fc400080000ff */
[----:B------:R-:W-:Y:S01]  /*4db0*/  DFMA R46, R12, R10, R4 ;  /* 0x0000000a0c2e722b */ /* 0x000fe20000000004 */
[----:B------:R-:W1:Y:S01]  /*4dc0*/  LDS.64 R12, [R2+0x3720] ;  /* 0x00372000020c7984 */ /* 0x000e620000000a00 */
[----:B------:R-:W-:Y:S02]  /*4dd0*/  DFMA R44, R16, R18, R44 ;  /* 0x00000012102c722b */ /* 0x000fe4000000002c */
[----:B------:R-:W-:Y:S01]  /*4de0*/  DFMA R90, R10, UR60, R50 ;  /* 0x0000003c0a5a7c2b */ /* 0x000fe20008000032 */
[----:B------:R-:W-:Y:S01]  /*4df0*/  R2UR UR60, R120 ;  /* 0x00000000783c72ca */ /* 0x000fe200000e0000 */
[C---:B------:R-:W-:Y:S01]  /*4e00*/  DFMA R16, R6.reuse, UR64, RZ ;  /* 0x0000004006107c2b */ /* 0x040fe200080000ff */
[----:B------:R-:W-:Y:S01]  /*4e10*/  R2UR UR61, R121 ;  /* 0x00000000793d72ca */ /* 0x000fe200000e0000 */
[----:B------:R-:W-:Y:S01]  /*4e20*/  DFMA R50, R6, UR76, RZ ;  /* 0x0000004c06327c2b */ /* 0x000fe200080000ff */
[----:B------:R-:W-:Y:S01]  /*4e30*/  R2UR UR76, R142 ;  /* 0x000000008e4c72ca */ /* 0x000fe200000e0000 */
[C---:B------:R-:W-:Y:S01]  /*4e40*/  DFMA R48, R10.reuse, UR66, R48 ;  /* 0x000000420a307c2b */ /* 0x040fe20008000030 */
[----:B------:R-:W-:Y:S01]  /*4e50*/  R2UR UR77, R143 ;  /* 0x000000008f4d72ca */ /* 0x000fe200000e0000 */
[----:B------:R-:W-:-:S02]  /*4e60*/  DFMA R98, R10, UR24, R14 ;  /* 0x000000180a627c2b */ /* 0x000fc4000800000e */
[----:B------:R-:W-:Y:S01]  /*4e70*/  DFMA R6, R6, UR26, RZ ;  /* 0x0000001a06067c2b */ /* 0x000fe200080000ff */
[----:B------:R-:W-:Y:S01]  /*4e80*/  LDS.64 R10, [R2+0x1ea0] ;  /* 0x001ea000020a7984 */ /* 0x000fe20000000a00 */
[C-C-:B--2---:R-:W-:Y:S02]  /*4e90*/  DADD R4, R26.reuse, R30.reuse ;  /* 0x000000001a047229 */ /* 0x144fe4000000001e */
[----:B------:R-:W-:Y:S01]  /*4ea0*/  DADD R26, R26, -R30 ;  /* 0x000000001a1a7229 */ /* 0x000fe2000000081e */
[----:B------:R-:W2:Y:S01]  /*4eb0*/  LDS.64 R14, [R2+0x3100] ;  /* 0x00310000020e7984 */ /* 0x000ea20000000a00 */
[C---:B------:R-:W-:Y:S02]  /*4ec0*/  DFMA R30, R18.reuse, UR68, R16 ;  /* 0x00000044121e7c2b */ /* 0x040fe40008000010 */
[C---:B------:R-:W-:Y:S01]  /*4ed0*/  DFMA R50, R18.reuse, UR54, R50 ;  /* 0x0000003612327c2b */ /* 0x040fe20008000032 */
[----:B------:R-:W-:Y:S01]  /*4ee0*/  LDS.64 R16, [R2+0x24c0] ;  /* 0x0024c00002107984 */ /* 0x000fe20000000a00 */
[----:B------:R-:W-:Y:S01]  /*4ef0*/  DFMA R100, R18, UR22, R6 ;  /* 0x0000001612647c2b */ /* 0x000fe20008000006 */
[----:B------:R-:W-:Y:S01]  /*4f00*/  R2UR UR54, R122 ;  /* 0x000000007a3672ca */ /* 0x000fe200000e0000 */
[----:B0-----:R-:W-:Y:S01]  /*4f10*/  DADD R6, R22, R34 ;  /* 0x0000000016067229 */ /* 0x001fe20000000022 */
[----:B------:R-:W0:Y:S01]  /*4f20*/  LDS.64 R18, [R2+0x2ae0] ;  /* 0x002ae00002127984 */ /* 0x000e220000000a00 */
[----:B------:R-:W-:Y:S01]  /*4f30*/  DFMA R90, R4, UR52, R90 ;  /* 0x00000034045a7c2b */ /* 0x000fe2000800005a */
[----:B------:R-:W-:Y:S01]  /*4f40*/  R2UR UR55, R123 ;  /* 0x000000007b3772ca */ /* 0x000fe200000e0000 */
[----:B------:R-:W-:Y:S01]  /*4f50*/  DADD R22, R22, -R34 ;  /* 0x0000000016167229 */ /* 0x000fe20000000822 */
[----:B------:R-:W-:Y:S01]  /*4f60*/  R2UR UR52, R124 ;  /* 0x000000007c3472ca */ /* 0x000fe200000e0000 */
[----:B------:R-:W-:Y:S01]  /*4f70*/  DFMA R48, R4, UR70, R48 ;  /* 0x0000004604307c2b */ /* 0x000fe20008000030 */
[----:B------:R-:W-:Y:S01]  /*4f80*/  R2UR UR53, R125 ;  /* 0x000000007d3572ca */ /* 0x000fe200000e0000 */
[----:B------:R-:W-:-:S02]  /*4f90*/  DFMA R30, R26, UR72, R30 ;  /* 0x000000481a1e7c2b */ /* 0x000fc4000800001e */
[----:B------:R-:W-:Y:S02]  /*4fa0*/  DFMA R36, R52, R4, R36 ;  /* 0x000000043424722b */ /* 0x000fe40000000024 */
[----:B------:R-:W-:Y:S02]  /*4fb0*/  DFMA R40, R56, R26, R40 ;  /* 0x0000001a3828722b */ /* 0x000fe40000000028 */
[----:B------:R-:W-:Y:S02]  /*4fc0*/  DFMA R38, R4, R54, R38 ;  /* 0x000000360426722b */ /* 0x000fe40000000026 */
[----:B------:R-:W-:Y:S02]  /*4fd0*/  DFMA R42, R26, R58, R42 ;  /* 0x0000003a1a2a722b */ /* 0x000fe4000000002a */
[----:B------:R-:W-:Y:S02]  /*4fe0*/  DFMA R46, R20, R4, R46 ;  /* 0x00000004142e722b */ /* 0x000fe4000000002e */
[----:B------:R-:W-:-:S02]  /*4ff0*/  DFMA R44, R24, R26, R44 ;  /* 0x0000001a182c722b */ /* 0x000fc4000000002c */
[----:B------:R-:W-:Y:S02]  /*5000*/  DFMA R98, R4, UR20, R98 ;  /* 0x0000001404627c2b */ /* 0x000fe40008000062 */
[C---:B------:R-:W-:Y:S01]  /*5010*/  DFMA R50, R26.reuse, UR50, R50 ;  /* 0x000000321a327c2b */ /* 0x040fe20008000032 */
[----:B------:R-:W-:Y:S01]  /*5020*/  R2UR UR50, R134 ;  /* 0x00000000863272ca */ /* 0x000fe200000e0000 */
[----:B------:R-:W-:Y:S01]  /*5030*/  DFMA R100, R26, UR18, R100 ;  /* 0x000000121a647c2b */ /* 0x000fe20008000064 */
[----:B------:R-:W-:Y:S01]  /*5040*/  R2UR UR51, R135 ;  /* 0x00000000873372ca */ /* 0x000fe200000e0000 */
[----:B------:R-:W-:Y:S01]  /*5050*/  DFMA R90, R6, UR58, R90 ;  /* 0x0000003a065a7c2b */ /* 0x000fe2000800005a */
[----:B------:R-:W-:Y:S01]  /*5060*/  R2UR UR58, R144 ;  /* 0x00000000903a72ca */ /* 0x000fe200000e0000 */
[C-C-:B-1----:R-:W-:Y:S01]  /*5070*/  DADD R4, R8.reuse, R12.reuse ;  /* 0x0000000008047229 */ /* 0x142fe2000000000c */
[----:B------:R-:W-:Y:S01]  /*5080*/  R2UR UR59, R145 ;  /* 0x00000000913b72ca */ /* 0x000fe200000e0000 */
[----:B------:R-:W-:-:S02]  /*5090*/  DADD R8, R8, -R12 ;  /* 0x0000000008087229 */ /* 0x000fc4000000080c */
[----:B------:R-:W-:Y:S02]  /*50a0*/  DFMA R48, R6, UR74, R48 ;  /* 0x0000004a06307c2b */ /* 0x000fe40008000030 */
[----:B------:R-:W-:Y:S02]  /*50b0*/  DFMA R30, R22, UR16, R30 ;  /* 0x00000010161e7c2b */ /* 0x000fe4000800001e */
[----:B------:R-:W-:Y:S02]  /*50c0*/  DFMA R36, R60, R6, R36 ;  /* 0x000000063c24722b */ /* 0x000fe40000000024 */
[----:B------:R-:W-:Y:S02]  /*50d0*/  DFMA R40, R64, R22, R40 ;  /* 0x000000164028722b */ /* 0x000fe40000000028 */
[----:B------:R-:W-:Y:S02]  /*50e0*/  DFMA R38, R6, R62, R38 ;  /* 0x0000003e0626722b */ /* 0x000fe40000000026 */
[----:B------:R-:W-:-:S02]  /*50f0*/  DFMA R42, R22, R66, R42 ;  /* 0x00000042162a722b */ /* 0x000fc4000000002a */
[----:B------:R-:W-:Y:S02]  /*5100*/  DFMA R46, R28, R6, R46 ;  /* 0x000000061c2e722b */ /* 0x000fe4000000002e */
[----:B------:R-:W-:Y:S02]  /*5110*/  DFMA R98, R6, UR14, R98 ;  /* 0x0000000e06627c2b */ /* 0x000fe40008000062 */
[C---:B------:R-:W-:Y:S01]  /*5120*/  DFMA R44, R22.reuse, UR54, R44 ;  /* 0x00000036162c7c2b */ /* 0x040fe2000800002c */
[----:B------:R-:W-:Y:S01]  /*5130*/  R2UR.FILL UR55, R102 ;  /* 0x00000000663772ca */ /* 0x000fe200004e0000 */
[C---:B------:R-:W-:Y:S01]  /*5140*/  DFMA R50, R22.reuse, UR76, R50 ;  /* 0x0000004c16327c2b */ /* 0x040fe20008000032 */
[----:B------:R-:W-:Y:S01]  /*5150*/  R2UR.FILL UR54, R103 ;  /* 0x00000000673672ca */ /* 0x000fe200004e0000 */
[----:B------:R-:W-:Y:S01]  /*5160*/  DFMA R100, R22, UR12, R100 ;  /* 0x0000000c16647c2b */ /* 0x000fe20008000064 */
[----:B------:R-:W-:Y:S01]  /*5170*/  R2UR.FILL UR77, R104 ;  /* 0x00000000684d72ca */ /* 0x000fe200004e0000 */
[C-C-:B--2---:R-:W-:Y:S01]  /*5180*/  DADD R6, R10.reuse, R14.reuse ;  /* 0x000000000a067229 */ /* 0x144fe2000000000e */
[----:B------:R-:W-:Y:S01]  /*5190*/  R2UR.FILL UR76, R105 ;  /* 0x00000000694c72ca */ /* 0x000fe200004e0000 */
[----:B------:R-:W-:-:S02]  /*51a0*/  DADD R10, R10, -R14 ;  /* 0x000000000a0a7229 */ /* 0x000fc4000000080e */
[----:B------:R-:W-:Y:S02]  /*51b0*/  DFMA R48, R4, UR10, R48 ;  /* 0x0000000a04307c2b */ /* 0x000fe40008000030 */
[----:B------:R-:W-:Y:S02]  /*51c0*/  DFMA R30, R8, UR8, R30 ;  /* 0x00000008081e7c2b */ /* 0x000fe4000800001e */
[----:B------:R-:W-:Y:S02]  /*51d0*/  DFMA R36, R68, R4, R36 ;  /* 0x000000044424722b */ /* 0x000fe40000000024 */
[----:B------:R-:W-:Y:S02]  /*51e0*/  DFMA R40, R72, R8, R40 ;  /* 0x000000084828722b */ /* 0x000fe40000000028 */
[----:B------:R-:W-:Y:S02]  /*51f0*/  DFMA R38, R4, R70, R38 ;  /* 0x000000460426722b */ /* 0x000fe40000000026 */
[----:B------:R-:W-:-:S02]  /*5200*/  DFMA R42, R8, R74, R42 ;  /* 0x0000004a082a722b */ /* 0x000fc4000000002a */
        /* <DEDUP_REMOVED lines=10> */
[----:B------:R-:W-:Y:S01]  /*52b0*/  DFMA R100, R8, UR4, R100 ;  /* 0x0000000408647c2b */ /* 0x000fe20008000064 */
[----:B------:R-:W-:Y:S01]  /*52c0*/  R2UR.FILL UR60, R93 ;  /* 0x000000005d3c72ca */ /* 0x000fe200004e0000 */
[C-C-:B0-----:R-:W-:Y:S01]  /*52d0*/  DADD R4, R16.reuse, R18.reuse ;  /* 0x0000000010047229 */ /* 0x141fe20000000012 */
[----:B------:R-:W-:Y:S01]  /*52e0*/  R2UR.FILL UR59, R0 ;  /* 0x00000000003b72ca */ /* 0x000fe200004e0000 */
[----:B------:R-:W-:Y:S01]  /*52f0*/  DADD R16, R16, -R18 ;  /* 0x0000000010107229 */ /* 0x000fe20000000812 */
[----:B------:R-:W-:Y:S01]  /*5300*/  R2UR.FILL UR58, R89 ;  /* 0x00000000593a72ca */ /* 0x000fe200004e0000 */
[----:B------:R-:W-:-:S02]  /*5310*/  DFMA R48, R6, UR30, R48 ;  /* 0x0000001e06307c2b */ /* 0x000fc40008000030 */
[----:B------:R-:W-:Y:S02]  /*5320*/  DFMA R30, R10, UR34, R30 ;  /* 0x000000220a1e7c2b */ /* 0x000fe4000800001e */
[----:B------:R-:W-:Y:S02]  /*5330*/  DFMA R36, R76, R6, R36 ;  /* 0x000000064c24722b */ /* 0x000fe40000000024 */
[----:B------:R-:W-:Y:S02]  /*5340*/  DFMA R40, R80, R10, R40 ;  /* 0x0000000a5028722b */ /* 0x000fe40000000028 */
[----:B------:R-:W-:Y:S02]  /*5350*/  DFMA R38, R6, R78, R38 ;  /* 0x0000004e0626722b */ /* 0x000fe40000000026 */
[----:B------:R-:W-:Y:S02]  /*5360*/  DFMA R42, R10, R82, R42 ;  /* 0x000000520a2a722b */ /* 0x000fe4000000002a */
[----:B------:R-:W-:-:S02]  /*5370*/  DFMA R46, R6, UR32, R46 ;  /* 0x00000020062e7c2b */ /* 0x000fc4000800002e */
[C---:B------:R-:W-:Y:S02]  /*5380*/  DFMA R90, R6.reuse, UR40, R90 ;  /* 0x00000028065a7c2b */ /* 0x040fe4000800005a */
[----:B------:R-:W-:Y:S02]  /*5390*/  DFMA R98, R6, UR38, R98 ;  /* 0x0000002606627c2b */ /* 0x000fe40008000062 */
[C---:B------:R-:W-:Y:S02]  /*53a0*/  DFMA R44, R10.reuse, UR36, R44 ;  /* 0x000000240a2c7c2b */ /* 0x040fe4000800002c */
[C---:B------:R-:W-:Y:S02]  /*53b0*/  DFMA R50, R10.reuse, UR44, R50 ;  /* 0x0000002c0a327c2b */ /* 0x040fe40008000032 */
[----:B------:R-:W-:Y:S02]  /*53c0*/  DFMA R100, R10, UR42, R100 ;  /* 0x0000002a0a647c2b */ /* 0x000fe40008000064 */
[----:B------:R-:W-:-:S02]  /*53d0*/  DFMA R48, R4, UR46, R48 ;  /* 0x0000002e04307c2b */ /* 0x000fc40008000030 */
[----:B------:R-:W-:Y:S02]  /*53e0*/  DFMA R30, R16, UR50, R30 ;  /* 0x00000032101e7c2b */ /* 0x000fe4000800001e */
[----:B------:R-:W-:Y:S02]  /*53f0*/  DFMA R36, R84, R4, R36 ;  /* 0x000000045424722b */ /* 0x000fe40000000024 */
[----:B------:R-:W-:Y:S02]  /*5400*/  DFMA R40, R32, R16, R40 ;  /* 0x000000102028722b */ /* 0x000fe40000000028 */
[C---:B------:R-:W-:Y:S02]  /*5410*/  DFMA R38, R4.reuse, R86, R38 ;  /* 0x000000560426722b */ /* 0x040fe40000000026 */
[C---:B------:R-:W-:Y:S02]  /*5420*/  DFMA R46, R4.reuse, UR48, R46 ;  /* 0x00000030042e7c2b */ /* 0x040fe4000800002e */
[----:B------:R-:W-:-:S02]  /*5430*/  DFMA R90, R4, UR56, R90 ;  /* 0x00000038045a7c2b */ /* 0x000fc4000800005a */
[----:B------:R-:W-:Y:S02]  /*5440*/  DFMA R98, R4, UR54, R98 ;  /* 0x0000003604627c2b */ /* 0x000fe40008000062 */
[C---:B------:R-:W-:Y:S02]  /*5450*/  DFMA R42, R16.reuse, UR76, R42 ;  /* 0x0000004c102a7c2b */ /* 0x040fe4000800002a */
[C---:B------:R-:W-:Y:S02]  /*5460*/  DFMA R44, R16.reuse, UR52, R44 ;  /* 0x00000034102c7c2b */ /* 0x040fe4000800002c */
[C---:B------:R-:W-:Y:S02]  /*5470*/  DFMA R50, R16.reuse, UR60, R50 ;  /* 0x0000003c10327c2b */ /* 0x040fe40008000032 */
[----:B------:R-:W-:Y:S02]  /*5480*/  DFMA R100, R16, UR58, R100 ;  /* 0x0000003a10647c2b */ /* 0x000fe40008000064 */
[----:B------:R-:W-:-:S02]  /*5490*/  DADD R110, R48, -R30 ;  /* 0x00000000306e7229 */ /* 0x000fc4000000081e */
[C-C-:B------:R-:W-:Y:S02]  /*54a0*/  DADD R118, R36.reuse, -R40.reuse ;  /* 0x0000000024767229 */ /* 0x140fe40000000828 */
[----:B------:R-:W-:Y:S02]  /*54b0*/  DADD R116, R36, R40 ;  /* 0x0000000024747229 */ /* 0x000fe40000000028 */
[C-C-:B------:R-:W-:Y:S02]  /*54c0*/  DADD R114, R38.reuse, -R42.reuse ;  /* 0x0000000026727229 */ /* 0x140fe4000000082a */
[----:B------:R-:W-:Y:S02]  /*54d0*/  DADD R108, R38, R42 ;  /* 0x00000000266c7229 */ /* 0x000fe4000000002a */
[C-C-:B------:R-:W-:Y:S02]  /*54e0*/  DADD R112, R46.reuse, -R44.reuse ;  /* 0x000000002e707229 */ /* 0x140fe4000000082c */
[----:B------:R-:W-:-:S02]  /*54f0*/  DADD R34, R46, R44 ;  /* 0x000000002e227229 */ /* 0x000fc4000000002c */
[----:B------:R-:W-:Y:S02]  /*5500*/  DADD R30, R48, R30 ;  /* 0x00000000301e7229 */ /* 0x000fe4000000001e */
[C-C-:B------:R-:W-:Y:S02]  /*5510*/  DADD R18, R90.reuse, -R50.reuse ;  /* 0x000000005a127229 */ /* 0x140fe40000000832 */
[----:B------:R-:W-:Y:S02]  /*5520*/  DADD R26, R90, R50 ;  /* 0x000000005a1a7229 */ /* 0x000fe40000000032 */
[C-C-:B------:R-:W-:Y:S02]  /*5530*/  DADD R14, R98.reuse, -R100.reuse ;  /* 0x00000000620e7229 */ /* 0x140fe40000000864 */
[----:B------:R-:W-:-:S11]  /*5540*/  DADD R22, R98, R100 ;  /* 0x0000000062167229 */ /* 0x000fd60000000064 */
.L_x_108:
[----:B------:R-:W-:Y:S05]  /*5550*/  BSYNC.RECONVERGENT B0 ;  /* 0x0000000000007941 */ /* 0x000fea0003800200 */
.L_x_107:
        /* <DEDUP_REMOVED lines=19> */
.L_x_109:
        /* <DEDUP_REMOVED lines=15> */
.L_x_2925:


//--------------------- .text._Z42massMatrixMultiplyMonolithicConstantKernelILi12ELi13ELi1EEviPKdS1_S1_S1_Pd --------------------------
	.section	.text._Z42massMatrixMultiplyMonolithicConstantKernelILi12ELi13ELi1EEviPKdS1_S1_S1_Pd,"ax",@progbits
	.align	128
        .global         _Z42massMatrixMultiplyMonolithicConstantKernelILi12ELi13ELi1EEviPKdS1_S1_S1_Pd
        .type           _Z42massMatrixMultiplyMonolithicConstantKernelILi12ELi13ELi1EEviPKdS1_S1_S1_Pd,@function
        .size           _Z42massMatrixMultiplyMonolithicConstantKernelILi12ELi13ELi1EEviPKdS1_S1_S1_Pd,(.L_x_2926 - _Z42massMatrixMultiplyMonolithicConstantKernelILi12ELi13ELi1EEviPKdS1_S1_S1_Pd)
        .other          _Z42massMatrixMultiplyMonolithicConstantKernelILi12ELi13ELi1EEviPKdS1_S1_S1_Pd,@"STO_CUDA_ENTRY STV_DEFAULT"
_Z42massMatrixMultiplyMonolithicConstantKernelILi12ELi13ELi1EEviPKdS1_S1_S1_Pd:
.text._Z42massMatrixMultiplyMonolithicConstantKernelILi12ELi13ELi1EEviPKdS1_S1_S1_Pd:
        /* <DEDUP_REMOVED lines=11> */
[----:B------:R-:W-:-:S06]  /*00b0*/  CS2R R14, SRZ ;  /* 0x00000000000e7805 */ /* 0x000fcc000001ff00 */
[----:B------:R-:W3:Y:S01]  /*00c0*/  LDC.64 R20, c[0x0][0x388] ;  /* 0x0000e200ff147b82 */ /* 0x000ee20000000a00 */
[----:B0-----:R-:W-:-:S04]  /*00d0*/  VIADD R0, R16, UR4 ;  /* 0x0000000410007c36 */ /* 0x001fc80008000000 */
[----:B--2---:R-:W-:-:S03]  /*00e0*/  IMAD R2, R0, 0xa9, R17 ;  /* 0x000000a900027824 */ /* 0x004fc600078e0211 */
[----:B------:R-:W-:Y:S01]  /*00f0*/  BAR.SYNC.DEFER_BLOCKING 0x0 ;  /* 0x0000000000007b1d */ /* 0x000fe20000010000 */
[C---:B-1----:R-:W-:Y:S01]  /*0100*/  ISETP.GE.AND P0, PT, R0.reuse, UR5, PT ;  /* 0x0000000500007c0c */ /* 0x042fe2000bf06270 */
[----:B------:R-:W-:Y:S02]  /*0110*/  IMAD R3, R0, 0xa9, R17 ;  /* 0x000000a900037824 */ /* 0x000fe400078e0211 */
[----:B------:R-:W-:Y:S01]  /*0120*/  IMAD R7, R2, 0xd, RZ ;  /* 0x0000000d02077824 */ /* 0x000fe200078e02ff */
[----:B------:R-:W-:Y:S01]  /*0130*/  LOP3.LUT R2, R17, 0xffff, RZ, 0xc0, !PT ;  /* 0x0000ffff11027812 */ /* 0x000fe200078ec0ff */
[----:B------:R-:W-:Y:S02]  /*0140*/  IMAD R3, R3, 0xd, RZ ;  /* 0x0000000d03037824 */ /* 0x000fe400078e02ff */
[----:B----4-:R-:W-:Y:S01]  /*0150*/  IMAD.WIDE R4, R7, 0x8, R4 ;  /* 0x0000000807047825 */ /* 0x010fe200078e0204 */
[----:B------:R-:W-:-:S03]  /*0160*/  CS2R R6, SRZ ;  /* 0x0000000000067805 */ /* 0x000fc6000001ff00 */
[C---:B------:R-:W-:Y:S02]  /*0170*/  IMAD R19, R2.reuse, 0x1556, RZ ;  /* 0x0000155602137824 */ /* 0x040fe400078e02ff */
[----:B---3--:R-:W-:Y:S01]  /*0180*/  IMAD.WIDE R20, R3, 0x8, R20 ;  /* 0x0000000803147825 */ /* 0x008fe200078e0214 */
[----:B------:R-:W-:Y:S01]  /*0190*/  PRMT R22, R17, 0x9910, RZ ;  /* 0x0000991011167816 */ /* 0x000fe200000000ff */
[----:B------:R-:W5:Y:S02]  /*01a0*/  @!P0 LDG.E.64.CONSTANT R14, desc[UR76][R4.64+0x20] ;  /* 0x0000204c040e8981 */ /* 0x000f64000c1e9b00 */
[----:B------:R-:W-:Y:S02]  /*01b0*/  IMAD R18, R2, 0x13b2, RZ ;  /* 0x000013b202127824 */ /* 0x000fe400078e02ff */
[----:B------:R-:W0:Y:S01]  /*01c0*/  @!P0 LDC.64 R2, c[0x0][0x3a0] ;  /* 0x0000e800ff028b82 */ /* 0x000e220000000a00 */
[----:B------:R-:W-:Y:S01]  /*01d0*/  SHF.R.U32.HI R19, RZ, 0x10, R19 ;  /* 0x00000010ff137819 */ /* 0x000fe20000011613 */
[----:B------:R-:W5:Y:S04]  /*01e0*/  @!P0 LDG.E.64.CONSTANT R6, desc[UR76][R20.64] ;  /* 0x0000004c14068981 */ /* 0x000f68000c1e9b00 */
[----:B------:R-:W5:Y:S04]  /*01f0*/  @!P0 LDG.E.64.CONSTANT R8, desc[UR76][R20.64+0x8] ;  /* 0x0000084c14088981 */ /* 0x000f68000c1e9b00 */
[----:B------:R-:W5:Y:S04]  /*0200*/  @!P0 LDG.E.64.CONSTANT R10, desc[UR76][R20.64+0x10] ;  /* 0x0000104c140a8981 */ /* 0x000f68000c1e9b00 */
[----:B------:R1:W5:Y:S01]  /*0210*/  @!P0 LDG.E.64.CONSTANT R12, desc[UR76][R20.64+0x18] ;  /* 0x0000184c140c8981 */ /* 0x000362000c1e9b00 */
[----:B------:R-:W-:-:S02]  /*0220*/  SHF.R.U32.HI R18, RZ, 0x10, R18 ;  /* 0x00000010ff127819 */ /* 0x000fc40000011612 */
[----:B-1----:R-:W-:Y:S01]  /*0230*/  PRMT R21, R19, 0x9910, RZ ;  /* 0x0000991013157816 */ /* 0x002fe200000000ff */
[----:B------:R-:W-:Y:S01]  /*0240*/  IMAD R20, R22, 0xab, RZ ;  /* 0x000000ab16147824 */ /* 0x000fe200078e02ff */
[----:B------:R-:W-:-:S03]  /*0250*/  MOV R19, 0x400 ;  /* 0x0000040000137802 */ /* 0x000fc60000000f00 */
[----:B------:R-:W-:Y:S01]  /*0260*/  IMAD.MOV.U32 R22, RZ, RZ, R21 ;  /* 0x000000ffff167224 */ /* 0x000fe200078e0015 */
[----:B------:R-:W-:-:S03]  /*0270*/  LEA R21, R24, R19, 0x18 ;  /* 0x0000001318157211 */ /* 0x000fc600078ec0ff */
[----:B------:R-:W-:Y:S01]  /*0280*/  IMAD R19, R22, 0xc, RZ ;  /* 0x0000000c16137824 */ /* 0x000fe200078e02ff */
[----:B------:R-:W-:Y:S01]  /*0290*/  PRMT R23, R18, 0x9910, RZ ;  /* 0x0000991012177816 */ /* 0x000fe200000000ff */
[----:B------:R-:W-:Y:S02]  /*02a0*/  IMAD R21, R16, 0x44a8, R21 ;  /* 0x000044a810157824 */ /* 0x000fe400078e0215 */
[----:B------:R-:W-:Y:S02]  /*02b0*/  IMAD.MOV R16, RZ, RZ, -R19 ;  /* 0x000000ffff107224 */ /* 0x000fe400078e0a13 */
[----:B------:R-:W-:Y:S02]  /*02c0*/  @!P0 IMAD R19, R0, 0x6c0, R17 ;  /* 0x000006c000138824 */ /* 0x000fe400078e0211 */
[----:B------:R-:W-:Y:S02]  /*02d0*/  IMAD R22, R23, 0xd, RZ ;  /* 0x0000000d17167824 */ /* 0x000fe400078e02ff */
[----:B------:R-:W-:-:S02]  /*02e0*/  IMAD R23, R18, 0x548, R21 ;  /* 0x0000054812177824 */ /* 0x000fc400078e0215 */
[----:B0-----:R-:W-:-:S05]  /*02f0*/  @!P0 IMAD.WIDE R18, R19, 0x8, R2 ;  /* 0x0000000813128825 */ /* 0x001fca00078e0202 */
        /* <DEDUP_REMOVED lines=12> */
[----:B------:R-:W-:Y:S01]  /*03c0*/  LOP3.LUT R20, R20, 0xffff, RZ, 0xc0, !PT ;  /* 0x0000ffff14147812 */ /* 0x000fe200078ec0ff */
[----:B------:R-:W-:Y:S01]  /*03d0*/  IMAD.MOV R22, RZ, RZ, -R22 ;  /* 0x000000ffff167224 */ /* 0x000fe200078e0a16 */
[----:B------:R-:W-:-:S02]  /*03e0*/  PRMT R16, R16, 0x7710, RZ ;  /* 0x0000771010107816 */ /* 0x000fc400000000ff */
[----:B------:R-:W-:Y:S02]  /*03f0*/  SHF.R.U32.HI R20, RZ, 0xb, R20 ;  /* 0x0000000bff147819 */ /* 0x000fe40000011614 */
[----:B------:R-:W-:Y:S02]  /*0400*/  PRMT R22, R22, 0x7710, RZ ;  /* 0x0000771016167816 */ /* 0x000fe400000000ff */
[----:B------:R-:W-:Y:S02]  /*0410*/  ISETP.GT.U32.AND P1, PT, R17, 0x8f, PT ;  /* 0x0000008f1100780c */ /* 0x000fe40003f24070 */
[----:B------:R-:W-:Y:S01]  /*0420*/  LOP3.LUT R20, R20, 0xffff, RZ, 0xc0, !PT ;  /* 0x0000ffff14147812 */ /* 0x000fe200078ec0ff */
[--C-:B------:R-:W-:Y:S02]  /*0430*/  IMAD.IADD R16, R16, 0x1, R17.reuse ;  /* 0x0000000110107824 */ /* 0x100fe400078e0211 */
[----:B------:R-:W-:Y:S02]  /*0440*/  IMAD.IADD R22, R22, 0x1, R17 ;  /* 0x0000000116167824 */ /* 0x000fe400078e0211 */
[----:B------:R-:W-:Y:S01]  /*0450*/  IMAD R21, R20, 0x68, R21 ;  /* 0x0000006814157824 */ /* 0x000fe200078e0215 */
[----:B------:R-:W-:-:S02]  /*0460*/  LOP3.LUT R16, R16, 0xffff, RZ, 0xc0, !PT ;  /* 0x0000ffff10107812 */ /* 0x000fc400078ec0ff */
[----:B------:R-:W-:Y:S01]  /*0470*/  LOP3.LUT R22, R22, 0xffff, RZ, 0xc0, !PT ;  /* 0x0000ffff16167812 */ /* 0x000fe200078ec0ff */
[--C-:B------:R-:W-:Y:S01]  /*0480*/  IMAD R2, R20, 0x4e0, R21.reuse ;  /* 0x000004e014027824 */ /* 0x100fe200078e0215 */
[----:B------:R-:W-:Y:S01]  /*0490*/  BSSY.RECONVERGENT B0, `(.L_x_110) ;  /* 0x000012b000007945 */ /* 0x000fe20003800200 */
[----:B------:R-:W-:Y:S01]  /*04a0*/  ISETP.GT.U32.AND P2, PT, R17, 0x9b, PT ;  /* 0x0000009b1100780c */ /* 0x000fe20003f44070 */
[C---:B------:R-:W-:Y:S02]  /*04b0*/  IMAD R58, R16.reuse, 0x8, R21 ;  /* 0x00000008103a7824 */ /* 0x040fe400078e0215 */
[----:B------:R-:W-:Y:S02]  /*04c0*/  IMAD R2, R16, 0x8, R2 ;  /* 0x0000000810027824 */ /* 0x000fe400078e0202 */
[----:B------:R-:W-:Y:S01]  /*04d0*/  IMAD R3, R22, 0x68, R23 ;  /* 0x0000006816037824 */ /* 0x000fe200078e0217 */
[----:B0-----:R-:W-:Y:S07]  /*04e0*/  @P1 BRA `(.L_x_111) ;  /* 0x0000001000941947 */ /* 0x001fee0003800000 */
[----:B------:R-:W0:Y:S01]  /*04f0*/  LDCU.128 UR4, c[0x3][URZ] ;  /* 0x00c00000ff0477ac */ /* 0x000e220008000c00 */
[----:B------:R-:W1:Y:S01]  /*0500*/  LDCU.128 UR12, c[0x3][0x60] ;  /* 0x00c00c00ff0c77ac */ /* 0x000e620008000c00 */
[----:B------:R-:W2:Y:S01]  /*0510*/  LDCU.128 UR16, c[0x3][0xc0] ;  /* 0x00c01800ff1077ac */ /* 0x000ea20008000c00 */
[----:B------:R-:W3:Y:S01]  /*0520*/  LDCU.128 UR8, c[0x3][0x10] ;  /* 0x00c00200ff0877ac */ /* 0x000ee20008000c00 */
[----:B------:R-:W4:Y:S01]  /*0530*/  LDCU.128 UR28, c[0x3][0x70] ;  /* 0x00c00e00ff1c77ac */ /* 0x000f220008000c00 */
[C---:B0----5:R-:W-:Y:S01]  /*0540*/  DFMA R16, R54.reuse, UR4, RZ ;  /* 0x0000000436107c2b */ /* 0x061fe200080000ff */
[----:B------:R-:W0:Y:S01]  /*0550*/  LDCU.128 UR36, c[0x3][0xd0] ;  /* 0x00c01a00ff2477ac */ /* 0x000e220008000c00 */
[----:B-1----:R-:W-:Y:S01]  /*0560*/  DFMA R18, R54, UR12, RZ ;  /* 0x0000000c36127c2b */ /* 0x002fe200080000ff */
[----:B------:R-:W1:Y:S05]  /*0570*/  LDCU.128 UR24, c[0x3][0x20] ;  /* 0x00c00400ff1877ac */ /* 0x000e6a0008000c00 */
[----:B------:R-:W-:-:S02]  /*0580*/  DFMA R16, R52, UR6, R16 ;  /* 0x0000000634107c2b */ /* 0x000fc40008000010 */
[----:B--2---:R-:W-:Y:S01]  /*0590*/  DFMA R20, R54, UR16, RZ ;  /* 0x0000001036147c2b */ /* 0x004fe200080000ff */
[----:B------:R-:W2:Y:S01]  /*05a0*/  LDCU.128 UR32, c[0x3][0x80] ;  /* 0x00c01000ff2077ac */ /* 0x000ea20008000c00 */
[----:B------:R-:W-:Y:S01]  /*05b0*/  DFMA R18, R52, UR14, R18 ;  /* 0x0000000e34127c2b */ /* 0x000fe20008000012 */
[----:B------:R-:W2:Y:S03]  /*05c0*/  LDCU.128 UR44, c[0x3][0xe0] ;  /* 0x00c01c00ff2c77ac */ /* 0x000ea60008000c00 */
[----:B---3--:R-:W-:Y:S02]  /*05d0*/  DFMA R16, R50, UR8, R16 ;  /* 0x0000000832107c2b */ /* 0x008fe40008000010 */
[----:B------:R-:W-:Y:S01]  /*05e0*/  DFMA R20, R52, UR18, R20 ;  /* 0x0000001234147c2b */ /* 0x000fe20008000014 */
[----:B------:R-:W3:Y:S01]  /*05f0*/  LDCU.128 UR20, c[0x3][0x30] ;  /* 0x00c00600ff1477ac */ /* 0x000ee20008000c00 */
[----:B----4-:R-:W-:Y:S01]  /*0600*/  DFMA R18, R50, UR28, R18 ;  /* 0x0000001c32127c2b */ /* 0x010fe20008000012 */
[----:B------:R-:W4:Y:S03]  /*0610*/  LDCU.128 UR16, c[0x3][0x90] ;  /* 0x00c01200ff1077ac */ /* 0x000f260008000c00 */
[----:B------:R-:W-:-:S02]  /*0620*/  DFMA R16, R48, UR10, R16 ;  /* 0x0000000a30107c2b */ /* 0x000fc40008000010 */
[----:B0-----:R-:W-:Y:S01]  /*0630*/  DFMA R20, R50, UR36, R20 ;  /* 0x0000002432147c2b */ /* 0x001fe20008000014 */
[----:B------:R-:W0:Y:S01]  /*0640*/  LDCU.128 UR4, c[0x3][0x40] ;  /* 0x00c00800ff0477ac */ /* 0x000e220008000c00 */
[----:B------:R-:W-:Y:S01]  /*0650*/  DFMA R18, R48, UR30, R18 ;  /* 0x0000001e30127c2b */ /* 0x000fe20008000012 */
[----:B------:R-:W0:Y:S03]  /*0660*/  LDCU.128 UR28, c[0x3][0xf0] ;  /* 0x00c01e00ff1c77ac */ /* 0x000e260008000c00 */
[----:B-1----:R-:W-:Y:S02]  /*0670*/  DFMA R16, R46, UR24, R16 ;  /* 0x000000182e107c2b */ /* 0x002fe40008000010 */
[----:B------:R-:W-:Y:S01]  /*0680*/  DFMA R20, R48, UR38, R20 ;  /* 0x0000002630147c2b */ /* 0x000fe20008000014 */
[----:B------:R-:W1:Y:S01]  /*0690*/  LDCU.128 UR56, c[0x3][0xa0] ;  /* 0x00c01400ff3877ac */ /* 0x000e620008000c00 */
[----:B--2---:R-:W-:Y:S01]  /*06a0*/  DFMA R18, R46, UR32, R18 ;  /* 0x000000202e127c2b */ /* 0x004fe20008000012 */
[----:B------:R-:W2:Y:S03]  /*06b0*/  LDCU.128 UR64, c[0x3][0x100] ;  /* 0x00c02000ff4077ac */ /* 0x000ea60008000c00 */
[----:B------:R-:W-:-:S02]  /*06c0*/  DFMA R16, R44, UR26, R16 ;  /* 0x0000001a2c107c2b */ /* 0x000fc40008000010 */
[----:B------:R-:W-:Y:S01]  /*06d0*/  DFMA R20, R46, UR44, R20 ;  /* 0x0000002c2e147c2b */ /* 0x000fe20008000014 */
        /* <DEDUP_REMOVED lines=13> */
[----:B------:R-:W-:Y:S02]  /*07b0*/  DFMA R16, R38, UR4, R16 ;  /* 0x0000000426107c2b */ /* 0x000fe40008000010 */
[----:B------:R-:W-:Y:S01]  /*07c0*/  DFMA R20, R40, UR30, R20 ;  /* 0x0000001e28147c2b */ /* 0x000fe20008000014 */
[----:B------:R-:W0:Y:S01]  /*07d0*/  LDCU.128 UR44, c[0x3][0x240] ;  /* 0x00c04800ff2c77ac */ /* 0x000e220008000c00 */
[----:B-1----:R-:W-:-:S02]  /*07e0*/  DFMA R18, R38, UR56, R18 ;  /* 0x0000003826127c2b */ /* 0x002fc40008000012 */
[----:B--2---:R-:W-:Y:S01]  /*07f0*/  DFMA R24, R54, UR40, RZ ;  /* 0x0000002836187c2b */ /* 0x004fe200080000ff */
[----:B------:R-:W1:Y:S01]  /*0800*/  LDCU.128 UR48, c[0x3][0x2a0] ;  /* 0x00c05400ff3077ac */ /* 0x000e620008000c00 */
[----:B------:R-:W-:Y:S02]  /*0810*/  DFMA R16, R36, UR6, R16 ;  /* 0x0000000624107c2b */ /* 0x000fe40008000010 */
[----:B------:R-:W-:Y:S01]  /*0820*/  DFMA R20, R38, UR64, R20 ;  /* 0x0000004026147c2b */ /* 0x000fe20008000014 */
[----:B------:R-:W2:Y:S01]  /*0830*/  LDCU.128 UR52, c[0x3][0x300] ;  /* 0x00c06000ff3477ac */ /* 0x000ea20008000c00 */
[----:B------:R-:W-:Y:S01]  /*0840*/  DFMA R18, R36, UR58, R18 ;  /* 0x0000003a24127c2b */ /* 0x000fe20008000012 */
[----:B------:R-:W2:Y:S03]  /*0850*/  LDCU.128 UR56, c[0x3][0x360] ;  /* 0x00c06c00ff3877ac */ /* 0x000ea60008000c00 */
[----:B------:R-:W-:-:S02]  /*0860*/  DFMA R16, R34, UR60, R16 ;  /* 0x0000003c22107c2b */ /* 0x000fc40008000010 */
[----:B------:R-:W-:Y:S01]  /*0870*/  DFMA R22, R36, UR66, R20 ;  /* 0x0000004224167c2b */ /* 0x000fe20008000014 */
[----:B------:R-:W2:Y:S01]  /*0880*/  LDCU.128 UR64, c[0x3][0x420] ;  /* 0x00c08400ff4077ac */ /* 0x000ea20008000c00 */
[----:B---3--:R-:W-:Y:S02]  /*0890*/  DFMA R60, R34, UR12, R18 ;  /* 0x0000000c223c7c2b */ /* 0x008fe40008000012 */
[----:B------:R-:W-:Y:S01]  /*08a0*/  DFMA R18, R52, UR42, R24 ;  /* 0x0000002a34127c2b */ /* 0x000fe20008000018 */
[----:B------:R-:W3:Y:S01]  /*08b0*/  LDCU.128 UR40, c[0x3][0x480] ;  /* 0x00c09000ff2877ac */ /* 0x000ee20008000c00 */
[----:B------:R-:W-:Y:S02]  /*08c0*/  DFMA R20, R32, UR62, R16 ;  /* 0x0000003e20147c2b */ /* 0x000fe40008000010 */
[----:B----4-:R-:W-:Y:S01]  /*08d0*/  DFMA R22, R34, UR8, R22 ;  /* 0x0000000822167c2b */ /* 0x010fe20008000016 */
[----:B------:R-:W4:Y:S01]  /*08e0*/  LDCU.128 UR60, c[0x3][0x3c0] ;  /* 0x00c07800ff3c77ac */ /* 0x000f220008000c00 */
[----:B0-----:R-:W-:-:S02]  /*08f0*/  DFMA R16, R54, UR32, RZ ;  /* 0x0000002036107c2b */ /* 0x001fc400080000ff */
[C---:B------:R-:W-:Y:S01]  /*0900*/  DFMA R30, R54.reuse, UR20, RZ ;  /* 0x00000014361e7c2b */ /* 0x040fe200080000ff */
[----:B------:R4:W-:Y:S01]  /*0910*/  STS.64 [R58], R20 ;  /* 0x000000143a007388 */ /* 0x0009e20000000a00 */
[----:B------:R-:W-:Y:S01]  /*0920*/  DFMA R28, R54, UR44, RZ ;  /* 0x0000002c361c7c2b */ /* 0x000fe200080000ff */
[----:B------:R-:W0:Y:S01]  /*0930*/  LDCU.128 UR28, c[0x3][0x2b0] ;  /* 0x00c05600ff1c77ac */ /* 0x000e220008000c00 */
[----:B------:R-:W-:Y:S02]  /*0940*/  DFMA R56, R32, UR10, R22 ;  /* 0x0000000a20387c2b */ /* 0x000fe40008000016 */
[C---:B-1----:R-:W-:Y:S01]  /*0950*/  DFMA R26, R54.reuse, UR48, RZ ;  /* 0x00000030361a7c2b */ /* 0x042fe200080000ff */
[----:B------:R-:W1:Y:S01]  /*0960*/  LDCU.128 UR16, c[0x3][0x250] ;  /* 0x00c04a00ff1077ac */ /* 0x000e620008000c00 */
[C---:B--2---:R-:W-:Y:S02]  /*0970*/  DFMA R24, R54.reuse, UR52, RZ ;  /* 0x0000003436187c2b */ /* 0x044fe400080000ff */
[----:B------:R-:W-:Y:S01]  /*0980*/  DFMA R22, R54, UR56, RZ ;  /* 0x0000003836167c2b */ /* 0x000fe200080000ff */
[----:B------:R2:W-:Y:S01]  /*0990*/  STS.64 [R58+0xa90], R56 ;  /* 0x000a90383a007388 */ /* 0x0005e20000000a00 */
[----:B------:R-:W-:Y:S01]  /*09a0*/  DFMA R60, R32, UR14, R60 ;  /* 0x0000000e203c7c2b */ /* 0x000fe2000800003c */
[----:B------:R-:W1:Y:S01]  /*09b0*/  LDCU.128 UR12, c[0x3][0x370] ;  /* 0x00c06e00ff0c77ac */ /* 0x000e620008000c00 */
[----:B------:R-:W-:-:S02]  /*09c0*/  DFMA R26, R52, UR50, R26 ;  /* 0x00000032341a7c2b */ /* 0x000fc4000800001a */
[----:B----4-:R-:W-:Y:S01]  /*09d0*/  DFMA R20, R54, UR60, RZ ;  /* 0x0000003c36147c2b */ /* 0x010fe200080000ff */
[----:B------:R-:W4:Y:S01]  /*09e0*/  LDCU.128 UR72, c[0x3][0x130] ;  /* 0x00c02600ff4877ac */ /* 0x000f220008000c00 */
[C---:B------:R-:W-:Y:S01]  /*09f0*/  DFMA R22, R52.reuse, UR58, R22 ;  /* 0x0000003a34167c2b */ /* 0x040fe20008000016 */
[----:B------:R1:W-:Y:S01]  /*0a00*/  STS.64 [R58+0x548], R60 ;  /* 0x0005483c3a007388 */ /* 0x0003e20000000a00 */
[----:B------:R-:W-:Y:S01]  /*0a10*/  DFMA R30, R52, UR22, R30 ;  /* 0x00000016341e7c2b */ /* 0x000fe2000800001e */
[----:B------:R-:W4:Y:S01]  /*0a20*/  LDCU.128 UR20, c[0x3][0x490] ;  /* 0x00c09200ff1477ac */ /* 0x000f220008000c00 */
[----:B0-----:R-:W-:Y:S02]  /*0a30*/  DFMA R26, R50, UR28, R26 ;  /* 0x0000001c321a7c2b */ /* 0x001fe4000800001a */
[C---:B--2---:R-:W-:Y:S01]  /*0a40*/  DFMA R56, R54.reuse, UR64, RZ ;  /* 0x0000004036387c2b */ /* 0x044fe200080000ff */
[----:B------:R-:W0:Y:S01]  /*0a50*/  LDCU.128 UR8, c[0x3][0x3d0] ;  /* 0x00c07a00ff0877ac */ /* 0x000e220008000c00 */
[----:B---3--:R-:W-:-:S02]  /*0a60*/  DFMA R54, R54, UR40, RZ ;  /* 0x0000002836367c2b */ /* 0x008fc400080000ff */
[C---:B------:R-:W-:Y:S01]  /*0a70*/  DFMA R28, R52.reuse, UR46, R28 ;  /* 0x0000002e341c7c2b */ /* 0x040fe2000800001c */
[----:B------:R-:W2:Y:S01]  /*0a80*/  LDCU.128 UR68, c[0x3][0x140] ;  /* 0x00c02800ff4477ac */ /* 0x000ea20008000c00 */
[----:B------:R-:W-:Y:S02]  /*0a90*/  DFMA R16, R52, UR34, R16 ;  /* 0x0000002234107c2b */ /* 0x000fe40008000010 */
[----:B-1----:R-:W-:Y:S01]  /*0aa0*/  DFMA R22, R50, UR12, R22 ;  /* 0x0000000c32167c2b */ /* 0x002fe20008000016 */
[----:B------:R-:W1:Y:S01]  /*0ab0*/  LDCU.128 UR32, c[0x3][0x430] ;  /* 0x00c08600ff2077ac */ /* 0x000e620008000c00 */
[----:B------:R-:W-:Y:S02]  /*0ac0*/  DFMA R54, R52, UR42, R54 ;  /* 0x0000002a34367c2b */ /* 0x000fe40008000036 */
[----:B------:R-:W-:Y:S01]  /*0ad0*/  DFMA R28, R50, UR16, R28 ;  /* 0x00000010321c7c2b */ /* 0x000fe2000800001c */
[----:B------:R-:W3:Y:S01]  /*0ae0*/  LDCU.128 UR40, c[0x3][0x150] ;  /* 0x00c02a00ff2877ac */ /* 0x000ee20008000c00 */
[----:B------:R-:W-:-:S02]  /*0af0*/  DFMA R20, R52, UR62, R20 ;  /* 0x0000003e34147c2b */ /* 0x000fc40008000014 */
[----:B------:R-:W-:Y:S01]  /*0b00*/  DFMA R56, R52, UR66, R56 ;  /* 0x0000004234387c2b */ /* 0x000fe20008000038 */
[----:B------:R-:W3:Y:S01]  /*0b10*/  LDCU.128 UR24, c[0x3][0x190] ;  /* 0x00c03200ff1877ac */ /* 0x000ee20008000c00 */
[C---:B----4-:R-:W-:Y:S02]  /*0b20*/  DFMA R54, R50.reuse, UR20, R54 ;  /* 0x0000001432367c2b */ /* 0x050fe40008000036 */
[----:B------:R-:W-:Y:S01]  /*0b30*/  DFMA R18, R50, UR72, R18 ;  /* 0x0000004832127c2b */ /* 0x000fe20008000012 */
[----:B------:R-:W4:Y:S01]  /*0b40*/  LDCU.128 UR36, c[0x3][0x1f0] ;  /* 0x00c03e00ff2477ac */ /* 0x000f220008000c00 */
[----:B------:R-:W-:Y:S02]  /*0b50*/  DFMA R24, R52, UR54, R24 ;  /* 0x0000003634187c2b */ /* 0x000fe40008000018 */
[----:B0-----:R-:W-:Y:S01]  /*0b60*/  DFMA R20, R50, UR8, R20 ;  /* 0x0000000832147c2b */ /* 0x001fe20008000014 */
[----:B------:R-:W0:Y:S01]  /*0b70*/  LDCU.128 UR4, c[0x3][0x310] ;  /* 0x00c06200ff0477ac */ /* 0x000e220008000c00 */
[----:B------:R-:W-:-:S02]  /*0b80*/  DFMA R22, R48, UR14, R22 ;  /* 0x0000000e30167c2b */ /* 0x000fc40008000016 */
[----:B-1----:R-:W-:Y:S01]  /*0b90*/  DFMA R56, R50, UR32, R56 ;  /* 0x0000002032387c2b */ /* 0x002fe20008000038 */
[----:B--2---:R-:W-:Y:S01]  /*0ba0*/  UMOV UR8, UR70 ;  /* 0x0000004600087c82 */ /* 0x004fe20008000000 */
[----:B------:R-:W-:Y:S01]  /*0bb0*/  DFMA R18, R48, UR74, R18 ;  /* 0x0000004a30127c2b */ /* 0x000fe20008000012 */
[----:B---3--:R-:W-:Y:S01]  /*0bc0*/  UMOV UR28, UR42 ;  /* 0x0000002a001c7c82 */ /* 0x008fe20008000000 */
[----:B------:R-:W-:Y:S01]  /*0bd0*/  UMOV UR29, UR43 ;  /* 0x0000002b001d7c82 */ /* 0x000fe20008000000 */
[----:B------:R-:W-:Y:S01]  /*0be0*/  UMOV UR12, UR40 ;  /* 0x00000028000c7c82 */ /* 0x000fe20008000000 */
[----:B------:R-:W-:Y:S01]  /*0bf0*/  UMOV UR13, UR41 ;  /* 0x00000029000d7c82 */ /* 0x000fe20008000000 */
[----:B------:R-:W1:Y:S01]  /*0c00*/  LDCU.128 UR40, c[0x3][0x160] ;  /* 0x00c02c00ff2877ac */ /* 0x000e620008000c00 */
[----:B------:R-:W-:Y:S02]  /*0c10*/  DFMA R16, R50, UR24, R16 ;  /* 0x0000001832107c2b */ /* 0x000fe40008000010 */
[----:B------:R-:W-:Y:S01]  /*0c20*/  DFMA R28, R48, UR18, R28 ;  /* 0x00000012301c7c2b */ /* 0x000fe2000800001c */
[----:B------:R-:W-:Y:S01]  /*0c30*/  UMOV UR9, UR71 ;  /* 0x0000004700097c82 */ /* 0x000fe20008000000 */
[----:B------:R-:W-:Y:S01]  /*0c40*/  UMOV UR32, UR68 ;  /* 0x0000004400207c82 */ /* 0x000fe20008000000 */
[----:B------:R-:W-:Y:S01]  /*0c50*/  UMOV UR33, UR69 ;  /* 0x0000004500217c82 */ /* 0x000fe20008000000 */
[----:B------:R-:W2:Y:S01]  /*0c60*/  LDCU.128 UR72, c[0x3][0x380] ;  /* 0x00c07000ff4877ac */ /* 0x000ea20008000c00 */
[----:B----4-:R-:W-:-:S02]  /*0c70*/  DFMA R30, R50, UR36, R30 ;  /* 0x00000024321e7c2b */ /* 0x010fc4000800001e */
[----:B0-----:R-:W-:Y:S01]  /*0c80*/  DFMA R24, R50, UR4, R24 ;  /* 0x0000000432187c2b */ /* 0x001fe20008000018 */
[----:B------:R-:W0:Y:S01]  /*0c90*/  LDCU.128 UR60, c[0x3][0x260] ;  /* 0x00c04c00ff3c77ac */ /* 0x000e220008000c00 */
[C---:B------:R-:W-:Y:S02]  /*0ca0*/  DFMA R16, R48.reuse, UR26, R16 ;  /* 0x0000001a30107c2b */ /* 0x040fe40008000010 */
[C---:B------:R-:W-:Y:S01]  /*0cb0*/  DFMA R26, R48.reuse, UR30, R26 ;  /* 0x0000001e301a7c2b */ /* 0x040fe2000800001a */
[----:B------:R-:W3:Y:S01]  /*0cc0*/  LDCU.128 UR68, c[0x3][0x320] ;  /* 0x00c06400ff4477ac */ /* 0x000ee20008000c00 */
        /* <DEDUP_REMOVED lines=8> */
[----:B--2---:R-:W-:Y:S01]  /*0d50*/  DFMA R22, R46, UR72, R22 ;  /* 0x000000482e167c2b */ /* 0x004fe20008000016 */
[----:B------:R-:W2:Y:S01]  /*0d60*/  LDCU.128 UR56, c[0x3][0x200] ;  /* 0x00c04000ff3877ac */ /* 0x000ea20008000c00 */
[----:B------:R-:W-:Y:S02]  /*0d70*/  DFMA R54, R48, UR22, R54 ;  /* 0x0000001630367c2b */ /* 0x000fe40008000036 */
[C---:B0-----:R-:W-:Y:S01]  /*0d80*/  DFMA R28, R46.reuse, UR60, R28 ;  /* 0x0000003c2e1c7c2b */ /* 0x041fe2000800001c */
[----:B------:R-:W0:Y:S01]  /*0d90*/  LDCU.128 UR64, c[0x3][0x2c0] ;  /* 0x00c05800ff4077ac */ /* 0x000e220008000c00 */
[C---:B------:R-:W-:Y:S02]  /*0da0*/  DFMA R18, R46.reuse, UR32, R18 ;  /* 0x000000202e127c2b */ /* 0x040fe40008000012 */
[----:B---3--:R-:W-:Y:S01]  /*0db0*/  DFMA R24, R46, UR68, R24 ;  /* 0x000000442e187c2b */ /* 0x008fe20008000018 */
[----:B------:R-:W3:Y:S01]  /*0dc0*/  LDCU.128 UR24, c[0x3][0x3e0] ;  /* 0x00c07c00ff1877ac */ /* 0x000ee20008000c00 */
[----:B------:R-:W-:-:S02]  /*0dd0*/  DFMA R56, R48, UR34, R56 ;  /* 0x0000002230387c2b */ /* 0x000fc40008000038 */
[----:B------:R-:W-:Y:S01]  /*0de0*/  DFMA R22, R44, UR74, R22 ;  /* 0x0000004a2c167c2b */ /* 0x000fe20008000016 */
[----:B------:R-:W-:Y:S01]  /*0df0*/  UMOV UR38, UR16 ;  /* 0x0000001000267c82 */ /* 0x000fe20008000000 */
[----:B------:R-:W-:Y:S01]  /*0e00*/  UMOV UR39, UR17 ;  /* 0x0000001100277c82 */ /* 0x000fe20008000000 */
[----:B-1----:R-:W-:Y:S01]  /*0e10*/  UMOV UR4, UR40 ;  /* 0x0000002800047c82 */ /* 0x002fe20008000000 */
[----:B------:R-:W-:Y:S01]  /*0e20*/  UMOV UR5, UR41 ;  /* 0x0000002900057c82 */ /* 0x000fe20008000000 */
[----:B------:R-:W-:Y:S01]  /*0e30*/  UMOV UR36, UR42 ;  /* 0x0000002a00247c82 */ /* 0x000fe20008000000 */
[----:B------:R-:W-:Y:S01]  /*0e40*/  UMOV UR37, UR43 ;  /* 0x0000002b00257c82 */ /* 0x000fe20008000000 */
[----:B------:R-:W1:Y:S01]  /*0e50*/  LDCU.128 UR40, c[0x3][0x1a0] ;  /* 0x00c03400ff2877ac */ /* 0x000e620008000c00 */
[----:B--2---:R-:W-:Y:S02]  /*0e60*/  DFMA R30, R46, UR56, R30 ;  /* 0x000000382e1e7c2b */ /* 0x004fe4000800001e */
[----:B------:R-:W-:Y:S01]  /*0e70*/  DFMA R28, R44, UR62, R28 ;  /* 0x0000003e2c1c7c2b */ /* 0x000fe2000800001c */
[----:B------:R-:W-:Y:S01]  /*0e80*/  UMOV UR14, UR4 ;  /* 0x00000004000e7c82 */ /* 0x000fe20008000000 */
[----:B------:R-:W-:Y:S01]  /*0e90*/  UMOV UR15, UR5 ;  /* 0x00000005000f7c82 */ /* 0x000fe20008000000 */
[----:B------:R-:W2:Y:S01]  /*0ea0*/  LDCU.128 UR4, c[0x3][0x4a0] ;  /* 0x00c09400ff0477ac */ /* 0x000ea20008000c00 */
[----:B0-----:R-:W-:-:S02]  /*0eb0*/  DFMA R26, R46, UR64, R26 ;  /* 0x000000402e1a7c2b */ /* 0x001fc4000800001a */
[----:B---3--:R-:W-:Y:S01]  /*0ec0*/  DFMA R20, R46, UR24, R20 ;  /* 0x000000182e147c2b */ /* 0x008fe20008000014 */
[----:B------:R-:W0:Y:S01]  /*0ed0*/  LDCU.128 UR16, c[0x3][0x440] ;  /* 0x00c08800ff1077ac */ /* 0x000e220008000c00 */
[C---:B------:R-:W-:Y:S02]  /*0ee0*/  DFMA R30, R44.reuse, UR58, R30 ;  /* 0x0000003a2c1e7c2b */ /* 0x040fe4000800001e */
[----:B------:R-:W-:Y:S01]  /*0ef0*/  DFMA R24, R44, UR70, R24 ;  /* 0x000000462c187c2b */ /* 0x000fe20008000018 */
[----:B------:R-:W-:Y:S01]  /*0f00*/  UMOV UR30, UR8 ;  /* 0x00000008001e7c82 */ /* 0x000fe20008000000 */
[----:B------:R-:W-:Y:S01]  /*0f10*/  UMOV UR31, UR9 ;  /* 0x00000009001f7c82 */ /* 0x000fe20008000000 */
[----:B------:R-:W-:Y:S01]  /*0f20*/  UMOV UR60, UR14 ;  /* 0x0000000e003c7c82 */ /* 0x000fe20008000000 */
[----:B------:R-:W-:Y:S01]  /*0f30*/  UMOV UR61, UR15 ;  /* 0x0000000f003d7c82 */ /* 0x000fe20008000000 */
[----:B------:R-:W-:Y:S01]  /*0f40*/  UMOV UR68, UR12 ;  /* 0x0000000c00447c82 */ /* 0x000fe20008000000 */
[----:B------:R-:W-:Y:S01]  /*0f50*/  UMOV UR69, UR13 ;  /* 0x0000000d00457c82 */ /* 0x000fe20008000000 */
[----:B------:R-:W3:Y:S01]  /*0f60*/  LDCU.128 UR44, c[0x3][0x1b0] ;  /* 0x00c03600ff2c77ac */ /* 0x000ee20008000c00 */
[----:B-1----:R-:W-:-:S02]  /*0f70*/  DFMA R16, R46, UR40, R16 ;  /* 0x000000282e107c2b */ /* 0x002fc40008000010 */
[----:B------:R-:W-:Y:S01]  /*0f80*/  DFMA R26, R44, UR66, R26 ;  /* 0x000000422c1a7c2b */ /* 0x000fe2000800001a */
[----:B------:R-:W1:Y:S01]  /*0f90*/  LDCU.128 UR8, c[0x3][0x210] ;  /* 0x00c04200ff0877ac */ /* 0x000e620008000c00 */
[----:B--2---:R-:W-:Y:S02]  /*0fa0*/  DFMA R54, R46, UR4, R54 ;  /* 0x000000042e367c2b */ /* 0x004fe40008000036 */
[C---:B------:R-:W-:Y:S01]  /*0fb0*/  DFMA R20, R44.reuse, UR26, R20 ;  /* 0x0000001a2c147c2b */ /* 0x040fe20008000014 */
[----:B------:R-:W2:Y:S01]  /*0fc0*/  LDCU.128 UR12, c[0x3][0x330] ;  /* 0x00c06600ff0c77ac */ /* 0x000ea20008000c00 */
[----:B------:R-:W-:Y:S02]  /*0fd0*/  DFMA R16, R44, UR42, R16 ;  /* 0x0000002a2c107c2b */ /* 0x000fe40008000010 */
[----:B0-----:R-:W-:Y:S01]  /*0fe0*/  DFMA R56, R46, UR16, R56 ;  /* 0x000000102e387c2b */ /* 0x001fe20008000038 */
[----:B------:R-:W-:Y:S01]  /*0ff0*/  UMOV UR40, UR30 ;  /* 0x0000001e00287c82 */ /* 0x000fe20008000000 */
[----:B------:R-:W-:Y:S01]  /*1000*/  UMOV UR41, UR31 ;  /* 0x0000001f00297c82 */ /* 0x000fe20008000000 */
[----:B------:R-:W-:Y:S01]  /*1010*/  UMOV UR56, UR28 ;  /* 0x0000001c00387c82 */ /* 0x000fe20008000000 */
[----:B------:R-:W-:Y:S01]  /*1020*/  UMOV UR57, UR29 ;  /* 0x0000001d00397c82 */ /* 0x000fe20008000000 */
[----:B------:R-:W-:Y:S01]  /*1030*/  UMOV UR74, UR60 ;  /* 0x0000003c004a7c82 */ /* 0x000fe20008000000 */
[----:B------:R-:W-:Y:S01]  /*1040*/  UMOV UR75, UR61 ;  /* 0x0000003d004b7c82 */ /* 0x000fe20008000000 */
[----:B------:R-:W0:Y:S01]  /*1050*/  LDCU.128 UR28, c[0x3][0x270] ;  /* 0x00c04e00ff1c77ac */ /* 0x000e220008000c00 */
[----:B------:R-:W-:-:S02]  /*1060*/  DFMA R18, R44, UR40, R18 ;  /* 0x000000282c127c2b */ /* 0x000fc40008000012 */
[----:B------:R-:W-:Y:S01]  /*1070*/  DFMA R54, R44, UR6, R54 ;  /* 0x000000062c367c2b */ /* 0x000fe20008000036 */
[----:B------:R-:W4:Y:S01]  /*1080*/  LDCU.128 UR60, c[0x3][0x4b0] ;  /* 0x00c09600ff3c77ac */ /* 0x000f220008000c00 */
[C---:B---3--:R-:W-:Y:S02]  /*1090*/  DFMA R16, R42.reuse, UR44, R16 ;  /* 0x0000002c2a107c2b */ /* 0x048fe40008000010 */
[C---:B-1----:R-:W-:Y:S01]  /*10a0*/  DFMA R30, R42.reuse, UR8, R30 ;  /* 0x000000082a1e7c2b */ /* 0x042fe2000800001e */
        /* <DEDUP_REMOVED lines=15> */
[----:B----4-:R-:W-:Y:S02]  /*11a0*/  DFMA R54, R42, UR60, R54 ;  /* 0x0000003c2a367c2b */ /* 0x010fe40008000036 */
[C---:B------:R-:W-:Y:S01]  /*11b0*/  DFMA R16, R40.reuse, UR46, R16 ;  /* 0x0000002e28107c2b */ /* 0x040fe20008000010 */
[----:B------:R-:W3:Y:S01]  /*11c0*/  LDCU.128 UR56, c[0x3][0x450] ;  /* 0x00c08a00ff3877ac */ /* 0x000ee20008000c00 */
[----:B------:R-:W-:-:S02]  /*11d0*/  DFMA R30, R40, UR10, R30 ;  /* 0x0000000a281e7c2b */ /* 0x000fc4000800001e */
[C---:B------:R-:W-:Y:S01]  /*11e0*/  DFMA R24, R40.reuse, UR14, R24 ;  /* 0x0000000e28187c2b */ /* 0x040fe20008000018 */
[----:B------:R-:W4:Y:S01]  /*11f0*/  LDCU.128 UR32, c[0x3][0x220] ;  /* 0x00c04400ff2077ac */ /* 0x000f220008000c00 */
[----:B------:R-:W-:Y:S02]  /*1200*/  DFMA R28, R40, UR30, R28 ;  /* 0x0000001e281c7c2b */ /* 0x000fe4000800001c */
[----:B-1----:R-:W-:Y:S01]  /*1210*/  DFMA R26, R42, UR20, R26 ;  /* 0x000000142a1a7c2b */ /* 0x002fe2000800001a */
[----:B------:R-:W-:Y:S01]  /*1220*/  UMOV UR44, UR4 ;  /* 0x00000004002c7c82 */ /* 0x000fe20008000000 */
[----:B------:R-:W-:Y:S01]  /*1230*/  UMOV UR45, UR5 ;  /* 0x00000005002d7c82 */ /* 0x000fe20008000000 */
[----:B------:R-:W-:Y:S01]  /*1240*/  UMOV UR28, UR64 ;  /* 0x00000040001c7c82 */ /* 0x000fe20008000000 */
[----:B------:R-:W-:Y:S01]  /*1250*/  UMOV UR29, UR65 ;  /* 0x00000041001d7c82 */ /* 0x000fe20008000000 */
[----:B------:R-:W-:Y:S01]  /*1260*/  UMOV UR60, UR24 ;  /* 0x00000018003c7c82 */ /* 0x000fe20008000000 */
[----:B------:R-:W-:Y:S01]  /*1270*/  UMOV UR61, UR25 ;  /* 0x00000019003d7c82 */ /* 0x000fe20008000000 */
[----:B------:R-:W-:Y:S01]  /*1280*/  DFMA R18, R40, UR44, R18 ;  /* 0x0000002c28127c2b */ /* 0x000fe20008000012 */
[----:B------:R-:W1:Y:S01]  /*1290*/  LDCU.128 UR48, c[0x3][0x1c0] ;  /* 0x00c03800ff3077ac */ /* 0x000e620008000c00 */
[----:B--2---:R-:W-:-:S02]  /*12a0*/  DFMA R22, R42, UR36, R22 ;  /* 0x000000242a167c2b */ /* 0x004fc40008000016 */
[C---:B0-----:R-:W-:Y:S01]  /*12b0*/  DFMA R20, R42.reuse, UR40, R20 ;  /* 0x000000282a147c2b */ /* 0x041fe20008000014 */
[----:B------:R-:W0:Y:S01]  /*12c0*/  LDCU.128 UR68, c[0x3][0x280] ;  /* 0x00c05000ff4477ac */ /* 0x000e220008000c00 */
[----:B---3--:R-:W-:Y:S02]  /*12d0*/  DFMA R56, R42, UR56, R56 ;  /* 0x000000382a387c2b */ /* 0x008fe40008000038 */
[C---:B------:R-:W-:Y:S01]  /*12e0*/  DFMA R18, R38.reuse, UR28, R18 ;  /* 0x0000001c26127c2b */ /* 0x040fe20008000012 */
[----:B------:R-:W2:Y:S01]  /*12f0*/  LDCU.128 UR64, c[0x3][0x2e0] ;  /* 0x00c05c00ff4077ac */ /* 0x000ea20008000c00 */
[----:B----4-:R-:W-:Y:S02]  /*1300*/  DFMA R30, R38, UR32, R30 ;  /* 0x00000020261e7c2b */ /* 0x010fe4000800001e */
        /* <DEDUP_REMOVED lines=12> */
[C---:B0-----:R-:W-:Y:S01]  /*13d0*/  DFMA R28, R38.reuse, UR68, R28 ;  /* 0x00000044261c7c2b */ /* 0x041fe2000800001c */
[----:B------:R-:W0:Y:S01]  /*13e0*/  LDCU.128 UR12, c[0x3][0x4c0] ;  /* 0x00c09800ff0c77ac */ /* 0x000e220008000c00 */
[C---:B--2---:R-:W-:Y:S02]  /*13f0*/  DFMA R26, R38.reuse, UR64, R26 ;  /* 0x00000040261a7c2b */ /* 0x044fe4000800001a */
[----:B---3--:R-:W-:Y:S01]  /*1400*/  DFMA R24, R38, UR4, R24 ;  /* 0x0000000426187c2b */ /* 0x008fe20008000018 */
[----:B------:R-:W1:Y:S01]  /*1410*/  LDCU.128 UR52, c[0x3][0x1d0] ;  /* 0x00c03a00ff3477ac */ /* 0x000e620008000c00 */
[----:B------:R-:W-:Y:S02]  /*1420*/  DFMA R16, R36, UR50, R16 ;  /* 0x0000003224107c2b */ /* 0x000fe40008000010 */
[----:B----4-:R-:W-:Y:S01]  /*1430*/  DFMA R22, R38, UR24, R22 ;  /* 0x0000001826167c2b */ /* 0x010fe20008000016 */
[----:B------:R-:W2:Y:S01]  /*1440*/  LDCU.128 UR16, c[0x3][0x230] ;  /* 0x00c04600ff1077ac */ /* 0x000ea20008000c00 */
[----:B------:R-:W-:-:S02]  /*1450*/  DFMA R28, R36, UR70, R28 ;  /* 0x00000046241c7c2b */ /* 0x000fc4000800001c */
[----:B------:R-:W-:Y:S01]  /*1460*/  DFMA R20, R38, UR44, R20 ;  /* 0x0000002c26147c2b */ /* 0x000fe20008000014 */
[----:B------:R-:W3:Y:S01]  /*1470*/  LDCU.128 UR20, c[0x3][0x290] ;  /* 0x00c05200ff1477ac */ /* 0x000ee20008000c00 */
[----:B------:R-:W-:Y:S02]  /*1480*/  DFMA R26, R36, UR66, R26 ;  /* 0x00000042241a7c2b */ /* 0x000fe4000800001a */
[----:B------:R-:W-:Y:S01]  /*1490*/  DFMA R56, R38, UR8, R56 ;  /* 0x0000000826387c2b */ /* 0x000fe20008000038 */
[----:B------:R-:W4:Y:S01]  /*14a0*/  LDCU.128 UR56, c[0x3][0x2f0] ;  /* 0x00c05e00ff3877ac */ /* 0x000f220008000c00 */
[----:B------:R-:W-:Y:S02]  /*14b0*/  DFMA R24, R36, UR6, R24 ;  /* 0x0000000624187c2b */ /* 0x000fe40008000018 */
[----:B0-----:R-:W-:Y:S01]  /*14c0*/  DFMA R54, R38, UR12, R54 ;  /* 0x0000000c26367c2b */ /* 0x001fe20008000036 */
[----:B------:R-:W0:Y:S01]  /*14d0*/  LDCU.128 UR40, c[0x3][0x350] ;  /* 0x00c06a00ff2877ac */ /* 0x000e220008000c00 */
[----:B------:R-:W-:-:S02]  /*14e0*/  DFMA R22, R36, UR26, R22 ;  /* 0x0000001a24167c2b */ /* 0x000fc40008000016 */
[C---:B------:R-:W-:Y:S01]  /*14f0*/  DFMA R20, R36.reuse, UR46, R20 ;  /* 0x0000002e24147c2b */ /* 0x040fe20008000014 */
[----:B------:R-:W0:Y:S01]  /*1500*/  LDCU.128 UR36, c[0x3][0x3b0] ;  /* 0x00c07600ff2477ac */ /* 0x000e220008000c00 */
[C---:B------:R-:W-:Y:S02]  /*1510*/  DFMA R56, R36.reuse, UR10, R56 ;  /* 0x0000000a24387c2b */ /* 0x040fe40008000038 */
[----:B------:R-:W-:Y:S01]  /*1520*/  DFMA R54, R36, UR14, R54 ;  /* 0x0000000e24367c2b */ /* 0x000fe20008000036 */
[----:B------:R-:W0:Y:S01]  /*1530*/  LDCU.128 UR28, c[0x3][0x410] ;  /* 0x00c08200ff1c77ac */ /* 0x000e220008000c00 */
[C---:B------:R-:W-:Y:S02]  /*1540*/  DFMA R18, R34.reuse, UR74, R18 ;  /* 0x0000004a22127c2b */ /* 0x040fe40008000012 */
[C---:B-1----:R-:W-:Y:S01]  /*1550*/  DFMA R16, R34.reuse, UR52, R16 ;  /* 0x0000003422107c2b */ /* 0x042fe20008000010 */
[----:B------:R-:W1:Y:S01]  /*1560*/  LDCU.128 UR60, c[0x3][0x470] ;  /* 0x00c08e00ff3c77ac */ /* 0x000e620008000c00 */
[----:B--2---:R-:W-:-:S02]  /*1570*/  DFMA R30, R34, UR16, R30 ;  /* 0x00000010221e7c2b */ /* 0x004fc4000800001e */
[C---:B---3--:R-:W-:Y:S01]  /*1580*/  DFMA R28, R34.reuse, UR20, R28 ;  /* 0x00000014221c7c2b */ /* 0x048fe2000800001c */
[----:B------:R-:W2:Y:S01]  /*1590*/  LDCU.128 UR32, c[0x3][0x4d0] ;  /* 0x00c09a00ff2077ac */ /* 0x000ea20008000c00 */
[C---:B----4-:R-:W-:Y:S02]  /*15a0*/  DFMA R26, R34.reuse, UR56, R26 ;  /* 0x00000038221a7c2b */ /* 0x050fe4000800001a */
[----:B0-----:R-:W-:Y:S02]  /*15b0*/  DFMA R24, R34, UR40, R24 ;  /* 0x0000002822187c2b */ /* 0x001fe40008000018 */
[----:B------:R-:W-:Y:S02]  /*15c0*/  DFMA R18, R32, UR72, R18 ;  /* 0x0000004820127c2b */ /* 0x000fe40008000012 */
[----:B------:R-:W-:Y:S02]  /*15d0*/  DFMA R22, R34, UR36, R22 ;  /* 0x0000002422167c2b */ /* 0x000fe40008000016 */
[----:B------:R-:W-:-:S02]  /*15e0*/  DFMA R16, R32, UR54, R16 ;  /* 0x0000003620107c2b */ /* 0x000fc40008000010 */
[----:B------:R-:W-:Y:S01]  /*15f0*/  DFMA R20, R34, UR28, R20 ;  /* 0x0000001c22147c2b */ /* 0x000fe20008000014 */
[----:B------:R0:W-:Y:S01]  /*1600*/  STS.64 [R58+0xfd8], R18 ;  /* 0x000fd8123a007388 */ /* 0x0001e20000000a00 */
[----:B------:R-:W-:Y:S02]  /*1610*/  DFMA R30, R32, UR18, R30 ;  /* 0x00000012201e7c2b */ /* 0x000fe4000800001e */
[----:B-1----:R-:W-:Y:S01]  /*1620*/  DFMA R56, R34, UR60, R56 ;  /* 0x0000003c22387c2b */ /* 0x002fe20008000038 */
[----:B------:R0:W-:Y:S01]  /*1630*/  STS.64 [R58+0x1520], R16 ;  /* 0x001520103a007388 */ /* 0x0001e20000000a00 */
[----:B------:R-:W-:Y:S02]  /*1640*/  DFMA R28, R32, UR22, R28 ;  /* 0x00000016201c7c2b */ /* 0x000fe4000800001c */
[----:B--2---:R-:W-:Y:S01]  /*1650*/  DFMA R54, R34, UR32, R54 ;  /* 0x0000002022367c2b */ /* 0x004fe20008000036 */
        /* <DEDUP_REMOVED lines=14> */
.L_x_111:
[----:B------:R-:W-:Y:S05]  /*1740*/  BSYNC.RECONVERGENT B0 ;  /* 0x0000000000007941 */ /* 0x000fea0003800200 */
.L_x_110:
[----:B------:R-:W-:Y:S06]  /*1750*/  BAR.SYNC.DEFER_BLOCKING 0x0 ;  /* 0x0000000000007b1d */ /* 0x000fec0000010000 */
[----:B------:R-:W-:Y:S04]  /*1760*/  BSSY.RECONVERGENT B0, `(.L_x_112) ;  /* 0x0000149000007945 */ /* 0x000fe80003800200 */
[----:B------:R-:W-:Y:S05]  /*1770*/  @P2 BRA `(.L_x_113) ;  /* 0x00000014001c2947 */ /* 0x000fea0003800000 */
[----:B0-----:R-:W0:Y:S01]  /*1780*/  LDS.64 R56, [R2] ;  /* 0x0000000002387984 */ /* 0x001e220000000a00 */
[----:B------:R-:W0:Y:S03]  /*1790*/  LDCU.128 UR4, c[0x3][URZ] ;  /* 0x00c00000ff0477ac */ /* 0x000e260008000c00 */
[----:B-----5:R-:W1:Y:S01]  /*17a0*/  LDS.64 R54, [R2+0x68] ;  /* 0x0000680002367984 */ /* 0x020e620000000a00 */
[----:B------:R-:W2:Y:S03]  /*17b0*/  LDCU.128 UR16, c[0x3][0x60] ;  /* 0x00c00c00ff1077ac */ /* 0x000ea60008000c00 */
[----:B------:R-:W3:Y:S01]  /*17c0*/  LDS.64 R52, [R2+0xd0] ;  /* 0x0000d00002347984 */ /* 0x000ee20000000a00 */
[----:B------:R-:W3:Y:S03]  /*17d0*/  LDCU.128 UR8, c[0x3][0x10] ;  /* 0x00c00200ff0877ac */ /* 0x000ee60008000c00 */
[----:B------:R-:W4:Y:S01]  /*17e0*/  LDS.64 R46, [R2+0x138] ;  /* 0x00013800022e7984 */ /* 0x000f220000000a00 */
[----:B------:R-:W3:Y:S03]  /*17f0*/  LDCU.128 UR20, c[0x3][0x70] ;  /* 0x00c00e00ff1477ac */ /* 0x000ee60008000c00 */
[----:B------:R-:W4:Y:S01]  /*1800*/  LDS.64 R44, [R2+0x1a0] ;  /* 0x0001a000022c7984 */ /* 0x000f220000000a00 */
[----:B------:R-:W4:Y:S03]  /*1810*/  LDCU.128 UR12, c[0x3][0x20] ;  /* 0x00c00400ff0c77ac */ /* 0x000f260008000c00 */
[----:B------:R-:W4:Y:S01]  /*1820*/  LDS.64 R42, [R2+0x208] ;  /* 0x00020800022a7984 */ /* 0x000f220000000a00 */
[----:B------:R-:W4:Y:S03]  /*1830*/  LDCU.128 UR24, c[0x3][0x80] ;  /* 0x00c01000ff1877ac */ /* 0x000f260008000c00 */
[----:B------:R-:W4:Y:S01]  /*1840*/  LDS.64 R40, [R2+0x270] ;  /* 0x0002700002287984 */ /* 0x000f220000000a00 */
[----:B------:R-:W1:Y:S03]  /*1850*/  LDCU.128 UR28, c[0x3][0xc0] ;  /* 0x00c01800ff1c77ac */ /* 0x000e660008000c00 */
[----:B------:R-:W4:Y:S01]  /*1860*/  LDS.64 R38, [R2+0x2d8] ;  /* 0x0002d80002267984 */ /* 0x000f220000000a00 */
[----:B------:R-:W3:Y:S03]  /*1870*/  LDCU.128 UR32, c[0x3][0xd0] ;  /* 0x00c01a00ff2077ac */ /* 0x000ee60008000c00 */
[----:B------:R-:W4:Y:S01]  /*1880*/  LDS.64 R36, [R2+0x340] ;  /* 0x0003400002247984 */ /* 0x000f220000000a00 */
[----:B------:R-:W3:Y:S03]  /*1890*/  LDCU.128 UR36, c[0x3][0x120] ;  /* 0x00c02400ff2477ac */ /* 0x000ee60008000c00 */
[----:B------:R-:W4:Y:S01]  /*18a0*/  LDS.64 R34, [R2+0x3a8] ;  /* 0x0003a80002227984 */ /* 0x000f220000000a00 */
[----:B------:R-:W3:Y:S01]  /*18b0*/  LDCU.128 UR40, c[0x3][0x180] ;  /* 0x00c03000ff2877ac */ /* 0x000ee20008000c00 */
[----:B0-----:R-:W-:-:S02]  /*18c0*/  DFMA R16, R56, UR4, RZ ;  /* 0x0000000438107c2b */ /* 0x001fc400080000ff */
[----:B------:R-:W0:Y:S01]  /*18d0*/  LDS.64 R32, [R2+0x410] ;  /* 0x0004100002207984 */ /* 0x000e220000000a00 */
[C---:B--2---:R-:W-:Y:S01]  /*18e0*/  DFMA R18, R56.reuse, UR16, RZ ;  /* 0x0000001038127c2b */ /* 0x044fe200080000ff */
[----:B------:R-:W2:Y:S01]  /*18f0*/  LDCU.128 UR44, c[0x3][0x2a0] ;  /* 0x00c05400ff2c77ac */ /* 0x000ea20008000c00 */
[----:B-1----:R-:W-:Y:S01]  /*1900*/  DFMA R20, R56, UR28, RZ ;  /* 0x0000001c38147c2b */ /* 0x002fe200080000ff */
[----:B------:R-:W1:Y:S01]  /*1910*/  LDS.64 R30, [R2+0x478] ;  /* 0x00047800021e7984 */ /* 0x000e620000000a00 */
[----:B------:R-:W2:Y:S01]  /*1920*/  LDCU.128 UR72, c[0x3][0x130] ;  /* 0x00c02600ff4877ac */ /* 0x000ea20008000c00 */
[----:B------:R-:W-:-:S03]  /*1930*/  DFMA R16, R54, UR6, R16 ;  /* 0x0000000636107c2b */ /* 0x000fc60008000010 */
[C---:B------:R-:W-:Y:S01]  /*1940*/  DFMA R18, R54.reuse, UR18, R18 ;  /* 0x0000001236127c2b */ /* 0x040fe20008000012 */
[----:B------:R-:W2:Y:S01]  /*1950*/  LDCU.128 UR16, c[0x3][0x30] ;  /* 0x00c00600ff1077ac */ /* 0x000ea20008000c00 */
[----:B------:R-:W-:Y:S02]  /*1960*/  DFMA R20, R54, UR30, R20 ;  /* 0x0000001e36147c2b */ /* 0x000fe40008000014 */
[----:B---3--:R-:W-:Y:S01]  /*1970*/  DFMA R48, R56, UR36, RZ ;  /* 0x0000002438307c2b */ /* 0x008fe200080000ff */
[----:B------:R-:W3:Y:S01]  /*1980*/  LDCU.128 UR4, c[0x3][0x40] ;  /* 0x00c00800ff0477ac */ /* 0x000ee20008000c00 */
[C---:B------:R-:W-:Y:S02]  /*1990*/  DFMA R16, R52.reuse, UR8, R16 ;  /* 0x0000000834107c2b */ /* 0x040fe40008000010 */
[C---:B------:R-:W-:Y:S01]  /*19a0*/  DFMA R18, R52.reuse, UR20, R18 ;  /* 0x0000001434127c2b */ /* 0x040fe20008000012 */
[----:B------:R-:W2:Y:S01]  /*19b0*/  LDCU.128 UR28, c[0x3][0xe0] ;  /* 0x00c01c00ff1c77ac */ /* 0x000ea20008000c00 */
[----:B------:R-:W-:-:S02]  /*19c0*/  DFMA R20, R52, UR32, R20 ;  /* 0x0000002034147c2b */ /* 0x000fc40008000014 */
[----:B------:R-:W-:Y:S01]  /*19d0*/  DFMA R28, R56, UR40, RZ ;  /* 0x00000028381c7c2b */ /* 0x000fe200080000ff */
[----:B------:R-:W1:Y:S01]  /*19e0*/  LDCU.128 UR48, c[0x3][0x140] ;  /* 0x00c02800ff3077ac */ /* 0x000e620008000c00 */
[C---:B----4-:R-:W-:Y:S02]  /*19f0*/  DFMA R16, R46.reuse, UR10, R16 ;  /* 0x0000000a2e107c2b */ /* 0x050fe40008000010 */
[C---:B------:R-:W-:Y:S01]  /*1a00*/  DFMA R18, R46.reuse, UR22, R18 ;  /* 0x000000162e127c2b */ /* 0x040fe20008000012 */
[----:B------:R-:W4:Y:S01]  /*1a10*/  LDCU.128 UR20, c[0x3][0x90] ;  /* 0x00c01200ff1477ac */ /* 0x000f220008000c00 */
[----:B------:R-:W-:Y:S02]  /*1a20*/  DFMA R20, R46, UR34, R20 ;  /* 0x000000222e147c2b */ /* 0x000fe40008000014 */
[----:B------:R-:W-:Y:S01]  /*1a30*/  DFMA R48, R54, UR38, R48 ;  /* 0x0000002636307c2b */ /* 0x000fe20008000030 */
[----:B------:R-:W3:Y:S01]  /*1a40*/  LDCU.128 UR32, c[0x3][0xf0] ;  /* 0x00c01e00ff2077ac */ /* 0x000ee20008000c00 */
[----:B------:R-:W-:-:S02]  /*1a50*/  DFMA R16, R44, UR12, R16 ;  /* 0x0000000c2c107c2b */ /* 0x000fc40008000010 */
[----:B------:R-:W-:Y:S01]  /*1a60*/  DFMA R18, R44, UR24, R18 ;  /* 0x000000182c127c2b */ /* 0x000fe20008000012 */
[----:B------:R-:W0:Y:S01]  /*1a70*/  LDCU.128 UR8, c[0x3][0x50] ;  /* 0x00c00a00ff0877ac */ /* 0x000e220008000c00 */
[----:B------:R-:W-:Y:S02]  /*1a80*/  DFMA R28, R54, UR42, R28 ;  /* 0x0000002a361c7c2b */ /* 0x000fe4000800001c */
[----:B--2---:R-:W-:Y:S01]  /*1a90*/  DFMA R20, R44, UR28, R20 ;  /* 0x0000001c2c147c2b */ /* 0x004fe20008000014 */
[----:B------:R-:W2:Y:S01]  /*1aa0*/  LDCU.128 UR36, c[0x3][0x300] ;  /* 0x00c06000ff2477ac */ /* 0x000ea20008000c00 */
[C---:B------:R-:W-:Y:S02]  /*1ab0*/  DFMA R16, R42.reuse, UR14, R16 ;  /* 0x0000000e2a107c2b */ /* 0x040fe40008000010 */
[----:B------:R-:W-:Y:S01]  /*1ac0*/  DFMA R18, R42, UR26, R18 ;  /* 0x0000001a2a127c2b */ /* 0x000fe20008000012 */
[----:B------:R-:W1:Y:S01]  /*1ad0*/  LDCU.128 UR24, c[0x3][0xa0] ;  /* 0x00c01400ff1877ac */ /* 0x000e620008000c00 */
[----:B------:R-:W-:-:S02]  /*1ae0*/  DFMA R22, R56, UR44, RZ ;  /* 0x0000002c38167c2b */ /* 0x000fc400080000ff */
[----:B------:R-:W-:Y:S01]  /*1af0*/  DFMA R20, R42, UR30, R20 ;  /* 0x0000001e2a147c2b */ /* 0x000fe20008000014 */
[----:B------:R-:W2:Y:S01]  /*1b00*/  LDCU.128 UR12, c[0x3][0xb0] ;  /* 0x00c01600ff0c77ac */ /* 0x000ea20008000c00 */
[C---:B------:R-:W-:Y:S02]  /*1b10*/  DFMA R16, R40.reuse, UR16, R16 ;  /* 0x0000001028107c2b */ /* 0x040fe40008000010 */
[----:B----4-:R-:W-:Y:S01]  /*1b20*/  DFMA R18, R40, UR20, R18 ;  /* 0x0000001428127c2b */ /* 0x010fe20008000012 */
[----:B------:R-:W4:Y:S01]  /*1b30*/  LDCU.128 UR28, c[0x3][0x100] ;  /* 0x00c02000ff1c77ac */ /* 0x000f220008000c00 */
[----:B------:R-:W-:Y:S02]  /*1b40*/  DFMA R22, R54, UR46, R22 ;  /* 0x0000002e36167c2b */ /* 0x000fe40008000016 */
[----:B---3--:R-:W-:Y:S01]  /*1b50*/  DFMA R20, R40, UR32, R20 ;  /* 0x0000002028147c2b */ /* 0x008fe20008000014 */
[----:B------:R-:W3:Y:S01]  /*1b60*/  LDCU.128 UR40, c[0x3][0x480] ;  /* 0x00c09000ff2877ac */ /* 0x000ee20008000c00 */
[----:B------:R-:W-:-:S02]  /*1b70*/  DFMA R16, R38, UR18, R16 ;  /* 0x0000001226107c2b */ /* 0x000fc40008000010 */
[----:B------:R-:W-:Y:S01]  /*1b80*/  DFMA R18, R38, UR22, R18 ;  /* 0x0000001626127c2b */ /* 0x000fe20008000012 */
[----:B------:R-:W3:Y:S01]  /*1b90*/  LDCU.128 UR16, c[0x3][0x110] ;  /* 0x00c02200ff1077ac */ /* 0x000ee20008000c00 */
[----:B------:R-:W-:Y:S02]  /*1ba0*/  DFMA R48, R52, UR72, R48 ;  /* 0x0000004834307c2b */ /* 0x000fe40008000030 */
[----:B------:R-:W-:Y:S01]  /*1bb0*/  DFMA R20, R38, UR34, R20 ;  /* 0x0000002226147c2b */ /* 0x000fe20008000014 */
[----:B------:R-:W3:Y:S01]  /*1bc0*/  LDCU.128 UR20, c[0x3][0x1e0] ;  /* 0x00c03c00ff1477ac */ /* 0x000ee20008000c00 */
[C---:B------:R-:W-:Y:S02]  /*1bd0*/  DFMA R16, R36.reuse, UR4, R16 ;  /* 0x0000000424107c2b */ /* 0x040fe40008000010 */
[----:B-1----:R-:W-:Y:S01]  /*1be0*/  DFMA R18, R36, UR24, R18 ;  /* 0x0000001824127c2b */ /* 0x002fe20008000012 */
[----:B------:R-:W1:Y:S01]  /*1bf0*/  LDCU.128 UR32, c[0x3][0x240] ;  /* 0x00c04800ff2077ac */ /* 0x000e620008000c00 */
[----:B------:R-:W-:-:S02]  /*1c00*/  DFMA R48, R46, UR74, R48 ;  /* 0x0000004a2e307c2b */ /* 0x000fc40008000030 */
[----:B----4-:R-:W-:Y:S01]  /*1c10*/  DFMA R20, R36, UR28, R20 ;  /* 0x0000001c24147c2b */ /* 0x010fe20008000014 */
[----:B------:R-:W4:Y:S01]  /*1c20*/  LDCU.128 UR44, c[0x3][0x490] ;  /* 0x00c09200ff2c77ac */ /* 0x000f220008000c00 */
[C---:B------:R-:W-:Y:S02]  /*1c30*/  DFMA R16, R34.reuse, UR6, R16 ;  /* 0x0000000622107c2b */ /* 0x040fe40008000010 */
[C---:B------:R-:W-:Y:S01]  /*1c40*/  DFMA R18, R34.reuse, UR26, R18 ;  /* 0x0000001a22127c2b */ /* 0x040fe20008000012 */
[----:B------:R-:W4:Y:S03]  /*1c50*/  LDCU.128 UR4, c[0x3][0x360] ;  /* 0x00c06c00ff0477ac */ /* 0x000f260008000c00 */
[----:B------:R-:W-:Y:S01]  /*1c60*/  DFMA R20, R34, UR30, R20 ;  /* 0x0000001e22147c2b */ /* 0x000fe20008000014 */
[----:B------:R-:W4:Y:S01]  /*1c70*/  LDCU.128 UR24, c[0x3][0x3c0] ;  /* 0x00c07800ff1877ac */ /* 0x000f220008000c00 */
[----:B0-----:R-:W-:-:S02]  /*1c80*/  DFMA R16, R32, UR8, R16 ;  /* 0x0000000820107c2b */ /* 0x001fc40008000010 */
[----:B--2---:R-:W-:Y:S01]  /*1c90*/  DFMA R18, R32, UR12, R18 ;  /* 0x0000000c20127c2b */ /* 0x004fe20008000012 */
[----:B------:R-:W0:Y:S01]  /*1ca0*/  LDCU.128 UR28, c[0x3][0x420] ;  /* 0x00c08400ff1c77ac */ /* 0x000e220008000c00 */
[----:B---3--:R-:W-:Y:S02]  /*1cb0*/  DFMA R26, R56, UR20, RZ ;  /* 0x00000014381a7c2b */ /* 0x008fe400080000ff */
[----:B------:R-:W-:Y:S01]  /*1cc0*/  DFMA R20, R32, UR16, R20 ;  /* 0x0000001020147c2b */ /* 0x000fe20008000014 */
[----:B------:R-:W-:Y:S01]  /*1cd0*/  UMOV UR62, UR50 ;  /* 0x00000032003e7c82 */ /* 0x000fe20008000000 */
[C---:B------:R-:W-:Y:S01]  /*1ce0*/  DFMA R58, R30.reuse, UR10, R16 ;  /* 0x0000000a1e3a7c2b */ /* 0x040fe20008000010 */
[----:B------:R-:W-:Y:S01]  /*1cf0*/  UMOV UR63, UR51 ;  /* 0x00000033003f7c82 */ /* 0x000fe20008000000 */
[----:B------:R-:W-:Y:S01]  /*1d00*/  DFMA R60, R30, UR14, R18 ;  /* 0x0000000e1e3c7c2b */ /* 0x000fe20008000012 */
[----:B------:R-:W-:Y:S01]  /*1d10*/  UMOV UR70, UR48 ;  /* 0x0000003000467c82 */ /* 0x000fe20008000000 */
[C---:B-1----:R-:W-:Y:S01]  /*1d20*/  DFMA R24, R56.reuse, UR32, RZ ;  /* 0x0000002038187c2b */ /* 0x042fe200080000ff */
[----:B------:R-:W-:Y:S01]  /*1d30*/  UMOV UR71, UR49 ;  /* 0x0000003100477c82 */ /* 0x000fe20008000000 */
[----:B----4-:R-:W-:Y:S01]  /*1d40*/  DFMA R18, R56, UR4, RZ ;  /* 0x0000000438127c2b */ /* 0x010fe200080000ff */
[----:B------:R-:W1:Y:S01]  /*1d50*/  LDCU.128 UR8, c[0x3][0x1a0] ;  /* 0x00c03400ff0877ac */ /* 0x000e620008000c00 */
[----:B------:R-:W-:Y:S01]  /*1d60*/  DFMA R16, R30, UR18, R20 ;  /* 0x000000121e107c2b */ /* 0x000fe20008000014 */
[----:B------:R-:W-:Y:S01]  /*1d70*/  STS.64 [R2], R58 ;  /* 0x0000003a02007388 */ /* 0x000fe20000000a00 */
[----:B------:R-:W-:Y:S01]  /*1d80*/  DFMA R20, R56, UR36, RZ ;  /* 0x0000002438147c2b */ /* 0x000fe200080000ff */
[----:B------:R-:W2:Y:S01]  /*1d90*/  LDCU.128 UR16, c[0x3][0x1f0] ;  /* 0x00c03e00ff1077ac */ /* 0x000ea20008000c00 */
[C---:B------:R-:W-:Y:S01]  /*1da0*/  DFMA R26, R54.reuse, UR22, R26 ;  /* 0x00000016361a7c2b */ /* 0x040fe2000800001a */
[----:B------:R-:W-:Y:S01]  /*1db0*/  STS.64 [R2+0x68], R60 ;  /* 0x0000683c02007388 */ /* 0x000fe20000000a00 */
[----:B------:R-:W-:Y:S01]  /*1dc0*/  DFMA R18, R54, UR6, R18 ;  /* 0x0000000636127c2b */ /* 0x000fe20008000012 */
[----:B------:R-:W3:Y:S01]  /*1dd0*/  LDCU.128 UR4, c[0x3][0x150] ;  /* 0x00c02a00ff0477ac */ /* 0x000ee20008000c00 */
[----:B0-----:R-:W-:Y:S01]  /*1de0*/  DFMA R50, R56, UR28, RZ ;  /* 0x0000001c38327c2b */ /* 0x001fe200080000ff */
[----:B------:R0:W-:Y:S01]  /*1df0*/  STS.64 [R2+0xd0], R16 ;  /* 0x0000d01002007388 */ /* 0x0001e20000000a00 */
[C---:B------:R-:W-:Y:S01]  /*1e00*/  DFMA R24, R54.reuse, UR34, R24 ;  /* 0x0000002236187c2b */ /* 0x040fe20008000018 */
[----:B------:R-:W4:Y:S01]  /*1e10*/  LDCU.128 UR20, c[0x3][0x250] ;  /* 0x00c04a00ff1477ac */ /* 0x000f220008000c00 */
[C---:B------:R-:W-:Y:S01]  /*1e20*/  DFMA R20, R54.reuse, UR38, R20 ;  /* 0x0000002636147c2b */ /* 0x040fe20008000014 */
[----:B------:R-:W1:Y:S03]  /*1e30*/  LDCU.128 UR36, c[0x3][0x3d0] ;  /* 0x00c07a00ff2477ac */ /* 0x000e660008000c00 */
[----:B------:R-:W-:Y:S01]  /*1e40*/  DFMA R50, R54, UR30, R50 ;  /* 0x0000001e36327c2b */ /* 0x000fe20008000032 */
[----:B------:R-:W1:Y:S01]  /*1e50*/  LDCU.128 UR28, c[0x3][0x310] ;  /* 0x00c06200ff1c77ac */ /* 0x000e620008000c00 */
[----:B0-----:R-:W-:-:S02]  /*1e60*/  DFMA R16, R56, UR24, RZ ;  /* 0x0000001838107c2b */ /* 0x001fc400080000ff */
[----:B------:R-:W-:Y:S01]  /*1e70*/  DFMA R56, R56, UR40, RZ ;  /* 0x0000002838387c2b */ /* 0x000fe200080000ff */
[----:B------:R-:W0:Y:S01]  /*1e80*/  LDCU.128 UR32, c[0x3][0x370] ;  /* 0x00c06e00ff2077ac */ /* 0x000e220008000c00 */
[----:B--2---:R-:W-:Y:S01]  /*1e90*/  DFMA R26, R52, UR16, R26 ;  /* 0x00000010341a7c2b */ /* 0x004fe2000800001a */
[----:B---3--:R-:W-:Y:S01]  /*1ea0*/  UMOV UR52, UR6 ;  /* 0x0000000600347c82 */ /* 0x008fe20008000000 */
[----:B------:R-:W-:Y:S01]  /*1eb0*/  UMOV UR53, UR7 ;  /* 0x0000000700357c82 */ /* 0x000fe20008000000 */
[----:B------:R-:W-:Y:S01]  /*1ec0*/  UMOV UR66, UR4 ;  /* 0x0000000400427c82 */ /* 0x000fe20008000000 */
[----:B------:R-:W-:Y:S01]  /*1ed0*/  UMOV UR67, UR5 ;  /* 0x0000000500437c82 */ /* 0x000fe20008000000 */
[----:B------:R-:W2:Y:S01]  /*1ee0*/  LDCU.128 UR4, c[0x3][0x160] ;  /* 0x00c02c00ff0477ac */ /* 0x000ea20008000c00 */
[C---:B------:R-:W-:Y:S02]  /*1ef0*/  DFMA R16, R54.reuse, UR26, R16 ;  /* 0x0000001a36107c2b */ /* 0x040fe40008000010 */
[----:B------:R-:W-:Y:S01]  /*1f00*/  DFMA R54, R54, UR42, R56 ;  /* 0x0000002a36367c2b */ /* 0x000fe20008000038 */
[----:B------:R-:W3:Y:S01]  /*1f10*/  LDCU.128 UR24, c[0x3][0x2b0] ;  /* 0x00c05600ff1877ac */ /* 0x000ee20008000c00 */
[----:B----4-:R-:W-:-:S02]  /*1f20*/  DFMA R24, R52, UR20, R24 ;  /* 0x0000001434187c2b */ /* 0x010fc40008000018 */
[C---:B-1----:R-:W-:Y:S01]  /*1f30*/  DFMA R20, R52.reuse, UR28, R20 ;  /* 0x0000001c34147c2b */ /* 0x042fe20008000014 */
[----:B------:R-:W1:Y:S01]  /*1f40*/  LDCU.128 UR40, c[0x3][0x430] ;  /* 0x00c08600ff2877ac */ /* 0x000e620008000c00 */
        /* <DEDUP_REMOVED lines=8> */
[----:B--2---:R-:W-:Y:S01]  /*1fd0*/  UMOV UR60, UR6 ;  /* 0x00000006003c7c82 */ /* 0x004fe20008000000 */
[----:B------:R-:W-:Y:S01]  /*1fe0*/  UMOV UR61, UR7 ;  /* 0x00000007003d7c82 */ /* 0x000fe20008000000 */
[----:B------:R-:W-:Y:S01]  /*1ff0*/  UMOV UR64, UR4 ;  /* 0x0000000400407c82 */ /* 0x000fe20008000000 */
[----:B------:R-:W-:Y:S01]  /*2000*/  UMOV UR65, UR5 ;  /* 0x0000000500417c82 */ /* 0x000fe20008000000 */
[----:B------:R-:W2:Y:S01]  /*2010*/  LDCU.128 UR4, c[0x3][0x170] ;  /* 0x00c02e00ff0477ac */ /* 0x000ea20008000c00 */
[----:B---3--:R-:W-:-:S02]  /*2020*/  DFMA R22, R52, UR24, R22 ;  /* 0x0000001834167c2b */ /* 0x008fc40008000016 */
[C---:B0-----:R-:W-:Y:S01]  /*2030*/  DFMA R18, R52.reuse, UR32, R18 ;  /* 0x0000002034127c2b */ /* 0x041fe20008000012 */
[----:B------:R-:W-:Y:S01]  /*2040*/  UMOV UR24, UR60 ;  /* 0x0000003c00187c82 */ /* 0x000fe20008000000 */
[----:B-1----:R-:W-:Y:S01]  /*2050*/  DFMA R50, R52, UR40, R50 ;  /* 0x0000002834327c2b */ /* 0x002fe20008000032 */
[----:B------:R-:W-:Y:S01]  /*2060*/  UMOV UR25, UR61 ;  /* 0x0000003d00197c82 */ /* 0x000fe20008000000 */
[----:B------:R-:W-:Y:S01]  /*2070*/  UMOV UR40, UR70 ;  /* 0x0000004600287c82 */ /* 0x000fe20008000000 */
[----:B------:R-:W-:Y:S01]  /*2080*/  UMOV UR41, UR71 ;  /* 0x0000004700297c82 */ /* 0x000fe20008000000 */
[----:B------:R-:W0:Y:S01]  /*2090*/  LDCU.128 UR72, c[0x3][0x380] ;  /* 0x00c07000ff4877ac */ /* 0x000e220008000c00 */
[C---:B------:R-:W-:Y:S02]  /*20a0*/  DFMA R24, R46.reuse, UR22, R24 ;  /* 0x000000162e187c2b */ /* 0x040fe40008000018 */
[C---:B------:R-:W-:Y:S01]  /*20b0*/  DFMA R20, R46.reuse, UR30, R20 ;  /* 0x0000001e2e147c2b */ /* 0x040fe20008000014 */
[----:B------:R-:W1:Y:S01]  /*20c0*/  LDCU.128 UR60, c[0x3][0x260] ;  /* 0x00c04c00ff3c77ac */ /* 0x000e620008000c00 */
[----:B------:R-:W-:-:S02]  /*20d0*/  DFMA R18, R46, UR34, R18 ;  /* 0x000000222e127c2b */ /* 0x000fc40008000012 */
[C---:B------:R-:W-:Y:S01]  /*20e0*/  DFMA R26, R46.reuse, UR18, R26 ;  /* 0x000000122e1a7c2b */ /* 0x040fe2000800001a */
[----:B------:R-:W-:Y:S01]  /*20f0*/  UMOV UR28, UR66 ;  /* 0x00000042001c7c82 */ /* 0x000fe20008000000 */
[----:B--2---:R-:W-:Y:S01]  /*2100*/  UMOV UR56, UR4 ;  /* 0x0000000400387c82 */ /* 0x004fe20008000000 */
[----:B------:R-:W-:Y:S01]  /*2110*/  UMOV UR57, UR5 ;  /* 0x0000000500397c82 */ /* 0x000fe20008000000 */
[----:B------:R-:W-:Y:S01]  /*2120*/  UMOV UR68, UR6 ;  /* 0x0000000600447c82 */ /* 0x000fe20008000000 */
[----:B------:R-:W-:Y:S01]  /*2130*/  UMOV UR69, UR7 ;  /* 0x0000000700457c82 */ /* 0x000fe20008000000 */
[----:B------:R-:W2:Y:S01]  /*2140*/  LDCU.128 UR4, c[0x3][0x190] ;  /* 0x00c03200ff0477ac */ /* 0x000ea20008000c00 */
[C---:B------:R-:W-:Y:S02]  /*2150*/  DFMA R16, R46.reuse, UR38, R16 ;  /* 0x000000262e107c2b */ /* 0x040fe40008000010 */
[----:B------:R-:W-:Y:S01]  /*2160*/  DFMA R22, R46, UR26, R22 ;  /* 0x0000001a2e167c2b */ /* 0x000fe20008000016 */
[----:B------:R-:W-:Y:S01]  /*2170*/  UMOV UR44, UR68 ;  /* 0x00000044002c7c82 */ /* 0x000fe20008000000 */
[----:B------:R-:W-:Y:S01]  /*2180*/  UMOV UR45, UR69 ;  /* 0x00000045002d7c82 */ /* 0x000fe20008000000 */
[----:B------:R-:W3:Y:S01]  /*2190*/  LDCU.128 UR68, c[0x3][0x320] ;  /* 0x00c06400ff4477ac */ /* 0x000ee20008000c00 */
[----:B0-----:R-:W-:-:S02]  /*21a0*/  DFMA R18, R44, UR72, R18 ;  /* 0x000000482c127c2b */ /* 0x001fc40008000012 */
[----:B-1----:R-:W-:Y:S01]  /*21b0*/  DFMA R24, R44, UR60, R24 ;  /* 0x0000003c2c187c2b */ /* 0x002fe20008000018 */
[----:B------:R-:W-:Y:S01]  /*21c0*/  UMOV UR16, UR56 ;  /* 0x0000003800107c82 */ /* 0x000fe20008000000 */
[----:B------:R-:W-:Y:S01]  /*21d0*/  UMOV UR17, UR57 ;  /* 0x0000003900117c82 */ /* 0x000fe20008000000 */
[----:B------:R-:W0:Y:S01]  /*21e0*/  LDCU.128 UR56, c[0x3][0x200] ;  /* 0x00c04000ff3877ac */ /* 0x000e220008000c00 */
[C---:B------:R-:W-:Y:S02]  /*21f0*/  DFMA R50, R46.reuse, UR42, R50 ;  /* 0x0000002a2e327c2b */ /* 0x040fe40008000032 */
[----:B------:R-:W-:Y:S01]  /*2200*/  DFMA R54, R46, UR46, R54 ;  /* 0x0000002e2e367c2b */ /* 0x000fe20008000036 */
[----:B------:R-:W-:Y:S01]  /*2210*/  UMOV UR22, UR16 ;  /* 0x0000001000167c82 */ /* 0x000fe20008000000 */
[----:B------:R-:W-:Y:S01]  /*2220*/  UMOV UR23, UR17 ;  /* 0x0000001100177c82 */ /* 0x000fe20008000000 */
[----:B--2---:R-:W-:Y:S01]  /*2230*/  DFMA R28, R52, UR4, R28 ;  /* 0x00000004341c7c2b */ /* 0x004fe2000800001c */
        /* <DEDUP_REMOVED lines=9> */
[C---:B---3--:R-:W-:Y:S01]  /*22d0*/  DFMA R20, R44.reuse, UR68, R20 ;  /* 0x000000442c147c2b */ /* 0x048fe20008000014 */
[----:B------:R-:W2:Y:S01]  /*22e0*/  LDCU.128 UR16, c[0x3][0x440] ;  /* 0x00c08800ff1077ac */ /* 0x000ea20008000c00 */
[C---:B------:R-:W-:Y:S02]  /*22f0*/  DFMA R48, R44.reuse, UR40, R48 ;  /* 0x000000282c307c2b */ /* 0x040fe40008000030 */
[C---:B0-----:R-:W-:Y:S01]  /*2300*/  DFMA R26, R44.reuse, UR56, R26 ;  /* 0x000000382c1a7c2b */ /* 0x041fe2000800001a */
[----:B------:R-:W0:Y:S01]  /*2310*/  LDCU.128 UR20, c[0x3][0x4a0] ;  /* 0x00c09400ff1477ac */ /* 0x000e220008000c00 */
[----:B------:R-:W-:Y:S02]  /*2320*/  DFMA R28, R44, UR8, R28 ;  /* 0x000000082c1c7c2b */ /* 0x000fe4000800001c */
[C---:B------:R-:W-:Y:S01]  /*2330*/  DFMA R18, R42.reuse, UR74, R18 ;  /* 0x0000004a2a127c2b */ /* 0x040fe20008000012 */
[----:B------:R-:W3:Y:S01]  /*2340*/  LDCU.128 UR4, c[0x3][0x3e0] ;  /* 0x00c07c00ff0477ac */ /* 0x000ee20008000c00 */
        /* <DEDUP_REMOVED lines=8> */
[----:B------:R-:W4:Y:S01]  /*23d0*/  LDCU.128 UR12, c[0x3][0x1b0] ;  /* 0x00c03600ff0c77ac */ /* 0x000f220008000c00 */
[C---:B-1----:R-:W-:Y:S02]  /*23e0*/  DFMA R22, R44.reuse, UR64, R22 ;  /* 0x000000402c167c2b */ /* 0x042fe40008000016 */
[C---:B--2---:R-:W-:Y:S01]  /*23f0*/  DFMA R50, R44.reuse, UR16, R50 ;  /* 0x000000102c327c2b */ /* 0x044fe20008000032 */
[----:B------:R-:W1:Y:S01]  /*2400*/  LDCU.128 UR24, c[0x3][0x210] ;  /* 0x00c04200ff1877ac */ /* 0x000e620008000c00 */
[----:B0-----:R-:W-:-:S02]  /*2410*/  DFMA R54, R44, UR20, R54 ;  /* 0x000000142c367c2b */ /* 0x001fc40008000036 */
[C---:B------:R-:W-:Y:S01]  /*2420*/  DFMA R28, R42.reuse, UR10, R28 ;  /* 0x0000000a2a1c7c2b */ /* 0x040fe2000800001c */
[----:B------:R-:W0:Y:S01]  /*2430*/  LDCU.128 UR28, c[0x3][0x330] ;  /* 0x00c06600ff1c77ac */ /* 0x000e220008000c00 */
[----:B------:R-:W-:Y:S02]  /*2440*/  DFMA R20, R42, UR70, R20 ;  /* 0x000000462a147c2b */ /* 0x000fe40008000014 */
[----:B---3--:R-:W-:Y:S01]  /*2450*/  DFMA R16, R44, UR4, R16 ;  /* 0x000000042c107c2b */ /* 0x008fe20008000010 */
        /* <DEDUP_REMOVED lines=10> */
[----:B------:R-:W-:Y:S01]  /*2500*/  DFMA R54, R42, UR22, R54 ;  /* 0x000000162a367c2b */ /* 0x000fe20008000036 */
[----:B------:R-:W3:Y:S01]  /*2510*/  LDCU.128 UR60, c[0x3][0x4b0] ;  /* 0x00c09600ff3c77ac */ /* 0x000ee20008000c00 */
[C---:B----4-:R-:W-:Y:S02]  /*2520*/  DFMA R28, R40.reuse, UR12, R28 ;  /* 0x0000000c281c7c2b */ /* 0x050fe4000800001c */
        /* <DEDUP_REMOVED lines=11> */
[----:B0-----:R-:W-:Y:S01]  /*25e0*/  DFMA R20, R40, UR28, R20 ;  /* 0x0000001c28147c2b */ /* 0x001fe20008000014 */
[----:B------:R-:W0:Y:S01]  /*25f0*/  LDCU.128 UR44, c[0x3][0x390] ;  /* 0x00c07200ff2c77ac */ /* 0x000e220008000c00 */
[C---:B------:R-:W-:Y:S02]  /*2600*/  DFMA R22, R42.reuse, UR66, R22 ;  /* 0x000000422a167c2b */ /* 0x040fe40008000016 */
[C---:B------:R-:W-:Y:S01]  /*2610*/  DFMA R16, R42.reuse, UR6, R16 ;  /* 0x000000062a107c2b */ /* 0x040fe20008000010 */
[----:B------:R-:W4:Y:S01]  /*2620*/  LDCU.128 UR8, c[0x3][0x3f0] ;  /* 0x00c07e00ff0877ac */ /* 0x000f220008000c00 */
[----:B------:R-:W-:Y:S02]  /*2630*/  DFMA R50, R42, UR18, R50 ;  /* 0x000000122a327c2b */ /* 0x000fe40008000032 */
[C---:B--2---:R-:W-:Y:S01]  /*2640*/  DFMA R24, R40.reuse, UR36, R24 ;  /* 0x0000002428187c2b */ /* 0x044fe20008000018 */
[----:B------:R-:W2:Y:S01]  /*2650*/  LDCU.128 UR56, c[0x3][0x450] ;  /* 0x00c08a00ff3877ac */ /* 0x000ea20008000c00 */
[----:B---3--:R-:W-:-:S02]  /*2660*/  DFMA R54, R40, UR60, R54 ;  /* 0x0000003c28367c2b */ /* 0x008fc40008000036 */
[C---:B------:R-:W-:Y:S01]  /*2670*/  DFMA R28, R38.reuse, UR14, R28 ;  /* 0x0000000e261c7c2b */ /* 0x040fe2000800001c */
        /* <DEDUP_REMOVED lines=9> */
[----:B------:R-:W-:Y:S01]  /*2710*/  DFMA R48, R38, UR12, R48 ;  /* 0x0000000c26307c2b */ /* 0x000fe20008000030 */
[----:B------:R-:W3:Y:S01]  /*2720*/  LDCU.128 UR48, c[0x3][0x1c0] ;  /* 0x00c03800ff3077ac */ /* 0x000ee20008000c00 */
[----:B-1----:R-:W-:-:S02]  /*2730*/  DFMA R22, R40, UR32, R22 ;  /* 0x0000002028167c2b */ /* 0x002fc40008000016 */
[C---:B0-----:R-:W-:Y:S01]  /*2740*/  DFMA R18, R40.reuse, UR44, R18 ;  /* 0x0000002c28127c2b */ /* 0x041fe20008000012 */
[----:B------:R-:W0:Y:S01]  /*2750*/  LDCU.128 UR68, c[0x3][0x280] ;  /* 0x00c05000ff4477ac */ /* 0x000e220008000c00 */
[C---:B----4-:R-:W-:Y:S02]  /*2760*/  DFMA R16, R40.reuse, UR8, R16 ;  /* 0x0000000828107c2b */ /* 0x050fe40008000010 */
[----:B--2---:R-:W-:Y:S01]  /*2770*/  DFMA R50, R40, UR56, R50 ;  /* 0x0000003828327c2b */ /* 0x004fe20008000032 */
[----:B------:R-:W1:Y:S01]  /*2780*/  LDCU.128 UR64, c[0x3][0x2e0] ;  /* 0x00c05c00ff4077ac */ /* 0x000e620008000c00 */
[C---:B------:R-:W-:Y:S02]  /*2790*/  DFMA R48, R36.reuse, UR36, R48 ;  /* 0x0000002424307c2b */ /* 0x040fe40008000030 */
[----:B---3--:R-:W-:Y:S01]  /*27a0*/  DFMA R26, R36, UR40, R26 ;  /* 0x00000028241a7c2b */ /* 0x008fe2000800001a */
[----:B------:R-:W2:Y:S01]  /*27b0*/  LDCU.128 UR16, c[0x3][0x340] ;  /* 0x00c06800ff1077ac */ /* 0x000ea20008000c00 */
[----:B------:R-:W-:-:S02]  /*27c0*/  DFMA R24, R38, UR38, R24 ;  /* 0x0000002626187c2b */ /* 0x000fc40008000018 */
[C---:B------:R-:W-:Y:S01]  /*27d0*/  DFMA R22, R38.reuse, UR34, R22 ;  /* 0x0000002226167c2b */ /* 0x040fe20008000016 */
[----:B------:R-:W3:Y:S01]  /*27e0*/  LDCU.128 UR20, c[0x3][0x3a0] ;  /* 0x00c07400ff1477ac */ /* 0x000ee20008000c00 */
[C---:B------:R-:W-:Y:S02]  /*27f0*/  DFMA R18, R38.reuse, UR46, R18 ;  /* 0x0000002e26127c2b */ /* 0x040fe40008000012 */
[C---:B------:R-:W-:Y:S01]  /*2800*/  DFMA R16, R38.reuse, UR10, R16 ;  /* 0x0000000a26107c2b */ /* 0x040fe20008000010 */
[----:B------:R-:W4:Y:S01]  /*2810*/  LDCU.128 UR12, c[0x3][0x400] ;  /* 0x00c08000ff0c77ac */ /* 0x000f220008000c00 */
[C---:B------:R-:W-:Y:S02]  /*2820*/  DFMA R50, R38.reuse, UR58, R50 ;  /* 0x0000003a26327c2b */ /* 0x040fe40008000032 */
[----:B------:R-:W-:Y:S01]  /*2830*/  DFMA R54, R38, UR62, R54 ;  /* 0x0000003e26367c2b */ /* 0x000fe20008000036 */
[----:B------:R-:W4:Y:S01]  /*2840*/  LDCU.128 UR24, c[0x3][0x460] ;  /* 0x00c08c00ff1877ac */ /* 0x000f220008000c00 */
[----:B------:R-:W-:-:S02]  /*2850*/  DFMA R48, R34, UR60, R48 ;  /* 0x0000003c22307c2b */ /* 0x000fc40008000030 */
[----:B------:R-:W-:Y:S01]  /*2860*/  DFMA R26, R34, UR42, R26 ;  /* 0x0000002a221a7c2b */ /* 0x000fe2000800001a */
[----:B------:R-:W4:Y:S01]  /*2870*/  LDCU.128 UR28, c[0x3][0x4c0] ;  /* 0x00c09800ff1c77ac */ /* 0x000f220008000c00 */
[C---:B------:R-:W-:Y:S02]  /*2880*/  DFMA R28, R36.reuse, UR48, R28 ;  /* 0x00000030241c7c2b */ /* 0x040fe4000800001c */
[C---:B0-----:R-:W-:Y:S01]  /*2890*/  DFMA R24, R36.reuse, UR68, R24 ;  /* 0x0000004424187c2b */ /* 0x041fe20008000018 */
[----:B------:R-:W0:Y:S01]  /*28a0*/  LDCU.128 UR52, c[0x3][0x1d0] ;  /* 0x00c03a00ff3477ac */ /* 0x000e220008000c00 */
[C---:B-1----:R-:W-:Y:S02]  /*28b0*/  DFMA R22, R36.reuse, UR64, R22 ;  /* 0x0000004024167c2b */ /* 0x042fe40008000016 */
[C---:B--2---:R-:W-:Y:S01]  /*28c0*/  DFMA R20, R36.reuse, UR16, R20 ;  /* 0x0000001024147c2b */ /* 0x044fe20008000014 */
[----:B------:R-:W1:Y:S01]  /*28d0*/  LDCU.128 UR4, c[0x3][0x230] ;  /* 0x00c04600ff0477ac */ /* 0x000e620008000c00 */
[----:B---3--:R-:W-:-:S02]  /*28e0*/  DFMA R18, R36, UR20, R18 ;  /* 0x0000001424127c2b */ /* 0x008fc40008000012 */
[----:B----4-:R-:W-:Y:S01]  /*28f0*/  DFMA R16, R36, UR12, R16 ;  /* 0x0000000c24107c2b */ /* 0x010fe20008000010 */
[----:B------:R-:W2:Y:S01]  /*2900*/  LDCU.128 UR8, c[0x3][0x290] ;  /* 0x00c05200ff0877ac */ /* 0x000ea20008000c00 */
[----:B------:R-:W-:Y:S02]  /*2910*/  DFMA R28, R34, UR50, R28 ;  /* 0x00000032221c7c2b */ /* 0x000fe4000800001c */
[----:B------:R-:W-:Y:S01]  /*2920*/  DFMA R50, R36, UR24, R50 ;  /* 0x0000001824327c2b */ /* 0x000fe20008000032 */
[----:B------:R-:W3:Y:S01]  /*2930*/  LDCU.128 UR56, c[0x3][0x2f0] ;  /* 0x00c05e00ff3877ac */ /* 0x000ee20008000c00 */
[----:B------:R-:W-:Y:S02]  /*2940*/  DFMA R24, R34, UR70, R24 ;  /* 0x0000004622187c2b */ /* 0x000fe40008000018 */
[----:B------:R-:W-:Y:S01]  /*2950*/  DFMA R54, R36, UR28, R54 ;  /* 0x0000001c24367c2b */ /* 0x000fe20008000036 */
[----:B------:R-:W4:Y:S01]  /*2960*/  LDCU.128 UR44, c[0x3][0x350] ;  /* 0x00c06a00ff2c77ac */ /* 0x000f220008000c00 */
        /* <DEDUP_REMOVED lines=9> */
[----:B------:R-:W-:-:S02]  /*2a00*/  DFMA R48, R32, UR74, R48 ;  /* 0x0000004a20307c2b */ /* 0x000fc40008000030 */
[C---:B0-----:R-:W-:Y:S01]  /*2a10*/  DFMA R28, R32.reuse, UR52, R28 ;  /* 0x00000034201c7c2b */ /* 0x041fe2000800001c */
[----:B------:R-:W0:Y:S01]  /*2a20*/  LDCU.128 UR40, c[0x3][0x4d0] ;  /* 0x00c09a00ff2877ac */ /* 0x000e220008000c00 */
[C---:B-1----:R-:W-:Y:S02]  /*2a30*/  DFMA R26, R32.reuse, UR4, R26 ;  /* 0x00000004201a7c2b */ /* 0x042fe4000800001a */
[C---:B--2---:R-:W-:Y:S02]  /*2a40*/  DFMA R24, R32.reuse, UR8, R24 ;  /* 0x0000000820187c2b */ /* 0x044fe40008000018 */
[C---:B---3--:R-:W-:Y:S02]  /*2a50*/  DFMA R22, R32.reuse, UR56, R22 ;  /* 0x0000003820167c2b */ /* 0x048fe40008000016 */
[C---:B----4-:R-:W-:Y:S02]  /*2a60*/  DFMA R20, R32.reuse, UR44, R20 ;  /* 0x0000002c20147c2b */ /* 0x050fe40008000014 */
[----:B------:R-:W-:-:S02]  /*2a70*/  DFMA R18, R32, UR36, R18 ;  /* 0x0000002420127c2b */ /* 0x000fc40008000012 */
[----:B------:R-:W-:Y:S02]  /*2a80*/  DFMA R16, R32, UR32, R16 ;  /* 0x0000002020107c2b */ /* 0x000fe40008000010 */
[----:B------:R-:W-:Y:S02]  /*2a90*/  DFMA R48, R30, UR72, R48 ;  /* 0x000000481e307c2b */ /* 0x000fe40008000030 */
[----:B------:R-:W-:Y:S02]  /*2aa0*/  DFMA R50, R32, UR60, R50 ;  /* 0x0000003c20327c2b */ /* 0x000fe40008000032 */
[----:B------:R-:W-:Y:S02]  /*2ab0*/  DFMA R28, R30, UR54, R28 ;  /* 0x000000361e1c7c2b */ /* 0x000fe4000800001c */
[----:B0-----:R-:W-:Y:S01]  /*2ac0*/  DFMA R54, R32, UR40, R54 ;  /* 0x0000002820367c2b */ /* 0x001fe20008000036 */
        /* <DEDUP_REMOVED lines=11> */
[----:B------:R-:W-:Y:S01]  /*2b80*/  DFMA R54, R30, UR42, R54 ;  /* 0x0000002a1e367c2b */ /* 0x000fe20008000036 */
[----:B------:R1:W-:Y:S04]  /*2b90*/  STS.64 [R2+0x2d8], R22 ;  /* 0x0002d81602007388 */ /* 0x0003e80000000a00 */
[----:B------:R1:W-:Y:S04]  /*2ba0*/  STS.64 [R2+0x340], R20 ;  /* 0x0003401402007388 */ /* 0x0003e80000000a00 */
[----:B------:R1:W-:Y:S04]  /*2bb0*/  STS.64 [R2+0x3a8], R18 ;  /* 0x0003a81202007388 */ /* 0x0003e80000000a00 */
[----:B------:R1:W-:Y:S04]  /*2bc0*/  STS.64 [R2+0x410], R16 ;  /* 0x0004101002007388 */ /* 0x0003e80000000a00 */
[----:B------:R1:W-:Y:S04]  /*2bd0*/  STS.64 [R2+0x478], R50 ;  /* 0x0004783202007388 */ /* 0x0003e80000000a00 */
[----:B------:R1:W-:Y:S02]  /*2be0*/  STS.64 [R2+0x4e0], R54 ;  /* 0x0004e03602007388 */ /* 0x0003e40000000a00 */
.L_x_113:
[----:B------:R-:W-:Y:S05]  /*2bf0*/  BSYNC.RECONVERGENT B0 ;  /* 0x0000000000007941 */ /* 0x000fea0003800200 */
.L_x_112:
[----:B------:R-:W-:Y:S01]  /*2c00*/  BAR.SYNC.DEFER_BLOCKING 0x0 ;  /* 0x0000000000007b1d */ /* 0x000fe20000010000 */
[----:B01----:R-:W-:Y:S02]  /*2c10*/  CS2R R28, SRZ ;  /* 0x00000000001c7805 */ /* 0x003fe4000001ff00 */
[----:B------:R-:W-:Y:S02]  /*2c20*/  CS2R R26, SRZ ;  /* 0x00000000001a7805 */ /* 0x000fe4000001ff00 */
[----:B-----5:R-:W-:Y:S01]  /*2c30*/  CS2R R32, SRZ ;  /* 0x0000000000207805 */ /* 0x020fe2000001ff00 */
[----:B------:R-:W0:Y:S01]  /*2c40*/  LDCU.128 UR4, c[0x3][URZ] ;  /* 0x00c00000ff0477ac */ /* 0x000e220008000c00 */
[----:B------:R-:W2:Y:S01]  /*2c50*/  @!P0 LDG.E.64.CONSTANT R28, desc[UR76][R4.64+0x30] ;  /* 0x0000304c041c8981 */ /* 0x000ea2000c1e9b00 */
[----:B------:R-:W1:Y:S03]  /*2c60*/  LDCU.128 UR12, c[0x3][0x60] ;  /* 0x00c00c00ff0c77ac */ /* 0x000e660008000c00 */
[----:B------:R-:W3:Y:S01]  /*2c70*/  @!P0 LDG.E.64.CONSTANT R26, desc[UR76][R4.64+0x28] ;  /* 0x0000284c041a8981 */ /* 0x000ee2000c1e9b00 */
[----:B------:R-:W4:Y:S03]  /*2c80*/  LDCU.128 UR8, c[0x3][0x10] ;  /* 0x00c00200ff0877ac */ /* 0x000f260008000c00 */
[----:B------:R-:W3:Y:S01]  /*2c90*/  @!P0 LDG.E.64.CONSTANT R32, desc[UR76][R4.64+0x38] ;  /* 0x0000384c04208981 */ /* 0x000ee2000c1e9b00 */
[----:B------:R-:W4:Y:S01]  /*2ca0*/  LDCU.128 UR16, c[0x3][0x70] ;  /* 0x00c00e00ff1077ac */ /* 0x000f220008000c00 */
[----:B------:R-:W4:Y:S02]  /*2cb0*/  LDCU.128 UR20, c[0x3][0x180] ;  /* 0x00c03000ff1477ac */ /* 0x000f240008000c00 */
[----:B------:R-:W0:Y:S01]  /*2cc0*/  LDS.64 R16, [R3] ;  /* 0x0000000003107984 */ /* 0x000e220000000a00 */
[----:B------:R-:W4:Y:S03]  /*2cd0*/  LDCU.128 UR24, c[0x3][0x190] ;  /* 0x00c03200ff1877ac */ /* 0x000f260008000c00 */
[----:B------:R-:W4:Y:S01]  /*2ce0*/  LDS.64 R18, [R3+0x8] ;  /* 0x0000080003127984 */ /* 0x000f220000000a00 */
        /* <DEDUP_REMOVED lines=8> */
[----:B------:R-:W2:Y:S01]  /*2d70*/  LDCU.128 UR44, c[0x3][0x2e0] ;  /* 0x00c05c00ff2c77ac */ /* 0x000ea20008000c00 */
[----:B------:R-:W2:Y:S01]  /*2d80*/  LDCU.128 UR56, c[0x3][0x320] ;  /* 0x00c06400ff3877ac */ /* 0x000ea20008000c00 */
[----:B------:R-:W2:Y:S01]  /*2d90*/  LDCU.128 UR52, c[0x3][0x380] ;  /* 0x00c07000ff3477ac */ /* 0x000ea20008000c00 */
[----:B------:R-:W2:Y:S01]  /*2da0*/  LDCU.128 UR48, c[0x3][0x330] ;  /* 0x00c06600ff3077ac */ /* 0x000ea20008000c00 */
[----:B------:R-:W3:Y:S01]  /*2db0*/  LDCU.128 UR68, c[0x3][0x340] ;  /* 0x00c06800ff4477ac */ /* 0x000ee20008000c00 */
[----:B0-----:R-:W-:-:S02]  /*2dc0*/  DFMA R34, R16, UR4, RZ ;  /* 0x0000000410227c2b */ /* 0x001fc400080000ff */
[----:B-1----:R-:W-:Y:S01]  /*2dd0*/  DFMA R38, R16, UR12, RZ ;  /* 0x0000000c10267c2b */ /* 0x002fe200080000ff */
[----:B------:R-:W0:Y:S01]  /*2de0*/  LDCU.128 UR72, c[0x3][0x3a0] ;  /* 0x00c07400ff4877ac */ /* 0x000e220008000c00 */
[----:B------:R-:W1:Y:S04]  /*2df0*/  LDCU.128 UR64, c[0x3][0x3d0] ;  /* 0x00c07a00ff4077ac */ /* 0x000e680008000c00 */
[C---:B----4-:R-:W-:Y:S02]  /*2e00*/  DFMA R36, R18.reuse, UR6, R34 ;  /* 0x0000000612247c2b */ /* 0x050fe40008000022 */
[----:B------:R-:W4:Y:S01]  /*2e10*/  LDS.64 R34, [R3+0x30] ;  /* 0x0000300003227984 */ /* 0x000f220000000a00 */
[----:B------:R-:W0:Y:S01]  /*2e20*/  LDCU.128 UR4, c[0x3][0x20] ;  /* 0x00c00400ff0477ac */ /* 0x000e220008000c00 */
[----:B------:R-:W-:Y:S01]  /*2e30*/  DFMA R40, R18, UR14, R38 ;  /* 0x0000000e12287c2b */ /* 0x000fe20008000026 */
[----:B------:R-:W1:Y:S03]  /*2e40*/  LDCU.128 UR12, c[0x3][0x80] ;  /* 0x00c01000ff0c77ac */ /* 0x000e660008000c00 */
[----:B------:R-:W-:-:S02]  /*2e50*/  DFMA R38, R20, UR8, R36 ;  /* 0x0000000814267c2b */ /* 0x000fc40008000024 */
[----:B------:R-:W4:Y:S01]  /*2e60*/  LDS.64 R36, [R3+0x38] ;  /* 0x0000380003247984 */ /* 0x000f220000000a00 */
[----:B------:R-:W3:Y:S01]  /*2e70*/  LDCU.128 UR60, c[0x3][0x430] ;  /* 0x00c08600ff3c77ac */ /* 0x000ee20008000c00 */
[----:B------:R-:W-:-:S04]  /*2e80*/  DFMA R42, R20, UR16, R40 ;  /* 0x00000010142a7c2b */ /* 0x000fc80008000028 */
[C---:B------:R-:W-:Y:S01]  /*2e90*/  DFMA R40, R22.reuse, UR10, R38 ;  /* 0x0000000a16287c2b */ /* 0x040fe20008000026 */
[----:B------:R-:W4:Y:S01]  /*2ea0*/  LDCU.128 UR8, c[0x3][0x30] ;  /* 0x00c00600ff0877ac */ /* 0x000f220008000c00 */
[----:B------:R-:W4:Y:S02]  /*2eb0*/  LDS.64 R38, [R3+0x40] ;  /* 0x0000400003267984 */ /* 0x000f240000000a00 */
[----:B------:R-:W-:Y:S01]  /*2ec0*/  DFMA R44, R22, UR18, R42 ;  /* 0x00000012162c7c2b */ /* 0x000fe2000800002a */
[----:B------:R-:W4:Y:S03]  /*2ed0*/  LDCU.128 UR16, c[0x3][0x90] ;  /* 0x00c01200ff1077ac */ /* 0x000f260008000c00 */
[C---:B0-----:R-:W-:Y:S02]  /*2ee0*/  DFMA R42, R24.reuse, UR4, R40 ;  /* 0x00000004182a7c2b */ /* 0x041fe40008000028 */
[----:B------:R-:W0:Y:S02]  /*2ef0*/  LDS.64 R40, [R3+0x48] ;  /* 0x0000480003287984 */ /* 0x000e240000000a00 */
[----:B-1----:R-:W-:-:S04]  /*2f00*/  DFMA R44, R24, UR12, R44 ;  /* 0x0000000c182c7c2b */ /* 0x002fc8000800002c */
[C---:B------:R-:W-:Y:S01]  /*2f10*/  DFMA R46, R30.reuse, UR6, R42 ;  /* 0x000000061e2e7c2b */ /* 0x040fe2000800002a */
[----:B------:R-:W1:Y:S01]  /*2f20*/  LDCU.128 UR4, c[0x3][0x40] ;  /* 0x00c00800ff0477ac */ /* 0x000e620008000c00 */
[----:B------:R-:W0:Y:S02]  /*2f30*/  LDS.64 R42, [R3+0x50] ;  /* 0x00005000032a7984 */ /* 0x000e240000000a00 */
[----:B------:R-:W-:Y:S01]  /*2f40*/  DFMA R48, R30, UR14, R44 ;  /* 0x0000000e1e307c2b */ /* 0x000fe2000800002c */
[----:B------:R-:W0:Y:S01]  /*2f50*/  LDCU.128 UR12, c[0x3][0xa0] ;  /* 0x00c01400ff0c77ac */ /* 0x000e220008000c00 */
[----:B------:R-:W0:Y:S02]  /*2f60*/  LDS.64 R44, [R3+0x58] ;  /* 0x00005800032c7984 */ /* 0x000e240000000a00 */
[----:B----4-:R-:W-:-:S08]  /*2f70*/  DFMA R46, R34, UR8, R46 ;  /* 0x00000008222e7c2b */ /* 0x010fd0000800002e */
[----:B------:R-:W-:Y:S01]  /*2f80*/  DFMA R46, R36, UR10, R46 ;  /* 0x0000000a242e7c2b */ /* 0x000fe2000800002e */
[----:B------:R-:W4:Y:S01]  /*2f90*/  LDCU.128 UR8, c[0x3][0x50] ;  /* 0x00c00a00ff0877ac */ /* 0x000f220008000c00 */
[----:B------:R-:W-:-:S06]  /*2fa0*/  DFMA R48, R34, UR16, R48 ;  /* 0x0000001022307c2b */ /* 0x000fcc0008000030 */
[----:B-1----:R-:W-:Y:S02]  /*2fb0*/  DFMA R46, R38, UR4, R46 ;  /* 0x00000004262e7c2b */ /* 0x002fe4000800002e */
[----:B------:R-:W-:Y:S01]  /*2fc0*/  DFMA R48, R36, UR18, R48 ;  /* 0x0000001224307c2b */ /* 0x000fe20008000030 */
[----:B------:R-:W1:Y:S05]  /*2fd0*/  LDCU.128 UR16, c[0x3][0xb0] ;  /* 0x00c01600ff1077ac */ /* 0x000e6a0008000c00 */
[----:B0-----:R-:W-:Y:S01]  /*2fe0*/  DFMA R46, R40, UR6, R46 ;  /* 0x00000006282e7c2b */ /* 0x001fe2000800002e */
[----:B------:R-:W0:Y:S01]  /*2ff0*/  LDCU.128 UR4, c[0x3][0xc0] ;  /* 0x00c01800ff0477ac */ /* 0x000e220008000c00 */
[----:B------:R-:W-:-:S06]  /*3000*/  DFMA R48, R38, UR12, R48 ;  /* 0x0000000c26307c2b */ /* 0x000fcc0008000030 */
[----:B----4-:R-:W-:Y:S02]  /*3010*/  DFMA R46, R42, UR8, R46 ;  /* 0x000000082a2e7c2b */ /* 0x010fe4000800002e */
[----:B------:R-:W-:Y:S01]  /*3020*/  DFMA R48, R40, UR14, R48 ;  /* 0x0000000e28307c2b */ /* 0x000fe20008000030 */
[----:B------:R-:W4:Y:S05]  /*3030*/  LDCU.128 UR12, c[0x3][0x120] ;  /* 0x00c02400ff0c77ac */ /* 0x000f2a0008000c00 */
[----:B------:R-:W-:Y:S01]  /*3040*/  DFMA R46, R44, UR10, R46 ;  /* 0x0000000a2c2e7c2b */ /* 0x000fe2000800002e */
[----:B------:R-:W0:Y:S01]  /*3050*/  LDCU.128 UR8, c[0x3][0xd0] ;  /* 0x00c01a00ff0877ac */ /* 0x000e220008000c00 */
[----:B-1----:R-:W-:-:S06]  /*3060*/  DFMA R48, R42, UR16, R48 ;  /* 0x000000102a307c2b */ /* 0x002fcc0008000030 */
[----:B------:R-:W-:Y:S01]  /*3070*/  DMUL R6, R46, R6 ;  /* 0x000000062e067228 */ /* 0x000fe20000000000 */
[----:B------:R-:W-:Y:S01]  /*3080*/  CS2R R46, SRZ ;  /* 0x00000000002e7805 */ /* 0x000fe2000001ff00 */
[----:B------:R-:W-:Y:S01]  /*3090*/  DFMA R48, R44, UR18, R48 ;  /* 0x000000122c307c2b */ /* 0x000fe20008000030 */
[----:B------:R-:W1:Y:S04]  /*30a0*/  LDCU.128 UR16, c[0x3][0x130] ;  /* 0x00c02600ff1077ac */ /* 0x000e680008000c00 */
[----:B------:R-:W3:Y:S01]  /*30b0*/  @!P0 LDG.E.64.CONSTANT R46, desc[UR76][R4.64+0x40] ;  /* 0x0000404c042e8981 */ /* 0x000ee2000c1e9b00 */
[C---:B----4-:R-:W-:Y:S02]  /*30c0*/  DFMA R50, R16.reuse, UR12, RZ ;  /* 0x0000000c10327c2b */ /* 0x050fe400080000ff */
[----:B0-----:R-:W-:-:S02]  /*30d0*/  DFMA R54, R16, UR4, RZ ;  /* 0x0000000410367c2b */ /* 0x001fc400080000ff */
[----:B------:R-:W-:-:S04]  /*30e0*/  DFMA R52, R16, UR20, RZ ;  /* 0x0000001410347c2b */ /* 0x000fc800080000ff */
[C---:B------:R-:W-:Y:S01]  /*30f0*/  DFMA R50, R18.reuse, UR14, R50 ;  /* 0x0000000e12327c2b */ /* 0x040fe20008000032 */
[----:B------:R-:W0:Y:S01]  /*3100*/  LDCU.128 UR12, c[0x3][0x140] ;  /* 0x00c02800ff0c77ac */ /* 0x000e220008000c00 */
[C---:B------:R-:W-:Y:S02]  /*3110*/  DFMA R54, R18.reuse, UR6, R54 ;  /* 0x0000000612367c2b */ /* 0x040fe40008000036 */
[----:B------:R-:W-:Y:S01]  /*3120*/  DFMA R52, R18, UR22, R52 ;  /* 0x0000001612347c2b */ /* 0x000fe20008000034 */
[----:B------:R-:W4:Y:S03]  /*3130*/  LDCU.128 UR4, c[0x3][0xe0] ;  /* 0x00c01c00ff0477ac */ /* 0x000f260008000c00 */
[C---:B-1----:R-:W-:Y:S01]  /*3140*/  DFMA R50, R20.reuse, UR16, R50 ;  /* 0x0000001014327c2b */ /* 0x042fe20008000032 */
[----:B------:R-:W1:Y:S01]  /*3150*/  LDCU.128 UR20, c[0x3][0x1a0] ;  /* 0x00c03400ff1477ac */ /* 0x000e620008000c00 */
[----:B------:R-:W-:-:S02]  /*3160*/  DFMA R54, R20, UR8, R54 ;  /* 0x0000000814367c2b */ /* 0x000fc40008000036 */
[----:B------:R-:W-:-:S04]  /*3170*/  DFMA R52, R20, UR24, R52 ;  /* 0x0000001814347c2b */ /* 0x000fc80008000034 */
[C---:B------:R-:W-:Y:S01]  /*3180*/  DFMA R50, R22.reuse, UR18, R50 ;  /* 0x0000001216327c2b */ /* 0x040fe20008000032 */
[----:B------:R-:W1:Y:S01]  /*3190*/  LDCU.128 UR16, c[0x3][0x150] ;  /* 0x00c02a00ff1077ac */ /* 0x000e620008000c00 */
[C---:B------:R-:W-:Y:S02]  /*31a0*/  DFMA R54, R22.reuse, UR10, R54 ;  /* 0x0000000a16367c2b */ /* 0x040fe40008000036 */
[----:B------:R-:W-:Y:S01]  /*31b0*/  DFMA R52, R22, UR26, R52 ;  /* 0x0000001a16347c2b */ /* 0x000fe20008000034 */
[----:B------:R-:W1:Y:S03]  /*31c0*/  LDCU.128 UR8, c[0x3][0xf0] ;  /* 0x00c01e00ff0877ac */ /* 0x000e660008000c00 */
[C---:B0-----:R-:W-:Y:S01]  /*31d0*/  DFMA R50, R24.reuse, UR12, R50 ;  /* 0x0000000c18327c2b */ /* 0x041fe20008000032 */
[----:B------:R-:W0:Y:S01]  /*31e0*/  LDCU.128 UR24, c[0x3][0x1b0] ;  /* 0x00c03600ff1877ac */ /* 0x000e220008000c00 */
[----:B----4-:R-:W-:-:S02]  /*31f0*/  DFMA R54, R24, UR4, R54 ;  /* 0x0000000418367c2b */ /* 0x010fc40008000036 */
[----:B-1----:R-:W-:-:S04]  /*3200*/  DFMA R52, R24, UR20, R52 ;  /* 0x0000001418347c2b */ /* 0x002fc80008000034 */
[C---:B------:R-:W-:Y:S01]  /*3210*/  DFMA R50, R30.reuse, UR14, R50 ;  /* 0x0000000e1e327c2b */ /* 0x040fe20008000032 */
[----:B------:R-:W1:Y:S01]  /*3220*/  LDCU.128 UR12, c[0x3][0x160] ;  /* 0x00c02c00ff0c77ac */ /* 0x000e620008000c00 */
[C---:B------:R-:W-:Y:S02]  /*3230*/  DFMA R54, R30.reuse, UR6, R54 ;  /* 0x000000061e367c2b */ /* 0x040fe40008000036 */
[----:B------:R-:W-:Y:S01]  /*3240*/  DFMA R52, R30, UR22, R52 ;  /* 0x000000161e347c2b */ /* 0x000fe20008000034 */
[----:B------:R-:W4:Y:S03]  /*3250*/  LDCU.128 UR4, c[0x3][0x100] ;  /* 0x00c02000ff0477ac */ /* 0x000f260008000c00 */
[C---:B------:R-:W-:Y:S01]  /*3260*/  DFMA R50, R34.reuse, UR16, R50 ;  /* 0x0000001022327c2b */ /* 0x040fe20008000032 */
[----:B------:R-:W4:Y:S01]  /*3270*/  LDCU.128 UR20, c[0x3][0x170] ;  /* 0x00c02e00ff1477ac */ /* 0x000f220008000c00 */
[----:B------:R-:W-:-:S02]  /*3280*/  DFMA R54, R34, UR8, R54 ;  /* 0x0000000822367c2b */ /* 0x000fc40008000036 */
[----:B0-----:R-:W-:-:S04]  /*3290*/  DFMA R52, R34, UR24, R52 ;  /* 0x0000001822347c2b */ /* 0x001fc80008000034 */
[C---:B------:R-:W-:Y:S01]  /*32a0*/  DFMA R50, R36.reuse, UR18, R50 ;  /* 0x0000001224327c2b */ /* 0x040fe20008000032 */
[----:B------:R-:W0:Y:S01]  /*32b0*/  LDCU.128 UR16, c[0x3][0x110] ;  /* 0x00c02200ff1077ac */ /* 0x000e220008000c00 */
[C---:B------:R-:W-:Y:S02]  /*32c0*/  DFMA R54, R36.reuse, UR10, R54 ;  /* 0x0000000a24367c2b */ /* 0x040fe40008000036 */
[----:B------:R-:W-:Y:S01]  /*32d0*/  DFMA R52, R36, UR26, R52 ;  /* 0x0000001a24347c2b */ /* 0x000fe20008000034 */
[----:B------:R-:W0:Y:S03]  /*32e0*/  LDCU.128 UR24, c[0x3][0x1d0] ;  /* 0x00c03a00ff1877ac */ /* 0x000e260008000c00 */
[C---:B-1----:R-:W-:Y:S01]  /*32f0*/  DFMA R50, R38.reuse, UR12, R50 ;  /* 0x0000000c26327c2b */ /* 0x042fe20008000032 */
[----:B------:R-:W1:Y:S01]  /*3300*/  LDCU.128 UR8, c[0x3][0x240] ;  /* 0x00c04800ff0877ac */ /* 0x000e620008000c00 */
[----:B----4-:R-:W-:-:S02]  /*3310*/  DFMA R54, R38, UR4, R54 ;  /* 0x0000000426367c2b */ /* 0x010fc40008000036 */
[----:B------:R-:W-:Y:S02]  /*3320*/  DFMA R52, R38, UR28, R52 ;  /* 0x0000001c26347c2b */ /* 0x000fe40008000034 */
[----:B------:R-:W-:Y:S01]  /*3330*/  DMUL R8, R48, R8 ;  /* 0x0000000830087228 */ /* 0x000fe20000000000 */
[----:B------:R-:W-:Y:S01]  /*3340*/  CS2R R48, SRZ ;  /* 0x0000000000307805 */ /* 0x000fe2000001ff00 */
[C---:B------:R-:W-:Y:S01]  /*3350*/  DFMA R50, R40.reuse, UR14, R50 ;  /* 0x0000000e28327c2b */ /* 0x040fe20008000032 */
[----:B------:R-:W4:Y:S01]  /*3360*/  LDCU.128 UR12, c[0x3][0x2a0] ;  /* 0x00c05400ff0c77ac */ /* 0x000f220008000c00 */
[C---:B------:R-:W-:Y:S02]  /*3370*/  DFMA R54, R40.reuse, UR6, R54 ;  /* 0x0000000628367c2b */ /* 0x040fe40008000036 */
[----:B------:R-:W-:Y:S01]  /*3380*/  DFMA R52, R40, UR30, R52 ;  /* 0x0000001e28347c2b */ /* 0x000fe20008000034 */
[----:B------:R-:W3:Y:S01]  /*3390*/  @!P0 LDG.E.64.CONSTANT R48, desc[UR76][R4.64+0x48] ;  /* 0x0000484c04308981 */ /* 0x000ee2000c1e9b00 */
[----:B------:R-:W4:Y:S02]  /*33a0*/  LDCU.128 UR4, c[0x3][0x1e0] ;  /* 0x00c03c00ff0477ac */ /* 0x000f240008000c00 */
[----:B------:R-:W-:-:S02]  /*33b0*/  DFMA R50, R42, UR20, R50 ;  /* 0x000000142a327c2b */ /* 0x000fc40008000032 */
[C---:B0-----:R-:W-:Y:S01]  /*33c0*/  DFMA R54, R42.reuse, UR16, R54 ;  /* 0x000000102a367c2b */ /* 0x041fe20008000036 */
[----:B------:R-:W0:Y:S01]  /*33d0*/  LDCU.128 UR28, c[0x3][0x260] ;  /* 0x00c04c00ff1c77ac */ /* 0x000e220008000c00 */
[----:B------:R-:W-:-:S04]  /*33e0*/  DFMA R52, R42, UR24, R52 ;  /* 0x000000182a347c2b */ /* 0x000fc80008000034 */
[C---:B------:R-:W-:Y:S01]  /*33f0*/  DFMA R50, R44.reuse, UR22, R50 ;  /* 0x000000162c327c2b */ /* 0x040fe20008000032 */
[----:B------:R-:W0:Y:S01]  /*3400*/  LDCU.128 UR20, c[0x3][0x200] ;  /* 0x00c04000ff1477ac */ /* 0x000e220008000c00 */
[C---:B------:R-:W-:Y:S02]  /*3410*/  DFMA R54, R44.reuse, UR18, R54 ;  /* 0x000000122c367c2b */ /* 0x040fe40008000036 */
[----:B------:R-:W-:Y:S01]  /*3420*/  DFMA R52, R44, UR26, R52 ;  /* 0x0000001a2c347c2b */ /* 0x000fe20008000034 */
[----:B------:R-:W0:Y:S03]  /*3430*/  LDCU.128 UR24, c[0x3][0x250] ;  /* 0x00c04a00ff1877ac */ /* 0x000e260008000c00 */
[----:B------:R-:W-:Y:S01]  /*3440*/  DMUL R12, R50, R12 ;  /* 0x0000000c320c7228 */ /* 0x000fe20000000000 */
[----:B------:R-:W0:Y:S01]  /*3450*/  LDCU.128 UR16, c[0x3][0x1f0] ;  /* 0x00c03e00ff1077ac */ /* 0x000e220008000c00 */
[----:B-1----:R-:W-:-:S02]  /*3460*/  DFMA R50, R16, UR8, RZ ;  /* 0x0000000810327c2b */ /* 0x002fc400080000ff */
[----:B------:R-:W-:Y:S02]  /*3470*/  DMUL R10, R54, R10 ;  /* 0x0000000a360a7228 */ /* 0x000fe40000000000 */
[----:B------:R-:W-:Y:S02]  /*3480*/  DMUL R14, R52, R14 ;  /* 0x0000000e340e7228 */ /* 0x000fe40000000000 */
[C---:B----4-:R-:W-:Y:S02]  /*3490*/  DFMA R54, R16.reuse, UR4, RZ ;  /* 0x0000000410367c2b */ /* 0x050fe400080000ff */
[----:B------:R-:W-:Y:S02]  /*34a0*/  DFMA R52, R16, UR12, RZ ;  /* 0x0000000c10347c2b */ /* 0x000fe400080000ff */
[C---:B------:R-:W-:Y:S01]  /*34b0*/  DFMA R50, R18.reuse, UR10, R50 ;  /* 0x0000000a12327c2b */ /* 0x040fe20008000032 */
[----:B------:R-:W1:Y:S03]  /*34c0*/  LDCU.64 UR10, c[0x3][0x120] ;  /* 0x00c02400ff0a77ac */ /* 0x000e660008000a00 */
[C---:B------:R-:W-:Y:S01]  /*34d0*/  DFMA R54, R18.reuse, UR6, R54 ;  /* 0x0000000612367c2b */ /* 0x040fe20008000036 */
[----:B------:R-:W4:Y:S01]  /*34e0*/  LDCU.64 UR6, c[0x3][0x180] ;  /* 0x00c03000ff0677ac */ /* 0x000f220008000a00 */
[----:B------:R-:W-:-:S02]  /*34f0*/  DFMA R52, R18, UR14, R52 ;  /* 0x0000000e12347c2b */ /* 0x000fc40008000034 */
[C---:B0-----:R-:W-:Y:S01]  /*3500*/  DFMA R50, R20.reuse, UR24, R50 ;  /* 0x0000001814327c2b */ /* 0x041fe20008000032 */
[----:B------:R-:W0:Y:S03]  /*3510*/  LDCU.64 UR14, c[0x3][0xc0] ;  /* 0x00c01800ff0e77ac */ /* 0x000e260008000a00 */
[C---:B------:R-:W-:Y:S02]  /*3520*/  DFMA R54, R20.reuse, UR16, R54 ;  /* 0x0000001014367c2b */ /* 0x040fe40008000036 */
[----:B------:R-:W-:Y:S02]  /*3530*/  DFMA R52, R20, UR32, R52 ;  /* 0x0000002014347c2b */ /* 0x000fe40008000034 */
[C---:B------:R-:W-:Y:S01]  /*3540*/  DFMA R50, R22.reuse, UR26, R50 ;  /* 0x0000001a16327c2b */ /* 0x040fe20008000032 */
[----:B------:R-:W1:Y:S03]  /*3550*/  LDCU.128 UR24, c[0x3][0x270] ;  /* 0x00c04e00ff1877ac */ /* 0x000e660008000c00 */
[C---:B------:R-:W-:Y:S01]  /*3560*/  DFMA R54, R22.reuse, UR18, R54 ;  /* 0x0000001216367c2b */ /* 0x040fe20008000036 */
[----:B------:R-:W4:Y:S01]  /*3570*/  LDCU.128 UR16, c[0x3][0x210] ;  /* 0x00c04200ff1077ac */ /* 0x000f220008000c00 */
[----:B------:R-:W-:-:S02]  /*3580*/  DFMA R52, R22, UR34, R52 ;  /* 0x0000002216347c2b */ /* 0x000fc40008000034 */
[C---:B------:R-:W-:Y:S01]  /*3590*/  DFMA R50, R24.reuse, UR28, R50 ;  /* 0x0000001c18327c2b */ /* 0x040fe20008000032 */
[----:B------:R-:W0:Y:S03]  /*35a0*/  LDCU.128 UR32, c[0x3][0x230] ;  /* 0x00c04600ff2077ac */ /* 0x000e260008000c00 */
[C---:B------:R-:W-:Y:S02]  /*35b0*/  DFMA R54, R24.reuse, UR20, R54 ;  /* 0x0000001418367c2b */ /* 0x040fe40008000036 */
[----:B------:R-:W-:Y:S02]  /*35c0*/  DFMA R52, R24, UR36, R52 ;  /* 0x0000002418347c2b */ /* 0x000fe40008000034 */
[C---:B------:R-:W-:Y:S01]  /*35d0*/  DFMA R50, R30.reuse, UR30, R50 ;  /* 0x0000001e1e327c2b */ /* 0x040fe20008000032 */
[----:B------:R-:W2:Y:S03]  /*35e0*/  LDCU.128 UR28, c[0x3][0x280] ;  /* 0x00c05000ff1c77ac */ /* 0x000ea60008000c00 */
[C---:B------:R-:W-:Y:S01]  /*35f0*/  DFMA R54, R30.reuse, UR22, R54 ;  /* 0x000000161e367c2b */ /* 0x040fe20008000036 */
[----:B------:R-:W0:Y:S01]  /*3600*/  LDCU.128 UR20, c[0x3][0x220] ;  /* 0x00c04400ff1477ac */ /* 0x000e220008000c00 */
[----:B------:R-:W-:-:S02]  /*3610*/  DFMA R52, R30, UR38, R52 ;  /* 0x000000261e347c2b */ /* 0x000fc40008000034 */
[C---:B-1----:R-:W-:Y:S01]  /*3620*/  DFMA R50, R34.reuse, UR24, R50 ;  /* 0x0000001822327c2b */ /* 0x042fe20008000032 */
[----:B------:R-:W1:Y:S03]  /*3630*/  LDCU.128 UR36, c[0x3][0x290] ;  /* 0x00c05200ff2477ac */ /* 0x000e660008000c00 */
[C---:B----4-:R-:W-:Y:S02]  /*3640*/  DFMA R54, R34.reuse, UR16, R54 ;  /* 0x0000001022367c2b */ /* 0x050fe40008000036 */
[----:B------:R-:W-:Y:S02]  /*3650*/  DFMA R52, R34, UR40, R52 ;  /* 0x0000002822347c2b */ /* 0x000fe40008000034 */
[C---:B------:R-:W-:Y:S01]  /*3660*/  DFMA R50, R36.reuse, UR26, R50 ;  /* 0x0000001a24327c2b */ /* 0x040fe20008000032 */
[----:B------:R-:W4:Y:S03]  /*3670*/  LDCU.128 UR24, c[0x3][0x3c0] ;  /* 0x00c07800ff1877ac */ /* 0x000f260008000c00 */
[C---:B------:R-:W-:Y:S01]  /*3680*/  DFMA R54, R36.reuse, UR18, R54 ;  /* 0x0000001224367c2b */ /* 0x040fe20008000036 */
[----:B------:R-:W4:Y:S01]  /*3690*/  LDCU.128 UR16, c[0x3][0x300] ;  /* 0x00c06000ff1077ac */ /* 0x000f220008000c00 */
[----:B------:R-:W-:-:S02]  /*36a0*/  DFMA R52, R36, UR42, R52 ;  /* 0x0000002a24347c2b */ /* 0x000fc40008000034 */
[C---:B--2---:R-:W-:Y:S01]  /*36b0*/  DFMA R50, R38.reuse, UR28, R50 ;  /* 0x0000001c26327c2b */ /* 0x044fe20008000032 */
[----:B------:R-:W2:Y:S03]  /*36c0*/  LDCU.128 UR40, c[0x3][0x2f0] ;  /* 0x00c05e00ff2877ac */ /* 0x000ea60008000c00 */
[C---:B0-----:R-:W-:Y:S02]  /*36d0*/  DFMA R54, R38.reuse, UR20, R54 ;  /* 0x0000001426367c2b */ /* 0x041fe40008000036 */
[----:B------:R-:W-:Y:S02]  /*36e0*/  DFMA R52, R38, UR44, R52 ;  /* 0x0000002c26347c2b */ /* 0x000fe40008000034 */
[C---:B------:R-:W-:Y:S01]  /*36f0*/  DFMA R50, R40.reuse, UR30, R50 ;  /* 0x0000001e28327c2b */ /* 0x040fe20008000032 */
[----:B------:R-:W0:Y:S03]  /*3700*/  LDCU.128 UR28, c[0x3][0x420] ;  /* 0x00c08400ff1c77ac */ /* 0x000e260008000c00 */
[C---:B------:R-:W-:Y:S01]  /*3710*/  DFMA R54, R40.reuse, UR22, R54 ;  /* 0x0000001628367c2b */ /* 0x040fe20008000036 */
[----:B------:R-:W0:Y:S01]  /*3720*/  LDCU.128 UR20, c[0x3][0x360] ;  /* 0x00c06c00ff1477ac */ /* 0x000e220008000c00 */
[----:B------:R-:W-:-:S02]  /*3730*/  DFMA R52, R40, UR46, R52 ;  /* 0x0000002e28347c2b */ /* 0x000fc40008000034 */
[C---:B-1----:R-:W-:Y:S01]  /*3740*/  DFMA R50, R42.reuse, UR36, R50 ;  /* 0x000000242a327c2b */ /* 0x042fe20008000032 */
[----:B------:R-:W1:Y:S05]  /*3750*/  LDCU.128 UR44, c[0x3][0x390] ;  /* 0x00c07200ff2c77ac */ /* 0x000e6a0008000c00 */
[----:B--2---:R-:W-:Y:S02]  /*3760*/  DFMA R52, R42, UR40, R52 ;  /* 0x000000282a347c2b */ /* 0x004fe40008000034 */
[----:B------:R-:W-:Y:S01]  /*3770*/  DFMA R50, R44, UR38, R50 ;  /* 0x000000262c327c2b */ /* 0x000fe20008000032 */
[----:B------:R-:W2:Y:S01]  /*3780*/  LDCU.128 UR36, c[0x3][0x310] ;  /* 0x00c06200ff2477ac */ /* 0x000ea20008000c00 */
[----:B----4-:R-:W-:-:S04]  /*3790*/  DFMA R56, R16, UR16, RZ ;  /* 0x0000001010387c2b */ /* 0x010fc800080000ff */
[----:B------:R-:W-:Y:S01]  /*37a0*/  DFMA R52, R44, UR42, R52 ;  /* 0x0000002a2c347c2b */ /* 0x000fe20008000034 */
[----:B------:R-:W4:Y:S01]  /*37b0*/  LDCU.128 UR40, c[0x3][0x370] ;  /* 0x00c06e00ff2877ac */ /* 0x000f220008000c00 */
[----:B------:R-:W-:Y:S02]  /*37c0*/  DMUL R28, R50, R28 ;  /* 0x0000001c321c7228 */ /* 0x000fe40000000000 */
[----:B0-----:R-:W-:Y:S02]  /*37d0*/  DFMA R50, R16, UR20, RZ ;  /* 0x0000001410327c2b */ /* 0x001fe400080000ff */
[C---:B------:R-:W-:Y:S01]  /*37e0*/  DFMA R56, R18.reuse, UR18, R56 ;  /* 0x0000001212387c2b */ /* 0x040fe20008000038 */
[----:B------:R-:W0:Y:S05]  /*37f0*/  LDCU.64 UR18, c[0x3][0xc8] ;  /* 0x00c01900ff1277ac */ /* 0x000e2a0008000a00 */
[----:B------:R-:W-:Y:S01]  /*3800*/  DFMA R50, R18, UR22, R50 ;  /* 0x0000001612327c2b */ /* 0x000fe20008000032 */
[----:B------:R-:W0:Y:S01]  /*3810*/  LDCU.64 UR22, c[0x3][0x128] ;  /* 0x00c02500ff1677ac */ /* 0x000e220008000a00 */
[----:B--2---:R-:W-:-:S06]  /*3820*/  DFMA R56, R20, UR36, R56 ;  /* 0x0000002414387c2b */ /* 0x004fcc0008000038 */
[----:B----4-:R-:W-:Y:S02]  /*3830*/  DFMA R50, R20, UR40, R50 ;  /* 0x0000002814327c2b */ /* 0x010fe40008000032 */
[----:B------:R-:W-:Y:S01]  /*3840*/  DFMA R56, R22, UR38, R56 ;  /* 0x0000002616387c2b */ /* 0x000fe20008000038 */
[----:B------:R-:W2:Y:S01]  /*3850*/  LDCU.128 UR36, c[0x3][URZ] ;  /* 0x00c00000ff2477ac */ /* 0x000ea20008000c00 */
[----:B------:R-:W-:-:S04]  /*3860*/  DFMA R54, R42, UR32, R54 ;  /* 0x000000202a367c2b */ /* 0x000fc80008000036 */
[----:B------:R-:W-:Y:S01]  /*3870*/  DFMA R50, R22, UR42, R50 ;  /* 0x0000002a16327c2b */ /* 0x000fe20008000032 */
[----:B------:R-:W4:Y:S01]  /*3880*/  LDCU.128 UR40, c[0x3][0x60] ;  /* 0x00c00c00ff2877ac */ /* 0x000f220008000c00 */
[----:B------:R-:W-:Y:S02]  /*3890*/  DFMA R56, R24, UR56, R56 ;  /* 0x0000003818387c2b */ /* 0x000fe40008000038 */
[----:B------:R-:W-:Y:S01]  /*38a0*/  DFMA R54, R44, UR34, R54 ;  /* 0x000000222c367c2b */ /* 0x000fe20008000036 */
[----:B------:R-:W0:Y:S03]  /*38b0*/  LDCU.128 UR32, c[0x3][0x480] ;  /* 0x00c09000ff2077ac */ /* 0x000e260008000c00 */
[----:B------:R-:W-:Y:S02]  /*38c0*/  DFMA R50, R24, UR52, R50 ;  /* 0x0000003418327c2b */ /* 0x000fe40008000032 */
[C---:B------:R-:W-:Y:S01]  /*38d0*/  DFMA R56, R30.reuse, UR58, R56 ;  /* 0x0000003a1e387c2b */ /* 0x040fe20008000038 */
[----:B------:R-:W2:Y:S05]  /*38e0*/  LDCU.128 UR56, c[0x3][0x350] ;  /* 0x00c06a00ff3877ac */ /* 0x000eaa0008000c00 */
[----:B------:R-:W-:Y:S01]  /*38f0*/  DFMA R50, R30, UR54, R50 ;  /* 0x000000361e327c2b */ /* 0x000fe20008000032 */
[----:B------:R-:W4:Y:S01]  /*3900*/  LDCU.128 UR52, c[0x3][0x3b0] ;  /* 0x00c07600ff3477ac */ /* 0x000f220008000c00 */
[----:B------:R-:W-:-:S02]  /*3910*/  DFMA R56, R34, UR48, R56 ;  /* 0x0000003022387c2b */ /* 0x000fc40008000038 */
[----:B---3--:R-:W-:-:S04]  /*3920*/  DMUL R26, R54, R26 ;  /* 0x0000001a361a7228 */ /* 0x008fc80000000000 */
[----:B-1----:R-:W-:Y:S02]  /*3930*/  DFMA R50, R34, UR44, R50 ;  /* 0x0000002c22327c2b */ /* 0x002fe40008000032 */
[----:B------:R-:W-:Y:S02]  /*3940*/  DMUL R32, R52, R32 ;  /* 0x0000002034207228 */ /* 0x000fe40000000000 */
[C---:B------:R-:W-:Y:S02]  /*3950*/  DFMA R52, R16.reuse, UR24, RZ ;  /* 0x0000001810347c2b */ /* 0x040fe400080000ff */
[C---:B------:R-:W-:Y:S02]  /*3960*/  DFMA R54, R16.reuse, UR28, RZ ;  /* 0x0000001c10367c2b */ /* 0x040fe400080000ff */
[----:B0-----:R-:W-:Y:S02]  /*3970*/  DFMA R16, R16, UR32, RZ ;  /* 0x0000002010107c2b */ /* 0x001fe400080000ff */
[C---:B------:R-:W-:Y:S01]  /*3980*/  DFMA R56, R36.reuse, UR50, R56 ;  /* 0x0000003224387c2b */ /* 0x040fe20008000038 */
[----:B------:R-:W0:Y:S01]  /*3990*/  LDCU.128 UR48, c[0x3][0x3e0] ;  /* 0x00c07c00ff3077ac */ /* 0x000e220008000c00 */
[----:B------:R-:W-:Y:S01]  /*39a0*/  DFMA R50, R36, UR46, R50 ;  /* 0x0000002e24327c2b */ /* 0x000fe20008000032 */
[----:B------:R-:W1:Y:S01]  /*39b0*/  LDCU.128 UR44, c[0x3][0x490] ;  /* 0x00c09200ff2c77ac */ /* 0x000e620008000c00 */
[----:B------:R-:W-:-:S02]  /*39c0*/  DFMA R52, R18, UR26, R52 ;  /* 0x0000001a12347c2b */ /* 0x000fc40008000034 */
[C---:B------:R-:W-:Y:S01]  /*39d0*/  DFMA R54, R18.reuse, UR30, R54 ;  /* 0x0000001e12367c2b */ /* 0x040fe20008000036 */
[----:B------:R-:W3:Y:S01]  /*39e0*/  LDCU.64 UR26, c[0x3][0x188] ;  /* 0x00c03100ff1a77ac */ /* 0x000ee20008000a00 */
[----:B------:R-:W-:Y:S02]  /*39f0*/  DFMA R16, R18, UR34, R16 ;  /* 0x0000002212107c2b */ /* 0x000fe40008000010 */
[C---:B------:R-:W-:Y:S01]  /*3a00*/  DFMA R18, R38.reuse, UR68, R56 ;  /* 0x0000004426127c2b */ /* 0x040fe20008000038 */
[----:B------:R-:W3:Y:S01]  /*3a10*/  LDCU.64 UR30, c[0x3][0x1e8] ;  /* 0x00c03d00ff1e77ac */ /* 0x000ee20008000a00 */
[----:B------:R-:W-:Y:S02]  /*3a20*/  DFMA R50, R38, UR72, R50 ;  /* 0x0000004826327c2b */ /* 0x000fe40008000032 */
[----:B------:R-:W-:Y:S01]  /*3a30*/  DFMA R52, R20, UR64, R52 ;  /* 0x0000004014347c2b */ /* 0x000fe20008000034 */
[----:B------:R-:W3:Y:S03]  /*3a40*/  LDCU.64 UR34, c[0x3][0x2a8] ;  /* 0x00c05500ff2277ac */ /* 0x000ee60008000a00 */
[C---:B------:R-:W-:Y:S01]  /*3a50*/  DFMA R18, R40.reuse, UR70, R18 ;  /* 0x0000004628127c2b */ /* 0x040fe20008000012 */
[----:B------:R-:W0:Y:S01]  /*3a60*/  LDCU.128 UR68, c[0x3][0x440] ;  /* 0x00c08800ff4477ac */ /* 0x000e220008000c00 */
[----:B------:R-:W-:-:S02]  /*3a70*/  DFMA R50, R40, UR74, R50 ;  /* 0x0000004a28327c2b */ /* 0x000fc40008000032 */
[C---:B------:R-:W-:Y:S01]  /*3a80*/  DFMA R54, R20.reuse, UR60, R54 ;  /* 0x0000003c14367c2b */ /* 0x040fe20008000036 */
[----:B------:R-:W0:Y:S01]  /*3a90*/  LDCU.128 UR72, c[0x3][0x4a0] ;  /* 0x00c09400ff4877ac */ /* 0x000e220008000c00 */
[----:B-1----:R-:W-:Y:S02]  /*3aa0*/  DFMA R16, R20, UR44, R16 ;  /* 0x0000002c14107c2b */ /* 0x002fe40008000010 */
[----:B------:R-:W-:Y:S02]  /*3ab0*/  DFMA R52, R22, UR66, R52 ;  /* 0x0000004216347c2b */ /* 0x000fe40008000034 */
[----:B--2---:R-:W-:Y:S02]  /*3ac0*/  DFMA R18, R42, UR56, R18 ;  /* 0x000000382a127c2b */ /* 0x004fe40008000012 */
[C---:B------:R-:W-:Y:S01]  /*3ad0*/  DFMA R54, R22.reuse, UR62, R54 ;  /* 0x0000003e16367c2b */ /* 0x040fe20008000036 */
[----:B------:R-:W1:Y:S01]  /*3ae0*/  LDCU.128 UR60, c[0x3][0x3f0] ;  /* 0x00c07e00ff3c77ac */ /* 0x000e620008000c00 */
[----:B------:R-:W-:-:S02]  /*3af0*/  DFMA R16, R22, UR46, R16 ;  /* 0x0000002e16107c2b */ /* 0x000fc40008000010 */
[----:B----4-:R-:W-:Y:S01]  /*3b00*/  DFMA R50, R42, UR52, R50 ;  /* 0x000000342a327c2b */ /* 0x010fe20008000032 */
[----:B------:R-:W2:Y:S01]  /*3b10*/  LDCU.128 UR44, c[0x3][0x4b0] ;  /* 0x00c09600ff2c77ac */ /* 0x000ea20008000c00 */
[C---:B0-----:R-:W-:Y:S02]  /*3b20*/  DFMA R52, R24.reuse, UR48, R52 ;  /* 0x0000003018347c2b */ /* 0x041fe40008000034 */
[----:B------:R-:W-:Y:S01]  /*3b30*/  DFMA R54, R24, UR68, R54 ;  /* 0x0000004418367c2b */ /* 0x000fe20008000036 */
[----:B------:R-:W0:Y:S01]  /*3b40*/  S2R R21, SR_TID.X ;  /* 0x0000000000157919 */ /* 0x000e220000002100 */
[----:B------:R-:W-:Y:S01]  /*3b50*/  DFMA R18, R44, UR58, R18 ;  /* 0x0000003a2c127c2b */ /* 0x000fe20008000012 */
[----:B------:R-:W4:Y:S01]  /*3b60*/  LDCU.128 UR56, c[0x3][0x460] ;  /* 0x00c08c00ff3877ac */ /* 0x000f220008000c00 */
[----:B------:R-:W-:Y:S02]  /*3b70*/  DFMA R24, R24, UR72, R16 ;  /* 0x0000004818187c2b */ /* 0x000fe40008000010 */
[----:B------:R-:W-:Y:S01]  /*3b80*/  DFMA R50, R44, UR54, R50 ;  /* 0x000000362c327c2b */ /* 0x000fe20008000032 */
[----:B------:R-:W-:Y:S01]  /*3b90*/  CS2R R16, SRZ ;  /* 0x0000000000107805 */ /* 0x000fe2000001ff00 */
[----:B------:R-:W2:Y:S01]  /*3ba0*/  LDCU.128 UR52, c[0x3][0x450] ;  /* 0x00c08a00ff3477ac */ /* 0x000ea20008000c00 */
[----:B------:R-:W-:-:S02]  /*3bb0*/  DFMA R52, R30, UR50, R52 ;  /* 0x000000321e347c2b */ /* 0x000fc40008000034 */
[----:B------:R-:W-:Y:S01]  /*3bc0*/  DMUL R46, R18, R46 ;  /* 0x0000002e122e7228 */ /* 0x000fe20000000000 */
[----:B------:R-:W4:Y:S01]  /*3bd0*/  LDCU.128 UR48, c[0x3][0x400] ;  /* 0x00c08000ff3077ac */ /* 0x000f220008000c00 */
[----:B------:R-:W3:Y:S01]  /*3be0*/  @!P0 LDG.E.64.CONSTANT R16, desc[UR76][R4.64+0x50] ;  /* 0x0000504c04108981 */ /* 0x000ee2000c1e9b00 */
[----:B------:R-:W-:Y:S01]  /*3bf0*/  CS2R R18, SRZ ;  /* 0x0000000000127805 */ /* 0x000fe2000001ff00 */
[----:B------:R-:W-:Y:S01]  /*3c00*/  DFMA R54, R30, UR70, R54 ;  /* 0x000000461e367c2b */ /* 0x000fe20008000036 */
[----:B------:R-:W0:Y:S01]  /*3c10*/  LDCU.128 UR64, c[0x3][0x410] ;  /* 0x00c08200ff4077ac */ /* 0x000e220008000c00 */
[----:B-1----:R-:W-:-:S03]  /*3c20*/  DFMA R52, R34, UR60, R52 ;  /* 0x0000003c22347c2b */ /* 0x002fc60008000034 */
[----:B------:R1:W3:Y:S01]  /*3c30*/  @!P0 LDG.E.64.CONSTANT R18, desc[UR76][R4.64+0x58] ;  /* 0x0000584c04128981 */ /* 0x0002e2000c1e9b00 */
[----:B------:R-:W-:Y:S01]  /*3c40*/  DFMA R24, R30, UR74, R24 ;  /* 0x0000004a1e187c2b */ /* 0x000fe20008000018 */
[----:B------:R-:W3:Y:S01]  /*3c50*/  LDCU.64 UR72, c[0x3][0x248] ;  /* 0x00c04900ff4877ac */ /* 0x000ee20008000a00 */
[----:B--2---:R-:W-:Y:S01]  /*3c60*/  DFMA R54, R34, UR52, R54 ;  /* 0x0000003422367c2b */ /* 0x004fe20008000036 */
[----:B------:R-:W2:Y:S01]  /*3c70*/  LDCU.64 UR70, c[0x3][0x338] ;  /* 0x00c06700ff4677ac */ /* 0x000ea20008000a00 */
[----:B------:R-:W-:-:S04]  /*3c80*/  DFMA R52, R36, UR62, R52 ;  /* 0x0000003e24347c2b */ /* 0x000fc80008000034 */
[----:B------:R-:W-:Y:S01]  /*3c90*/  DFMA R24, R34, UR44, R24 ;  /* 0x0000002c22187c2b */ /* 0x000fe20008000018 */
[----:B------:R-:W0:Y:S01]  /*3ca0*/  LDCU.128 UR60, c[0x3][0x4c0] ;  /* 0x00c09800ff3c77ac */ /* 0x000e220008000c00 */
[----:B-1----:R-:W1:Y:S01]  /*3cb0*/  LDC.64 R4, c[0x0][0x388] ;  /* 0x0000e200ff047b82 */ /* 0x002e620000000a00 */
[----:B------:R-:W-:Y:S01]  /*3cc0*/  DFMA R54, R36, UR54, R54 ;  /* 0x0000003624367c2b */ /* 0x000fe20008000036 */
[----:B------:R-:W2:Y:S01]  /*3cd0*/  LDCU.64 UR54, c[0x3][0x10] ;  /* 0x00c00200ff3677ac */ /* 0x000ea20008000a00 */
[----:B----4-:R-:W-:-:S03]  /*3ce0*/  DFMA R52, R38, UR48, R52 ;  /* 0x0000003026347c2b */ /* 0x010fc60008000034 */
[----:B------:R-:W-:Y:S01]  /*3cf0*/  DFMA R24, R36, UR46, R24 ;  /* 0x0000002e24187c2b */ /* 0x000fe20008000018 */
[----:B------:R-:W4:Y:S02]  /*3d00*/  LDCU.128 UR44, c[0x3][0x470] ;  /* 0x00c08e00ff2c77ac */ /* 0x000f240008000c00 */
[----:B------:R-:W-:Y:S01]  /*3d10*/  DFMA R54, R38, UR56, R54 ;  /* 0x0000003826367c2b */ /* 0x000fe20008000036 */
[----:B------:R-:W1:Y:S01]  /*3d20*/  LDCU.64 UR56, c[0x3][0x70] ;  /* 0x00c00e00ff3877ac */ /* 0x000e620008000a00 */
[----:B------:R-:W-:Y:S01]  /*3d30*/  DFMA R52, R40, UR50, R52 ;  /* 0x0000003228347c2b */ /* 0x000fe20008000034 */
[----:B------:R-:W2:Y:S02]  /*3d40*/  LDCU.128 UR48, c[0x3][0x4d0] ;  /* 0x00c09a00ff3077ac */ /* 0x000ea40008000c00 */
[----:B0-----:R-:W-:-:S03]  /*3d50*/  DFMA R24, R38, UR60, R24 ;  /* 0x0000003c26187c2b */ /* 0x001fc60008000018 */
[----:B------:R-:W-:Y:S01]  /*3d60*/  DFMA R54, R40, UR58, R54 ;  /* 0x0000003a28367c2b */ /* 0x000fe20008000036 */
[----:B------:R-:W-:Y:S01]  /*3d70*/  IMAD R22, R0, 0xa9, R21 ;  /* 0x000000a900167824 */ /* 0x000fe200078e0215 */
[----:B------:R-:W-:Y:S01]  /*3d80*/  DFMA R52, R42, UR64, R52 ;  /* 0x000000402a347c2b */ /* 0x000fe20008000034 */
[----:B------:R-:W0:Y:S02]  /*3d90*/  LDCU.64 UR64, c[0x3][0x18] ;  /* 0x00c00300ff4077ac */ /* 0x000e240008000a00 */
[----:B------:R-:W-:Y:S01]  /*3da0*/  DFMA R24, R40, UR62, R24 ;  /* 0x0000003e28187c2b */ /* 0x000fe20008000018 */
[----:B------:R-:W0:Y:S02]  /*3db0*/  LDCU.64 UR58, c[0x3][0xd0] ;  /* 0x00c01a00ff3a77ac */ /* 0x000e240008000a00 */
[----:B----4-:R-:W-:Y:S01]  /*3dc0*/  DFMA R54, R42, UR44, R54 ;  /* 0x0000002c2a367c2b */ /* 0x010fe20008000036 */
[----:B------:R-:W-:Y:S01]  /*3dd0*/  IMAD R31, R22, 0xd, RZ ;  /* 0x0000000d161f7824 */ /* 0x000fe200078e02ff */
[----:B------:R-:W-:Y:S01]  /*3de0*/  DFMA R20, R6, UR38, RZ ;  /* 0x0000002606147c2b */ /* 0x000fe200080000ff */
[----:B------:R-:W4:Y:S02]  /*3df0*/  LDCU.64 UR60, c[0x3][0x130] ;  /* 0x00c02600ff3c77ac */ /* 0x000f240008000a00 */
[----:B--2---:R-:W-:Y:S01]  /*3e00*/  DFMA R24, R42, UR48, R24 ;  /* 0x000000302a187c2b */ /* 0x004fe20008000018 */
[----:B------:R-:W2:Y:S02]  /*3e10*/  LDCU.64 UR48, c[0x3][0x78] ;  /* 0x00c00f00ff3077ac */ /* 0x000ea40008000a00 */
[----:B------:R-:W-:Y:S01]  /*3e20*/  DFMA R42, R44, UR46, R54 ;  /* 0x0000002e2c2a7c2b */ /* 0x000fe20008000036 */
[----:B------:R-:W4:Y:S01]  /*3e30*/  LDCU.64 UR46, c[0x3][0x20] ;  /* 0x00c00400ff2e77ac */ /* 0x000f220008000a00 */
[----:B------:R-:W-:Y:S01]  /*3e40*/  DFMA R22, R6, UR54, RZ ;  /* 0x0000003606167c2b */ /* 0x000fe200080000ff */
[----:B------:R-:W2:Y:S01]  /*3e50*/  LDCU.64 UR54, c[0x3][0x80] ;  /* 0x00c01000ff3677ac */ /* 0x000ea20008000a00 */
[----:B-1----:R-:W-:Y:S01]  /*3e60*/  IMAD.WIDE R30, R31, 0x8, R4 ;  /* 0x000000081f1e7825 */ /* 0x002fe200078e0204 */
[----:B------:R-:W-:-:S02]  /*3e70*/  DFMA R20, R8, UR42, R20 ;  /* 0x0000002a08147c2b */ /* 0x000fc40008000014 */
[----:B0-----:R-:W-:Y:S01]  /*3e80*/  DFMA R4, R6, UR64, RZ ;  /* 0x0000004006047c2b */ /* 0x001fe200080000ff */
[----:B------:R-:W0:Y:S02]  /*3e90*/  LDCU.64 UR64, c[0x3][0xe0] ;  /* 0x00c01c00ff4077ac */ /* 0x000e240008000a00 */
[----:B------:R-:W-:Y:S02]  /*3ea0*/  DFMA R22, R8, UR56, R22 ;  /* 0x0000003808167c2b */ /* 0x000fe40008000016 */
[C---:B------:R-:W-:Y:S01]  /*3eb0*/  DFMA R52, R44.reuse, UR66, R52 ;  /* 0x000000422c347c2b */ /* 0x040fe20008000034 */
[----:B------:R-:W1:Y:S01]  /*3ec0*/  LDCU.64 UR56, c[0x3][0xd8] ;  /* 0x00c01b00ff3877ac */ /* 0x000e620008000a00 */
[----:B------:R-:W-:Y:S02]  /*3ed0*/  DFMA R44, R44, UR50, R24 ;  /* 0x000000322c2c7c2b */ /* 0x000fe40008000018 */
[----:B------:R-:W-:Y:S01]  /*3ee0*/  DFMA R20, R10, UR18, R20 ;  /* 0x000000120a147c2b */ /* 0x000fe20008000014 */
[----:B------:R-:W0:Y:S01]  /*3ef0*/  LDCU.64 UR18, c[0x3][0x28] ;  /* 0x00c00500ff1277ac */ /* 0x000e220008000a00 */
[----:B----4-:R-:W-:-:S02]  /*3f00*/  DFMA R24, R6, UR46, RZ ;  /* 0x0000002e06187c2b */ /* 0x010fc400080000ff */
[----:B--2---:R-:W-:Y:S01]  /*3f10*/  DFMA R4, R8, UR48, R4 ;  /* 0x0000003008047c2b */ /* 0x004fe20008000004 */
[----:B------:R-:W2:Y:S01]  /*3f20*/  LDCU.64 UR46, c[0x3][0x88] ;  /* 0x00c01100ff2e77ac */ /* 0x000ea20008000a00 */
[----:B------:R-:W-:Y:S01]  /*3f30*/  DMUL R48, R50, R48 ;  /* 0x0000003032307228 */ /* 0x000fe20000000000 */
[----:B------:R-:W-:Y:S01]  /*3f40*/  CS2R R38, SRZ ;  /* 0x0000000000267805 */ /* 0x000fe2000001ff00 */
[----:B------:R-:W-:Y:S01]  /*3f50*/  DFMA R22, R10, UR58, R22 ;  /* 0x0000003a0a167c2b */ /* 0x000fe20008000016 */
[----:B------:R-:W4:Y:S01]  /*3f60*/  LDCU.64 UR44, c[0x3][0x190] ;  /* 0x00c03200ff2c77ac */ /* 0x000f220008000a00 */
[----:B------:R-:W-:Y:S01]  /*3f70*/  DFMA R24, R8, UR54, R24 ;  /* 0x0000003608187c2b */ /* 0x000fe20008000018 */
[----:B------:R-:W4:Y:S02]  /*3f80*/  LDCU.64 UR54, c[0x3][0x30] ;  /* 0x00c00600ff3677ac */ /* 0x000f240008000a00 */
[----:B------:R2:W3:Y:S01]  /*3f90*/  @!P0 LDG.E.64.CONSTANT R38, desc[UR76][R30.64+0x60] ;  /* 0x0000604c1e268981 */ /* 0x0004e2000c1e9b00 */
[C---:B-1----:R-:W-:Y:S01]  /*3fa0*/  DFMA R50, R10.reuse, UR56, R4 ;  /* 0x000000380a327c2b */ /* 0x042fe20008000004 */
[----:B------:R-:W1:Y:S03]  /*3fb0*/  LDCU.64 UR56, c[0x3][0xe8] ;  /* 0x00c01d00ff3877ac */ /* 0x000e660008000a00 */
[----:B0-----:R-:W-:Y:S01]  /*3fc0*/  DFMA R4, R10, UR64, R24 ;  /* 0x000000400a047c2b */ /* 0x001fe20008000018 */
[----:B------:R-:W0:Y:S01]  /*3fd0*/  LDCU.64 UR64, c[0x3][0x138] ;  /* 0x00c02700ff4077ac */ /* 0x000e220008000a00 */
[----:B--2---:R-:W-:Y:S01]  /*3fe0*/  DFMA R30, R6, UR18, RZ ;  /* 0x00000012061e7c2b */ /* 0x004fe200080000ff */
[----:B------:R-:W2:Y:S01]  /*3ff0*/  LDCU.64 UR18, c[0x3][0x90] ;  /* 0x00c01200ff1277ac */ /* 0x000ea20008000a00 */
[C---:B------:R-:W-:Y:S01]  /*4000*/  DFMA R24, R12.reuse, UR22, R20 ;  /* 0x000000160c187c2b */ /* 0x040fe20008000014 */
[----:B------:R-:W2:Y:S01]  /*4010*/  LDCU.64 UR22, c[0x3][0x140] ;  /* 0x00c02800ff1677ac */ /* 0x000ea20008000a00 */
[----:B------:R-:W-:-:S04]  /*4020*/  DFMA R40, R12, UR60, R22 ;  /* 0x0000003c0c287c2b */ /* 0x000fc80008000016 */
[----:B------:R-:W-:Y:S01]  /*4030*/  DFMA R30, R8, UR46, R30 ;  /* 0x0000002e081e7c2b */ /* 0x000fe2000800001e */
[----:B------:R-:W2:Y:S01]  /*4040*/  LDCU.64 UR60, c[0x3][0xf0] ;  /* 0x00c01e00ff3c77ac */ /* 0x000ea20008000a00 */
[----:B----4-:R-:W-:Y:S01]  /*4050*/  DFMA R20, R6, UR54, RZ ;  /* 0x0000003606147c2b */ /* 0x010fe200080000ff */
[----:B------:R-:W4:Y:S01]  /*4060*/  LDCU.64 UR46, c[0x3][0x148] ;  /* 0x00c02900ff2e77ac */ /* 0x000f220008000a00 */
[----:B0-----:R-:W-:Y:S01]  /*4070*/  DFMA R50, R12, UR64, R50 ;  /* 0x000000400c327c2b */ /* 0x001fe20008000032 */
[----:B------:R-:W0:Y:S03]  /*4080*/  LDCU.64 UR64, c[0x3][0x38] ;  /* 0x00c00700ff4077ac */ /* 0x000e260008000a00 */
[----:B-1----:R-:W-:Y:S01]  /*4090*/  DFMA R30, R10, UR56, R30 ;  /* 0x000000380a1e7c2b */ /* 0x002fe2000800001e */
[----:B------:R-:W1:Y:S01]  /*40a0*/  LDCU.64 UR56, c[0x3][0x150] ;  /* 0x00c02a00ff3877ac */ /* 0x000e620008000a00 */
[----:B--2---:R-:W-:Y:S01]  /*40b0*/  DFMA R20, R8, UR18, R20 ;  /* 0x0000001208147c2b */ /* 0x004fe20008000014 */
[----:B------:R-:W2:Y:S01]  /*40c0*/  LDCU.64 UR18, c[0x3][0x98] ;  /* 0x00c01300ff1277ac */ /* 0x000ea20008000a00 */
[----:B------:R-:W-:Y:S01]  /*40d0*/  DFMA R4, R12, UR22, R4 ;  /* 0x000000160c047c2b */ /* 0x000fe20008000004 */
[----:B------:R-:W2:Y:S05]  /*40e0*/  LDCU.64 UR22, c[0x3][0x198] ;  /* 0x00c03300ff1677ac */ /* 0x000eaa0008000a00 */
[----:B------:R-:W-:Y:S01]  /*40f0*/  DFMA R20, R10, UR60, R20 ;  /* 0x0000003c0a147c2b */ /* 0x000fe20008000014 */
[----:B------:R-:W2:Y:S01]  /*4100*/  LDCU.64 UR60, c[0x3][0xf8] ;  /* 0x00c01f00ff3c77ac */ /* 0x000ea20008000a00 */
[----:B0-----:R-:W-:Y:S01]  /*4110*/  DFMA R22, R6, UR64, RZ ;  /* 0x0000004006167c2b */ /* 0x001fe200080000ff */
[----:B------:R-:W0:Y:S05]  /*4120*/  LDCU.64 UR64, c[0x3][0x158] ;  /* 0x00c02b00ff4077ac */ /* 0x000e2a0008000a00 */
[C---:B-1----:R-:W-:Y:S01]  /*4130*/  DFMA R20, R12.reuse, UR56, R20 ;  /* 0x000000380c147c2b */ /* 0x042fe20008000014 */
[----:B------:R-:W1:Y:S01]  /*4140*/  LDCU.64 UR56, c[0x3][0x1a8] ;  /* 0x00c03500ff3877ac */ /* 0x000e620008000a00 */
[----:B----4-:R-:W-:-:S02]  /*4150*/  DFMA R34, R12, UR46, R30 ;  /* 0x0000002e0c227c2b */ /* 0x010fc4000800001e */
[----:B---3--:R-:W-:Y:S01]  /*4160*/  DFMA R24, R14, UR26, R24 ;  /* 0x0000001a0e187c2b */ /* 0x008fe20008000018 */
[----:B------:R-:W3:Y:S01]  /*4170*/  LDCU.64 UR46, c[0x3][0x1a0] ;  /* 0x00c03400ff2e77ac */ /* 0x000ee20008000a00 */
[----:B--2---:R-:W-:Y:S01]  /*4180*/  DFMA R22, R8, UR18, R22 ;  /* 0x0000001208167c2b */ /* 0x004fe20008000016 */
[----:B------:R-:W2:Y:S01]  /*4190*/  LDCU.64 UR26, c[0x3][0x40] ;  /* 0x00c00800ff1a77ac */ /* 0x000ea20008000a00 */
[C---:B------:R-:W-:Y:S01]  /*41a0*/  DFMA R50, R14.reuse, UR22, R50 ;  /* 0x000000160e327c2b */ /* 0x040fe20008000032 */
[----:B------:R-:W4:Y:S01]  /*41b0*/  LDCU.64 UR18, c[0x3][0x1b0] ;  /* 0x00c03600ff1277ac */ /* 0x000f220008000a00 */
[----:B------:R-:W-:Y:S01]  /*41c0*/  DFMA R40, R14, UR44, R40 ;  /* 0x0000002c0e287c2b */ /* 0x000fe20008000028 */
[----:B------:R-:W4:Y:S03]  /*41d0*/  LDCU.64 UR22, c[0x3][0x1b8] ;  /* 0x00c03700ff1677ac */ /* 0x000f260008000a00 */
[----:B------:R-:W-:Y:S01]  /*41e0*/  DFMA R30, R10, UR60, R22 ;  /* 0x0000003c0a1e7c2b */ /* 0x000fe20008000016 */
[----:B------:R-:W4:Y:S01]  /*41f0*/  LDCU.64 UR44, c[0x3][0xa0] ;  /* 0x00c01400ff2c77ac */ /* 0x000f220008000a00 */
[----:B-1----:R-:W-:-:S02]  /*4200*/  DFMA R34, R14, UR56, R34 ;  /* 0x000000380e227c2b */ /* 0x002fc40008000022 */
[----:B---3--:R-:W-:Y:S01]  /*4210*/  DFMA R22, R14, UR46, R4 ;  /* 0x0000002e0e167c2b */ /* 0x008fe20008000004 */
[----:B------:R-:W1:Y:S03]  /*4220*/  LDCU.64 UR56, c[0x3][0x100] ;  /* 0x00c02000ff3877ac */ /* 0x000e660008000a00 */
[----:B0-----:R-:W-:Y:S02]  /*4230*/  DFMA R30, R12, UR64, R30 ;  /* 0x000000400c1e7c2b */ /* 0x001fe4000800001e */
[----:B--2---:R-:W-:Y:S01]  /*4240*/  DFMA R4, R6, UR26, RZ ;  /* 0x0000001a06047c2b */ /* 0x004fe200080000ff */
[----:B------:R-:W0:Y:S01]  /*4250*/  LDCU.64 UR64, c[0x3][0x1f8] ;  /* 0x00c03f00ff4077ac */ /* 0x000e220008000a00 */
[C---:B----4-:R-:W-:Y:S01]  /*4260*/  DFMA R20, R14.reuse, UR18, R20 ;  /* 0x000000120e147c2b */ /* 0x050fe20008000014 */
[----:B------:R-:W2:Y:S03]  /*4270*/  LDCU.64 UR62, c[0x3][0x1f0] ;  /* 0x00c03e00ff3e77ac */ /* 0x000ea60008000a00 */
[----:B------:R-:W-:Y:S01]  /*4280*/  DFMA R36, R14, UR22, R30 ;  /* 0x000000160e247c2b */ /* 0x000fe2000800001e */
[----:B------:R-:W3:Y:S01]  /*4290*/  LDCU.64 UR18, c[0x3][0x200] ;  /* 0x00c04000ff1277ac */ /* 0x000ee20008000a00 */
[----:B------:R-:W-:Y:S01]  /*42a0*/  DFMA R4, R8, UR44, R4 ;  /* 0x0000002c08047c2b */ /* 0x000fe20008000004 */
[----:B------:R-:W4:Y:S01]  /*42b0*/  LDCU.64 UR22, c[0x3][0x160] ;  /* 0x00c02c00ff1677ac */ /* 0x000f220008000a00 */
[----:B------:R-:W4:Y:S06]  /*42c0*/  LDCU.64 UR26, c[0x3][0x208] ;  /* 0x00c04100ff1a77ac */ /* 0x000f2c0008000a00 */
[----:B-1----:R-:W-:Y:S01]  /*42d0*/  DFMA R4, R10, UR56, R4 ;  /* 0x000000380a047c2b */ /* 0x002fe20008000004 */
[----:B------:R-:W1:Y:S01]  /*42e0*/  LDCU.64 UR44, c[0x3][0x1c0] ;  /* 0x00c03800ff2c77ac */ /* 0x000e620008000a00 */
[C---:B0-----:R-:W-:Y:S01]  /*42f0*/  DFMA R50, R26.reuse, UR64, R50 ;  /* 0x000000401a327c2b */ /* 0x041fe20008000032 */
[----:B------:R-:W0:Y:S01]  /*4300*/  LDCU.64 UR64, c[0x3][0x220] ;  /* 0x00c04400ff4077ac */ /* 0x000e220008000a00 */
[----:B--2---:R-:W-:-:S02]  /*4310*/  DFMA R40, R26, UR62, R40 ;  /* 0x0000003e1a287c2b */ /* 0x004fc40008000028 */
[----:B---3--:R-:W-:Y:S01]  /*4320*/  DFMA R22, R26, UR18, R22 ;  /* 0x000000121a167c2b */ /* 0x008fe20008000016 */
[----:B------:R-:W2:Y:S01]  /*4330*/  LDCU.64 UR62, c[0x3][0x218] ;  /* 0x00c04300ff3e77ac */ /* 0x000ea20008000a00 */
[----:B----4-:R-:W-:Y:S01]  /*4340*/  DFMA R4, R12, UR22, R4 ;  /* 0x000000160c047c2b */ /* 0x010fe20008000004 */
[----:B------:R-:W3:Y:S01]  /*4350*/  LDCU.64 UR18, c[0x3][0x48] ;  /* 0x00c00900ff1277ac */ /* 0x000ee20008000a00 */
[----:B------:R-:W-:Y:S01]  /*4360*/  DFMA R34, R26, UR26, R34 ;  /* 0x0000001a1a227c2b */ /* 0x000fe20008000022 */
[----:B------:R-:W4:Y:S05]  /*4370*/  LDCU.64 UR22, c[0x3][0x258] ;  /* 0x00c04b00ff1677ac */ /* 0x000f2a0008000a00 */
[----:B-1----:R-:W-:Y:S01]  /*4380*/  DFMA R4, R14, UR44, R4 ;  /* 0x0000002c0e047c2b */ /* 0x002fe20008000004 */
[----:B------:R-:W1:Y:S01]  /*4390*/  LDCU.64 UR26, c[0x3][0xa8] ;  /* 0x00c01500ff1a77ac */ /* 0x000e620008000a00 */
[----:B------:R-:W1:Y:S06]  /*43a0*/  LDCU.64 UR50, c[0x3][0x250] ;  /* 0x00c04a00ff3277ac */ /* 0x000e6c0008000a00 */
[C---:B0-----:R-:W-:Y:S01]  /*43b0*/  DFMA R4, R26.reuse, UR64, R4 ;  /* 0x000000401a047c2b */ /* 0x041fe20008000004 */
[----:B------:R-:W0:Y:S01]  /*43c0*/  LDCU.64 UR64, c[0x3][0x108] ;  /* 0x00c02100ff4077ac */ /* 0x000e220008000a00 */
[----:B------:R-:W-:-:S02]  /*43d0*/  DFMA R24, R26, UR30, R24 ;  /* 0x0000001e1a187c2b */ /* 0x000fc40008000018 */
[----:B--2---:R-:W-:Y:S01]  /*43e0*/  DFMA R36, R26, UR62, R36 ;  /* 0x0000003e1a247c2b */ /* 0x004fe20008000024 */
[----:B------:R-:W2:Y:S01]  /*43f0*/  LDCU.64 UR30, c[0x3][0x210] ;  /* 0x00c04200ff1e77ac */ /* 0x000ea20008000a00 */
[----:B---3--:R-:W-:Y:S01]  /*4400*/  DFMA R30, R6, UR18, RZ ;  /* 0x00000012061e7c2b */ /* 0x008fe200080000ff */
[----:B------:R-:W3:Y:S01]  /*4410*/  LDCU.64 UR62, c[0x3][0x268] ;  /* 0x00c04d00ff3e77ac */ /* 0x000ee20008000a00 */
[----:B----4-:R-:W-:Y:S01]  /*4420*/  DFMA R50, R28, UR22, R50 ;  /* 0x000000161c327c2b */ /* 0x010fe20008000032 */
[----:B------:R-:W4:Y:S05]  /*4430*/  LDCU.64 UR22, c[0x3][0x168] ;  /* 0x00c02d00ff1677ac */ /* 0x000f2a0008000a00 */
[----:B-1----:R-:W-:Y:S01]  /*4440*/  DFMA R30, R8, UR26, R30 ;  /* 0x0000001a081e7c2b */ /* 0x002fe2000800001e */
[----:B------:R-:W1:Y:S01]  /*4450*/  LDCU.64 UR66, c[0x3][0x270] ;  /* 0x00c04e00ff4277ac */ /* 0x000e620008000a00 */
[----:B------:R-:W-:Y:S01]  /*4460*/  DFMA R40, R28, UR50, R40 ;  /* 0x000000321c287c2b */ /* 0x000fe20008000028 */
[----:B------:R-:W1:Y:S01]  /*4470*/  LDCU.64 UR18, c[0x3][0x278] ;  /* 0x00c04f00ff1277ac */ /* 0x000e620008000a00 */
[----:B------:R-:W1:Y:S04]  /*4480*/  LDCU.64 UR50, c[0x3][0x280] ;  /* 0x00c05000ff3277ac */ /* 0x000e680008000a00 */
[----:B0-----:R-:W-:-:S02]  /*4490*/  DFMA R30, R10, UR64, R30 ;  /* 0x000000400a1e7c2b */ /* 0x001fc4000800001e */
[----:B--2---:R-:W-:Y:S01]  /*44a0*/  DFMA R20, R26, UR30, R20 ;  /* 0x0000001e1a147c2b */ /* 0x004fe20008000014 */
[----:B------:R-:W0:Y:S01]  /*44b0*/  LDCU.64 UR30, c[0x3][0x2b8] ;  /* 0x00c05700ff1e77ac */ /* 0x000e220008000a00 */
[----:B---3--:R-:W-:Y:S01]  /*44c0*/  DFMA R34, R28, UR62, R34 ;  /* 0x0000003e1c227c2b */ /* 0x008fe20008000022 */
[----:B------:R-:W2:Y:S01]  /*44d0*/  LDCU.64 UR44, c[0x3][0x260] ;  /* 0x00c04c00ff2c77ac */ /* 0x000ea20008000a00 */
[----:B------:R-:W3:Y:S02]  /*44e0*/  LDCU.64 UR62, c[0x3][0x1c8] ;  /* 0x00c03900ff3e77ac */ /* 0x000ee40008000a00 */
[----:B----4-:R-:W-:Y:S01]  /*44f0*/  DFMA R30, R12, UR22, R30 ;  /* 0x000000160c1e7c2b */ /* 0x010fe2000800001e */
[----:B------:R-:W4:Y:S01]  /*4500*/  LDCU.64 UR22, c[0x3][0x2c8] ;  /* 0x00c05900ff1677ac */ /* 0x000f220008000a00 */
[C---:B------:R-:W-:Y:S02]  /*4510*/  DFMA R24, R28.reuse, UR72, R24 ;  /* 0x000000481c187c2b */ /* 0x040fe40008000018 */
[C---:B-1----:R-:W-:Y:S01]  /*4520*/  DFMA R20, R28.reuse, UR66, R20 ;  /* 0x000000421c147c2b */ /* 0x042fe20008000014 */
[----:B------:R-:W1:Y:S01]  /*4530*/  LDCU.64 UR66, c[0x3][0x2c0] ;  /* 0x00c05800ff4277ac */ /* 0x000e620008000a00 */
[C---:B------:R-:W-:Y:S01]  /*4540*/  DFMA R36, R28.reuse, UR18, R36 ;  /* 0x000000121c247c2b */ /* 0x040fe20008000024 */
[----:B------:R-:W1:Y:S01]  /*4550*/  LDCU.64 UR18, c[0x3][0x228] ;  /* 0x00c04500ff1277ac */ /* 0x000e620008000a00 */
[----:B------:R-:W-:Y:S01]  /*4560*/  DFMA R4, R28, UR50, R4 ;  /* 0x000000321c047c2b */ /* 0x000fe20008000004 */
[----:B------:R-:W1:Y:S01]  /*4570*/  LDCU.64 UR50, c[0x3][0x50] ;  /* 0x00c00a00ff3277ac */ /* 0x000e620008000a00 */
[----:B------:R-:W-:Y:S01]  /*4580*/  DFMA R24, R32, UR34, R24 ;  /* 0x0000002220187c2b */ /* 0x000fe20008000018 */
[----:B------:R-:W1:Y:S01]  /*4590*/  LDCU.64 UR34, c[0x3][0x288] ;  /* 0x00c05100ff2277ac */ /* 0x000e620008000a00 */
[----:B--2---:R-:W-:-:S02]  /*45a0*/  DFMA R22, R28, UR44, R22 ;  /* 0x0000002c1c167c2b */ /* 0x004fc40008000016 */
[----:B---3--:R-:W-:Y:S01]  /*45b0*/  DFMA R30, R14, UR62, R30 ;  /* 0x0000003e0e1e7c2b */ /* 0x008fe2000800001e */
[----:B------:R-:W2:Y:S01]  /*45c0*/  LDCU.64 UR48, c[0x3][0x2b0] ;  /* 0x00c05600ff3077ac */ /* 0x000ea20008000a00 */
[C---:B0-----:R-:W-:Y:S01]  /*45d0*/  DFMA R50, R32.reuse, UR30, R50 ;  /* 0x0000001e20327c2b */ /* 0x041fe20008000032 */
[----:B------:R-:W0:Y:S01]  /*45e0*/  LDCU.64 UR30, c[0x3][0xb0] ;  /* 0x00c01600ff1e77ac */ /* 0x000e220008000a00 */
[----:B----4-:R-:W-:Y:S01]  /*45f0*/  DFMA R34, R32, UR22, R34 ;  /* 0x0000001620227c2b */ /* 0x010fe20008000022 */
[----:B------:R-:W3:Y:S03]  /*4600*/  LDCU.64 UR62, c[0x3][0x2d8] ;  /* 0x00c05b00ff3e77ac */ /* 0x000ee60008000a00 */
[----:B-1----:R-:W-:Y:S01]  /*4610*/  DFMA R30, R26, UR18, R30 ;  /* 0x000000121a1e7c2b */ /* 0x002fe2000800001e */
[----:B------:R-:W1:Y:S01]  /*4620*/  LDCU.64 UR22, c[0x3][0x2e8] ;  /* 0x00c05d00ff1677ac */ /* 0x000e620008000a00 */
[----:B------:R-:W-:Y:S01]  /*4630*/  DFMA R22, R32, UR66, R22 ;  /* 0x0000004220167c2b */ /* 0x000fe20008000016 */
[----:B------:R-:W4:Y:S01]  /*4640*/  LDCU.64 UR66, c[0x3][0x110] ;  /* 0x00c02200ff4277ac */ /* 0x000f220008000a00 */
[----:B------:R-:W-:Y:S01]  /*4650*/  DFMA R54, R6, UR50, RZ ;  /* 0x0000003206367c2b */ /* 0x000fe200080000ff */
[----:B------:R-:W4:Y:S03]  /*4660*/  LDCU.64 UR58, c[0x3][0x310] ;  /* 0x00c06200ff3a77ac */ /* 0x000f260008000a00 */
[----:B------:R-:W-:Y:S01]  /*4670*/  DFMA R30, R28, UR34, R30 ;  /* 0x000000221c1e7c2b */ /* 0x000fe2000800001e */
[----:B------:R-:W4:Y:S03]  /*4680*/  LDCU.64 UR50, c[0x3][0x170] ;  /* 0x00c02e00ff3277ac */ /* 0x000f260008000a00 */
[----:B0-----:R-:W-:Y:S01]  /*4690*/  DFMA R54, R8, UR30, R54 ;  /* 0x0000001e08367c2b */ /* 0x001fe20008000036 */
[----:B------:R-:W0:Y:S01]  /*46a0*/  LDCU.64 UR26, c[0x3][0x318] ;  /* 0x00c06300ff1a77ac */ /* 0x000e220008000a00 */
[----:B--2---:R-:W-:-:S02]  /*46b0*/  DFMA R40, R32, UR48, R40 ;  /* 0x0000003020287c2b */ /* 0x004fc40008000028 */
[C---:B---3--:R-:W-:Y:S01]  /*46c0*/  DFMA R36, R32.reuse, UR62, R36 ;  /* 0x0000003e20247c2b */ /* 0x048fe20008000024 */
[----:B------:R-:W2:Y:S01]  /*46d0*/  LDCU.64 UR48, c[0x3][0x2d0] ;  /* 0x00c05a00ff3077ac */ /* 0x000ea20008000a00 */
[----:B-1----:R-:W-:Y:S01]  /*46e0*/  DFMA R30, R32, UR22, R30 ;  /* 0x00000016201e7c2b */ /* 0x002fe2000800001e */
[----:B------:R-:W1:Y:S01]  /*46f0*/  LDCU.64 UR62, c[0x3][0x320] ;  /* 0x00c06400ff3e77ac */ /* 0x000e620008000a00 */
[----:B----4-:R-:W-:Y:S01]  /*4700*/  DFMA R54, R10, UR66, R54 ;  /* 0x000000420a367c2b */ /* 0x010fe20008000036 */
[----:B------:R-:W3:Y:S01]  /*4710*/  LDCU.64 UR22, c[0x3][0x1d0] ;  /* 0x00c03a00ff1677ac */ /* 0x000ee20008000a00 */
[----:B------:R-:W4:Y:S01]  /*4720*/  LDCU.64 UR72, c[0x3][0x308] ;  /* 0x00c06100ff4877ac */ /* 0x000f220008000a00 */
[----:B------:R-:W-:Y:S01]  /*4730*/  DFMA R40, R46, UR58, R40 ;  /* 0x0000003a2e287c2b */ /* 0x000fe20008000028 */
[----:B------:R-:W4:Y:S01]  /*4740*/  LDCU.64 UR18, c[0x3][0x2e0] ;  /* 0x00c05c00ff1277ac */ /* 0x000f220008000a00 */
[----:B------:R-:W4:Y:S03]  /*4750*/  LDCU.64 UR66, c[0x3][0x330] ;  /* 0x00c06600ff4277ac */ /* 0x000f260008000a00 */
[----:B------:R-:W-:Y:S01]  /*4760*/  DFMA R54, R12, UR50, R54 ;  /* 0x000000320c367c2b */ /* 0x000fe20008000036 */
[----:B------:R-:W4:Y:S01]  /*4770*/  LDCU.64 UR58, c[0x3][0x230] ;  /* 0x00c04600ff3a77ac */ /* 0x000f220008000a00 */
[----:B0-----:R-:W-:Y:S01]  /*4780*/  DFMA R50, R46, UR26, R50 ;  /* 0x0000001a2e327c2b */ /* 0x001fe20008000032 */
[----:B------:R-:W0:Y:S01]  /*4790*/  LDCU.64 UR26, c[0x3][0x340] ;  /* 0x00c06800ff1a77ac */ /* 0x000e220008000a00 */
[----:B--2---:R-:W-:-:S02]  /*47a0*/  DFMA R20, R32, UR48, R20 ;  /* 0x0000003020147c2b */ /* 0x004fc40008000014 */
[----:B-1----:R-:W-:Y:S01]  /*47b0*/  DFMA R22, R46, UR62, R22 ;  /* 0x0000003e2e167c2b */ /* 0x002fe20008000016 */
[----:B------:R-:W1:Y:S01]  /*47c0*/  LDCU.64 UR62, c[0x3][0x290] ;  /* 0x00c05200ff3e77ac */ /* 0x000e620008000a00 */
[----:B---3--:R-:W-:Y:S02]  /*47d0*/  DFMA R54, R14, UR22, R54 ;  /* 0x000000160e367c2b */ /* 0x008fe40008000036 */
[----:B----4-:R-:W-:Y:S01]  /*47e0*/  DFMA R24, R46, UR72, R24 ;  /* 0x000000482e187c2b */ /* 0x010fe20008000018 */
[----:B------:R-:W2:Y:S01]  /*47f0*/  LDCU.64 UR72, c[0x3][0x368] ;  /* 0x00c06d00ff4877ac */ /* 0x000ea20008000a00 */
[----:B------:R-:W-:Y:S02]  /*4800*/  DFMA R4, R32, UR18, R4 ;  /* 0x0000001220047c2b */ /* 0x000fe40008000004 */
[----:B------:R-:W-:Y:S01]  /*4810*/  DFMA R20, R46, UR66, R20 ;  /* 0x000000422e147c2b */ /* 0x000fe20008000014 */
[----:B------:R-:W3:Y:S01]  /*4820*/  LDCU.64 UR66, c[0x3][0x2f0] ;  /* 0x00c05e00ff4277ac */ /* 0x000ee20008000a00 */
[----:B------:R-:W-:Y:S01]  /*4830*/  DFMA R54, R26, UR58, R54 ;  /* 0x0000003a1a367c2b */ /* 0x000fe20008000036 */
[----:B------:R-:W4:Y:S01]  /*4840*/  LDCU.64 UR54, c[0x3][0x370] ;  /* 0x00c06e00ff3677ac */ /* 0x000f220008000a00 */
[----:B------:R-:W-:-:S02]  /*4850*/  DFMA R36, R46, UR70, R36 ;  /* 0x000000462e247c2b */ /* 0x000fc40008000024 */
[----:B0-----:R-:W-:Y:S01]  /*4860*/  DFMA R4, R46, UR26, R4 ;  /* 0x0000001a2e047c2b */ /* 0x001fe20008000004 */
[----:B------:R-:W0:Y:S03]  /*4870*/  LDCU.64 UR26, c[0x3][0x350] ;  /* 0x00c06a00ff1a77ac */ /* 0x000e260008000a00 */
[----:B-1----:R-:W-:Y:S01]  /*4880*/  DFMA R54, R28, UR62, R54 ;  /* 0x0000003e1c367c2b */ /* 0x002fe20008000036 */
[----:B------:R-:W1:Y:S01]  /*4890*/  LDCU.64 UR70, c[0x3][0x58] ;  /* 0x00c00b00ff4677ac */ /* 0x000e620008000a00 */
[----:B------:R-:W-:Y:S01]  /*48a0*/  DMUL R16, R52, R16 ;  /* 0x0000001034107228 */ /* 0x000fe20000000000 */
[----:B------:R-:W1:Y:S01]  /*48b0*/  LDCU.64 UR44, c[0x3][0x378] ;  /* 0x00c06f00ff2c77ac */ /* 0x000e620008000a00 */
[----:B--2---:R-:W-:-:S04]  /*48c0*/  DFMA R24, R48, UR72, R24 ;  /* 0x0000004830187c2b */ /* 0x004fc80008000018 */
[----:B---3--:R-:W-:Y:S01]  /*48d0*/  DFMA R52, R32, UR66, R54 ;  /* 0x0000004220347c2b */ /* 0x008fe20008000036 */
[----:B------:R-:W2:Y:S01]  /*48e0*/  LDCU.64 UR72, c[0x3][0xb8] ;  /* 0x00c01700ff4877ac */ /* 0x000ea20008000a00 */
[----:B------:R-:W3:Y:S01]  /*48f0*/  LDCU.64 UR18, c[0x3][0x380] ;  /* 0x00c07000ff1277ac */ /* 0x000ee20008000a00 */
[----:B----4-:R-:W-:Y:S02]  /*4900*/  DFMA R40, R48, UR54, R40 ;  /* 0x0000003630287c2b */ /* 0x010fe40008000028 */
[----:B------:R-:W-:Y:S01]  /*4910*/  DMUL R18, R42, R18 ;  /* 0x000000122a127228 */ /* 0x000fe20000000000 */
[----:B------:R-:W4:Y:S02]  /*4920*/  LDCU.64 UR54, c[0x3][0x118] ;  /* 0x00c02300ff3677ac */ /* 0x000f240008000a00 */
[----:B0-----:R-:W-:Y:S02]  /*4930*/  DFMA R42, R46, UR26, R52 ;  /* 0x0000001a2e2a7c2b */ /* 0x001fe40008000034 */
[C---:B-1----:R-:W-:Y:S01]  /*4940*/  DFMA R52, R6.reuse, UR70, RZ ;  /* 0x0000004606347c2b */ /* 0x042fe200080000ff */
[----:B------:R-:W0:Y:S01]  /*4950*/  LDCU.64 UR50, c[0x3][0x348] ;  /* 0x00c06900ff3277ac */ /* 0x000e220008000a00 */
[----:B------:R-:W-:Y:S01]  /*4960*/  DFMA R54, R6, UR36, RZ ;  /* 0x0000002406367c2b */ /* 0x000fe200080000ff */
[----:B------:R-:W1:Y:S01]  /*4970*/  LDCU.64 UR66, c[0x3][0x390] ;  /* 0x00c07200ff4277ac */ /* 0x000e620008000a00 */
[----:B------:R-:W-:Y:S01]  /*4980*/  DFMA R50, R48, UR44, R50 ;  /* 0x0000002c30327c2b */ /* 0x000fe20008000032 */
[----:B------:R-:W1:Y:S03]  /*4990*/  LDCU.64 UR44, c[0x3][0x178] ;  /* 0x00c02f00ff2c77ac */ /* 0x000e660008000a00 */
[----:B--2---:R-:W-:-:S02]  /*49a0*/  DFMA R52, R8, UR72, R52 ;  /* 0x0000004808347c2b */ /* 0x004fc40008000034 */
[----:B---3--:R-:W-:Y:S01]  /*49b0*/  DFMA R22, R48, UR18, R22 ;  /* 0x0000001230167c2b */ /* 0x008fe20008000016 */
[----:B------:R-:W2:Y:S01]  /*49c0*/  LDCU.64 UR18, c[0x3][0x3a8] ;  /* 0x00c07500ff1277ac */ /* 0x000ea20008000a00 */
[----:B------:R-:W-:Y:S01]  /*49d0*/  DFMA R54, R8, UR40, R54 ;  /* 0x0000002808367c2b */ /* 0x000fe20008000036 */
[----:B------:R-:W3:Y:S03]  /*49e0*/  LDCU.64 UR72, c[0x3][0x1d8] ;  /* 0x00c03b00ff4877ac */ /* 0x000ee60008000a00 */
[C---:B----4-:R-:W-:Y:S01]  /*49f0*/  DFMA R52, R10.reuse, UR54, R52 ;  /* 0x000000360a347c2b */ /* 0x050fe20008000034 */
[----:B------:R-:W4:Y:S03]  /*4a00*/  LDCU.64 UR74, c[0x3][0x3c8] ;  /* 0x00c07900ff4a77ac */ /* 0x000f260008000a00 */
[----:B------:R-:W-:-:S02]  /*4a10*/  DFMA R54, R10, UR14, R54 ;  /* 0x0000000e0a367c2b */ /* 0x000fc40008000036 */
[----:B0-----:R-:W-:Y:S01]  /*4a20*/  DFMA R30, R46, UR50, R30 ;  /* 0x000000322e1e7c2b */ /* 0x001fe2000800001e */
[----:B------:R-:W0:Y:S01]  /*4a30*/  LDCU.64 UR64, c[0x3][0x3d8] ;  /* 0x00c07b00ff4077ac */ /* 0x000e220008000a00 */
[----:B-1----:R-:W-:Y:S01]  /*4a40*/  DFMA R20, R48, UR66, R20 ;  /* 0x0000004230147c2b */ /* 0x002fe20008000014 */
[----:B------:R-:W1:Y:S01]  /*4a50*/  LDCU.64 UR66, c[0x3][0x238] ;  /* 0x00c04700ff4277ac */ /* 0x000e620008000a00 */
[C---:B------:R-:W-:Y:S02]  /*4a60*/  DFMA R52, R12.reuse, UR44, R52 ;  /* 0x0000002c0c347c2b */ /* 0x040fe40008000034 */
[----:B------:R-:W-:Y:S01]  /*4a70*/  DFMA R54, R12, UR10, R54 ;  /* 0x0000000a0c367c2b */ /* 0x000fe20008000036 */
[----:B------:R-:W0:Y:S01]  /*4a80*/  LDCU.64 UR30, c[0x3][0x328] ;  /* 0x00c06500ff1e77ac */ /* 0x000e220008000a00 */
[----:B--2---:R-:W-:Y:S01]  /*4a90*/  DFMA R30, R48, UR18, R30 ;  /* 0x00000012301e7c2b */ /* 0x004fe2000800001e */
[----:B------:R-:W2:Y:S03]  /*4aa0*/  LDCU.64 UR18, c[0x3][0x298] ;  /* 0x00c05300ff1277ac */ /* 0x000ea60008000a00 */
[----:B---3--:R-:W-:-:S02]  /*4ab0*/  DFMA R52, R14, UR72, R52 ;  /* 0x000000480e347c2b */ /* 0x008fc40008000034 */
[----:B------:R-:W-:Y:S01]  /*4ac0*/  DFMA R54, R14, UR6, R54 ;  /* 0x000000060e367c2b */ /* 0x000fe20008000036 */
[----:B------:R-:W3:Y:S01]  /*4ad0*/  LDCU.64 UR22, c[0x3][0x3e0] ;  /* 0x00c07c00ff1677ac */ /* 0x000ee20008000a00 */
[----:B----4-:R-:W-:Y:S01]  /*4ae0*/  DFMA R24, R16, UR74, R24 ;  /* 0x0000004a10187c2b */ /* 0x010fe20008000018 */
[----:B------:R-:W4:Y:S03]  /*4af0*/  LDCU.64 UR50, c[0x3][0x388] ;  /* 0x00c07100ff3277ac */ /* 0x000f260008000a00 */
[C---:B-1----:R-:W-:Y:S01]  /*4b00*/  DFMA R52, R26.reuse, UR66, R52 ;  /* 0x000000421a347c2b */ /* 0x042fe20008000034 */
[----:B------:R-:W1:Y:S01]  /*4b10*/  LDCU.64 UR74, c[0x3][0x2f8] ;  /* 0x00c05f00ff4a77ac */ /* 0x000e620008000a00 */
[----:B------:R-:W-:Y:S01]  /*4b20*/  DFMA R54, R26, UR4, R54 ;  /* 0x000000041a367c2b */ /* 0x000fe20008000036 */
[----:B------:R-:W1:Y:S01]  /*4b30*/  LDCU.64 UR62, c[0x3][0x3e8] ;  /* 0x00c07d00ff3e77ac */ /* 0x000e620008000a00 */
[----:B0-----:R-:W-:-:S02]  /*4b40*/  DFMA R34, R46, UR30, R34 ;  /* 0x0000001e2e227c2b */ /* 0x001fc40008000022 */
[----:B------:R-:W-:Y:S01]  /*4b50*/  DFMA R50, R16, UR64, R50 ;  /* 0x0000004010327c2b */ /* 0x000fe20008000032 */
[----:B------:R-:W0:Y:S01]  /*4b60*/  LDCU.64 UR26, c[0x3][0x398] ;  /* 0x00c07300ff1a77ac */ /* 0x000e220008000a00 */
[C---:B--2---:R-:W-:Y:S01]  /*4b70*/  DFMA R52, R28.reuse, UR18, R52 ;  /* 0x000000121c347c2b */ /* 0x044fe20008000034 */
[----:B------:R-:W2:Y:S01]  /*4b80*/  LDCU.64 UR64, c[0x3][0x358] ;  /* 0x00c06b00ff4077ac */ /* 0x000ea20008000a00 */
[----:B------:R-:W-:Y:S02]  /*4b90*/  DFMA R54, R28, UR8, R54 ;  /* 0x000000081c367c2b */ /* 0x000fe40008000036 */
[----:B----4-:R-:W-:Y:S01]  /*4ba0*/  DFMA R34, R48, UR50, R34 ;  /* 0x0000003230227c2b */ /* 0x010fe20008000022 */
[----:B------:R-:W4:Y:S01]  /*4bb0*/  LDCU.64 UR46, c[0x3][0x3d0] ;  /* 0x00c07a00ff2e77ac */ /* 0x000f220008000a00 */
[----:B---3--:R-:W-:Y:S01]  /*4bc0*/  DFMA R22, R16, UR22, R22 ;  /* 0x0000001610167c2b */ /* 0x008fe20008000016 */
[----:B------:R-:W3:Y:S01]  /*4bd0*/  LDCU.64 UR70, c[0x3][0x3a0] ;  /* 0x00c07400ff4677ac */ /* 0x000ee20008000a00 */
[C---:B-1----:R-:W-:Y:S01]  /*4be0*/  DFMA R52, R32.reuse, UR74, R52 ;  /* 0x0000004a20347c2b */ /* 0x042fe20008000034 */
[----:B------:R-:W1:Y:S01]  /*4bf0*/  LDCU.64 UR50, c[0x3][0x3b0] ;  /* 0x00c07600ff3277ac */ /* 0x000e620008000a00 */
[----:B------:R-:W4:Y:S01]  /*4c00*/  LDCU.64 UR72, c[0x3][0x3f8] ;  /* 0x00c07f00ff4877ac */ /* 0x000f220008000a00 */
[----:B------:R-:W4:Y:S01]  /*4c10*/  LDCU.64 UR18, c[0x3][0x408] ;  /* 0x00c08100ff1277ac */ /* 0x000f220008000a00 */
[----:B------:R-:W4:Y:S01]  /*4c20*/  LDCU.64 UR22, c[0x3][0x3b8] ;  /* 0x00c07700ff1677ac */ /* 0x000f220008000a00 */
[----:B------:R-:W-:-:S02]  /*4c30*/  DFMA R54, R32, UR12, R54 ;  /* 0x0000000c20367c2b */ /* 0x000fc40008000036 */
[----:B------:R-:W-:Y:S01]  /*4c40*/  DFMA R34, R16, UR62, R34 ;  /* 0x0000003e10227c2b */ /* 0x000fe20008000022 */
[----:B------:R-:W4:Y:S01]  /*4c50*/  LDCU.64 UR34, c[0x3][0x438] ;  /* 0x00c08700ff2277ac */ /* 0x000f220008000a00 */
[----:B0-----:R-:W-:Y:S01]  /*4c60*/  DFMA R36, R48, UR26, R36 ;  /* 0x0000001a30247c2b */ /* 0x001fe20008000024 */
[----:B------:R-:W0:Y:S01]  /*4c70*/  LDCU.64 UR30, c[0x3][0x440] ;  /* 0x00c08800ff1e77ac */ /* 0x000e220008000a00 */
[C---:B--2---:R-:W-:Y:S01]  /*4c80*/  DFMA R52, R46.reuse, UR64, R52 ;  /* 0x000000402e347c2b */ /* 0x044fe20008000034 */
[----:B------:R-:W2:Y:S01]  /*4c90*/  LDCU.64 UR44, c[0x3][0x3f0] ;  /* 0x00c07e00ff2c77ac */ /* 0x000ea20008000a00 */
[----:B------:R-:W0:Y:S01]  /*4ca0*/  LDCU.64 UR66, c[0x3][0x400] ;  /* 0x00c08000ff4277ac */ /* 0x000e220008000a00 */
[----:B------:R-:W0:Y:S01]  /*4cb0*/  LDCU.64 UR62, c[0x3][0x410] ;  /* 0x00c08200ff3e77ac */ /* 0x000e220008000a00 */
[----:B------:R-:W-:Y:S01]  /*4cc0*/  DFMA R54, R46, UR16, R54 ;  /* 0x000000102e367c2b */ /* 0x000fe20008000036 */
[----:B------:R-:W0:Y:S01]  /*4cd0*/  LDCU.64 UR74, c[0x3][0x418] ;  /* 0x00c08300ff4a77ac */ /* 0x000e220008000a00 */
[----:B---3--:R-:W-:-:S02]  /*4ce0*/  DFMA R4, R48, UR70, R4 ;  /* 0x0000004630047c2b */ /* 0x008fc40008000004 */
[----:B-1----:R-:W-:Y:S01]  /*4cf0*/  DFMA R42, R48, UR50, R42 ;  /* 0x00000032302a7c2b */ /* 0x002fe2000800002a */
[----:B------:R-:W1:Y:S01]  /*4d00*/  LDCU.64 UR68, c[0x3][0x428] ;  /* 0x00c08500ff4477ac */ /* 0x000e620008000a00 */
[C---:B----4-:R-:W-:Y:S02]  /*4d10*/  DFMA R40, R16.reuse, UR46, R40 ;  /* 0x0000002e10287c2b */ /* 0x050fe40008000028 */
[----:B------:R-:W-:Y:S01]  /*4d20*/  DFMA R36, R16, UR72, R36 ;  /* 0x0000004810247c2b */ /* 0x000fe20008000024 */
[----:B------:R-:W3:Y:S01]  /*4d30*/  LDCU.64 UR60, c[0x3][0x430] ;  /* 0x00c08600ff3c77ac */ /* 0x000ee20008000a00 */
        /* <DEDUP_REMOVED lines=10> */
[----:B--2---:R-:W-:-:S02]  /*4de0*/  DFMA R20, R16, UR44, R20 ;  /* 0x0000002c10147c2b */ /* 0x004fc40008000014 */
[C---:B0-----:R-:W-:Y:S01]  /*4df0*/  DFMA R4, R16.reuse, UR66, R4 ;  /* 0x0000004210047c2b */ /* 0x041fe20008000004 */
[----:B------:R-:W0:Y:S01]  /*4e00*/  LDCU.64 UR52, c[0x3][0x488] ;  /* 0x00c09100ff3477ac */ /* 0x000e220008000a00 */
[----:B------:R-:W-:Y:S02]  /*4e10*/  DFMA R42, R16, UR62, R42 ;  /* 0x0000003e102a7c2b */ /* 0x000fe4000800002a */
[C---:B------:R-:W-:Y:S01]  /*4e20*/  DFMA R50, R18.reuse, UR34, R50 ;  /* 0x0000002212327c2b */ /* 0x040fe20008000032 */
[----:B------:R-:W2:Y:S01]  /*4e30*/  LDCU.64 UR56, c[0x3][0x490] ;  /* 0x00c09200ff3877ac */ /* 0x000ea20008000a00 */
[----:B------:R-:W-:Y:S01]  /*4e40*/  DFMA R22, R18, UR30, R22 ;  /* 0x0000001e12167c2b */ /* 0x000fe20008000016 */
[----:B------:R-:W2:Y:S01]  /*4e50*/  LDCU.64 UR48, c[0x3][0x498] ;  /* 0x00c09300ff3077ac */ /* 0x000ea20008000a00 */
[C---:B------:R-:W-:Y:S01]  /*4e60*/  DFMA R54, R16.reuse, UR24, R54 ;  /* 0x0000001810367c2b */ /* 0x040fe20008000036 */
[----:B------:R-:W2:Y:S01]  /*4e70*/  LDCU.64 UR58, c[0x3][0x4a0] ;  /* 0x00c09400ff3a77ac */ /* 0x000ea20008000a00 */
[----:B------:R-:W-:Y:S01]  /*4e80*/  DFMA R52, R16, UR74, R52 ;  /* 0x0000004a10347c2b */ /* 0x000fe20008000034 */
[----:B------:R-:W2:Y:S01]  /*4e90*/  LDCU.64 UR26, c[0x3][0x4a8] ;  /* 0x00c09500ff1a77ac */ /* 0x000ea20008000a00 */
[----:B------:R-:W2:Y:S01]  /*4ea0*/  LDCU.64 UR50, c[0x3][0x4b0] ;  /* 0x00c09600ff3277ac */ /* 0x000ea20008000a00 */
[----:B------:R-:W2:Y:S01]  /*4eb0*/  LDCU.64 UR44, c[0x3][0x4b8] ;  /* 0x00c09700ff2c77ac */ /* 0x000ea20008000a00 */
[----:B------:R-:W2:Y:S01]  /*4ec0*/  LDCU.64 UR66, c[0x3][0x4c0] ;  /* 0x00c09800ff4277ac */ /* 0x000ea20008000a00 */
[----:B------:R-:W2:Y:S01]  /*4ed0*/  LDCU.64 UR62, c[0x3][0x4c8] ;  /* 0x00c09900ff3e77ac */ /* 0x000ea20008000a00 */
[----:B------:R-:W2:Y:S01]  /*4ee0*/  LDCU.64 UR34, c[0x3][0x4d0] ;  /* 0x00c09a00ff2277ac */ /* 0x000ea20008000a00 */
[----:B------:R-:W2:Y:S01]  /*4ef0*/  LDCU.64 UR30, c[0x3][0x4d8] ;  /* 0x00c09b00ff1e77ac */ /* 0x000ea20008000a00 */
[----:B------:R-:W-:-:S02]  /*4f00*/  DMUL R38, R44, R38 ;  /* 0x000000262c267228 */ /* 0x000fc40000000000 */
[C---:B-1----:R-:W-:Y:S02]  /*4f10*/  DFMA R24, R18.reuse, UR68, R24 ;  /* 0x0000004412187c2b */ /* 0x042fe40008000018 */
[C---:B---3--:R-:W-:Y:S02]  /*4f20*/  DFMA R40, R18.reuse, UR60, R40 ;  /* 0x0000003c12287c2b */ /* 0x048fe40008000028 */
[C---:B----4-:R-:W-:Y:S02]  /*4f30*/  DFMA R34, R18.reuse, UR54, R34 ;  /* 0x0000003612227c2b */ /* 0x050fe40008000022 */
[C---:B------:R-:W-:Y:S02]  /*4f40*/  DFMA R20, R18.reuse, UR70, R20 ;  /* 0x0000004612147c2b */ /* 0x040fe40008000014 */
[C---:B------:R-:W-:Y:S02]  /*4f50*/  DFMA R36, R18.reuse, UR46, R36 ;  /* 0x0000002e12247c2b */ /* 0x040fe40008000024 */
[----:B------:R-:W-:-:S02]  /*4f60*/  DFMA R4, R18, UR64, R4 ;  /* 0x0000004012047c2b */ /* 0x000fc40008000004 */
[C---:B------:R-:W-:Y:S02]  /*4f70*/  DFMA R30, R18.reuse, UR72, R30 ;  /* 0x00000048121e7c2b */ /* 0x040fe4000800001e */
[C---:B------:R-:W-:Y:S02]  /*4f80*/  DFMA R42, R18.reuse, UR18, R42 ;  /* 0x00000012122a7c2b */ /* 0x040fe4000800002a */
[C---:B------:R-:W-:Y:S02]  /*4f90*/  DFMA R54, R18.reuse, UR28, R54 ;  /* 0x0000001c12367c2b */ /* 0x040fe40008000036 */
[----:B------:R-:W-:Y:S02]  /*4fa0*/  DFMA R52, R18, UR22, R52 ;  /* 0x0000001612347c2b */ /* 0x000fe40008000034 */
[C---:B0-----:R-:W-:Y:S02]  /*4fb0*/  DFMA R24, R38.reuse, UR52, R24 ;  /* 0x0000003426187c2b */ /* 0x041fe40008000018 */
[----:B--2---:R-:W-:-:S02]  /*4fc0*/  DFMA R40, R38, UR56, R40 ;  /* 0x0000003826287c2b */ /* 0x004fc40008000028 */
        /* <DEDUP_REMOVED lines=27> */
[----:B------:R-:W2:Y:S01]  /*5180*/  LDS.64 R22, [R2+0x68] ;  /* 0x0000680002167984 */ /* 0x000ea20000000a00 */
[----:B------:R-:W3:Y:S03]  /*5190*/  LDCU.64 UR22, c[0x3][0x128] ;  /* 0x00c02500ff1677ac */ /* 0x000ee60008000a00 */
[----:B------:R-:W1:Y:S01]  /*51a0*/  LDS.64 R4, [R2+0xd0] ;  /* 0x0000d00002047984 */ /* 0x000e620000000a00 */
[----:B------:R-:W4:Y:S03]  /*51b0*/  LDCU.64 UR26, c[0x3][0x188] ;  /* 0x00c03100ff1a77ac */ /* 0x000f260008000a00 */
[----:B------:R-:W3:Y:S01]  /*51c0*/  LDS.64 R52, [R2+0x138] ;  /* 0x0001380002347984 */ /* 0x000ee20000000a00 */
[----:B------:R-:W5:Y:S03]  /*51d0*/  LDCU.64 UR30, c[0x3][0x10] ;  /* 0x00c00200ff1e77ac */ /* 0x000f660008000a00 */
[----:B------:R-:W4:Y:S01]  /*51e0*/  LDS.64 R50, [R2+0x1a0] ;  /* 0x0001a00002327984 */ /* 0x000f220000000a00 */
[----:B------:R-:W2:Y:S03]  /*51f0*/  LDCU.64 UR34, c[0x3][0x70] ;  /* 0x00c00e00ff2277ac */ /* 0x000ea60008000a00 */
[----:B------:R-:W4:Y:S01]  /*5200*/  LDS.64 R44, [R2+0x208] ;  /* 0x00020800022c7984 */ /* 0x000f220000000a00 */
[----:B------:R-:W1:Y:S03]  /*5210*/  LDCU.64 UR44, c[0x3][0xd0] ;  /* 0x00c01a00ff2c77ac */ /* 0x000e660008000a00 */
[----:B------:R-:W4:Y:S01]  /*5220*/  LDS.64 R42, [R2+0x270] ;  /* 0x00027000022a7984 */ /* 0x000f220000000a00 */
[----:B------:R-:W4:Y:S03]  /*5230*/  LDCU.64 UR56, c[0x3][0x20] ;  /* 0x00c00400ff3877ac */ /* 0x000f260008000a00 */
[----:B------:R-:W4:Y:S01]  /*5240*/  LDS.64 R40, [R2+0x2d8] ;  /* 0x0002d80002287984 */ /* 0x000f220000000a00 */
[----:B------:R-:W4:Y:S03]  /*5250*/  LDCU.64 UR60, c[0x3][0x28] ;  /* 0x00c00500ff3c77ac */ /* 0x000f260008000a00 */
[----:B------:R-:W4:Y:S01]  /*5260*/  LDS.64 R38, [R2+0x340] ;  /* 0x0003400002267984 */ /* 0x000f220000000a00 */
[----:B------:R-:W4:Y:S03]  /*5270*/  LDCU.64 UR58, c[0x3][0x80] ;  /* 0x00c01000ff3a77ac */ /* 0x000f260008000a00 */
[----:B------:R-:W4:Y:S01]  /*5280*/  LDS.64 R36, [R2+0x3a8] ;  /* 0x0003a80002247984 */ /* 0x000f220000000a00 */
[----:B------:R-:W4:Y:S01]  /*5290*/  LDCU.64 UR62, c[0x3][0x88] ;  /* 0x00c01100ff3e77ac */ /* 0x000f220008000a00 */
[----:B0-----:R-:W-:-:S02]  /*52a0*/  DFMA R24, R20, UR38, RZ ;  /* 0x0000002614187c2b */ /* 0x001fc400080000ff */
[----:B------:R-:W0:Y:S01]  /*52b0*/  LDS.64 R34, [R2+0x410] ;  /* 0x0004100002227984 */ /* 0x000e220000000a00 */
[----:B-----5:R-:W-:Y:S01]  /*52c0*/  DFMA R56, R20, UR30, RZ ;  /* 0x0000001e14387c2b */ /* 0x020fe200080000ff */
[----:B------:R-:W5:Y:S02]  /*52d0*/  LDCU.64 UR30, c[0x3][0x130] ;  /* 0x00c02600ff1e77ac */ /* 0x000f640008000a00 */
[----:B------:R-:W0:Y:S01]  /*52e0*/  LDS.64 R30, [R2+0x478] ;  /* 0x00047800021e7984 */ /* 0x000e220000000a00 */
[----:B------:R-:W0:Y:S01]  /*52f0*/  LDCU.64 UR46, c[0x3][0x498] ;  /* 0x00c09300ff2e77ac */ /* 0x000e220008000a00 */
[----:B--2---:R-:W-:-:S03]  /*5300*/  DFMA R24, R22, UR42, R24 ;  /* 0x0000002a16187c2b */ /* 0x004fc60008000018 */
[----:B------:R-:W-:Y:S01]  /*5310*/  DFMA R56, R22, UR34, R56 ;  /* 0x0000002216387c2b */ /* 0x000fe20008000038 */
[----:B------:R-:W2:Y:S01]  /*5320*/  LDCU.64 UR34, c[0x3][0x18] ;  /* 0x00c00300ff2277ac */ /* 0x000ea20008000a00 */
[----:B------:R-:W0:Y:S03]  /*5330*/  LDCU.64 UR50, c[0x3][0xe0] ;  /* 0x00c01c00ff3277ac */ /* 0x000e260008000a00 */
[----:B-1----:R-:W-:-:S03]  /*5340*/  DFMA R24, R4, UR18, R24 ;  /* 0x0000001204187c2b */ /* 0x002fc60008000018 */
[----:B------:R-:W-:Y:S01]  /*5350*/  DFMA R56, R4, UR44, R56 ;  /* 0x0000002c04387c2b */ /* 0x000fe20008000038 */
[----:B------:R-:W1:Y:S01]  /*5360*/  LDCU.64 UR18, c[0x3][0x1e8] ;  /* 0x00c03d00ff1277ac */ /* 0x000e620008000a00 */
[----:B------:R-:W0:Y:S03]  /*5370*/  LDCU.64 UR44, c[0x3][0xd8] ;  /* 0x00c01b00ff2c77ac */ /* 0x000e260008000a00 */
[----:B---3--:R-:W-:-:S03]  /*5380*/  DFMA R24, R52, UR22, R24 ;  /* 0x0000001634187c2b */ /* 0x008fc60008000018 */
[----:B-----5:R-:W-:Y:S01]  /*5390*/  DFMA R56, R52, UR30, R56 ;  /* 0x0000001e34387c2b */ /* 0x020fe20008000038 */
[----:B------:R-:W3:Y:S01]  /*53a0*/  LDCU.64 UR22, c[0x3][0x248] ;  /* 0x00c04900ff1677ac */ /* 0x000ee20008000a00 */
[----:B--2---:R-:W-:Y:S01]  /*53b0*/  DFMA R58, R20, UR34, RZ ;  /* 0x00000022143a7c2b */ /* 0x004fe200080000ff */
[----:B------:R-:W2:Y:S02]  /*53c0*/  LDCU.64 UR30, c[0x3][0x78] ;  /* 0x00c00f00ff1e77ac */ /* 0x000ea40008000a00 */
[----:B----4-:R-:W-:Y:S01]  /*53d0*/  DFMA R24, R50, UR26, R24 ;  /* 0x0000001a32187c2b */ /* 0x010fe20008000018 */
[----:B------:R-:W4:Y:S01]  /*53e0*/  LDCU.64 UR26, c[0x3][0x2a8] ;  /* 0x00c05500ff1a77ac */ /* 0x000f220008000a00 */
[----:B------:R-:W5:Y:S06]  /*53f0*/  LDCU.64 UR34, c[0x3][0x138] ;  /* 0x00c02700ff2277ac */ /* 0x000f6c0008000a00 */
[----:B-1----:R-:W-:Y:S01]  /*5400*/  DFMA R24, R44, UR18, R24 ;  /* 0x000000122c187c2b */ /* 0x002fe20008000018 */
[----:B------:R-:W1:Y:S01]  /*5410*/  LDCU.64 UR18, c[0x3][0x308] ;  /* 0x00c06100ff1277ac */ /* 0x000e620008000a00 */
[----:B------:R-:W5:Y:S06]  /*5420*/  LDCU.64 UR52, c[0x3][0x140] ;  /* 0x00c02800ff3477ac */ /* 0x000f6c0008000a00 */
[----:B---3--:R-:W-:-:S02]  /*5430*/  DFMA R54, R42, UR22, R24 ;  /* 0x000000162a367c2b */ /* 0x008fc40008000018 */
[----:B------:R-:W3:Y:S01]  /*5440*/  LDS.64 R24, [R2+0x4e0] ;  /* 0x0004e00002187984 */ /* 0x000ee20000000a00 */
[----:B------:R-:W5:Y:S01]  /*5450*/  LDCU.64 UR22, c[0x3][0x368] ;  /* 0x00c06d00ff1677ac */ /* 0x000f620008000a00 */
[----:B--2---:R-:W-:Y:S01]  /*5460*/  DFMA R58, R22, UR30, R58 ;  /* 0x0000001e163a7c2b */ /* 0x004fe2000800003a */
[----:B------:R-:W2:Y:S03]  /*5470*/  LDCU.64 UR30, c[0x3][0x198] ;  /* 0x00c03300ff1e77ac */ /* 0x000ea60008000a00 */
[----:B----4-:R-:W-:Y:S01]  /*5480*/  DFMA R54, R40, UR26, R54 ;  /* 0x0000001a28367c2b */ /* 0x010fe20008000036 */
[----:B------:R-:W4:Y:S03]  /*5490*/  LDCU.64 UR26, c[0x3][0x3c8] ;  /* 0x00c07900ff1a77ac */ /* 0x000f260008000a00 */
[----:B0-----:R-:W-:Y:S01]  /*54a0*/  DFMA R58, R4, UR44, R58 ;  /* 0x0000002c043a7c2b */ /* 0x001fe2000800003a */
[----:B------:R-:W0:Y:S03]  /*54b0*/  LDCU.64 UR44, c[0x3][0x1f8] ;  /* 0x00c03f00ff2c77ac */ /* 0x000e260008000a00 */
[----:B-1----:R-:W-:Y:S01]  /*54c0*/  DFMA R54, R38, UR18, R54 ;  /* 0x0000001226367c2b */ /* 0x002fe20008000036 */
[----:B------:R-:W1:Y:S03]  /*54d0*/  LDCU.64 UR18, c[0x3][0x428] ;  /* 0x00c08500ff1277ac */ /* 0x000e660008000a00 */
[----:B-----5:R-:W-:Y:S01]  /*54e0*/  DFMA R58, R52, UR34, R58 ;  /* 0x00000022343a7c2b */ /* 0x020fe2000800003a */
[----:B------:R-:W5:Y:S03]  /*54f0*/  LDCU.64 UR34, c[0x3][0x258] ;  /* 0x00c04b00ff2277ac */ /* 0x000f660008000a00 */
[----:B------:R-:W-:Y:S01]  /*5500*/  DFMA R54, R36, UR22, R54 ;  /* 0x0000001624367c2b */ /* 0x000fe20008000036 */
[----:B------:R-:W3:Y:S03]  /*5510*/  LDCU.64 UR22, c[0x3][0x488] ;  /* 0x00c09100ff1677ac */ /* 0x000ee60008000a00 */
        /* <DEDUP_REMOVED lines=10> */
[----:B---3--:R-:W-:Y:S01]  /*55c0*/  DFMA R54, R24, UR22, R54 ;  /* 0x0000001618367c2b */ /* 0x008fe20008000036 */
[----:B------:R-:W3:Y:S03]  /*55d0*/  LDCU.64 UR22, c[0x3][0x250] ;  /* 0x00c04a00ff1677ac */ /* 0x000ee60008000a00 */
[----:B--2---:R-:W-:-:S02]  /*55e0*/  DFMA R58, R40, UR30, R58 ;  /* 0x0000001e283a7c2b */ /* 0x004fc4000800003a */
[----:B----4-:R-:W-:Y:S01]  /*55f0*/  DFMA R56, R50, UR26, R56 ;  /* 0x0000001a32387c2b */ /* 0x010fe20008000038 */
[----:B------:R-:W2:Y:S01]  /*5600*/  LDCU.64 UR26, c[0x3][0x2b0] ;  /* 0x00c05600ff1a77ac */ /* 0x000ea20008000a00 */
[----:B------:R4:W-:Y:S01]  /*5610*/  STS.64 [R2+0x68], R54 ;  /* 0x0000683602007388 */ /* 0x0009e20000000a00 */
[----:B------:R-:W0:Y:S05]  /*5620*/  LDCU.64 UR30, c[0x3][0x438] ;  /* 0x00c08700ff1e77ac */ /* 0x000e2a0008000a00 */
[----:B-1----:R-:W-:Y:S01]  /*5630*/  DFMA R56, R44, UR18, R56 ;  /* 0x000000122c387c2b */ /* 0x002fe20008000038 */
[----:B------:R-:W1:Y:S01]  /*5640*/  LDCU.64 UR18, c[0x3][0x310] ;  /* 0x00c06200ff1277ac */ /* 0x000e620008000a00 */
[----:B------:R-:W5:Y:S01]  /*5650*/  LDCU.64 UR54, c[0x3][0x148] ;  /* 0x00c02900ff3677ac */ /* 0x000f620008000a00 */
[----:B----4-:R-:W-:-:S05]  /*5660*/  DFMA R54, R20, UR56, RZ ;  /* 0x0000003814367c2b */ /* 0x010fca00080000ff */
[----:B---3--:R-:W-:Y:S01]  /*5670*/  DFMA R56, R42, UR22, R56 ;  /* 0x000000162a387c2b */ /* 0x008fe20008000038 */
[----:B------:R-:W3:Y:S01]  /*5680*/  LDCU.64 UR22, c[0x3][0x370] ;  /* 0x00c06e00ff1677ac */ /* 0x000ee20008000a00 */
[----:B------:R-:W4:Y:S01]  /*5690*/  LDCU.64 UR56, c[0x3][0x1a8] ;  /* 0x00c03500ff3877ac */ /* 0x000f220008000a00 */
[----:B------:R-:W-:-:S05]  /*56a0*/  DFMA R54, R22, UR58, R54 ;  /* 0x0000003a16367c2b */ /* 0x000fca0008000036 */
[----:B--2---:R-:W-:Y:S01]  /*56b0*/  DFMA R56, R40, UR26, R56 ;  /* 0x0000001a28387c2b */ /* 0x004fe20008000038 */
[----:B------:R-:W2:Y:S01]  /*56c0*/  LDCU.64 UR26, c[0x3][0x3d0] ;  /* 0x00c07a00ff1a77ac */ /* 0x000ea20008000a00 */
[----:B------:R-:W4:Y:S06]  /*56d0*/  LDCU.64 UR34, c[0x3][0x260] ;  /* 0x00c04c00ff2277ac */ /* 0x000f2c0008000a00 */
[----:B-1----:R-:W-:Y:S01]  /*56e0*/  DFMA R56, R38, UR18, R56 ;  /* 0x0000001226387c2b */ /* 0x002fe20008000038 */
[----:B------:R-:W1:Y:S01]  /*56f0*/  LDCU.64 UR18, c[0x3][0x430] ;  /* 0x00c08600ff1277ac */ /* 0x000e620008000a00 */
[----:B------:R-:W4:Y:S06]  /*5700*/  LDCU.64 UR58, c[0x3][0x208] ;  /* 0x00c04100ff3a77ac */ /* 0x000f2c0008000a00 */
[----:B---3--:R-:W-:Y:S01]  /*5710*/  DFMA R56, R36, UR22, R56 ;  /* 0x0000001624387c2b */ /* 0x008fe20008000038 */
[----:B------:R-:W3:Y:S01]  /*5720*/  LDCU.64 UR22, c[0x3][0x490] ;  /* 0x00c09200ff1677ac */ /* 0x000ee20008000a00 */
[----:B------:R-:W4:Y:S06]  /*5730*/  LDCU.64 UR48, c[0x3][0x320] ;  /* 0x00c06400ff3077ac */ /* 0x000f2c0008000a00 */
[----:B--2---:R-:W-:Y:S01]  /*5740*/  DFMA R56, R34, UR26, R56 ;  /* 0x0000001a22387c2b */ /* 0x004fe20008000038 */
[----:B------:R-:W2:Y:S01]  /*5750*/  LDCU.64 UR26, c[0x3][0x318] ;  /* 0x00c06300ff1a77ac */ /* 0x000ea20008000a00 */
[----:B------:R-:W4:Y:S06]  /*5760*/  LDCU.64 UR44, c[0x3][0x380] ;  /* 0x00c07000ff2c77ac */ /* 0x000f2c0008000a00 */
[----:B-1----:R-:W-:Y:S01]  /*5770*/  DFMA R56, R30, UR18, R56 ;  /* 0x000000121e387c2b */ /* 0x002fe20008000038 */
[----:B------:R-:W1:Y:S07]  /*5780*/  LDCU.64 UR18, c[0x3][0x378] ;  /* 0x00c06f00ff1277ac */ /* 0x000e6e0008000a00 */
[----:B---3--:R-:W-:Y:S01]  /*5790*/  DFMA R56, R24, UR22, R56 ;  /* 0x0000001618387c2b */ /* 0x008fe20008000038 */
[----:B------:R-:W3:Y:S01]  /*57a0*/  LDCU.64 UR22, c[0x3][0x3d8] ;  /* 0x00c07b00ff1677ac */ /* 0x000ee20008000a00 */
[----:B--2---:R-:W-:Y:S01]  /*57b0*/  DFMA R58, R38, UR26, R58 ;  /* 0x0000001a263a7c2b */ /* 0x004fe2000800003a */
[----:B------:R-:W2:Y:S04]  /*57c0*/  LDCU.64 UR26, c[0x3][0x200] ;  /* 0x00c04000ff1a77ac */ /* 0x000ea80008000a00 */
[----:B------:R0:W-:Y:S03]  /*57d0*/  STS.64 [R2+0xd0], R56 ;  /* 0x0000d03802007388 */ /* 0x0001e60000000a00 */
[----:B-1----:R-:W-:Y:S01]  /*57e0*/  DFMA R58, R36, UR18, R58 ;  /* 0x00000012243a7c2b */ /* 0x002fe2000800003a */
[----:B------:R-:W1:Y:S07]  /*57f0*/  LDCU.64 UR18, c[0x3][0x1a0] ;  /* 0x00c03400ff1277ac */ /* 0x000e6e0008000a00 */
[----:B---3--:R-:W-:Y:S01]  /*5800*/  DFMA R58, R34, UR22, R58 ;  /* 0x00000016223a7c2b */ /* 0x008fe2000800003a */
[----:B------:R-:W3:Y:S01]  /*5810*/  LDCU.64 UR22, c[0x3][0x2c0] ;  /* 0x00c05800ff1677ac */ /* 0x000ee20008000a00 */
[----:B0-----:R-:W-:Y:S01]  /*5820*/  DFMA R56, R20, UR60, RZ ;  /* 0x0000003c14387c2b */ /* 0x001fe200080000ff */
[----:B------:R-:W0:Y:S05]  /*5830*/  LDCU.64 UR60, c[0x3][0x90] ;  /* 0x00c01200ff3c77ac */ /* 0x000e2a0008000a00 */
[----:B------:R-:W-:Y:S01]  /*5840*/  DFMA R58, R30, UR30, R58 ;  /* 0x0000001e1e3a7c2b */ /* 0x000fe2000800003a */
[----:B------:R-:W3:Y:S01]  /*5850*/  LDCU.64 UR30, c[0x3][0x3e0] ;  /* 0x00c07c00ff1e77ac */ /* 0x000ee20008000a00 */
[----:B------:R-:W-:-:S02]  /*5860*/  DFMA R60, R22, UR62, R56 ;  /* 0x0000003e163c7c2b */ /* 0x000fc40008000038 */
[----:B------:R-:W-:Y:S01]  /*5870*/  DFMA R56, R4, UR50, R54 ;  /* 0x0000003204387c2b */ /* 0x000fe20008000036 */
[----:B------:R-:W3:Y:S03]  /*5880*/  LDCU.64 UR62, c[0x3][0xf0] ;  /* 0x00c01e00ff3e77ac */ /* 0x000ee60008000a00 */
[----:B------:R-:W-:Y:S01]  /*5890*/  DFMA R58, R24, UR46, R58 ;  /* 0x0000002e183a7c2b */ /* 0x000fe2000800003a */
[----:B------:R-:W3:Y:S01]  /*58a0*/  LDCU.64 UR50, c[0x3][0x268] ;  /* 0x00c04d00ff3277ac */ /* 0x000ee20008000a00 */
[----:B-----5:R-:W-:Y:S02]  /*58b0*/  DFMA R54, R4, UR64, R60 ;  /* 0x0000004004367c2b */ /* 0x020fe4000800003c */
[C---:B------:R-:W-:Y:S01]  /*58c0*/  DFMA R56, R52.reuse, UR52, R56 ;  /* 0x0000003434387c2b */ /* 0x040fe20008000038 */
[----:B------:R-:W5:Y:S02]  /*58d0*/  LDCU.64 UR64, c[0x3][0x150] ;  /* 0x00c02a00ff4077ac */ /* 0x000f640008000a00 */
[----:B------:R2:W-:Y:S01]  /*58e0*/  STS.64 [R2+0x138], R58 ;  /* 0x0001383a02007388 */ /* 0x0005e20000000a00 */
[----:B------:R-:W5:Y:S02]  /*58f0*/  LDCU.64 UR52, c[0x3][0x1b0] ;  /* 0x00c03600ff3477ac */ /* 0x000f640008000a00 */
[----:B------:R-:W-:-:S02]  /*5900*/  DFMA R54, R52, UR54, R54 ;  /* 0x0000003634367c2b */ /* 0x000fc40008000036 */
[C---:B-1----:R-:W-:Y:S01]  /*5910*/  DFMA R56, R50.reuse, UR18, R56 ;  /* 0x0000001232387c2b */ /* 0x042fe20008000038 */
[----:B------:R-:W1:Y:S01]  /*5920*/  LDCU.64 UR54, c[0x3][0x210] ;  /* 0x00c04200ff3677ac */ /* 0x000e620008000a00 */
[----:B------:R-:W5:Y:S04]  /*5930*/  LDCU.64 UR18, c[0x3][0x2c8] ;  /* 0x00c05900ff1277ac */ /* 0x000f680008000a00 */
[----:B----4-:R-:W-:Y:S02]  /*5940*/  DFMA R54, R50, UR56, R54 ;  /* 0x0000003832367c2b */ /* 0x010fe40008000036 */
[----:B--2---:R-:W-:Y:S01]  /*5950*/  DFMA R58, R20, UR66, RZ ;  /* 0x00000042143a7c2b */ /* 0x004fe200080000ff */
[----:B------:R-:W2:Y:S01]  /*5960*/  LDCU.64 UR56, c[0x3][0x270] ;  /* 0x00c04e00ff3877ac */ /* 0x000ea20008000a00 */
[C---:B------:R-:W-:Y:S01]  /*5970*/  DFMA R56, R44.reuse, UR26, R56 ;  /* 0x0000001a2c387c2b */ /* 0x040fe20008000038 */
[----:B------:R-:W4:Y:S03]  /*5980*/  LDCU.64 UR26, c[0x3][0x328] ;  /* 0x00c06500ff1a77ac */ /* 0x000f260008000a00 */
[----:B------:R-:W-:-:S02]  /*5990*/  DFMA R54, R44, UR58, R54 ;  /* 0x0000003a2c367c2b */ /* 0x000fc40008000036 */
[----:B0-----:R-:W-:Y:S01]  /*59a0*/  DFMA R58, R22, UR60, R58 ;  /* 0x0000003c163a7c2b */ /* 0x001fe2000800003a */
[----:B------:R-:W0:Y:S01]  /*59b0*/  LDCU.64 UR46, c[0x3][0x440] ;  /* 0x00c08800ff2e77ac */ /* 0x000e220008000a00 */
[C---:B------:R-:W-:Y:S01]  /*59c0*/  DFMA R56, R42.reuse, UR34, R56 ;  /* 0x000000222a387c2b */ /* 0x040fe20008000038 */
[----:B------:R-:W1:Y:S03]  /*59d0*/  LDCU.64 UR34, c[0x3][0x388] ;  /* 0x00c07100ff2277ac */ /* 0x000e660008000a00 */
[----:B---3--:R-:W-:Y:S02]  /*59e0*/  DFMA R54, R42, UR50, R54 ;  /* 0x000000322a367c2b */ /* 0x008fe40008000036 */
[----:B------:R-:W-:Y:S01]  /*59f0*/  DFMA R58, R4, UR62, R58 ;  /* 0x0000003e043a7c2b */ /* 0x000fe2000800003a */
[----:B------:R-:W3:Y:S01]  /*5a00*/  LDCU.64 UR50, c[0x3][0x2d0] ;  /* 0x00c05a00ff3277ac */ /* 0x000ee20008000a00 */
[C---:B------:R-:W-:Y:S01]  /*5a10*/  DFMA R56, R40.reuse, UR22, R56 ;  /* 0x0000001628387c2b */ /* 0x040fe20008000038 */
[----:B------:R-:W2:Y:S03]  /*5a20*/  LDCU.64 UR22, c[0x3][0x3e8] ;  /* 0x00c07d00ff1677ac */ /* 0x000ea60008000a00 */
[----:B-----5:R-:W-:-:S02]  /*5a30*/  DFMA R54, R40, UR18, R54 ;  /* 0x0000001228367c2b */ /* 0x020fc40008000036 */
[----:B------:R-:W-:Y:S01]  /*5a40*/  DFMA R58, R52, UR64, R58 ;  /* 0x00000040343a7c2b */ /* 0x000fe2000800003a */
[----:B------:R-:W5:Y:S01]  /*5a50*/  LDCU.64 UR18, c[0x3][0x4a0] ;  /* 0x00c09400ff1277ac */ /* 0x000f620008000a00 */
[C---:B------:R-:W-:Y:S01]  /*5a60*/  DFMA R56, R38.reuse, UR48, R56 ;  /* 0x0000003026387c2b */ /* 0x040fe20008000038 */
[----:B------:R-:W5:Y:S03]  /*5a70*/  LDCU.64 UR48, c[0x3][0x390] ;  /* 0x00c07200ff3077ac */ /* 0x000f660008000a00 */
[----:B----4-:R-:W-:Y:S02]  /*5a80*/  DFMA R54, R38, UR26, R54 ;  /* 0x0000001a26367c2b */ /* 0x010fe40008000036 */
[----:B------:R-:W-:Y:S01]  /*5a90*/  DFMA R58, R50, UR52, R58 ;  /* 0x00000034323a7c2b */ /* 0x000fe2000800003a */
[----:B------:R-:W4:Y:S01]  /*5aa0*/  LDCU.64 UR52, c[0x3][0x330] ;  /* 0x00c06600ff3477ac */ /* 0x000f220008000a00 */
[C---:B------:R-:W-:Y:S01]  /*5ab0*/  DFMA R56, R36.reuse, UR44, R56 ;  /* 0x0000002c24387c2b */ /* 0x040fe20008000038 */
[----:B------:R-:W3:Y:S03]  /*5ac0*/  LDCU.64 UR26, c[0x3][0x448] ;  /* 0x00c08900ff1a77ac */ /* 0x000ee60008000a00 */
[----:B-1----:R-:W-:-:S02]  /*5ad0*/  DFMA R54, R36, UR34, R54 ;  /* 0x0000002224367c2b */ /* 0x002fc40008000036 */
[----:B------:R-:W-:Y:S01]  /*5ae0*/  DFMA R58, R44, UR54, R58 ;  /* 0x000000362c3a7c2b */ /* 0x000fe2000800003a */
[----:B------:R-:W1:Y:S01]  /*5af0*/  LDCU.64 UR34, c[0x3][0x4a8] ;  /* 0x00c09500ff2277ac */ /* 0x000e620008000a00 */
[C---:B------:R-:W-:Y:S01]  /*5b00*/  DFMA R56, R34.reuse, UR30, R56 ;  /* 0x0000001e22387c2b */ /* 0x040fe20008000038 */
[----:B------:R-:W4:Y:S03]  /*5b10*/  LDCU.64 UR30, c[0x3][0x3f0] ;  /* 0x00c07e00ff1e77ac */ /* 0x000f260008000a00 */
[----:B--2---:R-:W-:Y:S02]  /*5b20*/  DFMA R54, R34, UR22, R54 ;  /* 0x0000001622367c2b */ /* 0x004fe40008000036 */
[----:B------:R-:W-:Y:S01]  /*5b30*/  DFMA R58, R42, UR56, R58 ;  /* 0x000000382a3a7c2b */ /* 0x000fe2000800003a */
[----:B------:R-:W2:Y:S01]  /*5b40*/  LDCU.64 UR44, c[0x3][0x38] ;  /* 0x00c00700ff2c77ac */ /* 0x000ea20008000a00 */
[C---:B0-----:R-:W-:Y:S01]  /*5b50*/  DFMA R56, R30.reuse, UR46, R56 ;  /* 0x0000002e1e387c2b */ /* 0x041fe20008000038 */
[----:B------:R-:W0:Y:S03]  /*5b60*/  LDCU.64 UR22, c[0x3][0x450] ;  /* 0x00c08a00ff1677ac */ /* 0x000e260008000a00 */
[----:B---3--:R-:W-:-:S02]  /*5b70*/  DFMA R54, R30, UR26, R54 ;  /* 0x0000001a1e367c2b */ /* 0x008fc40008000036 */
[----:B------:R-:W-:Y:S01]  /*5b80*/  DFMA R58, R40, UR50, R58 ;  /* 0x00000032283a7c2b */ /* 0x000fe2000800003a */
[----:B------:R-:W3:Y:S01]  /*5b90*/  LDCU.64 UR26, c[0x3][0x4b0] ;  /* 0x00c09600ff1a77ac */ /* 0x000ee20008000a00 */
[C---:B-----5:R-:W-:Y:S01]  /*5ba0*/  DFMA R56, R24.reuse, UR18, R56 ;  /* 0x0000001218387c2b */ /* 0x060fe20008000038 */
[----:B------:R-:W5:Y:S03]  /*5bb0*/  LDCU.64 UR18, c[0x3][0x98] ;  /* 0x00c01300ff1277ac */ /* 0x000f660008000a00 */
[----:B-1----:R-:W-:Y:S02]  /*5bc0*/  DFMA R54, R24, UR34, R54 ;  /* 0x0000002218367c2b */ /* 0x002fe40008000036 */
[----:B----4-:R-:W-:Y:S01]  /*5bd0*/  DFMA R58, R38, UR52, R58 ;  /* 0x00000034263a7c2b */ /* 0x010fe2000800003a */
[----:B------:R-:W1:Y:S01]  /*5be0*/  LDCU.64 UR34, c[0x3][0x40] ;  /* 0x00c00800ff2277ac */ /* 0x000e620008000a00 */
[----:B--2---:R-:W-:Y:S01]  /*5bf0*/  DFMA R60, R20, UR44, RZ ;  /* 0x0000002c143c7c2b */ /* 0x004fe200080000ff */
[----:B------:R-:W-:Y:S01]  /*5c00*/  STS.64 [R2+0x1a0], R56 ;  /* 0x0001a03802007388 */ /* 0x000fe20000000a00 */
[----:B------:R-:W2:Y:S03]  /*5c10*/  LDCU.64 UR44, c[0x3][0xa0] ;  /* 0x00c01400ff2c77ac */ /* 0x000ea60008000a00 */
[----:B------:R1:W-:Y:S01]  /*5c20*/  STS.64 [R2+0x208], R54 ;  /* 0x0002083602007388 */ /* 0x0003e20000000a00 */
[----:B------:R-:W-:Y:S01]  /*5c30*/  DFMA R58, R36, UR48, R58 ;  /* 0x00000030243a7c2b */ /* 0x000fe2000800003a */
[----:B------:R-:W4:Y:S01]  /*5c40*/  LDCU.64 UR46, c[0x3][0x100] ;  /* 0x00c02000ff2e77ac */ /* 0x000f220008000a00 */
[----:B------:R-:W4:Y:S01]  /*5c50*/  LDCU.64 UR48, c[0x3][0xb8] ;  /* 0x00c01700ff3077ac */ /* 0x000f220008000a00 */
[----:B-----5:R-:W-:-:S05]  /*5c60*/  DFMA R60, R22, UR18, R60 ;  /* 0x00000012163c7c2b */ /* 0x020fca000800003c */
[----:B------:R-:W-:Y:S01]  /*5c70*/  DFMA R58, R34, UR30, R58 ;  /* 0x0000001e223a7c2b */ /* 0x000fe2000800003a */
[----:B------:R-:W5:Y:S01]  /*5c80*/  LDCU.64 UR30, c[0x3][0xf8] ;  /* 0x00c01f00ff1e77ac */ /* 0x000f620008000a00 */
[----:B-1----:R-:W-:Y:S01]  /*5c90*/  DFMA R54, R20, UR34, RZ ;  /* 0x0000002214367c2b */ /* 0x002fe200080000ff */
[----:B------:R-:W1:Y:S05]  /*5ca0*/  LDCU.64 UR18, c[0x3][0x1b8] ;  /* 0x00c03700ff1277ac */ /* 0x000e6a0008000a00 */
[----:B0-----:R-:W-:Y:S01]  /*5cb0*/  DFMA R58, R30, UR22, R58 ;  /* 0x000000161e3a7c2b */ /* 0x001fe2000800003a */
[----:B------:R-:W0:Y:S01]  /*5cc0*/  LDCU.64 UR22, c[0x3][0x158] ;  /* 0x00c02b00ff1677ac */ /* 0x000e220008000a00 */
[----:B--2---:R-:W-:Y:S01]  /*5cd0*/  DFMA R54, R22, UR44, R54 ;  /* 0x0000002c16367c2b */ /* 0x004fe20008000036 */
[----:B------:R-:W2:Y:S05]  /*5ce0*/  LDCU.64 UR34, c[0x3][0x1c0] ;  /* 0x00c03800ff2277ac */ /* 0x000eaa0008000a00 */
[----:B---3--:R-:W-:Y:S01]  /*5cf0*/  DFMA R58, R24, UR26, R58 ;  /* 0x0000001a183a7c2b */ /* 0x008fe2000800003a */
[----:B------:R-:W3:Y:S01]  /*5d00*/  LDCU.64 UR26, c[0x3][0x218] ;  /* 0x00c04300ff1a77ac */ /* 0x000ee20008000a00 */
[----:B----4-:R-:W-:-:S02]  /*5d10*/  DFMA R54, R4, UR46, R54 ;  /* 0x0000002e04367c2b */ /* 0x010fc40008000036 */
[----:B-----5:R-:W-:Y:S01]  /*5d20*/  DFMA R60, R4, UR30, R60 ;  /* 0x0000001e043c7c2b */ /* 0x020fe2000800003c */
[----:B------:R-:W4:Y:S02]  /*5d30*/  LDCU.64 UR30, c[0x3][0x160] ;  /* 0x00c02c00ff1e77ac */ /* 0x000f240008000a00 */
[----:B------:R-:W-:Y:S01]  /*5d40*/  STS.64 [R2+0x270], R58 ;  /* 0x0002703a02007388 */ /* 0x000fe20000000a00 */
[----:B------:R-:W5:Y:S04]  /*5d50*/  LDCU.64 UR44, c[0x3][0x220] ;  /* 0x00c04400ff2c77ac */ /* 0x000f680008000a00 */
[----:B0-----:R-:W-:Y:S01]  /*5d60*/  DFMA R60, R52, UR22, R60 ;  /* 0x00000016343c7c2b */ /* 0x001fe2000800003c */
[----:B------:R-:W0:Y:S01]  /*5d70*/  LDCU.64 UR22, c[0x3][0x278] ;  /* 0x00c04f00ff1677ac */ /* 0x000e220008000a00 */
[----:B------:R-:W5:Y:S06]  /*5d80*/  LDCU.64 UR46, c[0x3][0x58] ;  /* 0x00c00b00ff2e77ac */ /* 0x000f6c0008000a00 */
[----:B-1----:R-:W-:Y:S01]  /*5d90*/  DFMA R60, R50, UR18, R60 ;  /* 0x00000012323c7c2b */ /* 0x002fe2000800003c */
[----:B------:R-:W1:Y:S01]  /*5da0*/  LDCU.64 UR18, c[0x3][0x2d8] ;  /* 0x00c05b00ff1277ac */ /* 0x000e620008000a00 */
[----:B----4-:R-:W-:Y:S01]  /*5db0*/  DFMA R54, R52, UR30, R54 ;  /* 0x0000001e34367c2b */ /* 0x010fe20008000036 */
[----:B------:R-:W4:Y:S05]  /*5dc0*/  LDCU.64 UR30, c[0x3][0x280] ;  /* 0x00c05000ff1e77ac */ /* 0x000f2a0008000a00 */
[----:B---3--:R-:W-:Y:S01]  /*5dd0*/  DFMA R60, R44, UR26, R60 ;  /* 0x0000001a2c3c7c2b */ /* 0x008fe2000800003c */
[----:B------:R-:W3:Y:S01]  /*5de0*/  LDCU.64 UR26, c[0x3][0x338] ;  /* 0x00c06700ff1a77ac */ /* 0x000ee20008000a00 */
[----:B--2---:R-:W-:Y:S01]  /*5df0*/  DFMA R54, R50, UR34, R54 ;  /* 0x0000002232367c2b */ /* 0x004fe20008000036 */
[----:B------:R-:W2:Y:S05]  /*5e00*/  LDCU.64 UR34, c[0x3][0x2e0] ;  /* 0x00c05c00ff2277ac */ /* 0x000eaa0008000a00 */
[----:B0-----:R-:W-:Y:S01]  /*5e10*/  DFMA R60, R42, UR22, R60 ;  /* 0x000000162a3c7c2b */ /* 0x001fe2000800003c */
[----:B------:R-:W0:Y:S01]  /*5e20*/  LDCU.64 UR22, c[0x3][0x398] ;  /* 0x00c07300ff1677ac */ /* 0x000e220008000a00 */
[----:B-----5:R-:W-:Y:S01]  /*5e30*/  DFMA R54, R44, UR44, R54 ;  /* 0x0000002c2c367c2b */ /* 0x020fe20008000036 */
[----:B------:R-:W5:Y:S05]  /*5e40*/  LDCU.64 UR44, c[0x3][0x340] ;  /* 0x00c06800ff2c77ac */ /* 0x000f6a0008000a00 */
        /* <DEDUP_REMOVED lines=15> */
[----:B------:R-:W4:Y:S01]  /*5f40*/  LDCU.64 UR30, c[0x3][0xa8] ;  /* 0x00c01500ff1e77ac */ /* 0x000f220008000a00 */
[----:B--2---:R-:W-:-:S04]  /*5f50*/  DFMA R56, R20, UR34, RZ ;  /* 0x0000002214387c2b */ /* 0x004fc800080000ff */
[----:B---3--:R-:W-:Y:S01]  /*5f60*/  DFMA R60, R30, UR26, R60 ;  /* 0x0000001a1e3c7c2b */ /* 0x008fe2000800003c */
[----:B------:R-:W2:Y:S01]  /*5f70*/  LDCU.64 UR26, c[0x3][0x460] ;  /* 0x00c08c00ff1a77ac */ /* 0x000ea20008000a00 */
[----:B------:R-:W3:Y:S02]  /*5f80*/  LDCU.64 UR52, c[0x3][0x170] ;  /* 0x00c02e00ff3477ac */ /* 0x000ee40008000a00 */
[----:B-----5:R-:W-:-:S04]  /*5f90*/  DFMA R56, R22, UR44, R56 ;  /* 0x0000002c16387c2b */ /* 0x020fc80008000038 */
[----:B0-----:R-:W-:Y:S01]  /*5fa0*/  DFMA R60, R24, UR22, R60 ;  /* 0x00000016183c7c2b */ /* 0x001fe2000800003c */
[----:B------:R-:W0:Y:S01]  /*5fb0*/  LDCU.64 UR22, c[0x3][0x4c0] ;  /* 0x00c09800ff1677ac */ /* 0x000e220008000a00 */
[----:B-1----:R-:W-:Y:S01]  /*5fc0*/  DFMA R54, R34, UR18, R54 ;  /* 0x0000001222367c2b */ /* 0x002fe20008000036 */
[----:B------:R-:W1:Y:S04]  /*5fd0*/  LDCU.64 UR18, c[0x3][0x48] ;  /* 0x00c00900ff1277ac */ /* 0x000e680008000a00 */
[----:B------:R0:W-:Y:S01]  /*5fe0*/  STS.64 [R2+0x2d8], R60 ;  /* 0x0002d83c02007388 */ /* 0x0001e20000000a00 */
[----:B------:R-:W5:Y:S02]  /*5ff0*/  LDCU.64 UR44, c[0x3][0x168] ;  /* 0x00c02d00ff2c77ac */ /* 0x000f640008000a00 */
[----:B--2---:R-:W-:Y:S01]  /*6000*/  DFMA R54, R30, UR26, R54 ;  /* 0x0000001a1e367c2b */ /* 0x004fe20008000036 */
[----:B------:R-:W2:Y:S01]  /*6010*/  LDCU.64 UR26, c[0x3][0x108] ;  /* 0x00c02100ff1a77ac */ /* 0x000ea20008000a00 */
[----:B------:R-:W3:Y:S06]  /*6020*/  LDCU.64 UR58, c[0x3][0x178] ;  /* 0x00c02f00ff3a77ac */ /* 0x000eec0008000a00 */
[----:B0-----:R-:W-:Y:S01]  /*6030*/  DFMA R60, R24, UR22, R54 ;  /* 0x00000016183c7c2b */ /* 0x001fe20008000036 */
[----:B------:R-:W0:Y:S01]  /*6040*/  LDCU.64 UR22, c[0x3][0x110] ;  /* 0x00c02200ff1677ac */ /* 0x000e220008000a00 */
[----:B------:R-:W-:-:S02]  /*6050*/  DFMA R54, R20, UR36, RZ ;  /* 0x0000002414367c2b */ /* 0x000fc400080000ff */
[C---:B-1----:R-:W-:Y:S01]  /*6060*/  DFMA R58, R20.reuse, UR18, RZ ;  /* 0x00000012143a7c2b */ /* 0x042fe200080000ff */
[----:B------:R-:W1:Y:S01]  /*6070*/  LDCU.64 UR18, c[0x3][0x118] ;  /* 0x00c02300ff1277ac */ /* 0x000e620008000a00 */
[----:B------:R-:W-:Y:S01]  /*6080*/  DFMA R20, R20, UR46, RZ ;  /* 0x0000002e14147c2b */ /* 0x000fe200080000ff */
[----:B------:R0:W-:Y:S01]  /*6090*/  STS.64 [R2+0x340], R60 ;  /* 0x0003403c02007388 */ /* 0x0001e20000000a00 */
[----:B------:R-:W3:Y:S02]  /*60a0*/  LDCU.64 UR46, c[0x3][0x1c8] ;  /* 0x00c03900ff2e77ac */ /* 0x000ee40008000a00 */
[C---:B------:R-:W-:Y:S02]  /*60b0*/  DFMA R54, R22.reuse, UR40, R54 ;  /* 0x0000002816367c2b */ /* 0x040fe40008000036 */
[C---:B----4-:R-:W-:Y:S01]  /*60c0*/  DFMA R58, R22.reuse, UR30, R58 ;  /* 0x0000001e163a7c2b */ /* 0x050fe2000800003a */
[----:B------:R-:W4:Y:S01]  /*60d0*/  LDCU.64 UR54, c[0x3][0x1d0] ;  /* 0x00c03a00ff3677ac */ /* 0x000f220008000a00 */
[----:B------:R-:W-:Y:S01]  /*60e0*/  DFMA R20, R22, UR48, R20 ;  /* 0x0000003016147c2b */ /* 0x000fe20008000014 */
[----:B------:R-:W4:Y:S03]  /*60f0*/  LDCU.64 UR60, c[0x3][0x1d8] ;  /* 0x00c03b00ff3c77ac */ /* 0x000f260008000a00 */
[----:B------:R-:W-:-:S02]  /*6100*/  DFMA R54, R4, UR14, R54 ;  /* 0x0000000e04367c2b */ /* 0x000fc40008000036 */
[C---:B--2---:R-:W-:Y:S01]  /*6110*/  DFMA R58, R4.reuse, UR26, R58 ;  /* 0x0000001a043a7c2b */ /* 0x044fe2000800003a */
[----:B------:R-:W2:Y:S01]  /*6120*/  LDCU.64 UR48, c[0x3][0x228] ;  /* 0x00c04500ff3077ac */ /* 0x000ea20008000a00 */
[C---:B0-----:R-:W-:Y:S02]  /*6130*/  DFMA R56, R4.reuse, UR22, R56 ;  /* 0x0000001604387c2b */ /* 0x041fe40008000038 */
[----:B-1----:R-:W-:Y:S01]  /*6140*/  DFMA R20, R4, UR18, R20 ;  /* 0x0000001204147c2b */ /* 0x002fe20008000014 */
[----:B------:R-:W0:Y:S01]  /*6150*/  LDCU.64 UR56, c[0x3][0x230] ;  /* 0x00c04600ff3877ac */ /* 0x000e220008000a00 */
[C---:B------:R-:W-:Y:S02]  /*6160*/  DFMA R54, R52.reuse, UR10, R54 ;  /* 0x0000000a34367c2b */ /* 0x040fe40008000036 */
[C---:B-----5:R-:W-:Y:S01]  /*6170*/  DFMA R58, R52.reuse, UR44, R58 ;  /* 0x0000002c343a7c2b */ /* 0x060fe2000800003a */
[----:B------:R-:W1:Y:S01]  /*6180*/  LDCU.64 UR62, c[0x3][0x238] ;  /* 0x00c04700ff3e77ac */ /* 0x000e620008000a00 */
[----:B---3--:R-:W-:-:S02]  /*6190*/  DFMA R56, R52, UR52, R56 ;  /* 0x0000003434387c2b */ /* 0x008fc40008000038 */
[----:B------:R-:W-:Y:S01]  /*61a0*/  DFMA R20, R52, UR58, R20 ;  /* 0x0000003a34147c2b */ /* 0x000fe20008000014 */
[----:B------:R-:W3:Y:S01]  /*61b0*/  LDCU.64 UR50, c[0x3][0x288] ;  /* 0x00c05100ff3277ac */ /* 0x000ee20008000a00 */
[C---:B------:R-:W-:Y:S02]  /*61c0*/  DFMA R54, R50.reuse, UR6, R54 ;  /* 0x0000000632367c2b */ /* 0x040fe40008000036 */
[C---:B------:R-:W-:Y:S01]  /*61d0*/  DFMA R58, R50.reuse, UR46, R58 ;  /* 0x0000002e323a7c2b */ /* 0x040fe2000800003a */
[----:B------:R-:W5:Y:S01]  /*61e0*/  LDCU.64 UR44, c[0x3][0x290] ;  /* 0x00c05200ff2c77ac */ /* 0x000f620008000a00 */
[C---:B----4-:R-:W-:Y:S02]  /*61f0*/  DFMA R56, R50.reuse, UR54, R56 ;  /* 0x0000003632387c2b */ /* 0x050fe40008000038 */
[----:B------:R-:W-:Y:S01]  /*6200*/  DFMA R20, R50, UR60, R20 ;  /* 0x0000003c32147c2b */ /* 0x000fe20008000014 */
[----:B------:R-:W4:Y:S01]  /*6210*/  LDCU.64 UR52, c[0x3][0x298] ;  /* 0x00c05300ff3477ac */ /* 0x000f220008000a00 */
[----:B------:R-:W-:-:S02]  /*6220*/  DFMA R54, R44, UR4, R54 ;  /* 0x000000042c367c2b */ /* 0x000fc40008000036 */
[C---:B--2---:R-:W-:Y:S01]  /*6230*/  DFMA R58, R44.reuse, UR48, R58 ;  /* 0x000000302c3a7c2b */ /* 0x044fe2000800003a */
[----:B------:R-:W2:Y:S01]  /*6240*/  LDCU.64 UR34, c[0x3][0x2e8] ;  /* 0x00c05d00ff2277ac */ /* 0x000ea20008000a00 */
[C---:B0-----:R-:W-:Y:S02]  /*6250*/  DFMA R56, R44.reuse, UR56, R56 ;  /* 0x000000382c387c2b */ /* 0x041fe40008000038 */
[----:B-1----:R-:W-:Y:S01]  /*6260*/  DFMA R20, R44, UR62, R20 ;  /* 0x0000003e2c147c2b */ /* 0x002fe20008000014 */
[----:B------:R-:W0:Y:S01]  /*6270*/  LDCU.64 UR46, c[0x3][0x2f0] ;  /* 0x00c05e00ff2e77ac */ /* 0x000e220008000a00 */
[C---:B------:R-:W-:Y:S02]  /*6280*/  DFMA R54, R42.reuse, UR8, R54 ;  /* 0x000000082a367c2b */ /* 0x040fe40008000036 */
[C---:B---3--:R-:W-:Y:S01]  /*6290*/  DFMA R58, R42.reuse, UR50, R58 ;  /* 0x000000322a3a7c2b */ /* 0x048fe2000800003a */
[----:B------:R-:W1:Y:S01]  /*62a0*/  LDCU.64 UR54, c[0x3][0x2f8] ;  /* 0x00c05f00ff3677ac */ /* 0x000e620008000a00 */
[----:B-----5:R-:W-:Y:S01]  /*62b0*/  DFMA R56, R42, UR44, R56 ;  /* 0x0000002c2a387c2b */ /* 0x020fe20008000038 */
[----:B------:R-:W3:Y:S03]  /*62c0*/  LDCU.64 UR30, c[0x3][0x348] ;  /* 0x00c06900ff1e77ac */ /* 0x000ee60008000a00 */
[----:B------:R-:W-:-:S02]  /*62d0*/  DFMA R54, R40, UR12, R54 ;  /* 0x0000000c28367c2b */ /* 0x000fc40008000036 */
[----:B----4-:R-:W-:Y:S01]  /*62e0*/  DFMA R20, R42, UR52, R20 ;  /* 0x000000342a147c2b */ /* 0x010fe20008000014 */
[----:B------:R-:W4:Y:S01]  /*62f0*/  LDCU.64 UR48, c[0x3][0x350] ;  /* 0x00c06a00ff3077ac */ /* 0x000f220008000a00 */
[----:B--2---:R-:W-:Y:S01]  /*6300*/  DFMA R58, R40, UR34, R58 ;  /* 0x00000022283a7c2b */ /* 0x004fe2000800003a */
[----:B------:R-:W2:Y:S03]  /*6310*/  LDCU.64 UR56, c[0x3][0x358] ;  /* 0x00c06b00ff3877ac */ /* 0x000ea60008000a00 */
[----:B------:R-:W-:Y:S02]  /*6320*/  DFMA R54, R38, UR16, R54 ;  /* 0x0000001026367c2b */ /* 0x000fe40008000036 */
[C---:B0-----:R-:W-:Y:S01]  /*6330*/  DFMA R56, R40.reuse, UR46, R56 ;  /* 0x0000002e28387c2b */ /* 0x041fe20008000038 */
[----:B------:R-:W0:Y:S01]  /*6340*/  LDCU.64 UR26, c[0x3][0x3a8] ;  /* 0x00c07500ff1a77ac */ /* 0x000e220008000a00 */
[----:B-1----:R-:W-:Y:S01]  /*6350*/  DFMA R20, R40, UR54, R20 ;  /* 0x0000003628147c2b */ /* 0x002fe20008000014 */
[----:B------:R-:W1:Y:S03]  /*6360*/  LDCU.64 UR44, c[0x3][0x3b0] ;  /* 0x00c07600ff2c77ac */ /* 0x000e660008000a00 */
[----:B------:R-:W-:-:S02]  /*6370*/  DFMA R54, R36, UR20, R54 ;  /* 0x0000001424367c2b */ /* 0x000fc40008000036 */
[C---:B---3--:R-:W-:Y:S01]  /*6380*/  DFMA R58, R38.reuse, UR30, R58 ;  /* 0x0000001e263a7c2b */ /* 0x048fe2000800003a */
[----:B------:R-:W3:Y:S01]  /*6390*/  LDCU.64 UR50, c[0x3][0x3b8] ;  /* 0x00c07700ff3277ac */ /* 0x000ee20008000a00 */
[----:B----4-:R-:W-:Y:S01]  /*63a0*/  DFMA R56, R38, UR48, R56 ;  /* 0x0000003026387c2b */ /* 0x010fe20008000038 */
[----:B------:R-:W4:Y:S03]  /*63b0*/  LDCU.64 UR18, c[0x3][0x408] ;  /* 0x00c08100ff1277ac */ /* 0x000f260008000a00 */
[----:B------:R-:W-:Y:S02]  /*63c0*/  DFMA R54, R34, UR24, R54 ;  /* 0x0000001822367c2b */ /* 0x000fe40008000036 */
[----:B--2---:R-:W-:Y:S01]  /*63d0*/  DFMA R20, R38, UR56, R20 ;  /* 0x0000003826147c2b */ /* 0x004fe20008000014 */
[----:B------:R-:W2:Y:S01]  /*63e0*/  LDCU.64 UR34, c[0x3][0x410] ;  /* 0x00c08200ff2277ac */ /* 0x000ea20008000a00 */
[----:B0-----:R-:W-:Y:S01]  /*63f0*/  DFMA R58, R36, UR26, R58 ;  /* 0x0000001a243a7c2b */ /* 0x001fe2000800003a */
[----:B------:R-:W0:Y:S03]  /*6400*/  LDCU.64 UR46, c[0x3][0x418] ;  /* 0x00c08300ff2e77ac */ /* 0x000e260008000a00 */
[----:B------:R-:W-:-:S02]  /*6410*/  DFMA R54, R30, UR28, R54 ;  /* 0x0000001c1e367c2b */ /* 0x000fc40008000036 */
[C---:B-1----:R-:W-:Y:S01]  /*6420*/  DFMA R56, R36.reuse, UR44, R56 ;  /* 0x0000002c24387c2b */ /* 0x042fe20008000038 */
[----:B------:R-:W1:Y:S01]  /*6430*/  LDCU.64 UR22, c[0x3][0x468] ;  /* 0x00c08d00ff1677ac */ /* 0x000e620008000a00 */
[----:B---3--:R-:W-:Y:S01]  /*6440*/  DFMA R20, R36, UR50, R20 ;  /* 0x0000003224147c2b */ /* 0x008fe20008000014 */
[----:B------:R-:W3:Y:S03]  /*6450*/  LDCU.64 UR30, c[0x3][0x470] ;  /* 0x00c08e00ff1e77ac */ /* 0x000ee60008000a00 */
[----:B------:R-:W-:Y:S02]  /*6460*/  DFMA R54, R24, UR32, R54 ;  /* 0x0000002018367c2b */ /* 0x000fe40008000036 */
[C---:B----4-:R-:W-:Y:S01]  /*6470*/  DFMA R58, R34.reuse, UR18, R58 ;  /* 0x00000012223a7c2b */ /* 0x050fe2000800003a */
[----:B------:R-:W4:Y:S01]  /*6480*/  LDCU.64 UR48, c[0x3][0x478] ;  /* 0x00c08f00ff3077ac */ /* 0x000f220008000a00 */
[C---:B--2---:R-:W-:Y:S01]  /*6490*/  DFMA R56, R34.reuse, UR34, R56 ;  /* 0x0000002222387c2b */ /* 0x044fe20008000038 */
[----:B------:R-:W2:Y:S02]  /*64a0*/  LDCU.64 UR26, c[0x3][0x4c8] ;  /* 0x00c09900ff1a77ac */ /* 0x000ea40008000a00 */
[----:B------:R2:W-:Y:S01]  /*64b0*/  STS.64 [R2], R54 ;  /* 0x0000003602007388 */ /* 0x0005e20000000a00 */
[----:B0-----:R-:W-:Y:S01]  /*64c0*/  DFMA R20, R34, UR46, R20 ;  /* 0x0000002e22147c2b */ /* 0x001fe20008000014 */
[----:B------:R-:W0:Y:S01]  /*64d0*/  LDCU.64 UR44, c[0x3][0x4d0] ;  /* 0x00c09a00ff2c77ac */ /* 0x000e220008000a00 */
[C---:B-1----:R-:W-:Y:S01]  /*64e0*/  DFMA R58, R30.reuse, UR22, R58 ;  /* 0x000000161e3a7c2b */ /* 0x042fe2000800003a */
[----:B------:R-:W1:Y:S01]  /*64f0*/  LDCU.64 UR18, c[0x3][0x4d8] ;  /* 0x00c09b00ff1277ac */ /* 0x000e620008000a00 */
[----:B---3--:R-:W-:-:S04]  /*6500*/  DFMA R56, R30, UR30, R56 ;  /* 0x0000001e1e387c2b */ /* 0x008fc80008000038 */
[----:B----4-:R-:W-:Y:S02]  /*6510*/  DFMA R20, R30, UR48, R20 ;  /* 0x000000301e147c2b */ /* 0x010fe40008000014 */
[C---:B--2---:R-:W-:Y:S02]  /*6520*/  DFMA R58, R24.reuse, UR26, R58 ;  /* 0x0000001a183a7c2b */ /* 0x044fe4000800003a */
[----:B0-----:R-:W-:-:S05]  /*6530*/  DFMA R56, R24, UR44, R56 ;  /* 0x0000002c18387c2b */ /* 0x001fca0008000038 */
[----:B------:R2:W-:Y:S01]  /*6540*/  STS.64 [R2+0x3a8], R58 ;  /* 0x0003a83a02007388 */ /* 0x0005e20000000a00 */
[----:B-1----:R-:W-:-:S03]  /*6550*/  DFMA R20, R24, UR18, R20 ;  /* 0x0000001218147c2b */ /* 0x002fc60008000014 */
[----:B------:R2:W-:Y:S04]  /*6560*/  STS.64 [R2+0x410], R56 ;  /* 0x0004103802007388 */ /* 0x0005e80000000a00 */
[----:B------:R2:W-:Y:S04]  /*6570*/  STS.64 [R2+0x478], R20 ;  /* 0x0004781402007388 */ /* 0x0005e80000000a00 */
.L_x_115:
[----:B------:R-:W-:Y:S05]  /*6580*/  BSYNC.RECONVERGENT B0 ;  /* 0x0000000000007941 */ /* 0x000fea0003800200 */
.L_x_114:
        /* <DEDUP_REMOVED lines=9> */
[----:B--2---:R-:W2:Y:S02]  /*6620*/  S2R R2, SR_TID.Y ;  /* 0x0000000000027919 */ /* 0x004ea40000002200 */
[----:B------:R-:W-:Y:S01]  /*6630*/  IMAD R4, R4, 0x1556, RZ ;  /* 0x0000155604047824 */ /* 0x000fe200078e02ff */
[----:B------:R-:W3:Y:S01]  /*6640*/  LDCU.128 UR36, c[0x3][URZ] ;  /* 0x00c00000ff2477ac */ /* 0x000ee20008000c00 */
        /* <DEDUP_REMOVED lines=10> */
[----:B------:R-:W4:Y:S02]  /*66f0*/  LDCU.64 UR74, c[0x3][0x28] ;  /* 0x00c00500ff4a77ac */ /* 0x000f240008000a00 */
[----:B------:R-:W-:Y:S01]  /*6700*/  IMAD.MOV R4, RZ, RZ, -R4 ;  /* 0x000000ffff047224 */ /* 0x000fe200078e0a04 */
[----:B------:R-:W5:Y:S04]  /*6710*/  LDCU.128 UR40, c[0x3][0x60] ;  /* 0x00c00c00ff2877ac */ /* 0x000f680008000c00 */
[----:B------:R-:W-:Y:S01]  /*6720*/  PRMT R4, R4, 0x7710, RZ ;  /* 0x0000771004047816 */ /* 0x000fe200000000ff */
[----:B------:R-:W5:Y:S01]  /*6730*/  LDCU.64 UR56, c[0x3][0x18] ;  /* 0x00c00300ff3877ac */ /* 0x000f620008000a00 */
[----:B0-----:R-:W-:-:S03]  /*6740*/  LEA R5, R6, R5, 0x18 ;  /* 0x0000000506057211 */ /* 0x001fc600078ec0ff */
[----:B------:R-:W-:Y:S01]  /*6750*/  IMAD.IADD R4, R4, 0x1, R3 ;  /* 0x0000000104047824 */ /* 0x000fe200078e0203 */
[----:B------:R-:W0:Y:S01]  /*6760*/  LDCU.64 UR26, c[0x3][0x80] ;  /* 0x00c01000ff1a77ac */ /* 0x000e220008000a00 */
[----:B--2---:R-:W-:-:S03]  /*6770*/  IMAD R2, R2, 0x44a8, R5 ;  /* 0x000044a802027824 */ /* 0x004fc600078e0205 */
[----:B------:R-:W-:Y:S01]  /*6780*/  LOP3.LUT R5, R4, 0xffff, RZ, 0xc0, !PT ;  /* 0x0000ffff04057812 */ /* 0x000fe200078ec0ff */
[----:B------:R-:W2:Y:S01]  /*6790*/  LDCU.64 UR70, c[0x3][0x88] ;  /* 0x00c01100ff4677ac */ /* 0x000ea20008000a00 */
[----:B------:R-:W-:Y:S01]  /*67a0*/  IMAD R2, R7, 0x68, R2 ;  /* 0x0000006807027824 */ /* 0x000fe200078e0202 */
[----:B------:R-:W0:Y:S03]  /*67b0*/  LDCU.64 UR22, c[0x3][0x30] ;  /* 0x00c00600ff1677ac */ /* 0x000e260008000a00 */
[----:B------:R-:W-:Y:S01]  /*67c0*/  IMAD R2, R5, 0x8, R2 ;  /* 0x0000000805027824 */ /* 0x000fe200078e0202 */
[----:B------:R-:W0:Y:S04]  /*67d0*/  LDCU.64 UR68, c[0x3][0x38] ;  /* 0x00c00700ff4477ac */ /* 0x000e280008000a00 */
[----:B------:R-:W1:Y:S01]  /*67e0*/  LDS.64 R6, [R2] ;  /* 0x0000000002067984 */ /* 0x000e620000000a00 */
[----:B------:R-:W0:Y:S03]  /*67f0*/  LDCU.64 UR66, c[0x3][0x40] ;  /* 0x00c00800ff4277ac */ /* 0x000e260008000a00 */
[----:B------:R-:W5:Y:S01]  /*6800*/  LDS.64 R16, [R2+0x548] ;  /* 0x0005480002107984 */ /* 0x000f620000000a00 */
[----:B------:R-:W0:Y:S01]  /*6810*/  LDCU.64 UR14, c[0x3][0x48] ;  /* 0x00c00900ff0e77ac */ /* 0x000e220008000a00 */
        /* <DEDUP_REMOVED lines=8> */
[----:B-1----:R-:W-:-:S02]  /*68a0*/  DFMA R10, R6, UR46, RZ ;  /* 0x0000002e060a7c2b */ /* 0x002fc400080000ff */
[C---:B---3--:R-:W-:Y:S01]  /*68b0*/  DFMA R4, R6.reuse, UR36, RZ ;  /* 0x0000002406047c2b */ /* 0x048fe200080000ff */
[----:B------:R-:W1:Y:S01]  /*68c0*/  LDCU.64 UR58, c[0x3][0xb0] ;  /* 0x00c01600ff3a77ac */ /* 0x000e620008000a00 */
[C---:B------:R-:W-:Y:S02]  /*68d0*/  DFMA R8, R6.reuse, UR38, RZ ;  /* 0x0000002606087c2b */ /* 0x040fe400080000ff */
[----:B----4-:R-:W-:Y:S01]  /*68e0*/  DFMA R12, R6, UR74, RZ ;  /* 0x0000004a060c7c2b */ /* 0x010fe200080000ff */
[----:B------:R-:W3:Y:S01]  /*68f0*/  LDCU.64 UR48, c[0x3][0xd8] ;  /* 0x00c01b00ff3077ac */ /* 0x000ee20008000a00 */
[C---:B-----5:R-:W-:Y:S02]  /*6900*/  DFMA R22, R16.reuse, UR34, R10 ;  /* 0x0000002210167c2b */ /* 0x060fe4000800000a */
[----:B------:R-:W-:Y:S01]  /*6910*/  DFMA R18, R16, UR40, R4 ;  /* 0x0000002810127c2b */ /* 0x000fe20008000004 */
[----:B------:R-:W4:Y:S01]  /*6920*/  LDCU.64 UR36, c[0x3][0xe0] ;  /* 0x00c01c00ff2477ac */ /* 0x000f220008000a00 */
[----:B------:R-:W-:-:S02]  /*6930*/  DFMA R10, R6, UR30, RZ ;  /* 0x0000001e060a7c2b */ /* 0x000fc400080000ff */
[----:B------:R-:W-:Y:S01]  /*6940*/  DFMA R4, R6, UR56, RZ ;  /* 0x0000003806047c2b */ /* 0x000fe200080000ff */
[----:B------:R-:W5:Y:S01]  /*6950*/  LDCU.64 UR54, c[0x3][0xc0] ;  /* 0x00c01800ff3677ac */ /* 0x000f620008000a00 */
[C---:B------:R-:W-:Y:S01]  /*6960*/  DFMA R20, R16.reuse, UR42, R8 ;  /* 0x0000002a10147c2b */ /* 0x040fe20008000008 */
[----:B------:R-:W3:Y:S01]  /*6970*/  LDS.64 R8, [R2+0xa90] ;  /* 0x000a900002087984 */ /* 0x000ee20000000a00 */
[C---:B--2---:R-:W-:Y:S01]  /*6980*/  DFMA R28, R16.reuse, UR70, R12 ;  /* 0x00000046101c7c2b */ /* 0x044fe2000800000c */
[----:B------:R-:W2:Y:S01]  /*6990*/  LDCU.64 UR52, c[0x3][0xc8] ;  /* 0x00c01900ff3477ac */ /* 0x000ea20008000a00 */
[----:B0-----:R-:W-:Y:S02]  /*69a0*/  DFMA R26, R16, UR26, R10 ;  /* 0x0000001a101a7c2b */ /* 0x001fe4000800000a */
[C---:B------:R-:W-:Y:S01]  /*69b0*/  DFMA R14, R6.reuse, UR22, RZ ;  /* 0x00000016060e7c2b */ /* 0x040fe200080000ff */
[----:B------:R-:W0:Y:S01]  /*69c0*/  LDCU.64 UR50, c[0x3][0xd0] ;  /* 0x00c01a00ff3277ac */ /* 0x000e220008000a00 */
[----:B------:R-:W-:-:S02]  /*69d0*/  DFMA R10, R6, UR68, RZ ;  /* 0x00000044060a7c2b */ /* 0x000fc400080000ff */
[C---:B------:R-:W-:Y:S01]  /*69e0*/  DFMA R12, R6.reuse, UR66, RZ ;  /* 0x00000042060c7c2b */ /* 0x040fe200080000ff */
[----:B------:R-:W0:Y:S01]  /*69f0*/  LDCU.64 UR38, c[0x3][0xe8] ;  /* 0x00c01d00ff2677ac */ /* 0x000e220008000a00 */
[C---:B------:R-:W-:Y:S02]  /*6a00*/  DFMA R30, R6.reuse, UR14, RZ ;  /* 0x0000000e061e7c2b */ /* 0x040fe400080000ff */
[----:B------:R-:W-:Y:S01]  /*6a10*/  DFMA R34, R6, UR60, RZ ;  /* 0x0000003c06227c2b */ /* 0x000fe200080000ff */
[----:B------:R-:W0:Y:S01]  /*6a20*/  LDCU.64 UR40, c[0x3][0xf0] ;  /* 0x00c01e00ff2877ac */ /* 0x000e220008000a00 */
[----:B------:R-:W-:Y:S02]  /*6a30*/  DFMA R24, R16, UR44, R4 ;  /* 0x0000002c10187c2b */ /* 0x000fe40008000004 */
[----:B------:R-:W-:Y:S01]  /*6a40*/  DFMA R6, R6, UR10, RZ ;  /* 0x0000000a06067c2b */ /* 0x000fe200080000ff */
[----:B------:R-:W0:Y:S01]  /*6a50*/  LDS.64 R4, [R2+0xfd8] ;  /* 0x000fd80002047984 */ /* 0x000e220000000a00 */
[----:B------:R-:W0:Y:S01]  /*6a60*/  LDCU.64 UR46, c[0x3][0xf8] ;  /* 0x00c01f00ff2e77ac */ /* 0x000e220008000a00 */
[----:B------:R-:W-:-:S02]  /*6a70*/  DFMA R14, R16, UR72, R14 ;  /* 0x00000048100e7c2b */ /* 0x000fc4000800000e */
[C---:B------:R-:W-:Y:S01]  /*6a80*/  DFMA R10, R16.reuse, UR18, R10 ;  /* 0x00000012100a7c2b */ /* 0x040fe2000800000a */
[----:B------:R-:W0:Y:S01]  /*6a90*/  LDCU.64 UR42, c[0x3][0x100] ;  /* 0x00c02000ff2a77ac */ /* 0x000e220008000a00 */
[C---:B------:R-:W-:Y:S02]  /*6aa0*/  DFMA R12, R16.reuse, UR62, R12 ;  /* 0x0000003e100c7c2b */ /* 0x040fe4000800000c */
[C---:B------:R-:W-:Y:S01]  /*6ab0*/  DFMA R36, R16.reuse, UR6, R6 ;  /* 0x0000000610247c2b */ /* 0x040fe20008000006 */
[----:B------:R-:W0:Y:S01]  /*6ac0*/  LDCU.64 UR34, c[0x3][0x108] ;  /* 0x00c02100ff2277ac */ /* 0x000e220008000a00 */
[----:B------:R-:W0:Y:S01]  /*6ad0*/  LDS.64 R6, [R2+0x1520] ;  /* 0x0015200002067984 */ /* 0x000e220000000a00 */
[C---:B------:R-:W-:Y:S01]  /*6ae0*/  DFMA R32, R16.reuse, UR64, R30 ;  /* 0x0000004010207c2b */ /* 0x040fe2000800001e */
[----:B------:R-:W0:Y:S01]  /*6af0*/  LDCU.64 UR56, c[0x3][0x110] ;  /* 0x00c02200ff3877ac */ /* 0x000e220008000a00 */
[----:B-1----:R-:W-:Y:S01]  /*6b00*/  DFMA R34, R16, UR58, R34 ;  /* 0x0000003a10227c2b */ /* 0x002fe20008000022 */
[----:B------:R-:W1:Y:S01]  /*6b10*/  LDCU.64 UR30, c[0x3][0x118] ;  /* 0x00c02300ff1e77ac */ /* 0x000e620008000a00 */
[----:B------:R-:W1:Y:S01]  /*6b20*/  LDCU.64 UR70, c[0x3][0x138] ;  /* 0x00c02700ff4677ac */ /* 0x000e620008000a00 */
[----:B---3--:R-:W-:-:S02]  /*6b30*/  DFMA R24, R8, UR48, R24 ;  /* 0x0000003008187c2b */ /* 0x008fc40008000018 */
[C---:B----4-:R-:W-:Y:S01]  /*6b40*/  DFMA R26, R8.reuse, UR36, R26 ;  /* 0x00000024081a7c2b */ /* 0x050fe2000800001a */
[----:B------:R-:W3:Y:S01]  /*6b50*/  LDCU.64 UR44, c[0x3][0x120] ;  /* 0x00c02400ff2c77ac */ /* 0x000ee20008000a00 */
[C---:B-----5:R-:W-:Y:S02]  /*6b60*/  DFMA R18, R8.reuse, UR54, R18 ;  /* 0x0000003608127c2b */ /* 0x060fe40008000012 */
[C---:B--2---:R-:W-:Y:S01]  /*6b70*/  DFMA R20, R8.reuse, UR52, R20 ;  /* 0x0000003408147c2b */ /* 0x044fe20008000014 */
[----:B------:R-:W2:Y:S01]  /*6b80*/  LDCU.64 UR74, c[0x3][0x128] ;  /* 0x00c02500ff4a77ac */ /* 0x000ea20008000a00 */
[C---:B0-----:R-:W-:Y:S02]  /*6b90*/  DFMA R22, R8.reuse, UR50, R22 ;  /* 0x0000003208167c2b */ /* 0x041fe40008000016 */
[C---:B------:R-:W-:Y:S01]  /*6ba0*/  DFMA R28, R8.reuse, UR38, R28 ;  /* 0x00000026081c7c2b */ /* 0x040fe2000800001c */
[----:B------:R-:W0:Y:S01]  /*6bb0*/  LDCU.64 UR26, c[0x3][0x130] ;  /* 0x00c02600ff1a77ac */ /* 0x000e220008000a00 */
[----:B------:R-:W-:-:S02]  /*6bc0*/  DFMA R16, R8, UR40, R14 ;  /* 0x0000002808107c2b */ /* 0x000fc4000800000e */
[C---:B------:R-:W-:Y:S01]  /*6bd0*/  DFMA R10, R8.reuse, UR46, R10 ;  /* 0x0000002e080a7c2b */ /* 0x040fe2000800000a */
[----:B------:R-:W4:Y:S01]  /*6be0*/  LDCU.64 UR22, c[0x3][0x140] ;  /* 0x00c02800ff1677ac */ /* 0x000f220008000a00 */
[C---:B------:R-:W-:Y:S02]  /*6bf0*/  DFMA R30, R8.reuse, UR42, R12 ;  /* 0x0000002a081e7c2b */ /* 0x040fe4000800000c */
[C---:B------:R-:W-:Y:S01]  /*6c00*/  DFMA R32, R8.reuse, UR34, R32 ;  /* 0x0000002208207c2b */ /* 0x040fe20008000020 */
[----:B------:R-:W5:Y:S01]  /*6c10*/  LDCU.64 UR68, c[0x3][0x148] ;  /* 0x00c02900ff4477ac */ /* 0x000f620008000a00 */
[C---:B------:R-:W-:Y:S01]  /*6c20*/  DFMA R34, R8.reuse, UR56, R34 ;  /* 0x0000003808227c2b */ /* 0x040fe20008000022 */
[----:B------:R-:W5:Y:S01]  /*6c30*/  LDS.64 R12, [R2+0x1a68] ;  /* 0x001a6800020c7984 */ /* 0x000f620000000a00 */
[----:B-1----:R-:W-:Y:S01]  /*6c40*/  DFMA R36, R8, UR30, R36 ;  /* 0x0000001e08247c2b */ /* 0x002fe20008000024 */
[----:B------:R-:W1:Y:S01]  /*6c50*/  LDCU.64 UR66, c[0x3][0x150] ;  /* 0x00c02a00ff4277ac */ /* 0x000e620008000a00 */
[----:B------:R-:W-:-:S02]  /*6c60*/  DFMA R24, R4, UR70, R24 ;  /* 0x0000004604187c2b */ /* 0x000fc40008000018 */
[C---:B---3--:R-:W-:Y:S01]  /*6c70*/  DFMA R14, R4.reuse, UR44, R18 ;  /* 0x0000002c040e7c2b */ /* 0x048fe20008000012 */
[----:B------:R-:W3:Y:S01]  /*6c80*/  LDCU.64 UR72, c[0x3][0x158] ;  /* 0x00c02b00ff4877ac */ /* 0x000ee20008000a00 */
[C---:B--2---:R-:W-:Y:S02]  /*6c90*/  DFMA R20, R4.reuse, UR74, R20 ;  /* 0x0000004a04147c2b */ /* 0x044fe40008000014 */
[C---:B0-----:R-:W-:Y:S01]  /*6ca0*/  DFMA R22, R4.reuse, UR26, R22 ;  /* 0x0000001a04167c2b */ /* 0x041fe20008000016 */
[----:B------:R-:W0:Y:S01]  /*6cb0*/  LDCU.64 UR18, c[0x3][0x160] ;  /* 0x00c02c00ff1277ac */ /* 0x000e220008000a00 */
[C---:B----4-:R-:W-:Y:S01]  /*6cc0*/  DFMA R26, R4.reuse, UR22, R26 ;  /* 0x00000016041a7c2b */ /* 0x050fe2000800001a */
[----:B------:R-:W2:Y:S01]  /*6cd0*/  LDCU.64 UR62, c[0x3][0x168] ;  /* 0x00c02d00ff3e77ac */ /* 0x000ea20008000a00 */
[C---:B-----5:R-:W-:Y:S01]  /*6ce0*/  DFMA R28, R4.reuse, UR68, R28 ;  /* 0x00000044041c7c2b */ /* 0x060fe2000800001c */
[----:B------:R-:W4:Y:S01]  /*6cf0*/  LDCU.64 UR14, c[0x3][0x170] ;  /* 0x00c02e00ff0e77ac */ /* 0x000f220008000a00 */
[C---:B-1----:R-:W-:Y:S01]  /*6d00*/  DFMA R16, R4.reuse, UR66, R16 ;  /* 0x0000004204107c2b */ /* 0x042fe20008000010 */
[----:B------:R-:W1:Y:S01]  /*6d10*/  LDCU.64 UR60, c[0x3][0x178] ;  /* 0x00c02f00ff3c77ac */ /* 0x000e620008000a00 */
[C---:B---3--:R-:W-:Y:S01]  /*6d20*/  DFMA R10, R4.reuse, UR72, R10 ;  /* 0x00000048040a7c2b */ /* 0x048fe2000800000a */
[----:B------:R-:W3:Y:S01]  /*6d30*/  LDCU.64 UR6, c[0x3][0x198] ;  /* 0x00c03300ff0677ac */ /* 0x000ee20008000a00 */
[C---:B0-----:R-:W-:Y:S01]  /*6d40*/  DFMA R30, R4.reuse, UR18, R30 ;  /* 0x00000012041e7c2b */ /* 0x041fe2000800001e */
[----:B------:R-:W0:Y:S01]  /*6d50*/  LDCU.64 UR36, c[0x3][0x1c0] ;  /* 0x00c03800ff2477ac */ /* 0x000e220008000a00 */
[C---:B--2---:R-:W-:Y:S01]  /*6d60*/  DFMA R32, R4.reuse, UR62, R32 ;  /* 0x0000003e04207c2b */ /* 0x044fe20008000020 */
[----:B------:R-:W2:Y:S01]  /*6d70*/  LDCU.64 UR10, c[0x3][0x180] ;  /* 0x00c03000ff0a77ac */ /* 0x000ea20008000a00 */
[C---:B----4-:R-:W-:Y:S01]  /*6d80*/  DFMA R34, R4.reuse, UR14, R34 ;  /* 0x0000000e04227c2b */ /* 0x050fe20008000022 */
[----:B------:R-:W4:Y:S01]  /*6d90*/  LDCU.64 UR64, c[0x3][0x188] ;  /* 0x00c03100ff4077ac */ /* 0x000f220008000a00 */
[----:B-1----:R-:W-:Y:S01]  /*6da0*/  DFMA R36, R4, UR60, R36 ;  /* 0x0000003c04247c2b */ /* 0x002fe20008000024 */
[----:B------:R-:W1:Y:S01]  /*6db0*/  LDCU.64 UR58, c[0x3][0x190] ;  /* 0x00c03200ff3a77ac */ /* 0x000e620008000a00 */
[C---:B---3--:R-:W-:Y:S01]  /*6dc0*/  DFMA R4, R6.reuse, UR6, R24 ;  /* 0x0000000606047c2b */ /* 0x048fe20008000018 */
[----:B------:R-:W3:Y:S01]  /*6dd0*/  LDCU.64 UR54, c[0x3][0x1a0] ;  /* 0x00c03400ff3677ac */ /* 0x000ee20008000a00 */
[----:B------:R-:W5:Y:S01]  /*6de0*/  LDS.64 R24, [R2+0x1fb0] ;  /* 0x001fb00002187984 */ /* 0x000f620000000a00 */
[C---:B0-----:R-:W-:Y:S01]  /*6df0*/  DFMA R8, R6.reuse, UR36, R30 ;  /* 0x0000002406087c2b */ /* 0x041fe2000800001e */
[----:B------:R-:W0:Y:S02]  /*6e00*/  LDCU.64 UR52, c[0x3][0x1a8] ;  /* 0x00c03500ff3477ac */ /* 0x000e240008000a00 */
[----:B------:R-:W5:Y:S01]  /*6e10*/  LDS.64 R30, [R2+0x24f8] ;  /* 0x0024f800021e7984 */ /* 0x000f620000000a00 */
[C---:B--2---:R-:W-:Y:S01]  /*6e20*/  DFMA R14, R6.reuse, UR10, R14 ;  /* 0x0000000a060e7c2b */ /* 0x044fe2000800000e */
[----:B------:R-:W2:Y:S01]  /*6e30*/  LDCU.64 UR50, c[0x3][0x1b0] ;  /* 0x00c03600ff3277ac */ /* 0x000ea20008000a00 */
[C---:B----4-:R-:W-:Y:S01]  /*6e40*/  DFMA R20, R6.reuse, UR64, R20 ;  /* 0x0000004006147c2b */ /* 0x050fe20008000014 */
        /* <DEDUP_REMOVED lines=15> */
[----:B0-----:R-:W-:Y:S01]  /*6f40*/  DFMA R36, R6, UR46, R36 ;  /* 0x0000002e06247c2b */ /* 0x001fe20008000024 */
[----:B------:R-:W0:Y:S01]  /*6f50*/  LDS.64 R6, [R2+0x2a40] ;  /* 0x002a400002067984 */ /* 0x000e220000000a00 */
[----:B------:R-:W5:Y:S01]  /*6f60*/  LDCU.64 UR26, c[0x3][0x218] ;  /* 0x00c04300ff1a77ac */ /* 0x000f620008000a00 */
        /* <DEDUP_REMOVED lines=8> */
[C---:B-----5:R-:W-:Y:S01]  /*6ff0*/  DFMA R10, R12.reuse, UR26, R10 ;  /* 0x0000001a0c0a7c2b */ /* 0x060fe2000800000a */
[----:B------:R-:W5:Y:S01]  /*7000*/  LDCU.64 UR62, c[0x3][0x258] ;  /* 0x00c04b00ff3e77ac */ /* 0x000f620008000a00 */
[C---:B--2---:R-:W-:Y:S01]  /*7010*/  DFMA R8, R12.reuse, UR70, R8 ;  /* 0x000000460c087c2b */ /* 0x044fe20008000008 */
[----:B------:R-:W2:Y:S01]  /*7020*/  LDCU.64 UR10, c[0x3][0x270] ;  /* 0x00c04e00ff0a77ac */ /* 0x000ea20008000a00 */
[----:B----4-:R-:W-:Y:S01]  /*7030*/  DFMA R40, R12, UR66, R36 ;  /* 0x000000420c287c2b */ /* 0x010fe20008000024 */
[----:B------:R-:W4:Y:S01]  /*7040*/  LDCU.64 UR22, c[0x3][0x228] ;  /* 0x00c04500ff1677ac */ /* 0x000f220008000a00 */
[----:B-1----:R-:W-:Y:S01]  /*7050*/  DFMA R22, R24, UR18, R22 ;  /* 0x0000001218167c2b */ /* 0x002fe20008000016 */
[----:B------:R-:W1:Y:S01]  /*7060*/  LDCU.64 UR64, c[0x3][0x278] ;  /* 0x00c04f00ff4077ac */ /* 0x000e620008000a00 */
[----:B---3--:R-:W-:Y:S01]  /*7070*/  DFMA R38, R12, UR68, R18 ;  /* 0x000000440c267c2b */ /* 0x008fe20008000012 */
[----:B------:R-:W3:Y:S01]  /*7080*/  LDCU.64 UR58, c[0x3][0x280] ;  /* 0x00c05000ff3a77ac */ /* 0x000ee20008000a00 */
[C---:B-----5:R-:W-:Y:S01]  /*7090*/  DFMA R4, R24.reuse, UR62, R4 ;  /* 0x0000003e18047c2b */ /* 0x060fe20008000004 */
[----:B------:R-:W5:Y:S01]  /*70a0*/  LDCU.64 UR48, c[0x3][0x2b0] ;  /* 0x00c05600ff3077ac */ /* 0x000f620008000a00 */
[----:B--2---:R-:W-:Y:S01]  /*70b0*/  DFMA R18, R24, UR10, R16 ;  /* 0x0000000a18127c2b */ /* 0x004fe20008000010 */
[----:B------:R-:W2:Y:S01]  /*70c0*/  LDCU.64 UR54, c[0x3][0x290] ;  /* 0x00c05200ff3677ac */ /* 0x000ea20008000a00 */
[----:B----4-:R-:W-:Y:S01]  /*70d0*/  DFMA R34, R12, UR22, R32 ;  /* 0x000000160c227c2b */ /* 0x010fe20008000020 */
[----:B------:R-:W4:Y:S01]  /*70e0*/  LDCU.64 UR36, c[0x3][0x2b8] ;  /* 0x00c05700ff2477ac */ /* 0x000f220008000a00 */
[C---:B-1----:R-:W-:Y:S01]  /*70f0*/  DFMA R32, R24.reuse, UR64, R10 ;  /* 0x0000004018207c2b */ /* 0x042fe2000800000a */
[----:B------:R-:W1:Y:S01]  /*7100*/  LDCU.64 UR46, c[0x3][0x2d0] ;  /* 0x00c05a00ff2e77ac */ /* 0x000e620008000a00 */
[----:B---3--:R-:W-:Y:S01]  /*7110*/  DFMA R36, R24, UR58, R8 ;  /* 0x0000003a18247c2b */ /* 0x008fe20008000008 */
[----:B------:R-:W3:Y:S01]  /*7120*/  LDCU.64 UR52, c[0x3][0x298] ;  /* 0x00c05300ff3477ac */ /* 0x000ee20008000a00 */
[----:B-----5:R-:W-:Y:S01]  /*7130*/  DFMA R22, R30, UR48, R22 ;  /* 0x000000301e167c2b */ /* 0x020fe20008000016 */
[----:B------:R-:W5:Y:S01]  /*7140*/  LDCU.64 UR42, c[0x3][0x2d8] ;  /* 0x00c05b00ff2a77ac */ /* 0x000f620008000a00 */
[----:B--2---:R-:W-:Y:S01]  /*7150*/  DFMA R42, R24, UR54, R38 ;  /* 0x00000036182a7c2b */ /* 0x004fe20008000026 */
[----:B------:R-:W2:Y:S01]  /*7160*/  LDCU.64 UR30, c[0x3][0x200] ;  /* 0x00c04000ff1e77ac */ /* 0x000ea20008000a00 */
[C---:B----4-:R-:W-:Y:S01]  /*7170*/  DFMA R8, R30.reuse, UR36, R4 ;  /* 0x000000241e087c2b */ /* 0x050fe20008000004 */
[----:B------:R-:W4:Y:S01]  /*7180*/  LDCU.64 UR44, c[0x3][0x208] ;  /* 0x00c04100ff2c77ac */ /* 0x000f220008000a00 */
[----:B------:R-:W0:Y:S01]  /*7190*/  LDS.64 R4, [R2+0x2f88] ;  /* 0x002f880002047984 */ /* 0x000e220000000a00 */
[----:B-1----:R-:W-:Y:S01]  /*71a0*/  DFMA R38, R30, UR46, R18 ;  /* 0x0000002e1e267c2b */ /* 0x002fe20008000012 */
[----:B------:R-:W0:Y:S01]  /*71b0*/  LDCU.64 UR26, c[0x3][0x310] ;  /* 0x00c06200ff1a77ac */ /* 0x000e220008000a00 */
[----:B---3--:R-:W-:Y:S01]  /*71c0*/  DFMA R44, R24, UR52, R40 ;  /* 0x00000034182c7c2b */ /* 0x008fe20008000028 */
[----:B------:R-:W1:Y:S01]  /*71d0*/  LDCU.64 UR70, c[0x3][0x318] ;  /* 0x00c06300ff4677ac */ /* 0x000e620008000a00 */
[----:B-----5:R-:W-:Y:S01]  /*71e0*/  DFMA R40, R30, UR42, R32 ;  /* 0x0000002a1e287c2b */ /* 0x020fe20008000020 */
[----:B------:R-:W3:Y:S01]  /*71f0*/  LDCU.64 UR66, c[0x3][0x330] ;  /* 0x00c06600ff4277ac */ /* 0x000ee20008000a00 */
[C---:B--2---:R-:W-:Y:S01]  /*7200*/  DFMA R26, R12.reuse, UR30, R26 ;  /* 0x0000001e0c1a7c2b */ /* 0x044fe2000800001a */
[----:B------:R-:W2:Y:S01]  /*7210*/  LDCU.64 UR72, c[0x3][0x248] ;  /* 0x00c04900ff4877ac */ /* 0x000ea20008000a00 */
[----:B----4-:R-:W-:Y:S01]  /*7220*/  DFMA R28, R12, UR44, R28 ;  /* 0x0000002c0c1c7c2b */ /* 0x010fe2000800001c */
[----:B------:R-:W4:Y:S01]  /*7230*/  LDCU.64 UR14, c[0x3][0x260] ;  /* 0x00c04c00ff0e77ac */ /* 0x000f220008000a00 */
[C---:B0-----:R-:W-:Y:S01]  /*7240*/  DFMA R32, R6.reuse, UR26, R22 ;  /* 0x0000001a06207c2b */ /* 0x041fe20008000016 */
[----:B------:R-:W0:Y:S01]  /*7250*/  LDCU.64 UR6, c[0x3][0x288] ;  /* 0x00c05100ff0677ac */ /* 0x000e220008000a00 */
[C---:B-1----:R-:W-:Y:S01]  /*7260*/  DFMA R22, R6.reuse, UR70, R8 ;  /* 0x0000004606167c2b */ /* 0x042fe20008000008 */
[----:B------:R-:W1:Y:S01]  /*7270*/  LDCU.64 UR60, c[0x3][0x268] ;  /* 0x00c04d00ff3c77ac */ /* 0x000e620008000a00 */
[----:B---3--:R-:W-:Y:S01]  /*7280*/  DFMA R8, R6, UR66, R38 ;  /* 0x0000004206087c2b */ /* 0x008fe20008000026 */
[----:B------:R-:W3:Y:S01]  /*7290*/  LDCU.64 UR50, c[0x3][0x2a8] ;  /* 0x00c05500ff3277ac */ /* 0x000ee20008000a00 */
[----:B------:R-:W-:-:S02]  /*72a0*/  DFMA R38, R12, UR4, R14 ;  /* 0x000000040c267c2b */ /* 0x000fc4000800000e */
[C---:B--2---:R-:W-:Y:S01]  /*72b0*/  DFMA R20, R24.reuse, UR72, R20 ;  /* 0x0000004818147c2b */ /* 0x044fe20008000014 */
[----:B------:R-:W2:Y:S01]  /*72c0*/  LDCU.64 UR38, c[0x3][0x2c0] ;  /* 0x00c05800ff2677ac */ /* 0x000ea20008000a00 */
[----:B------:R-:W5:Y:S01]  /*72d0*/  LDS.64 R14, [R2+0x34d0] ;  /* 0x0034d000020e7984 */ /* 0x000f620000000a00 */
[C---:B----4-:R-:W-:Y:S01]  /*72e0*/  DFMA R26, R24.reuse, UR14, R26 ;  /* 0x0000000e181a7c2b */ /* 0x050fe2000800001a */
[----:B------:R-:W4:Y:S02]  /*72f0*/  LDCU.64 UR56, c[0x3][0x2e8] ;  /* 0x00c05d00ff3877ac */ /* 0x000f240008000a00 */
[C---:B------:R-:W-:Y:S02]  /*7300*/  DFMA R38, R24.reuse, UR8, R38 ;  /* 0x0000000818267c2b */ /* 0x040fe40008000026 */
[C---:B0-----:R-:W-:Y:S01]  /*7310*/  DFMA R34, R24.reuse, UR6, R34 ;  /* 0x0000000618227c2b */ /* 0x041fe20008000022 */
[----:B------:R-:W0:Y:S01]  /*7320*/  LDCU.64 UR40, c[0x3][0x2c8] ;  /* 0x00c05900ff2877ac */ /* 0x000e220008000a00 */
[----:B-1----:R-:W-:Y:S01]  /*7330*/  DFMA R28, R24, UR60, R28 ;  /* 0x0000003c181c7c2b */ /* 0x002fe2000800001c */
[----:B------:R-:W1:Y:S03]  /*7340*/  LDCU.64 UR34, c[0x3][0x2e0] ;  /* 0x00c05c00ff2277ac */ /* 0x000e660008000a00 */
[----:B------:R-:W-:-:S02]  /*7350*/  DFMA R38, R30, UR12, R38 ;  /* 0x0000000c1e267c2b */ /* 0x000fc40008000026 */
[C---:B---3--:R-:W-:Y:S01]  /*7360*/  DFMA R20, R30.reuse, UR50, R20 ;  /* 0x000000321e147c2b */ /* 0x048fe20008000014 */
[----:B------:R-:W3:Y:S01]  /*7370*/  LDCU.64 UR30, c[0x3][0x2f0] ;  /* 0x00c05e00ff1e77ac */ /* 0x000ee20008000a00 */
[----:B--2---:R-:W-:Y:S01]  /*7380*/  DFMA R10, R30, UR38, R26 ;  /* 0x000000261e0a7c2b */ /* 0x004fe2000800001a */
[----:B------:R-:W2:Y:S03]  /*7390*/  LDCU.64 UR44, c[0x3][0x2f8] ;  /* 0x00c05f00ff2c77ac */ /* 0x000ea60008000a00 */
[----:B------:R-:W-:Y:S02]  /*73a0*/  DFMA R38, R6, UR16, R38 ;  /* 0x0000001006267c2b */ /* 0x000fe40008000026 */
[C---:B----4-:R-:W-:Y:S01]  /*73b0*/  DFMA R18, R30.reuse, UR56, R34 ;  /* 0x000000381e127c2b */ /* 0x050fe20008000022 */
[----:B------:R-:W4:Y:S01]  /*73c0*/  LDCU.64 UR74, c[0x3][0x308] ;  /* 0x00c06100ff4a77ac */ /* 0x000f220008000a00 */
[----:B0-----:R-:W-:Y:S01]  /*73d0*/  DFMA R16, R30, UR40, R28 ;  /* 0x000000281e107c2b */ /* 0x001fe2000800001c */
[----:B------:R-:W0:Y:S03]  /*73e0*/  LDCU.64 UR22, c[0x3][0x320] ;  /* 0x00c06400ff1677ac */ /* 0x000e260008000a00 */
[----:B------:R-:W-:-:S02]  /*73f0*/  DFMA R38, R4, UR20, R38 ;  /* 0x0000001404267c2b */ /* 0x000fc40008000026 */
[C---:B-1----:R-:W-:Y:S01]  /*7400*/  DFMA R36, R30.reuse, UR34, R36 ;  /* 0x000000221e247c2b */ /* 0x042fe20008000024 */
[----:B------:R-:W1:Y:S01]  /*7410*/  LDCU.64 UR14, c[0x3][0x350] ;  /* 0x00c06a00ff0e77ac */ /* 0x000e620008000a00 */
[C---:B---3--:R-:W-:Y:S01]  /*7420*/  DFMA R34, R30.reuse, UR30, R42 ;  /* 0x0000001e1e227c2b */ /* 0x048fe2000800002a */
[----:B------:R-:W3:Y:S01]  /*7430*/  LDCU.64 UR64, c[0x3][0x370] ;  /* 0x00c06e00ff4077ac */ /* 0x000ee20008000a00 */
[----:B--2---:R-:W-:Y:S01]  /*7440*/  DFMA R26, R30, UR44, R44 ;  /* 0x0000002c1e1a7c2b */ /* 0x004fe2000800002c */
[----:B------:R-:W2:Y:S01]  /*7450*/  LDCU.64 UR68, c[0x3][0x328] ;  /* 0x00c06500ff4477ac */ /* 0x000ea20008000a00 */
[----:B------:R-:W2:Y:S01]  /*7460*/  LDS.64 R30, [R2+0x3a18] ;  /* 0x003a1800021e7984 */ /* 0x000ea20000000a00 */
[----:B----4-:R-:W-:Y:S01]  /*7470*/  DFMA R28, R6, UR74, R20 ;  /* 0x0000004a061c7c2b */ /* 0x010fe20008000014 */
[----:B------:R-:W4:Y:S01]  /*7480*/  LDCU.64 UR6, c[0x3][0x380] ;  /* 0x00c07000ff0677ac */ /* 0x000f220008000a00 */
[----:B-----5:R-:W-:Y:S02]  /*7490*/  DFMA R38, R14, UR24, R38 ;  /* 0x000000180e267c2b */ /* 0x020fe40008000026 */
[C---:B0-----:R-:W-:Y:S01]  /*74a0*/  DFMA R20, R6.reuse, UR22, R10 ;  /* 0x0000001606147c2b */ /* 0x041fe2000800000a */
[----:B------:R-:W0:Y:S01]  /*74b0*/  LDCU.64 UR18, c[0x3][0x340] ;  /* 0x00c06800ff1277ac */ /* 0x000e220008000a00 */
[----:B-1----:R-:W-:Y:S01]  /*74c0*/  DFMA R24, R6, UR14, R34 ;  /* 0x0000000e06187c2b */ /* 0x002fe20008000022 */
[----:B------:R-:W1:Y:S01]  /*74d0*/  LDCU.64 UR54, c[0x3][0x388] ;  /* 0x00c07100ff3677ac */ /* 0x000e620008000a00 */
[----:B---3--:R-:W-:Y:S01]  /*74e0*/  DFMA R34, R4, UR64, R32 ;  /* 0x0000004004227c2b */ /* 0x008fe20008000020 */
[----:B------:R-:W3:Y:S01]  /*74f0*/  LDCU.64 UR72, c[0x3][0x338] ;  /* 0x00c06700ff4877ac */ /* 0x000ee20008000a00 */
[----:B--2---:R-:W-:Y:S01]  /*7500*/  DFMA R16, R6, UR68, R16 ;  /* 0x0000004406107c2b */ /* 0x004fe20008000010 */
[----:B------:R-:W2:Y:S01]  /*7510*/  LDCU.64 UR62, c[0x3][0x348] ;  /* 0x00c06900ff3e77ac */ /* 0x000ea20008000a00 */
[----:B----4-:R-:W-:Y:S01]  /*7520*/  DFMA R32, R4, UR6, R20 ;  /* 0x0000000604207c2b */ /* 0x010fe20008000014 */
[----:B------:R-:W4:Y:S01]  /*7530*/  LDCU.64 UR60, c[0x3][0x358] ;  /* 0x00c06b00ff3c77ac */ /* 0x000f220008000a00 */
[----:B------:R-:W5:Y:S01]  /*7540*/  LDS.64 R20, [R2+0x3f60] ;  /* 0x003f600002147984 */ /* 0x000f620000000a00 */
[----:B0-----:R-:W-:Y:S01]  /*7550*/  DFMA R12, R6, UR18, R36 ;  /* 0x00000012060c7c2b */ /* 0x001fe20008000024 */
[----:B------:R-:W0:Y:S02]  /*7560*/  LDCU.64 UR10, c[0x3][0x368] ;  /* 0x00c06d00ff0a77ac */ /* 0x000e240008000a00 */
[----:B-1----:R-:W-:Y:S01]  /*7570*/  DFMA R16, R4, UR54, R16 ;  /* 0x0000003604107c2b */ /* 0x002fe20008000010 */
[----:B------:R-:W1:Y:S01]  /*7580*/  LDCU.64 UR58, c[0x3][0x378] ;  /* 0x00c06f00ff3a77ac */ /* 0x000e620008000a00 */
[C---:B---3--:R-:W-:Y:S01]  /*7590*/  DFMA R10, R6.reuse, UR72, R40 ;  /* 0x00000048060a7c2b */ /* 0x048fe20008000028 */
[----:B------:R-:W3:Y:S01]  /*75a0*/  LDCU.64 UR48, c[0x3][0x3a0] ;  /* 0x00c07400ff3077ac */ /* 0x000ee20008000a00 */
[----:B--2---:R-:W-:Y:S01]  /*75b0*/  DFMA R18, R6, UR62, R18 ;  /* 0x0000003e06127c2b */ /* 0x004fe20008000012 */
[----:B------:R-:W2:Y:S01]  /*75c0*/  LDCU.64 UR38, c[0x3][0x3b0] ;  /* 0x00c07600ff2677ac */ /* 0x000ea20008000a00 */
[----:B------:R-:W-:-:S02]  /*75d0*/  DFMA R38, R30, UR28, R38 ;  /* 0x0000001c1e267c2b */ /* 0x000fc40008000026 */
[----:B----4-:R-:W-:Y:S01]  /*75e0*/  DFMA R26, R6, UR60, R26 ;  /* 0x0000003c061a7c2b */ /* 0x010fe2000800001a */
[----:B------:R-:W4:Y:S01]  /*75f0*/  LDCU.64 UR30, c[0x3][0x3e8] ;  /* 0x00c07d00ff1e77ac */ /* 0x000f220008000a00 */
[C---:B0-----:R-:W-:Y:S01]  /*7600*/  DFMA R28, R4.reuse, UR10, R28 ;  /* 0x0000000a041c7c2b */ /* 0x041fe2000800001c */
[----:B------:R-:W0:Y:S01]  /*7610*/  LDCU.64 UR52, c[0x3][0x390] ;  /* 0x00c07200ff3477ac */ /* 0x000e220008000a00 */
[C---:B-1----:R-:W-:Y:S01]  /*7620*/  DFMA R22, R4.reuse, UR58, R22 ;  /* 0x0000003a04167c2b */ /* 0x042fe20008000016 */
[----:B------:R-:W1:Y:S01]  /*7630*/  LDCU.64 UR50, c[0x3][0x398] ;  /* 0x00c07300ff3277ac */ /* 0x000e620008000a00 */
[C---:B---3--:R-:W-:Y:S01]  /*7640*/  DFMA R12, R4.reuse, UR48, R12 ;  /* 0x00000030040c7c2b */ /* 0x048fe2000800000c */
[----:B------:R-:W3:Y:S01]  /*7650*/  LDCU.64 UR36, c[0x3][0x3a8] ;  /* 0x00c07500ff2477ac */ /* 0x000ee20008000a00 */
[----:B--2---:R-:W-:Y:S01]  /*7660*/  DFMA R24, R4, UR38, R24 ;  /* 0x0000002604187c2b */ /* 0x004fe20008000018 */
[----:B------:R-:W2:Y:S01]  /*7670*/  LDCU.64 UR40, c[0x3][0x3b8] ;  /* 0x00c07700ff2877ac */ /* 0x000ea20008000a00 */
        /* <DEDUP_REMOVED lines=10> */
[C---:B----4-:R-:W-:Y:S01]  /*7720*/  DFMA R22, R14.reuse, UR34, R22 ;  /* 0x000000220e167c2b */ /* 0x050fe20008000016 */
[----:B------:R-:W4:Y:S01]  /*7730*/  LDCU.64 UR46, c[0x3][0x3c8] ;  /* 0x00c07900ff2e77ac */ /* 0x000f220008000a00 */
[C---:B0-----:R-:W-:Y:S01]  /*7740*/  DFMA R12, R14.reuse, UR26, R12 ;  /* 0x0000001a0e0c7c2b */ /* 0x041fe2000800000c */
[----:B------:R-:W0:Y:S01]  /*7750*/  LDCU.64 UR42, c[0x3][0x3d0] ;  /* 0x00c07a00ff2a77ac */ /* 0x000e220008000a00 */
[----:B-1----:R-:W-:Y:S01]  /*7760*/  DFMA R24, R14, UR22, R24 ;  /* 0x000000160e187c2b */ /* 0x002fe20008000018 */
[----:B------:R-:W1:Y:S01]  /*7770*/  LDCU.64 UR44, c[0x3][0x3f0] ;  /* 0x00c07e00ff2c77ac */ /* 0x000e620008000a00 */
[----:B---3--:R-:W-:Y:S01]  /*7780*/  DFMA R16, R30, UR14, R16 ;  /* 0x0000000e1e107c2b */ /* 0x008fe20008000010 */
[----:B------:R-:W3:Y:S01]  /*7790*/  LDCU.64 UR74, c[0x3][0x3f8] ;  /* 0x00c07f00ff4a77ac */ /* 0x000ee20008000a00 */
[C---:B--2---:R-:W-:Y:S01]  /*77a0*/  DFMA R32, R14.reuse, UR56, R32 ;  /* 0x000000380e207c2b */ /* 0x044fe20008000020 */
[----:B------:R-:W2:Y:S01]  /*77b0*/  LDCU.64 UR70, c[0x3][0x408] ;  /* 0x00c08100ff4677ac */ /* 0x000ea20008000a00 */
[C---:B----4-:R-:W-:Y:S01]  /*77c0*/  DFMA R28, R14.reuse, UR46, R28 ;  /* 0x0000002e0e1c7c2b */ /* 0x050fe2000800001c */
[----:B------:R-:W4:Y:S01]  /*77d0*/  LDCU.64 UR68, c[0x3][0x418] ;  /* 0x00c08300ff4477ac */ /* 0x000f220008000a00 */
[C---:B0-----:R-:W-:Y:S01]  /*77e0*/  DFMA R34, R14.reuse, UR42, R34 ;  /* 0x0000002a0e227c2b */ /* 0x041fe20008000022 */
[----:B------:R-:W0:Y:S01]  /*77f0*/  LDCU.64 UR62, c[0x3][0x440] ;  /* 0x00c08800ff3e77ac */ /* 0x000e220008000a00 */
[C---:B-1----:R-:W-:Y:S01]  /*7800*/  DFMA R8, R14.reuse, UR44, R8 ;  /* 0x0000002c0e087c2b */ /* 0x042fe20008000008 */
[----:B------:R-:W1:Y:S01]  /*7810*/  LDCU.64 UR66, c[0x3][0x428] ;  /* 0x00c08500ff4277ac */ /* 0x000e620008000a00 */
[C---:B---3--:R-:W-:Y:S01]  /*7820*/  DFMA R10, R14.reuse, UR74, R10 ;  /* 0x0000004a0e0a7c2b */ /* 0x048fe2000800000a */
        /* <DEDUP_REMOVED lines=19> */
[----:B---3--:R-:W-:Y:S01]  /*7960*/  DFMA R48, R30, UR58, R6 ;  /* 0x0000003a1e307c2b */ /* 0x008fe20008000006 */
[----:B------:R-:W3:Y:S01]  /*7970*/  LDCU.64 UR38, c[0x3][0x4a8] ;  /* 0x00c09500ff2677ac */ /* 0x000ee20008000a00 */
[----:B-----5:R-:W-:-:S02]  /*7980*/  DFMA R6, R20, UR32, R38 ;  /* 0x0000002014067c2b */ /* 0x020fc40008000026 */
        /* <DEDUP_REMOVED lines=16> */
[----:B-1----:R-:W-:-:S02]  /*7a90*/  DFMA R28, R20, UR40, R4 ;  /* 0x00000028141c7c2b */ /* 0x002fc40008000004 */
[C---:B---3--:R-:W-:Y:S02]  /*7aa0*/  DFMA R46, R20.reuse, UR26, R46 ;  /* 0x0000001a142e7c2b */ /* 0x048fe4000800002e */
[C---:B--2---:R-:W-:Y:S02]  /*7ab0*/  DFMA R48, R20.reuse, UR22, R48 ;  /* 0x0000001614307c2b */ /* 0x044fe40008000030 */
[C---:B----4-:R-:W-:Y:S02]  /*7ac0*/  DFMA R16, R20.reuse, UR34, R24 ;  /* 0x0000002214107c2b */ /* 0x050fe40008000018 */
[----:B0-----:R-:W-:-:S11]  /*7ad0*/  DFMA R18, R20, UR14, R30 ;  /* 0x0000000e14127c2b */ /* 0x001fd6000800001e */
.L_x_117:
[----:B------:R-:W-:Y:S05]  /*7ae0*/  BSYNC.RECONVERGENT B0 ;  /* 0x0000000000007941 */ /* 0x000fea0003800200 */
.L_x_116:
[----:B------:R-:W-:Y:S06]  /*7af0*/  BAR.SYNC.DEFER_BLOCKING 0x0 ;  /* 0x0000000000007b1d */ /* 0x000fec0000010000 */
[----:B------:R-:W-:Y:S05]  /*7b00*/  @P0 EXIT ;  /* 0x000000000000094d */ /* 0x000fea0003800000 */
        /* <DEDUP_REMOVED lines=16> */
.L_x_118:
        /* <DEDUP_REMOVED lines=15> */
.L_x_2926:


//--------------------- .text._Z40massMatrixMultiplyMonolithicGlobalKernelILi12ELi13ELi1EEviPKdS1_S1_S1_Pd --------------------------
	.section	.text._Z40massMatrixMultiplyMonolithicGlobalKernelILi12ELi13ELi1EEviPKdS1_S1_S1_Pd,"ax",@progbits
	.align	128
        .global         _Z40massMatrixMultiplyMonolithicGlobalKernelILi12ELi13ELi1EEviPKdS1_S1_S1_Pd
        .type           _Z40massMatrixMultiplyMonolithicGlobalKernelILi12ELi13ELi1EEviPKdS1_S1_S1_Pd,@function
        .size           _Z40massMatrixMultiplyMonolithicGlobalKernelILi12ELi13ELi1EEviPKdS1_S1_S1_Pd,(.L_x_2927 - _Z40massMatrixMultiplyMonolithicGlobalKernelILi12ELi13ELi1EEviPKdS1_S1_S1_Pd)
        .other          _Z40massMatrixMultiplyMonolithicGlobalKernelILi12ELi13ELi1EEviPKdS1_S1_S1_Pd,@"STO_CUDA_ENTRY STV_DEFAULT"
_Z40massMatrixMultiplyMonolithicGlobalKernelILi12ELi13ELi1EEviPKdS1_S1_S1_Pd:
.text._Z40massMatrixMultiplyMonolithicGlobalKernelILi12ELi13ELi1EEviPKdS1_S1_S1_Pd:
[----:B------:R-:W0:Y:S08]  /*0000*/  LDC R1, c[0x0][0x37c] ;  /* 0x0000df00ff017b82 */ /* 0x000e300000000800 */
[----:B------:R-:W1:Y:S01]  /*0010*/  LDC.64 R222, c[0x0][0x390] ;  /* 0x0000e400ffde7b82 */ /* 0x000e620000000a00 */
[----:B------:R-:W1:Y:S01]  /*0020*/  LDCU.64 UR4, c[0x0][0x358] ;  /* 0x00006b00ff0477ac */ /* 0x000e620008000a00 */
[----:B------:R-:W2:Y:S01]  /*0030*/  S2R R194, SR_TID.X ;  /* 0x0000000000c27919 */ /* 0x000ea20000002100 */
[----:B0-----:R-:W-:Y:S01]  /*0040*/  VIADD R1, R1, 0xffffffd8 ;  /* 0xffffffd801017836 */ /* 0x001fe20000000000 */
[----:B------:R-:W0:Y:S01]  /*0050*/  LDCU UR7, c[0x0][0x380] ;  /* 0x00007000ff0777ac */ /* 0x000e220008000800 */
        /* <DEDUP_REMOVED lines=77> */
[----:B------:R-:W3:Y:S01]  /*0530*/  S2UR UR6, SR_CTAID.X ;  /* 0x00000000000679c3 */ /* 0x000ee20000002500 */
[C---:B--2---:R-:W-:Y:S01]  /*0540*/  LOP3.LUT R2, R194.reuse, 0xffff, RZ, 0xc0, !PT ;  /* 0x0000ffffc2027812 */ /* 0x044fe200078ec0ff */
[----:B------:R-:W-:Y:S01]  /*0550*/  BSSY.RECONVERGENT B0, `(.L_x_119) ;  /* 0x000017d000007945 */ /* 0x000fe20003800200 */
[----:B------:R-:W3:Y:S01]  /*0560*/  S2R R136, SR_TID.Y ;  /* 0x0000000000887919 */ /* 0x000ee20000002200 */
[----:B------:R-:W-:-:S02]  /*0570*/  PRMT R128, R194, 0x9910, RZ ;  /* 0x00009910c2807816 */ /* 0x000fc400000000ff */
[C---:B------:R-:W-:Y:S01]  /*0580*/  IMAD R3, R2.reuse, 0x1556, RZ ;  /* 0x0000155602037824 */ /* 0x040fe200078e02ff */
[----:B------:R-:W2:Y:S01]  /*0590*/  S2R R134, SR_CgaCtaId ;  /* 0x0000000000867919 */ /* 0x000ea20000008800 */
[----:B------:R-:W-:Y:S01]  /*05a0*/  IMAD R130, R2, 0x13b2, RZ ;  /* 0x000013b202827824 */ /* 0x000fe200078e02ff */
[----:B------:R-:W-:Y:S02]  /*05b0*/  BAR.SYNC.DEFER_BLOCKING 0x0 ;  /* 0x0000000000007b1d */ /* 0x000fe40000010000 */
[----:B------:R-:W-:Y:S01]  /*05c0*/  SHF.R.U32.HI R2, RZ, 0x10, R3 ;  /* 0x00000010ff027819 */ /* 0x000fe20000011603 */
[----:B------:R-:W-:Y:S01]  /*05d0*/  IMAD.MOV.U32 R3, RZ, RZ, R128 ;  /* 0x000000ffff037224 */ /* 0x000fe200078e0080 */
[----:B------:R-:W-:Y:S02]  /*05e0*/  SHF.R.U32.HI R130, RZ, 0x10, R130 ;  /* 0x00000010ff827819 */ /* 0x000fe40000011682 */
[----:B------:R-:W-:Y:S01]  /*05f0*/  PRMT R128, R2, 0x9910, RZ ;  /* 0x0000991002807816 */ /* 0x000fe200000000ff */
[----:B------:R-:W-:Y:S01]  /*0600*/  IMAD R2, R3, 0xab, RZ ;  /* 0x000000ab03027824 */ /* 0x000fe200078e02ff */
[----:B------:R-:W-:-:S02]  /*0610*/  PRMT R129, R130, 0x9910, RZ ;  /* 0x0000991082817816 */ /* 0x000fc400000000ff */
[----:B------:R-:W-:Y:S02]  /*0620*/  MOV R3, 0x400 ;  /* 0x0000040000037802 */ /* 0x000fe40000000f00 */
[----:B------:R-:W-:Y:S01]  /*0630*/  LOP3.LUT R131, R2, 0xffff, RZ, 0xc0, !PT ;  /* 0x0000ffff02837812 */ /* 0x000fe200078ec0ff */
[----:B------:R-:W-:Y:S01]  /*0640*/  IMAD R2, R128, 0xc, RZ ;  /* 0x0000000c80027824 */ /* 0x000fe200078e02ff */
[C---:B------:R-:W-:Y:S01]  /*0650*/  ISETP.GT.U32.AND P1, PT, R194.reuse, 0x8f, PT ;  /* 0x0000008fc200780c */ /* 0x040fe20003f24070 */
[----:B------:R-:W-:Y:S01]  /*0660*/  IMAD R129, R129, 0xd, RZ ;  /* 0x0000000d81817824 */ /* 0x000fe200078e02ff */
[----:B------:R-:W-:Y:S01]  /*0670*/  SHF.R.U32.HI R128, RZ, 0xb, R131 ;  /* 0x0000000bff807819 */ /* 0x000fe20000011683 */
[----:B------:R-:W-:Y:S01]  /*0680*/  IMAD.MOV R2, RZ, RZ, -R2 ;  /* 0x000000ffff027224 */ /* 0x000fe200078e0a02 */
[----:B------:R-:W-:Y:S01]  /*0690*/  ISETP.GT.U32.AND P2, PT, R194, 0x9b, PT ;  /* 0x0000009bc200780c */ /* 0x000fe20003f44070 */
[----:B------:R-:W-:Y:S01]  /*06a0*/  IMAD.MOV R135, RZ, RZ, -R129 ;  /* 0x000000ffff877224 */ /* 0x000fe200078e0a81 */
[----:B------:R-:W-:-:S02]  /*06b0*/  LOP3.LUT R128, R128, 0xffff, RZ, 0xc0, !PT ;  /* 0x0000ffff80807812 */ /* 0x000fc400078ec0ff */
[----:B------:R-:W-:Y:S02]  /*06c0*/  PRMT R129, R2, 0x7710, RZ ;  /* 0x0000771002817816 */ /* 0x000fe400000000ff */
[----:B------:R-:W-:Y:S01]  /*06d0*/  PRMT R135, R135, 0x7710, RZ ;  /* 0x0000771087877816 */ /* 0x000fe200000000ff */
[----:B---3--:R-:W-:Y:S02]  /*06e0*/  VIADD R0, R136, UR6 ;  /* 0x0000000688007c36 */ /* 0x008fe40008000000 */
[--C-:B------:R-:W-:Y:S01]  /*06f0*/  IMAD.IADD R2, R129, 0x1, R194.reuse ;  /* 0x0000000181027824 */ /* 0x100fe200078e02c2 */
[----:B--2---:R-:W-:Y:S01]  /*0700*/  LEA R3, R134, R3, 0x18 ;  /* 0x0000000386037211 */ /* 0x004fe200078ec0ff */
[----:B------:R-:W-:Y:S01]  /*0710*/  IMAD.IADD R129, R135, 0x1, R194 ;  /* 0x0000000187817824 */ /* 0x000fe200078e02c2 */
[----:B0-----:R-:W-:Y:S02]  /*0720*/  ISETP.GE.AND P0, PT, R0, UR7, PT ;  /* 0x0000000700007c0c */ /* 0x001fe4000bf06270 */
[----:B------:R-:W-:Y:S01]  /*0730*/  LOP3.LUT R134, R2, 0xffff, RZ, 0xc0, !PT ;  /* 0x0000ffff02867812 */ /* 0x000fe200078ec0ff */
[----:B------:R-:W-:Y:S01]  /*0740*/  IMAD R3, R136, 0x44a8, R3 ;  /* 0x000044a888037824 */ /* 0x000fe200078e0203 */
[----:B------:R-:W-:-:S03]  /*0750*/  LOP3.LUT R135, R129, 0xffff, RZ, 0xc0, !PT ;  /* 0x0000ffff81877812 */ /* 0x000fc600078ec0ff */
[--C-:B------:R-:W-:Y:S02]  /*0760*/  IMAD R131, R128, 0x68, R3.reuse ;  /* 0x0000006880837824 */ /* 0x100fe400078e0203 */
[----:B------:R-:W-:Y:S02]  /*0770*/  IMAD R220, R130, 0x548, R3 ;  /* 0x0000054882dc7824 */ /* 0x000fe400078e0203 */
[--C-:B------:R-:W-:Y:S02]  /*0780*/  IMAD R128, R128, 0x4e0, R131.reuse ;  /* 0x000004e080807824 */ /* 0x100fe400078e0283 */
[----:B------:R-:W0:Y:S01]  /*0790*/  @!P0 LDC.64 R132, c[0x0][0x3a0] ;  /* 0x0000e800ff848b82 */ /* 0x000e220000000a00 */
[----:B------:R-:W-:Y:S02]  /*07a0*/  @!P0 IMAD R129, R0, 0x6c0, R194 ;  /* 0x000006c000818824 */ /* 0x000fe400078e02c2 */
[C---:B------:R-:W-:Y:S02]  /*07b0*/  IMAD R2, R134.reuse, 0x8, R131 ;  /* 0x0000000886027824 */ /* 0x040fe400078e0283 */
[----:B------:R-:W-:-:S02]  /*07c0*/  IMAD R3, R134, 0x8, R128 ;  /* 0x0000000886037824 */ /* 0x000fc400078e0280 */
[----:B------:R-:W-:Y:S02]  /*07d0*/  IMAD R220, R135, 0x68, R220 ;  /* 0x0000006887dc7824 */ /* 0x000fe400078e02dc */
[----:B0-----:R-:W-:Y:S01]  /*07e0*/  @!P0 IMAD.WIDE R132, R129, 0x8, R132 ;  /* 0x0000000881848825 */ /* 0x001fe200078e0284 */
[----:B-1----:R-:W-:Y:S06]  /*07f0*/  @P1 BRA `(.L_x_120) ;  /* 0x0000001400481947 */ /* 0x002fec0003800000 */
        /* <DEDUP_REMOVED lines=29> */
[----:B------:R-:W4:Y:S04]  /*09d0*/  @!P0 LDG.E.64.CONSTANT R154, desc[UR4][R132.64+0x2880] ;  /* 0x00288004849a8981 */ /* 0x000f28000c1e9b00 */
[----:B------:R-:W4:Y:S04]  /*09e0*/  @!P0 LDG.E.64.CONSTANT R146, desc[UR4][R132.64+0x2d00] ;  /* 0x002d000484928981 */ /* 0x000f28000c1e9b00 */
[----:B------:R-:W4:Y:S04]  /*09f0*/  LDG.E.64.CONSTANT R198, desc[UR4][R136.64+0x50] ;  /* 0x0000500488c67981 */ /* 0x000f28000c1e9b00 */
[----:B------:R-:W4:Y:S04]  /*0a00*/  LDG.E.64.CONSTANT R202, desc[UR4][R136.64+0x138] ;  /* 0x0001380488ca7981 */ /* 0x000f28000c1e9b00 */
[----:B------:R-:W4:Y:S04]  /*0a10*/  LDG.E.64.CONSTANT R210, desc[UR4][R136.64+0x190] ;  /* 0x0001900488d27981 */ /* 0x000f28000c1e9b00 */
[----:B------:R-:W4:Y:S01]  /*0a20*/  @!P0 LDG.E.64.CONSTANT R132, desc[UR4][R132.64+0x3180] ;  /* 0x0031800484848981 */ /* 0x000f22000c1e9b00 */
[----:B--2---:R-:W-:-:S08]  /*0a30*/  DFMA R190, R134, R190, RZ ;  /* 0x000000be86be722b */ /* 0x004fd000000000ff */
[----:B---3--:R-:W-:Y:S01]  /*0a40*/  DFMA R190, R130, R192, R190 ;  /* 0x000000c082be722b */ /* 0x008fe200000000be */
[----:B------:R-:W2:Y:S07]  /*0a50*/  LDG.E.64.CONSTANT R192, desc[UR4][R136.64+0x188] ;  /* 0x0001880488c07981 */ /* 0x000eae000c1e9b00 */
[----:B----4-:R-:W-:Y:S02]  /*0a60*/  DFMA R188, R138, R188, R190 ;  /* 0x000000bc8abc722b */ /* 0x010fe400000000be */
[----:B------:R-:W-:Y:S01]  /*0a70*/  DFMA R158, R134, R158, RZ ;  /* 0x0000009e869e722b */ /* 0x000fe200000000ff */
[----:B------:R-:W3:Y:S05]  /*0a80*/  LDG.E.64.CONSTANT R190, desc[UR4][R136.64+0x128] ;  /* 0x0001280488be7981 */ /* 0x000eea000c1e9b00 */
[----:B------:R-:W-:-:S02]  /*0a90*/  DFMA R186, R128, R186, R188 ;  /* 0x000000ba80ba722b */ /* 0x000fc400000000bc */
[----:B------:R-:W-:Y:S01]  /*0aa0*/  DFMA R158, R130, R170, R158 ;  /* 0x000000aa829e722b */ /* 0x000fe2000000009e */
[----:B------:R-:W4:Y:S04]  /*0ab0*/  LDG.E.64.CONSTANT R188, desc[UR4][R136.64+0xe8] ;  /* 0x0000e80488bc7981 */ /* 0x000f28000c1e9b00 */
[----:B------:R-:W2:Y:S01]  /*0ac0*/  LDG.E.64.CONSTANT R170, desc[UR4][R136.64+0xe0] ;  /* 0x0000e00488aa7981 */ /* 0x000ea2000c1e9b00 */
[----:B------:R-:W-:Y:S02]  /*0ad0*/  DFMA R184, R144, R184, R186 ;  /* 0x000000b890b8722b */ /* 0x000fe400000000ba */
[----:B------:R-:W-:Y:S01]  /*0ae0*/  DFMA R158, R138, R164, R158 ;  /* 0x000000a48a9e722b */ /* 0x000fe2000000009e */
[----:B------:R-:W3:Y:S01]  /*0af0*/  LDG.E.64.CONSTANT R186, desc[UR4][R136.64+0x48] ;  /* 0x0000480488ba7981 */ /* 0x000ee2000c1e9b00 */
[----:B------:R-:W-:-:S03]  /*0b00*/  DFMA R164, R134, R140, RZ ;  /* 0x0000008c86a4722b */ /* 0x000fc600000000ff */
[----:B------:R-:W4:Y:S01]  /*0b10*/  LDG.E.64.CONSTANT R140, desc[UR4][R136.64+0x40] ;  /* 0x00004004888c7981 */ /* 0x000f22000c1e9b00 */
[----:B------:R-:W-:-:S03]  /*0b20*/  DFMA R166, R148, R166, R184 ;  /* 0x000000a694a6722b */ /* 0x000fc600000000b8 */
[----:B------:R-:W3:Y:S05]  /*0b30*/  LDG.E.64.CONSTANT R184, desc[UR4][R136.64+0x90] ;  /* 0x0000900488b87981 */ /* 0x000eea000c1e9b00 */
[----:B------:R-:W-:Y:S02]  /*0b40*/  DFMA R162, R142, R162, R166 ;  /* 0x000000a28ea2722b */ /* 0x000fe400000000a6 */
        /* <DEDUP_REMOVED lines=15> */
[----:B--2---:R-:W-:-:S03]  /*0c40*/  DFMA R170, R144, R170, R204 ;  /* 0x000000aa90aa722b */ /* 0x004fc600000000cc */
[----:B------:R-:W2:Y:S01]  /*0c50*/  LDG.E.64.CONSTANT R204, desc[UR4][R136.64+0x1f8] ;  /* 0x0001f80488cc7981 */ /* 0x000ea2000c1e9b00 */
[----:B----4-:R-:W-:Y:S02]  /*0c60*/  DFMA R140, R152, R140, R168 ;  /* 0x0000008c988c722b */ /* 0x010fe400000000a8 */
[----:B---3--:R-:W-:Y:S01]  /*0c70*/  DFMA R184, R142, R184, R200 ;  /* 0x000000b88eb8722b */ /* 0x008fe200000000c8 */
[----:B------:R-:W3:Y:S01]  /*0c80*/  LDG.E.64.CONSTANT R168, desc[UR4][R136.64+0x1a0] ;  /* 0x0001a00488a87981 */ /* 0x000ee2000c1e9b00 */
[----:B------:R-:W-:-:S04]  /*0c90*/  DFMA R170, R148, R188, R170 ;  /* 0x000000bc94aa722b */ /* 0x000fc800000000aa */
[----:B------:R-:W-:Y:S01]  /*0ca0*/  DFMA R140, R154, R186, R140 ;  /* 0x000000ba9a8c722b */ /* 0x000fe2000000008c */
[----:B------:R-:W4:Y:S01]  /*0cb0*/  LDG.E.64.CONSTANT R188, desc[UR4][R136.64+0x1e0] ;  /* 0x0001e00488bc7981 */ /* 0x000f22000c1e9b00 */
[----:B------:R-:W-:Y:S02]  /*0cc0*/  DFMA R166, R134, R166, RZ ;  /* 0x000000a686a6722b */ /* 0x000fe400000000ff */
[----:B------:R-:W-:Y:S01]  /*0cd0*/  DFMA R184, R150, R196, R184 ;  /* 0x000000c496b8722b */ /* 0x000fe200000000b8 */
[----:B------:R-:W2:Y:S04]  /*0ce0*/  LDG.E.64.CONSTANT R200, desc[UR4][R136.64+0x58] ;  /* 0x0000580488c87981 */ /* 0x000ea8000c1e9b00 */
[----:B------:R-:W3:Y:S01]  /*0cf0*/  LDG.E.64.CONSTANT R196, desc[UR4][R136.64+0x198] ;  /* 0x0001980488c47981 */ /* 0x000ee2000c1e9b00 */
[----:B------:R-:W-:-:S02]  /*0d00*/  DFMA R166, R130, R190, R166 ;  /* 0x000000be82a6722b */ /* 0x000fc400000000a6 */
[----:B------:R-:W-:Y:S01]  /*0d10*/  DFMA R140, R146, R198, R140 ;  /* 0x000000c6928c722b */ /* 0x000fe2000000008c */
[----:B------:R-:W2:Y:S04]  /*0d20*/  LDG.E.64.CONSTANT R190, desc[UR4][R136.64+0x148] ;  /* 0x0001480488be7981 */ /* 0x000ea8000c1e9b00 */
[----:B------:R-:W2:Y:S01]  /*0d30*/  LDG.E.64.CONSTANT R198, desc[UR4][R136.64+0x1e8] ;  /* 0x0001e80488c67981 */ /* 0x000ea2000c1e9b00 */
[----:B------:R-:W-:Y:S02]  /*0d40*/  DFMA R158, R142, R158, R170 ;  /* 0x0000009e8e9e722b */ /* 0x000fe400000000aa */
[----:B------:R-:W-:Y:S01]  /*0d50*/  DFMA R164, R152, R164, R184 ;  /* 0x000000a498a4722b */ /* 0x000fe200000000b8 */
[----:B------:R-:W2:Y:S01]  /*0d60*/  LDG.E.64.CONSTANT R186, desc[UR4][R136.64+0xa8] ;  /* 0x0000a80488ba7981 */ /* 0x000ea2000c1e9b00 */
[----:B------:R-:W-:-:S02]  /*0d70*/  DFMA R160, R138, R160, R166 ;  /* 0x000000a08aa0722b */ /* 0x000fc400000000a6 */
[----:B------:R-:W-:Y:S01]  /*0d80*/  DFMA R156, R134, R156, RZ ;  /* 0x0000009c869c722b */ /* 0x000fe200000000ff */
[----:B------:R-:W2:Y:S04]  /*0d90*/  LDG.E.64.CONSTANT R184, desc[UR4][R136.64+0x100] ;  /* 0x0001000488b87981 */ /* 0x000ea8000c1e9b00 */
[----:B------:R-:W2:Y:S04]  /*0da0*/  LDG.E.64.CONSTANT R170, desc[UR4][R136.64+0x150] ;  /* 0x0001500488aa7981 */ /* 0x000ea8000c1e9b00 */
[----:B------:R-:W2:Y:S01]  /*0db0*/  LDG.E.64.CONSTANT R166, desc[UR4][R136.64+0x1f0] ;  /* 0x0001f00488a67981 */ /* 0x000ea2000c1e9b00 */
[----:B------:R-:W-:-:S02]  /*0dc0*/  DFMA R162, R150, R162, R158 ;  /* 0x000000a296a2722b */ /* 0x000fc4000000009e */
[----:B------:R-:W-:Y:S01]  /*0dd0*/  DFMA R202, R128, R202, R160 ;  /* 0x000000ca80ca722b */ /* 0x000fe200000000a0 */
[----:B------:R-:W2:Y:S01]  /*0de0*/  LDG.E.64.CONSTANT R158, desc[UR4][R136.64+0x108] ;  /* 0x00010804889e7981 */ /* 0x000ea2000c1e9b00 */
[----:B------:R-:W-:-:S03]  /*0df0*/  DFMA R192, R130, R192, R156 ;  /* 0x000000c082c0722b */ /* 0x000fc6000000009c */
[----:B------:R-:W2:Y:S04]  /*0e00*/  LDG.E.64.CONSTANT R156, desc[UR4][R136.64+0xb0] ;  /* 0x0000b004889c7981 */ /* 0x000ea8000c1e9b00 */
[----:B------:R-:W2:Y:S01]  /*0e10*/  LDG.E.64.CONSTANT R160, desc[UR4][R136.64+0x158] ;  /* 0x0001580488a07981 */ /* 0x000ea2000c1e9b00 */
[----:B------:R-:W-:-:S03]  /*0e20*/  DFMA R206, R144, R206, R202 ;  /* 0x000000ce90ce722b */ /* 0x000fc600000000ca */
[----:B------:R-:W2:Y:S01]  /*0e30*/  LDG.E.64.CONSTANT R202, desc[UR4][R136.64+0x200] ;  /* 0x0002000488ca7981 */ /* 0x000ea2000c1e9b00 */
[----:B------:R-:W-:-:S03]  /*0e40*/  DFMA R210, R138, R210, R192 ;  /* 0x000000d28ad2722b */ /* 0x000fc600000000c0 */
[----:B------:R-:W2:Y:S01]  /*0e50*/  LDG.E.64.CONSTANT R192, desc[UR4][R136.64+0x1b0] ;  /* 0x0001b00488c07981 */ /* 0x000ea2000c1e9b00 */
[----:B----4-:R-:W-:-:S04]  /*0e60*/  DFMA R188, R134, R188, RZ ;  /* 0x000000bc86bc722b */ /* 0x010fc800000000ff */
[----:B---3--:R-:W-:Y:S02]  /*0e70*/  DFMA R196, R128, R196, R210 ;  /* 0x000000c480c4722b */ /* 0x008fe400000000d2 */
[----:B--2---:R-:W-:Y:S01]  /*0e80*/  DFMA R140, R132, R200, R140 ;  /* 0x000000c8848c722b */ /* 0x004fe2000000008c */
[----:B------:R-:W2:Y:S01]  /*0e90*/  LDG.E.64.CONSTANT R210, desc[UR4][R136.64+0x258] ;  /* 0x0002580488d27981 */ /* 0x000ea2000c1e9b00 */
[----:B------:R-:W-:-:S03]  /*0ea0*/  DFMA R190, R148, R190, R206 ;  /* 0x000000be94be722b */ /* 0x000fc600000000ce */
[----:B------:R-:W3:Y:S01]  /*0eb0*/  LDG.E.64.CONSTANT R200, desc[UR4][R136.64+0x240] ;  /* 0x0002400488c87981 */ /* 0x000ee2000c1e9b00 */
[----:B------:R-:W-:Y:S02]  /*0ec0*/  DFMA R168, R144, R168, R196 ;  /* 0x000000a890a8722b */ /* 0x000fe400000000c4 */
[----:B------:R-:W-:Y:S01]  /*0ed0*/  DFMA R188, R130, R198, R188 ;  /* 0x000000c682bc722b */ /* 0x000fe200000000bc */
[----:B------:R-:W4:Y:S01]  /*0ee0*/  LDG.E.64.CONSTANT R206, desc[UR4][R136.64+0x2a8] ;  /* 0x0002a80488ce7981 */ /* 0x000f22000c1e9b00 */
[----:B------:R-:W-:-:S03]  /*0ef0*/  DFMA R164, R154, R186, R164 ;  /* 0x000000ba9aa4722b */ /* 0x000fc600000000a4 */
[----:B------:R-:W2:Y:S01]  /*0f00*/  LDG.E.64.CONSTANT R186, desc[UR4][R136.64+0x248] ;  /* 0x0002480488ba7981 */ /* 0x000ea2000c1e9b00 */
        /* <DEDUP_REMOVED lines=15> */
[----:B------:R-:W4:Y:S04]  /*1000*/  LDG.E.64.CONSTANT R166, desc[UR4][R136.64+0x218] ;  /* 0x0002180488a67981 */ /* 0x000f28000c1e9b00 */
[----:B------:R-:W4:Y:S01]  /*1010*/  LDG.E.64.CONSTANT R190, desc[UR4][R136.64+0x160] ;  /* 0x0001600488be7981 */ /* 0x000f22000c1e9b00 */
[----:B------:R-:W-:-:S03]  /*1020*/  DFMA R202, R144, R202, R204 ;  /* 0x000000ca90ca722b */ /* 0x000fc600000000cc */
[----:B------:R-:W4:Y:S01]  /*1030*/  LDG.E.64.CONSTANT R204, desc[UR4][R136.64+0x260] ;  /* 0x0002600488cc7981 */ /* 0x000f22000c1e9b00 */
[----:B------:R-:W-:-:S03]  /*1040*/  DFMA R192, R142, R192, R208 ;  /* 0x000000c08ec0722b */ /* 0x000fc600000000d0 */
[----:B------:R-:W4:Y:S04]  /*1050*/  LDG.E.64.CONSTANT R208, desc[UR4][R136.64+0x2b0] ;  /* 0x0002b00488d07981 */ /* 0x000f28000c1e9b00 */
[----:B------:R-:W4:Y:S01]  /*1060*/  LDG.E.64.CONSTANT R196, desc[UR4][R136.64+0x110] ;  /* 0x0001100488c47981 */ /* 0x000f22000c1e9b00 */
[----:B---3--:R-:W-:-:S08]  /*1070*/  DFMA R200, R134, R200, RZ ;  /* 0x000000c886c8722b */ /* 0x008fd000000000ff */
[----:B--2---:R-:W-:Y:S02]  /*1080*/  DFMA R186, R130, R186, R200 ;  /* 0x000000ba82ba722b */ /* 0x004fe400000000c8 */
[----:B------:R-:W2:Y:S01]  /*1090*/  LDG.E.64.CONSTANT R200, desc[UR4][R136.64+0x2c0] ;  /* 0x0002c00488c87981 */ /* 0x000ea2000c1e9b00 */
[----:B----4-:R-:W-:-:S03]  /*10a0*/  DFMA R184, R148, R184, R202 ;  /* 0x000000b894b8722b */ /* 0x010fc600000000ca */
[----:B------:R-:W3:Y:S01]  /*10b0*/  LDG.E.64.CONSTANT R202, desc[UR4][R136.64+0x310] ;  /* 0x0003100488ca7981 */ /* 0x000ee2000c1e9b00 */
[----:B------:R-:W-:Y:S02]  /*10c0*/  DFMA R168, R134, R168, RZ ;  /* 0x000000a886a8722b */ /* 0x000fe400000000ff */
[----:B------:R-:W-:Y:S01]  /*10d0*/  DFMA R188, R150, R188, R192 ;  /* 0x000000bc96bc722b */ /* 0x000fe200000000c0 */
[----:B------:R-:W4:Y:S01]  /*10e0*/  LDG.E.64.CONSTANT R192, desc[UR4][R136.64+0x1c8] ;  /* 0x0001c80488c07981 */ /* 0x000f22000c1e9b00 */
[----:B------:R-:W-:-:S04]  /*10f0*/  DFMA R184, R142, R162, R184 ;  /* 0x000000a28eb8722b */ /* 0x000fc800000000b8 */
[----:B------:R-:W-:Y:S02]  /*1100*/  DFMA R206, R130, R206, R168 ;  /* 0x000000ce82ce722b */ /* 0x000fe400000000a8 */
[----:B------:R-:W-:Y:S01]  /*1110*/  DFMA R186, R138, R164, R186 ;  /* 0x000000a48aba722b */ /* 0x000fe200000000ba */
[----:B------:R-:W2:Y:S01]  /*1120*/  LDG.E.64.CONSTANT R168, desc[UR4][R136.64+0x220] ;  /* 0x0002200488a87981 */ /* 0x000ea2000c1e9b00 */
[----:B------:R-:W-:-:S03]  /*1130*/  DFMA R162, R152, R170, R188 ;  /* 0x000000aa98a2722b */ /* 0x000fc600000000bc */
[----:B------:R-:W3:Y:S04]  /*1140*/  LDG.E.64.CONSTANT R164, desc[UR4][R136.64+0x300] ;  /* 0x0003000488a47981 */ /* 0x000ee8000c1e9b00 */
[----:B------:R-:W4:Y:S01]  /*1150*/  LDG.E.64.CONSTANT R170, desc[UR4][R136.64+0x268] ;  /* 0x0002680488aa7981 */ /* 0x000f22000c1e9b00 */
[----:B------:R-:W-:Y:S02]  /*1160*/  DFMA R156, R132, R198, R156 ;  /* 0x000000c6849c722b */ /* 0x000fe4000000009c */
[----:B------:R-:W-:Y:S01]  /*1170*/  DFMA R166, R150, R166, R184 ;  /* 0x000000a696a6722b */ /* 0x000fe200000000b8 */
        /* <DEDUP_REMOVED lines=15> */
[----:B---3--:R-:W-:Y:S02]  /*1270*/  DFMA R164, R134, R164, RZ ;  /* 0x000000a486a4722b */ /* 0x008fe400000000ff */
[----:B----4-:R-:W-:Y:S02]  /*1280*/  DFMA R170, R148, R170, R204 ;  /* 0x000000aa94aa722b */ /* 0x010fe400000000cc */
[----:B------:R-:W-:Y:S01]  /*1290*/  DFMA R162, R154, R192, R162 ;  /* 0x000000c09aa2722b */ /* 0x000fe200000000a2 */
[----:B------:R-:W3:Y:S04]  /*12a0*/  LDG.E.64.CONSTANT R204, desc[UR4][R136.64+0x230] ;  /* 0x0002300488cc7981 */ /* 0x000ee8000c1e9b00 */
[----:B------:R-:W4:Y:S01]  /*12b0*/  LDG.E.64.CONSTANT R192, desc[UR4][R136.64+0x2d8] ;  /* 0x0002d80488c07981 */ /* 0x000f22000c1e9b00 */
[----:B------:R-:W-:-:S02]  /*12c0*/  DFMA R170, R142, R198, R170 ;  /* 0x000000c68eaa722b */ /* 0x000fc400000000aa */
[----:B------:R-:W-:Y:S01]  /*12d0*/  DFMA R184, R128, R184, R208 ;  /* 0x000000b880b8722b */ /* 0x000fe200000000d0 */
[----:B------:R-:W3:Y:S01]  /*12e0*/  LDG.E.64.CONSTANT R198, desc[UR4][R136.64+0x320] ;  /* 0x0003200488c67981 */ /* 0x000ee2000c1e9b00 */
[----:B------:R-:W-:-:S03]  /*12f0*/  DFMA R164, R130, R186, R164 ;  /* 0x000000ba82a4722b */ /* 0x000fc600000000a4 */
[----:B------:R-:W4:Y:S01]  /*1300*/  LDG.E.64.CONSTANT R186, desc[UR4][R136.64+0x170] ;  /* 0x0001700488ba7981 */ /* 0x000f22000c1e9b00 */
[----:B------:R-:W-:-:S03]  /*1310*/  DFMA R158, R132, R188, R158 ;  /* 0x000000bc849e722b */ /* 0x000fc6000000009e */
[----:B------:R-:W4:Y:S01]  /*1320*/  LDG.E.64.CONSTANT R188, desc[UR4][R136.64+0x368] ;  /* 0x0003680488bc7981 */ /* 0x000f22000c1e9b00 */
[----:B------:R-:W-:Y:S02]  /*1330*/  DFMA R184, R144, R200, R184 ;  /* 0x000000c890b8722b */ /* 0x000fe400000000b8 */
[----:B------:R-:W-:Y:S01]  /*1340*/  DFMA R208, R138, R202, R164 ;  /* 0x000000ca8ad0722b */ /* 0x000fe200000000a4 */
[----:B------:R-:W4:Y:S04]  /*1350*/  LDG.E.64.CONSTANT R200, desc[UR4][R136.64+0x2d0] ;  /* 0x0002d00488c87981 */ /* 0x000f28000c1e9b00 */
        /* <DEDUP_REMOVED lines=10> */
[----:B--2---:R-:W-:Y:S02]  /*1400*/  DFMA R168, R134, R168, RZ ;  /* 0x000000a886a8722b */ /* 0x004fe400000000ff */
[----:B---3--:R-:W-:-:S06]  /*1410*/  DFMA R198, R144, R198, R208 ;  /* 0x000000c690c6722b */ /* 0x008fcc00000000d0 */
[----:B----4-:R-:W-:Y:S02]  /*1420*/  DFMA R208, R130, R188, R168 ;  /* 0x000000bc82d0722b */ /* 0x010fe400000000a8 */
[----:B------:R-:W2:Y:S01]  /*1430*/  LDG.E.64.CONSTANT R168, desc[UR4][R136.64+0x2e0] ;  /* 0x0002e00488a87981 */ /* 0x000ea2000c1e9b00 */
[----:B------:R-:W-:Y:S02]  /*1440*/  DFMA R160, R146, R186, R160 ;  /* 0x000000ba92a0722b */ /* 0x000fe400000000a0 */
[----:B------:R-:W-:Y:S01]  /*1450*/  DFMA R184, R142, R200, R184 ;  /* 0x000000c88eb8722b */ /* 0x000fe200000000b8 */
[----:B------:R-:W3:Y:S01]  /*1460*/  LDG.E.64.CONSTANT R186, desc[UR4][R136.64+0x2e8] ;  /* 0x0002e80488ba7981 */ /* 0x000ee2000c1e9b00 */
        /* <DEDUP_REMOVED lines=18> */
[----:B--2---:R-:W-:-:S03]  /*1590*/  DFMA R168, R152, R168, R192 ;  /* 0x000000a898a8722b */ /* 0x004fc600000000c0 */
[----:B------:R-:W2:Y:S05]  /*15a0*/  LDG.E.64.CONSTANT R192, desc[UR4][R136.64+0x488] ;  /* 0x0004880488c07981 */ /* 0x000eaa000c1e9b00 */
[----:B---3--:R-:W-:Y:S02]  /*15b0*/  DFMA R168, R154, R186, R168 ;  /* 0x000000ba9aa8722b */ /* 0x008fe400000000a8 */
[----:B----4-:R-:W-:Y:S01]  /*15c0*/  DFMA R164, R150, R164, R190 ;  /* 0x000000a496a4722b */ /* 0x010fe200000000be */
[----:B------:R-:W3:Y:S01]  /*15d0*/  LDG.E.64.CONSTANT R186, desc[UR4][R136.64+0x420] ;  /* 0x0004200488ba7981 */ /* 0x000ee2000c1e9b00 */
[----:B------:R-:W-:-:S03]  /*15e0*/  DFMA R204, R128, R204, R206 ;  /* 0x000000cc80cc722b */ /* 0x000fc600000000ce */
[----:B------:R-:W4:Y:S01]  /*15f0*/  LDG.E.64.CONSTANT R206, desc[UR4][R136.64+0x290] ;  /* 0x0002900488ce7981 */ /* 0x000f22000c1e9b00 */
[----:B------:R-:W-:-:S03]  /*1600*/  DFMA R188, R154, R188, R196 ;  /* 0x000000bc9abc722b */ /* 0x000fc600000000c4 */
[----:B------:R-:W2:Y:S01]  /*1610*/  LDG.E.64.CONSTANT R196, desc[UR4][R136.64+0x428] ;  /* 0x0004280488c47981 */ /* 0x000ea2000c1e9b00 */
[----:B------:R-:W-:-:S03]  /*1620*/  DFMA R164, R152, R184, R164 ;  /* 0x000000b898a4722b */ /* 0x000fc600000000a4 */
[----:B------:R-:W2:Y:S04]  /*1630*/  LDG.E.64.CONSTANT R184, desc[UR4][R136.64+0x480] ;  /* 0x0004800488b87981 */ /* 0x000ea8000c1e9b00 */
[----:B------:R-:W2:Y:S01]  /*1640*/  LDG.E.64.CONSTANT R190, desc[UR4][R136.64+0x3d0] ;  /* 0x0003d00488be7981 */ /* 0x000ea2000c1e9b00 */
[----:B------:R-:W-:-:S03]  /*1650*/  DFMA R166, R132, R198, R166 ;  /* 0x000000c684a6722b */ /* 0x000fc600000000a6 */
[----:B------:R-:W2:Y:S01]  /*1660*/  LDG.E.64.CONSTANT R198, desc[UR4][R136.64+0x3d8] ;  /* 0x0003d80488c67981 */ /* 0x000ea2000c1e9b00 */
[C---:B------:R-:W-:Y:S02]  /*1670*/  DFMA R162, R132.reuse, R200, R162 ;  /* 0x000000c884a2722b */ /* 0x040fe400000000a2 */
[----:B------:R-:W-:Y:S01]  /*1680*/  DFMA R160, R132, R202, R160 ;  /* 0x000000ca84a0722b */ /* 0x000fe200000000a0 */
[----:B------:R-:W2:Y:S01]  /*1690*/  LDG.E.64.CONSTANT R200, desc[UR4][R136.64+0x388] ;  /* 0x0003880488c87981 */ /* 0x000ea2000c1e9b00 */
[----:B------:R-:W-:-:S03]  /*16a0*/  DFMA R210, R134, R210, RZ ;  /* 0x000000d286d2722b */ /* 0x000fc600000000ff */
[----:B------:R-:W2:Y:S05]  /*16b0*/  LDG.E.64.CONSTANT R202, desc[UR4][R136.64+0x348] ;  /* 0x0003480488ca7981 */ /* 0x000eaa000c1e9b00 */
[----:B------:R-:W-:Y:S01]  /*16c0*/  DFMA R210, R130, R208, R210 ;  /* 0x000000d082d2722b */ /* 0x000fe200000000d2 */
[----:B------:R-:W2:Y:S01]  /*16d0*/  LDG.E.64.CONSTANT R208, desc[UR4][R136.64+0x430] ;  /* 0x0004300488d07981 */ /* 0x000ea2000c1e9b00 */
[----:B------:R-:W-:-:S03]  /*16e0*/  DFMA R170, R144, R170, R204 ;  /* 0x000000aa90aa722b */ /* 0x000fc600000000cc */
[----:B------:R-:W2:Y:S01]  /*16f0*/  LDG.E.64.CONSTANT R204, desc[UR4][R136.64+0x2f0] ;  /* 0x0002f00488cc7981 */ /* 0x000ea2000c1e9b00 */
[----:B---3--:R-:W-:Y:S02]  /*1700*/  DFMA R186, R134, R186, RZ ;  /* 0x000000ba86ba722b */ /* 0x008fe400000000ff */
[----:B----4-:R-:W-:Y:S01]  /*1710*/  DFMA R188, R146, R206, R188 ;  /* 0x000000ce92bc722b */ /* 0x010fe200000000bc */
[----:B------:R-:W3:Y:S05]  /*1720*/  LDG.E.64.CONSTANT R206, desc[UR4][R136.64+0x490] ;  /* 0x0004900488ce7981 */ /* 0x000eea000c1e9b00 */
[----:B--2---:R-:W-:Y:S01]  /*1730*/  DFMA R186, R130, R196, R186 ;  /* 0x000000c482ba722b */ /* 0x004fe200000000ba */
[----:B------:R-:W2:Y:S01]  /*1740*/  LDG.E.64.CONSTANT R196, desc[UR4][R136.64+0x3e0] ;  /* 0x0003e00488c47981 */ /* 0x000ea2000c1e9b00 */
[----:B------:R-:W-:-:S03]  /*1750*/  DFMA R184, R134, R184, RZ ;  /* 0x000000b886b8722b */ /* 0x000fc600000000ff */
        /* <DEDUP_REMOVED lines=16> */
[----:B---3--:R-:W-:-:S03]  /*1860*/  DFMA R184, R138, R206, R184 ;  /* 0x000000ce8ab8722b */ /* 0x008fc600000000b8 */
[----:B------:R-:W3:Y:S01]  /*1870*/  LDG.E.64.CONSTANT R138, desc[UR4][R136.64+0x498] ;  /* 0x00049804888a7981 */ /* 0x000ee2000c1e9b00 */
[----:B--2---:R-:W-:-:S03]  /*1880*/  DFMA R190, R144, R196, R190 ;  /* 0x000000c490be722b */ /* 0x004fc600000000be */
[----:B------:R-:W2:Y:S01]  /*1890*/  LDG.E.64.CONSTANT R196, desc[UR4][R136.64+0x4a8] ;  /* 0x0004a80488c47981 */ /* 0x000ea2000c1e9b00 */
[----:B----4-:R-:W-:-:S03]  /*18a0*/  DFMA R208, R128, R134, R208 ;  /* 0x0000008680d0722b */ /* 0x010fc600000000d0 */
[----:B------:R-:W4:Y:S04]  /*18b0*/  LDG.E.64.CONSTANT R134, desc[UR4][R136.64+0x4a0] ;  /* 0x0004a00488867981 */ /* 0x000f28000c1e9b00 */
[----:B------:R-:W2:Y:S01]  /*18c0*/  LDG.E.64.CONSTANT R206, desc[UR4][R136.64+0x3a0] ;  /* 0x0003a00488ce7981 */ /* 0x000ea2000c1e9b00 */
[----:B------:R-:W-:-:S03]  /*18d0*/  DFMA R130, R148, R130, R190 ;  /* 0x000000829482722b */ /* 0x000fc600000000be */
        /* <DEDUP_REMOVED lines=14> */
[----:B------:R-:W3:Y:S04]  /*19c0*/  LDG.E.64.CONSTANT R128, desc[UR4][R136.64+0x4b0] ;  /* 0x0004b00488807981 */ /* 0x000ee8000c1e9b00 */
[----:B------:R-:W3:Y:S01]  /*19d0*/  LDG.E.64.CONSTANT R184, desc[UR4][R136.64+0x418] ;  /* 0x0004180488b87981 */ /* 0x000ee2000c1e9b00 */
[----:B----4-:R-:W-:-:S03]  /*19e0*/  DFMA R134, R144, R134, R138 ;  /* 0x000000869086722b */ /* 0x010fc6000000008a */
[----:B------:R-:W4:Y:S04]  /*19f0*/  LDG.E.64.CONSTANT R138, desc[UR4][R136.64+0x3a8] ;  /* 0x0003a804888a7981 */ /* 0x000f28000c1e9b00 */
[----:B------:R-:W4:Y:S01]  /*1a00*/  LDG.E.64.CONSTANT R144, desc[UR4][R136.64+0x408] ;  /* 0x0004080488907981 */ /* 0x000f22000c1e9b00 */
[----:B--2---:R-:W-:-:S03]  /*1a10*/  DFMA R190, R142, R190, R130 ;  /* 0x000000be8ebe722b */ /* 0x004fc60000000082 */
        /* <DEDUP_REMOVED lines=14> */
[C---:B------:R-:W-:Y:S02]  /*1b00*/  DFMA R206, R152.reuse, R206, R170 ;  /* 0x000000ce98ce722b */ /* 0x040fe400000000aa */
[----:B------:R-:W-:Y:S01]  /*1b10*/  DFMA R210, R152, R210, R186 ;  /* 0x000000d298d2722b */ /* 0x000fe200000000ba */
[----:B------:R-:W4:Y:S04]  /*1b20*/  LDG.E.64.CONSTANT R170, desc[UR4][R136.64+0x478] ;  /* 0x0004780488aa7981 */ /* 0x000f28000c1e9b00 */
[----:B------:R-:W4:Y:S04]  /*1b30*/  LDG.E.64.CONSTANT R186, desc[UR4][R136.64+0x3b8] ;  /* 0x0003b80488ba7981 */ /* 0x000f28000c1e9b00 */
[----:B------:R-:W4:Y:S01]  /*1b40*/  LDG.E.64.CONSTANT R136, desc[UR4][R136.64+0x4d8] ;  /* 0x0004d80488887981 */ /* 0x000f22000c1e9b00 */
[----:B------:R-:W-:-:S03]  /*1b50*/  DFMA R164, R132, R204, R164 ;  /* 0x000000cc84a4722b */ /* 0x000fc600000000a4 */
        /* <DEDUP_REMOVED lines=9> */
[----:B---3--:R-:W-:-:S08]  /*1bf0*/  DFMA R128, R142, R128, R196 ;  /* 0x000000808e80722b */ /* 0x008fd000000000c4 */
[----:B--2---:R-:W-:-:S08]  /*1c00*/  DFMA R128, R150, R130, R128 ;  /* 0x000000829680722b */ /* 0x004fd00000000080 */
[----:B----4-:R-:W-:Y:S02]  /*1c10*/  DFMA R128, R152, R134, R128 ;  /* 0x000000869880722b */ /* 0x010fe40000000080 */
[C---:B------:R-:W-:Y:S02]  /*1c20*/  DFMA R138, R154.reuse, R138, R206 ;  /* 0x0000008a9a8a722b */ /* 0x040fe400000000ce */
[C---:B------:R-:W-:Y:S02]  /*1c30*/  DFMA R144, R154.reuse, R144, R208 ;  /* 0x000000909a90722b */ /* 0x040fe400000000d0 */
[C---:B------:R-:W-:Y:S02]  /*1c40*/  DFMA R148, R154.reuse, R148, R210 ;  /* 0x000000949a94722b */ /* 0x040fe400000000d2 */
[----:B------:R-:W-:Y:S02]  /*1c50*/  DFMA R128, R154, R202, R128 ;  /* 0x000000ca9a80722b */ /* 0x000fe40000000080 */
[----:B------:R-:W-:-:S02]  /*1c60*/  DFMA R138, R146, R200, R138 ;  /* 0x000000c8928a722b */ /* 0x000fc4000000008a */
[C---:B------:R-:W-:Y:S02]  /*1c70*/  DFMA R144, R146.reuse, R198, R144 ;  /* 0x000000c69290722b */ /* 0x040fe40000000090 */
[C---:B------:R-:W-:Y:S02]  /*1c80*/  DFMA R148, R146.reuse, R192, R148 ;  /* 0x000000c09294722b */ /* 0x040fe40000000094 */
[----:B------:R-:W-:-:S04]  /*1c90*/  DFMA R128, R146, R190, R128 ;  /* 0x000000be9280722b */ /* 0x000fc80000000080 */
[C---:B------:R-:W-:Y:S02]  /*1ca0*/  DFMA R144, R132.reuse, R184, R144 ;  /* 0x000000b88490722b */ /* 0x040fe40000000090 */
[C---:B------:R-:W-:Y:S02]  /*1cb0*/  DFMA R148, R132.reuse, R170, R148 ;  /* 0x000000aa8494722b */ /* 0x040fe40000000094 */
[----:B------:R-:W-:-:S03]  /*1cc0*/  DFMA R138, R132, R186, R138 ;  /* 0x000000ba848a722b */ /* 0x000fc6000000008a */
[----:B------:R0:W-:Y:S01]  /*1cd0*/  STS.64 [R2+0x34d0], R144 ;  /* 0x0034d09002007388 */ /* 0x0001e20000000a00 */
[----:B------:R-:W-:-:S03]  /*1ce0*/  DFMA R128, R132, R136, R128 ;  /* 0x000000888480722b */ /* 0x000fc60000000080 */
[----:B------:R0:W-:Y:S04]  /*1cf0*/  STS.64 [R2+0x2f88], R138 ;  /* 0x002f888a02007388 */ /* 0x0001e80000000a00 */
[----:B------:R0:W-:Y:S04]  /*1d00*/  STS.64 [R2+0x3a18], R148 ;  /* 0x003a189402007388 */ /* 0x0001e80000000a00 */
[----:B------:R0:W-:Y:S02]  /*1d10*/  STS.64 [R2+0x3f60], R128 ;  /* 0x003f608002007388 */ /* 0x0001e40000000a00 */
.L_x_120:
[----:B------:R-:W-:Y:S05]  /*1d20*/  BSYNC.RECONVERGENT B0 ;  /* 0x0000000000007941 */ /* 0x000fea0003800200 */
.L_x_119:
[----:B------:R-:W-:Y:S06]  /*1d30*/  BAR.SYNC.DEFER_BLOCKING 0x0 ;  /* 0x0000000000007b1d */ /* 0x000fec0000010000 */
[----:B------:R-:W-:Y:S04]  /*1d40*/  BSSY.RECONVERGENT B0, `(.L_x_121) ;  /* 0x0000154000007945 */ /* 0x000fe80003800200 */
[----:B------:R-:W-:Y:S05]  /*1d50*/  @P2 BRA `(.L_x_122) ;  /* 0x0000001400482947 */ /* 0x000fea0003800000 */
[----:B------:R-:W1:Y:S01]  /*1d60*/  LDC.64 R134, c[0x0][0x390] ;  /* 0x0000e400ff867b82 */ /* 0x000e620000000a00 */
[----:B------:R-:W2:Y:S04]  /*1d70*/  LDS.64 R130, [R3] ;  /* 0x0000000003827984 */ /* 0x000ea80000000a00 */
[----:B------:R-:W3:Y:S04]  /*1d80*/  LDS.64 R154, [R3+0x68] ;  /* 0x00006800039a7984 */ /* 0x000ee80000000a00 */
[----:B0-----:R-:W0:Y:S04]  /*1d90*/  LDS.64 R128, [R3+0xd0] ;  /* 0x0000d00003807984 */ /* 0x001e280000000a00 */
[----:B------:R-:W4:Y:S04]  /*1da0*/  LDS.64 R150, [R3+0x138] ;  /* 0x0001380003967984 */ /* 0x000f280000000a00 */
[----:B------:R-:W4:Y:S04]  /*1db0*/  LDS.64 R140, [R3+0x1a0] ;  /* 0x0001a000038c7984 */ /* 0x000f280000000a00 */
[----:B-1----:R-:W2:Y:S04]  /*1dc0*/  LDG.E.64.CONSTANT R132, desc[UR4][R134.64] ;  /* 0x0000000486847981 */ /* 0x002ea8000c1e9b00 */
[----:B------:R-:W3:Y:S04]  /*1dd0*/  LDG.E.64.CONSTANT R138, desc[UR4][R134.64+0x8] ;  /* 0x00000804868a7981 */ /* 0x000ee8000c1e9b00 */
[----:B------:R-:W0:Y:S04]  /*1de0*/  LDG.E.64.CONSTANT R142, desc[UR4][R134.64+0x10] ;  /* 0x00001004868e7981 */ /* 0x000e28000c1e9b00 */
        /* <DEDUP_REMOVED lines=27> */
[----:B---3--:R-:W-:Y:S02]  /*1fa0*/  DFMA R138, R138, R154, R132 ;  /* 0x0000009a8a8a722b */ /* 0x008fe40000000084 */
[----:B------:R-:W2:Y:S06]  /*1fb0*/  LDG.E.64.CONSTANT R132, desc[UR4][R134.64+0x88] ;  /* 0x0000880486847981 */ /* 0x000eac000c1e9b00 */
[----:B0-----:R-:W-:-:S08]  /*1fc0*/  DFMA R138, R142, R128, R138 ;  /* 0x000000808e8a722b */ /* 0x001fd0000000008a */
[----:B----4-:R-:W-:Y:S02]  /*1fd0*/  DFMA R142, R156, R150, R138 ;  /* 0x000000969c8e722b */ /* 0x010fe4000000008a */
[----:B------:R-:W3:Y:S04]  /*1fe0*/  LDG.E.64.CONSTANT R138, desc[UR4][R134.64+0x40] ;  /* 0x00004004868a7981 */ /* 0x000ee8000c1e9b00 */
[----:B------:R-:W4:Y:S02]  /*1ff0*/  LDG.E.64.CONSTANT R156, desc[UR4][R134.64+0x130] ;  /* 0x00013004869c7981 */ /* 0x000f24000c1e9b00 */
[----:B------:R-:W-:Y:S02]  /*2000*/  DFMA R136, R136, R140, R142 ;  /* 0x0000008c8888722b */ /* 0x000fe4000000008e */
[----:B------:R-:W0:Y:S01]  /*2010*/  LDS.64 R142, [R3+0x208] ;  /* 0x00020800038e7984 */ /* 0x000e220000000a00 */
[----:B------:R-:W-:-:S05]  /*2020*/  DFMA R198, R198, R130, RZ ;  /* 0x00000082c6c6722b */ /* 0x000fca00000000ff */
[----:B0-----:R-:W-:Y:S02]  /*2030*/  DFMA R208, R208, R142, R136 ;  /* 0x0000008ed0d0722b */ /* 0x001fe40000000088 */
[----:B------:R-:W0:Y:S01]  /*2040*/  LDS.64 R136, [R3+0x270] ;  /* 0x0002700003887984 */ /* 0x000e220000000a00 */
[----:B------:R-:W-:-:S08]  /*2050*/  DFMA R200, R200, R154, R198 ;  /* 0x0000009ac8c8722b */ /* 0x000fd000000000c6 */
[----:B------:R-:W-:Y:S02]  /*2060*/  DFMA R202, R202, R128, R200 ;  /* 0x00000080caca722b */ /* 0x000fe400000000c8 */
[----:B------:R-:W4:Y:S01]  /*2070*/  LDG.E.64.CONSTANT R200, desc[UR4][R134.64+0x188] ;  /* 0x0001880486c87981 */ /* 0x000f22000c1e9b00 */
[----:B0-----:R-:W-:-:S03]  /*2080*/  DFMA R198, R206, R136, R208 ;  /* 0x00000088cec6722b */ /* 0x001fc600000000d0 */
[----:B------:R-:W4:Y:S04]  /*2090*/  LDG.E.64.CONSTANT R208, desc[UR4][R134.64+0x180] ;  /* 0x0001800486d07981 */ /* 0x000f28000c1e9b00 */
[----:B------:R-:W4:Y:S01]  /*20a0*/  LDG.E.64.CONSTANT R206, desc[UR4][R134.64+0x140] ;  /* 0x0001400486ce7981 */ /* 0x000f22000c1e9b00 */
[----:B------:R-:W-:-:S08]  /*20b0*/  DFMA R144, R144, R130, RZ ;  /* 0x000000829090722b */ /* 0x000fd000000000ff */
[----:B------:R-:W-:Y:S02]  /*20c0*/  DFMA R204, R204, R154, R144 ;  /* 0x0000009acccc722b */ /* 0x000fe40000000090 */
[----:B------:R-:W0:Y:S01]  /*20d0*/  LDS.64 R144, [R3+0x2d8] ;  /* 0x0002d80003907984 */ /* 0x000e220000000a00 */
[----:B------:R-:W-:Y:S02]  /*20e0*/  DFMA R146, R146, R150, R202 ;  /* 0x000000969292722b */ /* 0x000fe400000000ca */
[----:B------:R-:W-:Y:S01]  /*20f0*/  DFMA R162, R162, R130, RZ ;  /* 0x00000082a2a2722b */ /* 0x000fe200000000ff */
[----:B------:R-:W4:Y:S02]  /*2100*/  LDG.E.64.CONSTANT R202, desc[UR4][R134.64+0x1e8] ;  /* 0x0001e80486ca7981 */ /* 0x000f24000c1e9b00 */
[----:B------:R-:W-:Y:S02]  /*2110*/  DFMA R148, R148, R128, R204 ;  /* 0x000000809494722b */ /* 0x000fe400000000cc */
[----:B------:R-:W4:Y:S01]  /*2120*/  LDG.E.64.CONSTANT R204, desc[UR4][R134.64+0x58] ;  /* 0x0000580486cc7981 */ /* 0x000f22000c1e9b00 */
[----:B------:R-:W-:-:S03]  /*2130*/  DFMA R192, R192, R140, R146 ;  /* 0x0000008cc0c0722b */ /* 0x000fc60000000092 */
[----:B------:R-:W-:Y:S02]  /*2140*/  LDS.64 R146, [R3+0x410] ;  /* 0x0004100003927984 */ /* 0x000fe40000000a00 */
[----:B------:R-:W-:Y:S02]  /*2150*/  DFMA R196, R196, R150, R148 ;  /* 0x00000096c4c4722b */ /* 0x000fe40000000094 */
[----:B------:R-:W-:Y:S01]  /*2160*/  LDS.64 R148, [R3+0x3a8] ;  /* 0x0003a80003947984 */ /* 0x000fe20000000a00 */
[----:B0-----:R-:W-:-:S03]  /*2170*/  DFMA R198, R152, R144, R198 ;  /* 0x0000009098c6722b */ /* 0x001fc600000000c6 */
[----:B------:R-:W3:Y:S02]  /*2180*/  LDS.64 R152, [R3+0x340] ;  /* 0x0003400003987984 */ /* 0x000ee40000000a00 */
[----:B------:R-:W-:Y:S02]  /*2190*/  DFMA R190, R190, R140, R196 ;  /* 0x0000008cbebe722b */ /* 0x000fe400000000c4 */
[----:B------:R-:W4:Y:S06]  /*21a0*/  LDG.E.64.CONSTANT R196, desc[UR4][R134.64+0x148] ;  /* 0x0001480486c47981 */ /* 0x000f2c000c1e9b00 */
[----:B------:R-:W-:-:S02]  /*21b0*/  DFMA R160, R160, R142, R190 ;  /* 0x0000008ea0a0722b */ /* 0x000fc400000000be */
[----:B------:R-:W-:Y:S01]  /*21c0*/  DFMA R162, R170, R154, R162 ;  /* 0x0000009aaaa2722b */ /* 0x000fe200000000a2 */
[----:B------:R-:W4:Y:S04]  /*21d0*/  LDG.E.64.CONSTANT R190, desc[UR4][R134.64+0x1f0] ;  /* 0x0001f00486be7981 */ /* 0x000f28000c1e9b00 */
[----:B------:R-:W4:Y:S01]  /*21e0*/  LDG.E.64.CONSTANT R170, desc[UR4][R134.64+0xa8] ;  /* 0x0000a80486aa7981 */ /* 0x000f22000c1e9b00 */
[----:B------:R-:W-:-:S03]  /*21f0*/  DFMA R160, R186, R136, R160 ;  /* 0x00000088baa0722b */ /* 0x000fc600000000a0 */
[----:B------:R-:W4:Y:S05]  /*2200*/  LDG.E.64.CONSTANT R186, desc[UR4][R134.64+0x150] ;  /* 0x0001500486ba7981 */ /* 0x000f2a000c1e9b00 */
[----:B------:R-:W-:Y:S02]  /*2210*/  DFMA R168, R168, R144, R160 ;  /* 0x00000090a8a8722b */ /* 0x000fe400000000a0 */
[----:B------:R-:W4:Y:S01]  /*2220*/  LDG.E.64.CONSTANT R160, desc[UR4][R134.64+0xb0] ;  /* 0x0000b00486a07981 */ /* 0x000f22000c1e9b00 */
[----:B--2---:R-:W-:-:S03]  /*2230*/  DFMA R192, R132, R142, R192 ;  /* 0x0000008e84c0722b */ /* 0x004fc600000000c0 */
[----:B------:R-:W2:Y:S05]  /*2240*/  LDG.E.64.CONSTANT R132, desc[UR4][R134.64+0x190] ;  /* 0x0001900486847981 */ /* 0x000eaa000c1e9b00 */
[----:B------:R-:W-:Y:S02]  /*2250*/  DFMA R158, R158, R136, R192 ;  /* 0x000000889e9e722b */ /* 0x000fe400000000c0 */
[----:B------:R-:W2:Y:S06]  /*2260*/  LDG.E.64.CONSTANT R192, desc[UR4][R134.64+0x1e0] ;  /* 0x0001e00486c07981 */ /* 0x000eac000c1e9b00 */
[----:B------:R-:W-:-:S02]  /*2270*/  DFMA R158, R184, R144, R158 ;  /* 0x00000090b89e722b */ /* 0x000fc4000000009e */
[----:B---3--:R-:W-:Y:S01]  /*2280*/  DFMA R138, R138, R152, R198 ;  /* 0x000000988a8a722b */ /* 0x008fe200000000c6 */
[----:B------:R-:W3:Y:S01]  /*2290*/  LDG.E.64.CONSTANT R184, desc[UR4][R134.64+0x100] ;  /* 0x0001000486b87981 */ /* 0x000ee2000c1e9b00 */
[----:B----4-:R-:W-:-:S03]  /*22a0*/  DFMA R156, R156, R128, R162 ;  /* 0x000000809c9c722b */ /* 0x010fc600000000a2 */
[----:B------:R-:W4:Y:S03]  /*22b0*/  LDG.E.64.CONSTANT R198, desc[UR4][R134.64+0x198] ;  /* 0x0001980486c67981 */ /* 0x000f26000c1e9b00 */
[----:B------:R-:W-:Y:S01]  /*22c0*/  DFMA R138, R164, R148, R138 ;  /* 0x00000094a48a722b */ /* 0x000fe2000000008a */
[----:B------:R-:W4:Y:S04]  /*22d0*/  LDG.E.64.CONSTANT R162, desc[UR4][R134.64+0x108] ;  /* 0x0001080486a27981 */ /* 0x000f28000c1e9b00 */
[----:B------:R-:W4:Y:S03]  /*22e0*/  LDG.E.64.CONSTANT R164, desc[UR4][R134.64+0x158] ;  /* 0x0001580486a47981 */ /* 0x000f26000c1e9b00 */
[----:B------:R-:W-:Y:S01]  /*22f0*/  DFMA R138, R188, R146, R138 ;  /* 0x00000092bc8a722b */ /* 0x000fe2000000008a */
[----:B------:R-:W4:Y:S01]  /*2300*/  LDG.E.64.CONSTANT R188, desc[UR4][R134.64+0x1a0] ;  /* 0x0001a00486bc7981 */ /* 0x000f22000c1e9b00 */
[----:B------:R-:W-:-:S02]  /*2310*/  DFMA R166, R166, R152, R158 ;  /* 0x00000098a6a6722b */ /* 0x000fc4000000009e */
[----:B------:R-:W-:Y:S01]  /*2320*/  DFMA R210, R210, R150, R156 ;  /* 0x00000096d2d2722b */ /* 0x000fe2000000009c */
[----:B------:R-:W4:Y:S04]  /*2330*/  LDG.E.64.CONSTANT R158, desc[UR4][R134.64+0x1a8] ;  /* 0x0001a804869e7981 */ /* 0x000f28000c1e9b00 */
[----:B------:R-:W4:Y:S01]  /*2340*/  LDG.E.64.CONSTANT R156, desc[UR4][R134.64+0x1f8] ;  /* 0x0001f804869c7981 */ /* 0x000f22000c1e9b00 */
[----:B------:R-:W-:Y:S02]  /*2350*/  DFMA R208, R208, R130, RZ ;  /* 0x00000082d0d0722b */ /* 0x000fe400000000ff */
[----:B------:R-:W-:-:S06]  /*2360*/  DFMA R206, R206, R140, R210 ;  /* 0x0000008ccece722b */ /* 0x000fcc00000000d2 */
[----:B------:R-:W-:Y:S01]  /*2370*/  DFMA R210, R200, R154, R208 ;  /* 0x0000009ac8d2722b */ /* 0x000fe200000000d0 */
[----:B------:R-:W4:Y:S04]  /*2380*/  LDG.E.64.CONSTANT R200, desc[UR4][R134.64+0x1b0] ;  /* 0x0001b00486c87981 */ /* 0x000f28000c1e9b00 */
[----:B------:R-:W4:Y:S01]  /*2390*/  LDG.E.64.CONSTANT R208, desc[UR4][R134.64+0x200] ;  /* 0x0002000486d07981 */ /* 0x000f22000c1e9b00 */
[----:B------:R-:W-:-:S03]  /*23a0*/  DFMA R196, R196, R142, R206 ;  /* 0x0000008ec4c4722b */ /* 0x000fc600000000ce */
[----:B------:R-:W4:Y:S01]  /*23b0*/  LDG.E.64.CONSTANT R206, desc[UR4][R134.64+0x240] ;  /* 0x0002400486ce7981 */ /* 0x000f22000c1e9b00 */
[----:B------:R-:W-:-:S04]  /*23c0*/  DFMA R166, R170, R148, R166 ;  /* 0x00000094aaa6722b */ /* 0x000fc800000000a6 */
[----:B------:R-:W-:Y:S02]  /*23d0*/  DFMA R186, R186, R136, R196 ;  /* 0x00000088baba722b */ /* 0x000fe400000000c4 */
[----:B------:R-:W4:Y:S02]  /*23e0*/  LDG.E.64.CONSTANT R196, desc[UR4][R134.64+0x1b8] ;  /* 0x0001b80486c47981 */ /* 0x000f24000c1e9b00 */
[----:B------:R-:W-:Y:S02]  /*23f0*/  DFMA R160, R160, R146, R166 ;  /* 0x00000092a0a0722b */ /* 0x000fe400000000a6 */
[----:B------:R-:W4:Y:S01]  /*2400*/  LDG.E.64.CONSTANT R166, desc[UR4][R134.64+0x210] ;  /* 0x0002100486a67981 */ /* 0x000f22000c1e9b00 */
[----:B--2---:R-:W-:-:S03]  /*2410*/  DFMA R210, R132, R128, R210 ;  /* 0x0000008084d2722b */ /* 0x004fc600000000d2 */
[----:B------:R-:W0:Y:S01]  /*2420*/  LDS.64 R132, [R3+0x478] ;  /* 0x0004780003847984 */ /* 0x000e220000000a00 */
[----:B------:R-:W-:-:S08]  /*2430*/  DFMA R192, R192, R130, RZ ;  /* 0x00000082c0c0722b */ /* 0x000fd000000000ff */
[----:B------:R-:W-:Y:S02]  /*2440*/  DFMA R192, R202, R154, R192 ;  /* 0x0000009acac0722b */ /* 0x000fe400000000c0 */
[----:B---3--:R-:W-:Y:S01]  /*2450*/  DFMA R168, R184, R152, R168 ;  /* 0x00000098b8a8722b */ /* 0x008fe200000000a8 */
[----:B------:R-:W2:Y:S01]  /*2460*/  LDG.E.64.CONSTANT R202, desc[UR4][R134.64+0x110] ;  /* 0x0001100486ca7981 */ /* 0x000ea2000c1e9b00 */
[----:B----4-:R-:W-:-:S03]  /*2470*/  DFMA R198, R198, R150, R210 ;  /* 0x00000096c6c6722b */ /* 0x010fc600000000d2 */
[----:B------:R-:W3:Y:S01]  /*2480*/  LDG.E.64.CONSTANT R210, desc[UR4][R134.64+0x2a8] ;  /* 0x0002a80486d27981 */ /* 0x000ee2000c1e9b00 */
[----:B------:R-:W-:-:S03]  /*2490*/  DFMA R170, R190, R128, R192 ;  /* 0x00000080beaa722b */ /* 0x000fc600000000c0 */
[----:B------:R-:W4:Y:S01]  /*24a0*/  LDG.E.64.CONSTANT R192, desc[UR4][R134.64+0x248] ;  /* 0x0002480486c07981 */ /* 0x000f22000c1e9b00 */
[----:B------:R-:W-:Y:S02]  /*24b0*/  DFMA R162, R162, R148, R168 ;  /* 0x00000094a2a2722b */ /* 0x000fe400000000a8 */
[----:B------:R-:W-:Y:S01]  /*24c0*/  DFMA R164, R164, R144, R186 ;  /* 0x00000090a4a4722b */ /* 0x000fe200000000ba */
[----:B------:R-:W2:Y:S04]  /*24d0*/  LDG.E.64.CONSTANT R190, desc[UR4][R134.64+0x208] ;  /* 0x0002080486be7981 */ /* 0x000ea8000c1e9b00 */
[----:B------:R-:W3:Y:S04]  /*24e0*/  LDG.E.64.CONSTANT R168, desc[UR4][R134.64+0x250] ;  /* 0x0002500486a87981 */ /* 0x000ee8000c1e9b00 */
[----:B------:R-:W3:Y:S01]  /*24f0*/  LDG.E.64.CONSTANT R186, desc[UR4][R134.64+0x2a0] ;  /* 0x0002a00486ba7981 */ /* 0x000ee2000c1e9b00 */
[----:B------:R-:W-:-:S02]  /*2500*/  DFMA R188, R188, R140, R198 ;  /* 0x0000008cbcbc722b */ /* 0x000fc400000000c6 */
[----:B0-----:R-:W-:Y:S01]  /*2510*/  DFMA R138, R204, R132, R138 ;  /* 0x00000084cc8a722b */ /* 0x001fe2000000008a */
[----:B------:R-:W3:Y:S04]  /*2520*/  LDG.E.64.CONSTANT R198, desc[UR4][R134.64+0x160] ;  /* 0x0001600486c67981 */ /* 0x000ee8000c1e9b00 */
        /* <DEDUP_REMOVED lines=10> */
[----:B------:R-:W-:Y:S02]  /*25d0*/  DFMA R206, R206, R130, RZ ;  /* 0x00000082cece722b */ /* 0x000fe400000000ff */
[----:B------:R-:W-:Y:S01]  /*25e0*/  DFMA R196, R196, R144, R200 ;  /* 0x00000090c4c4722b */ /* 0x000fe200000000c8 */
[----:B------:R-:W3:Y:S05]  /*25f0*/  LDG.E.64.CONSTANT R200, desc[UR4][R134.64+0x1c8] ;  /* 0x0001c80486c87981 */ /* 0x000eea000c1e9b00 */
[----:B----4-:R-:W-:Y:S02]  /*2600*/  DFMA R192, R192, R154, R206 ;  /* 0x0000009ac0c0722b */ /* 0x010fe400000000ce */
[----:B------:R-:W4:Y:S01]  /*2610*/  LDG.E.64.CONSTANT R206, desc[UR4][R134.64+0x308] ;  /* 0x0003080486ce7981 */ /* 0x000f22000c1e9b00 */
[----:B--2---:R-:W-:-:S02]  /*2620*/  DFMA R190, R190, R142, R208 ;  /* 0x0000008ebebe722b */ /* 0x004fc400000000d0 */
[----:B------:R-:W-:Y:S01]  /*2630*/  DFMA R162, R202, R146, R162 ;  /* 0x00000092caa2722b */ /* 0x000fe200000000a2 */
[----:B------:R-:W2:Y:S02]  /*2640*/  LDG.E.64.CONSTANT R208, desc[UR4][R134.64+0x2b8] ;  /* 0x0002b80486d07981 */ /* 0x000ea4000c1e9b00 */
[----:B---3--:R-:W-:Y:S02]  /*2650*/  DFMA R192, R168, R128, R192 ;  /* 0x00000080a8c0722b */ /* 0x008fe400000000c0 */
[----:B------:R-:W3:Y:S01]  /*2660*/  LDG.E.64.CONSTANT R168, desc[UR4][R134.64+0x300] ;  /* 0x0003000486a87981 */ /* 0x000ee2000c1e9b00 */
[----:B------:R-:W-:Y:S02]  /*2670*/  DFMA R186, R186, R130, RZ ;  /* 0x00000082baba722b */ /* 0x000fe400000000ff */
[----:B------:R-:W-:Y:S01]  /*2680*/  DFMA R190, R166, R136, R190 ;  /* 0x00000088a6be722b */ /* 0x000fe200000000be */
[----:B------:R-:W2:Y:S01]  /*2690*/  LDG.E.64.CONSTANT R202, desc[UR4][R134.64+0x168] ;  /* 0x0001680486ca7981 */ /* 0x000ea2000c1e9b00 */
[----:B------:R-:W-:-:S04]  /*26a0*/  DFMA R160, R204, R132, R160 ;  /* 0x00000084cca0722b */ /* 0x000fc800000000a0 */
[----:B------:R-:W-:Y:S01]  /*26b0*/  DFMA R210, R210, R154, R186 ;  /* 0x0000009ad2d2722b */ /* 0x000fe200000000ba */
[----:B------:R-:W2:Y:S04]  /*26c0*/  LDG.E.64.CONSTANT R204, desc[UR4][R134.64+0x118] ;  /* 0x0001180486cc7981 */ /* 0x000ea8000c1e9b00 */
[----:B------:R-:W2:Y:S01]  /*26d0*/  LDG.E.64.CONSTANT R186, desc[UR4][R134.64+0x220] ;  /* 0x0002200486ba7981 */ /* 0x000ea2000c1e9b00 */
[-C--:B------:R-:W-:Y:S02]  /*26e0*/  DFMA R164, R198, R152.reuse, R164 ;  /* 0x00000098c6a4722b */ /* 0x080fe400000000a4 */
[----:B------:R-:W-:Y:S01]  /*26f0*/  DFMA R166, R188, R152, R196 ;  /* 0x00000098bca6722b */ /* 0x000fe200000000c4 */
[----:B------:R-:W2:Y:S01]  /*2700*/  LDG.E.64.CONSTANT R198, desc[UR4][R134.64+0x228] ;  /* 0x0002280486c67981 */ /* 0x000ea2000c1e9b00 */
[----:B------:R-:W-:-:S03]  /*2710*/  DFMA R170, R170, R144, R190 ;  /* 0x00000090aaaa722b */ /* 0x000fc600000000be */
[----:B------:R-:W2:Y:S04]  /*2720*/  LDG.E.64.CONSTANT R188, desc[UR4][R134.64+0x268] ;  /* 0x0002680486bc7981 */ /* 0x000ea8000c1e9b00 */
[----:B------:R-:W2:Y:S04]  /*2730*/  LDG.E.64.CONSTANT R190, desc[UR4][R134.64+0x310] ;  /* 0x0003100486be7981 */ /* 0x000ea8000c1e9b00 */
        /* <DEDUP_REMOVED lines=9> */
[----:B---3--:R-:W-:-:S08]  /*27d0*/  DFMA R168, R168, R130, RZ ;  /* 0x00000082a8a8722b */ /* 0x008fd000000000ff */
[----:B----4-:R-:W-:Y:S01]  /*27e0*/  DFMA R168, R206, R154, R168 ;  /* 0x0000009acea8722b */ /* 0x010fe200000000a8 */
[----:B------:R-:W3:Y:S01]  /*27f0*/  LDG.E.64.CONSTANT R206, desc[UR4][R134.64+0x278] ;  /* 0x0002780486ce7981 */ /* 0x000ee2000c1e9b00 */
[----:B--2---:R-:W-:-:S03]  /*2800*/  DFMA R162, R204, R132, R162 ;  /* 0x00000084cca2722b */ /* 0x004fc600000000a2 */
[----:B------:R-:W2:Y:S01]  /*2810*/  LDG.E.64.CONSTANT R204, desc[UR4][R134.64+0x2d0] ;  /* 0x0002d00486cc7981 */ /* 0x000ea2000c1e9b00 */
[----:B------:R-:W-:Y:S02]  /*2820*/  DFMA R170, R186, R152, R170 ;  /* 0x00000098baaa722b */ /* 0x000fe400000000aa */
[----:B------:R-:W-:Y:S01]  /*2830*/  DFMA R208, R208, R150, R210 ;  /* 0x00000096d0d0722b */ /* 0x000fe200000000d2 */
[----:B------:R-:W4:Y:S01]  /*2840*/  LDG.E.64.CONSTANT R186, desc[UR4][R134.64+0x170] ;  /* 0x0001700486ba7981 */ /* 0x000f22000c1e9b00 */
[----:B------:R-:W-:-:S03]  /*2850*/  DFMA R164, R202, R148, R164 ;  /* 0x00000094caa4722b */ /* 0x000fc600000000a4 */
[----:B------:R-:W4:Y:S01]  /*2860*/  LDG.E.64.CONSTANT R202, desc[UR4][R134.64+0x320] ;  /* 0x0003200486ca7981 */ /* 0x000f22000c1e9b00 */
[----:B------:R-:W-:Y:S02]  /*2870*/  DFMA R156, R188, R142, R156 ;  /* 0x0000008ebc9c722b */ /* 0x000fe4000000009c */
[----:B------:R-:W-:Y:S01]  /*2880*/  DFMA R170, R198, R148, R170 ;  /* 0x00000094c6aa722b */ /* 0x000fe200000000aa */
[----:B------:R-:W4:Y:S01]  /*2890*/  LDG.E.64.CONSTANT R188, desc[UR4][R134.64+0x360] ;  /* 0x0003600486bc7981 */ /* 0x000f22000c1e9b00 */
[----:B------:R-:W-:-:S03]  /*28a0*/  DFMA R210, R190, R128, R168 ;  /* 0x00000080bed2722b */ /* 0x000fc600000000a8 */
        /* <DEDUP_REMOVED lines=15> */
[----:B----4-:R-:W-:Y:S02]  /*29a0*/  DFMA R184, R202, R140, R184 ;  /* 0x0000008ccab8722b */ /* 0x010fe400000000b8 */
[----:B------:R-:W-:Y:S01]  /*29b0*/  DFMA R166, R168, R146, R166 ;  /* 0x00000092a8a6722b */ /* 0x000fe200000000a6 */
[----:B------:R-:W4:Y:S01]  /*29c0*/  LDG.E.64.CONSTANT R202, desc[UR4][R134.64+0x1d8] ;  /* 0x0001d80486ca7981 */ /* 0x000f22000c1e9b00 */
[----:B------:R-:W-:-:S03]  /*29d0*/  DFMA R198, R198, R144, R158 ;  /* 0x00000090c6c6722b */ /* 0x000fc6000000009e */
[----:B------:R-:W2:Y:S04]  /*29e0*/  LDG.E.64.CONSTANT R168, desc[UR4][R134.64+0x380] ;  /* 0x0003800486a87981 */ /* 0x000ea8000c1e9b00 */
[----:B------:R-:W4:Y:S01]  /*29f0*/  LDG.E.64.CONSTANT R158, desc[UR4][R134.64+0x338] ;  /* 0x00033804869e7981 */ /* 0x000f22000c1e9b00 */
[----:B------:R-:W-:Y:S02]  /*2a00*/  DFMA R196, R196, R142, R184 ;  /* 0x0000008ec4c4722b */ /* 0x000fe400000000b8 */
[----:B------:R-:W-:Y:S01]  /*2a10*/  DFMA R188, R188, R130, RZ ;  /* 0x00000082bcbc722b */ /* 0x000fe200000000ff */
[----:B------:R-:W4:Y:S01]  /*2a20*/  LDG.E.64.CONSTANT R184, desc[UR4][R134.64+0x340] ;  /* 0x0003400486b87981 */ /* 0x000f22000c1e9b00 */
[----:B------:R-:W-:Y:S02]  /*2a30*/  DFMA R170, R208, R146, R170 ;  /* 0x00000092d0aa722b */ /* 0x000fe400000000aa */
[----:B------:R-:W-:Y:S01]  /*2a40*/  DFMA R200, R200, R152, R156 ;  /* 0x00000098c8c8722b */ /* 0x000fe2000000009c */
[----:B------:R-:W4:Y:S03]  /*2a50*/  LDG.E.64.CONSTANT R156, desc[UR4][R134.64+0x2e0] ;  /* 0x0002e004869c7981 */ /* 0x000f26000c1e9b00 */
        /* <DEDUP_REMOVED lines=8> */
[----:B------:R-:W4:Y:S05]  /*2ae0*/  LDG.E.64.CONSTANT R210, desc[UR4][R134.64+0x3c8] ;  /* 0x0003c80486d27981 */ /* 0x000f2a000c1e9b00 */
[----:B---3--:R-:W-:Y:S02]  /*2af0*/  DFMA R206, R206, R150, R208 ;  /* 0x00000096cece722b */ /* 0x008fe400000000d0 */
[----:B------:R-:W3:Y:S06]  /*2b00*/  LDG.E.64.CONSTANT R208, desc[UR4][R134.64+0x480] ;  /* 0x0004800486d07981 */ /* 0x000eec000c1e9b00 */
[----:B--2---:R-:W-:-:S02]  /*2b10*/  DFMA R168, R168, R140, R206 ;  /* 0x0000008ca8a8722b */ /* 0x004fc400000000ce */
[----:B------:R-:W2:Y:S01]  /*2b20*/  LDG.E.64.CONSTANT R206, desc[UR4][R134.64+0x290] ;  /* 0x0002900486ce7981 */ /* 0x000ea2000c1e9b00 */
[----:B----4-:R-:W-:-:S03]  /*2b30*/  DFMA R158, R158, R144, R192 ;  /* 0x000000909e9e722b */ /* 0x010fc600000000c0 */
[----:B------:R-:W4:Y:S05]  /*2b40*/  LDG.E.64.CONSTANT R192, desc[UR4][R134.64+0x428] ;  /* 0x0004280486c07981 */ /* 0x000f2a000c1e9b00 */
[-C--:B------:R-:W-:Y:S01]  /*2b50*/  DFMA R158, R184, R152.reuse, R158 ;  /* 0x00000098b89e722b */ /* 0x080fe2000000009e */
[----:B------:R-:W4:Y:S01]  /*2b60*/  LDG.E.64.CONSTANT R184, desc[UR4][R134.64+0x420] ;  /* 0x0004200486b87981 */ /* 0x000f22000c1e9b00 */
[----:B------:R-:W-:Y:S02]  /*2b70*/  DFMA R156, R156, R152, R198 ;  /* 0x000000989c9c722b */ /* 0x000fe400000000c6 */
[----:B------:R-:W-:Y:S01]  /*2b80*/  DFMA R170, R190, R132, R170 ;  /* 0x00000084beaa722b */ /* 0x000fe200000000aa */
[----:B------:R-:W4:Y:S04]  /*2b90*/  LDG.E.64.CONSTANT R198, desc[UR4][R134.64+0x3d8] ;  /* 0x0003d80486c67981 */ /* 0x000f28000c1e9b00 */
[----:B------:R-:W4:Y:S01]  /*2ba0*/  LDG.E.64.CONSTANT R190, desc[UR4][R134.64+0x488] ;  /* 0x0004880486be7981 */ /* 0x000f22000c1e9b00 */
[----:B------:R-:W-:-:S03]  /*2bb0*/  DFMA R156, R186, R148, R156 ;  /* 0x00000094ba9c722b */ /* 0x000fc6000000009c */
[----:B------:R-:W4:Y:S01]  /*2bc0*/  LDG.E.64.CONSTANT R186, desc[UR4][R134.64+0x3d0] ;  /* 0x0003d00486ba7981 */ /* 0x000f22000c1e9b00 */
[----:B------:R-:W-:Y:S02]  /*2bd0*/  DFMA R188, R188, R148, R200 ;  /* 0x00000094bcbc722b */ /* 0x000fe400000000c8 */
[----:B------:R-:W-:Y:S01]  /*2be0*/  DFMA R166, R202, R132, R166 ;  /* 0x00000084caa6722b */ /* 0x000fe200000000a6 */
[----:B------:R-:W4:Y:S04]  /*2bf0*/  LDG.E.64.CONSTANT R200, desc[UR4][R134.64+0x388] ;  /* 0x0003880486c87981 */ /* 0x000f28000c1e9b00 */
[----:B------:R-:W4:Y:S01]  /*2c00*/  LDG.E.64.CONSTANT R202, desc[UR4][R134.64+0x348] ;  /* 0x0003480486ca7981 */ /* 0x000f22000c1e9b00 */
[----:B------:R-:W-:-:S08]  /*2c10*/  DFMA R196, R196, R130, RZ ;  /* 0x00000082c4c4722b */ /* 0x000fd000000000ff */
[----:B------:R-:W-:Y:S02]  /*2c20*/  DFMA R210, R210, R154, R196 ;  /* 0x0000009ad2d2722b */ /* 0x000fe400000000c4 */
[----:B------:R-:W4:Y:S01]  /*2c30*/  LDG.E.64.CONSTANT R196, desc[UR4][R134.64+0x430] ;  /* 0x0004300486c47981 */ /* 0x000f22000c1e9b00 */
[----:B------:R-:W-:-:S03]  /*2c40*/  DFMA R164, R204, R132, R164 ;  /* 0x00000084cca4722b */ /* 0x000fc600000000a4 */
[----:B------:R-:W4:Y:S01]  /*2c50*/  LDG.E.64.CONSTANT R204, desc[UR4][R134.64+0x2f0] ;  /* 0x0002f00486cc7981 */ /* 0x000f22000c1e9b00 */
[----:B---3--:R-:W-:Y:S02]  /*2c60*/  DFMA R208, R208, R130, RZ ;  /* 0x00000082d0d0722b */ /* 0x008fe400000000ff */
[----:B--2---:R-:W-:Y:S01]  /*2c70*/  DFMA R188, R206, R146, R188 ;  /* 0x00000092cebc722b */ /* 0x004fe200000000bc */
[----:B------:R-:W2:Y:S01]  /*2c80*/  LDG.E.64.CONSTANT R206, desc[UR4][R134.64+0x490] ;  /* 0x0004900486ce7981 */ /* 0x000ea2000c1e9b00 */
[----:B----4-:R-:W-:-:S03]  /*2c90*/  DFMA R184, R184, R130, RZ ;  /* 0x00000082b8b8722b */ /* 0x010fc600000000ff */
[----:B------:R-:W3:Y:S05]  /*2ca0*/  LDG.E.64.CONSTANT R130, desc[UR4][R134.64+0x438] ;  /* 0x0004380486827981 */ /* 0x000eea000c1e9b00 */
[-C--:B------:R-:W-:Y:S02]  /*2cb0*/  DFMA R184, R192, R154.reuse, R184 ;  /* 0x0000009ac0b8722b */ /* 0x080fe400000000b8 */
[----:B------:R-:W-:Y:S01]  /*2cc0*/  DFMA R208, R190, R154, R208 ;  /* 0x0000009abed0722b */ /* 0x000fe200000000d0 */
[----:B------:R-:W4:Y:S04]  /*2cd0*/  LDG.E.64.CONSTANT R192, desc[UR4][R134.64+0x3e0] ;  /* 0x0003e00486c07981 */ /* 0x000f28000c1e9b00 */
[----:B------:R-:W4:Y:S01]  /*2ce0*/  LDG.E.64.CONSTANT R190, desc[UR4][R134.64+0x440] ;  /* 0x0004400486be7981 */ /* 0x000f22000c1e9b00 */
[----:B------:R-:W-:-:S02]  /*2cf0*/  DFMA R186, R186, R128, R210 ;  /* 0x00000080baba722b */ /* 0x000fc400000000d2 */
[----:B------:R-:W-:Y:S01]  /*2d00*/  DFMA R168, R200, R142, R168 ;  /* 0x0000008ec8a8722b */ /* 0x000fe200000000a8 */
        /* <DEDUP_REMOVED lines=11> */
[----:B--2---:R-:W-:-:S03]  /*2dc0*/  DFMA R206, R206, R128, R208 ;  /* 0x00000080cece722b */ /* 0x004fc600000000d0 */
[----:B------:R-:W2:Y:S04]  /*2dd0*/  LDG.E.64.CONSTANT R128, desc[UR4][R134.64+0x498] ;  /* 0x0004980486807981 */ /* 0x000ea8000c1e9b00 */
[----:B------:R-:W2:Y:S01]  /*2de0*/  LDG.E.64.CONSTANT R208, desc[UR4][R134.64+0x400] ;  /* 0x0004000486d07981 */ /* 0x000ea2000c1e9b00 */
[----:B---3--:R-:W-:-:S03]  /*2df0*/  DFMA R184, R130, R150, R184 ;  /* 0x0000009682b8722b */ /* 0x008fc600000000b8 */
[----:B------:R-:W3:Y:S01]  /*2e00*/  LDG.E.64.CONSTANT R130, desc[UR4][R134.64+0x4a0] ;  /* 0x0004a00486827981 */ /* 0x000ee2000c1e9b00 */
[----:B----4-:R-:W-:-:S04]  /*2e10*/  DFMA R186, R192, R140, R186 ;  /* 0x0000008cc0ba722b */ /* 0x010fc800000000ba */
        /* <DEDUP_REMOVED lines=16> */
[----:B------:R-:W2:Y:S05]  /*2f20*/  LDG.E.64.CONSTANT R150, desc[UR4][R134.64+0x408] ;  /* 0x0004080486967981 */ /* 0x000eaa000c1e9b00 */
[----:B---3--:R-:W-:Y:S01]  /*2f30*/  DFMA R128, R130, R140, R128 ;  /* 0x0000008c8280722b */ /* 0x008fe20000000080 */
[----:B------:R-:W3:Y:S04]  /*2f40*/  LDG.E.64.CONSTANT R130, desc[UR4][R134.64+0x4b8] ;  /* 0x0004b80486827981 */ /* 0x000ee8000c1e9b00 */
[----:B------:R-:W3:Y:S03]  /*2f50*/  LDG.E.64.CONSTANT R140, desc[UR4][R134.64+0x4c0] ;  /* 0x0004c004868c7981 */ /* 0x000ee6000c1e9b00 */
[----:B----4-:R-:W-:-:S02]  /*2f60*/  DFMA R190, R190, R142, R128 ;  /* 0x0000008ebebe722b */ /* 0x010fc40000000080 */
[----:B------:R-:W4:Y:S01]  /*2f70*/  LDG.E.64.CONSTANT R128, desc[UR4][R134.64+0x4b0] ;  /* 0x0004b00486807981 */ /* 0x000f22000c1e9b00 */
[----:B------:R-:W-:-:S03]  /*2f80*/  DFMA R154, R184, R136, R154 ;  /* 0x00000088b89a722b */ /* 0x000fc6000000009a */
[----:B------:R-:W3:Y:S04]  /*2f90*/  LDG.E.64.CONSTANT R142, desc[UR4][R134.64+0x3a8] ;  /* 0x0003a804868e7981 */ /* 0x000ee8000c1e9b00 */
[----:B------:R-:W3:Y:S01]  /*2fa0*/  LDG.E.64.CONSTANT R184, desc[UR4][R134.64+0x418] ;  /* 0x0004180486b87981 */ /* 0x000ee2000c1e9b00 */
[----:B------:R-:W-:-:S03]  /*2fb0*/  DFMA R154, R198, R144, R154 ;  /* 0x00000090c69a722b */ /* 0x000fc6000000009a */
[----:B------:R-:W3:Y:S01]  /*2fc0*/  LDG.E.64.CONSTANT R198, desc[UR4][R134.64+0x410] ;  /* 0x0004100486c67981 */ /* 0x000ee2000c1e9b00 */
[----:B------:R-:W-:-:S04]  /*2fd0*/  DFMA R158, R202, R132, R158 ;  /* 0x00000084ca9e722b */ /* 0x000fc8000000009e */
[----:B------:R-:W-:Y:S01]  /*2fe0*/  DFMA R208, R208, R152, R154 ;  /* 0x00000098d0d0722b */ /* 0x000fe2000000009a */
[----:B------:R-:W3:Y:S04]  /*2ff0*/  LDG.E.64.CONSTANT R202, desc[UR4][R134.64+0x4c8] ;  /* 0x0004c80486ca7981 */ /* 0x000ee8000c1e9b00 */
[----:B------:R-:W3:Y:S01]  /*3000*/  LDG.E.64.CONSTANT R154, desc[UR4][R134.64+0x468] ;  /* 0x00046804869a7981 */ /* 0x000ee2000c1e9b00 */
[----:B------:R-:W-:-:S03]  /*3010*/  DFMA R192, R192, R136, R196 ;  /* 0x00000088c0c0722b */ /* 0x000fc600000000c4 */
[----:B------:R-:W3:Y:S05]  /*3020*/  LDG.E.64.CONSTANT R196, desc[UR4][R134.64+0x470] ;  /* 0x0004700486c47981 */ /* 0x000eea000c1e9b00 */
[-C--:B------:R-:W-:Y:S02]  /*3030*/  DFMA R192, R200, R144.reuse, R192 ;  /* 0x00000090c8c0722b */ /* 0x080fe400000000c0 */
[----:B------:R-:W-:Y:S01]  /*3040*/  DFMA R168, R186, R144, R168 ;  /* 0x00000090baa8722b */ /* 0x000fe200000000a8 */
[----:B------:R-:W3:Y:S04]  /*3050*/  LDG.E.64.CONSTANT R200, desc[UR4][R134.64+0x3b0] ;  /* 0x0003b00486c87981 */ /* 0x000ee8000c1e9b00 */
[----:B------:R-:W3:Y:S01]  /*3060*/  LDG.E.64.CONSTANT R186, desc[UR4][R134.64+0x3b8] ;  /* 0x0003b80486ba7981 */ /* 0x000ee2000c1e9b00 */
[----:B------:R-:W-:-:S03]  /*3070*/  DFMA R210, R210, R152, R192 ;  /* 0x00000098d2d2722b */ /* 0x000fc600000000c0 */
[----:B------:R-:W3:Y:S01]  /*3080*/  LDG.E.64.CONSTANT R192, desc[UR4][R134.64+0x4d0] ;  /* 0x0004d00486c07981 */ /* 0x000ee2000c1e9b00 */
[----:B------:R-:W-:-:S03]  /*3090*/  DFMA R204, R204, R152, R168 ;  /* 0x00000098cccc722b */ /* 0x000fc600000000a8 */
        /* <DEDUP_REMOVED lines=11> */
[----:B--2---:R-:W-:-:S02]  /*3150*/  DFMA R150, R150, R148, R208 ;  /* 0x000000949696722b */ /* 0x004fc400000000d0 */
[----:B----4-:R-:W-:-:S08]  /*3160*/  DFMA R128, R128, R136, R190 ;  /* 0x000000888080722b */ /* 0x010fd000000000be */
[----:B---3--:R-:W-:-:S08]  /*3170*/  DFMA R128, R130, R144, R128 ;  /* 0x000000908280722b */ /* 0x008fd00000000080 */
[----:B------:R-:W-:Y:S02]  /*3180*/  DFMA R128, R140, R152, R128 ;  /* 0x000000988c80722b */ /* 0x000fe40000000080 */
[----:B------:R-:W-:-:S06]  /*3190*/  DFMA R142, R142, R148, R204 ;  /* 0x000000948e8e722b */ /* 0x000fcc00000000cc */
[-C--:B------:R-:W-:Y:S02]  /*31a0*/  DFMA R128, R202, R148.reuse, R128 ;  /* 0x00000094ca80722b */ /* 0x080fe40000000080 */
[----:B------:R-:W-:Y:S02]  /*31b0*/  DFMA R154, R154, R148, R210 ;  /* 0x000000949a9a722b */ /* 0x000fe400000000d2 */
[----:B------:R-:W-:-:S06]  /*31c0*/  DFMA R150, R198, R146, R150 ;  /* 0x00000092c696722b */ /* 0x000fcc0000000096 */
[-C--:B------:R-:W-:Y:S02]  /*31d0*/  DFMA R154, R196, R146.reuse, R154 ;  /* 0x00000092c49a722b */ /* 0x080fe4000000009a */
[-C--:B------:R-:W-:Y:S02]  /*31e0*/  DFMA R142, R200, R146.reuse, R142 ;  /* 0x00000092c88e722b */ /* 0x080fe4000000008e */
[----:B------:R-:W-:-:S06]  /*31f0*/  DFMA R128, R192, R146, R128 ;  /* 0x00000092c080722b */ /* 0x000fcc0000000080 */
[-C--:B------:R-:W-:Y:S02]  /*3200*/  DFMA R142, R186, R132.reuse, R142 ;  /* 0x00000084ba8e722b */ /* 0x080fe4000000008e */
[-C--:B------:R-:W-:Y:S02]  /*3210*/  DFMA R150, R184, R132.reuse, R150 ;  /* 0x00000084b896722b */ /* 0x080fe40000000096 */
[-C--:B------:R-:W-:Y:S02]  /*3220*/  DFMA R154, R168, R132.reuse, R154 ;  /* 0x00000084a89a722b */ /* 0x080fe4000000009a */
[----:B------:R-:W-:Y:S01]  /*3230*/  DFMA R128, R134, R132, R128 ;  /* 0x000000848680722b */ /* 0x000fe20000000080 */
[----:B------:R1:W-:Y:S04]  /*3240*/  STS.64 [R3+0x3a8], R142 ;  /* 0x0003a88e03007388 */ /* 0x0003e80000000a00 */
[----:B------:R1:W-:Y:S04]  /*3250*/  STS.64 [R3+0x410], R150 ;  /* 0x0004109603007388 */ /* 0x0003e80000000a00 */
[----:B------:R1:W-:Y:S04]  /*3260*/  STS.64 [R3+0x478], R154 ;  /* 0x0004789a03007388 */ /* 0x0003e80000000a00 */
[----:B------:R1:W-:Y:S02]  /*3270*/  STS.64 [R3+0x4e0], R128 ;  /* 0x0004e08003007388 */ /* 0x0003e40000000a00 */
.L_x_122:
[----:B------:R-:W-:Y:S05]  /*3280*/  BSYNC.RECONVERGENT B0 ;  /* 0x0000000000007941 */ /* 0x000fea0003800200 */
.L_x_121:
[----:B------:R0:W-:Y:S01]  /*3290*/  STL.64 [R1], R2 ;  /* 0x0000000201007387 */ /* 0x0001e20000100a00 */
[----:B------:R-:W-:Y:S06]  /*32a0*/  BAR.SYNC.DEFER_BLOCKING 0x0 ;  /* 0x0000000000007b1d */ /* 0x000fec0000010000 */
[----:B01----:R-:W2:Y:S01]  /*32b0*/  LDG.E.64.CONSTANT R2, desc[UR4][R222.64+0x10] ;  /* 0x00001004de027981 */ /* 0x003ea2000c1e9b00 */
[----:B-----5:R-:W-:Y:S02]  /*32c0*/  R2UR UR48, R212 ;  /* 0x00000000d43072ca */ /* 0x020fe400000e0000 */
[----:B------:R-:W-:Y:S01]  /*32d0*/  R2UR UR49, R213 ;  /* 0x00000000d53172ca */ /* 0x000fe200000e0000 */
[----:B------:R-:W3:Y:S04]  /*32e0*/  LDG.E.64.CONSTANT R234, desc[UR4][R222.64+0x468] ;  /* 0x00046804deea7981 */ /* 0x000ee8000c1e9b00 */
[----:B------:R-:W4:Y:S04]  /*32f0*/  LDG.E.64.CONSTANT R230, desc[UR4][R222.64+0x408] ;  /* 0x00040804dee67981 */ /* 0x000f28000c1e9b00 */
[----:B------:R-:W4:Y:S04]  /*3300*/  LDG.E.64.CONSTANT R240, desc[UR4][R222.64+0x30] ;  /* 0x00003004def07981 */ /* 0x000f28000c1e9b00 */
[----:B------:R-:W0:Y:S04]  /*3310*/  LDS.64 R226, [R220] ;  /* 0x00000000dce27984 */ /* 0x000e280000000a00 */
[----:B------:R-:W1:Y:S04]  /*3320*/  LDS.64 R224, [R220+0x8] ;  /* 0x00000800dce07984 */ /* 0x000e680000000a00 */
[----:B------:R-:W-:Y:S04]  /*3330*/  STL.64 [R1+0x18], R4 ;  /* 0x0000180401007387 */ /* 0x000fe80000100a00 */
[----:B------:R0:W-:Y:S04]  /*3340*/  STL.64 [R1+0x20], R8 ;  /* 0x0000200801007387 */ /* 0x0001e80000100a00 */
[----:B------:R-:W4:Y:S04]  /*3350*/  LDG.E.64.CONSTANT R128, desc[UR4][R222.64+0xf0] ;  /* 0x0000f004de807981 */ /* 0x000f28000c1e9b00 */
[----:B------:R-:W4:Y:S04]  /*3360*/  LDG.E.64.CONSTANT R130, desc[UR4][R222.64+0x150] ;  /* 0x00015004de827981 */ /* 0x000f28000c1e9b00 */
[----:B------:R-:W4:Y:S04]  /*3370*/  LDG.E.64.CONSTANT R132, desc[UR4][R222.64+0x1b0] ;  /* 0x0001b004de847981 */ /* 0x000f28000c1e9b00 */
[----:B------:R-:W4:Y:S04]  /*3380*/  LDG.E.64.CONSTANT R134, desc[UR4][R222.64+0x210] ;  /* 0x00021004de867981 */ /* 0x000f28000c1e9b00 */
[----:B------:R-:W4:Y:S04]  /*3390*/  LDG.E.64.CONSTANT R136, desc[UR4][R222.64+0x270] ;  /* 0x00027004de887981 */ /* 0x000f28000c1e9b00 */
[----:B------:R-:W4:Y:S01]  /*33a0*/  LDG.E.64.CONSTANT R138, desc[UR4][R222.64+0x2d0] ;  /* 0x0002d004de8a7981 */ /* 0x000f22000c1e9b00 */
[----:B0-----:R-:W-:-:S03]  /*33b0*/  DFMA R204, R8, R226, RZ ;  /* 0x000000e208cc722b */ /* 0x001fc600000000ff */
[----:B------:R-:W4:Y:S01]  /*33c0*/  LDG.E.64.CONSTANT R140, desc[UR4][R222.64+0x330] ;  /* 0x00033004de8c7981 */ /* 0x000f22000c1e9b00 */
[----:B------:R-:W-:-:S03]  /*33d0*/  DFMA R196, R246, R226, RZ ;  /* 0x000000e2f6c4722b */ /* 0x000fc600000000ff */
[----:B------:R-:W4:Y:S01]  /*33e0*/  LDG.E.64.CONSTANT R8, desc[UR4][R222.64+0x68] ;  /* 0x00006804de087981 */ /* 0x000f22000c1e9b00 */
[----:B------:R-:W-:-:S03]  /*33f0*/  DFMA R202, R4, R226, RZ ;  /* 0x000000e204ca722b */ /* 0x000fc600000000ff */
[----:B------:R-:W4:Y:S01]  /*3400*/  LDG.E.64.CONSTANT R4, desc[UR4][R222.64+0x70] ;  /* 0x00007004de047981 */ /* 0x000f22000c1e9b00 */
[----:B-1----:R-:W-:-:S03]  /*3410*/  DFMA R196, R228, R224, R196 ;  /* 0x000000e0e4c4722b */ /* 0x002fc600000000c4 */
[----:B------:R-:W2:Y:S04]  /*3420*/  LDS.64 R228, [R220+0x10] ;  /* 0x00001000dce47984 */ /* 0x000ea80000000a00 */
        /* <DEDUP_REMOVED lines=19> */
[----:B------:R-:W-:Y:S01]  /*3560*/  DFMA R198, R216, R226, RZ ;  /* 0x000000e2d8c6722b */ /* 0x000fe200000000ff */
[----:B------:R-:W-:Y:S01]  /*3570*/  R2UR UR18, R180 ;  /* 0x00000000b41272ca */ /* 0x000fe200000e0000 */
[----:B------:R-:W4:Y:S01]  /*3580*/  LDG.E.64.CONSTANT R242, desc[UR4][R222.64+0xa0] ;  /* 0x0000a004def27981 */ /* 0x000f22000c1e9b00 */
[----:B------:R-:W-:Y:S02]  /*3590*/  R2UR UR19, R181 ;  /* 0x00000000b51372ca */ /* 0x000fe400000e0000 */
[----:B------:R-:W-:Y:S01]  /*35a0*/  R2UR UR24, R178 ;  /* 0x00000000b21872ca */ /* 0x000fe200000e0000 */
[----:B------:R-:W4:Y:S01]  /*35b0*/  LDG.E.64.CONSTANT R184, desc[UR4][R222.64+0x340] ;  /* 0x00034004deb87981 */ /* 0x000f22000c1e9b00 */
[----:B------:R-:W-:Y:S02]  /*35c0*/  R2UR UR25, R179 ;  /* 0x00000000b31972ca */ /* 0x000fe400000e0000 */
[----:B------:R-:W-:Y:S01]  /*35d0*/  R2UR UR30, R176 ;  /* 0x00000000b01e72ca */ /* 0x000fe200000e0000 */
[----:B------:R-:W4:Y:S01]  /*35e0*/  LDG.E.64.CONSTANT R186, desc[UR4][R222.64+0x3a0] ;  /* 0x0003a004deba7981 */ /* 0x000f22000c1e9b00 */
[----:B------:R-:W-:-:S02]  /*35f0*/  R2UR UR31, R177 ;  /* 0x00000000b11f72ca */ /* 0x000fc400000e0000 */
[----:B------:R-:W-:Y:S01]  /*3600*/  R2UR UR36, R174 ;  /* 0x00000000ae2472ca */ /* 0x000fe200000e0000 */
[----:B------:R-:W4:Y:S01]  /*3610*/  LDG.E.64.CONSTANT R188, desc[UR4][R222.64+0x400] ;  /* 0x00040004debc7981 */ /* 0x000f22000c1e9b00 */
[----:B------:R-:W-:Y:S02]  /*3620*/  R2UR UR37, R175 ;  /* 0x00000000af2572ca */ /* 0x000fe400000e0000 */
[----:B------:R-:W-:Y:S01]  /*3630*/  R2UR UR42, R172 ;  /* 0x00000000ac2a72ca */ /* 0x000fe200000e0000 */
[----:B------:R-:W4:Y:S01]  /*3640*/  LDG.E.64.CONSTANT R190, desc[UR4][R222.64+0x460] ;  /* 0x00046004debe7981 */ /* 0x000f22000c1e9b00 */
[----:B------:R-:W-:-:S03]  /*3650*/  R2UR UR43, R173 ;  /* 0x00000000ad2b72ca */ /* 0x000fc600000e0000 */
[----:B------:R-:W4:Y:S01]  /*3660*/  LDG.E.64.CONSTANT R192, desc[UR4][R222.64+0x4c0] ;  /* 0x0004c004dec07981 */ /* 0x000f22000c1e9b00 */
[----:B--2---:R-:W-:Y:S02]  /*3670*/  DFMA R196, R2, R228, R196 ;  /* 0x000000e402c4722b */ /* 0x004fe400000000c4 */
[-C--:B------:R-:W-:Y:S01]  /*3680*/  DFMA R200, R214, R226.reuse, RZ ;  /* 0x000000e2d6c8722b */ /* 0x080fe200000000ff */
[----:B------:R-:W2:Y:S01]  /*3690*/  LDG.E.64.CONSTANT R2, desc[UR4][R222.64+0x78] ;  /* 0x00007804de027981 */ /* 0x000ea2000c1e9b00 */
[-C--:B------:R-:W-:Y:S02]  /*36a0*/  DFMA R206, R12, R226.reuse, RZ ;  /* 0x000000e20cce722b */ /* 0x080fe400000000ff */
[-C--:B------:R-:W-:Y:S02]  /*36b0*/  DFMA R208, R16, R226.reuse, RZ ;  /* 0x000000e210d0722b */ /* 0x080fe400000000ff */
[-C--:B------:R-:W-:Y:S02]  /*36c0*/  DFMA R210, R20, R226.reuse, RZ ;  /* 0x000000e214d2722b */ /* 0x080fe400000000ff */
[----:B------:R-:W-:-:S02]  /*36d0*/  DFMA R212, R24, R226, RZ ;  /* 0x000000e218d4722b */ /* 0x000fc400000000ff */
[-C--:B------:R-:W-:Y:S01]  /*36e0*/  DFMA R218, R36, R226.reuse, RZ ;  /* 0x000000e224da722b */ /* 0x080fe200000000ff */
[----:B------:R-:W-:Y:S01]  /*36f0*/  STL.64 [R1+0x8], R248 ;  /* 0x000008f801007387 */ /* 0x000fe20000100a00 */
[-C--:B------:R-:W-:Y:S02]  /*3700*/  DFMA R214, R28, R226.reuse, RZ ;  /* 0x000000e21cd6722b */ /* 0x080fe400000000ff */
[-C--:B------:R-:W-:Y:S01]  /*3710*/  DFMA R216, R32, R226.reuse, RZ ;  /* 0x000000e220d8722b */ /* 0x080fe200000000ff */
[----:B------:R-:W-:Y:S01]  /*3720*/  R2UR UR54, R236 ;  /* 0x00000000ec3672ca */ /* 0x000fe200000e0000 */
[----:B------:R-:W-:Y:S01]  /*3730*/  DFMA R226, R40, R226, RZ ;  /* 0x000000e228e2722b */ /* 0x000fe200000000ff */
[----:B------:R-:W-:Y:S01]  /*3740*/  R2UR UR55, R237 ;  /* 0x00000000ed3772ca */ /* 0x000fe200000e0000 */
[-C--:B------:R-:W-:Y:S01]  /*3750*/  DFMA R200, R232, R224.reuse, R200 ;  /* 0x000000e0e8c8722b */ /* 0x080fe200000000c8 */
[----:B------:R-:W2:Y:S01]  /*3760*/  LDG.E.64.CONSTANT R236, desc[UR4][R222.64+0x90] ;  /* 0x00009004deec7981 */ /* 0x000ea2000c1e9b00 */
[----:B------:R-:W-:-:S02]  /*3770*/  DFMA R202, R6, R224, R202 ;  /* 0x000000e006ca722b */ /* 0x000fc400000000ca */
[-C--:B------:R-:W-:Y:S01]  /*3780*/  DFMA R204, R10, R224.reuse, R204 ;  /* 0x000000e00acc722b */ /* 0x080fe200000000cc */
[----:B---3--:R-:W-:Y:S01]  /*3790*/  R2UR UR66, R234 ;  /* 0x00000000ea4272ca */ /* 0x008fe200000e0000 */
[-C--:B------:R-:W-:Y:S01]  /*37a0*/  DFMA R206, R14, R224.reuse, R206 ;  /* 0x000000e00ece722b */ /* 0x080fe200000000ce */
[----:B------:R-:W-:Y:S01]  /*37b0*/  R2UR UR67, R235 ;  /* 0x00000000eb4372ca */ /* 0x000fe200000e0000 */
[-C--:B------:R-:W-:Y:S01]  /*37c0*/  DFMA R208, R18, R224.reuse, R208 ;  /* 0x000000e012d0722b */ /* 0x080fe200000000d0 */
[----:B------:R-:W3:Y:S01]  /*37d0*/  LDG.E.64.CONSTANT R172, desc[UR4][R222.64+0x100] ;  /* 0x00010004deac7981 */ /* 0x000ee2000c1e9b00 */
[-C--:B------:R-:W-:Y:S02]  /*37e0*/  DFMA R210, R22, R224.reuse, R210 ;  /* 0x000000e016d2722b */ /* 0x080fe400000000d2 */
[-C--:B------:R-:W-:Y:S01]  /*37f0*/  DFMA R212, R26, R224.reuse, R212 ;  /* 0x000000e01ad4722b */ /* 0x080fe200000000d4 */
[----:B------:R-:W3:Y:S01]  /*3800*/  LDG.E.64.CONSTANT R174, desc[UR4][R222.64+0x160] ;  /* 0x00016004deae7981 */ /* 0x000ee2000c1e9b00 */
[----:B------:R-:W-:-:S02]  /*3810*/  DFMA R214, R30, R224, R214 ;  /* 0x000000e01ed6722b */ /* 0x000fc400000000d6 */
[-C--:B------:R-:W-:Y:S01]  /*3820*/  DFMA R216, R34, R224.reuse, R216 ;  /* 0x000000e022d8722b */ /* 0x080fe200000000d8 */
[----:B------:R-:W3:Y:S01]  /*3830*/  LDG.E.64.CONSTANT R176, desc[UR4][R222.64+0x1c0] ;  /* 0x0001c004deb07981 */ /* 0x000ee2000c1e9b00 */
[----:B------:R-:W-:Y:S02]  /*3840*/  DFMA R218, R38, R224, R218 ;  /* 0x000000e026da722b */ /* 0x000fe400000000da */
        /* <DEDUP_REMOVED lines=8> */
[-C--:B------:R-:W-:Y:S02]  /*38d0*/  DFMA R210, R52, R228.reuse, R210 ;  /* 0x000000e434d2722b */ /* 0x080fe400000000d2 */
[----:B------:R-:W-:Y:S01]  /*38e0*/  DFMA R212, R54, R228, R212 ;  /* 0x000000e436d4722b */ /* 0x000fe200000000d4 */
[----:B------:R-:W3:Y:S01]  /*38f0*/  LDG.E.64.CONSTANT R234, desc[UR4][R222.64+0x40] ;  /* 0x00004004deea7981 */ /* 0x000ee2000c1e9b00 */
[-C--:B----4-:R-:W-:Y:S01]  /*3900*/  DFMA R198, R8, R224.reuse, R198 ;  /* 0x000000e008c6722b */ /* 0x090fe200000000c6 */
[----:B------:R-:W-:Y:S01]  /*3910*/  R2UR UR60, R230 ;  /* 0x00000000e63c72ca */ /* 0x000fe200000e0000 */
[----:B------:R-:W-:Y:S01]  /*3920*/  DFMA R224, R42, R224, R226 ;  /* 0x000000e02ae0722b */ /* 0x000fe200000000e2 */
[----:B------:R-:W-:Y:S01]  /*3930*/  R2UR UR61, R231 ;  /* 0x00000000e73d72ca */ /* 0x000fe200000e0000 */
[-C--:B------:R-:W-:Y:S01]  /*3940*/  DFMA R214, R56, R228.reuse, R214 ;  /* 0x000000e438d6722b */ /* 0x080fe200000000d6 */
[----:B------:R-:W4:Y:S01]  /*3950*/  LDG.E.64.CONSTANT R226, desc[UR4][R222.64+0x18] ;  /* 0x00001804dee27981 */ /* 0x000f22000c1e9b00 */
[----:B------:R-:W-:-:S02]  /*3960*/  DFMA R216, R58, R228, R216 ;  /* 0x000000e43ad8722b */ /* 0x000fc400000000d8 */
[-C--:B------:R-:W-:Y:S01]  /*3970*/  DFMA R198, R4, R228.reuse, R198 ;  /* 0x000000e404c6722b */ /* 0x080fe200000000c6 */
[----:B------:R-:W-:Y:S01]  /*3980*/  LDS.64 R230, [R220+0x40] ;  /* 0x00004000dce67984 */ /* 0x000fe20000000a00 */
[-C--:B------:R-:W-:Y:S02]  /*3990*/  DFMA R218, R60, R228.reuse, R218 ;  /* 0x000000e43cda722b */ /* 0x080fe400000000da */
[----:B------:R-:W-:Y:S01]  /*39a0*/  DFMA R228, R62, R228, R224 ;  /* 0x000000e43ee4722b */ /* 0x000fe200000000e0 */
[----:B------:R-:W3:Y:S04]  /*39b0*/  LDG.E.64.CONSTANT R232, desc[UR4][R222.64+0x4c8] ;  /* 0x0004c804dee87981 */ /* 0x000ee8000c1e9b00 */
[----:B------:R-:W2:Y:S02]  /*39c0*/  LDS.64 R224, [R220+0x18] ;  /* 0x00001800dce07984 */ /* 0x000ea40000000a00 */
[----:B--2---:R-:W-:-:S02]  /*39d0*/  DFMA R198, R2, R224, R198 ;  /* 0x000000e002c6722b */ /* 0x004fc400000000c6 */
[----:B------:R-:W2:Y:S01]  /*39e0*/  LDG.E.64.CONSTANT R2, desc[UR4][R222.64+0x20] ;  /* 0x00002004de027981 */ /* 0x000ea2000c1e9b00 */
[----:B------:R-:W-:-:S03]  /*39f0*/  DFMA R200, R248, R224, R200 ;  /* 0x000000e0f8c8722b */ /* 0x000fc600000000c8 */
        /* <DEDUP_REMOVED lines=11> */
[----:B----4-:R-:W-:Y:S01]  /*3ab0*/  DFMA R196, R226, R224, R196 ;  /* 0x000000e0e2c4722b */ /* 0x010fe200000000c4 */
[----:B------:R-:W2:Y:S04]  /*3ac0*/  LDS.64 R224, [R220+0x20] ;  /* 0x00002000dce07984 */ /* 0x000ea80000000a00 */
[----:B------:R-:W4:Y:S03]  /*3ad0*/  LDG.E.64.CONSTANT R226, desc[UR4][R222.64+0x28] ;  /* 0x00002804dee27981 */ /* 0x000f26000c1e9b00 */
[-C--:B--2---:R-:W-:Y:S01]  /*3ae0*/  DFMA R196, R2, R224.reuse, R196 ;  /* 0x000000e002c4722b */ /* 0x084fe200000000c4 */
[----:B------:R-:W2:Y:S01]  /*3af0*/  LDG.E.64.CONSTANT R2, desc[UR4][R222.64+0x88] ;  /* 0x00008804de027981 */ /* 0x000ea2000c1e9b00 */
[----:B------:R-:W-:-:S02]  /*3b00*/  DFMA R200, R84, R224, R200 ;  /* 0x000000e054c8722b */ /* 0x000fc400000000c8 */
[-C--:B---3--:R-:W-:Y:S02]  /*3b10*/  DFMA R198, R248, R224.reuse, R198 ;  /* 0x000000e0f8c6722b */ /* 0x088fe400000000c6 */
        /* <DEDUP_REMOVED lines=9> */
[----:B------:R-:W-:Y:S01]  /*3bb0*/  DFMA R228, R104, R224, R228 ;  /* 0x000000e068e4722b */ /* 0x000fe200000000e4 */
[----:B------:R-:W4:Y:S02]  /*3bc0*/  LDS.64 R224, [R220+0x28] ;  /* 0x00002800dce07984 */ /* 0x000f240000000a00 */
[----:B----4-:R-:W-:-:S02]  /*3bd0*/  DFMA R196, R226, R224, R196 ;  /* 0x000000e0e2c4722b */ /* 0x010fc400000000c4 */
[----:B------:R-:W0:Y:S01]  /*3be0*/  LDS.64 R226, [R220+0x30] ;  /* 0x00003000dce27984 */ /* 0x000e220000000a00 */
        /* <DEDUP_REMOVED lines=11> */
[----:B0-----:R-:W-:-:S02]  /*3ca0*/  DFMA R196, R240, R226, R196 ;  /* 0x000000e2f0c4722b */ /* 0x001fc400000000c4 */
[-C--:B------:R-:W-:Y:S01]  /*3cb0*/  DFMA R200, R128, R226.reuse, R200 ;  /* 0x000000e280c8722b */ /* 0x080fe200000000c8 */
[----:B------:R-:W3:Y:S01]  /*3cc0*/  LDG.E.64.CONSTANT R240, desc[UR4][R222.64+0x48] ;  /* 0x00004804def07981 */ /* 0x000ee2000c1e9b00 */
        /* <DEDUP_REMOVED lines=8> */
[----:B------:R-:W-:Y:S01]  /*3d50*/  DFMA R218, R146, R226, R218 ;  /* 0x000000e292da722b */ /* 0x000fe200000000da */
[----:B------:R-:W-:-:S04]  /*3d60*/  IMAD R194, R0, 0xa9, R194 ;  /* 0x000000a900c27824 */ /* 0x000fc800078e02c2 */
[----:B------:R-:W-:Y:S01]  /*3d70*/  IMAD R194, R194, 0xd, RZ ;  /* 0x0000000dc2c27824 */ /* 0x000fe200078e02ff */
[----:B--2---:R-:W-:Y:S01]  /*3d80*/  DFMA R198, R2, R224, R198 ;  /* 0x000000e002c6722b */ /* 0x004fe200000000c6 */
[----:B------:R-:W0:Y:S07]  /*3d90*/  LDS.64 R224, [R220+0x38] ;  /* 0x00003800dce07984 */ /* 0x000e2e0000000a00 */
[-C--:B------:R-:W-:Y:S02]  /*3da0*/  DFMA R198, R236, R226.reuse, R198 ;  /* 0x000000e2ecc6722b */ /* 0x080fe400000000c6 */
[----:B------:R-:W-:Y:S01]  /*3db0*/  DFMA R226, R148, R226, R228 ;  /* 0x000000e294e2722b */ /* 0x000fe200000000e4 */
[----:B------:R-:W2:Y:S01]  /*3dc0*/  LDG.E.64.CONSTANT R228, desc[UR4][R222.64+0x50] ;  /* 0x00005004dee47981 */ /* 0x000ea2000c1e9b00 */
[----:B0-----:R-:W-:-:S04]  /*3dd0*/  DFMA R196, R238, R224, R196 ;  /* 0x000000e0eec4722b */ /* 0x001fc800000000c4 */
[-C--:B------:R-:W-:Y:S01]  /*3de0*/  DFMA R198, R244, R224.reuse, R198 ;  /* 0x000000e0f4c6722b */ /* 0x080fe200000000c6 */
[----:B------:R-:W-:Y:S01]  /*3df0*/  R2UR UR72, R232 ;  /* 0x00000000e84872ca */ /* 0x000fe200000e0000 */
[-C--:B------:R-:W-:Y:S01]  /*3e00*/  DFMA R200, R150, R224.reuse, R200 ;  /* 0x000000e096c8722b */ /* 0x080fe200000000c8 */
[----:B------:R-:W-:Y:S01]  /*3e10*/  R2UR UR73, R233 ;  /* 0x00000000e94972ca */ /* 0x000fe200000e0000 */
[-C--:B------:R-:W-:Y:S01]  /*3e20*/  DFMA R202, R152, R224.reuse, R202 ;  /* 0x000000e098ca722b */ /* 0x080fe200000000ca */
[----:B------:R-:W3:Y:S01]  /*3e30*/  LDS.64 R232, [R220+0x48] ;  /* 0x00004800dce87984 */ /* 0x000ee20000000a00 */
[-C--:B------:R-:W-:Y:S02]  /*3e40*/  DFMA R204, R154, R224.reuse, R204 ;  /* 0x000000e09acc722b */ /* 0x080fe400000000cc */
        /* <DEDUP_REMOVED lines=8> */
[----:B------:R-:W-:Y:S01]  /*3ed0*/  DFMA R224, R170, R224, R226 ;  /* 0x000000e0aae0722b */ /* 0x000fe200000000e2 */
        /* <DEDUP_REMOVED lines=14> */
[----:B------:R-:W0:Y:S02]  /*3fc0*/  LDC.64 R224, c[0x0][0x388] ;  /* 0x0000e200ffe07b82 */ /* 0x000e240000000a00 */
[----:B0-----:R-:W-:Y:S01]  /*3fd0*/  IMAD.WIDE R224, R194, 0x8, R224 ;  /* 0x00000008c2e07825 */ /* 0x001fe200078e02e0 */
[----:B------:R-:W-:-:S06]  /*3fe0*/  CS2R R194, SRZ ;  /* 0x0000000000c27805 */ /* 0x000fcc000001ff00 */
[----:B------:R-:W4:Y:S01]  /*3ff0*/  @!P0 LDG.E.64.CONSTANT R194, desc[UR4][R224.64] ;  /* 0x00000004e0c28981 */ /* 0x000f22000c1e9b00 */
[----:B---3--:R-:W-:Y:S01]  /*4000*/  DFMA R196, R240, R232, R196 ;  /* 0x000000e8f0c4722b */ /* 0x008fe200000000c4 */
[----:B--2---:R-:W-:Y:S02]  /*4010*/  R2UR UR6, R228 ;  /* 0x00000000e40672ca */ /* 0x004fe400000e0000 */
[----:B------:R-:W-:Y:S02]  /*4020*/  R2UR UR7, R229 ;  /* 0x00000000e50772ca */ /* 0x000fe400000e0000 */
[----:B------:R-:W0:Y:S01]  /*4030*/  LDS.64 R228, [R220+0x50] ;  /* 0x00005000dce47984 */ /* 0x000e220000000a00 */
[----:B----4-:R-:W-:Y:S02]  /*4040*/  R2UR UR8, R226 ;  /* 0x00000000e20872ca */ /* 0x010fe400000e0000 */
[----:B------:R-:W-:Y:S02]  /*4050*/  R2UR UR9, R227 ;  /* 0x00000000e30972ca */ /* 0x000fe400000e0000 */
[----:B------:R-:W1:Y:S06]  /*4060*/  LDS.64 R226, [R220+0x58] ;  /* 0x00005800dce27984 */ /* 0x000e6c0000000a00 */
[----:B0-----:R-:W-:-:S08]  /*4070*/  DFMA R196, R228, UR6, R196 ;  /* 0x00000006e4c47c2b */ /* 0x001fd000080000c4 */
[----:B-1----:R-:W-:-:S08]  /*4080*/  DFMA R196, R226, UR8, R196 ;  /* 0x00000008e2c47c2b */ /* 0x002fd000080000c4 */
[----:B------:R-:W-:Y:S02]  /*4090*/  DMUL R194, R196, R194 ;  /* 0x000000c2c4c27228 */ /* 0x000fe40000000000 */
[----:B------:R-:W2:Y:S02]  /*40a0*/  LDG.E.64.CONSTANT R196, desc[UR4][R222.64+0xb0] ;  /* 0x0000b004dec47981 */ /* 0x000ea4000c1e9b00 */
[----:B--2---:R-:W-:Y:S02]  /*40b0*/  R2UR UR10, R196 ;  /* 0x00000000c40a72ca */ /* 0x004fe400000e0000 */
[----:B------:R-:W-:Y:S02]  /*40c0*/  R2UR UR11, R197 ;  /* 0x00000000c50b72ca */ /* 0x000fe400000e0000 */
[----:B------:R-:W2:Y:S01]  /*40d0*/  LDG.E.64.CONSTANT R196, desc[UR4][R222.64+0xb8] ;  /* 0x0000b804dec47981 */ /* 0x000ea2000c1e9b00 */
[----:B------:R-:W-:Y:S01]  /*40e0*/  DFMA R198, R238, R232, R198 ;  /* 0x000000e8eec6722b */ /* 0x000fe200000000c6 */
[----:B--2---:R-:W-:-:S02]  /*40f0*/  R2UR UR12, R196 ;  /* 0x00000000c40c72ca */ /* 0x004fc400000e0000 */
[----:B------:R-:W-:Y:S02]  /*4100*/  R2UR UR13, R197 ;  /* 0x00000000c50d72ca */ /* 0x000fe400000e0000 */
[----:B------:R-:W-:-:S06]  /*4110*/  CS2R R196, SRZ ;  /* 0x0000000000c47805 */ /* 0x000fcc000001ff00 */
[----:B------:R-:W2:Y:S01]  /*4120*/  @!P0 LDG.E.64.CONSTANT R196, desc[UR4][R224.64+0x8] ;  /* 0x00000804e0c48981 */ /* 0x000ea2000c1e9b00 */
[----:B------:R-:W-:-:S08]  /*4130*/  DFMA R198, R228, UR10, R198 ;  /* 0x0000000ae4c67c2b */ /* 0x000fd000080000c6 */
[----:B------:R-:W-:-:S08]  /*4140*/  DFMA R198, R226, UR12, R198 ;  /* 0x0000000ce2c67c2b */ /* 0x000fd000080000c6 */
[----:B--2---:R-:W-:Y:S02]  /*4150*/  DMUL R196, R198, R196 ;  /* 0x000000c4c6c47228 */ /* 0x004fe40000000000 */
[----:B------:R-:W2:Y:S01]  /*4160*/  LDG.E.64.CONSTANT R198, desc[UR4][R222.64+0x108] ;  /* 0x00010804dec67981 */ /* 0x000ea2000c1e9b00 */
        /* <DEDUP_REMOVED lines=10> */
[----:B--2---:R-:W-:Y:S01]  /*4210*/  DFMA R232, R198, R232, R200 ;  /* 0x000000e8c6e8722b */ /* 0x004fe200000000c8 */
[----:B------:R-:W2:Y:S02]  /*4220*/  LDG.E.64.CONSTANT R200, desc[UR4][R222.64+0x110] ;  /* 0x00011004dec87981 */ /* 0x000ea4000c1e9b00 */
[----:B--2---:R-:W-:-:S02]  /*4230*/  R2UR UR14, R200 ;  /* 0x00000000c80e72ca */ /* 0x004fc400000e0000 */
[----:B------:R-:W-:Y:S02]  /*4240*/  R2UR UR15, R201 ;  /* 0x00000000c90f72ca */ /* 0x000fe400000e0000 */
[----:B------:R-:W2:Y:S02]  /*4250*/  LDG.E.64.CONSTANT R200, desc[UR4][R222.64+0x118] ;  /* 0x00011804dec87981 */ /* 0x000ea4000c1e9b00 */
[----:B--2---:R-:W-:Y:S02]  /*4260*/  R2UR UR16, R200 ;  /* 0x00000000c81072ca */ /* 0x004fe400000e0000 */
        /* <DEDUP_REMOVED lines=97> */
[----:B------:R-:W2:Y:S04]  /*4880*/  LDG.E.64.CONSTANT R232, desc[UR4][R222.64+0x478] ;  /* 0x00047804dee87981 */ /* 0x000ea8000c1e9b00 */
[----:B------:R-:W3:Y:S01]  /*4890*/  LDG.E.64.CONSTANT R222, desc[UR4][R222.64+0x4d0] ;  /* 0x0004d004dede7981 */ /* 0x000ee2000c1e9b00 */
[----:B--2---:R-:W-:-:S02]  /*48a0*/  R2UR UR70, R232 ;  /* 0x00000000e84672ca */ /* 0x004fc400000e0000 */
[----:B------:R-:W-:Y:S02]  /*48b0*/  R2UR UR71, R233 ;  /* 0x00000000e94772ca */ /* 0x000fe400000e0000 */
[----:B------:R-:W-:-:S06]  /*48c0*/  CS2R R232, SRZ ;  /* 0x0000000000e87805 */ /* 0x000fcc000001ff00 */
[----:B------:R-:W2:Y:S01]  /*48d0*/  @!P0 LDG.E.64.CONSTANT R232, desc[UR4][R224.64+0x58] ;  /* 0x00005804e0e88981 */ /* 0x000ea2000c1e9b00 */
[----:B------:R-:W-:-:S03]  /*48e0*/  DFMA R218, R228, UR68, R218 ;  /* 0x00000044e4da7c2b */ /* 0x000fc600080000da */
[----:B------:R0:W-:Y:S05]  /*48f0*/  STL.64 [R1+0x10], R64 ;  /* 0x0000104001007387 */ /* 0x0001ea0000100a00 */
[----:B------:R-:W-:Y:S01]  /*4900*/  DFMA R218, R226, UR70, R218 ;  /* 0x00000046e2da7c2b */ /* 0x000fe200080000da */
[----:B0-----:R-:W0:Y:S02]  /*4910*/  LDC.64 R64, c[0x0][0x390] ;  /* 0x0000e400ff407b82 */ /* 0x001e240000000a00 */
[----:B0-----:R-:W4:Y:S05]  /*4920*/  LDG.E.64.CONSTANT R64, desc[UR4][R64.64+0x10] ;  /* 0x0000100440407981 */ /* 0x001f2a000c1e9b00 */
[----:B--2---:R-:W-:Y:S01]  /*4930*/  DMUL R218, R218, R232 ;  /* 0x000000e8dada7228 */ /* 0x004fe20000000000 */
[----:B------:R-:W-:-:S06]  /*4940*/  CS2R R232, SRZ ;  /* 0x0000000000e87805 */ /* 0x000fcc000001ff00 */
[----:B------:R0:W2:Y:S02]  /*4950*/  @!P0 LDG.E.64.CONSTANT R232, desc[UR4][R224.64+0x60] ;  /* 0x00006004e0e88981 */ /* 0x0000a4000c1e9b00 */
[----:B0-----:R-:W0:Y:S02]  /*4960*/  LDC.64 R224, c[0x0][0x390] ;  /* 0x0000e400ffe07b82 */ /* 0x001e240000000a00 */
[----:B0-----:R-:W2:Y:S01]  /*4970*/  LDG.E.64.CONSTANT R224, desc[UR4][R224.64+0x8] ;  /* 0x00000804e0e07981 */ /* 0x001ea2000c1e9b00 */
[----:B---3--:R-:W-:Y:S02]  /*4980*/  R2UR UR74, R222 ;  /* 0x00000000de4a72ca */ /* 0x008fe400000e0000 */
[----:B------:R-:W-:-:S13]  /*4990*/  R2UR UR75, R223 ;  /* 0x00000000df4b72ca */ /* 0x000fda00000e0000 */
[----:B------:R-:W-:-:S08]  /*49a0*/  DFMA R230, R228, UR74, R230 ;  /* 0x0000004ae4e67c2b */ /* 0x000fd000080000e6 */
[----:B------:R-:W-:Y:S01]  /*49b0*/  DFMA R230, R226, UR76, R230 ;  /* 0x0000004ce2e67c2b */ /* 0x000fe200080000e6 */
[----:B------:R-:W0:Y:S01]  /*49c0*/  LDC.64 R228, c[0x0][0x390] ;  /* 0x0000e400ffe47b82 */ /* 0x000e220000000a00 */
[----:B----4-:R-:W-:-:S07]  /*49d0*/  DFMA R226, R64, R194, RZ ;  /* 0x000000c240e2722b */ /* 0x010fce00000000ff */
[----:B------:R-:W1:Y:S01]  /*49e0*/  LDC.64 R64, c[0x0][0x390] ;  /* 0x0000e400ff407b82 */ /* 0x000e620000000a00 */
[----:B------:R-:W-:Y:S01]  /*49f0*/  DFMA R226, R4, R196, R226 ;  /* 0x000000c404e2722b */ /* 0x000fe200000000e2 */
[----:B0-----:R-:W3:Y:S04]  /*4a00*/  LDG.E.64.CONSTANT R228, desc[UR4][R228.64+0xc0] ;  /* 0x0000c004e4e47981 */ /* 0x001ee8000c1e9b00 */
[----:B-1----:R-:W4:Y:S01]  /*4a10*/  LDG.E.64.CONSTANT R64, desc[UR4][R64.64+0xc8] ;  /* 0x0000c80440407981 */ /* 0x002f22000c1e9b00 */
[----:B--2---:R-:W-:Y:S01]  /*4a20*/  DMUL R232, R230, R232 ;  /* 0x000000e8e6e87228 */ /* 0x004fe20000000000 */
[----:B------:R-:W0:Y:S02]  /*4a30*/  LDC.64 R230, c[0x0][0x390] ;  /* 0x0000e400ffe67b82 */ /* 0x000e240000000a00 */
[----:B0-----:R-:W2:Y:S01]  /*4a40*/  LDG.E.64.CONSTANT R230, desc[UR4][R230.64+0x60] ;  /* 0x00006004e6e67981 */ /* 0x001ea2000c1e9b00 */
[----:B------:R-:W-:-:S08]  /*4a50*/  DFMA R224, R224, R194, RZ ;  /* 0x000000c2e0e0722b */ /* 0x000fd000000000ff */
[----:B------:R-:W-:Y:S01]  /*4a60*/  DFMA R224, R8, R196, R224 ;  /* 0x000000c408e0722b */ /* 0x000fe200000000e0 */
[----:B------:R-:W3:Y:S04]  /*4a70*/  LDL.LU.64 R8, [R1+0x20] ;  /* 0x0000200001087983 */ /* 0x000ee80000300a00 */
[----:B------:R-:W3:Y:S01]  /*4a80*/  LDL.LU.64 R4, [R1+0x18] ;  /* 0x0000180001047983 */ /* 0x000ee20000300a00 */
[----:B------:R-:W-:Y:S02]  /*4a90*/  DFMA R222, R246, R194, RZ ;  /* 0x000000c2f6de722b */ /* 0x000fe400000000ff */
        /* <DEDUP_REMOVED lines=12> */
[----:B------:R-:W1:Y:S08]  /*4b60*/  LDC.64 R64, c[0x0][0x390] ;  /* 0x0000e400ff407b82 */ /* 0x000e700000000a00 */
[----:B0-----:R-:W0:Y:S01]  /*4b70*/  LDC.64 R224, c[0x0][0x390] ;  /* 0x0000e400ffe07b82 */ /* 0x001e220000000a00 */
[----:B-1----:R-:W4:Y:S04]  /*4b80*/  LDG.E.64.CONSTANT R64, desc[UR4][R64.64+0x78] ;  /* 0x0000780440407981 */ /* 0x002f28000c1e9b00 */
[----:B0-----:R-:W4:Y:S01]  /*4b90*/  LDG.E.64.CONSTANT R224, desc[UR4][R224.64+0x20] ;  /* 0x00002004e0e07981 */ /* 0x001f22000c1e9b00 */
[----:B--2---:R-:W-:-:S08]  /*4ba0*/  DFMA R222, R230, R196, R222 ;  /* 0x000000c4e6de722b */ /* 0x004fd000000000de */
        /* <DEDUP_REMOVED lines=11> */
[----:B------:R0:W-:Y:S03]  /*4c60*/  STS.64 [R220], R222 ;  /* 0x000000dedc007388 */ /* 0x0001e60000000a00 */
[----:B0-----:R-:W0:Y:S02]  /*4c70*/  LDC.64 R222, c[0x0][0x390] ;  /* 0x0000e400ffde7b82 */ /* 0x001e240000000a00 */
[----:B0-----:R-:W2:Y:S01]  /*4c80*/  LDG.E.64.CONSTANT R222, desc[UR4][R222.64+0x18] ;  /* 0x00001804dede7981 */ /* 0x001ea2000c1e9b00 */
[----:B----4-:R-:W-:-:S08]  /*4c90*/  DFMA R224, R224, R194, RZ ;  /* 0x000000c2e0e0722b */ /* 0x010fd000000000ff */
[----:B------:R-:W-:Y:S02]  /*4ca0*/  DFMA R224, R248, R196, R224 ;  /* 0x000000c4f8e0722b */ /* 0x000fe400000000e0 */
[----:B------:R-:W-:-:S08]  /*4cb0*/  DFMA R226, R250, R200, R226 ;  /* 0x000000c8fae2722b */ /* 0x000fd000000000e2 */
[----:B------:R-:W-:-:S08]  /*4cc0*/  DFMA R226, R44, R202, R226 ;  /* 0x000000ca2ce2722b */ /* 0x000fd000000000e2 */
[----:B------:R-:W-:Y:S02]  /*4cd0*/  DFMA R226, R46, R204, R226 ;  /* 0x000000cc2ee2722b */ /* 0x000fe400000000e2 */
[----:B--2---:R-:W-:-:S08]  /*4ce0*/  DFMA R222, R222, R194, RZ ;  /* 0x000000c2dede722b */ /* 0x004fd000000000ff */
[----:B------:R-:W-:Y:S01]  /*4cf0*/  DFMA R222, R64, R196, R222 ;  /* 0x000000c440de722b */ /* 0x000fe200000000de */
[----:B------:R-:W2:Y:S04]  /*4d00*/  LDL.LU.64 R64, [R1+0x10] ;  /* 0x0000100001407983 */ /* 0x000ea80000300a00 */
[----:B------:R-:W3:Y:S01]  /*4d10*/  LDL.LU.64 R248, [R1+0x8] ;  /* 0x0000080001f87983 */ /* 0x000ee20000300a00 */
        /* <DEDUP_REMOVED lines=9> */
[----:B0-----:R-:W0:Y:S01]  /*4db0*/  LDC.64 R226, c[0x0][0x390] ;  /* 0x0000e400ffe27b82 */ /* 0x001e220000000a00 */
        /* <DEDUP_REMOVED lines=14> */
[----:B0-----:R-:W4:Y:S01]  /*4ea0*/  LDG.E.64.CONSTANT R224, desc[UR4][R224.64+0x38] ;  /* 0x00003804e0e07981 */ /* 0x001f22000c1e9b00 */
[----:B---3--:R-:W-:-:S08]  /*4eb0*/  DFMA R222, R248, R200, R222 ;  /* 0x000000c8f8de722b */ /* 0x008fd000000000de */
        /* <DEDUP_REMOVED lines=12> */
[----:B0-----:R-:W2:Y:S01]  /*4f80*/  LDG.E.64.CONSTANT R222, desc[UR4][R222.64+0x30] ;  /* 0x00003004dede7981 */ /* 0x001ea2000c1e9b00 */
[----:B----4-:R-:W-:-:S08]  /*4f90*/  DFMA R226, R226, R194, RZ ;  /* 0x000000c2e2e2722b */ /* 0x010fd000000000ff */
[----:B------:R-:W-:Y:S01]  /*4fa0*/  DFMA R226, R2, R196, R226 ;  /* 0x000000c402e2722b */ /* 0x000fe200000000e2 */
[----:B------:R0:W5:Y:S07]  /*4fb0*/  LDL.LU.64 R2, [R1] ;  /* 0x0000000001027983 */ /* 0x00016e0000300a00 */
        /* <DEDUP_REMOVED lines=11> */
[----:B------:R-:W-:-:S05]  /*5070*/  DFMA R224, R224, R194, RZ ;  /* 0x000000c2e0e0722b */ /* 0x000fca00000000ff */
[----:B------:R1:W-:Y:S03]  /*5080*/  STS.64 [R220+0x28], R226 ;  /* 0x000028e2dc007388 */ /* 0x0003e60000000a00 */
[----:B------:R-:W-:Y:S02]  /*5090*/  DFMA R224, R244, R196, R224 ;  /* 0x000000c4f4e0722b */ /* 0x000fe400000000e0 */
[----:B-1----:R-:W-:-:S08]  /*50a0*/  DFMA R226, R234, R194, RZ ;  /* 0x000000c2eae2722b */ /* 0x002fd000000000ff */
        /* <DEDUP_REMOVED lines=33> */
[-C--:B------:R-:W-:Y:S02]  /*52c0*/  DFMA R224, R170, R232.reuse, R224 ;  /* 0x000000e8aae0722b */ /* 0x080fe400000000e0 */
[----:B------:R-:W-:-:S04]  /*52d0*/  DFMA R226, R192, R232, R226 ;  /* 0x000000e8c0e2722b */ /* 0x000fc800000000e2 */
[----:B------:R-:W-:Y:S01]  /*52e0*/  DFMA R222, R148, R232, R222 ;  /* 0x000000e894de722b */ /* 0x000fe200000000de */
[----:B------:R1:W-:Y:S04]  /*52f0*/  STS.64 [R220+0x38], R224 ;  /* 0x000038e0dc007388 */ /* 0x0003e80000000a00 */
[----:B------:R2:W-:Y:S04]  /*5300*/  STS.64 [R220+0x40], R226 ;  /* 0x000040e2dc007388 */ /* 0x0005e80000000a00 */
[----:B------:R3:W-:Y:S01]  /*5310*/  STS.64 [R220+0x30], R222 ;  /* 0x000030dedc007388 */ /* 0x0007e20000000a00 */
[----:B-1----:R-:W-:-:S02]  /*5320*/  DFMA R224, R240, R194, RZ ;  /* 0x000000c2f0e0722b */ /* 0x002fc400000000ff */
[C---:B--2---:R-:W-:Y:S02]  /*5330*/  DFMA R226, R194.reuse, UR8, RZ ;  /* 0x00000008c2e27c2b */ /* 0x044fe400080000ff */
[----:B---3--:R-:W-:-:S04]  /*5340*/  DFMA R222, R194, UR6, RZ ;  /* 0x00000006c2de7c2b */ /* 0x008fc800080000ff */
[----:B------:R-:W-:Y:S02]  /*5350*/  DFMA R224, R238, R196, R224 ;  /* 0x000000c4eee0722b */ /* 0x000fe400000000e0 */
[C---:B------:R-:W-:Y:S02]  /*5360*/  DFMA R226, R196.reuse, UR12, R226 ;  /* 0x0000000cc4e27c2b */ /* 0x040fe400080000e2 */
[----:B------:R-:W-:-:S04]  /*5370*/  DFMA R222, R196, UR10, R222 ;  /* 0x0000000ac4de7c2b */ /* 0x000fc800080000de */
[----:B------:R-:W-:Y:S02]  /*5380*/  DFMA R224, R198, R200, R224 ;  /* 0x000000c8c6e0722b */ /* 0x000fe400000000e0 */
[C---:B------:R-:W-:Y:S02]  /*5390*/  DFMA R226, R200.reuse, UR16, R226 ;  /* 0x00000010c8e27c2b */ /* 0x040fe400080000e2 */
[----:B------:R-:W-:-:S04]  /*53a0*/  DFMA R222, R200, UR14, R222 ;  /* 0x0000000ec8de7c2b */ /* 0x000fc800080000de */
[C---:B------:R-:W-:Y:S02]  /*53b0*/  DFMA R224, R202.reuse, UR18, R224 ;  /* 0x00000012cae07c2b */ /* 0x040fe400080000e0 */
        /* <DEDUP_REMOVED lines=28> */
[----:B------:R-:W-:-:S03]  /*5580*/  DFMA R222, R232, UR74, R222 ;  /* 0x0000004ae8de7c2b */ /* 0x000fc600080000de */
[----:B------:R0:W-:Y:S01]  /*5590*/  STS.64 [R220+0x48], R224 ;  /* 0x000048e0dc007388 */ /* 0x0001e20000000a00 */
[----:B------:R-:W-:Y:S03]  /*55a0*/  BSSY.RECONVERGENT B0, `(.L_x_123) ;  /* 0x00000e4000007945 */ /* 0x000fe60003800200 */
[----:B------:R0:W-:Y:S04]  /*55b0*/  STS.64 [R220+0x58], R226 ;  /* 0x000058e2dc007388 */ /* 0x0001e80000000a00 */
[----:B------:R0:W-:Y:S01]  /*55c0*/  STS.64 [R220+0x50], R222 ;  /* 0x000050dedc007388 */ /* 0x0001e20000000a00 */
[----:B------:R-:W-:Y:S06]  /*55d0*/  BAR.SYNC.DEFER_BLOCKING 0x0 ;  /* 0x0000000000007b1d */ /* 0x000fec0000010000 */
[----:B------:R-:W-:Y:S05]  /*55e0*/  @P2 BRA `(.L_x_124) ;  /* 0x0000000c007c2947 */ /* 0x000fea0003800000 */
[----:B-----5:R-:W1:Y:S04]  /*55f0*/  LDS.64 R244, [R3] ;  /* 0x0000000003f47984 */ /* 0x020e680000000a00 */
[----:B------:R-:W2:Y:S04]  /*5600*/  LDS.64 R242, [R3+0x68] ;  /* 0x0000680003f27984 */ /* 0x000ea80000000a00 */
[----:B------:R-:W3:Y:S04]  /*5610*/  LDS.64 R240, [R3+0xd0] ;  /* 0x0000d00003f07984 */ /* 0x000ee80000000a00 */
[----:B------:R-:W4:Y:S04]  /*5620*/  LDS.64 R238, [R3+0x138] ;  /* 0x0001380003ee7984 */ /* 0x000f280000000a00 */
[----:B------:R-:W4:Y:S04]  /*5630*/  LDS.64 R236, [R3+0x1a0] ;  /* 0x0001a00003ec7984 */ /* 0x000f280000000a00 */
[----:B------:R-:W4:Y:S04]  /*5640*/  LDS.64 R234, [R3+0x208] ;  /* 0x0002080003ea7984 */ /* 0x000f280000000a00 */
[----:B------:R-:W4:Y:S04]  /*5650*/  LDS.64 R232, [R3+0x270] ;  /* 0x0002700003e87984 */ /* 0x000f280000000a00 */
[----:B0-----:R-:W-:Y:S04]  /*5660*/  LDS.64 R226, [R3+0x3a8] ;  /* 0x0003a80003e27984 */ /* 0x001fe80000000a00 */
[----:B------:R-:W-:Y:S04]  /*5670*/  LDS.64 R224, [R3+0x410] ;  /* 0x0004100003e07984 */ /* 0x000fe80000000a00 */
[----:B------:R-:W-:Y:S01]  /*5680*/  LDS.64 R222, [R3+0x478] ;  /* 0x0004780003de7984 */ /* 0x000fe20000000a00 */
[----:B-1----:R-:W-:-:S03]  /*5690*/  DFMA R246, R246, R244, RZ ;  /* 0x000000f4f6f6722b */ /* 0x002fc600000000ff */
[----:B------:R-:W-:Y:S04]  /*56a0*/  LDS.64 R220, [R3+0x4e0] ;  /* 0x0004e00003dc7984 */ /* 0x000fe80000000a00 */
[----:B------:R0:W-:Y:S01]  /*56b0*/  STL.64 [R1+0x8], R196 ;  /* 0x000008c401007387 */ /* 0x0001e20000100a00 */
[----:B--2---:R-:W-:-:S03]  /*56c0*/  DFMA R246, R230, R242, R246 ;  /* 0x000000f2e6f6722b */ /* 0x004fc600000000f6 */
[----:B------:R1:W-:Y:S04]  /*56d0*/  STL.64 [R1], R194 ;  /* 0x000000c201007387 */ /* 0x0003e80000100a00 */
[----:B------:R-:W2:Y:S01]  /*56e0*/  LDS.64 R230, [R3+0x2d8] ;  /* 0x0002d80003e67984 */ /* 0x000ea20000000a00 */
[----:B---3--:R-:W-:Y:S01]  /*56f0*/  DFMA R246, R228, R240, R246 ;  /* 0x000000f0e4f6722b */ /* 0x008fe200000000f6 */
[----:B0-----:R-:W0:Y:S02]  /*5700*/  LDC.64 R196, c[0x0][0x390] ;  /* 0x0000e400ffc47b82 */ /* 0x001e240000000a00 */
[----:B------:R-:W3:Y:S05]  /*5710*/  LDS.64 R228, [R3+0x340] ;  /* 0x0003400003e47984 */ /* 0x000eea0000000a00 */
[----:B----4-:R-:W-:Y:S01]  /*5720*/  DFMA R246, R4, R238, R246 ;  /* 0x000000ee04f6722b */ /* 0x010fe200000000f6 */
[----:B-1----:R-:W1:Y:S07]  /*5730*/  LDC.64 R194, c[0x0][0x390] ;  /* 0x0000e400ffc27b82 */ /* 0x002e6e0000000a00 */
[----:B------:R-:W-:-:S08]  /*5740*/  DFMA R246, R8, R236, R246 ;  /* 0x000000ec08f6722b */ /* 0x000fd000000000f6 */
[----:B------:R-:W-:Y:S01]  /*5750*/  DFMA R246, R12, R234, R246 ;  /* 0x000000ea0cf6722b */ /* 0x000fe200000000f6 */
[----:B0-----:R-:W4:Y:S07]  /*5760*/  LDG.E.64.CONSTANT R196, desc[UR4][R196.64+0x68] ;  /* 0x00006804c4c47981 */ /* 0x001f2e000c1e9b00 */
[----:B------:R-:W-:Y:S01]  /*5770*/  DFMA R246, R16, R232, R246 ;  /* 0x000000e810f6722b */ /* 0x000fe200000000f6 */
[----:B-1----:R-:W4:Y:S07]  /*5780*/  LDG.E.64.CONSTANT R194, desc[UR4][R194.64+0xc8] ;  /* 0x0000c804c2c27981 */ /* 0x002f2e000c1e9b00 */
[----:B--2---:R-:W-:-:S08]  /*5790*/  DFMA R246, R20, R230, R246 ;  /* 0x000000e614f6722b */ /* 0x004fd000000000f6 */
[----:B---3--:R-:W-:-:S08]  /*57a0*/  DFMA R246, R24, R228, R246 ;  /* 0x000000e418f6722b */ /* 0x008fd000000000f6 */
[----:B------:R-:W-:-:S08]  /*57b0*/  DFMA R246, R28, R226, R246 ;  /* 0x000000e21cf6722b */ /* 0x000fd000000000f6 */
[----:B------:R-:W-:-:S08]  /*57c0*/  DFMA R246, R32, R224, R246 ;  /* 0x000000e020f6722b */ /* 0x000fd000000000f6 */
[----:B------:R-:W-:-:S08]  /*57d0*/  DFMA R246, R36, R222, R246 ;  /* 0x000000de24f6722b */ /* 0x000fd000000000f6 */
[----:B------:R-:W-:-:S07]  /*57e0*/  DFMA R246, R40, R220, R246 ;  /* 0x000000dc28f6722b */ /* 0x000fce00000000f6 */
[----:B------:R0:W-:Y:S03]  /*57f0*/  STS.64 [R3], R246 ;  /* 0x000000f603007388 */ /* 0x0001e60000000a00 */
[----:B0-----:R-:W0:Y:S02]  /*5800*/  LDC.64 R246, c[0x0][0x390] ;  /* 0x0000e400fff67b82 */ /* 0x001e240000000a00 */
[----:B0-----:R-:W2:Y:S02]  /*5810*/  LDG.E.64.CONSTANT R246, desc[UR4][R246.64+0x8] ;  /* 0x00000804f6f67981 */ /* 0x001ea4000c1e9b00 */
[----:B--2---:R-:W-:-:S08]  /*5820*/  DFMA R246, R246, R244, RZ ;  /* 0x000000f4f6f6722b */ /* 0x004fd000000000ff */
[----:B----4-:R-:W-:Y:S01]  /*5830*/  DFMA R246, R196, R242, R246 ;  /* 0x000000f2c4f6722b */ /* 0x010fe200000000f6 */
[----:B------:R1:W5:Y:S07]  /*5840*/  LDL.LU.64 R196, [R1+0x8] ;  /* 0x0000080001c47983 */ /* 0x00036e0000300a00 */
        /* <DEDUP_REMOVED lines=13> */
[----:B0-----:R-:W0:Y:S01]  /*5920*/  LDC.64 R246, c[0x0][0x390] ;  /* 0x0000e400fff67b82 */ /* 0x001e220000000a00 */
[----:B--2---:R-:W2:Y:S04]  /*5930*/  LDG.E.64.CONSTANT R194, desc[UR4][R194.64+0x70] ;  /* 0x00007004c2c27981 */ /* 0x004ea8000c1e9b00 */
[----:B0-----:R-:W3:Y:S02]  /*5940*/  LDG.E.64.CONSTANT R246, desc[UR4][R246.64+0x10] ;  /* 0x00001004f6f67981 */ /* 0x001ee4000c1e9b00 */
[----:B---3--:R-:W-:-:S08]  /*5950*/  DFMA R246, R246, R244, RZ ;  /* 0x000000f4f6f6722b */ /* 0x008fd000000000ff */
        /* <DEDUP_REMOVED lines=126> */
[----:B--2---:R-:W-:Y:S01]  /*6140*/  DFMA R246, R194, R242, R246 ;  /* 0x000000f2c2f6722b */ /* 0x004fe200000000f6 */
[----:B------:R1:W5:Y:S07]  /*6150*/  LDL.LU.64 R194, [R1] ;  /* 0x0000000001c27983 */ /* 0x00036e0000300a00 */
        /* <DEDUP_REMOVED lines=40> */
.L_x_124:
[----:B------:R-:W-:Y:S05]  /*63e0*/  BSYNC.RECONVERGENT B0 ;  /* 0x0000000000007941 */ /* 0x000fea0003800200 */
.L_x_123:
        /* <DEDUP_REMOVED lines=11> */
[----:B0-----:R-:W3:Y:S07]  /*64a0*/  LDG.E.64.CONSTANT R226, desc[UR4][R226.64] ;  /* 0x00000004e2e27981 */ /* 0x001eee000c1e9b00 */
[----:B------:R-:W0:Y:S01]  /*64b0*/  LDC.64 R220, c[0x0][0x390] ;  /* 0x0000e400ffdc7b82 */ /* 0x000e220000000a00 */
[----:B----4-:R-:W4:Y:S04]  /*64c0*/  LDG.E.64.CONSTANT R222, desc[UR4][R222.64+0x60] ;  /* 0x00006004dede7981 */ /* 0x010f28000c1e9b00 */
[----:B--2---:R-:W2:Y:S04]  /*64d0*/  LDG.E.64.CONSTANT R224, desc[UR4][R224.64+0x8] ;  /* 0x00000804e0e07981 */ /* 0x004ea8000c1e9b00 */
[----:B0-----:R-:W5:Y:S01]  /*64e0*/  LDG.E.64.CONSTANT R220, desc[UR4][R220.64+0x68] ;  /* 0x00006804dcdc7981 */ /* 0x001f62000c1e9b00 */
[----:B---3--:R-:W-:-:S08]  /*64f0*/  DFMA R200, R226, R194, RZ ;  /* 0x000000c2e2c8722b */ /* 0x008fd000000000ff */
[----:B----4-:R-:W-:Y:S01]  /*6500*/  DFMA R200, R222, R196, R200 ;  /* 0x000000c4dec8722b */ /* 0x010fe200000000c8 */
[----:B------:R-:W0:Y:S02]  /*6510*/  LDC.64 R222, c[0x0][0x390] ;  /* 0x0000e400ffde7b82 */ /* 0x000e240000000a00 */
[----:B0-----:R-:W3:Y:S01]  /*6520*/  LDG.E.64.CONSTANT R222, desc[UR4][R222.64+0x20] ;  /* 0x00002004dede7981 */ /* 0x001ee2000c1e9b00 */
[----:B--2---:R-:W-:-:S05]  /*6530*/  DFMA R202, R224, R194, RZ ;  /* 0x000000c2e0ca722b */ /* 0x004fca00000000ff */
[----:B------:R-:W0:Y:S08]  /*6540*/  LDC.64 R226, c[0x0][0x390] ;  /* 0x0000e400ffe27b82 */ /* 0x000e300000000a00 */
[----:B------:R-:W2:Y:S01]  /*6550*/  LDC.64 R224, c[0x0][0x390] ;  /* 0x0000e400ffe07b82 */ /* 0x000ea20000000a00 */
[----:B0-----:R-:W4:Y:S04]  /*6560*/  LDG.E.64.CONSTANT R226, desc[UR4][R226.64+0x10] ;  /* 0x00001004e2e27981 */ /* 0x001f28000c1e9b00 */
[----:B--2---:R-:W2:Y:S01]  /*6570*/  LDG.E.64.CONSTANT R224, desc[UR4][R224.64+0x18] ;  /* 0x00001804e0e07981 */ /* 0x004ea2000c1e9b00 */
[----:B---3--:R-:W-:-:S02]  /*6580*/  DFMA R208, R222, R194, RZ ;  /* 0x000000c2ded0722b */ /* 0x008fc400000000ff */
[----:B------:R-:W0:Y:S02]  /*6590*/  LDC.64 R222, c[0x0][0x390] ;  /* 0x0000e400ffde7b82 */ /* 0x000e240000000a00 */
[----:B0-----:R-:W3:Y:S01]  /*65a0*/  LDG.E.64.CONSTANT R222, desc[UR4][R222.64+0x28] ;  /* 0x00002804dede7981 */ /* 0x001ee2000c1e9b00 */
[----:B-----5:R-:W-:-:S05]  /*65b0*/  DFMA R202, R220, R196, R202 ;  /* 0x000000c4dcca722b */ /* 0x020fca00000000ca */
[----:B------:R-:W0:Y:S01]  /*65c0*/  LDC.64 R220, c[0x0][0x390] ;  /* 0x0000e400ffdc7b82 */ /* 0x000e220000000a00 */
[-C--:B----4-:R-:W-:Y:S02]  /*65d0*/  DFMA R204, R226, R194.reuse, RZ ;  /* 0x000000c2e2cc722b */ /* 0x090fe400000000ff */
[----:B--2---:R-:W-:-:S05]  /*65e0*/  DFMA R206, R224, R194, RZ ;  /* 0x000000c2e0ce722b */ /* 0x004fca00000000ff */
[----:B------:R-:W2:Y:S08]  /*65f0*/  LDC.64 R224, c[0x0][0x390] ;  /* 0x0000e400ffe07b82 */ /* 0x000eb00000000a00 */
[----:B------:R-:W4:Y:S01]  /*6600*/  LDC.64 R226, c[0x0][0x390] ;  /* 0x0000e400ffe27b82 */ /* 0x000f220000000a00 */
[----:B0-----:R-:W5:Y:S04]  /*6610*/  LDG.E.64.CONSTANT R220, desc[UR4][R220.64+0x70] ;  /* 0x00007004dcdc7981 */ /* 0x001f68000c1e9b00 */
[----:B--2---:R-:W2:Y:S04]  /*6620*/  LDG.E.64.CONSTANT R224, desc[UR4][R224.64+0x80] ;  /* 0x00008004e0e07981 */ /* 0x004ea8000c1e9b00 */
[----:B----4-:R-:W4:Y:S01]  /*6630*/  LDG.E.64.CONSTANT R226, desc[UR4][R226.64+0x78] ;  /* 0x00007804e2e27981 */ /* 0x010f22000c1e9b00 */
[----:B---3--:R-:W-:Y:S01]  /*6640*/  DFMA R212, R222, R194, RZ ;  /* 0x000000c2ded4722b */ /* 0x008fe200000000ff */
[----:B------:R-:W0:Y:S02]  /*6650*/  LDC.64 R222, c[0x0][0x390] ;  /* 0x0000e400ffde7b82 */ /* 0x000e240000000a00 */
[----:B0-----:R-:W3:Y:S01]  /*6660*/  LDG.E.64.CONSTANT R222, desc[UR4][R222.64+0x38] ;  /* 0x00003804dede7981 */ /* 0x001ee2000c1e9b00 */
[----:B-----5:R-:W-:-:S05]  /*6670*/  DFMA R204, R220, R196, R204 ;  /* 0x000000c4dccc722b */ /* 0x020fca00000000cc */
[----:B------:R-:W0:Y:S01]  /*6680*/  LDC.64 R220, c[0x0][0x390] ;  /* 0x0000e400ffdc7b82 */ /* 0x000e220000000a00 */
[----:B--2---:R-:W-:-:S07]  /*6690*/  DFMA R208, R224, R196, R208 ;  /* 0x000000c4e0d0722b */ /* 0x004fce00000000d0 */
[----:B------:R-:W2:Y:S01]  /*66a0*/  LDC.64 R224, c[0x0][0x390] ;  /* 0x0000e400ffe07b82 */ /* 0x000ea20000000a00 */
[----:B----4-:R-:W-:-:S07]  /*66b0*/  DFMA R206, R226, R196, R206 ;  /* 0x000000c4e2ce722b */ /* 0x010fce00000000ce */
[----:B------:R-:W4:Y:S01]  /*66c0*/  LDC.64 R226, c[0x0][0x390] ;  /* 0x0000e400ffe27b82 */ /* 0x000f220000000a00 */
[----:B0-----:R-:W5:Y:S07]  /*66d0*/  LDG.E.64.CONSTANT R220, desc[UR4][R220.64+0x30] ;  /* 0x00003004dcdc7981 */ /* 0x001f6e000c1e9b00 */
[----:B------:R-:W0:Y:S01]  /*66e0*/  LDC.64 R228, c[0x0][0x390] ;  /* 0x0000e400ffe47b82 */ /* 0x000e220000000a00 */
[----:B--2---:R-:W2:Y:S04]  /*66f0*/  LDG.E.64.CONSTANT R224, desc[UR4][R224.64+0x90] ;  /* 0x00009004e0e07981 */ /* 0x004ea8000c1e9b00 */
[----:B----4-:R-:W4:Y:S04]  /*6700*/  LDG.E.64.CONSTANT R226, desc[UR4][R226.64+0x88] ;  /* 0x00008804e2e27981 */ /* 0x010f28000c1e9b00 */
[----:B0-----:R-:W4:Y:S01]  /*6710*/  LDG.E.64.CONSTANT R228, desc[UR4][R228.64+0xa8] ;  /* 0x0000a804e4e47981 */ /* 0x001f22000c1e9b00 */
[-C--:B---3--:R-:W-:Y:S01]  /*6720*/  DFMA R218, R222, R194.reuse, RZ ;  /* 0x000000c2deda722b */ /* 0x088fe200000000ff */
[----:B------:R-:W0:Y:S02]  /*6730*/  LDC.64 R222, c[0x0][0x390] ;  /* 0x0000e400ffde7b82 */ /* 0x000e240000000a00 */
[----:B0-----:R-:W3:Y:S01]  /*6740*/  LDG.E.64.CONSTANT R222, desc[UR4][R222.64+0x48] ;  /* 0x00004804dede7981 */ /* 0x001ee2000c1e9b00 */
[----:B-----5:R-:W-:-:S05]  /*6750*/  DFMA R214, R220, R194, RZ ;  /* 0x000000c2dcd6722b */ /* 0x020fca00000000ff */
[----:B------:R-:W0:Y:S03]  /*6760*/  LDC.64 R220, c[0x0][0x390] ;  /* 0x0000e400ffdc7b82 */ /* 0x000e260000000a00 */
[----:B--2---:R-:W-:-:S05]  /*6770*/  DFMA R214, R224, R196, R214 ;  /* 0x000000c4e0d6722b */ /* 0x004fca00000000d6 */
[----:B------:R-:W2:Y:S01]  /*6780*/  LDC.64 R224, c[0x0][0x390] ;  /* 0x0000e400ffe07b82 */ /* 0x000ea20000000a00 */
[----:B----4-:R-:W-:-:S07]  /*6790*/  DFMA R212, R226, R196, R212 ;  /* 0x000000c4e2d4722b */ /* 0x010fce00000000d4 */
[----:B------:R-:W4:Y:S01]  /*67a0*/  LDC.64 R226, c[0x0][0x390] ;  /* 0x0000e400ffe27b82 */ /* 0x000f220000000a00 */
[----:B0-----:R-:W5:Y:S07]  /*67b0*/  LDG.E.64.CONSTANT R220, desc[UR4][R220.64+0x40] ;  /* 0x00004004dcdc7981 */ /* 0x001f6e000c1e9b00 */
[----:B------:R-:W0:Y:S01]  /*67c0*/  LDC.64 R230, c[0x0][0x390] ;  /* 0x0000e400ffe67b82 */ /* 0x000e220000000a00 */
[----:B--2---:R-:W2:Y:S04]  /*67d0*/  LDG.E.64.CONSTANT R224, desc[UR4][R224.64+0xa0] ;  /* 0x0000a004e0e07981 */ /* 0x004ea8000c1e9b00 */
[----:B----4-:R-:W4:Y:S04]  /*67e0*/  LDG.E.64.CONSTANT R226, desc[UR4][R226.64+0x98] ;  /* 0x00009804e2e27981 */ /* 0x010f28000c1e9b00 */
[----:B0-----:R-:W2:Y:S01]  /*67f0*/  LDG.E.64.CONSTANT R230, desc[UR4][R230.64+0xc0] ;  /* 0x0000c004e6e67981 */ /* 0x001ea2000c1e9b00 */
[----:B---3--:R-:W-:-:S08]  /*6800*/  DFMA R222, R222, R194, RZ ;  /* 0x000000c2dede722b */ /* 0x008fd000000000ff */
[----:B------:R-:W-:Y:S01]  /*6810*/  DFMA R222, R228, R196, R222 ;  /* 0x000000c4e4de722b */ /* 0x000fe200000000de */
[----:B------:R-:W0:Y:S02]  /*6820*/  LDC.64 R228, c[0x0][0x390] ;  /* 0x0000e400ffe47b82 */ /* 0x000e240000000a00 */
[----:B0-----:R-:W3:Y:S01]  /*6830*/  LDG.E.64.CONSTANT R228, desc[UR4][R228.64+0xc8] ;  /* 0x0000c804e4e47981 */ /* 0x001ee2000c1e9b00 */
[----:B-----5:R-:W-:Y:S02]  /*6840*/  DFMA R220, R220, R194, RZ ;  /* 0x000000c2dcdc722b */ /* 0x020fe400000000ff */
[----:B----4-:R-:W-:-:S06]  /*6850*/  DFMA R218, R226, R196, R218 ;  /* 0x000000c4e2da722b */ /* 0x010fcc00000000da */
[----:B--2---:R-:W-:Y:S02]  /*6860*/  DFMA R220, R224, R196, R220 ;  /* 0x000000c4e0dc722b */ /* 0x004fe400000000dc */
[C---:B------:R-:W-:Y:S02]  /*6870*/  DFMA R224, R194.reuse, UR6, RZ ;  /* 0x00000006c2e07c2b */ /* 0x040fe400080000ff */
[----:B------:R-:W-:Y:S01]  /*6880*/  DFMA R226, R194, UR8, RZ ;  /* 0x00000008c2e27c2b */ /* 0x000fe200080000ff */
[----:B------:R-:W0:Y:S01]  /*6890*/  LDS.64 R194, [R2+0x1520] ;  /* 0x0015200002c27984 */ /* 0x000e220000000a00 */
[----:B------:R-:W-:-:S04]  /*68a0*/  DFMA R200, R230, R210, R200 ;  /* 0x000000d2e6c8722b */ /* 0x000fc800000000c8 */
[C---:B------:R-:W-:Y:S02]  /*68b0*/  DFMA R224, R196.reuse, UR10, R224 ;  /* 0x0000000ac4e07c2b */ /* 0x040fe400080000e0 */
[----:B------:R-:W-:Y:S01]  /*68c0*/  DFMA R226, R196, UR12, R226 ;  /* 0x0000000cc4e27c2b */ /* 0x000fe200080000e2 */
[----:B------:R-:W2:Y:S01]  /*68d0*/  LDS.64 R196, [R2+0x1a68] ;  /* 0x001a680002c47984 */ /* 0x000ea20000000a00 */
[----:B-1----:R-:W-:-:S03]  /*68e0*/  DFMA R200, R4, R216, R200 ;  /* 0x000000d804c8722b */ /* 0x002fc600000000c8 */
[----:B------:R-:W1:Y:S01]  /*68f0*/  LDS.64 R4, [R2+0x1fb0] ;  /* 0x001fb00002047984 */ /* 0x000e620000000a00 */
        /* <DEDUP_REMOVED lines=10> */
[-C--:B------:R-:W-:Y:S02]  /*69a0*/  DFMA R218, R152, R216.reuse, R218 ;  /* 0x000000d898da722b */ /* 0x080fe400000000da */
[----:B------:R-:W-:-:S02]  /*69b0*/  DFMA R204, R44, R216, R204 ;  /* 0x000000d82ccc722b */ /* 0x000fc400000000cc */
[-C--:B------:R-:W-:Y:S02]  /*69c0*/  DFMA R206, R64, R216.reuse, R206 ;  /* 0x000000d840ce722b */ /* 0x080fe400000000ce */
[----:B------:R-:W-:Y:S02]  /*69d0*/  DFMA R208, R86, R216, R208 ;  /* 0x000000d856d0722b */ /* 0x000fe400000000d0 */
[----:B0-----:R-:W-:Y:S02]  /*69e0*/  DFMA R200, R8, R194, R200 ;  /* 0x000000c208c8722b */ /* 0x001fe400000000c8 */
[-C--:B------:R-:W-:Y:S01]  /*69f0*/  DFMA R212, R108, R216.reuse, R212 ;  /* 0x000000d86cd4722b */ /* 0x080fe200000000d4 */
[----:B------:R-:W-:Y:S01]  /*6a00*/  LDS.64 R8, [R2+0x2a40] ;  /* 0x002a400002087984 */ /* 0x000fe20000000a00 */
[-C--:B------:R-:W-:Y:S02]  /*6a10*/  DFMA R214, R130, R216.reuse, R214 ;  /* 0x000000d882d6722b */ /* 0x080fe400000000d6 */
[----:B------:R-:W-:-:S02]  /*6a20*/  DFMA R220, R174, R216, R220 ;  /* 0x000000d8aedc722b */ /* 0x000fc400000000dc */
[C---:B------:R-:W-:Y:S02]  /*6a30*/  DFMA R222, R216.reuse, UR18, R222 ;  /* 0x00000012d8de7c2b */ /* 0x040fe400080000de */
[C---:B------:R-:W-:Y:S02]  /*6a40*/  DFMA R224, R216.reuse, UR20, R224 ;  /* 0x00000014d8e07c2b */ /* 0x040fe400080000e0 */
[----:B------:R-:W-:Y:S02]  /*6a50*/  DFMA R226, R216, UR22, R226 ;  /* 0x00000016d8e27c2b */ /* 0x000fe400080000e2 */
        /* <DEDUP_REMOVED lines=10> */
[-C--:B--2---:R-:W-:Y:S02]  /*6b00*/  DFMA R218, R156, R196.reuse, R218 ;  /* 0x000000c49cda722b */ /* 0x084fe400000000da */
[-C--:B------:R-:W-:Y:S02]  /*6b10*/  DFMA R200, R12, R196.reuse, R200 ;  /* 0x000000c40cc8722b */ /* 0x080fe400000000c8 */
[-C--:B------:R-:W-:Y:S01]  /*6b20*/  DFMA R204, R48, R196.reuse, R204 ;  /* 0x000000c430cc722b */ /* 0x080fe200000000cc */
[----:B------:R-:W-:Y:S01]  /*6b30*/  LDS.64 R12, [R2+0x3a18] ;  /* 0x003a1800020c7984 */ /* 0x000fe20000000a00 */
[-C--:B------:R-:W-:Y:S02]  /*6b40*/  DFMA R206, R68, R196.reuse, R206 ;  /* 0x000000c444ce722b */ /* 0x080fe400000000ce */
[----:B------:R-:W-:-:S02]  /*6b50*/  DFMA R208, R90, R196, R208 ;  /* 0x000000c45ad0722b */ /* 0x000fc400000000d0 */
[-C--:B------:R-:W-:Y:S02]  /*6b60*/  DFMA R212, R112, R196.reuse, R212 ;  /* 0x000000c470d4722b */ /* 0x080fe400000000d4 */
[-C--:B------:R-:W-:Y:S02]  /*6b70*/  DFMA R214, R134, R196.reuse, R214 ;  /* 0x000000c486d6722b */ /* 0x080fe400000000d6 */
[----:B------:R-:W-:Y:S02]  /*6b80*/  DFMA R220, R178, R196, R220 ;  /* 0x000000c4b2dc722b */ /* 0x000fe400000000dc */
[C---:B------:R-:W-:Y:S02]  /*6b90*/  DFMA R222, R196.reuse, UR30, R222 ;  /* 0x0000001ec4de7c2b */ /* 0x040fe400080000de */
[C---:B------:R-:W-:Y:S02]  /*6ba0*/  DFMA R224, R196.reuse, UR32, R224 ;  /* 0x00000020c4e07c2b */ /* 0x040fe400080000e0 */
[----:B------:R-:W-:-:S02]  /*6bb0*/  DFMA R226, R196, UR34, R226 ;  /* 0x00000022c4e27c2b */ /* 0x000fc400080000e2 */
[-C--:B-1----:R-:W-:Y:S02]  /*6bc0*/  DFMA R218, R158, R4.reuse, R218 ;  /* 0x000000049eda722b */ /* 0x082fe400000000da */
        /* <DEDUP_REMOVED lines=8> */
[C---:B------:R-:W-:Y:S02]  /*6c50*/  DFMA R224, R4.reuse, UR38, R224 ;  /* 0x0000002604e07c2b */ /* 0x040fe400080000e0 */
[----:B------:R-:W-:Y:S02]  /*6c60*/  DFMA R226, R4, UR40, R226 ;  /* 0x0000002804e27c2b */ /* 0x000fe400080000e2 */
[----:B---3--:R-:W-:-:S08]  /*6c70*/  DFMA R202, R228, R210, R202 ;  /* 0x000000d2e4ca722b */ /* 0x008fd000000000ca */
[----:B------:R-:W-:Y:S01]  /*6c80*/  DFMA R202, R6, R216, R202 ;  /* 0x000000d806ca722b */ /* 0x000fe200000000ca */
[----:B------:R-:W0:Y:S07]  /*6c90*/  LDS.64 R6, [R2+0x24f8] ;  /* 0x0024f80002067984 */ /* 0x000e2e0000000a00 */
[----:B------:R-:W-:Y:S01]  /*6ca0*/  DFMA R202, R10, R194, R202 ;  /* 0x000000c20aca722b */ /* 0x000fe200000000ca */
[----:B------:R-:W1:Y:S07]  /*6cb0*/  LDS.64 R10, [R2+0x2f88] ;  /* 0x002f8800020a7984 */ /* 0x000e6e0000000a00 */
[----:B------:R-:W-:-:S08]  /*6cc0*/  DFMA R202, R14, R196, R202 ;  /* 0x000000c40eca722b */ /* 0x000fd000000000ca */
[----:B------:R-:W-:Y:S01]  /*6cd0*/  DFMA R202, R18, R4, R202 ;  /* 0x0000000412ca722b */ /* 0x000fe200000000ca */
[----:B------:R-:W2:Y:S01]  /*6ce0*/  LDS.64 R4, [R2+0x34d0] ;  /* 0x0034d00002047984 */ /* 0x000ea20000000a00 */
[-C--:B0-----:R-:W-:Y:S02]  /*6cf0*/  DFMA R218, R160, R6.reuse, R218 ;  /* 0x00000006a0da722b */ /* 0x081fe400000000da */
[----:B------:R-:W-:-:S04]  /*6d00*/  DFMA R200, R20, R6, R200 ;  /* 0x0000000614c8722b */ /* 0x000fc800000000c8 */
[-C--:B------:R-:W-:Y:S02]  /*6d10*/  DFMA R202, R22, R6.reuse, R202 ;  /* 0x0000000616ca722b */ /* 0x080fe400000000ca */
[----:B------:R-:W-:Y:S02]  /*6d20*/  DFMA R204, R52, R6, R204 ;  /* 0x0000000634cc722b */ /* 0x000fe400000000cc */
[----:B------:R-:W-:Y:S01]  /*6d30*/  DFMA R162, R162, R8, R218 ;  /* 0x00000008a2a2722b */ /* 0x000fe200000000da */
[----:B------:R-:W0:Y:S01]  /*6d40*/  LDS.64 R218, [R2+0x3f60] ;  /* 0x003f600002da7984 */ /* 0x000e220000000a00 */
        /* <DEDUP_REMOVED lines=16> */
[C---:B------:R-:W-:Y:S02]  /*6e50*/  DFMA R222, R8.reuse, UR48, R222 ;  /* 0x0000003008de7c2b */ /* 0x040fe400080000de */
[C---:B------:R-:W-:Y:S02]  /*6e60*/  DFMA R224, R8.reuse, UR50, R224 ;  /* 0x0000003208e07c2b */ /* 0x040fe400080000e0 */
[----:B------:R-:W-:Y:S02]  /*6e70*/  DFMA R226, R8, UR52, R226 ;  /* 0x0000003408e27c2b */ /* 0x000fe400080000e2 */
[-C--:B-1----:R-:W-:Y:S02]  /*6e80*/  DFMA R200, R28, R10.reuse, R200 ;  /* 0x0000000a1cc8722b */ /* 0x082fe400000000c8 */
        /* <DEDUP_REMOVED lines=35> */
[-C--:B0-----:R-:W-:Y:S02]  /*70c0*/  DFMA R194, R40, R218.reuse, R200 ;  /* 0x000000da28c2722b */ /* 0x081fe400000000c8 */
        /* <DEDUP_REMOVED lines=10> */
[----:B------:R-:W-:-:S11]  /*7170*/  DFMA R218, R218, UR76, R226 ;  /* 0x0000004cdada7c2b */ /* 0x000fd600080000e2 */
.L_x_126:
[----:B------:R-:W-:Y:S05]  /*7180*/  BSYNC.RECONVERGENT B0 ;  /* 0x0000000000007941 */ /* 0x000fea0003800200 */
.L_x_125:
        /* <DEDUP_REMOVED lines=19> */
.L_x_127:
        /* <DEDUP_REMOVED lines=12> */
.L_x_2927:


//--------------------- .text._Z30massMatrixMultiplyGlobalKernelILi12ELi13ELi1EEviPKdS1_S1_S1_Pd --------------------------
	.section	.text._Z30massMatrixMultiplyGlobalKernelILi12ELi13ELi1EEviPKdS1_S1_S1_Pd,"ax",@progbits
	.align	128
        .global         _Z30massMatrixMultiplyGlobalKernelILi12ELi13ELi1EEviPKdS1_S1_S1_Pd
        .type           _Z30massMatrixMultiplyGlobalKernelILi12ELi13ELi1EEviPKdS1_S1_S1_Pd,@function
        .size           _Z30massMatrixMultiplyGlobalKernelILi12ELi13ELi1EEviPKdS1_S1_S1_Pd,(.L_x_2928 - _Z30massMatrixMultiplyGlobalKernelILi12ELi13ELi1EEviPKdS1_S1_S1_Pd)
        .other          _Z30massMatrixMultiplyGlobalKernelILi12ELi13ELi1EEviPKdS1_S1_S1_Pd,@"STO_CUDA_ENTRY STV_DEFAULT"
_Z30massMatrixMultiplyGlobalKernelILi12ELi13ELi1EEviPKdS1_S1_S1_Pd:
.text._Z30massMatrixMultiplyGlobalKernelILi12ELi13ELi1EEviPKdS1_S1_S1_Pd:
[----:B------:R-:W-:Y:S08]  /*0000*/  LDC R1, c[0x0][0x37c] ;  /* 0x0000df00ff017b82 */ /* 0x000ff00000000800 */
[----:B------:R-:W0:Y:S01]  /*0010*/  LDC.64 R6, c[0x0][0x398] ;  /* 0x0000e600ff067b82 */ /* 0x000e220000000a00 */
[----:B------:R-:W0:Y:S01]  /*0020*/  LDCU.64 UR4, c[0x0][0x358] ;  /* 0x00006b00ff0477ac */ /* 0x000e220008000a00 */
[----:B------:R-:W1:Y:S01]  /*0030*/  S2R R0, SR_TID.X ;  /* 0x0000000000007919 */ /* 0x000e620000002100 */
[----:B------:R-:W2:Y:S05]  /*0040*/  LDCU UR7, c[0x0][0x380] ;  /* 0x00007000ff0777ac */ /* 0x000eaa0008000800 */
[----:B------:R-:W3:Y:S01]  /*0050*/  LDC.64 R2, c[0x0][0x390] ;  /* 0x0000e400ff027b82 */ /* 0x000ee20000000a00 */
[----:B0-----:R-:W5:Y:S04]  /*0060*/  LDG.E.64.CONSTANT R92, desc[UR4][R6.64] ;  /* 0x00000004065c7981 */ /* 0x001f68000c1e9b00 */
        /* <DEDUP_REMOVED lines=38> */
[----:B------:R-:W0:Y:S01]  /*02d0*/  S2R R174, SR_TID.Y ;  /* 0x0000000000ae7919 */ /* 0x000e220000002200 */
[----:B------:R-:W0:Y:S01]  /*02e0*/  S2UR UR6, SR_CTAID.X ;  /* 0x00000000000679c3 */ /* 0x000e220000002500 */
[----:B------:R-:W4:Y:S01]  /*02f0*/  S2R R171, SR_CgaCtaId ;  /* 0x0000000000ab7919 */ /* 0x000f220000008800 */
[C---:B-1----:R-:W-:Y:S01]  /*0300*/  LOP3.LUT R5, R0.reuse, 0xffff, RZ, 0xc0, !PT ;  /* 0x0000ffff00057812 */ /* 0x042fe200078ec0ff */
[----:B---3--:R-:W5:Y:S01]  /*0310*/  LDG.E.64.CONSTANT R8, desc[UR4][R2.64] ;  /* 0x0000000402087981 */ /* 0x008f62000c1e9b00 */
        /* <DEDUP_REMOVED lines=42> */
[----:B------:R-:W-:Y:S01]  /*05c0*/  PRMT R4, R0, 0x9910, RZ ;  /* 0x0000991000047816 */ /* 0x000fe200000000ff */
[----:B0-----:R-:W-:-:S02]  /*05d0*/  VIADD R3, R174, UR6 ;  /* 0x00000006ae037c36 */ /* 0x001fc40008000000 */
[----:B------:R-:W-:Y:S01]  /*05e0*/  IMAD R2, R5, 0xaaab, RZ ;  /* 0x0000aaab05027824 */ /* 0x000fe200078e02ff */
[----:B------:R-:W-:Y:S02]  /*05f0*/  BAR.SYNC.DEFER_BLOCKING 0x0 ;  /* 0x0000000000007b1d */ /* 0x000fe40000010000 */
[----:B--2---:R-:W-:Y:S02]  /*0600*/  ISETP.LT.AND P0, PT, R3, UR7, !P0 ;  /* 0x0000000703007c0c */ /* 0x004fe4000c701270 */
[----:B------:R-:W-:Y:S01]  /*0610*/  SHF.R.U32.HI R2, RZ, 0x13, R2 ;  /* 0x00000013ff027819 */ /* 0x000fe20000011602 */
[----:B------:R-:W-:-:S03]  /*0620*/  IMAD R4, R4, 0xab, RZ ;  /* 0x000000ab04047824 */ /* 0x000fc600078e02ff */
[----:B------:R-:W-:Y:S01]  /*0630*/  PRMT R170, R2, 0x9910, RZ ;  /* 0x0000991002aa7816 */ /* 0x000fe200000000ff */
[----:B------:R-:W-:Y:S01]  /*0640*/  IMAD R173, R5, 0x13b2, RZ ;  /* 0x000013b205ad7824 */ /* 0x000fe200078e02ff */
[----:B------:R-:W-:Y:S02]  /*0650*/  MOV R2, 0x400 ;  /* 0x0000040000027802 */ /* 0x000fe40000000f00 */
[----:B------:R-:W-:Y:S01]  /*0660*/  LOP3.LUT R172, R4, 0xffff, RZ, 0xc0, !PT ;  /* 0x0000ffff04ac7812 */ /* 0x000fe200078ec0ff */
[----:B------:R-:W-:Y:S01]  /*0670*/  IMAD R4, R170, 0xc, RZ ;  /* 0x0000000caa047824 */ /* 0x000fe200078e02ff */
[----:B----4-:R-:W-:Y:S01]  /*0680*/  LEA R5, R171, R2, 0x18 ;  /* 0x00000002ab057211 */ /* 0x010fe200078ec0ff */
[----:B------:R-:W0:Y:S01]  /*0690*/  @P0 LDC.64 R186, c[0x0][0x3a0] ;  /* 0x0000e800ffba0b82 */ /* 0x000e220000000a00 */
[----:B------:R-:W-:Y:S01]  /*06a0*/  SHF.R.U32.HI R2, RZ, 0x10, R173 ;  /* 0x00000010ff027819 */ /* 0x000fe200000116ad */
[----:B------:R-:W-:Y:S01]  /*06b0*/  IMAD.MOV R4, RZ, RZ, -R4 ;  /* 0x000000ffff047224 */ /* 0x000fe200078e0a04 */
[----:B------:R-:W-:-:S02]  /*06c0*/  SHF.R.U32.HI R172, RZ, 0xb, R172 ;  /* 0x0000000bffac7819 */ /* 0x000fc400000116ac */
[----:B------:R-:W-:-:S03]  /*06d0*/  PRMT R175, R2, 0x9910, RZ ;  /* 0x0000991002af7816 */ /* 0x000fc600000000ff */
[----:B------:R-:W1:Y:S01]  /*06e0*/  LDC.64 R170, c[0x0][0x388] ;  /* 0x0000e200ffaa7b82 */ /* 0x000e620000000a00 */
[----:B------:R-:W-:Y:S01]  /*06f0*/  LOP3.LUT R172, R172, 0xffff, RZ, 0xc0, !PT ;  /* 0x0000ffffacac7812 */ /* 0x000fe200078ec0ff */
[----:B------:R-:W-:Y:S01]  /*0700*/  IMAD R5, R174, 0x44a8, R5 ;  /* 0x000044a8ae057824 */ /* 0x000fe200078e0205 */
[----:B------:R-:W-:Y:S02]  /*0710*/  PRMT R173, R4, 0x7710, RZ ;  /* 0x0000771004ad7816 */ /* 0x000fe400000000ff */
[----:B------:R-:W-:Y:S02]  /*0720*/  ISETP.GT.U32.AND P1, PT, R0, 0x8f, PT ;  /* 0x0000008f0000780c */ /* 0x000fe40003f24070 */
[----:B------:R-:W-:Y:S01]  /*0730*/  MOV R174, R175 ;  /* 0x000000af00ae7202 */ /* 0x000fe20000000f00 */
[----:B------:R-:W-:Y:S02]  /*0740*/  IMAD R175, R172, 0x68, R5 ;  /* 0x00000068acaf7824 */ /* 0x000fe400078e0205 */
[----:B------:R-:W-:-:S02]  /*0750*/  IMAD.IADD R4, R173, 0x1, R0 ;  /* 0x00000001ad047824 */ /* 0x000fc400078e0200 */
[----:B------:R-:W-:Y:S02]  /*0760*/  IMAD R174, R174, 0xd, RZ ;  /* 0x0000000daeae7824 */ /* 0x000fe400078e02ff */
[--C-:B------:R-:W-:Y:S01]  /*0770*/  IMAD R248, R172, 0x4e0, R175.reuse ;  /* 0x000004e0acf87824 */ /* 0x100fe200078e02af */
[----:B------:R-:W-:Y:S01]  /*0780*/  LOP3.LUT R172, R4, 0xffff, RZ, 0xc0, !PT ;  /* 0x0000ffff04ac7812 */ /* 0x000fe200078ec0ff */
[----:B------:R-:W-:Y:S01]  /*0790*/  @P0 IMAD R173, R3, 0x6c0, R0 ;  /* 0x000006c003ad0824 */ /* 0x000fe200078e0200 */
[----:B------:R-:W-:Y:S01]  /*07a0*/  IADD3 R174, PT, PT, RZ, -R174, RZ ;  /* 0x800000aeffae7210 */ /* 0x000fe20007ffe0ff */
[----:B------:R-:W-:Y:S01]  /*07b0*/  BSSY.RECONVERGENT B0, `(.L_x_128) ;  /* 0x00000e3000007945 */ /* 0x000fe20003800200 */
[----:B------:R-:W-:Y:S01]  /*07c0*/  ISETP.GT.U32.AND P2, PT, R0, 0x9b, PT ;  /* 0x0000009b0000780c */ /* 0x000fe20003f44070 */
[C---:B------:R-:W-:Y:S01]  /*07d0*/  IMAD R4, R172.reuse, 0x8, R175 ;  /* 0x00000008ac047824 */ /* 0x040fe200078e02af */
[----:B------:R-:W-:Y:S01]  /*07e0*/  LEA R248, R172, R248, 0x3 ;  /* 0x000000f8acf87211 */ /* 0x000fe200078e18ff */
[----:B0-----:R-:W-:Y:S01]  /*07f0*/  @P0 IMAD.WIDE R186, R173, 0x8, R186 ;  /* 0x00000008adba0825 */ /* 0x001fe200078e02ba */
[----:B------:R-:W-:Y:S01]  /*0800*/  PRMT R252, R174, 0x7710, RZ ;  /* 0x00007710aefc7816 */ /* 0x000fe200000000ff */
[----:B------:R-:W-:Y:S08]  /*0810*/  @P1 BRA `(.L_x_129) ;  /* 0x0000000c00701947 */ /* 0x000ff00003800000 */
        /* <DEDUP_REMOVED lines=33> */
[----:B------:R-:W4:Y:S04]  /*0a30*/  @P0 LDG.E.64.CONSTANT R246, desc[UR4][R186.64+0x1680] ;  /* 0x00168004baf60981 */ /* 0x000f28000c1e9b00 */
[----:B------:R-:W4:Y:S04]  /*0a40*/  @P0 LDG.E.64.CONSTANT R244, desc[UR4][R186.64+0x1b00] ;  /* 0x001b0004baf40981 */ /* 0x000f28000c1e9b00 */
[----:B------:R-:W4:Y:S01]  /*0a50*/  LDG.E.64.CONSTANT R186, desc[UR4][R250.64+0x118] ;  /* 0x00011804faba7981 */ /* 0x000f22000c1e9b00 */
[----:B--2---:R-:W-:-:S02]  /*0a60*/  DADD R192, R222, R238 ;  /* 0x00000000dec07229 */ /* 0x004fc400000000ee */
[----:B---3--:R-:W-:-:S06]  /*0a70*/  DADD R182, R224, R236 ;  /* 0x00000000e0b67229 */ /* 0x008fcc00000000ec */
[----:B----4-:R-:W-:-:S08]  /*0a80*/  DFMA R176, R192, R176, RZ ;  /* 0x000000b0c0b0722b */ /* 0x010fd000000000ff */
[----:B------:R-:W-:Y:S02]  /*0a90*/  DFMA R180, R182, R180, R176 ;  /* 0x000000b4b6b4722b */ /* 0x000fe400000000b0 */
[----:B------:R-:W2:Y:S01]  /*0aa0*/  LDG.E.64.CONSTANT R176, desc[UR4][R250.64+0x70] ;  /* 0x00007004fab07981 */ /* 0x000ea2000c1e9b00 */
[C---:B------:R-:W-:Y:S02]  /*0ab0*/  DFMA R216, R192.reuse, R216, RZ ;  /* 0x000000d8c0d8722b */ /* 0x040fe400000000ff */
[C---:B------:R-:W-:Y:S02]  /*0ac0*/  DFMA R214, R192.reuse, R214, RZ ;  /* 0x000000d6c0d6722b */ /* 0x040fe400000000ff */
[C---:B------:R-:W-:Y:S02]  /*0ad0*/  DFMA R212, R192.reuse, R212, RZ ;  /* 0x000000d4c0d4722b */ /* 0x040fe400000000ff */
[C---:B------:R-:W-:Y:S02]  /*0ae0*/  DFMA R208, R192.reuse, R208, RZ ;  /* 0x000000d0c0d0722b */ /* 0x040fe400000000ff */
[----:B------:R-:W-:-:S02]  /*0af0*/  DFMA R206, R192, R206, RZ ;  /* 0x000000cec0ce722b */ /* 0x000fc400000000ff */
[----:B------:R-:W-:Y:S01]  /*0b00*/  DFMA R204, R192, R204, RZ ;  /* 0x000000ccc0cc722b */ /* 0x000fe200000000ff */
[----:B------:R-:W3:Y:S01]  /*0b10*/  LDG.E.64.CONSTANT R192, desc[UR4][R250.64+0x18] ;  /* 0x00001804fac07981 */ /* 0x000ee2000c1e9b00 */
        /* <DEDUP_REMOVED lines=11> */
[----:B------:R-:W-:Y:S01]  /*0bd0*/  DADD R184, R240, R218 ;  /* 0x00000000f0b87229 */ /* 0x000fe200000000da */
[----:B------:R-:W4:Y:S07]  /*0be0*/  LDG.E.64.CONSTANT R204, desc[UR4][R250.64+0xe0] ;  /* 0x0000e004facc7981 */ /* 0x000f2e000c1e9b00 */
[----:B------:R-:W-:Y:S01]  /*0bf0*/  DFMA R178, R184, R178, R198 ;  /* 0x000000b2b8b2722b */ /* 0x000fe200000000c6 */
[----:B------:R-:W4:Y:S01]  /*0c00*/  LDG.E.64.CONSTANT R198, desc[UR4][R250.64+0x138] ;  /* 0x00013804fac67981 */ /* 0x000f22000c1e9b00 */
[----:B------:R-:W-:-:S02]  /*0c10*/  DADD R230, R226, R174 ;  /* 0x00000000e2e67229 */ /* 0x000fc400000000ae */
[C---:B------:R-:W-:Y:S01]  /*0c20*/  DFMA R180, R184.reuse, R202, R180 ;  /* 0x000000cab8b4722b */ /* 0x040fe200000000b4 */
        /* <DEDUP_REMOVED lines=14> */
[----:B------:R-:W-:-:S03]  /*0d10*/  DFMA R220, R230, R220, R176 ;  /* 0x000000dce6dc722b */ /* 0x000fc600000000b0 */
[----:B------:R-:W2:Y:S01]  /*0d20*/  LDG.E.64.CONSTANT R176, desc[UR4][R250.64+0x110] ;  /* 0x00011004fab07981 */ /* 0x000ea2000c1e9b00 */
[----:B---3--:R-:W-:-:S03]  /*0d30*/  DFMA R192, R230, R192, R180 ;  /* 0x000000c0e6c0722b */ /* 0x008fc600000000b4 */
[----:B------:R0:W3:Y:S02]  /*0d40*/  LDG.E.64.CONSTANT R180, desc[UR4][R250.64+0x88] ;  /* 0x00008804fab47981 */ /* 0x0000e4000c1e9b00 */
[----:B0-----:R-:W0:Y:S01]  /*0d50*/  LDC.64 R250, c[0x0][0x398] ;  /* 0x0000e600fffa7b82 */ /* 0x001e220000000a00 */
[C---:B----4-:R-:W-:Y:S02]  /*0d60*/  DFMA R206, R230.reuse, R206, R242 ;  /* 0x000000cee6ce722b */ /* 0x050fe400000000f2 */
[C---:B------:R-:W-:Y:S02]  /*0d70*/  DFMA R208, R230.reuse, R208, R234 ;  /* 0x000000d0e6d0722b */ /* 0x040fe400000000ea */
[----:B------:R-:W-:Y:S02]  /*0d80*/  DFMA R198, R230, R198, R200 ;  /* 0x000000c6e6c6722b */ /* 0x000fe400000000c8 */
[----:B------:R-:W-:Y:S01]  /*0d90*/  DADD R200, R228, R172 ;  /* 0x00000000e4c87229 */ /* 0x000fe200000000ac */
[----:B0-----:R-:W4:Y:S01]  /*0da0*/  LDG.E.64.CONSTANT R234, desc[UR4][R250.64] ;  /* 0x00000004faea7981 */ /* 0x001f22000c1e9b00 */
[----:B------:R-:W-:-:S02]  /*0db0*/  DADD R238, R222, -R238 ;  /* 0x00000000deee7229 */ /* 0x000fc400000008ee */
[----:B------:R-:W-:Y:S01]  /*0dc0*/  DADD R236, R224, -R236 ;  /* 0x00000000e0ec7229 */ /* 0x000fe200000008ec */
[----:B------:R-:W4:Y:S03]  /*0dd0*/  LDG.E.64.CONSTANT R222, desc[UR4][R250.64+0x98] ;  /* 0x00009804fade7981 */ /* 0x000f26000c1e9b00 */
[C---:B------:R-:W-:Y:S01]  /*0de0*/  DFMA R212, R200.reuse, R212, R192 ;  /* 0x000000d4c8d4722b */ /* 0x040fe200000000c0 */
[----:B------:R-:W4:Y:S01]  /*0df0*/  LDG.E.64.CONSTANT R224, desc[UR4][R250.64+0xc8] ;  /* 0x0000c804fae07981 */ /* 0x000f22000c1e9b00 */
[----:B------:R-:W-:Y:S02]  /*0e00*/  DFMA R202, R200, R202, R206 ;  /* 0x000000cac8ca722b */ /* 0x000fe400000000ce */
[----:B------:R-:W-:Y:S01]  /*0e10*/  DADD R192, R246, R244 ;  /* 0x00000000f6c07229 */ /* 0x000fe200000000f4 */
[----:B------:R-:W4:Y:S01]  /*0e20*/  LDG.E.64.CONSTANT R206, desc[UR4][R250.64+0xf0] ;  /* 0x0000f004face7981 */ /* 0x000f22000c1e9b00 */
[----:B------:R-:W-:-:S02]  /*0e30*/  DFMA R214, R200, R214, R210 ;  /* 0x000000d6c8d6722b */ /* 0x000fc400000000d2 */
[C---:B------:R-:W-:Y:S01]  /*0e40*/  DFMA R208, R200.reuse, R204, R208 ;  /* 0x000000ccc8d0722b */ /* 0x040fe200000000d0 */
[----:B------:R-:W4:Y:S01]  /*0e50*/  LDG.E.64.CONSTANT R242, desc[UR4][R250.64+0x148] ;  /* 0x00014804faf27981 */ /* 0x000f22000c1e9b00 */
[----:B------:R-:W-:Y:S02]  /*0e60*/  DFMA R216, R200, R216, R220 ;  /* 0x000000d8c8d8722b */ /* 0x000fe400000000dc */
[----:B------:R-:W-:Y:S01]  /*0e70*/  DFMA R182, R192, R182, R202 ;  /* 0x000000b6c0b6722b */ /* 0x000fe200000000ca */
[----:B------:R-:W4:Y:S04]  /*0e80*/  LDG.E.64.CONSTANT R204, desc[UR4][R250.64+0xc0] ;  /* 0x0000c004facc7981 */ /* 0x000f28000c1e9b00 */
[----:B------:R-:W4:Y:S04]  /*0e90*/  LDG.E.64.CONSTANT R202, desc[UR4][R250.64+0x90] ;  /* 0x00009004faca7981 */ /* 0x000f28000c1e9b00 */
[----:B------:R-:W4:Y:S01]  /*0ea0*/  LDG.E.64.CONSTANT R220, desc[UR4][R250.64+0x68] ;  /* 0x00006804fadc7981 */ /* 0x000f22000c1e9b00 */
[----:B------:R-:W-:-:S02]  /*0eb0*/  DADD R172, R228, -R172 ;  /* 0x00000000e4ac7229 */ /* 0x000fc400000008ac */
[----:B------:R-:W-:Y:S01]  /*0ec0*/  DADD R174, R226, -R174 ;  /* 0x00000000e2ae7229 */ /* 0x000fe200000008ae */
[----:B------:R-:W4:Y:S01]  /*0ed0*/  LDG.E.64.CONSTANT R228, desc[UR4][R250.64+0x128] ;  /* 0x00012804fae47981 */ /* 0x000f22000c1e9b00 */
[----:B------:R-:W-:-:S03]  /*0ee0*/  DFMA R178, R192, R178, R214 ;  /* 0x000000b2c0b2722b */ /* 0x000fc600000000d6 */
[----:B------:R-:W4:Y:S04]  /*0ef0*/  LDG.E.64.CONSTANT R226, desc[UR4][R250.64+0xf8] ;  /* 0x0000f804fae27981 */ /* 0x000f28000c1e9b00 */
[----:B------:R-:W4:Y:S01]  /*0f00*/  LDG.E.64.CONSTANT R214, desc[UR4][R250.64+0x130] ;  /* 0x00013004fad67981 */ /* 0x000f22000c1e9b00 */
[----:B--2---:R-:W-:-:S03]  /*0f10*/  DFMA R196, R230, R196, R232 ;  /* 0x000000c4e6c4722b */ /* 0x004fc600000000e8 */
[----:B------:R-:W2:Y:S01]  /*0f20*/  LDG.E.64.CONSTANT R230, desc[UR4][R250.64+0x10] ;  /* 0x00001004fae67981 */ /* 0x000ea2000c1e9b00 */
[----:B------:R-:W-:-:S03]  /*0f30*/  DFMA R184, R192, R184, R208 ;  /* 0x000000b8c0b8722b */ /* 0x000fc600000000d0 */
[----:B------:R-:W2:Y:S01]  /*0f40*/  LDG.E.64.CONSTANT R208, desc[UR4][R250.64+0x120] ;  /* 0x00012004fad07981 */ /* 0x000ea2000c1e9b00 */
[C---:B------:R-:W-:Y:S02]  /*0f50*/  DFMA R210, R200.reuse, R176, R196 ;  /* 0x000000b0c8d2722b */ /* 0x040fe400000000c4 */
[----:B------:R-:W-:Y:S01]  /*0f60*/  DFMA R196, R200, R190, R198 ;  /* 0x000000bec8c4722b */ /* 0x000fe200000000c6 */
[----:B------:R-:W2:Y:S04]  /*0f70*/  LDG.E.64.CONSTANT R232, desc[UR4][R250.64+0x40] ;  /* 0x00004004fae87981 */ /* 0x000ea8000c1e9b00 */
[----:B------:R-:W2:Y:S04]  /*0f80*/  LDG.E.64.CONSTANT R198, desc[UR4][R250.64+0x30] ;  /* 0x00003004fac67981 */ /* 0x000ea8000c1e9b00 */
[----:B------:R-:W2:Y:S01]  /*0f90*/  LDG.E.64.CONSTANT R200, desc[UR4][R250.64+0x60] ;  /* 0x00006004fac87981 */ /* 0x000ea2000c1e9b00 */
[----:B------:R-:W-:-:S03]  /*0fa0*/  DFMA R176, R192, R194, R212 ;  /* 0x000000c2c0b0722b */ /* 0x000fc600000000d4 */
[----:B------:R-:W2:Y:S04]  /*0fb0*/  LDG.E.64.CONSTANT R190, desc[UR4][R250.64+0x8] ;  /* 0x00000804fabe7981 */ /* 0x000ea8000c1e9b00 */
[----:B------:R-:W2:Y:S01]  /*0fc0*/  LDG.E.64.CONSTANT R212, desc[UR4][R250.64+0x38] ;  /* 0x00003804fad47981 */ /* 0x000ea2000c1e9b00 */
[C---:B---3--:R-:W-:Y:S02]  /*0fd0*/  DFMA R180, R192.reuse, R180, R216 ;  /* 0x000000b4c0b4722b */ /* 0x048fe400000000d8 */
[C---:B------:R-:W-:Y:S01]  /*0fe0*/  DFMA R186, R192.reuse, R186, R210 ;  /* 0x000000bac0ba722b */ /* 0x040fe200000000d2 */
[----:B------:R-:W3:Y:S01]  /*0ff0*/  LDG.E.64.CONSTANT R194, desc[UR4][R250.64+0xa0] ;  /* 0x0000a004fac27981 */ /* 0x000ee2000c1e9b00 */
[----:B------:R-:W-:-:S03]  /*1000*/  DFMA R188, R192, R188, R196 ;  /* 0x000000bcc0bc722b */ /* 0x000fc600000000c4 */
[----:B------:R-:W3:Y:S04]  /*1010*/  LDG.E.64.CONSTANT R192, desc[UR4][R250.64+0x70] ;  /* 0x00007004fac07981 */ /* 0x000ee8000c1e9b00 */
[----:B------:R-:W3:Y:S04]  /*1020*/  LDG.E.64.CONSTANT R196, desc[UR4][R250.64+0xd0] ;  /* 0x0000d004fac47981 */ /* 0x000ee8000c1e9b00 */
[----:B------:R-:W3:Y:S04]  /*1030*/  LDG.E.64.CONSTANT R210, desc[UR4][R250.64+0x100] ;  /* 0x00010004fad27981 */ /* 0x000ee8000c1e9b00 */
[----:B------:R-:W3:Y:S01]  /*1040*/  LDG.E.64.CONSTANT R216, desc[UR4][R250.64+0x18] ;  /* 0x00001804fad87981 */ /* 0x000ee2000c1e9b00 */
[----:B----4-:R-:W-:-:S02]  /*1050*/  DFMA R234, R238, R234, RZ ;  /* 0x000000eaeeea722b */ /* 0x010fc400000000ff */
[----:B------:R-:W-:Y:S01]  /*1060*/  DADD R218, R240, -R218 ;  /* 0x00000000f0da7229 */ /* 0x000fe200000008da */
[----:B------:R-:W4:Y:S01]  /*1070*/  LDG.E.64.CONSTANT R240, desc[UR4][R250.64+0x118] ;  /* 0x00011804faf07981 */ /* 0x000f22000c1e9b00 */
[C---:B------:R-:W-:Y:S02]  /*1080*/  DFMA R206, R238.reuse, R206, RZ ;  /* 0x000000ceeece722b */ /* 0x040fe400000000ff */
[C---:B------:R-:W-:Y:S02]  /*1090*/  DFMA R204, R238.reuse, R204, RZ ;  /* 0x000000cceecc722b */ /* 0x040fe400000000ff */
[----:B------:R-:W-:-:S06]  /*10a0*/  DFMA R202, R238, R202, RZ ;  /* 0x000000caeeca722b */ /* 0x000fcc00000000ff */
[C---:B------:R-:W-:Y:S01]  /*10b0*/  DFMA R204, R236.reuse, R224, R204 ;  /* 0x000000e0eccc722b */ /* 0x040fe200000000cc */
[----:B------:R-:W4:Y:S01]  /*10c0*/  LDG.E.64.CONSTANT R224, desc[UR4][R250.64+0xe0] ;  /* 0x0000e004fae07981 */ /* 0x000f22000c1e9b00 */
[----:B------:R-:W-:-:S03]  /*10d0*/  DFMA R202, R236, R222, R202 ;  /* 0x000000deecca722b */ /* 0x000fc600000000ca */
[----:B------:R-:W4:Y:S01]  /*10e0*/  LDG.E.64.CONSTANT R222, desc[UR4][R250.64+0xb0] ;  /* 0x0000b004fade7981 */ /* 0x000f22000c1e9b00 */
[----:B------:R-:W-:-:S03]  /*10f0*/  DFMA R226, R236, R226, R206 ;  /* 0x000000e2ece2722b */ /* 0x000fc600000000ce */
[----:B------:R-:W4:Y:S01]  /*1100*/  LDG.E.64.CONSTANT R206, desc[UR4][R250.64+0x108] ;  /* 0x00010804face7981 */ /* 0x000f22000c1e9b00 */
[C---:B--2---:R-:W-:Y:S02]  /*1110*/  DFMA R208, R238.reuse, R208, RZ ;  /* 0x000000d0eed0722b */ /* 0x044fe400000000ff */
[C---:B------:R-:W-:Y:S02]  /*1120*/  DFMA R198, R238.reuse, R198, RZ ;  /* 0x000000c6eec6722b */ /* 0x040fe400000000ff */
[----:B------:R-:W-:Y:S02]  /*1130*/  DFMA R200, R238, R200, RZ ;  /* 0x000000c8eec8722b */ /* 0x000fe400000000ff */
[C---:B------:R-:W-:Y:S01]  /*1140*/  DFMA R190, R236.reuse, R190, R234 ;  /* 0x000000beecbe722b */ /* 0x040fe200000000ea */
[----:B------:R-:W2:Y:S03]  /*1150*/  LDG.E.64.CONSTANT R238, desc[UR4][R250.64+0xe8] ;  /* 0x0000e804faee7981 */ /* 0x000ea6000c1e9b00 */
[C---:B------:R-:W-:Y:S01]  /*1160*/  DFMA R198, R236.reuse, R212, R198 ;  /* 0x000000d4ecc6722b */ /* 0x040fe200000000c6 */
[----:B------:R-:W2:Y:S01]  /*1170*/  LDG.E.64.CONSTANT R234, desc[UR4][R250.64+0x88] ;  /* 0x00008804faea7981 */ /* 0x000ea2000c1e9b00 */
[----:B------:R-:W-:-:S02]  /*1180*/  DFMA R200, R236, R220, R200 ;  /* 0x000000dcecc8722b */ /* 0x000fc400000000c8 */
[----:B------:R-:W-:Y:S01]  /*1190*/  DFMA R230, R218, R230, R190 ;  /* 0x000000e6dae6722b */ /* 0x000fe200000000be */
[----:B------:R-:W2:Y:S01]  /*11a0*/  LDG.E.64.CONSTANT R220, desc[UR4][R250.64+0x80] ;  /* 0x00008004fadc7981 */ /* 0x000ea2000c1e9b00 */
[----:B------:R-:W-:Y:S02]  /*11b0*/  DFMA R228, R236, R228, R208 ;  /* 0x000000e4ece4722b */ /* 0x000fe400000000d0 */
[C---:B------:R-:W-:Y:S01]  /*11c0*/  DFMA R190, R218.reuse, R232, R198 ;  /* 0x000000e8dabe722b */ /* 0x040fe200000000c6 */
[----:B------:R-:W2:Y:S01]  /*11d0*/  LDG.E.64.CONSTANT R208, desc[UR4][R250.64+0x138] ;  /* 0x00013804fad07981 */ /* 0x000ea2000c1e9b00 */
[----:B---3--:R-:W-:-:S03]  /*11e0*/  DFMA R192, R218, R192, R200 ;  /* 0x000000c0dac0722b */ /* 0x008fc600000000c8 */
[----:B------:R-:W3:Y:S01]  /*11f0*/  LDG.E.64.CONSTANT R198, desc[UR4][R250.64+0x48] ;  /* 0x00004804fac67981 */ /* 0x000ee2000c1e9b00 */
[----:B------:R-:W-:-:S03]  /*1200*/  DFMA R194, R218, R194, R202 ;  /* 0x000000c2dac2722b */ /* 0x000fc600000000ca */
[----:B------:R-:W2:Y:S01]  /*1210*/  LDG.E.64.CONSTANT R200, desc[UR4][R250.64+0x78] ;  /* 0x00007804fac87981 */ /* 0x000ea2000c1e9b00 */
[----:B------:R-:W-:-:S03]  /*1220*/  DFMA R196, R218, R196, R204 ;  /* 0x000000c4dac4722b */ /* 0x000fc600000000cc */
[----:B------:R-:W2:Y:S01]  /*1230*/  LDG.E.64.CONSTANT R202, desc[UR4][R250.64+0xa8] ;  /* 0x0000a804faca7981 */ /* 0x000ea2000c1e9b00 */
[C---:B------:R-:W-:Y:S02]  /*1240*/  DFMA R210, R218.reuse, R210, R226 ;  /* 0x000000d2dad2722b */ /* 0x040fe400000000e2 */
[----:B------:R-:W-:Y:S01]  /*1250*/  DFMA R214, R218, R214, R228 ;  /* 0x000000d6dad6722b */ /* 0x000fe200000000e4 */
[----:B------:R-:W2:Y:S04]  /*1260*/  LDG.E.64.CONSTANT R204, desc[UR4][R250.64+0xd8] ;  /* 0x0000d804facc7981 */ /* 0x000ea8000c1e9b00 */
[----:B------:R-:W2:Y:S01]  /*1270*/  LDG.E.64.CONSTANT R218, desc[UR4][R250.64+0x50] ;  /* 0x00005004fada7981 */ /* 0x000ea2000c1e9b00 */
[----:B------:R-:W-:-:S03]  /*1280*/  DFMA R216, R174, R216, R230 ;  /* 0x000000d8aed8722b */ /* 0x000fc600000000e6 */
[----:B------:R-:W2:Y:S04]  /*1290*/  LDG.E.64.CONSTANT R212, desc[UR4][R250.64+0x20] ;  /* 0x00002004fad47981 */ /* 0x000ea8000c1e9b00 */
[----:B------:R-:W2:Y:S04]  /*12a0*/  LDG.E.64.CONSTANT R228, desc[UR4][R250.64+0x110] ;  /* 0x00011004fae47981 */ /* 0x000ea8000c1e9b00 */
[----:B------:R-:W2:Y:S04]  /*12b0*/  LDG.E.64.CONSTANT R232, desc[UR4][R250.64+0x58] ;  /* 0x00005804fae87981 */ /* 0x000ea8000c1e9b00 */
[----:B------:R-:W2:Y:S04]  /*12c0*/  LDG.E.64.CONSTANT R230, desc[UR4][R250.64+0x140] ;  /* 0x00014004fae67981 */ /* 0x000ea8000c1e9b00 */
[----:B------:R-:W2:Y:S04]  /*12d0*/  LDG.E.64.CONSTANT R236, desc[UR4][R250.64+0xb8] ;  /* 0x0000b804faec7981 */ /* 0x000ea8000c1e9b00 */
[----:B------:R-:W2:Y:S01]  /*12e0*/  LDG.E.64.CONSTANT R226, desc[UR4][R250.64+0x28] ;  /* 0x00002804fae27981 */ /* 0x000ea2000c1e9b00 */
[----:B------:R-:W-:-:S02]  /*12f0*/  DADD R244, R246, -R244 ;  /* 0x00000000f6f47229 */ /* 0x000fc400000008f4 */
[C---:B----4-:R-:W-:Y:S02]  /*1300*/  DFMA R206, R174.reuse, R206, R210 ;  /* 0x000000ceaece722b */ /* 0x050fe400000000d2 */
[C---:B---3--:R-:W-:Y:S02]  /*1310*/  DFMA R190, R174.reuse, R198, R190 ;  /* 0x000000c6aebe722b */ /* 0x048fe400000000be */
[C---:B--2---:R-:W-:Y:S02]  /*1320*/  DFMA R192, R174.reuse, R200, R192 ;  /* 0x000000c8aec0722b */ /* 0x044fe400000000c0 */
        /* <DEDUP_REMOVED lines=13> */
[----:B------:R-:W-:Y:S02]  /*1400*/  DFMA R194, R244, R236, R194 ;  /* 0x000000ecf4c2722b */ /* 0x000fe400000000c2 */
[----:B------:R-:W-:-:S02]  /*1410*/  DADD R174, R178, -R190 ;  /* 0x00000000b2ae7229 */ /* 0x000fc400000008be */
[C---:B------:R-:W-:Y:S02]  /*1420*/  DFMA R212, R244.reuse, R226, R212 ;  /* 0x000000e2f4d4722b */ /* 0x040fe400000000d4 */
[----:B------:R-:W-:Y:S02]  /*1430*/  DFMA R206, R244, R240, R206 ;  /* 0x000000f0f4ce722b */ /* 0x000fe400000000ce */
[----:B------:R-:W-:Y:S02]  /*1440*/  DADD R178, R178, R190 ;  /* 0x00000000b2b27229 */ /* 0x000fe400000000be */
[----:B------:R-:W-:Y:S02]  /*1450*/  DFMA R208, R244, R242, R208 ;  /* 0x000000f2f4d0722b */ /* 0x000fe400000000d0 */
[C-C-:B------:R-:W-:Y:S02]  /*1460*/  DADD R190, R180.reuse, -R192.reuse ;  /* 0x00000000b4be7229 */ /* 0x140fe400000008c0 */
[----:B------:R-:W-:-:S02]  /*1470*/  DADD R180, R180, R192 ;  /* 0x00000000b4b47229 */ /* 0x000fc400000000c0 */
[C-C-:B------:R-:W-:Y:S02]  /*1480*/  DADD R192, R182.reuse, -R194.reuse ;  /* 0x00000000b6c07229 */ /* 0x140fe400000008c2 */
[----:B------:R-:W-:Y:S02]  /*1490*/  DADD R182, R182, R194 ;  /* 0x00000000b6b67229 */ /* 0x000fe400000000c2 */
[C-C-:B------:R-:W-:Y:S02]  /*14a0*/  DADD R194, R184.reuse, -R196.reuse ;  /* 0x00000000b8c27229 */ /* 0x140fe400000008c4 */
[----:B------:R-:W-:Y:S02]  /*14b0*/  DADD R184, R184, R196 ;  /* 0x00000000b8b87229 */ /* 0x000fe400000000c4 */
[----:B------:R-:W-:Y:S02]  /*14c0*/  DADD R172, R176, -R212 ;  /* 0x00000000b0ac7229 */ /* 0x000fe400000008d4 */
[----:B------:R-:W-:-:S02]  /*14d0*/  DADD R196, R186, -R206 ;  /* 0x00000000bac47229 */ /* 0x000fc400000008ce */
[----:B------:R-:W-:Y:S02]  /*14e0*/  DADD R176, R176, R212 ;  /* 0x00000000b0b07229 */ /* 0x000fe400000000d4 */
[----:B------:R-:W-:Y:S02]  /*14f0*/  DADD R186, R186, R206 ;  /* 0x00000000baba7229 */ /* 0x000fe400000000ce */
        /* <DEDUP_REMOVED lines=14> */
.L_x_129:
[----:B------:R-:W-:Y:S05]  /*15e0*/  BSYNC.RECONVERGENT B0 ;  /* 0x0000000000007941 */ /* 0x000fea0003800200 */
.L_x_128:
[----:B------:R-:W-:Y:S01]  /*15f0*/  BAR.SYNC.DEFER_BLOCKING 0x0 ;  /* 0x0000000000007b1d */ /* 0x000fe20000010000 */
[----:B------:R-:W-:Y:S01]  /*1600*/  IMAD.MOV.U32 R249, RZ, RZ, 0xc ;  /* 0x0000000cfff97424 */ /* 0x000fe200078e00ff */
[----:B------:R-:W-:-:S04]  /*1610*/  IADD3 R251, PT, PT, R252, R0, RZ ;  /* 0x00000000fcfb7210 */ /* 0x000fc80007ffe0ff */
[----:B------:R-:W-:Y:S04]  /*1620*/  BSSY.RECONVERGENT B0, `(.L_x_130) ;  /* 0x00000de000007945 */ /* 0x000fe80003800200 */
[----:B------:R-:W-:Y:S05]  /*1630*/  @P2 BRA `(.L_x_131) ;  /* 0x0000000c00702947 */ /* 0x000fea0003800000 */
[----:B------:R-:W2:Y:S01]  /*1640*/  LDC.64 R246, c[0x0][0x390] ;  /* 0x0000e400fff67b82 */ /* 0x000ea20000000a00 */
[----:B------:R-:W-:Y:S04]  /*1650*/  LDS.64 R226, [R248] ;  /* 0x00000000f8e27984 */ /* 0x000fe80000000a00 */
[----:B0-----:R-:W0:Y:S04]  /*1660*/  LDS.64 R174, [R248+0x478] ;  /* 0x00047800f8ae7984 */ /* 0x001e280000000a00 */
[----:B------:R-:W-:Y:S04]  /*1670*/  LDS.64 R220, [R248+0x68] ;  /* 0x00006800f8dc7984 */ /* 0x000fe80000000a00 */
[----:B------:R-:W3:Y:S04]  /*1680*/  LDS.64 R206, [R248+0x410] ;  /* 0x00041000f8ce7984 */ /* 0x000ee80000000a00 */
[----:B--2---:R-:W2:Y:S04]  /*1690*/  LDG.E.64.CONSTANT R172, desc[UR4][R246.64+0x60] ;  /* 0x00006004f6ac7981 */ /* 0x004ea8000c1e9b00 */
        /* <DEDUP_REMOVED lines=16> */
[----:B0-----:R-:W-:-:S03]  /*17a0*/  DADD R186, R226, R174 ;  /* 0x00000000e2ba7229 */ /* 0x001fc600000000ae */
[----:B------:R-:W4:Y:S01]  /*17b0*/  LDG.E.64.CONSTANT R200, desc[UR4][R246.64+0x130] ;  /* 0x00013004f6c87981 */ /* 0x000f22000c1e9b00 */
[----:B---3--:R-:W-:-:S03]  /*17c0*/  DADD R224, R220, R206 ;  /* 0x00000000dce07229 */ /* 0x008fc600000000ce */
[----:B------:R-:W3:Y:S04]  /*17d0*/  LDG.E.64.CONSTANT R194, desc[UR4][R246.64+0x48] ;  /* 0x00004804f6c27981 */ /* 0x000ee8000c1e9b00 */
        /* <DEDUP_REMOVED lines=10> */
[----:B------:R-:W3:Y:S01]  /*1880*/  LDG.E.64.CONSTANT R210, desc[UR4][R246.64+0xb0] ;  /* 0x0000b004f6d27981 */ /* 0x000ee2000c1e9b00 */
[----:B--2---:R-:W-:-:S02]  /*1890*/  DFMA R172, R172, R186, RZ ;  /* 0x000000baacac722b */ /* 0x004fc400000000ff */
[----:B----4-:R-:W-:-:S06]  /*18a0*/  DFMA R196, R196, R186, RZ ;  /* 0x000000bac4c4722b */ /* 0x010fcc00000000ff */
[----:B------:R-:W-:Y:S02]  /*18b0*/  DFMA R180, R180, R224, R172 ;  /* 0x000000e0b4b4722b */ /* 0x000fe400000000ac */
[----:B------:R-:W2:Y:S01]  /*18c0*/  LDG.E.64.CONSTANT R172, desc[UR4][R246.64+0x50] ;  /* 0x00005004f6ac7981 */ /* 0x000ea2000c1e9b00 */
[----:B------:R-:W-:Y:S02]  /*18d0*/  DFMA R212, R212, R186, RZ ;  /* 0x000000bad4d4722b */ /* 0x000fe400000000ff */
[-C--:B------:R-:W-:Y:S01]  /*18e0*/  DFMA R196, R178, R224.reuse, R196 ;  /* 0x000000e0b2c4722b */ /* 0x080fe200000000c4 */
[----:B------:R-:W4:Y:S05]  /*18f0*/  LDG.E.64.CONSTANT R178, desc[UR4][R246.64+0x80] ;  /* 0x00008004f6b27981 */ /* 0x000f2a000c1e9b00 */
[----:B------:R-:W-:Y:S01]  /*1900*/  DFMA R212, R176, R224, R212 ;  /* 0x000000e0b0d4722b */ /* 0x000fe200000000d4 */
[----:B------:R-:W4:Y:S01]  /*1910*/  LDG.E.64.CONSTANT R176, desc[UR4][R246.64+0x20] ;  /* 0x00002004f6b07981 */ /* 0x000f22000c1e9b00 */
[----:B------:R-:W-:-:S08]  /*1920*/  DFMA R190, R190, R186, RZ ;  /* 0x000000babebe722b */ /* 0x000fd000000000ff */
[----:B------:R-:W-:Y:S02]  /*1930*/  DFMA R240, R240, R224, R190 ;  /* 0x000000e0f0f0722b */ /* 0x000fe400000000be */
[-C--:B------:R-:W-:Y:S01]  /*1940*/  DFMA R234, R234, R186.reuse, RZ ;  /* 0x000000baeaea722b */ /* 0x080fe200000000ff */
[----:B------:R-:W-:Y:S01]  /*1950*/  LDS.64 R190, [R248+0xd0] ;  /* 0x0000d000f8be7984 */ /* 0x000fe20000000a00 */
[-C--:B------:R-:W-:Y:S02]  /*1960*/  DFMA R232, R232, R186.reuse, RZ ;  /* 0x000000bae8e8722b */ /* 0x080fe400000000ff */
[----:B------:R-:W-:Y:S01]  /*1970*/  DFMA R222, R222, R186, RZ ;  /* 0x000000badede722b */ /* 0x000fe200000000ff */
[----:B------:R-:W0:Y:S03]  /*1980*/  LDS.64 R186, [R248+0x3a8] ;  /* 0x0003a800f8ba7984 */ /* 0x000e260000000a00 */
[----:B------:R-:W-:-:S02]  /*1990*/  DFMA R238, R238, R224, R234 ;  /* 0x000000e0eeee722b */ /* 0x000fc400000000ea */
[-C--:B------:R-:W-:Y:S02]  /*19a0*/  DFMA R236, R236, R224.reuse, R232 ;  /* 0x000000e0ecec722b */ /* 0x080fe400000000e8 */
[----:B------:R-:W-:Y:S01]  /*19b0*/  LDS.64 R232, [R248+0x340] ;  /* 0x00034000f8e87984 */ /* 0x000fe20000000a00 */
[----:B------:R-:W-:-:S03]  /*19c0*/  DFMA R202, R202, R224, R222 ;  /* 0x000000e0caca722b */ /* 0x000fc600000000de */
[----:B------:R-:W1:Y:S04]  /*19d0*/  LDS.64 R224, [R248+0x138] ;  /* 0x00013800f8e07984 */ /* 0x000e680000000a00 */
[----:B------:R-:W-:Y:S01]  /*19e0*/  LDS.64 R222, [R248+0x1a0] ;  /* 0x0001a000f8de7984 */ /* 0x000fe20000000a00 */
[----:B0-----:R-:W-:-:S08]  /*19f0*/  DADD R234, R190, R186 ;  /* 0x00000000beea7229 */ /* 0x001fd000000000ba */
[-C--:B------:R-:W-:Y:S02]  /*1a00*/  DFMA R230, R230, R234.reuse, R212 ;  /* 0x000000eae6e6722b */ /* 0x080fe400000000d4 */
[-C--:B------:R-:W-:Y:S01]  /*1a10*/  DFMA R228, R228, R234.reuse, R196 ;  /* 0x000000eae4e4722b */ /* 0x080fe200000000c4 */
[----:B------:R-:W0:Y:S01]  /*1a20*/  LDS.64 R212, [R248+0x2d8] ;  /* 0x0002d800f8d47984 */ /* 0x000e220000000a00 */
[----:B------:R-:W-:-:S03]  /*1a30*/  DFMA R218, R218, R234, R180 ;  /* 0x000000eadada722b */ /* 0x000fc600000000b4 */
[----:B------:R-:W4:Y:S04]  /*1a40*/  LDG.E.64.CONSTANT R196, desc[UR4][R246.64+0x110] ;  /* 0x00011004f6c47981 */ /* 0x000f28000c1e9b00 */
[----:B------:R-:W4:Y:S01]  /*1a50*/  LDG.E.64.CONSTANT R180, desc[UR4][R246.64+0x140] ;  /* 0x00014004f6b47981 */ /* 0x000f22000c1e9b00 */
[----:B------:R-:W0:Y:S01]  /*1a60*/  LDC.64 R244, c[0x0][0x398] ;  /* 0x0000e600fff47b82 */ /* 0x000e220000000a00 */
[----:B------:R-:W-:Y:S02]  /*1a70*/  DFMA R200, R200, R234, R202 ;  /* 0x000000eac8c8722b */ /* 0x000fe400000000ca */
[----:B-1----:R-:W-:-:S08]  /*1a80*/  DADD R202, R224, R232 ;  /* 0x00000000e0ca7229 */ /* 0x002fd000000000e8 */
[-C--:B---3--:R-:W-:Y:S02]  /*1a90*/  DFMA R194, R194, R202.reuse, R228 ;  /* 0x000000cac2c2722b */ /* 0x088fe400000000e4 */
[----:B------:R-:W-:Y:S02]  /*1aa0*/  DFMA R192, R192, R202, R218 ;  /* 0x000000cac0c0722b */ /* 0x000fe400000000da */
[----:B------:R-:W-:Y:S01]  /*1ab0*/  DFMA R214, R214, R234, R238 ;  /* 0x000000ead6d6722b */ /* 0x000fe200000000ee */
[----:B------:R-:W3:Y:S01]  /*1ac0*/  LDG.E.64.CONSTANT R218, desc[UR4][R246.64+0x28] ;  /* 0x00002804f6da7981 */ /* 0x000ee2000c1e9b00 */
[----:B------:R-:W-:Y:S02]  /*1ad0*/  DFMA R198, R198, R202, R230 ;  /* 0x000000cac6c6722b */ /* 0x000fe400000000e6 */
[-C--:B------:R-:W-:Y:S02]  /*1ae0*/  DFMA R216, R216, R234.reuse, R240 ;  /* 0x000000ead8d8722b */ /* 0x080fe400000000f0 */
[----:B------:R-:W-:-:S02]  /*1af0*/  DFMA R208, R208, R234, R236 ;  /* 0x000000ead0d0722b */ /* 0x000fc400000000ec */
[----:B0-----:R-:W-:Y:S01]  /*1b00*/  DADD R228, R222, R212 ;  /* 0x00000000dee47229 */ /* 0x001fe200000000d4 */
[----:B------:R-:W3:Y:S01]  /*1b10*/  LDG.E.64.CONSTANT R240, desc[UR4][R244.64+0x60] ;  /* 0x00006004f4f07981 */ /* 0x000ee2000c1e9b00 */
[-C--:B------:R-:W-:Y:S02]  /*1b20*/  DFMA R184, R184, R202.reuse, R214 ;  /* 0x000000cab8b8722b */ /* 0x080fe400000000d6 */
[-C--:B------:R-:W-:Y:S01]  /*1b30*/  DFMA R188, R188, R202.reuse, R216 ;  /* 0x000000cabcbc722b */ /* 0x080fe200000000d8 */
[----:B------:R-:W3:Y:S01]  /*1b40*/  LDG.E.64.CONSTANT R214, desc[UR4][R246.64+0x88] ;  /* 0x00008804f6d67981 */ /* 0x000ee2000c1e9b00 */
[-C--:B------:R-:W-:Y:S02]  /*1b50*/  DFMA R242, R242, R202.reuse, R208 ;  /* 0x000000caf2f2722b */ /* 0x080fe400000000d0 */
[----:B------:R-:W-:Y:S01]  /*1b60*/  DFMA R182, R182, R202, R200 ;  /* 0x000000cab6b6722b */ /* 0x000fe200000000c8 */
[----:B------:R-:W3:Y:S04]  /*1b70*/  LDG.E.64.CONSTANT R216, desc[UR4][R246.64+0x58] ;  /* 0x00005804f6d87981 */ /* 0x000ee8000c1e9b00 */
[----:B------:R-:W3:Y:S04]  /*1b80*/  LDG.E.64.CONSTANT R208, desc[UR4][R246.64+0xe8] ;  /* 0x0000e804f6d07981 */ /* 0x000ee8000c1e9b00 */
[----:B------:R-:W3:Y:S01]  /*1b90*/  LDG.E.64.CONSTANT R202, desc[UR4][R244.64+0x8] ;  /* 0x00000804f4ca7981 */ /* 0x000ee2000c1e9b00 */
[----:B------:R-:W-:-:S03]  /*1ba0*/  DFMA R204, R204, R228, R184 ;  /* 0x000000e4cccc722b */ /* 0x000fc600000000b8 */
[----:B------:R-:W3:Y:S01]  /*1bb0*/  LDG.E.64.CONSTANT R200, desc[UR4][R244.64+0x38] ;  /* 0x00003804f4c87981 */ /* 0x000ee2000c1e9b00 */
[----:B------:R-:W-:-:S03]  /*1bc0*/  DFMA R210, R210, R228, R188 ;  /* 0x000000e4d2d2722b */ /* 0x000fc600000000bc */
[----:B------:R-:W3:Y:S04]  /*1bd0*/  LDG.E.64.CONSTANT R184, desc[UR4][R246.64+0x148] ;  /* 0x00014804f6b87981 */ /* 0x000ee8000c1e9b00 */
[----:B------:R-:W3:Y:S04]  /*1be0*/  LDG.E.64.CONSTANT R188, desc[UR4][R246.64+0x118] ;  /* 0x00011804f6bc7981 */ /* 0x000ee8000c1e9b00 */
[----:B------:R-:W3:Y:S04]  /*1bf0*/  LDG.E.64.CONSTANT R238, desc[UR4][R244.64+0x90] ;  /* 0x00009004f4ee7981 */ /* 0x000ee8000c1e9b00 */
[----:B------:R-:W3:Y:S04]  /*1c00*/  LDG.E.64.CONSTANT R236, desc[UR4][R244.64+0xc0] ;  /* 0x0000c004f4ec7981 */ /* 0x000ee8000c1e9b00 */
[----:B------:R-:W3:Y:S04]  /*1c10*/  LDG.E.64.CONSTANT R234, desc[UR4][R244.64+0xf0] ;  /* 0x0000f004f4ea7981 */ /* 0x000ee8000c1e9b00 */
[----:B------:R-:W3:Y:S01]  /*1c20*/  LDG.E.64.CONSTANT R230, desc[UR4][R244.64+0x120] ;  /* 0x00012004f4e67981 */ /* 0x000ee2000c1e9b00 */
[----:B--2---:R-:W-:-:S03]  /*1c30*/  DFMA R172, R172, R228, R194 ;  /* 0x000000e4acac722b */ /* 0x004fc600000000c2 */
[----:B------:R-:W2:Y:S01]  /*1c40*/  LDG.E.64.CONSTANT R194, desc[UR4][R246.64+0xb8] ;  /* 0x0000b804f6c27981 */ /* 0x000ea2000c1e9b00 */
[----:B----4-:R-:W-:-:S03]  /*1c50*/  DFMA R178, R178, R228, R192 ;  /* 0x000000e4b2b2722b */ /* 0x010fc600000000c0 */
[----:B------:R-:W4:Y:S01]  /*1c60*/  LDG.E.64.CONSTANT R192, desc[UR4][R244.64] ;  /* 0x00000004f4c07981 */ /* 0x000f22000c1e9b00 */
[----:B------:R-:W-:-:S03]  /*1c70*/  DFMA R176, R176, R228, R198 ;  /* 0x000000e4b0b0722b */ /* 0x000fc600000000c6 */
[----:B------:R-:W4:Y:S01]  /*1c80*/  LDG.E.64.CONSTANT R198, desc[UR4][R244.64+0x30] ;  /* 0x00003004f4c67981 */ /* 0x000f22000c1e9b00 */
[----:B------:R-:W-:Y:S02]  /*1c90*/  DADD R190, R190, -R186 ;  /* 0x00000000bebe7229 */ /* 0x000fe400000008ba */
[----:B------:R-:W-:Y:S01]  /*1ca0*/  DADD R174, R226, -R174 ;  /* 0x00000000e2ae7229 */ /* 0x000fe200000008ae */
[----:B------:R-:W4:Y:S01]  /*1cb0*/  LDG.E.64.CONSTANT R246, desc[UR4][R244.64+0x148] ;  /* 0x00014804f4f67981 */ /* 0x000f22000c1e9b00 */
[----:B------:R-:W-:-:S03]  /*1cc0*/  DADD R206, R220, -R206 ;  /* 0x00000000dcce7229 */ /* 0x000fc600000008ce */
[----:B------:R-:W4:Y:S04]  /*1cd0*/  LDG.E.64.CONSTANT R226, desc[UR4][R244.64+0x128] ;  /* 0x00012804f4e27981 */ /* 0x000f28000c1e9b00 */
[----:B------:R-:W4:Y:S01]  /*1ce0*/  LDG.E.64.CONSTANT R220, desc[UR4][R244.64+0x10] ;  /* 0x00001004f4dc7981 */ /* 0x000f22000c1e9b00 */
[----:B------:R-:W-:-:S03]  /*1cf0*/  DFMA R196, R196, R228, R242 ;  /* 0x000000e4c4c4722b */ /* 0x000fc600000000f2 */
[----:B------:R-:W4:Y:S01]  /*1d00*/  LDG.E.64.CONSTANT R242, desc[UR4][R244.64+0x70] ;  /* 0x00007004f4f27981 */ /* 0x000f22000c1e9b00 */
[----:B------:R-:W-:-:S03]  /*1d10*/  DFMA R180, R180, R228, R182 ;  /* 0x000000e4b4b4722b */ /* 0x000fc600000000b6 */
[----:B------:R-:W-:Y:S04]  /*1d20*/  LDS.64 R228, [R248+0x208] ;  /* 0x00020800f8e47984 */ /* 0x000fe80000000a00 */
[----:B------:R-:W0:Y:S02]  /*1d30*/  LDS.64 R182, [R248+0x270] ;  /* 0x00027000f8b67984 */ /* 0x000e240000000a00 */
[----:B0-----:R-:W-:-:S08]  /*1d40*/  DADD R186, R228, R182 ;  /* 0x00000000e4ba7229 */ /* 0x001fd000000000b6 */
[-C--:B---3--:R-:W-:Y:S01]  /*1d50*/  DFMA R178, R214, R186.reuse, R178 ;  /* 0x000000bad6b2722b */ /* 0x088fe200000000b2 */
[----:B------:R-:W3:Y:S01]  /*1d60*/  LDG.E.64.CONSTANT R214, desc[UR4][R244.64+0x98] ;  /* 0x00009804f4d67981 */ /* 0x000ee2000c1e9b00 */
[----:B------:R-:W-:-:S03]  /*1d70*/  DFMA R172, R216, R186, R172 ;  /* 0x000000bad8ac722b */ /* 0x000fc600000000ac */
[----:B------:R-:W3:Y:S01]  /*1d80*/  LDG.E.64.CONSTANT R216, desc[UR4][R244.64+0x68] ;  /* 0x00006804f4d87981 */ /* 0x000ee2000c1e9b00 */
[-C--:B------:R-:W-:Y:S02]  /*1d90*/  DFMA R176, R218, R186.reuse, R176 ;  /* 0x000000badab0722b */ /* 0x080fe400000000b0 */
[-C--:B------:R-:W-:Y:S01]  /*1da0*/  DFMA R184, R184, R186.reuse, R180 ;  /* 0x000000bab8b8722b */ /* 0x080fe200000000b4 */
[----:B------:R-:W3:Y:S01]  /*1db0*/  LDG.E.64.CONSTANT R218, desc[UR4][R244.64+0x40] ;  /* 0x00004004f4da7981 */ /* 0x000ee2000c1e9b00 */
[----:B------:R-:W-:-:S03]  /*1dc0*/  DFMA R188, R188, R186, R196 ;  /* 0x000000babcbc722b */ /* 0x000fc600000000c4 */
[----:B------:R-:W3:Y:S01]  /*1dd0*/  LDG.E.64.CONSTANT R180, desc[UR4][R244.64+0xd0] ;  /* 0x0000d004f4b47981 */ /* 0x000ee2000c1e9b00 */
[-C--:B------:R-:W-:Y:S02]  /*1de0*/  DFMA R240, R240, R174.reuse, RZ ;  /* 0x000000aef0f0722b */ /* 0x080fe400000000ff */
[-C--:B------:R-:W-:Y:S01]  /*1df0*/  DFMA R238, R238, R174.reuse, RZ ;  /* 0x000000aeeeee722b */ /* 0x080fe200000000ff */
[----:B------:R-:W3:Y:S01]  /*1e00*/  LDG.E.64.CONSTANT R196, desc[UR4][R244.64+0x18] ;  /* 0x00001804f4c47981 */ /* 0x000ee2000c1e9b00 */
[-C--:B------:R-:W-:Y:S02]  /*1e10*/  DFMA R236, R236, R174.reuse, RZ ;  /* 0x000000aeecec722b */ /* 0x080fe400000000ff */
[-C--:B------:R-:W-:Y:S02]  /*1e20*/  DFMA R234, R234, R174.reuse, RZ ;  /* 0x000000aeeaea722b */ /* 0x080fe400000000ff */
[----:B------:R-:W-:Y:S02]  /*1e30*/  DFMA R230, R230, R174, RZ ;  /* 0x000000aee6e6722b */ /* 0x000fe400000000ff */
[----:B--2---:R-:W-:-:S02]  /*1e40*/  DFMA R194, R194, R186, R210 ;  /* 0x000000bac2c2722b */ /* 0x004fc400000000d2 */
[----:B----4-:R-:W-:Y:S02]  /*1e50*/  DFMA R210, R192, R174, RZ ;  /* 0x000000aec0d2722b */ /* 0x010fe400000000ff */
[----:B------:R-:W-:Y:S02]  /*1e60*/  DFMA R192, R208, R186, R204 ;  /* 0x000000bad0c0722b */ /* 0x000fe400000000cc */
[----:B------:R-:W-:Y:S01]  /*1e70*/  DFMA R198, R198, R174, RZ ;  /* 0x000000aec6c6722b */ /* 0x000fe200000000ff */
[----:B------:R-:W2:Y:S03]  /*1e80*/  LDG.E.64.CONSTANT R208, desc[UR4][R244.64+0xf8] ;  /* 0x0000f804f4d07981 */ /* 0x000ea6000c1e9b00 */
[-C--:B------:R-:W-:Y:S01]  /*1e90*/  DFMA R202, R202, R206.reuse, R210 ;  /* 0x000000cecaca722b */ /* 0x080fe200000000d2 */
[----:B------:R-:W4:Y:S04]  /*1ea0*/  LDG.E.64.CONSTANT R186, desc[UR4][R244.64+0x100] ;  /* 0x00010004f4ba7981 */ /* 0x000f28000c1e9b00 */
[----:B------:R-:W4:Y:S01]  /*1eb0*/  LDG.E.64.CONSTANT R210, desc[UR4][R244.64+0xc8] ;  /* 0x0000c804f4d27981 */ /* 0x000f22000c1e9b00 */
[----:B------:R-:W-:-:S03]  /*1ec0*/  DFMA R200, R200, R206, R198 ;  /* 0x000000cec8c8722b */ /* 0x000fc600000000c6 */
[----:B------:R-:W4:Y:S04]  /*1ed0*/  LDG.E.64.CONSTANT R198, desc[UR4][R244.64+0xa0] ;  /* 0x0000a004f4c67981 */ /* 0x000f28000c1e9b00 */
[----:B------:R-:W4:Y:S04]  /*1ee0*/  LDG.E.64.CONSTANT R204, desc[UR4][R244.64+0x130] ;  /* 0x00013004f4cc7981 */ /* 0x000f28000c1e9b00 */
[----:B------:R-:W4:Y:S01]  /*1ef0*/  LDG.E.64.CONSTANT R174, desc[UR4][R244.64+0x48] ;  /* 0x00004804f4ae7981 */ /* 0x000f22000c1e9b00 */
[----:B------:R-:W-:Y:S02]  /*1f00*/  DFMA R202, R220, R190, R202 ;  /* 0x000000bedcca722b */ /* 0x000fe400000000ca */
[----:B------:R-:W-:Y:S01]  /*1f10*/  DADD R232, R224, -R232 ;  /* 0x00000000e0e87229 */ /* 0x000fe200000008e8 */
[----:B------:R-:W4:Y:S01]  /*1f20*/  LDG.E.64.CONSTANT R220, desc[UR4][R244.64+0xb0] ;  /* 0x0000b004f4dc7981 */ /* 0x000f22000c1e9b00 */
[----:B------:R-:W-:-:S03]  /*1f30*/  DADD R212, R222, -R212 ;  /* 0x00000000ded47229 */ /* 0x000fc600000008d4 */
[----:B------:R-:W4:Y:S04]  /*1f40*/  LDG.E.64.CONSTANT R224, desc[UR4][R244.64+0x50] ;  /* 0x00005004f4e07981 */ /* 0x000f28000c1e9b00 */
[----:B------:R-:W4:Y:S01]  /*1f50*/  LDG.E.64.CONSTANT R222, desc[UR4][R244.64+0x80] ;  /* 0x00008004f4de7981 */ /* 0x000f22000c1e9b00 */
[----:B---3--:R-:W-:-:S03]  /*1f60*/  DFMA R214, R214, R206, R238 ;  /* 0x000000ced6d6722b */ /* 0x008fc600000000ee */
        /* <DEDUP_REMOVED lines=11> */
[-C--:B----4-:R-:W-:Y:S02]  /*2020*/  DFMA R210, R210, R206.reuse, R236 ;  /* 0x000000ced2d2722b */ /* 0x090fe400000000ec */
        /* <DEDUP_REMOVED lines=13> */
[----:B------:R-:W4:Y:S04]  /*2100*/  LDG.E.64.CONSTANT R206, desc[UR4][R244.64+0x88] ;  /* 0x00008804f4ce7981 */ /* 0x000f28000c1e9b00 */
[----:B------:R-:W4:Y:S01]  /*2110*/  LDG.E.64.CONSTANT R200, desc[UR4][R244.64+0x118] ;  /* 0x00011804f4c87981 */ /* 0x000f22000c1e9b00 */
[----:B------:R-:W-:-:S02]  /*2120*/  DADD R182, R228, -R182 ;  /* 0x00000000e4b67229 */ /* 0x000fc400000008b6 */
[----:B------:R-:W-:Y:S02]  /*2130*/  DFMA R174, R224, R212, R174 ;  /* 0x000000d4e0ae722b */ /* 0x000fe400000000ae */
[-C--:B---3--:R-:W-:Y:S02]  /*2140*/  DFMA R198, R238, R232.reuse, R198 ;  /* 0x000000e8eec6722b */ /* 0x088fe400000000c6 */
[----:B------:R-:W-:-:S06]  /*2150*/  DFMA R240, R240, R232, R242 ;  /* 0x000000e8f0f0722b */ /* 0x000fcc00000000f2 */
[-C--:B------:R-:W-:Y:S02]  /*2160*/  DFMA R198, R220, R212.reuse, R198 ;  /* 0x000000d4dcc6722b */ /* 0x080fe400000000c6 */
[----:B------:R-:W-:Y:S02]  /*2170*/  DFMA R222, R222, R212, R240 ;  /* 0x000000d4dede722b */ /* 0x000fe400000000f0 */
[-C--:B--2---:R-:W-:Y:S02]  /*2180*/  DFMA R186, R234, R232.reuse, R186 ;  /* 0x000000e8eaba722b */ /* 0x084fe400000000ba */
[-C--:B----4-:R-:W-:Y:S02]  /*2190*/  DFMA R180, R236, R232.reuse, R180 ;  /* 0x000000e8ecb4722b */ /* 0x090fe400000000b4 */
[----:B------:R-:W-:Y:S02]  /*21a0*/  DFMA R190, R230, R232, R190 ;  /* 0x000000e8e6be722b */ /* 0x000fe400000000be */
[----:B------:R-:W-:-:S04]  /*21b0*/  DFMA R196, R226, R212, R196 ;  /* 0x000000d4e2c4722b */ /* 0x000fc800000000c4 */
        /* <DEDUP_REMOVED lines=9> */
[----:B------:R-:W-:Y:S02]  /*2250*/  DFMA R186, R200, R182, R186 ;  /* 0x000000b6c8ba722b */ /* 0x000fe400000000ba */
[----:B------:R-:W-:Y:S02]  /*2260*/  DADD R174, R176, -R196 ;  /* 0x00000000b0ae7229 */ /* 0x000fe400000008c4 */
        /* <DEDUP_REMOVED lines=25> */
.L_x_131:
[----:B------:R-:W-:Y:S05]  /*2400*/  BSYNC.RECONVERGENT B0 ;  /* 0x0000000000007941 */ /* 0x000fea0003800200 */
.L_x_130:
[----:B0-2---:R-:W-:Y:S01]  /*2410*/  PRMT R172, R251, 0x5410, R2 ;  /* 0x00005410fbac7816 */ /* 0x005fe20000000002 */
[----:B------:R-:W-:Y:S01]  /*2420*/  UMOV UR6, 0xa90d ;  /* 0x0000a90d00067882 */ /* 0x000fe20000000000 */
[----:B------:R-:W2:Y:S03]  /*2430*/  LDG.E.64.CONSTANT R174, desc[UR4][R6.64+0x118] ;  /* 0x0001180406ae7981 */ /* 0x000ea6000c1e9b00 */
[----:B------:R-:W-:Y:S02]  /*2440*/  IDP.2A.LO.U16.U8 R176, R172, UR6, R249 ;  /* 0x00000006acb07c26 */ /* 0x000fe400080010f9 */
[----:B------:R-:W3:Y:S02]  /*2450*/  LDG.E.64.CONSTANT R172, desc[UR4][R6.64+0xe8] ;  /* 0x0000e80406ac7981 */ /* 0x000ee4000c1e9b00 */
[----:B------:R-:W-:Y:S02]  /*2460*/  IMAD R207, R3, 0x895, R176 ;  /* 0x0000089503cf7824 */ /* 0x000fe400078e02b0 */
[----:B------:R0:W4:Y:S02]  /*2470*/  LDG.E.64.CONSTANT R176, desc[UR4][R6.64+0x148] ;  /* 0x0001480406b07981 */ /* 0x000124000c1e9b00 */
[----:B-1----:R-:W-:-:S05]  /*2480*/  IMAD.WIDE R206, R207, 0x8, R170 ;  /* 0x00000008cfce7825 */ /* 0x002fca00078e02aa */
        /* <DEDUP_REMOVED lines=18> */
[----:B0-----:R-:W0:Y:S04]  /*25b0*/  LDS.64 R6, [R2+0x58] ;  /* 0x0000580002067984 */ /* 0x001e280000000a00 */
        /* <DEDUP_REMOVED lines=14> */
[----:B-----5:R-:W-:Y:S02]  /*26a0*/  DFMA R234, R8, R216, RZ ;  /* 0x000000d808ea722b */ /* 0x020fe400000000ff */
[C-C-:B------:R-:W-:Y:S02]  /*26b0*/  DADD R208, R204.reuse, R210.reuse ;  /* 0x00000000ccd07229 */ /* 0x140fe400000000d2 */
[----:B------:R-:W-:-:S02]  /*26c0*/  DADD R202, R204, -R210 ;  /* 0x00000000ccca7229 */ /* 0x000fc400000008d2 */
[-C--:B------:R-:W-:Y:S02]  /*26d0*/  DFMA R232, R12, R216.reuse, RZ ;  /* 0x000000d80ce8722b */ /* 0x080fe400000000ff */
[C-C-:B------:R-:W-:Y:S02]  /*26e0*/  DADD R210, R212.reuse, R214.reuse ;  /* 0x00000000d4d27229 */ /* 0x140fe400000000d6 */
[----:B------:R-:W-:Y:S02]  /*26f0*/  DADD R212, R212, -R214 ;  /* 0x00000000d4d47229 */ /* 0x000fe400000008d6 */
[C-C-:B------:R-:W-:Y:S02]  /*2700*/  DADD R218, R220.reuse, R226.reuse ;  /* 0x00000000dcda7229 */ /* 0x140fe400000000e2 */
[----:B------:R-:W-:Y:S02]  /*2710*/  DADD R214, R220, -R226 ;  /* 0x00000000dcd67229 */ /* 0x000fe400000008e2 */
[----:B------:R-:W-:-:S02]  /*2720*/  DFMA R226, R16, R216, RZ ;  /* 0x000000d810e2722b */ /* 0x000fc400000000ff */
[-C--:B------:R-:W-:Y:S02]  /*2730*/  DFMA R220, R28, R216.reuse, RZ ;  /* 0x000000d81cdc722b */ /* 0x080fe400000000ff */
[C-C-:B------:R-:W-:Y:S02]  /*2740*/  DADD R204, R228.reuse, R230.reuse ;  /* 0x00000000e4cc7229 */ /* 0x140fe400000000e6 */
[----:B------:R-:W-:Y:S02]  /*2750*/  DADD R6, R228, -R230 ;  /* 0x00000000e4067229 */ /* 0x000fe400000008e6 */
        /* <DEDUP_REMOVED lines=55> */
[----:B------:R-:W-:Y:S02]  /*2ad0*/  DFMA R234, R122, R202, R236 ;  /* 0x000000ca7aea722b */ /* 0x000fe400000000ec */
[----:B------:R-:W-:-:S02]  /*2ae0*/  DFMA R222, R134, R212, R222 ;  /* 0x000000d486de722b */ /* 0x000fc400000000de */
[----:B------:R-:W-:Y:S02]  /*2af0*/  DFMA R230, R138, R212, R230 ;  /* 0x000000d48ae6722b */ /* 0x000fe400000000e6 */
[----:B------:R-:W-:Y:S02]  /*2b00*/  DFMA R226, R128, R202, R226 ;  /* 0x000000ca80e2722b */ /* 0x000fe400000000e2 */
[----:B------:R-:W-:Y:S02]  /*2b10*/  DFMA R224, R140, R212, R224 ;  /* 0x000000d48ce0722b */ /* 0x000fe400000000e0 */
[-C--:B------:R-:W-:Y:S02]  /*2b20*/  DFMA R228, R130, R202.reuse, R228 ;  /* 0x000000ca82e4722b */ /* 0x080fe400000000e4 */
[----:B------:R-:W-:Y:S02]  /*2b30*/  DFMA R232, R132, R202, R232 ;  /* 0x000000ca84e8722b */ /* 0x000fe400000000e8 */
[----:B------:R-:W-:-:S02]  /*2b40*/  DFMA R234, R136, R212, R234 ;  /* 0x000000d488ea722b */ /* 0x000fc400000000ea */
[-C--:B------:R-:W-:Y:S02]  /*2b50*/  DFMA R202, R148, R214.reuse, R222 ;  /* 0x000000d694ca722b */ /* 0x080fe400000000de */
[----:B------:R-:W-:Y:S02]  /*2b60*/  DFMA R230, R152, R214, R230 ;  /* 0x000000d698e6722b */ /* 0x000fe400000000e6 */
[----:B------:R-:W-:Y:S02]  /*2b70*/  DFMA R236, R142, R212, R226 ;  /* 0x000000d48eec722b */ /* 0x000fe400000000e2 */
[----:B------:R-:W-:Y:S02]  /*2b80*/  DFMA R224, R154, R214, R224 ;  /* 0x000000d69ae0722b */ /* 0x000fe400000000e0 */
[-C--:B------:R-:W-:Y:S02]  /*2b90*/  DFMA R226, R144, R212.reuse, R228 ;  /* 0x000000d490e2722b */ /* 0x080fe400000000e4 */
[----:B------:R-:W-:-:S02]  /*2ba0*/  DFMA R232, R146, R212, R232 ;  /* 0x000000d492e8722b */ /* 0x000fc400000000e8 */
[----:B------:R-:W-:Y:S02]  /*2bb0*/  DFMA R234, R150, R214, R234 ;  /* 0x000000d696ea722b */ /* 0x000fe400000000ea */
[-C--:B------:R-:W-:Y:S02]  /*2bc0*/  DFMA R212, R162, R6.reuse, R202 ;  /* 0x00000006a2d4722b */ /* 0x080fe400000000ca */
[----:B------:R-:W-:Y:S02]  /*2bd0*/  DFMA R230, R166, R6, R230 ;  /* 0x00000006a6e6722b */ /* 0x000fe400000000e6 */
[----:B------:R-:W-:Y:S02]  /*2be0*/  DFMA R222, R156, R214, R236 ;  /* 0x000000d69cde722b */ /* 0x000fe400000000ec */
[----:B------:R-:W-:Y:S02]  /*2bf0*/  DFMA R228, R168, R6, R224 ;  /* 0x00000006a8e4722b */ /* 0x000fe400000000e0 */
[----:B------:R-:W-:-:S02]  /*2c00*/  DFMA R226, R158, R214, R226 ;  /* 0x000000d69ee2722b */ /* 0x000fc400000000e2 */
[----:B------:R-:W-:Y:S02]  /*2c10*/  DFMA R234, R164, R6, R234 ;  /* 0x00000006a4ea722b */ /* 0x000fe400000000ea */
[----:B------:R-:W-:Y:S02]  /*2c20*/  DFMA R214, R160, R214, R232 ;  /* 0x000000d6a0d6722b */ /* 0x000fe400000000e8 */
[C-C-:B------:R-:W-:Y:S02]  /*2c30*/  DADD R202, R220.reuse, -R212.reuse ;  /* 0x00000000dcca7229 */ /* 0x140fe400000008d4 */
[----:B------:R-:W-:Y:S02]  /*2c40*/  DADD R220, R220, R212 ;  /* 0x00000000dcdc7229 */ /* 0x000fe400000000d4 */
[C-C-:B------:R-:W-:Y:S02]  /*2c50*/  DADD R224, R216.reuse, -R230.reuse ;  /* 0x00000000d8e07229 */ /* 0x140fe400000008e6 */
[----:B------:R-:W-:-:S02]  /*2c60*/  DADD R216, R216, R230 ;  /* 0x00000000d8d87229 */ /* 0x000fc400000000e6 */
[-C--:B---3--:R-:W-:Y:S02]  /*2c70*/  DFMA R230, R172, R6.reuse, R222 ;  /* 0x00000006ace6722b */ /* 0x088fe400000000de */
[----:B------:R-:W-:Y:S02]  /*2c80*/  DADD R222, R210, -R228 ;  /* 0x00000000d2de7229 */ /* 0x000fe400000008e4 */
[-C--:B--2---:R-:W-:Y:S02]  /*2c90*/  DFMA R232, R174, R6.reuse, R226 ;  /* 0x00000006aee8722b */ /* 0x084fe400000000e2 */
[----:B------:R-:W-:Y:S02]  /*2ca0*/  DADD R210, R210, R228 ;  /* 0x00000000d2d27229 */ /* 0x000fe400000000e4 */
[----:B------:R-:W-:Y:S02]  /*2cb0*/  DADD R212, R218, -R234 ;  /* 0x00000000dad47229 */ /* 0x000fe400000008ea */
[----:B----4-:R-:W-:-:S02]  /*2cc0*/  DFMA R228, R176, R6, R214 ;  /* 0x00000006b0e4722b */ /* 0x010fc400000000d6 */
[----:B------:R-:W-:Y:S02]  /*2cd0*/  DADD R218, R218, R234 ;  /* 0x00000000dada7229 */ /* 0x000fe400000000ea */
[----:B------:R-:W-:Y:S02]  /*2ce0*/  DMUL R6, R198, R220 ;  /* 0x000000dcc6067228 */ /* 0x000fe40000000000 */
[----:B------:R-:W-:Y:S02]  /*2cf0*/  DADD R226, R206, -R230 ;  /* 0x00000000cee27229 */ /* 0x000fe400000008e6 */
[----:B------:R-:W-:Y:S02]  /*2d00*/  DADD R214, R208, -R232 ;  /* 0x00000000d0d67229 */ /* 0x000fe400000008e8 */
[----:B------:R-:W-:Y:S02]  /*2d10*/  DADD R206, R206, R230 ;  /* 0x00000000cece7229 */ /* 0x000fe400000000e6 */
[----:B------:R-:W-:-:S02]  /*2d20*/  DADD R208, R208, R232 ;  /* 0x00000000d0d07229 */ /* 0x000fc400000000e8 */
[----:B------:R-:W-:Y:S02]  /*2d30*/  DADD R198, R204, R228 ;  /* 0x00000000ccc67229 */ /* 0x000fe400000000e4 */
[----:B------:R-:W-:Y:S02]  /*2d40*/  DMUL R170, R170, R212 ;  /* 0x000000d4aaaa7228 */ /* 0x000fe40000000000 */
[----:B------:R-:W-:Y:S02]  /*2d50*/  DMUL R184, R184, R218 ;  /* 0x000000dab8b87228 */ /* 0x000fe40000000000 */
[----:B------:R-:W-:Y:S02]  /*2d60*/  DFMA R204, R200, R202, R6 ;  /* 0x000000cac8cc722b */ /* 0x000fe40000000006 */
[----:B------:R-:W-:Y:S02]  /*2d70*/  DMUL R180, R180, R222 ;  /* 0x000000deb4b47228 */ /* 0x000fe40000000000 */
[----:B------:R-:W-:-:S02]  /*2d80*/  DMUL R186, R186, R214 ;  /* 0x000000d6baba7228 */ /* 0x000fc40000000000 */
[----:B------:R-:W-:Y:S02]  /*2d90*/  DMUL R188, R188, R216 ;  /* 0x000000d8bcbc7228 */ /* 0x000fe40000000000 */
[----:B------:R-:W-:Y:S02]  /*2da0*/  DMUL R190, R190, R210 ;  /* 0x000000d2bebe7228 */ /* 0x000fe40000000000 */
[----:B------:R-:W-:Y:S02]  /*2db0*/  DMUL R192, R192, R206 ;  /* 0x000000cec0c07228 */ /* 0x000fe40000000000 */
[----:B------:R-:W-:Y:S02]  /*2dc0*/  DMUL R194, R194, R208 ;  /* 0x000000d0c2c27228 */ /* 0x000fe40000000000 */
[----:B------:R-:W-:Y:S02]  /*2dd0*/  DADD R208, R170, R184 ;  /* 0x00000000aad07229 */ /* 0x000fe400000000b8 */
[----:B------:R-:W-:-:S02]  /*2de0*/  DFMA R222, R8, R204, RZ ;  /* 0x000000cc08de722b */ /* 0x000fc400000000ff */
[-C--:B------:R-:W-:Y:S02]  /*2df0*/  DFMA R214, R10, R204.reuse, RZ ;  /* 0x000000cc0ad6722b */ /* 0x080fe400000000ff */
[-C--:B------:R-:W-:Y:S02]  /*2e00*/  DFMA R212, R36, R204.reuse, RZ ;  /* 0x000000cc24d4722b */ /* 0x080fe400000000ff */
[-C--:B------:R-:W-:Y:S02]  /*2e10*/  DFMA R206, R50, R204.reuse, RZ ;  /* 0x000000cc32ce722b */ /* 0x080fe400000000ff */
[-C--:B------:R-:W-:Y:S02]  /*2e20*/  DFMA R210, R64, R204.reuse, RZ ;  /* 0x000000cc40d2722b */ /* 0x080fe400000000ff */
[----:B------:R-:W-:Y:S02]  /*2e30*/  DFMA R216, R78, R204, RZ ;  /* 0x000000cc4ed8722b */ /* 0x000fe400000000ff */
[----:B------:R-:W-:-:S02]  /*2e40*/  DFMA R204, R200, -R202, R6 ;  /* 0x800000cac8cc722b */ /* 0x000fc40000000006 */
[----:B------:R-:W-:Y:S02]  /*2e50*/  DMUL R178, R178, R224 ;  /* 0x000000e0b2b27228 */ /* 0x000fe40000000000 */
[-C--:B------:R-:W-:Y:S02]  /*2e60*/  DFMA R222, R12, R208.reuse, R222 ;  /* 0x000000d00cde722b */ /* 0x080fe400000000de */
[-C--:B------:R-:W-:Y:S02]  /*2e70*/  DFMA R214, R14, R208.reuse, R214 ;  /* 0x000000d00ed6722b */ /* 0x080fe400000000d6 */
[-C--:B------:R-:W-:Y:S02]  /*2e80*/  DFMA R212, R38, R208.reuse, R212 ;  /* 0x000000d026d4722b */ /* 0x080fe400000000d4 */
[-C--:B------:R-:W-:Y:S02]  /*2e90*/  DFMA R206, R52, R208.reuse, R206 ;  /* 0x000000d034ce722b */ /* 0x080fe400000000ce */
[----:B------:R-:W-:-:S02]  /*2ea0*/  DFMA R202, R66, R208, R210 ;  /* 0x000000d042ca722b */ /* 0x000fc400000000d2 */
[----:B------:R-:W-:Y:S02]  /*2eb0*/  DFMA R200, R80, R208, R216 ;  /* 0x000000d050c8722b */ /* 0x000fe400000000d8 */
[----:B------:R-:W-:Y:S02]  /*2ec0*/  DMUL R182, R182, R226 ;  /* 0x000000e2b6b67228 */ /* 0x000fe40000000000 */
[----:B------:R-:W-:Y:S02]  /*2ed0*/  DADD R224, -R170, R184 ;  /* 0x00000000aae07229 */ /* 0x000fe400000001b8 */
[-C--:B------:R-:W-:Y:S02]  /*2ee0*/  DFMA R208, R92, R204.reuse, RZ ;  /* 0x000000cc5cd0722b */ /* 0x080fe400000000ff */
[-C--:B------:R-:W-:Y:S02]  /*2ef0*/  DFMA R210, R94, R204.reuse, RZ ;  /* 0x000000cc5ed2722b */ /* 0x080fe400000000ff */
[----:B------:R-:W-:-:S02]  /*2f00*/  DFMA R216, R120, R204, RZ ;  /* 0x000000cc78d8722b */ /* 0x000fc400000000ff */
[-C--:B------:R-:W-:Y:S02]  /*2f10*/  DFMA R218, R134, R204.reuse, RZ ;  /* 0x000000cc86da722b */ /* 0x080fe400000000ff */
[-C--:B------:R-:W-:Y:S02]  /*2f20*/  DFMA R220, R148, R204.reuse, RZ ;  /* 0x000000cc94dc722b */ /* 0x080fe400000000ff */
[----:B------:R-:W-:Y:S02]  /*2f30*/  DFMA R226, R162, R204, RZ ;  /* 0x000000cca2e2722b */ /* 0x000fe400000000ff */
[----:B------:R-:W-:Y:S02]  /*2f40*/  DADD R204, R178, R188 ;  /* 0x00000000b2cc7229 */ /* 0x000fe400000000bc */
[-C--:B------:R-:W-:Y:S02]  /*2f50*/  DFMA R208, R96, R224.reuse, R208 ;  /* 0x000000e060d0722b */ /* 0x080fe400000000d0 */
[----:B------:R-:W-:-:S02]  /*2f60*/  DFMA R210, R98, R224, R210 ;  /* 0x000000e062d2722b */ /* 0x000fc400000000d2 */
[-C--:B------:R-:W-:Y:S02]  /*2f70*/  DFMA R216, R122, R224.reuse, R216 ;  /* 0x000000e07ad8722b */ /* 0x080fe400000000d8 */
[-C--:B------:R-:W-:Y:S02]  /*2f80*/  DFMA R218, R136, R224.reuse, R218 ;  /* 0x000000e088da722b */ /* 0x080fe400000000da */
[-C--:B------:R-:W-:Y:S02]  /*2f90*/  DFMA R220, R150, R224.reuse, R220 ;  /* 0x000000e096dc722b */ /* 0x080fe400000000dc */
[----:B------:R-:W-:Y:S02]  /*2fa0*/  DFMA R224, R164, R224, R226 ;  /* 0x000000e0a4e0722b */ /* 0x000fe400000000e2 */
[----:B------:R-:W-:Y:S02]  /*2fb0*/  DADD R226, -R178, R188 ;  /* 0x00000000b2e27229 */ /* 0x000fe400000001bc */
[----:B------:R-:W-:-:S02]  /*2fc0*/  DFMA R222, R16, R204, R222 ;  /* 0x000000cc10de722b */ /* 0x000fc400000000de */
[-C--:B------:R-:W-:Y:S02]  /*2fd0*/  DFMA R214, R18, R204.reuse, R214 ;  /* 0x000000cc12d6722b */ /* 0x080fe400000000d6 */
[-C--:B------:R-:W-:Y:S02]  /*2fe0*/  DFMA R212, R40, R204.reuse, R212 ;  /* 0x000000cc28d4722b */ /* 0x080fe400000000d4 */
[-C--:B------:R-:W-:Y:S02]  /*2ff0*/  DFMA R206, R54, R204.reuse, R206 ;  /* 0x000000cc36ce722b */ /* 0x080fe400000000ce */
[-C--:B------:R-:W-:Y:S02]  /*3000*/  DFMA R202, R68, R204.reuse, R202 ;  /* 0x000000cc44ca722b */ /* 0x080fe400000000ca */
[----:B------:R-:W-:Y:S02]  /*3010*/  DFMA R200, R82, R204, R200 ;  /* 0x000000cc52c8722b */ /* 0x000fe400000000c8 */
[----:B------:R-:W-:-:S02]  /*3020*/  DADD R204, R180, R190 ;  /* 0x00000000b4cc7229 */ /* 0x000fc400000000be */
[-C--:B------:R-:W-:Y:S02]  /*3030*/  DFMA R208, R100, R226.reuse, R208 ;  /* 0x000000e264d0722b */ /* 0x080fe400000000d0 */
[-C--:B------:R-:W-:Y:S02]  /*3040*/  DFMA R210, R102, R226.reuse, R210 ;  /* 0x000000e266d2722b */ /* 0x080fe400000000d2 */
[-C--:B------:R-:W-:Y:S02]  /*3050*/  DFMA R216, R124, R226.reuse, R216 ;  /* 0x000000e27cd8722b */ /* 0x080fe400000000d8 */
[-C--:B------:R-:W-:Y:S02]  /*3060*/  DFMA R218, R138, R226.reuse, R218 ;  /* 0x000000e28ada722b */ /* 0x080fe400000000da */
[-C--:B------:R-:W-:Y:S02]  /*3070*/  DFMA R220, R152, R226.reuse, R220 ;  /* 0x000000e298dc722b */ /* 0x080fe400000000dc */
[----:B------:R-:W-:-:S02]  /*3080*/  DFMA R224, R166, R226, R224 ;  /* 0x000000e2a6e0722b */ /* 0x000fc400000000e0 */
[----:B------:R-:W-:Y:S02]  /*3090*/  DADD R226, -R180, R190 ;  /* 0x00000000b4e27229 */ /* 0x000fe400000001be */
[-C--:B------:R-:W-:Y:S02]  /*30a0*/  DFMA R222, R20, R204.reuse, R222 ;  /* 0x000000cc14de722b */ /* 0x080fe400000000de */
[-C--:B------:R-:W-:Y:S02]  /*30b0*/  DFMA R214, R22, R204.reuse, R214 ;  /* 0x000000cc16d6722b */ /* 0x080fe400000000d6 */
[-C--:B------:R-:W-:Y:S02]  /*30c0*/  DFMA R212, R42, R204.reuse, R212 ;  /* 0x000000cc2ad4722b */ /* 0x080fe400000000d4 */
[-C--:B------:R-:W-:Y:S02]  /*30d0*/  DFMA R206, R56, R204.reuse, R206 ;  /* 0x000000cc38ce722b */ /* 0x080fe400000000ce */
[----:B------:R-:W-:-:S02]  /*30e0*/  DFMA R202, R70, R204, R202 ;  /* 0x000000cc46ca722b */ /* 0x000fc400000000ca */
[----:B------:R-:W-:Y:S02]  /*30f0*/  DFMA R200, R84, R204, R200 ;  /* 0x000000cc54c8722b */ /* 0x000fe400000000c8 */
[----:B------:R-:W-:Y:S02]  /*3100*/  DADD R204, R182, R192 ;  /* 0x00000000b6cc7229 */ /* 0x000fe400000000c0 */
[-C--:B------:R-:W-:Y:S02]  /*3110*/  DFMA R208, R104, R226.reuse, R208 ;  /* 0x000000e268d0722b */ /* 0x080fe400000000d0 */
[-C--:B------:R-:W-:Y:S02]  /*3120*/  DFMA R210, R106, R226.reuse, R210 ;  /* 0x000000e26ad2722b */ /* 0x080fe400000000d2 */
[-C--:B------:R-:W-:Y:S02]  /*3130*/  DFMA R216, R126, R226.reuse, R216 ;  /* 0x000000e27ed8722b */ /* 0x080fe400000000d8 */
[----:B------:R-:W-:-:S02]  /*3140*/  DFMA R218, R140, R226, R218 ;  /* 0x000000e28cda722b */ /* 0x000fc400000000da */
[-C--:B------:R-:W-:Y:S02]  /*3150*/  DFMA R220, R154, R226.reuse, R220 ;  /* 0x000000e29adc722b */ /* 0x080fe400000000dc */
[----:B------:R-:W-:Y:S02]  /*3160*/  DFMA R224, R168, R226, R224 ;  /* 0x000000e2a8e0722b */ /* 0x000fe400000000e0 */
[----:B------:R-:W-:Y:S02]  /*3170*/  DADD R226, -R182, R192 ;  /* 0x00000000b6e27229 */ /* 0x000fe400000001c0 */
[----:B------:R-:W-:Y:S02]  /*3180*/  DMUL R196, R196, R198 ;  /* 0x000000c6c4c47228 */ /* 0x000fe40000000000 */
[-C--:B------:R-:W-:Y:S02]  /*3190*/  DFMA R222, R24, R204.reuse, R222 ;  /* 0x000000cc18de722b */ /* 0x080fe400000000de */
[----:B------:R-:W-:-:S02]  /*31a0*/  DFMA R214, R26, R204, R214 ;  /* 0x000000cc1ad6722b */ /* 0x000fc400000000d6 */
[-C--:B------:R-:W-:Y:S02]  /*31b0*/  DFMA R212, R44, R204.reuse, R212 ;  /* 0x000000cc2cd4722b */ /* 0x080fe400000000d4 */
[-C--:B------:R-:W-:Y:S02]  /*31c0*/  DFMA R206, R58, R204.reuse, R206 ;  /* 0x000000cc3ace722b */ /* 0x080fe400000000ce */
[-C--:B------:R-:W-:Y:S02]  /*31d0*/  DFMA R202, R72, R204.reuse, R202 ;  /* 0x000000cc48ca722b */ /* 0x080fe400000000ca */
[----:B------:R-:W-:Y:S02]  /*31e0*/  DFMA R200, R86, R204, R200 ;  /* 0x000000cc56c8722b */ /* 0x000fe400000000c8 */
[----:B------:R-:W-:Y:S02]  /*31f0*/  DADD R204, R186, R194 ;  /* 0x00000000bacc7229 */ /* 0x000fe400000000c2 */
[----:B------:R-:W-:-:S02]  /*3200*/  DFMA R208, R108, R226, R208 ;  /* 0x000000e26cd0722b */ /* 0x000fc400000000d0 */
[-C--:B------:R-:W-:Y:S02]  /*3210*/  DFMA R210, R110, R226.reuse, R210 ;  /* 0x000000e26ed2722b */ /* 0x080fe400000000d2 */
[----:B------:R-:W-:Y:S02]  /*3220*/  DADD R198, -R186, R194 ;  /* 0x00000000bac67229 */ /* 0x000fe400000001c2 */
[-C--:B------:R-:W-:Y:S02]  /*3230*/  DFMA R216, R128, R226.reuse, R216 ;  /* 0x000000e280d8722b */ /* 0x080fe400000000d8 */
[-C--:B------:R-:W-:Y:S02]  /*3240*/  DFMA R218, R142, R226.reuse, R218 ;  /* 0x000000e28eda722b */ /* 0x080fe400000000da */
[-C--:B------:R-:W-:Y:S02]  /*3250*/  DFMA R220, R156, R226.reuse, R220 ;  /* 0x000000e29cdc722b */ /* 0x080fe400000000dc */
[----:B------:R-:W-:-:S02]  /*3260*/  DFMA R224, R172, R226, R224 ;  /* 0x000000e2ace0722b */ /* 0x000fc400000000e0 */
[----:B------:R-:W-:Y:S02]  /*3270*/  DADD R226, R196, R196 ;  /* 0x00000000c4e27229 */ /* 0x000fe400000000c4 */
[-C--:B------:R-:W-:Y:S02]  /*3280*/  DFMA R222, R28, R204.reuse, R222 ;  /* 0x000000cc1cde722b */ /* 0x080fe400000000de */
[-C--:B------:R-:W-:Y:S02]  /*3290*/  DFMA R214, R30, R204.reuse, R214 ;  /* 0x000000cc1ed6722b */ /* 0x080fe400000000d6 */
[-C--:B------:R-:W-:Y:S02]  /*32a0*/  DFMA R212, R46, R204.reuse, R212 ;  /* 0x000000cc2ed4722b */ /* 0x080fe400000000d4 */
[-C--:B------:R-:W-:Y:S02]  /*32b0*/  DFMA R206, R60, R204.reuse, R206 ;  /* 0x000000cc3cce722b */ /* 0x080fe400000000ce */
[----:B------:R-:W-:-:S02]  /*32c0*/  DFMA R202, R74, R204, R202 ;  /* 0x000000cc4aca722b */ /* 0x000fc400000000ca */
[----:B------:R-:W-:Y:S02]  /*32d0*/  DFMA R200, R88, R204, R200 ;  /* 0x000000cc58c8722b */ /* 0x000fe400000000c8 */
[----:B------:R-:W-:Y:S02]  /*32e0*/  DADD R204, R196, -R196 ;  /* 0x00000000c4cc7229 */ /* 0x000fe400000008c4 */
[-C--:B------:R-:W-:Y:S02]  /*32f0*/  DFMA R208, R112, R198.reuse, R208 ;  /* 0x000000c670d0722b */ /* 0x080fe400000000d0 */
[-C--:B------:R-:W-:Y:S02]  /*3300*/  DFMA R210, R114, R198.reuse, R210 ;  /* 0x000000c672d2722b */ /* 0x080fe400000000d2 */
[-C--:B------:R-:W-:Y:S02]  /*3310*/  DFMA R228, R130, R198.reuse, R216 ;  /* 0x000000c682e4722b */ /* 0x080fe400000000d8 */
[----:B------:R-:W-:-:S02]  /*3320*/  DFMA R230, R144, R198, R218 ;  /* 0x000000c690e6722b */ /* 0x000fc400000000da */
[-C--:B------:R-:W-:Y:S02]  /*3330*/  DFMA R232, R158, R198.reuse, R220 ;  /* 0x000000c69ee8722b */ /* 0x080fe400000000dc */
[----:B------:R-:W-:Y:S02]  /*3340*/  DFMA R224, R174, R198, R224 ;  /* 0x000000c6aee0722b */ /* 0x000fe400000000e0 */
[----:B------:R-:W-:Y:S02]  /*3350*/  DMUL R218, R226, 0.5 ;  /* 0x3fe00000e2da7828 */ /* 0x000fe40000000000 */
        /* <DEDUP_REMOVED lines=12> */
[----:B------:R-:W-:Y:S01]  /*3420*/  DADD R200, R222, -R220 ;  /* 0x00000000dec87229 */ /* 0x000fe200000008dc */
[----:B------:R-:W-:Y:S06]  /*3430*/  BAR.SYNC.DEFER_BLOCKING 0x0 ;  /* 0x0000000000007b1d */ /* 0x000fec0000010000 */
[----:B------:R-:W-:-:S02]  /*3440*/  DADD R202, R214, -R216 ;  /* 0x00000000d6ca7229 */ /* 0x000fc400000008d8 */
[----:B------:R-:W-:Y:S02]  /*3450*/  DADD R206, R212, -R210 ;  /* 0x00000000d4ce7229 */ /* 0x000fe400000008d2 */
[----:B------:R-:W-:Y:S02]  /*3460*/  DADD R220, R222, R220 ;  /* 0x00000000dedc7229 */ /* 0x000fe400000000dc */
[----:B------:R-:W-:Y:S02]  /*3470*/  DADD R214, R214, R216 ;  /* 0x00000000d6d67229 */ /* 0x000fe400000000d8 */
[----:B------:R-:W-:Y:S02]  /*3480*/  DADD R210, R212, R210 ;  /* 0x00000000d4d27229 */ /* 0x000fe400000000d2 */
[----:B------:R-:W-:Y:S02]  /*3490*/  DADD R212, R224, -R208 ;  /* 0x00000000e0d47229 */ /* 0x000fe400000008d0 */
[----:B------:R-:W-:-:S02]  /*34a0*/  DADD R216, R226, -R198 ;  /* 0x00000000e2d87229 */ /* 0x000fc400000008c6 */
[----:B------:R-:W-:Y:S02]  /*34b0*/  DADD R222, R218, -R204 ;  /* 0x00000000dade7229 */ /* 0x000fe400000008cc */
        /* <DEDUP_REMOVED lines=27> */
[----:B------:R-:W-:Y:S01]  /*3670*/  DADD R198, R198, -R200 ;  /* 0x00000000c6c67229 */ /* 0x000fe200000008c8 */
[----:B------:R-:W-:Y:S01]  /*3680*/  LDS.64 R200, [R248+0x1a0] ;  /* 0x0001a000f8c87984 */ /* 0x000fe20000000a00 */
[C-C-:B-1----:R-:W-:Y:S02]  /*3690*/  DADD R228, R210.reuse, R206.reuse ;  /* 0x00000000d2e47229 */ /* 0x142fe400000000ce */
[----:B------:R-:W-:Y:S02]  /*36a0*/  DADD R210, R210, -R206 ;  /* 0x00000000d2d27229 */ /* 0x000fe400000008ce */
[-C--:B------:R-:W-:Y:S02]  /*36b0*/  DFMA R216, R8, R204.reuse, RZ ;  /* 0x000000cc08d8722b */ /* 0x080fe400000000ff */
[-C--:B------:R-:W-:Y:S02]  /*36c0*/  DFMA R218, R10, R204.reuse, RZ ;  /* 0x000000cc0ada722b */ /* 0x080fe400000000ff */
[----:B------:R-:W-:-:S02]  /*36d0*/  DFMA R220, R36, R204, RZ ;  /* 0x000000cc24dc722b */ /* 0x000fc400000000ff */
[-C--:B------:R-:W-:Y:S02]  /*36e0*/  DFMA R232, R50, R204.reuse, RZ ;  /* 0x000000cc32e8722b */ /* 0x080fe400000000ff */
[----:B------:R-:W-:Y:S02]  /*36f0*/  DFMA R234, R64, R204, RZ ;  /* 0x000000cc40ea722b */ /* 0x000fe400000000ff */
[-C--:B------:R-:W-:Y:S02]  /*3700*/  DFMA R226, R92, R198.reuse, RZ ;  /* 0x000000c65ce2722b */ /* 0x080fe400000000ff */
[-C--:B------:R-:W-:Y:S02]  /*3710*/  DFMA R224, R94, R198.reuse, RZ ;  /* 0x000000c65ee0722b */ /* 0x080fe400000000ff */
[-C--:B------:R-:W-:Y:S02]  /*3720*/  DFMA R222, R120, R198.reuse, RZ ;  /* 0x000000c678de722b */ /* 0x080fe400000000ff */
[----:B------:R-:W-:-:S02]  /*3730*/  DFMA R206, R134, R198, RZ ;  /* 0x000000c686ce722b */ /* 0x000fc400000000ff */
[----:B------:R-:W-:Y:S02]  /*3740*/  DFMA R208, R148, R198, RZ ;  /* 0x000000c694d0722b */ /* 0x000fe400000000ff */
[----:B------:R-:W-:Y:S02]  /*3750*/  DFMA R204, R78, R204, RZ ;  /* 0x000000cc4ecc722b */ /* 0x000fe400000000ff */
[----:B------:R-:W-:Y:S02]  /*3760*/  DFMA R198, R162, R198, RZ ;  /* 0x000000c6a2c6722b */ /* 0x000fe400000000ff */
        /* <DEDUP_REMOVED lines=12> */
[C-C-:B--2---:R-:W-:Y:S01]  /*3830*/  DADD R204, R212.reuse, R202.reuse ;  /* 0x00000000d4cc7229 */ /* 0x144fe200000000ca */
[----:B------:R-:W0:Y:S01]  /*3840*/  LDS.64 R198, [R248+0x340] ;  /* 0x00034000f8c67984 */ /* 0x000e220000000a00 */
[----:B------:R-:W-:Y:S02]  /*3850*/  DADD R212, R212, -R202 ;  /* 0x00000000d4d47229 */ /* 0x000fe400000008ca */
[C-C-:B---3--:R-:W-:Y:S01]  /*3860*/  DADD R230, R214.reuse, R236.reuse ;  /* 0x00000000d6e67229 */ /* 0x148fe200000000ec */
[----:B------:R-:W-:Y:S01]  /*3870*/  LDS.64 R202, [R248+0x208] ;  /* 0x00020800f8ca7984 */ /* 0x000fe20000000a00 */
[----:B------:R-:W-:-:S02]  /*3880*/  DADD R214, R214, -R236 ;  /* 0x00000000d6d67229 */ /* 0x000fc400000008ec */
[-C--:B------:R-:W-:Y:S02]  /*3890*/  DFMA R216, R16, R204.reuse, R216 ;  /* 0x000000cc10d8722b */ /* 0x080fe400000000d8 */
[-C--:B------:R-:W-:Y:S02]  /*38a0*/  DFMA R218, R18, R204.reuse, R218 ;  /* 0x000000cc12da722b */ /* 0x080fe400000000da */
[-C--:B------:R-:W-:Y:S02]  /*38b0*/  DFMA R220, R40, R204.reuse, R220 ;  /* 0x000000cc28dc722b */ /* 0x080fe400000000dc */
[-C--:B------:R-:W-:Y:S02]  /*38c0*/  DFMA R232, R54, R204.reuse, R232 ;  /* 0x000000cc36e8722b */ /* 0x080fe400000000e8 */
[-C--:B------:R-:W-:Y:S02]  /*38d0*/  DFMA R234, R68, R204.reuse, R234 ;  /* 0x000000cc44ea722b */ /* 0x080fe400000000ea */
[----:B------:R-:W-:Y:S01]  /*38e0*/  DFMA R228, R82, R204, R228 ;  /* 0x000000cc52e4722b */ /* 0x000fe200000000e4 */
[----:B------:R-:W1:Y:S01]  /*38f0*/  LDS.64 R204, [R248+0x2d8] ;  /* 0x0002d800f8cc7984 */ /* 0x000e620000000a00 */
[----:B------:R-:W-:-:S02]  /*3900*/  DFMA R226, R100, R212, R226 ;  /* 0x000000d464e2722b */ /* 0x000fc400000000e2 */
        /* <DEDUP_REMOVED lines=13> */
[-C--:B------:R-:W-:Y:S02]  /*39e0*/  DFMA R226, R104, R214.reuse, R226 ;  /* 0x000000d668e2722b */ /* 0x080fe400000000e2 */
[-C--:B------:R-:W-:Y:S02]  /*39f0*/  DFMA R224, R106, R214.reuse, R224 ;  /* 0x000000d66ae0722b */ /* 0x080fe400000000e0 */
[-C--:B------:R-:W-:Y:S02]  /*3a00*/  DFMA R222, R126, R214.reuse, R222 ;  /* 0x000000d67ede722b */ /* 0x080fe400000000de */
[-C--:B------:R-:W-:Y:S02]  /*3a10*/  DFMA R206, R140, R214.reuse, R206 ;  /* 0x000000d68cce722b */ /* 0x080fe400000000ce */
[-C--:B------:R-:W-:Y:S02]  /*3a20*/  DFMA R208, R154, R214.reuse, R208 ;  /* 0x000000d69ad0722b */ /* 0x080fe400000000d0 */
[----:B------:R-:W-:-:S02]  /*3a30*/  DFMA R210, R168, R214, R210 ;  /* 0x000000d6a8d2722b */ /* 0x000fc400000000d2 */
[----:B------:R-:W-:Y:S02]  /*3a40*/  DADD R198, R200, -R198 ;  /* 0x00000000c8c67229 */ /* 0x000fe400000008c6 */
[----:B-1----:R-:W-:Y:S02]  /*3a50*/  DADD R200, R202, R204 ;  /* 0x00000000cac87229 */ /* 0x002fe400000000cc */
[----:B------:R-:W-:Y:S02]  /*3a60*/  DFMA R228, R86, R230, R228 ;  /* 0x000000e656e4722b */ /* 0x000fe400000000e4 */
[----:B------:R-:W-:Y:S02]  /*3a70*/  DADD R202, R202, -R204 ;  /* 0x00000000caca7229 */ /* 0x000fe400000008cc */
[-C--:B------:R-:W-:Y:S02]  /*3a80*/  DFMA R226, R108, R198.reuse, R226 ;  /* 0x000000c66ce2722b */ /* 0x080fe400000000e2 */
[----:B------:R-:W-:-:S02]  /*3a90*/  DFMA R224, R110, R198, R224 ;  /* 0x000000c66ee0722b */ /* 0x000fc400000000e0 */
[-C--:B------:R-:W-:Y:S02]  /*3aa0*/  DFMA R222, R128, R198.reuse, R222 ;  /* 0x000000c680de722b */ /* 0x080fe400000000de */
[-C--:B------:R-:W-:Y:S02]  /*3ab0*/  DFMA R206, R142, R198.reuse, R206 ;  /* 0x000000c68ece722b */ /* 0x080fe400000000ce */
[-C--:B------:R-:W-:Y:S02]  /*3ac0*/  DFMA R208, R156, R198.reuse, R208 ;  /* 0x000000c69cd0722b */ /* 0x080fe400000000d0 */
[----:B------:R-:W-:Y:S02]  /*3ad0*/  DFMA R210, R172, R198, R210 ;  /* 0x000000c6acd2722b */ /* 0x000fe400000000d2 */
[----:B--2---:R-:W-:Y:S02]  /*3ae0*/  DADD R198, R212, R212 ;  /* 0x00000000d4c67229 */ /* 0x004fe400000000d4 */
[----:B------:R-:W-:-:S02]  /*3af0*/  DFMA R216, R24, R230, R216 ;  /* 0x000000e618d8722b */ /* 0x000fc400000000d8 */
[-C--:B------:R-:W-:Y:S02]  /*3b00*/  DFMA R218, R26, R230.reuse, R218 ;  /* 0x000000e61ada722b */ /* 0x080fe400000000da */
[-C--:B------:R-:W-:Y:S02]  /*3b10*/  DFMA R220, R44, R230.reuse, R220 ;  /* 0x000000e62cdc722b */ /* 0x080fe400000000dc */
[-C--:B------:R-:W-:Y:S02]  /*3b20*/  DFMA R232, R58, R230.reuse, R232 ;  /* 0x000000e63ae8722b */ /* 0x080fe400000000e8 */
[----:B------:R-:W-:Y:S02]  /*3b30*/  DFMA R234, R72, R230, R234 ;  /* 0x000000e648ea722b */ /* 0x000fe400000000ea */
[----:B------:R-:W-:Y:S02]  /*3b40*/  DFMA R228, R88, R200, R228 ;  /* 0x000000c858e4722b */ /* 0x000fe400000000e4 */
[----:B------:R-:W-:-:S02]  /*3b50*/  DMUL R198, R198, 0.5 ;  /* 0x3fe00000c6c67828 */ /* 0x000fc40000000000 */
[----:B------:R-:W-:Y:S02]  /*3b60*/  DFMA R210, R174, R202, R210 ;  /* 0x000000caaed2722b */ /* 0x000fe400000000d2 */
[----:B------:R-:W-:Y:S02]  /*3b70*/  DADD R212, R212, -R212 ;  /* 0x00000000d4d47229 */ /* 0x000fe400000008d4 */
        /* <DEDUP_REMOVED lines=22> */
[C-C-:B------:R-:W-:Y:S02]  /*3ce0*/  DADD R212, R228.reuse, -R210.reuse ;  /* 0x00000000e4d47229 */ /* 0x140fe400000008d2 */
[----:B------:R-:W-:Y:S02]  /*3cf0*/  DADD R228, R228, R210 ;  /* 0x00000000e4e47229 */ /* 0x000fe400000000d2 */
        /* <DEDUP_REMOVED lines=22> */
.L_x_133:
[----:B------:R-:W-:Y:S05]  /*3e60*/  BSYNC.RECONVERGENT B0 ;  /* 0x0000000000007941 */ /* 0x000fea0003800200 */
.L_x_132:
[----:B------:R-:W-:Y:S06]  /*3e70*/  BAR.SYNC.DEFER_BLOCKING 0x0 ;  /* 0x0000000000007b1d */ /* 0x000fec0000010000 */
[----:B------:R-:W-:Y:S04]  /*3e80*/  BSSY.RECONVERGENT B0, `(.L_x_134) ;  /* 0x000007e000007945 */ /* 0x000fe80003800200 */
[----:B------:R-:W-:Y:S05]  /*3e90*/  @P1 BRA `(.L_x_135) ;  /* 0x0000000400f01947 */ /* 0x000fea0003800000 */
[----:B------:R-:W-:Y:S04]  /*3ea0*/  LDS.64 R6, [R4] ;  /* 0x0000000004067984 */ /* 0x000fe80000000a00 */
[----:B------:R-:W2:Y:S04]  /*3eb0*/  LDS.64 R180, [R4+0x3f60] ;  /* 0x003f600004b47984 */ /* 0x000ea80000000a00 */
[----:B------:R-:W-:Y:S04]  /*3ec0*/  LDS.64 R184, [R4+0x548] ;  /* 0x0005480004b87984 */ /* 0x000fe80000000a00 */
[----:B------:R-:W3:Y:S04]  /*3ed0*/  LDS.64 R186, [R4+0x3a18] ;  /* 0x003a180004ba7984 */ /* 0x000ee80000000a00 */
[----:B------:R-:W-:Y:S04]  /*3ee0*/  LDS.64 R170, [R4+0xa90] ;  /* 0x000a900004aa7984 */ /* 0x000fe80000000a00 */
[----:B------:R-:W4:Y:S01]  /*3ef0*/  LDS.64 R178, [R4+0x34d0] ;  /* 0x0034d00004b27984 */ /* 0x000f220000000a00 */
[----:B--2---:R-:W-:-:S02]  /*3f00*/  DADD R182, R6, R180 ;  /* 0x0000000006b67229 */ /* 0x004fc400000000b4 */
[----:B------:R-:W-:Y:S01]  /*3f10*/  DADD R180, R6, -R180 ;  /* 0x0000000006b47229 */ /* 0x000fe200000008b4 */
[----:B------:R-:W-:Y:S05]  /*3f20*/  LDS.64 R6, [R4+0x2f88] ;  /* 0x002f880004067984 */ /* 0x000fea0000000a00 */
[-C--:B------:R-:W-:Y:S02]  /*3f30*/  DFMA R10, R10, R182.reuse, RZ ;  /* 0x000000b60a0a722b */ /* 0x080fe400000000ff */
[-C--:B------:R-:W-:Y:S02]  /*3f40*/  DFMA R190, R36, R182.reuse, RZ ;  /* 0x000000b624be722b */ /* 0x080fe400000000ff */
[----:B------:R-:W-:-:S02]  /*3f50*/  DFMA R188, R8, R182, RZ ;  /* 0x000000b608bc722b */ /* 0x000fc400000000ff */
[----:B---3--:R-:W-:Y:S01]  /*3f60*/  DADD R36, R184, R186 ;  /* 0x00000000b8247229 */ /* 0x008fe200000000ba */
[----:B------:R-:W2:Y:S01]  /*3f70*/  LDS.64 R8, [R4+0xfd8] ;  /* 0x000fd80004087984 */ /* 0x000ea20000000a00 */
[-C--:B------:R-:W-:Y:S02]  /*3f80*/  DFMA R192, R50, R182.reuse, RZ ;  /* 0x000000b632c0722b */ /* 0x080fe400000000ff */
[-C--:B------:R-:W-:Y:S02]  /*3f90*/  DFMA R64, R64, R182.reuse, RZ ;  /* 0x000000b64040722b */ /* 0x080fe400000000ff */
[----:B------:R-:W-:Y:S02]  /*3fa0*/  DFMA R78, R78, R182, RZ ;  /* 0x000000b64e4e722b */ /* 0x000fe400000000ff */
[-C--:B------:R-:W-:Y:S02]  /*3fb0*/  DFMA R188, R12, R36.reuse, R188 ;  /* 0x000000240cbc722b */ /* 0x080fe400000000bc */
[----:B------:R-:W-:Y:S01]  /*3fc0*/  DFMA R50, R14, R36, R10 ;  /* 0x000000240e32722b */ /* 0x000fe2000000000a */
[----:B------:R-:W-:Y:S01]  /*3fd0*/  LDS.64 R12, [R4+0x1520] ;  /* 0x00152000040c7984 */ /* 0x000fe20000000a00 */
[----:B----4-:R-:W-:-:S02]  /*3fe0*/  DADD R14, R170, R178 ;  /* 0x00000000aa0e7229 */ /* 0x010fc400000000b2 */
[-C--:B------:R-:W-:Y:S01]  /*3ff0*/  DFMA R190, R38, R36.reuse, R190 ;  /* 0x0000002426be722b */ /* 0x080fe200000000be */
[----:B------:R-:W3:Y:S01]  /*4000*/  LDS.64 R10, [R4+0x2a40] ;  /* 0x002a4000040a7984 */ /* 0x000ee20000000a00 */
[-C--:B------:R-:W-:Y:S02]  /*4010*/  DFMA R192, R52, R36.reuse, R192 ;  /* 0x0000002434c0722b */ /* 0x080fe400000000c0 */
[----:B------:R-:W-:Y:S02]  /*4020*/  DFMA R64, R66, R36, R64 ;  /* 0x000000244240722b */ /* 0x000fe40000000040 */
[-C--:B------:R-:W-:Y:S02]  /*4030*/  DFMA R188, R16, R14.reuse, R188 ;  /* 0x0000000e10bc722b */ /* 0x080fe400000000bc */
[----:B------:R-:W-:Y:S01]  /*4040*/  DFMA R50, R18, R14, R50 ;  /* 0x0000000e1232722b */ /* 0x000fe20000000032 */
[----:B------:R-:W-:Y:S01]  /*4050*/  LDS.64 R16, [R4+0x1a68] ;  /* 0x001a680004107984 */ /* 0x000fe20000000a00 */
[----:B------:R-:W-:-:S02]  /*4060*/  DFMA R78, R80, R36, R78 ;  /* 0x00000024504e722b */ /* 0x000fc4000000004e */
[-C--:B------:R-:W-:Y:S01]  /*4070*/  DFMA R92, R92, R180.reuse, RZ ;  /* 0x000000b45c5c722b */ /* 0x080fe200000000ff */
[----:B------:R-:W4:Y:S01]  /*4080*/  LDS.64 R18, [R4+0x24f8] ;  /* 0x0024f80004127984 */ /* 0x000f220000000a00 */
[----:B------:R-:W-:Y:S02]  /*4090*/  DADD R184, R184, -R186 ;  /* 0x00000000b8b87229 */ /* 0x000fe400000008ba */
[-C--:B------:R-:W-:Y:S01]  /*40a0*/  DFMA R120, R120, R180.reuse, RZ ;  /* 0x000000b47878722b */ /* 0x080fe200000000ff */
[----:B------:R3:W5:Y:S01]  /*40b0*/  LDS.64 R36, [R4+0x1fb0] ;  /* 0x001fb00004247984 */ /* 0x0007620000000a00 */
[-C--:B------:R-:W-:Y:S02]  /*40c0*/  DFMA R134, R134, R180.reuse, RZ ;  /* 0x000000b48686722b */ /* 0x080fe400000000ff */
[-C--:B------:R-:W-:Y:S02]  /*40d0*/  DFMA R94, R94, R180.reuse, RZ ;  /* 0x000000b45e5e722b */ /* 0x080fe400000000ff */
[----:B------:R-:W-:-:S02]  /*40e0*/  DFMA R148, R148, R180, RZ ;  /* 0x000000b49494722b */ /* 0x000fc400000000ff */
[----:B------:R-:W-:Y:S02]  /*40f0*/  DFMA R162, R162, R180, RZ ;  /* 0x000000b4a2a2722b */ /* 0x000fe400000000ff */
[-C--:B------:R-:W-:Y:S02]  /*4100*/  DFMA R92, R96, R184.reuse, R92 ;  /* 0x000000b8605c722b */ /* 0x080fe4000000005c */
[----:B------:R-:W-:Y:S02]  /*4110*/  DADD R170, R170, -R178 ;  /* 0x00000000aaaa7229 */ /* 0x000fe400000008b2 */
        /* <DEDUP_REMOVED lines=9> */
[----:B--2---:R-:W-:Y:S02]  /*41b0*/  DADD R14, R8, R6 ;  /* 0x00000000080e7229 */ /* 0x004fe40000000006 */
        /* <DEDUP_REMOVED lines=12> */
[----:B------:R-:W-:Y:S02]  /*4280*/  DFMA R78, R84, R14, R78 ;  /* 0x0000000e544e722b */ /* 0x000fe4000000004e */
[----:B---3--:R-:W-:Y:S02]  /*4290*/  DADD R4, R12, R10 ;  /* 0x000000000c047229 */ /* 0x008fe4000000000a */
[-C--:B------:R-:W-:Y:S02]  /*42a0*/  DFMA R92, R104, R6.reuse, R92 ;  /* 0x00000006685c722b */ /* 0x080fe4000000005c */
[----:B------:R-:W-:Y:S02]  /*42b0*/  DADD R10, R12, -R10 ;  /* 0x000000000c0a7229 */ /* 0x000fe4000000080a */
        /* <DEDUP_REMOVED lines=11> */
[----:B----4-:R-:W-:Y:S02]  /*4370*/  DADD R4, R16, R18 ;  /* 0x0000000010047229 */ /* 0x010fe40000000012 */
[----:B------:R-:W-:-:S02]  /*4380*/  DFMA R92, R108, R10, R92 ;  /* 0x0000000a6c5c722b */ /* 0x000fc4000000005c */
[----:B------:R-:W-:Y:S02]  /*4390*/  DADD R16, R16, -R18 ;  /* 0x0000000010107229 */ /* 0x000fe40000000812 */
[----:B-----5:R-:W-:Y:S02]  /*43a0*/  DADD R6, R36, R36 ;  /* 0x0000000024067229 */ /* 0x020fe40000000024 */
[-C--:B------:R-:W-:Y:S02]  /*43b0*/  DFMA R120, R128, R10.reuse, R120 ;  /* 0x0000000a8078722b */ /* 0x080fe40000000078 */
[-C--:B------:R-:W-:Y:S02]  /*43c0*/  DFMA R134, R142, R10.reuse, R134 ;  /* 0x0000000a8e86722b */ /* 0x080fe40000000086 */
[-C--:B------:R-:W-:Y:S02]  /*43d0*/  DFMA R94, R110, R10.reuse, R94 ;  /* 0x0000000a6e5e722b */ /* 0x080fe4000000005e */
[----:B------:R-:W-:-:S02]  /*43e0*/  DFMA R148, R156, R10, R148 ;  /* 0x0000000a9c94722b */ /* 0x000fc40000000094 */
[----:B------:R-:W-:Y:S02]  /*43f0*/  DFMA R162, R172, R10, R162 ;  /* 0x0000000aaca2722b */ /* 0x000fe400000000a2 */
[----:B------:R-:W-:Y:S02]  /*4400*/  DFMA R188, R28, R4, R188 ;  /* 0x000000041cbc722b */ /* 0x000fe400000000bc */
[----:B------:R-:W-:Y:S02]  /*4410*/  DFMA R92, R112, R16, R92 ;  /* 0x00000010705c722b */ /* 0x000fe4000000005c */
[----:B------:R-:W-:Y:S02]  /*4420*/  DMUL R6, R6, 0.5 ;  /* 0x3fe0000006067828 */ /* 0x000fe40000000000 */
[----:B------:R-:W-:Y:S02]  /*4430*/  DADD R36, R36, -R36 ;  /* 0x0000000024247229 */ /* 0x000fe40000000824 */
[----:B------:R-:W-:-:S02]  /*4440*/  DFMA R190, R46, R4, R190 ;  /* 0x000000042ebe722b */ /* 0x000fc400000000be */
[----:B------:R-:W-:Y:S02]  /*4450*/  DFMA R120, R130, R16, R120 ;  /* 0x000000108278722b */ /* 0x000fe40000000078 */
[----:B------:R-:W-:Y:S02]  /*4460*/  DFMA R192, R60, R4, R192 ;  /* 0x000000043cc0722b */ /* 0x000fe400000000c0 */
[----:B------:R-:W-:Y:S02]  /*4470*/  DFMA R134, R144, R16, R134 ;  /* 0x000000109086722b */ /* 0x000fe40000000086 */
[-C--:B------:R-:W-:Y:S02]  /*4480*/  DFMA R50, R30, R4.reuse, R50 ;  /* 0x000000041e32722b */ /* 0x080fe40000000032 */
[-C--:B------:R-:W-:Y:S02]  /*4490*/  DFMA R64, R74, R4.reuse, R64 ;  /* 0x000000044a40722b */ /* 0x080fe40000000040 */
[----:B------:R-:W-:-:S02]  /*44a0*/  DFMA R78, R88, R4, R78 ;  /* 0x00000004584e722b */ /* 0x000fc4000000004e */
[-C--:B------:R-:W-:Y:S02]  /*44b0*/  DFMA R94, R114, R16.reuse, R94 ;  /* 0x00000010725e722b */ /* 0x080fe4000000005e */
[-C--:B------:R-:W-:Y:S02]  /*44c0*/  DFMA R148, R158, R16.reuse, R148 ;  /* 0x000000109e94722b */ /* 0x080fe40000000094 */
[----:B------:R-:W-:Y:S02]  /*44d0*/  DFMA R162, R174, R16, R162 ;  /* 0x00000010aea2722b */ /* 0x000fe400000000a2 */
[----:B------:R-:W-:Y:S02]  /*44e0*/  DFMA R188, R32, R6, R188 ;  /* 0x0000000620bc722b */ /* 0x000fe400000000bc */
[----:B------:R-:W-:Y:S02]  /*44f0*/  DFMA R92, R116, R36, R92 ;  /* 0x00000024745c722b */ /* 0x000fe4000000005c */
        /* <DEDUP_REMOVED lines=22> */
.L_x_135:
[----:B------:R-:W-:Y:S05]  /*4660*/  BSYNC.RECONVERGENT B0 ;  /* 0x0000000000007941 */ /* 0x000fea0003800200 */
.L_x_134:
[----:B------:R-:W-:Y:S06]  /*4670*/  BAR.SYNC.DEFER_BLOCKING 0x0 ;  /* 0x0000000000007b1d */ /* 0x000fec0000010000 */
[----:B------:R-:W-:Y:S05]  /*4680*/  @!P0 EXIT ;  /* 0x000000000000894d */ /* 0x000fea0003800000 */
[----:B------:R-:W0:Y:S01]  /*4690*/  LDC.64 R4, c[0x0][0x3a8] ;  /* 0x0000ea00ff047b82 */ /* 0x000e220000000a00 */
        /* <DEDUP_REMOVED lines=15> */
.L_x_136:
        /* <DEDUP_REMOVED lines=15> */
.L_x_2928:


//--------------------- .text._Z30massMatrixMultiplySharedKernelILi12ELi13ELi1EEviPKdS1_S1_S1_Pd --------------------------
	.section	.text._Z30massMatrixMultiplySharedKernelILi12ELi13ELi1EEviPKdS1_S1_S1_Pd,"ax",@progbits
	.align	128
        .global         _Z30massMatrixMultiplySharedKernelILi12ELi13ELi1EEviPKdS1_S1_S1_Pd
        .type           _Z30massMatrixMultiplySharedKernelILi12ELi13ELi1EEviPKdS1_S1_S1_Pd,@function
        .size           _Z30massMatrixMultiplySharedKernelILi12ELi13ELi1EEviPKdS1_S1_S1_Pd,(.L_x_2929 - _Z30massMatrixMultiplySharedKernelILi12ELi13ELi1EEviPKdS1_S1_S1_Pd)
        .other          _Z30massMatrixMultiplySharedKernelILi12ELi13ELi1EEviPKdS1_S1_S1_Pd,@"STO_CUDA_ENTRY STV_DEFAULT"
_Z30massMatrixMultiplySharedKernelILi12ELi13ELi1EEviPKdS1_S1_S1_Pd:
.text._Z30massMatrixMultiplySharedKernelILi12ELi13ELi1EEviPKdS1_S1_S1_Pd:
        /* <DEDUP_REMOVED lines=11> */
[C---:B--2---:R-:W-:Y:S02]  /*00b0*/  @!P1 IMAD.WIDE.U32 R6, R0.reuse, 0x8, R6 ;  /* 0x0000000800069825 */ /* 0x044fe400078e0006 */
[----:B------:R-:W2:Y:S04]  /*00c0*/  @!P1 LDG.E.64.CONSTANT R4, desc[UR4][R4.64] ;  /* 0x0000000404049981 */ /* 0x000ea8000c1e9b00 */
[----:B------:R-:W3:Y:S01]  /*00d0*/  @!P1 LDG.E.64.CONSTANT R6, desc[UR4][R6.64] ;  /* 0x0000000406069981 */ /* 0x000ee2000c1e9b00 */
[----:B----4-:R-:W-:Y:S01]  /*00e0*/  VIADD R231, R15, UR6 ;  /* 0x000000060fe77c36 */ /* 0x010fe20008000000 */
[----:B------:R-:W-:-:S04]  /*00f0*/  ISETP.GE.U32.AND P0, PT, R0, 0x90, PT ;  /* 0x000000900000780c */ /* 0x000fc80003f06070 */
[----:B------:R-:W-:Y:S01]  /*0100*/  ISETP.LT.AND P0, PT, R231, UR7, !P0 ;  /* 0x00000007e7007c0c */ /* 0x000fe2000c701270 */
[----:B------:R-:W0:-:S12]  /*0110*/  S2R R13, SR_CgaCtaId ;  /* 0x00000000000d7919 */ /* 0x000e180000008800 */
[----:B------:R-:W1:Y:S01]  /*0120*/  @P0 LDC.64 R2, c[0x0][0x3a0] ;  /* 0x0000e800ff020b82 */ /* 0x000e620000000a00 */
[----:B------:R-:W-:Y:S01]  /*0130*/  @P0 IMAD R9, R231, 0x6c0, R0 ;  /* 0x000006c0e7090824 */ /* 0x000fe200078e0200 */
[----:B------:R-:W-:-:S05]  /*0140*/  MOV R170, 0x400 ;  /* 0x0000040000aa7802 */ /* 0x000fca0000000f00 */
[----:B------:R-:W-:Y:S01]  /*0150*/  @!P1 VIADD R10, R170, 0x45f8 ;  /* 0x000045f8aa0a9836 */ /* 0x000fe20000000000 */
[C---:B------:R-:W-:Y:S02]  /*0160*/  PRMT R11, R0.reuse, 0x9910, RZ ;  /* 0x00009910000b7816 */ /* 0x040fe400000000ff */
[----:B------:R-:W-:Y:S01]  /*0170*/  LOP3.LUT R8, R0, 0xffff, RZ, 0xc0, !PT ;  /* 0x0000ffff00087812 */ /* 0x000fe200078ec0ff */
[----:B-1----:R-:W-:-:S04]  /*0180*/  @P0 IMAD.WIDE R2, R9, 0x8, R2 ;  /* 0x0000000809020825 */ /* 0x002fc800078e0202 */
[----:B------:R-:W-:Y:S01]  /*0190*/  @!P1 VIADD R9, R170, 0x44a8 ;  /* 0x000044a8aa099836 */ /* 0x000fe20000000000 */
[----:B------:R-:W5:Y:S04]  /*01a0*/  @P0 LDG.E.64.CONSTANT R52, desc[UR4][R2.64] ;  /* 0x0000000402340981 */ /* 0x000f68000c1e9b00 */
[----:B------:R-:W5:Y:S01]  /*01b0*/  @P0 LDG.E.64.CONSTANT R56, desc[UR4][R2.64+0x480] ;  /* 0x0004800402380981 */ /* 0x000f62000c1e9b00 */
[----:B0-----:R-:W-:-:S03]  /*01c0*/  @!P1 LEA R9, R13, R9, 0x18 ;  /* 0x000000090d099211 */ /* 0x001fc600078ec0ff */
        /* <DEDUP_REMOVED lines=10> */
[----:B------:R-:W-:Y:S01]  /*0270*/  @!P1 LEA R9, R0, R9, 0x3 ;  /* 0x0000000900099211 */ /* 0x000fe200078e18ff */
[----:B------:R-:W-:Y:S01]  /*0280*/  IMAD R8, R8, 0xaaab, RZ ;  /* 0x0000aaab08087824 */ /* 0x000fe200078e02ff */
[----:B------:R-:W-:Y:S01]  /*0290*/  LEA R170, R13, R170, 0x18 ;  /* 0x000000aa0daa7211 */ /* 0x000fe200078ec0ff */
[----:B------:R-:W-:Y:S03]  /*02a0*/  BSSY.RECONVERGENT B0, `(.L_x_137) ;  /* 0x00000c5000007945 */ /* 0x000fe60003800200 */
[----:B------:R-:W-:Y:S01]  /*02b0*/  SHF.R.U32.HI R8, RZ, 0x13, R8 ;  /* 0x00000013ff087819 */ /* 0x000fe20000011608 */
[----:B------:R-:W-:Y:S01]  /*02c0*/  IMAD R196, R15, 0x44a8, R170 ;  /* 0x000044a80fc47824 */ /* 0x000fe200078e02aa */
[----:B0-----:R-:W-:Y:S01]  /*02d0*/  @!P1 LEA R3, R13, R10, 0x18 ;  /* 0x0000000a0d039211 */ /* 0x001fe200078ec0ff */
[----:B------:R-:W-:Y:S01]  /*02e0*/  IMAD R2, R11, 0xab, RZ ;  /* 0x000000ab0b027824 */ /* 0x000fe200078e02ff */
[----:B------:R-:W-:-:S03]  /*02f0*/  PRMT R8, R8, 0x9910, RZ ;  /* 0x0000991008087816 */ /* 0x000fc600000000ff */
[----:B------:R-:W-:Y:S01]  /*0300*/  @!P1 IMAD R11, R0, 0x8, R3 ;  /* 0x00000008000b9824 */ /* 0x000fe200078e0203 */
[----:B------:R-:W-:Y:S01]  /*0310*/  LOP3.LUT R59, R2, 0xffff, RZ, 0xc0, !PT ;  /* 0x0000ffff023b7812 */ /* 0x000fe200078ec0ff */
[----:B------:R-:W-:-:S03]  /*0320*/  IMAD R2, R8, 0xc, RZ ;  /* 0x0000000c08027824 */ /* 0x000fc600078e02ff */
[----:B------:R-:W-:Y:S01]  /*0330*/  SHF.R.U32.HI R59, RZ, 0xb, R59 ;  /* 0x0000000bff3b7819 */ /* 0x000fe2000001163b */
[----:B------:R-:W-:-:S03]  /*0340*/  IMAD.MOV R2, RZ, RZ, -R2 ;  /* 0x000000ffff027224 */ /* 0x000fc600078e0a02 */
[----:B------:R-:W-:Y:S02]  /*0350*/  LOP3.LUT R59, R59, 0xffff, RZ, 0xc0, !PT ;  /* 0x0000ffff3b3b7812 */ /* 0x000fe400078ec0ff */
[----:B------:R-:W-:-:S03]  /*0360*/  PRMT R61, R2, 0x7710, RZ ;  /* 0x00007710023d7816 */ /* 0x000fc600000000ff */
[----:B------:R-:W-:Y:S01]  /*0370*/  IMAD R58, R59, 0x68, R196 ;  /* 0x000000683b3a7824 */ /* 0x000fe200078e02c4 */
[----:B------:R-:W-:-:S04]  /*0380*/  IADD3 R61, PT, PT, R61, R0, RZ ;  /* 0x000000003d3d7210 */ /* 0x000fc80007ffe0ff */
[----:B------:R-:W-:-:S05]  /*0390*/  LOP3.LUT R61, R61, 0xffff, RZ, 0xc0, !PT ;  /* 0x0000ffff3d3d7812 */ /* 0x000fca00078ec0ff */
[----:B------:R-:W-:Y:S01]  /*03a0*/  IMAD R230, R61, 0x8, R58 ;  /* 0x000000083de67824 */ /* 0x000fe200078e023a */
[----:B--2---:R0:W-:Y:S04]  /*03b0*/  @!P1 STS.64 [R9], R4 ;  /* 0x0000000409009388 */ /* 0x0041e80000000a00 */
[----:B---3--:R0:W-:Y:S01]  /*03c0*/  @!P1 STS.64 [R11], R6 ;  /* 0x000000060b009388 */ /* 0x0081e20000000a00 */
[----:B------:R-:W-:Y:S01]  /*03d0*/  BAR.SYNC.DEFER_BLOCKING 0x0 ;  /* 0x0000000000007b1d */ /* 0x000fe20000010000 */
[----:B------:R-:W-:-:S05]  /*03e0*/  ISETP.GT.U32.AND P1, PT, R0, 0x8f, PT ;  /* 0x0000008f0000780c */ /* 0x000fca0003f24070 */
[----:B------:R0:W1:Y:S04]  /*03f0*/  LDS.64 R2, [R170+0x44a8] ;  /* 0x0044a800aa027984 */ /* 0x0000680000000a00 */
[----:B------:R0:W2:Y:S04]  /*0400*/  LDS.64 R160, [R170+0x45f8] ;  /* 0x0045f800aaa07984 */ /* 0x0000a80000000a00 */
[----:B------:R0:W3:Y:S04]  /*0410*/  LDS.64 R162, [R170+0x4650] ;  /* 0x00465000aaa27984 */ /* 0x0000e80000000a00 */
        /* <DEDUP_REMOVED lines=11> */
[----:B-1234-:R-:W-:Y:S05]  /*04d0*/  @P1 BRA `(.L_x_138) ;  /* 0x0000000800841947 */ /* 0x01efea0003800000 */
        /* <DEDUP_REMOVED lines=40> */
[----:B------:R-:W-:Y:S01]  /*0760*/  STS.64 [R230+0x3f60], R76 ;  /* 0x003f604ce6007388 */ /* 0x000fe20000000a00 */
[----:B------:R-:W-:-:S03]  /*0770*/  DFMA R84, R48, R46, RZ ;  /* 0x0000002e3054722b */ /* 0x000fc600000000ff */
[----:B------:R-:W-:Y:S04]  /*0780*/  STS.64 [R230], R78 ;  /* 0x0000004ee6007388 */ /* 0x000fe80000000a00 */
[----:B------:R-:W-:Y:S04]  /*0790*/  STS.64 [R230+0x3a18], R80 ;  /* 0x003a1850e6007388 */ /* 0x000fe80000000a00 */
[----:B------:R-:W-:Y:S04]  /*07a0*/  STS.64 [R230+0x548], R82 ;  /* 0x00054852e6007388 */ /* 0x000fe80000000a00 */
[----:B------:R-:W0:Y:S04]  /*07b0*/  LDS.64 R86, [R170+0x4658] ;  /* 0x00465800aa567984 */ /* 0x000e280000000a00 */
[----:B------:R-:W1:Y:S04]  /*07c0*/  LDS.128 R88, [R170+0x4510] ;  /* 0x00451000aa587984 */ /* 0x000e680000000c00 */
[----:B------:R-:W2:Y:S04]  /*07d0*/  LDS.128 R92, [R170+0x4660] ;  /* 0x00466000aa5c7984 */ /* 0x000ea80000000c00 */
[----:B------:R-:W3:Y:S04]  /*07e0*/  LDS.128 R96, [R170+0x4520] ;  /* 0x00452000aa607984 */ /* 0x000ee80000000c00 */
[----:B------:R-:W4:Y:S04]  /*07f0*/  LDS.128 R100, [R170+0x4670] ;  /* 0x00467000aa647984 */ /* 0x000f280000000c00 */
[----:B------:R-:W4:Y:S04]  /*0800*/  LDS.64 R104, [R170+0x4530] ;  /* 0x00453000aa687984 */ /* 0x000f280000000a00 */
[----:B------:R-:W4:Y:S01]  /*0810*/  LDS.64 R76, [R170+0x4680] ;  /* 0x00468000aa4c7984 */ /* 0x000f220000000a00 */
[----:B0-----:R-:W-:-:S02]  /*0820*/  DFMA R86, R52, R86, RZ ;  /* 0x000000563456722b */ /* 0x001fc400000000ff */
[----:B-1----:R-:W-:-:S06]  /*0830*/  DFMA R84, R50, R88, R84 ;  /* 0x000000583254722b */ /* 0x002fcc0000000054 */
[----:B--2---:R-:W-:Y:S02]  /*0840*/  DFMA R86, R56, R92, R86 ;  /* 0x0000005c3856722b */ /* 0x004fe40000000056 */
[----:B------:R-:W-:-:S06]  /*0850*/  DFMA R84, R54, R90, R84 ;  /* 0x0000005a3654722b */ /* 0x000fcc0000000054 */
[----:B------:R-:W-:Y:S02]  /*0860*/  DFMA R86, R62, R94, R86 ;  /* 0x0000005e3e56722b */ /* 0x000fe40000000056 */
[----:B---3--:R-:W-:-:S06]  /*0870*/  DFMA R84, R64, R96, R84 ;  /* 0x000000604054722b */ /* 0x008fcc0000000054 */
[----:B----4-:R-:W-:Y:S02]  /*0880*/  DFMA R86, R66, R100, R86 ;  /* 0x000000644256722b */ /* 0x010fe40000000056 */
[----:B------:R-:W-:-:S06]  /*0890*/  DFMA R84, R68, R98, R84 ;  /* 0x000000624454722b */ /* 0x000fcc0000000054 */
[----:B------:R-:W-:Y:S02]  /*08a0*/  DFMA R86, R70, R102, R86 ;  /* 0x000000664656722b */ /* 0x000fe40000000056 */
[----:B------:R-:W-:-:S06]  /*08b0*/  DFMA R84, R72, R104, R84 ;  /* 0x000000684854722b */ /* 0x000fcc0000000054 */
        /* <DEDUP_REMOVED lines=99> */
.L_x_138:
[----:B------:R-:W-:Y:S05]  /*0ef0*/  BSYNC.RECONVERGENT B0 ;  /* 0x0000000000007941 */ /* 0x000fea0003800200 */
.L_x_137:
[----:B------:R-:W-:Y:S01]  /*0f00*/  BAR.SYNC.DEFER_BLOCKING 0x0 ;  /* 0x0000000000007b1d */ /* 0x000fe20000010000 */
[----:B------:R-:W-:Y:S01]  /*0f10*/  ISETP.GE.U32.AND P2, PT, R0, 0x9c, PT ;  /* 0x0000009c0000780c */ /* 0x000fe20003f46070 */
[----:B------:R-:W-:-:S04]  /*0f20*/  IMAD R232, R59, 0x4e0, R58 ;  /* 0x000004e03be87824 */ /* 0x000fc800078e023a */
[----:B------:R-:W-:Y:S01]  /*0f30*/  BSSY.RECONVERGENT B0, `(.L_x_139) ;  /* 0x00000d0000007945 */ /* 0x000fe20003800200 */
[----:B------:R-:W-:-:S07]  /*0f40*/  IMAD R232, R61, 0x8, R232 ;  /* 0x000000083de87824 */ /* 0x000fce00078e02e8 */
[----:B------:R-:W-:Y:S05]  /*0f50*/  @!P2 BRA `(.L_x_140) ;  /* 0x000000000080a947 */ /* 0x000fea0003800000 */
[----:B------:R2:W3:Y:S04]  /*0f60*/  LDS.64 R164, [R170+0x4658] ;  /* 0x00465800aaa47984 */ /* 0x0004e80000000a00 */
[----:B------:R2:W4:Y:S04]  /*0f70*/  LDS.64 R166, [R170+0x45f0] ;  /* 0x0045f000aaa67984 */ /* 0x0005280000000a00 */
[----:B------:R2:W0:Y:S04]  /*0f80*/  LDS.64 R168, [R170+0x4740] ;  /* 0x00474000aaa87984 */ /* 0x0004280000000a00 */
[----:B-1---5:R2:W1:Y:S04]  /*0f90*/  LDS.128 R48, [R170+0x4510] ;  /* 0x00451000aa307984 */ /* 0x0224680000000c00 */
        /* <DEDUP_REMOVED lines=27> */
[----:B-1-34-:R-:W-:Y:S05]  /*1150*/  BRA `(.L_x_141) ;  /* 0x0000000800b47947 */ /* 0x01afea0003800000 */
.L_x_140:
[----:B------:R-:W-:Y:S04]  /*1160*/  LDS.64 R166, [R232] ;  /* 0x00000000e8a67984 */ /* 0x000fe80000000a00 */
[----:B-1----:R-:W1:Y:S04]  /*1170*/  LDS.64 R48, [R232+0x478] ;  /* 0x00047800e8307984 */ /* 0x002e680000000a00 */
[----:B------:R-:W-:Y:S04]  /*1180*/  LDS.64 R176, [R232+0x68] ;  /* 0x00006800e8b07984 */ /* 0x000fe80000000a00 */
[----:B-----5:R-:W2:Y:S04]  /*1190*/  LDS.64 R50, [R232+0x410] ;  /* 0x00041000e8327984 */ /* 0x020ea80000000a00 */
        /* <DEDUP_REMOVED lines=44> */
[----:B------:R-:W-:-:S02]  /*1460*/  DFMA R76, R172, R46, RZ ;  /* 0x0000002eac4c722b */ /* 0x000fc400000000ff */
        /* <DEDUP_REMOVED lines=124> */
.L_x_141:
[----:B------:R-:W-:Y:S05]  /*1c30*/  BSYNC.RECONVERGENT B0 ;  /* 0x0000000000007941 */ /* 0x000fea0003800200 */
.L_x_139:
[----:B------:R-:W-:Y:S01]  /*1c40*/  LOP3.LUT R197, R0, 0xffff, RZ, 0xc0, !PT ;  /* 0x0000ffff00c57812 */ /* 0x000fe200078ec0ff */
[----:B------:R-:W3:Y:S01]  /*1c50*/  LDC.64 R204, c[0x0][0x388] ;  /* 0x0000e200ffcc7b82 */ /* 0x000ee20000000a00 */
[----:B------:R-:W-:-:S03]  /*1c60*/  UMOV UR6, 0xa90d ;  /* 0x0000a90d00067882 */ /* 0x000fc60000000000 */
[----:B0-2---:R-:W-:-:S05]  /*1c70*/  IMAD R170, R197, 0x13b2, RZ ;  /* 0x000013b2c5aa7824 */ /* 0x005fca00078e02ff */
[----:B------:R-:W-:-:S04]  /*1c80*/  SHF.R.U32.HI R170, RZ, 0x10, R170 ;  /* 0x00000010ffaa7819 */ /* 0x000fc800000116aa */
[----:B------:R-:W-:-:S05]  /*1c90*/  PRMT R171, R170, 0x9910, RZ ;  /* 0x00009910aaab7816 */ /* 0x000fca00000000ff */
[----:B------:R-:W-:-:S05]  /*1ca0*/  IMAD R171, R171, 0xd, RZ ;  /* 0x0000000dabab7824 */ /* 0x000fca00078e02ff */
[----:B------:R-:W-:-:S04]  /*1cb0*/  IADD3 R171, PT, PT, RZ, -R171, RZ ;  /* 0x800000abffab7210 */ /* 0x000fc80007ffe0ff */
[----:B------:R-:W-:-:S05]  /*1cc0*/  PRMT R171, R171, 0x7710, RZ ;  /* 0x00007710abab7816 */ /* 0x000fca00000000ff */
[----:B-1----:R-:W-:Y:S02]  /*1cd0*/  IMAD.IADD R173, R171, 0x1, R0 ;  /* 0x00000001abad7824 */ /* 0x002fe400078e0200 */
[----:B------:R-:W-:-:S03]  /*1ce0*/  IMAD.MOV.U32 R171, RZ, RZ, 0xc ;  /* 0x0000000cffab7424 */ /* 0x000fc600078e00ff */
[----:B------:R-:W-:-:S05]  /*1cf0*/  PRMT R170, R173, 0x5410, R170 ;  /* 0x00005410adaa7816 */ /* 0x000fca00000000aa */
[----:B------:R-:W-:-:S04]  /*1d00*/  IDP.2A.LO.U16.U8 R170, R170, UR6, R171 ;  /* 0x00000006aaaa7c26 */ /* 0x000fc800080010ab */
[----:B------:R-:W-:-:S04]  /*1d10*/  IMAD R171, R231, 0x895, R170 ;  /* 0x00000895e7ab7824 */ /* 0x000fc800078e02aa */
[----:B---3--:R-:W-:-:S05]  /*1d20*/  IMAD.WIDE R204, R171, 0x8, R204 ;  /* 0x00000008abcc7825 */ /* 0x008fca00078e02cc */
        /* <DEDUP_REMOVED lines=8> */
[----:B------:R-:W5:Y:S01]  /*1db0*/  LDG.E.64.CONSTANT R190, desc[UR4][R204.64+-0x10] ;  /* 0xfffff004ccbe7981 */ /* 0x000f62000c1e9b00 */
[----:B------:R-:W-:-:S03]  /*1dc0*/  IMAD R197, R197, 0x13b2, RZ ;  /* 0x000013b2c5c57824 */ /* 0x000fc600078e02ff */
[----:B------:R-:W5:Y:S02]  /*1dd0*/  LDG.E.64.CONSTANT R182, desc[UR4][R204.64+-0x50] ;  /* 0xffffb004ccb67981 */ /* 0x000f64000c1e9b00 */
[----:B------:R-:W-:Y:S02]  /*1de0*/  SHF.R.U32.HI R197, RZ, 0x10, R197 ;  /* 0x00000010ffc57819 */ /* 0x000fe400000116c5 */
[----:B------:R-:W5:Y:S02]  /*1df0*/  LDG.E.64.CONSTANT R180, desc[UR4][R204.64+-0x48] ;  /* 0xffffb804ccb47981 */ /* 0x000f64000c1e9b00 */
[----:B------:R-:W-:Y:S02]  /*1e00*/  PRMT R172, R197, 0x9910, RZ ;  /* 0x00009910c5ac7816 */ /* 0x000fe400000000ff */
[----:B------:R-:W5:Y:S03]  /*1e10*/  LDG.E.64.CONSTANT R178, desc[UR4][R204.64+-0x40] ;  /* 0xffffc004ccb27981 */ /* 0x000f66000c1e9b00 */
[----:B------:R-:W-:-:S05]  /*1e20*/  IMAD R172, R172, 0xd, RZ ;  /* 0x0000000dacac7824 */ /* 0x000fca00078e02ff */
[----:B------:R-:W-:-:S04]  /*1e30*/  IADD3 R172, PT, PT, RZ, -R172, RZ ;  /* 0x800000acffac7210 */ /* 0x000fc80007ffe0ff */
[----:B------:R-:W-:-:S05]  /*1e40*/  PRMT R173, R172, 0x7710, RZ ;  /* 0x00007710acad7816 */ /* 0x000fca00000000ff */
[----:B------:R-:W-:Y:S02]  /*1e50*/  IMAD.IADD R198, R173, 0x1, R0 ;  /* 0x00000001adc67824 */ /* 0x000fe400078e0200 */
[----:B------:R0:W5:Y:S01]  /*1e60*/  LDG.E.64.CONSTANT R172, desc[UR4][R204.64+-0x30] ;  /* 0xffffd004ccac7981 */ /* 0x000162000c1e9b00 */
[----:B------:R-:W-:Y:S02]  /*1e70*/  IMAD R233, R197, 0x548, R196 ;  /* 0x00000548c5e97824 */ /* 0x000fe400078e02c4 */
[----:B------:R-:W-:-:S05]  /*1e80*/  LOP3.LUT R198, R198, 0xffff, RZ, 0xc0, !PT ;  /* 0x0000ffffc6c67812 */ /* 0x000fca00078ec0ff */
[----:B------:R-:W-:Y:S01]  /*1e90*/  IMAD R233, R198, 0x68, R233 ;  /* 0x00000068c6e97824 */ /* 0x000fe200078e02e9 */
[----:B------:R-:W-:Y:S06]  /*1ea0*/  BAR.SYNC.DEFER_BLOCKING 0x0 ;  /* 0x0000000000007b1d */ /* 0x000fec0000010000 */
[----:B------:R-:W-:Y:S04]  /*1eb0*/  LDS.64 R196, [R233] ;  /* 0x00000000e9c47984 */ /* 0x000fe80000000a00 */
[----:B------:R-:W1:Y:S04]  /*1ec0*/  LDS.64 R198, [R233+0x58] ;  /* 0x00005800e9c67984 */ /* 0x000e680000000a00 */
[----:B------:R-:W-:Y:S04]  /*1ed0*/  LDS.64 R210, [R233+0x8] ;  /* 0x00000800e9d27984 */ /* 0x000fe80000000a00 */
[----:B------:R-:W0:Y:S04]  /*1ee0*/  LDS.64 R202, [R233+0x50] ;  /* 0x00005000e9ca7984 */ /* 0x000e280000000a00 */
[----:B------:R-:W-:Y:S04]  /*1ef0*/  LDS.64 R212, [R233+0x10] ;  /* 0x00001000e9d47984 */ /* 0x000fe80000000a00 */
[----:B------:R-:W-:Y:S04]  /*1f00*/  LDS.64 R238, [R233+0x18] ;  /* 0x00001800e9ee7984 */ /* 0x000fe80000000a00 */
[----:B------:R-:W-:Y:S04]  /*1f10*/  LDS.64 R214, [R233+0x40] ;  /* 0x00004000e9d67984 */ /* 0x000fe80000000a00 */
[----:B------:R-:W-:Y:S01]  /*1f20*/  LDS.64 R216, [R233+0x30] ;  /* 0x00003000e9d87984 */ /* 0x000fe20000000a00 */
[----:B-1----:R-:W-:-:S02]  /*1f30*/  DADD R200, R196, R198 ;  /* 0x00000000c4c87229 */ /* 0x002fc400000000c6 */
[----:B------:R-:W-:Y:S01]  /*1f40*/  DADD R196, R196, -R198 ;  /* 0x00000000c4c47229 */ /* 0x000fe200000008c6 */
[----:B------:R-:W1:Y:S01]  /*1f50*/  LDS.64 R198, [R233+0x48] ;  /* 0x00004800e9c67984 */ /* 0x000e620000000a00 */
[----:B0-----:R-:W-:-:S04]  /*1f60*/  DADD R234, R210, R202 ;  /* 0x00000000d2ea7229 */ /* 0x001fc800000000ca */
[----:B------:R-:W-:Y:S02]  /*1f70*/  DFMA R218, R2, R200, RZ ;  /* 0x000000c802da722b */ /* 0x000fe400000000ff */
[C---:B------:R-:W-:Y:S02]  /*1f80*/  DFMA R220, R200.reuse, R22, RZ ;  /* 0x00000016c8dc722b */ /* 0x040fe400000000ff */
[C---:B------:R-:W-:Y:S02]  /*1f90*/  DFMA R222, R200.reuse, R46, RZ ;  /* 0x0000002ec8de722b */ /* 0x040fe400000000ff */
[C---:B------:R-:W-:Y:S02]  /*1fa0*/  DFMA R224, R200.reuse, R66, RZ ;  /* 0x00000042c8e0722b */ /* 0x040fe400000000ff */
[C---:B------:R-:W-:Y:S02]  /*1fb0*/  DFMA R226, R200.reuse, R90, RZ ;  /* 0x0000005ac8e2722b */ /* 0x040fe400000000ff */
[----:B------:R-:W-:-:S02]  /*1fc0*/  DFMA R228, R200, R114, RZ ;  /* 0x00000072c8e4722b */ /* 0x000fc400000000ff */
[----:B------:R-:W-:Y:S02]  /*1fd0*/  DFMA R200, R200, R138, RZ ;  /* 0x0000008ac8c8722b */ /* 0x000fe400000000ff */
[-C--:B------:R-:W-:Y:S02]  /*1fe0*/  DFMA R218, R4, R234.reuse, R218 ;  /* 0x000000ea04da722b */ /* 0x080fe400000000da */
[----:B------:R-:W-:Y:S02]  /*1ff0*/  DFMA R220, R28, R234, R220 ;  /* 0x000000ea1cdc722b */ /* 0x000fe400000000dc */
[C---:B------:R-:W-:Y:S02]  /*2000*/  DFMA R222, R234.reuse, R48, R222 ;  /* 0x00000030eade722b */ /* 0x040fe400000000de */
[C---:B------:R-:W-:Y:S02]  /*2010*/  DFMA R224, R234.reuse, R72, R224 ;  /* 0x00000048eae0722b */ /* 0x040fe400000000e0 */
[----:B------:R-:W-:-:S02]  /*2020*/  DFMA R226, R234, R96, R226 ;  /* 0x00000060eae2722b */ /* 0x000fc400000000e2 */
[----:B------:R-:W-:Y:S02]  /*2030*/  DFMA R228, R234, R120, R228 ;  /* 0x00000078eae4722b */ /* 0x000fe400000000e4 */
[----:B------:R-:W-:Y:S02]  /*2040*/  DADD R210, R210, -R202 ;  /* 0x00000000d2d27229 */ /* 0x000fe400000008ca */
        /* <DEDUP_REMOVED lines=9> */
[----:B------:R-:W-:-:S02]  /*20e0*/  DFMA R200, R32, R210, R200 ;  /* 0x000000d220c8722b */ /* 0x000fc400000000c8 */
[C---:B------:R-:W-:Y:S02]  /*20f0*/  DFMA R202, R210.reuse, R52, R202 ;  /* 0x00000034d2ca722b */ /* 0x040fe400000000ca */
[C---:B------:R-:W-:Y:S02]  /*2100*/  DFMA R204, R210.reuse, R76, R204 ;  /* 0x0000004cd2cc722b */ /* 0x040fe400000000cc */
[C---:B------:R-:W-:Y:S02]  /*2110*/  DFMA R206, R210.reuse, R100, R206 ;  /* 0x00000064d2ce722b */ /* 0x040fe400000000ce */
[C---:B------:R-:W-:Y:S02]  /*2120*/  DFMA R208, R210.reuse, R124, R208 ;  /* 0x0000007cd2d0722b */ /* 0x040fe400000000d0 */
[----:B------:R-:W-:Y:S02]  /*2130*/  DFMA R210, R210, R148, R196 ;  /* 0x00000094d2d2722b */ /* 0x000fe400000000c4 */
[----:B-1----:R-:W-:-:S02]  /*2140*/  DADD R196, R212, R198 ;  /* 0x00000000d4c47229 */ /* 0x002fc400000000c6 */
[----:B------:R-:W-:Y:S01]  /*2150*/  DADD R212, R212, -R198 ;  /* 0x00000000d4d47229 */ /* 0x000fe200000008c6 */
[----:B------:R-:W-:Y:S05]  /*2160*/  LDS.64 R198, [R233+0x38] ;  /* 0x00003800e9c67984 */ /* 0x000fea0000000a00 */
[C---:B------:R-:W-:Y:S02]  /*2170*/  DFMA R218, R196.reuse, R6, R218 ;  /* 0x00000006c4da722b */ /* 0x040fe400000000da */
[C---:B------:R-:W-:Y:S02]  /*2180*/  DFMA R220, R196.reuse, R30, R220 ;  /* 0x0000001ec4dc722b */ /* 0x040fe400000000dc */
[----:B------:R-:W-:-:S02]  /*2190*/  DFMA R222, R196, R50, R222 ;  /* 0x00000032c4de722b */ /* 0x000fc400000000de */
[C---:B------:R-:W-:Y:S02]  /*21a0*/  DFMA R224, R196.reuse, R74, R224 ;  /* 0x0000004ac4e0722b */ /* 0x040fe400000000e0 */
[C---:B------:R-:W-:Y:S02]  /*21b0*/  DFMA R226, R196.reuse, R98, R226 ;  /* 0x00000062c4e2722b */ /* 0x040fe400000000e2 */
[C---:B------:R-:W-:Y:S02]  /*21c0*/  DFMA R228, R196.reuse, R122, R228 ;  /* 0x0000007ac4e4722b */ /* 0x040fe400000000e4 */
[----:B------:R-:W-:Y:S01]  /*21d0*/  DFMA R234, R196, R146, R234 ;  /* 0x00000092c4ea722b */ /* 0x000fe200000000ea */
[----:B------:R-:W0:Y:S01]  /*21e0*/  LDS.64 R196, [R233+0x20] ;  /* 0x00002000e9c47984 */ /* 0x000e220000000a00 */
[C---:B------:R-:W-:Y:S02]  /*21f0*/  DFMA R236, R212.reuse, R10, R236 ;  /* 0x0000000ad4ec722b */ /* 0x040fe400000000ec */
[----:B------:R-:W-:-:S02]  /*2200*/  DFMA R200, R212, R34, R200 ;  /* 0x00000022d4c8722b */ /* 0x000fc400000000c8 */
[C---:B------:R-:W-:Y:S02]  /*2210*/  DFMA R202, R212.reuse, R54, R202 ;  /* 0x00000036d4ca722b */ /* 0x040fe400000000ca */
[C---:B------:R-:W-:Y:S02]  /*2220*/  DFMA R204, R212.reuse, R78, R204 ;  /* 0x0000004ed4cc722b */ /* 0x040fe400000000cc */
[C---:B------:R-:W-:Y:S02]  /*2230*/  DFMA R206, R212.reuse, R102, R206 ;  /* 0x00000066d4ce722b */ /* 0x040fe400000000ce */
[C---:B------:R-:W-:Y:S02]  /*2240*/  DFMA R208, R212.reuse, R126, R208 ;  /* 0x0000007ed4d0722b */ /* 0x040fe400000000d0 */
[----:B------:R-:W-:Y:S02]  /*2250*/  DFMA R210, R212, R150, R210 ;  /* 0x00000096d4d2722b */ /* 0x000fe400000000d2 */
[----:B------:R-:W-:-:S02]  /*2260*/  DADD R212, R238, -R214 ;  /* 0x00000000eed47229 */ /* 0x000fc400000008d6 */
[----:B------:R-:W-:Y:S01]  /*2270*/  DADD R238, R238, R214 ;  /* 0x00000000eeee7229 */ /* 0x000fe200000000d6 */
[----:B------:R-:W1:Y:S05]  /*2280*/  LDS.64 R214, [R233+0x28] ;  /* 0x00002800e9d67984 */ /* 0x000e6a0000000a00 */
[-C--:B------:R-:W-:Y:S02]  /*2290*/  DFMA R236, R16, R212.reuse, R236 ;  /* 0x000000d410ec722b */ /* 0x080fe400000000ec */
[----:B------:R-:W-:Y:S02]  /*22a0*/  DFMA R200, R40, R212, R200 ;  /* 0x000000d428c8722b */ /* 0x000fe400000000c8 */
[----:B------:R-:W-:-:S02]  /*22b0*/  DFMA R202, R212, R60, R202 ;  /* 0x0000003cd4ca722b */ /* 0x000fc400000000ca */
[C---:B------:R-:W-:Y:S02]  /*22c0*/  DFMA R204, R212.reuse, R84, R204 ;  /* 0x00000054d4cc722b */ /* 0x040fe400000000cc */
[C---:B------:R-:W-:Y:S02]  /*22d0*/  DFMA R206, R212.reuse, R108, R206 ;  /* 0x0000006cd4ce722b */ /* 0x040fe400000000ce */
[C---:B------:R-:W-:Y:S02]  /*22e0*/  DFMA R208, R212.reuse, R132, R208 ;  /* 0x00000084d4d0722b */ /* 0x040fe400000000d0 */
[----:B------:R-:W-:Y:S02]  /*22f0*/  DFMA R210, R212, R156, R210 ;  /* 0x0000009cd4d2722b */ /* 0x000fe400000000d2 */
[----:B------:R-:W-:Y:S02]  /*2300*/  DFMA R234, R238, R152, R234 ;  /* 0x00000098eeea722b */ /* 0x000fe400000000ea */
[----:B0-----:R-:W-:-:S02]  /*2310*/  DADD R212, R196, R198 ;  /* 0x00000000c4d47229 */ /* 0x001fc400000000c6 */
[----:B------:R-:W-:Y:S02]  /*2320*/  DADD R196, R196, -R198 ;  /* 0x00000000c4c47229 */ /* 0x000fe400000008c6 */
[-C--:B------:R-:W-:Y:S02]  /*2330*/  DFMA R218, R12, R238.reuse, R218 ;  /* 0x000000ee0cda722b */ /* 0x080fe400000000da */
[----:B------:R-:W-:Y:S02]  /*2340*/  DFMA R220, R36, R238, R220 ;  /* 0x000000ee24dc722b */ /* 0x000fe400000000dc */
[----:B------:R-:W-:Y:S02]  /*2350*/  DFMA R234, R212, R154, R234 ;  /* 0x0000009ad4ea722b */ /* 0x000fe400000000ea */
[----:B------:R-:W-:Y:S02]  /*2360*/  DFMA R210, R196, R158, R210 ;  /* 0x0000009ec4d2722b */ /* 0x000fe400000000d2 */
[----:B------:R-:W-:-:S02]  /*2370*/  DFMA R218, R212, R14, R218 ;  /* 0x0000000ed4da722b */ /* 0x000fc400000000da */
[----:B------:R-:W-:Y:S02]  /*2380*/  DFMA R236, R196, R18, R236 ;  /* 0x00000012c4ec722b */ /* 0x000fe400000000ec */
[----:B------:R-:W-:Y:S02]  /*2390*/  DFMA R222, R238, R56, R222 ;  /* 0x00000038eede722b */ /* 0x000fe400000000de */
[C-C-:B-1----:R-:W-:Y:S02]  /*23a0*/  DADD R198, R214.reuse, R216.reuse ;  /* 0x00000000d6c67229 */ /* 0x142fe400000000d8 */
[----:B------:R-:W-:Y:S02]  /*23b0*/  DADD R214, R214, -R216 ;  /* 0x00000000d6d67229 */ /* 0x000fe400000008d8 */
        /* <DEDUP_REMOVED lines=14> */
[C---:B------:R-:W-:Y:S02]  /*24a0*/  DFMA R224, R212.reuse, R82, R224 ;  /* 0x00000052d4e0722b */ /* 0x040fe400000000e0 */
[C---:B------:R-:W-:Y:S02]  /*24b0*/  DFMA R226, R212.reuse, R106, R226 ;  /* 0x0000006ad4e2722b */ /* 0x040fe400000000e2 */
[----:B------:R-:W-:Y:S02]  /*24c0*/  DFMA R228, R212, R130, R228 ;  /* 0x00000082d4e4722b */ /* 0x000fe400000000e4 */
[----:B------:R-:W-:Y:S02]  /*24d0*/  DFMA R220, R44, R198, R220 ;  /* 0x000000c62cdc722b */ /* 0x000fe400000000dc */
[----:B------:R-:W-:Y:S02]  /*24e0*/  DFMA R200, R162, R214, R200 ;  /* 0x000000d6a2c8722b */ /* 0x000fe400000000c8 */
[----:B------:R-:W-:-:S02]  /*24f0*/  DADD R196, R196, R210 ;  /* 0x00000000c4c47229 */ /* 0x000fc400000000d2 */
[----:B------:R-:W-:Y:S02]  /*2500*/  DADD R210, R218, R236 ;  /* 0x00000000dad27229 */ /* 0x000fe400000000ec */
        /* <DEDUP_REMOVED lines=8> */
[C-C-:B------:R-:W-:Y:S02]  /*2590*/  DADD R198, R220.reuse, -R200.reuse ;  /* 0x00000000dcc67229 */ /* 0x140fe400000008c8 */
[----:B------:R-:W-:Y:S02]  /*25a0*/  DADD R220, R220, R200 ;  /* 0x00000000dcdc7229 */ /* 0x000fe400000000c8 */
[----:B------:R-:W-:-:S02]  /*25b0*/  DADD R218, R218, -R236 ;  /* 0x00000000dada7229 */ /* 0x000fc400000008ec */
[----:B--2---:R-:W-:Y:S02]  /*25c0*/  DMUL R194, R194, R210 ;  /* 0x000000d2c2c27228 */ /* 0x004fe40000000000 */
[C-C-:B------:R-:W-:Y:S02]  /*25d0*/  DADD R200, R222.reuse, -R202.reuse ;  /* 0x00000000dec87229 */ /* 0x140fe400000008ca */
[----:B------:R-:W-:Y:S02]  /*25e0*/  DADD R222, R222, R202 ;  /* 0x00000000dede7229 */ /* 0x000fe400000000ca */
[C-C-:B------:R-:W-:Y:S02]  /*25f0*/  DADD R202, R224.reuse, -R204.reuse ;  /* 0x00000000e0ca7229 */ /* 0x140fe400000008cc */
[----:B------:R-:W-:Y:S02]  /*2600*/  DADD R224, R224, R204 ;  /* 0x00000000e0e07229 */ /* 0x000fe400000000cc */
[----:B------:R-:W-:-:S02]  /*2610*/  DADD R204, R226, -R206 ;  /* 0x00000000e2cc7229 */ /* 0x000fc400000008ce */
[----:B------:R-:W-:Y:S02]  /*2620*/  DADD R226, R226, R206 ;  /* 0x00000000e2e27229 */ /* 0x000fe400000000ce */
[--C-:B------:R-:W-:Y:S02]  /*2630*/  DADD R206, R228, -R208.reuse ;  /* 0x00000000e4ce7229 */ /* 0x100fe400000008d0 */
[----:B---3--:R-:W-:Y:S02]  /*2640*/  DMUL R192, R192, R198 ;  /* 0x000000c6c0c07228 */ /* 0x008fe40000000000 */
[----:B------:R-:W-:Y:S02]  /*2650*/  DADD R208, R228, R208 ;  /* 0x00000000e4d07229 */ /* 0x000fe400000000d0 */
[----:B----4-:R-:W-:Y:S02]  /*2660*/  DMUL R184, R184, R220 ;  /* 0x000000dcb8b87228 */ /* 0x010fe40000000000 */
[----:B-----5:R-:W-:-:S02]  /*2670*/  DFMA R198, R174, R218, R194 ;  /* 0x000000daaec6722b */ /* 0x020fc400000000c2 */
[----:B------:R-:W-:Y:S02]  /*2680*/  DMUL R188, R188, R202 ;  /* 0x000000cabcbc7228 */ /* 0x000fe40000000000 */
[----:B------:R-:W-:Y:S02]  /*2690*/  DMUL R186, R186, R204 ;  /* 0x000000ccbaba7228 */ /* 0x000fe40000000000 */
[----:B------:R-:W-:Y:S02]  /*26a0*/  DMUL R170, R170, R206 ;  /* 0x000000ceaaaa7228 */ /* 0x000fe40000000000 */
[----:B------:R-:W-:Y:S02]  /*26b0*/  DMUL R176, R176, R208 ;  /* 0x000000d0b0b07228 */ /* 0x000fe40000000000 */
[----:B------:R-:W-:Y:S02]  /*26c0*/  DADD R204, R192, R184 ;  /* 0x00000000c0cc7229 */ /* 0x000fe400000000b8 */
[----:B------:R-:W-:-:S02]  /*26d0*/  DFMA R202, R2, R198, RZ ;  /* 0x000000c602ca722b */ /* 0x000fc400000000ff */
[----:B------:R-:W-:Y:S02]  /*26e0*/  DMUL R190, R190, R200 ;  /* 0x000000c8bebe7228 */ /* 0x000fe40000000000 */
[----:B------:R-:W-:Y:S02]  /*26f0*/  DFMA R210, R4, R198, RZ ;  /* 0x000000c604d2722b */ /* 0x000fe400000000ff */
[----:B------:R-:W-:Y:S02]  /*2700*/  DFMA R208, R198, R6, RZ ;  /* 0x00000006c6d0722b */ /* 0x000fe400000000ff */
[----:B------:R-:W-:Y:S02]  /*2710*/  DFMA R206, R12, R198, RZ ;  /* 0x000000c60cce722b */ /* 0x000fe400000000ff */
[----:B------:R-:W-:Y:S02]  /*2720*/  DFMA R212, R198, R14, RZ ;  /* 0x0000000ec6d4722b */ /* 0x000fe400000000ff */
[----:B------:R-:W-:-:S02]  /*2730*/  DFMA R214, R20, R198, RZ ;  /* 0x000000c614d6722b */ /* 0x000fc400000000ff */
[----:B------:R-:W-:Y:S02]  /*2740*/  DFMA R200, R174, -R218, R194 ;  /* 0x800000daaec8722b */ /* 0x000fe400000000c2 */
[----:B------:R-:W-:Y:S02]  /*2750*/  DFMA R218, R204, R22, R202 ;  /* 0x00000016ccda722b */ /* 0x000fe400000000ca */
[----:B------:R-:W-:Y:S02]  /*2760*/  DFMA R210, R28, R204, R210 ;  /* 0x000000cc1cd2722b */ /* 0x000fe400000000d2 */
[----:B------:R-:W-:Y:S02]  /*2770*/  DFMA R208, R204, R30, R208 ;  /* 0x0000001eccd0722b */ /* 0x000fe400000000d0 */
[----:B------:R-:W-:Y:S02]  /*2780*/  DFMA R202, R36, R204, R206 ;  /* 0x000000cc24ca722b */ /* 0x000fe400000000ce */
[----:B------:R-:W-:-:S02]  /*2790*/  DFMA R198, R204, R38, R212 ;  /* 0x00000026ccc6722b */ /* 0x000fc400000000d4 */
[----:B------:R-:W-:Y:S02]  /*27a0*/  DFMA R174, R44, R204, R214 ;  /* 0x000000cc2cae722b */ /* 0x000fe400000000d6 */
[----:B------:R-:W-:Y:S02]  /*27b0*/  DMUL R182, R182, R222 ;  /* 0x000000deb6b67228 */ /* 0x000fe40000000000 */
[----:B------:R-:W-:Y:S02]  /*27c0*/  DADD R220, -R192, R184 ;  /* 0x00000000c0dc7229 */ /* 0x000fe400000001b8 */
[-C--:B------:R-:W-:Y:S02]  /*27d0*/  DFMA R204, R160, R200.reuse, RZ ;  /* 0x000000c8a0cc722b */ /* 0x080fe400000000ff */
[----:B------:R-:W-:Y:S02]  /*27e0*/  DFMA R206, R8, R200, RZ ;  /* 0x000000c808ce722b */ /* 0x000fe400000000ff */
[----:B------:R-:W-:-:S02]  /*27f0*/  DFMA R212, R200, R10, RZ ;  /* 0x0000000ac8d4722b */ /* 0x000fc400000000ff */
[----:B------:R-:W-:Y:S02]  /*2800*/  DFMA R214, R16, R200, RZ ;  /* 0x000000c810d6722b */ /* 0x000fe400000000ff */
[----:B------:R-:W-:Y:S02]  /*2810*/  DFMA R216, R200, R18, RZ ;  /* 0x00000012c8d8722b */ /* 0x000fe400000000ff */
[----:B------:R-:W-:Y:S02]  /*2820*/  DFMA R222, R24, R200, RZ ;  /* 0x000000c818de722b */ /* 0x000fe400000000ff */
[----:B------:R-:W-:Y:S02]  /*2830*/  DADD R200, R190, R182 ;  /* 0x00000000bec87229 */ /* 0x000fe400000000b6 */
[----:B------:R-:W-:Y:S02]  /*2840*/  DFMA R204, R220, R26, R204 ;  /* 0x0000001adccc722b */ /* 0x000fe400000000cc */
[----:B------:R-:W-:-:S02]  /*2850*/  DFMA R206, R32, R220, R206 ;  /* 0x000000dc20ce722b */ /* 0x000fc400000000ce */
[----:B------:R-:W-:Y:S02]  /*2860*/  DFMA R212, R220, R34, R212 ;  /* 0x00000022dcd4722b */ /* 0x000fe400000000d4 */
[----:B------:R-:W-:Y:S02]  /*2870*/  DFMA R214, R40, R220, R214 ;  /* 0x000000dc28d6722b */ /* 0x000fe400000000d6 */
[----:B------:R-:W-:Y:S02]  /*2880*/  DFMA R216, R220, R42, R216 ;  /* 0x0000002adcd8722b */ /* 0x000fe400000000d8 */
[----:B------:R-:W-:Y:S02]  /*2890*/  DMUL R180, R180, R224 ;  /* 0x000000e0b4b47228 */ /* 0x000fe40000000000 */
[----:B------:R-:W-:Y:S02]  /*28a0*/  DFMA R220, R162, R220, R222 ;  /* 0x000000dca2dc722b */ /* 0x000fe400000000de */
[----:B------:R-:W-:-:S02]  /*28b0*/  DADD R222, -R190, R182 ;  /* 0x00000000bede7229 */ /* 0x000fc400000001b6 */
[C---:B------:R-:W-:Y:S02]  /*28c0*/  DFMA R218, R200.reuse, R46, R218 ;  /* 0x0000002ec8da722b */ /* 0x040fe400000000da */
[C---:B------:R-:W-:Y:S02]  /*28d0*/  DFMA R210, R200.reuse, R48, R210 ;  /* 0x00000030c8d2722b */ /* 0x040fe400000000d2 */
[C---:B------:R-:W-:Y:S02]  /*28e0*/  DFMA R208, R200.reuse, R50, R208 ;  /* 0x00000032c8d0722b */ /* 0x040fe400000000d0 */
[C---:B------:R-:W-:Y:S02]  /*28f0*/  DFMA R202, R200.reuse, R56, R202 ;  /* 0x00000038c8ca722b */ /* 0x040fe400000000ca */
[C---:B------:R-:W-:Y:S02]  /*2900*/  DFMA R198, R200.reuse, R58, R198 ;  /* 0x0000003ac8c6722b */ /* 0x040fe400000000c6 */
[----:B------:R-:W-:-:S02]  /*2910*/  DFMA R174, R200, R64, R174 ;  /* 0x00000040c8ae722b */ /* 0x000fc400000000ae */
[----:B------:R-:W-:Y:S02]  /*2920*/  DADD R200, R188, R180 ;  /* 0x00000000bcc87229 */ /* 0x000fe400000000b4 */
[----:B------:R-:W-:Y:S02]  /*2930*/  DMUL R178, R178, R226 ;  /* 0x000000e2b2b27228 */ /* 0x000fe40000000000 */
        /* <DEDUP_REMOVED lines=22> */
[C---:B------:R-:W-:Y:S02]  /*2aa0*/  DFMA R218, R200.reuse, R90, R218 ;  /* 0x0000005ac8da722b */ /* 0x040fe400000000da */
[C---:B------:R-:W-:Y:S02]  /*2ab0*/  DFMA R210, R200.reuse, R96, R210 ;  /* 0x00000060c8d2722b */ /* 0x040fe400000000d2 */
[C---:B------:R-:W-:Y:S02]  /*2ac0*/  DFMA R208, R200.reuse, R98, R208 ;  /* 0x00000062c8d0722b */ /* 0x040fe400000000d0 */
[C---:B------:R-:W-:Y:S02]  /*2ad0*/  DFMA R202, R200.reuse, R104, R202 ;  /* 0x00000068c8ca722b */ /* 0x040fe400000000ca */
[C---:B------:R-:W-:Y:S02]  /*2ae0*/  DFMA R198, R200.reuse, R106, R198 ;  /* 0x0000006ac8c6722b */ /* 0x040fe400000000c6 */
[----:B------:R-:W-:-:S02]  /*2af0*/  DFMA R174, R200, R112, R174 ;  /* 0x00000070c8ae722b */ /* 0x000fc400000000ae */
[----:B------:R-:W-:Y:S02]  /*2b00*/  DADD R200, R170, R176 ;  /* 0x00000000aac87229 */ /* 0x000fe400000000b0 */
[C---:B------:R-:W-:Y:S02]  /*2b10*/  DFMA R204, R222.reuse, R94, R204 ;  /* 0x0000005edecc722b */ /* 0x040fe400000000cc */
[----:B------:R-:W-:Y:S02]  /*2b20*/  DFMA R206, R222, R100, R206 ;  /* 0x00000064dece722b */ /* 0x000fe400000000ce */
[----:B------:R-:W-:Y:S02]  /*2b30*/  DADD R196, -R170, R176 ;  /* 0x00000000aac47229 */ /* 0x000fe400000001b0 */
[C---:B------:R-:W-:Y:S02]  /*2b40*/  DFMA R212, R222.reuse, R102, R212 ;  /* 0x00000066ded4722b */ /* 0x040fe400000000d4 */
[----:B------:R-:W-:-:S02]  /*2b50*/  DFMA R214, R222, R108, R214 ;  /* 0x0000006cded6722b */ /* 0x000fc400000000d6 */
[C---:B------:R-:W-:Y:S02]  /*2b60*/  DFMA R216, R222.reuse, R110, R216 ;  /* 0x0000006eded8722b */ /* 0x040fe400000000d8 */
[----:B------:R-:W-:Y:S02]  /*2b70*/  DFMA R220, R222, R116, R220 ;  /* 0x00000074dedc722b */ /* 0x000fe400000000dc */
[----:B------:R-:W-:Y:S02]  /*2b80*/  DADD R222, R172, R172 ;  /* 0x00000000acde7229 */ /* 0x000fe400000000ac */
        /* <DEDUP_REMOVED lines=13> */
[----:B------:R-:W-:Y:S02]  /*2c60*/  DMUL R214, R222, 0.5 ;  /* 0x3fe00000ded67828 */ /* 0x000fe40000000000 */
        /* <DEDUP_REMOVED lines=11> */
[----:B------:R-:W-:Y:S01]  /*2d20*/  DFMA R214, R214, R166, R174 ;  /* 0x000000a6d6d6722b */ /* 0x000fe200000000ae */
[----:B------:R-:W-:Y:S01]  /*2d30*/  BAR.SYNC.DEFER_BLOCKING 0x0 ;  /* 0x0000000000007b1d */ /* 0x000fe20000010000 */
[----:B------:R-:W-:-:S05]  /*2d40*/  ISETP.GT.U32.AND P2, PT, R0, 0x9b, PT ;  /* 0x0000009b0000780c */ /* 0x000fca0003f44070 */
[----:B------:R-:W-:Y:S02]  /*2d50*/  DADD R174, R218, -R216 ;  /* 0x00000000daae7229 */ /* 0x000fe400000008d8 */
[----:B------:R-:W-:Y:S02]  /*2d60*/  DADD R198, R210, -R212 ;  /* 0x00000000d2c67229 */ /* 0x000fe400000008d4 */
[----:B------:R-:W-:Y:S02]  /*2d70*/  DADD R202, R208, -R206 ;  /* 0x00000000d0ca7229 */ /* 0x000fe400000008ce */
[----:B------:R-:W-:Y:S02]  /*2d80*/  DADD R216, R218, R216 ;  /* 0x00000000dad87229 */ /* 0x000fe400000000d8 */
[----:B------:R-:W-:Y:S02]  /*2d90*/  DADD R210, R210, R212 ;  /* 0x00000000d2d27229 */ /* 0x000fe400000000d4 */
[----:B------:R-:W-:-:S02]  /*2da0*/  DADD R206, R208, R206 ;  /* 0x00000000d0ce7229 */ /* 0x000fc400000000ce */
[----:B------:R-:W-:Y:S02]  /*2db0*/  DADD R208, R220, -R204 ;  /* 0x00000000dcd07229 */ /* 0x000fe400000008cc */
[----:B------:R-:W-:Y:S02]  /*2dc0*/  DADD R212, R222, -R196 ;  /* 0x00000000ded47229 */ /* 0x000fe400000008c4 */
        /* <DEDUP_REMOVED lines=33> */
[----:B------:R-:W-:Y:S02]  /*2fe0*/  DFMA R214, R4, R200, RZ ;  /* 0x000000c804d6722b */ /* 0x000fe400000000ff */
[----:B------:R-:W-:-:S02]  /*2ff0*/  DFMA R216, R200, R6, RZ ;  /* 0x00000006c8d8722b */ /* 0x000fc400000000ff */
[----:B------:R-:W-:Y:S02]  /*3000*/  DFMA R228, R12, R200, RZ ;  /* 0x000000c80ce4722b */ /* 0x000fe400000000ff */
[----:B------:R-:W-:Y:S02]  /*3010*/  DFMA R234, R200, R14, RZ ;  /* 0x0000000ec8ea722b */ /* 0x000fe400000000ff */
[-C--:B------:R-:W-:Y:S02]  /*3020*/  DFMA R222, R160, R174.reuse, RZ ;  /* 0x000000aea0de722b */ /* 0x080fe400000000ff */
[----:B------:R-:W-:Y:S02]  /*3030*/  DFMA R220, R8, R174, RZ ;  /* 0x000000ae08dc722b */ /* 0x000fe400000000ff */
[----:B------:R-:W-:Y:S02]  /*3040*/  DFMA R218, R174, R10, RZ ;  /* 0x0000000aaeda722b */ /* 0x000fe400000000ff */
[----:B------:R-:W-:-:S02]  /*3050*/  DFMA R202, R16, R174, RZ ;  /* 0x000000ae10ca722b */ /* 0x000fc400000000ff */
[----:B------:R-:W-:Y:S02]  /*3060*/  DFMA R204, R174, R18, RZ ;  /* 0x00000012aecc722b */ /* 0x000fe400000000ff */
[----:B------:R-:W-:Y:S02]  /*3070*/  DFMA R200, R20, R200, RZ ;  /* 0x000000c814c8722b */ /* 0x000fe400000000ff */
        /* <DEDUP_REMOVED lines=13> */
[C-C-:B--2---:R-:W-:Y:S01]  /*3150*/  DADD R200, R208.reuse, R198.reuse ;  /* 0x00000000d0c87229 */ /* 0x144fe200000000c6 */
[----:B------:R-:W0:Y:S01]  /*3160*/  LDS.64 R174, [R232+0x340] ;  /* 0x00034000e8ae7984 */ /* 0x000e220000000a00 */
[----:B------:R-:W-:Y:S02]  /*3170*/  DADD R208, R208, -R198 ;  /* 0x00000000d0d07229 */ /* 0x000fe400000008c6 */
[C-C-:B---3--:R-:W-:Y:S01]  /*3180*/  DADD R226, R210.reuse, R236.reuse ;  /* 0x00000000d2e27229 */ /* 0x148fe200000000ec */
[----:B------:R-:W-:Y:S01]  /*3190*/  LDS.64 R198, [R232+0x208] ;  /* 0x00020800e8c67984 */ /* 0x000fe20000000a00 */
[----:B------:R-:W-:-:S02]  /*31a0*/  DADD R210, R210, -R236 ;  /* 0x00000000d2d27229 */ /* 0x000fc400000008ec */
[C---:B------:R-:W-:Y:S02]  /*31b0*/  DFMA R212, R200.reuse, R46, R212 ;  /* 0x0000002ec8d4722b */ /* 0x040fe400000000d4 */
[C---:B------:R-:W-:Y:S02]  /*31c0*/  DFMA R214, R200.reuse, R48, R214 ;  /* 0x00000030c8d6722b */ /* 0x040fe400000000d6 */
[C---:B------:R-:W-:Y:S02]  /*31d0*/  DFMA R216, R200.reuse, R50, R216 ;  /* 0x00000032c8d8722b */ /* 0x040fe400000000d8 */
[C---:B------:R-:W-:Y:S02]  /*31e0*/  DFMA R228, R200.reuse, R56, R228 ;  /* 0x00000038c8e4722b */ /* 0x040fe400000000e4 */
[C---:B------:R-:W-:Y:S02]  /*31f0*/  DFMA R234, R200.reuse, R58, R234 ;  /* 0x0000003ac8ea722b */ /* 0x040fe400000000ea */
[----:B------:R-:W-:Y:S01]  /*3200*/  DFMA R224, R200, R64, R224 ;  /* 0x00000040c8e0722b */ /* 0x000fe200000000e0 */
[----:B------:R-:W1:Y:S01]  /*3210*/  LDS.64 R200, [R232+0x2d8] ;  /* 0x0002d800e8c87984 */ /* 0x000e620000000a00 */
[----:B------:R-:W-:-:S02]  /*3220*/  DFMA R222, R208, R164, R222 ;  /* 0x000000a4d0de722b */ /* 0x000fc400000000de */
        /* <DEDUP_REMOVED lines=13> */
[C---:B------:R-:W-:Y:S02]  /*3300*/  DFMA R222, R210.reuse, R70, R222 ;  /* 0x00000046d2de722b */ /* 0x040fe400000000de */
[C---:B------:R-:W-:Y:S02]  /*3310*/  DFMA R220, R210.reuse, R76, R220 ;  /* 0x0000004cd2dc722b */ /* 0x040fe400000000dc */
[C---:B------:R-:W-:Y:S02]  /*3320*/  DFMA R218, R210.reuse, R78, R218 ;  /* 0x0000004ed2da722b */ /* 0x040fe400000000da */
[C---:B------:R-:W-:Y:S02]  /*3330*/  DFMA R202, R210.reuse, R84, R202 ;  /* 0x00000054d2ca722b */ /* 0x040fe400000000ca */
[C---:B------:R-:W-:Y:S02]  /*3340*/  DFMA R204, R210.reuse, R86, R204 ;  /* 0x00000056d2cc722b */ /* 0x040fe400000000cc */
[----:B------:R-:W-:-:S02]  /*3350*/  DFMA R206, R210, R92, R206 ;  /* 0x0000005cd2ce722b */ /* 0x000fc400000000ce */
[----:B------:R-:W-:Y:S02]  /*3360*/  DADD R174, R196, -R174 ;  /* 0x00000000c4ae7229 */ /* 0x000fe400000008ae */
[----:B-1----:R-:W-:Y:S02]  /*3370*/  DADD R196, R198, R200 ;  /* 0x00000000c6c47229 */ /* 0x002fe400000000c8 */
        /* <DEDUP_REMOVED lines=64> */
.L_x_143:
[----:B------:R-:W-:Y:S05]  /*3780*/  BSYNC.RECONVERGENT B0 ;  /* 0x0000000000007941 */ /* 0x000fea0003800200 */
.L_x_142:
        /* <DEDUP_REMOVED lines=10> */
[----:B------:R-:W-:-:S06]  /*3830*/  DADD R174, R174, -R176 ;  /* 0x00000000aeae7229 */ /* 0x000fcc00000008b0 */
[----:B------:R-:W-:Y:S02]  /*3840*/  DFMA R184, R178, R6, RZ ;  /* 0x00000006b2b8722b */ /* 0x000fe400000000ff */
[-C--:B------:R-:W-:Y:S02]  /*3850*/  DFMA R186, R12, R178.reuse, RZ ;  /* 0x000000b20cba722b */ /* 0x080fe400000000ff */
[-C--:B------:R-:W-:Y:S02]  /*3860*/  DFMA R6, R2, R178.reuse, RZ ;  /* 0x000000b20206722b */ /* 0x080fe400000000ff */
[----:B------:R-:W-:Y:S01]  /*3870*/  DFMA R176, R4, R178, RZ ;  /* 0x000000b204b0722b */ /* 0x000fe200000000ff */
[----:B------:R-:W-:Y:S01]  /*3880*/  LDS.64 R2, [R230+0x2f88] ;  /* 0x002f8800e6027984 */ /* 0x000fe20000000a00 */
[----:B-1----:R-:W-:Y:S02]  /*3890*/  DADD R12, R180, R182 ;  /* 0x00000000b40c7229 */ /* 0x002fe400000000b6 */
[----:B------:R-:W-:Y:S01]  /*38a0*/  DFMA R188, R178, R14, RZ ;  /* 0x0000000eb2bc722b */ /* 0x000fe200000000ff */
[----:B------:R-:W0:Y:S01]  /*38b0*/  LDS.64 R4, [R230+0xfd8] ;  /* 0x000fd800e6047984 */ /* 0x000e220000000a00 */
[----:B------:R-:W-:-:S02]  /*38c0*/  DFMA R14, R8, R174, RZ ;  /* 0x000000ae080e722b */ /* 0x000fc400000000ff */
[----:B------:R-:W-:Y:S01]  /*38d0*/  DFMA R178, R20, R178, RZ ;  /* 0x000000b214b2722b */ /* 0x000fe200000000ff */
[----:B------:R-:W-:Y:S01]  /*38e0*/  LDS.64 R8, [R230+0x1520] ;  /* 0x00152000e6087984 */ /* 0x000fe20000000a00 */
[----:B------:R-:W-:Y:S02]  /*38f0*/  DFMA R16, R16, R174, RZ ;  /* 0x000000ae1010722b */ /* 0x000fe400000000ff */
[----:B------:R-:W-:Y:S02]  /*3900*/  DADD R180, R180, -R182 ;  /* 0x00000000b4b47229 */ /* 0x000fe400000008b6 */
[----:B------:R-:W-:Y:S01]  /*3910*/  DFMA R22, R12, R22, R6 ;  /* 0x000000160c16722b */ /* 0x000fe20000000006 */
[----:B------:R-:W1:Y:S01]  /*3920*/  LDS.64 R6, [R230+0x2a40] ;  /* 0x002a4000e6067984 */ /* 0x000e620000000a00 */
[----:B------:R-:W-:Y:S02]  /*3930*/  DFMA R176, R28, R12, R176 ;  /* 0x0000000c1cb0722b */ /* 0x000fe400000000b0 */
[----:B------:R-:W-:-:S02]  /*3940*/  DFMA R184, R12, R30, R184 ;  /* 0x0000001e0cb8722b */ /* 0x000fc400000000b8 */
[----:B------:R-:W-:Y:S02]  /*3950*/  DFMA R186, R36, R12, R186 ;  /* 0x0000000c24ba722b */ /* 0x000fe400000000ba */
[----:B------:R-:W-:Y:S02]  /*3960*/  DFMA R188, R12, R38, R188 ;  /* 0x000000260cbc722b */ /* 0x000fe400000000bc */
[----:B------:R-:W-:Y:S02]  /*3970*/  DFMA R178, R44, R12, R178 ;  /* 0x0000000c2cb2722b */ /* 0x000fe400000000b2 */
[-C--:B------:R-:W-:Y:S01]  /*3980*/  DFMA R32, R32, R180.reuse, R14 ;  /* 0x000000b42020722b */ /* 0x080fe2000000000e */
[----:B------:R-:W-:Y:S01]  /*3990*/  LDS.64 R12, [R230+0x1a68] ;  /* 0x001a6800e60c7984 */ /* 0x000fe20000000a00 */
[----:B------:R-:W-:Y:S02]  /*39a0*/  DFMA R40, R40, R180, R16 ;  /* 0x000000b42828722b */ /* 0x000fe40000000010 */
[C---:B------:R-:W-:Y:S01]  /*39b0*/  DFMA R20, R174.reuse, R10, RZ ;  /* 0x0000000aae14722b */ /* 0x040fe200000000ff */
[----:B------:R-:W3:Y:S01]  /*39c0*/  LDS.64 R14, [R230+0x24f8] ;  /* 0x0024f800e60e7984 */ /* 0x000ee20000000a00 */
[----:B------:R-:W-:-:S02]  /*39d0*/  DFMA R18, R174, R18, RZ ;  /* 0x00000012ae12722b */ /* 0x000fc400000000ff */
[-C--:B------:R-:W-:Y:S01]  /*39e0*/  DFMA R160, R160, R174.reuse, RZ ;  /* 0x000000aea0a0722b */ /* 0x080fe200000000ff */
[----:B------:R-:W4:Y:S01]  /*39f0*/  LDS.64 R16, [R230+0x1fb0] ;  /* 0x001fb000e6107984 */ /* 0x000f220000000a00 */
[----:B------:R-:W-:Y:S02]  /*3a00*/  DFMA R24, R24, R174, RZ ;  /* 0x000000ae1818722b */ /* 0x000fe400000000ff */
[C-C-:B--2---:R-:W-:Y:S02]  /*3a10*/  DADD R10, R170.reuse, R172.reuse ;  /* 0x00000000aa0a7229 */ /* 0x144fe400000000ac */
[----:B------:R-:W-:Y:S02]  /*3a20*/  DADD R170, R170, -R172 ;  /* 0x00000000aaaa7229 */ /* 0x000fe400000008ac */
        /* <DEDUP_REMOVED lines=8> */
[C---:B------:R-:W-:Y:S02]  /*3ab0*/  DFMA R188, R10.reuse, R58, R188 ;  /* 0x0000003a0abc722b */ /* 0x040fe400000000bc */
[----:B------:R-:W-:Y:S02]  /*3ac0*/  DFMA R178, R10, R64, R178 ;  /* 0x000000400ab2722b */ /* 0x000fe400000000b2 */
[----:B0-----:R-:W-:Y:S02]  /*3ad0*/  DADD R10, R4, R2 ;  /* 0x00000000040a7229 */ /* 0x001fe40000000002 */
[----:B------:R-:W-:Y:S02]  /*3ae0*/  DFMA R32, R170, R52, R32 ;  /* 0x00000034aa20722b */ /* 0x000fe40000000020 */
[----:B------:R-:W-:Y:S02]  /*3af0*/  DADD R2, R4, -R2 ;  /* 0x0000000004027229 */ /* 0x000fe40000000802 */
        /* <DEDUP_REMOVED lines=11> */
[----:B-1----:R-:W-:Y:S02]  /*3bb0*/  DADD R4, R8, R6 ;  /* 0x0000000008047229 */ /* 0x002fe40000000006 */
[----:B------:R-:W-:-:S02]  /*3bc0*/  DFMA R32, R2, R76, R32 ;  /* 0x0000004c0220722b */ /* 0x000fc40000000020 */
[----:B------:R-:W-:Y:S02]  /*3bd0*/  DADD R6, R8, -R6 ;  /* 0x0000000008067229 */ /* 0x000fe40000000806 */
        /* <DEDUP_REMOVED lines=11> */
[----:B---3--:R-:W-:Y:S02]  /*3c90*/  DADD R2, R12, R14 ;  /* 0x000000000c027229 */ /* 0x008fe4000000000e */
[----:B------:R-:W-:Y:S02]  /*3ca0*/  DFMA R32, R6, R100, R32 ;  /* 0x000000640620722b */ /* 0x000fe40000000020 */
[----:B------:R-:W-:Y:S02]  /*3cb0*/  DADD R12, R12, -R14 ;  /* 0x000000000c0c7229 */ /* 0x000fe4000000080e */
[----:B----4-:R-:W-:Y:S02]  /*3cc0*/  DADD R4, R16, R16 ;  /* 0x0000000010047229 */ /* 0x010fe40000000010 */
        /* <DEDUP_REMOVED lines=10> */
[----:B------:R-:W-:Y:S02]  /*3d70*/  DFMA R32, R12, R124, R32 ;  /* 0x0000007c0c20722b */ /* 0x000fe40000000020 */
[----:B------:R-:W-:Y:S02]  /*3d80*/  DMUL R4, R4, 0.5 ;  /* 0x3fe0000004047828 */ /* 0x000fe40000000000 */
[----:B------:R-:W-:Y:S02]  /*3d90*/  DADD R16, R16, -R16 ;  /* 0x0000000010107229 */ /* 0x000fe40000000810 */
        /* <DEDUP_REMOVED lines=29> */
[----:B------:R-:W-:-:S11]  /*3f70*/  DADD R176, R4, R24 ;  /* 0x0000000004b07229 */ /* 0x000fd60000000018 */
.L_x_145:
[----:B------:R-:W-:Y:S05]  /*3f80*/  BSYNC.RECONVERGENT B0 ;  /* 0x0000000000007941 */ /* 0x000fea0003800200 */
.L_x_144:
        /* <DEDUP_REMOVED lines=18> */
.L_x_146:
        /* <DEDUP_REMOVED lines=13> */
.L_x_2929:


//--------------------- .text._Z32massMatrixMultiplyConstantKernelILi12ELi13ELi1EEviPKdS1_S1_S1_Pd --------------------------
	.section	.text._Z32massMatrixMultiplyConstantKernelILi12ELi13ELi1EEviPKdS1_S1_S1_Pd,"ax",@progbits
	.align	128
        .global         _Z32massMatrixMultiplyConstantKernelILi12ELi13ELi1EEviPKdS1_S1_S1_Pd
        .type           _Z32massMatrixMultiplyConstantKernelILi12ELi13ELi1EEviPKdS1_S1_S1_Pd,@function
        .size           _Z32massMatrixMultiplyConstantKernelILi12ELi13ELi1EEviPKdS1_S1_S1_Pd,(.L_x_2930 - _Z32massMatrixMultiplyConstantKernelILi12ELi13ELi1EEviPKdS1_S1_S1_Pd)
        .other          _Z32massMatrixMultiplyConstantKernelILi12ELi13ELi1EEviPKdS1_S1_S1_Pd,@"STO_CUDA_ENTRY STV_DEFAULT"
_Z32massMatrixMultiplyConstantKernelILi12ELi13ELi1EEviPKdS1_S1_S1_Pd:
.text._Z32massMatrixMultiplyConstantKernelILi12ELi13ELi1EEviPKdS1_S1_S1_Pd:
        /* <DEDUP_REMOVED lines=37> */
[--C-:B------:R-:W-:Y:S01]  /*0250*/  IMAD R4, R6, 0x4e0, R35.reuse ;  /* 0x000004e006047824 */ /* 0x100fe200078e0223 */
[----:B---3--:R0:W5:Y:S01]  /*0260*/  @P0 LDG.E.64.CONSTANT R12, desc[UR76][R8.64] ;  /* 0x0000004c080c0981 */ /* 0x008162000c1e9b00 */
[----:B------:R-:W-:Y:S02]  /*0270*/  SHF.R.U32.HI R6, RZ, 0x10, R36 ;  /* 0x00000010ff067819 */ /* 0x000fe40000011624 */
[----:B------:R-:W-:Y:S01]  /*0280*/  IMAD R2, R34, 0x8, R35 ;  /* 0x0000000822027824 */ /* 0x000fe200078e0223 */
        /* <DEDUP_REMOVED lines=36> */
[----:B-1----:R-:W-:Y:S01]  /*04d0*/  MOV.SPILL R48, UR5 ;  /* 0x0000000500307c02 */ /* 0x002fe20009000f00 */
[----:B------:R-:W1:Y:S01]  /*04e0*/  LDCU.128 UR8, c[0x3][0x8c0] ;  /* 0x00c11800ff0877ac */ /* 0x000e620008000c00 */
[----:B------:R-:W-:Y:S01]  /*04f0*/  MOV.SPILL R49, UR4 ;  /* 0x0000000400317c02 */ /* 0x000fe20009000f00 */
[----:B--2---:R-:W-:Y:S01]  /*0500*/  IMAD.U32 R60, RZ, RZ, UR16 ;  /* 0x00000010ff3c7e24 */ /* 0x004fe2000f8e00ff */
[----:B------:R-:W-:Y:S01]  /*0510*/  MOV.SPILL R46, UR7 ;  /* 0x00000007002e7c02 */ /* 0x000fe20009000f00 */
[----:B------:R-:W2:Y:S01]  /*0520*/  LDCU.128 UR20, c[0x3][0xa30] ;  /* 0x00c14600ff1477ac */ /* 0x000ea20008000c00 */
[----:B------:R-:W-:Y:S01]  /*0530*/  MOV.SPILL R47, UR6 ;  /* 0x00000006002f7c02 */ /* 0x000fe20009000f00 */
[----:B---3--:R-:W-:Y:S01]  /*0540*/  DFMA R40, R34, UR68, RZ ;  /* 0x0000004422287c2b */ /* 0x008fe200080000ff */
[----:B------:R-:W-:Y:S01]  /*0550*/  IMAD.U32 R61, RZ, RZ, UR17 ;  /* 0x00000011ff3d7e24 */ /* 0x000fe2000f8e00ff */
[----:B------:R-:W-:Y:S01]  /*0560*/  UMOV UR4, UR18 ;  /* 0x0000001200047c82 */ /* 0x000fe20008000000 */
[----:B------:R-:W-:Y:S01]  /*0570*/  UMOV UR5, UR19 ;  /* 0x0000001300057c82 */ /* 0x000fe20008000000 */
[----:B------:R-:W3:Y:S01]  /*0580*/  LDCU.128 UR40, c[0x3][0x890] ;  /* 0x00c11200ff2877ac */ /* 0x000ee20008000c00 */
[----:B------:R-:W-:-:S02]  /*0590*/  DFMA R28, R12, UR14, R26 ;  /* 0x0000000e0c1c7c2b */ /* 0x000fc4000800001a */
[C---:B----4-:R-:W-:Y:S01]  /*05a0*/  DFMA R26, R34.reuse, UR28, RZ ;  /* 0x0000001c221a7c2b */ /* 0x050fe200080000ff */
[----:B------:R-:W-:Y:S01]  /*05b0*/  UMOV UR68, UR4 ;  /* 0x0000000400447c82 */ /* 0x000fe20008000000 */
[----:B------:R-:W-:Y:S01]  /*05c0*/  UMOV UR69, UR5 ;  /* 0x0000000500457c82 */ /* 0x000fe20008000000 */
[----:B------:R-:W4:Y:S01]  /*05d0*/  LDCU.128 UR4, c[0x3][0xa10] ;  /* 0x00c14200ff0477ac */ /* 0x000f220008000c00 */
[C---:B0-----:R-:W-:Y:S02]  /*05e0*/  DFMA R22, R34.reuse, UR32, RZ ;  /* 0x0000002022167c2b */ /* 0x041fe400080000ff */
[----:B-1----:R-:W-:Y:S01]  /*05f0*/  DFMA R44, R34, UR8, RZ ;  /* 0x00000008222c7c2b */ /* 0x002fe200080000ff */
[----:B------:R-:W0:Y:S01]  /*0600*/  LDCU.128 UR52, c[0x3][0xac0] ;  /* 0x00c15800ff3477ac */ /* 0x000e220008000c00 */
[----:B------:R-:W-:Y:S02]  /*0610*/  DFMA R50, R12, UR30, R26 ;  /* 0x0000001e0c327c2b */ /* 0x000fe4000800001a */
[----:B--2---:R-:W-:Y:S01]  /*0620*/  DFMA R26, R32, UR20, RZ ;  /* 0x00000014201a7c2b */ /* 0x004fe200080000ff */
[----:B------:R-:W1:Y:S01]  /*0630*/  LDCU.128 UR24, c[0x3][0xa00] ;  /* 0x00c14000ff1877ac */ /* 0x000e620008000c00 */
[----:B------:R-:W-:-:S02]  /*0640*/  DFMA R24, R12, UR34, R22 ;  /* 0x000000220c187c2b */ /* 0x000fc40008000016 */
[----:B------:R-:W-:Y:S01]  /*0650*/  DFMA R40, R12, UR70, R40 ;  /* 0x000000460c287c2b */ /* 0x000fe20008000028 */
[----:B------:R-:W2:Y:S01]  /*0660*/  LDCU.128 UR32, c[0x3][0x900] ;  /* 0x00c12000ff2077ac */ /* 0x000ea20008000c00 */
[----:B---3--:R-:W-:Y:S02]  /*0670*/  DFMA R22, R34, UR40, RZ ;  /* 0x0000002822167c2b */ /* 0x008fe400080000ff */
[----:B------:R-:W-:Y:S01]  /*0680*/  DFMA R26, R30, UR22, R26 ;  /* 0x000000161e1a7c2b */ /* 0x000fe2000800001a */
[----:B------:R-:W3:Y:S01]  /*0690*/  LDCU.128 UR20, c[0x3][0xb00] ;  /* 0x00c16000ff1477ac */ /* 0x000ee20008000c00 */
[----:B----4-:R-:W-:Y:S01]  /*06a0*/  UMOV UR40, UR6 ;  /* 0x0000000600287c82 */ /* 0x010fe20008000000 */
[----:B------:R-:W-:Y:S01]  /*06b0*/  UMOV UR41, UR7 ;  /* 0x0000000700297c82 */ /* 0x000fe20008000000 */
[----:B------:R-:W-:Y:S01]  /*06c0*/  R2UR.FILL UR7, R46 ;  /* 0x000000002e0772ca */ /* 0x000fe200004e0000 */
[----:B------:R-:W-:Y:S01]  /*06d0*/  UMOV UR76, UR4 ;  /* 0x00000004004c7c82 */ /* 0x000fe20008000000 */
[----:B------:R-:W-:Y:S01]  /*06e0*/  R2UR.FILL UR6, R47 ;  /* 0x000000002f0672ca */ /* 0x000fe200004e0000 */
[----:B------:R-:W-:Y:S01]  /*06f0*/  DFMA R46, R12, UR10, R44 ;  /* 0x0000000a0c2e7c2b */ /* 0x000fe2000800002c */
[----:B------:R-:W-:Y:S01]  /*0700*/  UMOV UR77, UR5 ;  /* 0x00000005004d7c82 */ /* 0x000fe20008000000 */
[----:B0-----:R-:W-:Y:S01]  /*0710*/  DFMA R44, R32, UR52, RZ ;  /* 0x00000034202c7c2b */ /* 0x001fe200080000ff */
[----:B------:R-:W-:Y:S01]  /*0720*/  R2UR.FILL UR5, R48 ;  /* 0x00000000300572ca */ /* 0x000fe200004e0000 */
[----:B------:R-:W-:Y:S01]  /*0730*/  UMOV UR52, UR68 ;  /* 0x0000004400347c82 */ /* 0x000fe20008000000 */
[----:B------:R-:W-:Y:S01]  /*0740*/  R2UR.FILL UR4, R49 ;  /* 0x00000000310472ca */ /* 0x000fe200004e0000 */
[----:B------:R-:W-:Y:S01]  /*0750*/  UMOV UR53, UR69 ;  /* 0x0000004500357c82 */ /* 0x000fe20008000000 */
[----:B------:R-:W0:Y:S01]  /*0760*/  LDCU.128 UR68, c[0x3][0x820] ;  /* 0x00c10400ff4477ac */ /* 0x000e220008000c00 */
[----:B------:R-:W-:Y:S01]  /*0770*/  DFMA R42, R12, UR42, R22 ;  /* 0x0000002a0c2a7c2b */ /* 0x000fe20008000016 */
[----:B---3--:R-:W-:Y:S01]  /*0780*/  MOV.SPILL R56, UR23 ;  /* 0x0000001700387c02 */ /* 0x008fe20009000f00 */
[----:B-1----:R-:W-:Y:S01]  /*0790*/  DFMA R22, R32, UR24, RZ ;  /* 0x0000001820167c2b */ /* 0x002fe200080000ff */
[----:B------:R-:W1:Y:S01]  /*07a0*/  LDCU.128 UR8, c[0x3][0xa40] ;  /* 0x00c14800ff0877ac */ /* 0x000e620008000c00 */
[----:B------:R-:W-:Y:S01]  /*07b0*/  MOV.SPILL R57, UR22 ;  /* 0x0000001600397c02 */ /* 0x000fe20009000f00 */
[----:B--2---:R-:W-:Y:S01]  /*07c0*/  DFMA R50, R36, UR32, R50 ;  /* 0x0000002024327c2b */ /* 0x004fe20008000032 */
[----:B------:R-:W-:Y:S01]  /*07d0*/  MOV.SPILL R58, UR21 ;  /* 0x00000015003a7c02 */ /* 0x000fe20009000f00 */
[----:B------:R-:W2:Y:S01]  /*07e0*/  LDCU.128 UR64, c[0x3][0xa60] ;  /* 0x00c14c00ff4077ac */ /* 0x000ea20008000c00 */
[----:B------:R-:W-:Y:S01]  /*07f0*/  MOV.SPILL R59, UR20 ;  /* 0x00000014003b7c02 */ /* 0x000fe20009000f00 */
[----:B------:R-:W-:Y:S01]  /*0800*/  DFMA R44, R30, UR54, R44 ;  /* 0x000000361e2c7c2b */ /* 0x000fe2000800002c */
[----:B------:R-:W3:Y:S01]  /*0810*/  LDCU.128 UR60, c[0x3][0xa90] ;  /* 0x00c15200ff3c77ac */ /* 0x000ee20008000c00 */
[----:B------:R-:W-:-:S02]  /*0820*/  DFMA R34, R34, UR4, RZ ;  /* 0x0000000422227c2b */ /* 0x000fc400080000ff */
[----:B------:R-:W-:Y:S01]  /*0830*/  DFMA R22, R30, UR26, R22 ;  /* 0x0000001a1e167c2b */ /* 0x000fe20008000016 */
[----:B------:R-:W4:Y:S01]  /*0840*/  LDCU.128 UR56, c[0x3][0xaf0] ;  /* 0x00c15e00ff3877ac */ /* 0x000f220008000c00 */
[----:B------:R-:W-:Y:S01]  /*0850*/  DFMA R50, R20, UR34, R50 ;  /* 0x0000002214327c2b */ /* 0x000fe20008000032 */
[----:B------:R-:W-:Y:S01]  /*0860*/  UMOV UR22, UR40 ;  /* 0x0000002800167c82 */ /* 0x000fe20008000000 */
[----:B------:R-:W-:Y:S01]  /*0870*/  UMOV UR23, UR41 ;  /* 0x0000002900177c82 */ /* 0x000fe20008000000 */
[----:B0-----:R-:W-:Y:S01]  /*0880*/  UMOV UR20, UR68 ;  /* 0x0000004400147c82 */ /* 0x001fe20008000000 */
[----:B------:R-:W-:Y:S01]  /*0890*/  UMOV UR21, UR69 ;  /* 0x0000004500157c82 */ /* 0x000fe20008000000 */
[----:B------:R-:W-:Y:S01]  /*08a0*/  DFMA R52, R12, UR6, R34 ;  /* 0x000000060c347c2b */ /* 0x000fe20008000022 */
[----:B------:R-:W0:Y:S01]  /*08b0*/  LDCU.128 UR48, c[0x3][0xb20] ;  /* 0x00c16400ff3077ac */ /* 0x000e220008000c00 */
[----:B-1----:R-:W-:Y:S02]  /*08c0*/  DFMA R26, R38, UR8, R26 ;  /* 0x00000008261a7c2b */ /* 0x002fe4000800001a */
[C-C-:B------:R-:W-:Y:S01]  /*08d0*/  DADD R12, R10.reuse, R18.reuse ;  /* 0x000000000a0c7229 */ /* 0x140fe20000000012 */
[----:B------:R-:W1:Y:S01]  /*08e0*/  LDCU.128 UR28, c[0x3][0xa70] ;  /* 0x00c14e00ff1c77ac */ /* 0x000e620008000c00 */
[----:B------:R-:W-:-:S02]  /*08f0*/  DADD R10, R10, -R18 ;  /* 0x000000000a0a7229 */ /* 0x000fc40000000812 */
[C---:B--2---:R-:W-:Y:S01]  /*0900*/  DFMA R18, R32.reuse, UR64, RZ ;  /* 0x0000004020127c2b */ /* 0x044fe200080000ff */
[----:B------:R-:W-:Y:S01]  /*0910*/  UMOV UR32, UR20 ;  /* 0x0000001400207c82 */ /* 0x000fe20008000000 */
[----:B------:R-:W-:Y:S01]  /*0920*/  UMOV UR33, UR21 ;  /* 0x0000001500217c82 */ /* 0x000fe20008000000 */
[----:B------:R-:W-:Y:S01]  /*0930*/  UMOV UR8, UR22 ;  /* 0x0000001600087c82 */ /* 0x000fe20008000000 */
[----:B------:R-:W-:Y:S01]  /*0940*/  UMOV UR9, UR23 ;  /* 0x0000001700097c82 */ /* 0x000fe20008000000 */
[----:B------:R-:W2:Y:S01]  /*0950*/  LDCU.128 UR20, c[0x3][0xa20] ;  /* 0x00c14400ff1477ac */ /* 0x000ea20008000c00 */
[C---:B---3--:R-:W-:Y:S02]  /*0960*/  DFMA R34, R32.reuse, UR60, RZ ;  /* 0x0000003c20227c2b */ /* 0x048fe400080000ff */
[----:B----4-:R-:W-:Y:S01]  /*0970*/  DFMA R48, R32, UR56, RZ ;  /* 0x0000003820307c2b */ /* 0x010fe200080000ff */
[----:B------:R-:W3:Y:S01]  /*0980*/  LDCU.128 UR72, c[0x3][0x810] ;  /* 0x00c10200ff4877ac */ /* 0x000ee20008000c00 */
[----:B------:R-:W-:Y:S01]  /*0990*/  R2UR UR56, R60 ;  /* 0x000000003c3872ca */ /* 0x000fe200000e0000 */
[C---:B------:R-:W-:Y:S01]  /*09a0*/  DFMA R18, R30.reuse, UR66, R18 ;  /* 0x000000421e127c2b */ /* 0x040fe20008000012 */
[----:B------:R-:W-:Y:S01]  /*09b0*/  R2UR UR57, R61 ;  /* 0x000000003d3972ca */ /* 0x000fe200000e0000 */
[----:B------:R-:W4:Y:S01]  /*09c0*/  LDCU.128 UR36, c[0x3][0x840] ;  /* 0x00c10800ff2477ac */ /* 0x000f220008000c00 */
[----:B------:R-:W-:-:S02]  /*09d0*/  DFMA R34, R30, UR62, R34 ;  /* 0x0000003e1e227c2b */ /* 0x000fc40008000022 */
[----:B0-----:R-:W-:Y:S01]  /*09e0*/  DFMA R32, R32, UR48, RZ ;  /* 0x0000003020207c2b */ /* 0x001fe200080000ff */
[----:B------:R-:W0:Y:S01]  /*09f0*/  LDCU.128 UR16, c[0x3][0x8d0] ;  /* 0x00c11a00ff1077ac */ /* 0x000e220008000c00 */
[C---:B------:R-:W-:Y:S01]  /*0a00*/  DFMA R22, R38.reuse, UR76, R22 ;  /* 0x0000004c26167c2b */ /* 0x040fe20008000016 */
[----:B------:R-:W-:Y:S01]  /*0a10*/  R2UR.FILL UR77, R54 ;  /* 0x00000000364d72ca */ /* 0x000fe200004e0000 */
[----:B-1----:R-:W-:Y:S01]  /*0a20*/  DFMA R18, R38, UR28, R18 ;  /* 0x0000001c26127c2b */ /* 0x002fe20008000012 */
[----:B------:R-:W1:Y:S01]  /*0a30*/  LDCU.128 UR12, c[0x3][0x930] ;  /* 0x00c12600ff0c77ac */ /* 0x000e620008000c00 */
[C---:B------:R-:W-:Y:S01]  /*0a40*/  DFMA R48, R30.reuse, UR58, R48 ;  /* 0x0000003a1e307c2b */ /* 0x040fe20008000030 */
[----:B------:R-:W-:Y:S01]  /*0a50*/  R2UR.FILL UR76, R55 ;  /* 0x00000000374c72ca */ /* 0x000fe200004e0000 */
[----:B------:R-:W-:Y:S01]  /*0a60*/  DFMA R32, R30, UR50, R32 ;  /* 0x000000321e207c2b */ /* 0x000fe20008000020 */
[----:B------:R-:W2:Y:S01]  /*0a70*/  LDCU.128 UR4, c[0x3][0xaa0] ;  /* 0x00c15400ff0477ac */ /* 0x000ea20008000c00 */
[----:B------:R-:W-:-:S02]  /*0a80*/  DFMA R42, R36, UR56, R42 ;  /* 0x00000038242a7c2b */ /* 0x000fc4000800002a */
[----:B---3--:R-:W-:Y:S01]  /*0a90*/  DFMA R24, R36, UR72, R24 ;  /* 0x0000004824187c2b */ /* 0x008fe20008000018 */
[----:B------:R-:W3:Y:S01]  /*0aa0*/  LDCU.128 UR24, c[0x3][0xad0] ;  /* 0x00c15a00ff1877ac */ /* 0x000ee20008000c00 */
[----:B------:R-:W-:Y:S02]  /*0ab0*/  DFMA R22, R16, UR8, R22 ;  /* 0x0000000810167c2b */ /* 0x000fe40008000016 */
[----:B----4-:R-:W-:Y:S01]  /*0ac0*/  DFMA R28, R36, UR36, R28 ;  /* 0x00000024241c7c2b */ /* 0x010fe2000800001c */
[----:B------:R-:W4:Y:S01]  /*0ad0*/  LDCU.128 UR44, c[0x3][0x870] ;  /* 0x00c10e00ff2c77ac */ /* 0x000f220008000c00 */
[----:B------:R-:W-:Y:S02]  /*0ae0*/  DFMA R26, R16, UR10, R26 ;  /* 0x0000000a101a7c2b */ /* 0x000fe4000800001a */
[----:B0-----:R-:W-:Y:S01]  /*0af0*/  DFMA R46, R36, UR16, R46 ;  /* 0x00000010242e7c2b */ /* 0x001fe2000800002e */
[----:B------:R-:W0:Y:S01]  /*0b00*/  LDCU.128 UR40, c[0x3][0xb30] ;  /* 0x00c16600ff2877ac */ /* 0x000e220008000c00 */
[----:B------:R-:W-:-:S02]  /*0b10*/  DFMA R24, R20, UR74, R24 ;  /* 0x0000004a14187c2b */ /* 0x000fc40008000018 */
[----:B-1----:R-:W-:Y:S01]  /*0b20*/  DFMA R52, R36, UR12, R52 ;  /* 0x0000000c24347c2b */ /* 0x002fe20008000034 */
[----:B--2---:R-:W-:Y:S01]  /*0b30*/  UMOV UR28, UR20 ;  /* 0x00000014001c7c82 */ /* 0x004fe20008000000 */
[----:B------:R-:W-:Y:S01]  /*0b40*/  UMOV UR29, UR21 ;  /* 0x00000015001d7c82 */ /* 0x000fe20008000000 */
[----:B------:R-:W-:Y:S01]  /*0b50*/  R2UR.FILL UR21, R58 ;  /* 0x000000003a1572ca */ /* 0x000fe200004e0000 */
[C---:B------:R-:W-:Y:S01]  /*0b60*/  DFMA R34, R38.reuse, UR4, R34 ;  /* 0x0000000426227c2b */ /* 0x040fe20008000022 */
[----:B------:R-:W-:Y:S01]  /*0b70*/  R2UR.FILL UR20, R59 ;  /* 0x000000003b1472ca */ /* 0x000fe200004e0000 */
[----:B------:R-:W-:Y:S01]  /*0b80*/  UMOV UR60, UR70 ;  /* 0x00000046003c7c82 */ /* 0x000fe20008000000 */
[----:B------:R-:W-:Y:S01]  /*0b90*/  UMOV UR61, UR71 ;  /* 0x00000047003d7c82 */ /* 0x000fe20008000000 */
[----:B---3--:R-:W-:Y:S01]  /*0ba0*/  DFMA R44, R38, UR24, R44 ;  /* 0x00000018262c7c2b */ /* 0x008fe2000800002c */
[----:B------:R-:W-:Y:S01]  /*0bb0*/  UMOV UR16, UR52 ;  /* 0x0000003400107c82 */ /* 0x000fe20008000000 */
[----:B------:R-:W-:Y:S01]  /*0bc0*/  UMOV UR17, UR53 ;  /* 0x0000003500117c82 */ /* 0x000fe20008000000 */
[----:B------:R-:W-:Y:S01]  /*0bd0*/  UMOV UR24, UR22 ;  /* 0x0000001600187c82 */ /* 0x000fe20008000000 */
[----:B------:R-:W-:Y:S01]  /*0be0*/  UMOV UR25, UR23 ;  /* 0x0000001700197c82 */ /* 0x000fe20008000000 */
[----:B------:R-:W-:Y:S01]  /*0bf0*/  UMOV UR48, UR60 ;  /* 0x0000003c00307c82 */ /* 0x000fe20008000000 */
[----:B------:R-:W-:Y:S01]  /*0c00*/  UMOV UR49, UR61 ;  /* 0x0000003d00317c82 */ /* 0x000fe20008000000 */
[----:B------:R-:W-:Y:S01]  /*0c10*/  R2UR.FILL UR23, R56 ;  /* 0x00000000381772ca */ /* 0x000fe200004e0000 */
[----:B----4-:R-:W-:Y:S01]  /*0c20*/  DFMA R40, R36, UR44, R40 ;  /* 0x0000002c24287c2b */ /* 0x010fe20008000028 */
[----:B------:R-:W-:Y:S01]  /*0c30*/  R2UR.FILL UR22, R57 ;  /* 0x00000000391672ca */ /* 0x000fe200004e0000 */
[C---:B------:R-:W-:Y:S01]  /*0c40*/  DFMA R28, R20.reuse, UR38, R28 ;  /* 0x00000026141c7c2b */ /* 0x040fe2000800001c */
[----:B------:R-:W1:Y:S01]  /*0c50*/  LDCU.128 UR68, c[0x3][0x850] ;  /* 0x00c10a00ff4477ac */ /* 0x000e620008000c00 */
[----:B------:R-:W-:-:S02]  /*0c60*/  DFMA R42, R20, UR16, R42 ;  /* 0x00000010142a7c2b */ /* 0x000fc4000800002a */
[C---:B------:R-:W-:Y:S01]  /*0c70*/  DFMA R46, R20.reuse, UR18, R46 ;  /* 0x00000012142e7c2b */ /* 0x040fe2000800002e */
[----:B------:R-:W2:Y:S01]  /*0c80*/  LDCU.128 UR64, c[0x3][0x880] ;  /* 0x00c11000ff4077ac */ /* 0x000ea20008000c00 */
[----:B------:R-:W-:Y:S02]  /*0c90*/  DFMA R52, R20, UR14, R52 ;  /* 0x0000000e14347c2b */ /* 0x000fe40008000034 */
[----:B------:R-:W-:Y:S01]  /*0ca0*/  DFMA R34, R16, UR6, R34 ;  /* 0x0000000610227c2b */ /* 0x000fe20008000022 */
[----:B------:R-:W3:Y:S01]  /*0cb0*/  LDCU.128 UR60, c[0x3][0x8b0] ;  /* 0x00c11600ff3c77ac */ /* 0x000ee20008000c00 */
[C---:B------:R-:W-:Y:S02]  /*0cc0*/  DFMA R48, R38.reuse, UR20, R48 ;  /* 0x0000001426307c2b */ /* 0x040fe40008000030 */
[----:B0-----:R-:W-:Y:S01]  /*0cd0*/  DFMA R32, R38, UR40, R32 ;  /* 0x0000002826207c2b */ /* 0x001fe20008000020 */
[----:B------:R-:W-:Y:S01]  /*0ce0*/  UMOV UR44, UR48 ;  /* 0x00000030002c7c82 */ /* 0x000fe20008000000 */
[----:B------:R-:W-:Y:S01]  /*0cf0*/  UMOV UR45, UR49 ;  /* 0x00000031002d7c82 */ /* 0x000fe20008000000 */
[----:B------:R-:W0:Y:S01]  /*0d00*/  LDCU.128 UR56, c[0x3][0x8e0] ;  /* 0x00c11c00ff3877ac */ /* 0x000e220008000c00 */
[----:B------:R-:W-:-:S02]  /*0d10*/  DFMA R40, R20, UR46, R40 ;  /* 0x0000002e14287c2b */ /* 0x000fc40008000028 */
[C---:B------:R-:W-:Y:S01]  /*0d20*/  DFMA R18, R16.reuse, UR30, R18 ;  /* 0x0000001e10127c2b */ /* 0x040fe20008000012 */
[----:B------:R-:W4:Y:S01]  /*0d30*/  LDCU.128 UR52, c[0x3][0x910] ;  /* 0x00c12200ff3477ac */ /* 0x000f220008000c00 */
[C---:B------:R-:W-:Y:S02]  /*0d40*/  DFMA R44, R16.reuse, UR26, R44 ;  /* 0x0000001a102c7c2b */ /* 0x040fe4000800002c */
[C---:B------:R-:W-:Y:S01]  /*0d50*/  DFMA R48, R16.reuse, UR22, R48 ;  /* 0x0000001610307c2b */ /* 0x040fe20008000030 */
[----:B------:R-:W4:Y:S01]  /*0d60*/  LDCU.128 UR72, c[0x3][0xa50] ;  /* 0x00c14a00ff4877ac */ /* 0x000f220008000c00 */
[----:B------:R-:W-:Y:S02]  /*0d70*/  DFMA R32, R16, UR42, R32 ;  /* 0x0000002a10207c2b */ /* 0x000fe40008000020 */
[C---:B------:R-:W-:Y:S01]  /*0d80*/  DFMA R24, R14.reuse, UR32, R24 ;  /* 0x000000200e187c2b */ /* 0x040fe20008000018 */
[----:B------:R-:W4:Y:S01]  /*0d90*/  LDCU.128 UR36, c[0x3][0xa80] ;  /* 0x00c15000ff2477ac */ /* 0x000f220008000c00 */
[----:B-1----:R-:W-:-:S02]  /*0da0*/  DFMA R28, R14, UR68, R28 ;  /* 0x000000440e1c7c2b */ /* 0x002fc4000800001c */
[C---:B--2---:R-:W-:Y:S01]  /*0db0*/  DFMA R40, R14.reuse, UR64, R40 ;  /* 0x000000400e287c2b */ /* 0x044fe20008000028 */
[----:B------:R-:W1:Y:S01]  /*0dc0*/  LDCU.128 UR16, c[0x3][0xab0] ;  /* 0x00c15600ff1077ac */ /* 0x000e620008000c00 */
[C---:B---3--:R-:W-:Y:S02]  /*0dd0*/  DFMA R42, R14.reuse, UR60, R42 ;  /* 0x0000003c0e2a7c2b */ /* 0x048fe4000800002a */
[----:B0-----:R-:W-:Y:S01]  /*0de0*/  DFMA R46, R14, UR56, R46 ;  /* 0x000000380e2e7c2b */ /* 0x001fe2000800002e */
[----:B------:R-:W0:Y:S01]  /*0df0*/  LDCU.128 UR12, c[0x3][0xae0] ;  /* 0x00c15c00ff0c77ac */ /* 0x000e220008000c00 */
        /* <DEDUP_REMOVED lines=10> */
[----:B-1----:R-:W-:Y:S02]  /*0ea0*/  DFMA R34, R8, UR16, R34 ;  /* 0x0000001008227c2b */ /* 0x002fe40008000022 */
[----:B------:R-:W-:-:S02]  /*0eb0*/  DFMA R42, R12, UR62, R42 ;  /* 0x0000003e0c2a7c2b */ /* 0x000fc4000800002a */
[----:B0-----:R-:W-:Y:S02]  /*0ec0*/  DFMA R44, R8, UR12, R44 ;  /* 0x0000000c082c7c2b */ /* 0x001fe4000800002c */
[----:B------:R-:W-:Y:S02]  /*0ed0*/  DFMA R46, R12, UR58, R46 ;  /* 0x0000003a0c2e7c2b */ /* 0x000fe4000800002e */
[----:B--2---:R-:W-:Y:S02]  /*0ee0*/  DFMA R48, R8, UR8, R48 ;  /* 0x0000000808307c2b */ /* 0x004fe40008000030 */
[----:B------:R-:W-:Y:S02]  /*0ef0*/  DFMA R50, R12, UR54, R50 ;  /* 0x000000360c327c2b */ /* 0x000fe40008000032 */
[----:B---3--:R-:W-:Y:S02]  /*0f00*/  DFMA R52, R14, UR48, R52 ;  /* 0x000000300e347c2b */ /* 0x008fe40008000034 */
[----:B------:R-:W-:-:S02]  /*0f10*/  DFMA R22, R10, UR24, R22 ;  /* 0x000000180a167c2b */ /* 0x000fc40008000016 */
[----:B----4-:R-:W-:Y:S02]  /*0f20*/  DFMA R32, R8, UR4, R32 ;  /* 0x0000000408207c2b */ /* 0x010fe40008000020 */
[C---:B------:R-:W-:Y:S02]  /*0f30*/  DFMA R26, R10.reuse, UR74, R26 ;  /* 0x0000004a0a1a7c2b */ /* 0x040fe4000800001a */
[C---:B------:R-:W-:Y:S02]  /*0f40*/  DFMA R18, R10.reuse, UR38, R18 ;  /* 0x000000260a127c2b */ /* 0x040fe40008000012 */
[C---:B------:R-:W-:Y:S02]  /*0f50*/  DFMA R34, R10.reuse, UR18, R34 ;  /* 0x000000120a227c2b */ /* 0x040fe40008000022 */
[C---:B------:R-:W-:Y:S02]  /*0f60*/  DFMA R44, R10.reuse, UR14, R44 ;  /* 0x0000000e0a2c7c2b */ /* 0x040fe4000800002c */
[----:B------:R-:W-:-:S02]  /*0f70*/  DFMA R48, R10, UR10, R48 ;  /* 0x0000000a0a307c2b */ /* 0x000fc40008000030 */
[----:B------:R-:W-:Y:S02]  /*0f80*/  DFMA R52, R12, UR50, R52 ;  /* 0x000000320c347c2b */ /* 0x000fe40008000034 */
        /* <DEDUP_REMOVED lines=27> */
.L_x_148:
[----:B------:R-:W-:Y:S05]  /*1140*/  BSYNC.RECONVERGENT B0 ;  /* 0x0000000000007941 */ /* 0x000fea0003800200 */
.L_x_147:
[----:B------:R-:W-:Y:S01]  /*1150*/  BAR.SYNC.DEFER_BLOCKING 0x0 ;  /* 0x0000000000007b1d */ /* 0x000fe20000010000 */
[----:B0-----:R-:W-:Y:S02]  /*1160*/  IMAD.MOV.U32 R8, RZ, RZ, 0xc ;  /* 0x0000000cff087424 */ /* 0x001fe400078e00ff */
[----:B------:R-:W-:-:S03]  /*1170*/  IMAD.IADD R7, R7, 0x1, R0 ;  /* 0x0000000107077824 */ /* 0x000fc600078e0200 */
[----:B------:R-:W-:Y:S04]  /*1180*/  BSSY.RECONVERGENT B0, `(.L_x_149) ;  /* 0x00000ce000007945 */ /* 0x000fe80003800200 */
[----:B------:R-:W-:Y:S05]  /*1190*/  @P2 BRA `(.L_x_150) ;  /* 0x0000000c00302947 */ /* 0x000fea0003800000 */
[----:B-----5:R-:W-:Y:S01]  /*11a0*/  LDS.64 R10, [R4] ;  /* 0x00000000040a7984 */ /* 0x020fe20000000a00 */
        /* <DEDUP_REMOVED lines=69> */
[----:B------:R-:W-:Y:S01]  /*1600*/  UMOV UR56, UR66 ;  /* 0x0000004200387c82 */ /* 0x000fe20008000000 */
[C---:B------:R-:W-:Y:S01]  /*1610*/  DFMA R48, R16.reuse, UR6, R12 ;  /* 0x0000000610307c2b */ /* 0x040fe2000800000c */
[----:B------:R-:W-:Y:S01]  /*1620*/  UMOV UR57, UR67 ;  /* 0x0000004300397c82 */ /* 0x000fe20008000000 */
[----:B------:R-:W-:Y:S01]  /*1630*/  DFMA R50, R16, UR10, R50 ;  /* 0x0000000a10327c2b */ /* 0x000fe20008000032 */
[----:B------:R-:W-:Y:S01]  /*1640*/  LDS.64 R12, [R4+0x1a0] ;  /* 0x0001a000040c7984 */ /* 0x000fe20000000a00 */
[----:B------:R-:W-:Y:S01]  /*1650*/  DADD R18, R18, -R20 ;  /* 0x0000000012127229 */ /* 0x000fe20000000814 */
[----:B------:R-:W4:Y:S01]  /*1660*/  LDCU.128 UR48, c[0x3][0xa40] ;  /* 0x00c14800ff3077ac */ /* 0x000f220008000c00 */
[C---:B------:R-:W-:Y:S01]  /*1670*/  DFMA R26, R10.reuse, UR72, R26 ;  /* 0x000000480a1a7c2b */ /* 0x040fe2000800001a */
[----:B------:R-:W4:Y:S01]  /*1680*/  LDS.64 R16, [R4+0x2d8] ;  /* 0x0002d80004107984 */ /* 0x000f220000000a00 */
[C---:B0-----:R-:W-:Y:S01]  /*1690*/  DFMA R34, R10.reuse, UR28, R34 ;  /* 0x0000001c0a227c2b */ /* 0x041fe20008000022 */
[----:B------:R-:W0:Y:S01]  /*16a0*/  LDCU.128 UR20, c[0x3][0x820] ;  /* 0x00c10400ff1477ac */ /* 0x000e220008000c00 */
[----:B---3--:R-:W-:Y:S01]  /*16b0*/  DFMA R38, R10, UR32, R38 ;  /* 0x000000200a267c2b */ /* 0x008fe20008000026 */
[----:B------:R-:W-:Y:S01]  /*16c0*/  LDS.64 R20, [R4+0x208] ;  /* 0x0002080004147984 */ /* 0x000fe20000000a00 */
[----:B------:R-:W-:Y:S01]  /*16d0*/  DFMA R28, R18, UR24, R24 ;  /* 0x00000018121c7c2b */ /* 0x000fe20008000018 */
[----:B------:R-:W-:Y:S01]  /*16e0*/  UMOV UR26, UR56 ;  /* 0x00000038001a7c82 */ /* 0x000fe20008000000 */
[----:B------:R-:W-:Y:S01]  /*16f0*/  UMOV UR27, UR57 ;  /* 0x00000039001b7c82 */ /* 0x000fe20008000000 */
[----:B------:R-:W3:Y:S01]  /*1700*/  LDS.64 R24, [R4+0x270] ;  /* 0x0002700004187984 */ /* 0x000ee20000000a00 */
[----:B------:R-:W0:Y:S01]  /*1710*/  LDCU.128 UR56, c[0x3][0xaa0] ;  /* 0x00c15400ff3877ac */ /* 0x000e220008000c00 */
[----:B-1----:R-:W-:-:S02]  /*1720*/  DFMA R44, R10, UR36, R44 ;  /* 0x000000240a2c7c2b */ /* 0x002fc4000800002c */
[C---:B--2---:R-:W-:Y:S01]  /*1730*/  DFMA R46, R10.reuse, UR40, R46 ;  /* 0x000000280a2e7c2b */ /* 0x044fe2000800002e */
[----:B------:R-:W1:Y:S01]  /*1740*/  LDCU.128 UR52, c[0x3][0xa70] ;  /* 0x00c14e00ff3477ac */ /* 0x000e620008000c00 */
[----:B------:R-:W-:Y:S02]  /*1750*/  DFMA R52, R10, UR44, R52 ;  /* 0x0000002c0a347c2b */ /* 0x000fe40008000034 */
[----:B----4-:R-:W-:Y:S01]  /*1760*/  DFMA R32, R18, UR48, R32 ;  /* 0x0000003012207c2b */ /* 0x010fe20008000020 */
[----:B------:R-:W-:Y:S01]  /*1770*/  UMOV UR12, UR70 ;  /* 0x00000046000c7c82 */ /* 0x000fe20008000000 */
[----:B------:R-:W-:Y:S01]  /*1780*/  UMOV UR13, UR71 ;  /* 0x00000047000d7c82 */ /* 0x000fe20008000000 */
[----:B------:R-:W-:Y:S01]  /*1790*/  UMOV UR16, UR68 ;  /* 0x0000004400107c82 */ /* 0x000fe20008000000 */
[----:B------:R-:W-:Y:S01]  /*17a0*/  UMOV UR17, UR69 ;  /* 0x0000004500117c82 */ /* 0x000fe20008000000 */
[----:B------:R-:W2:Y:S01]  /*17b0*/  LDCU.128 UR64, c[0x3][0xb00] ;  /* 0x00c16000ff4077ac */ /* 0x000ea20008000c00 */
[----:B------:R-:W-:-:S02]  /*17c0*/  DFMA R30, R10, UR16, R30 ;  /* 0x000000100a1e7c2b */ /* 0x000fc4000800001e */
[C-C-:B------:R-:W-:Y:S01]  /*17d0*/  DADD R10, R14.reuse, R22.reuse ;  /* 0x000000000e0a7229 */ /* 0x140fe20000000016 */
[----:B------:R-:W4:Y:S01]  /*17e0*/  LDCU.128 UR68, c[0x3][0xb30] ;  /* 0x00c16600ff4477ac */ /* 0x000f220008000c00 */
[----:B------:R-:W-:Y:S02]  /*17f0*/  DADD R14, R14, -R22 ;  /* 0x000000000e0e7229 */ /* 0x000fe40000000816 */
[C---:B0-----:R-:W-:Y:S01]  /*1800*/  DFMA R40, R18.reuse, UR56, R40 ;  /* 0x0000003812287c2b */ /* 0x041fe20008000028 */
        /* <DEDUP_REMOVED lines=10> */
[----:B------:R-:W0:Y:S01]  /*18b0*/  LDCU.128 UR4, c[0x3][0x850] ;  /* 0x00c10a00ff0477ac */ /* 0x000e220008000c00 */
[----:B-1----:R-:W-:-:S02]  /*18c0*/  DFMA R36, R18, UR52, R36 ;  /* 0x0000003412247c2b */ /* 0x002fc40008000024 */
[C---:B------:R-:W-:Y:S01]  /*18d0*/  DFMA R26, R10.reuse, UR74, R26 ;  /* 0x0000004a0a1a7c2b */ /* 0x040fe2000800001a */
[----:B------:R-:W1:Y:S01]  /*18e0*/  LDCU.128 UR8, c[0x3][0x880] ;  /* 0x00c11000ff0877ac */ /* 0x000e620008000c00 */
[C---:B------:R-:W-:Y:S02]  /*18f0*/  DFMA R30, R10.reuse, UR32, R30 ;  /* 0x000000200a1e7c2b */ /* 0x040fe4000800001e */
[C---:B------:R-:W-:Y:S01]  /*1900*/  DFMA R34, R10.reuse, UR30, R34 ;  /* 0x0000001e0a227c2b */ /* 0x040fe20008000022 */
[----:B------:R-:W3:Y:S01]  /*1910*/  LDCU.128 UR12, c[0x3][0x8b0] ;  /* 0x00c11600ff0c77ac */ /* 0x000ee20008000c00 */
[C---:B------:R-:W-:Y:S02]  /*1920*/  DFMA R38, R10.reuse, UR34, R38 ;  /* 0x000000220a267c2b */ /* 0x040fe40008000026 */
[C---:B------:R-:W-:Y:S01]  /*1930*/  DFMA R44, R10.reuse, UR38, R44 ;  /* 0x000000260a2c7c2b */ /* 0x040fe2000800002c */
[----:B------:R-:W3:Y:S01]  /*1940*/  LDCU.128 UR16, c[0x3][0x8e0] ;  /* 0x00c11c00ff1077ac */ /* 0x000ee20008000c00 */
[----:B------:R-:W-:-:S02]  /*1950*/  DFMA R46, R10, UR42, R46 ;  /* 0x0000002a0a2e7c2b */ /* 0x000fc4000800002e */
[----:B------:R-:W-:Y:S01]  /*1960*/  DFMA R52, R10, UR46, R52 ;  /* 0x0000002e0a347c2b */ /* 0x000fe20008000034 */
[----:B------:R-:W3:Y:S01]  /*1970*/  LDCU.128 UR20, c[0x3][0x910] ;  /* 0x00c12200ff1477ac */ /* 0x000ee20008000c00 */
[C---:B------:R-:W-:Y:S02]  /*1980*/  DFMA R28, R14.reuse, UR40, R28 ;  /* 0x000000280e1c7c2b */ /* 0x040fe4000800001c */
[----:B------:R-:W-:Y:S01]  /*1990*/  DFMA R32, R14, UR50, R32 ;  /* 0x000000320e207c2b */ /* 0x000fe20008000020 */
[----:B------:R-:W3:Y:S01]  /*19a0*/  LDCU.128 UR24, c[0x3][0x940] ;  /* 0x00c12800ff1877ac */ /* 0x000ee20008000c00 */
[C---:B------:R-:W-:Y:S02]  /*19b0*/  DFMA R42, R18.reuse, UR60, R42 ;  /* 0x0000003c122a7c2b */ /* 0x040fe4000800002a */
[C---:B--2---:R-:W-:Y:S01]  /*19c0*/  DFMA R48, R18.reuse, UR64, R48 ;  /* 0x0000004012307c2b */ /* 0x044fe20008000030 */
[----:B------:R-:W-:Y:S01]  /*19d0*/  UMOV UR52, UR28 ;  /* 0x0000001c00347c82 */ /* 0x000fe20008000000 */
[----:B------:R-:W-:Y:S01]  /*19e0*/  UMOV UR53, UR29 ;  /* 0x0000001d00357c82 */ /* 0x000fe20008000000 */
[----:B------:R-:W2:Y:S01]  /*19f0*/  LDCU.128 UR72, c[0x3][0xa20] ;  /* 0x00c14400ff4877ac */ /* 0x000ea20008000c00 */
[----:B----4-:R-:W-:-:S02]  /*1a00*/  DFMA R50, R18, UR68, R50 ;  /* 0x0000004412327c2b */ /* 0x010fc40008000032 */
[----:B------:R-:W-:Y:S01]  /*1a10*/  DADD R10, R12, R16 ;  /* 0x000000000c0a7229 */ /* 0x000fe20000000010 */
[----:B------:R-:W4:Y:S01]  /*1a20*/  LDCU.128 UR28, c[0x3][0xa50] ;  /* 0x00c14a00ff1c77ac */ /* 0x000f220008000c00 */
[C---:B------:R-:W-:Y:S02]  /*1a30*/  DFMA R36, R14.reuse, UR54, R36 ;  /* 0x000000360e247c2b */ /* 0x040fe40008000024 */
[C---:B------:R-:W-:Y:S01]  /*1a40*/  DFMA R40, R14.reuse, UR58, R40 ;  /* 0x0000003a0e287c2b */ /* 0x040fe20008000028 */
[----:B------:R-:W4:Y:S01]  /*1a50*/  LDCU.128 UR32, c[0x3][0xa80] ;  /* 0x00c15000ff2077ac */ /* 0x000f220008000c00 */
[C---:B------:R-:W-:Y:S02]  /*1a60*/  DFMA R42, R14.reuse, UR62, R42 ;  /* 0x0000003e0e2a7c2b */ /* 0x040fe4000800002a */
[----:B------:R-:W-:Y:S01]  /*1a70*/  DFMA R48, R14, UR66, R48 ;  /* 0x000000420e307c2b */ /* 0x000fe20008000030 */
[----:B------:R-:W4:Y:S01]  /*1a80*/  LDCU.128 UR36, c[0x3][0xab0] ;  /* 0x00c15600ff2477ac */ /* 0x000f220008000c00 */
[----:B------:R-:W-:-:S02]  /*1a90*/  DADD R12, R12, -R16 ;  /* 0x000000000c0c7229 */ /* 0x000fc40000000810 */
[----:B------:R-:W-:Y:S01]  /*1aa0*/  DFMA R50, R14, UR70, R50 ;  /* 0x000000460e327c2b */ /* 0x000fe20008000032 */
[----:B------:R-:W4:Y:S01]  /*1ab0*/  LDCU.128 UR40, c[0x3][0xae0] ;  /* 0x00c15c00ff2877ac */ /* 0x000f220008000c00 */
[C---:B------:R-:W-:Y:S02]  /*1ac0*/  DFMA R26, R10.reuse, UR56, R26 ;  /* 0x000000380a1a7c2b */ /* 0x040fe4000800001a */
[C---:B0-----:R-:W-:Y:S01]  /*1ad0*/  DFMA R30, R10.reuse, UR4, R30 ;  /* 0x000000040a1e7c2b */ /* 0x041fe2000800001e */
[----:B------:R-:W0:Y:S01]  /*1ae0*/  LDCU.128 UR44, c[0x3][0xb10] ;  /* 0x00c16200ff2c77ac */ /* 0x000e220008000c00 */
[C---:B-1----:R-:W-:Y:S02]  /*1af0*/  DFMA R34, R10.reuse, UR8, R34 ;  /* 0x000000080a227c2b */ /* 0x042fe40008000022 */
[C---:B---3--:R-:W-:Y:S01]  /*1b00*/  DFMA R38, R10.reuse, UR12, R38 ;  /* 0x0000000c0a267c2b */ /* 0x048fe20008000026 */
[----:B------:R-:W1:Y:S01]  /*1b10*/  LDCU.128 UR48, c[0x3][0xb40] ;  /* 0x00c16800ff3077ac */ /* 0x000e620008000c00 */
[----:B------:R-:W-:-:S02]  /*1b20*/  DFMA R44, R10, UR16, R44 ;  /* 0x000000100a2c7c2b */ /* 0x000fc4000800002c */
[C---:B------:R-:W-:Y:S02]  /*1b30*/  DFMA R46, R10.reuse, UR20, R46 ;  /* 0x000000140a2e7c2b */ /* 0x040fe4000800002e */
[----:B------:R-:W-:Y:S02]  /*1b40*/  DFMA R52, R10, UR24, R52 ;  /* 0x000000180a347c2b */ /* 0x000fe40008000034 */
[----:B------:R-:W-:Y:S02]  /*1b50*/  DADD R10, R20, R24 ;  /* 0x00000000140a7229 */ /* 0x000fe40000000018 */
[C---:B--2---:R-:W-:Y:S02]  /*1b60*/  DFMA R28, R12.reuse, UR72, R28 ;  /* 0x000000480c1c7c2b */ /* 0x044fe4000800001c */
[C---:B----4-:R-:W-:Y:S02]  /*1b70*/  DFMA R32, R12.reuse, UR28, R32 ;  /* 0x0000001c0c207c2b */ /* 0x050fe40008000020 */
[----:B------:R-:W-:-:S02]  /*1b80*/  DFMA R36, R12, UR32, R36 ;  /* 0x000000200c247c2b */ /* 0x000fc40008000024 */
[C---:B------:R-:W-:Y:S02]  /*1b90*/  DFMA R40, R12.reuse, UR36, R40 ;  /* 0x000000240c287c2b */ /* 0x040fe40008000028 */
[C---:B------:R-:W-:Y:S02]  /*1ba0*/  DFMA R42, R12.reuse, UR40, R42 ;  /* 0x000000280c2a7c2b */ /* 0x040fe4000800002a */
[----:B0-----:R-:W-:Y:S02]  /*1bb0*/  DFMA R48, R12, UR44, R48 ;  /* 0x0000002c0c307c2b */ /* 0x001fe40008000030 */
[----:B------:R-:W-:Y:S02]  /*1bc0*/  DADD R20, R20, -R24 ;  /* 0x0000000014147229 */ /* 0x000fe40000000818 */
[----:B-1----:R-:W-:Y:S02]  /*1bd0*/  DFMA R50, R12, UR48, R50 ;  /* 0x000000300c327c2b */ /* 0x002fe40008000032 */
[----:B------:R-:W-:-:S02]  /*1be0*/  DFMA R26, R10, UR52, R26 ;  /* 0x000000340a1a7c2b */ /* 0x000fc4000800001a */
[C---:B------:R-:W-:Y:S02]  /*1bf0*/  DFMA R30, R10.reuse, UR6, R30 ;  /* 0x000000060a1e7c2b */ /* 0x040fe4000800001e */
        /* <DEDUP_REMOVED lines=38> */
.L_x_150:
[----:B------:R-:W-:Y:S05]  /*1e60*/  BSYNC.RECONVERGENT B0 ;  /* 0x0000000000007941 */ /* 0x000fea0003800200 */
.L_x_149:
[----:B------:R-:W-:Y:S01]  /*1e70*/  PRMT R9, R7, 0x5410, R6 ;  /* 0x0000541007097816 */ /* 0x000fe20000000006 */
[----:B------:R-:W-:Y:S01]  /*1e80*/  UMOV UR4, 0xa90d ;  /* 0x0000a90d00047882 */ /* 0x000fe20000000000 */
[----:B------:R-:W-:Y:S03]  /*1e90*/  BAR.SYNC.DEFER_BLOCKING 0x0 ;  /* 0x0000000000007b1d */ /* 0x000fe60000010000 */
[----:B------:R-:W-:Y:S02]  /*1ea0*/  IDP.2A.LO.U16.U8 R8, R9, UR4, R8 ;  /* 0x0000000409087c26 */ /* 0x000fe40008001008 */
[----:B------:R-:W-:Y:S01]  /*1eb0*/  IMAD R5, R6, 0x548, R5 ;  /* 0x0000054806057824 */ /* 0x000fe200078e0205 */
[----:B------:R-:W1:Y:S01]  /*1ec0*/  LDCU.128 UR4, c[0x3][0x800] ;  /* 0x00c10000ff0477ac */ /* 0x000e620008000c00 */
[----:B------:R-:W-:Y:S01]  /*1ed0*/  IMAD R9, R3, 0x895, R8 ;  /* 0x0000089503097824 */ /* 0x000fe200078e0208 */
[----:B------:R-:W2:Y:S03]  /*1ee0*/  LDCU.128 UR8, c[0x3][0xa00] ;  /* 0x00c14000ff0877ac */ /* 0x000ea60008000c00 */
[----:B------:R-:W-:Y:S01]  /*1ef0*/  IMAD.WIDE R98, R9, 0x8, R98 ;  /* 0x0000000809627825 */ /* 0x000fe200078e0262 */
[----:B------:R-:W3:Y:S04]  /*1f00*/  LDCU.128 UR52, c[0x3][0xa40] ;  /* 0x00c14800ff3477ac */ /* 0x000ee80008000c00 */
[----:B------:R-:W4:Y:S01]  /*1f10*/  LDG.E.64.CONSTANT R36, desc[UR76][R98.64+-0x60] ;  /* 0xffffa04c62247981 */ /* 0x000f22000c1e9b00 */
[----:B------:R-:W2:Y:S03]  /*1f20*/  LDCU.128 UR20, c[0x3][0xa30] ;  /* 0x00c14600ff1477ac */ /* 0x000ea60008000c00 */
[----:B0-----:R-:W4:Y:S01]  /*1f30*/  LDG.E.64.CONSTANT R38, desc[UR76][R98.64+-0x8] ;  /* 0xfffff84c62267981 */ /* 0x001f22000c1e9b00 */
[----:B------:R-:W0:Y:S03]  /*1f40*/  LDCU.128 UR16, c[0x3][0x860] ;  /* 0x00c10c00ff1077ac */ /* 0x000e260008000c00 */
[----:B------:R-:W4:Y:S01]  /*1f50*/  LDG.E.64.CONSTANT R40, desc[UR76][R98.64+-0x58] ;  /* 0xffffa84c62287981 */ /* 0x000f22000c1e9b00 */
[----:B------:R-:W0:Y:S03]  /*1f60*/  LDCU.128 UR44, c[0x3][0x840] ;  /* 0x00c10800ff2c77ac */ /* 0x000e260008000c00 */
[----:B------:R-:W4:Y:S01]  /*1f70*/  LDG.E.64.CONSTANT R56, desc[UR76][R98.64] ;  /* 0x0000004c62387981 */ /* 0x000f22000c1e9b00 */
[----:B------:R-:W0:Y:S03]  /*1f80*/  LDCU.128 UR12, c[0x3][0x830] ;  /* 0x00c10600ff0c77ac */ /* 0x000e260008000c00 */
[----:B------:R-:W4:Y:S01]  /*1f90*/  LDG.E.64.CONSTANT R44, desc[UR76][R98.64+-0x50] ;  /* 0xffffb04c622c7981 */ /* 0x000f22000c1e9b00 */
[----:B------:R-:W0:Y:S03]  /*1fa0*/  LDCU.128 UR36, c[0x3][0x810] ;  /* 0x00c10200ff2477ac */ /* 0x000e260008000c00 */
[----:B------:R-:W4:Y:S01]  /*1fb0*/  LDG.E.64.CONSTANT R42, desc[UR76][R98.64+-0x10] ;  /* 0xfffff04c622a7981 */ /* 0x000f22000c1e9b00 */
[----:B------:R-:W-:Y:S01]  /*1fc0*/  LOP3.LUT R8, R7, 0xffff, RZ, 0xc0, !PT ;  /* 0x0000ffff07087812 */ /* 0x000fe200078ec0ff */
[----:B------:R-:W0:Y:S02]  /*1fd0*/  LDCU.128 UR40, c[0x3][0xa10] ;  /* 0x00c14200ff2877ac */ /* 0x000e240008000c00 */
[----:B------:R-:W4:Y:S02]  /*1fe0*/  LDG.E.64.CONSTANT R74, desc[UR76][R98.64+-0x18] ;  /* 0xffffe84c624a7981 */ /* 0x000f24000c1e9b00 */
[----:B------:R-:W-:Y:S01]  /*1ff0*/  IMAD R5, R8, 0x68, R5 ;  /* 0x0000006808057824 */ /* 0x000fe200078e0205 */
[----:B------:R-:W0:Y:S04]  /*2000*/  LDCU.128 UR24, c[0x3][0xa60] ;  /* 0x00c14c00ff1877ac */ /* 0x000e280008000c00 */
[----:B------:R-:W-:Y:S01]  /*2010*/  LDS.64 R122, [R5] ;  /* 0x00000000057a7984 */ /* 0x000fe20000000a00 */
[----:B------:R-:W0:Y:S03]  /*2020*/  LDCU.128 UR28, c[0x3][0x820] ;  /* 0x00c10400ff1c77ac */ /* 0x000e260008000c00 */
[----:B------:R-:W1:Y:S01]  /*2030*/  LDS.64 R6, [R5+0x58] ;  /* 0x0000580005067984 */ /* 0x000e620000000a00 */
[----:B------:R-:W0:Y:S03]  /*2040*/  LDCU.128 UR32, c[0x3][0xa20] ;  /* 0x00c14400ff2077ac */ /* 0x000e260008000c00 */
[----:B------:R-:W-:Y:S01]  /*2050*/  LDS.64 R46, [R5+0x8] ;  /* 0x00000800052e7984 */ /* 0x000fe20000000a00 */
[----:B------:R-:W4:Y:S03]  /*2060*/  LDCU.128 UR56, c[0x3][0xb20] ;  /* 0x00c16400ff3877ac */ /* 0x000f260008000c00 */
[----:B------:R-:W2:Y:S01]  /*2070*/  LDS.64 R8, [R5+0x50] ;  /* 0x0000500005087984 */ /* 0x000ea20000000a00 */
[----:B------:R-:W4:Y:S03]  /*2080*/  LDCU.128 UR64, c[0x3][0x930] ;  /* 0x00c12600ff4077ac */ /* 0x000f260008000c00 */
[----:B------:R-:W-:Y:S01]  /*2090*/  LDS.64 R128, [R5+0x10] ;  /* 0x0000100005807984 */ /* 0x000fe20000000a00 */
[----:B------:R-:W4:Y:S03]  /*20a0*/  LDCU.128 UR68, c[0x3][0xb10] ;  /* 0x00c16200ff4477ac */ /* 0x000f260008000c00 */
[----:B-----5:R-:W0:Y:S01]  /*20b0*/  LDS.64 R10, [R5+0x48] ;  /* 0x00004800050a7984 */ /* 0x020e220000000a00 */
[----:B------:R-:W4:Y:S03]  /*20c0*/  LDCU.128 UR60, c[0x3][0xb30] ;  /* 0x00c16600ff3c77ac */ /* 0x000f260008000c00 */
[----:B------:R-:W-:Y:S01]  /*20d0*/  LDS.64 R106, [R5+0x18] ;  /* 0x00001800056a7984 */ /* 0x000fe20000000a00 */
[----:B------:R-:W4:Y:S03]  /*20e0*/  LDCU.128 UR72, c[0x3][0x940] ;  /* 0x00c12800ff4877ac */ /* 0x000f260008000c00 */
[----:B------:R-:W0:Y:S04]  /*20f0*/  LDS.64 R12, [R5+0x40] ;  /* 0x00004000050c7984 */ /* 0x000e280000000a00 */
[----:B------:R-:W-:Y:S04]  /*2100*/  LDS.64 R100, [R5+0x20] ;  /* 0x0000200005647984 */ /* 0x000fe80000000a00 */
[----:B------:R-:W0:Y:S04]  /*2110*/  LDS.64 R14, [R5+0x38] ;  /* 0x00003800050e7984 */ /* 0x000e280000000a00 */
[----:B------:R-:W-:Y:S04]  /*2120*/  LDS.64 R62, [R5+0x28] ;  /* 0x00002800053e7984 */ /* 0x000fe80000000a00 */
[----:B------:R-:W0:Y:S01]  /*2130*/  LDS.64 R16, [R5+0x30] ;  /* 0x0000300005107984 */ /* 0x000e220000000a00 */
[----:B-1----:R-:W-:-:S02]  /*2140*/  DADD R34, R122, R6 ;  /* 0x000000007a227229 */ /* 0x002fc40000000006 */
[----:B------:R-:W-:Y:S01]  /*2150*/  DADD R122, R122, -R6 ;  /* 0x000000007a7a7229 */ /* 0x000fe20000000806 */
[----:B---3--:R-:W-:Y:S01]  /*2160*/  IMAD.U32 R52, RZ, RZ, UR52 ;  /* 0x00000034ff347e24 */ /* 0x008fe2000f8e00ff */
[C-C-:B--2---:R-:W-:Y:S02]  /*2170*/  DADD R108, R46.reuse, R8.reuse ;  /* 0x000000002e6c7229 */ /* 0x144fe40000000008 */
[----:B------:R-:W-:Y:S01]  /*2180*/  DADD R46, R46, -R8 ;  /* 0x000000002e2e7229 */ /* 0x000fe20000000808 */
[----:B------:R-:W-:Y:S01]  /*2190*/  IMAD.U32 R53, RZ, RZ, UR53 ;  /* 0x00000035ff357e24 */ /* 0x000fe2000f8e00ff */
[----:B------:R-:W-:Y:S01]  /*21a0*/  DFMA R8, R34, UR4, RZ ;  /* 0x0000000422087c2b */ /* 0x000fe200080000ff */
[----:B------:R-:W-:Y:S01]  /*21b0*/  IMAD.U32 R112, RZ, RZ, UR54 ;  /* 0x00000036ff707e24 */ /* 0x000fe2000f8e00ff */
[----:B------:R-:W-:Y:S02]  /*21c0*/  DFMA R22, R122, UR8, RZ ;  /* 0x000000087a167c2b */ /* 0x000fe400080000ff */
[----:B0-----:R-:W-:-:S02]  /*21d0*/  DADD R80, R128, R10 ;  /* 0x0000000080507229 */ /* 0x001fc4000000000a */
[----:B------:R-:W-:Y:S01]  /*21e0*/  DADD R128, R128, -R10 ;  /* 0x0000000080807229 */ /* 0x000fe2000000080a */
[----:B------:R-:W-:Y:S01]  /*21f0*/  IMAD.U32 R113, RZ, RZ, UR55 ;  /* 0x00000037ff717e24 */ /* 0x000fe2000f8e00ff */
[----:B------:R-:W-:Y:S01]  /*2200*/  MOV.SPILL R11, UR9 ;  /* 0x00000009000b7c02 */ /* 0x000fe20009000f00 */
[----:B------:R-:W-:Y:S01]  /*2210*/  UMOV UR9, UR53 ;  /* 0x0000003500097c82 */ /* 0x000fe20008000000 */
[C-C-:B------:R-:W-:Y:S02]  /*2220*/  DADD R50, R106.reuse, R12.reuse ;  /* 0x000000006a327229 */ /* 0x140fe4000000000c */
[----:B------:R-:W-:Y:S01]  /*2230*/  DADD R106, R106, -R12 ;  /* 0x000000006a6a7229 */ /* 0x000fe2000000080c */
[----:B------:R-:W-:Y:S01]  /*2240*/  MOV.SPILL R13, UR5 ;  /* 0x00000005000d7c02 */ /* 0x000fe20009000f00 */
[----:B------:R-:W-:Y:S01]  /*2250*/  UMOV UR5, UR55 ;  /* 0x0000003700057c82 */ /* 0x000fe20008000000 */
[C-C-:B------:R-:W-:Y:S02]  /*2260*/  DADD R104, R100.reuse, R14.reuse ;  /* 0x0000000064687229 */ /* 0x140fe4000000000e */
[----:B------:R-:W-:Y:S01]  /*2270*/  DADD R100, R100, -R14 ;  /* 0x0000000064647229 */ /* 0x000fe2000000080e */
[----:B------:R-:W-:Y:S01]  /*2280*/  MOV.SPILL R14, UR8 ;  /* 0x00000008000e7c02 */ /* 0x000fe20009000f00 */
[----:B------:R-:W-:Y:S01]  /*2290*/  UMOV UR8, UR52 ;  /* 0x0000003400087c82 */ /* 0x000fe20008000000 */
[----:B------:R-:W-:-:S02]  /*22a0*/  DADD R102, R62, R16 ;  /* 0x000000003e667229 */ /* 0x000fc40000000010 */
[----:B------:R-:W-:Y:S01]  /*22b0*/  DADD R62, R62, -R16 ;  /* 0x000000003e3e7229 */ /* 0x000fe20000000810 */
[----:B------:R-:W-:Y:S01]  /*22c0*/  MOV.SPILL R16, UR4 ;  /* 0x0000000400107c02 */ /* 0x000fe20009000f00 */
[----:B------:R-:W-:Y:S01]  /*22d0*/  UMOV UR4, UR54 ;  /* 0x0000003600047c82 */ /* 0x000fe20008000000 */
[----:B------:R-:W0:Y:S01]  /*22e0*/  LDCU.128 UR52, c[0x3][0x870] ;  /* 0x00c10e00ff3477ac */ /* 0x000e220008000c00 */
[----:B------:R-:W-:Y:S01]  /*22f0*/  DFMA R28, R122, UR20, RZ ;  /* 0x000000147a1c7c2b */ /* 0x000fe200080000ff */
[----:B------:R-:W-:Y:S02]  /*2300*/  MOV.SPILL R17, UR21 ;  /* 0x0000001500117c02 */ /* 0x000fe40009000f00 */
[----:B------:R-:W-:Y:S01]  /*2310*/  MOV.SPILL R20, UR20 ;  /* 0x0000001400147c02 */ /* 0x000fe20009000f00 */
[----:B0-----:R-:W-:Y:S01]  /*2320*/  UMOV UR48, UR52 ;  /* 0x0000003400307c82 */ /* 0x001fe20008000000 */
        /* <DEDUP_REMOVED lines=8> */
[----:B------:R-:W-:Y:S01]  /*23b0*/  IMAD.U32 R86, RZ, RZ, UR44 ;  /* 0x0000002cff567e24 */ /* 0x000fe2000f8e00ff */
[----:B------:R-:W-:Y:S01]  /*23c0*/  DFMA R30, R34, UR16, RZ ;  /* 0x00000010221e7c2b */ /* 0x000fe200080000ff */
[----:B------:R-:W-:Y:S01]  /*23d0*/  IMAD.U32 R87, RZ, RZ, UR45 ;  /* 0x0000002dff577e24 */ /* 0x000fe2000f8e00ff */
[----:B------:R-:W-:Y:S01]  /*23e0*/  UMOV UR50, UR44 ;  /* 0x0000002c00327c82 */ /* 0x000fe20008000000 */
[----:B------:R-:W-:Y:S01]  /*23f0*/  UMOV UR51, UR45 ;  /* 0x0000002d00337c82 */ /* 0x000fe20008000000 */
        /* <DEDUP_REMOVED lines=11> */
[----:B------:R-:W-:Y:S02]  /*24b0*/  DFMA R26, R34, UR12, RZ ;  /* 0x0000000c221a7c2b */ /* 0x000fe400080000ff */
[----:B------:R-:W-:Y:S02]  /*24c0*/  DFMA R8, R108, UR6, R8 ;  /* 0x000000066c087c2b */ /* 0x000fe40008000008 */
[C---:B------:R-:W-:Y:S02]  /*24d0*/  DFMA R24, R46.reuse, UR10, R22 ;  /* 0x0000000a2e187c2b */ /* 0x040fe40008000016 */
[----:B------:R-:W-:Y:S02]  /*24e0*/  DFMA R28, R46, UR22, R28 ;  /* 0x000000162e1c7c2b */ /* 0x000fe4000800001c */
[----:B------:R-:W-:-:S02]  /*24f0*/  DFMA R26, R108, UR14, R26 ;  /* 0x0000000e6c1a7c2b */ /* 0x000fc4000800001a */
[----:B------:R-:W-:Y:S02]  /*2500*/  DFMA R8, R80, UR36, R8 ;  /* 0x0000002450087c2b */ /* 0x000fe40008000008 */
[----:B------:R-:W-:Y:S01]  /*2510*/  DFMA R24, R128, UR40, R24 ;  /* 0x0000002880187c2b */ /* 0x000fe20008000018 */
[----:B0-----:R-:W-:Y:S01]  /*2520*/  UMOV UR36, UR52 ;  /* 0x0000003400247c82 */ /* 0x001fe20008000000 */
[----:B------:R-:W-:Y:S01]  /*2530*/  UMOV UR37, UR53 ;  /* 0x0000003500257c82 */ /* 0x000fe20008000000 */
[----:B------:R-:W-:Y:S01]  /*2540*/  IMAD.U32 R60, RZ, RZ, UR52 ;  /* 0x00000034ff3c7e24 */ /* 0x000fe2000f8e00ff */
[----:B------:R-:W-:Y:S01]  /*2550*/  UMOV UR14, UR54 ;  /* 0x00000036000e7c82 */ /* 0x000fe20008000000 */
[----:B------:R-:W-:Y:S01]  /*2560*/  IMAD.U32 R61, RZ, RZ, UR53 ;  /* 0x00000035ff3d7e24 */ /* 0x000fe2000f8e00ff */
[----:B------:R-:W-:Y:S01]  /*2570*/  UMOV UR15, UR55 ;  /* 0x00000037000f7c82 */ /* 0x000fe20008000000 */
[----:B------:R-:W-:Y:S02]  /*2580*/  IMAD.U32 R88, RZ, RZ, UR54 ;  /* 0x00000036ff587e24 */ /* 0x000fe4000f8e00ff */
[----:B------:R-:W-:Y:S01]  /*2590*/  IMAD.U32 R89, RZ, RZ, UR55 ;  /* 0x00000037ff597e24 */ /* 0x000fe2000f8e00ff */
[----:B------:R-:W0:Y:S01]  /*25a0*/  LDCU.128 UR52, c[0x3][0xa50] ;  /* 0x00c14a00ff3477ac */ /* 0x000e220008000c00 */
[----:B------:R-:W-:-:S02]  /*25b0*/  DFMA R32, R122, UR24, RZ ;  /* 0x000000187a207c2b */ /* 0x000fc400080000ff */
[----:B------:R-:W-:Y:S02]  /*25c0*/  DFMA R26, R80, UR50, R26 ;  /* 0x00000032501a7c2b */ /* 0x000fe4000800001a */
[----:B------:R-:W-:Y:S02]  /*25d0*/  DFMA R28, R128, UR8, R28 ;  /* 0x00000008801c7c2b */ /* 0x000fe4000800001c */
[----:B------:R-:W-:Y:S02]  /*25e0*/  DFMA R8, R50, UR38, R8 ;  /* 0x0000002632087c2b */ /* 0x000fe40008000008 */
[----:B------:R-:W-:Y:S01]  /*25f0*/  DFMA R24, R106, UR42, R24 ;  /* 0x0000002a6a187c2b */ /* 0x000fe20008000018 */
[----:B------:R-:W-:Y:S01]  /*2600*/  MOV.SPILL R15, UR13 ;  /* 0x0000000d000f7c02 */ /* 0x000fe20009000f00 */
[----:B------:R-:W-:Y:S01]  /*2610*/  DFMA R30, R108, UR18, R30 ;  /* 0x000000126c1e7c2b */ /* 0x000fe2000800001e */
[----:B------:R-:W-:Y:S01]  /*2620*/  MOV.SPILL R18, UR12 ;  /* 0x0000000c00127c02 */ /* 0x000fe20009000f00 */
[----:B------:R-:W-:Y:S01]  /*2630*/  DFMA R32, R46, UR26, R32 ;  /* 0x0000001a2e207c2b */ /* 0x000fe20008000020 */
[----:B------:R-:W1:Y:S01]  /*2640*/  LDCU.128 UR40, c[0x3][0xa80] ;  /* 0x00c15000ff2877ac */ /* 0x000e620008000c00 */
[----:B------:R-:W-:-:S02]  /*2650*/  DFMA R26, R50, UR46, R26 ;  /* 0x0000002e321a7c2b */ /* 0x000fc4000800001a */
[----:B------:R-:W-:Y:S01]  /*2660*/  DFMA R28, R106, UR4, R28 ;  /* 0x000000046a1c7c2b */ /* 0x000fe2000800001c */
[----:B0-----:R-:W-:Y:S01]  /*2670*/  UMOV UR22, UR52 ;  /* 0x0000003400167c82 */ /* 0x001fe20008000000 */
        /* <DEDUP_REMOVED lines=10> */
[----:B------:R-:W-:-:S02]  /*2720*/  DFMA R48, R80, UR48, R30 ;  /* 0x0000003050307c2b */ /* 0x000fc4000800001e */
[----:B------:R-:W-:Y:S02]  /*2730*/  DFMA R32, R128, UR44, R32 ;  /* 0x0000002c80207c2b */ /* 0x000fe40008000020 */
[----:B------:R-:W-:Y:S01]  /*2740*/  DFMA R26, R104, UR36, R26 ;  /* 0x00000024681a7c2b */ /* 0x000fe2000800001a */
[----:B------:R-:W-:Y:S01]  /*2750*/  MOV.SPILL R21, UR25 ;  /* 0x0000001900157c02 */ /* 0x000fe20009000f00 */
[----:B------:R-:W-:Y:S01]  /*2760*/  DFMA R30, R100, UR22, R28 ;  /* 0x00000016641e7c2b */ /* 0x000fe2000800001c */
[----:B------:R-:W-:Y:S01]  /*2770*/  MOV.SPILL R22, UR24 ;  /* 0x0000001800167c02 */ /* 0x000fe20009000f00 */
[----:B------:R-:W-:Y:S01]  /*2780*/  DFMA R8, R102, UR30, R8 ;  /* 0x0000001e66087c2b */ /* 0x000fe20008000008 */
[----:B-1----:R-:W-:Y:S01]  /*2790*/  UMOV UR4, UR42 ;  /* 0x0000002a00047c82 */ /* 0x002fe20008000000 */
[----:B------:R-:W-:Y:S01]  /*27a0*/  DFMA R28, R62, UR34, R24 ;  /* 0x000000223e1c7c2b */ /* 0x000fe20008000018 */
[----:B------:R-:W-:Y:S01]  /*27b0*/  UMOV UR5, UR43 ;  /* 0x0000002b00057c82 */ /* 0x000fe20008000000 */
[----:B------:R-:W-:Y:S01]  /*27c0*/  DFMA R58, R50, UR20, R48 ;  /* 0x00000014323a7c2b */ /* 0x000fe20008000030 */
[----:B------:R-:W-:Y:S01]  /*27d0*/  IMAD.U32 R90, RZ, RZ, UR42 ;  /* 0x0000002aff5a7e24 */ /* 0x000fe2000f8e00ff */
[----:B------:R-:W-:Y:S01]  /*27e0*/  DFMA R68, R106, UR16, R32 ;  /* 0x000000106a447c2b */ /* 0x000fe20008000020 */
[----:B0-----:R-:W-:Y:S01]  /*27f0*/  UMOV UR10, UR52 ;  /* 0x00000034000a7c82 */ /* 0x001fe20008000000 */
[----:B------:R-:W-:Y:S01]  /*2800*/  DFMA R32, R102, UR14, R26 ;  /* 0x0000000e66207c2b */ /* 0x000fe2000800001a */
[----:B------:R-:W-:Y:S01]  /*2810*/  UMOV UR11, UR53 ;  /* 0x00000035000b7c82 */ /* 0x000fe20008000000 */
[----:B------:R-:W-:Y:S01]  /*2820*/  DFMA R48, R62, UR12, R30 ;  /* 0x0000000c3e307c2b */ /* 0x000fe2000800001e */
[----:B------:R-:W-:Y:S01]  /*2830*/  UMOV UR24, UR40 ;  /* 0x0000002800187c82 */ /* 0x000fe20008000000 */
[----:B------:R-:W-:Y:S01]  /*2840*/  DADD R30, R8, R28 ;  /* 0x00000000081e7229 */ /* 0x000fe2000000001c */
[----:B------:R-:W-:Y:S01]  /*2850*/  UMOV UR25, UR41 ;  /* 0x0000002900197c82 */ /* 0x000fe20008000000 */
[----:B------:R-:W-:Y:S01]  /*2860*/  DFMA R70, R104, UR10, R58 ;  /* 0x0000000a68467c2b */ /* 0x000fe2000800003a */
[----:B------:R-:W0:Y:S01]  /*2870*/  LDCU.64 UR10, c[0x3][0xa08] ;  /* 0x00c14100ff0a77ac */ /* 0x000e220008000a00 */
[----:B------:R-:W-:-:S02]  /*2880*/  DADD R28, R8, -R28 ;  /* 0x00000000081c7229 */ /* 0x000fc4000000081c */
[C-C-:B------:R-:W-:Y:S01]  /*2890*/  DADD R58, R32.reuse, -R48.reuse ;  /* 0x00000000203a7229 */ /* 0x140fe20000000830 */
[----:B------:R-:W1:Y:S01]  /*28a0*/  LDCU.128 UR28, c[0x3][0x890] ;  /* 0x00c11200ff1c77ac */ /* 0x000e620008000c00 */
[----:B------:R-:W-:Y:S01]  /*28b0*/  DADD R32, R32, R48 ;  /* 0x0000000020207229 */ /* 0x000fe20000000030 */
[----:B------:R-:W2:Y:S01]  /*28c0*/  LDC.64 R48, c[0x3][0x838] ;  /* 0x00c20e00ff307b82 */ /* 0x000ea20000000a00 */
[----:B------:R-:W-:Y:S01]  /*28d0*/  DFMA R68, R100, UR24, R68 ;  /* 0x0000001864447c2b */ /* 0x000fe20008000044 */
[----:B------:R-:W3:Y:S01]  /*28e0*/  LDCU.128 UR32, c[0x3][0xa90] ;  /* 0x00c15200ff2077ac */ /* 0x000ee20008000c00 */
[----:B------:R-:W-:Y:S01]  /*28f0*/  UMOV UR8, UR54 ;  /* 0x0000003600087c82 */ /* 0x000fe20008000000 */
[----:B------:R-:W-:Y:S01]  /*2900*/  UMOV UR9, UR55 ;  /* 0x0000003700097c82 */ /* 0x000fe20008000000 */
[----:B------:R-:W0:Y:S01]  /*2910*/  LDCU.128 UR12, c[0x3][0x8a0] ;  /* 0x00c11400ff0c77ac */ /* 0x000e220008000c00 */
[----:B------:R-:W-:-:S03]  /*2920*/  DFMA R70, R102, UR8, R70 ;  /* 0x0000000866467c2b */ /* 0x000fc60008000046 */
[----:B------:R-:W-:Y:S01]  /*2930*/  DFMA R68, R62, UR4, R68 ;  /* 0x000000043e447c2b */ /* 0x000fe20008000044 */
[----:B------:R-:W3:Y:S01]  /*2940*/  LDCU.128 UR36, c[0x3][0x8c0] ;  /* 0x00c11800ff2477ac */ /* 0x000ee20008000c00 */
[----:B------:R-:W-:Y:S02]  /*2950*/  IMAD.U32 R91, RZ, RZ, UR43 ;  /* 0x0000002bff5b7e24 */ /* 0x000fe4000f8e00ff */
[----:B------:R-:W-:Y:S01]  /*2960*/  IMAD.U32 R96, RZ, RZ, UR46 ;  /* 0x0000002eff607e24 */ /* 0x000fe2000f8e00ff */
[----:B------:R-:W3:Y:S01]  /*2970*/  LDCU.128 UR40, c[0x3][0x8f0] ;  /* 0x00c11e00ff2877ac */ /* 0x000ee20008000c00 */
[----:B------:R-:W-:Y:S02]  /*2980*/  IMAD.U32 R97, RZ, RZ, UR47 ;  /* 0x0000002fff617e24 */ /* 0x000fe4000f8e00ff */
[----:B------:R-:W-:Y:S01]  /*2990*/  IMAD.U32 R66, RZ, RZ, UR52 ;  /* 0x00000034ff427e24 */ /* 0x000fe2000f8e00ff */
[----:B------:R-:W3:Y:S01]  /*29a0*/  LDCU.128 UR48, c[0x3][0xac0] ;  /* 0x00c15800ff3077ac */ /* 0x000ee20008000c00 */
[----:B----4-:R-:W-:-:S02]  /*29b0*/  DMUL R36, R36, R30 ;  /* 0x0000001e24247228 */ /* 0x010fc40000000000 */
[----:B------:R-:W-:Y:S02]  /*29c0*/  DMUL R38, R38, R58 ;  /* 0x0000003a26267228 */ /* 0x000fe40000000000 */
[----:B------:R-:W-:Y:S01]  /*29d0*/  DMUL R40, R40, R32 ;  /* 0x0000002028287228 */ /* 0x000fe20000000000 */
[----:B0-----:R-:W-:Y:S01]  /*29e0*/  UMOV UR4, UR12 ;  /* 0x0000000c00047c82 */ /* 0x001fe20008000000 */
[----:B------:R-:W-:Y:S01]  /*29f0*/  DADD R8, R70, -R68 ;  /* 0x0000000046087229 */ /* 0x000fe20000000844 */
[----:B------:R-:W-:Y:S01]  /*2a00*/  UMOV UR5, UR13 ;  /* 0x0000000d00057c82 */ /* 0x000fe20008000000 */
[CCC-:B------:R-:W-:Y:S01]  /*2a10*/  DFMA R78, R56.reuse, R28.reuse, R36.reuse ;  /* 0x0000001c384e722b */ /* 0x1c0fe20000000024 */
[----:B------:R-:W0:Y:S01]  /*2a20*/  LDCU.128 UR44, c[0x3][0x920] ;  /* 0x00c12400ff2c77ac */ /* 0x000e220008000c00 */
[----:B------:R-:W-:Y:S02]  /*2a30*/  DFMA R56, R56, -R28, R36 ;  /* 0x8000001c3838722b */ /* 0x000fe40000000024 */
[----:B------:R-:W-:-:S04]  /*2a40*/  DADD R58, R38, R40 ;  /* 0x00000000263a7229 */ /* 0x000fc80000000028 */
[----:B------:R-:W-:Y:S02]  /*2a50*/  DFMA R30, R78, UR6, RZ ;  /* 0x000000064e1e7c2b */ /* 0x000fe400080000ff */
[----:B------:R-:W-:Y:S01]  /*2a60*/  DFMA R82, R56, UR10, RZ ;  /* 0x0000000a38527c2b */ /* 0x000fe200080000ff */
[----:B------:R-:W4:Y:S01]  /*2a70*/  LDCU.128 UR8, c[0x3][0xaa0] ;  /* 0x00c15400ff0877ac */ /* 0x000f220008000c00 */
[----:B------:R-:W-:Y:S02]  /*2a80*/  DADD R68, R70, R68 ;  /* 0x0000000046447229 */ /* 0x000fe40000000044 */
[----:B-1----:R-:W-:Y:S02]  /*2a90*/  DFMA R32, R34, UR28, RZ ;  /* 0x0000001c22207c2b */ /* 0x002fe400080000ff */
[----:B--2---:R-:W-:Y:S02]  /*2aa0*/  DFMA R30, R58, R48, R30 ;  /* 0x000000303a1e722b */ /* 0x004fe4000000001e */
[----:B---3--:R-:W-:-:S02]  /*2ab0*/  DFMA R48, R122, UR32, RZ ;  /* 0x000000207a307c2b */ /* 0x008fc400080000ff */
[----:B------:R-:W-:Y:S02]  /*2ac0*/  DMUL R44, R44, R68 ;  /* 0x000000442c2c7228 */ /* 0x000fe40000000000 */
[----:B------:R-:W-:-:S04]  /*2ad0*/  DFMA R68, R108, UR30, R32 ;  /* 0x0000001e6c447c2b */ /* 0x000fc80008000020 */
[----:B------:R-:W-:-:S04]  /*2ae0*/  DFMA R48, R46, UR34, R48 ;  /* 0x000000222e307c2b */ /* 0x000fc80008000030 */
[----:B------:R-:W-:Y:S01]  /*2af0*/  DFMA R68, R80, UR4, R68 ;  /* 0x0000000450447c2b */ /* 0x000fe20008000044 */
[----:B----4-:R-:W-:Y:S01]  /*2b00*/  UMOV UR4, UR8 ;  /* 0x0000000800047c82 */ /* 0x010fe20008000000 */
[----:B------:R-:W-:Y:S01]  /*2b10*/  UMOV UR5, UR9 ;  /* 0x0000000900057c82 */ /* 0x000fe20008000000 */
[----:B------:R-:W-:Y:S01]  /*2b20*/  DMUL R42, R42, R8 ;  /* 0x000000082a2a7228 */ /* 0x000fe20000000000 */
[----:B------:R-:W-:Y:S01]  /*2b30*/  MOV.SPILL R8, UR7 ;  /* 0x0000000700087c02 */ /* 0x000fe20009000f00 */
[----:B------:R-:W-:Y:S01]  /*2b40*/  DFMA R48, R128, UR4, R48 ;  /* 0x0000000480307c2b */ /* 0x000fe20008000030 */
[----:B------:R-:W-:Y:S01]  /*2b50*/  MOV.SPILL R9, UR6 ;  /* 0x0000000600097c02 */ /* 0x000fe20009000f00 */
[----:B------:R-:W1:Y:S01]  /*2b60*/  LDCU.128 UR4, c[0x3][0x8b0] ;  /* 0x00c11600ff0477ac */ /* 0x000e620008000c00 */
[----:B------:R-:W-:Y:S02]  /*2b70*/  IMAD.U32 R70, RZ, RZ, UR14 ;  /* 0x0000000eff467e24 */ /* 0x000fe4000f8e00ff */
[----:B------:R-:W-:Y:S01]  /*2b80*/  IMAD.U32 R71, RZ, RZ, UR15 ;  /* 0x0000000fff477e24 */ /* 0x000fe2000f8e00ff */
[----:B------:R-:W-:Y:S01]  /*2b90*/  DFMA R124, R34, UR36, RZ ;  /* 0x00000024227c7c2b */ /* 0x000fe200080000ff */
[----:B------:R-:W-:-:S02]  /*2ba0*/  MOV.SPILL R29, UR37 ;  /* 0x00000025001d7c02 */ /* 0x000fc40009000f00 */
[----:B------:R-:W-:Y:S02]  /*2bb0*/  MOV.SPILL R19, UR36 ;  /* 0x0000002400137c02 */ /* 0x000fe40009000f00 */
[----:B------:R-:W-:Y:S02]  /*2bc0*/  R2UR UR36, R70 ;  /* 0x00000000462472ca */ /* 0x000fe400000e0000 */
[----:B------:R-:W-:Y:S01]  /*2bd0*/  R2UR UR37, R71 ;  /* 0x00000000472572ca */ /* 0x000fe200000e0000 */
[C---:B------:R-:W-:Y:S01]  /*2be0*/  DFMA R70, R34.reuse, UR40, RZ ;  /* 0x0000002822467c2b */ /* 0x040fe200080000ff */
[----:B------:R-:W-:Y:S01]  /*2bf0*/  IMAD.U32 R116, RZ, RZ, UR12 ;  /* 0x0000000cff747e24 */ /* 0x000fe2000f8e00ff */
[----:B0-----:R-:W-:Y:S01]  /*2c00*/  DFMA R34, R34, UR44, RZ ;  /* 0x0000002c22227c2b */ /* 0x001fe200080000ff */
[----:B------:R-:W-:Y:S01]  /*2c10*/  IMAD.U32 R117, RZ, RZ, UR13 ;  /* 0x0000000dff757e24 */ /* 0x000fe2000f8e00ff */
[----:B------:R-:W-:Y:S02]  /*2c20*/  MOV.SPILL R7, UR45 ;  /* 0x0000002d00077c02 */ /* 0x000fe40009000f00 */
[----:B------:R-:W-:Y:S01]  /*2c30*/  MOV.SPILL R10, UR44 ;  /* 0x0000002c000a7c02 */ /* 0x000fe20009000f00 */
[----:B-1----:R-:W-:Y:S01]  /*2c40*/  UMOV UR12, UR4 ;  /* 0x00000004000c7c82 */ /* 0x002fe20008000000 */
[----:B------:R-:W-:Y:S01]  /*2c50*/  UMOV UR13, UR5 ;  /* 0x00000005000d7c82 */ /* 0x000fe20008000000 */
[----:B------:R-:W-:Y:S01]  /*2c60*/  UMOV UR44, UR6 ;  /* 0x00000006002c7c82 */ /* 0x000fe20008000000 */
[----:B------:R-:W-:Y:S01]  /*2c70*/  UMOV UR45, UR7 ;  /* 0x00000007002d7c82 */ /* 0x000fe20008000000 */
[----:B------:R-:W-:Y:S01]  /*2c80*/  DADD R84, R42, R44 ;  /* 0x000000002a547229 */ /* 0x000fe2000000002c */
[----:B------:R-:W0:Y:S01]  /*2c90*/  LDCU.128 UR4, c[0x3][0xab0] ;  /* 0x00c15600ff0477ac */ /* 0x000e220008000c00 */
[----:B------:R-:W-:-:S02]  /*2ca0*/  IMAD.U32 R67, RZ, RZ, UR53 ;  /* 0x00000035ff437e24 */ /* 0x000fc4000f8e00ff */
[----:B------:R-:W-:Y:S02]  /*2cb0*/  IMAD.U32 R92, RZ, RZ, UR54 ;  /* 0x00000036ff5c7e24 */ /* 0x000fe4000f8e00ff */
[----:B------:R-:W-:Y:S01]  /*2cc0*/  IMAD.U32 R93, RZ, RZ, UR55 ;  /* 0x00000037ff5d7e24 */ /* 0x000fe2000f8e00ff */
[----:B------:R-:W1:Y:S01]  /*2cd0*/  LDCU.128 UR52, c[0x3][0xaf0] ;  /* 0x00c15e00ff3477ac */ /* 0x000e620008000c00 */
[----:B------:R-:W-:Y:S01]  /*2ce0*/  DFMA R72, R84, UR18, R30 ;  /* 0x0000001254487c2b */ /* 0x000fe2000800001e */
[----:B------:R-:W-:Y:S02]  /*2cf0*/  MOV.SPILL R27, UR33 ;  /* 0x00000021001b7c02 */ /* 0x000fe40009000f00 */
[----:B------:R-:W-:Y:S01]  /*2d00*/  MOV.SPILL R30, UR32 ;  /* 0x00000020001e7c02 */ /* 0x000fe20009000f00 */
[----:B------:R-:W-:Y:S01]  /*2d10*/  UMOV UR32, UR10 ;  /* 0x0000000a00207c82 */ /* 0x000fe20008000000 */
[----:B------:R-:W-:Y:S01]  /*2d20*/  UMOV UR33, UR11 ;  /* 0x0000000b00217c82 */ /* 0x000fe20008000000 */
[----:B------:R-:W-:-:S02]  /*2d30*/  DFMA R68, R50, UR36, R68 ;  /* 0x0000002432447c2b */ /* 0x000fc40008000044 */
[----:B------:R-:W-:Y:S01]  /*2d40*/  DFMA R48, R106, UR32, R48 ;  /* 0x000000206a307c2b */ /* 0x000fe20008000030 */
[----:B0-----:R-:W-:Y:S01]  /*2d50*/  UMOV UR20, UR4 ;  /* 0x0000000400147c82 */ /* 0x001fe20008000000 */
[----:B------:R-:W-:-:S04]  /*2d60*/  UMOV UR21, UR5 ;  /* 0x0000000500157c82 */ /* 0x000fc80008000000 */
[----:B------:R-:W-:Y:S02]  /*2d70*/  DFMA R76, R104, UR12, R68 ;  /* 0x0000000c684c7c2b */ /* 0x000fe40008000044 */
[----:B------:R-:W-:Y:S02]  /*2d80*/  DFMA R48, R100, UR20, R48 ;  /* 0x0000001464307c2b */ /* 0x000fe40008000030 */
[C---:B------:R-:W-:Y:S02]  /*2d90*/  DFMA R126, R122.reuse, UR48, RZ ;  /* 0x000000307a7e7c2b */ /* 0x040fe400080000ff */
[C---:B-1----:R-:W-:Y:S02]  /*2da0*/  DFMA R68, R122.reuse, UR52, RZ ;  /* 0x000000347a447c2b */ /* 0x042fe400080000ff */
[----:B------:R-:W-:Y:S02]  /*2db0*/  DFMA R122, R122, UR56, RZ ;  /* 0x000000387a7a7c2b */ /* 0x000fe400080000ff */
[----:B------:R-:W-:-:S02]  /*2dc0*/  DFMA R76, R102, UR44, R76 ;  /* 0x0000002c664c7c2b */ /* 0x000fc4000800004c */
[----:B------:R-:W-:Y:S02]  /*2dd0*/  DFMA R48, R62, UR6, R48 ;  /* 0x000000063e307c2b */ /* 0x000fe40008000030 */
[C---:B------:R-:W-:Y:S02]  /*2de0*/  DFMA R126, R46.reuse, UR50, R126 ;  /* 0x000000322e7e7c2b */ /* 0x040fe4000800007e */
[C---:B------:R-:W-:Y:S02]  /*2df0*/  DFMA R68, R46.reuse, UR54, R68 ;  /* 0x000000362e447c2b */ /* 0x040fe40008000044 */
[----:B------:R-:W-:Y:S02]  /*2e00*/  DFMA R122, R46, UR58, R122 ;  /* 0x0000003a2e7a7c2b */ /* 0x000fe4000800007a */
[C-C-:B------:R-:W-:Y:S02]  /*2e10*/  DADD R46, R76.reuse, -R48.reuse ;  /* 0x000000004c2e7229 */ /* 0x140fe40000000830 */
[----:B------:R-:W-:Y:S01]  /*2e20*/  DADD R48, R76, R48 ;  /* 0x000000004c307229 */ /* 0x000fe20000000030 */
[----:B------:R-:W2:Y:S01]  /*2e30*/  LDG.E.64.CONSTANT R76, desc[UR76][R98.64+-0x48] ;  /* 0xffffb84c624c7981 */ /* 0x000ea2000c1e9b00 */
[----:B------:R-:W-:-:S02]  /*2e40*/  IMAD.U32 R114, RZ, RZ, UR8 ;  /* 0x00000008ff727e24 */ /* 0x000fc4000f8e00ff */
[----:B------:R-:W-:Y:S01]  /*2e50*/  IMAD.U32 R115, RZ, RZ, UR9 ;  /* 0x00000009ff737e24 */ /* 0x000fe2000f8e00ff */
[----:B------:R-:W0:Y:S01]  /*2e60*/  LDCU.128 UR8, c[0x3][0x8d0] ;  /* 0x00c11a00ff0877ac */ /* 0x000e220008000c00 */
[----:B------:R-:W-:Y:S02]  /*2e70*/  MOV.SPILL R25, UR29 ;  /* 0x0000001d00197c02 */ /* 0x000fe40009000f00 */
[----:B------:R-:W-:Y:S02]  /*2e80*/  MOV.SPILL R28, UR28 ;  /* 0x0000001c001c7c02 */ /* 0x000fe40009000f00 */
[----:B------:R-:W-:Y:S02]  /*2e90*/  MOV.SPILL R33, UR33 ;  /* 0x0000002100217c02 */ /* 0x000fe40009000f00 */
[----:B------:R-:W-:Y:S01]  /*2ea0*/  MOV.SPILL R130, UR32 ;  /* 0x0000002000827c02 */ /* 0x000fe20009000f00 */
[----:B0-----:R-:W-:Y:S01]  /*2eb0*/  UMOV UR32, UR8 ;  /* 0x0000000800207c82 */ /* 0x001fe20008000000 */
[----:B------:R-:W-:Y:S01]  /*2ec0*/  UMOV UR33, UR9 ;  /* 0x0000000900217c82 */ /* 0x000fe20008000000 */
[----:B------:R-:W-:Y:S01]  /*2ed0*/  UMOV UR28, UR10 ;  /* 0x0000000a001c7c82 */ /* 0x000fe20008000000 */
[----:B------:R-:W-:Y:S01]  /*2ee0*/  UMOV UR29, UR11 ;  /* 0x0000000b001d7c82 */ /* 0x000fe20008000000 */
[----:B------:R-:W0:Y:S01]  /*2ef0*/  LDCU.128 UR8, c[0x3][0x900] ;  /* 0x00c12000ff0877ac */ /* 0x000e220008000c00 */
[----:B------:R-:W-:Y:S01]  /*2f00*/  MOV.SPILL R24, UR25 ;  /* 0x0000001900187c02 */ /* 0x000fe20009000f00 */
[C---:B------:R-:W-:Y:S01]  /*2f10*/  DFMA R124, R108.reuse, UR38, R124 ;  /* 0x000000266c7c7c2b */ /* 0x040fe2000800007c */
[----:B------:R-:W-:Y:S01]  /*2f20*/  MOV.SPILL R26, UR24 ;  /* 0x00000018001a7c02 */ /* 0x000fe20009000f00 */
[C---:B------:R-:W-:Y:S01]  /*2f30*/  DFMA R70, R108.reuse, UR42, R70 ;  /* 0x0000002a6c467c2b */ /* 0x040fe20008000046 */
[----:B------:R-:W-:Y:S01]  /*2f40*/  MOV.SPILL R23, UR41 ;  /* 0x0000002900177c02 */ /* 0x000fe20009000f00 */
[----:B------:R-:W-:Y:S01]  /*2f50*/  DFMA R108, R108, UR46, R34 ;  /* 0x0000002e6c6c7c2b */ /* 0x000fe20008000022 */
[----:B------:R-:W-:-:S02]  /*2f60*/  MOV.SPILL R32, UR40 ;  /* 0x0000002800207c02 */ /* 0x000fc40009000f00 */
[----:B------:R-:W-:Y:S02]  /*2f70*/  MOV.SPILL R35, UR13 ;  /* 0x0000000d00237c02 */ /* 0x000fe40009000f00 */
[----:B------:R-:W-:Y:S01]  /*2f80*/  MOV.SPILL R132, UR12 ;  /* 0x0000000c00847c02 */ /* 0x000fe20009000f00 */
[----:B------:R-:W1:Y:S01]  /*2f90*/  LDCU.128 UR12, c[0x3][0x8e0] ;  /* 0x00c11c00ff0c77ac */ /* 0x000e620008000c00 */
[----:B0-----:R-:W-:Y:S01]  /*2fa0*/  UMOV UR40, UR8 ;  /* 0x0000000800287c82 */ /* 0x001fe20008000000 */
[----:B------:R-:W-:Y:S01]  /*2fb0*/  UMOV UR41, UR9 ;  /* 0x0000000900297c82 */ /* 0x000fe20008000000 */
[----:B------:R-:W-:Y:S01]  /*2fc0*/  UMOV UR24, UR10 ;  /* 0x0000000a00187c82 */ /* 0x000fe20008000000 */
[----:B------:R-:W-:Y:S01]  /*2fd0*/  UMOV UR25, UR11 ;  /* 0x0000000b00197c82 */ /* 0x000fe20008000000 */
[----:B------:R-:W0:Y:S01]  /*2fe0*/  LDCU.128 UR8, c[0x3][0xad0] ;  /* 0x00c15a00ff0877ac */ /* 0x000e220008000c00 */
[----:B------:R-:W-:Y:S02]  /*2ff0*/  MOV.SPILL R31, UR37 ;  /* 0x00000025001f7c02 */ /* 0x000fe40009000f00 */
[----:B------:R-:W-:Y:S01]  /*3000*/  MOV.SPILL R34, UR36 ;  /* 0x0000002400227c02 */ /* 0x000fe20009000f00 */
[----:B------:R-:W-:Y:S01]  /*3010*/  DMUL R46, R74, R46 ;  /* 0x0000002e4a2e7228 */ /* 0x000fe20000000000 */
[----:B------:R-:W3:Y:S01]  /*3020*/  LDC.64 R74, c[0x3][0xa38] ;  /* 0x00c28e00ff4a7b82 */ /* 0x000ee20000000a00 */
[----:B-1----:R-:W-:Y:S01]  /*3030*/  UMOV UR22, UR14 ;  /* 0x0000000e00167c82 */ /* 0x002fe20008000000 */
[----:B------:R-:W-:Y:S01]  /*3040*/  UMOV UR23, UR15 ;  /* 0x0000000f00177c82 */ /* 0x000fe20008000000 */
[----:B0-----:R-:W-:Y:S01]  /*3050*/  UMOV UR36, UR8 ;  /* 0x0000000800247c82 */ /* 0x001fe20008000000 */
[----:B------:R-:W-:Y:S01]  /*3060*/  UMOV UR37, UR9 ;  /* 0x0000000900257c82 */ /* 0x000fe20008000000 */
[----:B------:R-:W-:Y:S01]  /*3070*/  UMOV UR8, UR12 ;  /* 0x0000000c00087c82 */ /* 0x000fe20008000000 */
[----:B------:R-:W-:Y:S01]  /*3080*/  UMOV UR9, UR13 ;  /* 0x0000000d00097c82 */ /* 0x000fe20008000000 */
[----:B------:R-:W0:Y:S01]  /*3090*/  LDCU.128 UR12, c[0x3][0xae0] ;  /* 0x00c15c00ff0c77ac */ /* 0x000e220008000c00 */
[----:B------:R-:W-:-:S02]  /*30a0*/  DFMA R124, R80, UR32, R124 ;  /* 0x00000020507c7c2b */ /* 0x000fc4000800007c */
[C---:B------:R-:W-:Y:S02]  /*30b0*/  DFMA R70, R80.reuse, UR40, R70 ;  /* 0x0000002850467c2b */ /* 0x040fe40008000046 */
[----:B------:R-:W-:Y:S01]  /*30c0*/  DFMA R108, R80, UR64, R108 ;  /* 0x00000040506c7c2b */ /* 0x000fe2000800006c */
[----:B0-----:R-:W-:Y:S01]  /*30d0*/  UMOV UR4, UR12 ;  /* 0x0000000c00047c82 */ /* 0x001fe20008000000 */
[----:B------:R-:W-:Y:S01]  /*30e0*/  UMOV UR5, UR13 ;  /* 0x0000000d00057c82 */ /* 0x000fe20008000000 */
[----:B------:R-:W-:Y:S01]  /*30f0*/  UMOV UR18, UR14 ;  /* 0x0000000e00127c82 */ /* 0x000fe20008000000 */
[----:B------:R-:W-:Y:S01]  /*3100*/  UMOV UR19, UR15 ;  /* 0x0000000f00137c82 */ /* 0x000fe20008000000 */
[----:B------:R-:W0:Y:S01]  /*3110*/  LDCU.128 UR12, c[0x3][0xb00] ;  /* 0x00c16000ff0c77ac */ /* 0x000e220008000c00 */
[----:B------:R-:W-:Y:S02]  /*3120*/  DFMA R126, R128, UR36, R126 ;  /* 0x00000024807e7c2b */ /* 0x000fe4000800007e */
[----:B------:R-:W-:-:S02]  /*3130*/  DFMA R124, R50, UR28, R124 ;  /* 0x0000001c327c7c2b */ /* 0x000fc4000800007c */
[----:B------:R-:W-:-:S06]  /*3140*/  DFMA R70, R50, UR24, R70 ;  /* 0x0000001832467c2b */ /* 0x000fcc0008000046 */
[----:B------:R-:W-:-:S08]  /*3150*/  DFMA R124, R104, UR8, R124 ;  /* 0x00000008687c7c2b */ /* 0x000fd0000800007c */
[----:B------:R-:W-:Y:S02]  /*3160*/  DFMA R124, R102, UR22, R124 ;  /* 0x00000016667c7c2b */ /* 0x000fe4000800007c */
[----:B------:R-:W-:Y:S01]  /*3170*/  DFMA R122, R128, UR60, R122 ;  /* 0x0000003c807a7c2b */ /* 0x000fe2000800007a */
[----:B------:R-:W-:Y:S02]  /*3180*/  MOV.SPILL R137, UR57 ;  /* 0x0000003900897c02 */ /* 0x000fe40009000f00 */
[----:B------:R-:W-:Y:S02]  /*3190*/  MOV.SPILL R140, UR56 ;  /* 0x00000038008c7c02 */ /* 0x000fe40009000f00 */
[----:B------:R-:W-:Y:S02]  /*31a0*/  R2UR UR56, R52 ;  /* 0x00000000343872ca */ /* 0x000fe400000e0000 */
[----:B------:R-:W-:Y:S01]  /*31b0*/  R2UR UR57, R53 ;  /* 0x00000000353972ca */ /* 0x000fe200000e0000 */
[----:B--2---:R-:W-:-:S02]  /*31c0*/  DMUL R48, R76, R48 ;  /* 0x000000304c307228 */ /* 0x004fc40000000000 */
[----:B------:R-:W-:-:S06]  /*31d0*/  DADD R76, -R38, R40 ;  /* 0x00000000264c7229 */ /* 0x000fcc0000000128 */
[----:B------:R-:W-:Y:S02]  /*31e0*/  DADD R80, R46, R48 ;  /* 0x000000002e507229 */ /* 0x000fe40000000030 */
[----:B---3--:R-:W-:Y:S02]  /*31f0*/  DFMA R74, R76, R74, R82 ;  /* 0x0000004a4c4a722b */ /* 0x008fe40000000052 */
[----:B------:R-:W-:-:S04]  /*3200*/  DADD R82, -R42, R44 ;  /* 0x000000002a527229 */ /* 0x000fc8000000012c */
[----:B------:R-:W-:Y:S01]  /*3210*/  DFMA R72, R80, UR30, R72 ;  /* 0x0000001e50487c2b */ /* 0x000fe20008000048 */
[----:B------:R-:W-:Y:S01]  /*3220*/  UMOV UR30, UR10 ;  /* 0x0000000a001e7c82 */ /* 0x000fe20008000000 */
[----:B------:R-:W-:Y:S01]  /*3230*/  UMOV UR31, UR11 ;  /* 0x0000000b001f7c82 */ /* 0x000fe20008000000 */
[----:B0-----:R-:W-:Y:S01]  /*3240*/  UMOV UR10, UR12 ;  /* 0x0000000c000a7c82 */ /* 0x001fe20008000000 */
[----:B------:R-:W-:Y:S01]  /*3250*/  DFMA R74, R82, UR26, R74 ;  /* 0x0000001a524a7c2b */ /* 0x000fe2000800004a */
[----:B------:R-:W-:Y:S01]  /*3260*/  UMOV UR11, UR13 ;  /* 0x0000000d000b7c82 */ /* 0x000fe20008000000 */
[----:B------:R-:W-:Y:S01]  /*3270*/  UMOV UR26, UR14 ;  /* 0x0000000e001a7c82 */ /* 0x000fe20008000000 */
[----:B------:R-:W-:Y:S01]  /*3280*/  UMOV UR27, UR15 ;  /* 0x0000000f001b7c82 */ /* 0x000fe20008000000 */
[----:B------:R-:W0:Y:S01]  /*3290*/  LDCU.128 UR12, c[0x3][0x910] ;  /* 0x00c12200ff0c77ac */ /* 0x000e220008000c00 */
[----:B------:R-:W-:Y:S02]  /*32a0*/  DFMA R126, R106, UR30, R126 ;  /* 0x0000001e6a7e7c2b */ /* 0x000fe4000800007e */
[----:B------:R-:W-:-:S06]  /*32b0*/  DFMA R68, R128, UR10, R68 ;  /* 0x0000000a80447c2b */ /* 0x000fcc0008000044 */
[----:B------:R-:W-:Y:S02]  /*32c0*/  DFMA R126, R100, UR4, R126 ;  /* 0x00000004647e7c2b */ /* 0x000fe4000800007e */
[----:B------:R-:W-:Y:S01]  /*32d0*/  DFMA R68, R106, UR26, R68 ;  /* 0x0000001a6a447c2b */ /* 0x000fe20008000044 */
[----:B0-----:R-:W-:Y:S01]  /*32e0*/  UMOV UR16, UR12 ;  /* 0x0000000c00107c82 */ /* 0x001fe20008000000 */
[----:B------:R-:W-:-:S04]  /*32f0*/  UMOV UR17, UR13 ;  /* 0x0000000d00117c82 */ /* 0x000fc80008000000 */
[----:B------:R-:W-:Y:S02]  /*3300*/  DFMA R126, R62, UR18, R126 ;  /* 0x000000123e7e7c2b */ /* 0x000fe4000800007e */
[----:B------:R-:W-:Y:S02]  /*3310*/  DFMA R70, R104, UR16, R70 ;  /* 0x0000001068467c2b */ /* 0x000fe40008000046 */
[----:B------:R-:W-:-:S04]  /*3320*/  DFMA R68, R100, UR68, R68 ;  /* 0x0000004464447c2b */ /* 0x000fc80008000044 */
[----:B------:R-:W-:Y:S02]  /*3330*/  DADD R128, R124, -R126 ;  /* 0x000000007c807229 */ /* 0x000fe4000000087e */
[----:B------:R-:W-:Y:S02]  /*3340*/  DFMA R70, R102, UR14, R70 ;  /* 0x0000000e66467c2b */ /* 0x000fe40008000046 */
[----:B------:R-:W-:Y:S02]  /*3350*/  DFMA R68, R62, UR70, R68 ;  /* 0x000000463e447c2b */ /* 0x000fe40008000044 */
[----:B------:R-:W-:Y:S01]  /*3360*/  DADD R126, R124, R126 ;  /* 0x000000007c7e7229 */ /* 0x000fe2000000007e */
[----:B------:R-:W2:Y:S05]  /*3370*/  LDG.E.64.CONSTANT R124, desc[UR76][R98.64+-0x20] ;  /* 0xffffe04c627c7981 */ /* 0x000eaa000c1e9b00 */
[----:B------:R-:W-:-:S02]  /*3380*/  DADD R52, R70, -R68 ;  /* 0x0000000046347229 */ /* 0x000fc40000000844 */
[----:B------:R-:W-:Y:S01]  /*3390*/  DADD R68, R70, R68 ;  /* 0x0000000046447229 */ /* 0x000fe20000000044 */
[----:B------:R-:W3:Y:S01]  /*33a0*/  LDG.E.64.CONSTANT R70, desc[UR76][R98.64+-0x28] ;  /* 0xffffd84c62467981 */ /* 0x000ee2000c1e9b00 */
[----:B------:R-:W-:Y:S01]  /*33b0*/  ISETP.GT.U32.AND P2, PT, R0, 0x9b, PT ;  /* 0x0000009b0000780c */ /* 0x000fe20003f44070 */
[----:B------:R-:W-:Y:S06]  /*33c0*/  BAR.SYNC.DEFER_BLOCKING 0x0 ;  /* 0x0000000000007b1d */ /* 0x000fec0000010000 */
[----:B--2---:R-:W-:Y:S01]  /*33d0*/  DMUL R124, R124, R128 ;  /* 0x000000807c7c7228 */ /* 0x004fe20000000000 */
[----:B------:R-:W2:Y:S01]  /*33e0*/  LDG.E.64.CONSTANT R128, desc[UR76][R98.64+-0x40] ;  /* 0xffffc04c62807981 */ /* 0x000ea2000c1e9b00 */
[----:B---3--:R-:W-:-:S03]  /*33f0*/  DMUL R70, R70, R52 ;  /* 0x0000003446467228 */ /* 0x008fc60000000000 */
[----:B------:R-:W3:Y:S04]  /*3400*/  LDG.E.64.CONSTANT R52, desc[UR76][R98.64+-0x38] ;  /* 0xffffc84c62347981 */ /* 0x000ee8000c1e9b00 */
[----:B------:R-:W4:Y:S01]  /*3410*/  LDG.E.64.CONSTANT R98, desc[UR76][R98.64+-0x30] ;  /* 0xffffd04c62627981 */ /* 0x000f22000c1e9b00 */
[----:B------:R-:W-:Y:S01]  /*3420*/  DFMA R108, R50, UR66, R108 ;  /* 0x00000042326c7c2b */ /* 0x000fe2000800006c */
[----:B------:R-:W-:Y:S02]  /*3430*/  MOV.SPILL R139, UR45 ;  /* 0x0000002d008b7c02 */ /* 0x000fe40009000f00 */
[----:B------:R-:W-:Y:S02]  /*3440*/  MOV.SPILL R141, UR44 ;  /* 0x0000002c008d7c02 */ /* 0x000fe40009000f00 */
[----:B------:R-:W-:-:S02]  /*3450*/  R2UR UR44, R86 ;  /* 0x00000000562c72ca */ /* 0x000fc400000e0000 */
[----:B------:R-:W-:Y:S02]  /*3460*/  R2UR UR45, R87 ;  /* 0x00000000572d72ca */ /* 0x000fe400000e0000 */
[----:B------:R-:W0:Y:S01]  /*3470*/  LDC.64 R86, c[0x3][0xb48] ;  /* 0x00c2d200ff567b82 */ /* 0x000e220000000a00 */
[----:B------:R-:W-:Y:S02]  /*3480*/  DFMA R122, R106, UR62, R122 ;  /* 0x0000003e6a7a7c2b */ /* 0x000fe4000800007a */
[----:B------:R-:W-:-:S08]  /*3490*/  DFMA R108, R104, UR72, R108 ;  /* 0x00000048686c7c2b */ /* 0x000fd0000800006c */
[----:B------:R-:W-:Y:S01]  /*34a0*/  DFMA R108, R102, UR74, R108 ;  /* 0x0000004a666c7c2b */ /* 0x000fe2000800006c */
[----:B------:R-:W-:Y:S02]  /*34b0*/  MOV.SPILL R133, UR49 ;  /* 0x0000003100857c02 */ /* 0x000fe40009000f00 */
[----:B------:R-:W-:Y:S02]  /*34c0*/  MOV.SPILL R136, UR48 ;  /* 0x0000003000887c02 */ /* 0x000fe40009000f00 */
[----:B------:R-:W-:Y:S02]  /*34d0*/  R2UR UR48, R118 ;  /* 0x00000000763072ca */ /* 0x000fe400000e0000 */
[----:B------:R-:W-:Y:S02]  /*34e0*/  R2UR UR49, R119 ;  /* 0x00000000773172ca */ /* 0x000fe400000e0000 */
[----:B------:R-:W-:Y:S02]  /*34f0*/  R2UR UR12, R114 ;  /* 0x00000000720c72ca */ /* 0x000fe400000e0000 */
[----:B------:R-:W-:-:S02]  /*3500*/  R2UR UR13, R115 ;  /* 0x00000000730d72ca */ /* 0x000fc400000e0000 */
[----:B------:R-:W-:Y:S02]  /*3510*/  MOV.SPILL R135, UR53 ;  /* 0x0000003500877c02 */ /* 0x000fe40009000f00 */
[----:B------:R-:W-:Y:S02]  /*3520*/  MOV.SPILL R138, UR52 ;  /* 0x00000034008a7c02 */ /* 0x000fe40009000f00 */
[----:B------:R-:W-:Y:S02]  /*3530*/  R2UR UR52, R120 ;  /* 0x00000000783472ca */ /* 0x000fe400000e0000 */
[----:B------:R-:W-:Y:S02]  /*3540*/  R2UR UR53, R121 ;  /* 0x00000000793572ca */ /* 0x000fe400000e0000 */
[----:B------:R-:W-:Y:S02]  /*3550*/  MOV.SPILL R131, UR21 ;  /* 0x0000001500837c02 */ /* 0x000fe40009000f00 */
[----:B------:R-:W-:-:S02]  /*3560*/  MOV.SPILL R134, UR20 ;  /* 0x0000001400867c02 */ /* 0x000fc40009000f00 */
[----:B------:R-:W-:Y:S02]  /*3570*/  R2UR UR20, R116 ;  /* 0x00000000741472ca */ /* 0x000fe400000e0000 */
[----:B------:R-:W-:Y:S01]  /*3580*/  R2UR UR21, R117 ;  /* 0x00000000751572ca */ /* 0x000fe200000e0000 */
[----:B--2---:R-:W-:Y:S02]  /*3590*/  DMUL R126, R128, R126 ;  /* 0x0000007e807e7228 */ /* 0x004fe40000000000 */
[----:B------:R-:W-:Y:S02]  /*35a0*/  DADD R128, -R46, R48 ;  /* 0x000000002e807229 */ /* 0x000fe40000000130 */
[----:B---3--:R-:W-:-:S06]  /*35b0*/  DMUL R68, R52, R68 ;  /* 0x0000004434447228 */ /* 0x008fcc0000000000 */
[----:B------:R-:W-:Y:S02]  /*35c0*/  DFMA R74, R128, UR34, R74 ;  /* 0x00000022804a7c2b */ /* 0x000fe4000800004a */
[C-C-:B------:R-:W-:Y:S02]  /*35d0*/  DADD R52, -R124.reuse, R126.reuse ;  /* 0x000000007c347229 */ /* 0x140fe4000000017e */
[----:B------:R-:W-:-:S06]  /*35e0*/  DADD R50, R124, R126 ;  /* 0x000000007c327229 */ /* 0x000fcc000000007e */
[----:B------:R-:W-:Y:S01]  /*35f0*/  DFMA R74, R52, UR50, R74 ;  /* 0x00000032344a7c2b */ /* 0x000fe2000800004a */
[----:B------:R-:W-:Y:S01]  /*3600*/  R2UR UR50, R66 ;  /* 0x00000000423272ca */ /* 0x000fe200000e0000 */
[----:B------:R-:W-:Y:S01]  /*3610*/  DFMA R72, R50, UR38, R72 ;  /* 0x0000002632487c2b */ /* 0x000fe20008000048 */
[----:B------:R-:W-:Y:S01]  /*3620*/  R2UR UR51, R67 ;  /* 0x00000000433372ca */ /* 0x000fe200000e0000 */
[----:B------:R-:W-:-:S08]  /*3630*/  DADD R66, R70, R68 ;  /* 0x0000000046427229 */ /* 0x000fd00000000044 */
[----:B------:R-:W-:Y:S01]  /*3640*/  DFMA R72, R66, UR42, R72 ;  /* 0x0000002a42487c2b */ /* 0x000fe20008000048 */
[----:B------:R-:W-:Y:S02]  /*3650*/  R2UR UR42, R64 ;  /* 0x00000000402a72ca */ /* 0x000fe400000e0000 */
[----:B------:R-:W-:Y:S02]  /*3660*/  R2UR UR43, R65 ;  /* 0x00000000412b72ca */ /* 0x000fe400000e0000 */
[----:B------:R-:W1:Y:S02]  /*3670*/  LDC.64 R64, c[0x3][0xb40] ;  /* 0x00c2d000ff407b82 */ /* 0x000e640000000a00 */
[----:B-1----:R-:W-:-:S08]  /*3680*/  DFMA R100, R100, R64, R122 ;  /* 0x000000406464722b */ /* 0x002fd0000000007a */
[----:B0-----:R-:W-:Y:S02]  /*3690*/  DFMA R100, R62, R86, R100 ;  /* 0x000000563e64722b */ /* 0x001fe40000000064 */
[----:B------:R-:W-:-:S06]  /*36a0*/  DADD R62, -R70, R68 ;  /* 0x00000000463e7229 */ /* 0x000fcc0000000144 */
[----:B------:R-:W-:Y:S02]  /*36b0*/  DADD R100, R108, R100 ;  /* 0x000000006c647229 */ /* 0x000fe40000000064 */
[----:B------:R-:W-:Y:S01]  /*36c0*/  DFMA R74, R62, UR54, R74 ;  /* 0x000000363e4a7c2b */ /* 0x000fe2000800004a */
[----:B------:R-:W-:Y:S02]  /*36d0*/  R2UR UR54, R60 ;  /* 0x000000003c3672ca */ /* 0x000fe400000e0000 */
[----:B------:R-:W-:-:S03]  /*36e0*/  R2UR UR55, R61 ;  /* 0x000000003d3772ca */ /* 0x000fc600000e0000 */
[----:B----4-:R-:W-:Y:S01]  /*36f0*/  DMUL R60, R98, R100 ;  /* 0x00000064623c7228 */ /* 0x010fe20000000000 */
[----:B------:R-:W0:Y:S07]  /*3700*/  LDC.64 R98, c[0x3][0xa10] ;  /* 0x00c28400ff627b82 */ /* 0x000e2e0000000a00 */
[----:B------:R-:W-:-:S08]  /*3710*/  DADD R100, R60, R60 ;  /* 0x000000003c647229 */ /* 0x000fd0000000003c */
[----:B------:R-:W-:Y:S02]  /*3720*/  DMUL R100, R100, 0.5 ;  /* 0x3fe0000064647828 */ /* 0x000fe40000000000 */
[----:B0-----:R-:W-:-:S06]  /*3730*/  DFMA R98, R56, R98, RZ ;  /* 0x000000623862722b */ /* 0x001fcc00000000ff */
[----:B------:R-:W-:Y:S01]  /*3740*/  DFMA R72, R100, UR46, R72 ;  /* 0x0000002e64487c2b */ /* 0x000fe20008000048 */
[----:B------:R-:W-:Y:S01]  /*3750*/  R2UR UR46, R54 ;  /* 0x00000000362e72ca */ /* 0x000fe200000e0000 */
[----:B------:R-:W-:Y:S01]  /*3760*/  DFMA R98, R76, UR56, R98 ;  /* 0x000000384c627c2b */ /* 0x000fe20008000062 */
[----:B------:R-:W-:Y:S01]  /*3770*/  R2UR UR47, R55 ;  /* 0x00000000372f72ca */ /* 0x000fe200000e0000 */
[----:B------:R-:W-:-:S06]  /*3780*/  DADD R54, R60, -R60 ;  /* 0x000000003c367229 */ /* 0x000fcc000000083c */
[----:B------:R-:W-:Y:S02]  /*3790*/  DFMA R98, R82, UR48, R98 ;  /* 0x0000003052627c2b */ /* 0x000fe40008000062 */
[----:B------:R-:W-:Y:S01]  /*37a0*/  DFMA R74, R54, UR58, R74 ;  /* 0x0000003a364a7c2b */ /* 0x000fe2000800004a */
[----:B------:R-:W-:-:S05]  /*37b0*/  R2UR UR58, R96 ;  /* 0x00000000603a72ca */ /* 0x000fca00000e0000 */
[----:B------:R-:W-:Y:S01]  /*37c0*/  DFMA R98, R128, UR12, R98 ;  /* 0x0000000c80627c2b */ /* 0x000fe20008000062 */
[----:B------:R-:W-:Y:S01]  /*37d0*/  R2UR UR59, R97 ;  /* 0x00000000613b72ca */ /* 0x000fe200000e0000 */
[C-C-:B------:R-:W-:Y:S02]  /*37e0*/  DADD R96, R72.reuse, -R74.reuse ;  /* 0x0000000048607229 */ /* 0x140fe4000000084a */
[----:B------:R-:W-:Y:S01]  /*37f0*/  DADD R72, R72, R74 ;  /* 0x0000000048487229 */ /* 0x000fe2000000004a */
[----:B------:R-:W0:Y:S03]  /*3800*/  LDC.64 R74, c[0x3][0x810] ;  /* 0x00c20400ff4a7b82 */ /* 0x000e260000000a00 */
[----:B------:R-:W-:-:S08]  /*3810*/  DFMA R98, R52, UR36, R98 ;  /* 0x0000002434627c2b */ /* 0x000fd00008000062 */
[----:B------:R-:W-:Y:S01]  /*3820*/  DFMA R98, R62, UR10, R98 ;  /* 0x0000000a3e627c2b */ /* 0x000fe20008000062 */
[----:B------:R-:W1:Y:S01]  /*3830*/  LDCU.64 UR10, c[0x3][0x818] ;  /* 0x00c10300ff0a77ac */ /* 0x000e620008000a00 */
[----:B------:R-:W-:Y:S02]  /*3840*/  R2UR.FILL UR13, R35 ;  /* 0x00000000230d72ca */ /* 0x000fe400004e0000 */
[----:B------:R-:W-:Y:S01]  /*3850*/  R2UR.FILL UR36, R34 ;  /* 0x00000000222472ca */ /* 0x000fe200004e0000 */
[C---:B0-----:R-:W-:Y:S02]  /*3860*/  DFMA R74, R78.reuse, R74, RZ ;  /* 0x0000004a4e4a722b */ /* 0x041fe400000000ff */
[----:B-1----:R-:W-:Y:S01]  /*3870*/  DFMA R34, R78, UR10, RZ ;  /* 0x0000000a4e227c2b */ /* 0x002fe200080000ff */
[----:B------:R-:W0:Y:S05]  /*3880*/  LDCU.64 UR10, c[0x3][0xa18] ;  /* 0x00c14300ff0a77ac */ /* 0x000e2a0008000a00 */
[C---:B------:R-:W-:Y:S01]  /*3890*/  DFMA R74, R58.reuse, UR44, R74 ;  /* 0x0000002c3a4a7c2b */ /* 0x040fe2000800004a */
[----:B------:R-:W-:Y:S01]  /*38a0*/  R2UR UR38, R112 ;  /* 0x00000000702672ca */ /* 0x000fe200000e0000 */
[----:B------:R-:W-:Y:S01]  /*38b0*/  DFMA R34, R58, UR58, R34 ;  /* 0x0000003a3a227c2b */ /* 0x000fe20008000022 */
[----:B------:R-:W-:-:S05]  /*38c0*/  R2UR UR39, R113 ;  /* 0x00000000712772ca */ /* 0x000fca00000e0000 */
[----:B------:R-:W-:Y:S01]  /*38d0*/  DFMA R74, R84, UR52, R74 ;  /* 0x00000034544a7c2b */ /* 0x000fe2000800004a */
[----:B------:R1:W-:Y:S01]  /*38e0*/  STS.64 [R5+0x8], R72 ;  /* 0x0000084805007388 */ /* 0x0003e20000000a00 */
[----:B------:R-:W-:Y:S02]  /*38f0*/  R2UR UR34, R110 ;  /* 0x000000006e2272ca */ /* 0x000fe400000e0000 */
[----:B------:R-:W-:-:S04]  /*3900*/  R2UR UR35, R111 ;  /* 0x000000006f2372ca */ /* 0x000fc800000e0000 */
[----:B------:R-:W-:Y:S02]  /*3910*/  DFMA R74, R80, UR20, R74 ;  /* 0x00000014504a7c2b */ /* 0x000fe4000800004a */
[----:B-1----:R-:W-:Y:S02]  /*3920*/  DFMA R72, R84, UR46, R34 ;  /* 0x0000002e54487c2b */ /* 0x002fe40008000022 */
[----:B0-----:R-:W-:-:S04]  /*3930*/  DFMA R34, R56, UR10, RZ ;  /* 0x0000000a38227c2b */ /* 0x001fc800080000ff */
[----:B------:R-:W-:Y:S01]  /*3940*/  DFMA R74, R50, UR32, R74 ;  /* 0x00000020324a7c2b */ /* 0x000fe2000800004a */
[----:B------:R-:W-:Y:S02]  /*3950*/  R2UR.FILL UR33, R33 ;  /* 0x00000000212172ca */ /* 0x000fe400004e0000 */
[----:B------:R-:W-:Y:S01]  /*3960*/  R2UR.FILL UR32, R130 ;  /* 0x00000000822072ca */ /* 0x000fe200004e0000 */
[----:B------:R-:W-:Y:S01]  /*3970*/  DFMA R34, R76, UR38, R34 ;  /* 0x000000264c227c2b */ /* 0x000fe20008000022 */
[----:B------:R-:W-:-:S07]  /*3980*/  R2UR.FILL UR37, R31 ;  /* 0x000000001f2572ca */ /* 0x000fce00004e0000 */
[----:B------:R-:W-:-:S06]  /*3990*/  DFMA R34, R82, UR34, R34 ;  /* 0x0000002252227c2b */ /* 0x000fcc0008000022 */
[----:B------:R-:W-:Y:S02]  /*39a0*/  DFMA R72, R80, UR36, R72 ;  /* 0x0000002450487c2b */ /* 0x000fe40008000048 */
[----:B------:R-:W-:-:S06]  /*39b0*/  DFMA R34, R128, UR32, R34 ;  /* 0x0000002080227c2b */ /* 0x000fcc0008000022 */
[----:B------:R-:W-:Y:S02]  /*39c0*/  DFMA R72, R50, UR28, R72 ;  /* 0x0000001c32487c2b */ /* 0x000fe40008000048 */
[----:B------:R-:W-:Y:S02]  /*39d0*/  DFMA R34, R52, UR30, R34 ;  /* 0x0000001e34227c2b */ /* 0x000fe40008000022 */
[----:B------:R-:W-:-:S04]  /*39e0*/  DFMA R74, R66, UR40, R74 ;  /* 0x00000028424a7c2b */ /* 0x000fc8000800004a */
[----:B------:R-:W-:Y:S02]  /*39f0*/  DFMA R72, R66, UR24, R72 ;  /* 0x0000001842487c2b */ /* 0x000fe40008000048 */
[----:B------:R-:W-:Y:S02]  /*3a00*/  DFMA R34, R62, UR26, R34 ;  /* 0x0000001a3e227c2b */ /* 0x000fe40008000022 */
[----:B------:R-:W-:Y:S02]  /*3a10*/  DFMA R98, R54, UR60, R98 ;  /* 0x0000003c36627c2b */ /* 0x000fe40008000062 */
[C---:B------:R-:W-:Y:S02]  /*3a20*/  DFMA R74, R100.reuse, UR64, R74 ;  /* 0x00000040644a7c2b */ /* 0x040fe4000800004a */
[----:B------:R-:W-:Y:S01]  /*3a30*/  DFMA R72, R100, UR66, R72 ;  /* 0x0000004264487c2b */ /* 0x000fe20008000048 */
[----:B------:R-:W0:Y:S01]  /*3a40*/  LDCU.128 UR64, c[0x3][0x820] ;  /* 0x00c10400ff4077ac */ /* 0x000e220008000c00 */
        /* <DEDUP_REMOVED lines=8> */
[----:B-1----:R-:W-:Y:S01]  /*3ad0*/  DFMA R28, R56, UR60, RZ ;  /* 0x0000003c381c7c2b */ /* 0x002fe200080000ff */
[----:B------:R-:W-:-:S05]  /*3ae0*/  R2UR.FILL UR21, R131 ;  /* 0x00000000831572ca */ /* 0x000fca00004e0000 */
        /* <DEDUP_REMOVED lines=112> */
[----:B------:R-:W5:Y:S03]  /*41f0*/  LDCU.64 UR66, c[0x3][0x838] ;  /* 0x00c10700ff4277ac */ /* 0x000f660008000a00 */
[----:B------:R-:W5:Y:S01]  /*4200*/  LDS.64 R18, [R4+0x410] ;  /* 0x0004100004127984 */ /* 0x000f620000000a00 */
[----:B------:R-:W5:Y:S03]  /*4210*/  LDCU.64 UR68, c[0x3][0x840] ;  /* 0x00c10800ff4477ac */ /* 0x000f660008000a00 */
[----:B------:R-:W-:Y:S01]  /*4220*/  LDS.64 R20, [R4+0x138] ;  /* 0x0001380004147984 */ /* 0x000fe20000000a00 */
[----:B------:R-:W5:Y:S03]  /*4230*/  LDCU.64 UR60, c[0x3][0x848] ;  /* 0x00c10900ff3c77ac */ /* 0x000f660008000a00 */
[----:B------:R-:W5:Y:S01]  /*4240*/  LDS.64 R22, [R4+0x3a8] ;  /* 0x0003a80004167984 */ /* 0x000f620000000a00 */
[----:B------:R-:W5:Y:S03]  /*4250*/  LDCU.64 UR62, c[0x3][0x850] ;  /* 0x00c10a00ff3e77ac */ /* 0x000f660008000a00 */
[----:B------:R-:W-:Y:S01]  /*4260*/  LDS.64 R24, [R4+0x340] ;  /* 0x0003400004187984 */ /* 0x000fe20000000a00 */
[----:B------:R-:W5:Y:S01]  /*4270*/  LDCU.64 UR64, c[0x3][0x858] ;  /* 0x00c10b00ff4077ac */ /* 0x000f620008000a00 */
[----:B------:R-:W5:Y:S01]  /*4280*/  LDCU.64 UR54, c[0x3][0x868] ;  /* 0x00c10d00ff3677ac */ /* 0x000f620008000a00 */
[----:B------:R-:W5:Y:S01]  /*4290*/  LDCU.64 UR58, c[0x3][0x870] ;  /* 0x00c10e00ff3a77ac */ /* 0x000f620008000a00 */
[C-C-:B-1----:R-:W-:Y:S01]  /*42a0*/  DADD R10, R6.reuse, R8.reuse ;  /* 0x00000000060a7229 */ /* 0x142fe20000000008 */
[----:B------:R-:W1:Y:S01]  /*42b0*/  LDCU.64 UR42, c[0x3][0x8a0] ;  /* 0x00c11400ff2a77ac */ /* 0x000e620008000a00 */
[----:B------:R-:W-:Y:S01]  /*42c0*/  DADD R6, R6, -R8 ;  /* 0x0000000006067229 */ /* 0x000fe20000000808 */
[----:B------:R-:W1:Y:S01]  /*42d0*/  LDCU.64 UR30, c[0x3][0x898] ;  /* 0x00c11300ff1e77ac */ /* 0x000e620008000a00 */
[C-C-:B----4-:R-:W-:Y:S01]  /*42e0*/  DADD R8, R12.reuse, R14.reuse ;  /* 0x000000000c087229 */ /* 0x150fe2000000000e */
[----:B------:R-:W4:Y:S01]  /*42f0*/  LDCU.64 UR38, c[0x3][0x8c8] ;  /* 0x00c11900ff2677ac */ /* 0x000f220008000a00 */
[----:B------:R-:W-:Y:S01]  /*4300*/  DADD R12, R12, -R14 ;  /* 0x000000000c0c7229 */ /* 0x000fe2000000080e */
[----:B------:R-:W1:Y:S01]  /*4310*/  LDS.64 R14, [R4+0x1a0] ;  /* 0x0001a000040e7984 */ /* 0x000e620000000a00 */
[C---:B------:R-:W-:Y:S01]  /*4320*/  DFMA R28, R10.reuse, UR6, RZ ;  /* 0x000000060a1c7c2b */ /* 0x040fe200080000ff */
[----:B------:R-:W4:Y:S01]  /*4330*/  LDCU.64 UR18, c[0x3][0xa08] ;  /* 0x00c14100ff1277ac */ /* 0x000f220008000a00 */
[----:B0-----:R-:W-:-:S02]  /*4340*/  DFMA R32, R10, UR46, RZ ;  /* 0x0000002e0a207c2b */ /* 0x001fc400080000ff */
[C---:B------:R-:W-:Y:S01]  /*4350*/  DFMA R26, R10.reuse, UR4, RZ ;  /* 0x000000040a1a7c2b */ /* 0x040fe200080000ff */
[----:B------:R-:W0:Y:S01]  /*4360*/  LDCU.64 UR46, c[0x3][0x8d0] ;  /* 0x00c11a00ff2e77ac */ /* 0x000e220008000a00 */
[C---:B--2---:R-:W-:Y:S02]  /*4370*/  DFMA R34, R10.reuse, UR50, RZ ;  /* 0x000000320a227c2b */ /* 0x044fe400080000ff */
[C---:B---3--:R-:W-:Y:S01]  /*4380*/  DFMA R50, R10.reuse, UR70, RZ ;  /* 0x000000460a327c2b */ /* 0x048fe200080000ff */
[----:B------:R-:W2:Y:S01]  /*4390*/  LDCU.64 UR50, c[0x3][0x878] ;  /* 0x00c10f00ff3277ac */ /* 0x000ea20008000a00 */
[----:B-----5:R-:W-:Y:S02]  /*43a0*/  DFMA R52, R10, UR72, RZ ;  /* 0x000000480a347c2b */ /* 0x020fe400080000ff */
[C---:B------:R-:W-:Y:S01]  /*43b0*/  DFMA R30, R8.reuse, UR66, R28 ;  /* 0x00000042081e7c2b */ /* 0x040fe2000800001c */
[----:B------:R-:W3:Y:S01]  /*43c0*/  LDCU.64 UR66, c[0x3][0x880] ;  /* 0x00c11000ff4277ac */ /* 0x000ee20008000a00 */
[----:B------:R-:W-:-:S02]  /*43d0*/  DFMA R32, R8, UR68, R32 ;  /* 0x0000004408207c2b */ /* 0x000fc40008000020 */
[C---:B------:R-:W-:Y:S01]  /*43e0*/  DFMA R10, R8.reuse, UR12, R26 ;  /* 0x0000000c080a7c2b */ /* 0x040fe2000800001a */
[----:B------:R-:W5:Y:S01]  /*43f0*/  LDCU.64 UR68, c[0x3][0x888] ;  /* 0x00c11100ff4477ac */ /* 0x000f620008000a00 */
[C---:B------:R-:W-:Y:S01]  /*4400*/  DFMA R34, R8.reuse, UR60, R34 ;  /* 0x0000003c08227c2b */ /* 0x040fe20008000022 */
[----:B------:R-:W-:Y:S01]  /*4410*/  LDS.64 R26, [R4+0x2d8] ;  /* 0x0002d800041a7984 */ /* 0x000fe20000000a00 */
[C---:B------:R-:W-:Y:S01]  /*4420*/  DFMA R50, R8.reuse, UR62, R50 ;  /* 0x0000003e08327c2b */ /* 0x040fe20008000032 */
[----:B------:R-:W4:Y:S01]  /*4430*/  LDCU.64 UR62, c[0x3][0x8b0] ;  /* 0x00c11600ff3e77ac */ /* 0x000f220008000a00 */
[----:B------:R-:W-:Y:S02]  /*4440*/  DFMA R52, R8, UR64, R52 ;  /* 0x0000004008347c2b */ /* 0x000fe40008000034 */
[C-C-:B------:R-:W-:Y:S01]  /*4450*/  DADD R8, R16.reuse, R18.reuse ;  /* 0x0000000010087229 */ /* 0x140fe20000000012 */
[----:B------:R-:W0:Y:S01]  /*4460*/  LDCU.64 UR64, c[0x3][0x8a8] ;  /* 0x00c11500ff4077ac */ /* 0x000e220008000a00 */
[----:B------:R-:W-:Y:S01]  /*4470*/  DADD R16, R16, -R18 ;  /* 0x0000000010107229 */ /* 0x000fe20000000812 */
[----:B------:R-:W4:Y:S01]  /*4480*/  LDS.64 R18, [R4+0x208] ;  /* 0x0002080004127984 */ /* 0x000f220000000a00 */
[----:B------:R-:W4:Y:S04]  /*4490*/  LDCU.64 UR26, c[0x3][0xa10] ;  /* 0x00c14200ff1a77ac */ /* 0x000f280008000a00 */
[C---:B------:R-:W-:Y:S01]  /*44a0*/  DFMA R30, R8.reuse, UR54, R30 ;  /* 0x00000036081e7c2b */ /* 0x040fe2000800001e */
[----:B------:R-:W4:Y:S01]  /*44b0*/  LDCU.64 UR54, c[0x3][0x8b8] ;  /* 0x00c11700ff3677ac */ /* 0x000f220008000a00 */
[----:B------:R-:W-:-:S02]  /*44c0*/  DFMA R28, R8, UR16, R10 ;  /* 0x00000010081c7c2b */ /* 0x000fc4000800000a */
[C---:B------:R-:W-:Y:S01]  /*44d0*/  DFMA R32, R8.reuse, UR58, R32 ;  /* 0x0000003a08207c2b */ /* 0x040fe20008000020 */
[----:B------:R-:W4:Y:S01]  /*44e0*/  LDCU.64 UR58, c[0x3][0x8d8] ;  /* 0x00c11b00ff3a77ac */ /* 0x000f220008000a00 */
[C---:B--2---:R-:W-:Y:S02]  /*44f0*/  DFMA R34, R8.reuse, UR50, R34 ;  /* 0x0000003208227c2b */ /* 0x044fe40008000022 */
[C---:B---3--:R-:W-:Y:S01]  /*4500*/  DFMA R50, R8.reuse, UR66, R50 ;  /* 0x0000004208327c2b */ /* 0x048fe20008000032 */
[----:B------:R-:W2:Y:S01]  /*4510*/  LDCU.64 UR66, c[0x3][0x8e0] ;  /* 0x00c11c00ff4277ac */ /* 0x000ea20008000a00 */
[----:B-----5:R-:W-:Y:S02]  /*4520*/  DFMA R52, R8, UR68, R52 ;  /* 0x0000004408347c2b */ /* 0x020fe40008000034 */
[----:B------:R-:W-:Y:S01]  /*4530*/  DADD R8, R20, R22 ;  /* 0x0000000014087229 */ /* 0x000fe20000000016 */
[----:B------:R-:W3:Y:S01]  /*4540*/  LDCU.64 UR68, c[0x3][0x8e8] ;  /* 0x00c11d00ff4477ac */ /* 0x000ee20008000a00 */
[----:B-1----:R-:W-:-:S02]  /*4550*/  DADD R10, R14, R24 ;  /* 0x000000000e0a7229 */ /* 0x002fc40000000018 */
[----:B------:R-:W-:Y:S01]  /*4560*/  DADD R20, R20, -R22 ;  /* 0x0000000014147229 */ /* 0x000fe20000000816 */
[----:B------:R-:W1:Y:S01]  /*4570*/  LDCU.64 UR60, c[0x3][0xa18] ;  /* 0x00c14300ff3c77ac */ /* 0x000e620008000a00 */
[----:B------:R-:W-:Y:S02]  /*4580*/  DADD R14, R14, -R24 ;  /* 0x000000000e0e7229 */ /* 0x000fe40000000818 */
[C---:B------:R-:W-:Y:S01]  /*4590*/  DFMA R32, R8.reuse, UR42, R32 ;  /* 0x0000002a08207c2b */ /* 0x040fe20008000020 */
[----:B------:R-:W5:Y:S01]  /*45a0*/  LDCU.64 UR42, c[0x3][0xa20] ;  /* 0x00c14400ff2a77ac */ /* 0x000f620008000a00 */
[C---:B------:R-:W-:Y:S02]  /*45b0*/  DFMA R28, R8.reuse, UR28, R28 ;  /* 0x0000001c081c7c2b */ /* 0x040fe4000800001c */
[C---:B------:R-:W-:Y:S01]  /*45c0*/  DFMA R30, R8.reuse, UR30, R30 ;  /* 0x0000001e081e7c2b */ /* 0x040fe2000800001e */
[----:B------:R-:W1:Y:S01]  /*45d0*/  LDCU.64 UR22, c[0x3][0xa38] ;  /* 0x00c14700ff1677ac */ /* 0x000e620008000a00 */
[----:B0-----:R-:W-:-:S02]  /*45e0*/  DFMA R34, R8, UR64, R34 ;  /* 0x0000004008227c2b */ /* 0x001fc40008000022 */
[C---:B----4-:R-:W-:Y:S01]  /*45f0*/  DFMA R50, R8.reuse, UR62, R50 ;  /* 0x0000003e08327c2b */ /* 0x050fe20008000032 */
[----:B------:R-:W0:Y:S01]  /*4600*/  LDCU.64 UR34, c[0x3][0xa40] ;  /* 0x00c14800ff2277ac */ /* 0x000e220008000a00 */
[----:B------:R-:W-:Y:S02]  /*4610*/  DFMA R8, R8, UR54, R52 ;  /* 0x0000003608087c2b */ /* 0x000fe40008000034 */
[C---:B------:R-:W-:Y:S01]  /*4620*/  DFMA R30, R10.reuse, UR38, R30 ;  /* 0x000000260a1e7c2b */ /* 0x040fe2000800001e */
[----:B------:R-:W4:Y:S01]  /*4630*/  LDCU.64 UR54, c[0x3][0xa28] ;  /* 0x00c14500ff3677ac */ /* 0x000f220008000a00 */
[C---:B------:R-:W-:Y:S02]  /*4640*/  DFMA R34, R10.reuse, UR58, R34 ;  /* 0x0000003a0a227c2b */ /* 0x040fe40008000022 */
[C---:B------:R-:W-:Y:S01]  /*4650*/  DFMA R32, R10.reuse, UR46, R32 ;  /* 0x0000002e0a207c2b */ /* 0x040fe20008000020 */
[----:B------:R-:W0:Y:S01]  /*4660*/  LDCU.64 UR50, c[0x3][0xa48] ;  /* 0x00c14900ff3277ac */ /* 0x000e220008000a00 */
[----:B---3--:R-:W-:-:S02]  /*4670*/  DFMA R54, R10, UR68, R8 ;  /* 0x000000440a367c2b */ /* 0x008fc40008000008 */
[----:B--2---:R-:W-:Y:S01]  /*4680*/  DFMA R52, R10, UR66, R50 ;  /* 0x000000420a347c2b */ /* 0x004fe20008000032 */
[----:B------:R-:W2:Y:S01]  /*4690*/  LDCU.64 UR38, c[0x3][0xa50] ;  /* 0x00c14a00ff2677ac */ /* 0x000ea20008000a00 */
[----:B------:R-:W-:Y:S02]  /*46a0*/  DADD R8, R18, R26 ;  /* 0x0000000012087229 */ /* 0x000fe4000000001a */
[----:B------:R-:W-:Y:S01]  /*46b0*/  DFMA R28, R10, UR36, R28 ;  /* 0x000000240a1c7c2b */ /* 0x000fe2000800001c */
[----:B------:R-:W3:Y:S01]  /*46c0*/  LDCU.64 UR58, c[0x3][0xa58] ;  /* 0x00c14b00ff3a77ac */ /* 0x000ee20008000a00 */
[----:B------:R-:W-:Y:S02]  /*46d0*/  DADD R18, R18, -R26 ;  /* 0x0000000012127229 */ /* 0x000fe4000000081a */
[C---:B-----5:R-:W-:Y:S01]  /*46e0*/  DFMA R50, R6.reuse, UR42, RZ ;  /* 0x0000002a06327c2b */ /* 0x060fe200080000ff */
[----:B------:R-:W5:Y:S01]  /*46f0*/  LDCU.64 UR10, c[0x3][0xa68] ;  /* 0x00c14d00ff0a77ac */ /* 0x000f620008000a00 */
[----:B------:R-:W-:-:S02]  /*4700*/  DFMA R10, R6, UR8, RZ ;  /* 0x00000008060a7c2b */ /* 0x000fc400080000ff */
[C---:B------:R-:W-:Y:S01]  /*4710*/  DFMA R22, R6.reuse, UR18, RZ ;  /* 0x0000001206167c2b */ /* 0x040fe200080000ff */
[----:B------:R-:W5:Y:S01]  /*4720*/  LDCU.64 UR14, c[0x3][0xa70] ;  /* 0x00c14e00ff0e77ac */ /* 0x000f620008000a00 */
[C---:B------:R-:W-:Y:S02]  /*4730*/  DFMA R24, R6.reuse, UR26, RZ ;  /* 0x0000001a06187c2b */ /* 0x040fe400080000ff */
[C---:B-1----:R-:W-:Y:S01]  /*4740*/  DFMA R26, R6.reuse, UR60, RZ ;  /* 0x0000003c061a7c2b */ /* 0x042fe200080000ff */
[----:B------:R-:W1:Y:S01]  /*4750*/  LDCU.64 UR30, c[0x3][0xa78] ;  /* 0x00c14f00ff1e77ac */ /* 0x000e620008000a00 */
[----:B----4-:R-:W-:Y:S02]  /*4760*/  DFMA R6, R6, UR54, RZ ;  /* 0x0000003606067c2b */ /* 0x010fe400080000ff */
[C---:B------:R-:W-:Y:S01]  /*4770*/  DFMA R10, R12.reuse, UR20, R10 ;  /* 0x000000140c0a7c2b */ /* 0x040fe2000800000a */
[----:B------:R-:W4:Y:S01]  /*4780*/  LDCU.64 UR46, c[0x3][0xa80] ;  /* 0x00c15000ff2e77ac */ /* 0x000f220008000a00 */
[----:B------:R-:W-:-:S02]  /*4790*/  DFMA R22, R12, UR22, R22 ;  /* 0x000000160c167c2b */ /* 0x000fc40008000016 */
[C---:B0-----:R-:W-:Y:S01]  /*47a0*/  DFMA R24, R12.reuse, UR34, R24 ;  /* 0x000000220c187c2b */ /* 0x041fe20008000018 */
[----:B------:R-:W0:Y:S01]  /*47b0*/  LDCU.64 UR42, c[0x3][0xa88] ;  /* 0x00c15100ff2a77ac */ /* 0x000e220008000a00 */
[C---:B------:R-:W-:Y:S02]  /*47c0*/  DFMA R26, R12.reuse, UR50, R26 ;  /* 0x000000320c1a7c2b */ /* 0x040fe4000800001a */
[C---:B--2---:R-:W-:Y:S01]  /*47d0*/  DFMA R50, R12.reuse, UR38, R50 ;  /* 0x000000260c327c2b */ /* 0x044fe20008000032 */
[----:B------:R-:W2:Y:S01]  /*47e0*/  LDCU.64 UR34, c[0x3][0xab0] ;  /* 0x00c15600ff2277ac */ /* 0x000ea20008000a00 */
[----:B---3--:R-:W-:Y:S02]  /*47f0*/  DFMA R6, R12, UR58, R6 ;  /* 0x0000003a0c067c2b */ /* 0x008fe40008000006 */
[C---:B------:R-:W-:Y:S01]  /*4800*/  DFMA R10, R16.reuse, UR24, R10 ;  /* 0x00000018100a7c2b */ /* 0x040fe2000800000a */
[----:B------:R-:W3:Y:S01]  /*4810*/  LDCU.64 UR18, c[0x3][0xa98] ;  /* 0x00c15300ff1277ac */ /* 0x000ee20008000a00 */
[----:B-----5:R-:W-:-:S02]  /*4820*/  DFMA R22, R16, UR10, R22 ;  /* 0x0000000a10167c2b */ /* 0x020fc40008000016 */
[C---:B------:R-:W-:Y:S01]  /*4830*/  DFMA R24, R16.reuse, UR14, R24 ;  /* 0x0000000e10187c2b */ /* 0x040fe20008000018 */
[----:B------:R-:W5:Y:S01]  /*4840*/  LDCU.64 UR58, c[0x3][0xac8] ;  /* 0x00c15900ff3a77ac */ /* 0x000f620008000a00 */
[C---:B-1----:R-:W-:Y:S02]  /*4850*/  DFMA R26, R16.reuse, UR30, R26 ;  /* 0x0000001e101a7c2b */ /* 0x042fe4000800001a */
[----:B----4-:R-:W-:Y:S01]  /*4860*/  DFMA R50, R16, UR46, R50 ;  /* 0x0000002e10327c2b */ /* 0x010fe20008000032 */
[----:B------:R-:W1:Y:S01]  /*4870*/  LDCU.64 UR22, c[0x3][0xaa0] ;  /* 0x00c15400ff1677ac */ /* 0x000e620008000a00 */
[----:B------:R-:W-:Y:S02]  /*4880*/  DFMA R10, R20, UR32, R10 ;  /* 0x00000020140a7c2b */ /* 0x000fe4000800000a */
[----:B0-----:R-:W-:Y:S01]  /*4890*/  DFMA R16, R16, UR42, R6 ;  /* 0x0000002a10107c2b */ /* 0x001fe20008000006 */
[----:B------:R-:W0:Y:S01]  /*48a0*/  LDCU.64 UR38, c[0x3][0xab8] ;  /* 0x00c15700ff2677ac */ /* 0x000e220008000a00 */
[----:B------:R-:W4:Y:S01]  /*48b0*/  LDS.64 R6, [R4+0x270] ;  /* 0x0002700004067984 */ /* 0x000f220000000a00 */
[----:B------:R-:W-:Y:S01]  /*48c0*/  DFMA R28, R8, UR40, R28 ;  /* 0x00000028081c7c2b */ /* 0x000fe2000800001c */
[----:B------:R-:W0:Y:S01]  /*48d0*/  LDCU.64 UR26, c[0x3][0xaa8] ;  /* 0x00c15500ff1a77ac */ /* 0x000e220008000a00 */
[----:B--2---:R-:W-:-:S02]  /*48e0*/  DFMA R50, R20, UR34, R50 ;  /* 0x0000002214327c2b */ /* 0x004fc40008000032 */
[----:B---3--:R-:W-:Y:S01]  /*48f0*/  DFMA R22, R20, UR18, R22 ;  /* 0x0000001214167c2b */ /* 0x008fe20008000016 */
[----:B------:R-:W2:Y:S01]  /*4900*/  LDCU.64 UR60, c[0x3][0x8f8] ;  /* 0x00c11f00ff3c77ac */ /* 0x000ea20008000a00 */
[----:B------:R-:W-:Y:S01]  /*4910*/  DFMA R12, R14, UR48, R10 ;  /* 0x000000300e0c7c2b */ /* 0x000fe2000800000a */
[----:B------:R-:W3:Y:S01]  /*4920*/  LDCU.64 UR50, c[0x3][0x910] ;  /* 0x00c12200ff3277ac */ /* 0x000ee20008000a00 */
[----:B-1----:R-:W-:Y:S01]  /*4930*/  DFMA R24, R20, UR22, R24 ;  /* 0x0000001614187c2b */ /* 0x002fe20008000018 */
[----:B------:R-:W1:Y:S03]  /*4940*/  LDCU.64 UR34, c[0x3][0xaf8] ;  /* 0x00c15f00ff2277ac */ /* 0x000e660008000a00 */
[----:B-----5:R-:W-:Y:S02]  /*4950*/  DFMA R22, R14, UR58, R22 ;  /* 0x0000003a0e167c2b */ /* 0x020fe40008000016 */
[----:B0-----:R-:W-:Y:S01]  /*4960*/  DFMA R16, R20, UR38, R16 ;  /* 0x0000002614107c2b */ /* 0x001fe20008000010 */
[----:B------:R-:W0:Y:S01]  /*4970*/  LDCU.64 UR62, c[0x3][0xad0] ;  /* 0x00c15a00ff3e77ac */ /* 0x000e220008000a00 */
[----:B------:R-:W-:-:S02]  /*4980*/  DFMA R12, R18, UR52, R12 ;  /* 0x00000034120c7c2b */ /* 0x000fc4000800000c */
[----:B------:R-:W-:Y:S01]  /*4990*/  DFMA R26, R20, UR26, R26 ;  /* 0x0000001a141a7c2b */ /* 0x000fe2000800001a */
[----:B------:R-:W5:Y:S01]  /*49a0*/  LDCU.64 UR46, c[0x3][0x918] ;  /* 0x00c12300ff2e77ac */ /* 0x000f620008000a00 */
[C---:B--2---:R-:W-:Y:S01]  /*49b0*/  DFMA R30, R8.reuse, UR60, R30 ;  /* 0x0000003c081e7c2b */ /* 0x044fe2000800001e */
[----:B------:R-:W2:Y:S01]  /*49c0*/  LDCU.64 UR70, c[0x3][0xae8] ;  /* 0x00c15d00ff4677ac */ /* 0x000ea20008000a00 */
[----:B---3--:R-:W-:Y:S01]  /*49d0*/  DFMA R52, R8, UR50, R52 ;  /* 0x0000003208347c2b */ /* 0x008fe20008000034 */
[----:B------:R-:W3:Y:S01]  /*49e0*/  LDCU.64 UR66, c[0x3][0xad8] ;  /* 0x00c15b00ff4277ac */ /* 0x000ee20008000a00 */
[----:B-1----:R-:W-:Y:S01]  /*49f0*/  DFMA R22, R18, UR34, R22 ;  /* 0x0000002212167c2b */ /* 0x002fe20008000016 */
[----:B------:R-:W1:Y:S01]  /*4a00*/  LDCU.64 UR68, c[0x3][0xae0] ;  /* 0x00c15c00ff4477ac */ /* 0x000e620008000a00 */
[----:B0-----:R-:W-:Y:S01]  /*4a10*/  DFMA R24, R14, UR62, R24 ;  /* 0x0000003e0e187c2b */ /* 0x001fe20008000018 */
[----:B------:R-:W0:Y:S01]  /*4a20*/  LDCU.64 UR58, c[0x3][0xb18] ;  /* 0x00c16300ff3a77ac */ /* 0x000e220008000a00 */
[----:B----4-:R-:W-:-:S02]  /*4a30*/  DADD R10, R6, R6 ;  /* 0x00000000060a7229 */ /* 0x010fc40000000006 */
[----:B-----5:R-:W-:Y:S01]  /*4a40*/  DFMA R54, R8, UR46, R54 ;  /* 0x0000002e08367c2b */ /* 0x020fe20008000036 */
[----:B------:R-:W4:Y:S01]  /*4a50*/  LDCU.64 UR64, c[0x3][0x900] ;  /* 0x00c12000ff4077ac */ /* 0x000f220008000a00 */
[----:B------:R-:W-:Y:S02]  /*4a60*/  DADD R6, R6, -R6 ;  /* 0x0000000006067229 */ /* 0x000fe40000000806 */
[----:B--2---:R-:W-:Y:S01]  /*4a70*/  DFMA R16, R14, UR70, R16 ;  /* 0x000000460e107c2b */ /* 0x004fe20008000010 */
[----:B------:R-:W2:Y:S01]  /*4a80*/  LDCU.64 UR38, c[0x3][0xb00] ;  /* 0x00c16000ff2677ac */ /* 0x000ea20008000a00 */
[----:B------:R-:W-:Y:S02]  /*4a90*/  DMUL R10, R10, 0.5 ;  /* 0x3fe000000a0a7828 */ /* 0x000fe40000000000 */
[----:B---3--:R-:W-:Y:S01]  /*4aa0*/  DFMA R26, R14, UR66, R26 ;  /* 0x000000420e1a7c2b */ /* 0x008fe2000800001a */
[----:B------:R-:W3:Y:S01]  /*4ab0*/  LDCU.64 UR54, c[0x3][0x908] ;  /* 0x00c12100ff3677ac */ /* 0x000ee20008000a00 */
[----:B------:R-:W-:-:S02]  /*4ac0*/  DFMA R12, R6, UR56, R12 ;  /* 0x00000038060c7c2b */ /* 0x000fc4000800000c */
[----:B-1----:R-:W-:Y:S01]  /*4ad0*/  DFMA R50, R14, UR68, R50 ;  /* 0x000000440e327c2b */ /* 0x002fe20008000032 */
[----:B------:R-:W1:Y:S01]  /*4ae0*/  LDCU.64 UR42, c[0x3][0xb08] ;  /* 0x00c16100ff2a77ac */ /* 0x000e620008000a00 */
[----:B------:R-:W-:Y:S02]  /*4af0*/  DFMA R28, R10, UR44, R28 ;  /* 0x0000002c0a1c7c2b */ /* 0x000fe4000800001c */
[----:B0-----:R-:W-:Y:S01]  /*4b00*/  DFMA R16, R18, UR58, R16 ;  /* 0x0000003a12107c2b */ /* 0x001fe20008000010 */
[----:B------:R-:W0:Y:S01]  /*4b10*/  LDCU.64 UR30, c[0x3][0xb10] ;  /* 0x00c16200ff1e77ac */ /* 0x000e220008000a00 */
[----:B----4-:R-:W-:Y:S01]  /*4b20*/  DFMA R32, R8, UR64, R32 ;  /* 0x0000004008207c2b */ /* 0x010fe20008000020 */
[----:B------:R-:W4:Y:S01]  /*4b30*/  LDCU.64 UR60, c[0x3][0x948] ;  /* 0x00c12900ff3c77ac */ /* 0x000f220008000a00 */
[----:B--2---:R-:W-:Y:S01]  /*4b40*/  DFMA R24, R18, UR38, R24 ;  /* 0x0000002612187c2b */ /* 0x004fe20008000018 */
[----:B------:R-:W2:Y:S01]  /*4b50*/  LDCU.64 UR50, c[0x3][0xb48] ;  /* 0x00c16900ff3277ac */ /* 0x000ea20008000a00 */
[----:B---3--:R-:W-:Y:S01]  /*4b60*/  DFMA R34, R8, UR54, R34 ;  /* 0x0000003608227c2b */ /* 0x008fe20008000022 */
[----:B------:R-:W3:Y:S01]  /*4b70*/  LDCU.64 UR26, c[0x3][0x928] ;  /* 0x00c12500ff1a77ac */ /* 0x000ee20008000a00 */
[C---:B-1----:R-:W-:Y:S01]  /*4b80*/  DFMA R26, R18.reuse, UR42, R26 ;  /* 0x0000002a121a7c2b */ /* 0x042fe2000800001a */
[----:B------:R-:W1:Y:S01]  /*4b90*/  LDCU.64 UR14, c[0x3][0xb28] ;  /* 0x00c16500ff0e77ac */ /* 0x000e620008000a00 */
        /* <DEDUP_REMOVED lines=8> */
[----:B-1----:R-:W-:Y:S01]  /*4c20*/  DFMA R22, R6, UR14, R22 ;  /* 0x0000000e06167c2b */ /* 0x002fe20008000016 */
[----:B------:R-:W1:Y:S03]  /*4c30*/  LDCU.64 UR46, c[0x3][0xb38] ;  /* 0x00c16700ff2e77ac */ /* 0x000e660008000a00 */
[----:B------:R-:W-:-:S02]  /*4c40*/  DADD R18, R54, -R16 ;  /* 0x0000000036127229 */ /* 0x000fc40000000810 */
[----:B0-----:R-:W-:Y:S01]  /*4c50*/  DFMA R32, R10, UR22, R32 ;  /* 0x000000160a207c2b */ /* 0x001fe20008000020 */
[----:B------:R-:W0:Y:S01]  /*4c60*/  LDCU.64 UR34, c[0x3][0xb40] ;  /* 0x00c16800ff2277ac */ /* 0x000e220008000a00 */
[----:B------:R-:W-:Y:S02]  /*4c70*/  DADD R54, R54, R16 ;  /* 0x0000000036367229 */ /* 0x000fe40000000010 */
[----:B----4-:R-:W-:Y:S01]  /*4c80*/  DFMA R24, R6, UR10, R24 ;  /* 0x0000000a06187c2b */ /* 0x010fe20008000018 */
[----:B------:R4:W-:Y:S01]  /*4c90*/  STS.64 [R4+0x270], R18 ;  /* 0x0002701204007388 */ /* 0x0009e20000000a00 */
[----:B------:R-:W-:Y:S02]  /*4ca0*/  DADD R8, R30, -R22 ;  /* 0x000000001e087229 */ /* 0x000fe40000000816 */
[----:B--2---:R-:W-:Y:S01]  /*4cb0*/  DFMA R34, R10, UR18, R34 ;  /* 0x000000120a227c2b */ /* 0x004fe20008000022 */
[----:B------:R4:W-:Y:S01]  /*4cc0*/  STS.64 [R4+0x208], R54 ;  /* 0x0002083604007388 */ /* 0x0009e20000000a00 */
[----:B------:R-:W-:-:S02]  /*4cd0*/  DADD R22, R30, R22 ;  /* 0x000000001e167229 */ /* 0x000fc40000000016 */
[----:B---3--:R-:W-:Y:S01]  /*4ce0*/  DFMA R52, R10, UR62, R52 ;  /* 0x0000003e0a347c2b */ /* 0x008fe20008000034 */
[----:B------:R4:W-:Y:S01]  /*4cf0*/  STS.64 [R4+0x410], R8 ;  /* 0x0004100804007388 */ /* 0x0009e20000000a00 */
[----:B------:R-:W-:Y:S02]  /*4d00*/  DADD R10, R32, -R24 ;  /* 0x00000000200a7229 */ /* 0x000fe40000000818 */
[----:B-1----:R-:W-:Y:S01]  /*4d10*/  DFMA R26, R6, UR46, R26 ;  /* 0x0000002e061a7c2b */ /* 0x002fe2000800001a */
[----:B------:R4:W-:Y:S01]  /*4d20*/  STS.64 [R4+0x68], R22 ;  /* 0x0000681604007388 */ /* 0x0009e20000000a00 */
[----:B------:R-:W-:Y:S02]  /*4d30*/  DADD R24, R32, R24 ;  /* 0x0000000020187229 */ /* 0x000fe40000000018 */
[----:B0-----:R-:W-:Y:S01]  /*4d40*/  DFMA R50, R6, UR34, R50 ;  /* 0x0000002206327c2b */ /* 0x001fe20008000032 */
[----:B------:R4:W-:Y:S01]  /*4d50*/  STS.64 [R4+0x3a8], R10 ;  /* 0x0003a80a04007388 */ /* 0x0009e20000000a00 */
[----:B------:R-:W-:-:S02]  /*4d60*/  DADD R6, R28, -R12 ;  /* 0x000000001c067229 */ /* 0x000fc4000000080c */
[----:B------:R-:W-:Y:S01]  /*4d70*/  DADD R14, R34, -R26 ;  /* 0x00000000220e7229 */ /* 0x000fe2000000081a */
[----:B------:R4:W-:Y:S01]  /*4d80*/  STS.64 [R4+0xd0], R24 ;  /* 0x0000d01804007388 */ /* 0x0009e20000000a00 */
[----:B------:R-:W-:Y:S02]  /*4d90*/  DADD R12, R28, R12 ;  /* 0x000000001c0c7229 */ /* 0x000fe4000000000c */
[----:B------:R-:W-:Y:S01]  /*4da0*/  DADD R16, R52, -R50 ;  /* 0x0000000034107229 */ /* 0x000fe20000000832 */
[----:B------:R4:W-:Y:S01]  /*4db0*/  STS.64 [R4+0x478], R6 ;  /* 0x0004780604007388 */ /* 0x0009e20000000a00 */
[----:B------:R-:W-:Y:S02]  /*4dc0*/  DADD R26, R34, R26 ;  /* 0x00000000221a7229 */ /* 0x000fe4000000001a */
[----:B------:R-:W-:Y:S01]  /*4dd0*/  DADD R50, R52, R50 ;  /* 0x0000000034327229 */ /* 0x000fe20000000032 */
[----:B------:R4:W-:Y:S04]  /*4de0*/  STS.64 [R4], R12 ;  /* 0x0000000c04007388 */ /* 0x0009e80000000a00 */
[----:B------:R4:W-:Y:S04]  /*4df0*/  STS.64 [R4+0x340], R14 ;  /* 0x0003400e04007388 */ /* 0x0009e80000000a00 */
[----:B------:R4:W-:Y:S04]  /*4e00*/  STS.64 [R4+0x138], R26 ;  /* 0x0001381a04007388 */ /* 0x0009e80000000a00 */
[----:B------:R4:W-:Y:S04]  /*4e10*/  STS.64 [R4+0x2d8], R16 ;  /* 0x0002d81004007388 */ /* 0x0009e80000000a00 */
[----:B------:R4:W-:Y:S02]  /*4e20*/  STS.64 [R4+0x1a0], R50 ;  /* 0x0001a03204007388 */ /* 0x0009e40000000a00 */
.L_x_152:
[----:B------:R-:W-:Y:S05]  /*4e30*/  BSYNC.RECONVERGENT B0 ;  /* 0x0000000000007941 */ /* 0x000fea0003800200 */
.L_x_151:
[----:B------:R-:W-:Y:S06]  /*4e40*/  BAR.SYNC.DEFER_BLOCKING 0x0 ;  /* 0x0000000000007b1d */ /* 0x000fec0000010000 */
[----:B------:R-:W-:Y:S04]  /*4e50*/  BSSY.RECONVERGENT B0, `(.L_x_153) ;  /* 0x00000c3000007945 */ /* 0x000fe80003800200 */
[----:B------:R-:W-:Y:S05]  /*4e60*/  @P1 BRA `(.L_x_154) ;  /* 0x0000000c00041947 */ /* 0x000fea0003800000 */
[----:B0---4-:R-:W-:Y:S01]  /*4e70*/  LDS.64 R4, [R2] ;  /* 0x0000000002047984 */ /* 0x011fe20000000a00 */
        /* <DEDUP_REMOVED lines=9> */
[----:B------:R-:W5:Y:S01]  /*4f10*/  LDS.64 R18, [R2+0x34d0] ;  /* 0x0034d00002127984 */ /* 0x000f620000000a00 */
[----:B------:R-:W5:Y:S03]  /*4f20*/  LDCU.64 UR10, c[0x3][0xa08] ;  /* 0x00c14100ff0a77ac */ /* 0x000f660008000a00 */
[----:B------:R-:W-:Y:S01]  /*4f30*/  LDS.64 R24, [R2+0x2f88] ;  /* 0x002f880002187984 */ /* 0x000fe20000000a00 */
[----:B------:R-:W5:Y:S01]  /*4f40*/  LDCU.64 UR38, c[0x3][0x848] ;  /* 0x00c10900ff2677ac */ /* 0x000f620008000a00 */
[----:B------:R-:W5:Y:S01]  /*4f50*/  LDCU.64 UR62, c[0x3][0xa38] ;  /* 0x00c14700ff3e77ac */ /* 0x000f620008000a00 */
[----:B------:R-:W5:Y:S01]  /*4f60*/  LDCU.64 UR68, c[0x3][0xa10] ;  /* 0x00c14200ff4477ac */ /* 0x000f620008000a00 */
[----:B------:R-:W5:Y:S01]  /*4f70*/  LDCU.64 UR34, c[0x3][0x868] ;  /* 0x00c10d00ff2277ac */ /* 0x000f620008000a00 */
[----:B------:R-:W5:Y:S01]  /*4f80*/  LDCU.64 UR70, c[0x3][0xa40] ;  /* 0x00c14800ff4677ac */ /* 0x000f620008000a00 */
        /* <DEDUP_REMOVED lines=9> */
[----:B--2---:R-:W-:Y:S02]  /*5020*/  DFMA R32, R8, UR74, RZ ;  /* 0x0000004a08207c2b */ /* 0x004fe400080000ff */
[----:B------:R-:W-:Y:S01]  /*5030*/  DADD R10, R10, -R12 ;  /* 0x000000000a0a7229 */ /* 0x000fe2000000080c */
[----:B------:R-:W2:Y:S01]  /*5040*/  LDCU.64 UR74, c[0x3][0x8a0] ;  /* 0x00c11400ff4a77ac */ /* 0x000ea20008000a00 */
[C---:B------:R-:W-:Y:S01]  /*5050*/  DFMA R28, R14.reuse, UR72, R22 ;  /* 0x000000480e1c7c2b */ /* 0x040fe20008000016 */
[----:B------:R-:W4:Y:S01]  /*5060*/  LDS.64 R22, [R2+0xfd8] ;  /* 0x000fd80002167984 */ /* 0x000f220000000a00 */
[----:B---3--:R-:W-:Y:S01]  /*5070*/  DFMA R26, R14, UR26, R20 ;  /* 0x0000001a0e1a7c2b */ /* 0x008fe20008000014 */
[----:B------:R-:W3:Y:S01]  /*5080*/  LDCU.64 UR26, c[0x3][0x850] ;  /* 0x00c10a00ff1a77ac */ /* 0x000ee20008000a00 */
[----:B-----5:R-:W-:-:S02]  /*5090*/  DFMA R20, R8, UR30, RZ ;  /* 0x0000001e08147c2b */ /* 0x020fc400080000ff */
[----:B------:R-:W-:Y:S01]  /*50a0*/  DFMA R6, R4, UR10, RZ ;  /* 0x0000000a04067c2b */ /* 0x000fe200080000ff */
[----:B------:R-:W5:Y:S01]  /*50b0*/  LDCU.64 UR72, c[0x3][0x858] ;  /* 0x00c10b00ff4877ac */ /* 0x000f620008000a00 */
[C---:B0-----:R-:W-:Y:S02]  /*50c0*/  DFMA R36, R8.reuse, UR58, RZ ;  /* 0x0000003a08247c2b */ /* 0x041fe400080000ff */
[----:B------:R-:W-:Y:S01]  /*50d0*/  DFMA R8, R8, UR4, RZ ;  /* 0x0000000408087c2b */ /* 0x000fe200080000ff */
[----:B------:R-:W0:Y:S01]  /*50e0*/  LDCU.64 UR18, c[0x3][0xa98] ;  /* 0x00c15300ff1277ac */ /* 0x000e220008000a00 */
[----:B------:R-:W-:Y:S02]  /*50f0*/  DFMA R30, R14, UR38, R20 ;  /* 0x000000260e1e7c2b */ /* 0x000fe40008000014 */
[C-C-:B------:R-:W-:Y:S01]  /*5100*/  DADD R20, R16.reuse, R18.reuse ;  /* 0x0000000010147229 */ /* 0x140fe20000000012 */
[----:B------:R-:W2:Y:S01]  /*5110*/  LDCU.64 UR38, c[0x3][0x878] ;  /* 0x00c10f00ff2677ac */ /* 0x000ea20008000a00 */
[----:B------:R-:W-:-:S02]  /*5120*/  DADD R16, R16, -R18 ;  /* 0x0000000010107229 */ /* 0x000fc40000000812 */
[----:B------:R-:W-:Y:S01]  /*5130*/  DFMA R12, R10, UR62, R6 ;  /* 0x0000003e0a0c7c2b */ /* 0x000fe20008000006 */
[----:B------:R-:W0:Y:S01]  /*5140*/  LDCU.64 UR62, c[0x3][0xa18] ;  /* 0x00c14300ff3e77ac */ /* 0x000e220008000a00 */
[----:B------:R-:W-:Y:S02]  /*5150*/  DFMA R18, R4, UR68, RZ ;  /* 0x0000004404127c2b */ /* 0x000fe400080000ff */
[----:B---3--:R-:W-:Y:S01]  /*5160*/  DFMA R34, R14, UR26, R32 ;  /* 0x0000001a0e227c2b */ /* 0x008fe20008000020 */
[----:B------:R-:W3:Y:S01]  /*5170*/  LDCU.64 UR26, c[0x3][0x880] ;  /* 0x00c11000ff1a77ac */ /* 0x000ee20008000a00 */
[----:B------:R-:W-:Y:S02]  /*5180*/  DFMA R26, R20, UR34, R26 ;  /* 0x00000022141a7c2b */ /* 0x000fe4000800001a */
[----:B-----5:R-:W-:Y:S01]  /*5190*/  DFMA R40, R14, UR72, R36 ;  /* 0x000000480e287c2b */ /* 0x020fe20008000024 */
[----:B------:R-:W5:Y:S01]  /*51a0*/  LDCU.64 UR72, c[0x3][0x888] ;  /* 0x00c11100ff4877ac */ /* 0x000f620008000a00 */
[----:B------:R-:W-:-:S02]  /*51b0*/  DFMA R18, R10, UR70, R18 ;  /* 0x000000460a127c2b */ /* 0x000fc40008000012 */
[----:B-1----:R-:W-:Y:S01]  /*51c0*/  DFMA R32, R20, UR60, R28 ;  /* 0x0000003c14207c2b */ /* 0x002fe2000800001c */
[----:B------:R-:W1:Y:S01]  /*51d0*/  LDCU.64 UR70, c[0x3][0xa48] ;  /* 0x00c14900ff4677ac */ /* 0x000e620008000a00 */
[----:B------:R-:W-:Y:S02]  /*51e0*/  DFMA R28, R16, UR64, R12 ;  /* 0x00000040101c7c2b */ /* 0x000fe4000800000c */
[----:B--2---:R-:W-:Y:S01]  /*51f0*/  DFMA R36, R20, UR38, R30 ;  /* 0x0000002614247c2b */ /* 0x004fe2000800001e */
[----:B------:R-:W2:Y:S01]  /*5200*/  LDCU.64 UR30, c[0x3][0xa70] ;  /* 0x00c14e00ff1e77ac */ /* 0x000ea20008000a00 */
[----:B------:R-:W-:Y:S01]  /*5210*/  LDS.64 R12, [R2+0x1520] ;  /* 0x00152000020c7984 */ /* 0x000fe20000000a00 */
[----:B------:R-:W-:Y:S01]  /*5220*/  DFMA R14, R14, UR12, R8 ;  /* 0x0000000c0e0e7c2b */ /* 0x000fe20008000008 */
[----:B------:R-:W1:Y:S02]  /*5230*/  LDCU.64 UR64, c[0x3][0x8b0] ;  /* 0x00c11600ff4077ac */ /* 0x000e640008000a00 */
[----:B------:R-:W1:Y:S01]  /*5240*/  LDS.64 R8, [R2+0x1fb0] ;  /* 0x001fb00002087984 */ /* 0x000e620000000a00 */
[----:B----4-:R-:W-:-:S02]  /*5250*/  DADD R6, R22, R24 ;  /* 0x0000000016067229 */ /* 0x010fc40000000018 */
[----:B---3--:R-:W-:Y:S01]  /*5260*/  DFMA R38, R20, UR26, R34 ;  /* 0x0000001a14267c2b */ /* 0x008fe20008000022 */
[----:B------:R-:W3:Y:S01]  /*5270*/  LDCU.64 UR58, c[0x3][0xaa0] ;  /* 0x00c15400ff3a77ac */ /* 0x000ee20008000a00 */
[----:B------:R-:W-:Y:S02]  /*5280*/  DADD R22, R22, -R24 ;  /* 0x0000000016167229 */ /* 0x000fe40000000818 */
[----:B-----5:R-:W-:Y:S01]  /*5290*/  DFMA R42, R20, UR72, R40 ;  /* 0x00000048142a7c2b */ /* 0x020fe20008000028 */
[----:B------:R-:W4:Y:S01]  /*52a0*/  LDCU.64 UR72, c[0x3][0x8a8] ;  /* 0x00c11500ff4877ac */ /* 0x000f220008000a00 */
[C---:B------:R-:W-:Y:S02]  /*52b0*/  DFMA R30, R6.reuse, UR66, R26 ;  /* 0x00000042061e7c2b */ /* 0x040fe4000800001a */
[----:B------:R-:W-:Y:S01]  /*52c0*/  DFMA R34, R6, UR74, R32 ;  /* 0x0000004a06227c2b */ /* 0x000fe20008000020 */
[----:B------:R-:W5:Y:S01]  /*52d0*/  LDCU.64 UR66, c[0x3][0x8b8] ;  /* 0x00c11700ff4277ac */ /* 0x000f620008000a00 */
[----:B0-----:R-:W-:-:S02]  /*52e0*/  DFMA R32, R4, UR62, RZ ;  /* 0x0000003e04207c2b */ /* 0x001fc400080000ff */
[----:B--2---:R-:W-:Y:S01]  /*52f0*/  DFMA R26, R16, UR30, R18 ;  /* 0x0000001e101a7c2b */ /* 0x004fe20008000012 */
[----:B------:R-:W0:Y:S01]  /*5300*/  LDCU.64 UR74, c[0x3][0xa78] ;  /* 0x00c14f00ff4a77ac */ /* 0x000e220008000a00 */
[----:B------:R-:W2:Y:S01]  /*5310*/  LDS.64 R18, [R2+0x2a40] ;  /* 0x002a400002127984 */ /* 0x000ea20000000a00 */
[----:B-1----:R-:W-:Y:S01]  /*5320*/  DFMA R44, R6, UR64, R38 ;  /* 0x00000040062c7c2b */ /* 0x002fe20008000026 */
[----:B------:R-:W1:Y:S02]  /*5330*/  LDCU.64 UR62, c[0x3][0xa20] ;  /* 0x00c14400ff3e77ac */ /* 0x000e640008000a00 */
[----:B------:R-:W-:Y:S02]  /*5340*/  DFMA R24, R10, UR70, R32 ;  /* 0x000000460a187c2b */ /* 0x000fe40008000020 */
[----:B------:R-:W-:Y:S01]  /*5350*/  DFMA R32, R22, UR18, R28 ;  /* 0x0000001216207c2b */ /* 0x000fe2000800001c */
[----:B------:R-:W1:Y:S01]  /*5360*/  LDCU.64 UR18, c[0x3][0xa28] ;  /* 0x00c14500ff1277ac */ /* 0x000e620008000a00 */
[----:B------:R-:W-:-:S02]  /*5370*/  DFMA R28, R4, UR8, RZ ;  /* 0x00000008041c7c2b */ /* 0x000fc400080000ff */
[----:B----4-:R-:W-:Y:S01]  /*5380*/  DFMA R40, R6, UR72, R36 ;  /* 0x0000004806287c2b */ /* 0x010fe20008000024 */
[----:B------:R-:W4:Y:S01]  /*5390*/  LDCU.64 UR70, c[0x3][0xa80] ;  /* 0x00c15000ff4677ac */ /* 0x000f220008000a00 */
[----:B---3--:R-:W-:Y:S02]  /*53a0*/  DFMA R36, R22, UR58, R26 ;  /* 0x0000003a16247c2b */ /* 0x008fe4000800001a */
[----:B-----5:R-:W-:Y:S01]  /*53b0*/  DFMA R46, R6, UR66, R42 ;  /* 0x00000042062e7c2b */ /* 0x020fe2000800002a */
[----:B------:R-:W3:Y:S01]  /*53c0*/  LDCU.64 UR66, c[0x3][0xa50] ;  /* 0x00c14a00ff4277ac */ /* 0x000ee20008000a00 */
[----:B------:R-:W-:Y:S01]  /*53d0*/  LDS.64 R26, [R2+0x24f8] ;  /* 0x0024f800021a7984 */ /* 0x000fe20000000a00 */
[----:B0-----:R-:W-:Y:S01]  /*53e0*/  DFMA R38, R16, UR74, R24 ;  /* 0x0000004a10267c2b */ /* 0x001fe20008000018 */
[----:B------:R-:W0:Y:S02]  /*53f0*/  LDCU.64 UR74, c[0x3][0xa58] ;  /* 0x00c14b00ff4a77ac */ /* 0x000e240008000a00 */
[----:B------:R-:W5:Y:S01]  /*5400*/  LDS.64 R24, [R2+0x1a68] ;  /* 0x001a680002187984 */ /* 0x000f620000000a00 */
[----:B-1----:R-:W-:Y:S01]  /*5410*/  DFMA R42, R4, UR62, RZ ;  /* 0x0000003e042a7c2b */ /* 0x002fe200080000ff */
[----:B------:R-:W1:Y:S01]  /*5420*/  LDCU.64 UR62, c[0x3][0xa88] ;  /* 0x00c15100ff3e77ac */ /* 0x000e620008000a00 */
[----:B------:R-:W-:-:S02]  /*5430*/  DFMA R28, R10, UR20, R28 ;  /* 0x000000140a1c7c2b */ /* 0x000fc4000800001c */
[----:B------:R-:W-:Y:S01]  /*5440*/  DFMA R4, R4, UR18, RZ ;  /* 0x0000001204047c2b */ /* 0x000fe200080000ff */
[----:B------:R-:W2:Y:S01]  /*5450*/  LDCU.64 UR18, c[0x3][0xab8] ;  /* 0x00c15700ff1277ac */ /* 0x000ea20008000a00 */
[----:B------:R-:W-:Y:S01]  /*5460*/  DFMA R14, R20, UR16, R14 ;  /* 0x00000010140e7c2b */ /* 0x000fe2000800000e */
[----:B------:R-:W2:Y:S03]  /*5470*/  LDCU.64 UR34, c[0x3][0x8d0] ;  /* 0x00c11a00ff2277ac */ /* 0x000ea60008000a00 */
[----:B------:R-:W-:Y:S02]  /*5480*/  DFMA R28, R16, UR24, R28 ;  /* 0x00000018101c7c2b */ /* 0x000fe4000800001c */
[----:B---3--:R-:W-:Y:S01]  /*5490*/  DFMA R42, R10, UR66, R42 ;  /* 0x000000420a2a7c2b */ /* 0x008fe2000800002a */
[----:B------:R-:W3:Y:S01]  /*54a0*/  LDCU.64 UR30, c[0x3][0x8d8] ;  /* 0x00c11b00ff1e77ac */ /* 0x000ee20008000a00 */
[----:B------:R-:W-:-:S02]  /*54b0*/  DFMA R14, R6, UR28, R14 ;  /* 0x0000001c060e7c2b */ /* 0x000fc4000800000e */
[----:B0-----:R-:W-:Y:S01]  /*54c0*/  DFMA R4, R10, UR74, R4 ;  /* 0x0000004a0a047c2b */ /* 0x001fe20008000004 */
[----:B------:R-:W0:Y:S01]  /*54d0*/  LDCU.64 UR72, c[0x3][0xaa8] ;  /* 0x00c15500ff4877ac */ /* 0x000e220008000a00 */
[----:B------:R-:W-:Y:S02]  /*54e0*/  DFMA R28, R22, UR32, R28 ;  /* 0x00000020161c7c2b */ /* 0x000fe4000800001c */
[----:B----4-:R-:W-:Y:S01]  /*54f0*/  DFMA R42, R16, UR70, R42 ;  /* 0x00000046102a7c2b */ /* 0x010fe2000800002a */
[----:B------:R-:W4:Y:S01]  /*5500*/  LDCU.64 UR54, c[0x3][0x8c8] ;  /* 0x00c11900ff3677ac */ /* 0x000f220008000a00 */
[----:B------:R-:W-:Y:S02]  /*5510*/  DADD R6, R8, R8 ;  /* 0x0000000008067229 */ /* 0x000fe40000000008 */
[----:B-1----:R-:W-:Y:S01]  /*5520*/  DFMA R16, R16, UR62, R4 ;  /* 0x0000003e10107c2b */ /* 0x002fe20008000004 */
[----:B------:R-:W1:Y:S01]  /*5530*/  LDCU.64 UR74, c[0x3][0x8e0] ;  /* 0x00c11c00ff4a77ac */ /* 0x000e620008000a00 */
[----:B--2---:R-:W-:-:S02]  /*5540*/  DADD R4, R12, R18 ;  /* 0x000000000c047229 */ /* 0x004fc40000000012 */
[----:B------:R-:W-:Y:S01]  /*5550*/  DADD R12, R12, -R18 ;  /* 0x000000000c0c7229 */ /* 0x000fe20000000812 */
[----:B------:R-:W2:Y:S01]  /*5560*/  LDCU.64 UR70, c[0x3][0x8e8] ;  /* 0x00c11d00ff4677ac */ /* 0x000ea20008000a00 */
[----:B------:R-:W-:Y:S02]  /*5570*/  DMUL R6, R6, 0.5 ;  /* 0x3fe0000006067828 */ /* 0x000fe40000000000 */
[----:B------:R-:W-:Y:S01]  /*5580*/  DFMA R16, R22, UR18, R16 ;  /* 0x0000001216107c2b */ /* 0x000fe20008000010 */
[----:B------:R-:W5:Y:S01]  /*5590*/  LDCU.64 UR50, c[0x3][0xac8] ;  /* 0x00c15900ff3277ac */ /* 0x000f620008000a00 */
[C---:B------:R-:W-:Y:S02]  /*55a0*/  DFMA R34, R4.reuse, UR34, R34 ;  /* 0x0000002204227c2b */ /* 0x040fe40008000022 */
[----:B---3--:R-:W-:Y:S01]  /*55b0*/  DFMA R40, R4, UR30, R40 ;  /* 0x0000001e04287c2b */ /* 0x008fe20008000028 */
[----:B------:R-:W3:Y:S01]  /*55c0*/  LDCU.64 UR60, c[0x3][0xad0] ;  /* 0x00c15a00ff3c77ac */ /* 0x000ee20008000a00 */
[----:B0-----:R-:W-:-:S02]  /*55d0*/  DFMA R38, R22, UR72, R38 ;  /* 0x0000004816267c2b */ /* 0x001fc40008000026 */
[C---:B----4-:R-:W-:Y:S01]  /*55e0*/  DFMA R30, R4.reuse, UR54, R30 ;  /* 0x00000036041e7c2b */ /* 0x050fe2000800001e */
[----:B------:R-:W0:Y:S01]  /*55f0*/  LDCU.64 UR18, c[0x3][0xae8] ;  /* 0x00c15d00ff1277ac */ /* 0x000e220008000a00 */
[C---:B------:R-:W-:Y:S02]  /*5600*/  DFMA R14, R4.reuse, UR36, R14 ;  /* 0x00000024040e7c2b */ /* 0x040fe4000800000e */
[----:B-1----:R-:W-:Y:S01]  /*5610*/  DFMA R44, R4, UR74, R44 ;  /* 0x0000004a042c7c2b */ /* 0x002fe2000800002c */
[----:B------:R-:W1:Y:S01]  /*5620*/  LDCU.64 UR66, c[0x3][0xab0] ;  /* 0x00c15600ff4277ac */ /* 0x000e620008000a00 */
[----:B------:R-:W-:Y:S02]  /*5630*/  DFMA R28, R12, UR48, R28 ;  /* 0x000000300c1c7c2b */ /* 0x000fe4000800001c */
[----:B--2---:R-:W-:Y:S01]  /*5640*/  DFMA R46, R4, UR70, R46 ;  /* 0x00000046042e7c2b */ /* 0x004fe2000800002e */
[----:B------:R-:W2:Y:S01]  /*5650*/  LDCU.64 UR10, c[0x3][0x900] ;  /* 0x00c12000ff0a77ac */ /* 0x000ea20008000a00 */
[----:B-----5:R-:W-:-:S02]  /*5660*/  DADD R4, R24, R26 ;  /* 0x0000000018047229 */ /* 0x020fc4000000001a */
[----:B------:R-:W-:Y:S01]  /*5670*/  DFMA R32, R12, UR50, R32 ;  /* 0x000000320c207c2b */ /* 0x000fe20008000020 */
[----:B------:R-:W4:Y:S01]  /*5680*/  LDCU.64 UR34, c[0x3][0x918] ;  /* 0x00c12300ff2277ac */ /* 0x000f220008000a00 */
[----:B------:R-:W-:Y:S02]  /*5690*/  DADD R24, R24, -R26 ;  /* 0x0000000018187229 */ /* 0x000fe4000000081a */
[----:B---3--:R-:W-:Y:S01]  /*56a0*/  DFMA R36, R12, UR60, R36 ;  /* 0x0000003c0c247c2b */ /* 0x008fe20008000024 */
[----:B------:R-:W3:Y:S01]  /*56b0*/  LDCU.64 UR14, c[0x3][0xaf8] ;  /* 0x00c15f00ff0e77ac */ /* 0x000ee20008000a00 */
[----:B------:R-:W-:Y:S02]  /*56c0*/  DFMA R14, R4, UR40, R14 ;  /* 0x00000028040e7c2b */ /* 0x000fe4000800000e */
[----:B0-----:R-:W-:Y:S01]  /*56d0*/  DFMA R16, R12, UR18, R16 ;  /* 0x000000120c107c2b */ /* 0x001fe20008000010 */
[----:B------:R-:W0:Y:S01]  /*56e0*/  LDCU.64 UR30, c[0x3][0x910] ;  /* 0x00c12200ff1e77ac */ /* 0x000e220008000a00 */
[----:B------:R-:W-:-:S02]  /*56f0*/  DADD R8, R8, -R8 ;  /* 0x0000000008087229 */ /* 0x000fc40000000808 */
[----:B-1----:R-:W-:Y:S01]  /*5700*/  DFMA R42, R22, UR66, R42 ;  /* 0x00000042162a7c2b */ /* 0x002fe2000800002a */
[----:B------:R-:W1:Y:S01]  /*5710*/  LDCU.64 UR64, c[0x3][0xad8] ;  /* 0x00c15b00ff4077ac */ /* 0x000e620008000a00 */
[----:B------:R-:W-:Y:S02]  /*5720*/  DFMA R28, R24, UR52, R28 ;  /* 0x00000034181c7c2b */ /* 0x000fe4000800001c */
[----:B--2---:R-:W-:Y:S01]  /*5730*/  DFMA R34, R4, UR10, R34 ;  /* 0x0000000a04227c2b */ /* 0x004fe20008000022 */
[----:B------:R-:W2:Y:S01]  /*5740*/  LDCU.64 UR72, c[0x3][0xae0] ;  /* 0x00c15c00ff4877ac */ /* 0x000ea20008000a00 */
[----:B------:R-:W-:Y:S02]  /*5750*/  DFMA R14, R6, UR44, R14 ;  /* 0x0000002c060e7c2b */ /* 0x000fe4000800000e */
[----:B----4-:R-:W-:Y:S01]  /*5760*/  DFMA R46, R4, UR34, R46 ;  /* 0x00000022042e7c2b */ /* 0x010fe2000800002e */
[----:B------:R-:W4:Y:S01]  /*5770*/  LDCU.64 UR46, c[0x3][0x8f8] ;  /* 0x00c11f00ff2e77ac */ /* 0x000f220008000a00 */
[----:B------:R-:W-:-:S02]  /*5780*/  DFMA R28, R8, UR56, R28 ;  /* 0x00000038081c7c2b */ /* 0x000fc4000800001c */
[----:B---3--:R-:W-:Y:S01]  /*5790*/  DFMA R32, R24, UR14, R32 ;  /* 0x0000000e18207c2b */ /* 0x008fe20008000020 */
[----:B------:R-:W3:Y:S01]  /*57a0*/  LDCU.64 UR58, c[0x3][0x908] ;  /* 0x00c12100ff3a77ac */ /* 0x000ee20008000a00 */
[----:B0-----:R-:W-:Y:S01]  /*57b0*/  DFMA R44, R4, UR30, R44 ;  /* 0x0000001e042c7c2b */ /* 0x001fe2000800002c */
[----:B------:R-:W0:Y:S01]  /*57c0*/  LDCU.64 UR26, c[0x3][0xb00] ;  /* 0x00c16000ff1a77ac */ /* 0x000e220008000a00 */
[C---:B-1----:R-:W-:Y:S01]  /*57d0*/  DFMA R38, R12.reuse, UR64, R38 ;  /* 0x000000400c267c2b */ /* 0x042fe20008000026 */
[----:B------:R-:W1:Y:S01]  /*57e0*/  LDCU.64 UR62, c[0x3][0xb08] ;  /* 0x00c16100ff3e77ac */ /* 0x000e620008000a00 */
[----:B--2---:R-:W-:Y:S01]  /*57f0*/  DFMA R42, R12, UR72, R42 ;  /* 0x000000480c2a7c2b */ /* 0x004fe2000800002a */
[----:B------:R-:W2:Y:S01]  /*5800*/  LDCU.64 UR18, c[0x3][0xb10] ;  /* 0x00c16200ff1277ac */ /* 0x000ea20008000a00 */
[C---:B----4-:R-:W-:Y:S01]  /*5810*/  DFMA R30, R4.reuse, UR46, R30 ;  /* 0x0000002e041e7c2b */ /* 0x050fe2000800001e */
[----:B------:R-:W4:Y:S01]  /*5820*/  LDCU.64 UR60, c[0x3][0xb18] ;  /* 0x00c16300ff3c77ac */ /* 0x000f220008000a00 */
[----:B---3--:R-:W-:Y:S01]  /*5830*/  DFMA R40, R4, UR58, R40 ;  /* 0x0000003a04287c2b */ /* 0x008fe20008000028 */
[----:B------:R-:W3:Y:S01]  /*5840*/  LDCU.64 UR42, c[0x3][0x928] ;  /* 0x00c12500ff2a77ac */ /* 0x000ee20008000a00 */
[C---:B0-----:R-:W-:Y:S01]  /*5850*/  DFMA R36, R24.reuse, UR26, R36 ;  /* 0x0000001a18247c2b */ /* 0x041fe20008000024 */
[----:B------:R-:W0:Y:S01]  /*5860*/  LDCU.64 UR38, c[0x3][0x930] ;  /* 0x00c12600ff2677ac */ /* 0x000e220008000a00 */
[C---:B-1----:R-:W-:Y:S01]  /*5870*/  DFMA R38, R24.reuse, UR62, R38 ;  /* 0x0000003e18267c2b */ /* 0x042fe20008000026 */
[----:B------:R-:W1:Y:S01]  /*5880*/  LDCU.64 UR54, c[0x3][0x938] ;  /* 0x00c12700ff3677ac */ /* 0x000e620008000a00 */
[C---:B--2---:R-:W-:Y:S01]  /*5890*/  DFMA R42, R24.reuse, UR18, R42 ;  /* 0x00000012182a7c2b */ /* 0x044fe2000800002a */
[----:B------:R-:W2:Y:S01]  /*58a0*/  LDCU.64 UR10, c[0x3][0x940] ;  /* 0x00c12800ff0a77ac */ /* 0x000ea20008000a00 */
[----:B----4-:R-:W-:Y:S01]  /*58b0*/  DFMA R16, R24, UR60, R16 ;  /* 0x0000003c18107c2b */ /* 0x010fe20008000010 */
[----:B------:R-:W4:Y:S01]  /*58c0*/  LDCU.64 UR34, c[0x3][0x948] ;  /* 0x00c12900ff2277ac */ /* 0x000f220008000a00 */
[C---:B---3--:R-:W-:Y:S01]  /*58d0*/  DFMA R30, R6.reuse, UR42, R30 ;  /* 0x0000002a061e7c2b */ /* 0x048fe2000800001e */
        /* <DEDUP_REMOVED lines=9> */
[----:B---3--:R-:W-:-:S02]  /*5970*/  DFMA R44, R8, UR68, R36 ;  /* 0x00000044082c7c2b */ /* 0x008fc40008000024 */
[----:B------:R-:W-:Y:S02]  /*5980*/  DADD R36, R14, R28 ;  /* 0x000000000e247229 */ /* 0x000fe4000000001c */
[----:B0-----:R-:W-:Y:S02]  /*5990*/  DFMA R4, R8, UR50, R38 ;  /* 0x0000003208047c2b */ /* 0x001fe40008000026 */
[----:B------:R-:W-:Y:S02]  /*59a0*/  DADD R38, R14, -R28 ;  /* 0x000000000e267229 */ /* 0x000fe4000000081c */
[----:B-1----:R-:W-:Y:S02]  /*59b0*/  DFMA R6, R8, UR30, R42 ;  /* 0x0000001e08067c2b */ /* 0x002fe4000800002a */
[----:B------:R-:W-:Y:S02]  /*59c0*/  DADD R46, R34, -R44 ;  /* 0x00000000222e7229 */ /* 0x000fe4000000082c */
[----:B--2---:R-:W-:-:S02]  /*59d0*/  DFMA R16, R8, UR14, R16 ;  /* 0x0000000e08107c2b */ /* 0x004fc40008000010 */
[----:B------:R-:W-:Y:S02]  /*59e0*/  DADD R124, R48, -R4 ;  /* 0x00000000307c7229 */ /* 0x000fe40000000804 */
[----:B----4-:R-:W-:Y:S02]  /*59f0*/  DFMA R32, R8, UR22, R32 ;  /* 0x0000001608207c2b */ /* 0x010fe40008000020 */
[----:B------:R-:W-:Y:S02]  /*5a00*/  DADD R70, R126, -R6 ;  /* 0x000000007e467229 */ /* 0x000fe40000000806 */
[----:B------:R-:W-:Y:S02]  /*5a10*/  DADD R60, R68, -R16 ;  /* 0x00000000443c7229 */ /* 0x000fe40000000810 */
[----:B------:R-:W-:Y:S02]  /*5a20*/  DADD R44, R34, R44 ;  /* 0x00000000222c7229 */ /* 0x000fe4000000002c */
[----:B------:R-:W-:-:S02]  /*5a30*/  DADD R42, R30, -R32 ;  /* 0x000000001e2a7229 */ /* 0x000fc40000000820 */
[----:B------:R-:W-:Y:S02]  /*5a40*/  DADD R40, R30, R32 ;  /* 0x000000001e287229 */ /* 0x000fe40000000020 */
[----:B------:R-:W-:Y:S02]  /*5a50*/  DADD R48, R48, R4 ;  /* 0x0000000030307229 */ /* 0x000fe40000000004 */
[----:B------:R-:W-:Y:S02]  /*5a60*/  DADD R126, R126, R6 ;  /* 0x000000007e7e7229 */ /* 0x000fe40000000006 */
[----:B------:R-:W-:-:S11]  /*5a70*/  DADD R68, R68, R16 ;  /* 0x0000000044447229 */ /* 0x000fd60000000010 */
.L_x_154:
[----:B------:R-:W-:Y:S05]  /*5a80*/  BSYNC.RECONVERGENT B0 ;  /* 0x0000000000007941 */ /* 0x000fea0003800200 */
.L_x_153:
[----:B------:R-:W-:Y:S06]  /*5a90*/  BAR.SYNC.DEFER_BLOCKING 0x0 ;  /* 0x0000000000007b1d */ /* 0x000fec0000010000 */
[----:B------:R-:W-:Y:S05]  /*5aa0*/  @!P0 EXIT ;  /* 0x000000000000894d */ /* 0x000fea0003800000 */
[----:B0---4-:R-:W0:Y:S01]  /*5ab0*/  LDC.64 R4, c[0x0][0x3a8] ;  /* 0x0000ea00ff047b82 */ /* 0x011e220000000a00 */
        /* <DEDUP_REMOVED lines=15> */
.L_x_155:
        /* <DEDUP_REMOVED lines=13> */
.L_x_2930:


//--------------------- .text._Z32massMatrixMultiplyRegisterKernelILi12ELi13ELi1EEviPKdS1_S1_S1_Pd --------------------------
	.section	.text._Z32massMatrixMultiplyRegisterKernelILi12ELi13ELi1EEviPKdS1_S1_S1_Pd,"ax",@progbits
	.align	128
        .global         _Z32massMatrixMultiplyRegisterKernelILi12ELi13ELi1EEviPKdS1_S1_S1_Pd
        .type           _Z32massMatrixMultiplyRegisterKernelILi12ELi13ELi1EEviPKdS1_S1_S1_Pd,@function
        .size           _Z32massMatrixMultiplyRegisterKernelILi12ELi13ELi1EEviPKdS1_S1_S1_Pd,(.L_x_2931 - _Z32massMatrixMultiplyRegisterKernelILi12ELi13ELi1EEviPKdS1_S1_S1_Pd)
        .other          _Z32massMatrixMultiplyRegisterKernelILi12ELi13ELi1EEviPKdS1_S1_S1_Pd,@"STO_CUDA_ENTRY STV_DEFAULT"
_Z32massMatrixMultiplyRegisterKernelILi12ELi13ELi1EEviPKdS1_S1_S1_Pd:
.text._Z32massMatrixMultiplyRegisterKernelILi12ELi13ELi1EEviPKdS1_S1_S1_Pd:
        /* <DEDUP_REMOVED lines=21> */
[C---:B------:R-:W-:Y:S01]  /*0150*/  IMAD R110, R64.reuse, 0x13b2, RZ ;  /* 0x000013b2406e7824 */ /* 0x040fe200078e02ff */
[----:B------:R-:W-:Y:S01]  /*0160*/  @!P0 LEA R9, R11, R8, 0x18 ;  /* 0x000000080b098211 */ /* 0x000fe200078ec0ff */
[----:B------:R-:W-:Y:S01]  /*0170*/  IMAD R8, R64, 0xaaab, RZ ;  /* 0x0000aaab40087824 */ /* 0x000fe200078e02ff */
[C---:B------:R-:W-:Y:S01]  /*0180*/  PRMT R16, R0.reuse, 0x9910, RZ ;  /* 0x0000991000107816 */ /* 0x040fe200000000ff */
[C---:B------:R-:W-:Y:S01]  /*0190*/  @!P0 IMAD R7, R0.reuse, 0x8, R7 ;  /* 0x0000000800078824 */ /* 0x040fe200078e0207 */
[----:B------:R-:W-:Y:S01]  /*01a0*/  SHF.R.U32.HI R110, RZ, 0x10, R110 ;  /* 0x00000010ff6e7819 */ /* 0x000fe2000001166e */
[----:B------:R-:W-:Y:S01]  /*01b0*/  @!P0 IMAD R25, R0, 0x8, R9 ;  /* 0x0000000800198824 */ /* 0x000fe200078e0209 */
[----:B------:R-:W-:Y:S01]  /*01c0*/  SHF.R.U32.HI R6, RZ, 0x13, R8 ;  /* 0x00000013ff067819 */ /* 0x000fe20000011608 */
[----:B------:R-:W-:-:S02]  /*01d0*/  IMAD R16, R16, 0xab, RZ ;  /* 0x000000ab10107824 */ /* 0x000fc400078e02ff */
[----:B------:R-:W-:Y:S01]  /*01e0*/  IMAD R109, R56, 0x44a8, R111 ;  /* 0x000044a8386d7824 */ /* 0x000fe200078e026f */
[----:B------:R-:W-:Y:S02]  /*01f0*/  PRMT R6, R6, 0x9910, RZ ;  /* 0x0000991006067816 */ /* 0x000fe400000000ff */
[----:B------:R-:W-:Y:S02]  /*0200*/  LOP3.LUT R24, R16, 0xffff, RZ, 0xc0, !PT ;  /* 0x0000ffff10187812 */ /* 0x000fe400078ec0ff */
        /* <DEDUP_REMOVED lines=8> */
[----:B------:R-:W-:-:S03]  /*0290*/  SHF.R.U32.HI R3, RZ, 0xb, R24 ;  /* 0x0000000bff037819 */ /* 0x000fc60000011618 */
[----:B------:R-:W-:Y:S01]  /*02a0*/  IMAD R2, R2, 0xc, RZ ;  /* 0x0000000c02027824 */ /* 0x000fe200078e02ff */
[----:B------:R-:W-:-:S03]  /*02b0*/  LOP3.LUT R52, R3, 0xffff, RZ, 0xc0, !PT ;  /* 0x0000ffff03347812 */ /* 0x000fc600078ec0ff */
[----:B------:R-:W-:Y:S02]  /*02c0*/  IMAD.MOV R2, RZ, RZ, -R2 ;  /* 0x000000ffff027224 */ /* 0x000fe400078e0a02 */
[----:B------:R-:W-:-:S03]  /*02d0*/  IMAD R3, R52, 0x68, R109 ;  /* 0x0000006834037824 */ /* 0x000fc600078e026d */
[----:B------:R-:W-:Y:S01]  /*02e0*/  PRMT R53, R2, 0x7710, RZ ;  /* 0x0000771002357816 */ /* 0x000fe200000000ff */
[----:B------:R-:W-:-:S04]  /*02f0*/  IMAD R52, R52, 0x4e0, R3 ;  /* 0x000004e034347824 */ /* 0x000fc800078e0203 */
[----:B------:R-:W-:Y:S01]  /*0300*/  IMAD.IADD R2, R53, 0x1, R0 ;  /* 0x0000000135027824 */ /* 0x000fe200078e0200 */
[----:B------:R-:W1:Y:S04]  /*0310*/  LDS.128 R8, [R111+0x44c0] ;  /* 0x0044c0006f087984 */ /* 0x000e680000000c00 */
[----:B------:R-:W-:Y:S01]  /*0320*/  LOP3.LUT R2, R2, 0xffff, RZ, 0xc0, !PT ;  /* 0x0000ffff02027812 */ /* 0x000fe200078ec0ff */
[----:B------:R-:W2:Y:S04]  /*0330*/  LDS.128 R4, [R111+0x4520] ;  /* 0x004520006f047984 */ /* 0x000ea80000000c00 */
[----:B------:R-:W-:Y:S01]  /*0340*/  LDS.128 R16, [R111+0x44f0] ;  /* 0x0044f0006f107984 */ /* 0x000fe20000000c00 */
[----:B------:R-:W-:-:S02]  /*0350*/  IMAD R108, R2, 0x8, R3 ;  /* 0x00000008026c7824 */ /* 0x000fc400078e0203 */
[----:B0-----:R-:W-:Y:S01]  /*0360*/  VIADD R3, R56, UR4 ;  /* 0x0000000438037c36 */ /* 0x001fe20008000000 */
[----:B------:R-:W0:Y:S01]  /*0370*/  LDS.128 R12, [R111+0x4610] ;  /* 0x004610006f0c7984 */ /* 0x000e220000000c00 */
[----:B------:R-:W-:-:S03]  /*0380*/  IMAD R2, R2, 0x8, R52 ;  /* 0x0000000802027824 */ /* 0x000fc600078e0234 */
[----:B------:R-:W3:Y:S01]  /*0390*/  LDS.128 R28, [R111+0x4550] ;  /* 0x004550006f1c7984 */ /* 0x000ee20000000c00 */
[----:B------:R-:W-:-:S03]  /*03a0*/  ISETP.LT.AND P0, PT, R3, UR5, !P0 ;  /* 0x0000000503007c0c */ /* 0x000fc6000c701270 */
[----:B------:R-:W4:Y:S04]  /*03b0*/  LDS.64 R62, [R111+0x4740] ;  /* 0x004740006f3e7984 */ /* 0x000f280000000a00 */
[----:B------:R-:W4:Y:S04]  /*03c0*/  LDS.128 R20, [R111+0x4640] ;  /* 0x004640006f147984 */ /* 0x000f280000000c00 */
[----:B------:R-:W4:Y:S02]  /*03d0*/  LDS.128 R24, [R111+0x4670] ;  /* 0x004670006f187984 */ /* 0x000f240000000c00 */
[----:B------:R-:W4:Y:S02]  /*03e0*/  @P0 LDC.64 R60, c[0x0][0x3a0] ;  /* 0x0000e800ff3c0b82 */ /* 0x000f240000000a00 */
[----:B------:R-:W4:Y:S04]  /*03f0*/  LDS.128 R32, [R111+0x46a0] ;  /* 0x0046a0006f207984 */ /* 0x000f280000000c00 */
[----:B------:R-:W4:Y:S04]  /*0400*/  LDS.128 R36, [R111+0x4580] ;  /* 0x004580006f247984 */ /* 0x000f280000000c00 */
[----:B------:R-:W4:Y:S01]  /*0410*/  LDS.128 R40, [R111+0x46d0] ;  /* 0x0046d0006f287984 */ /* 0x000f220000000c00 */
[----:B-1----:R-:W-:-:S02]  /*0420*/  R2UR UR54, R10 ;  /* 0x000000000a3672ca */ /* 0x002fc400000e0000 */
[----:B------:R-:W-:Y:S01]  /*0430*/  R2UR UR55, R11 ;  /* 0x000000000b3772ca */ /* 0x000fe200000e0000 */
[----:B------:R-:W1:Y:S01]  /*0440*/  LDS.128 R44, [R111+0x45b0] ;  /* 0x0045b0006f2c7984 */ /* 0x000e620000000c00 */
[----:B------:R-:W-:Y:S02]  /*0450*/  R2UR UR6, R8 ;  /* 0x00000000080672ca */ /* 0x000fe400000e0000 */
[----:B------:R-:W-:Y:S01]  /*0460*/  R2UR UR7, R9 ;  /* 0x00000000090772ca */ /* 0x000fe200000e0000 */
[----:B------:R-:W1:Y:S01]  /*0470*/  LDS.128 R48, [R111+0x4700] ;  /* 0x004700006f307984 */ /* 0x000e620000000c00 */
[----:B--2---:R-:W-:Y:S02]  /*0480*/  R2UR UR46, R6 ;  /* 0x00000000062e72ca */ /* 0x004fe400000e0000 */
[----:B------:R-:W-:Y:S01]  /*0490*/  R2UR UR47, R7 ;  /* 0x00000000072f72ca */ /* 0x000fe200000e0000 */
[----:B------:R-:W2:Y:S01]  /*04a0*/  LDS.128 R52, [R111+0x45e0] ;  /* 0x0045e0006f347984 */ /* 0x000ea20000000c00 */
[----:B------:R-:W-:-:S02]  /*04b0*/  R2UR UR44, R4 ;  /* 0x00000000042c72ca */ /* 0x000fc400000e0000 */
[----:B------:R-:W-:Y:S01]  /*04c0*/  R2UR UR45, R5 ;  /* 0x00000000052d72ca */ /* 0x000fe200000e0000 */
[----:B------:R-:W2:Y:S01]  /*04d0*/  LDS.128 R56, [R111+0x4730] ;  /* 0x004730006f387984 */ /* 0x000ea20000000c00 */
[----:B0-----:R-:W-:Y:S01]  /*04e0*/  R2UR UR52, R14 ;  /* 0x000000000e3472ca */ /* 0x001fe200000e0000 */
[----:B------:R-:W-:Y:S01]  /*04f0*/  IMAD.U32 R140, RZ, RZ, UR6 ;  /* 0x00000006ff8c7e24 */ /* 0x000fe2000f8e00ff */
[----:B------:R-:W-:Y:S01]  /*0500*/  R2UR UR6, R16 ;  /* 0x00000000100672ca */ /* 0x000fe200000e0000 */
[----:B------:R-:W-:Y:S01]  /*0510*/  LDS.128 R8, [R111+0x4620] ;  /* 0x004620006f087984 */ /* 0x000fe20000000c00 */
[----:B------:R-:W-:Y:S01]  /*0520*/  R2UR UR53, R15 ;  /* 0x000000000f3572ca */ /* 0x000fe200000e0000 */
[----:B------:R-:W-:Y:S01]  /*0530*/  IMAD.U32 R141, RZ, RZ, UR7 ;  /* 0x00000007ff8d7e24 */ /* 0x000fe2000f8e00ff */
[----:B------:R-:W-:Y:S01]  /*0540*/  R2UR UR4, R12 ;  /* 0x000000000c0472ca */ /* 0x000fe200000e0000 */
[----:B------:R-:W0:Y:S01]  /*0550*/  LDS.128 R4, [R111+0x44d0] ;  /* 0x0044d0006f047984 */ /* 0x000e220000000c00 */
[----:B------:R-:W-:-:S02]  /*0560*/  R2UR UR5, R13 ;  /* 0x000000000d0572ca */ /* 0x000fc400000e0000 */
[----:B---3--:R-:W-:Y:S01]  /*0570*/  R2UR UR36, R28 ;  /* 0x000000001c2472ca */ /* 0x008fe200000e0000 */
[----:B------:R-:W3:Y:S01]  /*0580*/  LDS.128 R12, [R111+0x4500] ;  /* 0x004500006f0c7984 */ /* 0x000ee20000000c00 */
[----:B------:R-:W-:Y:S02]  /*0590*/  R2UR UR7, R17 ;  /* 0x00000000110772ca */ /* 0x000fe400000e0000 */
[----:B------:R-:W-:Y:S01]  /*05a0*/  PRMT R28, R110, 0x9910, RZ ;  /* 0x000099106e1c7816 */ /* 0x000fe200000000ff */
[----:B------:R-:W-:Y:S01]  /*05b0*/  IMAD.U32 R146, RZ, RZ, UR6 ;  /* 0x00000006ff927e24 */ /* 0x000fe2000f8e00ff */
[----:B------:R-:W-:Y:S01]  /*05c0*/  R2UR UR37, R29 ;  /* 0x000000001d2572ca */ /* 0x000fe200000e0000 */
[----:B------:R-:W-:Y:S01]  /*05d0*/  @P0 IMAD R29, R3, 0x6c0, R0 ;  /* 0x000006c0031d0824 */ /* 0x000fe200078e0200 */
[----:B----4-:R-:W-:Y:S01]  /*05e0*/  R2UR UR6, R62 ;  /* 0x000000003e0672ca */ /* 0x010fe200000e0000 */
[----:B------:R-:W-:Y:S01]  /*05f0*/  IMAD.MOV.U32 R62, RZ, RZ, R28 ;  /* 0x000000ffff3e7224 */ /* 0x000fe200078e001c */
[----:B------:R-:W-:Y:S01]  /*0600*/  R2UR UR50, R18 ;  /* 0x00000000123272ca */ /* 0x000fe200000e0000 */
[----:B------:R-:W-:Y:S01]  /*0610*/  IMAD.U32 R144, RZ, RZ, UR4 ;  /* 0x00000004ff907e24 */ /* 0x000fe2000f8e00ff */
[----:B------:R-:W-:Y:S01]  /*0620*/  R2UR UR51, R19 ;  /* 0x00000000133372ca */ /* 0x000fe200000e0000 */
[----:B------:R-:W-:Y:S01]  /*0630*/  IMAD.U32 R145, RZ, RZ, UR5 ;  /* 0x00000005ff917e24 */ /* 0x000fe2000f8e00ff */
[----:B------:R-:W-:Y:S01]  /*0640*/  R2UR UR48, R22 ;  /* 0x00000000163072ca */ /* 0x000fe200000e0000 */
[----:B------:R-:W-:Y:S01]  /*0650*/  @P0 IMAD.WIDE R60, R29, 0x8, R60 ;  /* 0x000000081d3c0825 */ /* 0x000fe200078e023c */
[----:B------:R-:W-:Y:S01]  /*0660*/  R2UR UR49, R23 ;  /* 0x00000000173172ca */ /* 0x000fe200000e0000 */
[----:B------:R-:W4:Y:S01]  /*0670*/  LDS.128 R112, [R111+0x45f0] ;  /* 0x0045f0006f707984 */ /* 0x000f220000000c00 */
[----:B------:R-:W-:Y:S01]  /*0680*/  R2UR UR4, R20 ;  /* 0x00000000140472ca */ /* 0x000fe200000e0000 */
[----:B------:R-:W-:Y:S01]  /*0690*/  IMAD.U32 R147, RZ, RZ, UR7 ;  /* 0x00000007ff937e24 */ /* 0x000fe2000f8e00ff */
[----:B------:R-:W-:Y:S01]  /*06a0*/  R2UR UR5, R21 ;  /* 0x00000000150572ca */ /* 0x000fe200000e0000 */
[----:B------:R-:W4:Y:S01]  /*06b0*/  LDS.128 R16, [R111+0x4650] ;  /* 0x004650006f107984 */ /* 0x000f220000000c00 */
[----:B------:R-:W-:-:S02]  /*06c0*/  R2UR UR42, R26 ;  /* 0x000000001a2a72ca */ /* 0x000fc400000e0000 */
[----:B------:R-:W-:Y:S01]  /*06d0*/  R2UR UR43, R27 ;  /* 0x000000001b2b72ca */ /* 0x000fe200000e0000 */
[----:B------:R-:W4:Y:S01]  /*06e0*/  LDS.128 R20, [R111+0x4530] ;  /* 0x004530006f147984 */ /* 0x000f220000000c00 */
[----:B------:R-:W-:Y:S02]  /*06f0*/  R2UR UR40, R24 ;  /* 0x00000000182872ca */ /* 0x000fe400000e0000 */
[----:B------:R-:W-:Y:S01]  /*0700*/  R2UR UR41, R25 ;  /* 0x00000000192972ca */ /* 0x000fe200000e0000 */
[----:B------:R-:W-:Y:S01]  /*0710*/  LDS.128 R64, [R111+0x4600] ;  /* 0x004600006f407984 */ /* 0x000fe20000000c00 */
[----:B------:R-:W-:Y:S02]  /*0720*/  R2UR UR38, R30 ;  /* 0x000000001e2672ca */ /* 0x000fe400000e0000 */
        /* <DEDUP_REMOVED lines=17> */
[----:B------:R-:W-:Y:S02]  /*0840*/  R2UR UR24, R40 ;  /* 0x00000000281872ca */ /* 0x000fe400000e0000 */
[----:B------:R-:W-:Y:S01]  /*0850*/  R2UR UR25, R41 ;  /* 0x00000000291972ca */ /* 0x000fe200000e0000 */
[----:B------:R-:W-:Y:S01]  /*0860*/  LDS.128 R76, [R111+0x4510] ;  /* 0x004510006f4c7984 */ /* 0x000fe20000000c00 */
[----:B-1----:R-:W-:-:S02]  /*0870*/  R2UR UR22, R46 ;  /* 0x000000002e1672ca */ /* 0x002fc400000e0000 */
[----:B------:R-:W-:Y:S01]  /*0880*/  R2UR UR23, R47 ;  /* 0x000000002f1772ca */ /* 0x000fe200000e0000 */
[----:B------:R-:W1:Y:S01]  /*0890*/  LDS.128 R40, [R111+0x46e0] ;  /* 0x0046e0006f287984 */ /* 0x000e620000000c00 */
[----:B------:R-:W-:Y:S02]  /*08a0*/  R2UR UR20, R44 ;  /* 0x000000002c1472ca */ /* 0x000fe400000e0000 */
[----:B------:R-:W-:Y:S01]  /*08b0*/  R2UR UR21, R45 ;  /* 0x000000002d1572ca */ /* 0x000fe200000e0000 */
[----:B------:R-:W-:Y:S01]  /*08c0*/  LDS.128 R80, [R111+0x4660] ;  /* 0x004660006f507984 */ /* 0x000fe20000000c00 */
[----:B------:R-:W-:Y:S02]  /*08d0*/  R2UR UR18, R50 ;  /* 0x00000000321272ca */ /* 0x000fe400000e0000 */
[----:B------:R-:W-:Y:S01]  /*08e0*/  R2UR UR19, R51 ;  /* 0x00000000331372ca */ /* 0x000fe200000e0000 */
[----:B------:R-:W1:Y:S01]  /*08f0*/  LDS.128 R44, [R111+0x45c0] ;  /* 0x0045c0006f2c7984 */ /* 0x000e620000000c00 */
[----:B------:R-:W-:-:S02]  /*0900*/  R2UR UR16, R48 ;  /* 0x00000000301072ca */ /* 0x000fc400000e0000 */
[----:B------:R-:W-:Y:S01]  /*0910*/  R2UR UR17, R49 ;  /* 0x00000000311172ca */ /* 0x000fe200000e0000 */
[----:B------:R-:W-:Y:S01]  /*0920*/  LDS.128 R84, [R111+0x4540] ;  /* 0x004540006f547984 */ /* 0x000fe20000000c00 */
[----:B--2---:R-:W-:Y:S02]  /*0930*/  R2UR UR14, R54 ;  /* 0x00000000360e72ca */ /* 0x004fe400000e0000 */
[----:B------:R-:W-:Y:S01]  /*0940*/  R2UR UR15, R55 ;  /* 0x00000000370f72ca */ /* 0x000fe200000e0000 */
[----:B------:R-:W2:Y:S01]  /*0950*/  LDS.128 R48, [R111+0x4710] ;  /* 0x004710006f307984 */ /* 0x000ea20000000c00 */
[----:B------:R-:W-:Y:S02]  /*0960*/  R2UR UR12, R52 ;  /* 0x00000000340c72ca */ /* 0x000fe400000e0000 */
[----:B------:R-:W-:Y:S01]  /*0970*/  R2UR UR13, R53 ;  /* 0x00000000350d72ca */ /* 0x000fe200000e0000 */
[----:B------:R-:W-:Y:S01]  /*0980*/  LDS.128 R88, [R111+0x4690] ;  /* 0x004690006f587984 */ /* 0x000fe20000000c00 */
[----:B------:R-:W-:-:S02]  /*0990*/  R2UR UR10, R58 ;  /* 0x000000003a0a72ca */ /* 0x000fc400000e0000 */
[----:B------:R-:W-:Y:S01]  /*09a0*/  R2UR UR11, R59 ;  /* 0x000000003b0b72ca */ /* 0x000fe200000e0000 */
[----:B------:R-:W2:Y:S01]  /*09b0*/  LDS.128 R52, [R111+0x45d0] ;  /* 0x0045d0006f347984 */ /* 0x000ea20000000c00 */
[----:B------:R-:W-:Y:S02]  /*09c0*/  R2UR UR8, R56 ;  /* 0x00000000380872ca */ /* 0x000fe400000e0000 */
[----:B------:R-:W-:Y:S01]  /*09d0*/  R2UR UR9, R57 ;  /* 0x00000000390972ca */ /* 0x000fe200000e0000 */
[----:B------:R-:W-:Y:S01]  /*09e0*/  IMAD R62, R62, 0xd, RZ ;  /* 0x0000000d3e3e7824 */ /* 0x000fe200078e02ff */
[----:B------:R-:W2:Y:S01]  /*09f0*/  LDS.128 R56, [R111+0x4720] ;  /* 0x004720006f387984 */ /* 0x000ea20000000c00 */
[----:B------:R-:W-:Y:S01]  /*0a00*/  R2UR UR7, R63 ;  /* 0x000000003f0772ca */ /* 0x000fe200000e0000 */
[----:B------:R-:W-:Y:S02]  /*0a10*/  IMAD.U32 R142, RZ, RZ, UR4 ;  /* 0x00000004ff8e7e24 */ /* 0x000fe4000f8e00ff */
[----:B------:R-:W5:Y:S01]  /*0a20*/  @P0 LDG.E.64.CONSTANT R138, desc[UR56][R60.64] ;  /* 0x000000383c8a0981 */ /* 0x000f62000c1e9b00 */
[----:B0-----:R-:W-:Y:S01]  /*0a30*/  R2UR UR58, R4 ;  /* 0x00000000043a72ca */ /* 0x001fe200000e0000 */
[----:B------:R-:W-:-:S02]  /*0a40*/  IMAD.U32 R143, RZ, RZ, UR5 ;  /* 0x00000005ff8f7e24 */ /* 0x000fc4000f8e00ff */
[----:B------:R-:W5:Y:S01]  /*0a50*/  @P0 LDG.E.64.CONSTANT R132, desc[UR56][R60.64+0x480] ;  /* 0x000480383c840981 */ /* 0x000f62000c1e9b00 */
[----:B------:R-:W-:-:S03]  /*0a60*/  R2UR UR59, R5 ;  /* 0x00000000053b72ca */ /* 0x000fc600000e0000 */
        /* <DEDUP_REMOVED lines=10> */
[----:B------:R-:W-:Y:S01]  /*0b10*/  R2UR UR57, R9 ;  /* 0x00000000093972ca */ /* 0x000fe200000e0000 */
[----:B------:R-:W-:-:S02]  /*0b20*/  IMAD.MOV R9, RZ, RZ, -R62 ;  /* 0x000000ffff097224 */ /* 0x000fc400078e0a3e */
[----:B------:R0:W1:Y:S04]  /*0b30*/  LDS.64 R4, [R111+0x44a8] ;  /* 0x0044a8006f047984 */ /* 0x0000680000000a00 */
[----:B------:R1:W1:Y:S04]  /*0b40*/  LDS.128 R92, [R111+0x4570] ;  /* 0x004570006f5c7984 */ /* 0x0002680000000c00 */
[----:B0-----:R0:W0:Y:S04]  /*0b50*/  LDS.128 R60, [R111+0x44b0] ;  /* 0x0044b0006f3c7984 */ /* 0x0010280000000c00 */
[----:B------:R0:W0:Y:S04]  /*0b60*/  LDS.128 R96, [R111+0x46c0] ;  /* 0x0046c0006f607984 */ /* 0x0000280000000c00 */
[----:B------:R0:W0:Y:S04]  /*0b70*/  LDS.128 R100, [R111+0x45a0] ;  /* 0x0045a0006f647984 */ /* 0x0000280000000c00 */
[----:B------:R0:W0:Y:S01]  /*0b80*/  LDS.128 R104, [R111+0x46f0] ;  /* 0x0046f0006f687984 */ /* 0x0000220000000c00 */
[----:B------:R-:W-:-:S02]  /*0b90*/  R2UR UR56, R8 ;  /* 0x00000000083872ca */ /* 0x000fc400000e0000 */
[----:B---3--:R-:W-:Y:S02]  /*0ba0*/  R2UR UR60, R12 ;  /* 0x000000000c3c72ca */ /* 0x008fe400000e0000 */
[----:B------:R-:W-:Y:S01]  /*0bb0*/  R2UR UR61, R13 ;  /* 0x000000000d3d72ca */ /* 0x000fe200000e0000 */
[----:B------:R-:W-:Y:S01]  /*0bc0*/  IMAD.U32 R148, RZ, RZ, UR58 ;  /* 0x0000003aff947e24 */ /* 0x000fe2000f8e00ff */
[----:B------:R-:W-:Y:S01]  /*0bd0*/  PRMT R9, R9, 0x7710, RZ ;  /* 0x0000771009097816 */ /* 0x000fe200000000ff */
[----:B------:R-:W-:Y:S01]  /*0be0*/  IMAD.U32 R149, RZ, RZ, UR59 ;  /* 0x0000003bff957e24 */ /* 0x000fe2000f8e00ff */
[----:B----4-:R-:W-:Y:S01]  /*0bf0*/  R2UR UR4, R112 ;  /* 0x00000000700472ca */ /* 0x010fe200000e0000 */
        /* <DEDUP_REMOVED lines=17> */
[----:B-1----:R-:W-:Y:S02]  /*0d10*/  R2UR UR68, R40 ;  /* 0x00000000284472ca */ /* 0x002fe400000e0000 */
[----:B------:R-:W-:Y:S02]  /*0d20*/  R2UR UR69, R41 ;  /* 0x00000000294572ca */ /* 0x000fe400000e0000 */
[----:B------:R-:W-:Y:S02]  /*0d30*/  R2UR UR70, R44 ;  /* 0x000000002c4672ca */ /* 0x000fe400000e0000 */
[----:B------:R-:W-:-:S02]  /*0d40*/  R2UR UR71, R45 ;  /* 0x000000002d4772ca */ /* 0x000fc400000e0000 */
[----:B--2---:R-:W-:Y:S02]  /*0d50*/  R2UR UR72, R48 ;  /* 0x00000000304872ca */ /* 0x004fe400000e0000 */
[----:B------:R-:W-:Y:S02]  /*0d60*/  R2UR UR73, R49 ;  /* 0x00000000314972ca */ /* 0x000fe400000e0000 */
[----:B------:R-:W-:Y:S02]  /*0d70*/  R2UR UR74, R54 ;  /* 0x00000000364a72ca */ /* 0x000fe400000e0000 */
[----:B------:R-:W-:Y:S02]  /*0d80*/  R2UR UR75, R55 ;  /* 0x00000000374b72ca */ /* 0x000fe400000e0000 */
[----:B------:R-:W-:Y:S02]  /*0d90*/  R2UR UR76, R58 ;  /* 0x000000003a4c72ca */ /* 0x000fe400000e0000 */
[----:B------:R-:W-:Y:S01]  /*0da0*/  R2UR UR77, R59 ;  /* 0x000000003b4d72ca */ /* 0x000fe200000e0000 */
[----:B------:R-:W-:Y:S01]  /*0db0*/  IMAD.IADD R9, R9, 0x1, R0 ;  /* 0x0000000109097824 */ /* 0x000fe200078e0200 */
[----:B0-----:R-:W-:-:S13]  /*0dc0*/  @P1 BRA `(.L_x_157) ;  /* 0x0000000800601947 */ /* 0x001fda0003800000 */
[----:B-----5:R-:W-:Y:S01]  /*0dd0*/  DADD R36, R138, R136 ;  /* 0x000000008a247229 */ /* 0x020fe20000000088 */
        /* <DEDUP_REMOVED lines=16> */
[----:B------:R-:W-:Y:S01]  /*0ee0*/  R2UR UR68, R144 ;  /* 0x00000000904472ca */ /* 0x000fe200000e0000 */
[C---:B------:R-:W-:Y:S01]  /*0ef0*/  DFMA R58, R36.reuse, R14, RZ ;  /* 0x0000000e243a722b */ /* 0x040fe200000000ff */
[----:B------:R-:W-:Y:S01]  /*0f00*/  R2UR UR69, R145 ;  /* 0x00000000914572ca */ /* 0x000fe200000e0000 */
[C---:B------:R-:W-:Y:S01]  /*0f10*/  DFMA R116, R36.reuse, R22, RZ ;  /* 0x000000162474722b */ /* 0x040fe200000000ff */
[----:B------:R-:W-:Y:S01]  /*0f20*/  R2UR UR72, R146 ;  /* 0x00000000924872ca */ /* 0x000fe200000e0000 */
[C---:B------:R-:W-:Y:S01]  /*0f30*/  DFMA R120, R36.reuse, R30, RZ ;  /* 0x0000001e2478722b */ /* 0x040fe200000000ff */
[----:B------:R-:W-:Y:S01]  /*0f40*/  R2UR UR73, R147 ;  /* 0x00000000934972ca */ /* 0x000fe200000e0000 */
[----:B------:R-:W-:Y:S01]  /*0f50*/  DFMA R124, R36, R38, RZ ;  /* 0x00000026247c722b */ /* 0x000fe200000000ff */
[----:B------:R-:W-:Y:S01]  /*0f60*/  MOV.SPILL R156, UR65 ;  /* 0x00000041009c7c02 */ /* 0x000fe20009000f00 */
[----:B------:R-:W-:Y:S01]  /*0f70*/  DADD R40, R132, R134 ;  /* 0x0000000084287229 */ /* 0x000fe20000000086 */
[----:B------:R-:W-:Y:S01]  /*0f80*/  MOV.SPILL R157, UR64 ;  /* 0x00000040009d7c02 */ /* 0x000fe20009000f00 */
[----:B------:R-:W-:Y:S01]  /*0f90*/  DFMA R36, R36, R46, RZ ;  /* 0x0000002e2424722b */ /* 0x000fe200000000ff */
[----:B------:R-:W-:Y:S01]  /*0fa0*/  R2UR UR64, R142 ;  /* 0x000000008e4072ca */ /* 0x000fe200000e0000 */
[----:B------:R-:W-:Y:S01]  /*0fb0*/  DADD R136, R138, -R136 ;  /* 0x000000008a887229 */ /* 0x000fe20000000888 */
[----:B------:R-:W-:Y:S01]  /*0fc0*/  R2UR UR65, R143 ;  /* 0x000000008f4172ca */ /* 0x000fe200000e0000 */
[----:B------:R-:W-:-:S02]  /*0fd0*/  DADD R44, R130, R128 ;  /* 0x00000000822c7229 */ /* 0x000fc40000000080 */
[----:B------:R-:W-:Y:S02]  /*0fe0*/  DADD R128, R130, -R128 ;  /* 0x0000000082807229 */ /* 0x000fe40000000880 */
[----:B------:R-:W-:Y:S02]  /*0ff0*/  DFMA R130, R52, R40, R36 ;  /* 0x000000283482722b */ /* 0x000fe40000000024 */
[----:B------:R-:W-:Y:S02]  /*1000*/  DADD R132, R132, -R134 ;  /* 0x0000000084847229 */ /* 0x000fe40000000886 */
[----:B------:R-:W-:Y:S02]  /*1010*/  DFMA R36, R114, R136, RZ ;  /* 0x000000887224722b */ /* 0x000fe400000000ff */
[-C--:B------:R-:W-:Y:S02]  /*1020*/  DFMA R48, R60, R40.reuse, R48 ;  /* 0x000000283c30722b */ /* 0x080fe40000000030 */
[----:B------:R-:W-:-:S02]  /*1030*/  DFMA R54, R68, R40, R54 ;  /* 0x000000284436722b */ /* 0x000fc40000000036 */
[-C--:B------:R-:W-:Y:S02]  /*1040*/  DFMA R112, R76, R40.reuse, R58 ;  /* 0x000000284c70722b */ /* 0x080fe4000000003a */
[-C--:B------:R-:W-:Y:S02]  /*1050*/  DFMA R118, R84, R40.reuse, R116 ;  /* 0x000000285476722b */ /* 0x080fe40000000074 */
[-C--:B------:R-:W-:Y:S02]  /*1060*/  DFMA R122, R92, R40.reuse, R120 ;  /* 0x000000285c7a722b */ /* 0x080fe40000000078 */
[----:B------:R-:W-:Y:S02]  /*1070*/  DFMA R126, R100, R40, R124 ;  /* 0x00000028647e722b */ /* 0x000fe4000000007c */
[----:B------:R-:W-:Y:S02]  /*1080*/  DFMA R40, R136, R10, RZ ;  /* 0x0000000a8828722b */ /* 0x000fe400000000ff */
[----:B------:R-:W-:-:S02]  /*1090*/  DFMA R36, R64, R132, R36 ;  /* 0x000000844024722b */ /* 0x000fc40000000024 */
[C---:B------:R-:W-:Y:S02]  /*10a0*/  DFMA R58, R136.reuse, R18, RZ ;  /* 0x00000012883a722b */ /* 0x040fe400000000ff */
[----:B------:R-:W-:Y:S02]  /*10b0*/  DFMA R116, R136, R26, RZ ;  /* 0x0000001a8874722b */ /* 0x000fe400000000ff */
[----:B------:R-:W-:Y:S02]  /*10c0*/  DFMA R40, R72, R132, R40 ;  /* 0x000000844828722b */ /* 0x000fe40000000028 */
[C---:B------:R-:W-:Y:S02]  /*10d0*/  DFMA R120, R136.reuse, R34, RZ ;  /* 0x000000228878722b */ /* 0x040fe400000000ff */
[C---:B------:R-:W-:Y:S02]  /*10e0*/  DFMA R124, R136.reuse, R42, RZ ;  /* 0x0000002a887c722b */ /* 0x040fe400000000ff */
[----:B------:R-:W-:-:S02]  /*10f0*/  DFMA R136, R136, R50, RZ ;  /* 0x000000328888722b */ /* 0x000fc400000000ff */
[C---:B------:R-:W-:Y:S02]  /*1100*/  DFMA R48, R44.reuse, R62, R48 ;  /* 0x0000003e2c30722b */ /* 0x040fe40000000030 */
[----:B------:R-:W-:Y:S02]  /*1110*/  DFMA R54, R44, R70, R54 ;  /* 0x000000462c36722b */ /* 0x000fe40000000036 */
[C---:B------:R-:W-:Y:S02]  /*1120*/  DFMA R36, R128.reuse, R66, R36 ;  /* 0x000000428024722b */ /* 0x040fe40000000024 */
[----:B------:R-:W-:Y:S02]  /*1130*/  DFMA R40, R128, R74, R40 ;  /* 0x0000004a8028722b */ /* 0x000fe40000000028 */
[-C--:B------:R-:W-:Y:S02]  /*1140*/  DFMA R58, R80, R132.reuse, R58 ;  /* 0x00000084503a722b */ /* 0x080fe4000000003a */
[----:B------:R-:W-:-:S02]  /*1150*/  DFMA R116, R88, R132, R116 ;  /* 0x000000845874722b */ /* 0x000fc40000000074 */
[-C--:B------:R-:W-:Y:S02]  /*1160*/  DFMA R120, R96, R132.reuse, R120 ;  /* 0x000000846078722b */ /* 0x080fe40000000078 */
[-C--:B------:R-:W-:Y:S02]  /*1170*/  DFMA R124, R104, R132.reuse, R124 ;  /* 0x00000084687c722b */ /* 0x080fe4000000007c */
[----:B------:R-:W-:Y:S02]  /*1180*/  DFMA R136, R56, R132, R136 ;  /* 0x000000843888722b */ /* 0x000fe40000000088 */
[C---:B------:R-:W-:Y:S01]  /*1190*/  DFMA R48, R32.reuse, UR60, R48 ;  /* 0x0000003c20307c2b */ /* 0x040fe20008000030 */
[----:B------:R-:W-:Y:S01]  /*11a0*/  R2UR.FILL UR61, R158 ;  /* 0x000000009e3d72ca */ /* 0x000fe200004e0000 */
[----:B------:R-:W-:Y:S01]  /*11b0*/  DFMA R54, R32, UR72, R54 ;  /* 0x0000004820367c2b */ /* 0x000fe20008000036 */
[----:B------:R-:W-:Y:S01]  /*11c0*/  R2UR UR72, R150 ;  /* 0x00000000964872ca */ /* 0x000fe200000e0000 */
[C---:B------:R-:W-:Y:S01]  /*11d0*/  DFMA R36, R28.reuse, UR68, R36 ;  /* 0x000000441c247c2b */ /* 0x040fe20008000024 */
[----:B------:R-:W-:Y:S01]  /*11e0*/  R2UR UR68, R152 ;  /* 0x00000000984472ca */ /* 0x000fe200000e0000 */
[----:B------:R-:W-:Y:S01]  /*11f0*/  DFMA R40, R28, UR64, R40 ;  /* 0x000000401c287c2b */ /* 0x000fe20008000028 */
[----:B------:R-:W-:Y:S01]  /*1200*/  R2UR UR64, R148 ;  /* 0x00000000944072ca */ /* 0x000fe200000e0000 */
[C---:B------:R-:W-:Y:S01]  /*1210*/  DFMA R112, R44.reuse, R78, R112 ;  /* 0x0000004e2c70722b */ /* 0x040fe20000000070 */
[----:B------:R-:W-:Y:S01]  /*1220*/  R2UR UR65, R149 ;  /* 0x00000000954172ca */ /* 0x000fe200000e0000 */
[C---:B------:R-:W-:Y:S01]  /*1230*/  DFMA R118, R44.reuse, R86, R118 ;  /* 0x000000562c76722b */ /* 0x040fe20000000076 */
[----:B------:R-:W-:Y:S01]  /*1240*/  R2UR UR69, R153 ;  /* 0x00000000994572ca */ /* 0x000fe200000e0000 */
[C---:B------:R-:W-:Y:S01]  /*1250*/  DFMA R122, R44.reuse, R94, R122 ;  /* 0x0000005e2c7a722b */ /* 0x040fe2000000007a */
[----:B------:R-:W-:Y:S01]  /*1260*/  R2UR UR73, R151 ;  /* 0x00000000974972ca */ /* 0x000fe200000e0000 */
[----:B------:R-:W-:Y:S01]  /*1270*/  DFMA R126, R44, R102, R126 ;  /* 0x000000662c7e722b */ /* 0x000fe2000000007e */
[----:B------:R-:W-:Y:S01]  /*1280*/  R2UR.FILL UR60, R159 ;  /* 0x000000009f3c72ca */ /* 0x000fe200004e0000 */
[----:B------:R-:W-:-:S02]  /*1290*/  DFMA R58, R128, R82, R58 ;  /* 0x00000052803a722b */ /* 0x000fc4000000003a */
[C---:B------:R-:W-:Y:S02]  /*12a0*/  DFMA R116, R128.reuse, R90, R116 ;  /* 0x0000005a8074722b */ /* 0x040fe40000000074 */
[C---:B------:R-:W-:Y:S02]  /*12b0*/  DFMA R120, R128.reuse, R98, R120 ;  /* 0x000000628078722b */ /* 0x040fe40000000078 */
[----:B------:R-:W-:Y:S02]  /*12c0*/  DFMA R124, R128, R106, R124 ;  /* 0x0000006a807c722b */ /* 0x000fe4000000007c */
[----:B------:R-:W-:Y:S02]  /*12d0*/  DFMA R130, R44, UR74, R130 ;  /* 0x0000004a2c827c2b */ /* 0x000fe40008000082 */
[----:B------:R-:W-:Y:S02]  /*12e0*/  DFMA R136, R128, UR76, R136 ;  /* 0x0000004c80887c2b */ /* 0x000fe40008000088 */
[----:B------:R-:W-:-:S02]  /*12f0*/  DFMA R48, R24, UR54, R48 ;  /* 0x0000003618307c2b */ /* 0x000fc40008000030 */
[----:B------:R-:W-:Y:S02]  /*1300*/  DFMA R54, R24, UR50, R54 ;  /* 0x0000003218367c2b */ /* 0x000fe40008000036 */
[----:B------:R-:W-:Y:S02]  /*1310*/  DFMA R36, R20, UR52, R36 ;  /* 0x0000003414247c2b */ /* 0x000fe40008000024 */
[C---:B------:R-:W-:Y:S02]  /*1320*/  DFMA R112, R32.reuse, UR44, R112 ;  /* 0x0000002c20707c2b */ /* 0x040fe40008000070 */
[C---:B------:R-:W-:Y:S02]  /*1330*/  DFMA R118, R32.reuse, UR36, R118 ;  /* 0x0000002420767c2b */ /* 0x040fe40008000076 */
[C---:B------:R-:W-:Y:S02]  /*1340*/  DFMA R122, R32.reuse, UR28, R122 ;  /* 0x0000001c207a7c2b */ /* 0x040fe4000800007a */
[----:B------:R-:W-:-:S02]  /*1350*/  DFMA R126, R32, UR20, R126 ;  /* 0x00000014207e7c2b */ /* 0x000fc4000800007e */
[C---:B------:R-:W-:Y:S02]  /*1360*/  DFMA R58, R28.reuse, UR40, R58 ;  /* 0x000000281c3a7c2b */ /* 0x040fe4000800003a */
[C---:B------:R-:W-:Y:S02]  /*1370*/  DFMA R116, R28.reuse, UR32, R116 ;  /* 0x000000201c747c2b */ /* 0x040fe40008000074 */
[C---:B------:R-:W-:Y:S02]  /*1380*/  DFMA R120, R28.reuse, UR24, R120 ;  /* 0x000000181c787c2b */ /* 0x040fe40008000078 */
[----:B------:R-:W-:Y:S02]  /*1390*/  DFMA R124, R28, UR16, R124 ;  /* 0x000000101c7c7c2b */ /* 0x000fe4000800007c */
[----:B------:R-:W-:Y:S02]  /*13a0*/  DFMA R130, R32, UR12, R130 ;  /* 0x0000000c20827c2b */ /* 0x000fe40008000082 */
[----:B------:R-:W-:-:S02]  /*13b0*/  DFMA R136, R28, UR8, R136 ;  /* 0x000000081c887c2b */ /* 0x000fc40008000088 */
[C---:B------:R-:W-:Y:S01]  /*13c0*/  DFMA R48, R16.reuse, UR64, R48 ;  /* 0x0000004010307c2b */ /* 0x040fe20008000030 */
[----:B------:R-:W-:Y:S01]  /*13d0*/  R2UR.FILL UR65, R156 ;  /* 0x000000009c4172ca */ /* 0x000fe200004e0000 */
[----:B------:R-:W-:Y:S01]  /*13e0*/  DFMA R54, R16, UR68, R54 ;  /* 0x0000004410367c2b */ /* 0x000fe20008000036 */
        /* <DEDUP_REMOVED lines=25> */
[----:B------:R-:W-:Y:S02]  /*1580*/  DFMA R124, R12, UR72, R124 ;  /* 0x000000480c7c7c2b */ /* 0x000fe4000800007c */
[----:B------:R-:W-:Y:S02]  /*1590*/  DFMA R130, R16, UR4, R130 ;  /* 0x0000000410827c2b */ /* 0x000fe40008000082 */
[----:B------:R-:W-:-:S02]  /*15a0*/  DFMA R136, R12, UR6, R136 ;  /* 0x000000060c887c2b */ /* 0x000fc40008000088 */
[----:B------:R-:W-:Y:S02]  /*15b0*/  DADD R12, R48, -R36 ;  /* 0x00000000300c7229 */ /* 0x000fe40000000824 */
[----:B------:R-:W-:Y:S02]  /*15c0*/  DADD R16, R54, -R40 ;  /* 0x0000000036107229 */ /* 0x000fe40000000828 */
        /* <DEDUP_REMOVED lines=24> */
.L_x_157:
[----:B------:R-:W-:Y:S05]  /*1750*/  BSYNC.RECONVERGENT B0 ;  /* 0x0000000000007941 */ /* 0x000fea0003800200 */
.L_x_156:
[----:B------:R-:W-:Y:S01]  /*1760*/  BAR.SYNC.DEFER_BLOCKING 0x0 ;  /* 0x0000000000007b1d */ /* 0x000fe20000010000 */
[----:B------:R-:W-:Y:S01]  /*1770*/  IMAD.MOV.U32 R8, RZ, RZ, 0xc ;  /* 0x0000000cff087424 */ /* 0x000fe200078e00ff */
[----:B0-----:R-:W-:-:S04]  /*1780*/  PRMT R13, R9, 0x5410, R110 ;  /* 0x00005410090d7816 */ /* 0x001fc8000000006e */
        /* <DEDUP_REMOVED lines=9> */
[----:B------:R-:W-:Y:S02]  /*1820*/  R2UR UR60, R140 ;  /* 0x000000008c3c72ca */ /* 0x000fe400000e0000 */
[----:B------:R-:W-:Y:S01]  /*1830*/  R2UR UR61, R141 ;  /* 0x000000008d3d72ca */ /* 0x000fe200000e0000 */
[----:B------:R-:W1:Y:S01]  /*1840*/  LDS.64 R32, [R2+0x410] ;  /* 0x0004100002207984 */ /* 0x000e620000000a00 */
[----:B------:R-:W-:-:S02]  /*1850*/  R2UR UR72, R146 ;  /* 0x00000000924872ca */ /* 0x000fc400000e0000 */
[----:B------:R-:W-:Y:S01]  /*1860*/  R2UR UR73, R147 ;  /* 0x00000000934972ca */ /* 0x000fe200000e0000 */
[----:B------:R-:W-:Y:S01]  /*1870*/  LDS.64 R36, [R2+0xd0] ;  /* 0x0000d00002247984 */ /* 0x000fe20000000a00 */
[----:B-----5:R-:W-:Y:S02]  /*1880*/  MOV.SPILL R132, UR69 ;  /* 0x0000004500847c02 */ /* 0x020fe40009000f00 */
        /* <DEDUP_REMOVED lines=8> */
[----:B------:R-:W-:Y:S02]  /*1910*/  R2UR UR64, R142 ;  /* 0x000000008e4072ca */ /* 0x000fe400000e0000 */
[----:B------:R-:W-:Y:S01]  /*1920*/  R2UR UR65, R143 ;  /* 0x000000008f4172ca */ /* 0x000fe200000e0000 */
[C-C-:B0-----:R-:W-:Y:S02]  /*1930*/  DADD R24, R16.reuse, R20.reuse ;  /* 0x0000000010187229 */ /* 0x141fe40000000014 */
[----:B------:R-:W-:Y:S02]  /*1940*/  DADD R16, R16, -R20 ;  /* 0x0000000010107229 */ /* 0x000fe40000000814 */
[C-C-:B-1----:R-:W-:Y:S02]  /*1950*/  DADD R20, R28.reuse, R32.reuse ;  /* 0x000000001c147229 */ /* 0x142fe40000000020 */
[----:B------:R-:W-:-:S02]  /*1960*/  DADD R32, R28, -R32 ;  /* 0x000000001c207229 */ /* 0x000fc40000000820 */
        /* <DEDUP_REMOVED lines=8> */
[-C--:B------:R-:W-:Y:S01]  /*19f0*/  DFMA R118, R68, R20.reuse, R44 ;  /* 0x000000144476722b */ /* 0x080fe2000000002c */
[----:B------:R-:W-:Y:S01]  /*1a00*/  LDS.64 R28, [R2+0x2d8] ;  /* 0x0002d800021c7984 */ /* 0x000fe20000000a00 */
[-C--:B------:R-:W-:Y:S02]  /*1a10*/  DFMA R122, R76, R20.reuse, R112 ;  /* 0x000000144c7a722b */ /* 0x080fe40000000070 */
[-C--:B------:R-:W-:Y:S02]  /*1a20*/  DFMA R126, R84, R20.reuse, R116 ;  /* 0x00000014547e722b */ /* 0x080fe40000000074 */
[----:B------:R-:W-:-:S02]  /*1a30*/  DFMA R130, R92, R20, R120 ;  /* 0x000000145c82722b */ /* 0x000fc40000000078 */
[-C--:B------:R-:W-:Y:S02]  /*1a40*/  DFMA R138, R100, R20.reuse, R124 ;  /* 0x00000014648a722b */ /* 0x080fe4000000007c */
[----:B------:R-:W-:Y:S02]  /*1a50*/  DFMA R154, R52, R20, R24 ;  /* 0x00000014349a722b */ /* 0x000fe40000000018 */
[----:B------:R-:W-:Y:S01]  /*1a60*/  DFMA R20, R114, R16, RZ ;  /* 0x000000107214722b */ /* 0x000fe200000000ff */
[----:B------:R-:W0:Y:S01]  /*1a70*/  LDS.64 R24, [R2+0x1a0] ;  /* 0x0001a00002187984 */ /* 0x000e220000000a00 */
[C---:B------:R-:W-:Y:S02]  /*1a80*/  DFMA R116, R16.reuse, R10, RZ ;  /* 0x0000000a1074722b */ /* 0x040fe400000000ff */
[C---:B------:R-:W-:Y:S02]  /*1a90*/  DFMA R120, R16.reuse, R18, RZ ;  /* 0x000000121078722b */ /* 0x040fe400000000ff */
[----:B------:R-:W-:-:S02]  /*1aa0*/  DFMA R124, R16, R26, RZ ;  /* 0x0000001a107c722b */ /* 0x000fc400000000ff */
[C---:B------:R-:W-:Y:S02]  /*1ab0*/  DFMA R128, R16.reuse, R34, RZ ;  /* 0x000000221080722b */ /* 0x040fe400000000ff */
[C---:B------:R-:W-:Y:S02]  /*1ac0*/  DFMA R136, R16.reuse, R42, RZ ;  /* 0x0000002a1088722b */ /* 0x040fe400000000ff */
[----:B------:R-:W-:Y:S02]  /*1ad0*/  DFMA R16, R16, R50, RZ ;  /* 0x000000321010722b */ /* 0x000fe400000000ff */
[----:B------:R-:W-:Y:S01]  /*1ae0*/  DFMA R112, R64, R32, R20 ;  /* 0x000000204070722b */ /* 0x000fe20000000014 */
[----:B------:R-:W-:Y:S01]  /*1af0*/  LDS.64 R20, [R2+0x208] ;  /* 0x0002080002147984 */ /* 0x000fe20000000a00 */
[C-C-:B--2---:R-:W-:Y:S02]  /*1b00*/  DADD R44, R36.reuse, R40.reuse ;  /* 0x00000000242c7229 */ /* 0x144fe40000000028 */
[----:B------:R-:W-:-:S02]  /*1b10*/  DADD R36, R36, -R40 ;  /* 0x0000000024247229 */ /* 0x000fc40000000828 */
[-C--:B------:R-:W-:Y:S02]  /*1b20*/  DFMA R156, R56, R32.reuse, R16 ;  /* 0x00000020389c722b */ /* 0x080fe40000000010 */
[----:B------:R-:W1:Y:S01]  /*1b30*/  LDS.64 R16, [R2+0x270] ;  /* 0x0002700002107984 */ /* 0x000e620000000a00 */
[-C--:B------:R-:W-:Y:S02]  /*1b40*/  DFMA R116, R72, R32.reuse, R116 ;  /* 0x000000204874722b */ /* 0x080fe40000000074 */
[-C--:B------:R-:W-:Y:S02]  /*1b50*/  DFMA R120, R80, R32.reuse, R120 ;  /* 0x000000205078722b */ /* 0x080fe40000000078 */
[-C--:B------:R-:W-:Y:S02]  /*1b60*/  DFMA R124, R88, R32.reuse, R124 ;  /* 0x00000020587c722b */ /* 0x080fe4000000007c */
[-C--:B------:R-:W-:Y:S02]  /*1b70*/  DFMA R128, R96, R32.reuse, R128 ;  /* 0x000000206080722b */ /* 0x080fe40000000080 */
[----:B------:R-:W-:-:S02]  /*1b80*/  DFMA R136, R104, R32, R136 ;  /* 0x000000206888722b */ /* 0x000fc40000000088 */
[C---:B------:R-:W-:Y:S02]  /*1b90*/  DFMA R58, R44.reuse, R62, R58 ;  /* 0x0000003e2c3a722b */ /* 0x040fe4000000003a */
[C---:B------:R-:W-:Y:S02]  /*1ba0*/  DFMA R118, R44.reuse, R70, R118 ;  /* 0x000000462c76722b */ /* 0x040fe40000000076 */
[C---:B------:R-:W-:Y:S02]  /*1bb0*/  DFMA R122, R44.reuse, R78, R122 ;  /* 0x0000004e2c7a722b */ /* 0x040fe4000000007a */
[C---:B------:R-:W-:Y:S02]  /*1bc0*/  DFMA R126, R44.reuse, R86, R126 ;  /* 0x000000562c7e722b */ /* 0x040fe4000000007e */
[C---:B------:R-:W-:Y:S02]  /*1bd0*/  DFMA R130, R44.reuse, R94, R130 ;  /* 0x0000005e2c82722b */ /* 0x040fe40000000082 */
[----:B------:R-:W-:-:S02]  /*1be0*/  DFMA R138, R44, R102, R138 ;  /* 0x000000662c8a722b */ /* 0x000fc4000000008a */
[----:B------:R-:W-:Y:S02]  /*1bf0*/  DFMA R154, R44, UR74, R154 ;  /* 0x0000004a2c9a7c2b */ /* 0x000fe4000800009a */
[----:B---3--:R-:W-:Y:S02]  /*1c00*/  DADD R32, R48, R54 ;  /* 0x0000000030207229 */ /* 0x008fe40000000036 */
[----:B------:R-:W-:Y:S02]  /*1c10*/  DFMA R112, R36, R66, R112 ;  /* 0x000000422470722b */ /* 0x000fe40000000070 */
[----:B------:R-:W-:Y:S02]  /*1c20*/  DADD R48, R48, -R54 ;  /* 0x0000000030307229 */ /* 0x000fe40000000836 */
[----:B------:R-:W-:Y:S02]  /*1c30*/  DFMA R116, R36, R74, R116 ;  /* 0x0000004a2474722b */ /* 0x000fe40000000074 */
[C---:B------:R-:W-:Y:S01]  /*1c40*/  DFMA R58, R32.reuse, UR60, R58 ;  /* 0x0000003c203a7c2b */ /* 0x040fe2000800003a */
[----:B------:R-:W-:Y:S01]  /*1c50*/  R2UR.FILL UR61, R158 ;  /* 0x000000009e3d72ca */ /* 0x000fe200004e0000 */
[C---:B------:R-:W-:Y:S01]  /*1c60*/  DFMA R118, R32.reuse, UR72, R118 ;  /* 0x0000004820767c2b */ /* 0x040fe20008000076 */
[----:B------:R-:W-:Y:S01]  /*1c70*/  R2UR UR72, R150 ;  /* 0x00000000964872ca */ /* 0x000fe200000e0000 */
[C---:B------:R-:W-:Y:S01]  /*1c80*/  DFMA R122, R32.reuse, UR44, R122 ;  /* 0x0000002c207a7c2b */ /* 0x040fe2000800007a */
[----:B------:R-:W-:Y:S01]  /*1c90*/  R2UR UR73, R151 ;  /* 0x00000000974972ca */ /* 0x000fe200000e0000 */
[C---:B------:R-:W-:Y:S01]  /*1ca0*/  DFMA R126, R32.reuse, UR36, R126 ;  /* 0x00000024207e7c2b */ /* 0x040fe2000800007e */
[----:B------:R-:W-:Y:S01]  /*1cb0*/  R2UR.FILL UR60, R159 ;  /* 0x000000009f3c72ca */ /* 0x000fe200004e0000 */
[----:B------:R-:W-:-:S02]  /*1cc0*/  DFMA R130, R32, UR28, R130 ;  /* 0x0000001c20827c2b */ /* 0x000fc40008000082 */
[C---:B------:R-:W-:Y:S02]  /*1cd0*/  DFMA R138, R32.reuse, UR20, R138 ;  /* 0x00000014208a7c2b */ /* 0x040fe4000800008a */
[----:B------:R-:W-:Y:S02]  /*1ce0*/  DFMA R154, R32, UR12, R154 ;  /* 0x0000000c209a7c2b */ /* 0x000fe4000800009a */
[----:B0-----:R-:W-:Y:S02]  /*1cf0*/  DADD R32, R24, R28 ;  /* 0x0000000018207229 */ /* 0x001fe4000000001c */
[----:B------:R-:W-:Y:S01]  /*1d00*/  DFMA R112, R48, UR68, R112 ;  /* 0x0000004430707c2b */ /* 0x000fe20008000070 */
[----:B------:R-:W-:Y:S01]  /*1d10*/  R2UR UR68, R152 ;  /* 0x00000000984472ca */ /* 0x000fe200000e0000 */
[----:B------:R-:W-:Y:S01]  /*1d20*/  DADD R24, R24, -R28 ;  /* 0x0000000018187229 */ /* 0x000fe2000000081c */
[----:B------:R-:W-:Y:S01]  /*1d30*/  R2UR UR69, R153 ;  /* 0x00000000994572ca */ /* 0x000fe200000e0000 */
[----:B------:R-:W-:Y:S01]  /*1d40*/  DFMA R116, R48, UR64, R116 ;  /* 0x0000004030747c2b */ /* 0x000fe20008000074 */
[----:B------:R-:W-:Y:S01]  /*1d50*/  R2UR UR64, R148 ;  /* 0x00000000944072ca */ /* 0x000fe200000e0000 */
[C---:B------:R-:W-:Y:S01]  /*1d60*/  DFMA R120, R36.reuse, R82, R120 ;  /* 0x000000522478722b */ /* 0x040fe20000000078 */
[----:B------:R-:W-:Y:S01]  /*1d70*/  R2UR UR65, R149 ;  /* 0x00000000954172ca */ /* 0x000fe200000e0000 */
[----:B------:R-:W-:-:S02]  /*1d80*/  DFMA R124, R36, R90, R124 ;  /* 0x0000005a247c722b */ /* 0x000fc4000000007c */
[C---:B------:R-:W-:Y:S02]  /*1d90*/  DFMA R128, R36.reuse, R98, R128 ;  /* 0x000000622480722b */ /* 0x040fe40000000080 */
[C---:B------:R-:W-:Y:S02]  /*1da0*/  DFMA R136, R36.reuse, R106, R136 ;  /* 0x0000006a2488722b */ /* 0x040fe40000000088 */
[----:B------:R-:W-:Y:S02]  /*1db0*/  DFMA R156, R36, UR76, R156 ;  /* 0x0000004c249c7c2b */ /* 0x000fe4000800009c */
[----:B-1----:R-:W-:Y:S02]  /*1dc0*/  DADD R28, R20, R16 ;  /* 0x00000000141c7229 */ /* 0x002fe40000000010 */
        /* <DEDUP_REMOVED lines=8> */
[----:B------:R-:W-:Y:S02]  /*1e50*/  DFMA R156, R48, UR8, R156 ;  /* 0x00000008309c7c2b */ /* 0x000fe4000800009c */
        /* <DEDUP_REMOVED lines=57> */
.L_x_159:
[----:B------:R-:W-:Y:S05]  /*21f0*/  BSYNC.RECONVERGENT B0 ;  /* 0x0000000000007941 */ /* 0x000fea0003800200 */
.L_x_158:
[----:B-----5:R-:W1:Y:S01]  /*2200*/  LDC.64 R118, c[0x0][0x388] ;  /* 0x0000e200ff767b82 */ /* 0x020e620000000a00 */
        /* <DEDUP_REMOVED lines=45> */
[----:B------:R-:W-:Y:S04]  /*24e0*/  LDS.64 R122, [R8+0x18] ;  /* 0x00001800087a7984 */ /* 0x000fe80000000a00 */
[----:B------:R-:W0:Y:S01]  /*24f0*/  LDS.64 R128, [R8+0x40] ;  /* 0x0000400008807984 */ /* 0x000e220000000a00 */
[----:B------:R-:W-:-:S02]  /*2500*/  DFMA R138, R76, R116, R130 ;  /* 0x000000744c8a722b */ /* 0x000fc40000000082 */
[-C--:B------:R-:W-:Y:S02]  /*2510*/  DFMA R156, R84, R116.reuse, R134 ;  /* 0x00000074549c722b */ /* 0x080fe40000000086 */
[-C--:B------:R-:W-:Y:S02]  /*2520*/  DFMA R160, R92, R116.reuse, R136 ;  /* 0x000000745ca0722b */ /* 0x080fe40000000088 */
[-C--:B------:R-:W-:Y:S02]  /*2530*/  DFMA R164, R100, R116.reuse, R154 ;  /* 0x0000007464a4722b */ /* 0x080fe4000000009a */
[----:B------:R-:W-:Y:S02]  /*2540*/  DFMA R172, R52, R116, R158 ;  /* 0x0000007434ac722b */ /* 0x000fe4000000009e */
[----:B------:R-:W-:Y:S02]  /*2550*/  DFMA R116, R114, R110, RZ ;  /* 0x0000006e7274722b */ /* 0x000fe400000000ff */
[----:B------:R-:W-:-:S02]  /*2560*/  DFMA R130, R110, R10, RZ ;  /* 0x0000000a6e82722b */ /* 0x000fc400000000ff */
[C---:B------:R-:W-:Y:S02]  /*2570*/  DFMA R136, R110.reuse, R18, RZ ;  /* 0x000000126e88722b */ /* 0x040fe400000000ff */
[C---:B------:R-:W-:Y:S02]  /*2580*/  DFMA R154, R110.reuse, R26, RZ ;  /* 0x0000001a6e9a722b */ /* 0x040fe400000000ff */
[C---:B------:R-:W-:Y:S02]  /*2590*/  DFMA R158, R110.reuse, R34, RZ ;  /* 0x000000226e9e722b */ /* 0x040fe400000000ff */
[C---:B------:R-:W-:Y:S02]  /*25a0*/  DFMA R162, R110.reuse, R42, RZ ;  /* 0x0000002a6ea2722b */ /* 0x040fe400000000ff */
[----:B------:R-:W-:Y:S02]  /*25b0*/  DFMA R168, R110, R50, RZ ;  /* 0x000000326ea8722b */ /* 0x000fe400000000ff */
[----:B------:R-:W-:-:S02]  /*25c0*/  DADD R110, R124, R126 ;  /* 0x000000007c6e7229 */ /* 0x000fc4000000007e */
[-C--:B------:R-:W-:Y:S02]  /*25d0*/  DFMA R116, R64, R120.reuse, R116 ;  /* 0x000000784074722b */ /* 0x080fe40000000074 */
[----:B------:R-:W-:Y:S02]  /*25e0*/  DADD R124, R124, -R126 ;  /* 0x000000007c7c7229 */ /* 0x000fe4000000087e */
[-C--:B------:R-:W-:Y:S02]  /*25f0*/  DFMA R134, R72, R120.reuse, R130 ;  /* 0x000000784886722b */ /* 0x080fe40000000082 */
[-C--:B------:R-:W-:Y:S02]  /*2600*/  DFMA R136, R80, R120.reuse, R136 ;  /* 0x000000785088722b */ /* 0x080fe40000000088 */
[-C--:B------:R-:W-:Y:S02]  /*2610*/  DFMA R154, R88, R120.reuse, R154 ;  /* 0x00000078589a722b */ /* 0x080fe4000000009a */
[----:B------:R-:W-:-:S02]  /*2620*/  DFMA R158, R96, R120, R158 ;  /* 0x00000078609e722b */ /* 0x000fc4000000009e */
[-C--:B------:R-:W-:Y:S02]  /*2630*/  DFMA R162, R104, R120.reuse, R162 ;  /* 0x0000007868a2722b */ /* 0x080fe400000000a2 */
[----:B------:R-:W-:Y:S02]  /*2640*/  DFMA R174, R56, R120, R168 ;  /* 0x0000007838ae722b */ /* 0x000fe400000000a8 */
[C---:B------:R-:W-:Y:S01]  /*2650*/  DFMA R126, R110.reuse, R62, R118 ;  /* 0x0000003e6e7e722b */ /* 0x040fe20000000076 */
[----:B------:R-:W-:Y:S04]  /*2660*/  LDS.64 R120, [R8+0x38] ;  /* 0x0000380008787984 */ /* 0x000fe80000000a00 */
[----:B------:R-:W1:Y:S01]  /*2670*/  LDS.64 R118, [R8+0x20] ;  /* 0x0000200008767984 */ /* 0x000e620000000a00 */
[----:B------:R-:W-:-:S02]  /*2680*/  DFMA R132, R110, R70, R132 ;  /* 0x000000466e84722b */ /* 0x000fc40000000084 */
[C---:B------:R-:W-:Y:S02]  /*2690*/  DFMA R138, R110.reuse, R78, R138 ;  /* 0x0000004e6e8a722b */ /* 0x040fe4000000008a */
[C---:B------:R-:W-:Y:S02]  /*26a0*/  DFMA R156, R110.reuse, R86, R156 ;  /* 0x000000566e9c722b */ /* 0x040fe4000000009c */
[C---:B------:R-:W-:Y:S02]  /*26b0*/  DFMA R160, R110.reuse, R94, R160 ;  /* 0x0000005e6ea0722b */ /* 0x040fe400000000a0 */
[C---:B------:R-:W-:Y:S02]  /*26c0*/  DFMA R164, R110.reuse, R102, R164 ;  /* 0x000000666ea4722b */ /* 0x040fe400000000a4 */
[----:B------:R-:W-:Y:S02]  /*26d0*/  DFMA R176, R110, UR74, R172 ;  /* 0x0000004a6eb07c2b */ /* 0x000fe400080000ac */
[----:B------:R-:W-:Y:S01]  /*26e0*/  DFMA R130, R124, R66, R116 ;  /* 0x000000427c82722b */ /* 0x000fe20000000074 */
[----:B------:R-:W-:Y:S04]  /*26f0*/  LDS.64 R110, [R8+0x28] ;  /* 0x00002800086e7984 */ /* 0x000fe80000000a00 */
[----:B------:R-:W1:Y:S01]  /*2700*/  LDS.64 R116, [R8+0x30] ;  /* 0x0000300008747984 */ /* 0x000e620000000a00 */
[----:B------:R-:W-:-:S02]  /*2710*/  R2UR UR68, R140 ;  /* 0x000000008c4472ca */ /* 0x000fc400000e0000 */
[----:B------:R-:W-:Y:S01]  /*2720*/  R2UR UR69, R141 ;  /* 0x000000008d4572ca */ /* 0x000fe200000e0000 */
[C---:B------:R-:W-:Y:S02]  /*2730*/  DFMA R134, R124.reuse, R74, R134 ;  /* 0x0000004a7c86722b */ /* 0x040fe40000000086 */
[C---:B------:R-:W-:Y:S02]  /*2740*/  DFMA R136, R124.reuse, R82, R136 ;  /* 0x000000527c88722b */ /* 0x040fe40000000088 */
[C---:B------:R-:W-:Y:S02]  /*2750*/  DFMA R154, R124.reuse, R90, R154 ;  /* 0x0000005a7c9a722b */ /* 0x040fe4000000009a */
[C---:B------:R-:W-:Y:S02]  /*2760*/  DFMA R168, R124.reuse, R98, R158 ;  /* 0x000000627ca8722b */ /* 0x040fe4000000009e */
[C---:B------:R-:W-:Y:S02]  /*2770*/  DFMA R172, R124.reuse, R106, R162 ;  /* 0x0000006a7cac722b */ /* 0x040fe400000000a2 */
[----:B------:R-:W-:-:S02]  /*2780*/  DFMA R178, R124, UR76, R174 ;  /* 0x0000004c7cb27c2b */ /* 0x000fc400080000ae */
[C-C-:B0-----:R-:W-:Y:S01]  /*2790*/  DADD R124, R122.reuse, R128.reuse ;  /* 0x000000007a7c7229 */ /* 0x141fe20000000080 */
[----:B------:R-:W-:Y:S01]  /*27a0*/  R2UR UR72, R146 ;  /* 0x00000000924872ca */ /* 0x000fe200000e0000 */
[----:B------:R-:W-:Y:S01]  /*27b0*/  DADD R122, R122, -R128 ;  /* 0x000000007a7a7229 */ /* 0x000fe20000000880 */
[----:B------:R-:W-:Y:S02]  /*27c0*/  R2UR UR73, R147 ;  /* 0x00000000934972ca */ /* 0x000fe400000e0000 */
[----:B------:R-:W-:Y:S02]  /*27d0*/  MOV.SPILL R128, UR45 ;  /* 0x0000002d00807c02 */ /* 0x000fe40009000f00 */
[----:B------:R-:W-:Y:S01]  /*27e0*/  MOV.SPILL R129, UR44 ;  /* 0x0000002c00817c02 */ /* 0x000fe20009000f00 */
[C---:B------:R-:W-:Y:S01]  /*27f0*/  DFMA R126, R124.reuse, UR68, R126 ;  /* 0x000000447c7e7c2b */ /* 0x040fe2000800007e */
[----:B------:R-:W-:Y:S01]  /*2800*/  R2UR.FILL UR69, R170 ;  /* 0x00000000aa4572ca */ /* 0x000fe200004e0000 */
[C---:B------:R-:W-:Y:S01]  /*2810*/  DFMA R138, R124.reuse, UR44, R138 ;  /* 0x0000002c7c8a7c2b */ /* 0x040fe2000800008a */
[----:B------:R-:W-:Y:S01]  /*2820*/  R2UR.FILL UR68, R171 ;  /* 0x00000000ab4472ca */ /* 0x000fe200004e0000 */
[----:B------:R-:W-:Y:S01]  /*2830*/  DFMA R170, R124, UR28, R160 ;  /* 0x0000001c7caa7c2b */ /* 0x000fe200080000a0 */
[----:B------:R-:W-:-:S02]  /*2840*/  R2UR UR44, R144 ;  /* 0x00000000902c72ca */ /* 0x000fc400000e0000 */
[----:B------:R-:W-:Y:S02]  /*2850*/  R2UR UR45, R145 ;  /* 0x00000000912d72ca */ /* 0x000fe400000e0000 */
[----:B------:R-:W-:Y:S02]  /*2860*/  MOV.SPILL R163, UR29 ;  /* 0x0000001d00a37c02 */ /* 0x000fe40009000f00 */
[----:B------:R-:W-:Y:S02]  /*2870*/  MOV.SPILL R160, UR28 ;  /* 0x0000001c00a07c02 */ /* 0x000fe40009000f00 */
[----:B------:R-:W-:Y:S02]  /*2880*/  R2UR UR28, R146 ;  /* 0x00000000921c72ca */ /* 0x000fe400000e0000 */
[----:B------:R-:W-:Y:S02]  /*2890*/  R2UR UR29, R147 ;  /* 0x00000000931d72ca */ /* 0x000fe400000e0000 */
[----:B------:R-:W-:-:S02]  /*28a0*/  MOV.SPILL R109, UR75 ;  /* 0x0000004b006d7c02 */ /* 0x000fc40009000f00 */
[----:B------:R-:W-:Y:S02]  /*28b0*/  MOV.SPILL R9, UR74 ;  /* 0x0000004a00097c02 */ /* 0x000fe40009000f00 */
[----:B------:R-:W-:Y:S02]  /*28c0*/  R2UR UR74, R142 ;  /* 0x000000008e4a72ca */ /* 0x000fe400000e0000 */
[----:B------:R-:W-:Y:S01]  /*28d0*/  R2UR UR75, R143 ;  /* 0x000000008f4b72ca */ /* 0x000fe200000e0000 */
[C---:B------:R-:W-:Y:S02]  /*28e0*/  DFMA R132, R124.reuse, UR72, R132 ;  /* 0x000000487c847c2b */ /* 0x040fe40008000084 */
[C---:B------:R-:W-:Y:S02]  /*28f0*/  DFMA R156, R124.reuse, UR36, R156 ;  /* 0x000000247c9c7c2b */ /* 0x040fe4000800009c */
[C---:B------:R-:W-:Y:S02]  /*2900*/  DFMA R174, R124.reuse, UR20, R164 ;  /* 0x000000147cae7c2b */ /* 0x040fe400080000a4 */
[----:B------:R-:W-:-:S02]  /*2910*/  DFMA R176, R124, UR12, R176 ;  /* 0x0000000c7cb07c2b */ /* 0x000fc400080000b0 */
[----:B-1----:R-:W-:Y:S01]  /*2920*/  DADD R124, R118, R120 ;  /* 0x00000000767c7229 */ /* 0x002fe20000000078 */
[----:B------:R-:W-:Y:S01]  /*2930*/  R2UR.FILL UR73, R166 ;  /* 0x00000000a64972ca */ /* 0x000fe200004e0000 */
[----:B------:R-:W-:Y:S02]  /*2940*/  DFMA R130, R122, UR44, R130 ;  /* 0x0000002c7a827c2b */ /* 0x000fe40008000082 */
[----:B------:R-:W-:Y:S01]  /*2950*/  DADD R118, R118, -R120 ;  /* 0x0000000076767229 */ /* 0x000fe20000000878 */
[----:B------:R-:W-:Y:S02]  /*2960*/  MOV.SPILL R159, UR77 ;  /* 0x0000004d009f7c02 */ /* 0x000fe40009000f00 */
[----:B------:R-:W-:Y:S02]  /*2970*/  MOV.SPILL R158, UR76 ;  /* 0x0000004c009e7c02 */ /* 0x000fe40009000f00 */
[----:B------:R-:W-:Y:S02]  /*2980*/  MOV.SPILL R161, UR29 ;  /* 0x0000001d00a17c02 */ /* 0x000fe40009000f00 */
[----:B------:R-:W-:-:S02]  /*2990*/  MOV.SPILL R166, UR28 ;  /* 0x0000001c00a67c02 */ /* 0x000fc40009000f00 */
[----:B------:R-:W-:Y:S02]  /*29a0*/  R2UR UR76, R150 ;  /* 0x00000000964c72ca */ /* 0x000fe400000e0000 */
[----:B------:R-:W-:Y:S02]  /*29b0*/  R2UR UR77, R151 ;  /* 0x00000000974d72ca */ /* 0x000fe400000e0000 */
[----:B------:R-:W-:Y:S02]  /*29c0*/  R2UR UR28, R148 ;  /* 0x00000000941c72ca */ /* 0x000fe400000e0000 */
[----:B------:R-:W-:Y:S01]  /*29d0*/  R2UR UR29, R149 ;  /* 0x00000000951d72ca */ /* 0x000fe200000e0000 */
[----:B------:R-:W-:Y:S01]  /*29e0*/  DFMA R134, R122, UR74, R134 ;  /* 0x0000004a7a867c2b */ /* 0x000fe20008000086 */
[----:B------:R-:W-:Y:S01]  /*29f0*/  R2UR.FILL UR72, R167 ;  /* 0x00000000a74872ca */ /* 0x000fe200004e0000 */
[----:B------:R-:W-:Y:S01]  /*2a00*/  DADD R120, R110, R116 ;  /* 0x000000006e787229 */ /* 0x000fe20000000074 */
[----:B------:R-:W-:Y:S01]  /*2a10*/  MOV.SPILL R162, UR37 ;  /* 0x0000002500a27c02 */ /* 0x000fe20009000f00 */
[----:B------:R-:W-:Y:S01]  /*2a20*/  DFMA R126, R124, UR54, R126 ;  /* 0x000000367c7e7c2b */ /* 0x000fe2000800007e */
[----:B------:R-:W-:Y:S01]  /*2a30*/  MOV.SPILL R167, UR36 ;  /* 0x0000002400a77c02 */ /* 0x000fe20009000f00 */
[----:B------:R-:W-:-:S02]  /*2a40*/  DFMA R130, R118, UR52, R130 ;  /* 0x0000003476827c2b */ /* 0x000fc40008000082 */
[----:B------:R-:W-:Y:S01]  /*2a50*/  DADD R110, R110, -R116 ;  /* 0x000000006e6e7229 */ /* 0x000fe20000000874 */
[----:B------:R-:W-:Y:S02]  /*2a60*/  R2UR UR36, R152 ;  /* 0x00000000982472ca */ /* 0x000fe400000e0000 */
[----:B------:R-:W-:Y:S01]  /*2a70*/  R2UR UR37, R153 ;  /* 0x00000000992572ca */ /* 0x000fe200000e0000 */
[C---:B------:R-:W-:Y:S02]  /*2a80*/  DFMA R136, R122.reuse, UR40, R136 ;  /* 0x000000287a887c2b */ /* 0x040fe40008000088 */
[----:B------:R-:W-:Y:S02]  /*2a90*/  DFMA R154, R122, UR32, R154 ;  /* 0x000000207a9a7c2b */ /* 0x000fe4000800009a */
[----:B------:R-:W-:Y:S02]  /*2aa0*/  DFMA R132, R124, UR50, R132 ;  /* 0x000000327c847c2b */ /* 0x000fe40008000084 */
[----:B------:R-:W-:-:S02]  /*2ab0*/  DFMA R134, R118, UR48, R134 ;  /* 0x0000003076867c2b */ /* 0x000fc40008000086 */
[----:B------:R-:W-:Y:S02]  /*2ac0*/  DFMA R126, R120, UR28, R126 ;  /* 0x0000001c787e7c2b */ /* 0x000fe4000800007e */
[----:B------:R-:W-:Y:S02]  /*2ad0*/  DFMA R130, R110, UR76, R130 ;  /* 0x0000004c6e827c2b */ /* 0x000fe40008000082 */
[C---:B------:R-:W-:Y:S02]  /*2ae0*/  DFMA R168, R122.reuse, UR24, R168 ;  /* 0x000000187aa87c2b */ /* 0x040fe400080000a8 */
[C---:B------:R-:W-:Y:S02]  /*2af0*/  DFMA R172, R122.reuse, UR16, R172 ;  /* 0x000000107aac7c2b */ /* 0x040fe400080000ac */
[----:B------:R-:W-:Y:S02]  /*2b00*/  DFMA R178, R122, UR8, R178 ;  /* 0x000000087ab27c2b */ /* 0x000fe400080000b2 */
[----:B------:R-:W-:-:S02]  /*2b10*/  DFMA R138, R124, UR46, R138 ;  /* 0x0000002e7c8a7c2b */ /* 0x000fc4000800008a */
[----:B------:R-:W-:Y:S02]  /*2b20*/  DFMA R136, R118, UR42, R136 ;  /* 0x0000002a76887c2b */ /* 0x000fe40008000088 */
[----:B------:R-:W-:Y:S02]  /*2b30*/  DFMA R156, R124, UR38, R156 ;  /* 0x000000267c9c7c2b */ /* 0x000fe4000800009c */
[----:B------:R-:W-:Y:S02]  /*2b40*/  DFMA R154, R118, UR34, R154 ;  /* 0x00000022769a7c2b */ /* 0x000fe4000800009a */
[----:B------:R-:W-:Y:S02]  /*2b50*/  DFMA R132, R120, UR36, R132 ;  /* 0x0000002478847c2b */ /* 0x000fe40008000084 */
[----:B------:R-:W-:Y:S02]  /*2b60*/  DFMA R134, R110, UR56, R134 ;  /* 0x000000386e867c2b */ /* 0x000fe40008000086 */
[----:B------:R-:W-:-:S02]  /*2b70*/  DADD R116, R126, R130 ;  /* 0x000000007e747229 */ /* 0x000fc40000000082 */
[C---:B------:R-:W-:Y:S02]  /*2b80*/  DFMA R170, R124.reuse, UR30, R170 ;  /* 0x0000001e7caa7c2b */ /* 0x040fe400080000aa */
[C---:B------:R-:W-:Y:S02]  /*2b90*/  DFMA R174, R124.reuse, UR22, R174 ;  /* 0x000000167cae7c2b */ /* 0x040fe400080000ae */
[----:B------:R-:W-:Y:S02]  /*2ba0*/  DFMA R176, R124, UR14, R176 ;  /* 0x0000000e7cb07c2b */ /* 0x000fe400080000b0 */
[C---:B------:R-:W-:Y:S02]  /*2bb0*/  DFMA R168, R118.reuse, UR26, R168 ;  /* 0x0000001a76a87c2b */ /* 0x040fe400080000a8 */
[C---:B------:R-:W-:Y:S02]  /*2bc0*/  DFMA R172, R118.reuse, UR18, R172 ;  /* 0x0000001276ac7c2b */ /* 0x040fe400080000ac */
[----:B------:R-:W-:-:S02]  /*2bd0*/  DFMA R178, R118, UR10, R178 ;  /* 0x0000000a76b27c2b */ /* 0x000fc400080000b2 */
[----:B------:R-:W-:Y:S02]  /*2be0*/  DFMA R138, R120, UR58, R138 ;  /* 0x0000003a788a7c2b */ /* 0x000fe4000800008a */
[----:B------:R-:W-:Y:S02]  /*2bf0*/  DFMA R136, R110, UR60, R136 ;  /* 0x0000003c6e887c2b */ /* 0x000fe40008000088 */
[----:B------:R-:W-:Y:S02]  /*2c00*/  DFMA R156, R120, UR62, R156 ;  /* 0x0000003e789c7c2b */ /* 0x000fe4000800009c */
[----:B------:R-:W-:Y:S02]  /*2c10*/  DFMA R154, R110, UR64, R154 ;  /* 0x000000406e9a7c2b */ /* 0x000fe4000800009a */
[----:B------:R-:W-:Y:S02]  /*2c20*/  DADD R118, R132, -R134 ;  /* 0x0000000084767229 */ /* 0x000fe40000000886 */
[----:B------:R-:W-:-:S02]  /*2c30*/  DADD R126, R126, -R130 ;  /* 0x000000007e7e7229 */ /* 0x000fc40000000882 */
[----:B--2---:R-:W-:Y:S01]  /*2c40*/  DMUL R112, R112, R116 ;  /* 0x0000007470707228 */ /* 0x004fe20000000000 */
[----:B------:R-:W-:Y:S02]  /*2c50*/  MOV.SPILL R164, UR21 ;  /* 0x0000001500a47c02 */ /* 0x000fe40009000f00 */
[----:B------:R-:W-:Y:S02]  /*2c60*/  MOV.SPILL R165, UR20 ;  /* 0x0000001400a57c02 */ /* 0x000fe40009000f00 */
[----:B------:R-:W-:Y:S02]  /*2c70*/  R2UR UR20, R140 ;  /* 0x000000008c1472ca */ /* 0x000fe400000e0000 */
[----:B------:R-:W-:Y:S01]  /*2c80*/  R2UR UR21, R141 ;  /* 0x000000008d1572ca */ /* 0x000fe200000e0000 */
[C---:B------:R-:W-:Y:S02]  /*2c90*/  DFMA R170, R120.reuse, UR66, R170 ;  /* 0x0000004278aa7c2b */ /* 0x040fe400080000aa */
[----:B------:R-:W-:-:S02]  /*2ca0*/  DFMA R174, R120, UR70, R174 ;  /* 0x0000004678ae7c2b */ /* 0x000fc400080000ae */
[----:B------:R-:W-:Y:S02]  /*2cb0*/  DFMA R176, R120, UR4, R176 ;  /* 0x0000000478b07c2b */ /* 0x000fe400080000b0 */
[----:B------:R-:W-:Y:S02]  /*2cc0*/  DFMA R172, R110, UR72, R172 ;  /* 0x000000486eac7c2b */ /* 0x000fe400080000ac */
[----:B------:R-:W-:Y:S02]  /*2cd0*/  DADD R120, R138, -R136 ;  /* 0x000000008a787229 */ /* 0x000fe40000000888 */
[----:B------:R-:W-:Y:S02]  /*2ce0*/  DADD R132, R132, R134 ;  /* 0x0000000084847229 */ /* 0x000fe40000000086 */
[----:B------:R-:W-:Y:S02]  /*2cf0*/  DADD R136, R138, R136 ;  /* 0x000000008a887229 */ /* 0x000fe40000000088 */
[----:B------:R-:W-:-:S02]  /*2d00*/  DADD R122, R156, -R154 ;  /* 0x000000009c7a7229 */ /* 0x000fc4000000089a */
[----:B---3--:R-:W-:Y:S02]  /*2d10*/  DMUL R58, R58, R118 ;  /* 0x000000763a3a7228 */ /* 0x008fe40000000000 */
[----:B----4-:R-:W-:Y:S02]  /*2d20*/  DFMA R118, R12, R126, R112 ;  /* 0x0000007e0c76722b */ /* 0x010fe40000000070 */
[----:B------:R-:W-:Y:S02]  /*2d30*/  DADD R116, R174, -R172 ;  /* 0x00000000ae747229 */ /* 0x000fe400000008ac */
[----:B------:R-:W-:Y:S02]  /*2d40*/  DMUL R54, R54, R120 ;  /* 0x0000007836367228 */ /* 0x000fe40000000000 */
[----:B------:R-:W-:Y:S02]  /*2d50*/  DMUL R48, R48, R122 ;  /* 0x0000007a30307228 */ /* 0x000fe40000000000 */
[----:B------:R-:W-:-:S02]  /*2d60*/  DMUL R40, R40, R132 ;  /* 0x0000008428287228 */ /* 0x000fc40000000000 */
[----:B------:R-:W-:Y:S02]  /*2d70*/  DMUL R32, R32, R136 ;  /* 0x0000008820207228 */ /* 0x000fe40000000000 */
[-C--:B------:R-:W-:Y:S02]  /*2d80*/  DFMA R120, R4, R118.reuse, RZ ;  /* 0x000000760478722b */ /* 0x080fe400000000ff */
[----:B------:R-:W-:Y:S02]  /*2d90*/  DFMA R122, R60, R118, RZ ;  /* 0x000000763c7a722b */ /* 0x000fe400000000ff */
[C---:B------:R-:W-:Y:S02]  /*2da0*/  DFMA R130, R118.reuse, R62, RZ ;  /* 0x0000003e7682722b */ /* 0x040fe400000000ff */
[C---:B------:R-:W-:Y:S02]  /*2db0*/  DFMA R132, R118.reuse, UR20, RZ ;  /* 0x0000001476847c2b */ /* 0x040fe400080000ff */
[----:B------:R-:W-:-:S02]  /*2dc0*/  DFMA R136, R118, UR54, RZ ;  /* 0x0000003676887c2b */ /* 0x000fc400080000ff */
[----:B------:R-:W-:Y:S01]  /*2dd0*/  DFMA R118, R118, UR28, RZ ;  /* 0x0000001c76767c2b */ /* 0x000fe200080000ff */
[----:B------:R-:W-:Y:S01]  /*2de0*/  R2UR.FILL UR29, R161 ;  /* 0x00000000a11d72ca */ /* 0x000fe200004e0000 */
[----:B------:R-:W-:Y:S01]  /*2df0*/  DFMA R168, R110, UR68, R168 ;  /* 0x000000446ea87c2b */ /* 0x000fe200080000a8 */
[----:B------:R-:W-:Y:S01]  /*2e00*/  R2UR.FILL UR28, R166 ;  /* 0x00000000a61c72ca */ /* 0x000fe200004e0000 */
[----:B------:R-:W-:Y:S02]  /*2e10*/  DMUL R36, R36, R116 ;  /* 0x0000007424247228 */ /* 0x000fe40000000000 */
[----:B------:R-:W-:Y:S02]  /*2e20*/  DADD R116, R58, R40 ;  /* 0x000000003a747229 */ /* 0x000fe40000000028 */
[----:B------:R-:W-:Y:S02]  /*2e30*/  DFMA R12, R12, -R126, R112 ;  /* 0x8000007e0c0c722b */ /* 0x000fe40000000070 */
[----:B------:R-:W-:-:S02]  /*2e40*/  DADD R154, R156, R154 ;  /* 0x000000009c9a7229 */ /* 0x000fc4000000009a */
[----:B------:R-:W-:-:S04]  /*2e50*/  DADD R124, R170, -R168 ;  /* 0x00000000aa7c7229 */ /* 0x000fc800000008a8 */
[----:B------:R-:W-:Y:S02]  /*2e60*/  DFMA R134, R116, UR28, R132 ;  /* 0x0000001c74867c2b */ /* 0x000fe40008000084 */
[----:B------:R-:W-:Y:S01]  /*2e70*/  DFMA R132, R12, UR44, RZ ;  /* 0x0000002c0c847c2b */ /* 0x000fe200080000ff */
[----:B------:R-:W-:Y:S02]  /*2e80*/  R2UR.FILL UR45, R128 ;  /* 0x00000000802d72ca */ /* 0x000fe400004e0000 */
[----:B------:R-:W-:Y:S01]  /*2e90*/  R2UR.FILL UR44, R129 ;  /* 0x00000000812c72ca */ /* 0x000fe200004e0000 */
[----:B------:R-:W-:Y:S02]  /*2ea0*/  DMUL R44, R44, R124 ;  /* 0x0000007c2c2c7228 */ /* 0x000fe40000000000 */
[----:B------:R-:W-:Y:S02]  /*2eb0*/  DMUL R28, R28, R154 ;  /* 0x0000009a1c1c7228 */ /* 0x000fe40000000000 */
[----:B------:R-:W-:-:S02]  /*2ec0*/  DFMA R124, R68, R116, R122 ;  /* 0x00000074447c722b */ /* 0x000fc4000000007a */
[----:B------:R-:W-:Y:S02]  /*2ed0*/  DFMA R154, R116, UR36, R118 ;  /* 0x00000024749a7c2b */ /* 0x000fe40008000076 */
[-C--:B------:R-:W-:Y:S02]  /*2ee0*/  DFMA R118, R114, R12.reuse, RZ ;  /* 0x0000000c7276722b */ /* 0x080fe400000000ff */
[----:B------:R-:W-:Y:S02]  /*2ef0*/  DFMA R122, R64, R12, RZ ;  /* 0x0000000c407a722b */ /* 0x000fe400000000ff */
[C---:B------:R-:W-:Y:S02]  /*2f00*/  DFMA R126, R12.reuse, R66, RZ ;  /* 0x000000420c7e722b */ /* 0x040fe400000000ff */
[C---:B------:R-:W-:Y:S02]  /*2f10*/  DFMA R128, R12.reuse, UR52, RZ ;  /* 0x000000340c807c2b */ /* 0x040fe400080000ff */
[----:B------:R-:W-:-:S02]  /*2f20*/  DFMA R138, R12, UR76, RZ ;  /* 0x0000004c0c8a7c2b */ /* 0x000fc400080000ff */
[C---:B------:R-:W-:Y:S02]  /*2f30*/  DFMA R120, R116.reuse, R6, R120 ;  /* 0x000000067478722b */ /* 0x040fe40000000078 */
[C---:B------:R-:W-:Y:S02]  /*2f40*/  DFMA R130, R116.reuse, R70, R130 ;  /* 0x000000467482722b */ /* 0x040fe40000000082 */
[----:B------:R-:W-:Y:S02]  /*2f50*/  DFMA R136, R116, UR50, R136 ;  /* 0x0000003274887c2b */ /* 0x000fe40008000088 */
[----:B------:R-:W-:Y:S02]  /*2f60*/  DADD R12, R54, R32 ;  /* 0x00000000360c7229 */ /* 0x000fe40000000020 */
[----:B------:R-:W-:Y:S02]  /*2f70*/  DADD R116, -R58, R40 ;  /* 0x000000003a747229 */ /* 0x000fe40000000128 */
[----:B------:R-:W-:Y:S01]  /*2f80*/  DADD R168, R170, R168 ;  /* 0x00000000aaa87229 */ /* 0x000fe200000000a8 */
        /* <DEDUP_REMOVED lines=14> */
[----:B------:R-:W-:Y:S02]  /*3070*/  DADD R12, R48, R28 ;  /* 0x00000000300c7229 */ /* 0x000fe4000000001c */
[----:B------:R-:W-:Y:S02]  /*3080*/  DMUL R24, R24, R168 ;  /* 0x000000a818187228 */ /* 0x000fe40000000000 */
[----:B------:R-:W-:Y:S02]  /*3090*/  DADD R116, -R54, R32 ;  /* 0x0000000036747229 */ /* 0x000fe40000000120 */
[----:B------:R-:W-:Y:S01]  /*30a0*/  DADD R172, R174, R172 ;  /* 0x00000000aeac7229 */ /* 0x000fe200000000ac */
[----:B------:R-:W-:Y:S01]  /*30b0*/  R2UR.FILL UR29, R163 ;  /* 0x00000000a31d72ca */ /* 0x000fe200004e0000 */
[----:B------:R-:W-:Y:S01]  /*30c0*/  DFMA R178, R110, UR6, R178 ;  /* 0x000000066eb27c2b */ /* 0x000fe200080000b2 */
[----:B------:R-:W-:Y:S01]  /*30d0*/  R2UR.FILL UR28, R160 ;  /* 0x00000000a01c72ca */ /* 0x000fe200004e0000 */
[----:B------:R-:W-:-:S02]  /*30e0*/  DFMA R120, R12, R22, R120 ;  /* 0x000000160c78722b */ /* 0x000fc40000000078 */
[----:B------:R-:W-:Y:S02]  /*30f0*/  DFMA R124, R84, R12, R124 ;  /* 0x0000000c547c722b */ /* 0x000fe4000000007c */
[C---:B------:R-:W-:Y:S02]  /*3100*/  DFMA R130, R12.reuse, R86, R130 ;  /* 0x000000560c82722b */ /* 0x040fe40000000082 */
[C---:B------:R-:W-:Y:S02]  /*3110*/  DFMA R134, R12.reuse, UR36, R134 ;  /* 0x000000240c867c2b */ /* 0x040fe40008000086 */
        /* <DEDUP_REMOVED lines=8> */
[----:B------:R-:W-:-:S02]  /*31a0*/  DADD R12, R44, R24 ;  /* 0x000000002c0c7229 */ /* 0x000fc40000000018 */
[----:B------:R-:W-:Y:S02]  /*31b0*/  DMUL R20, R20, R172 ;  /* 0x000000ac14147228 */ /* 0x000fe40000000000 */
[----:B------:R-:W-:Y:S02]  /*31c0*/  DADD R116, -R48, R28 ;  /* 0x0000000030747229 */ /* 0x000fe4000000011c */
[----:B------:R-:W-:Y:S01]  /*31d0*/  DADD R110, R176, R178 ;  /* 0x00000000b06e7229 */ /* 0x000fe200000000b2 */
[----:B------:R-:W-:Y:S02]  /*31e0*/  R2UR.FILL UR21, R164 ;  /* 0x00000000a41572ca */ /* 0x000fe400004e0000 */
[----:B------:R-:W-:Y:S01]  /*31f0*/  R2UR.FILL UR20, R165 ;  /* 0x00000000a51472ca */ /* 0x000fe200004e0000 */
[----:B------:R-:W-:Y:S02]  /*3200*/  DFMA R120, R12, R30, R120 ;  /* 0x0000001e0c78722b */ /* 0x000fe40000000078 */
[----:B------:R-:W-:-:S02]  /*3210*/  DFMA R124, R92, R12, R124 ;  /* 0x0000000c5c7c722b */ /* 0x000fc4000000007c */
[C---:B------:R-:W-:Y:S02]  /*3220*/  DFMA R130, R12.reuse, R94, R130 ;  /* 0x0000005e0c82722b */ /* 0x040fe40000000082 */
[C---:B------:R-:W-:Y:S02]  /*3230*/  DFMA R134, R12.reuse, UR28, R134 ;  /* 0x0000001c0c867c2b */ /* 0x040fe40008000086 */
[C---:B------:R-:W-:Y:S02]  /*3240*/  DFMA R136, R12.reuse, UR30, R136 ;  /* 0x0000001e0c887c2b */ /* 0x040fe40008000088 */
[----:B------:R-:W-:Y:S02]  /*3250*/  DFMA R154, R12, UR66, R154 ;  /* 0x000000420c9a7c2b */ /* 0x000fe4000800009a */
[----:B------:R-:W-:Y:S02]  /*3260*/  DFMA R118, R116, R26, R118 ;  /* 0x0000001a7476722b */ /* 0x000fe40000000076 */
[----:B------:R-:W-:-:S02]  /*3270*/  DFMA R122, R88, R116, R122 ;  /* 0x00000074587a722b */ /* 0x000fc4000000007a */
[C---:B------:R-:W-:Y:S02]  /*3280*/  DFMA R126, R116.reuse, R90, R126 ;  /* 0x0000005a747e722b */ /* 0x040fe4000000007e */
[C---:B------:R-:W-:Y:S02]  /*3290*/  DFMA R132, R116.reuse, UR32, R132 ;  /* 0x0000002074847c2b */ /* 0x040fe40008000084 */
[C---:B------:R-:W-:Y:S02]  /*32a0*/  DFMA R128, R116.reuse, UR34, R128 ;  /* 0x0000002274807c2b */ /* 0x040fe40008000080 */
[----:B------:R-:W-:Y:S02]  /*32b0*/  DFMA R138, R116, UR64, R138 ;  /* 0x00000040748a7c2b */ /* 0x000fe4000800008a */
[----:B------:R-:W-:Y:S02]  /*32c0*/  DADD R12, R36, R20 ;  /* 0x00000000240c7229 */ /* 0x000fe40000000014 */
[----:B------:R-:W-:-:S02]  /*32d0*/  DADD R116, -R44, R24 ;  /* 0x000000002c747229 */ /* 0x000fc40000000118 */
[----:B------:R-:W-:Y:S02]  /*32e0*/  DMUL R16, R16, R110 ;  /* 0x0000006e10107228 */ /* 0x000fe40000000000 */
[----:B------:R-:W-:Y:S02]  /*32f0*/  DADD R110, -R36, R20 ;  /* 0x00000000246e7229 */ /* 0x000fe40000000114 */
[----:B------:R-:W-:Y:S02]  /*3300*/  DFMA R120, R12, R38, R120 ;  /* 0x000000260c78722b */ /* 0x000fe40000000078 */
[----:B------:R-:W-:Y:S02]  /*3310*/  DFMA R124, R100, R12, R124 ;  /* 0x0000000c647c722b */ /* 0x000fe4000000007c */
[C---:B------:R-:W-:Y:S02]  /*3320*/  DFMA R130, R12.reuse, R102, R130 ;  /* 0x000000660c82722b */ /* 0x040fe40000000082 */
[----:B------:R-:W-:-:S02]  /*3330*/  DFMA R134, R12, UR20, R134 ;  /* 0x000000140c867c2b */ /* 0x000fc40008000086 */
[C---:B------:R-:W-:Y:S02]  /*3340*/  DFMA R136, R12.reuse, UR22, R136 ;  /* 0x000000160c887c2b */ /* 0x040fe40008000088 */
[----:B------:R-:W-:Y:S02]  /*3350*/  DFMA R154, R12, UR70, R154 ;  /* 0x000000460c9a7c2b */ /* 0x000fe4000800009a */
[----:B------:R-:W-:Y:S02]  /*3360*/  DFMA R118, R116, R34, R118 ;  /* 0x000000227476722b */ /* 0x000fe40000000076 */
[----:B------:R-:W-:Y:S02]  /*3370*/  DFMA R122, R96, R116, R122 ;  /* 0x00000074607a722b */ /* 0x000fe4000000007a */
[----:B------:R-:W-:Y:S02]  /*3380*/  DFMA R126, R116, R98, R126 ;  /* 0x00000062747e722b */ /* 0x000fe4000000007e */
[----:B------:R-:W-:Y:S01]  /*3390*/  DADD R12, R16, R16 ;  /* 0x00000000100c7229 */ /* 0x000fe20000000010 */
        /* <DEDUP_REMOVED lines=8> */
[----:B------:R-:W-:Y:S02]  /*3420*/  DFMA R118, R110, R42, R118 ;  /* 0x0000002a6e76722b */ /* 0x000fe40000000076 */
[----:B------:R-:W-:Y:S02]  /*3430*/  DFMA R122, R104, R110, R122 ;  /* 0x0000006e687a722b */ /* 0x000fe4000000007a */
[----:B------:R-:W-:Y:S02]  /*3440*/  DFMA R126, R110, R106, R126 ;  /* 0x0000006a6e7e722b */ /* 0x000fe4000000007e */
[----:B------:R-:W-:Y:S02]  /*3450*/  DMUL R12, R12, 0.5 ;  /* 0x3fe000000c0c7828 */ /* 0x000fe40000000000 */
[C---:B------:R-:W-:Y:S02]  /*3460*/  DFMA R132, R110.reuse, UR16, R132 ;  /* 0x000000106e847c2b */ /* 0x040fe40008000084 */
[----:B------:R-:W-:-:S02]  /*3470*/  DFMA R128, R110, UR18, R128 ;  /* 0x000000126e807c2b */ /* 0x000fc40008000080 */
[----:B------:R-:W-:Y:S02]  /*3480*/  DFMA R138, R110, UR72, R138 ;  /* 0x000000486e8a7c2b */ /* 0x000fe4000800008a */
[----:B------:R-:W-:Y:S02]  /*3490*/  DFMA R118, R116, R50, R118 ;  /* 0x000000327476722b */ /* 0x000fe40000000076 */
[----:B------:R-:W-:Y:S02]  /*34a0*/  DFMA R122, R56, R116, R122 ;  /* 0x00000074387a722b */ /* 0x000fe4000000007a */
[----:B------:R-:W-:Y:S02]  /*34b0*/  DFMA R126, R116, UR76, R126 ;  /* 0x0000004c747e7c2b */ /* 0x000fe4000800007e */
[----:B------:R-:W-:Y:S02]  /*34c0*/  DFMA R120, R12, R46, R120 ;  /* 0x0000002e0c78722b */ /* 0x000fe40000000078 */
[----:B------:R-:W-:-:S02]  /*34d0*/  DFMA R124, R52, R12, R124 ;  /* 0x0000000c347c722b */ /* 0x000fc4000000007c */
[----:B------:R-:W-:Y:S02]  /*34e0*/  DFMA R130, R12, UR74, R130 ;  /* 0x0000004a0c827c2b */ /* 0x000fe40008000082 */
[C---:B------:R-:W-:Y:S02]  /*34f0*/  DFMA R132, R116.reuse, UR8, R132 ;  /* 0x0000000874847c2b */ /* 0x040fe40008000084 */
[C---:B------:R-:W-:Y:S02]  /*3500*/  DFMA R128, R116.reuse, UR10, R128 ;  /* 0x0000000a74807c2b */ /* 0x040fe40008000080 */
[----:B------:R-:W-:Y:S02]  /*3510*/  DFMA R138, R116, UR6, R138 ;  /* 0x00000006748a7c2b */ /* 0x000fe4000800008a */
[C---:B------:R-:W-:Y:S02]  /*3520*/  DFMA R134, R12.reuse, UR12, R134 ;  /* 0x0000000c0c867c2b */ /* 0x040fe40008000086 */
[----:B------:R-:W-:-:S02]  /*3530*/  DFMA R136, R12, UR14, R136 ;  /* 0x0000000e0c887c2b */ /* 0x000fc40008000088 */
[----:B------:R-:W-:Y:S02]  /*3540*/  DFMA R154, R12, UR4, R154 ;  /* 0x000000040c9a7c2b */ /* 0x000fe4000800009a */
[----:B------:R-:W-:Y:S01]  /*3550*/  DADD R12, R120, -R118 ;  /* 0x00000000780c7229 */ /* 0x000fe20000000876 */
[----:B------:R-:W-:Y:S06]  /*3560*/  BAR.SYNC.DEFER_BLOCKING 0x0 ;  /* 0x0000000000007b1d */ /* 0x000fec0000010000 */
[----:B------:R-:W-:Y:S02]  /*3570*/  DADD R110, R124, -R122 ;  /* 0x000000007c6e7229 */ /* 0x000fe4000000087a */
[----:B------:R-:W-:-:S02]  /*3580*/  DADD R116, R130, -R126 ;  /* 0x0000000082747229 */ /* 0x000fc4000000087e */
[----:B------:R-:W-:Y:S02]  /*3590*/  DADD R118, R120, R118 ;  /* 0x0000000078767229 */ /* 0x000fe40000000076 */
[----:B------:R-:W-:Y:S02]  /*35a0*/  DADD R122, R124, R122 ;  /* 0x000000007c7a7229 */ /* 0x000fe4000000007a */
[----:B------:R-:W-:Y:S02]  /*35b0*/  DADD R126, R130, R126 ;  /* 0x00000000827e7229 */ /* 0x000fe4000000007e */
[----:B------:R-:W-:Y:S02]  /*35c0*/  DADD R120, R134, -R132 ;  /* 0x0000000086787229 */ /* 0x000fe40000000884 */
[----:B------:R-:W-:Y:S02]  /*35d0*/  DADD R124, R136, -R128 ;  /* 0x00000000887c7229 */ /* 0x000fe40000000880 */
[----:B------:R-:W-:-:S02]  /*35e0*/  DADD R130, R154, -R138 ;  /* 0x000000009a827229 */ /* 0x000fc4000000088a */
        /* <DEDUP_REMOVED lines=35> */
[----:B------:R-:W-:Y:S01]  /*3820*/  MOV.SPILL R162, UR6 ;  /* 0x0000000600a27c02 */ /* 0x000fe20009000f00 */
[----:B------:R-:W-:Y:S01]  /*3830*/  LDS.64 R110, [R2+0x3a8] ;  /* 0x0003a800026e7984 */ /* 0x000fe20000000a00 */
[----:B------:R-:W-:-:S02]  /*3840*/  R2UR UR4, R146 ;  /* 0x00000000920472ca */ /* 0x000fc400000e0000 */
[----:B------:R-:W-:Y:S02]  /*3850*/  R2UR UR5, R147 ;  /* 0x00000000930572ca */ /* 0x000fe400000e0000 */
[----:B------:R-:W-:Y:S02]  /*3860*/  R2UR UR6, R152 ;  /* 0x00000000980672ca */ /* 0x000fe400000e0000 */
[----:B------:R-:W-:Y:S02]  /*3870*/  R2UR UR7, R153 ;  /* 0x00000000990772ca */ /* 0x000fe400000e0000 */
[----:B------:R-:W-:Y:S02]  /*3880*/  MOV.SPILL R167, UR9 ;  /* 0x0000000900a77c02 */ /* 0x000fe40009000f00 */
[----:B------:R-:W-:Y:S02]  /*3890*/  MOV.SPILL R168, UR8 ;  /* 0x0000000800a87c02 */ /* 0x000fe40009000f00 */
[----:B------:R-:W-:-:S02]  /*38a0*/  R2UR UR8, R150 ;  /* 0x00000000960872ca */ /* 0x000fc400000e0000 */
[----:B------:R-:W-:Y:S01]  /*38b0*/  R2UR UR9, R151 ;  /* 0x00000000970972ca */ /* 0x000fe200000e0000 */
[C-C-:B0-----:R-:W-:Y:S02]  /*38c0*/  DADD R116, R8.reuse, R12.reuse ;  /* 0x0000000008747229 */ /* 0x141fe4000000000c */
[----:B------:R-:W-:Y:S01]  /*38d0*/  DADD R8, R8, -R12 ;  /* 0x0000000008087229 */ /* 0x000fe2000000080c */
[----:B------:R-:W0:Y:S05]  /*38e0*/  LDS.64 R12, [R2+0x138] ;  /* 0x00013800020c7984 */ /* 0x000e2a0000000a00 */
[----:B------:R-:W-:Y:S01]  /*38f0*/  DFMA R136, R116, UR76, RZ ;  /* 0x0000004c74887c2b */ /* 0x000fe200080000ff */
[----:B------:R-:W-:Y:S01]  /*3900*/  R2UR UR76, R144 ;  /* 0x00000000904c72ca */ /* 0x000fe200000e0000 */
[----:B-1----:R-:W-:Y:S01]  /*3910*/  DADD R122, R118, R120 ;  /* 0x00000000767a7229 */ /* 0x002fe20000000078 */
[----:B------:R-:W-:Y:S01]  /*3920*/  R2UR UR77, R145 ;  /* 0x00000000914d72ca */ /* 0x000fe200000e0000 */
[----:B------:R-:W-:-:S02]  /*3930*/  DFMA R128, R4, R116, RZ ;  /* 0x000000740480722b */ /* 0x000fc400000000ff */
[----:B------:R-:W-:Y:S02]  /*3940*/  DFMA R130, R60, R116, RZ ;  /* 0x000000743c82722b */ /* 0x000fe400000000ff */
[C---:B------:R-:W-:Y:S02]  /*3950*/  DFMA R132, R116.reuse, R62, RZ ;  /* 0x0000003e7484722b */ /* 0x040fe400000000ff */
[C---:B------:R-:W-:Y:S02]  /*3960*/  DFMA R154, R116.reuse, UR54, RZ ;  /* 0x00000036749a7c2b */ /* 0x040fe400080000ff */
[----:B------:R-:W-:Y:S01]  /*3970*/  DFMA R116, R116, UR10, RZ ;  /* 0x0000000a74747c2b */ /* 0x000fe200080000ff */
[----:B------:R-:W-:Y:S01]  /*3980*/  R2UR UR10, R142 ;  /* 0x000000008e0a72ca */ /* 0x000fe200000e0000 */
[C---:B------:R-:W-:Y:S01]  /*3990*/  DFMA R156, R122.reuse, UR4, R136 ;  /* 0x000000047a9c7c2b */ /* 0x040fe20008000088 */
[----:B------:R-:W-:Y:S01]  /*39a0*/  R2UR.FILL UR4, R158 ;  /* 0x000000009e0472ca */ /* 0x000fe200004e0000 */
[C---:B------:R-:W-:Y:S01]  /*39b0*/  DFMA R128, R122.reuse, R6, R128 ;  /* 0x000000067a80722b */ /* 0x040fe20000000080 */
[----:B------:R-:W-:Y:S01]  /*39c0*/  R2UR UR11, R143 ;  /* 0x000000008f0b72ca */ /* 0x000fe200000e0000 */
[C---:B------:R-:W-:Y:S01]  /*39d0*/  DFMA R160, R122.reuse, UR50, R154 ;  /* 0x000000327aa07c2b */ /* 0x040fe2000800009a */
[----:B------:R-:W-:Y:S01]  /*39e0*/  R2UR.FILL UR5, R109 ;  /* 0x000000006d0572ca */ /* 0x000fe200004e0000 */
[----:B------:R-:W-:Y:S01]  /*39f0*/  DFMA R164, R122, UR6, R116 ;  /* 0x000000067aa47c2b */ /* 0x000fe20008000074 */
[----:B------:R-:W-:Y:S01]  /*3a00*/  R2UR.FILL UR7, R159 ;  /* 0x000000009f0772ca */ /* 0x000fe200004e0000 */
[----:B------:R-:W-:Y:S01]  /*3a10*/  DFMA R154, R8, UR76, RZ ;  /* 0x0000004c089a7c2b */ /* 0x000fe200080000ff */
[----:B------:R-:W-:Y:S01]  /*3a20*/  R2UR.FILL UR6, R162 ;  /* 0x00000000a20672ca */ /* 0x000fe200004e0000 */
[----:B------:R-:W-:Y:S01]  /*3a30*/  DFMA R134, R68, R122, R130 ;  /* 0x0000007a4486722b */ /* 0x000fe20000000082 */
[----:B------:R-:W-:Y:S01]  /*3a40*/  R2UR.FILL UR77, R163 ;  /* 0x00000000a34d72ca */ /* 0x000fe200004e0000 */
[----:B------:R-:W-:Y:S01]  /*3a50*/  DFMA R138, R122, R70, R132 ;  /* 0x000000467a8a722b */ /* 0x000fe20000000084 */
[----:B------:R-:W-:Y:S01]  /*3a60*/  LDS.64 R116, [R2+0x1a0] ;  /* 0x0001a00002747984 */ /* 0x000fe20000000a00 */
[-C--:B------:R-:W-:Y:S01]  /*3a70*/  DFMA R122, R114, R8.reuse, RZ ;  /* 0x00000008727a722b */ /* 0x080fe200000000ff */
[----:B------:R-:W-:Y:S01]  /*3a80*/  R2UR.FILL UR76, R166 ;  /* 0x00000000a64c72ca */ /* 0x000fe200004e0000 */
[----:B------:R-:W-:-:S02]  /*3a90*/  DFMA R132, R64, R8, RZ ;  /* 0x000000084084722b */ /* 0x000fc400000000ff */
[C---:B------:R-:W-:Y:S02]  /*3aa0*/  DFMA R136, R8.reuse, R66, RZ ;  /* 0x000000420888722b */ /* 0x040fe400000000ff */
[C---:B------:R-:W-:Y:S02]  /*3ab0*/  DFMA R158, R8.reuse, UR52, RZ ;  /* 0x00000034089e7c2b */ /* 0x040fe400080000ff */
[----:B------:R-:W-:Y:S01]  /*3ac0*/  DFMA R162, R8, UR8, RZ ;  /* 0x0000000808a27c2b */ /* 0x000fe200080000ff */
[----:B------:R-:W-:Y:S01]  /*3ad0*/  R2UR.FILL UR9, R167 ;  /* 0x00000000a70972ca */ /* 0x000fe200004e0000 */
[----:B------:R-:W-:Y:S01]  /*3ae0*/  DADD R120, R118, -R120 ;  /* 0x0000000076787229 */ /* 0x000fe20000000878 */
[----:B------:R-:W-:Y:S01]  /*3af0*/  R2UR.FILL UR8, R168 ;  /* 0x00000000a80872ca */ /* 0x000fe200004e0000 */
[C-C-:B--2---:R-:W-:Y:S01]  /*3b00*/  DADD R8, R124.reuse, R126.reuse ;  /* 0x000000007c087229 */ /* 0x144fe2000000007e */
[----:B------:R-:W1:Y:S01]  /*3b10*/  LDS.64 R118, [R2+0x340] ;  /* 0x0003400002767984 */ /* 0x000e620000000a00 */
[----:B------:R-:W-:-:S03]  /*3b20*/  DADD R124, R124, -R126 ;  /* 0x000000007c7c7229 */ /* 0x000fc6000000087e */
[----:B------:R-:W-:Y:S01]  /*3b30*/  LDS.64 R126, [R2+0x2d8] ;  /* 0x0002d800027e7984 */ /* 0x000fe20000000a00 */
[----:B------:R-:W-:Y:S02]  /*3b40*/  DFMA R130, R120, R10, R122 ;  /* 0x0000000a7882722b */ /* 0x000fe4000000007a */
[----:B------:R-:W-:Y:S01]  /*3b50*/  DFMA R128, R8, R14, R128 ;  /* 0x0000000e0880722b */ /* 0x000fe20000000080 */
[----:B------:R-:W2:Y:S01]  /*3b60*/  LDS.64 R122, [R2+0x208] ;  /* 0x00020800027a7984 */ /* 0x000ea20000000a00 */
[----:B------:R-:W-:Y:S02]  /*3b70*/  DFMA R134, R76, R8, R134 ;  /* 0x000000084c86722b */ /* 0x000fe40000000086 */
[C---:B------:R-:W-:Y:S02]  /*3b80*/  DFMA R138, R8.reuse, R78, R138 ;  /* 0x0000004e088a722b */ /* 0x040fe4000000008a */
[C---:B------:R-:W-:Y:S02]  /*3b90*/  DFMA R156, R8.reuse, UR44, R156 ;  /* 0x0000002c089c7c2b */ /* 0x040fe4000800009c */
[----:B------:R-:W-:-:S02]  /*3ba0*/  DFMA R160, R8, UR46, R160 ;  /* 0x0000002e08a07c2b */ /* 0x000fc400080000a0 */
[----:B------:R-:W-:Y:S01]  /*3bb0*/  DFMA R164, R8, UR58, R164 ;  /* 0x0000003a08a47c2b */ /* 0x000fe200080000a4 */
[----:B------:R-:W3:Y:S01]  /*3bc0*/  LDS.64 R8, [R2+0x270] ;  /* 0x0002700002087984 */ /* 0x000ee20000000a00 */
[----:B------:R-:W-:Y:S02]  /*3bd0*/  DFMA R132, R72, R120, R132 ;  /* 0x000000784884722b */ /* 0x000fe40000000084 */
[C---:B------:R-:W-:Y:S02]  /*3be0*/  DFMA R136, R120.reuse, R74, R136 ;  /* 0x0000004a7888722b */ /* 0x040fe40000000088 */
[C---:B------:R-:W-:Y:S01]  /*3bf0*/  DFMA R154, R120.reuse, UR10, R154 ;  /* 0x0000000a789a7c2b */ /* 0x040fe2000800009a */
[----:B------:R-:W-:Y:S01]  /*3c00*/  R2UR.FILL UR11, R169 ;  /* 0x00000000a90b72ca */ /* 0x000fe200004e0000 */
[C---:B------:R-:W-:Y:S01]  /*3c10*/  DFMA R158, R120.reuse, UR48, R158 ;  /* 0x00000030789e7c2b */ /* 0x040fe2000800009e */
[----:B------:R-:W-:Y:S01]  /*3c20*/  R2UR.FILL UR10, R170 ;  /* 0x00000000aa0a72ca */ /* 0x000fe200004e0000 */
[----:B------:R-:W-:-:S02]  /*3c30*/  DFMA R162, R120, UR56, R162 ;  /* 0x0000003878a27c2b */ /* 0x000fc400080000a2 */
[----:B0-----:R-:W-:Y:S02]  /*3c40*/  DADD R120, R12, R110 ;  /* 0x000000000c787229 */ /* 0x001fe4000000006e */
        /* <DEDUP_REMOVED lines=13> */
[----:B-1----:R-:W-:Y:S02]  /*3d20*/  DADD R110, R116, R118 ;  /* 0x00000000746e7229 */ /* 0x002fe40000000076 */
[----:B------:R-:W-:Y:S02]  /*3d30*/  DFMA R130, R12, R26, R130 ;  /* 0x0000001a0c82722b */ /* 0x000fe40000000082 */
[----:B------:R-:W-:Y:S02]  /*3d40*/  DFMA R132, R88, R12, R132 ;  /* 0x0000000c5884722b */ /* 0x000fe40000000084 */
[----:B------:R-:W-:-:S02]  /*3d50*/  DFMA R136, R12, R90, R136 ;  /* 0x0000005a0c88722b */ /* 0x000fc40000000088 */
[C---:B------:R-:W-:Y:S02]  /*3d60*/  DFMA R154, R12.reuse, UR32, R154 ;  /* 0x000000200c9a7c2b */ /* 0x040fe4000800009a */
[C---:B------:R-:W-:Y:S02]  /*3d70*/  DFMA R158, R12.reuse, UR34, R158 ;  /* 0x000000220c9e7c2b */ /* 0x040fe4000800009e */
[----:B------:R-:W-:Y:S02]  /*3d80*/  DFMA R162, R12, UR64, R162 ;  /* 0x000000400ca27c2b */ /* 0x000fe400080000a2 */
[----:B------:R-:W-:Y:S02]  /*3d90*/  DADD R116, R116, -R118 ;  /* 0x0000000074747229 */ /* 0x000fe40000000876 */
[----:B------:R-:W-:Y:S02]  /*3da0*/  DFMA R128, R110, R30, R128 ;  /* 0x0000001e6e80722b */ /* 0x000fe40000000080 */
[----:B------:R-:W-:-:S02]  /*3db0*/  DFMA R134, R92, R110, R134 ;  /* 0x0000006e5c86722b */ /* 0x000fc40000000086 */
[C---:B------:R-:W-:Y:S02]  /*3dc0*/  DFMA R138, R110.reuse, R94, R138 ;  /* 0x0000005e6e8a722b */ /* 0x040fe4000000008a */
[C---:B------:R-:W-:Y:S02]  /*3dd0*/  DFMA R156, R110.reuse, UR28, R156 ;  /* 0x0000001c6e9c7c2b */ /* 0x040fe4000800009c */
[C---:B------:R-:W-:Y:S02]  /*3de0*/  DFMA R160, R110.reuse, UR30, R160 ;  /* 0x0000001e6ea07c2b */ /* 0x040fe400080000a0 */
[----:B------:R-:W-:Y:S02]  /*3df0*/  DFMA R164, R110, UR66, R164 ;  /* 0x000000426ea47c2b */ /* 0x000fe400080000a4 */
[----:B--2---:R-:W-:Y:S02]  /*3e00*/  DADD R12, R122, R126 ;  /* 0x000000007a0c7229 */ /* 0x004fe4000000007e */
[----:B------:R-:W-:-:S02]  /*3e10*/  DFMA R130, R116, R34, R130 ;  /* 0x000000227482722b */ /* 0x000fc40000000082 */
[----:B------:R-:W-:Y:S02]  /*3e20*/  DFMA R132, R96, R116, R132 ;  /* 0x000000746084722b */ /* 0x000fe40000000084 */
[C---:B------:R-:W-:Y:S02]  /*3e30*/  DFMA R136, R116.reuse, R98, R136 ;  /* 0x000000627488722b */ /* 0x040fe40000000088 */
[C---:B------:R-:W-:Y:S02]  /*3e40*/  DFMA R154, R116.reuse, UR24, R154 ;  /* 0x00000018749a7c2b */ /* 0x040fe4000800009a */
[C---:B------:R-:W-:Y:S02]  /*3e50*/  DFMA R158, R116.reuse, UR26, R158 ;  /* 0x0000001a749e7c2b */ /* 0x040fe4000800009e */
[----:B------:R-:W-:Y:S02]  /*3e60*/  DFMA R162, R116, UR68, R162 ;  /* 0x0000004474a27c2b */ /* 0x000fe400080000a2 */
[----:B------:R-:W-:-:S02]  /*3e70*/  DADD R122, R122, -R126 ;  /* 0x000000007a7a7229 */ /* 0x000fc4000000087e */
[----:B---3--:R-:W-:Y:S02]  /*3e80*/  DADD R110, R8, R8 ;  /* 0x00000000086e7229 */ /* 0x008fe40000000008 */
[----:B------:R-:W-:Y:S02]  /*3e90*/  DFMA R128, R12, R38, R128 ;  /* 0x000000260c80722b */ /* 0x000fe40000000080 */
[----:B------:R-:W-:Y:S02]  /*3ea0*/  DFMA R134, R100, R12, R134 ;  /* 0x0000000c6486722b */ /* 0x000fe40000000086 */
[C---:B------:R-:W-:Y:S02]  /*3eb0*/  DFMA R138, R12.reuse, R102, R138 ;  /* 0x000000660c8a722b */ /* 0x040fe4000000008a */
[C---:B------:R-:W-:Y:S02]  /*3ec0*/  DFMA R156, R12.reuse, UR20, R156 ;  /* 0x000000140c9c7c2b */ /* 0x040fe4000800009c */
[----:B------:R-:W-:-:S02]  /*3ed0*/  DFMA R160, R12, UR22, R160 ;  /* 0x000000160ca07c2b */ /* 0x000fc400080000a0 */
[----:B------:R-:W-:Y:S02]  /*3ee0*/  DFMA R164, R12, UR70, R164 ;  /* 0x000000460ca47c2b */ /* 0x000fe400080000a4 */
[----:B------:R-:W-:Y:S02]  /*3ef0*/  DMUL R110, R110, 0.5 ;  /* 0x3fe000006e6e7828 */ /* 0x000fe40000000000 */
[----:B------:R-:W-:Y:S02]  /*3f00*/  DFMA R130, R122, R42, R130 ;  /* 0x0000002a7a82722b */ /* 0x000fe40000000082 */
[----:B------:R-:W-:Y:S02]  /*3f10*/  DFMA R132, R104, R122, R132 ;  /* 0x0000007a6884722b */ /* 0x000fe40000000084 */
[C---:B------:R-:W-:Y:S02]  /*3f20*/  DFMA R136, R122.reuse, R106, R136 ;  /* 0x0000006a7a88722b */ /* 0x040fe40000000088 */
[----:B------:R-:W-:-:S02]  /*3f30*/  DFMA R154, R122, UR16, R154 ;  /* 0x000000107a9a7c2b */ /* 0x000fc4000800009a */
[C---:B------:R-:W-:Y:S02]  /*3f40*/  DFMA R158, R122.reuse, UR18, R158 ;  /* 0x000000127a9e7c2b */ /* 0x040fe4000800009e */
[----:B------:R-:W-:Y:S02]  /*3f50*/  DFMA R162, R122, UR72, R162 ;  /* 0x000000487aa27c2b */ /* 0x000fe400080000a2 */
[----:B------:R-:W-:Y:S02]  /*3f60*/  DADD R8, R8, -R8 ;  /* 0x0000000008087229 */ /* 0x000fe40000000808 */
[----:B------:R-:W-:Y:S02]  /*3f70*/  DFMA R128, R110, R46, R128 ;  /* 0x0000002e6e80722b */ /* 0x000fe40000000080 */
[----:B------:R-:W-:Y:S02]  /*3f80*/  DFMA R134, R52, R110, R134 ;  /* 0x0000006e3486722b */ /* 0x000fe40000000086 */
[----:B------:R-:W-:-:S02]  /*3f90*/  DFMA R138, R110, UR74, R138 ;  /* 0x0000004a6e8a7c2b */ /* 0x000fc4000800008a */
[C---:B------:R-:W-:Y:S02]  /*3fa0*/  DFMA R156, R110.reuse, UR12, R156 ;  /* 0x0000000c6e9c7c2b */ /* 0x040fe4000800009c */
[C---:B------:R-:W-:Y:S02]  /*3fb0*/  DFMA R160, R110.reuse, UR14, R160 ;  /* 0x0000000e6ea07c2b */ /* 0x040fe400080000a0 */
[----:B------:R-:W-:Y:S02]  /*3fc0*/  DFMA R164, R110, UR4, R164 ;  /* 0x000000046ea47c2b */ /* 0x000fe400080000a4 */
[C---:B------:R-:W-:Y:S02]  /*3fd0*/  DFMA R162, R8.reuse, UR6, R162 ;  /* 0x0000000608a27c2b */ /* 0x040fe400080000a2 */
[----:B------:R-:W-:Y:S02]  /*3fe0*/  DFMA R130, R8, R50, R130 ;  /* 0x000000320882722b */ /* 0x000fe40000000082 */
[----:B------:R-:W-:-:S02]  /*3ff0*/  DFMA R132, R56, R8, R132 ;  /* 0x000000083884722b */ /* 0x000fc40000000084 */
        /* <DEDUP_REMOVED lines=27> */
.L_x_161:
[----:B------:R-:W-:Y:S05]  /*41b0*/  BSYNC.RECONVERGENT B0 ;  /* 0x0000000000007941 */ /* 0x000fea0003800200 */
.L_x_160:
        /* <DEDUP_REMOVED lines=24> */
[----:B------:R-:W-:Y:S01]  /*4340*/  LDS.64 R40, [R108+0x2a40] ;  /* 0x002a40006c287984 */ /* 0x000fe20000000a00 */
[----:B------:R-:W-:Y:S02]  /*4350*/  R2UR UR76, R150 ;  /* 0x00000000964c72ca */ /* 0x000fe400000e0000 */
[----:B------:R-:W-:Y:S02]  /*4360*/  R2UR UR77, R151 ;  /* 0x00000000974d72ca */ /* 0x000fe400000e0000 */
[----:B------:R-:W-:Y:S02]  /*4370*/  MOV.SPILL R117, UR7 ;  /* 0x0000000700757c02 */ /* 0x000fe40009000f00 */
[----:B------:R-:W-:Y:S02]  /*4380*/  MOV.SPILL R118, UR6 ;  /* 0x0000000600767c02 */ /* 0x000fe40009000f00 */
[----:B------:R-:W-:-:S02]  /*4390*/  MOV.SPILL R111, UR9 ;  /* 0x00000009006f7c02 */ /* 0x000fc40009000f00 */
[----:B------:R-:W-:Y:S02]  /*43a0*/  MOV.SPILL R112, UR8 ;  /* 0x0000000800707c02 */ /* 0x000fe40009000f00 */
[----:B------:R-:W-:Y:S02]  /*43b0*/  MOV.SPILL R113, UR11 ;  /* 0x0000000b00717c02 */ /* 0x000fe40009000f00 */
[----:B------:R-:W-:Y:S01]  /*43c0*/  MOV.SPILL R116, UR10 ;  /* 0x0000000a00747c02 */ /* 0x000fe20009000f00 */
[C-C-:B0-----:R-:W-:Y:S01]  /*43d0*/  DADD R16, R8.reuse, -R12.reuse ;  /* 0x0000000008107229 */ /* 0x141fe2000000080c */
[----:B------:R-:W-:Y:S01]  /*43e0*/  R2UR UR6, R142 ;  /* 0x000000008e0672ca */ /* 0x000fe200000e0000 */
[----:B------:R-:W-:Y:S01]  /*43f0*/  DADD R8, R8, R12 ;  /* 0x0000000008087229 */ /* 0x000fe2000000000c */
[----:B------:R-:W-:Y:S02]  /*4400*/  R2UR UR7, R143 ;  /* 0x000000008f0772ca */ /* 0x000fe400000e0000 */
[----:B------:R-:W-:-:S02]  /*4410*/  R2UR UR8, R146 ;  /* 0x00000000920872ca */ /* 0x000fc400000e0000 */
[----:B------:R-:W-:Y:S01]  /*4420*/  R2UR UR9, R147 ;  /* 0x00000000930972ca */ /* 0x000fe200000e0000 */
[--C-:B-1----:R-:W-:Y:S01]  /*4430*/  DADD R12, R20, R24.reuse ;  /* 0x00000000140c7229 */ /* 0x102fe20000000018 */
[----:B------:R-:W-:Y:S01]  /*4440*/  R2UR UR10, R152 ;  /* 0x00000000980a72ca */ /* 0x000fe200000e0000 */
[----:B------:R-:W-:Y:S01]  /*4450*/  DFMA R4, R4, R8, RZ ;  /* 0x000000080404722b */ /* 0x000fe200000000ff */
[----:B------:R-:W-:Y:S01]  /*4460*/  R2UR UR11, R153 ;  /* 0x00000000990b72ca */ /* 0x000fe200000e0000 */
[----:B------:R-:W-:Y:S02]  /*4470*/  DADD R20, R20, -R24 ;  /* 0x0000000014147229 */ /* 0x000fe40000000818 */
[----:B------:R-:W-:Y:S01]  /*4480*/  DFMA R114, R114, R16, RZ ;  /* 0x000000107272722b */ /* 0x000fe200000000ff */
[----:B------:R-:W0:Y:S01]  /*4490*/  LDS.64 R24, [R108+0xfd8] ;  /* 0x000fd8006c187984 */ /* 0x000e220000000a00 */
[----:B------:R-:W-:Y:S01]  /*44a0*/  DFMA R44, R8, UR12, RZ ;  /* 0x0000000c082c7c2b */ /* 0x000fe200080000ff */
[----:B------:R-:W-:Y:S01]  /*44b0*/  R2UR.FILL UR12, R48 ;  /* 0x00000000300c72ca */ /* 0x000fe200004e0000 */
[----:B------:R-:W-:Y:S01]  /*44c0*/  DFMA R60, R60, R8, RZ ;  /* 0x000000083c3c722b */ /* 0x000fe200000000ff */
[----:B------:R-:W-:Y:S01]  /*44d0*/  R2UR.FILL UR13, R2 ;  /* 0x00000000020d72ca */ /* 0x000fe200004e0000 */
[----:B------:R-:W-:-:S02]  /*44e0*/  DFMA R62, R8, R62, RZ ;  /* 0x0000003e083e722b */ /* 0x000fc400000000ff */
[----:B------:R-:W-:Y:S02]  /*44f0*/  DFMA R6, R12, R6, R4 ;  /* 0x000000060c06722b */ /* 0x000fe40000000004 */
[----:B------:R-:W-:Y:S02]  /*4500*/  DFMA R48, R8, UR54, RZ ;  /* 0x0000003608307c2b */ /* 0x000fe400080000ff */
[--C-:B--2---:R-:W-:Y:S02]  /*4510*/  DADD R4, R28, R32.reuse ;  /* 0x000000001c047229 */ /* 0x104fe40000000020 */
[----:B------:R-:W-:Y:S01]  /*4520*/  DFMA R8, R8, UR14, RZ ;  /* 0x0000000e08087c2b */ /* 0x000fe200080000ff */
[----:B------:R-:W-:Y:S01]  /*4530*/  R2UR.FILL UR15, R54 ;  /* 0x00000000360f72ca */ /* 0x000fe200004e0000 */
[----:B------:R-:W-:Y:S01]  /*4540*/  DADD R28, R28, -R32 ;  /* 0x000000001c1c7229 */ /* 0x000fe20000000820 */
[----:B------:R-:W-:Y:S01]  /*4550*/  R2UR.FILL UR14, R55 ;  /* 0x00000000370e72ca */ /* 0x000fe200004e0000 */
[----:B------:R-:W-:-:S02]  /*4560*/  DFMA R64, R64, R16, RZ ;  /* 0x000000104040722b */ /* 0x000fc400000000ff */
[C---:B------:R-:W-:Y:S02]  /*4570*/  DFMA R66, R16.reuse, R66, RZ ;  /* 0x000000421042722b */ /* 0x040fe400000000ff */
[C---:B------:R-:W-:Y:S01]  /*4580*/  DFMA R32, R16.reuse, UR4, RZ ;  /* 0x0000000410207c2b */ /* 0x040fe200080000ff */
[----:B------:R-:W-:Y:S01]  /*4590*/  R2UR.FILL UR5, R58 ;  /* 0x000000003a0572ca */ /* 0x000fe200004e0000 */
[----:B------:R-:W-:Y:S01]  /*45a0*/  DFMA R54, R16, UR52, RZ ;  /* 0x0000003410367c2b */ /* 0x000fe200080000ff */
[----:B------:R-:W-:Y:S01]  /*45b0*/  R2UR.FILL UR4, R59 ;  /* 0x000000003b0472ca */ /* 0x000fe200004e0000 */
[----:B------:R-:W-:Y:S02]  /*45c0*/  DFMA R114, R20, R10, R114 ;  /* 0x0000000a1472722b */ /* 0x000fe40000000072 */
[----:B------:R-:W-:Y:S01]  /*45d0*/  DFMA R16, R16, UR76, RZ ;  /* 0x0000004c10107c2b */ /* 0x000fe200080000ff */
[----:B------:R-:W1:Y:S01]  /*45e0*/  LDS.64 R10, [R108+0x1520] ;  /* 0x001520006c0a7984 */ /* 0x000e620000000a00 */
[----:B------:R-:W-:Y:S01]  /*45f0*/  DFMA R64, R72, R20, R64 ;  /* 0x000000144840722b */ /* 0x000fe20000000040 */
[----:B------:R-:W-:Y:S01]  /*4600*/  R2UR.FILL UR77, R109 ;  /* 0x000000006d4d72ca */ /* 0x000fe200004e0000 */
[C---:B------:R-:W-:Y:S01]  /*4610*/  DFMA R66, R20.reuse, R74, R66 ;  /* 0x0000004a1442722b */ /* 0x040fe20000000042 */
        /* <DEDUP_REMOVED lines=11> */
[----:B------:R-:W-:Y:S01]  /*46d0*/  DFMA R58, R12, UR10, R8 ;  /* 0x0000000a0c3a7c2b */ /* 0x000fe20008000008 */
[----:B------:R-:W-:Y:S01]  /*46e0*/  R2UR.FILL UR11, R113 ;  /* 0x00000000710b72ca */ /* 0x000fe200004e0000 */
[----:B------:R-:W-:Y:S01]  /*46f0*/  DFMA R20, R20, UR56, R16 ;  /* 0x0000003814147c2b */ /* 0x000fe20008000010 */
[----:B------:R-:W-:Y:S01]  /*4700*/  LDS.64 R8, [R108+0x1a68] ;  /* 0x001a68006c087984 */ /* 0x000fe20000000a00 */
[----:B------:R-:W-:Y:S01]  /*4710*/  DFMA R16, R4, R14, R6 ;  /* 0x0000000e0410722b */ /* 0x000fe20000000006 */
[----:B------:R-:W-:Y:S01]  /*4720*/  R2UR.FILL UR10, R116 ;  /* 0x00000000740a72ca */ /* 0x000fe200004e0000 */
[----:B------:R-:W-:Y:S01]  /*4730*/  DFMA R60, R76, R4, R60 ;  /* 0x000000044c3c722b */ /* 0x000fe2000000003c */
[----:B------:R-:W2:Y:S01]  /*4740*/  LDS.64 R12, [R108+0x24f8] ;  /* 0x0024f8006c0c7984 */ /* 0x000ea20000000a00 */
[----:B------:R-:W-:-:S02]  /*4750*/  DFMA R62, R4, R78, R62 ;  /* 0x0000004e043e722b */ /* 0x000fc4000000003e */
[----:B0-----:R-:W-:Y:S01]  /*4760*/  DADD R6, R24, R36 ;  /* 0x0000000018067229 */ /* 0x001fe20000000024 */
[----:B------:R-:W0:Y:S01]  /*4770*/  LDS.64 R14, [R108+0x1fb0] ;  /* 0x001fb0006c0e7984 */ /* 0x000e220000000a00 */
[C---:B------:R-:W-:Y:S02]  /*4780*/  DFMA R44, R4.reuse, UR44, R44 ;  /* 0x0000002c042c7c2b */ /* 0x040fe4000800002c */
[C---:B------:R-:W-:Y:S02]  /*4790*/  DFMA R48, R4.reuse, UR46, R48 ;  /* 0x0000002e04307c2b */ /* 0x040fe40008000030 */
[----:B------:R-:W-:Y:S02]  /*47a0*/  DFMA R58, R4, UR58, R58 ;  /* 0x0000003a043a7c2b */ /* 0x000fe4000800003a */
[----:B------:R-:W-:Y:S02]  /*47b0*/  DFMA R114, R28, R18, R114 ;  /* 0x000000121c72722b */ /* 0x000fe40000000072 */
[----:B------:R-:W-:-:S02]  /*47c0*/  DADD R24, R24, -R36 ;  /* 0x0000000018187229 */ /* 0x000fc40000000824 */
[C---:B------:R-:W-:Y:S02]  /*47d0*/  DFMA R32, R28.reuse, UR40, R32 ;  /* 0x000000281c207c2b */ /* 0x040fe40008000020 */
[C---:B------:R-:W-:Y:S02]  /*47e0*/  DFMA R54, R28.reuse, UR42, R54 ;  /* 0x0000002a1c367c2b */ /* 0x040fe40008000036 */
[----:B------:R-:W-:Y:S02]  /*47f0*/  DFMA R20, R28, UR60, R20 ;  /* 0x0000003c1c147c2b */ /* 0x000fe40008000014 */
[----:B------:R-:W-:Y:S02]  /*4800*/  DFMA R64, R80, R28, R64 ;  /* 0x0000001c5040722b */ /* 0x000fe40000000040 */
[----:B------:R-:W-:Y:S02]  /*4810*/  DFMA R66, R28, R82, R66 ;  /* 0x000000521c42722b */ /* 0x000fe40000000042 */
        /* <DEDUP_REMOVED lines=9> */
[C---:B------:R-:W-:Y:S02]  /*48b0*/  DFMA R32, R24.reuse, UR32, R32 ;  /* 0x0000002018207c2b */ /* 0x040fe40008000020 */
[C---:B------:R-:W-:Y:S02]  /*48c0*/  DFMA R54, R24.reuse, UR34, R54 ;  /* 0x0000002218367c2b */ /* 0x040fe40008000036 */
[----:B------:R-:W-:Y:S02]  /*48d0*/  DFMA R20, R24, UR64, R20 ;  /* 0x0000004018147c2b */ /* 0x000fe40008000014 */
[----:B------:R-:W-:-:S02]  /*48e0*/  DFMA R64, R88, R24, R64 ;  /* 0x000000185840722b */ /* 0x000fc40000000040 */
[----:B------:R-:W-:Y:S02]  /*48f0*/  DFMA R66, R24, R90, R66 ;  /* 0x0000005a1842722b */ /* 0x000fe40000000042 */
[----:B------:R-:W-:Y:S02]  /*4900*/  DFMA R16, R4, R30, R16 ;  /* 0x0000001e0410722b */ /* 0x000fe40000000010 */
        /* <DEDUP_REMOVED lines=8> */
[----:B0-----:R-:W-:Y:S02]  /*4990*/  DADD R4, R14, R14 ;  /* 0x000000000e047229 */ /* 0x001fe4000000000e */
[----:B------:R-:W-:-:S02]  /*49a0*/  DFMA R32, R10, UR24, R32 ;  /* 0x000000180a207c2b */ /* 0x000fc40008000020 */
[C---:B------:R-:W-:Y:S02]  /*49b0*/  DFMA R54, R10.reuse, UR26, R54 ;  /* 0x0000001a0a367c2b */ /* 0x040fe40008000036 */
[----:B------:R-:W-:Y:S02]  /*49c0*/  DFMA R20, R10, UR68, R20 ;  /* 0x000000440a147c2b */ /* 0x000fe40008000014 */
[----:B------:R-:W-:Y:S02]  /*49d0*/  DFMA R64, R96, R10, R64 ;  /* 0x0000000a6040722b */ /* 0x000fe40000000040 */
[----:B------:R-:W-:Y:S02]  /*49e0*/  DFMA R66, R10, R98, R66 ;  /* 0x000000620a42722b */ /* 0x000fe40000000042 */
[----:B------:R-:W-:Y:S02]  /*49f0*/  DFMA R16, R6, R38, R16 ;  /* 0x000000260610722b */ /* 0x000fe40000000010 */
[----:B------:R-:W-:-:S02]  /*4a00*/  DFMA R114, R8, R42, R114 ;  /* 0x0000002a0872722b */ /* 0x000fc40000000072 */
[----:B------:R-:W-:Y:S02]  /*4a10*/  DFMA R60, R100, R6, R60 ;  /* 0x00000006643c722b */ /* 0x000fe4000000003c */
[----:B------:R-:W-:Y:S02]  /*4a20*/  DFMA R62, R6, R102, R62 ;  /* 0x00000066063e722b */ /* 0x000fe4000000003e */
[----:B------:R-:W-:Y:S02]  /*4a30*/  DADD R14, R14, -R14 ;  /* 0x000000000e0e7229 */ /* 0x000fe4000000080e */
[----:B------:R-:W-:Y:S02]  /*4a40*/  DMUL R4, R4, 0.5 ;  /* 0x3fe0000004047828 */ /* 0x000fe40000000000 */
[C---:B------:R-:W-:Y:S02]  /*4a50*/  DFMA R44, R6.reuse, UR20, R44 ;  /* 0x00000014062c7c2b */ /* 0x040fe4000800002c */
[----:B------:R-:W-:-:S02]  /*4a60*/  DFMA R48, R6, UR22, R48 ;  /* 0x0000001606307c2b */ /* 0x000fc40008000030 */
[----:B------:R-:W-:Y:S02]  /*4a70*/  DFMA R58, R6, UR70, R58 ;  /* 0x00000046063a7c2b */ /* 0x000fe4000800003a */
[C---:B------:R-:W-:Y:S02]  /*4a80*/  DFMA R32, R8.reuse, UR16, R32 ;  /* 0x0000001008207c2b */ /* 0x040fe40008000020 */
[C---:B------:R-:W-:Y:S02]  /*4a90*/  DFMA R54, R8.reuse, UR18, R54 ;  /* 0x0000001208367c2b */ /* 0x040fe40008000036 */
[----:B------:R-:W-:Y:S02]  /*4aa0*/  DFMA R20, R8, UR72, R20 ;  /* 0x0000004808147c2b */ /* 0x000fe40008000014 */
[----:B------:R-:W-:Y:S02]  /*4ab0*/  DFMA R64, R104, R8, R64 ;  /* 0x000000086840722b */ /* 0x000fe40000000040 */
[----:B------:R-:W-:-:S02]  /*4ac0*/  DFMA R66, R8, R106, R66 ;  /* 0x0000006a0842722b */ /* 0x000fc40000000042 */
[----:B------:R-:W-:Y:S02]  /*4ad0*/  DFMA R16, R4, R46, R16 ;  /* 0x0000002e0410722b */ /* 0x000fe40000000010 */
[----:B------:R-:W-:Y:S02]  /*4ae0*/  DFMA R114, R14, R50, R114 ;  /* 0x000000320e72722b */ /* 0x000fe40000000072 */
[----:B------:R-:W-:Y:S02]  /*4af0*/  DFMA R60, R52, R4, R60 ;  /* 0x00000004343c722b */ /* 0x000fe4000000003c */
[C---:B------:R-:W-:Y:S02]  /*4b00*/  DFMA R62, R4.reuse, UR74, R62 ;  /* 0x0000004a043e7c2b */ /* 0x040fe4000800003e */
[C---:B------:R-:W-:Y:S02]  /*4b10*/  DFMA R28, R4.reuse, UR12, R44 ;  /* 0x0000000c041c7c2b */ /* 0x040fe4000800002c */
[----:B------:R-:W-:-:S02]  /*4b20*/  DFMA R24, R4, UR14, R48 ;  /* 0x0000000e04187c2b */ /* 0x000fc40008000030 */
[----:B------:R-:W-:Y:S02]  /*4b30*/  DFMA R8, R4, UR4, R58 ;  /* 0x0000000404087c2b */ /* 0x000fe4000800003a */
[C---:B------:R-:W-:Y:S02]  /*4b40*/  DFMA R4, R14.reuse, UR8, R32 ;  /* 0x000000080e047c2b */ /* 0x040fe40008000020 */
[C---:B------:R-:W-:Y:S02]  /*4b50*/  DFMA R6, R14.reuse, UR10, R54 ;  /* 0x0000000a0e067c2b */ /* 0x040fe40008000036 */
[----:B------:R-:W-:Y:S02]  /*4b60*/  DFMA R20, R14, UR6, R20 ;  /* 0x000000060e147c2b */ /* 0x000fe40008000014 */
[----:B------:R-:W-:Y:S02]  /*4b70*/  DFMA R64, R56, R14, R64 ;  /* 0x0000000e3840722b */ /* 0x000fe40000000040 */
[----:B------:R-:W-:-:S02]  /*4b80*/  DFMA R66, R14, UR76, R66 ;  /* 0x0000004c0e427c2b */ /* 0x000fc40008000042 */
[C-C-:B------:R-:W-:Y:S02]  /*4b90*/  DADD R58, R16.reuse, -R114.reuse ;  /* 0x00000000103a7229 */ /* 0x140fe40000000872 */
[----:B------:R-:W-:Y:S02]  /*4ba0*/  DADD R112, R16, R114 ;  /* 0x0000000010707229 */ /* 0x000fe40000000072 */
[----:B------:R-:W-:Y:S02]  /*4bb0*/  DADD R44, R28, -R4 ;  /* 0x000000001c2c7229 */ /* 0x000fe40000000804 */
[----:B------:R-:W-:Y:S02]  /*4bc0*/  DADD R36, R24, -R6 ;  /* 0x0000000018247229 */ /* 0x000fe40000000806 */
[----:B------:R-:W-:Y:S02]  /*4bd0*/  DADD R16, R8, -R20 ;  /* 0x0000000008107229 */ /* 0x000fe40000000814 */
[----:B------:R-:W-:-:S02]  /*4be0*/  DADD R54, R60, -R64 ;  /* 0x000000003c367229 */ /* 0x000fc40000000840 */
[----:B------:R-:W-:Y:S02]  /*4bf0*/  DADD R40, R60, R64 ;  /* 0x000000003c287229 */ /* 0x000fe40000000040 */
[C-C-:B------:R-:W-:Y:S02]  /*4c00*/  DADD R48, R62.reuse, -R66.reuse ;  /* 0x000000003e307229 */ /* 0x140fe40000000842 */
[----:B------:R-:W-:Y:S02]  /*4c10*/  DADD R32, R62, R66 ;  /* 0x000000003e207229 */ /* 0x000fe40000000042 */
[----:B------:R-:W-:Y:S02]  /*4c20*/  DADD R28, R28, R4 ;  /* 0x000000001c1c7229 */ /* 0x000fe40000000004 */
[----:B------:R-:W-:Y:S02]  /*4c30*/  DADD R24, R24, R6 ;  /* 0x0000000018187229 */ /* 0x000fe40000000006 */
[----:B------:R-:W-:-:S11]  /*4c40*/  DADD R20, R8, R20 ;  /* 0x0000000008147229 */ /* 0x000fd60000000014 */
.L_x_163:
[----:B------:R-:W-:Y:S05]  /*4c50*/  BSYNC.RECONVERGENT B0 ;  /* 0x0000000000007941 */ /* 0x000fea0003800200 */
.L_x_162:
[----:B------:R-:W-:Y:S06]  /*4c60*/  BAR.SYNC.DEFER_BLOCKING 0x0 ;  /* 0x0000000000007b1d */ /* 0x000fec0000010000 */
[----:B------:R-:W-:Y:S05]  /*4c70*/  @!P0 EXIT ;  /* 0x000000000000894d */ /* 0x000fea0003800000 */
[----:B------:R-:W1:Y:S01]  /*4c80*/  LDC.64 R4, c[0x0][0x3a8] ;  /* 0x0000ea00ff047b82 */ /* 0x000e620000000a00 */
[----:B------:R-:W2:Y:S01]  /*4c90*/  LDCU.64 UR4, c[0x0][0x358] ;  /* 0x00006b00ff0477ac */ /* 0x000ea20008000a00 */
[----:B------:R-:W-:-:S04]  /*4ca0*/  IMAD R3, R3, 0x6c0, R0 ;  /* 0x000006c003037824 */ /* 0x000fc800078e0200 */
[----:B-1----:R-:W-:-:S05]  /*4cb0*/  IMAD.WIDE R2, R3, 0x8, R4 ;  /* 0x0000000803027825 */ /* 0x002fca00078e0204 */
[----:B--2---:R-:W-:Y:S04]  /*4cc0*/  STG.E.64 desc[UR4][R2.64], R112 ;  /* 0x0000007002007986 */ /* 0x004fe8000c101b04 */
        /* <DEDUP_REMOVED lines=12> */
.L_x_164:
        /* <DEDUP_REMOVED lines=15> */
.L_x_2931:


//--------------------- .text._Z42massMatrixMultiplyMonolithicConstantKernelILi12ELi12ELi1EEviPKdS1_S1_S1_Pd --------------------------
	.section	.text._Z42massMatrixMultiplyMonolithicConstantKernelILi12ELi12ELi1EEviPKdS1_S1_S1_Pd,"ax",@progbits
	.align	128
        .global         _Z42massMatrixMultiplyMonolithicConstantKernelILi12ELi12ELi1EEviPKdS1_S1_S1_Pd
        .type           _Z42massMatrixMultiplyMonolithicConstantKernelILi12ELi12ELi1EEviPKdS1_S1_S1_Pd,@function
        .size           _Z42massMatrixMultiplyMonolithicConstantKernelILi12ELi12ELi1EEviPKdS1_S1_S1_Pd,(.L_x_2932 - _Z42massMatrixMultiplyMonolithicConstantKernelILi12ELi12ELi1EEviPKdS1_S1_S1_Pd)
        .other          _Z42massMatrixMultiplyMonolithicConstantKernelILi12ELi12ELi1EEviPKdS1_S1_S1_Pd,@"STO_CUDA_ENTRY STV_DEFAULT"
_Z42massMatrixMultiplyMonolithicConstantKernelILi12ELi12ELi1EEviPKdS1_S1_S1_Pd:
.text._Z42massMatrixMultiplyMonolithicConstantKernelILi12ELi12ELi1EEviPKdS1_S1_S1_Pd:
[----:B------:R-:W-:Y:S01]  /*0000*/  LDC R1, c[0x0][0x37c] ;  /* 0x0000df00ff017b82 */ /* 0x000fe20000000800 */
[----:B------:R-:W0:Y:S07]  /*0010*/  S2R R35, SR_TID.Y ;  /* 0x0000000000237919 */ /* 0x000e2e0000002200 */
[----:B------:R-:W0:Y:S01]  /*0020*/  S2UR UR4, SR_CTAID.X ;  /* 0x00000000000479c3 */ /* 0x000e220000002500 */
[----:B------:R-:W1:Y:S01]  /*0030*/  LDCU UR5, c[0x0][0x380] ;  /* 0x00007000ff0577ac */ /* 0x000e620008000800 */
[----:B------:R-:W-:Y:S01]  /*0040*/  MOV R6, 0x400 ;  /* 0x0000040000067802 */ /* 0x000fe20000000f00 */
[----:B------:R-:W2:Y:S01]  /*0050*/  S2R R31, SR_TID.X ;  /* 0x00000000001f7919 */ /* 0x000ea20000002100 */
[----:B------:R-:W3:Y:S01]  /*0060*/  LDCU.64 UR76, c[0x0][0x358] ;  /* 0x00006b00ff4c77ac */ /* 0x000ee20008000a00 */
[----:B------:R-:W4:Y:S01]  /*0070*/  S2R R7, SR_CgaCtaId ;  /* 0x0000000000077919 */ /* 0x000f220000008800 */
[----:B0-----:R-:W-:Y:S01]  /*0080*/  VIADD R0, R35, UR4 ;  /* 0x0000000423007c36 */ /* 0x001fe20008000000 */
[----:B--2---:R-:W-:Y:S01]  /*0090*/  LOP3.LUT R2, R31, 0xffff, RZ, 0xc0, !PT ;  /* 0x0000ffff1f027812 */ /* 0x004fe200078ec0ff */
[----:B------:R-:W-:Y:S03]  /*00a0*/  BAR.SYNC.DEFER_BLOCKING 0x0 ;  /* 0x0000000000007b1d */ /* 0x000fe60000010000 */
[----:B-1----:R-:W-:-:S02]  /*00b0*/  ISETP.GE.AND P0, PT, R0, UR5, PT ;  /* 0x0000000500007c0c */ /* 0x002fc4000bf06270 */
[C---:B------:R-:W-:Y:S01]  /*00c0*/  PRMT R30, R31.reuse, 0x9910, RZ ;  /* 0x000099101f1e7816 */ /* 0x040fe200000000ff */
[----:B------:R-:W-:Y:S01]  /*00d0*/  IMAD R2, R2, 0x1556, RZ ;  /* 0x0000155602027824 */ /* 0x000fe200078e02ff */
[----:B------:R-:W-:Y:S02]  /*00e0*/  ISETP.GT.U32.AND P1, PT, R31, 0x8f, PT ;  /* 0x0000008f1f00780c */ /* 0x000fe40003f24070 */
[----:B----4-:R-:W-:Y:S01]  /*00f0*/  LEA R6, R7, R6, 0x18 ;  /* 0x0000000607067211 */ /* 0x010fe200078ec0ff */
[----:B------:R-:W-:Y:S01]  /*0100*/  IMAD R30, R30, 0xab, RZ ;  /* 0x000000ab1e1e7824 */ /* 0x000fe200078e02ff */
[----:B------:R-:W-:Y:S01]  /*0110*/  SHF.R.U32.HI R2, RZ, 0x10, R2 ;  /* 0x00000010ff027819 */ /* 0x000fe20000011602 */
[----:B------:R-:W-:Y:S02]  /*0120*/  BSSY.RECONVERGENT B0, `(.L_x_165) ;  /* 0x0000185000007945 */ /* 0x000fe40003800200 */
[----:B------:R-:W-:Y:S01]  /*0130*/  IMAD R7, R35, 0x3600, R6 ;  /* 0x0000360023077824 */ /* 0x000fe200078e0206 */
[----:B------:R-:W-:Y:S01]  /*0140*/  PRMT R3, R2, 0x9910, RZ ;  /* 0x0000991002037816 */ /* 0x000fe200000000ff */
[----:B------:R-:W0:Y:S01]  /*0150*/  @!P0 LDC.64 R4, c[0x0][0x3a0] ;  /* 0x0000e800ff048b82 */ /* 0x000e220000000a00 */
[----:B------:R-:W-:-:S03]  /*0160*/  @!P0 IMAD R33, R0, 0x6c0, R31 ;  /* 0x000006c000218824 */ /* 0x000fc600078e021f */
[----:B------:R-:W-:-:S04]  /*0170*/  IMAD R3, R3, 0xc, RZ ;  /* 0x0000000c03037824 */ /* 0x000fc800078e02ff */
[----:B------:R-:W-:-:S05]  /*0180*/  IMAD.MOV R3, RZ, RZ, -R3 ;  /* 0x000000ffff037224 */ /* 0x000fca00078e0a03 */
[----:B------:R-:W-:-:S05]  /*0190*/  PRMT R3, R3, 0x7710, RZ ;  /* 0x0000771003037816 */ /* 0x000fca00000000ff */
[----:B------:R-:W-:Y:S02]  /*01a0*/  IMAD.IADD R3, R3, 0x1, R31 ;  /* 0x0000000103037824 */ /* 0x000fe400078e021f */
[----:B0-----:R-:W-:Y:S01]  /*01b0*/  @!P0 IMAD.WIDE R32, R33, 0x8, R4 ;  /* 0x0000000821208825 */ /* 0x001fe200078e0204 */
[----:B------:R-:W-:Y:S02]  /*01c0*/  LOP3.LUT R4, R30, 0xffff, RZ, 0xc0, !PT ;  /* 0x0000ffff1e047812 */ /* 0x000fe400078ec0ff */
[----:B------:R-:W0:Y:S02]  /*01d0*/  LDC.64 R30, c[0x0][0x388] ;  /* 0x0000e200ff1e7b82 */ /* 0x000e240000000a00 */
[----:B---3--:R1:W5:Y:S01]  /*01e0*/  @!P0 LDG.E.64.CONSTANT R46, desc[UR76][R32.64] ;  /* 0x0000004c202e8981 */ /* 0x008362000c1e9b00 */
[----:B------:R-:W-:-:S03]  /*01f0*/  SHF.R.U32.HI R4, RZ, 0xb, R4 ;  /* 0x0000000bff047819 */ /* 0x000fc60000011604 */
        /* <DEDUP_REMOVED lines=12> */
[----:B------:R-:W-:Y:S01]  /*02c0*/  IMAD R5, R2, 0x480, R7 ;  /* 0x0000048002057824 */ /* 0x000fe200078e0207 */
[----:B------:R-:W-:-:S03]  /*02d0*/  LOP3.LUT R6, R3, 0xffff, RZ, 0xc0, !PT ;  /* 0x0000ffff03067812 */ /* 0x000fc600078ec0ff */
[----:B------:R-:W-:Y:S01]  /*02e0*/  IMAD R7, R4, 0x60, R7 ;  /* 0x0000006004077824 */ /* 0x000fe200078e0207 */
[----:B0-----:R-:W-:Y:S06]  /*02f0*/  @P1 BRA `(.L_x_166) ;  /* 0x00000014009c1947 */ /* 0x001fec0003800000 */
[----:B------:R-:W0:Y:S01]  /*0300*/  LDCU.128 UR8, c[0x3][0x30] ;  /* 0x00c00600ff0877ac */ /* 0x000e220008000c00 */
[----:B------:R-:W2:Y:S01]  /*0310*/  LDCU.128 UR60, c[0x3][0x20] ;  /* 0x00c00400ff3c77ac */ /* 0x000ea20008000c00 */
[----:B------:R-:W3:Y:S01]  /*0320*/  LDCU.128 UR24, c[0x3][0x60] ;  /* 0x00c00c00ff1877ac */ /* 0x000ee20008000c00 */
[----:B------:R-:W1:Y:S01]  /*0330*/  LDCU.128 UR36, c[0x3][URZ] ;  /* 0x00c00000ff2477ac */ /* 0x000e620008000c00 */
[----:B------:R-:W4:Y:S01]  /*0340*/  LDCU.128 UR52, c[0x3][0x120] ;  /* 0x00c02400ff3477ac */ /* 0x000f220008000c00 */
[----:B0-----:R-:W-:Y:S01]  /*0350*/  UMOV UR4, UR8 ;  /* 0x0000000800047c82 */ /* 0x001fe20008000000 */
[----:B------:R-:W-:Y:S01]  /*0360*/  UMOV UR5, UR9 ;  /* 0x0000000900057c82 */ /* 0x000fe20008000000 */
[----:B------:R-:W-:Y:S01]  /*0370*/  UMOV UR58, UR10 ;  /* 0x0000000a003a7c82 */ /* 0x000fe20008000000 */
[----:B------:R-:W-:Y:S01]  /*0380*/  UMOV UR59, UR11 ;  /* 0x0000000b003b7c82 */ /* 0x000fe20008000000 */
[----:B------:R-:W0:Y:S01]  /*0390*/  LDCU.128 UR8, c[0x3][0x40] ;  /* 0x00c00800ff0877ac */ /* 0x000e220008000c00 */
[----:B--2---:R-:W-:Y:S01]  /*03a0*/  MOV.SPILL R56, UR63 ;  /* 0x0000003f00387c02 */ /* 0x004fe20009000f00 */
[C---:B---3-5:R-:W-:Y:S01]  /*03b0*/  DFMA R34, R46.reuse, UR24, RZ ;  /* 0x000000182e227c2b */ /* 0x068fe200080000ff */
[----:B------:R-:W-:Y:S01]  /*03c0*/  MOV.SPILL R60, UR62 ;  /* 0x0000003e003c7c02 */ /* 0x000fe20009000f00 */
[----:B------:R-:W2:Y:S01]  /*03d0*/  LDCU.128 UR48, c[0x3][0x360] ;  /* 0x00c06c00ff3077ac */ /* 0x000ea20008000c00 */
[----:B------:R-:W-:Y:S01]  /*03e0*/  MOV.SPILL R59, UR61 ;  /* 0x0000003d003b7c02 */ /* 0x000fe20009000f00 */
[----:B-1----:R-:W-:Y:S01]  /*03f0*/  DFMA R32, R46, UR36, RZ ;  /* 0x000000242e207c2b */ /* 0x002fe200080000ff */
[----:B------:R-:W-:Y:S01]  /*0400*/  MOV.SPILL R58, UR60 ;  /* 0x0000003c003a7c02 */ /* 0x000fe20009000f00 */
[----:B------:R-:W1:Y:S02]  /*0410*/  LDCU.128 UR44, c[0x3][0x10] ;  /* 0x00c00200ff2c77ac */ /* 0x000e640008000c00 */
[----:B------:R-:W-:-:S02]  /*0420*/  DFMA R34, R28, UR26, R34 ;  /* 0x0000001a1c227c2b */ /* 0x000fc40008000022 */
[----:B----4-:R-:W-:Y:S01]  /*0430*/  DFMA R38, R46, UR52, RZ ;  /* 0x000000342e267c2b */ /* 0x010fe200080000ff */
[----:B------:R-:W3:Y:S01]  /*0440*/  LDCU.128 UR20, c[0x3][0xc0] ;  /* 0x00c01800ff1477ac */ /* 0x000ee20008000c00 */
[C---:B------:R-:W-:Y:S01]  /*0450*/  DFMA R32, R28.reuse, UR38, R32 ;  /* 0x000000261c207c2b */ /* 0x040fe20008000020 */
[----:B------:R-:W4:Y:S05]  /*0460*/  LDCU.128 UR12, c[0x3][0x180] ;  /* 0x00c03000ff0c77ac */ /* 0x000f2a0008000c00 */
[----:B------:R-:W-:Y:S01]  /*0470*/  DFMA R38, R28, UR54, R38 ;  /* 0x000000361c267c2b */ /* 0x000fe20008000026 */
[----:B0-----:R-:W-:Y:S01]  /*0480*/  UMOV UR40, UR10 ;  /* 0x0000000a00287c82 */ /* 0x001fe20008000000 */
[----:B------:R-:W-:Y:S01]  /*0490*/  UMOV UR41, UR11 ;  /* 0x0000000b00297c82 */ /* 0x000fe20008000000 */
[----:B------:R-:W-:Y:S01]  /*04a0*/  UMOV UR62, UR8 ;  /* 0x00000008003e7c82 */ /* 0x000fe20008000000 */
[----:B------:R-:W-:Y:S01]  /*04b0*/  UMOV UR63, UR9 ;  /* 0x00000009003f7c82 */ /* 0x000fe20008000000 */
[----:B------:R-:W0:Y:S01]  /*04c0*/  LDCU.128 UR8, c[0x3][0x50] ;  /* 0x00c00a00ff0877ac */ /* 0x000e220008000c00 */
[----:B--2---:R-:W-:-:S02]  /*04d0*/  DFMA R52, R46, UR48, RZ ;  /* 0x000000302e347c2b */ /* 0x004fc400080000ff */
[----:B-1----:R-:W-:Y:S01]  /*04e0*/  DFMA R32, R26, UR44, R32 ;  /* 0x0000002c1a207c2b */ /* 0x002fe20008000020 */
[----:B------:R-:W1:Y:S01]  /*04f0*/  LDCU.128 UR16, c[0x3][0x1e0] ;  /* 0x00c03c00ff1077ac */ /* 0x000e620008000c00 */
[----:B---3--:R-:W-:Y:S01]  /*0500*/  DFMA R36, R46, UR20, RZ ;  /* 0x000000142e247c2b */ /* 0x008fe200080000ff */
[----:B------:R-:W2:Y:S03]  /*0510*/  LDCU.128 UR28, c[0x3][0x300] ;  /* 0x00c06000ff1c77ac */ /* 0x000ea60008000c00 */
[----:B------:R-:W-:Y:S02]  /*0520*/  DFMA R52, R28, UR50, R52 ;  /* 0x000000321c347c2b */ /* 0x000fe40008000034 */
[----:B----4-:R-:W-:Y:S01]  /*0530*/  DFMA R40, R46, UR12, RZ ;  /* 0x0000000c2e287c2b */ /* 0x010fe200080000ff */
[----:B------:R-:W3:Y:S01]  /*0540*/  LDCU.128 UR24, c[0x3][0x3c0] ;  /* 0x00c07800ff1877ac */ /* 0x000ee20008000c00 */
[----:B------:R-:W-:-:S02]  /*0550*/  DFMA R32, R24, UR46, R32 ;  /* 0x0000002e18207c2b */ /* 0x000fc40008000020 */
[----:B------:R-:W-:Y:S01]  /*0560*/  DFMA R36, R28, UR22, R36 ;  /* 0x000000161c247c2b */ /* 0x000fe20008000024 */
[----:B------:R-:W-:Y:S01]  /*0570*/  UMOV UR52, UR40 ;  /* 0x0000002800347c82 */ /* 0x000fe20008000000 */
[----:B------:R-:W-:Y:S01]  /*0580*/  UMOV UR53, UR41 ;  /* 0x0000002900357c82 */ /* 0x000fe20008000000 */
[----:B0-----:R-:W-:Y:S01]  /*0590*/  UMOV UR60, UR8 ;  /* 0x00000008003c7c82 */ /* 0x001fe20008000000 */
[----:B------:R-:W-:Y:S01]  /*05a0*/  UMOV UR61, UR9 ;  /* 0x00000009003d7c82 */ /* 0x000fe20008000000 */
[----:B------:R-:W-:Y:S01]  /*05b0*/  MOV.SPILL R61, UR60 ;  /* 0x0000003c003d7c02 */ /* 0x000fe20009000f00 */
[----:B------:R-:W-:Y:S01]  /*05c0*/  UMOV UR56, UR10 ;  /* 0x0000000a00387c82 */ /* 0x000fe20008000000 */
[----:B------:R-:W-:Y:S01]  /*05d0*/  MOV.SPILL R57, UR61 ;  /* 0x0000003d00397c02 */ /* 0x000fe20009000f00 */
[----:B------:R-:W-:Y:S01]  /*05e0*/  UMOV UR57, UR11 ;  /* 0x0000000b00397c82 */ /* 0x000fe20008000000 */
[----:B------:R-:W-:Y:S01]  /*05f0*/  UMOV UR60, UR4 ;  /* 0x00000004003c7c82 */ /* 0x000fe20008000000 */
[----:B------:R-:W-:Y:S01]  /*0600*/  UMOV UR61, UR5 ;  /* 0x00000005003d7c82 */ /* 0x000fe20008000000 */
[----:B------:R-:W0:Y:S01]  /*0610*/  LDCU.128 UR4, c[0x3][0x240] ;  /* 0x00c04800ff0477ac */ /* 0x000e220008000c00 */
[----:B-1----:R-:W-:-:S02]  /*0620*/  DFMA R42, R46, UR16, RZ ;  /* 0x000000102e2a7c2b */ /* 0x002fc400080000ff */
[C---:B--2---:R-:W-:Y:S01]  /*0630*/  DFMA R50, R46.reuse, UR28, RZ ;  /* 0x0000001c2e327c2b */ /* 0x044fe200080000ff */
[----:B------:R-:W1:Y:S01]  /*0640*/  LDCU.128 UR8, c[0x3][0x2a0] ;  /* 0x00c05400ff0877ac */ /* 0x000e620008000c00 */
[----:B---3--:R-:W-:Y:S02]  /*0650*/  DFMA R54, R46, UR24, RZ ;  /* 0x000000182e367c2b */ /* 0x008fe400080000ff */
[C---:B------:R-:W-:Y:S01]  /*0660*/  DFMA R40, R28.reuse, UR14, R40 ;  /* 0x0000000e1c287c2b */ /* 0x040fe20008000028 */
[----:B------:R-:W2:Y:S01]  /*0670*/  LDCU.128 UR40, c[0x3][0x420] ;  /* 0x00c08400ff2877ac */ /* 0x000ea20008000c00 */
[C---:B------:R-:W-:Y:S02]  /*0680*/  DFMA R42, R28.reuse, UR18, R42 ;  /* 0x000000121c2a7c2b */ /* 0x040fe4000800002a */
[C---:B------:R-:W-:Y:S01]  /*0690*/  DFMA R50, R28.reuse, UR30, R50 ;  /* 0x0000001e1c327c2b */ /* 0x040fe20008000032 */
[----:B------:R-:W-:Y:S01]  /*06a0*/  UMOV UR50, UR60 ;  /* 0x0000003c00327c82 */ /* 0x000fe20008000000 */
[----:B------:R-:W-:Y:S01]  /*06b0*/  UMOV UR51, UR61 ;  /* 0x0000003d00337c82 */ /* 0x000fe20008000000 */
[----:B------:R-:W-:Y:S01]  /*06c0*/  UMOV UR44, UR62 ;  /* 0x0000003e002c7c82 */ /* 0x000fe20008000000 */
[----:B------:R-:W-:Y:S01]  /*06d0*/  UMOV UR45, UR63 ;  /* 0x0000003f002d7c82 */ /* 0x000fe20008000000 */
[----:B------:R-:W3:Y:S01]  /*06e0*/  LDCU.128 UR60, c[0x3][0x90] ;  /* 0x00c01200ff3c77ac */ /* 0x000ee20008000c00 */
[----:B------:R-:W-:-:S02]  /*06f0*/  DFMA R54, R28, UR26, R54 ;  /* 0x0000001a1c367c2b */ /* 0x000fc40008000036 */
[C---:B0-----:R-:W-:Y:S01]  /*0700*/  DFMA R44, R46.reuse, UR4, RZ ;  /* 0x000000042e2c7c2b */ /* 0x041fe200080000ff */
[----:B------:R-:W0:Y:S01]  /*0710*/  LDCU.128 UR72, c[0x3][0xd0] ;  /* 0x00c01a00ff4877ac */ /* 0x000e220008000c00 */
[C---:B-1----:R-:W-:Y:S01]  /*0720*/  DFMA R48, R46.reuse, UR8, RZ ;  /* 0x000000082e307c2b */ /* 0x042fe200080000ff */
[----:B------:R-:W1:Y:S01]  /*0730*/  LDCU.128 UR68, c[0x3][0x70] ;  /* 0x00c00e00ff4477ac */ /* 0x000e620008000c00 */
[----:B--2---:R-:W-:Y:S01]  /*0740*/  DFMA R46, R46, UR40, RZ ;  /* 0x000000282e2e7c2b */ /* 0x004fe200080000ff */
[----:B------:R-:W2:Y:S03]  /*0750*/  LDCU.128 UR36, c[0x3][0x190] ;  /* 0x00c03200ff2477ac */ /* 0x000ea60008000c00 */
[C---:B------:R-:W-:Y:S02]  /*0760*/  DFMA R44, R28.reuse, UR6, R44 ;  /* 0x000000061c2c7c2b */ /* 0x040fe4000800002c */
[C---:B------:R-:W-:Y:S01]  /*0770*/  DFMA R48, R28.reuse, UR10, R48 ;  /* 0x0000000a1c307c2b */ /* 0x040fe20008000030 */
[----:B------:R-:W4:Y:S01]  /*0780*/  LDCU.128 UR12, c[0x3][0x2b0] ;  /* 0x00c05600ff0c77ac */ /* 0x000f220008000c00 */
[----:B------:R-:W-:Y:S01]  /*0790*/  DFMA R46, R28, UR42, R46 ;  /* 0x0000002a1c2e7c2b */ /* 0x000fe2000800002e */
[----:B---3--:R-:W-:Y:S01]  /*07a0*/  UMOV UR42, UR60 ;  /* 0x0000003c002a7c82 */ /* 0x008fe20008000000 */
[----:B------:R-:W-:Y:S01]  /*07b0*/  UMOV UR43, UR61 ;  /* 0x0000003d002b7c82 */ /* 0x000fe20008000000 */
[----:B------:R-:W-:Y:S01]  /*07c0*/  R2UR.FILL UR61, R57 ;  /* 0x00000000393d72ca */ /* 0x000fe200004e0000 */
[C---:B0-----:R-:W-:Y:S01]  /*07d0*/  DFMA R36, R26.reuse, UR72, R36 ;  /* 0x000000481a247c2b */ /* 0x041fe20008000024 */
[----:B------:R-:W-:Y:S01]  /*07e0*/  R2UR.FILL UR60, R61 ;  /* 0x000000003d3c72ca */ /* 0x000fe200004e0000 */
[----:B------:R-:W-:Y:S01]  /*07f0*/  UMOV UR40, UR62 ;  /* 0x0000003e00287c82 */ /* 0x000fe20008000000 */
[----:B------:R-:W-:Y:S01]  /*0800*/  UMOV UR41, UR63 ;  /* 0x0000003f00297c82 */ /* 0x000fe20008000000 */
[----:B------:R-:W0:Y:S01]  /*0810*/  LDCU.128 UR32, c[0x3][0x130] ;  /* 0x00c02600ff2077ac */ /* 0x000e220008000c00 */
[----:B-1----:R-:W-:-:S02]  /*0820*/  DFMA R34, R26, UR68, R34 ;  /* 0x000000441a227c2b */ /* 0x002fc40008000022 */
[----:B--2---:R-:W-:Y:S01]  /*0830*/  DFMA R40, R26, UR36, R40 ;  /* 0x000000241a287c2b */ /* 0x004fe20008000028 */
[----:B------:R-:W1:Y:S01]  /*0840*/  LDCU.128 UR24, c[0x3][0x430] ;  /* 0x00c08600ff1877ac */ /* 0x000e620008000c00 */
[----:B------:R-:W-:Y:S02]  /*0850*/  DFMA R36, R24, UR74, R36 ;  /* 0x0000004a18247c2b */ /* 0x000fe40008000024 */
[----:B----4-:R-:W-:Y:S01]  /*0860*/  DFMA R48, R26, UR12, R48 ;  /* 0x0000000c1a307c2b */ /* 0x010fe20008000030 */
[----:B------:R-:W-:Y:S01]  /*0870*/  UMOV UR73, UR61 ;  /* 0x0000003d00497c82 */ /* 0x000fe20008000000 */
[----:B------:R-:W2:Y:S01]  /*0880*/  LDCU.128 UR20, c[0x3][0x1f0] ;  /* 0x00c03e00ff1477ac */ /* 0x000ea20008000c00 */
[C---:B------:R-:W-:Y:S02]  /*0890*/  DFMA R34, R24.reuse, UR70, R34 ;  /* 0x0000004618227c2b */ /* 0x040fe40008000022 */
[C---:B------:R-:W-:Y:S01]  /*08a0*/  DFMA R40, R24.reuse, UR38, R40 ;  /* 0x0000002618287c2b */ /* 0x040fe20008000028 */
[----:B------:R-:W-:Y:S01]  /*08b0*/  UMOV UR72, UR60 ;  /* 0x0000003c00487c82 */ /* 0x000fe20008000000 */
[----:B------:R-:W3:Y:S01]  /*08c0*/  LDCU.128 UR60, c[0x3][0xa0] ;  /* 0x00c01400ff3c77ac */ /* 0x000ee20008000c00 */
[----:B------:R-:W-:Y:S01]  /*08d0*/  DFMA R48, R24, UR14, R48 ;  /* 0x0000000e18307c2b */ /* 0x000fe20008000030 */
[----:B------:R-:W4:Y:S01]  /*08e0*/  LDCU.128 UR8, c[0x3][0x370] ;  /* 0x00c06e00ff0877ac */ /* 0x000f220008000c00 */
[C---:B0-----:R-:W-:Y:S01]  /*08f0*/  DFMA R38, R26.reuse, UR32, R38 ;  /* 0x000000201a267c2b */ /* 0x041fe20008000026 */
[----:B------:R-:W0:Y:S01]  /*0900*/  LDCU.128 UR28, c[0x3][0x3d0] ;  /* 0x00c07a00ff1c77ac */ /* 0x000e220008000c00 */
[C---:B-1----:R-:W-:Y:S01]  /*0910*/  DFMA R46, R26.reuse, UR24, R46 ;  /* 0x000000181a2e7c2b */ /* 0x042fe2000800002e */
[----:B------:R-:W1:Y:S01]  /*0920*/  LDCU.128 UR16, c[0x3][0x250] ;  /* 0x00c04a00ff1077ac */ /* 0x000e620008000c00 */
[----:B--2---:R-:W-:-:S04]  /*0930*/  DFMA R42, R26, UR20, R42 ;  /* 0x000000141a2a7c2b */ /* 0x004fc8000800002a */
[C---:B------:R-:W-:Y:S01]  /*0940*/  DFMA R38, R24.reuse, UR34, R38 ;  /* 0x0000002218267c2b */ /* 0x040fe20008000026 */
[----:B------:R-:W2:Y:S01]  /*0950*/  LDCU.128 UR4, c[0x3][0x310] ;  /* 0x00c06200ff0477ac */ /* 0x000ea20008000c00 */
[----:B------:R-:W-:Y:S01]  /*0960*/  DFMA R46, R24, UR26, R46 ;  /* 0x0000001a182e7c2b */ /* 0x000fe2000800002e */
[----:B------:R-:W-:Y:S01]  /*0970*/  UMOV UR68, UR40 ;  /* 0x0000002800447c82 */ /* 0x000fe20008000000 */
[----:B------:R-:W-:Y:S01]  /*0980*/  UMOV UR69, UR41 ;  /* 0x0000002900457c82 */ /* 0x000fe20008000000 */
[----:B---3--:R-:W-:Y:S01]  /*0990*/  UMOV UR40, UR62 ;  /* 0x0000003e00287c82 */ /* 0x008fe20008000000 */
        /* <DEDUP_REMOVED lines=11> */
[----:B--2---:R-:W-:Y:S01]  /*0a50*/  DFMA R50, R26, UR4, R50 ;  /* 0x000000041a327c2b */ /* 0x004fe20008000032 */
[----:B------:R-:W-:Y:S01]  /*0a60*/  UMOV UR9, UR51 ;  /* 0x0000003300097c82 */ /* 0x000fe20008000000 */
[----:B------:R-:W-:Y:S01]  /*0a70*/  UMOV UR28, UR48 ;  /* 0x00000030001c7c82 */ /* 0x000fe20008000000 */
[----:B------:R-:W-:Y:S01]  /*0a80*/  UMOV UR29, UR49 ;  /* 0x00000031001d7c82 */ /* 0x000fe20008000000 */
[----:B------:R-:W-:Y:S01]  /*0a90*/  UMOV UR12, UR72 ;  /* 0x00000048000c7c82 */ /* 0x000fe20008000000 */
[----:B------:R-:W-:Y:S01]  /*0aa0*/  UMOV UR13, UR73 ;  /* 0x00000049000d7c82 */ /* 0x000fe20008000000 */
[----:B------:R-:W0:Y:S01]  /*0ab0*/  LDCU.128 UR64, c[0x3][0x80] ;  /* 0x00c01000ff4077ac */ /* 0x000e220008000c00 */
[C---:B------:R-:W-:Y:S01]  /*0ac0*/  DFMA R42, R24.reuse, UR22, R42 ;  /* 0x00000016182a7c2b */ /* 0x040fe2000800002a */
[----:B------:R-:W-:Y:S01]  /*0ad0*/  R2UR.FILL UR61, R59 ;  /* 0x000000003b3d72ca */ /* 0x000fe200004e0000 */
[C---:B------:R-:W-:Y:S01]  /*0ae0*/  DFMA R44, R24.reuse, UR18, R44 ;  /* 0x00000012182c7c2b */ /* 0x040fe2000800002c */
[----:B------:R-:W-:Y:S01]  /*0af0*/  UMOV UR32, UR58 ;  /* 0x0000003a00207c82 */ /* 0x000fe20008000000 */
[----:B------:R-:W-:Y:S01]  /*0b00*/  UMOV UR33, UR59 ;  /* 0x0000003b00217c82 */ /* 0x000fe20008000000 */
[----:B------:R-:W-:Y:S01]  /*0b10*/  UMOV UR36, UR56 ;  /* 0x0000003800247c82 */ /* 0x000fe20008000000 */
[----:B------:R-:W-:Y:S01]  /*0b20*/  UMOV UR37, UR57 ;  /* 0x0000003900257c82 */ /* 0x000fe20008000000 */
[----:B------:R-:W1:Y:S01]  /*0b30*/  LDCU.128 UR48, c[0x3][0x200] ;  /* 0x00c04000ff3077ac */ /* 0x000e620008000c00 */
[C---:B------:R-:W-:Y:S01]  /*0b40*/  DFMA R50, R24.reuse, UR6, R50 ;  /* 0x0000000618327c2b */ /* 0x040fe20008000032 */
[----:B------:R-:W-:Y:S01]  /*0b50*/  R2UR.FILL UR60, R58 ;  /* 0x000000003a3c72ca */ /* 0x000fe200004e0000 */
[C---:B------:R-:W-:Y:S01]  /*0b60*/  DFMA R54, R24.reuse, UR30, R54 ;  /* 0x0000001e18367c2b */ /* 0x040fe20008000036 */
[----:B------:R-:W-:Y:S01]  /*0b70*/  UMOV UR72, UR44 ;  /* 0x0000002c00487c82 */ /* 0x000fe20008000000 */
[----:B------:R-:W-:Y:S01]  /*0b80*/  UMOV UR73, UR45 ;  /* 0x0000002d00497c82 */ /* 0x000fe20008000000 */
[----:B------:R-:W2:Y:S01]  /*0b90*/  LDCU.128 UR56, c[0x3][0xe0] ;  /* 0x00c01c00ff3877ac */ /* 0x000ea20008000c00 */
[----:B------:R-:W-:Y:S01]  /*0ba0*/  DFMA R52, R24, UR10, R52 ;  /* 0x0000000a18347c2b */ /* 0x000fe20008000034 */
[----:B------:R-:W-:Y:S01]  /*0bb0*/  R2UR.FILL UR63, R56 ;  /* 0x00000000383f72ca */ /* 0x000fe200004e0000 */
[----:B------:R-:W3:Y:S01]  /*0bc0*/  LDCU.128 UR44, c[0x3][0x260] ;  /* 0x00c04c00ff2c77ac */ /* 0x000ee20008000c00 */
[----:B------:R-:W-:Y:S01]  /*0bd0*/  R2UR.FILL UR62, R60 ;  /* 0x000000003c3e72ca */ /* 0x000fe200004e0000 */
[C---:B0-----:R-:W-:Y:S01]  /*0be0*/  DFMA R34, R22.reuse, UR64, R34 ;  /* 0x0000004016227c2b */ /* 0x041fe20008000022 */
        /* <DEDUP_REMOVED lines=10> */
[----:B--2---:R-:W-:Y:S02]  /*0c90*/  DFMA R36, R22, UR56, R36 ;  /* 0x0000003816247c2b */ /* 0x004fe40008000024 */
[----:B------:R-:W-:Y:S01]  /*0ca0*/  DFMA R34, R20, UR66, R34 ;  /* 0x0000004214227c2b */ /* 0x000fe20008000022 */
[----:B------:R-:W-:Y:S01]  /*0cb0*/  UMOV UR38, UR32 ;  /* 0x0000002000267c82 */ /* 0x000fe20008000000 */
[----:B------:R-:W-:Y:S01]  /*0cc0*/  UMOV UR39, UR33 ;  /* 0x0000002100277c82 */ /* 0x000fe20008000000 */
[----:B------:R-:W2:Y:S01]  /*0cd0*/  LDCU.128 UR40, c[0x3][0x1a0] ;  /* 0x00c03400ff2877ac */ /* 0x000ea20008000c00 */
[----:B---3--:R-:W-:Y:S02]  /*0ce0*/  DFMA R44, R22, UR44, R44 ;  /* 0x0000002c162c7c2b */ /* 0x008fe4000800002c */
[C---:B------:R-:W-:Y:S01]  /*0cf0*/  DFMA R42, R20.reuse, UR50, R42 ;  /* 0x00000032142a7c2b */ /* 0x040fe2000800002a */
[----:B------:R-:W3:Y:S01]  /*0d00*/  LDCU.128 UR32, c[0x3][0x320] ;  /* 0x00c06400ff2077ac */ /* 0x000ee20008000c00 */
[----:B------:R-:W-:-:S02]  /*0d10*/  DFMA R36, R20, UR58, R36 ;  /* 0x0000003a14247c2b */ /* 0x000fc40008000024 */
[----:B------:R-:W-:Y:S01]  /*0d20*/  DFMA R32, R20, UR62, R32 ;  /* 0x0000003e14207c2b */ /* 0x000fe20008000020 */
[----:B------:R-:W-:Y:S01]  /*0d30*/  UMOV UR22, UR16 ;  /* 0x0000001000167c82 */ /* 0x000fe20008000000 */
[----:B------:R-:W-:Y:S01]  /*0d40*/  UMOV UR23, UR17 ;  /* 0x0000001100177c82 */ /* 0x000fe20008000000 */
[----:B------:R-:W4:Y:S01]  /*0d50*/  LDCU.128 UR16, c[0x3][0x380] ;  /* 0x00c07000ff1077ac */ /* 0x000f220008000c00 */
[C---:B0-----:R-:W-:Y:S02]  /*0d60*/  DFMA R38, R22.reuse, UR52, R38 ;  /* 0x0000003416267c2b */ /* 0x041fe40008000026 */
[----:B-1----:R-:W-:Y:S01]  /*0d70*/  DFMA R48, R22, UR68, R48 ;  /* 0x0000004416307c2b */ /* 0x002fe20008000030 */
[----:B------:R-:W0:Y:S01]  /*0d80*/  LDCU.128 UR4, c[0x3][0x3e0] ;  /* 0x00c07c00ff0477ac */ /* 0x000e220008000c00 */
[----:B------:R-:W-:Y:S01]  /*0d90*/  DFMA R44, R20, UR46, R44 ;  /* 0x0000002e142c7c2b */ /* 0x000fe2000800002c */
[----:B------:R-:W-:Y:S01]  /*0da0*/  UMOV UR30, UR8 ;  /* 0x00000008001e7c82 */ /* 0x000fe20008000000 */
[----:B------:R-:W-:Y:S01]  /*0db0*/  UMOV UR31, UR9 ;  /* 0x00000009001f7c82 */ /* 0x000fe20008000000 */
[----:B------:R-:W1:Y:S01]  /*0dc0*/  LDCU.128 UR8, c[0x3][0x440] ;  /* 0x00c08800ff0877ac */ /* 0x000e620008000c00 */
[----:B--2---:R-:W-:-:S02]  /*0dd0*/  DFMA R40, R22, UR40, R40 ;  /* 0x0000002816287c2b */ /* 0x004fc40008000028 */
[C---:B---3--:R-:W-:Y:S01]  /*0de0*/  DFMA R50, R22.reuse, UR32, R50 ;  /* 0x0000002016327c2b */ /* 0x048fe20008000032 */
[----:B------:R-:W-:Y:S01]  /*0df0*/  UMOV UR56, UR20 ;  /* 0x0000001400387c82 */ /* 0x000fe20008000000 */
[----:B------:R-:W-:Y:S01]  /*0e00*/  UMOV UR57, UR21 ;  /* 0x0000001500397c82 */ /* 0x000fe20008000000 */
[----:B------:R-:W-:Y:S01]  /*0e10*/  UMOV UR44, UR72 ;  /* 0x00000048002c7c82 */ /* 0x000fe20008000000 */
[----:B------:R-:W-:Y:S01]  /*0e20*/  UMOV UR45, UR73 ;  /* 0x00000049002d7c82 */ /* 0x000fe20008000000 */
[C---:B----4-:R-:W-:Y:S01]  /*0e30*/  DFMA R52, R22.reuse, UR16, R52 ;  /* 0x0000001016347c2b */ /* 0x050fe20008000034 */
[----:B------:R-:W-:Y:S01]  /*0e40*/  UMOV UR60, UR36 ;  /* 0x00000024003c7c82 */ /* 0x000fe20008000000 */
[----:B------:R-:W-:Y:S01]  /*0e50*/  UMOV UR61, UR37 ;  /* 0x00000025003d7c82 */ /* 0x000fe20008000000 */
[----:B------:R-:W-:Y:S01]  /*0e60*/  UMOV UR52, UR30 ;  /* 0x0000001e00347c82 */ /* 0x000fe20008000000 */
        /* <DEDUP_REMOVED lines=29> */
[----:B------:R-:W3:Y:S01]  /*1040*/  LDCU.128 UR60, c[0x3][0x270] ;  /* 0x00c04e00ff3c77ac */ /* 0x000ee20008000c00 */
[----:B------:R-:W-:-:S02]  /*1050*/  DFMA R52, R20, UR18, R52 ;  /* 0x0000001214347c2b */ /* 0x000fc40008000034 */
[----:B------:R-:W-:Y:S01]  /*1060*/  DFMA R46, R20, UR10, R46 ;  /* 0x0000000a142e7c2b */ /* 0x000fe2000800002e */
[----:B------:R-:W-:Y:S01]  /*1070*/  UMOV UR54, UR40 ;  /* 0x0000002800367c82 */ /* 0x000fe20008000000 */
[----:B------:R-:W-:Y:S01]  /*1080*/  UMOV UR55, UR41 ;  /* 0x0000002900377c82 */ /* 0x000fe20008000000 */
[----:B------:R-:W-:Y:S01]  /*1090*/  UMOV UR70, UR32 ;  /* 0x0000002000467c82 */ /* 0x000fe20008000000 */
[----:B------:R-:W-:Y:S01]  /*10a0*/  UMOV UR71, UR33 ;  /* 0x0000002100477c82 */ /* 0x000fe20008000000 */
[----:B------:R-:W4:Y:S01]  /*10b0*/  LDCU.128 UR20, c[0x3][0xf0] ;  /* 0x00c01e00ff1477ac */ /* 0x000f220008000c00 */
[C---:B------:R-:W-:Y:S02]  /*10c0*/  DFMA R32, R18.reuse, UR52, R32 ;  /* 0x0000003412207c2b */ /* 0x040fe40008000020 */
[C---:B0-----:R-:W-:Y:S01]  /*10d0*/  DFMA R42, R18.reuse, UR28, R42 ;  /* 0x0000001c122a7c2b */ /* 0x041fe2000800002a */
[----:B------:R-:W0:Y:S01]  /*10e0*/  LDCU.128 UR24, c[0x3][0x1b0] ;  /* 0x00c03600ff1877ac */ /* 0x000e220008000c00 */
[----:B-1----:R-:W-:-:S02]  /*10f0*/  DFMA R48, R18, UR56, R48 ;  /* 0x0000003812307c2b */ /* 0x002fc40008000030 */
[C---:B--2---:R-:W-:Y:S01]  /*1100*/  DFMA R52, R18.reuse, UR44, R52 ;  /* 0x0000002c12347c2b */ /* 0x044fe20008000034 */
[----:B------:R-:W1:Y:S01]  /*1110*/  LDCU.128 UR40, c[0x3][0x330] ;  /* 0x00c06600ff2877ac */ /* 0x000e620008000c00 */
[C---:B------:R-:W-:Y:S02]  /*1120*/  DFMA R34, R18.reuse, UR66, R34 ;  /* 0x0000004212227c2b */ /* 0x040fe40008000022 */
[----:B---3--:R-:W-:Y:S01]  /*1130*/  DFMA R44, R18, UR60, R44 ;  /* 0x0000003c122c7c2b */ /* 0x008fe2000800002c */
[----:B------:R-:W2:Y:S01]  /*1140*/  LDCU.128 UR32, c[0x3][0x3f0] ;  /* 0x00c07e00ff2077ac */ /* 0x000ea20008000c00 */
[C---:B------:R-:W-:Y:S02]  /*1150*/  DFMA R32, R16.reuse, UR68, R32 ;  /* 0x0000004410207c2b */ /* 0x040fe40008000020 */
[C---:B------:R-:W-:Y:S01]  /*1160*/  DFMA R42, R16.reuse, UR30, R42 ;  /* 0x0000001e102a7c2b */ /* 0x040fe2000800002a */
[----:B------:R-:W3:Y:S01]  /*1170*/  LDCU.128 UR4, c[0x3][0x450] ;  /* 0x00c08a00ff0477ac */ /* 0x000ee20008000c00 */
[----:B------:R-:W-:-:S02]  /*1180*/  DFMA R48, R16, UR58, R48 ;  /* 0x0000003a10307c2b */ /* 0x000fc40008000030 */
[C---:B----4-:R-:W-:Y:S01]  /*1190*/  DFMA R36, R18.reuse, UR20, R36 ;  /* 0x0000001412247c2b */ /* 0x050fe20008000024 */
[----:B------:R-:W-:Y:S01]  /*11a0*/  UMOV UR48, UR74 ;  /* 0x0000004a00307c82 */ /* 0x000fe20008000000 */
[----:B------:R-:W-:Y:S01]  /*11b0*/  UMOV UR49, UR75 ;  /* 0x0000004b00317c82 */ /* 0x000fe20008000000 */
[----:B------:R-:W4:Y:S01]  /*11c0*/  LDCU.128 UR72, c[0x3][0x150] ;  /* 0x00c02a00ff4877ac */ /* 0x000f220008000c00 */
[----:B0-----:R-:W-:Y:S02]  /*11d0*/  DFMA R40, R18, UR24, R40 ;  /* 0x0000001812287c2b */ /* 0x001fe40008000028 */
        /* <DEDUP_REMOVED lines=24> */
[C---:B------:R-:W-:Y:S01]  /*1360*/  DFMA R54, R16.reuse, UR34, R54 ;  /* 0x0000002210367c2b */ /* 0x040fe20008000036 */
[----:B------:R-:W-:Y:S01]  /*1370*/  UMOV UR24, UR48 ;  /* 0x0000003000187c82 */ /* 0x000fe20008000000 */
[----:B------:R-:W-:Y:S01]  /*1380*/  UMOV UR25, UR49 ;  /* 0x0000003100197c82 */ /* 0x000fe20008000000 */
[----:B------:R-:W4:Y:S01]  /*1390*/  LDCU.128 UR68, c[0x3][0x280] ;  /* 0x00c05000ff4477ac */ /* 0x000f220008000c00 */
[C---:B------:R-:W-:Y:S02]  /*13a0*/  DFMA R34, R16.reuse, UR24, R34 ;  /* 0x0000001810227c2b */ /* 0x040fe40008000022 */
[----:B------:R-:W-:Y:S01]  /*13b0*/  DFMA R38, R16, UR74, R38 ;  /* 0x0000004a10267c2b */ /* 0x000fe20008000026 */
[----:B------:R-:W-:Y:S01]  /*13c0*/  UMOV UR60, UR20 ;  /* 0x00000014003c7c82 */ /* 0x000fe20008000000 */
[----:B------:R-:W-:Y:S01]  /*13d0*/  UMOV UR61, UR21 ;  /* 0x00000015003d7c82 */ /* 0x000fe20008000000 */
[----:B------:R-:W-:Y:S01]  /*13e0*/  UMOV UR62, UR28 ;  /* 0x0000001c003e7c82 */ /* 0x000fe20008000000 */
[----:B------:R-:W-:Y:S01]  /*13f0*/  UMOV UR63, UR29 ;  /* 0x0000001d003f7c82 */ /* 0x000fe20008000000 */
[----:B------:R-:W4:Y:S01]  /*1400*/  LDCU.128 UR20, c[0x3][0x2e0] ;  /* 0x00c05c00ff1477ac */ /* 0x000f220008000c00 */
[----:B------:R-:W-:-:S02]  /*1410*/  DFMA R34, R14, UR62, R34 ;  /* 0x0000003e0e227c2b */ /* 0x000fc40008000022 */
[C---:B0-----:R-:W-:Y:S01]  /*1420*/  DFMA R36, R14.reuse, UR12, R36 ;  /* 0x0000000c0e247c2b */ /* 0x041fe20008000024 */
[----:B------:R-:W0:Y:S01]  /*1430*/  LDCU.128 UR24, c[0x3][0x340] ;  /* 0x00c06800ff1877ac */ /* 0x000e220008000c00 */
[C---:B-1----:R-:W-:Y:S02]  /*1440*/  DFMA R40, R14.reuse, UR16, R40 ;  /* 0x000000100e287c2b */ /* 0x042fe40008000028 */
[----:B--2---:R-:W-:Y:S01]  /*1450*/  DFMA R42, R14, UR8, R42 ;  /* 0x000000080e2a7c2b */ /* 0x004fe2000800002a */
[----:B------:R-:W1:Y:S01]  /*1460*/  LDCU.128 UR28, c[0x3][0x3a0] ;  /* 0x00c07400ff1c77ac */ /* 0x000e620008000c00 */
[C---:B------:R-:W-:Y:S02]  /*1470*/  DFMA R52, R16.reuse, UR46, R52 ;  /* 0x0000002e10347c2b */ /* 0x040fe40008000034 */
[----:B------:R-:W-:Y:S01]  /*1480*/  DFMA R46, R16, UR6, R46 ;  /* 0x00000006102e7c2b */ /* 0x000fe2000800002e */
[----:B------:R-:W2:Y:S01]  /*1490*/  LDCU.128 UR40, c[0x3][0x400] ;  /* 0x00c08000ff2877ac */ /* 0x000ea20008000c00 */
[----:B---3--:R-:W-:-:S02]  /*14a0*/  DFMA R38, R14, UR64, R38 ;  /* 0x000000400e267c2b */ /* 0x008fc40008000026 */
[----:B----4-:R-:W-:Y:S01]  /*14b0*/  DFMA R44, R14, UR68, R44 ;  /* 0x000000440e2c7c2b */ /* 0x010fe2000800002c */
[----:B------:R-:W3:Y:S01]  /*14c0*/  LDCU.128 UR32, c[0x3][0x460] ;  /* 0x00c08c00ff2077ac */ /* 0x000ee20008000c00 */
[C---:B------:R-:W-:Y:S02]  /*14d0*/  DFMA R36, R12.reuse, UR14, R36 ;  /* 0x0000000e0c247c2b */ /* 0x040fe40008000024 */
[----:B------:R-:W-:Y:S01]  /*14e0*/  DFMA R40, R12, UR18, R40 ;  /* 0x000000120c287c2b */ /* 0x000fe20008000028 */
[----:B------:R-:W-:Y:S01]  /*14f0*/  UMOV UR72, UR50 ;  /* 0x0000003200487c82 */ /* 0x000fe20008000000 */
[----:B------:R-:W-:Y:S01]  /*1500*/  UMOV UR73, UR51 ;  /* 0x0000003300497c82 */ /* 0x000fe20008000000 */
[----:B------:R-:W-:Y:S01]  /*1510*/  UMOV UR12, UR4 ;  /* 0x00000004000c7c82 */ /* 0x000fe20008000000 */
[----:B------:R-:W-:Y:S01]  /*1520*/  DFMA R32, R14, UR72, R32 ;  /* 0x000000480e207c2b */ /* 0x000fe20008000020 */
        /* <DEDUP_REMOVED lines=17> */
[C---:B------:R-:W-:Y:S01]  /*1640*/  DFMA R38, R12.reuse, UR66, R38 ;  /* 0x000000420c267c2b */ /* 0x040fe20008000026 */
[----:B------:R-:W2:Y:S01]  /*1650*/  LDCU.128 UR4, c[0x3][0x230] ;  /* 0x00c04600ff0477ac */ /* 0x000ea20008000c00 */
        /* <DEDUP_REMOVED lines=10> */
[C---:B----4-:R-:W-:Y:S01]  /*1700*/  DFMA R34, R10.reuse, UR36, R34 ;  /* 0x000000240a227c2b */ /* 0x050fe20008000022 */
        /* <DEDUP_REMOVED lines=8> */
[----:B------:R-:W-:Y:S02]  /*1790*/  DFMA R48, R10, UR56, R48 ;  /* 0x000000380a307c2b */ /* 0x000fe40008000030 */
[----:B------:R-:W-:Y:S02]  /*17a0*/  DFMA R32, R8, UR64, R32 ;  /* 0x0000004008207c2b */ /* 0x000fe40008000020 */
[----:B------:R-:W-:Y:S02]  /*17b0*/  DFMA R50, R10, UR60, R50 ;  /* 0x0000003c0a327c2b */ /* 0x000fe40008000032 */
[----:B------:R-:W-:-:S02]  /*17c0*/  DFMA R34, R8, UR38, R34 ;  /* 0x0000002608227c2b */ /* 0x000fc40008000022 */
[----:B----4-:R-:W-:Y:S02]  /*17d0*/  DFMA R52, R10, UR12, R52 ;  /* 0x0000000c0a347c2b */ /* 0x010fe40008000034 */
[----:B------:R-:W-:Y:S02]  /*17e0*/  DFMA R36, R8, UR54, R36 ;  /* 0x0000003608247c2b */ /* 0x000fe40008000024 */
[----:B0-----:R-:W-:Y:S02]  /*17f0*/  DFMA R54, R10, UR16, R54 ;  /* 0x000000100a367c2b */ /* 0x001fe40008000036 */
[----:B------:R-:W-:Y:S02]  /*1800*/  DFMA R38, R8, UR50, R38 ;  /* 0x0000003208267c2b */ /* 0x000fe40008000026 */
[----:B-1----:R-:W-:Y:S02]  /*1810*/  DFMA R46, R10, UR8, R46 ;  /* 0x000000080a2e7c2b */ /* 0x002fe4000800002e */
[C---:B------:R-:W-:Y:S01]  /*1820*/  DFMA R40, R8.reuse, UR74, R40 ;  /* 0x0000004a08287c2b */ /* 0x040fe20008000028 */
[----:B------:R-:W-:Y:S01]  /*1830*/  IMAD R11, R6, 0x8, R7 ;  /* 0x00000008060b7824 */ /* 0x000fe200078e0207 */
[----:B------:R-:W-:-:S02]  /*1840*/  DFMA R42, R8, UR6, R42 ;  /* 0x00000006082a7c2b */ /* 0x000fc4000800002a */
[C---:B------:R-:W-:Y:S02]  /*1850*/  DFMA R44, R8.reuse, UR46, R44 ;  /* 0x0000002e082c7c2b */ /* 0x040fe4000800002c */
[C---:B------:R-:W-:Y:S01]  /*1860*/  DFMA R48, R8.reuse, UR58, R48 ;  /* 0x0000003a08307c2b */ /* 0x040fe20008000030 */
[----:B------:R0:W-:Y:S01]  /*1870*/  STS.64 [R11], R32 ;  /* 0x000000200b007388 */ /* 0x0001e20000000a00 */
        /* <DEDUP_REMOVED lines=15> */
.L_x_166:
[----:B------:R-:W-:Y:S05]  /*1970*/  BSYNC.RECONVERGENT B0 ;  /* 0x0000000000007941 */ /* 0x000fea0003800200 */
.L_x_165:
[----:B------:R-:W-:Y:S06]  /*1980*/  BAR.SYNC.DEFER_BLOCKING 0x0 ;  /* 0x0000000000007b1d */ /* 0x000fec0000010000 */
[----:B------:R-:W-:Y:S04]  /*1990*/  BSSY.RECONVERGENT B0, `(.L_x_167) ;  /* 0x0000172000007945 */ /* 0x000fe80003800200 */
[----:B------:R-:W-:Y:S05]  /*19a0*/  @P1 BRA `(.L_x_168) ;  /* 0x0000001400c01947 */ /* 0x000fea0003800000 */
[----:B------:R-:W-:Y:S01]  /*19b0*/  IMAD R7, R4, 0x420, R7 ;  /* 0x0000042004077824 */ /* 0x000fe200078e0207 */
[----:B------:R-:W2:Y:S03]  /*19c0*/  LDCU.128 UR40, c[0x3][URZ] ;  /* 0x00c00000ff2877ac */ /* 0x000ea60008000c00 */
[----:B------:R-:W-:Y:S01]  /*19d0*/  IMAD R4, R6, 0x8, R7 ;  /* 0x0000000806047824 */ /* 0x000fe200078e0207 */
[----:B------:R-:W3:Y:S04]  /*19e0*/  LDCU.128 UR4, c[0x3][0x30] ;  /* 0x00c00600ff0477ac */ /* 0x000ee80008000c00 */
[----:B-----5:R-:W2:Y:S01]  /*19f0*/  LDS.64 R12, [R4] ;  /* 0x00000000040c7984 */ /* 0x020ea20000000a00 */
[----:B------:R-:W4:Y:S03]  /*1a00*/  LDCU.128 UR8, c[0x3][0x60] ;  /* 0x00c00c00ff0877ac */ /* 0x000f260008000c00 */
[----:B0-----:R-:W0:Y:S01]  /*1a10*/  LDS.64 R10, [R4+0x60] ;  /* 0x00006000040a7984 */ /* 0x001e220000000a00 */
[----:B------:R-:W1:Y:S03]  /*1a20*/  LDCU.128 UR44, c[0x3][0x20] ;  /* 0x00c00400ff2c77ac */ /* 0x000e660008000c00 */
[----:B------:R-:W0:Y:S01]  /*1a30*/  LDS.64 R8, [R4+0xc0] ;  /* 0x0000c00004087984 */ /* 0x000e220000000a00 */
[----:B------:R-:W4:Y:S03]  /*1a40*/  LDCU.128 UR16, c[0x3][0x2a0] ;  /* 0x00c05400ff1077ac */ /* 0x000f260008000c00 */
[----:B------:R-:W0:Y:S01]  /*1a50*/  LDS.64 R40, [R4+0x120] ;  /* 0x0001200004287984 */ /* 0x000e220000000a00 */
[----:B------:R-:W4:Y:S01]  /*1a60*/  LDCU.128 UR36, c[0x3][0xc0] ;  /* 0x00c01800ff2477ac */ /* 0x000f220008000c00 */
[----:B---3--:R-:W-:Y:S01]  /*1a70*/  UMOV UR56, UR6 ;  /* 0x0000000600387c82 */ /* 0x008fe20008000000 */
[----:B------:R-:W-:Y:S01]  /*1a80*/  UMOV UR57, UR7 ;  /* 0x0000000700397c82 */ /* 0x000fe20008000000 */
[----:B------:R-:W-:Y:S01]  /*1a90*/  UMOV UR64, UR4 ;  /* 0x0000000400407c82 */ /* 0x000fe20008000000 */
[----:B------:R-:W-:Y:S01]  /*1aa0*/  UMOV UR65, UR5 ;  /* 0x0000000500417c82 */ /* 0x000fe20008000000 */
[----:B------:R-:W3:Y:S01]  /*1ab0*/  LDCU.128 UR4, c[0x3][0x40] ;  /* 0x00c00800ff0477ac */ /* 0x000ee20008000c00 */
[----:B------:R-:W-:-:S02]  /*1ac0*/  MOV.SPILL R43, UR65 ;  /* 0x00000041002b7c02 */ /* 0x000fc40009000f00 */
[----:B-1----:R-:W-:Y:S01]  /*1ad0*/  MOV.SPILL R24, UR45 ;  /* 0x0000002d00187c02 */ /* 0x002fe20009000f00 */
[----:B------:R-:W1:Y:S01]  /*1ae0*/  LDCU.128 UR28, c[0x3][0x120] ;  /* 0x00c02400ff1c77ac */ /* 0x000e620008000c00 */
[----:B------:R-:W-:Y:S02]  /*1af0*/  MOV.SPILL R25, UR44 ;  /* 0x0000002c00197c02 */ /* 0x000fe40009000f00 */
[----:B------:R-:W-:Y:S01]  /*1b00*/  MOV.SPILL R44, UR64 ;  /* 0x00000040002c7c02 */ /* 0x000fe20009000f00 */
[----:B------:R-:W3:Y:S01]  /*1b10*/  LDCU.128 UR24, c[0x3][0x180] ;  /* 0x00c03000ff1877ac */ /* 0x000ee20008000c00 */
[----:B------:R-:W-:Y:S02]  /*1b20*/  MOV.SPILL R42, UR47 ;  /* 0x0000002f002a7c02 */ /* 0x000fe40009000f00 */
[----:B------:R-:W-:Y:S01]  /*1b30*/  MOV.SPILL R7, UR46 ;  /* 0x0000002e00077c02 */ /* 0x000fe20009000f00 */
[----:B------:R-:W3:Y:S01]  /*1b40*/  LDCU.128 UR32, c[0x3][0x1e0] ;  /* 0x00c03c00ff2077ac */ /* 0x000ee20008000c00 */
[----:B------:R-:W3:Y:S01]  /*1b50*/  LDCU.128 UR20, c[0x3][0x240] ;  /* 0x00c04800ff1477ac */ /* 0x000ee20008000c00 */
[C---:B--2---:R-:W-:Y:S01]  /*1b60*/  DFMA R26, R12.reuse, UR40, RZ ;  /* 0x000000280c1a7c2b */ /* 0x044fe200080000ff */
[----:B------:R-:W2:Y:S01]  /*1b70*/  LDCU.128 UR12, c[0x3][0x300] ;  /* 0x00c06000ff0c77ac */ /* 0x000ea20008000c00 */
[----:B----4-:R-:W-:-:S02]  /*1b80*/  DFMA R28, R12, UR8, RZ ;  /* 0x000000080c1c7c2b */ /* 0x010fc400080000ff */
[C---:B------:R-:W-:Y:S01]  /*1b90*/  DFMA R14, R12.reuse, UR16, RZ ;  /* 0x000000100c0e7c2b */ /* 0x040fe200080000ff */
[----:B------:R-:W4:Y:S01]  /*1ba0*/  LDCU.128 UR48, c[0x3][0x360] ;  /* 0x00c06c00ff3077ac */ /* 0x000f220008000c00 */
[----:B------:R-:W-:Y:S02]  /*1bb0*/  DFMA R38, R12, UR36, RZ ;  /* 0x000000240c267c2b */ /* 0x000fe400080000ff */
[C---:B0-----:R-:W-:Y:S01]  /*1bc0*/  DFMA R26, R10.reuse, UR42, R26 ;  /* 0x0000002a0a1a7c2b */ /* 0x041fe2000800001a */
[----:B------:R-:W0:Y:S01]  /*1bd0*/  LDCU.128 UR40, c[0x3][0x420] ;  /* 0x00c08400ff2877ac */ /* 0x000e220008000c00 */
[----:B------:R-:W-:Y:S02]  /*1be0*/  DFMA R28, R10, UR10, R28 ;  /* 0x0000000a0a1c7c2b */ /* 0x000fe4000800001c */
[C---:B-1----:R-:W-:Y:S01]  /*1bf0*/  DFMA R36, R12.reuse, UR28, RZ ;  /* 0x0000001c0c247c2b */ /* 0x042fe200080000ff */
[----:B------:R-:W1:Y:S01]  /*1c00*/  LDCU.128 UR8, c[0x3][0x3c0] ;  /* 0x00c07800ff0877ac */ /* 0x000e620008000c00 */
[----:B---3--:R-:W-:-:S02]  /*1c10*/  DFMA R34, R12, UR24, RZ ;  /* 0x000000180c227c2b */ /* 0x008fc400080000ff */
[C---:B------:R-:W-:Y:S01]  /*1c20*/  DFMA R32, R12.reuse, UR32, RZ ;  /* 0x000000200c207c2b */ /* 0x040fe200080000ff */
[----:B------:R-:W-:Y:S01]  /*1c30*/  UMOV UR44, UR4 ;  /* 0x00000004002c7c82 */ /* 0x000fe20008000000 */
[----:B------:R-:W-:Y:S01]  /*1c40*/  UMOV UR45, UR5 ;  /* 0x00000005002d7c82 */ /* 0x000fe20008000000 */
[----:B------:R-:W-:Y:S01]  /*1c50*/  UMOV UR58, UR6 ;  /* 0x00000006003a7c82 */ /* 0x000fe20008000000 */
[----:B------:R-:W-:Y:S01]  /*1c60*/  UMOV UR59, UR7 ;  /* 0x00000007003b7c82 */ /* 0x000fe20008000000 */
[----:B------:R-:W3:Y:S01]  /*1c70*/  LDCU.128 UR4, c[0x3][0x50] ;  /* 0x00c00a00ff0477ac */ /* 0x000ee20008000c00 */
[C---:B------:R-:W-:Y:S02]  /*1c80*/  DFMA R20, R12.reuse, UR20, RZ ;  /* 0x000000140c147c2b */ /* 0x040fe400080000ff */
[C---:B--2---:R-:W-:Y:S01]  /*1c90*/  DFMA R46, R12.reuse, UR12, RZ ;  /* 0x0000000c0c2e7c2b */ /* 0x044fe200080000ff */
[----:B------:R-:W2:Y:S01]  /*1ca0*/  LDCU.128 UR68, c[0x3][0x70] ;  /* 0x00c00e00ff4477ac */ /* 0x000ea20008000c00 */
[----:B----4-:R-:W-:-:S02]  /*1cb0*/  DFMA R16, R12, UR48, RZ ;  /* 0x000000300c107c2b */ /* 0x010fc400080000ff */
[----:B0-----:R-:W-:Y:S01]  /*1cc0*/  DFMA R22, R12, UR40, RZ ;  /* 0x000000280c167c2b */ /* 0x001fe200080000ff */
[----:B------:R-:W0:Y:S01]  /*1cd0*/  LDCU.128 UR60, c[0x3][0x10] ;  /* 0x00c00200ff3c77ac */ /* 0x000e220008000c00 */
[----:B------:R-:W-:Y:S02]  /*1ce0*/  DFMA R38, R10, UR38, R38 ;  /* 0x000000260a267c2b */ /* 0x000fe40008000026 */
[----:B-1----:R-:W-:Y:S01]  /*1cf0*/  DFMA R18, R12, UR8, RZ ;  /* 0x000000080c127c2b */ /* 0x002fe200080000ff */
[----:B------:R-:W1:Y:S01]  /*1d00*/  LDCU.128 UR72, c[0x3][0xd0] ;  /* 0x00c01a00ff4877ac */ /* 0x000e620008000c00 */
[C---:B------:R-:W-:Y:S02]  /*1d10*/  DFMA R12, R10.reuse, UR18, R14 ;  /* 0x000000120a0c7c2b */ /* 0x040fe4000800000e */
[C---:B------:R-:W-:Y:S01]  /*1d20*/  DFMA R36, R10.reuse, UR30, R36 ;  /* 0x0000001e0a247c2b */ /* 0x040fe20008000024 */
[----:B------:R-:W4:Y:S01]  /*1d30*/  LDCU.128 UR36, c[0x3][0x190] ;  /* 0x00c03200ff2477ac */ /* 0x000f220008000c00 */
[----:B------:R-:W-:-:S02]  /*1d40*/  DFMA R34, R10, UR26, R34 ;  /* 0x0000001a0a227c2b */ /* 0x000fc40008000022 */
[C---:B------:R-:W-:Y:S01]  /*1d50*/  DFMA R32, R10.reuse, UR34, R32 ;  /* 0x000000220a207c2b */ /* 0x040fe20008000020 */
[----:B---3--:R-:W-:Y:S01]  /*1d60*/  UMOV UR64, UR6 ;  /* 0x0000000600407c82 */ /* 0x008fe20008000000 */
[C---:B------:R-:W-:Y:S01]  /*1d70*/  DFMA R20, R10.reuse, UR22, R20 ;  /* 0x000000160a147c2b */ /* 0x040fe20008000014 */
[----:B------:R-:W-:Y:S01]  /*1d80*/  UMOV UR65, UR7 ;  /* 0x0000000700417c82 */ /* 0x000fe20008000000 */
[C---:B------:R-:W-:Y:S01]  /*1d90*/  DFMA R14, R10.reuse, UR14, R46 ;  /* 0x0000000e0a0e7c2b */ /* 0x040fe2000800002e */
[----:B------:R-:W-:Y:S01]  /*1da0*/  UMOV UR46, UR4 ;  /* 0x00000004002e7c82 */ /* 0x000fe20008000000 */
[C---:B------:R-:W-:Y:S01]  /*1db0*/  DFMA R16, R10.reuse, UR50, R16 ;  /* 0x000000320a107c2b */ /* 0x040fe20008000010 */
[----:B------:R-:W-:Y:S01]  /*1dc0*/  UMOV UR47, UR5 ;  /* 0x00000005002f7c82 */ /* 0x000fe20008000000 */
[C---:B------:R-:W-:Y:S01]  /*1dd0*/  DFMA R18, R10.reuse, UR10, R18 ;  /* 0x0000000a0a127c2b */ /* 0x040fe20008000012 */
[----:B------:R-:W-:Y:S01]  /*1de0*/  UMOV UR48, UR64 ;  /* 0x0000004000307c82 */ /* 0x000fe20008000000 */
[----:B------:R-:W-:Y:S01]  /*1df0*/  DFMA R10, R10, UR42, R22 ;  /* 0x0000002a0a0a7c2b */ /* 0x000fe20008000016 */
[----:B------:R-:W-:Y:S01]  /*1e00*/  UMOV UR49, UR65 ;  /* 0x0000004100317c82 */ /* 0x000fe20008000000 */
[----:B------:R-:W3:Y:S01]  /*1e10*/  LDS.64 R22, [R4+0x180] ;  /* 0x0001800004167984 */ /* 0x000ee20000000a00 */
[----:B------:R-:W3:Y:S01]  /*1e20*/  LDCU.128 UR64, c[0x3][0x90] ;  /* 0x00c01200ff4077ac */ /* 0x000ee20008000c00 */
[----:B--2---:R-:W-:-:S02]  /*1e30*/  DFMA R28, R8, UR68, R28 ;  /* 0x00000044081c7c2b */ /* 0x004fc4000800001c */
[C---:B0-----:R-:W-:Y:S01]  /*1e40*/  DFMA R26, R8.reuse, UR60, R26 ;  /* 0x0000003c081a7c2b */ /* 0x041fe2000800001a */
[----:B------:R-:W-:Y:S01]  /*1e50*/  UMOV UR50, UR46 ;  /* 0x0000002e00327c82 */ /* 0x000fe20008000000 */
[----:B------:R-:W-:Y:S01]  /*1e60*/  UMOV UR51, UR47 ;  /* 0x0000002f00337c82 */ /* 0x000fe20008000000 */
[----:B------:R-:W-:Y:S01]  /*1e70*/  UMOV UR68, UR44 ;  /* 0x0000002c00447c82 */ /* 0x000fe20008000000 */
[----:B------:R-:W-:Y:S01]  /*1e80*/  UMOV UR69, UR45 ;  /* 0x0000002d00457c82 */ /* 0x000fe20008000000 */
[----:B------:R-:W0:Y:S01]  /*1e90*/  LDCU.128 UR44, c[0x3][0xa0] ;  /* 0x00c01400ff2c77ac */ /* 0x000e220008000c00 */
[C---:B-1----:R-:W-:Y:S02]  /*1ea0*/  DFMA R38, R8.reuse, UR72, R38 ;  /* 0x0000004808267c2b */ /* 0x042fe40008000026 */
[----:B----4-:R-:W-:Y:S01]  /*1eb0*/  DFMA R34, R8, UR36, R34 ;  /* 0x0000002408227c2b */ /* 0x010fe20008000022 */
[----:B------:R-:W1:Y:S01]  /*1ec0*/  LDCU.128 UR32, c[0x3][0x250] ;  /* 0x00c04a00ff2077ac */ /* 0x000e620008000c00 */
[----:B------:R-:W-:-:S02]  /*1ed0*/  DFMA R26, R40, UR62, R26 ;  /* 0x0000003e281a7c2b */ /* 0x000fc4000800001a */
[C---:B------:R-:W-:Y:S01]  /*1ee0*/  DFMA R28, R40.reuse, UR70, R28 ;  /* 0x00000046281c7c2b */ /* 0x040fe2000800001c */
[----:B------:R-:W2:Y:S01]  /*1ef0*/  LDCU.128 UR24, c[0x3][0x2b0] ;  /* 0x00c05600ff1877ac */ /* 0x000ea20008000c00 */
[C---:B------:R-:W-:Y:S02]  /*1f00*/  DFMA R38, R40.reuse, UR74, R38 ;  /* 0x0000004a28267c2b */ /* 0x040fe40008000026 */
[----:B------:R-:W-:Y:S01]  /*1f10*/  DFMA R34, R40, UR38, R34 ;  /* 0x0000002628227c2b */ /* 0x000fe20008000022 */
[----:B------:R-:W4:Y:S01]  /*1f20*/  LDCU.128 UR4, c[0x3][0x130] ;  /* 0x00c02600ff0477ac */ /* 0x000f220008000c00 */
[----:B------:R-:W0:Y:S01]  /*1f30*/  LDCU.128 UR28, c[0x3][0x1f0] ;  /* 0x00c03e00ff1c77ac */ /* 0x000e220008000c00 */
[----:B------:R-:W3:Y:S01]  /*1f40*/  LDCU.128 UR20, c[0x3][0x310] ;  /* 0x00c06200ff1477ac */ /* 0x000ee20008000c00 */
[C---:B-1----:R-:W-:Y:S01]  /*1f50*/  DFMA R20, R8.reuse, UR32, R20 ;  /* 0x0000002008147c2b */ /* 0x042fe20008000014 */
[----:B------:R-:W1:Y:S01]  /*1f60*/  LDCU.128 UR16, c[0x3][0x370] ;  /* 0x00c06e00ff1077ac */ /* 0x000e620008000c00 */
[C---:B--2---:R-:W-:Y:S01]  /*1f70*/  DFMA R12, R8.reuse, UR24, R12 ;  /* 0x00000018080c7c2b */ /* 0x044fe2000800000c */
[----:B------:R-:W2:Y:S01]  /*1f80*/  LDCU.128 UR12, c[0x3][0x3d0] ;  /* 0x00c07a00ff0c77ac */ /* 0x000ea20008000c00 */
[----:B----4-:R-:W-:Y:S01]  /*1f90*/  DFMA R36, R8, UR4, R36 ;  /* 0x0000000408247c2b */ /* 0x010fe20008000024 */
[----:B------:R-:W4:Y:S03]  /*1fa0*/  LDCU.128 UR8, c[0x3][0x430] ;  /* 0x00c08600ff0877ac */ /* 0x000f260008000c00 */
[----:B------:R-:W-:-:S02]  /*1fb0*/  DFMA R20, R40, UR34, R20 ;  /* 0x0000002228147c2b */ /* 0x000fc40008000014 */
[C---:B0-----:R-:W-:Y:S01]  /*1fc0*/  DFMA R32, R8.reuse, UR28, R32 ;  /* 0x0000001c08207c2b */ /* 0x041fe20008000020 */
[----:B------:R-:W-:Y:S01]  /*1fd0*/  UMOV UR40, UR56 ;  /* 0x0000003800287c82 */ /* 0x000fe20008000000 */
[----:B------:R-:W-:Y:S01]  /*1fe0*/  UMOV UR41, UR57 ;  /* 0x0000003900297c82 */ /* 0x000fe20008000000 */
[----:B---3--:R-:W-:Y:S01]  /*1ff0*/  UMOV UR42, UR66 ;  /* 0x00000042002a7c82 */ /* 0x008fe20008000000 */
[----:B------:R-:W-:Y:S01]  /*2000*/  UMOV UR43, UR67 ;  /* 0x00000043002b7c82 */ /* 0x000fe20008000000 */
        /* <DEDUP_REMOVED lines=8> */
[----:B------:R-:W-:Y:S01]  /*2090*/  R2UR.FILL UR45, R24 ;  /* 0x00000000182d72ca */ /* 0x000fe200004e0000 */
[C---:B------:R-:W-:Y:S01]  /*20a0*/  DFMA R14, R8.reuse, UR20, R14 ;  /* 0x00000014080e7c2b */ /* 0x040fe2000800000e */
[----:B------:R-:W-:Y:S01]  /*20b0*/  R2UR.FILL UR44, R25 ;  /* 0x00000000192c72ca */ /* 0x000fe200004e0000 */
[C---:B-1----:R-:W-:Y:S01]  /*20c0*/  DFMA R16, R8.reuse, UR16, R16 ;  /* 0x0000001008107c2b */ /* 0x042fe20008000010 */
[----:B------:R-:W0:Y:S01]  /*20d0*/  LDS.64 R24, [R4+0x1e0] ;  /* 0x0001e00004187984 */ /* 0x000e220000000a00 */
[C---:B--2---:R-:W-:Y:S01]  /*20e0*/  DFMA R18, R8.reuse, UR12, R18 ;  /* 0x0000000c08127c2b */ /* 0x044fe20008000012 */
        /* <DEDUP_REMOVED lines=25> */
[C---:B------:R-:W-:Y:S01]  /*2280*/  DFMA R32, R40.reuse, UR30, R32 ;  /* 0x0000001e28207c2b */ /* 0x040fe20008000020 */
[----:B------:R-:W-:Y:S01]  /*2290*/  UMOV UR34, UR28 ;  /* 0x0000001c00227c82 */ /* 0x000fe20008000000 */
[----:B------:R-:W-:Y:S01]  /*22a0*/  UMOV UR35, UR29 ;  /* 0x0000001d00237c82 */ /* 0x000fe20008000000 */
[----:B------:R-:W-:Y:S01]  /*22b0*/  UMOV UR26, UR20 ;  /* 0x00000014001a7c82 */ /* 0x000fe20008000000 */
[----:B------:R-:W-:Y:S01]  /*22c0*/  UMOV UR27, UR21 ;  /* 0x00000015001b7c82 */ /* 0x000fe20008000000 */
[C---:B------:R-:W-:Y:S01]  /*22d0*/  DFMA R14, R40.reuse, UR22, R14 ;  /* 0x00000016280e7c2b */ /* 0x040fe2000800000e */
[----:B------:R-:W1:Y:S01]  /*22e0*/  LDCU.128 UR52, c[0x3][0x80] ;  /* 0x00c01000ff3477ac */ /* 0x000e620008000c00 */
[C---:B------:R-:W-:Y:S01]  /*22f0*/  DFMA R16, R40.reuse, UR18, R16 ;  /* 0x0000001228107c2b */ /* 0x040fe20008000010 */
[----:B------:R-:W2:Y:S01]  /*2300*/  LDS.64 R10, [R4+0x240] ;  /* 0x00024000040a7984 */ /* 0x000ea20000000a00 */
[----:B------:R-:W-:Y:S01]  /*2310*/  DFMA R18, R40, UR14, R18 ;  /* 0x0000000e28127c2b */ /* 0x000fe20008000012 */
[----:B------:R-:W3:Y:S01]  /*2320*/  LDCU.128 UR64, c[0x3][0xe0] ;  /* 0x00c01c00ff4077ac */ /* 0x000ee20008000c00 */
[----:B------:R-:W-:Y:S01]  /*2330*/  DFMA R26, R22, UR44, R26 ;  /* 0x0000002c161a7c2b */ /* 0x000fe2000800001a */
[----:B------:R-:W-:Y:S01]  /*2340*/  R2UR.FILL UR47, R42 ;  /* 0x000000002a2f72ca */ /* 0x000fe200004e0000 */
[----:B------:R-:W-:Y:S01]  /*2350*/  DFMA R40, R40, UR10, R8 ;  /* 0x0000000a28287c2b */ /* 0x000fe20008000008 */
[----:B------:R-:W4:Y:S01]  /*2360*/  LDCU.128 UR48, c[0x3][0x140] ;  /* 0x00c02800ff3077ac */ /* 0x000f220008000c00 */
[----:B------:R-:W-:Y:S01]  /*2370*/  R2UR.FILL UR46, R7 ;  /* 0x00000000072e72ca */ /* 0x000fe200004e0000 */
[----:B------:R-:W2:Y:S01]  /*2380*/  LDS.64 R8, [R4+0x2a0] ;  /* 0x0002a00004087984 */ /* 0x000ea20000000a00 */
[----:B------:R-:W4:Y:S01]  /*2390*/  LDCU.128 UR40, c[0x3][0x1a0] ;  /* 0x00c03400ff2877ac */ /* 0x000f220008000c00 */
[----:B------:R-:W4:Y:S01]  /*23a0*/  LDCU.128 UR60, c[0x3][0x200] ;  /* 0x00c04000ff3c77ac */ /* 0x000f220008000c00 */
[C---:B-1----:R-:W-:Y:S01]  /*23b0*/  DFMA R28, R22.reuse, UR52, R28 ;  /* 0x00000034161c7c2b */ /* 0x042fe2000800001c */
[----:B------:R-:W1:Y:S01]  /*23c0*/  LDCU.128 UR68, c[0x3][0x260] ;  /* 0x00c04c00ff4477ac */ /* 0x000e620008000c00 */
[----:B---3--:R-:W-:Y:S01]  /*23d0*/  DFMA R38, R22, UR64, R38 ;  /* 0x0000004016267c2b */ /* 0x008fe20008000026 */
[----:B------:R-:W3:Y:S06]  /*23e0*/  LDCU.128 UR4, c[0x3][0x2c0] ;  /* 0x00c05800ff0477ac */ /* 0x000eec0008000c00 */
[----:B0-----:R-:W-:-:S02]  /*23f0*/  DFMA R26, R24, UR46, R26 ;  /* 0x0000002e181a7c2b */ /* 0x001fc4000800001a */
[----:B----4-:R-:W-:Y:S01]  /*2400*/  DFMA R36, R22, UR48, R36 ;  /* 0x0000003016247c2b */ /* 0x010fe20008000024 */
[----:B------:R-:W0:Y:S01]  /*2410*/  LDCU.128 UR28, c[0x3][0x320] ;  /* 0x00c06400ff1c77ac */ /* 0x000e220008000c00 */
[----:B------:R-:W-:Y:S02]  /*2420*/  DFMA R28, R24, UR54, R28 ;  /* 0x00000036181c7c2b */ /* 0x000fe4000800001c */
[----:B------:R-:W-:Y:S01]  /*2430*/  DFMA R34, R22, UR40, R34 ;  /* 0x0000002816227c2b */ /* 0x000fe20008000022 */
[----:B------:R-:W4:Y:S01]  /*2440*/  LDCU.128 UR20, c[0x3][0x380] ;  /* 0x00c07000ff1477ac */ /* 0x000f220008000c00 */
[----:B------:R-:W-:Y:S02]  /*2450*/  DFMA R38, R24, UR66, R38 ;  /* 0x0000004218267c2b */ /* 0x000fe40008000026 */
[----:B------:R-:W-:Y:S01]  /*2460*/  DFMA R32, R22, UR60, R32 ;  /* 0x0000003c16207c2b */ /* 0x000fe20008000020 */
[----:B------:R-:W2:Y:S01]  /*2470*/  LDCU.128 UR12, c[0x3][0x3e0] ;  /* 0x00c07c00ff0c77ac */ /* 0x000ea20008000c00 */
[----:B------:R-:W-:-:S02]  /*2480*/  DFMA R36, R24, UR50, R36 ;  /* 0x0000003218247c2b */ /* 0x000fc40008000024 */
[C---:B-1----:R-:W-:Y:S01]  /*2490*/  DFMA R20, R22.reuse, UR68, R20 ;  /* 0x0000004416147c2b */ /* 0x042fe20008000014 */
[----:B------:R-:W-:Y:S01]  /*24a0*/  UMOV UR44, UR8 ;  /* 0x00000008002c7c82 */ /* 0x000fe20008000000 */
[----:B------:R-:W-:Y:S01]  /*24b0*/  UMOV UR45, UR9 ;  /* 0x00000009002d7c82 */ /* 0x000fe20008000000 */
[----:B------:R-:W1:Y:S01]  /*24c0*/  LDCU.128 UR8, c[0x3][0x440] ;  /* 0x00c08800ff0877ac */ /* 0x000e620008000c00 */
[----:B---3--:R-:W-:Y:S02]  /*24d0*/  DFMA R12, R22, UR4, R12 ;  /* 0x00000004160c7c2b */ /* 0x008fe4000800000c */
[----:B------:R-:W-:Y:S01]  /*24e0*/  DFMA R34, R24, UR42, R34 ;  /* 0x0000002a18227c2b */ /* 0x000fe20008000022 */
[----:B------:R-:W-:Y:S01]  /*24f0*/  UMOV UR52, UR74 ;  /* 0x0000004a00347c82 */ /* 0x000fe20008000000 */
[----:B0-----:R-:W-:Y:S01]  /*2500*/  DFMA R14, R22, UR28, R14 ;  /* 0x0000001c160e7c2b */ /* 0x001fe2000800000e */
[----:B------:R-:W-:Y:S01]  /*2510*/  UMOV UR53, UR75 ;  /* 0x0000004b00357c82 */ /* 0x000fe20008000000 */
[----:B------:R-:W-:Y:S01]  /*2520*/  DFMA R32, R24, UR62, R32 ;  /* 0x0000003e18207c2b */ /* 0x000fe20008000020 */
[----:B------:R-:W-:Y:S01]  /*2530*/  UMOV UR64, UR16 ;  /* 0x0000001000407c82 */ /* 0x000fe20008000000 */
[----:B----4-:R-:W-:Y:S01]  /*2540*/  DFMA R16, R22, UR20, R16 ;  /* 0x0000001416107c2b */ /* 0x010fe20008000010 */
[----:B------:R-:W-:Y:S01]  /*2550*/  UMOV UR65, UR17 ;  /* 0x0000001100417c82 */ /* 0x000fe20008000000 */
[----:B------:R-:W-:Y:S01]  /*2560*/  DFMA R20, R24, UR70, R20 ;  /* 0x0000004618147c2b */ /* 0x000fe20008000014 */
[----:B------:R-:W-:Y:S01]  /*2570*/  UMOV UR36, UR56 ;  /* 0x0000003800247c82 */ /* 0x000fe20008000000 */
[----:B--2---:R-:W-:Y:S01]  /*2580*/  DFMA R18, R22, UR12, R18 ;  /* 0x0000000c16127c2b */ /* 0x004fe20008000012 */
[----:B------:R-:W-:Y:S01]  /*2590*/  UMOV UR37, UR57 ;  /* 0x0000003900257c82 */ /* 0x000fe20008000000 */
[C---:B------:R-:W-:Y:S01]  /*25a0*/  DFMA R12, R24.reuse, UR6, R12 ;  /* 0x00000006180c7c2b */ /* 0x040fe2000800000c */
[----:B------:R-:W0:Y:S01]  /*25b0*/  LDCU.128 UR16, c[0x3][0xf0] ;  /* 0x00c01e00ff1077ac */ /* 0x000e220008000c00 */
[----:B------:R-:W-:-:S02]  /*25c0*/  DFMA R14, R24, UR30, R14 ;  /* 0x0000001e180e7c2b */ /* 0x000fc4000800000e */
[----:B-1----:R-:W-:Y:S01]  /*25d0*/  DFMA R22, R22, UR8, R40 ;  /* 0x0000000816167c2b */ /* 0x002fe20008000028 */
[----:B------:R-:W-:Y:S01]  /*25e0*/  UMOV UR8, UR44 ;  /* 0x0000002c00087c82 */ /* 0x000fe20008000000 */
[C---:B------:R-:W-:Y:S01]  /*25f0*/  DFMA R16, R24.reuse, UR22, R16 ;  /* 0x0000001618107c2b */ /* 0x040fe20008000010 */
[----:B------:R-:W-:Y:S01]  /*2600*/  UMOV UR9, UR45 ;  /* 0x0000002d00097c82 */ /* 0x000fe20008000000 */
[C---:B------:R-:W-:Y:S01]  /*2610*/  DFMA R18, R24.reuse, UR14, R18 ;  /* 0x0000000e18127c2b */ /* 0x040fe20008000012 */
[----:B------:R-:W1:Y:S01]  /*2620*/  LDCU.128 UR44, c[0x3][0x270] ;  /* 0x00c04e00ff2c77ac */ /* 0x000e620008000c00 */
[----:B------:R-:W-:Y:S02]  /*2630*/  LDS.64 R40, [R4+0x360] ;  /* 0x0003600004287984 */ /* 0x000fe40000000a00 */
[----:B------:R-:W-:Y:S01]  /*2640*/  DFMA R24, R24, UR10, R22 ;  /* 0x0000000a18187c2b */ /* 0x000fe20008000016 */
[----:B------:R-:W-:Y:S01]  /*2650*/  UMOV UR48, UR72 ;  /* 0x0000004800307c82 */ /* 0x000fe20008000000 */
[----:B------:R-:W2:Y:S01]  /*2660*/  LDS.64 R22, [R4+0x300] ;  /* 0x0003000004167984 */ /* 0x000ea20000000a00 */
        /* <DEDUP_REMOVED lines=15> */
[----:B------:R-:W3:Y:S01]  /*2760*/  LDCU.128 UR52, c[0x3][0x2d0] ;  /* 0x00c05a00ff3477ac */ /* 0x000ee20008000c00 */
[----:B0-----:R-:W-:-:S02]  /*2770*/  DFMA R38, R10, UR16, R38 ;  /* 0x000000100a267c2b */ /* 0x001fc40008000026 */
[C---:B-1----:R-:W-:Y:S01]  /*2780*/  DFMA R20, R10.reuse, UR44, R20 ;  /* 0x0000002c0a147c2b */ /* 0x042fe20008000014 */
[----:B------:R-:W0:Y:S01]  /*2790*/  LDCU.128 UR32, c[0x3][0x150] ;  /* 0x00c02a00ff2077ac */ /* 0x000e220008000c00 */
[----:B------:R-:W-:Y:S01]  /*27a0*/  DFMA R26, R10, UR60, R26 ;  /* 0x0000003c0a1a7c2b */ /* 0x000fe2000800001a */
[----:B------:R-:W1:Y:S03]  /*27b0*/  LDCU.128 UR24, c[0x3][0x1b0] ;  /* 0x00c03600ff1877ac */ /* 0x000e660008000c00 */
[C---:B------:R-:W-:Y:S02]  /*27c0*/  DFMA R38, R8.reuse, UR18, R38 ;  /* 0x0000001208267c2b */ /* 0x040fe40008000026 */
[----:B------:R-:W-:Y:S01]  /*27d0*/  DFMA R20, R8, UR46, R20 ;  /* 0x0000002e08147c2b */ /* 0x000fe20008000014 */
[----:B------:R-:W4:Y:S01]  /*27e0*/  LDCU.128 UR36, c[0x3][0x210] ;  /* 0x00c04200ff2477ac */ /* 0x000f220008000c00 */
[----:B------:R-:W2:Y:S01]  /*27f0*/  LDCU.128 UR40, c[0x3][0x330] ;  /* 0x00c06600ff2877ac */ /* 0x000ea20008000c00 */
[C---:B---3--:R-:W-:Y:S01]  /*2800*/  DFMA R12, R10.reuse, UR52, R12 ;  /* 0x000000340a0c7c2b */ /* 0x048fe2000800000c */
        /* <DEDUP_REMOVED lines=8> */
[C---:B0-----:R-:W-:Y:S01]  /*2890*/  DFMA R36, R10.reuse, UR32, R36 ;  /* 0x000000200a247c2b */ /* 0x041fe20008000024 */
[----:B------:R-:W0:Y:S01]  /*28a0*/  LDCU.128 UR4, c[0x3][0x3f0] ;  /* 0x00c07e00ff0477ac */ /* 0x000e220008000c00 */
[C---:B-1----:R-:W-:Y:S02]  /*28b0*/  DFMA R34, R10.reuse, UR24, R34 ;  /* 0x000000180a227c2b */ /* 0x042fe40008000022 */
[C---:B----4-:R-:W-:Y:S01]  /*28c0*/  DFMA R32, R10.reuse, UR36, R32 ;  /* 0x000000240a207c2b */ /* 0x050fe20008000020 */
[----:B------:R-:W1:Y:S01]  /*28d0*/  LDCU.128 UR12, c[0x3][0x450] ;  /* 0x00c08a00ff0c77ac */ /* 0x000e620008000c00 */
[----:B--2---:R-:W-:Y:S02]  /*28e0*/  DFMA R14, R10, UR40, R14 ;  /* 0x000000280a0e7c2b */ /* 0x004fe4000800000e */
[C---:B------:R-:W-:Y:S01]  /*28f0*/  DFMA R12, R8.reuse, UR54, R12 ;  /* 0x00000036080c7c2b */ /* 0x040fe2000800000c */
[----:B------:R-:W-:Y:S01]  /*2900*/  UMOV UR16, UR20 ;  /* 0x0000001400107c82 */ /* 0x000fe20008000000 */
[----:B------:R-:W-:Y:S01]  /*2910*/  UMOV UR17, UR21 ;  /* 0x0000001500117c82 */ /* 0x000fe20008000000 */
[----:B------:R-:W-:Y:S01]  /*2920*/  UMOV UR44, UR8 ;  /* 0x00000008002c7c82 */ /* 0x000fe20008000000 */
[----:B------:R-:W-:Y:S01]  /*2930*/  UMOV UR45, UR9 ;  /* 0x00000009002d7c82 */ /* 0x000fe20008000000 */
[----:B------:R-:W2:Y:S01]  /*2940*/  LDCU.128 UR72, c[0x3][0x100] ;  /* 0x00c02000ff4877ac */ /* 0x000ea20008000c00 */
[----:B------:R-:W-:-:S02]  /*2950*/  DFMA R36, R8, UR34, R36 ;  /* 0x0000002208247c2b */ /* 0x000fc40008000024 */
[----:B---3--:R-:W-:Y:S01]  /*2960*/  DFMA R16, R10, UR48, R16 ;  /* 0x000000300a107c2b */ /* 0x008fe20008000010 */
[----:B------:R-:W3:Y:S01]  /*2970*/  LDCU.128 UR20, c[0x3][0x160] ;  /* 0x00c02c00ff1477ac */ /* 0x000ee20008000c00 */
[----:B------:R-:W-:Y:S02]  /*2980*/  DFMA R34, R8, UR26, R34 ;  /* 0x0000001a08227c2b */ /* 0x000fe40008000022 */
[----:B0-----:R-:W-:Y:S01]  /*2990*/  DFMA R18, R10, UR4, R18 ;  /* 0x000000040a127c2b */ /* 0x001fe20008000012 */
[----:B------:R-:W0:Y:S01]  /*29a0*/  LDCU.128 UR8, c[0x3][0x1c0] ;  /* 0x00c03800ff0877ac */ /* 0x000e220008000c00 */
[----:B------:R-:W-:Y:S02]  /*29b0*/  DFMA R32, R8, UR38, R32 ;  /* 0x0000002608207c2b */ /* 0x000fe40008000020 */
[----:B-1----:R-:W-:Y:S01]  /*29c0*/  DFMA R24, R10, UR12, R24 ;  /* 0x0000000c0a187c2b */ /* 0x002fe20008000018 */
[----:B------:R-:W-:Y:S01]  /*29d0*/  UMOV UR36, UR66 ;  /* 0x0000004200247c82 */ /* 0x000fe20008000000 */
[----:B------:R-:W1:Y:S01]  /*29e0*/  LDS.64 R10, [R4+0x3c0] ;  /* 0x0003c000040a7984 */ /* 0x000e620000000a00 */
        /* <DEDUP_REMOVED lines=14> */
[----:B------:R-:W4:Y:S01]  /*2ad0*/  LDCU.128 UR68, c[0x3][0x280] ;  /* 0x00c05000ff4477ac */ /* 0x000f220008000c00 */
        /* <DEDUP_REMOVED lines=10> */
[----:B------:R-:W-:Y:S01]  /*2b80*/  DFMA R24, R8, UR14, R24 ;  /* 0x0000000e08187c2b */ /* 0x000fe20008000018 */
[----:B------:R-:W1:Y:S01]  /*2b90*/  LDCU.128 UR24, c[0x3][0x340] ;  /* 0x00c06800ff1877ac */ /* 0x000e620008000c00 */
[----:B------:R-:W1:Y:S01]  /*2ba0*/  LDS.64 R8, [R4+0x420] ;  /* 0x0004200004087984 */ /* 0x000e620000000a00 */
[C---:B------:R-:W-:Y:S01]  /*2bb0*/  DFMA R26, R22.reuse, UR54, R26 ;  /* 0x00000036161a7c2b */ /* 0x040fe2000800001a */
[----:B------:R-:W1:Y:S01]  /*2bc0*/  LDCU.128 UR32, c[0x3][0x3a0] ;  /* 0x00c07400ff2077ac */ /* 0x000e620008000c00 */
[C---:B------:R-:W-:Y:S02]  /*2bd0*/  DFMA R28, R22.reuse, UR46, R28 ;  /* 0x0000002e161c7c2b */ /* 0x040fe4000800001c */
[C---:B--2---:R-:W-:Y:S01]  /*2be0*/  DFMA R38, R22.reuse, UR72, R38 ;  /* 0x0000004816267c2b */ /* 0x044fe20008000026 */
[----:B------:R-:W2:Y:S01]  /*2bf0*/  LDCU.128 UR36, c[0x3][0x400] ;  /* 0x00c08000ff2477ac */ /* 0x000ea20008000c00 */
[C---:B---3--:R-:W-:Y:S02]  /*2c00*/  DFMA R36, R22.reuse, UR20, R36 ;  /* 0x0000001416247c2b */ /* 0x048fe40008000024 */
[C---:B0-----:R-:W-:Y:S01]  /*2c10*/  DFMA R34, R22.reuse, UR8, R34 ;  /* 0x0000000816227c2b */ /* 0x041fe20008000022 */
[----:B------:R-:W0:Y:S01]  /*2c20*/  LDCU.128 UR40, c[0x3][0x460] ;  /* 0x00c08c00ff2877ac */ /* 0x000e220008000c00 */
[----:B----4-:R-:W-:-:S02]  /*2c30*/  DFMA R32, R22, UR64, R32 ;  /* 0x0000004016207c2b */ /* 0x010fc40008000020 */
[----:B------:R-:W-:Y:S01]  /*2c40*/  DFMA R20, R22, UR68, R20 ;  /* 0x0000004416147c2b */ /* 0x000fe20008000014 */
[----:B------:R-:W-:Y:S01]  /*2c50*/  UMOV UR72, UR44 ;  /* 0x0000002c00487c82 */ /* 0x000fe20008000000 */
[----:B------:R-:W-:Y:S01]  /*2c60*/  UMOV UR73, UR45 ;  /* 0x0000002d00497c82 */ /* 0x000fe20008000000 */
[----:B------:R-:W-:Y:S01]  /*2c70*/  UMOV UR64, UR12 ;  /* 0x0000000c00407c82 */ /* 0x000fe20008000000 */
[----:B------:R-:W-:Y:S01]  /*2c80*/  UMOV UR65, UR13 ;  /* 0x0000000d00417c82 */ /* 0x000fe20008000000 */
[----:B------:R-:W-:Y:S01]  /*2c90*/  UMOV UR68, UR4 ;  /* 0x0000000400447c82 */ /* 0x000fe20008000000 */
[----:B------:R-:W-:Y:S01]  /*2ca0*/  UMOV UR69, UR5 ;  /* 0x0000000500457c82 */ /* 0x000fe20008000000 */
[C---:B------:R-:W-:Y:S01]  /*2cb0*/  DFMA R26, R40.reuse, UR52, R26 ;  /* 0x00000034281a7c2b */ /* 0x040fe2000800001a */
[----:B------:R-:W3:Y:S01]  /*2cc0*/  LDCU.128 UR56, c[0x3][0xb0] ;  /* 0x00c01600ff3877ac */ /* 0x000ee20008000c00 */
[C---:B------:R-:W-:Y:S02]  /*2cd0*/  DFMA R28, R40.reuse, UR72, R28 ;  /* 0x00000048281c7c2b */ /* 0x040fe4000800001c */
[C---:B------:R-:W-:Y:S01]  /*2ce0*/  DFMA R38, R40.reuse, UR74, R38 ;  /* 0x0000004a28267c2b */ /* 0x040fe20008000026 */
[----:B------:R-:W4:Y:S01]  /*2cf0*/  LDCU.128 UR60, c[0x3][0x110] ;  /* 0x00c02200ff3c77ac */ /* 0x000f220008000c00 */
[----:B------:R-:W-:-:S02]  /*2d00*/  DFMA R36, R40, UR22, R36 ;  /* 0x0000001628247c2b */ /* 0x000fc40008000024 */
[----:B------:R-:W-:Y:S01]  /*2d10*/  DFMA R34, R40, UR10, R34 ;  /* 0x0000000a28227c2b */ /* 0x000fe20008000022 */
[----:B------:R-:W4:Y:S01]  /*2d20*/  LDCU.128 UR28, c[0x3][0x170] ;  /* 0x00c02e00ff1c77ac */ /* 0x000f220008000c00 */
[C---:B-1----:R-:W-:Y:S02]  /*2d30*/  DFMA R12, R22.reuse, UR16, R12 ;  /* 0x00000010160c7c2b */ /* 0x042fe4000800000c */
[C---:B------:R-:W-:Y:S01]  /*2d40*/  DFMA R14, R22.reuse, UR24, R14 ;  /* 0x00000018160e7c2b */ /* 0x040fe2000800000e */
[----:B------:R-:W1:Y:S01]  /*2d50*/  LDCU.128 UR48, c[0x3][0x1d0] ;  /* 0x00c03a00ff3077ac */ /* 0x000e620008000c00 */
[C---:B------:R-:W-:Y:S02]  /*2d60*/  DFMA R16, R22.reuse, UR32, R16 ;  /* 0x0000002016107c2b */ /* 0x040fe40008000010 */
[C---:B--2---:R-:W-:Y:S01]  /*2d70*/  DFMA R18, R22.reuse, UR36, R18 ;  /* 0x0000002416127c2b */ /* 0x044fe20008000012 */
[----:B------:R-:W2:Y:S01]  /*2d80*/  LDCU.128 UR44, c[0x3][0x230] ;  /* 0x00c04600ff2c77ac */ /* 0x000ea20008000c00 */
[----:B0-----:R-:W-:-:S02]  /*2d90*/  DFMA R24, R22, UR40, R24 ;  /* 0x0000002816187c2b */ /* 0x001fc40008000018 */
[C---:B------:R-:W-:Y:S01]  /*2da0*/  DFMA R32, R40.reuse, UR66, R32 ;  /* 0x0000004228207c2b */ /* 0x040fe20008000020 */
[----:B------:R-:W0:Y:S01]  /*2db0*/  LDCU.128 UR12, c[0x3][0x290] ;  /* 0x00c05200ff0c77ac */ /* 0x000e220008000c00 */
[C---:B------:R-:W-:Y:S02]  /*2dc0*/  DFMA R20, R40.reuse, UR70, R20 ;  /* 0x0000004628147c2b */ /* 0x040fe40008000014 */
[C---:B------:R-:W-:Y:S01]  /*2dd0*/  DFMA R12, R40.reuse, UR18, R12 ;  /* 0x00000012280c7c2b */ /* 0x040fe2000800000c */
[----:B------:R-:W0:Y:S01]  /*2de0*/  LDCU.128 UR4, c[0x3][0x2f0] ;  /* 0x00c05e00ff0477ac */ /* 0x000e220008000c00 */
[C---:B------:R-:W-:Y:S02]  /*2df0*/  DFMA R14, R40.reuse, UR26, R14 ;  /* 0x0000001a280e7c2b */ /* 0x040fe4000800000e */
[C---:B------:R-:W-:Y:S01]  /*2e00*/  DFMA R16, R40.reuse, UR34, R16 ;  /* 0x0000002228107c2b */ /* 0x040fe20008000010 */
[----:B------:R-:W0:Y:S01]  /*2e10*/  LDCU.128 UR52, c[0x3][0x350] ;  /* 0x00c06a00ff3477ac */ /* 0x000e220008000c00 */
[----:B------:R-:W-:-:S02]  /*2e20*/  DFMA R18, R40, UR38, R18 ;  /* 0x0000002628127c2b */ /* 0x000fc40008000012 */
[----:B------:R-:W-:Y:S01]  /*2e30*/  DFMA R24, R40, UR42, R24 ;  /* 0x0000002a28187c2b */ /* 0x000fe20008000018 */
[----:B------:R-:W0:Y:S01]  /*2e40*/  LDCU.128 UR72, c[0x3][0x3b0] ;  /* 0x00c07600ff4877ac */ /* 0x000e220008000c00 */
[C---:B------:R-:W-:Y:S02]  /*2e50*/  DFMA R26, R10.reuse, UR68, R26 ;  /* 0x000000440a1a7c2b */ /* 0x040fe4000800001a */
[C---:B---3--:R-:W-:Y:S01]  /*2e60*/  DFMA R28, R10.reuse, UR56, R28 ;  /* 0x000000380a1c7c2b */ /* 0x048fe2000800001c */
[----:B------:R-:W3:Y:S01]  /*2e70*/  LDCU.128 UR8, c[0x3][0x410] ;  /* 0x00c08200ff0877ac */ /* 0x000ee20008000c00 */
[C---:B----4-:R-:W-:Y:S02]  /*2e80*/  DFMA R38, R10.reuse, UR60, R38 ;  /* 0x0000003c0a267c2b */ /* 0x050fe40008000026 */
[C---:B------:R-:W-:Y:S01]  /*2e90*/  DFMA R36, R10.reuse, UR28, R36 ;  /* 0x0000001c0a247c2b */ /* 0x040fe20008000024 */
[----:B------:R-:W4:Y:S01]  /*2ea0*/  LDCU.128 UR20, c[0x3][0x470] ;  /* 0x00c08e00ff1477ac */ /* 0x000f220008000c00 */
[----:B-1----:R-:W-:-:S02]  /*2eb0*/  DFMA R34, R10, UR48, R34 ;  /* 0x000000300a227c2b */ /* 0x002fc40008000022 */
[C---:B--2---:R-:W-:Y:S02]  /*2ec0*/  DFMA R32, R10.reuse, UR44, R32 ;  /* 0x0000002c0a207c2b */ /* 0x044fe40008000020 */
[C---:B0-----:R-:W-:Y:S02]  /*2ed0*/  DFMA R20, R10.reuse, UR12, R20 ;  /* 0x0000000c0a147c2b */ /* 0x041fe40008000014 */
[C---:B------:R-:W-:Y:S02]  /*2ee0*/  DFMA R12, R10.reuse, UR4, R12 ;  /* 0x000000040a0c7c2b */ /* 0x040fe4000800000c */
[C---:B------:R-:W-:Y:S02]  /*2ef0*/  DFMA R14, R10.reuse, UR52, R14 ;  /* 0x000000340a0e7c2b */ /* 0x040fe4000800000e */
[----:B------:R-:W-:Y:S02]  /*2f00*/  DFMA R16, R10, UR72, R16 ;  /* 0x000000480a107c2b */ /* 0x000fe40008000010 */
[----:B------:R-:W-:-:S02]  /*2f10*/  DFMA R26, R8, UR64, R26 ;  /* 0x00000040081a7c2b */ /* 0x000fc4000800001a */
[----:B---3--:R-:W-:Y:S02]  /*2f20*/  DFMA R18, R10, UR8, R18 ;  /* 0x000000080a127c2b */ /* 0x008fe40008000012 */
[----:B------:R-:W-:Y:S02]  /*2f30*/  DFMA R28, R8, UR58, R28 ;  /* 0x0000003a081c7c2b */ /* 0x000fe4000800001c */
[----:B----4-:R-:W-:Y:S01]  /*2f40*/  DFMA R24, R10, UR20, R24 ;  /* 0x000000140a187c2b */ /* 0x010fe20008000018 */
[----:B------:R2:W-:Y:S01]  /*2f50*/  STS.64 [R4], R26 ;  /* 0x0000001a04007388 */ /* 0x0005e20000000a00 */
[C---:B------:R-:W-:Y:S02]  /*2f60*/  DFMA R38, R8.reuse, UR62, R38 ;  /* 0x0000003e08267c2b */ /* 0x040fe40008000026 */
[C---:B------:R-:W-:Y:S01]  /*2f70*/  DFMA R36, R8.reuse, UR30, R36 ;  /* 0x0000001e08247c2b */ /* 0x040fe20008000024 */
        /* <DEDUP_REMOVED lines=17> */
[----:B------:R2:W-:Y:S04]  /*3090*/  STS.64 [R4+0x3c0], R18 ;  /* 0x0003c01204007388 */ /* 0x0005e80000000a00 */
[----:B------:R2:W-:Y:S02]  /*30a0*/  STS.64 [R4+0x420], R24 ;  /* 0x0004201804007388 */ /* 0x0005e40000000a00 */
.L_x_168:
[----:B------:R-:W-:Y:S05]  /*30b0*/  BSYNC.RECONVERGENT B0 ;  /* 0x0000000000007941 */ /* 0x000fea0003800200 */
.L_x_167:
[----:B------:R-:W-:Y:S01]  /*30c0*/  PRMT R2, R2, 0x5410, R3 ;  /* 0x0000541002027816 */ /* 0x000fe20000000003 */
[----:B------:R-:W-:Y:S01]  /*30d0*/  UMOV UR4, 0xc90 ;  /* 0x00000c9000047882 */ /* 0x000fe20000000000 */
[----:B------:R-:W-:Y:S01]  /*30e0*/  IMAD R58, R6, 0x60, R5 ;  /* 0x00000060063a7824 */ /* 0x000fe200078e0205 */
[----:B------:R-:W-:Y:S02]  /*30f0*/  BAR.SYNC.DEFER_BLOCKING 0x0 ;  /* 0x0000000000007b1d */ /* 0x000fe40000010000 */
[----:B------:R-:W-:-:S04]  /*3100*/  IDP.2A.LO.U16.U8 R3, R2, UR4, RZ ;  /* 0x0000000402037c26 */ /* 0x000fc800080010ff */
[----:B------:R-:W-:Y:S01]  /*3110*/  IMAD R5, R0, 0x6c0, R3 ;  /* 0x000006c000057824 */ /* 0x000fe200078e0203 */
[----:B------:R-:W-:Y:S01]  /*3120*/  CS2R R2, SRZ ;  /* 0x0000000000027805 */ /* 0x000fe2000001ff00 */
[----:B------:R-:W3:Y:S02]  /*3130*/  LDCU.128 UR4, c[0x3][URZ] ;  /* 0x00c00000ff0477ac */ /* 0x000ee40008000c00 */
[----:B------:R-:W-:Y:S01]  /*3140*/  IMAD.WIDE R30, R5, 0x8, R30 ;  /* 0x00000008051e7825 */ /* 0x000fe200078e021e */
[----:B------:R-:W4:Y:S04]  /*3150*/  LDCU.128 UR8, c[0x3][0x10] ;  /* 0x00c00200ff0877ac */ /* 0x000f280008000c00 */
[----:B------:R-:W3:Y:S01]  /*3160*/  @!P0 LDG.E.64.CONSTANT R2, desc[UR76][R30.64] ;  /* 0x0000004c1e028981 */ /* 0x000ee2000c1e9b00 */
[----:B------:R-:W1:Y:S01]  /*3170*/  LDCU.128 UR68, c[0x3][0x120] ;  /* 0x00c02400ff4477ac */ /* 0x000e620008000c00 */
[----:B------:R-:W1:Y:S02]  /*3180*/  LDCU.128 UR48, c[0x3][0x60] ;  /* 0x00c00c00ff3077ac */ /* 0x000e640008000c00 */
[----:B0----5:R-:W3:Y:S01]  /*3190*/  LDS.128 R8, [R58] ;  /* 0x000000003a087984 */ /* 0x021ee20000000c00 */
[----:B------:R-:W0:Y:S03]  /*31a0*/  LDCU.128 UR52, c[0x3][0xc0] ;  /* 0x00c01800ff3477ac */ /* 0x000e260008000c00 */
[----:B--2---:R-:W2:Y:S01]  /*31b0*/  LDS.128 R4, [R58+0x10] ;  /* 0x000010003a047984 */ /* 0x004ea20000000c00 */
[----:B------:R-:W0:Y:S03]  /*31c0*/  LDCU.128 UR56, c[0x3][0x180] ;  /* 0x00c03000ff3877ac */ /* 0x000e260008000c00 */
[----:B------:R-:W2:Y:S01]  /*31d0*/  LDS.128 R24, [R58+0x20] ;  /* 0x000020003a187984 */ /* 0x000ea20000000c00 */
[----:B------:R-:W0:Y:S01]  /*31e0*/  LDCU.128 UR60, c[0x3][0x1e0] ;  /* 0x00c03c00ff3c77ac */ /* 0x000e220008000c00 */
[----:B------:R-:W0:Y:S01]  /*31f0*/  LDCU.128 UR64, c[0x3][0x240] ;  /* 0x00c04800ff4077ac */ /* 0x000e220008000c00 */
[----:B----4-:R-:W-:Y:S01]  /*3200*/  UMOV UR74, UR10 ;  /* 0x0000000a004a7c82 */ /* 0x010fe20008000000 */
[----:B------:R-:W-:Y:S01]  /*3210*/  UMOV UR75, UR11 ;  /* 0x0000000b004b7c82 */ /* 0x000fe20008000000 */
[----:B------:R-:W-:Y:S01]  /*3220*/  UMOV UR72, UR8 ;  /* 0x0000000800487c82 */ /* 0x000fe20008000000 */
[----:B------:R-:W-:Y:S01]  /*3230*/  UMOV UR73, UR9 ;  /* 0x0000000900497c82 */ /* 0x000fe20008000000 */
[----:B------:R-:W4:Y:S01]  /*3240*/  LDCU.128 UR16, c[0x3][0x300] ;  /* 0x00c06000ff1077ac */ /* 0x000f220008000c00 */
[----:B------:R-:W4:Y:S01]  /*3250*/  LDCU.128 UR8, c[0x3][0x360] ;  /* 0x00c06c00ff0877ac */ /* 0x000f220008000c00 */
[----:B------:R-:W4:Y:S01]  /*3260*/  LDCU.128 UR12, c[0x3][0x3c0] ;  /* 0x00c07800ff0c77ac */ /* 0x000f220008000c00 */
[----:B------:R-:W2:Y:S01]  /*3270*/  LDCU.128 UR20, c[0x3][0x2a0] ;  /* 0x00c05400ff1477ac */ /* 0x000ea20008000c00 */
[----:B------:R-:W2:Y:S01]  /*3280*/  LDCU.128 UR24, c[0x3][0x70] ;  /* 0x00c00e00ff1877ac */ /* 0x000ea20008000c00 */
[----:B---3--:R-:W-:Y:S01]  /*3290*/  DFMA R56, R8, UR4, RZ ;  /* 0x0000000408387c2b */ /* 0x008fe200080000ff */
[----:B------:R-:W3:Y:S01]  /*32a0*/  LDCU.128 UR28, c[0x3][0xd0] ;  /* 0x00c01a00ff1c77ac */ /* 0x000ee20008000c00 */
[----:B------:R-:W3:Y:S06]  /*32b0*/  LDCU.128 UR32, c[0x3][0x130] ;  /* 0x00c02600ff2077ac */ /* 0x000eec0008000c00 */
[----:B------:R-:W-:Y:S01]  /*32c0*/  DFMA R56, R10, UR6, R56 ;  /* 0x000000060a387c2b */ /* 0x000fe20008000038 */
[----:B------:R-:W2:Y:S01]  /*32d0*/  LDCU.128 UR4, c[0x3][0x420] ;  /* 0x00c08400ff0477ac */ /* 0x000ea20008000c00 */
[----:B-1----:R-:W-:-:S02]  /*32e0*/  DFMA R46, R8, UR68, RZ ;  /* 0x00000044082e7c2b */ /* 0x002fc400080000ff */
[C---:B------:R-:W-:Y:S01]  /*32f0*/  DFMA R50, R8.reuse, UR48, RZ ;  /* 0x0000003008327c2b */ /* 0x040fe200080000ff */
[----:B------:R-:W1:Y:S01]  /*3300*/  LDCU.128 UR36, c[0x3][0x190] ;  /* 0x00c03200ff2477ac */ /* 0x000e620008000c00 */
[C---:B0-----:R-:W-:Y:S02]  /*3310*/  DFMA R54, R8.reuse, UR52, RZ ;  /* 0x0000003408367c2b */ /* 0x041fe400080000ff */
[C---:B------:R-:W-:Y:S01]  /*3320*/  DFMA R52, R8.reuse, UR56, RZ ;  /* 0x0000003808347c2b */ /* 0x040fe200080000ff */
[----:B------:R-:W0:Y:S01]  /*3330*/  LDCU.128 UR40, c[0x3][0x1f0] ;  /* 0x00c03e00ff2877ac */ /* 0x000e220008000c00 */
[C---:B------:R-:W-:Y:S02]  /*3340*/  DFMA R34, R8.reuse, UR60, RZ ;  /* 0x0000003c08227c2b */ /* 0x040fe400080000ff */
[----:B------:R-:W-:Y:S01]  /*3350*/  DFMA R36, R8, UR64, RZ ;  /* 0x0000004008247c2b */ /* 0x000fe200080000ff */
[----:B------:R-:W0:Y:S01]  /*3360*/  LDCU.128 UR44, c[0x3][0x250] ;  /* 0x00c04a00ff2c77ac */ /* 0x000e220008000c00 */
[C---:B------:R-:W-:Y:S01]  /*3370*/  DFMA R46, R10.reuse, UR70, R46 ;  /* 0x000000460a2e7c2b */ /* 0x040fe2000800002e */
[----:B----4-:R-:W-:Y:S01]  /*3380*/  IMAD.U32 R12, RZ, RZ, UR16 ;  /* 0x00000010ff0c7e24 */ /* 0x010fe2000f8e00ff */
[----:B------:R-:W-:Y:S01]  /*3390*/  DFMA R50, R10, UR50, R50 ;  /* 0x000000320a327c2b */ /* 0x000fe20008000032 */
[----:B------:R-:W4:Y:S01]  /*33a0*/  LDCU.128 UR68, c[0x3][0x20] ;  /* 0x00c00400ff4477ac */ /* 0x000f220008000c00 */
[----:B------:R-:W-:-:S02]  /*33b0*/  IMAD.U32 R13, RZ, RZ, UR17 ;  /* 0x00000011ff0d7e24 */ /* 0x000fc4000f8e00ff */
[----:B------:R-:W-:Y:S01]  /*33c0*/  IMAD.U32 R14, RZ, RZ, UR8 ;  /* 0x00000008ff0e7e24 */ /* 0x000fe2000f8e00ff */
[----:B------:R-:W4:Y:S01]  /*33d0*/  LDCU.128 UR48, c[0x3][0x2b0] ;  /* 0x00c05600ff3077ac */ /* 0x000f220008000c00 */
[----:B------:R-:W-:Y:S02]  /*33e0*/  IMAD.U32 R15, RZ, RZ, UR9 ;  /* 0x00000009ff0f7e24 */ /* 0x000fe4000f8e00ff */
[----:B------:R-:W-:Y:S02]  /*33f0*/  IMAD.U32 R16, RZ, RZ, UR12 ;  /* 0x0000000cff107e24 */ /* 0x000fe4000f8e00ff */
[----:B------:R-:W-:Y:S01]  /*3400*/  IMAD.U32 R17, RZ, RZ, UR13 ;  /* 0x0000000dff117e24 */ /* 0x000fe2000f8e00ff */
[----:B--2---:R-:W-:Y:S01]  /*3410*/  DFMA R38, R8, UR20, RZ ;  /* 0x0000001408267c2b */ /* 0x004fe200080000ff */
[----:B------:R-:W-:Y:S02]  /*3420*/  IMAD.U32 R18, RZ, RZ, UR4 ;  /* 0x00000004ff127e24 */ /* 0x000fe4000f8e00ff */
[----:B------:R-:W-:Y:S01]  /*3430*/  IMAD.U32 R19, RZ, RZ, UR5 ;  /* 0x00000005ff137e24 */ /* 0x000fe2000f8e00ff */
[C---:B------:R-:W-:Y:S01]  /*3440*/  DFMA R54, R10.reuse, UR54, R54 ;  /* 0x000000360a367c2b */ /* 0x040fe20008000036 */
[----:B------:R-:W2:Y:S01]  /*3450*/  LDCU.128 UR52, c[0x3][0x310] ;  /* 0x00c06200ff3477ac */ /* 0x000ea20008000c00 */
[----:B------:R-:W-:-:S02]  /*3460*/  DFMA R52, R10, UR58, R52 ;  /* 0x0000003a0a347c2b */ /* 0x000fc40008000034 */
[C---:B------:R-:W-:Y:S01]  /*3470*/  DFMA R34, R10.reuse, UR62, R34 ;  /* 0x0000003e0a227c2b */ /* 0x040fe20008000022 */
[----:B------:R-:W2:Y:S01]  /*3480*/  LDCU.128 UR56, c[0x3][0x370] ;  /* 0x00c06e00ff3877ac */ /* 0x000ea20008000c00 */
[----:B------:R-:W-:Y:S01]  /*3490*/  DFMA R36, R10, UR66, R36 ;  /* 0x000000420a247c2b */ /* 0x000fe20008000024 */
[----:B------:R-:W2:Y:S01]  /*34a0*/  LDCU.128 UR60, c[0x3][0x3d0] ;  /* 0x00c07a00ff3c77ac */ /* 0x000ea20008000c00 */
[C---:B------:R-:W-:Y:S02]  /*34b0*/  DFMA R42, R8.reuse, R12, RZ ;  /* 0x0000000c082a722b */ /* 0x040fe400000000ff */
[C---:B------:R-:W-:Y:S01]  /*34c0*/  DFMA R40, R8.reuse, R14, RZ ;  /* 0x0000000e0828722b */ /* 0x040fe200000000ff */
[----:B------:R-:W2:Y:S01]  /*34d0*/  LDCU.128 UR64, c[0x3][0x430] ;  /* 0x00c08600ff4077ac */ /* 0x000ea20008000c00 */
[C---:B------:R-:W-:Y:S02]  /*34e0*/  DFMA R44, R8.reuse, R16, RZ ;  /* 0x00000010082c722b */ /* 0x040fe400000000ff */
[----:B------:R-:W-:Y:S01]  /*34f0*/  DFMA R8, R8, R18, RZ ;  /* 0x000000120808722b */ /* 0x000fe200000000ff */
[----:B------:R-:W-:Y:S01]  /*3500*/  UMOV UR8, UR72 ;  /* 0x0000004800087c82 */ /* 0x000fe20008000000 */
[----:B------:R-:W-:Y:S01]  /*3510*/  UMOV UR9, UR73 ;  /* 0x0000004900097c82 */ /* 0x000fe20008000000 */
[----:B------:R-:W-:-:S02]  /*3520*/  DFMA R38, R10, UR22, R38 ;  /* 0x000000160a267c2b */ /* 0x000fc40008000026 */
[C---:B------:R-:W-:Y:S02]  /*3530*/  DFMA R56, R4.reuse, UR8, R56 ;  /* 0x0000000804387c2b */ /* 0x040fe40008000038 */
[C---:B------:R-:W-:Y:S02]  /*3540*/  DFMA R50, R4.reuse, UR24, R50 ;  /* 0x0000001804327c2b */ /* 0x040fe40008000032 */
[C---:B---3--:R-:W-:Y:S02]  /*3550*/  DFMA R54, R4.reuse, UR28, R54 ;  /* 0x0000001c04367c2b */ /* 0x048fe40008000036 */
[C---:B------:R-:W-:Y:S02]  /*3560*/  DFMA R46, R4.reuse, UR32, R46 ;  /* 0x00000020042e7c2b */ /* 0x040fe4000800002e */
[C---:B-1----:R-:W-:Y:S02]  /*3570*/  DFMA R52, R4.reuse, UR36, R52 ;  /* 0x0000002404347c2b */ /* 0x042fe40008000034 */
[----:B0-----:R-:W-:Y:S01]  /*3580*/  DFMA R34, R4, UR40, R34 ;  /* 0x0000002804227c2b */ /* 0x001fe20008000022 */
[----:B------:R-:W-:Y:S01]  /*3590*/  UMOV UR16, UR74 ;  /* 0x0000004a00107c82 */ /* 0x000fe20008000000 */
[----:B------:R-:W-:Y:S01]  /*35a0*/  UMOV UR17, UR75 ;  /* 0x0000004b00117c82 */ /* 0x000fe20008000000 */
[----:B------:R-:W-:-:S02]  /*35b0*/  DFMA R42, R10, UR18, R42 ;  /* 0x000000120a2a7c2b */ /* 0x000fc4000800002a */
[C---:B------:R-:W-:Y:S02]  /*35c0*/  DFMA R40, R10.reuse, UR10, R40 ;  /* 0x0000000a0a287c2b */ /* 0x040fe40008000028 */
[C---:B------:R-:W-:Y:S01]  /*35d0*/  DFMA R44, R10.reuse, UR14, R44 ;  /* 0x0000000e0a2c7c2b */ /* 0x040fe2000800002c */
[----:B----4-:R-:W-:Y:S01]  /*35e0*/  UMOV UR4, UR70 ;  /* 0x0000004600047c82 */ /* 0x010fe20008000000 */
[----:B------:R-:W-:Y:S01]  /*35f0*/  DFMA R10, R10, UR6, R8 ;  /* 0x000000060a0a7c2b */ /* 0x000fe20008000008 */
        /* <DEDUP_REMOVED lines=17> */
[----:B------:R-:W3:Y:S01]  /*3710*/  LDCU.128 UR4, c[0x3][0x140] ;  /* 0x00c02800ff0477ac */ /* 0x000ee20008000c00 */
[----:B------:R-:W-:Y:S01]  /*3720*/  DFMA R34, R6, UR42, R34 ;  /* 0x0000002a06227c2b */ /* 0x000fe20008000022 */
[----:B------:R-:W4:Y:S01]  /*3730*/  LDCU.128 UR8, c[0x3][0x1a0] ;  /* 0x00c03400ff0877ac */ /* 0x000f220008000c00 */
[C---:B------:R-:W-:Y:S01]  /*3740*/  DFMA R36, R4.reuse, UR44, R36 ;  /* 0x0000002c04247c2b */ /* 0x040fe20008000024 */
[----:B------:R-:W4:Y:S01]  /*3750*/  LDCU.128 UR12, c[0x3][0x200] ;  /* 0x00c04000ff0c77ac */ /* 0x000f220008000c00 */
[C---:B--2---:R-:W-:Y:S01]  /*3760*/  DFMA R42, R4.reuse, UR52, R42 ;  /* 0x00000034042a7c2b */ /* 0x044fe2000800002a */
[----:B------:R-:W2:Y:S01]  /*3770*/  LDCU.128 UR16, c[0x3][0x260] ;  /* 0x00c04c00ff1077ac */ /* 0x000ea20008000c00 */
[C---:B------:R-:W-:Y:S01]  /*3780*/  DFMA R40, R4.reuse, UR56, R40 ;  /* 0x0000003804287c2b */ /* 0x040fe20008000028 */
[----:B------:R-:W2:Y:S01]  /*3790*/  LDCU.128 UR24, c[0x3][0x2c0] ;  /* 0x00c05800ff1877ac */ /* 0x000ea20008000c00 */
[C---:B------:R-:W-:Y:S01]  /*37a0*/  DFMA R44, R4.reuse, UR60, R44 ;  /* 0x0000003c042c7c2b */ /* 0x040fe2000800002c */
[----:B------:R-:W2:Y:S01]  /*37b0*/  LDCU.128 UR28, c[0x3][0x320] ;  /* 0x00c06400ff1c77ac */ /* 0x000ea20008000c00 */
[----:B------:R-:W-:Y:S01]  /*37c0*/  DFMA R4, R4, UR64, R10 ;  /* 0x0000004004047c2b */ /* 0x000fe2000800000a */
[----:B------:R-:W2:Y:S01]  /*37d0*/  LDCU.128 UR32, c[0x3][0x380] ;  /* 0x00c07000ff2077ac */ /* 0x000ea20008000c00 */
[----:B------:R-:W2:Y:S01]  /*37e0*/  LDCU.128 UR36, c[0x3][0x3e0] ;  /* 0x00c07c00ff2477ac */ /* 0x000ea20008000c00 */
[----:B------:R-:W2:Y:S01]  /*37f0*/  LDCU.128 UR40, c[0x3][0x440] ;  /* 0x00c08800ff2877ac */ /* 0x000ea20008000c00 */
[C---:B------:R-:W-:Y:S01]  /*3800*/  DFMA R36, R6.reuse, UR46, R36 ;  /* 0x0000002e06247c2b */ /* 0x040fe20008000024 */
[----:B------:R-:W2:Y:S01]  /*3810*/  LDS.128 R8, [R58+0x30] ;  /* 0x000030003a087984 */ /* 0x000ea20000000c00 */
[C---:B------:R-:W-:Y:S01]  /*3820*/  DFMA R38, R6.reuse, UR50, R38 ;  /* 0x0000003206267c2b */ /* 0x040fe20008000026 */
[----:B------:R-:W-:Y:S01]  /*3830*/  CS2R R20, SRZ ;  /* 0x0000000000147805 */ /* 0x000fe2000001ff00 */
[C---:B------:R-:W-:Y:S01]  /*3840*/  DFMA R42, R6.reuse, UR54, R42 ;  /* 0x00000036062a7c2b */ /* 0x040fe2000800002a */
[----:B------:R-:W-:Y:S01]  /*3850*/  CS2R R22, SRZ ;  /* 0x0000000000167805 */ /* 0x000fe2000001ff00 */
[C---:B------:R-:W-:Y:S01]  /*3860*/  DFMA R40, R6.reuse, UR58, R40 ;  /* 0x0000003a06287c2b */ /* 0x040fe20008000028 */
[----:B------:R-:W2:Y:S01]  /*3870*/  LDCU.128 UR44, c[0x3][0x30] ;  /* 0x00c00600ff2c77ac */ /* 0x000ea20008000c00 */
[C---:B------:R-:W-:Y:S01]  /*3880*/  DFMA R44, R6.reuse, UR62, R44 ;  /* 0x0000003e062c7c2b */ /* 0x040fe2000800002c */
[----:B------:R-:W2:Y:S01]  /*3890*/  @!P0 LDG.E.64.CONSTANT R20, desc[UR76][R30.64+0x8] ;  /* 0x0000084c1e148981 */ /* 0x000ea2000c1e9b00 */
[----:B------:R-:W-:Y:S01]  /*38a0*/  DFMA R6, R6, UR66, R4 ;  /* 0x0000004206067c2b */ /* 0x000fe20008000004 */
[----:B------:R-:W2:Y:S01]  /*38b0*/  LDCU.128 UR56, c[0x3][0x90] ;  /* 0x00c01200ff3877ac */ /* 0x000ea20008000c00 */
[C---:B------:R-:W-:Y:S01]  /*38c0*/  DFMA R56, R24.reuse, UR48, R56 ;  /* 0x0000003018387c2b */ /* 0x040fe20008000038 */
[----:B------:R-:W2:Y:S01]  /*38d0*/  @!P0 LDG.E.64.CONSTANT R22, desc[UR76][R30.64+0x10] ;  /* 0x0000104c1e168981 */ /* 0x000ea2000c1e9b00 */
[C---:B0-----:R-:W-:Y:S01]  /*38e0*/  DFMA R50, R24.reuse, UR68, R50 ;  /* 0x0000004418327c2b */ /* 0x041fe20008000032 */
[----:B------:R-:W0:Y:S01]  /*38f0*/  LDCU.128 UR48, c[0x3][0xf0] ;  /* 0x00c01e00ff3077ac */ /* 0x000e220008000c00 */
[----:B-1----:R-:W-:-:S02]  /*3900*/  DFMA R54, R24, UR72, R54 ;  /* 0x0000004818367c2b */ /* 0x002fc40008000036 */
[C---:B---3--:R-:W-:Y:S01]  /*3910*/  DFMA R46, R24.reuse, UR4, R46 ;  /* 0x00000004182e7c2b */ /* 0x048fe2000800002e */
[----:B------:R-:W1:Y:S01]  /*3920*/  LDCU.128 UR60, c[0x3][0x150] ;  /* 0x00c02a00ff3c77ac */ /* 0x000e620008000c00 */
[C---:B----4-:R-:W-:Y:S02]  /*3930*/  DFMA R52, R24.reuse, UR8, R52 ;  /* 0x0000000818347c2b */ /* 0x050fe40008000034 */
[C---:B------:R-:W-:Y:S01]  /*3940*/  DFMA R34, R24.reuse, UR12, R34 ;  /* 0x0000000c18227c2b */ /* 0x040fe20008000022 */
[----:B------:R-:W3:Y:S01]  /*3950*/  LDCU.128 UR52, c[0x3][0x1b0] ;  /* 0x00c03600ff3477ac */ /* 0x000ee20008000c00 */
[C---:B--2---:R-:W-:Y:S02]  /*3960*/  DFMA R36, R24.reuse, UR16, R36 ;  /* 0x0000001018247c2b */ /* 0x044fe40008000024 */
[C---:B------:R-:W-:Y:S01]  /*3970*/  DFMA R38, R24.reuse, UR24, R38 ;  /* 0x0000001818267c2b */ /* 0x040fe20008000026 */
[----:B------:R-:W2:Y:S01]  /*3980*/  LDCU.128 UR64, c[0x3][0x210] ;  /* 0x00c04200ff4077ac */ /* 0x000ea20008000c00 */
[----:B------:R-:W-:-:S02]  /*3990*/  DFMA R42, R24, UR28, R42 ;  /* 0x0000001c182a7c2b */ /* 0x000fc4000800002a */
[C---:B------:R-:W-:Y:S01]  /*39a0*/  DFMA R40, R24.reuse, UR32, R40 ;  /* 0x0000002018287c2b */ /* 0x040fe20008000028 */
[----:B------:R-:W-:Y:S01]  /*39b0*/  CS2R R28, SRZ ;  /* 0x00000000001c7805 */ /* 0x000fe2000001ff00 */
[C---:B------:R-:W-:Y:S01]  /*39c0*/  DFMA R44, R24.reuse, UR36, R44 ;  /* 0x00000024182c7c2b */ /* 0x040fe2000800002c */
[----:B------:R-:W-:Y:S01]  /*39d0*/  CS2R R48, SRZ ;  /* 0x0000000000307805 */ /* 0x000fe2000001ff00 */
[----:B------:R-:W-:Y:S01]  /*39e0*/  DFMA R24, R24, UR40, R6 ;  /* 0x0000002818187c2b */ /* 0x000fe20008000006 */
[----:B------:R-:W-:Y:S01]  /*39f0*/  CS2R R32, SRZ ;  /* 0x0000000000207805 */ /* 0x000fe2000001ff00 */
[C---:B------:R-:W-:Y:S01]  /*3a00*/  DFMA R56, R26.reuse, UR22, R56 ;  /* 0x000000161a387c2b */ /* 0x040fe20008000038 */
[----:B------:R-:W4:Y:S01]  /*3a10*/  @!P0 LDG.E.64.CONSTANT R28, desc[UR76][R30.64+0x28] ;  /* 0x0000284c1e1c8981 */ /* 0x000f22000c1e9b00 */
[C---:B------:R-:W-:Y:S01]  /*3a20*/  DFMA R50, R26.reuse, UR70, R50 ;  /* 0x000000461a327c2b */ /* 0x040fe20008000032 */
[----:B------:R-:W2:Y:S01]  /*3a30*/  LDCU.128 UR68, c[0x3][0x270] ;  /* 0x00c04e00ff4477ac */ /* 0x000ea20008000c00 */
[C---:B------:R-:W-:Y:S01]  /*3a40*/  DFMA R54, R26.reuse, UR74, R54 ;  /* 0x0000004a1a367c2b */ /* 0x040fe20008000036 */
[----:B------:R-:W2:Y:S01]  /*3a50*/  LDS.128 R4, [R58+0x40] ;  /* 0x000040003a047984 */ /* 0x000ea20000000c00 */
[C---:B------:R-:W-:Y:S01]  /*3a60*/  DFMA R46, R26.reuse, UR6, R46 ;  /* 0x000000061a2e7c2b */ /* 0x040fe2000800002e */
[----:B------:R-:W2:Y:S01]  /*3a70*/  LDCU.128 UR4, c[0x3][0x2d0] ;  /* 0x00c05a00ff0477ac */ /* 0x000ea20008000c00 */
[C---:B------:R-:W-:Y:S01]  /*3a80*/  DFMA R52, R26.reuse, UR10, R52 ;  /* 0x0000000a1a347c2b */ /* 0x040fe20008000034 */
[----:B------:R-:W4:Y:S01]  /*3a90*/  @!P0 LDG.E.64.CONSTANT R48, desc[UR76][R30.64+0x30] ;  /* 0x0000304c1e308981 */ /* 0x000f22000c1e9b00 */
[C---:B------:R-:W-:Y:S01]  /*3aa0*/  DFMA R34, R26.reuse, UR14, R34 ;  /* 0x0000000e1a227c2b */ /* 0x040fe20008000022 */
[----:B------:R-:W2:Y:S01]  /*3ab0*/  LDCU.128 UR8, c[0x3][0x330] ;  /* 0x00c06600ff0877ac */ /* 0x000ea20008000c00 */
[C---:B------:R-:W-:Y:S01]  /*3ac0*/  DFMA R36, R26.reuse, UR18, R36 ;  /* 0x000000121a247c2b */ /* 0x040fe20008000024 */
[----:B------:R-:W4:Y:S01]  /*3ad0*/  @!P0 LDG.E.64.CONSTANT R32, desc[UR76][R30.64+0x38] ;  /* 0x0000384c1e208981 */ /* 0x000f22000c1e9b00 */
[C---:B------:R-:W-:Y:S01]  /*3ae0*/  DFMA R38, R26.reuse, UR26, R38 ;  /* 0x0000001a1a267c2b */ /* 0x040fe20008000026 */
[----:B------:R-:W2:Y:S01]  /*3af0*/  LDCU.128 UR12, c[0x3][0x390] ;  /* 0x00c07200ff0c77ac */ /* 0x000ea20008000c00 */
[----:B------:R-:W-:-:S02]  /*3b00*/  DFMA R42, R26, UR30, R42 ;  /* 0x0000001e1a2a7c2b */ /* 0x000fc4000800002a */
[C---:B------:R-:W-:Y:S01]  /*3b10*/  DFMA R40, R26.reuse, UR34, R40 ;  /* 0x000000221a287c2b */ /* 0x040fe20008000028 */
[----:B------:R-:W2:Y:S01]  /*3b20*/  LDCU.128 UR16, c[0x3][0x3f0] ;  /* 0x00c07e00ff1077ac */ /* 0x000ea20008000c00 */
[C---:B------:R-:W-:Y:S02]  /*3b30*/  DFMA R44, R26.reuse, UR38, R44 ;  /* 0x000000261a2c7c2b */ /* 0x040fe4000800002c */
[----:B------:R-:W-:Y:S01]  /*3b40*/  DFMA R26, R26, UR42, R24 ;  /* 0x0000002a1a1a7c2b */ /* 0x000fe20008000018 */
[----:B------:R-:W2:Y:S01]  /*3b50*/  LDCU.128 UR24, c[0x3][0x450] ;  /* 0x00c08a00ff1877ac */ /* 0x000ea20008000c00 */
[----:B------:R-:W-:Y:S01]  /*3b60*/  CS2R R24, SRZ ;  /* 0x0000000000187805 */ /* 0x000fe2000001ff00 */
[C---:B------:R-:W-:Y:S02]  /*3b70*/  DFMA R56, R8.reuse, UR44, R56 ;  /* 0x0000002c08387c2b */ /* 0x040fe40008000038 */
[C---:B------:R-:W-:Y:S01]  /*3b80*/  DFMA R50, R8.reuse, UR56, R50 ;  /* 0x0000003808327c2b */ /* 0x040fe20008000032 */
[----:B------:R-:W2:Y:S02]  /*3b90*/  LDCU.128 UR36, c[0x3][0x40] ;  /* 0x00c00800ff2477ac */ /* 0x000ea40008000c00 */
[----:B------:R-:W4:Y:S01]  /*3ba0*/  @!P0 LDG.E.64.CONSTANT R24, desc[UR76][R30.64+0x18] ;  /* 0x0000184c1e188981 */ /* 0x000f22000c1e9b00 */
[C---:B0-----:R-:W-:Y:S01]  /*3bb0*/  DFMA R54, R8.reuse, UR48, R54 ;  /* 0x0000003008367c2b */ /* 0x041fe20008000036 */
[----:B------:R-:W0:Y:S01]  /*3bc0*/  LDCU.128 UR28, c[0x3][0xa0] ;  /* 0x00c01400ff1c77ac */ /* 0x000e220008000c00 */
[----:B-1----:R-:W-:-:S02]  /*3bd0*/  DFMA R46, R8, UR60, R46 ;  /* 0x0000003c082e7c2b */ /* 0x002fc4000800002e */
[C---:B---3--:R-:W-:Y:S01]  /*3be0*/  DFMA R52, R8.reuse, UR52, R52 ;  /* 0x0000003408347c2b */ /* 0x048fe20008000034 */
[----:B------:R-:W1:Y:S01]  /*3bf0*/  LDCU.128 UR40, c[0x3][0x100] ;  /* 0x00c02000ff2877ac */ /* 0x000e620008000c00 */
[C---:B--2---:R-:W-:Y:S02]  /*3c00*/  DFMA R34, R8.reuse, UR64, R34 ;  /* 0x0000004008227c2b */ /* 0x044fe40008000022 */
[C---:B------:R-:W-:Y:S01]  /*3c10*/  DFMA R36, R8.reuse, UR68, R36 ;  /* 0x0000004408247c2b */ /* 0x040fe20008000024 */
[----:B------:R-:W2:Y:S01]  /*3c20*/  LDCU.128 UR32, c[0x3][0x160] ;  /* 0x00c02c00ff2077ac */ /* 0x000ea20008000c00 */
[C---:B------:R-:W-:Y:S02]  /*3c30*/  DFMA R38, R8.reuse, UR4, R38 ;  /* 0x0000000408267c2b */ /* 0x040fe40008000026 */
[C---:B------:R-:W-:Y:S01]  /*3c40*/  DFMA R42, R8.reuse, UR8, R42 ;  /* 0x00000008082a7c2b */ /* 0x040fe2000800002a */
[----:B------:R-:W3:Y:S01]  /*3c50*/  LDCU.64 UR72, c[0x3][0x18] ;  /* 0x00c00300ff4877ac */ /* 0x000ee20008000a00 */
[----:B------:R-:W-:-:S02]  /*3c60*/  DFMA R40, R8, UR12, R40 ;  /* 0x0000000c08287c2b */ /* 0x000fc40008000028 */
[C---:B------:R-:W-:Y:S01]  /*3c70*/  DFMA R44, R8.reuse, UR16, R44 ;  /* 0x00000010082c7c2b */ /* 0x040fe2000800002c */
[----:B------:R-:W4:Y:S01]  /*3c80*/  LDCU.64 UR74, c[0x3][0x20] ;  /* 0x00c00400ff4a77ac */ /* 0x000f220008000a00 */
[----:B------:R-:W-:Y:S01]  /*3c90*/  DFMA R8, R8, UR24, R26 ;  /* 0x0000001808087c2b */ /* 0x000fe2000800001a */
[----:B------:R-:W-:Y:S01]  /*3ca0*/  CS2R R26, SRZ ;  /* 0x00000000001a7805 */ /* 0x000fe2000001ff00 */
[C---:B------:R-:W-:Y:S01]  /*3cb0*/  DFMA R56, R10.reuse, UR46, R56 ;  /* 0x0000002e0a387c2b */ /* 0x040fe20008000038 */
[----:B------:R-:W2:Y:S04]  /*3cc0*/  LDCU.128 UR44, c[0x3][0x1c0] ;  /* 0x00c03800ff2c77ac */ /* 0x000ea80008000c00 */
[----:B------:R-:W3:Y:S01]  /*3cd0*/  @!P0 LDG.E.64.CONSTANT R26, desc[UR76][R30.64+0x20] ;  /* 0x0000204c1e1a8981 */ /* 0x000ee2000c1e9b00 */
[C---:B------:R-:W-:Y:S01]  /*3ce0*/  DFMA R50, R10.reuse, UR58, R50 ;  /* 0x0000003a0a327c2b */ /* 0x040fe20008000032 */
[----:B------:R-:W2:Y:S01]  /*3cf0*/  LDCU.128 UR56, c[0x3][0x280] ;  /* 0x00c05000ff3877ac */ /* 0x000ea20008000c00 */
[----:B------:R-:W-:-:S02]  /*3d00*/  DFMA R54, R10, UR50, R54 ;  /* 0x000000320a367c2b */ /* 0x000fc40008000036 */
        /* <DEDUP_REMOVED lines=8> */
[----:B------:R-:W2:Y:S01]  /*3d90*/  LDCU.128 UR8, c[0x3][0x3a0] ;  /* 0x00c07400ff0877ac */ /* 0x000ea20008000c00 */
[----:B------:R-:W2:Y:S01]  /*3da0*/  LDCU.128 UR12, c[0x3][0x400] ;  /* 0x00c08000ff0c77ac */ /* 0x000ea20008000c00 */
[----:B------:R-:W2:Y:S01]  /*3db0*/  LDCU.128 UR16, c[0x3][0x460] ;  /* 0x00c08c00ff1077ac */ /* 0x000ea20008000c00 */
[----:B------:R-:W-:-:S02]  /*3dc0*/  DFMA R46, R10, UR62, R46 ;  /* 0x0000003e0a2e7c2b */ /* 0x000fc4000800002e */
[C---:B------:R-:W-:Y:S01]  /*3dd0*/  DFMA R34, R10.reuse, UR66, R34 ;  /* 0x000000420a227c2b */ /* 0x040fe20008000022 */
[----:B------:R-:W2:Y:S01]  /*3de0*/  LDCU.64 UR66, c[0x3][0x70] ;  /* 0x00c00e00ff4277ac */ /* 0x000ea20008000a00 */
[C---:B------:R-:W-:Y:S02]  /*3df0*/  DFMA R36, R10.reuse, UR70, R36 ;  /* 0x000000460a247c2b */ /* 0x040fe40008000024 */
[----:B------:R-:W-:Y:S01]  /*3e00*/  DFMA R10, R10, UR26, R8 ;  /* 0x0000001a0a0a7c2b */ /* 0x000fe20008000008 */
[----:B------:R-:W2:Y:S01]  /*3e10*/  LDCU.128 UR24, c[0x3][0x1d0] ;  /* 0x00c03a00ff1877ac */ /* 0x000ea20008000c00 */
[C---:B------:R-:W-:Y:S02]  /*3e20*/  DFMA R56, R4.reuse, UR36, R56 ;  /* 0x0000002404387c2b */ /* 0x040fe40008000038 */
[C---:B0-----:R-:W-:Y:S01]  /*3e30*/  DFMA R50, R4.reuse, UR28, R50 ;  /* 0x0000001c04327c2b */ /* 0x041fe20008000032 */
[----:B------:R-:W0:Y:S01]  /*3e40*/  LDCU.64 UR62, c[0x3][0xc8] ;  /* 0x00c01900ff3e77ac */ /* 0x000e220008000a00 */
[----:B-1----:R-:W-:-:S02]  /*3e50*/  DFMA R54, R4, UR40, R54 ;  /* 0x0000002804367c2b */ /* 0x002fc40008000036 */
[C---:B--2---:R-:W-:Y:S01]  /*3e60*/  DFMA R46, R4.reuse, UR32, R46 ;  /* 0x00000020042e7c2b */ /* 0x044fe2000800002e */
[----:B------:R-:W1:Y:S01]  /*3e70*/  LDCU.64 UR68, c[0x3][0x130] ;  /* 0x00c02600ff4477ac */ /* 0x000e620008000a00 */
[C---:B------:R-:W-:Y:S02]  /*3e80*/  DFMA R52, R4.reuse, UR44, R52 ;  /* 0x0000002c04347c2b */ /* 0x040fe40008000034 */
[C---:B------:R-:W-:Y:S01]  /*3e90*/  DFMA R34, R4.reuse, UR48, R34 ;  /* 0x0000003004227c2b */ /* 0x040fe20008000022 */
[----:B------:R-:W2:Y:S01]  /*3ea0*/  LDCU.64 UR64, c[0x3][0x190] ;  /* 0x00c03200ff4077ac */ /* 0x000ea20008000a00 */
[C---:B------:R-:W-:Y:S02]  /*3eb0*/  DFMA R36, R4.reuse, UR56, R36 ;  /* 0x0000003804247c2b */ /* 0x040fe40008000024 */
[C---:B------:R-:W-:Y:S01]  /*3ec0*/  DFMA R38, R4.reuse, UR52, R38 ;  /* 0x0000003404267c2b */ /* 0x040fe20008000026 */
[----:B------:R-:W2:Y:S01]  /*3ed0*/  LDCU.64 UR70, c[0x3][0x248] ;  /* 0x00c04900ff4677ac */ /* 0x000ea20008000a00 */
[----:B------:R-:W-:-:S02]  /*3ee0*/  DFMA R42, R4, UR4, R42 ;  /* 0x00000004042a7c2b */ /* 0x000fc4000800002a */
[C---:B------:R-:W-:Y:S01]  /*3ef0*/  DFMA R40, R4.reuse, UR8, R40 ;  /* 0x0000000804287c2b */ /* 0x040fe20008000028 */
[----:B------:R-:W2:Y:S01]  /*3f00*/  LDCU.64 UR56, c[0x3][0x1f0] ;  /* 0x00c03e00ff3877ac */ /* 0x000ea20008000a00 */
[C---:B------:R-:W-:Y:S02]  /*3f10*/  DFMA R44, R4.reuse, UR12, R44 ;  /* 0x0000000c042c7c2b */ /* 0x040fe4000800002c */
[----:B------:R-:W-:Y:S01]  /*3f20*/  DFMA R4, R4, UR16, R10 ;  /* 0x0000001004047c2b */ /* 0x000fe2000800000a */
[----:B------:R-:W2:Y:S01]  /*3f30*/  LDCU.64 UR60, c[0x3][0x250] ;  /* 0x00c04a00ff3c77ac */ /* 0x000ea20008000a00 */
[C---:B------:R-:W-:Y:S01]  /*3f40*/  DFMA R56, R6.reuse, UR38, R56 ;  /* 0x0000002606387c2b */ /* 0x040fe20008000038 */
[----:B------:R-:W0:Y:S01]  /*3f50*/  LDS.128 R8, [R58+0x50] ;  /* 0x000050003a087984 */ /* 0x000e220000000c00 */
[C---:B------:R-:W-:Y:S01]  /*3f60*/  DFMA R50, R6.reuse, UR30, R50 ;  /* 0x0000001e06327c2b */ /* 0x040fe20008000032 */
[----:B------:R-:W1:Y:S01]  /*3f70*/  LDCU.128 UR28, c[0x3][0x230] ;  /* 0x00c04600ff1c77ac */ /* 0x000e620008000c00 */
[----:B------:R-:W-:-:S02]  /*3f80*/  DFMA R54, R6, UR42, R54 ;  /* 0x0000002a06367c2b */ /* 0x000fc40008000036 */
[C---:B------:R-:W-:Y:S01]  /*3f90*/  DFMA R46, R6.reuse, UR34, R46 ;  /* 0x00000022062e7c2b */ /* 0x040fe2000800002e */
[----:B------:R-:W1:Y:S01]  /*3fa0*/  LDCU.128 UR32, c[0x3][0x290] ;  /* 0x00c05200ff2077ac */ /* 0x000e620008000c00 */
[C---:B------:R-:W-:Y:S02]  /*3fb0*/  DFMA R52, R6.reuse, UR46, R52 ;  /* 0x0000002e06347c2b */ /* 0x040fe40008000034 */
[C---:B------:R-:W-:Y:S01]  /*3fc0*/  DFMA R34, R6.reuse, UR50, R34 ;  /* 0x0000003206227c2b */ /* 0x040fe20008000022 */
[----:B------:R-:W1:Y:S01]  /*3fd0*/  LDCU.128 UR36, c[0x3][0x2f0] ;  /* 0x00c05e00ff2477ac */ /* 0x000e620008000c00 */
[C---:B------:R-:W-:Y:S02]  /*3fe0*/  DFMA R36, R6.reuse, UR58, R36 ;  /* 0x0000003a06247c2b */ /* 0x040fe40008000024 */
[C---:B------:R-:W-:Y:S01]  /*3ff0*/  DFMA R38, R6.reuse, UR54, R38 ;  /* 0x0000003606267c2b */ /* 0x040fe20008000026 */
[----:B------:R-:W1:Y:S01]  /*4000*/  LDCU.128 UR40, c[0x3][0x350] ;  /* 0x00c06a00ff2877ac */ /* 0x000e620008000c00 */
[----:B------:R-:W-:-:S02]  /*4010*/  DFMA R42, R6, UR6, R42 ;  /* 0x00000006062a7c2b */ /* 0x000fc4000800002a */
[C---:B------:R-:W-:Y:S01]  /*4020*/  DFMA R40, R6.reuse, UR10, R40 ;  /* 0x0000000a06287c2b */ /* 0x040fe20008000028 */
[----:B------:R-:W0:Y:S01]  /*4030*/  LDCU.128 UR4, c[0x3][0x50] ;  /* 0x00c00a00ff0477ac */ /* 0x000e220008000c00 */
[C---:B------:R-:W-:Y:S02]  /*4040*/  DFMA R44, R6.reuse, UR14, R44 ;  /* 0x0000000e062c7c2b */ /* 0x040fe4000800002c */
[----:B------:R-:W-:Y:S01]  /*4050*/  DFMA R6, R6, UR18, R4 ;  /* 0x0000001206067c2b */ /* 0x000fe20008000004 */
[----:B------:R-:W1:Y:S01]  /*4060*/  LDCU.128 UR8, c[0x3][0xb0] ;  /* 0x00c01600ff0877ac */ /* 0x000e620008000c00 */
[----:B------:R-:W-:Y:S01]  /*4070*/  CS2R R4, SRZ ;  /* 0x0000000000047805 */ /* 0x000fe2000001ff00 */
[----:B------:R-:W1:Y:S05]  /*4080*/  LDCU.128 UR12, c[0x3][0x110] ;  /* 0x00c02200ff0c77ac */ /* 0x000e6a0008000c00 */
[----:B------:R-:W2:Y:S01]  /*4090*/  @!P0 LDG.E.64.CONSTANT R4, desc[UR76][R30.64+0x40] ;  /* 0x0000404c1e048981 */ /* 0x000ea2000c1e9b00 */
[----:B------:R-:W1:Y:S01]  /*40a0*/  LDCU.128 UR16, c[0x3][0x170] ;  /* 0x00c02e00ff1077ac */ /* 0x000e620008000c00 */
[----:B------:R-:W1:Y:S01]  /*40b0*/  LDCU.128 UR44, c[0x3][0x3b0] ;  /* 0x00c07600ff2c77ac */ /* 0x000e620008000c00 */
[----:B------:R-:W1:Y:S01]  /*40c0*/  LDCU.128 UR48, c[0x3][0x410] ;  /* 0x00c08200ff3077ac */ /* 0x000e620008000c00 */
[----:B------:R-:W1:Y:S01]  /*40d0*/  LDCU.128 UR52, c[0x3][0x470] ;  /* 0x00c08e00ff3477ac */ /* 0x000e620008000c00 */
[----:B0-----:R-:W-:-:S02]  /*40e0*/  DFMA R56, R8, UR4, R56 ;  /* 0x0000000408387c2b */ /* 0x001fc40008000038 */
[C---:B-1----:R-:W-:Y:S01]  /*40f0*/  DFMA R50, R8.reuse, UR8, R50 ;  /* 0x0000000808327c2b */ /* 0x042fe20008000032 */
[----:B------:R-:W0:Y:S01]  /*4100*/  LDCU.64 UR58, c[0x3][0x310] ;  /* 0x00c06200ff3a77ac */ /* 0x000e220008000a00 */
[C---:B------:R-:W-:Y:S02]  /*4110*/  DFMA R54, R8.reuse, UR12, R54 ;  /* 0x0000000c08367c2b */ /* 0x040fe40008000036 */
[C---:B------:R-:W-:Y:S01]  /*4120*/  DFMA R46, R8.reuse, UR16, R46 ;  /* 0x00000010082e7c2b */ /* 0x040fe2000800002e */
[----:B------:R-:W1:Y:S01]  /*4130*/  LDCU.64 UR22, c[0x3][0x370] ;  /* 0x00c06e00ff1677ac */ /* 0x000e620008000a00 */
[C---:B------:R-:W-:Y:S02]  /*4140*/  DFMA R52, R8.reuse, UR24, R52 ;  /* 0x0000001808347c2b */ /* 0x040fe40008000034 */
[C---:B------:R-:W-:Y:S01]  /*4150*/  DFMA R34, R8.reuse, UR28, R34 ;  /* 0x0000001c08227c2b */ /* 0x040fe20008000022 */
[----:B------:R-:W0:Y:S01]  /*4160*/  LDCU.64 UR28, c[0x3][0x138] ;  /* 0x00c02700ff1c77ac */ /* 0x000e220008000a00 */
[----:B------:R-:W-:-:S02]  /*4170*/  DFMA R36, R8, UR32, R36 ;  /* 0x0000002008247c2b */ /* 0x000fc40008000024 */
[C---:B------:R-:W-:Y:S01]  /*4180*/  DFMA R38, R8.reuse, UR36, R38 ;  /* 0x0000002408267c2b */ /* 0x040fe20008000026 */
[----:B------:R-:W1:Y:S01]  /*4190*/  LDCU.64 UR32, c[0x3][0x78] ;  /* 0x00c00f00ff2077ac */ /* 0x000e620008000a00 */
[C---:B------:R-:W-:Y:S02]  /*41a0*/  DFMA R42, R8.reuse, UR40, R42 ;  /* 0x00000028082a7c2b */ /* 0x040fe4000800002a */
[C---:B------:R-:W-:Y:S01]  /*41b0*/  DFMA R40, R8.reuse, UR44, R40 ;  /* 0x0000002c08287c2b */ /* 0x040fe20008000028 */
[----:B------:R-:W0:Y:S01]  /*41c0*/  LDCU.64 UR40, c[0x3][0x2a8] ;  /* 0x00c05500ff2877ac */ /* 0x000e220008000a00 */
[C---:B------:R-:W-:Y:S02]  /*41d0*/  DFMA R44, R8.reuse, UR48, R44 ;  /* 0x00000030082c7c2b */ /* 0x040fe4000800002c */
[----:B------:R-:W-:Y:S01]  /*41e0*/  DFMA R6, R8, UR52, R6 ;  /* 0x0000003408067c2b */ /* 0x000fe20008000006 */
[----:B------:R-:W0:Y:S01]  /*41f0*/  LDCU.64 UR36, c[0x3][0x368] ;  /* 0x00c06d00ff2477ac */ /* 0x000e220008000a00 */
[----:B------:R-:W-:Y:S01]  /*4200*/  CS2R R8, SRZ ;  /* 0x0000000000087805 */ /* 0x000fe2000001ff00 */
[----:B------:R-:W-:-:S02]  /*4210*/  DFMA R56, R10, UR6, R56 ;  /* 0x000000060a387c2b */ /* 0x000fc40008000038 */
[C---:B------:R-:W-:Y:S01]  /*4220*/  DFMA R50, R10.reuse, UR10, R50 ;  /* 0x0000000a0a327c2b */ /* 0x040fe20008000032 */
[----:B------:R-:W0:Y:S01]  /*4230*/  LDCU.64 UR52, c[0x3][0x2b0] ;  /* 0x00c05600ff3477ac */ /* 0x000e220008000a00 */
[C---:B------:R-:W-:Y:S01]  /*4240*/  DFMA R54, R10.reuse, UR14, R54 ;  /* 0x0000000e0a367c2b */ /* 0x040fe20008000036 */
[----:B------:R-:W2:Y:S01]  /*4250*/  @!P0 LDG.E.64.CONSTANT R8, desc[UR76][R30.64+0x50] ;  /* 0x0000504c1e088981 */ /* 0x000ea2000c1e9b00 */
[C---:B------:R-:W-:Y:S01]  /*4260*/  DFMA R46, R10.reuse, UR18, R46 ;  /* 0x000000120a2e7c2b */ /* 0x040fe2000800002e */
[----:B------:R-:W1:Y:S01]  /*4270*/  LDCU.64 UR18, c[0x3][0x8] ;  /* 0x00c00100ff1277ac */ /* 0x000e620008000a00 */
[C---:B------:R-:W-:Y:S02]  /*4280*/  DFMA R52, R10.reuse, UR26, R52 ;  /* 0x0000001a0a347c2b */ /* 0x040fe40008000034 */
[C---:B------:R-:W-:Y:S01]  /*4290*/  DFMA R34, R10.reuse, UR30, R34 ;  /* 0x0000001e0a227c2b */ /* 0x040fe20008000022 */
[----:B------:R-:W0:Y:S01]  /*42a0*/  LDCU.64 UR30, c[0x3][0x68] ;  /* 0x00c00d00ff1e77ac */ /* 0x000e220008000a00 */
[----:B------:R-:W-:-:S02]  /*42b0*/  DFMA R36, R10, UR34, R36 ;  /* 0x000000220a247c2b */ /* 0x000fc40008000024 */
[C---:B------:R-:W-:Y:S01]  /*42c0*/  DFMA R38, R10.reuse, UR38, R38 ;  /* 0x000000260a267c2b */ /* 0x040fe20008000026 */
[----:B------:R-:W3:Y:S01]  /*42d0*/  LDCU.64 UR34, c[0x3][0x128] ;  /* 0x00c02500ff2277ac */ /* 0x000ee20008000a00 */
[C---:B------:R-:W-:Y:S02]  /*42e0*/  DFMA R42, R10.reuse, UR42, R42 ;  /* 0x0000002a0a2a7c2b */ /* 0x040fe4000800002a */
[C---:B------:R-:W-:Y:S01]  /*42f0*/  DFMA R40, R10.reuse, UR46, R40 ;  /* 0x0000002e0a287c2b */ /* 0x040fe20008000028 */
[----:B------:R-:W3:Y:S01]  /*4300*/  LDCU.64 UR26, c[0x3][0xd0] ;  /* 0x00c01a00ff1a77ac */ /* 0x000ee20008000a00 */
[C---:B------:R-:W-:Y:S02]  /*4310*/  DFMA R44, R10.reuse, UR50, R44 ;  /* 0x000000320a2c7c2b */ /* 0x040fe4000800002c */
[----:B------:R-:W-:Y:S01]  /*4320*/  DFMA R10, R10, UR54, R6 ;  /* 0x000000360a0a7c2b */ /* 0x000fe20008000006 */
[----:B------:R-:W0:Y:S01]  /*4330*/  LDCU.64 UR54, c[0x3][0x10] ;  /* 0x00c00200ff3677ac */ /* 0x000e220008000a00 */
[----:B------:R-:W-:Y:S01]  /*4340*/  CS2R R6, SRZ ;  /* 0x0000000000067805 */ /* 0x000fe2000001ff00 */
[----:B------:R-:W-:Y:S01]  /*4350*/  DMUL R2, R56, R2 ;  /* 0x0000000238027228 */ /* 0x000fe20000000000 */
[----:B------:R-:W2:Y:S04]  /*4360*/  LDCU.64 UR50, c[0x3][0x188] ;  /* 0x00c03100ff3277ac */ /* 0x000ea80008000a00 */
[----:B------:R-:W2:Y:S01]  /*4370*/  @!P0 LDG.E.64.CONSTANT R6, desc[UR76][R30.64+0x48] ;  /* 0x0000484c1e068981 */ /* 0x000ea2000c1e9b00 */
[----:B------:R-:W-:Y:S01]  /*4380*/  CS2R R56, SRZ ;  /* 0x0000000000387805 */ /* 0x000fe2000001ff00 */
[----:B------:R-:W2:Y:S01]  /*4390*/  LDCU.64 UR42, c[0x3][0x1e8] ;  /* 0x00c03d00ff2a77ac */ /* 0x000ea20008000a00 */
[----:B------:R-:W2:Y:S04]  /*43a0*/  LDCU.64 UR46, c[0x3][0x308] ;  /* 0x00c06100ff2e77ac */ /* 0x000ea80008000a00 */
[----:B------:R1:W2:Y:S01]  /*43b0*/  @!P0 LDG.E.64.CONSTANT R56, desc[UR76][R30.64+0x58] ;  /* 0x0000584c1e388981 */ /* 0x0002a2000c1e9b00 */
[----:B------:R-:W2:Y:S01]  /*43c0*/  LDCU.64 UR38, c[0x3][0x3c8] ;  /* 0x00c07900ff2677ac */ /* 0x000ea20008000a00 */
[----:B------:R-:W2:Y:S01]  /*43d0*/  LDCU.64 UR24, c[0x3][0x428] ;  /* 0x00c08500ff1877ac */ /* 0x000ea20008000a00 */
[----:B-1----:R-:W-:Y:S01]  /*43e0*/  IMAD.U32 R30, RZ, RZ, UR18 ;  /* 0x00000012ff1e7e24 */ /* 0x002fe2000f8e00ff */
[----:B------:R-:W1:Y:S01]  /*43f0*/  LDCU.64 UR44, c[0x3][0x3d0] ;  /* 0x00c07a00ff2c77ac */ /* 0x000e620008000a00 */
[----:B------:R-:W-:Y:S01]  /*4400*/  IMAD.U32 R31, RZ, RZ, UR19 ;  /* 0x00000013ff1f7e24 */ /* 0x000fe2000f8e00ff */
[----:B------:R-:W1:Y:S01]  /*4410*/  LDCU.64 UR18, c[0x3][0xd8] ;  /* 0x00c01b00ff1277ac */ /* 0x000e620008000a00 */
        /* <DEDUP_REMOVED lines=9> */
[----:B------:R-:W-:Y:S02]  /*44b0*/  DFMA R50, R2, R30, RZ ;  /* 0x0000001e0232722b */ /* 0x000fe400000000ff */
[----:B------:R-:W-:Y:S02]  /*44c0*/  DMUL R22, R54, R22 ;  /* 0x0000001636167228 */ /* 0x000fe40000000000 */
[----:B0-----:R-:W-:Y:S01]  /*44d0*/  DFMA R54, R2, UR54, RZ ;  /* 0x0000003602367c2b */ /* 0x001fe200080000ff */
[----:B------:R-:W0:Y:S07]  /*44e0*/  LDCU.64 UR54, c[0x3][0x198] ;  /* 0x00c03300ff3677ac */ /* 0x000e2e0008000a00 */
[----:B------:R-:W-:Y:S01]  /*44f0*/  DFMA R54, R20, UR66, R54 ;  /* 0x0000004214367c2b */ /* 0x000fe20008000036 */
[----:B------:R-:W0:Y:S01]  /*4500*/  LDCU.64 UR66, c[0x3][0xe0] ;  /* 0x00c01c00ff4277ac */ /* 0x000e220008000a00 */
[----:B----4-:R-:W-:-:S02]  /*4510*/  DMUL R28, R34, R28 ;  /* 0x0000001c221c7228 */ /* 0x010fc40000000000 */
[----:B------:R-:W-:Y:S01]  /*4520*/  DFMA R34, R2, UR74, RZ ;  /* 0x0000004a02227c2b */ /* 0x000fe200080000ff */
[----:B------:R-:W4:Y:S01]  /*4530*/  LDCU.64 UR74, c[0x3][0x88] ;  /* 0x00c01100ff4a77ac */ /* 0x000f220008000a00 */
[----:B------:R-:W-:Y:S02]  /*4540*/  DMUL R24, R46, R24 ;  /* 0x000000182e187228 */ /* 0x000fe40000000000 */
[----:B------:R-:W-:Y:S01]  /*4550*/  DFMA R46, R20, UR30, R50 ;  /* 0x0000001e142e7c2b */ /* 0x000fe20008000032 */
[----:B------:R-:W1:Y:S01]  /*4560*/  LDCU.64 UR30, c[0x3][0x80] ;  /* 0x00c01000ff1e77ac */ /* 0x000e620008000a00 */
[----:B---3--:R-:W-:Y:S01]  /*4570*/  DFMA R50, R2, UR72, RZ ;  /* 0x0000004802327c2b */ /* 0x008fe200080000ff */
[----:B------:R-:W3:Y:S07]  /*4580*/  LDCU.64 UR72, c[0x3][0x28] ;  /* 0x00c00500ff4877ac */ /* 0x000eee0008000a00 */
[----:B------:R-:W-:Y:S01]  /*4590*/  DFMA R50, R20, UR32, R50 ;  /* 0x0000002014327c2b */ /* 0x000fe20008000032 */
[----:B------:R-:W2:Y:S01]  /*45a0*/  LDCU.64 UR32, c[0x3][0x1f8] ;  /* 0x00c03f00ff2077ac */ /* 0x000ea20008000a00 */
[----:B------:R-:W-:-:S02]  /*45b0*/  DFMA R46, R22, UR62, R46 ;  /* 0x0000003e162e7c2b */ /* 0x000fc4000800002e */
[----:B------:R-:W-:Y:S01]  /*45c0*/  DFMA R54, R22, UR26, R54 ;  /* 0x0000001a16367c2b */ /* 0x000fe20008000036 */
[----:B------:R-:W2:Y:S01]  /*45d0*/  LDCU.64 UR62, c[0x3][0x258] ;  /* 0x00c04b00ff3e77ac */ /* 0x000ea20008000a00 */
[----:B-1----:R-:W-:Y:S01]  /*45e0*/  DFMA R34, R20, UR30, R34 ;  /* 0x0000001e14227c2b */ /* 0x002fe20008000022 */
[----:B------:R-:W1:Y:S01]  /*45f0*/  LDCU.64 UR30, c[0x3][0x2b8] ;  /* 0x00c05700ff1e77ac */ /* 0x000e620008000a00 */
[----:B------:R-:W-:Y:S01]  /*4600*/  DFMA R50, R22, UR18, R50 ;  /* 0x0000001216327c2b */ /* 0x000fe20008000032 */
[----:B------:R-:W1:Y:S01]  /*4610*/  LDCU.64 UR18, c[0x3][0xe8] ;  /* 0x00c01d00ff1277ac */ /* 0x000e620008000a00 */
[----:B------:R-:W-:-:S04]  /*4620*/  DMUL R26, R52, R26 ;  /* 0x0000001a341a7228 */ /* 0x000fc80000000000 */
[----:B0-----:R-:W-:Y:S01]  /*4630*/  DFMA R34, R22, UR66, R34 ;  /* 0x0000004216227c2b */ /* 0x001fe20008000022 */
[----:B------:R-:W0:Y:S01]  /*4640*/  LDCU.64 UR66, c[0x3][0x30] ;  /* 0x00c00600ff4277ac */ /* 0x000e220008000a00 */
[----:B---3--:R-:W-:Y:S02]  /*4650*/  DFMA R52, R2, UR72, RZ ;  /* 0x0000004802347c2b */ /* 0x008fe400080000ff */
[----:B------:R-:W-:Y:S01]  /*4660*/  DFMA R46, R24, UR34, R46 ;  /* 0x00000022182e7c2b */ /* 0x000fe2000800002e */
[----:B------:R-:W3:Y:S01]  /*4670*/  LDCU.64 UR72, c[0x3][0x140] ;  /* 0x00c02800ff4877ac */ /* 0x000ee20008000a00 */
[----:B------:R-:W3:Y:S04]  /*4680*/  LDCU.64 UR34, c[0x3][0x148] ;  /* 0x00c02900ff2277ac */ /* 0x000ee80008000a00 */
[----:B----4-:R-:W-:Y:S01]  /*4690*/  DFMA R52, R20, UR74, R52 ;  /* 0x0000004a14347c2b */ /* 0x010fe20008000034 */
[----:B------:R-:W4:Y:S01]  /*46a0*/  LDCU.64 UR74, c[0x3][0x90] ;  /* 0x00c01200ff4a77ac */ /* 0x000f220008000a00 */
[----:B------:R-:W-:-:S02]  /*46b0*/  DMUL R36, R36, R48 ;  /* 0x0000003024247228 */ /* 0x000fc40000000000 */
[----:B------:R-:W-:Y:S01]  /*46c0*/  DFMA R48, R24, UR68, R54 ;  /* 0x0000004418307c2b */ /* 0x000fe20008000036 */
[----:B------:R-:W2:Y:S03]  /*46d0*/  LDCU.64 UR68, c[0x3][0xf0] ;  /* 0x00c01e00ff4477ac */ /* 0x000ea60008000a00 */
[----:B-1----:R-:W-:Y:S02]  /*46e0*/  DFMA R52, R22, UR18, R52 ;  /* 0x0000001216347c2b */ /* 0x002fe40008000034 */
[----:B------:R-:W-:Y:S01]  /*46f0*/  DMUL R32, R38, R32 ;  /* 0x0000002026207228 */ /* 0x000fe20000000000 */
[----:B------:R-:W1:Y:S01]  /*4700*/  LDCU.64 UR26, c[0x3][0x318] ;  /* 0x00c06300ff1a77ac */ /* 0x000e620008000a00 */
[----:B0-----:R-:W-:Y:S02]  /*4710*/  DFMA R38, R2, UR66, RZ ;  /* 0x0000004202267c2b */ /* 0x001fe400080000ff */
[C---:B---3--:R-:W-:Y:S01]  /*4720*/  DFMA R54, R24.reuse, UR72, R34 ;  /* 0x0000004818367c2b */ /* 0x048fe20008000022 */
[----:B------:R-:W0:Y:S01]  /*4730*/  LDCU.64 UR72, c[0x3][0x1a8] ;  /* 0x00c03500ff4877ac */ /* 0x000e220008000a00 */
[----:B------:R-:W-:Y:S01]  /*4740*/  DFMA R34, R24, UR34, R52 ;  /* 0x0000002218227c2b */ /* 0x000fe20008000034 */
[----:B------:R-:W3:Y:S03]  /*4750*/  LDCU.64 UR34, c[0x3][0x150] ;  /* 0x00c02a00ff2277ac */ /* 0x000ee60008000a00 */
[----:B----4-:R-:W-:-:S02]  /*4760*/  DFMA R52, R20, UR74, R38 ;  /* 0x0000004a14347c2b */ /* 0x010fc40008000026 */
[----:B--2---:R-:W-:Y:S01]  /*4770*/  DFMA R38, R26, UR64, R48 ;  /* 0x000000401a267c2b */ /* 0x004fe20008000030 */
[----:B------:R-:W2:Y:S01]  /*4780*/  LDCU.64 UR74, c[0x3][0x1b0] ;  /* 0x00c03600ff4a77ac */ /* 0x000ea20008000a00 */
[----:B------:R-:W-:Y:S01]  /*4790*/  DFMA R50, R24, UR28, R50 ;  /* 0x0000001c18327c2b */ /* 0x000fe20008000032 */
[----:B------:R-:W4:Y:S03]  /*47a0*/  LDCU.64 UR64, c[0x3][0x38] ;  /* 0x00c00700ff4077ac */ /* 0x000f260008000a00 */
[----:B------:R-:W-:Y:S01]  /*47b0*/  DFMA R52, R22, UR68, R52 ;  /* 0x0000004416347c2b */ /* 0x000fe20008000034 */
[----:B------:R-:W1:Y:S03]  /*47c0*/  LDCU.64 UR68, c[0x3][0x98] ;  /* 0x00c01300ff4477ac */ /* 0x000e660008000a00 */
[----:B------:R-:W-:-:S02]  /*47d0*/  DFMA R48, R26, UR54, R50 ;  /* 0x000000361a307c2b */ /* 0x000fc40008000032 */
[----:B0-----:R-:W-:Y:S01]  /*47e0*/  DFMA R34, R26, UR72, R34 ;  /* 0x000000481a227c2b */ /* 0x001fe20008000022 */
[----:B------:R-:W0:Y:S01]  /*47f0*/  LDCU.64 UR72, c[0x3][0xf8] ;  /* 0x00c01f00ff4877ac */ /* 0x000e220008000a00 */
[----:B---3--:R-:W-:Y:S02]  /*4800*/  DFMA R50, R24, UR34, R52 ;  /* 0x0000002218327c2b */ /* 0x008fe40008000034 */
[----:B------:R-:W-:Y:S01]  /*4810*/  DFMA R46, R26, UR50, R46 ;  /* 0x000000321a2e7c2b */ /* 0x000fe2000800002e */
[----:B------:R-:W3:Y:S01]  /*4820*/  LDCU.64 UR66, c[0x3][0x1a0] ;  /* 0x00c03400ff4277ac */ /* 0x000ee20008000a00 */
[----:B------:R-:W3:Y:S06]  /*4830*/  LDCU.64 UR54, c[0x3][0x200] ;  /* 0x00c04000ff3677ac */ /* 0x000eec0008000a00 */
[----:B------:R-:W-:Y:S01]  /*4840*/  DFMA R46, R28, UR42, R46 ;  /* 0x0000002a1c2e7c2b */ /* 0x000fe2000800002e */
[----:B------:R-:W3:Y:S01]  /*4850*/  LDCU.64 UR28, c[0x3][0x378] ;  /* 0x00c06f00ff1c77ac */ /* 0x000ee20008000a00 */
[----:B------:R-:W-:Y:S01]  /*4860*/  DMUL R4, R42, R4 ;  /* 0x000000042a047228 */ /* 0x000fe20000000000 */
[----:B------:R-:W3:Y:S01]  /*4870*/  LDCU.64 UR18, c[0x3][0x3d8] ;  /* 0x00c07b00ff1277ac */ /* 0x000ee20008000a00 */
[----:B--2---:R-:W-:-:S02]  /*4880*/  DFMA R42, R26, UR74, R50 ;  /* 0x0000004a1a2a7c2b */ /* 0x004fc40008000032 */
[----:B----4-:R-:W-:Y:S01]  /*4890*/  DFMA R50, R2, UR64, RZ ;  /* 0x0000004002327c2b */ /* 0x010fe200080000ff */
[----:B------:R-:W2:Y:S01]  /*48a0*/  LDCU.64 UR74, c[0x3][0x210] ;  /* 0x00c04200ff4a77ac */ /* 0x000ea20008000a00 */
[----:B------:R-:W4:Y:S06]  /*48b0*/  LDCU.64 UR64, c[0x3][0x158] ;  /* 0x00c02b00ff4077ac */ /* 0x000f2c0008000a00 */
[----:B-1----:R-:W-:Y:S01]  /*48c0*/  DFMA R50, R20, UR68, R50 ;  /* 0x0000004414327c2b */ /* 0x002fe20008000032 */
[----:B------:R-:W1:Y:S01]  /*48d0*/  LDCU.64 UR68, c[0x3][0x1b8] ;  /* 0x00c03700ff4477ac */ /* 0x000e620008000a00 */
[----:B------:R-:W-:Y:S01]  /*48e0*/  DFMA R46, R36, UR70, R46 ;  /* 0x00000046242e7c2b */ /* 0x000fe2000800002e */
[----:B------:R-:W1:Y:S05]  /*48f0*/  LDCU.64 UR70, c[0x3][0x218] ;  /* 0x00c04300ff4677ac */ /* 0x000e6a0008000a00 */
[----:B0-----:R-:W-:Y:S01]  /*4900*/  DFMA R50, R22, UR72, R50 ;  /* 0x0000004816327c2b */ /* 0x001fe20008000032 */
[----:B------:R-:W0:Y:S01]  /*4910*/  LDCU.64 UR50, c[0x3][0x438] ;  /* 0x00c08700ff3277ac */ /* 0x000e220008000a00 */
[----:B--2---:R-:W-:Y:S01]  /*4920*/  DFMA R42, R28, UR74, R42 ;  /* 0x0000004a1c2a7c2b */ /* 0x004fe2000800002a */
[----:B------:R-:W2:Y:S05]  /*4930*/  LDCU.64 UR74, c[0x3][0x40] ;  /* 0x00c00800ff4a77ac */ /* 0x000eaa0008000a00 */
[----:B----4-:R-:W-:Y:S01]  /*4940*/  DFMA R52, R24, UR64, R50 ;  /* 0x0000004018347c2b */ /* 0x010fe20008000032 */
[----:B------:R-:W4:Y:S01]  /*4950*/  LDCU.64 UR64, c[0x3][0xa0] ;  /* 0x00c01400ff4077ac */ /* 0x000f220008000a00 */
[C---:B---3--:R-:W-:Y:S01]  /*4960*/  DFMA R54, R26.reuse, UR66, R54 ;  /* 0x000000421a367c2b */ /* 0x048fe20008000036 */
[----:B------:R-:W3:Y:S05]  /*4970*/  LDCU.64 UR66, c[0x3][0x260] ;  /* 0x00c04c00ff4277ac */ /* 0x000eea0008000a00 */
[----:B-1----:R-:W-:Y:S01]  /*4980*/  DFMA R52, R26, UR68, R52 ;  /* 0x000000441a347c2b */ /* 0x002fe20008000034 */
[----:B------:R-:W1:Y:S01]  /*4990*/  LDCU.64 UR68, c[0x3][0x100] ;  /* 0x00c02000ff4477ac */ /* 0x000e620008000a00 */
[----:B------:R-:W-:Y:S01]  /*49a0*/  DFMA R54, R28, UR54, R54 ;  /* 0x000000361c367c2b */ /* 0x000fe20008000036 */
[----:B------:R-:W0:Y:S01]  /*49b0*/  S2R R50, SR_CgaCtaId ;  /* 0x0000000000327919 */ /* 0x000e220000008800 */
[----:B------:R-:W-:Y:S01]  /*49c0*/  DMUL R8, R44, R8 ;  /* 0x000000082c087228 */ /* 0x000fe20000000000 */
[----:B------:R-:W0:Y:S03]  /*49d0*/  S2R R51, SR_TID.X ;  /* 0x0000000000337919 */ /* 0x000e260000002100 */
[----:B------:R-:W-:Y:S01]  /*49e0*/  DFMA R44, R28, UR70, R52 ;  /* 0x000000461c2c7c2b */ /* 0x000fe20008000034 */
[----:B------:R-:W0:Y:S01]  /*49f0*/  LDCU.64 UR34, c[0x3][0x2c0] ;  /* 0x00c05800ff2277ac */ /* 0x000e220008000a00 */
[----:B--2---:R-:W-:Y:S01]  /*4a00*/  DFMA R52, R2, UR74, RZ ;  /* 0x0000004a02347c2b */ /* 0x004fe200080000ff */
[----:B------:R-:W2:Y:S01]  /*4a10*/  LDCU.64 UR74, c[0x3][0x160] ;  /* 0x00c02c00ff4a77ac */ /* 0x000ea20008000a00 */
[----:B------:R-:W-:-:S02]  /*4a20*/  DFMA R46, R32, UR40, R46 ;  /* 0x00000028202e7c2b */ /* 0x000fc4000800002e */
[----:B------:R-:W-:Y:S01]  /*4a30*/  DMUL R6, R40, R6 ;  /* 0x0000000628067228 */ /* 0x000fe20000000000 */
[----:B------:R-:W0:Y:S01]  /*4a40*/  LDCU.64 UR42, c[0x3][0x208] ;  /* 0x00c04100ff2a77ac */ /* 0x000e220008000a00 */
[----:B---3--:R-:W-:Y:S02]  /*4a50*/  DFMA R40, R36, UR66, R54 ;  /* 0x0000004224287c2b */ /* 0x008fe40008000036 */
[----:B----4-:R-:W-:Y:S01]  /*4a60*/  DFMA R54, R20, UR64, R52 ;  /* 0x0000004014367c2b */ /* 0x010fe20008000034 */
[----:B------:R-:W3:Y:S01]  /*4a70*/  LDCU.64 UR64, c[0x3][0x1c0] ;  /* 0x00c03800ff4077ac */ /* 0x000ee20008000a00 */
[----:B------:R-:W4:Y:S01]  /*4a80*/  S2R R52, SR_TID.Y ;  /* 0x0000000000347919 */ /* 0x000f220000002200 */
[----:B------:R-:W-:Y:S02]  /*4a90*/  DMUL R10, R10, R56 ;  /* 0x000000380a0a7228 */ /* 0x000fe40000000000 */
[C---:B------:R-:W-:Y:S01]  /*4aa0*/  DFMA R38, R28.reuse, UR56, R38 ;  /* 0x000000381c267c2b */ /* 0x040fe20008000026 */
[----:B------:R-:W-:Y:S01]  /*4ab0*/  MOV R53, 0x400 ;  /* 0x0000040000357802 */ /* 0x000fe20000000f00 */
[----:B------:R-:W-:Y:S01]  /*4ac0*/  DFMA R48, R28, UR32, R48 ;  /* 0x000000201c307c2b */ /* 0x000fe20008000030 */
[----:B------:R-:W4:Y:S01]  /*4ad0*/  LDCU.64 UR56, c[0x3][0x320] ;  /* 0x00c06400ff3877ac */ /* 0x000f220008000a00 */
[----:B-1----:R-:W-:Y:S01]  /*4ae0*/  DFMA R54, R22, UR68, R54 ;  /* 0x0000004416367c2b */ /* 0x002fe20008000036 */
[----:B------:R-:W1:Y:S01]  /*4af0*/  LDCU.64 UR68, c[0x3][0x220] ;  /* 0x00c04400ff4477ac */ /* 0x000e620008000a00 */
[----:B------:R-:W-:Y:S01]  /*4b00*/  DFMA R56, R4, UR46, R46 ;  /* 0x0000002e04387c2b */ /* 0x000fe2000800002e */
[----:B------:R-:W1:Y:S05]  /*4b10*/  LDCU.64 UR46, c[0x3][0x48] ;  /* 0x00c00900ff2e77ac */ /* 0x000e6a0008000a00 */
[----:B--2---:R-:W-:Y:S01]  /*4b20*/  DFMA R54, R24, UR74, R54 ;  /* 0x0000004a18367c2b */ /* 0x004fe20008000036 */
[----:B0-----:R-:W-:-:S02]  /*4b30*/  LEA R53, R50, R53, 0x18 ;  /* 0x0000003532357211 */ /* 0x001fc400078ec0ff */
[----:B------:R-:W-:Y:S01]  /*4b40*/  LOP3.LUT R50, R51, 0xffff, RZ, 0xc0, !PT ;  /* 0x0000ffff33327812 */ /* 0x000fe200078ec0ff */
[----:B------:R-:W-:Y:S01]  /*4b50*/  DFMA R38, R36, UR60, R38 ;  /* 0x0000003c24267c2b */ /* 0x000fe20008000026 */
[----:B------:R-:W0:Y:S03]  /*4b60*/  LDCU.64 UR32, c[0x3][0x380] ;  /* 0x00c07000ff2077ac */ /* 0x000e260008000a00 */
[----:B---3--:R-:W-:Y:S01]  /*4b70*/  DFMA R46, R26, UR64, R54 ;  /* 0x000000401a2e7c2b */ /* 0x008fe20008000036 */
[----:B------:R-:W2:Y:S01]  /*4b80*/  LDCU.64 UR64, c[0x3][0xa8] ;  /* 0x00c01500ff4077ac */ /* 0x000ea20008000a00 */
[----:B------:R-:W-:Y:S01]  /*4b90*/  IMAD R50, R50, 0x1556, RZ ;  /* 0x0000155632327824 */ /* 0x000fe200078e02ff */
[----:B------:R-:W-:Y:S02]  /*4ba0*/  DFMA R54, R6, UR36, R56 ;  /* 0x0000002406367c2b */ /* 0x000fe40008000038 */
[----:B------:R-:W-:Y:S01]  /*4bb0*/  DFMA R48, R36, UR62, R48 ;  /* 0x0000003e24307c2b */ /* 0x000fe20008000030 */
[----:B------:R-:W3:Y:S02]  /*4bc0*/  LDCU.64 UR54, c[0x3][0x3e0] ;  /* 0x00c07c00ff3677ac */ /* 0x000ee40008000a00 */
[----:B-1----:R-:W-:Y:S01]  /*4bd0*/  DFMA R46, R28, UR68, R46 ;  /* 0x000000441c2e7c2b */ /* 0x002fe2000800002e */
[----:B------:R-:W1:Y:S01]  /*4be0*/  LDCU.64 UR68, c[0x3][0x108] ;  /* 0x00c02100ff4477ac */ /* 0x000e620008000a00 */
[----:B------:R-:W-:Y:S01]  /*4bf0*/  DFMA R58, R2, UR46, RZ ;  /* 0x0000002e023a7c2b */ /* 0x000fe200080000ff */
[----:B------:R-:W-:Y:S01]  /*4c00*/  SHF.R.U32.HI R57, RZ, 0x10, R50 ;  /* 0x00000010ff397819 */ /* 0x000fe20000011632 */
[----:B----4-:R-:W-:Y:S01]  /*4c10*/  IMAD R50, R52, 0x3600, R53 ;  /* 0x0000360034327824 */ /* 0x010fe200078e0235 */
[----:B------:R-:W4:Y:S02]  /*4c20*/  LDCU.64 UR46, c[0x3][0x168] ;  /* 0x00c02d00ff2e77ac */ /* 0x000f240008000a00 */
[----:B------:R-:W-:Y:S01]  /*4c30*/  PRMT R52, R57, 0x9910, RZ ;  /* 0x0000991039347816 */ /* 0x000fe200000000ff */
[----:B------:R-:W-:Y:S01]  /*4c40*/  DFMA R54, R8, UR38, R54 ;  /* 0x0000002608367c2b */ /* 0x000fe20008000036 */
[----:B------:R-:W3:Y:S01]  /*4c50*/  LDCU.64 UR70, c[0x3][0x278] ;  /* 0x00c04f00ff4677ac */ /* 0x000ee20008000a00 */
[----:B--2---:R-:W-:-:S02]  /*4c60*/  DFMA R58, R20, UR64, R58 ;  /* 0x00000040143a7c2b */ /* 0x004fc4000800003a */
[----:B------:R-:W-:Y:S01]  /*4c70*/  IMAD R56, R52, 0xc, RZ ;  /* 0x0000000c34387824 */ /* 0x000fe200078e02ff */
[----:B------:R-:W-:Y:S01]  /*4c80*/  DFMA R52, R32, UR52, R38 ;  /* 0x0000003420347c2b */ /* 0x000fe20008000026 */
[----:B------:R-:W-:Y:S01]  /*4c90*/  IMAD R57, R57, 0x480, R50 ;  /* 0x0000048039397824 */ /* 0x000fe200078e0232 */
[----:B------:R-:W2:Y:S01]  /*4ca0*/  LDCU.64 UR52, c[0x3][0x1c8] ;  /* 0x00c03900ff3477ac */ /* 0x000ea20008000a00 */
[----:B------:R-:W-:Y:S02]  /*4cb0*/  IMAD.MOV R50, RZ, RZ, -R56 ;  /* 0x000000ffff327224 */ /* 0x000fe400078e0a38 */
[----:B-1----:R-:W-:Y:S01]  /*4cc0*/  DFMA R58, R22, UR68, R58 ;  /* 0x00000044163a7c2b */ /* 0x002fe2000800003a */
[----:B------:R-:W1:Y:S02]  /*4cd0*/  LDCU.64 UR68, c[0x3][0x50] ;  /* 0x00c00a00ff4477ac */ /* 0x000e640008000a00 */
[----:B------:R-:W-:Y:S01]  /*4ce0*/  PRMT R50, R50, 0x7710, RZ ;  /* 0x0000771032327816 */ /* 0x000fe200000000ff */
[----:B------:R-:W-:-:S02]  /*4cf0*/  DFMA R38, R32, UR30, R48 ;  /* 0x0000001e20267c2b */ /* 0x000fc40008000030 */
[----:B------:R-:W-:Y:S01]  /*4d00*/  DFMA R52, R4, UR58, R52 ;  /* 0x0000003a04347c2b */ /* 0x000fe20008000034 */
[----:B------:R-:W0:Y:S01]  /*4d10*/  LDCU.64 UR58, c[0x3][0x280] ;  /* 0x00c05000ff3a77ac */ /* 0x000e220008000a00 */
[----:B------:R-:W-:Y:S01]  /*4d20*/  IMAD.IADD R50, R50, 0x1, R51 ;  /* 0x0000000132327824 */ /* 0x000fe200078e0233 */
[----:B----4-:R-:W-:Y:S02]  /*4d30*/  DFMA R48, R24, UR46, R58 ;  /* 0x0000002e18307c2b */ /* 0x010fe4000800003a */
[----:B------:R-:W-:Y:S01]  /*4d40*/  DFMA R58, R10, UR24, R54 ;  /* 0x000000180a3a7c2b */ /* 0x000fe20008000036 */
[----:B------:R-:W4:Y:S01]  /*4d50*/  LDCU.64 UR24, c[0x3][0xb0] ;  /* 0x00c01600ff1877ac */ /* 0x000f220008000a00 */
[----:B------:R-:W-:Y:S01]  /*4d60*/  LOP3.LUT R50, R50, 0xffff, RZ, 0xc0, !PT ;  /* 0x0000ffff32327812 */ /* 0x000fe200078ec0ff */
[----:B------:R-:W-:Y:S01]  /*4d70*/  DFMA R52, R6, UR22, R52 ;  /* 0x0000001606347c2b */ /* 0x000fe20008000034 */
[----:B------:R-:W3:Y:S02]  /*4d80*/  LDCU.64 UR22, c[0x3][0x170] ;  /* 0x00c02e00ff1677ac */ /* 0x000ee40008000a00 */
[----:B--2---:R-:W-:Y:S01]  /*4d90*/  DFMA R48, R26, UR52, R48 ;  /* 0x000000341a307c2b */ /* 0x004fe20008000030 */
[----:B------:R-:W-:Y:S01]  /*4da0*/  IMAD R51, R50, 0x60, R57 ;  /* 0x0000006032337824 */ /* 0x000fe200078e0239 */
[----:B------:R-:W2:Y:S01]  /*4db0*/  LDCU.64 UR52, c[0x3][0x110] ;  /* 0x00c02200ff3477ac */ /* 0x000ea20008000a00 */
[----:B-1----:R-:W-:-:S02]  /*4dc0*/  DFMA R56, R2, UR68, RZ ;  /* 0x0000004402387c2b */ /* 0x002fc400080000ff */
[----:B------:R-:W-:Y:S01]  /*4dd0*/  DFMA R54, R4, UR26, R38 ;  /* 0x0000001a04367c2b */ /* 0x000fe20008000026 */
[----:B------:R-:W1:Y:S01]  /*4de0*/  LDCU.64 UR30, c[0x3][0x228] ;  /* 0x00c04500ff1e77ac */ /* 0x000e620008000a00 */
[----:B0-----:R-:W-:Y:S01]  /*4df0*/  DFMA R38, R36, UR58, R46 ;  /* 0x0000003a24267c2b */ /* 0x001fe2000800002e */
[----:B------:R-:W0:Y:S03]  /*4e00*/  LDCU.64 UR58, c[0x3][0x1d0] ;  /* 0x00c03a00ff3a77ac */ /* 0x000e260008000a00 */
[----:B----4-:R-:W-:Y:S02]  /*4e10*/  DFMA R56, R20, UR24, R56 ;  /* 0x0000001814387c2b */ /* 0x010fe40008000038 */
[----:B------:R-:W-:Y:S01]  /*4e20*/  DFMA R54, R6, UR28, R54 ;  /* 0x0000001c06367c2b */ /* 0x000fe20008000036 */
[----:B------:R4:W-:Y:S01]  /*4e30*/  STS.64 [R51+0x8], R58 ;  /* 0x0000083a33007388 */ /* 0x0009e20000000a00 */
[----:B------:R-:W-:Y:S01]  /*4e40*/  DFMA R46, R8, UR44, R52 ;  /* 0x0000002c082e7c2b */ /* 0x000fe20008000034 */
[----:B------:R-:W4:Y:S03]  /*4e50*/  LDCU.64 UR44, c[0x3][0x288] ;  /* 0x00c05100ff2c77ac */ /* 0x000f260008000a00 */
[----:B--2---:R-:W-:Y:S01]  /*4e60*/  DFMA R56, R22, UR52, R56 ;  /* 0x0000003416387c2b */ /* 0x004fe20008000038 */
[----:B------:R-:W2:Y:S01]  /*4e70*/  LDCU.64 UR52, c[0x3][0x230] ;  /* 0x00c04600ff3477ac */ /* 0x000ea20008000a00 */
[----:B------:R-:W-:Y:S01]  /*4e80*/  DFMA R52, R8, UR18, R54 ;  /* 0x0000001208347c2b */ /* 0x000fe20008000036 */
[----:B------:R-:W2:Y:S05]  /*4e90*/  LDCU.64 UR18, c[0x3][0x58] ;  /* 0x00c00b00ff1277ac */ /* 0x000eaa0008000a00 */
[----:B---3--:R-:W-:Y:S01]  /*4ea0*/  DFMA R56, R24, UR22, R56 ;  /* 0x0000001618387c2b */ /* 0x008fe20008000038 */
[----:B------:R-:W3:Y:S01]  /*4eb0*/  LDCU.64 UR72, c[0x3][0x268] ;  /* 0x00c04d00ff4877ac */ /* 0x000ee20008000a00 */
[----:B-1----:R-:W-:-:S02]  /*4ec0*/  DFMA R48, R28, UR30, R48 ;  /* 0x0000001e1c307c2b */ /* 0x002fc40008000030 */
[----:B------:R-:W-:Y:S01]  /*4ed0*/  DFMA R52, R10, UR50, R52 ;  /* 0x000000320a347c2b */ /* 0x000fe20008000034 */
[----:B------:R-:W1:Y:S03]  /*4ee0*/  LDCU.64 UR50, c[0x3][0xb8] ;  /* 0x00c01700ff3277ac */ /* 0x000e660008000a00 */
[----:B0-----:R-:W-:Y:S01]  /*4ef0*/  DFMA R56, R26, UR58, R56 ;  /* 0x0000003a1a387c2b */ /* 0x001fe20008000038 */
[----:B------:R-:W0:Y:S01]  /*4f00*/  LDCU.64 UR62, c[0x3][0x270] ;  /* 0x00c04e00ff3e77ac */ /* 0x000e220008000a00 */
[----:B------:R-:W-:Y:S02]  /*4f10*/  DFMA R54, R10, UR48, R46 ;  /* 0x000000300a367c2b */ /* 0x000fe4000800002e */
[----:B----4-:R-:W-:Y:S01]  /*4f20*/  DFMA R46, R36, UR44, R48 ;  /* 0x0000002c242e7c2b */ /* 0x010fe20008000030 */
[----:B------:R-:W4:Y:S03]  /*4f30*/  LDCU.64 UR46, c[0x3][0x2d8] ;  /* 0x00c05b00ff2e77ac */ /* 0x000f260008000a00 */
[----:B--2---:R-:W-:Y:S01]  /*4f40*/  DFMA R48, R28, UR52, R56 ;  /* 0x000000341c307c2b */ /* 0x004fe20008000038 */
[----:B------:R-:W2:Y:S01]  /*4f50*/  LDCU.64 UR52, c[0x3][0x118] ;  /* 0x00c02300ff3477ac */ /* 0x000ea20008000a00 */
[----:B------:R-:W-:-:S02]  /*4f60*/  DFMA R60, R2, UR18, RZ ;  /* 0x00000012023c7c2b */ /* 0x000fc400080000ff */
[----:B------:R-:W-:Y:S01]  /*4f70*/  DFMA R56, R2, UR4, RZ ;  /* 0x0000000402387c2b */ /* 0x000fe200080000ff */
[----:B------:R-:W3:Y:S01]  /*4f80*/  LDCU.64 UR18, c[0x3][0x178] ;  /* 0x00c02f00ff1277ac */ /* 0x000ee20008000a00 */
[----:B------:R-:W-:Y:S01]  /*4f90*/  DFMA R58, R32, UR34, R40 ;  /* 0x00000022203a7c2b */ /* 0x000fe20008000028 */
[----:B------:R0:W-:Y:S01]  /*4fa0*/  STS.64 [R51+0x18], R52 ;  /* 0x0000183433007388 */ /* 0x0001e20000000a00 */
[----:B------:R-:W-:Y:S01]  /*4fb0*/  DFMA R34, R28, UR42, R34 ;  /* 0x0000002a1c227c2b */ /* 0x000fe20008000022 */
[----:B------:R-:W4:Y:S01]  /*4fc0*/  LDCU.64 UR42, c[0x3][0x440] ;  /* 0x00c08800ff2a77ac */ /* 0x000f220008000a00 */
[C---:B-1----:R-:W-:Y:S02]  /*4fd0*/  DFMA R40, R20.reuse, UR50, R60 ;  /* 0x0000003214287c2b */ /* 0x042fe4000800003c */
[----:B------:R-:W-:Y:S01]  /*4fe0*/  DFMA R56, R20, UR6, R56 ;  /* 0x0000000614387c2b */ /* 0x000fe20008000038 */
[----:B------:R1:W-:Y:S01]  /*4ff0*/  STS.64 [R51+0x10], R54 ;  /* 0x0000103633007388 */ /* 0x0003e20000000a00 */
[----:B------:R-:W-:Y:S01]  /*5000*/  DFMA R58, R4, UR56, R58 ;  /* 0x00000038043a7c2b */ /* 0x000fe2000800003a */
[----:B------:R-:W4:Y:S03]  /*5010*/  LDCU.64 UR56, c[0x3][0x1d8] ;  /* 0x00c03b00ff3877ac */ /* 0x000f260008000a00 */
[C---:B--2---:R-:W-:Y:S01]  /*5020*/  DFMA R40, R22.reuse, UR52, R40 ;  /* 0x0000003416287c2b */ /* 0x044fe20008000028 */
[----:B------:R-:W2:Y:S01]  /*5030*/  LDCU.64 UR52, c[0x3][0x290] ;  /* 0x00c05200ff3477ac */ /* 0x000ea20008000a00 */
[----:B0-----:R-:W-:Y:S01]  /*5040*/  DFMA R52, R22, UR8, R56 ;  /* 0x0000000816347c2b */ /* 0x001fe20008000038 */
[----:B------:R-:W0:Y:S01]  /*5050*/  LDCU.64 UR28, c[0x3][0x2e0] ;  /* 0x00c05c00ff1c77ac */ /* 0x000e220008000a00 */
[----:B-1----:R-:W-:Y:S01]  /*5060*/  DFMA R54, R6, UR32, R58 ;  /* 0x0000002006367c2b */ /* 0x002fe2000800003a */
[----:B------:R-:W1:Y:S03]  /*5070*/  LDCU.64 UR32, c[0x3][0x238] ;  /* 0x00c04700ff2077ac */ /* 0x000e660008000a00 */
[----:B---3--:R-:W-:-:S02]  /*5080*/  DFMA R40, R24, UR18, R40 ;  /* 0x0000001218287c2b */ /* 0x008fc40008000028 */
[----:B------:R-:W-:Y:S01]  /*5090*/  DFMA R52, R24, UR10, R52 ;  /* 0x0000000a18347c2b */ /* 0x000fe20008000034 */
[----:B------:R-:W3:Y:S01]  /*50a0*/  LDCU.64 UR34, c[0x3][0x2e8] ;  /* 0x00c05d00ff2277ac */ /* 0x000ee20008000a00 */
[----:B------:R-:W-:Y:S01]  /*50b0*/  DFMA R54, R8, UR54, R54 ;  /* 0x0000003608367c2b */ /* 0x000fe20008000036 */
[----:B------:R-:W0:Y:S03]  /*50c0*/  LDCU.64 UR54, c[0x3][0x298] ;  /* 0x00c05300ff3677ac */ /* 0x000e260008000a00 */
[C---:B----4-:R-:W-:Y:S02]  /*50d0*/  DFMA R40, R26.reuse, UR56, R40 ;  /* 0x000000381a287c2b */ /* 0x050fe40008000028 */
[----:B------:R-:W-:Y:S01]  /*50e0*/  DFMA R52, R26, UR12, R52 ;  /* 0x0000000c1a347c2b */ /* 0x000fe20008000034 */
[----:B------:R-:W4:Y:S01]  /*50f0*/  LDCU.64 UR60, c[0x3][0x2c8] ;  /* 0x00c05900ff3c77ac */ /* 0x000f220008000a00 */
[----:B------:R-:W-:Y:S01]  /*5100*/  DFMA R54, R10, UR42, R54 ;  /* 0x0000002a0a367c2b */ /* 0x000fe20008000036 */
[----:B------:R-:W4:Y:S01]  /*5110*/  LDCU.64 UR42, c[0x3][0x2f8] ;  /* 0x00c05f00ff2a77ac */ /* 0x000f220008000a00 */
[----:B------:R-:W-:-:S02]  /*5120*/  DFMA R44, R36, UR70, R44 ;  /* 0x00000046242c7c2b */ /* 0x000fc4000800002c */
[C---:B-1----:R-:W-:Y:S01]  /*5130*/  DFMA R40, R28.reuse, UR32, R40 ;  /* 0x000000201c287c2b */ /* 0x042fe20008000028 */
[----:B------:R-:W1:Y:S01]  /*5140*/  LDCU.64 UR70, c[0x3][0x2d0] ;  /* 0x00c05a00ff4677ac */ /* 0x000e620008000a00 */
[----:B------:R-:W-:Y:S01]  /*5150*/  DFMA R52, R28, UR14, R52 ;  /* 0x0000000e1c347c2b */ /* 0x000fe20008000034 */
[----:B------:R-:W1:Y:S01]  /*5160*/  LDCU.64 UR56, c[0x3][0x2f0] ;  /* 0x00c05e00ff3877ac */ /* 0x000e620008000a00 */
[C---:B--2---:R-:W-:Y:S01]  /*5170*/  DFMA R48, R36.reuse, UR52, R48 ;  /* 0x0000003424307c2b */ /* 0x044fe20008000030 */
[----:B------:R-:W2:Y:S03]  /*5180*/  LDCU.64 UR30, c[0x3][0x338] ;  /* 0x00c06700ff1e77ac */ /* 0x000ea60008000a00 */
[C---:B0-----:R-:W-:Y:S01]  /*5190*/  DFMA R40, R36.reuse, UR54, R40 ;  /* 0x0000003624287c2b */ /* 0x041fe20008000028 */
[----:B------:R-:W0:Y:S01]  /*51a0*/  LDCU.64 UR48, c[0x3][0x340] ;  /* 0x00c06800ff3077ac */ /* 0x000e220008000a00 */
[----:B------:R-:W0:Y:S01]  /*51b0*/  LDCU.64 UR50, c[0x3][0x348] ;  /* 0x00c06900ff3277ac */ /* 0x000e220008000a00 */
[C---:B------:R-:W-:Y:S01]  /*51c0*/  DFMA R34, R36.reuse, UR72, R34 ;  /* 0x0000004824227c2b */ /* 0x040fe20008000022 */
[----:B------:R-:W0:Y:S01]  /*51d0*/  LDCU.64 UR66, c[0x3][0x328] ;  /* 0x00c06500ff4277ac */ /* 0x000e220008000a00 */
[C---:B------:R-:W-:Y:S01]  /*51e0*/  DFMA R42, R36.reuse, UR62, R42 ;  /* 0x0000003e242a7c2b */ /* 0x040fe2000800002a */
[----:B------:R-:W0:Y:S01]  /*51f0*/  LDCU.64 UR74, c[0x3][0x330] ;  /* 0x00c06600ff4a77ac */ /* 0x000e220008000a00 */
[----:B------:R-:W-:Y:S01]  /*5200*/  DFMA R52, R36, UR16, R52 ;  /* 0x0000001024347c2b */ /* 0x000fe20008000034 */
[----:B------:R-:W0:Y:S01]  /*5210*/  LDCU.64 UR52, c[0x3][0x350] ;  /* 0x00c06a00ff3477ac */ /* 0x000e220008000a00 */
[----:B------:R-:W0:Y:S01]  /*5220*/  LDCU.64 UR54, c[0x3][0x358] ;  /* 0x00c06b00ff3677ac */ /* 0x000e220008000a00 */
[C---:B------:R-:W-:Y:S01]  /*5230*/  DFMA R44, R32.reuse, UR46, R44 ;  /* 0x0000002e202c7c2b */ /* 0x040fe2000800002c */
[----:B------:R-:W0:Y:S01]  /*5240*/  LDCU.64 UR18, c[0x3][0x3a8] ;  /* 0x00c07500ff1277ac */ /* 0x000e220008000a00 */
[----:B------:R-:W-:-:S02]  /*5250*/  DFMA R38, R32, UR28, R38 ;  /* 0x0000001c20267c2b */ /* 0x000fc40008000026 */
[C---:B---3--:R-:W-:Y:S01]  /*5260*/  DFMA R46, R32.reuse, UR34, R46 ;  /* 0x00000022202e7c2b */ /* 0x048fe2000800002e */
[----:B------:R-:W3:Y:S01]  /*5270*/  LDCU.64 UR72, c[0x3][0x388] ;  /* 0x00c07100ff4877ac */ /* 0x000ee20008000a00 */
[C---:B----4-:R-:W-:Y:S01]  /*5280*/  DFMA R40, R32.reuse, UR42, R40 ;  /* 0x0000002a20287c2b */ /* 0x050fe20008000028 */
[----:B------:R-:W4:Y:S01]  /*5290*/  LDCU.64 UR36, c[0x3][0x390] ;  /* 0x00c07200ff2477ac */ /* 0x000f220008000a00 */
[C---:B------:R-:W-:Y:S01]  /*52a0*/  DFMA R34, R32.reuse, UR60, R34 ;  /* 0x0000003c20227c2b */ /* 0x040fe20008000022 */
[----:B------:R-:W4:Y:S01]  /*52b0*/  LDCU.64 UR26, c[0x3][0x398] ;  /* 0x00c07300ff1a77ac */ /* 0x000f220008000a00 */
[C---:B-1----:R-:W-:Y:S01]  /*52c0*/  DFMA R42, R32.reuse, UR70, R42 ;  /* 0x00000046202a7c2b */ /* 0x042fe2000800002a */
[----:B------:R-:W1:Y:S01]  /*52d0*/  LDCU.64 UR22, c[0x3][0x3a0] ;  /* 0x00c07400ff1677ac */ /* 0x000e620008000a00 */
[C---:B------:R-:W-:Y:S01]  /*52e0*/  DFMA R48, R32.reuse, UR56, R48 ;  /* 0x0000003820307c2b */ /* 0x040fe20008000030 */
[----:B------:R-:W1:Y:S01]  /*52f0*/  LDCU.64 UR28, c[0x3][0x3b0] ;  /* 0x00c07600ff1c77ac */ /* 0x000e620008000a00 */
[----:B------:R-:W-:Y:S01]  /*5300*/  DFMA R52, R32, UR20, R52 ;  /* 0x0000001420347c2b */ /* 0x000fe20008000034 */
[----:B------:R-:W1:Y:S01]  /*5310*/  LDCU.64 UR42, c[0x3][0x3b8] ;  /* 0x00c07700ff2a77ac */ /* 0x000e620008000a00 */
[----:B--2---:R-:W-:-:S02]  /*5320*/  DFMA R44, R4, UR30, R44 ;  /* 0x0000001e042c7c2b */ /* 0x004fc4000800002c */
[C---:B0-----:R-:W-:Y:S01]  /*5330*/  DFMA R38, R4.reuse, UR48, R38 ;  /* 0x0000003004267c2b */ /* 0x041fe20008000026 */
[----:B------:R-:W0:Y:S01]  /*5340*/  LDCU.64 UR62, c[0x3][0x3e8] ;  /* 0x00c07d00ff3e77ac */ /* 0x000e220008000a00 */
[C---:B------:R-:W-:Y:S01]  /*5350*/  DFMA R46, R4.reuse, UR50, R46 ;  /* 0x00000032042e7c2b */ /* 0x040fe2000800002e */
[----:B------:R-:W2:Y:S01]  /*5360*/  LDCU.64 UR64, c[0x3][0x3f0] ;  /* 0x00c07e00ff4077ac */ /* 0x000ea20008000a00 */
        /* <DEDUP_REMOVED lines=8> */
[----:B------:R-:W-:Y:S01]  /*53f0*/  DFMA R52, R4, R12, R52 ;  /* 0x0000000c0434722b */ /* 0x000fe20000000034 */
[----:B------:R-:W2:Y:S01]  /*5400*/  LDCU.64 UR48, c[0x3][0x418] ;  /* 0x00c08300ff3077ac */ /* 0x000ea20008000a00 */
[C---:B------:R-:W-:Y:S01]  /*5410*/  DFMA R46, R6.reuse, UR18, R46 ;  /* 0x00000012062e7c2b */ /* 0x040fe2000800002e */
[----:B------:R-:W2:Y:S01]  /*5420*/  LDCU.64 UR40, c[0x3][0x448] ;  /* 0x00c08900ff2877ac */ /* 0x000ea20008000a00 */
        /* <DEDUP_REMOVED lines=10> */
[C---:B------:R-:W-:Y:S01]  /*54d0*/  DFMA R40, R6.reuse, UR42, R40 ;  /* 0x0000002a06287c2b */ /* 0x040fe20008000028 */
[----:B------:R-:W1:Y:S01]  /*54e0*/  LDCU.64 UR18, c[0x3][0x478] ;  /* 0x00c08f00ff1277ac */ /* 0x000e620008000a00 */
[----:B------:R-:W-:-:S02]  /*54f0*/  DFMA R52, R6, R14, R52 ;  /* 0x0000000e0634722b */ /* 0x000fc40000000034 */
[C---:B0-----:R-:W-:Y:S02]  /*5500*/  DFMA R34, R8.reuse, UR62, R34 ;  /* 0x0000003e08227c2b */ /* 0x041fe40008000022 */
[C---:B--2---:R-:W-:Y:S02]  /*5510*/  DFMA R42, R8.reuse, UR64, R42 ;  /* 0x00000040082a7c2b */ /* 0x044fe4000800002a */
[C---:B------:R-:W-:Y:S02]  /*5520*/  DFMA R44, R8.reuse, UR68, R44 ;  /* 0x00000044082c7c2b */ /* 0x040fe4000800002c */
[C---:B------:R-:W-:Y:S02]  /*5530*/  DFMA R38, R8.reuse, UR58, R38 ;  /* 0x0000003a08267c2b */ /* 0x040fe40008000026 */
[C---:B------:R-:W-:Y:S02]  /*5540*/  DFMA R46, R8.reuse, UR32, R46 ;  /* 0x00000020082e7c2b */ /* 0x040fe4000800002e */
[----:B------:R-:W-:-:S02]  /*5550*/  DFMA R48, R8, UR30, R48 ;  /* 0x0000001e08307c2b */ /* 0x000fc40008000030 */
[C---:B------:R-:W-:Y:S02]  /*5560*/  DFMA R40, R8.reuse, UR48, R40 ;  /* 0x0000003008287c2b */ /* 0x040fe40008000028 */
[----:B------:R-:W-:Y:S02]  /*5570*/  DFMA R52, R8, R16, R52 ;  /* 0x000000100834722b */ /* 0x000fe40000000034 */
[C---:B------:R-:W-:Y:S02]  /*5580*/  DFMA R34, R10.reuse, UR40, R34 ;  /* 0x000000280a227c2b */ /* 0x040fe40008000022 */
[C---:B---3--:R-:W-:Y:S02]  /*5590*/  DFMA R42, R10.reuse, UR38, R42 ;  /* 0x000000260a2a7c2b */ /* 0x048fe4000800002a */
[C---:B----4-:R-:W-:Y:S02]  /*55a0*/  DFMA R44, R10.reuse, UR24, R44 ;  /* 0x000000180a2c7c2b */ /* 0x050fe4000800002c */
[----:B------:R-:W-:-:S02]  /*55b0*/  DFMA R38, R10, UR44, R38 ;  /* 0x0000002c0a267c2b */ /* 0x000fc40008000026 */
[C---:B-1----:R-:W-:Y:S02]  /*55c0*/  DFMA R46, R10.reuse, UR46, R46 ;  /* 0x0000002e0a2e7c2b */ /* 0x042fe4000800002e */
[C---:B------:R-:W-:Y:S02]  /*55d0*/  DFMA R48, R10.reuse, UR34, R48 ;  /* 0x000000220a307c2b */ /* 0x040fe40008000030 */
[C---:B------:R-:W-:Y:S02]  /*55e0*/  DFMA R40, R10.reuse, UR18, R40 ;  /* 0x000000120a287c2b */ /* 0x040fe40008000028 */
[----:B------:R-:W-:Y:S01]  /*55f0*/  DFMA R52, R10, R18, R52 ;  /* 0x000000120a34722b */ /* 0x000fe20000000034 */
        /* <DEDUP_REMOVED lines=9> */
[----:B------:R0:W-:Y:S01]  /*5690*/  STS.64 [R51], R52 ;  /* 0x0000003433007388 */ /* 0x0001e20000000a00 */
[----:B------:R-:W-:Y:S06]  /*56a0*/  BAR.SYNC.DEFER_BLOCKING 0x0 ;  /* 0x0000000000007b1d */ /* 0x000fec0000010000 */
[----:B------:R-:W-:Y:S05]  /*56b0*/  @P1 BRA `(.L_x_170) ;  /* 0x0000001000ec1947 */ /* 0x000fea0003800000 */
[----:B0-----:R-:W-:Y:S01]  /*56c0*/  IMAD R38, R50, -0x58, R51 ;  /* 0xffffffa832267824 */ /* 0x001fe200078e0233 */
[----:B------:R-:W0:Y:S04]  /*56d0*/  LDCU.64 UR22, c[0x3][0x8] ;  /* 0x00c00100ff1677ac */ /* 0x000e280008000a00 */
[----:B------:R-:W1:Y:S01]  /*56e0*/  LDS.64 R40, [R38] ;  /* 0x0000000026287984 */ /* 0x000e620000000a00 */
[----:B------:R-:W2:Y:S03]  /*56f0*/  LDCU.64 UR18, c[0x3][0x68] ;  /* 0x00c00d00ff1277ac */ /* 0x000ea60008000a00 */
[----:B------:R-:W2:Y:S01]  /*5700*/  LDS.64 R12, [R38+0x60] ;  /* 0x00006000260c7984 */ /* 0x000ea20000000a00 */
[----:B------:R-:W3:Y:S03]  /*5710*/  LDCU.64 UR24, c[0x3][0x128] ;  /* 0x00c02500ff1877ac */ /* 0x000ee60008000a00 */
[----:B------:R-:W4:Y:S01]  /*5720*/  LDS.64 R42, [R38+0xc0] ;  /* 0x0000c000262a7984 */ /* 0x000f220000000a00 */
[----:B------:R-:W5:Y:S03]  /*5730*/  LDCU.64 UR26, c[0x3][0x10] ;  /* 0x00c00200ff1a77ac */ /* 0x000f660008000a00 */
[----:B------:R-:W3:Y:S01]  /*5740*/  LDS.64 R52, [R38+0x120] ;  /* 0x0001200026347984 */ /* 0x000ee20000000a00 */
[----:B------:R-:W2:Y:S01]  /*5750*/  LDCU.64 UR28, c[0x3][0x70] ;  /* 0x00c00e00ff1c77ac */ /* 0x000ea20008000a00 */
[----:B0-----:R-:W-:-:S02]  /*5760*/  IMAD.U32 R30, RZ, RZ, UR22 ;  /* 0x00000016ff1e7e24 */ /* 0x001fc4000f8e00ff */
[----:B------:R-:W0:Y:S01]  /*5770*/  LDS.64 R50, [R38+0x180] ;  /* 0x0001800026327984 */ /* 0x000e220000000a00 */
[----:B------:R-:W-:Y:S01]  /*5780*/  IMAD.U32 R31, RZ, RZ, UR23 ;  /* 0x00000017ff1f7e24 */ /* 0x000fe2000f8e00ff */
[----:B------:R-:W4:Y:S02]  /*5790*/  LDCU.64 UR22, c[0x3][0xc8] ;  /* 0x00c01900ff1677ac */ /* 0x000f240008000a00 */
[----:B------:R-:W0:Y:S01]  /*57a0*/  LDS.64 R48, [R38+0x1e0] ;  /* 0x0001e00026307984 */ /* 0x000e220000000a00 */
[----:B------:R-:W4:Y:S03]  /*57b0*/  LDCU.64 UR30, c[0x3][0xd0] ;  /* 0x00c01a00ff1e77ac */ /* 0x000f260008000a00 */
[----:B------:R-:W0:Y:S01]  /*57c0*/  LDS.64 R46, [R38+0x240] ;  /* 0x00024000262e7984 */ /* 0x000e220000000a00 */
[----:B------:R-:W0:Y:S03]  /*57d0*/  LDCU.64 UR32, c[0x3][0x20] ;  /* 0x00c00400ff2077ac */ /* 0x000e260008000a00 */
[----:B------:R-:W0:Y:S01]  /*57e0*/  LDS.64 R44, [R38+0x2a0] ;  /* 0x0002a000262c7984 */ /* 0x000e220000000a00 */
[----:B------:R-:W0:Y:S01]  /*57f0*/  LDCU.64 UR44, c[0x3][0x28] ;  /* 0x00c00500ff2c77ac */ /* 0x000e220008000a00 */
[----:B------:R-:W0:Y:S01]  /*5800*/  LDCU.64 UR34, c[0x3][0x80] ;  /* 0x00c01000ff2277ac */ /* 0x000e220008000a00 */
[----:B------:R-:W0:Y:S01]  /*5810*/  LDCU.64 UR46, c[0x3][0x88] ;  /* 0x00c01100ff2e77ac */ /* 0x000e220008000a00 */
[----:B-1----:R-:W-:-:S02]  /*5820*/  DFMA R14, R40, R30, RZ ;  /* 0x0000001e280e722b */ /* 0x002fc400000000ff */
[----:B-----5:R-:W-:Y:S01]  /*5830*/  DFMA R56, R40, UR26, RZ ;  /* 0x0000001a28387c2b */ /* 0x020fe200080000ff */
[----:B------:R-:W1:Y:S01]  /*5840*/  LDCU.64 UR26, c[0x3][0x130] ;  /* 0x00c02600ff1a77ac */ /* 0x000e620008000a00 */
[----:B------:R-:W5:Y:S04]  /*5850*/  LDCU.64 UR36, c[0x3][0xe0] ;  /* 0x00c01c00ff2477ac */ /* 0x000f680008000a00 */
[C---:B--2---:R-:W-:Y:S02]  /*5860*/  DFMA R14, R12.reuse, UR18, R14 ;  /* 0x000000120c0e7c2b */ /* 0x044fe4000800000e */
[----:B------:R-:W-:Y:S01]  /*5870*/  DFMA R56, R12, UR28, R56 ;  /* 0x0000001c0c387c2b */ /* 0x000fe20008000038 */
[----:B------:R-:W0:Y:S01]  /*5880*/  LDCU.64 UR18, c[0x3][0x188] ;  /* 0x00c03100ff1277ac */ /* 0x000e220008000a00 */
[----:B------:R-:W2:Y:S04]  /*5890*/  LDCU.64 UR28, c[0x3][0x18] ;  /* 0x00c00300ff1c77ac */ /* 0x000ea80008000a00 */
[----:B----4-:R-:W-:-:S02]  /*58a0*/  DFMA R16, R42, UR22, R14 ;  /* 0x000000162a107c2b */ /* 0x010fc4000800000e */
[----:B------:R-:W4:Y:S01]  /*58b0*/  LDS.64 R14, [R38+0x300] ;  /* 0x00030000260e7984 */ /* 0x000f220000000a00 */
[----:B------:R-:W5:Y:S01]  /*58c0*/  LDCU.64 UR22, c[0x3][0x1e8] ;  /* 0x00c03d00ff1677ac */ /* 0x000f620008000a00 */
[----:B------:R-:W-:Y:S01]  /*58d0*/  DFMA R56, R42, UR30, R56 ;  /* 0x0000001e2a387c2b */ /* 0x000fe20008000038 */
[----:B------:R-:W5:Y:S03]  /*58e0*/  LDCU.64 UR30, c[0x3][0x78] ;  /* 0x00c00f00ff1e77ac */ /* 0x000f660008000a00 */
[C---:B---3--:R-:W-:Y:S02]  /*58f0*/  DFMA R18, R52.reuse, UR24, R16 ;  /* 0x0000001834127c2b */ /* 0x048fe40008000010 */
[----:B------:R-:W3:Y:S01]  /*5900*/  LDS.64 R16, [R38+0x360] ;  /* 0x0003600026107984 */ /* 0x000ee20000000a00 */
[----:B------:R-:W5:Y:S01]  /*5910*/  LDCU.64 UR24, c[0x3][0x248] ;  /* 0x00c04900ff1877ac */ /* 0x000f620008000a00 */
[----:B-1----:R-:W-:Y:S01]  /*5920*/  DFMA R56, R52, UR26, R56 ;  /* 0x0000001a34387c2b */ /* 0x002fe20008000038 */
[----:B------:R-:W1:Y:S03]  /*5930*/  LDCU.64 UR26, c[0x3][0xd8] ;  /* 0x00c01b00ff1a77ac */ /* 0x000e660008000a00 */
[----:B0-----:R-:W-:-:S02]  /*5940*/  DFMA R34, R50, UR18, R18 ;  /* 0x0000001232227c2b */ /* 0x001fc40008000012 */
[----:B------:R-:W0:Y:S01]  /*5950*/  LDS.64 R18, [R38+0x3c0] ;  /* 0x0003c00026127984 */ /* 0x000e220000000a00 */
[----:B------:R-:W1:Y:S01]  /*5960*/  LDCU.64 UR18, c[0x3][0x2a8] ;  /* 0x00c05500ff1277ac */ /* 0x000e620008000a00 */
[----:B--2---:R-:W-:Y:S01]  /*5970*/  DFMA R58, R40, UR28, RZ ;  /* 0x0000001c283a7c2b */ /* 0x004fe200080000ff */
[----:B------:R-:W2:Y:S03]  /*5980*/  LDCU.64 UR28, c[0x3][0x138] ;  /* 0x00c02700ff1c77ac */ /* 0x000ea60008000a00 */
[----:B-----5:R-:W-:Y:S02]  /*5990*/  DFMA R54, R48, UR22, R34 ;  /* 0x0000001630367c2b */ /* 0x020fe40008000022 */
[----:B------:R-:W5:Y:S01]  /*59a0*/  LDS.64 R34, [R38+0x420] ;  /* 0x0004200026227984 */ /* 0x000f620000000a00 */
[----:B------:R-:W4:Y:S01]  /*59b0*/  LDCU.64 UR22, c[0x3][0x308] ;  /* 0x00c06100ff1677ac */ /* 0x000f220008000a00 */
[----:B------:R-:W-:Y:S01]  /*59c0*/  DFMA R58, R12, UR30, R58 ;  /* 0x0000001e0c3a7c2b */ /* 0x000fe2000800003a */
[----:B------:R-:W3:Y:S03]  /*59d0*/  LDCU.64 UR30, c[0x3][0x198] ;  /* 0x00c03300ff1e77ac */ /* 0x000ee60008000a00 */
[----:B------:R-:W-:Y:S01]  /*59e0*/  DFMA R54, R46, UR24, R54 ;  /* 0x000000182e367c2b */ /* 0x000fe20008000036 */
[----:B------:R-:W3:Y:S03]  /*59f0*/  LDCU.64 UR24, c[0x3][0x368] ;  /* 0x00c06d00ff1877ac */ /* 0x000ee60008000a00 */
[----:B-1----:R-:W-:Y:S01]  /*5a00*/  DFMA R58, R42, UR26, R58 ;  /* 0x0000001a2a3a7c2b */ /* 0x002fe2000800003a */
[----:B------:R-:W1:Y:S03]  /*5a10*/  LDCU.64 UR26, c[0x3][0x1f8] ;  /* 0x00c03f00ff1a77ac */ /* 0x000e660008000a00 */
[----:B------:R-:W-:Y:S01]  /*5a20*/  DFMA R54, R44, UR18, R54 ;  /* 0x000000122c367c2b */ /* 0x000fe20008000036 */
[----:B------:R-:W0:Y:S03]  /*5a30*/  LDCU.64 UR18, c[0x3][0x3c8] ;  /* 0x00c07900ff1277ac */ /* 0x000e260008000a00 */
[----:B--2---:R-:W-:Y:S01]  /*5a40*/  DFMA R58, R52, UR28, R58 ;  /* 0x0000001c343a7c2b */ /* 0x004fe2000800003a */
[----:B------:R-:W2:Y:S03]  /*5a50*/  LDCU.64 UR28, c[0x3][0x258] ;  /* 0x00c04b00ff1c77ac */ /* 0x000ea60008000a00 */
[----:B----4-:R-:W-:Y:S01]  /*5a60*/  DFMA R54, R14, UR22, R54 ;  /* 0x000000160e367c2b */ /* 0x010fe20008000036 */
[----:B------:R-:W5:Y:S03]  /*5a70*/  LDCU.64 UR22, c[0x3][0x428] ;  /* 0x00c08500ff1677ac */ /* 0x000f660008000a00 */
[----:B---3--:R-:W-:Y:S01]  /*5a80*/  DFMA R58, R50, UR30, R58 ;  /* 0x0000001e323a7c2b */ /* 0x008fe2000800003a */
[----:B------:R-:W3:Y:S03]  /*5a90*/  LDCU.64 UR30, c[0x3][0x2b8] ;  /* 0x00c05700ff1e77ac */ /* 0x000ee60008000a00 */
[----:B------:R-:W-:Y:S01]  /*5aa0*/  DFMA R54, R16, UR24, R54 ;  /* 0x0000001810367c2b */ /* 0x000fe20008000036 */
[----:B------:R-:W4:Y:S03]  /*5ab0*/  LDCU.64 UR24, c[0x3][0x190] ;  /* 0x00c03200ff1877ac */ /* 0x000f260008000a00 */
[----:B-1----:R-:W-:Y:S01]  /*5ac0*/  DFMA R58, R48, UR26, R58 ;  /* 0x0000001a303a7c2b */ /* 0x002fe2000800003a */
[----:B------:R-:W1:Y:S03]  /*5ad0*/  LDCU.64 UR50, c[0x3][0x30] ;  /* 0x00c00600ff3277ac */ /* 0x000e660008000a00 */
[----:B0-----:R-:W-:Y:S01]  /*5ae0*/  DFMA R54, R18, UR18, R54 ;  /* 0x0000001212367c2b */ /* 0x001fe20008000036 */
[----:B------:R-:W0:Y:S03]  /*5af0*/  LDCU.64 UR18, c[0x3][0x1f0] ;  /* 0x00c03e00ff1277ac */ /* 0x000e260008000a00 */
[----:B--2---:R-:W-:Y:S01]  /*5b00*/  DFMA R58, R46, UR28, R58 ;  /* 0x0000001c2e3a7c2b */ /* 0x004fe2000800003a */
[----:B------:R-:W2:Y:S03]  /*5b10*/  LDCU.64 UR38, c[0x3][0x140] ;  /* 0x00c02800ff2677ac */ /* 0x000ea60008000a00 */
[----:B-----5:R-:W-:Y:S01]  /*5b20*/  DFMA R54, R34, UR22, R54 ;  /* 0x0000001622367c2b */ /* 0x020fe20008000036 */
[----:B------:R-:W5:Y:S03]  /*5b30*/  LDCU.64 UR22, c[0x3][0x250] ;  /* 0x00c04a00ff1677ac */ /* 0x000f660008000a00 */
[----:B---3--:R-:W-:-:S02]  /*5b40*/  DFMA R58, R44, UR30, R58 ;  /* 0x0000001e2c3a7c2b */ /* 0x008fc4000800003a */
[----:B----4-:R-:W-:Y:S01]  /*5b50*/  DFMA R56, R50, UR24, R56 ;  /* 0x0000001832387c2b */ /* 0x010fe20008000038 */
[----:B------:R-:W3:Y:S01]  /*5b60*/  LDCU.64 UR24, c[0x3][0x2b0] ;  /* 0x00c05600ff1877ac */ /* 0x000ee20008000a00 */
[----:B------:R-:W-:Y:S01]  /*5b70*/  STS.64 [R38+0x60], R54 ;  /* 0x0000603626007388 */ /* 0x000fe20000000a00 */
[----:B------:R-:W4:Y:S05]  /*5b80*/  LDCU.64 UR30, c[0x3][0x438] ;  /* 0x00c08700ff1e77ac */ /* 0x000f2a0008000a00 */
[----:B0-----:R-:W-:Y:S01]  /*5b90*/  DFMA R56, R48, UR18, R56 ;  /* 0x0000001230387c2b */ /* 0x001fe20008000038 */
[----:B------:R-:W0:Y:S01]  /*5ba0*/  LDCU.64 UR18, c[0x3][0x310] ;  /* 0x00c06200ff1277ac */ /* 0x000e220008000a00 */
[----:B------:R-:W2:Y:S06]  /*5bb0*/  LDCU.64 UR48, c[0x3][0x148] ;  /* 0x00c02900ff3077ac */ /* 0x000eac0008000a00 */
[----:B-----5:R-:W-:Y:S01]  /*5bc0*/  DFMA R56, R46, UR22, R56 ;  /* 0x000000162e387c2b */ /* 0x020fe20008000038 */
[----:B------:R-:W5:Y:S01]  /*5bd0*/  LDCU.64 UR22, c[0x3][0x370] ;  /* 0x00c06e00ff1677ac */ /* 0x000f620008000a00 */
[----:B------:R-:W2:Y:S06]  /*5be0*/  LDCU.64 UR40, c[0x3][0x1a0] ;  /* 0x00c03400ff2877ac */ /* 0x000eac0008000a00 */
[----:B---3--:R-:W-:Y:S01]  /*5bf0*/  DFMA R56, R44, UR24, R56 ;  /* 0x000000182c387c2b */ /* 0x008fe20008000038 */
[----:B------:R-:W3:Y:S01]  /*5c00*/  LDCU.64 UR24, c[0x3][0x3d0] ;  /* 0x00c07a00ff1877ac */ /* 0x000ee20008000a00 */
[----:B------:R-:W2:Y:S06]  /*5c10*/  LDCU.64 UR42, c[0x3][0x200] ;  /* 0x00c04000ff2a77ac */ /* 0x000eac0008000a00 */
        /* <DEDUP_REMOVED lines=11> */
[----:B-----5:R-:W-:Y:S01]  /*5cd0*/  DFMA R58, R14, UR22, R58 ;  /* 0x000000160e3a7c2b */ /* 0x020fe2000800003a */
[----:B------:R-:W5:Y:S04]  /*5ce0*/  LDCU.64 UR22, c[0x3][0x3e0] ;  /* 0x00c07c00ff1677ac */ /* 0x000f680008000a00 */
[----:B------:R1:W-:Y:S03]  /*5cf0*/  STS.64 [R38+0xc0], R56 ;  /* 0x0000c03826007388 */ /* 0x0003e60000000a00 */
[----:B---3--:R-:W-:Y:S01]  /*5d00*/  DFMA R58, R16, UR24, R58 ;  /* 0x00000018103a7c2b */ /* 0x008fe2000800003a */
[----:B------:R-:W3:Y:S07]  /*5d10*/  LDCU.64 UR24, c[0x3][0x320] ;  /* 0x00c06400ff1877ac */ /* 0x000eee0008000a00 */
[----:B0-----:R-:W-:Y:S01]  /*5d20*/  DFMA R58, R18, UR18, R58 ;  /* 0x00000012123a7c2b */ /* 0x001fe2000800003a */
[----:B------:R-:W0:Y:S01]  /*5d30*/  LDCU.64 UR18, c[0x3][0x380] ;  /* 0x00c07000ff1277ac */ /* 0x000e220008000a00 */
[----:B-1----:R-:W-:Y:S01]  /*5d40*/  DFMA R56, R40, UR32, RZ ;  /* 0x0000002028387c2b */ /* 0x002fe200080000ff */
[----:B------:R-:W1:Y:S05]  /*5d50*/  LDCU.64 UR32, c[0x3][0x1a8] ;  /* 0x00c03500ff2077ac */ /* 0x000e6a0008000a00 */
[----:B----4-:R-:W-:Y:S01]  /*5d60*/  DFMA R54, R34, UR30, R58 ;  /* 0x0000001e22367c2b */ /* 0x010fe2000800003a */
[----:B------:R-:W4:Y:S01]  /*5d70*/  LDCU.64 UR30, c[0x3][0xe8] ;  /* 0x00c01d00ff1e77ac */ /* 0x000f220008000a00 */
[----:B------:R-:W-:-:S02]  /*5d80*/  DFMA R58, R40, UR44, RZ ;  /* 0x0000002c283a7c2b */ /* 0x000fc400080000ff */
[C---:B------:R-:W-:Y:S01]  /*5d90*/  DFMA R56, R12.reuse, UR34, R56 ;  /* 0x000000220c387c2b */ /* 0x040fe20008000038 */
[----:B------:R-:W5:Y:S02]  /*5da0*/  LDCU.64 UR44, c[0x3][0x90] ;  /* 0x00c01200ff2c77ac */ /* 0x000f640008000a00 */
[----:B------:R4:W-:Y:S01]  /*5db0*/  STS.64 [R38+0x120], R54 ;  /* 0x0001203626007388 */ /* 0x0009e20000000a00 */
[----:B------:R-:W3:Y:S02]  /*5dc0*/  LDCU.64 UR34, c[0x3][0x208] ;  /* 0x00c04100ff2277ac */ /* 0x000ee40008000a00 */
[----:B------:R-:W-:Y:S02]  /*5dd0*/  DFMA R60, R12, UR46, R58 ;  /* 0x0000002e0c3c7c2b */ /* 0x000fe4000800003a */
[----:B------:R-:W-:Y:S01]  /*5de0*/  DFMA R58, R42, UR36, R56 ;  /* 0x000000242a3a7c2b */ /* 0x000fe20008000038 */
[----:B------:R-:W0:Y:S01]  /*5df0*/  LDCU.64 UR46, c[0x3][0xf0] ;  /* 0x00c01e00ff2e77ac */ /* 0x000e220008000a00 */
[----:B------:R-:W-:Y:S01]  /*5e00*/  DFMA R56, R40, UR50, RZ ;  /* 0x0000003228387c2b */ /* 0x000fe200080000ff */
[----:B------:R-:W3:Y:S03]  /*5e10*/  LDCU.64 UR36, c[0x3][0x150] ;  /* 0x00c02a00ff2477ac */ /* 0x000ee60008000a00 */
[----:B----4-:R-:W-:-:S02]  /*5e20*/  DFMA R54, R42, UR30, R60 ;  /* 0x0000001e2a367c2b */ /* 0x010fc4000800003c */
[----:B--2---:R-:W-:Y:S01]  /*5e30*/  DFMA R58, R52, UR38, R58 ;  /* 0x00000026343a7c2b */ /* 0x004fe2000800003a */
[----:B------:R-:W2:Y:S01]  /*5e40*/  LDCU.64 UR30, c[0x3][0x268] ;  /* 0x00c04d00ff1e77ac */ /* 0x000ea20008000a00 */
[----:B-----5:R-:W-:Y:S01]  /*5e50*/  DFMA R56, R12, UR44, R56 ;  /* 0x0000002c0c387c2b */ /* 0x020fe20008000038 */
[----:B------:R-:W4:Y:S03]  /*5e60*/  LDCU.64 UR38, c[0x3][0x1b0] ;  /* 0x00c03600ff2677ac */ /* 0x000f260008000a00 */
[----:B------:R-:W-:Y:S02]  /*5e70*/  DFMA R54, R52, UR48, R54 ;  /* 0x0000003034367c2b */ /* 0x000fe40008000036 */
[----:B------:R-:W-:Y:S01]  /*5e80*/  DFMA R58, R50, UR40, R58 ;  /* 0x00000028323a7c2b */ /* 0x000fe2000800003a */
[----:B------:R-:W5:Y:S01]  /*5e90*/  LDCU.64 UR40, c[0x3][0x210] ;  /* 0x00c04200ff2877ac */ /* 0x000f620008000a00 */
[----:B0-----:R-:W-:Y:S01]  /*5ea0*/  DFMA R56, R42, UR46, R56 ;  /* 0x0000002e2a387c2b */ /* 0x001fe20008000038 */
[----:B------:R-:W0:Y:S03]  /*5eb0*/  LDCU.64 UR48, c[0x3][0x178] ;  /* 0x00c02f00ff3077ac */ /* 0x000e260008000a00 */
[----:B-1----:R-:W-:-:S02]  /*5ec0*/  DFMA R54, R50, UR32, R54 ;  /* 0x0000002032367c2b */ /* 0x002fc40008000036 */
[----:B------:R-:W-:Y:S01]  /*5ed0*/  DFMA R58, R48, UR42, R58 ;  /* 0x0000002a303a7c2b */ /* 0x000fe2000800003a */
[----:B------:R-:W1:Y:S01]  /*5ee0*/  LDCU.64 UR32, c[0x3][0x2c8] ;  /* 0x00c05900ff2077ac */ /* 0x000e620008000a00 */
[----:B---3--:R-:W-:Y:S01]  /*5ef0*/  DFMA R56, R52, UR36, R56 ;  /* 0x0000002434387c2b */ /* 0x008fe20008000038 */
[----:B------:R-:W3:Y:S03]  /*5f00*/  LDCU.64 UR36, c[0x3][0x270] ;  /* 0x00c04e00ff2477ac */ /* 0x000ee60008000a00 */
[----:B------:R-:W-:Y:S02]  /*5f10*/  DFMA R54, R48, UR34, R54 ;  /* 0x0000002230367c2b */ /* 0x000fe40008000036 */
[----:B------:R-:W-:Y:S01]  /*5f20*/  DFMA R58, R46, UR28, R58 ;  /* 0x0000001c2e3a7c2b */ /* 0x000fe2000800003a */
[----:B------:R-:W0:Y:S01]  /*5f30*/  LDCU.64 UR34, c[0x3][0x328] ;  /* 0x00c06500ff2277ac */ /* 0x000e220008000a00 */
[----:B----4-:R-:W-:Y:S01]  /*5f40*/  DFMA R56, R50, UR38, R56 ;  /* 0x0000002632387c2b */ /* 0x010fe20008000038 */
[----:B------:R-:W4:Y:S03]  /*5f50*/  LDCU.64 UR28, c[0x3][0x388] ;  /* 0x00c07100ff1c77ac */ /* 0x000f260008000a00 */
[----:B--2---:R-:W-:-:S02]  /*5f60*/  DFMA R54, R46, UR30, R54 ;  /* 0x0000001e2e367c2b */ /* 0x004fc40008000036 */
[----:B------:R-:W-:Y:S01]  /*5f70*/  DFMA R58, R44, UR26, R58 ;  /* 0x0000001a2c3a7c2b */ /* 0x000fe2000800003a */
[----:B------:R-:W2:Y:S01]  /*5f80*/  LDCU.64 UR38, c[0x3][0x2d0] ;  /* 0x00c05a00ff2677ac */ /* 0x000ea20008000a00 */
[----:B-----5:R-:W-:Y:S01]  /*5f90*/  DFMA R56, R48, UR40, R56 ;  /* 0x0000002830387c2b */ /* 0x020fe20008000038 */
[----:B------:R-:W5:Y:S03]  /*5fa0*/  LDCU.64 UR26, c[0x3][0x3e8] ;  /* 0x00c07d00ff1a77ac */ /* 0x000f660008000a00 */
[----:B-1----:R-:W-:Y:S02]  /*5fb0*/  DFMA R54, R44, UR32, R54 ;  /* 0x000000202c367c2b */ /* 0x002fe40008000036 */
[----:B------:R-:W-:Y:S01]  /*5fc0*/  DFMA R58, R14, UR24, R58 ;  /* 0x000000180e3a7c2b */ /* 0x000fe2000800003a */
[----:B------:R-:W1:Y:S01]  /*5fd0*/  LDCU.64 UR32, c[0x3][0x330] ;  /* 0x00c06600ff2077ac */ /* 0x000e620008000a00 */
[----:B---3--:R-:W-:Y:S01]  /*5fe0*/  DFMA R56, R46, UR36, R56 ;  /* 0x000000242e387c2b */ /* 0x008fe20008000038 */
[----:B------:R-:W3:Y:S03]  /*5ff0*/  LDCU.64 UR24, c[0x3][0x440] ;  /* 0x00c08800ff1877ac */ /* 0x000ee60008000a00 */
[----:B0-----:R-:W-:-:S02]  /*6000*/  DFMA R54, R14, UR34, R54 ;  /* 0x000000220e367c2b */ /* 0x001fc40008000036 */
[----:B------:R-:W-:Y:S01]  /*6010*/  DFMA R58, R16, UR18, R58 ;  /* 0x00000012103a7c2b */ /* 0x000fe2000800003a */
[----:B------:R-:W0:Y:S01]  /*6020*/  LDCU.64 UR18, c[0x3][0x390] ;  /* 0x00c07200ff1277ac */ /* 0x000e220008000a00 */
[----:B--2---:R-:W-:Y:S01]  /*6030*/  DFMA R56, R44, UR38, R56 ;  /* 0x000000262c387c2b */ /* 0x004fe20008000038 */
[----:B------:R-:W2:Y:S03]  /*6040*/  LDCU.64 UR30, c[0x3][0x448] ;  /* 0x00c08900ff1e77ac */ /* 0x000ea60008000a00 */
[----:B----4-:R-:W-:Y:S02]  /*6050*/  DFMA R54, R16, UR28, R54 ;  /* 0x0000001c10367c2b */ /* 0x010fe40008000036 */
[----:B------:R-:W-:Y:S01]  /*6060*/  DFMA R58, R18, UR22, R58 ;  /* 0x00000016123a7c2b */ /* 0x000fe2000800003a */
[----:B------:R-:W4:Y:S01]  /*6070*/  LDCU.64 UR28, c[0x3][0x3f0] ;  /* 0x00c07e00ff1c77ac */ /* 0x000f220008000a00 */
[----:B-1----:R-:W-:Y:S01]  /*6080*/  DFMA R56, R14, UR32, R56 ;  /* 0x000000200e387c2b */ /* 0x002fe20008000038 */
[----:B------:R-:W1:Y:S03]  /*6090*/  LDCU.64 UR22, c[0x3][0x450] ;  /* 0x00c08a00ff1677ac */ /* 0x000e660008000a00 */
[----:B-----5:R-:W-:-:S02]  /*60a0*/  DFMA R54, R18, UR26, R54 ;  /* 0x0000001a12367c2b */ /* 0x020fc40008000036 */
[----:B---3--:R-:W-:Y:S01]  /*60b0*/  DFMA R58, R34, UR24, R58 ;  /* 0x00000018223a7c2b */ /* 0x008fe2000800003a */
[----:B------:R-:W3:Y:S01]  /*60c0*/  LDCU.64 UR26, c[0x3][0x38] ;  /* 0x00c00700ff1a77ac */ /* 0x000ee20008000a00 */
[----:B0-----:R-:W-:Y:S01]  /*60d0*/  DFMA R56, R16, UR18, R56 ;  /* 0x0000001210387c2b */ /* 0x001fe20008000038 */
[----:B------:R-:W0:Y:S03]  /*60e0*/  LDCU.64 UR24, c[0x3][0x98] ;  /* 0x00c01300ff1877ac */ /* 0x000e260008000a00 */
[----:B--2---:R-:W-:Y:S01]  /*60f0*/  DFMA R54, R34, UR30, R54 ;  /* 0x0000001e22367c2b */ /* 0x004fe20008000036 */
[----:B------:R-:W-:Y:S01]  /*6100*/  STS.64 [R38+0x180], R58 ;  /* 0x0001803a26007388 */ /* 0x000fe20000000a00 */
[----:B------:R-:W2:Y:S02]  /*6110*/  LDCU.64 UR18, c[0x3][0xf8] ;  /* 0x00c01f00ff1277ac */ /* 0x000ea40008000a00 */
[----:B----4-:R-:W-:Y:S01]  /*6120*/  DFMA R56, R18, UR28, R56 ;  /* 0x0000001c12387c2b */ /* 0x010fe20008000038 */
[----:B------:R-:W4:Y:S02]  /*6130*/  LDCU.64 UR28, c[0x3][0x40] ;  /* 0x00c00800ff1c77ac */ /* 0x000f240008000a00 */
[----:B------:R4:W-:Y:S01]  /*6140*/  STS.64 [R38+0x1e0], R54 ;  /* 0x0001e03626007388 */ /* 0x0009e20000000a00 */
[----:B------:R-:W5:Y:S01]  /*6150*/  LDCU.64 UR30, c[0x3][0x100] ;  /* 0x00c02000ff1e77ac */ /* 0x000f620008000a00 */
[----:B---3--:R-:W-:Y:S01]  /*6160*/  DFMA R60, R40, UR26, RZ ;  /* 0x0000001a283c7c2b */ /* 0x008fe200080000ff */
[----:B------:R-:W3:Y:S02]  /*6170*/  LDCU.64 UR26, c[0x3][0x158] ;  /* 0x00c02b00ff1a77ac */ /* 0x000ee40008000a00 */
[----:B-1----:R-:W-:Y:S01]  /*6180*/  DFMA R56, R34, UR22, R56 ;  /* 0x0000001622387c2b */ /* 0x002fe20008000038 */
[----:B------:R-:W1:Y:S04]  /*6190*/  LDCU.64 UR22, c[0x3][0x1b8] ;  /* 0x00c03700ff1677ac */ /* 0x000e680008000a00 */
[----:B0-----:R-:W-:Y:S01]  /*61a0*/  DFMA R60, R12, UR24, R60 ;  /* 0x000000180c3c7c2b */ /* 0x001fe2000800003c */
[----:B------:R-:W0:Y:S01]  /*61b0*/  LDCU.64 UR24, c[0x3][0xa0] ;  /* 0x00c01400ff1877ac */ /* 0x000e220008000a00 */
[----:B------:R5:W-:Y:S01]  /*61c0*/  STS.64 [R38+0x240], R56 ;  /* 0x0002403826007388 */ /* 0x000be20000000a00 */
[----:B----4-:R-:W-:Y:S01]  /*61d0*/  DFMA R54, R40, UR28, RZ ;  /* 0x0000001c28367c2b */ /* 0x010fe200080000ff */
[----:B------:R-:W4:Y:S04]  /*61e0*/  LDCU.64 UR28, c[0x3][0x1c0] ;  /* 0x00c03800ff1c77ac */ /* 0x000f280008000a00 */
[----:B--2---:R-:W-:Y:S01]  /*61f0*/  DFMA R60, R42, UR18, R60 ;  /* 0x000000122a3c7c2b */ /* 0x004fe2000800003c */
[----:B------:R-:W2:Y:S01]  /*6200*/  LDCU.64 UR18, c[0x3][0x218] ;  /* 0x00c04300ff1277ac */ /* 0x000ea20008000a00 */
[----:B------:R-:W4:Y:S01]  /*6210*/  LDCU.64 UR32, c[0x3][0x58] ;  /* 0x00c00b00ff2077ac */ /* 0x000f220008000a00 */
[----:B-----5:R-:W-:-:S05]  /*6220*/  DFMA R56, R40, UR4, RZ ;  /* 0x0000000428387c2b */ /* 0x020fca00080000ff */
[----:B---3--:R-:W-:Y:S01]  /*6230*/  DFMA R60, R52, UR26, R60 ;  /* 0x0000001a343c7c2b */ /* 0x008fe2000800003c */
[----:B------:R-:W3:Y:S01]  /*6240*/  LDCU.64 UR26, c[0x3][0x160] ;  /* 0x00c02c00ff1a77ac */ /* 0x000ee20008000a00 */
[C---:B0-----:R-:W-:Y:S01]  /*6250*/  DFMA R54, R12.reuse, UR24, R54 ;  /* 0x000000180c367c2b */ /* 0x041fe20008000036 */
[----:B------:R-:W0:Y:S01]  /*6260*/  LDCU.64 UR24, c[0x3][0x278] ;  /* 0x00c04f00ff1877ac */ /* 0x000e220008000a00 */
[----:B------:R-:W-:-:S04]  /*6270*/  DFMA R56, R12, UR6, R56 ;  /* 0x000000060c387c2b */ /* 0x000fc80008000038 */
[----:B-1----:R-:W-:Y:S01]  /*6280*/  DFMA R60, R50, UR22, R60 ;  /* 0x00000016323c7c2b */ /* 0x002fe2000800003c */
[----:B------:R-:W1:Y:S01]  /*6290*/  LDCU.64 UR22, c[0x3][0x2d8] ;  /* 0x00c05b00ff1677ac */ /* 0x000e620008000a00 */
[C---:B------:R-:W-:Y:S01]  /*62a0*/  DFMA R54, R42.reuse, UR30, R54 ;  /* 0x0000001e2a367c2b */ /* 0x040fe20008000036 */
[----:B------:R-:W5:Y:S01]  /*62b0*/  LDCU.64 UR30, c[0x3][0x220] ;  /* 0x00c04400ff1e77ac */ /* 0x000f620008000a00 */
[----:B------:R-:W-:-:S04]  /*62c0*/  DFMA R56, R42, UR8, R56 ;  /* 0x000000082a387c2b */ /* 0x000fc80008000038 */
[----:B--2---:R-:W-:Y:S01]  /*62d0*/  DFMA R60, R48, UR18, R60 ;  /* 0x00000012303c7c2b */ /* 0x004fe2000800003c */
[----:B------:R-:W2:Y:S01]  /*62e0*/  LDCU.64 UR18, c[0x3][0x338] ;  /* 0x00c06700ff1277ac */ /* 0x000ea20008000a00 */
[C---:B---3--:R-:W-:Y:S01]  /*62f0*/  DFMA R54, R52.reuse, UR26, R54 ;  /* 0x0000001a34367c2b */ /* 0x048fe20008000036 */
[----:B------:R-:W3:Y:S01]  /*6300*/  LDCU.64 UR26, c[0x3][0x280] ;  /* 0x00c05000ff1a77ac */ /* 0x000ee20008000a00 */
[----:B------:R-:W-:-:S04]  /*6310*/  DFMA R56, R52, UR10, R56 ;  /* 0x0000000a34387c2b */ /* 0x000fc80008000038 */
[----:B0-----:R-:W-:Y:S01]  /*6320*/  DFMA R60, R46, UR24, R60 ;  /* 0x000000182e3c7c2b */ /* 0x001fe2000800003c */
[----:B------:R-:W0:Y:S01]  /*6330*/  LDCU.64 UR24, c[0x3][0x398] ;  /* 0x00c07300ff1877ac */ /* 0x000e220008000a00 */
[C---:B----4-:R-:W-:Y:S01]  /*6340*/  DFMA R54, R50.reuse, UR28, R54 ;  /* 0x0000001c32367c2b */ /* 0x050fe20008000036 */
[----:B------:R-:W4:Y:S01]  /*6350*/  LDCU.64 UR28, c[0x3][0x2e0] ;  /* 0x00c05c00ff1c77ac */ /* 0x000f220008000a00 */
[----:B------:R-:W-:-:S04]  /*6360*/  DFMA R56, R50, UR12, R56 ;  /* 0x0000000c32387c2b */ /* 0x000fc80008000038 */
[----:B-1----:R-:W-:Y:S01]  /*6370*/  DFMA R60, R44, UR22, R60 ;  /* 0x000000162c3c7c2b */ /* 0x002fe2000800003c */
[----:B------:R-:W1:Y:S01]  /*6380*/  LDCU.64 UR22, c[0x3][0x3f8] ;  /* 0x00c07f00ff1677ac */ /* 0x000e620008000a00 */
[C---:B-----5:R-:W-:Y:S01]  /*6390*/  DFMA R54, R48.reuse, UR30, R54 ;  /* 0x0000001e30367c2b */ /* 0x060fe20008000036 */
        /* <DEDUP_REMOVED lines=14> */
[----:B-----5:R-:W-:Y:S01]  /*6480*/  DFMA R54, R14, UR30, R54 ;  /* 0x0000001e0e367c2b */ /* 0x020fe20008000036 */
[----:B------:R-:W5:Y:S05]  /*6490*/  LDCU.64 UR30, c[0x3][0xb0] ;  /* 0x00c01600ff1e77ac */ /* 0x000f6a0008000a00 */
[----:B--2---:R-:W-:Y:S01]  /*64a0*/  DFMA R60, R34, UR18, R60 ;  /* 0x00000012223c7c2b */ /* 0x004fe2000800003c */
[----:B------:R-:W2:Y:S01]  /*64b0*/  LDCU.64 UR18, c[0x3][0x460] ;  /* 0x00c08c00ff1277ac */ /* 0x000ea20008000a00 */
[----:B0-----:R-:W-:Y:S01]  /*64c0*/  DFMA R54, R16, UR24, R54 ;  /* 0x0000001810367c2b */ /* 0x001fe20008000036 */
[----:B------:R-:W0:Y:S04]  /*64d0*/  LDCU.64 UR24, c[0x3][0x48] ;  /* 0x00c00900ff1877ac */ /* 0x000e280008000a00 */
[----:B------:R2:W-:Y:S01]  /*64e0*/  STS.64 [R38+0x2a0], R60 ;  /* 0x0002a03c26007388 */ /* 0x0005e20000000a00 */
[----:B------:R-:W3:Y:S02]  /*64f0*/  LDCU.64 UR34, c[0x3][0xb8] ;  /* 0x00c01700ff2277ac */ /* 0x000ee40008000a00 */
[----:B-1----:R-:W-:Y:S01]  /*6500*/  DFMA R54, R18, UR22, R54 ;  /* 0x0000001612367c2b */ /* 0x002fe20008000036 */
[----:B------:R-:W1:Y:S01]  /*6510*/  LDCU.64 UR22, c[0x3][0x108] ;  /* 0x00c02100ff1677ac */ /* 0x000e620008000a00 */
[----:B------:R-:W1:Y:S06]  /*6520*/  LDCU.64 UR38, c[0x3][0x170] ;  /* 0x00c02e00ff2677ac */ /* 0x000e6c0008000a00 */
[----:B--2---:R-:W-:Y:S01]  /*6530*/  DFMA R60, R34, UR18, R54 ;  /* 0x00000012223c7c2b */ /* 0x004fe20008000036 */
[----:B------:R-:W2:Y:S01]  /*6540*/  LDCU.64 UR18, c[0x3][0x110] ;  /* 0x00c02200ff1277ac */ /* 0x000ea20008000a00 */
[----:B----4-:R-:W-:-:S02]  /*6550*/  DFMA R54, R40, UR28, RZ ;  /* 0x0000001c28367c2b */ /* 0x010fc400080000ff */
[C---:B0-----:R-:W-:Y:S01]  /*6560*/  DFMA R58, R40.reuse, UR24, RZ ;  /* 0x00000018283a7c2b */ /* 0x041fe200080000ff */
[----:B------:R-:W0:Y:S01]  /*6570*/  LDCU.64 UR24, c[0x3][0x118] ;  /* 0x00c02300ff1877ac */ /* 0x000e220008000a00 */
[----:B------:R-:W-:Y:S01]  /*6580*/  DFMA R40, R40, UR32, RZ ;  /* 0x0000002028287c2b */ /* 0x000fe200080000ff */
[----:B------:R4:W-:Y:S01]  /*6590*/  STS.64 [R38+0x300], R60 ;  /* 0x0003003c26007388 */ /* 0x0009e20000000a00 */
[----:B------:R-:W4:Y:S02]  /*65a0*/  LDCU.64 UR28, c[0x3][0x1c8] ;  /* 0x00c03900ff1c77ac */ /* 0x000f240008000a00 */
[C---:B-----5:R-:W-:Y:S02]  /*65b0*/  DFMA R54, R12.reuse, UR30, R54 ;  /* 0x0000001e0c367c2b */ /* 0x060fe40008000036 */
[C---:B---3--:R-:W-:Y:S01]  /*65c0*/  DFMA R58, R12.reuse, UR26, R58 ;  /* 0x0000001a0c3a7c2b */ /* 0x048fe2000800003a */
[----:B------:R-:W3:Y:S01]  /*65d0*/  LDCU.64 UR26, c[0x3][0x168] ;  /* 0x00c02d00ff1a77ac */ /* 0x000ee20008000a00 */
[----:B------:R-:W-:Y:S01]  /*65e0*/  DFMA R40, R12, UR34, R40 ;  /* 0x000000220c287c2b */ /* 0x000fe20008000028 */
[----:B------:R-:W5:Y:S03]  /*65f0*/  LDCU.64 UR40, c[0x3][0x1d0] ;  /* 0x00c03a00ff2877ac */ /* 0x000f660008000a00 */
[----:B--2---:R-:W-:-:S02]  /*6600*/  DFMA R54, R42, UR18, R54 ;  /* 0x000000122a367c2b */ /* 0x004fc40008000036 */
[C---:B-1----:R-:W-:Y:S01]  /*6610*/  DFMA R58, R42.reuse, UR22, R58 ;  /* 0x000000162a3a7c2b */ /* 0x042fe2000800003a */
[----:B------:R-:W1:Y:S01]  /*6620*/  LDCU.64 UR50, c[0x3][0x1d8] ;  /* 0x00c03b00ff3277ac */ /* 0x000e620008000a00 */
[----:B0-----:R-:W-:Y:S01]  /*6630*/  DFMA R40, R42, UR24, R40 ;  /* 0x000000182a287c2b */ /* 0x001fe20008000028 */
[----:B------:R-:W0:Y:S03]  /*6640*/  LDCU.64 UR30, c[0x3][0x228] ;  /* 0x00c04500ff1e77ac */ /* 0x000e260008000a00 */
[C---:B------:R-:W-:Y:S01]  /*6650*/  DFMA R54, R52.reuse, UR38, R54 ;  /* 0x0000002634367c2b */ /* 0x040fe20008000036 */
[----:B------:R-:W2:Y:S01]  /*6660*/  LDCU.64 UR42, c[0x3][0x230] ;  /* 0x00c04600ff2a77ac */ /* 0x000ea20008000a00 */
[C---:B---3--:R-:W-:Y:S02]  /*6670*/  DFMA R58, R52.reuse, UR26, R58 ;  /* 0x0000001a343a7c2b */ /* 0x048fe4000800003a */
[----:B------:R-:W-:Y:S01]  /*6680*/  DFMA R40, R52, UR48, R40 ;  /* 0x0000003034287c2b */ /* 0x000fe20008000028 */
[----:B------:R-:W3:Y:S03]  /*6690*/  LDCU.64 UR32, c[0x3][0x288] ;  /* 0x00c05100ff2077ac */ /* 0x000ee60008000a00 */
[C---:B-----5:R-:W-:Y:S01]  /*66a0*/  DFMA R54, R50.reuse, UR40, R54 ;  /* 0x0000002832367c2b */ /* 0x060fe20008000036 */
[----:B------:R-:W5:Y:S01]  /*66b0*/  LDCU.64 UR44, c[0x3][0x290] ;  /* 0x00c05200ff2c77ac */ /* 0x000f620008000a00 */
[----:B----4-:R-:W-:-:S02]  /*66c0*/  DFMA R58, R50, UR28, R58 ;  /* 0x0000001c323a7c2b */ /* 0x010fc4000800003a */
[----:B-1----:R-:W-:Y:S01]  /*66d0*/  DFMA R40, R50, UR50, R40 ;  /* 0x0000003232287c2b */ /* 0x002fe20008000028 */
[----:B------:R-:W1:Y:S01]  /*66e0*/  LDCU.64 UR38, c[0x3][0x298] ;  /* 0x00c05300ff2677ac */ /* 0x000e620008000a00 */
[----:B------:R-:W4:Y:S04]  /*66f0*/  LDCU.64 UR34, c[0x3][0x2e8] ;  /* 0x00c05d00ff2277ac */ /* 0x000f280008000a00 */
[C---:B0-----:R-:W-:Y:S02]  /*6700*/  DFMA R58, R48.reuse, UR30, R58 ;  /* 0x0000001e303a7c2b */ /* 0x041fe4000800003a */
[C---:B--2---:R-:W-:Y:S01]  /*6710*/  DFMA R54, R48.reuse, UR42, R54 ;  /* 0x0000002a30367c2b */ /* 0x044fe20008000036 */
[----:B------:R-:W0:Y:S01]  /*6720*/  LDCU.64 UR40, c[0x3][0x2f8] ;  /* 0x00c05f00ff2877ac */ /* 0x000e220008000a00 */
[----:B------:R-:W-:Y:S01]  /*6730*/  DFMA R40, R48, UR52, R40 ;  /* 0x0000003430287c2b */ /* 0x000fe20008000028 */
[----:B------:R-:W2:Y:S03]  /*6740*/  LDCU.64 UR46, c[0x3][0x2f0] ;  /* 0x00c05e00ff2e77ac */ /* 0x000ea60008000a00 */
[----:B---3--:R-:W-:-:S02]  /*6750*/  DFMA R58, R46, UR32, R58 ;  /* 0x000000202e3a7c2b */ /* 0x008fc4000800003a */
[C---:B-----5:R-:W-:Y:S01]  /*6760*/  DFMA R54, R46.reuse, UR44, R54 ;  /* 0x0000002c2e367c2b */ /* 0x060fe20008000036 */
[----:B------:R-:W3:Y:S01]  /*6770*/  LDCU.64 UR42, c[0x3][0x300] ;  /* 0x00c06000ff2a77ac */ /* 0x000ee20008000a00 */
[----:B-1----:R-:W-:Y:S01]  /*6780*/  DFMA R40, R46, UR38, R40 ;  /* 0x000000262e287c2b */ /* 0x002fe20008000028 */
[----:B------:R-:W1:Y:S03]  /*6790*/  LDCU.64 UR36, c[0x3][0x348] ;  /* 0x00c06900ff2477ac */ /* 0x000e660008000a00 */
[C---:B----4-:R-:W-:Y:S01]  /*67a0*/  DFMA R58, R44.reuse, UR34, R58 ;  /* 0x000000222c3a7c2b */ /* 0x050fe2000800003a */
[----:B------:R-:W4:Y:S03]  /*67b0*/  LDCU.64 UR26, c[0x3][0x350] ;  /* 0x00c06a00ff1a77ac */ /* 0x000f260008000a00 */
[C---:B0-----:R-:W-:Y:S01]  /*67c0*/  DFMA R40, R44.reuse, UR40, R40 ;  /* 0x000000282c287c2b */ /* 0x041fe20008000028 */
[----:B------:R-:W0:Y:S01]  /*67d0*/  LDCU.64 UR32, c[0x3][0x358] ;  /* 0x00c06b00ff2077ac */ /* 0x000e220008000a00 */
[----:B--2---:R-:W-:Y:S01]  /*67e0*/  DFMA R54, R44, UR46, R54 ;  /* 0x0000002e2c367c2b */ /* 0x004fe20008000036 */
[----:B------:R-:W2:Y:S01]  /*67f0*/  LDCU.64 UR44, c[0x3][0x360] ;  /* 0x00c06c00ff2c77ac */ /* 0x000ea20008000a00 */
[----:B---3--:R-:W-:Y:S01]  /*6800*/  IMAD.U32 R12, RZ, RZ, UR42 ;  /* 0x0000002aff0c7e24 */ /* 0x008fe2000f8e00ff */
[----:B------:R-:W3:Y:S01]  /*6810*/  LDCU.64 UR24, c[0x3][0x3a8] ;  /* 0x00c07500ff1877ac */ /* 0x000ee20008000a00 */
[----:B------:R-:W-:Y:S01]  /*6820*/  IMAD.U32 R13, RZ, RZ, UR43 ;  /* 0x0000002bff0d7e24 */ /* 0x000fe2000f8e00ff */
[C---:B-1----:R-:W-:Y:S01]  /*6830*/  DFMA R58, R14.reuse, UR36, R58 ;  /* 0x000000240e3a7c2b */ /* 0x042fe2000800003a */
[----:B------:R-:W1:Y:S02]  /*6840*/  LDCU.64 UR28, c[0x3][0x3b0] ;  /* 0x00c07600ff1c77ac */ /* 0x000e640008000a00 */
[C---:B----4-:R-:W-:Y:S01]  /*6850*/  DFMA R54, R14.reuse, UR26, R54 ;  /* 0x0000001a0e367c2b */ /* 0x050fe20008000036 */
[----:B------:R-:W4:Y:S01]  /*6860*/  LDCU.64 UR34, c[0x3][0x3b8] ;  /* 0x00c07700ff2277ac */ /* 0x000f220008000a00 */
[----:B------:R-:W-:-:S02]  /*6870*/  DFMA R56, R14, R12, R56 ;  /* 0x0000000c0e38722b */ /* 0x000fc40000000038 */
[----:B0-----:R-:W-:Y:S01]  /*6880*/  DFMA R40, R14, UR32, R40 ;  /* 0x000000200e287c2b */ /* 0x001fe20008000028 */
[----:B------:R-:W0:Y:S01]  /*6890*/  LDCU.64 UR40, c[0x3][0x3c0] ;  /* 0x00c07800ff2877ac */ /* 0x000e220008000a00 */
[----:B--2---:R-:W-:Y:S01]  /*68a0*/  IMAD.U32 R14, RZ, RZ, UR44 ;  /* 0x0000002cff0e7e24 */ /* 0x004fe2000f8e00ff */
[----:B------:R-:W2:Y:S01]  /*68b0*/  LDCU.64 UR22, c[0x3][0x408] ;  /* 0x00c08100ff1677ac */ /* 0x000ea20008000a00 */
[----:B------:R-:W-:Y:S01]  /*68c0*/  IMAD.U32 R15, RZ, RZ, UR45 ;  /* 0x0000002dff0f7e24 */ /* 0x000fe2000f8e00ff */
[C---:B---3--:R-:W-:Y:S01]  /*68d0*/  DFMA R58, R16.reuse, UR24, R58 ;  /* 0x00000018103a7c2b */ /* 0x048fe2000800003a */
[----:B------:R-:W3:Y:S01]  /*68e0*/  LDCU.64 UR30, c[0x3][0x410] ;  /* 0x00c08200ff1e77ac */ /* 0x000ee20008000a00 */
[C---:B-1----:R-:W-:Y:S01]  /*68f0*/  DFMA R54, R16.reuse, UR28, R54 ;  /* 0x0000001c10367c2b */ /* 0x042fe20008000036 */
[----:B------:R-:W1:Y:S02]  /*6900*/  LDCU.64 UR38, c[0x3][0x418] ;  /* 0x00c08300ff2677ac */ /* 0x000e640008000a00 */
[----:B------:R-:W-:-:S02]  /*6910*/  DFMA R56, R16, R14, R56 ;  /* 0x0000000e1038722b */ /* 0x000fc40000000038 */
[----:B----4-:R-:W-:Y:S01]  /*6920*/  DFMA R40, R16, UR34, R40 ;  /* 0x0000002210287c2b */ /* 0x010fe20008000028 */
[----:B------:R-:W4:Y:S01]  /*6930*/  LDCU.64 UR36, c[0x3][0x420] ;  /* 0x00c08400ff2477ac */ /* 0x000f220008000a00 */
[----:B0-----:R-:W-:Y:S01]  /*6940*/  IMAD.U32 R16, RZ, RZ, UR40 ;  /* 0x00000028ff107e24 */ /* 0x001fe2000f8e00ff */
[----:B------:R-:W0:Y:S01]  /*6950*/  LDCU.64 UR18, c[0x3][0x468] ;  /* 0x00c08d00ff1277ac */ /* 0x000e220008000a00 */
[----:B------:R-:W-:Y:S01]  /*6960*/  IMAD.U32 R17, RZ, RZ, UR41 ;  /* 0x00000029ff117e24 */ /* 0x000fe2000f8e00ff */
[C---:B--2---:R-:W-:Y:S01]  /*6970*/  DFMA R58, R18.reuse, UR22, R58 ;  /* 0x00000016123a7c2b */ /* 0x044fe2000800003a */
[----:B------:R-:W2:Y:S01]  /*6980*/  LDCU.64 UR26, c[0x3][0x470] ;  /* 0x00c08e00ff1a77ac */ /* 0x000ea20008000a00 */
[C---:B---3--:R-:W-:Y:S01]  /*6990*/  DFMA R54, R18.reuse, UR30, R54 ;  /* 0x0000001e12367c2b */ /* 0x048fe20008000036 */
[----:B------:R-:W3:Y:S02]  /*69a0*/  LDCU.64 UR24, c[0x3][0x478] ;  /* 0x00c08f00ff1877ac */ /* 0x000ee40008000a00 */
[----:B------:R-:W-:-:S02]  /*69b0*/  DFMA R56, R18, R16, R56 ;  /* 0x000000101238722b */ /* 0x000fc40000000038 */
[----:B-1----:R-:W-:Y:S01]  /*69c0*/  DFMA R40, R18, UR38, R40 ;  /* 0x0000002612287c2b */ /* 0x002fe20008000028 */
[----:B----4-:R-:W-:Y:S02]  /*69d0*/  IMAD.U32 R18, RZ, RZ, UR36 ;  /* 0x00000024ff127e24 */ /* 0x010fe4000f8e00ff */
[----:B------:R-:W-:Y:S01]  /*69e0*/  IMAD.U32 R19, RZ, RZ, UR37 ;  /* 0x00000025ff137e24 */ /* 0x000fe2000f8e00ff */
[C---:B0-----:R-:W-:Y:S02]  /*69f0*/  DFMA R58, R34.reuse, UR18, R58 ;  /* 0x00000012223a7c2b */ /* 0x041fe4000800003a */
[----:B--2---:R-:W-:-:S03]  /*6a00*/  DFMA R54, R34, UR26, R54 ;  /* 0x0000001a22367c2b */ /* 0x004fc60008000036 */
[C---:B------:R-:W-:Y:S02]  /*6a10*/  DFMA R56, R34.reuse, R18, R56 ;  /* 0x000000122238722b */ /* 0x040fe40000000038 */
[----:B------:R1:W-:Y:S01]  /*6a20*/  STS.64 [R38+0x360], R58 ;  /* 0x0003603a26007388 */ /* 0x0003e20000000a00 */
[----:B---3--:R-:W-:-:S03]  /*6a30*/  DFMA R40, R34, UR24, R40 ;  /* 0x0000001822287c2b */ /* 0x008fc60008000028 */
[----:B------:R1:W-:Y:S04]  /*6a40*/  STS.64 [R38+0x3c0], R54 ;  /* 0x0003c03626007388 */ /* 0x0003e80000000a00 */
[----:B------:R1:W-:Y:S04]  /*6a50*/  STS.64 [R38], R56 ;  /* 0x0000003826007388 */ /* 0x0003e80000000a00 */
[----:B------:R1:W-:Y:S02]  /*6a60*/  STS.64 [R38+0x420], R40 ;  /* 0x0004202826007388 */ /* 0x0003e40000000a00 */
.L_x_170:
[----:B------:R-:W-:Y:S05]  /*6a70*/  BSYNC.RECONVERGENT B0 ;  /* 0x0000000000007941 */ /* 0x000fea0003800200 */
.L_x_169:
[----:B0-----:R-:W0:Y:S01]  /*6a80*/  S2R R35, SR_TID.X ;  /* 0x0000000000237919 */ /* 0x001e220000002100 */
[----:B------:R-:W-:Y:S01]  /*6a90*/  BSSY.RECONVERGENT B0, `(.L_x_171) ;  /* 0x0000101000007945 */ /* 0x000fe20003800200 */
[----:B------:R-:W-:Y:S01]  /*6aa0*/  BAR.SYNC.DEFER_BLOCKING 0x0 ;  /* 0x0000000000007b1d */ /* 0x000fe20000010000 */
[----:B0-----:R-:W-:-:S05]  /*6ab0*/  ISETP.GT.U32.OR P0, PT, R35, 0x8f, P0 ;  /* 0x0000008f2300780c */ /* 0x001fca0000704470 */
[----:B------:R-:W-:Y:S08]  /*6ac0*/  @P1 BRA `(.L_x_172) ;  /* 0x0000000c00f41947 */ /* 0x000ff00003800000 */
[----:B------:R-:W0:Y:S01]  /*6ad0*/  S2R R2, SR_TID.X ;  /* 0x0000000000027919 */ /* 0x000e220000002100 */
[----:B------:R-:W-:Y:S01]  /*6ae0*/  MOV R5, 0x400 ;  /* 0x0000040000057802 */ /* 0x000fe20000000f00 */
[----:B------:R-:W2:Y:S01]  /*6af0*/  LDCU.128 UR40, c[0x3][0x20] ;  /* 0x00c00400ff2877ac */ /* 0x000ea20008000c00 */
[----:B------:R-:W3:Y:S01]  /*6b00*/  S2R R6, SR_CgaCtaId ;  /* 0x0000000000067919 */ /* 0x000ee20000008800 */
[----:B------:R-:W4:Y:S01]  /*6b10*/  LDCU.128 UR36, c[0x3][0x30] ;  /* 0x00c00600ff2477ac */ /* 0x000f220008000c00 */
[----:B------:R-:W5:Y:S01]  /*6b20*/  S2R R4, SR_TID.Y ;  /* 0x0000000000047919 */ /* 0x000f620000002200 */
[----:B------:R-:W1:Y:S01]  /*6b30*/  LDCU.128 UR28, c[0x3][0x10] ;  /* 0x00c00200ff1c77ac */ /* 0x000e620008000c00 */
[----:B------:R-:W1:Y:S01]  /*6b40*/  LDCU.128 UR48, c[0x3][0x40] ;  /* 0x00c00800ff3077ac */ /* 0x000e620008000c00 */
[----:B------:R-:W1:Y:S01]  /*6b50*/  LDCU.128 UR44, c[0x3][0x50] ;  /* 0x00c00a00ff2c77ac */ /* 0x000e620008000c00 */
[----:B------:R-:W1:Y:S01]  /*6b60*/  LDCU.128 UR32, c[0x3][0x70] ;  /* 0x00c00e00ff2077ac */ /* 0x000e620008000c00 */
[----:B------:R-:W1:Y:S01]  /*6b70*/  LDCU.64 UR24, c[0x3][URZ] ;  /* 0x00c00000ff1877ac */ /* 0x000e620008000a00 */
[----:B------:R-:W1:Y:S01]  /*6b80*/  LDCU.64 UR52, c[0x3][0x68] ;  /* 0x00c00d00ff3477ac */ /* 0x000e620008000a00 */
[----:B0-----:R-:W-:Y:S01]  /*6b90*/  LOP3.LUT R3, R2, 0xffff, RZ, 0xc0, !PT ;  /* 0x0000ffff02037812 */ /* 0x001fe200078ec0ff */
[----:B------:R-:W0:Y:S01]  /*6ba0*/  LDCU.64 UR18, c[0x3][0x60] ;  /* 0x00c00c00ff1277ac */ /* 0x000e220008000a00 */
[----:B---3--:R-:W-:-:S03]  /*6bb0*/  LEA R5, R6, R5, 0x18 ;  /* 0x0000000506057211 */ /* 0x008fc600078ec0ff */
[----:B------:R-:W-:Y:S01]  /*6bc0*/  IMAD R3, R3, 0x1556, RZ ;  /* 0x0000155603037824 */ /* 0x000fe200078e02ff */
[----:B------:R-:W3:Y:S01]  /*6bd0*/  LDCU.64 UR22, c[0x3][0xc0] ;  /* 0x00c01800ff1677ac */ /* 0x000ee20008000a00 */
[----:B-----5:R-:W-:-:S03]  /*6be0*/  IMAD R4, R4, 0x3600, R5 ;  /* 0x0000360004047824 */ /* 0x020fc600078e0205 */
[----:B------:R-:W-:Y:S01]  /*6bf0*/  SHF.R.U32.HI R3, RZ, 0x10, R3 ;  /* 0x00000010ff037819 */ /* 0x000fe20000011603 */
[----:B------:R-:W5:Y:S03]  /*6c00*/  LDCU.64 UR58, c[0x3][0xc8] ;  /* 0x00c01900ff3a77ac */ /* 0x000f660008000a00 */
[C---:B------:R-:W-:Y:S01]  /*6c10*/  PRMT R7, R3.reuse, 0x9910, RZ ;  /* 0x0000991003077816 */ /* 0x040fe200000000ff */
[----:B------:R-:W-:Y:S01]  /*6c20*/  IMAD R4, R3, 0x480, R4 ;  /* 0x0000048003047824 */ /* 0x000fe200078e0204 */
[----:B------:R-:W5:Y:S03]  /*6c30*/  LDCU.64 UR16, c[0x3][0x120] ;  /* 0x00c02400ff1077ac */ /* 0x000f660008000a00 */
[----:B------:R-:W-:Y:S01]  /*6c40*/  IMAD R7, R7, 0xc, RZ ;  /* 0x0000000c07077824 */ /* 0x000fe200078e02ff */
[----:B------:R-:W5:Y:S01]  /*6c50*/  LDCU.64 UR62, c[0x3][0x128] ;  /* 0x00c02500ff3e77ac */ /* 0x000f620008000a00 */
[----:B------:R-:W-:-:S02]  /*6c60*/  IMAD R24, R3, -0x420, R4 ;  /* 0xfffffbe003187824 */ /* 0x000fc400078e0204 */
[----:B------:R-:W-:Y:S01]  /*6c70*/  IMAD.MOV R7, RZ, RZ, -R7 ;  /* 0x000000ffff077224 */ /* 0x000fe200078e0a07 */
[----:B------:R-:W5:Y:S04]  /*6c80*/  LDCU.64 UR14, c[0x3][0x180] ;  /* 0x00c03000ff0e77ac */ /* 0x000f680008000a00 */
[----:B------:R-:W-:Y:S01]  /*6c90*/  PRMT R5, R7, 0x7710, RZ ;  /* 0x0000771007057816 */ /* 0x000fe200000000ff */
[----:B------:R-:W5:Y:S04]  /*6ca0*/  LDCU.64 UR66, c[0x3][0x188] ;  /* 0x00c03100ff4277ac */ /* 0x000f680008000a00 */
[----:B------:R-:W-:Y:S01]  /*6cb0*/  IMAD.IADD R5, R5, 0x1, R2 ;  /* 0x0000000105057824 */ /* 0x000fe200078e0202 */
[----:B------:R-:W5:Y:S04]  /*6cc0*/  LDCU.64 UR12, c[0x3][0x1e0] ;  /* 0x00c03c00ff0c77ac */ /* 0x000f680008000a00 */
[----:B------:R-:W-:Y:S01]  /*6cd0*/  LOP3.LUT R5, R5, 0xffff, RZ, 0xc0, !PT ;  /* 0x0000ffff05057812 */ /* 0x000fe200078ec0ff */
[----:B------:R-:W5:Y:S04]  /*6ce0*/  LDCU.64 UR68, c[0x3][0x1e8] ;  /* 0x00c03d00ff4477ac */ /* 0x000f680008000a00 */
[----:B------:R-:W-:Y:S01]  /*6cf0*/  IMAD R24, R5, 0x8, R24 ;  /* 0x0000000805187824 */ /* 0x000fe200078e0218 */
[----:B------:R-:W5:Y:S04]  /*6d00*/  LDCU.64 UR6, c[0x3][0x230] ;  /* 0x00c04600ff0677ac */ /* 0x000f680008000a00 */
[----:B------:R-:W2:Y:S01]  /*6d10*/  LDS.64 R6, [R24] ;  /* 0x0000000018067984 */ /* 0x000ea20000000a00 */
[----:B------:R-:W5:Y:S03]  /*6d20*/  LDCU.64 UR10, c[0x3][0x238] ;  /* 0x00c04700ff0a77ac */ /* 0x000f660008000a00 */
[----:B------:R-:W0:Y:S01]  /*6d30*/  LDS.64 R4, [R24+0x480] ;  /* 0x0004800018047984 */ /* 0x000e220000000a00 */
[----:B------:R-:W5:Y:S03]  /*6d40*/  LDCU.64 UR8, c[0x3][0x240] ;  /* 0x00c04800ff0877ac */ /* 0x000f660008000a00 */
[----:B------:R-:W3:Y:S01]  /*6d50*/  LDS.64 R22, [R24+0x900] ;  /* 0x0009000018167984 */ /* 0x000ee20000000a00 */
[----:B------:R-:W5:Y:S03]  /*6d60*/  LDCU.64 UR64, c[0x3][0x248] ;  /* 0x00c04900ff4077ac */ /* 0x000f660008000a00 */
[----:B------:R-:W5:Y:S01]  /*6d70*/  LDS.64 R44, [R24+0xd80] ;  /* 0x000d8000182c7984 */ /* 0x000f620000000a00 */
[----:B------:R-:W5:Y:S01]  /*6d80*/  LDCU.64 UR60, c[0x3][0x2a8] ;  /* 0x00c05500ff3c77ac */ /* 0x000f620008000a00 */
[----:B------:R-:W5:Y:S01]  /*6d90*/  LDCU.64 UR56, c[0x3][0x308] ;  /* 0x00c06100ff3877ac */ /* 0x000f620008000a00 */
[----:B------:R-:W5:Y:S01]  /*6da0*/  LDCU.64 UR54, c[0x3][0x368] ;  /* 0x00c06d00ff3677ac */ /* 0x000f620008000a00 */
[----:B------:R-:W5:Y:S01]  /*6db0*/  LDCU.64 UR26, c[0x3][0x3c8] ;  /* 0x00c07900ff1a77ac */ /* 0x000f620008000a00 */
[----:B------:R-:W5:Y:S01]  /*6dc0*/  LDCU.64 UR4, c[0x3][0x428] ;  /* 0x00c08500ff0477ac */ /* 0x000f620008000a00 */
[----:B--2---:R-:W-:-:S02]  /*6dd0*/  DFMA R42, R6, UR40, RZ ;  /* 0x00000028062a7c2b */ /* 0x004fc400080000ff */
[C---:B------:R-:W-:Y:S01]  /*6de0*/  DFMA R32, R6.reuse, UR42, RZ ;  /* 0x0000002a06207c2b */ /* 0x040fe200080000ff */
[----:B------:R-:W2:Y:S01]  /*6df0*/  LDCU.128 UR40, c[0x3][0x90] ;  /* 0x00c01200ff2877ac */ /* 0x000ea20008000c00 */
[C---:B----4-:R-:W-:Y:S02]  /*6e00*/  DFMA R10, R6.reuse, UR36, RZ ;  /* 0x00000024060a7c2b */ /* 0x050fe400080000ff */
[C---:B------:R-:W-:Y:S01]  /*6e10*/  DFMA R28, R6.reuse, UR38, RZ ;  /* 0x00000026061c7c2b */ /* 0x040fe200080000ff */
[----:B------:R-:W4:Y:S01]  /*6e20*/  LDCU.128 UR36, c[0x3][0xa0] ;  /* 0x00c01400ff2477ac */ /* 0x000f220008000c00 */
[C---:B-1----:R-:W-:Y:S02]  /*6e30*/  DFMA R38, R6.reuse, UR28, RZ ;  /* 0x0000001c06267c2b */ /* 0x042fe400080000ff */
[C---:B------:R-:W-:Y:S01]  /*6e40*/  DFMA R40, R6.reuse, UR30, RZ ;  /* 0x0000001e06287c2b */ /* 0x040fe200080000ff */
[----:B------:R-:W1:Y:S01]  /*6e50*/  LDCU.128 UR28, c[0x3][0x80] ;  /* 0x00c01000ff1c77ac */ /* 0x000e620008000c00 */
[----:B------:R-:W-:-:S02]  /*6e60*/  DFMA R36, R6, UR48, RZ ;  /* 0x0000003006247c2b */ /* 0x000fc400080000ff */
[C---:B------:R-:W-:Y:S01]  /*6e70*/  DFMA R8, R6.reuse, UR50, RZ ;  /* 0x0000003206087c2b */ /* 0x040fe200080000ff */
[----:B------:R-:W3:Y:S01]  /*6e80*/  LDCU.128 UR48, c[0x3][0xb0] ;  /* 0x00c01600ff3077ac */ /* 0x000ee20008000c00 */
[C---:B------:R-:W-:Y:S02]  /*6e90*/  DFMA R26, R6.reuse, UR44, RZ ;  /* 0x0000002c061a7c2b */ /* 0x040fe400080000ff */
[----:B------:R-:W-:Y:S01]  /*6ea0*/  DFMA R2, R6, UR46, RZ ;  /* 0x0000002e06027c2b */ /* 0x000fe200080000ff */
[----:B------:R-:W5:Y:S01]  /*6eb0*/  LDCU.128 UR44, c[0x3][0xd0] ;  /* 0x00c01a00ff2c77ac */ /* 0x000f620008000c00 */
[C---:B0-----:R-:W-:Y:S02]  /*6ec0*/  DFMA R38, R4.reuse, UR32, R38 ;  /* 0x0000002004267c2b */ /* 0x041fe40008000026 */
[----:B------:R-:W-:Y:S01]  /*6ed0*/  DFMA R40, R4, UR34, R40 ;  /* 0x0000002204287c2b */ /* 0x000fe20008000028 */
[----:B------:R-:W0:Y:S01]  /*6ee0*/  LDCU.128 UR32, c[0x3][0xe0] ;  /* 0x00c01c00ff2077ac */ /* 0x000e220008000c00 */
[----:B------:R-:W-:-:S02]  /*6ef0*/  DFMA R20, R6, R30, RZ ;  /* 0x0000001e0614722b */ /* 0x000fc400000000ff */
[----:B--2---:R-:W-:Y:S02]  /*6f00*/  DFMA R30, R4, UR40, R10 ;  /* 0x00000028041e7c2b */ /* 0x004fe4000800000a */
[----:B------:R-:W-:Y:S02]  /*6f10*/  DFMA R10, R6, UR24, RZ ;  /* 0x00000018060a7c2b */ /* 0x000fe400080000ff */
[C---:B----4-:R-:W-:Y:S01]  /*6f20*/  DFMA R6, R4.reuse, UR36, R36 ;  /* 0x0000002404067c2b */ /* 0x050fe20008000024 */
[----:B------:R-:W2:Y:S01]  /*6f30*/  LDS.64 R36, [R24+0x1200] ;  /* 0x0012000018247984 */ /* 0x000ea20000000a00 */
[C---:B-1----:R-:W-:Y:S02]  /*6f40*/  DFMA R42, R4.reuse, UR28, R42 ;  /* 0x0000001c042a7c2b */ /* 0x042fe4000800002a */
[C---:B------:R-:W-:Y:S01]  /*6f50*/  DFMA R32, R4.reuse, UR30, R32 ;  /* 0x0000001e04207c2b */ /* 0x040fe20008000020 */
[----:B------:R-:W1:Y:S01]  /*6f60*/  LDCU.128 UR28, c[0x3][0xf0] ;  /* 0x00c01e00ff1c77ac */ /* 0x000e620008000c00 */
[----:B------:R-:W-:-:S02]  /*6f70*/  DFMA R28, R4, UR42, R28 ;  /* 0x0000002a041c7c2b */ /* 0x000fc4000800001c */
[C---:B------:R-:W-:Y:S01]  /*6f80*/  DFMA R8, R4.reuse, UR38, R8 ;  /* 0x0000002604087c2b */ /* 0x040fe20008000008 */
[----:B------:R-:W4:Y:S01]  /*6f90*/  LDCU.128 UR40, c[0x3][0x100] ;  /* 0x00c02000ff2877ac */ /* 0x000f220008000c00 */
[C---:B------:R-:W-:Y:S02]  /*6fa0*/  DFMA R20, R4.reuse, UR52, R20 ;  /* 0x0000003404147c2b */ /* 0x040fe40008000014 */
[C---:B---3--:R-:W-:Y:S01]  /*6fb0*/  DFMA R26, R4.reuse, UR48, R26 ;  /* 0x00000030041a7c2b */ /* 0x048fe2000800001a */
[----:B------:R-:W3:Y:S01]  /*6fc0*/  LDCU.128 UR36, c[0x3][0x110] ;  /* 0x00c02200ff2477ac */ /* 0x000ee20008000c00 */
[C---:B------:R-:W-:Y:S02]  /*6fd0*/  DFMA R10, R4.reuse, UR18, R10 ;  /* 0x00000012040a7c2b */ /* 0x040fe4000800000a */
[----:B------:R-:W-:Y:S01]  /*6fe0*/  DFMA R4, R4, UR50, R2 ;  /* 0x0000003204047c2b */ /* 0x000fe20008000002 */
[----:B------:R-:W3:Y:S01]  /*6ff0*/  LDCU.128 UR48, c[0x3][0x130] ;  /* 0x00c02600ff3077ac */ /* 0x000ee20008000c00 */
[C---:B-----5:R-:W-:Y:S01]  /*7000*/  DFMA R38, R22.reuse, UR44, R38 ;  /* 0x0000002c16267c2b */ /* 0x060fe20008000026 */
[----:B------:R-:W5:Y:S01]  /*7010*/  LDS.64 R2, [R24+0x1680] ;  /* 0x0016800018027984 */ /* 0x000f620000000a00 */
[C---:B------:R-:W-:Y:S01]  /*7020*/  DFMA R40, R22.reuse, UR46, R40 ;  /* 0x0000002e16287c2b */ /* 0x040fe20008000028 */
[----:B------:R-:W2:Y:S01]  /*7030*/  LDCU.128 UR44, c[0x3][0x140] ;  /* 0x00c02800ff2c77ac */ /* 0x000ea20008000c00 */
[----:B0-----:R-:W-:-:S02]  /*7040*/  DFMA R42, R22, UR32, R42 ;  /* 0x00000020162a7c2b */ /* 0x001fc4000800002a */
[C---:B------:R-:W-:Y:S01]  /*7050*/  DFMA R32, R22.reuse, UR34, R32 ;  /* 0x0000002216207c2b */ /* 0x040fe20008000020 */
[----:B------:R-:W0:Y:S01]  /*7060*/  LDCU.128 UR32, c[0x3][0x150] ;  /* 0x00c02a00ff2077ac */ /* 0x000e220008000c00 */
[C---:B-1----:R-:W-:Y:S02]  /*7070*/  DFMA R30, R22.reuse, UR28, R30 ;  /* 0x0000001c161e7c2b */ /* 0x042fe4000800001e */
[C---:B------:R-:W-:Y:S01]  /*7080*/  DFMA R28, R22.reuse, UR30, R28 ;  /* 0x0000001e161c7c2b */ /* 0x040fe2000800001c */
[----:B------:R-:W1:Y:S01]  /*7090*/  LDCU.128 UR28, c[0x3][0x160] ;  /* 0x00c02c00ff1c77ac */ /* 0x000e620008000c00 */
[C---:B----4-:R-:W-:Y:S02]  /*70a0*/  DFMA R6, R22.reuse, UR40, R6 ;  /* 0x0000002816067c2b */ /* 0x050fe40008000006 */
[C---:B------:R-:W-:Y:S01]  /*70b0*/  DFMA R8, R22.reuse, UR42, R8 ;  /* 0x0000002a16087c2b */ /* 0x040fe20008000008 */
[----:B------:R-:W4:Y:S01]  /*70c0*/  LDCU.128 UR40, c[0x3][0x170] ;  /* 0x00c02e00ff2877ac */ /* 0x000f220008000c00 */
[----:B------:R-:W-:-:S02]  /*70d0*/  DFMA R10, R22, UR22, R10 ;  /* 0x00000016160a7c2b */ /* 0x000fc4000800000a */
[C---:B------:R-:W-:Y:S02]  /*70e0*/  DFMA R20, R22.reuse, UR58, R20 ;  /* 0x0000003a16147c2b */ /* 0x040fe40008000014 */
[C---:B---3--:R-:W-:Y:S02]  /*70f0*/  DFMA R26, R22.reuse, UR36, R26 ;  /* 0x00000024161a7c2b */ /* 0x048fe4000800001a */
[----:B------:R-:W-:Y:S01]  /*7100*/  DFMA R22, R22, UR38, R4 ;  /* 0x0000002616167c2b */ /* 0x000fe20008000004 */
[----:B------:R-:W3:Y:S01]  /*7110*/  LDCU.128 UR36, c[0x3][0x190] ;  /* 0x00c03200ff2477ac */ /* 0x000ee20008000c00 */
[C---:B------:R-:W-:Y:S01]  /*7120*/  DFMA R38, R44.reuse, UR48, R38 ;  /* 0x000000302c267c2b */ /* 0x040fe20008000026 */
[----:B------:R-:W5:Y:S01]  /*7130*/  LDS.64 R4, [R24+0x1b00] ;  /* 0x001b000018047984 */ /* 0x000f620000000a00 */
[C---:B------:R-:W-:Y:S01]  /*7140*/  DFMA R40, R44.reuse, UR50, R40 ;  /* 0x000000322c287c2b */ /* 0x040fe20008000028 */
[----:B------:R-:W3:Y:S01]  /*7150*/  LDCU.128 UR48, c[0x3][0x1a0] ;  /* 0x00c03400ff3077ac */ /* 0x000ee20008000c00 */
[----:B--2---:R-:W-:-:S02]  /*7160*/  DFMA R42, R44, UR44, R42 ;  /* 0x0000002c2c2a7c2b */ /* 0x004fc4000800002a */
[C---:B------:R-:W-:Y:S01]  /*7170*/  DFMA R32, R44.reuse, UR46, R32 ;  /* 0x0000002e2c207c2b */ /* 0x040fe20008000020 */
[----:B------:R-:W2:Y:S01]  /*7180*/  LDCU.128 UR44, c[0x3][0x1b0] ;  /* 0x00c03600ff2c77ac */ /* 0x000ea20008000c00 */
[C---:B0-----:R-:W-:Y:S02]  /*7190*/  DFMA R30, R44.reuse, UR32, R30 ;  /* 0x000000202c1e7c2b */ /* 0x041fe4000800001e */
[C---:B------:R-:W-:Y:S01]  /*71a0*/  DFMA R28, R44.reuse, UR34, R28 ;  /* 0x000000222c1c7c2b */ /* 0x040fe2000800001c */
[----:B------:R-:W0:Y:S01]  /*71b0*/  LDCU.128 UR32, c[0x3][0x1c0] ;  /* 0x00c03800ff2077ac */ /* 0x000e220008000c00 */
[C---:B------:R-:W-:Y:S02]  /*71c0*/  DFMA R10, R44.reuse, UR16, R10 ;  /* 0x000000102c0a7c2b */ /* 0x040fe4000800000a */
[C---:B-1----:R-:W-:Y:S01]  /*71d0*/  DFMA R6, R44.reuse, UR28, R6 ;  /* 0x0000001c2c067c2b */ /* 0x042fe20008000006 */
[----:B------:R-:W1:Y:S01]  /*71e0*/  LDCU.128 UR16, c[0x3][0x1d0] ;  /* 0x00c03a00ff1077ac */ /* 0x000e620008000c00 */
[----:B------:R-:W-:-:S02]  /*71f0*/  DFMA R8, R44, UR30, R8 ;  /* 0x0000001e2c087c2b */ /* 0x000fc40008000008 */
[C---:B------:R-:W-:Y:S01]  /*7200*/  DFMA R20, R44.reuse, UR62, R20 ;  /* 0x0000003e2c147c2b */ /* 0x040fe20008000014 */
[----:B------:R-:W5:Y:S01]  /*7210*/  LDCU.128 UR28, c[0x3][0x1f0] ;  /* 0x00c03e00ff1c77ac */ /* 0x000f620008000c00 */
[C---:B----4-:R-:W-:Y:S02]  /*7220*/  DFMA R26, R44.reuse, UR40, R26 ;  /* 0x000000282c1a7c2b */ /* 0x050fe4000800001a */
[----:B------:R-:W-:Y:S01]  /*7230*/  DFMA R44, R44, UR42, R22 ;  /* 0x0000002a2c2c7c2b */ /* 0x000fe20008000016 */
[----:B------:R-:W4:Y:S01]  /*7240*/  LDCU.128 UR40, c[0x3][0x210] ;  /* 0x00c04200ff2877ac */ /* 0x000f220008000c00 */
[C---:B---3--:R-:W-:Y:S01]  /*7250*/  DFMA R38, R36.reuse, UR36, R38 ;  /* 0x0000002424267c2b */ /* 0x048fe20008000026 */
[----:B------:R-:W3:Y:S01]  /*7260*/  LDS.64 R22, [R24+0x1f80] ;  /* 0x001f800018167984 */ /* 0x000ee20000000a00 */
[C---:B------:R-:W-:Y:S01]  /*7270*/  DFMA R40, R36.reuse, UR38, R40 ;  /* 0x0000002624287c2b */ /* 0x040fe20008000028 */
[----:B------:R-:W4:Y:S01]  /*7280*/  LDCU.128 UR36, c[0x3][0x200] ;  /* 0x00c04000ff2477ac */ /* 0x000f220008000c00 */
[----:B------:R-:W-:-:S02]  /*7290*/  DFMA R42, R36, UR48, R42 ;  /* 0x00000030242a7c2b */ /* 0x000fc4000800002a */
[C---:B------:R-:W-:Y:S01]  /*72a0*/  DFMA R32, R36.reuse, UR50, R32 ;  /* 0x0000003224207c2b */ /* 0x040fe20008000020 */
[----:B------:R-:W3:Y:S01]  /*72b0*/  LDCU.128 UR48, c[0x3][0x410] ;  /* 0x00c08200ff3077ac */ /* 0x000ee20008000c00 */
[C---:B--2---:R-:W-:Y:S02]  /*72c0*/  DFMA R30, R36.reuse, UR44, R30 ;  /* 0x0000002c241e7c2b */ /* 0x044fe4000800001e */
[C---:B------:R-:W-:Y:S01]  /*72d0*/  DFMA R28, R36.reuse, UR46, R28 ;  /* 0x0000002e241c7c2b */ /* 0x040fe2000800001c */
[----:B------:R-:W2:Y:S01]  /*72e0*/  LDCU.128 UR44, c[0x3][0x220] ;  /* 0x00c04400ff2c77ac */ /* 0x000ea20008000c00 */
[C---:B0-----:R-:W-:Y:S02]  /*72f0*/  DFMA R6, R36.reuse, UR32, R6 ;  /* 0x0000002024067c2b */ /* 0x041fe40008000006 */
[C---:B------:R-:W-:Y:S01]  /*7300*/  DFMA R8, R36.reuse, UR34, R8 ;  /* 0x0000002224087c2b */ /* 0x040fe20008000008 */
[----:B------:R-:W0:Y:S01]  /*7310*/  LDCU.128 UR32, c[0x3][0x250] ;  /* 0x00c04a00ff2077ac */ /* 0x000e220008000c00 */
[----:B------:R-:W-:-:S02]  /*7320*/  DFMA R10, R36, UR14, R10 ;  /* 0x0000000e240a7c2b */ /* 0x000fc4000800000a */
[C---:B------:R-:W-:Y:S02]  /*7330*/  DFMA R20, R36.reuse, UR66, R20 ;  /* 0x0000004224147c2b */ /* 0x040fe40008000014 */
[C---:B-1----:R-:W-:Y:S02]  /*7340*/  DFMA R26, R36.reuse, UR16, R26 ;  /* 0x00000010241a7c2b */ /* 0x042fe4000800001a */
[----:B------:R-:W-:Y:S01]  /*7350*/  DFMA R36, R36, UR18, R44 ;  /* 0x0000001224247c2b */ /* 0x000fe2000800002c */
[----:B------:R-:W1:Y:S01]  /*7360*/  LDCU.128 UR16, c[0x3][0x260] ;  /* 0x00c04c00ff1077ac */ /* 0x000e620008000c00 */
[----:B------:R-:W3:Y:S01]  /*7370*/  LDS.64 R44, [R24+0x2400] ;  /* 0x00240000182c7984 */ /* 0x000ee20000000a00 */
[C---:B-----5:R-:W-:Y:S02]  /*7380*/  DFMA R38, R2.reuse, UR28, R38 ;  /* 0x0000001c02267c2b */ /* 0x060fe40008000026 */
[C---:B------:R-:W-:Y:S01]  /*7390*/  DFMA R40, R2.reuse, UR30, R40 ;  /* 0x0000001e02287c2b */ /* 0x040fe20008000028 */
[----:B------:R-:W5:Y:S01]  /*73a0*/  LDCU.128 UR28, c[0x3][0x270] ;  /* 0x00c04e00ff1c77ac */ /* 0x000f620008000c00 */
[----:B----4-:R-:W-:-:S02]  /*73b0*/  DFMA R42, R2, UR36, R42 ;  /* 0x00000024022a7c2b */ /* 0x010fc4000800002a */
[C---:B------:R-:W-:Y:S01]  /*73c0*/  DFMA R32, R2.reuse, UR38, R32 ;  /* 0x0000002602207c2b */ /* 0x040fe20008000020 */
[----:B------:R-:W4:Y:S01]  /*73d0*/  LDCU.128 UR36, c[0x3][0x280] ;  /* 0x00c05000ff2477ac */ /* 0x000f220008000c00 */
[C---:B------:R-:W-:Y:S02]  /*73e0*/  DFMA R30, R2.reuse, UR40, R30 ;  /* 0x00000028021e7c2b */ /* 0x040fe4000800001e */
[C---:B------:R-:W-:Y:S01]  /*73f0*/  DFMA R28, R2.reuse, UR42, R28 ;  /* 0x0000002a021c7c2b */ /* 0x040fe2000800001c */
[----:B------:R-:W4:Y:S01]  /*7400*/  LDCU.128 UR40, c[0x3][0x290] ;  /* 0x00c05200ff2877ac */ /* 0x000f220008000c00 */
[C---:B------:R-:W-:Y:S02]  /*7410*/  DFMA R10, R2.reuse, UR12, R10 ;  /* 0x0000000c020a7c2b */ /* 0x040fe4000800000a */
[C---:B--2---:R-:W-:Y:S01]  /*7420*/  DFMA R6, R2.reuse, UR44, R6 ;  /* 0x0000002c02067c2b */ /* 0x044fe20008000006 */
[----:B------:R-:W3:Y:S01]  /*7430*/  LDCU.128 UR12, c[0x3][0x2b0] ;  /* 0x00c05600ff0c77ac */ /* 0x000ee20008000c00 */
[----:B------:R-:W-:-:S02]  /*7440*/  DFMA R8, R2, UR46, R8 ;  /* 0x0000002e02087c2b */ /* 0x000fc40008000008 */
[C---:B------:R-:W-:Y:S01]  /*7450*/  DFMA R20, R2.reuse, UR68, R20 ;  /* 0x0000004402147c2b */ /* 0x040fe20008000014 */
[----:B------:R-:W2:Y:S01]  /*7460*/  LDCU.128 UR44, c[0x3][0x2c0] ;  /* 0x00c05800ff2c77ac */ /* 0x000ea20008000c00 */
[C---:B------:R-:W-:Y:S02]  /*7470*/  DFMA R26, R2.reuse, UR6, R26 ;  /* 0x00000006021a7c2b */ /* 0x040fe4000800001a */
[----:B------:R-:W-:Y:S01]  /*7480*/  DFMA R36, R2, UR10, R36 ;  /* 0x0000000a02247c2b */ /* 0x000fe20008000024 */
[----:B------:R-:W2:Y:S01]  /*7490*/  LDS.64 R2, [R24+0x2880] ;  /* 0x0028800018027984 */ /* 0x000ea20000000a00 */
[C---:B0-----:R-:W-:Y:S02]  /*74a0*/  DFMA R38, R4.reuse, UR32, R38 ;  /* 0x0000002004267c2b */ /* 0x041fe40008000026 */
[C---:B------:R-:W-:Y:S01]  /*74b0*/  DFMA R40, R4.reuse, UR34, R40 ;  /* 0x0000002204287c2b */ /* 0x040fe20008000028 */
[----:B------:R-:W0:Y:S01]  /*74c0*/  LDCU.128 UR32, c[0x3][0x2d0] ;  /* 0x00c05a00ff2077ac */ /* 0x000e220008000c00 */
[----:B-1----:R-:W-:-:S02]  /*74d0*/  DFMA R42, R4, UR16, R42 ;  /* 0x00000010042a7c2b */ /* 0x002fc4000800002a */
[C---:B------:R-:W-:Y:S01]  /*74e0*/  DFMA R32, R4.reuse, UR18, R32 ;  /* 0x0000001204207c2b */ /* 0x040fe20008000020 */
[----:B------:R-:W1:Y:S01]  /*74f0*/  LDCU.128 UR16, c[0x3][0x2e0] ;  /* 0x00c05c00ff1077ac */ /* 0x000e620008000c00 */
[C---:B-----5:R-:W-:Y:S02]  /*7500*/  DFMA R30, R4.reuse, UR28, R30 ;  /* 0x0000001c041e7c2b */ /* 0x060fe4000800001e */
[C---:B------:R-:W-:Y:S01]  /*7510*/  DFMA R28, R4.reuse, UR30, R28 ;  /* 0x0000001e041c7c2b */ /* 0x040fe2000800001c */
[----:B------:R-:W5:Y:S01]  /*7520*/  LDCU.128 UR28, c[0x3][0x2f0] ;  /* 0x00c05e00ff1c77ac */ /* 0x000f620008000c00 */
[C---:B----4-:R-:W-:Y:S02]  /*7530*/  DFMA R6, R4.reuse, UR36, R6 ;  /* 0x0000002404067c2b */ /* 0x050fe40008000006 */
[C---:B------:R-:W-:Y:S01]  /*7540*/  DFMA R8, R4.reuse, UR38, R8 ;  /* 0x0000002604087c2b */ /* 0x040fe20008000008 */
[----:B------:R-:W4:Y:S01]  /*7550*/  LDCU.128 UR36, c[0x3][0x320] ;  /* 0x00c06400ff2477ac */ /* 0x000f220008000c00 */
[----:B------:R-:W-:-:S02]  /*7560*/  DFMA R10, R4, UR8, R10 ;  /* 0x00000008040a7c2b */ /* 0x000fc4000800000a */
[C---:B------:R-:W-:Y:S01]  /*7570*/  DFMA R20, R4.reuse, UR64, R20 ;  /* 0x0000004004147c2b */ /* 0x040fe20008000014 */
[----:B------:R-:W1:Y:S01]  /*7580*/  LDCU.128 UR8, c[0x3][0x310] ;  /* 0x00c06200ff0877ac */ /* 0x000e620008000c00 */
[C---:B------:R-:W-:Y:S02]  /*7590*/  DFMA R26, R4.reuse, UR40, R26 ;  /* 0x00000028041a7c2b */ /* 0x040fe4000800001a */
[----:B------:R-:W-:Y:S01]  /*75a0*/  DFMA R36, R4, UR42, R36 ;  /* 0x0000002a04247c2b */ /* 0x000fe20008000024 */
[----:B------:R-:W4:Y:S01]  /*75b0*/  LDCU.128 UR40, c[0x3][0x340] ;  /* 0x00c06800ff2877ac */ /* 0x000f220008000c00 */
[----:B------:R-:W4:Y:S01]  /*75c0*/  LDS.64 R4, [R24+0x2d00] ;  /* 0x002d000018047984 */ /* 0x000f220000000a00 */
[C---:B---3--:R-:W-:Y:S02]  /*75d0*/  DFMA R38, R22.reuse, UR12, R38 ;  /* 0x0000000c16267c2b */ /* 0x048fe40008000026 */
[C---:B------:R-:W-:Y:S01]  /*75e0*/  DFMA R40, R22.reuse, UR14, R40 ;  /* 0x0000000e16287c2b */ /* 0x040fe20008000028 */
[----:B------:R-:W3:Y:S01]  /*75f0*/  LDCU.128 UR12, c[0x3][0x330] ;  /* 0x00c06600ff0c77ac */ /* 0x000ee20008000c00 */
[----:B------:R-:W-:-:S02]  /*7600*/  DFMA R10, R22, UR20, R10 ;  /* 0x00000014160a7c2b */ /* 0x000fc4000800000a */
[C---:B--2---:R-:W-:Y:S02]  /*7610*/  DFMA R42, R22.reuse, UR44, R42 ;  /* 0x0000002c162a7c2b */ /* 0x044fe4000800002a */
[C---:B------:R-:W-:Y:S01]  /*7620*/  DFMA R32, R22.reuse, UR46, R32 ;  /* 0x0000002e16207c2b */ /* 0x040fe20008000020 */
[----:B------:R-:W2:Y:S01]  /*7630*/  LDCU.128 UR44, c[0x3][0x350] ;  /* 0x00c06a00ff2c77ac */ /* 0x000ea20008000c00 */
[C---:B0-----:R-:W-:Y:S02]  /*7640*/  DFMA R30, R22.reuse, UR32, R30 ;  /* 0x00000020161e7c2b */ /* 0x041fe4000800001e */
[----:B------:R-:W-:Y:S01]  /*7650*/  DFMA R28, R22, UR34, R28 ;  /* 0x00000022161c7c2b */ /* 0x000fe2000800001c */
[----:B------:R-:W0:Y:S01]  /*7660*/  LDCU.128 UR32, c[0x3][0x370] ;  /* 0x00c06e00ff2077ac */ /* 0x000e220008000c00 */
[C---:B------:R-:W-:Y:S01]  /*7670*/  DFMA R12, R44.reuse, R12, R10 ;  /* 0x0000000c2c0c722b */ /* 0x040fe2000000000a */
[----:B------:R-:W0:Y:S01]  /*7680*/  LDS.64 R10, [R24+0x3180] ;  /* 0x00318000180a7984 */ /* 0x000e220000000a00 */
[----:B-1----:R-:W-:-:S02]  /*7690*/  DFMA R38, R44, UR8, R38 ;  /* 0x000000082c267c2b */ /* 0x002fc40008000026 */
[----:B------:R-:W-:Y:S01]  /*76a0*/  DFMA R40, R44, UR10, R40 ;  /* 0x0000000a2c287c2b */ /* 0x000fe20008000028 */
[----:B------:R-:W1:Y:S01]  /*76b0*/  LDCU.128 UR8, c[0x3][0x3a0] ;  /* 0x00c07400ff0877ac */ /* 0x000e620008000c00 */
[C---:B-----5:R-:W-:Y:S02]  /*76c0*/  DFMA R26, R22.reuse, UR28, R26 ;  /* 0x0000001c161a7c2b */ /* 0x060fe4000800001a */
[----:B------:R-:W-:Y:S01]  /*76d0*/  DFMA R36, R22, UR30, R36 ;  /* 0x0000001e16247c2b */ /* 0x000fe20008000024 */
[----:B------:R-:W5:Y:S01]  /*76e0*/  LDCU.128 UR28, c[0x3][0x390] ;  /* 0x00c07200ff1c77ac */ /* 0x000f620008000c00 */
[C---:B---3--:R-:W-:Y:S02]  /*76f0*/  DFMA R30, R44.reuse, UR12, R30 ;  /* 0x0000000c2c1e7c2b */ /* 0x048fe4000800001e */
        /* <DEDUP_REMOVED lines=9> */
[C---:B------:R-:W-:Y:S02]  /*7790*/  DFMA R6, R44.reuse, UR40, R6 ;  /* 0x000000282c067c2b */ /* 0x040fe40008000006 */
[C---:B------:R-:W-:Y:S01]  /*77a0*/  DFMA R8, R44.reuse, UR42, R8 ;  /* 0x0000002a2c087c2b */ /* 0x040fe20008000008 */
[----:B------:R-:W4:Y:S01]  /*77b0*/  LDCU.128 UR40, c[0x3][0x3e0] ;  /* 0x00c07c00ff2877ac */ /* 0x000f220008000c00 */
[----:B--2---:R-:W-:-:S02]  /*77c0*/  DFMA R26, R44, UR44, R26 ;  /* 0x0000002c2c1a7c2b */ /* 0x004fc4000800001a */
[----:B------:R-:W-:Y:S01]  /*77d0*/  DFMA R36, R44, UR46, R36 ;  /* 0x0000002e2c247c2b */ /* 0x000fe20008000024 */
[----:B------:R-:W2:Y:S01]  /*77e0*/  LDCU.128 UR44, c[0x3][0x3f0] ;  /* 0x00c07e00ff2c77ac */ /* 0x000ea20008000c00 */
[C---:B0-----:R-:W-:Y:S02]  /*77f0*/  DFMA R38, R2.reuse, UR32, R38 ;  /* 0x0000002002267c2b */ /* 0x041fe40008000026 */
[----:B------:R-:W-:Y:S01]  /*7800*/  DFMA R40, R2, UR34, R40 ;  /* 0x0000002202287c2b */ /* 0x000fe20008000028 */
[----:B------:R-:W0:Y:S01]  /*7810*/  LDCU.128 UR32, c[0x3][0x400] ;  /* 0x00c08000ff2077ac */ /* 0x000e220008000c00 */
[----:B------:R-:W-:Y:S02]  /*7820*/  DFMA R20, R44, UR56, R20 ;  /* 0x000000382c147c2b */ /* 0x000fe40008000014 */
[C---:B------:R-:W-:Y:S02]  /*7830*/  DFMA R12, R2.reuse, R14, R12 ;  /* 0x0000000e020c722b */ /* 0x040fe4000000000c */
[----:B-1----:R-:W-:-:S02]  /*7840*/  DFMA R14, R2, UR8, R6 ;  /* 0x00000008020e7c2b */ /* 0x002fc40008000006 */
[C---:B------:R-:W-:Y:S01]  /*7850*/  DFMA R8, R2.reuse, UR10, R8 ;  /* 0x0000000a02087c2b */ /* 0x040fe20008000008 */
        /* <DEDUP_REMOVED lines=8> */
[C---:B------:R-:W-:Y:S01]  /*78e0*/  DFMA R32, R2.reuse, UR18, R32 ;  /* 0x0000001202207c2b */ /* 0x040fe20008000020 */
[----:B------:R-:W3:Y:S01]  /*78f0*/  LDCU.128 UR16, c[0x3][0x430] ;  /* 0x00c08600ff1077ac */ /* 0x000ee20008000c00 */
[C---:B----4-:R-:W-:Y:S02]  /*7900*/  DFMA R26, R2.reuse, UR36, R26 ;  /* 0x00000024021a7c2b */ /* 0x050fe4000800001a */
[C---:B------:R-:W-:Y:S01]  /*7910*/  DFMA R36, R2.reuse, UR38, R36 ;  /* 0x0000002602247c2b */ /* 0x040fe20008000024 */
[----:B------:R-:W4:Y:S01]  /*7920*/  LDCU.128 UR36, c[0x3][0x470] ;  /* 0x00c08e00ff2477ac */ /* 0x000f220008000c00 */
[----:B------:R-:W-:Y:S02]  /*7930*/  DFMA R20, R2, UR54, R20 ;  /* 0x0000003602147c2b */ /* 0x000fe40008000014 */
[C---:B------:R-:W-:Y:S02]  /*7940*/  DFMA R32, R4.reuse, UR42, R32 ;  /* 0x0000002a04207c2b */ /* 0x040fe40008000020 */
[----:B--2---:R-:W-:-:S02]  /*7950*/  DFMA R6, R4, UR46, R28 ;  /* 0x0000002e04067c2b */ /* 0x004fc4000800001c */
[C---:B------:R-:W-:Y:S02]  /*7960*/  DFMA R12, R4.reuse, R16, R12 ;  /* 0x00000010040c722b */ /* 0x040fe4000000000c */
[C---:B0-----:R-:W-:Y:S02]  /*7970*/  DFMA R8, R4.reuse, UR34, R8 ;  /* 0x0000002204087c2b */ /* 0x041fe40008000008 */
[C---:B------:R-:W-:Y:S02]  /*7980*/  DFMA R42, R4.reuse, UR40, R42 ;  /* 0x00000028042a7c2b */ /* 0x040fe4000800002a */
[C---:B------:R-:W-:Y:S02]  /*7990*/  DFMA R30, R4.reuse, UR44, R30 ;  /* 0x0000002c041e7c2b */ /* 0x040fe4000800001e */
[C---:B------:R-:W-:Y:S02]  /*79a0*/  DFMA R14, R4.reuse, UR32, R14 ;  /* 0x00000020040e7c2b */ /* 0x040fe4000800000e */
[----:B------:R-:W-:-:S02]  /*79b0*/  DFMA R20, R4, UR26, R20 ;  /* 0x0000001a04147c2b */ /* 0x000fc40008000014 */
[C---:B------:R-:W-:Y:S02]  /*79c0*/  DFMA R16, R4.reuse, UR48, R26 ;  /* 0x0000003004107c2b */ /* 0x040fe4000800001a */
[----:B------:R-:W-:Y:S02]  /*79d0*/  DFMA R44, R4, UR50, R36 ;  /* 0x00000032042c7c2b */ /* 0x000fe40008000024 */
[C---:B-1----:R-:W-:Y:S02]  /*79e0*/  DFMA R28, R10.reuse, UR10, R32 ;  /* 0x0000000a0a1c7c2b */ /* 0x042fe40008000020 */
[C---:B-----5:R-:W-:Y:S02]  /*79f0*/  DFMA R32, R10.reuse, UR30, R6 ;  /* 0x0000001e0a207c2b */ /* 0x060fe40008000006 */
[C---:B---3--:R-:W-:Y:S02]  /*7a00*/  DFMA R6, R10.reuse, UR14, R8 ;  /* 0x0000000e0a067c2b */ /* 0x048fe40008000008 */
[----:B------:R-:W-:-:S02]  /*7a10*/  DFMA R2, R10, R18, R12 ;  /* 0x000000120a02722b */ /* 0x000fc4000000000c */
[C---:B------:R-:W-:Y:S02]  /*7a20*/  DFMA R22, R10.reuse, UR16, R38 ;  /* 0x000000100a167c2b */ /* 0x040fe40008000026 */
[C---:B------:R-:W-:Y:S02]  /*7a30*/  DFMA R24, R10.reuse, UR18, R40 ;  /* 0x000000120a187c2b */ /* 0x040fe40008000028 */
[C---:B------:R-:W-:Y:S02]  /*7a40*/  DFMA R26, R10.reuse, UR8, R42 ;  /* 0x000000080a1a7c2b */ /* 0x040fe4000800002a */
[C---:B------:R-:W-:Y:S02]  /*7a50*/  DFMA R36, R10.reuse, UR28, R30 ;  /* 0x0000001c0a247c2b */ /* 0x040fe4000800001e */
[C---:B------:R-:W-:Y:S02]  /*7a60*/  DFMA R4, R10.reuse, UR12, R14 ;  /* 0x0000000c0a047c2b */ /* 0x040fe4000800000e */
[----:B------:R-:W-:-:S02]  /*7a70*/  DFMA R20, R10, UR4, R20 ;  /* 0x000000040a147c2b */ /* 0x000fc40008000014 */
[C---:B----4-:R-:W-:Y:S02]  /*7a80*/  DFMA R8, R10.reuse, UR36, R16 ;  /* 0x000000240a087c2b */ /* 0x050fe40008000010 */
[----:B------:R-:W-:-:S11]  /*7a90*/  DFMA R10, R10, UR38, R44 ;  /* 0x000000260a0a7c2b */ /* 0x000fd6000800002c */
.L_x_172:
[----:B------:R-:W-:Y:S05]  /*7aa0*/  BSYNC.RECONVERGENT B0 ;  /* 0x0000000000007941 */ /* 0x000fea0003800200 */
.L_x_171:
[----:B------:R-:W-:Y:S06]  /*7ab0*/  BAR.SYNC.DEFER_BLOCKING 0x0 ;  /* 0x0000000000007b1d */ /* 0x000fec0000010000 */
[----:B------:R-:W-:Y:S05]  /*7ac0*/  @P0 EXIT ;  /* 0x000000000000094d */ /* 0x000fea0003800000 */
        /* <DEDUP_REMOVED lines=16> */
.L_x_173:
        /* <DEDUP_REMOVED lines=11> */
.L_x_2932:


//--------------------- .text._Z40massMatrixMultiplyMonolithicGlobalKernelILi12ELi12ELi1EEviPKdS1_S1_S1_Pd --------------------------
	.section	.text._Z40massMatrixMultiplyMonolithicGlobalKernelILi12ELi12ELi1EEviPKdS1_S1_S1_Pd,"ax",@progbits
	.align	128
        .global         _Z40massMatrixMultiplyMonolithicGlobalKernelILi12ELi12ELi1EEviPKdS1_S1_S1_Pd
        .type           _Z40massMatrixMultiplyMonolithicGlobalKernelILi12ELi12ELi1EEviPKdS1_S1_S1_Pd,@function
        .size           _Z40massMatrixMultiplyMonolithicGlobalKernelILi12ELi12ELi1EEviPKdS1_S1_S1_Pd,(.L_x_2933 - _Z40massMatrixMultiplyMonolithicGlobalKernelILi12ELi12ELi1EEviPKdS1_S1_S1_Pd)
        .other          _Z40massMatrixMultiplyMonolithicGlobalKernelILi12ELi12ELi1EEviPKdS1_S1_S1_Pd,@"STO_CUDA_ENTRY STV_DEFAULT"
_Z40massMatrixMultiplyMonolithicGlobalKernelILi12ELi12ELi1EEviPKdS1_S1_S1_Pd:
.text._Z40massMatrixMultiplyMonolithicGlobalKernelILi12ELi12ELi1EEviPKdS1_S1_S1_Pd:
[----:B------:R-:W-:Y:S08]  /*0000*/  LDC R1, c[0x0][0x37c] ;  /* 0x0000df00ff017b82 */ /* 0x000ff00000000800 */
[----:B------:R-:W0:Y:S01]  /*0010*/  LDC.64 R22, c[0x0][0x390] ;  /* 0x0000e400ff167b82 */ /* 0x000e220000000a00 */
[----:B------:R-:W0:Y:S01]  /*0020*/  LDCU.64 UR4, c[0x0][0x358] ;  /* 0x00006b00ff0477ac */ /* 0x000e220008000a00 */
[----:B------:R-:W1:Y:S01]  /*0030*/  S2R R9, SR_TID.Y ;  /* 0x0000000000097919 */ /* 0x000e620000002200 */
[----:B------:R-:W2:Y:S01]  /*0040*/  LDCU UR7, c[0x0][0x380] ;  /* 0x00007000ff0777ac */ /* 0x000ea20008000800 */
[----:B------:R-:W3:Y:S04]  /*0050*/  S2R R236, SR_TID.X ;  /* 0x0000000000ec7919 */ /* 0x000ee80000002100 */
[----:B------:R-:W1:Y:S01]  /*0060*/  S2UR UR6, SR_CTAID.X ;  /* 0x00000000000679c3 */ /* 0x000e620000002500 */
[----:B------:R-:W4:Y:S07]  /*0070*/  S2R R7, SR_CgaCtaId ;  /* 0x0000000000077919 */ /* 0x000f2e0000008800 */
[----:B------:R-:W1:Y:S01]  /*0080*/  LDC.64 R218, c[0x0][0x388] ;  /* 0x0000e200ffda7b82 */ /* 0x000e620000000a00 */
        /* <DEDUP_REMOVED lines=38> */
[----:B-1----:R-:W-:Y:S01]  /*02f0*/  VIADD R4, R9, UR6 ;  /* 0x0000000609047c36 */ /* 0x002fe20008000000 */
[C---:B---3--:R-:W-:Y:S01]  /*0300*/  LOP3.LUT R0, R236.reuse, 0xffff, RZ, 0xc0, !PT ;  /* 0x0000ffffec007812 */ /* 0x048fe200078ec0ff */
[----:B------:R-:W-:Y:S01]  /*0310*/  BSSY.RECONVERGENT B0, `(.L_x_174) ;  /* 0x0000153000007945 */ /* 0x000fe20003800200 */
[----:B------:R-:W-:Y:S01]  /*0320*/  PRMT R5, R236, 0x9910, RZ ;  /* 0x00009910ec057816 */ /* 0x000fe200000000ff */
[----:B------:R-:W-:Y:S01]  /*0330*/  BAR.SYNC.DEFER_BLOCKING 0x0 ;  /* 0x0000000000007b1d */ /* 0x000fe20000010000 */
[----:B--2---:R-:W-:Y:S01]  /*0340*/  ISETP.GE.AND P0, PT, R4, UR7, PT ;  /* 0x0000000704007c0c */ /* 0x004fe2000bf06270 */
[----:B------:R-:W-:Y:S01]  /*0350*/  IMAD R0, R0, 0x1556, RZ ;  /* 0x0000155600007824 */ /* 0x000fe200078e02ff */
[----:B------:R-:W-:Y:S01]  /*0360*/  ISETP.GT.U32.AND P1, PT, R236, 0x8f, PT ;  /* 0x0000008fec00780c */ /* 0x000fe20003f24070 */
[----:B------:R-:W-:Y:S01]  /*0370*/  IMAD R5, R5, 0xab, RZ ;  /* 0x000000ab05057824 */ /* 0x000fe200078e02ff */
[----:B------:R-:W-:-:S02]  /*0380*/  MOV R2, 0x400 ;  /* 0x0000040000027802 */ /* 0x000fc40000000f00 */
[----:B------:R-:W-:Y:S02]  /*0390*/  SHF.R.U32.HI R3, RZ, 0x10, R0 ;  /* 0x00000010ff037819 */ /* 0x000fe40000011600 */
[----:B------:R-:W-:Y:S02]  /*03a0*/  LOP3.LUT R5, R5, 0xffff, RZ, 0xc0, !PT ;  /* 0x0000ffff05057812 */ /* 0x000fe400078ec0ff */
[----:B------:R-:W-:Y:S02]  /*03b0*/  PRMT R0, R3, 0x9910, RZ ;  /* 0x0000991003007816 */ /* 0x000fe400000000ff */
[----:B------:R-:W-:Y:S01]  /*03c0*/  SHF.R.U32.HI R6, RZ, 0xb, R5 ;  /* 0x0000000bff067819 */ /* 0x000fe20000011605 */
[----:B------:R-:W1:Y:S02]  /*03d0*/  @!P0 LDC.64 R64, c[0x0][0x3a0] ;  /* 0x0000e800ff408b82 */ /* 0x000e640000000a00 */
[----:B------:R-:W-:Y:S01]  /*03e0*/  IMAD R0, R0, 0xc, RZ ;  /* 0x0000000c00007824 */ /* 0x000fe200078e02ff */
[----:B------:R-:W-:-:S03]  /*03f0*/  LOP3.LUT R6, R6, 0xffff, RZ, 0xc0, !PT ;  /* 0x0000ffff06067812 */ /* 0x000fc600078ec0ff */
[----:B------:R-:W-:Y:S01]  /*0400*/  IMAD.MOV R8, RZ, RZ, -R0 ;  /* 0x000000ffff087224 */ /* 0x000fe200078e0a00 */
[----:B----4-:R-:W-:Y:S01]  /*0410*/  LEA R0, R7, R2, 0x18 ;  /* 0x0000000207007211 */ /* 0x010fe200078ec0ff */
[----:B------:R-:W-:-:S03]  /*0420*/  @!P0 IMAD R7, R4, 0x6c0, R236 ;  /* 0x000006c004078824 */ /* 0x000fc600078e02ec */
        /* <DEDUP_REMOVED lines=83> */
[----:B------:R-:W2:Y:S04]  /*0960*/  LDG.E.64.CONSTANT R48, desc[UR4][R10.64+0xb8] ;  /* 0x0000b8040a307981 */ /* 0x000ea8000c1e9b00 */
[----:B------:R-:W3:Y:S02]  /*0970*/  LDG.E.64.CONSTANT R50, desc[UR4][R10.64+0x118] ;  /* 0x000118040a327981 */ /* 0x000ee4000c1e9b00 */
[----:B----4-:R-:W-:Y:S02]  /*0980*/  DFMA R74, R40, R70, R66 ;  /* 0x00000046284a722b */ /* 0x010fe40000000042 */
[----:B------:R-:W4:Y:S01]  /*0990*/  LDG.E.64.CONSTANT R66, desc[UR4][R10.64+0x1a0] ;  /* 0x0001a0040a427981 */ /* 0x000f22000c1e9b00 */
[----:B------:R-:W-:-:S03]  /*09a0*/  DFMA R126, R18, R80, RZ ;  /* 0x00000050127e722b */ /* 0x000fc600000000ff */
[----:B------:R-:W3:Y:S02]  /*09b0*/  LDG.E.64.CONSTANT R70, desc[UR4][R10.64+0x1f0] ;  /* 0x0001f0040a467981 */ /* 0x000ee4000c1e9b00 */
[----:B------:R-:W-:Y:S02]  /*09c0*/  DFMA R94, R12, R76, R74 ;  /* 0x0000004c0c5e722b */ /* 0x000fe4000000004a */
        /* <DEDUP_REMOVED lines=10> */
[----:B------:R-:W-:Y:S02]  /*0a70*/  DFMA R134, R18, R104, RZ ;  /* 0x000000681286722b */ /* 0x000fe400000000ff */
[----:B------:R-:W-:Y:S01]  /*0a80*/  DFMA R126, R12, R106, R126 ;  /* 0x0000006a0c7e722b */ /* 0x000fe2000000007e */
[----:B------:R-:W3:Y:S04]  /*0a90*/  LDG.E.64.CONSTANT R80, desc[UR4][R10.64+0x1f8] ;  /* 0x0001f8040a507981 */ /* 0x000ee8000c1e9b00 */
[----:B------:R-:W3:Y:S04]  /*0aa0*/  LDG.E.64.CONSTANT R104, desc[UR4][R10.64+0x268] ;  /* 0x000268040a687981 */ /* 0x000ee8000c1e9b00 */
[----:B------:R-:W3:Y:S01]  /*0ab0*/  LDG.E.64.CONSTANT R106, desc[UR4][R10.64+0x1c0] ;  /* 0x0001c0040a6a7981 */ /* 0x000ee2000c1e9b00 */
[----:B------:R-:W-:-:S02]  /*0ac0*/  DFMA R130, R18, R90, RZ ;  /* 0x0000005a1282722b */ /* 0x000fc400000000ff */
[----:B------:R-:W-:Y:S01]  /*0ad0*/  DFMA R134, R24, R114, R134 ;  /* 0x000000721886722b */ /* 0x000fe20000000086 */
[----:B------:R-:W3:Y:S01]  /*0ae0*/  LDG.E.64.CONSTANT R90, desc[UR4][R10.64+0x200] ;  /* 0x000200040a5a7981 */ /* 0x000ee2000c1e9b00 */
[----:B------:R-:W-:-:S03]  /*0af0*/  DFMA R126, R14, R116, R126 ;  /* 0x000000740e7e722b */ /* 0x000fc6000000007e */
        /* <DEDUP_REMOVED lines=8> */
[----:B------:R-:W-:Y:S02]  /*0b80*/  DFMA R130, R40, R110, R130 ;  /* 0x0000006e2882722b */ /* 0x000fe40000000082 */
[C---:B------:R-:W-:Y:S01]  /*0b90*/  DFMA R210, R12.reuse, R210, R134 ;  /* 0x000000d20cd2722b */ /* 0x040fe20000000086 */
[----:B------:R-:W3:Y:S04]  /*0ba0*/  LDG.E.64.CONSTANT R110, desc[UR4][R10.64+0x210] ;  /* 0x000210040a6e7981 */ /* 0x000ee8000c1e9b00 */
[----:B------:R-:W3:Y:S01]  /*0bb0*/  LDG.E.64.CONSTANT R134, desc[UR4][R10.64+0x280] ;  /* 0x000280040a867981 */ /* 0x000ee2000c1e9b00 */
[----:B------:R-:W-:-:S03]  /*0bc0*/  DFMA R130, R12, R120, R130 ;  /* 0x000000780c82722b */ /* 0x000fc60000000082 */
[----:B------:R-:W3:Y:S05]  /*0bd0*/  LDG.E.64.CONSTANT R120, desc[UR4][R10.64+0x218] ;  /* 0x000218040a787981 */ /* 0x000eea000c1e9b00 */
[C---:B------:R-:W-:Y:S02]  /*0be0*/  DFMA R176, R14.reuse, R176, R130 ;  /* 0x000000b00eb0722b */ /* 0x040fe40000000082 */
[----:B------:R-:W3:Y:S01]  /*0bf0*/  LDG.E.64.CONSTANT R130, desc[UR4][R10.64+0x220] ;  /* 0x000220040a827981 */ /* 0x000ee2000c1e9b00 */
[----:B------:R-:W-:Y:S02]  /*0c00*/  DFMA R62, R14, R62, R210 ;  /* 0x0000003e0e3e722b */ /* 0x000fe400000000d2 */
[----:B------:R-:W-:Y:S01]  /*0c10*/  DFMA R68, R42, R68, R172 ;  /* 0x000000442a44722b */ /* 0x000fe200000000ac */
[----:B------:R-:W3:Y:S02]  /*0c20*/  LDG.E.64.CONSTANT R210, desc[UR4][R10.64+0x468] ;  /* 0x000468040ad27981 */ /* 0x000ee4000c1e9b00 */
[----:B------:R-:W-:-:S02]  /*0c30*/  DFMA R46, R44, R46, R176 ;  /* 0x0000002e2c2e722b */ /* 0x000fc400000000b0 */
[----:B------:R-:W3:Y:S01]  /*0c40*/  LDG.E.64.CONSTANT R176, desc[UR4][R10.64+0x350] ;  /* 0x000350040ab07981 */ /* 0x000ee2000c1e9b00 */
[----:B------:R-:W-:-:S03]  /*0c50*/  DFMA R62, R44, R82, R62 ;  /* 0x000000522c3e722b */ /* 0x000fc6000000003e */
[----:B------:R-:W3:Y:S04]  /*0c60*/  LDG.E.64.CONSTANT R82, desc[UR4][R10.64+0x370] ;  /* 0x000370040a527981 */ /* 0x000ee8000c1e9b00 */
[----:B------:R-:W3:Y:S01]  /*0c70*/  LDG.E.64.CONSTANT R172, desc[UR4][R10.64+0x470] ;  /* 0x000470040aac7981 */ /* 0x000ee2000c1e9b00 */
[C---:B------:R-:W-:Y:S02]  /*0c80*/  DFMA R62, R42.reuse, R102, R62 ;  /* 0x000000662a3e722b */ /* 0x040fe4000000003e */
[----:B------:R-:W-:Y:S01]  /*0c90*/  DFMA R46, R42, R78, R46 ;  /* 0x0000004e2a2e722b */ /* 0x000fe2000000002e */
[----:B------:R-:W3:Y:S01]  /*0ca0*/  LDG.E.64.CONSTANT R102, desc[UR4][R10.64+0x380] ;  /* 0x000380040a667981 */ /* 0x000ee2000c1e9b00 */
[----:B------:R-:W-:Y:S02]  /*0cb0*/  DFMA R68, R38, R88, R68 ;  /* 0x000000582644722b */ /* 0x000fe40000000044 */
[----:B------:R-:W-:-:S02]  /*0cc0*/  DFMA R72, R42, R72, R174 ;  /* 0x000000482a48722b */ /* 0x000fc400000000ae */
[----:B------:R-:W-:Y:S01]  /*0cd0*/  DFMA R62, R38, R122, R62 ;  /* 0x0000007a263e722b */ /* 0x000fe2000000003e */
[----:B------:R-:W3:Y:S01]  /*0ce0*/  LDG.E.64.CONSTANT R174, desc[UR4][R10.64+0x410] ;  /* 0x000410040aae7981 */ /* 0x000ee2000c1e9b00 */
[----:B------:R-:W-:-:S03]  /*0cf0*/  DFMA R128, R18, R128, RZ ;  /* 0x000000801280722b */ /* 0x000fc600000000ff */
[----:B------:R-:W3:Y:S01]  /*0d00*/  LDG.E.64.CONSTANT R122, desc[UR4][R10.64+0x390] ;  /* 0x000390040a7a7981 */ /* 0x000ee2000c1e9b00 */
[----:B------:R-:W-:Y:S02]  /*0d10*/  DFMA R46, R38, R98, R46 ;  /* 0x00000062262e722b */ /* 0x000fe4000000002e */
[----:B------:R-:W-:Y:S02]  /*0d20*/  DFMA R68, R28, R108, R68 ;  /* 0x0000006c1c44722b */ /* 0x000fe40000000044 */
[----:B------:R-:W-:Y:S01]  /*0d30*/  DFMA R72, R38, R92, R72 ;  /* 0x0000005c2648722b */ /* 0x000fe20000000048 */
[----:B------:R-:W3:Y:S01]  /*0d40*/  LDG.E.64.CONSTANT R92, desc[UR4][R10.64+0x378] ;  /* 0x000378040a5c7981 */ /* 0x000ee2000c1e9b00 */
[----:B------:R-:W-:-:S03]  /*0d50*/  DFMA R62, R28, R144, R62 ;  /* 0x000000901c3e722b */ /* 0x000fc6000000003e */
[----:B------:R-:W3:Y:S01]  /*0d60*/  LDG.E.64.CONSTANT R144, desc[UR4][R10.64+0x3a0] ;  /* 0x0003a0040a907981 */ /* 0x000ee2000c1e9b00 */
[----:B------:R-:W-:Y:S02]  /*0d70*/  DFMA R128, R24, R150, R128 ;  /* 0x000000961880722b */ /* 0x000fe40000000080 */
[----:B------:R-:W-:Y:S02]  /*0d80*/  DFMA R46, R28, R118, R46 ;  /* 0x000000761c2e722b */ /* 0x000fe4000000002e */
[----:B------:R-:W-:Y:S02]  /*0d90*/  DFMA R68, R20, R132, R68 ;  /* 0x000000841444722b */ /* 0x000fe40000000044 */
[----:B------:R-:W-:Y:S01]  /*0da0*/  DFMA R72, R28, R112, R72 ;  /* 0x000000701c48722b */ /* 0x000fe20000000048 */
[----:B------:R-:W3:Y:S01]  /*0db0*/  LDG.E.64.CONSTANT R112, desc[UR4][R10.64+0x388] ;  /* 0x000388040a707981 */ /* 0x000ee2000c1e9b00 */
[----:B------:R-:W-:Y:S02]  /*0dc0*/  DFMA R62, R20, R164, R62 ;  /* 0x000000a4143e722b */ /* 0x000fe4000000003e */
[----:B------:R-:W-:Y:S01]  /*0dd0*/  DFMA R128, R40, R166, R128 ;  /* 0x000000a62880722b */ /* 0x000fe20000000080 */
[----:B------:R-:W3:Y:S01]  /*0de0*/  LDG.E.64.CONSTANT R166, desc[UR4][R10.64+0x3b8] ;  /* 0x0003b8040aa67981 */ /* 0x000ee2000c1e9b00 */
[----:B------:R-:W-:-:S02]  /*0df0*/  DFMA R140, R20, R140, R46 ;  /* 0x0000008c148c722b */ /* 0x000fc4000000002e */
[----:B------:R-:W-:Y:S01]  /*0e00*/  DFMA R46, R16, R154, R68 ;  /* 0x0000009a102e722b */ /* 0x000fe20000000044 */
[----:B------:R-:W3:Y:S01]  /*0e10*/  LDG.E.64.CONSTANT R154, desc[UR4][R10.64+0x2f8] ;  /* 0x0002f8040a9a7981 */ /* 0x000ee2000c1e9b00 */
[----:B------:R-:W-:Y:S02]  /*0e20*/  DFMA R72, R20, R138, R72 ;  /* 0x0000008a1448722b */ /* 0x000fe40000000048 */
[----:B------:R-:W-:Y:S01]  /*0e30*/  DFMA R62, R16, R58, R62 ;  /* 0x0000003a103e722b */ /* 0x000fe2000000003e */
[----:B------:R-:W3:Y:S01]  /*0e40*/  LDG.E.64.CONSTANT R58, desc[UR4][R10.64+0x300] ;  /* 0x000300040a3a7981 */ /* 0x000ee2000c1e9b00 */
[----:B------:R-:W-:-:S03]  /*0e50*/  DFMA R128, R12, R56, R128 ;  /* 0x000000380c80722b */ /* 0x000fc60000000080 */
[----:B------:R-:W3:Y:S01]  /*0e60*/  LDG.E.64.CONSTANT R56, desc[UR4][R10.64+0x2b0] ;  /* 0x0002b0040a387981 */ /* 0x000ee2000c1e9b00 */
[----:B------:R-:W-:-:S03]  /*0e70*/  DFMA R68, R18, R52, RZ ;  /* 0x000000341244722b */ /* 0x000fc600000000ff */
[----:B------:R-:W3:Y:S01]  /*0e80*/  LDG.E.64.CONSTANT R52, desc[UR4][R10.64+0x238] ;  /* 0x000238040a347981 */ /* 0x000ee2000c1e9b00 */
[----:B------:R-:W-:-:S03]  /*0e90*/  DFMA R72, R16, R156, R72 ;  /* 0x0000009c1048722b */ /* 0x000fc60000000048 */
[----:B------:R-:W3:Y:S01]  /*0ea0*/  LDG.E.64.CONSTANT R156, desc[UR4][R10.64+0x3a8] ;  /* 0x0003a8040a9c7981 */ /* 0x000ee2000c1e9b00 */
[----:B------:R-:W-:-:S03]  /*0eb0*/  DFMA R60, R8, R60, R62 ;  /* 0x0000003c083c722b */ /* 0x000fc6000000003e */
[----:B------:R-:W3:Y:S01]  /*0ec0*/  LDG.E.64.CONSTANT R62, desc[UR4][R10.64+0x360] ;  /* 0x000360040a3e7981 */ /* 0x000ee2000c1e9b00 */
[----:B------:R-:W-:-:S03]  /*0ed0*/  DFMA R78, R24, R64, R68 ;  /* 0x00000040184e722b */ /* 0x000fc60000000044 */
[----:B------:R-:W3:Y:S01]  /*0ee0*/  LDG.E.64.CONSTANT R64, desc[UR4][R10.64+0x3c0] ;  /* 0x0003c0040a407981 */ /* 0x000ee2000c1e9b00 */
[----:B------:R-:W-:-:S03]  /*0ef0*/  DFMA R168, R18, R168, RZ ;  /* 0x000000a812a8722b */ /* 0x000fc600000000ff */
[----:B------:R-:W3:Y:S05]  /*0f00*/  LDG.E.64.CONSTANT R68, desc[UR4][R10.64+0x308] ;  /* 0x000308040a447981 */ /* 0x000eea000c1e9b00 */
[----:B------:R-:W-:Y:S02]  /*0f10*/  DFMA R168, R24, R54, R168 ;  /* 0x0000003618a8722b */ /* 0x000fe400000000a8 */
[----:B------:R-:W-:Y:S01]  /*0f20*/  DFMA R140, R16, R160, R140 ;  /* 0x000000a0108c722b */ /* 0x000fe2000000008c */
[----:B------:R-:W3:Y:S01]  /*0f30*/  LDG.E.64.CONSTANT R54, desc[UR4][R10.64+0x298] ;  /* 0x000298040a367981 */ /* 0x000ee2000c1e9b00 */
[----:B------:R-:W-:-:S03]  /*0f40*/  DFMA R164, R18, R148, RZ ;  /* 0x0000009412a4722b */ /* 0x000fc600000000ff */
[----:B------:R-:W3:Y:S01]  /*0f50*/  LDG.E.64.CONSTANT R148, desc[UR4][R10.64+0x460] ;  /* 0x000460040a947981 */ /* 0x000ee2000c1e9b00 */
[----:B----4-:R-:W-:-:S03]  /*0f60*/  DFMA R128, R14, R66, R128 ;  /* 0x000000420e80722b */ /* 0x010fc60000000080 */
[----:B------:R-:W4:Y:S01]  /*0f70*/  LDG.E.64.CONSTANT R66, desc[UR4][R10.64+0x420] ;  /* 0x000420040a427981 */ /* 0x000f22000c1e9b00 */
[----:B--2---:R-:W-:-:S03]  /*0f80*/  DFMA R48, R8, R48, R72 ;  /* 0x000000300830722b */ /* 0x004fc60000000048 */
[----:B------:R-:W2:Y:S01]  /*0f90*/  LDG.E.64.CONSTANT R72, desc[UR4][R10.64+0x368] ;  /* 0x000368040a487981 */ /* 0x000ea2000c1e9b00 */
[----:B---3--:R-:W-:-:S03]  /*0fa0*/  DFMA R88, R40, R74, R78 ;  /* 0x0000004a2858722b */ /* 0x008fc6000000004e */
        /* <DEDUP_REMOVED lines=10> */
[----:B------:R-:W3:Y:S01]  /*1050*/  LDG.E.64.CONSTANT R70, desc[UR4][R10.64+0x2b8] ;  /* 0x0002b8040a467981 */ /* 0x000ee2000c1e9b00 */
[----:B------:R-:W-:-:S03]  /*1060*/  DFMA R128, R38, R96, R128 ;  /* 0x000000602680722b */ /* 0x000fc60000000080 */
[----:B------:R-:W3:Y:S04]  /*1070*/  LDG.E.64.CONSTANT R88, desc[UR4][R10.64+0x318] ;  /* 0x000318040a587981 */ /* 0x000ee8000c1e9b00 */
        /* <DEDUP_REMOVED lines=19> */
[----:B------:R-:W-:-:S02]  /*11b0*/  DFMA R140, R38, R124, R132 ;  /* 0x0000007c268c722b */ /* 0x000fc40000000084 */
[----:B------:R-:W-:Y:S01]  /*11c0*/  DFMA R138, R16, R126, R128 ;  /* 0x0000007e108a722b */ /* 0x000fe20000000080 */
[----:B------:R-:W3:Y:S04]  /*11d0*/  LDG.E.64.CONSTANT R100, desc[UR4][R10.64+0x2d0] ;  /* 0x0002d0040a647981 */ /* 0x000ee8000c1e9b00 */
        /* <DEDUP_REMOVED lines=8> */
[----:B------:R-:W3:Y:S04]  /*1260*/  LDG.E.64.CONSTANT R134, desc[UR4][R10.64+0x3f8] ;  /* 0x0003f8040a867981 */ /* 0x000ee8000c1e9b00 */
        /* <DEDUP_REMOVED lines=17> */
[----:B------:R-:W3:Y:S04]  /*1380*/  LDG.E.64.CONSTANT R168, desc[UR4][R10.64+0x358] ;  /* 0x000358040aa87981 */ /* 0x000ee8000c1e9b00 */
[----:B------:R-:W3:Y:S04]  /*1390*/  LDG.E.64.CONSTANT R164, desc[UR4][R10.64+0x418] ;  /* 0x000418040aa47981 */ /* 0x000ee8000c1e9b00 */
[----:B------:R-:W3:Y:S01]  /*13a0*/  LDG.E.64.CONSTANT R10, desc[UR4][R10.64+0x478] ;  /* 0x000478040a0a7981 */ /* 0x000ee2000c1e9b00 */
[----:B------:R-:W-:-:S02]  /*13b0*/  DFMA R58, R18, R58, RZ ;  /* 0x0000003a123a722b */ /* 0x000fc400000000ff */
[----:B------:R-:W-:Y:S02]  /*13c0*/  DFMA R56, R40, R56, R162 ;  /* 0x000000382838722b */ /* 0x000fe400000000a2 */
[C---:B------:R-:W-:Y:S02]  /*13d0*/  DFMA R62, R18.reuse, R62, RZ ;  /* 0x0000003e123e722b */ /* 0x040fe400000000ff */
[----:B------:R-:W-:Y:S02]  /*13e0*/  DFMA R64, R18, R64, RZ ;  /* 0x000000401240722b */ /* 0x000fe400000000ff */
[----:B------:R-:W-:Y:S02]  /*13f0*/  DFMA R58, R24, R68, R58 ;  /* 0x00000044183a722b */ /* 0x000fe4000000003a */
[----:B------:R-:W-:Y:S02]  /*1400*/  DFMA R52, R8, R52, R152 ;  /* 0x000000340834722b */ /* 0x000fe40000000098 */
[----:B----4-:R-:W-:-:S02]  /*1410*/  DFMA R66, R18, R66, RZ ;  /* 0x000000421242722b */ /* 0x010fc400000000ff */
[C---:B--2---:R-:W-:Y:S02]  /*1420*/  DFMA R62, R24.reuse, R72, R62 ;  /* 0x00000048183e722b */ /* 0x044fe4000000003e */
[----:B---3--:R-:W-:-:S04]  /*1430*/  DFMA R64, R24, R74, R64 ;  /* 0x0000004a1840722b */ /* 0x008fc80000000040 */
        /* <DEDUP_REMOVED lines=24> */
[----:B------:R-:W-:-:S04]  /*15c0*/  DFMA R66, R42, R126, R66 ;  /* 0x0000007e2a42722b */ /* 0x000fc80000000042 */
[C---:B------:R-:W-:Y:S02]  /*15d0*/  DFMA R56, R38.reuse, R110, R56 ;  /* 0x0000006e2638722b */ /* 0x040fe40000000038 */
[C---:B------:R-:W-:Y:S02]  /*15e0*/  DFMA R58, R38.reuse, R128, R58 ;  /* 0x00000080263a722b */ /* 0x040fe4000000003a */
[C---:B------:R-:W-:Y:S02]  /*15f0*/  DFMA R62, R38.reuse, R132, R62 ;  /* 0x00000084263e722b */ /* 0x040fe4000000003e */
[C---:B------:R-:W-:Y:S02]  /*1600*/  DFMA R64, R38.reuse, R134, R64 ;  /* 0x000000862640722b */ /* 0x040fe40000000040 */
[----:B------:R-:W-:-:S04]  /*1610*/  DFMA R66, R38, R138, R66 ;  /* 0x0000008a2642722b */ /* 0x000fc80000000042 */
        /* <DEDUP_REMOVED lines=19> */
[C---:B------:R-:W-:Y:S01]  /*1750*/  DFMA R64, R8.reuse, R164, R64 ;  /* 0x000000a40840722b */ /* 0x040fe20000000040 */
[----:B------:R-:W-:Y:S01]  /*1760*/  IMAD R13, R2, 0x8, R7 ;  /* 0x00000008020d7824 */ /* 0x000fe200078e0207 */
[----:B------:R-:W-:-:S04]  /*1770*/  DFMA R10, R8, R10, R66 ;  /* 0x0000000a080a722b */ /* 0x000fc80000000042 */
        /* <DEDUP_REMOVED lines=12> */
.L_x_175:
[----:B------:R-:W-:Y:S05]  /*1840*/  BSYNC.RECONVERGENT B0 ;  /* 0x0000000000007941 */ /* 0x000fea0003800200 */
.L_x_174:
[----:B------:R-:W-:Y:S06]  /*1850*/  BAR.SYNC.DEFER_BLOCKING 0x0 ;  /* 0x0000000000007b1d */ /* 0x000fec0000010000 */
[----:B------:R-:W-:Y:S04]  /*1860*/  BSSY.RECONVERGENT B0, `(.L_x_176) ;  /* 0x000013d000007945 */ /* 0x000fe80003800200 */
[----:B------:R-:W-:Y:S05]  /*1870*/  @P1 BRA `(.L_x_177) ;  /* 0x0000001000ec1947 */ /* 0x000fea0003800000 */
[----:B0-----:R-:W0:Y:S02]  /*1880*/  LDC.64 R12, c[0x0][0x390] ;  /* 0x0000e400ff0c7b82 */ /* 0x001e240000000a00 */
        /* <DEDUP_REMOVED lines=16> */
[----:B------:R-:W-:-:S03]  /*1990*/  IMAD R7, R6, 0x420, R7 ;  /* 0x0000042006077824 */ /* 0x000fc600078e0207 */
[----:B------:R-:W4:Y:S01]  /*19a0*/  LDG.E.64.CONSTANT R58, desc[UR4][R12.64+0x30] ;  /* 0x000030040c3a7981 */ /* 0x000f22000c1e9b00 */
[----:B------:R-:W-:-:S03]  /*19b0*/  IMAD R6, R2, 0x8, R7 ;  /* 0x0000000802067824 */ /* 0x000fc600078e0207 */
[----:B------:R-:W4:Y:S04]  /*19c0*/  LDG.E.64.CONSTANT R90, desc[UR4][R12.64+0x180] ;  /* 0x000180040c5a7981 */ /* 0x000f28000c1e9b00 */
[----:B------:R-:W4:Y:S04]  /*19d0*/  LDG.E.64.CONSTANT R28, desc[UR4][R12.64+0x80] ;  /* 0x000080040c1c7981 */ /* 0x000f28000c1e9b00 */
[----:B------:R-:W4:Y:S04]  /*19e0*/  LDG.E.64.CONSTANT R88, desc[UR4][R12.64+0x1e0] ;  /* 0x0001e0040c587981 */ /* 0x000f28000c1e9b00 */
[----:B------:R-:W2:Y:S04]  /*19f0*/  LDS.64 R86, [R6] ;  /* 0x0000000006567984 */ /* 0x000ea80000000a00 */
[----:B------:R-:W4:Y:S04]  /*1a00*/  LDG.E.64.CONSTANT R78, desc[UR4][R12.64+0x240] ;  /* 0x000240040c4e7981 */ /* 0x000f28000c1e9b00 */
[----:B------:R-:W4:Y:S04]  /*1a10*/  LDG.E.64.CONSTANT R82, desc[UR4][R12.64+0x188] ;  /* 0x000188040c527981 */ /* 0x000f28000c1e9b00 */
[----:B------:R-:W4:Y:S04]  /*1a20*/  LDG.E.64.CONSTANT R62, desc[UR4][R12.64+0x88] ;  /* 0x000088040c3e7981 */ /* 0x000f28000c1e9b00 */
[----:B------:R-:W4:Y:S04]  /*1a30*/  LDG.E.64.CONSTANT R10, desc[UR4][R12.64+0x38] ;  /* 0x000038040c0a7981 */ /* 0x000f28000c1e9b00 */
[----:B------:R-:W4:Y:S04]  /*1a40*/  LDG.E.64.CONSTANT R16, desc[UR4][R12.64+0x120] ;  /* 0x000120040c107981 */ /* 0x000f28000c1e9b00 */
[----:B------:R-:W4:Y:S04]  /*1a50*/  LDG.E.64.CONSTANT R98, desc[UR4][R12.64+0x1e8] ;  /* 0x0001e8040c627981 */ /* 0x000f28000c1e9b00 */
[----:B------:R-:W3:Y:S04]  /*1a60*/  LDS.64 R96, [R6+0x60] ;  /* 0x0000600006607984 */ /* 0x000ee80000000a00 */
[----:B------:R-:W4:Y:S04]  /*1a70*/  LDG.E.64.CONSTANT R92, desc[UR4][R12.64+0x248] ;  /* 0x000248040c5c7981 */ /* 0x000f28000c1e9b00 */
[----:B------:R-:W4:Y:S04]  /*1a80*/  LDG.E.64.CONSTANT R70, desc[UR4][R12.64+0x190] ;  /* 0x000190040c467981 */ /* 0x000f28000c1e9b00 */
[----:B------:R-:W4:Y:S04]  /*1a90*/  LDG.E.64.CONSTANT R104, desc[UR4][R12.64+0x2a0] ;  /* 0x0002a0040c687981 */ /* 0x000f28000c1e9b00 */
[----:B------:R-:W4:Y:S04]  /*1aa0*/  LDG.E.64.CONSTANT R24, desc[UR4][R12.64+0x128] ;  /* 0x000128040c187981 */ /* 0x000f28000c1e9b00 */
[----:B------:R-:W0:Y:S04]  /*1ab0*/  LDS.64 R100, [R6+0xc0] ;  /* 0x0000c00006647984 */ /* 0x000e280000000a00 */
[----:B------:R-:W4:Y:S04]  /*1ac0*/  LDG.E.64.CONSTANT R102, desc[UR4][R12.64+0x1f0] ;  /* 0x0001f0040c667981 */ /* 0x000f28000c1e9b00 */
[----:B------:R-:W4:Y:S04]  /*1ad0*/  LDG.E.64.CONSTANT R94, desc[UR4][R12.64+0x250] ;  /* 0x000250040c5e7981 */ /* 0x000f28000c1e9b00 */
[----:B------:R-:W4:Y:S04]  /*1ae0*/  LDG.E.64.CONSTANT R158, desc[UR4][R12.64+0x198] ;  /* 0x000198040c9e7981 */ /* 0x000f28000c1e9b00 */
[----:B------:R-:W4:Y:S04]  /*1af0*/  LDG.E.64.CONSTANT R160, desc[UR4][R12.64+0x2a8] ;  /* 0x0002a8040ca07981 */ /* 0x000f28000c1e9b00 */
[----:B------:R-:W1:Y:S04]  /*1b00*/  LDS.64 R154, [R6+0x120] ;  /* 0x00012000069a7984 */ /* 0x000e680000000a00 */
[----:B------:R-:W4:Y:S04]  /*1b10*/  LDG.E.64.CONSTANT R20, desc[UR4][R12.64+0x130] ;  /* 0x000130040c147981 */ /* 0x000f28000c1e9b00 */
[----:B------:R-:W4:Y:S04]  /*1b20*/  LDG.E.64.CONSTANT R156, desc[UR4][R12.64+0x1f8] ;  /* 0x0001f8040c9c7981 */ /* 0x000f28000c1e9b00 */
        /* <DEDUP_REMOVED lines=35> */
[----:B--2---:R-:W-:-:S03]  /*1d60*/  DFMA R106, R106, R86, RZ ;  /* 0x000000566a6a722b */ /* 0x004fc600000000ff */
[----:B------:R-:W2:Y:S04]  /*1d70*/  LDG.E.64.CONSTANT R162, desc[UR4][R12.64+0x160] ;  /* 0x000160040ca27981 */ /* 0x000ea8000c1e9b00 */
[----:B------:R-:W2:Y:S01]  /*1d80*/  LDG.E.64.CONSTANT R168, desc[UR4][R12.64+0x50] ;  /* 0x000050040ca87981 */ /* 0x000ea2000c1e9b00 */
[----:B---3--:R-:W-:-:S03]  /*1d90*/  DFMA R106, R108, R96, R106 ;  /* 0x000000606c6a722b */ /* 0x008fc6000000006a */
[----:B------:R-:W3:Y:S01]  /*1da0*/  LDG.E.64.CONSTANT R166, desc[UR4][R12.64+0xb0] ;  /* 0x0000b0040ca67981 */ /* 0x000ee2000c1e9b00 */
[----:B----4-:R-:W-:-:S03]  /*1db0*/  DFMA R108, R112, R86, RZ ;  /* 0x00000056706c722b */ /* 0x010fc600000000ff */
[----:B------:R-:W4:Y:S01]  /*1dc0*/  LDG.E.64.CONSTANT R164, desc[UR4][R12.64+0x110] ;  /* 0x000110040ca47981 */ /* 0x000f22000c1e9b00 */
[----:B0-----:R-:W-:-:S03]  /*1dd0*/  DFMA R106, R110, R100, R106 ;  /* 0x000000646e6a722b */ /* 0x001fc6000000006a */
[----:B------:R-:W3:Y:S01]  /*1de0*/  LDG.E.64.CONSTANT R112, desc[UR4][R12.64+0x220] ;  /* 0x000220040c707981 */ /* 0x000ee2000c1e9b00 */
[----:B------:R-:W-:-:S03]  /*1df0*/  DFMA R74, R74, R96, R108 ;  /* 0x000000604a4a722b */ /* 0x000fc6000000006c */
[----:B------:R-:W4:Y:S01]  /*1e00*/  LDG.E.64.CONSTANT R110, desc[UR4][R12.64+0x280] ;  /* 0x000280040c6e7981 */ /* 0x000f22000c1e9b00 */
[----:B-1----:R-:W-:-:S03]  /*1e10*/  DFMA R76, R76, R154, R106 ;  /* 0x0000009a4c4c722b */ /* 0x002fc6000000006a */
[----:B------:R-:W4:Y:S04]  /*1e20*/  LDG.E.64.CONSTANT R108, desc[UR4][R12.64+0x2d8] ;  /* 0x0002d8040c6c7981 */ /* 0x000f28000c1e9b00 */
[----:B------:R-:W4:Y:S01]  /*1e30*/  LDG.E.64.CONSTANT R106, desc[UR4][R12.64+0x1c8] ;  /* 0x0001c8040c6a7981 */ /* 0x000f22000c1e9b00 */
[----:B------:R-:W-:Y:S02]  /*1e40*/  DFMA R212, R212, R100, R74 ;  /* 0x00000064d4d4722b */ /* 0x000fe4000000004a */
[----:B------:R-:W-:Y:S01]  /*1e50*/  DFMA R84, R84, R144, R76 ;  /* 0x000000905454722b */ /* 0x000fe2000000004c */
[----:B------:R-:W4:Y:S04]  /*1e60*/  LDG.E.64.CONSTANT R74, desc[UR4][R12.64+0x288] ;  /* 0x000288040c4a7981 */ /* 0x000f28000c1e9b00 */
[----:B------:R-:W4:Y:S01]  /*1e70*/  LDG.E.64.CONSTANT R76, desc[UR4][R12.64+0x228] ;  /* 0x000228040c4c7981 */ /* 0x000f22000c1e9b00 */
[----:B------:R-:W-:-:S03]  /*1e80*/  DFMA R72, R72, R86, RZ ;  /* 0x000000564848722b */ /* 0x000fc600000000ff */
[----:B------:R-:W4:Y:S05]  /*1e90*/  LDG.E.64.CONSTANT R80, desc[UR4][R12.64+0x168] ;  /* 0x000168040c507981 */ /* 0x000f2a000c1e9b00 */
[----:B------:R-:W-:Y:S02]  /*1ea0*/  DFMA R210, R210, R96, R72 ;  /* 0x00000060d2d2722b */ /* 0x000fe40000000048 */
[----:B------:R-:W4:Y:S01]  /*1eb0*/  LDG.E.64.CONSTANT R72, desc[UR4][R12.64+0x2e0] ;  /* 0x0002e0040c487981 */ /* 0x000f22000c1e9b00 */
[----:B------:R-:W-:-:S05]  /*1ec0*/  DFMA R68, R68, R154, R212 ;  /* 0x0000009a4444722b */ /* 0x000fca00000000d4 */
[----:B------:R-:W-:Y:S02]  /*1ed0*/  DFMA R212, R66, R100, R210 ;  /* 0x0000006442d4722b */ /* 0x000fe400000000d2 */
[----:B------:R-:W0:Y:S04]  /*1ee0*/  LDS.64 R210, [R6+0x1e0] ;  /* 0x0001e00006d27984 */ /* 0x000e280000000a00 */
[----:B------:R-:W1:Y:S02]  /*1ef0*/  LDS.64 R66, [R6+0x240] ;  /* 0x0002400006427984 */ /* 0x000e640000000a00 */
[----:B------:R-:W-:-:S08]  /*1f00*/  DFMA R8, R8, R154, R212 ;  /* 0x0000009a0808722b */ /* 0x000fd000000000d4 */
[----:B------:R-:W-:Y:S02]  /*1f10*/  DFMA R8, R60, R144, R8 ;  /* 0x000000903c08722b */ /* 0x000fe40000000008 */
[----:B------:R-:W-:Y:S01]  /*1f20*/  DFMA R90, R90, R86, RZ ;  /* 0x000000565a5a722b */ /* 0x000fe200000000ff */
[----:B------:R-:W4:Y:S05]  /*1f30*/  LDG.E.64.CONSTANT R60, desc[UR4][R12.64+0x360] ;  /* 0x000360040c3c7981 */ /* 0x000f2a000c1e9b00 */
[-C--:B0-----:R-:W-:Y:S02]  /*1f40*/  DFMA R54, R54, R210.reuse, R8 ;  /* 0x000000d23636722b */ /* 0x081fe40000000008 */
[----:B------:R-:W0:Y:S01]  /*1f50*/  LDS.64 R8, [R6+0x2a0] ;  /* 0x0002a00006087984 */ /* 0x000e220000000a00 */
[----:B------:R-:W-:-:S02]  /*1f60*/  DFMA R64, R64, R210, R84 ;  /* 0x000000d24040722b */ /* 0x000fc40000000054 */
[----:B------:R-:W-:Y:S01]  /*1f70*/  DFMA R28, R28, R144, R68 ;  /* 0x000000901c1c722b */ /* 0x000fe20000000044 */
[----:B------:R-:W4:Y:S01]  /*1f80*/  LDG.E.64.CONSTANT R84, desc[UR4][R12.64+0x310] ;  /* 0x000310040c547981 */ /* 0x000f22000c1e9b00 */
[-C--:B------:R-:W-:Y:S02]  /*1f90*/  DFMA R88, R88, R86.reuse, RZ ;  /* 0x000000565858722b */ /* 0x080fe400000000ff */
[----:B------:R-:W-:Y:S01]  /*1fa0*/  DFMA R78, R78, R86, RZ ;  /* 0x000000564e4e722b */ /* 0x000fe200000000ff */
[----:B------:R-:W4:Y:S01]  /*1fb0*/  LDG.E.64.CONSTANT R68, desc[UR4][R12.64+0x308] ;  /* 0x000308040c447981 */ /* 0x000f22000c1e9b00 */
[----:B-1----:R-:W-:Y:S02]  /*1fc0*/  DFMA R58, R58, R66, R64 ;  /* 0x000000423a3a722b */ /* 0x002fe40000000040 */
[----:B------:R-:W-:Y:S01]  /*1fd0*/  DFMA R90, R82, R96, R90 ;  /* 0x00000060525a722b */ /* 0x000fe2000000005a */
[----:B------:R-:W4:Y:S01]  /*1fe0*/  LDG.E.64.CONSTANT R64, desc[UR4][R12.64+0x420] ;  /* 0x000420040c407981 */ /* 0x000f22000c1e9b00 */
[----:B------:R-:W-:-:S03]  /*1ff0*/  DFMA R28, R62, R210, R28 ;  /* 0x000000d23e1c722b */ /* 0x000fc6000000001c */
[----:B------:R-:W4:Y:S01]  /*2000*/  LDG.E.64.CONSTANT R62, desc[UR4][R12.64+0x3c0] ;  /* 0x0003c0040c3e7981 */ /* 0x000f22000c1e9b00 */
[----:B------:R-:W-:Y:S02]  /*2010*/  DFMA R16, R16, R86, RZ ;  /* 0x000000561010722b */ /* 0x000fe400000000ff */
[-C--:B------:R-:W-:Y:S01]  /*2020*/  DFMA R88, R98, R96.reuse, R88 ;  /* 0x000000606258722b */ /* 0x080fe20000000058 */
[----:B------:R-:W4:Y:S01]  /*2030*/  LDG.E.64.CONSTANT R82, desc[UR4][R12.64+0x3c8] ;  /* 0x0003c8040c527981 */ /* 0x000f22000c1e9b00 */
[----:B------:R-:W-:Y:S02]  /*2040*/  DFMA R98, R92, R96, R78 ;  /* 0x000000605c62722b */ /* 0x000fe4000000004e */
[----:B------:R-:W-:Y:S01]  /*2050*/  DFMA R92, R70, R100, R90 ;  /* 0x00000064465c722b */ /* 0x000fe2000000005a */
[----:B------:R-:W4:Y:S01]  /*2060*/  LDG.E.64.CONSTANT R78, desc[UR4][R12.64+0x368] ;  /* 0x000368040c4e7981 */ /* 0x000f22000c1e9b00 */
[----:B------:R-:W-:-:S03]  /*2070*/  DFMA R104, R104, R86, RZ ;  /* 0x000000566868722b */ /* 0x000fc600000000ff */
[----:B------:R-:W4:Y:S01]  /*2080*/  LDG.E.64.CONSTANT R70, desc[UR4][R12.64+0x428] ;  /* 0x000428040c467981 */ /* 0x000f22000c1e9b00 */
[----:B0-----:R-:W-:-:S03]  /*2090*/  DFMA R10, R10, R8, R58 ;  /* 0x000000080a0a722b */ /* 0x001fc6000000003a */
[----:B------:R-:W4:Y:S04]  /*20a0*/  LDG.E.64.CONSTANT R90, desc[UR4][R12.64+0x3d0] ;  /* 0x0003d0040c5a7981 */ /* 0x000f28000c1e9b00 */
[----:B------:R-:W4:Y:S01]  /*20b0*/  LDG.E.64.CONSTANT R58, desc[UR4][R12.64+0x300] ;  /* 0x000300040c3a7981 */ /* 0x000f22000c1e9b00 */
[----:B------:R-:W-:Y:S02]  /*20c0*/  DFMA R24, R24, R96, R16 ;  /* 0x000000601818722b */ /* 0x000fe40000000010 */
[-C--:B------:R-:W-:Y:S01]  /*20d0*/  DFMA R102, R102, R100.reuse, R88 ;  /* 0x000000646666722b */ /* 0x080fe20000000058 */
[----:B------:R-:W0:Y:S01]  /*20e0*/  LDS.64 R16, [R6+0x300] ;  /* 0x0003000006107984 */ /* 0x000e220000000a00 */
[----:B------:R-:W-:Y:S02]  /*20f0*/  DFMA R98, R94, R100, R98 ;  /* 0x000000645e62722b */ /* 0x000fe40000000062 */
[----:B------:R-:W-:Y:S01]  /*2100*/  DFMA R158, R158, R154, R92 ;  /* 0x0000009a9e9e722b */ /* 0x000fe2000000005c */
[----:B------:R-:W4:Y:S01]  /*2110*/  LDG.E.64.CONSTANT R88, desc[UR4][R12.64+0x370] ;  /* 0x000370040c587981 */ /* 0x000f22000c1e9b00 */
[----:B------:R-:W-:-:S03]  /*2120*/  DFMA R160, R160, R96, R104 ;  /* 0x00000060a0a0722b */ /* 0x000fc60000000068 */
[----:B------:R-:W4:Y:S01]  /*2130*/  LDG.E.64.CONSTANT R92, desc[UR4][R12.64+0x430] ;  /* 0x000430040c5c7981 */ /* 0x000f22000c1e9b00 */
[----:B------:R-:W-:Y:S02]  /*2140*/  DFMA R24, R20, R100, R24 ;  /* 0x000000641418722b */ /* 0x000fe40000000018 */
[-C--:B------:R-:W-:Y:S01]  /*2150*/  DFMA R156, R156, R154.reuse, R102 ;  /* 0x0000009a9c9c722b */ /* 0x080fe20000000066 */
[----:B------:R-:W1:Y:S01]  /*2160*/  LDS.64 R20, [R6+0x360] ;  /* 0x0003600006147984 */ /* 0x000e620000000a00 */
        /* <DEDUP_REMOVED lines=8> */
[----:B------:R-:W4:Y:S01]  /*21f0*/  LDS.64 R18, [R6+0x3c0] ;  /* 0x0003c00006127984 */ /* 0x000f220000000a00 */
        /* <DEDUP_REMOVED lines=42> */
[----:B0-----:R-:W-:-:S03]  /*24a0*/  DFMA R148, R114, R16, R148 ;  /* 0x000000107294722b */ /* 0x001fc60000000094 */
        /* <DEDUP_REMOVED lines=11> */
[----:B-1----:R-:W-:-:S03]  /*2560*/  DFMA R10, R176, R20, R10 ;  /* 0x00000014b00a722b */ /* 0x002fc6000000000a */
[----:B------:R-:W4:Y:S01]  /*2570*/  LDG.E.64.CONSTANT R176, desc[UR4][R12.64+0x408] ;  /* 0x000408040cb07981 */ /* 0x000f22000c1e9b00 */
[----:B------:R-:W-:-:S03]  /*2580*/  DFMA R42, R174, R20, R42 ;  /* 0x00000014ae2a722b */ /* 0x000fc6000000002a */
[----:B------:R-:W4:Y:S01]  /*2590*/  LDG.E.64.CONSTANT R174, desc[UR4][R12.64+0x468] ;  /* 0x000468040cae7981 */ /* 0x000f22000c1e9b00 */
[----:B------:R-:W-:-:S03]  /*25a0*/  DFMA R40, R172, R20, R40 ;  /* 0x00000014ac28722b */ /* 0x000fc60000000028 */
[----:B------:R-:W4:Y:S01]  /*25b0*/  LDG.E.64.CONSTANT R172, desc[UR4][R12.64+0x350] ;  /* 0x000350040cac7981 */ /* 0x000f22000c1e9b00 */
[----:B--2---:R-:W-:-:S03]  /*25c0*/  DFMA R162, R162, R16, R24 ;  /* 0x00000010a2a2722b */ /* 0x004fc60000000018 */
[----:B------:R-:W2:Y:S04]  /*25d0*/  LDG.E.64.CONSTANT R24, desc[UR4][R12.64+0x178] ;  /* 0x000178040c187981 */ /* 0x000ea8000c1e9b00 */
[----:B------:R-:W2:Y:S04]  /*25e0*/  LDG.E.64.CONSTANT R56, desc[UR4][R12.64+0x2f8] ;  /* 0x0002f8040c387981 */ /* 0x000ea8000c1e9b00 */
[----:B------:R-:W2:Y:S04]  /*25f0*/  LDG.E.64.CONSTANT R158, desc[UR4][R12.64+0x358] ;  /* 0x000358040c9e7981 */ /* 0x000ea8000c1e9b00 */
[----:B------:R-:W2:Y:S01]  /*2600*/  LDG.E.64.CONSTANT R156, desc[UR4][R12.64+0x3b8] ;  /* 0x0003b8040c9c7981 */ /* 0x000ea2000c1e9b00 */
[----:B---3--:R-:W-:-:S03]  /*2610*/  DFMA R150, R112, R16, R150 ;  /* 0x000000107096722b */ /* 0x008fc60000000096 */
[----:B------:R-:W3:Y:S01]  /*2620*/  LDG.E.64.CONSTANT R112, desc[UR4][R12.64+0x340] ;  /* 0x000340040c707981 */ /* 0x000ee2000c1e9b00 */
[----:B----4-:R-:W-:-:S03]  /*2630*/  DFMA R152, R110, R16, R152 ;  /* 0x000000106e98722b */ /* 0x010fc60000000098 */
[----:B------:R-:W4:Y:S01]  /*2640*/  LDG.E.64.CONSTANT R110, desc[UR4][R12.64+0x3a0] ;  /* 0x0003a0040c6e7981 */ /* 0x000f22000c1e9b00 */
        /* <DEDUP_REMOVED lines=8> */
[-C--:B------:R-:W-:Y:S02]  /*26d0*/  DFMA R168, R168, R18.reuse, R10 ;  /* 0x00000012a8a8722b */ /* 0x080fe4000000000a */
[-C--:B------:R-:W-:Y:S01]  /*26e0*/  DFMA R166, R166, R18.reuse, R42 ;  /* 0x00000012a6a6722b */ /* 0x080fe2000000002a */
[----:B------:R-:W2:Y:S01]  /*26f0*/  LDG.E.64.CONSTANT R10, desc[UR4][R12.64+0x170] ;  /* 0x000170040c0a7981 */ /* 0x000ea2000c1e9b00 */
[----:B------:R-:W-:Y:S02]  /*2700*/  DFMA R164, R164, R18, R40 ;  /* 0x00000012a4a4722b */ /* 0x000fe40000000028 */
[----:B------:R-:W-:Y:S01]  /*2710*/  DFMA R80, R80, R20, R162 ;  /* 0x000000145050722b */ /* 0x000fe200000000a2 */
[----:B------:R-:W2:Y:S04]  /*2720*/  LDG.E.64.CONSTANT R40, desc[UR4][R12.64+0x290] ;  /* 0x000290040c287981 */ /* 0x000ea8000c1e9b00 */
[----:B------:R-:W2:Y:S04]  /*2730*/  LDG.E.64.CONSTANT R42, desc[UR4][R12.64+0x2f0] ;  /* 0x0002f0040c2a7981 */ /* 0x000ea8000c1e9b00 */
[----:B------:R-:W2:Y:S01]  /*2740*/  LDG.E.64.CONSTANT R162, desc[UR4][R12.64+0x410] ;  /* 0x000410040ca27981 */ /* 0x000ea2000c1e9b00 */
[----:B------:R-:W-:-:S03]  /*2750*/  DFMA R212, R72, R16, R212 ;  /* 0x0000001048d4722b */ /* 0x000fc600000000d4 */
[----:B------:R-:W2:Y:S04]  /*2760*/  LDG.E.64.CONSTANT R72, desc[UR4][R12.64+0x418] ;  /* 0x000418040c487981 */ /* 0x000ea8000c1e9b00 */
[----:B------:R-:W2:Y:S01]  /*2770*/  LDG.E.64.CONSTANT R12, desc[UR4][R12.64+0x478] ;  /* 0x000478040c0c7981 */ /* 0x000ea2000c1e9b00 */
[-C--:B------:R-:W-:Y:S02]  /*2780*/  DFMA R60, R60, R86.reuse, RZ ;  /* 0x000000563c3c722b */ /* 0x080fe400000000ff */
[-C--:B------:R-:W-:Y:S02]  /*2790*/  DFMA R64, R64, R86.reuse, RZ ;  /* 0x000000564040722b */ /* 0x080fe400000000ff */
[----:B------:R-:W-:-:S04]  /*27a0*/  DFMA R62, R62, R86, RZ ;  /* 0x000000563e3e722b */ /* 0x000fc800000000ff */
[----:B------:R-:W-:-:S04]  /*27b0*/  DFMA R60, R78, R96, R60 ;  /* 0x000000604e3c722b */ /* 0x000fc8000000003c */
[-C--:B------:R-:W-:Y:S02]  /*27c0*/  DFMA R62, R82, R96.reuse, R62 ;  /* 0x00000060523e722b */ /* 0x080fe4000000003e */
[----:B------:R-:W-:Y:S02]  /*27d0*/  DFMA R64, R70, R96, R64 ;  /* 0x000000604640722b */ /* 0x000fe40000000040 */
[----:B------:R-:W-:-:S08]  /*27e0*/  DFMA R58, R58, R86, RZ ;  /* 0x000000563a3a722b */ /* 0x000fd000000000ff */
[----:B------:R-:W-:Y:S02]  /*27f0*/  DFMA R58, R68, R96, R58 ;  /* 0x00000060443a722b */ /* 0x000fe4000000003a */
[-C--:B------:R-:W-:Y:S02]  /*2800*/  DFMA R60, R88, R100.reuse, R60 ;  /* 0x00000064583c722b */ /* 0x080fe4000000003c */
[-C--:B------:R-:W-:Y:S02]  /*2810*/  DFMA R62, R90, R100.reuse, R62 ;  /* 0x000000645a3e722b */ /* 0x080fe4000000003e */
[-C--:B------:R-:W-:Y:S02]  /*2820*/  DFMA R64, R92, R100.reuse, R64 ;  /* 0x000000645c40722b */ /* 0x080fe40000000040 */
[----:B------:R-:W-:-:S08]  /*2830*/  DFMA R58, R84, R100, R58 ;  /* 0x00000064543a722b */ /* 0x000fd0000000003a */
[-C--:B------:R-:W-:Y:S02]  /*2840*/  DFMA R58, R94, R154.reuse, R58 ;  /* 0x0000009a5e3a722b */ /* 0x080fe4000000003a */
[-C--:B------:R-:W-:Y:S02]  /*2850*/  DFMA R60, R98, R154.reuse, R60 ;  /* 0x0000009a623c722b */ /* 0x080fe4000000003c */
        /* <DEDUP_REMOVED lines=19> */
[----:B------:R-:W-:Y:S02]  /*2990*/  DFMA R62, R116, R8, R62 ;  /* 0x00000008743e722b */ /* 0x000fe4000000003e */
[-C--:B------:R-:W-:Y:S02]  /*29a0*/  DFMA R28, R28, R18.reuse, R106 ;  /* 0x000000121c1c722b */ /* 0x080fe4000000006a */
[----:B------:R-:W-:Y:S02]  /*29b0*/  DFMA R38, R38, R18, R76 ;  /* 0x000000122626722b */ /* 0x000fe4000000004c */
[----:B0-----:R-:W-:-:S02]  /*29c0*/  DFMA R44, R44, R212, R168 ;  /* 0x000000d42c2c722b */ /* 0x001fc400000000a8 */
[-C--:B------:R-:W-:Y:S02]  /*29d0*/  DFMA R46, R46, R212.reuse, R166 ;  /* 0x000000d42e2e722b */ /* 0x080fe400000000a6 */
[-C--:B------:R-:W-:Y:S02]  /*29e0*/  DFMA R28, R54, R212.reuse, R28 ;  /* 0x000000d4361c722b */ /* 0x080fe4000000001c */
[-C--:B------:R-:W-:Y:S02]  /*29f0*/  DFMA R48, R48, R212.reuse, R164 ;  /* 0x000000d43030722b */ /* 0x080fe400000000a4 */
[----:B------:R-:W-:Y:S01]  /*2a00*/  DFMA R38, R52, R212, R38 ;  /* 0x000000d43426722b */ /* 0x000fe20000000026 */
[----:B------:R1:W-:Y:S01]  /*2a10*/  STS.64 [R6], R44 ;  /* 0x0000002c06007388 */ /* 0x0003e20000000a00 */
[-C--:B---3--:R-:W-:Y:S02]  /*2a20*/  DFMA R58, R112, R16.reuse, R58 ;  /* 0x00000010703a722b */ /* 0x088fe4000000003a */
[----:B----4-:R-:W-:-:S02]  /*2a30*/  DFMA R60, R110, R16, R60 ;  /* 0x000000106e3c722b */ /* 0x010fc4000000003c */
[-C--:B--2---:R-:W-:Y:S02]  /*2a40*/  DFMA R62, R108, R16.reuse, R62 ;  /* 0x000000106c3e722b */ /* 0x084fe4000000003e */
[----:B------:R-:W-:-:S04]  /*2a50*/  DFMA R64, R148, R16, R64 ;  /* 0x000000109440722b */ /* 0x000fc80000000040 */
        /* <DEDUP_REMOVED lines=29> */
.L_x_177:
[----:B------:R-:W-:Y:S05]  /*2c30*/  BSYNC.RECONVERGENT B0 ;  /* 0x0000000000007941 */ /* 0x000fea0003800200 */
.L_x_176:
[----:B------:R-:W2:Y:S04]  /*2c40*/  LDG.E.64.CONSTANT R176, desc[UR4][R22.64+0x140] ;  /* 0x0001400416b07981 */ /* 0x000ea8000c1e9b00 */
[----:B------:R-:W3:Y:S04]  /*2c50*/  LDG.E.64.CONSTANT R174, desc[UR4][R22.64+0x148] ;  /* 0x0001480416ae7981 */ /* 0x000ee8000c1e9b00 */
[----:B------:R-:W4:Y:S04]  /*2c60*/  LDG.E.64.CONSTANT R172, desc[UR4][R22.64+0x150] ;  /* 0x0001500416ac7981 */ /* 0x000f28000c1e9b00 */
[----:B------:R-:W4:Y:S04]  /*2c70*/  LDG.E.64.CONSTANT R170, desc[UR4][R22.64+0x158] ;  /* 0x0001580416aa7981 */ /* 0x000f28000c1e9b00 */
[----:B0-----:R-:W4:Y:S01]  /*2c80*/  LDG.E.64.CONSTANT R52, desc[UR4][R22.64+0xb8] ;  /* 0x0000b80416347981 */ /* 0x001f22000c1e9b00 */
[----:B------:R-:W-:-:S03]  /*2c90*/  PRMT R5, R3, 0x5410, R5 ;  /* 0x0000541003057816 */ /* 0x000fc60000000005 */
[----:B------:R-:W4:Y:S01]  /*2ca0*/  LDG.E.64.CONSTANT R42, desc[UR4][R22.64+0x168] ;  /* 0x00016804162a7981 */ /* 0x000f22000c1e9b00 */
[----:B------:R-:W-:-:S03]  /*2cb0*/  UMOV UR6, 0xc90 ;  /* 0x00000c9000067882 */ /* 0x000fc60000000000 */
[----:B------:R-:W4:Y:S04]  /*2cc0*/  LDG.E.64.CONSTANT R168, desc[UR4][R22.64+0x160] ;  /* 0x0001600416a87981 */ /* 0x000f28000c1e9b00 */
[----:B------:R-:W4:Y:S01]  /*2cd0*/  LDG.E.64.CONSTANT R166, desc[UR4][R22.64+0x180] ;  /* 0x0001800416a67981 */ /* 0x000f22000c1e9b00 */
[----:B------:R-:W-:-:S03]  /*2ce0*/  IDP.2A.LO.U16.U8 R5, R5, UR6, RZ ;  /* 0x0000000605057c26 */ /* 0x000fc600080010ff */
[----:B-1----:R-:W4:Y:S01]  /*2cf0*/  LDG.E.64.CONSTANT R44, desc[UR4][R22.64+0x118] ;  /* 0x00011804162c7981 */ /* 0x002f22000c1e9b00 */
[----:B------:R-:W-:-:S03]  /*2d00*/  IMAD R5, R4, 0x6c0, R5 ;  /* 0x000006c004057824 */ /* 0x000fc600078e0205 */
[----:B------:R-:W4:Y:S01]  /*2d10*/  LDG.E.64.CONSTANT R164, desc[UR4][R22.64+0x1e0] ;  /* 0x0001e00416a47981 */ /* 0x000f22000c1e9b00 */
[----:B------:R-:W-:-:S03]  /*2d20*/  CS2R R80, SRZ ;  /* 0x0000000000507805 */ /* 0x000fc6000001ff00 */
[----:B------:R-:W4:Y:S01]  /*2d30*/  LDG.E.64.CONSTANT R162, desc[UR4][R22.64+0x188] ;  /* 0x0001880416a27981 */ /* 0x000f22000c1e9b00 */
[----:B------:R-:W-:Y:S01]  /*2d40*/  IMAD.WIDE R28, R5, 0x8, R218 ;  /* 0x00000008051c7825 */ /* 0x000fe200078e02da */
[----:B------:R-:W-:Y:S02]  /*2d50*/  CS2R R78, SRZ ;  /* 0x00000000004e7805 */ /* 0x000fe4000001ff00 */
[----:B------:R-:W4:Y:S04]  /*2d60*/  LDG.E.64.CONSTANT R160, desc[UR4][R22.64+0x1e8] ;  /* 0x0001e80416a07981 */ /* 0x000f28000c1e9b00 */
[----:B------:R-:W4:Y:S04]  /*2d70*/  LDG.E.64.CONSTANT R158, desc[UR4][R22.64+0x190] ;  /* 0x00019004169e7981 */ /* 0x000f28000c1e9b00 */
[----:B------:R-:W4:Y:S01]  /*2d80*/  @!P0 LDG.E.64.CONSTANT R80, desc[UR4][R28.64+0x8] ;  /* 0x000008041c508981 */ /* 0x000f22000c1e9b00 */
[----:B------:R-:W-:-:S03]  /*2d90*/  CS2R R88, SRZ ;  /* 0x0000000000587805 */ /* 0x000fc6000001ff00 */
        /* <DEDUP_REMOVED lines=10> */
[----:B------:R-:W4:Y:S01]  /*2e40*/  LDG.E.64.CONSTANT R146, desc[UR4][R22.64+0x1a8] ;  /* 0x0001a80416927981 */ /* 0x000f22000c1e9b00 */
[----:B------:R-:W-:-:S03]  /*2e50*/  CS2R R46, SRZ ;  /* 0x00000000002e7805 */ /* 0x000fc6000001ff00 */
        /* <DEDUP_REMOVED lines=12> */
[----:B------:R-:W-:Y:S01]  /*2f20*/  IMAD R5, R2, 0x60, R0 ;  /* 0x0000006002057824 */ /* 0x000fe200078e0200 */
[----:B------:R-:W-:Y:S06]  /*2f30*/  BAR.SYNC.DEFER_BLOCKING 0x0 ;  /* 0x0000000000007b1d */ /* 0x000fec0000010000 */
[----:B------:R-:W4:Y:S04]  /*2f40*/  LDG.E.64.CONSTANT R106, desc[UR4][R22.64+0x240] ;  /* 0x00024004166a7981 */ /* 0x000f28000c1e9b00 */
[----:B------:R-:W4:Y:S04]  /*2f50*/  LDG.E.64.CONSTANT R104, desc[UR4][R22.64+0x2a0] ;  /* 0x0002a00416687981 */ /* 0x000f28000c1e9b00 */
[----:B------:R-:W4:Y:S04]  /*2f60*/  LDG.E.64.CONSTANT R100, desc[UR4][R22.64+0x248] ;  /* 0x0002480416647981 */ /* 0x000f28000c1e9b00 */
[----:B------:R-:W4:Y:S04]  /*2f70*/  LDG.E.64.CONSTANT R98, desc[UR4][R22.64+0x2a8] ;  /* 0x0002a80416627981 */ /* 0x000f28000c1e9b00 */
[----:B------:R-:W0:Y:S04]  /*2f80*/  LDS.128 R112, [R5] ;  /* 0x0000000005707984 */ /* 0x000e280000000c00 */
[----:B------:R-:W1:Y:S04]  /*2f90*/  LDS.128 R116, [R5+0x10] ;  /* 0x0000100005747984 */ /* 0x000e680000000c00 */
[----:B------:R-:W1:Y:S04]  /*2fa0*/  LDS.128 R120, [R5+0x20] ;  /* 0x0000200005787984 */ /* 0x000e680000000c00 */
[----:B------:R-:W1:Y:S04]  /*2fb0*/  LDS.128 R124, [R5+0x30] ;  /* 0x00003000057c7984 */ /* 0x000e680000000c00 */
[----:B------:R-:W1:Y:S04]  /*2fc0*/  LDS.128 R128, [R5+0x40] ;  /* 0x0000400005807984 */ /* 0x000e680000000c00 */
[----:B------:R-:W4:Y:S04]  /*2fd0*/  LDS.128 R132, [R5+0x50] ;  /* 0x0000500005847984 */ /* 0x000f280000000c00 */
[----:B------:R-:W4:Y:S04]  /*2fe0*/  LDG.E.64.CONSTANT R102, desc[UR4][R22.64+0x300] ;  /* 0x0003000416667981 */ /* 0x000f28000c1e9b00 */
[----:B------:R-:W4:Y:S04]  /*2ff0*/  LDG.E.64.CONSTANT R94, desc[UR4][R22.64+0x250] ;  /* 0x00025004165e7981 */ /* 0x000f28000c1e9b00 */
[----:B------:R-:W4:Y:S01]  /*3000*/  LDG.E.64.CONSTANT R92, desc[UR4][R22.64+0x2b0] ;  /* 0x0002b004165c7981 */ /* 0x000f22000c1e9b00 */
[----:B-----5:R-:W-:-:S03]  /*3010*/  R2UR UR12, R30 ;  /* 0x000000001e0c72ca */ /* 0x020fc600000e0000 */
[----:B------:R-:W4:Y:S01]  /*3020*/  LDG.E.64.CONSTANT R96, desc[UR4][R22.64+0x308] ;  /* 0x0003080416607981 */ /* 0x000f22000c1e9b00 */
[----:B0-----:R-:W-:-:S03]  /*3030*/  DFMA R48, R244, R112, RZ ;  /* 0x00000070f430722b */ /* 0x001fc600000000ff */
[----:B------:R-:W4:Y:S01]  /*3040*/  LDG.E.64.CONSTANT R86, desc[UR4][R22.64+0x258] ;  /* 0x0002580416567981 */ /* 0x000f22000c1e9b00 */
[----:B------:R-:W-:-:S03]  /*3050*/  R2UR UR13, R31 ;  /* 0x000000001f0d72ca */ /* 0x000fc600000e0000 */
[----:B------:R-:W4:Y:S01]  /*3060*/  LDG.E.64.CONSTANT R84, desc[UR4][R22.64+0x2b8] ;  /* 0x0002b80416547981 */ /* 0x000f22000c1e9b00 */
[----:B------:R-:W-:-:S03]  /*3070*/  DFMA R48, R240, R114, R48 ;  /* 0x00000072f030722b */ /* 0x000fc60000000030 */
[----:B------:R-:W4:Y:S01]  /*3080*/  LDG.E.64.CONSTANT R90, desc[UR4][R22.64+0x310] ;  /* 0x00031004165a7981 */ /* 0x000f22000c1e9b00 */
[-C--:B------:R-:W-:Y:S02]  /*3090*/  DFMA R50, R242, R112.reuse, RZ ;  /* 0x00000070f232722b */ /* 0x080fe400000000ff */
[-C--:B------:R-:W-:Y:S01]  /*30a0*/  DFMA R54, R202, R112.reuse, RZ ;  /* 0x00000070ca36722b */ /* 0x080fe200000000ff */
[----:B------:R-:W-:Y:S01]  /*30b0*/  R2UR UR16, R34 ;  /* 0x00000000221072ca */ /* 0x000fe200000e0000 */
[----:B------:R-:W-:Y:S01]  /*30c0*/  DFMA R56, R184, R112, RZ ;  /* 0x00000070b838722b */ /* 0x000fe200000000ff */
[----:B------:R-:W-:Y:S01]  /*30d0*/  R2UR UR17, R35 ;  /* 0x00000000231172ca */ /* 0x000fe200000e0000 */
[----:B-1----:R-:W-:Y:S01]  /*30e0*/  DFMA R48, R238, R116, R48 ;  /* 0x00000074ee30722b */ /* 0x002fe20000000030 */
[----:B------:R-:W4:Y:S01]  /*30f0*/  LDG.E.64.CONSTANT R76, desc[UR4][R22.64+0x260] ;  /* 0x00026004164c7981 */ /* 0x000f22000c1e9b00 */
[-C--:B------:R-:W-:Y:S02]  /*3100*/  DFMA R50, R250, R114.reuse, R50 ;  /* 0x00000072fa32722b */ /* 0x080fe40000000032 */
[----:B------:R-:W-:Y:S01]  /*3110*/  DFMA R54, R200, R114, R54 ;  /* 0x00000072c836722b */ /* 0x000fe20000000036 */
[----:B------:R-:W4:Y:S03]  /*3120*/  LDG.E.64.CONSTANT R74, desc[UR4][R22.64+0x2c0] ;  /* 0x0002c004164a7981 */ /* 0x000f26000c1e9b00 */
[----:B------:R-:W-:Y:S01]  /*3130*/  DFMA R48, R234, R118, R48 ;  /* 0x00000076ea30722b */ /* 0x000fe20000000030 */
[----:B------:R-:W-:Y:S01]  /*3140*/  R2UR UR14, R32 ;  /* 0x00000000200e72ca */ /* 0x000fe200000e0000 */
[-C--:B------:R-:W-:Y:S01]  /*3150*/  DFMA R50, R248, R116.reuse, R50 ;  /* 0x00000074f832722b */ /* 0x080fe20000000032 */
[----:B------:R-:W-:Y:S01]  /*3160*/  R2UR UR15, R33 ;  /* 0x00000000210f72ca */ /* 0x000fe200000e0000 */
[----:B------:R-:W-:Y:S01]  /*3170*/  DFMA R54, R198, R116, R54 ;  /* 0x00000074c636722b */ /* 0x000fe20000000036 */
[----:B------:R-:W-:Y:S01]  /*3180*/  R2UR UR6, R216 ;  /* 0x00000000d80672ca */ /* 0x000fe200000e0000 */
[----:B------:R-:W-:Y:S01]  /*3190*/  DFMA R56, R182, R114, R56 ;  /* 0x00000072b638722b */ /* 0x000fe20000000038 */
[----:B------:R-:W-:Y:S01]  /*31a0*/  R2UR UR7, R217 ;  /* 0x00000000d90772ca */ /* 0x000fe200000e0000 */
[----:B------:R-:W-:Y:S01]  /*31b0*/  DFMA R48, R232, R120, R48 ;  /* 0x00000078e830722b */ /* 0x000fe20000000030 */
[----:B------:R-:W4:Y:S01]  /*31c0*/  LDG.E.64.CONSTANT R82, desc[UR4][R22.64+0x318] ;  /* 0x0003180416527981 */ /* 0x000f22000c1e9b00 */
[----:B------:R-:W-:-:S02]  /*31d0*/  DFMA R50, R246, R118, R50 ;  /* 0x00000076f632722b */ /* 0x000fc40000000032 */
[----:B------:R-:W-:Y:S01]  /*31e0*/  DFMA R54, R196, R118, R54 ;  /* 0x00000076c436722b */ /* 0x000fe20000000036 */
[----:B------:R-:W-:Y:S01]  /*31f0*/  R2UR UR18, R36 ;  /* 0x00000000241272ca */ /* 0x000fe200000e0000 */
[----:B------:R-:W-:Y:S01]  /*3200*/  DFMA R56, R180, R116, R56 ;  /* 0x00000074b438722b */ /* 0x000fe20000000038 */
[----:B------:R-:W-:Y:S01]  /*3210*/  R2UR UR19, R37 ;  /* 0x00000000251372ca */ /* 0x000fe200000e0000 */
[----:B------:R-:W-:Y:S01]  /*3220*/  DFMA R48, R226, R122, R48 ;  /* 0x0000007ae230722b */ /* 0x000fe20000000030 */
[----:B------:R-:W4:Y:S01]  /*3230*/  LDG.E.64.CONSTANT R140, desc[UR4][R22.64+0x210] ;  /* 0x00021004168c7981 */ /* 0x000f22000c1e9b00 */
[-C--:B------:R-:W-:Y:S02]  /*3240*/  DFMA R50, R230, R120.reuse, R50 ;  /* 0x00000078e632722b */ /* 0x080fe40000000032 */
[----:B------:R-:W-:Y:S01]  /*3250*/  DFMA R54, R194, R120, R54 ;  /* 0x00000078c236722b */ /* 0x000fe20000000036 */
[----:B------:R-:W4:Y:S03]  /*3260*/  LDG.E.64.CONSTANT R70, desc[UR4][R22.64+0x268] ;  /* 0x0002680416467981 */ /* 0x000f26000c1e9b00 */
        /* <DEDUP_REMOVED lines=8> */
[----:B------:R-:W-:Y:S01]  /*32f0*/  R2UR UR10, R26 ;  /* 0x000000001a0a72ca */ /* 0x000fe200000e0000 */
[----:B------:R-:W4:Y:S01]  /*3300*/  LDG.E.64.CONSTANT R72, desc[UR4][R22.64+0x320] ;  /* 0x0003200416487981 */ /* 0x000f22000c1e9b00 */
[----:B------:R-:W-:-:S03]  /*3310*/  R2UR UR11, R27 ;  /* 0x000000001b0b72ca */ /* 0x000fc600000e0000 */
[----:B------:R-:W4:Y:S02]  /*3320*/  LDG.E.64.CONSTANT R136, desc[UR4][R22.64+0x218] ;  /* 0x0002180416887981 */ /* 0x000f24000c1e9b00 */
[----:B------:R-:W-:Y:S02]  /*3330*/  DFMA R48, R220, R128, R48 ;  /* 0x00000080dc30722b */ /* 0x000fe40000000030 */
[----:B------:R-:W4:Y:S01]  /*3340*/  LDG.E.64.CONSTANT R220, desc[UR4][R22.64+0x288] ;  /* 0x0002880416dc7981 */ /* 0x000f22000c1e9b00 */
[-C--:B------:R-:W-:Y:S02]  /*3350*/  DFMA R50, R208, R124.reuse, R50 ;  /* 0x0000007cd032722b */ /* 0x080fe40000000032 */
[----:B------:R-:W-:Y:S01]  /*3360*/  DFMA R54, R190, R124, R54 ;  /* 0x0000007cbe36722b */ /* 0x000fe20000000036 */
[----:B------:R-:W4:Y:S04]  /*3370*/  LDG.E.64.CONSTANT R64, desc[UR4][R22.64+0x270] ;  /* 0x0002700416407981 */ /* 0x000f28000c1e9b00 */
[----:B------:R-:W4:Y:S01]  /*3380*/  LDG.E.64.CONSTANT R62, desc[UR4][R22.64+0x2d0] ;  /* 0x0002d004163e7981 */ /* 0x000f22000c1e9b00 */
[----:B------:R-:W-:-:S02]  /*3390*/  DFMA R50, R206, R126, R50 ;  /* 0x0000007ece32722b */ /* 0x000fc40000000032 */
[----:B------:R-:W-:Y:S01]  /*33a0*/  DFMA R54, R188, R126, R54 ;  /* 0x0000007ebc36722b */ /* 0x000fe20000000036 */
[----:B------:R-:W4:Y:S01]  /*33b0*/  LDG.E.64.CONSTANT R66, desc[UR4][R22.64+0x328] ;  /* 0x0003280416427981 */ /* 0x000f22000c1e9b00 */
[----:B------:R-:W0:Y:S03]  /*33c0*/  LDC.64 R232, c[0x0][0x390] ;  /* 0x0000e400ffe87b82 */ /* 0x000e260000000a00 */
[----:B------:R-:W4:Y:S04]  /*33d0*/  LDG.E.64.CONSTANT R108, desc[UR4][R22.64+0x220] ;  /* 0x00022004166c7981 */ /* 0x000f28000c1e9b00 */
[----:B------:R-:W4:Y:S04]  /*33e0*/  LDG.E.64.CONSTANT R58, desc[UR4][R22.64+0x278] ;  /* 0x00027804163a7981 */ /* 0x000f28000c1e9b00 */
[----:B------:R-:W4:Y:S01]  /*33f0*/  LDG.E.64.CONSTANT R224, desc[UR4][R22.64+0x2e8] ;  /* 0x0002e80416e07981 */ /* 0x000f22000c1e9b00 */
[----:B--2---:R-:W-:-:S03]  /*3400*/  DFMA R56, R176, R120, R56 ;  /* 0x00000078b038722b */ /* 0x004fc60000000038 */
[----:B------:R-:W2:Y:S04]  /*3410*/  LDG.E.64.CONSTANT R60, desc[UR4][R22.64+0x330] ;  /* 0x00033004163c7981 */ /* 0x000ea8000c1e9b00 */
[----:B------:R-:W2:Y:S01]  /*3420*/  LDG.E.64.CONSTANT R226, desc[UR4][R22.64+0x2f0] ;  /* 0x0002f00416e27981 */ /* 0x000ea2000c1e9b00 */
[----:B---3--:R-:W-:Y:S02]  /*3430*/  DFMA R56, R174, R122, R56 ;  /* 0x0000007aae38722b */ /* 0x008fe40000000038 */
[-C--:B------:R-:W-:Y:S01]  /*3440*/  DFMA R50, R204, R128.reuse, R50 ;  /* 0x00000080cc32722b */ /* 0x080fe20000000032 */
[----:B------:R-:W3:Y:S01]  /*3450*/  LDG.E.64.CONSTANT R234, desc[UR4][R22.64+0x348] ;  /* 0x0003480416ea7981 */ /* 0x000ee2000c1e9b00 */
[----:B------:R-:W-:-:S03]  /*3460*/  DFMA R54, R186, R128, R54 ;  /* 0x00000080ba36722b */ /* 0x000fc60000000036 */
[----:B------:R-:W3:Y:S01]  /*3470*/  LDG.E.64.CONSTANT R6, desc[UR4][R22.64+0x358] ;  /* 0x0003580416067981 */ /* 0x000ee2000c1e9b00 */
[----:B----4-:R-:W-:Y:S02]  /*3480*/  DFMA R56, R172, R124, R56 ;  /* 0x0000007cac38722b */ /* 0x010fe40000000038 */
[----:B------:R-:W-:Y:S01]  /*3490*/  DFMA R50, R130, UR12, R50 ;  /* 0x0000000c82327c2b */ /* 0x000fe20008000032 */
[----:B------:R-:W-:Y:S02]  /*34a0*/  R2UR UR20, R52 ;  /* 0x00000000341472ca */ /* 0x000fe400000e0000 */
[----:B------:R-:W-:Y:S02]  /*34b0*/  R2UR UR21, R53 ;  /* 0x00000000351572ca */ /* 0x000fe400000e0000 */
[----:B------:R-:W-:Y:S01]  /*34c0*/  R2UR UR24, R42 ;  /* 0x000000002a1872ca */ /* 0x000fe200000e0000 */
[----:B------:R-:W-:Y:S01]  /*34d0*/  DFMA R56, R170, R126, R56 ;  /* 0x0000007eaa38722b */ /* 0x000fe20000000038 */
[----:B------:R-:W-:Y:S01]  /*34e0*/  R2UR UR25, R43 ;  /* 0x000000002b1972ca */ /* 0x000fe200000e0000 */
[----:B------:R-:W-:Y:S01]  /*34f0*/  DFMA R54, R130, UR16, R54 ;  /* 0x0000001082367c2b */ /* 0x000fe20008000036 */
[----:B------:R-:W4:Y:S01]  /*3500*/  LDG.E.64.CONSTANT R52, desc[UR4][R22.64+0x280] ;  /* 0x0002800416347981 */ /* 0x000f22000c1e9b00 */
[----:B------:R-:W-:-:S02]  /*3510*/  DFMA R50, R132, UR14, R50 ;  /* 0x0000000e84327c2b */ /* 0x000fc40008000032 */
[----:B------:R-:W-:Y:S01]  /*3520*/  DFMA R26, R166, R112, RZ ;  /* 0x00000070a61a722b */ /* 0x000fe200000000ff */
[----:B------:R-:W3:Y:S01]  /*3530*/  LDG.E.64.CONSTANT R216, desc[UR4][R22.64+0x298] ;  /* 0x0002980416d87981 */ /* 0x000ee2000c1e9b00 */
[----:B------:R-:W-:Y:S01]  /*3540*/  DFMA R56, R168, R128, R56 ;  /* 0x00000080a838722b */ /* 0x000fe20000000038 */
[----:B------:R-:W-:Y:S02]  /*3550*/  R2UR UR22, R44 ;  /* 0x000000002c1672ca */ /* 0x000fe400000e0000 */
[----:B------:R-:W-:Y:S01]  /*3560*/  R2UR UR23, R45 ;  /* 0x000000002d1772ca */ /* 0x000fe200000e0000 */
[----:B------:R-:W-:Y:S01]  /*3570*/  DFMA R48, R130, UR6, R48 ;  /* 0x0000000682307c2b */ /* 0x000fe20008000030 */
[----:B------:R-:W3:Y:S01]  /*3580*/  LDG.E.64.CONSTANT R240, desc[UR4][R22.64+0x2f8] ;  /* 0x0002f80416f07981 */ /* 0x000ee2000c1e9b00 */
[----:B------:R-:W-:Y:S02]  /*3590*/  DFMA R54, R132, UR18, R54 ;  /* 0x0000001284367c2b */ /* 0x000fe40008000036 */
[----:B------:R-:W-:Y:S01]  /*35a0*/  DFMA R32, R164, R112, RZ ;  /* 0x00000070a420722b */ /* 0x000fe200000000ff */
[----:B------:R-:W3:Y:S01]  /*35b0*/  LDG.E.64.CONSTANT R238, desc[UR4][R22.64+0x350] ;  /* 0x0003500416ee7981 */ /* 0x000ee2000c1e9b00 */
[----:B------:R-:W-:-:S02]  /*35c0*/  DFMA R50, R134, UR20, R50 ;  /* 0x0000001486327c2b */ /* 0x000fc40008000032 */
[----:B------:R-:W-:Y:S01]  /*35d0*/  DFMA R26, R162, R114, R26 ;  /* 0x00000072a21a722b */ /* 0x000fe2000000001a */
[----:B0-----:R-:W3:Y:S01]  /*35e0*/  LDG.E.64.CONSTANT R44, desc[UR4][R232.64+0x360] ;  /* 0x00036004e82c7981 */ /* 0x001ee2000c1e9b00 */
[----:B------:R-:W-:-:S03]  /*35f0*/  DFMA R30, R130, UR24, R56 ;  /* 0x00000018821e7c2b */ /* 0x000fc60008000038 */
[----:B------:R-:W3:Y:S01]  /*3600*/  LDG.E.64.CONSTANT R56, desc[UR4][R22.64+0x2d8] ;  /* 0x0002d80416387981 */ /* 0x000ee2000c1e9b00 */
[----:B------:R-:W-:Y:S02]  /*3610*/  DFMA R48, R132, UR8, R48 ;  /* 0x0000000884307c2b */ /* 0x000fe40008000030 */
[----:B------:R-:W-:Y:S01]  /*3620*/  DFMA R54, R134, UR22, R54 ;  /* 0x0000001686367c2b */ /* 0x000fe20008000036 */
[----:B------:R-:W3:Y:S01]  /*3630*/  LDG.E.64.CONSTANT R42, desc[UR4][R232.64+0x3c0] ;  /* 0x0003c004e82a7981 */ /* 0x000ee2000c1e9b00 */
[----:B------:R-:W-:Y:S02]  /*3640*/  DFMA R32, R160, R114, R32 ;  /* 0x00000072a020722b */ /* 0x000fe40000000020 */
[----:B------:R-:W-:Y:S01]  /*3650*/  DFMA R26, R158, R116, R26 ;  /* 0x000000749e1a722b */ /* 0x000fe2000000001a */
[----:B------:R-:W-:Y:S01]  /*3660*/  R2UR UR26, R38 ;  /* 0x00000000261a72ca */ /* 0x000fe200000e0000 */
[----:B------:R-:W-:Y:S01]  /*3670*/  DMUL R80, R50, R80 ;  /* 0x0000005032507228 */ /* 0x000fe20000000000 */
[----:B------:R-:W-:Y:S01]  /*3680*/  R2UR UR27, R39 ;  /* 0x00000000271b72ca */ /* 0x000fe200000e0000 */
[----:B------:R-:W3:Y:S01]  /*3690*/  LDG.E.64.CONSTANT R50, desc[UR4][R22.64+0x2e0] ;  /* 0x0002e00416327981 */ /* 0x000ee2000c1e9b00 */
[----:B------:R-:W-:-:S02]  /*36a0*/  DFMA R48, R134, UR10, R48 ;  /* 0x0000000a86307c2b */ /* 0x000fc40008000030 */
[----:B------:R-:W-:Y:S01]  /*36b0*/  DMUL R78, R54, R78 ;  /* 0x0000004e364e7228 */ /* 0x000fe20000000000 */
[----:B------:R-:W-:Y:S01]  /*36c0*/  CS2R R14, SRZ ;  /* 0x00000000000e7805 */ /* 0x000fe2000001ff00 */
[----:B------:R-:W-:Y:S01]  /*36d0*/  DFMA R32, R156, R116, R32 ;  /* 0x000000749c20722b */ /* 0x000fe20000000020 */
[----:B------:R-:W3:Y:S01]  /*36e0*/  LDG.E.64.CONSTANT R54, desc[UR4][R22.64+0x338] ;  /* 0x0003380416367981 */ /* 0x000ee2000c1e9b00 */
[----:B------:R-:W-:Y:S01]  /*36f0*/  DFMA R26, R154, R118, R26 ;  /* 0x000000769a1a722b */ /* 0x000fe2000000001a */
[----:B------:R-:W-:Y:S02]  /*3700*/  CS2R R12, SRZ ;  /* 0x00000000000c7805 */ /* 0x000fe4000001ff00 */
[----:B------:R-:W3:Y:S01]  /*3710*/  LDG.E.64.CONSTANT R38, desc[UR4][R232.64+0x368] ;  /* 0x00036804e8267981 */ /* 0x000ee2000c1e9b00 */
[----:B------:R-:W-:Y:S02]  /*3720*/  R2UR UR28, R40 ;  /* 0x00000000281c72ca */ /* 0x000fe400000e0000 */
[----:B------:R-:W-:Y:S01]  /*3730*/  R2UR UR29, R41 ;  /* 0x00000000291d72ca */ /* 0x000fe200000e0000 */
[----:B------:R-:W-:Y:S01]  /*3740*/  DFMA R30, R132, UR26, R30 ;  /* 0x0000001a841e7c2b */ /* 0x000fe2000800001e */
[----:B------:R-:W3:Y:S01]  /*3750*/  LDG.E.64.CONSTANT R40, desc[UR4][R232.64+0x420] ;  /* 0x00042004e8287981 */ /* 0x000ee2000c1e9b00 */
[----:B------:R-:W-:-:S03]  /*3760*/  DMUL R88, R48, R88 ;  /* 0x0000005830587228 */ /* 0x000fc60000000000 */
[----:B------:R0:W3:Y:S01]  /*3770*/  LDG.E.64.CONSTANT R48, desc[UR4][R22.64+0x340] ;  /* 0x0003400416307981 */ /* 0x0000e2000c1e9b00 */
[----:B------:R-:W-:-:S03]  /*3780*/  DFMA R26, R150, R120, R26 ;  /* 0x00000078961a722b */ /* 0x000fc6000000001a */
[----:B------:R-:W3:Y:S01]  /*3790*/  LDG.E.64.CONSTANT R36, desc[UR4][R232.64+0x3c8] ;  /* 0x0003c804e8247981 */ /* 0x000ee2000c1e9b00 */
[----:B------:R-:W-:-:S03]  /*37a0*/  R2UR UR30, R24 ;  /* 0x00000000181e72ca */ /* 0x000fc600000e0000 */
[----:B------:R-:W3:Y:S01]  /*37b0*/  @!P0 LDG.E.64.CONSTANT R14, desc[UR4][R28.64+0x20] ;  /* 0x000020041c0e8981 */ /* 0x000ee2000c1e9b00 */
[----:B0-----:R-:W-:Y:S01]  /*37c0*/  DFMA R22, R152, R118, R32 ;  /* 0x000000769816722b */ /* 0x001fe20000000020 */
[----:B------:R-:W-:Y:S01]  /*37d0*/  R2UR UR31, R25 ;  /* 0x00000000191f72ca */ /* 0x000fe200000e0000 */
[----:B------:R-:W-:Y:S01]  /*37e0*/  DFMA R30, R134, UR28, R30 ;  /* 0x0000001c861e7c2b */ /* 0x000fe2000800001e */
[----:B------:R-:W3:Y:S01]  /*37f0*/  @!P0 LDG.E.64.CONSTANT R12, desc[UR4][R28.64+0x28] ;  /* 0x000028041c0c8981 */ /* 0x000ee2000c1e9b00 */
[----:B------:R-:W-:Y:S02]  /*3800*/  CS2R R214, SRZ ;  /* 0x0000000000d67805 */ /* 0x000fe4000001ff00 */
[----:B------:R-:W-:Y:S02]  /*3810*/  CS2R R212, SRZ ;  /* 0x0000000000d47805 */ /* 0x000fe4000001ff00 */
[----:B------:R-:W-:Y:S01]  /*3820*/  CS2R R210, SRZ ;  /* 0x0000000000d27805 */ /* 0x000fe2000001ff00 */
[----:B------:R-:W3:Y:S01]  /*3830*/  LDG.E.64.CONSTANT R34, desc[UR4][R232.64+0x428] ;  /* 0x00042804e8227981 */ /* 0x000ee2000c1e9b00 */
[----:B------:R-:W-:-:S02]  /*3840*/  DFMA R24, R148, R120, R22 ;  /* 0x000000789418722b */ /* 0x000fc40000000016 */
[----:B------:R-:W-:Y:S01]  /*3850*/  DFMA R22, R146, R122, R26 ;  /* 0x0000007a9216722b */ /* 0x000fe2000000001a */
[----:B------:R-:W-:Y:S01]  /*3860*/  R2UR UR36, R18 ;  /* 0x00000000122472ca */ /* 0x000fe200000e0000 */
[----:B------:R-:W3:Y:S01]  /*3870*/  @!P0 LDG.E.64.CONSTANT R214, desc[UR4][R28.64+0x30] ;  /* 0x000030041cd68981 */ /* 0x000ee2000c1e9b00 */
[----:B------:R-:W-:-:S03]  /*3880*/  R2UR UR37, R19 ;  /* 0x00000000132572ca */ /* 0x000fc600000e0000 */
[----:B------:R-:W3:Y:S02]  /*3890*/  @!P0 LDG.E.64.CONSTANT R212, desc[UR4][R28.64+0x38] ;  /* 0x000038041cd48981 */ /* 0x000ee4000c1e9b00 */
[----:B------:R-:W-:Y:S02]  /*38a0*/  DFMA R18, R142, R124, R22 ;  /* 0x0000007c8e12722b */ /* 0x000fe40000000016 */
[----:B------:R-:W3:Y:S01]  /*38b0*/  @!P0 LDG.E.64.CONSTANT R210, desc[UR4][R28.64+0x40] ;  /* 0x000040041cd28981 */ /* 0x000ee2000c1e9b00 */
[----:B------:R-:W-:-:S03]  /*38c0*/  DMUL R46, R30, R46 ;  /* 0x0000002e1e2e7228 */ /* 0x000fc60000000000 */
[----:B------:R-:W3:Y:S04]  /*38d0*/  LDG.E.64.CONSTANT R32, desc[UR4][R232.64+0x370] ;  /* 0x00037004e8207981 */ /* 0x000ee8000c1e9b00 */
[----:B------:R-:W3:Y:S04]  /*38e0*/  LDG.E.64.CONSTANT R30, desc[UR4][R232.64+0x3d0] ;  /* 0x0003d004e81e7981 */ /* 0x000ee8000c1e9b00 */
[----:B------:R-:W3:Y:S01]  /*38f0*/  LDG.E.64.CONSTANT R28, desc[UR4][R232.64+0x430] ;  /* 0x00043004e81c7981 */ /* 0x000ee2000c1e9b00 */
[----:B------:R-:W-:Y:S01]  /*3900*/  DFMA R18, R138, R126, R18 ;  /* 0x0000007e8a12722b */ /* 0x000fe20000000012 */
[----:B------:R-:W-:-:S02]  /*3910*/  R2UR UR32, R8 ;  /* 0x00000000082072ca */ /* 0x000fc400000e0000 */
[----:B------:R-:W-:Y:S01]  /*3920*/  R2UR UR33, R9 ;  /* 0x00000000092172ca */ /* 0x000fe200000e0000 */
[----:B------:R-:W-:Y:S01]  /*3930*/  DFMA R8, R144, R122, R24 ;  /* 0x0000007a9008722b */ /* 0x000fe20000000018 */
[----:B------:R-:W3:Y:S03]  /*3940*/  LDG.E.64.CONSTANT R26, desc[UR4][R232.64+0x378] ;  /* 0x00037804e81a7981 */ /* 0x000ee6000c1e9b00 */
[----:B------:R-:W-:Y:S01]  /*3950*/  DFMA R18, R110, R128, R18 ;  /* 0x000000806e12722b */ /* 0x000fe20000000012 */
[----:B------:R-:W3:Y:S04]  /*3960*/  LDG.E.64.CONSTANT R24, desc[UR4][R232.64+0x3d8] ;  /* 0x0003d804e8187981 */ /* 0x000ee8000c1e9b00 */
[----:B------:R-:W3:Y:S01]  /*3970*/  LDG.E.64.CONSTANT R22, desc[UR4][R232.64+0x438] ;  /* 0x00043804e8167981 */ /* 0x000ee2000c1e9b00 */
[----:B------:R-:W-:-:S02]  /*3980*/  R2UR UR40, R10 ;  /* 0x000000000a2872ca */ /* 0x000fc400000e0000 */
[----:B------:R-:W-:Y:S01]  /*3990*/  R2UR UR41, R11 ;  /* 0x000000000b2972ca */ /* 0x000fe200000e0000 */
[----:B------:R-:W-:Y:S01]  /*39a0*/  DFMA R10, R130, UR30, R18 ;  /* 0x0000001e820a7c2b */ /* 0x000fe20008000012 */
[----:B------:R-:W-:Y:S01]  /*39b0*/  R2UR UR34, R20 ;  /* 0x00000000142272ca */ /* 0x000fe200000e0000 */
[----:B------:R-:W3:Y:S01]  /*39c0*/  LDG.E.64.CONSTANT R18, desc[UR4][R232.64+0x3e0] ;  /* 0x0003e004e8127981 */ /* 0x000ee2000c1e9b00 */
[----:B------:R-:W-:Y:S02]  /*39d0*/  R2UR UR35, R21 ;  /* 0x00000000152372ca */ /* 0x000fe400000e0000 */
[----:B------:R-:W-:Y:S01]  /*39e0*/  R2UR UR38, R16 ;  /* 0x00000000102672ca */ /* 0x000fe200000e0000 */
[----:B------:R-:W3:Y:S01]  /*39f0*/  LDG.E.64.CONSTANT R20, desc[UR4][R232.64+0x380] ;  /* 0x00038004e8147981 */ /* 0x000ee2000c1e9b00 */
[----:B------:R-:W-:-:S03]  /*3a00*/  R2UR UR39, R17 ;  /* 0x00000000112772ca */ /* 0x000fc600000e0000 */
[----:B------:R-:W3:Y:S04]  /*3a10*/  LDG.E.64.CONSTANT R16, desc[UR4][R232.64+0x440] ;  /* 0x00044004e8107981 */ /* 0x000ee8000c1e9b00 */
[----:B------:R-:W3:Y:S01]  /*3a20*/  LDG.E.64.CONSTANT R242, desc[UR4][R232.64+0x3a8] ;  /* 0x0003a804e8f27981 */ /* 0x000ee2000c1e9b00 */
[----:B------:R-:W-:Y:S02]  /*3a30*/  R2UR UR46, R218 ;  /* 0x00000000da2e72ca */ /* 0x000fe400000e0000 */
[----:B------:R-:W-:Y:S01]  /*3a40*/  R2UR UR47, R219 ;  /* 0x00000000db2f72ca */ /* 0x000fe200000e0000 */
[----:B------:R-:W-:Y:S01]  /*3a50*/  DFMA R218, R106, R112, RZ ;  /* 0x000000706ada722b */ /* 0x000fe200000000ff */
[----:B------:R-:W-:Y:S01]  /*3a60*/  PRMT R5, R3, 0x9910, RZ ;  /* 0x0000991003057816 */ /* 0x000fe200000000ff */
[----:B------:R-:W-:Y:S01]  /*3a70*/  UMOV UR64, 0xc90 ;  /* 0x00000c9000407882 */ /* 0x000fe20000000000 */
[----:B------:R-:W3:Y:S05]  /*3a80*/  LDG.E.64.CONSTANT R244, desc[UR4][R232.64+0x478] ;  /* 0x00047804e8f47981 */ /* 0x000eea000c1e9b00 */
[----:B------:R-:W-:-:S02]  /*3a90*/  DFMA R218, R100, R114, R218 ;  /* 0x0000007264da722b */ /* 0x000fc400000000da */
[----:B------:R-:W-:-:S06]  /*3aa0*/  DFMA R222, R102, R112, RZ ;  /* 0x0000007066de722b */ /* 0x000fcc00000000ff */
[----:B------:R-:W-:Y:S02]  /*3ab0*/  DFMA R218, R94, R116, R218 ;  /* 0x000000745eda722b */ /* 0x000fe400000000da */
[----:B------:R-:W-:-:S06]  /*3ac0*/  DFMA R222, R96, R114, R222 ;  /* 0x0000007260de722b */ /* 0x000fcc00000000de */
[----:B------:R-:W-:Y:S02]  /*3ad0*/  DFMA R218, R86, R118, R218 ;  /* 0x0000007656da722b */ /* 0x000fe400000000da */
[----:B------:R-:W-:-:S06]  /*3ae0*/  DFMA R222, R90, R116, R222 ;  /* 0x000000745ade722b */ /* 0x000fcc00000000de */
[----:B------:R-:W-:Y:S01]  /*3af0*/  DFMA R218, R76, R120, R218 ;  /* 0x000000784cda722b */ /* 0x000fe200000000da */
[----:B------:R-:W-:Y:S02]  /*3b00*/  R2UR UR44, R220 ;  /* 0x00000000dc2c72ca */ /* 0x000fe400000e0000 */
[----:B------:R-:W-:Y:S01]  /*3b10*/  R2UR UR45, R221 ;  /* 0x00000000dd2d72ca */ /* 0x000fe200000e0000 */
[----:B------:R-:W-:-:S08]  /*3b20*/  DFMA R220, R104, R112, RZ ;  /* 0x0000007068dc722b */ /* 0x000fd000000000ff */
[----:B------:R-:W-:-:S08]  /*3b30*/  DFMA R220, R98, R114, R220 ;  /* 0x0000007262dc722b */ /* 0x000fd000000000dc */
[----:B------:R-:W-:-:S08]  /*3b40*/  DFMA R220, R92, R116, R220 ;  /* 0x000000745cdc722b */ /* 0x000fd000000000dc */
[-C--:B------:R-:W-:Y:S02]  /*3b50*/  DFMA R220, R84, R118.reuse, R220 ;  /* 0x0000007654dc722b */ /* 0x080fe400000000dc */
[----:B------:R-:W-:-:S06]  /*3b60*/  DFMA R222, R82, R118, R222 ;  /* 0x0000007652de722b */ /* 0x000fcc00000000de */
[----:B------:R-:W-:Y:S02]  /*3b70*/  DFMA R220, R74, R120, R220 ;  /* 0x000000784adc722b */ /* 0x000fe400000000dc */
[----:B------:R-:W-:Y:S02]  /*3b80*/  DFMA R8, R140, R124, R8 ;  /* 0x0000007c8c08722b */ /* 0x000fe40000000008 */
[----:B------:R-:W-:-:S04]  /*3b90*/  DFMA R218, R70, R122, R218 ;  /* 0x0000007a46da722b */ /* 0x000fc800000000da */
[----:B------:R-:W-:Y:S02]  /*3ba0*/  DFMA R220, R68, R122, R220 ;  /* 0x0000007a44dc722b */ /* 0x000fe400000000dc */
[----:B------:R-:W-:Y:S02]  /*3bb0*/  DFMA R222, R72, R120, R222 ;  /* 0x0000007848de722b */ /* 0x000fe400000000de */
[----:B------:R-:W-:Y:S02]  /*3bc0*/  DFMA R8, R136, R126, R8 ;  /* 0x0000007e8808722b */ /* 0x000fe40000000008 */
[-C--:B------:R-:W-:Y:S02]  /*3bd0*/  DFMA R218, R64, R124.reuse, R218 ;  /* 0x0000007c40da722b */ /* 0x080fe400000000da */
[----:B------:R-:W-:Y:S02]  /*3be0*/  DFMA R220, R62, R124, R220 ;  /* 0x0000007c3edc722b */ /* 0x000fe400000000dc */
[----:B------:R-:W-:-:S02]  /*3bf0*/  DFMA R222, R66, R122, R222 ;  /* 0x0000007a42de722b */ /* 0x000fc400000000de */
[----:B------:R-:W-:Y:S02]  /*3c00*/  DFMA R8, R108, R128, R8 ;  /* 0x000000806c08722b */ /* 0x000fe40000000008 */
[----:B------:R-:W-:Y:S01]  /*3c10*/  DFMA R218, R58, R126, R218 ;  /* 0x0000007e3ada722b */ /* 0x000fe200000000da */
[----:B------:R-:W-:Y:S02]  /*3c20*/  R2UR UR50, R224 ;  /* 0x00000000e03272ca */ /* 0x000fe400000e0000 */
[----:B------:R-:W-:Y:S01]  /*3c30*/  R2UR UR51, R225 ;  /* 0x00000000e13372ca */ /* 0x000fe200000e0000 */
[----:B--2---:R-:W-:Y:S02]  /*3c40*/  DFMA R222, R60, R124, R222 ;  /* 0x0000007c3cde722b */ /* 0x004fe400000000de */
[----:B------:R-:W-:Y:S02]  /*3c50*/  DFMA R8, R130, UR36, R8 ;  /* 0x0000002482087c2b */ /* 0x000fe40008000008 */
[----:B----4-:R-:W-:-:S02]  /*3c60*/  DFMA R218, R52, R128, R218 ;  /* 0x0000008034da722b */ /* 0x010fc400000000da */
[----:B---3--:R-:W-:Y:S01]  /*3c70*/  DFMA R220, R56, R126, R220 ;  /* 0x0000007e38dc722b */ /* 0x008fe200000000dc */
[----:B------:R-:W-:Y:S02]  /*3c80*/  R2UR UR52, R226 ;  /* 0x00000000e23472ca */ /* 0x000fe400000e0000 */
[----:B------:R-:W-:-:S05]  /*3c90*/  R2UR UR53, R227 ;  /* 0x00000000e33572ca */ /* 0x000fca00000e0000 */
[----:B------:R-:W-:Y:S01]  /*3ca0*/  DFMA R220, R50, R128, R220 ;  /* 0x0000008032dc722b */ /* 0x000fe200000000dc */
[----:B------:R-:W-:Y:S01]  /*3cb0*/  R2UR UR54, R234 ;  /* 0x00000000ea3672ca */ /* 0x000fe200000e0000 */
[C---:B------:R-:W-:Y:S01]  /*3cc0*/  DFMA R10, R132.reuse, UR32, R10 ;  /* 0x00000020840a7c2b */ /* 0x040fe2000800000a */
[----:B------:R-:W-:Y:S01]  /*3cd0*/  R2UR UR55, R235 ;  /* 0x00000000eb3772ca */ /* 0x000fe200000e0000 */
[----:B------:R-:W-:Y:S02]  /*3ce0*/  DFMA R8, R132, UR38, R8 ;  /* 0x0000002684087c2b */ /* 0x000fe40008000008 */
[----:B------:R-:W-:Y:S02]  /*3cf0*/  DFMA R222, R54, R126, R222 ;  /* 0x0000007e36de722b */ /* 0x000fe400000000de */
[C---:B------:R-:W-:Y:S02]  /*3d00*/  DFMA R218, R130.reuse, UR44, R218 ;  /* 0x0000002c82da7c2b */ /* 0x040fe400080000da */
[----:B------:R-:W-:Y:S01]  /*3d10*/  DFMA R220, R130, UR50, R220 ;  /* 0x0000003282dc7c2b */ /* 0x000fe200080000dc */
[----:B------:R-:W-:-:S02]  /*3d20*/  R2UR UR48, R216 ;  /* 0x00000000d83072ca */ /* 0x000fc400000e0000 */
[----:B------:R-:W-:Y:S02]  /*3d30*/  R2UR UR49, R217 ;  /* 0x00000000d93172ca */ /* 0x000fe400000e0000 */
[----:B------:R-:W-:Y:S02]  /*3d40*/  R2UR UR58, R240 ;  /* 0x00000000f03a72ca */ /* 0x000fe400000e0000 */
[----:B------:R-:W-:Y:S01]  /*3d50*/  R2UR UR59, R241 ;  /* 0x00000000f13b72ca */ /* 0x000fe200000e0000 */
[----:B------:R-:W-:Y:S01]  /*3d60*/  DFMA R10, R134, UR34, R10 ;  /* 0x00000022860a7c2b */ /* 0x000fe2000800000a */
[----:B------:R-:W-:Y:S01]  /*3d70*/  R2UR UR56, R238 ;  /* 0x00000000ee3872ca */ /* 0x000fe200000e0000 */
[----:B------:R-:W-:Y:S01]  /*3d80*/  DFMA R222, R48, R128, R222 ;  /* 0x0000008030de722b */ /* 0x000fe200000000de */
[----:B------:R-:W-:Y:S01]  /*3d90*/  R2UR UR57, R239 ;  /* 0x00000000ef3972ca */ /* 0x000fe200000e0000 */
[----:B------:R-:W-:Y:S01]  /*3da0*/  DFMA R8, R134, UR40, R8 ;  /* 0x0000002886087c2b */ /* 0x000fe20008000008 */
[----:B------:R-:W-:Y:S01]  /*3db0*/  R2UR UR42, R6 ;  /* 0x00000000062a72ca */ /* 0x000fe200000e0000 */
[-C--:B------:R-:W-:Y:S01]  /*3dc0*/  DFMA R226, R44, R112.reuse, RZ ;  /* 0x000000702ce2722b */ /* 0x080fe200000000ff */
[----:B------:R-:W-:Y:S01]  /*3dd0*/  R2UR UR43, R7 ;  /* 0x00000000072b72ca */ /* 0x000fe200000e0000 */
[----:B------:R-:W-:Y:S01]  /*3de0*/  DFMA R216, R42, R112, RZ ;  /* 0x000000702ad8722b */ /* 0x000fe200000000ff */
[----:B------:R-:W2:Y:S01]  /*3df0*/  LDG.E.64.CONSTANT R6, desc[UR4][R232.64+0x448] ;  /* 0x00044804e8067981 */ /* 0x000ea2000c1e9b00 */
[----:B------:R-:W-:-:S02]  /*3e00*/  DFMA R218, R132, UR46, R218 ;  /* 0x0000002e84da7c2b */ /* 0x000fc400080000da */
[----:B------:R-:W-:Y:S01]  /*3e10*/  DFMA R220, R132, UR52, R220 ;  /* 0x0000003484dc7c2b */ /* 0x000fe200080000dc */
[----:B------:R-:W-:Y:S01]  /*3e20*/  IMAD R5, R5, 0xc, RZ ;  /* 0x0000000c05057824 */ /* 0x000fe200078e02ff */
[----:B------:R-:W-:Y:S01]  /*3e30*/  DFMA R224, R40, R112, RZ ;  /* 0x0000007028e0722b */ /* 0x000fe200000000ff */
[----:B------:R-:W3:Y:S01]  /*3e40*/  LDG.E.64.CONSTANT R238, desc[UR4][R232.64+0x408] ;  /* 0x00040804e8ee7981 */ /* 0x000ee2000c1e9b00 */
[----:B------:R-:W-:Y:S02]  /*3e50*/  DFMA R222, R130, UR54, R222 ;  /* 0x0000003682de7c2b */ /* 0x000fe400080000de */
[-C--:B------:R-:W-:Y:S01]  /*3e60*/  DFMA R112, R38, R114.reuse, R226 ;  /* 0x000000722670722b */ /* 0x080fe200000000e2 */
[----:B------:R-:W4:Y:S01]  /*3e70*/  LDG.E.64.CONSTANT R240, desc[UR4][R232.64+0x468] ;  /* 0x00046804e8f07981 */ /* 0x000f22000c1e9b00 */
[----:B------:R-:W-:Y:S02]  /*3e80*/  DFMA R216, R36, R114, R216 ;  /* 0x0000007224d8722b */ /* 0x000fe400000000d8 */
[C---:B------:R-:W-:Y:S01]  /*3e90*/  DFMA R218, R134.reuse, UR48, R218 ;  /* 0x0000003086da7c2b */ /* 0x040fe200080000da */
[----:B------:R-:W3:Y:S01]  /*3ea0*/  LDG.E.64.CONSTANT R226, desc[UR4][R232.64+0x460] ;  /* 0x00046004e8e27981 */ /* 0x000ee2000c1e9b00 */
[----:B------:R-:W-:-:S02]  /*3eb0*/  DFMA R220, R134, UR58, R220 ;  /* 0x0000003a86dc7c2b */ /* 0x000fc400080000dc */
[----:B------:R-:W-:Y:S02]  /*3ec0*/  DMUL R14, R10, R14 ;  /* 0x0000000e0a0e7228 */ /* 0x000fe40000000000 */
[----:B------:R-:W-:Y:S01]  /*3ed0*/  DMUL R12, R8, R12 ;  /* 0x0000000c080c7228 */ /* 0x000fe20000000000 */
[----:B------:R-:W4:Y:S01]  /*3ee0*/  LDG.E.64.CONSTANT R10, desc[UR4][R232.64+0x388] ;  /* 0x00038804e80a7981 */ /* 0x000f22000c1e9b00 */
[----:B------:R-:W-:-:S03]  /*3ef0*/  DFMA R114, R34, R114, R224 ;  /* 0x000000722272722b */ /* 0x000fc600000000e0 */
[----:B------:R-:W3:Y:S01]  /*3f00*/  LDG.E.64.CONSTANT R8, desc[UR4][R232.64+0x3e8] ;  /* 0x0003e804e8087981 */ /* 0x000ee2000c1e9b00 */
[----:B------:R-:W-:Y:S02]  /*3f10*/  DFMA R222, R132, UR56, R222 ;  /* 0x0000003884de7c2b */ /* 0x000fe400080000de */
[----:B------:R-:W-:Y:S01]  /*3f20*/  DMUL R212, R220, R212 ;  /* 0x000000d4dcd47228 */ /* 0x000fe20000000000 */
[----:B------:R-:W3:Y:S01]  /*3f30*/  LDG.E.64.CONSTANT R224, desc[UR4][R232.64+0x400] ;  /* 0x00040004e8e07981 */ /* 0x000ee2000c1e9b00 */
[----:B------:R-:W-:Y:S02]  /*3f40*/  DMUL R214, R218, R214 ;  /* 0x000000d6dad67228 */ /* 0x000fe40000000000 */
[-C--:B------:R-:W-:Y:S01]  /*3f50*/  DFMA R112, R32, R116.reuse, R112 ;  /* 0x000000742070722b */ /* 0x080fe20000000070 */
[----:B------:R-:W3:Y:S01]  /*3f60*/  LDG.E.64.CONSTANT R218, desc[UR4][R232.64+0x390] ;  /* 0x00039004e8da7981 */ /* 0x000ee2000c1e9b00 */
[-C--:B------:R-:W-:Y:S02]  /*3f70*/  DFMA R220, R30, R116.reuse, R216 ;  /* 0x000000741edc722b */ /* 0x080fe400000000d8 */
[----:B------:R-:W-:Y:S01]  /*3f80*/  DFMA R234, R28, R116, R114 ;  /* 0x000000741cea722b */ /* 0x000fe20000000072 */
[----:B------:R-:W3:Y:S04]  /*3f90*/  LDG.E.64.CONSTANT R216, desc[UR4][R232.64+0x3f0] ;  /* 0x0003f004e8d87981 */ /* 0x000ee8000c1e9b00 */
[----:B------:R-:W3:Y:S01]  /*3fa0*/  LDG.E.64.CONSTANT R116, desc[UR4][R232.64+0x450] ;  /* 0x00045004e8747981 */ /* 0x000ee2000c1e9b00 */
[----:B------:R-:W-:-:S02]  /*3fb0*/  DFMA R222, R134, UR42, R222 ;  /* 0x0000002a86de7c2b */ /* 0x000fc400080000de */
[-C--:B------:R-:W-:Y:S02]  /*3fc0*/  DFMA R112, R26, R118.reuse, R112 ;  /* 0x000000761a70722b */ /* 0x080fe40000000070 */
[----:B------:R-:W-:Y:S01]  /*3fd0*/  DFMA R114, R24, R118, R220 ;  /* 0x000000761872722b */ /* 0x000fe200000000dc */
[----:B------:R-:W3:Y:S03]  /*3fe0*/  LDG.E.64.CONSTANT R220, desc[UR4][R232.64+0x3f8] ;  /* 0x0003f804e8dc7981 */ /* 0x000ee6000c1e9b00 */
[----:B------:R-:W-:Y:S02]  /*3ff0*/  DMUL R210, R222, R210 ;  /* 0x000000d2ded27228 */ /* 0x000fe40000000000 */
[----:B------:R-:W-:Y:S01]  /*4000*/  DFMA R234, R22, R118, R234 ;  /* 0x0000007616ea722b */ /* 0x000fe200000000ea */
[----:B------:R-:W3:Y:S04]  /*4010*/  LDG.E.64.CONSTANT R222, desc[UR4][R232.64+0x398] ;  /* 0x00039804e8de7981 */ /* 0x000ee8000c1e9b00 */
[----:B------:R-:W3:Y:S01]  /*4020*/  LDG.E.64.CONSTANT R118, desc[UR4][R232.64+0x458] ;  /* 0x00045804e8767981 */ /* 0x000ee2000c1e9b00 */
[----:B------:R-:W-:-:S02]  /*4030*/  DFMA R114, R18, R120, R114 ;  /* 0x000000781272722b */ /* 0x000fc40000000072 */
[-C--:B------:R-:W-:Y:S02]  /*4040*/  DFMA R112, R20, R120.reuse, R112 ;  /* 0x000000781470722b */ /* 0x080fe40000000070 */
[----:B------:R-:W-:Y:S01]  /*4050*/  DFMA R234, R16, R120, R234 ;  /* 0x0000007810ea722b */ /* 0x000fe200000000ea */
[----:B------:R-:W3:Y:S01]  /*4060*/  LDG.E.64.CONSTANT R120, desc[UR4][R232.64+0x3a0] ;  /* 0x0003a004e8787981 */ /* 0x000ee2000c1e9b00 */
[----:B------:R-:W-:Y:S01]  /*4070*/  IMAD.MOV R5, RZ, RZ, -R5 ;  /* 0x000000ffff057224 */ /* 0x000fe200078e0a05 */
[----:B------:R-:W-:Y:S02]  /*4080*/  R2UR UR60, R242 ;  /* 0x00000000f23c72ca */ /* 0x000fe400000e0000 */
[----:B------:R-:W-:Y:S02]  /*4090*/  R2UR UR61, R243 ;  /* 0x00000000f33d72ca */ /* 0x000fe400000e0000 */
[----:B------:R-:W-:Y:S01]  /*40a0*/  PRMT R5, R5, 0x7710, RZ ;  /* 0x0000771005057816 */ /* 0x000fe200000000ff */
[----:B------:R-:W3:Y:S04]  /*40b0*/  LDG.E.64.CONSTANT R242, desc[UR4][R232.64+0x3b0] ;  /* 0x0003b004e8f27981 */ /* 0x000ee8000c1e9b00 */
[----:B------:R-:W-:-:S02]  /*40c0*/  IMAD.IADD R5, R5, 0x1, R236 ;  /* 0x0000000105057824 */ /* 0x000fc400078e02ec */
[----:B------:R-:W3:Y:S03]  /*40d0*/  LDG.E.64.CONSTANT R236, desc[UR4][R232.64+0x3b8] ;  /* 0x0003b804e8ec7981 */ /* 0x000ee6000c1e9b00 */
[----:B------:R-:W-:-:S05]  /*40e0*/  PRMT R5, R3, 0x5410, R5 ;  /* 0x0000541003057816 */ /* 0x000fca0000000005 */
[----:B------:R-:W-:-:S04]  /*40f0*/  IDP.2A.LO.U16.U8 R5, R5, UR64, RZ ;  /* 0x0000004005057c26 */ /* 0x000fc800080010ff */
[----:B------:R-:W-:Y:S01]  /*4100*/  IMAD R5, R4, 0x6c0, R5 ;  /* 0x000006c004057824 */ /* 0x000fe200078e0205 */
[-C--:B--2---:R-:W-:Y:S02]  /*4110*/  DFMA R234, R6, R122.reuse, R234 ;  /* 0x0000007a06ea722b */ /* 0x084fe400000000ea */
[-C--:B----4-:R-:W-:Y:S02]  /*4120*/  DFMA R112, R10, R122.reuse, R112 ;  /* 0x0000007a0a70722b */ /* 0x090fe40000000070 */
[----:B---3--:R-:W-:-:S06]  /*4130*/  DFMA R114, R8, R122, R114 ;  /* 0x0000007a0872722b */ /* 0x008fcc0000000072 */
[-C--:B------:R-:W-:Y:S02]  /*4140*/  DFMA R112, R218, R124.reuse, R112 ;  /* 0x0000007cda70722b */ /* 0x080fe40000000070 */
[-C--:B------:R-:W-:Y:S02]  /*4150*/  DFMA R114, R216, R124.reuse, R114 ;  /* 0x0000007cd872722b */ /* 0x080fe40000000072 */
[----:B------:R-:W-:Y:S01]  /*4160*/  DFMA R234, R116, R124, R234 ;  /* 0x0000007c74ea722b */ /* 0x000fe200000000ea */
[----:B------:R-:W0:Y:S03]  /*4170*/  LDC.64 R124, c[0x0][0x388] ;  /* 0x0000e200ff7c7b82 */ /* 0x000e260000000a00 */
[-C--:B------:R-:W-:Y:S02]  /*4180*/  DFMA R122, R222, R126.reuse, R112 ;  /* 0x0000007ede7a722b */ /* 0x080fe40000000070 */
[----:B------:R-:W-:-:S02]  /*4190*/  DFMA R112, R220, R126, R114 ;  /* 0x0000007edc70722b */ /* 0x000fc40000000072 */
[----:B------:R-:W-:Y:S01]  /*41a0*/  DFMA R234, R118, R126, R234 ;  /* 0x0000007e76ea722b */ /* 0x000fe200000000ea */
[----:B------:R-:W-:-:S05]  /*41b0*/  CS2R R126, SRZ ;  /* 0x00000000007e7805 */ /* 0x000fca000001ff00 */
[-C--:B------:R-:W-:Y:S02]  /*41c0*/  DFMA R112, R224, R128.reuse, R112 ;  /* 0x00000080e070722b */ /* 0x080fe40000000070 */
[-C--:B------:R-:W-:Y:S02]  /*41d0*/  DFMA R114, R120, R128.reuse, R122 ;  /* 0x000000807872722b */ /* 0x080fe4000000007a */
[----:B------:R-:W-:Y:S01]  /*41e0*/  DFMA R128, R226, R128, R234 ;  /* 0x00000080e280722b */ /* 0x000fe200000000ea */
[----:B------:R-:W-:Y:S01]  /*41f0*/  CS2R R122, SRZ ;  /* 0x00000000007a7805 */ /* 0x000fe2000001ff00 */
[----:B0-----:R-:W-:Y:S01]  /*4200*/  IMAD.WIDE R234, R5, 0x8, R124 ;  /* 0x0000000805ea7825 */ /* 0x001fe200078e027c */
[----:B------:R-:W-:-:S04]  /*4210*/  CS2R R124, SRZ ;  /* 0x00000000007c7805 */ /* 0x000fc8000001ff00 */
[----:B------:R-:W2:Y:S04]  /*4220*/  @!P0 LDG.E.64.CONSTANT R122, desc[UR4][R234.64+0x50] ;  /* 0x00005004ea7a8981 */ /* 0x000ea8000c1e9b00 */
[----:B------:R-:W3:Y:S04]  /*4230*/  @!P0 LDG.E.64.CONSTANT R124, desc[UR4][R234.64+0x48] ;  /* 0x00004804ea7c8981 */ /* 0x000ee8000c1e9b00 */
[----:B------:R0:W4:Y:S01]  /*4240*/  @!P0 LDG.E.64.CONSTANT R126, desc[UR4][R234.64+0x58] ;  /* 0x00005804ea7e8981 */ /* 0x000122000c1e9b00 */
[----:B------:R-:W-:Y:S02]  /*4250*/  R2UR UR62, R238 ;  /* 0x00000000ee3e72ca */ /* 0x000fe400000e0000 */
[----:B------:R-:W-:-:S02]  /*4260*/  R2UR UR63, R239 ;  /* 0x00000000ef3f72ca */ /* 0x000fc400000e0000 */
[----:B------:R-:W-:Y:S01]  /*4270*/  R2UR UR72, R240 ;  /* 0x00000000f04872ca */ /* 0x000fe200000e0000 */
[----:B------:R-:W2:Y:S01]  /*4280*/  LDG.E.64.CONSTANT R238, desc[UR4][R232.64+0x410] ;  /* 0x00041004e8ee7981 */ /* 0x000ea2000c1e9b00 */
[----:B0-----:R-:W0:Y:S01]  /*4290*/  LDC.64 R234, c[0x0][0x390] ;  /* 0x0000e400ffea7b82 */ /* 0x001e220000000a00 */
[----:B------:R-:W-:Y:S02]  /*42a0*/  R2UR UR73, R241 ;  /* 0x00000000f14972ca */ /* 0x000fe400000e0000 */
[----:B------:R-:W-:Y:S01]  /*42b0*/  R2UR UR64, R242 ;  /* 0x00000000f24072ca */ /* 0x000fe200000e0000 */
[----:B------:R-:W4:Y:S01]  /*42c0*/  LDG.E.64.CONSTANT R240, desc[UR4][R232.64+0x470] ;  /* 0x00047004e8f07981 */ /* 0x000f22000c1e9b00 */
[----:B------:R-:W-:-:S03]  /*42d0*/  R2UR UR65, R243 ;  /* 0x00000000f34172ca */ /* 0x000fc600000e0000 */
[----:B------:R1:W4:Y:S01]  /*42e0*/  LDG.E.64.CONSTANT R242, desc[UR4][R232.64+0x418] ;  /* 0x00041804e8f27981 */ /* 0x000322000c1e9b00 */
[----:B------:R-:W-:Y:S02]  /*42f0*/  R2UR UR66, R236 ;  /* 0x00000000ec4272ca */ /* 0x000fe400000e0000 */
[----:B------:R-:W-:Y:S02]  /*4300*/  R2UR UR67, R237 ;  /* 0x00000000ed4372ca */ /* 0x000fe400000e0000 */
[----:B------:R-:W0:Y:S08]  /*4310*/  LDC.64 R236, c[0x0][0x390] ;  /* 0x0000e400ffec7b82 */ /* 0x000e300000000a00 */
[----:B-1----:R-:W1:Y:S01]  /*4320*/  LDC.64 R232, c[0x0][0x390] ;  /* 0x0000e400ffe87b82 */ /* 0x002e620000000a00 */
[----:B0-----:R-:W3:Y:S04]  /*4330*/  LDG.E.64.CONSTANT R234, desc[UR4][R234.64] ;  /* 0x00000004eaea7981 */ /* 0x001ee8000c1e9b00 */
[----:B------:R-:W2:Y:S04]  /*4340*/  LDG.E.64.CONSTANT R236, desc[UR4][R236.64+0x60] ;  /* 0x00006004ecec7981 */ /* 0x000ea8000c1e9b00 */
[----:B-1----:R-:W4:Y:S01]  /*4350*/  LDG.E.64.CONSTANT R232, desc[UR4][R232.64+0x8] ;  /* 0x00000804e8e87981 */ /* 0x002f22000c1e9b00 */
[----:B------:R-:W-:-:S02]  /*4360*/  DFMA R114, R130, UR60, R114 ;  /* 0x0000003c82727c2b */ /* 0x000fc40008000072 */
[C---:B------:R-:W-:Y:S02]  /*4370*/  DFMA R112, R130.reuse, UR62, R112 ;  /* 0x0000003e82707c2b */ /* 0x040fe40008000070 */
[----:B------:R-:W-:Y:S02]  /*4380*/  DFMA R128, R130, UR72, R128 ;  /* 0x0000004882807c2b */ /* 0x000fe40008000080 */
[-C--:B---3--:R-:W-:Y:S02]  /*4390*/  DFMA R234, R234, R88.reuse, RZ ;  /* 0x00000058eaea722b */ /* 0x088fe400000000ff */
[----:B----4-:R-:W-:Y:S02]  /*43a0*/  DFMA R130, R232, R88, RZ ;  /* 0x00000058e882722b */ /* 0x010fe400000000ff */
[----:B------:R-:W-:-:S04]  /*43b0*/  DFMA R232, R132, UR64, R114 ;  /* 0x0000004084e87c2b */ /* 0x000fc80008000072 */
[-C--:B--2---:R-:W-:Y:S01]  /*43c0*/  DFMA R114, R236, R80.reuse, R234 ;  /* 0x00000050ec72722b */ /* 0x084fe200000000ea */
[----:B------:R-:W0:Y:S02]  /*43d0*/  LDC.64 R236, c[0x0][0x390] ;  /* 0x0000e400ffec7b82 */ /* 0x000e240000000a00 */
[----:B0-----:R-:W2:Y:S06]  /*43e0*/  LDG.E.64.CONSTANT R236, desc[UR4][R236.64+0x18] ;  /* 0x00001804ecec7981 */ /* 0x001eac000c1e9b00 */
[----:B------:R-:W0:Y:S01]  /*43f0*/  LDC.64 R234, c[0x0][0x390] ;  /* 0x0000e400ffea7b82 */ /* 0x000e220000000a00 */
[----:B------:R-:W-:-:S02]  /*4400*/  DFMA R130, R250, R80, R130 ;  /* 0x00000050fa82722b */ /* 0x000fc40000000082 */
[----:B------:R-:W-:Y:S02]  /*4410*/  DFMA R232, R134, UR66, R232 ;  /* 0x0000004286e87c2b */ /* 0x000fe400080000e8 */
[----:B------:R-:W-:-:S04]  /*4420*/  DFMA R114, R202, R78, R114 ;  /* 0x0000004eca72722b */ /* 0x000fc80000000072 */
[----:B------:R-:W-:Y:S02]  /*4430*/  DFMA R130, R200, R78, R130 ;  /* 0x0000004ec882722b */ /* 0x000fe40000000082 */
[----:B------:R-:W-:Y:S02]  /*4440*/  DMUL R124, R232, R124 ;  /* 0x0000007ce87c7228 */ /* 0x000fe40000000000 */
[----:B------:R-:W-:-:S04]  /*4450*/  DFMA R114, R184, R46, R114 ;  /* 0x0000002eb872722b */ /* 0x000fc80000000072 */
[----:B------:R-:W-:Y:S01]  /*4460*/  DFMA R232, R182, R46, R130 ;  /* 0x0000002eb6e8722b */ /* 0x000fe20000000082 */
[----:B0-----:R-:W3:Y:S03]  /*4470*/  LDG.E.64.CONSTANT R234, desc[UR4][R234.64+0x10] ;  /* 0x00001004eaea7981 */ /* 0x001ee6000c1e9b00 */
[----:B------:R-:W-:-:S04]  /*4480*/  DFMA R130, R166, R14, R114 ;  /* 0x0000000ea682722b */ /* 0x000fc80000000072 */
[----:B------:R-:W-:Y:S01]  /*4490*/  DFMA R114, R162, R14, R232 ;  /* 0x0000000ea272722b */ /* 0x000fe200000000e8 */
[----:B------:R-:W-:Y:S02]  /*44a0*/  R2UR UR68, R238 ;  /* 0x00000000ee4472ca */ /* 0x000fe400000e0000 */
[----:B------:R-:W-:Y:S01]  /*44b0*/  R2UR UR69, R239 ;  /* 0x00000000ef4572ca */ /* 0x000fe200000e0000 */
        /* <DEDUP_REMOVED lines=8> */
[----:B------:R-:W-:Y:S02]  /*4540*/  DFMA R112, R132, UR68, R112 ;  /* 0x0000004484707c2b */ /* 0x000fe40008000070 */
[-C--:B------:R-:W-:Y:S02]  /*4550*/  DFMA R130, R104, R212.reuse, R130 ;  /* 0x000000d46882722b */ /* 0x080fe40000000082 */
[----:B------:R-:W-:Y:S01]  /*4560*/  DFMA R114, R98, R212, R114 ;  /* 0x000000d46272722b */ /* 0x000fe20000000072 */
[----:B------:R-:W-:Y:S02]  /*4570*/  R2UR UR76, R244 ;  /* 0x00000000f44c72ca */ /* 0x000fe400000e0000 */
[----:B------:R-:W-:Y:S01]  /*4580*/  R2UR UR77, R245 ;  /* 0x00000000f54d72ca */ /* 0x000fe200000e0000 */
[----:B------:R-:W-:-:S02]  /*4590*/  DFMA R112, R134, UR70, R112 ;  /* 0x0000004686707c2b */ /* 0x000fc40008000070 */
[-C--:B------:R-:W-:Y:S02]  /*45a0*/  DFMA R130, R102, R210.reuse, R130 ;  /* 0x000000d26682722b */ /* 0x080fe40000000082 */
[----:B------:R-:W-:Y:S02]  /*45b0*/  DFMA R128, R132, UR74, R128 ;  /* 0x0000004a84807c2b */ /* 0x000fe40008000080 */
[----:B------:R-:W-:Y:S02]  /*45c0*/  DFMA R114, R96, R210, R114 ;  /* 0x000000d26072722b */ /* 0x000fe40000000072 */
[----:B------:R-:W-:Y:S02]  /*45d0*/  DMUL R122, R112, R122 ;  /* 0x0000007a707a7228 */ /* 0x000fe40000000000 */
[----:B------:R-:W-:Y:S02]  /*45e0*/  DFMA R130, R44, R124, R130 ;  /* 0x0000007c2c82722b */ /* 0x000fe40000000082 */
[----:B------:R-:W-:-:S02]  /*45f0*/  DFMA R128, R134, UR76, R128 ;  /* 0x0000004c86807c2b */ /* 0x000fc40008000080 */
[----:B------:R-:W-:-:S04]  /*4600*/  DFMA R114, R38, R124, R114 ;  /* 0x0000007c2672722b */ /* 0x000fc80000000072 */
[----:B------:R-:W-:Y:S02]  /*4610*/  DFMA R112, R42, R122, R130 ;  /* 0x0000007a2a70722b */ /* 0x000fe40000000082 */
[----:B------:R-:W-:Y:S02]  /*4620*/  DMUL R126, R128, R126 ;  /* 0x0000007e807e7228 */ /* 0x000fe40000000000 */
[----:B------:R-:W-:Y:S01]  /*4630*/  DFMA R114, R36, R122, R114 ;  /* 0x0000007a2472722b */ /* 0x000fe20000000072 */
[----:B------:R-:W-:-:S05]  /*4640*/  IMAD R5, R2, 0x60, R0 ;  /* 0x0000006002057824 */ /* 0x000fca00078e0200 */
[-C--:B------:R-:W-:Y:S02]  /*4650*/  DFMA R112, R40, R126.reuse, R112 ;  /* 0x0000007e2870722b */ /* 0x080fe40000000070 */
[----:B------:R-:W-:-:S07]  /*4660*/  DFMA R114, R34, R126, R114 ;  /* 0x0000007e2272722b */ /* 0x000fce0000000072 */
[----:B------:R2:W-:Y:S02]  /*4670*/  STS.128 [R5], R112 ;  /* 0x0000007005007388 */ /* 0x0005e40000000c00 */
[-C--:B--2---:R-:W-:Y:S01]  /*4680*/  DFMA R114, R236, R88.reuse, RZ ;  /* 0x00000058ec72722b */ /* 0x084fe200000000ff */
[----:B------:R-:W0:Y:S02]  /*4690*/  LDC.64 R236, c[0x0][0x390] ;  /* 0x0000e400ffec7b82 */ /* 0x000e240000000a00 */
[----:B0-----:R-:W2:Y:S01]  /*46a0*/  LDG.E.64.CONSTANT R236, desc[UR4][R236.64+0x28] ;  /* 0x00002804ecec7981 */ /* 0x001ea2000c1e9b00 */
[----:B---3--:R-:W-:-:S05]  /*46b0*/  DFMA R112, R234, R88, RZ ;  /* 0x00000058ea70722b */ /* 0x008fca00000000ff */
[----:B------:R-:W0:Y:S01]  /*46c0*/  LDC.64 R234, c[0x0][0x390] ;  /* 0x0000e400ffea7b82 */ /* 0x000e220000000a00 */
[-C--:B------:R-:W-:Y:S02]  /*46d0*/  DFMA R114, R246, R80.reuse, R114 ;  /* 0x00000050f672722b */ /* 0x080fe40000000072 */
[----:B------:R-:W-:-:S06]  /*46e0*/  DFMA R112, R248, R80, R112 ;  /* 0x00000050f870722b */ /* 0x000fcc0000000070 */
[-C--:B------:R-:W-:Y:S02]  /*46f0*/  DFMA R114, R196, R78.reuse, R114 ;  /* 0x0000004ec472722b */ /* 0x080fe40000000072 */
[----:B------:R-:W-:-:S06]  /*4700*/  DFMA R112, R198, R78, R112 ;  /* 0x0000004ec670722b */ /* 0x000fcc0000000070 */
[-C--:B------:R-:W-:Y:S02]  /*4710*/  DFMA R114, R178, R46.reuse, R114 ;  /* 0x0000002eb272722b */ /* 0x080fe40000000072 */
[----:B------:R-:W-:Y:S01]  /*4720*/  DFMA R112, R180, R46, R112 ;  /* 0x0000002eb470722b */ /* 0x000fe20000000070 */
[----:B0-----:R-:W3:Y:S05]  /*4730*/  LDG.E.64.CONSTANT R234, desc[UR4][R234.64+0x20] ;  /* 0x00002004eaea7981 */ /* 0x001eea000c1e9b00 */
        /* <DEDUP_REMOVED lines=49> */
[----:B---3--:R-:W-:-:S04]  /*4a50*/  DFMA R112, R234, R88, RZ ;  /* 0x00000058ea70722b */ /* 0x008fc800000000ff */
        /* <DEDUP_REMOVED lines=21> */
[----:B------:R-:W-:-:S07]  /*4bb0*/  DFMA R112, R116, R126, R112 ;  /* 0x0000007e7470722b */ /* 0x000fce0000000070 */
[----:B------:R0:W-:Y:S02]  /*4bc0*/  STS.128 [R5+0x30], R112 ;  /* 0x0000307005007388 */ /* 0x0001e40000000c00 */
[----:B0-----:R-:W-:-:S08]  /*4bd0*/  DFMA R114, R88, UR6, RZ ;  /* 0x0000000658727c2b */ /* 0x001fd000080000ff */
        /* <DEDUP_REMOVED lines=10> */
[----:B------:R-:W-:Y:S02]  /*4c80*/  DFMA R114, R126, UR72, R114 ;  /* 0x000000487e727c2b */ /* 0x000fe40008000072 */
        /* <DEDUP_REMOVED lines=42> */
[----:B0-----:R-:W-:-:S05]  /*4f30*/  IMAD R5, R2, -0x58, R5 ;  /* 0xffffffa802057824 */ /* 0x001fca00078e0205 */
[----:B------:R-:W0:Y:S02]  /*4f40*/  LDS.64 R242, [R5] ;  /* 0x0000000005f27984 */ /* 0x000e240000000a00 */
[----:B------:R-:W2:Y:S02]  /*4f50*/  LDC.64 R132, c[0x0][0x390] ;  /* 0x0000e400ff847b82 */ /* 0x000ea40000000a00 */
[----:B------:R-:W3:Y:S04]  /*4f60*/  LDS.64 R240, [R5+0x60] ;  /* 0x0000600005f07984 */ /* 0x000ee80000000a00 */
[----:B------:R-:W4:Y:S04]  /*4f70*/  LDS.64 R238, [R5+0xc0] ;  /* 0x0000c00005ee7984 */ /* 0x000f280000000a00 */
[----:B------:R-:W5:Y:S04]  /*4f80*/  LDS.64 R236, [R5+0x120] ;  /* 0x0001200005ec7984 */ /* 0x000f680000000a00 */
[----:B------:R-:W5:Y:S04]  /*4f90*/  LDS.64 R234, [R5+0x180] ;  /* 0x0001800005ea7984 */ /* 0x000f680000000a00 */
[----:B-1----:R-:W0:Y:S04]  /*4fa0*/  LDG.E.64.CONSTANT R232, desc[UR4][R232.64] ;  /* 0x00000004e8e87981 */ /* 0x002e28000c1e9b00 */
[----:B------:R-:W-:Y:S04]  /*4fb0*/  LDS.64 R134, [R5+0x240] ;  /* 0x0002400005867984 */ /* 0x000fe80000000a00 */
[----:B--2---:R-:W3:Y:S04]  /*4fc0*/  LDG.E.64.CONSTANT R132, desc[UR4][R132.64+0x60] ;  /* 0x0000600484847981 */ /* 0x004ee8000c1e9b00 */
[----:B------:R-:W-:Y:S04]  /*4fd0*/  LDS.64 R130, [R5+0x300] ;  /* 0x0003000005827984 */ /* 0x000fe80000000a00 */
[----:B------:R-:W-:Y:S04]  /*4fe0*/  LDS.64 R128, [R5+0x360] ;  /* 0x0003600005807984 */ /* 0x000fe80000000a00 */
[----:B------:R-:W-:Y:S04]  /*4ff0*/  LDS.64 R114, [R5+0x3c0] ;  /* 0x0003c00005727984 */ /* 0x000fe80000000a00 */
[----:B------:R-:W-:Y:S01]  /*5000*/  LDS.64 R112, [R5+0x420] ;  /* 0x0004200005707984 */ /* 0x000fe20000000a00 */
[----:B0-----:R-:W-:-:S03]  /*5010*/  DFMA R244, R232, R242, RZ ;  /* 0x000000f2e8f4722b */ /* 0x001fc600000000ff */
[----:B------:R-:W0:Y:S05]  /*5020*/  LDS.64 R232, [R5+0x1e0] ;  /* 0x0001e00005e87984 */ /* 0x000e2a0000000a00 */
[----:B---3--:R-:W-:Y:S01]  /*5030*/  DFMA R244, R132, R240, R244 ;  /* 0x000000f084f4722b */ /* 0x008fe200000000f4 */
[----:B------:R-:W1:Y:S07]  /*5040*/  LDS.64 R132, [R5+0x2a0] ;  /* 0x0002a00005847984 */ /* 0x000e6e0000000a00 */
[----:B----4-:R-:W-:-:S08]  /*5050*/  DFMA R244, R202, R238, R244 ;  /* 0x000000eecaf4722b */ /* 0x010fd000000000f4 */
[----:B-----5:R-:W-:-:S08]  /*5060*/  DFMA R244, R184, R236, R244 ;  /* 0x000000ecb8f4722b */ /* 0x020fd000000000f4 */
[----:B------:R-:W-:-:S08]  /*5070*/  DFMA R244, R166, R234, R244 ;  /* 0x000000eaa6f4722b */ /* 0x000fd000000000f4 */
[----:B0-----:R-:W-:-:S08]  /*5080*/  DFMA R244, R164, R232, R244 ;  /* 0x000000e8a4f4722b */ /* 0x001fd000000000f4 */
[----:B------:R-:W-:-:S08]  /*5090*/  DFMA R244, R106, R134, R244 ;  /* 0x000000866af4722b */ /* 0x000fd000000000f4 */
[----:B-1----:R-:W-:-:S08]  /*50a0*/  DFMA R244, R104, R132, R244 ;  /* 0x0000008468f4722b */ /* 0x002fd000000000f4 */
        /* <DEDUP_REMOVED lines=124> */
[----:B------:R0:W-:Y:S02]  /*5870*/  STS.64 [R5+0x300], R244 ;  /* 0x000300f405007388 */ /* 0x0001e40000000a00 */
        /* <DEDUP_REMOVED lines=39> */
.L_x_179:
[----:B------:R-:W-:Y:S05]  /*5af0*/  BSYNC.RECONVERGENT B0 ;  /* 0x0000000000007941 */ /* 0x000fea0003800200 */
.L_x_178:
[----:B01----:R-:W0:Y:S01]  /*5b00*/  S2R R5, SR_TID.X ;  /* 0x0000000000057919 */ /* 0x003e220000002100 */
[----:B------:R-:W-:Y:S01]  /*5b10*/  BSSY.RECONVERGENT B0, `(.L_x_180) ;  /* 0x00000b6000007945 */ /* 0x000fe20003800200 */
[----:B------:R-:W-:Y:S01]  /*5b20*/  BAR.SYNC.DEFER_BLOCKING 0x0 ;  /* 0x0000000000007b1d */ /* 0x000fe20000010000 */
[----:B0-----:R-:W-:-:S05]  /*5b30*/  ISETP.GT.U32.OR P0, PT, R5, 0x8f, P0 ;  /* 0x0000008f0500780c */ /* 0x001fca0000704470 */
[----:B------:R-:W-:Y:S08]  /*5b40*/  @P1 BRA `(.L_x_181) ;  /* 0x0000000800c81947 */ /* 0x000ff00003800000 */
[----:B------:R-:W0:Y:S01]  /*5b50*/  LDC.64 R128, c[0x0][0x390] ;  /* 0x0000e400ff807b82 */ /* 0x000e220000000a00 */
[----:B------:R-:W-:-:S04]  /*5b60*/  IMAD R3, R3, -0x420, R0 ;  /* 0xfffffbe003037824 */ /* 0x000fc800078e0200 */
[----:B------:R-:W-:-:S03]  /*5b70*/  IMAD R2, R2, 0x8, R3 ;  /* 0x0000000802027824 */ /* 0x000fc600078e0203 */
[----:B------:R-:W1:Y:S02]  /*5b80*/  LDC.64 R114, c[0x0][0x390] ;  /* 0x0000e400ff727b82 */ /* 0x000e640000000a00 */
[----:B------:R-:W2:Y:S04]  /*5b90*/  LDS.64 R46, [R2] ;  /* 0x00000000022e7984 */ /* 0x000ea80000000a00 */
[----:B------:R-:W3:Y:S02]  /*5ba0*/  LDS.64 R78, [R2+0x480] ;  /* 0x00048000024e7984 */ /* 0x000ee40000000a00 */
[----:B------:R-:W4:Y:S02]  /*5bb0*/  LDC.64 R130, c[0x0][0x390] ;  /* 0x0000e400ff827b82 */ /* 0x000f240000000a00 */
[----:B------:R-:W5:Y:S04]  /*5bc0*/  LDS.64 R12, [R2+0x900] ;  /* 0x00090000020c7984 */ /* 0x000f680000000a00 */
[----:B------:R-:W5:Y:S02]  /*5bd0*/  LDS.64 R14, [R2+0xd80] ;  /* 0x000d8000020e7984 */ /* 0x000f640000000a00 */
[----:B------:R-:W2:Y:S02]  /*5be0*/  LDC.64 R112, c[0x0][0x390] ;  /* 0x0000e400ff707b82 */ /* 0x000ea40000000a00 */
[----:B0-----:R-:W3:Y:S04]  /*5bf0*/  LDG.E.64.CONSTANT R128, desc[UR4][R128.64] ;  /* 0x0000000480807981 */ /* 0x001ee8000c1e9b00 */
[----:B-1----:R-:W5:Y:S04]  /*5c00*/  LDG.E.64.CONSTANT R114, desc[UR4][R114.64+0x8] ;  /* 0x0000080472727981 */ /* 0x002f68000c1e9b00 */
[----:B----4-:R-:W4:Y:S01]  /*5c10*/  LDG.E.64.CONSTANT R130, desc[UR4][R130.64+0x20] ;  /* 0x0000200482827981 */ /* 0x010f22000c1e9b00 */
[----:B------:R-:W0:Y:S03]  /*5c20*/  LDC.64 R132, c[0x0][0x390] ;  /* 0x0000e400ff847b82 */ /* 0x000e260000000a00 */
[----:B--2---:R-:W2:Y:S05]  /*5c30*/  LDG.E.64.CONSTANT R112, desc[UR4][R112.64+0x10] ;  /* 0x0000100470707981 */ /* 0x004eaa000c1e9b00 */
[----:B------:R-:W1:Y:S01]  /*5c40*/  LDC.64 R134, c[0x0][0x390] ;  /* 0x0000e400ff867b82 */ /* 0x000e620000000a00 */
[----:B0-----:R-:W2:Y:S04]  /*5c50*/  LDG.E.64.CONSTANT R132, desc[UR4][R132.64+0x30] ;  /* 0x0000300484847981 */ /* 0x001ea8000c1e9b00 */
[----:B-1----:R-:W2:Y:S01]  /*5c60*/  LDG.E.64.CONSTANT R134, desc[UR4][R134.64+0x28] ;  /* 0x0000280486867981 */ /* 0x002ea2000c1e9b00 */
[----:B---3--:R-:W-:-:S02]  /*5c70*/  DFMA R88, R128, R46, RZ ;  /* 0x0000002e8058722b */ /* 0x008fc400000000ff */
[----:B------:R-:W0:Y:S01]  /*5c80*/  LDC.64 R128, c[0x0][0x390] ;  /* 0x0000e400ff807b82 */ /* 0x000e220000000a00 */
[----:B-----5:R-:W-:-:S07]  /*5c90*/  DFMA R80, R114, R46, RZ ;  /* 0x0000002e7250722b */ /* 0x020fce00000000ff */
[----:B------:R-:W1:Y:S01]  /*5ca0*/  LDC.64 R114, c[0x0][0x390] ;  /* 0x0000e400ff727b82 */ /* 0x000e620000000a00 */
[-C--:B----4-:R-:W-:Y:S02]  /*5cb0*/  DFMA R122, R130, R46.reuse, RZ ;  /* 0x0000002e827a722b */ /* 0x090fe400000000ff */
[----:B--2---:R-:W-:Y:S01]  /*5cc0*/  DFMA R112, R112, R46, RZ ;  /* 0x0000002e7070722b */ /* 0x004fe200000000ff */
[----:B0-----:R-:W2:Y:S04]  /*5cd0*/  LDG.E.64.CONSTANT R128, desc[UR4][R128.64+0x60] ;  /* 0x0000600480807981 */ /* 0x001ea8000c1e9b00 */
[----:B------:R-:W0:Y:S01]  /*5ce0*/  LDC.64 R130, c[0x0][0x390] ;  /* 0x0000e400ff827b82 */ /* 0x000e220000000a00 */
[----:B-1----:R-:W3:Y:S04]  /*5cf0*/  LDG.E.64.CONSTANT R114, desc[UR4][R114.64+0x18] ;  /* 0x0000180472727981 */ /* 0x002ee8000c1e9b00 */
[----:B0-----:R-:W4:Y:S01]  /*5d00*/  LDG.E.64.CONSTANT R130, desc[UR4][R130.64+0x38] ;  /* 0x0000380482827981 */ /* 0x001f22000c1e9b00 */
[----:B--2---:R-:W-:-:S02]  /*5d10*/  DFMA R88, R128, R78, R88 ;  /* 0x0000004e8058722b */ /* 0x004fc40000000058 */
[----:B------:R-:W0:Y:S02]  /*5d20*/  LDC.64 R128, c[0x0][0x390] ;  /* 0x0000e400ff807b82 */ /* 0x000e240000000a00 */
[----:B0-----:R-:W2:Y:S01]  /*5d30*/  LDG.E.64.CONSTANT R128, desc[UR4][R128.64+0x40] ;  /* 0x0000400480807981 */ /* 0x001ea2000c1e9b00 */
[----:B---3--:R-:W-:Y:S02]  /*5d40*/  DFMA R114, R114, R46, RZ ;  /* 0x0000002e7272722b */ /* 0x008fe400000000ff */
[-C--:B------:R-:W-:Y:S02]  /*5d50*/  DFMA R248, R248, R78.reuse, R112 ;  /* 0x0000004ef8f8722b */ /* 0x080fe40000000070 */
[----:B------:R-:W-:Y:S02]  /*5d60*/  DFMA R230, R230, R78, R122 ;  /* 0x0000004ee6e6722b */ /* 0x000fe4000000007a */
[----:B------:R-:W-:Y:S02]  /*5d70*/  DFMA R112, R134, R46, RZ ;  /* 0x0000002e8670722b */ /* 0x000fe400000000ff */
[----:B------:R-:W-:-:S02]  /*5d80*/  DFMA R246, R246, R78, R114 ;  /* 0x0000004ef6f6722b */ /* 0x000fc40000000072 */
[-C--:B------:R-:W-:Y:S02]  /*5d90*/  DFMA R114, R132, R46.reuse, RZ ;  /* 0x0000002e8472722b */ /* 0x080fe400000000ff */
[----:B----4-:R-:W-:Y:S02]  /*5da0*/  DFMA R122, R130, R46, RZ ;  /* 0x0000002e827a722b */ /* 0x010fe400000000ff */
[----:B------:R-:W-:Y:S02]  /*5db0*/  DFMA R126, R46, UR6, RZ ;  /* 0x000000062e7e7c2b */ /* 0x000fe400080000ff */
[-C--:B------:R-:W-:Y:S01]  /*5dc0*/  DFMA R250, R250, R78.reuse, R80 ;  /* 0x0000004efafa722b */ /* 0x080fe20000000050 */
[----:B------:R-:W0:Y:S01]  /*5dd0*/  LDS.64 R80, [R2+0x1200] ;  /* 0x0012000002507984 */ /* 0x000e220000000a00 */
[-C--:B------:R-:W-:Y:S02]  /*5de0*/  DFMA R112, R228, R78.reuse, R112 ;  /* 0x0000004ee470722b */ /* 0x080fe40000000070 */
[----:B------:R-:W-:-:S02]  /*5df0*/  DFMA R114, R208, R78, R114 ;  /* 0x0000004ed072722b */ /* 0x000fc40000000072 */
[----:B------:R-:W-:Y:S02]  /*5e00*/  DFMA R122, R206, R78, R122 ;  /* 0x0000004ece7a722b */ /* 0x000fe4000000007a */
[----:B------:R-:W-:Y:S02]  /*5e10*/  DFMA R126, R78, UR12, R126 ;  /* 0x0000000c4e7e7c2b */ /* 0x000fe4000800007e */
        /* <DEDUP_REMOVED lines=17> */
[----:B------:R-:W-:Y:S02]  /*5f30*/  DFMA R126, R14, UR24, R126 ;  /* 0x000000180e7e7c2b */ /* 0x000fe4000800007e */
[-C--:B0-----:R-:W-:Y:S02]  /*5f40*/  DFMA R88, R166, R80.reuse, R88 ;  /* 0x00000050a658722b */ /* 0x081fe40000000058 */
        /* <DEDUP_REMOVED lines=8> */
[----:B--2---:R-:W-:-:S02]  /*5fd0*/  DFMA R124, R128, R46, RZ ;  /* 0x0000002e807c722b */ /* 0x004fc400000000ff */
[C---:B------:R-:W-:Y:S02]  /*5fe0*/  DFMA R128, R46.reuse, UR8, RZ ;  /* 0x000000082e807c2b */ /* 0x040fe400080000ff */
[----:B------:R-:W-:-:S04]  /*5ff0*/  DFMA R46, R46, UR10, RZ ;  /* 0x0000000a2e2e7c2b */ /* 0x000fc800080000ff */
[----:B------:R-:W-:Y:S02]  /*6000*/  DFMA R124, R204, R78, R124 ;  /* 0x0000004ecc7c722b */ /* 0x000fe4000000007c */
[C---:B------:R-:W-:Y:S02]  /*6010*/  DFMA R128, R78.reuse, UR14, R128 ;  /* 0x0000000e4e807c2b */ /* 0x040fe40008000080 */
[----:B------:R-:W-:Y:S02]  /*6020*/  DFMA R78, R78, UR20, R46 ;  /* 0x000000144e4e7c2b */ /* 0x000fe4000800002e */
[----:B------:R-:W0:Y:S02]  /*6030*/  LDS.64 R46, [R2+0x1680] ;  /* 0x00168000022e7984 */ /* 0x000e240000000a00 */
[----:B------:R-:W-:Y:S02]  /*6040*/  DFMA R124, R186, R12, R124 ;  /* 0x0000000cba7c722b */ /* 0x000fe4000000007c */
[----:B------:R-:W-:-:S02]  /*6050*/  DFMA R128, R12, UR18, R128 ;  /* 0x000000120c807c2b */ /* 0x000fc40008000080 */
[----:B------:R-:W-:Y:S01]  /*6060*/  DFMA R78, R12, UR22, R78 ;  /* 0x000000160c4e7c2b */ /* 0x000fe2000800004e */
[----:B------:R-:W1:Y:S03]  /*6070*/  LDS.64 R12, [R2+0x1b00] ;  /* 0x001b0000020c7984 */ /* 0x000e660000000a00 */
[----:B------:R-:W-:Y:S02]  /*6080*/  DFMA R124, R168, R14, R124 ;  /* 0x0000000ea87c722b */ /* 0x000fe4000000007c */
[C---:B------:R-:W-:Y:S02]  /*6090*/  DFMA R128, R14.reuse, UR26, R128 ;  /* 0x0000001a0e807c2b */ /* 0x040fe40008000080 */
[----:B------:R-:W-:Y:S01]  /*60a0*/  DFMA R78, R14, UR28, R78 ;  /* 0x0000001c0e4e7c2b */ /* 0x000fe2000800004e */
[----:B------:R-:W2:Y:S03]  /*60b0*/  LDS.64 R14, [R2+0x1f80] ;  /* 0x001f8000020e7984 */ /* 0x000ea60000000a00 */
[----:B------:R-:W-:-:S02]  /*60c0*/  DFMA R124, R110, R80, R124 ;  /* 0x000000506e7c722b */ /* 0x000fc4000000007c */
[C---:B------:R-:W-:Y:S02]  /*60d0*/  DFMA R128, R80.reuse, UR32, R128 ;  /* 0x0000002050807c2b */ /* 0x040fe40008000080 */
[----:B------:R-:W-:Y:S02]  /*60e0*/  DFMA R80, R80, UR34, R78 ;  /* 0x0000002250507c2b */ /* 0x000fe4000800004e */
[----:B------:R-:W3:Y:S01]  /*60f0*/  LDS.64 R78, [R2+0x2400] ;  /* 0x00240000024e7984 */ /* 0x000ee20000000a00 */
[-C--:B0-----:R-:W-:Y:S02]  /*6100*/  DFMA R88, R164, R46.reuse, R88 ;  /* 0x0000002ea458722b */ /* 0x081fe40000000058 */
        /* <DEDUP_REMOVED lines=10> */
[----:B------:R-:W-:Y:S01]  /*61b0*/  DFMA R80, R46, UR40, R80 ;  /* 0x000000282e507c2b */ /* 0x000fe20008000050 */
[----:B------:R-:W0:Y:S01]  /*61c0*/  LDS.64 R46, [R2+0x2880] ;  /* 0x00288000022e7984 */ /* 0x000e220000000a00 */
[----:B-1----:R-:W-:-:S03]  /*61d0*/  DFMA R124, R52, R12, R124 ;  /* 0x0000000c347c722b */ /* 0x002fc6000000007c */
[----:B------:R-:W1:Y:S01]  /*61e0*/  LDS.64 R52, [R2+0x2d00] ;  /* 0x002d000002347984 */ /* 0x000e620000000a00 */
[-C--:B------:R-:W-:Y:S02]  /*61f0*/  DFMA R88, R106, R12.reuse, R88 ;  /* 0x0000000c6a58722b */ /* 0x080fe40000000058 */
[-C--:B------:R-:W-:Y:S01]  /*6200*/  DFMA R250, R100, R12.reuse, R250 ;  /* 0x0000000c64fa722b */ /* 0x080fe200000000fa */
[----:B------:R-:W4:Y:S01]  /*6210*/  LDS.64 R2, [R2+0x3180] ;  /* 0x0031800002027984 */ /* 0x000f220000000a00 */
        /* <DEDUP_REMOVED lines=9> */
[----:B--2---:R-:W-:-:S02]  /*62b0*/  DFMA R124, R50, R14, R124 ;  /* 0x0000000e327c722b */ /* 0x004fc4000000007c */
        /* <DEDUP_REMOVED lines=11> */
[----:B---3--:R-:W-:-:S02]  /*6370*/  DFMA R124, R48, R78, R124 ;  /* 0x0000004e307c722b */ /* 0x008fc4000000007c */
        /* <DEDUP_REMOVED lines=11> */
[----:B0-----:R-:W-:-:S02]  /*6430*/  DFMA R124, R120, R46, R124 ;  /* 0x0000002e787c722b */ /* 0x001fc4000000007c */
        /* <DEDUP_REMOVED lines=23> */
[----:B----4-:R-:W-:-:S02]  /*65b0*/  DFMA R210, R226, R2, R124 ;  /* 0x00000002e2d2722b */ /* 0x010fc4000000007c */
[-C--:B------:R-:W-:Y:S02]  /*65c0*/  DFMA R212, R118, R2.reuse, R122 ;  /* 0x0000000276d4722b */ /* 0x080fe4000000007a */
[----:B------:R-:W-:Y:S02]  /*65d0*/  DFMA R124, R2, UR72, R126 ;  /* 0x00000048027c7c2b */ /* 0x000fe4000800007e */
        /* <DEDUP_REMOVED lines=8> */
[----:B------:R-:W-:-:S11]  /*6660*/  DFMA R126, R2, UR76, R52 ;  /* 0x0000004c027e7c2b */ /* 0x000fd60008000034 */
.L_x_181:
[----:B------:R-:W-:Y:S05]  /*6670*/  BSYNC.RECONVERGENT B0 ;  /* 0x0000000000007941 */ /* 0x000fea0003800200 */
.L_x_180:
        /* <DEDUP_REMOVED lines=18> */
.L_x_182:
        /* <DEDUP_REMOVED lines=14> */
.L_x_2933:


//--------------------- .text._Z30massMatrixMultiplyGlobalKernelILi12ELi12ELi1EEviPKdS1_S1_S1_Pd --------------------------
	.section	.text._Z30massMatrixMultiplyGlobalKernelILi12ELi12ELi1EEviPKdS1_S1_S1_Pd,"ax",@progbits
	.align	128
        .global         _Z30massMatrixMultiplyGlobalKernelILi12ELi12ELi1EEviPKdS1_S1_S1_Pd
        .type           _Z30massMatrixMultiplyGlobalKernelILi12ELi12ELi1EEviPKdS1_S1_S1_Pd,@function
        .size           _Z30massMatrixMultiplyGlobalKernelILi12ELi12ELi1EEviPKdS1_S1_S1_Pd,(.L_x_2934 - _Z30massMatrixMultiplyGlobalKernelILi12ELi12ELi1EEviPKdS1_S1_S1_Pd)
        .other          _Z30massMatrixMultiplyGlobalKernelILi12ELi12ELi1EEviPKdS1_S1_S1_Pd,@"STO_CUDA_ENTRY STV_DEFAULT"
_Z30massMatrixMultiplyGlobalKernelILi12ELi12ELi1EEviPKdS1_S1_S1_Pd:
.text._Z30massMatrixMultiplyGlobalKernelILi12ELi12ELi1EEviPKdS1_S1_S1_Pd:
        /* <DEDUP_REMOVED lines=15> */
[----:B------:R0:W5:Y:S01]  /*00f0*/  LDG.E.64.CONSTANT R44, desc[UR4][R6.64+0x60] ;  /* 0x00006004062c7981 */ /* 0x000162000c1e9b00 */
[----:B------:R-:W1:Y:S01]  /*0100*/  S2UR UR6, SR_CTAID.X ;  /* 0x00000000000679c3 */ /* 0x000e620000002500 */
[C---:B--2---:R-:W-:Y:S01]  /*0110*/  ISETP.GE.U32.AND P0, PT, R0.reuse, 0x90, PT ;  /* 0x000000900000780c */ /* 0x044fe20003f06070 */
[----:B------:R-:W-:Y:S01]  /*0120*/  BSSY.RECONVERGENT B0, `(.L_x_183) ;  /* 0x00000e0000007945 */ /* 0x000fe20003800200 */
[----:B------:R-:W1:Y:S01]  /*0130*/  S2R R13, SR_TID.Y ;  /* 0x00000000000d7919 */ /* 0x000e620000002200 */
[----:B------:R-:W-:-:S02]  /*0140*/  LOP3.LUT R10, R0, 0xffff, RZ, 0xc0, !PT ;  /* 0x0000ffff000a7812 */ /* 0x000fc400078ec0ff */
[----:B------:R-:W-:Y:S01]  /*0150*/  PRMT R11, R0, 0x9910, RZ ;  /* 0x00009910000b7816 */ /* 0x000fe200000000ff */
[----:B------:R-:W2:Y:S01]  /*0160*/  S2R R12, SR_CgaCtaId ;  /* 0x00000000000c7919 */ /* 0x000ea20000008800 */
[----:B------:R-:W-:Y:S01]  /*0170*/  MOV R5, 0x400 ;  /* 0x0000040000057802 */ /* 0x000fe20000000f00 */
[----:B------:R-:W-:Y:S01]  /*0180*/  IMAD R4, R10, 0xaaab, RZ ;  /* 0x0000aaab0a047824 */ /* 0x000fe200078e02ff */
[----:B------:R-:W-:Y:S01]  /*0190*/  BAR.SYNC.DEFER_BLOCKING 0x0 ;  /* 0x0000000000007b1d */ /* 0x000fe20000010000 */
[----:B------:R-:W-:Y:S01]  /*01a0*/  IMAD R11, R11, 0xab, RZ ;  /* 0x000000ab0b0b7824 */ /* 0x000fe200078e02ff */
[----:B------:R-:W-:Y:S02]  /*01b0*/  ISETP.GT.U32.AND P1, PT, R0, 0x8f, PT ;  /* 0x0000008f0000780c */ /* 0x000fe40003f24070 */
[----:B------:R-:W-:Y:S02]  /*01c0*/  SHF.R.U32.HI R4, RZ, 0x13, R4 ;  /* 0x00000013ff047819 */ /* 0x000fe40000011604 */
[----:B------:R-:W-:-:S02]  /*01d0*/  LOP3.LUT R11, R11, 0xffff, RZ, 0xc0, !PT ;  /* 0x0000ffff0b0b7812 */ /* 0x000fc400078ec0ff */
[----:B------:R-:W-:-:S05]  /*01e0*/  PRMT R4, R4, 0x9910, RZ ;  /* 0x0000991004047816 */ /* 0x000fca00000000ff */
[----:B------:R-:W-:-:S05]  /*01f0*/  IMAD R4, R4, 0xc, RZ ;  /* 0x0000000c04047824 */ /* 0x000fca00078e02ff */
[----:B------:R-:W-:Y:S02]  /*0200*/  IADD3 R16, PT, PT, RZ, -R4, RZ ;  /* 0x80000004ff107210 */ /* 0x000fe40007ffe0ff */
[----:B-1----:R-:W-:-:S04]  /*0210*/  IADD3 R47, PT, PT, R13, UR6, RZ ;  /* 0x000000060d2f7c10 */ /* 0x002fc8000fffe0ff */
[----:B---3--:R-:W-:Y:S02]  /*0220*/  ISETP.LT.AND P0, PT, R47, UR7, !P0 ;  /* 0x000000072f007c0c */ /* 0x008fe4000c701270 */
[----:B--2---:R-:W-:Y:S02]  /*0230*/  LEA R4, R12, R5, 0x18 ;  /* 0x000000050c047211 */ /* 0x004fe400078ec0ff */
[----:B------:R-:W-:Y:S02]  /*0240*/  PRMT R5, R16, 0x7710, RZ ;  /* 0x0000771010057816 */ /* 0x000fe400000000ff */
[----:B------:R-:W-:Y:S01]  /*0250*/  SHF.R.U32.HI R12, RZ, 0xb, R11 ;  /* 0x0000000bff0c7819 */ /* 0x000fe2000001160b */
[----:B------:R-:W-:Y:S02]  /*0260*/  IMAD R4, R13, 0x3600, R4 ;  /* 0x000036000d047824 */ /* 0x000fe400078e0204 */
[----:B------:R-:W-:Y:S01]  /*0270*/  IMAD.IADD R5, R5, 0x1, R0 ;  /* 0x0000000105057824 */ /* 0x000fe200078e0200 */
[----:B------:R-:W-:-:S03]  /*0280*/  LOP3.LUT R12, R12, 0xffff, RZ, 0xc0, !PT ;  /* 0x0000ffff0c0c7812 */ /* 0x000fc600078ec0ff */
[----:B------:R-:W1:Y:S01]  /*0290*/  @P0 LDC.64 R14, c[0x0][0x3a0] ;  /* 0x0000e800ff0e0b82 */ /* 0x000e620000000a00 */
[----:B------:R-:W-:Y:S01]  /*02a0*/  @P0 IMAD R11, R47, 0x6c0, R0 ;  /* 0x000006c02f0b0824 */ /* 0x000fe200078e0200 */
[----:B------:R-:W-:-:S03]  /*02b0*/  LOP3.LUT R46, R5, 0xffff, RZ, 0xc0, !PT ;  /* 0x0000ffff052e7812 */ /* 0x000fc600078ec0ff */
[----:B-1----:R-:W-:-:S04]  /*02c0*/  @P0 IMAD.WIDE R14, R11, 0x8, R14 ;  /* 0x000000080b0e0825 */ /* 0x002fc800078e020e */
[----:B------:R-:W-:Y:S01]  /*02d0*/  IMAD R11, R12, 0x60, R4 ;  /* 0x000000600c0b7824 */ /* 0x000fe200078e0204 */
[----:B0-----:R-:W-:Y:S06]  /*02e0*/  @P1 BRA `(.L_x_184) ;  /* 0x0000000c000c1947 */ /* 0x001fec0003800000 */
        /* <DEDUP_REMOVED lines=13> */
[----:B-1----:R-:W4:Y:S04]  /*03c0*/  LDG.E.64.CONSTANT R118, desc[UR4][R16.64] ;  /* 0x0000000410767981 */ /* 0x002f28000c1e9b00 */
        /* <DEDUP_REMOVED lines=72> */
[----:B--2---:R-:W-:-:S02]  /*0850*/  DADD R182, R132, R122 ;  /* 0x0000000084b67229 */ /* 0x004fc4000000007a */
[----:B------:R-:W-:Y:S02]  /*0860*/  DADD R122, R132, -R122 ;  /* 0x00000000847a7229 */ /* 0x000fe4000000087a */
[C-C-:B---3--:R-:W-:Y:S02]  /*0870*/  DADD R184, R150.reuse, R140.reuse ;  /* 0x0000000096b87229 */ /* 0x148fe4000000008c */
[----:B------:R-:W-:-:S04]  /*0880*/  DADD R140, R150, -R140 ;  /* 0x00000000968c7229 */ /* 0x000fc8000000088c */
[C---:B----4-:R-:W-:Y:S02]  /*0890*/  DFMA R116, R122.reuse, R116, RZ ;  /* 0x000000747a74722b */ /* 0x050fe400000000ff */
[C---:B------:R-:W-:Y:S02]  /*08a0*/  DFMA R108, R122.reuse, R108, RZ ;  /* 0x0000006c7a6c722b */ /* 0x040fe400000000ff */
[C---:B------:R-:W-:Y:S02]  /*08b0*/  DFMA R102, R122.reuse, R102, RZ ;  /* 0x000000667a66722b */ /* 0x040fe400000000ff */
[C---:B------:R-:W-:Y:S02]  /*08c0*/  DFMA R90, R122.reuse, R90, RZ ;  /* 0x0000005a7a5a722b */ /* 0x040fe400000000ff */
        /* <DEDUP_REMOVED lines=8> */
[----:B------:R-:W-:Y:S02]  /*0950*/  DFMA R88, R122, R88, RZ ;  /* 0x000000587a58722b */ /* 0x000fe400000000ff */
[----:B------:R-:W-:Y:S02]  /*0960*/  DADD R74, R74, -R152 ;  /* 0x000000004a4a7229 */ /* 0x000fe40000000898 */
[C-C-:B------:R-:W-:Y:S02]  /*0970*/  DADD R152, R94.reuse, R178.reuse ;  /* 0x000000005e987229 */ /* 0x140fe400000000b2 */
[----:B------:R-:W-:Y:S02]  /*0980*/  DADD R94, R94, -R178 ;  /* 0x000000005e5e7229 */ /* 0x000fe400000008b2 */
[C-C-:B------:R-:W-:Y:S02]  /*0990*/  DADD R178, R168.reuse, R164.reuse ;  /* 0x00000000a8b27229 */ /* 0x140fe400000000a4 */
        /* <DEDUP_REMOVED lines=63> */
[----:B------:R-:W-:Y:S02]  /*0d90*/  DADD R20, R124, -R50 ;  /* 0x000000007c147229 */ /* 0x000fe40000000832 */
[----:B------:R-:W-:Y:S02]  /*0da0*/  DADD R14, R120, -R26 ;  /* 0x00000000780e7229 */ /* 0x000fe4000000081a */
[----:B------:R-:W-:Y:S02]  /*0db0*/  DADD R16, R114, -R52 ;  /* 0x0000000072107229 */ /* 0x000fe40000000834 */
[----:B------:R-:W-:-:S02]  /*0dc0*/  DADD R18, R100, -R48 ;  /* 0x0000000064127229 */ /* 0x000fc40000000830 */
[----:B------:R-:W-:Y:S02]  /*0dd0*/  DADD R22, R104, -R24 ;  /* 0x0000000068167229 */ /* 0x000fe40000000818 */
[----:B------:R-:W-:Y:S02]  /*0de0*/  DADD R54, R112, -R74 ;  /* 0x0000000070367229 */ /* 0x000fe4000000084a */
[----:B------:R-:W-:Y:S02]  /*0df0*/  DADD R50, R124, R50 ;  /* 0x000000007c327229 */ /* 0x000fe40000000032 */
[----:B------:R-:W-:Y:S02]  /*0e00*/  DADD R26, R120, R26 ;  /* 0x00000000781a7229 */ /* 0x000fe4000000001a */
[----:B------:R-:W-:Y:S02]  /*0e10*/  DADD R52, R114, R52 ;  /* 0x0000000072347229 */ /* 0x000fe40000000034 */
[----:B------:R-:W-:-:S02]  /*0e20*/  DADD R48, R100, R48 ;  /* 0x0000000064307229 */ /* 0x000fc40000000030 */
[----:B------:R-:W-:Y:S02]  /*0e30*/  DADD R24, R104, R24 ;  /* 0x0000000068187229 */ /* 0x000fe40000000018 */
[----:B------:R-:W-:Y:S01]  /*0e40*/  DADD R74, R112, R74 ;  /* 0x00000000704a7229 */ /* 0x000fe2000000004a */
[----:B------:R-:W-:-:S05]  /*0e50*/  LEA R13, R46, R11, 0x3 ;  /* 0x0000000b2e0d7211 */ /* 0x000fca00078e18ff */
        /* <DEDUP_REMOVED lines=12> */
.L_x_184:
[----:B------:R-:W-:Y:S05]  /*0f20*/  BSYNC.RECONVERGENT B0 ;  /* 0x0000000000007941 */ /* 0x000fea0003800200 */
.L_x_183:
[----:B------:R-:W-:Y:S06]  /*0f30*/  BAR.SYNC.DEFER_BLOCKING 0x0 ;  /* 0x0000000000007b1d */ /* 0x000fec0000010000 */
[----:B------:R-:W-:Y:S04]  /*0f40*/  BSSY.RECONVERGENT B0, `(.L_x_185) ;  /* 0x00000c6000007945 */ /* 0x000fe80003800200 */
[----:B------:R-:W-:Y:S05]  /*0f50*/  @P1 BRA `(.L_x_186) ;  /* 0x0000000c00101947 */ /* 0x000fea0003800000 */
[----:B0-----:R-:W0:Y:S08]  /*0f60*/  LDC.64 R14, c[0x0][0x390] ;  /* 0x0000e400ff0e7b82 */ /* 0x001e300000000a00 */
[----:B------:R-:W1:Y:S01]  /*0f70*/  LDC.64 R114, c[0x0][0x398] ;  /* 0x0000e600ff727b82 */ /* 0x000e620000000a00 */
[----:B0-----:R-:W2:Y:S04]  /*0f80*/  LDG.E.64.CONSTANT R180, desc[UR4][R14.64] ;  /* 0x000000040eb47981 */ /* 0x001ea8000c1e9b00 */
[----:B------:R-:W3:Y:S04]  /*0f90*/  LDG.E.64.CONSTANT R182, desc[UR4][R14.64+0x8] ;  /* 0x000008040eb67981 */ /* 0x000ee8000c1e9b00 */
[----:B------:R-:W4:Y:S04]  /*0fa0*/  LDG.E.64.CONSTANT R184, desc[UR4][R14.64+0x30] ;  /* 0x000030040eb87981 */ /* 0x000f28000c1e9b00 */
[----:B------:R-:W3:Y:S04]  /*0fb0*/  LDG.E.64.CONSTANT R186, desc[UR4][R14.64+0x60] ;  /* 0x000060040eba7981 */ /* 0x000ee8000c1e9b00 */
[----:B------:R-:W3:Y:S04]  /*0fc0*/  LDG.E.64.CONSTANT R192, desc[UR4][R14.64+0x90] ;  /* 0x000090040ec07981 */ /* 0x000ee8000c1e9b00 */
[----:B------:R-:W3:Y:S04]  /*0fd0*/  LDG.E.64.CONSTANT R196, desc[UR4][R14.64+0xc0] ;  /* 0x0000c0040ec47981 */ /* 0x000ee8000c1e9b00 */
[----:B------:R-:W3:Y:S04]  /*0fe0*/  LDG.E.64.CONSTANT R200, desc[UR4][R14.64+0xf0] ;  /* 0x0000f0040ec87981 */ /* 0x000ee8000c1e9b00 */
[----:B-1----:R-:W3:Y:S04]  /*0ff0*/  LDG.E.64.CONSTANT R112, desc[UR4][R114.64] ;  /* 0x0000000472707981 */ /* 0x002ee8000c1e9b00 */
        /* <DEDUP_REMOVED lines=63> */
[----:B------:R0:W3:Y:S01]  /*13f0*/  LDG.E.64.CONSTANT R14, desc[UR4][R114.64+0x118] ;  /* 0x00011804720e7981 */ /* 0x0000e2000c1e9b00 */
[----:B------:R-:W-:-:S04]  /*1400*/  IMAD R11, R12, 0x420, R11 ;  /* 0x000004200c0b7824 */ /* 0x000fc800078e020b */
[----:B------:R-:W-:-:S05]  /*1410*/  IMAD R11, R46, 0x8, R11 ;  /* 0x000000082e0b7824 */ /* 0x000fca00078e020b */
[----:B------:R-:W-:Y:S04]  /*1420*/  LDS.64 R12, [R11] ;  /* 0x000000000b0c7984 */ /* 0x000fe80000000a00 */
[----:B------:R-:W0:Y:S04]  /*1430*/  LDS.64 R104, [R11+0x420] ;  /* 0x000420000b687984 */ /* 0x000e280000000a00 */
[----:B------:R-:W-:Y:S04]  /*1440*/  LDS.64 R170, [R11+0x60] ;  /* 0x000060000baa7984 */ /* 0x000fe80000000a00 */
[----:B------:R-:W1:Y:S04]  /*1450*/  LDS.64 R172, [R11+0x3c0] ;  /* 0x0003c0000bac7984 */ /* 0x000e680000000a00 */
[----:B------:R-:W-:Y:S04]  /*1460*/  LDS.64 R176, [R11+0xc0] ;  /* 0x0000c0000bb07984 */ /* 0x000fe80000000a00 */
[----:B------:R-:W3:Y:S04]  /*1470*/  LDS.64 R178, [R11+0x360] ;  /* 0x000360000bb27984 */ /* 0x000ee80000000a00 */
[----:B------:R-:W-:Y:S04]  /*1480*/  LDS.64 R162, [R11+0x120] ;  /* 0x000120000ba27984 */ /* 0x000fe80000000a00 */
[----:B------:R-:W3:Y:S04]  /*1490*/  LDS.64 R164, [R11+0x300] ;  /* 0x000300000ba47984 */ /* 0x000ee80000000a00 */
[----:B------:R-:W-:Y:S04]  /*14a0*/  LDS.64 R148, [R11+0x180] ;  /* 0x000180000b947984 */ /* 0x000fe80000000a00 */
[----:B------:R-:W3:Y:S04]  /*14b0*/  LDS.64 R150, [R11+0x2a0] ;  /* 0x0002a0000b967984 */ /* 0x000ee80000000a00 */
[----:B------:R-:W-:Y:S01]  /*14c0*/  LDS.64 R132, [R11+0x1e0] ;  /* 0x0001e0000b847984 */ /* 0x000fe20000000a00 */
[----:B0-----:R-:W-:-:S03]  /*14d0*/  DADD R114, R12, R104 ;  /* 0x000000000c727229 */ /* 0x001fc60000000068 */
[----:B------:R-:W0:Y:S01]  /*14e0*/  LDS.64 R130, [R11+0x240] ;  /* 0x000240000b827984 */ /* 0x000e220000000a00 */
[----:B------:R-:W-:Y:S02]  /*14f0*/  DADD R12, R12, -R104 ;  /* 0x000000000c0c7229 */ /* 0x000fe40000000868 */
[--C-:B-1----:R-:W-:Y:S02]  /*1500*/  DADD R174, R170, R172.reuse ;  /* 0x00000000aaae7229 */ /* 0x102fe400000000ac */
[-C--:B--2---:R-:W-:Y:S02]  /*1510*/  DFMA R180, R180, R114.reuse, RZ ;  /* 0x00000072b4b4722b */ /* 0x084fe400000000ff */
[----:B------:R-:W-:Y:S02]  /*1520*/  DADD R104, R170, -R172 ;  /* 0x00000000aa687229 */ /* 0x000fe400000008ac */
[-C--:B----4-:R-:W-:Y:S02]  /*1530*/  DFMA R172, R184, R114.reuse, RZ ;  /* 0x00000072b8ac722b */ /* 0x090fe400000000ff */
[----:B---3--:R-:W-:-:S02]  /*1540*/  DFMA R184, R192, R114, RZ ;  /* 0x00000072c0b8722b */ /* 0x008fc400000000ff */
[----:B------:R-:W-:Y:S02]  /*1550*/  DFMA R180, R182, R174, R180 ;  /* 0x000000aeb6b4722b */ /* 0x000fe400000000b4 */
[-C--:B------:R-:W-:Y:S02]  /*1560*/  DFMA R182, R186, R114.reuse, RZ ;  /* 0x00000072bab6722b */ /* 0x080fe400000000ff */
[-C--:B------:R-:W-:Y:S02]  /*1570*/  DFMA R186, R196, R114.reuse, RZ ;  /* 0x00000072c4ba722b */ /* 0x080fe400000000ff */
[----:B------:R-:W-:Y:S02]  /*1580*/  DFMA R114, R200, R114, RZ ;  /* 0x00000072c872722b */ /* 0x000fe400000000ff */
[-C--:B------:R-:W-:Y:S02]  /*1590*/  DFMA R112, R112, R12.reuse, RZ ;  /* 0x0000000c7070722b */ /* 0x080fe400000000ff */
[----:B------:R-:W-:-:S02]  /*15a0*/  DFMA R110, R110, R12, RZ ;  /* 0x0000000c6e6e722b */ /* 0x000fc400000000ff */
[-C--:B------:R-:W-:Y:S02]  /*15b0*/  DFMA R102, R102, R12.reuse, RZ ;  /* 0x0000000c6666722b */ /* 0x080fe400000000ff */
[-C--:B------:R-:W-:Y:S02]  /*15c0*/  DFMA R90, R90, R12.reuse, RZ ;  /* 0x0000000c5a5a722b */ /* 0x080fe400000000ff */
[-C--:B------:R-:W-:Y:S02]  /*15d0*/  DFMA R92, R92, R12.reuse, RZ ;  /* 0x0000000c5c5c722b */ /* 0x080fe400000000ff */
[----:B------:R-:W-:Y:S02]  /*15e0*/  DFMA R88, R88, R12, RZ ;  /* 0x0000000c5858722b */ /* 0x000fe400000000ff */
[----:B------:R-:W-:Y:S02]  /*15f0*/  DADD R170, R176, R178 ;  /* 0x00000000b0aa7229 */ /* 0x000fe400000000b2 */
        /* <DEDUP_REMOVED lines=12> */
[----:B------:R-:W-:-:S02]  /*16c0*/  DFMA R180, R168, R170, R180 ;  /* 0x000000aaa8b4722b */ /* 0x000fc400000000b4 */
[----:B------:R-:W-:Y:S02]  /*16d0*/  DADD R168, R162, R164 ;  /* 0x00000000a2a87229 */ /* 0x000fe400000000a4 */
[-C--:B------:R-:W-:Y:S02]  /*16e0*/  DFMA R166, R166, R170.reuse, R172 ;  /* 0x000000aaa6a6722b */ /* 0x080fe400000000ac */
[----:B------:R-:W-:Y:S02]  /*16f0*/  DFMA R174, R134, R170, R174 ;  /* 0x000000aa86ae722b */ /* 0x000fe400000000ae */
        /* <DEDUP_REMOVED lines=10> */
[-C--:B------:R-:W-:Y:S02]  /*17a0*/  DFMA R180, R154, R168.reuse, R180 ;  /* 0x000000a89ab4722b */ /* 0x080fe400000000b4 */
[----:B------:R-:W-:Y:S02]  /*17b0*/  DADD R154, R148, R150 ;  /* 0x00000000949a7229 */ /* 0x000fe40000000096 */
[-C--:B------:R-:W-:Y:S02]  /*17c0*/  DFMA R152, R152, R168.reuse, R166 ;  /* 0x000000a89898722b */ /* 0x080fe400000000a6 */
        /* <DEDUP_REMOVED lines=9> */
[----:B------:R-:W-:Y:S02]  /*1860*/  DFMA R142, R142, R168, R156 ;  /* 0x000000a88e8e722b */ /* 0x000fe4000000009c */
[----:B------:R-:W-:Y:S02]  /*1870*/  DFMA R54, R54, R134, R66 ;  /* 0x000000863636722b */ /* 0x000fe40000000042 */
[----:B------:R-:W-:Y:S02]  /*1880*/  DFMA R152, R136, R154, R152 ;  /* 0x0000009a8898722b */ /* 0x000fe40000000098 */
[C-C-:B0-----:R-:W-:Y:S02]  /*1890*/  DADD R136, R132.reuse, R130.reuse ;  /* 0x0000000084887229 */ /* 0x141fe40000000082 */
        /* <DEDUP_REMOVED lines=25> */
[----:B------:R-:W-:Y:S02]  /*1a30*/  DADD R18, R118, -R24 ;  /* 0x0000000076127229 */ /* 0x000fe40000000818 */
[----:B------:R-:W-:Y:S02]  /*1a40*/  DADD R16, R116, -R20 ;  /* 0x0000000074107229 */ /* 0x000fe40000000814 */
[----:B------:R-:W-:Y:S02]  /*1a50*/  DADD R14, R108, -R48 ;  /* 0x000000006c0e7229 */ /* 0x000fe40000000830 */
[----:B------:R-:W-:Y:S02]  /*1a60*/  DADD R22, R106, -R26 ;  /* 0x000000006a167229 */ /* 0x000fe4000000081a */
[----:B------:R-:W-:Y:S02]  /*1a70*/  DADD R52, R100, -R130 ;  /* 0x0000000064347229 */ /* 0x000fe40000000882 */
[----:B------:R-:W-:-:S02]  /*1a80*/  DADD R50, R120, R50 ;  /* 0x0000000078327229 */ /* 0x000fc40000000032 */
        /* <DEDUP_REMOVED lines=17> */
.L_x_186:
[----:B------:R-:W-:Y:S05]  /*1ba0*/  BSYNC.RECONVERGENT B0 ;  /* 0x0000000000007941 */ /* 0x000fea0003800200 */
.L_x_185:
[----:B0-----:R-:W2:Y:S01]  /*1bb0*/  LDG.E.64.CONSTANT R74, desc[UR4][R8.64+0x10] ;  /* 0x00001004084a7981 */ /* 0x001ea2000c1e9b00 */
[----:B------:R-:W0:Y:S03]  /*1bc0*/  LDC.64 R202, c[0x0][0x388] ;  /* 0x0000e200ffca7b82 */ /* 0x000e260000000a00 */
        /* <DEDUP_REMOVED lines=9> */
[----:B------:R-:W-:-:S03]  /*1c60*/  IMAD R183, R10, 0x1556, RZ ;  /* 0x000015560ab77824 */ /* 0x000fc600078e02ff */
[----:B------:R-:W4:Y:S04]  /*1c70*/  LDG.E.64.CONSTANT R54, desc[UR4][R8.64+0x48] ;  /* 0x0000480408367981 */ /* 0x000f28000c1e9b00 */
[----:B-1----:R-:W4:Y:S01]  /*1c80*/  LDG.E.64.CONSTANT R52, desc[UR4][R6.64+0x48] ;  /* 0x0000480406347981 */ /* 0x002f22000c1e9b00 */
[----:B------:R-:W-:-:S03]  /*1c90*/  SHF.R.U32.HI R183, RZ, 0x10, R183 ;  /* 0x00000010ffb77819 */ /* 0x000fc600000116b7 */
[----:B------:R-:W4:Y:S04]  /*1ca0*/  LDG.E.64.CONSTANT R56, desc[UR4][R8.64+0x20] ;  /* 0x0000200408387981 */ /* 0x000f28000c1e9b00 */
[----:B------:R-:W4:Y:S04]  /*1cb0*/  LDG.E.64.CONSTANT R90, desc[UR4][R6.64+0x20] ;  /* 0x00002004065a7981 */ /* 0x000f28000c1e9b00 */
[----:B------:R-:W4:Y:S04]  /*1cc0*/  LDG.E.64.CONSTANT R48, desc[UR4][R8.64+0x78] ;  /* 0x0000780408307981 */ /* 0x000f28000c1e9b00 */
[----:B------:R-:W4:Y:S01]  /*1cd0*/  LDG.E.64.CONSTANT R88, desc[UR4][R6.64+0x78] ;  /* 0x0000780406587981 */ /* 0x000f22000c1e9b00 */
[----:B------:R-:W-:-:S02]  /*1ce0*/  MOV R12, 0xb ;  /* 0x0000000b000c7802 */ /* 0x000fc40000000f00 */
[----:B------:R-:W-:Y:S01]  /*1cf0*/  PRMT R5, R183, 0x5410, R5 ;  /* 0x00005410b7057816 */ /* 0x000fe20000000005 */
[----:B------:R-:W4:Y:S01]  /*1d00*/  LDG.E.64.CONSTANT R86, desc[UR4][R8.64+0x50] ;  /* 0x0000500408567981 */ /* 0x000f22000c1e9b00 */
[----:B------:R-:W-:-:S03]  /*1d10*/  UMOV UR6, 0xc90 ;  /* 0x00000c9000067882 */ /* 0x000fc60000000000 */
[----:B------:R-:W4:Y:S01]  /*1d20*/  LDG.E.64.CONSTANT R84, desc[UR4][R6.64+0x50] ;  /* 0x0000500406547981 */ /* 0x000f22000c1e9b00 */
[----:B------:R-:W-:-:S03]  /*1d30*/  IDP.2A.LO.U16.U8 R10, R5, UR6, R12 ;  /* 0x00000006050a7c26 */ /* 0x000fc6000800100c */
[----:B------:R-:W4:Y:S04]  /*1d40*/  LDG.E.64.CONSTANT R50, desc[UR4][R8.64+0x28] ;  /* 0x0000280408327981 */ /* 0x000f28000c1e9b00 */
[----:B------:R-:W4:Y:S04]  /*1d50*/  LDG.E.64.CONSTANT R80, desc[UR4][R6.64+0x28] ;  /* 0x0000280406507981 */ /* 0x000f28000c1e9b00 */
[----:B------:R-:W4:Y:S04]  /*1d60*/  LDG.E.64.CONSTANT R82, desc[UR4][R8.64+0x80] ;  /* 0x0000800408527981 */ /* 0x000f28000c1e9b00 */
[----:B------:R-:W4:Y:S01]  /*1d70*/  LDG.E.64.CONSTANT R78, desc[UR4][R6.64+0x80] ;  /* 0x00008004064e7981 */ /* 0x000f22000c1e9b00 */
[----:B------:R-:W-:-:S03]  /*1d80*/  IMAD R5, R47, 0x6c0, R10 ;  /* 0x000006c02f057824 */ /* 0x000fc600078e020a */
[----:B------:R-:W4:Y:S04]  /*1d90*/  LDG.E.64.CONSTANT R166, desc[UR4][R8.64+0x58] ;  /* 0x0000580408a67981 */ /* 0x000f28000c1e9b00 */
[----:B------:R-:W4:Y:S01]  /*1da0*/  LDG.E.64.CONSTANT R164, desc[UR4][R6.64+0x58] ;  /* 0x0000580406a47981 */ /* 0x000f22000c1e9b00 */
[----:B0-----:R-:W-:-:S03]  /*1db0*/  IMAD.WIDE R202, R5, 0x8, R202 ;  /* 0x0000000805ca7825 */ /* 0x001fc600078e02ca */
        /* <DEDUP_REMOVED lines=50> */
[----:B------:R-:W-:-:S04]  /*20e0*/  IMAD R183, R183, 0x480, R4 ;  /* 0x00000480b7b77824 */ /* 0x000fc800078e0204 */
[----:B------:R-:W-:Y:S01]  /*20f0*/  IMAD R185, R46, 0x60, R183 ;  /* 0x000000602eb97824 */ /* 0x000fe200078e02b7 */
[----:B------:R-:W-:Y:S06]  /*2100*/  BAR.SYNC.DEFER_BLOCKING 0x0 ;  /* 0x0000000000007b1d */ /* 0x000fec0000010000 */
[----:B0-----:R-:W-:Y:S04]  /*2110*/  LDS.128 R4, [R185] ;  /* 0x00000000b9047984 */ /* 0x001fe80000000c00 */
[----:B------:R-:W0:Y:S04]  /*2120*/  LDS.128 R8, [R185+0x50] ;  /* 0x00005000b9087984 */ /* 0x000e280000000c00 */
[----:B------:R-:W-:Y:S04]  /*2130*/  LDS.128 R12, [R185+0x10] ;  /* 0x00001000b90c7984 */ /* 0x000fe80000000c00 */
[----:B------:R-:W2:Y:S04]  /*2140*/  LDS.128 R16, [R185+0x40] ;  /* 0x00004000b9107984 */ /* 0x000ea80000000c00 */
[----:B------:R-:W-:Y:S04]  /*2150*/  LDS.128 R20, [R185+0x20] ;  /* 0x00002000b9147984 */ /* 0x000fe80000000c00 */
[----:B------:R-:W3:Y:S01]  /*2160*/  LDS.128 R24, [R185+0x30] ;  /* 0x00003000b9187984 */ /* 0x000ee20000000c00 */
[----:B0-----:R-:W-:-:S02]  /*2170*/  DADD R196, R4, R10 ;  /* 0x0000000004c47229 */ /* 0x001fc4000000000a */
[----:B-1----:R-:W-:Y:S02]  /*2180*/  DADD R202, R4, -R10 ;  /* 0x0000000004ca7229 */ /* 0x002fe4000000080a */
[C-C-:B------:R-:W-:Y:S02]  /*2190*/  DADD R10, R6.reuse, R8.reuse ;  /* 0x00000000060a7229 */ /* 0x140fe40000000008 */
[----:B------:R-:W-:Y:S02]  /*21a0*/  DADD R204, R6, -R8 ;  /* 0x0000000006cc7229 */ /* 0x000fe40000000808 */
[----:B-----5:R-:W-:Y:S02]  /*21b0*/  DFMA R4, R2, R196, RZ ;  /* 0x000000c40204722b */ /* 0x020fe400000000ff */
[----:B------:R-:W-:Y:S02]  /*21c0*/  DFMA R6, R36, R202, RZ ;  /* 0x000000ca2406722b */ /* 0x000fe400000000ff */
[----:B--2---:R-:W-:-:S02]  /*21d0*/  DADD R206, R12, R18 ;  /* 0x000000000cce7229 */ /* 0x004fc40000000012 */
[----:B------:R-:W-:Y:S02]  /*21e0*/  DADD R18, R12, -R18 ;  /* 0x000000000c127229 */ /* 0x000fe40000000812 */
[C-C-:B------:R-:W-:Y:S02]  /*21f0*/  DADD R12, R14.reuse, R16.reuse ;  /* 0x000000000e0c7229 */ /* 0x140fe40000000010 */
[----:B------:R-:W-:Y:S02]  /*2200*/  DADD R208, R14, -R16 ;  /* 0x000000000ed07229 */ /* 0x000fe40000000810 */
[C-C-:B---3--:R-:W-:Y:S02]  /*2210*/  DADD R14, R22.reuse, R24.reuse ;  /* 0x00000000160e7229 */ /* 0x148fe40000000018 */
[----:B------:R-:W-:Y:S02]  /*2220*/  DADD R22, R22, -R24 ;  /* 0x0000000016167229 */ /* 0x000fe40000000818 */
[----:B------:R-:W-:-:S02]  /*2230*/  DFMA R8, R30, R196, RZ ;  /* 0x000000c41e08722b */ /* 0x000fc400000000ff */
[----:B------:R-:W-:Y:S02]  /*2240*/  DFMA R24, R40, R202, RZ ;  /* 0x000000ca2818722b */ /* 0x000fe400000000ff */
[C-C-:B------:R-:W-:Y:S02]  /*2250*/  DADD R16, R20.reuse, R26.reuse ;  /* 0x0000000014107229 */ /* 0x140fe4000000001a */
[----:B------:R-:W-:Y:S02]  /*2260*/  DADD R20, R20, -R26 ;  /* 0x0000000014147229 */ /* 0x000fe4000000081a */
[----:B------:R-:W-:Y:S02]  /*2270*/  DFMA R4, R28, R10, R4 ;  /* 0x0000000a1c04722b */ /* 0x000fe40000000004 */
[----:B------:R-:W-:Y:S02]  /*2280*/  DFMA R6, R38, R204, R6 ;  /* 0x000000cc2606722b */ /* 0x000fe40000000006 */
[----:B------:R-:W-:-:S02]  /*2290*/  DFMA R26, R34, R196, RZ ;  /* 0x000000c4221a722b */ /* 0x000fc400000000ff */
[----:B------:R-:W-:Y:S02]  /*22a0*/  DFMA R210, R44, R202, RZ ;  /* 0x000000ca2cd2722b */ /* 0x000fe400000000ff */
[----:B------:R-:W-:Y:S02]  /*22b0*/  DFMA R8, R32, R10, R8 ;  /* 0x0000000a2008722b */ /* 0x000fe40000000008 */
[----:B------:R-:W-:Y:S02]  /*22c0*/  DFMA R24, R42, R204, R24 ;  /* 0x000000cc2a18722b */ /* 0x000fe40000000018 */
[----:B------:R-:W-:Y:S02]  /*22d0*/  DFMA R4, R74, R206, R4 ;  /* 0x000000ce4a04722b */ /* 0x000fe40000000004 */
[----:B------:R-:W-:Y:S02]  /*22e0*/  DFMA R6, R72, R18, R6 ;  /* 0x000000124806722b */ /* 0x000fe40000000006 */
[----:B----4-:R-:W-:-:S02]  /*22f0*/  DFMA R26, R76, R10, R26 ;  /* 0x0000000a4c1a722b */ /* 0x010fc4000000001a */
        /* <DEDUP_REMOVED lines=21> */
[----:B------:R-:W-:Y:S02]  /*2450*/  DADD R8, R4, -R6 ;  /* 0x0000000004087229 */ /* 0x000fe40000000806 */
[----:B------:R-:W-:Y:S02]  /*2460*/  DFMA R216, R162, R14, R212 ;  /* 0x0000000ea2d8722b */ /* 0x000fe400000000d4 */
[----:B------:R-:W-:-:S02]  /*2470*/  DFMA R214, R160, R22, R214 ;  /* 0x00000016a0d6722b */ /* 0x000fc400000000d6 */
[----:B------:R-:W-:Y:S02]  /*2480*/  DADD R212, R26, -R210 ;  /* 0x000000001ad47229 */ /* 0x000fe400000008d2 */
[----:B------:R-:W-:Y:S02]  /*2490*/  DADD R24, R4, R6 ;  /* 0x0000000004187229 */ /* 0x000fe40000000006 */
[----:B------:R-:W-:Y:S02]  /*24a0*/  DMUL R4, R200, R8 ;  /* 0x00000008c8047228 */ /* 0x000fe40000000000 */
[----:B------:R-:W-:Y:S02]  /*24b0*/  DADD R8, R216, -R214 ;  /* 0x00000000d8087229 */ /* 0x000fe400000008d6 */
[----:B------:R-:W-:Y:S02]  /*24c0*/  DADD R200, R26, R210 ;  /* 0x000000001ac87229 */ /* 0x000fe400000000d2 */
[----:B------:R-:W-:-:S02]  /*24d0*/  DMUL R6, R198, R212 ;  /* 0x000000d4c6067228 */ /* 0x000fc40000000000 */
[----:B------:R-:W-:Y:S02]  /*24e0*/  DFMA R198, R158, R196, RZ ;  /* 0x000000c49ec6722b */ /* 0x000fe400000000ff */
[----:B------:R-:W-:Y:S02]  /*24f0*/  DFMA R210, R156, R202, RZ ;  /* 0x000000ca9cd2722b */ /* 0x000fe400000000ff */
[----:B------:R-:W-:Y:S02]  /*2500*/  DMUL R8, R194, R8 ;  /* 0x00000008c2087228 */ /* 0x000fe40000000000 */
[----:B------:R-:W-:Y:S02]  /*2510*/  DFMA R194, R154, R196, RZ ;  /* 0x000000c49ac2722b */ /* 0x000fe400000000ff */
[----:B------:R-:W-:Y:S02]  /*2520*/  DFMA R212, R152, R202, RZ ;  /* 0x000000ca98d4722b */ /* 0x000fe400000000ff */
[----:B------:R-:W-:-:S02]  /*2530*/  DFMA R198, R150, R10, R198 ;  /* 0x0000000a96c6722b */ /* 0x000fc400000000c6 */
[----:B------:R-:W-:Y:S02]  /*2540*/  DFMA R210, R148, R204, R210 ;  /* 0x000000cc94d2722b */ /* 0x000fe400000000d2 */
        /* <DEDUP_REMOVED lines=26> */
[----:B------:R-:W-:Y:S02]  /*26f0*/  DMUL R24, R192, R24 ;  /* 0x00000018c0187228 */ /* 0x000fe40000000000 */
[----:B------:R-:W-:Y:S02]  /*2700*/  DFMA R194, R94, R14, R194 ;  /* 0x0000000e5ec2722b */ /* 0x000fe400000000c2 */
[----:B------:R-:W-:-:S02]  /*2710*/  DFMA R212, R92, R22, R212 ;  /* 0x000000165cd4722b */ /* 0x000fc400000000d4 */
[----:B------:R-:W-:Y:S02]  /*2720*/  DADD R10, R198, -R210 ;  /* 0x00000000c60a7229 */ /* 0x000fe400000008d2 */
[----:B------:R-:W-:Y:S02]  /*2730*/  DFMA R196, R168, R14, R196 ;  /* 0x0000000ea8c4722b */ /* 0x000fe400000000c4 */
[----:B------:R-:W-:Y:S02]  /*2740*/  DADD R20, R4, R24 ;  /* 0x0000000004147229 */ /* 0x000fe40000000018 */
[----:B------:R-:W-:Y:S02]  /*2750*/  DFMA R202, R170, R22, R202 ;  /* 0x00000016aaca722b */ /* 0x000fe400000000ca */
[----:B------:R-:W-:Y:S02]  /*2760*/  DADD R18, R194, -R212 ;  /* 0x00000000c2127229 */ /* 0x000fe400000008d4 */
[----:B------:R-:W-:-:S02]  /*2770*/  DMUL R190, R190, R200 ;  /* 0x000000c8bebe7228 */ /* 0x000fc40000000000 */
[----:B------:R-:W-:Y:S02]  /*2780*/  DADD R14, R194, R212 ;  /* 0x00000000c20e7229 */ /* 0x000fe400000000d4 */
[----:B------:R-:W-:Y:S02]  /*2790*/  DMUL R188, R188, R10 ;  /* 0x0000000abcbc7228 */ /* 0x000fe40000000000 */
[C-C-:B------:R-:W-:Y:S02]  /*27a0*/  DADD R10, R196.reuse, -R202.reuse ;  /* 0x00000000c40a7229 */ /* 0x140fe400000008ca */
[----:B------:R-:W-:Y:S02]  /*27b0*/  DADD R12, R196, R202 ;  /* 0x00000000c40c7229 */ /* 0x000fe400000000ca */
[-C--:B------:R-:W-:Y:S02]  /*27c0*/  DFMA R192, R2, R20.reuse, RZ ;  /* 0x0000001402c0722b */ /* 0x080fe400000000ff */
[----:B------:R-:W-:-:S02]  /*27d0*/  DFMA R194, R28, R20, RZ ;  /* 0x000000141cc2722b */ /* 0x000fc400000000ff */
[-C--:B------:R-:W-:Y:S02]  /*27e0*/  DFMA R196, R74, R20.reuse, RZ ;  /* 0x000000144ac4722b */ /* 0x080fe400000000ff */
[-C--:B------:R-:W-:Y:S02]  /*27f0*/  DFMA R200, R62, R20.reuse, RZ ;  /* 0x000000143ec8722b */ /* 0x080fe400000000ff */
[----:B------:R-:W-:Y:S02]  /*2800*/  DFMA R204, R56, R20, RZ ;  /* 0x0000001438cc722b */ /* 0x000fe400000000ff */
[----:B------:R-:W-:Y:S02]  /*2810*/  DADD R26, R216, R214 ;  /* 0x00000000d81a7229 */ /* 0x000fe400000000d6 */
[----:B------:R-:W-:Y:S02]  /*2820*/  DMUL R186, R186, R18 ;  /* 0x00000012baba7228 */ /* 0x000fe40000000000 */
[----:B------:R-:W-:-:S02]  /*2830*/  DADD R22, R6, R190 ;  /* 0x0000000006167229 */ /* 0x000fc400000000be */
[----:B------:R-:W-:Y:S02]  /*2840*/  DFMA R20, R50, R20, RZ ;  /* 0x000000143214722b */ /* 0x000fe400000000ff */
[----:B------:R-:W-:Y:S02]  /*2850*/  DADD R18, -R4, R24 ;  /* 0x0000000004127229 */ /* 0x000fe40000000118 */
[----:B------:R-:W-:Y:S02]  /*2860*/  DADD R16, R198, R210 ;  /* 0x00000000c6107229 */ /* 0x000fe400000000d2 */
[-C--:B------:R-:W-:Y:S02]  /*2870*/  DFMA R192, R30, R22.reuse, R192 ;  /* 0x000000161ec0722b */ /* 0x080fe400000000c0 */
[-C--:B------:R-:W-:Y:S02]  /*2880*/  DFMA R194, R32, R22.reuse, R194 ;  /* 0x0000001620c2722b */ /* 0x080fe400000000c2 */
[----:B------:R-:W-:-:S02]  /*2890*/  DFMA R198, R68, R22, R196 ;  /* 0x0000001644c6722b */ /* 0x000fc400000000c4 */
[-C--:B------:R-:W-:Y:S02]  /*28a0*/  DFMA R202, R54, R22.reuse, R200 ;  /* 0x0000001636ca722b */ /* 0x080fe400000000c8 */
[-C--:B------:R-:W-:Y:S02]  /*28b0*/  DFMA R206, R86, R22.reuse, R204 ;  /* 0x0000001656ce722b */ /* 0x080fe400000000cc */
[----:B------:R-:W-:Y:S02]  /*28c0*/  DFMA R210, R166, R22, R20 ;  /* 0x00000016a6d2722b */ /* 0x000fe40000000014 */
[----:B------:R-:W-:Y:S02]  /*28d0*/  DMUL R26, R180, R26 ;  /* 0x0000001ab41a7228 */ /* 0x000fe40000000000 */
[----:B------:R-:W-:Y:S02]  /*28e0*/  DADD R20, -R6, R190 ;  /* 0x0000000006147229 */ /* 0x000fe400000001be */
[----:B------:R-:W-:-:S02]  /*28f0*/  DFMA R22, R36, R18, RZ ;  /* 0x000000122416722b */ /* 0x000fc400000000ff */
[-C--:B------:R-:W-:Y:S02]  /*2900*/  DFMA R180, R38, R18.reuse, RZ ;  /* 0x0000001226b4722b */ /* 0x080fe400000000ff */
[-C--:B------:R-:W-:Y:S02]  /*2910*/  DFMA R196, R72, R18.reuse, RZ ;  /* 0x0000001248c4722b */ /* 0x080fe400000000ff */
[-C--:B------:R-:W-:Y:S02]  /*2920*/  DFMA R200, R60, R18.reuse, RZ ;  /* 0x000000123cc8722b */ /* 0x080fe400000000ff */
[-C--:B------:R-:W-:Y:S02]  /*2930*/  DFMA R204, R90, R18.reuse, RZ ;  /* 0x000000125acc722b */ /* 0x080fe400000000ff */
[----:B------:R-:W-:Y:S02]  /*2940*/  DFMA R208, R80, R18, RZ ;  /* 0x0000001250d0722b */ /* 0x000fe400000000ff */
[----:B------:R-:W-:-:S02]  /*2950*/  DMUL R178, R178, R16 ;  /* 0x00000010b2b27228 */ /* 0x000fc40000000000 */
[----:B------:R-:W-:Y:S02]  /*2960*/  DADD R18, R8, R26 ;  /* 0x0000000008127229 */ /* 0x000fe4000000001a */
[-C--:B------:R-:W-:Y:S02]  /*2970*/  DFMA R22, R40, R20.reuse, R22 ;  /* 0x000000142816722b */ /* 0x080fe40000000016 */
[-C--:B------:R-:W-:Y:S02]  /*2980*/  DFMA R180, R42, R20.reuse, R180 ;  /* 0x000000142ab4722b */ /* 0x080fe400000000b4 */
[-C--:B------:R-:W-:Y:S02]  /*2990*/  DFMA R196, R66, R20.reuse, R196 ;  /* 0x0000001442c4722b */ /* 0x080fe400000000c4 */
[-C--:B------:R-:W-:Y:S02]  /*29a0*/  DFMA R200, R52, R20.reuse, R200 ;  /* 0x0000001434c8722b */ /* 0x080fe400000000c8 */
[----:B------:R-:W-:-:S02]  /*29b0*/  DFMA R204, R84, R20, R204 ;  /* 0x0000001454cc722b */ /* 0x000fc400000000cc */
[----:B------:R-:W-:Y:S02]  /*29c0*/  DFMA R208, R164, R20, R208 ;  /* 0x00000014a4d0722b */ /* 0x000fe400000000d0 */
[----:B------:R-:W-:Y:S02]  /*29d0*/  DADD R16, -R8, R26 ;  /* 0x0000000008107229 */ /* 0x000fe4000000011a */
[----:B------:R-:W-:Y:S02]  /*29e0*/  DMUL R172, R172, R14 ;  /* 0x0000000eacac7228 */ /* 0x000fe40000000000 */
        /* <DEDUP_REMOVED lines=12> */
[C-C-:B------:R-:W-:Y:S02]  /*2ab0*/  DADD R14, -R188.reuse, R178.reuse ;  /* 0x00000000bc0e7229 */ /* 0x140fe400000001b2 */
[----:B------:R-:W-:Y:S02]  /*2ac0*/  DADD R18, R188, R178 ;  /* 0x00000000bc127229 */ /* 0x000fe400000000b2 */
[----:B------:R-:W-:-:S02]  /*2ad0*/  DADD R16, R186, R172 ;  /* 0x00000000ba107229 */ /* 0x000fc400000000ac */
[----:B------:R-:W-:Y:S02]  /*2ae0*/  DMUL R10, R174, R10 ;  /* 0x0000000aae0a7228 */ /* 0x000fe40000000000 */
        /* <DEDUP_REMOVED lines=26> */
[C-C-:B------:R-:W-:Y:S02]  /*2c90*/  DADD R16, R10.reuse, R12.reuse ;  /* 0x000000000a107229 */ /* 0x140fe4000000000c */
[----:B------:R-:W-:-:S06]  /*2ca0*/  DADD R14, -R10, R12 ;  /* 0x000000000a0e7229 */ /* 0x000fcc000000010c */
        /* <DEDUP_REMOVED lines=12> */
[----:B------:R-:W-:Y:S01]  /*2d70*/  DADD R14, R192, -R22 ;  /* 0x00000000c00e7229 */ /* 0x000fe20000000816 */
[----:B------:R-:W-:Y:S06]  /*2d80*/  BAR.SYNC.DEFER_BLOCKING 0x0 ;  /* 0x0000000000007b1d */ /* 0x000fec0000010000 */
        /* <DEDUP_REMOVED lines=26> */
[----:B0-----:R-:W-:-:S05]  /*2f30*/  IMAD R185, R46, -0x58, R185 ;  /* 0xffffffa82eb97824 */ /* 0x001fca00078e02b9 */
[----:B------:R-:W-:Y:S04]  /*2f40*/  LDS.64 R14, [R185] ;  /* 0x00000000b90e7984 */ /* 0x000fe80000000a00 */
        /* <DEDUP_REMOVED lines=16> */
[----:B------:R-:W-:Y:S01]  /*3050*/  DADD R192, R22, -R192 ;  /* 0x0000000016c07229 */ /* 0x000fe200000008c0 */
[----:B------:R-:W-:Y:S01]  /*3060*/  LDS.64 R22, [R185+0x180] ;  /* 0x00018000b9167984 */ /* 0x000fe20000000a00 */
[----:B------:R-:W-:Y:S02]  /*3070*/  DFMA R212, R90, R14, RZ ;  /* 0x0000000e5ad4722b */ /* 0x000fe400000000ff */
[-C--:B------:R-:W-:Y:S02]  /*3080*/  DFMA R196, R30, R16.reuse, R194 ;  /* 0x000000101ec4722b */ /* 0x080fe400000000c2 */
[-C--:B------:R-:W-:Y:S02]  /*3090*/  DFMA R202, R32, R16.reuse, R198 ;  /* 0x0000001020ca722b */ /* 0x080fe400000000c6 */
[----:B------:R-:W-:-:S02]  /*30a0*/  DFMA R206, R68, R16, R200 ;  /* 0x0000001044ce722b */ /* 0x000fc400000000c8 */
[-C--:B------:R-:W-:Y:S02]  /*30b0*/  DFMA R210, R54, R16.reuse, R204 ;  /* 0x0000001036d2722b */ /* 0x080fe400000000cc */
[-C--:B------:R-:W-:Y:S02]  /*30c0*/  DFMA R214, R86, R16.reuse, R208 ;  /* 0x0000001056d6722b */ /* 0x080fe400000000d0 */
[----:B------:R-:W-:Y:S02]  /*30d0*/  DFMA R218, R166, R16, R18 ;  /* 0x00000010a6da722b */ /* 0x000fe40000000012 */
[-C--:B------:R-:W-:Y:S01]  /*30e0*/  DFMA R16, R36, R14.reuse, RZ ;  /* 0x0000000e2410722b */ /* 0x080fe200000000ff */
[----:B------:R-:W0:Y:S01]  /*30f0*/  LDS.64 R18, [R185+0x2a0] ;  /* 0x0002a000b9127984 */ /* 0x000e220000000a00 */
[-C--:B------:R-:W-:Y:S02]  /*3100*/  DFMA R200, R38, R14.reuse, RZ ;  /* 0x0000000e26c8722b */ /* 0x080fe400000000ff */
[----:B------:R-:W-:-:S02]  /*3110*/  DFMA R204, R72, R14, RZ ;  /* 0x0000000e48cc722b */ /* 0x000fc400000000ff */
[-C--:B------:R-:W-:Y:S02]  /*3120*/  DFMA R208, R60, R14.reuse, RZ ;  /* 0x0000000e3cd0722b */ /* 0x080fe400000000ff */
[----:B------:R-:W-:Y:S02]  /*3130*/  DFMA R216, R80, R14, RZ ;  /* 0x0000000e50d8722b */ /* 0x000fe400000000ff */
[-C--:B------:R-:W-:Y:S01]  /*3140*/  DFMA R198, R40, R192.reuse, R16 ;  /* 0x000000c028c6722b */ /* 0x080fe20000000010 */
[----:B------:R-:W-:Y:S01]  /*3150*/  LDS.64 R14, [R185+0x1e0] ;  /* 0x0001e000b90e7984 */ /* 0x000fe20000000a00 */
[----:B--2---:R-:W-:Y:S02]  /*3160*/  DADD R194, R180, R176 ;  /* 0x00000000b4c27229 */ /* 0x004fe400000000b0 */
[-C--:B------:R-:W-:Y:S01]  /*3170*/  DFMA R200, R42, R192.reuse, R200 ;  /* 0x000000c02ac8722b */ /* 0x080fe200000000c8 */
[----:B------:R-:W1:Y:S01]  /*3180*/  LDS.64 R16, [R185+0x240] ;  /* 0x00024000b9107984 */ /* 0x000e620000000a00 */
[----:B------:R-:W-:-:S02]  /*3190*/  DFMA R204, R66, R192, R204 ;  /* 0x000000c042cc722b */ /* 0x000fc400000000cc */
[-C--:B------:R-:W-:Y:S02]  /*31a0*/  DFMA R208, R52, R192.reuse, R208 ;  /* 0x000000c034d0722b */ /* 0x080fe400000000d0 */
[-C--:B------:R-:W-:Y:S02]  /*31b0*/  DFMA R212, R84, R192.reuse, R212 ;  /* 0x000000c054d4722b */ /* 0x080fe400000000d4 */
[----:B------:R-:W-:Y:S02]  /*31c0*/  DFMA R216, R164, R192, R216 ;  /* 0x000000c0a4d8722b */ /* 0x000fe400000000d8 */
[----:B------:R-:W-:Y:S02]  /*31d0*/  DADD R176, R180, -R176 ;  /* 0x00000000b4b07229 */ /* 0x000fe400000008b0 */
[----:B---3--:R-:W-:Y:S02]  /*31e0*/  DADD R180, R174, R20 ;  /* 0x00000000aeb47229 */ /* 0x008fe40000000014 */
        /* <DEDUP_REMOVED lines=13> */
[----:B0-----:R-:W-:Y:S02]  /*32c0*/  DADD R174, R22, R18 ;  /* 0x0000000016ae7229 */ /* 0x001fe40000000012 */
        /* <DEDUP_REMOVED lines=12> */
[----:B------:R-:W-:Y:S02]  /*3390*/  DADD R18, R22, -R18 ;  /* 0x0000000016127229 */ /* 0x000fe40000000812 */
[----:B-1----:R-:W-:Y:S02]  /*33a0*/  DADD R20, R14, R16 ;  /* 0x000000000e147229 */ /* 0x002fe40000000010 */
        /* <DEDUP_REMOVED lines=49> */
.L_x_188:
[----:B------:R-:W-:Y:S05]  /*36c0*/  BSYNC.RECONVERGENT B0 ;  /* 0x0000000000007941 */ /* 0x000fea0003800200 */
.L_x_187:
[----:B------:R-:W-:Y:S06]  /*36d0*/  BAR.SYNC.DEFER_BLOCKING 0x0 ;  /* 0x0000000000007b1d */ /* 0x000fec0000010000 */
[----:B------:R-:W-:Y:S04]  /*36e0*/  BSSY.RECONVERGENT B0, `(.L_x_189) ;  /* 0x0000073000007945 */ /* 0x000fe80003800200 */
[----:B------:R-:W-:Y:S05]  /*36f0*/  @P1 BRA `(.L_x_190) ;  /* 0x0000000400c41947 */ /* 0x000fea0003800000 */
[----:B------:R-:W-:-:S05]  /*3700*/  LOP3.LUT R4, R0, 0xffff, RZ, 0xc0, !PT ;  /* 0x0000ffff00047812 */ /* 0x000fca00078ec0ff */
[----:B------:R-:W-:-:S05]  /*3710*/  IMAD R4, R4, 0x1556, RZ ;  /* 0x0000155604047824 */ /* 0x000fca00078e02ff */
[----:B------:R-:W-:-:S05]  /*3720*/  SHF.R.U32.HI R4, RZ, 0x10, R4 ;  /* 0x00000010ff047819 */ /* 0x000fca0000011604 */
[----:B------:R-:W-:-:S04]  /*3730*/  IMAD R183, R4, -0x420, R183 ;  /* 0xfffffbe004b77824 */ /* 0x000fc800078e02b7 */
[----:B------:R-:W-:-:S05]  /*3740*/  IMAD R183, R46, 0x8, R183 ;  /* 0x000000082eb77824 */ /* 0x000fca00078e02b7 */
[----:B------:R-:W-:Y:S04]  /*3750*/  LDS.64 R4, [R183] ;  /* 0x00000000b7047984 */ /* 0x000fe80000000a00 */
[----:B------:R-:W2:Y:S04]  /*3760*/  LDS.64 R6, [R183+0x3180] ;  /* 0x00318000b7067984 */ /* 0x000ea80000000a00 */
[----:B------:R-:W-:Y:S04]  /*3770*/  LDS.64 R10, [R183+0x480] ;  /* 0x00048000b70a7984 */ /* 0x000fe80000000a00 */
[----:B------:R-:W3:Y:S04]  /*3780*/  LDS.64 R12, [R183+0x2d00] ;  /* 0x002d0000b70c7984 */ /* 0x000ee80000000a00 */
[----:B01----:R-:W-:Y:S04]  /*3790*/  LDS.64 R14, [R183+0x900] ;  /* 0x00090000b70e7984 */ /* 0x003fe80000000a00 */
[----:B------:R-:W0:Y:S04]  /*37a0*/  LDS.64 R16, [R183+0x2880] ;  /* 0x00288000b7107984 */ /* 0x000e280000000a00 */
[----:B------:R-:W-:Y:S01]  /*37b0*/  LDS.64 R18, [R183+0x2400] ;  /* 0x00240000b7127984 */ /* 0x000fe20000000a00 */
[----:B--2---:R-:W-:-:S02]  /*37c0*/  DADD R8, R4, R6 ;  /* 0x0000000004087229 */ /* 0x004fc40000000006 */
[----:B------:R-:W-:Y:S01]  /*37d0*/  DADD R4, R4, -R6 ;  /* 0x0000000004047229 */ /* 0x000fe20000000806 */
[----:B------:R-:W1:Y:S05]  /*37e0*/  LDS.64 R6, [R183+0xd80] ;  /* 0x000d8000b7067984 */ /* 0x000e6a0000000a00 */
[-C--:B------:R-:W-:Y:S02]  /*37f0*/  DFMA R20, R2, R8.reuse, RZ ;  /* 0x000000080214722b */ /* 0x080fe400000000ff */
[----:B---3--:R-:W-:Y:S02]  /*3800*/  DADD R2, R10, R12 ;  /* 0x000000000a027229 */ /* 0x008fe4000000000c */
[----:B------:R-:W-:-:S02]  /*3810*/  DFMA R28, R28, R8, RZ ;  /* 0x000000081c1c722b */ /* 0x000fc400000000ff */
[-C--:B------:R-:W-:Y:S02]  /*3820*/  DFMA R74, R74, R8.reuse, RZ ;  /* 0x000000084a4a722b */ /* 0x080fe400000000ff */
[-C--:B------:R-:W-:Y:S02]  /*3830*/  DFMA R62, R62, R8.reuse, RZ ;  /* 0x000000083e3e722b */ /* 0x080fe400000000ff */
[-C--:B------:R-:W-:Y:S02]  /*3840*/  DFMA R56, R56, R8.reuse, RZ ;  /* 0x000000083838722b */ /* 0x080fe400000000ff */
[----:B------:R-:W-:Y:S02]  /*3850*/  DFMA R50, R50, R8, RZ ;  /* 0x000000083232722b */ /* 0x000fe400000000ff */
[-C--:B------:R-:W-:Y:S01]  /*3860*/  DFMA R36, R36, R4.reuse, RZ ;  /* 0x000000042424722b */ /* 0x080fe200000000ff */
[----:B------:R-:W-:Y:S01]  /*3870*/  LDS.64 R8, [R183+0x1f80] ;  /* 0x001f8000b7087984 */ /* 0x000fe20000000a00 */
[----:B------:R-:W-:-:S02]  /*3880*/  DFMA R38, R38, R4, RZ ;  /* 0x000000042626722b */ /* 0x000fc400000000ff */
[-C--:B------:R-:W-:Y:S02]  /*3890*/  DFMA R72, R72, R4.reuse, RZ ;  /* 0x000000044848722b */ /* 0x080fe400000000ff */
[-C--:B------:R-:W-:Y:S02]  /*38a0*/  DFMA R60, R60, R4.reuse, RZ ;  /* 0x000000043c3c722b */ /* 0x080fe400000000ff */
[-C--:B------:R-:W-:Y:S02]  /*38b0*/  DFMA R90, R90, R4.reuse, RZ ;  /* 0x000000045a5a722b */ /* 0x080fe400000000ff */
[----:B------:R-:W-:Y:S02]  /*38c0*/  DFMA R80, R80, R4, RZ ;  /* 0x000000045050722b */ /* 0x000fe400000000ff */
[----:B------:R-:W-:Y:S01]  /*38d0*/  DADD R10, R10, -R12 ;  /* 0x000000000a0a7229 */ /* 0x000fe2000000080c */
[----:B------:R-:W2:Y:S01]  /*38e0*/  LDS.64 R4, [R183+0x1200] ;  /* 0x00120000b7047984 */ /* 0x000ea20000000a00 */
[----:B------:R-:W-:-:S02]  /*38f0*/  DFMA R20, R30, R2, R20 ;  /* 0x000000021e14722b */ /* 0x000fc40000000014 */
[-C--:B------:R-:W-:Y:S01]  /*3900*/  DFMA R28, R32, R2.reuse, R28 ;  /* 0x00000002201c722b */ /* 0x080fe2000000001c */
[----:B------:R-:W-:Y:S01]  /*3910*/  LDS.64 R12, [R183+0x1b00] ;  /* 0x001b0000b70c7984 */ /* 0x000fe20000000a00 */
[----:B------:R-:W-:Y:S02]  /*3920*/  DFMA R74, R68, R2, R74 ;  /* 0x00000002444a722b */ /* 0x000fe4000000004a */
[-C--:B------:R-:W-:Y:S02]  /*3930*/  DFMA R36, R40, R10.reuse, R36 ;  /* 0x0000000a2824722b */ /* 0x080fe40000000024 */
[-C--:B------:R-:W-:Y:S02]  /*3940*/  DFMA R38, R42, R10.reuse, R38 ;  /* 0x0000000a2a26722b */ /* 0x080fe40000000026 */
[-C--:B------:R-:W-:Y:S02]  /*3950*/  DFMA R72, R66, R10.reuse, R72 ;  /* 0x0000000a4248722b */ /* 0x080fe40000000048 */
[----:B------:R-:W-:-:S02]  /*3960*/  DFMA R60, R52, R10, R60 ;  /* 0x0000000a343c722b */ /* 0x000fc4000000003c */
[-C--:B------:R-:W-:Y:S02]  /*3970*/  DFMA R90, R84, R10.reuse, R90 ;  /* 0x0000000a545a722b */ /* 0x080fe4000000005a */
[----:B------:R-:W-:Y:S01]  /*3980*/  DFMA R80, R164, R10, R80 ;  /* 0x0000000aa450722b */ /* 0x000fe20000000050 */
[----:B------:R-:W3:Y:S01]  /*3990*/  LDS.64 R10, [R183+0x1680] ;  /* 0x00168000b70a7984 */ /* 0x000ee20000000a00 */
[-C--:B------:R-:W-:Y:S02]  /*39a0*/  DFMA R62, R54, R2.reuse, R62 ;  /* 0x00000002363e722b */ /* 0x080fe4000000003e */
[-C--:B------:R-:W-:Y:S02]  /*39b0*/  DFMA R56, R86, R2.reuse, R56 ;  /* 0x000000025638722b */ /* 0x080fe40000000038 */
[----:B------:R-:W-:Y:S02]  /*39c0*/  DFMA R50, R166, R2, R50 ;  /* 0x00000002a632722b */ /* 0x000fe40000000032 */
[----:B0-----:R-:W-:-:S02]  /*39d0*/  DADD R2, R14, R16 ;  /* 0x000000000e027229 */ /* 0x001fc40000000010 */
[----:B------:R-:W-:-:S06]  /*39e0*/  DADD R14, R14, -R16 ;  /* 0x000000000e0e7229 */ /* 0x000fcc0000000810 */
[-C--:B------:R-:W-:Y:S02]  /*39f0*/  DFMA R20, R34, R2.reuse, R20 ;  /* 0x000000022214722b */ /* 0x080fe40000000014 */
[-C--:B------:R-:W-:Y:S02]  /*3a00*/  DFMA R28, R76, R2.reuse, R28 ;  /* 0x000000024c1c722b */ /* 0x080fe4000000001c */
[-C--:B------:R-:W-:Y:S02]  /*3a10*/  DFMA R74, R64, R2.reuse, R74 ;  /* 0x00000002404a722b */ /* 0x080fe4000000004a */
[-C--:B------:R-:W-:Y:S02]  /*3a20*/  DFMA R62, R48, R2.reuse, R62 ;  /* 0x00000002303e722b */ /* 0x080fe4000000003e */
[-C--:B------:R-:W-:Y:S02]  /*3a30*/  DFMA R56, R82, R2.reuse, R56 ;  /* 0x000000025238722b */ /* 0x080fe40000000038 */
[----:B------:R-:W-:-:S02]  /*3a40*/  DFMA R50, R162, R2, R50 ;  /* 0x00000002a232722b */ /* 0x000fc40000000032 */
[----:B-1----:R-:W-:Y:S02]  /*3a50*/  DADD R2, R6, R18 ;  /* 0x0000000006027229 */ /* 0x002fe40000000012 */
        /* <DEDUP_REMOVED lines=13> */
[----:B--2---:R-:W-:Y:S02]  /*3b30*/  DADD R2, R4, R8 ;  /* 0x0000000004027229 */ /* 0x004fe40000000008 */
        /* <DEDUP_REMOVED lines=19> */
[----:B------:R-:W-:Y:S02]  /*3c70*/  DFMA R80, R92, R4, R80 ;  /* 0x000000045c50722b */ /* 0x000fe40000000050 */
[----:B------:R-:W-:-:S02]  /*3c80*/  DADD R10, R10, -R12 ;  /* 0x000000000a0a7229 */ /* 0x000fc4000000080c */
        /* <DEDUP_REMOVED lines=24> */
.L_x_190:
[----:B------:R-:W-:Y:S05]  /*3e10*/  BSYNC.RECONVERGENT B0 ;  /* 0x0000000000007941 */ /* 0x000fea0003800200 */
.L_x_189:
        /* <DEDUP_REMOVED lines=18> */
.L_x_191:
        /* <DEDUP_REMOVED lines=12> */
.L_x_2934:


//--------------------- .text._Z30massMatrixMultiplySharedKernelILi12ELi12ELi1EEviPKdS1_S1_S1_Pd --------------------------
	.section	.text._Z30massMatrixMultiplySharedKernelILi12ELi12ELi1EEviPKdS1_S1_S1_Pd,"ax",@progbits
	.align	128
        .global         _Z30massMatrixMultiplySharedKernelILi12ELi12ELi1EEviPKdS1_S1_S1_Pd
        .type           _Z30massMatrixMultiplySharedKernelILi12ELi12ELi1EEviPKdS1_S1_S1_Pd,@function
        .size           _Z30massMatrixMultiplySharedKernelILi12ELi12ELi1EEviPKdS1_S1_S1_Pd,(.L_x_2935 - _Z30massMatrixMultiplySharedKernelILi12ELi12ELi1EEviPKdS1_S1_S1_Pd)
        .other          _Z30massMatrixMultiplySharedKernelILi12ELi12ELi1EEviPKdS1_S1_S1_Pd,@"STO_CUDA_ENTRY STV_DEFAULT"
_Z30massMatrixMultiplySharedKernelILi12ELi12ELi1EEviPKdS1_S1_S1_Pd:
.text._Z30massMatrixMultiplySharedKernelILi12ELi12ELi1EEviPKdS1_S1_S1_Pd:
        /* <DEDUP_REMOVED lines=12> */
[----:B------:R0:W3:Y:S01]  /*00c0*/  @!P0 LDG.E.64.CONSTANT R12, desc[UR30][R8.64] ;  /* 0x0000001e080c8981 */ /* 0x0000e2000c1e9b00 */
[----:B------:R-:W1:Y:S01]  /*00d0*/  S2UR UR4, SR_CTAID.X ;  /* 0x00000000000479c3 */ /* 0x000e620000002500 */
[----:B------:R-:W-:Y:S01]  /*00e0*/  ISETP.GE.U32.AND P2, PT, R0, 0x90, PT ;  /* 0x000000900000780c */ /* 0x000fe20003f46070 */
[----:B------:R-:W0:Y:S01]  /*00f0*/  S2R R39, SR_CgaCtaId ;  /* 0x0000000000277919 */ /* 0x000e220000008800 */
[----:B-1----:R-:W-:-:S05]  /*0100*/  VIADD R3, R85, UR4 ;  /* 0x0000000455037c36 */ /* 0x002fca0008000000 */
[----:B----4-:R-:W-:-:S13]  /*0110*/  ISETP.LT.AND P1, PT, R3, UR5, !P2 ;  /* 0x0000000503007c0c */ /* 0x010fda000d721270 */
[----:B------:R-:W1:Y:S01]  /*0120*/  @P1 LDC.64 R4, c[0x0][0x3a0] ;  /* 0x0000e800ff041b82 */ /* 0x000e620000000a00 */
[----:B0-----:R-:W-:Y:S01]  /*0130*/  MOV R8, 0x400 ;  /* 0x0000040000087802 */ /* 0x001fe20000000f00 */
[----:B------:R-:W-:-:S04]  /*0140*/  @P1 IMAD R15, R3, 0x6c0, R0 ;  /* 0x000006c0030f1824 */ /* 0x000fc800078e0200 */
[C---:B------:R-:W-:Y:S02]  /*0150*/  @!P0 VIADD R2, R8.reuse, 0x3600 ;  /* 0x0000360008028836 */ /* 0x040fe40000000000 */
[----:B------:R-:W-:-:S03]  /*0160*/  @!P0 VIADD R14, R8, 0x3720 ;  /* 0x00003720080e8836 */ /* 0x000fc60000000000 */
[----:B------:R-:W-:-:S05]  /*0170*/  @!P0 LEA R9, R39, R2, 0x18 ;  /* 0x0000000227098211 */ /* 0x000fca00078ec0ff */
[C---:B------:R-:W-:Y:S02]  /*0180*/  @!P0 IMAD R9, R0.reuse, 0x8, R9 ;  /* 0x0000000800098824 */ /* 0x040fe400078e0209 */
[----:B-1----:R-:W-:Y:S01]  /*0190*/  @P1 IMAD.WIDE R4, R15, 0x8, R4 ;  /* 0x000000080f041825 */ /* 0x002fe200078e0204 */
[C---:B------:R-:W-:Y:S02]  /*01a0*/  @!P0 LEA R15, R39.reuse, R14, 0x18 ;  /* 0x0000000e270f8211 */ /* 0x040fe400078ec0ff */
[----:B------:R-:W-:Y:S02]  /*01b0*/  LEA R8, R39, R8, 0x18 ;  /* 0x0000000827087211 */ /* 0x000fe400078ec0ff */
[----:B------:R-:W5:Y:S01]  /*01c0*/  @P1 LDG.E.64.CONSTANT R10, desc[UR30][R4.64] ;  /* 0x0000001e040a1981 */ /* 0x000f62000c1e9b00 */
[----:B------:R-:W-:-:S03]  /*01d0*/  @!P0 IMAD R15, R0, 0x8, R15 ;  /* 0x00000008000f8824 */ /* 0x000fc600078e020f */
        /* <DEDUP_REMOVED lines=11> */
[----:B------:R-:W-:Y:S01]  /*0290*/  BSSY.RECONVERGENT B0, `(.L_x_192) ;  /* 0x00000da000007945 */ /* 0x000fe20003800200 */
[----:B0-----:R-:W-:-:S02]  /*02a0*/  LOP3.LUT R4, R0, 0xffff, RZ, 0xc0, !PT ;  /* 0x0000ffff00047812 */ /* 0x001fc400078ec0ff */
[----:B------:R-:W-:-:S03]  /*02b0*/  PRMT R5, R0, 0x9910, RZ ;  /* 0x0000991000057816 */ /* 0x000fc600000000ff */
[----:B------:R-:W-:Y:S02]  /*02c0*/  IMAD R2, R4, 0xaaab, RZ ;  /* 0x0000aaab04027824 */ /* 0x000fe400078e02ff */
[----:B------:R-:W-:-:S03]  /*02d0*/  IMAD R5, R5, 0xab, RZ ;  /* 0x000000ab05057824 */ /* 0x000fc600078e02ff */
[----:B------:R-:W-:Y:S02]  /*02e0*/  SHF.R.U32.HI R2, RZ, 0x13, R2 ;  /* 0x00000013ff027819 */ /* 0x000fe40000011602 */
[----:B------:R-:W-:Y:S02]  /*02f0*/  LOP3.LUT R5, R5, 0xffff, RZ, 0xc0, !PT ;  /* 0x0000ffff05057812 */ /* 0x000fe400078ec0ff */
[----:B------:R-:W-:-:S05]  /*0300*/  PRMT R2, R2, 0x9910, RZ ;  /* 0x0000991002027816 */ /* 0x000fca00000000ff */
[----:B------:R-:W-:Y:S01]  /*0310*/  IMAD R2, R2, 0xc, RZ ;  /* 0x0000000c02027824 */ /* 0x000fe200078e02ff */
[----:B--2---:R0:W-:Y:S04]  /*0320*/  @!P0 STS.64 [R9], R6 ;  /* 0x0000000609008388 */ /* 0x0041e80000000a00 */
[----:B---3--:R-:W-:Y:S01]  /*0330*/  @!P0 STS.64 [R15], R12 ;  /* 0x0000000c0f008388 */ /* 0x008fe20000000a00 */
[----:B------:R-:W-:Y:S01]  /*0340*/  BAR.SYNC.DEFER_BLOCKING 0x0 ;  /* 0x0000000000007b1d */ /* 0x000fe20000010000 */
[----:B------:R-:W-:Y:S01]  /*0350*/  ISETP.GT.U32.AND P0, PT, R0, 0x8f, PT ;  /* 0x0000008f0000780c */ /* 0x000fe20003f04070 */
[----:B0-----:R-:W-:Y:S01]  /*0360*/  IMAD.MOV R9, RZ, RZ, -R2 ;  /* 0x000000ffff097224 */ /* 0x001fe200078e0a02 */
[----:B------:R-:W-:Y:S01]  /*0370*/  SHF.R.U32.HI R2, RZ, 0xb, R5 ;  /* 0x0000000bff027819 */ /* 0x000fe20000011605 */
[----:B------:R-:W-:-:S03]  /*0380*/  IMAD R5, R85, 0x3600, R8 ;  /* 0x0000360055057824 */ /* 0x000fc600078e0208 */
[----:B------:R-:W-:-:S05]  /*0390*/  PRMT R9, R9, 0x7710, RZ ;  /* 0x0000771009097816 */ /* 0x000fca00000000ff */
[----:B------:R-:W-:Y:S01]  /*03a0*/  IMAD.IADD R9, R9, 0x1, R0 ;  /* 0x0000000109097824 */ /* 0x000fe200078e0200 */
[----:B------:R-:W0:Y:S04]  /*03b0*/  LDS.128 R12, [R8+0x3770] ;  /* 0x00377000080c7984 */ /* 0x000e280000000c00 */
[----:B------:R-:W1:Y:S04]  /*03c0*/  LDS.128 R40, [R8+0x3600] ;  /* 0x0036000008287984 */ /* 0x000e680000000c00 */
[----:B------:R-:W2:Y:S04]  /*03d0*/  LDS.128 R44, [R8+0x3720] ;  /* 0x00372000082c7984 */ /* 0x000ea80000000c00 */
[----:B------:R-:W3:Y:S04]  /*03e0*/  LDS.128 R48, [R8+0x3610] ;  /* 0x0036100008307984 */ /* 0x000ee80000000c00 */
[----:B------:R-:W4:Y:S04]  /*03f0*/  LDS.128 R52, [R8+0x3730] ;  /* 0x0037300008347984 */ /* 0x000f280000000c00 */
[----:B------:R-:W4:Y:S04]  /*0400*/  LDS.128 R56, [R8+0x3620] ;  /* 0x0036200008387984 */ /* 0x000f280000000c00 */
[----:B------:R-:W4:Y:S04]  /*0410*/  LDS.128 R60, [R8+0x3740] ;  /* 0x00374000083c7984 */ /* 0x000f280000000c00 */
[----:B------:R-:W4:Y:S04]  /*0420*/  LDS.128 R64, [R8+0x3630] ;  /* 0x0036300008407984 */ /* 0x000f280000000c00 */
[----:B------:R-:W4:Y:S04]  /*0430*/  LDS.128 R68, [R8+0x3750] ;  /* 0x0037500008447984 */ /* 0x000f280000000c00 */
[----:B------:R-:W4:Y:S04]  /*0440*/  LDS.128 R72, [R8+0x3640] ;  /* 0x0036400008487984 */ /* 0x000f280000000c00 */
[----:B------:R-:W4:Y:S01]  /*0450*/  LDS.128 R76, [R8+0x3760] ;  /* 0x00376000084c7984 */ /* 0x000f220000000c00 */
[----:B0-----:R-:W-:-:S02]  /*0460*/  R2UR UR56, R14 ;  /* 0x000000000e3872ca */ /* 0x001fc400000e0000 */
[----:B------:R-:W-:Y:S01]  /*0470*/  LOP3.LUT R14, R2, 0xffff, RZ, 0xc0, !PT ;  /* 0x0000ffff020e7812 */ /* 0x000fe200078ec0ff */
[----:B------:R-:W0:Y:S01]  /*0480*/  LDS.128 R80, [R8+0x3650] ;  /* 0x0036500008507984 */ /* 0x000e220000000c00 */
[----:B-1----:R-:W-:Y:S02]  /*0490*/  R2UR UR34, R42 ;  /* 0x000000002a2272ca */ /* 0x002fe400000e0000 */
[----:B------:R-:W-:Y:S01]  /*04a0*/  R2UR UR35, R43 ;  /* 0x000000002b2372ca */ /* 0x000fe200000e0000 */
[----:B------:R-:W1:Y:S01]  /*04b0*/  LDS.64 R6, [R8+0x3660] ;  /* 0x0036600008067984 */ /* 0x000e620000000a00 */
[----:B------:R-:W-:Y:S02]  /*04c0*/  R2UR UR4, R40 ;  /* 0x00000000280472ca */ /* 0x000fe400000e0000 */
[----:B------:R-:W-:Y:S02]  /*04d0*/  R2UR UR5, R41 ;  /* 0x00000000290572ca */ /* 0x000fe400000e0000 */
[----:B--2---:R-:W-:-:S02]  /*04e0*/  R2UR UR36, R46 ;  /* 0x000000002e2472ca */ /* 0x004fc400000e0000 */
[----:B------:R-:W-:Y:S02]  /*04f0*/  R2UR UR37, R47 ;  /* 0x000000002f2572ca */ /* 0x000fe400000e0000 */
[----:B------:R-:W-:Y:S02]  /*0500*/  R2UR UR6, R44 ;  /* 0x000000002c0672ca */ /* 0x000fe400000e0000 */
[----:B------:R-:W-:Y:S02]  /*0510*/  R2UR UR7, R45 ;  /* 0x000000002d0772ca */ /* 0x000fe400000e0000 */
[----:B---3--:R-:W-:Y:S02]  /*0520*/  R2UR UR38, R50 ;  /* 0x00000000322672ca */ /* 0x008fe400000e0000 */
[----:B------:R-:W-:Y:S02]  /*0530*/  R2UR UR39, R51 ;  /* 0x00000000332772ca */ /* 0x000fe400000e0000 */
[----:B------:R-:W-:-:S02]  /*0540*/  R2UR UR8, R48 ;  /* 0x00000000300872ca */ /* 0x000fc400000e0000 */
[----:B------:R-:W-:Y:S02]  /*0550*/  R2UR UR9, R49 ;  /* 0x00000000310972ca */ /* 0x000fe400000e0000 */
[----:B----4-:R-:W-:Y:S02]  /*0560*/  R2UR UR40, R54 ;  /* 0x00000000362872ca */ /* 0x010fe400000e0000 */
        /* <DEDUP_REMOVED lines=27> */
[----:B0-----:R-:W-:-:S02]  /*0720*/  R2UR UR54, R82 ;  /* 0x00000000523672ca */ /* 0x001fc400000e0000 */
[----:B------:R-:W-:Y:S02]  /*0730*/  R2UR UR55, R83 ;  /* 0x00000000533772ca */ /* 0x000fe400000e0000 */
[----:B------:R-:W-:Y:S02]  /*0740*/  R2UR UR24, R80 ;  /* 0x00000000501872ca */ /* 0x000fe400000e0000 */
[----:B------:R-:W-:Y:S02]  /*0750*/  R2UR UR25, R81 ;  /* 0x00000000511972ca */ /* 0x000fe400000e0000 */
[----:B------:R-:W-:Y:S01]  /*0760*/  R2UR UR57, R15 ;  /* 0x000000000f3972ca */ /* 0x000fe200000e0000 */
[----:B------:R-:W-:Y:S01]  /*0770*/  IMAD R15, R14, 0x60, R5 ;  /* 0x000000600e0f7824 */ /* 0x000fe200078e0205 */
[----:B------:R-:W-:Y:S02]  /*0780*/  R2UR UR26, R12 ;  /* 0x000000000c1a72ca */ /* 0x000fe400000e0000 */
[----:B------:R-:W-:-:S02]  /*0790*/  R2UR UR27, R13 ;  /* 0x000000000d1b72ca */ /* 0x000fc400000e0000 */
[----:B-1----:R-:W-:Y:S02]  /*07a0*/  R2UR UR28, R6 ;  /* 0x00000000061c72ca */ /* 0x002fe400000e0000 */
[----:B------:R-:W-:Y:S02]  /*07b0*/  R2UR UR29, R7 ;  /* 0x00000000071d72ca */ /* 0x000fe400000e0000 */
[----:B------:R-:W-:Y:S01]  /*07c0*/  LOP3.LUT R2, R9, 0xffff, RZ, 0xc0, !PT ;  /* 0x0000ffff09027812 */ /* 0x000fe200078ec0ff */
[----:B------:R-:W-:-:S12]  /*07d0*/  @P0 BRA `(.L_x_193) ;  /* 0x0000000800140947 */ /* 0x000fd80003800000 */
        /* <DEDUP_REMOVED lines=28> */
[----:B------:R-:W-:Y:S01]  /*09a0*/  DFMA R36, R26, UR12, R36 ;  /* 0x0000000c1a247c2b */ /* 0x000fe20008000024 */
[----:B------:R-:W-:Y:S01]  /*09b0*/  IMAD R34, R2, 0x8, R15 ;  /* 0x0000000802227824 */ /* 0x000fe200078e020f */
        /* <DEDUP_REMOVED lines=11> */
[----:B------:R-:W-:Y:S01]  /*0a70*/  STS.64 [R34+0x3180], R40 ;  /* 0x0031802822007388 */ /* 0x000fe20000000a00 */
[----:B------:R-:W-:-:S03]  /*0a80*/  DFMA R44, R6, UR28, RZ ;  /* 0x0000001c062c7c2b */ /* 0x000fc600080000ff */
[----:B------:R-:W-:Y:S04]  /*0a90*/  STS.64 [R34], R36 ;  /* 0x0000002422007388 */ /* 0x000fe80000000a00 */
[----:B------:R-:W-:Y:S04]  /*0aa0*/  STS.64 [R34+0x2d00], R38 ;  /* 0x002d002622007388 */ /* 0x000fe80000000a00 */
[----:B------:R-:W-:Y:S04]  /*0ab0*/  STS.64 [R34+0x480], R42 ;  /* 0x0004802a22007388 */ /* 0x000fe80000000a00 */
[----:B------:R-:W0:Y:S04]  /*0ac0*/  LDS.128 R48, [R8+0x3780] ;  /* 0x0037800008307984 */ /* 0x000e280000000c00 */
[----:B------:R-:W1:Y:S04]  /*0ad0*/  LDS.64 R46, [R8+0x3668] ;  /* 0x00366800082e7984 */ /* 0x000e680000000a00 */
[----:B------:R-:W2:Y:S04]  /*0ae0*/  LDS.128 R52, [R8+0x3670] ;  /* 0x0036700008347984 */ /* 0x000ea80000000c00 */
[----:B------:R-:W3:Y:S04]  /*0af0*/  LDS.128 R56, [R8+0x3790] ;  /* 0x0037900008387984 */ /* 0x000ee80000000c00 */
[----:B------:R-:W4:Y:S04]  /*0b00*/  LDS.128 R60, [R8+0x3680] ;  /* 0x00368000083c7984 */ /* 0x000f280000000c00 */
[----:B------:R-:W4:Y:S01]  /*0b10*/  LDS.128 R64, [R8+0x37a0] ;  /* 0x0037a00008407984 */ /* 0x000f220000000c00 */
[----:B0-----:R-:W-:-:S02]  /*0b20*/  DFMA R48, R10, R48, RZ ;  /* 0x000000300a30722b */ /* 0x001fc400000000ff */
[----:B-1----:R-:W-:-:S06]  /*0b30*/  DFMA R44, R12, R46, R44 ;  /* 0x0000002e0c2c722b */ /* 0x002fcc000000002c */
[----:B------:R-:W-:Y:S02]  /*0b40*/  DFMA R48, R18, R50, R48 ;  /* 0x000000321230722b */ /* 0x000fe40000000030 */
[----:B--2---:R-:W-:-:S06]  /*0b50*/  DFMA R44, R16, R52, R44 ;  /* 0x00000034102c722b */ /* 0x004fcc000000002c */
[----:B---3--:R-:W-:Y:S02]  /*0b60*/  DFMA R48, R20, R56, R48 ;  /* 0x000000381430722b */ /* 0x008fe40000000030 */
[----:B------:R-:W-:-:S06]  /*0b70*/  DFMA R44, R22, R54, R44 ;  /* 0x00000036162c722b */ /* 0x000fcc000000002c */
[----:B------:R-:W-:Y:S02]  /*0b80*/  DFMA R48, R24, R58, R48 ;  /* 0x0000003a1830722b */ /* 0x000fe40000000030 */
[----:B----4-:R-:W-:-:S06]  /*0b90*/  DFMA R44, R26, R60, R44 ;  /* 0x0000003c1a2c722b */ /* 0x010fcc000000002c */
[----:B------:R-:W-:Y:S02]  /*0ba0*/  DFMA R48, R28, R64, R48 ;  /* 0x000000401c30722b */ /* 0x000fe40000000030 */
[----:B------:R-:W-:-:S06]  /*0bb0*/  DFMA R44, R30, R62, R44 ;  /* 0x0000003e1e2c722b */ /* 0x000fcc000000002c */
        /* <DEDUP_REMOVED lines=71> */
.L_x_193:
[----:B------:R-:W-:Y:S05]  /*1030*/  BSYNC.RECONVERGENT B0 ;  /* 0x0000000000007941 */ /* 0x000fea0003800200 */
.L_x_192:
[----:B------:R-:W-:Y:S06]  /*1040*/  BAR.SYNC.DEFER_BLOCKING 0x0 ;  /* 0x0000000000007b1d */ /* 0x000fec0000010000 */
[----:B------:R-:W-:Y:S04]  /*1050*/  BSSY.RECONVERGENT B0, `(.L_x_194) ;  /* 0x00000ad000007945 */ /* 0x000fe80003800200 */
[----:B------:R-:W-:Y:S05]  /*1060*/  @!P2 BRA `(.L_x_195) ;  /* 0x000000000064a947 */ /* 0x000fea0003800000 */
[----:B0-----:R0:W1:Y:S04]  /*1070*/  LDS.64 R6, [R8+0x3668] ;  /* 0x0036680008067984 */ /* 0x0010680000000a00 */
[----:B-----5:R0:W2:Y:S04]  /*1080*/  LDS.128 R24, [R8+0x3780] ;  /* 0x0037800008187984 */ /* 0x0200a80000000c00 */
        /* <DEDUP_REMOVED lines=23> */
.L_x_195:
[----:B------:R-:W-:-:S04]  /*1200*/  IMAD R15, R14, 0x420, R15 ;  /* 0x000004200e0f7824 */ /* 0x000fc800078e020f */
[----:B-----5:R-:W-:-:S05]  /*1210*/  IMAD R18, R2, 0x8, R15 ;  /* 0x0000000802127824 */ /* 0x020fca00078e020f */
[----:B------:R-:W-:Y:S04]  /*1220*/  LDS.64 R12, [R18] ;  /* 0x00000000120c7984 */ /* 0x000fe80000000a00 */
[----:B0-----:R-:W0:Y:S04]  /*1230*/  LDS.64 R6, [R18+0x420] ;  /* 0x0004200012067984 */ /* 0x001e280000000a00 */
[----:B------:R-:W-:Y:S04]  /*1240*/  LDS.64 R16, [R18+0x60] ;  /* 0x0000600012107984 */ /* 0x000fe80000000a00 */
        /* <DEDUP_REMOVED lines=44> */
[----:B------:R-:W-:Y:S02]  /*1510*/  DFMA R36, R126, UR56, R36 ;  /* 0x000000387e247c2b */ /* 0x000fe40008000024 */
[----:B------:R-:W-:-:S02]  /*1520*/  DFMA R52, R10, UR28, RZ ;  /* 0x0000001c0a347c2b */ /* 0x000fc400080000ff */
        /* <DEDUP_REMOVED lines=95> */
.L_x_196:
[----:B------:R-:W-:Y:S05]  /*1b20*/  BSYNC.RECONVERGENT B0 ;  /* 0x0000000000007941 */ /* 0x000fea0003800200 */
.L_x_194:
[----:B------:R-:W2:Y:S01]  /*1b30*/  LDC.64 R142, c[0x0][0x388] ;  /* 0x0000e200ff8e7b82 */ /* 0x000ea20000000a00 */
[----:B------:R-:W-:Y:S01]  /*1b40*/  IMAD R4, R4, 0x1556, RZ ;  /* 0x0000155604047824 */ /* 0x000fe200078e02ff */
[----:B------:R-:W-:Y:S01]  /*1b50*/  UMOV UR32, 0xc90 ;  /* 0x00000c9000207882 */ /* 0x000fe20000000000 */
[----:B0-----:R-:W-:-:S03]  /*1b60*/  IMAD.MOV.U32 R8, RZ, RZ, 0xb ;  /* 0x0000000bff087424 */ /* 0x001fc600078e00ff */
[----:B------:R-:W-:-:S04]  /*1b70*/  SHF.R.U32.HI R4, RZ, 0x10, R4 ;  /* 0x00000010ff047819 */ /* 0x000fc80000011604 */
[----:B------:R-:W-:-:S05]  /*1b80*/  PRMT R9, R4, 0x5410, R9 ;  /* 0x0000541004097816 */ /* 0x000fca0000000009 */
[----:B------:R-:W-:-:S04]  /*1b90*/  IDP.2A.LO.U16.U8 R8, R9, UR32, R8 ;  /* 0x0000002009087c26 */ /* 0x000fc80008001008 */
[----:B------:R-:W-:-:S04]  /*1ba0*/  IMAD R9, R3, 0x6c0, R8 ;  /* 0x000006c003097824 */ /* 0x000fc800078e0208 */
[----:B--2---:R-:W-:-:S05]  /*1bb0*/  IMAD.WIDE R142, R9, 0x8, R142 ;  /* 0x00000008098e7825 */ /* 0x004fca00078e028e */
        /* <DEDUP_REMOVED lines=9> */
[----:B-1----:R-:W5:Y:S04]  /*1c50*/  LDG.E.64.CONSTANT R10, desc[UR30][R142.64+-0x38] ;  /* 0xffffc81e8e0a7981 */ /* 0x002f68000c1e9b00 */
[----:B------:R-:W5:Y:S04]  /*1c60*/  LDG.E.64.CONSTANT R14, desc[UR30][R142.64+-0x30] ;  /* 0xffffd01e8e0e7981 */ /* 0x000f68000c1e9b00 */
[----:B------:R0:W5:Y:S01]  /*1c70*/  LDG.E.64.CONSTANT R18, desc[UR30][R142.64+-0x28] ;  /* 0xffffd81e8e127981 */ /* 0x000162000c1e9b00 */
[----:B------:R-:W-:-:S04]  /*1c80*/  IMAD R5, R4, 0x480, R5 ;  /* 0x0000048004057824 */ /* 0x000fc800078e0205 */
[----:B------:R-:W-:Y:S01]  /*1c90*/  IMAD R4, R2, 0x60, R5 ;  /* 0x0000006002047824 */ /* 0x000fe200078e0205 */
[----:B------:R-:W-:Y:S06]  /*1ca0*/  BAR.SYNC.DEFER_BLOCKING 0x0 ;  /* 0x0000000000007b1d */ /* 0x000fec0000010000 */
[----:B------:R-:W-:Y:S04]  /*1cb0*/  LDS.128 R116, [R4] ;  /* 0x0000000004747984 */ /* 0x000fe80000000c00 */
[----:B------:R-:W1:Y:S04]  /*1cc0*/  LDS.128 R120, [R4+0x50] ;  /* 0x0000500004787984 */ /* 0x000e680000000c00 */
[----:B------:R-:W-:Y:S04]  /*1cd0*/  LDS.128 R124, [R4+0x10] ;  /* 0x00001000047c7984 */ /* 0x000fe80000000c00 */
[----:B------:R-:W0:Y:S01]  /*1ce0*/  LDS.128 R128, [R4+0x40] ;  /* 0x0000400004807984 */ /* 0x000e220000000c00 */
[----:B-1----:R-:W-:-:S02]  /*1cf0*/  DADD R140, R116, R122 ;  /* 0x00000000748c7229 */ /* 0x002fc4000000007a */
[----:B------:R-:W-:Y:S02]  /*1d00*/  DADD R148, R116, -R122 ;  /* 0x0000000074947229 */ /* 0x000fe4000000087a */
[C-C-:B------:R-:W-:Y:S02]  /*1d10*/  DADD R116, R118.reuse, R120.reuse ;  /* 0x0000000076747229 */ /* 0x140fe40000000078 */
[----:B------:R-:W-:Y:S02]  /*1d20*/  DADD R118, R118, -R120 ;  /* 0x0000000076767229 */ /* 0x000fe40000000878 */
[C---:B------:R-:W-:Y:S02]  /*1d30*/  DFMA R122, R140.reuse, UR4, RZ ;  /* 0x000000048c7a7c2b */ /* 0x040fe400080000ff */
[C---:B------:R-:W-:Y:S02]  /*1d40*/  DFMA R120, R140.reuse, UR16, RZ ;  /* 0x000000108c787c2b */ /* 0x040fe400080000ff */
[----:B------:R-:W-:-:S02]  /*1d50*/  DFMA R152, R140, UR28, RZ ;  /* 0x0000001c8c987c2b */ /* 0x000fc400080000ff */
[C---:B------:R-:W-:Y:S02]  /*1d60*/  DFMA R154, R140.reuse, R44, RZ ;  /* 0x0000002c8c9a722b */ /* 0x040fe400000000ff */
[C---:B------:R-:W-:Y:S02]  /*1d70*/  DFMA R156, R140.reuse, R68, RZ ;  /* 0x000000448c9c722b */ /* 0x040fe400000000ff */
[----:B------:R-:W-:Y:S02]  /*1d80*/  DFMA R140, R140, R92, RZ ;  /* 0x0000005c8c8c722b */ /* 0x000fe400000000ff */
[C---:B------:R-:W-:Y:S02]  /*1d90*/  DFMA R122, R116.reuse, UR34, R122 ;  /* 0x00000022747a7c2b */ /* 0x040fe4000800007a */
[C---:B------:R-:W-:Y:S02]  /*1da0*/  DFMA R120, R116.reuse, UR46, R120 ;  /* 0x0000002e74787c2b */ /* 0x040fe40008000078 */
[----:B------:R-:W-:-:S02]  /*1db0*/  DFMA R152, R116, R6, R152 ;  /* 0x000000067498722b */ /* 0x000fc40000000098 */
[C---:B------:R-:W-:Y:S02]  /*1dc0*/  DFMA R154, R116.reuse, R46, R154 ;  /* 0x0000002e749a722b */ /* 0x040fe4000000009a */
[C---:B------:R-:W-:Y:S02]  /*1dd0*/  DFMA R156, R116.reuse, R70, R156 ;  /* 0x00000046749c722b */ /* 0x040fe4000000009c */
[----:B------:R-:W-:Y:S02]  /*1de0*/  DFMA R116, R116, R94, R140 ;  /* 0x0000005e7474722b */ /* 0x000fe4000000008c */
[C---:B------:R-:W-:Y:S02]  /*1df0*/  DFMA R150, R148.reuse, UR6, RZ ;  /* 0x0000000694967c2b */ /* 0x040fe400080000ff */
[C---:B0-----:R-:W-:Y:S02]  /*1e00*/  DFMA R142, R148.reuse, UR18, RZ ;  /* 0x00000012948e7c2b */ /* 0x041fe400080000ff */
[----:B------:R-:W-:-:S02]  /*1e10*/  DFMA R146, R148, R24, RZ ;  /* 0x000000189492722b */ /* 0x000fc400000000ff */
        /* <DEDUP_REMOVED lines=9> */
[C-C-:B------:R-:W-:Y:S02]  /*1eb0*/  DADD R118, R124.reuse, R130.reuse ;  /* 0x000000007c767229 */ /* 0x140fe40000000082 */
[----:B------:R-:W-:Y:S02]  /*1ec0*/  DADD R130, R124, -R130 ;  /* 0x000000007c827229 */ /* 0x000fe40000000882 */
[----:B------:R-:W-:-:S02]  /*1ed0*/  DADD R124, R126, R128 ;  /* 0x000000007e7c7229 */ /* 0x000fc40000000080 */
[----:B------:R-:W-:Y:S02]  /*1ee0*/  DADD R158, R126, -R128 ;  /* 0x000000007e9e7229 */ /* 0x000fe40000000880 */
[C---:B------:R-:W-:Y:S02]  /*1ef0*/  DFMA R126, R118.reuse, UR8, R122 ;  /* 0x00000008767e7c2b */ /* 0x040fe4000800007a */
[C---:B------:R-:W-:Y:S02]  /*1f00*/  DFMA R128, R118.reuse, UR20, R120 ;  /* 0x0000001476807c2b */ /* 0x040fe40008000078 */
[C---:B------:R-:W-:Y:S01]  /*1f10*/  DFMA R152, R118.reuse, R28, R152 ;  /* 0x0000001c7698722b */ /* 0x040fe20000000098 */
[----:B------:R-:W-:Y:S01]  /*1f20*/  LDS.128 R120, [R4+0x30] ;  /* 0x0000300004787984 */ /* 0x000fe20000000c00 */
[C---:B------:R-:W-:Y:S02]  /*1f30*/  DFMA R154, R118.reuse, R52, R154 ;  /* 0x00000034769a722b */ /* 0x040fe4000000009a */
[----:B------:R-:W-:-:S02]  /*1f40*/  DFMA R156, R118, R76, R156 ;  /* 0x0000004c769c722b */ /* 0x000fc4000000009c */
[----:B------:R-:W-:Y:S01]  /*1f50*/  DFMA R160, R118, R100, R116 ;  /* 0x0000006476a0722b */ /* 0x000fe20000000074 */
[----:B------:R-:W0:Y:S01]  /*1f60*/  LDS.128 R116, [R4+0x20] ;  /* 0x0000200004747984 */ /* 0x000e220000000c00 */
[----:B------:R-:W-:Y:S02]  /*1f70*/  DFMA R150, R130, UR10, R150 ;  /* 0x0000000a82967c2b */ /* 0x000fe40008000096 */
[C---:B------:R-:W-:Y:S02]  /*1f80*/  DFMA R126, R124.reuse, UR38, R126 ;  /* 0x000000267c7e7c2b */ /* 0x040fe4000800007e */
[C---:B------:R-:W-:Y:S02]  /*1f90*/  DFMA R128, R124.reuse, UR50, R128 ;  /* 0x000000327c807c2b */ /* 0x040fe40008000080 */
[C---:B------:R-:W-:Y:S02]  /*1fa0*/  DFMA R152, R124.reuse, R30, R152 ;  /* 0x0000001e7c98722b */ /* 0x040fe40000000098 */
[----:B------:R-:W-:-:S02]  /*1fb0*/  DFMA R154, R124, R54, R154 ;  /* 0x000000367c9a722b */ /* 0x000fc4000000009a */
[C---:B------:R-:W-:Y:S02]  /*1fc0*/  DFMA R156, R124.reuse, R78, R156 ;  /* 0x0000004e7c9c722b */ /* 0x040fe4000000009c */
[----:B------:R-:W-:Y:S02]  /*1fd0*/  DFMA R160, R124, R102, R160 ;  /* 0x000000667ca0722b */ /* 0x000fe400000000a0 */
[----:B------:R-:W-:Y:S02]  /*1fe0*/  DFMA R142, R130, UR22, R142 ;  /* 0x00000016828e7c2b */ /* 0x000fe4000800008e */
[----:B------:R-:W-:Y:S02]  /*1ff0*/  DFMA R150, R158, UR40, R150 ;  /* 0x000000289e967c2b */ /* 0x000fe40008000096 */
[C---:B------:R-:W-:Y:S02]  /*2000*/  DFMA R146, R130.reuse, R32, R146 ;  /* 0x000000208292722b */ /* 0x040fe40000000092 */
[----:B------:R-:W-:-:S02]  /*2010*/  DFMA R144, R130, R56, R144 ;  /* 0x000000388290722b */ /* 0x000fc40000000090 */
[C---:B------:R-:W-:Y:S02]  /*2020*/  DFMA R140, R130.reuse, R80, R140 ;  /* 0x00000050828c722b */ /* 0x040fe4000000008c */
[----:B------:R-:W-:Y:S02]  /*2030*/  DFMA R148, R130, R104, R148 ;  /* 0x000000688294722b */ /* 0x000fe40000000094 */
[----:B------:R-:W-:Y:S02]  /*2040*/  DFMA R142, R158, UR52, R142 ;  /* 0x000000349e8e7c2b */ /* 0x000fe4000800008e */
[C-C-:B0-----:R-:W-:Y:S02]  /*2050*/  DADD R124, R116.reuse, R122.reuse ;  /* 0x00000000747c7229 */ /* 0x141fe4000000007a */
[----:B------:R-:W-:Y:S02]  /*2060*/  DADD R122, R116, -R122 ;  /* 0x00000000747a7229 */ /* 0x000fe4000000087a */
[----:B------:R-:W-:-:S02]  /*2070*/  DADD R116, R118, R120 ;  /* 0x0000000076747229 */ /* 0x000fc40000000078 */
[----:B------:R-:W-:Y:S02]  /*2080*/  DADD R118, R118, -R120 ;  /* 0x0000000076767229 */ /* 0x000fe40000000878 */
[----:B------:R-:W-:Y:S02]  /*2090*/  DFMA R126, R124, UR12, R126 ;  /* 0x0000000c7c7e7c2b */ /* 0x000fe4000800007e */
[----:B------:R-:W-:Y:S02]  /*20a0*/  DFMA R150, R122, UR14, R150 ;  /* 0x0000000e7a967c2b */ /* 0x000fe40008000096 */
[C---:B------:R-:W-:Y:S02]  /*20b0*/  DFMA R146, R158.reuse, R34, R146 ;  /* 0x000000229e92722b */ /* 0x040fe40000000092 */
[C---:B------:R-:W-:Y:S02]  /*20c0*/  DFMA R144, R158.reuse, R58, R144 ;  /* 0x0000003a9e90722b */ /* 0x040fe40000000090 */
[----:B------:R-:W-:-:S02]  /*20d0*/  DFMA R140, R158, R82, R140 ;  /* 0x000000529e8c722b */ /* 0x000fc4000000008c */
[----:B------:R-:W-:Y:S02]  /*20e0*/  DFMA R148, R158, R106, R148 ;  /* 0x0000006a9e94722b */ /* 0x000fe40000000094 */
[----:B------:R-:W-:Y:S02]  /*20f0*/  DFMA R128, R124, UR24, R128 ;  /* 0x000000187c807c2b */ /* 0x000fe40008000080 */
[----:B------:R-:W-:Y:S02]  /*2100*/  DFMA R142, R122, UR26, R142 ;  /* 0x0000001a7a8e7c2b */ /* 0x000fe4000800008e */
[----:B------:R-:W-:Y:S02]  /*2110*/  DFMA R126, R116, UR42, R126 ;  /* 0x0000002a747e7c2b */ /* 0x000fe4000800007e */
[----:B------:R-:W-:Y:S02]  /*2120*/  DFMA R150, R118, UR44, R150 ;  /* 0x0000002c76967c2b */ /* 0x000fe40008000096 */
[----:B------:R-:W-:-:S02]  /*2130*/  DFMA R146, R122, R40, R146 ;  /* 0x000000287a92722b */ /* 0x000fc40000000092 */
[C---:B------:R-:W-:Y:S02]  /*2140*/  DFMA R144, R122.reuse, R64, R144 ;  /* 0x000000407a90722b */ /* 0x040fe40000000090 */
[C---:B------:R-:W-:Y:S02]  /*2150*/  DFMA R140, R122.reuse, R88, R140 ;  /* 0x000000587a8c722b */ /* 0x040fe4000000008c */
[----:B------:R-:W-:Y:S02]  /*2160*/  DFMA R148, R122, R112, R148 ;  /* 0x000000707a94722b */ /* 0x000fe40000000094 */
[----:B------:R-:W-:Y:S02]  /*2170*/  DFMA R154, R124, R60, R154 ;  /* 0x0000003c7c9a722b */ /* 0x000fe4000000009a */
[----:B------:R-:W-:Y:S02]  /*2180*/  DFMA R128, R116, UR54, R128 ;  /* 0x0000003674807c2b */ /* 0x000fe40008000080 */
[----:B------:R-:W-:-:S02]  /*2190*/  DFMA R122, R118, UR56, R142 ;  /* 0x00000038767a7c2b */ /* 0x000fc4000800008e */
[C---:B------:R-:W-:Y:S02]  /*21a0*/  DFMA R152, R124.reuse, R36, R152 ;  /* 0x000000247c98722b */ /* 0x040fe40000000098 */
[----:B------:R-:W-:Y:S02]  /*21b0*/  DFMA R156, R124, R84, R156 ;  /* 0x000000547c9c722b */ /* 0x000fe4000000009c */
[C-C-:B------:R-:W-:Y:S02]  /*21c0*/  DADD R120, R126.reuse, -R150.reuse ;  /* 0x000000007e787229 */ /* 0x140fe40000000896 */
[----:B------:R-:W-:Y:S02]  /*21d0*/  DADD R126, R126, R150 ;  /* 0x000000007e7e7229 */ /* 0x000fe40000000096 */
[----:B------:R-:W-:Y:S02]  /*21e0*/  DFMA R154, R116, R62, R154 ;  /* 0x0000003e749a722b */ /* 0x000fe4000000009a */
[----:B------:R-:W-:-:S02]  /*21f0*/  DFMA R144, R118, R66, R144 ;  /* 0x000000427690722b */ /* 0x000fc40000000090 */
[----:B------:R-:W-:Y:S02]  /*2200*/  DADD R142, R128, -R122 ;  /* 0x00000000808e7229 */ /* 0x000fe4000000087a */
[C---:B------:R-:W-:Y:S02]  /*2210*/  DFMA R152, R116.reuse, R38, R152 ;  /* 0x000000267498722b */ /* 0x040fe40000000098 */
[----:B------:R-:W-:Y:S02]  /*2220*/  DFMA R156, R116, R86, R156 ;  /* 0x00000056749c722b */ /* 0x000fe4000000009c */
[C---:B------:R-:W-:Y:S02]  /*2230*/  DFMA R146, R118.reuse, R42, R146 ;  /* 0x0000002a7692722b */ /* 0x040fe40000000092 */
[----:B------:R-:W-:Y:S02]  /*2240*/  DFMA R130, R118, R90, R140 ;  /* 0x0000005a7682722b */ /* 0x000fe4000000008c */
[----:B------:R-:W-:-:S02]  /*2250*/  DADD R128, R128, R122 ;  /* 0x0000000080807229 */ /* 0x000fc4000000007a */
[----:B--2---:R-:W-:Y:S02]  /*2260*/  DMUL R138, R138, R120 ;  /* 0x000000788a8a7228 */ /* 0x004fe40000000000 */
[----:B---3--:R-:W-:Y:S02]  /*2270*/  DMUL R136, R136, R126 ;  /* 0x0000007e88887228 */ /* 0x008fe40000000000 */
[----:B------:R-:W-:Y:S02]  /*2280*/  DFMA R160, R124, R108, R160 ;  /* 0x0000006c7ca0722b */ /* 0x000fe400000000a0 */
[C-C-:B------:R-:W-:Y:S02]  /*2290*/  DADD R126, R154.reuse, -R144.reuse ;  /* 0x000000009a7e7229 */ /* 0x140fe40000000890 */
[----:B------:R-:W-:Y:S02]  /*22a0*/  DADD R140, R154, R144 ;  /* 0x000000009a8c7229 */ /* 0x000fe40000000090 */
[----:B------:R-:W-:-:S02]  /*22b0*/  DADD R124, R152, -R146 ;  /* 0x00000000987c7229 */ /* 0x000fc40000000892 */
[----:B------:R-:W-:Y:S02]  /*22c0*/  DADD R144, R156, -R130 ;  /* 0x000000009c907229 */ /* 0x000fe40000000882 */
[----:B----4-:R-:W-:Y:S02]  /*22d0*/  DMUL R132, R132, R128 ;  /* 0x0000008084847228 */ /* 0x010fe40000000000 */
[----:B-----5:R-:W-:Y:S02]  /*22e0*/  DMUL R134, R134, R142 ;  /* 0x0000008e86867228 */ /* 0x020fe40000000000 */
[C-C-:B------:R-:W-:Y:S02]  /*22f0*/  DADD R128, R138.reuse, R136.reuse ;  /* 0x000000008a807229 */ /* 0x140fe40000000088 */
[----:B------:R-:W-:Y:S02]  /*2300*/  DADD R142, -R138, R136 ;  /* 0x000000008a8e7229 */ /* 0x000fe40000000188 */
[----:B------:R-:W-:-:S02]  /*2310*/  DADD R122, R152, R146 ;  /* 0x00000000987a7229 */ /* 0x000fc40000000092 */
[----:B------:R-:W-:Y:S02]  /*2320*/  DFMA R148, R118, R114, R148 ;  /* 0x000000727694722b */ /* 0x000fe40000000094 */
[----:B------:R-:W-:Y:S02]  /*2330*/  DADD R118, R156, R130 ;  /* 0x000000009c767229 */ /* 0x000fe40000000082 */
[----:B------:R-:W-:Y:S02]  /*2340*/  DMUL R8, R8, R124 ;  /* 0x0000007c08087228 */ /* 0x000fe40000000000 */
[----:B------:R-:W-:Y:S02]  /*2350*/  DMUL R22, R22, R126 ;  /* 0x0000007e16167228 */ /* 0x000fe40000000000 */
[----:B------:R-:W-:Y:S02]  /*2360*/  DMUL R20, R20, R144 ;  /* 0x0000009014147228 */ /* 0x000fe40000000000 */
[----:B------:R-:W-:-:S02]  /*2370*/  DFMA R116, R116, R110, R160 ;  /* 0x0000006e7474722b */ /* 0x000fc400000000a0 */
[----:B------:R-:W-:Y:S02]  /*2380*/  DADD R130, R134, R132 ;  /* 0x0000000086827229 */ /* 0x000fe40000000084 */
[C---:B------:R-:W-:Y:S02]  /*2390*/  DFMA R158, R128.reuse, UR4, RZ ;  /* 0x00000004809e7c2b */ /* 0x040fe400080000ff */
[C---:B------:R-:W-:Y:S02]  /*23a0*/  DFMA R124, R128.reuse, UR34, RZ ;  /* 0x00000022807c7c2b */ /* 0x040fe400080000ff */
[C---:B------:R-:W-:Y:S02]  /*23b0*/  DFMA R152, R128.reuse, UR8, RZ ;  /* 0x0000000880987c2b */ /* 0x040fe400080000ff */
[C---:B------:R-:W-:Y:S02]  /*23c0*/  DFMA R126, R128.reuse, UR38, RZ ;  /* 0x00000026807e7c2b */ /* 0x040fe400080000ff */
[----:B------:R-:W-:-:S02]  /*23d0*/  DFMA R144, R128, UR12, RZ ;  /* 0x0000000c80907c2b */ /* 0x000fc400080000ff */
[----:B------:R-:W-:Y:S02]  /*23e0*/  DFMA R146, R128, UR42, RZ ;  /* 0x0000002a80927c2b */ /* 0x000fe400080000ff */
[----:B------:R-:W-:Y:S02]  /*23f0*/  DADD R150, -R134, R132 ;  /* 0x0000000086967229 */ /* 0x000fe40000000184 */
[----:B------:R-:W-:Y:S02]  /*2400*/  DFMA R154, R142, UR36, RZ ;  /* 0x000000248e9a7c2b */ /* 0x000fe400080000ff */
[----:B------:R-:W-:Y:S02]  /*2410*/  DMUL R16, R16, R122 ;  /* 0x0000007a10107228 */ /* 0x000fe40000000000 */
[----:B------:R-:W-:Y:S02]  /*2420*/  DADD R120, R116, -R148 ;  /* 0x0000000074787229 */ /* 0x000fe40000000894 */
[----:B------:R-:W-:-:S02]  /*2430*/  DFMA R158, R130, UR16, R158 ;  /* 0x00000010829e7c2b */ /* 0x000fc4000800009e */
[C---:B------:R-:W-:Y:S02]  /*2440*/  DFMA R124, R130.reuse, UR46, R124 ;  /* 0x0000002e827c7c2b */ /* 0x040fe4000800007c */
[C---:B------:R-:W-:Y:S02]  /*2450*/  DFMA R152, R130.reuse, UR20, R152 ;  /* 0x0000001482987c2b */ /* 0x040fe40008000098 */
[C---:B------:R-:W-:Y:S02]  /*2460*/  DFMA R126, R130.reuse, UR50, R126 ;  /* 0x00000032827e7c2b */ /* 0x040fe4000800007e */
[----:B------:R-:W-:Y:S02]  /*2470*/  DFMA R128, R130, UR24, R144 ;  /* 0x0000001882807c2b */ /* 0x000fe40008000090 */
[----:B------:R-:W-:Y:S02]  /*2480*/  DADD R116, R116, R148 ;  /* 0x0000000074747229 */ /* 0x000fe40000000094 */
[----:B------:R-:W-:-:S02]  /*2490*/  DFMA R130, R130, UR54, R146 ;  /* 0x0000003682827c2b */ /* 0x000fc40008000092 */
[C---:B------:R-:W-:Y:S02]  /*24a0*/  DFMA R156, R142.reuse, UR6, RZ ;  /* 0x000000068e9c7c2b */ /* 0x040fe400080000ff */
[C---:B------:R-:W-:Y:S02]  /*24b0*/  DFMA R144, R142.reuse, UR10, RZ ;  /* 0x0000000a8e907c2b */ /* 0x040fe400080000ff */
[C---:B------:R-:W-:Y:S02]  /*24c0*/  DFMA R146, R142.reuse, UR40, RZ ;  /* 0x000000288e927c2b */ /* 0x040fe400080000ff */
[C---:B------:R-:W-:Y:S02]  /*24d0*/  DFMA R148, R142.reuse, UR14, RZ ;  /* 0x0000000e8e947c2b */ /* 0x040fe400080000ff */
[----:B------:R-:W-:Y:S02]  /*24e0*/  DFMA R122, R142, UR44, RZ ;  /* 0x0000002c8e7a7c2b */ /* 0x000fe400080000ff */
[----:B------:R-:W-:-:S02]  /*24f0*/  DFMA R142, R150, UR48, R154 ;  /* 0x00000030968e7c2b */ /* 0x000fc4000800009a */
[----:B------:R-:W-:Y:S02]  /*2500*/  DADD R154, R8, R16 ;  /* 0x00000000089a7229 */ /* 0x000fe40000000010 */
[C---:B------:R-:W-:Y:S02]  /*2510*/  DFMA R156, R150.reuse, UR18, R156 ;  /* 0x00000012969c7c2b */ /* 0x040fe4000800009c */
[C---:B------:R-:W-:Y:S02]  /*2520*/  DFMA R144, R150.reuse, UR22, R144 ;  /* 0x0000001696907c2b */ /* 0x040fe40008000090 */
[C---:B------:R-:W-:Y:S02]  /*2530*/  DFMA R146, R150.reuse, UR52, R146 ;  /* 0x0000003496927c2b */ /* 0x040fe40008000092 */
[C---:B------:R-:W-:Y:S02]  /*2540*/  DFMA R148, R150.reuse, UR26, R148 ;  /* 0x0000001a96947c2b */ /* 0x040fe40008000094 */
[----:B------:R-:W-:-:S02]  /*2550*/  DFMA R150, R150, UR56, R122 ;  /* 0x0000003896967c2b */ /* 0x000fc4000800007a */
[C---:B------:R-:W-:Y:S02]  /*2560*/  DFMA R122, R154.reuse, UR28, R158 ;  /* 0x0000001c9a7a7c2b */ /* 0x040fe4000800009e */
[C---:B------:R-:W-:Y:S02]  /*2570*/  DFMA R124, R154.reuse, R6, R124 ;  /* 0x000000069a7c722b */ /* 0x040fe4000000007c */
[C---:B------:R-:W-:Y:S02]  /*2580*/  DFMA R152, R154.reuse, R28, R152 ;  /* 0x0000001c9a98722b */ /* 0x040fe40000000098 */
[C---:B------:R-:W-:Y:S02]  /*2590*/  DFMA R126, R154.reuse, R30, R126 ;  /* 0x0000001e9a7e722b */ /* 0x040fe4000000007e */
[C---:B------:R-:W-:Y:S02]  /*25a0*/  DFMA R128, R154.reuse, R36, R128 ;  /* 0x000000249a80722b */ /* 0x040fe40000000080 */
[----:B------:R-:W-:-:S02]  /*25b0*/  DFMA R130, R154, R38, R130 ;  /* 0x000000269a82722b */ /* 0x000fc40000000082 */
[----:B------:R-:W-:Y:S02]  /*25c0*/  DMUL R12, R12, R140 ;  /* 0x0000008c0c0c7228 */ /* 0x000fe40000000000 */
[----:B------:R-:W-:Y:S02]  /*25d0*/  DADD R154, -R8, R16 ;  /* 0x00000000089a7229 */ /* 0x000fe40000000110 */
[----:B------:R-:W-:-:S04]  /*25e0*/  DMUL R10, R10, R118 ;  /* 0x000000760a0a7228 */ /* 0x000fc80000000000 */
[----:B------:R-:W-:Y:S02]  /*25f0*/  DADD R118, -R22, R12 ;  /* 0x0000000016767229 */ /* 0x000fe4000000010c */
        /* <DEDUP_REMOVED lines=13> */
[----:B------:R-:W-:Y:S02]  /*26d0*/  DMUL R14, R14, R116 ;  /* 0x000000740e0e7228 */ /* 0x000fe40000000000 */
[C---:B------:R-:W-:Y:S02]  /*26e0*/  DFMA R122, R154.reuse, R44, R122 ;  /* 0x0000002c9a7a722b */ /* 0x040fe4000000007a */
[C---:B------:R-:W-:Y:S02]  /*26f0*/  DFMA R124, R154.reuse, R46, R124 ;  /* 0x0000002e9a7c722b */ /* 0x040fe4000000007c */
[----:B------:R-:W-:-:S02]  /*2700*/  DFMA R152, R154, R52, R152 ;  /* 0x000000349a98722b */ /* 0x000fc40000000098 */
[C---:B------:R-:W-:Y:S02]  /*2710*/  DFMA R126, R154.reuse, R54, R126 ;  /* 0x000000369a7e722b */ /* 0x040fe4000000007e */
[C---:B------:R-:W-:Y:S02]  /*2720*/  DFMA R128, R154.reuse, R60, R128 ;  /* 0x0000003c9a80722b */ /* 0x040fe40000000080 */
[----:B------:R-:W-:Y:S02]  /*2730*/  DFMA R130, R154, R62, R130 ;  /* 0x0000003e9a82722b */ /* 0x000fe40000000082 */
[C-C-:B------:R-:W-:Y:S02]  /*2740*/  DADD R118, R20.reuse, R10.reuse ;  /* 0x0000000014767229 */ /* 0x140fe4000000000a */
[----:B------:R-:W-:Y:S02]  /*2750*/  DADD R116, -R20, R10 ;  /* 0x0000000014747229 */ /* 0x000fe4000000010a */
[----:B------:R-:W-:-:S04]  /*2760*/  DMUL R18, R18, R120 ;  /* 0x0000007812127228 */ /* 0x000fc80000000000 */
        /* <DEDUP_REMOVED lines=12> */
[C-C-:B------:R-:W-:Y:S02]  /*2830*/  DADD R118, R18.reuse, R14.reuse ;  /* 0x0000000012767229 */ /* 0x140fe4000000000e */
[----:B------:R-:W-:-:S06]  /*2840*/  DADD R116, -R18, R14 ;  /* 0x0000000012747229 */ /* 0x000fcc000000010e */
[----:B------:R-:W-:Y:S02]  /*2850*/  DFMA R122, R118, R92, R122 ;  /* 0x0000005c767a722b */ /* 0x000fe4000000007a */
[----:B------:R-:W-:Y:S02]  /*2860*/  DFMA R140, R116, R96, R140 ;  /* 0x00000060748c722b */ /* 0x000fe4000000008c */
        /* <DEDUP_REMOVED lines=10> */
[C-C-:B------:R-:W-:Y:S02]  /*2910*/  DADD R116, R122.reuse, -R140.reuse ;  /* 0x000000007a747229 */ /* 0x140fe4000000088c */
[----:B------:R-:W-:Y:S02]  /*2920*/  DADD R122, R122, R140 ;  /* 0x000000007a7a7229 */ /* 0x000fe4000000008c */
[----:B------:R-:W-:Y:S02]  /*2930*/  DADD R118, R124, -R142 ;  /* 0x000000007c767229 */ /* 0x000fe4000000088e */
[----:B------:R-:W-:Y:S02]  /*2940*/  DADD R140, R126, -R146 ;  /* 0x000000007e8c7229 */ /* 0x000fe40000000892 */
        /* <DEDUP_REMOVED lines=8> */
[----:B------:R-:W-:Y:S01]  /*29d0*/  IMAD R149, R2, 0x60, R5 ;  /* 0x0000006002957824 */ /* 0x000fe200078e0205 */
[----:B------:R-:W-:Y:S06]  /*29e0*/  BAR.SYNC.DEFER_BLOCKING 0x0 ;  /* 0x0000000000007b1d */ /* 0x000fec0000010000 */
[----:B------:R-:W-:Y:S01]  /*29f0*/  BSSY.RECONVERGENT B0, `(.L_x_197) ;  /* 0x0000088000007945 */ /* 0x000fe20003800200 */
        /* <DEDUP_REMOVED lines=14> */
[----:B------:R-:W-:-:S05]  /*2ae0*/  IMAD R4, R2, -0x58, R149 ;  /* 0xffffffa802047824 */ /* 0x000fca00078e0295 */
        /* <DEDUP_REMOVED lines=14> */
[C---:B------:R-:W-:Y:S01]  /*2bd0*/  DFMA R124, R144.reuse, UR4, RZ ;  /* 0x00000004907c7c2b */ /* 0x040fe200080000ff */
[----:B------:R-:W0:Y:S01]  /*2be0*/  LDS.64 R122, [R4+0x180] ;  /* 0x00018000047a7984 */ /* 0x000e220000000a00 */
[C---:B------:R-:W-:Y:S02]  /*2bf0*/  DFMA R126, R144.reuse, UR34, RZ ;  /* 0x00000022907e7c2b */ /* 0x040fe400080000ff */
[----:B------:R-:W-:-:S02]  /*2c00*/  DFMA R128, R144, UR8, RZ ;  /* 0x0000000890807c2b */ /* 0x000fc400080000ff */
[C---:B------:R-:W-:Y:S02]  /*2c10*/  DFMA R130, R144.reuse, UR38, RZ ;  /* 0x0000002690827c2b */ /* 0x040fe400080000ff */
[C---:B------:R-:W-:Y:S02]  /*2c20*/  DFMA R140, R144.reuse, UR12, RZ ;  /* 0x0000000c908c7c2b */ /* 0x040fe400080000ff */
[----:B------:R-:W-:Y:S02]  /*2c30*/  DFMA R144, R144, UR42, RZ ;  /* 0x0000002a90907c2b */ /* 0x000fe400080000ff */
[C---:B------:R-:W-:Y:S02]  /*2c40*/  DFMA R124, R142.reuse, UR16, R124 ;  /* 0x000000108e7c7c2b */ /* 0x040fe4000800007c */
[C---:B------:R-:W-:Y:S02]  /*2c50*/  DFMA R126, R142.reuse, UR46, R126 ;  /* 0x0000002e8e7e7c2b */ /* 0x040fe4000800007e */
[----:B------:R-:W-:-:S02]  /*2c60*/  DFMA R128, R142, UR20, R128 ;  /* 0x000000148e807c2b */ /* 0x000fc40008000080 */
[C---:B------:R-:W-:Y:S02]  /*2c70*/  DFMA R130, R142.reuse, UR50, R130 ;  /* 0x000000328e827c2b */ /* 0x040fe40008000082 */
[C---:B------:R-:W-:Y:S02]  /*2c80*/  DFMA R140, R142.reuse, UR24, R140 ;  /* 0x000000188e8c7c2b */ /* 0x040fe4000800008c */
[----:B------:R-:W-:Y:S02]  /*2c90*/  DFMA R142, R142, UR54, R144 ;  /* 0x000000368e8e7c2b */ /* 0x000fe40008000090 */
[C-C-:B--2---:R-:W-:Y:S02]  /*2ca0*/  DADD R144, R146.reuse, R118.reuse ;  /* 0x0000000092907229 */ /* 0x144fe40000000076 */
[----:B------:R-:W-:Y:S01]  /*2cb0*/  DADD R118, R146, -R118 ;  /* 0x0000000092767229 */ /* 0x000fe20000000876 */
[----:B------:R-:W1:Y:S01]  /*2cc0*/  LDS.64 R146, [R4+0x1e0] ;  /* 0x0001e00004927984 */ /* 0x000e620000000a00 */
[----:B------:R-:W-:-:S02]  /*2cd0*/  DFMA R156, R152, UR36, RZ ;  /* 0x00000024989c7c2b */ /* 0x000fc400080000ff */
[----:B------:R-:W-:Y:S02]  /*2ce0*/  DFMA R158, R152, UR10, RZ ;  /* 0x0000000a989e7c2b */ /* 0x000fe400080000ff */
[C---:B------:R-:W-:Y:S02]  /*2cf0*/  DFMA R124, R144.reuse, UR28, R124 ;  /* 0x0000001c907c7c2b */ /* 0x040fe4000800007c */
[C---:B------:R-:W-:Y:S02]  /*2d00*/  DFMA R126, R144.reuse, R6, R126 ;  /* 0x00000006907e722b */ /* 0x040fe4000000007e */
[C---:B------:R-:W-:Y:S02]  /*2d10*/  DFMA R128, R144.reuse, R28, R128 ;  /* 0x0000001c9080722b */ /* 0x040fe40000000080 */
[C---:B------:R-:W-:Y:S02]  /*2d20*/  DFMA R130, R144.reuse, R30, R130 ;  /* 0x0000001e9082722b */ /* 0x040fe40000000082 */
[----:B------:R-:W-:-:S02]  /*2d30*/  DFMA R140, R144, R36, R140 ;  /* 0x00000024908c722b */ /* 0x000fc4000000008c */
[----:B------:R-:W-:Y:S02]  /*2d40*/  DFMA R142, R144, R38, R142 ;  /* 0x00000026908e722b */ /* 0x000fe4000000008e */
[C-C-:B---3--:R-:W-:Y:S02]  /*2d50*/  DADD R144, R154.reuse, R120.reuse ;  /* 0x000000009a907229 */ /* 0x148fe40000000078 */
[----:B------:R-:W-:Y:S02]  /*2d60*/  DADD R120, R154, -R120 ;  /* 0x000000009a787229 */ /* 0x000fe40000000878 */
[----:B------:R-:W-:Y:S02]  /*2d70*/  DFMA R154, R152, UR6, RZ ;  /* 0x00000006989a7c2b */ /* 0x000fe400080000ff */
[----:B------:R-:W-:Y:S02]  /*2d80*/  DFMA R156, R116, UR48, R156 ;  /* 0x00000030749c7c2b */ /* 0x000fe4000800009c */
[----:B------:R-:W-:-:S02]  /*2d90*/  DFMA R124, R144, R44, R124 ;  /* 0x0000002c907c722b */ /* 0x000fc4000000007c */
[C---:B------:R-:W-:Y:S02]  /*2da0*/  DFMA R126, R144.reuse, R46, R126 ;  /* 0x0000002e907e722b */ /* 0x040fe4000000007e */
[C---:B------:R-:W-:Y:S02]  /*2db0*/  DFMA R128, R144.reuse, R52, R128 ;  /* 0x000000349080722b */ /* 0x040fe40000000080 */
[C---:B------:R-:W-:Y:S02]  /*2dc0*/  DFMA R130, R144.reuse, R54, R130 ;  /* 0x000000369082722b */ /* 0x040fe40000000082 */
[C---:B------:R-:W-:Y:S02]  /*2dd0*/  DFMA R140, R144.reuse, R60, R140 ;  /* 0x0000003c908c722b */ /* 0x040fe4000000008c */
[----:B------:R-:W-:Y:S02]  /*2de0*/  DFMA R142, R144, R62, R142 ;  /* 0x0000003e908e722b */ /* 0x000fe4000000008e */
[----:B0-----:R-:W-:-:S02]  /*2df0*/  DADD R144, R122, R150 ;  /* 0x000000007a907229 */ /* 0x001fc40000000096 */
[----:B------:R-:W-:Y:S02]  /*2e00*/  DADD R122, R122, -R150 ;  /* 0x000000007a7a7229 */ /* 0x000fe40000000896 */
[----:B------:R-:W-:Y:S02]  /*2e10*/  DFMA R150, R152, UR14, RZ ;  /* 0x0000000e98967c2b */ /* 0x000fe400080000ff */
[----:B------:R-:W-:Y:S02]  /*2e20*/  DFMA R154, R116, UR18, R154 ;  /* 0x00000012749a7c2b */ /* 0x000fe4000800009a */
[C---:B------:R-:W-:Y:S02]  /*2e30*/  DFMA R124, R144.reuse, R68, R124 ;  /* 0x00000044907c722b */ /* 0x040fe4000000007c */
[C---:B------:R-:W-:Y:S02]  /*2e40*/  DFMA R126, R144.reuse, R70, R126 ;  /* 0x00000046907e722b */ /* 0x040fe4000000007e */
[----:B------:R-:W-:-:S02]  /*2e50*/  DFMA R128, R144, R76, R128 ;  /* 0x0000004c9080722b */ /* 0x000fc40000000080 */
[C---:B------:R-:W-:Y:S02]  /*2e60*/  DFMA R130, R144.reuse, R78, R130 ;  /* 0x0000004e9082722b */ /* 0x040fe40000000082 */
[C---:B------:R-:W-:Y:S02]  /*2e70*/  DFMA R140, R144.reuse, R84, R140 ;  /* 0x00000054908c722b */ /* 0x040fe4000000008c */
[----:B------:R-:W-:Y:S02]  /*2e80*/  DFMA R142, R144, R86, R142 ;  /* 0x00000056908e722b */ /* 0x000fe4000000008e */
[C-C-:B-1----:R-:W-:Y:S02]  /*2e90*/  DADD R144, R146.reuse, R148.reuse ;  /* 0x0000000092907229 */ /* 0x142fe40000000094 */
[----:B------:R-:W-:Y:S02]  /*2ea0*/  DADD R146, R146, -R148 ;  /* 0x0000000092927229 */ /* 0x000fe40000000894 */
[----:B------:R-:W-:-:S02]  /*2eb0*/  DFMA R148, R152, UR40, RZ ;  /* 0x0000002898947c2b */ /* 0x000fc400080000ff */
[----:B------:R-:W-:Y:S02]  /*2ec0*/  DFMA R152, R152, UR44, RZ ;  /* 0x0000002c98987c2b */ /* 0x000fe400080000ff */
[C---:B------:R-:W-:Y:S02]  /*2ed0*/  DFMA R158, R116.reuse, UR22, R158 ;  /* 0x00000016749e7c2b */ /* 0x040fe4000800009e */
[C---:B------:R-:W-:Y:S02]  /*2ee0*/  DFMA R150, R116.reuse, UR26, R150 ;  /* 0x0000001a74967c2b */ /* 0x040fe40008000096 */
[C---:B------:R-:W-:Y:S02]  /*2ef0*/  DFMA R148, R116.reuse, UR52, R148 ;  /* 0x0000003474947c2b */ /* 0x040fe40008000094 */
[----:B------:R-:W-:Y:S02]  /*2f00*/  DFMA R152, R116, UR56, R152 ;  /* 0x0000003874987c2b */ /* 0x000fe40008000098 */
        /* <DEDUP_REMOVED lines=54> */
.L_x_198:
[----:B------:R-:W-:Y:S05]  /*3270*/  BSYNC.RECONVERGENT B0 ;  /* 0x0000000000007941 */ /* 0x000fea0003800200 */
.L_x_197:
[----:B------:R-:W-:Y:S06]  /*3280*/  BAR.SYNC.DEFER_BLOCKING 0x0 ;  /* 0x0000000000007b1d */ /* 0x000fec0000010000 */
[----:B------:R-:W-:Y:S04]  /*3290*/  BSSY.RECONVERGENT B0, `(.L_x_199) ;  /* 0x0000073000007945 */ /* 0x000fe80003800200 */
[----:B------:R-:W-:Y:S05]  /*32a0*/  @P0 BRA `(.L_x_200) ;  /* 0x0000000400c40947 */ /* 0x000fea0003800000 */
[----:B-1----:R-:W-:-:S05]  /*32b0*/  LOP3.LUT R4, R0, 0xffff, RZ, 0xc0, !PT ;  /* 0x0000ffff00047812 */ /* 0x002fca00078ec0ff */
[----:B------:R-:W-:-:S05]  /*32c0*/  IMAD R4, R4, 0x1556, RZ ;  /* 0x0000155604047824 */ /* 0x000fca00078e02ff */
[----:B------:R-:W-:-:S05]  /*32d0*/  SHF.R.U32.HI R4, RZ, 0x10, R4 ;  /* 0x00000010ff047819 */ /* 0x000fca0000011604 */
[----:B------:R-:W-:-:S04]  /*32e0*/  IMAD R5, R4, -0x420, R5 ;  /* 0xfffffbe004057824 */ /* 0x000fc800078e0205 */
[----:B------:R-:W-:-:S05]  /*32f0*/  IMAD R2, R2, 0x8, R5 ;  /* 0x0000000802027824 */ /* 0x000fca00078e0205 */
[----:B------:R-:W-:Y:S04]  /*3300*/  LDS.64 R4, [R2] ;  /* 0x0000000002047984 */ /* 0x000fe80000000a00 */
[----:B------:R-:W1:Y:S04]  /*3310*/  LDS.64 R8, [R2+0x3180] ;  /* 0x0031800002087984 */ /* 0x000e680000000a00 */
[----:B0-----:R-:W-:Y:S04]  /*3320*/  LDS.64 R122, [R2+0x480] ;  /* 0x00048000027a7984 */ /* 0x001fe80000000a00 */
[----:B------:R-:W0:Y:S04]  /*3330*/  LDS.64 R12, [R2+0x2d00] ;  /* 0x002d0000020c7984 */ /* 0x000e280000000a00 */
[----:B------:R-:W-:Y:S04]  /*3340*/  LDS.64 R120, [R2+0x900] ;  /* 0x0009000002787984 */ /* 0x000fe80000000a00 */
[----:B------:R-:W2:Y:S01]  /*3350*/  LDS.64 R14, [R2+0x2880] ;  /* 0x00288000020e7984 */ /* 0x000ea20000000a00 */
[----:B-1----:R-:W-:-:S02]  /*3360*/  DADD R10, R4, R8 ;  /* 0x00000000040a7229 */ /* 0x002fc40000000008 */
[----:B------:R-:W-:Y:S01]  /*3370*/  DADD R126, R4, -R8 ;  /* 0x00000000047e7229 */ /* 0x000fe20000000808 */
[----:B------:R-:W-:Y:S05]  /*3380*/  LDS.64 R4, [R2+0xd80] ;  /* 0x000d800002047984 */ /* 0x000fea0000000a00 */
[C---:B------:R-:W-:Y:S01]  /*3390*/  DFMA R124, R10.reuse, UR34, RZ ;  /* 0x000000220a7c7c2b */ /* 0x040fe200080000ff */
[----:B------:R-:W1:Y:S01]  /*33a0*/  LDS.64 R8, [R2+0x2400] ;  /* 0x0024000002087984 */ /* 0x000e620000000a00 */
[C---:B------:R-:W-:Y:S02]  /*33b0*/  DFMA R18, R10.reuse, UR4, RZ ;  /* 0x000000040a127c2b */ /* 0x040fe400080000ff */
[----:B------:R-:W-:-:S02]  /*33c0*/  DFMA R22, R10, UR8, RZ ;  /* 0x000000080a167c2b */ /* 0x000fc400080000ff */
[C---:B------:R-:W-:Y:S02]  /*33d0*/  DFMA R116, R10.reuse, UR38, RZ ;  /* 0x000000260a747c2b */ /* 0x040fe400080000ff */
[----:B------:R-:W-:Y:S02]  /*33e0*/  DFMA R20, R10, UR12, RZ ;  /* 0x0000000c0a147c2b */ /* 0x000fe400080000ff */
[--C-:B0-----:R-:W-:Y:S02]  /*33f0*/  DADD R118, R122, R12.reuse ;  /* 0x000000007a767229 */ /* 0x101fe4000000000c */
[----:B------:R-:W-:Y:S02]  /*3400*/  DFMA R10, R10, UR42, RZ ;  /* 0x0000002a0a0a7c2b */ /* 0x000fe400080000ff */
[----:B------:R-:W-:Y:S02]  /*3410*/  DADD R122, R122, -R12 ;  /* 0x000000007a7a7229 */ /* 0x000fe4000000080c */
[----:B--2---:R-:W-:Y:S01]  /*3420*/  DADD R130, R120, R14 ;  /* 0x0000000078827229 */ /* 0x004fe2000000000e */
[----:B------:R-:W-:Y:S01]  /*3430*/  LDS.64 R12, [R2+0x1200] ;  /* 0x00120000020c7984 */ /* 0x000fe20000000a00 */
[----:B------:R-:W-:-:S02]  /*3440*/  DFMA R124, R118, UR46, R124 ;  /* 0x0000002e767c7c2b */ /* 0x000fc4000800007c */
[C---:B------:R-:W-:Y:S02]  /*3450*/  DFMA R18, R118.reuse, UR16, R18 ;  /* 0x0000001076127c2b */ /* 0x040fe40008000012 */
[C---:B------:R-:W-:Y:S02]  /*3460*/  DFMA R22, R118.reuse, UR20, R22 ;  /* 0x0000001476167c2b */ /* 0x040fe40008000016 */
[C---:B------:R-:W-:Y:S02]  /*3470*/  DFMA R116, R118.reuse, UR50, R116 ;  /* 0x0000003276747c2b */ /* 0x040fe40008000074 */
[C---:B------:R-:W-:Y:S02]  /*3480*/  DFMA R20, R118.reuse, UR24, R20 ;  /* 0x0000001876147c2b */ /* 0x040fe40008000014 */
[----:B------:R-:W-:Y:S01]  /*3490*/  DFMA R118, R118, UR54, R10 ;  /* 0x0000003676767c2b */ /* 0x000fe2000800000a */
[----:B------:R-:W0:Y:S01]  /*34a0*/  LDS.64 R10, [R2+0x1f80] ;  /* 0x001f8000020a7984 */ /* 0x000e220000000a00 */
[----:B------:R-:W-:-:S02]  /*34b0*/  DADD R16, R120, -R14 ;  /* 0x0000000078107229 */ /* 0x000fc4000000080e */
[----:B------:R-:W-:Y:S01]  /*34c0*/  DFMA R124, R130, R6, R124 ;  /* 0x00000006827c722b */ /* 0x000fe2000000007c */
[----:B------:R-:W-:Y:S01]  /*34d0*/  LDS.64 R14, [R2+0x1b00] ;  /* 0x001b0000020e7984 */ /* 0x000fe20000000a00 */
[C---:B------:R-:W-:Y:S02]  /*34e0*/  DFMA R128, R126.reuse, UR6, RZ ;  /* 0x000000067e807c2b */ /* 0x040fe400080000ff */
[C---:B------:R-:W-:Y:S01]  /*34f0*/  DFMA R136, R126.reuse, UR10, RZ ;  /* 0x0000000a7e887c2b */ /* 0x040fe200080000ff */
[----:B------:R-:W2:Y:S01]  /*3500*/  LDS.64 R6, [R2+0x1680] ;  /* 0x0016800002067984 */ /* 0x000ea20000000a00 */
[C---:B------:R-:W-:Y:S02]  /*3510*/  DFMA R140, R126.reuse, UR14, RZ ;  /* 0x0000000e7e8c7c2b */ /* 0x040fe400080000ff */
[C---:B------:R-:W-:Y:S02]  /*3520*/  DFMA R134, R126.reuse, UR36, RZ ;  /* 0x000000247e867c2b */ /* 0x040fe400080000ff */
[----:B------:R-:W-:-:S02]  /*3530*/  DFMA R138, R126, UR40, RZ ;  /* 0x000000287e8a7c2b */ /* 0x000fc400080000ff */
[----:B------:R-:W-:Y:S02]  /*3540*/  DFMA R142, R126, UR44, RZ ;  /* 0x0000002c7e8e7c2b */ /* 0x000fe400080000ff */
[C---:B------:R-:W-:Y:S02]  /*3550*/  DFMA R132, R122.reuse, UR18, R128 ;  /* 0x000000127a847c2b */ /* 0x040fe40008000080 */
[C---:B------:R-:W-:Y:S02]  /*3560*/  DFMA R128, R122.reuse, UR22, R136 ;  /* 0x000000167a807c2b */ /* 0x040fe40008000088 */
[C---:B------:R-:W-:Y:S02]  /*3570*/  DFMA R120, R122.reuse, UR26, R140 ;  /* 0x0000001a7a787c2b */ /* 0x040fe4000800008c */
[C---:B------:R-:W-:Y:S02]  /*3580*/  DFMA R134, R122.reuse, UR48, R134 ;  /* 0x000000307a867c2b */ /* 0x040fe40008000086 */
[----:B------:R-:W-:-:S02]  /*3590*/  DFMA R126, R122, UR52, R138 ;  /* 0x000000347a7e7c2b */ /* 0x000fc4000800008a */
[----:B------:R-:W-:Y:S02]  /*35a0*/  DFMA R142, R122, UR56, R142 ;  /* 0x000000387a8e7c2b */ /* 0x000fe4000800008e */
[C---:B------:R-:W-:Y:S02]  /*35b0*/  DFMA R22, R130.reuse, R28, R22 ;  /* 0x0000001c8216722b */ /* 0x040fe40000000016 */
[C---:B------:R-:W-:Y:S02]  /*35c0*/  DFMA R116, R130.reuse, R30, R116 ;  /* 0x0000001e8274722b */ /* 0x040fe40000000074 */
[C---:B------:R-:W-:Y:S02]  /*35d0*/  DFMA R20, R130.reuse, R36, R20 ;  /* 0x000000248214722b */ /* 0x040fe40000000014 */
[C---:B------:R-:W-:Y:S02]  /*35e0*/  DFMA R118, R130.reuse, R38, R118 ;  /* 0x000000268276722b */ /* 0x040fe40000000076 */
[----:B------:R-:W-:-:S02]  /*35f0*/  DFMA R130, R130, UR28, R18 ;  /* 0x0000001c82827c2b */ /* 0x000fc40008000012 */
[----:B-1----:R-:W-:Y:S02]  /*3600*/  DADD R18, R4, R8 ;  /* 0x0000000004127229 */ /* 0x002fe40000000008 */
[C---:B------:R-:W-:Y:S02]  /*3610*/  DFMA R128, R16.reuse, R32, R128 ;  /* 0x000000201080722b */ /* 0x040fe40000000080 */
[----:B------:R-:W-:Y:S02]  /*3620*/  DFMA R120, R16, R40, R120 ;  /* 0x000000281078722b */ /* 0x000fe40000000078 */
[----:B------:R-:W-:Y:S02]  /*3630*/  DADD R4, R4, -R8 ;  /* 0x0000000004047229 */ /* 0x000fe40000000808 */
[C---:B------:R-:W-:Y:S02]  /*3640*/  DFMA R24, R16.reuse, R24, R132 ;  /* 0x000000181018722b */ /* 0x040fe40000000084 */
[----:B------:R-:W-:-:S02]  /*3650*/  DFMA R26, R16, R26, R134 ;  /* 0x0000001a101a722b */ /* 0x000fc40000000086 */
[C---:B------:R-:W-:Y:S02]  /*3660*/  DFMA R126, R16.reuse, R34, R126 ;  /* 0x00000022107e722b */ /* 0x040fe4000000007e */
[----:B------:R-:W-:Y:S02]  /*3670*/  DFMA R142, R16, R42, R142 ;  /* 0x0000002a108e722b */ /* 0x000fe4000000008e */
[----:B0-----:R-:W-:Y:S02]  /*3680*/  DADD R8, R12, R10 ;  /* 0x000000000c087229 */ /* 0x001fe4000000000a */
        /* <DEDUP_REMOVED lines=15> */
[----:B------:R-:W-:Y:S02]  /*3780*/  DFMA R20, R8, R84, R20 ;  /* 0x000000540814722b */ /* 0x000fe40000000014 */
[C---:B------:R-:W-:Y:S02]  /*3790*/  DFMA R128, R10.reuse, R80, R128 ;  /* 0x000000500a80722b */ /* 0x040fe40000000080 */
[----:B------:R-:W-:Y:S02]  /*37a0*/  DFMA R120, R10, R88, R120 ;  /* 0x000000580a78722b */ /* 0x000fe40000000078 */
[----:B------:R-:W-:Y:S02]  /*37b0*/  DADD R6, R6, -R14 ;  /* 0x0000000006067229 */ /* 0x000fe4000000080e */
        /* <DEDUP_REMOVED lines=11> */
[----:B------:R-:W-:Y:S02]  /*3870*/  DFMA R120, R6, R112, R120 ;  /* 0x000000700678722b */ /* 0x000fe40000000078 */
        /* <DEDUP_REMOVED lines=8> */
[C-C-:B------:R-:W-:Y:S02]  /*3900*/  DADD R8, R22.reuse, -R128.reuse ;  /* 0x0000000016087229 */ /* 0x140fe40000000880 */
[----:B------:R-:W-:Y:S02]  /*3910*/  DADD R16, R22, R128 ;  /* 0x0000000016107229 */ /* 0x000fe40000000080 */
[----:B------:R-:W-:Y:S02]  /*3920*/  DADD R20, R10, -R120 ;  /* 0x000000000a147229 */ /* 0x000fe40000000878 */
[C-C-:B------:R-:W-:Y:S02]  /*3930*/  DADD R138, R130.reuse, -R24.reuse ;  /* 0x00000000828a7229 */ /* 0x140fe40000000818 */
[----:B------:R-:W-:Y:S02]  /*3940*/  DADD R136, R130, R24 ;  /* 0x0000000082887229 */ /* 0x000fe40000000018 */
[----:B------:R-:W-:-:S02]  /*3950*/  DADD R134, R124, -R26 ;  /* 0x000000007c867229 */ /* 0x000fc4000000081a */
[----:B------:R-:W-:Y:S02]  /*3960*/  DADD R132, R124, R26 ;  /* 0x000000007c847229 */ /* 0x000fe4000000001a */
[C-C-:B------:R-:W-:Y:S02]  /*3970*/  DADD R22, R116.reuse, -R126.reuse ;  /* 0x0000000074167229 */ /* 0x140fe4000000087e */
[----:B------:R-:W-:Y:S02]  /*3980*/  DADD R12, R116, R126 ;  /* 0x00000000740c7229 */ /* 0x000fe4000000007e */
[----:B------:R-:W-:Y:S02]  /*3990*/  DADD R10, R10, R120 ;  /* 0x000000000a0a7229 */ /* 0x000fe40000000078 */
[C-C-:B------:R-:W-:Y:S02]  /*39a0*/  DADD R18, R118.reuse, -R142.reuse ;  /* 0x0000000076127229 */ /* 0x140fe4000000088e */
[----:B------:R-:W-:-:S11]  /*39b0*/  DADD R14, R118, R142 ;  /* 0x00000000760e7229 */ /* 0x000fd6000000008e */
.L_x_200:
[----:B------:R-:W-:Y:S05]  /*39c0*/  BSYNC.RECONVERGENT B0 ;  /* 0x0000000000007941 */ /* 0x000fea0003800200 */
.L_x_199:
[----:B------:R-:W-:Y:S06]  /*39d0*/  BAR.SYNC.DEFER_BLOCKING 0x0 ;  /* 0x0000000000007b1d */ /* 0x000fec0000010000 */
[----:B------:R-:W-:Y:S05]  /*39e0*/  @!P1 EXIT ;  /* 0x000000000000994d */ /* 0x000fea0003800000 */
[----:B-1----:R-:W1:Y:S01]  /*39f0*/  LDC.64 R4, c[0x0][0x3a8] ;  /* 0x0000ea00ff047b82 */ /* 0x002e620000000a00 */
        /* <DEDUP_REMOVED lines=15> */
.L_x_201:
        /* <DEDUP_REMOVED lines=9> */
.L_x_2935:


//--------------------- .text._Z32massMatrixMultiplyConstantKernelILi12ELi12ELi1EEviPKdS1_S1_S1_Pd --------------------------
	.section	.text._Z32massMatrixMultiplyConstantKernelILi12ELi12ELi1EEviPKdS1_S1_S1_Pd,"ax",@progbits
	.align	128
        .global         _Z32massMatrixMultiplyConstantKernelILi12ELi12ELi1EEviPKdS1_S1_S1_Pd
        .type           _Z32massMatrixMultiplyConstantKernelILi12ELi12ELi1EEviPKdS1_S1_S1_Pd,@function
        .size           _Z32massMatrixMultiplyConstantKernelILi12ELi12ELi1EEviPKdS1_S1_S1_Pd,(.L_x_2936 - _Z32massMatrixMultiplyConstantKernelILi12ELi12ELi1EEviPKdS1_S1_S1_Pd)
        .other          _Z32massMatrixMultiplyConstantKernelILi12ELi12ELi1EEviPKdS1_S1_S1_Pd,@"STO_CUDA_ENTRY STV_DEFAULT"
_Z32massMatrixMultiplyConstantKernelILi12ELi12ELi1EEviPKdS1_S1_S1_Pd:
.text._Z32massMatrixMultiplyConstantKernelILi12ELi12ELi1EEviPKdS1_S1_S1_Pd:
[----:B------:R-:W-:Y:S01]  /*0000*/  LDC R1, c[0x0][0x37c] ;  /* 0x0000df00ff017b82 */ /* 0x000fe20000000800 */
[----:B------:R-:W0:Y:S07]  /*0010*/  S2R R9, SR_TID.Y ;  /* 0x0000000000097919 */ /* 0x000e2e0000002200 */
[----:B------:R-:W0:Y:S01]  /*0020*/  S2UR UR4, SR_CTAID.X ;  /* 0x00000000000479c3 */ /* 0x000e220000002500 */
[----:B------:R-:W1:Y:S01]  /*0030*/  LDCU UR5, c[0x0][0x380] ;  /* 0x00007000ff0577ac */ /* 0x000e620008000800 */
[----:B------:R-:W-:Y:S01]  /*0040*/  MOV R3, 0x400 ;  /* 0x0000040000037802 */ /* 0x000fe20000000f00 */
[----:B------:R-:W2:Y:S01]  /*0050*/  S2R R7, SR_TID.X ;  /* 0x0000000000077919 */ /* 0x000ea20000002100 */
[----:B------:R-:W3:Y:S01]  /*0060*/  LDCU.64 UR76, c[0x0][0x358] ;  /* 0x00006b00ff4c77ac */ /* 0x000ee20008000a00 */
[----:B------:R-:W4:Y:S03]  /*0070*/  S2R R4, SR_CgaCtaId ;  /* 0x0000000000047919 */ /* 0x000f260000008800 */
[----:B------:R-:W3:Y:S01]  /*0080*/  LDC.64 R54, c[0x0][0x388] ;  /* 0x0000e200ff367b82 */ /* 0x000ee20000000a00 */
[----:B0-----:R-:W-:-:S07]  /*0090*/  VIADD R0, R9, UR4 ;  /* 0x0000000409007c36 */ /* 0x001fce0008000000 */
[----:B------:R-:W-:Y:S01]  /*00a0*/  BAR.SYNC.DEFER_BLOCKING 0x0 ;  /* 0x0000000000007b1d */ /* 0x000fe20000010000 */
[C---:B--2---:R-:W-:Y:S02]  /*00b0*/  ISETP.GE.U32.AND P1, PT, R7.reuse, 0x90, PT ;  /* 0x000000900700780c */ /* 0x044fe40003f26070 */
[C---:B------:R-:W-:Y:S02]  /*00c0*/  LOP3.LUT R6, R7.reuse, 0xffff, RZ, 0xc0, !PT ;  /* 0x0000ffff07067812 */ /* 0x040fe400078ec0ff */
[----:B-1----:R-:W-:Y:S02]  /*00d0*/  ISETP.LT.AND P0, PT, R0, UR5, !P1 ;  /* 0x0000000500007c0c */ /* 0x002fe4000cf01270 */
[----:B----4-:R-:W-:Y:S01]  /*00e0*/  LEA R4, R4, R3, 0x18 ;  /* 0x0000000304047211 */ /* 0x010fe200078ec0ff */
[----:B------:R-:W-:Y:S01]  /*00f0*/  IMAD R2, R6, 0xaaab, RZ ;  /* 0x0000aaab06027824 */ /* 0x000fe200078e02ff */
[C---:B------:R-:W-:Y:S02]  /*0100*/  PRMT R5, R7.reuse, 0x9910, RZ ;  /* 0x0000991007057816 */ /* 0x040fe400000000ff */
[----:B------:R-:W-:-:S02]  /*0110*/  ISETP.GT.U32.AND P2, PT, R7, 0x8f, PT ;  /* 0x0000008f0700780c */ /* 0x000fc40003f44070 */
[----:B------:R-:W-:Y:S01]  /*0120*/  SHF.R.U32.HI R2, RZ, 0x13, R2 ;  /* 0x00000013ff027819 */ /* 0x000fe20000011602 */
[----:B------:R-:W-:-:S03]  /*0130*/  IMAD R5, R5, 0xab, RZ ;  /* 0x000000ab05057824 */ /* 0x000fc600078e02ff */
[----:B------:R-:W-:Y:S01]  /*0140*/  PRMT R2, R2, 0x9910, RZ ;  /* 0x0000991002027816 */ /* 0x000fe200000000ff */
[----:B------:R-:W0:Y:S01]  /*0150*/  @P0 LDC.64 R10, c[0x0][0x3a0] ;  /* 0x0000e800ff0a0b82 */ /* 0x000e220000000a00 */
[----:B------:R-:W-:Y:S01]  /*0160*/  @P0 IMAD R3, R0, 0x6c0, R7 ;  /* 0x000006c000030824 */ /* 0x000fe200078e0207 */
[----:B------:R-:W-:Y:S02]  /*0170*/  LOP3.LUT R5, R5, 0xffff, RZ, 0xc0, !PT ;  /* 0x0000ffff05057812 */ /* 0x000fe400078ec0ff */
[----:B------:R-:W-:Y:S02]  /*0180*/  IMAD R2, R2, 0xc, RZ ;  /* 0x0000000c02027824 */ /* 0x000fe400078e02ff */
[----:B------:R-:W-:Y:S02]  /*0190*/  SHF.R.U32.HI R5, RZ, 0xb, R5 ;  /* 0x0000000bff057819 */ /* 0x000fe40000011605 */
[----:B------:R-:W-:Y:S02]  /*01a0*/  IMAD.MOV R8, RZ, RZ, -R2 ;  /* 0x000000ffff087224 */ /* 0x000fe400078e0a02 */
[----:B------:R-:W-:-:S03]  /*01b0*/  IMAD R2, R9, 0x3600, R4 ;  /* 0x0000360009027824 */ /* 0x000fc600078e0204 */
[----:B------:R-:W-:Y:S01]  /*01c0*/  PRMT R4, R8, 0x7710, RZ ;  /* 0x0000771008047816 */ /* 0x000fe200000000ff */
[----:B0-----:R-:W-:Y:S01]  /*01d0*/  @P0 IMAD.WIDE R10, R3, 0x8, R10 ;  /* 0x00000008030a0825 */ /* 0x001fe200078e020a */
[----:B------:R-:W-:Y:S01]  /*01e0*/  LOP3.LUT R5, R5, 0xffff, RZ, 0xc0, !PT ;  /* 0x0000ffff05057812 */ /* 0x000fe200078ec0ff */
[----:B------:R-:W-:Y:S02]  /*01f0*/  BSSY.RECONVERGENT B0, `(.L_x_202) ;  /* 0x00000bf000007945 */ /* 0x000fe40003800200 */
[----:B------:R-:W-:Y:S01]  /*0200*/  IMAD.IADD R4, R4, 0x1, R7 ;  /* 0x0000000104047824 */ /* 0x000fe200078e0207 */
[----:B---3--:R0:W5:Y:S04]  /*0210*/  @P0 LDG.E.64.CONSTANT R12, desc[UR76][R10.64] ;  /* 0x0000004c0a0c0981 */ /* 0x008168000c1e9b00 */
        /* <DEDUP_REMOVED lines=11> */
[----:B------:R-:W-:Y:S01]  /*02d0*/  IMAD R6, R6, 0x1556, RZ ;  /* 0x0000155606067824 */ /* 0x000fe200078e02ff */
[----:B------:R-:W-:Y:S01]  /*02e0*/  LOP3.LUT R3, R4, 0xffff, RZ, 0xc0, !PT ;  /* 0x0000ffff04037812 */ /* 0x000fe200078ec0ff */
[----:B------:R-:W-:Y:S01]  /*02f0*/  IMAD R8, R5, 0x60, R2 ;  /* 0x0000006005087824 */ /* 0x000fe200078e0202 */
[----:B------:R-:W-:Y:S06]  /*0300*/  @P2 BRA `(.L_x_203) ;  /* 0x0000000800b42947 */ /* 0x000fec0003800000 */
[----:B------:R-:W1:Y:S01]  /*0310*/  LDCU.128 UR4, c[0x3][0xa10] ;  /* 0x00c14200ff0477ac */ /* 0x000e620008000c00 */
[----:B-----5:R-:W-:Y:S01]  /*0320*/  DADD R36, R12, R34 ;  /* 0x000000000c247229 */ /* 0x020fe20000000022 */
[----:B------:R-:W-:Y:S01]  /*0330*/  IMAD R7, R3, 0x8, R8 ;  /* 0x0000000803077824 */ /* 0x000fe200078e0208 */
[----:B------:R-:W-:Y:S01]  /*0340*/  DADD R38, R14, R32 ;  /* 0x000000000e267229 */ /* 0x000fe20000000020 */
[----:B------:R-:W0:Y:S01]  /*0350*/  LDCU.128 UR28, c[0x3][0x800] ;  /* 0x00c10000ff1c77ac */ /* 0x000e220008000c00 */
[----:B------:R-:W-:Y:S02]  /*0360*/  DADD R34, R12, -R34 ;  /* 0x000000000c227229 */ /* 0x000fe40000000822 */
        /* <DEDUP_REMOVED lines=8> */
[C-C-:B------:R-:W-:Y:S02]  /*03f0*/  DADD R20, R18.reuse, R30.reuse ;  /* 0x0000000012147229 */ /* 0x140fe4000000001e */
[----:B------:R-:W-:Y:S01]  /*0400*/  DADD R18, R18, -R30 ;  /* 0x0000000012127229 */ /* 0x000fe2000000081e */
[----:B-1----:R-:W-:Y:S01]  /*0410*/  UMOV UR32, UR6 ;  /* 0x0000000600207c82 */ /* 0x002fe20008000000 */
[----:B------:R-:W-:Y:S01]  /*0420*/  UMOV UR33, UR7 ;  /* 0x0000000700217c82 */ /* 0x000fe20008000000 */
[----:B------:R-:W-:Y:S01]  /*0430*/  UMOV UR48, UR4 ;  /* 0x0000000400307c82 */ /* 0x000fe20008000000 */
[----:B------:R-:W-:Y:S01]  /*0440*/  UMOV UR49, UR5 ;  /* 0x0000000500317c82 */ /* 0x000fe20008000000 */
[----:B------:R-:W1:Y:S01]  /*0450*/  LDCU.128 UR4, c[0x3][0x820] ;  /* 0x00c10400ff0477ac */ /* 0x000e620008000c00 */
[----:B0-----:R-:W-:-:S02]  /*0460*/  DFMA R10, R36, UR28, RZ ;  /* 0x0000001c240a7c2b */ /* 0x001fc400080000ff */
[----:B--2---:R-:W-:Y:S01]  /*0470*/  DFMA R12, R36, UR44, RZ ;  /* 0x0000002c240c7c2b */ /* 0x004fe200080000ff */
[----:B------:R-:W0:Y:S01]  /*0480*/  LDCU.128 UR16, c[0x3][0xa00] ;  /* 0x00c14000ff1077ac */ /* 0x000e220008000c00 */
[----:B------:R-:W2:Y:S04]  /*0490*/  LDCU.128 UR8, c[0x3][0x8f0] ;  /* 0x00c11e00ff0877ac */ /* 0x000ea80008000c00 */
[C---:B------:R-:W-:Y:S02]  /*04a0*/  DFMA R28, R38.reuse, UR30, R10 ;  /* 0x0000001e261c7c2b */ /* 0x040fe4000800000a */
[----:B------:R-:W-:Y:S01]  /*04b0*/  DFMA R30, R38, UR46, R12 ;  /* 0x0000002e261e7c2b */ /* 0x000fe2000800000c */
[----:B------:R-:W-:Y:S01]  /*04c0*/  UMOV UR44, UR32 ;  /* 0x00000020002c7c82 */ /* 0x000fe20008000000 */
[----:B------:R-:W-:Y:S01]  /*04d0*/  UMOV UR45, UR33 ;  /* 0x00000021002d7c82 */ /* 0x000fe20008000000 */
[----:B------:R-:W0:Y:S01]  /*04e0*/  LDCU.128 UR36, c[0x3][0xa30] ;  /* 0x00c14600ff2477ac */ /* 0x000e220008000c00 */
[----:B------:R-:W-:-:S02]  /*04f0*/  DADD R12, R24, R26 ;  /* 0x00000000180c7229 */ /* 0x000fc4000000001a */
[----:B------:R-:W-:Y:S01]  /*0500*/  DADD R10, R24, -R26 ;  /* 0x00000000180a7229 */ /* 0x000fe2000000081a */
[----:B-1----:R-:W-:Y:S01]  /*0510*/  UMOV UR66, UR4 ;  /* 0x0000000400427c82 */ /* 0x002fe20008000000 */
[----:B------:R-:W-:Y:S01]  /*0520*/  UMOV UR67, UR5 ;  /* 0x0000000500437c82 */ /* 0x000fe20008000000 */
[----:B------:R-:W-:Y:S01]  /*0530*/  UMOV UR64, UR6 ;  /* 0x0000000600407c82 */ /* 0x000fe20008000000 */
[----:B------:R-:W-:Y:S01]  /*0540*/  UMOV UR65, UR7 ;  /* 0x0000000700417c82 */ /* 0x000fe20008000000 */
[----:B------:R-:W1:Y:S01]  /*0550*/  LDCU.128 UR4, c[0x3][0x860] ;  /* 0x00c10c00ff0477ac */ /* 0x000e620008000c00 */
[C---:B---3--:R-:W-:Y:S02]  /*0560*/  DFMA R24, R36.reuse, UR20, RZ ;  /* 0x0000001424187c2b */ /* 0x048fe400080000ff */
[----:B----4-:R-:W-:Y:S01]  /*0570*/  DFMA R26, R36, UR60, RZ ;  /* 0x0000003c241a7c2b */ /* 0x010fe200080000ff */
[----:B------:R-:W3:Y:S01]  /*0580*/  LDCU.128 UR32, c[0x3][0xa60] ;  /* 0x00c14c00ff2077ac */ /* 0x000ee20008000c00 */
[----:B------:R-:W4:Y:S04]  /*0590*/  LDCU.128 UR28, c[0x3][0xa90] ;  /* 0x00c15200ff1c77ac */ /* 0x000f280008000c00 */
[----:B------:R-:W-:-:S02]  /*05a0*/  DFMA R46, R38, UR22, R24 ;  /* 0x00000016262e7c2b */ /* 0x000fc40008000018 */
[----:B------:R-:W-:Y:S01]  /*05b0*/  DFMA R48, R38, UR62, R26 ;  /* 0x0000003e26307c2b */ /* 0x000fe2000800001a */
[----:B------:R-:W-:Y:S01]  /*05c0*/  UMOV UR20, UR44 ;  /* 0x0000002c00147c82 */ /* 0x000fe20008000000 */
[----:B------:R-:W-:Y:S01]  /*05d0*/  UMOV UR21, UR45 ;  /* 0x0000002d00157c82 */ /* 0x000fe20008000000 */
[----:B------:R-:W4:Y:S01]  /*05e0*/  LDCU.128 UR44, c[0x3][0xaf0] ;  /* 0x00c15e00ff2c77ac */ /* 0x000f220008000c00 */
[----:B0-----:R-:W-:Y:S02]  /*05f0*/  DFMA R24, R34, UR36, RZ ;  /* 0x0000002422187c2b */ /* 0x001fe400080000ff */
[C---:B-1----:R-:W-:Y:S01]  /*0600*/  DFMA R22, R36.reuse, UR4, RZ ;  /* 0x0000000424167c2b */ /* 0x042fe200080000ff */
[----:B------:R-:W-:Y:S01]  /*0610*/  UMOV UR4, UR48 ;  /* 0x0000003000047c82 */ /* 0x000fe20008000000 */
[----:B--2---:R-:W-:Y:S01]  /*0620*/  DFMA R36, R36, UR8, RZ ;  /* 0x0000000824247c2b */ /* 0x004fe200080000ff */
[----:B------:R-:W-:Y:S01]  /*0630*/  UMOV UR5, UR49 ;  /* 0x0000003100057c82 */ /* 0x000fe20008000000 */
[----:B------:R-:W0:Y:S01]  /*0640*/  LDCU.128 UR48, c[0x3][0xac0] ;  /* 0x00c15800ff3077ac */ /* 0x000e220008000c00 */
[----:B---3--:R-:W-:-:S02]  /*0650*/  DFMA R26, R34, UR32, RZ ;  /* 0x00000020221a7c2b */ /* 0x008fc400080000ff */
[----:B------:R-:W-:Y:S01]  /*0660*/  DFMA R24, R32, UR38, R24 ;  /* 0x0000002620187c2b */ /* 0x000fe20008000018 */
[----:B------:R-:W1:Y:S01]  /*0670*/  LDCU.128 UR72, c[0x3][0x810] ;  /* 0x00c10200ff4877ac */ /* 0x000e620008000c00 */
[----:B------:R-:W-:Y:S02]  /*0680*/  DFMA R44, R38, UR6, R22 ;  /* 0x00000006262c7c2b */ /* 0x000fe40008000016 */
[----:B------:R-:W-:Y:S01]  /*0690*/  DFMA R22, R34, UR16, RZ ;  /* 0x0000001022167c2b */ /* 0x000fe200080000ff */
[----:B------:R-:W2:Y:S01]  /*06a0*/  LDCU.128 UR24, c[0x3][0x840] ;  /* 0x00c10800ff1877ac */ /* 0x000ea20008000c00 */
[----:B------:R-:W-:Y:S02]  /*06b0*/  DFMA R50, R38, UR10, R36 ;  /* 0x0000000a26327c2b */ /* 0x000fe40008000024 */
[----:B----4-:R-:W-:Y:S01]  /*06c0*/  DFMA R36, R34, UR28, RZ ;  /* 0x0000001c22247c2b */ /* 0x010fe200080000ff */
[----:B------:R-:W3:Y:S01]  /*06d0*/  LDCU.128 UR8, c[0x3][0x8d0] ;  /* 0x00c11a00ff0877ac */ /* 0x000ee20008000c00 */
[----:B------:R-:W-:-:S02]  /*06e0*/  DFMA R26, R32, UR34, R26 ;  /* 0x00000022201a7c2b */ /* 0x000fc4000800001a */
[----:B------:R-:W-:Y:S01]  /*06f0*/  DFMA R22, R32, UR18, R22 ;  /* 0x0000001220167c2b */ /* 0x000fe20008000016 */
[----:B------:R-:W4:Y:S01]  /*0700*/  LDCU.128 UR16, c[0x3][0x900] ;  /* 0x00c12000ff1077ac */ /* 0x000f220008000c00 */
[----:B0-----:R-:W-:Y:S01]  /*0710*/  DFMA R38, R34, UR48, RZ ;  /* 0x0000003022267c2b */ /* 0x001fe200080000ff */
[----:B------:R-:W-:Y:S01]  /*0720*/  UMOV UR62, UR20 ;  /* 0x00000014003e7c82 */ /* 0x000fe20008000000 */
[----:B------:R-:W-:Y:S01]  /*0730*/  UMOV UR63, UR21 ;  /* 0x00000015003f7c82 */ /* 0x000fe20008000000 */
[----:B------:R-:W0:Y:S01]  /*0740*/  LDCU.128 UR40, c[0x3][0x870] ;  /* 0x00c10e00ff2877ac */ /* 0x000e220008000c00 */
[----:B------:R-:W-:Y:S02]  /*0750*/  DFMA R36, R32, UR30, R36 ;  /* 0x0000001e20247c2b */ /* 0x000fe40008000024 */
[----:B------:R-:W-:Y:S01]  /*0760*/  DFMA R34, R34, UR44, RZ ;  /* 0x0000002c22227c2b */ /* 0x000fe200080000ff */
[----:B------:R-:W0:Y:S01]  /*0770*/  LDCU.128 UR20, c[0x3][0x8a0] ;  /* 0x00c11400ff1477ac */ /* 0x000e220008000c00 */
[----:B-1----:R-:W-:-:S02]  /*0780*/  DFMA R28, R40, UR72, R28 ;  /* 0x00000048281c7c2b */ /* 0x002fc4000800001c */
[C---:B--2---:R-:W-:Y:S01]  /*0790*/  DFMA R30, R40.reuse, UR24, R30 ;  /* 0x00000018281e7c2b */ /* 0x044fe2000800001e */
[----:B------:R-:W-:Y:S01]  /*07a0*/  UMOV UR60, UR4 ;  /* 0x00000004003c7c82 */ /* 0x000fe20008000000 */
[----:B------:R-:W-:Y:S01]  /*07b0*/  UMOV UR61, UR5 ;  /* 0x00000005003d7c82 */ /* 0x000fe20008000000 */
[----:B------:R-:W1:Y:S01]  /*07c0*/  LDCU.128 UR12, c[0x3][0xa40] ;  /* 0x00c14800ff0c77ac */ /* 0x000e620008000c00 */
[C---:B---3--:R-:W-:Y:S02]  /*07d0*/  DFMA R48, R40.reuse, UR8, R48 ;  /* 0x0000000828307c2b */ /* 0x048fe40008000030 */
[----:B----4-:R-:W-:Y:S01]  /*07e0*/  DFMA R50, R40, UR16, R50 ;  /* 0x0000001028327c2b */ /* 0x010fe20008000032 */
[----:B------:R-:W2:Y:S01]  /*07f0*/  LDCU.128 UR4, c[0x3][0xa70] ;  /* 0x00c14e00ff0477ac */ /* 0x000ea20008000c00 */
[----:B------:R-:W-:Y:S02]  /*0800*/  DFMA R22, R42, UR60, R22 ;  /* 0x0000003c2a167c2b */ /* 0x000fe40008000016 */
[C---:B------:R-:W-:Y:S01]  /*0810*/  DFMA R38, R32.reuse, UR50, R38 ;  /* 0x0000003220267c2b */ /* 0x040fe20008000026 */
[----:B------:R-:W3:Y:S01]  /*0820*/  LDCU.128 UR36, c[0x3][0xaa0] ;  /* 0x00c15400ff2477ac */ /* 0x000ee20008000c00 */
[----:B------:R-:W-:-:S02]  /*0830*/  DFMA R34, R32, UR46, R34 ;  /* 0x0000002e20227c2b */ /* 0x000fc40008000022 */
[C---:B0-----:R-:W-:Y:S01]  /*0840*/  DFMA R44, R40.reuse, UR40, R44 ;  /* 0x00000028282c7c2b */ /* 0x041fe2000800002c */
[----:B------:R-:W0:Y:S01]  /*0850*/  LDCU.128 UR32, c[0x3][0xad0] ;  /* 0x00c15a00ff2077ac */ /* 0x000e220008000c00 */
[----:B------:R-:W-:Y:S02]  /*0860*/  DFMA R46, R40, UR20, R46 ;  /* 0x00000014282e7c2b */ /* 0x000fe4000800002e */
        /* <DEDUP_REMOVED lines=15> */
[----:B------:R-:W4:Y:S01]  /*0960*/  LDCU.128 UR56, c[0x3][0xa20] ;  /* 0x00c14400ff3877ac */ /* 0x000f220008000c00 */
[----:B------:R-:W-:-:S02]  /*0970*/  DFMA R22, R18, UR16, R22 ;  /* 0x0000001012167c2b */ /* 0x000fc40008000016 */
[C---:B-1----:R-:W-:Y:S01]  /*0980*/  DFMA R24, R42.reuse, UR12, R24 ;  /* 0x0000000c2a187c2b */ /* 0x042fe20008000018 */
[----:B------:R-:W1:Y:S01]  /*0990*/  LDCU.128 UR68, c[0x3][0x850] ;  /* 0x00c10a00ff4477ac */ /* 0x000e620008000c00 */
[C---:B--2---:R-:W-:Y:S02]  /*09a0*/  DFMA R26, R42.reuse, UR4, R26 ;  /* 0x000000042a1a7c2b */ /* 0x044fe4000800001a */
[C---:B---3--:R-:W-:Y:S01]  /*09b0*/  DFMA R36, R42.reuse, UR36, R36 ;  /* 0x000000242a247c2b */ /* 0x048fe20008000024 */
[----:B------:R-:W2:Y:S01]  /*09c0*/  LDCU.128 UR52, c[0x3][0xa50] ;  /* 0x00c14a00ff3477ac */ /* 0x000ea20008000c00 */
[C---:B0-----:R-:W-:Y:S02]  /*09d0*/  DFMA R38, R42.reuse, UR32, R38 ;  /* 0x000000202a267c2b */ /* 0x041fe40008000026 */
[----:B----4-:R-:W-:Y:S01]  /*09e0*/  DFMA R34, R42, UR28, R34 ;  /* 0x0000001c2a227c2b */ /* 0x010fe20008000022 */
[----:B------:R-:W0:Y:S01]  /*09f0*/  LDCU.128 UR64, c[0x3][0x880] ;  /* 0x00c11000ff4077ac */ /* 0x000e220008000c00 */
[----:B------:R-:W-:-:S02]  /*0a00*/  DFMA R44, R20, UR42, R44 ;  /* 0x0000002a142c7c2b */ /* 0x000fc4000800002c */
[----:B------:R-:W-:Y:S01]  /*0a10*/  DFMA R46, R20, UR22, R46 ;  /* 0x00000016142e7c2b */ /* 0x000fe2000800002e */
[----:B------:R-:W3:Y:S01]  /*0a20*/  LDCU.128 UR48, c[0x3][0xa80] ;  /* 0x00c15000ff3077ac */ /* 0x000ee20008000c00 */
[C---:B------:R-:W-:Y:S02]  /*0a30*/  DFMA R24, R18.reuse, UR14, R24 ;  /* 0x0000000e12187c2b */ /* 0x040fe40008000018 */
        /* <DEDUP_REMOVED lines=8> */
[C---:B-1----:R-:W-:Y:S02]  /*0ac0*/  DFMA R30, R16.reuse, UR68, R30 ;  /* 0x00000044101e7c2b */ /* 0x042fe4000800001e */
[----:B0-----:R-:W-:Y:S01]  /*0ad0*/  DFMA R44, R16, UR64, R44 ;  /* 0x00000040102c7c2b */ /* 0x001fe2000800002c */
[----:B------:R-:W0:Y:S01]  /*0ae0*/  LDCU.128 UR24, c[0x3][0x910] ;  /* 0x00c12200ff1877ac */ /* 0x000e220008000c00 */
[C---:B------:R-:W-:Y:S02]  /*0af0*/  DFMA R22, R14.reuse, UR56, R22 ;  /* 0x000000380e167c2b */ /* 0x040fe40008000016 */
[C---:B--2---:R-:W-:Y:S01]  /*0b00*/  DFMA R24, R14.reuse, UR52, R24 ;  /* 0x000000340e187c2b */ /* 0x044fe20008000018 */
[----:B------:R-:W1:Y:S01]  /*0b10*/  LDCU.128 UR8, c[0x3][0xae0] ;  /* 0x00c15c00ff0877ac */ /* 0x000e620008000c00 */
[----:B---3--:R-:W-:-:S02]  /*0b20*/  DFMA R26, R14, UR48, R26 ;  /* 0x000000300e1a7c2b */ /* 0x008fc4000800001a */
[----:B----4-:R-:W-:Y:S01]  /*0b30*/  DFMA R46, R16, UR60, R46 ;  /* 0x0000003c102e7c2b */ /* 0x010fe2000800002e */
[----:B------:R-:W2:Y:S01]  /*0b40*/  LDCU.128 UR16, c[0x3][0xb10] ;  /* 0x00c16200ff1077ac */ /* 0x000ea20008000c00 */
[----:B------:R-:W-:Y:S02]  /*0b50*/  DFMA R28, R12, UR40, R28 ;  /* 0x000000280c1c7c2b */ /* 0x000fe4000800001c */
[----:B------:R-:W-:Y:S02]  /*0b60*/  DFMA R36, R14, UR44, R36 ;  /* 0x0000002c0e247c2b */ /* 0x000fe40008000024 */
[----:B------:R-:W-:Y:S02]  /*0b70*/  DFMA R30, R12, UR70, R30 ;  /* 0x000000460c1e7c2b */ /* 0x000fe4000800001e */
[----:B------:R-:W-:Y:S02]  /*0b80*/  DFMA R48, R16, UR72, R48 ;  /* 0x0000004810307c2b */ /* 0x000fe40008000030 */
[----:B------:R-:W-:-:S02]  /*0b90*/  DFMA R44, R12, UR66, R44 ;  /* 0x000000420c2c7c2b */ /* 0x000fc4000800002c */
[----:B0-----:R-:W-:Y:S02]  /*0ba0*/  DFMA R50, R16, UR24, R50 ;  /* 0x0000001810327c2b */ /* 0x001fe40008000032 */
[----:B------:R-:W-:Y:S02]  /*0bb0*/  DFMA R46, R12, UR62, R46 ;  /* 0x0000003e0c2e7c2b */ /* 0x000fe4000800002e */
[----:B-1----:R-:W-:Y:S02]  /*0bc0*/  DFMA R38, R14, UR8, R38 ;  /* 0x000000080e267c2b */ /* 0x002fe40008000026 */
[----:B------:R-:W-:Y:S02]  /*0bd0*/  DFMA R48, R12, UR74, R48 ;  /* 0x0000004a0c307c2b */ /* 0x000fe40008000030 */
[----:B--2---:R-:W-:Y:S02]  /*0be0*/  DFMA R34, R14, UR16, R34 ;  /* 0x000000100e227c2b */ /* 0x004fe40008000022 */
[----:B------:R-:W-:-:S02]  /*0bf0*/  DFMA R50, R12, UR26, R50 ;  /* 0x0000001a0c327c2b */ /* 0x000fc40008000032 */
[C---:B------:R-:W-:Y:S02]  /*0c00*/  DFMA R22, R10.reuse, UR58, R22 ;  /* 0x0000003a0a167c2b */ /* 0x040fe40008000016 */
[C---:B------:R-:W-:Y:S02]  /*0c10*/  DFMA R24, R10.reuse, UR54, R24 ;  /* 0x000000360a187c2b */ /* 0x040fe40008000018 */
[C---:B------:R-:W-:Y:S02]  /*0c20*/  DFMA R34, R10.reuse, UR18, R34 ;  /* 0x000000120a227c2b */ /* 0x040fe40008000022 */
[C---:B------:R-:W-:Y:S02]  /*0c30*/  DFMA R26, R10.reuse, UR50, R26 ;  /* 0x000000320a1a7c2b */ /* 0x040fe4000800001a */
[C---:B------:R-:W-:Y:S02]  /*0c40*/  DFMA R36, R10.reuse, UR46, R36 ;  /* 0x0000002e0a247c2b */ /* 0x040fe40008000024 */
        /* <DEDUP_REMOVED lines=25> */
.L_x_203:
[----:B------:R-:W-:Y:S05]  /*0de0*/  BSYNC.RECONVERGENT B0 ;  /* 0x0000000000007941 */ /* 0x000fea0003800200 */
.L_x_202:
[----:B------:R-:W-:Y:S01]  /*0df0*/  BAR.SYNC.DEFER_BLOCKING 0x0 ;  /* 0x0000000000007b1d */ /* 0x000fe20000010000 */
[----:B------:R-:W-:Y:S01]  /*0e00*/  IMAD.MOV.U32 R9, RZ, RZ, 0xb ;  /* 0x0000000bff097424 */ /* 0x000fe200078e00ff */
[----:B-1----:R-:W-:-:S04]  /*0e10*/  SHF.R.U32.HI R7, RZ, 0x10, R6 ;  /* 0x00000010ff077819 */ /* 0x002fc80000011606 */
[----:B------:R-:W-:Y:S04]  /*0e20*/  BSSY.RECONVERGENT B0, `(.L_x_204) ;  /* 0x00000aa000007945 */ /* 0x000fe80003800200 */
[----:B------:R-:W-:Y:S05]  /*0e30*/  @P1 BRA `(.L_x_205) ;  /* 0x0000000800a01947 */ /* 0x000fea0003800000 */
[----:B------:R-:W-:Y:S01]  /*0e40*/  IMAD R8, R5, 0x420, R8 ;  /* 0x0000042005087824 */ /* 0x000fe200078e0208 */
[----:B------:R-:W1:Y:S03]  /*0e50*/  LDCU.128 UR4, c[0x3][0x810] ;  /* 0x00c10200ff0477ac */ /* 0x000e660008000c00 */
[----:B------:R-:W-:Y:S01]  /*0e60*/  IMAD R5, R3, 0x8, R8 ;  /* 0x0000000803057824 */ /* 0x000fe200078e0208 */
[----:B------:R-:W2:Y:S04]  /*0e70*/  LDCU.128 UR8, c[0x3][0x800] ;  /* 0x00c10000ff0877ac */ /* 0x000ea80008000c00 */
[----:B0-----:R-:W-:Y:S01]  /*0e80*/  LDS.64 R10, [R5] ;  /* 0x00000000050a7984 */ /* 0x001fe20000000a00 */
[----:B------:R-:W0:Y:S03]  /*0e90*/  LDCU.128 UR16, c[0x3][0x830] ;  /* 0x00c10600ff1077ac */ /* 0x000e260008000c00 */
[----:B-----5:R-:W3:Y:S01]  /*0ea0*/  LDS.64 R12, [R5+0x420] ;  /* 0x00042000050c7984 */ /* 0x020ee20000000a00 */
[----:B------:R-:W4:Y:S03]  /*0eb0*/  LDCU.128 UR52, c[0x3][0x860] ;  /* 0x00c10c00ff3477ac */ /* 0x000f260008000c00 */
[----:B------:R-:W-:Y:S01]  /*0ec0*/  LDS.64 R16, [R5+0x60] ;  /* 0x0000600005107984 */ /* 0x000fe20000000a00 */
[----:B------:R-:W4:Y:S03]  /*0ed0*/  LDCU.128 UR60, c[0x3][0x890] ;  /* 0x00c11200ff3c77ac */ /* 0x000f260008000c00 */
[----:B------:R-:W2:Y:S01]  /*0ee0*/  LDS.64 R18, [R5+0x3c0] ;  /* 0x0003c00005127984 */ /* 0x000ea20000000a00 */
[----:B-1----:R-:W-:Y:S01]  /*0ef0*/  UMOV UR66, UR6 ;  /* 0x0000000600427c82 */ /* 0x002fe20008000000 */
[----:B------:R-:W-:Y:S01]  /*0f00*/  UMOV UR67, UR7 ;  /* 0x0000000700437c82 */ /* 0x000fe20008000000 */
[----:B------:R-:W-:Y:S01]  /*0f10*/  UMOV UR64, UR4 ;  /* 0x0000000400407c82 */ /* 0x000fe20008000000 */
[----:B------:R-:W-:Y:S01]  /*0f20*/  UMOV UR65, UR5 ;  /* 0x0000000500417c82 */ /* 0x000fe20008000000 */
[----:B------:R-:W1:Y:S01]  /*0f30*/  LDCU.128 UR4, c[0x3][0x8c0] ;  /* 0x00c11800ff0477ac */ /* 0x000e620008000c00 */
[----:B------:R-:W-:Y:S01]  /*0f40*/  LDS.64 R20, [R5+0xc0] ;  /* 0x0000c00005147984 */ /* 0x000fe20000000a00 */
[----:B------:R-:W1:Y:S03]  /*0f50*/  LDCU.128 UR48, c[0x3][0x8f0] ;  /* 0x00c11e00ff3077ac */ /* 0x000e660008000c00 */
[----:B------:R-:W1:Y:S01]  /*0f60*/  LDS.64 R22, [R5+0x360] ;  /* 0x0003600005167984 */ /* 0x000e620000000a00 */
[----:B------:R-:W1:Y:S01]  /*0f70*/  LDCU.128 UR56, c[0x3][0xa00] ;  /* 0x00c14000ff3877ac */ /* 0x000e620008000c00 */
[----:B------:R-:W1:Y:S01]  /*0f80*/  LDCU.128 UR20, c[0x3][0xa30] ;  /* 0x00c14600ff1477ac */ /* 0x000e620008000c00 */
[----:B------:R-:W1:Y:S01]  /*0f90*/  LDCU.128 UR12, c[0x3][0xa60] ;  /* 0x00c14c00ff0c77ac */ /* 0x000e620008000c00 */
[----:B------:R-:W1:Y:S01]  /*0fa0*/  LDCU.128 UR36, c[0x3][0x840] ;  /* 0x00c10800ff2477ac */ /* 0x000e620008000c00 */
[----:B------:R-:W1:Y:S01]  /*0fb0*/  LDCU.128 UR44, c[0x3][0x870] ;  /* 0x00c10e00ff2c77ac */ /* 0x000e620008000c00 */
[C-C-:B---3--:R-:W-:Y:S01]  /*0fc0*/  DADD R14, R10.reuse, R12.reuse ;  /* 0x000000000a0e7229 */ /* 0x148fe2000000000c */
[----:B------:R-:W3:Y:S01]  /*0fd0*/  LDCU.128 UR24, c[0x3][0xa10] ;  /* 0x00c14200ff1877ac */ /* 0x000ee20008000c00 */
[----:B------:R-:W-:Y:S01]  /*0fe0*/  DADD R10, R10, -R12 ;  /* 0x000000000a0a7229 */ /* 0x000fe2000000080c */
[----:B------:R-:W3:Y:S01]  /*0ff0*/  LDCU.128 UR40, c[0x3][0xa40] ;  /* 0x00c14800ff2877ac */ /* 0x000ee20008000c00 */
[----:B--2---:R-:W-:Y:S01]  /*1000*/  DADD R12, R16, R18 ;  /* 0x00000000100c7229 */ /* 0x004fe20000000012 */
[----:B------:R-:W2:Y:S03]  /*1010*/  LDCU.128 UR68, c[0x3][0xad0] ;  /* 0x00c15a00ff4477ac */ /* 0x000ea60008000c00 */
[----:B------:R-:W-:-:S02]  /*1020*/  DFMA R24, R14, UR8, RZ ;  /* 0x000000080e187c2b */ /* 0x000fc400080000ff */
[----:B------:R-:W-:Y:S01]  /*1030*/  DADD R16, R16, -R18 ;  /* 0x0000000010107229 */ /* 0x000fe20000000812 */
[----:B------:R-:W2:Y:S01]  /*1040*/  LDCU.128 UR72, c[0x3][0xb00] ;  /* 0x00c16000ff4877ac */ /* 0x000ea20008000c00 */
[C---:B0-----:R-:W-:Y:S02]  /*1050*/  DFMA R28, R14.reuse, UR16, RZ ;  /* 0x000000100e1c7c2b */ /* 0x041fe400080000ff */
[----:B----4-:R-:W-:Y:S01]  /*1060*/  DFMA R18, R14, UR52, RZ ;  /* 0x000000340e127c2b */ /* 0x010fe200080000ff */
[----:B------:R-:W0:Y:S01]  /*1070*/  LDCU.128 UR28, c[0x3][0x820] ;  /* 0x00c10400ff1c77ac */ /* 0x000e220008000c00 */
[----:B------:R-:W-:Y:S02]  /*1080*/  DFMA R26, R12, UR10, R24 ;  /* 0x0000000a0c1a7c2b */ /* 0x000fe40008000018 */
[----:B-1----:R-:W-:Y:S01]  /*1090*/  DFMA R24, R14, UR4, RZ ;  /* 0x000000040e187c2b */ /* 0x002fe200080000ff */
[----:B------:R-:W1:Y:S01]  /*10a0*/  LDCU.128 UR8, c[0x3][0xac0] ;  /* 0x00c15800ff0877ac */ /* 0x000e620008000c00 */
[----:B------:R-:W-:-:S02]  /*10b0*/  DFMA R30, R12, UR18, R28 ;  /* 0x000000120c1e7c2b */ /* 0x000fc4000800001c */
[----:B------:R-:W-:Y:S01]  /*10c0*/  DFMA R32, R14, UR60, RZ ;  /* 0x0000003c0e207c2b */ /* 0x000fe200080000ff */
[----:B------:R-:W4:Y:S01]  /*10d0*/  LDCU.128 UR16, c[0x3][0xa90] ;  /* 0x00c15200ff1077ac */ /* 0x000f220008000c00 */
[----:B------:R-:W-:Y:S02]  /*10e0*/  DFMA R36, R12, UR54, R18 ;  /* 0x000000360c247c2b */ /* 0x000fe40008000012 */
[----:B------:R-:W-:Y:S01]  /*10f0*/  DFMA R28, R14, UR48, RZ ;  /* 0x000000300e1c7c2b */ /* 0x000fe200080000ff */
[----:B------:R-:W-:Y:S01]  /*1100*/  LDS.64 R18, [R5+0x300] ;  /* 0x0003000005127984 */ /* 0x000fe20000000a00 */
[----:B------:R-:W-:Y:S01]  /*1110*/  DFMA R42, R12, UR6, R24 ;  /* 0x000000060c2a7c2b */ /* 0x000fe20008000018 */
[----:B------:R-:W3:Y:S01]  /*1120*/  LDCU.128 UR4, c[0x3][0xaf0] ;  /* 0x00c15e00ff0477ac */ /* 0x000ee20008000c00 */
[----:B------:R-:W-:Y:S01]  /*1130*/  DFMA R24, R10, UR56, RZ ;  /* 0x000000380a187c2b */ /* 0x000fe200080000ff */
[----:B------:R-:W2:Y:S01]  /*1140*/  LDS.64 R14, [R5+0x120] ;  /* 0x00012000050e7984 */ /* 0x000ea20000000a00 */
[C---:B------:R-:W-:Y:S01]  /*1150*/  DFMA R40, R12.reuse, UR62, R32 ;  /* 0x0000003e0c287c2b */ /* 0x040fe20008000020 */
[----:B------:R-:W0:Y:S01]  /*1160*/  LDCU.128 UR52, c[0x3][0x8a0] ;  /* 0x00c11400ff3477ac */ /* 0x000e220008000c00 */
[----:B------:R-:W-:-:S02]  /*1170*/  DFMA R48, R12, UR50, R28 ;  /* 0x000000320c307c2b */ /* 0x000fc4000800001c */
[----:B------:R-:W-:Y:S01]  /*1180*/  DFMA R12, R10, UR20, RZ ;  /* 0x000000140a0c7c2b */ /* 0x000fe200080000ff */
[----:B------:R-:W-:Y:S01]  /*1190*/  UMOV UR20, UR66 ;  /* 0x0000004200147c82 */ /* 0x000fe20008000000 */
[----:B------:R-:W-:Y:S01]  /*11a0*/  DFMA R28, R16, UR58, R24 ;  /* 0x0000003a101c7c2b */ /* 0x000fe20008000018 */
[----:B------:R-:W-:Y:S01]  /*11b0*/  UMOV UR21, UR67 ;  /* 0x0000004300157c82 */ /* 0x000fe20008000000 */
[C---:B-1----:R-:W-:Y:S01]  /*11c0*/  DFMA R24, R10.reuse, UR8, RZ ;  /* 0x000000080a187c2b */ /* 0x042fe200080000ff */
[----:B------:R-:W1:Y:S01]  /*11d0*/  LDCU.128 UR60, c[0x3][0x8d0] ;  /* 0x00c11a00ff3c77ac */ /* 0x000e620008000c00 */
[----:B------:R-:W-:Y:S02]  /*11e0*/  DFMA R34, R10, UR12, RZ ;  /* 0x0000000c0a227c2b */ /* 0x000fe400080000ff */
[----:B------:R-:W-:Y:S01]  /*11f0*/  DFMA R32, R16, UR22, R12 ;  /* 0x0000001610207c2b */ /* 0x000fe2000800000c */
[----:B------:R-:W-:Y:S01]  /*1200*/  UMOV UR12, UR64 ;  /* 0x00000040000c7c82 */ /* 0x000fe20008000000 */
[----:B----4-:R-:W-:Y:S01]  /*1210*/  DFMA R38, R10, UR16, RZ ;  /* 0x000000100a267c2b */ /* 0x010fe200080000ff */
[----:B------:R-:W-:Y:S01]  /*1220*/  LDS.64 R12, [R5+0x180] ;  /* 0x00018000050c7984 */ /* 0x000fe20000000a00 */
[----:B------:R-:W-:Y:S01]  /*1230*/  DFMA R44, R16, UR10, R24 ;  /* 0x0000000a102c7c2b */ /* 0x000fe20008000018 */
[----:B------:R-:W-:Y:S01]  /*1240*/  UMOV UR13, UR65 ;  /* 0x00000041000d7c82 */ /* 0x000fe20008000000 */
[----:B---3--:R-:W-:Y:S01]  /*1250*/  DFMA R46, R10, UR4, RZ ;  /* 0x000000040a2e7c2b */ /* 0x008fe200080000ff */
[----:B------:R-:W3:Y:S01]  /*1260*/  LDS.64 R24, [R5+0x2a0] ;  /* 0x0002a00005187984 */ /* 0x000ee20000000a00 */
[----:B------:R-:W4:Y:S01]  /*1270*/  LDCU.128 UR64, c[0x3][0x900] ;  /* 0x00c12000ff4077ac */ /* 0x000f220008000c00 */
[----:B------:R-:W-:-:S02]  /*1280*/  DADD R10, R20, R22 ;  /* 0x00000000140a7229 */ /* 0x000fc40000000016 */
[C---:B------:R-:W-:Y:S01]  /*1290*/  DFMA R34, R16.reuse, UR14, R34 ;  /* 0x0000000e10227c2b */ /* 0x040fe20008000022 */
[----:B------:R-:W3:Y:S01]  /*12a0*/  LDCU.128 UR48, c[0x3][0xa70] ;  /* 0x00c14e00ff3077ac */ /* 0x000ee20008000c00 */
[C---:B------:R-:W-:Y:S02]  /*12b0*/  DFMA R38, R16.reuse, UR18, R38 ;  /* 0x0000001210267c2b */ /* 0x040fe40008000026 */
[----:B------:R-:W-:Y:S01]  /*12c0*/  DFMA R46, R16, UR6, R46 ;  /* 0x00000006102e7c2b */ /* 0x000fe2000800002e */
[----:B------:R-:W3:Y:S01]  /*12d0*/  LDCU.128 UR56, c[0x3][0xaa0] ;  /* 0x00c15400ff3877ac */ /* 0x000ee20008000c00 */
[----:B------:R-:W-:Y:S01]  /*12e0*/  DADD R20, R20, -R22 ;  /* 0x0000000014147229 */ /* 0x000fe20000000816 */
[----:B------:R-:W-:Y:S01]  /*12f0*/  LDS.64 R16, [R5+0x1e0] ;  /* 0x0001e00005107984 */ /* 0x000fe20000000a00 */
[C---:B------:R-:W-:Y:S01]  /*1300*/  DFMA R26, R10.reuse, UR12, R26 ;  /* 0x0000000c0a1a7c2b */ /* 0x040fe2000800001a */
[----:B------:R-:W3:Y:S01]  /*1310*/  LDCU.128 UR4, c[0x3][0x850] ;  /* 0x00c10a00ff0477ac */ /* 0x000ee20008000c00 */
[C---:B------:R-:W-:Y:S01]  /*1320*/  DFMA R30, R10.reuse, UR36, R30 ;  /* 0x000000240a1e7c2b */ /* 0x040fe2000800001e */
[----:B------:R-:W3:Y:S01]  /*1330*/  LDS.64 R22, [R5+0x240] ;  /* 0x0002400005167984 */ /* 0x000ee20000000a00 */
[C---:B------:R-:W-:Y:S01]  /*1340*/  DFMA R36, R10.reuse, UR44, R36 ;  /* 0x0000002c0a247c2b */ /* 0x040fe20008000024 */
[----:B------:R-:W-:Y:S01]  /*1350*/  UMOV UR36, UR20 ;  /* 0x0000001400247c82 */ /* 0x000fe20008000000 */
[C---:B0-----:R-:W-:Y:S01]  /*1360*/  DFMA R40, R10.reuse, UR52, R40 ;  /* 0x000000340a287c2b */ /* 0x041fe20008000028 */
[----:B------:R-:W-:Y:S01]  /*1370*/  UMOV UR37, UR21 ;  /* 0x0000001500257c82 */ /* 0x000fe20008000000 */
[C---:B-1----:R-:W-:Y:S01]  /*1380*/  DFMA R42, R10.reuse, UR60, R42 ;  /* 0x0000003c0a2a7c2b */ /* 0x042fe2000800002a */
[----:B------:R-:W0:Y:S01]  /*1390*/  LDCU.128 UR12, c[0x3][0x880] ;  /* 0x00c11000ff0c77ac */ /* 0x000e220008000c00 */
[----:B----4-:R-:W-:-:S02]  /*13a0*/  DFMA R48, R10, UR64, R48 ;  /* 0x000000400a307c2b */ /* 0x010fc40008000030 */
[----:B--2---:R-:W-:Y:S01]  /*13b0*/  DADD R10, R14, R18 ;  /* 0x000000000e0a7229 */ /* 0x004fe20000000012 */
[----:B------:R-:W1:Y:S01]  /*13c0*/  LDCU.128 UR20, c[0x3][0x8b0] ;  /* 0x00c11600ff1477ac */ /* 0x000e620008000c00 */
[C---:B------:R-:W-:Y:S02]  /*13d0*/  DFMA R28, R20.reuse, UR24, R28 ;  /* 0x00000018141c7c2b */ /* 0x040fe4000800001c */
[----:B------:R-:W-:Y:S01]  /*13e0*/  DFMA R32, R20, UR40, R32 ;  /* 0x0000002814207c2b */ /* 0x000fe20008000020 */
[----:B------:R-:W2:Y:S01]  /*13f0*/  LDCU.128 UR32, c[0x3][0xa20] ;  /* 0x00c14400ff2077ac */ /* 0x000ea20008000c00 */
[----:B------:R-:W-:Y:S02]  /*1400*/  DADD R14, R14, -R18 ;  /* 0x000000000e0e7229 */ /* 0x000fe40000000812 */
[C---:B------:R-:W-:Y:S01]  /*1410*/  DFMA R36, R10.reuse, UR46, R36 ;  /* 0x0000002e0a247c2b */ /* 0x040fe20008000024 */
[----:B------:R-:W4:Y:S01]  /*1420*/  LDCU.128 UR44, c[0x3][0x8e0] ;  /* 0x00c11c00ff2c77ac */ /* 0x000f220008000c00 */
[----:B------:R-:W-:-:S02]  /*1430*/  DFMA R40, R10, UR54, R40 ;  /* 0x000000360a287c2b */ /* 0x000fc40008000028 */
[C---:B------:R-:W-:Y:S01]  /*1440*/  DFMA R26, R10.reuse, UR36, R26 ;  /* 0x000000240a1a7c2b */ /* 0x040fe2000800001a */
[----:B------:R-:W2:Y:S01]  /*1450*/  LDCU.128 UR52, c[0x3][0x910] ;  /* 0x00c12200ff3477ac */ /* 0x000ea20008000c00 */
[----:B------:R-:W-:Y:S02]  /*1460*/  DFMA R30, R10, UR38, R30 ;  /* 0x000000260a1e7c2b */ /* 0x000fe4000800001e */
[C---:B------:R-:W-:Y:S01]  /*1470*/  DFMA R28, R14.reuse, UR26, R28 ;  /* 0x0000001a0e1c7c2b */ /* 0x040fe2000800001c */
[----:B------:R-:W2:Y:S01]  /*1480*/  LDCU.128 UR8, c[0x3][0xa50] ;  /* 0x00c14a00ff0877ac */ /* 0x000ea20008000c00 */
[----:B------:R-:W-:Y:S02]  /*1490*/  DFMA R32, R14, UR42, R32 ;  /* 0x0000002a0e207c2b */ /* 0x000fe40008000020 */
[C---:B---3--:R-:W-:Y:S01]  /*14a0*/  DFMA R34, R20.reuse, UR48, R34 ;  /* 0x0000003014227c2b */ /* 0x048fe20008000022 */
[----:B------:R-:W3:Y:S01]  /*14b0*/  LDCU.128 UR16, c[0x3][0xa80] ;  /* 0x00c15000ff1077ac */ /* 0x000ee20008000c00 */
[----:B------:R-:W-:-:S02]  /*14c0*/  DFMA R38, R20, UR56, R38 ;  /* 0x0000003814267c2b */ /* 0x000fc40008000026 */
[C---:B------:R-:W-:Y:S01]  /*14d0*/  DFMA R44, R20.reuse, UR68, R44 ;  /* 0x00000044142c7c2b */ /* 0x040fe2000800002c */
[----:B------:R-:W3:Y:S01]  /*14e0*/  LDCU.128 UR36, c[0x3][0xab0] ;  /* 0x00c15600ff2477ac */ /* 0x000ee20008000c00 */
[----:B------:R-:W-:Y:S02]  /*14f0*/  DFMA R46, R20, UR72, R46 ;  /* 0x00000048142e7c2b */ /* 0x000fe4000800002e */
[C---:B------:R-:W-:Y:S01]  /*1500*/  DFMA R42, R10.reuse, UR62, R42 ;  /* 0x0000003e0a2a7c2b */ /* 0x040fe2000800002a */
[----:B------:R-:W3:Y:S01]  /*1510*/  LDCU.128 UR24, c[0x3][0xae0] ;  /* 0x00c15c00ff1877ac */ /* 0x000ee20008000c00 */
[----:B------:R-:W-:Y:S02]  /*1520*/  DFMA R48, R10, UR66, R48 ;  /* 0x000000420a307c2b */ /* 0x000fe40008000030 */
[----:B------:R-:W-:Y:S01]  /*1530*/  DADD R10, R12, R24 ;  /* 0x000000000c0a7229 */ /* 0x000fe20000000018 */
[----:B------:R-:W3:Y:S01]  /*1540*/  LDCU.128 UR40, c[0x3][0xb10] ;  /* 0x00c16200ff2877ac */ /* 0x000ee20008000c00 */
[----:B------:R-:W-:-:S02]  /*1550*/  DFMA R34, R14, UR50, R34 ;  /* 0x000000320e227c2b */ /* 0x000fc40008000022 */
[C---:B------:R-:W-:Y:S02]  /*1560*/  DFMA R38, R14.reuse, UR58, R38 ;  /* 0x0000003a0e267c2b */ /* 0x040fe40008000026 */
[C---:B------:R-:W-:Y:S02]  /*1570*/  DFMA R44, R14.reuse, UR70, R44 ;  /* 0x000000460e2c7c2b */ /* 0x040fe4000800002c */
[----:B------:R-:W-:Y:S02]  /*1580*/  DFMA R46, R14, UR74, R46 ;  /* 0x0000004a0e2e7c2b */ /* 0x000fe4000800002e */
[----:B------:R-:W-:Y:S02]  /*1590*/  DADD R12, R12, -R24 ;  /* 0x000000000c0c7229 */ /* 0x000fe40000000818 */
[C---:B------:R-:W-:Y:S02]  /*15a0*/  DFMA R26, R10.reuse, UR28, R26 ;  /* 0x0000001c0a1a7c2b */ /* 0x040fe4000800001a */
[----:B------:R-:W-:-:S02]  /*15b0*/  DFMA R30, R10, UR4, R30 ;  /* 0x000000040a1e7c2b */ /* 0x000fc4000800001e */
[C---:B0-----:R-:W-:Y:S02]  /*15c0*/  DFMA R36, R10.reuse, UR12, R36 ;  /* 0x0000000c0a247c2b */ /* 0x041fe40008000024 */
[C---:B-1----:R-:W-:Y:S02]  /*15d0*/  DFMA R40, R10.reuse, UR20, R40 ;  /* 0x000000140a287c2b */ /* 0x042fe40008000028 */
[C---:B----4-:R-:W-:Y:S02]  /*15e0*/  DFMA R42, R10.reuse, UR44, R42 ;  /* 0x0000002c0a2a7c2b */ /* 0x050fe4000800002a */
[----:B--2---:R-:W-:Y:S02]  /*15f0*/  DFMA R48, R10, UR52, R48 ;  /* 0x000000340a307c2b */ /* 0x004fe40008000030 */
[----:B------:R-:W-:Y:S02]  /*1600*/  DADD R10, R16, R22 ;  /* 0x00000000100a7229 */ /* 0x000fe40000000016 */
[----:B------:R-:W-:-:S02]  /*1610*/  DFMA R28, R12, UR32, R28 ;  /* 0x000000200c1c7c2b */ /* 0x000fc4000800001c */
[C---:B------:R-:W-:Y:S02]  /*1620*/  DFMA R32, R12.reuse, UR8, R32 ;  /* 0x000000080c207c2b */ /* 0x040fe40008000020 */
[C---:B---3--:R-:W-:Y:S02]  /*1630*/  DFMA R34, R12.reuse, UR16, R34 ;  /* 0x000000100c227c2b */ /* 0x048fe40008000022 */
[C---:B------:R-:W-:Y:S02]  /*1640*/  DFMA R38, R12.reuse, UR36, R38 ;  /* 0x000000240c267c2b */ /* 0x040fe40008000026 */
[C---:B------:R-:W-:Y:S02]  /*1650*/  DFMA R44, R12.reuse, UR24, R44 ;  /* 0x000000180c2c7c2b */ /* 0x040fe4000800002c */
[----:B------:R-:W-:Y:S02]  /*1660*/  DFMA R46, R12, UR40, R46 ;  /* 0x000000280c2e7c2b */ /* 0x000fe4000800002e */
[----:B------:R-:W-:-:S02]  /*1670*/  DADD R16, R16, -R22 ;  /* 0x0000000010107229 */ /* 0x000fc40000000816 */
        /* <DEDUP_REMOVED lines=36> */
.L_x_205:
[----:B------:R-:W-:Y:S05]  /*18c0*/  BSYNC.RECONVERGENT B0 ;  /* 0x0000000000007941 */ /* 0x000fea0003800200 */
.L_x_204:
[C---:B------:R-:W-:Y:S01]  /*18d0*/  PRMT R4, R7.reuse, 0x5410, R4 ;  /* 0x0000541007047816 */ /* 0x040fe20000000004 */
[----:B------:R-:W-:Y:S01]  /*18e0*/  UMOV UR4, 0xc90 ;  /* 0x00000c9000047882 */ /* 0x000fe20000000000 */
[----:B------:R-:W-:Y:S03]  /*18f0*/  BAR.SYNC.DEFER_BLOCKING 0x0 ;  /* 0x0000000000007b1d */ /* 0x000fe60000010000 */
[----:B------:R-:W-:Y:S02]  /*1900*/  IDP.2A.LO.U16.U8 R9, R4, UR4, R9 ;  /* 0x0000000404097c26 */ /* 0x000fe40008001009 */
[----:B------:R-:W-:Y:S01]  /*1910*/  IMAD R2, R7, 0x480, R2 ;  /* 0x0000048007027824 */ /* 0x000fe200078e0202 */
[----:B------:R-:W2:Y:S01]  /*1920*/  LDCU.128 UR4, c[0x3][0x800] ;  /* 0x00c10000ff0477ac */ /* 0x000ea20008000c00 */
[----:B------:R-:W-:Y:S01]  /*1930*/  IMAD R9, R0, 0x6c0, R9 ;  /* 0x000006c000097824 */ /* 0x000fe200078e0209 */
[----:B------:R-:W3:Y:S03]  /*1940*/  LDCU.128 UR28, c[0x3][0x810] ;  /* 0x00c10200ff1c77ac */ /* 0x000ee60008000c00 */
[----:B------:R-:W-:Y:S01]  /*1950*/  IMAD.WIDE R54, R9, 0x8, R54 ;  /* 0x0000000809367825 */ /* 0x000fe200078e0236 */
[----:B------:R-:W4:Y:S04]  /*1960*/  LDCU.128 UR44, c[0x3][0xa40] ;  /* 0x00c14800ff2c77ac */ /* 0x000f280008000c00 */
[----:B-1----:R-:W3:Y:S01]  /*1970*/  LDG.E.64.CONSTANT R38, desc[UR76][R54.64] ;  /* 0x0000004c36267981 */ /* 0x002ee2000c1e9b00 */
[----:B------:R-:W1:Y:S03]  /*1980*/  LDCU.128 UR12, c[0x3][0x820] ;  /* 0x00c10400ff0c77ac */ /* 0x000e660008000c00 */
[----:B-----5:R-:W3:Y:S01]  /*1990*/  LDG.E.64.CONSTANT R32, desc[UR76][R54.64+-0x58] ;  /* 0xffffa84c36207981 */ /* 0x020ee2000c1e9b00 */
[----:B------:R-:W0:Y:S03]  /*19a0*/  LDCU.128 UR24, c[0x3][0xa20] ;  /* 0x00c14400ff1877ac */ /* 0x000e260008000c00 */
[----:B------:R-:W3:Y:S01]  /*19b0*/  LDG.E.64.CONSTANT R84, desc[UR76][R54.64+-0x8] ;  /* 0xfffff84c36547981 */ /* 0x000ee2000c1e9b00 */
[----:B------:R-:W0:Y:S03]  /*19c0*/  LDCU.128 UR8, c[0x3][0xa00] ;  /* 0x00c14000ff0877ac */ /* 0x000e260008000c00 */
[----:B------:R-:W3:Y:S01]  /*19d0*/  LDG.E.64.CONSTANT R28, desc[UR76][R54.64+-0x50] ;  /* 0xffffb04c361c7981 */ /* 0x000ee2000c1e9b00 */
[----:B------:R-:W0:Y:S03]  /*19e0*/  LDCU.128 UR20, c[0x3][0x860] ;  /* 0x00c10c00ff1477ac */ /* 0x000e260008000c00 */
[----:B------:R-:W3:Y:S01]  /*19f0*/  LDG.E.64.CONSTANT R26, desc[UR76][R54.64+-0x10] ;  /* 0xfffff04c361a7981 */ /* 0x000ee2000c1e9b00 */
[----:B------:R-:W0:Y:S03]  /*1a00*/  LDCU.128 UR52, c[0x3][0xa70] ;  /* 0x00c14e00ff3477ac */ /* 0x000e260008000c00 */
[----:B------:R-:W3:Y:S01]  /*1a10*/  LDG.E.64.CONSTANT R22, desc[UR76][R54.64+-0x48] ;  /* 0xffffb84c36167981 */ /* 0x000ee2000c1e9b00 */
[----:B------:R-:W-:Y:S01]  /*1a20*/  IMAD R2, R3, 0x60, R2 ;  /* 0x0000006003027824 */ /* 0x000fe200078e0202 */
[----:B--2---:R-:W-:Y:S01]  /*1a30*/  MOV.SPILL R4, UR5 ;  /* 0x0000000500047c02 */ /* 0x004fe20009000f00 */
[----:B------:R-:W-:Y:S01]  /*1a40*/  IMAD.U32 R46, RZ, RZ, UR6 ;  /* 0x00000006ff2e7e24 */ /* 0x000fe2000f8e00ff */
[----:B------:R-:W-:Y:S01]  /*1a50*/  MOV.SPILL R7, UR4 ;  /* 0x0000000400077c02 */ /* 0x000fe20009000f00 */
[----:B------:R-:W-:Y:S01]  /*1a60*/  IMAD.U32 R47, RZ, RZ, UR7 ;  /* 0x00000007ff2f7e24 */ /* 0x000fe2000f8e00ff */
[----:B------:R-:W-:Y:S01]  /*1a70*/  LDS.128 R116, [R2] ;  /* 0x0000000002747984 */ /* 0x000fe20000000c00 */
[----:B----4-:R-:W-:Y:S01]  /*1a80*/  IMAD.U32 R114, RZ, RZ, UR44 ;  /* 0x0000002cff727e24 */ /* 0x010fe2000f8e00ff */
[----:B------:R-:W2:Y:S01]  /*1a90*/  LDCU.128 UR16, c[0x3][0xa30] ;  /* 0x00c14600ff1077ac */ /* 0x000ea20008000c00 */
[----:B------:R-:W-:Y:S01]  /*1aa0*/  IMAD.U32 R115, RZ, RZ, UR45 ;  /* 0x0000002dff737e24 */ /* 0x000fe2000f8e00ff */
[----:B------:R-:W4:Y:S01]  /*1ab0*/  LDS.128 R40, [R2+0x50] ;  /* 0x0000500002287984 */ /* 0x000f220000000c00 */
[----:B------:R-:W-:Y:S01]  /*1ac0*/  IMAD.U32 R58, RZ, RZ, UR46 ;  /* 0x0000002eff3a7e24 */ /* 0x000fe2000f8e00ff */
[----:B-1----:R-:W-:Y:S01]  /*1ad0*/  UMOV UR42, UR12 ;  /* 0x0000000c002a7c82 */ /* 0x002fe20008000000 */
[----:B------:R-:W-:Y:S01]  /*1ae0*/  IMAD.U32 R59, RZ, RZ, UR47 ;  /* 0x0000002fff3b7e24 */ /* 0x000fe2000f8e00ff */
[----:B------:R-:W-:Y:S01]  /*1af0*/  LDS.128 R12, [R2+0x10] ;  /* 0x00001000020c7984 */ /* 0x000fe20000000c00 */
[----:B------:R-:W-:Y:S01]  /*1b00*/  IMAD.U32 R34, RZ, RZ, UR14 ;  /* 0x0000000eff227e24 */ /* 0x000fe2000f8e00ff */
[----:B------:R-:W-:Y:S01]  /*1b10*/  UMOV UR43, UR13 ;  /* 0x0000000d002b7c82 */ /* 0x000fe20008000000 */
[----:B------:R-:W-:Y:S01]  /*1b20*/  IMAD.U32 R35, RZ, RZ, UR15 ;  /* 0x0000000fff237e24 */ /* 0x000fe2000f8e00ff */
[----:B------:R-:W1:Y:S01]  /*1b30*/  LDS.128 R60, [R2+0x40] ;  /* 0x00004000023c7984 */ /* 0x000e620000000c00 */
[----:B------:R-:W3:Y:S01]  /*1b40*/  LDCU.128 UR12, c[0x3][0x830] ;  /* 0x00c10600ff0c77ac */ /* 0x000ee20008000c00 */
[----:B0-----:R-:W-:Y:S01]  /*1b50*/  IMAD.U32 R24, RZ, RZ, UR24 ;  /* 0x00000018ff187e24 */ /* 0x001fe2000f8e00ff */
[----:B------:R-:W-:Y:S01]  /*1b60*/  MOV.SPILL R6, UR9 ;  /* 0x0000000900067c02 */ /* 0x000fe20009000f00 */
[----:B------:R-:W-:Y:S01]  /*1b70*/  LDS.128 R8, [R2+0x20] ;  /* 0x0000200002087984 */ /* 0x000fe20000000c00 */
[----:B------:R-:W-:Y:S01]  /*1b80*/  IMAD.U32 R25, RZ, RZ, UR25 ;  /* 0x00000019ff197e24 */ /* 0x000fe2000f8e00ff */
[----:B------:R-:W-:Y:S01]  /*1b90*/  UMOV UR38, UR26 ;  /* 0x0000001a00267c82 */ /* 0x000fe20008000000 */
[----:B------:R-:W-:Y:S01]  /*1ba0*/  IMAD.U32 R82, RZ, RZ, UR26 ;  /* 0x0000001aff527e24 */ /* 0x000fe2000f8e00ff */
[----:B------:R-:W0:Y:S01]  /*1bb0*/  LDS.128 R64, [R2+0x30] ;  /* 0x0000300002407984 */ /* 0x000e220000000c00 */
[----:B------:R-:W-:Y:S01]  /*1bc0*/  IMAD.U32 R83, RZ, RZ, UR27 ;  /* 0x0000001bff537e24 */ /* 0x000fe2000f8e00ff */
[----:B------:R-:W-:Y:S01]  /*1bd0*/  UMOV UR39, UR27 ;  /* 0x0000001b00277c82 */ /* 0x000fe20008000000 */
[----:B------:R-:W2:Y:S01]  /*1be0*/  LDCU.128 UR24, c[0x3][0xa60] ;  /* 0x00c14c00ff1877ac */ /* 0x000ea20008000c00 */
[----:B------:R-:W-:-:S02]  /*1bf0*/  IMAD.U32 R72, RZ, RZ, UR54 ;  /* 0x00000036ff487e24 */ /* 0x000fc4000f8e00ff */
[----:B------:R-:W-:Y:S01]  /*1c00*/  IMAD.U32 R73, RZ, RZ, UR55 ;  /* 0x00000037ff497e24 */ /* 0x000fe2000f8e00ff */
[----:B------:R-:W3:Y:S01]  /*1c10*/  LDCU.128 UR32, c[0x3][0xa10] ;  /* 0x00c14200ff2077ac */ /* 0x000ee20008000c00 */
[----:B------:R-:W-:Y:S01]  /*1c20*/  UMOV UR40, UR54 ;  /* 0x0000003600287c82 */ /* 0x000fe20008000000 */
[----:B------:R-:W-:Y:S01]  /*1c30*/  UMOV UR41, UR55 ;  /* 0x0000003700297c82 */ /* 0x000fe20008000000 */
[----:B------:R-:W3:Y:S01]  /*1c40*/  LDCU.128 UR64, c[0x3][0x8c0] ;  /* 0x00c11800ff4077ac */ /* 0x000ee20008000c00 */
[----:B------:R-:W3:Y:S01]  /*1c50*/  LDCU.128 UR56, c[0x3][0xae0] ;  /* 0x00c15c00ff3877ac */ /* 0x000ee20008000c00 */
[----:B--2---:R-:W-:Y:S01]  /*1c60*/  MOV.SPILL R3, UR25 ;  /* 0x0000001900037c02 */ /* 0x004fe20009000f00 */
[----:B------:R-:W2:Y:S01]  /*1c70*/  LDCU.128 UR60, c[0x3][0x900] ;  /* 0x00c12000ff3c77ac */ /* 0x000ea20008000c00 */
[----:B------:R-:W-:Y:S01]  /*1c80*/  MOV.SPILL R5, UR24 ;  /* 0x0000001800057c02 */ /* 0x000fe20009000f00 */
[----:B----4-:R-:W-:Y:S02]  /*1c90*/  DADD R92, R116, R42 ;  /* 0x00000000745c7229 */ /* 0x010fe4000000002a */
[----:B------:R-:W-:Y:S01]  /*1ca0*/  DADD R96, R118, R40 ;  /* 0x0000000076607229 */ /* 0x000fe20000000028 */
[----:B------:R-:W4:Y:S01]  /*1cb0*/  LDCU.128 UR68, c[0x3][0x910] ;  /* 0x00c12200ff4477ac */ /* 0x000f220008000c00 */
[----:B------:R-:W-:-:S02]  /*1cc0*/  DADD R94, R116, -R42 ;  /* 0x00000000745e7229 */ /* 0x000fc4000000082a */
[----:B------:R-:W-:Y:S01]  /*1cd0*/  DADD R118, R118, -R40 ;  /* 0x0000000076767229 */ /* 0x000fe20000000828 */
[----:B------:R-:W4:Y:S01]  /*1ce0*/  LDCU.128 UR72, c[0x3][0xb10] ;  /* 0x00c16200ff4877ac */ /* 0x000f220008000c00 */
[----:B------:R-:W-:Y:S02]  /*1cf0*/  DFMA R16, R92, UR4, RZ ;  /* 0x000000045c107c2b */ /* 0x000fe400080000ff */
[----:B-1----:R-:W-:Y:S01]  /*1d00*/  DADD R52, R12, R62 ;  /* 0x000000000c347229 */ /* 0x002fe2000000003e */
[----:B------:R-:W1:Y:S01]  /*1d10*/  LDCU.128 UR4, c[0x3][0x840] ;  /* 0x00c10800ff0477ac */ /* 0x000e620008000c00 */
[----:B------:R-:W-:Y:S02]  /*1d20*/  DADD R50, R14, R60 ;  /* 0x000000000e327229 */ /* 0x000fe4000000003c */
[----:B------:R-:W-:Y:S02]  /*1d30*/  DADD R62, R12, -R62 ;  /* 0x000000000c3e7229 */ /* 0x000fe4000000083e */
[----:B------:R-:W-:Y:S01]  /*1d40*/  DFMA R16, R96, R46, R16 ;  /* 0x0000002e6010722b */ /* 0x000fe20000000010 */
[----:B------:R-:W-:Y:S01]  /*1d50*/  MOV.SPILL R12, UR21 ;  /* 0x00000015000c7c02 */ /* 0x000fe20009000f00 */
[C-C-:B0-----:R-:W-:Y:S01]  /*1d60*/  DADD R68, R8.reuse, R66.reuse ;  /* 0x0000000008447229 */ /* 0x141fe20000000042 */
[----:B------:R-:W-:Y:S01]  /*1d70*/  MOV.SPILL R13, UR16 ;  /* 0x00000010000d7c02 */ /* 0x000fe20009000f00 */
[----:B------:R-:W-:-:S02]  /*1d80*/  DADD R66, R8, -R66 ;  /* 0x0000000008427229 */ /* 0x000fc40000000842 */
[----:B------:R-:W-:Y:S01]  /*1d90*/  DADD R60, R14, -R60 ;  /* 0x000000000e3c7229 */ /* 0x000fe2000000083c */
[----:B------:R-:W-:Y:S01]  /*1da0*/  MOV.SPILL R9, UR8 ;  /* 0x0000000800097c02 */ /* 0x000fe20009000f00 */
[----:B---3--:R-:W-:Y:S01]  /*1db0*/  DFMA R16, R52, UR28, R16 ;  /* 0x0000001c34107c2b */ /* 0x008fe20008000010 */
[----:B------:R-:W-:Y:S01]  /*1dc0*/  UMOV UR28, UR44 ;  /* 0x0000002c001c7c82 */ /* 0x000fe20008000000 */
[----:B------:R-:W-:Y:S01]  /*1dd0*/  UMOV UR29, UR45 ;  /* 0x0000002d001d7c82 */ /* 0x000fe20008000000 */
[----:B------:R-:W-:Y:S01]  /*1de0*/  DFMA R18, R94, UR8, RZ ;  /* 0x000000085e127c2b */ /* 0x000fe200080000ff */
[----:B------:R-:W-:Y:S01]  /*1df0*/  MOV.SPILL R14, UR20 ;  /* 0x00000014000e7c02 */ /* 0x000fe20009000f00 */
[----:B-1----:R-:W-:Y:S01]  /*1e00*/  UMOV UR48, UR4 ;  /* 0x0000000400307c82 */ /* 0x002fe20008000000 */
[----:B------:R-:W-:Y:S01]  /*1e10*/  UMOV UR49, UR5 ;  /* 0x0000000500317c82 */ /* 0x000fe20008000000 */
[----:B------:R-:W-:Y:S01]  /*1e20*/  IMAD.U32 R116, RZ, RZ, UR4 ;  /* 0x00000004ff747e24 */ /* 0x000fe2000f8e00ff */
[----:B------:R-:W-:Y:S01]  /*1e30*/  UMOV UR4, UR46 ;  /* 0x0000002e00047c82 */ /* 0x000fe20008000000 */
[----:B------:R-:W-:Y:S01]  /*1e40*/  IMAD.U32 R117, RZ, RZ, UR5 ;  /* 0x00000005ff757e24 */ /* 0x000fe2000f8e00ff */
[----:B------:R-:W-:Y:S01]  /*1e50*/  UMOV UR5, UR47 ;  /* 0x0000002f00057c82 */ /* 0x000fe20008000000 */
[----:B------:R-:W0:Y:S01]  /*1e60*/  LDCU.128 UR44, c[0x3][0x870] ;  /* 0x00c10e00ff2c77ac */ /* 0x000e220008000c00 */
[----:B------:R-:W-:Y:S01]  /*1e70*/  DFMA R36, R92, UR20, RZ ;  /* 0x000000145c247c2b */ /* 0x000fe200080000ff */
[----:B------:R-:W-:Y:S01]  /*1e80*/  R2UR UR20, R24 ;  /* 0x00000000181472ca */ /* 0x000fe200000e0000 */
[----:B------:R-:W-:Y:S01]  /*1e90*/  IMAD.U32 R24, RZ, RZ, UR52 ;  /* 0x00000034ff187e24 */ /* 0x000fe2000f8e00ff */
[----:B------:R-:W-:Y:S01]  /*1ea0*/  R2UR UR21, R25 ;  /* 0x00000000191572ca */ /* 0x000fe200000e0000 */
[----:B------:R-:W-:Y:S01]  /*1eb0*/  IMAD.U32 R25, RZ, RZ, UR53 ;  /* 0x00000035ff197e24 */ /* 0x000fe2000f8e00ff */
[----:B------:R-:W-:Y:S01]  /*1ec0*/  DFMA R30, R94, UR16, RZ ;  /* 0x000000105e1e7c2b */ /* 0x000fe200080000ff */
[----:B------:R-:W-:Y:S01]  /*1ed0*/  MOV.SPILL R8, UR13 ;  /* 0x0000000d00087c02 */ /* 0x000fe20009000f00 */
[----:B------:R-:W-:-:S02]  /*1ee0*/  DFMA R18, R118, UR10, R18 ;  /* 0x0000000a76127c2b */ /* 0x000fc40008000012 */
[----:B------:R-:W-:Y:S02]  /*1ef0*/  DFMA R20, R92, UR12, RZ ;  /* 0x0000000c5c147c2b */ /* 0x000fe400080000ff */
[----:B------:R-:W-:Y:S01]  /*1f00*/  DFMA R40, R94, UR24, RZ ;  /* 0x000000185e287c2b */ /* 0x000fe200080000ff */
[----:B------:R-:W-:Y:S01]  /*1f10*/  R2UR UR24, R34 ;  /* 0x00000000221872ca */ /* 0x000fe200000e0000 */
[----:B------:R-:W-:Y:S01]  /*1f20*/  DFMA R30, R118, UR18, R30 ;  /* 0x00000012761e7c2b */ /* 0x000fe2000800001e */
[----:B------:R-:W-:Y:S01]  /*1f30*/  R2UR UR25, R35 ;  /* 0x00000000231972ca */ /* 0x000fe200000e0000 */
        /* <DEDUP_REMOVED lines=8> */
[----:B------:R-:W-:Y:S01]  /*1fc0*/  UMOV UR46, UR52 ;  /* 0x00000034002e7c82 */ /* 0x000fe20008000000 */
[----:B------:R-:W-:Y:S01]  /*1fd0*/  IMAD.U32 R57, RZ, RZ, UR47 ;  /* 0x0000002fff397e24 */ /* 0x000fe2000f8e00ff */
[----:B------:R-:W-:Y:S01]  /*1fe0*/  UMOV UR47, UR53 ;  /* 0x00000035002f7c82 */ /* 0x000fe20008000000 */
[----:B------:R-:W0:Y:S01]  /*1ff0*/  LDCU.128 UR52, c[0x3][0x850] ;  /* 0x00c10a00ff3477ac */ /* 0x000e220008000c00 */
[C---:B------:R-:W-:Y:S01]  /*2000*/  DFMA R20, R96.reuse, UR14, R20 ;  /* 0x0000000e60147c2b */ /* 0x040fe20008000014 */
[----:B------:R-:W-:Y:S01]  /*2010*/  MOV.SPILL R106, UR24 ;  /* 0x00000018006a7c02 */ /* 0x000fe20009000f00 */
[----:B------:R-:W-:-:S02]  /*2020*/  DFMA R36, R96, UR22, R36 ;  /* 0x0000001660247c2b */ /* 0x000fc40008000024 */
[C-C-:B------:R-:W-:Y:S02]  /*2030*/  DADD R48, R10.reuse, R64.reuse ;  /* 0x000000000a307229 */ /* 0x140fe40000000040 */
[----:B------:R-:W-:Y:S02]  /*2040*/  DADD R70, R10, -R64 ;  /* 0x000000000a467229 */ /* 0x000fe40000000840 */
[----:B------:R-:W-:Y:S01]  /*2050*/  DFMA R30, R62, UR28, R30 ;  /* 0x0000001c3e1e7c2b */ /* 0x000fe2000800001e */
[----:B------:R-:W-:Y:S01]  /*2060*/  MOV.SPILL R10, UR17 ;  /* 0x00000011000a7c02 */ /* 0x000fe20009000f00 */
[----:B------:R-:W-:Y:S01]  /*2070*/  DFMA R40, R118, UR26, R40 ;  /* 0x0000001a76287c2b */ /* 0x000fe20008000028 */
[----:B------:R-:W-:Y:S01]  /*2080*/  MOV.SPILL R11, UR12 ;  /* 0x0000000c000b7c02 */ /* 0x000fe20009000f00 */
[----:B------:R-:W-:Y:S01]  /*2090*/  DFMA R18, R60, UR34, R18 ;  /* 0x000000223c127c2b */ /* 0x000fe20008000012 */
[----:B------:R-:W1:Y:S01]  /*20a0*/  LDCU.128 UR32, c[0x3][0xa80] ;  /* 0x00c15000ff2077ac */ /* 0x000e620008000c00 */
[C---:B------:R-:W-:Y:S01]  /*20b0*/  DFMA R20, R52.reuse, UR48, R20 ;  /* 0x0000003034147c2b */ /* 0x040fe20008000014 */
[----:B------:R-:W-:Y:S01]  /*20c0*/  IMAD.U32 R64, RZ, RZ, UR6 ;  /* 0x00000006ff407e24 */ /* 0x000fe2000f8e00ff */
[----:B------:R-:W-:Y:S01]  /*20d0*/  DFMA R36, R52, UR8, R36 ;  /* 0x0000000834247c2b */ /* 0x000fe20008000024 */
[----:B0-----:R-:W-:Y:S01]  /*20e0*/  UMOV UR36, UR54 ;  /* 0x0000003600247c82 */ /* 0x001fe20008000000 */
[----:B------:R-:W-:Y:S01]  /*20f0*/  UMOV UR37, UR55 ;  /* 0x0000003700257c82 */ /* 0x000fe20008000000 */
[----:B------:R-:W-:Y:S01]  /*2100*/  IMAD.U32 R74, RZ, RZ, UR54 ;  /* 0x00000036ff4a7e24 */ /* 0x000fe2000f8e00ff */
[----:B------:R-:W-:Y:S01]  /*2110*/  UMOV UR16, UR52 ;  /* 0x0000003400107c82 */ /* 0x000fe20008000000 */
[----:B------:R-:W-:Y:S01]  /*2120*/  IMAD.U32 R75, RZ, RZ, UR55 ;  /* 0x00000037ff4b7e24 */ /* 0x000fe2000f8e00ff */
[----:B------:R-:W-:Y:S01]  /*2130*/  UMOV UR17, UR53 ;  /* 0x0000003500117c82 */ /* 0x000fe20008000000 */
[----:B------:R-:W0:Y:S01]  /*2140*/  LDCU.128 UR52, c[0x3][0xa50] ;  /* 0x00c14a00ff3477ac */ /* 0x000e220008000c00 */
[----:B------:R-:W-:Y:S01]  /*2150*/  DFMA R16, R50, UR30, R16 ;  /* 0x0000001e32107c2b */ /* 0x000fe20008000010 */
[----:B------:R-:W-:Y:S01]  /*2160*/  IMAD.U32 R65, RZ, RZ, UR7 ;  /* 0x00000007ff417e24 */ /* 0x000fe2000f8e00ff */
[----:B------:R-:W-:Y:S01]  /*2170*/  DFMA R34, R60, UR4, R30 ;  /* 0x000000043c227c2b */ /* 0x000fe2000800001e */
[----:B------:R-:W3:Y:S01]  /*2180*/  LDCU.128 UR48, c[0x3][0x880] ;  /* 0x00c11000ff3077ac */ /* 0x000ee20008000c00 */
[----:B------:R-:W-:-:S02]  /*2190*/  DFMA R30, R62, UR46, R40 ;  /* 0x0000002e3e1e7c2b */ /* 0x000fc40008000028 */
[C---:B------:R-:W-:Y:S01]  /*21a0*/  DFMA R86, R50.reuse, UR44, R36 ;  /* 0x0000002c32567c2b */ /* 0x040fe20008000024 */
[----:B-1----:R-:W-:Y:S01]  /*21b0*/  UMOV UR4, UR32 ;  /* 0x0000002000047c82 */ /* 0x002fe20008000000 */
[----:B------:R-:W-:Y:S01]  /*21c0*/  DFMA R20, R50, UR6, R20 ;  /* 0x0000000632147c2b */ /* 0x000fe20008000014 */
[----:B------:R-:W-:Y:S01]  /*21d0*/  UMOV UR5, UR33 ;  /* 0x0000002100057c82 */ /* 0x000fe20008000000 */
[----:B------:R-:W-:Y:S01]  /*21e0*/  DFMA R36, R68, UR42, R16 ;  /* 0x0000002a44247c2b */ /* 0x000fe20008000010 */
[----:B------:R-:W-:Y:S01]  /*21f0*/  UMOV UR6, UR34 ;  /* 0x0000002200067c82 */ /* 0x000fe20008000000 */
[----:B------:R-:W-:Y:S01]  /*2200*/  DFMA R42, R66, UR20, R18 ;  /* 0x00000014422a7c2b */ /* 0x000fe20008000012 */
[----:B------:R-:W-:Y:S01]  /*2210*/  UMOV UR7, UR35 ;  /* 0x0000002300077c82 */ /* 0x000fe20008000000 */
[----:B------:R-:W-:Y:S01]  /*2220*/  DFMA R30, R60, UR40, R30 ;  /* 0x000000283c1e7c2b */ /* 0x000fe2000800001e */
[----:B------:R-:W-:Y:S01]  /*2230*/  MOV.SPILL R107, UR5 ;  /* 0x00000005006b7c02 */ /* 0x000fe20009000f00 */
[----:B------:R-:W-:Y:S01]  /*2240*/  DFMA R40, R68, UR16, R20 ;  /* 0x0000001044287c2b */ /* 0x000fe20008000014 */
[----:B0-----:R-:W-:Y:S01]  /*2250*/  UMOV UR12, UR52 ;  /* 0x00000034000c7c82 */ /* 0x001fe20008000000 */
[----:B------:R-:W-:Y:S01]  /*2260*/  UMOV UR13, UR53 ;  /* 0x00000035000d7c82 */ /* 0x000fe20008000000 */
[----:B------:R-:W-:Y:S01]  /*2270*/  DFMA R36, R48, UR24, R36 ;  /* 0x0000001830247c2b */ /* 0x000fe20008000024 */
[----:B------:R-:W-:Y:S01]  /*2280*/  UMOV UR30, UR54 ;  /* 0x00000036001e7c82 */ /* 0x000fe20008000000 */
[----:B------:R-:W-:Y:S01]  /*2290*/  DFMA R34, R66, UR12, R34 ;  /* 0x0000000c42227c2b */ /* 0x000fe20008000022 */
[----:B---3--:R-:W-:Y:S01]  /*22a0*/  UMOV UR8, UR48 ;  /* 0x0000003000087c82 */ /* 0x008fe20008000000 */
[----:B------:R-:W-:Y:S01]  /*22b0*/  DFMA R42, R70, UR38, R42 ;  /* 0x00000026462a7c2b */ /* 0x000fe2000800002a */
[----:B------:R-:W-:Y:S01]  /*22c0*/  UMOV UR9, UR49 ;  /* 0x0000003100097c82 */ /* 0x000fe20008000000 */
[----:B------:R-:W-:Y:S01]  /*22d0*/  DFMA R30, R66, UR4, R30 ;  /* 0x00000004421e7c2b */ /* 0x000fe2000800001e */
[----:B------:R-:W-:Y:S01]  /*22e0*/  UMOV UR31, UR55 ;  /* 0x00000037001f7c82 */ /* 0x000fe20008000000 */
[----:B------:R-:W-:Y:S01]  /*22f0*/  DFMA R86, R68, UR8, R86 ;  /* 0x0000000844567c2b */ /* 0x000fe20008000056 */
[----:B------:R-:W-:Y:S01]  /*2300*/  UMOV UR28, UR50 ;  /* 0x00000032001c7c82 */ /* 0x000fe20008000000 */
[----:B------:R-:W-:Y:S01]  /*2310*/  UMOV UR29, UR51 ;  /* 0x00000033001d7c82 */ /* 0x000fe20008000000 */
[----:B------:R-:W-:Y:S01]  /*2320*/  DFMA R40, R48, UR36, R40 ;  /* 0x0000002430287c2b */ /* 0x000fe20008000028 */
[----:B------:R-:W-:Y:S01]  /*2330*/  MOV.SPILL R110, UR4 ;  /* 0x00000004006e7c02 */ /* 0x000fe20009000f00 */
[----:B------:R-:W-:Y:S01]  /*2340*/  DFMA R34, R70, UR30, R34 ;  /* 0x0000001e46227c2b */ /* 0x000fe20008000022 */
[----:B------:R-:W-:Y:S01]  /*2350*/  MOV.SPILL R19, UR13 ;  /* 0x0000000d00137c02 */ /* 0x000fe20009000f00 */
[C-C-:B------:R-:W-:Y:S01]  /*2360*/  DADD R44, R36.reuse, -R42.reuse ;  /* 0x00000000242c7229 */ /* 0x140fe2000000082a */
[----:B------:R-:W-:Y:S01]  /*2370*/  MOV.SPILL R104, UR12 ;  /* 0x0000000c00687c02 */ /* 0x000fe20009000f00 */
[----:B------:R-:W-:Y:S01]  /*2380*/  DADD R42, R36, R42 ;  /* 0x00000000242a7229 */ /* 0x000fe2000000002a */
[----:B------:R-:W-:Y:S01]  /*2390*/  MOV.SPILL R105, UR9 ;  /* 0x0000000900697c02 */ /* 0x000fe20009000f00 */
[----:B------:R-:W-:Y:S01]  /*23a0*/  DFMA R30, R70, UR6, R30 ;  /* 0x00000006461e7c2b */ /* 0x000fe2000800001e */
[----:B------:R-:W0:Y:S01]  /*23b0*/  LDCU.128 UR4, c[0x3][0x8f0] ;  /* 0x00c11e00ff0477ac */ /* 0x000e220008000c00 */
[----:B------:R-:W-:Y:S01]  /*23c0*/  DFMA R86, R48, UR28, R86 ;  /* 0x0000001c30567c2b */ /* 0x000fe20008000056 */
[----:B------:R-:W-:Y:S01]  /*23d0*/  MOV.SPILL R108, UR8 ;  /* 0x00000008006c7c02 */ /* 0x000fe20009000f00 */
[C-C-:B------:R-:W-:Y:S01]  /*23e0*/  DADD R36, R40.reuse, -R34.reuse ;  /* 0x0000000028247229 */ /* 0x140fe20000000822 */
[----:B------:R-:W1:Y:S01]  /*23f0*/  LDCU.128 UR28, c[0x3][0xaf0] ;  /* 0x00c15e00ff1c77ac */ /* 0x000e620008000c00 */
[----:B------:R-:W-:Y:S01]  /*2400*/  DADD R34, R40, R34 ;  /* 0x0000000028227229 */ /* 0x000fe20000000022 */
[----:B------:R-:W-:Y:S01]  /*2410*/  IMAD.U32 R76, RZ, RZ, UR34 ;  /* 0x00000022ff4c7e24 */ /* 0x000fe2000f8e00ff */
[----:B------:R-:W-:Y:S01]  /*2420*/  MOV.SPILL R17, UR17 ;  /* 0x0000001100117c02 */ /* 0x000fe20009000f00 */
[----:B------:R-:W-:Y:S01]  /*2430*/  IMAD.U32 R77, RZ, RZ, UR35 ;  /* 0x00000023ff4d7e24 */ /* 0x000fe2000f8e00ff */
[----:B------:R-:W3:Y:S01]  /*2440*/  LDCU.128 UR32, c[0x3][0xac0] ;  /* 0x00c15800ff2077ac */ /* 0x000ee20008000c00 */
[----:B------:R-:W-:Y:S01]  /*2450*/  MOV.SPILL R20, UR16 ;  /* 0x0000001000147c02 */ /* 0x000fe20009000f00 */
[----:B------:R-:W-:Y:S01]  /*2460*/  IMAD.U32 R40, RZ, RZ, UR64 ;  /* 0x00000040ff287e24 */ /* 0x000fe2000f8e00ff */
[----:B------:R-:W-:Y:S01]  /*2470*/  MOV.SPILL R16, UR21 ;  /* 0x0000001500107c02 */ /* 0x000fe20009000f00 */
[----:B------:R-:W-:Y:S01]  /*2480*/  IMAD.U32 R41, RZ, RZ, UR65 ;  /* 0x00000041ff297e24 */ /* 0x000fe2000f8e00ff */
[----:B------:R-:W2:Y:S01]  /*2490*/  LDCU.128 UR36, c[0x3][0x8d0] ;  /* 0x00c11a00ff2477ac */ /* 0x000ea20008000c00 */
[----:B------:R-:W-:Y:S01]  /*24a0*/  IMAD.U32 R78, RZ, RZ, UR50 ;  /* 0x00000032ff4e7e24 */ /* 0x000fe2000f8e00ff */
[----:B------:R-:W-:Y:S01]  /*24b0*/  MOV.SPILL R18, UR20 ;  /* 0x0000001400127c02 */ /* 0x000fe20009000f00 */
[----:B------:R-:W-:Y:S01]  /*24c0*/  IMAD.U32 R79, RZ, RZ, UR51 ;  /* 0x00000033ff4f7e24 */ /* 0x000fe2000f8e00ff */
[----:B0-----:R-:W-:Y:S01]  /*24d0*/  UMOV UR12, UR4 ;  /* 0x00000004000c7c82 */ /* 0x001fe20008000000 */
[----:B------:R-:W-:Y:S01]  /*24e0*/  UMOV UR13, UR5 ;  /* 0x00000005000d7c82 */ /* 0x000fe20008000000 */
[----:B------:R-:W-:Y:S01]  /*24f0*/  DFMA R100, R92, R40, RZ ;  /* 0x000000285c64722b */ /* 0x000fe200000000ff */
[----:B------:R-:W0:Y:S01]  /*2500*/  LDCU.128 UR40, c[0x3][0xad0] ;  /* 0x00c15a00ff2877ac */ /* 0x000e220008000c00 */
[----:B------:R-:W-:Y:S01]  /*2510*/  IMAD.U32 R80, RZ, RZ, UR54 ;  /* 0x00000036ff507e24 */ /* 0x000fe2000f8e00ff */
[----:B------:R-:W-:Y:S01]  /*2520*/  MOV.SPILL R21, UR25 ;  /* 0x0000001900157c02 */ /* 0x000fe20009000f00 */
[----:B------:R-:W-:Y:S01]  /*2530*/  IMAD.U32 R81, RZ, RZ, UR55 ;  /* 0x00000037ff517e24 */ /* 0x000fe2000f8e00ff */
[----:B-1----:R-:W-:Y:S01]  /*2540*/  UMOV UR8, UR28 ;  /* 0x0000001c00087c82 */ /* 0x002fe20008000000 */
[----:B------:R-:W-:Y:S01]  /*2550*/  UMOV UR9, UR29 ;  /* 0x0000001d00097c82 */ /* 0x000fe20008000000 */
[----:B------:R-:W-:Y:S01]  /*2560*/  UMOV UR4, UR30 ;  /* 0x0000001e00047c82 */ /* 0x000fe20008000000 */
[----:B------:R-:W-:Y:S01]  /*2570*/  UMOV UR5, UR31 ;  /* 0x0000001f00057c82 */ /* 0x000fe20008000000 */
[----:B------:R-:W1:Y:S01]  /*2580*/  LDCU.128 UR28, c[0x3][0x890] ;  /* 0x00c11200ff1c77ac */ /* 0x000e620008000c00 */
[----:B------:R-:W-:Y:S01]  /*2590*/  DFMA R100, R96, UR66, R100 ;  /* 0x0000004260647c2b */ /* 0x000fe20008000064 */
[----:B------:R-:W-:Y:S01]  /*25a0*/  R2UR UR24, R102 ;  /* 0x00000000661872ca */ /* 0x000fe200000e0000 */
[----:B---3--:R-:W-:Y:S01]  /*25b0*/  UMOV UR16, UR32 ;  /* 0x0000002000107c82 */ /* 0x008fe20008000000 */
[----:B------:R-:W-:Y:S01]  /*25c0*/  UMOV UR17, UR33 ;  /* 0x0000002100117c82 */ /* 0x000fe20008000000 */
[----:B------:R-:W-:Y:S01]  /*25d0*/  UMOV UR44, UR34 ;  /* 0x00000022002c7c82 */ /* 0x000fe20008000000 */
[----:B------:R-:W-:Y:S01]  /*25e0*/  UMOV UR45, UR35 ;  /* 0x00000023002d7c82 */ /* 0x000fe20008000000 */
[----:B------:R-:W3:Y:S02]  /*25f0*/  LDCU.128 UR32, c[0x3][0xa90] ;  /* 0x00c15200ff2077ac */ /* 0x000ee40008000c00 */
[----:B--2---:R-:W-:Y:S01]  /*2600*/  DFMA R100, R52, UR36, R100 ;  /* 0x0000002434647c2b */ /* 0x004fe20008000064 */
[----:B------:R-:W-:Y:S01]  /*2610*/  R2UR UR25, R103 ;  /* 0x00000000671972ca */ /* 0x000fe200000e0000 */
[----:B------:R-:W2:Y:S01]  /*2620*/  LDCU.128 UR48, c[0x3][0xab0] ;  /* 0x00c15600ff3077ac */ /* 0x000ea20008000c00 */
[----:B------:R-:W2:Y:S01]  /*2630*/  LDG.E.64.CONSTANT R102, desc[UR76][R54.64+-0x38] ;  /* 0xffffc84c36667981 */ /* 0x000ea2000c1e9b00 */
[----:B------:R-:W4:Y:S04]  /*2640*/  LDCU.128 UR52, c[0x3][0x8e0] ;  /* 0x00c11c00ff3477ac */ /* 0x000f280008000c00 */
[----:B------:R-:W-:Y:S01]  /*2650*/  DFMA R100, R50, UR38, R100 ;  /* 0x0000002632647c2b */ /* 0x000fe20008000064 */
[----:B-1----:R-:W-:-:S02]  /*2660*/  MOV.SPILL R109, UR29 ;  /* 0x0000001d006d7c02 */ /* 0x002fc40009000f00 */
[----:B------:R-:W-:-:S05]  /*2670*/  MOV.SPILL R112, UR28 ;  /* 0x0000001c00707c02 */ /* 0x000fca0009000f00 */
[----:B----4-:R-:W-:-:S08]  /*2680*/  DFMA R100, R68, UR52, R100 ;  /* 0x0000003444647c2b */ /* 0x010fd00008000064 */
[----:B------:R-:W-:Y:S02]  /*2690*/  DFMA R100, R48, UR54, R100 ;  /* 0x0000003630647c2b */ /* 0x000fe40008000064 */
[----:B------:R-:W-:Y:S01]  /*26a0*/  DMUL R44, R38, R44 ;  /* 0x0000002c262c7228 */ /* 0x000fe20000000000 */
[----:B------:R-:W-:Y:S01]  /*26b0*/  IMAD.U32 R38, RZ, RZ, UR16 ;  /* 0x00000010ff267e24 */ /* 0x000fe2000f8e00ff */
[----:B------:R-:W-:Y:S01]  /*26c0*/  DMUL R42, R32, R42 ;  /* 0x0000002a202a7228 */ /* 0x000fe20000000000 */
[----:B------:R-:W-:Y:S01]  /*26d0*/  IMAD.U32 R39, RZ, RZ, UR17 ;  /* 0x00000011ff277e24 */ /* 0x000fe2000f8e00ff */
[--C-:B------:R-:W-:Y:S02]  /*26e0*/  DADD R32, R86, -R30.reuse ;  /* 0x0000000056207229 */ /* 0x100fe4000000081e */
[----:B------:R-:W-:Y:S02]  /*26f0*/  DMUL R36, R84, R36 ;  /* 0x0000002454247228 */ /* 0x000fe40000000000 */
[----:B------:R-:W-:-:S02]  /*2700*/  DADD R30, R86, R30 ;  /* 0x00000000561e7229 */ /* 0x000fc4000000001e */
[----:B------:R-:W-:Y:S02]  /*2710*/  DMUL R34, R28, R34 ;  /* 0x000000221c227228 */ /* 0x000fe40000000000 */
[----:B------:R-:W-:Y:S01]  /*2720*/  DADD R84, R44, R42 ;  /* 0x000000002c547229 */ /* 0x000fe2000000002a */
[----:B------:R-:W-:Y:S01]  /*2730*/  IMAD.U32 R28, RZ, RZ, UR12 ;  /* 0x0000000cff1c7e24 */ /* 0x000fe2000f8e00ff */
[----:B------:R-:W-:Y:S01]  /*2740*/  DMUL R32, R26, R32 ;  /* 0x000000201a207228 */ /* 0x000fe20000000000 */
[----:B------:R-:W-:Y:S01]  /*2750*/  IMAD.U32 R29, RZ, RZ, UR13 ;  /* 0x0000000dff1d7e24 */ /* 0x000fe2000f8e00ff */
[----:B------:R-:W-:Y:S01]  /*2760*/  DFMA R98, R94, R38, RZ ;  /* 0x000000265e62722b */ /* 0x000fe200000000ff */
[----:B------:R-:W-:Y:S01]  /*2770*/  IMAD.U32 R27, RZ, RZ, UR9 ;  /* 0x00000009ff1b7e24 */ /* 0x000fe2000f8e00ff */
[----:B------:R-:W-:Y:S01]  /*2780*/  DMUL R30, R22, R30 ;  /* 0x0000001e161e7228 */ /* 0x000fe20000000000 */
[----:B------:R-:W-:Y:S01]  /*2790*/  R2UR UR9, R115 ;  /* 0x00000000730972ca */ /* 0x000fe200000e0000 */
[----:B------:R-:W-:Y:S01]  /*27a0*/  DADD R86, R36, R34 ;  /* 0x0000000024567229 */ /* 0x000fe20000000022 */
[----:B------:R-:W-:Y:S01]  /*27b0*/  R2UR UR12, R24 ;  /* 0x00000000180c72ca */ /* 0x000fe200000e0000 */
[----:B------:R-:W-:Y:S01]  /*27c0*/  DFMA R90, R84, R46, RZ ;  /* 0x0000002e545a722b */ /* 0x000fe200000000ff */
[----:B------:R-:W-:Y:S01]  /*27d0*/  R2UR UR13, R25 ;  /* 0x00000000190d72ca */ /* 0x000fe200000e0000 */
[----:B------:R-:W-:Y:S01]  /*27e0*/  DFMA R22, R92, UR28, RZ ;  /* 0x0000001c5c167c2b */ /* 0x000fe200080000ff */
[----:B------:R-:W-:Y:S01]  /*27f0*/  UMOV UR28, UR4 ;  /* 0x00000004001c7c82 */ /* 0x000fe20008000000 */
[----:B------:R-:W-:Y:S01]  /*2800*/  DADD R88, R32, R30 ;  /* 0x0000000020587229 */ /* 0x000fe2000000001e */
[----:B------:R-:W-:Y:S01]  /*2810*/  UMOV UR29, UR5 ;  /* 0x00000005001d7c82 */ /* 0x000fe20008000000 */
[----:B------:R-:W-:Y:S01]  /*2820*/  DFMA R92, R92, R28, RZ ;  /* 0x0000001c5c5c722b */ /* 0x000fe200000000ff */
[----:B------:R-:W-:Y:S01]  /*2830*/  IMAD.U32 R26, RZ, RZ, UR8 ;  /* 0x00000008ff1a7e24 */ /* 0x000fe2000f8e00ff */
[----:B------:R-:W-:Y:S01]  /*2840*/  DFMA R90, R86, UR14, R90 ;  /* 0x0000000e565a7c2b */ /* 0x000fe2000800005a */
[----:B------:R-:W-:Y:S01]  /*2850*/  R2UR UR8, R114 ;  /* 0x00000000720872ca */ /* 0x000fe200000e0000 */
[----:B------:R-:W-:-:S02]  /*2860*/  DFMA R22, R96, UR30, R22 ;  /* 0x0000001e60167c2b */ /* 0x000fc40008000016 */
[----:B------:R-:W-:Y:S01]  /*2870*/  DFMA R98, R118, UR44, R98 ;  /* 0x0000002c76627c2b */ /* 0x000fe20008000062 */
[----:B------:R-:W-:Y:S02]  /*2880*/  MOV.SPILL R113, UR12 ;  /* 0x0000000c00717c02 */ /* 0x000fe40009000f00 */
[----:B------:R-:W-:Y:S01]  /*2890*/  MOV.SPILL R114, UR13 ;  /* 0x0000000d00727c02 */ /* 0x000fe20009000f00 */
[----:B------:R-:W-:Y:S01]  /*28a0*/  DFMA R90, R88, UR22, R90 ;  /* 0x00000016585a7c2b */ /* 0x000fe2000800005a */
[----:B------:R-:W-:Y:S01]  /*28b0*/  UMOV UR22, UR6 ;  /* 0x0000000600167c82 */ /* 0x000fe20008000000 */
[----:B------:R-:W-:Y:S01]  /*28c0*/  UMOV UR23, UR7 ;  /* 0x0000000700177c82 */ /* 0x000fe20008000000 */
[----:B------:R-:W1:Y:S01]  /*28d0*/  LDCU.128 UR4, c[0x3][0x8a0] ;  /* 0x00c11400ff0477ac */ /* 0x000e620008000c00 */
[----:B------:R-:W-:Y:S02]  /*28e0*/  DFMA R92, R96, UR22, R92 ;  /* 0x00000016605c7c2b */ /* 0x000fe4000800005c */
[----:B---3--:R-:W-:-:S02]  /*28f0*/  DFMA R96, R94, UR32, RZ ;  /* 0x000000205e607c2b */ /* 0x008fc400080000ff */
[----:B0-----:R-:W-:Y:S02]  /*2900*/  DFMA R98, R62, UR40, R98 ;  /* 0x000000283e627c2b */ /* 0x001fe40008000062 */
[----:B------:R-:W-:-:S04]  /*2910*/  DFMA R94, R94, R26, RZ ;  /* 0x0000001a5e5e722b */ /* 0x000fc800000000ff */
[----:B------:R-:W-:Y:S02]  /*2920*/  DFMA R96, R118, UR34, R96 ;  /* 0x0000002276607c2b */ /* 0x000fe40008000060 */
[----:B------:R-:W-:Y:S01]  /*2930*/  DFMA R98, R60, UR42, R98 ;  /* 0x0000002a3c627c2b */ /* 0x000fe20008000062 */
[----:B-1----:R-:W-:Y:S01]  /*2940*/  UMOV UR16, UR4 ;  /* 0x0000000400107c82 */ /* 0x002fe20008000000 */
[----:B------:R-:W-:Y:S01]  /*2950*/  UMOV UR17, UR5 ;  /* 0x0000000500117c82 */ /* 0x000fe20008000000 */
[----:B------:R-:W-:Y:S01]  /*2960*/  UMOV UR14, UR6 ;  /* 0x00000006000e7c82 */ /* 0x000fe20008000000 */
[----:B------:R-:W-:Y:S01]  /*2970*/  UMOV UR15, UR7 ;  /* 0x00000007000f7c82 */ /* 0x000fe20008000000 */
[----:B------:R-:W0:Y:S01]  /*2980*/  LDCU.128 UR4, c[0x3][0xaa0] ;  /* 0x00c15400ff0477ac */ /* 0x000e220008000c00 */
[----:B------:R-:W-:Y:S01]  /*2990*/  DFMA R22, R52, UR16, R22 ;  /* 0x0000001034167c2b */ /* 0x000fe20008000016 */
[----:B------:R-:W-:Y:S01]  /*29a0*/  MOV.SPILL R15, UR15 ;  /* 0x0000000f000f7c02 */ /* 0x000fe20009000f00 */
[----:B------:R-:W-:Y:S01]  /*29b0*/  DFMA R98, R66, UR56, R98 ;  /* 0x0000003842627c2b */ /* 0x000fe20008000062 */
[----:B------:R-:W-:Y:S01]  /*29c0*/  MOV.SPILL R115, UR14 ;  /* 0x0000000e00737c02 */ /* 0x000fe20009000f00 */
[----:B------:R-:W-:-:S02]  /*29d0*/  DFMA R92, R52, UR60, R92 ;  /* 0x0000003c345c7c2b */ /* 0x000fc4000800005c */
[----:B------:R-:W-:Y:S02]  /*29e0*/  DFMA R94, R118, UR28, R94 ;  /* 0x0000001c765e7c2b */ /* 0x000fe4000800005e */
[----:B------:R-:W-:Y:S01]  /*29f0*/  DFMA R22, R50, UR14, R22 ;  /* 0x0000000e32167c2b */ /* 0x000fe20008000016 */
[----:B------:R-:W-:Y:S01]  /*2a00*/  UMOV UR14, UR44 ;  /* 0x0000002c000e7c82 */ /* 0x000fe20008000000 */
[----:B------:R-:W-:Y:S01]  /*2a10*/  UMOV UR15, UR45 ;  /* 0x0000002d000f7c82 */ /* 0x000fe20008000000 */
[----:B------:R-:W1:Y:S01]  /*2a20*/  LDCU.128 UR44, c[0x3][0x8b0] ;  /* 0x00c11600ff2c77ac */ /* 0x000e620008000c00 */
[----:B------:R-:W-:Y:S01]  /*2a30*/  DFMA R98, R70, UR58, R98 ;  /* 0x0000003a46627c2b */ /* 0x000fe20008000062 */
[----:B0-----:R-:W-:Y:S01]  /*2a40*/  UMOV UR20, UR4 ;  /* 0x0000000400147c82 */ /* 0x001fe20008000000 */
[----:B------:R-:W-:Y:S01]  /*2a50*/  UMOV UR21, UR5 ;  /* 0x0000000500157c82 */ /* 0x000fe20008000000 */
[----:B------:R-:W-:Y:S01]  /*2a60*/  DFMA R92, R50, UR62, R92 ;  /* 0x0000003e325c7c2b */ /* 0x000fe2000800005c */
[----:B------:R-:W-:Y:S01]  /*2a70*/  R2UR UR4, R116 ;  /* 0x00000000740472ca */ /* 0x000fe200000e0000 */
[----:B------:R-:W-:Y:S01]  /*2a80*/  DFMA R96, R62, UR20, R96 ;  /* 0x000000143e607c2b */ /* 0x000fe20008000060 */
[----:B------:R-:W-:-:S02]  /*2a90*/  R2UR UR5, R117 ;  /* 0x00000000750572ca */ /* 0x000fc400000e0000 */
[----:B------:R-:W-:Y:S02]  /*2aa0*/  MOV.SPILL R111, UR7 ;  /* 0x00000007006f7c02 */ /* 0x000fe40009000f00 */
[----:B------:R-:W-:-:S03]  /*2ab0*/  MOV.SPILL R118, UR6 ;  /* 0x0000000600767c02 */ /* 0x000fc60009000f00 */
[----:B------:R-:W-:Y:S02]  /*2ac0*/  DFMA R96, R60, UR6, R96 ;  /* 0x000000063c607c2b */ /* 0x000fe40008000060 */
[C---:B-1----:R-:W-:Y:S02]  /*2ad0*/  DFMA R22, R68.reuse, UR44, R22 ;  /* 0x0000002c44167c2b */ /* 0x042fe40008000016 */
[----:B------:R-:W-:Y:S01]  /*2ae0*/  DFMA R92, R68, UR68, R92 ;  /* 0x00000044445c7c2b */ /* 0x000fe2000800005c */
[----:B------:R-:W-:Y:S02]  /*2af0*/  MOV.SPILL R116, UR4 ;  /* 0x0000000400747c02 */ /* 0x000fe40009000f00 */
[----:B------:R-:W-:Y:S01]  /*2b00*/  MOV.SPILL R117, UR5 ;  /* 0x0000000500757c02 */ /* 0x000fe20009000f00 */
[----:B--2---:R-:W-:Y:S01]  /*2b10*/  DFMA R96, R66, UR48, R96 ;  /* 0x0000003042607c2b */ /* 0x004fe20008000060 */
[----:B------:R-:W0:Y:S01]  /*2b20*/  LDCU.128 UR4, c[0x3][0x810] ;  /* 0x00c10200ff0477ac */ /* 0x000e220008000c00 */
[----:B------:R-:W-:-:S06]  /*2b30*/  DFMA R22, R48, UR46, R22 ;  /* 0x0000002e30167c2b */ /* 0x000fcc0008000016 */
[----:B------:R-:W-:-:S08]  /*2b40*/  DFMA R96, R70, UR50, R96 ;  /* 0x0000003246607c2b */ /* 0x000fd00008000060 */
[C-C-:B------:R-:W-:Y:S02]  /*2b50*/  DADD R24, R22.reuse, -R96.reuse ;  /* 0x0000000016187229 */ /* 0x140fe40000000860 */
[----:B------:R-:W-:Y:S02]  /*2b60*/  DADD R96, R22, R96 ;  /* 0x0000000016607229 */ /* 0x000fe40000000060 */
[C-C-:B------:R-:W-:Y:S02]  /*2b70*/  DADD R22, R100.reuse, -R98.reuse ;  /* 0x0000000064167229 */ /* 0x140fe40000000862 */
[----:B------:R-:W-:Y:S01]  /*2b80*/  DADD R98, R100, R98 ;  /* 0x0000000064627229 */ /* 0x000fe20000000062 */
[----:B------:R-:W2:Y:S01]  /*2b90*/  LDG.E.64.CONSTANT R100, desc[UR76][R54.64+-0x18] ;  /* 0xffffe84c36647981 */ /* 0x000ea2000c1e9b00 */
[----:B------:R-:W-:Y:S01]  /*2ba0*/  BSSY.RECONVERGENT B0, `(.L_x_206) ;  /* 0x0000187000007945 */ /* 0x000fe20003800200 */
[----:B------:R-:W-:Y:S06]  /*2bb0*/  BAR.SYNC.DEFER_BLOCKING 0x0 ;  /* 0x0000000000007b1d */ /* 0x000fec0000010000 */
[----:B--2---:R-:W-:Y:S01]  /*2bc0*/  DMUL R24, R100, R24 ;  /* 0x0000001864187228 */ /* 0x004fe20000000000 */
[----:B------:R-:W2:Y:S02]  /*2bd0*/  LDG.E.64.CONSTANT R100, desc[UR76][R54.64+-0x20] ;  /* 0xffffe04c36647981 */ /* 0x000ea4000c1e9b00 */
[----:B--2---:R-:W-:-:S02]  /*2be0*/  DMUL R22, R100, R22 ;  /* 0x0000001664167228 */ /* 0x004fc40000000000 */
[----:B------:R-:W2:Y:S01]  /*2bf0*/  LDG.E.64.CONSTANT R100, desc[UR76][R54.64+-0x40] ;  /* 0xffffc04c36647981 */ /* 0x000ea2000c1e9b00 */
[----:B------:R-:W-:-:S08]  /*2c00*/  DMUL R98, R102, R98 ;  /* 0x0000006266627228 */ /* 0x000fd00000000000 */
[----:B------:R-:W-:Y:S02]  /*2c10*/  DADD R52, R22, R98 ;  /* 0x0000000016347229 */ /* 0x000fe40000000062 */
[----:B------:R-:W-:Y:S02]  /*2c20*/  DFMA R92, R48, UR70, R92 ;  /* 0x00000046305c7c2b */ /* 0x000fe4000800005c */
[----:B--2---:R-:W-:-:S08]  /*2c30*/  DMUL R96, R100, R96 ;  /* 0x0000006064607228 */ /* 0x004fd00000000000 */
[----:B------:R-:W-:-:S08]  /*2c40*/  DADD R100, R24, R96 ;  /* 0x0000000018647229 */ /* 0x000fd00000000060 */
[----:B------:R-:W-:-:S08]  /*2c50*/  DFMA R90, R100, UR30, R90 ;  /* 0x0000001e645a7c2b */ /* 0x000fd0000800005a */
[----:B------:R-:W-:Y:S01]  /*2c60*/  DFMA R90, R52, UR66, R90 ;  /* 0x00000042345a7c2b */ /* 0x000fe2000800005a */
[----:B------:R-:W1:Y:S02]  /*2c70*/  LDCU.128 UR64, c[0x3][0xb00] ;  /* 0x00c16000ff4077ac */ /* 0x000e640008000c00 */
[----:B-1----:R-:W-:Y:S02]  /*2c80*/  DFMA R94, R62, UR64, R94 ;  /* 0x000000403e5e7c2b */ /* 0x002fe4000800005e */
[----:B------:R-:W-:-:S06]  /*2c90*/  DADD R62, -R44, R42 ;  /* 0x000000002c3e7229 */ /* 0x000fcc000000012a */
[----:B------:R-:W-:Y:S02]  /*2ca0*/  DFMA R94, R60, UR66, R94 ;  /* 0x000000423c5e7c2b */ /* 0x000fe4000800005e */
[----:B------:R-:W-:-:S06]  /*2cb0*/  DFMA R50, R62, UR10, RZ ;  /* 0x0000000a3e327c2b */ /* 0x000fcc00080000ff */
[----:B------:R-:W-:Y:S02]  /*2cc0*/  DFMA R94, R66, UR72, R94 ;  /* 0x00000048425e7c2b */ /* 0x000fe4000800005e */
[----:B------:R-:W-:-:S06]  /*2cd0*/  DADD R60, -R36, R34 ;  /* 0x00000000243c7229 */ /* 0x000fcc0000000122 */
[----:B------:R-:W-:Y:S02]  /*2ce0*/  DFMA R94, R70, UR74, R94 ;  /* 0x0000004a465e7c2b */ /* 0x000fe4000800005e */
[----:B------:R-:W-:Y:S01]  /*2cf0*/  DFMA R50, R60, UR18, R50 ;  /* 0x000000123c327c2b */ /* 0x000fe20008000032 */
[----:B------:R-:W-:Y:S01]  /*2d00*/  R2UR UR18, R64 ;  /* 0x00000000401272ca */ /* 0x000fe200000e0000 */
[----:B------:R-:W2:Y:S01]  /*2d10*/  LDG.E.64.CONSTANT R70, desc[UR76][R54.64+-0x28] ;  /* 0xffffd84c36467981 */ /* 0x000ea2000c1e9b00 */
[----:B------:R-:W-:-:S03]  /*2d20*/  R2UR UR19, R65 ;  /* 0x00000000411372ca */ /* 0x000fc600000e0000 */
[C-C-:B------:R-:W-:Y:S02]  /*2d30*/  DADD R64, R92.reuse, -R94.reuse ;  /* 0x000000005c407229 */ /* 0x140fe4000000085e */
[----:B------:R-:W-:Y:S01]  /*2d40*/  DADD R92, R92, R94 ;  /* 0x000000005c5c7229 */ /* 0x000fe2000000005e */
[----:B------:R-:W3:Y:S01]  /*2d50*/  LDG.E.64.CONSTANT R94, desc[UR76][R54.64+-0x30] ;  /* 0xffffd04c365e7981 */ /* 0x000ee2000c1e9b00 */
[----:B------:R-:W-:Y:S02]  /*2d60*/  DADD R68, -R32, R30 ;  /* 0x0000000020447229 */ /* 0x000fe4000000011e */
[----:B------:R-:W-:-:S06]  /*2d70*/  DADD R66, -R24, R96 ;  /* 0x0000000018427229 */ /* 0x000fcc0000000160 */
[----:B------:R-:W-:Y:S02]  /*2d80*/  DFMA R50, R68, UR26, R50 ;  /* 0x0000001a44327c2b */ /* 0x000fe40008000032 */
[----:B------:R-:W-:Y:S01]  /*2d90*/  DADD R48, -R22, R98 ;  /* 0x0000000016307229 */ /* 0x000fe20000000162 */
[----:B0-----:R-:W-:-:S05]  /*2da0*/  UMOV UR12, UR4 ;  /* 0x00000004000c7c82 */ /* 0x001fca0008000000 */
[----:B------:R-:W-:Y:S01]  /*2db0*/  DFMA R50, R66, UR34, R50 ;  /* 0x0000002242327c2b */ /* 0x000fe20008000032 */
[----:B------:R-:W-:Y:S01]  /*2dc0*/  UMOV UR13, UR5 ;  /* 0x00000005000d7c82 */ /* 0x000fe20008000000 */
[----:B------:R-:W-:Y:S02]  /*2dd0*/  R2UR UR10, R58 ;  /* 0x000000003a0a72ca */ /* 0x000fe400000e0000 */
[----:B------:R-:W-:Y:S01]  /*2de0*/  R2UR UR11, R59 ;  /* 0x000000003b0b72ca */ /* 0x000fe200000e0000 */
[----:B------:R-:W-:-:S03]  /*2df0*/  DFMA R58, R84, UR12, RZ ;  /* 0x0000000c543a7c2b */ /* 0x000fc600080000ff */
[----:B------:R-:W-:Y:S01]  /*2e00*/  DFMA R50, R48, UR14, R50 ;  /* 0x0000000e30327c2b */ /* 0x000fe20008000032 */
[----:B------:R-:W0:Y:S01]  /*2e10*/  LDCU.128 UR12, c[0x3][0xa10] ;  /* 0x00c14200ff0c77ac */ /* 0x000e220008000c00 */
[----:B------:R-:W-:Y:S02]  /*2e20*/  R2UR UR30, R56 ;  /* 0x00000000381e72ca */ /* 0x000fe400000e0000 */
[----:B------:R-:W-:Y:S02]  /*2e30*/  R2UR UR31, R57 ;  /* 0x00000000391f72ca */ /* 0x000fe400000e0000 */
[----:B------:R-:W-:Y:S02]  /*2e40*/  R2UR.FILL UR5, R117 ;  /* 0x00000000750572ca */ /* 0x000fe400004e0000 */
[----:B------:R-:W-:-:S13]  /*2e50*/  R2UR.FILL UR4, R116 ;  /* 0x00000000740472ca */ /* 0x000fda00004e0000 */
[----:B------:R-:W-:-:S08]  /*2e60*/  DFMA R58, R86, UR4, R58 ;  /* 0x00000004563a7c2b */ /* 0x000fd0000800003a */
[----:B------:R-:W-:Y:S01]  /*2e70*/  DFMA R58, R88, UR24, R58 ;  /* 0x00000018583a7c2b */ /* 0x000fe2000800003a */
[----:B------:R-:W-:Y:S01]  /*2e80*/  UMOV UR34, UR6 ;  /* 0x0000000600227c82 */ /* 0x000fe20008000000 */
[----:B------:R-:W-:Y:S01]  /*2e90*/  UMOV UR35, UR7 ;  /* 0x0000000700237c82 */ /* 0x000fe20008000000 */
[----:B0-----:R-:W-:Y:S01]  /*2ea0*/  UMOV UR26, UR14 ;  /* 0x0000000e001a7c82 */ /* 0x001fe20008000000 */
[----:B------:R-:W-:Y:S01]  /*2eb0*/  UMOV UR27, UR15 ;  /* 0x0000000f001b7c82 */ /* 0x000fe20008000000 */
[----:B------:R-:W-:-:S03]  /*2ec0*/  R2UR.FILL UR25, R21 ;  /* 0x00000000151972ca */ /* 0x000fc600004e0000 */
[----:B------:R-:W-:Y:S01]  /*2ed0*/  DFMA R58, R100, UR16, R58 ;  /* 0x00000010643a7c2b */ /* 0x000fe2000800003a */
[----:B------:R-:W-:Y:S01]  /*2ee0*/  R2UR.FILL UR16, R20 ;  /* 0x00000000141072ca */ /* 0x000fe200004e0000 */
[----:B------:R-:W-:Y:S01]  /*2ef0*/  DFMA R20, R62, UR26, RZ ;  /* 0x0000001a3e147c2b */ /* 0x000fe200080000ff */
[----:B------:R-:W-:Y:S02]  /*2f00*/  R2UR.FILL UR7, R111 ;  /* 0x000000006f0772ca */ /* 0x000fe400004e0000 */
[----:B------:R-:W-:Y:S02]  /*2f10*/  R2UR.FILL UR6, R118 ;  /* 0x00000000760672ca */ /* 0x000fe400004e0000 */
[----:B------:R-:W-:-:S03]  /*2f20*/  R2UR.FILL UR15, R15 ;  /* 0x000000000f0f72ca */ /* 0x000fc600004e0000 */
[----:B------:R-:W-:Y:S01]  /*2f30*/  DFMA R20, R60, UR10, R20 ;  /* 0x0000000a3c147c2b */ /* 0x000fe20008000014 */
[----:B------:R-:W-:Y:S01]  /*2f40*/  R2UR.FILL UR14, R115 ;  /* 0x00000000730e72ca */ /* 0x000fe200004e0000 */
[----:B------:R-:W-:Y:S01]  /*2f50*/  DFMA R58, R52, UR36, R58 ;  /* 0x00000024343a7c2b */ /* 0x000fe2000800003a */
[----:B------:R-:W-:Y:S02]  /*2f60*/  R2UR.FILL UR17, R17 ;  /* 0x00000000111172ca */ /* 0x000fe400004e0000 */
[----:B------:R-:W-:Y:S02]  /*2f70*/  R2UR.FILL UR5, R107 ;  /* 0x000000006b0572ca */ /* 0x000fe400004e0000 */
[----:B------:R-:W-:Y:S02]  /*2f80*/  R2UR.FILL UR4, R110 ;  /* 0x000000006e0472ca */ /* 0x000fe400004e0000 */
[----:B------:R-:W-:Y:S02]  /*2f90*/  R2UR.FILL UR24, R106 ;  /* 0x000000006a1872ca */ /* 0x000fe400004e0000 */
[----:B------:R-:W-:-:S02]  /*2fa0*/  R2UR UR10, R82 ;  /* 0x00000000520a72ca */ /* 0x000fc400000e0000 */
[----:B------:R-:W-:Y:S01]  /*2fb0*/  R2UR UR11, R83 ;  /* 0x00000000530b72ca */ /* 0x000fe200000e0000 */
[----:B--2---:R-:W-:Y:S02]  /*2fc0*/  DMUL R64, R70, R64 ;  /* 0x0000004046407228 */ /* 0x004fe40000000000 */
[----:B---3--:R-:W-:-:S08]  /*2fd0*/  DMUL R92, R94, R92 ;  /* 0x0000005c5e5c7228 */ /* 0x008fd00000000000 */
[----:B------:R-:W-:-:S08]  /*2fe0*/  DADD R56, -R64, R92 ;  /* 0x0000000040387229 */ /* 0x000fd0000000015c */
[----:B------:R-:W-:Y:S01]  /*2ff0*/  DFMA R50, R56, UR28, R50 ;  /* 0x0000001c38327c2b */ /* 0x000fe20008000032 */
[----:B------:R-:W-:Y:S01]  /*3000*/  UMOV UR28, UR12 ;  /* 0x0000000c001c7c82 */ /* 0x000fe20008000000 */
[----:B------:R-:W-:Y:S02]  /*3010*/  UMOV UR29, UR13 ;  /* 0x0000000d001d7c82 */ /* 0x000fe40008000000 */
[----:B------:R-:W-:Y:S01]  /*3020*/  DFMA R54, R62, UR28, RZ ;  /* 0x0000001c3e367c2b */ /* 0x000fe200080000ff */
[----:B------:R-:W-:Y:S02]  /*3030*/  R2UR.FILL UR13, R114 ;  /* 0x00000000720d72ca */ /* 0x000fe400004e0000 */
[----:B------:R-:W-:-:S05]  /*3040*/  R2UR.FILL UR12, R113 ;  /* 0x00000000710c72ca */ /* 0x000fca00004e0000 */
[----:B------:R-:W-:Y:S02]  /*3050*/  DFMA R54, R60, UR8, R54 ;  /* 0x000000083c367c2b */ /* 0x000fe40008000036 */
[----:B------:R-:W-:-:S06]  /*3060*/  DADD R70, R64, R92 ;  /* 0x0000000040467229 */ /* 0x000fcc000000005c */
[----:B------:R-:W-:Y:S01]  /*3070*/  DFMA R54, R68, UR12, R54 ;  /* 0x0000000c44367c2b */ /* 0x000fe20008000036 */
[----:B------:R-:W-:Y:S01]  /*3080*/  R2UR.FILL UR13, R19 ;  /* 0x00000000130d72ca */ /* 0x000fe200004e0000 */
[----:B------:R-:W-:Y:S01]  /*3090*/  DFMA R90, R70, UR22, R90 ;  /* 0x00000016465a7c2b */ /* 0x000fe2000800005a */
[----:B------:R-:W-:-:S05]  /*30a0*/  R2UR UR22, R72 ;  /* 0x00000000481672ca */ /* 0x000fca00000e0000 */
[----:B------:R-:W-:Y:S01]  /*30b0*/  DFMA R54, R66, UR20, R54 ;  /* 0x0000001442367c2b */ /* 0x000fe20008000036 */
[----:B------:R-:W-:Y:S01]  /*30c0*/  R2UR.FILL UR20, R18 ;  /* 0x00000000121472ca */ /* 0x000fe200004e0000 */
[----:B------:R-:W-:Y:S01]  /*30d0*/  DFMA R18, R84, UR34, RZ ;  /* 0x0000002254127c2b */ /* 0x000fe200080000ff */
[----:B------:R-:W-:-:S07]  /*30e0*/  R2UR UR23, R73 ;  /* 0x00000000491772ca */ /* 0x000fce00000e0000 */
[----:B------:R-:W-:-:S06]  /*30f0*/  DFMA R18, R86, UR18, R18 ;  /* 0x0000001256127c2b */ /* 0x000fcc0008000012 */
[----:B------:R-:W-:Y:S02]  /*3100*/  DFMA R20, R68, UR22, R20 ;  /* 0x0000001644147c2b */ /* 0x000fe40008000014 */
[----:B------:R-:W-:Y:S02]  /*3110*/  DFMA R18, R88, UR30, R18 ;  /* 0x0000001e58127c2b */ /* 0x000fe40008000012 */
[----:B------:R-:W-:-:S04]  /*3120*/  DFMA R54, R48, UR40, R54 ;  /* 0x0000002830367c2b */ /* 0x000fc80008000036 */
[----:B------:R-:W-:Y:S01]  /*3130*/  DFMA R20, R66, UR6, R20 ;  /* 0x0000000642147c2b */ /* 0x000fe20008000014 */
[----:B------:R-:W0:Y:S01]  /*3140*/  LDCU.64 UR6, c[0x3][0x820] ;  /* 0x00c10400ff0677ac */ /* 0x000e220008000a00 */
[----:B------:R-:W-:Y:S02]  /*3150*/  DFMA R18, R100, UR14, R18 ;  /* 0x0000000e64127c2b */ /* 0x000fe40008000012 */
[----:B------:R-:W-:Y:S02]  /*3160*/  DFMA R58, R70, UR60, R58 ;  /* 0x0000003c463a7c2b */ /* 0x000fe4000800003a */
[----:B------:R-:W-:Y:S02]  /*3170*/  DFMA R54, R56, UR64, R54 ;  /* 0x0000004038367c2b */ /* 0x000fe40008000036 */
[----:B------:R-:W-:Y:S02]  /*3180*/  DFMA R20, R48, UR42, R20 ;  /* 0x0000002a30147c2b */ /* 0x000fe40008000014 */
[----:B------:R-:W-:Y:S01]  /*3190*/  DFMA R18, R52, UR38, R18 ;  /* 0x0000002634127c2b */ /* 0x000fe20008000012 */
[----:B------:R-:W-:Y:S01]  /*31a0*/  R2UR.FILL UR21, R16 ;  /* 0x00000000101572ca */ /* 0x000fe200004e0000 */
[----:B------:R-:W-:-:S02]  /*31b0*/  DADD R72, R90, -R50 ;  /* 0x000000005a487229 */ /* 0x000fc40000000832 */
[----:B------:R-:W-:Y:S02]  /*31c0*/  DADD R16, R58, -R54 ;  /* 0x000000003a107229 */ /* 0x000fe40000000836 */
[----:B------:R-:W-:Y:S02]  /*31d0*/  DFMA R20, R56, UR66, R20 ;  /* 0x0000004238147c2b */ /* 0x000fe40008000014 */
[----:B------:R-:W-:Y:S02]  /*31e0*/  DFMA R18, R70, UR62, R18 ;  /* 0x0000003e46127c2b */ /* 0x000fe40008000012 */
[----:B------:R-:W-:Y:S01]  /*31f0*/  DADD R50, R90, R50 ;  /* 0x000000005a327229 */ /* 0x000fe20000000032 */
[----:B------:R-:W-:Y:S01]  /*3200*/  R2UR.FILL UR12, R104 ;  /* 0x00000000680c72ca */ /* 0x000fe200004e0000 */
[----:B------:R1:W-:Y:S01]  /*3210*/  STS.64 [R2+0x48], R16 ;  /* 0x0000481002007388 */ /* 0x0003e20000000a00 */
[----:B------:R-:W-:-:S04]  /*3220*/  R2UR.FILL UR9, R105 ;  /* 0x00000000690972ca */ /* 0x000fc800004e0000 */
[----:B------:R2:W-:Y:S01]  /*3230*/  STS.64 [R2+0x8], R50 ;  /* 0x0000083202007388 */ /* 0x0005e20000000a00 */
[----:B------:R-:W-:Y:S01]  /*3240*/  R2UR.FILL UR8, R108 ;  /* 0x000000006c0872ca */ /* 0x000fe200004e0000 */
[C-C-:B-1----:R-:W-:Y:S02]  /*3250*/  DADD R16, R18.reuse, -R20.reuse ;  /* 0x0000000012107229 */ /* 0x142fe40000000814 */
[----:B------:R-:W-:Y:S02]  /*3260*/  DADD R18, R18, R20 ;  /* 0x0000000012127229 */ /* 0x000fe40000000014 */
[----:B0-----:R-:W-:Y:S02]  /*3270*/  DFMA R20, R84, UR6, RZ ;  /* 0x0000000654147c2b */ /* 0x001fe400080000ff */
[----:B--2---:R-:W-:-:S06]  /*3280*/  DFMA R50, R62, UR20, RZ ;  /* 0x000000143e327c2b */ /* 0x004fcc00080000ff */
[----:B------:R-:W-:Y:S02]  /*3290*/  DFMA R20, R86, UR16, R20 ;  /* 0x0000001056147c2b */ /* 0x000fe40008000014 */
[----:B------:R-:W-:-:S06]  /*32a0*/  DFMA R50, R60, UR12, R50 ;  /* 0x0000000c3c327c2b */ /* 0x000fcc0008000032 */
[----:B------:R-:W-:Y:S02]  /*32b0*/  DFMA R20, R88, UR8, R20 ;  /* 0x0000000858147c2b */ /* 0x000fe40008000014 */
[----:B------:R-:W-:Y:S01]  /*32c0*/  DFMA R50, R68, UR4, R50 ;  /* 0x0000000444327c2b */ /* 0x000fe20008000032 */
[----:B------:R-:W-:-:S05]  /*32d0*/  R2UR.FILL UR17, R10 ;  /* 0x000000000a1172ca */ /* 0x000fca00004e0000 */
[----:B------:R-:W-:Y:S02]  /*32e0*/  DFMA R20, R100, UR44, R20 ;  /* 0x0000002c64147c2b */ /* 0x000fe40008000014 */
[----:B------:R-:W-:Y:S01]  /*32f0*/  DFMA R50, R66, UR48, R50 ;  /* 0x0000003042327c2b */ /* 0x000fe20008000032 */
[----:B------:R-:W-:Y:S01]  /*3300*/  R2UR.FILL UR12, R11 ;  /* 0x000000000b0c72ca */ /* 0x000fe200004e0000 */
[----:B------:R-:W-:Y:S01]  /*3310*/  DFMA R10, R84, UR24, RZ ;  /* 0x00000018540a7c2b */ /* 0x000fe200080000ff */
[----:B------:R-:W-:Y:S02]  /*3320*/  R2UR.FILL UR9, R6 ;  /* 0x00000000060972ca */ /* 0x000fe400004e0000 */
[----:B------:R-:W-:Y:S02]  /*3330*/  R2UR.FILL UR8, R9 ;  /* 0x00000000090872ca */ /* 0x000fe400004e0000 */
[----:B------:R-:W-:Y:S02]  /*3340*/  R2UR.FILL UR5, R4 ;  /* 0x00000000040572ca */ /* 0x000fe400004e0000 */
[----:B------:R-:W-:Y:S01]  /*3350*/  R2UR.FILL UR4, R7 ;  /* 0x00000000070472ca */ /* 0x000fe200004e0000 */
[----:B------:R-:W-:Y:S01]  /*3360*/  DFMA R20, R52, UR52, R20 ;  /* 0x0000003434147c2b */ /* 0x000fe20008000014 */
[----:B------:R-:W-:Y:S01]  /*3370*/  R2UR.FILL UR25, R3 ;  /* 0x00000000031972ca */ /* 0x000fe200004e0000 */
[----:B------:R-:W-:Y:S01]  /*3380*/  DFMA R50, R48, UR56, R50 ;  /* 0x0000003830327c2b */ /* 0x000fe20008000032 */
[----:B------:R-:W0:Y:S01]  /*3390*/  S2R R3, SR_TID.X ;  /* 0x0000000000037919 */ /* 0x000e220000002100 */
[----:B------:R-:W-:-:S02]  /*33a0*/  R2UR UR18, R74 ;  /* 0x000000004a1272ca */ /* 0x000fc400000e0000 */
[----:B------:R-:W-:Y:S02]  /*33b0*/  R2UR UR19, R75 ;  /* 0x000000004b1372ca */ /* 0x000fe400000e0000 */
[----:B------:R-:W-:Y:S02]  /*33c0*/  R2UR UR30, R80 ;  /* 0x00000000501e72ca */ /* 0x000fe400000e0000 */
[----:B------:R-:W-:Y:S02]  /*33d0*/  R2UR UR31, R81 ;  /* 0x00000000511f72ca */ /* 0x000fe400000e0000 */
[----:B------:R-:W-:Y:S02]  /*33e0*/  R2UR.FILL UR16, R13 ;  /* 0x000000000d1072ca */ /* 0x000fe400004e0000 */
[----:B------:R-:W-:Y:S01]  /*33f0*/  R2UR.FILL UR13, R8 ;  /* 0x00000000080d72ca */ /* 0x000fe200004e0000 */
[----:B------:R-:W-:Y:S01]  /*3400*/  DFMA R20, R70, UR68, R20 ;  /* 0x0000004446147c2b */ /* 0x000fe20008000014 */
[----:B------:R-:W-:Y:S01]  /*3410*/  R2UR.FILL UR24, R5 ;  /* 0x00000000051872ca */ /* 0x000fe200004e0000 */
[----:B------:R-:W-:-:S02]  /*3420*/  DFMA R50, R56, UR72, R50 ;  /* 0x0000004838327c2b */ /* 0x000fc40008000032 */
[----:B------:R-:W-:Y:S01]  /*3430*/  DFMA R4, R62, UR10, RZ ;  /* 0x0000000a3e047c2b */ /* 0x000fe200080000ff */
[----:B------:R-:W-:Y:S01]  /*3440*/  R2UR UR22, R78 ;  /* 0x000000004e1672ca */ /* 0x000fe200000e0000 */
[----:B------:R-:W-:Y:S01]  /*3450*/  DFMA R84, R84, UR4, RZ ;  /* 0x0000000454547c2b */ /* 0x000fe200080000ff */
[----:B------:R-:W-:Y:S01]  /*3460*/  R2UR UR23, R79 ;  /* 0x000000004f1772ca */ /* 0x000fe200000e0000 */
[----:B------:R-:W-:Y:S01]  /*3470*/  DFMA R62, R62, UR8, RZ ;  /* 0x000000083e3e7c2b */ /* 0x000fe200080000ff */
[----:B------:R-:W-:Y:S02]  /*3480*/  R2UR UR14, R76 ;  /* 0x000000004c0e72ca */ /* 0x000fe400000e0000 */
[----:B------:R-:W-:Y:S02]  /*3490*/  R2UR UR15, R77 ;  /* 0x000000004d0f72ca */ /* 0x000fe400000e0000 */
[----:B------:R-:W-:Y:S02]  /*34a0*/  R2UR.FILL UR21, R12 ;  /* 0x000000000c1572ca */ /* 0x000fe400004e0000 */
[----:B------:R-:W-:Y:S01]  /*34b0*/  R2UR.FILL UR20, R14 ;  /* 0x000000000e1472ca */ /* 0x000fe200004e0000 */
[----:B------:R-:W-:-:S02]  /*34c0*/  DADD R8, R20, -R50 ;  /* 0x0000000014087229 */ /* 0x000fc40000000832 */
[----:B------:R-:W-:Y:S02]  /*34d0*/  DFMA R10, R86, UR18, R10 ;  /* 0x00000012560a7c2b */ /* 0x000fe4000800000a */
[----:B------:R-:W-:Y:S02]  /*34e0*/  DFMA R4, R60, UR30, R4 ;  /* 0x0000001e3c047c2b */ /* 0x000fe40008000004 */
[----:B------:R-:W-:Y:S02]  /*34f0*/  DFMA R84, R86, UR12, R84 ;  /* 0x0000000c56547c2b */ /* 0x000fe40008000054 */
[----:B------:R-:W-:Y:S01]  /*3500*/  DFMA R62, R60, UR16, R62 ;  /* 0x000000103c3e7c2b */ /* 0x000fe2000800003e */
[----:B------:R-:W-:Y:S02]  /*3510*/  R2UR.FILL UR29, R109 ;  /* 0x000000006d1d72ca */ /* 0x000fe400004e0000 */
[----:B------:R-:W-:Y:S01]  /*3520*/  R2UR.FILL UR28, R112 ;  /* 0x00000000701c72ca */ /* 0x000fe200004e0000 */
[----:B------:R1:W-:Y:S01]  /*3530*/  STS.64 [R2+0x38], R8 ;  /* 0x0000380802007388 */ /* 0x0003e20000000a00 */
[----:B------:R-:W-:-:S02]  /*3540*/  DFMA R10, R88, UR22, R10 ;  /* 0x00000016580a7c2b */ /* 0x000fc4000800000a */
[----:B------:R-:W-:Y:S02]  /*3550*/  DFMA R84, R88, UR20, R84 ;  /* 0x0000001458547c2b */ /* 0x000fe40008000054 */
[C---:B------:R-:W-:Y:S02]  /*3560*/  DFMA R62, R68.reuse, UR24, R62 ;  /* 0x00000018443e7c2b */ /* 0x040fe4000800003e */
[----:B-1----:R-:W-:Y:S02]  /*3570*/  DFMA R8, R68, UR14, R4 ;  /* 0x0000000e44087c2b */ /* 0x002fe40008000004 */
[C---:B------:R-:W-:Y:S01]  /*3580*/  DFMA R10, R100.reuse, UR46, R10 ;  /* 0x0000002e640a7c2b */ /* 0x040fe2000800000a */
[----:B0-----:R-:W-:Y:S02]  /*3590*/  LOP3.LUT R4, R3, 0xffff, RZ, 0xc0, !PT ;  /* 0x0000ffff03047812 */ /* 0x001fe400078ec0ff */
[----:B------:R-:W-:Y:S02]  /*35a0*/  DFMA R84, R100, UR28, R84 ;  /* 0x0000001c64547c2b */ /* 0x000fe40008000054 */
[----:B------:R-:W-:-:S02]  /*35b0*/  DFMA R62, R66, UR32, R62 ;  /* 0x00000020423e7c2b */ /* 0x000fc4000800003e */
[----:B------:R-:W-:Y:S01]  /*35c0*/  DFMA R8, R66, UR50, R8 ;  /* 0x0000003242087c2b */ /* 0x000fe20008000008 */
[----:B------:R-:W-:Y:S01]  /*35d0*/  IMAD R5, R4, 0xaaab, RZ ;  /* 0x0000aaab04057824 */ /* 0x000fe200078e02ff */
[C---:B------:R-:W-:Y:S02]  /*35e0*/  DFMA R10, R52.reuse, UR54, R10 ;  /* 0x00000036340a7c2b */ /* 0x040fe4000800000a */
[----:B------:R-:W-:Y:S02]  /*35f0*/  DFMA R84, R52, R40, R84 ;  /* 0x000000283454722b */ /* 0x000fe40000000054 */
[----:B------:R-:W-:Y:S02]  /*3600*/  SHF.R.U32.HI R5, RZ, 0x13, R5 ;  /* 0x00000013ff057819 */ /* 0x000fe40000011605 */
[C---:B------:R-:W-:Y:S02]  /*3610*/  DFMA R8, R48.reuse, UR58, R8 ;  /* 0x0000003a30087c2b */ /* 0x040fe40008000008 */
[----:B------:R-:W-:Y:S01]  /*3620*/  DFMA R62, R48, R38, R62 ;  /* 0x00000026303e722b */ /* 0x000fe2000000003e */
[----:B------:R-:W-:Y:S01]  /*3630*/  PRMT R5, R5, 0x9910, RZ ;  /* 0x0000991005057816 */ /* 0x000fe200000000ff */
[----:B------:R-:W-:-:S02]  /*3640*/  DFMA R10, R70, UR70, R10 ;  /* 0x00000046460a7c2b */ /* 0x000fc4000800000a */
[----:B------:R-:W-:Y:S02]  /*3650*/  DFMA R84, R70, R28, R84 ;  /* 0x0000001c4654722b */ /* 0x000fe40000000054 */
[C---:B------:R-:W-:Y:S01]  /*3660*/  DFMA R8, R56.reuse, UR74, R8 ;  /* 0x0000004a38087c2b */ /* 0x040fe20008000008 */
[----:B------:R-:W-:Y:S01]  /*3670*/  IMAD R5, R5, 0xc, RZ ;  /* 0x0000000c05057824 */ /* 0x000fe200078e02ff */
[----:B------:R-:W-:-:S03]  /*3680*/  DFMA R62, R56, R26, R62 ;  /* 0x0000001a383e722b */ /* 0x000fc6000000003e */
[----:B------:R-:W-:-:S03]  /*3690*/  IMAD.MOV R5, RZ, RZ, -R5 ;  /* 0x000000ffff057224 */ /* 0x000fc600078e0a05 */
[C-C-:B------:R-:W-:Y:S02]  /*36a0*/  DADD R12, R10.reuse, -R8.reuse ;  /* 0x000000000a0c7229 */ /* 0x140fe40000000808 */
[----:B------:R-:W-:Y:S02]  /*36b0*/  DADD R10, R10, R8 ;  /* 0x000000000a0a7229 */ /* 0x000fe40000000008 */
[----:B------:R-:W-:Y:S01]  /*36c0*/  DADD R8, R84, -R62 ;  /* 0x0000000054087229 */ /* 0x000fe2000000083e */
[----:B------:R-:W-:Y:S01]  /*36d0*/  PRMT R14, R5, 0x7710, RZ ;  /* 0x00007710050e7816 */ /* 0x000fe200000000ff */
[----:B------:R-:W-:Y:S02]  /*36e0*/  DADD R54, R58, R54 ;  /* 0x000000003a367229 */ /* 0x000fe40000000036 */
[----:B------:R-:W-:Y:S02]  /*36f0*/  DADD R6, R20, R50 ;  /* 0x0000000014067229 */ /* 0x000fe40000000032 */
[----:B------:R-:W-:Y:S01]  /*3700*/  DADD R62, R84, R62 ;  /* 0x00000000543e7229 */ /* 0x000fe2000000003e */
[----:B------:R-:W-:Y:S01]  /*3710*/  IMAD.IADD R5, R14, 0x1, R3 ;  /* 0x000000010e057824 */ /* 0x000fe200078e0203 */
        /* <DEDUP_REMOVED lines=9> */
[----:B------:R-:W-:Y:S01]  /*37b0*/  LOP3.LUT R5, R5, 0xffff, RZ, 0xc0, !PT ;  /* 0x0000ffff05057812 */ /* 0x000fe200078ec0ff */
[----:B------:R-:W-:Y:S06]  /*37c0*/  BAR.SYNC.DEFER_BLOCKING 0x0 ;  /* 0x0000000000007b1d */ /* 0x000fec0000010000 */
[----:B------:R-:W-:Y:S05]  /*37d0*/  @P2 BRA `(.L_x_207) ;  /* 0x0000000c000c2947 */ /* 0x000fea0003800000 */
[----:B0-----:R-:W-:Y:S01]  /*37e0*/  IMAD R2, R5, -0x58, R2 ;  /* 0xffffffa805027824 */ /* 0x001fe200078e0202 */
[----:B------:R-:W0:Y:S04]  /*37f0*/  LDCU.64 UR6, c[0x3][0x810] ;  /* 0x00c10200ff0677ac */ /* 0x000e280008000a00 */
[----:B------:R-:W-:Y:S01]  /*3800*/  LDS.64 R14, [R2] ;  /* 0x00000000020e7984 */ /* 0x000fe20000000a00 */
[----:B------:R-:W1:Y:S03]  /*3810*/  LDCU.64 UR10, c[0x3][0xa10] ;  /* 0x00c14200ff0a77ac */ /* 0x000e660008000a00 */
[----:B------:R-:W2:Y:S01]  /*3820*/  LDS.64 R6, [R2+0x420] ;  /* 0x0004200002067984 */ /* 0x000ea20000000a00 */
[----:B------:R-:W3:Y:S03]  /*3830*/  LDCU.64 UR14, c[0x3][0x840] ;  /* 0x00c10800ff0e77ac */ /* 0x000ee60008000a00 */
[----:B------:R-:W-:Y:S01]  /*3840*/  LDS.64 R18, [R2+0x60] ;  /* 0x0000600002127984 */ /* 0x000fe20000000a00 */
[----:B------:R-:W4:Y:S03]  /*3850*/  LDCU.64 UR18, c[0x3][0xa40] ;  /* 0x00c14800ff1277ac */ /* 0x000f260008000a00 */
[----:B------:R-:W5:Y:S01]  /*3860*/  LDS.64 R8, [R2+0x3c0] ;  /* 0x0003c00002087984 */ /* 0x000f620000000a00 */
[----:B------:R-:W4:Y:S03]  /*3870*/  LDCU.64 UR22, c[0x3][0x870] ;  /* 0x00c10e00ff1677ac */ /* 0x000f260008000a00 */
[----:B------:R-:W-:Y:S01]  /*3880*/  LDS.64 R26, [R2+0xc0] ;  /* 0x0000c000021a7984 */ /* 0x000fe20000000a00 */
[----:B------:R-:W4:Y:S03]  /*3890*/  LDCU.64 UR26, c[0x3][0xa70] ;  /* 0x00c14e00ff1a77ac */ /* 0x000f260008000a00 */
[----:B------:R-:W3:Y:S01]  /*38a0*/  LDS.64 R10, [R2+0x360] ;  /* 0x00036000020a7984 */ /* 0x000ee20000000a00 */
[----:B------:R-:W4:Y:S03]  /*38b0*/  LDCU.64 UR30, c[0x3][0x8b0] ;  /* 0x00c11600ff1e77ac */ /* 0x000f260008000a00 */
[----:B------:R-:W-:Y:S01]  /*38c0*/  LDS.64 R38, [R2+0x120] ;  /* 0x0001200002267984 */ /* 0x000fe20000000a00 */
[----:B------:R-:W4:Y:S03]  /*38d0*/  LDCU.64 UR34, c[0x3][0x8f0] ;  /* 0x00c11e00ff2277ac */ /* 0x000f260008000a00 */
[----:B------:R-:W4:Y:S01]  /*38e0*/  LDS.64 R40, [R2+0x300] ;  /* 0x0003000002287984 */ /* 0x000f220000000a00 */
[----:B------:R-:W4:Y:S03]  /*38f0*/  LDCU.64 UR36, c[0x3][0xaf0] ;  /* 0x00c15e00ff2477ac */ /* 0x000f260008000a00 */
[----:B------:R-:W-:Y:S04]  /*3900*/  LDS.64 R50, [R2+0x180] ;  /* 0x0001800002327984 */ /* 0x000fe80000000a00 */
[----:B------:R-:W4:Y:S04]  /*3910*/  LDS.64 R46, [R2+0x2a0] ;  /* 0x0002a000022e7984 */ /* 0x000f280000000a00 */
[----:B------:R-:W-:Y:S04]  /*3920*/  LDS.64 R52, [R2+0x1e0] ;  /* 0x0001e00002347984 */ /* 0x000fe80000000a00 */
[----:B------:R-:W4:Y:S01]  /*3930*/  LDS.64 R54, [R2+0x240] ;  /* 0x0002400002367984 */ /* 0x000f220000000a00 */
[----:B--2---:R-:W-:-:S02]  /*3940*/  DADD R16, R14, R6 ;  /* 0x000000000e107229 */ /* 0x004fc40000000006 */
[----:B------:R-:W-:Y:S02]  /*3950*/  DADD R14, R14, -R6 ;  /* 0x000000000e0e7229 */ /* 0x000fe40000000806 */
[C-C-:B-----5:R-:W-:Y:S02]  /*3960*/  DADD R20, R18.reuse, R8.reuse ;  /* 0x0000000012147229 */ /* 0x160fe40000000008 */
[----:B------:R-:W-:Y:S02]  /*3970*/  DADD R18, R18, -R8 ;  /* 0x0000000012127229 */ /* 0x000fe40000000808 */
[----:B0-----:R-:W-:Y:S01]  /*3980*/  DFMA R6, R16, UR6, RZ ;  /* 0x0000000610067c2b */ /* 0x001fe200080000ff */
[----:B------:R-:W0:Y:S01]  /*3990*/  LDCU.64 UR6, c[0x3][0x8a0] ;  /* 0x00c11400ff0677ac */ /* 0x000e220008000a00 */
[----:B-1----:R-:W-:Y:S02]  /*39a0*/  DFMA R8, R14, UR10, RZ ;  /* 0x0000000a0e087c2b */ /* 0x002fe400080000ff */
[C-C-:B---3--:R-:W-:Y:S01]  /*39b0*/  DADD R12, R26.reuse, R10.reuse ;  /* 0x000000001a0c7229 */ /* 0x148fe2000000000a */
[----:B------:R-:W1:Y:S01]  /*39c0*/  LDCU.64 UR10, c[0x3][0xaa0] ;  /* 0x00c15400ff0a77ac */ /* 0x000e620008000a00 */
[----:B------:R-:W-:-:S02]  /*39d0*/  DADD R26, R26, -R10 ;  /* 0x000000001a1a7229 */ /* 0x000fc4000000080a */
[----:B------:R-:W-:Y:S01]  /*39e0*/  DFMA R6, R20, UR14, R6 ;  /* 0x0000000e14067c2b */ /* 0x000fe20008000006 */
[----:B------:R-:W2:Y:S01]  /*39f0*/  LDCU.64 UR14, c[0x3][0x8d0] ;  /* 0x00c11a00ff0e77ac */ /* 0x000ea20008000a00 */
[----:B----4-:R-:W-:Y:S02]  /*3a00*/  DFMA R8, R18, UR18, R8 ;  /* 0x0000001212087c2b */ /* 0x010fe40008000008 */
[C-C-:B------:R-:W-:Y:S01]  /*3a10*/  DADD R28, R38.reuse, R40.reuse ;  /* 0x00000000261c7229 */ /* 0x140fe20000000028 */
[----:B------:R-:W3:Y:S01]  /*3a20*/  LDCU.64 UR18, c[0x3][0xad0] ;  /* 0x00c15a00ff1277ac */ /* 0x000ee20008000a00 */
[----:B------:R-:W-:Y:S02]  /*3a30*/  DADD R38, R38, -R40 ;  /* 0x0000000026267229 */ /* 0x000fe40000000828 */
[----:B------:R-:W-:Y:S01]  /*3a40*/  DFMA R6, R12, UR22, R6 ;  /* 0x000000160c067c2b */ /* 0x000fe20008000006 */
[----:B------:R-:W4:Y:S01]  /*3a50*/  LDCU.64 UR22, c[0x3][0x900] ;  /* 0x00c12000ff1677ac */ /* 0x000f220008000a00 */
[----:B------:R-:W-:-:S02]  /*3a60*/  DFMA R8, R26, UR26, R8 ;  /* 0x0000001a1a087c2b */ /* 0x000fc40008000008 */
[C-C-:B------:R-:W-:Y:S01]  /*3a70*/  DADD R48, R50.reuse, R46.reuse ;  /* 0x0000000032307229 */ /* 0x140fe2000000002e */
[----:B------:R-:W5:Y:S01]  /*3a80*/  LDCU.64 UR26, c[0x3][0xb00] ;  /* 0x00c16000ff1a77ac */ /* 0x000f620008000a00 */
[----:B------:R-:W-:Y:S02]  /*3a90*/  DADD R50, R50, -R46 ;  /* 0x0000000032327229 */ /* 0x000fe4000000082e */
[----:B0-----:R-:W-:Y:S01]  /*3aa0*/  DFMA R6, R28, UR6, R6 ;  /* 0x000000061c067c2b */ /* 0x001fe20008000006 */
[----:B------:R-:W0:Y:S01]  /*3ab0*/  LDCU.64 UR6, c[0x3][0x818] ;  /* 0x00c10300ff0677ac */ /* 0x000e220008000a00 */
[----:B-1----:R-:W-:Y:S02]  /*3ac0*/  DFMA R8, R38, UR10, R8 ;  /* 0x0000000a26087c2b */ /* 0x002fe40008000008 */
[C-C-:B------:R-:W-:Y:S01]  /*3ad0*/  DADD R10, R52.reuse, R54.reuse ;  /* 0x00000000340a7229 */ /* 0x140fe20000000036 */
[----:B------:R-:W1:Y:S01]  /*3ae0*/  LDCU.64 UR10, c[0x3][0xa18] ;  /* 0x00c14300ff0a77ac */ /* 0x000e620008000a00 */
[----:B------:R-:W-:-:S02]  /*3af0*/  DADD R52, R52, -R54 ;  /* 0x0000000034347229 */ /* 0x000fc40000000836 */
[----:B--2---:R-:W-:Y:S01]  /*3b00*/  DFMA R6, R48, UR14, R6 ;  /* 0x0000000e30067c2b */ /* 0x004fe20008000006 */
[----:B------:R-:W2:Y:S01]  /*3b10*/  LDCU.64 UR14, c[0x3][0x848] ;  /* 0x00c10900ff0e77ac */ /* 0x000ea20008000a00 */
[----:B---3--:R-:W-:Y:S01]  /*3b20*/  DFMA R8, R50, UR18, R8 ;  /* 0x0000001232087c2b */ /* 0x008fe20008000008 */
[----:B------:R-:W3:Y:S05]  /*3b30*/  LDCU.64 UR18, c[0x3][0xa48] ;  /* 0x00c14900ff1277ac */ /* 0x000eea0008000a00 */
[----:B----4-:R-:W-:Y:S01]  /*3b40*/  DFMA R6, R10, UR22, R6 ;  /* 0x000000160a067c2b */ /* 0x010fe20008000006 */
[----:B------:R-:W4:Y:S01]  /*3b50*/  LDCU.64 UR22, c[0x3][0x878] ;  /* 0x00c10f00ff1677ac */ /* 0x000f220008000a00 */
[----:B-----5:R-:W-:Y:S01]  /*3b60*/  DFMA R8, R52, UR26, R8 ;  /* 0x0000001a34087c2b */ /* 0x020fe20008000008 */
[----:B------:R-:W5:Y:S07]  /*3b70*/  LDCU.64 UR26, c[0x3][0xa78] ;  /* 0x00c14f00ff1a77ac */ /* 0x000f6e0008000a00 */
[----:B------:R-:W-:-:S02]  /*3b80*/  DADD R40, R6, -R8 ;  /* 0x0000000006287229 */ /* 0x000fc40000000808 */
[----:B------:R-:W-:Y:S02]  /*3b90*/  DADD R56, R6, R8 ;  /* 0x0000000006387229 */ /* 0x000fe40000000008 */
[----:B0-----:R-:W-:Y:S01]  /*3ba0*/  DFMA R6, R16, UR6, RZ ;  /* 0x0000000610067c2b */ /* 0x001fe200080000ff */
[----:B------:R-:W0:Y:S01]  /*3bb0*/  LDCU.64 UR6, c[0x3][0x8a8] ;  /* 0x00c11500ff0677ac */ /* 0x000e220008000a00 */
[----:B-1----:R-:W-:Y:S01]  /*3bc0*/  DFMA R8, R14, UR10, RZ ;  /* 0x0000000a0e087c2b */ /* 0x002fe200080000ff */
[----:B------:R1:W-:Y:S01]  /*3bd0*/  STS.64 [R2+0x360], R40 ;  /* 0x0003602802007388 */ /* 0x0003e20000000a00 */
[----:B------:R-:W1:Y:S03]  /*3be0*/  LDCU.64 UR10, c[0x3][0xaa8] ;  /* 0x00c15500ff0a77ac */ /* 0x000e660008000a00 */
[----:B------:R1:W-:Y:S01]  /*3bf0*/  STS.64 [R2+0xc0], R56 ;  /* 0x0000c03802007388 */ /* 0x0003e20000000a00 */
[----:B--2---:R-:W-:Y:S01]  /*3c00*/  DFMA R6, R20, UR14, R6 ;  /* 0x0000000e14067c2b */ /* 0x004fe20008000006 */
[----:B------:R-:W2:Y:S01]  /*3c10*/  LDCU.64 UR14, c[0x3][0x8d8] ;  /* 0x00c11b00ff0e77ac */ /* 0x000ea20008000a00 */
[----:B---3--:R-:W-:Y:S01]  /*3c20*/  DFMA R8, R18, UR18, R8 ;  /* 0x0000001212087c2b */ /* 0x008fe20008000008 */
[----:B------:R-:W3:Y:S05]  /*3c30*/  LDCU.64 UR18, c[0x3][0xad8] ;  /* 0x00c15b00ff1277ac */ /* 0x000eea0008000a00 */
[----:B----4-:R-:W-:Y:S01]  /*3c40*/  DFMA R6, R12, UR22, R6 ;  /* 0x000000160c067c2b */ /* 0x010fe20008000006 */
[----:B------:R-:W4:Y:S01]  /*3c50*/  LDCU.64 UR22, c[0x3][0x908] ;  /* 0x00c12100ff1677ac */ /* 0x000f220008000a00 */
[----:B-----5:R-:W-:Y:S01]  /*3c60*/  DFMA R8, R26, UR26, R8 ;  /* 0x0000001a1a087c2b */ /* 0x020fe20008000008 */
[----:B------:R-:W5:Y:S05]  /*3c70*/  LDCU.64 UR26, c[0x3][0xb08] ;  /* 0x00c16100ff1a77ac */ /* 0x000f6a0008000a00 */
[----:B0-----:R-:W-:Y:S01]  /*3c80*/  DFMA R6, R28, UR6, R6 ;  /* 0x000000061c067c2b */ /* 0x001fe20008000006 */
[----:B------:R-:W0:Y:S01]  /*3c90*/  LDCU.64 UR6, c[0x3][0x820] ;  /* 0x00c10400ff0677ac */ /* 0x000e220008000a00 */
[----:B-1----:R-:W-:Y:S01]  /*3ca0*/  DFMA R8, R38, UR10, R8 ;  /* 0x0000000a26087c2b */ /* 0x002fe20008000008 */
[----:B------:R-:W1:Y:S05]  /*3cb0*/  LDCU.64 UR10, c[0x3][0xa20] ;  /* 0x00c14400ff0a77ac */ /* 0x000e6a0008000a00 */
        /* <DEDUP_REMOVED lines=10> */
[----:B-1----:R-:W-:Y:S01]  /*3d60*/  DFMA R8, R14, UR10, RZ ;  /* 0x0000000a0e087c2b */ /* 0x002fe200080000ff */
[----:B------:R-:W1:Y:S01]  /*3d70*/  LDCU.64 UR10, c[0x3][0x8e0] ;  /* 0x00c11c00ff0a77ac */ /* 0x000e620008000a00 */
[----:B0-----:R-:W-:Y:S01]  /*3d80*/  DFMA R6, R16, UR6, RZ ;  /* 0x0000000610067c2b */ /* 0x001fe200080000ff */
[----:B------:R0:W-:Y:S01]  /*3d90*/  STS.64 [R2+0x300], R58 ;  /* 0x0003003a02007388 */ /* 0x0001e20000000a00 */
[----:B------:R-:W0:Y:S03]  /*3da0*/  LDCU.64 UR6, c[0x3][0xab0] ;  /* 0x00c15600ff0677ac */ /* 0x000e260008000a00 */
[----:B------:R0:W-:Y:S01]  /*3db0*/  STS.64 [R2+0x120], R60 ;  /* 0x0001203c02007388 */ /* 0x0001e20000000a00 */
[----:B---3--:R-:W-:Y:S01]  /*3dc0*/  DFMA R8, R18, UR18, R8 ;  /* 0x0000001212087c2b */ /* 0x008fe20008000008 */
[----:B------:R-:W3:Y:S01]  /*3dd0*/  LDCU.64 UR18, c[0x3][0x910] ;  /* 0x00c12200ff1277ac */ /* 0x000ee20008000a00 */
[----:B--2---:R-:W-:Y:S01]  /*3de0*/  DFMA R6, R20, UR14, R6 ;  /* 0x0000000e14067c2b */ /* 0x004fe20008000006 */
[----:B------:R-:W2:Y:S05]  /*3df0*/  LDCU.64 UR14, c[0x3][0xae0] ;  /* 0x00c15c00ff0e77ac */ /* 0x000eaa0008000a00 */
[----:B-----5:R-:W-:Y:S01]  /*3e00*/  DFMA R8, R26, UR26, R8 ;  /* 0x0000001a1a087c2b */ /* 0x020fe20008000008 */
[----:B------:R-:W5:Y:S01]  /*3e10*/  LDCU.64 UR26, c[0x3][0x898] ;  /* 0x00c11300ff1a77ac */ /* 0x000f620008000a00 */
[----:B----4-:R-:W-:Y:S01]  /*3e20*/  DFMA R6, R12, UR22, R6 ;  /* 0x000000160c067c2b */ /* 0x010fe20008000006 */
[----:B------:R-:W4:Y:S05]  /*3e30*/  LDCU.64 UR22, c[0x3][0xb10] ;  /* 0x00c16200ff1677ac */ /* 0x000f2a0008000a00 */
[----:B0-----:R-:W-:Y:S01]  /*3e40*/  DFMA R8, R38, UR6, R8 ;  /* 0x0000000626087c2b */ /* 0x001fe20008000008 */
[----:B------:R-:W0:Y:S01]  /*3e50*/  LDCU.64 UR6, c[0x3][0xa08] ;  /* 0x00c14100ff0677ac */ /* 0x000e220008000a00 */
[----:B------:R-:W-:Y:S01]  /*3e60*/  DFMA R6, R28, UR30, R6 ;  /* 0x0000001e1c067c2b */ /* 0x000fe20008000006 */
[----:B------:R-:W5:Y:S05]  /*3e70*/  LDCU.64 UR30, c[0x3][0xac0] ;  /* 0x00c15800ff1e77ac */ /* 0x000f6a0008000a00 */
[----:B--2---:R-:W-:Y:S01]  /*3e80*/  DFMA R8, R50, UR14, R8 ;  /* 0x0000000e32087c2b */ /* 0x004fe20008000008 */
[----:B------:R-:W2:Y:S01]  /*3e90*/  LDCU.64 UR14, c[0x3][0xa38] ;  /* 0x00c14700ff0e77ac */ /* 0x000ea20008000a00 */
[----:B-1----:R-:W-:Y:S01]  /*3ea0*/  DFMA R6, R48, UR10, R6 ;  /* 0x0000000a30067c2b */ /* 0x002fe20008000006 */
[----:B------:R-:W1:Y:S05]  /*3eb0*/  LDCU.64 UR10, c[0x3][0x838] ;  /* 0x00c10700ff0a77ac */ /* 0x000e6a0008000a00 */
[----:B----4-:R-:W-:Y:S01]  /*3ec0*/  DFMA R8, R52, UR22, R8 ;  /* 0x0000001634087c2b */ /* 0x010fe20008000008 */
[----:B------:R-:W4:Y:S01]  /*3ed0*/  LDCU.64 UR22, c[0x3][0x808] ;  /* 0x00c10100ff1677ac */ /* 0x000f220008000a00 */
[----:B---3--:R-:W-:-:S02]  /*3ee0*/  DFMA R46, R10, UR18, R6 ;  /* 0x000000120a2e7c2b */ /* 0x008fc40008000006 */
[----:B0-----:R-:W-:Y:S01]  /*3ef0*/  DFMA R54, R14, UR6, RZ ;  /* 0x000000060e367c2b */ /* 0x001fe200080000ff */
[----:B------:R-:W0:Y:S01]  /*3f00*/  LDCU.64 UR18, c[0x3][0x868] ;  /* 0x00c10d00ff1277ac */ /* 0x000e220008000a00 */
[----:B------:R-:W3:Y:S04]  /*3f10*/  LDCU.64 UR6, c[0x3][0xa98] ;  /* 0x00c15300ff0677ac */ /* 0x000ee80008000a00 */
[C-C-:B------:R-:W-:Y:S02]  /*3f20*/  DADD R6, R46.reuse, -R8.reuse ;  /* 0x000000002e067229 */ /* 0x140fe40000000808 */
[----:B------:R-:W-:Y:S02]  /*3f30*/  DADD R8, R46, R8 ;  /* 0x000000002e087229 */ /* 0x000fe40000000008 */
[----:B--2---:R-:W-:Y:S01]  /*3f40*/  DFMA R54, R18, UR14, R54 ;  /* 0x0000000e12367c2b */ /* 0x004fe20008000036 */
[----:B------:R-:W2:Y:S02]  /*3f50*/  LDCU.64 UR14, c[0x3][0xac8] ;  /* 0x00c15900ff0e77ac */ /* 0x000ea40008000a00 */
[----:B------:R0:W-:Y:S01]  /*3f60*/  STS.64 [R2+0x2a0], R6 ;  /* 0x0002a00602007388 */ /* 0x0001e20000000a00 */
[----:B----4-:R-:W-:-:S02]  /*3f70*/  IMAD.U32 R46, RZ, RZ, UR22 ;  /* 0x00000016ff2e7e24 */ /* 0x010fc4000f8e00ff */
[----:B------:R-:W-:Y:S01]  /*3f80*/  IMAD.U32 R47, RZ, RZ, UR23 ;  /* 0x00000017ff2f7e24 */ /* 0x000fe2000f8e00ff */
[----:B------:R-:W4:Y:S01]  /*3f90*/  LDCU.64 UR22, c[0x3][0xa68] ;  /* 0x00c14d00ff1677ac */ /* 0x000f220008000a00 */
[----:B------:R0:W-:Y:S04]  /*3fa0*/  STS.64 [R2+0x180], R8 ;  /* 0x0001800802007388 */ /* 0x0001e80000000a00 */
[----:B------:R-:W-:-:S08]  /*3fb0*/  DFMA R40, R16, R46, RZ ;  /* 0x0000002e1028722b */ /* 0x000fd000000000ff */
[----:B-1----:R-:W-:Y:S01]  /*3fc0*/  DFMA R40, R20, UR10, R40 ;  /* 0x0000000a14287c2b */ /* 0x002fe20008000028 */
[----:B------:R-:W1:Y:S01]  /*3fd0*/  LDCU.64 UR10, c[0x3][0x8c8] ;  /* 0x00c11900ff0a77ac */ /* 0x000e620008000a00 */
[----:B----4-:R-:W-:Y:S01]  /*3fe0*/  DFMA R54, R26, UR22, R54 ;  /* 0x000000161a367c2b */ /* 0x010fe20008000036 */
[----:B------:R-:W4:Y:S05]  /*3ff0*/  LDCU.64 UR22, c[0x3][0xaf8] ;  /* 0x00c15f00ff1677ac */ /* 0x000f2a0008000a00 */
[----:B0-----:R-:W-:Y:S01]  /*4000*/  DFMA R40, R12, UR18, R40 ;  /* 0x000000120c287c2b */ /* 0x001fe20008000028 */
[----:B------:R-:W0:Y:S01]  /*4010*/  LDCU.64 UR18, c[0x3][0x8f8] ;  /* 0x00c11f00ff1277ac */ /* 0x000e220008000a00 */
[----:B---3--:R-:W-:Y:S01]  /*4020*/  DFMA R54, R38, UR6, R54 ;  /* 0x0000000626367c2b */ /* 0x008fe20008000036 */
[----:B------:R-:W3:Y:S05]  /*4030*/  LDCU.64 UR6, c[0x3][0x828] ;  /* 0x00c10500ff0677ac */ /* 0x000eea0008000a00 */
[----:B-----5:R-:W-:Y:S01]  /*4040*/  DFMA R40, R28, UR26, R40 ;  /* 0x0000001a1c287c2b */ /* 0x020fe20008000028 */
[----:B------:R-:W5:Y:S01]  /*4050*/  LDCU.64 UR26, c[0x3][0x8c0] ;  /* 0x00c11800ff1a77ac */ /* 0x000f620008000a00 */
[----:B--2---:R-:W-:Y:S01]  /*4060*/  DFMA R54, R50, UR14, R54 ;  /* 0x0000000e32367c2b */ /* 0x004fe20008000036 */
[----:B------:R-:W2:Y:S05]  /*4070*/  LDCU.64 UR14, c[0x3][0x858] ;  /* 0x00c10b00ff0e77ac */ /* 0x000eaa0008000a00 */
[----:B-1----:R-:W-:Y:S01]  /*4080*/  DFMA R40, R48, UR10, R40 ;  /* 0x0000000a30287c2b */ /* 0x002fe20008000028 */
[----:B------:R-:W1:Y:S01]  /*4090*/  LDCU.64 UR10, c[0x3][0xa28] ;  /* 0x00c14500ff0a77ac */ /* 0x000e620008000a00 */
[----:B----4-:R-:W-:Y:S01]  /*40a0*/  DFMA R56, R52, UR22, R54 ;  /* 0x0000001634387c2b */ /* 0x010fe20008000036 */
[----:B------:R-:W4:Y:S05]  /*40b0*/  LDCU.64 UR22, c[0x3][0xae8] ;  /* 0x00c15d00ff1677ac */ /* 0x000f2a0008000a00 */
[----:B0-----:R-:W-:Y:S01]  /*40c0*/  DFMA R40, R10, UR18, R40 ;  /* 0x000000120a287c2b */ /* 0x001fe20008000028 */
[----:B------:R-:W0:Y:S07]  /*40d0*/  LDCU.64 UR18, c[0x3][0xa58] ;  /* 0x00c14b00ff1277ac */ /* 0x000e2e0008000a00 */
[----:B------:R-:W-:-:S02]  /*40e0*/  DADD R54, R40, -R56 ;  /* 0x0000000028367229 */ /* 0x000fc40000000838 */
[----:B------:R-:W-:Y:S02]  /*40f0*/  DADD R56, R40, R56 ;  /* 0x0000000028387229 */ /* 0x000fe40000000038 */
[C---:B------:R-:W-:Y:S02]  /*4100*/  DFMA R40, R16.reuse, UR4, RZ ;  /* 0x0000000410287c2b */ /* 0x040fe400080000ff */
[----:B---3--:R-:W-:Y:S01]  /*4110*/  DFMA R16, R16, UR6, RZ ;  /* 0x0000000610107c2b */ /* 0x008fe200080000ff */
[----:B------:R-:W3:Y:S01]  /*4120*/  LDCU.64 UR6, c[0x3][0x888] ;  /* 0x00c11100ff0677ac */ /* 0x000ee20008000a00 */
[----:B------:R0:W-:Y:S04]  /*4130*/  STS.64 [R2+0x3c0], R54 ;  /* 0x0003c03602007388 */ /* 0x0001e80000000a00 */
[C---:B------:R-:W-:Y:S01]  /*4140*/  DFMA R40, R20.reuse, UR12, R40 ;  /* 0x0000000c14287c2b */ /* 0x040fe20008000028 */
[----:B------:R0:W-:Y:S01]  /*4150*/  STS.64 [R2+0x60], R56 ;  /* 0x0000603802007388 */ /* 0x0001e20000000a00 */
[----:B--2---:R-:W-:Y:S01]  /*4160*/  DFMA R20, R20, UR14, R16 ;  /* 0x0000000e14147c2b */ /* 0x004fe20008000010 */
[----:B------:R-:W2:Y:S01]  /*4170*/  LDCU.64 UR14, c[0x3][0xab8] ;  /* 0x00c15700ff0e77ac */ /* 0x000ea20008000a00 */
[----:B------:R-:W-:-:S02]  /*4180*/  DFMA R16, R14, UR8, RZ ;  /* 0x000000080e107c2b */ /* 0x000fc400080000ff */
[----:B-1----:R-:W-:Y:S01]  /*4190*/  DFMA R14, R14, UR10, RZ ;  /* 0x0000000a0e0e7c2b */ /* 0x002fe200080000ff */
[----:B------:R-:W1:Y:S01]  /*41a0*/  LDCU.64 UR10, c[0x3][0x8b8] ;  /* 0x00c11700ff0a77ac */ /* 0x000e620008000a00 */
[----:B------:R-:W-:-:S04]  /*41b0*/  DFMA R40, R12, UR20, R40 ;  /* 0x000000140c287c2b */ /* 0x000fc80008000028 */
[----:B------:R-:W-:Y:S02]  /*41c0*/  DFMA R16, R18, UR16, R16 ;  /* 0x0000001012107c2b */ /* 0x000fe40008000010 */
[----:B---3--:R-:W-:Y:S01]  /*41d0*/  DFMA R20, R12, UR6, R20 ;  /* 0x000000060c147c2b */ /* 0x008fe20008000014 */
[----:B------:R-:W3:Y:S01]  /*41e0*/  LDCU.64 UR6, c[0x3][0xa88] ;  /* 0x00c15100ff0677ac */ /* 0x000ee20008000a00 */
[----:B0-----:R-:W-:Y:S02]  /*41f0*/  DFMA R14, R18, UR18, R14 ;  /* 0x00000012120e7c2b */ /* 0x001fe4000800000e */
[----:B------:R-:W-:Y:S01]  /*4200*/  DFMA R12, R28, UR28, R40 ;  /* 0x0000001c1c0c7c2b */ /* 0x000fe20008000028 */
[----:B------:R-:W0:Y:S01]  /*4210*/  LDCU.64 UR18, c[0x3][0x8e8] ;  /* 0x00c11d00ff1277ac */ /* 0x000e220008000a00 */
[----:B------:R-:W-:Y:S01]  /*4220*/  DFMA R16, R26, UR24, R16 ;  /* 0x000000181a107c2b */ /* 0x000fe20008000010 */
[----:B-----5:R-:W-:Y:S02]  /*4230*/  IMAD.U32 R40, RZ, RZ, UR26 ;  /* 0x0000001aff287e24 */ /* 0x020fe4000f8e00ff */
[----:B------:R-:W-:Y:S01]  /*4240*/  IMAD.U32 R41, RZ, RZ, UR27 ;  /* 0x0000001bff297e24 */ /* 0x000fe2000f8e00ff */
[----:B-1----:R-:W-:Y:S01]  /*4250*/  DFMA R20, R28, UR10, R20 ;  /* 0x0000000a1c147c2b */ /* 0x002fe20008000014 */
[----:B------:R-:W1:Y:S01]  /*4260*/  LDCU.64 UR10, c[0x3][0xb18] ;  /* 0x00c16300ff0a77ac */ /* 0x000e620008000a00 */
[----:B------:R-:W-:-:S02]  /*4270*/  IMAD.U32 R28, RZ, RZ, UR34 ;  /* 0x00000022ff1c7e24 */ /* 0x000fc4000f8e00ff */
[----:B------:R-:W-:Y:S01]  /*4280*/  DFMA R16, R38, UR32, R16 ;  /* 0x0000002026107c2b */ /* 0x000fe20008000010 */
[----:B------:R-:W-:Y:S01]  /*4290*/  IMAD.U32 R29, RZ, RZ, UR35 ;  /* 0x00000023ff1d7e24 */ /* 0x000fe2000f8e00ff */
[----:B------:R-:W-:Y:S02]  /*42a0*/  DFMA R12, R48, R40, R12 ;  /* 0x00000028300c722b */ /* 0x000fe4000000000c */
[----:B---3--:R-:W-:Y:S01]  /*42b0*/  DFMA R14, R26, UR6, R14 ;  /* 0x000000061a0e7c2b */ /* 0x008fe2000800000e */
[----:B------:R-:W3:Y:S01]  /*42c0*/  LDCU.64 UR6, c[0x3][0x918] ;  /* 0x00c12300ff0677ac */ /* 0x000ee20008000a00 */
[----:B------:R-:W-:Y:S01]  /*42d0*/  IMAD.U32 R26, RZ, RZ, UR36 ;  /* 0x00000024ff1a7e24 */ /* 0x000fe2000f8e00ff */
[----:B0-----:R-:W-:Y:S01]  /*42e0*/  DFMA R20, R48, UR18, R20 ;  /* 0x0000001230147c2b */ /* 0x001fe20008000014 */
[----:B------:R-:W-:Y:S02]  /*42f0*/  IMAD.U32 R27, RZ, RZ, UR37 ;  /* 0x00000025ff1b7e24 */ /* 0x000fe4000f8e00ff */
[----:B------:R-:W-:-:S02]  /*4300*/  DFMA R12, R10, R28, R12 ;  /* 0x0000001c0a0c722b */ /* 0x000fc4000000000c */
[----:B--2---:R-:W-:Y:S01]  /*4310*/  DFMA R14, R38, UR14, R14 ;  /* 0x0000000e260e7c2b */ /* 0x004fe2000800000e */
[----:B------:R-:W-:Y:S02]  /*4320*/  IMAD.U32 R38, RZ, RZ, UR30 ;  /* 0x0000001eff267e24 */ /* 0x000fe4000f8e00ff */
[----:B------:R-:W-:-:S05]  /*4330*/  IMAD.U32 R39, RZ, RZ, UR31 ;  /* 0x0000001fff277e24 */ /* 0x000fca000f8e00ff */
[C---:B----4-:R-:W-:Y:S02]  /*4340*/  DFMA R14, R50.reuse, UR22, R14 ;  /* 0x00000016320e7c2b */ /* 0x050fe4000800000e */
[----:B------:R-:W-:Y:S02]  /*4350*/  DFMA R16, R50, R38, R16 ;  /* 0x000000263210722b */ /* 0x000fe40000000010 */
[----:B---3--:R-:W-:-:S04]  /*4360*/  DFMA R20, R10, UR6, R20 ;  /* 0x000000060a147c2b */ /* 0x008fc80008000014 */
[C---:B-1----:R-:W-:Y:S02]  /*4370*/  DFMA R14, R52.reuse, UR10, R14 ;  /* 0x0000000a340e7c2b */ /* 0x042fe4000800000e */
[----:B------:R-:W-:-:S08]  /*4380*/  DFMA R16, R52, R26, R16 ;  /* 0x0000001a3410722b */ /* 0x000fd00000000010 */
[C-C-:B------:R-:W-:Y:S02]  /*4390*/  DADD R10, R12.reuse, -R16.reuse ;  /* 0x000000000c0a7229 */ /* 0x140fe40000000810 */
[----:B------:R-:W-:Y:S02]  /*43a0*/  DADD R12, R12, R16 ;  /* 0x000000000c0c7229 */ /* 0x000fe40000000010 */
[C-C-:B------:R-:W-:Y:S02]  /*43b0*/  DADD R16, R20.reuse, -R14.reuse ;  /* 0x0000000014107229 */ /* 0x140fe4000000080e */
[----:B------:R-:W-:Y:S01]  /*43c0*/  DADD R14, R20, R14 ;  /* 0x00000000140e7229 */ /* 0x000fe2000000000e */
[----:B------:R1:W-:Y:S04]  /*43d0*/  STS.64 [R2+0x420], R10 ;  /* 0x0004200a02007388 */ /* 0x0003e80000000a00 */
[----:B------:R1:W-:Y:S04]  /*43e0*/  STS.64 [R2], R12 ;  /* 0x0000000c02007388 */ /* 0x0003e80000000a00 */
[----:B------:R1:W-:Y:S04]  /*43f0*/  STS.64 [R2+0x240], R16 ;  /* 0x0002401002007388 */ /* 0x0003e80000000a00 */
[----:B------:R1:W-:Y:S02]  /*4400*/  STS.64 [R2+0x1e0], R14 ;  /* 0x0001e00e02007388 */ /* 0x0003e40000000a00 */
.L_x_207:
[----:B------:R-:W-:Y:S05]  /*4410*/  BSYNC.RECONVERGENT B0 ;  /* 0x0000000000007941 */ /* 0x000fea0003800200 */
.L_x_206:
[----:B------:R-:W-:Y:S06]  /*4420*/  BAR.SYNC.DEFER_BLOCKING 0x0 ;  /* 0x0000000000007b1d */ /* 0x000fec0000010000 */
[----:B------:R-:W-:Y:S04]  /*4430*/  BSSY.RECONVERGENT B0, `(.L_x_208) ;  /* 0x000009b000007945 */ /* 0x000fe80003800200 */
[----:B------:R-:W-:Y:S05]  /*4440*/  @P2 BRA `(.L_x_209) ;  /* 0x0000000800642947 */ /* 0x000fea0003800000 */
[----:B0-----:R-:W0:Y:S01]  /*4450*/  S2R R7, SR_CgaCtaId ;  /* 0x0000000000077919 */ /* 0x001e220000008800 */
[----:B------:R-:W-:Y:S01]  /*4460*/  MOV R6, 0x400 ;  /* 0x0000040000067802 */ /* 0x000fe20000000f00 */
[----:B------:R-:W-:Y:S01]  /*4470*/  IMAD R4, R4, 0x1556, RZ ;  /* 0x0000155604047824 */ /* 0x000fe200078e02ff */
[----:B------:R-:W2:Y:S01]  /*4480*/  LDCU.128 UR40, c[0x3][0x810] ;  /* 0x00c10200ff2877ac */ /* 0x000ea20008000c00 */
[----:B-1----:R-:W1:Y:S03]  /*4490*/  S2R R2, SR_TID.Y ;  /* 0x0000000000027919 */ /* 0x002e660000002200 */
[----:B------:R-:W-:Y:S01]  /*44a0*/  SHF.R.U32.HI R4, RZ, 0x10, R4 ;  /* 0x00000010ff047819 */ /* 0x000fe20000011604 */
[----:B------:R-:W3:Y:S01]  /*44b0*/  LDCU.128 UR48, c[0x3][0x820] ;  /* 0x00c10400ff3077ac */ /* 0x000ee20008000c00 */
[----:B------:R-:W4:Y:S01]  /*44c0*/  LDCU.128 UR52, c[0x3][0x840] ;  /* 0x00c10800ff3477ac */ /* 0x000f220008000c00 */
[----:B------:R-:W5:Y:S01]  /*44d0*/  LDCU.64 UR18, c[0x3][0x838] ;  /* 0x00c10700ff1277ac */ /* 0x000f620008000a00 */
[----:B------:R-:W5:Y:S01]  /*44e0*/  LDCU.128 UR44, c[0x3][0x850] ;  /* 0x00c10a00ff2c77ac */ /* 0x000f620008000c00 */
[----:B------:R-:W5:Y:S01]  /*44f0*/  LDCU.128 UR36, c[0x3][0xa10] ;  /* 0x00c14200ff2477ac */ /* 0x000f620008000c00 */
[----:B------:R-:W5:Y:S01]  /*4500*/  LDCU.64 UR30, c[0x3][0xa08] ;  /* 0x00c14100ff1e77ac */ /* 0x000f620008000a00 */
[----:B0-----:R-:W-:Y:S01]  /*4510*/  LEA R7, R7, R6, 0x18 ;  /* 0x0000000607077211 */ /* 0x001fe200078ec0ff */
[----:B------:R-:W0:Y:S04]  /*4520*/  LDCU.64 UR26, c[0x3][0xa38] ;  /* 0x00c14700ff1a77ac */ /* 0x000e280008000a00 */
[----:B-1----:R-:W-:Y:S01]  /*4530*/  IMAD R7, R2, 0x3600, R7 ;  /* 0x0000360002077824 */ /* 0x002fe200078e0207 */
[----:B------:R-:W1:Y:S03]  /*4540*/  LDCU.64 UR22, c[0x3][0x868] ;  /* 0x00c10d00ff1677ac */ /* 0x000e660008000a00 */
[C---:B------:R-:W-:Y:S01]  /*4550*/  IMAD R7, R4.reuse, 0x480, R7 ;  /* 0x0000048004077824 */ /* 0x040fe200078e0207 */
[----:B------:R-:W1:Y:S03]  /*4560*/  LDCU.64 UR10, c[0x3][0x898] ;  /* 0x00c11300ff0a77ac */ /* 0x000e660008000a00 */
[----:B------:R-:W-:Y:S01]  /*4570*/  IMAD R2, R4, -0x420, R7 ;  /* 0xfffffbe004027824 */ /* 0x000fe200078e0207 */
[----:B------:R-:W1:Y:S03]  /*4580*/  LDCU.64 UR6, c[0x3][0xa68] ;  /* 0x00c14d00ff0677ac */ /* 0x000e660008000a00 */
[----:B------:R-:W-:Y:S01]  /*4590*/  IMAD R2, R5, 0x8, R2 ;  /* 0x0000000805027824 */ /* 0x000fe200078e0202 */
[----:B------:R-:W1:Y:S04]  /*45a0*/  LDCU.64 UR14, c[0x3][0xa98] ;  /* 0x00c15300ff0e77ac */ /* 0x000e680008000a00 */
[----:B------:R-:W-:Y:S01]  /*45b0*/  LDS.64 R4, [R2] ;  /* 0x0000000002047984 */ /* 0x000fe20000000a00 */
[----:B------:R-:W1:Y:S03]  /*45c0*/  LDCU.128 UR56, c[0x3][0xb10] ;  /* 0x00c16200ff3877ac */ /* 0x000e660008000c00 */
[----:B------:R-:W2:Y:S04]  /*45d0*/  LDS.64 R6, [R2+0x3180] ;  /* 0x0031800002067984 */ /* 0x000ea80000000a00 */
[----:B------:R-:W-:Y:S04]  /*45e0*/  LDS.64 R10, [R2+0x480] ;  /* 0x00048000020a7984 */ /* 0x000fe80000000a00 */
[----:B------:R-:W3:Y:S04]  /*45f0*/  LDS.64 R12, [R2+0x2d00] ;  /* 0x002d0000020c7984 */ /* 0x000ee80000000a00 */
[----:B------:R-:W-:Y:S04]  /*4600*/  LDS.64 R14, [R2+0x900] ;  /* 0x00090000020e7984 */ /* 0x000fe80000000a00 */
[----:B------:R-:W0:Y:S01]  /*4610*/  LDS.64 R16, [R2+0x2880] ;  /* 0x0028800002107984 */ /* 0x000e220000000a00 */
[----:B--2---:R-:W-:-:S02]  /*4620*/  DADD R8, R4, R6 ;  /* 0x0000000004087229 */ /* 0x004fc40000000006 */
[----:B------:R-:W-:Y:S02]  /*4630*/  DADD R4, R4, -R6 ;  /* 0x0000000004047229 */ /* 0x000fe40000000806 */
[C-C-:B---3--:R-:W-:Y:S02]  /*4640*/  DADD R6, R10.reuse, R12.reuse ;  /* 0x000000000a067229 */ /* 0x148fe4000000000c */
[----:B------:R-:W-:Y:S02]  /*4650*/  DADD R10, R10, -R12 ;  /* 0x000000000a0a7229 */ /* 0x000fe4000000080c */
[C---:B------:R-:W-:Y:S02]  /*4660*/  DFMA R12, R8.reuse, UR40, RZ ;  /* 0x00000028080c7c2b */ /* 0x040fe400080000ff */
[C---:B------:R-:W-:Y:S01]  /*4670*/  DFMA R20, R8.reuse, UR42, RZ ;  /* 0x0000002a08147c2b */ /* 0x040fe200080000ff */
[----:B------:R-:W2:Y:S01]  /*4680*/  LDCU.128 UR40, c[0x3][0xa20] ;  /* 0x00c14400ff2877ac */ /* 0x000ea20008000c00 */
[----:B------:R-:W-:-:S02]  /*4690*/  DFMA R24, R8, UR48, RZ ;  /* 0x0000003008187c2b */ /* 0x000fc400080000ff */
[C---:B------:R-:W-:Y:S01]  /*46a0*/  DFMA R32, R8.reuse, UR50, RZ ;  /* 0x0000003208207c2b */ /* 0x040fe200080000ff */
[----:B------:R-:W3:Y:S01]  /*46b0*/  LDCU.128 UR48, c[0x3][0xa40] ;  /* 0x00c14800ff3077ac */ /* 0x000ee20008000c00 */
[C---:B------:R-:W-:Y:S02]  /*46c0*/  DFMA R46, R8.reuse, R46, RZ ;  /* 0x0000002e082e722b */ /* 0x040fe400000000ff */
[----:B------:R-:W-:Y:S02]  /*46d0*/  DFMA R18, R8, UR4, RZ ;  /* 0x0000000408127c2b */ /* 0x000fe400080000ff */
[C---:B----4-:R-:W-:Y:S01]  /*46e0*/  DFMA R30, R6.reuse, UR52, R12 ;  /* 0x00000034061e7c2b */ /* 0x050fe2000800000c */
[----:B------:R-:W-:Y:S01]  /*46f0*/  LDS.64 R8, [R2+0xd80] ;  /* 0x000d800002087984 */ /* 0x000fe20000000a00 */
[C---:B------:R-:W-:Y:S01]  /*4700*/  DFMA R34, R6.reuse, UR54, R20 ;  /* 0x0000003606227c2b */ /* 0x040fe20008000014 */
[----:B------:R-:W4:Y:S01]  /*4710*/  LDCU.128 UR52, c[0x3][0x8a0] ;  /* 0x00c11400ff3477ac */ /* 0x000f220008000c00 */
[C---:B-----5:R-:W-:Y:S01]  /*4720*/  DFMA R46, R6.reuse, UR18, R46 ;  /* 0x00000012062e7c2b */ /* 0x060fe2000800002e */
[----:B------:R-:W5:Y:S01]  /*4730*/  LDS.64 R12, [R2+0x2400] ;  /* 0x00240000020c7984 */ /* 0x000f620000000a00 */
[C---:B------:R-:W-:Y:S01]  /*4740*/  DFMA R22, R6.reuse, UR12, R18 ;  /* 0x0000000c06167c2b */ /* 0x040fe20008000012 */
[----:B------:R-:W4:Y:S01]  /*4750*/  LDCU.64 UR18, c[0x3][0x8c8] ;  /* 0x00c11900ff1277ac */ /* 0x000f220008000a00 */
[----:B------:R-:W-:-:S02]  /*4760*/  DFMA R44, R6, UR44, R24 ;  /* 0x0000002c062c7c2b */ /* 0x000fc40008000018 */
[----:B------:R-:W-:Y:S01]  /*4770*/  DFMA R50, R6, UR46, R32 ;  /* 0x0000002e06327c2b */ /* 0x000fe20008000020 */
[----:B------:R-:W1:Y:S01]  /*4780*/  LDCU.128 UR44, c[0x3][0xa50] ;  /* 0x00c14a00ff2c77ac */ /* 0x000e620008000c00 */
[C---:B------:R-:W-:Y:S02]  /*4790*/  DFMA R6, R4.reuse, UR36, RZ ;  /* 0x0000002404067c2b */ /* 0x040fe400080000ff */
[C---:B------:R-:W-:Y:S01]  /*47a0*/  DFMA R18, R4.reuse, UR38, RZ ;  /* 0x0000002604127c2b */ /* 0x040fe200080000ff */
[----:B------:R-:W4:Y:S01]  /*47b0*/  LDCU.128 UR36, c[0x3][0x870] ;  /* 0x00c10e00ff2477ac */ /* 0x000f220008000c00 */
[C---:B--2---:R-:W-:Y:S02]  /*47c0*/  DFMA R42, R4.reuse, UR40, RZ ;  /* 0x00000028042a7c2b */ /* 0x044fe400080000ff */
[----:B------:R-:W-:Y:S01]  /*47d0*/  DFMA R48, R4, UR42, RZ ;  /* 0x0000002a04307c2b */ /* 0x000fe200080000ff */
[----:B------:R-:W2:Y:S01]  /*47e0*/  LDCU.128 UR40, c[0x3][0x880] ;  /* 0x00c11000ff2877ac */ /* 0x000ea20008000c00 */
[----:B---3--:R-:W-:-:S02]  /*47f0*/  DFMA R32, R10, UR48, R6 ;  /* 0x000000300a207c2b */ /* 0x008fc40008000006 */
[----:B------:R-:W-:Y:S01]  /*4800*/  DFMA R36, R10, UR50, R18 ;  /* 0x000000320a247c2b */ /* 0x000fe20008000012 */
[----:B------:R-:W-:Y:S01]  /*4810*/  LDS.64 R6, [R2+0x1200] ;  /* 0x0012000002067984 */ /* 0x000fe20000000a00 */
[C---:B------:R-:W-:Y:S01]  /*4820*/  DFMA R20, R4.reuse, UR8, RZ ;  /* 0x0000000804147c2b */ /* 0x040fe200080000ff */
[----:B------:R-:W3:Y:S01]  /*4830*/  LDCU.128 UR48, c[0x3][0xa70] ;  /* 0x00c14e00ff3077ac */ /* 0x000ee20008000c00 */
[----:B------:R-:W-:Y:S01]  /*4840*/  DFMA R24, R4, UR30, RZ ;  /* 0x0000001e04187c2b */ /* 0x000fe200080000ff */
[----:B------:R-:W5:Y:S01]  /*4850*/  LDS.64 R18, [R2+0x1f80] ;  /* 0x001f800002127984 */ /* 0x000f620000000a00 */
[----:B0-----:R-:W-:Y:S02]  /*4860*/  DADD R4, R14, R16 ;  /* 0x000000000e047229 */ /* 0x001fe40000000010 */
[C---:B-1----:R-:W-:Y:S02]  /*4870*/  DFMA R42, R10.reuse, UR44, R42 ;  /* 0x0000002c0a2a7c2b */ /* 0x042fe4000800002a */
[----:B------:R-:W-:Y:S01]  /*4880*/  DFMA R48, R10, UR46, R48 ;  /* 0x0000002e0a307c2b */ /* 0x000fe20008000030 */
[----:B------:R-:W0:Y:S01]  /*4890*/  LDCU.128 UR44, c[0x3][0xa80] ;  /* 0x00c15000ff2c77ac */ /* 0x000e220008000c00 */
[----:B------:R-:W-:-:S02]  /*48a0*/  DADD R14, R14, -R16 ;  /* 0x000000000e0e7229 */ /* 0x000fc40000000810 */
[----:B------:R-:W-:Y:S01]  /*48b0*/  DFMA R20, R10, UR16, R20 ;  /* 0x000000100a147c2b */ /* 0x000fe20008000014 */
[----:B------:R-:W-:Y:S01]  /*48c0*/  LDS.64 R16, [R2+0x1b00] ;  /* 0x001b000002107984 */ /* 0x000fe20000000a00 */
[C---:B--2---:R-:W-:Y:S02]  /*48d0*/  DFMA R44, R4.reuse, UR40, R44 ;  /* 0x00000028042c7c2b */ /* 0x044fe4000800002c */
[----:B------:R-:W-:Y:S01]  /*48e0*/  DFMA R50, R4, UR42, R50 ;  /* 0x0000002a04327c2b */ /* 0x000fe20008000032 */
[----:B------:R-:W1:Y:S01]  /*48f0*/  LDCU.128 UR40, c[0x3][0x8b0] ;  /* 0x00c11600ff2877ac */ /* 0x000e620008000c00 */
[----:B------:R-:W-:Y:S01]  /*4900*/  DFMA R24, R10, UR26, R24 ;  /* 0x0000001a0a187c2b */ /* 0x000fe20008000018 */
[----:B------:R-:W2:Y:S01]  /*4910*/  LDS.64 R10, [R2+0x1680] ;  /* 0x00168000020a7984 */ /* 0x000ea20000000a00 */
[C---:B----4-:R-:W-:Y:S02]  /*4920*/  DFMA R30, R4.reuse, UR36, R30 ;  /* 0x00000024041e7c2b */ /* 0x050fe4000800001e */
[C---:B------:R-:W-:Y:S01]  /*4930*/  DFMA R34, R4.reuse, UR38, R34 ;  /* 0x0000002604227c2b */ /* 0x040fe20008000022 */
[----:B------:R-:W4:Y:S01]  /*4940*/  LDCU.128 UR36, c[0x3][0xaa0] ;  /* 0x00c15400ff2477ac */ /* 0x000f220008000c00 */
[----:B------:R-:W-:-:S02]  /*4950*/  DFMA R46, R4, UR22, R46 ;  /* 0x00000016042e7c2b */ /* 0x000fc4000800002e */
[----:B------:R-:W-:Y:S01]  /*4960*/  DFMA R22, R4, UR20, R22 ;  /* 0x0000001404167c2b */ /* 0x000fe20008000016 */
[----:B------:R-:W2:Y:S01]  /*4970*/  LDCU.64 UR22, c[0x3][0xac8] ;  /* 0x00c15900ff1677ac */ /* 0x000ea20008000a00 */
[C---:B---3--:R-:W-:Y:S02]  /*4980*/  DFMA R32, R14.reuse, UR48, R32 ;  /* 0x000000300e207c2b */ /* 0x048fe40008000020 */
[----:B------:R-:W-:Y:S01]  /*4990*/  DFMA R36, R14, UR50, R36 ;  /* 0x000000320e247c2b */ /* 0x000fe20008000024 */
[----:B------:R-:W3:Y:S01]  /*49a0*/  LDCU.128 UR48, c[0x3][0xab0] ;  /* 0x00c15600ff3077ac */ /* 0x000ee20008000c00 */
[----:B-----5:R-:W-:Y:S02]  /*49b0*/  DADD R4, R8, R12 ;  /* 0x0000000008047229 */ /* 0x020fe4000000000c */
[C---:B0-----:R-:W-:Y:S02]  /*49c0*/  DFMA R42, R14.reuse, UR44, R42 ;  /* 0x0000002c0e2a7c2b */ /* 0x041fe4000800002a */
[----:B------:R-:W-:Y:S01]  /*49d0*/  DFMA R48, R14, UR46, R48 ;  /* 0x0000002e0e307c2b */ /* 0x000fe20008000030 */
[----:B------:R-:W0:Y:S01]  /*49e0*/  LDCU.128 UR44, c[0x3][0x8d0] ;  /* 0x00c11a00ff2c77ac */ /* 0x000e220008000c00 */
[----:B------:R-:W-:-:S02]  /*49f0*/  DADD R8, R8, -R12 ;  /* 0x0000000008087229 */ /* 0x000fc4000000080c */
[C---:B-1----:R-:W-:Y:S02]  /*4a00*/  DFMA R44, R4.reuse, UR40, R44 ;  /* 0x00000028042c7c2b */ /* 0x042fe4000800002c */
[C---:B------:R-:W-:Y:S01]  /*4a10*/  DFMA R50, R4.reuse, UR42, R50 ;  /* 0x0000002a04327c2b */ /* 0x040fe20008000032 */
[----:B------:R-:W1:Y:S01]  /*4a20*/  LDCU.128 UR40, c[0x3][0x8e0] ;  /* 0x00c11c00ff2877ac */ /* 0x000e620008000c00 */
[C---:B------:R-:W-:Y:S02]  /*4a30*/  DFMA R30, R4.reuse, UR52, R30 ;  /* 0x00000034041e7c2b */ /* 0x040fe4000800001e */
[C---:B------:R-:W-:Y:S01]  /*4a40*/  DFMA R34, R4.reuse, UR54, R34 ;  /* 0x0000003604227c2b */ /* 0x040fe20008000022 */
[----:B------:R-:W5:Y:S01]  /*4a50*/  LDCU.128 UR52, c[0x3][0x900] ;  /* 0x00c12000ff3477ac */ /* 0x000f620008000c00 */
[C---:B------:R-:W-:Y:S02]  /*4a60*/  DFMA R46, R4.reuse, UR10, R46 ;  /* 0x0000000a042e7c2b */ /* 0x040fe4000800002e */
[----:B------:R-:W-:Y:S01]  /*4a70*/  DFMA R22, R4, UR28, R22 ;  /* 0x0000001c04167c2b */ /* 0x000fe20008000016 */
[----:B------:R-:W5:Y:S01]  /*4a80*/  LDCU.64 UR10, c[0x3][0xaf8] ;  /* 0x00c15f00ff0a77ac */ /* 0x000f620008000a00 */
[----:B------:R-:W-:-:S02]  /*4a90*/  DADD R4, R6, R18 ;  /* 0x0000000006047229 */ /* 0x000fc40000000012 */
[C---:B----4-:R-:W-:Y:S02]  /*4aa0*/  DFMA R32, R8.reuse, UR36, R32 ;  /* 0x0000002408207c2b */ /* 0x050fe40008000020 */
[C---:B------:R-:W-:Y:S01]  /*4ab0*/  DFMA R36, R8.reuse, UR38, R36 ;  /* 0x0000002608247c2b */ /* 0x040fe20008000024 */
[----:B------:R-:W4:Y:S01]  /*4ac0*/  LDCU.128 UR36, c[0x3][0xad0] ;  /* 0x00c15a00ff2477ac */ /* 0x000f220008000c00 */
[C---:B---3--:R-:W-:Y:S02]  /*4ad0*/  DFMA R42, R8.reuse, UR48, R42 ;  /* 0x00000030082a7c2b */ /* 0x048fe4000800002a */
[----:B------:R-:W-:Y:S01]  /*4ae0*/  DFMA R48, R8, UR50, R48 ;  /* 0x0000003208307c2b */ /* 0x000fe20008000030 */
[----:B------:R-:W3:Y:S01]  /*4af0*/  LDCU.128 UR48, c[0x3][0xae0] ;  /* 0x00c15c00ff3077ac */ /* 0x000ee20008000c00 */
[C---:B------:R-:W-:Y:S02]  /*4b00*/  DFMA R20, R14.reuse, UR24, R20 ;  /* 0x000000180e147c2b */ /* 0x040fe40008000014 */
[----:B------:R-:W-:Y:S01]  /*4b10*/  DFMA R24, R14, UR6, R24 ;  /* 0x000000060e187c2b */ /* 0x000fe20008000018 */
[----:B------:R-:W5:Y:S01]  /*4b20*/  LDCU.64 UR6, c[0x3][0x8f8] ;  /* 0x00c11f00ff0677ac */ /* 0x000f620008000a00 */
[----:B0-----:R-:W-:-:S02]  /*4b30*/  DFMA R30, R4, UR44, R30 ;  /* 0x0000002c041e7c2b */ /* 0x001fc4000800001e */
[C---:B------:R-:W-:Y:S01]  /*4b40*/  DFMA R34, R4.reuse, UR46, R34 ;  /* 0x0000002e04227c2b */ /* 0x040fe20008000022 */
[----:B------:R-:W0:Y:S01]  /*4b50*/  LDCU.128 UR44, c[0x3][0x910] ;  /* 0x00c12200ff2c77ac */ /* 0x000e220008000c00 */
[C---:B-1----:R-:W-:Y:S02]  /*4b60*/  DFMA R44, R4.reuse, UR40, R44 ;  /* 0x00000028042c7c2b */ /* 0x042fe4000800002c */
[----:B------:R-:W-:Y:S01]  /*4b70*/  DFMA R50, R4, UR42, R50 ;  /* 0x0000002a04327c2b */ /* 0x000fe20008000032 */
[----:B------:R-:W1:Y:S01]  /*4b80*/  LDCU.128 UR40, c[0x3][0xb00] ;  /* 0x00c16000ff2877ac */ /* 0x000e620008000c00 */
[C---:B------:R-:W-:Y:S02]  /*4b90*/  DFMA R20, R8.reuse, UR32, R20 ;  /* 0x0000002008147c2b */ /* 0x040fe40008000014 */
[----:B------:R-:W-:Y:S02]  /*4ba0*/  DFMA R24, R8, UR14, R24 ;  /* 0x0000000e08187c2b */ /* 0x000fe40008000018 */
[----:B------:R-:W-:-:S02]  /*4bb0*/  DADD R6, R6, -R18 ;  /* 0x0000000006067229 */ /* 0x000fc40000000812 */
[C---:B------:R-:W-:Y:S02]  /*4bc0*/  DFMA R22, R4.reuse, R40, R22 ;  /* 0x000000280416722b */ /* 0x040fe40000000016 */
[----:B------:R-:W-:Y:S02]  /*4bd0*/  DFMA R46, R4, UR18, R46 ;  /* 0x00000012042e7c2b */ /* 0x000fe4000800002e */
[----:B--2---:R-:W-:Y:S02]  /*4be0*/  DADD R4, R10, R16 ;  /* 0x000000000a047229 */ /* 0x004fe40000000010 */
[----:B------:R-:W-:Y:S02]  /*4bf0*/  DFMA R20, R6, R38, R20 ;  /* 0x000000260614722b */ /* 0x000fe40000000014 */
[----:B------:R-:W-:Y:S02]  /*4c00*/  DADD R10, R10, -R16 ;  /* 0x000000000a0a7229 */ /* 0x000fe40000000810 */
[----:B------:R-:W-:-:S02]  /*4c10*/  DFMA R24, R6, UR22, R24 ;  /* 0x0000001606187c2b */ /* 0x000fc40008000018 */
[C---:B----4-:R-:W-:Y:S02]  /*4c20*/  DFMA R32, R6.reuse, UR36, R32 ;  /* 0x0000002406207c2b */ /* 0x050fe40008000020 */
[C---:B------:R-:W-:Y:S02]  /*4c30*/  DFMA R36, R6.reuse, UR38, R36 ;  /* 0x0000002606247c2b */ /* 0x040fe40008000024 */
[C---:B---3--:R-:W-:Y:S02]  /*4c40*/  DFMA R42, R6.reuse, UR48, R42 ;  /* 0x00000030062a7c2b */ /* 0x048fe4000800002a */
[----:B------:R-:W-:Y:S02]  /*4c50*/  DFMA R48, R6, UR50, R48 ;  /* 0x0000003206307c2b */ /* 0x000fe40008000030 */
[----:B------:R-:W-:Y:S02]  /*4c60*/  DFMA R22, R4, R28, R22 ;  /* 0x0000001c0416722b */ /* 0x000fe40000000016 */
[----:B------:R-:W-:-:S02]  /*4c70*/  DFMA R20, R10, R26, R20 ;  /* 0x0000001a0a14722b */ /* 0x000fc40000000014 */
[C---:B-----5:R-:W-:Y:S02]  /*4c80*/  DFMA R30, R4.reuse, UR52, R30 ;  /* 0x00000034041e7c2b */ /* 0x060fe4000800001e */
[C---:B------:R-:W-:Y:S02]  /*4c90*/  DFMA R96, R4.reuse, UR54, R34 ;  /* 0x0000003604607c2b */ /* 0x040fe40008000022 */
[C---:B------:R-:W-:Y:S02]  /*4ca0*/  DFMA R46, R4.reuse, UR6, R46 ;  /* 0x00000006042e7c2b */ /* 0x040fe4000800002e */
[C---:B0-----:R-:W-:Y:S02]  /*4cb0*/  DFMA R98, R4.reuse, UR44, R44 ;  /* 0x0000002c04627c2b */ /* 0x041fe4000800002c */
[----:B------:R-:W-:Y:S02]  /*4cc0*/  DFMA R50, R4, UR46, R50 ;  /* 0x0000002e04327c2b */ /* 0x000fe40008000032 */
[----:B------:R-:W-:-:S02]  /*4cd0*/  DFMA R24, R10, UR10, R24 ;  /* 0x0000000a0a187c2b */ /* 0x000fc40008000018 */
[C---:B-1----:R-:W-:Y:S02]  /*4ce0*/  DFMA R4, R10.reuse, UR40, R32 ;  /* 0x000000280a047c2b */ /* 0x042fe40008000020 */
[C---:B------:R-:W-:Y:S02]  /*4cf0*/  DFMA R6, R10.reuse, UR42, R36 ;  /* 0x0000002a0a067c2b */ /* 0x040fe40008000024 */
[C---:B------:R-:W-:Y:S02]  /*4d00*/  DFMA R8, R10.reuse, UR56, R42 ;  /* 0x000000380a087c2b */ /* 0x040fe4000800002a */
[----:B------:R-:W-:Y:S02]  /*4d10*/  DFMA R48, R10, UR58, R48 ;  /* 0x0000003a0a307c2b */ /* 0x000fe40008000030 */
[C-C-:B------:R-:W-:Y:S02]  /*4d20*/  DADD R44, R22.reuse, -R20.reuse ;  /* 0x00000000162c7229 */ /* 0x140fe40000000814 */
[----:B------:R-:W-:-:S02]  /*4d30*/  DADD R42, R22, R20 ;  /* 0x00000000162a7229 */ /* 0x000fc40000000014 */
[C-C-:B------:R-:W-:Y:S02]  /*4d40*/  DADD R36, R46.reuse, -R24.reuse ;  /* 0x000000002e247229 */ /* 0x140fe40000000818 */
[----:B------:R-:W-:Y:S02]  /*4d50*/  DADD R34, R46, R24 ;  /* 0x000000002e227229 */ /* 0x000fe40000000018 */
[----:B------:R-:W-:Y:S02]  /*4d60*/  DADD R32, R30, -R4 ;  /* 0x000000001e207229 */ /* 0x000fe40000000804 */
[----:B------:R-:W-:Y:S02]  /*4d70*/  DADD R24, R96, -R6 ;  /* 0x0000000060187229 */ /* 0x000fe40000000806 */
[----:B------:R-:W-:Y:S02]  /*4d80*/  DADD R22, R98, -R8 ;  /* 0x0000000062167229 */ /* 0x000fe40000000808 */
[----:B------:R-:W-:-:S02]  /*4d90*/  DADD R30, R30, R4 ;  /* 0x000000001e1e7229 */ /* 0x000fc40000000004 */
[----:B------:R-:W-:Y:S02]  /*4da0*/  DADD R96, R96, R6 ;  /* 0x0000000060607229 */ /* 0x000fe40000000006 */
[----:B------:R-:W-:Y:S02]  /*4db0*/  DADD R98, R98, R8 ;  /* 0x0000000062627229 */ /* 0x000fe40000000008 */
[C-C-:B------:R-:W-:Y:S02]  /*4dc0*/  DADD R64, R50.reuse, -R48.reuse ;  /* 0x0000000032407229 */ /* 0x140fe40000000830 */
[----:B------:R-:W-:-:S11]  /*4dd0*/  DADD R92, R50, R48 ;  /* 0x00000000325c7229 */ /* 0x000fd60000000030 */
.L_x_209:
[----:B------:R-:W-:Y:S05]  /*4de0*/  BSYNC.RECONVERGENT B0 ;  /* 0x0000000000007941 */ /* 0x000fea0003800200 */
.L_x_208:
[----:B------:R-:W-:Y:S06]  /*4df0*/  BAR.SYNC.DEFER_BLOCKING 0x0 ;  /* 0x0000000000007b1d */ /* 0x000fec0000010000 */
[----:B------:R-:W-:Y:S05]  /*4e00*/  @!P0 EXIT ;  /* 0x000000000000894d */ /* 0x000fea0003800000 */
[----:B------:R-:W0:Y:S01]  /*4e10*/  LDC.64 R4, c[0x0][0x3a8] ;  /* 0x0000ea00ff047b82 */ /* 0x000e220000000a00 */
[----:B------:R-:W-:-:S04]  /*4e20*/  IMAD R3, R0, 0x6c0, R3 ;  /* 0x000006c000037824 */ /* 0x000fc800078e0203 */
[----:B01----:R-:W-:-:S05]  /*4e30*/  IMAD.WIDE R2, R3, 0x8, R4 ;  /* 0x0000000803027825 */ /* 0x003fca00078e0204 */
        /* <DEDUP_REMOVED lines=13> */
.L_x_210:
        /* <DEDUP_REMOVED lines=15> */
.L_x_2936:


//--------------------- .text._Z32massMatrixMultiplyRegisterKernelILi12ELi12ELi1EEviPKdS1_S1_S1_Pd --------------------------
	.section	.text._Z32massMatrixMultiplyRegisterKernelILi12ELi12ELi1EEviPKdS1_S1_S1_Pd,"ax",@progbits
	.align	128
        .global         _Z32massMatrixMultiplyRegisterKernelILi12ELi12ELi1EEviPKdS1_S1_S1_Pd
        .type           _Z32massMatrixMultiplyRegisterKernelILi12ELi12ELi1EEviPKdS1_S1_S1_Pd,@function
        .size           _Z32massMatrixMultiplyRegisterKernelILi12ELi12ELi1EEviPKdS1_S1_S1_Pd,(.L_x_2937 - _Z32massMatrixMultiplyRegisterKernelILi12ELi12ELi1EEviPKdS1_S1_S1_Pd)
        .other          _Z32massMatrixMultiplyRegisterKernelILi12ELi12ELi1EEviPKdS1_S1_S1_Pd,@"STO_CUDA_ENTRY STV_DEFAULT"
_Z32massMatrixMultiplyRegisterKernelILi12ELi12ELi1EEviPKdS1_S1_S1_Pd:
.text._Z32massMatrixMultiplyRegisterKernelILi12ELi12ELi1EEviPKdS1_S1_S1_Pd:
[----:B------:R-:W-:Y:S01]  /*0000*/  LDC R1, c[0x0][0x37c] ;  /* 0x0000df00ff017b82 */ /* 0x000fe20000000800 */
[----:B------:R-:W0:Y:S07]  /*0010*/  S2R R0, SR_TID.X ;  /* 0x0000000000007919 */ /* 0x000e2e0000002100 */
[----:B------:R-:W1:Y:S01]  /*0020*/  LDC.64 R2, c[0x0][0x390] ;  /* 0x0000e400ff027b82 */ /* 0x000e620000000a00 */
[----:B------:R-:W2:Y:S01]  /*0030*/  LDCU.64 UR52, c[0x0][0x358] ;  /* 0x00006b00ff3477ac */ /* 0x000ea20008000a00 */
[----:B------:R-:W3:Y:S06]  /*0040*/  S2R R95, SR_TID.Y ;  /* 0x00000000005f7919 */ /* 0x000eec0000002200 */
[----:B------:R-:W4:Y:S01]  /*0050*/  LDC.64 R4, c[0x0][0x398] ;  /* 0x0000e600ff047b82 */ /* 0x000f220000000a00 */
[----:B0-----:R-:W-:-:S04]  /*0060*/  ISETP.GT.U32.AND P0, PT, R0, 0x23, PT ;  /* 0x000000230000780c */ /* 0x001fc80003f04070 */
[----:B---3--:R-:W-:-:S13]  /*0070*/  ISETP.NE.OR P0, PT, R95, RZ, P0 ;  /* 0x000000ff5f00720c */ /* 0x008fda0000705670 */
[----:B-1----:R-:W-:-:S04]  /*0080*/  @!P0 IMAD.WIDE.U32 R2, R0, 0x8, R2 ;  /* 0x0000000800028825 */ /* 0x002fc800078e0002 */
[C---:B----4-:R-:W-:Y:S02]  /*0090*/  @!P0 IMAD.WIDE.U32 R4, R0.reuse, 0x8, R4 ;  /* 0x0000000800048825 */ /* 0x050fe400078e0004 */
[----:B--2---:R-:W2:Y:S04]  /*00a0*/  @!P0 LDG.E.64.CONSTANT R2, desc[UR52][R2.64] ;  /* 0x0000003402028981 */ /* 0x004ea8000c1e9b00 */
[----:B------:R-:W3:Y:S01]  /*00b0*/  @!P0 LDG.E.64.CONSTANT R4, desc[UR52][R4.64] ;  /* 0x0000003404048981 */ /* 0x000ee2000c1e9b00 */
[----:B------:R-:W0:Y:S01]  /*00c0*/  S2UR UR7, SR_CgaCtaId ;  /* 0x00000000000779c3 */ /* 0x000e220000008800 */
[----:B------:R-:W-:Y:S01]  /*00d0*/  VOTEU.ALL UP0, P0 ;  /* 0x0000000000ff7886 */ /* 0x000fe20000000000 */
[----:B------:R-:W-:Y:S01]  /*00e0*/  UMOV UR4, 0x400 ;  /* 0x0000040000047882 */ /* 0x000fe20000000000 */
[----:B------:R-:W-:Y:S01]  /*00f0*/  LOP3.LUT R93, R0, 0xffff, RZ, 0xc0, !PT ;  /* 0x0000ffff005d7812 */ /* 0x000fe200078ec0ff */
[----:B------:R-:W-:-:S02]  /*0100*/  IMAD.MOV.U32 R92, RZ, RZ, 0x3600 ;  /* 0x00003600ff5c7424 */ /* 0x000fc400078e00ff */
[----:B------:R-:W-:Y:S02]  /*0110*/  @!UP0 UIADD3 UR5, UPT, UPT, UR4, 0x3600, URZ ;  /* 0x0000360004058890 */ /* 0x000fe4000fffe0ff */
[----:B------:R-:W-:Y:S02]  /*0120*/  @!UP0 UIADD3 UR6, UPT, UPT, UR4, 0x3720, URZ ;  /* 0x0000372004068890 */ /* 0x000fe4000fffe0ff */
[----:B0-----:R-:W-:Y:S02]  /*0130*/  @!UP0 ULEA UR5, UR7, UR5, 0x18 ;  /* 0x0000000507058291 */ /* 0x001fe4000f8ec0ff */
[----:B------:R-:W-:Y:S02]  /*0140*/  @!UP0 ULEA UR6, UR7, UR6, 0x18 ;  /* 0x0000000607068291 */ /* 0x000fe4000f8ec0ff */
[----:B------:R-:W-:Y:S02]  /*0150*/  ULEA UR4, UR7, UR4, 0x18 ;  /* 0x0000000407047291 */ /* 0x000fe4000f8ec0ff */
[----:B------:R-:W-:-:S02]  /*0160*/  @!P0 LEA R7, R0, UR5, 0x3 ;  /* 0x0000000500078c11 */ /* 0x000fc4000f8e18ff */
[----:B------:R-:W-:-:S03]  /*0170*/  @!P0 LEA R21, R0, UR6, 0x3 ;  /* 0x0000000600158c11 */ /* 0x000fc6000f8e18ff */
[----:B------:R-:W0:Y:S02]  /*0180*/  S2UR UR5, SR_CTAID.X ;  /* 0x00000000000579c3 */ /* 0x000e240000002500 */
[----:B------:R-:W1:Y:S01]  /*0190*/  LDCU UR6, c[0x0][0x380] ;  /* 0x00007000ff0677ac */ /* 0x000e620008000800 */
[C---:B------:R-:W-:Y:S01]  /*01a0*/  ISETP.GT.U32.AND P1, PT, R0.reuse, 0x8f, PT ;  /* 0x0000008f0000780c */ /* 0x040fe20003f24070 */
[----:B------:R-:W-:Y:S01]  /*01b0*/  BSSY.RECONVERGENT B0, `(.L_x_211) ;  /* 0x000015f000007945 */ /* 0x000fe20003800200 */
[C---:B------:R-:W-:Y:S01]  /*01c0*/  IMAD R92, R95.reuse, R92, UR4 ;  /* 0x000000045f5c7e24 */ /* 0x040fe2000f8e025c */
[----:B--2---:R0:W-:Y:S04]  /*01d0*/  @!P0 STS.64 [R7], R2 ;  /* 0x0000000207008388 */ /* 0x0041e80000000a00 */
[----:B---3--:R-:W-:Y:S01]  /*01e0*/  @!P0 STS.64 [R21], R4 ;  /* 0x0000000415008388 */ /* 0x008fe20000000a00 */
[----:B------:R-:W-:Y:S01]  /*01f0*/  BAR.SYNC.DEFER_BLOCKING 0x0 ;  /* 0x0000000000007b1d */ /* 0x000fe20000010000 */
[----:B------:R-:W-:Y:S01]  /*0200*/  ISETP.GE.U32.AND P0, PT, R0, 0x90, PT ;  /* 0x000000900000780c */ /* 0x000fe20003f06070 */
[----:B0-----:R-:W-:-:S02]  /*0210*/  VIADD R3, R95, UR5 ;  /* 0x000000055f037c36 */ /* 0x001fc40008000000 */
[----:B------:R-:W-:-:S03]  /*0220*/  IMAD R2, R93, 0xaaab, RZ ;  /* 0x0000aaab5d027824 */ /* 0x000fc600078e02ff */
[----:B-1----:R-:W-:Y:S02]  /*0230*/  ISETP.LT.AND P0, PT, R3, UR6, !P0 ;  /* 0x0000000603007c0c */ /* 0x002fe4000c701270 */
[----:B------:R-:W-:-:S04]  /*0240*/  SHF.R.U32.HI R2, RZ, 0x13, R2 ;  /* 0x00000013ff027819 */ /* 0x000fc80000011602 */
[----:B------:R-:W-:Y:S01]  /*0250*/  PRMT R2, R2, 0x9910, RZ ;  /* 0x0000991002027816 */ /* 0x000fe200000000ff */
[----:B------:R-:W0:Y:S04]  /*0260*/  LDS.128 R8, [UR4+0x3730] ;  /* 0x00373004ff087984 */ /* 0x000e280008000c00 */
[----:B------:R-:W-:Y:S04]  /*0270*/  LDS.128 R12, [UR4+0x3620] ;  /* 0x00362004ff0c7984 */ /* 0x000fe80008000c00 */
[----:B------:R-:W1:Y:S04]  /*0280*/  LDS.128 R24, [UR4+0x3640] ;  /* 0x00364004ff187984 */ /* 0x000e680008000c00 */
[----:B------:R-:W-:Y:S04]  /*0290*/  LDS.128 R36, [UR4+0x3760] ;  /* 0x00376004ff247984 */ /* 0x000fe80008000c00 */
[----:B------:R-:W2:Y:S04]  /*02a0*/  LDS.128 R40, [UR4+0x3650] ;  /* 0x00365004ff287984 */ /* 0x000ea80008000c00 */
[----:B------:R-:W3:Y:S04]  /*02b0*/  LDS.128 R16, [UR4+0x3740] ;  /* 0x00374004ff107984 */ /* 0x000ee80008000c00 */
[----:B------:R-:W-:Y:S04]  /*02c0*/  LDS.128 R64, [UR4+0x3770] ;  /* 0x00377004ff407984 */ /* 0x000fe80008000c00 */
[----:B------:R-:W4:Y:S04]  /*02d0*/  LDS.128 R68, [UR4+0x3670] ;  /* 0x00367004ff447984 */ /* 0x000f280008000c00 */
[----:B------:R-:W4:Y:S04]  /*02e0*/  LDS.128 R4, [UR4+0x37d0] ;  /* 0x0037d004ff047984 */ /* 0x000f280008000c00 */
[----:B------:R-:W-:Y:S01]  /*02f0*/  LDS.128 R76, [UR4+0x3790] ;  /* 0x00379004ff4c7984 */ /* 0x000fe20008000c00 */
[----:B0-----:R-:W-:-:S03]  /*0300*/  R2UR UR8, R8 ;  /* 0x00000000080872ca */ /* 0x001fc600000e0000 */
[----:B------:R-:W0:Y:S01]  /*0310*/  LDS.128 R72, [UR4+0x3680] ;  /* 0x00368004ff487984 */ /* 0x000e220008000c00 */
[----:B------:R-:W-:Y:S02]  /*0320*/  R2UR UR9, R9 ;  /* 0x00000000090972ca */ /* 0x000fe400000e0000 */
[----:B------:R-:W-:Y:S01]  /*0330*/  R2UR UR28, R10 ;  /* 0x000000000a1c72ca */ /* 0x000fe200000e0000 */
[----:B------:R-:W0:Y:S01]  /*0340*/  LDS.128 R56, [UR4+0x37a0] ;  /* 0x0037a004ff387984 */ /* 0x000e220008000c00 */
[----:B------:R-:W-:Y:S02]  /*0350*/  R2UR UR29, R11 ;  /* 0x000000000b1d72ca */ /* 0x000fe400000e0000 */
[----:B-1----:R-:W-:Y:S01]  /*0360*/  R2UR UR22, R26 ;  /* 0x000000001a1672ca */ /* 0x002fe200000e0000 */
[----:B------:R-:W1:Y:S01]  /*0370*/  LDS.128 R60, [UR4+0x36a0] ;  /* 0x0036a004ff3c7984 */ /* 0x000e620008000c00 */
[----:B------:R-:W-:-:S03]  /*0380*/  R2UR UR23, R27 ;  /* 0x000000001b1772ca */ /* 0x000fc600000e0000 */
[----:B------:R-:W-:Y:S01]  /*0390*/  LDS.128 R52, [UR4+0x37c0] ;  /* 0x0037c004ff347984 */ /* 0x000fe20008000c00 */
[----:B------:R-:W-:Y:S01]  /*03a0*/  IMAD.U32 R20, RZ, RZ, UR8 ;  /* 0x00000008ff147e24 */ /* 0x000fe2000f8e00ff */
[----:B------:R-:W-:Y:S01]  /*03b0*/  R2UR UR8, R12 ;  /* 0x000000000c0872ca */ /* 0x000fe200000e0000 */
[----:B------:R-:W-:Y:S01]  /*03c0*/  IMAD.U32 R21, RZ, RZ, UR9 ;  /* 0x00000009ff157e24 */ /* 0x000fe2000f8e00ff */
[----:B------:R-:W-:Y:S01]  /*03d0*/  R2UR UR9, R13 ;  /* 0x000000000d0972ca */ /* 0x000fe200000e0000 */
[----:B------:R-:W1:Y:S01]  /*03e0*/  LDS.128 R8, [UR4+0x37f0] ;  /* 0x0037f004ff087984 */ /* 0x000e620008000c00 */
[----:B--2---:R-:W-:Y:S02]  /*03f0*/  R2UR UR6, R40 ;  /* 0x00000000280672ca */ /* 0x004fe400000e0000 */
[----:B------:R-:W-:Y:S01]  /*0400*/  R2UR UR7, R41 ;  /* 0x00000000290772ca */ /* 0x000fe200000e0000 */
[----:B------:R-:W2:Y:S01]  /*0410*/  LDS.128 R48, [UR4+0x36b0] ;  /* 0x0036b004ff307984 */ /* 0x000ea20008000c00 */
[----:B---3--:R-:W-:-:S02]  /*0420*/  R2UR UR24, R18 ;  /* 0x00000000121872ca */ /* 0x008fc400000e0000 */
[----:B------:R-:W-:Y:S01]  /*0430*/  R2UR UR25, R19 ;  /* 0x00000000131972ca */ /* 0x000fe200000e0000 */
[----:B------:R-:W3:Y:S01]  /*0440*/  LDS.128 R44, [UR4+0x36d0] ;  /* 0x0036d004ff2c7984 */ /* 0x000ee20008000c00 */
[----:B------:R-:W-:Y:S01]  /*0450*/  R2UR UR10, R16 ;  /* 0x00000000100a72ca */ /* 0x000fe200000e0000 */
[----:B------:R-:W-:Y:S01]  /*0460*/  IMAD.U32 R28, RZ, RZ, UR8 ;  /* 0x00000008ff1c7e24 */ /* 0x000fe2000f8e00ff */
[----:B------:R-:W-:Y:S01]  /*0470*/  R2UR UR8, R24 ;  /* 0x00000000180872ca */ /* 0x000fe200000e0000 */
[----:B------:R-:W-:Y:S01]  /*0480*/  IMAD.U32 R29, RZ, RZ, UR9 ;  /* 0x00000009ff1d7e24 */ /* 0x000fe2000f8e00ff */
[----:B------:R-:W-:Y:S01]  /*0490*/  R2UR UR9, R25 ;  /* 0x00000000190972ca */ /* 0x000fe200000e0000 */
[----:B------:R-:W-:Y:S01]  /*04a0*/  IMAD.U32 R30, RZ, RZ, UR6 ;  /* 0x00000006ff1e7e24 */ /* 0x000fe2000f8e00ff */
[----:B----4-:R-:W-:Y:S01]  /*04b0*/  R2UR UR6, R68 ;  /* 0x00000000440672ca */ /* 0x010fe200000e0000 */
[----:B------:R-:W-:Y:S01]  /*04c0*/  IMAD.U32 R31, RZ, RZ, UR7 ;  /* 0x00000007ff1f7e24 */ /* 0x000fe2000f8e00ff */
[----:B------:R-:W-:Y:S01]  /*04d0*/  R2UR UR7, R69 ;  /* 0x00000000450772ca */ /* 0x000fe200000e0000 */
[----:B------:R-:W4:Y:S01]  /*04e0*/  LDS.128 R104, [UR4+0x36e0] ;  /* 0x0036e004ff687984 */ /* 0x000f220008000c00 */
[----:B------:R-:W-:-:S02]  /*04f0*/  R2UR UR40, R4 ;  /* 0x00000000042872ca */ /* 0x000fc400000e0000 */
[----:B------:R-:W-:Y:S01]  /*0500*/  PRMT R4, R0, 0x9910, RZ ;  /* 0x0000991000047816 */ /* 0x000fe200000000ff */
[----:B------:R-:W-:Y:S01]  /*0510*/  IMAD R2, R2, 0xc, RZ ;  /* 0x0000000c02027824 */ /* 0x000fe200078e02ff */
[----:B------:R-:W-:Y:S01]  /*0520*/  R2UR UR11, R17 ;  /* 0x00000000110b72ca */ /* 0x000fe200000e0000 */
[----:B------:R-:W-:Y:S01]  /*0530*/  IMAD.U32 R26, RZ, RZ, UR8 ;  /* 0x00000008ff1a7e24 */ /* 0x000fe2000f8e00ff */
[----:B------:R-:W-:Y:S01]  /*0540*/  R2UR UR8, R36 ;  /* 0x00000000240872ca */ /* 0x000fe200000e0000 */
[----:B------:R-:W-:Y:S01]  /*0550*/  IMAD.U32 R27, RZ, RZ, UR9 ;  /* 0x00000009ff1b7e24 */ /* 0x000fe2000f8e00ff */
[----:B------:R-:W-:Y:S01]  /*0560*/  R2UR UR9, R37 ;  /* 0x00000000250972ca */ /* 0x000fe200000e0000 */
[----:B------:R-:W-:Y:S01]  /*0570*/  IMAD.U32 R24, RZ, RZ, UR6 ;  /* 0x00000006ff187e24 */ /* 0x000fe2000f8e00ff */
[----:B------:R-:W2:Y:S01]  /*0580*/  @P0 LDC.64 R36, c[0x0][0x3a0] ;  /* 0x0000e800ff240b82 */ /* 0x000ea20000000a00 */
[----:B------:R-:W-:Y:S01]  /*0590*/  IMAD.U32 R25, RZ, RZ, UR7 ;  /* 0x00000007ff197e24 */ /* 0x000fe2000f8e00ff */
[----:B0-----:R-:W-:Y:S01]  /*05a0*/  R2UR UR6, R72 ;  /* 0x00000000480672ca */ /* 0x001fe200000e0000 */
[----:B------:R-:W-:Y:S01]  /*05b0*/  IMAD R4, R4, 0xab, RZ ;  /* 0x000000ab04047824 */ /* 0x000fe200078e02ff */
[----:B------:R-:W-:Y:S01]  /*05c0*/  R2UR UR7, R73 ;  /* 0x00000000490772ca */ /* 0x000fe200000e0000 */
[----:B------:R-:W0:Y:S01]  /*05d0*/  LDS.128 R108, [UR4+0x3800] ;  /* 0x00380004ff6c7984 */ /* 0x000e220008000c00 */
[----:B------:R-:W-:-:S02]  /*05e0*/  R2UR UR30, R56 ;  /* 0x00000000381e72ca */ /* 0x000fc400000e0000 */
[----:B------:R-:W-:Y:S01]  /*05f0*/  R2UR UR31, R57 ;  /* 0x00000000391f72ca */ /* 0x000fe200000e0000 */
[----:B------:R-:W-:Y:S01]  /*0600*/  IMAD.U32 R18, RZ, RZ, UR8 ;  /* 0x00000008ff127e24 */ /* 0x000fe2000f8e00ff */
[----:B------:R-:W-:Y:S01]  /*0610*/  R2UR UR8, R64 ;  /* 0x00000000400872ca */ /* 0x000fe200000e0000 */
[----:B------:R-:W-:Y:S01]  /*0620*/  IMAD.U32 R19, RZ, RZ, UR9 ;  /* 0x00000009ff137e24 */ /* 0x000fe2000f8e00ff */
[----:B------:R-:W-:Y:S01]  /*0630*/  R2UR UR9, R65 ;  /* 0x00000000410972ca */ /* 0x000fe200000e0000 */
[----:B------:R-:W-:Y:S01]  /*0640*/  LDS.128 R88, [UR4+0x3830] ;  /* 0x00383004ff587984 */ /* 0x000fe20008000c00 */
[----:B-1----:R-:W-:Y:S02]  /*0650*/  R2UR UR34, R60 ;  /* 0x000000003c2272ca */ /* 0x002fe400000e0000 */
[----:B------:R-:W-:Y:S01]  /*0660*/  R2UR UR35, R61 ;  /* 0x000000003d2372ca */ /* 0x000fe200000e0000 */
[----:B------:R-:W-:Y:S01]  /*0670*/  LDS.128 R80, [UR4+0x3610] ;  /* 0x00361004ff507984 */ /* 0x000fe20008000c00 */
[----:B------:R-:W-:Y:S01]  /*0680*/  R2UR UR41, R5 ;  /* 0x00000000052972ca */ /* 0x000fe200000e0000 */
[----:B------:R-:W-:Y:S01]  /*0690*/  @P0 IMAD R5, R3, 0x6c0, R0 ;  /* 0x000006c003050824 */ /* 0x000fe200078e0200 */
[----:B------:R-:W-:Y:S01]  /*06a0*/  R2UR UR26, R14 ;  /* 0x000000000e1a72ca */ /* 0x000fe200000e0000 */
[----:B------:R-:W-:Y:S01]  /*06b0*/  IMAD.MOV R2, RZ, RZ, -R2 ;  /* 0x000000ffff027224 */ /* 0x000fe200078e0a02 */
[----:B------:R-:W-:Y:S01]  /*06c0*/  R2UR UR27, R15 ;  /* 0x000000000f1b72ca */ /* 0x000fe200000e0000 */
[----:B------:R-:W-:Y:S01]  /*06d0*/  IMAD.U32 R96, RZ, RZ, UR8 ;  /* 0x00000008ff607e24 */ /* 0x000fe2000f8e00ff */
[----:B------:R-:W-:Y:S01]  /*06e0*/  R2UR UR8, R76 ;  /* 0x000000004c0872ca */ /* 0x000fe200000e0000 */
[----:B------:R-:W-:Y:S01]  /*06f0*/  IMAD.U32 R97, RZ, RZ, UR9 ;  /* 0x00000009ff617e24 */ /* 0x000fe2000f8e00ff */
[----:B------:R-:W-:Y:S01]  /*0700*/  R2UR UR9, R77 ;  /* 0x000000004d0972ca */ /* 0x000fe200000e0000 */
[----:B--2---:R-:W-:Y:S01]  /*0710*/  @P0 IMAD.WIDE R36, R5, 0x8, R36 ;  /* 0x0000000805240825 */ /* 0x004fe200078e0224 */
[----:B------:R-:W-:Y:S01]  /*0720*/  R2UR UR38, R6 ;  /* 0x00000000062672ca */ /* 0x000fe200000e0000 */
[----:B------:R-:W-:Y:S01]  /*0730*/  LDS.128 R12, [UR4+0x3710] ;  /* 0x00371004ff0c7984 */ /* 0x000fe20008000c00 */
[----:B------:R-:W-:Y:S01]  /*0740*/  R2UR UR39, R7 ;  /* 0x00000000072772ca */ /* 0x000fe200000e0000 */
[----:B------:R-:W-:Y:S01]  /*0750*/  IMAD.U32 R34, RZ, RZ, UR10 ;  /* 0x0000000aff227e24 */ /* 0x000fe2000f8e00ff */
[----:B------:R-:W-:Y:S01]  /*0760*/  R2UR UR46, R10 ;  /* 0x000000000a2e72ca */ /* 0x000fe200000e0000 */
[----:B------:R-:W-:Y:S01]  /*0770*/  LDS.128 R84, [UR4+0x3810] ;  /* 0x00381004ff547984 */ /* 0x000fe20008000c00 */
[----:B------:R-:W-:Y:S01]  /*0780*/  R2UR UR47, R11 ;  /* 0x000000000b2f72ca */ /* 0x000fe200000e0000 */
[----:B------:R-:W-:Y:S01]  /*0790*/  IMAD.U32 R35, RZ, RZ, UR11 ;  /* 0x0000000bff237e24 */ /* 0x000fe2000f8e00ff */
[----:B------:R-:W-:Y:S01]  /*07a0*/  R2UR UR48, R8 ;  /* 0x00000000083072ca */ /* 0x000fe200000e0000 */
[----:B------:R-:W-:Y:S01]  /*07b0*/  IMAD.U32 R16, RZ, RZ, UR8 ;  /* 0x00000008ff107e24 */ /* 0x000fe2000f8e00ff */
[----:B------:R-:W-:Y:S01]  /*07c0*/  R2UR UR49, R9 ;  /* 0x00000000093172ca */ /* 0x000fe200000e0000 */
[----:B------:R-:W-:Y:S01]  /*07d0*/  IMAD.U32 R17, RZ, RZ, UR9 ;  /* 0x00000009ff117e24 */ /* 0x000fe2000f8e00ff */
[----:B------:R-:W-:Y:S01]  /*07e0*/  LOP3.LUT R100, R4, 0xffff, RZ, 0xc0, !PT ;  /* 0x0000ffff04647812 */ /* 0x000fe200078ec0ff */
[----:B------:R-:W-:Y:S01]  /*07f0*/  LDS.128 R8, [UR4+0x3820] ;  /* 0x00382004ff087984 */ /* 0x000fe20008000c00 */
[----:B------:R-:W-:Y:S01]  /*0800*/  R2UR UR21, R39 ;  /* 0x00000000271572ca */ /* 0x000fe200000e0000 */
[----:B------:R-:W-:Y:S01]  /*0810*/  IMAD.U32 R32, RZ, RZ, UR6 ;  /* 0x00000006ff207e24 */ /* 0x000fe2000f8e00ff */
[----:B------:R-:W-:Y:S01]  /*0820*/  PRMT R39, R2, 0x7710, RZ ;  /* 0x0000771002277816 */ /* 0x000fe200000000ff */
[----:B------:R-:W1:Y:S01]  /*0830*/  LDS.128 R4, [UR4+0x3700] ;  /* 0x00370004ff047984 */ /* 0x000e620008000c00 */
        /* <DEDUP_REMOVED lines=11> */
[----:B------:R-:W-:Y:S01]  /*08f0*/  R2UR UR14, R70 ;  /* 0x00000000460e72ca */ /* 0x000fe200000e0000 */
[----:B------:R-:W-:Y:S01]  /*0900*/  IMAD.IADD R94, R39, 0x1, R0 ;  /* 0x00000001275e7824 */ /* 0x000fe200078e0200 */
        /* <DEDUP_REMOVED lines=26> */
[----:B---3--:R-:W-:Y:S02]  /*0ab0*/  R2UR UR42, R46 ;  /* 0x000000002e2a72ca */ /* 0x008fe400000e0000 */
[----:B------:R-:W-:Y:S01]  /*0ac0*/  R2UR UR43, R47 ;  /* 0x000000002f2b72ca */ /* 0x000fe200000e0000 */
[----:B------:R-:W5:Y:S01]  /*0ad0*/  @P0 LDG.E.64.CONSTANT R126, desc[UR52][R36.64+0x2d00] ;  /* 0x002d0034247e0981 */ /* 0x000f62000c1e9b00 */
[----:B------:R-:W-:-:S02]  /*0ae0*/  R2UR UR44, R44 ;  /* 0x000000002c2c72ca */ /* 0x000fc400000e0000 */
[----:B------:R-:W-:Y:S01]  /*0af0*/  R2UR UR45, R45 ;  /* 0x000000002d2d72ca */ /* 0x000fe200000e0000 */
[----:B------:R2:W5:Y:S01]  /*0b00*/  @P0 LDG.E.64.CONSTANT R142, desc[UR52][R36.64+0x3180] ;  /* 0x00318034248e0981 */ /* 0x000562000c1e9b00 */
[----:B----4-:R-:W-:Y:S02]  /*0b10*/  R2UR UR50, R106 ;  /* 0x000000006a3272ca */ /* 0x010fe400000e0000 */
[----:B------:R-:W-:Y:S01]  /*0b20*/  R2UR UR51, R107 ;  /* 0x000000006b3372ca */ /* 0x000fe200000e0000 */
[----:B------:R-:W3:Y:S04]  /*0b30*/  LDS.128 R76, [UR4+0x3600] ;  /* 0x00360004ff4c7984 */ /* 0x000ee80008000c00 */
[----:B------:R-:W4:Y:S04]  /*0b40*/  LDS.128 R72, [UR4+0x3720] ;  /* 0x00372004ff487984 */ /* 0x000f280008000c00 */
[----:B------:R-:W1:Y:S04]  /*0b50*/  LDS.128 R68, [UR4+0x3630] ;  /* 0x00363004ff447984 */ /* 0x000e680008000c00 */
[----:B------:R-:W1:Y:S04]  /*0b60*/  LDS.128 R64, [UR4+0x3750] ;  /* 0x00375004ff407984 */ /* 0x000e680008000c00 */
[----:B------:R-:W3:Y:S04]  /*0b70*/  LDS.128 R60, [UR4+0x3660] ;  /* 0x00366004ff3c7984 */ /* 0x000ee80008000c00 */
[----:B------:R-:W3:Y:S04]  /*0b80*/  LDS.128 R56, [UR4+0x3780] ;  /* 0x00378004ff387984 */ /* 0x000ee80008000c00 */
[----:B------:R-:W3:Y:S04]  /*0b90*/  LDS.128 R52, [UR4+0x3690] ;  /* 0x00369004ff347984 */ /* 0x000ee80008000c00 */
[----:B------:R-:W3:Y:S04]  /*0ba0*/  LDS.128 R48, [UR4+0x37b0] ;  /* 0x0037b004ff307984 */ /* 0x000ee80008000c00 */
[----:B------:R-:W3:Y:S04]  /*0bb0*/  LDS.128 R44, [UR4+0x36c0] ;  /* 0x0036c004ff2c7984 */ /* 0x000ee80008000c00 */
[----:B------:R-:W3:Y:S04]  /*0bc0*/  LDS.128 R40, [UR4+0x37e0] ;  /* 0x0037e004ff287984 */ /* 0x000ee80008000c00 */
[----:B--2---:R-:W2:Y:S01]  /*0bd0*/  LDS.128 R36, [UR4+0x36f0] ;  /* 0x0036f004ff247984 */ /* 0x004ea20008000c00 */
[----:B------:R-:W-:-:S02]  /*0be0*/  SHF.R.U32.HI R100, RZ, 0xb, R100 ;  /* 0x0000000bff647819 */ /* 0x000fc40000011664 */
[----:B------:R-:W-:Y:S02]  /*0bf0*/  R2UR UR52, R104 ;  /* 0x00000000683472ca */ /* 0x000fe400000e0000 */
[----:B------:R-:W-:Y:S02]  /*0c00*/  R2UR UR53, R105 ;  /* 0x00000000693572ca */ /* 0x000fe400000e0000 */
[----:B0-----:R-:W-:Y:S02]  /*0c10*/  R2UR UR54, R110 ;  /* 0x000000006e3672ca */ /* 0x001fe400000e0000 */
[----:B------:R-:W-:Y:S02]  /*0c20*/  R2UR UR55, R111 ;  /* 0x000000006f3772ca */ /* 0x000fe400000e0000 */
[----:B------:R-:W-:Y:S02]  /*0c30*/  R2UR UR56, R108 ;  /* 0x000000006c3872ca */ /* 0x000fe400000e0000 */
[----:B------:R-:W-:-:S02]  /*0c40*/  R2UR UR57, R109 ;  /* 0x000000006d3972ca */ /* 0x000fc400000e0000 */
[----:B-1----:R-:W-:Y:S02]  /*0c50*/  R2UR UR58, R6 ;  /* 0x00000000063a72ca */ /* 0x002fe400000e0000 */
        /* <DEDUP_REMOVED lines=19> */
[----:B------:R-:W-:Y:S02]  /*0d90*/  LOP3.LUT R100, R100, 0xffff, RZ, 0xc0, !PT ;  /* 0x0000ffff64647812 */ /* 0x000fe400078ec0ff */
[----:B------:R-:W-:Y:S01]  /*0da0*/  LOP3.LUT R2, R94, 0xffff, RZ, 0xc0, !PT ;  /* 0x0000ffff5e027812 */ /* 0x000fe200078ec0ff */
[----:B--234-:R-:W-:Y:S10]  /*0db0*/  @P1 BRA `(.L_x_212) ;  /* 0x0000000800781947 */ /* 0x01cff40003800000 */
[C-C-:B-----5:R-:W-:Y:S01]  /*0dc0*/  DADD R90, R140.reuse, R142.reuse ;  /* 0x000000008c5a7229 */ /* 0x160fe2000000008e */
[----:B------:R-:W-:Y:S01]  /*0dd0*/  MOV.SPILL R130, UR25 ;  /* 0x0000001900827c02 */ /* 0x000fe20009000f00 */
[----:B------:R-:W-:Y:S01]  /*0de0*/  DADD R88, R140, -R142 ;  /* 0x000000008c587229 */ /* 0x000fe2000000088e */
[----:B------:R-:W-:Y:S01]  /*0df0*/  MOV.SPILL R139, UR24 ;  /* 0x00000018008b7c02 */ /* 0x000fe20009000f00 */
[----:B------:R-:W-:Y:S01]  /*0e00*/  DADD R12, R114, R116 ;  /* 0x00000000720c7229 */ /* 0x000fe20000000074 */
[----:B------:R-:W-:Y:S01]  /*0e10*/  R2UR UR24, R16 ;  /* 0x00000000101872ca */ /* 0x000fe200000e0000 */
[----:B------:R-:W-:Y:S01]  /*0e20*/  DADD R14, R112, R102 ;  /* 0x00000000700e7229 */ /* 0x000fe20000000066 */
[----:B------:R-:W-:Y:S01]  /*0e30*/  R2UR UR25, R17 ;  /* 0x00000000111972ca */ /* 0x000fe200000e0000 */
[C-C-:B------:R-:W-:Y:S01]  /*0e40*/  DADD R8, R120.reuse, R118.reuse ;  /* 0x0000000078087229 */ /* 0x140fe20000000076 */
[----:B------:R-:W-:Y:S01]  /*0e50*/  MOV.SPILL R133, UR17 ;  /* 0x0000001100857c02 */ /* 0x000fe20009000f00 */
[----:B------:R-:W-:Y:S01]  /*0e60*/  DADD R10, R120, -R118 ;  /* 0x00000000780a7229 */ /* 0x000fe20000000876 */
[----:B------:R-:W-:Y:S01]  /*0e70*/  MOV.SPILL R138, UR16 ;  /* 0x00000010008a7c02 */ /* 0x000fe20009000f00 */
[----:B------:R-:W-:Y:S01]  /*0e80*/  DADD R114, R114, -R116 ;  /* 0x0000000072727229 */ /* 0x000fe20000000874 */
[----:B------:R-:W-:Y:S01]  /*0e90*/  MOV.SPILL R131, UR9 ;  /* 0x0000000900837c02 */ /* 0x000fe20009000f00 */
[----:B------:R-:W-:Y:S01]  /*0ea0*/  DADD R102, R112, -R102 ;  /* 0x0000000070667229 */ /* 0x000fe20000000866 */
[----:B------:R-:W-:Y:S01]  /*0eb0*/  MOV.SPILL R137, UR8 ;  /* 0x0000000800897c02 */ /* 0x000fe20009000f00 */
[C-C-:B------:R-:W-:Y:S01]  /*0ec0*/  DADD R86, R128.reuse, R126.reuse ;  /* 0x0000000080567229 */ /* 0x140fe2000000007e */
[----:B------:R-:W-:Y:S01]  /*0ed0*/  MOV.SPILL R134, UR55 ;  /* 0x0000003700867c02 */ /* 0x000fe20009000f00 */
[----:B------:R-:W-:Y:S01]  /*0ee0*/  DADD R82, R128, -R126 ;  /* 0x0000000080527229 */ /* 0x000fe2000000087e */
[----:B------:R-:W-:Y:S01]  /*0ef0*/  MOV.SPILL R135, UR54 ;  /* 0x0000003600877c02 */ /* 0x000fe20009000f00 */
[-C--:B------:R-:W-:Y:S01]  /*0f00*/  DFMA R116, R76, R90.reuse, RZ ;  /* 0x0000005a4c74722b */ /* 0x080fe200000000ff */
[----:B------:R-:W-:Y:S01]  /*0f10*/  MOV.SPILL R132, UR4 ;  /* 0x0000000400847c02 */ /* 0x000fe20009000f00 */
        /* <DEDUP_REMOVED lines=10> */
[-C--:B------:R-:W-:Y:S01]  /*0fc0*/  DFMA R126, R56, R88.reuse, RZ ;  /* 0x00000058387e722b */ /* 0x080fe200000000ff */
[----:B------:R-:W-:Y:S01]  /*0fd0*/  R2UR UR55, R25 ;  /* 0x00000000193772ca */ /* 0x000fe200000e0000 */
[-C--:B------:R-:W-:Y:S01]  /*0fe0*/  DFMA R106, R72, R88.reuse, RZ ;  /* 0x00000058486a722b */ /* 0x080fe200000000ff */
[----:B------:R-:W-:Y:S01]  /*0ff0*/  R2UR UR4, R26 ;  /* 0x000000001a0472ca */ /* 0x000fe200000e0000 */
[-C--:B------:R-:W-:Y:S01]  /*1000*/  DFMA R104, R64, R88.reuse, RZ ;  /* 0x000000584068722b */ /* 0x080fe200000000ff */
[----:B------:R-:W-:Y:S01]  /*1010*/  R2UR UR5, R27 ;  /* 0x000000001b0572ca */ /* 0x000fe200000e0000 */
[C-C-:B------:R-:W-:Y:S01]  /*1020*/  DADD R4, R122.reuse, R124.reuse ;  /* 0x000000007a047229 */ /* 0x140fe2000000007c */
[----:B------:R-:W-:Y:S01]  /*1030*/  MOV.SPILL R101, UR39 ;  /* 0x0000002700657c02 */ /* 0x000fe20009000f00 */
[----:B------:R-:W-:Y:S01]  /*1040*/  DADD R6, R122, -R124 ;  /* 0x000000007a067229 */ /* 0x000fe2000000087c */
[----:B------:R-:W-:Y:S01]  /*1050*/  MOV.SPILL R136, UR38 ;  /* 0x0000002600887c02 */ /* 0x000fe20009000f00 */
[-C--:B------:R-:W-:Y:S01]  /*1060*/  DFMA R90, R48, R88.reuse, RZ ;  /* 0x00000058305a722b */ /* 0x080fe200000000ff */
[----:B------:R-:W-:Y:S01]  /*1070*/  R2UR UR38, R22 ;  /* 0x00000000162672ca */ /* 0x000fe200000e0000 */
[-C--:B------:R-:W-:Y:S01]  /*1080*/  DFMA R122, R40, R88.reuse, RZ ;  /* 0x00000058287a722b */ /* 0x080fe200000000ff */
[----:B------:R-:W-:Y:S01]  /*1090*/  R2UR UR39, R23 ;  /* 0x00000000172772ca */ /* 0x000fe200000e0000 */
[----:B------:R-:W-:-:S02]  /*10a0*/  DFMA R124, R84, R88, RZ ;  /* 0x00000058547c722b */ /* 0x000fc400000000ff */
        /* <DEDUP_REMOVED lines=11> */
[----:B------:R-:W-:-:S02]  /*1160*/  DFMA R82, R82, UR76, R124 ;  /* 0x0000004c52527c2b */ /* 0x000fc4000800007c */
[----:B------:R-:W-:Y:S01]  /*1170*/  DFMA R86, R6, UR24, R86 ;  /* 0x0000001806567c2b */ /* 0x000fe20008000056 */
[----:B------:R-:W-:Y:S01]  /*1180*/  R2UR UR24, R28 ;  /* 0x000000001c1872ca */ /* 0x000fe200000e0000 */
[----:B------:R-:W-:Y:S01]  /*1190*/  DFMA R116, R80, R4, R116 ;  /* 0x000000045074722b */ /* 0x000fe20000000074 */
[----:B------:R-:W-:Y:S01]  /*11a0*/  R2UR UR25, R29 ;  /* 0x000000001d1972ca */ /* 0x000fe200000e0000 */
        /* <DEDUP_REMOVED lines=8> */
[C---:B------:R-:W-:Y:S01]  /*1230*/  DFMA R112, R4.reuse, UR38, R112 ;  /* 0x0000002604707c2b */ /* 0x040fe20008000070 */
        /* <DEDUP_REMOVED lines=11> */
[----:B------:R-:W-:Y:S01]  /*12f0*/  DFMA R86, R10, UR12, R86 ;  /* 0x0000000c0a567c2b */ /* 0x000fe20008000056 */
[----:B------:R-:W-:Y:S01]  /*1300*/  IMAD.MOV.U32 R4, RZ, RZ, 0x3600 ;  /* 0x00003600ff047424 */ /* 0x000fe200078e00ff */
[----:B------:R-:W-:-:S02]  /*1310*/  DFMA R116, R8, UR74, R116 ;  /* 0x0000004a08747c2b */ /* 0x000fc40008000074 */
[C---:B------:R-:W-:Y:S02]  /*1320*/  DFMA R118, R8.reuse, UR22, R118 ;  /* 0x0000001608767c2b */ /* 0x040fe40008000076 */
[----:B------:R-:W-:Y:S02]  /*1330*/  DFMA R120, R8, UR14, R120 ;  /* 0x0000000e08787c2b */ /* 0x000fe40008000078 */
[C---:B------:R-:W-:Y:S02]  /*1340*/  DFMA R106, R10.reuse, UR28, R106 ;  /* 0x0000001c0a6a7c2b */ /* 0x040fe4000800006a */
[----:B------:R-:W-:Y:S02]  /*1350*/  DFMA R104, R10, UR20, R104 ;  /* 0x000000140a687c2b */ /* 0x000fe40008000068 */
[C---:B------:R-:W-:Y:S02]  /*1360*/  DFMA R112, R8.reuse, UR6, R112 ;  /* 0x0000000608707c2b */ /* 0x040fe40008000070 */
[----:B------:R-:W-:-:S02]  /*1370*/  DFMA R108, R8, UR42, R108 ;  /* 0x0000002a086c7c2b */ /* 0x000fc4000800006c */
[----:B------:R-:W-:Y:S02]  /*1380*/  DFMA R110, R8, UR58, R110 ;  /* 0x0000003a086e7c2b */ /* 0x000fe4000800006e */
[C---:B------:R-:W-:Y:S02]  /*1390*/  DFMA R90, R10.reuse, UR30, R90 ;  /* 0x0000001e0a5a7c2b */ /* 0x040fe4000800005a */
[C---:B------:R-:W-:Y:S02]  /*13a0*/  DFMA R88, R10.reuse, UR46, R88 ;  /* 0x0000002e0a587c2b */ /* 0x040fe40008000058 */
[----:B------:R-:W-:Y:S02]  /*13b0*/  DFMA R82, R10, UR62, R82 ;  /* 0x0000003e0a527c2b */ /* 0x000fe40008000052 */
        /* <DEDUP_REMOVED lines=23> */
[----:B------:R-:W-:Y:S01]  /*1530*/  IMAD R7, R95, R4, UR4 ;  /* 0x000000045f077e24 */ /* 0x000fe2000f8e0204 */
[----:B------:R-:W-:-:S02]  /*1540*/  DFMA R116, R14, UR26, R116 ;  /* 0x0000001a0e747c2b */ /* 0x000fc40008000074 */
[C---:B------:R-:W-:Y:S01]  /*1550*/  DFMA R118, R14.reuse, UR18, R118 ;  /* 0x000000120e767c2b */ /* 0x040fe20008000076 */
[----:B------:R-:W-:Y:S01]  /*1560*/  IMAD R11, R100, 0x60, R7 ;  /* 0x00000060640b7824 */ /* 0x000fe200078e0207 */
[C---:B------:R-:W-:Y:S02]  /*1570*/  DFMA R120, R14.reuse, UR10, R120 ;  /* 0x0000000a0e787c2b */ /* 0x040fe40008000078 */
[C---:B------:R-:W-:Y:S01]  /*1580*/  DFMA R112, R14.reuse, UR34, R112 ;  /* 0x000000220e707c2b */ /* 0x040fe20008000070 */
[----:B------:R-:W-:Y:S01]  /*1590*/  IMAD R101, R2, 0x8, R11 ;  /* 0x0000000802657824 */ /* 0x000fe200078e020b */
        /* <DEDUP_REMOVED lines=32> */
.L_x_212:
[----:B------:R-:W-:Y:S05]  /*17a0*/  BSYNC.RECONVERGENT B0 ;  /* 0x0000000000007941 */ /* 0x000fea0003800200 */
.L_x_211:
[----:B------:R-:W-:Y:S06]  /*17b0*/  BAR.SYNC.DEFER_BLOCKING 0x0 ;  /* 0x0000000000007b1d */ /* 0x000fec0000010000 */
[----:B------:R-:W-:Y:S04]  /*17c0*/  BSSY.RECONVERGENT B0, `(.L_x_213) ;  /* 0x00000af000007945 */ /* 0x000fe80003800200 */
[----:B------:R-:W-:Y:S05]  /*17d0*/  @P1 BRA `(.L_x_214) ;  /* 0x0000000800b41947 */ /* 0x000fea0003800000 */
[----:B0-----:R-:W-:Y:S01]  /*17e0*/  IMAD.MOV.U32 R4, RZ, RZ, 0x3600 ;  /* 0x00003600ff047424 */ /* 0x001fe200078e00ff */
[----:B-----5:R-:W-:Y:S02]  /*17f0*/  MOV.SPILL R124, UR39 ;  /* 0x00000027007c7c02 */ /* 0x020fe40009000f00 */
[----:B------:R-:W-:Y:S01]  /*1800*/  MOV.SPILL R120, UR38 ;  /* 0x0000002600787c02 */ /* 0x000fe20009000f00 */
[----:B------:R-:W-:Y:S01]  /*1810*/  IMAD R95, R95, R4, UR4 ;  /* 0x000000045f5f7e24 */ /* 0x000fe2000f8e0204 */
[----:B------:R-:W-:Y:S02]  /*1820*/  MOV.SPILL R121, UR55 ;  /* 0x0000003700797c02 */ /* 0x000fe40009000f00 */
[----:B------:R-:W-:Y:S01]  /*1830*/  MOV.SPILL R125, UR54 ;  /* 0x00000036007d7c02 */ /* 0x000fe20009000f00 */
[C---:B------:R-:W-:Y:S01]  /*1840*/  IMAD R95, R100.reuse, 0x60, R95 ;  /* 0x00000060645f7824 */ /* 0x040fe200078e025f */
[----:B------:R-:W-:Y:S02]  /*1850*/  MOV.SPILL R127, UR71 ;  /* 0x00000047007f7c02 */ /* 0x000fe40009000f00 */
[----:B------:R-:W-:Y:S01]  /*1860*/  MOV.SPILL R131, UR70 ;  /* 0x0000004600837c02 */ /* 0x000fe20009000f00 */
[----:B------:R-:W-:Y:S01]  /*1870*/  IMAD R95, R100, 0x420, R95 ;  /* 0x00000420645f7824 */ /* 0x000fe200078e025f */
[----:B------:R-:W-:-:S02]  /*1880*/  R2UR UR38, R22 ;  /* 0x00000000162672ca */ /* 0x000fc400000e0000 */
[----:B------:R-:W-:Y:S01]  /*1890*/  R2UR UR39, R23 ;  /* 0x00000000172772ca */ /* 0x000fe200000e0000 */
[----:B------:R-:W-:Y:S01]  /*18a0*/  IMAD R95, R2, 0x8, R95 ;  /* 0x00000008025f7824 */ /* 0x000fe200078e025f */
[----:B------:R-:W-:Y:S02]  /*18b0*/  R2UR UR54, R24 ;  /* 0x00000000183672ca */ /* 0x000fe400000e0000 */
[----:B------:R-:W-:Y:S02]  /*18c0*/  R2UR UR55, R25 ;  /* 0x00000000193772ca */ /* 0x000fe400000e0000 */
[----:B------:R-:W-:Y:S01]  /*18d0*/  LDS.64 R8, [R95] ;  /* 0x000000005f087984 */ /* 0x000fe20000000a00 */
[----:B------:R-:W-:Y:S02]  /*18e0*/  R2UR UR70, R26 ;  /* 0x000000001a4672ca */ /* 0x000fe400000e0000 */
[----:B------:R-:W-:Y:S01]  /*18f0*/  R2UR UR71, R27 ;  /* 0x000000001b4772ca */ /* 0x000fe200000e0000 */
[----:B------:R-:W0:Y:S01]  /*1900*/  LDS.64 R4, [R95+0x420] ;  /* 0x000420005f047984 */ /* 0x000e220000000a00 */
[----:B------:R-:W-:-:S02]  /*1910*/  MOV.SPILL R129, UR25 ;  /* 0x0000001900817c02 */ /* 0x000fc40009000f00 */
[----:B------:R-:W-:Y:S01]  /*1920*/  MOV.SPILL R130, UR24 ;  /* 0x0000001800827c02 */ /* 0x000fe20009000f00 */
[----:B------:R-:W-:Y:S01]  /*1930*/  LDS.64 R110, [R95+0x60] ;  /* 0x000060005f6e7984 */ /* 0x000fe20000000a00 */
[----:B------:R-:W-:Y:S02]  /*1940*/  R2UR UR24, R16 ;  /* 0x00000000101872ca */ /* 0x000fe400000e0000 */
[----:B------:R-:W-:Y:S01]  /*1950*/  R2UR UR25, R17 ;  /* 0x00000000111972ca */ /* 0x000fe200000e0000 */
[----:B------:R-:W1:Y:S01]  /*1960*/  LDS.64 R10, [R95+0x3c0] ;  /* 0x0003c0005f0a7984 */ /* 0x000e620000000a00 */
[----:B------:R-:W-:Y:S02]  /*1970*/  MOV.SPILL R123, UR17 ;  /* 0x00000011007b7c02 */ /* 0x000fe40009000f00 */
[----:B------:R-:W-:Y:S01]  /*1980*/  MOV.SPILL R122, UR16 ;  /* 0x00000010007a7c02 */ /* 0x000fe20009000f00 */
[----:B------:R-:W-:Y:S01]  /*1990*/  LDS.64 R116, [R95+0xc0] ;  /* 0x0000c0005f747984 */ /* 0x000fe20000000a00 */
[----:B------:R-:W-:-:S02]  /*19a0*/  MOV.SPILL R128, UR9 ;  /* 0x0000000900807c02 */ /* 0x000fc40009000f00 */
[----:B------:R-:W-:Y:S01]  /*19b0*/  MOV.SPILL R126, UR8 ;  /* 0x00000008007e7c02 */ /* 0x000fe20009000f00 */
[----:B------:R-:W2:Y:S01]  /*19c0*/  LDS.64 R12, [R95+0x360] ;  /* 0x000360005f0c7984 */ /* 0x000ea20000000a00 */
[----:B------:R-:W-:Y:S02]  /*19d0*/  R2UR UR16, R18 ;  /* 0x00000000121072ca */ /* 0x000fe400000e0000 */
[----:B------:R-:W-:Y:S01]  /*19e0*/  R2UR UR17, R19 ;  /* 0x00000000131172ca */ /* 0x000fe200000e0000 */
[----:B------:R-:W-:Y:S01]  /*19f0*/  LDS.64 R102, [R95+0x120] ;  /* 0x000120005f667984 */ /* 0x000fe20000000a00 */
[----:B------:R-:W-:Y:S02]  /*1a00*/  R2UR UR8, R20 ;  /* 0x00000000140872ca */ /* 0x000fe400000e0000 */
[----:B------:R-:W-:Y:S01]  /*1a10*/  R2UR UR9, R21 ;  /* 0x00000000150972ca */ /* 0x000fe200000e0000 */
[----:B------:R-:W3:Y:S01]  /*1a20*/  LDS.64 R104, [R95+0x300] ;  /* 0x000300005f687984 */ /* 0x000ee20000000a00 */
[----:B0-----:R-:W-:-:S02]  /*1a30*/  DADD R6, R8, R4 ;  /* 0x0000000008067229 */ /* 0x001fc40000000004 */
[----:B------:R-:W-:Y:S01]  /*1a40*/  DADD R8, R8, -R4 ;  /* 0x0000000008087229 */ /* 0x000fe20000000804 */
[----:B------:R-:W-:Y:S05]  /*1a50*/  LDS.64 R4, [R95+0x180] ;  /* 0x000180005f047984 */ /* 0x000fea0000000a00 */
[-C--:B------:R-:W-:Y:S02]  /*1a60*/  DFMA R106, R76, R6.reuse, RZ ;  /* 0x000000064c6a722b */ /* 0x080fe400000000ff */
[-C--:B------:R-:W-:Y:S02]  /*1a70*/  DFMA R90, R68, R6.reuse, RZ ;  /* 0x00000006445a722b */ /* 0x080fe400000000ff */
[----:B------:R-:W-:-:S02]  /*1a80*/  DFMA R82, R60, R6, RZ ;  /* 0x000000063c52722b */ /* 0x000fc400000000ff */
[-C--:B------:R-:W-:Y:S02]  /*1a90*/  DFMA R132, R52, R6.reuse, RZ ;  /* 0x000000063484722b */ /* 0x080fe400000000ff */
[-C--:B------:R-:W-:Y:S02]  /*1aa0*/  DFMA R14, R44, R6.reuse, RZ ;  /* 0x000000062c0e722b */ /* 0x080fe400000000ff */
[--C-:B-1----:R-:W-:Y:S02]  /*1ab0*/  DADD R86, R110, R10.reuse ;  /* 0x000000006e567229 */ /* 0x102fe4000000000a */
[----:B------:R-:W-:Y:S02]  /*1ac0*/  DFMA R6, R36, R6, RZ ;  /* 0x000000062406722b */ /* 0x000fe400000000ff */
[----:B------:R-:W-:Y:S02]  /*1ad0*/  DADD R110, R110, -R10 ;  /* 0x000000006e6e7229 */ /* 0x000fe4000000080a */
[----:B------:R-:W-:Y:S01]  /*1ae0*/  DFMA R100, R72, R8, RZ ;  /* 0x000000084864722b */ /* 0x000fe200000000ff */
[----:B------:R-:W-:Y:S01]  /*1af0*/  LDS.64 R10, [R95+0x240] ;  /* 0x000240005f0a7984 */ /* 0x000fe20000000a00 */
[----:B------:R-:W-:-:S02]  /*1b00*/  DFMA R106, R86, R78, R106 ;  /* 0x0000004e566a722b */ /* 0x000fc4000000006a */
[C---:B------:R-:W-:Y:S02]  /*1b10*/  DFMA R90, R86.reuse, R70, R90 ;  /* 0x00000046565a722b */ /* 0x040fe4000000005a */
[C---:B------:R-:W-:Y:S02]  /*1b20*/  DFMA R82, R86.reuse, R62, R82 ;  /* 0x0000003e5652722b */ /* 0x040fe40000000052 */
[C---:B------:R-:W-:Y:S02]  /*1b30*/  DFMA R132, R86.reuse, R54, R132 ;  /* 0x000000365684722b */ /* 0x040fe40000000084 */
[C---:B------:R-:W-:Y:S02]  /*1b40*/  DFMA R14, R86.reuse, R46, R14 ;  /* 0x0000002e560e722b */ /* 0x040fe4000000000e */
[----:B------:R-:W-:Y:S01]  /*1b50*/  DFMA R86, R86, R38, R6 ;  /* 0x000000265656722b */ /* 0x000fe20000000006 */
[----:B------:R-:W0:Y:S01]  /*1b60*/  LDS.64 R6, [R95+0x2a0] ;  /* 0x0002a0005f067984 */ /* 0x000e220000000a00 */
[----:B------:R-:W-:-:S02]  /*1b70*/  DFMA R108, R64, R8, RZ ;  /* 0x00000008406c722b */ /* 0x000fc400000000ff */
[-C--:B------:R-:W-:Y:S02]  /*1b80*/  DFMA R112, R56, R8.reuse, RZ ;  /* 0x000000083870722b */ /* 0x080fe400000000ff */
[-C--:B------:R-:W-:Y:S02]  /*1b90*/  DFMA R118, R48, R8.reuse, RZ ;  /* 0x000000083076722b */ /* 0x080fe400000000ff */
[-C--:B------:R-:W-:Y:S02]  /*1ba0*/  DFMA R114, R40, R8.reuse, RZ ;  /* 0x000000082872722b */ /* 0x080fe400000000ff */
[----:B------:R-:W-:Y:S01]  /*1bb0*/  DFMA R134, R84, R8, RZ ;  /* 0x000000085486722b */ /* 0x000fe200000000ff */
[----:B------:R-:W1:Y:S01]  /*1bc0*/  LDS.64 R8, [R95+0x1e0] ;  /* 0x0001e0005f087984 */ /* 0x000e620000000a00 */
[----:B--2---:R-:W-:Y:S02]  /*1bd0*/  DADD R88, R116, R12 ;  /* 0x0000000074587229 */ /* 0x004fe4000000000c */
[----:B------:R-:W-:-:S02]  /*1be0*/  DFMA R112, R110, R58, R112 ;  /* 0x0000003a6e70722b */ /* 0x000fc40000000070 */
[----:B------:R-:W-:Y:S02]  /*1bf0*/  DADD R116, R116, -R12 ;  /* 0x0000000074747229 */ /* 0x000fe4000000080c */
[C---:B------:R-:W-:Y:S02]  /*1c00*/  DFMA R100, R110.reuse, R74, R100 ;  /* 0x0000004a6e64722b */ /* 0x040fe40000000064 */
[C---:B------:R-:W-:Y:S02]  /*1c10*/  DFMA R108, R110.reuse, R66, R108 ;  /* 0x000000426e6c722b */ /* 0x040fe4000000006c */
[C---:B------:R-:W-:Y:S02]  /*1c20*/  DFMA R118, R110.reuse, R50, R118 ;  /* 0x000000326e76722b */ /* 0x040fe40000000076 */
[----:B------:R-:W-:Y:S02]  /*1c30*/  DFMA R114, R110, R42, R114 ;  /* 0x0000002a6e72722b */ /* 0x000fe40000000072 */
[----:B------:R-:W-:-:S02]  /*1c40*/  DFMA R106, R80, R88, R106 ;  /* 0x00000058506a722b */ /* 0x000fc4000000006a */
[C---:B------:R-:W-:Y:S01]  /*1c50*/  DFMA R90, R88.reuse, UR70, R90 ;  /* 0x00000046585a7c2b */ /* 0x040fe2000800005a */
[----:B------:R-:W-:Y:S01]  /*1c60*/  R2UR UR70, R98 ;  /* 0x00000000624672ca */ /* 0x000fe200000e0000 */
[C---:B------:R-:W-:Y:S01]  /*1c70*/  DFMA R82, R88.reuse, UR54, R82 ;  /* 0x0000003658527c2b */ /* 0x040fe20008000052 */
        /* <DEDUP_REMOVED lines=8> */
[----:B------:R-:W-:Y:S01]  /*1d00*/  R2UR UR55, R97 ;  /* 0x00000000613772ca */ /* 0x000fe200000e0000 */
[----:B---3--:R-:W-:-:S02]  /*1d10*/  DADD R88, R102, R104 ;  /* 0x0000000066587229 */ /* 0x008fc40000000068 */
[----:B------:R-:W-:Y:S01]  /*1d20*/  DFMA R112, R116, UR24, R112 ;  /* 0x0000001874707c2b */ /* 0x000fe20008000070 */
[----:B------:R-:W-:Y:S01]  /*1d30*/  R2UR UR24, R28 ;  /* 0x000000001c1872ca */ /* 0x000fe200000e0000 */
[----:B------:R-:W-:Y:S01]  /*1d40*/  DADD R102, R102, -R104 ;  /* 0x0000000066667229 */ /* 0x000fe20000000868 */
        /* <DEDUP_REMOVED lines=9> */
[----:B------:R-:W-:-:S02]  /*1de0*/  DFMA R90, R88, UR22, R90 ;  /* 0x00000016585a7c2b */ /* 0x000fc4000800005a */
[C---:B------:R-:W-:Y:S02]  /*1df0*/  DFMA R82, R88.reuse, UR14, R82 ;  /* 0x0000000e58527c2b */ /* 0x040fe40008000052 */
[C---:B------:R-:W-:Y:S02]  /*1e00*/  DFMA R12, R88.reuse, UR6, R12 ;  /* 0x00000006580c7c2b */ /* 0x040fe4000800000c */
[C---:B------:R-:W-:Y:S02]  /*1e10*/  DFMA R14, R88.reuse, UR42, R14 ;  /* 0x0000002a580e7c2b */ /* 0x040fe4000800000e */
[----:B------:R-:W-:Y:S02]  /*1e20*/  DFMA R86, R88, UR58, R86 ;  /* 0x0000003a58567c2b */ /* 0x000fe40008000056 */
[----:B0-----:R-:W-:Y:S02]  /*1e30*/  DADD R88, R4, R6 ;  /* 0x0000000004587229 */ /* 0x001fe40000000006 */
[----:B------:R-:W-:-:S02]  /*1e40*/  DFMA R118, R116, UR32, R118 ;  /* 0x0000002074767c2b */ /* 0x000fc40008000076 */
[----:B------:R-:W-:Y:S02]  /*1e50*/  DFMA R114, R116, UR48, R114 ;  /* 0x0000003074727c2b */ /* 0x000fe40008000072 */
[----:B------:R-:W-:Y:S02]  /*1e60*/  DFMA R112, R102, UR12, R112 ;  /* 0x0000000c66707c2b */ /* 0x000fe40008000070 */
[----:B------:R-:W-:Y:S02]  /*1e70*/  DADD R4, R4, -R6 ;  /* 0x0000000004047229 */ /* 0x000fe40000000806 */
[C---:B------:R-:W-:Y:S02]  /*1e80*/  DFMA R100, R102.reuse, UR28, R100 ;  /* 0x0000001c66647c2b */ /* 0x040fe40008000064 */
[C---:B------:R-:W-:Y:S02]  /*1e90*/  DFMA R108, R102.reuse, UR20, R108 ;  /* 0x00000014666c7c2b */ /* 0x040fe4000800006c */
[----:B------:R-:W-:-:S02]  /*1ea0*/  DFMA R110, R102, UR62, R110 ;  /* 0x0000003e666e7c2b */ /* 0x000fc4000800006e */
        /* <DEDUP_REMOVED lines=14> */
[----:B-1----:R-:W-:Y:S01]  /*1f90*/  DADD R6, R8, R10 ;  /* 0x0000000008067229 */ /* 0x002fe2000000000a */
[----:B------:R-:W-:Y:S01]  /*1fa0*/  R2UR.FILL UR9, R128 ;  /* 0x00000000800972ca */ /* 0x000fe200004e0000 */
[----:B------:R-:W-:Y:S01]  /*1fb0*/  DFMA R86, R88, UR68, R86 ;  /* 0x0000004458567c2b */ /* 0x000fe20008000056 */
[----:B------:R-:W-:Y:S01]  /*1fc0*/  R2UR.FILL UR8, R126 ;  /* 0x000000007e0872ca */ /* 0x000fe200004e0000 */
[----:B------:R-:W-:Y:S01]  /*1fd0*/  DFMA R110, R4, UR72, R110 ;  /* 0x00000048046e7c2b */ /* 0x000fe2000800006e */
[----:B------:R-:W-:Y:S01]  /*1fe0*/  R2UR.FILL UR39, R124 ;  /* 0x000000007c2772ca */ /* 0x000fe200004e0000 */
[----:B------:R-:W-:Y:S01]  /*1ff0*/  DADD R8, R8, -R10 ;  /* 0x0000000008087229 */ /* 0x000fe2000000080a */
[----:B------:R-:W-:Y:S01]  /*2000*/  R2UR.FILL UR38, R120 ;  /* 0x00000000782672ca */ /* 0x000fe200004e0000 */
[C---:B------:R-:W-:Y:S01]  /*2010*/  DFMA R12, R88.reuse, UR36, R12 ;  /* 0x00000024580c7c2b */ /* 0x040fe2000800000c */
[----:B------:R-:W-:Y:S01]  /*2020*/  R2UR.FILL UR55, R121 ;  /* 0x00000000793772ca */ /* 0x000fe200004e0000 */
[----:B------:R-:W-:Y:S01]  /*2030*/  DFMA R14, R88, UR52, R14 ;  /* 0x00000034580e7c2b */ /* 0x000fe2000800000e */
[----:B------:R-:W-:Y:S01]  /*2040*/  R2UR.FILL UR54, R125 ;  /* 0x000000007d3672ca */ /* 0x000fe200004e0000 */
[----:B------:R-:W-:-:S02]  /*2050*/  DFMA R118, R4, UR40, R118 ;  /* 0x0000002804767c2b */ /* 0x000fc40008000076 */
[----:B------:R-:W-:Y:S02]  /*2060*/  DFMA R114, R4, UR56, R114 ;  /* 0x0000003804727c2b */ /* 0x000fe40008000072 */
[----:B------:R-:W-:Y:S02]  /*2070*/  DFMA R86, R6, UR66, R86 ;  /* 0x0000004206567c2b */ /* 0x000fe40008000056 */
[----:B------:R-:W-:Y:S02]  /*2080*/  DFMA R110, R8, UR70, R110 ;  /* 0x00000046086e7c2b */ /* 0x000fe4000800006e */
        /* <DEDUP_REMOVED lines=10> */
[C-C-:B------:R-:W-:Y:S02]  /*2130*/  DADD R88, R86.reuse, -R110.reuse ;  /* 0x0000000056587229 */ /* 0x140fe4000000086e */
[----:B------:R-:W-:Y:S02]  /*2140*/  DADD R110, R86, R110 ;  /* 0x00000000566e7229 */ /* 0x000fe4000000006e */
        /* <DEDUP_REMOVED lines=22> */
.L_x_214:
[----:B------:R-:W-:Y:S05]  /*22b0*/  BSYNC.RECONVERGENT B0 ;  /* 0x0000000000007941 */ /* 0x000fea0003800200 */
.L_x_213:
[----:B-----5:R-:W2:Y:S01]  /*22c0*/  LDC.64 R122, c[0x0][0x388] ;  /* 0x0000e200ff7a7b82 */ /* 0x020ea20000000a00 */
[----:B01----:R-:W-:Y:S01]  /*22d0*/  IMAD R5, R93, 0x1556, RZ ;  /* 0x000015565d057824 */ /* 0x003fe200078e02ff */
[----:B------:R-:W-:Y:S01]  /*22e0*/  MOV.SPILL R143, UR55 ;  /* 0x00000037008f7c02 */ /* 0x000fe20009000f00 */
[----:B------:R-:W-:Y:S01]  /*22f0*/  IMAD.MOV.U32 R7, RZ, RZ, 0xb ;  /* 0x0000000bff077424 */ /* 0x000fe200078e00ff */
[----:B------:R-:W-:Y:S01]  /*2300*/  MOV.SPILL R142, UR54 ;  /* 0x00000036008e7c02 */ /* 0x000fe20009000f00 */
[----:B------:R-:W0:Y:S01]  /*2310*/  LDCU.64 UR54, c[0x0][0x358] ;  /* 0x00006b00ff3677ac */ /* 0x000e220008000a00 */
[----:B------:R-:W-:Y:S02]  /*2320*/  SHF.R.U32.HI R5, RZ, 0x10, R5 ;  /* 0x00000010ff057819 */ /* 0x000fe40000011605 */
[----:B------:R-:W-:Y:S01]  /*2330*/  MOV.SPILL R132, UR71 ;  /* 0x0000004700847c02 */ /* 0x000fe20009000f00 */
[----:B------:R-:W-:Y:S01]  /*2340*/  UMOV UR4, 0xc90 ;  /* 0x00000c9000047882 */ /* 0x000fe20000000000 */
[----:B------:R-:W-:-:S02]  /*2350*/  PRMT R94, R5, 0x5410, R94 ;  /* 0x00005410055e7816 */ /* 0x000fc4000000005e */
[----:B------:R-:W-:-:S03]  /*2360*/  MOV.SPILL R133, UR70 ;  /* 0x0000004600857c02 */ /* 0x000fc60009000f00 */
[----:B------:R-:W-:-:S04]  /*2370*/  IDP.2A.LO.U16.U8 R94, R94, UR4, R7 ;  /* 0x000000045e5e7c26 */ /* 0x000fc80008001007 */
[----:B------:R-:W-:-:S04]  /*2380*/  IMAD R7, R3, 0x6c0, R94 ;  /* 0x000006c003077824 */ /* 0x000fc800078e025e */
[----:B--2---:R-:W-:-:S05]  /*2390*/  IMAD.WIDE R122, R7, 0x8, R122 ;  /* 0x00000008077a7825 */ /* 0x004fca00078e027a */
        /* <DEDUP_REMOVED lines=15> */
[----:B------:R-:W-:Y:S04]  /*2490*/  LDS.128 R88, [R4] ;  /* 0x0000000004587984 */ /* 0x000fe80000000c00 */
[----:B------:R-:W1:Y:S04]  /*24a0*/  LDS.128 R92, [R4+0x50] ;  /* 0x00005000045c7984 */ /* 0x000e680000000c00 */
[----:B------:R-:W-:Y:S04]  /*24b0*/  LDS.128 R8, [R4+0x10] ;  /* 0x0000100004087984 */ /* 0x000fe80000000c00 */
[----:B------:R-:W0:Y:S01]  /*24c0*/  LDS.128 R12, [R4+0x40] ;  /* 0x00004000040c7984 */ /* 0x000e220000000c00 */
[----:B------:R-:W-:-:S02]  /*24d0*/  R2UR UR54, R24 ;  /* 0x00000000183672ca */ /* 0x000fc400000e0000 */
[----:B------:R-:W-:Y:S02]  /*24e0*/  R2UR UR55, R25 ;  /* 0x00000000193772ca */ /* 0x000fe400000e0000 */
[----:B------:R-:W-:Y:S02]  /*24f0*/  R2UR UR70, R26 ;  /* 0x000000001a4672ca */ /* 0x000fe400000e0000 */
[----:B------:R-:W-:Y:S02]  /*2500*/  R2UR UR71, R27 ;  /* 0x000000001b4772ca */ /* 0x000fe400000e0000 */
[----:B------:R-:W-:Y:S02]  /*2510*/  R2UR UR4, R22 ;  /* 0x00000000160472ca */ /* 0x000fe400000e0000 */
[----:B------:R-:W-:Y:S01]  /*2520*/  R2UR UR5, R23 ;  /* 0x00000000170572ca */ /* 0x000fe200000e0000 */
[----:B-1----:R-:W-:Y:S02]  /*2530*/  DADD R120, R88, R94 ;  /* 0x0000000058787229 */ /* 0x002fe4000000005e */
[----:B------:R-:W-:-:S02]  /*2540*/  DADD R144, R90, R92 ;  /* 0x000000005a907229 */ /* 0x000fc4000000005c */
[----:B------:R-:W-:-:S04]  /*2550*/  DADD R6, R88, -R94 ;  /* 0x0000000058067229 */ /* 0x000fc8000000085e */
[-C--:B------:R-:W-:Y:S02]  /*2560*/  DFMA R134, R60, R120.reuse, RZ ;  /* 0x000000783c86722b */ /* 0x080fe400000000ff */
[-C--:B------:R-:W-:Y:S02]  /*2570*/  DFMA R146, R68, R120.reuse, RZ ;  /* 0x000000784492722b */ /* 0x080fe400000000ff */
[-C--:B------:R-:W-:Y:S02]  /*2580*/  DFMA R128, R76, R120.reuse, RZ ;  /* 0x000000784c80722b */ /* 0x080fe400000000ff */
[-C--:B------:R-:W-:Y:S02]  /*2590*/  DFMA R136, R52, R120.reuse, RZ ;  /* 0x000000783488722b */ /* 0x080fe400000000ff */
[-C--:B------:R-:W-:Y:S02]  /*25a0*/  DFMA R138, R44, R120.reuse, RZ ;  /* 0x000000782c8a722b */ /* 0x080fe400000000ff */
[----:B------:R-:W-:-:S02]  /*25b0*/  DFMA R88, R36, R120, RZ ;  /* 0x000000782458722b */ /* 0x000fc400000000ff */
[----:B------:R-:W-:Y:S02]  /*25c0*/  DFMA R134, R144, R62, R134 ;  /* 0x0000003e9086722b */ /* 0x000fe40000000086 */
[----:B0-----:R-:W-:Y:S02]  /*25d0*/  DADD R158, R8, R14 ;  /* 0x00000000089e7229 */ /* 0x001fe4000000000e */
[C---:B------:R-:W-:Y:S02]  /*25e0*/  DFMA R146, R144.reuse, R70, R146 ;  /* 0x000000469092722b */ /* 0x040fe40000000092 */
[C---:B------:R-:W-:Y:S02]  /*25f0*/  DFMA R128, R144.reuse, R78, R128 ;  /* 0x0000004e9080722b */ /* 0x040fe40000000080 */
[C---:B------:R-:W-:Y:S02]  /*2600*/  DFMA R136, R144.reuse, R54, R136 ;  /* 0x000000369088722b */ /* 0x040fe40000000088 */
[----:B------:R-:W-:-:S02]  /*2610*/  DFMA R138, R144, R46, R138 ;  /* 0x0000002e908a722b */ /* 0x000fc4000000008a */
[----:B------:R-:W-:Y:S02]  /*2620*/  DADD R120, R90, -R92 ;  /* 0x000000005a787229 */ /* 0x000fe4000000085c */
[----:B------:R-:W-:Y:S01]  /*2630*/  DFMA R144, R144, R38, R88 ;  /* 0x000000269090722b */ /* 0x000fe20000000058 */
[----:B------:R-:W-:Y:S01]  /*2640*/  LDS.128 R92, [R4+0x30] ;  /* 0x00003000045c7984 */ /* 0x000fe20000000c00 */
[----:B------:R-:W-:-:S03]  /*2650*/  DFMA R148, R72, R6, RZ ;  /* 0x000000064894722b */ /* 0x000fc600000000ff */
[----:B------:R-:W0:Y:S01]  /*2660*/  LDS.128 R88, [R4+0x20] ;  /* 0x0000200004587984 */ /* 0x000e220000000c00 */
[-C--:B------:R-:W-:Y:S02]  /*2670*/  DFMA R156, R64, R6.reuse, RZ ;  /* 0x00000006409c722b */ /* 0x080fe400000000ff */
[----:B------:R-:W-:Y:S01]  /*2680*/  DFMA R134, R158, UR54, R134 ;  /* 0x000000369e867c2b */ /* 0x000fe20008000086 */
[----:B------:R-:W-:Y:S01]  /*2690*/  R2UR UR54, R20 ;  /* 0x00000000143672ca */ /* 0x000fe200000e0000 */
[-C--:B------:R-:W-:Y:S01]  /*26a0*/  DFMA R152, R56, R6.reuse, RZ ;  /* 0x000000063898722b */ /* 0x080fe200000000ff */
[----:B------:R-:W-:Y:S01]  /*26b0*/  R2UR UR55, R21 ;  /* 0x00000000153772ca */ /* 0x000fe200000e0000 */
[----:B------:R-:W-:Y:S02]  /*26c0*/  DFMA R122, R40, R6, RZ ;  /* 0x00000006287a722b */ /* 0x000fe400000000ff */
[----:B------:R-:W-:Y:S01]  /*26d0*/  DFMA R146, R158, UR70, R146 ;  /* 0x000000469e927c2b */ /* 0x000fe20008000092 */
[----:B------:R-:W-:Y:S01]  /*26e0*/  R2UR UR70, R18 ;  /* 0x00000000124672ca */ /* 0x000fe200000e0000 */
[C-C-:B------:R-:W-:Y:S01]  /*26f0*/  DADD R124, R10.reuse, R12.reuse ;  /* 0x000000000a7c7229 */ /* 0x140fe2000000000c */
[----:B------:R-:W-:Y:S01]  /*2700*/  R2UR UR71, R19 ;  /* 0x00000000134772ca */ /* 0x000fe200000e0000 */
[----:B------:R-:W-:Y:S01]  /*2710*/  DADD R130, R10, -R12 ;  /* 0x000000000a827229 */ /* 0x000fe2000000080c */
[----:B------:R-:W-:Y:S01]  /*2720*/  MOV.SPILL R150, UR4 ;  /* 0x0000000400967c02 */ /* 0x000fe20009000f00 */
[----:B------:R-:W-:Y:S01]  /*2730*/  DFMA R136, R158, UR4, R136 ;  /* 0x000000049e887c2b */ /* 0x000fe20008000088 */
[----:B------:R-:W-:Y:S01]  /*2740*/  MOV.SPILL R11, UR5 ;  /* 0x00000005000b7c02 */ /* 0x000fe20009000f00 */
[----:B------:R-:W-:Y:S01]  /*2750*/  DFMA R148, R120, R74, R148 ;  /* 0x0000004a7894722b */ /* 0x000fe20000000094 */
[----:B------:R-:W-:Y:S01]  /*2760*/  R2UR UR4, R16 ;  /* 0x00000000100472ca */ /* 0x000fe200000e0000 */
[----:B------:R-:W-:Y:S01]  /*2770*/  DADD R126, R8, -R14 ;  /* 0x00000000087e7229 */ /* 0x000fe2000000080e */
[----:B------:R-:W-:Y:S01]  /*2780*/  R2UR UR5, R17 ;  /* 0x00000000110572ca */ /* 0x000fe200000e0000 */
[----:B------:R-:W-:-:S02]  /*2790*/  DFMA R156, R120, R66, R156 ;  /* 0x00000042789c722b */ /* 0x000fc4000000009c */
[----:B------:R-:W-:Y:S02]  /*27a0*/  DFMA R140, R48, R6, RZ ;  /* 0x00000006308c722b */ /* 0x000fe400000000ff */
[C---:B------:R-:W-:Y:S02]  /*27b0*/  DFMA R152, R120.reuse, R58, R152 ;  /* 0x0000003a7898722b */ /* 0x040fe40000000098 */
[----:B------:R-:W-:Y:S02]  /*27c0*/  DFMA R122, R120, R42, R122 ;  /* 0x0000002a787a722b */ /* 0x000fe4000000007a */
[C---:B------:R-:W-:Y:S01]  /*27d0*/  DFMA R148, R126.reuse, UR54, R148 ;  /* 0x000000367e947c2b */ /* 0x040fe20008000094 */
[----:B------:R-:W-:Y:S02]  /*27e0*/  R2UR.FILL UR55, R143 ;  /* 0x000000008f3772ca */ /* 0x000fe400004e0000 */
[----:B------:R-:W-:Y:S01]  /*27f0*/  R2UR.FILL UR54, R142 ;  /* 0x000000008e3672ca */ /* 0x000fe200004e0000 */
[----:B------:R-:W-:Y:S01]  /*2800*/  DFMA R142, R126, UR70, R156 ;  /* 0x000000467e8e7c2b */ /* 0x000fe2000800009c */
[----:B------:R-:W-:Y:S01]  /*2810*/  R2UR.FILL UR71, R132 ;  /* 0x00000000844772ca */ /* 0x000fe200004e0000 */
[----:B------:R-:W-:Y:S01]  /*2820*/  DFMA R140, R120, R50, R140 ;  /* 0x00000032788c722b */ /* 0x000fe2000000008c */
[----:B------:R-:W-:Y:S01]  /*2830*/  R2UR.FILL UR70, R133 ;  /* 0x00000000854672ca */ /* 0x000fe200004e0000 */
[----:B------:R-:W-:Y:S01]  /*2840*/  DFMA R128, R80, R158, R128 ;  /* 0x0000009e5080722b */ /* 0x000fe20000000080 */
[----:B------:R-:W-:Y:S01]  /*2850*/  MOV.SPILL R15, UR5 ;  /* 0x00000005000f7c02 */ /* 0x000fe20009000f00 */
[C---:B------:R-:W-:Y:S01]  /*2860*/  DFMA R138, R158.reuse, UR44, R138 ;  /* 0x0000002c9e8a7c2b */ /* 0x040fe2000800008a */
[----:B------:R-:W-:Y:S01]  /*2870*/  MOV.SPILL R156, UR4 ;  /* 0x00000004009c7c02 */ /* 0x000fe20009000f00 */
[----:B------:R-:W-:Y:S01]  /*2880*/  DFMA R144, R158, UR60, R144 ;  /* 0x0000003c9e907c2b */ /* 0x000fe20008000090 */
[----:B------:R-:W-:Y:S01]  /*2890*/  MOV.SPILL R157, UR48 ;  /* 0x00000030009d7c02 */ /* 0x000fe20009000f00 */
[C---:B------:R-:W-:Y:S01]  /*28a0*/  DFMA R132, R126.reuse, UR4, R152 ;  /* 0x000000047e847c2b */ /* 0x040fe20008000098 */
[----:B------:R-:W-:Y:S01]  /*28b0*/  MOV.SPILL R158, UR49 ;  /* 0x00000031009e7c02 */ /* 0x000fe20009000f00 */
[----:B------:R-:W-:Y:S01]  /*28c0*/  DFMA R122, R126, UR48, R122 ;  /* 0x000000307e7a7c2b */ /* 0x000fe2000800007a */
[----:B------:R-:W-:-:S02]  /*28d0*/  R2UR UR4, R18 ;  /* 0x00000000120472ca */ /* 0x000fc400000e0000 */
[----:B------:R-:W-:Y:S02]  /*28e0*/  R2UR UR5, R19 ;  /* 0x00000000130572ca */ /* 0x000fe400000e0000 */
[----:B------:R-:W-:Y:S02]  /*28f0*/  R2UR UR48, R26 ;  /* 0x000000001a3072ca */ /* 0x000fe400000e0000 */
[----:B------:R-:W-:Y:S01]  /*2900*/  R2UR UR49, R27 ;  /* 0x000000001b3172ca */ /* 0x000fe200000e0000 */
[----:B------:R-:W-:Y:S01]  /*2910*/  DFMA R140, R126, UR32, R140 ;  /* 0x000000207e8c7c2b */ /* 0x000fe2000800008c */
[----:B------:R-:W-:Y:S02]  /*2920*/  MOV.SPILL R10, UR33 ;  /* 0x00000021000a7c02 */ /* 0x000fe40009000f00 */
[----:B------:R-:W-:Y:S02]  /*2930*/  MOV.SPILL R9, UR32 ;  /* 0x0000002000097c02 */ /* 0x000fe40009000f00 */
[----:B------:R-:W-:-:S02]  /*2940*/  MOV.SPILL R151, UR61 ;  /* 0x0000003d00977c02 */ /* 0x000fc40009000f00 */
[----:B------:R-:W-:Y:S02]  /*2950*/  MOV.SPILL R8, UR60 ;  /* 0x0000003c00087c02 */ /* 0x000fe40009000f00 */
[----:B------:R-:W-:Y:S02]  /*2960*/  R2UR UR32, R20 ;  /* 0x00000000142072ca */ /* 0x000fe400000e0000 */
[----:B------:R-:W-:Y:S02]  /*2970*/  R2UR UR33, R21 ;  /* 0x00000000152172ca */ /* 0x000fe400000e0000 */
[----:B------:R-:W-:Y:S02]  /*2980*/  R2UR UR60, R24 ;  /* 0x00000000183c72ca */ /* 0x000fe400000e0000 */
[----:B------:R-:W-:Y:S01]  /*2990*/  R2UR UR61, R25 ;  /* 0x00000000193d72ca */ /* 0x000fe200000e0000 */
[----:B------:R-:W-:Y:S01]  /*29a0*/  DFMA R6, R84, R6, RZ ;  /* 0x000000065406722b */ /* 0x000fe200000000ff */
[----:B------:R-:W-:-:S02]  /*29b0*/  MOV.SPILL R152, UR5 ;  /* 0x0000000500987c02 */ /* 0x000fc40009000f00 */
[----:B------:R-:W-:Y:S02]  /*29c0*/  MOV.SPILL R155, UR4 ;  /* 0x00000004009b7c02 */ /* 0x000fe40009000f00 */
[----:B------:R-:W-:Y:S02]  /*29d0*/  MOV.SPILL R160, UR49 ;  /* 0x0000003100a07c02 */ /* 0x000fe40009000f00 */
[----:B------:R-:W-:Y:S02]  /*29e0*/  MOV.SPILL R159, UR48 ;  /* 0x00000030009f7c02 */ /* 0x000fe40009000f00 */
        /* <DEDUP_REMOVED lines=16> */
[----:B------:R-:W-:Y:S02]  /*2af0*/  MOV.SPILL R13, UR33 ;  /* 0x00000021000d7c02 */ /* 0x000fe40009000f00 */
[----:B------:R-:W-:Y:S02]  /*2b00*/  MOV.SPILL R153, UR32 ;  /* 0x0000002000997c02 */ /* 0x000fe40009000f00 */
[----:B------:R-:W-:-:S02]  /*2b10*/  R2UR UR44, R32 ;  /* 0x00000000202c72ca */ /* 0x000fc400000e0000 */
[----:B------:R-:W-:Y:S02]  /*2b20*/  R2UR UR45, R33 ;  /* 0x00000000212d72ca */ /* 0x000fe400000e0000 */
[----:B------:R-:W-:Y:S02]  /*2b30*/  MOV.SPILL R12, UR61 ;  /* 0x0000003d000c7c02 */ /* 0x000fe40009000f00 */
[----:B------:R-:W-:Y:S02]  /*2b40*/  MOV.SPILL R7, UR60 ;  /* 0x0000003c00077c02 */ /* 0x000fe40009000f00 */
[----:B------:R-:W-:Y:S02]  /*2b50*/  R2UR UR32, R30 ;  /* 0x000000001e2072ca */ /* 0x000fe400000e0000 */
[----:B------:R-:W-:Y:S02]  /*2b60*/  R2UR UR33, R31 ;  /* 0x000000001f2172ca */ /* 0x000fe400000e0000 */
[----:B------:R-:W-:-:S02]  /*2b70*/  R2UR UR60, R96 ;  /* 0x00000000603c72ca */ /* 0x000fc400000e0000 */
[----:B------:R-:W-:Y:S01]  /*2b80*/  R2UR UR61, R97 ;  /* 0x00000000613d72ca */ /* 0x000fe200000e0000 */
[----:B------:R-:W-:Y:S02]  /*2b90*/  DFMA R120, R126, UR64, R120 ;  /* 0x000000407e787c2b */ /* 0x000fe40008000078 */
[----:B------:R-:W-:Y:S01]  /*2ba0*/  DADD R88, R90, R92 ;  /* 0x000000005a587229 */ /* 0x000fe2000000005c */
[----:B------:R-:W-:Y:S01]  /*2bb0*/  MOV.SPILL R4, UR77 ;  /* 0x0000004d00047c02 */ /* 0x000fe20009000f00 */
[----:B------:R-:W-:Y:S01]  /*2bc0*/  DFMA R142, R130, UR20, R142 ;  /* 0x00000014828e7c2b */ /* 0x000fe2000800008e */
[----:B------:R-:W-:Y:S01]  /*2bd0*/  MOV.SPILL R6, UR76 ;  /* 0x0000004c00067c02 */ /* 0x000fe20009000f00 */
[----:B------:R-:W-:Y:S02]  /*2be0*/  DADD R90, R90, -R92 ;  /* 0x000000005a5a7229 */ /* 0x000fe4000000085c */
[----:B------:R-:W-:Y:S02]  /*2bf0*/  DFMA R128, R124, UR48, R128 ;  /* 0x000000307c807c2b */ /* 0x000fe40008000080 */
[----:B------:R-:W-:Y:S01]  /*2c00*/  DFMA R148, R94, UR4, R148 ;  /* 0x000000045e947c2b */ /* 0x000fe20008000094 */
[----:B------:R-:W-:-:S02]  /*2c10*/  R2UR UR76, R98 ;  /* 0x00000000624c72ca */ /* 0x000fc400000e0000 */
[----:B------:R-:W-:Y:S01]  /*2c20*/  R2UR UR77, R99 ;  /* 0x00000000634d72ca */ /* 0x000fe200000e0000 */
        /* <DEDUP_REMOVED lines=22> */
[C-C-:B------:R-:W-:Y:S02]  /*2d90*/  DADD R88, R128.reuse, -R148.reuse ;  /* 0x0000000080587229 */ /* 0x140fe40000000894 */
[----:B------:R-:W-:-:S02]  /*2da0*/  DADD R128, R128, R148 ;  /* 0x0000000080807229 */ /* 0x000fc40000000094 */
[C---:B------:R-:W-:Y:S02]  /*2db0*/  DFMA R132, R90.reuse, UR8, R132 ;  /* 0x000000085a847c2b */ /* 0x040fe40008000084 */
[C---:B------:R-:W-:Y:S02]  /*2dc0*/  DFMA R140, R90.reuse, UR38, R140 ;  /* 0x000000265a8c7c2b */ /* 0x040fe4000800008c */
[C---:B------:R-:W-:Y:S02]  /*2dd0*/  DFMA R122, R90.reuse, UR54, R122 ;  /* 0x000000365a7a7c2b */ /* 0x040fe4000800007a */
[----:B------:R-:W-:Y:S02]  /*2de0*/  DFMA R120, R90, UR70, R120 ;  /* 0x000000465a787c2b */ /* 0x000fe40008000078 */
[C-C-:B------:R-:W-:Y:S02]  /*2df0*/  DADD R90, R146.reuse, -R142.reuse ;  /* 0x00000000925a7229 */ /* 0x140fe4000000088e */
[----:B------:R-:W-:-:S02]  /*2e00*/  DADD R142, R146, R142 ;  /* 0x00000000928e7229 */ /* 0x000fc4000000008e */
[----:B--2---:R-:W-:Y:S02]  /*2e10*/  DMUL R88, R108, R88 ;  /* 0x000000586c587228 */ /* 0x004fe40000000000 */
[----:B---3--:R-:W-:Y:S02]  /*2e20*/  DMUL R116, R116, R128 ;  /* 0x0000008074747228 */ /* 0x008fe40000000000 */
[----:B------:R-:W-:Y:S02]  /*2e30*/  DADD R108, R138, -R122 ;  /* 0x000000008a6c7229 */ /* 0x000fe4000000087a */
[----:B----4-:R-:W-:Y:S02]  /*2e40*/  DMUL R90, R100, R90 ;  /* 0x0000005a645a7228 */ /* 0x010fe40000000000 */
[----:B------:R-:W-:Y:S02]  /*2e50*/  DMUL R104, R104, R142 ;  /* 0x0000008e68687228 */ /* 0x000fe40000000000 */
[----:B------:R-:W-:-:S02]  /*2e60*/  DADD R100, R88, R116 ;  /* 0x0000000058647229 */ /* 0x000fc40000000074 */
[----:B------:R-:W-:-:S04]  /*2e70*/  DMUL R130, R106, R108 ;  /* 0x0000006c6a827228 */ /* 0x000fc80000000000 */
[----:B------:R-:W-:Y:S02]  /*2e80*/  DADD R128, R90, R104 ;  /* 0x000000005a807229 */ /* 0x000fe40000000068 */
[----:B------:R-:W-:Y:S02]  /*2e90*/  DFMA R106, R100, UR48, RZ ;  /* 0x00000030646a7c2b */ /* 0x000fe400080000ff */
[C-C-:B------:R-:W-:Y:S02]  /*2ea0*/  DADD R92, R134.reuse, -R132.reuse ;  /* 0x00000000865c7229 */ /* 0x140fe40000000884 */
[----:B------:R-:W-:Y:S02]  /*2eb0*/  DADD R132, R134, R132 ;  /* 0x0000000086847229 */ /* 0x000fe40000000084 */
[----:B------:R-:W-:Y:S02]  /*2ec0*/  DADD R134, -R88, R116 ;  /* 0x0000000058867229 */ /* 0x000fe40000000174 */
[----:B------:R-:W-:Y:S01]  /*2ed0*/  DFMA R106, R128, UR32, R106 ;  /* 0x00000020806a7c2b */ /* 0x000fe2000800006a */
[----:B------:R-:W-:-:S02]  /*2ee0*/  R2UR.FILL UR33, R13 ;  /* 0x000000000d2172ca */ /* 0x000fc400004e0000 */
[----:B------:R-:W-:Y:S01]  /*2ef0*/  R2UR.FILL UR32, R153 ;  /* 0x00000000992072ca */ /* 0x000fe200004e0000 */
[--C-:B------:R-:W-:Y:S02]  /*2f00*/  DADD R94, R136, -R140.reuse ;  /* 0x00000000885e7229 */ /* 0x100fe4000000088c */
[----:B------:R-:W-:Y:S01]  /*2f10*/  DFMA R142, R134, UR4, RZ ;  /* 0x00000004868e7c2b */ /* 0x000fe200080000ff */
[----:B------:R-:W-:Y:S02]  /*2f20*/  R2UR.FILL UR5, R152 ;  /* 0x00000000980572ca */ /* 0x000fe400004e0000 */
[----:B------:R-:W-:Y:S01]  /*2f30*/  R2UR.FILL UR4, R155 ;  /* 0x000000009b0472ca */ /* 0x000fe200004e0000 */
[----:B------:R-:W-:Y:S01]  /*2f40*/  DADD R136, R136, R140 ;  /* 0x0000000088887229 */ /* 0x000fe2000000008c */
[----:B------:R-:W-:Y:S01]  /*2f50*/  R2UR.FILL UR49, R160 ;  /* 0x00000000a03172ca */ /* 0x000fe200004e0000 */
[----:B------:R-:W-:Y:S01]  /*2f60*/  DADD R122, R138, R122 ;  /* 0x000000008a7a7229 */ /* 0x000fe2000000007a */
[----:B------:R-:W-:Y:S01]  /*2f70*/  R2UR.FILL UR48, R159 ;  /* 0x000000009f3072ca */ /* 0x000fe200004e0000 */
[----:B------:R-:W-:-:S02]  /*2f80*/  DMUL R140, R102, R132 ;  /* 0x00000084668c7228 */ /* 0x000fc40000000000 */
[----:B------:R-:W-:Y:S02]  /*2f90*/  DADD R102, -R90, R104 ;  /* 0x000000005a667229 */ /* 0x000fe40000000168 */
[----:B------:R-:W-:Y:S02]  /*2fa0*/  DFMA R138, R134, UR32, RZ ;  /* 0x00000020868a7c2b */ /* 0x000fe400080000ff */
[----:B------:R-:W-:Y:S02]  /*2fb0*/  DMUL R86, R86, R92 ;  /* 0x0000005c56567228 */ /* 0x000fe40000000000 */
[----:B------:R-:W-:Y:S02]  /*2fc0*/  DMUL R82, R82, R94 ;  /* 0x0000005e52527228 */ /* 0x000fe40000000000 */
[----:B------:R-:W-:Y:S02]  /*2fd0*/  DFMA R126, R76, R100, RZ ;  /* 0x000000644c7e722b */ /* 0x000fe400000000ff */
[----:B------:R-:W-:-:S02]  /*2fe0*/  DFMA R108, R100, R78, RZ ;  /* 0x0000004e646c722b */ /* 0x000fc400000000ff */
[----:B------:R-:W-:Y:S02]  /*2ff0*/  DFMA R92, R80, R100, RZ ;  /* 0x00000064505c722b */ /* 0x000fe400000000ff */
[C---:B------:R-:W-:Y:S02]  /*3000*/  DFMA R94, R100.reuse, UR74, RZ ;  /* 0x0000004a645e7c2b */ /* 0x040fe400080000ff */
[----:B------:R-:W-:Y:S02]  /*3010*/  DFMA R100, R100, UR26, RZ ;  /* 0x0000001a64647c2b */ /* 0x000fe400080000ff */
[----:B------:R-:W-:Y:S01]  /*3020*/  DFMA R138, R102, UR4, R138 ;  /* 0x00000004668a7c2b */ /* 0x000fe2000800008a */
[----:B------:R-:W-:Y:S02]  /*3030*/  R2UR.FILL UR5, R15 ;  /* 0x000000000f0572ca */ /* 0x000fe400004e0000 */
[----:B------:R-:W-:Y:S01]  /*3040*/  R2UR.FILL UR4, R156 ;  /* 0x000000009c0472ca */ /* 0x000fe200004e0000 */
[----:B------:R-:W-:-:S02]  /*3050*/  DADD R124, R144, -R120 ;  /* 0x00000000907c7229 */ /* 0x000fc40000000878 */
[----:B------:R-:W-:Y:S02]  /*3060*/  DADD R120, R144, R120 ;  /* 0x0000000090787229 */ /* 0x000fe40000000078 */
[----:B------:R-:W-:Y:S02]  /*3070*/  DFMA R126, R68, R128, R126 ;  /* 0x00000080447e722b */ /* 0x000fe4000000007e */
[C---:B------:R-:W-:Y:S02]  /*3080*/  DFMA R108, R128.reuse, R70, R108 ;  /* 0x00000046806c722b */ /* 0x040fe4000000006c */
[C---:B------:R-:W-:Y:S02]  /*3090*/  DFMA R92, R128.reuse, UR48, R92 ;  /* 0x00000030805c7c2b */ /* 0x040fe4000800005c */
[C---:B------:R-:W-:Y:S02]  /*30a0*/  DFMA R94, R128.reuse, UR22, R94 ;  /* 0x00000016805e7c2b */ /* 0x040fe4000800005e */
[----:B------:R-:W-:-:S02]  /*30b0*/  DFMA R100, R128, UR18, R100 ;  /* 0x0000001280647c2b */ /* 0x000fc40008000064 */
[----:B------:R-:W-:Y:S01]  /*30c0*/  DFMA R142, R102, UR60, R142 ;  /* 0x0000003c668e7c2b */ /* 0x000fe2000800008e */
[----:B------:R-:W-:Y:S01]  /*30d0*/  R2UR.FILL UR61, R12 ;  /* 0x000000000c3d72ca */ /* 0x000fe200004e0000 */
[----:B------:R-:W-:Y:S01]  /*30e0*/  DFMA R128, R72, R134, RZ ;  /* 0x000000864880722b */ /* 0x000fe200000000ff */
[----:B------:R-:W-:Y:S01]  /*30f0*/  R2UR.FILL UR60, R7 ;  /* 0x00000000073c72ca */ /* 0x000fe200004e0000 */
[C---:B------:R-:W-:Y:S02]  /*3100*/  DFMA R132, R134.reuse, R74, RZ ;  /* 0x0000004a8684722b */ /* 0x040fe400000000ff */
[C---:B------:R-:W-:Y:S02]  /*3110*/  DFMA R144, R134.reuse, UR28, RZ ;  /* 0x0000001c86907c2b */ /* 0x040fe400080000ff */
[----:B------:R-:W-:Y:S02]  /*3120*/  DFMA R146, R134, UR24, RZ ;  /* 0x0000001886927c2b */ /* 0x000fe400080000ff */
[----:B------:R-:W-:-:S02]  /*3130*/  DADD R12, -R86, R140 ;  /* 0x00000000560c7229 */ /* 0x000fc4000000018c */
[----:B------:R-:W-:Y:S02]  /*3140*/  DADD R134, R86, R140 ;  /* 0x0000000056867229 */ /* 0x000fe4000000008c */
[----:B------:R-:W-:Y:S02]  /*3150*/  DMUL R118, R118, R136 ;  /* 0x0000008876767228 */ /* 0x000fe40000000000 */
[----:B------:R-:W-:Y:S02]  /*3160*/  DFMA R128, R64, R102, R128 ;  /* 0x000000664080722b */ /* 0x000fe40000000080 */
[C---:B------:R-:W-:Y:S02]  /*3170*/  DFMA R132, R102.reuse, R66, R132 ;  /* 0x000000426684722b */ /* 0x040fe40000000084 */
[C---:B------:R-:W-:Y:S02]  /*3180*/  DFMA R144, R102.reuse, UR20, R144 ;  /* 0x0000001466907c2b */ /* 0x040fe40008000090 */
[----:B------:R-:W-:-:S02]  /*3190*/  DFMA R146, R102, UR16, R146 ;  /* 0x0000001066927c2b */ /* 0x000fc40008000092 */
[----:B------:R-:W-:Y:S01]  /*31a0*/  DFMA R138, R12, UR4, R138 ;  /* 0x000000040c8a7c2b */ /* 0x000fe2000800008a */
[----:B------:R-:W-:Y:S02]  /*31b0*/  R2UR.FILL UR5, R11 ;  /* 0x000000000b0572ca */ /* 0x000fe400004e0000 */
[----:B------:R-:W-:Y:S02]  /*31c0*/  R2UR.FILL UR4, R150 ;  /* 0x00000000960472ca */ /* 0x000fe400004e0000 */
[----:B------:R-:W-:Y:S02]  /*31d0*/  R2UR.FILL UR33, R10 ;  /* 0x000000000a2172ca */ /* 0x000fe400004e0000 */
[----:B------:R-:W-:Y:S01]  /*31e0*/  R2UR.FILL UR32, R9 ;  /* 0x00000000092072ca */ /* 0x000fe200004e0000 */
[----:B------:R-:W-:Y:S01]  /*31f0*/  DFMA R92, R134, UR60, R92 ;  /* 0x0000003c865c7c2b */ /* 0x000fe2000800005c */
[----:B------:R-:W-:Y:S01]  /*3200*/  R2UR.FILL UR60, R8 ;  /* 0x00000000083c72ca */ /* 0x000fe200004e0000 */
[----:B------:R-:W-:Y:S01]  /*3210*/  DFMA R142, R12, UR76, R142 ;  /* 0x0000004c0c8e7c2b */ /* 0x000fe2000800008e */
[----:B------:R-:W-:Y:S01]  /*3220*/  R2UR.FILL UR76, R6 ;  /* 0x00000000064c72ca */ /* 0x000fe200004e0000 */
[----:B------:R-:W-:-:S02]  /*3230*/  DFMA R126, R60, R134, R126 ;  /* 0x000000863c7e722b */ /* 0x000fc4000000007e */
[C---:B------:R-:W-:Y:S02]  /*3240*/  DFMA R108, R134.reuse, R62, R108 ;  /* 0x0000003e866c722b */ /* 0x040fe4000000006c */
[C---:B------:R-:W-:Y:S02]  /*3250*/  DFMA R94, R134.reuse, UR14, R94 ;  /* 0x0000000e865e7c2b */ /* 0x040fe4000800005e */
[C---:B------:R-:W-:Y:S02]  /*3260*/  DFMA R106, R134.reuse, UR44, R106 ;  /* 0x0000002c866a7c2b */ /* 0x040fe4000800006a */
[----:B------:R-:W-:Y:S02]  /*3270*/  DFMA R100, R134, UR10, R100 ;  /* 0x0000000a86647c2b */ /* 0x000fe40008000064 */
[----:B------:R-:W-:Y:S02]  /*3280*/  DADD R8, R82, R118 ;  /* 0x0000000052087229 */ /* 0x000fe40000000076 */
[----:B------:R-:W-:-:S02]  /*3290*/  DFMA R128, R56, R12, R128 ;  /* 0x0000000c3880722b */ /* 0x000fc40000000080 */
[C---:B------:R-:W-:Y:S02]  /*32a0*/  DFMA R132, R12.reuse, R58, R132 ;  /* 0x0000003a0c84722b */ /* 0x040fe40000000084 */
[C---:B------:R-:W-:Y:S02]  /*32b0*/  DFMA R144, R12.reuse, UR12, R144 ;  /* 0x0000000c0c907c2b */ /* 0x040fe40008000090 */
[----:B------:R-:W-:Y:S02]  /*32c0*/  DFMA R146, R12, UR8, R146 ;  /* 0x000000080c927c2b */ /* 0x000fe40008000092 */
[----:B------:R-:W-:Y:S02]  /*32d0*/  DMUL R114, R114, R122 ;  /* 0x0000007a72727228 */ /* 0x000fe40000000000 */
[----:B------:R-:W-:Y:S01]  /*32e0*/  DADD R6, -R82, R118 ;  /* 0x0000000052067229 */ /* 0x000fe20000000176 */
[----:B------:R-:W-:Y:S02]  /*32f0*/  R2UR.FILL UR45, R14 ;  /* 0x000000000e2d72ca */ /* 0x000fe400004e0000 */
[----:B------:R-:W-:-:S02]  /*3300*/  R2UR.FILL UR44, R154 ;  /* 0x000000009a2c72ca */ /* 0x000fc400004e0000 */
[----:B------:R-:W-:Y:S02]  /*3310*/  R2UR.FILL UR49, R158 ;  /* 0x000000009e3172ca */ /* 0x000fe400004e0000 */
[----:B------:R-:W-:Y:S01]  /*3320*/  R2UR.FILL UR48, R157 ;  /* 0x000000009d3072ca */ /* 0x000fe200004e0000 */
[----:B------:R-:W-:Y:S02]  /*3330*/  DFMA R126, R52, R8, R126 ;  /* 0x00000008347e722b */ /* 0x000fe4000000007e */
[C---:B------:R-:W-:Y:S02]  /*3340*/  DFMA R108, R8.reuse, R54, R108 ;  /* 0x00000036086c722b */ /* 0x040fe4000000006c */
[C---:B------:R-:W-:Y:S02]  /*3350*/  DFMA R92, R8.reuse, UR4, R92 ;  /* 0x00000004085c7c2b */ /* 0x040fe4000800005c */
[C---:B------:R-:W-:Y:S02]  /*3360*/  DFMA R94, R8.reuse, UR6, R94 ;  /* 0x00000006085e7c2b */ /* 0x040fe4000800005e */
[----:B------:R-:W-:-:S02]  /*3370*/  DFMA R106, R8, UR36, R106 ;  /* 0x00000024086a7c2b */ /* 0x000fc4000800006a */
[----:B------:R-:W-:Y:S02]  /*3380*/  DFMA R100, R8, UR34, R100 ;  /* 0x0000002208647c2b */ /* 0x000fe40008000064 */
[----:B------:R-:W-:Y:S02]  /*3390*/  DADD R8, R130, R114 ;  /* 0x0000000082087229 */ /* 0x000fe40000000072 */
[----:B------:R-:W-:Y:S02]  /*33a0*/  DFMA R128, R48, R6, R128 ;  /* 0x000000063080722b */ /* 0x000fe40000000080 */
[C---:B------:R-:W-:Y:S02]  /*33b0*/  DFMA R132, R6.reuse, R50, R132 ;  /* 0x000000320684722b */ /* 0x040fe40000000084 */
[C---:B------:R-:W-:Y:S02]  /*33c0*/  DFMA R138, R6.reuse, UR32, R138 ;  /* 0x00000020068a7c2b */ /* 0x040fe4000800008a */
[----:B------:R-:W-:-:S02]  /*33d0*/  DFMA R144, R6, UR30, R144 ;  /* 0x0000001e06907c2b */ /* 0x000fc40008000090 */
[C---:B------:R-:W-:Y:S02]  /*33e0*/  DFMA R142, R6.reuse, UR40, R142 ;  /* 0x00000028068e7c2b */ /* 0x040fe4000800008e */
[----:B------:R-:W-:Y:S02]  /*33f0*/  DFMA R146, R6, UR38, R146 ;  /* 0x0000002606927c2b */ /* 0x000fe40008000092 */
[----:B------:R-:W-:Y:S02]  /*3400*/  DMUL R112, R112, R124 ;  /* 0x0000007c70707228 */ /* 0x000fe40000000000 */
[----:B------:R-:W-:Y:S02]  /*3410*/  DMUL R110, R110, R120 ;  /* 0x000000786e6e7228 */ /* 0x000fe40000000000 */
[----:B------:R-:W-:Y:S01]  /*3420*/  DADD R6, -R130, R114 ;  /* 0x0000000082067229 */ /* 0x000fe20000000172 */
[----:B------:R-:W-:Y:S02]  /*3430*/  R2UR.FILL UR61, R151 ;  /* 0x00000000973d72ca */ /* 0x000fe400004e0000 */
[----:B------:R-:W-:Y:S01]  /*3440*/  R2UR.FILL UR77, R4 ;  /* 0x00000000044d72ca */ /* 0x000fe200004e0000 */
[----:B------:R-:W-:-:S02]  /*3450*/  DFMA R126, R44, R8, R126 ;  /* 0x000000082c7e722b */ /* 0x000fc4000000007e */
[C---:B------:R-:W-:Y:S02]  /*3460*/  DFMA R108, R8.reuse, R46, R108 ;  /* 0x0000002e086c722b */ /* 0x040fe4000000006c */
[C---:B------:R-:W-:Y:S02]  /*3470*/  DFMA R92, R8.reuse, UR44, R92 ;  /* 0x0000002c085c7c2b */ /* 0x040fe4000800005c */
[C---:B------:R-:W-:Y:S02]  /*3480*/  DFMA R94, R8.reuse, UR42, R94 ;  /* 0x0000002a085e7c2b */ /* 0x040fe4000800005e */
[C---:B------:R-:W-:Y:S02]  /*3490*/  DFMA R106, R8.reuse, UR52, R106 ;  /* 0x00000034086a7c2b */ /* 0x040fe4000800006a */
[----:B------:R-:W-:Y:S02]  /*34a0*/  DFMA R100, R8, UR50, R100 ;  /* 0x0000003208647c2b */ /* 0x000fe40008000064 */
[----:B------:R-:W-:-:S02]  /*34b0*/  DADD R8, R112, R110 ;  /* 0x0000000070087229 */ /* 0x000fc4000000006e */
[----:B------:R-:W-:Y:S02]  /*34c0*/  DFMA R128, R40, R6, R128 ;  /* 0x000000062880722b */ /* 0x000fe40000000080 */
[C---:B------:R-:W-:Y:S02]  /*34d0*/  DFMA R132, R6.reuse, R42, R132 ;  /* 0x0000002a0684722b */ /* 0x040fe40000000084 */
[C---:B------:R-:W-:Y:S02]  /*34e0*/  DFMA R138, R6.reuse, UR48, R138 ;  /* 0x00000030068a7c2b */ /* 0x040fe4000800008a */
[C---:B------:R-:W-:Y:S02]  /*34f0*/  DFMA R144, R6.reuse, UR46, R144 ;  /* 0x0000002e06907c2b */ /* 0x040fe40008000090 */
[C---:B------:R-:W-:Y:S02]  /*3500*/  DFMA R142, R6.reuse, UR56, R142 ;  /* 0x00000038068e7c2b */ /* 0x040fe4000800008e */
[----:B------:R-:W-:-:S02]  /*3510*/  DFMA R146, R6, UR54, R146 ;  /* 0x0000003606927c2b */ /* 0x000fc40008000092 */
[----:B------:R-:W-:Y:S02]  /*3520*/  DADD R10, -R112, R110 ;  /* 0x00000000700a7229 */ /* 0x000fe4000000016e */
[----:B------:R-:W-:Y:S02]  /*3530*/  DFMA R126, R36, R8, R126 ;  /* 0x00000008247e722b */ /* 0x000fe4000000007e */
[C---:B------:R-:W-:Y:S02]  /*3540*/  DFMA R108, R8.reuse, R38, R108 ;  /* 0x00000026086c722b */ /* 0x040fe4000000006c */
[C---:B------:R-:W-:Y:S02]  /*3550*/  DFMA R92, R8.reuse, UR60, R92 ;  /* 0x0000003c085c7c2b */ /* 0x040fe4000800005c */
[C---:B------:R-:W-:Y:S02]  /*3560*/  DFMA R94, R8.reuse, UR58, R94 ;  /* 0x0000003a085e7c2b */ /* 0x040fe4000800005e */
[----:B------:R-:W-:-:S02]  /*3570*/  DFMA R106, R8, UR68, R106 ;  /* 0x00000044086a7c2b */ /* 0x000fc4000800006a */
[----:B------:R-:W-:Y:S02]  /*3580*/  DFMA R6, R8, UR66, R100 ;  /* 0x0000004208067c2b */ /* 0x000fe40008000064 */
[----:B------:R-:W-:Y:S02]  /*3590*/  DFMA R128, R84, R10, R128 ;  /* 0x0000000a5480722b */ /* 0x000fe40000000080 */
        /* <DEDUP_REMOVED lines=34> */
[----:B------:R-:W-:Y:S01]  /*37c0*/  IMAD R4, R2, -0x58, R121 ;  /* 0xffffffa802047824 */ /* 0x000fe200078e0279 */
[----:B------:R-:W-:Y:S02]  /*37d0*/  MOV.SPILL R138, UR63 ;  /* 0x0000003f008a7c02 */ /* 0x000fe40009000f00 */
[----:B------:R-:W-:Y:S02]  /*37e0*/  MOV.SPILL R142, UR62 ;  /* 0x0000003e008e7c02 */ /* 0x000fe40009000f00 */
[----:B0-----:R-:W-:Y:S01]  /*37f0*/  LDS.64 R6, [R4] ;  /* 0x0000000004067984 */ /* 0x001fe20000000a00 */
[----:B------:R-:W-:Y:S02]  /*3800*/  R2UR UR4, R20 ;  /* 0x00000000140472ca */ /* 0x000fe400000e0000 */
[----:B------:R-:W-:Y:S01]  /*3810*/  R2UR UR5, R21 ;  /* 0x00000000150572ca */ /* 0x000fe200000e0000 */
[----:B------:R-:W0:Y:S01]  /*3820*/  LDS.64 R8, [R4+0x420] ;  /* 0x0004200004087984 */ /* 0x000e220000000a00 */
[----:B------:R-:W-:-:S02]  /*3830*/  R2UR UR62, R28 ;  /* 0x000000001c3e72ca */ /* 0x000fc400000e0000 */
[----:B------:R-:W-:Y:S01]  /*3840*/  R2UR UR63, R29 ;  /* 0x000000001d3f72ca */ /* 0x000fe200000e0000 */
[----:B------:R-:W-:Y:S01]  /*3850*/  LDS.64 R120, [R4+0x60] ;  /* 0x0000600004787984 */ /* 0x000fe20000000a00 */
[----:B------:R-:W-:Y:S02]  /*3860*/  MOV.SPILL R139, UR73 ;  /* 0x00000049008b7c02 */ /* 0x000fe40009000f00 */
[----:B------:R-:W-:Y:S01]  /*3870*/  MOV.SPILL R143, UR72 ;  /* 0x00000048008f7c02 */ /* 0x000fe20009000f00 */
[----:B------:R-:W1:Y:S01]  /*3880*/  LDS.64 R10, [R4+0x3c0] ;  /* 0x0003c000040a7984 */ /* 0x000e620000000a00 */
[----:B------:R-:W-:Y:S02]  /*3890*/  R2UR UR72, R34 ;  /* 0x00000000224872ca */ /* 0x000fe400000e0000 */
[----:B------:R-:W-:Y:S01]  /*38a0*/  R2UR UR73, R35 ;  /* 0x00000000234972ca */ /* 0x000fe200000e0000 */
[----:B------:R-:W-:Y:S01]  /*38b0*/  LDS.64 R136, [R4+0xc0] ;  /* 0x0000c00004887984 */ /* 0x000fe20000000a00 */
[----:B------:R-:W-:-:S02]  /*38c0*/  MOV.SPILL R146, UR77 ;  /* 0x0000004d00927c02 */ /* 0x000fc40009000f00 */
[----:B------:R-:W-:Y:S01]  /*38d0*/  MOV.SPILL R147, UR76 ;  /* 0x0000004c00937c02 */ /* 0x000fe20009000f00 */
[----:B------:R-:W2:Y:S01]  /*38e0*/  LDS.64 R126, [R4+0x360] ;  /* 0x00036000047e7984 */ /* 0x000ea20000000a00 */
[----:B------:R-:W-:Y:S02]  /*38f0*/  MOV.SPILL R144, UR65 ;  /* 0x0000004100907c02 */ /* 0x000fe40009000f00 */
[----:B------:R-:W-:Y:S01]  /*3900*/  MOV.SPILL R145, UR64 ;  /* 0x0000004000917c02 */ /* 0x000fe20009000f00 */
[----:B------:R-:W-:Y:S01]  /*3910*/  LDS.64 R12, [R4+0x300] ;  /* 0x00030000040c7984 */ /* 0x000fe20000000a00 */
[----:B------:R-:W-:Y:S02]  /*3920*/  R2UR UR76, R30 ;  /* 0x000000001e4c72ca */ /* 0x000fe400000e0000 */
[----:B------:R-:W-:Y:S02]  /*3930*/  R2UR UR77, R31 ;  /* 0x000000001f4d72ca */ /* 0x000fe400000e0000 */
[----:B------:R-:W-:-:S02]  /*3940*/  R2UR UR64, R26 ;  /* 0x000000001a4072ca */ /* 0x000fc400000e0000 */
[----:B------:R-:W-:Y:S01]  /*3950*/  R2UR UR65, R27 ;  /* 0x000000001b4172ca */ /* 0x000fe200000e0000 */
[C-C-:B0-----:R-:W-:Y:S02]  /*3960*/  DADD R124, R6.reuse, R8.reuse ;  /* 0x00000000067c7229 */ /* 0x141fe40000000008 */
[----:B------:R-:W-:-:S06]  /*3970*/  DADD R6, R6, -R8 ;  /* 0x0000000006067229 */ /* 0x000fcc0000000808 */
[----:B------:R-:W-:Y:S01]  /*3980*/  DFMA R100, R124, UR62, RZ ;  /* 0x0000003e7c647c2b */ /* 0x000fe200080000ff */
[----:B------:R-:W-:Y:S01]  /*3990*/  R2UR UR62, R18 ;  /* 0x00000000123e72ca */ /* 0x000fe200000e0000 */
[----:B------:R-:W-:Y:S01]  /*39a0*/  DFMA R8, R6, UR4, RZ ;  /* 0x0000000406087c2b */ /* 0x000fe200080000ff */
[----:B------:R-:W-:Y:S01]  /*39b0*/  R2UR UR63, R19 ;  /* 0x00000000133f72ca */ /* 0x000fe200000e0000 */
[--C-:B-1----:R-:W-:Y:S01]  /*39c0*/  DADD R92, R120, R10.reuse ;  /* 0x00000000785c7229 */ /* 0x102fe2000000000a */
[----:B------:R-:W-:Y:S01]  /*39d0*/  R2UR UR4, R96 ;  /* 0x00000000600472ca */ /* 0x000fe200000e0000 */
[-C--:B------:R-:W-:Y:S01]  /*39e0*/  DFMA R108, R80, R124.reuse, RZ ;  /* 0x0000007c506c722b */ /* 0x080fe200000000ff */
[----:B------:R-:W-:Y:S01]  /*39f0*/  R2UR UR5, R97 ;  /* 0x00000000610572ca */ /* 0x000fe200000e0000 */
[----:B------:R-:W-:Y:S02]  /*3a00*/  DADD R120, R120, -R10 ;  /* 0x0000000078787229 */ /* 0x000fe4000000080a */
[----:B------:R-:W-:-:S02]  /*3a10*/  DFMA R128, R76, R124, RZ ;  /* 0x0000007c4c80722b */ /* 0x000fc400000000ff */
[C---:B------:R-:W-:Y:S02]  /*3a20*/  DFMA R132, R124.reuse, R78, RZ ;  /* 0x0000004e7c84722b */ /* 0x040fe400000000ff */
[C---:B------:R-:W-:Y:S02]  /*3a30*/  DFMA R106, R124.reuse, UR74, RZ ;  /* 0x0000004a7c6a7c2b */ /* 0x040fe400080000ff */
[----:B------:R-:W-:Y:S02]  /*3a40*/  DFMA R124, R124, UR26, RZ ;  /* 0x0000001a7c7c7c2b */ /* 0x000fe400080000ff */
[----:B------:R-:W-:Y:S02]  /*3a50*/  DFMA R14, R72, R6, RZ ;  /* 0x00000006480e722b */ /* 0x000fe400000000ff */
[C---:B------:R-:W-:Y:S02]  /*3a60*/  DFMA R10, R6.reuse, R74, RZ ;  /* 0x0000004a060a722b */ /* 0x040fe400000000ff */
[----:B------:R-:W-:-:S02]  /*3a70*/  DFMA R94, R6, UR28, RZ ;  /* 0x0000001c065e7c2b */ /* 0x000fc400080000ff */
[C---:B------:R-:W-:Y:S01]  /*3a80*/  DFMA R102, R6.reuse, UR72, RZ ;  /* 0x0000004806667c2b */ /* 0x040fe200080000ff */
[----:B------:R-:W-:Y:S01]  /*3a90*/  R2UR UR72, R98 ;  /* 0x00000000624872ca */ /* 0x000fe200000e0000 */
[----:B------:R-:W-:Y:S01]  /*3aa0*/  DFMA R122, R6, UR24, RZ ;  /* 0x00000018067a7c2b */ /* 0x000fe200080000ff */
[----:B------:R-:W-:Y:S01]  /*3ab0*/  R2UR UR73, R99 ;  /* 0x00000000634972ca */ /* 0x000fe200000e0000 */
[----:B------:R-:W0:Y:S01]  /*3ac0*/  LDS.64 R6, [R4+0x120] ;  /* 0x0001200004067984 */ /* 0x000e220000000a00 */
[C---:B------:R-:W-:Y:S01]  /*3ad0*/  DFMA R108, R92.reuse, UR64, R108 ;  /* 0x000000405c6c7c2b */ /* 0x040fe2000800006c */
[----:B------:R-:W-:Y:S01]  /*3ae0*/  R2UR UR64, R32 ;  /* 0x00000000204072ca */ /* 0x000fe200000e0000 */
[----:B------:R-:W-:Y:S01]  /*3af0*/  DFMA R100, R92, UR76, R100 ;  /* 0x0000004c5c647c2b */ /* 0x000fe20008000064 */
[----:B------:R-:W-:Y:S01]  /*3b00*/  R2UR UR76, R24 ;  /* 0x00000000184c72ca */ /* 0x000fe200000e0000 */
[----:B------:R-:W-:Y:S01]  /*3b10*/  DFMA R128, R68, R92, R128 ;  /* 0x0000005c4480722b */ /* 0x000fe20000000080 */
[----:B------:R-:W-:Y:S01]  /*3b20*/  R2UR UR77, R25 ;  /* 0x00000000194d72ca */ /* 0x000fe200000e0000 */
[C---:B------:R-:W-:Y:S01]  /*3b30*/  DFMA R132, R92.reuse, R70, R132 ;  /* 0x000000465c84722b */ /* 0x040fe20000000084 */
[----:B------:R-:W-:Y:S01]  /*3b40*/  R2UR UR65, R33 ;  /* 0x00000000214172ca */ /* 0x000fe200000e0000 */
[----:B------:R-:W-:-:S02]  /*3b50*/  DFMA R106, R92, UR22, R106 ;  /* 0x000000165c6a7c2b */ /* 0x000fc4000800006a */
[----:B------:R-:W-:Y:S02]  /*3b60*/  DFMA R14, R64, R120, R14 ;  /* 0x00000078400e722b */ /* 0x000fe4000000000e */
[C---:B------:R-:W-:Y:S02]  /*3b70*/  DFMA R10, R120.reuse, R66, R10 ;  /* 0x00000042780a722b */ /* 0x040fe4000000000a */
        /* <DEDUP_REMOVED lines=8> */
[----:B------:R-:W-:Y:S01]  /*3c00*/  DFMA R120, R120, UR16, R122 ;  /* 0x0000001078787c2b */ /* 0x000fe2000800007a */
[----:B------:R-:W-:Y:S01]  /*3c10*/  LDS.64 R124, [R4+0x2a0] ;  /* 0x0002a000047c7984 */ /* 0x000fe20000000a00 */
[----:B--2---:R-:W-:-:S02]  /*3c20*/  DADD R134, R136, R126 ;  /* 0x0000000088867229 */ /* 0x004fc4000000007e */
[----:B------:R-:W-:Y:S01]  /*3c30*/  DADD R126, R136, -R126 ;  /* 0x00000000887e7229 */ /* 0x000fe2000000087e */
[----:B------:R-:W1:Y:S04]  /*3c40*/  LDS.64 R122, [R4+0x180] ;  /* 0x00018000047a7984 */ /* 0x000e680000000a00 */
[----:B------:R-:W-:Y:S01]  /*3c50*/  LDS.64 R136, [R4+0x1e0] ;  /* 0x0001e00004887984 */ /* 0x000fe20000000a00 */
        /* <DEDUP_REMOVED lines=10> */
[----:B------:R-:W2:Y:S01]  /*3d00*/  LDS.64 R92, [R4+0x240] ;  /* 0x00024000045c7984 */ /* 0x000ea20000000a00 */
        /* <DEDUP_REMOVED lines=10> */
[----:B0-----:R-:W-:-:S02]  /*3db0*/  DADD R126, R6, R12 ;  /* 0x00000000067e7229 */ /* 0x001fc4000000000c */
[----:B------:R-:W-:-:S06]  /*3dc0*/  DADD R6, R6, -R12 ;  /* 0x0000000006067229 */ /* 0x000fcc000000080c */
[----:B------:R-:W-:Y:S02]  /*3dd0*/  DFMA R128, R52, R126, R128 ;  /* 0x0000007e3480722b */ /* 0x000fe40000000080 */
[C---:B------:R-:W-:Y:S02]  /*3de0*/  DFMA R132, R126.reuse, R54, R132 ;  /* 0x000000367e84722b */ /* 0x040fe40000000084 */
[C---:B------:R-:W-:Y:S02]  /*3df0*/  DFMA R108, R126.reuse, UR4, R108 ;  /* 0x000000047e6c7c2b */ /* 0x040fe4000800006c */
[C---:B------:R-:W-:Y:S02]  /*3e00*/  DFMA R106, R126.reuse, UR6, R106 ;  /* 0x000000067e6a7c2b */ /* 0x040fe4000800006a */
[C---:B------:R-:W-:Y:S02]  /*3e10*/  DFMA R100, R126.reuse, UR36, R100 ;  /* 0x000000247e647c2b */ /* 0x040fe40008000064 */
[----:B------:R-:W-:-:S02]  /*3e20*/  DFMA R134, R126, UR34, R134 ;  /* 0x000000227e867c2b */ /* 0x000fc40008000086 */
[----:B-1----:R-:W-:Y:S02]  /*3e30*/  DADD R12, R122, R124 ;  /* 0x000000007a0c7229 */ /* 0x002fe4000000007c */
[----:B------:R-:W-:Y:S02]  /*3e40*/  DFMA R8, R6, UR32, R8 ;  /* 0x0000002006087c2b */ /* 0x000fe40008000008 */
[----:B------:R-:W-:Y:S02]  /*3e50*/  DADD R122, R122, -R124 ;  /* 0x000000007a7a7229 */ /* 0x000fe4000000087c */
[----:B------:R-:W-:Y:S02]  /*3e60*/  DFMA R94, R6, UR30, R94 ;  /* 0x0000001e065e7c2b */ /* 0x000fe4000800005e */
[----:B------:R-:W-:Y:S02]  /*3e70*/  DFMA R14, R48, R6, R14 ;  /* 0x00000006300e722b */ /* 0x000fe4000000000e */
[----:B------:R-:W-:-:S02]  /*3e80*/  DFMA R10, R6, R50, R10 ;  /* 0x00000032060a722b */ /* 0x000fc4000000000a */
[C---:B------:R-:W-:Y:S02]  /*3e90*/  DFMA R102, R6.reuse, UR40, R102 ;  /* 0x0000002806667c2b */ /* 0x040fe40008000066 */
[----:B------:R-:W-:Y:S02]  /*3ea0*/  DFMA R120, R6, UR38, R120 ;  /* 0x0000002606787c2b */ /* 0x000fe40008000078 */
[----:B------:R-:W-:Y:S02]  /*3eb0*/  DFMA R128, R44, R12, R128 ;  /* 0x0000000c2c80722b */ /* 0x000fe40000000080 */
[C---:B------:R-:W-:Y:S02]  /*3ec0*/  DFMA R132, R12.reuse, R46, R132 ;  /* 0x0000002e0c84722b */ /* 0x040fe40000000084 */
[C---:B------:R-:W-:Y:S02]  /*3ed0*/  DFMA R108, R12.reuse, UR44, R108 ;  /* 0x0000002c0c6c7c2b */ /* 0x040fe4000800006c */
[----:B------:R-:W-:-:S02]  /*3ee0*/  DFMA R6, R12, UR42, R106 ;  /* 0x0000002a0c067c2b */ /* 0x000fc4000800006a */
[C---:B------:R-:W-:Y:S02]  /*3ef0*/  DFMA R124, R12.reuse, UR52, R100 ;  /* 0x000000340c7c7c2b */ /* 0x040fe40008000064 */
[----:B------:R-:W-:Y:S02]  /*3f00*/  DFMA R134, R12, UR50, R134 ;  /* 0x000000320c867c2b */ /* 0x000fe40008000086 */
[----:B--2---:R-:W-:Y:S02]  /*3f10*/  DADD R12, R136, R92 ;  /* 0x00000000880c7229 */ /* 0x004fe4000000005c */
[----:B------:R-:W-:Y:S02]  /*3f20*/  DFMA R106, R122, UR48, R8 ;  /* 0x000000307a6a7c2b */ /* 0x000fe40008000008 */
[----:B------:R-:W-:Y:S02]  /*3f30*/  DADD R92, R136, -R92 ;  /* 0x00000000885c7229 */ /* 0x000fe4000000085c */
[----:B------:R-:W-:-:S02]  /*3f40*/  DFMA R94, R122, UR46, R94 ;  /* 0x0000002e7a5e7c2b */ /* 0x000fc4000800005e */
[----:B------:R-:W-:Y:S02]  /*3f50*/  DFMA R14, R40, R122, R14 ;  /* 0x0000007a280e722b */ /* 0x000fe4000000000e */
[C---:B------:R-:W-:Y:S02]  /*3f60*/  DFMA R100, R122.reuse, R42, R10 ;  /* 0x0000002a7a64722b */ /* 0x040fe4000000000a */
[C---:B------:R-:W-:Y:S02]  /*3f70*/  DFMA R126, R122.reuse, UR56, R102 ;  /* 0x000000387a7e7c2b */ /* 0x040fe40008000066 */
[----:B------:R-:W-:Y:S02]  /*3f80*/  DFMA R120, R122, UR54, R120 ;  /* 0x000000367a787c2b */ /* 0x000fe40008000078 */
[----:B------:R-:W-:Y:S02]  /*3f90*/  DFMA R10, R12, UR60, R108 ;  /* 0x0000003c0c0a7c2b */ /* 0x000fe4000800006c */
[----:B------:R-:W-:-:S02]  /*3fa0*/  DFMA R106, R92, UR64, R106 ;  /* 0x000000405c6a7c2b */ /* 0x000fc4000800006a */
[----:B------:R-:W-:Y:S02]  /*3fb0*/  DFMA R8, R12, UR58, R6 ;  /* 0x0000003a0c087c2b */ /* 0x000fe40008000006 */
[----:B------:R-:W-:Y:S02]  /*3fc0*/  DFMA R102, R92, UR62, R94 ;  /* 0x0000003e5c667c2b */ /* 0x000fe4000800005e */
[----:B------:R-:W-:Y:S02]  /*3fd0*/  DFMA R128, R36, R12, R128 ;  /* 0x0000000c2480722b */ /* 0x000fe40000000080 */
[C---:B------:R-:W-:Y:S02]  /*3fe0*/  DFMA R132, R12.reuse, R38, R132 ;  /* 0x000000260c84722b */ /* 0x040fe40000000084 */
[C---:B------:R-:W-:Y:S02]  /*3ff0*/  DFMA R6, R12.reuse, UR68, R124 ;  /* 0x000000440c067c2b */ /* 0x040fe4000800007c */
[----:B------:R-:W-:-:S02]  /*4000*/  DFMA R134, R12, UR66, R134 ;  /* 0x000000420c867c2b */ /* 0x000fc40008000086 */
[----:B------:R-:W-:Y:S02]  /*4010*/  DFMA R120, R92, UR70, R120 ;  /* 0x000000465c787c2b */ /* 0x000fe40008000078 */
[----:B------:R-:W-:Y:S02]  /*4020*/  DFMA R14, R84, R92, R14 ;  /* 0x0000005c540e722b */ /* 0x000fe4000000000e */
[C---:B------:R-:W-:Y:S02]  /*4030*/  DFMA R100, R92.reuse, UR76, R100 ;  /* 0x0000004c5c647c2b */ /* 0x040fe40008000064 */
[----:B------:R-:W-:Y:S02]  /*4040*/  DFMA R126, R92, UR72, R126 ;  /* 0x000000485c7e7c2b */ /* 0x000fe4000800007e */
[C-C-:B------:R-:W-:Y:S02]  /*4050*/  DADD R94, R10.reuse, -R106.reuse ;  /* 0x000000000a5e7229 */ /* 0x140fe4000000086a */
[----:B------:R-:W-:-:S02]  /*4060*/  DADD R10, R10, R106 ;  /* 0x000000000a0a7229 */ /* 0x000fc4000000006a */
[C-C-:B------:R-:W-:Y:S02]  /*4070*/  DADD R106, R8.reuse, -R102.reuse ;  /* 0x00000000086a7229 */ /* 0x140fe40000000866 */
[----:B------:R-:W-:Y:S01]  /*4080*/  DADD R8, R8, R102 ;  /* 0x0000000008087229 */ /* 0x000fe20000000066 */
[----:B------:R1:W-:Y:S01]  /*4090*/  STS.64 [R4+0x360], R94 ;  /* 0x0003605e04007388 */ /* 0x0003e20000000a00 */
        /* <DEDUP_REMOVED lines=18> */
[----:B------:R1:W-:Y:S02]  /*41c0*/  STS.64 [R4+0x1e0], R120 ;  /* 0x0001e07804007388 */ /* 0x0003e40000000a00 */
.L_x_216:
[----:B------:R-:W-:Y:S05]  /*41d0*/  BSYNC.RECONVERGENT B0 ;  /* 0x0000000000007941 */ /* 0x000fea0003800200 */
.L_x_215:
[----:B------:R-:W-:Y:S06]  /*41e0*/  BAR.SYNC.DEFER_BLOCKING 0x0 ;  /* 0x0000000000007b1d */ /* 0x000fec0000010000 */
[----:B------:R-:W-:Y:S04]  /*41f0*/  BSSY.RECONVERGENT B0, `(.L_x_217) ;  /* 0x000009f000007945 */ /* 0x000fe80003800200 */
[----:B------:R-:W-:Y:S05]  /*4200*/  @P1 BRA `(.L_x_218) ;  /* 0x0000000800741947 */ /* 0x000fea0003800000 */
[----:B-1----:R-:W-:Y:S02]  /*4210*/  LOP3.LUT R4, R0, 0xffff, RZ, 0xc0, !PT ;  /* 0x0000ffff00047812 */ /* 0x002fe400078ec0ff */
[----:B0-----:R-:W-:Y:S02]  /*4220*/  MOV.SPILL R108, UR77 ;  /* 0x0000004d006c7c02 */ /* 0x001fe40009000f00 */
[----:B------:R-:W-:Y:S01]  /*4230*/  MOV.SPILL R109, UR76 ;  /* 0x0000004c006d7c02 */ /* 0x000fe20009000f00 */
[----:B------:R-:W-:Y:S01]  /*4240*/  IMAD R4, R4, 0x1556, RZ ;  /* 0x0000155604047824 */ /* 0x000fe200078e02ff */
[----:B------:R-:W-:Y:S02]  /*4250*/  R2UR UR76, R20 ;  /* 0x00000000144c72ca */ /* 0x000fe400000e0000 */
[----:B------:R-:W-:Y:S02]  /*4260*/  R2UR UR77, R21 ;  /* 0x00000000154d72ca */ /* 0x000fe400000e0000 */
[----:B------:R-:W-:-:S02]  /*4270*/  SHF.R.U32.HI R4, RZ, 0x10, R4 ;  /* 0x00000010ff047819 */ /* 0x000fc40000011604 */
[----:B------:R-:W-:Y:S02]  /*4280*/  R2UR UR4, R28 ;  /* 0x000000001c0472ca */ /* 0x000fe400000e0000 */
[----:B------:R-:W-:Y:S01]  /*4290*/  R2UR UR5, R29 ;  /* 0x000000001d0572ca */ /* 0x000fe200000e0000 */
[----:B------:R-:W-:Y:S01]  /*42a0*/  IMAD R5, R4, -0x420, R5 ;  /* 0xfffffbe004057824 */ /* 0x000fe200078e0205 */
[----:B------:R-:W-:Y:S02]  /*42b0*/  MOV.SPILL R94, UR73 ;  /* 0x00000049005e7c02 */ /* 0x000fe40009000f00 */
[----:B------:R-:W-:Y:S01]  /*42c0*/  MOV.SPILL R95, UR72 ;  /* 0x00000048005f7c02 */ /* 0x000fe20009000f00 */
[----:B------:R-:W-:Y:S01]  /*42d0*/  IMAD R2, R2, 0x8, R5 ;  /* 0x0000000802027824 */ /* 0x000fe200078e0205 */
[----:B------:R-:W-:Y:S02]  /*42e0*/  R2UR UR72, R34 ;  /* 0x00000000224872ca */ /* 0x000fe400000e0000 */
[----:B------:R-:W-:-:S02]  /*42f0*/  R2UR UR73, R35 ;  /* 0x00000000234972ca */ /* 0x000fc400000e0000 */
        /* <DEDUP_REMOVED lines=12> */
[----:B------:R-:W-:Y:S01]  /*43c0*/  LDS.64 R90, [R2+0x900] ;  /* 0x00090000025a7984 */ /* 0x000fe20000000a00 */
[----:B------:R-:W-:Y:S02]  /*43d0*/  R2UR UR70, R18 ;  /* 0x00000000124672ca */ /* 0x000fe400000e0000 */
[----:B------:R-:W-:Y:S01]  /*43e0*/  R2UR UR71, R19 ;  /* 0x00000000134772ca */ /* 0x000fe200000e0000 */
[----:B------:R-:W2:Y:S01]  /*43f0*/  LDS.64 R92, [R2+0x2880] ;  /* 0x00288000025c7984 */ /* 0x000ea20000000a00 */
[----:B------:R-:W-:Y:S02]  /*4400*/  R2UR UR64, R26 ;  /* 0x000000001a4072ca */ /* 0x000fe400000e0000 */
[----:B------:R-:W-:Y:S01]  /*4410*/  R2UR UR65, R27 ;  /* 0x000000001b4172ca */ /* 0x000fe200000e0000 */
[----:B------:R-:W-:Y:S04]  /*4420*/  LDS.64 R10, [R2+0xd80] ;  /* 0x000d8000020a7984 */ /* 0x000fe80000000a00 */
[----:B------:R-:W3:Y:S04]  /*4430*/  LDS.64 R14, [R2+0x2400] ;  /* 0x00240000020e7984 */ /* 0x000ee80000000a00 */
[----:B------:R-:W-:Y:S01]  /*4440*/  LDS.64 R12, [R2+0x1f80] ;  /* 0x001f8000020c7984 */ /* 0x000fe20000000a00 */
[----:B0-----:R-:W-:-:S02]  /*4450*/  DADD R88, R4, R6 ;  /* 0x0000000004587229 */ /* 0x001fc40000000006 */
[----:B------:R-:W-:Y:S01]  /*4460*/  DADD R4, R4, -R6 ;  /* 0x0000000004047229 */ /* 0x000fe20000000806 */
[----:B------:R-:W-:Y:S01]  /*4470*/  LDS.64 R6, [R2+0x1b00] ;  /* 0x001b000002067984 */ /* 0x000fe20000000a00 */
[C-C-:B-1----:R-:W-:Y:S02]  /*4480*/  DADD R86, R82.reuse, R8.reuse ;  /* 0x0000000052567229 */ /* 0x142fe40000000008 */
[----:B------:R-:W-:Y:S02]  /*4490*/  DADD R82, R82, -R8 ;  /* 0x0000000052527229 */ /* 0x000fe40000000808 */
[----:B------:R-:W-:Y:S01]  /*44a0*/  DFMA R76, R76, R88, RZ ;  /* 0x000000584c4c722b */ /* 0x000fe200000000ff */
[----:B------:R-:W0:Y:S01]  /*44b0*/  LDS.64 R8, [R2+0x1200] ;  /* 0x0012000002087984 */ /* 0x000e220000000a00 */
[----:B------:R-:W-:Y:S02]  /*44c0*/  DFMA R72, R72, R4, RZ ;  /* 0x000000044848722b */ /* 0x000fe400000000ff */
[----:B------:R-:W-:-:S02]  /*44d0*/  DFMA R74, R4, R74, RZ ;  /* 0x0000004a044a722b */ /* 0x000fc400000000ff */
[----:B------:R-:W-:Y:S02]  /*44e0*/  DFMA R78, R88, R78, RZ ;  /* 0x0000004e584e722b */ /* 0x000fe400000000ff */
[----:B------:R-:W-:Y:S02]  /*44f0*/  DFMA R76, R68, R86, R76 ;  /* 0x00000056444c722b */ /* 0x000fe4000000004c */
[----:B------:R-:W-:Y:S02]  /*4500*/  DFMA R72, R64, R82, R72 ;  /* 0x000000524048722b */ /* 0x000fe40000000048 */
[----:B------:R-:W-:Y:S02]  /*4510*/  DFMA R74, R82, R66, R74 ;  /* 0x00000042524a722b */ /* 0x000fe4000000004a */
[----:B------:R-:W-:Y:S02]  /*4520*/  DFMA R78, R86, R70, R78 ;  /* 0x00000046564e722b */ /* 0x000fe4000000004e */
[----:B--2---:R-:W-:-:S02]  /*4530*/  DADD R66, R90, R92 ;  /* 0x000000005a427229 */ /* 0x004fc4000000005c */
[----:B------:R-:W-:Y:S02]  /*4540*/  DADD R64, R90, -R92 ;  /* 0x000000005a407229 */ /* 0x000fe4000000085c */
[----:B------:R-:W-:Y:S01]  /*4550*/  DFMA R68, R4, UR76, RZ ;  /* 0x0000004c04447c2b */ /* 0x000fe200080000ff */
[----:B------:R-:W-:Y:S01]  /*4560*/  R2UR.FILL UR77, R108 ;  /* 0x000000006c4d72ca */ /* 0x000fe200004e0000 */
[----:B------:R-:W-:Y:S01]  /*4570*/  DFMA R80, R80, R88, RZ ;  /* 0x000000585050722b */ /* 0x000fe200000000ff */
[----:B------:R-:W-:Y:S01]  /*4580*/  R2UR.FILL UR76, R109 ;  /* 0x000000006d4c72ca */ /* 0x000fe200004e0000 */
[C---:B------:R-:W-:Y:S02]  /*4590*/  DFMA R70, R88.reuse, UR74, RZ ;  /* 0x0000004a58467c2b */ /* 0x040fe400080000ff */
[C---:B------:R-:W-:Y:S01]  /*45a0*/  DFMA R90, R88.reuse, UR4, RZ ;  /* 0x00000004585a7c2b */ /* 0x040fe200080000ff */
[----:B------:R-:W-:Y:S01]  /*45b0*/  R2UR UR4, R96 ;  /* 0x00000000600472ca */ /* 0x000fe200000e0000 */
[----:B------:R-:W-:Y:S01]  /*45c0*/  DFMA R106, R88, UR26, RZ ;  /* 0x0000001a586a7c2b */ /* 0x000fe200080000ff */
[----:B------:R-:W-:Y:S01]  /*45d0*/  R2UR UR5, R97 ;  /* 0x00000000610572ca */ /* 0x000fe200000e0000 */
[----:B------:R-:W-:-:S02]  /*45e0*/  DFMA R88, R4, UR28, RZ ;  /* 0x0000001c04587c2b */ /* 0x000fc400080000ff */
[C---:B------:R-:W-:Y:S01]  /*45f0*/  DFMA R92, R4.reuse, UR72, RZ ;  /* 0x00000048045c7c2b */ /* 0x040fe200080000ff */
[----:B------:R-:W-:Y:S01]  /*4600*/  R2UR UR72, R16 ;  /* 0x00000000104872ca */ /* 0x000fe200000e0000 */
[----:B------:R-:W-:Y:S01]  /*4610*/  DFMA R108, R4, UR24, RZ ;  /* 0x00000018046c7c2b */ /* 0x000fe200080000ff */
[----:B------:R-:W-:Y:S01]  /*4620*/  R2UR UR73, R17 ;  /* 0x00000000114972ca */ /* 0x000fe200000e0000 */
[----:B------:R-:W1:Y:S01]  /*4630*/  LDS.64 R4, [R2+0x1680] ;  /* 0x0016800002047984 */ /* 0x000e620000000a00 */
[----:B------:R-:W-:Y:S01]  /*4640*/  DFMA R90, R86, UR62, R90 ;  /* 0x0000003e565a7c2b */ /* 0x000fe2000800005a */
        /* <DEDUP_REMOVED lines=14> */
[----:B------:R-:W-:Y:S01]  /*4730*/  R2UR UR5, R23 ;  /* 0x00000000170572ca */ /* 0x000fe200000e0000 */
[----:B------:R-:W-:-:S02]  /*4740*/  DFMA R72, R56, R64, R72 ;  /* 0x000000403848722b */ /* 0x000fc40000000048 */
[C-C-:B---3--:R-:W-:Y:S02]  /*4750*/  DADD R56, R10.reuse, R14.reuse ;  /* 0x000000000a387229 */ /* 0x148fe4000000000e */
[----:B------:R-:W-:Y:S02]  /*4760*/  DADD R10, R10, -R14 ;  /* 0x000000000a0a7229 */ /* 0x000fe4000000080e */
[C---:B------:R-:W-:Y:S02]  /*4770*/  DFMA R70, R66.reuse, UR14, R70 ;  /* 0x0000000e42467c2b */ /* 0x040fe40008000046 */
[----:B------:R-:W-:Y:S01]  /*4780*/  DFMA R90, R66, UR62, R90 ;  /* 0x0000003e425a7c2b */ /* 0x000fe2000800005a */
[----:B------:R-:W-:Y:S01]  /*4790*/  R2UR.FILL UR63, R102 ;  /* 0x00000000663f72ca */ /* 0x000fe200004e0000 */
[C---:B------:R-:W-:Y:S01]  /*47a0*/  DFMA R88, R64.reuse, UR12, R88 ;  /* 0x0000000c40587c2b */ /* 0x040fe20008000058 */
[----:B------:R-:W-:Y:S01]  /*47b0*/  R2UR.FILL UR62, R104 ;  /* 0x00000000683e72ca */ /* 0x000fe200004e0000 */
[----:B------:R-:W-:Y:S01]  /*47c0*/  DFMA R92, R64, UR70, R92 ;  /* 0x00000046405c7c2b */ /* 0x000fe2000800005c */
[----:B------:R-:W-:Y:S01]  /*47d0*/  R2UR.FILL UR71, R100 ;  /* 0x00000000644772ca */ /* 0x000fe200004e0000 */
[----:B------:R-:W-:Y:S01]  /*47e0*/  DFMA R76, R60, R66, R76 ;  /* 0x000000423c4c722b */ /* 0x000fe2000000004c */
[----:B------:R-:W-:Y:S01]  /*47f0*/  R2UR.FILL UR70, R101 ;  /* 0x00000000654672ca */ /* 0x000fe200004e0000 */
[----:B------:R-:W-:-:S02]  /*4800*/  DFMA R78, R66, R62, R78 ;  /* 0x0000003e424e722b */ /* 0x000fc4000000004e */
[----:B------:R-:W-:Y:S02]  /*4810*/  DFMA R74, R64, R58, R74 ;  /* 0x0000003a404a722b */ /* 0x000fe4000000004a */
        /* <DEDUP_REMOVED lines=8> */
[----:B0-----:R-:W-:-:S02]  /*48a0*/  DADD R14, R8, R12 ;  /* 0x00000000080e7229 */ /* 0x001fc4000000000c */
[----:B------:R-:W-:Y:S02]  /*48b0*/  DADD R8, R8, -R12 ;  /* 0x0000000008087229 */ /* 0x000fe4000000080c */
[C---:B------:R-:W-:Y:S02]  /*48c0*/  DFMA R70, R56.reuse, UR6, R70 ;  /* 0x0000000638467c2b */ /* 0x040fe40008000046 */
[----:B------:R-:W-:Y:S02]  /*48d0*/  DFMA R90, R56, UR36, R90 ;  /* 0x00000024385a7c2b */ /* 0x000fe4000800005a */
[C---:B------:R-:W-:Y:S02]  /*48e0*/  DFMA R88, R10.reuse, UR30, R88 ;  /* 0x0000001e0a587c2b */ /* 0x040fe40008000058 */
[----:B------:R-:W-:Y:S02]  /*48f0*/  DFMA R92, R10, UR40, R92 ;  /* 0x000000280a5c7c2b */ /* 0x000fe4000800005c */
[----:B------:R-:W-:-:S02]  /*4900*/  DFMA R76, R52, R56, R76 ;  /* 0x00000038344c722b */ /* 0x000fc4000000004c */
[----:B------:R-:W-:Y:S02]  /*4910*/  DFMA R72, R48, R10, R72 ;  /* 0x0000000a3048722b */ /* 0x000fe40000000048 */
[----:B------:R-:W-:Y:S02]  /*4920*/  DFMA R78, R56, R54, R78 ;  /* 0x00000036384e722b */ /* 0x000fe4000000004e */
[----:B------:R-:W-:Y:S02]  /*4930*/  DFMA R74, R10, R50, R74 ;  /* 0x000000320a4a722b */ /* 0x000fe4000000004a */
[C---:B------:R-:W-:Y:S02]  /*4940*/  DFMA R80, R56.reuse, UR4, R80 ;  /* 0x0000000438507c2b */ /* 0x040fe40008000050 */
[----:B------:R-:W-:Y:S02]  /*4950*/  DFMA R106, R56, UR34, R106 ;  /* 0x00000022386a7c2b */ /* 0x000fe4000800006a */
[----:B------:R-:W-:-:S02]  /*4960*/  DFMA R68, R10, UR32, R68 ;  /* 0x000000200a447c2b */ /* 0x000fc40008000044 */
[----:B------:R-:W-:Y:S02]  /*4970*/  DFMA R108, R10, UR38, R108 ;  /* 0x000000260a6c7c2b */ /* 0x000fe4000800006c */
[C-C-:B-1----:R-:W-:Y:S02]  /*4980*/  DADD R10, R4.reuse, R6.reuse ;  /* 0x00000000040a7229 */ /* 0x142fe40000000006 */
[----:B------:R-:W-:Y:S02]  /*4990*/  DADD R4, R4, -R6 ;  /* 0x0000000004047229 */ /* 0x000fe40000000806 */
[C---:B------:R-:W-:Y:S02]  /*49a0*/  DFMA R70, R14.reuse, UR42, R70 ;  /* 0x0000002a0e467c2b */ /* 0x040fe40008000046 */
[----:B------:R-:W-:Y:S02]  /*49b0*/  DFMA R90, R14, UR52, R90 ;  /* 0x000000340e5a7c2b */ /* 0x000fe4000800005a */
[----:B------:R-:W-:-:S02]  /*49c0*/  DFMA R88, R8, UR46, R88 ;  /* 0x0000002e08587c2b */ /* 0x000fc40008000058 */
[----:B------:R-:W-:Y:S02]  /*49d0*/  DFMA R92, R8, UR56, R92 ;  /* 0x00000038085c7c2b */ /* 0x000fe4000800005c */
[----:B------:R-:W-:Y:S02]  /*49e0*/  DFMA R76, R44, R14, R76 ;  /* 0x0000000e2c4c722b */ /* 0x000fe4000000004c */
[----:B------:R-:W-:Y:S02]  /*49f0*/  DFMA R72, R40, R8, R72 ;  /* 0x000000082848722b */ /* 0x000fe40000000048 */
[----:B------:R-:W-:Y:S02]  /*4a00*/  DFMA R78, R14, R46, R78 ;  /* 0x0000002e0e4e722b */ /* 0x000fe4000000004e */
[----:B------:R-:W-:Y:S02]  /*4a10*/  DFMA R74, R8, R42, R74 ;  /* 0x0000002a084a722b */ /* 0x000fe4000000004a */
[----:B------:R-:W-:-:S02]  /*4a20*/  DFMA R80, R14, UR44, R80 ;  /* 0x0000002c0e507c2b */ /* 0x000fc40008000050 */
[----:B------:R-:W-:Y:S02]  /*4a30*/  DFMA R106, R14, UR50, R106 ;  /* 0x000000320e6a7c2b */ /* 0x000fe4000800006a */
[C---:B------:R-:W-:Y:S02]  /*4a40*/  DFMA R68, R8.reuse, UR48, R68 ;  /* 0x0000003008447c2b */ /* 0x040fe40008000044 */
[----:B------:R-:W-:Y:S02]  /*4a50*/  DFMA R108, R8, UR54, R108 ;  /* 0x00000036086c7c2b */ /* 0x000fe4000800006c */
        /* <DEDUP_REMOVED lines=15> */
[----:B------:R-:W-:Y:S02]  /*4b50*/  DADD R116, R76, R72 ;  /* 0x000000004c747229 */ /* 0x000fe40000000048 */
[C-C-:B------:R-:W-:Y:S02]  /*4b60*/  DADD R90, R78.reuse, -R74.reuse ;  /* 0x000000004e5a7229 */ /* 0x140fe4000000084a */
[----:B------:R-:W-:Y:S02]  /*4b70*/  DADD R104, R78, R74 ;  /* 0x000000004e687229 */ /* 0x000fe4000000004a */
[C-C-:B------:R-:W-:Y:S02]  /*4b80*/  DADD R86, R80.reuse, -R68.reuse ;  /* 0x0000000050567229 */ /* 0x140fe40000000844 */
[----:B------:R-:W-:Y:S02]  /*4b90*/  DADD R140, R80, R68 ;  /* 0x00000000508c7229 */ /* 0x000fe40000000044 */
[----:B------:R-:W-:-:S02]  /*4ba0*/  DADD R118, R70, R118 ;  /* 0x0000000046767229 */ /* 0x000fc40000000076 */
[----:B------:R-:W-:Y:S02]  /*4bb0*/  DADD R114, R114, R92 ;  /* 0x0000000072727229 */ /* 0x000fe4000000005c */
[C-C-:B------:R-:W-:Y:S02]  /*4bc0*/  DADD R112, R106.reuse, -R108.reuse ;  /* 0x000000006a707229 */ /* 0x140fe4000000086c */
[----:B------:R-:W-:-:S11]  /*4bd0*/  DADD R110, R106, R108 ;  /* 0x000000006a6e7229 */ /* 0x000fd6000000006c */
.L_x_218:
[----:B------:R-:W-:Y:S05]  /*4be0*/  BSYNC.RECONVERGENT B0 ;  /* 0x0000000000007941 */ /* 0x000fea0003800200 */
.L_x_217:
[----:B------:R-:W-:Y:S06]  /*4bf0*/  BAR.SYNC.DEFER_BLOCKING 0x0 ;  /* 0x0000000000007b1d */ /* 0x000fec0000010000 */
[----:B------:R-:W-:Y:S05]  /*4c00*/  @!P0 EXIT ;  /* 0x000000000000894d */ /* 0x000fea0003800000 */
[----:B-1----:R-:W1:Y:S01]  /*4c10*/  LDC.64 R4, c[0x0][0x3a8] ;  /* 0x0000ea00ff047b82 */ /* 0x002e620000000a00 */
        /* <DEDUP_REMOVED lines=16> */
.L_x_219:
        /* <DEDUP_REMOVED lines=14> */
.L_x_2937:


//--------------------- .text._Z42massMatrixMultiplyMonolithicConstantKernelILi11ELi15ELi1EEviPKdS1_S1_S1_Pd --------------------------
	.section	.text._Z42massMatrixMultiplyMonolithicConstantKernelILi11ELi15ELi1EEviPKdS1_S1_S1_Pd,"ax",@progbits
	.align	128
        .global         _Z42massMatrixMultiplyMonolithicConstantKernelILi11ELi15ELi1EEviPKdS1_S1_S1_Pd
        .type           _Z42massMatrixMultiplyMonolithicConstantKernelILi11ELi15ELi1EEviPKdS1_S1_S1_Pd,@function
        .size           _Z42massMatrixMultiplyMonolithicConstantKernelILi11ELi15ELi1EEviPKdS1_S1_S1_Pd,(.L_x_2938 - _Z42massMatrixMultiplyMonolithicConstantKernelILi11ELi15ELi1EEviPKdS1_S1_S1_Pd)
        .other          _Z42massMatrixMultiplyMonolithicConstantKernelILi11ELi15ELi1EEviPKdS1_S1_S1_Pd,@"STO_CUDA_ENTRY STV_DEFAULT"
_Z42massMatrixMultiplyMonolithicConstantKernelILi11ELi15ELi1EEviPKdS1_S1_S1_Pd:
.text._Z42massMatrixMultiplyMonolithicConstantKernelILi11ELi15ELi1EEviPKdS1_S1_S1_Pd:
[----:B------:R-:W-:Y:S01]  /*0000*/  LDC R1, c[0x0][0x37c] ;  /* 0x0000df00ff017b82 */ /* 0x000fe20000000800 */
[----:B------:R-:W0:Y:S07]  /*0010*/  S2R R17, SR_TID.X ;  /* 0x0000000000117919 */ /* 0x000e2e0000002100 */
[----:B------:R-:W1:Y:S01]  /*0020*/  S2UR UR4, SR_CTAID.X ;  /* 0x00000000000479c3 */ /* 0x000e620000002500 */
[----:B------:R-:W2:Y:S01]  /*0030*/  LDCU UR5, c[0x0][0x380] ;  /* 0x00007000ff0577ac */ /* 0x000ea20008000800 */
[----:B------:R-:W-:Y:S01]  /*0040*/  CS2R R4, SRZ ;  /* 0x0000000000047805 */ /* 0x000fe2000001ff00 */
[----:B------:R-:W1:Y:S01]  /*0050*/  S2R R16, SR_TID.Y ;  /* 0x0000000000107919 */ /* 0x000e620000002200 */
[----:B------:R-:W-:Y:S01]  /*0060*/  CS2R R6, SRZ ;  /* 0x0000000000067805 */ /* 0x000fe2000001ff00 */
[----:B------:R-:W3:Y:S01]  /*0070*/  LDCU.64 UR76, c[0x0][0x358] ;  /* 0x00006b00ff4c77ac */ /* 0x000ee20008000a00 */
[----:B------:R-:W-:-:S02]  /*0080*/  CS2R R8, SRZ ;  /* 0x0000000000087805 */ /* 0x000fc4000001ff00 */
[----:B------:R-:W4:Y:S01]  /*0090*/  LDC.64 R60, c[0x0][0x388] ;  /* 0x0000e200ff3c7b82 */ /* 0x000f220000000a00 */
[----:B------:R-:W3:Y:S01]  /*00a0*/  S2R R43, SR_CgaCtaId ;  /* 0x00000000002b7919 */ /* 0x000ee20000008800 */
[----:B------:R-:W-:Y:S02]  /*00b0*/  CS2R R10, SRZ ;  /* 0x00000000000a7805 */ /* 0x000fe4000001ff00 */
[----:B------:R-:W-:Y:S02]  /*00c0*/  CS2R R12, SRZ ;  /* 0x00000000000c7805 */ /* 0x000fe4000001ff00 */
[----:B0-----:R-:W-:Y:S01]  /*00d0*/  PRMT R2, R17, 0x9910, RZ ;  /* 0x0000991011027816 */ /* 0x001fe200000000ff */
[----:B-1----:R-:W-:-:S04]  /*00e0*/  VIADD R0, R16, UR4 ;  /* 0x0000000410007c36 */ /* 0x002fc80008000000 */
[----:B------:R-:W-:Y:S02]  /*00f0*/  IMAD R2, R2, 0x75, RZ ;  /* 0x0000007502027824 */ /* 0x000fe400078e02ff */
[C---:B------:R-:W-:Y:S01]  /*0100*/  IMAD R3, R0.reuse, 0xe1, R17 ;  /* 0x000000e100037824 */ /* 0x040fe200078e0211 */
[----:B------:R-:W-:Y:S01]  /*0110*/  BAR.SYNC.DEFER_BLOCKING 0x0 ;  /* 0x0000000000007b1d */ /* 0x000fe20000010000 */
[----:B--2---:R-:W-:Y:S02]  /*0120*/  ISETP.GE.AND P0, PT, R0, UR5, PT ;  /* 0x0000000500007c0c */ /* 0x004fe4000bf06270 */
[----:B------:R-:W-:Y:S01]  /*0130*/  LOP3.LUT R38, R2, 0xffff, RZ, 0xc0, !PT ;  /* 0x0000ffff02267812 */ /* 0x000fe200078ec0ff */
[----:B------:R-:W-:-:S03]  /*0140*/  IMAD R3, R3, 0xf, RZ ;  /* 0x0000000f03037824 */ /* 0x000fc600078e02ff */
[----:B------:R-:W-:Y:S01]  /*0150*/  SHF.R.U32.HI R38, RZ, 0x8, R38 ;  /* 0x00000008ff267819 */ /* 0x000fe20000011626 */
[----:B----4-:R-:W-:Y:S01]  /*0160*/  IMAD.WIDE R60, R3, 0x8, R60 ;  /* 0x00000008033c7825 */ /* 0x010fe200078e023c */
[----:B------:R-:W-:-:S03]  /*0170*/  LOP3.LUT R3, R17, 0xffff, RZ, 0xc0, !PT ;  /* 0x0000ffff11037812 */ /* 0x000fc600078ec0ff */
[----:B------:R-:W-:Y:S02]  /*0180*/  IMAD.MOV R36, RZ, RZ, -R38 ;  /* 0x000000ffff247224 */ /* 0x000fe400078e0a26 */
[C---:B------:R-:W-:Y:S01]  /*0190*/  IMAD R34, R3.reuse, 0x1112, RZ ;  /* 0x0000111203227824 */ /* 0x040fe200078e02ff */
[----:B---3--:R0:W5:Y:S01]  /*01a0*/  @!P0 LDG.E.64.CONSTANT R4, desc[UR76][R60.64] ;  /* 0x0000004c3c048981 */ /* 0x008162000c1e9b00 */
[----:B------:R-:W-:Y:S01]  /*01b0*/  IMAD R2, R3, 0x1746, RZ ;  /* 0x0000174603027824 */ /* 0x000fe200078e02ff */
[----:B------:R-:W-:Y:S02]  /*01c0*/  PRMT R36, R36, 0x7710, RZ ;  /* 0x0000771024247816 */ /* 0x000fe400000000ff */
[----:B------:R-:W-:Y:S01]  /*01d0*/  SHF.R.U32.HI R34, RZ, 0x10, R34 ;  /* 0x00000010ff227819 */ /* 0x000fe20000011622 */
[----:B------:R0:W5:Y:S01]  /*01e0*/  @!P0 LDG.E.64.CONSTANT R6, desc[UR76][R60.64+0x8] ;  /* 0x0000084c3c068981 */ /* 0x000162000c1e9b00 */
[----:B------:R-:W-:Y:S01]  /*01f0*/  SHF.R.U32.HI R2, RZ, 0x10, R2 ;  /* 0x00000010ff027819 */ /* 0x000fe20000011602 */
[----:B------:R-:W-:Y:S01]  /*0200*/  IMAD.IADD R35, R36, 0x1, R17 ;  /* 0x0000000124237824 */ /* 0x000fe200078e0211 */
[----:B------:R-:W-:Y:S01]  /*0210*/  PRMT R42, R34, 0x9910, RZ ;  /* 0x00009910222a7816 */ /* 0x000fe200000000ff */
[----:B------:R0:W5:Y:S01]  /*0220*/  @!P0 LDG.E.64.CONSTANT R8, desc[UR76][R60.64+0x10] ;  /* 0x0000104c3c088981 */ /* 0x000162000c1e9b00 */
[----:B------:R-:W-:-:S02]  /*0230*/  PRMT R37, R2, 0x9910, RZ ;  /* 0x0000991002257816 */ /* 0x000fc400000000ff */
[----:B------:R-:W-:Y:S01]  /*0240*/  LOP3.LUT R39, R35, 0xfe, RZ, 0xc0, !PT ;  /* 0x000000fe23277812 */ /* 0x000fe200078ec0ff */
[----:B------:R-:W1:Y:S01]  /*0250*/  @!P0 LDC.64 R2, c[0x0][0x3a0] ;  /* 0x0000e800ff028b82 */ /* 0x000e620000000a00 */
[----:B------:R-:W-:Y:S01]  /*0260*/  IMAD R42, R42, 0xf, RZ ;  /* 0x0000000f2a2a7824 */ /* 0x000fe200078e02ff */
[----:B------:R-:W-:Y:S01]  /*0270*/  MOV R36, 0x400 ;  /* 0x0000040000247802 */ /* 0x000fe20000000f00 */
[----:B------:R-:W-:Y:S01]  /*0280*/  IMAD R35, R37, 0xb, RZ ;  /* 0x0000000b25237824 */ /* 0x000fe200078e02ff */
[----:B------:R-:W-:Y:S01]  /*0290*/  LEA.HI R39, R39, R38, RZ, 0x1f ;  /* 0x0000002627277211 */ /* 0x000fe200078ff8ff */
[----:B------:R-:W-:Y:S01]  /*02a0*/  IMAD.MOV R38, RZ, RZ, -R42 ;  /* 0x000000ffff267224 */ /* 0x000fe200078e0a2a */
[----:B------:R-:W-:Y:S01]  /*02b0*/  LEA R37, R43, R36, 0x18 ;  /* 0x000000242b257211 */ /* 0x000fe200078ec0ff */
[----:B------:R-:W-:Y:S01]  /*02c0*/  IMAD.MOV R35, RZ, RZ, -R35 ;  /* 0x000000ffff237224 */ /* 0x000fe200078e0a23 */
[----:B------:R0:W5:Y:S02]  /*02d0*/  @!P0 LDG.E.64.CONSTANT R10, desc[UR76][R60.64+0x18] ;  /* 0x0000184c3c0a8981 */ /* 0x000164000c1e9b00 */
[----:B------:R-:W-:Y:S01]  /*02e0*/  PRMT R38, R38, 0x7710, RZ ;  /* 0x0000771026267816 */ /* 0x000fe200000000ff */
[----:B------:R-:W-:Y:S01]  /*02f0*/  IMAD R37, R16, 0x6978, R37 ;  /* 0x0000697810257824 */ /* 0x000fe200078e0225 */
[----:B------:R-:W-:Y:S01]  /*0300*/  PRMT R16, R35, 0x7710, RZ ;  /* 0x0000771023107816 */ /* 0x000fe200000000ff */
[----:B------:R0:W5:Y:S01]  /*0310*/  @!P0 LDG.E.64.CONSTANT R12, desc[UR76][R60.64+0x20] ;  /* 0x0000204c3c0c8981 */ /* 0x000162000c1e9b00 */
[----:B------:R-:W-:Y:S01]  /*0320*/  LOP3.LUT R39, R39, 0xf8, RZ, 0xc0, !PT ;  /* 0x000000f827277812 */ /* 0x000fe200078ec0ff */
[----:B------:R-:W-:Y:S01]  /*0330*/  IMAD.IADD R35, R38, 0x1, R17 ;  /* 0x0000000126237824 */ /* 0x000fe200078e0211 */
[----:B------:R-:W-:Y:S01]  /*0340*/  ISETP.GT.U32.AND P1, PT, R17, 0x78, PT ;  /* 0x000000781100780c */ /* 0x000fe20003f24070 */
[----:B------:R-:W-:Y:S01]  /*0350*/  IMAD R58, R34, 0x708, R37 ;  /* 0x00000708223a7824 */ /* 0x000fe200078e0225 */
[----:B------:R-:W-:Y:S01]  /*0360*/  SHF.R.U32.HI R36, RZ, 0x3, R39 ;  /* 0x00000003ff247819 */ /* 0x000fe20000011627 */
[--C-:B------:R-:W-:Y:S01]  /*0370*/  IMAD.IADD R16, R16, 0x1, R17.reuse ;  /* 0x0000000110107824 */ /* 0x100fe200078e0211 */
[----:B------:R-:W-:Y:S01]  /*0380*/  LOP3.LUT R39, R35, 0xffff, RZ, 0xc0, !PT ;  /* 0x0000ffff23277812 */ /* 0x000fe200078ec0ff */
[----:B------:R-:W-:Y:S01]  /*0390*/  @!P0 IMAD R35, R0, 0x533, R17 ;  /* 0x0000053300238824 */ /* 0x000fe200078e0211 */
[----:B------:R-:W-:Y:S01]  /*03a0*/  BSSY.RECONVERGENT B0, `(.L_x_220) ;  /* 0x000012c000007945 */ /* 0x000fe20003800200 */
[----:B------:R-:W-:Y:S01]  /*03b0*/  IMAD R37, R36, 0x78, R37 ;  /* 0x0000007824257824 */ /* 0x000fe200078e0225 */
[----:B------:R-:W-:Y:S01]  /*03c0*/  LOP3.LUT R16, R16, 0xffff, RZ, 0xc0, !PT ;  /* 0x0000ffff10107812 */ /* 0x000fe200078ec0ff */
[----:B-1----:R-:W-:Y:S01]  /*03d0*/  @!P0 IMAD.WIDE R34, R35, 0x8, R2 ;  /* 0x0000000823228825 */ /* 0x002fe200078e0202 */
[----:B------:R-:W-:-:S03]  /*03e0*/  ISETP.GT.U32.AND P2, PT, R17, 0xa4, PT ;  /* 0x000000a41100780c */ /* 0x000fc60003f44070 */
[--C-:B------:R-:W-:Y:S01]  /*03f0*/  IMAD R36, R36, 0x690, R37.reuse ;  /* 0x0000069024247824 */ /* 0x100fe200078e0225 */
[----:B------:R0:W5:Y:S01]  /*0400*/  @!P0 LDG.E.64.CONSTANT R40, desc[UR76][R34.64] ;  /* 0x0000004c22288981 */ /* 0x000162000c1e9b00 */
[----:B------:R-:W-:Y:S02]  /*0410*/  IMAD R58, R39, 0x78, R58 ;  /* 0x00000078273a7824 */ /* 0x000fe400078e023a */
[C---:B------:R-:W-:Y:S01]  /*0420*/  IMAD R2, R16.reuse, 0x8, R37 ;  /* 0x0000000810027824 */ /* 0x040fe200078e0225 */
        /* <DEDUP_REMOVED lines=12> */
[----:B------:R-:W1:Y:S01]  /*04f0*/  LDCU.128 UR24, c[0x3][URZ] ;  /* 0x00c00000ff1877ac */ /* 0x000e620008000c00 */
[----:B------:R-:W2:Y:S01]  /*0500*/  LDCU.128 UR68, c[0x3][0xb0] ;  /* 0x00c01600ff4477ac */ /* 0x000ea20008000c00 */
[----:B------:R-:W3:Y:S01]  /*0510*/  LDCU.128 UR52, c[0x3][0x160] ;  /* 0x00c02c00ff3477ac */ /* 0x000ee20008000c00 */
[----:B------:R-:W4:Y:S01]  /*0520*/  LDCU.128 UR32, c[0x3][0x100] ;  /* 0x00c02000ff2077ac */ /* 0x000f220008000c00 */
[----:B------:R-:W0:Y:S01]  /*0530*/  LDCU.128 UR4, c[0x3][0x50] ;  /* 0x00c00a00ff0477ac */ /* 0x000e220008000c00 */
[C---:B-1---5:R-:W-:Y:S01]  /*0540*/  DFMA R48, R40.reuse, UR24, RZ ;  /* 0x0000001828307c2b */ /* 0x062fe200080000ff */
[----:B------:R-:W1:Y:S01]  /*0550*/  LDCU.128 UR56, c[0x3][0x110] ;  /* 0x00c02200ff3877ac */ /* 0x000e620008000c00 */
[C---:B--2---:R-:W-:Y:S01]  /*0560*/  DFMA R46, R40.reuse, UR68, RZ ;  /* 0x00000044282e7c2b */ /* 0x044fe200080000ff */
[----:B------:R-:W2:Y:S01]  /*0570*/  LDCU.128 UR64, c[0x3][0x10] ;  /* 0x00c00200ff4077ac */ /* 0x000ea20008000c00 */
[----:B---3--:R-:W-:Y:S01]  /*0580*/  DFMA R56, R40, UR52, RZ ;  /* 0x0000003428387c2b */ /* 0x008fe200080000ff */
[----:B------:R-:W3:Y:S03]  /*0590*/  LDCU.128 UR48, c[0x3][0x60] ;  /* 0x00c00c00ff3077ac */ /* 0x000ee60008000c00 */
[----:B------:R-:W-:-:S02]  /*05a0*/  DFMA R48, R54, UR26, R48 ;  /* 0x0000001a36307c2b */ /* 0x000fc40008000030 */
[----:B----4-:R-:W-:Y:S01]  /*05b0*/  DFMA R50, R40, UR34, RZ ;  /* 0x0000002228327c2b */ /* 0x010fe200080000ff */
[----:B------:R-:W4:Y:S01]  /*05c0*/  LDCU.128 UR44, c[0x3][0xc0] ;  /* 0x00c01800ff2c77ac */ /* 0x000f220008000c00 */
[----:B------:R-:W-:Y:S02]  /*05d0*/  DFMA R46, R54, UR70, R46 ;  /* 0x00000046362e7c2b */ /* 0x000fe4000800002e */
[----:B0-----:R-:W-:Y:S01]  /*05e0*/  DFMA R52, R40, UR6, RZ ;  /* 0x0000000628347c2b */ /* 0x001fe200080000ff */
[----:B------:R-:W0:Y:S01]  /*05f0*/  LDCU.128 UR12, c[0x3][0x210] ;  /* 0x00c04200ff0c77ac */ /* 0x000e220008000c00 */
[C---:B------:R-:W-:Y:S02]  /*0600*/  DFMA R56, R54.reuse, UR54, R56 ;  /* 0x0000003636387c2b */ /* 0x040fe40008000038 */
[----:B-1----:R-:W-:Y:S01]  /*0610*/  DFMA R50, R54, UR56, R50 ;  /* 0x0000003836327c2b */ /* 0x002fe20008000032 */
[----:B------:R-:W1:Y:S01]  /*0620*/  LDCU.128 UR68, c[0x3][0x170] ;  /* 0x00c02e00ff4477ac */ /* 0x000e620008000c00 */
[----:B--2---:R-:W-:Y:S01]  /*0630*/  DFMA R48, R14, UR64, R48 ;  /* 0x000000400e307c2b */ /* 0x004fe20008000030 */
[----:B------:R-:W2:Y:S01]  /*0640*/  LDCU.128 UR52, c[0x3][0x120] ;  /* 0x00c02400ff3477ac */ /* 0x000ea20008000c00 */
[----:B---3--:R-:W-:Y:S01]  /*0650*/  DFMA R52, R54, UR48, R52 ;  /* 0x0000003036347c2b */ /* 0x008fe20008000034 */
[----:B------:R-:W3:Y:S03]  /*0660*/  LDCU.128 UR60, c[0x3][0x70] ;  /* 0x00c00e00ff3c77ac */ /* 0x000ee60008000c00 */
[----:B------:R-:W-:-:S02]  /*0670*/  DFMA R50, R14, UR58, R50 ;  /* 0x0000003a0e327c2b */ /* 0x000fc40008000032 */
[----:B----4-:R-:W-:Y:S01]  /*0680*/  DFMA R46, R14, UR44, R46 ;  /* 0x0000002c0e2e7c2b */ /* 0x010fe2000800002e */
[----:B------:R-:W4:Y:S01]  /*0690*/  LDCU.128 UR36, c[0x3][0x20] ;  /* 0x00c00400ff2477ac */ /* 0x000f220008000c00 */
[----:B------:R-:W-:Y:S02]  /*06a0*/  DFMA R48, R18, UR66, R48 ;  /* 0x0000004212307c2b */ /* 0x000fe40008000030 */
[----:B------:R-:W-:Y:S01]  /*06b0*/  DFMA R52, R14, UR50, R52 ;  /* 0x000000320e347c2b */ /* 0x000fe20008000034 */
[----:B------:R-:W4:Y:S01]  /*06c0*/  LDCU.128 UR24, c[0x3][0xd0] ;  /* 0x00c01a00ff1877ac */ /* 0x000f220008000c00 */
[----:B0-----:R-:W-:Y:S02]  /*06d0*/  DFMA R34, R40, UR12, RZ ;  /* 0x0000000c28227c2b */ /* 0x001fe400080000ff */
[----:B-1----:R-:W-:Y:S01]  /*06e0*/  DFMA R56, R14, UR68, R56 ;  /* 0x000000440e387c2b */ /* 0x002fe20008000038 */
[----:B------:R-:W0:Y:S01]  /*06f0*/  LDCU.128 UR64, c[0x3][0x180] ;  /* 0x00c03000ff4077ac */ /* 0x000e220008000c00 */
[----:B------:R-:W-:-:S02]  /*0700*/  DFMA R46, R18, UR46, R46 ;  /* 0x0000002e122e7c2b */ /* 0x000fc4000800002e */
[----:B--2---:R-:W-:Y:S01]  /*0710*/  DFMA R50, R18, UR52, R50 ;  /* 0x0000003412327c2b */ /* 0x004fe20008000032 */
[----:B------:R-:W1:Y:S01]  /*0720*/  LDCU.128 UR56, c[0x3][0x130] ;  /* 0x00c02600ff3877ac */ /* 0x000e620008000c00 */
[----:B------:R-:W-:Y:S02]  /*0730*/  DFMA R34, R54, UR14, R34 ;  /* 0x0000000e36227c2b */ /* 0x000fe40008000022 */
[C---:B---3--:R-:W-:Y:S01]  /*0740*/  DFMA R52, R18.reuse, UR60, R52 ;  /* 0x0000003c12347c2b */ /* 0x048fe20008000034 */
[----:B------:R-:W2:Y:S01]  /*0750*/  LDCU.128 UR16, c[0x3][0x30] ;  /* 0x00c00600ff1077ac */ /* 0x000ea20008000c00 */
[----:B------:R-:W-:Y:S02]  /*0760*/  DFMA R56, R18, UR70, R56 ;  /* 0x0000004612387c2b */ /* 0x000fe40008000038 */
[C---:B----4-:R-:W-:Y:S01]  /*0770*/  DFMA R48, R20.reuse, UR36, R48 ;  /* 0x0000002414307c2b */ /* 0x050fe20008000030 */
[----:B------:R-:W3:Y:S01]  /*0780*/  LDCU.128 UR12, c[0x3][0xe0] ;  /* 0x00c01c00ff0c77ac */ /* 0x000ee20008000c00 */
[----:B------:R-:W-:-:S02]  /*0790*/  DFMA R50, R20, UR54, R50 ;  /* 0x0000003614327c2b */ /* 0x000fc40008000032 */
[C---:B------:R-:W-:Y:S01]  /*07a0*/  DFMA R46, R20.reuse, UR24, R46 ;  /* 0x00000018142e7c2b */ /* 0x040fe2000800002e */
[----:B------:R-:W4:Y:S01]  /*07b0*/  LDCU.128 UR40, c[0x3][0x80] ;  /* 0x00c01000ff2877ac */ /* 0x000f220008000c00 */
[----:B------:R-:W-:Y:S02]  /*07c0*/  DFMA R52, R20, UR62, R52 ;  /* 0x0000003e14347c2b */ /* 0x000fe40008000034 */
[----:B------:R-:W-:Y:S01]  /*07d0*/  DFMA R48, R22, UR38, R48 ;  /* 0x0000002616307c2b */ /* 0x000fe20008000030 */
[----:B------:R-:W4:Y:S01]  /*07e0*/  LDCU.128 UR60, c[0x3][0x190] ;  /* 0x00c03200ff3c77ac */ /* 0x000f220008000c00 */
[----:B0-----:R-:W-:Y:S02]  /*07f0*/  DFMA R56, R20, UR64, R56 ;  /* 0x0000004014387c2b */ /* 0x001fe40008000038 */
[C---:B------:R-:W-:Y:S01]  /*0800*/  DFMA R46, R22.reuse, UR26, R46 ;  /* 0x0000001a162e7c2b */ /* 0x040fe2000800002e */
[----:B------:R-:W0:Y:S01]  /*0810*/  LDCU.128 UR44, c[0x3][0x140] ;  /* 0x00c02800ff2c77ac */ /* 0x000e220008000c00 */
[----:B-1----:R-:W-:-:S02]  /*0820*/  DFMA R50, R22, UR56, R50 ;  /* 0x0000003816327c2b */ /* 0x002fc40008000032 */
[----:B--2---:R-:W-:Y:S01]  /*0830*/  DFMA R48, R24, UR16, R48 ;  /* 0x0000001018307c2b */ /* 0x004fe20008000030 */
[----:B------:R-:W1:Y:S01]  /*0840*/  LDCU.128 UR8, c[0x3][0x40] ;  /* 0x00c00800ff0877ac */ /* 0x000e620008000c00 */
[----:B------:R-:W-:Y:S02]  /*0850*/  DFMA R56, R22, UR66, R56 ;  /* 0x0000004216387c2b */ /* 0x000fe40008000038 */
[C---:B---3--:R-:W-:Y:S01]  /*0860*/  DFMA R46, R24.reuse, UR12, R46 ;  /* 0x0000000c182e7c2b */ /* 0x048fe2000800002e */
[----:B------:R-:W2:Y:S01]  /*0870*/  LDCU.128 UR48, c[0x3][0xf0] ;  /* 0x00c01e00ff3077ac */ /* 0x000ea20008000c00 */
[----:B------:R-:W-:Y:S02]  /*0880*/  DFMA R50, R24, UR58, R50 ;  /* 0x0000003a18327c2b */ /* 0x000fe40008000032 */
[----:B----4-:R-:W-:Y:S01]  /*0890*/  DFMA R52, R22, UR40, R52 ;  /* 0x0000002816347c2b */ /* 0x010fe20008000034 */
[----:B------:R-:W3:Y:S01]  /*08a0*/  LDCU.128 UR20, c[0x3][0x90] ;  /* 0x00c01200ff1477ac */ /* 0x000ee20008000c00 */
[----:B------:R-:W-:-:S02]  /*08b0*/  DFMA R48, R26, UR18, R48 ;  /* 0x000000121a307c2b */ /* 0x000fc40008000030 */
[----:B------:R-:W-:Y:S01]  /*08c0*/  DFMA R56, R24, UR60, R56 ;  /* 0x0000003c18387c2b */ /* 0x000fe20008000038 */
[----:B------:R-:W4:Y:S01]  /*08d0*/  LDCU.128 UR52, c[0x3][0x1a0] ;  /* 0x00c03400ff3477ac */ /* 0x000f220008000c00 */
[C---:B------:R-:W-:Y:S02]  /*08e0*/  DFMA R46, R26.reuse, UR14, R46 ;  /* 0x0000000e1a2e7c2b */ /* 0x040fe4000800002e */
[----:B0-----:R-:W-:Y:S01]  /*08f0*/  DFMA R50, R26, UR44, R50 ;  /* 0x0000002c1a327c2b */ /* 0x001fe20008000032 */
[----:B------:R-:W0:Y:S01]  /*0900*/  LDCU.128 UR72, c[0x3][0x2c0] ;  /* 0x00c05800ff4877ac */ /* 0x000e220008000c00 */
[----:B------:R-:W-:Y:S02]  /*0910*/  DFMA R52, R24, UR42, R52 ;  /* 0x0000002a18347c2b */ /* 0x000fe40008000034 */
[----:B-1----:R-:W-:Y:S01]  /*0920*/  DFMA R48, R28, UR8, R48 ;  /* 0x000000081c307c2b */ /* 0x002fe20008000030 */
[----:B------:R-:W1:Y:S01]  /*0930*/  LDCU.128 UR36, c[0x3][0x150] ;  /* 0x00c02a00ff2477ac */ /* 0x000e620008000c00 */
[----:B------:R-:W-:-:S02]  /*0940*/  DFMA R56, R26, UR62, R56 ;  /* 0x0000003e1a387c2b */ /* 0x000fc40008000038 */
[C---:B--2---:R-:W-:Y:S01]  /*0950*/  DFMA R46, R28.reuse, UR48, R46 ;  /* 0x000000301c2e7c2b */ /* 0x044fe2000800002e */
[----:B------:R-:W2:Y:S01]  /*0960*/  LDCU.128 UR28, c[0x3][0xa0] ;  /* 0x00c01400ff1c77ac */ /* 0x000ea20008000c00 */
[----:B------:R-:W-:Y:S02]  /*0970*/  DFMA R50, R28, UR46, R50 ;  /* 0x0000002e1c327c2b */ /* 0x000fe40008000032 */
[----:B---3--:R-:W-:Y:S01]  /*0980*/  DFMA R52, R26, UR20, R52 ;  /* 0x000000141a347c2b */ /* 0x008fe20008000034 */
[----:B------:R-:W3:Y:S01]  /*0990*/  LDCU.128 UR60, c[0x3][0x420] ;  /* 0x00c08400ff3c77ac */ /* 0x000ee20008000c00 */
[----:B------:R-:W-:Y:S02]  /*09a0*/  DFMA R48, R30, UR10, R48 ;  /* 0x0000000a1e307c2b */ /* 0x000fe40008000030 */
[----:B----4-:R-:W-:Y:S01]  /*09b0*/  DFMA R56, R28, UR52, R56 ;  /* 0x000000341c387c2b */ /* 0x010fe20008000038 */
[----:B------:R-:W4:Y:S01]  /*09c0*/  LDCU.128 UR16, c[0x3][0x260] ;  /* 0x00c04c00ff1077ac */ /* 0x000f220008000c00 */
[----:B------:R-:W-:-:S02]  /*09d0*/  DFMA R46, R30, UR50, R46 ;  /* 0x000000321e2e7c2b */ /* 0x000fc4000800002e */
[----:B0-----:R-:W-:Y:S01]  /*09e0*/  DFMA R36, R40, UR72, RZ ;  /* 0x0000004828247c2b */ /* 0x001fe200080000ff */
[----:B------:R-:W0:Y:S01]  /*09f0*/  LDCU.128 UR8, c[0x3][0x3c0] ;  /* 0x00c07800ff0877ac */ /* 0x000e220008000c00 */
[----:B------:R-:W-:Y:S02]  /*0a00*/  DFMA R52, R28, UR22, R52 ;  /* 0x000000161c347c2b */ /* 0x000fe40008000034 */
[C---:B-1----:R-:W-:Y:S01]  /*0a10*/  DFMA R50, R30.reuse, UR36, R50 ;  /* 0x000000241e327c2b */ /* 0x042fe20008000032 */
[----:B------:R-:W1:Y:S01]  /*0a20*/  LDCU.128 UR12, c[0x3][0x310] ;  /* 0x00c06200ff0c77ac */ /* 0x000e620008000c00 */
[----:B------:R-:W-:Y:S02]  /*0a30*/  DFMA R56, R30, UR54, R56 ;  /* 0x000000361e387c2b */ /* 0x000fe40008000038 */
[----:B------:R-:W-:Y:S01]  /*0a40*/  DFMA R36, R54, UR74, R36 ;  /* 0x0000004a36247c2b */ /* 0x000fe20008000024 */
[----:B------:R-:W4:Y:S01]  /*0a50*/  LDCU.128 UR24, c[0x3][0x1b0] ;  /* 0x00c03600ff1877ac */ /* 0x000f220008000c00 */
[----:B------:R-:W-:-:S02]  /*0a60*/  DFMA R46, R32, UR32, R46 ;  /* 0x00000020202e7c2b */ /* 0x000fc4000800002e */
[----:B------:R-:W-:Y:S01]  /*0a70*/  DFMA R50, R32, UR38, R50 ;  /* 0x0000002620327c2b */ /* 0x000fe20008000032 */
[----:B------:R-:W1:Y:S01]  /*0a80*/  LDCU.128 UR56, c[0x3][0x270] ;  /* 0x00c04e00ff3877ac */ /* 0x000e620008000c00 */
[----:B--2---:R-:W-:Y:S02]  /*0a90*/  DFMA R52, R30, UR28, R52 ;  /* 0x0000001c1e347c2b */ /* 0x004fe40008000034 */
[----:B------:R-:W-:Y:S01]  /*0aa0*/  DFMA R48, R32, UR4, R48 ;  /* 0x0000000420307c2b */ /* 0x000fe20008000030 */
[----:B------:R-:W2:Y:S01]  /*0ab0*/  LDCU.128 UR52, c[0x3][0x3d0] ;  /* 0x00c07a00ff3477ac */ /* 0x000ea20008000c00 */
[----:B---3--:R-:W-:Y:S01]  /*0ac0*/  DFMA R42, R40, UR60, RZ ;  /* 0x0000003c282a7c2b */ /* 0x008fe200080000ff */
[----:B------:R3:W-:Y:S01]  /*0ad0*/  STS.64 [R2+0xe10], R46 ;  /* 0x000e102e02007388 */ /* 0x0007e20000000a00 */
[----:B------:R-:W2:Y:S02]  /*0ae0*/  LDCU.128 UR20, c[0x3][0x370] ;  /* 0x00c06e00ff1477ac */ /* 0x000ea40008000c00 */
[----:B------:R-:W-:Y:S01]  /*0af0*/  DFMA R52, R32, UR30, R52 ;  /* 0x0000001e20347c2b */ /* 0x000fe20008000034 */
[----:B------:R0:W-:Y:S01]  /*0b00*/  STS.64 [R2+0x1518], R50 ;  /* 0x0015183202007388 */ /* 0x0001e20000000a00 */
[----:B------:R-:W2:Y:S02]  /*0b10*/  LDCU.128 UR72, c[0x3][0x1d0] ;  /* 0x00c03a00ff4877ac */ /* 0x000ea40008000c00 */
[----:B------:R-:W-:Y:S01]  /*0b20*/  DFMA R42, R54, UR62, R42 ;  /* 0x0000003e362a7c2b */ /* 0x000fe2000800002a */
[----:B------:R1:W-:Y:S01]  /*0b30*/  STS.64 [R2], R48 ;  /* 0x0000003002007388 */ /* 0x0003e20000000a00 */
[----:B----4-:R-:W-:Y:S01]  /*0b40*/  DFMA R44, R40, UR26, RZ ;  /* 0x0000001a282c7c2b */ /* 0x010fe200080000ff */
[----:B------:R-:W4:Y:S01]  /*0b50*/  LDCU.128 UR44, c[0x3][0x320] ;  /* 0x00c06400ff2c77ac */ /* 0x000f220008000c00 */
[----:B------:R-:W-:Y:S01]  /*0b60*/  DFMA R56, R32, UR24, R56 ;  /* 0x0000001820387c2b */ /* 0x000fe20008000038 */
[----:B------:R4:W-:Y:S01]  /*0b70*/  STS.64 [R2+0x708], R52 ;  /* 0x0007083402007388 */ /* 0x0009e20000000a00 */
[C---:B---3--:R-:W-:Y:S01]  /*0b80*/  DFMA R46, R40.reuse, UR18, RZ ;  /* 0x00000012282e7c2b */ /* 0x048fe200080000ff */
[----:B------:R-:W3:Y:S01]  /*0b90*/  LDCU.128 UR40, c[0x3][0x1c0] ;  /* 0x00c03800ff2877ac */ /* 0x000ee20008000c00 */
[C---:B0-----:R-:W-:Y:S01]  /*0ba0*/  DFMA R50, R40.reuse, UR10, RZ ;  /* 0x0000000a28327c2b */ /* 0x041fe200080000ff */
[----:B------:R-:W0:Y:S02]  /*0bb0*/  LDCU.128 UR4, c[0x3][0x470] ;  /* 0x00c08e00ff0477ac */ /* 0x000e240008000c00 */
[----:B------:R0:W-:Y:S01]  /*0bc0*/  STS.64 [R2+0x1c20], R56 ;  /* 0x001c203802007388 */ /* 0x0001e20000000a00 */
[----:B-1----:R-:W-:Y:S01]  /*0bd0*/  DFMA R48, R40, UR14, RZ ;  /* 0x0000000e28307c2b */ /* 0x002fe200080000ff */
[----:B------:R-:W1:Y:S01]  /*0be0*/  LDCU.128 UR28, c[0x3][0x4d0] ;  /* 0x00c09a00ff1c77ac */ /* 0x000e620008000c00 */
[----:B------:R-:W-:-:S02]  /*0bf0*/  DFMA R46, R54, UR56, R46 ;  /* 0x00000038362e7c2b */ /* 0x000fc4000800002e */
[----:B--2---:R-:W-:Y:S01]  /*0c00*/  DFMA R50, R54, UR52, R50 ;  /* 0x0000003436327c2b */ /* 0x004fe20008000032 */
[----:B------:R-:W2:Y:S01]  /*0c10*/  LDCU.128 UR60, c[0x3][0x220] ;  /* 0x00c04400ff3c77ac */ /* 0x000ea20008000c00 */
[----:B------:R-:W-:Y:S02]  /*0c20*/  DFMA R38, R40, UR20, RZ ;  /* 0x0000001428267c2b */ /* 0x000fe400080000ff */
[----:B----4-:R-:W-:Y:S01]  /*0c30*/  DFMA R48, R54, UR44, R48 ;  /* 0x0000002c36307c2b */ /* 0x010fe20008000030 */
[----:B------:R-:W4:Y:S01]  /*0c40*/  LDCU.128 UR64, c[0x3][0x380] ;  /* 0x00c07000ff4077ac */ /* 0x000f220008000c00 */
[----:B------:R-:W-:Y:S02]  /*0c50*/  DFMA R46, R14, UR58, R46 ;  /* 0x0000003a0e2e7c2b */ /* 0x000fe4000800002e */
[C---:B---3--:R-:W-:Y:S01]  /*0c60*/  DFMA R44, R54.reuse, UR40, R44 ;  /* 0x00000028362c7c2b */ /* 0x048fe2000800002c */
[----:B------:R-:W3:Y:S01]  /*0c70*/  LDCU.128 UR48, c[0x3][0x480] ;  /* 0x00c09000ff3077ac */ /* 0x000ee20008000c00 */
[----:B------:R-:W-:-:S02]  /*0c80*/  DFMA R38, R54, UR22, R38 ;  /* 0x0000001636267c2b */ /* 0x000fc40008000026 */
[----:B0-----:R-:W-:Y:S01]  /*0c90*/  DFMA R52, R40, UR6, RZ ;  /* 0x0000000628347c2b */ /* 0x001fe200080000ff */
[----:B------:R-:W-:Y:S01]  /*0ca0*/  UMOV UR52, UR72 ;  /* 0x0000004800347c82 */ /* 0x000fe20008000000 */
[----:B------:R-:W-:Y:S01]  /*0cb0*/  UMOV UR53, UR73 ;  /* 0x0000004900357c82 */ /* 0x000fe20008000000 */
[----:B------:R-:W-:Y:S01]  /*0cc0*/  UMOV UR56, UR74 ;  /* 0x0000004a00387c82 */ /* 0x000fe20008000000 */
[----:B------:R-:W-:Y:S01]  /*0cd0*/  UMOV UR57, UR75 ;  /* 0x0000004b00397c82 */ /* 0x000fe20008000000 */
[----:B------:R-:W0:Y:S01]  /*0ce0*/  LDCU.128 UR72, c[0x3][0x2d0] ;  /* 0x00c05a00ff4877ac */ /* 0x000e220008000c00 */
[----:B------:R-:W-:Y:S02]  /*0cf0*/  DFMA R48, R14, UR46, R48 ;  /* 0x0000002e0e307c2b */ /* 0x000fe40008000030 */
[----:B-1----:R-:W-:Y:S01]  /*0d00*/  DFMA R40, R40, UR28, RZ ;  /* 0x0000001c28287c2b */ /* 0x002fe200080000ff */
[----:B------:R-:W1:Y:S01]  /*0d10*/  LDCU.128 UR68, c[0x3][0x430] ;  /* 0x00c08600ff4477ac */ /* 0x000e620008000c00 */
[----:B------:R-:W-:-:S02]  /*0d20*/  DFMA R44, R14, UR42, R44 ;  /* 0x0000002a0e2c7c2b */ /* 0x000fc4000800002c */
[C---:B--2---:R-:W-:Y:S01]  /*0d30*/  DFMA R34, R14.reuse, UR60, R34 ;  /* 0x0000003c0e227c2b */ /* 0x044fe20008000022 */
[----:B------:R-:W2:Y:S01]  /*0d40*/  LDCU.128 UR32, c[0x3][0x4e0] ;  /* 0x00c09c00ff2077ac */ /* 0x000ea20008000c00 */
[----:B----4-:R-:W-:Y:S02]  /*0d50*/  DFMA R38, R14, UR64, R38 ;  /* 0x000000400e267c2b */ /* 0x010fe40008000026 */
[C---:B---3--:R-:W-:Y:S01]  /*0d60*/  DFMA R52, R54.reuse, UR48, R52 ;  /* 0x0000003036347c2b */ /* 0x048fe20008000034 */
[----:B------:R-:W3:Y:S01]  /*0d70*/  LDCU.128 UR44, c[0x3][0x330] ;  /* 0x00c06600ff2c77ac */ /* 0x000ee20008000c00 */
[----:B------:R-:W-:Y:S02]  /*0d80*/  DFMA R40, R54, UR30, R40 ;  /* 0x0000001e36287c2b */ /* 0x000fe40008000028 */
[----:B------:R-:W-:Y:S01]  /*0d90*/  DFMA R50, R14, UR54, R50 ;  /* 0x000000360e327c2b */ /* 0x000fe20008000032 */
[----:B------:R-:W4:Y:S01]  /*0da0*/  LDCU.128 UR40, c[0x3][0x280] ;  /* 0x00c05000ff2877ac */ /* 0x000f220008000c00 */
[----:B------:R-:W-:-:S02]  /*0db0*/  DFMA R34, R18, UR62, R34 ;  /* 0x0000003e12227c2b */ /* 0x000fc40008000022 */
[----:B0-----:R-:W-:Y:S01]  /*0dc0*/  DFMA R36, R14, UR72, R36 ;  /* 0x000000480e247c2b */ /* 0x001fe20008000024 */
[----:B------:R-:W0:Y:S01]  /*0dd0*/  LDCU.128 UR24, c[0x3][0x230] ;  /* 0x00c04600ff1877ac */ /* 0x000e220008000c00 */
[----:B------:R-:W-:Y:S02]  /*0de0*/  DFMA R38, R18, UR66, R38 ;  /* 0x0000004212267c2b */ /* 0x000fe40008000026 */
[C---:B------:R-:W-:Y:S01]  /*0df0*/  DFMA R52, R14.reuse, UR50, R52 ;  /* 0x000000320e347c2b */ /* 0x040fe20008000034 */
[----:B------:R-:W-:Y:S01]  /*0e00*/  UMOV UR72, UR52 ;  /* 0x0000003400487c82 */ /* 0x000fe20008000000 */
[----:B------:R-:W-:Y:S01]  /*0e10*/  UMOV UR73, UR53 ;  /* 0x0000003500497c82 */ /* 0x000fe20008000000 */
[----:B------:R-:W0:Y:S01]  /*0e20*/  LDCU.128 UR52, c[0x3][0x490] ;  /* 0x00c09200ff3477ac */ /* 0x000e220008000c00 */
[C---:B-1----:R-:W-:Y:S02]  /*0e30*/  DFMA R42, R14.reuse, UR68, R42 ;  /* 0x000000440e2a7c2b */ /* 0x042fe4000800002a */
[----:B--2---:R-:W-:Y:S01]  /*0e40*/  DFMA R40, R14, UR32, R40 ;  /* 0x000000200e287c2b */ /* 0x004fe20008000028 */
[----:B------:R-:W1:Y:S01]  /*0e50*/  LDCU.128 UR60, c[0x3][0x2e0] ;  /* 0x00c05c00ff3c77ac */ /* 0x000e620008000c00 */
[----:B------:R-:W-:-:S02]  /*0e60*/  DFMA R44, R18, UR72, R44 ;  /* 0x00000048122c7c2b */ /* 0x000fc4000800002c */
[C---:B---3--:R-:W-:Y:S01]  /*0e70*/  DFMA R48, R18.reuse, UR44, R48 ;  /* 0x0000002c12307c2b */ /* 0x048fe20008000030 */
[----:B------:R-:W2:Y:S01]  /*0e80*/  LDCU.128 UR64, c[0x3][0x390] ;  /* 0x00c07200ff4077ac */ /* 0x000ea20008000c00 */
[C---:B------:R-:W-:Y:S02]  /*0e90*/  DFMA R36, R18.reuse, UR74, R36 ;  /* 0x0000004a12247c2b */ /* 0x040fe40008000024 */
[C---:B------:R-:W-:Y:S01]  /*0ea0*/  DFMA R42, R18.reuse, UR70, R42 ;  /* 0x00000046122a7c2b */ /* 0x040fe2000800002a */
[----:B------:R-:W3:Y:S01]  /*0eb0*/  LDCU.128 UR48, c[0x3][0x3e0] ;  /* 0x00c07c00ff3077ac */ /* 0x000ee20008000c00 */
[C---:B----4-:R-:W-:Y:S02]  /*0ec0*/  DFMA R46, R18.reuse, UR40, R46 ;  /* 0x00000028122e7c2b */ /* 0x050fe4000800002e */
[----:B------:R-:W-:Y:S01]  /*0ed0*/  DFMA R40, R18, UR34, R40 ;  /* 0x0000002212287c2b */ /* 0x000fe20008000028 */
[----:B------:R-:W-:Y:S01]  /*0ee0*/  UMOV UR32, UR56 ;  /* 0x0000003800207c82 */ /* 0x000fe20008000000 */
[----:B------:R-:W-:Y:S01]  /*0ef0*/  UMOV UR33, UR57 ;  /* 0x0000003900217c82 */ /* 0x000fe20008000000 */
[----:B------:R-:W4:Y:S01]  /*0f00*/  LDCU.128 UR68, c[0x3][0x440] ;  /* 0x00c08800ff4477ac */ /* 0x000f220008000c00 */
[----:B------:R-:W-:-:S02]  /*0f10*/  DFMA R44, R20, UR32, R44 ;  /* 0x00000020142c7c2b */ /* 0x000fc4000800002c */
[C---:B------:R-:W-:Y:S01]  /*0f20*/  DFMA R48, R20.reuse, UR46, R48 ;  /* 0x0000002e14307c2b */ /* 0x040fe20008000030 */
[----:B------:R-:W4:Y:S01]  /*0f30*/  LDCU.128 UR72, c[0x3][0x4f0] ;  /* 0x00c09e00ff4877ac */ /* 0x000f220008000c00 */
[----:B0-----:R-:W-:Y:S02]  /*0f40*/  DFMA R34, R20, UR24, R34 ;  /* 0x0000001814227c2b */ /* 0x001fe40008000022 */
[----:B------:R-:W-:Y:S01]  /*0f50*/  DFMA R52, R18, UR52, R52 ;  /* 0x0000003412347c2b */ /* 0x000fe20008000034 */
[----:B------:R-:W0:Y:S01]  /*0f60*/  LDCU.128 UR56, c[0x3][0x290] ;  /* 0x00c05200ff3877ac */ /* 0x000e220008000c00 */
[C---:B------:R-:W-:Y:S02]  /*0f70*/  DFMA R46, R20.reuse, UR42, R46 ;  /* 0x0000002a142e7c2b */ /* 0x040fe4000800002e */
[C---:B-1----:R-:W-:Y:S01]  /*0f80*/  DFMA R36, R20.reuse, UR60, R36 ;  /* 0x0000003c14247c2b */ /* 0x042fe20008000024 */
[----:B------:R-:W1:Y:S01]  /*0f90*/  LDCU.128 UR32, c[0x3][0x340] ;  /* 0x00c06800ff2077ac */ /* 0x000e620008000c00 */
[----:B--2---:R-:W-:-:S02]  /*0fa0*/  DFMA R38, R20, UR64, R38 ;  /* 0x0000004014267c2b */ /* 0x004fc40008000026 */
[----:B---3--:R-:W-:Y:S01]  /*0fb0*/  DFMA R50, R18, UR48, R50 ;  /* 0x0000003012327c2b */ /* 0x008fe20008000032 */
[----:B------:R-:W2:Y:S01]  /*0fc0*/  LDCU.128 UR44, c[0x3][0x4a0] ;  /* 0x00c09400ff2c77ac */ /* 0x000ea20008000c00 */
[----:B------:R-:W-:Y:S02]  /*0fd0*/  DFMA R34, R22, UR26, R34 ;  /* 0x0000001a16227c2b */ /* 0x000fe40008000022 */
[----:B------:R-:W-:Y:S01]  /*0fe0*/  DFMA R52, R20, UR54, R52 ;  /* 0x0000003614347c2b */ /* 0x000fe20008000034 */
[----:B------:R-:W3:Y:S01]  /*0ff0*/  LDCU.128 UR20, c[0x3][0x1e0] ;  /* 0x00c03c00ff1477ac */ /* 0x000ee20008000c00 */
[C---:B------:R-:W-:Y:S02]  /*1000*/  DFMA R36, R22.reuse, UR62, R36 ;  /* 0x0000003e16247c2b */ /* 0x040fe40008000024 */
[----:B------:R-:W-:Y:S01]  /*1010*/  DFMA R38, R22, UR66, R38 ;  /* 0x0000004216267c2b */ /* 0x000fe20008000026 */
[----:B------:R-:W3:Y:S01]  /*1020*/  LDCU.128 UR40, c[0x3][0x3f0] ;  /* 0x00c07e00ff2877ac */ /* 0x000ee20008000c00 */
[----:B------:R-:W-:-:S02]  /*1030*/  DFMA R50, R20, UR50, R50 ;  /* 0x0000003214327c2b */ /* 0x000fc40008000032 */
[C---:B----4-:R-:W-:Y:S01]  /*1040*/  DFMA R42, R20.reuse, UR68, R42 ;  /* 0x00000044142a7c2b */ /* 0x050fe2000800002a */
[----:B------:R-:W4:Y:S01]  /*1050*/  LDCU.128 UR28, c[0x3][0x240] ;  /* 0x00c04800ff1c77ac */ /* 0x000f220008000c00 */
[----:B------:R-:W-:Y:S02]  /*1060*/  DFMA R40, R20, UR72, R40 ;  /* 0x0000004814287c2b */ /* 0x000fe40008000028 */
[C---:B0-----:R-:W-:Y:S01]  /*1070*/  DFMA R46, R22.reuse, UR56, R46 ;  /* 0x00000038162e7c2b */ /* 0x041fe2000800002e */
[----:B------:R-:W0:Y:S01]  /*1080*/  LDCU.128 UR24, c[0x3][0x2f0] ;  /* 0x00c05e00ff1877ac */ /* 0x000e220008000c00 */
[C---:B-1----:R-:W-:Y:S02]  /*1090*/  DFMA R48, R22.reuse, UR32, R48 ;  /* 0x0000002016307c2b */ /* 0x042fe40008000030 */
[C---:B--2---:R-:W-:Y:S01]  /*10a0*/  DFMA R52, R22.reuse, UR44, R52 ;  /* 0x0000002c16347c2b */ /* 0x044fe20008000034 */
[----:B------:R-:W1:Y:S01]  /*10b0*/  LDCU.128 UR52, c[0x3][0x3a0] ;  /* 0x00c07400ff3477ac */ /* 0x000e620008000c00 */
[----:B------:R-:W-:-:S02]  /*10c0*/  DFMA R42, R22, UR70, R42 ;  /* 0x00000046162a7c2b */ /* 0x000fc4000800002a */
[----:B------:R-:W-:Y:S01]  /*10d0*/  DFMA R40, R22, UR74, R40 ;  /* 0x0000004a16287c2b */ /* 0x000fe20008000028 */
[----:B------:R-:W2:Y:S01]  /*10e0*/  LDCU.128 UR64, c[0x3][0x450] ;  /* 0x00c08a00ff4077ac */ /* 0x000ea20008000c00 */
[----:B------:R-:W-:Y:S02]  /*10f0*/  DFMA R46, R24, UR58, R46 ;  /* 0x0000003a182e7c2b */ /* 0x000fe4000800002e */
[----:B---3--:R-:W-:Y:S01]  /*1100*/  DFMA R50, R22, UR40, R50 ;  /* 0x0000002816327c2b */ /* 0x008fe20008000032 */
[----:B------:R-:W3:Y:S01]  /*1110*/  LDCU.128 UR60, c[0x3][0x500] ;  /* 0x00c0a000ff3c77ac */ /* 0x000ee20008000c00 */
[C---:B------:R-:W-:Y:S02]  /*1120*/  DFMA R48, R24.reuse, UR34, R48 ;  /* 0x0000002218307c2b */ /* 0x040fe40008000030 */
[C---:B------:R-:W-:Y:S01]  /*1130*/  DFMA R52, R24.reuse, UR46, R52 ;  /* 0x0000002e18347c2b */ /* 0x040fe20008000034 */
[----:B------:R-:W3:Y:S01]  /*1140*/  LDCU.128 UR48, c[0x3][0x2a0] ;  /* 0x00c05400ff3077ac */ /* 0x000ee20008000c00 */
[----:B0-----:R-:W-:Y:S01]  /*1150*/  DFMA R18, R24, UR24, R36 ;  /* 0x0000001818127c2b */ /* 0x001fe20008000024 */
[----:B------:R-:W-:Y:S01]  /*1160*/  UMOV UR18, UR20 ;  /* 0x0000001400127c82 */ /* 0x000fe20008000000 */
[----:B------:R-:W-:Y:S01]  /*1170*/  UMOV UR19, UR21 ;  /* 0x0000001500137c82 */ /* 0x000fe20008000000 */
[----:B------:R-:W-:Y:S01]  /*1180*/  UMOV UR14, UR22 ;  /* 0x00000016000e7c82 */ /* 0x000fe20008000000 */
[----:B------:R-:W-:Y:S01]  /*1190*/  UMOV UR15, UR23 ;  /* 0x00000017000f7c82 */ /* 0x000fe20008000000 */
[----:B------:R-:W0:Y:S01]  /*11a0*/  LDCU.128 UR20, c[0x3][0x1f0] ;  /* 0x00c03e00ff1477ac */ /* 0x000e220008000c00 */
[----:B------:R-:W-:-:S02]  /*11b0*/  DFMA R44, R22, UR18, R44 ;  /* 0x00000012162c7c2b */ /* 0x000fc4000800002c */
[C---:B----4-:R-:W-:Y:S01]  /*11c0*/  DFMA R22, R24.reuse, UR28, R34 ;  /* 0x0000001c18167c2b */ /* 0x050fe20008000022 */
[----:B------:R-:W4:Y:S01]  /*11d0*/  LDCU.128 UR68, c[0x3][0x350] ;  /* 0x00c06a00ff4477ac */ /* 0x000f220008000c00 */
[C---:B------:R-:W-:Y:S02]  /*11e0*/  DFMA R50, R24.reuse, UR42, R50 ;  /* 0x0000002a18327c2b */ /* 0x040fe40008000032 */
[C---:B-1----:R-:W-:Y:S01]  /*11f0*/  DFMA R14, R24.reuse, UR52, R38 ;  /* 0x00000034180e7c2b */ /* 0x042fe20008000026 */
[----:B------:R-:W1:Y:S01]  /*1200*/  LDCU.128 UR32, c[0x3][0x400] ;  /* 0x00c08000ff2077ac */ /* 0x000e620008000c00 */
[C---:B------:R-:W-:Y:S02]  /*1210*/  DFMA R44, R24.reuse, UR14, R44 ;  /* 0x0000000e182c7c2b */ /* 0x040fe4000800002c */
[C---:B--2---:R-:W-:Y:S01]  /*1220*/  DFMA R20, R24.reuse, UR64, R42 ;  /* 0x0000004018147c2b */ /* 0x044fe2000800002a */
[----:B------:R-:W2:Y:S01]  /*1230*/  LDCU.128 UR44, c[0x3][0x4b0] ;  /* 0x00c09600ff2c77ac */ /* 0x000ea20008000c00 */
[----:B---3--:R-:W-:-:S02]  /*1240*/  DFMA R40, R24, UR60, R40 ;  /* 0x0000003c18287c2b */ /* 0x008fc40008000028 */
[C---:B------:R-:W-:Y:S01]  /*1250*/  DFMA R22, R26.reuse, UR30, R22 ;  /* 0x0000001e1a167c2b */ /* 0x040fe20008000016 */
[----:B------:R-:W3:Y:S01]  /*1260*/  LDCU.128 UR40, c[0x3][0x300] ;  /* 0x00c06000ff2877ac */ /* 0x000ee20008000c00 */
        /* <DEDUP_REMOVED lines=9> */
[C---:B----4-:R-:W-:Y:S02]  /*1300*/  DFMA R34, R26.reuse, UR68, R48 ;  /* 0x000000441a227c2b */ /* 0x050fe40008000030 */
[C---:B-1----:R-:W-:Y:S01]  /*1310*/  DFMA R50, R26.reuse, UR32, R50 ;  /* 0x000000201a327c2b */ /* 0x042fe20008000032 */
[----:B------:R-:W1:Y:S01]  /*1320*/  LDCU.128 UR56, c[0x3][0x510] ;  /* 0x00c0a200ff3877ac */ /* 0x000e620008000c00 */
[----:B--2---:R-:W-:Y:S02]  /*1330*/  DFMA R52, R26, UR44, R52 ;  /* 0x0000002c1a347c2b */ /* 0x004fe40008000034 */
[----:B---3--:R-:W-:Y:S01]  /*1340*/  DFMA R18, R28, UR40, R18 ;  /* 0x000000281c127c2b */ /* 0x008fe20008000012 */
[----:B0-----:R-:W-:Y:S01]  /*1350*/  UMOV UR10, UR20 ;  /* 0x00000014000a7c82 */ /* 0x001fe20008000000 */
[----:B------:R-:W-:Y:S01]  /*1360*/  UMOV UR11, UR21 ;  /* 0x00000015000b7c82 */ /* 0x000fe20008000000 */
[----:B------:R-:W-:Y:S01]  /*1370*/  UMOV UR6, UR22 ;  /* 0x0000001600067c82 */ /* 0x000fe20008000000 */
[----:B------:R-:W-:Y:S01]  /*1380*/  UMOV UR7, UR23 ;  /* 0x0000001700077c82 */ /* 0x000fe20008000000 */
[----:B------:R-:W-:Y:S01]  /*1390*/  DFMA R44, R26, UR10, R44 ;  /* 0x0000000a1a2c7c2b */ /* 0x000fe2000800002c */
[----:B------:R-:W0:Y:S01]  /*13a0*/  LDCU.128 UR20, c[0x3][0x200] ;  /* 0x00c04000ff1477ac */ /* 0x000e220008000c00 */
[----:B------:R-:W-:-:S02]  /*13b0*/  DFMA R14, R28, UR28, R14 ;  /* 0x0000001c1c0e7c2b */ /* 0x000fc4000800000e */
[C---:B------:R-:W-:Y:S01]  /*13c0*/  DFMA R34, R28.reuse, UR70, R34 ;  /* 0x000000461c227c2b */ /* 0x040fe20008000022 */
[----:B------:R-:W2:Y:S01]  /*13d0*/  LDCU.128 UR52, c[0x3][0x2b0] ;  /* 0x00c05600ff3477ac */ /* 0x000ea20008000c00 */
[C---:B------:R-:W-:Y:S02]  /*13e0*/  DFMA R22, R28.reuse, UR36, R22 ;  /* 0x000000241c167c2b */ /* 0x040fe40008000016 */
[C---:B------:R-:W-:Y:S01]  /*13f0*/  DFMA R26, R28.reuse, UR6, R44 ;  /* 0x000000061c1a7c2b */ /* 0x040fe2000800002c */
[----:B------:R-:W3:Y:S01]  /*1400*/  LDCU.128 UR60, c[0x3][0x360] ;  /* 0x00c06c00ff3c77ac */ /* 0x000ee20008000c00 */
[C---:B------:R-:W-:Y:S02]  /*1410*/  DFMA R36, R28.reuse, UR24, R20 ;  /* 0x000000181c247c2b */ /* 0x040fe40008000014 */
[C---:B------:R-:W-:Y:S01]  /*1420*/  DFMA R50, R28.reuse, UR34, R50 ;  /* 0x000000221c327c2b */ /* 0x040fe20008000032 */
[----:B------:R-:W4:Y:S01]  /*1430*/  LDCU.128 UR48, c[0x3][0x410] ;  /* 0x00c08200ff3077ac */ /* 0x000f220008000c00 */
[----:B------:R-:W-:-:S02]  /*1440*/  DFMA R52, R28, UR46, R52 ;  /* 0x0000002e1c347c2b */ /* 0x000fc40008000034 */
[----:B-1----:R-:W-:Y:S01]  /*1450*/  DFMA R40, R28, UR56, R40 ;  /* 0x000000381c287c2b */ /* 0x002fe20008000028 */
[----:B------:R-:W1:Y:S01]  /*1460*/  LDCU.128 UR64, c[0x3][0x4c0] ;  /* 0x00c09800ff4077ac */ /* 0x000e620008000c00 */
[C---:B------:R-:W-:Y:S02]  /*1470*/  DFMA R20, R30.reuse, UR42, R18 ;  /* 0x0000002a1e147c2b */ /* 0x040fe40008000012 */
[C---:B------:R-:W-:Y:S01]  /*1480*/  DFMA R18, R30.reuse, UR30, R14 ;  /* 0x0000001e1e127c2b */ /* 0x040fe2000800000e */
[----:B------:R-:W1:Y:S01]  /*1490*/  LDCU.64 UR6, c[0x3][0x520] ;  /* 0x00c0a400ff0677ac */ /* 0x000e620008000a00 */
[C---:B------:R-:W-:Y:S02]  /*14a0*/  DFMA R22, R30.reuse, UR38, R22 ;  /* 0x000000261e167c2b */ /* 0x040fe40008000016 */
[C---:B------:R-:W-:Y:S02]  /*14b0*/  DFMA R14, R30.reuse, UR26, R36 ;  /* 0x0000001a1e0e7c2b */ /* 0x040fe40008000024 */
[----:B0-----:R-:W-:-:S02]  /*14c0*/  DFMA R26, R30, UR20, R26 ;  /* 0x000000141e1a7c2b */ /* 0x001fc4000800001a */
[C---:B--2---:R-:W-:Y:S02]  /*14d0*/  DFMA R28, R30.reuse, UR52, R24 ;  /* 0x000000341e1c7c2b */ /* 0x044fe40008000018 */
[C---:B---3--:R-:W-:Y:S02]  /*14e0*/  DFMA R34, R30.reuse, UR60, R34 ;  /* 0x0000003c1e227c2b */ /* 0x048fe40008000022 */
[C---:B----4-:R-:W-:Y:S02]  /*14f0*/  DFMA R50, R30.reuse, UR48, R50 ;  /* 0x000000301e327c2b */ /* 0x050fe40008000032 */
[C---:B------:R-:W-:Y:S02]  /*1500*/  DFMA R40, R30.reuse, UR58, R40 ;  /* 0x0000003a1e287c2b */ /* 0x040fe40008000028 */
[----:B-1----:R-:W-:Y:S02]  /*1510*/  DFMA R52, R30, UR64, R52 ;  /* 0x000000401e347c2b */ /* 0x002fe40008000034 */
        /* <DEDUP_REMOVED lines=20> */
.L_x_221:
[----:B------:R-:W-:Y:S05]  /*1660*/  BSYNC.RECONVERGENT B0 ;  /* 0x0000000000007941 */ /* 0x000fea0003800200 */
.L_x_220:
[----:B------:R-:W-:Y:S06]  /*1670*/  BAR.SYNC.DEFER_BLOCKING 0x0 ;  /* 0x0000000000007b1d */ /* 0x000fec0000010000 */
[----:B------:R-:W-:Y:S04]  /*1680*/  BSSY.RECONVERGENT B0, `(.L_x_222) ;  /* 0x0000124000007945 */ /* 0x000fe80003800200 */
[----:B------:R-:W-:Y:S05]  /*1690*/  @P2 BRA `(.L_x_223) ;  /* 0x0000001000882947 */ /* 0x000fea0003800000 */
[----:B-1---5:R-:W0:Y:S01]  /*16a0*/  LDS.64 R40, [R3] ;  /* 0x0000000003287984 */ /* 0x022e220000000a00 */
[----:B------:R-:W0:Y:S03]  /*16b0*/  LDCU.128 UR4, c[0x3][URZ] ;  /* 0x00c00000ff0477ac */ /* 0x000e260008000c00 */
[----:B------:R-:W1:Y:S01]  /*16c0*/  LDS.64 R54, [R3+0x78] ;  /* 0x0000780003367984 */ /* 0x000e620000000a00 */
[----:B------:R-:W2:Y:S03]  /*16d0*/  LDCU.128 UR20, c[0x3][0xb0] ;  /* 0x00c01600ff1477ac */ /* 0x000ea60008000c00 */
[----:B------:R-:W3:Y:S01]  /*16e0*/  LDS.64 R14, [R3+0xf0] ;  /* 0x0000f000030e7984 */ /* 0x000ee20000000a00 */
[----:B------:R-:W4:Y:S03]  /*16f0*/  LDCU.128 UR48, c[0x3][0x50] ;  /* 0x00c00a00ff3077ac */ /* 0x000f260008000c00 */
[----:B------:R-:W3:Y:S01]  /*1700*/  LDS.64 R18, [R3+0x168] ;  /* 0x0001680003127984 */ /* 0x000ee20000000a00 */
[----:B------:R-:W4:Y:S03]  /*1710*/  LDCU.128 UR60, c[0x3][0x210] ;  /* 0x00c04200ff3c77ac */ /* 0x000f260008000c00 */
[----:B------:R-:W3:Y:S01]  /*1720*/  LDS.64 R20, [R3+0x1e0] ;  /* 0x0001e00003147984 */ /* 0x000ee20000000a00 */
[----:B------:R-:W1:Y:S03]  /*1730*/  LDCU.128 UR28, c[0x3][0x100] ;  /* 0x00c02000ff1c77ac */ /* 0x000e660008000c00 */
[----:B------:R-:W3:Y:S01]  /*1740*/  LDS.64 R22, [R3+0x258] ;  /* 0x0002580003167984 */ /* 0x000ee20000000a00 */
[----:B------:R-:W1:Y:S01]  /*1750*/  LDCU.128 UR32, c[0x3][0x160] ;  /* 0x00c02c00ff2077ac */ /* 0x000e620008000c00 */
[----:B------:R-:W1:Y:S01]  /*1760*/  LDCU.128 UR24, c[0x3][0x60] ;  /* 0x00c00c00ff1877ac */ /* 0x000e620008000c00 */
[----:B------:R-:W1:Y:S01]  /*1770*/  LDCU.128 UR56, c[0x3][0x110] ;  /* 0x00c02200ff3877ac */ /* 0x000e620008000c00 */
[----:B------:R-:W1:Y:S01]  /*1780*/  LDCU.128 UR64, c[0x3][0x2c0] ;  /* 0x00c05800ff4077ac */ /* 0x000e620008000c00 */
[----:B------:R-:W3:Y:S01]  /*1790*/  LDCU.128 UR12, c[0x3][0x10] ;  /* 0x00c00200ff0c77ac */ /* 0x000ee20008000c00 */
[C---:B0-----:R-:W-:Y:S01]  /*17a0*/  DFMA R34, R40.reuse, UR4, RZ ;  /* 0x0000000428227c2b */ /* 0x041fe200080000ff */
[----:B------:R-:W0:Y:S01]  /*17b0*/  LDCU.128 UR44, c[0x3][0x170] ;  /* 0x00c02e00ff2c77ac */ /* 0x000e220008000c00 */
[----:B--2---:R-:W-:-:S02]  /*17c0*/  DFMA R30, R40, UR20, RZ ;  /* 0x00000014281e7c2b */ /* 0x004fc400080000ff */
[C---:B----4-:R-:W-:Y:S01]  /*17d0*/  DFMA R28, R40.reuse, UR50, RZ ;  /* 0x00000032281c7c2b */ /* 0x050fe200080000ff */
[----:B------:R-:W2:Y:S01]  /*17e0*/  LDCU.128 UR52, c[0x3][0x70] ;  /* 0x00c00e00ff3477ac */ /* 0x000ea20008000c00 */
[----:B------:R-:W-:Y:S02]  /*17f0*/  DFMA R24, R40, UR60, RZ ;  /* 0x0000003c28187c2b */ /* 0x000fe400080000ff */
[----:B-1----:R-:W-:Y:S01]  /*1800*/  DFMA R34, R54, UR6, R34 ;  /* 0x0000000636227c2b */ /* 0x002fe20008000022 */
[----:B------:R-:W3:Y:S01]  /*1810*/  LDCU.128 UR4, c[0x3][0xc0] ;  /* 0x00c01800ff0477ac */ /* 0x000ee20008000c00 */
[C---:B------:R-:W-:Y:S02]  /*1820*/  DFMA R38, R40.reuse, UR30, RZ ;  /* 0x0000001e28267c2b */ /* 0x040fe400080000ff */
[----:B------:R-:W-:Y:S01]  /*1830*/  DFMA R32, R40, UR32, RZ ;  /* 0x0000002028207c2b */ /* 0x000fe200080000ff */
[----:B------:R-:W1:Y:S01]  /*1840*/  LDCU.128 UR36, c[0x3][0x20] ;  /* 0x00c00400ff2477ac */ /* 0x000e620008000c00 */
[----:B------:R-:W-:-:S02]  /*1850*/  DFMA R30, R54, UR22, R30 ;  /* 0x00000016361e7c2b */ /* 0x000fc4000800001e */
[C---:B------:R-:W-:Y:S01]  /*1860*/  DFMA R36, R54.reuse, UR24, R28 ;  /* 0x0000001836247c2b */ /* 0x040fe2000800001c */
[----:B------:R-:W4:Y:S01]  /*1870*/  LDCU.128 UR16, c[0x3][0x30] ;  /* 0x00c00600ff1077ac */ /* 0x000f220008000c00 */
[----:B------:R-:W4:Y:S01]  /*1880*/  LDS.64 R28, [R3+0x2d0] ;  /* 0x0002d000031c7984 */ /* 0x000f220000000a00 */
[C---:B------:R-:W-:Y:S01]  /*1890*/  DFMA R24, R54.reuse, UR62, R24 ;  /* 0x0000003e36187c2b */ /* 0x040fe20008000018 */
[----:B------:R-:W2:Y:S01]  /*18a0*/  LDCU.128 UR60, c[0x3][0x120] ;  /* 0x00c02400ff3c77ac */ /* 0x000ea20008000c00 */
[C---:B------:R-:W-:Y:S02]  /*18b0*/  DFMA R38, R54.reuse, UR56, R38 ;  /* 0x0000003836267c2b */ /* 0x040fe40008000026 */
[----:B------:R-:W-:Y:S01]  /*18c0*/  DFMA R32, R54, UR34, R32 ;  /* 0x0000002236207c2b */ /* 0x000fe20008000020 */
[----:B------:R-:W4:Y:S01]  /*18d0*/  LDCU.128 UR40, c[0x3][0x80] ;  /* 0x00c01000ff2877ac */ /* 0x000f220008000c00 */
[----:B------:R-:W-:Y:S02]  /*18e0*/  DFMA R26, R40, UR64, RZ ;  /* 0x00000040281a7c2b */ /* 0x000fe400080000ff */
[C---:B---3--:R-:W-:Y:S01]  /*18f0*/  DFMA R46, R14.reuse, UR4, R30 ;  /* 0x000000040e2e7c2b */ /* 0x048fe2000800001e */
[----:B------:R-:W3:Y:S01]  /*1900*/  LDCU.128 UR8, c[0x3][0x40] ;  /* 0x00c00800ff0877ac */ /* 0x000ee20008000c00 */
[C---:B------:R-:W-:Y:S01]  /*1910*/  DFMA R48, R14.reuse, UR12, R34 ;  /* 0x0000000c0e307c2b */ /* 0x040fe20008000022 */
[----:B------:R-:W3:Y:S01]  /*1920*/  LDS.64 R30, [R3+0x348] ;  /* 0x00034800031e7984 */ /* 0x000ee20000000a00 */
[C---:B------:R-:W-:Y:S01]  /*1930*/  DFMA R36, R14.reuse, UR26, R36 ;  /* 0x0000001a0e247c2b */ /* 0x040fe20008000024 */
[----:B------:R-:W1:Y:S01]  /*1940*/  LDCU.128 UR24, c[0x3][0xd0] ;  /* 0x00c01a00ff1877ac */ /* 0x000e620008000c00 */
[----:B------:R-:W-:-:S02]  /*1950*/  DFMA R34, R14, UR58, R38 ;  /* 0x0000003a0e227c2b */ /* 0x000fc40008000026 */
[----:B------:R-:W-:Y:S01]  /*1960*/  DFMA R26, R54, UR66, R26 ;  /* 0x00000042361a7c2b */ /* 0x000fe2000800001a */
[----:B------:R-:W4:Y:S01]  /*1970*/  LDCU.128 UR64, c[0x3][0x180] ;  /* 0x00c03000ff4077ac */ /* 0x000f220008000c00 */
[----:B0-----:R-:W-:Y:S02]  /*1980*/  DFMA R56, R14, UR44, R32 ;  /* 0x0000002c0e387c2b */ /* 0x001fe40008000020 */
[C---:B------:R-:W-:Y:S01]  /*1990*/  DFMA R48, R18.reuse, UR14, R48 ;  /* 0x0000000e12307c2b */ /* 0x040fe20008000030 */
[----:B------:R-:W0:Y:S01]  /*19a0*/  LDS.64 R32, [R3+0x3c0] ;  /* 0x0003c00003207984 */ /* 0x000e220000000a00 */
[----:B------:R-:W4:Y:S01]  /*19b0*/  LDCU.128 UR56, c[0x3][0x130] ;  /* 0x00c02600ff3877ac */ /* 0x000f220008000c00 */
[C---:B------:R-:W-:Y:S02]  /*19c0*/  DFMA R46, R18.reuse, UR6, R46 ;  /* 0x00000006122e7c2b */ /* 0x040fe4000800002e */
[C---:B--2---:R-:W-:Y:S01]  /*19d0*/  DFMA R50, R18.reuse, UR60, R34 ;  /* 0x0000003c12327c2b */ /* 0x044fe20008000022 */
[----:B------:R-:W2:Y:S01]  /*19e0*/  LDCU.128 UR12, c[0x3][0xe0] ;  /* 0x00c01c00ff0c77ac */ /* 0x000ea20008000c00 */
[----:B------:R-:W-:Y:S01]  /*19f0*/  DFMA R36, R18, UR52, R36 ;  /* 0x0000003412247c2b */ /* 0x000fe20008000024 */
[----:B------:R-:W0:Y:S01]  /*1a00*/  LDS.64 R34, [R3+0x438] ;  /* 0x0004380003227984 */ /* 0x000e220000000a00 */
[----:B-1----:R-:W-:Y:S01]  /*1a10*/  DFMA R48, R20, UR36, R48 ;  /* 0x0000002414307c2b */ /* 0x002fe20008000030 */
        /* <DEDUP_REMOVED lines=8> */
[----:B------:R-:W0:Y:S01]  /*1aa0*/  LDS.64 R36, [R3+0x4b0] ;  /* 0x0004b00003247984 */ /* 0x000e220000000a00 */
[----:B----4-:R-:W-:Y:S01]  /*1ab0*/  DFMA R56, R20, UR64, R56 ;  /* 0x0000004014387c2b */ /* 0x010fe20008000038 */
[----:B------:R-:W4:Y:S01]  /*1ac0*/  LDCU.128 UR20, c[0x3][0x90] ;  /* 0x00c01200ff1477ac */ /* 0x000f220008000c00 */
[----:B------:R-:W-:-:S02]  /*1ad0*/  DFMA R46, R22, UR26, R46 ;  /* 0x0000001a162e7c2b */ /* 0x000fc4000800002e */
[----:B------:R-:W-:Y:S01]  /*1ae0*/  DFMA R50, R22, UR56, R50 ;  /* 0x0000003816327c2b */ /* 0x000fe20008000032 */
[----:B------:R-:W4:Y:S01]  /*1af0*/  LDCU.128 UR52, c[0x3][0x1a0] ;  /* 0x00c03400ff3477ac */ /* 0x000f220008000c00 */
[----:B------:R-:W-:Y:S02]  /*1b00*/  DFMA R48, R28, UR16, R48 ;  /* 0x000000101c307c2b */ /* 0x000fe40008000030 */
[----:B------:R-:W-:Y:S01]  /*1b10*/  DFMA R56, R22, UR66, R56 ;  /* 0x0000004216387c2b */ /* 0x000fe20008000038 */
[----:B------:R-:W4:Y:S01]  /*1b20*/  LDCU.128 UR36, c[0x3][0x150] ;  /* 0x00c02a00ff2477ac */ /* 0x000f220008000c00 */
[C---:B--2---:R-:W-:Y:S02]  /*1b30*/  DFMA R46, R28.reuse, UR12, R46 ;  /* 0x0000000c1c2e7c2b */ /* 0x044fe4000800002e */
[----:B------:R-:W-:Y:S01]  /*1b40*/  DFMA R50, R28, UR58, R50 ;  /* 0x0000003a1c327c2b */ /* 0x000fe20008000032 */
[----:B------:R-:W2:Y:S01]  /*1b50*/  LDCU.128 UR32, c[0x3][0xa0] ;  /* 0x00c01400ff2077ac */ /* 0x000ea20008000c00 */
[----:B------:R-:W-:-:S02]  /*1b60*/  DFMA R52, R22, UR40, R52 ;  /* 0x0000002816347c2b */ /* 0x000fc40008000034 */
[----:B---3--:R-:W-:Y:S01]  /*1b70*/  DFMA R48, R30, UR18, R48 ;  /* 0x000000121e307c2b */ /* 0x008fe20008000030 */
[----:B------:R-:W3:Y:S01]  /*1b80*/  LDCU.128 UR16, c[0x3][0x260] ;  /* 0x00c04c00ff1077ac */ /* 0x000ee20008000c00 */
[----:B-1----:R-:W-:Y:S02]  /*1b90*/  DFMA R56, R28, UR60, R56 ;  /* 0x0000003c1c387c2b */ /* 0x002fe40008000038 */
[C---:B------:R-:W-:Y:S01]  /*1ba0*/  DFMA R46, R30.reuse, UR14, R46 ;  /* 0x0000000e1e2e7c2b */ /* 0x040fe2000800002e */
[----:B------:R-:W1:Y:S01]  /*1bb0*/  LDCU.128 UR12, c[0x3][0x310] ;  /* 0x00c06200ff0c77ac */ /* 0x000e620008000c00 */
[----:B------:R-:W-:Y:S02]  /*1bc0*/  DFMA R50, R30, UR44, R50 ;  /* 0x0000002c1e327c2b */ /* 0x000fe40008000032 */
[----:B------:R-:W-:Y:S01]  /*1bd0*/  DFMA R52, R28, UR42, R52 ;  /* 0x0000002a1c347c2b */ /* 0x000fe20008000034 */
[----:B------:R-:W3:Y:S01]  /*1be0*/  LDCU.128 UR24, c[0x3][0x1b0] ;  /* 0x00c03600ff1877ac */ /* 0x000ee20008000c00 */
[----:B0-----:R-:W-:-:S02]  /*1bf0*/  DFMA R48, R32, UR8, R48 ;  /* 0x0000000820307c2b */ /* 0x001fc40008000030 */
[----:B------:R-:W-:Y:S01]  /*1c00*/  DFMA R56, R30, UR62, R56 ;  /* 0x0000003e1e387c2b */ /* 0x000fe20008000038 */
[----:B------:R-:W0:Y:S01]  /*1c10*/  LDCU.128 UR60, c[0x3][0x420] ;  /* 0x00c08400ff3c77ac */ /* 0x000e220008000c00 */
[C---:B------:R-:W-:Y:S02]  /*1c20*/  DFMA R46, R32.reuse, UR4, R46 ;  /* 0x00000004202e7c2b */ /* 0x040fe4000800002e */
[----:B------:R-:W-:Y:S01]  /*1c30*/  DFMA R50, R32, UR46, R50 ;  /* 0x0000002e20327c2b */ /* 0x000fe20008000032 */
[----:B------:R-:W1:Y:S01]  /*1c40*/  LDCU.128 UR44, c[0x3][0x320] ;  /* 0x00c06400ff2c77ac */ /* 0x000e620008000c00 */
[----:B----4-:R-:W-:Y:S02]  /*1c50*/  DFMA R52, R30, UR20, R52 ;  /* 0x000000141e347c2b */ /* 0x010fe40008000034 */
[----:B------:R-:W-:Y:S01]  /*1c60*/  DFMA R48, R34, UR10, R48 ;  /* 0x0000000a22307c2b */ /* 0x000fe20008000030 */
[----:B------:R-:W4:Y:S01]  /*1c70*/  LDCU.128 UR8, c[0x3][0x3c0] ;  /* 0x00c07800ff0877ac */ /* 0x000f220008000c00 */
[----:B------:R-:W-:-:S02]  /*1c80*/  DFMA R56, R32, UR52, R56 ;  /* 0x0000003420387c2b */ /* 0x000fc40008000038 */
[C---:B------:R-:W-:Y:S01]  /*1c90*/  DFMA R46, R34.reuse, UR6, R46 ;  /* 0x00000006222e7c2b */ /* 0x040fe2000800002e */
[----:B------:R-:W4:Y:S01]  /*1ca0*/  LDCU.128 UR56, c[0x3][0x270] ;  /* 0x00c04e00ff3877ac */ /* 0x000f220008000c00 */
[----:B------:R-:W-:Y:S02]  /*1cb0*/  DFMA R50, R34, UR36, R50 ;  /* 0x0000002422327c2b */ /* 0x000fe40008000032 */
[----:B------:R-:W-:Y:S01]  /*1cc0*/  DFMA R52, R32, UR22, R52 ;  /* 0x0000001620347c2b */ /* 0x000fe20008000034 */
[----:B------:R-:W1:Y:S01]  /*1cd0*/  LDCU.128 UR20, c[0x3][0x370] ;  /* 0x00c06e00ff1477ac */ /* 0x000e620008000c00 */
[----:B------:R-:W-:Y:S02]  /*1ce0*/  DFMA R48, R36, UR48, R48 ;  /* 0x0000003024307c2b */ /* 0x000fe40008000030 */
[----:B------:R-:W-:Y:S01]  /*1cf0*/  DFMA R56, R34, UR54, R56 ;  /* 0x0000003622387c2b */ /* 0x000fe20008000038 */
[----:B------:R-:W4:Y:S01]  /*1d00*/  LDCU.128 UR52, c[0x3][0x3d0] ;  /* 0x00c07a00ff3477ac */ /* 0x000f220008000c00 */
[----:B------:R-:W-:-:S02]  /*1d10*/  DFMA R46, R36, UR28, R46 ;  /* 0x0000001c242e7c2b */ /* 0x000fc4000800002e */
[----:B------:R-:W-:Y:S01]  /*1d20*/  DFMA R50, R36, UR38, R50 ;  /* 0x0000002624327c2b */ /* 0x000fe20008000032 */
[----:B------:R-:W4:Y:S01]  /*1d30*/  LDCU.128 UR40, c[0x3][0x1c0] ;  /* 0x00c03800ff2877ac */ /* 0x000f220008000c00 */
[----:B0-----:R-:W-:Y:S01]  /*1d40*/  DFMA R42, R40, UR60, RZ ;  /* 0x0000003c282a7c2b */ /* 0x001fe200080000ff */
[----:B------:R0:W-:Y:S01]  /*1d50*/  STS.64 [R3], R48 ;  /* 0x0000003003007388 */ /* 0x0001e20000000a00 */
[----:B--2---:R-:W-:Y:S01]  /*1d60*/  DFMA R52, R34, UR32, R52 ;  /* 0x0000002022347c2b */ /* 0x004fe20008000034 */
[----:B------:R-:W2:Y:S01]  /*1d70*/  LDCU.128 UR68, c[0x3][0x1d0] ;  /* 0x00c03a00ff4477ac */ /* 0x000ea20008000c00 */
[----:B---3--:R-:W-:Y:S01]  /*1d80*/  DFMA R44, R40, UR26, RZ ;  /* 0x0000001a282c7c2b */ /* 0x008fe200080000ff */
[----:B------:R3:W-:Y:S01]  /*1d90*/  STS.64 [R3+0xf0], R46 ;  /* 0x0000f02e03007388 */ /* 0x0007e20000000a00 */
[----:B------:R-:W-:Y:S01]  /*1da0*/  DFMA R56, R36, UR24, R56 ;  /* 0x0000001824387c2b */ /* 0x000fe20008000038 */
[----:B------:R-:W2:Y:S01]  /*1db0*/  LDCU.128 UR4, c[0x3][0x470] ;  /* 0x00c08e00ff0477ac */ /* 0x000ea20008000c00 */
[----:B------:R-:W-:Y:S01]  /*1dc0*/  DFMA R42, R54, UR62, R42 ;  /* 0x0000003e362a7c2b */ /* 0x000fe2000800002a */
[----:B------:R4:W-:Y:S01]  /*1dd0*/  STS.64 [R3+0x168], R50 ;  /* 0x0001683203007388 */ /* 0x0009e20000000a00 */
[----:B------:R-:W-:Y:S01]  /*1de0*/  DFMA R52, R36, UR34, R52 ;  /* 0x0000002224347c2b */ /* 0x000fe20008000034 */
[----:B------:R-:W2:Y:S01]  /*1df0*/  LDCU.128 UR28, c[0x3][0x4d0] ;  /* 0x00c09a00ff1c77ac */ /* 0x000ea20008000c00 */
[C---:B-1----:R-:W-:Y:S01]  /*1e00*/  DFMA R38, R40.reuse, UR20, RZ ;  /* 0x0000001428267c2b */ /* 0x042fe200080000ff */
[----:B------:R-:W-:Y:S01]  /*1e10*/  STS.64 [R3+0x1e0], R56 ;  /* 0x0001e03803007388 */ /* 0x000fe20000000a00 */
[C---:B0-----:R-:W-:Y:S01]  /*1e20*/  DFMA R48, R40.reuse, UR14, RZ ;  /* 0x0000000e28307c2b */ /* 0x041fe200080000ff */
[----:B------:R-:W0:Y:S01]  /*1e30*/  LDCU.128 UR48, c[0x3][0x480] ;  /* 0x00c09000ff3077ac */ /* 0x000e220008000c00 */
[----:B---3--:R-:W-:Y:S01]  /*1e40*/  DFMA R46, R40, UR18, RZ ;  /* 0x00000012282e7c2b */ /* 0x008fe200080000ff */
[----:B------:R1:W-:Y:S01]  /*1e50*/  STS.64 [R3+0x78], R52 ;  /* 0x0000783403007388 */ /* 0x0003e20000000a00 */
[----:B------:R-:W3:Y:S01]  /*1e60*/  LDCU.128 UR60, c[0x3][0x220] ;  /* 0x00c04400ff3c77ac */ /* 0x000ee20008000c00 */
[----:B----4-:R-:W-:-:S02]  /*1e70*/  DFMA R44, R54, UR40, R44 ;  /* 0x00000028362c7c2b */ /* 0x010fc4000800002c */
[----:B------:R-:W-:Y:S01]  /*1e80*/  DFMA R50, R40, UR10, RZ ;  /* 0x0000000a28327c2b */ /* 0x000fe200080000ff */
[----:B------:R-:W4:Y:S01]  /*1e90*/  LDCU.128 UR64, c[0x3][0x380] ;  /* 0x00c07000ff4077ac */ /* 0x000f220008000c00 */
[C---:B------:R-:W-:Y:S02]  /*1ea0*/  DFMA R48, R54.reuse, UR44, R48 ;  /* 0x0000002c36307c2b */ /* 0x040fe40008000030 */
[C---:B------:R-:W-:Y:S01]  /*1eb0*/  DFMA R46, R54.reuse, UR56, R46 ;  /* 0x00000038362e7c2b */ /* 0x040fe2000800002e */
[----:B------:R-:W4:Y:S01]  /*1ec0*/  LDCU.128 UR72, c[0x3][0x2d0] ;  /* 0x00c05a00ff4877ac */ /* 0x000f220008000c00 */
[C---:B------:R-:W-:Y:S02]  /*1ed0*/  DFMA R38, R54.reuse, UR22, R38 ;  /* 0x0000001636267c2b */ /* 0x040fe40008000026 */
[----:B------:R-:W-:Y:S01]  /*1ee0*/  DFMA R50, R54, UR52, R50 ;  /* 0x0000003436327c2b */ /* 0x000fe20008000032 */
[----:B--2---:R-:W-:Y:S01]  /*1ef0*/  UMOV UR52, UR68 ;  /* 0x0000004400347c82 */ /* 0x004fe20008000000 */
[----:B------:R-:W-:Y:S01]  /*1f00*/  UMOV UR53, UR69 ;  /* 0x0000004500357c82 */ /* 0x000fe20008000000 */
[----:B------:R-:W-:Y:S01]  /*1f10*/  UMOV UR56, UR70 ;  /* 0x0000004600387c82 */ /* 0x000fe20008000000 */
[----:B------:R-:W-:Y:S01]  /*1f20*/  UMOV UR57, UR71 ;  /* 0x0000004700397c82 */ /* 0x000fe20008000000 */
[----:B------:R-:W2:Y:S01]  /*1f30*/  LDCU.128 UR68, c[0x3][0x430] ;  /* 0x00c08600ff4477ac */ /* 0x000ea20008000c00 */
[----:B-1----:R-:W-:-:S02]  /*1f40*/  DFMA R52, R40, UR6, RZ ;  /* 0x0000000628347c2b */ /* 0x002fc400080000ff */
[----:B------:R-:W-:Y:S01]  /*1f50*/  DFMA R48, R14, UR46, R48 ;  /* 0x0000002e0e307c2b */ /* 0x000fe20008000030 */
[----:B------:R-:W1:Y:S01]  /*1f60*/  LDCU.128 UR32, c[0x3][0x4e0] ;  /* 0x00c09c00ff2077ac */ /* 0x000e620008000c00 */
[----:B------:R-:W-:Y:S02]  /*1f70*/  DFMA R40, R40, UR28, RZ ;  /* 0x0000001c28287c2b */ /* 0x000fe400080000ff */
[----:B------:R-:W-:Y:S01]  /*1f80*/  DFMA R44, R14, UR42, R44 ;  /* 0x0000002a0e2c7c2b */ /* 0x000fe2000800002c */
[----:B------:R-:W1:Y:S01]  /*1f90*/  LDCU.128 UR44, c[0x3][0x330] ;  /* 0x00c06600ff2c77ac */ /* 0x000e620008000c00 */
[----:B0-----:R-:W-:Y:S02]  /*1fa0*/  DFMA R52, R54, UR48, R52 ;  /* 0x0000003036347c2b */ /* 0x001fe40008000034 */
[C---:B---3--:R-:W-:Y:S01]  /*1fb0*/  DFMA R24, R14.reuse, UR60, R24 ;  /* 0x0000003c0e187c2b */ /* 0x048fe20008000018 */
[----:B------:R-:W0:Y:S01]  /*1fc0*/  LDCU.128 UR40, c[0x3][0x280] ;  /* 0x00c05000ff2877ac */ /* 0x000e220008000c00 */
[----:B----4-:R-:W-:-:S02]  /*1fd0*/  DFMA R38, R14, UR64, R38 ;  /* 0x000000400e267c2b */ /* 0x010fc40008000026 */
[----:B------:R-:W-:Y:S01]  /*1fe0*/  DFMA R26, R14, UR72, R26 ;  /* 0x000000480e1a7c2b */ /* 0x000fe2000800001a */
[----:B------:R-:W3:Y:S01]  /*1ff0*/  LDCU.128 UR24, c[0x3][0x230] ;  /* 0x00c04600ff1877ac */ /* 0x000ee20008000c00 */
[----:B------:R-:W-:Y:S02]  /*2000*/  DFMA R40, R54, UR30, R40 ;  /* 0x0000001e36287c2b */ /* 0x000fe40008000028 */
[C---:B------:R-:W-:Y:S01]  /*2010*/  DFMA R50, R14.reuse, UR54, R50 ;  /* 0x000000360e327c2b */ /* 0x040fe20008000032 */
[----:B------:R-:W-:Y:S01]  /*2020*/  UMOV UR72, UR52 ;  /* 0x0000003400487c82 */ /* 0x000fe20008000000 */
[----:B------:R-:W-:Y:S01]  /*2030*/  UMOV UR73, UR53 ;  /* 0x0000003500497c82 */ /* 0x000fe20008000000 */
[----:B------:R-:W4:Y:S01]  /*2040*/  LDCU.128 UR52, c[0x3][0x490] ;  /* 0x00c09200ff3477ac */ /* 0x000f220008000c00 */
[C---:B------:R-:W-:Y:S02]  /*2050*/  DFMA R46, R14.reuse, UR58, R46 ;  /* 0x0000003a0e2e7c2b */ /* 0x040fe4000800002e */
[C---:B------:R-:W-:Y:S01]  /*2060*/  DFMA R52, R14.reuse, UR50, R52 ;  /* 0x000000320e347c2b */ /* 0x040fe20008000034 */
[----:B------:R-:W4:Y:S01]  /*2070*/  LDCU.128 UR48, c[0x3][0x3e0] ;  /* 0x00c07c00ff3077ac */ /* 0x000f220008000c00 */
[----:B--2---:R-:W-:-:S02]  /*2080*/  DFMA R42, R14, UR68, R42 ;  /* 0x000000440e2a7c2b */ /* 0x004fc4000800002a */
[C---:B------:R-:W-:Y:S01]  /*2090*/  DFMA R24, R18.reuse, UR62, R24 ;  /* 0x0000003e12187c2b */ /* 0x040fe20008000018 */
[----:B------:R-:W2:Y:S01]  /*20a0*/  LDCU.128 UR60, c[0x3][0x2e0] ;  /* 0x00c05c00ff3c77ac */ /* 0x000ea20008000c00 */
[----:B------:R-:W-:Y:S02]  /*20b0*/  DFMA R38, R18, UR66, R38 ;  /* 0x0000004212267c2b */ /* 0x000fe40008000026 */
[----:B-1----:R-:W-:Y:S01]  /*20c0*/  DFMA R40, R14, UR32, R40 ;  /* 0x000000200e287c2b */ /* 0x002fe20008000028 */
[----:B------:R-:W1:Y:S01]  /*20d0*/  LDCU.128 UR64, c[0x3][0x390] ;  /* 0x00c07200ff4077ac */ /* 0x000e620008000c00 */
[C---:B------:R-:W-:Y:S02]  /*20e0*/  DFMA R44, R18.reuse, UR72, R44 ;  /* 0x00000048122c7c2b */ /* 0x040fe4000800002c */
[C---:B------:R-:W-:Y:S01]  /*20f0*/  DFMA R48, R18.reuse, UR44, R48 ;  /* 0x0000002c12307c2b */ /* 0x040fe20008000030 */
[----:B------:R-:W-:Y:S01]  /*2100*/  UMOV UR32, UR56 ;  /* 0x0000003800207c82 */ /* 0x000fe20008000000 */
[----:B------:R-:W-:Y:S01]  /*2110*/  UMOV UR33, UR57 ;  /* 0x0000003900217c82 */ /* 0x000fe20008000000 */
[C---:B------:R-:W-:Y:S01]  /*2120*/  DFMA R26, R18.reuse, UR74, R26 ;  /* 0x0000004a121a7c2b */ /* 0x040fe2000800001a */
[----:B------:R-:W1:Y:S01]  /*2130*/  LDCU.128 UR72, c[0x3][0x4f0] ;  /* 0x00c09e00ff4877ac */ /* 0x000e620008000c00 */
[----:B------:R-:W-:-:S02]  /*2140*/  DFMA R42, R18, UR70, R42 ;  /* 0x00000046122a7c2b */ /* 0x000fc4000800002a */
[----:B0-----:R-:W-:Y:S01]  /*2150*/  DFMA R46, R18, UR40, R46 ;  /* 0x00000028122e7c2b */ /* 0x001fe2000800002e */
[----:B------:R-:W0:Y:S01]  /*2160*/  LDCU.128 UR68, c[0x3][0x440] ;  /* 0x00c08800ff4477ac */ /* 0x000e220008000c00 */
[----:B---3--:R-:W-:Y:S02]  /*2170*/  DFMA R24, R20, UR24, R24 ;  /* 0x0000001814187c2b */ /* 0x008fe40008000018 */
[----:B------:R-:W-:Y:S01]  /*2180*/  DFMA R40, R18, UR34, R40 ;  /* 0x0000002212287c2b */ /* 0x000fe20008000028 */
[----:B------:R-:W3:Y:S01]  /*2190*/  LDCU.128 UR56, c[0x3][0x290] ;  /* 0x00c05200ff3877ac */ /* 0x000ee20008000c00 */
[C---:B------:R-:W-:Y:S02]  /*21a0*/  DFMA R44, R20.reuse, UR32, R44 ;  /* 0x00000020142c7c2b */ /* 0x040fe4000800002c */
[----:B------:R-:W-:Y:S01]  /*21b0*/  DFMA R48, R20, UR46, R48 ;  /* 0x0000002e14307c2b */ /* 0x000fe20008000030 */
[----:B------:R-:W3:Y:S01]  /*21c0*/  LDCU.128 UR32, c[0x3][0x340] ;  /* 0x00c06800ff2077ac */ /* 0x000ee20008000c00 */
[----:B----4-:R-:W-:-:S02]  /*21d0*/  DFMA R52, R18, UR52, R52 ;  /* 0x0000003412347c2b */ /* 0x010fc40008000034 */
[----:B------:R-:W-:Y:S01]  /*21e0*/  DFMA R46, R20, UR42, R46 ;  /* 0x0000002a142e7c2b */ /* 0x000fe2000800002e */
[----:B------:R-:W4:Y:S01]  /*21f0*/  LDCU.128 UR44, c[0x3][0x4a0] ;  /* 0x00c09400ff2c77ac */ /* 0x000f220008000c00 */
[----:B------:R-:W-:Y:S02]  /*2200*/  DFMA R24, R22, UR26, R24 ;  /* 0x0000001a16187c2b */ /* 0x000fe40008000018 */
[----:B------:R-:W-:Y:S01]  /*2210*/  DFMA R50, R18, UR48, R50 ;  /* 0x0000003012327c2b */ /* 0x000fe20008000032 */
[----:B------:R-:W4:Y:S01]  /*2220*/  LDCU.128 UR20, c[0x3][0x1e0] ;  /* 0x00c03c00ff1477ac */ /* 0x000f220008000c00 */
[C---:B--2---:R-:W-:Y:S02]  /*2230*/  DFMA R26, R20.reuse, UR60, R26 ;  /* 0x0000003c141a7c2b */ /* 0x044fe4000800001a */
[C---:B-1----:R-:W-:Y:S01]  /*2240*/  DFMA R38, R20.reuse, UR64, R38 ;  /* 0x0000004014267c2b */ /* 0x042fe20008000026 */
[----:B------:R-:W1:Y:S01]  /*2250*/  LDCU.128 UR40, c[0x3][0x3f0] ;  /* 0x00c07e00ff2877ac */ /* 0x000e620008000c00 */
[----:B------:R-:W-:-:S02]  /*2260*/  DFMA R52, R20, UR54, R52 ;  /* 0x0000003614347c2b */ /* 0x000fc40008000034 */
[C---:B------:R-:W-:Y:S01]  /*2270*/  DFMA R50, R20.reuse, UR50, R50 ;  /* 0x0000003214327c2b */ /* 0x040fe20008000032 */
[----:B------:R-:W2:Y:S01]  /*2280*/  LDCU.128 UR28, c[0x3][0x240] ;  /* 0x00c04800ff1c77ac */ /* 0x000ea20008000c00 */
[C---:B0-----:R-:W-:Y:S02]  /*2290*/  DFMA R42, R20.reuse, UR68, R42 ;  /* 0x00000044142a7c2b */ /* 0x041fe4000800002a */
[----:B------:R-:W-:Y:S01]  /*22a0*/  DFMA R40, R20, UR72, R40 ;  /* 0x0000004814287c2b */ /* 0x000fe20008000028 */
[----:B------:R-:W0:Y:S01]  /*22b0*/  LDCU.128 UR24, c[0x3][0x2f0] ;  /* 0x00c05e00ff1877ac */ /* 0x000e220008000c00 */
[C---:B------:R-:W-:Y:S02]  /*22c0*/  DFMA R26, R22.reuse, UR62, R26 ;  /* 0x0000003e161a7c2b */ /* 0x040fe4000800001a */
[C---:B------:R-:W-:Y:S01]  /*22d0*/  DFMA R38, R22.reuse, UR66, R38 ;  /* 0x0000004216267c2b */ /* 0x040fe20008000026 */
[----:B------:R-:W2:Y:S01]  /*22e0*/  LDCU.128 UR48, c[0x3][0x2a0] ;  /* 0x00c05400ff3077ac */ /* 0x000ea20008000c00 */
[----:B---3--:R-:W-:-:S02]  /*22f0*/  DFMA R46, R22, UR56, R46 ;  /* 0x00000038162e7c2b */ /* 0x008fc4000800002e */
[C---:B------:R-:W-:Y:S01]  /*2300*/  DFMA R48, R22.reuse, UR32, R48 ;  /* 0x0000002016307c2b */ /* 0x040fe20008000030 */
[----:B------:R-:W3:Y:S01]  /*2310*/  LDCU.128 UR52, c[0x3][0x3a0] ;  /* 0x00c07400ff3477ac */ /* 0x000ee20008000c00 */
[C---:B----4-:R-:W-:Y:S02]  /*2320*/  DFMA R52, R22.reuse, UR44, R52 ;  /* 0x0000002c16347c2b */ /* 0x050fe40008000034 */
[C---:B------:R-:W-:Y:S01]  /*2330*/  DFMA R42, R22.reuse, UR70, R42 ;  /* 0x00000046162a7c2b */ /* 0x040fe2000800002a */
[----:B------:R-:W4:Y:S01]  /*2340*/  LDCU.128 UR64, c[0x3][0x450] ;  /* 0x00c08a00ff4077ac */ /* 0x000f220008000c00 */
[C---:B-1----:R-:W-:Y:S02]  /*2350*/  DFMA R50, R22.reuse, UR40, R50 ;  /* 0x0000002816327c2b */ /* 0x042fe40008000032 */
[----:B------:R-:W-:Y:S01]  /*2360*/  DFMA R40, R22, UR74, R40 ;  /* 0x0000004a16287c2b */ /* 0x000fe20008000028 */
[----:B------:R-:W1:Y:S01]  /*2370*/  LDCU.128 UR60, c[0x3][0x500] ;  /* 0x00c0a000ff3c77ac */ /* 0x000e620008000c00 */
[----:B------:R-:W-:-:S02]  /*2380*/  DFMA R46, R28, UR58, R46 ;  /* 0x0000003a1c2e7c2b */ /* 0x000fc4000800002e */
[----:B0-----:R-:W-:Y:S01]  /*2390*/  DFMA R18, R28, UR24, R26 ;  /* 0x000000181c127c2b */ /* 0x001fe2000800001a */
[----:B------:R-:W-:Y:S01]  /*23a0*/  UMOV UR18, UR20 ;  /* 0x0000001400127c82 */ /* 0x000fe20008000000 */
[----:B------:R-:W-:Y:S01]  /*23b0*/  UMOV UR19, UR21 ;  /* 0x0000001500137c82 */ /* 0x000fe20008000000 */
[----:B------:R-:W-:Y:S01]  /*23c0*/  UMOV UR14, UR22 ;  /* 0x00000016000e7c82 */ /* 0x000fe20008000000 */
[----:B------:R-:W-:Y:S01]  /*23d0*/  UMOV UR15, UR23 ;  /* 0x00000017000f7c82 */ /* 0x000fe20008000000 */
[----:B------:R-:W0:Y:S01]  /*23e0*/  LDCU.128 UR20, c[0x3][0x1f0] ;  /* 0x00c03e00ff1477ac */ /* 0x000e220008000c00 */
[----:B------:R-:W-:Y:S02]  /*23f0*/  DFMA R44, R22, UR18, R44 ;  /* 0x00000012162c7c2b */ /* 0x000fe4000800002c */
[C---:B--2---:R-:W-:Y:S01]  /*2400*/  DFMA R22, R28.reuse, UR28, R24 ;  /* 0x0000001c1c167c2b */ /* 0x044fe20008000018 */
[----:B------:R-:W2:Y:S01]  /*2410*/  LDCU.128 UR68, c[0x3][0x350] ;  /* 0x00c06a00ff4477ac */ /* 0x000ea20008000c00 */
[----:B------:R-:W-:-:S02]  /*2420*/  DFMA R48, R28, UR34, R48 ;  /* 0x000000221c307c2b */ /* 0x000fc40008000030 */
[C---:B------:R-:W-:Y:S01]  /*2430*/  DFMA R52, R28.reuse, UR46, R52 ;  /* 0x0000002e1c347c2b */ /* 0x040fe20008000034 */
[----:B------:R-:W0:Y:S01]  /*2440*/  LDCU.128 UR32, c[0x3][0x400] ;  /* 0x00c08000ff2077ac */ /* 0x000e220008000c00 */
[----:B------:R-:W-:Y:S02]  /*2450*/  DFMA R50, R28, UR42, R50 ;  /* 0x0000002a1c327c2b */ /* 0x000fe40008000032 */
[C---:B------:R-:W-:Y:S01]  /*2460*/  DFMA R22, R30.reuse, UR30, R22 ;  /* 0x0000001e1e167c2b */ /* 0x040fe20008000016 */
[----:B------:R-:W0:Y:S01]  /*2470*/  LDCU.128 UR44, c[0x3][0x4b0] ;  /* 0x00c09600ff2c77ac */ /* 0x000e220008000c00 */
[----:B------:R-:W-:Y:S02]  /*2480*/  DFMA R18, R30, UR26, R18 ;  /* 0x0000001a1e127c2b */ /* 0x000fe40008000012 */
[C---:B------:R-:W-:Y:S01]  /*2490*/  DFMA R44, R28.reuse, UR14, R44 ;  /* 0x0000000e1c2c7c2b */ /* 0x040fe2000800002c */
[----:B------:R-:W0:Y:S01]  /*24a0*/  LDCU.128 UR40, c[0x3][0x300] ;  /* 0x00c06000ff2877ac */ /* 0x000e220008000c00 */
[----:B---3--:R-:W-:-:S02]  /*24b0*/  DFMA R14, R28, UR52, R38 ;  /* 0x000000341c0e7c2b */ /* 0x008fc40008000026 */
[C---:B----4-:R-:W-:Y:S01]  /*24c0*/  DFMA R20, R28.reuse, UR64, R42 ;  /* 0x000000401c147c2b */ /* 0x050fe2000800002a */
[----:B------:R-:W3:Y:S01]  /*24d0*/  LDCU.128 UR28, c[0x3][0x3b0] ;  /* 0x00c07600ff1c77ac */ /* 0x000ee20008000c00 */
[----:B-1----:R-:W-:Y:S02]  /*24e0*/  DFMA R40, R28, UR60, R40 ;  /* 0x0000003c1c287c2b */ /* 0x002fe40008000028 */
[C---:B------:R-:W-:Y:S01]  /*24f0*/  DFMA R24, R30.reuse, UR48, R46 ;  /* 0x000000301e187c2b */ /* 0x040fe2000800002e */
[----:B------:R-:W1:Y:S01]  /*2500*/  LDCU.128 UR24, c[0x3][0x460] ;  /* 0x00c08c00ff1877ac */ /* 0x000e620008000c00 */
[C---:B------:R-:W-:Y:S02]  /*2510*/  DFMA R14, R30.reuse, UR54, R14 ;  /* 0x000000361e0e7c2b */ /* 0x040fe4000800000e */
[C---:B------:R-:W-:Y:S01]  /*2520*/  DFMA R20, R30.reuse, UR66, R20 ;  /* 0x000000421e147c2b */ /* 0x040fe20008000014 */
[----:B------:R-:W4:Y:S01]  /*2530*/  LDCU.128 UR36, c[0x3][0x250] ;  /* 0x00c04a00ff2477ac */ /* 0x000f220008000c00 */
[----:B------:R-:W-:-:S02]  /*2540*/  DFMA R40, R30, UR62, R40 ;  /* 0x0000003e1e287c2b */ /* 0x000fc40008000028 */
[----:B------:R-:W-:Y:S01]  /*2550*/  DFMA R24, R32, UR50, R24 ;  /* 0x0000003220187c2b */ /* 0x000fe20008000018 */
[----:B------:R-:W4:Y:S01]  /*2560*/  LDCU.128 UR56, c[0x3][0x510] ;  /* 0x00c0a200ff3877ac */ /* 0x000f220008000c00 */
[C---:B--2---:R-:W-:Y:S02]  /*2570*/  DFMA R28, R30.reuse, UR68, R48 ;  /* 0x000000441e1c7c2b */ /* 0x044fe40008000030 */
[C---:B0-----:R-:W-:Y:S01]  /*2580*/  DFMA R50, R30.reuse, UR32, R50 ;  /* 0x000000201e327c2b */ /* 0x041fe20008000032 */
        /* <DEDUP_REMOVED lines=8> */
[----:B------:R-:W2:Y:S01]  /*2610*/  LDCU.128 UR52, c[0x3][0x2b0] ;  /* 0x00c05600ff3477ac */ /* 0x000ea20008000c00 */
[C---:B---3--:R-:W-:Y:S02]  /*2620*/  DFMA R14, R32.reuse, UR28, R14 ;  /* 0x0000001c200e7c2b */ /* 0x048fe4000800000e */
[C---:B------:R-:W-:Y:S01]  /*2630*/  DFMA R26, R32.reuse, UR6, R26 ;  /* 0x00000006201a7c2b */ /* 0x040fe2000800001a */
[----:B------:R-:W3:Y:S01]  /*2640*/  LDCU.128 UR60, c[0x3][0x360] ;  /* 0x00c06c00ff3c77ac */ /* 0x000ee20008000c00 */
[C---:B-1----:R-:W-:Y:S02]  /*2650*/  DFMA R30, R32.reuse, UR24, R20 ;  /* 0x00000018201e7c2b */ /* 0x042fe40008000014 */
[C---:B------:R-:W-:Y:S01]  /*2660*/  DFMA R28, R32.reuse, UR70, R28 ;  /* 0x00000046201c7c2b */ /* 0x040fe2000800001c */
[----:B------:R-:W1:Y:S01]  /*2670*/  LDCU.128 UR48, c[0x3][0x410] ;  /* 0x00c08200ff3077ac */ /* 0x000e620008000c00 */
[----:B----4-:R-:W-:-:S02]  /*2680*/  DFMA R22, R32, UR36, R22 ;  /* 0x0000002420167c2b */ /* 0x010fc40008000016 */
[C---:B------:R-:W-:Y:S01]  /*2690*/  DFMA R50, R32.reuse, UR34, R50 ;  /* 0x0000002220327c2b */ /* 0x040fe20008000032 */
[----:B------:R-:W4:Y:S01]  /*26a0*/  LDCU.128 UR64, c[0x3][0x4c0] ;  /* 0x00c09800ff4077ac */ /* 0x000f220008000c00 */
[C---:B------:R-:W-:Y:S02]  /*26b0*/  DFMA R52, R32.reuse, UR46, R52 ;  /* 0x0000002e20347c2b */ /* 0x040fe40008000034 */
[----:B------:R-:W-:Y:S01]  /*26c0*/  DFMA R40, R32, UR56, R40 ;  /* 0x0000003820287c2b */ /* 0x000fe20008000028 */
[----:B------:R-:W4:Y:S01]  /*26d0*/  LDCU.64 UR6, c[0x3][0x520] ;  /* 0x00c0a400ff0677ac */ /* 0x000f220008000a00 */
[C---:B------:R-:W-:Y:S02]  /*26e0*/  DFMA R20, R34.reuse, UR42, R18 ;  /* 0x0000002a22147c2b */ /* 0x040fe40008000012 */
[C---:B------:R-:W-:Y:S02]  /*26f0*/  DFMA R18, R34.reuse, UR30, R14 ;  /* 0x0000001e22127c2b */ /* 0x040fe4000800000e */
[----:B------:R-:W-:-:S02]  /*2700*/  DFMA R14, R34, UR26, R30 ;  /* 0x0000001a220e7c2b */ /* 0x000fc4000800001e */
[C---:B------:R-:W-:Y:S02]  /*2710*/  DFMA R22, R34.reuse, UR38, R22 ;  /* 0x0000002622167c2b */ /* 0x040fe40008000016 */
[C---:B0-----:R-:W-:Y:S02]  /*2720*/  DFMA R26, R34.reuse, UR20, R26 ;  /* 0x00000014221a7c2b */ /* 0x041fe4000800001a */
[C---:B--2---:R-:W-:Y:S02]  /*2730*/  DFMA R30, R34.reuse, UR52, R24 ;  /* 0x00000034221e7c2b */ /* 0x044fe40008000018 */
[C---:B---3--:R-:W-:Y:S02]  /*2740*/  DFMA R28, R34.reuse, UR60, R28 ;  /* 0x0000003c221c7c2b */ /* 0x048fe4000800001c */
[C---:B-1----:R-:W-:Y:S02]  /*2750*/  DFMA R50, R34.reuse, UR48, R50 ;  /* 0x0000003022327c2b */ /* 0x042fe40008000032 */
[----:B----4-:R-:W-:-:S02]  /*2760*/  DFMA R52, R34, UR64, R52 ;  /* 0x0000004022347c2b */ /* 0x010fc40008000034 */
[----:B------:R-:W-:Y:S02]  /*2770*/  DFMA R40, R34, UR58, R40 ;  /* 0x0000003a22287c2b */ /* 0x000fe40008000028 */
[C---:B------:R-:W-:Y:S02]  /*2780*/  DFMA R24, R36.reuse, UR22, R26 ;  /* 0x0000001624187c2b */ /* 0x040fe4000800001a */
[C---:B------:R-:W-:Y:S02]  /*2790*/  DFMA R22, R36.reuse, UR16, R22 ;  /* 0x0000001024167c2b */ /* 0x040fe40008000016 */
        /* <DEDUP_REMOVED lines=18> */
.L_x_223:
[----:B------:R-:W-:Y:S05]  /*28c0*/  BSYNC.RECONVERGENT B0 ;  /* 0x0000000000007941 */ /* 0x000fea0003800200 */
.L_x_222:
[----:B------:R-:W-:Y:S06]  /*28d0*/  BAR.SYNC.DEFER_BLOCKING 0x0 ;  /* 0x0000000000007b1d */ /* 0x000fec0000010000 */
[----:B------:R-:W3:Y:S01]  /*28e0*/  LDCU.128 UR12, c[0x3][URZ] ;  /* 0x00c00000ff0c77ac */ /* 0x000ee20008000c00 */
[----:B------:R-:W4:Y:S01]  /*28f0*/  LDCU.128 UR36, c[0x3][0xb0] ;  /* 0x00c01600ff2477ac */ /* 0x000f220008000c00 */
[----:B------:R-:W0:Y:S01]  /*2900*/  LDCU.64 UR20, c[0x3][0x58] ;  /* 0x00c00b00ff1477ac */ /* 0x000e220008000a00 */
[----:B------:R-:W0:Y:S01]  /*2910*/  LDCU.64 UR28, c[0x3][0x108] ;  /* 0x00c02100ff1c77ac */ /* 0x000e220008000a00 */
[----:B------:R-:W0:Y:S01]  /*2920*/  LDCU.128 UR24, c[0x3][0x160] ;  /* 0x00c02c00ff1877ac */ /* 0x000e220008000c00 */
[----:B--2--5:R-:W3:Y:S01]  /*2930*/  LDS.64 R30, [R58] ;  /* 0x000000003a1e7984 */ /* 0x024ee20000000a00 */
[----:B------:R-:W2:Y:S03]  /*2940*/  LDCU.128 UR56, c[0x3][0x10] ;  /* 0x00c00200ff3877ac */ /* 0x000ea60008000c00 */
[----:B-1----:R-:W1:Y:S01]  /*2950*/  LDS.64 R40, [R58+0x8] ;  /* 0x000008003a287984 */ /* 0x002e620000000a00 */
[----:B------:R-:W2:Y:S03]  /*2960*/  LDCU.128 UR40, c[0x3][0x60] ;  /* 0x00c00c00ff2877ac */ /* 0x000ea60008000c00 */
[----:B------:R-:W2:Y:S01]  /*2970*/  LDS.64 R20, [R58+0x10] ;  /* 0x000010003a147984 */ /* 0x000ea20000000a00 */
        /* <DEDUP_REMOVED lines=10> */
[----:B------:R-:W2:Y:S03]  /*2a20*/  LDCU.64 UR30, c[0x3][0x50] ;  /* 0x00c00a00ff1e77ac */ /* 0x000ea60008000a00 */
[----:B------:R-:W2:Y:S01]  /*2a30*/  LDS.64 R46, [R58+0x40] ;  /* 0x000040003a2e7984 */ /* 0x000ea20000000a00 */
[----:B------:R-:W2:Y:S03]  /*2a40*/  LDCU.64 UR68, c[0x3][0x318] ;  /* 0x00c06300ff4477ac */ /* 0x000ea60008000a00 */
[----:B------:R-:W2:Y:S01]  /*2a50*/  LDS.64 R56, [R58+0x48] ;  /* 0x000048003a387984 */ /* 0x000ea20000000a00 */
[----:B------:R-:W2:Y:S01]  /*2a60*/  LDCU.64 UR4, c[0x3][0x3c8] ;  /* 0x00c07900ff0477ac */ /* 0x000ea20008000a00 */
[----:B---3--:R-:W-:-:S02]  /*2a70*/  DFMA R14, R30, UR12, RZ ;  /* 0x0000000c1e0e7c2b */ /* 0x008fc400080000ff */
[----:B------:R-:W3:Y:S01]  /*2a80*/  LDS.64 R48, [R58+0x50] ;  /* 0x000050003a307984 */ /* 0x000ee20000000a00 */
[C---:B----4-:R-:W-:Y:S01]  /*2a90*/  DFMA R26, R30.reuse, UR36, RZ ;  /* 0x000000241e1a7c2b */ /* 0x050fe200080000ff */
[----:B------:R-:W4:Y:S01]  /*2aa0*/  LDCU.64 UR32, c[0x3][0x1b8] ;  /* 0x00c03700ff2077ac */ /* 0x000f220008000a00 */
[C---:B0-----:R-:W-:Y:S02]  /*2ab0*/  DFMA R24, R30.reuse, UR20, RZ ;  /* 0x000000141e187c2b */ /* 0x041fe400080000ff */
[----:B------:R-:W-:Y:S01]  /*2ac0*/  DFMA R28, R30, UR28, RZ ;  /* 0x0000001c1e1c7c2b */ /* 0x000fe200080000ff */
[----:B------:R-:W0:Y:S01]  /*2ad0*/  LDCU.128 UR20, c[0x3][0x80] ;  /* 0x00c01000ff1477ac */ /* 0x000e220008000c00 */
[C---:B-1----:R-:W-:Y:S02]  /*2ae0*/  DFMA R14, R40.reuse, UR14, R14 ;  /* 0x0000000e280e7c2b */ /* 0x042fe4000800000e */
[----:B------:R-:W-:Y:S01]  /*2af0*/  DFMA R26, R40, UR38, R26 ;  /* 0x00000026281a7c2b */ /* 0x000fe2000800001a */
[----:B------:R-:W1:Y:S01]  /*2b00*/  LDCU.128 UR36, c[0x3][0x170] ;  /* 0x00c02e00ff2477ac */ /* 0x000e620008000c00 */
[----:B------:R-:W-:-:S02]  /*2b10*/  DFMA R32, R30, UR24, RZ ;  /* 0x000000181e207c2b */ /* 0x000fc400080000ff */
[----:B--2---:R-:W-:Y:S01]  /*2b20*/  DFMA R24, R40, UR40, R24 ;  /* 0x0000002828187c2b */ /* 0x004fe20008000018 */
[----:B------:R-:W2:Y:S01]  /*2b30*/  LDCU.128 UR12, c[0x3][0x120] ;  /* 0x00c02400ff0c77ac */ /* 0x000ea20008000c00 */
[----:B------:R-:W-:Y:S02]  /*2b40*/  DFMA R14, R20, UR56, R14 ;  /* 0x00000038140e7c2b */ /* 0x000fe4000800000e */
[C---:B------:R-:W-:Y:S01]  /*2b50*/  DFMA R28, R40.reuse, UR52, R28 ;  /* 0x00000034281c7c2b */ /* 0x040fe2000800001c */
[----:B------:R-:W4:Y:S01]  /*2b60*/  LDCU.64 UR28, c[0x3][0x100] ;  /* 0x00c02000ff1c77ac */ /* 0x000f220008000a00 */
[----:B------:R-:W-:Y:S02]  /*2b70*/  DFMA R32, R40, UR26, R32 ;  /* 0x0000001a28207c2b */ /* 0x000fe40008000020 */
[----:B------:R-:W-:Y:S01]  /*2b80*/  DFMA R26, R20, UR8, R26 ;  /* 0x00000008141a7c2b */ /* 0x000fe2000800001a */
[----:B------:R-:W0:Y:S01]  /*2b90*/  LDCU.128 UR24, c[0x3][0x30] ;  /* 0x00c00600ff1877ac */ /* 0x000e220008000c00 */
[----:B------:R-:W-:-:S02]  /*2ba0*/  DFMA R14, R18, UR58, R14 ;  /* 0x0000003a120e7c2b */ /* 0x000fc4000800000e */
[C---:B------:R-:W-:Y:S01]  /*2bb0*/  DFMA R24, R20.reuse, UR42, R24 ;  /* 0x0000002a14187c2b */ /* 0x040fe20008000018 */
[----:B------:R-:W4:Y:S01]  /*2bc0*/  LDCU.128 UR40, c[0x3][0xe0] ;  /* 0x00c01c00ff2877ac */ /* 0x000f220008000c00 */
[C---:B------:R-:W-:Y:S02]  /*2bd0*/  DFMA R34, R20.reuse, UR54, R28 ;  /* 0x0000003614227c2b */ /* 0x040fe4000800001c */
[----:B-1----:R-:W-:Y:S01]  /*2be0*/  DFMA R36, R20, UR36, R32 ;  /* 0x0000002414247c2b */ /* 0x002fe20008000020 */
[----:B------:R-:W1:Y:S01]  /*2bf0*/  LDCU.128 UR52, c[0x3][0x180] ;  /* 0x00c03000ff3477ac */ /* 0x000e620008000c00 */
[----:B------:R-:W-:Y:S02]  /*2c00*/  DFMA R32, R22, UR48, R14 ;  /* 0x0000003016207c2b */ /* 0x000fe4000800000e */
[C---:B------:R-:W-:Y:S01]  /*2c10*/  DFMA R26, R18.reuse, UR10, R26 ;  /* 0x0000000a121a7c2b */ /* 0x040fe2000800001a */
[----:B------:R-:W3:Y:S01]  /*2c20*/  LDCU.128 UR8, c[0x3][0x130] ;  /* 0x00c02600ff0877ac */ /* 0x000ee20008000c00 */
[----:B------:R-:W-:-:S02]  /*2c30*/  DFMA R28, R18, UR44, R24 ;  /* 0x0000002c121c7c2b */ /* 0x000fc40008000018 */
[----:B--2---:R-:W-:Y:S01]  /*2c40*/  DFMA R34, R18, UR12, R34 ;  /* 0x0000000c12227c2b */ /* 0x004fe20008000022 */
[----:B------:R-:W2:Y:S01]  /*2c50*/  LDCU.64 UR34, c[0x3][0x268] ;  /* 0x00c04d00ff2277ac */ /* 0x000ea20008000a00 */
[----:B------:R-:W-:Y:S02]  /*2c60*/  DFMA R32, R54, UR50, R32 ;  /* 0x0000003236207c2b */ /* 0x000fe40008000020 */
[----:B------:R-:W-:Y:S01]  /*2c70*/  DFMA R24, R18, UR38, R36 ;  /* 0x0000002612187c2b */ /* 0x000fe20008000024 */
[----:B------:R-:W2:Y:S01]  /*2c80*/  LDCU.128 UR48, c[0x3][0x190] ;  /* 0x00c03200ff3077ac */ /* 0x000ea20008000c00 */
[C---:B------:R-:W-:Y:S02]  /*2c90*/  DFMA R14, R22.reuse, UR46, R28 ;  /* 0x0000002e160e7c2b */ /* 0x040fe4000800001c */
[C---:B------:R-:W-:Y:S01]  /*2ca0*/  DFMA R28, R22.reuse, UR14, R34 ;  /* 0x0000000e161c7c2b */ /* 0x040fe20008000022 */
[----:B------:R-:W4:Y:S01]  /*2cb0*/  LDCU.128 UR44, c[0x3][0x40] ;  /* 0x00c00800ff2c77ac */ /* 0x000f220008000c00 */
[----:B------:R-:W-:-:S02]  /*2cc0*/  DFMA R26, R22, UR16, R26 ;  /* 0x00000010161a7c2b */ /* 0x000fc4000800001a */
[----:B0-----:R-:W-:Y:S01]  /*2cd0*/  DFMA R34, R52, UR24, R32 ;  /* 0x0000001834227c2b */ /* 0x001fe20008000020 */
[----:B------:R-:W0:Y:S01]  /*2ce0*/  LDCU.128 UR36, c[0x3][0x90] ;  /* 0x00c01200ff2477ac */ /* 0x000e220008000c00 */
[----:B-1----:R-:W-:Y:S02]  /*2cf0*/  DFMA R24, R22, UR52, R24 ;  /* 0x0000003416187c2b */ /* 0x002fe40008000018 */
[C---:B------:R-:W-:Y:S01]  /*2d00*/  DFMA R14, R54.reuse, UR20, R14 ;  /* 0x00000014360e7c2b */ /* 0x040fe2000800000e */
[----:B------:R-:W1:Y:S01]  /*2d10*/  LDCU.128 UR12, c[0x3][0x140] ;  /* 0x00c02800ff0c77ac */ /* 0x000e620008000c00 */
[C---:B---3--:R-:W-:Y:S02]  /*2d20*/  DFMA R28, R54.reuse, UR8, R28 ;  /* 0x00000008361c7c2b */ /* 0x048fe4000800001c */
        /* <DEDUP_REMOVED lines=8> */
[----:B----4-:R-:W-:Y:S02]  /*2db0*/  DFMA R26, R46, UR44, R26 ;  /* 0x0000002c2e1a7c2b */ /* 0x010fe4000800001a */
[C---:B------:R-:W-:Y:S01]  /*2dc0*/  DFMA R32, R52.reuse, UR40, R32 ;  /* 0x0000002834207c2b */ /* 0x040fe20008000020 */
[----:B------:R-:W4:Y:S01]  /*2dd0*/  LDCU.128 UR20, c[0x3][0x150] ;  /* 0x00c02a00ff1477ac */ /* 0x000f220008000c00 */
[----:B--2---:R-:W-:-:S02]  /*2de0*/  DFMA R24, R52, UR48, R24 ;  /* 0x0000003034187c2b */ /* 0x004fc40008000018 */
[C---:B0-----:R-:W-:Y:S01]  /*2df0*/  DFMA R14, R50.reuse, UR36, R14 ;  /* 0x00000024320e7c2b */ /* 0x041fe2000800000e */
[----:B------:R-:W0:Y:S01]  /*2e00*/  LDCU.64 UR36, c[0x3][0x1b0] ;  /* 0x00c03600ff2477ac */ /* 0x000e220008000a00 */
[----:B-1----:R-:W-:Y:S02]  /*2e10*/  DFMA R28, R50, UR12, R28 ;  /* 0x0000000c321c7c2b */ /* 0x002fe4000800001c */
[----:B------:R-:W-:Y:S01]  /*2e20*/  DFMA R26, R56, UR46, R26 ;  /* 0x0000002e381a7c2b */ /* 0x000fe2000800001a */
[----:B------:R-:W1:Y:S01]  /*2e30*/  LDCU.128 UR52, c[0x3][0x1c0] ;  /* 0x00c03800ff3477ac */ /* 0x000e620008000c00 */
[C---:B------:R-:W-:Y:S02]  /*2e40*/  DFMA R32, R50.reuse, UR42, R32 ;  /* 0x0000002a32207c2b */ /* 0x040fe40008000020 */
[----:B------:R-:W-:Y:S01]  /*2e50*/  DFMA R24, R50, UR50, R24 ;  /* 0x0000003232187c2b */ /* 0x000fe20008000018 */
[----:B------:R-:W2:Y:S01]  /*2e60*/  LDCU.128 UR56, c[0x3][0x270] ;  /* 0x00c04e00ff3877ac */ /* 0x000ea20008000c00 */
[----:B------:R-:W-:-:S02]  /*2e70*/  DFMA R14, R46, UR38, R14 ;  /* 0x000000262e0e7c2b */ /* 0x000fc4000800000e */
[----:B------:R-:W-:Y:S01]  /*2e80*/  DFMA R28, R46, UR14, R28 ;  /* 0x0000000e2e1c7c2b */ /* 0x000fe2000800001c */
[----:B------:R-:W1:Y:S01]  /*2e90*/  LDCU.128 UR12, c[0x3][0x210] ;  /* 0x00c04200ff0c77ac */ /* 0x000e620008000c00 */
[----:B------:R-:W-:Y:S02]  /*2ea0*/  DFMA R26, R48, UR30, R26 ;  /* 0x0000001e301a7c2b */ /* 0x000fe4000800001a */
[C---:B---3--:R-:W-:Y:S01]  /*2eb0*/  DFMA R32, R46.reuse, UR16, R32 ;  /* 0x000000102e207c2b */ /* 0x048fe20008000020 */
[----:B------:R-:W3:Y:S01]  /*2ec0*/  LDCU.128 UR60, c[0x3][0x320] ;  /* 0x00c06400ff3c77ac */ /* 0x000ee20008000c00 */
[----:B------:R-:W-:Y:S02]  /*2ed0*/  DFMA R24, R46, UR24, R24 ;  /* 0x000000182e187c2b */ /* 0x000fe40008000018 */
[----:B------:R-:W-:Y:S01]  /*2ee0*/  DFMA R14, R56, UR8, R14 ;  /* 0x00000008380e7c2b */ /* 0x000fe2000800000e */
[----:B------:R-:W3:Y:S01]  /*2ef0*/  LDCU.64 UR6, c[0x3][0x478] ;  /* 0x00c08f00ff0677ac */ /* 0x000ee20008000a00 */
[----:B------:R-:W-:-:S02]  /*2f00*/  DMUL R4, R26, R4 ;  /* 0x000000041a047228 */ /* 0x000fc40000000000 */
[C---:B----4-:R-:W-:Y:S01]  /*2f10*/  DFMA R28, R56.reuse, UR20, R28 ;  /* 0x00000014381c7c2b */ /* 0x050fe2000800001c */
[----:B------:R-:W4:Y:S01]  /*2f20*/  LDCU.128 UR64, c[0x3][0x220] ;  /* 0x00c04400ff4077ac */ /* 0x000f220008000c00 */
[C---:B------:R-:W-:Y:S02]  /*2f30*/  DFMA R32, R56.reuse, UR18, R32 ;  /* 0x0000001238207c2b */ /* 0x040fe40008000020 */
[----:B------:R-:W-:Y:S01]  /*2f40*/  DFMA R26, R56, UR26, R24 ;  /* 0x0000001a381a7c2b */ /* 0x000fe20008000018 */
[----:B------:R-:W4:Y:S01]  /*2f50*/  LDCU.128 UR16, c[0x3][0x2c0] ;  /* 0x00c05800ff1077ac */ /* 0x000f220008000c00 */
[C---:B------:R-:W-:Y:S02]  /*2f60*/  DFMA R14, R48.reuse, UR10, R14 ;  /* 0x0000000a300e7c2b */ /* 0x040fe4000800000e */
[C---:B------:R-:W-:Y:S01]  /*2f70*/  DFMA R28, R48.reuse, UR22, R28 ;  /* 0x00000016301c7c2b */ /* 0x040fe2000800001c */
[----:B------:R-:W4:Y:S01]  /*2f80*/  LDCU.128 UR8, c[0x3][0x3d0] ;  /* 0x00c07a00ff0877ac */ /* 0x000f220008000c00 */
[----:B------:R-:W-:-:S02]  /*2f90*/  DFMA R24, R48, UR28, R32 ;  /* 0x0000001c30187c2b */ /* 0x000fc40008000020 */
[----:B0-----:R-:W-:Y:S01]  /*2fa0*/  DFMA R26, R48, UR36, R26 ;  /* 0x00000024301a7c2b */ /* 0x001fe2000800001a */
[----:B------:R-:W0:Y:S01]  /*2fb0*/  LDCU.128 UR20, c[0x3][0x370] ;  /* 0x00c06e00ff1477ac */ /* 0x000e220008000c00 */
[C---:B-1----:R-:W-:Y:S02]  /*2fc0*/  DFMA R32, R30.reuse, UR12, RZ ;  /* 0x0000000c1e207c2b */ /* 0x042fe400080000ff */
[C---:B------:R-:W-:Y:S01]  /*2fd0*/  DFMA R44, R30.reuse, UR32, RZ ;  /* 0x000000201e2c7c2b */ /* 0x040fe200080000ff */
[----:B------:R-:W1:Y:S01]  /*2fe0*/  LDCU.128 UR24, c[0x3][0x420] ;  /* 0x00c08400ff1877ac */ /* 0x000e620008000c00 */
[----:B------:R-:W-:Y:S02]  /*2ff0*/  DFMA R42, R30, UR34, RZ ;  /* 0x000000221e2a7c2b */ /* 0x000fe400080000ff */
[----:B------:R-:W-:Y:S01]  /*3000*/  DMUL R12, R26, R12 ;  /* 0x0000000c1a0c7228 */ /* 0x000fe20000000000 */
[----:B------:R-:W1:Y:S01]  /*3010*/  LDCU.128 UR28, c[0x3][0x4d0] ;  /* 0x00c09a00ff1c77ac */ /* 0x000e620008000c00 */
[----:B------:R-:W-:-:S02]  /*3020*/  DFMA R32, R40, UR14, R32 ;  /* 0x0000000e28207c2b */ /* 0x000fc40008000020 */
[C---:B------:R-:W-:Y:S01]  /*3030*/  DFMA R26, R30.reuse, UR68, RZ ;  /* 0x000000441e1a7c2b */ /* 0x040fe200080000ff */
[----:B------:R-:W1:Y:S01]  /*3040*/  LDCU.128 UR12, c[0x3][0x480] ;  /* 0x00c09000ff0c77ac */ /* 0x000e620008000c00 */
[----:B------:R-:W-:Y:S02]  /*3050*/  DFMA R38, R30, UR4, RZ ;  /* 0x000000041e267c2b */ /* 0x000fe400080000ff */
[C---:B------:R-:W-:Y:S01]  /*3060*/  DFMA R44, R40.reuse, UR52, R44 ;  /* 0x00000034282c7c2b */ /* 0x040fe2000800002c */
[----:B------:R-:W1:Y:S01]  /*3070*/  LDCU.128 UR32, c[0x3][0x2d0] ;  /* 0x00c05a00ff2077ac */ /* 0x000e620008000c00 */
[C---:B--2---:R-:W-:Y:S02]  /*3080*/  DFMA R42, R40.reuse, UR56, R42 ;  /* 0x00000038282a7c2b */ /* 0x044fe4000800002a */
[C---:B---3--:R-:W-:Y:S01]  /*3090*/  DFMA R26, R40.reuse, UR60, R26 ;  /* 0x0000003c281a7c2b */ /* 0x048fe2000800001a */
[----:B------:R-:W2:Y:S01]  /*30a0*/  LDCU.128 UR36, c[0x3][0x380] ;  /* 0x00c07000ff2477ac */ /* 0x000ea20008000c00 */
[----:B----4-:R-:W-:-:S02]  /*30b0*/  DFMA R38, R40, UR8, R38 ;  /* 0x0000000828267c2b */ /* 0x010fc40008000026 */
[----:B------:R-:W-:Y:S01]  /*30c0*/  DMUL R8, R24, R8 ;  /* 0x0000000818087228 */ /* 0x000fe20000000000 */
[----:B------:R-:W3:Y:S01]  /*30d0*/  LDCU.128 UR40, c[0x3][0x430] ;  /* 0x00c08600ff2877ac */ /* 0x000ee20008000c00 */
[----:B------:R-:W-:Y:S02]  /*30e0*/  DMUL R10, R28, R10 ;  /* 0x0000000a1c0a7228 */ /* 0x000fe40000000000 */
[C---:B------:R-:W-:Y:S01]  /*30f0*/  DFMA R28, R30.reuse, UR16, RZ ;  /* 0x000000101e1c7c2b */ /* 0x040fe200080000ff */
[----:B------:R-:W4:Y:S01]  /*3100*/  LDCU.128 UR44, c[0x3][0x4e0] ;  /* 0x00c09c00ff2c77ac */ /* 0x000f220008000c00 */
[C---:B0-----:R-:W-:Y:S02]  /*3110*/  DFMA R24, R30.reuse, UR20, RZ ;  /* 0x000000141e187c2b */ /* 0x041fe400080000ff */
[C---:B-1----:R-:W-:Y:S01]  /*3120*/  DFMA R36, R30.reuse, UR24, RZ ;  /* 0x000000181e247c2b */ /* 0x042fe200080000ff */
[----:B------:R-:W0:Y:S01]  /*3130*/  LDCU.128 UR48, c[0x3][0x1d0] ;  /* 0x00c03a00ff3077ac */ /* 0x000e220008000c00 */
[----:B------:R-:W-:-:S02]  /*3140*/  DFMA R34, R30, UR6, RZ ;  /* 0x000000061e227c2b */ /* 0x000fc400080000ff */
[----:B------:R-:W-:Y:S01]  /*3150*/  DFMA R30, R30, UR28, RZ ;  /* 0x0000001c1e1e7c2b */ /* 0x000fe200080000ff */
[----:B------:R-:W-:Y:S01]  /*3160*/  IMAD R17, R0, 0xe1, R17 ;  /* 0x000000e100117824 */ /* 0x000fe200078e0211 */
[C---:B------:R-:W-:Y:S01]  /*3170*/  DFMA R44, R20.reuse, UR54, R44 ;  /* 0x00000036142c7c2b */ /* 0x040fe2000800002c */
[----:B------:R-:W1:Y:S01]  /*3180*/  LDCU.128 UR52, c[0x3][0x280] ;  /* 0x00c05000ff3477ac */ /* 0x000e620008000c00 */
[C---:B------:R-:W-:Y:S02]  /*3190*/  DFMA R42, R20.reuse, UR58, R42 ;  /* 0x0000003a142a7c2b */ /* 0x040fe4000800002a */
[C---:B------:R-:W-:Y:S01]  /*31a0*/  DFMA R26, R20.reuse, UR62, R26 ;  /* 0x0000003e141a7c2b */ /* 0x040fe2000800001a */
[----:B------:R-:W1:Y:S01]  /*31b0*/  LDCU.128 UR56, c[0x3][0x330] ;  /* 0x00c06600ff3877ac */ /* 0x000e620008000c00 */
[----:B------:R-:W-:Y:S02]  /*31c0*/  DFMA R38, R20, UR10, R38 ;  /* 0x0000000a14267c2b */ /* 0x000fe40008000026 */
[----:B------:R-:W-:Y:S01]  /*31d0*/  DMUL R6, R14, R6 ;  /* 0x000000060e067228 */ /* 0x000fe20000000000 */
[----:B------:R-:W1:Y:S01]  /*31e0*/  LDCU.128 UR60, c[0x3][0x3e0] ;  /* 0x00c07c00ff3c77ac */ /* 0x000e620008000c00 */
[----:B------:R-:W-:-:S02]  /*31f0*/  DFMA R28, R40, UR18, R28 ;  /* 0x00000012281c7c2b */ /* 0x000fc4000800001c */
[C---:B------:R-:W-:Y:S01]  /*3200*/  DFMA R24, R40.reuse, UR22, R24 ;  /* 0x0000001628187c2b */ /* 0x040fe20008000018 */
[----:B------:R-:W1:Y:S01]  /*3210*/  LDCU.128 UR8, c[0x3][0x490] ;  /* 0x00c09200ff0877ac */ /* 0x000e620008000c00 */
[C---:B------:R-:W-:Y:S02]  /*3220*/  DFMA R36, R40.reuse, UR26, R36 ;  /* 0x0000001a28247c2b */ /* 0x040fe40008000024 */
[C---:B------:R-:W-:Y:S01]  /*3230*/  DFMA R34, R40.reuse, UR12, R34 ;  /* 0x0000000c28227c2b */ /* 0x040fe20008000022 */
[----:B------:R-:W1:Y:S01]  /*3240*/  LDCU.64 UR70, c[0x3][0x60] ;  /* 0x00c00c00ff4677ac */ /* 0x000e620008000a00 */
[----:B------:R-:W-:Y:S02]  /*3250*/  DFMA R30, R40, UR30, R30 ;  /* 0x0000001e281e7c2b */ /* 0x000fe4000800001e */
[C---:B------:R-:W-:Y:S01]  /*3260*/  DFMA R32, R20.reuse, UR64, R32 ;  /* 0x0000004014207c2b */ /* 0x040fe20008000020 */
[----:B------:R-:W1:Y:S01]  /*3270*/  LDC.64 R40, c[0x0][0x388] ;  /* 0x0000e200ff287b82 */ /* 0x000e620000000a00 */
[C---:B------:R-:W-:Y:S01]  /*3280*/  DFMA R28, R20.reuse, UR32, R28 ;  /* 0x00000020141c7c2b */ /* 0x040fe2000800001c */
[----:B------:R-:W-:Y:S01]  /*3290*/  IMAD R17, R17, 0xf, RZ ;  /* 0x0000000f11117824 */ /* 0x000fe200078e02ff */
[C---:B------:R-:W-:Y:S01]  /*32a0*/  DFMA R34, R20.reuse, UR14, R34 ;  /* 0x0000000e14227c2b */ /* 0x040fe20008000022 */
[----:B------:R-:W1:Y:S01]  /*32b0*/  LDCU.128 UR12, c[0x3][0x1e0] ;  /* 0x00c03c00ff0c77ac */ /* 0x000e620008000c00 */
[C---:B--2---:R-:W-:Y:S01]  /*32c0*/  DFMA R24, R20.reuse, UR36, R24 ;  /* 0x0000002414187c2b */ /* 0x044fe20008000018 */
[----:B------:R-:W-:Y:S01]  /*32d0*/  CS2R R14, SRZ ;  /* 0x00000000000e7805 */ /* 0x000fe2000001ff00 */
[C---:B---3--:R-:W-:Y:S01]  /*32e0*/  DFMA R36, R20.reuse, UR40, R36 ;  /* 0x0000002814247c2b */ /* 0x048fe20008000024 */
[----:B------:R-:W2:Y:S01]  /*32f0*/  LDCU.64 UR18, c[0x3][0x260] ;  /* 0x00c04c00ff1277ac */ /* 0x000ea20008000a00 */
[----:B----4-:R-:W-:-:S02]  /*3300*/  DFMA R20, R20, UR44, R30 ;  /* 0x0000002c14147c2b */ /* 0x010fc4000800001e */
[C---:B------:R-:W-:Y:S01]  /*3310*/  DFMA R32, R18.reuse, UR66, R32 ;  /* 0x0000004212207c2b */ /* 0x040fe20008000020 */
[----:B------:R-:W3:Y:S01]  /*3320*/  LDCU.128 UR64, c[0x3][0x230] ;  /* 0x00c04600ff4077ac */ /* 0x000ee20008000c00 */
[C---:B------:R-:W-:Y:S01]  /*3330*/  DFMA R28, R18.reuse, UR34, R28 ;  /* 0x00000022121c7c2b */ /* 0x040fe2000800001c */
[----:B------:R-:W4:Y:S01]  /*3340*/  @!P0 LDG.E.64.CONSTANT R14, desc[UR76][R60.64+0x28] ;  /* 0x0000284c3c0e8981 */ /* 0x000f22000c1e9b00 */
[C---:B------:R-:W-:Y:S01]  /*3350*/  DFMA R24, R18.reuse, UR38, R24 ;  /* 0x0000002612187c2b */ /* 0x040fe20008000018 */
[----:B------:R-:W2:Y:S01]  /*3360*/  LDCU.128 UR32, c[0x3][0x2e0] ;  /* 0x00c05c00ff2077ac */ /* 0x000ea20008000c00 */
[C---:B------:R-:W-:Y:S02]  /*3370*/  DFMA R36, R18.reuse, UR42, R36 ;  /* 0x0000002a12247c2b */ /* 0x040fe40008000024 */
[C---:B0-----:R-:W-:Y:S01]  /*3380*/  DFMA R44, R18.reuse, UR48, R44 ;  /* 0x00000030122c7c2b */ /* 0x041fe2000800002c */
[----:B------:R-:W0:Y:S01]  /*3390*/  LDCU.128 UR40, c[0x3][0x390] ;  /* 0x00c07200ff2877ac */ /* 0x000e220008000c00 */
[----:B-1----:R-:W-:-:S02]  /*33a0*/  DFMA R42, R18, UR52, R42 ;  /* 0x00000034122a7c2b */ /* 0x002fc4000800002a */
[C---:B------:R-:W-:Y:S01]  /*33b0*/  DFMA R26, R18.reuse, UR56, R26 ;  /* 0x00000038121a7c2b */ /* 0x040fe2000800001a */
[----:B------:R-:W1:Y:S01]  /*33c0*/  LDCU.128 UR36, c[0x3][0x440] ;  /* 0x00c08800ff2477ac */ /* 0x000e620008000c00 */
[C---:B------:R-:W-:Y:S01]  /*33d0*/  DFMA R38, R18.reuse, UR60, R38 ;  /* 0x0000003c12267c2b */ /* 0x040fe20008000026 */
[----:B------:R-:W-:Y:S01]  /*33e0*/  IMAD.WIDE R40, R17, 0x8, R40 ;  /* 0x0000000811287825 */ /* 0x000fe200078e0228 */
[C---:B------:R-:W-:Y:S01]  /*33f0*/  DFMA R34, R18.reuse, UR8, R34 ;  /* 0x0000000812227c2b */ /* 0x040fe20008000022 */
[----:B------:R-:W-:Y:S01]  /*3400*/  CS2R R16, SRZ ;  /* 0x0000000000107805 */ /* 0x000fe2000001ff00 */
[----:B------:R-:W-:Y:S01]  /*3410*/  DFMA R18, R18, UR46, R20 ;  /* 0x0000002e12127c2b */ /* 0x000fe20008000014 */
[----:B------:R-:W1:Y:S01]  /*3420*/  LDCU.128 UR44, c[0x3][0x4f0] ;  /* 0x00c09e00ff2c77ac */ /* 0x000e620008000c00 */
[C---:B------:R-:W-:Y:S02]  /*3430*/  DFMA R44, R22.reuse, UR50, R44 ;  /* 0x00000032162c7c2b */ /* 0x040fe4000800002c */
[C---:B------:R-:W-:Y:S01]  /*3440*/  DFMA R42, R22.reuse, UR54, R42 ;  /* 0x00000036162a7c2b */ /* 0x040fe2000800002a */
[----:B------:R-:W1:Y:S01]  /*3450*/  LDCU.128 UR48, c[0x3][0x290] ;  /* 0x00c05200ff3077ac */ /* 0x000e620008000c00 */
[C---:B------:R-:W-:Y:S01]  /*3460*/  DFMA R26, R22.reuse, UR58, R26 ;  /* 0x0000003a161a7c2b */ /* 0x040fe2000800001a */
[----:B------:R-:W4:Y:S01]  /*3470*/  @!P0 LDG.E.64.CONSTANT R16, desc[UR76][R40.64+0x30] ;  /* 0x0000304c28108981 */ /* 0x000f22000c1e9b00 */
[C---:B------:R-:W-:Y:S01]  /*3480*/  DFMA R34, R22.reuse, UR10, R34 ;  /* 0x0000000a16227c2b */ /* 0x040fe20008000022 */
[----:B------:R-:W1:Y:S01]  /*3490*/  LDCU.128 UR52, c[0x3][0x340] ;  /* 0x00c06800ff3477ac */ /* 0x000e620008000c00 */
[----:B------:R-:W-:-:S02]  /*34a0*/  DFMA R38, R22, UR62, R38 ;  /* 0x0000003e16267c2b */ /* 0x000fc40008000026 */
[C---:B---3--:R-:W-:Y:S01]  /*34b0*/  DFMA R32, R22.reuse, UR64, R32 ;  /* 0x0000004016207c2b */ /* 0x048fe20008000020 */
[----:B------:R-:W3:Y:S01]  /*34c0*/  LDCU.128 UR56, c[0x3][0x3f0] ;  /* 0x00c07e00ff3877ac */ /* 0x000ee20008000c00 */
[C---:B--2---:R-:W-:Y:S02]  /*34d0*/  DFMA R28, R22.reuse, UR32, R28 ;  /* 0x00000020161c7c2b */ /* 0x044fe4000800001c */
[C---:B0-----:R-:W-:Y:S01]  /*34e0*/  DFMA R24, R22.reuse, UR40, R24 ;  /* 0x0000002816187c2b */ /* 0x041fe20008000018 */
[----:B------:R-:W0:Y:S01]  /*34f0*/  LDCU.128 UR8, c[0x3][0x4a0] ;  /* 0x00c09400ff0877ac */ /* 0x000e220008000c00 */
[----:B------:R-:W-:Y:S01]  /*3500*/  CS2R R20, SRZ ;  /* 0x0000000000147805 */ /* 0x000fe2000001ff00 */
[C---:B-1----:R-:W-:Y:S02]  /*3510*/  DFMA R36, R22.reuse, UR36, R36 ;  /* 0x0000002416247c2b */ /* 0x042fe40008000024 */
[----:B------:R-:W-:Y:S01]  /*3520*/  DFMA R22, R22, UR44, R18 ;  /* 0x0000002c16167c2b */ /* 0x000fe20008000012 */
[----:B------:R-:W-:Y:S01]  /*3530*/  CS2R R30, SRZ ;  /* 0x00000000001e7805 */ /* 0x000fe2000001ff00 */
[C---:B------:R-:W-:Y:S01]  /*3540*/  DFMA R32, R54.reuse, UR66, R32 ;  /* 0x0000004236207c2b */ /* 0x040fe20008000020 */
[----:B------:R-:W2:Y:S01]  /*3550*/  @!P0 LDG.E.64.CONSTANT R20, desc[UR76][R40.64+0x40] ;  /* 0x0000404c28148981 */ /* 0x000ea2000c1e9b00 */
[C---:B------:R-:W-:Y:S01]  /*3560*/  DFMA R28, R54.reuse, UR34, R28 ;  /* 0x00000022361c7c2b */ /* 0x040fe2000800001c */
[----:B------:R-:W1:Y:S01]  /*3570*/  LDCU.128 UR60, c[0x3][0x3a0] ;  /* 0x00c07400ff3c77ac */ /* 0x000e620008000c00 */
[C---:B------:R-:W-:Y:S01]  /*3580*/  DFMA R24, R54.reuse, UR42, R24 ;  /* 0x0000002a36187c2b */ /* 0x040fe20008000018 */
[----:B------:R-:W2:Y:S01]  /*3590*/  @!P0 LDG.E.64.CONSTANT R30, desc[UR76][R40.64+0x50] ;  /* 0x0000504c281e8981 */ /* 0x000ea2000c1e9b00 */
[C---:B------:R-:W-:Y:S01]  /*35a0*/  DFMA R36, R54.reuse, UR38, R36 ;  /* 0x0000002636247c2b */ /* 0x040fe20008000024 */
[----:B------:R-:W1:Y:S01]  /*35b0*/  LDCU.64 UR22, c[0x3][0x310] ;  /* 0x00c06200ff1677ac */ /* 0x000e620008000a00 */
[----:B------:R-:W-:-:S02]  /*35c0*/  DFMA R44, R54, UR12, R44 ;  /* 0x0000000c362c7c2b */ /* 0x000fc4000800002c */
[C---:B------:R-:W-:Y:S01]  /*35d0*/  DFMA R42, R54.reuse, UR48, R42 ;  /* 0x00000030362a7c2b */ /* 0x040fe2000800002a */
[----:B------:R-:W1:Y:S01]  /*35e0*/  LDCU.64 UR26, c[0x3][0x3c0] ;  /* 0x00c07800ff1a77ac */ /* 0x000e620008000a00 */
[C---:B------:R-:W-:Y:S02]  /*35f0*/  DFMA R26, R54.reuse, UR52, R26 ;  /* 0x00000034361a7c2b */ /* 0x040fe4000800001a */
[C---:B---3--:R-:W-:Y:S01]  /*3600*/  DFMA R38, R54.reuse, UR56, R38 ;  /* 0x0000003836267c2b */ /* 0x048fe20008000026 */
[----:B------:R-:W3:Y:S01]  /*3610*/  LDCU.64 UR30, c[0x3][0x470] ;  /* 0x00c08e00ff1e77ac */ /* 0x000ee20008000a00 */
[C---:B0-----:R-:W-:Y:S02]  /*3620*/  DFMA R34, R54.reuse, UR8, R34 ;  /* 0x0000000836227c2b */ /* 0x041fe40008000022 */
[----:B------:R-:W-:Y:S01]  /*3630*/  DFMA R54, R54, UR46, R22 ;  /* 0x0000002e36367c2b */ /* 0x000fe20008000016 */
[----:B------:R-:W-:Y:S02]  /*3640*/  CS2R R18, SRZ ;  /* 0x0000000000127805 */ /* 0x000fe4000001ff00 */
[----:B------:R-:W-:Y:S01]  /*3650*/  CS2R R22, SRZ ;  /* 0x0000000000167805 */ /* 0x000fe2000001ff00 */
[----:B------:R-:W0:Y:S03]  /*3660*/  LDCU.128 UR44, c[0x3][0x240] ;  /* 0x00c04800ff2c77ac */ /* 0x000e260008000c00 */
[----:B------:R-:W2:Y:S01]  /*3670*/  @!P0 LDG.E.64.CONSTANT R18, desc[UR76][R40.64+0x38] ;  /* 0x0000384c28128981 */ /* 0x000ea2000c1e9b00 */
[----:B------:R-:W1:Y:S03]  /*3680*/  LDCU.128 UR36, c[0x3][0x2f0] ;  /* 0x00c05e00ff2477ac */ /* 0x000e660008000c00 */
[----:B------:R-:W2:Y:S01]  /*3690*/  @!P0 LDG.E.64.CONSTANT R22, desc[UR76][R40.64+0x48] ;  /* 0x0000484c28168981 */ /* 0x000ea2000c1e9b00 */
[----:B------:R-:W3:Y:S01]  /*36a0*/  LDCU.128 UR32, c[0x3][0x450] ;  /* 0x00c08a00ff2077ac */ /* 0x000ee20008000c00 */
        /* <DEDUP_REMOVED lines=8> */
[C---:B0-----:R-:W-:Y:S01]  /*3730*/  DFMA R32, R52.reuse, UR44, R32 ;  /* 0x0000002c34207c2b */ /* 0x041fe20008000020 */
[----:B------:R-:W0:Y:S01]  /*3740*/  LDCU.128 UR8, c[0x3][0x2a0] ;  /* 0x00c05400ff0877ac */ /* 0x000e220008000c00 */
[----:B-1----:R-:W-:-:S02]  /*3750*/  DFMA R28, R52, UR36, R28 ;  /* 0x00000024341c7c2b */ /* 0x002fc4000800001c */
[C---:B------:R-:W-:Y:S01]  /*3760*/  DFMA R24, R52.reuse, UR60, R24 ;  /* 0x0000003c34187c2b */ /* 0x040fe20008000018 */
[----:B------:R-:W1:Y:S01]  /*3770*/  LDCU.128 UR56, c[0x3][0x400] ;  /* 0x00c08000ff3877ac */ /* 0x000e620008000c00 */
[C---:B---3--:R-:W-:Y:S02]  /*3780*/  DFMA R36, R52.reuse, UR32, R36 ;  /* 0x0000002034247c2b */ /* 0x048fe40008000024 */
[----:B------:R-:W-:Y:S01]  /*3790*/  DFMA R54, R52, UR40, R54 ;  /* 0x0000002834367c2b */ /* 0x000fe20008000036 */
[----:B------:R-:W3:Y:S01]  /*37a0*/  LDCU.128 UR52, c[0x3][0x4b0] ;  /* 0x00c09600ff3477ac */ /* 0x000ee20008000c00 */
[----:B------:R-:W-:Y:S01]  /*37b0*/  CS2R R52, SRZ ;  /* 0x0000000000347805 */ /* 0x000fe2000001ff00 */
[----:B------:R-:W4:Y:S05]  /*37c0*/  LDCU.64 UR66, c[0x3][0x10] ;  /* 0x00c00200ff4277ac */ /* 0x000f2a0008000a00 */
[----:B------:R-:W2:Y:S01]  /*37d0*/  @!P0 LDG.E.64.CONSTANT R52, desc[UR76][R40.64+0x58] ;  /* 0x0000584c28348981 */ /* 0x000ea2000c1e9b00 */
[C---:B------:R-:W-:Y:S01]  /*37e0*/  DFMA R32, R50.reuse, UR46, R32 ;  /* 0x0000002e32207c2b */ /* 0x040fe20008000020 */
[----:B------:R-:W3:Y:S01]  /*37f0*/  LDCU.128 UR44, c[0x3][0x3b0] ;  /* 0x00c07600ff2c77ac */ /* 0x000ee20008000c00 */
[----:B------:R-:W-:-:S02]  /*3800*/  DFMA R28, R50, UR38, R28 ;  /* 0x00000026321c7c2b */ /* 0x000fc4000800001c */
[C---:B------:R-:W-:Y:S01]  /*3810*/  DFMA R24, R50.reuse, UR62, R24 ;  /* 0x0000003e32187c2b */ /* 0x040fe20008000018 */
[----:B------:R-:W3:Y:S01]  /*3820*/  LDCU.128 UR36, c[0x3][0x300] ;  /* 0x00c06000ff2477ac */ /* 0x000ee20008000c00 */
[C---:B------:R-:W-:Y:S02]  /*3830*/  DFMA R36, R50.reuse, UR34, R36 ;  /* 0x0000002232247c2b */ /* 0x040fe40008000024 */
[C---:B------:R-:W-:Y:S01]  /*3840*/  DFMA R54, R50.reuse, UR42, R54 ;  /* 0x0000002a32367c2b */ /* 0x040fe20008000036 */
[----:B------:R-:W3:Y:S01]  /*3850*/  LDCU.128 UR40, c[0x3][0x250] ;  /* 0x00c04a00ff2877ac */ /* 0x000ee20008000c00 */
[----:B------:R-:W3:Y:S01]  /*3860*/  LDCU.128 UR32, c[0x3][0x460] ;  /* 0x00c08c00ff2077ac */ /* 0x000ee20008000c00 */
[----:B------:R-:W3:Y:S01]  /*3870*/  LDCU.128 UR60, c[0x3][0x510] ;  /* 0x00c0a200ff3c77ac */ /* 0x000ee20008000c00 */
[C---:B------:R-:W-:Y:S02]  /*3880*/  DFMA R44, R50.reuse, UR12, R44 ;  /* 0x0000000c322c7c2b */ /* 0x040fe4000800002c */
[C---:B0-----:R-:W-:Y:S01]  /*3890*/  DFMA R42, R50.reuse, UR8, R42 ;  /* 0x00000008322a7c2b */ /* 0x041fe2000800002a */
[----:B------:R-:W0:Y:S01]  /*38a0*/  LDCU.64 UR64, c[0x3][0x18] ;  /* 0x00c00300ff4077ac */ /* 0x000e220008000a00 */
[----:B------:R-:W-:-:S02]  /*38b0*/  DFMA R26, R50, UR48, R26 ;  /* 0x00000030321a7c2b */ /* 0x000fc4000800001a */
[C---:B-1----:R-:W-:Y:S01]  /*38c0*/  DFMA R38, R50.reuse, UR56, R38 ;  /* 0x0000003832267c2b */ /* 0x042fe20008000026 */
[----:B------:R-:W1:Y:S01]  /*38d0*/  LDCU.64 UR74, c[0x3][0x70] ;  /* 0x00c00e00ff4a77ac */ /* 0x000e620008000a00 */
[----:B---3--:R-:W-:Y:S02]  /*38e0*/  DFMA R34, R50, UR52, R34 ;  /* 0x0000003432227c2b */ /* 0x008fe40008000022 */
[C---:B------:R-:W-:Y:S01]  /*38f0*/  DFMA R44, R46.reuse, UR14, R44 ;  /* 0x0000000e2e2c7c2b */ /* 0x040fe2000800002c */
[----:B------:R-:W3:Y:S01]  /*3900*/  LDCU.64 UR72, c[0x3][0x1c8] ;  /* 0x00c03900ff4877ac */ /* 0x000ee20008000a00 */
[C---:B------:R-:W-:Y:S02]  /*3910*/  DFMA R42, R46.reuse, UR10, R42 ;  /* 0x0000000a2e2a7c2b */ /* 0x040fe4000800002a */
[C---:B------:R-:W-:Y:S02]  /*3920*/  DFMA R26, R46.reuse, UR50, R26 ;  /* 0x000000322e1a7c2b */ /* 0x040fe4000800001a */
[----:B------:R-:W-:-:S02]  /*3930*/  DFMA R38, R46, UR58, R38 ;  /* 0x0000003a2e267c2b */ /* 0x000fc40008000026 */
[C---:B------:R-:W-:Y:S02]  /*3940*/  DFMA R32, R46.reuse, UR40, R32 ;  /* 0x000000282e207c2b */ /* 0x040fe40008000020 */
[C---:B------:R-:W-:Y:S02]  /*3950*/  DFMA R28, R46.reuse, UR36, R28 ;  /* 0x000000242e1c7c2b */ /* 0x040fe4000800001c */
[C---:B------:R-:W-:Y:S02]  /*3960*/  DFMA R24, R46.reuse, UR44, R24 ;  /* 0x0000002c2e187c2b */ /* 0x040fe40008000018 */
[C---:B------:R-:W-:Y:S02]  /*3970*/  DFMA R36, R46.reuse, UR32, R36 ;  /* 0x000000202e247c2b */ /* 0x040fe40008000024 */
[C---:B------:R-:W-:Y:S01]  /*3980*/  DFMA R54, R46.reuse, UR60, R54 ;  /* 0x0000003c2e367c2b */ /* 0x040fe20008000036 */
[----:B------:R-:W-:Y:S01]  /*3990*/  CS2R R50, SRZ ;  /* 0x0000000000327805 */ /* 0x000fe2000001ff00 */
[----:B------:R-:W-:Y:S01]  /*39a0*/  DFMA R34, R46, UR54, R34 ;  /* 0x000000362e227c2b */ /* 0x000fe20008000022 */
[----:B------:R-:W0:Y:S01]  /*39b0*/  LDCU.128 UR8, c[0x3][0x200] ;  /* 0x00c04000ff0877ac */ /* 0x000e220008000c00 */
[----:B------:R-:W-:-:S03]  /*39c0*/  CS2R R46, SRZ ;  /* 0x00000000002e7805 */ /* 0x000fc6000001ff00 */
[----:B------:R-:W3:Y:S01]  /*39d0*/  @!P0 LDG.E.64.CONSTANT R50, desc[UR76][R40.64+0x60] ;  /* 0x0000604c28328981 */ /* 0x000ee2000c1e9b00 */
[----:B------:R-:W1:Y:S03]  /*39e0*/  LDCU.128 UR56, c[0x3][0x2b0] ;  /* 0x00c05600ff3877ac */ /* 0x000e660008000c00 */
[----:B------:R-:W3:Y:S01]  /*39f0*/  @!P0 LDG.E.64.CONSTANT R46, desc[UR76][R40.64+0x68] ;  /* 0x0000684c282e8981 */ /* 0x000ee2000c1e9b00 */
[----:B------:R-:W1:Y:S01]  /*3a00*/  LDCU.128 UR52, c[0x3][0x360] ;  /* 0x00c06c00ff3477ac */ /* 0x000e620008000c00 */
[----:B------:R-:W1:Y:S01]  /*3a10*/  LDCU.128 UR48, c[0x3][0x410] ;  /* 0x00c08200ff3077ac */ /* 0x000e620008000c00 */
[----:B------:R-:W1:Y:S01]  /*3a20*/  LDCU.128 UR12, c[0x3][0x4c0] ;  /* 0x00c09800ff0c77ac */ /* 0x000e620008000c00 */
[----:B------:R-:W1:Y:S01]  /*3a30*/  LDCU.64 UR32, c[0x3][0x520] ;  /* 0x00c0a400ff2077ac */ /* 0x000e620008000a00 */
[C---:B------:R-:W-:Y:S02]  /*3a40*/  DFMA R32, R56.reuse, UR42, R32 ;  /* 0x0000002a38207c2b */ /* 0x040fe40008000020 */
[C---:B------:R-:W-:Y:S01]  /*3a50*/  DFMA R28, R56.reuse, UR38, R28 ;  /* 0x00000026381c7c2b */ /* 0x040fe2000800001c */
[----:B------:R-:W2:Y:S01]  /*3a60*/  LDCU.64 UR36, c[0x3][0x110] ;  /* 0x00c02200ff2477ac */ /* 0x000ea20008000a00 */
[----:B------:R-:W-:-:S02]  /*3a70*/  DFMA R24, R56, UR46, R24 ;  /* 0x0000002e38187c2b */ /* 0x000fc40008000018 */
[C---:B0-----:R-:W-:Y:S01]  /*3a80*/  DFMA R44, R56.reuse, UR8, R44 ;  /* 0x00000008382c7c2b */ /* 0x041fe2000800002c */
[----:B------:R-:W0:Y:S01]  /*3a90*/  LDCU.64 UR40, c[0x3][0x168] ;  /* 0x00c02d00ff2877ac */ /* 0x000e220008000a00 */
[C---:B-1----:R-:W-:Y:S02]  /*3aa0*/  DFMA R42, R56.reuse, UR56, R42 ;  /* 0x00000038382a7c2b */ /* 0x042fe4000800002a */
[C---:B------:R-:W-:Y:S01]  /*3ab0*/  DFMA R26, R56.reuse, UR52, R26 ;  /* 0x00000034381a7c2b */ /* 0x040fe2000800001a */
[----:B------:R-:W1:Y:S01]  /*3ac0*/  LDCU.64 UR52, c[0x3][0xc0] ;  /* 0x00c01800ff3477ac */ /* 0x000e620008000a00 */
[C---:B------:R-:W-:Y:S02]  /*3ad0*/  DFMA R38, R56.reuse, UR48, R38 ;  /* 0x0000003038267c2b */ /* 0x040fe40008000026 */
[C---:B------:R-:W-:Y:S01]  /*3ae0*/  DFMA R34, R56.reuse, UR12, R34 ;  /* 0x0000000c38227c2b */ /* 0x040fe20008000022 */
[----:B------:R-:W1:Y:S01]  /*3af0*/  LDCU.64 UR46, c[0x3][0x170] ;  /* 0x00c02e00ff2e77ac */ /* 0x000e620008000a00 */
[----:B------:R-:W-:-:S02]  /*3b00*/  DFMA R36, R56, UR34, R36 ;  /* 0x0000002238247c2b */ /* 0x000fc40008000024 */
[----:B------:R-:W-:Y:S01]  /*3b10*/  DFMA R54, R56, UR62, R54 ;  /* 0x0000003e38367c2b */ /* 0x000fe20008000036 */
[----:B------:R-:W0:Y:S01]  /*3b20*/  LDCU.64 UR62, c[0x3][0xb8] ;  /* 0x00c01700ff3e77ac */ /* 0x000e220008000a00 */
[C---:B------:R-:W-:Y:S02]  /*3b30*/  DFMA R44, R48.reuse, UR10, R44 ;  /* 0x0000000a302c7c2b */ /* 0x040fe4000800002c */
[C---:B------:R-:W-:Y:S01]  /*3b40*/  DFMA R42, R48.reuse, UR58, R42 ;  /* 0x0000003a302a7c2b */ /* 0x040fe2000800002a */
[----:B------:R-:W1:Y:S01]  /*3b50*/  LDCU.64 UR58, c[0x3][0x68] ;  /* 0x00c00d00ff3a77ac */ /* 0x000e620008000a00 */
[C---:B------:R-:W-:Y:S02]  /*3b60*/  DFMA R26, R48.reuse, UR54, R26 ;  /* 0x00000036301a7c2b */ /* 0x040fe4000800001a */
[C---:B------:R-:W-:Y:S01]  /*3b70*/  DFMA R38, R48.reuse, UR50, R38 ;  /* 0x0000003230267c2b */ /* 0x040fe20008000026 */
[----:B------:R-:W1:Y:S01]  /*3b80*/  LDCU.64 UR34, c[0x3][0x118] ;  /* 0x00c02300ff2277ac */ /* 0x000e620008000a00 */
        /* <DEDUP_REMOVED lines=9> */
[----:B------:R-:W3:Y:S01]  /*3c20*/  LDCU.64 UR44, c[0x3][0x270] ;  /* 0x00c04e00ff2c77ac */ /* 0x000ee20008000a00 */
[----:B------:R-:W3:Y:S01]  /*3c30*/  LDCU.64 UR56, c[0x3][0x2c8] ;  /* 0x00c05900ff3877ac */ /* 0x000ee20008000a00 */
[----:B------:R-:W3:Y:S01]  /*3c40*/  LDCU.64 UR8, c[0x3][URZ] ;  /* 0x00c00000ff0877ac */ /* 0x000ee20008000a00 */
[----:B------:R-:W3:Y:S01]  /*3c50*/  LDCU.64 UR10, c[0x3][0x58] ;  /* 0x00c00b00ff0a77ac */ /* 0x000ee20008000a00 */
[----:B0-----:R-:W-:Y:S01]  /*3c60*/  DFMA R54, R4, UR32, RZ ;  /* 0x0000002004367c2b */ /* 0x001fe200080000ff */
[----:B------:R-:W0:Y:S01]  /*3c70*/  LDCU.64 UR32, c[0x3][0x20] ;  /* 0x00c00400ff2077ac */ /* 0x000e220008000a00 */
[----:B------:R-:W3:Y:S06]  /*3c80*/  LDCU.64 UR12, c[0x3][0xb0] ;  /* 0x00c01600ff0c77ac */ /* 0x000eec0008000a00 */
[----:B------:R-:W-:Y:S01]  /*3c90*/  DFMA R54, R6, UR70, R54 ;  /* 0x0000004606367c2b */ /* 0x000fe20008000036 */
[----:B------:R-:W1:Y:S01]  /*3ca0*/  LDCU.64 UR70, c[0x3][0x78] ;  /* 0x00c00f00ff4677ac */ /* 0x000e620008000a00 */
[----:B------:R-:W3:Y:S06]  /*3cb0*/  LDCU.64 UR50, c[0x3][0x320] ;  /* 0x00c06400ff3277ac */ /* 0x000eec0008000a00 */
[----:B------:R-:W-:Y:S01]  /*3cc0*/  DFMA R54, R8, UR62, R54 ;  /* 0x0000003e08367c2b */ /* 0x000fe20008000036 */
[----:B------:R-:W1:Y:S01]  /*3cd0*/  LDCU.64 UR62, c[0x3][0x88] ;  /* 0x00c01100ff3e77ac */ /* 0x000e620008000a00 */
[----:B------:R-:W3:Y:S01]  /*3ce0*/  LDCU.64 UR14, c[0x3][0x108] ;  /* 0x00c02100ff0e77ac */ /* 0x000ee20008000a00 */
[----:B------:R-:W3:Y:S01]  /*3cf0*/  LDCU.64 UR48, c[0x3][0x378] ;  /* 0x00c06f00ff3077ac */ /* 0x000ee20008000a00 */
[----:B------:R-:W3:Y:S01]  /*3d00*/  LDCU.64 UR42, c[0x3][0x428] ;  /* 0x00c08500ff2a77ac */ /* 0x000ee20008000a00 */
[----:B----4-:R-:W-:Y:S01]  /*3d10*/  DMUL R14, R44, R14 ;  /* 0x0000000e2c0e7228 */ /* 0x010fe20000000000 */
[----:B------:R-:W4:Y:S01]  /*3d20*/  LDCU.64 UR18, c[0x3][0x160] ;  /* 0x00c02c00ff1277ac */ /* 0x000f220008000a00 */
[----:B------:R-:W-:Y:S01]  /*3d30*/  DFMA R44, R4, UR64, RZ ;  /* 0x00000040042c7c2b */ /* 0x000fe200080000ff */
[----:B------:R-:W4:Y:S01]  /*3d40*/  LDCU.64 UR64, c[0x3][0x80] ;  /* 0x00c01000ff4077ac */ /* 0x000f220008000a00 */
[----:B------:R-:W3:Y:S01]  /*3d50*/  LDCU.64 UR22, c[0x3][0x1b8] ;  /* 0x00c03700ff1677ac */ /* 0x000ee20008000a00 */
[----:B------:R-:W3:Y:S01]  /*3d60*/  LDCU.64 UR54, c[0x3][0x3d0] ;  /* 0x00c07a00ff3677ac */ /* 0x000ee20008000a00 */
[----:B------:R-:W-:Y:S01]  /*3d70*/  DMUL R16, R32, R16 ;  /* 0x0000001020107228 */ /* 0x000fe20000000000 */
[----:B------:R-:W3:Y:S01]  /*3d80*/  LDCU.64 UR26, c[0x3][0x210] ;  /* 0x00c04200ff1a77ac */ /* 0x000ee20008000a00 */
[----:B------:R-:W-:Y:S01]  /*3d90*/  DFMA R32, R4, UR66, RZ ;  /* 0x0000004204207c2b */ /* 0x000fe200080000ff */
[----:B------:R-:W4:Y:S01]  /*3da0*/  LDCU.64 UR66, c[0x3][0x28] ;  /* 0x00c00500ff4277ac */ /* 0x000f220008000a00 */
[----:B------:R-:W-:Y:S01]  /*3db0*/  DFMA R44, R6, UR74, R44 ;  /* 0x0000004a062c7c2b */ /* 0x000fe2000800002c */
[----:B------:R-:W4:Y:S01]  /*3dc0*/  LDCU.64 UR74, c[0x3][0xc8] ;  /* 0x00c01900ff4a77ac */ /* 0x000f220008000a00 */
[----:B------:R-:W3:Y:S01]  /*3dd0*/  LDCU.64 UR30, c[0x3][0x268] ;  /* 0x00c04d00ff1e77ac */ /* 0x000ee20008000a00 */
[----:B--2---:R-:W-:-:S02]  /*3de0*/  DMUL R20, R28, R20 ;  /* 0x000000141c147228 */ /* 0x004fc40000000000 */
[----:B0-----:R-:W-:Y:S01]  /*3df0*/  DFMA R28, R4, UR32, RZ ;  /* 0x00000020041c7c2b */ /* 0x001fe200080000ff */
[----:B------:R-:W0:Y:S07]  /*3e00*/  LDCU.64 UR32, c[0x3][0xd0] ;  /* 0x00c01a00ff2077ac */ /* 0x000e2e0008000a00 */
[----:B-1----:R-:W-:Y:S01]  /*3e10*/  DFMA R28, R6, UR70, R28 ;  /* 0x00000046061c7c2b */ /* 0x002fe2000800001c */
[----:B------:R-:W1:Y:S01]  /*3e20*/  LDCU.64 UR70, c[0x3][0xd8] ;  /* 0x00c01b00ff4677ac */ /* 0x000e620008000a00 */
[----:B------:R-:W-:Y:S01]  /*3e30*/  DMUL R24, R24, R30 ;  /* 0x0000001e18187228 */ /* 0x000fe20000000000 */
[----:B------:R-:W-:Y:S01]  /*3e40*/  CS2R R30, SRZ ;  /* 0x00000000001e7805 */ /* 0x000fe2000001ff00 */
[----:B------:R-:W-:-:S05]  /*3e50*/  DMUL R22, R26, R22 ;  /* 0x000000161a167228 */ /* 0x000fca0000000000 */
[----:B------:R2:W3:Y:S01]  /*3e60*/  @!P0 LDG.E.64.CONSTANT R30, desc[UR76][R40.64+0x70] ;  /* 0x0000704c281e8981 */ /* 0x0004e2000c1e9b00 */
[----:B----4-:R-:W-:Y:S01]  /*3e70*/  DFMA R26, R4, UR66, RZ ;  /* 0x00000042041a7c2b */ /* 0x010fe200080000ff */
[----:B------:R-:W4:Y:S01]  /*3e80*/  LDCU.64 UR66, c[0x3][0x30] ;  /* 0x00c00600ff4277ac */ /* 0x000f220008000a00 */
[----:B------:R-:W-:Y:S01]  /*3e90*/  DFMA R44, R8, UR74, R44 ;  /* 0x0000004a082c7c2b */ /* 0x000fe2000800002c */
[----:B------:R-:W2:Y:S05]  /*3ea0*/  LDCU.64 UR74, c[0x3][0x120] ;  /* 0x00c02400ff4a77ac */ /* 0x000eaa0008000a00 */
[----:B------:R-:W-:Y:S01]  /*3eb0*/  DFMA R26, R6, UR64, R26 ;  /* 0x00000040061a7c2b */ /* 0x000fe2000800001a */
[----:B------:R-:W2:Y:S01]  /*3ec0*/  LDCU.64 UR64, c[0x3][0x130] ;  /* 0x00c02600ff4077ac */ /* 0x000ea20008000a00 */
[----:B------:R-:W-:-:S06]  /*3ed0*/  DMUL R18, R42, R18 ;  /* 0x000000122a127228 */ /* 0x000fcc0000000000 */
[----:B-1----:R-:W-:Y:S01]  /*3ee0*/  DFMA R26, R8, UR70, R26 ;  /* 0x00000046081a7c2b */ /* 0x002fe2000800001a */
[----:B------:R-:W1:Y:S01]  /*3ef0*/  LDCU.64 UR70, c[0x3][0xe0] ;  /* 0x00c01c00ff4677ac */ /* 0x000e620008000a00 */
[----:B----4-:R-:W-:Y:S02]  /*3f00*/  DFMA R42, R4, UR66, RZ ;  /* 0x00000042042a7c2b */ /* 0x010fe400080000ff */
[----:B0-----:R-:W-:Y:S01]  /*3f10*/  DFMA R28, R8, UR32, R28 ;  /* 0x00000020081c7c2b */ /* 0x001fe2000800001c */
[----:B------:R-:W0:Y:S01]  /*3f20*/  LDCU.64 UR32, c[0x3][0x128] ;  /* 0x00c02500ff2077ac */ /* 0x000e220008000a00 */
[----:B------:R-:W4:Y:S04]  /*3f30*/  LDCU.64 UR66, c[0x3][0x138] ;  /* 0x00c02700ff4277ac */ /* 0x000f280008000a00 */
[----:B------:R-:W-:-:S02]  /*3f40*/  DFMA R42, R6, UR62, R42 ;  /* 0x0000003e062a7c2b */ /* 0x000fc4000800002a */
[C---:B--2---:R-:W-:Y:S01]  /*3f50*/  DFMA R44, R10.reuse, UR74, R44 ;  /* 0x0000004a0a2c7c2b */ /* 0x044fe2000800002c */
[----:B------:R-:W2:Y:S01]  /*3f60*/  LDCU.64 UR74, c[0x3][0x38] ;  /* 0x00c00700ff4a77ac */ /* 0x000ea20008000a00 */
[----:B------:R-:W-:Y:S01]  /*3f70*/  DFMA R54, R10, UR36, R54 ;  /* 0x000000240a367c2b */ /* 0x000fe20008000036 */
[----:B------:R-:W2:Y:S03]  /*3f80*/  LDCU.64 UR62, c[0x3][0x90] ;  /* 0x00c01200ff3e77ac */ /* 0x000ea60008000a00 */
[----:B-1----:R-:W-:Y:S01]  /*3f90*/  DFMA R42, R8, UR70, R42 ;  /* 0x00000046082a7c2b */ /* 0x002fe2000800002a */
[----:B------:R-:W1:Y:S01]  /*3fa0*/  LDCU.64 UR70, c[0x3][0x180] ;  /* 0x00c03000ff4677ac */ /* 0x000e620008000a00 */
[----:B------:R-:W-:Y:S02]  /*3fb0*/  DFMA R32, R6, UR58, R32 ;  /* 0x0000003a06207c2b */ /* 0x000fe40008000020 */
[----:B0-----:R-:W-:Y:S01]  /*3fc0*/  DFMA R28, R10, UR32, R28 ;  /* 0x000000200a1c7c2b */ /* 0x001fe2000800001c */
[----:B------:R-:W0:Y:S01]  /*3fd0*/  LDCU.64 UR32, c[0x3][0x178] ;  /* 0x00c02f00ff2077ac */ /* 0x000e220008000a00 */
[----:B------:R-:W-:-:S02]  /*3fe0*/  DFMA R54, R12, UR40, R54 ;  /* 0x000000280c367c2b */ /* 0x000fc40008000036 */
[C---:B----4-:R-:W-:Y:S01]  /*3ff0*/  DFMA R42, R10.reuse, UR66, R42 ;  /* 0x000000420a2a7c2b */ /* 0x050fe2000800002a */
[----:B------:R-:W4:Y:S01]  /*4000*/  LDCU.64 UR40, c[0x3][0x188] ;  /* 0x00c03100ff2877ac */ /* 0x000f220008000a00 */
[----:B------:R-:W-:Y:S01]  /*4010*/  DFMA R26, R10, UR64, R26 ;  /* 0x000000400a1a7c2b */ /* 0x000fe2000800001a */
[----:B------:R-:W4:Y:S01]  /*4020*/  LDCU.64 UR66, c[0x3][0x190] ;  /* 0x00c03200ff4277ac */ /* 0x000f220008000a00 */
[----:B------:R-:W-:Y:S01]  /*4030*/  DFMA R32, R8, UR52, R32 ;  /* 0x0000003408207c2b */ /* 0x000fe20008000020 */
[----:B------:R-:W4:Y:S01]  /*4040*/  LDCU.64 UR64, c[0x3][0xe8] ;  /* 0x00c01d00ff4077ac */ /* 0x000f220008000a00 */
[----:B--2---:R-:W-:Y:S02]  /*4050*/  DFMA R40, R4, UR74, RZ ;  /* 0x0000004a04287c2b */ /* 0x004fe400080000ff */
[----:B-1----:R-:W-:Y:S01]  /*4060*/  DFMA R28, R12, UR70, R28 ;  /* 0x000000460c1c7c2b */ /* 0x002fe2000800001c */
[----:B------:R-:W1:Y:S03]  /*4070*/  LDCU.64 UR70, c[0x3][0x1d0] ;  /* 0x00c03a00ff4677ac */ /* 0x000e660008000a00 */
[----:B------:R-:W-:Y:S01]  /*4080*/  DFMA R32, R10, UR34, R32 ;  /* 0x000000220a207c2b */ /* 0x000fe20008000020 */
[----:B------:R-:W2:Y:S01]  /*4090*/  LDCU.64 UR74, c[0x3][0x140] ;  /* 0x00c02800ff4a77ac */ /* 0x000ea20008000a00 */
[----:B------:R-:W-:Y:S01]  /*40a0*/  DFMA R40, R6, UR62, R40 ;  /* 0x0000003e06287c2b */ /* 0x000fe20008000028 */
[----:B------:R-:W2:Y:S01]  /*40b0*/  LDCU.64 UR62, c[0x3][0x40] ;  /* 0x00c00800ff3e77ac */ /* 0x000ea20008000a00 */
[----:B0-----:R-:W-:-:S02]  /*40c0*/  DFMA R44, R12, UR32, R44 ;  /* 0x000000200c2c7c2b */ /* 0x001fc4000800002c */
[C---:B----4-:R-:W-:Y:S01]  /*40d0*/  DFMA R26, R12.reuse, UR40, R26 ;  /* 0x000000280c1a7c2b */ /* 0x050fe2000800001a */
[----:B------:R-:W0:Y:S01]  /*40e0*/  LDCU.64 UR40, c[0x3][0x198] ;  /* 0x00c03300ff2877ac */ /* 0x000e220008000a00 */
[C---:B------:R-:W-:Y:S01]  /*40f0*/  DFMA R42, R12.reuse, UR66, R42 ;  /* 0x000000420c2a7c2b */ /* 0x040fe2000800002a */
[----:B------:R-:W4:Y:S01]  /*4100*/  LDCU.64 UR66, c[0x3][0x1d8] ;  /* 0x00c03b00ff4277ac */ /* 0x000f220008000a00 */
[----:B------:R-:W-:Y:S02]  /*4110*/  DFMA R32, R12, UR46, R32 ;  /* 0x0000002e0c207c2b */ /* 0x000fe40008000020 */
[----:B------:R-:W-:Y:S01]  /*4120*/  DFMA R40, R8, UR64, R40 ;  /* 0x0000004008287c2b */ /* 0x000fe20008000028 */
[----:B------:R-:W4:Y:S01]  /*4130*/  LDCU.64 UR64, c[0x3][0x98] ;  /* 0x00c01300ff4077ac */ /* 0x000f220008000a00 */
[C---:B-1----:R-:W-:Y:S01]  /*4140*/  DFMA R44, R14.reuse, UR70, R44 ;  /* 0x000000460e2c7c2b */ /* 0x042fe2000800002c */
[----:B------:R-:W1:Y:S03]  /*4150*/  LDCU.64 UR70, c[0x3][0x1f0] ;  /* 0x00c03e00ff4677ac */ /* 0x000e660008000a00 */
[----:B---3--:R-:W-:-:S02]  /*4160*/  DFMA R32, R14, UR72, R32 ;  /* 0x000000480e207c2b */ /* 0x008fc40008000020 */
[----:B--2---:R-:W-:Y:S01]  /*4170*/  DFMA R40, R10, UR74, R40 ;  /* 0x0000004a0a287c2b */ /* 0x004fe20008000028 */
[----:B------:R-:W2:Y:S01]  /*4180*/  LDCU.64 UR74, c[0x3][0x1e8] ;  /* 0x00c03d00ff4a77ac */ /* 0x000ea20008000a00 */
[----:B------:R-:W-:Y:S01]  /*4190*/  DMUL R52, R38, R52 ;  /* 0x0000003426347228 */ /* 0x000fe20000000000 */
[----:B------:R-:W3:Y:S01]  /*41a0*/  LDCU.64 UR72, c[0x3][0xf0] ;  /* 0x00c01e00ff4877ac */ /* 0x000ee20008000a00 */
[----:B------:R-:W-:Y:S01]  /*41b0*/  DFMA R38, R4, UR62, RZ ;  /* 0x0000003e04267c2b */ /* 0x000fe200080000ff */
[----:B------:R-:W3:Y:S03]  /*41c0*/  LDCU.64 UR58, c[0x3][0x220] ;  /* 0x00c04400ff3a77ac */ /* 0x000ee60008000a00 */
[----:B0-----:R-:W-:Y:S02]  /*41d0*/  DFMA R40, R12, UR40, R40 ;  /* 0x000000280c287c2b */ /* 0x001fe40008000028 */
[C---:B----4-:R-:W-:Y:S01]  /*41e0*/  DFMA R28, R14.reuse, UR66, R28 ;  /* 0x000000420e1c7c2b */ /* 0x050fe2000800001c */
[----:B------:R-:W0:Y:S01]  /*41f0*/  LDCU.64 UR66, c[0x3][0x148] ;  /* 0x00c02900ff4277ac */ /* 0x000e220008000a00 */
[----:B------:R-:W-:-:S02]  /*4200*/  DFMA R54, R14, UR38, R54 ;  /* 0x000000260e367c2b */ /* 0x000fc40008000036 */
[----:B------:R-:W-:Y:S01]  /*4210*/  DFMA R38, R6, UR64, R38 ;  /* 0x0000004006267c2b */ /* 0x000fe20008000026 */
[----:B------:R-:W4:Y:S01]  /*4220*/  LDCU.64 UR38, c[0x3][0x1e0] ;  /* 0x00c03c00ff2677ac */ /* 0x000f220008000a00 */
[C---:B-1----:R-:W-:Y:S01]  /*4230*/  DFMA R40, R14.reuse, UR70, R40 ;  /* 0x000000460e287c2b */ /* 0x042fe20008000028 */
[----:B------:R-:W1:Y:S01]  /*4240*/  LDCU.64 UR64, c[0x3][0x230] ;  /* 0x00c04600ff4077ac */ /* 0x000e620008000a00 */
[----:B--2---:R-:W-:Y:S01]  /*4250*/  DFMA R42, R14, UR74, R42 ;  /* 0x0000004a0e2a7c2b */ /* 0x004fe2000800002a */
[----:B------:R-:W2:Y:S03]  /*4260*/  LDCU.64 UR70, c[0x3][0x1a0] ;  /* 0x00c03400ff4677ac */ /* 0x000ea60008000a00 */
[----:B---3--:R-:W-:Y:S01]  /*4270*/  DFMA R38, R8, UR72, R38 ;  /* 0x0000004808267c2b */ /* 0x008fe20008000026 */
[----:B------:R-:W3:Y:S01]  /*4280*/  LDCU.64 UR74, c[0x3][0x238] ;  /* 0x00c04700ff4a77ac */ /* 0x000ee20008000a00 */
[----:B------:R-:W-:-:S02]  /*4290*/  DFMA R54, R16, UR60, R54 ;  /* 0x0000003c10367c2b */ /* 0x000fc40008000036 */
[----:B------:R-:W-:Y:S01]  /*42a0*/  DFMA R32, R16, UR58, R32 ;  /* 0x0000003a10207c2b */ /* 0x000fe20008000020 */
[----:B------:R-:W3:Y:S03]  /*42b0*/  LDCU.64 UR58, c[0x3][0x1f8] ;  /* 0x00c03f00ff3a77ac */ /* 0x000ee60008000a00 */
[----:B0-----:R-:W-:Y:S01]  /*42c0*/  DFMA R38, R10, UR66, R38 ;  /* 0x000000420a267c2b */ /* 0x001fe20008000026 */
[----:B------:R-:W0:Y:S01]  /*42d0*/  LDCU.64 UR60, c[0x3][0x248] ;  /* 0x00c04900ff3c77ac */ /* 0x000e220008000a00 */
[----:B----4-:R-:W-:Y:S01]  /*42e0*/  DFMA R26, R14, UR38, R26 ;  /* 0x000000260e1a7c2b */ /* 0x010fe2000800001a */
[----:B------:R-:W4:Y:S01]  /*42f0*/  LDCU.64 UR62, c[0x3][0x228] ;  /* 0x00c04500ff3e77ac */ /* 0x000f220008000a00 */
[----:B-1----:R-:W-:Y:S01]  /*4300*/  DFMA R28, R16, UR64, R28 ;  /* 0x00000040101c7c2b */ /* 0x002fe2000800001c */
[----:B------:R-:W1:Y:S03]  /*4310*/  LDCU.64 UR66, c[0x3][0x48] ;  /* 0x00c00900ff4277ac */ /* 0x000e660008000a00 */
[----:B--2---:R-:W-:Y:S01]  /*4320*/  DFMA R38, R12, UR70, R38 ;  /* 0x000000460c267c2b */ /* 0x004fe20008000026 */
[----:B------:R-:W2:Y:S01]  /*4330*/  LDCU.64 UR64, c[0x3][0x250] ;  /* 0x00c04a00ff4077ac */ /* 0x000ea20008000a00 */
[----:B---3--:R-:W-:Y:S01]  /*4340*/  DFMA R26, R16, UR74, R26 ;  /* 0x0000004a101a7c2b */ /* 0x008fe2000800001a */
[----:B------:R-:W3:Y:S01]  /*4350*/  LDCU.64 UR38, c[0x3][0x280] ;  /* 0x00c05000ff2677ac */ /* 0x000ee20008000a00 */
[----:B------:R-:W3:Y:S04]  /*4360*/  LDCU.64 UR74, c[0x3][0xa0] ;  /* 0x00c01400ff4a77ac */ /* 0x000ee80008000a00 */
[----:B------:R-:W-:-:S02]  /*4370*/  DFMA R38, R14, UR58, R38 ;  /* 0x0000003a0e267c2b */ /* 0x000fc40008000026 */
[C---:B0-----:R-:W-:Y:S01]  /*4380*/  DFMA R40, R16.reuse, UR60, R40 ;  /* 0x0000003c10287c2b */ /* 0x041fe20008000028 */
[----:B------:R-:W0:Y:S01]  /*4390*/  LDCU.64 UR72, c[0x3][0x240] ;  /* 0x00c04800ff4877ac */ /* 0x000e220008000a00 */
[----:B----4-:R-:W-:Y:S01]  /*43a0*/  DFMA R44, R16, UR62, R44 ;  /* 0x0000003e102c7c2b */ /* 0x010fe2000800002c */
[----:B------:R-:W4:Y:S01]  /*43b0*/  LDCU.64 UR60, c[0x3][0x290] ;  /* 0x00c05200ff3c77ac */ /* 0x000f220008000a00 */
[----:B------:R-:W-:Y:S02]  /*43c0*/  DFMA R54, R18, UR44, R54 ;  /* 0x0000002c12367c2b */ /* 0x000fe40008000036 */
[----:B------:R-:W-:Y:S01]  /*43d0*/  DMUL R46, R34, R46 ;  /* 0x0000002e222e7228 */ /* 0x000fe20000000000 */
[----:B------:R-:W4:Y:S01]  /*43e0*/  LDCU.64 UR44, c[0x3][0xf8] ;  /* 0x00c01f00ff2c77ac */ /* 0x000f220008000a00 */
[----:B-1----:R-:W-:Y:S02]  /*43f0*/  DFMA R34, R4, UR66, RZ ;  /* 0x0000004204227c2b */ /* 0x002fe400080000ff */
[----:B--2---:R-:W-:Y:S01]  /*4400*/  DFMA R38, R16, UR64, R38 ;  /* 0x0000004010267c2b */ /* 0x004fe20008000026 */
[----:B------:R-:W1:Y:S01]  /*4410*/  LDCU.64 UR64, c[0x3][0x298] ;  /* 0x00c05300ff4077ac */ /* 0x000e620008000a00 */
[----:B---3--:R-:W-:Y:S01]  /*4420*/  DFMA R44, R18, UR38, R44 ;  /* 0x00000026122c7c2b */ /* 0x008fe2000800002c */
[----:B------:R-:W2:Y:S03]  /*4430*/  LDCU.64 UR38, c[0x3][0x150] ;  /* 0x00c02a00ff2677ac */ /* 0x000ea60008000a00 */
[----:B------:R-:W-:Y:S01]  /*4440*/  DFMA R34, R6, UR74, R34 ;  /* 0x0000004a06227c2b */ /* 0x000fe20008000022 */
[----:B------:R-:W3:Y:S01]  /*4450*/  LDCU.64 UR66, c[0x3][0x2a8] ;  /* 0x00c05500ff4277ac */ /* 0x000ee20008000a00 */
[----:B0-----:R-:W-:-:S02]  /*4460*/  DFMA R42, R16, UR72, R42 ;  /* 0x00000048102a7c2b */ /* 0x001fc4000800002a */
[----:B----4-:R-:W-:Y:S01]  /*4470*/  DFMA R26, R18, UR60, R26 ;  /* 0x0000003c121a7c2b */ /* 0x010fe2000800001a */
[----:B------:R-:W0:Y:S03]  /*4480*/  LDCU.64 UR60, c[0x3][0x1a8] ;  /* 0x00c03500ff3c77ac */ /* 0x000e260008000a00 */
[----:B------:R-:W-:Y:S01]  /*4490*/  DFMA R34, R8, UR44, R34 ;  /* 0x0000002c08227c2b */ /* 0x000fe20008000022 */
[----:B------:R-:W4:Y:S01]  /*44a0*/  LDCU.64 UR58, c[0x3][0x288] ;  /* 0x00c05100ff3a77ac */ /* 0x000f220008000a00 */
[----:B-1----:R-:W-:Y:S01]  /*44b0*/  DFMA R42, R18, UR64, R42 ;  /* 0x00000040122a7c2b */ /* 0x002fe2000800002a */
[----:B------:R-:W1:Y:S05]  /*44c0*/  LDCU.64 UR64, c[0x3][0x200] ;  /* 0x00c04000ff4077ac */ /* 0x000e6a0008000a00 */
[----:B--2---:R-:W-:Y:S01]  /*44d0*/  DFMA R34, R10, UR38, R34 ;  /* 0x000000260a227c2b */ /* 0x004fe20008000022 */
[----:B------:R-:W2:Y:S01]  /*44e0*/  LDCU.64 UR44, c[0x3][0x2e0] ;  /* 0x00c05c00ff2c77ac */ /* 0x000ea20008000a00 */
[----:B------:R-:W-:-:S02]  /*44f0*/  DFMA R54, R20, UR56, R54 ;  /* 0x0000003814367c2b */ /* 0x000fc40008000036 */
[----:B---3--:R-:W-:Y:S01]  /*4500*/  DFMA R38, R18, UR66, R38 ;  /* 0x0000004212267c2b */ /* 0x008fe20008000026 */
[----:B------:R-:W3:Y:S03]  /*4510*/  LDCU.64 UR66, c[0x3][0x258] ;  /* 0x00c04b00ff4277ac */ /* 0x000ee60008000a00 */
[----:B0-----:R-:W-:Y:S01]  /*4520*/  DFMA R34, R12, UR60, R34 ;  /* 0x0000003c0c227c2b */ /* 0x001fe20008000022 */
[----:B------:R-:W0:Y:S01]  /*4530*/  LDCU.64 UR56, c[0x3][0x2e8] ;  /* 0x00c05d00ff3877ac */ /* 0x000e220008000a00 */
[----:B----4-:R-:W-:Y:S01]  /*4540*/  DFMA R28, R18, UR58, R28 ;  /* 0x0000003a121c7c2b */ /* 0x010fe2000800001c */
[----:B------:R-:W4:Y:S05]  /*4550*/  LDCU.64 UR60, c[0x3][0x2b0] ;  /* 0x00c05600ff3c77ac */ /* 0x000f2a0008000a00 */
[----:B-1----:R-:W-:Y:S01]  /*4560*/  DFMA R34, R14, UR64, R34 ;  /* 0x000000400e227c2b */ /* 0x002fe20008000022 */
[----:B------:R-:W1:Y:S01]  /*4570*/  LDCU.64 UR52, c[0x3][0x278] ;  /* 0x00c04f00ff3477ac */ /* 0x000e620008000a00 */
[----:B--2---:R-:W-:Y:S01]  /*4580*/  DFMA R28, R20, UR44, R28 ;  /* 0x0000002c141c7c2b */ /* 0x004fe2000800001c */
[----:B------:R-:W2:Y:S01]  /*4590*/  LDCU.64 UR44, c[0x3][0x300] ;  /* 0x00c06000ff2c77ac */ /* 0x000ea20008000a00 */
[----:B------:R-:W-:-:S04]  /*45a0*/  DMUL R50, R36, R50 ;  /* 0x0000003224327228 */ /* 0x000fc80000000000 */
[----:B---3--:R-:W-:Y:S01]  /*45b0*/  DFMA R36, R16, UR66, R34 ;  /* 0x0000004210247c2b */ /* 0x008fe20008000022 */
[----:B------:R-:W3:Y:S01]  /*45c0*/  LDCU.64 UR36, c[0x3][0x2d0] ;  /* 0x00c05a00ff2477ac */ /* 0x000ee20008000a00 */
[----:B0-----:R-:W-:Y:S01]  /*45d0*/  DFMA R26, R20, UR56, R26 ;  /* 0x00000038141a7c2b */ /* 0x001fe2000800001a */
[----:B------:R-:W0:Y:S01]  /*45e0*/  LDCU.64 UR56, c[0x3][0x50] ;  /* 0x00c00a00ff3877ac */ /* 0x000e220008000a00 */
[----:B------:R-:W3:Y:S04]  /*45f0*/  LDCU.64 UR64, c[0x3][0x308] ;  /* 0x00c06100ff4077ac */ /* 0x000ee80008000a00 */
[C---:B----4-:R-:W-:Y:S01]  /*4600*/  DFMA R36, R18.reuse, UR60, R36 ;  /* 0x0000003c12247c2b */ /* 0x050fe20008000024 */
[----:B------:R-:W4:Y:S01]  /*4610*/  LDCU.64 UR60, c[0x3][0xa8] ;  /* 0x00c01500ff3c77ac */ /* 0x000f220008000a00 */
[----:B------:R-:W4:Y:S01]  /*4620*/  LDCU.64 UR62, c[0x3][0x2d8] ;  /* 0x00c05b00ff3e77ac */ /* 0x000f220008000a00 */
[----:B-1----:R-:W-:Y:S01]  /*4630*/  DFMA R32, R18, UR52, R32 ;  /* 0x0000003412207c2b */ /* 0x002fe20008000020 */
[----:B------:R-:W1:Y:S01]  /*4640*/  LDCU.64 UR34, c[0x3][0x328] ;  /* 0x00c06500ff2277ac */ /* 0x000e620008000a00 */
[----:B--2---:R-:W-:Y:S01]  /*4650*/  DFMA R38, R20, UR44, R38 ;  /* 0x0000002c14267c2b */ /* 0x004fe20008000026 */
[----:B------:R-:W2:Y:S01]  /*4660*/  LDCU.64 UR44, c[0x3][0x100] ;  /* 0x00c02000ff2c77ac */ /* 0x000ea20008000a00 */
[----:B0-----:R-:W-:Y:S01]  /*4670*/  DFMA R56, R4, UR56, RZ ;  /* 0x0000003804387c2b */ /* 0x001fe200080000ff */
[----:B------:R-:W0:Y:S03]  /*4680*/  LDCU.64 UR52, c[0x3][0x2a0] ;  /* 0x00c05400ff3477ac */ /* 0x000e260008000a00 */
[----:B---3--:R-:W-:-:S02]  /*4690*/  DFMA R32, R20, UR36, R32 ;  /* 0x0000002414207c2b */ /* 0x008fc40008000020 */
[----:B------:R-:W-:Y:S01]  /*46a0*/  DFMA R36, R20, UR64, R36 ;  /* 0x0000004014247c2b */ /* 0x000fe20008000024 */
[----:B------:R-:W3:Y:S01]  /*46b0*/  LDCU.64 UR64, c[0x3][0x158] ;  /* 0x00c02b00ff4077ac */ /* 0x000ee20008000a00 */
[----:B----4-:R-:W-:Y:S01]  /*46c0*/  DFMA R56, R6, UR60, R56 ;  /* 0x0000003c06387c2b */ /* 0x010fe20008000038 */
[----:B------:R-:W4:Y:S01]  /*46d0*/  LDCU.64 UR70, c[0x3][0x330] ;  /* 0x00c06600ff4677ac */ /* 0x000f220008000a00 */
[----:B------:R-:W-:Y:S01]  /*46e0*/  DFMA R44, R20, UR62, R44 ;  /* 0x0000003e142c7c2b */ /* 0x000fe2000800002c */
[----:B------:R-:W4:Y:S01]  /*46f0*/  LDCU.64 UR62, c[0x3][0x2f8] ;  /* 0x00c05f00ff3e77ac */ /* 0x000f220008000a00 */
[----:B-1----:R-:W-:Y:S01]  /*4700*/  DFMA R32, R22, UR34, R32 ;  /* 0x0000002216207c2b */ /* 0x002fe20008000020 */
[----:B------:R-:W1:Y:S03]  /*4710*/  LDCU.64 UR34, c[0x3][0x1b0] ;  /* 0x00c03600ff2277ac */ /* 0x000e660008000a00 */
[----:B--2---:R-:W-:Y:S01]  /*4720*/  DFMA R56, R8, UR44, R56 ;  /* 0x0000002c08387c2b */ /* 0x004fe20008000038 */
[----:B------:R-:W2:Y:S01]  /*4730*/  LDCU.64 UR60, c[0x3][0x350] ;  /* 0x00c06a00ff3c77ac */ /* 0x000ea20008000a00 */
[----:B0-----:R-:W-:-:S02]  /*4740*/  DFMA R40, R18, UR52, R40 ;  /* 0x0000003412287c2b */ /* 0x001fc40008000028 */
[----:B------:R-:W-:Y:S01]  /*4750*/  DFMA R34, R4, UR8, RZ ;  /* 0x0000000804227c2b */ /* 0x000fe200080000ff */
[----:B------:R-:W0:Y:S03]  /*4760*/  LDCU.64 UR44, c[0x3][0x208] ;  /* 0x00c04100ff2c77ac */ /* 0x000e260008000a00 */
[----:B---3--:R-:W-:Y:S02]  /*4770*/  DFMA R56, R10, UR64, R56 ;  /* 0x000000400a387c2b */ /* 0x008fe40008000038 */
[----:B----4-:R-:W-:Y:S01]  /*4780*/  DFMA R44, R22, UR70, R44 ;  /* 0x00000046162c7c2b */ /* 0x010fe2000800002c */
[----:B------:R-:W3:Y:S01]  /*4790*/  LDCU.64 UR70, c[0x3][0x358] ;  /* 0x00c06b00ff4677ac */ /* 0x000ee20008000a00 */
[----:B------:R-:W-:Y:S02]  /*47a0*/  DFMA R40, R20, UR62, R40 ;  /* 0x0000003e14287c2b */ /* 0x000fe40008000028 */
[----:B------:R-:W-:Y:S01]  /*47b0*/  DFMA R34, R6, UR10, R34 ;  /* 0x0000000a06227c2b */ /* 0x000fe20008000022 */
[----:B------:R-:W4:Y:S01]  /*47c0*/  LDCU.64 UR64, c[0x3][0x260] ;  /* 0x00c04c00ff4077ac */ /* 0x000f220008000a00 */
[----:B-1----:R-:W-:Y:S01]  /*47d0*/  DFMA R56, R12, UR34, R56 ;  /* 0x000000220c387c2b */ /* 0x002fe20008000038 */
[----:B------:R-:W1:Y:S03]  /*47e0*/  LDCU.64 UR52, c[0x3][0x338] ;  /* 0x00c06700ff3477ac */ /* 0x000e660008000a00 */
[----:B--2---:R-:W-:-:S02]  /*47f0*/  DFMA R40, R22, UR60, R40 ;  /* 0x0000003c16287c2b */ /* 0x004fc40008000028 */
[----:B------:R-:W-:Y:S01]  /*4800*/  DFMA R34, R8, UR12, R34 ;  /* 0x0000000c08227c2b */ /* 0x000fe20008000022 */
[----:B------:R-:W2:Y:S01]  /*4810*/  LDCU.64 UR60, c[0x3][0x2b8] ;  /* 0x00c05700ff3c77ac */ /* 0x000ea20008000a00 */
[----:B0-----:R-:W-:Y:S02]  /*4820*/  DFMA R56, R14, UR44, R56 ;  /* 0x0000002c0e387c2b */ /* 0x001fe40008000038 */
[C---:B------:R-:W-:Y:S01]  /*4830*/  DFMA R54, R22.reuse, UR50, R54 ;  /* 0x0000003216367c2b */ /* 0x040fe20008000036 */
[----:B------:R-:W0:Y:S01]  /*4840*/  LDCU.64 UR38, c[0x3][0x390] ;  /* 0x00c07200ff2677ac */ /* 0x000e220008000a00 */
[----:B---3--:R-:W-:Y:S01]  /*4850*/  DFMA R38, R22, UR70, R38 ;  /* 0x0000004616267c2b */ /* 0x008fe20008000026 */
[----:B------:R-:W3:Y:S01]  /*4860*/  LDCU.64 UR36, c[0x3][0x2f0] ;  /* 0x00c05e00ff2477ac */ /* 0x000ee20008000a00 */
[----:B------:R-:W-:Y:S01]  /*4870*/  DFMA R34, R10, UR14, R34 ;  /* 0x0000000e0a227c2b */ /* 0x000fe20008000022 */
[----:B------:R-:W0:Y:S01]  /*4880*/  LDCU.64 UR70, c[0x3][0x310] ;  /* 0x00c06200ff4677ac */ /* 0x000e220008000a00 */
[----:B----4-:R-:W-:-:S02]  /*4890*/  DFMA R56, R16, UR64, R56 ;  /* 0x0000004010387c2b */ /* 0x010fc40008000038 */
[----:B------:R-:W-:Y:S01]  /*48a0*/  DFMA R54, R24, UR48, R54 ;  /* 0x0000003018367c2b */ /* 0x000fe20008000036 */
[----:B------:R-:W4:Y:S01]  /*48b0*/  LDCU.64 UR46, c[0x3][0x380] ;  /* 0x00c07000ff2e77ac */ /* 0x000f220008000a00 */
[----:B-1----:R-:W-:Y:S01]  /*48c0*/  DFMA R28, R22, UR52, R28 ;  /* 0x00000034161c7c2b */ /* 0x002fe2000800001c */
[----:B------:R-:W1:Y:S01]  /*48d0*/  LDCU.64 UR50, c[0x3][0x348] ;  /* 0x00c06900ff3277ac */ /* 0x000e620008000a00 */
[----:B------:R-:W-:Y:S01]  /*48e0*/  DFMA R34, R12, UR18, R34 ;  /* 0x000000120c227c2b */ /* 0x000fe20008000022 */
[----:B------:R-:W4:Y:S01]  /*48f0*/  LDCU.64 UR48, c[0x3][0x3a8] ;  /* 0x00c07500ff3077ac */ /* 0x000f220008000a00 */
[----:B--2---:R-:W-:Y:S01]  /*4900*/  DFMA R56, R18, UR60, R56 ;  /* 0x0000003c12387c2b */ /* 0x004fe20008000038 */
[----:B------:R-:W2:Y:S01]  /*4910*/  LDCU.64 UR64, c[0x3][0x368] ;  /* 0x00c06d00ff4077ac */ /* 0x000ea20008000a00 */
[----:B---3--:R-:W-:Y:S01]  /*4920*/  DFMA R42, R20, UR36, R42 ;  /* 0x00000024142a7c2b */ /* 0x008fe2000800002a */
[----:B------:R-:W3:Y:S01]  /*4930*/  LDCU.64 UR32, c[0x3][0x3d8] ;  /* 0x00c07b00ff2077ac */ /* 0x000ee20008000a00 */
[----:B0-----:R-:W-:-:S02]  /*4940*/  DFMA R28, R24, UR38, R28 ;  /* 0x00000026181c7c2b */ /* 0x001fc4000800001c */
[----:B------:R-:W-:Y:S01]  /*4950*/  DFMA R34, R14, UR22, R34 ;  /* 0x000000160e227c2b */ /* 0x000fe20008000022 */
[----:B------:R-:W0:Y:S01]  /*4960*/  LDCU.64 UR72, c[0x3][0x388] ;  /* 0x00c07100ff4877ac */ /* 0x000e220008000a00 */
[----:B------:R-:W-:Y:S01]  /*4970*/  DFMA R56, R20, UR70, R56 ;  /* 0x0000004614387c2b */ /* 0x000fe20008000038 */
[----:B------:R-:W0:Y:S01]  /*4980*/  LDCU.64 UR62, c[0x3][0x340] ;  /* 0x00c06800ff3e77ac */ /* 0x000e220008000a00 */
[----:B------:R-:W0:Y:S01]  /*4990*/  LDCU.64 UR38, c[0x3][0x3c0] ;  /* 0x00c07800ff2677ac */ /* 0x000e220008000a00 */
[----:B-1----:R-:W-:Y:S02]  /*49a0*/  DFMA R42, R22, UR50, R42 ;  /* 0x00000032162a7c2b */ /* 0x002fe4000800002a */
[C---:B----4-:R-:W-:Y:S01]  /*49b0*/  DFMA R32, R24.reuse, UR46, R32 ;  /* 0x0000002e18207c2b */ /* 0x050fe20008000020 */
[----:B------:R-:W1:Y:S01]  /*49c0*/  LDCU.64 UR66, c[0x3][0x3e8] ;  /* 0x00c07d00ff4277ac */ /* 0x000e620008000a00 */
[----:B------:R-:W-:Y:S02]  /*49d0*/  DFMA R40, R24, UR48, R40 ;  /* 0x0000003018287c2b */ /* 0x000fe40008000028 */
[----:B------:R-:W-:Y:S01]  /*49e0*/  DFMA R34, R16, UR26, R34 ;  /* 0x0000001a10227c2b */ /* 0x000fe20008000022 */
[----:B------:R-:W4:Y:S01]  /*49f0*/  LDCU.64 UR56, c[0x3][0x398] ;  /* 0x00c07300ff3877ac */ /* 0x000f220008000a00 */
[----:B--2---:R-:W-:Y:S01]  /*4a00*/  DFMA R56, R22, UR64, R56 ;  /* 0x0000004016387c2b */ /* 0x004fe20008000038 */
[----:B------:R-:W2:Y:S01]  /*4a10*/  LDCU.64 UR52, c[0x3][0x360] ;  /* 0x00c06c00ff3477ac */ /* 0x000ea20008000a00 */
[----:B------:R-:W1:Y:S01]  /*4a20*/  LDCU.64 UR50, c[0x3][0x3a0] ;  /* 0x00c07400ff3277ac */ /* 0x000e620008000a00 */
[----:B------:R-:W1:Y:S01]  /*4a30*/  LDCU.64 UR48, c[0x3][0x418] ;  /* 0x00c08300ff3077ac */ /* 0x000e620008000a00 */
[----:B---3--:R-:W-:-:S02]  /*4a40*/  DFMA R32, R52, UR32, R32 ;  /* 0x0000002034207c2b */ /* 0x008fc40008000020 */
[----:B------:R-:W-:Y:S01]  /*4a50*/  DFMA R34, R18, UR30, R34 ;  /* 0x0000001e12227c2b */ /* 0x000fe20008000022 */
[----:B------:R-:W3:Y:S01]  /*4a60*/  LDCU.64 UR36, c[0x3][0x440] ;  /* 0x00c08800ff2477ac */ /* 0x000ee20008000a00 */
[----:B0-----:R-:W-:Y:S01]  /*4a70*/  DFMA R26, R22, UR62, R26 ;  /* 0x0000003e161a7c2b */ /* 0x001fe2000800001a */
[----:B------:R-:W0:Y:S01]  /*4a80*/  LDCU.64 UR46, c[0x3][0x3b0] ;  /* 0x00c07600ff2e77ac */ /* 0x000e220008000a00 */
[C---:B------:R-:W-:Y:S01]  /*4a90*/  DFMA R44, R24.reuse, UR72, R44 ;  /* 0x00000048182c7c2b */ /* 0x040fe2000800002c */
[----:B------:R-:W3:Y:S01]  /*4aa0*/  LDCU.64 UR32, c[0x3][0x470] ;  /* 0x00c08e00ff2077ac */ /* 0x000ee20008000a00 */
[----:B------:R-:W-:Y:S01]  /*4ab0*/  DFMA R56, R24, UR38, R56 ;  /* 0x0000002618387c2b */ /* 0x000fe20008000038 */
[----:B------:R-:W3:Y:S01]  /*4ac0*/  LDCU.64 UR44, c[0x3][0x3f8] ;  /* 0x00c07f00ff2c77ac */ /* 0x000ee20008000a00 */
[----:B------:R-:W3:Y:S01]  /*4ad0*/  LDCU.64 UR60, c[0x3][0x3b8] ;  /* 0x00c07700ff3c77ac */ /* 0x000ee20008000a00 */
[----:B------:R-:W3:Y:S01]  /*4ae0*/  LDCU.64 UR72, c[0x3][0x400] ;  /* 0x00c08000ff4877ac */ /* 0x000ee20008000a00 */
[----:B------:R-:W-:-:S02]  /*4af0*/  DFMA R34, R20, UR16, R34 ;  /* 0x0000001014227c2b */ /* 0x000fc40008000022 */
[----:B--2---:R-:W-:Y:S01]  /*4b00*/  DFMA R36, R22, UR52, R36 ;  /* 0x0000003416247c2b */ /* 0x004fe20008000024 */
[----:B------:R-:W2:Y:S01]  /*4b10*/  LDCU.64 UR40, c[0x3][0x430] ;  /* 0x00c08600ff2877ac */ /* 0x000ea20008000a00 */
[C---:B----4-:R-:W-:Y:S02]  /*4b20*/  DFMA R26, R24.reuse, UR56, R26 ;  /* 0x00000038181a7c2b */ /* 0x050fe4000800001a */
[----:B-1----:R-:W-:Y:S01]  /*4b30*/  DFMA R42, R24, UR50, R42 ;  /* 0x00000032182a7c2b */ /* 0x002fe2000800002a */
[----:B------:R-:W1:Y:S01]  /*4b40*/  LDCU.64 UR62, c[0x3][0x3f0] ;  /* 0x00c07e00ff3e77ac */ /* 0x000e620008000a00 */
[C---:B------:R-:W-:Y:S02]  /*4b50*/  DFMA R28, R52.reuse, UR66, R28 ;  /* 0x00000042341c7c2b */ /* 0x040fe4000800001c */
[----:B------:R-:W-:Y:S01]  /*4b60*/  DFMA R56, R52, UR48, R56 ;  /* 0x0000003034387c2b */ /* 0x000fe20008000038 */
[----:B------:R-:W4:Y:S01]  /*4b70*/  LDCU.64 UR52, c[0x3][0x450] ;  /* 0x00c08a00ff3477ac */ /* 0x000f220008000a00 */
[----:B------:R-:W4:Y:S01]  /*4b80*/  LDCU.64 UR56, c[0x3][0x458] ;  /* 0x00c08b00ff3877ac */ /* 0x000f220008000a00 */
[----:B------:R-:W2:Y:S01]  /*4b90*/  LDCU.64 UR70, c[0x3][0x408] ;  /* 0x00c08100ff4677ac */ /* 0x000ea20008000a00 */
[----:B------:R-:W4:Y:S01]  /*4ba0*/  LDCU.64 UR50, c[0x3][0x410] ;  /* 0x00c08200ff3277ac */ /* 0x000f220008000a00 */
[----:B------:R-:W-:Y:S01]  /*4bb0*/  DFMA R34, R22, UR68, R34 ;  /* 0x0000004416227c2b */ /* 0x000fe20008000022 */
[----:B------:R-:W4:Y:S01]  /*4bc0*/  LDCU.64 UR58, c[0x3][0x3e0] ;  /* 0x00c07c00ff3a77ac */ /* 0x000f220008000a00 */
[----:B0-----:R-:W-:-:S02]  /*4bd0*/  DFMA R38, R24, UR46, R38 ;  /* 0x0000002e18267c2b */ /* 0x001fc40008000026 */
[C---:B---3--:R-:W-:Y:S01]  /*4be0*/  DFMA R28, R50.reuse, UR36, R28 ;  /* 0x00000024321c7c2b */ /* 0x048fe2000800001c */
[----:B------:R-:W0:Y:S01]  /*4bf0*/  LDCU.64 UR34, c[0x3][0x448] ;  /* 0x00c08900ff2277ac */ /* 0x000e220008000a00 */
[----:B------:R-:W-:Y:S01]  /*4c00*/  DFMA R56, R50, UR32, R56 ;  /* 0x0000002032387c2b */ /* 0x000fe20008000038 */
[----:B------:R-:W3:Y:S01]  /*4c10*/  LDCU.64 UR46, c[0x3][0x460] ;  /* 0x00c08c00ff2e77ac */ /* 0x000ee20008000a00 */
[----:B------:R-:W-:Y:S01]  /*4c20*/  DFMA R36, R24, UR60, R36 ;  /* 0x0000003c18247c2b */ /* 0x000fe20008000024 */
[----:B------:R-:W3:Y:S01]  /*4c30*/  LDCU.64 UR38, c[0x3][0x468] ;  /* 0x00c08d00ff2677ac */ /* 0x000ee20008000a00 */
[C---:B------:R-:W-:Y:S01]  /*4c40*/  DFMA R54, R52.reuse, UR54, R54 ;  /* 0x0000003634367c2b */ /* 0x040fe20008000036 */
[----:B------:R-:W3:Y:S01]  /*4c50*/  LDCU.64 UR32, c[0x3][0x480] ;  /* 0x00c09000ff2077ac */ /* 0x000ee20008000a00 */
[C---:B------:R-:W-:Y:S01]  /*4c60*/  DFMA R42, R52.reuse, UR44, R42 ;  /* 0x0000002c342a7c2b */ /* 0x040fe2000800002a */
[----:B------:R-:W3:Y:S01]  /*4c70*/  LDCU.64 UR36, c[0x3][0x488] ;  /* 0x00c09100ff2477ac */ /* 0x000ee20008000a00 */
[----:B------:R-:W-:Y:S01]  /*4c80*/  DFMA R40, R52, UR72, R40 ;  /* 0x0000004834287c2b */ /* 0x000fe20008000028 */
[----:B------:R-:W3:Y:S01]  /*4c90*/  LDCU.64 UR74, c[0x3][0x438] ;  /* 0x00c08700ff4a77ac */ /* 0x000ee20008000a00 */
[----:B------:R-:W-:-:S02]  /*4ca0*/  DFMA R34, R24, UR20, R34 ;  /* 0x0000001418227c2b */ /* 0x000fc40008000022 */
[C---:B-1----:R-:W-:Y:S01]  /*4cb0*/  DFMA R26, R52.reuse, UR62, R26 ;  /* 0x0000003e341a7c2b */ /* 0x042fe2000800001a */
[----:B------:R-:W1:Y:S01]  /*4cc0*/  LDCU.64 UR44, c[0x3][0x498] ;  /* 0x00c09300ff2c77ac */ /* 0x000e620008000a00 */
[C---:B--2---:R-:W-:Y:S02]  /*4cd0*/  DFMA R38, R52.reuse, UR70, R38 ;  /* 0x0000004634267c2b */ /* 0x044fe40008000026 */
[----:B----4-:R-:W-:Y:S01]  /*4ce0*/  DFMA R36, R52, UR50, R36 ;  /* 0x0000003234247c2b */ /* 0x010fe20008000024 */
[----:B------:R-:W2:Y:S01]  /*4cf0*/  LDCU.64 UR48, c[0x3][0x4a0] ;  /* 0x00c09400ff3077ac */ /* 0x000ea20008000a00 */
[C---:B------:R-:W-:Y:S02]  /*4d00*/  DFMA R54, R50.reuse, UR42, R54 ;  /* 0x0000002a32367c2b */ /* 0x040fe40008000036 */
[C---:B------:R-:W-:Y:S01]  /*4d10*/  DFMA R32, R50.reuse, UR40, R32 ;  /* 0x0000002832207c2b */ /* 0x040fe20008000020 */
[----:B------:R-:W4:Y:S01]  /*4d20*/  LDCU.64 UR40, c[0x3][0x490] ;  /* 0x00c09200ff2877ac */ /* 0x000f220008000a00 */
[----:B------:R-:W-:-:S02]  /*4d30*/  DFMA R42, R50, UR52, R42 ;  /* 0x00000034322a7c2b */ /* 0x000fc4000800002a */
        /* <DEDUP_REMOVED lines=8> */
[C---:B0-----:R-:W-:Y:S02]  /*4dc0*/  DFMA R26, R50.reuse, UR34, R26 ;  /* 0x00000022321a7c2b */ /* 0x041fe4000800001a */
[C---:B---3--:R-:W-:Y:S01]  /*4dd0*/  DFMA R38, R50.reuse, UR46, R38 ;  /* 0x0000002e32267c2b */ /* 0x048fe20008000026 */
[----:B------:R-:W0:Y:S01]  /*4de0*/  LDCU.64 UR34, c[0x3][0x4d8] ;  /* 0x00c09b00ff2277ac */ /* 0x000e220008000a00 */
        /* <DEDUP_REMOVED lines=14> */
[----:B------:R-:W-:-:S02]  /*4ed0*/  DMUL R30, R48, R30 ;  /* 0x0000001e301e7228 */ /* 0x000fc40000000000 */
[C---:B----4-:R-:W-:Y:S02]  /*4ee0*/  DFMA R44, R46.reuse, UR40, R44 ;  /* 0x000000282e2c7c2b */ /* 0x050fe4000800002c */
[C---:B-1----:R-:W-:Y:S02]  /*4ef0*/  DFMA R28, R46.reuse, UR44, R28 ;  /* 0x0000002c2e1c7c2b */ /* 0x042fe4000800001c */
[C---:B--2---:R-:W-:Y:S02]  /*4f00*/  DFMA R26, R46.reuse, UR48, R26 ;  /* 0x000000302e1a7c2b */ /* 0x044fe4000800001a */
[C---:B------:R-:W-:Y:S02]  /*4f10*/  DFMA R42, R46.reuse, UR52, R42 ;  /* 0x000000342e2a7c2b */ /* 0x040fe4000800002a */
[C---:B------:R-:W-:Y:S02]  /*4f20*/  DFMA R40, R46.reuse, UR56, R40 ;  /* 0x000000382e287c2b */ /* 0x040fe40008000028 */
[----:B------:R-:W-:-:S02]  /*4f30*/  DFMA R38, R46, UR60, R38 ;  /* 0x0000003c2e267c2b */ /* 0x000fc40008000026 */
[C---:B------:R-:W-:Y:S02]  /*4f40*/  DFMA R36, R46.reuse, UR64, R36 ;  /* 0x000000402e247c2b */ /* 0x040fe40008000024 */
[C---:B------:R-:W-:Y:S02]  /*4f50*/  DFMA R34, R46.reuse, UR6, R34 ;  /* 0x000000062e227c2b */ /* 0x040fe40008000022 */
[----:B------:R-:W-:Y:S02]  /*4f60*/  DFMA R56, R46, UR66, R56 ;  /* 0x000000422e387c2b */ /* 0x000fe40008000038 */
[C---:B0-----:R-:W-:Y:S02]  /*4f70*/  DFMA R54, R30.reuse, UR34, R54 ;  /* 0x000000221e367c2b */ /* 0x041fe40008000036 */
[C---:B---3--:R-:W-:Y:S02]  /*4f80*/  DFMA R32, R30.reuse, UR38, R32 ;  /* 0x000000261e207c2b */ /* 0x048fe40008000020 */
        /* <DEDUP_REMOVED lines=24> */
[----:B------:R-:W0:Y:S03]  /*5110*/  LDCU.64 UR32, c[0x3][0x8] ;  /* 0x00c00100ff2077ac */ /* 0x000e260008000a00 */
[----:B------:R-:W1:Y:S01]  /*5120*/  LDS.64 R26, [R3+0x78] ;  /* 0x00007800031a7984 */ /* 0x000e620000000a00 */
[----:B------:R-:W1:Y:S03]  /*5130*/  LDCU.64 UR34, c[0x3][0x60] ;  /* 0x00c00c00ff2277ac */ /* 0x000e660008000a00 */
[----:B------:R-:W2:Y:S01]  /*5140*/  LDS.64 R28, [R3+0xf0] ;  /* 0x0000f000031c7984 */ /* 0x000ea20000000a00 */
[----:B------:R-:W2:Y:S03]  /*5150*/  LDCU.64 UR36, c[0x3][0xb8] ;  /* 0x00c01700ff2477ac */ /* 0x000ea60008000a00 */
[----:B------:R-:W3:Y:S04]  /*5160*/  LDS.64 R30, [R3+0x168] ;  /* 0x00016800031e7984 */ /* 0x000ee80000000a00 */
[----:B------:R-:W4:Y:S04]  /*5170*/  LDS.64 R32, [R3+0x1e0] ;  /* 0x0001e00003207984 */ /* 0x000f280000000a00 */
[----:B------:R-:W5:Y:S04]  /*5180*/  LDS.64 R34, [R3+0x258] ;  /* 0x0002580003227984 */ /* 0x000f680000000a00 */
[----:B------:R-:W5:Y:S01]  /*5190*/  LDS.64 R36, [R3+0x2d0] ;  /* 0x0002d00003247984 */ /* 0x000f620000000a00 */
[----:B0-----:R-:W-:Y:S01]  /*51a0*/  DFMA R38, R56, UR32, RZ ;  /* 0x0000002038267c2b */ /* 0x001fe200080000ff */
[----:B------:R-:W3:Y:S07]  /*51b0*/  LDCU.64 UR32, c[0x3][0x110] ;  /* 0x00c02200ff2077ac */ /* 0x000eee0008000a00 */
[----:B-1----:R-:W-:Y:S01]  /*51c0*/  DFMA R40, R26, UR34, R38 ;  /* 0x000000221a287c2b */ /* 0x002fe20008000026 */
        /* <DEDUP_REMOVED lines=276> */
[----:B------:R-:W3:Y:S07]  /*6310*/  LDCU.64 UR36, c[0x3][0x518] ;  /* 0x00c0a300ff2477ac */ /* 0x000eee0008000a00 */
[----:B--2---:R-:W-:Y:S01]  /*6320*/  DFMA R54, R48, UR32, R54 ;  /* 0x0000002030367c2b */ /* 0x004fe20008000036 */
[----:B------:R-:W1:Y:S07]  /*6330*/  LDCU.64 UR32, c[0x3][0x50] ;  /* 0x00c00a00ff2077ac */ /* 0x000e6e0008000a00 */
[----:B0-----:R-:W-:Y:S01]  /*6340*/  DFMA R54, R50, UR34, R54 ;  /* 0x0000002232367c2b */ /* 0x001fe20008000036 */
[----:B------:R-:W0:Y:S07]  /*6350*/  LDCU.64 UR34, c[0x3][0xa8] ;  /* 0x00c01500ff2277ac */ /* 0x000e2e0008000a00 */
[----:B---3--:R-:W-:Y:S01]  /*6360*/  DFMA R58, R52, UR36, R54 ;  /* 0x00000024343a7c2b */ /* 0x008fe20008000036 */
[----:B------:R-:W2:Y:S01]  /*6370*/  LDCU.64 UR36, c[0x3][0x1b0] ;  /* 0x00c03600ff2477ac */ /* 0x000ea20008000a00 */
[----:B------:R-:W-:-:S02]  /*6380*/  DFMA R54, R56, UR8, RZ ;  /* 0x0000000838367c2b */ /* 0x000fc400080000ff */
[----:B-1----:R-:W-:Y:S01]  /*6390*/  DFMA R56, R56, UR32, RZ ;  /* 0x0000002038387c2b */ /* 0x002fe200080000ff */
[----:B------:R-:W1:Y:S02]  /*63a0*/  LDCU.64 UR32, c[0x3][0x100] ;  /* 0x00c02000ff2077ac */ /* 0x000e640008000a00 */
[----:B------:R3:W-:Y:S03]  /*63b0*/  STS.64 [R3+0x438], R58 ;  /* 0x0004383a03007388 */ /* 0x0007e60000000a00 */
[C---:B------:R-:W-:Y:S02]  /*63c0*/  DFMA R54, R26.reuse, UR10, R54 ;  /* 0x0000000a1a367c2b */ /* 0x040fe40008000036 */
[----:B0-----:R-:W-:Y:S01]  /*63d0*/  DFMA R56, R26, UR34, R56 ;  /* 0x000000221a387c2b */ /* 0x001fe20008000038 */
[----:B------:R-:W0:Y:S05]  /*63e0*/  LDCU.64 UR34, c[0x3][0x158] ;  /* 0x00c02b00ff2277ac */ /* 0x000e2a0008000a00 */
[----:B------:R-:W-:-:S02]  /*63f0*/  DFMA R54, R28, UR12, R54 ;  /* 0x0000000c1c367c2b */ /* 0x000fc40008000036 */
[----:B-1----:R-:W-:Y:S01]  /*6400*/  DFMA R56, R28, UR32, R56 ;  /* 0x000000201c387c2b */ /* 0x002fe20008000038 */
[----:B------:R-:W1:Y:S05]  /*6410*/  LDCU.64 UR32, c[0x3][0x208] ;  /* 0x00c04100ff2077ac */ /* 0x000e6a0008000a00 */
[C---:B------:R-:W-:Y:S02]  /*6420*/  DFMA R54, R30.reuse, UR14, R54 ;  /* 0x0000000e1e367c2b */ /* 0x040fe40008000036 */
[----:B0-----:R-:W-:Y:S01]  /*6430*/  DFMA R56, R30, UR34, R56 ;  /* 0x000000221e387c2b */ /* 0x001fe20008000038 */
[----:B------:R-:W0:Y:S05]  /*6440*/  LDCU.64 UR34, c[0x3][0x260] ;  /* 0x00c04c00ff2277ac */ /* 0x000e2a0008000a00 */
[----:B------:R-:W-:-:S02]  /*6450*/  DFMA R54, R32, UR18, R54 ;  /* 0x0000001220367c2b */ /* 0x000fc40008000036 */
[----:B--2---:R-:W-:Y:S01]  /*6460*/  DFMA R56, R32, UR36, R56 ;  /* 0x0000002420387c2b */ /* 0x004fe20008000038 */
[----:B------:R-:W2:Y:S05]  /*6470*/  LDCU.64 UR36, c[0x3][0x2b8] ;  /* 0x00c05700ff2477ac */ /* 0x000eaa0008000a00 */
[C---:B------:R-:W-:Y:S02]  /*6480*/  DFMA R54, R34.reuse, UR22, R54 ;  /* 0x0000001622367c2b */ /* 0x040fe40008000036 */
[----:B-1----:R-:W-:Y:S01]  /*6490*/  DFMA R56, R34, UR32, R56 ;  /* 0x0000002022387c2b */ /* 0x002fe20008000038 */
[----:B------:R-:W1:Y:S05]  /*64a0*/  LDCU.64 UR32, c[0x3][0x310] ;  /* 0x00c06200ff2077ac */ /* 0x000e6a0008000a00 */
[----:B------:R-:W-:-:S02]  /*64b0*/  DFMA R54, R36, UR26, R54 ;  /* 0x0000001a24367c2b */ /* 0x000fc40008000036 */
[----:B0-----:R-:W-:Y:S01]  /*64c0*/  DFMA R56, R36, UR34, R56 ;  /* 0x0000002224387c2b */ /* 0x001fe20008000038 */
[----:B------:R-:W0:Y:S05]  /*64d0*/  LDCU.64 UR34, c[0x3][0x368] ;  /* 0x00c06d00ff2277ac */ /* 0x000e2a0008000a00 */
[C---:B------:R-:W-:Y:S02]  /*64e0*/  DFMA R54, R38.reuse, UR30, R54 ;  /* 0x0000001e26367c2b */ /* 0x040fe40008000036 */
[----:B--2---:R-:W-:Y:S01]  /*64f0*/  DFMA R56, R38, UR36, R56 ;  /* 0x0000002426387c2b */ /* 0x004fe20008000038 */
[----:B------:R-:W2:Y:S05]  /*6500*/  LDCU.64 UR36, c[0x3][0x3c0] ;  /* 0x00c07800ff2477ac */ /* 0x000eaa0008000a00 */
        /* <DEDUP_REMOVED lines=13> */
[----:B0-----:R-:W-:-:S06]  /*65e0*/  DFMA R56, R48, UR34, R56 ;  /* 0x0000002230387c2b */ /* 0x001fcc0008000038 */
[C---:B------:R-:W-:Y:S02]  /*65f0*/  DFMA R54, R50.reuse, UR6, R54 ;  /* 0x0000000632367c2b */ /* 0x040fe40008000036 */
[----:B--2---:R-:W-:-:S06]  /*6600*/  DFMA R56, R50, UR36, R56 ;  /* 0x0000002432387c2b */ /* 0x004fcc0008000038 */
[C---:B------:R-:W-:Y:S02]  /*6610*/  DFMA R54, R52.reuse, UR28, R54 ;  /* 0x0000001c34367c2b */ /* 0x040fe40008000036 */
[----:B-1----:R-:W-:-:S05]  /*6620*/  DFMA R56, R52, UR32, R56 ;  /* 0x0000002034387c2b */ /* 0x002fca0008000038 */
[----:B------:R3:W-:Y:S04]  /*6630*/  STS.64 [R3], R54 ;  /* 0x0000003603007388 */ /* 0x0007e80000000a00 */
[----:B------:R3:W-:Y:S02]  /*6640*/  STS.64 [R3+0x4b0], R56 ;  /* 0x0004b03803007388 */ /* 0x0007e40000000a00 */
.L_x_225:
[----:B------:R-:W-:Y:S05]  /*6650*/  BSYNC.RECONVERGENT B0 ;  /* 0x0000000000007941 */ /* 0x000fea0003800200 */
.L_x_224:
[----:B---3--:R-:W1:Y:S01]  /*6660*/  S2R R3, SR_TID.X ;  /* 0x0000000000037919 */ /* 0x008e620000002100 */
[----:B------:R-:W-:Y:S01]  /*6670*/  BSSY.RECONVERGENT B0, `(.L_x_226) ;  /* 0x0000156000007945 */ /* 0x000fe20003800200 */
[----:B------:R-:W-:Y:S01]  /*6680*/  BAR.SYNC.DEFER_BLOCKING 0x0 ;  /* 0x0000000000007b1d */ /* 0x000fe20000010000 */
[----:B-1----:R-:W-:-:S05]  /*6690*/  ISETP.GT.U32.OR P0, PT, R3, 0x78, P0 ;  /* 0x000000780300780c */ /* 0x002fca0000704470 */
[----:B------:R-:W-:Y:S08]  /*66a0*/  @P1 BRA `(.L_x_227) ;  /* 0x0000001400481947 */ /* 0x000ff00003800000 */
[----:B------:R-:W1:Y:S01]  /*66b0*/  LDS.64 R4, [R2] ;  /* 0x0000000002047984 */ /* 0x000e620000000a00 */
[----:B------:R-:W1:Y:S03]  /*66c0*/  LDCU.64 UR42, c[0x3][URZ] ;  /* 0x00c00000ff2a77ac */ /* 0x000e660008000a00 */
[----:B------:R-:W2:Y:S01]  /*66d0*/  LDS.64 R10, [R2+0x708] ;  /* 0x00070800020a7984 */ /* 0x000ea20000000a00 */
[----:B------:R-:W3:Y:S01]  /*66e0*/  LDCU.64 UR40, c[0x3][0x8] ;  /* 0x00c00100ff2877ac */ /* 0x000ee20008000a00 */
[----:B------:R-:W2:Y:S01]  /*66f0*/  LDCU.64 UR38, c[0x3][0x58] ;  /* 0x00c00b00ff2677ac */ /* 0x000ea20008000a00 */
[----:B------:R-:W4:Y:S01]  /*6700*/  LDCU.64 UR36, c[0x3][0x60] ;  /* 0x00c00c00ff2477ac */ /* 0x000f220008000a00 */
[----:B------:R-:W5:Y:S01]  /*6710*/  LDCU.64 UR34, c[0x3][0x10] ;  /* 0x00c00200ff2277ac */ /* 0x000f620008000a00 */
[----:B------:R-:W0:Y:S01]  /*6720*/  LDCU.64 UR32, c[0x3][0x18] ;  /* 0x00c00300ff2077ac */ /* 0x000e220008000a00 */
[----:B------:R-:W0:Y:S01]  /*6730*/  LDCU.64 UR30, c[0x3][0x70] ;  /* 0x00c00e00ff1e77ac */ /* 0x000e220008000a00 */
[----:B------:R-:W0:Y:S01]  /*6740*/  LDCU.64 UR72, c[0x3][0x68] ;  /* 0x00c00d00ff4877ac */ /* 0x000e220008000a00 */
[----:B------:R-:W0:Y:S01]  /*6750*/  LDCU.64 UR66, c[0x3][0x28] ;  /* 0x00c00500ff4277ac */ /* 0x000e220008000a00 */
[----:B------:R-:W0:Y:S01]  /*6760*/  LDCU.64 UR62, c[0x3][0x80] ;  /* 0x00c01000ff3e77ac */ /* 0x000e220008000a00 */
[C---:B-1----:R-:W-:Y:S01]  /*6770*/  DFMA R6, R4.reuse, UR42, RZ ;  /* 0x0000002a04067c2b */ /* 0x042fe200080000ff */
[----:B------:R-:W1:Y:S01]  /*6780*/  LDCU.64 UR74, c[0x3][0x20] ;  /* 0x00c00400ff4a77ac */ /* 0x000e620008000a00 */
[----:B---3--:R-:W-:Y:S01]  /*6790*/  DFMA R8, R4, UR40, RZ ;  /* 0x0000002804087c2b */ /* 0x008fe200080000ff */
[----:B------:R-:W3:Y:S05]  /*67a0*/  LDCU.64 UR26, c[0x3][0x30] ;  /* 0x00c00600ff1a77ac */ /* 0x000eea0008000a00 */
[C---:B--2---:R-:W-:Y:S01]  /*67b0*/  DFMA R12, R10.reuse, UR38, R6 ;  /* 0x000000260a0c7c2b */ /* 0x044fe20008000006 */
[----:B------:R-:W2:Y:S01]  /*67c0*/  LDCU.64 UR64, c[0x3][0x38] ;  /* 0x00c00700ff4077ac */ /* 0x000ea20008000a00 */
[----:B----4-:R-:W-:-:S02]  /*67d0*/  DFMA R14, R10, UR36, R8 ;  /* 0x000000240a0e7c2b */ /* 0x010fc40008000008 */
[C---:B-----5:R-:W-:Y:S01]  /*67e0*/  DFMA R6, R4.reuse, UR34, RZ ;  /* 0x0000002204067c2b */ /* 0x060fe200080000ff */
[----:B------:R-:W4:Y:S01]  /*67f0*/  LDCU.64 UR18, c[0x3][0x40] ;  /* 0x00c00800ff1277ac */ /* 0x000f220008000a00 */
[C---:B0-----:R-:W-:Y:S01]  /*6800*/  DFMA R8, R4.reuse, UR32, RZ ;  /* 0x0000002004087c2b */ /* 0x041fe200080000ff */
[----:B------:R-:W0:Y:S01]  /*6810*/  LDCU.64 UR58, c[0x3][0x48] ;  /* 0x00c00900ff3a77ac */ /* 0x000e220008000a00 */
[----:B-1----:R-:W-:-:S04]  /*6820*/  DFMA R20, R4, UR74, RZ ;  /* 0x0000004a04147c2b */ /* 0x002fc800080000ff */
[C---:B------:R-:W-:Y:S01]  /*6830*/  DFMA R16, R10.reuse, UR72, R6 ;  /* 0x000000480a107c2b */ /* 0x040fe20008000006 */
[----:B------:R-:W1:Y:S01]  /*6840*/  LDCU.64 UR56, c[0x3][0x50] ;  /* 0x00c00a00ff3877ac */ /* 0x000e620008000a00 */
[----:B------:R-:W-:Y:S01]  /*6850*/  DFMA R18, R10, UR30, R8 ;  /* 0x0000001e0a127c2b */ /* 0x000fe20008000008 */
[----:B------:R-:W5:Y:S01]  /*6860*/  LDS.64 R6, [R2+0xe10] ;  /* 0x000e100002067984 */ /* 0x000f620000000a00 */
[C---:B------:R-:W-:Y:S01]  /*6870*/  DFMA R8, R4.reuse, UR66, RZ ;  /* 0x0000004204087c2b */ /* 0x040fe200080000ff */
[----:B------:R-:W1:Y:S01]  /*6880*/  LDCU.64 UR70, c[0x3][0x78] ;  /* 0x00c00f00ff4677ac */ /* 0x000e620008000a00 */
[C---:B---3--:R-:W-:Y:S02]  /*6890*/  DFMA R24, R4.reuse, UR26, RZ ;  /* 0x0000001a04187c2b */ /* 0x048fe400080000ff */
[C---:B--2---:R-:W-:Y:S01]  /*68a0*/  DFMA R26, R4.reuse, UR64, RZ ;  /* 0x00000040041a7c2b */ /* 0x044fe200080000ff */
[----:B------:R-:W2:Y:S01]  /*68b0*/  LDCU.64 UR22, c[0x3][0x88] ;  /* 0x00c01100ff1677ac */ /* 0x000ea20008000a00 */
[----:B----4-:R-:W-:-:S02]  /*68c0*/  DFMA R28, R4, UR18, RZ ;  /* 0x00000012041c7c2b */ /* 0x010fc400080000ff */
[----:B------:R-:W-:Y:S01]  /*68d0*/  DFMA R22, R10, UR62, R8 ;  /* 0x0000003e0a167c2b */ /* 0x000fe20008000008 */
[----:B------:R-:W3:Y:S01]  /*68e0*/  LDCU.64 UR60, c[0x3][0x90] ;  /* 0x00c01200ff3c77ac */ /* 0x000ee20008000a00 */
[----:B------:R-:W4:Y:S01]  /*68f0*/  LDS.64 R8, [R2+0x1518] ;  /* 0x0015180002087984 */ /* 0x000f220000000a00 */
[C---:B0-----:R-:W-:Y:S01]  /*6900*/  DFMA R30, R4.reuse, UR58, RZ ;  /* 0x0000003a041e7c2b */ /* 0x041fe200080000ff */
[----:B------:R-:W0:Y:S01]  /*6910*/  LDCU.64 UR54, c[0x3][0x98] ;  /* 0x00c01300ff3677ac */ /* 0x000e220008000a00 */
[----:B-1----:R-:W-:Y:S01]  /*6920*/  DFMA R4, R4, UR56, RZ ;  /* 0x0000003804047c2b */ /* 0x002fe200080000ff */
[----:B------:R-:W1:Y:S01]  /*6930*/  LDCU.64 UR14, c[0x3][0xa0] ;  /* 0x00c01400ff0e77ac */ /* 0x000e620008000a00 */
[C---:B------:R-:W-:Y:S01]  /*6940*/  DFMA R20, R10.reuse, UR70, R20 ;  /* 0x000000460a147c2b */ /* 0x040fe20008000014 */
[----:B------:R-:W5:Y:S01]  /*6950*/  LDCU.64 UR52, c[0x3][0xa8] ;  /* 0x00c01500ff3477ac */ /* 0x000f620008000a00 */
[C---:B--2---:R-:W-:Y:S01]  /*6960*/  DFMA R24, R10.reuse, UR22, R24 ;  /* 0x000000160a187c2b */ /* 0x044fe20008000018 */
[----:B------:R-:W2:Y:S01]  /*6970*/  LDCU.64 UR12, c[0x3][0xb0] ;  /* 0x00c01600ff0c77ac */ /* 0x000ea20008000a00 */
[C---:B---3--:R-:W-:Y:S01]  /*6980*/  DFMA R26, R10.reuse, UR60, R26 ;  /* 0x0000003c0a1a7c2b */ /* 0x048fe2000800001a */
[----:B------:R-:W3:Y:S01]  /*6990*/  LDCU.64 UR50, c[0x3][0xb8] ;  /* 0x00c01700ff3277ac */ /* 0x000ee20008000a00 */
[C---:B0-----:R-:W-:Y:S01]  /*69a0*/  DFMA R28, R10.reuse, UR54, R28 ;  /* 0x000000360a1c7c2b */ /* 0x041fe2000800001c */
[----:B------:R-:W0:Y:S01]  /*69b0*/  LDCU.64 UR10, c[0x3][0xc0] ;  /* 0x00c01800ff0a77ac */ /* 0x000e220008000a00 */
[C---:B-1----:R-:W-:Y:S01]  /*69c0*/  DFMA R30, R10.reuse, UR14, R30 ;  /* 0x0000000e0a1e7c2b */ /* 0x042fe2000800001e */
[----:B------:R-:W1:Y:S01]  /*69d0*/  LDCU.64 UR48, c[0x3][0xc8] ;  /* 0x00c01900ff3077ac */ /* 0x000e620008000a00 */
[----:B-----5:R-:W-:Y:S01]  /*69e0*/  DFMA R10, R10, UR52, R4 ;  /* 0x000000340a0a7c2b */ /* 0x020fe20008000004 */
[----:B------:R-:W5:Y:S01]  /*69f0*/  LDCU.64 UR46, c[0x3][0xd0] ;  /* 0x00c01a00ff2e77ac */ /* 0x000f620008000a00 */
[----:B------:R-:W4:Y:S01]  /*6a00*/  LDS.64 R4, [R2+0x1c20] ;  /* 0x001c200002047984 */ /* 0x000f220000000a00 */
        /* <DEDUP_REMOVED lines=8> */
[C---:B-----5:R-:W-:Y:S01]  /*6a90*/  DFMA R20, R6.reuse, UR46, R20 ;  /* 0x0000002e06147c2b */ /* 0x060fe20008000014 */
[----:B------:R-:W5:Y:S01]  /*6aa0*/  LDCU.64 UR38, c[0x3][0xf8] ;  /* 0x00c01f00ff2677ac */ /* 0x000f620008000a00 */
[C---:B--2---:R-:W-:Y:S01]  /*6ab0*/  DFMA R22, R6.reuse, UR8, R22 ;  /* 0x0000000806167c2b */ /* 0x044fe20008000016 */
[----:B------:R-:W2:Y:S01]  /*6ac0*/  LDCU.64 UR36, c[0x3][0x100] ;  /* 0x00c02000ff2477ac */ /* 0x000ea20008000a00 */
[C---:B---3--:R-:W-:Y:S01]  /*6ad0*/  DFMA R24, R6.reuse, UR44, R24 ;  /* 0x0000002c06187c2b */ /* 0x048fe20008000018 */
[----:B------:R-:W4:Y:S01]  /*6ae0*/  LDCU.64 UR34, c[0x3][0x108] ;  /* 0x00c02100ff2277ac */ /* 0x000f220008000a00 */
[C---:B0-----:R-:W-:Y:S01]  /*6af0*/  DFMA R26, R6.reuse, UR42, R26 ;  /* 0x0000002a061a7c2b */ /* 0x041fe2000800001a */
[----:B------:R-:W0:Y:S01]  /*6b00*/  LDCU.64 UR32, c[0x3][0x110] ;  /* 0x00c02200ff2077ac */ /* 0x000e220008000a00 */
[C---:B-1----:R-:W-:Y:S01]  /*6b10*/  DFMA R28, R6.reuse, UR40, R28 ;  /* 0x00000028061c7c2b */ /* 0x042fe2000800001c */
[----:B------:R-:W1:Y:S01]  /*6b20*/  LDCU.64 UR74, c[0x3][0x118] ;  /* 0x00c02300ff4a77ac */ /* 0x000e620008000a00 */
[C---:B-----5:R-:W-:Y:S01]  /*6b30*/  DFMA R30, R6.reuse, UR38, R30 ;  /* 0x00000026061e7c2b */ /* 0x060fe2000800001e */
[----:B------:R-:W3:Y:S01]  /*6b40*/  LDCU.64 UR72, c[0x3][0x120] ;  /* 0x00c02400ff4877ac */ /* 0x000ee20008000a00 */
[----:B--2---:R-:W-:Y:S01]  /*6b50*/  DFMA R10, R6, UR36, R10 ;  /* 0x00000024060a7c2b */ /* 0x004fe2000800000a */
[----:B------:R-:W2:Y:S01]  /*6b60*/  LDCU.64 UR30, c[0x3][0x128] ;  /* 0x00c02500ff1e77ac */ /* 0x000ea20008000a00 */
[----:B------:R-:W5:Y:S01]  /*6b70*/  LDS.64 R6, [R2+0x2328] ;  /* 0x0023280002067984 */ /* 0x000f620000000a00 */
        /* <DEDUP_REMOVED lines=21> */
[----:B------:R-:W4:Y:S01]  /*6cd0*/  LDS.64 R8, [R2+0x2a30] ;  /* 0x002a300002087984 */ /* 0x000f220000000a00 */
[----:B------:R-:W5:Y:S01]  /*6ce0*/  LDCU.64 UR14, c[0x3][0x180] ;  /* 0x00c03000ff0e77ac */ /* 0x000f620008000a00 */
        /* <DEDUP_REMOVED lines=8> */
[C---:B-----5:R-:W-:Y:S01]  /*6d70*/  DFMA R20, R4.reuse, UR14, R20 ;  /* 0x0000000e04147c2b */ /* 0x060fe20008000014 */
        /* <DEDUP_REMOVED lines=11> */
[----:B0-----:R-:W-:Y:S01]  /*6e30*/  DFMA R10, R4, UR48, R10 ;  /* 0x00000030040a7c2b */ /* 0x001fe2000800000a */
[----:B------:R-:W0:Y:S01]  /*6e40*/  LDCU.64 UR40, c[0x3][0x1d8] ;  /* 0x00c03b00ff2877ac */ /* 0x000e220008000a00 */
[----:B------:R-:W4:Y:S01]  /*6e50*/  LDS.64 R4, [R2+0x3138] ;  /* 0x0031380002047984 */ /* 0x000f220000000a00 */
        /* <DEDUP_REMOVED lines=13> */
[----:B------:R-:W4:Y:S01]  /*6f30*/  LDCU.64 UR30, c[0x3][0x210] ;  /* 0x00c04200ff1e77ac */ /* 0x000f220008000a00 */
[C---:B--2---:R-:W-:Y:S01]  /*6f40*/  DFMA R26, R6.reuse, UR34, R26 ;  /* 0x00000022061a7c2b */ /* 0x044fe2000800001a */
[----:B------:R-:W2:Y:S01]  /*6f50*/  LDCU.64 UR70, c[0x3][0x218] ;  /* 0x00c04300ff4677ac */ /* 0x000ea20008000a00 */
[C---:B-----5:R-:W-:Y:S01]  /*6f60*/  DFMA R28, R6.reuse, UR32, R28 ;  /* 0x00000020061c7c2b */ /* 0x060fe2000800001c */
[----:B------:R-:W3:Y:S01]  /*6f70*/  LDCU.64 UR66, c[0x3][0x220] ;  /* 0x00c04400ff4277ac */ /* 0x000ee20008000a00 */
[C---:B0-----:R-:W-:Y:S01]  /*6f80*/  DFMA R30, R6.reuse, UR74, R30 ;  /* 0x0000004a061e7c2b */ /* 0x041fe2000800001e */
[----:B------:R-:W0:Y:S01]  /*6f90*/  LDCU.64 UR26, c[0x3][0x228] ;  /* 0x00c04500ff1a77ac */ /* 0x000e220008000a00 */
[----:B-1----:R-:W-:Y:S01]  /*6fa0*/  DFMA R32, R6, UR72, R10 ;  /* 0x0000004806207c2b */ /* 0x002fe2000800000a */
[----:B------:R-:W1:Y:S01]  /*6fb0*/  LDCU.64 UR64, c[0x3][0x230] ;  /* 0x00c04600ff4077ac */ /* 0x000e620008000a00 */
[----:B------:R-:W5:Y:S01]  /*6fc0*/  LDS.64 R6, [R2+0x3840] ;  /* 0x0038400002067984 */ /* 0x000f620000000a00 */
[C---:B----4-:R-:W-:Y:S01]  /*6fd0*/  DFMA R10, R8.reuse, UR30, R12 ;  /* 0x0000001e080a7c2b */ /* 0x050fe2000800000c */
[----:B------:R-:W4:Y:S02]  /*6fe0*/  LDCU.64 UR62, c[0x3][0x238] ;  /* 0x00c04700ff3e77ac */ /* 0x000f240008000a00 */
[----:B------:R-:W-:Y:S01]  /*6ff0*/  LDS.64 R12, [R2+0x4650] ;  /* 0x00465000020c7984 */ /* 0x000fe20000000a00 */
        /* <DEDUP_REMOVED lines=8> */
[C---:B----4-:R-:W-:Y:S01]  /*7080*/  DFMA R22, R8.reuse, UR62, R22 ;  /* 0x0000003e08167c2b */ /* 0x050fe20008000016 */
[----:B------:R-:W4:Y:S01]  /*7090*/  LDCU.64 UR56, c[0x3][0x260] ;  /* 0x00c04c00ff3877ac */ /* 0x000f220008000a00 */
[C---:B--2---:R-:W-:Y:S01]  /*70a0*/  DFMA R24, R8.reuse, UR22, R24 ;  /* 0x0000001608187c2b */ /* 0x044fe20008000018 */
[----:B------:R-:W2:Y:S01]  /*70b0*/  LDCU.64 UR54, c[0x3][0x270] ;  /* 0x00c04e00ff3677ac */ /* 0x000ea20008000a00 */
[C---:B---3--:R-:W-:Y:S01]  /*70c0*/  DFMA R26, R8.reuse, UR60, R26 ;  /* 0x0000003c081a7c2b */ /* 0x048fe2000800001a */
[----:B------:R-:W3:Y:S01]  /*70d0*/  LDCU.64 UR44, c[0x3][0x2b0] ;  /* 0x00c05600ff2c77ac */ /* 0x000ee20008000a00 */
[C---:B0-----:R-:W-:Y:S01]  /*70e0*/  DFMA R28, R8.reuse, UR18, R28 ;  /* 0x00000012081c7c2b */ /* 0x041fe2000800001c */
[----:B------:R-:W5:Y:S01]  /*70f0*/  LDCU.64 UR40, c[0x3][0x2c8] ;  /* 0x00c05900ff2877ac */ /* 0x000f620008000a00 */
[C---:B-1----:R-:W-:Y:S01]  /*7100*/  DFMA R30, R8.reuse, UR58, R30 ;  /* 0x0000003a081e7c2b */ /* 0x042fe2000800001e */
[----:B------:R-:W0:Y:S01]  /*7110*/  LDCU.64 UR14, c[0x3][0x268] ;  /* 0x00c04d00ff0e77ac */ /* 0x000e220008000a00 */
[----:B----4-:R-:W-:Y:S01]  /*7120*/  DFMA R32, R8, UR56, R32 ;  /* 0x0000003808207c2b */ /* 0x010fe20008000020 */
[----:B------:R-:W1:Y:S01]  /*7130*/  LDS.64 R8, [R2+0x3f48] ;  /* 0x003f480002087984 */ /* 0x000e620000000a00 */
[----:B------:R-:W4:Y:S01]  /*7140*/  LDCU.64 UR52, c[0x3][0x278] ;  /* 0x00c04f00ff3477ac */ /* 0x000f220008000a00 */
[C---:B--2---:R-:W-:Y:S01]  /*7150*/  DFMA R14, R4.reuse, UR54, R14 ;  /* 0x00000036040e7c2b */ /* 0x044fe2000800000e */
[----:B------:R-:W2:Y:S02]  /*7160*/  LDCU.64 UR12, c[0x3][0x280] ;  /* 0x00c05000ff0c77ac */ /* 0x000ea40008000a00 */
[----:B---3--:R-:W-:Y:S01]  /*7170*/  DFMA R30, R4, UR44, R30 ;  /* 0x0000002c041e7c2b */ /* 0x008fe2000800001e */
[----:B------:R-:W3:Y:S04]  /*7180*/  LDCU.64 UR50, c[0x3][0x288] ;  /* 0x00c05100ff3277ac */ /* 0x000ee80008000a00 */
[----:B-----5:R-:W-:Y:S01]  /*7190*/  DFMA R14, R6, UR40, R14 ;  /* 0x00000028060e7c2b */ /* 0x020fe2000800000e */
[----:B------:R-:W5:Y:S01]  /*71a0*/  LDCU.64 UR10, c[0x3][0x290] ;  /* 0x00c05200ff0a77ac */ /* 0x000f620008000a00 */
[C---:B0-----:R-:W-:Y:S01]  /*71b0*/  DFMA R10, R4.reuse, UR14, R10 ;  /* 0x0000000e040a7c2b */ /* 0x041fe2000800000a */
[----:B------:R-:W0:Y:S01]  /*71c0*/  LDCU.64 UR48, c[0x3][0x298] ;  /* 0x00c05300ff3077ac */ /* 0x000e220008000a00 */
[C---:B----4-:R-:W-:Y:S01]  /*71d0*/  DFMA R16, R4.reuse, UR52, R16 ;  /* 0x0000003404107c2b */ /* 0x050fe20008000010 */
[----:B------:R-:W4:Y:S01]  /*71e0*/  LDCU.64 UR46, c[0x3][0x2a0] ;  /* 0x00c05400ff2e77ac */ /* 0x000f220008000a00 */
[C---:B--2---:R-:W-:Y:S01]  /*71f0*/  DFMA R18, R4.reuse, UR12, R18 ;  /* 0x0000000c04127c2b */ /* 0x044fe20008000012 */
[----:B------:R-:W2:Y:S01]  /*7200*/  LDCU.64 UR8, c[0x3][0x2a8] ;  /* 0x00c05500ff0877ac */ /* 0x000ea20008000a00 */
[C---:B---3--:R-:W-:Y:S01]  /*7210*/  DFMA R20, R4.reuse, UR50, R20 ;  /* 0x0000003204147c2b */ /* 0x048fe20008000014 */
[----:B------:R-:W3:Y:S01]  /*7220*/  LDCU.64 UR42, c[0x3][0x2b8] ;  /* 0x00c05700ff2a77ac */ /* 0x000ee20008000a00 */
[C---:B-----5:R-:W-:Y:S01]  /*7230*/  DFMA R22, R4.reuse, UR10, R22 ;  /* 0x0000000a04167c2b */ /* 0x060fe20008000016 */
[----:B------:R-:W5:Y:S01]  /*7240*/  LDCU.64 UR70, c[0x3][0x308] ;  /* 0x00c06100ff4677ac */ /* 0x000f620008000a00 */
[C---:B0-----:R-:W-:Y:S01]  /*7250*/  DFMA R24, R4.reuse, UR48, R24 ;  /* 0x0000003004187c2b */ /* 0x041fe20008000018 */
[----:B------:R-:W1:Y:S01]  /*7260*/  LDCU.64 UR26, c[0x3][0x320] ;  /* 0x00c06400ff1a77ac */ /* 0x000e620008000a00 */
[C---:B----4-:R-:W-:Y:S01]  /*7270*/  DFMA R26, R4.reuse, UR46, R26 ;  /* 0x0000002e041a7c2b */ /* 0x050fe2000800001a */
[----:B------:R-:W0:Y:S01]  /*7280*/  LDCU.64 UR38, c[0x3][0x2d0] ;  /* 0x00c05a00ff2677ac */ /* 0x000e220008000a00 */
[C---:B--2---:R-:W-:Y:S01]  /*7290*/  DFMA R28, R4.reuse, UR8, R28 ;  /* 0x00000008041c7c2b */ /* 0x044fe2000800001c */
[----:B------:R-:W2:Y:S01]  /*72a0*/  LDCU.64 UR36, c[0x3][0x2d8] ;  /* 0x00c05b00ff2477ac */ /* 0x000ea20008000a00 */
[----:B---3--:R-:W-:Y:S01]  /*72b0*/  DFMA R32, R4, UR42, R32 ;  /* 0x0000002a04207c2b */ /* 0x008fe20008000020 */
[----:B------:R-:W3:Y:S01]  /*72c0*/  LDCU.64 UR34, c[0x3][0x2e0] ;  /* 0x00c05c00ff2277ac */ /* 0x000ee20008000a00 */
[----:B-----5:R-:W-:Y:S01]  /*72d0*/  DFMA R4, R6, UR70, R30 ;  /* 0x0000004606047c2b */ /* 0x020fe2000800001e */
[----:B------:R-:W4:Y:S01]  /*72e0*/  LDCU.64 UR32, c[0x3][0x2e8] ;  /* 0x00c05d00ff2077ac */ /* 0x000f220008000a00 */
[----:B-1----:R-:W-:Y:S01]  /*72f0*/  DFMA R30, R8, UR26, R14 ;  /* 0x0000001a081e7c2b */ /* 0x002fe2000800000e */
[----:B------:R-:W1:Y:S01]  /*7300*/  LDCU.64 UR74, c[0x3][0x2f0] ;  /* 0x00c05e00ff4a77ac */ /* 0x000e620008000a00 */
[----:B------:R-:W5:Y:S01]  /*7310*/  LDS.64 R14, [R2+0x4d58] ;  /* 0x004d5800020e7984 */ /* 0x000f620000000a00 */
[C---:B0-----:R-:W-:Y:S01]  /*7320*/  DFMA R16, R6.reuse, UR38, R16 ;  /* 0x0000002606107c2b */ /* 0x041fe20008000010 */
[----:B------:R-:W0:Y:S01]  /*7330*/  LDCU.64 UR72, c[0x3][0x2f8] ;  /* 0x00c05f00ff4877ac */ /* 0x000e220008000a00 */
[C---:B--2---:R-:W-:Y:S01]  /*7340*/  DFMA R18, R6.reuse, UR36, R18 ;  /* 0x0000002406127c2b */ /* 0x044fe20008000012 */
[----:B------:R-:W2:Y:S01]  /*7350*/  LDCU.64 UR30, c[0x3][0x300] ;  /* 0x00c06000ff1e77ac */ /* 0x000ea20008000a00 */
[C---:B---3--:R-:W-:Y:S01]  /*7360*/  DFMA R20, R6.reuse, UR34, R20 ;  /* 0x0000002206147c2b */ /* 0x048fe20008000014 */
[----:B------:R-:W3:Y:S01]  /*7370*/  LDCU.64 UR66, c[0x3][0x310] ;  /* 0x00c06200ff4277ac */ /* 0x000ee20008000a00 */
[C---:B----4-:R-:W-:Y:S01]  /*7380*/  DFMA R22, R6.reuse, UR32, R22 ;  /* 0x0000002006167c2b */ /* 0x050fe20008000016 */
[----:B------:R-:W4:Y:S01]  /*7390*/  LDCU.64 UR14, c[0x3][0x360] ;  /* 0x00c06c00ff0e77ac */ /* 0x000f220008000a00 */
[C---:B-1----:R-:W-:Y:S01]  /*73a0*/  DFMA R24, R6.reuse, UR74, R24 ;  /* 0x0000004a06187c2b */ /* 0x042fe20008000018 */
[----:B------:R-:W1:Y:S01]  /*73b0*/  LDCU.64 UR62, c[0x3][0x330] ;  /* 0x00c06600ff3e77ac */ /* 0x000e620008000a00 */
[C---:B0-----:R-:W-:Y:S01]  /*73c0*/  DFMA R26, R6.reuse, UR72, R26 ;  /* 0x00000048061a7c2b */ /* 0x041fe2000800001a */
[----:B------:R-:W0:Y:S01]  /*73d0*/  LDCU.64 UR56, c[0x3][0x358] ;  /* 0x00c06b00ff3877ac */ /* 0x000e220008000a00 */
[C---:B--2---:R-:W-:Y:S01]  /*73e0*/  DFMA R28, R6.reuse, UR30, R28 ;  /* 0x0000001e061c7c2b */ /* 0x044fe2000800001c */
[----:B------:R-:W2:Y:S01]  /*73f0*/  LDCU.64 UR64, c[0x3][0x328] ;  /* 0x00c06500ff4077ac */ /* 0x000ea20008000a00 */
[C---:B---3--:R-:W-:Y:S01]  /*7400*/  DFMA R40, R6.reuse, UR66, R32 ;  /* 0x0000004206287c2b */ /* 0x048fe20008000020 */
[----:B------:R-:W3:Y:S01]  /*7410*/  LDCU.64 UR22, c[0x3][0x338] ;  /* 0x00c06700ff1677ac */ /* 0x000ee20008000a00 */
[----:B------:R-:W-:-:S02]  /*7420*/  DFMA R6, R6, UR16, R10 ;  /* 0x0000001006067c2b */ /* 0x000fc4000800000a */
[C---:B----4-:R-:W-:Y:S01]  /*7430*/  DFMA R38, R8.reuse, UR14, R4 ;  /* 0x0000000e08267c2b */ /* 0x050fe20008000004 */
[----:B------:R-:W4:Y:S01]  /*7440*/  LDCU.64 UR60, c[0x3][0x340] ;  /* 0x00c06800ff3c77ac */ /* 0x000f220008000a00 */
[----:B------:R-:W5:Y:S01]  /*7450*/  LDS.64 R4, [R2+0x5460] ;  /* 0x0054600002047984 */ /* 0x000f620000000a00 */
        /* <DEDUP_REMOVED lines=16> */
[----:B------:R-:W-:Y:S01]  /*7560*/  DFMA R8, R8, UR68, R6 ;  /* 0x0000004408087c2b */ /* 0x000fe20008000006 */
[----:B------:R-:W2:Y:S01]  /*7570*/  LDS.64 R6, [R2+0x5b68] ;  /* 0x005b680002067984 */ /* 0x000ea20000000a00 */
[----:B------:R-:W2:Y:S01]  /*7580*/  LDCU.64 UR46, c[0x3][0x3a0] ;  /* 0x00c07400ff2e77ac */ /* 0x000ea20008000a00 */
[----:B---3--:R-:W-:-:S02]  /*7590*/  DFMA R24, R12, UR50, R18 ;  /* 0x000000320c187c2b */ /* 0x008fc40008000012 */
[C---:B----4-:R-:W-:Y:S01]  /*75a0*/  DFMA R26, R12.reuse, UR12, R16 ;  /* 0x0000000c0c1a7c2b */ /* 0x050fe20008000010 */
[----:B------:R-:W3:Y:S02]  /*75b0*/  LDCU.64 UR8, c[0x3][0x3a8] ;  /* 0x00c07500ff0877ac */ /* 0x000ee40008000a00 */
[C---:B------:R-:W-:Y:S02]  /*75c0*/  DFMA R8, R12.reuse, UR20, R8 ;  /* 0x000000140c087c2b */ /* 0x040fe40008000008 */
[C---:B-1----:R-:W-:Y:S01]  /*75d0*/  DFMA R16, R12.reuse, UR10, R20 ;  /* 0x0000000a0c107c2b */ /* 0x042fe20008000014 */
[----:B------:R-:W1:Y:S01]  /*75e0*/  LDCU.64 UR44, c[0x3][0x3b0] ;  /* 0x00c07600ff2c77ac */ /* 0x000e620008000a00 */
[----:B0-----:R-:W-:Y:S01]  /*75f0*/  DFMA R18, R12, UR48, R22 ;  /* 0x000000300c127c2b */ /* 0x001fe20008000016 */
[----:B------:R-:W0:Y:S03]  /*7600*/  LDCU.64 UR42, c[0x3][0x3b8] ;  /* 0x00c07700ff2a77ac */ /* 0x000e260008000a00 */
[----:B-----5:R-:W-:-:S02]  /*7610*/  DFMA R8, R14, UR4, R8 ;  /* 0x000000040e087c2b */ /* 0x020fc40008000008 */
[C---:B--2---:R-:W-:Y:S01]  /*7620*/  DFMA R30, R12.reuse, UR52, R30 ;  /* 0x000000340c1e7c2b */ /* 0x044fe2000800001e */
[----:B------:R-:W2:Y:S01]  /*7630*/  LDCU.64 UR40, c[0x3][0x3c0] ;  /* 0x00c07800ff2877ac */ /* 0x000ea20008000a00 */
[----:B------:R-:W-:Y:S01]  /*7640*/  DFMA R10, R12, UR46, R32 ;  /* 0x0000002e0c0a7c2b */ /* 0x000fe20008000020 */
[----:B------:R-:W4:Y:S03]  /*7650*/  LDCU.64 UR34, c[0x3][0x3e0] ;  /* 0x00c07c00ff2277ac */ /* 0x000f260008000a00 */
[----:B------:R-:W-:Y:S02]  /*7660*/  DFMA R8, R4, UR24, R8 ;  /* 0x0000001804087c2b */ /* 0x000fe40008000008 */
[C---:B---3--:R-:W-:Y:S01]  /*7670*/  DFMA R20, R12.reuse, UR8, R34 ;  /* 0x000000080c147c2b */ /* 0x048fe20008000022 */
[----:B------:R-:W3:Y:S01]  /*7680*/  LDCU.64 UR36, c[0x3][0x3d8] ;  /* 0x00c07b00ff2477ac */ /* 0x000ee20008000a00 */
[C---:B-1----:R-:W-:Y:S01]  /*7690*/  DFMA R22, R12.reuse, UR44, R36 ;  /* 0x0000002c0c167c2b */ /* 0x042fe20008000024 */
[----:B------:R-:W1:Y:S01]  /*76a0*/  LDCU.64 UR74, c[0x3][0x3f0] ;  /* 0x00c07e00ff4a77ac */ /* 0x000e620008000a00 */
[C---:B0-----:R-:W-:Y:S01]  /*76b0*/  DFMA R38, R12.reuse, UR42, R38 ;  /* 0x0000002a0c267c2b */ /* 0x041fe20008000026 */
[----:B------:R-:W0:Y:S01]  /*76c0*/  LDCU.64 UR70, c[0x3][0x408] ;  /* 0x00c08100ff4677ac */ /* 0x000e220008000a00 */
[----:B--2---:R-:W-:Y:S01]  /*76d0*/  DFMA R28, R12, UR40, R28 ;  /* 0x000000280c1c7c2b */ /* 0x004fe2000800001c */
[----:B------:R-:W2:Y:S01]  /*76e0*/  LDCU.64 UR38, c[0x3][0x3d0] ;  /* 0x00c07a00ff2677ac */ /* 0x000ea20008000a00 */
[C---:B----4-:R-:W-:Y:S01]  /*76f0*/  DFMA R12, R14.reuse, UR34, R24 ;  /* 0x000000220e0c7c2b */ /* 0x050fe20008000018 */
[----:B------:R-:W4:Y:S01]  /*7700*/  LDCU.64 UR32, c[0x3][0x3e8] ;  /* 0x00c07d00ff2077ac */ /* 0x000f220008000a00 */
[----:B------:R-:W5:Y:S01]  /*7710*/  LDS.64 R24, [R2+0x6270] ;  /* 0x0062700002187984 */ /* 0x000f620000000a00 */
[----:B---3--:R-:W-:Y:S01]  /*7720*/  DFMA R26, R14, UR36, R26 ;  /* 0x000000240e1a7c2b */ /* 0x008fe2000800001a */
[----:B------:R-:W3:Y:S01]  /*7730*/  LDCU.64 UR22, c[0x3][0x438] ;  /* 0x00c08700ff1677ac */ /* 0x000ee20008000a00 */
[----:B------:R-:W-:-:S02]  /*7740*/  DFMA R8, R6, UR6, R8 ;  /* 0x0000000606087c2b */ /* 0x000fc40008000008 */
[C---:B-1----:R-:W-:Y:S01]  /*7750*/  DFMA R18, R14.reuse, UR74, R18 ;  /* 0x0000004a0e127c2b */ /* 0x042fe20008000012 */
[----:B------:R-:W1:Y:S01]  /*7760*/  LDCU.64 UR72, c[0x3][0x3f8] ;  /* 0x00c07f00ff4877ac */ /* 0x000e620008000a00 */
[C---:B0-----:R-:W-:Y:S01]  /*7770*/  DFMA R22, R14.reuse, UR70, R22 ;  /* 0x000000460e167c2b */ /* 0x041fe20008000016 */
[----:B------:R-:W0:Y:S01]  /*7780*/  LDCU.64 UR30, c[0x3][0x400] ;  /* 0x00c08000ff1e77ac */ /* 0x000e220008000a00 */
[C---:B--2---:R-:W-:Y:S01]  /*7790*/  DFMA R30, R14.reuse, UR38, R30 ;  /* 0x000000260e1e7c2b */ /* 0x044fe2000800001e */
[----:B------:R-:W2:Y:S01]  /*77a0*/  LDCU.64 UR66, c[0x3][0x410] ;  /* 0x00c08200ff4277ac */ /* 0x000ea20008000a00 */
[----:B----4-:R-:W-:Y:S01]  /*77b0*/  DFMA R16, R14, UR32, R16 ;  /* 0x000000200e107c2b */ /* 0x010fe20008000010 */
[----:B------:R-:W4:Y:S01]  /*77c0*/  LDCU.64 UR26, c[0x3][0x418] ;  /* 0x00c08300ff1a77ac */ /* 0x000f220008000a00 */
[----:B---3--:R-:W-:Y:S01]  /*77d0*/  DFMA R12, R4, UR22, R12 ;  /* 0x00000016040c7c2b */ /* 0x008fe2000800000c */
[----:B------:R-:W3:Y:S01]  /*77e0*/  LDCU.64 UR62, c[0x3][0x430] ;  /* 0x00c08600ff3e77ac */ /* 0x000ee20008000a00 */
        /* <DEDUP_REMOVED lines=28> */
[----:B-----5:R-:W-:-:S02]  /*79b0*/  DFMA R4, R24, UR28, R8 ;  /* 0x0000001c18047c2b */ /* 0x020fc40008000008 */
        /* <DEDUP_REMOVED lines=8> */
[C---:B----4-:R-:W-:Y:S01]  /*7a40*/  DFMA R30, R6.reuse, UR12, R30 ;  /* 0x0000000c061e7c2b */ /* 0x050fe2000800001e */
        /* <DEDUP_REMOVED lines=19> */
[----:B----4-:R-:W-:-:S02]  /*7b80*/  DFMA R6, R24, UR36, R30 ;  /* 0x0000002418067c2b */ /* 0x010fc4000800001e */
[C---:B---3--:R-:W-:Y:S02]  /*7b90*/  DFMA R8, R24.reuse, UR34, R26 ;  /* 0x0000002218087c2b */ /* 0x048fe4000800001a */
[C---:B-1----:R-:W-:Y:S02]  /*7ba0*/  DFMA R20, R24.reuse, UR14, R28 ;  /* 0x0000000e18147c2b */ /* 0x042fe4000800001c */
[C---:B0-----:R-:W-:Y:S02]  /*7bb0*/  DFMA R22, R24.reuse, UR22, R38 ;  /* 0x0000001618167c2b */ /* 0x041fe40008000026 */
[----:B--2---:R-:W-:-:S11]  /*7bc0*/  DFMA R24, R24, UR10, R32 ;  /* 0x0000000a18187c2b */ /* 0x004fd60008000020 */
.L_x_227:
[----:B------:R-:W-:Y:S05]  /*7bd0*/  BSYNC.RECONVERGENT B0 ;  /* 0x0000000000007941 */ /* 0x000fea0003800200 */
.L_x_226:
[----:B------:R-:W-:Y:S06]  /*7be0*/  BAR.SYNC.DEFER_BLOCKING 0x0 ;  /* 0x0000000000007b1d */ /* 0x000fec0000010000 */
[----:B------:R-:W-:Y:S05]  /*7bf0*/  @P0 EXIT ;  /* 0x000000000000094d */ /* 0x000fea0003800000 */
[----:B0-----:R-:W0:Y:S01]  /*7c00*/  LDC.64 R26, c[0x0][0x3a8] ;  /* 0x0000ea00ff1a7b82 */ /* 0x001e220000000a00 */
        /* <DEDUP_REMOVED lines=14> */
.L_x_228:
        /* <DEDUP_REMOVED lines=9> */
.L_x_2938:


//--------------------- .text._Z40massMatrixMultiplyMonolithicGlobalKernelILi11ELi15ELi1EEviPKdS1_S1_S1_Pd --------------------------
	.section	.text._Z40massMatrixMultiplyMonolithicGlobalKernelILi11ELi15ELi1EEviPKdS1_S1_S1_Pd,"ax",@progbits
	.align	128
        .global         _Z40massMatrixMultiplyMonolithicGlobalKernelILi11ELi15ELi1EEviPKdS1_S1_S1_Pd
        .type           _Z40massMatrixMultiplyMonolithicGlobalKernelILi11ELi15ELi1EEviPKdS1_S1_S1_Pd,@function
        .size           _Z40massMatrixMultiplyMonolithicGlobalKernelILi11ELi15ELi1EEviPKdS1_S1_S1_Pd,(.L_x_2939 - _Z40massMatrixMultiplyMonolithicGlobalKernelILi11ELi15ELi1EEviPKdS1_S1_S1_Pd)
        .other          _Z40massMatrixMultiplyMonolithicGlobalKernelILi11ELi15ELi1EEviPKdS1_S1_S1_Pd,@"STO_CUDA_ENTRY STV_DEFAULT"
_Z40massMatrixMultiplyMonolithicGlobalKernelILi11ELi15ELi1EEviPKdS1_S1_S1_Pd:
.text._Z40massMatrixMultiplyMonolithicGlobalKernelILi11ELi15ELi1EEviPKdS1_S1_S1_Pd:
        /* <DEDUP_REMOVED lines=8> */
[----:B------:R-:W-:Y:S02]  /*0080*/  CS2R R144, SRZ ;  /* 0x0000000000907805 */ /* 0x000fe4000001ff00 */
[----:B------:R-:W-:Y:S01]  /*0090*/  CS2R R148, SRZ ;  /* 0x0000000000947805 */ /* 0x000fe2000001ff00 */
[----:B------:R-:W4:Y:S01]  /*00a0*/  LDC.64 R142, c[0x0][0x388] ;  /* 0x0000e200ff8e7b82 */ /* 0x000f220000000a00 */
[----:B0-----:R-:W-:-:S07]  /*00b0*/  VIADD R1, R1, 0xffffffa0 ;  /* 0xffffffa001017836 */ /* 0x001fce0000000000 */
[----:B------:R-:W0:Y:S01]  /*00c0*/  LDC.64 R128, c[0x0][0x390] ;  /* 0x0000e400ff807b82 */ /* 0x000e220000000a00 */
[----:B-1----:R-:W-:Y:S01]  /*00d0*/  VIADD R0, R48, UR4 ;  /* 0x0000000430007c36 */ /* 0x002fe20008000000 */
[----:B------:R-:W0:Y:S03]  /*00e0*/  LDCU.64 UR4, c[0x0][0x358] ;  /* 0x00006b00ff0477ac */ /* 0x000e260008000a00 */
[C---:B---3--:R-:W-:Y:S01]  /*00f0*/  IMAD R3, R0.reuse, 0xe1, R5 ;  /* 0x000000e100037824 */ /* 0x048fe200078e0205 */
[----:B--2---:R-:W-:-:S03]  /*0100*/  ISETP.GE.AND P0, PT, R0, UR6, PT ;  /* 0x0000000600007c0c */ /* 0x004fc6000bf06270 */
[----:B------:R-:W-:-:S04]  /*0110*/  IMAD R3, R3, 0xf, RZ ;  /* 0x0000000f03037824 */ /* 0x000fc800078e02ff */
[----:B----4-:R-:W-:Y:S01]  /*0120*/  IMAD.WIDE R142, R3, 0x8, R142 ;  /* 0x00000008038e7825 */ /* 0x010fe200078e028e */
[C---:B------:R-:W-:Y:S01]  /*0130*/  PRMT R2, R5.reuse, 0x9910, RZ ;  /* 0x0000991005027816 */ /* 0x040fe200000000ff */
[----:B------:R-:W1:Y:S04]  /*0140*/  S2R R43, SR_CgaCtaId ;  /* 0x00000000002b7919 */ /* 0x000e680000008800 */
[----:B------:R-:W2:Y:S01]  /*0150*/  @!P0 LDC.64 R84, c[0x0][0x3a0] ;  /* 0x0000e800ff548b82 */ /* 0x000ea20000000a00 */
        /* <DEDUP_REMOVED lines=57> */
[----:B------:R0:W5:Y:S04]  /*04f0*/  @!P0 LDG.E.64.CONSTANT R144, desc[UR4][R142.64+0x18] ;  /* 0x000018048e908981 */ /* 0x000168000c1e9b00 */
[----:B------:R0:W5:Y:S01]  /*0500*/  @!P0 LDG.E.64.CONSTANT R148, desc[UR4][R142.64+0x20] ;  /* 0x000020048e948981 */ /* 0x000162000c1e9b00 */
[----:B------:R-:W-:Y:S01]  /*0510*/  IMAD R2, R2, 0x75, RZ ;  /* 0x0000007502027824 */ /* 0x000fe200078e02ff */
[C---:B------:R-:W-:Y:S01]  /*0520*/  LOP3.LUT R3, R5.reuse, 0xffff, RZ, 0xc0, !PT ;  /* 0x0000ffff05037812 */ /* 0x040fe200078ec0ff */
[----:B------:R-:W-:Y:S01]  /*0530*/  BSSY.RECONVERGENT B0, `(.L_x_229) ;  /* 0x000018e000007945 */ /* 0x000fe20003800200 */
[----:B------:R-:W-:Y:S01]  /*0540*/  BAR.SYNC.DEFER_BLOCKING 0x0 ;  /* 0x0000000000007b1d */ /* 0x000fe20000010000 */
[----:B------:R-:W-:-:S02]  /*0550*/  ISETP.GT.U32.AND P1, PT, R5, 0x78, PT ;  /* 0x000000780500780c */ /* 0x000fc40003f24070 */
[----:B------:R-:W-:Y:S01]  /*0560*/  LOP3.LUT R4, R2, 0xffff, RZ, 0xc0, !PT ;  /* 0x0000ffff02047812 */ /* 0x000fe200078ec0ff */
[----:B------:R-:W-:Y:S01]  /*0570*/  IMAD R2, R3, 0x1746, RZ ;  /* 0x0000174603027824 */ /* 0x000fe200078e02ff */
[----:B------:R-:W-:Y:S01]  /*0580*/  ISETP.GT.U32.AND P2, PT, R5, 0xa4, PT ;  /* 0x000000a40500780c */ /* 0x000fe20003f44070 */
[----:B------:R-:W-:Y:S01]  /*0590*/  IMAD R44, R3, 0x1112, RZ ;  /* 0x00001112032c7824 */ /* 0x000fe200078e02ff */
[----:B------:R-:W-:Y:S02]  /*05a0*/  SHF.R.U32.HI R4, RZ, 0x8, R4 ;  /* 0x00000008ff047819 */ /* 0x000fe40000011604 */
[----:B------:R-:W-:Y:S02]  /*05b0*/  SHF.R.U32.HI R2, RZ, 0x10, R2 ;  /* 0x00000010ff027819 */ /* 0x000fe40000011602 */
[----:B------:R-:W-:Y:S01]  /*05c0*/  SHF.R.U32.HI R44, RZ, 0x10, R44 ;  /* 0x00000010ff2c7819 */ /* 0x000fe2000001162c */
[----:B------:R-:W-:Y:S01]  /*05d0*/  IMAD.MOV R42, RZ, RZ, -R4 ;  /* 0x000000ffff2a7224 */ /* 0x000fe200078e0a04 */
[----:B------:R-:W-:-:S02]  /*05e0*/  PRMT R45, R2, 0x9910, RZ ;  /* 0x00009910022d7816 */ /* 0x000fc400000000ff */
[----:B------:R-:W-:Y:S02]  /*05f0*/  MOV R2, 0x400 ;  /* 0x0000040000027802 */ /* 0x000fe40000000f00 */
[----:B------:R-:W-:Y:S02]  /*0600*/  PRMT R42, R42, 0x7710, RZ ;  /* 0x000077102a2a7816 */ /* 0x000fe400000000ff */
[----:B------:R-:W-:Y:S02]  /*0610*/  PRMT R46, R44, 0x9910, RZ ;  /* 0x000099102c2e7816 */ /* 0x000fe400000000ff */
[----:B-1----:R-:W-:Y:S01]  /*0620*/  LEA R3, R43, R2, 0x18 ;  /* 0x000000022b037211 */ /* 0x002fe200078ec0ff */
[----:B------:R-:W-:Y:S02]  /*0630*/  IMAD.IADD R42, R42, 0x1, R5 ;  /* 0x000000012a2a7824 */ /* 0x000fe400078e0205 */
[----:B------:R-:W-:Y:S02]  /*0640*/  IMAD R2, R45, 0xb, RZ ;  /* 0x0000000b2d027824 */ /* 0x000fe400078e02ff */
[----:B------:R-:W-:Y:S01]  /*0650*/  IMAD R3, R48, 0x6978, R3 ;  /* 0x0000697830037824 */ /* 0x000fe200078e0203 */
[----:B------:R-:W-:Y:S01]  /*0660*/  LOP3.LUT R43, R42, 0xfe, RZ, 0xc0, !PT ;  /* 0x000000fe2a2b7812 */ /* 0x000fe200078ec0ff */
[----:B------:R-:W-:-:S02]  /*0670*/  IMAD R42, R46, 0xf, RZ ;  /* 0x0000000f2e2a7824 */ /* 0x000fc400078e02ff */
[----:B------:R-:W-:Y:S01]  /*0680*/  IMAD.MOV R2, RZ, RZ, -R2 ;  /* 0x000000ffff027224 */ /* 0x000fe200078e0a02 */
[----:B------:R-:W-:Y:S01]  /*0690*/  LEA.HI R43, R43, R4, RZ, 0x1f ;  /* 0x000000042b2b7211 */ /* 0x000fe200078ff8ff */
[----:B------:R-:W-:Y:S02]  /*06a0*/  IMAD.MOV R42, RZ, RZ, -R42 ;  /* 0x000000ffff2a7224 */ /* 0x000fe400078e0a2a */
[----:B------:R-:W-:Y:S01]  /*06b0*/  IMAD R44, R44, 0x708, R3 ;  /* 0x000007082c2c7824 */ /* 0x000fe200078e0203 */
[----:B------:R-:W-:Y:S02]  /*06c0*/  LOP3.LUT R43, R43, 0xf8, RZ, 0xc0, !PT ;  /* 0x000000f82b2b7812 */ /* 0x000fe400078ec0ff */
[----:B------:R-:W-:Y:S02]  /*06d0*/  PRMT R2, R2, 0x7710, RZ ;  /* 0x0000771002027816 */ /* 0x000fe400000000ff */
[----:B------:R-:W-:Y:S02]  /*06e0*/  PRMT R42, R42, 0x7710, RZ ;  /* 0x000077102a2a7816 */ /* 0x000fe400000000ff */
[----:B------:R-:W-:Y:S01]  /*06f0*/  SHF.R.U32.HI R4, RZ, 0x3, R43 ;  /* 0x00000003ff047819 */ /* 0x000fe2000001162b */
[----:B------:R-:W-:-:S02]  /*0700*/  IMAD.IADD R2, R2, 0x1, R5 ;  /* 0x0000000102027824 */ /* 0x000fc400078e0205 */
[----:B------:R-:W-:Y:S02]  /*0710*/  IMAD.IADD R42, R42, 0x1, R5 ;  /* 0x000000012a2a7824 */ /* 0x000fe400078e0205 */
[----:B------:R-:W-:Y:S01]  /*0720*/  IMAD R3, R4, 0x78, R3 ;  /* 0x0000007804037824 */ /* 0x000fe200078e0203 */
[----:B------:R-:W-:Y:S01]  /*0730*/  LOP3.LUT R45, R2, 0xffff, RZ, 0xc0, !PT ;  /* 0x0000ffff022d7812 */ /* 0x000fe200078ec0ff */
[----:B------:R-:W-:Y:S01]  /*0740*/  @!P0 IMAD R43, R0, 0x533, R5 ;  /* 0x00000533002b8824 */ /* 0x000fe200078e0205 */
[----:B------:R-:W-:Y:S01]  /*0750*/  LOP3.LUT R47, R42, 0xffff, RZ, 0xc0, !PT ;  /* 0x0000ffff2a2f7812 */ /* 0x000fe200078ec0ff */
[--C-:B------:R-:W-:Y:S02]  /*0760*/  IMAD R42, R4, 0x690, R3.reuse ;  /* 0x00000690042a7824 */ /* 0x100fe400078e0203 */
[----:B------:R-:W-:Y:S02]  /*0770*/  IMAD R2, R45, 0x8, R3 ;  /* 0x000000082d027824 */ /* 0x000fe400078e0203 */
[----:B------:R-:W-:-:S02]  /*0780*/  IMAD R4, R47, 0x78, R44 ;  /* 0x000000782f047824 */ /* 0x000fc400078e022c */
[----:B------:R-:W-:Y:S02]  /*0790*/  IMAD R3, R45, 0x8, R42 ;  /* 0x000000082d037824 */ /* 0x000fe400078e022a */
[----:B--2---:R-:W-:Y:S01]  /*07a0*/  @!P0 IMAD.WIDE R84, R43, 0x8, R84 ;  /* 0x000000082b548825 */ /* 0x004fe200078e0254 */
        /* <DEDUP_REMOVED lines=35> */
[----:B------:R-:W4:Y:S04]  /*09e0*/  @!P0 LDG.E.64.CONSTANT R68, desc[UR4][R84.64+0x1e40] ;  /* 0x001e400454448981 */ /* 0x000f28000c1e9b00 */
        /* <DEDUP_REMOVED lines=16> */
[----:B----4-:R-:W-:Y:S01]  /*0af0*/  DFMA R98, R44, R98, RZ ;  /* 0x000000622c62722b */ /* 0x010fe200000000ff */
[----:B------:R-:W2:Y:S05]  /*0b00*/  LDG.E.64.CONSTANT R88, desc[UR4][R52.64+0x170] ;  /* 0x0001700434587981 */ /* 0x000eaa000c1e9b00 */
[----:B------:R-:W-:Y:S02]  /*0b10*/  DFMA R64, R46, R90, R64 ;  /* 0x0000005a2e40722b */ /* 0x000fe40000000040 */
[----:B------:R-:W-:Y:S01]  /*0b20*/  DFMA R98, R54, R100, R98 ;  /* 0x000000643662722b */ /* 0x000fe20000000062 */
[----:B------:R-:W3:Y:S04]  /*0b30*/  LDG.E.64.CONSTANT R90, desc[UR4][R52.64+0x40] ;  /* 0x00004004345a7981 */ /* 0x000ee8000c1e9b00 */
[----:B------:R-:W4:Y:S01]  /*0b40*/  LDG.E.64.CONSTANT R100, desc[UR4][R52.64+0x90] ;  /* 0x0000900434647981 */ /* 0x000f22000c1e9b00 */
[----:B------:R-:W-:-:S02]  /*0b50*/  DFMA R64, R48, R92, R64 ;  /* 0x0000005c3040722b */ /* 0x000fc40000000040 */
[----:B------:R-:W-:Y:S01]  /*0b60*/  DFMA R98, R46, R104, R98 ;  /* 0x000000682e62722b */ /* 0x000fe20000000062 */
[----:B------:R-:W2:Y:S04]  /*0b70*/  LDG.E.64.CONSTANT R92, desc[UR4][R52.64+0xd8] ;  /* 0x0000d804345c7981 */ /* 0x000ea8000c1e9b00 */
[----:B------:R-:W3:Y:S01]  /*0b80*/  LDG.E.64.CONSTANT R104, desc[UR4][R52.64+0x130] ;  /* 0x0001300434687981 */ /* 0x000ee2000c1e9b00 */
[----:B------:R-:W-:Y:S02]  /*0b90*/  DFMA R96, R42, R96, R64 ;  /* 0x000000602a60722b */ /* 0x000fe40000000040 */
[----:B------:R-:W-:Y:S01]  /*0ba0*/  DFMA R98, R48, R106, R98 ;  /* 0x0000006a3062722b */ /* 0x000fe20000000062 */
[----:B------:R-:W2:Y:S04]  /*0bb0*/  LDG.E.64.CONSTANT R64, desc[UR4][R52.64+0x38] ;  /* 0x0000380434407981 */ /* 0x000ea8000c1e9b00 */
[----:B------:R-:W2:Y:S03]  /*0bc0*/  LDG.E.64.CONSTANT R106, desc[UR4][R52.64+0x50] ;  /* 0x00005004346a7981 */ /* 0x000ea6000c1e9b00 */
[----:B------:R-:W-:-:S02]  /*0bd0*/  DFMA R170, R42, R170, R98 ;  /* 0x000000aa2aaa722b */ /* 0x000fc40000000062 */
[----:B------:R-:W2:Y:S01]  /*0be0*/  LDG.E.64.CONSTANT R98, desc[UR4][R52.64+0x160] ;  /* 0x0001600434627981 */ /* 0x000ea2000c1e9b00 */
[----:B------:R-:W-:Y:S02]  /*0bf0*/  DFMA R168, R56, R168, R96 ;  /* 0x000000a838a8722b */ /* 0x000fe40000000060 */
[C---:B------:R-:W-:Y:S01]  /*0c00*/  DFMA R86, R44.reuse, R86, RZ ;  /* 0x000000562c56722b */ /* 0x040fe200000000ff */
[----:B------:R-:W2:Y:S01]  /*0c10*/  LDG.E.64.CONSTANT R96, desc[UR4][R52.64+0x1b8] ;  /* 0x0001b80434607981 */ /* 0x000ea2000c1e9b00 */
[----:B------:R-:W-:-:S06]  /*0c20*/  DFMA R58, R44, R58, RZ ;  /* 0x0000003a2c3a722b */ /* 0x000fcc00000000ff */
[C---:B------:R-:W-:Y:S02]  /*0c30*/  DFMA R82, R54.reuse, R82, R86 ;  /* 0x000000523652722b */ /* 0x040fe40000000056 */
[----:B------:R-:W-:Y:S01]  /*0c40*/  DFMA R74, R54, R74, R58 ;  /* 0x0000004a364a722b */ /* 0x000fe2000000003a */
[----:B------:R-:W2:Y:S01]  /*0c50*/  LDG.E.64.CONSTANT R86, desc[UR4][R52.64+0x1c0] ;  /* 0x0001c00434567981 */ /* 0x000ea2000c1e9b00 */
[----:B------:R-:W-:-:S03]  /*0c60*/  DFMA R166, R56, R166, R170 ;  /* 0x000000a638a6722b */ /* 0x000fc600000000aa */
[----:B------:R-:W2:Y:S03]  /*0c70*/  LDG.E.64.CONSTANT R58, desc[UR4][R52.64+0xa8] ;  /* 0x0000a804343a7981 */ /* 0x000ea6000c1e9b00 */
[C---:B------:R-:W-:Y:S01]  /*0c80*/  DFMA R170, R46.reuse, R72, R74 ;  /* 0x000000482eaa722b */ /* 0x040fe2000000004a */
[----:B------:R-:W2:Y:S01]  /*0c90*/  LDG.E.64.CONSTANT R72, desc[UR4][R52.64+0x220] ;  /* 0x0002200434487981 */ /* 0x000ea2000c1e9b00 */
[----:B------:R-:W-:-:S03]  /*0ca0*/  DFMA R76, R46, R76, R82 ;  /* 0x0000004c2e4c722b */ /* 0x000fc60000000052 */
[----:B------:R-:W2:Y:S03]  /*0cb0*/  LDG.E.64.CONSTANT R82, desc[UR4][R52.64+0x148] ;  /* 0x0001480434527981 */ /* 0x000ea6000c1e9b00 */
[C---:B------:R-:W-:Y:S01]  /*0cc0*/  DFMA R102, R48.reuse, R102, R170 ;  /* 0x000000663066722b */ /* 0x040fe200000000aa */
[----:B------:R-:W2:Y:S01]  /*0cd0*/  LDG.E.64.CONSTANT R74, desc[UR4][R52.64+0x1d0] ;  /* 0x0001d004344a7981 */ /* 0x000ea2000c1e9b00 */
[----:B------:R-:W-:-:S03]  /*0ce0*/  DFMA R118, R48, R118, R76 ;  /* 0x000000763076722b */ /* 0x000fc6000000004c */
[----:B------:R-:W2:Y:S04]  /*0cf0*/  LDG.E.64.CONSTANT R76, desc[UR4][R52.64+0x180] ;  /* 0x00018004344c7981 */ /* 0x000ea8000c1e9b00 */
[----:B------:R-:W2:Y:S01]  /*0d00*/  LDG.E.64.CONSTANT R170, desc[UR4][R52.64+0x1d8] ;  /* 0x0001d80434aa7981 */ /* 0x000ea2000c1e9b00 */
[----:B------:R-:W-:-:S03]  /*0d10*/  DFMA R160, R66, R160, R168 ;  /* 0x000000a042a0722b */ /* 0x000fc600000000a8 */
[----:B------:R-:W2:Y:S01]  /*0d20*/  LDG.E.64.CONSTANT R168, desc[UR4][R52.64+0xf8] ;  /* 0x0000f80434a87981 */ /* 0x000ea2000c1e9b00 */
[----:B------:R-:W-:Y:S02]  /*0d30*/  DFMA R162, R66, R162, R166 ;  /* 0x000000a242a2722b */ /* 0x000fe400000000a6 */
[C---:B------:R-:W-:Y:S01]  /*0d40*/  DFMA R166, R42.reuse, R70, R102 ;  /* 0x000000462aa6722b */ /* 0x040fe20000000066 */
[----:B------:R-:W2:Y:S01]  /*0d50*/  LDG.E.64.CONSTANT R70, desc[UR4][R52.64+0x228] ;  /* 0x0002280434467981 */ /* 0x000ea2000c1e9b00 */
[----:B------:R-:W-:-:S03]  /*0d60*/  DFMA R164, R42, R164, R118 ;  /* 0x000000a42aa4722b */ /* 0x000fc60000000076 */
[----:B------:R-:W2:Y:S04]  /*0d70*/  LDG.E.64.CONSTANT R102, desc[UR4][R52.64+0x188] ;  /* 0x0001880434667981 */ /* 0x000ea8000c1e9b00 */
[----:B------:R-:W2:Y:S01]  /*0d80*/  LDG.E.64.CONSTANT R118, desc[UR4][R52.64+0x150] ;  /* 0x0001500434767981 */ /* 0x000ea2000c1e9b00 */
[----:B----4-:R-:W-:-:S03]  /*0d90*/  DFMA R100, R62, R100, R162 ;  /* 0x000000643e64722b */ /* 0x010fc600000000a2 */
[----:B------:R-:W4:Y:S01]  /*0da0*/  LDG.E.64.CONSTANT R162, desc[UR4][R52.64+0x1e0] ;  /* 0x0001e00434a27981 */ /* 0x000f22000c1e9b00 */
[----:B---3--:R-:W-:Y:S02]  /*0db0*/  DFMA R104, R56, R104, R166 ;  /* 0x000000683868722b */ /* 0x008fe400000000a6 */
[----:B--2---:R-:W-:Y:S01]  /*0dc0*/  DFMA R64, R62, R64, R160 ;  /* 0x000000403e40722b */ /* 0x004fe200000000a0 */
[----:B------:R-:W2:Y:S05]  /*0dd0*/  LDG.E.64.CONSTANT R166, desc[UR4][R52.64+0x2c8] ;  /* 0x0002c80434a67981 */ /* 0x000eaa000c1e9b00 */
[----:B------:R-:W-:Y:S01]  /*0de0*/  DFMA R104, R66, R152, R104 ;  /* 0x000000984268722b */ /* 0x000fe20000000068 */
[----:B------:R-:W3:Y:S04]  /*0df0*/  LDG.E.64.CONSTANT R160, desc[UR4][R52.64+0x230] ;  /* 0x0002300434a07981 */ /* 0x000ee8000c1e9b00 */
[----:B------:R-:W4:Y:S01]  /*0e00*/  LDG.E.64.CONSTANT R152, desc[UR4][R52.64+0x268] ;  /* 0x0002680434987981 */ /* 0x000f22000c1e9b00 */
[----:B------:R-:W-:-:S02]  /*0e10*/  DFMA R64, R68, R90, R64 ;  /* 0x0000005a4440722b */ /* 0x000fc40000000040 */
[----:B------:R-:W-:Y:S02]  /*0e20*/  DFMA R98, R44, R98, RZ ;  /* 0x000000622c62722b */ /* 0x000fe400000000ff */
[----:B------:R-:W-:Y:S02]  /*0e30*/  DFMA R92, R56, R92, R164 ;  /* 0x0000005c385c722b */ /* 0x000fe400000000a4 */
[----:B------:R-:W-:Y:S01]  /*0e40*/  DFMA R100, R68, R158, R100 ;  /* 0x0000009e4464722b */ /* 0x000fe20000000064 */
[----:B------:R-:W2:Y:S04]  /*0e50*/  LDG.E.64.CONSTANT R164, desc[UR4][R52.64+0x100] ;  /* 0x0001000434a47981 */ /* 0x000ea8000c1e9b00 */
[----:B------:R-:W3:Y:S01]  /*0e60*/  LDG.E.64.CONSTANT R158, desc[UR4][R52.64+0x270] ;  /* 0x00027004349e7981 */ /* 0x000ee2000c1e9b00 */
[----:B------:R-:W-:-:S02]  /*0e70*/  DFMA R64, R60, R126, R64 ;  /* 0x0000007e3c40722b */ /* 0x000fc40000000040 */
[----:B------:R-:W-:Y:S01]  /*0e80*/  DFMA R98, R54, R108, R98 ;  /* 0x0000006c3662722b */ /* 0x000fe20000000062 */
[----:B------:R-:W2:Y:S01]  /*0e90*/  LDG.E.64.CONSTANT R126, desc[UR4][R52.64+0x2c0] ;  /* 0x0002c004347e7981 */ /* 0x000ea2000c1e9b00 */
[----:B------:R-:W-:-:S03]  /*0ea0*/  DFMA R92, R66, R156, R92 ;  /* 0x0000009c425c722b */ /* 0x000fc6000000005c */
[----:B------:R-:W2:Y:S01]  /*0eb0*/  LDG.E.64.CONSTANT R156, desc[UR4][R52.64+0x278] ;  /* 0x00027804349c7981 */ /* 0x000ea2000c1e9b00 */
[----:B------:R-:W-:Y:S02]  /*0ec0*/  DFMA R96, R44, R96, RZ ;  /* 0x000000602c60722b */ /* 0x000fe400000000ff */
[----:B------:R-:W-:Y:S01]  /*0ed0*/  DFMA R88, R46, R88, R98 ;  /* 0x000000582e58722b */ /* 0x000fe20000000062 */
[----:B------:R-:W2:Y:S01]  /*0ee0*/  LDG.E.64.CONSTANT R108, desc[UR4][R52.64+0x280] ;  /* 0x00028004346c7981 */ /* 0x000ea2000c1e9b00 */
[----:B------:R-:W-:Y:S02]  /*0ef0*/  DFMA R90, R44, R84, RZ ;  /* 0x000000542c5a722b */ /* 0x000fe400000000ff */
[----:B------:R-:W-:Y:S01]  /*0f00*/  DFMA R100, R60, R116, R100 ;  /* 0x000000743c64722b */ /* 0x000fe20000000064 */
[----:B------:R-:W2:Y:S01]  /*0f10*/  LDG.E.64.CONSTANT R84, desc[UR4][R52.64+0x238] ;  /* 0x0002380434547981 */ /* 0x000ea2000c1e9b00 */
[----:B------:R-:W-:Y:S02]  /*0f20*/  DFMA R64, R50, R106, R64 ;  /* 0x0000006a3240722b */ /* 0x000fe40000000040 */
[----:B------:R-:W-:Y:S01]  /*0f30*/  DFMA R92, R62, R112, R92 ;  /* 0x000000703e5c722b */ /* 0x000fe2000000005c */
[----:B------:R-:W2:Y:S01]  /*0f40*/  LDG.E.64.CONSTANT R116, desc[UR4][R52.64+0x190] ;  /* 0x0001900434747981 */ /* 0x000ea2000c1e9b00 */
[----:B------:R-:W-:-:S02]  /*0f50*/  DFMA R86, R54, R86, R96 ;  /* 0x000000563656722b */ /* 0x000fc40000000060 */
[----:B------:R-:W-:Y:S01]  /*0f60*/  DFMA R154, R48, R154, R88 ;  /* 0x0000009a309a722b */ /* 0x000fe20000000058 */
[----:B------:R-:W2:Y:S01]  /*0f70*/  LDG.E.64.CONSTANT R106, desc[UR4][R52.64+0x2d0] ;  /* 0x0002d004346a7981 */ /* 0x000ea2000c1e9b00 */
[----:B------:R-:W-:-:S03]  /*0f80*/  DFMA R122, R54, R122, R90 ;  /* 0x0000007a367a722b */ /* 0x000fc6000000005a */
[----:B------:R-:W2:Y:S04]  /*0f90*/  LDG.E.64.CONSTANT R112, desc[UR4][R52.64+0x1e8] ;  /* 0x0001e80434707981 */ /* 0x000ea8000c1e9b00 */
[----:B------:R-:W2:Y:S04]  /*0fa0*/  LDG.E.64.CONSTANT R88, desc[UR4][R52.64+0x318] ;  /* 0x0003180434587981 */ /* 0x000ea8000c1e9b00 */
[----:B------:R-:W2:Y:S01]  /*0fb0*/  LDG.E.64.CONSTANT R96, desc[UR4][R52.64+0x288] ;  /* 0x0002880434607981 */ /* 0x000ea2000c1e9b00 */
[----:B------:R-:W-:Y:S02]  /*0fc0*/  DFMA R104, R62, R110, R104 ;  /* 0x0000006e3e68722b */ /* 0x000fe40000000068 */
[C---:B------:R-:W-:Y:S01]  /*0fd0*/  DFMA R124, R46.reuse, R124, R86 ;  /* 0x0000007c2e7c722b */ /* 0x040fe20000000056 */
[----:B------:R-:W2:Y:S01]  /*0fe0*/  LDG.E.64.CONSTANT R110, desc[UR4][R52.64+0x240] ;  /* 0x00024004346e7981 */ /* 0x000ea2000c1e9b00 */
[----:B------:R-:W-:-:S03]  /*0ff0*/  DFMA R72, R46, R72, R122 ;  /* 0x000000482e48722b */ /* 0x000fc6000000007a */
[----:B------:R-:W2:Y:S04]  /*1000*/  LDG.E.64.CONSTANT R86, desc[UR4][R52.64+0x158] ;  /* 0x0001580434567981 */ /* 0x000ea8000c1e9b00 */
[----:B------:R-:W2:Y:S04]  /*1010*/  LDG.E.64.CONSTANT R90, desc[UR4][R52.64+0x1f0] ;  /* 0x0001f004345a7981 */ /* 0x000ea8000c1e9b00 */
[----:B------:R-:W2:Y:S04]  /*1020*/  LDG.E.64.CONSTANT R98, desc[UR4][R52.64+0x320] ;  /* 0x0003200434627981 */ /* 0x000ea8000c1e9b00 */
[----:B------:R-:W2:Y:S01]  /*1030*/  LDG.E.64.CONSTANT R122, desc[UR4][R52.64+0x290] ;  /* 0x00029004347a7981 */ /* 0x000ea2000c1e9b00 */
[----:B------:R-:W-:-:S03]  /*1040*/  DFMA R172, R68, R172, R92 ;  /* 0x000000ac44ac722b */ /* 0x000fc6000000005c */
[----:B------:R-:W2:Y:S01]  /*1050*/  LDG.E.64.CONSTANT R92, desc[UR4][R52.64+0x248] ;  /* 0x00024804345c7981 */ /* 0x000ea2000c1e9b00 */
[----:B------:R-:W-:Y:S02]  /*1060*/  DFMA R76, R42, R76, R154 ;  /* 0x0000004c2a4c722b */ /* 0x000fe4000000009a */
[----:B------:R-:W-:Y:S01]  /*1070*/  DFMA R58, R50, R58, R100 ;  /* 0x0000003a323a722b */ /* 0x000fe20000000064 */
[----:B------:R-:W2:Y:S01]  /*1080*/  LDG.E.64.CONSTANT R154, desc[UR4][R52.64+0x328] ;  /* 0x00032804349a7981 */ /* 0x000ea2000c1e9b00 */
[----:B------:R-:W-:Y:S02]  /*1090*/  DFMA R168, R60, R168, R172 ;  /* 0x000000a83ca8722b */ /* 0x000fe400000000ac */
[----:B------:R-:W-:Y:S01]  /*10a0*/  DFMA R82, R68, R82, R104 ;  /* 0x000000524452722b */ /* 0x000fe20000000068 */
[----:B------:R-:W2:Y:S01]  /*10b0*/  LDG.E.64.CONSTANT R100, desc[UR4][R52.64+0x2d8] ;  /* 0x0002d80434647981 */ /* 0x000ea2000c1e9b00 */
[----:B------:R-:W-:-:S03]  /*10c0*/  DFMA R172, R48, R70, R72 ;  /* 0x0000004630ac722b */ /* 0x000fc60000000048 */
[----:B------:R-:W2:Y:S04]  /*10d0*/  LDG.E.64.CONSTANT R70, desc[UR4][R52.64+0x370] ;  /* 0x0003700434467981 */ /* 0x000ea8000c1e9b00 */
[----:B------:R-:W2:Y:S01]  /*10e0*/  LDG.E.64.CONSTANT R104, desc[UR4][R52.64+0x198] ;  /* 0x0001980434687981 */ /* 0x000ea2000c1e9b00 */
[----:B------:R-:W-:Y:S02]  /*10f0*/  DFMA R102, R56, R102, R76 ;  /* 0x000000663866722b */ /* 0x000fe4000000004c */
[----:B------:R-:W-:Y:S01]  /*1100*/  DFMA R118, R60, R118, R82 ;  /* 0x000000763c76722b */ /* 0x000fe20000000052 */
[----:B------:R-:W2:Y:S04]  /*1110*/  LDG.E.64.CONSTANT R72, desc[UR4][R52.64+0x298] ;  /* 0x0002980434487981 */ /* 0x000ea8000c1e9b00 */
[----:B------:R-:W2:Y:S04]  /*1120*/  LDG.E.64.CONSTANT R76, desc[UR4][R52.64+0x330] ;  /* 0x00033004344c7981 */ /* 0x000ea8000c1e9b00 */
[----:B------:R-:W2:Y:S01]  /*1130*/  LDG.E.64.CONSTANT R82, desc[UR4][R52.64+0x378] ;  /* 0x0003780434527981 */ /* 0x000ea2000c1e9b00 */
[----:B------:R-:W-:-:S03]  /*1140*/  DFMA R74, R48, R74, R124 ;  /* 0x0000004a304a722b */ /* 0x000fc6000000007c */
[----:B------:R-:W2:Y:S05]  /*1150*/  LDG.E.64.CONSTANT R124, desc[UR4][R52.64+0x2e0] ;  /* 0x0002e004347c7981 */ /* 0x000eaa000c1e9b00 */
[----:B------:R-:W-:Y:S02]  /*1160*/  DFMA R170, R42, R170, R74 ;  /* 0x000000aa2aaa722b */ /* 0x000fe4000000004a */
[----:B------:R-:W2:Y:S01]  /*1170*/  LDG.E.64.CONSTANT R74, desc[UR4][R52.64+0x2e8] ;  /* 0x0002e804344a7981 */ /* 0x000ea2000c1e9b00 */
[----:B----4-:R-:W-:-:S08]  /*1180*/  DFMA R152, R44, R152, RZ ;  /* 0x000000982c98722b */ /* 0x010fd000000000ff */
[----:B---3--:R-:W-:Y:S02]  /*1190*/  DFMA R152, R54, R158, R152 ;  /* 0x0000009e3698722b */ /* 0x008fe40000000098 */
[----:B--2---:R-:W-:Y:S01]  /*11a0*/  DFMA R126, R44, R126, RZ ;  /* 0x0000007e2c7e722b */ /* 0x004fe200000000ff */
[----:B------:R-:W2:Y:S05]  /*11b0*/  LDG.E.64.CONSTANT R158, desc[UR4][R52.64+0x430] ;  /* 0x00043004349e7981 */ /* 0x000eaa000c1e9b00 */
[----:B------:R-:W-:Y:S02]  /*11c0*/  DFMA R152, R46, R156, R152 ;  /* 0x0000009c2e98722b */ /* 0x000fe40000000098 */
[----:B------:R-:W-:-:S02]  /*11d0*/  DFMA R160, R42, R160, R172 ;  /* 0x000000a02aa0722b */ /* 0x000fc400000000ac */
[----:B------:R-:W-:Y:S01]  /*11e0*/  DFMA R126, R54, R166, R126 ;  /* 0x000000a6367e722b */ /* 0x000fe2000000007e */
[----:B------:R-:W3:Y:S01]  /*11f0*/  LDG.E.64.CONSTANT R172, desc[UR4][R52.64+0x3d0] ;  /* 0x0003d00434ac7981 */ /* 0x000ee2000c1e9b00 */
[----:B------:R-:W-:Y:S02]  /*1200*/  DFMA R162, R56, R162, R170 ;  /* 0x000000a238a2722b */ /* 0x000fe400000000aa */
[----:B------:R-:W-:Y:S01]  /*1210*/  DFMA R108, R48, R108, R152 ;  /* 0x0000006c306c722b */ /* 0x000fe20000000098 */
[----:B------:R-:W4:Y:S01]  /*1220*/  LDG.E.64.CONSTANT R170, desc[UR4][R52.64+0x428] ;  /* 0x0004280434aa7981 */ /* 0x000f22000c1e9b00 */
[----:B------:R-:W-:Y:S02]  /*1230*/  DFMA R160, R56, R84, R160 ;  /* 0x0000005438a0722b */ /* 0x000fe400000000a0 */
[----:B------:R-:W-:Y:S01]  /*1240*/  DFMA R102, R66, R116, R102 ;  /* 0x000000744266722b */ /* 0x000fe20000000066 */
[----:B------:R-:W2:Y:S01]  /*1250*/  LDG.E.64.CONSTANT R166, desc[UR4][R52.64+0x340] ;  /* 0x0003400434a67981 */ /* 0x000ea2000c1e9b00 */
[----:B------:R-:W-:-:S02]  /*1260*/  DFMA R106, R46, R106, R126 ;  /* 0x0000006a2e6a722b */ /* 0x000fc4000000007e */
[----:B------:R-:W-:Y:S02]  /*1270*/  DFMA R112, R66, R112, R162 ;  /* 0x000000704270722b */ /* 0x000fe400000000a2 */
[----:B------:R-:W-:Y:S01]  /*1280*/  DFMA R84, R50, R164, R168 ;  /* 0x000000a43254722b */ /* 0x000fe200000000a8 */
[----:B------:R-:W2:Y:S01]  /*1290*/  LDG.E.64.CONSTANT R162, desc[UR4][R52.64+0x4d8] ;  /* 0x0004d80434a27981 */ /* 0x000ea2000c1e9b00 */
[----:B------:R-:W-:-:S03]  /*12a0*/  DFMA R116, R44, R88, RZ ;  /* 0x000000582c74722b */ /* 0x000fc600000000ff */
[----:B------:R-:W2:Y:S01]  /*12b0*/  LDG.E.64.CONSTANT R168, desc[UR4][R52.64+0x480] ;  /* 0x0004800434a87981 */ /* 0x000ea2000c1e9b00 */
[----:B------:R-:W-:-:S03]  /*12c0*/  DFMA R126, R42, R96, R108 ;  /* 0x000000602a7e722b */ /* 0x000fc6000000006c */
[----:B------:R-:W3:Y:S01]  /*12d0*/  LDG.E.64.CONSTANT R108, desc[UR4][R52.64+0x338] ;  /* 0x00033804346c7981 */ /* 0x000ee2000c1e9b00 */
[----:B------:R-:W-:-:S03]  /*12e0*/  DFMA R110, R66, R110, R160 ;  /* 0x0000006e426e722b */ /* 0x000fc600000000a0 */
        /* <DEDUP_REMOVED lines=15> */
[----:B------:R-:W-:-:S03]  /*13e0*/  DFMA R70, R44, R70, RZ ;  /* 0x000000462c46722b */ /* 0x000fc600000000ff */
        /* <DEDUP_REMOVED lines=10> */
[----:B------:R-:W2:Y:S04]  /*1490*/  LDG.E.64.CONSTANT R70, desc[UR4][R52.64+0x398] ;  /* 0x0003980434467981 */ /* 0x000ea8000c1e9b00 */
[----:B------:R-:W2:Y:S04]  /*14a0*/  LDG.E.64.CONSTANT R160, desc[UR4][R52.64+0x3d8] ;  /* 0x0003d80434a07981 */ /* 0x000ea8000c1e9b00 */
[----:B------:R-:W2:Y:S01]  /*14b0*/  LDG.E.64.CONSTANT R82, desc[UR4][R52.64+0x490] ;  /* 0x0004900434527981 */ /* 0x000ea2000c1e9b00 */
[----:B------:R-:W-:-:S03]  /*14c0*/  DFMA R124, R42, R124, R152 ;  /* 0x0000007c2a7c722b */ /* 0x000fc60000000098 */
[----:B------:R-:W2:Y:S05]  /*14d0*/  LDG.E.64.CONSTANT R152, desc[UR4][R52.64+0x4e0] ;  /* 0x0004e00434987981 */ /* 0x000eaa000c1e9b00 */
[----:B------:R-:W-:Y:S02]  /*14e0*/  DFMA R74, R56, R74, R124 ;  /* 0x0000004a384a722b */ /* 0x000fe4000000007c */
[----:B------:R-:W2:Y:S01]  /*14f0*/  LDG.E.64.CONSTANT R124, desc[UR4][R52.64+0x3e0] ;  /* 0x0003e004347c7981 */ /* 0x000ea2000c1e9b00 */
[----:B---3--:R-:W-:-:S03]  /*1500*/  DFMA R76, R42, R108, R76 ;  /* 0x0000006c2a4c722b */ /* 0x008fc6000000004c */
[----:B------:R-:W3:Y:S01]  /*1510*/  LDG.E.64.CONSTANT R108, desc[UR4][R52.64+0x350] ;  /* 0x00035004346c7981 */ /* 0x000ee2000c1e9b00 */
[----:B----4-:R-:W-:-:S03]  /*1520*/  DFMA R96, R46, R96, R154 ;  /* 0x000000602e60722b */ /* 0x010fc6000000009a */
[----:B------:R-:W4:Y:S01]  /*1530*/  LDG.E.64.CONSTANT R154, desc[UR4][R52.64+0x360] ;  /* 0x00036004349a7981 */ /* 0x000f22000c1e9b00 */
[C---:B--2---:R-:W-:Y:S02]  /*1540*/  DFMA R118, R44.reuse, R118, RZ ;  /* 0x000000762c76722b */ /* 0x044fe400000000ff */
[C---:B------:R-:W-:Y:S02]  /*1550*/  DFMA R112, R44.reuse, R112, RZ ;  /* 0x000000702c70722b */ /* 0x040fe400000000ff */
[C---:B------:R-:W-:Y:S02]  /*1560*/  DFMA R116, R44.reuse, R116, RZ ;  /* 0x000000742c74722b */ /* 0x040fe400000000ff */
[----:B------:R-:W-:-:S04]  /*1570*/  DFMA R126, R44, R126, RZ ;  /* 0x0000007e2c7e722b */ /* 0x000fc800000000ff */
[----:B------:R-:W-:Y:S01]  /*1580*/  DFMA R112, R54, R172, R112 ;  /* 0x000000ac3670722b */ /* 0x000fe20000000070 */
[----:B------:R-:W2:Y:S01]  /*1590*/  LDG.E.64.CONSTANT R44, desc[UR4][R52.64+0x4e8] ;  /* 0x0004e804342c7981 */ /* 0x000ea2000c1e9b00 */
[----:B------:R-:W-:Y:S02]  /*15a0*/  DFMA R96, R48, R110, R96 ;  /* 0x0000006e3060722b */ /* 0x000fe40000000060 */
[C---:B------:R-:W-:Y:S01]  /*15b0*/  DFMA R116, R54.reuse, R170, R116 ;  /* 0x000000aa3674722b */ /* 0x040fe20000000074 */
[----:B------:R-:W3:Y:S01]  /*15c0*/  LDG.E.64.CONSTANT R110, desc[UR4][R52.64+0x2f8] ;  /* 0x0002f804346e7981 */ /* 0x000ee2000c1e9b00 */
[----:B------:R-:W-:Y:S02]  /*15d0*/  DFMA R118, R54, R168, R118 ;  /* 0x000000a83676722b */ /* 0x000fe40000000076 */
[----:B------:R-:W-:Y:S01]  /*15e0*/  DFMA R166, R56, R166, R76 ;  /* 0x000000a638a6722b */ /* 0x000fe2000000004c */
[----:B------:R-:W4:Y:S01]  /*15f0*/  LDG.E.64.CONSTANT R168, desc[UR4][R52.64+0x4a0] ;  /* 0x0004a00434a87981 */ /* 0x000f22000c1e9b00 */
[----:B------:R-:W-:-:S03]  /*1600*/  DFMA R162, R54, R162, R126 ;  /* 0x000000a236a2722b */ /* 0x000fc6000000007e */
[----:B------:R-:W4:Y:S04]  /*1610*/  LDG.E.64.CONSTANT R76, desc[UR4][R52.64+0x348] ;  /* 0x00034804344c7981 */ /* 0x000f28000c1e9b00 */
[----:B------:R-:W4:Y:S01]  /*1620*/  LDG.E.64.CONSTANT R54, desc[UR4][R52.64+0x3a0] ;  /* 0x0003a00434367981 */ /* 0x000f22000c1e9b00 */
[----:B------:R-:W-:Y:S02]  /*1630*/  DFMA R74, R66, R106, R74 ;  /* 0x0000006a424a722b */ /* 0x000fe4000000004a */
[----:B------:R-:W-:Y:S01]  /*1640*/  DFMA R164, R42, R164, R96 ;  /* 0x000000a42aa4722b */ /* 0x000fe20000000060 */
[----:B------:R-:W4:Y:S01]  /*1650*/  LDG.E.64.CONSTANT R106, desc[UR4][R52.64+0x3a8] ;  /* 0x0003a804346a7981 */ /* 0x000f22000c1e9b00 */
[----:B------:R-:W-:Y:S02]  /*1660*/  DFMA R126, R46, R158, R116 ;  /* 0x0000009e2e7e722b */ /* 0x000fe40000000074 */
[C---:B------:R-:W-:Y:S01]  /*1670*/  DFMA R88, R68.reuse, R98, R88 ;  /* 0x000000624458722b */ /* 0x040fe20000000058 */
[----:B------:R-:W4:Y:S01]  /*1680*/  LDG.E.64.CONSTANT R116, desc[UR4][R52.64+0x258] ;  /* 0x0002580434747981 */ /* 0x000f22000c1e9b00 */
[----:B------:R-:W-:-:S02]  /*1690*/  DFMA R90, R68, R100, R90 ;  /* 0x00000064445a722b */ /* 0x000fc4000000005a */
[----:B------:R-:W-:Y:S01]  /*16a0*/  DFMA R92, R68, R102, R92 ;  /* 0x00000066445c722b */ /* 0x000fe2000000005c */
[----:B------:R-:W4:Y:S01]  /*16b0*/  LDG.E.64.CONSTANT R100, desc[UR4][R52.64+0x498] ;  /* 0x0004980434647981 */ /* 0x000f22000c1e9b00 */
[----:B------:R-:W-:-:S03]  /*16c0*/  DFMA R72, R62, R104, R72 ;  /* 0x000000683e48722b */ /* 0x000fc60000000048 */
[----:B------:R-:W4:Y:S04]  /*16d0*/  LDG.E.64.CONSTANT R104, desc[UR4][R52.64+0x3e8] ;  /* 0x0003e80434687981 */ /* 0x000f28000c1e9b00 */
[----:B------:R-:W4:Y:S04]  /*16e0*/  LDG.E.64.CONSTANT R102, desc[UR4][R52.64+0x440] ;  /* 0x0004400434667981 */ /* 0x000f28000c1e9b00 */
[----:B------:R-:W4:Y:S01]  /*16f0*/  LDG.E.64.CONSTANT R98, desc[UR4][R52.64+0x4f0] ;  /* 0x0004f00434627981 */ /* 0x000f22000c1e9b00 */
        /* <DEDUP_REMOVED lines=8> */
[----:B------:R-:W4:Y:S04]  /*1780*/  LDG.E.64.CONSTANT R112, desc[UR4][R52.64+0x2a8] ;  /* 0x0002a80434707981 */ /* 0x000f28000c1e9b00 */
[----:B------:R-:W4:Y:S01]  /*1790*/  LDG.E.64.CONSTANT R156, desc[UR4][R52.64+0x308] ;  /* 0x00030804349c7981 */ /* 0x000f22000c1e9b00 */
[----:B------:R-:W-:-:S02]  /*17a0*/  DFMA R152, R46, R152, R162 ;  /* 0x000000982e98722b */ /* 0x000fc400000000a2 */
[C---:B------:R-:W-:Y:S01]  /*17b0*/  DFMA R124, R48.reuse, R124, R160 ;  /* 0x0000007c307c722b */ /* 0x040fe200000000a0 */
[----:B------:R-:W4:Y:S04]  /*17c0*/  LDG.E.64.CONSTANT R162, desc[UR4][R52.64+0x2b0] ;  /* 0x0002b00434a27981 */ /* 0x000f28000c1e9b00 */
[----:B------:R-:W4:Y:S04]  /*17d0*/  LDG.E.64.CONSTANT R82, desc[UR4][R52.64+0x3b8] ;  /* 0x0003b80434527981 */ /* 0x000f28000c1e9b00 */
[----:B------:R-:W4:Y:S04]  /*17e0*/  LDG.E.64.CONSTANT R160, desc[UR4][R52.64+0x3f0] ;  /* 0x0003f00434a07981 */ /* 0x000f28000c1e9b00 */
[----:B------:R-:W4:Y:S04]  /*17f0*/  LDG.E.64.CONSTANT R46, desc[UR4][R52.64+0x1a8] ;  /* 0x0001a804342e7981 */ /* 0x000f28000c1e9b00 */
[----:B------:R-:W4:Y:S04]  /*1800*/  LDG.E.64.CONSTANT R96, desc[UR4][R52.64+0x200] ;  /* 0x0002000434607981 */ /* 0x000f28000c1e9b00 */
[----:B------:R-:W4:Y:S04]  /*1810*/  LDG.E.64.CONSTANT R158, desc[UR4][R52.64+0x448] ;  /* 0x00044804349e7981 */ /* 0x000f28000c1e9b00 */
[----:B------:R-:W4:Y:S01]  /*1820*/  LDG.E.64.CONSTANT R172, desc[UR4][R52.64+0x4b8] ;  /* 0x0004b80434ac7981 */ /* 0x000f22000c1e9b00 */
[----:B--2---:R-:W-:-:S03]  /*1830*/  DFMA R44, R48, R44, R152 ;  /* 0x0000002c302c722b */ /* 0x004fc60000000098 */
[----:B------:R-:W2:Y:S01]  /*1840*/  LDG.E.64.CONSTANT R48, desc[UR4][R52.64+0x1b0] ;  /* 0x0001b00434307981 */ /* 0x000ea2000c1e9b00 */
[----:B---3--:R-:W-:-:S03]  /*1850*/  DFMA R74, R62, R110, R74 ;  /* 0x0000006e3e4a722b */ /* 0x008fc6000000004a */
[----:B------:R-:W3:Y:S04]  /*1860*/  LDG.E.64.CONSTANT R110, desc[UR4][R52.64+0x3f8] ;  /* 0x0003f804346e7981 */ /* 0x000ee8000c1e9b00 */
[----:B------:R-:W2:Y:S01]  /*1870*/  LDG.E.64.CONSTANT R152, desc[UR4][R52.64+0x470] ;  /* 0x0004700434987981 */ /* 0x000ea2000c1e9b00 */
[----:B----4-:R-:W-:-:S03]  /*1880*/  DFMA R76, R66, R76, R166 ;  /* 0x0000004c424c722b */ /* 0x010fc600000000a6 */
[----:B------:R-:W4:Y:S01]  /*1890*/  LDG.E.64.CONSTANT R166, desc[UR4][R52.64+0x410] ;  /* 0x0004100434a67981 */ /* 0x000f22000c1e9b00 */
[----:B------:R-:W-:-:S03]  /*18a0*/  DFMA R54, R66, R54, R70 ;  /* 0x000000364236722b */ /* 0x000fc60000000046 */
[----:B------:R-:W2:Y:S01]  /*18b0*/  LDG.E.64.CONSTANT R70, desc[UR4][R52.64+0x208] ;  /* 0x0002080434467981 */ /* 0x000ea2000c1e9b00 */
[----:B------:R-:W-:-:S03]  /*18c0*/  DFMA R76, R62, R108, R76 ;  /* 0x0000006c3e4c722b */ /* 0x000fc6000000004c */
[----:B------:R-:W2:Y:S01]  /*18d0*/  LDG.E.64.CONSTANT R108, desc[UR4][R52.64+0x368] ;  /* 0x00036804346c7981 */ /* 0x000ea2000c1e9b00 */
[----:B------:R-:W-:Y:S02]  /*18e0*/  DFMA R54, R62, R106, R54 ;  /* 0x0000006a3e36722b */ /* 0x000fe40000000036 */
[----:B------:R-:W-:Y:S01]  /*18f0*/  DFMA R92, R60, R116, R92 ;  /* 0x000000743c5c722b */ /* 0x000fe2000000005c */
[----:B------:R-:W2:Y:S01]  /*1900*/  LDG.E.64.CONSTANT R106, desc[UR4][R52.64+0x310] ;  /* 0x00031004346a7981 */ /* 0x000ea2000c1e9b00 */
[----:B------:R-:W-:-:S03]  /*1910*/  DFMA R100, R42, R100, R170 ;  /* 0x000000642a64722b */ /* 0x000fc600000000aa */
[----:B------:R-:W4:Y:S01]  /*1920*/  LDG.E.64.CONSTANT R116, desc[UR4][R52.64+0x458] ;  /* 0x0004580434747981 */ /* 0x000f22000c1e9b00 */
[----:B------:R-:W-:-:S03]  /*1930*/  DFMA R104, R42, R104, R124 ;  /* 0x000000682a68722b */ /* 0x000fc6000000007c */
[----:B------:R-:W2:Y:S01]  /*1940*/  LDG.E.64.CONSTANT R124, desc[UR4][R52.64+0x408] ;  /* 0x00040804347c7981 */ /* 0x000ea2000c1e9b00 */
[----:B------:R-:W-:-:S03]  /*1950*/  DFMA R102, R42, R102, R126 ;  /* 0x000000662a66722b */ /* 0x000fc6000000007e */
        /* <DEDUP_REMOVED lines=14> */
[----:B------:R-:W2:Y:S04]  /*1a40*/  LDG.E.64.CONSTANT R122, desc[UR4][R52.64+0x508] ;  /* 0x00050804347a7981 */ /* 0x000ea8000c1e9b00 */
[----:B------:R-:W2:Y:S01]  /*1a50*/  LDG.E.64.CONSTANT R170, desc[UR4][R52.64+0x510] ;  /* 0x0005100434aa7981 */ /* 0x000ea2000c1e9b00 */
[C---:B------:R-:W-:Y:S02]  /*1a60*/  DFMA R72, R60.reuse, R162, R72 ;  /* 0x000000a23c48722b */ /* 0x040fe40000000048 */
[----:B------:R-:W-:Y:S01]  /*1a70*/  DFMA R82, R60, R82, R164 ;  /* 0x000000523c52722b */ /* 0x000fe200000000a4 */
[----:B------:R-:W2:Y:S01]  /*1a80*/  LDG.E.64.CONSTANT R162, desc[UR4][R52.64+0x4c0] ;  /* 0x0004c00434a27981 */ /* 0x000ea2000c1e9b00 */
[----:B------:R-:W-:-:S03]  /*1a90*/  DFMA R104, R56, R160, R104 ;  /* 0x000000a03868722b */ /* 0x000fc60000000068 */
[----:B------:R-:W2:Y:S04]  /*1aa0*/  LDG.E.64.CONSTANT R164, desc[UR4][R52.64+0x468] ;  /* 0x0004680434a47981 */ /* 0x000ea8000c1e9b00 */
[----:B------:R-:W2:Y:S01]  /*1ab0*/  LDG.E.64.CONSTANT R160, desc[UR4][R52.64+0x518] ;  /* 0x0005180434a07981 */ /* 0x000ea2000c1e9b00 */
[C---:B------:R-:W-:Y:S02]  /*1ac0*/  DFMA R46, R60.reuse, R46, R88 ;  /* 0x0000002e3c2e722b */ /* 0x040fe40000000058 */
[----:B------:R-:W-:Y:S01]  /*1ad0*/  DFMA R90, R60, R96, R90 ;  /* 0x000000603c5a722b */ /* 0x000fe2000000005a */
[----:B------:R-:W2:Y:S01]  /*1ae0*/  LDG.E.64.CONSTANT R98, desc[UR4][R52.64+0x2b8] ;  /* 0x0002b80434627981 */ /* 0x000ea2000c1e9b00 */
[C---:B------:R-:W-:Y:S02]  /*1af0*/  DFMA R102, R56.reuse, R158, R102 ;  /* 0x0000009e3866722b */ /* 0x040fe40000000066 */
[----:B------:R-:W-:Y:S01]  /*1b00*/  DFMA R168, R56, R168, R100 ;  /* 0x000000a838a8722b */ /* 0x000fe20000000064 */
[----:B------:R-:W2:Y:S04]  /*1b10*/  LDG.E.64.CONSTANT R96, desc[UR4][R52.64+0x260] ;  /* 0x0002600434607981 */ /* 0x000ea8000c1e9b00 */
[----:B------:R-:W2:Y:S04]  /*1b20*/  LDG.E.64.CONSTANT R88, desc[UR4][R52.64+0x3c0] ;  /* 0x0003c00434587981 */ /* 0x000ea8000c1e9b00 */
[----:B------:R-:W2:Y:S04]  /*1b30*/  LDG.E.64.CONSTANT R158, desc[UR4][R52.64+0x418] ;  /* 0x00041804349e7981 */ /* 0x000ea8000c1e9b00 */
[----:B------:R-:W2:Y:S04]  /*1b40*/  LDG.E.64.CONSTANT R100, desc[UR4][R52.64+0x4c8] ;  /* 0x0004c80434647981 */ /* 0x000ea8000c1e9b00 */
[----:B------:R-:W2:Y:S04]  /*1b50*/  LDG.E.64.CONSTANT R52, desc[UR4][R52.64+0x520] ;  /* 0x0005200434347981 */ /* 0x000ea8000c1e9b00 */
[----:B------:R0:W-:Y:S04]  /*1b60*/  STS.64 [R2], R64 ;  /* 0x0000004002007388 */ /* 0x0001e80000000a00 */
[----:B------:R0:W-:Y:S04]  /*1b70*/  STS.64 [R2+0x708], R58 ;  /* 0x0007083a02007388 */ /* 0x0001e80000000a00 */
[----:B------:R0:W-:Y:S04]  /*1b80*/  STS.64 [R2+0xe10], R84 ;  /* 0x000e105402007388 */ /* 0x0001e80000000a00 */
[----:B------:R0:W-:Y:S01]  /*1b90*/  STS.64 [R2+0x1518], R86 ;  /* 0x0015185602007388 */ /* 0x0001e20000000a00 */
[----:B---3--:R-:W-:-:S02]  /*1ba0*/  DFMA R104, R66, R110, R104 ;  /* 0x0000006e4268722b */ /* 0x008fc40000000068 */
[----:B----4-:R-:W-:Y:S02]  /*1bb0*/  DFMA R42, R56, R42, R44 ;  /* 0x0000002a382a722b */ /* 0x010fe4000000002c */
[C---:B--2---:R-:W-:Y:S02]  /*1bc0*/  DFMA R74, R66.reuse, R74, R102 ;  /* 0x0000004a424a722b */ /* 0x044fe40000000066 */
[----:B------:R-:W-:-:S04]  /*1bd0*/  DFMA R76, R66, R76, R168 ;  /* 0x0000004c424c722b */ /* 0x000fc800000000a8 */
[----:B------:R-:W-:Y:S02]  /*1be0*/  DFMA R42, R66, R54, R42 ;  /* 0x00000036422a722b */ /* 0x000fe4000000002a */
        /* <DEDUP_REMOVED lines=21> */
[C---:B------:R-:W-:Y:S01]  /*1d40*/  DFMA R76, R50.reuse, R100, R76 ;  /* 0x00000064324c722b */ /* 0x040fe2000000004c */
[----:B------:R0:W-:Y:S01]  /*1d50*/  STS.64 [R2+0x1c20], R46 ;  /* 0x001c202e02007388 */ /* 0x0001e20000000a00 */
        /* <DEDUP_REMOVED lines=11> */
.L_x_230:
[----:B------:R-:W-:Y:S05]  /*1e10*/  BSYNC.RECONVERGENT B0 ;  /* 0x0000000000007941 */ /* 0x000fea0003800200 */
.L_x_229:
        /* <DEDUP_REMOVED lines=56> */
[----:B0-----:R-:W-:Y:S01]  /*21a0*/  DFMA R46, R76, R42, R46 ;  /* 0x0000002a4c2e722b */ /* 0x001fe2000000002e */
[----:B------:R-:W3:Y:S07]  /*21b0*/  LDG.E.64.CONSTANT R76, desc[UR4][R48.64+0x130] ;  /* 0x00013004304c7981 */ /* 0x000eee000c1e9b00 */
[----:B------:R-:W-:-:S02]  /*21c0*/  DFMA R170, R170, R44, R46 ;  /* 0x0000002caaaa722b */ /* 0x000fc4000000002e */
[----:B------:R-:W-:Y:S02]  /*21d0*/  DFMA R46, R88, R54, RZ ;  /* 0x00000036582e722b */ /* 0x000fe400000000ff */
[-C--:B------:R-:W-:Y:S01]  /*21e0*/  DFMA R50, R84, R52.reuse, R50 ;  /* 0x000000345432722b */ /* 0x080fe20000000032 */
[----:B------:R-:W4:Y:S04]  /*21f0*/  LDG.E.64.CONSTANT R88, desc[UR4][R48.64+0x148] ;  /* 0x0001480430587981 */ /* 0x000f28000c1e9b00 */
[----:B------:R-:W4:Y:S01]  /*2200*/  LDG.E.64.CONSTANT R84, desc[UR4][R48.64+0xa8] ;  /* 0x0000a80430547981 */ /* 0x000f22000c1e9b00 */
[----:B------:R-:W-:Y:S02]  /*2210*/  DFMA R162, R162, R52, R46 ;  /* 0x00000034a2a2722b */ /* 0x000fe4000000002e */
[----:B------:R-:W-:Y:S01]  /*2220*/  DFMA R50, R86, R42, R50 ;  /* 0x0000002a5632722b */ /* 0x000fe20000000032 */
[----:B------:R-:W0:Y:S04]  /*2230*/  LDS.64 R46, [R3+0x1e0] ;  /* 0x0001e000032e7984 */ /* 0x000e280000000a00 */
[----:B------:R-:W4:Y:S03]  /*2240*/  LDG.E.64.CONSTANT R86, desc[UR4][R48.64+0xf0] ;  /* 0x0000f00430567981 */ /* 0x000f26000c1e9b00 */
[----:B------:R-:W-:-:S02]  /*2250*/  DFMA R164, R164, R44, R50 ;  /* 0x0000002ca4a4722b */ /* 0x000fc40000000032 */
[----:B------:R-:W1:Y:S01]  /*2260*/  LDS.64 R50, [R3+0x258] ;  /* 0x0002580003327984 */ /* 0x000e620000000a00 */
[----:B------:R-:W-:Y:S02]  /*2270*/  DFMA R58, R58, R54, RZ ;  /* 0x000000363a3a722b */ /* 0x000fe400000000ff */
[----:B------:R-:W-:Y:S01]  /*2280*/  DFMA R60, R60, R42, R162 ;  /* 0x0000002a3c3c722b */ /* 0x000fe200000000a2 */
[----:B------:R-:W4:Y:S05]  /*2290*/  LDG.E.64.CONSTANT R162, desc[UR4][R48.64+0x180] ;  /* 0x0001800430a27981 */ /* 0x000f2a000c1e9b00 */
[----:B------:R-:W-:-:S08]  /*22a0*/  DFMA R58, R66, R52, R58 ;  /* 0x00000034423a722b */ /* 0x000fd0000000003a */
[----:B------:R-:W-:Y:S01]  /*22b0*/  DFMA R66, R56, R42, R58 ;  /* 0x0000002a3842722b */ /* 0x000fe2000000003a */
[----:B------:R-:W4:Y:S01]  /*22c0*/  LDG.E.64.CONSTANT R56, desc[UR4][R48.64+0xf8] ;  /* 0x0000f80430387981 */ /* 0x000f22000c1e9b00 */
[----:B------:R-:W-:-:S03]  /*22d0*/  DFMA R72, R72, R44, R60 ;  /* 0x0000002c4848722b */ /* 0x000fc6000000003c */
[----:B------:R-:W4:Y:S04]  /*22e0*/  LDG.E.64.CONSTANT R58, desc[UR4][R48.64+0x150] ;  /* 0x00015004303a7981 */ /* 0x000f28000c1e9b00 */
[----:B------:R-:W4:Y:S01]  /*22f0*/  LDG.E.64.CONSTANT R60, desc[UR4][R48.64+0x188] ;  /* 0x00018804303c7981 */ /* 0x000f22000c1e9b00 */
[-C--:B0-----:R-:W-:Y:S02]  /*2300*/  DFMA R64, R64, R46.reuse, R170 ;  /* 0x0000002e4040722b */ /* 0x081fe400000000aa */
[----:B------:R-:W-:Y:S01]  /*2310*/  DFMA R62, R62, R46, R164 ;  /* 0x0000002e3e3e722b */ /* 0x000fe200000000a4 */
[----:B------:R-:W4:Y:S04]  /*2320*/  LDG.E.64.CONSTANT R170, desc[UR4][R48.64+0x220] ;  /* 0x0002200430aa7981 */ /* 0x000f28000c1e9b00 */
[----:B------:R-:W4:Y:S01]  /*2330*/  LDG.E.64.CONSTANT R164, desc[UR4][R48.64+0x1d0] ;  /* 0x0001d00430a47981 */ /* 0x000f22000c1e9b00 */
[----:B-1----:R-:W-:-:S03]  /*2340*/  DFMA R160, R160, R50, R64 ;  /* 0x00000032a0a0722b */ /* 0x002fc60000000040 */
[----:B------:R-:W4:Y:S01]  /*2350*/  LDG.E.64.CONSTANT R64, desc[UR4][R48.64+0x228] ;  /* 0x0002280430407981 */ /* 0x000f22000c1e9b00 */
[----:B------:R-:W-:-:S03]  /*2360*/  DFMA R74, R74, R50, R62 ;  /* 0x000000324a4a722b */ /* 0x000fc6000000003e */
[----:B------:R-:W4:Y:S01]  /*2370*/  LDG.E.64.CONSTANT R62, desc[UR4][R48.64+0x1d8] ;  /* 0x0001d804303e7981 */ /* 0x000f22000c1e9b00 */
[----:B------:R-:W-:-:S03]  /*2380*/  DFMA R70, R70, R44, R66 ;  /* 0x0000002c4646722b */ /* 0x000fc60000000042 */
[----:B------:R-:W0:Y:S01]  /*2390*/  LDS.64 R66, [R3+0x2d0] ;  /* 0x0002d00003427984 */ /* 0x000e220000000a00 */
[----:B------:R-:W-:-:S03]  /*23a0*/  DFMA R158, R158, R46, R72 ;  /* 0x0000002e9e9e722b */ /* 0x000fc60000000048 */
[----:B------:R-:W-:Y:S01]  /*23b0*/  LDS.64 R72, [R3+0x438] ;  /* 0x0004380003487984 */ /* 0x000fe20000000a00 */
[----:B0-----:R-:W-:Y:S02]  /*23c0*/  DFMA R154, R154, R66, R160 ;  /* 0x000000429a9a722b */ /* 0x001fe400000000a0 */
[----:B------:R-:W-:Y:S01]  /*23d0*/  DFMA R160, R68, R46, R70 ;  /* 0x0000002e44a0722b */ /* 0x000fe20000000046 */
[----:B------:R-:W0:Y:S04]  /*23e0*/  LDS.64 R68, [R3+0x348] ;  /* 0x0003480003447984 */ /* 0x000e280000000a00 */
[----:B------:R-:W1:Y:S01]  /*23f0*/  LDS.64 R70, [R3+0x3c0] ;  /* 0x0003c00003467984 */ /* 0x000e620000000a00 */
[----:B------:R-:W-:-:S03]  /*2400*/  DFMA R156, R156, R66, R74 ;  /* 0x000000429c9c722b */ /* 0x000fc6000000004a */
[----:B------:R-:W3:Y:S01]  /*2410*/  LDS.64 R74, [R3+0x4b0] ;  /* 0x0004b000034a7984 */ /* 0x000ee20000000a00 */
[----:B------:R-:W-:Y:S02]  /*2420*/  DFMA R96, R96, R54, RZ ;  /* 0x000000366060722b */ /* 0x000fe400000000ff */
[----:B------:R-:W-:Y:S01]  /*2430*/  DFMA R102, R102, R50, R158 ;  /* 0x000000326666722b */ /* 0x000fe2000000009e */
[----:B------:R-:W4:Y:S05]  /*2440*/  LDG.E.64.CONSTANT R158, desc[UR4][R48.64+0x2d8] ;  /* 0x0002d804309e7981 */ /* 0x000f2a000c1e9b00 */
[----:B------:R-:W-:Y:S02]  /*2450*/  DFMA R96, R108, R52, R96 ;  /* 0x000000346c60722b */ /* 0x000fe40000000060 */
[----:B------:R-:W-:Y:S01]  /*2460*/  DFMA R102, R124, R66, R102 ;  /* 0x000000427c66722b */ /* 0x000fe20000000066 */
[----:B------:R-:W4:Y:S01]  /*2470*/  LDG.E.64.CONSTANT R124, desc[UR4][R48.64+0x318] ;  /* 0x00031804307c7981 */ /* 0x000f22000c1e9b00 */
[----:B0-----:R-:W-:-:S02]  /*2480*/  DFMA R100, R100, R68, R154 ;  /* 0x000000446464722b */ /* 0x001fc4000000009a */
[-C--:B------:R-:W-:Y:S01]  /*2490*/  DFMA R104, R104, R68.reuse, R156 ;  /* 0x000000446868722b */ /* 0x080fe2000000009c */
[----:B------:R-:W4:Y:S03]  /*24a0*/  LDG.E.64.CONSTANT R154, desc[UR4][R48.64+0x248] ;  /* 0x00024804309a7981 */ /* 0x000f26000c1e9b00 */
[----:B------:R-:W-:Y:S01]  /*24b0*/  DFMA R102, R112, R68, R102 ;  /* 0x000000447066722b */ /* 0x000fe20000000066 */
[----:B------:R-:W4:Y:S01]  /*24c0*/  LDG.E.64.CONSTANT R112, desc[UR4][R48.64+0x1e8] ;  /* 0x0001e80430707981 */ /* 0x000f22000c1e9b00 */
[-C--:B-1----:R-:W-:Y:S02]  /*24d0*/  DFMA R100, R152, R70.reuse, R100 ;  /* 0x000000469864722b */ /* 0x082fe40000000064 */
[----:B------:R-:W-:Y:S01]  /*24e0*/  DFMA R104, R126, R70, R104 ;  /* 0x000000467e68722b */ /* 0x000fe20000000068 */
[----:B------:R-:W4:Y:S04]  /*24f0*/  LDG.E.64.CONSTANT R152, desc[UR4][R48.64+0x1f0] ;  /* 0x0001f00430987981 */ /* 0x000f28000c1e9b00 */
[----:B------:R-:W4:Y:S03]  /*2500*/  LDG.E.64.CONSTANT R126, desc[UR4][R48.64+0x198] ;  /* 0x00019804307e7981 */ /* 0x000f26000c1e9b00 */
[----:B------:R-:W-:Y:S01]  /*2510*/  DFMA R104, R116, R72, R104 ;  /* 0x000000487468722b */ /* 0x000fe20000000068 */
[----:B------:R-:W4:Y:S04]  /*2520*/  LDG.E.64.CONSTANT R156, desc[UR4][R48.64+0x288] ;  /* 0x00028804309c7981 */ /* 0x000f28000c1e9b00 */
[----:B------:R-:W4:Y:S01]  /*2530*/  LDG.E.64.CONSTANT R116, desc[UR4][R48.64+0x240] ;  /* 0x0002400430747981 */ /* 0x000f22000c1e9b00 */
[----:B--2---:R-:W-:-:S03]  /*2540*/  DFMA R108, R82, R54, RZ ;  /* 0x00000036526c722b */ /* 0x004fc600000000ff */
[----:B------:R-:W2:Y:S01]  /*2550*/  LDG.E.64.CONSTANT R82, desc[UR4][R48.64+0x268] ;  /* 0x0002680430527981 */ /* 0x000ea2000c1e9b00 */
[----:B---3--:R-:W-:-:S03]  /*2560*/  DFMA R76, R76, R50, R160 ;  /* 0x000000324c4c722b */ /* 0x008fc600000000a0 */
[----:B------:R-:W3:Y:S05]  /*2570*/  LDG.E.64.CONSTANT R160, desc[UR4][R48.64+0x320] ;  /* 0x0003200430a07981 */ /* 0x000eea000c1e9b00 */
[----:B------:R-:W-:Y:S02]  /*2580*/  DFMA R122, R122, R66, R76 ;  /* 0x000000427a7a722b */ /* 0x000fe4000000004c */
[----:B------:R-:W-:Y:S02]  /*2590*/  DFMA R76, R118, R72, R100 ;  /* 0x00000048764c722b */ /* 0x000fe40000000064 */
[----:B------:R-:W-:Y:S01]  /*25a0*/  DFMA R100, R92, R42, R96 ;  /* 0x0000002a5c64722b */ /* 0x000fe20000000060 */
[----:B------:R-:W3:Y:S04]  /*25b0*/  LDG.E.64.CONSTANT R118, desc[UR4][R48.64+0x280] ;  /* 0x0002800430767981 */ /* 0x000ee8000c1e9b00 */
[----:B------:R-:W3:Y:S04]  /*25c0*/  LDG.E.64.CONSTANT R96, desc[UR4][R48.64+0x2c0] ;  /* 0x0002c00430607981 */ /* 0x000ee8000c1e9b00 */
[----:B------:R-:W3:Y:S01]  /*25d0*/  LDG.E.64.CONSTANT R92, desc[UR4][R48.64+0x270] ;  /* 0x00027004305c7981 */ /* 0x000ee2000c1e9b00 */
[----:B------:R-:W-:-:S02]  /*25e0*/  DFMA R110, R110, R68, R122 ;  /* 0x000000446e6e722b */ /* 0x000fc4000000007a */
[-C--:B------:R-:W-:Y:S01]  /*25f0*/  DFMA R76, R106, R74.reuse, R76 ;  /* 0x0000004a6a4c722b */ /* 0x080fe2000000004c */
[----:B------:R-:W3:Y:S01]  /*2600*/  LDG.E.64.CONSTANT R122, desc[UR4][R48.64+0x2d0] ;  /* 0x0002d004307a7981 */ /* 0x000ee2000c1e9b00 */
[----:B----4-:R-:W-:Y:S02]  /*2610*/  DFMA R84, R84, R74, R104 ;  /* 0x0000004a5454722b */ /* 0x010fe40000000068 */
[----:B------:R-:W-:Y:S01]  /*2620*/  DFMA R86, R86, R70, R102 ;  /* 0x000000465656722b */ /* 0x000fe20000000066 */
[----:B------:R-:W4:Y:S01]  /*2630*/  LDG.E.64.CONSTANT R104, desc[UR4][R48.64+0x2c8] ;  /* 0x0002c80430687981 */ /* 0x000f22000c1e9b00 */
[----:B------:R-:W-:-:S03]  /*2640*/  DFMA R106, R98, R54, RZ ;  /* 0x00000036626a722b */ /* 0x000fc600000000ff */
[----:B------:R-:W4:Y:S04]  /*2650*/  LDG.E.64.CONSTANT R98, desc[UR4][R48.64+0x1e0] ;  /* 0x0001e00430627981 */ /* 0x000f28000c1e9b00 */
[----:B------:R-:W4:Y:S01]  /*2660*/  LDG.E.64.CONSTANT R102, desc[UR4][R48.64+0x278] ;  /* 0x0002780430667981 */ /* 0x000f22000c1e9b00 */
[----:B------:R-:W-:Y:S02]  /*2670*/  DFMA R108, R90, R52, R108 ;  /* 0x000000345a6c722b */ /* 0x000fe4000000006c */
[----:B------:R-:W-:Y:S01]  /*2680*/  DFMA R88, R88, R70, R110 ;  /* 0x000000465858722b */ /* 0x000fe2000000006e */
[----:B------:R-:W4:Y:S04]  /*2690*/  LDG.E.64.CONSTANT R90, desc[UR4][R48.64+0x230] ;  /* 0x00023004305a7981 */ /* 0x000f28000c1e9b00 */
[----:B------:R-:W4:Y:S01]  /*26a0*/  LDG.E.64.CONSTANT R110, desc[UR4][R48.64+0x190] ;  /* 0x00019004306e7981 */ /* 0x000f22000c1e9b00 */
[----:B------:R-:W-:-:S02]  /*26b0*/  DFMA R172, R172, R44, R100 ;  /* 0x0000002cacac722b */ /* 0x000fc40000000064 */
[----:B------:R-:W-:Y:S01]  /*26c0*/  DFMA R168, R168, R42, R108 ;  /* 0x0000002aa8a8722b */ /* 0x000fe2000000006c */
        /* <DEDUP_REMOVED lines=20> */
[-C--:B------:R-:W-:Y:S02]  /*2810*/  DFMA R124, R124, R54.reuse, RZ ;  /* 0x000000367c7c722b */ /* 0x080fe400000000ff */
[-C--:B--2---:R-:W-:Y:S02]  /*2820*/  DFMA R82, R82, R54.reuse, RZ ;  /* 0x000000365252722b */ /* 0x084fe400000000ff */
[----:B---3--:R-:W-:-:S06]  /*2830*/  DFMA R96, R96, R54, RZ ;  /* 0x000000366060722b */ /* 0x008fcc00000000ff */
[----:B------:R-:W-:Y:S02]  /*2840*/  DFMA R82, R92, R52, R82 ;  /* 0x000000345c52722b */ /* 0x000fe40000000052 */
[----:B----4-:R-:W-:Y:S01]  /*2850*/  DFMA R62, R98, R50, R62 ;  /* 0x00000032623e722b */ /* 0x010fe2000000003e */
[----:B------:R-:W2:Y:S01]  /*2860*/  LDG.E.64.CONSTANT R92, desc[UR4][R48.64+0x250] ;  /* 0x00025004305c7981 */ /* 0x000ea2000c1e9b00 */
[----:B------:R-:W-:-:S04]  /*2870*/  DFMA R96, R104, R52, R96 ;  /* 0x000000346860722b */ /* 0x000fc80000000060 */
[----:B------:R-:W-:Y:S01]  /*2880*/  DFMA R82, R102, R42, R82 ;  /* 0x0000002a6652722b */ /* 0x000fe20000000052 */
[----:B------:R-:W3:Y:S01]  /*2890*/  LDG.E.64.CONSTANT R104, desc[UR4][R48.64+0x388] ;  /* 0x0003880430687981 */ /* 0x000ee2000c1e9b00 */
[----:B------:R-:W-:-:S03]  /*28a0*/  DFMA R62, R112, R66, R62 ;  /* 0x00000042703e722b */ /* 0x000fc6000000003e */
[----:B------:R-:W4:Y:S01]  /*28b0*/  LDG.E.64.CONSTANT R98, desc[UR4][R48.64+0x1a0] ;  /* 0x0001a00430627981 */ /* 0x000f22000c1e9b00 */
[----:B------:R-:W-:Y:S02]  /*28c0*/  DFMA R96, R122, R42, R96 ;  /* 0x0000002a7a60722b */ /* 0x000fe40000000060 */
[----:B------:R-:W-:Y:S01]  /*28d0*/  DFMA R60, R110, R66, R60 ;  /* 0x000000426e3c722b */ /* 0x000fe2000000003c */
[----:B------:R-:W2:Y:S01]  /*28e0*/  LDG.E.64.CONSTANT R122, desc[UR4][R48.64+0x4d8] ;  /* 0x0004d804307a7981 */ /* 0x000ea2000c1e9b00 */
[----:B------:R-:W-:Y:S02]  /*28f0*/  DFMA R82, R118, R44, R82 ;  /* 0x0000002c7652722b */ /* 0x000fe40000000052 */
[----:B------:R-:W-:Y:S01]  /*2900*/  DFMA R152, R152, R68, R62 ;  /* 0x000000449898722b */ /* 0x000fe2000000003e */
[----:B------:R-:W4:Y:S01]  /*2910*/  LDG.E.64.CONSTANT R118, desc[UR4][R48.64+0x3d8] ;  /* 0x0003d80430767981 */ /* 0x000f22000c1e9b00 */
[----:B------:R-:W-:Y:S02]  /*2920*/  DFMA R158, R158, R44, R96 ;  /* 0x0000002c9e9e722b */ /* 0x000fe40000000060 */
[----:B------:R-:W-:Y:S01]  /*2930*/  DFMA R58, R108, R74, R58 ;  /* 0x0000004a6c3a722b */ /* 0x000fe2000000003a */
[----:B------:R-:W3:Y:S01]  /*2940*/  LDG.E.64.CONSTANT R96, desc[UR4][R48.64+0x3c8] ;  /* 0x0003c80430607981 */ /* 0x000ee2000c1e9b00 */
[----:B------:R-:W-:-:S02]  /*2950*/  DFMA R126, R126, R68, R60 ;  /* 0x000000447e7e722b */ /* 0x000fc4000000003c */
[-C--:B------:R-:W-:Y:S01]  /*2960*/  DFMA R156, R156, R46.reuse, R82 ;  /* 0x0000002e9c9c722b */ /* 0x080fe20000000052 */
[----:B------:R-:W2:Y:S04]  /*2970*/  LDG.E.64.CONSTANT R108, desc[UR4][R48.64+0x4d0] ;  /* 0x0004d004306c7981 */ /* 0x000ea8000c1e9b00 */
[----:B------:R-:W4:Y:S04]  /*2980*/  LDG.E.64.CONSTANT R60, desc[UR4][R48.64+0x380] ;  /* 0x00038004303c7981 */ /* 0x000f28000c1e9b00 */
[----:B------:R-:W4:Y:S04]  /*2990*/  LDG.E.64.CONSTANT R82, desc[UR4][R48.64+0x420] ;  /* 0x0004200430527981 */ /* 0x000f28000c1e9b00 */
[----:B------:R-:W4:Y:S01]  /*29a0*/  LDG.E.64.CONSTANT R62, desc[UR4][R48.64+0x478] ;  /* 0x00047804303e7981 */ /* 0x000f22000c1e9b00 */
[----:B------:R-:W-:-:S02]  /*29b0*/  DFMA R90, R90, R46, R170 ;  /* 0x0000002e5a5a722b */ /* 0x000fc400000000aa */
[----:B------:R-:W-:Y:S01]  /*29c0*/  DFMA R56, R106, R74, R56 ;  /* 0x0000004a6a38722b */ /* 0x000fe20000000038 */
[----:B------:R-:W4:Y:S01]  /*29d0*/  LDG.E.64.CONSTANT R170, desc[UR4][R48.64+0x3d0] ;  /* 0x0003d00430aa7981 */ /* 0x000f22000c1e9b00 */
[----:B------:R-:W-:Y:S02]  /*29e0*/  DFMA R124, R160, R52, R124 ;  /* 0x00000034a07c722b */ /* 0x000fe4000000007c */
[----:B------:R-:W-:Y:S01]  /*29f0*/  DFMA R172, R172, R46, R158 ;  /* 0x0000002eacac722b */ /* 0x000fe2000000009e */
[----:B------:R-:W4:Y:S04]  /*2a00*/  LDG.E.64.CONSTANT R106, desc[UR4][R48.64+0x338] ;  /* 0x00033804306a7981 */ /* 0x000f28000c1e9b00 */
[----:B------:R-:W4:Y:S04]  /*2a10*/  LDG.E.64.CONSTANT R160, desc[UR4][R48.64+0x428] ;  /* 0x0004280430a07981 */ /* 0x000f28000c1e9b00 */
[----:B------:R-:W4:Y:S01]  /*2a20*/  LDG.E.64.CONSTANT R158, desc[UR4][R48.64+0x480] ;  /* 0x00048004309e7981 */ /* 0x000f22000c1e9b00 */
[----:B------:R-:W-:-:S02]  /*2a30*/  DFMA R168, R168, R42, R124 ;  /* 0x0000002aa8a8722b */ /* 0x000fc4000000007c */
[-C--:B------:R-:W-:Y:S01]  /*2a40*/  DFMA R90, R100, R50.reuse, R90 ;  /* 0x00000032645a722b */ /* 0x080fe2000000005a */
[----:B------:R-:W4:Y:S01]  /*2a50*/  LDG.E.64.CONSTANT R124, desc[UR4][R48.64+0x390] ;  /* 0x00039004307c7981 */ /* 0x000f22000c1e9b00 */
[----:B------:R-:W-:Y:S02]  /*2a60*/  DFMA R166, R166, R50, R156 ;  /* 0x00000032a6a6722b */ /* 0x000fe4000000009c */
[----:B------:R-:W-:Y:S01]  /*2a70*/  DFMA R86, R86, R54, RZ ;  /* 0x000000365656722b */ /* 0x000fe200000000ff */
        /* <DEDUP_REMOVED lines=16> */
[----:B------:R-:W4:Y:S01]  /*2b80*/  LDG.E.64.CONSTANT R100, desc[UR4][R48.64+0x2a0] ;  /* 0x0002a00430647981 */ /* 0x000f22000c1e9b00 */
[-C--:B---3--:R-:W-:Y:S02]  /*2b90*/  DFMA R96, R96, R54.reuse, RZ ;  /* 0x000000366060722b */ /* 0x088fe400000000ff */
[----:B--2---:R-:W-:-:S02]  /*2ba0*/  DFMA R108, R108, R54, RZ ;  /* 0x000000366c6c722b */ /* 0x004fc400000000ff */
[----:B----4-:R-:W-:Y:S02]  /*2bb0*/  DFMA R60, R60, R42, R172 ;  /* 0x0000002a3c3c722b */ /* 0x010fe400000000ac */
[-C--:B------:R-:W-:Y:S01]  /*2bc0*/  DFMA R82, R82, R54.reuse, RZ ;  /* 0x000000365252722b */ /* 0x080fe200000000ff */
[----:B------:R-:W2:Y:S01]  /*2bd0*/  LDG.E.64.CONSTANT R172, desc[UR4][R48.64+0x4b8] ;  /* 0x0004b80430ac7981 */ /* 0x000ea2000c1e9b00 */
[----:B------:R-:W-:Y:S02]  /*2be0*/  DFMA R62, R62, R54, RZ ;  /* 0x000000363e3e722b */ /* 0x000fe400000000ff */
[-C--:B------:R-:W-:Y:S01]  /*2bf0*/  DFMA R108, R122, R52.reuse, R108 ;  /* 0x000000347a6c722b */ /* 0x080fe2000000006c */
[----:B------:R-:W3:Y:S01]  /*2c00*/  LDG.E.64.CONSTANT R54, desc[UR4][R48.64+0x348] ;  /* 0x0003480430367981 */ /* 0x000ee2000c1e9b00 */
[----:B------:R-:W-:Y:S02]  /*2c10*/  DFMA R96, R170, R52, R96 ;  /* 0x00000034aa60722b */ /* 0x000fe40000000060 */
[----:B------:R-:W-:-:S02]  /*2c20*/  DFMA R60, R104, R44, R60 ;  /* 0x0000002c683c722b */ /* 0x000fc4000000003c */
[----:B------:R-:W-:Y:S01]  /*2c30*/  DFMA R106, R106, R46, R162 ;  /* 0x0000002e6a6a722b */ /* 0x000fe200000000a2 */
[----:B------:R-:W4:Y:S01]  /*2c40*/  LDG.E.64.CONSTANT R104, desc[UR4][R48.64+0x3e8] ;  /* 0x0003e80430687981 */ /* 0x000f22000c1e9b00 */
[----:B------:R-:W-:-:S03]  /*2c50*/  DFMA R82, R160, R52, R82 ;  /* 0x00000034a052722b */ /* 0x000fc60000000052 */
[----:B------:R-:W2:Y:S01]  /*2c60*/  LDG.E.64.CONSTANT R162, desc[UR4][R48.64+0x3b0] ;  /* 0x0003b00430a27981 */ /* 0x000ea2000c1e9b00 */
[----:B------:R-:W-:-:S03]  /*2c70*/  DFMA R62, R158, R52, R62 ;  /* 0x000000349e3e722b */ /* 0x000fc6000000003e */
[----:B------:R-:W4:Y:S04]  /*2c80*/  LDG.E.64.CONSTANT R160, desc[UR4][R48.64+0x2b0] ;  /* 0x0002b00430a07981 */ /* 0x000f28000c1e9b00 */
[----:B------:R-:W2:Y:S01]  /*2c90*/  LDG.E.64.CONSTANT R52, desc[UR4][R48.64+0x3a0] ;  /* 0x0003a00430347981 */ /* 0x000ea2000c1e9b00 */
[----:B------:R-:W-:Y:S02]  /*2ca0*/  DFMA R122, R118, R42, R96 ;  /* 0x0000002a767a722b */ /* 0x000fe40000000060 */
[----:B------:R-:W-:Y:S01]  /*2cb0*/  DFMA R156, R156, R50, R106 ;  /* 0x000000329c9c722b */ /* 0x000fe2000000006a */
[----:B------:R-:W4:Y:S01]  /*2cc0*/  LDG.E.64.CONSTANT R118, desc[UR4][R48.64+0x258] ;  /* 0x0002580430767981 */ /* 0x000f22000c1e9b00 */
[----:B------:R-:W-:Y:S02]  /*2cd0*/  DFMA R124, R124, R46, R60 ;  /* 0x0000002e7c7c722b */ /* 0x000fe4000000003c */
[-C--:B------:R-:W-:Y:S01]  /*2ce0*/  DFMA R170, R112, R42.reuse, R62 ;  /* 0x0000002a70aa722b */ /* 0x080fe2000000003e */
[----:B------:R-:W4:Y:S01]  /*2cf0*/  LDG.E.64.CONSTANT R106, desc[UR4][R48.64+0x3a8] ;  /* 0x0003a804306a7981 */ /* 0x000f22000c1e9b00 */
[----:B------:R-:W-:-:S03]  /*2d00*/  DFMA R110, R110, R42, R108 ;  /* 0x0000002a6e6e722b */ /* 0x000fc6000000006c */
[----:B------:R-:W4:Y:S04]  /*2d10*/  LDG.E.64.CONSTANT R112, desc[UR4][R48.64+0x2f8] ;  /* 0x0002f80430707981 */ /* 0x000f28000c1e9b00 */
        /* <DEDUP_REMOVED lines=16> */
[----:B------:R-:W4:Y:S04]  /*2e20*/  LDG.E.64.CONSTANT R154, desc[UR4][R48.64+0x448] ;  /* 0x00044804309a7981 */ /* 0x000f28000c1e9b00 */
[----:B------:R-:W4:Y:S01]  /*2e30*/  LDG.E.64.CONSTANT R126, desc[UR4][R48.64+0x360] ;  /* 0x00036004307e7981 */ /* 0x000f22000c1e9b00 */
[----:B------:R-:W-:-:S03]  /*2e40*/  DFMA R170, R88, R44, R170 ;  /* 0x0000002c58aa722b */ /* 0x000fc600000000aa */
[----:B------:R-:W4:Y:S01]  /*2e50*/  LDG.E.64.CONSTANT R88, desc[UR4][R48.64+0x3b8] ;  /* 0x0003b80430587981 */ /* 0x000f22000c1e9b00 */
[----:B------:R-:W-:-:S03]  /*2e60*/  DFMA R100, R100, R68, R164 ;  /* 0x000000446464722b */ /* 0x000fc600000000a4 */
[----:B------:R-:W4:Y:S04]  /*2e70*/  LDG.E.64.CONSTANT R42, desc[UR4][R48.64+0x1a8] ;  /* 0x0001a804302a7981 */ /* 0x000f28000c1e9b00 */
[----:B------:R-:W4:Y:S04]  /*2e80*/  LDG.E.64.CONSTANT R62, desc[UR4][R48.64+0x200] ;  /* 0x00020004303e7981 */ /* 0x000f28000c1e9b00 */
[----:B------:R-:W4:Y:S04]  /*2e90*/  LDG.E.64.CONSTANT R82, desc[UR4][R48.64+0x4f0] ;  /* 0x0004f00430527981 */ /* 0x000f28000c1e9b00 */
[----:B------:R-:W4:Y:S04]  /*2ea0*/  LDG.E.64.CONSTANT R158, desc[UR4][R48.64+0x3f0] ;  /* 0x0003f004309e7981 */ /* 0x000f28000c1e9b00 */
[----:B------:R-:W4:Y:S01]  /*2eb0*/  LDG.E.64.CONSTANT R164, desc[UR4][R48.64+0x4a0] ;  /* 0x0004a00430a47981 */ /* 0x000f22000c1e9b00 */
[----:B---3--:R-:W-:-:S03]  /*2ec0*/  DFMA R54, R54, R66, R156 ;  /* 0x000000423636722b */ /* 0x008fc6000000009c */
[----:B------:R-:W3:Y:S01]  /*2ed0*/  LDG.E.64.CONSTANT R156, desc[UR4][R48.64+0x470] ;  /* 0x00047004309c7981 */ /* 0x000ee2000c1e9b00 */
[----:B--2---:R-:W-:Y:S02]  /*2ee0*/  DFMA R52, R52, R66, R86 ;  /* 0x000000423434722b */ /* 0x004fe40000000056 */
[----:B----4-:R-:W-:Y:S01]  /*2ef0*/  DFMA R60, R60, R44, R110 ;  /* 0x0000002c3c3c722b */ /* 0x010fe2000000006e */
[----:B------:R-:W2:Y:S01]  /*2f00*/  LDG.E.64.CONSTANT R86, desc[UR4][R48.64+0x3c0] ;  /* 0x0003c00430567981 */ /* 0x000ea2000c1e9b00 */
[-C--:B------:R-:W-:Y:S02]  /*2f10*/  DFMA R64, R112, R68.reuse, R64 ;  /* 0x000000447040722b */ /* 0x080fe40000000040 */
[-C--:B------:R-:W-:Y:S01]  /*2f20*/  DFMA R54, R108, R68.reuse, R54 ;  /* 0x000000446c36722b */ /* 0x080fe20000000036 */
[----:B------:R-:W4:Y:S01]  /*2f30*/  LDG.E.64.CONSTANT R44, desc[UR4][R48.64+0x4f8] ;  /* 0x0004f804302c7981 */ /* 0x000f22000c1e9b00 */
[----:B------:R-:W-:-:S03]  /*2f40*/  DFMA R52, R106, R68, R52 ;  /* 0x000000446a34722b */ /* 0x000fc60000000034 */
[----:B------:R-:W3:Y:S01]  /*2f50*/  LDG.E.64.CONSTANT R110, desc[UR4][R48.64+0x3f8] ;  /* 0x0003f804306e7981 */ /* 0x000ee2000c1e9b00 */
[-C--:B------:R-:W-:Y:S02]  /*2f60*/  DFMA R122, R122, R70.reuse, R64 ;  /* 0x000000467a7a722b */ /* 0x080fe40000000040 */
[-C--:B------:R-:W-:Y:S01]  /*2f70*/  DFMA R124, R124, R70.reuse, R54 ;  /* 0x000000467c7c722b */ /* 0x080fe20000000036 */
[----:B------:R-:W2:Y:S01]  /*2f80*/  LDG.E.64.CONSTANT R64, desc[UR4][R48.64+0x450] ;  /* 0x0004500430407981 */ /* 0x000ea2000c1e9b00 */
[----:B------:R-:W-:-:S03]  /*2f90*/  DFMA R162, R162, R70, R52 ;  /* 0x00000046a2a2722b */ /* 0x000fc60000000034 */
[----:B------:R-:W2:Y:S04]  /*2fa0*/  LDG.E.64.CONSTANT R54, desc[UR4][R48.64+0x4a8] ;  /* 0x0004a80430367981 */ /* 0x000ea8000c1e9b00 */
[----:B------:R-:W2:Y:S01]  /*2fb0*/  LDG.E.64.CONSTANT R52, desc[UR4][R48.64+0x500] ;  /* 0x0005000430347981 */ /* 0x000ea2000c1e9b00 */
[----:B------:R-:W-:Y:S02]  /*2fc0*/  DFMA R92, R118, R72, R92 ;  /* 0x00000048765c722b */ /* 0x000fe4000000005c */
[----:B------:R-:W-:Y:S01]  /*2fd0*/  DFMA R100, R116, R70, R100 ;  /* 0x000000467464722b */ /* 0x000fe20000000064 */
[----:B------:R-:W2:Y:S01]  /*2fe0*/  LDG.E.64.CONSTANT R112, desc[UR4][R48.64+0x400] ;  /* 0x0004000430707981 */ /* 0x000ea2000c1e9b00 */
[----:B------:R-:W-:Y:S02]  /*2ff0*/  DFMA R102, R102, R46, R166 ;  /* 0x0000002e6666722b */ /* 0x000fe400000000a6 */
[----:B------:R-:W-:Y:S01]  /*3000*/  DFMA R152, R152, R72, R122 ;  /* 0x000000489898722b */ /* 0x000fe2000000007a */
        /* <DEDUP_REMOVED lines=9> */
[----:B------:R-:W-:Y:S02]  /*30a0*/  DFMA R104, R104, R46, R168 ;  /* 0x0000002e6868722b */ /* 0x000fe400000000a8 */
[-C--:B------:R-:W-:Y:S01]  /*30b0*/  DFMA R100, R160, R72.reuse, R100 ;  /* 0x00000048a064722b */ /* 0x080fe20000000064 */
[----:B------:R-:W2:Y:S01]  /*30c0*/  LDG.E.64.CONSTANT R168, desc[UR4][R48.64+0x410] ;  /* 0x0004100430a87981 */ /* 0x000ea2000c1e9b00 */
[----:B------:R-:W-:-:S03]  /*30d0*/  DFMA R88, R88, R72, R162 ;  /* 0x000000485858722b */ /* 0x000fc600000000a2 */
[----:B------:R-:W2:Y:S04]  /*30e0*/  LDG.E.64.CONSTANT R166, desc[UR4][R48.64+0x468] ;  /* 0x0004680430a67981 */ /* 0x000ea8000c1e9b00 */
[----:B------:R-:W2:Y:S04]  /*30f0*/  LDG.E.64.CONSTANT R162, desc[UR4][R48.64+0x4c0] ;  /* 0x0004c00430a27981 */ /* 0x000ea8000c1e9b00 */
[----:B------:R-:W2:Y:S01]  /*3100*/  LDG.E.64.CONSTANT R160, desc[UR4][R48.64+0x518] ;  /* 0x0005180430a07981 */ /* 0x000ea2000c1e9b00 */
[-C--:B------:R-:W-:Y:S02]  /*3110*/  DFMA R42, R42, R72.reuse, R98 ;  /* 0x000000482a2a722b */ /* 0x080fe40000000062 */
[----:B------:R-:W-:Y:S01]  /*3120*/  DFMA R62, R62, R72, R90 ;  /* 0x000000483e3e722b */ /* 0x000fe2000000005a */
[----:B------:R-:W2:Y:S01]  /*3130*/  LDG.E.64.CONSTANT R98, desc[UR4][R48.64+0x2b8] ;  /* 0x0002b80430627981 */ /* 0x000ea2000c1e9b00 */
[----:B------:R-:W-:-:S02]  /*3140*/  DFMA R60, R82, R46, R60 ;  /* 0x0000002e523c722b */ /* 0x000fc4000000003c */
[-C--:B------:R-:W-:Y:S01]  /*3150*/  DFMA R104, R158, R50.reuse, R104 ;  /* 0x000000329e68722b */ /* 0x080fe20000000068 */
[----:B------:R-:W2:Y:S01]  /*3160*/  LDG.E.64.CONSTANT R46, desc[UR4][R48.64+0x1b0] ;  /* 0x0001b004302e7981 */ /* 0x000ea2000c1e9b00 */
[----:B------:R-:W-:-:S03]  /*3170*/  DFMA R164, R164, R50, R96 ;  /* 0x00000032a4a4722b */ /* 0x000fc60000000060 */
[----:B------:R-:W2:Y:S04]  /*3180*/  LDG.E.64.CONSTANT R82, desc[UR4][R48.64+0x208] ;  /* 0x0002080430527981 */ /* 0x000ea8000c1e9b00 */
[----:B------:R-:W2:Y:S04]  /*3190*/  LDG.E.64.CONSTANT R90, desc[UR4][R48.64+0x260] ;  /* 0x00026004305a7981 */ /* 0x000ea8000c1e9b00 */
        /* <DEDUP_REMOVED lines=9> */
[----:B----4-:R-:W-:-:S02]  /*3230*/  DFMA R44, R44, R50, R60 ;  /* 0x000000322c2c722b */ /* 0x010fc4000000003c */
[-C--:B---3--:R-:W-:Y:S02]  /*3240*/  DFMA R104, R110, R66.reuse, R104 ;  /* 0x000000426e68722b */ /* 0x088fe40000000068 */
[-C--:B--2---:R-:W-:Y:S02]  /*3250*/  DFMA R64, R64, R66.reuse, R102 ;  /* 0x000000424040722b */ /* 0x084fe40000000066 */
[-C--:B------:R-:W-:Y:S02]  /*3260*/  DFMA R54, R54, R66.reuse, R164 ;  /* 0x000000423636722b */ /* 0x080fe400000000a4 */
[----:B------:R-:W-:Y:S02]  /*3270*/  DFMA R44, R52, R66, R44 ;  /* 0x00000042342c722b */ /* 0x000fe4000000002c */
[-C--:B------:R-:W-:Y:S02]  /*3280*/  DFMA R104, R112, R68.reuse, R104 ;  /* 0x000000447068722b */ /* 0x080fe40000000068 */
[----:B------:R-:W-:-:S02]  /*3290*/  DFMA R64, R116, R68, R64 ;  /* 0x000000447440722b */ /* 0x000fc40000000040 */
[-C--:B------:R-:W-:Y:S02]  /*32a0*/  DFMA R54, R118, R68.reuse, R54 ;  /* 0x000000447636722b */ /* 0x080fe40000000036 */
[----:B------:R-:W-:-:S06]  /*32b0*/  DFMA R44, R122, R68, R44 ;  /* 0x000000447a2c722b */ /* 0x000fcc000000002c */
[-C--:B------:R-:W-:Y:S02]  /*32c0*/  DFMA R54, R172, R70.reuse, R54 ;  /* 0x00000046ac36722b */ /* 0x080fe40000000036 */
[-C--:B------:R-:W-:Y:S02]  /*32d0*/  DFMA R104, R124, R70.reuse, R104 ;  /* 0x000000467c68722b */ /* 0x080fe40000000068 */
[-C--:B------:R-:W-:Y:S02]  /*32e0*/  DFMA R44, R170, R70.reuse, R44 ;  /* 0x00000046aa2c722b */ /* 0x080fe4000000002c */
[----:B------:R-:W-:-:S04]  /*32f0*/  DFMA R64, R154, R70, R64 ;  /* 0x000000469a40722b */ /* 0x000fc80000000040 */
        /* <DEDUP_REMOVED lines=13> */
[-C--:B------:R-:W-:Y:S01]  /*33d0*/  DFMA R54, R96, R74.reuse, R54 ;  /* 0x0000004a6036722b */ /* 0x080fe20000000036 */
        /* <DEDUP_REMOVED lines=12> */
.L_x_232:
[----:B------:R-:W-:Y:S05]  /*34a0*/  BSYNC.RECONVERGENT B0 ;  /* 0x0000000000007941 */ /* 0x000fea0003800200 */
.L_x_231:
[----:B------:R-:W-:Y:S01]  /*34b0*/  BAR.SYNC.DEFER_BLOCKING 0x0 ;  /* 0x0000000000007b1d */ /* 0x000fe20000010000 */
[----:B------:R-:W-:-:S05]  /*34c0*/  CS2R R178, SRZ ;  /* 0x0000000000b27805 */ /* 0x000fca000001ff00 */
[----:B------:R-:W-:Y:S04]  /*34d0*/  STL.64 [R1], R2 ;  /* 0x0000000201007387 */ /* 0x000fe80000100a00 */
[----:B01----:R-:W2:Y:S04]  /*34e0*/  LDG.E.64.CONSTANT R86, desc[UR4][R128.64+0x70] ;  /* 0x0000700480567981 */ /* 0x003ea8000c1e9b00 */
[----:B------:R-:W3:Y:S04]  /*34f0*/  LDG.E.64.CONSTANT R92, desc[UR4][R128.64+0x78] ;  /* 0x00007804805c7981 */ /* 0x000ee8000c1e9b00 */
[----:B------:R-:W4:Y:S04]  /*3500*/  LDG.E.64.CONSTANT R98, desc[UR4][R128.64+0xb0] ;  /* 0x0000b00480627981 */ /* 0x000f28000c1e9b00 */
[----:B------:R-:W0:Y:S04]  /*3510*/  LDS.64 R194, [R4] ;  /* 0x0000000004c27984 */ /* 0x000e280000000a00 */
[----:B------:R-:W1:Y:S04]  /*3520*/  LDS.64 R192, [R4+0x8] ;  /* 0x0000080004c07984 */ /* 0x000e680000000a00 */
[----:B------:R-:W1:Y:S04]  /*3530*/  LDS.64 R190, [R4+0x10] ;  /* 0x0000100004be7984 */ /* 0x000e680000000a00 */
[----:B-----5:R0:W-:Y:S04]  /*3540*/  STL.64 [R1+0x8], R6 ;  /* 0x0000080601007387 */ /* 0x0201e80000100a00 */
[----:B------:R1:W-:Y:S04]  /*3550*/  STL.64 [R1+0x10], R8 ;  /* 0x0000100801007387 */ /* 0x0003e80000100a00 */
[----:B------:R1:W-:Y:S04]  /*3560*/  STL.64 [R1+0x18], R10 ;  /* 0x0000180a01007387 */ /* 0x0003e80000100a00 */
[----:B------:R-:W1:Y:S04]  /*3570*/  LDS.64 R196, [R4+0x18] ;  /* 0x0000180004c47984 */ /* 0x000e680000000a00 */
[----:B------:R-:W1:Y:S04]  /*3580*/  LDS.64 R236, [R4+0x20] ;  /* 0x0000200004ec7984 */ /* 0x000e680000000a00 */
[----:B------:R-:W3:Y:S01]  /*3590*/  LDG.E.64.CONSTANT R100, desc[UR4][R128.64+0x80] ;  /* 0x0000800480647981 */ /* 0x000ee2000c1e9b00 */
[----:B------:R-:W-:-:S02]  /*35a0*/  R2UR UR6, R78 ;  /* 0x000000004e0672ca */ /* 0x000fc400000e0000 */
[----:B------:R-:W-:Y:S01]  /*35b0*/  R2UR UR7, R79 ;  /* 0x000000004f0772ca */ /* 0x000fe200000e0000 */
[----:B------:R-:W4:Y:S01]  /*35c0*/  LDS.64 R214, [R4+0x28] ;  /* 0x0000280004d67984 */ /* 0x000f220000000a00 */
[----:B0-----:R-:W-:-:S03]  /*35d0*/  DFMA R154, R6, R194, RZ ;  /* 0x000000c2069a722b */ /* 0x001fc600000000ff */
[----:B------:R-:W3:Y:S01]  /*35e0*/  @!P0 LDG.E.64.CONSTANT R178, desc[UR4][R142.64+0x28] ;  /* 0x000028048eb28981 */ /* 0x000ee2000c1e9b00 */
[----:B------:R-:W-:Y:S01]  /*35f0*/  DFMA R152, R246, R194, RZ ;  /* 0x000000c2f698722b */ /* 0x000fe200000000ff */
[----:B------:R-:W0:Y:S02]  /*3600*/  LDC.64 R2, c[0x0][0x390] ;  /* 0x0000e400ff027b82 */ /* 0x000e240000000a00 */
[----:B------:R-:W3:Y:S01]  /*3610*/  LDG.E.64.CONSTANT R6, desc[UR4][R128.64+0x130] ;  /* 0x0001300480067981 */ /* 0x000ee2000c1e9b00 */
[----:B-1----:R-:W-:-:S03]  /*3620*/  DFMA R154, R8, R192, R154 ;  /* 0x000000c0089a722b */ /* 0x002fc6000000009a */
[----:B------:R-:W3:Y:S04]  /*3630*/  LDG.E.64.CONSTANT R202, desc[UR4][R128.64+0x258] ;  /* 0x0002580480ca7981 */ /* 0x000ee8000c1e9b00 */
[----:B------:R-:W2:Y:S01]  /*3640*/  LDG.E.64.CONSTANT R8, desc[UR4][R128.64+0x128] ;  /* 0x0001280480087981 */ /* 0x000ea2000c1e9b00 */
[----:B------:R-:W-:-:S03]  /*3650*/  DFMA R154, R10, R190, R154 ;  /* 0x000000be0a9a722b */ /* 0x000fc6000000009a */
[----:B------:R-:W3:Y:S04]  /*3660*/  LDG.E.64.CONSTANT R42, desc[UR4][R128.64+0x210] ;  /* 0x00021004802a7981 */ /* 0x000ee8000c1e9b00 */
[----:B------:R-:W4:Y:S01]  /*3670*/  LDG.E.64.CONSTANT R10, desc[UR4][R128.64+0x120] ;  /* 0x00012004800a7981 */ /* 0x000f22000c1e9b00 */
[----:B------:R-:W-:-:S03]  /*3680*/  DFMA R154, R12, R196, R154 ;  /* 0x000000c40c9a722b */ /* 0x000fc6000000009a */
[----:B------:R-:W3:Y:S01]  /*3690*/  LDG.E.64.CONSTANT R44, desc[UR4][R128.64+0x268] ;  /* 0x00026804802c7981 */ /* 0x000ee2000c1e9b00 */
[----:B------:R-:W-:-:S03]  /*36a0*/  DFMA R152, R212, R192, R152 ;  /* 0x000000c0d498722b */ /* 0x000fc60000000098 */
[----:B0-----:R-:W3:Y:S01]  /*36b0*/  LDG.E.64.CONSTANT R2, desc[UR4][R2.64+0x138] ;  /* 0x0001380402027981 */ /* 0x001ee2000c1e9b00 */
[----:B------:R-:W-:-:S03]  /*36c0*/  DFMA R154, R14, R236, R154 ;  /* 0x000000ec0e9a722b */ /* 0x000fc6000000009a */
[----:B------:R-:W3:Y:S01]  /*36d0*/  LDG.E.64.CONSTANT R46, desc[UR4][R128.64+0x218] ;  /* 0x00021804802e7981 */ /* 0x000ee2000c1e9b00 */
[----:B------:R-:W-:Y:S02]  /*36e0*/  DFMA R152, R198, R190, R152 ;  /* 0x000000bec698722b */ /* 0x000fe40000000098 */
[-C--:B------:R-:W-:Y:S01]  /*36f0*/  DFMA R78, R180, R194.reuse, RZ ;  /* 0x000000c2b44e722b */ /* 0x080fe200000000ff */
[----:B------:R-:W3:Y:S01]  /*3700*/  LDG.E.64.CONSTANT R48, desc[UR4][R128.64+0x270] ;  /* 0x0002700480307981 */ /* 0x000ee2000c1e9b00 */
[----:B------:R-:W-:-:S03]  /*3710*/  DFMA R62, R220, R194, RZ ;  /* 0x000000c2dc3e722b */ /* 0x000fc600000000ff */
[----:B------:R-:W3:Y:S04]  /*3720*/  LDG.E.64.CONSTANT R50, desc[UR4][R128.64+0x220] ;  /* 0x0002200480327981 */ /* 0x000ee8000c1e9b00 */
[----:B------:R-:W3:Y:S01]  /*3730*/  LDG.E.64.CONSTANT R52, desc[UR4][R128.64+0x278] ;  /* 0x0002780480347981 */ /* 0x000ee2000c1e9b00 */
[----:B------:R-:W-:-:S03]  /*3740*/  DFMA R158, R230, R192, R78 ;  /* 0x000000c0e69e722b */ /* 0x000fc6000000004e */
[----:B------:R-:W3:Y:S04]  /*3750*/  LDG.E.64.CONSTANT R54, desc[UR4][R128.64+0x228] ;  /* 0x0002280480367981 */ /* 0x000ee8000c1e9b00 */
[----:B------:R-:W-:Y:S04]  /*3760*/  LDS.64 R222, [R4+0x38] ;  /* 0x0000380004de7984 */ /* 0x000fe80000000a00 */
[----:B------:R-:W3:Y:S04]  /*3770*/  LDG.E.64.CONSTANT R56, desc[UR4][R128.64+0x280] ;  /* 0x0002800480387981 */ /* 0x000ee8000c1e9b00 */
[----:B------:R-:W-:Y:S04]  /*3780*/  LDS.64 R224, [R4+0x40] ;  /* 0x0000400004e07984 */ /* 0x000fe80000000a00 */
[----:B------:R-:W3:Y:S04]  /*3790*/  LDG.E.64.CONSTANT R58, desc[UR4][R128.64+0x230] ;  /* 0x00023004803a7981 */ /* 0x000ee8000c1e9b00 */
[----:B------:R-:W3:Y:S04]  /*37a0*/  LDG.E.64.CONSTANT R60, desc[UR4][R128.64+0x288] ;  /* 0x00028804803c7981 */ /* 0x000ee8000c1e9b00 */
[----:B------:R-:W3:Y:S04]  /*37b0*/  LDG.E.64.CONSTANT R64, desc[UR4][R128.64+0x290] ;  /* 0x0002900480407981 */ /* 0x000ee8000c1e9b00 */
[----:B------:R-:W-:Y:S04]  /*37c0*/  LDS.64 R240, [R4+0x50] ;  /* 0x0000500004f07984 */ /* 0x000fe80000000a00 */
[----:B------:R-:W3:Y:S04]  /*37d0*/  LDG.E.64.CONSTANT R68, desc[UR4][R128.64+0x298] ;  /* 0x0002980480447981 */ /* 0x000ee8000c1e9b00 */
[----:B------:R-:W3:Y:S04]  /*37e0*/  LDG.E.64.CONSTANT R72, desc[UR4][R128.64+0x2a0] ;  /* 0x0002a00480487981 */ /* 0x000ee8000c1e9b00 */
[----:B------:R-:W3:Y:S01]  /*37f0*/  LDG.E.64.CONSTANT R76, desc[UR4][R128.64+0x2a8] ;  /* 0x0002a804804c7981 */ /* 0x000ee2000c1e9b00 */
[----:B------:R-:W-:-:S02]  /*3800*/  R2UR UR10, R114 ;  /* 0x00000000720a72ca */ /* 0x000fc400000e0000 */
[----:B------:R-:W-:Y:S01]  /*3810*/  R2UR UR11, R115 ;  /* 0x00000000730b72ca */ /* 0x000fe200000e0000 */
[----:B------:R-:W0:Y:S01]  /*3820*/  LDS.64 R220, [R4+0x30] ;  /* 0x0000300004dc7984 */ /* 0x000e220000000a00 */
[----:B------:R-:W-:Y:S02]  /*3830*/  R2UR UR12, R120 ;  /* 0x00000000780c72ca */ /* 0x000fe400000e0000 */
[----:B------:R-:W-:Y:S01]  /*3840*/  R2UR UR13, R121 ;  /* 0x00000000790d72ca */ /* 0x000fe200000e0000 */
[----:B------:R-:W3:Y:S01]  /*3850*/  LDG.E.64.CONSTANT R84, desc[UR4][R128.64+0x370] ;  /* 0x0003700480547981 */ /* 0x000ee2000c1e9b00 */
[----:B------:R-:W-:Y:S02]  /*3860*/  R2UR UR8, R80 ;  /* 0x00000000500872ca */ /* 0x000fe400000e0000 */
[----:B------:R-:W-:Y:S01]  /*3870*/  R2UR UR9, R81 ;  /* 0x00000000510972ca */ /* 0x000fe200000e0000 */
        /* <DEDUP_REMOVED lines=15> */
[----:B----4-:R-:W-:Y:S01]  /*3970*/  STL.64 [R1+0x20], R10 ;  /* 0x0000200a01007387 */ /* 0x010fe20000100a00 */
[----:B------:R-:W-:-:S02]  /*3980*/  DFMA R152, R10, R196, R152 ;  /* 0x000000c40a98722b */ /* 0x000fc40000000098 */
[----:B------:R-:W-:Y:S01]  /*3990*/  DFMA R156, R98, R194, RZ ;  /* 0x000000c2629c722b */ /* 0x000fe200000000ff */
[----:B------:R1:W-:Y:S01]  /*39a0*/  STL.64 [R1+0x28], R12 ;  /* 0x0000280c01007387 */ /* 0x0003e20000100a00 */
[----:B------:R-:W-:Y:S01]  /*39b0*/  DFMA R66, R218, R192, R62 ;  /* 0x000000c0da42722b */ /* 0x000fe2000000003e */
[----:B------:R-:W-:Y:S01]  /*39c0*/  R2UR UR14, R150 ;  /* 0x00000000960e72ca */ /* 0x000fe200000e0000 */
[----:B------:R-:W-:Y:S01]  /*39d0*/  DFMA R154, R16, R214, R154 ;  /* 0x000000d6109a722b */ /* 0x000fe2000000009a */
[----:B--2---:R-:W-:Y:S01]  /*39e0*/  STL.64 [R1+0x30], R8 ;  /* 0x0000300801007387 */ /* 0x004fe20000100a00 */
[----:B------:R-:W-:Y:S01]  /*39f0*/  R2UR UR15, R151 ;  /* 0x00000000970f72ca */ /* 0x000fe200000e0000 */
[----:B------:R-:W2:Y:S02]  /*3a00*/  LDC.64 R198, c[0x0][0x388] ;  /* 0x0000e200ffc67b82 */ /* 0x000ea40000000a00 */
[----:B------:R4:W-:Y:S01]  /*3a10*/  STL.64 [R1+0x38], R14 ;  /* 0x0000380e01007387 */ /* 0x0009e20000100a00 */
[----:B------:R-:W-:-:S02]  /*3a20*/  DFMA R152, R8, R236, R152 ;  /* 0x000000ec0898722b */ /* 0x000fc40000000098 */
[----:B------:R-:W-:Y:S01]  /*3a30*/  DFMA R158, R242, R190, R158 ;  /* 0x000000bef29e722b */ /* 0x000fe2000000009e */
[----:B------:R-:W2:Y:S02]  /*3a40*/  LDS.64 R218, [R4+0x48] ;  /* 0x0000480004da7984 */ /* 0x000ea40000000a00 */
[----:B-1----:R-:W1:Y:S01]  /*3a50*/  LDC.64 R12, c[0x0][0x390] ;  /* 0x0000e400ff0c7b82 */ /* 0x002e620000000a00 */
[----:B------:R-:W-:Y:S02]  /*3a60*/  R2UR UR18, R136 ;  /* 0x00000000881272ca */ /* 0x000fe400000e0000 */
[----:B------:R-:W-:Y:S02]  /*3a70*/  R2UR UR19, R137 ;  /* 0x00000000891372ca */ /* 0x000fe400000e0000 */
[----:B------:R-:W-:Y:S01]  /*3a80*/  R2UR UR22, R140 ;  /* 0x000000008c1672ca */ /* 0x000fe200000e0000 */
[----:B----4-:R-:W4:Y:S02]  /*3a90*/  LDG.E.64.CONSTANT R14, desc[UR4][R128.64+0xd8] ;  /* 0x0000d804800e7981 */ /* 0x010f24000c1e9b00 */
[----:B------:R-:W2:Y:S01]  /*3aa0*/  LDC.64 R8, c[0x0][0x390] ;  /* 0x0000e400ff087b82 */ /* 0x000ea20000000a00 */
[----:B------:R-:W-:-:S02]  /*3ab0*/  R2UR UR23, R141 ;  /* 0x000000008d1772ca */ /* 0x000fc400000e0000 */
[----:B------:R-:W-:Y:S02]  /*3ac0*/  R2UR UR16, R146 ;  /* 0x00000000921072ca */ /* 0x000fe400000e0000 */
[----:B------:R-:W-:Y:S02]  /*3ad0*/  R2UR UR17, R147 ;  /* 0x00000000931172ca */ /* 0x000fe400000e0000 */
[----:B------:R-:W-:Y:S01]  /*3ae0*/  R2UR UR20, R134 ;  /* 0x00000000861472ca */ /* 0x000fe200000e0000 */
[----:B------:R-:W2:Y:S01]  /*3af0*/  LDC.64 R10, c[0x0][0x390] ;  /* 0x0000e400ff0a7b82 */ /* 0x000ea20000000a00 */
[----:B------:R-:W-:Y:S01]  /*3b00*/  DFMA R156, R244, R192, R156 ;  /* 0x000000c0f49c722b */ /* 0x000fe2000000009c */
[----:B------:R-:W4:Y:S01]  /*3b10*/  LDG.E.64.CONSTANT R62, desc[UR4][R128.64+0x238] ;  /* 0x00023804803e7981 */ /* 0x000f22000c1e9b00 */
[----:B------:R-:W-:Y:S02]  /*3b20*/  DFMA R70, R204, R190, R66 ;  /* 0x000000becc46722b */ /* 0x000fe40000000042 */
[----:B------:R-:W-:Y:S01]  /*3b30*/  DFMA R158, R86, R196, R158 ;  /* 0x000000c4569e722b */ /* 0x000fe2000000009e */
[----:B------:R-:W4:Y:S04]  /*3b40*/  LDG.E.64.CONSTANT R66, desc[UR4][R128.64+0x240] ;  /* 0x0002400480427981 */ /* 0x000f28000c1e9b00 */
[----:B-1----:R-:W4:Y:S01]  /*3b50*/  LDG.E.64.CONSTANT R12, desc[UR4][R12.64+0xe8] ;  /* 0x0000e8040c0c7981 */ /* 0x002f22000c1e9b00 */
[----:B---3--:R-:W-:-:S02]  /*3b60*/  DFMA R152, R6, R214, R152 ;  /* 0x000000d60698722b */ /* 0x008fc40000000098 */
[----:B0-----:R-:W-:Y:S01]  /*3b70*/  DFMA R154, R18, R220, R154 ;  /* 0x000000dc129a722b */ /* 0x001fe2000000009a */
[----:B------:R-:W3:Y:S04]  /*3b80*/  LDG.E.64.CONSTANT R204, desc[UR4][R128.64+0x260] ;  /* 0x0002600480cc7981 */ /* 0x000ee8000c1e9b00 */
[----:B--2---:R-:W2:Y:S01]  /*3b90*/  LDG.E.64.CONSTANT R8, desc[UR4][R8.64+0xe0] ;  /* 0x0000e00408087981 */ /* 0x004ea2000c1e9b00 */
[----:B------:R-:W-:Y:S02]  /*3ba0*/  R2UR UR21, R135 ;  /* 0x00000000871572ca */ /* 0x000fe400000e0000 */
[----:B------:R-:W-:Y:S02]  /*3bb0*/  R2UR UR24, R132 ;  /* 0x00000000841872ca */ /* 0x000fe400000e0000 */
[----:B------:R-:W-:Y:S01]  /*3bc0*/  R2UR UR25, R133 ;  /* 0x00000000851972ca */ /* 0x000fe200000e0000 */
[----:B------:R-:W3:Y:S01]  /*3bd0*/  LDG.E.64.CONSTANT R10, desc[UR4][R10.64+0xf0] ;  /* 0x0000f0040a0a7981 */ /* 0x000ee2000c1e9b00 */
[----:B------:R-:W-:-:S02]  /*3be0*/  DFMA R158, R92, R236, R158 ;  /* 0x000000ec5c9e722b */ /* 0x000fc4000000009e */
[----:B------:R-:W-:Y:S01]  /*3bf0*/  DFMA R156, R208, R190, R156 ;  /* 0x000000bed09c722b */ /* 0x000fe2000000009c */
[----:B------:R-:W-:Y:S01]  /*3c00*/  CS2R R180, SRZ ;  /* 0x0000000000b47805 */ /* 0x000fe2000001ff00 */
[----:B------:R-:W-:Y:S01]  /*3c10*/  DFMA R74, R206, R196, R70 ;  /* 0x000000c4ce4a722b */ /* 0x000fe20000000046 */
[----:B------:R-:W3:Y:S03]  /*3c20*/  LDG.E.64.CONSTANT R230, desc[UR4][R128.64+0x360] ;  /* 0x0003600480e67981 */ /* 0x000ee6000c1e9b00 */
[----:B------:R-:W-:Y:S01]  /*3c30*/  DFMA R158, R100, R214, R158 ;  /* 0x000000d6649e722b */ /* 0x000fe2000000009e */
[----:B------:R-:W3:Y:S01]  /*3c40*/  LDG.E.64.CONSTANT R70, desc[UR4][R128.64+0x248] ;  /* 0x0002480480467981 */ /* 0x000ee2000c1e9b00 */
[----:B------:R-:W-:Y:S02]  /*3c50*/  DFMA R156, R188, R196, R156 ;  /* 0x000000c4bc9c722b */ /* 0x000fe4000000009c */
[----:B------:R-:W-:Y:S01]  /*3c60*/  DFMA R82, R210, R236, R74 ;  /* 0x000000ecd252722b */ /* 0x000fe2000000004a */
[----:B------:R-:W3:Y:S03]  /*3c70*/  LDG.E.64.CONSTANT R206, desc[UR4][R128.64+0x2b0] ;  /* 0x0002b00480ce7981 */ /* 0x000ee6000c1e9b00 */
[----:B------:R-:W-:Y:S01]  /*3c80*/  DFMA R158, R226, R220, R158 ;  /* 0x000000dce29e722b */ /* 0x000fe2000000009e */
[----:B------:R-:W3:Y:S01]  /*3c90*/  LDG.E.64.CONSTANT R74, desc[UR4][R128.64+0x250] ;  /* 0x00025004804a7981 */ /* 0x000ee2000c1e9b00 */
[----:B------:R-:W0:Y:S01]  /*3ca0*/  LDC.64 R226, c[0x0][0x390] ;  /* 0x0000e400ffe27b82 */ /* 0x000e220000000a00 */
[----:B------:R-:W-:-:S02]  /*3cb0*/  DFMA R156, R184, R236, R156 ;  /* 0x000000ecb89c722b */ /* 0x000fc4000000009c */
[----:B------:R-:W-:Y:S01]  /*3cc0*/  DFMA R152, R2, R220, R152 ;  /* 0x000000dc0298722b */ /* 0x000fe20000000098 */
[----:B------:R-:W3:Y:S01]  /*3cd0*/  LDG.E.64.CONSTANT R210, desc[UR4][R128.64+0x2b8] ;  /* 0x0002b80480d27981 */ /* 0x000ee2000c1e9b00 */
[----:B------:R-:W-:Y:S02]  /*3ce0*/  DFMA R82, R216, R214, R82 ;  /* 0x000000d6d852722b */ /* 0x000fe40000000052 */
[-C--:B------:R-:W-:Y:S01]  /*3cf0*/  DFMA R154, R20, R222.reuse, R154 ;  /* 0x000000de149a722b */ /* 0x080fe2000000009a */
[----:B------:R-:W3:Y:S03]  /*3d00*/  @!P0 LDG.E.64.CONSTANT R180, desc[UR4][R142.64+0x30] ;  /* 0x000030048eb48981 */ /* 0x000ee6000c1e9b00 */
[----:B------:R-:W-:Y:S01]  /*3d10*/  DFMA R152, R250, R222, R152 ;  /* 0x000000defa98722b */ /* 0x000fe20000000098 */
[----:B------:R-:W3:Y:S01]  /*3d20*/  LDG.E.64.CONSTANT R78, desc[UR4][R128.64+0x2c0] ;  /* 0x0002c004804e7981 */ /* 0x000ee2000c1e9b00 */
[----:B------:R-:W-:-:S03]  /*3d30*/  DFMA R82, R182, R220, R82 ;  /* 0x000000dcb652722b */ /* 0x000fc60000000052 */
[----:B------:R-:W3:Y:S04]  /*3d40*/  LDG.E.64.CONSTANT R80, desc[UR4][R128.64+0x318] ;  /* 0x0003180480507981 */ /* 0x000ee8000c1e9b00 */
[----:B------:R-:W3:Y:S04]  /*3d50*/  LDG.E.64.CONSTANT R98, desc[UR4][R128.64+0x380] ;  /* 0x0003800480627981 */ /* 0x000ee8000c1e9b00 */
[----:B------:R-:W3:Y:S01]  /*3d60*/  LDG.E.64.CONSTANT R242, desc[UR4][R128.64+0x3b0] ;  /* 0x0003b00480f27981 */ /* 0x000ee2000c1e9b00 */
[----:B------:R-:W-:Y:S02]  /*3d70*/  R2UR UR26, R174 ;  /* 0x00000000ae1a72ca */ /* 0x000fe400000e0000 */
[----:B------:R-:W-:Y:S01]  /*3d80*/  R2UR UR27, R175 ;  /* 0x00000000af1b72ca */ /* 0x000fe200000e0000 */
[----:B------:R-:W-:Y:S01]  /*3d90*/  IMAD R5, R0, 0xe1, R5 ;  /* 0x000000e100057824 */ /* 0x000fe200078e0205 */
[----:B------:R-:W-:Y:S01]  /*3da0*/  R2UR UR28, R176 ;  /* 0x00000000b01c72ca */ /* 0x000fe200000e0000 */
[----:B------:R-:W3:Y:S01]  /*3db0*/  LDG.E.64.CONSTANT R114, desc[UR4][R128.64+0x2f0] ;  /* 0x0002f00480727981 */ /* 0x000ee2000c1e9b00 */
[----:B------:R-:W-:-:S02]  /*3dc0*/  R2UR UR29, R177 ;  /* 0x00000000b11d72ca */ /* 0x000fc400000e0000 */
[----:B------:R-:W-:Y:S01]  /*3dd0*/  R2UR UR30, R202 ;  /* 0x00000000ca1e72ca */ /* 0x000fe200000e0000 */
[----:B------:R-:W3:Y:S04]  /*3de0*/  LDG.E.64.CONSTANT R120, desc[UR4][R128.64+0x2f8] ;  /* 0x0002f80480787981 */ /* 0x000ee8000c1e9b00 */
[----:B----4-:R1:W-:Y:S01]  /*3df0*/  STL.64 [R1+0x40], R14 ;  /* 0x0000400e01007387 */ /* 0x0103e20000100a00 */
[----:B------:R-:W-:Y:S02]  /*3e00*/  DFMA R156, R14, R214, R156 ;  /* 0x000000d60e9c722b */ /* 0x000fe4000000009c */
[----:B------:R-:W-:Y:S01]  /*3e10*/  DFMA R158, R200, R222, R158 ;  /* 0x000000dec89e722b */ /* 0x000fe2000000009e */
[----:B0-----:R-:W4:Y:S01]  /*3e20*/  LDG.E.64.CONSTANT R132, desc[UR4][R226.64+0x3c8] ;  /* 0x0003c804e2847981 */ /* 0x001f22000c1e9b00 */
[----:B------:R-:W-:-:S02]  /*3e30*/  DFMA R152, R248, R224, R152 ;  /* 0x000000e0f898722b */ /* 0x000fc40000000098 */
[----:B------:R-:W-:Y:S01]  /*3e40*/  DFMA R150, R22, R224, R154 ;  /* 0x000000e01696722b */ /* 0x000fe2000000009a */
[----:B------:R-:W4:Y:S04]  /*3e50*/  LDG.E.64.CONSTANT R134, desc[UR4][R226.64+0x420] ;  /* 0x00042004e2867981 */ /* 0x000f28000c1e9b00 */
[----:B-1----:R-:W4:Y:S01]  /*3e60*/  LDG.E.64.CONSTANT R14, desc[UR4][R226.64+0x470] ;  /* 0x00047004e20e7981 */ /* 0x002f22000c1e9b00 */
[----:B------:R-:W-:Y:S01]  /*3e70*/  DFMA R82, R232, R222, R82 ;  /* 0x000000dee852722b */ /* 0x000fe20000000052 */
[----:B------:R-:W-:Y:S02]  /*3e80*/  CS2R R182, SRZ ;  /* 0x0000000000b67805 */ /* 0x000fe4000001ff00 */
[----:B------:R-:W-:Y:S01]  /*3e90*/  CS2R R184, SRZ ;  /* 0x0000000000b87805 */ /* 0x000fe2000001ff00 */
[----:B------:R-:W4:Y:S04]  /*3ea0*/  LDG.E.64.CONSTANT R136, desc[UR4][R226.64+0x478] ;  /* 0x00047804e2887981 */ /* 0x000f28000c1e9b00 */
[----:B------:R-:W4:Y:S04]  /*3eb0*/  LDG.E.64.CONSTANT R86, desc[UR4][R128.64+0x320] ;  /* 0x0003200480567981 */ /* 0x000f28000c1e9b00 */
[----:B------:R-:W4:Y:S01]  /*3ec0*/  LDG.E.64.CONSTANT R92, desc[UR4][R128.64+0x328] ;  /* 0x00032804805c7981 */ /* 0x000f22000c1e9b00 */
[----:B--2---:R-:W-:-:S03]  /*3ed0*/  DFMA R156, R8, R220, R156 ;  /* 0x000000dc089c722b */ /* 0x004fc6000000009c */
[----:B------:R-:W2:Y:S01]  /*3ee0*/  @!P0 LDG.E.64.CONSTANT R182, desc[UR4][R142.64+0x38] ;  /* 0x000038048eb68981 */ /* 0x000ea2000c1e9b00 */
[----:B------:R-:W-:Y:S02]  /*3ef0*/  DFMA R158, R186, R224, R158 ;  /* 0x000000e0ba9e722b */ /* 0x000fe4000000009e */
[----:B------:R-:W-:Y:S01]  /*3f00*/  DFMA R146, R218, UR18, R152 ;  /* 0x00000012da927c2b */ /* 0x000fe20008000098 */
[----:B------:R-:W2:Y:S01]  /*3f10*/  LDG.E.64.CONSTANT R232, desc[UR4][R128.64+0x358] ;  /* 0x0003580480e87981 */ /* 0x000ea2000c1e9b00 */
[----:B------:R-:W-:-:S03]  /*3f20*/  DFMA R156, R12, R222, R156 ;  /* 0x000000de0c9c722b */ /* 0x000fc6000000009c */
[----:B------:R-:W2:Y:S01]  /*3f30*/  LDG.E.64.CONSTANT R154, desc[UR4][R226.64+0x3d8] ;  /* 0x0003d804e29a7981 */ /* 0x000ea2000c1e9b00 */
[----:B------:R-:W-:Y:S02]  /*3f40*/  DFMA R150, R218, UR22, R150 ;  /* 0x00000016da967c2b */ /* 0x000fe40008000096 */
[-C--:B------:R-:W-:Y:S01]  /*3f50*/  DFMA R82, R228, R224.reuse, R82 ;  /* 0x000000e0e452722b */ /* 0x080fe20000000052 */
[----:B------:R-:W-:Y:S01]  /*3f60*/  CS2R R186, SRZ ;  /* 0x0000000000ba7805 */ /* 0x000fe2000001ff00 */
[----:B------:R-:W-:Y:S01]  /*3f70*/  DFMA R158, R218, UR10, R158 ;  /* 0x0000000ada9e7c2b */ /* 0x000fe2000800009e */
[----:B------:R-:W2:Y:S01]  /*3f80*/  LDG.E.64.CONSTANT R228, desc[UR4][R128.64+0x368] ;  /* 0x0003680480e47981 */ /* 0x000ea2000c1e9b00 */
[----:B---3--:R-:W-:Y:S02]  /*3f90*/  DFMA R156, R10, R224, R156 ;  /* 0x000000e00a9c722b */ /* 0x008fe4000000009c */
[C---:B------:R-:W-:Y:S01]  /*3fa0*/  DFMA R146, R240.reuse, UR20, R146 ;  /* 0x00000014f0927c2b */ /* 0x040fe20008000092 */
[----:B------:R-:W3:Y:S01]  /*3fb0*/  @!P0 LDG.E.64.CONSTANT R184, desc[UR4][R142.64+0x40] ;  /* 0x000040048eb88981 */ /* 0x000ee2000c1e9b00 */
[----:B------:R-:W-:-:S02]  /*3fc0*/  DFMA R150, R240, UR24, R150 ;  /* 0x00000018f0967c2b */ /* 0x000fc40008000096 */
[C---:B------:R-:W-:Y:S01]  /*3fd0*/  DFMA R96, R218.reuse, UR6, R82 ;  /* 0x00000006da607c2b */ /* 0x040fe20008000052 */
[----:B------:R-:W3:Y:S01]  /*3fe0*/  @!P0 LDG.E.64.CONSTANT R186, desc[UR4][R142.64+0x48] ;  /* 0x000048048eba8981 */ /* 0x000ee2000c1e9b00 */
[----:B------:R-:W-:Y:S02]  /*3ff0*/  DFMA R140, R218, UR14, R156 ;  /* 0x0000000eda8c7c2b */ /* 0x000fe4000800009c */
[----:B------:R-:W-:Y:S01]  /*4000*/  DFMA R158, R240, UR12, R158 ;  /* 0x0000000cf09e7c2b */ /* 0x000fe2000800009e */
[----:B------:R-:W3:Y:S01]  /*4010*/  LDG.E.64.CONSTANT R82, desc[UR4][R128.64+0x2c8] ;  /* 0x0002c80480527981 */ /* 0x000ee2000c1e9b00 */
[----:B------:R-:W-:Y:S02]  /*4020*/  DMUL R144, R146, R144 ;  /* 0x0000009092907228 */ /* 0x000fe40000000000 */
[----:B------:R-:W-:Y:S01]  /*4030*/  DMUL R148, R150, R148 ;  /* 0x0000009496947228 */ /* 0x000fe20000000000 */
[----:B------:R-:W3:Y:S01]  /*4040*/  LDG.E.64.CONSTANT R146, desc[UR4][R226.64+0x428] ;  /* 0x00042804e2927981 */ /* 0x000ee2000c1e9b00 */
[----:B------:R-:W-:-:S03]  /*4050*/  DFMA R140, R240, UR16, R140 ;  /* 0x00000010f08c7c2b */ /* 0x000fc6000800008c */
[----:B------:R-:W3:Y:S04]  /*4060*/  LDG.E.64.CONSTANT R142, desc[UR4][R226.64+0x3d0] ;  /* 0x0003d004e28e7981 */ /* 0x000ee8000c1e9b00 */
[----:B------:R-:W3:Y:S01]  /*4070*/  LDG.E.64.CONSTANT R150, desc[UR4][R226.64+0x480] ;  /* 0x00048004e2967981 */ /* 0x000ee2000c1e9b00 */
[----:B------:R-:W-:-:S03]  /*4080*/  DMUL R138, R140, R138 ;  /* 0x0000008a8c8a7228 */ /* 0x000fc60000000000 */
[----:B------:R-:W3:Y:S04]  /*4090*/  LDG.E.64.CONSTANT R140, desc[UR4][R226.64+0x4d0] ;  /* 0x0004d004e28c7981 */ /* 0x000ee8000c1e9b00 */
[----:B------:R-:W3:Y:S01]  /*40a0*/  LDG.E.64.CONSTANT R152, desc[UR4][R226.64+0x4d8] ;  /* 0x0004d804e2987981 */ /* 0x000ee2000c1e9b00 */
[----:B------:R-:W-:Y:S02]  /*40b0*/  DFMA R96, R240, UR8, R96 ;  /* 0x00000008f0607c2b */ /* 0x000fe40008000060 */
[----:B------:R-:W-:Y:S01]  /*40c0*/  DMUL R130, R158, R130 ;  /* 0x000000829e827228 */ /* 0x000fe20000000000 */
[----:B------:R-:W3:Y:S04]  /*40d0*/  LDG.E.64.CONSTANT R156, desc[UR4][R226.64+0x430] ;  /* 0x00043004e29c7981 */ /* 0x000ee8000c1e9b00 */
[----:B------:R-:W3:Y:S04]  /*40e0*/  LDG.E.64.CONSTANT R158, desc[UR4][R226.64+0x488] ;  /* 0x00048804e29e7981 */ /* 0x000ee8000c1e9b00 */
[----:B------:R-:W3:Y:S01]  /*40f0*/  LDG.E.64.CONSTANT R162, desc[UR4][R226.64+0x4e0] ;  /* 0x0004e004e2a27981 */ /* 0x000ee2000c1e9b00 */
[----:B------:R-:W-:-:S03]  /*4100*/  DMUL R94, R96, R94 ;  /* 0x0000005e605e7228 */ /* 0x000fc60000000000 */
[----:B------:R-:W3:Y:S04]  /*4110*/  LDG.E.64.CONSTANT R96, desc[UR4][R128.64+0x2d8] ;  /* 0x0002d80480607981 */ /* 0x000ee8000c1e9b00 */
[----:B------:R-:W3:Y:S04]  /*4120*/  LDG.E.64.CONSTANT R100, desc[UR4][R128.64+0x330] ;  /* 0x0003300480647981 */ /* 0x000ee8000c1e9b00 */
[----:B------:R-:W3:Y:S04]  /*4130*/  LDG.E.64.CONSTANT R160, desc[UR4][R226.64+0x3e0] ;  /* 0x0003e004e2a07981 */ /* 0x000ee8000c1e9b00 */
[----:B------:R-:W3:Y:S04]  /*4140*/  LDG.E.64.CONSTANT R164, desc[UR4][R226.64+0x438] ;  /* 0x00043804e2a47981 */ /* 0x000ee8000c1e9b00 */
[----:B------:R-:W3:Y:S04]  /*4150*/  LDG.E.64.CONSTANT R166, desc[UR4][R226.64+0x490] ;  /* 0x00049004e2a67981 */ /* 0x000ee8000c1e9b00 */
[----:B------:R-:W3:Y:S04]  /*4160*/  LDG.E.64.CONSTANT R168, desc[UR4][R226.64+0x4e8] ;  /* 0x0004e804e2a87981 */ /* 0x000ee8000c1e9b00 */
[----:B------:R-:W3:Y:S01]  /*4170*/  LDG.E.64.CONSTANT R216, desc[UR4][R128.64+0x3c0] ;  /* 0x0003c00480d87981 */ /* 0x000ee2000c1e9b00 */
[----:B------:R-:W-:Y:S01]  /*4180*/  DFMA R200, R24, R194, RZ ;  /* 0x000000c218c8722b */ /* 0x000fe200000000ff */
[----:B------:R-:W-:-:S02]  /*4190*/  R2UR UR31, R203 ;  /* 0x00000000cb1f72ca */ /* 0x000fc400000e0000 */
[----:B------:R-:W-:Y:S01]  /*41a0*/  R2UR UR34, R206 ;  /* 0x00000000ce2272ca */ /* 0x000fe200000e0000 */
[----:B------:R-:W3:Y:S04]  /*41b0*/  LDG.E.64.CONSTANT R170, desc[UR4][R226.64+0x3e8] ;  /* 0x0003e804e2aa7981 */ /* 0x000ee8000c1e9b00 */
[----:B------:R-:W-:Y:S01]  /*41c0*/  DFMA R200, R26, R192, R200 ;  /* 0x000000c01ac8722b */ /* 0x000fe200000000c8 */
[----:B------:R-:W-:Y:S01]  /*41d0*/  R2UR UR35, R207 ;  /* 0x00000000cf2372ca */ /* 0x000fe200000e0000 */
[----:B------:R-:W-:Y:S01]  /*41e0*/  DFMA R202, R42, R194, RZ ;  /* 0x000000c22aca722b */ /* 0x000fe200000000ff */
[----:B------:R-:W-:Y:S02]  /*41f0*/  R2UR UR32, R204 ;  /* 0x00000000cc2072ca */ /* 0x000fe400000e0000 */
[----:B------:R-:W-:-:S02]  /*4200*/  R2UR UR33, R205 ;  /* 0x00000000cd2172ca */ /* 0x000fc400000e0000 */
[----:B------:R-:W-:Y:S01]  /*4210*/  R2UR UR44, R230 ;  /* 0x00000000e62c72ca */ /* 0x000fe200000e0000 */
[----:B------:R-:W-:Y:S01]  /*4220*/  DFMA R200, R28, R190, R200 ;  /* 0x000000be1cc8722b */ /* 0x000fe200000000c8 */
[----:B------:R-:W-:Y:S02]  /*4230*/  R2UR UR36, R210 ;  /* 0x00000000d22472ca */ /* 0x000fe400000e0000 */
[----:B------:R-:W-:Y:S02]  /*4240*/  R2UR UR45, R231 ;  /* 0x00000000e72d72ca */ /* 0x000fe400000e0000 */
[----:B------:R-:W-:Y:S02]  /*4250*/  CS2R R188, SRZ ;  /* 0x0000000000bc7805 */ /* 0x000fe4000001ff00 */
[----:B------:R-:W-:Y:S01]  /*4260*/  R2UR UR37, R211 ;  /* 0x00000000d32572ca */ /* 0x000fe200000e0000 */
[----:B------:R-:W-:Y:S01]  /*4270*/  DFMA R202, R46, R192, R202 ;  /* 0x000000c02eca722b */ /* 0x000fe200000000ca */
[----:B------:R-:W-:Y:S01]  /*4280*/  IMAD R5, R5, 0xf, RZ ;  /* 0x0000000f05057824 */ /* 0x000fe200078e02ff */
[----:B------:R-:W-:Y:S01]  /*4290*/  DFMA R200, R30, R196, R200 ;  /* 0x000000c41ec8722b */ /* 0x000fe200000000c8 */
[----:B------:R-:W-:Y:S01]  /*42a0*/  R2UR UR38, R238 ;  /* 0x00000000ee2672ca */ /* 0x000fe200000e0000 */
[----:B------:R-:W3:Y:S01]  /*42b0*/  LDG.E.64.CONSTANT R208, desc[UR4][R226.64+0x408] ;  /* 0x00040804e2d07981 */ /* 0x000ee2000c1e9b00 */
[----:B------:R-:W-:-:S02]  /*42c0*/  R2UR UR39, R239 ;  /* 0x00000000ef2772ca */ /* 0x000fc400000e0000 */
[----:B------:R-:W-:Y:S01]  /*42d0*/  R2UR UR40, R234 ;  /* 0x00000000ea2872ca */ /* 0x000fe200000e0000 */
[----:B------:R-:W3:Y:S02]  /*42e0*/  LDG.E.64.CONSTANT R244, desc[UR4][R226.64+0x410] ;  /* 0x00041004e2f47981 */ /* 0x000ee4000c1e9b00 */
[----:B------:R-:W-:Y:S01]  /*42f0*/  DFMA R200, R32, R236, R200 ;  /* 0x000000ec20c8722b */ /* 0x000fe200000000c8 */
[----:B------:R-:W-:Y:S01]  /*4300*/  R2UR UR41, R235 ;  /* 0x00000000eb2972ca */ /* 0x000fe200000e0000 */
[----:B------:R-:W3:Y:S01]  /*4310*/  LDG.E.64.CONSTANT R212, desc[UR4][R226.64+0x418] ;  /* 0x00041804e2d47981 */ /* 0x000ee2000c1e9b00 */
[----:B------:R-:W-:Y:S02]  /*4320*/  R2UR UR48, R242 ;  /* 0x00000000f23072ca */ /* 0x000fe400000e0000 */
[----:B------:R-:W-:Y:S01]  /*4330*/  R2UR UR49, R243 ;  /* 0x00000000f33172ca */ /* 0x000fe200000e0000 */
[----:B------:R-:W3:Y:S02]  /*4340*/  LDG.E.64.CONSTANT R172, desc[UR4][R226.64+0x440] ;  /* 0x00044004e2ac7981 */ /* 0x000ee4000c1e9b00 */
[----:B------:R-:W-:-:S02]  /*4350*/  DFMA R200, R34, R214, R200 ;  /* 0x000000d622c8722b */ /* 0x000fc400000000c8 */
[----:B------:R-:W3:Y:S04]  /*4360*/  LDG.E.64.CONSTANT R174, desc[UR4][R226.64+0x498] ;  /* 0x00049804e2ae7981 */ /* 0x000ee8000c1e9b00 */
[----:B------:R-:W3:Y:S02]  /*4370*/  LDG.E.64.CONSTANT R176, desc[UR4][R226.64+0x4f0] ;  /* 0x0004f004e2b07981 */ /* 0x000ee4000c1e9b00 */
[----:B------:R-:W-:Y:S02]  /*4380*/  DFMA R200, R36, R220, R200 ;  /* 0x000000dc24c8722b */ /* 0x000fe400000000c8 */
[----:B------:R-:W3:Y:S01]  /*4390*/  LDG.E.64.CONSTANT R246, desc[UR4][R226.64+0x460] ;  /* 0x00046004e2f67981 */ /* 0x000ee2000c1e9b00 */
[----:B----4-:R-:W-:Y:S02]  /*43a0*/  R2UR UR64, R14 ;  /* 0x000000000e4072ca */ /* 0x010fe400000e0000 */
[----:B------:R-:W-:Y:S01]  /*43b0*/  R2UR UR65, R15 ;  /* 0x000000000f4172ca */ /* 0x000fe200000e0000 */
[----:B------:R-:W-:Y:S01]  /*43c0*/  DFMA R204, R78, R194, RZ ;  /* 0x000000c24ecc722b */ /* 0x000fe200000000ff */
[----:B------:R-:W4:Y:S01]  /*43d0*/  LDG.E.64.CONSTANT R14, desc[UR4][R226.64+0x4c8] ;  /* 0x0004c804e20e7981 */ /* 0x000f22000c1e9b00 */
[----:B------:R-:W-:-:S02]  /*43e0*/  DFMA R200, R38, R222, R200 ;  /* 0x000000de26c8722b */ /* 0x000fc400000000c8 */
[----:B------:R-:W-:Y:S01]  /*43f0*/  DFMA R230, R134, R194, RZ ;  /* 0x000000c286e6722b */ /* 0x000fe200000000ff */
[----:B------:R-:W4:Y:S04]  /*4400*/  LDG.E.64.CONSTANT R206, desc[UR4][R226.64+0x400] ;  /* 0x00040004e2ce7981 */ /* 0x000f28000c1e9b00 */
[----:B------:R0:W-:Y:S01]  /*4410*/  STL.64 [R1+0x48], R6 ;  /* 0x0000480601007387 */ /* 0x0001e20000100a00 */
[----:B------:R-:W-:-:S03]  /*4420*/  DFMA R200, R40, R224, R200 ;  /* 0x000000e028c8722b */ /* 0x000fc600000000c8 */
[----:B------:R-:W4:Y:S04]  /*4430*/  LDG.E.64.CONSTANT R128, desc[UR4][R128.64+0x3a8] ;  /* 0x0003a80480807981 */ /* 0x000f28000c1e9b00 */
[----:B------:R-:W4:Y:S01]  /*4440*/  LDG.E.64.CONSTANT R210, desc[UR4][R226.64+0x4b0] ;  /* 0x0004b004e2d27981 */ /* 0x000f22000c1e9b00 */
[----:B------:R-:W-:Y:S02]  /*4450*/  DFMA R200, R218, UR26, R200 ;  /* 0x0000001adac87c2b */ /* 0x000fe400080000c8 */
[----:B------:R-:W-:Y:S01]  /*4460*/  DFMA R202, R50, R190, R202 ;  /* 0x000000be32ca722b */ /* 0x000fe200000000ca */
[----:B--2---:R-:W-:Y:S02]  /*4470*/  R2UR UR42, R232 ;  /* 0x00000000e82a72ca */ /* 0x004fe400000e0000 */
[----:B------:R-:W-:-:S02]  /*4480*/  R2UR UR43, R233 ;  /* 0x00000000e92b72ca */ /* 0x000fc400000e0000 */
[----:B------:R-:W-:Y:S01]  /*4490*/  R2UR UR46, R228 ;  /* 0x00000000e42e72ca */ /* 0x000fe200000e0000 */
[----:B------:R-:W-:Y:S01]  /*44a0*/  DFMA R200, R240, UR28, R200 ;  /* 0x0000001cf0c87c2b */ /* 0x000fe200080000c8 */
[----:B------:R-:W-:Y:S02]  /*44b0*/  R2UR UR47, R229 ;  /* 0x00000000e52f72ca */ /* 0x000fe400000e0000 */
[----:B------:R-:W-:Y:S02]  /*44c0*/  CS2R R242, SRZ ;  /* 0x0000000000f27805 */ /* 0x000fe4000001ff00 */
[----:B------:R-:W-:Y:S02]  /*44d0*/  CS2R R238, SRZ ;  /* 0x0000000000ee7805 */ /* 0x000fe4000001ff00 */
[----:B------:R-:W-:Y:S01]  /*44e0*/  CS2R R234, SRZ ;  /* 0x0000000000ea7805 */ /* 0x000fe2000001ff00 */
[----:B------:R-:W-:Y:S01]  /*44f0*/  IMAD.WIDE R198, R5, 0x8, R198 ;  /* 0x0000000805c67825 */ /* 0x000fe200078e02c6 */
[----:B0-----:R-:W2:Y:S01]  /*4500*/  LDG.E.64.CONSTANT R6, desc[UR4][R226.64+0x468] ;  /* 0x00046804e2067981 */ /* 0x001ea2000c1e9b00 */
[----:B------:R-:W-:-:S02]  /*4510*/  DMUL R178, R200, R178 ;  /* 0x000000b2c8b27228 */ /* 0x000fc40000000000 */
[----:B------:R-:W-:Y:S01]  /*4520*/  DFMA R200, R44, R194, RZ ;  /* 0x000000c22cc8722b */ /* 0x000fe200000000ff */
[----:B------:R-:W2:Y:S01]  /*4530*/  @!P0 LDG.E.64.CONSTANT R188, desc[UR4][R198.64+0x50] ;  /* 0x00005004c6bc8981 */ /* 0x000ea2000c1e9b00 */
[----:B------:R-:W-:Y:S02]  /*4540*/  DFMA R202, R54, R196, R202 ;  /* 0x000000c436ca722b */ /* 0x000fe400000000ca */
[----:B------:R-:W-:Y:S01]  /*4550*/  DFMA R228, R132, R194, RZ ;  /* 0x000000c284e4722b */ /* 0x000fe200000000ff */
[----:B------:R-:W2:Y:S03]  /*4560*/  @!P0 LDG.E.64.CONSTANT R242, desc[UR4][R198.64+0x58] ;  /* 0x00005804c6f28981 */ /* 0x000ea6000c1e9b00 */
[----:B------:R-:W-:Y:S01]  /*4570*/  DFMA R200, R48, R192, R200 ;  /* 0x000000c030c8722b */ /* 0x000fe200000000c8 */
[----:B------:R-:W2:Y:S01]  /*4580*/  @!P0 LDG.E.64.CONSTANT R238, desc[UR4][R198.64+0x60] ;  /* 0x00006004c6ee8981 */ /* 0x000ea2000c1e9b00 */
[----:B------:R-:W-:-:S02]  /*4590*/  DFMA R232, R136, R194, RZ ;  /* 0x000000c288e8722b */ /* 0x000fc400000000ff */
[----:B---3--:R-:W-:Y:S01]  /*45a0*/  DFMA R204, R82, R192, R204 ;  /* 0x000000c052cc722b */ /* 0x008fe200000000cc */
[----:B------:R-:W3:Y:S03]  /*45b0*/  @!P0 LDG.E.64.CONSTANT R234, desc[UR4][R198.64+0x68] ;  /* 0x00006804c6ea8981 */ /* 0x000ee6000c1e9b00 */
        /* <DEDUP_REMOVED lines=12> */
[----:B------:R-:W-:-:S06]  /*4680*/  DFMA R202, R218, UR30, R202 ;  /* 0x0000001edaca7c2b */ /* 0x000fcc00080000ca */
[----:B------:R-:W-:Y:S02]  /*4690*/  DFMA R200, R218, UR34, R200 ;  /* 0x00000022dac87c2b */ /* 0x000fe400080000c8 */
[----:B------:R-:W-:-:S06]  /*46a0*/  DFMA R202, R240, UR32, R202 ;  /* 0x00000020f0ca7c2b */ /* 0x000fcc00080000ca */
[----:B------:R-:W-:Y:S02]  /*46b0*/  DFMA R200, R240, UR36, R200 ;  /* 0x00000024f0c87c2b */ /* 0x000fe400080000c8 */
[----:B------:R-:W-:Y:S02]  /*46c0*/  DMUL R180, R202, R180 ;  /* 0x000000b4cab47228 */ /* 0x000fe40000000000 */
[----:B------:R-:W-:-:S04]  /*46d0*/  DFMA R202, R80, R194, RZ ;  /* 0x000000c250ca722b */ /* 0x000fc800000000ff */
[----:B------:R-:W-:Y:S02]  /*46e0*/  DMUL R182, R200, R182 ;  /* 0x000000b6c8b67228 */ /* 0x000fe40000000000 */
        /* <DEDUP_REMOVED lines=8> */
[-C--:B------:R-:W-:Y:S01]  /*4770*/  DFMA R204, R88, R190.reuse, R204 ;  /* 0x000000be58cc722b */ /* 0x080fe200000000cc */
[----:B------:R-:W-:Y:S01]  /*4780*/  R2UR UR52, R216 ;  /* 0x00000000d83472ca */ /* 0x000fe200000e0000 */
[-C--:B------:R-:W-:Y:S01]  /*4790*/  DFMA R202, R92, R190.reuse, R202 ;  /* 0x000000be5cca722b */ /* 0x080fe200000000ca */
[----:B------:R-:W-:Y:S01]  /*47a0*/  R2UR UR53, R217 ;  /* 0x00000000d93572ca */ /* 0x000fe200000e0000 */
[----:B------:R-:W-:-:S02]  /*47b0*/  DFMA R200, R98, R190, R200 ;  /* 0x000000be62c8722b */ /* 0x000fc400000000c8 */
[-C--:B------:R-:W-:Y:S01]  /*47c0*/  DFMA R228, R154, R190.reuse, R228 ;  /* 0x000000be9ae4722b */ /* 0x080fe200000000e4 */
[----:B----4-:R-:W-:Y:S01]  /*47d0*/  R2UR UR70, R14 ;  /* 0x000000000e4672ca */ /* 0x010fe200000e0000 */
[-C--:B------:R-:W-:Y:S01]  /*47e0*/  DFMA R230, R156, R190.reuse, R230 ;  /* 0x000000be9ce6722b */ /* 0x080fe200000000e6 */
[----:B------:R-:W-:Y:S01]  /*47f0*/  R2UR UR71, R15 ;  /* 0x000000000f4772ca */ /* 0x000fe200000e0000 */
[-C--:B------:R-:W-:Y:S01]  /*4800*/  DFMA R232, R158, R190.reuse, R232 ;  /* 0x000000be9ee8722b */ /* 0x080fe200000000e8 */
[----:B------:R-:W-:Y:S01]  /*4810*/  R2UR UR54, R208 ;  /* 0x00000000d03672ca */ /* 0x000fe200000e0000 */
[----:B------:R-:W-:Y:S01]  /*4820*/  DFMA R190, R162, R190, R192 ;  /* 0x000000bea2be722b */ /* 0x000fe200000000c0 */
        /* <DEDUP_REMOVED lines=10> */
[----:B------:R-:W-:Y:S01]  /*48d0*/  CS2R R216, SRZ ;  /* 0x0000000000d87805 */ /* 0x000fe2000001ff00 */
[-C--:B------:R-:W-:Y:S01]  /*48e0*/  DFMA R232, R166, R196.reuse, R232 ;  /* 0x000000c4a6e8722b */ /* 0x080fe200000000e8 */
[----:B------:R-:W0:Y:S01]  /*48f0*/  LDC.64 R14, c[0x0][0x390] ;  /* 0x0000e400ff0e7b82 */ /* 0x000e220000000a00 */
[----:B------:R-:W-:Y:S01]  /*4900*/  DFMA R196, R168, R196, R190 ;  /* 0x000000c4a8c4722b */ /* 0x000fe200000000be */
[----:B------:R1:W-:Y:S04]  /*4910*/  STL.64 [R1+0x50], R16 ;  /* 0x0000501001007387 */ /* 0x0003e80000100a00 */
[----:B------:R-:W4:Y:S04]  /*4920*/  LDG.E.64.CONSTANT R190, desc[UR4][R226.64+0x3f0] ;  /* 0x0003f004e2be7981 */ /* 0x000f28000c1e9b00 */
[----:B------:R-:W3:Y:S01]  /*4930*/  @!P0 LDG.E.64.CONSTANT R216, desc[UR4][R198.64+0x70] ;  /* 0x00007004c6d88981 */ /* 0x000ee2000c1e9b00 */
[----:B------:R-:W-:-:S02]  /*4940*/  DFMA R228, R170, R236, R228 ;  /* 0x000000ecaae4722b */ /* 0x000fc400000000e4 */
[-C--:B------:R-:W-:Y:S01]  /*4950*/  DFMA R204, R102, R236.reuse, R204 ;  /* 0x000000ec66cc722b */ /* 0x080fe200000000cc */
[----:B------:R-:W3:Y:S01]  /*4960*/  LDG.E.64.CONSTANT R192, desc[UR4][R226.64+0x448] ;  /* 0x00044804e2c07981 */ /* 0x000ee2000c1e9b00 */
[-C--:B------:R-:W-:Y:S02]  /*4970*/  DFMA R202, R106, R236.reuse, R202 ;  /* 0x000000ec6aca722b */ /* 0x080fe400000000ca */
[----:B------:R-:W-:Y:S01]  /*4980*/  DFMA R200, R110, R236, R200 ;  /* 0x000000ec6ec8722b */ /* 0x000fe200000000c8 */
[----:B--2---:R-:W-:Y:S01]  /*4990*/  R2UR UR62, R6 ;  /* 0x00000000063e72ca */ /* 0x004fe200000e0000 */
[----:B------:R-:W2:Y:S04]  /*49a0*/  LDG.E.64.CONSTANT R194, desc[UR4][R226.64+0x4a0] ;  /* 0x0004a004e2c27981 */ /* 0x000ea8000c1e9b00 */
[----:B------:R-:W3:Y:S04]  /*49b0*/  LDG.E.64.CONSTANT R198, desc[UR4][R226.64+0x3f8] ;  /* 0x0003f804e2c67981 */ /* 0x000ee8000c1e9b00 */
[----:B0-----:R-:W2:Y:S01]  /*49c0*/  LDG.E.64.CONSTANT R14, desc[UR4][R14.64] ;  /* 0x000000040e0e7981 */ /* 0x001ea2000c1e9b00 */
[----:B-1----:R-:W0:Y:S03]  /*49d0*/  LDC.64 R16, c[0x0][0x390] ;  /* 0x0000e400ff107b82 */ /* 0x002e260000000a00 */
[----:B------:R1:W-:Y:S01]  /*49e0*/  STL.64 [R1+0x58], R8 ;  /* 0x0000580801007387 */ /* 0x0003e20000100a00 */
[----:B------:R-:W-:-:S02]  /*49f0*/  R2UR UR63, R7 ;  /* 0x00000000073f72ca */ /* 0x000fc400000e0000 */
[----:B------:R-:W-:Y:S01]  /*4a00*/  R2UR UR60, R246 ;  /* 0x00000000f63c72ca */ /* 0x000fe200000e0000 */
[----:B------:R-:W2:Y:S01]  /*4a10*/  LDG.E.64.CONSTANT R244, desc[UR4][R226.64+0x4c0] ;  /* 0x0004c004e2f47981 */ /* 0x000ea2000c1e9b00 */
[----:B------:R-:W-:-:S03]  /*4a20*/  R2UR UR61, R247 ;  /* 0x00000000f73d72ca */ /* 0x000fc600000e0000 */
[----:B------:R-:W2:Y:S04]  /*4a30*/  LDG.E.64.CONSTANT R208, desc[UR4][R226.64+0x458] ;  /* 0x00045804e2d07981 */ /* 0x000ea8000c1e9b00 */
[----:B-1----:R-:W2:Y:S04]  /*4a40*/  LDG.E.64.CONSTANT R8, desc[UR4][R226.64+0x518] ;  /* 0x00051804e2087981 */ /* 0x002ea8000c1e9b00 */
[----:B------:R-:W2:Y:S01]  /*4a50*/  LDG.E.64.CONSTANT R212, desc[UR4][R226.64+0x508] ;  /* 0x00050804e2d47981 */ /* 0x000ea2000c1e9b00 */
[----:B----4-:R-:W-:-:S03]  /*4a60*/  DFMA R228, R190, R214, R228 ;  /* 0x000000d6bee4722b */ /* 0x010fc600000000e4 */
[----:B0-----:R-:W4:Y:S01]  /*4a70*/  LDG.E.64.CONSTANT R16, desc[UR4][R16.64+0x3b8] ;  /* 0x0003b80410107981 */ /* 0x001f22000c1e9b00 */
[-C--:B------:R-:W-:Y:S02]  /*4a80*/  DFMA R204, R108, R214.reuse, R204 ;  /* 0x000000d66ccc722b */ /* 0x080fe400000000cc */
[-C--:B------:R-:W-:Y:S01]  /*4a90*/  DFMA R202, R112, R214.reuse, R202 ;  /* 0x000000d670ca722b */ /* 0x080fe200000000ca */
[----:B------:R-:W4:Y:S01]  /*4aa0*/  LDG.E.64.CONSTANT R6, desc[UR4][R226.64+0x520] ;  /* 0x00052004e2067981 */ /* 0x000f22000c1e9b00 */
[----:B------:R-:W-:Y:S02]  /*4ab0*/  DFMA R200, R116, R214, R200 ;  /* 0x000000d674c8722b */ /* 0x000fe400000000c8 */
[----:B------:R-:W-:Y:S01]  /*4ac0*/  DFMA R230, R172, R236, R230 ;  /* 0x000000ecace6722b */ /* 0x000fe200000000e6 */
[----:B------:R-:W4:Y:S01]  /*4ad0*/  LDG.E.64.CONSTANT R246, desc[UR4][R226.64+0x4b8] ;  /* 0x0004b804e2f67981 */ /* 0x000f22000c1e9b00 */
[----:B---3--:R-:W-:-:S08]  /*4ae0*/  DFMA R228, R198, R220, R228 ;  /* 0x000000dcc6e4722b */ /* 0x008fd000000000e4 */
[----:B------:R-:W-:-:S08]  /*4af0*/  DFMA R228, R206, R222, R228 ;  /* 0x000000decee4722b */ /* 0x000fd000000000e4 */
[----:B------:R-:W-:-:S08]  /*4b00*/  DFMA R228, R224, UR54, R228 ;  /* 0x00000036e0e47c2b */ /* 0x000fd000080000e4 */
[----:B------:R-:W-:-:S08]  /*4b10*/  DFMA R228, R218, UR56, R228 ;  /* 0x00000038dae47c2b */ /* 0x000fd000080000e4 */
[----:B------:R-:W-:-:S08]  /*4b20*/  DFMA R228, R240, UR58, R228 ;  /* 0x0000003af0e47c2b */ /* 0x000fd000080000e4 */
[----:B------:R-:W-:Y:S02]  /*4b30*/  DMUL R242, R228, R242 ;  /* 0x000000f2e4f27228 */ /* 0x000fe40000000000 */
[----:B--2---:R-:W-:Y:S01]  /*4b40*/  DFMA R228, R14, R94, RZ ;  /* 0x0000005e0ee4722b */ /* 0x004fe200000000ff */
[----:B------:R-:W0:Y:S02]  /*4b50*/  LDC.64 R14, c[0x0][0x390] ;  /* 0x0000e400ff0e7b82 */ /* 0x000e240000000a00 */
[----:B0-----:R-:W2:Y:S01]  /*4b60*/  LDG.E.64.CONSTANT R14, desc[UR4][R14.64+0x58] ;  /* 0x000058040e0e7981 */ /* 0x001ea2000c1e9b00 */
[-C--:B------:R-:W-:Y:S02]  /*4b70*/  DFMA R204, R114, R220.reuse, R204 ;  /* 0x000000dc72cc722b */ /* 0x080fe400000000cc */
[-C--:B------:R-:W-:Y:S02]  /*4b80*/  DFMA R202, R118, R220.reuse, R202 ;  /* 0x000000dc76ca722b */ /* 0x080fe400000000ca */
[----:B------:R-:W-:-:S04]  /*4b90*/  DFMA R200, R122, R220, R200 ;  /* 0x000000dc7ac8722b */ /* 0x000fc800000000c8 */
[-C--:B------:R-:W-:Y:S02]  /*4ba0*/  DFMA R204, R120, R222.reuse, R204 ;  /* 0x000000de78cc722b */ /* 0x080fe400000000cc */
[-C--:B------:R-:W-:Y:S02]  /*4bb0*/  DFMA R202, R124, R222.reuse, R202 ;  /* 0x000000de7cca722b */ /* 0x080fe400000000ca */
[----:B------:R-:W-:Y:S01]  /*4bc0*/  DFMA R200, R128, R222, R200 ;  /* 0x000000de80c8722b */ /* 0x000fe200000000c8 */
[----:B------:R-:W-:-:S03]  /*4bd0*/  R2UR UR74, R8 ;  /* 0x00000000084a72ca */ /* 0x000fc600000e0000 */
[----:B------:R-:W-:Y:S02]  /*4be0*/  DFMA R204, R126, R224, R204 ;  /* 0x000000e07ecc722b */ /* 0x000fe400000000cc */
[C---:B------:R-:W-:Y:S02]  /*4bf0*/  DFMA R202, R224.reuse, UR42, R202 ;  /* 0x0000002ae0ca7c2b */ /* 0x040fe400080000ca */
[----:B------:R-:W-:Y:S01]  /*4c00*/  DFMA R200, R224, UR48, R200 ;  /* 0x00000030e0c87c2b */ /* 0x000fe200080000c8 */
[----:B------:R-:W-:Y:S02]  /*4c10*/  R2UR UR75, R9 ;  /* 0x00000000094b72ca */ /* 0x000fe400000e0000 */
[----:B------:R-:W0:Y:S01]  /*4c20*/  LDC.64 R8, c[0x0][0x390] ;  /* 0x0000e400ff087b82 */ /* 0x000e220000000a00 */
[C---:B------:R-:W-:Y:S02]  /*4c30*/  DFMA R204, R218.reuse, UR38, R204 ;  /* 0x00000026dacc7c2b */ /* 0x040fe400080000cc */
[----:B------:R-:W-:-:S02]  /*4c40*/  DFMA R202, R218, UR44, R202 ;  /* 0x0000002cdaca7c2b */ /* 0x000fc400080000ca */
[-C--:B------:R-:W-:Y:S02]  /*4c50*/  DFMA R232, R174, R236.reuse, R232 ;  /* 0x000000ecaee8722b */ /* 0x080fe400000000e8 */
[----:B------:R-:W-:Y:S02]  /*4c60*/  DFMA R236, R176, R236, R196 ;  /* 0x000000ecb0ec722b */ /* 0x000fe400000000c4 */
[C---:B------:R-:W-:Y:S01]  /*4c70*/  DFMA R204, R240.reuse, UR40, R204 ;  /* 0x00000028f0cc7c2b */ /* 0x040fe200080000cc */
[----:B------:R-:W3:Y:S01]  /*4c80*/  LDG.E.64.CONSTANT R196, desc[UR4][R226.64+0x4f8] ;  /* 0x0004f804e2c47981 */ /* 0x000ee2000c1e9b00 */
[----:B------:R-:W-:-:S06]  /*4c90*/  DFMA R202, R240, UR46, R202 ;  /* 0x0000002ef0ca7c2b */ /* 0x000fcc00080000ca */
[----:B------:R-:W-:Y:S02]  /*4ca0*/  DMUL R184, R204, R184 ;  /* 0x000000b8ccb87228 */ /* 0x000fe40000000000 */
[----:B------:R-:W-:Y:S01]  /*4cb0*/  DMUL R186, R202, R186 ;  /* 0x000000bacaba7228 */ /* 0x000fe20000000000 */
[----:B------:R-:W3:Y:S04]  /*4cc0*/  LDG.E.64.CONSTANT R204, desc[UR4][R226.64+0x500] ;  /* 0x00050004e2cc7981 */ /* 0x000ee8000c1e9b00 */
[----:B------:R-:W3:Y:S04]  /*4cd0*/  LDG.E.64.CONSTANT R202, desc[UR4][R226.64+0x4a8] ;  /* 0x0004a804e2ca7981 */ /* 0x000ee8000c1e9b00 */
[----:B0-----:R-:W3:Y:S01]  /*4ce0*/  LDG.E.64.CONSTANT R8, desc[UR4][R8.64+0x8] ;  /* 0x0000080408087981 */ /* 0x001ee2000c1e9b00 */
[----:B----4-:R-:W-:-:S02]  /*4cf0*/  R2UR UR50, R16 ;  /* 0x00000000103272ca */ /* 0x010fc400000e0000 */
[----:B------:R-:W-:Y:S02]  /*4d00*/  R2UR UR51, R17 ;  /* 0x00000000113372ca */ /* 0x000fe400000e0000 */
[----:B------:R-:W4:Y:S11]  /*4d10*/  LDG.E.64.CONSTANT R16, desc[UR4][R226.64+0x510] ;  /* 0x00051004e2107981 */ /* 0x000f36000c1e9b00 */
[----:B------:R-:W-:-:S08]  /*4d20*/  DFMA R200, R218, UR50, R200 ;  /* 0x00000032dac87c2b */ /* 0x000fd000080000c8 */
[----:B------:R-:W-:-:S08]  /*4d30*/  DFMA R200, R240, UR52, R200 ;  /* 0x00000034f0c87c2b */ /* 0x000fd000080000c8 */
[----:B------:R-:W-:Y:S02]  /*4d40*/  DMUL R188, R200, R188 ;  /* 0x000000bcc8bc7228 */ /* 0x000fe40000000000 */
[----:B------:R0:W4:Y:S01]  /*4d50*/  LDG.E.64.CONSTANT R200, desc[UR4][R226.64+0x450] ;  /* 0x00045004e2c87981 */ /* 0x000122000c1e9b00 */
[----:B--2---:R-:W-:Y:S01]  /*4d60*/  DFMA R228, R14, R130, R228 ;  /* 0x000000820ee4722b */ /* 0x004fe200000000e4 */
[----:B------:R-:W1:Y:S02]  /*4d70*/  LDC.64 R14, c[0x0][0x390] ;  /* 0x0000e400ff0e7b82 */ /* 0x000e640000000a00 */
[----:B-1----:R-:W2:Y:S01]  /*4d80*/  LDG.E.64.CONSTANT R14, desc[UR4][R14.64+0x20] ;  /* 0x000020040e0e7981 */ /* 0x002ea2000c1e9b00 */
[-C--:B------:R-:W-:Y:S01]  /*4d90*/  DFMA R230, R192, R214.reuse, R230 ;  /* 0x000000d6c0e6722b */ /* 0x080fe200000000e6 */
[----:B------:R-:W-:Y:S01]  /*4da0*/  R2UR UR76, R6 ;  /* 0x00000000064c72ca */ /* 0x000fe200000e0000 */
[----:B------:R-:W-:Y:S01]  /*4db0*/  DFMA R232, R194, R214, R232 ;  /* 0x000000d6c2e8722b */ /* 0x000fe200000000e8 */
[----:B------:R-:W-:-:S02]  /*4dc0*/  R2UR UR77, R7 ;  /* 0x00000000074d72ca */ /* 0x000fc400000e0000 */
[----:B------:R-:W1:Y:S01]  /*4dd0*/  LDC.64 R6, c[0x0][0x390] ;  /* 0x0000e400ff067b82 */ /* 0x000e620000000a00 */
[----:B---3--:R-:W-:-:S08]  /*4de0*/  DFMA R236, R196, R214, R236 ;  /* 0x000000d6c4ec722b */ /* 0x008fd000000000ec */
[-C--:B------:R-:W-:Y:S02]  /*4df0*/  DFMA R236, R204, R220.reuse, R236 ;  /* 0x000000dcccec722b */ /* 0x080fe400000000ec */
[----:B------:R-:W-:Y:S02]  /*4e00*/  DFMA R232, R202, R220, R232 ;  /* 0x000000dccae8722b */ /* 0x000fe400000000e8 */
[----:B0-----:R-:W-:Y:S01]  /*4e10*/  DFMA R226, R8, R94, RZ ;  /* 0x0000005e08e2722b */ /* 0x001fe200000000ff */
[----:B------:R-:W0:Y:S01]  /*4e20*/  LDC.64 R8, c[0x0][0x390] ;  /* 0x0000e400ff087b82 */ /* 0x000e220000000a00 */
[----:B-1----:R-:W3:Y:S04]  /*4e30*/  LDG.E.64.CONSTANT R6, desc[UR4][R6.64+0x18] ;  /* 0x0000180406067981 */ /* 0x002ee8000c1e9b00 */
[----:B0-----:R-:W3:Y:S01]  /*4e40*/  LDG.E.64.CONSTANT R8, desc[UR4][R8.64+0x60] ;  /* 0x0000600408087981 */ /* 0x001ee2000c1e9b00 */
[----:B----4-:R-:W-:-:S02]  /*4e50*/  R2UR UR72, R16 ;  /* 0x00000000104872ca */ /* 0x010fc400000e0000 */
[----:B------:R-:W-:Y:S02]  /*4e60*/  R2UR UR73, R17 ;  /* 0x00000000114972ca */ /* 0x000fe400000e0000 */
[----:B------:R-:W0:Y:S02]  /*4e70*/  LDC.64 R16, c[0x0][0x390] ;  /* 0x0000e400ff107b82 */ /* 0x000e240000000a00 */
[----:B0-----:R-:W4:Y:S01]  /*4e80*/  LDG.E.64.CONSTANT R16, desc[UR4][R16.64+0x10] ;  /* 0x0000100410107981 */ /* 0x001f22000c1e9b00 */
[----:B------:R-:W-:Y:S02]  /*4e90*/  DFMA R230, R200, R220, R230 ;  /* 0x000000dcc8e6722b */ /* 0x000fe400000000e6 */
[----:B--2---:R-:W-:-:S03]  /*4ea0*/  DFMA R220, R14, R94, RZ ;  /* 0x0000005e0edc722b */ /* 0x004fc600000000ff */
[----:B------:R-:W0:Y:S02]  /*4eb0*/  LDC.64 R14, c[0x0][0x390] ;  /* 0x0000e400ff0e7b82 */ /* 0x000e240000000a00 */
[----:B0-----:R-:W2:Y:S01]  /*4ec0*/  LDG.E.64.CONSTANT R14, desc[UR4][R14.64+0x78] ;  /* 0x000078040e0e7981 */ /* 0x001ea2000c1e9b00 */
[----:B------:R-:W-:Y:S02]  /*4ed0*/  R2UR UR66, R246 ;  /* 0x00000000f64272ca */ /* 0x000fe400000e0000 */
[----:B------:R-:W-:Y:S01]  /*4ee0*/  R2UR UR67, R247 ;  /* 0x00000000f74372ca */ /* 0x000fe200000e0000 */
[-C--:B------:R-:W-:Y:S02]  /*4ef0*/  DFMA R230, R208, R222.reuse, R230 ;  /* 0x000000ded0e6722b */ /* 0x080fe400000000e6 */
[-C--:B------:R-:W-:Y:S02]  /*4f00*/  DFMA R232, R210, R222.reuse, R232 ;  /* 0x000000ded2e8722b */ /* 0x080fe400000000e8 */
[----:B------:R-:W-:-:S02]  /*4f10*/  DFMA R236, R212, R222, R236 ;  /* 0x000000ded4ec722b */ /* 0x000fc400000000ec */
[----:B---3--:R-:W-:Y:S01]  /*4f20*/  DFMA R222, R6, R94, RZ ;  /* 0x0000005e06de722b */ /* 0x008fe200000000ff */
[----:B------:R-:W0:Y:S01]  /*4f30*/  LDC.64 R6, c[0x0][0x390] ;  /* 0x0000e400ff067b82 */ /* 0x000e220000000a00 */
[----:B------:R-:W-:-:S04]  /*4f40*/  DFMA R230, R224, UR60, R230 ;  /* 0x0000003ce0e67c2b */ /* 0x000fc800080000e6 */
[C---:B------:R-:W-:Y:S02]  /*4f50*/  DFMA R232, R224.reuse, UR66, R232 ;  /* 0x00000042e0e87c2b */ /* 0x040fe400080000e8 */
[----:B------:R-:W-:Y:S02]  /*4f60*/  DFMA R236, R224, UR72, R236 ;  /* 0x00000048e0ec7c2b */ /* 0x000fe400080000ec */
[----:B------:R-:W-:Y:S01]  /*4f70*/  DFMA R226, R8, R130, R226 ;  /* 0x0000008208e2722b */ /* 0x000fe200000000e2 */
[----:B------:R-:W1:Y:S01]  /*4f80*/  LDC.64 R8, c[0x0][0x390] ;  /* 0x0000e400ff087b82 */ /* 0x000e620000000a00 */
[----:B0-----:R-:W3:Y:S04]  /*4f90*/  LDG.E.64.CONSTANT R6, desc[UR4][R6.64+0x70] ;  /* 0x0000700406067981 */ /* 0x001ee8000c1e9b00 */
[----:B-1----:R-:W3:Y:S01]  /*4fa0*/  LDG.E.64.CONSTANT R8, desc[UR4][R8.64+0x28] ;  /* 0x0000280408087981 */ /* 0x002ee2000c1e9b00 */
[----:B----4-:R-:W-:-:S02]  /*4fb0*/  DFMA R224, R16, R94, RZ ;  /* 0x0000005e10e0722b */ /* 0x010fc400000000ff */
[----:B------:R-:W0:Y:S02]  /*4fc0*/  LDC.64 R16, c[0x0][0x390] ;  /* 0x0000e400ff107b82 */ /* 0x000e240000000a00 */
[----:B0-----:R-:W4:Y:S01]  /*4fd0*/  LDG.E.64.CONSTANT R16, desc[UR4][R16.64+0x68] ;  /* 0x0000680410107981 */ /* 0x001f22000c1e9b00 */
[----:B--2---:R-:W-:-:S05]  /*4fe0*/  DFMA R220, R14, R130, R220 ;  /* 0x000000820edc722b */ /* 0x004fca00000000dc */
[----:B------:R-:W0:Y:S02]  /*4ff0*/  LDC.64 R14, c[0x0][0x390] ;  /* 0x0000e400ff0e7b82 */ /* 0x000e240000000a00 */
[----:B0-----:R-:W2:Y:S01]  /*5000*/  LDG.E.64.CONSTANT R14, desc[UR4][R14.64+0x40] ;  /* 0x000040040e0e7981 */ /* 0x001ea2000c1e9b00 */
[----:B------:R-:W-:Y:S02]  /*5010*/  R2UR UR68, R244 ;  /* 0x00000000f44472ca */ /* 0x000fe400000e0000 */
[----:B------:R-:W-:Y:S01]  /*5020*/  R2UR UR69, R245 ;  /* 0x00000000f54572ca */ /* 0x000fe200000e0000 */
[----:B---3--:R-:W-:Y:S02]  /*5030*/  DFMA R222, R6, R130, R222 ;  /* 0x0000008206de722b */ /* 0x008fe400000000de */
[----:B------:R-:W0:Y:S01]  /*5040*/  LDC.64 R6, c[0x0][0x390] ;  /* 0x0000e400ff067b82 */ /* 0x000e220000000a00 */
[----:B------:R-:W-:-:S09]  /*5050*/  DFMA R230, R218, UR62, R230 ;  /* 0x0000003edae67c2b */ /* 0x000fd200080000e6 */
[C---:B------:R-:W-:Y:S02]  /*5060*/  DFMA R232, R218.reuse, UR68, R232 ;  /* 0x00000044dae87c2b */ /* 0x040fe400080000e8 */
[----:B------:R-:W-:Y:S02]  /*5070*/  DFMA R218, R218, UR74, R236 ;  /* 0x0000004adada7c2b */ /* 0x000fe400080000ec */
[----:B------:R-:W-:Y:S01]  /*5080*/  DFMA R236, R8, R94, RZ ;  /* 0x0000005e08ec722b */ /* 0x000fe200000000ff */
[----:B------:R-:W1:Y:S01]  /*5090*/  LDC.64 R8, c[0x0][0x390] ;  /* 0x0000e400ff087b82 */ /* 0x000e620000000a00 */
[----:B0-----:R-:W3:Y:S04]  /*50a0*/  LDG.E.64.CONSTANT R6, desc[UR4][R6.64+0x38] ;  /* 0x0000380406067981 */ /* 0x001ee8000c1e9b00 */
[----:B-1----:R-:W3:Y:S01]  /*50b0*/  LDG.E.64.CONSTANT R8, desc[UR4][R8.64+0x80] ;  /* 0x0000800408087981 */ /* 0x002ee2000c1e9b00 */
[----:B----4-:R-:W-:-:S02]  /*50c0*/  DFMA R224, R16, R130, R224 ;  /* 0x0000008210e0722b */ /* 0x010fc400000000e0 */
[----:B------:R-:W0:Y:S02]  /*50d0*/  LDC.64 R16, c[0x0][0x390] ;  /* 0x0000e400ff107b82 */ /* 0x000e240000000a00 */
[----:B0-----:R-:W4:Y:S01]  /*50e0*/  LDG.E.64.CONSTANT R16, desc[UR4][R16.64+0x30] ;  /* 0x0000300410107981 */ /* 0x001f22000c1e9b00 */
[----:B--2---:R-:W-:-:S05]  /*50f0*/  DFMA R246, R14, R94, RZ ;  /* 0x0000005e0ef6722b */ /* 0x004fca00000000ff */
[----:B------:R-:W0:Y:S02]  /*5100*/  LDC.64 R14, c[0x0][0x390] ;  /* 0x0000e400ff0e7b82 */ /* 0x000e240000000a00 */
[----:B0-----:R-:W2:Y:S01]  /*5110*/  LDG.E.64.CONSTANT R14, desc[UR4][R14.64+0x90] ;  /* 0x000090040e0e7981 */ /* 0x001ea2000c1e9b00 */
[----:B------:R-:W-:Y:S02]  /*5120*/  DFMA R232, R240, UR70, R232 ;  /* 0x00000046f0e87c2b */ /* 0x000fe400080000e8 */
[----:B---3--:R-:W-:-:S06]  /*5130*/  DFMA R214, R6, R94, RZ ;  /* 0x0000005e06d6722b */ /* 0x008fcc00000000ff */
[----:B------:R-:W-:Y:S01]  /*5140*/  DMUL R234, R232, R234 ;  /* 0x000000eae8ea7228 */ /* 0x000fe20000000000 */
[----:B------:R-:W0:Y:S01]  /*5150*/  LDC.64 R6, c[0x0][0x390] ;  /* 0x0000e400ff067b82 */ /* 0x000e220000000a00 */
[----:B------:R-:W-:-:S07]  /*5160*/  DFMA R236, R8, R130, R236 ;  /* 0x0000008208ec722b */ /* 0x000fce00000000ec */
[----:B------:R-:W1:Y:S01]  /*5170*/  LDC.64 R8, c[0x0][0x390] ;  /* 0x0000e400ff087b82 */ /* 0x000e620000000a00 */
[----:B0-----:R-:W3:Y:S04]  /*5180*/  LDG.E.64.CONSTANT R6, desc[UR4][R6.64+0x98] ;  /* 0x0000980406067981 */ /* 0x001ee8000c1e9b00 */
[----:B-1----:R-:W3:Y:S01]  /*5190*/  LDG.E.64.CONSTANT R8, desc[UR4][R8.64+0xb8] ;  /* 0x0000b80408087981 */ /* 0x002ee2000c1e9b00 */
[----:B----4-:R-:W-:Y:S02]  /*51a0*/  DFMA R232, R16, R94, RZ ;  /* 0x0000005e10e8722b */ /* 0x010fe400000000ff */
[----:B------:R-:W0:Y:S02]  /*51b0*/  LDC.64 R16, c[0x0][0x390] ;  /* 0x0000e400ff107b82 */ /* 0x000e240000000a00 */
[----:B0-----:R-:W4:Y:S01]  /*51c0*/  LDG.E.64.CONSTANT R16, desc[UR4][R16.64+0x88] ;  /* 0x0000880410107981 */ /* 0x001f22000c1e9b00 */
[----:B--2---:R-:W-:-:S05]  /*51d0*/  DFMA R214, R14, R130, R214 ;  /* 0x000000820ed6722b */ /* 0x004fca00000000d6 */
[----:B------:R-:W0:Y:S02]  /*51e0*/  LDC.64 R14, c[0x0][0x390] ;  /* 0x0000e400ff0e7b82 */ /* 0x000e240000000a00 */
[----:B0-----:R-:W2:Y:S01]  /*51f0*/  LDG.E.64.CONSTANT R14, desc[UR4][R14.64+0xb0] ;  /* 0x0000b0040e0e7981 */ /* 0x001ea2000c1e9b00 */
[----:B---3--:R-:W-:-:S05]  /*5200*/  DFMA R246, R6, R130, R246 ;  /* 0x0000008206f6722b */ /* 0x008fca00000000f6 */
[----:B------:R-:W0:Y:S01]  /*5210*/  LDC.64 R6, c[0x0][0x390] ;  /* 0x0000e400ff067b82 */ /* 0x000e220000000a00 */
[----:B------:R-:W-:Y:S01]  /*5220*/  DFMA R226, R8, R138, R226 ;  /* 0x0000008a08e2722b */ /* 0x000fe200000000e2 */
[----:B------:R-:W3:Y:S04]  /*5230*/  LDL.LU.64 R8, [R1+0x58] ;  /* 0x0000580001087983 */ /* 0x000ee80000300a00 */
[----:B0-----:R-:W3:Y:S01]  /*5240*/  LDG.E.64.CONSTANT R6, desc[UR4][R6.64+0xc8] ;  /* 0x0000c80406067981 */ /* 0x001ee2000c1e9b00 */
[----:B----4-:R-:W-:Y:S01]  /*5250*/  DFMA R232, R16, R130, R232 ;  /* 0x0000008210e8722b */ /* 0x010fe200000000e8 */
[----:B------:R-:W0:Y:S02]  /*5260*/  LDC.64 R16, c[0x0][0x390] ;  /* 0x0000e400ff107b82 */ /* 0x000e240000000a00 */
[----:B0-----:R-:W4:Y:S01]  /*5270*/  LDG.E.64.CONSTANT R16, desc[UR4][R16.64+0xc0] ;  /* 0x0000c00410107981 */ /* 0x001f22000c1e9b00 */
[----:B--2---:R-:W-:-:S05]  /*5280*/  DFMA R228, R14, R138, R228 ;  /* 0x0000008a0ee4722b */ /* 0x004fca00000000e4 */
[----:B------:R-:W0:Y:S02]  /*5290*/  LDC.64 R14, c[0x0][0x390] ;  /* 0x0000e400ff0e7b82 */ /* 0x000e240000000a00 */
[----:B0-----:R-:W2:Y:S01]  /*52a0*/  LDG.E.64.CONSTANT R14, desc[UR4][R14.64+0xd0] ;  /* 0x0000d0040e0e7981 */ /* 0x001ea2000c1e9b00 */
[-C--:B------:R-:W-:Y:S02]  /*52b0*/  DFMA R214, R12, R138.reuse, R214 ;  /* 0x0000008a0cd6722b */ /* 0x080fe400000000d6 */
[----:B---3--:R-:W-:-:S03]  /*52c0*/  DFMA R232, R8, R138, R232 ;  /* 0x0000008a08e8722b */ /* 0x008fc600000000e8 */
[----:B------:R-:W0:Y:S01]  /*52d0*/  LDC.64 R12, c[0x0][0x390] ;  /* 0x0000e400ff0c7b82 */ /* 0x000e220000000a00 */
[----:B------:R-:W-:-:S07]  /*52e0*/  DFMA R246, R10, R138, R246 ;  /* 0x0000008a0af6722b */ /* 0x000fce00000000f6 */
[----:B------:R-:W1:Y:S08]  /*52f0*/  LDC.64 R8, c[0x0][0x390] ;  /* 0x0000e400ff087b82 */ /* 0x000e700000000a00 */
[----:B------:R-:W3:Y:S01]  /*5300*/  LDC.64 R10, c[0x0][0x390] ;  /* 0x0000e400ff0a7b82 */ /* 0x000ee20000000a00 */
[-C--:B------:R-:W-:Y:S01]  /*5310*/  DFMA R222, R6, R138.reuse, R222 ;  /* 0x0000008a06de722b */ /* 0x080fe200000000de */
[----:B0-----:R-:W2:Y:S04]  /*5320*/  LDG.E.64.CONSTANT R12, desc[UR4][R12.64+0x110] ;  /* 0x000110040c0c7981 */ /* 0x001ea8000c1e9b00 */
[----:B-1----:R-:W2:Y:S04]  /*5330*/  LDG.E.64.CONSTANT R8, desc[UR4][R8.64+0x108] ;  /* 0x0001080408087981 */ /* 0x002ea8000c1e9b00 */
[----:B---3--:R-:W3:Y:S01]  /*5340*/  LDG.E.64.CONSTANT R10, desc[UR4][R10.64+0x118] ;  /* 0x000118040a0a7981 */ /* 0x008ee2000c1e9b00 */
[----:B----4-:R-:W-:-:S03]  /*5350*/  DFMA R224, R16, R138, R224 ;  /* 0x0000008a10e0722b */ /* 0x010fc600000000e0 */
[----:B------:R-:W4:Y:S04]  /*5360*/  LDL.LU.64 R16, [R1+0x50] ;  /* 0x0000500001107983 */ /* 0x000f280000300a00 */
[----:B------:R-:W4:Y:S01]  /*5370*/  LDL.LU.64 R6, [R1+0x48] ;  /* 0x0000480001067983 */ /* 0x000f220000300a00 */
[----:B--2---:R-:W-:-:S03]  /*5380*/  DFMA R220, R14, R138, R220 ;  /* 0x0000008a0edc722b */ /* 0x004fc600000000dc */
[----:B------:R-:W2:Y:S01]  /*5390*/  LDL.LU.64 R14, [R1+0x40] ;  /* 0x00004000010e7983 */ /* 0x000ea20000300a00 */
[-C--:B------:R-:W-:Y:S02]  /*53a0*/  DFMA R226, R12, R144.reuse, R226 ;  /* 0x000000900ce2722b */ /* 0x080fe400000000e2 */
[-C--:B------:R-:W-:Y:S02]  /*53b0*/  DFMA R228, R8, R144.reuse, R228 ;  /* 0x0000009008e4722b */ /* 0x080fe400000000e4 */
[----:B---3--:R-:W-:Y:S02]  /*53c0*/  DFMA R224, R10, R144, R224 ;  /* 0x000000900ae0722b */ /* 0x008fe400000000e0 */
[----:B------:R-:W-:Y:S02]  /*53d0*/  DFMA R244, R94, UR6, RZ ;  /* 0x000000065ef47c2b */ /* 0x000fe400080000ff */
[----:B--2---:R-:W-:Y:S01]  /*53e0*/  DFMA R236, R14, R138, R236 ;  /* 0x0000008a0eec722b */ /* 0x004fe200000000ec */
[----:B------:R-:W2:Y:S04]  /*53f0*/  LDL.LU.64 R14, [R1+0x38] ;  /* 0x00003800010e7983 */ /* 0x000ea80000300a00 */
[----:B------:R-:W3:Y:S04]  /*5400*/  LDL.LU.64 R8, [R1+0x30] ;  /* 0x0000300001087983 */ /* 0x000ee80000300a00 */
[----:B------:R-:W2:Y:S04]  /*5410*/  LDL.LU.64 R12, [R1+0x28] ;  /* 0x00002800010c7983 */ /* 0x000ea80000300a00 */
[----:B------:R-:W2:Y:S01]  /*5420*/  LDL.LU.64 R10, [R1+0x20] ;  /* 0x00002000010a7983 */ /* 0x000ea20000300a00 */
[----:B------:R-:W-:-:S08]  /*5430*/  DFMA R244, R130, UR10, R244 ;  /* 0x0000000a82f47c2b */ /* 0x000fd000080000f4 */
[----:B------:R-:W-:Y:S02]  /*5440*/  DFMA R244, R138, UR14, R244 ;  /* 0x0000000e8af47c2b */ /* 0x000fe400080000f4 */
[----:B------:R-:W-:-:S06]  /*5450*/  DFMA R246, R248, R144, R246 ;  /* 0x00000090f8f6722b */ /* 0x000fcc00000000f6 */
[----:B------:R-:W-:Y:S02]  /*5460*/  DFMA R244, R144, UR18, R244 ;  /* 0x0000001290f47c2b */ /* 0x000fe400080000f4 */
[----:B------:R-:W-:-:S06]  /*5470*/  DFMA R246, R22, R148, R246 ;  /* 0x0000009416f6722b */ /* 0x000fcc00000000f6 */
[----:B------:R-:W-:Y:S02]  /*5480*/  DFMA R244, R148, UR22, R244 ;  /* 0x0000001694f47c2b */ /* 0x000fe400080000f4 */
[----:B------:R-:W-:-:S06]  /*5490*/  DFMA R246, R40, R178, R246 ;  /* 0x000000b228f6722b */ /* 0x000fcc00000000f6 */
[----:B------:R-:W-:Y:S02]  /*54a0*/  DFMA R244, R178, UR26, R244 ;  /* 0x0000001ab2f47c2b */ /* 0x000fe400080000f4 */
[----:B------:R-:W-:Y:S02]  /*54b0*/  DFMA R246, R74, R180, R246 ;  /* 0x000000b44af6722b */ /* 0x000fe400000000f6 */
[----:B----4-:R-:W-:-:S04]  /*54c0*/  DFMA R236, R6, R144, R236 ;  /* 0x0000009006ec722b */ /* 0x010fc800000000ec */
[----:B------:R-:W-:Y:S02]  /*54d0*/  DFMA R244, R180, UR30, R244 ;  /* 0x0000001eb4f47c2b */ /* 0x000fe400080000f4 */
[----:B------:R-:W-:-:S06]  /*54e0*/  DFMA R246, R76, R182, R246 ;  /* 0x000000b64cf6722b */ /* 0x000fcc00000000f6 */
[----:B------:R-:W-:Y:S02]  /*54f0*/  DFMA R244, R182, UR34, R244 ;  /* 0x00000022b6f47c2b */ /* 0x000fe400080000f4 */
[----:B------:R-:W-:-:S06]  /*5500*/  DFMA R246, R126, R184, R246 ;  /* 0x000000b87ef6722b */ /* 0x000fcc00000000f6 */
[----:B------:R-:W-:Y:S02]  /*5510*/  DFMA R244, R184, UR38, R244 ;  /* 0x00000026b8f47c2b */ /* 0x000fe400080000f4 */
[----:B------:R-:W-:-:S06]  /*5520*/  DFMA R246, R186, UR42, R246 ;  /* 0x0000002abaf67c2b */ /* 0x000fcc00080000f6 */
[----:B------:R-:W-:Y:S02]  /*5530*/  DFMA R244, R186, UR44, R244 ;  /* 0x0000002cbaf47c2b */ /* 0x000fe400080000f4 */
[----:B------:R-:W-:Y:S02]  /*5540*/  DFMA R230, R240, UR64, R230 ;  /* 0x00000040f0e67c2b */ /* 0x000fe400080000e6 */
[----:B------:R-:W-:-:S04]  /*5550*/  DFMA R246, R188, UR48, R246 ;  /* 0x00000030bcf67c2b */ /* 0x000fc800080000f6 */
[----:B------:R-:W-:Y:S02]  /*5560*/  DFMA R244, R188, UR50, R244 ;  /* 0x00000032bcf47c2b */ /* 0x000fe400080000f4 */
[----:B------:R-:W-:Y:S02]  /*5570*/  DMUL R238, R230, R238 ;  /* 0x000000eee6ee7228 */ /* 0x000fe40000000000 */
[----:B------:R-:W-:-:S04]  /*5580*/  DFMA R246, R242, UR54, R246 ;  /* 0x00000036f2f67c2b */ /* 0x000fc800080000f6 */
[----:B------:R-:W-:Y:S02]  /*5590*/  DFMA R244, R242, UR56, R244 ;  /* 0x00000038f2f47c2b */ /* 0x000fe400080000f4 */
[----:B------:R-:W-:Y:S02]  /*55a0*/  DFMA R218, R240, UR76, R218 ;  /* 0x0000004cf0da7c2b */ /* 0x000fe400080000da */
[----:B------:R-:W-:-:S04]  /*55b0*/  DFMA R246, R238, UR60, R246 ;  /* 0x0000003ceef67c2b */ /* 0x000fc800080000f6 */
[----:B------:R-:W-:Y:S02]  /*55c0*/  DFMA R244, R238, UR62, R244 ;  /* 0x0000003eeef47c2b */ /* 0x000fe400080000f4 */
[----:B------:R-:W-:Y:S02]  /*55d0*/  DMUL R216, R218, R216 ;  /* 0x000000d8dad87228 */ /* 0x000fe40000000000 */
[----:B------:R-:W-:-:S04]  /*55e0*/  DFMA R246, R234, UR66, R246 ;  /* 0x00000042eaf67c2b */ /* 0x000fc800080000f6 */
[----:B------:R-:W-:-:S04]  /*55f0*/  DFMA R244, R234, UR68, R244 ;  /* 0x00000044eaf47c2b */ /* 0x000fc800080000f4 */
[----:B------:R-:W-:-:S04]  /*5600*/  DFMA R246, R216, UR72, R246 ;  /* 0x00000048d8f67c2b */ /* 0x000fc800080000f6 */
[----:B------:R-:W-:-:S03]  /*5610*/  DFMA R244, R216, UR74, R244 ;  /* 0x0000004ad8f47c2b */ /* 0x000fc600080000f4 */
[----:B------:R0:W-:Y:S04]  /*5620*/  STS.64 [R4+0x40], R246 ;  /* 0x000040f604007388 */ /* 0x0001e80000000a00 */
[----:B------:R1:W-:Y:S01]  /*5630*/  STS.64 [R4+0x48], R244 ;  /* 0x000048f404007388 */ /* 0x0003e20000000a00 */
[----:B0-----:R-:W0:Y:S08]  /*5640*/  LDC.64 R246, c[0x0][0x390] ;  /* 0x0000e400fff67b82 */ /* 0x001e300000000a00 */
[----:B-1----:R-:W1:Y:S01]  /*5650*/  LDC.64 R244, c[0x0][0x390] ;  /* 0x0000e400fff47b82 */ /* 0x002e620000000a00 */
[-C--:B------:R-:W-:Y:S01]  /*5660*/  DFMA R232, R2, R144.reuse, R232 ;  /* 0x0000009002e8722b */ /* 0x080fe200000000e8 */
[----:B0-----:R-:W5:Y:S04]  /*5670*/  LDG.E.64.CONSTANT R246, desc[UR4][R246.64+0x138] ;  /* 0x00013804f6f67981 */ /* 0x001f68000c1e9b00 */
[----:B-1----:R-:W5:Y:S01]  /*5680*/  LDG.E.64.CONSTANT R244, desc[UR4][R244.64+0x130] ;  /* 0x00013004f4f47981 */ /* 0x002f62000c1e9b00 */
[----:B---3--:R-:W-:-:S02]  /*5690*/  DFMA R220, R8, R144, R220 ;  /* 0x0000009008dc722b */ /* 0x008fc400000000dc */
[----:B--2---:R-:W-:Y:S01]  /*56a0*/  DFMA R222, R10, R144, R222 ;  /* 0x000000900ade722b */ /* 0x004fe200000000de */
[----:B------:R-:W2:Y:S04]  /*56b0*/  LDL.LU.64 R10, [R1+0x18] ;  /* 0x00001800010a7983 */ /* 0x000ea80000300a00 */
[----:B------:R-:W3:Y:S04]  /*56c0*/  LDL.LU.64 R8, [R1+0x10] ;  /* 0x0000100001087983 */ /* 0x000ee80000300a00 */
[----:B------:R-:W4:Y:S04]  /*56d0*/  LDL.LU.64 R6, [R1+0x8] ;  /* 0x0000080001067983 */ /* 0x000f280000300a00 */
[----:B------:R0:W5:Y:S01]  /*56e0*/  LDL.LU.64 R2, [R1] ;  /* 0x0000000001027983 */ /* 0x0001620000300a00 */
[----:B------:R-:W-:-:S08]  /*56f0*/  DFMA R230, R94, UR8, RZ ;  /* 0x000000085ee67c2b */ /* 0x000fd000080000ff */
[----:B------:R-:W-:-:S08]  /*5700*/  DFMA R230, R130, UR12, R230 ;  /* 0x0000000c82e67c2b */ /* 0x000fd000080000e6 */
[----:B------:R-:W-:Y:S02]  /*5710*/  DFMA R230, R138, UR16, R230 ;  /* 0x000000108ae67c2b */ /* 0x000fe400080000e6 */
[----:B------:R-:W-:-:S06]  /*5720*/  DFMA R214, R250, R144, R214 ;  /* 0x00000090fad6722b */ /* 0x000fcc00000000d6 */
[----:B------:R-:W-:Y:S02]  /*5730*/  DFMA R230, R144, UR20, R230 ;  /* 0x0000001490e67c2b */ /* 0x000fe400080000e6 */
[-C--:B------:R-:W-:Y:S02]  /*5740*/  DFMA R222, R12, R148.reuse, R222 ;  /* 0x000000940cde722b */ /* 0x080fe400000000de */
[-C--:B------:R-:W-:Y:S02]  /*5750*/  DFMA R220, R14, R148.reuse, R220 ;  /* 0x000000940edc722b */ /* 0x080fe400000000dc */
[-C--:B------:R-:W-:Y:S02]  /*5760*/  DFMA R236, R16, R148.reuse, R236 ;  /* 0x0000009410ec722b */ /* 0x080fe400000000ec */
        /* <DEDUP_REMOVED lines=62> */
[----:B------:R-:W-:Y:S01]  /*5b50*/  DFMA R230, R216, UR76, R230 ;  /* 0x0000004cd8e67c2b */ /* 0x000fe200080000e6 */
[----:B------:R0:W-:Y:S01]  /*5b60*/  STS.64 [R4+0x18], R222 ;  /* 0x000018de04007388 */ /* 0x0001e20000000a00 */
[----:B------:R-:W-:Y:S03]  /*5b70*/  BSSY.RECONVERGENT B0, `(.L_x_233) ;  /* 0x0000131000007945 */ /* 0x000fe60003800200 */
[----:B------:R0:W-:Y:S04]  /*5b80*/  STS.64 [R4+0x20], R220 ;  /* 0x000020dc04007388 */ /* 0x0001e80000000a00 */
[----:B------:R0:W-:Y:S04]  /*5b90*/  STS.64 [R4+0x28], R236 ;  /* 0x000028ec04007388 */ /* 0x0001e80000000a00 */
[----:B------:R0:W-:Y:S04]  /*5ba0*/  STS.64 [R4+0x30], R232 ;  /* 0x000030e804007388 */ /* 0x0001e80000000a00 */
[----:B------:R0:W-:Y:S04]  /*5bb0*/  STS.64 [R4+0x38], R214 ;  /* 0x000038d604007388 */ /* 0x0001e80000000a00 */
[----:B------:R0:W-:Y:S01]  /*5bc0*/  STS.64 [R4+0x50], R230 ;  /* 0x000050e604007388 */ /* 0x0001e20000000a00 */
[----:B--2---:R-:W-:-:S02]  /*5bd0*/  DFMA R224, R10, R148, R224 ;  /* 0x000000940ae0722b */ /* 0x004fc400000000e0 */
[-C--:B---3--:R-:W-:Y:S02]  /*5be0*/  DFMA R226, R8, R148.reuse, R226 ;  /* 0x0000009408e2722b */ /* 0x088fe400000000e2 */
[----:B----4-:R-:W-:-:S04]  /*5bf0*/  DFMA R228, R6, R148, R228 ;  /* 0x0000009406e4722b */ /* 0x010fc800000000e4 */
[-C--:B------:R-:W-:Y:S02]  /*5c00*/  DFMA R224, R28, R178.reuse, R224 ;  /* 0x000000b21ce0722b */ /* 0x080fe400000000e0 */
[-C--:B------:R-:W-:Y:S02]  /*5c10*/  DFMA R226, R26, R178.reuse, R226 ;  /* 0x000000b21ae2722b */ /* 0x080fe400000000e2 */
[----:B------:R-:W-:-:S04]  /*5c20*/  DFMA R228, R24, R178, R228 ;  /* 0x000000b218e4722b */ /* 0x000fc800000000e4 */
        /* <DEDUP_REMOVED lines=26> */
[----:B------:R-:W-:-:S03]  /*5dd0*/  DFMA R228, R140, R216, R228 ;  /* 0x000000d88ce4722b */ /* 0x000fc600000000e4 */
[----:B------:R0:W-:Y:S04]  /*5de0*/  STS.64 [R4+0x10], R224 ;  /* 0x000010e004007388 */ /* 0x0001e80000000a00 */
[----:B------:R0:W-:Y:S04]  /*5df0*/  STS.64 [R4+0x8], R226 ;  /* 0x000008e204007388 */ /* 0x0001e80000000a00 */
[----:B------:R0:W-:Y:S01]  /*5e00*/  STS.64 [R4], R228 ;  /* 0x000000e404007388 */ /* 0x0001e20000000a00 */
[----:B------:R-:W-:Y:S06]  /*5e10*/  BAR.SYNC.DEFER_BLOCKING 0x0 ;  /* 0x0000000000007b1d */ /* 0x000fec0000010000 */
[----:B------:R-:W-:Y:S05]  /*5e20*/  @P2 BRA `(.L_x_234) ;  /* 0x0000001000142947 */ /* 0x000fea0003800000 */
[----:B------:R-:W1:Y:S01]  /*5e30*/  LDC.64 R242, c[0x0][0x390] ;  /* 0x0000e400fff27b82 */ /* 0x000e620000000a00 */
[----:B-----5:R-:W2:Y:S04]  /*5e40*/  LDS.64 R240, [R3] ;  /* 0x0000000003f07984 */ /* 0x020ea80000000a00 */
[----:B------:R-:W3:Y:S03]  /*5e50*/  LDS.64 R238, [R3+0x78] ;  /* 0x0000780003ee7984 */ /* 0x000ee60000000a00 */
[----:B------:R-:W4:Y:S01]  /*5e60*/  LDC.64 R218, c[0x0][0x390] ;  /* 0x0000e400ffda7b82 */ /* 0x000f220000000a00 */
[----:B0-----:R-:W0:Y:S04]  /*5e70*/  LDS.64 R236, [R3+0xf0] ;  /* 0x0000f00003ec7984 */ /* 0x001e280000000a00 */
[----:B------:R-:W0:Y:S03]  /*5e80*/  LDS.64 R234, [R3+0x168] ;  /* 0x0001680003ea7984 */ /* 0x000e260000000a00 */
[----:B------:R-:W2:Y:S01]  /*5e90*/  LDC.64 R216, c[0x0][0x390] ;  /* 0x0000e400ffd87b82 */ /* 0x000ea20000000a00 */
[----:B------:R-:W0:Y:S04]  /*5ea0*/  LDS.64 R232, [R3+0x1e0] ;  /* 0x0001e00003e87984 */ /* 0x000e280000000a00 */
[----:B------:R-:W0:Y:S04]  /*5eb0*/  LDS.64 R230, [R3+0x258] ;  /* 0x0002580003e67984 */ /* 0x000e280000000a00 */
[----:B-1----:R-:W3:Y:S04]  /*5ec0*/  LDG.E.64.CONSTANT R242, desc[UR4][R242.64] ;  /* 0x00000004f2f27981 */ /* 0x002ee8000c1e9b00 */
[----:B------:R-:W1:Y:S04]  /*5ed0*/  LDS.64 R228, [R3+0x2d0] ;  /* 0x0002d00003e47984 */ /* 0x000e680000000a00 */
[----:B----4-:R-:W4:Y:S04]  /*5ee0*/  LDG.E.64.CONSTANT R218, desc[UR4][R218.64+0x58] ;  /* 0x00005804dada7981 */ /* 0x010f28000c1e9b00 */
[----:B------:R-:W1:Y:S04]  /*5ef0*/  LDS.64 R226, [R3+0x348] ;  /* 0x0003480003e27984 */ /* 0x000e680000000a00 */
[----:B--2---:R-:W0:Y:S04]  /*5f00*/  LDG.E.64.CONSTANT R216, desc[UR4][R216.64+0xb0] ;  /* 0x0000b004d8d87981 */ /* 0x004e28000c1e9b00 */
[----:B------:R-:W2:Y:S04]  /*5f10*/  LDS.64 R224, [R3+0x3c0] ;  /* 0x0003c00003e07984 */ /* 0x000ea80000000a00 */
[----:B------:R-:W2:Y:S04]  /*5f20*/  LDS.64 R222, [R3+0x438] ;  /* 0x0004380003de7984 */ /* 0x000ea80000000a00 */
[----:B------:R-:W2:Y:S04]  /*5f30*/  LDS.64 R220, [R3+0x4b0] ;  /* 0x0004b00003dc7984 */ /* 0x000ea80000000a00 */
[----:B------:R-:W-:Y:S04]  /*5f40*/  LDS.64 R214, [R3+0x618] ;  /* 0x0006180003d67984 */ /* 0x000fe80000000a00 */
[----:B------:R-:W-:Y:S04]  /*5f50*/  LDS.64 R4, [R3+0x690] ;  /* 0x0006900003047984 */ /* 0x000fe80000000a00 */
[----:B------:R-:W-:Y:S04]  /*5f60*/  STL.64 [R1+0x10], R138 ;  /* 0x0000108a01007387 */ /* 0x000fe80000100a00 */
[----:B------:R-:W-:Y:S04]  /*5f70*/  STL.64 [R1+0x8], R130 ;  /* 0x0000088201007387 */ /* 0x000fe80000100a00 */
[----:B------:R1:W-:Y:S01]  /*5f80*/  STL.64 [R1], R94 ;  /* 0x0000005e01007387 */ /* 0x0003e20000100a00 */
[----:B---3--:R-:W-:-:S08]  /*5f90*/  DFMA R242, R242, R240, RZ ;  /* 0x000000f0f2f2722b */ /* 0x008fd000000000ff */
[----:B----4-:R-:W-:Y:S01]  /*5fa0*/  DFMA R242, R218, R238, R242 ;  /* 0x000000eedaf2722b */ /* 0x010fe200000000f2 */
[----:B------:R-:W3:Y:S02]  /*5fb0*/  LDC.64 R218, c[0x0][0x390] ;  /* 0x0000e400ffda7b82 */ /* 0x000ee40000000a00 */
[----:B---3--:R-:W3:Y:S05]  /*5fc0*/  LDG.E.64.CONSTANT R218, desc[UR4][R218.64+0x108] ;  /* 0x00010804dada7981 */ /* 0x008eea000c1e9b00 */
[----:B0-----:R-:W-:Y:S01]  /*5fd0*/  DFMA R242, R216, R236, R242 ;  /* 0x000000ecd8f2722b */ /* 0x001fe200000000f2 */
[----:B------:R-:W-:Y:S01]  /*5fe0*/  LDS.64 R216, [R3+0x5a0] ;  /* 0x0005a00003d87984 */ /* 0x000fe20000000a00 */
[----:B-1----:R-:W0:Y:S08]  /*5ff0*/  LDC.64 R94, c[0x0][0x390] ;  /* 0x0000e400ff5e7b82 */ /* 0x002e300000000a00 */
[----:B------:R-:W1:Y:S08]  /*6000*/  LDC.64 R130, c[0x0][0x390] ;  /* 0x0000e400ff827b82 */ /* 0x000e700000000a00 */
[----:B------:R-:W4:Y:S01]  /*6010*/  LDC.64 R138, c[0x0][0x390] ;  /* 0x0000e400ff8a7b82 */ /* 0x000f220000000a00 */
[----:B0-----:R-:W2:Y:S04]  /*6020*/  LDG.E.64.CONSTANT R94, desc[UR4][R94.64+0x60] ;  /* 0x000060045e5e7981 */ /* 0x001ea8000c1e9b00 */
[----:B-1----:R-:W2:Y:S04]  /*6030*/  LDG.E.64.CONSTANT R130, desc[UR4][R130.64+0xb8] ;  /* 0x0000b80482827981 */ /* 0x002ea8000c1e9b00 */
[----:B----4-:R-:W4:Y:S01]  /*6040*/  LDG.E.64.CONSTANT R138, desc[UR4][R138.64+0x110] ;  /* 0x000110048a8a7981 */ /* 0x010f22000c1e9b00 */
[----:B---3--:R-:W-:-:S03]  /*6050*/  DFMA R242, R218, R234, R242 ;  /* 0x000000eadaf2722b */ /* 0x008fc600000000f2 */
[----:B------:R-:W0:Y:S05]  /*6060*/  LDS.64 R218, [R3+0x528] ;  /* 0x0005280003da7984 */ /* 0x000e2a0000000a00 */
[----:B------:R-:W-:-:S08]  /*6070*/  DFMA R242, R6, R232, R242 ;  /* 0x000000e806f2722b */ /* 0x000fd000000000f2 */
[----:B------:R-:W-:-:S08]  /*6080*/  DFMA R242, R24, R230, R242 ;  /* 0x000000e618f2722b */ /* 0x000fd000000000f2 */
[----:B------:R-:W-:-:S08]  /*6090*/  DFMA R242, R42, R228, R242 ;  /* 0x000000e42af2722b */ /* 0x000fd000000000f2 */
[----:B------:R-:W-:-:S08]  /*60a0*/  DFMA R242, R44, R226, R242 ;  /* 0x000000e22cf2722b */ /* 0x000fd000000000f2 */
[----:B--2---:R-:W-:-:S08]  /*60b0*/  DFMA R242, R78, R224, R242 ;  /* 0x000000e04ef2722b */ /* 0x004fd000000000f2 */
[----:B------:R-:W-:-:S08]  /*60c0*/  DFMA R242, R80, R222, R242 ;  /* 0x000000de50f2722b */ /* 0x000fd000000000f2 */
[----:B------:R-:W-:-:S08]  /*60d0*/  DFMA R242, R84, R220, R242 ;  /* 0x000000dc54f2722b */ /* 0x000fd000000000f2 */
[----:B0-----:R-:W-:-:S08]  /*60e0*/  DFMA R242, R132, R218, R242 ;  /* 0x000000da84f2722b */ /* 0x001fd000000000f2 */
        /* <DEDUP_REMOVED lines=23> */
[----:B0-----:R-:W0:Y:S08]  /*6260*/  LDC.64 R242, c[0x0][0x390] ;  /* 0x0000e400fff27b82 */ /* 0x001e300000000a00 */
[----:B------:R-:W2:Y:S01]  /*6270*/  LDC.64 R130, c[0x0][0x390] ;  /* 0x0000e400ff827b82 */ /* 0x000ea20000000a00 */
[----:B-1----:R-:W3:Y:S07]  /*6280*/  LDG.E.64.CONSTANT R94, desc[UR4][R94.64+0x68] ;  /* 0x000068045e5e7981 */ /* 0x002eee000c1e9b00 */
[----:B------:R-:W1:Y:S01]  /*6290*/  LDC.64 R138, c[0x0][0x390] ;  /* 0x0000e400ff8a7b82 */ /* 0x000e620000000a00 */
[----:B0-----:R-:W4:Y:S04]  /*62a0*/  LDG.E.64.CONSTANT R242, desc[UR4][R242.64+0x10] ;  /* 0x00001004f2f27981 */ /* 0x001f28000c1e9b00 */
[----:B--2---:R-:W2:Y:S04]  /*62b0*/  LDG.E.64.CONSTANT R130, desc[UR4][R130.64+0xc0] ;  /* 0x0000c00482827981 */ /* 0x004ea8000c1e9b00 */
[----:B-1----:R-:W2:Y:S01]  /*62c0*/  LDG.E.64.CONSTANT R138, desc[UR4][R138.64+0x118] ;  /* 0x000118048a8a7981 */ /* 0x002ea2000c1e9b00 */
[----:B----4-:R-:W-:-:S08]  /*62d0*/  DFMA R242, R242, R240, RZ ;  /* 0x000000f0f2f2722b */ /* 0x010fd000000000ff */
        /* <DEDUP_REMOVED lines=48> */
[----:B---3--:R-:W-:Y:S01]  /*65e0*/  DFMA R242, R138, R238, R242 ;  /* 0x000000ee8af2722b */ /* 0x008fe200000000f2 */
[----:B------:R1:W5:Y:S07]  /*65f0*/  LDL.LU.64 R138, [R1+0x10] ;  /* 0x00001000018a7983 */ /* 0x00036e0000300a00 */
        /* <DEDUP_REMOVED lines=17> */
[----:B--2---:R-:W2:Y:S04]  /*6710*/  LDG.E.64.CONSTANT R94, desc[UR4][R94.64+0x80] ;  /* 0x000080045e5e7981 */ /* 0x004ea8000c1e9b00 */
[----:B0-----:R-:W4:Y:S04]  /*6720*/  LDG.E.64.CONSTANT R242, desc[UR4][R242.64+0x28] ;  /* 0x00002804f2f27981 */ /* 0x001f28000c1e9b00 */
[----:B---3--:R-:W3:Y:S01]  /*6730*/  LDG.E.64.CONSTANT R130, desc[UR4][R130.64+0xd8] ;  /* 0x0000d80482827981 */ /* 0x008ee2000c1e9b00 */
[----:B----4-:R-:W-:-:S08]  /*6740*/  DFMA R242, R242, R240, RZ ;  /* 0x000000f0f2f2722b */ /* 0x010fd000000000ff */
        /* <DEDUP_REMOVED lines=66> */
[----:B--2---:R-:W-:Y:S01]  /*6b70*/  DFMA R242, R130, R238, R242 ;  /* 0x000000ee82f2722b */ /* 0x004fe200000000f2 */
[----:B------:R1:W5:Y:S07]  /*6b80*/  LDL.LU.64 R130, [R1+0x8] ;  /* 0x0000080001827983 */ /* 0x00036e0000300a00 */
[----:B---3--:R-:W-:Y:S01]  /*6b90*/  DFMA R242, R94, R236, R242 ;  /* 0x000000ec5ef2722b */ /* 0x008fe200000000f2 */
[----:B------:R1:W5:Y:S07]  /*6ba0*/  LDL.LU.64 R94, [R1] ;  /* 0x00000000015e7983 */ /* 0x00036e0000300a00 */
[----:B------:R-:W-:-:S08]  /*6bb0*/  DFMA R242, R248, R234, R242 ;  /* 0x000000eaf8f2722b */ /* 0x000fd000000000f2 */
        /* <DEDUP_REMOVED lines=44> */
.L_x_234:
[----:B------:R-:W-:Y:S05]  /*6e80*/  BSYNC.RECONVERGENT B0 ;  /* 0x0000000000007941 */ /* 0x000fea0003800200 */
.L_x_233:
[----:B-1---5:R-:W1:Y:S01]  /*6e90*/  S2R R3, SR_TID.X ;  /* 0x0000000000037919 */ /* 0x022e620000002100 */
[----:B------:R-:W-:Y:S01]  /*6ea0*/  BSSY.RECONVERGENT B0, `(.L_x_235) ;  /* 0x00000f8000007945 */ /* 0x000fe20003800200 */
[----:B------:R-:W-:Y:S01]  /*6eb0*/  BAR.SYNC.DEFER_BLOCKING 0x0 ;  /* 0x0000000000007b1d */ /* 0x000fe20000010000 */
[----:B-1----:R-:W-:-:S05]  /*6ec0*/  ISETP.GT.U32.OR P0, PT, R3, 0x78, P0 ;  /* 0x000000780300780c */ /* 0x002fca0000704470 */
[----:B------:R-:W-:Y:S08]  /*6ed0*/  @P1 BRA `(.L_x_236) ;  /* 0x0000000c00d01947 */ /* 0x000ff00003800000 */
[----:B------:R-:W1:Y:S01]  /*6ee0*/  LDC.64 R216, c[0x0][0x390] ;  /* 0x0000e400ffd87b82 */ /* 0x000e620000000a00 */
[----:B0-----:R-:W0:Y:S04]  /*6ef0*/  LDS.64 R4, [R2] ;  /* 0x0000000002047984 */ /* 0x001e280000000a00 */
[----:B------:R-:W2:Y:S03]  /*6f00*/  LDS.64 R94, [R2+0x708] ;  /* 0x00070800025e7984 */ /* 0x000ea60000000a00 */
[----:B------:R-:W3:Y:S01]  /*6f10*/  LDC.64 R218, c[0x0][0x390] ;  /* 0x0000e400ffda7b82 */ /* 0x000ee20000000a00 */
[----:B------:R-:W4:Y:S04]  /*6f20*/  LDS.64 R144, [R2+0xe10] ;  /* 0x000e100002907984 */ /* 0x000f280000000a00 */
[----:B------:R-:W-:Y:S03]  /*6f30*/  LDS.64 R188, [R2+0x1c20] ;  /* 0x001c200002bc7984 */ /* 0x000fe60000000a00 */
[----:B------:R-:W5:Y:S01]  /*6f40*/  LDC.64 R214, c[0x0][0x390] ;  /* 0x0000e400ffd67b82 */ /* 0x000f620000000a00 */
[----:B-1----:R-:W0:Y:S04]  /*6f50*/  LDG.E.64.CONSTANT R216, desc[UR4][R216.64+0x8] ;  /* 0x00000804d8d87981 */ /* 0x002e28000c1e9b00 */
[----:B---3--:R-:W3:Y:S04]  /*6f60*/  LDG.E.64.CONSTANT R218, desc[UR4][R218.64] ;  /* 0x00000004dada7981 */ /* 0x008ee8000c1e9b00 */
[----:B-----5:R-:W2:Y:S01]  /*6f70*/  LDG.E.64.CONSTANT R214, desc[UR4][R214.64+0x58] ;  /* 0x00005804d6d67981 */ /* 0x020ea2000c1e9b00 */
[-C--:B0-----:R-:W-:Y:S01]  /*6f80*/  DFMA R138, R216, R4.reuse, RZ ;  /* 0x00000004d88a722b */ /* 0x081fe200000000ff */
[----:B------:R-:W0:Y:S02]  /*6f90*/  LDC.64 R216, c[0x0][0x390] ;  /* 0x0000e400ffd87b82 */ /* 0x000e240000000a00 */
[----:B0-----:R-:W4:Y:S01]  /*6fa0*/  LDG.E.64.CONSTANT R216, desc[UR4][R216.64+0xb0] ;  /* 0x0000b004d8d87981 */ /* 0x001f22000c1e9b00 */
[----:B---3--:R-:W-:-:S05]  /*6fb0*/  DFMA R130, R218, R4, RZ ;  /* 0x00000004da82722b */ /* 0x008fca00000000ff */
[----:B------:R-:W0:Y:S03]  /*6fc0*/  LDC.64 R218, c[0x0][0x390] ;  /* 0x0000e400ffda7b82 */ /* 0x000e260000000a00 */
[----:B--2---:R-:W-:-:S05]  /*6fd0*/  DFMA R130, R214, R94, R130 ;  /* 0x0000005ed682722b */ /* 0x004fca0000000082 */
[----:B------:R-:W1:Y:S01]  /*6fe0*/  LDC.64 R214, c[0x0][0x390] ;  /* 0x0000e400ffd67b82 */ /* 0x000e620000000a00 */
[----:B0-----:R-:W2:Y:S04]  /*6ff0*/  LDG.E.64.CONSTANT R218, desc[UR4][R218.64+0x60] ;  /* 0x00006004dada7981 */ /* 0x001ea8000c1e9b00 */
[----:B-1----:R-:W3:Y:S01]  /*7000*/  LDG.E.64.CONSTANT R214, desc[UR4][R214.64+0xb8] ;  /* 0x0000b804d6d67981 */ /* 0x002ee2000c1e9b00 */
[----:B----4-:R-:W-:Y:S02]  /*7010*/  DFMA R130, R216, R144, R130 ;  /* 0x00000090d882722b */ /* 0x010fe40000000082 */
[----:B------:R-:W0:Y:S02]  /*7020*/  LDC.64 R216, c[0x0][0x390] ;  /* 0x0000e400ffd87b82 */ /* 0x000e240000000a00 */
[----:B0-----:R-:W4:Y:S01]  /*7030*/  LDG.E.64.CONSTANT R216, desc[UR4][R216.64+0x18] ;  /* 0x00001804d8d87981 */ /* 0x001f22000c1e9b00 */
[----:B--2---:R-:W-:-:S08]  /*7040*/  DFMA R138, R218, R94, R138 ;  /* 0x0000005eda8a722b */ /* 0x004fd0000000008a */
[----:B---3--:R-:W-:Y:S01]  /*7050*/  DFMA R148, R214, R144, R138 ;  /* 0x00000090d694722b */ /* 0x008fe2000000008a */
[----:B------:R-:W0:Y:S01]  /*7060*/  LDC.64 R214, c[0x0][0x390] ;  /* 0x0000e400ffd67b82 */ /* 0x000e220000000a00 */
[----:B------:R-:W1:Y:S07]  /*7070*/  LDS.64 R138, [R2+0x1518] ;  /* 0x00151800028a7984 */ /* 0x000e6e0000000a00 */
[----:B------:R-:W2:Y:S08]  /*7080*/  LDC.64 R218, c[0x0][0x390] ;  /* 0x0000e400ffda7b82 */ /* 0x000eb00000000a00 */
[----:B------:R-:W3:Y:S01]  /*7090*/  LDC.64 R220, c[0x0][0x390] ;  /* 0x0000e400ffdc7b82 */ /* 0x000ee20000000a00 */
[----:B0-----:R-:W5:Y:S04]  /*70a0*/  LDG.E.64.CONSTANT R214, desc[UR4][R214.64+0x20] ;  /* 0x00002004d6d67981 */ /* 0x001f68000c1e9b00 */
[----:B--2---:R-:W2:Y:S04]  /*70b0*/  LDG.E.64.CONSTANT R218, desc[UR4][R218.64+0x10] ;  /* 0x00001004dada7981 */ /* 0x004ea8000c1e9b00 */
[----:B---3--:R-:W3:Y:S01]  /*70c0*/  LDG.E.64.CONSTANT R220, desc[UR4][R220.64+0x68] ;  /* 0x00006804dcdc7981 */ /* 0x008ee2000c1e9b00 */
[-C--:B----4-:R-:W-:Y:S01]  /*70d0*/  DFMA R180, R216, R4.reuse, RZ ;  /* 0x00000004d8b4722b */ /* 0x090fe200000000ff */
[----:B------:R-:W0:Y:S02]  /*70e0*/  LDC.64 R216, c[0x0][0x390] ;  /* 0x0000e400ffd87b82 */ /* 0x000e240000000a00 */
[----:B0-----:R-:W4:Y:S01]  /*70f0*/  LDG.E.64.CONSTANT R216, desc[UR4][R216.64+0x78] ;  /* 0x00007804d8d87981 */ /* 0x001f22000c1e9b00 */
[----:B-----5:R-:W-:-:S02]  /*7100*/  DFMA R182, R214, R4, RZ ;  /* 0x00000004d6b6722b */ /* 0x020fc400000000ff */
[----:B--2---:R-:W-:-:S03]  /*7110*/  DFMA R178, R218, R4, RZ ;  /* 0x00000004dab2722b */ /* 0x004fc600000000ff */
[----:B------:R-:W0:Y:S05]  /*7120*/  LDC.64 R218, c[0x0][0x390] ;  /* 0x0000e400ffda7b82 */ /* 0x000e2a0000000a00 */
[----:B---3--:R-:W-:-:S03]  /*7130*/  DFMA R178, R220, R94, R178 ;  /* 0x0000005edcb2722b */ /* 0x008fc600000000b2 */
[----:B------:R-:W2:Y:S01]  /*7140*/  LDC.64 R220, c[0x0][0x390] ;  /* 0x0000e400ffdc7b82 */ /* 0x000ea20000000a00 */
[----:B0-----:R-:W3:Y:S04]  /*7150*/  LDG.E.64.CONSTANT R218, desc[UR4][R218.64+0x70] ;  /* 0x00007004dada7981 */ /* 0x001ee8000c1e9b00 */
[----:B--2---:R-:W2:Y:S01]  /*7160*/  LDG.E.64.CONSTANT R220, desc[UR4][R220.64+0x88] ;  /* 0x00008804dcdc7981 */ /* 0x004ea2000c1e9b00 */
[-C--:B----4-:R-:W-:Y:S02]  /*7170*/  DFMA R182, R216, R94.reuse, R182 ;  /* 0x0000005ed8b6722b */ /* 0x090fe400000000b6 */
[----:B------:R-:W0:Y:S02]  /*7180*/  LDC.64 R216, c[0x0][0x390] ;  /* 0x0000e400ffd87b82 */ /* 0x000e240000000a00 */
[----:B0-----:R-:W4:Y:S06]  /*7190*/  LDG.E.64.CONSTANT R216, desc[UR4][R216.64+0x30] ;  /* 0x00003004d8d87981 */ /* 0x001f2c000c1e9b00 */
[----:B------:R-:W0:Y:S01]  /*71a0*/  LDC.64 R214, c[0x0][0x390] ;  /* 0x0000e400ffd67b82 */ /* 0x000e220000000a00 */
[----:B---3--:R-:W-:-:S07]  /*71b0*/  DFMA R180, R218, R94, R180 ;  /* 0x0000005edab4722b */ /* 0x008fce00000000b4 */
[----:B------:R-:W3:Y:S01]  /*71c0*/  LDC.64 R218, c[0x0][0x390] ;  /* 0x0000e400ffda7b82 */ /* 0x000ee20000000a00 */
[----:B0-----:R-:W1:Y:S07]  /*71d0*/  LDG.E.64.CONSTANT R214, desc[UR4][R214.64+0x108] ;  /* 0x00010804d6d67981 */ /* 0x001e6e000c1e9b00 */
[----:B------:R-:W0:Y:S01]  /*71e0*/  LDC.64 R222, c[0x0][0x390] ;  /* 0x0000e400ffde7b82 */ /* 0x000e220000000a00 */
[----:B---3--:R-:W3:Y:S04]  /*71f0*/  LDG.E.64.CONSTANT R218, desc[UR4][R218.64+0x28] ;  /* 0x00002804dada7981 */ /* 0x008ee8000c1e9b00 */
[----:B0-----:R-:W5:Y:S01]  /*7200*/  LDG.E.64.CONSTANT R222, desc[UR4][R222.64+0x80] ;  /* 0x00008004dede7981 */ /* 0x001f62000c1e9b00 */
[----:B----4-:R-:W-:-:S08]  /*7210*/  DFMA R186, R216, R4, RZ ;  /* 0x00000004d8ba722b */ /* 0x010fd000000000ff */
[----:B--2---:R-:W-:Y:S01]  /*7220*/  DFMA R186, R220, R94, R186 ;  /* 0x0000005edcba722b */ /* 0x004fe200000000ba */
[----:B------:R-:W0:Y:S02]  /*7230*/  LDC.64 R220, c[0x0][0x390] ;  /* 0x0000e400ffdc7b82 */ /* 0x000e240000000a00 */
[----:B0-----:R-:W2:Y:S01]  /*7240*/  LDG.E.64.CONSTANT R220, desc[UR4][R220.64+0x110] ;  /* 0x00011004dcdc7981 */ /* 0x001ea2000c1e9b00 */
[----:B-1----:R-:W-:-:S05]  /*7250*/  DFMA R130, R214, R138, R130 ;  /* 0x0000008ad682722b */ /* 0x002fca0000000082 */
[----:B------:R-:W0:Y:S01]  /*7260*/  LDC.64 R214, c[0x0][0x390] ;  /* 0x0000e400ffd67b82 */ /* 0x000e220000000a00 */
[----:B---3--:R-:W-:-:S07]  /*7270*/  DFMA R184, R218, R4, RZ ;  /* 0x00000004dab8722b */ /* 0x008fce00000000ff */
[----:B------:R-:W1:Y:S08]  /*7280*/  LDC.64 R218, c[0x0][0x390] ;  /* 0x0000e400ffda7b82 */ /* 0x000e700000000a00 */
[----:B------:R-:W3:Y:S01]  /*7290*/  LDC.64 R216, c[0x0][0x390] ;  /* 0x0000e400ffd87b82 */ /* 0x000ee20000000a00 */
[----:B-----5:R-:W-:-:S07]  /*72a0*/  DFMA R184, R222, R94, R184 ;  /* 0x0000005edeb8722b */ /* 0x020fce00000000b8 */
[----:B------:R-:W4:Y:S01]  /*72b0*/  LDC.64 R222, c[0x0][0x390] ;  /* 0x0000e400ffde7b82 */ /* 0x000f220000000a00 */
[----:B0-----:R-:W5:Y:S04]  /*72c0*/  LDG.E.64.CONSTANT R214, desc[UR4][R214.64+0x38] ;  /* 0x00003804d6d67981 */ /* 0x001f68000c1e9b00 */
[----:B-1----:R-:W5:Y:S04]  /*72d0*/  LDG.E.64.CONSTANT R218, desc[UR4][R218.64+0x90] ;  /* 0x00009004dada7981 */ /* 0x002f68000c1e9b00 */
[----:B---3--:R-:W3:Y:S04]  /*72e0*/  LDG.E.64.CONSTANT R216, desc[UR4][R216.64+0x40] ;  /* 0x00004004d8d87981 */ /* 0x008ee8000c1e9b00 */
[----:B----4-:R-:W4:Y:S01]  /*72f0*/  LDG.E.64.CONSTANT R222, desc[UR4][R222.64+0x98] ;  /* 0x00009804dede7981 */ /* 0x010f22000c1e9b00 */
[----:B--2---:R-:W-:Y:S01]  /*7300*/  DFMA R148, R220, R138, R148 ;  /* 0x0000008adc94722b */ /* 0x004fe20000000094 */
[----:B------:R-:W0:Y:S02]  /*7310*/  LDC.64 R220, c[0x0][0x390] ;  /* 0x0000e400ffdc7b82 */ /* 0x000e240000000a00 */
[----:B0-----:R-:W2:Y:S01]  /*7320*/  LDG.E.64.CONSTANT R220, desc[UR4][R220.64+0xc0] ;  /* 0x0000c004dcdc7981 */ /* 0x001ea2000c1e9b00 */
[----:B-----5:R-:W-:-:S08]  /*7330*/  DFMA R214, R214, R4, RZ ;  /* 0x00000004d6d6722b */ /* 0x020fd000000000ff */
[----:B------:R-:W-:Y:S02]  /*7340*/  DFMA R214, R218, R94, R214 ;  /* 0x0000005edad6722b */ /* 0x000fe400000000d6 */
[----:B---3--:R-:W-:-:S08]  /*7350*/  DFMA R218, R216, R4, RZ ;  /* 0x00000004d8da722b */ /* 0x008fd000000000ff */
[----:B----4-:R-:W-:Y:S01]  /*7360*/  DFMA R218, R222, R94, R218 ;  /* 0x0000005ededa722b */ /* 0x010fe200000000da */
        /* <DEDUP_REMOVED lines=16> */
[----:B0-----:R-:W2:Y:S06]  /*7470*/  LDG.E.64.CONSTANT R220, desc[UR4][R220.64+0xf0] ;  /* 0x0000f004dcdc7981 */ /* 0x001eac000c1e9b00 */
[----:B------:R-:W0:Y:S01]  /*7480*/  LDC.64 R224, c[0x0][0x390] ;  /* 0x0000e400ffe07b82 */ /* 0x000e220000000a00 */
[-C--:B---3--:R-:W-:Y:S01]  /*7490*/  DFMA R214, R222, R144.reuse, R214 ;  /* 0x00000090ded6722b */ /* 0x088fe200000000d6 */
[----:B0-----:R-:W3:Y:S06]  /*74a0*/  LDG.E.64.CONSTANT R224, desc[UR4][R224.64+0x118] ;  /* 0x00011804e0e07981 */ /* 0x001eec000c1e9b00 */
[----:B------:R-:W0:Y:S02]  /*74b0*/  LDC.64 R222, c[0x0][0x390] ;  /* 0x0000e400ffde7b82 */ /* 0x000e240000000a00 */
[----:B0-----:R-:W4:Y:S01]  /*74c0*/  LDG.E.64.CONSTANT R222, desc[UR4][R222.64+0x120] ;  /* 0x00012004dede7981 */ /* 0x001f22000c1e9b00 */
[----:B--2---:R-:W-:-:S05]  /*74d0*/  DFMA R218, R220, R144, R218 ;  /* 0x00000090dcda722b */ /* 0x004fca00000000da */
[----:B------:R-:W0:Y:S02]  /*74e0*/  LDC.64 R220, c[0x0][0x390] ;  /* 0x0000e400ffdc7b82 */ /* 0x000e240000000a00 */
[----:B0-----:R-:W2:Y:S01]  /*74f0*/  LDG.E.64.CONSTANT R220, desc[UR4][R220.64+0x128] ;  /* 0x00012804dcdc7981 */ /* 0x001ea2000c1e9b00 */
[C---:B------:R-:W-:Y:S02]  /*7500*/  DFMA R216, R4.reuse, UR6, RZ ;  /* 0x0000000604d87c2b */ /* 0x040fe400080000ff */
[----:B------:R-:W-:-:S06]  /*7510*/  DFMA R4, R4, UR8, RZ ;  /* 0x0000000804047c2b */ /* 0x000fcc00080000ff */
[C---:B------:R-:W-:Y:S02]  /*7520*/  DFMA R216, R94.reuse, UR10, R216 ;  /* 0x0000000a5ed87c2b */ /* 0x040fe400080000d8 */
[----:B------:R-:W-:Y:S01]  /*7530*/  DFMA R4, R94, UR12, R4 ;  /* 0x0000000c5e047c2b */ /* 0x000fe20008000004 */
[----:B------:R-:W0:Y:S01]  /*7540*/  LDS.64 R94, [R2+0x2328] ;  /* 0x00232800025e7984 */ /* 0x000e220000000a00 */
[----:B------:R-:W-:-:S03]  /*7550*/  DFMA R130, R6, R188, R130 ;  /* 0x000000bc0682722b */ /* 0x000fc60000000082 */
[----:B------:R-:W1:Y:S01]  /*7560*/  LDS.64 R6, [R2+0x2a30] ;  /* 0x002a300002067984 */ /* 0x000e620000000a00 */
[C---:B------:R-:W-:Y:S02]  /*7570*/  DFMA R216, R144.reuse, UR14, R216 ;  /* 0x0000000e90d87c2b */ /* 0x040fe400080000d8 */
[----:B------:R-:W-:Y:S02]  /*7580*/  DFMA R144, R144, UR16, R4 ;  /* 0x0000001090907c2b */ /* 0x000fe40008000004 */
[----:B------:R-:W5:Y:S01]  /*7590*/  LDS.64 R4, [R2+0x3138] ;  /* 0x0031380002047984 */ /* 0x000f620000000a00 */
[-C--:B---3--:R-:W-:Y:S02]  /*75a0*/  DFMA R178, R224, R138.reuse, R178 ;  /* 0x0000008ae0b2722b */ /* 0x088fe400000000b2 */
[-C--:B----4-:R-:W-:Y:S02]  /*75b0*/  DFMA R180, R222, R138.reuse, R180 ;  /* 0x0000008adeb4722b */ /* 0x090fe400000000b4 */
[----:B------:R-:W-:-:S02]  /*75c0*/  DFMA R184, R244, R138, R184 ;  /* 0x0000008af4b8722b */ /* 0x000fc400000000b8 */
[-C--:B------:R-:W-:Y:S02]  /*75d0*/  DFMA R186, R246, R138.reuse, R186 ;  /* 0x0000008af6ba722b */ /* 0x080fe400000000ba */
[-C--:B------:R-:W-:Y:S02]  /*75e0*/  DFMA R214, R250, R138.reuse, R214 ;  /* 0x0000008afad6722b */ /* 0x080fe400000000d6 */
[----:B------:R-:W-:Y:S02]  /*75f0*/  DFMA R218, R248, R138, R218 ;  /* 0x0000008af8da722b */ /* 0x000fe400000000da */
[C---:B------:R-:W-:Y:S02]  /*7600*/  DFMA R216, R138.reuse, UR18, R216 ;  /* 0x000000128ad87c2b */ /* 0x040fe400080000d8 */
[----:B------:R-:W-:Y:S02]  /*7610*/  DFMA R144, R138, UR20, R144 ;  /* 0x000000148a907c2b */ /* 0x000fe40008000090 */
[----:B------:R-:W-:-:S02]  /*7620*/  DFMA R148, R8, R188, R148 ;  /* 0x000000bc0894722b */ /* 0x000fc40000000094 */
[-C--:B------:R-:W-:Y:S01]  /*7630*/  DFMA R178, R10, R188.reuse, R178 ;  /* 0x000000bc0ab2722b */ /* 0x080fe200000000b2 */
[----:B------:R-:W3:Y:S01]  /*7640*/  LDS.64 R8, [R2+0x3840] ;  /* 0x0038400002087984 */ /* 0x000ee20000000a00 */
[-C--:B------:R-:W-:Y:S02]  /*7650*/  DFMA R180, R12, R188.reuse, R180 ;  /* 0x000000bc0cb4722b */ /* 0x080fe400000000b4 */
[-C--:B------:R-:W-:Y:S01]  /*7660*/  DFMA R184, R16, R188.reuse, R184 ;  /* 0x000000bc10b8722b */ /* 0x080fe200000000b8 */
[----:B------:R-:W4:Y:S01]  /*7670*/  LDS.64 R10, [R2+0x3f48] ;  /* 0x003f4800020a7984 */ /* 0x000f220000000a00 */
[-C--:B------:R-:W-:Y:S02]  /*7680*/  DFMA R186, R18, R188.reuse, R186 ;  /* 0x000000bc12ba722b */ /* 0x080fe400000000ba */
[-C--:B------:R-:W-:Y:S01]  /*7690*/  DFMA R214, R20, R188.reuse, R214 ;  /* 0x000000bc14d6722b */ /* 0x080fe200000000d6 */
[----:B------:R-:W-:Y:S01]  /*76a0*/  LDS.64 R12, [R2+0x5460] ;  /* 0x00546000020c7984 */ /* 0x000fe20000000a00 */
[----:B------:R-:W-:-:S02]  /*76b0*/  DFMA R218, R22, R188, R218 ;  /* 0x000000bc16da722b */ /* 0x000fc400000000da */
[C---:B------:R-:W-:Y:S02]  /*76c0*/  DFMA R216, R188.reuse, UR22, R216 ;  /* 0x00000016bcd87c2b */ /* 0x040fe400080000d8 */
        /* <DEDUP_REMOVED lines=21> */
[-C--:B-----5:R-:W-:Y:S02]  /*7820*/  DFMA R130, R44, R4.reuse, R130 ;  /* 0x000000042c82722b */ /* 0x0a0fe40000000082 */
        /* <DEDUP_REMOVED lines=9> */
[-C--:B---3--:R-:W-:Y:S02]  /*78c0*/  DFMA R130, R78, R8.reuse, R130 ;  /* 0x000000084e82722b */ /* 0x088fe40000000082 */
        /* <DEDUP_REMOVED lines=9> */
[-C--:B----4-:R-:W-:Y:S02]  /*7960*/  DFMA R130, R80, R10.reuse, R130 ;  /* 0x0000000a5082722b */ /* 0x090fe40000000082 */
        /* <DEDUP_REMOVED lines=9> */
[----:B--2---:R-:W-:-:S08]  /*7a00*/  DFMA R182, R220, R138, R182 ;  /* 0x0000008adcb6722b */ /* 0x004fd000000000b6 */
[----:B------:R-:W-:Y:S01]  /*7a10*/  DFMA R182, R14, R188, R182 ;  /* 0x000000bc0eb6722b */ /* 0x000fe200000000b6 */
[----:B------:R-:W-:Y:S07]  /*7a20*/  LDS.64 R188, [R2+0x6270] ;  /* 0x0062700002bc7984 */ /* 0x000fee0000000a00 */
[----:B------:R-:W-:-:S08]  /*7a30*/  DFMA R182, R32, R94, R182 ;  /* 0x0000005e20b6722b */ /* 0x000fd000000000b6 */
[----:B------:R-:W-:Y:S01]  /*7a40*/  DFMA R182, R58, R6, R182 ;  /* 0x000000063ab6722b */ /* 0x000fe200000000b6 */
[----:B------:R-:W0:Y:S07]  /*7a50*/  LDS.64 R6, [R2+0x4650] ;  /* 0x0046500002067984 */ /* 0x000e2e0000000a00 */
[----:B------:R-:W-:Y:S01]  /*7a60*/  DFMA R182, R60, R4, R182 ;  /* 0x000000043cb6722b */ /* 0x000fe200000000b6 */
[----:B------:R-:W1:Y:S07]  /*7a70*/  LDS.64 R4, [R2+0x4d58] ;  /* 0x004d580002047984 */ /* 0x000e6e0000000a00 */
[----:B------:R-:W-:Y:S01]  /*7a80*/  DFMA R182, R102, R8, R182 ;  /* 0x0000000866b6722b */ /* 0x000fe200000000b6 */
[----:B------:R-:W2:Y:S07]  /*7a90*/  LDS.64 R8, [R2+0x5b68] ;  /* 0x005b680002087984 */ /* 0x000eae0000000a00 */
[----:B------:R-:W-:-:S02]  /*7aa0*/  DFMA R182, R106, R10, R182 ;  /* 0x0000000a6ab6722b */ /* 0x000fc400000000b6 */
[-C--:B0-----:R-:W-:Y:S02]  /*7ab0*/  DFMA R130, R84, R6.reuse, R130 ;  /* 0x000000065482722b */ /* 0x081fe40000000082 */
        /* <DEDUP_REMOVED lines=32> */
[-C--:B--2---:R-:W-:Y:S02]  /*7cc0*/  DFMA R130, R136, R8.reuse, R130 ;  /* 0x000000088882722b */ /* 0x084fe40000000082 */
        /* <DEDUP_REMOVED lines=21> */
.L_x_236:
[----:B------:R-:W-:Y:S05]  /*7e20*/  BSYNC.RECONVERGENT B0 ;  /* 0x0000000000007941 */ /* 0x000fea0003800200 */
.L_x_235:
        /* <DEDUP_REMOVED lines=17> */
.L_x_237:
        /* <DEDUP_REMOVED lines=12> */
.L_x_2939:


//--------------------- .text._Z30massMatrixMultiplyGlobalKernelILi11ELi15ELi1EEviPKdS1_S1_S1_Pd --------------------------
	.section	.text._Z30massMatrixMultiplyGlobalKernelILi11ELi15ELi1EEviPKdS1_S1_S1_Pd,"ax",@progbits
	.align	128
        .global         _Z30massMatrixMultiplyGlobalKernelILi11ELi15ELi1EEviPKdS1_S1_S1_Pd
        .type           _Z30massMatrixMultiplyGlobalKernelILi11ELi15ELi1EEviPKdS1_S1_S1_Pd,@function
        .size           _Z30massMatrixMultiplyGlobalKernelILi11ELi15ELi1EEviPKdS1_S1_S1_Pd,(.L_x_2940 - _Z30massMatrixMultiplyGlobalKernelILi11ELi15ELi1EEviPKdS1_S1_S1_Pd)
        .other          _Z30massMatrixMultiplyGlobalKernelILi11ELi15ELi1EEviPKdS1_S1_S1_Pd,@"STO_CUDA_ENTRY STV_DEFAULT"
_Z30massMatrixMultiplyGlobalKernelILi11ELi15ELi1EEviPKdS1_S1_S1_Pd:
.text._Z30massMatrixMultiplyGlobalKernelILi11ELi15ELi1EEviPKdS1_S1_S1_Pd:
        /* <DEDUP_REMOVED lines=51> */
[C---:B-1----:R-:W-:Y:S01]  /*0330*/  PRMT R0, R245.reuse, 0x9910, RZ ;  /* 0x00009910f5007816 */ /* 0x042fe200000000ff */
[----:B------:R-:W1:Y:S04]  /*0340*/  S2R R186, SR_CgaCtaId ;  /* 0x0000000000ba7919 */ /* 0x000e680000008800 */
[----:B------:R-:W-:Y:S01]  /*0350*/  IMAD R0, R0, 0x75, RZ ;  /* 0x0000007500007824 */ /* 0x000fe200078e02ff */
[C---:B------:R-:W-:Y:S01]  /*0360*/  LOP3.LUT R184, R245.reuse, 0xffff, RZ, 0xc0, !PT ;  /* 0x0000fffff5b87812 */ /* 0x040fe200078ec0ff */
[----:B---3--:R-:W5:Y:S03]  /*0370*/  LDG.E.64.CONSTANT R250, desc[UR4][R2.64] ;  /* 0x0000000402fa7981 */ /* 0x008f66000c1e9b00 */
[----:B------:R-:W-:Y:S01]  /*0380*/  LOP3.LUT R0, R0, 0xffff, RZ, 0xc0, !PT ;  /* 0x0000ffff00007812 */ /* 0x000fe200078ec0ff */
[----:B------:R-:W5:Y:S03]  /*0390*/  LDG.E.64.CONSTANT R4, desc[UR4][R2.64+0x8] ;  /* 0x0000080402047981 */ /* 0x000f66000c1e9b00 */
[----:B------:R-:W-:Y:S01]  /*03a0*/  SHF.R.U32.HI R182, RZ, 0x8, R0 ;  /* 0x00000008ffb67819 */ /* 0x000fe20000011600 */
[----:B------:R-:W5:Y:S01]  /*03b0*/  LDG.E.64.CONSTANT R6, desc[UR4][R2.64+0x30] ;  /* 0x0000300402067981 */ /* 0x000f62000c1e9b00 */
[----:B------:R-:W-:-:S03]  /*03c0*/  ISETP.GE.U32.AND P0, PT, R245, 0x79, PT ;  /* 0x00000079f500780c */ /* 0x000fc60003f06070 */
[----:B------:R-:W5:Y:S01]  /*03d0*/  LDG.E.64.CONSTANT R8, desc[UR4][R2.64+0x38] ;  /* 0x0000380402087981 */ /* 0x000f62000c1e9b00 */
[----:B------:R-:W-:-:S03]  /*03e0*/  IMAD.MOV R188, RZ, RZ, -R182 ;  /* 0x000000ffffbc7224 */ /* 0x000fc600078e0ab6 */
[----:B------:R-:W5:Y:S04]  /*03f0*/  LDG.E.64.CONSTANT R10, desc[UR4][R2.64+0x60] ;  /* 0x00006004020a7981 */ /* 0x000f68000c1e9b00 */
[----:B------:R-:W5:Y:S01]  /*0400*/  LDG.E.64.CONSTANT R12, desc[UR4][R2.64+0x68] ;  /* 0x00006804020c7981 */ /* 0x000f62000c1e9b00 */
[----:B0-----:R-:W-:-:S03]  /*0410*/  VIADD R0, R192, UR6 ;  /* 0x00000006c0007c36 */ /* 0x001fc60008000000 */
        /* <DEDUP_REMOVED lines=42> */
[----:B--2---:R-:W-:-:S02]  /*06c0*/  ISETP.LT.AND P0, PT, R0, UR7, !P0 ;  /* 0x0000000700007c0c */ /* 0x004fc4000c701270 */
[----:B------:R-:W-:Y:S01]  /*06d0*/  PRMT R188, R188, 0x7710, RZ ;  /* 0x00007710bcbc7816 */ /* 0x000fe200000000ff */
[----:B0-----:R-:W-:Y:S01]  /*06e0*/  IMAD R2, R184, 0xba2f, RZ ;  /* 0x0000ba2fb8027824 */ /* 0x001fe200078e02ff */
[----:B------:R-:W-:-:S09]  /*06f0*/  MOV R3, 0x400 ;  /* 0x0000040000037802 */ /* 0x000fd20000000f00 */
[----:B------:R-:W0:Y:S01]  /*0700*/  @P0 LDC.64 R196, c[0x0][0x3a0] ;  /* 0x0000e800ffc40b82 */ /* 0x000e220000000a00 */
[----:B------:R-:W-:-:S04]  /*0710*/  SHF.R.U32.HI R2, RZ, 0x13, R2 ;  /* 0x00000013ff027819 */ /* 0x000fc80000011602 */
[----:B------:R-:W-:Y:S01]  /*0720*/  PRMT R185, R2, 0x9910, RZ ;  /* 0x0000991002b97816 */ /* 0x000fe200000000ff */
[----:B------:R-:W-:-:S05]  /*0730*/  IMAD.IADD R2, R188, 0x1, R245 ;  /* 0x00000001bc027824 */ /* 0x000fca00078e02f5 */
[----:B------:R-:W-:Y:S01]  /*0740*/  LOP3.LUT R183, R2, 0xfe, RZ, 0xc0, !PT ;  /* 0x000000fe02b77812 */ /* 0x000fe200078ec0ff */
[----:B------:R-:W-:-:S03]  /*0750*/  IMAD R2, R185, 0xb, RZ ;  /* 0x0000000bb9027824 */ /* 0x000fc600078e02ff */
[----:B------:R-:W-:Y:S02]  /*0760*/  LEA.HI R183, R183, R182, RZ, 0x1f ;  /* 0x000000b6b7b77211 */ /* 0x000fe400078ff8ff */
[----:B------:R-:W-:Y:S02]  /*0770*/  IADD3 R2, PT, PT, RZ, -R2, RZ ;  /* 0x80000002ff027210 */ /* 0x000fe40007ffe0ff */
[----:B-1----:R-:W-:Y:S02]  /*0780*/  LEA R3, R186, R3, 0x18 ;  /* 0x00000003ba037211 */ /* 0x002fe400078ec0ff */
[----:B------:R-:W-:Y:S02]  /*0790*/  LOP3.LUT R183, R183, 0xf8, RZ, 0xc0, !PT ;  /* 0x000000f8b7b77812 */ /* 0x000fe400078ec0ff */
[----:B------:R-:W-:Y:S01]  /*07a0*/  PRMT R2, R2, 0x7710, RZ ;  /* 0x0000771002027816 */ /* 0x000fe200000000ff */
[----:B------:R-:W-:Y:S01]  /*07b0*/  BAR.SYNC.DEFER_BLOCKING 0x0 ;  /* 0x0000000000007b1d */ /* 0x000fe20000010000 */
[----:B------:R-:W-:Y:S01]  /*07c0*/  ISETP.GT.U32.AND P1, PT, R245, 0x78, PT ;  /* 0x00000078f500780c */ /* 0x000fe20003f24070 */
[----:B------:R-:W-:Y:S01]  /*07d0*/  IMAD R192, R192, 0x6978, R3 ;  /* 0x00006978c0c07824 */ /* 0x000fe200078e0203 */
[----:B------:R-:W-:Y:S01]  /*07e0*/  SHF.R.U32.HI R183, RZ, 0x3, R183 ;  /* 0x00000003ffb77819 */ /* 0x000fe200000116b7 */
[----:B------:R-:W-:-:S02]  /*07f0*/  IMAD.IADD R2, R2, 0x1, R245 ;  /* 0x0000000102027824 */ /* 0x000fc400078e02f5 */
[----:B------:R-:W-:Y:S02]  /*0800*/  IMAD R193, R184, 0x1112, RZ ;  /* 0x00001112b8c17824 */ /* 0x000fe400078e02ff */
[C---:B------:R-:W-:Y:S01]  /*0810*/  IMAD R182, R183.reuse, 0x78, R192 ;  /* 0x00000078b7b67824 */ /* 0x040fe200078e02c0 */
[----:B------:R-:W-:Y:S01]  /*0820*/  LOP3.LUT R184, R2, 0xffff, RZ, 0xc0, !PT ;  /* 0x0000ffff02b87812 */ /* 0x000fe200078ec0ff */
[----:B------:R-:W-:Y:S01]  /*0830*/  BSSY.RECONVERGENT B0, `(.L_x_238) ;  /* 0x0000102000007945 */ /* 0x000fe20003800200 */
[----:B------:R-:W-:Y:S01]  /*0840*/  SHF.R.U32.HI R193, RZ, 0x10, R193 ;  /* 0x00000010ffc17819 */ /* 0x000fe200000116c1 */
[--C-:B------:R-:W-:Y:S02]  /*0850*/  IMAD R3, R183, 0x690, R182.reuse ;  /* 0x00000690b7037824 */ /* 0x100fe400078e02b6 */
[----:B------:R-:W-:Y:S01]  /*0860*/  @P0 IMAD R183, R0, 0x533, R245 ;  /* 0x0000053300b70824 */ /* 0x000fe200078e02f5 */
[----:B------:R-:W-:Y:S01]  /*0870*/  ISETP.GT.U32.AND P2, PT, R245, 0xa4, PT ;  /* 0x000000a4f500780c */ /* 0x000fe20003f44070 */
[C---:B------:R-:W-:Y:S01]  /*0880*/  IMAD R2, R184.reuse, 0x8, R182 ;  /* 0x00000008b8027824 */ /* 0x040fe200078e02b6 */
[----:B------:R-:W-:Y:S01]  /*0890*/  PRMT R244, R193, 0x9910, RZ ;  /* 0x00009910c1f47816 */ /* 0x000fe200000000ff */
[----:B0-----:R-:W-:Y:S01]  /*08a0*/  @P0 IMAD.WIDE R196, R183, 0x8, R196 ;  /* 0x00000008b7c40825 */ /* 0x001fe200078e02c4 */
[----:B------:R-:W-:Y:S01]  /*08b0*/  LEA R3, R184, R3, 0x3 ;  /* 0x00000003b8037211 */ /* 0x000fe200078e18ff */
        /* <DEDUP_REMOVED lines=27> */
[----:B------:R0:W4:Y:S01]  /*0a70*/  @P0 LDG.E.64.CONSTANT R212, desc[UR4][R196.64+0x12e8] ;  /* 0x0012e804c4d40981 */ /* 0x000122000c1e9b00 */
[----:B--2---:R-:W-:-:S02]  /*0a80*/  DADD R224, R184, R228 ;  /* 0x00000000b8e07229 */ /* 0x004fc400000000e4 */
[----:B---3--:R-:W-:-:S06]  /*0a90*/  DADD R198, R194, R204 ;  /* 0x00000000c2c67229 */ /* 0x008fcc00000000cc */
[C---:B----4-:R-:W-:Y:S02]  /*0aa0*/  DFMA R202, R224.reuse, R202, RZ ;  /* 0x000000cae0ca722b */ /* 0x050fe400000000ff */
[----:B------:R-:W-:-:S06]  /*0ab0*/  DFMA R188, R224, R188, RZ ;  /* 0x000000bce0bc722b */ /* 0x000fcc00000000ff */
[----:B------:R-:W-:Y:S02]  /*0ac0*/  DFMA R186, R198, R186, R202 ;  /* 0x000000bac6ba722b */ /* 0x000fe400000000ca */
[----:B------:R-:W2:Y:S01]  /*0ad0*/  LDG.E.64.CONSTANT R202, desc[UR4][R182.64+0x128] ;  /* 0x00012804b6ca7981 */ /* 0x000ea2000c1e9b00 */
[----:B------:R-:W-:Y:S02]  /*0ae0*/  DFMA R226, R224, R226, RZ ;  /* 0x000000e2e0e2722b */ /* 0x000fe400000000ff */
[C---:B------:R-:W-:Y:S01]  /*0af0*/  DFMA R240, R198.reuse, R240, R188 ;  /* 0x000000f0c6f0722b */ /* 0x040fe200000000bc */
[----:B------:R-:W3:Y:S05]  /*0b00*/  LDG.E.64.CONSTANT R188, desc[UR4][R182.64+0x98] ;  /* 0x00009804b6bc7981 */ /* 0x000eea000c1e9b00 */
[----:B------:R-:W-:-:S02]  /*0b10*/  DFMA R238, R198, R238, R226 ;  /* 0x000000eec6ee722b */ /* 0x000fc400000000e2 */
[----:B------:R-:W4:Y:S01]  /*0b20*/  LDG.E.64.CONSTANT R226, desc[UR4][R182.64+0x10] ;  /* 0x00001004b6e27981 */ /* 0x000f22000c1e9b00 */
[C---:B------:R-:W-:Y:S02]  /*0b30*/  DFMA R210, R224.reuse, R210, RZ ;  /* 0x000000d2e0d2722b */ /* 0x040fe400000000ff */
[C---:B------:R-:W-:Y:S02]  /*0b40*/  DFMA R208, R224.reuse, R208, RZ ;  /* 0x000000d0e0d0722b */ /* 0x040fe400000000ff */
[C---:B------:R-:W-:Y:S02]  /*0b50*/  DFMA R220, R224.reuse, R220, RZ ;  /* 0x000000dce0dc722b */ /* 0x040fe400000000ff */
[C---:B------:R-:W-:Y:S02]  /*0b60*/  DFMA R214, R224.reuse, R214, RZ ;  /* 0x000000d6e0d6722b */ /* 0x040fe400000000ff */
[----:B------:R-:W-:Y:S01]  /*0b70*/  DFMA R200, R224, R200, RZ ;  /* 0x000000c8e0c8722b */ /* 0x000fe200000000ff */
[----:B------:R-:W4:Y:S01]  /*0b80*/  LDG.E.64.CONSTANT R224, desc[UR4][R182.64+0xd0] ;  /* 0x0000d004b6e07981 */ /* 0x000f22000c1e9b00 */
[----:B------:R-:W-:-:S03]  /*0b90*/  DFMA R206, R198, R206, R210 ;  /* 0x000000cec6ce722b */ /* 0x000fc600000000d2 */
[----:B------:R-:W4:Y:S01]  /*0ba0*/  LDG.E.64.CONSTANT R210, desc[UR4][R182.64+0x160] ;  /* 0x00016004b6d27981 */ /* 0x000f22000c1e9b00 */
[----:B------:R-:W-:-:S03]  /*0bb0*/  DFMA R218, R198, R218, R214 ;  /* 0x000000dac6da722b */ /* 0x000fc600000000d6 */
[----:B------:R-:W4:Y:S01]  /*0bc0*/  LDG.E.64.CONSTANT R214, desc[UR4][R182.64+0x130] ;  /* 0x00013004b6d67981 */ /* 0x000f22000c1e9b00 */
[----:B--2---:R-:W-:Y:S02]  /*0bd0*/  DFMA R202, R198, R202, R208 ;  /* 0x000000cac6ca722b */ /* 0x004fe400000000d0 */
[----:B------:R-:W-:Y:S02]  /*0be0*/  DADD R208, R236, R230 ;  /* 0x00000000ecd07229 */ /* 0x000fe400000000e6 */
[C---:B---3--:R-:W-:Y:S02]  /*0bf0*/  DFMA R188, R198.reuse, R188, R220 ;  /* 0x000000bcc6bc722b */ /* 0x048fe400000000dc */
[----:B------:R-:W-:Y:S01]  /*0c00*/  DFMA R198, R198, R242, R200 ;  /* 0x000000f2c6c6722b */ /* 0x000fe200000000c8 */
[----:B------:R-:W2:Y:S03]  /*0c10*/  LDG.E.64.CONSTANT R220, desc[UR4][R182.64+0x100] ;  /* 0x00010004b6dc7981 */ /* 0x000ea6000c1e9b00 */
[C---:B----4-:R-:W-:Y:S01]  /*0c20*/  DFMA R186, R208.reuse, R226, R186 ;  /* 0x000000e2d0ba722b */ /* 0x050fe200000000ba */
[----:B------:R-:W3:Y:S04]  /*0c30*/  LDG.E.64.CONSTANT R200, desc[UR4][R182.64+0x70] ;  /* 0x00007004b6c87981 */ /* 0x000ee8000c1e9b00 */
[----:B------:R-:W4:Y:S04]  /*0c40*/  LDG.E.64.CONSTANT R226, desc[UR4][R182.64+0xa0] ;  /* 0x0000a004b6e27981 */ /* 0x000f28000c1e9b00 */
[----:B------:R-:W4:Y:S01]  /*0c50*/  LDG.E.64.CONSTANT R242, desc[UR4][R182.64+0x18] ;  /* 0x00001804b6f27981 */ /* 0x000f22000c1e9b00 */
[----:B------:R-:W-:-:S03]  /*0c60*/  DFMA R240, R208, R246, R240 ;  /* 0x000000f6d0f0722b */ /* 0x000fc600000000f0 */
[----:B------:R-:W4:Y:S01]  /*0c70*/  LDG.E.64.CONSTANT R246, desc[UR4][R182.64+0x170] ;  /* 0x00017004b6f67981 */ /* 0x000f22000c1e9b00 */
[----:B------:R-:W-:Y:S02]  /*0c80*/  DFMA R198, R208, R210, R198 ;  /* 0x000000d2d0c6722b */ /* 0x000fe400000000c6 */
[----:B------:R-:W-:Y:S02]  /*0c90*/  DADD R210, R216, R234 ;  /* 0x00000000d8d27229 */ /* 0x000fe400000000ea */
        /* <DEDUP_REMOVED lines=27> */
[----:B------:R-:W1:Y:S01]  /*0e50*/  LDC.64 R242, c[0x0][0x398] ;  /* 0x0000e600fff27b82 */ /* 0x000e620000000a00 */
[----:B0-----:R-:W-:Y:S02]  /*0e60*/  DADD R196, R222, R232 ;  /* 0x00000000dec47229 */ /* 0x001fe400000000e8 */
[----:B------:R-:W-:Y:S01]  /*0e70*/  DADD R204, R194, -R204 ;  /* 0x00000000c2cc7229 */ /* 0x000fe200000008cc */
[----:B------:R-:W4:Y:S05]  /*0e80*/  LDG.E.64.CONSTANT R194, desc[UR4][R182.64+0x118] ;  /* 0x00011804b6c27981 */ /* 0x000f2a000c1e9b00 */
[----:B------:R-:W-:-:S02]  /*0e90*/  DFMA R198, R196, R246, R198 ;  /* 0x000000f6c4c6722b */ /* 0x000fc400000000c6 */
[C---:B------:R-:W-:Y:S01]  /*0ea0*/  DFMA R218, R196.reuse, R214, R218 ;  /* 0x000000d6c4da722b */ /* 0x040fe200000000da */
[----:B------:R-:W4:Y:S01]  /*0eb0*/  LDG.E.64.CONSTANT R214, desc[UR4][R182.64+0x88] ;  /* 0x00008804b6d67981 */ /* 0x000f22000c1e9b00 */
[----:B------:R-:W-:-:S03]  /*0ec0*/  DFMA R200, R196, R224, R200 ;  /* 0x000000e0c4c8722b */ /* 0x000fc600000000c8 */
[----:B------:R-:W4:Y:S01]  /*0ed0*/  LDG.E.64.CONSTANT R224, desc[UR4][R182.64+0x28] ;  /* 0x00002804b6e07981 */ /* 0x000f22000c1e9b00 */
[----:B------:R-:W-:Y:S02]  /*0ee0*/  DADD R228, R184, -R228 ;  /* 0x00000000b8e47229 */ /* 0x000fe400000008e4 */
[C---:B--2---:R-:W-:Y:S01]  /*0ef0*/  DFMA R188, R196.reuse, R220, R188 ;  /* 0x000000dcc4bc722b */ /* 0x044fe200000000bc */
[----:B-1----:R-:W2:Y:S01]  /*0f00*/  LDG.E.64.CONSTANT R246, desc[UR4][R242.64+0xa8] ;  /* 0x0000a804f2f67981 */ /* 0x002ea2000c1e9b00 */
[----:B---3--:R-:W-:-:S03]  /*0f10*/  DFMA R186, R196, R238, R186 ;  /* 0x000000eec4ba722b */ /* 0x008fc600000000ba */
[----:B------:R-:W3:Y:S04]  /*0f20*/  LDG.E.64.CONSTANT R220, desc[UR4][R182.64+0x58] ;  /* 0x00005804b6dc7981 */ /* 0x000ee8000c1e9b00 */
[----:B------:R-:W2:Y:S01]  /*0f30*/  LDG.E.64.CONSTANT R238, desc[UR4][R242.64] ;  /* 0x00000004f2ee7981 */ /* 0x000ea2000c1e9b00 */
[----:B----4-:R-:W-:-:S03]  /*0f40*/  DFMA R206, R196, R210, R206 ;  /* 0x000000d2c4ce722b */ /* 0x010fc600000000ce */
[----:B------:R-:W4:Y:S01]  /*0f50*/  LDG.E.64.CONSTANT R210, desc[UR4][R182.64+0xb8] ;  /* 0x0000b804b6d27981 */ /* 0x000f22000c1e9b00 */
[C---:B------:R-:W-:Y:S02]  /*0f60*/  DFMA R208, R196.reuse, R226, R208 ;  /* 0x000000e2c4d0722b */ /* 0x040fe400000000d0 */
[----:B------:R-:W-:Y:S01]  /*0f70*/  DFMA R202, R196, R240, R202 ;  /* 0x000000f0c4ca722b */ /* 0x000fe200000000ca */
[----:B------:R-:W4:Y:S04]  /*0f80*/  LDG.E.64.CONSTANT R226, desc[UR4][R182.64+0x148] ;  /* 0x00014804b6e27981 */ /* 0x000f28000c1e9b00 */
[----:B------:R-:W4:Y:S04]  /*0f90*/  LDG.E.64.CONSTANT R196, desc[UR4][R182.64+0xe8] ;  /* 0x0000e804b6c47981 */ /* 0x000f28000c1e9b00 */
[----:B------:R-:W4:Y:S04]  /*0fa0*/  LDG.E.64.CONSTANT R240, desc[UR4][R242.64+0x8] ;  /* 0x00000804f2f07981 */ /* 0x000f28000c1e9b00 */
[----:B------:R-:W4:Y:S01]  /*0fb0*/  LDG.E.64.CONSTANT R182, desc[UR4][R182.64+0x178] ;  /* 0x00017804b6b67981 */ /* 0x000f22000c1e9b00 */
[----:B------:R-:W-:-:S08]  /*0fc0*/  DADD R184, R212, R212 ;  /* 0x00000000d4b87229 */ /* 0x000fd000000000d4 */
[----:B------:R-:W-:-:S08]  /*0fd0*/  DMUL R184, R184, 0.5 ;  /* 0x3fe00000b8b87828 */ /* 0x000fd00000000000 */
[C---:B------:R-:W-:Y:S01]  /*0fe0*/  DFMA R200, R184.reuse, R214, R200 ;  /* 0x000000d6b8c8722b */ /* 0x040fe200000000c8 */
[----:B------:R-:W4:Y:S01]  /*0ff0*/  LDG.E.64.CONSTANT R214, desc[UR4][R242.64+0x60] ;  /* 0x00006004f2d67981 */ /* 0x000f22000c1e9b00 */
[C---:B------:R-:W-:Y:S02]  /*1000*/  DFMA R186, R184.reuse, R224, R186 ;  /* 0x000000e0b8ba722b */ /* 0x040fe400000000ba */
[C---:B------:R-:W-:Y:S01]  /*1010*/  DFMA R206, R184.reuse, R194, R206 ;  /* 0x000000c2b8ce722b */ /* 0x040fe200000000ce */
[----:B------:R-:W4:Y:S04]  /*1020*/  LDG.E.64.CONSTANT R224, desc[UR4][R242.64+0xf0] ;  /* 0x0000f004f2e07981 */ /* 0x000f28000c1e9b00 */
[----:B------:R-:W4:Y:S01]  /*1030*/  LDG.E.64.CONSTANT R194, desc[UR4][R242.64+0x38] ;  /* 0x00003804f2c27981 */ /* 0x000f22000c1e9b00 */
[----:B---3--:R-:W-:-:S03]  /*1040*/  DFMA R208, R184, R220, R208 ;  /* 0x000000dcb8d0722b */ /* 0x008fc600000000d0 */
[----:B------:R-:W3:Y:S01]  /*1050*/  LDG.E.64.CONSTANT R220, desc[UR4][R242.64+0x30] ;  /* 0x00003004f2dc7981 */ /* 0x000ee2000c1e9b00 */
[----:B--2---:R-:W-:Y:S02]  /*1060*/  DFMA R238, R228, R238, RZ ;  /* 0x000000eee4ee722b */ /* 0x004fe400000000ff */
[C---:B----4-:R-:W-:Y:S01]  /*1070*/  DFMA R188, R184.reuse, R210, R188 ;  /* 0x000000d2b8bc722b */ /* 0x050fe200000000bc */
[----:B------:R-:W2:Y:S01]  /*1080*/  LDG.E.64.CONSTANT R210, desc[UR4][R242.64+0x90] ;  /* 0x00009004f2d27981 */ /* 0x000ea2000c1e9b00 */
        /* <DEDUP_REMOVED lines=9> */
[----:B------:R-:W-:-:S02]  /*1120*/  DFMA R214, R228, R214, RZ ;  /* 0x000000d6e4d6722b */ /* 0x000fc400000000ff */
[C---:B------:R-:W-:Y:S02]  /*1130*/  DFMA R224, R228.reuse, R224, RZ ;  /* 0x000000e0e4e0722b */ /* 0x040fe400000000ff */
[C---:B---3--:R-:W-:Y:S02]  /*1140*/  DFMA R220, R228.reuse, R220, RZ ;  /* 0x000000dce4dc722b */ /* 0x048fe400000000ff */
[----:B--2---:R-:W-:-:S06]  /*1150*/  DFMA R210, R228, R210, RZ ;  /* 0x000000d2e4d2722b */ /* 0x004fcc00000000ff */
[----:B------:R-:W-:Y:S02]  /*1160*/  DFMA R194, R204, R194, R220 ;  /* 0x000000c2ccc2722b */ /* 0x000fe400000000dc */
[----:B----4-:R-:W-:Y:S01]  /*1170*/  DFMA R226, R228, R226, RZ ;  /* 0x000000e2e4e2722b */ /* 0x010fe200000000ff */
[----:B------:R-:W2:Y:S01]  /*1180*/  LDG.E.64.CONSTANT R220, desc[UR4][R242.64+0xc8] ;  /* 0x0000c804f2dc7981 */ /* 0x000ea2000c1e9b00 */
[----:B------:R-:W-:-:S03]  /*1190*/  DFMA R196, R204, R196, R210 ;  /* 0x000000c4ccc4722b */ /* 0x000fc600000000d2 */
[----:B------:R-:W3:Y:S01]  /*11a0*/  LDG.E.64.CONSTANT R210, desc[UR4][R242.64+0x128] ;  /* 0x00012804f2d27981 */ /* 0x000ee2000c1e9b00 */
[----:B------:R-:W-:-:S03]  /*11b0*/  DFMA R184, R204, R184, R214 ;  /* 0x000000b8ccb8722b */ /* 0x000fc600000000d6 */
[----:B------:R-:W4:Y:S01]  /*11c0*/  LDG.E.64.CONSTANT R214, desc[UR4][R242.64+0xf8] ;  /* 0x0000f804f2d67981 */ /* 0x000f22000c1e9b00 */
[C---:B------:R-:W-:Y:S02]  /*11d0*/  DFMA R238, R228.reuse, R238, RZ ;  /* 0x000000eee4ee722b */ /* 0x040fe400000000ff */
[----:B------:R-:W-:Y:S01]  /*11e0*/  DFMA R228, R228, R240, RZ ;  /* 0x000000f0e4e4722b */ /* 0x000fe200000000ff */
[----:B------:R-:W4:Y:S05]  /*11f0*/  LDG.E.64.CONSTANT R240, desc[UR4][R242.64+0x158] ;  /* 0x00015804f2f07981 */ /* 0x000f2a000c1e9b00 */
[C---:B--2---:R-:W-:Y:S02]  /*1200*/  DFMA R220, R204.reuse, R220, R238 ;  /* 0x000000dcccdc722b */ /* 0x044fe400000000ee */
[----:B------:R-:W2:Y:S01]  /*1210*/  LDG.E.64.CONSTANT R238, desc[UR4][R242.64+0xa0] ;  /* 0x0000a004f2ee7981 */ /* 0x000ea2000c1e9b00 */
[----:B---3--:R-:W-:-:S03]  /*1220*/  DFMA R226, R204, R210, R226 ;  /* 0x000000d2cce2722b */ /* 0x008fc600000000e2 */
[----:B------:R-:W3:Y:S01]  /*1230*/  LDG.E.64.CONSTANT R210, desc[UR4][R242.64+0x40] ;  /* 0x00004004f2d27981 */ /* 0x000ee2000c1e9b00 */
[----:B----4-:R-:W-:-:S03]  /*1240*/  DFMA R224, R204, R214, R224 ;  /* 0x000000d6cce0722b */ /* 0x010fc600000000e0 */
[----:B------:R-:W4:Y:S01]  /*1250*/  LDG.E.64.CONSTANT R214, desc[UR4][R242.64+0x10] ;  /* 0x00001004f2d67981 */ /* 0x000f22000c1e9b00 */
[----:B------:R-:W-:-:S03]  /*1260*/  DFMA R228, R204, R240, R228 ;  /* 0x000000f0cce4722b */ /* 0x000fc600000000e4 */
[----:B------:R-:W4:Y:S01]  /*1270*/  LDG.E.64.CONSTANT R204, desc[UR4][R242.64+0x70] ;  /* 0x00007004f2cc7981 */ /* 0x000f22000c1e9b00 */
[----:B------:R-:W-:Y:S02]  /*1280*/  DADD R230, R236, -R230 ;  /* 0x00000000ece67229 */ /* 0x000fe400000008e6 */
[----:B------:R-:W-:Y:S01]  /*1290*/  DADD R216, R216, -R234 ;  /* 0x00000000d8d87229 */ /* 0x000fe200000008ea */
[----:B------:R-:W4:Y:S04]  /*12a0*/  LDG.E.64.CONSTANT R240, desc[UR4][R242.64+0xd0] ;  /* 0x0000d004f2f07981 */ /* 0x000f28000c1e9b00 */
        /* <DEDUP_REMOVED lines=20> */
[----:B------:R-:W2:Y:S01]  /*13f0*/  LDG.E.64.CONSTANT R210, desc[UR4][R242.64+0x20] ;  /* 0x00002004f2d27981 */ /* 0x000ea2000c1e9b00 */
[C---:B----4-:R-:W-:Y:S02]  /*1400*/  DFMA R182, R216.reuse, R204, R182 ;  /* 0x000000ccd8b6722b */ /* 0x050fe400000000b6 */
[----:B------:R-:W-:Y:S01]  /*1410*/  DFMA R204, R216, R214, R184 ;  /* 0x000000d6d8cc722b */ /* 0x000fe200000000b8 */
[----:B------:R-:W4:Y:S04]  /*1420*/  LDG.E.64.CONSTANT R184, desc[UR4][R242.64+0x138] ;  /* 0x00013804f2b87981 */ /* 0x000f28000c1e9b00 */
[----:B------:R-:W4:Y:S01]  /*1430*/  LDG.E.64.CONSTANT R214, desc[UR4][R242.64+0x80] ;  /* 0x00008004f2d67981 */ /* 0x000f22000c1e9b00 */
[----:B------:R-:W-:-:S02]  /*1440*/  DADD R232, R222, -R232 ;  /* 0x00000000dee87229 */ /* 0x000fc400000008e8 */
[C---:B------:R-:W-:Y:S02]  /*1450*/  DFMA R222, R216.reuse, R246, R196 ;  /* 0x000000f6d8de722b */ /* 0x040fe400000000c4 */
[C---:B------:R-:W-:Y:S01]  /*1460*/  DFMA R196, R216.reuse, R236, R220 ;  /* 0x000000ecd8c4722b */ /* 0x040fe200000000dc */
[----:B------:R-:W4:Y:S01]  /*1470*/  LDG.E.64.CONSTANT R246, desc[UR4][R242.64+0xe0] ;  /* 0x0000e004f2f67981 */ /* 0x000f22000c1e9b00 */
[----:B------:R-:W-:-:S03]  /*1480*/  DFMA R240, R216, R240, R224 ;  /* 0x000000f0d8f0722b */ /* 0x000fc600000000e0 */
[----:B------:R-:W4:Y:S04]  /*1490*/  LDG.E.64.CONSTANT R236, desc[UR4][R242.64+0x140] ;  /* 0x00014004f2ec7981 */ /* 0x000f28000c1e9b00 */
[----:B------:R-:W4:Y:S04]  /*14a0*/  LDG.E.64.CONSTANT R224, desc[UR4][R242.64+0xb8] ;  /* 0x0000b804f2e07981 */ /* 0x000f28000c1e9b00 */
[----:B------:R-:W4:Y:S01]  /*14b0*/  LDG.E.64.CONSTANT R220, desc[UR4][R242.64+0x118] ;  /* 0x00011804f2dc7981 */ /* 0x000f22000c1e9b00 */
[C---:B--2---:R-:W-:Y:S02]  /*14c0*/  DFMA R210, R232.reuse, R210, R182 ;  /* 0x000000d2e8d2722b */ /* 0x044fe400000000b6 */
[----:B------:R-:W-:-:S02]  /*14d0*/  DFMA R182, R232, R230, R194 ;  /* 0x000000e6e8b6722b */ /* 0x000fc400000000c2 */
[----:B---3--:R-:W-:Y:S01]  /*14e0*/  DFMA R194, R232, R238, R222 ;  /* 0x000000eee8c2722b */ /* 0x008fe200000000de */
[----:B------:R-:W2:Y:S04]  /*14f0*/  LDG.E.64.CONSTANT R230, desc[UR4][R242.64+0x28] ;  /* 0x00002804f2e67981 */ /* 0x000ea8000c1e9b00 */
[----:B------:R-:W3:Y:S04]  /*1500*/  LDG.E.64.CONSTANT R238, desc[UR4][R242.64+0x110] ;  /* 0x00011004f2ee7981 */ /* 0x000ee8000c1e9b00 */
[----:B------:R-:W3:Y:S01]  /*1510*/  LDG.E.64.CONSTANT R222, desc[UR4][R242.64+0xe8] ;  /* 0x0000e804f2de7981 */ /* 0x000ee2000c1e9b00 */
[----:B----4-:R-:W-:-:S02]  /*1520*/  DFMA R184, R216, R184, R226 ;  /* 0x000000b8d8b8722b */ /* 0x010fc400000000e2 */
[----:B------:R-:W-:Y:S01]  /*1530*/  DFMA R216, R216, R234, R228 ;  /* 0x000000ead8d8722b */ /* 0x000fe200000000e4 */
[----:B------:R-:W4:Y:S04]  /*1540*/  LDG.E.64.CONSTANT R226, desc[UR4][R242.64+0x88] ;  /* 0x00008804f2e27981 */ /* 0x000f28000c1e9b00 */
[----:B------:R-:W4:Y:S01]  /*1550*/  LDG.E.64.CONSTANT R234, desc[UR4][R242.64+0x170] ;  /* 0x00017004f2ea7981 */ /* 0x000f22000c1e9b00 */
[----:B------:R-:W-:-:S03]  /*1560*/  DFMA R204, R232, R214, R204 ;  /* 0x000000d6e8cc722b */ /* 0x000fc600000000cc */
[----:B------:R-:W4:Y:S04]  /*1570*/  LDG.E.64.CONSTANT R228, desc[UR4][R242.64+0x58] ;  /* 0x00005804f2e47981 */ /* 0x000f28000c1e9b00 */
[----:B------:R-:W4:Y:S04]  /*1580*/  LDG.E.64.CONSTANT R214, desc[UR4][R242.64+0x148] ;  /* 0x00014804f2d67981 */ /* 0x000f28000c1e9b00 */
[----:B------:R-:W4:Y:S01]  /*1590*/  LDG.E.64.CONSTANT R242, desc[UR4][R242.64+0x178] ;  /* 0x00017804f2f27981 */ /* 0x000f22000c1e9b00 */
[----:B------:R-:W-:Y:S02]  /*15a0*/  DADD R212, R212, -R212 ;  /* 0x00000000d4d47229 */ /* 0x000fe400000008d4 */
[----:B------:R-:W-:-:S02]  /*15b0*/  DFMA R196, R232, R246, R196 ;  /* 0x000000f6e8c4722b */ /* 0x000fc400000000c4 */
[----:B------:R-:W-:-:S04]  /*15c0*/  DFMA R184, R232, R236, R184 ;  /* 0x000000ece8b8722b */ /* 0x000fc800000000b8 */
[C---:B------:R-:W-:Y:S02]  /*15d0*/  DFMA R224, R212.reuse, R224, R194 ;  /* 0x000000e0d4e0722b */ /* 0x040fe400000000c2 */
[----:B--2---:R-:W-:Y:S02]  /*15e0*/  DFMA R210, R212, R230, R210 ;  /* 0x000000e6d4d2722b */ /* 0x004fe400000000d2 */
[----:B---3--:R-:W-:-:S06]  /*15f0*/  DFMA R238, R232, R238, R240 ;  /* 0x000000eee8ee722b */ /* 0x008fcc00000000f0 */
[----:B------:R-:W-:Y:S02]  /*1600*/  DADD R194, R186, -R210 ;  /* 0x00000000bac27229 */ /* 0x000fe400000008d2 */
[C---:B------:R-:W-:Y:S02]  /*1610*/  DFMA R222, R212.reuse, R222, R196 ;  /* 0x000000ded4de722b */ /* 0x040fe400000000c4 */
[----:B------:R-:W-:Y:S02]  /*1620*/  DFMA R220, R212, R220, R238 ;  /* 0x000000dcd4dc722b */ /* 0x000fe400000000ee */
[----:B----4-:R-:W-:Y:S02]  /*1630*/  DFMA R216, R232, R234, R216 ;  /* 0x000000eae8d8722b */ /* 0x010fe400000000d8 */
[C---:B------:R-:W-:Y:S02]  /*1640*/  DFMA R204, R212.reuse, R226, R204 ;  /* 0x000000e2d4cc722b */ /* 0x040fe400000000cc */
[----:B------:R-:W-:-:S02]  /*1650*/  DFMA R182, R212, R228, R182 ;  /* 0x000000e4d4b6722b */ /* 0x000fc400000000b6 */
[----:B------:R-:W-:Y:S01]  /*1660*/  DFMA R214, R212, R214, R184 ;  /* 0x000000d6d4d6722b */ /* 0x000fe200000000b8 */
[----:B------:R0:W-:Y:S05]  /*1670*/  STS.64 [R2+0x6270], R194 ;  /* 0x006270c202007388 */ /* 0x0001ea0000000a00 */
[C-C-:B------:R-:W-:Y:S02]  /*1680*/  DADD R196, R208.reuse, -R182.reuse ;  /* 0x00000000d0c47229 */ /* 0x140fe400000008b6 */
[----:B------:R-:W-:Y:S02]  /*1690*/  DADD R208, R208, R182 ;  /* 0x00000000d0d07229 */ /* 0x000fe400000000b6 */
[----:B------:R-:W-:-:S02]  /*16a0*/  DFMA R216, R212, R242, R216 ;  /* 0x000000f2d4d8722b */ /* 0x000fc400000000d8 */
[----:B------:R-:W-:Y:S02]  /*16b0*/  DADD R182, R200, -R204 ;  /* 0x00000000c8b67229 */ /* 0x000fe400000008cc */
[----:B------:R-:W-:Y:S02]  /*16c0*/  DADD R186, R186, R210 ;  /* 0x00000000baba7229 */ /* 0x000fe400000000d2 */
[----:B------:R-:W-:Y:S02]  /*16d0*/  DADD R204, R200, R204 ;  /* 0x00000000c8cc7229 */ /* 0x000fe400000000cc */
[----:B------:R-:W-:Y:S02]  /*16e0*/  DADD R200, R188, -R224 ;  /* 0x00000000bcc87229 */ /* 0x000fe400000008e0 */
[----:B------:R-:W-:Y:S02]  /*16f0*/  DADD R210, R218, -R222 ;  /* 0x00000000dad27229 */ /* 0x000fe400000008de */
[----:B------:R-:W-:-:S02]  /*1700*/  DADD R184, R206, -R220 ;  /* 0x00000000ceb87229 */ /* 0x000fc400000008dc */
[----:B0-----:R-:W-:Y:S02]  /*1710*/  DADD R194, R202, -R214 ;  /* 0x00000000cac27229 */ /* 0x001fe400000008d6 */
        /* <DEDUP_REMOVED lines=19> */
.L_x_239:
[----:B------:R-:W-:Y:S05]  /*1850*/  BSYNC.RECONVERGENT B0 ;  /* 0x0000000000007941 */ /* 0x000fea0003800200 */
.L_x_238:
[----:B------:R-:W-:Y:S01]  /*1860*/  BAR.SYNC.DEFER_BLOCKING 0x0 ;  /* 0x0000000000007b1d */ /* 0x000fe20000010000 */
[----:B------:R-:W-:-:S05]  /*1870*/  IMAD R244, R244, 0xf, RZ ;  /* 0x0000000ff4f47824 */ /* 0x000fca00078e02ff */
[----:B------:R-:W-:Y:S04]  /*1880*/  BSSY.RECONVERGENT B0, `(.L_x_240) ;  /* 0x00000fa000007945 */ /* 0x000fe80003800200 */
[----:B------:R-:W-:Y:S05]  /*1890*/  @P2 BRA `(.L_x_241) ;  /* 0x0000000c00e02947 */ /* 0x000fea0003800000 */
[----:B0-----:R-:W0:Y:S01]  /*18a0*/  LDC.64 R182, c[0x0][0x390] ;  /* 0x0000e400ffb67b82 */ /* 0x001e220000000a00 */
        /* <DEDUP_REMOVED lines=25> */
[----:B--2---:R-:W-:Y:S01]  /*1a40*/  DADD R194, R204, R184 ;  /* 0x00000000ccc27229 */ /* 0x004fe200000000b8 */
[----:B------:R-:W2:Y:S04]  /*1a50*/  LDG.E.64.CONSTANT R240, desc[UR4][R182.64+0xd0] ;  /* 0x0000d004b6f07981 */ /* 0x000ea8000c1e9b00 */
[----:B------:R-:W2:Y:S04]  /*1a60*/  LDG.E.64.CONSTANT R242, desc[UR4][R182.64+0xd8] ;  /* 0x0000d804b6f27981 */ /* 0x000ea8000c1e9b00 */
[----:B------:R-:W2:Y:S01]  /*1a70*/  LDG.E.64.CONSTANT R246, desc[UR4][R182.64+0x170] ;  /* 0x00017004b6f67981 */ /* 0x000ea2000c1e9b00 */
[----:B---3--:R-:W-:-:S02]  /*1a80*/  DFMA R198, R198, R188, RZ ;  /* 0x000000bcc6c6722b */ /* 0x008fc400000000ff */
[-C--:B----4-:R-:W-:Y:S02]  /*1a90*/  DFMA R208, R208, R188.reuse, RZ ;  /* 0x000000bcd0d0722b */ /* 0x090fe400000000ff */
[----:B------:R-:W-:-:S04]  /*1aa0*/  DFMA R200, R200, R188, RZ ;  /* 0x000000bcc8c8722b */ /* 0x000fc800000000ff */
[----:B------:R-:W-:Y:S02]  /*1ab0*/  DFMA R218, R218, R194, R198 ;  /* 0x000000c2dada722b */ /* 0x000fe400000000c6 */
[----:B------:R-:W3:Y:S01]  /*1ac0*/  LDG.E.64.CONSTANT R198, desc[UR4][R182.64+0x160] ;  /* 0x00016004b6c67981 */ /* 0x000ee2000c1e9b00 */
[-C--:B------:R-:W-:Y:S02]  /*1ad0*/  DFMA R186, R186, R188.reuse, RZ ;  /* 0x000000bcbaba722b */ /* 0x080fe400000000ff */
[-C--:B------:R-:W-:Y:S02]  /*1ae0*/  DFMA R234, R234, R188.reuse, RZ ;  /* 0x000000bceaea722b */ /* 0x080fe400000000ff */
[----:B------:R-:W-:Y:S02]  /*1af0*/  DFMA R222, R222, R188, RZ ;  /* 0x000000bcdede722b */ /* 0x000fe400000000ff */
[-C--:B------:R-:W-:Y:S01]  /*1b00*/  DFMA R210, R210, R194.reuse, R208 ;  /* 0x000000c2d2d2722b */ /* 0x080fe200000000d0 */
        /* <DEDUP_REMOVED lines=9> */
[-C--:B------:R-:W-:Y:S02]  /*1ba0*/  DFMA R236, R236, R188.reuse, RZ ;  /* 0x000000bcecec722b */ /* 0x080fe400000000ff */
[----:B------:R-:W-:Y:S01]  /*1bb0*/  DFMA R230, R230, R188, RZ ;  /* 0x000000bce6e6722b */ /* 0x000fe200000000ff */
[----:B------:R-:W4:Y:S05]  /*1bc0*/  LDG.E.64.CONSTANT R188, desc[UR4][R182.64+0xa8] ;  /* 0x0000a804b6bc7981 */ /* 0x000f2a000c1e9b00 */
[-C--:B------:R-:W-:Y:S02]  /*1bd0*/  DFMA R226, R226, R194.reuse, R236 ;  /* 0x000000c2e2e2722b */ /* 0x080fe400000000ec */
[----:B------:R-:W-:Y:S01]  /*1be0*/  LDS.64 R236, [R3+0xf0] ;  /* 0x0000f00003ec7984 */ /* 0x000fe20000000a00 */
[----:B------:R-:W-:-:S03]  /*1bf0*/  DFMA R194, R224, R194, R230 ;  /* 0x000000c2e0c2722b */ /* 0x000fc600000000e6 */
[----:B------:R-:W0:Y:S02]  /*1c00*/  LDS.64 R230, [R3+0x3c0] ;  /* 0x0003c00003e67984 */ /* 0x000e240000000a00 */
[----:B0-----:R-:W-:-:S08]  /*1c10*/  DADD R224, R236, R230 ;  /* 0x00000000ece07229 */ /* 0x001fd000000000e6 */
[-C--:B------:R-:W-:Y:S02]  /*1c20*/  DFMA R220, R220, R224.reuse, R232 ;  /* 0x000000e0dcdc722b */ /* 0x080fe400000000e8 */
[-C--:B------:R-:W-:Y:S01]  /*1c30*/  DFMA R214, R214, R224.reuse, R216 ;  /* 0x000000e0d6d6722b */ /* 0x080fe200000000d8 */
[----:B------:R-:W-:Y:S01]  /*1c40*/  LDS.64 R232, [R3+0x348] ;  /* 0x0003480003e87984 */ /* 0x000fe20000000a00 */
[-C--:B------:R-:W-:Y:S02]  /*1c50*/  DFMA R206, R206, R224.reuse, R210 ;  /* 0x000000e0cece722b */ /* 0x080fe400000000d2 */
[-C--:B------:R-:W-:Y:S01]  /*1c60*/  DFMA R202, R202, R224.reuse, R196 ;  /* 0x000000e0caca722b */ /* 0x080fe200000000c4 */
[----:B------:R-:W0:Y:S04]  /*1c70*/  LDS.64 R216, [R3+0x168] ;  /* 0x0001680003d87984 */ /* 0x000e280000000a00 */
[----:B------:R-:W4:Y:S04]  /*1c80*/  LDG.E.64.CONSTANT R210, desc[UR4][R182.64+0x108] ;  /* 0x00010804b6d27981 */ /* 0x000f28000c1e9b00 */
[----:B------:R-:W4:Y:S01]  /*1c90*/  LDG.E.64.CONSTANT R196, desc[UR4][R182.64+0x138] ;  /* 0x00013804b6c47981 */ /* 0x000f22000c1e9b00 */
[----:B--2---:R-:W-:-:S03]  /*1ca0*/  DFMA R218, R240, R224, R218 ;  /* 0x000000e0f0da722b */ /* 0x004fc600000000da */
[----:B------:R-:W2:Y:S01]  /*1cb0*/  LDG.E.64.CONSTANT R240, desc[UR4][R182.64+0x168] ;  /* 0x00016804b6f07981 */ /* 0x000ea2000c1e9b00 */
[----:B---3--:R-:W-:Y:S02]  /*1cc0*/  DFMA R198, R198, R224, R194 ;  /* 0x000000e0c6c6722b */ /* 0x008fe400000000c2 */
[----:B0-----:R-:W-:-:S08]  /*1cd0*/  DADD R194, R216, R232 ;  /* 0x00000000d8c27229 */ /* 0x001fd000000000e8 */
[-C--:B----4-:R-:W-:Y:S01]  /*1ce0*/  DFMA R208, R208, R194.reuse, R214 ;  /* 0x000000c2d0d0722b */ /* 0x090fe200000000d6 */
        /* <DEDUP_REMOVED lines=12> */
[-C--:B------:R-:W-:Y:S01]  /*1db0*/  DFMA R218, R242, R194.reuse, R218 ;  /* 0x000000c2f2da722b */ /* 0x080fe200000000da */
[----:B------:R-:W0:Y:S01]  /*1dc0*/  LDC.64 R242, c[0x0][0x398] ;  /* 0x0000e600fff27b82 */ /* 0x000e220000000a00 */
[-C--:B------:R-:W-:Y:S01]  /*1dd0*/  DFMA R210, R210, R194.reuse, R234 ;  /* 0x000000c2d2d2722b */ /* 0x080fe200000000ea */
[----:B------:R-:W-:Y:S01]  /*1de0*/  LDS.64 R234, [R3+0x2d0] ;  /* 0x0002d00003ea7984 */ /* 0x000fe20000000a00 */
[----:B------:R-:W-:-:S03]  /*1df0*/  DFMA R196, R196, R194, R222 ;  /* 0x000000c2c4c4722b */ /* 0x000fc600000000de */
[----:B------:R-:W1:Y:S01]  /*1e00*/  LDS.64 R222, [R3+0x1e0] ;  /* 0x0001e00003de7984 */ /* 0x000e620000000a00 */
[----:B--2---:R-:W-:-:S03]  /*1e10*/  DFMA R198, R240, R194, R198 ;  /* 0x000000c2f0c6722b */ /* 0x004fc600000000c6 */
[----:B0-----:R-:W2:Y:S01]  /*1e20*/  LDG.E.64.CONSTANT R240, desc[UR4][R242.64+0x8] ;  /* 0x00000804f2f07981 */ /* 0x001ea2000c1e9b00 */
[----:B-1----:R-:W-:-:S08]  /*1e30*/  DADD R194, R222, R234 ;  /* 0x00000000dec27229 */ /* 0x002fd000000000ea */
[-C--:B------:R-:W-:Y:S02]  /*1e40*/  DFMA R198, R246, R194.reuse, R198 ;  /* 0x000000c2f6c6722b */ /* 0x080fe400000000c6 */
[----:B------:R-:W-:Y:S01]  /*1e50*/  DADD R228, R228, -R212 ;  /* 0x00000000e4e47229 */ /* 0x000fe200000008d4 */
[----:B------:R-:W2:Y:S04]  /*1e60*/  LDG.E.64.CONSTANT R246, desc[UR4][R242.64+0xa8] ;  /* 0x0000a804f2f67981 */ /* 0x000ea8000c1e9b00 */
[----:B------:R-:W0:Y:S01]  /*1e70*/  LDS.64 R212, [R3+0x258] ;  /* 0x0002580003d47984 */ /* 0x000e220000000a00 */
        /* <DEDUP_REMOVED lines=13> */
[----:B------:R-:W2:Y:S04]  /*1f50*/  LDG.E.64.CONSTANT R194, desc[UR4][R242.64] ;  /* 0x00000004f2c27981 */ /* 0x000ea8000c1e9b00 */
[----:B------:R-:W2:Y:S04]  /*1f60*/  LDG.E.64.CONSTANT R196, desc[UR4][R182.64+0x148] ;  /* 0x00014804b6c47981 */ /* 0x000ea8000c1e9b00 */
[----:B------:R-:W2:Y:S01]  /*1f70*/  LDG.E.64.CONSTANT R182, desc[UR4][R182.64+0x178] ;  /* 0x00017804b6b67981 */ /* 0x000ea2000c1e9b00 */
[----:B------:R-:W-:Y:S02]  /*1f80*/  DADD R204, R204, -R184 ;  /* 0x00000000cccc7229 */ /* 0x000fe400000008b8 */
[----:B0-----:R-:W-:-:S08]  /*1f90*/  DADD R184, R212, R212 ;  /* 0x00000000d4b87229 */ /* 0x001fd000000000d4 */
[----:B------:R-:W-:-:S08]  /*1fa0*/  DMUL R184, R184, 0.5 ;  /* 0x3fe00000b8b87828 */ /* 0x000fd00000000000 */
[-C--:B---3--:R-:W-:Y:S01]  /*1fb0*/  DFMA R218, R214, R184.reuse, R218 ;  /* 0x000000b8d6da722b */ /* 0x088fe200000000da */
[----:B------:R-:W3:Y:S01]  /*1fc0*/  LDG.E.64.CONSTANT R214, desc[UR4][R242.64+0x60] ;  /* 0x00006004f2d67981 */ /* 0x000ee2000c1e9b00 */
[----:B----4-:R-:W-:-:S03]  /*1fd0*/  DFMA R206, R210, R184, R206 ;  /* 0x000000b8d2ce722b */ /* 0x010fc600000000ce */
[----:B------:R-:W4:Y:S01]  /*1fe0*/  LDG.E.64.CONSTANT R210, desc[UR4][R242.64+0x90] ;  /* 0x00009004f2d27981 */ /* 0x000f22000c1e9b00 */
[----:B--2---:R-:W-:-:S03]  /*1ff0*/  DFMA R188, R220, R184, R188 ;  /* 0x000000b8dcbc722b */ /* 0x004fc600000000bc */
[----:B------:R-:W2:Y:S01]  /*2000*/  LDG.E.64.CONSTANT R220, desc[UR4][R242.64+0x30] ;  /* 0x00003004f2dc7981 */ /* 0x000ea2000c1e9b00 */
[----:B------:R-:W-:-:S03]  /*2010*/  DFMA R186, R238, R184, R186 ;  /* 0x000000b8eeba722b */ /* 0x000fc600000000ba */
[----:B------:R-:W2:Y:S01]  /*2020*/  LDG.E.64.CONSTANT R238, desc[UR4][R242.64+0xc0] ;  /* 0x0000c004f2ee7981 */ /* 0x000ea2000c1e9b00 */
[----:B------:R-:W-:-:S03]  /*2030*/  DFMA R208, R226, R184, R208 ;  /* 0x000000b8e2d0722b */ /* 0x000fc600000000d0 */
[----:B------:R-:W2:Y:S01]  /*2040*/  LDG.E.64.CONSTANT R226, desc[UR4][R242.64+0x120] ;  /* 0x00012004f2e27981 */ /* 0x000ea2000c1e9b00 */
[----:B------:R-:W-:Y:S02]  /*2050*/  DFMA R194, R194, R228, RZ ;  /* 0x000000e4c2c2722b */ /* 0x000fe400000000ff */
[-C--:B------:R-:W-:Y:S02]  /*2060*/  DFMA R200, R224, R184.reuse, R200 ;  /* 0x000000b8e0c8722b */ /* 0x080fe400000000c8 */
[----:B------:R-:W-:Y:S01]  /*2070*/  DFMA R202, R196, R184, R202 ;  /* 0x000000b8c4ca722b */ /* 0x000fe200000000ca */
[----:B------:R-:W2:Y:S03]  /*2080*/  LDG.E.64.CONSTANT R224, desc[UR4][R242.64+0xf0] ;  /* 0x0000f004f2e07981 */ /* 0x000ea6000c1e9b00 */
[----:B------:R-:W-:Y:S01]  /*2090*/  DFMA R194, R240, R204, R194 ;  /* 0x000000ccf0c2722b */ /* 0x000fe200000000c2 */
[----:B------:R-:W2:Y:S04]  /*20a0*/  LDG.E.64.CONSTANT R196, desc[UR4][R242.64+0x98] ;  /* 0x00009804f2c47981 */ /* 0x000ea8000c1e9b00 */
[----:B------:R-:W2:Y:S01]  /*20b0*/  LDG.E.64.CONSTANT R240, desc[UR4][R242.64+0x150] ;  /* 0x00015004f2f07981 */ /* 0x000ea2000c1e9b00 */
[----:B------:R-:W-:-:S03]  /*20c0*/  DFMA R198, R182, R184, R198 ;  /* 0x000000b8b6c6722b */ /* 0x000fc600000000c6 */
[----:B------:R-:W2:Y:S04]  /*20d0*/  LDG.E.64.CONSTANT R184, desc[UR4][R242.64+0x38] ;  /* 0x00003804f2b87981 */ /* 0x000ea8000c1e9b00 */
[----:B------:R-:W2:Y:S01]  /*20e0*/  LDG.E.64.CONSTANT R182, desc[UR4][R242.64+0x68] ;  /* 0x00006804f2b67981 */ /* 0x000ea2000c1e9b00 */
[-C--:B---3--:R-:W-:Y:S02]  /*20f0*/  DFMA R214, R214, R228.reuse, RZ ;  /* 0x000000e4d6d6722b */ /* 0x088fe400000000ff */
[-C--:B----4-:R-:W-:Y:S02]  /*2100*/  DFMA R210, R210, R228.reuse, RZ ;  /* 0x000000e4d2d2722b */ /* 0x090fe400000000ff */
[-C--:B--2---:R-:W-:Y:S02]  /*2110*/  DFMA R220, R220, R228.reuse, RZ ;  /* 0x000000e4dcdc722b */ /* 0x084fe400000000ff */
[----:B------:R-:W-:-:S02]  /*2120*/  DFMA R238, R238, R228, RZ ;  /* 0x000000e4eeee722b */ /* 0x000fc400000000ff */
[-C--:B------:R-:W-:Y:S02]  /*2130*/  DFMA R226, R226, R228.reuse, RZ ;  /* 0x000000e4e2e2722b */ /* 0x080fe400000000ff */
[----:B------:R-:W-:Y:S02]  /*2140*/  DFMA R224, R224, R228, RZ ;  /* 0x000000e4e0e0722b */ /* 0x000fe400000000ff */
[----:B------:R-:W-:Y:S01]  /*2150*/  DFMA R196, R196, R204, R210 ;  /* 0x000000ccc4c4722b */ /* 0x000fe200000000d2 */
[----:B------:R-:W2:Y:S01]  /*2160*/  LDG.E.64.CONSTANT R210, desc[UR4][R242.64+0x128] ;  /* 0x00012804f2d27981 */ /* 0x000ea2000c1e9b00 */
[----:B------:R-:W-:-:S03]  /*2170*/  DFMA R228, R240, R228, RZ ;  /* 0x000000e4f0e4722b */ /* 0x000fc600000000ff */
[----:B------:R-:W3:Y:S01]  /*2180*/  LDG.E.64.CONSTANT R240, desc[UR4][R242.64+0x158] ;  /* 0x00015804f2f07981 */ /* 0x000ee2000c1e9b00 */
[----:B------:R-:W-:-:S03]  /*2190*/  DFMA R184, R184, R204, R220 ;  /* 0x000000ccb8b8722b */ /* 0x000fc600000000dc */
[----:B------:R-:W4:Y:S01]  /*21a0*/  LDG.E.64.CONSTANT R220, desc[UR4][R242.64+0xc8] ;  /* 0x0000c804f2dc7981 */ /* 0x000f22000c1e9b00 */
[----:B------:R-:W-:-:S03]  /*21b0*/  DFMA R182, R182, R204, R214 ;  /* 0x000000ccb6b6722b */ /* 0x000fc600000000d6 */
[----:B------:R-:W4:Y:S01]  /*21c0*/  LDG.E.64.CONSTANT R214, desc[UR4][R242.64+0xf8] ;  /* 0x0000f804f2d67981 */ /* 0x000f22000c1e9b00 */
[----:B--2---:R-:W-:-:S03]  /*21d0*/  DFMA R226, R210, R204, R226 ;  /* 0x000000ccd2e2722b */ /* 0x004fc600000000e2 */
[----:B------:R-:W2:Y:S01]  /*21e0*/  LDG.E.64.CONSTANT R210, desc[UR4][R242.64+0x40] ;  /* 0x00004004f2d27981 */ /* 0x000ea2000c1e9b00 */
[-C--:B---3--:R-:W-:Y:S02]  /*21f0*/  DFMA R228, R240, R204.reuse, R228 ;  /* 0x000000ccf0e4722b */ /* 0x088fe400000000e4 */
[----:B------:R-:W-:Y:S01]  /*2200*/  DADD R230, R236, -R230 ;  /* 0x00000000ece67229 */ /* 0x000fe200000008e6 */
[----:B------:R-:W3:Y:S01]  /*2210*/  LDG.E.64.CONSTANT R240, desc[UR4][R242.64+0xd0] ;  /* 0x0000d004f2f07981 */ /* 0x000ee2000c1e9b00 */
[----:B----4-:R-:W-:-:S03]  /*2220*/  DFMA R220, R220, R204, R238 ;  /* 0x000000ccdcdc722b */ /* 0x010fc600000000ee */
[----:B------:R-:W4:Y:S01]  /*2230*/  LDG.E.64.CONSTANT R238, desc[UR4][R242.64+0xa0] ;  /* 0x0000a004f2ee7981 */ /* 0x000f22000c1e9b00 */
[----:B------:R-:W-:-:S03]  /*2240*/  DFMA R224, R214, R204, R224 ;  /* 0x000000ccd6e0722b */ /* 0x000fc600000000e0 */
[----:B------:R-:W3:Y:S04]  /*2250*/  LDG.E.64.CONSTANT R204, desc[UR4][R242.64+0x70] ;  /* 0x00007004f2cc7981 */ /* 0x000ee8000c1e9b00 */
[----:B------:R-:W3:Y:S01]  /*2260*/  LDG.E.64.CONSTANT R214, desc[UR4][R242.64+0x10] ;  /* 0x00001004f2d67981 */ /* 0x000ee2000c1e9b00 */
[----:B------:R-:W-:-:S03]  /*2270*/  DADD R216, R216, -R232 ;  /* 0x00000000d8d87229 */ /* 0x000fc600000008e8 */
[----:B------:R-:W3:Y:S04]  /*2280*/  LDG.E.64.CONSTANT R236, desc[UR4][R242.64+0x130] ;  /* 0x00013004f2ec7981 */ /* 0x000ee8000c1e9b00 */
[----:B------:R-:W3:Y:S01]  /*2290*/  LDG.E.64.CONSTANT R232, desc[UR4][R242.64+0x100] ;  /* 0x00010004f2e87981 */ /* 0x000ee2000c1e9b00 */
[----:B--2---:R-:W-:-:S03]  /*22a0*/  DFMA R184, R210, R230, R184 ;  /* 0x000000e6d2b8722b */ /* 0x004fc600000000b8 */
[----:B------:R-:W2:Y:S01]  /*22b0*/  LDG.E.64.CONSTANT R210, desc[UR4][R242.64+0x48] ;  /* 0x00004804f2d27981 */ /* 0x000ea2000c1e9b00 */
[----:B----4-:R-:W-:-:S03]  /*22c0*/  DFMA R196, R238, R230, R196 ;  /* 0x000000e6eec4722b */ /* 0x010fc600000000c4 */
[----:B------:R-:W4:Y:S01]  /*22d0*/  LDG.E.64.CONSTANT R238, desc[UR4][R242.64+0x160] ;  /* 0x00016004f2ee7981 */ /* 0x000f22000c1e9b00 */
[----:B---3--:R-:W-:-:S03]  /*22e0*/  DFMA R182, R204, R230, R182 ;  /* 0x000000e6ccb6722b */ /* 0x008fc600000000b6 */
[----:B------:R-:W3:Y:S01]  /*22f0*/  LDG.E.64.CONSTANT R204, desc[UR4][R242.64+0x18] ;  /* 0x00001804f2cc7981 */ /* 0x000ee2000c1e9b00 */
[----:B------:R-:W-:-:S03]  /*2300*/  DFMA R194, R214, R230, R194 ;  /* 0x000000e6d6c2722b */ /* 0x000fc600000000c2 */
[----:B------:R-:W2:Y:S01]  /*2310*/  LDG.E.64.CONSTANT R214, desc[UR4][R242.64+0x78] ;  /* 0x00007804f2d67981 */ /* 0x000ea2000c1e9b00 */
[-C--:B------:R-:W-:Y:S02]  /*2320*/  DFMA R220, R240, R230.reuse, R220 ;  /* 0x000000e6f0dc722b */ /* 0x080fe400000000dc */
[-C--:B------:R-:W-:Y:S01]  /*2330*/  DFMA R226, R236, R230.reuse, R226 ;  /* 0x000000e6ece2722b */ /* 0x080fe200000000e2 */
[----:B------:R-:W2:Y:S01]  /*2340*/  LDG.E.64.CONSTANT R240, desc[UR4][R242.64+0x108] ;  /* 0x00010804f2f07981 */ /* 0x000ea2000c1e9b00 */
[----:B------:R-:W-:-:S03]  /*2350*/  DFMA R224, R232, R230, R224 ;  /* 0x000000e6e8e0722b */ /* 0x000fc600000000e0 */
[----:B------:R-:W2:Y:S04]  /*2360*/  LDG.E.64.CONSTANT R236, desc[UR4][R242.64+0xd8] ;  /* 0x0000d804f2ec7981 */ /* 0x000ea8000c1e9b00 */
[----:B------:R-:W2:Y:S01]  /*2370*/  LDG.E.64.CONSTANT R232, desc[UR4][R242.64+0x168] ;  /* 0x00016804f2e87981 */ /* 0x000ea2000c1e9b00 */
[----:B------:R-:W-:-:S03]  /*2380*/  DADD R234, R222, -R234 ;  /* 0x00000000deea7229 */ /* 0x000fc600000008ea */
[----:B------:R-:W2:Y:S01]  /*2390*/  LDG.E.64.CONSTANT R222, desc[UR4][R242.64+0x80] ;  /* 0x00008004f2de7981 */ /* 0x000ea2000c1e9b00 */
[----:B----4-:R-:W-:-:S03]  /*23a0*/  DFMA R228, R238, R230, R228 ;  /* 0x000000e6eee4722b */ /* 0x010fc600000000e4 */
[----:B------:R-:W4:Y:S01]  /*23b0*/  LDG.E.64.CONSTANT R238, desc[UR4][R242.64+0xb0] ;  /* 0x0000b004f2ee7981 */ /* 0x000f22000c1e9b00 */
[-C--:B---3--:R-:W-:Y:S02]  /*23c0*/  DFMA R194, R204, R216.reuse, R194 ;  /* 0x000000d8ccc2722b */ /* 0x088fe400000000c2 */
[-C--:B--2---:R-:W-:Y:S01]  /*23d0*/  DFMA R204, R210, R216.reuse, R184 ;  /* 0x000000d8d2cc722b */ /* 0x084fe200000000b8 */
[----:B------:R-:W2:Y:S04]  /*23e0*/  LDG.E.64.CONSTANT R210, desc[UR4][R242.64+0x20] ;  /* 0x00002004f2d27981 */ /* 0x000ea8000c1e9b00 */
[----:B------:R-:W3:Y:S01]  /*23f0*/  LDG.E.64.CONSTANT R184, desc[UR4][R242.64+0x138] ;  /* 0x00013804f2b87981 */ /* 0x000ee2000c1e9b00 */
[----:B------:R-:W-:-:S03]  /*2400*/  DFMA R214, R214, R216, R182 ;  /* 0x000000d8d6d6722b */ /* 0x000fc600000000b6 */
[----:B------:R-:W3:Y:S01]  /*2410*/  LDG.E.64.CONSTANT R182, desc[UR4][R242.64+0x50] ;  /* 0x00005004f2b67981 */ /* 0x000ee2000c1e9b00 */
[-C--:B------:R-:W-:Y:S02]  /*2420*/  DFMA R230, R246, R216.reuse, R196 ;  /* 0x000000d8f6e6722b */ /* 0x080fe400000000c4 */
[-C--:B------:R-:W-:Y:S01]  /*2430*/  DFMA R196, R236, R216.reuse, R220 ;  /* 0x000000d8ecc4722b */ /* 0x080fe200000000dc */
[----:B------:R-:W3:Y:S01]  /*2440*/  LDG.E.64.CONSTANT R246, desc[UR4][R242.64+0xe0] ;  /* 0x0000e004f2f67981 */ /* 0x000ee2000c1e9b00 */
[----:B------:R-:W-:-:S03]  /*2450*/  DFMA R240, R240, R216, R224 ;  /* 0x000000d8f0f0722b */ /* 0x000fc600000000e0 */
[----:B------:R-:W3:Y:S04]  /*2460*/  LDG.E.64.CONSTANT R236, desc[UR4][R242.64+0x140] ;  /* 0x00014004f2ec7981 */ /* 0x000ee8000c1e9b00 */
[----:B------:R-:W3:Y:S04]  /*2470*/  LDG.E.64.CONSTANT R224, desc[UR4][R242.64+0xb8] ;  /* 0x0000b804f2e07981 */ /* 0x000ee8000c1e9b00 */
[----:B------:R-:W3:Y:S01]  /*2480*/  LDG.E.64.CONSTANT R220, desc[UR4][R242.64+0x118] ;  /* 0x00011804f2dc7981 */ /* 0x000ee2000c1e9b00 */
[-C--:B--2---:R-:W-:Y:S02]  /*2490*/  DFMA R210, R210, R234.reuse, R194 ;  /* 0x000000ead2d2722b */ /* 0x084fe400000000c2 */
[----:B----4-:R-:W-:-:S02]  /*24a0*/  DFMA R194, R238, R234, R230 ;  /* 0x000000eaeec2722b */ /* 0x010fc400000000e6 */
[-C--:B---3--:R-:W-:Y:S01]  /*24b0*/  DFMA R184, R184, R216.reuse, R226 ;  /* 0x000000d8b8b8722b */ /* 0x088fe200000000e2 */
[----:B------:R-:W2:Y:S01]  /*24c0*/  LDG.E.64.CONSTANT R238, desc[UR4][R242.64+0x110] ;  /* 0x00011004f2ee7981 */ /* 0x000ea2000c1e9b00 */
[----:B------:R-:W-:-:S03]  /*24d0*/  DFMA R216, R232, R216, R228 ;  /* 0x000000d8e8d8722b */ /* 0x000fc600000000e4 */
[----:B------:R-:W3:Y:S04]  /*24e0*/  LDG.E.64.CONSTANT R230, desc[UR4][R242.64+0x28] ;  /* 0x00002804f2e67981 */ /* 0x000ee8000c1e9b00 */
[----:B------:R-:W4:Y:S01]  /*24f0*/  LDG.E.64.CONSTANT R232, desc[UR4][R242.64+0x170] ;  /* 0x00017004f2e87981 */ /* 0x000f22000c1e9b00 */
[----:B------:R-:W-:-:S03]  /*2500*/  DFMA R182, R182, R234, R204 ;  /* 0x000000eab6b6722b */ /* 0x000fc600000000cc */
[----:B------:R-:W4:Y:S01]  /*2510*/  LDG.E.64.CONSTANT R228, desc[UR4][R242.64+0x58] ;  /* 0x00005804f2e47981 */ /* 0x000f22000c1e9b00 */
[----:B------:R-:W-:-:S03]  /*2520*/  DFMA R204, R222, R234, R214 ;  /* 0x000000eadecc722b */ /* 0x000fc600000000d6 */
[----:B------:R-:W4:Y:S04]  /*2530*/  LDG.E.64.CONSTANT R226, desc[UR4][R242.64+0x88] ;  /* 0x00008804f2e27981 */ /* 0x000f28000c1e9b00 */
[----:B------:R-:W4:Y:S04]  /*2540*/  LDG.E.64.CONSTANT R222, desc[UR4][R242.64+0xe8] ;  /* 0x0000e804f2de7981 */ /* 0x000f28000c1e9b00 */
[----:B------:R-:W4:Y:S04]  /*2550*/  LDG.E.64.CONSTANT R214, desc[UR4][R242.64+0x148] ;  /* 0x00014804f2d67981 */ /* 0x000f28000c1e9b00 */
[----:B------:R-:W4:Y:S01]  /*2560*/  LDG.E.64.CONSTANT R242, desc[UR4][R242.64+0x178] ;  /* 0x00017804f2f27981 */ /* 0x000f22000c1e9b00 */
[----:B------:R-:W-:-:S02]  /*2570*/  DADD R212, R212, -R212 ;  /* 0x00000000d4d47229 */ /* 0x000fc400000008d4 */
[-C--:B------:R-:W-:Y:S02]  /*2580*/  DFMA R196, R246, R234.reuse, R196 ;  /* 0x000000eaf6c4722b */ /* 0x080fe400000000c4 */
[----:B------:R-:W-:-:S04]  /*2590*/  DFMA R184, R236, R234, R184 ;  /* 0x000000eaecb8722b */ /* 0x000fc800000000b8 */
[----:B------:R-:W-:Y:S02]  /*25a0*/  DFMA R224, R224, R212, R194 ;  /* 0x000000d4e0e0722b */ /* 0x000fe400000000c2 */
[----:B--2---:R-:W-:Y:S02]  /*25b0*/  DFMA R238, R238, R234, R240 ;  /* 0x000000eaeeee722b */ /* 0x004fe400000000f0 */
[----:B---3--:R-:W-:Y:S02]  /*25c0*/  DFMA R210, R230, R212, R210 ;  /* 0x000000d4e6d2722b */ /* 0x008fe400000000d2 */
[----:B----4-:R-:W-:Y:S02]  /*25d0*/  DFMA R216, R232, R234, R216 ;  /* 0x000000eae8d8722b */ /* 0x010fe400000000d8 */
[----:B------:R-:W-:-:S04]  /*25e0*/  DFMA R182, R228, R212, R182 ;  /* 0x000000d4e4b6722b */ /* 0x000fc800000000b6 */
[----:B------:R-:W-:Y:S02]  /*25f0*/  DADD R194, R186, -R210 ;  /* 0x00000000bac27229 */ /* 0x000fe400000008d2 */
[-C--:B------:R-:W-:Y:S02]  /*2600*/  DFMA R204, R226, R212.reuse, R204 ;  /* 0x000000d4e2cc722b */ /* 0x080fe400000000cc */
[-C--:B------:R-:W-:Y:S02]  /*2610*/  DFMA R220, R220, R212.reuse, R238 ;  /* 0x000000d4dcdc722b */ /* 0x080fe400000000ee */
[-C--:B------:R-:W-:Y:S02]  /*2620*/  DFMA R222, R222, R212.reuse, R196 ;  /* 0x000000d4dede722b */ /* 0x080fe400000000c4 */
[----:B------:R-:W-:Y:S02]  /*2630*/  DFMA R214, R214, R212, R184 ;  /* 0x000000d4d6d6722b */ /* 0x000fe400000000b8 */
[----:B------:R-:W-:-:S02]  /*2640*/  DADD R196, R208, -R182 ;  /* 0x00000000d0c47229 */ /* 0x000fc400000008b6 */
[----:B------:R-:W-:Y:S02]  /*2650*/  DADD R208, R208, R182 ;  /* 0x00000000d0d07229 */ /* 0x000fe400000000b6 */
[----:B------:R-:W-:Y:S01]  /*2660*/  DFMA R216, R242, R212, R216 ;  /* 0x000000d4f2d8722b */ /* 0x000fe200000000d8 */
[----:B------:R0:W-:Y:S01]  /*2670*/  STS.64 [R3+0x690], R194 ;  /* 0x000690c203007388 */ /* 0x0001e20000000a00 */
[----:B------:R-:W-:Y:S02]  /*2680*/  DADD R182, R200, -R204 ;  /* 0x00000000c8b67229 */ /* 0x000fe400000008cc */
[----:B------:R-:W-:Y:S02]  /*2690*/  DADD R186, R186, R210 ;  /* 0x00000000baba7229 */ /* 0x000fe400000000d2 */
        /* <DEDUP_REMOVED lines=24> */
.L_x_241:
[----:B------:R-:W-:Y:S05]  /*2820*/  BSYNC.RECONVERGENT B0 ;  /* 0x0000000000007941 */ /* 0x000fea0003800200 */
.L_x_240:
[----:B01----:R-:W-:Y:S01]  /*2830*/  IMAD.MOV R200, RZ, RZ, -R244 ;  /* 0x000000ffffc87224 */ /* 0x003fe200078e0af4 */
[----:B------:R-:W0:Y:S01]  /*2840*/  LDC.64 R230, c[0x0][0x388] ;  /* 0x0000e200ffe67b82 */ /* 0x000e220000000a00 */
[----:B------:R-:W2:Y:S03]  /*2850*/  LDG.E.64.CONSTANT R182, desc[UR4][R190.64+0xb8] ;  /* 0x0000b804beb67981 */ /* 0x000ea6000c1e9b00 */
[----:B------:R-:W-:Y:S01]  /*2860*/  PRMT R200, R200, 0x7710, RZ ;  /* 0x00007710c8c87816 */ /* 0x000fe200000000ff */
[----:B------:R-:W3:Y:S01]  /*2870*/  LDG.E.64.CONSTANT R184, desc[UR4][R190.64+0xe8] ;  /* 0x0000e804beb87981 */ /* 0x000ee2000c1e9b00 */
[----:B------:R-:W-:-:S03]  /*2880*/  MOV R195, 0xe ;  /* 0x0000000e00c37802 */ /* 0x000fc60000000f00 */
[----:B------:R-:W-:Y:S01]  /*2890*/  IMAD.IADD R200, R200, 0x1, R245 ;  /* 0x00000001c8c87824 */ /* 0x000fe200078e02f5 */
[----:B------:R-:W-:Y:S01]  /*28a0*/  UMOV UR6, 0xe10f ;  /* 0x0000e10f00067882 */ /* 0x000fe20000000000 */
[----:B------:R-:W4:Y:S03]  /*28b0*/  LDG.E.64.CONSTANT R186, desc[UR4][R190.64+0x118] ;  /* 0x00011804beba7981 */ /* 0x000f26000c1e9b00 */
[----:B------:R-:W-:Y:S01]  /*28c0*/  PRMT R194, R200, 0x5410, R193 ;  /* 0x00005410c8c27816 */ /* 0x000fe200000000c1 */
[----:B------:R-:W4:Y:S04]  /*28d0*/  LDG.E.64.CONSTANT R188, desc[UR4][R190.64+0x148] ;  /* 0x00014804bebc7981 */ /* 0x000f28000c1e9b00 */
[----:B------:R-:W-:-:S04]  /*28e0*/  IDP.2A.LO.U16.U8 R195, R194, UR6, R195 ;  /* 0x00000006c2c37c26 */ /* 0x000fc800080010c3 */
[----:B------:R-:W-:Y:S01]  /*28f0*/  IMAD R195, R0, 0xd2f, R195 ;  /* 0x00000d2f00c37824 */ /* 0x000fe200078e02c3 */
[----:B------:R-:W4:Y:S03]  /*2900*/  LDG.E.64.CONSTANT R190, desc[UR4][R190.64+0x178] ;  /* 0x00017804bebe7981 */ /* 0x000f26000c1e9b00 */
[----:B0-----:R-:W-:-:S05]  /*2910*/  IMAD.WIDE R230, R195, 0x8, R230 ;  /* 0x00000008c3e67825 */ /* 0x001fca00078e02e6 */
[----:B------:R-:W4:Y:S04]  /*2920*/  LDG.E.64.CONSTANT R224, desc[UR4][R230.64+-0x20] ;  /* 0xffffe004e6e07981 */ /* 0x000f28000c1e9b00 */
[----:B------:R-:W4:Y:S04]  /*2930*/  LDG.E.64.CONSTANT R194, desc[UR4][R230.64+-0x28] ;  /* 0xffffd804e6c27981 */ /* 0x000f28000c1e9b00 */
[----:B------:R-:W4:Y:S04]  /*2940*/  LDG.E.64.CONSTANT R196, desc[UR4][R230.64+-0x30] ;  /* 0xffffd004e6c47981 */ /* 0x000f28000c1e9b00 */
[----:B------:R-:W4:Y:S01]  /*2950*/  LDG.E.64.CONSTANT R198, desc[UR4][R230.64+-0x70] ;  /* 0xffff9004e6c67981 */ /* 0x000f22000c1e9b00 */
        /* <DEDUP_REMOVED lines=15> */
[----:B------:R-:W-:Y:S01]  /*2a50*/  DADD R244, R244, -R192 ;  /* 0x00000000f4f47229 */ /* 0x000fe200000008c0 */
[----:B------:R-:W0:Y:S01]  /*2a60*/  LDS.64 R192, [R214+0x28] ;  /* 0x00002800d6c07984 */ /* 0x000e220000000a00 */
[C-C-:B-1----:R-:W-:Y:S02]  /*2a70*/  DADD R220, R242.reuse, R200.reuse ;  /* 0x00000000f2dc7229 */ /* 0x142fe400000000c8 */
[----:B------:R-:W-:Y:S02]  /*2a80*/  DADD R242, R242, -R200 ;  /* 0x00000000f2f27229 */ /* 0x000fe400000008c8 */
[-C--:B-----5:R-:W-:Y:S02]  /*2a90*/  DFMA R228, R250, R226.reuse, RZ ;  /* 0x000000e2fae4722b */ /* 0x0a0fe400000000ff */
[----:B------:R-:W-:Y:S02]  /*2aa0*/  DFMA R200, R6, R226, RZ ;  /* 0x000000e206c8722b */ /* 0x000fe400000000ff */
[----:B------:R-:W-:-:S02]  /*2ab0*/  DADD R212, R240, R202 ;  /* 0x00000000f0d47229 */ /* 0x000fc400000000ca */
[----:B------:R-:W-:Y:S02]  /*2ac0*/  DADD R240, R240, -R202 ;  /* 0x00000000f0f07229 */ /* 0x000fe400000008ca */
[-C--:B------:R-:W-:Y:S02]  /*2ad0*/  DFMA R202, R10, R226.reuse, RZ ;  /* 0x000000e20aca722b */ /* 0x080fe400000000ff */
[-C--:B------:R-:W-:Y:S02]  /*2ae0*/  DFMA R208, R22, R226.reuse, RZ ;  /* 0x000000e216d0722b */ /* 0x080fe400000000ff */
[C-C-:B------:R-:W-:Y:S02]  /*2af0*/  DADD R218, R222.reuse, R204.reuse ;  /* 0x00000000deda7229 */ /* 0x140fe400000000cc */
[----:B------:R-:W-:Y:S02]  /*2b00*/  DADD R222, R222, -R204 ;  /* 0x00000000dede7229 */ /* 0x000fe400000008cc */
[----:B------:R-:W-:-:S02]  /*2b10*/  DFMA R204, R14, R226, RZ ;  /* 0x000000e20ecc722b */ /* 0x000fc400000000ff */
[-C--:B------:R-:W-:Y:S02]  /*2b20*/  DFMA R210, R26, R226.reuse, RZ ;  /* 0x000000e21ad2722b */ /* 0x080fe400000000ff */
[C-C-:B------:R-:W-:Y:S02]  /*2b30*/  DADD R216, R234.reuse, R206.reuse ;  /* 0x00000000ead87229 */ /* 0x140fe400000000ce */
[----:B------:R-:W-:Y:S02]  /*2b40*/  DADD R234, R234, -R206 ;  /* 0x00000000eaea7229 */ /* 0x000fe400000008ce */
[-C--:B------:R-:W-:Y:S02]  /*2b50*/  DFMA R206, R18, R226.reuse, RZ ;  /* 0x000000e212ce722b */ /* 0x080fe400000000ff */
[----:B------:R-:W-:Y:S02]  /*2b60*/  DFMA R226, R30, R226, RZ ;  /* 0x000000e21ee2722b */ /* 0x000fe400000000ff */
        /* <DEDUP_REMOVED lines=24> */
[----:B0-----:R-:W-:-:S02]  /*2cf0*/  DADD R212, R192, R192 ;  /* 0x00000000c0d47229 */ /* 0x001fc400000000c0 */
[----:B------:R-:W-:Y:S02]  /*2d00*/  DFMA R238, R248, R244, RZ ;  /* 0x000000f4f8ee722b */ /* 0x000fe400000000ff */
[-C--:B------:R-:W-:Y:S02]  /*2d10*/  DFMA R228, R66, R216.reuse, R228 ;  /* 0x000000d842e4722b */ /* 0x080fe400000000e4 */
[-C--:B------:R-:W-:Y:S02]  /*2d20*/  DFMA R200, R68, R216.reuse, R200 ;  /* 0x000000d844c8722b */ /* 0x080fe400000000c8 */
[----:B------:R-:W-:Y:S02]  /*2d30*/  DMUL R212, R212, 0.5 ;  /* 0x3fe00000d4d47828 */ /* 0x000fe40000000000 */
        /* <DEDUP_REMOVED lines=40> */
[----:B------:R-:W4:Y:S01]  /*2fc0*/  LDG.E.64.CONSTANT R242, desc[UR4][R230.64+-0x60] ;  /* 0xffffa004e6f27981 */ /* 0x000f22000c1e9b00 */
        /* <DEDUP_REMOVED lines=18> */
[----:B------:R-:W-:Y:S02]  /*30f0*/  DADD R228, R228, R238 ;  /* 0x00000000e4e47229 */ /* 0x000fe400000000ee */
[-C--:B------:R-:W-:Y:S02]  /*3100*/  DFMA R238, R180, R192.reuse, R220 ;  /* 0x000000c0b4ee722b */ /* 0x080fe400000000dc */
[----:B---3--:R-:W-:Y:S02]  /*3110*/  DFMA R240, R184, R192, R236 ;  /* 0x000000c0b8f0722b */ /* 0x008fe400000000ec */
[C-C-:B------:R-:W-:Y:S02]  /*3120*/  DADD R220, R200.reuse, -R218.reuse ;  /* 0x00000000c8dc7229 */ /* 0x140fe400000008da */
[----:B------:R-:W-:-:S02]  /*3130*/  DADD R200, R200, R218 ;  /* 0x00000000c8c87229 */ /* 0x000fc400000000da */
[C-C-:B------:R-:W-:Y:S02]  /*3140*/  DADD R218, R202.reuse, -R238.reuse ;  /* 0x00000000cada7229 */ /* 0x140fe400000008ee */
[----:B------:R-:W-:Y:S02]  /*3150*/  DADD R202, R202, R238 ;  /* 0x00000000caca7229 */ /* 0x000fe400000000ee */
[-C--:B--2---:R-:W-:Y:S02]  /*3160*/  DFMA R238, R182, R192.reuse, R216 ;  /* 0x000000c0b6ee722b */ /* 0x084fe400000000d8 */
[----:B----4-:R-:W-:Y:S02]  /*3170*/  DFMA R232, R188, R192, R232 ;  /* 0x000000c0bce8722b */ /* 0x010fe400000000e8 */
[C-C-:B------:R-:W-:Y:S02]  /*3180*/  DADD R236, R206.reuse, -R240.reuse ;  /* 0x00000000ceec7229 */ /* 0x140fe400000008f0 */
[----:B------:R-:W-:-:S02]  /*3190*/  DADD R206, R206, R240 ;  /* 0x00000000cece7229 */ /* 0x000fc400000000f0 */
[C-C-:B------:R-:W-:Y:S01]  /*31a0*/  DADD R216, R204.reuse, -R238.reuse ;  /* 0x00000000ccd87229 */ /* 0x140fe200000008ee */
[----:B------:R-:W2:Y:S01]  /*31b0*/  LDG.E.64.CONSTANT R240, desc[UR4][R230.64+-0x58] ;  /* 0xffffa804e6f07981 */ /* 0x000ea2000c1e9b00 */
[----:B------:R-:W-:Y:S02]  /*31c0*/  DADD R204, R204, R238 ;  /* 0x00000000cccc7229 */ /* 0x000fe400000000ee */
[-C--:B------:R-:W-:Y:S02]  /*31d0*/  DFMA R238, R186, R192.reuse, R226 ;  /* 0x000000c0baee722b */ /* 0x080fe400000000e2 */
[----:B------:R-:W-:Y:S02]  /*31e0*/  DFMA R192, R190, R192, R234 ;  /* 0x000000c0bec0722b */ /* 0x000fe400000000ea */
[C-C-:B------:R-:W-:Y:S02]  /*31f0*/  DADD R234, R210.reuse, -R232.reuse ;  /* 0x00000000d2ea7229 */ /* 0x140fe400000008e8 */
[----:B------:R-:W-:-:S02]  /*3200*/  DADD R210, R210, R232 ;  /* 0x00000000d2d27229 */ /* 0x000fc400000000e8 */
[----:B------:R-:W-:Y:S01]  /*3210*/  DADD R226, R208, -R238 ;  /* 0x00000000d0e27229 */ /* 0x000fe200000008ee */
[----:B------:R-:W3:Y:S01]  /*3220*/  LDG.E.64.CONSTANT R232, desc[UR4][R230.64+-0x38] ;  /* 0xffffc804e6e87981 */ /* 0x000ee2000c1e9b00 */
[----:B------:R-:W-:Y:S02]  /*3230*/  DADD R212, R212, R192 ;  /* 0x00000000d4d47229 */ /* 0x000fe400000000c0 */
[----:B------:R-:W-:Y:S01]  /*3240*/  DMUL R192, R224, R236 ;  /* 0x000000ece0c07228 */ /* 0x000fe20000000000 */
[----:B------:R-:W4:Y:S01]  /*3250*/  LDG.E.64.CONSTANT R224, desc[UR4][R230.64] ;  /* 0x00000004e6e07981 */ /* 0x000f22000c1e9b00 */
[----:B------:R-:W-:Y:S02]  /*3260*/  DADD R208, R208, R238 ;  /* 0x00000000d0d07229 */ /* 0x000fe400000000ee */
[----:B------:R-:W-:Y:S01]  /*3270*/  DMUL R194, R194, R226 ;  /* 0x000000e2c2c27228 */ /* 0x000fe20000000000 */
[----:B------:R-:W4:Y:S01]  /*3280*/  LDG.E.64.CONSTANT R238, desc[UR4][R230.64+-0x50] ;  /* 0xffffb004e6ee7981 */ /* 0x000f22000c1e9b00 */
[----:B------:R-:W-:-:S03]  /*3290*/  DMUL R196, R196, R234 ;  /* 0x000000eac4c47228 */ /* 0x000fc60000000000 */
[----:B------:R-:W4:Y:S04]  /*32a0*/  LDG.E.64.CONSTANT R226, desc[UR4][R230.64+-0x8] ;  /* 0xfffff804e6e27981 */ /* 0x000f28000c1e9b00 */
[----:B------:R-:W4:Y:S04]  /*32b0*/  LDG.E.64.CONSTANT R236, desc[UR4][R230.64+-0x48] ;  /* 0xffffb804e6ec7981 */ /* 0x000f28000c1e9b00 */
[----:B------:R-:W4:Y:S01]  /*32c0*/  LDG.E.64.CONSTANT R234, desc[UR4][R230.64+-0x40] ;  /* 0xffffc004e6ea7981 */ /* 0x000f22000c1e9b00 */
[----:B------:R-:W-:-:S03]  /*32d0*/  DMUL R198, R198, R228 ;  /* 0x000000e4c6c67228 */ /* 0x000fc60000000000 */
[----:B------:R-:W4:Y:S04]  /*32e0*/  LDG.E.64.CONSTANT R228, desc[UR4][R230.64+-0x10] ;  /* 0xfffff004e6e47981 */ /* 0x000f28000c1e9b00 */
[----:B------:R-:W4:Y:S01]  /*32f0*/  LDG.E.64.CONSTANT R230, desc[UR4][R230.64+-0x18] ;  /* 0xffffe804e6e67981 */ /* 0x000f22000c1e9b00 */
[----:B------:R-:W-:Y:S01]  /*3300*/  BSSY.RECONVERGENT B0, `(.L_x_242) ;  /* 0x0000128000007945 */ /* 0x000fe20003800200 */
[----:B------:R-:W-:Y:S02]  /*3310*/  DMUL R200, R244, R200 ;  /* 0x000000c8f4c87228 */ /* 0x000fe40000000000 */
[----:B------:R-:W-:Y:S02]  /*3320*/  DMUL R202, R242, R202 ;  /* 0x000000caf2ca7228 */ /* 0x000fe40000000000 */
[----:B--2---:R-:W-:-:S02]  /*3330*/  DMUL R204, R240, R204 ;  /* 0x000000ccf0cc7228 */ /* 0x004fc40000000000 */
[----:B---3--:R-:W-:Y:S02]  /*3340*/  DMUL R212, R232, R212 ;  /* 0x000000d4e8d47228 */ /* 0x008fe40000000000 */
[--C-:B----4-:R-:W-:Y:S02]  /*3350*/  DFMA R232, R224, R222, R198.reuse ;  /* 0x000000dee0e8722b */ /* 0x110fe400000000c6 */
[----:B------:R-:W-:Y:S02]  /*3360*/  DMUL R206, R238, R206 ;  /* 0x000000ceeece7228 */ /* 0x000fe40000000000 */
[----:B------:R-:W-:Y:S02]  /*3370*/  DFMA R222, R224, -R222, R198 ;  /* 0x800000dee0de722b */ /* 0x000fe400000000c6 */
[CCC-:B------:R-:W-:Y:S02]  /*3380*/  DFMA R238, R226.reuse, R220.reuse, R200.reuse ;  /* 0x000000dce2ee722b */ /* 0x1c0fe400000000c8 */
[----:B------:R-:W-:-:S02]  /*3390*/  DFMA R220, R226, -R220, R200 ;  /* 0x800000dce2dc722b */ /* 0x000fc400000000c8 */
[----:B------:R-:W-:Y:S02]  /*33a0*/  DMUL R208, R236, R208 ;  /* 0x000000d0ecd07228 */ /* 0x000fe40000000000 */
[----:B------:R-:W-:Y:S02]  /*33b0*/  DFMA R236, R250, R232, RZ ;  /* 0x000000e8faec722b */ /* 0x000fe400000000ff */
[----:B------:R-:W-:Y:S02]  /*33c0*/  DMUL R210, R234, R210 ;  /* 0x000000d2ead27228 */ /* 0x000fe40000000000 */
[-C--:B------:R-:W-:Y:S02]  /*33d0*/  DFMA R242, R4, R232.reuse, RZ ;  /* 0x000000e804f2722b */ /* 0x080fe400000000ff */
[-C--:B------:R-:W-:Y:S02]  /*33e0*/  DFMA R234, R34, R232.reuse, RZ ;  /* 0x000000e822ea722b */ /* 0x080fe400000000ff */
[----:B------:R-:W-:-:S02]  /*33f0*/  DFMA R240, R50, R232, RZ ;  /* 0x000000e832f0722b */ /* 0x000fc400000000ff */
[-C--:B------:R-:W-:Y:S02]  /*3400*/  DFMA R226, R66, R232.reuse, RZ ;  /* 0x000000e842e2722b */ /* 0x080fe400000000ff */
[----:B------:R-:W-:Y:S02]  /*3410*/  DFMA R224, R82, R232, RZ ;  /* 0x000000e852e0722b */ /* 0x000fe400000000ff */
[-C--:B------:R-:W-:Y:S02]  /*3420*/  DFMA R236, R6, R238.reuse, R236 ;  /* 0x000000ee06ec722b */ /* 0x080fe400000000ec */
[-C--:B------:R-:W-:Y:S02]  /*3430*/  DFMA R232, R8, R238.reuse, R242 ;  /* 0x000000ee08e8722b */ /* 0x080fe400000000f2 */
[-C--:B------:R-:W-:Y:S02]  /*3440*/  DFMA R234, R36, R238.reuse, R234 ;  /* 0x000000ee24ea722b */ /* 0x080fe400000000ea */
[----:B------:R-:W-:-:S02]  /*3450*/  DFMA R240, R52, R238, R240 ;  /* 0x000000ee34f0722b */ /* 0x000fc400000000f0 */
[-C--:B------:R-:W-:Y:S02]  /*3460*/  DFMA R226, R68, R238.reuse, R226 ;  /* 0x000000ee44e2722b */ /* 0x080fe400000000e2 */
[----:B------:R-:W-:Y:S02]  /*3470*/  DFMA R238, R84, R238, R224 ;  /* 0x000000ee54ee722b */ /* 0x000fe400000000e0 */
[CCC-:B------:R-:W-:Y:S02]  /*3480*/  DFMA R224, R228.reuse, R218.reuse, R202.reuse ;  /* 0x000000dae4e0722b */ /* 0x1c0fe400000000ca */
[----:B------:R-:W-:-:S06]  /*3490*/  DFMA R218, R228, -R218, R202 ;  /* 0x800000dae4da722b */ /* 0x000fcc00000000ca */
[-C--:B------:R-:W-:Y:S02]  /*34a0*/  DFMA R236, R10, R224.reuse, R236 ;  /* 0x000000e00aec722b */ /* 0x080fe400000000ec */
[-C--:B------:R-:W-:Y:S02]  /*34b0*/  DFMA R232, R12, R224.reuse, R232 ;  /* 0x000000e00ce8722b */ /* 0x080fe400000000e8 */
[-C--:B------:R-:W-:Y:S02]  /*34c0*/  DFMA R228, R38, R224.reuse, R234 ;  /* 0x000000e026e4722b */ /* 0x080fe400000000ea */
[-C--:B------:R-:W-:Y:S02]  /*34d0*/  DFMA R240, R54, R224.reuse, R240 ;  /* 0x000000e036f0722b */ /* 0x080fe400000000f0 */
[-C--:B------:R-:W-:Y:S02]  /*34e0*/  DFMA R226, R70, R224.reuse, R226 ;  /* 0x000000e046e2722b */ /* 0x080fe400000000e2 */
[----:B------:R-:W-:-:S02]  /*34f0*/  DFMA R238, R86, R224, R238 ;  /* 0x000000e056ee722b */ /* 0x000fc400000000ee */
[CCC-:B------:R-:W-:Y:S02]  /*3500*/  DFMA R224, R230.reuse, R216.reuse, R204.reuse ;  /* 0x000000d8e6e0722b */ /* 0x1c0fe400000000cc */
[----:B------:R-:W-:Y:S02]  /*3510*/  DFMA R242, R230, -R216, R204 ;  /* 0x800000d8e6f2722b */ /* 0x000fe400000000cc */
        /* <DEDUP_REMOVED lines=24> */
[----:B------:R-:W-:Y:S02]  /*36a0*/  DADD R218, R192, R206 ;  /* 0x00000000c0da7229 */ /* 0x000fe400000000ce */
        /* <DEDUP_REMOVED lines=51> */
[----:B------:R-:W-:-:S04]  /*39e0*/  DFMA R224, R142, R220, R224 ;  /* 0x000000dc8ee0722b */ /* 0x000fc800000000e0 */
        /* <DEDUP_REMOVED lines=8> */
[-C--:B------:R-:W-:Y:S02]  /*3a70*/  DFMA R240, R64, R218.reuse, R240 ;  /* 0x000000da40f0722b */ /* 0x080fe400000000f0 */
[----:B------:R-:W-:Y:S02]  /*3a80*/  DFMA R216, R80, R218, R216 ;  /* 0x000000da50d8722b */ /* 0x000fe400000000d8 */
[C-C-:B------:R-:W-:Y:S01]  /*3a90*/  DADD R220, R232.reuse, -R226.reuse ;  /* 0x00000000e8dc7229 */ /* 0x140fe200000008e2 */
[----:B------:R-:W-:Y:S06]  /*3aa0*/  BAR.SYNC.DEFER_BLOCKING 0x0 ;  /* 0x0000000000007b1d */ /* 0x000fec0000010000 */
[----:B------:R-:W-:-:S02]  /*3ab0*/  DADD R232, R232, R226 ;  /* 0x00000000e8e87229 */ /* 0x000fc400000000e2 */
[----:B------:R-:W-:Y:S02]  /*3ac0*/  DADD R226, R228, -R224 ;  /* 0x00000000e4e27229 */ /* 0x000fe400000008e0 */
        /* <DEDUP_REMOVED lines=33> */
[----:B-1----:R-:W-:-:S04]  /*3ce0*/  DADD R220, R226, R218 ;  /* 0x00000000e2dc7229 */ /* 0x002fc800000000da */
[-C--:B------:R-:W-:Y:S02]  /*3cf0*/  DFMA R232, R250, R236.reuse, RZ ;  /* 0x000000ecfae8722b */ /* 0x080fe400000000ff */
[-C--:B------:R-:W-:Y:S02]  /*3d00*/  DFMA R230, R4, R236.reuse, RZ ;  /* 0x000000ec04e6722b */ /* 0x080fe400000000ff */
[-C--:B------:R-:W-:Y:S02]  /*3d10*/  DFMA R214, R34, R236.reuse, RZ ;  /* 0x000000ec22d6722b */ /* 0x080fe400000000ff */
[-C--:B------:R-:W-:Y:S02]  /*3d20*/  DFMA R228, R50, R236.reuse, RZ ;  /* 0x000000ec32e4722b */ /* 0x080fe400000000ff */
[-C--:B------:R-:W-:Y:S02]  /*3d30*/  DFMA R224, R66, R236.reuse, RZ ;  /* 0x000000ec42e0722b */ /* 0x080fe400000000ff */
[----:B------:R-:W-:-:S02]  /*3d40*/  DFMA R236, R82, R236, RZ ;  /* 0x000000ec52ec722b */ /* 0x000fc400000000ff */
[----:B------:R-:W-:Y:S01]  /*3d50*/  DADD R226, R226, -R218 ;  /* 0x00000000e2e27229 */ /* 0x000fe200000008da */
[----:B------:R-:W0:Y:S01]  /*3d60*/  LDS.64 R218, [R3+0x1e0] ;  /* 0x0001e00003da7984 */ /* 0x000e220000000a00 */
[-C--:B------:R-:W-:Y:S02]  /*3d70*/  DFMA R232, R6, R220.reuse, R232 ;  /* 0x000000dc06e8722b */ /* 0x080fe400000000e8 */
[-C--:B------:R-:W-:Y:S02]  /*3d80*/  DFMA R230, R8, R220.reuse, R230 ;  /* 0x000000dc08e6722b */ /* 0x080fe400000000e6 */
[-C--:B------:R-:W-:Y:S02]  /*3d90*/  DFMA R214, R36, R220.reuse, R214 ;  /* 0x000000dc24d6722b */ /* 0x080fe400000000d6 */
[-C--:B------:R-:W-:Y:S02]  /*3da0*/  DFMA R228, R52, R220.reuse, R228 ;  /* 0x000000dc34e4722b */ /* 0x080fe400000000e4 */
[----:B------:R-:W-:-:S02]  /*3db0*/  DFMA R224, R68, R220, R224 ;  /* 0x000000dc44e0722b */ /* 0x000fc400000000e0 */
[----:B------:R-:W-:Y:S02]  /*3dc0*/  DFMA R220, R84, R220, R236 ;  /* 0x000000dc54dc722b */ /* 0x000fe400000000ec */
[C-C-:B--2---:R-:W-:Y:S02]  /*3dd0*/  DADD R236, R222.reuse, R216.reuse ;  /* 0x00000000deec7229 */ /* 0x144fe400000000d8 */
[----:B------:R-:W-:Y:S01]  /*3de0*/  DADD R216, R222, -R216 ;  /* 0x00000000ded87229 */ /* 0x000fe200000008d8 */
[----:B------:R-:W1:Y:S01]  /*3df0*/  LDS.64 R222, [R3+0x258] ;  /* 0x0002580003de7984 */ /* 0x000e620000000a00 */
[----:B------:R-:W-:-:S04]  /*3e00*/  DFMA R246, R98, R242, RZ ;  /* 0x000000f262f6722b */ /* 0x000fc800000000ff */
[-C--:B------:R-:W-:Y:S02]  /*3e10*/  DFMA R232, R10, R236.reuse, R232 ;  /* 0x000000ec0ae8722b */ /* 0x080fe400000000e8 */
[-C--:B------:R-:W-:Y:S02]  /*3e20*/  DFMA R230, R12, R236.reuse, R230 ;  /* 0x000000ec0ce6722b */ /* 0x080fe400000000e6 */
[-C--:B------:R-:W-:Y:S02]  /*3e30*/  DFMA R214, R38, R236.reuse, R214 ;  /* 0x000000ec26d6722b */ /* 0x080fe400000000d6 */
[-C--:B------:R-:W-:Y:S02]  /*3e40*/  DFMA R228, R54, R236.reuse, R228 ;  /* 0x000000ec36e4722b */ /* 0x080fe400000000e4 */
[-C--:B------:R-:W-:Y:S02]  /*3e50*/  DFMA R224, R70, R236.reuse, R224 ;  /* 0x000000ec46e0722b */ /* 0x080fe400000000e0 */
[----:B------:R-:W-:-:S02]  /*3e60*/  DFMA R220, R86, R236, R220 ;  /* 0x000000ec56dc722b */ /* 0x000fc400000000dc */
[C-C-:B---3--:R-:W-:Y:S02]  /*3e70*/  DADD R236, R234.reuse, R244.reuse ;  /* 0x00000000eaec7229 */ /* 0x148fe400000000f4 */
        /* <DEDUP_REMOVED lines=9> */
[C-C-:B0-----:R-:W-:Y:S02]  /*3f10*/  DADD R236, R218.reuse, R240.reuse ;  /* 0x00000000daec7229 */ /* 0x141fe400000000f0 */
[----:B------:R-:W-:-:S02]  /*3f20*/  DADD R218, R218, -R240 ;  /* 0x00000000dada7229 */ /* 0x000fc400000008f0 */
[----:B------:R-:W-:Y:S02]  /*3f30*/  DFMA R240, R160, R242, RZ ;  /* 0x000000f2a0f0722b */ /* 0x000fe400000000ff */
[----:B------:R-:W-:Y:S02]  /*3f40*/  DFMA R244, R100, R226, R244 ;  /* 0x000000e264f4722b */ /* 0x000fe400000000f4 */
[-C--:B------:R-:W-:Y:S02]  /*3f50*/  DFMA R232, R18, R236.reuse, R232 ;  /* 0x000000ec12e8722b */ /* 0x080fe400000000e8 */
[-C--:B------:R-:W-:Y:S02]  /*3f60*/  DFMA R230, R20, R236.reuse, R230 ;  /* 0x000000ec14e6722b */ /* 0x080fe400000000e6 */
[-C--:B------:R-:W-:Y:S02]  /*3f70*/  DFMA R214, R42, R236.reuse, R214 ;  /* 0x000000ec2ad6722b */ /* 0x080fe400000000d6 */
[----:B------:R-:W-:-:S02]  /*3f80*/  DFMA R228, R58, R236, R228 ;  /* 0x000000ec3ae4722b */ /* 0x000fc400000000e4 */
[-C--:B------:R-:W-:Y:S02]  /*3f90*/  DFMA R224, R74, R236.reuse, R224 ;  /* 0x000000ec4ae0722b */ /* 0x080fe400000000e0 */
[----:B------:R-:W-:Y:S02]  /*3fa0*/  DFMA R220, R90, R236, R220 ;  /* 0x000000ec5adc722b */ /* 0x000fe400000000dc */
[C-C-:B-1----:R-:W-:Y:S02]  /*3fb0*/  DADD R236, R222.reuse, R238.reuse ;  /* 0x00000000deec7229 */ /* 0x142fe400000000ee */
[----:B------:R-:W-:Y:S02]  /*3fc0*/  DADD R222, R222, -R238 ;  /* 0x00000000dede7229 */ /* 0x000fe400000008ee */
        /* <DEDUP_REMOVED lines=8> */
[-C--:B------:R-:W-:Y:S02]  /*4050*/  DFMA R236, R128, R242.reuse, RZ ;  /* 0x000000f280ec722b */ /* 0x080fe400000000ff */
[----:B------:R-:W-:Y:S02]  /*4060*/  DFMA R242, R176, R242, RZ ;  /* 0x000000f2b0f2722b */ /* 0x000fe400000000ff */
[----:B------:R-:W-:Y:S02]  /*4070*/  DFMA R238, R146, R226, R238 ;  /* 0x000000e292ee722b */ /* 0x000fe400000000ee */
[----:B------:R-:W-:Y:S02]  /*4080*/  DFMA R244, R104, R216, R244 ;  /* 0x000000d868f4722b */ /* 0x000fe400000000f4 */
[-C--:B------:R-:W-:Y:S02]  /*4090*/  DFMA R236, R130, R226.reuse, R236 ;  /* 0x000000e282ec722b */ /* 0x080fe400000000ec */
[----:B------:R-:W-:-:S02]  /*40a0*/  DFMA R242, R178, R226, R242 ;  /* 0x000000e2b2f2722b */ /* 0x000fc400000000f2 */
[-C--:B------:R-:W-:Y:S01]  /*40b0*/  DFMA R246, R106, R216.reuse, R246 ;  /* 0x000000d86af6722b */ /* 0x080fe200000000f6 */
[----:B------:R-:W-:Y:S01]  /*40c0*/  LDS.64 R226, [R3+0x3c0] ;  /* 0x0003c00003e27984 */ /* 0x000fe20000000a00 */
[-C--:B------:R-:W-:Y:S02]  /*40d0*/  DFMA R238, R148, R216.reuse, R238 ;  /* 0x000000d894ee722b */ /* 0x080fe400000000ee */
[-C--:B------:R-:W-:Y:S02]  /*40e0*/  DFMA R236, R132, R216.reuse, R236 ;  /* 0x000000d884ec722b */ /* 0x080fe400000000ec */
[-C--:B------:R-:W-:Y:S02]  /*40f0*/  DFMA R240, R164, R216.reuse, R240 ;  /* 0x000000d8a4f0722b */ /* 0x080fe400000000f0 */
[----:B------:R-:W-:Y:S01]  /*4100*/  DFMA R242, R180, R216, R242 ;  /* 0x000000d8b4f2722b */ /* 0x000fe200000000f2 */
[----:B------:R-:W0:Y:S01]  /*4110*/  LDS.64 R216, [R3+0x2d0] ;  /* 0x0002d00003d87984 */ /* 0x000e220000000a00 */
        /* <DEDUP_REMOVED lines=30> */
[----:B-1----:R-:W-:Y:S02]  /*4300*/  DADD R216, R218, R218 ;  /* 0x00000000dad87229 */ /* 0x002fe400000000da */
[-C--:B------:R-:W-:Y:S02]  /*4310*/  DFMA R228, R62, R222.reuse, R228 ;  /* 0x000000de3ee4722b */ /* 0x080fe400000000e4 */
[----:B------:R-:W-:-:S02]  /*4320*/  DFMA R224, R78, R222, R224 ;  /* 0x000000de4ee0722b */ /* 0x000fc400000000e0 */
[----:B------:R-:W-:Y:S02]  /*4330*/  DADD R218, R218, -R218 ;  /* 0x00000000dada7229 */ /* 0x000fe400000008da */
[----:B------:R-:W-:Y:S02]  /*4340*/  DMUL R216, R216, 0.5 ;  /* 0x3fe00000d8d87828 */ /* 0x000fe40000000000 */
[----:B------:R-:W-:-:S04]  /*4350*/  DFMA R220, R94, R222, R220 ;  /* 0x000000de5edc722b */ /* 0x000fc800000000dc */
        /* <DEDUP_REMOVED lines=12> */
[----:B------:R-:W-:Y:S02]  /*4420*/  DADD R216, R232, -R244 ;  /* 0x00000000e8d87229 */ /* 0x000fe400000008f4 */
[----:B------:R-:W-:Y:S02]  /*4430*/  DADD R218, R230, -R246 ;  /* 0x00000000e6da7229 */ /* 0x000fe400000008f6 */
        /* <DEDUP_REMOVED lines=19> */
[----:B------:R1:W-:Y:S02]  /*4570*/  STS.64 [R3+0x258], R220 ;  /* 0x000258dc03007388 */ /* 0x0003e40000000a00 */
.L_x_243:
[----:B------:R-:W-:Y:S05]  /*4580*/  BSYNC.RECONVERGENT B0 ;  /* 0x0000000000007941 */ /* 0x000fea0003800200 */
.L_x_242:
        /* <DEDUP_REMOVED lines=10> */
[----:B------:R-:W-:-:S06]  /*4630*/  DADD R196, R196, -R198 ;  /* 0x00000000c4c47229 */ /* 0x000fcc00000008c6 */
[-C--:B------:R-:W-:Y:S02]  /*4640*/  DFMA R198, R4, R200.reuse, RZ ;  /* 0x000000c804c6722b */ /* 0x080fe400000000ff */
[-C--:B------:R-:W-:Y:S01]  /*4650*/  DFMA R206, R34, R200.reuse, RZ ;  /* 0x000000c822ce722b */ /* 0x080fe200000000ff */
[----:B------:R-:W-:Y:S01]  /*4660*/  LDS.64 R4, [R2+0x1518] ;  /* 0x0015180002047984 */ /* 0x000fe20000000a00 */
[-C--:B------:R-:W-:Y:S02]  /*4670*/  DFMA R208, R50, R200.reuse, RZ ;  /* 0x000000c832d0722b */ /* 0x080fe400000000ff */
[----:B---3--:R-:W-:Y:S01]  /*4680*/  DADD R50, R202, R204 ;  /* 0x00000000ca327229 */ /* 0x008fe200000000cc */
[----:B------:R-:W2:Y:S01]  /*4690*/  LDS.64 R34, [R2+0x4d58] ;  /* 0x004d580002227984 */ /* 0x000ea20000000a00 */
[-C--:B------:R-:W-:Y:S02]  /*46a0*/  DFMA R250, R250, R200.reuse, RZ ;  /* 0x000000c8fafa722b */ /* 0x080fe400000000ff */
[----:B------:R-:W-:-:S02]  /*46b0*/  DFMA R66, R66, R200, RZ ;  /* 0x000000c84242722b */ /* 0x000fc400000000ff */
[----:B------:R-:W-:Y:S02]  /*46c0*/  DFMA R82, R82, R200, RZ ;  /* 0x000000c85252722b */ /* 0x000fe400000000ff */
[-C--:B------:R-:W-:Y:S02]  /*46d0*/  DFMA R206, R36, R50.reuse, R206 ;  /* 0x0000003224ce722b */ /* 0x080fe400000000ce */
[-C--:B------:R-:W-:Y:S02]  /*46e0*/  DFMA R250, R6, R50.reuse, R250 ;  /* 0x0000003206fa722b */ /* 0x080fe400000000fa */
[-C--:B------:R-:W-:Y:S01]  /*46f0*/  DFMA R198, R8, R50.reuse, R198 ;  /* 0x0000003208c6722b */ /* 0x080fe200000000c6 */
[----:B------:R-:W-:Y:S01]  /*4700*/  LDS.64 R6, [R2+0x4650] ;  /* 0x0046500002067984 */ /* 0x000fe20000000a00 */
[-C--:B------:R-:W-:Y:S02]  /*4710*/  DFMA R208, R52, R50.reuse, R208 ;  /* 0x0000003234d0722b */ /* 0x080fe400000000d0 */
[-C--:B------:R-:W-:Y:S01]  /*4720*/  DFMA R66, R68, R50.reuse, R66 ;  /* 0x000000324442722b */ /* 0x080fe20000000042 */
[----:B------:R-:W3:Y:S01]  /*4730*/  LDS.64 R8, [R2+0x1c20] ;  /* 0x001c200002087984 */ /* 0x000ee20000000a00 */
[----:B------:R-:W-:-:S02]  /*4740*/  DFMA R82, R84, R50, R82 ;  /* 0x000000325452722b */ /* 0x000fc40000000052 */
[----:B----4-:R-:W-:Y:S02]  /*4750*/  DADD R36, R194, R192 ;  /* 0x00000000c2247229 */ /* 0x010fe400000000c0 */
[-C--:B------:R-:W-:Y:S02]  /*4760*/  DFMA R128, R128, R196.reuse, RZ ;  /* 0x000000c48080722b */ /* 0x080fe400000000ff */
[----:B------:R-:W-:Y:S02]  /*4770*/  DADD R202, R202, -R204 ;  /* 0x00000000caca7229 */ /* 0x000fe400000008cc */
        /* <DEDUP_REMOVED lines=8> */
[----:B------:R-:W-:Y:S02]  /*4800*/  DFMA R82, R86, R36, R82 ;  /* 0x000000245652722b */ /* 0x000fe40000000052 */
[-C--:B------:R-:W-:Y:S02]  /*4810*/  DFMA R98, R98, R196.reuse, RZ ;  /* 0x000000c46262722b */ /* 0x080fe400000000ff */
[C-C-:B--2---:R-:W-:Y:S02]  /*4820*/  DADD R36, R4.reuse, R34.reuse ;  /* 0x0000000004247229 */ /* 0x144fe40000000022 */
[----:B------:R-:W-:Y:S01]  /*4830*/  DADD R4, R4, -R34 ;  /* 0x0000000004047229 */ /* 0x000fe20000000822 */
[----:B------:R-:W-:Y:S01]  /*4840*/  LDS.64 R34, [R2+0x3840] ;  /* 0x0038400002227984 */ /* 0x000fe20000000a00 */
[----:B------:R-:W-:-:S02]  /*4850*/  DFMA R144, R144, R196, RZ ;  /* 0x000000c49090722b */ /* 0x000fc400000000ff */
[----:B------:R-:W-:Y:S02]  /*4860*/  DFMA R160, R160, R196, RZ ;  /* 0x000000c4a0a0722b */ /* 0x000fe400000000ff */
[-C--:B------:R-:W-:Y:S02]  /*4870*/  DFMA R198, R16, R36.reuse, R198 ;  /* 0x0000002410c6722b */ /* 0x080fe400000000c6 */
[-C--:B------:R-:W-:Y:S01]  /*4880*/  DFMA R250, R14, R36.reuse, R250 ;  /* 0x000000240efa722b */ /* 0x080fe200000000fa */
[----:B------:R-:W2:Y:S01]  /*4890*/  LDS.64 R16, [R2+0x2a30] ;  /* 0x002a300002107984 */ /* 0x000ea20000000a00 */
[-C--:B------:R-:W-:Y:S02]  /*48a0*/  DFMA R206, R40, R36.reuse, R206 ;  /* 0x0000002428ce722b */ /* 0x080fe400000000ce */
[-C--:B------:R-:W-:Y:S02]  /*48b0*/  DFMA R208, R56, R36.reuse, R208 ;  /* 0x0000002438d0722b */ /* 0x080fe400000000d0 */
[----:B------:R-:W-:-:S02]  /*48c0*/  DFMA R66, R72, R36, R66 ;  /* 0x000000244842722b */ /* 0x000fc40000000042 */
[----:B------:R-:W-:Y:S01]  /*48d0*/  DFMA R82, R88, R36, R82 ;  /* 0x000000245852722b */ /* 0x000fe20000000052 */
[----:B------:R1:W4:Y:S01]  /*48e0*/  LDS.64 R36, [R2+0x3138] ;  /* 0x0031380002247984 */ /* 0x0003220000000a00 */
[----:B------:R-:W-:Y:S02]  /*48f0*/  DFMA R176, R176, R196, RZ ;  /* 0x000000c4b0b0722b */ /* 0x000fe400000000ff */
[-C--:B------:R-:W-:Y:S02]  /*4900*/  DFMA R128, R130, R202.reuse, R128 ;  /* 0x000000ca8280722b */ /* 0x080fe40000000080 */
        /* <DEDUP_REMOVED lines=12> */
[----:B---3--:R-:W-:Y:S02]  /*49d0*/  DADD R14, R8, R6 ;  /* 0x00000000080e7229 */ /* 0x008fe40000000006 */
        /* <DEDUP_REMOVED lines=13> */
[----:B-1----:R-:W-:-:S02]  /*4ab0*/  DADD R2, R12, R10 ;  /* 0x000000000c027229 */ /* 0x002fc4000000000a */
[-C--:B------:R-:W-:Y:S02]  /*4ac0*/  DFMA R128, R136, R6.reuse, R128 ;  /* 0x000000068880722b */ /* 0x080fe40000000080 */
        /* <DEDUP_REMOVED lines=12> */
[----:B--2---:R-:W-:Y:S02]  /*4b90*/  DADD R2, R16, R34 ;  /* 0x0000000010027229 */ /* 0x004fe40000000022 */
[-C--:B------:R-:W-:Y:S02]  /*4ba0*/  DFMA R128, R138, R10.reuse, R128 ;  /* 0x0000000a8a80722b */ /* 0x080fe40000000080 */
[----:B------:R-:W-:Y:S02]  /*4bb0*/  DADD R16, R16, -R34 ;  /* 0x0000000010107229 */ /* 0x000fe40000000822 */
[----:B----4-:R-:W-:Y:S02]  /*4bc0*/  DADD R4, R36, R36 ;  /* 0x0000000024047229 */ /* 0x010fe40000000024 */
        /* <DEDUP_REMOVED lines=42> */
.L_x_245:
[----:B------:R-:W-:Y:S05]  /*4e70*/  BSYNC.RECONVERGENT B0 ;  /* 0x0000000000007941 */ /* 0x000fea0003800200 */
.L_x_244:
[----:B------:R-:W-:Y:S06]  /*4e80*/  BAR.SYNC.DEFER_BLOCKING 0x0 ;  /* 0x0000000000007b1d */ /* 0x000fec0000010000 */
[----:B------:R-:W-:Y:S05]  /*4e90*/  @!P0 EXIT ;  /* 0x000000000000894d */ /* 0x000fea0003800000 */
[----:B------:R-:W2:Y:S01]  /*4ea0*/  S2R R5, SR_TID.X ;  /* 0x0000000000057919 */ /* 0x000ea20000002100 */
[----:B-1----:R-:W1:Y:S01]  /*4eb0*/  LDC.64 R2, c[0x0][0x3a8] ;  /* 0x0000ea00ff027b82 */ /* 0x002e620000000a00 */
[----:B--2---:R-:W-:-:S04]  /*4ec0*/  IMAD R5, R0, 0x533, R5 ;  /* 0x0000053300057824 */ /* 0x004fc800078e0205 */
        /* <DEDUP_REMOVED lines=13> */
.L_x_246:
        /* <DEDUP_REMOVED lines=14> */
.L_x_2940:


//--------------------- .text._Z30massMatrixMultiplySharedKernelILi11ELi15ELi1EEviPKdS1_S1_S1_Pd --------------------------
	.section	.text._Z30massMatrixMultiplySharedKernelILi11ELi15ELi1EEviPKdS1_S1_S1_Pd,"ax",@progbits
	.align	128
        .global         _Z30massMatrixMultiplySharedKernelILi11ELi15ELi1EEviPKdS1_S1_S1_Pd
        .type           _Z30massMatrixMultiplySharedKernelILi11ELi15ELi1EEviPKdS1_S1_S1_Pd,@function
        .size           _Z30massMatrixMultiplySharedKernelILi11ELi15ELi1EEviPKdS1_S1_S1_Pd,(.L_x_2941 - _Z30massMatrixMultiplySharedKernelILi11ELi15ELi1EEviPKdS1_S1_S1_Pd)
        .other          _Z30massMatrixMultiplySharedKernelILi11ELi15ELi1EEviPKdS1_S1_S1_Pd,@"STO_CUDA_ENTRY STV_DEFAULT"
_Z30massMatrixMultiplySharedKernelILi11ELi15ELi1EEviPKdS1_S1_S1_Pd:
.text._Z30massMatrixMultiplySharedKernelILi11ELi15ELi1EEviPKdS1_S1_S1_Pd:
        /* <DEDUP_REMOVED lines=27> */
[----:B------:R-:W5:Y:S01]  /*01b0*/  @P0 LDG.E.64.CONSTANT R6, desc[UR32][R2.64] ;  /* 0x0000002002060981 */ /* 0x000f62000c1e9b00 */
[C---:B------:R-:W-:Y:S01]  /*01c0*/  @!P1 IMAD R31, R0.reuse, 0x8, R31 ;  /* 0x00000008001f9824 */ /* 0x040fe200078e021f */
[----:B------:R-:W-:Y:S02]  /*01d0*/  LEA R145, R35, R145, 0x18 ;  /* 0x0000009123917211 */ /* 0x000fe400078ec0ff */
        /* <DEDUP_REMOVED lines=10> */
[----:B------:R-:W-:Y:S01]  /*0280*/  LOP3.LUT R76, R0, 0xffff, RZ, 0xc0, !PT ;  /* 0x0000ffff004c7812 */ /* 0x000fe200078ec0ff */
[----:B------:R-:W-:Y:S01]  /*0290*/  IMAD R144, R144, 0x6978, R145 ;  /* 0x0000697890907824 */ /* 0x000fe200078e0291 */
[----:B------:R-:W-:Y:S03]  /*02a0*/  BSSY.RECONVERGENT B0, `(.L_x_247) ;  /* 0x0000115000007945 */ /* 0x000fe60003800200 */
[----:B------:R-:W-:Y:S01]  /*02b0*/  IMAD R76, R76, 0xba2f, RZ ;  /* 0x0000ba2f4c4c7824 */ /* 0x000fe200078e02ff */
[----:B0-----:R-:W-:-:S05]  /*02c0*/  PRMT R2, R0, 0x9910, RZ ;  /* 0x0000991000027816 */ /* 0x001fca00000000ff */
[----:B------:R-:W-:-:S05]  /*02d0*/  IMAD R2, R2, 0x75, RZ ;  /* 0x0000007502027824 */ /* 0x000fca00078e02ff */
[----:B------:R-:W-:-:S04]  /*02e0*/  LOP3.LUT R2, R2, 0xffff, RZ, 0xc0, !PT ;  /* 0x0000ffff02027812 */ /* 0x000fc800078ec0ff */
[----:B------:R-:W-:-:S05]  /*02f0*/  SHF.R.U32.HI R74, RZ, 0x8, R2 ;  /* 0x00000008ff4a7819 */ /* 0x000fca0000011602 */
[----:B------:R-:W-:-:S05]  /*0300*/  IMAD.MOV R3, RZ, RZ, -R74 ;  /* 0x000000ffff037224 */ /* 0x000fca00078e0a4a */
[----:B------:R-:W-:-:S05]  /*0310*/  PRMT R3, R3, 0x7710, RZ ;  /* 0x0000771003037816 */ /* 0x000fca00000000ff */
[----:B------:R-:W-:-:S05]  /*0320*/  IMAD.IADD R2, R3, 0x1, R0 ;  /* 0x0000000103027824 */ /* 0x000fca00078e0200 */
[----:B------:R-:W-:-:S04]  /*0330*/  LOP3.LUT R75, R2, 0xfe, RZ, 0xc0, !PT ;  /* 0x000000fe024b7812 */ /* 0x000fc800078ec0ff */
[----:B------:R-:W-:Y:S01]  /*0340*/  LEA.HI R75, R75, R74, RZ, 0x1f ;  /* 0x0000004a4b4b7211 */ /* 0x000fe200078ff8ff */
[----:B--2---:R-:W-:Y:S04]  /*0350*/  @!P1 STS.64 [R31], R12 ;  /* 0x0000000c1f009388 */ /* 0x004fe80000000a00 */
[----:B---3--:R-:W-:Y:S01]  /*0360*/  @!P1 STS.64 [R57], R14 ;  /* 0x0000000e39009388 */ /* 0x008fe20000000a00 */
[----:B------:R-:W-:Y:S01]  /*0370*/  BAR.SYNC.DEFER_BLOCKING 0x0 ;  /* 0x0000000000007b1d */ /* 0x000fe20000010000 */
[----:B------:R-:W-:-:S05]  /*0380*/  ISETP.GT.U32.AND P1, PT, R0, 0x78, PT ;  /* 0x000000780000780c */ /* 0x000fca0003f24070 */
        /* <DEDUP_REMOVED lines=12> */
[----:B------:R-:W-:Y:S01]  /*0450*/  SHF.R.U32.HI R32, RZ, 0x13, R76 ;  /* 0x00000013ff207819 */ /* 0x000fe2000001164c */
[----:B------:R-:W0:Y:S01]  /*0460*/  LDS.64 R2, [R145+0x6978] ;  /* 0x0069780091027984 */ /* 0x000e220000000a00 */
[----:B-1----:R-:W-:Y:S02]  /*0470*/  R2UR UR20, R12 ;  /* 0x000000000c1472ca */ /* 0x002fe400000e0000 */
[----:B------:R-:W-:Y:S01]  /*0480*/  PRMT R32, R32, 0x9910, RZ ;  /* 0x0000991020207816 */ /* 0x000fe200000000ff */
[----:B------:R-:W1:Y:S01]  /*0490*/  LDS.64 R30, [R145+0x6af8] ;  /* 0x006af800911e7984 */ /* 0x000e620000000a00 */
[----:B------:R-:W-:Y:S02]  /*04a0*/  R2UR UR49, R15 ;  /* 0x000000000f3172ca */ /* 0x000fe400000e0000 */
[----:B------:R-:W-:Y:S01]  /*04b0*/  R2UR UR21, R13 ;  /* 0x000000000d1572ca */ /* 0x000fe200000e0000 */
[----:B------:R-:W1:Y:S01]  /*04c0*/  LDS.64 R72, [R145+0x6b50] ;  /* 0x006b500091487984 */ /* 0x000e620000000a00 */
[----:B------:R-:W-:Y:S01]  /*04d0*/  IMAD R12, R32, 0xb, RZ ;  /* 0x0000000b200c7824 */ /* 0x000fe200078e02ff */
[----:B------:R-:W-:-:S02]  /*04e0*/  LOP3.LUT R13, R75, 0xf8, RZ, 0xc0, !PT ;  /* 0x000000f84b0d7812 */ /* 0x000fc400078ec0ff */
[----:B------:R-:W-:Y:S01]  /*04f0*/  R2UR UR36, R34 ;  /* 0x00000000222472ca */ /* 0x000fe200000e0000 */
[----:B------:R-:W-:Y:S01]  /*0500*/  IMAD.MOV R12, RZ, RZ, -R12 ;  /* 0x000000ffff0c7224 */ /* 0x000fe200078e0a0c */
[----:B------:R-:W-:Y:S02]  /*0510*/  SHF.R.U32.HI R13, RZ, 0x3, R13 ;  /* 0x00000003ff0d7819 */ /* 0x000fe4000001160d */
[----:B------:R-:W-:Y:S02]  /*0520*/  R2UR UR37, R35 ;  /* 0x00000000232572ca */ /* 0x000fe400000e0000 */
[----:B------:R-:W-:Y:S01]  /*0530*/  PRMT R15, R12, 0x7710, RZ ;  /* 0x000077100c0f7816 */ /* 0x000fe200000000ff */
[----:B------:R-:W-:Y:S01]  /*0540*/  IMAD R12, R13, 0x78, R144 ;  /* 0x000000780d0c7824 */ /* 0x000fe200078e0290 */
[----:B------:R-:W-:Y:S02]  /*0550*/  R2UR UR9, R33 ;  /* 0x00000000210972ca */ /* 0x000fe400000e0000 */
[----:B--2---:R-:W-:Y:S01]  /*0560*/  R2UR UR38, R38 ;  /* 0x00000000262672ca */ /* 0x004fe200000e0000 */
[----:B------:R-:W-:Y:S01]  /*0570*/  IMAD.IADD R15, R15, 0x1, R0 ;  /* 0x000000010f0f7824 */ /* 0x000fe200078e0200 */
[----:B------:R-:W-:-:S02]  /*0580*/  R2UR UR39, R39 ;  /* 0x00000000272772ca */ /* 0x000fc400000e0000 */
[----:B------:R-:W-:Y:S02]  /*0590*/  R2UR UR10, R36 ;  /* 0x00000000240a72ca */ /* 0x000fe400000e0000 */
[----:B------:R-:W-:Y:S02]  /*05a0*/  LOP3.LUT R15, R15, 0xffff, RZ, 0xc0, !PT ;  /* 0x0000ffff0f0f7812 */ /* 0x000fe400078ec0ff */
[----:B------:R-:W-:Y:S02]  /*05b0*/  R2UR UR11, R37 ;  /* 0x00000000250b72ca */ /* 0x000fe400000e0000 */
[----:B---3--:R-:W-:Y:S01]  /*05c0*/  R2UR UR40, R42 ;  /* 0x000000002a2872ca */ /* 0x008fe200000e0000 */
[----:B------:R-:W-:Y:S01]  /*05d0*/  IMAD R194, R15, 0x8, R12 ;  /* 0x000000080fc27824 */ /* 0x000fe200078e020c */
        /* <DEDUP_REMOVED lines=32> */
[----:B0-----:R-:W-:Y:S02]  /*07e0*/  R2UR UR4, R2 ;  /* 0x00000000020472ca */ /* 0x001fe400000e0000 */
[----:B------:R-:W-:Y:S02]  /*07f0*/  R2UR UR5, R3 ;  /* 0x00000000030572ca */ /* 0x000fe400000e0000 */
[----:B-1----:R-:W-:Y:S02]  /*0800*/  R2UR UR6, R30 ;  /* 0x000000001e0672ca */ /* 0x002fe400000e0000 */
[----:B------:R-:W-:Y:S02]  /*0810*/  R2UR UR7, R31 ;  /* 0x000000001f0772ca */ /* 0x000fe400000e0000 */
[----:B------:R-:W-:Y:S02]  /*0820*/  R2UR UR30, R72 ;  /* 0x00000000481e72ca */ /* 0x000fe400000e0000 */
        /* <DEDUP_REMOVED lines=24> */
[----:B------:R-:W-:Y:S02]  /*09b0*/  DADD R28, R26, R26 ;  /* 0x000000001a1c7229 */ /* 0x000fe4000000001a */
[----:B------:R-:W-:-:S02]  /*09c0*/  DFMA R30, R18, UR12, R30 ;  /* 0x0000000c121e7c2b */ /* 0x000fc4000800001e */
[----:B------:R-:W-:Y:S02]  /*09d0*/  DFMA R32, R20, UR14, R32 ;  /* 0x0000000e14207c2b */ /* 0x000fe40008000020 */
[----:B------:R-:W-:Y:S02]  /*09e0*/  DFMA R34, R18, UR24, R34 ;  /* 0x0000001812227c2b */ /* 0x000fe40008000022 */
[----:B------:R-:W-:Y:S02]  /*09f0*/  DFMA R36, R20, UR26, R36 ;  /* 0x0000001a14247c2b */ /* 0x000fe40008000024 */
[----:B------:R-:W-:Y:S02]  /*0a00*/  DADD R26, R26, -R26 ;  /* 0x000000001a1a7229 */ /* 0x000fe4000000081a */
[----:B------:R-:W-:Y:S02]  /*0a10*/  DMUL R28, R28, 0.5 ;  /* 0x3fe000001c1c7828 */ /* 0x000fe40000000000 */
[----:B------:R-:W-:-:S02]  /*0a20*/  DFMA R30, R22, UR40, R30 ;  /* 0x00000028161e7c2b */ /* 0x000fc4000800001e */
[----:B------:R-:W-:Y:S02]  /*0a30*/  DFMA R32, R24, UR42, R32 ;  /* 0x0000002a18207c2b */ /* 0x000fe40008000020 */
[----:B------:R-:W-:Y:S02]  /*0a40*/  DFMA R34, R22, UR52, R34 ;  /* 0x0000003416227c2b */ /* 0x000fe40008000022 */
[----:B------:R-:W-:Y:S02]  /*0a50*/  DFMA R36, R24, UR54, R36 ;  /* 0x0000003618247c2b */ /* 0x000fe40008000024 */
[----:B------:R-:W-:Y:S02]  /*0a60*/  DFMA R30, R28, UR16, R30 ;  /* 0x000000101c1e7c2b */ /* 0x000fe4000800001e */
[----:B------:R-:W-:Y:S02]  /*0a70*/  DFMA R32, R26, UR18, R32 ;  /* 0x000000121a207c2b */ /* 0x000fe40008000020 */
[----:B------:R-:W-:-:S02]  /*0a80*/  DFMA R38, R28, UR28, R34 ;  /* 0x0000001c1c267c2b */ /* 0x000fc40008000022 */
        /* <DEDUP_REMOVED lines=150> */
.L_x_248:
[----:B------:R-:W-:Y:S05]  /*13f0*/  BSYNC.RECONVERGENT B0 ;  /* 0x0000000000007941 */ /* 0x000fea0003800200 */
.L_x_247:
        /* <DEDUP_REMOVED lines=9> */
[----:B-----5:R0:W4:Y:S04]  /*1490*/  LDS.128 R4, [R145+0x69e0] ;  /* 0x0069e00091047984 */ /* 0x0201280000000c00 */
        /* <DEDUP_REMOVED lines=34> */
.L_x_250:
        /* <DEDUP_REMOVED lines=33> */
[----:B------:R-:W-:Y:S02]  /*18d0*/  DADD R166, R164, R164 ;  /* 0x00000000a4a67229 */ /* 0x000fe400000000a4 */
[----:B------:R-:W-:Y:S02]  /*18e0*/  DFMA R2, R156, UR12, R2 ;  /* 0x0000000c9c027c2b */ /* 0x000fe40008000002 */
[----:B------:R-:W-:-:S02]  /*18f0*/  DFMA R4, R158, UR14, R4 ;  /* 0x0000000e9e047c2b */ /* 0x000fc40008000004 */
[----:B------:R-:W-:Y:S02]  /*1900*/  DFMA R12, R156, UR24, R12 ;  /* 0x000000189c0c7c2b */ /* 0x000fe4000800000c */
[----:B------:R-:W-:Y:S02]  /*1910*/  DFMA R14, R158, UR26, R14 ;  /* 0x0000001a9e0e7c2b */ /* 0x000fe4000800000e */
[----:B------:R-:W-:Y:S02]  /*1920*/  DADD R164, R164, -R164 ;  /* 0x00000000a4a47229 */ /* 0x000fe400000008a4 */
[----:B------:R-:W-:Y:S02]  /*1930*/  DMUL R166, R166, 0.5 ;  /* 0x3fe00000a6a67828 */ /* 0x000fe40000000000 */
[----:B------:R-:W-:Y:S02]  /*1940*/  DFMA R2, R160, UR40, R2 ;  /* 0x00000028a0027c2b */ /* 0x000fe40008000002 */
[----:B------:R-:W-:-:S02]  /*1950*/  DFMA R4, R162, UR42, R4 ;  /* 0x0000002aa2047c2b */ /* 0x000fc40008000004 */
[----:B------:R-:W-:Y:S02]  /*1960*/  DFMA R12, R160, UR52, R12 ;  /* 0x00000034a00c7c2b */ /* 0x000fe4000800000c */
[----:B------:R-:W-:Y:S02]  /*1970*/  DFMA R14, R162, UR54, R14 ;  /* 0x00000036a20e7c2b */ /* 0x000fe4000800000e */
[----:B------:R-:W-:Y:S02]  /*1980*/  DFMA R2, R166, UR16, R2 ;  /* 0x00000010a6027c2b */ /* 0x000fe40008000002 */
[----:B------:R-:W-:Y:S02]  /*1990*/  DFMA R4, R164, UR18, R4 ;  /* 0x00000012a4047c2b */ /* 0x000fe40008000004 */
[----:B------:R-:W-:Y:S02]  /*19a0*/  DFMA R12, R166, UR28, R12 ;  /* 0x0000001ca60c7c2b */ /* 0x000fe4000800000c */
[----:B------:R-:W-:-:S02]  /*19b0*/  DFMA R14, R164, UR30, R14 ;  /* 0x0000001ea40e7c2b */ /* 0x000fc4000800000e */
[----:B------:R-:W-:Y:S02]  /*19c0*/  DFMA R32, R146, UR56, RZ ;  /* 0x0000003892207c2b */ /* 0x000fe400080000ff */
        /* <DEDUP_REMOVED lines=148> */
.L_x_251:
[----:B------:R-:W-:Y:S05]  /*2310*/  BSYNC.RECONVERGENT B0 ;  /* 0x0000000000007941 */ /* 0x000fea0003800200 */
.L_x_249:
[----:B0-----:R-:W-:Y:S01]  /*2320*/  LOP3.LUT R145, R0, 0xffff, RZ, 0xc0, !PT ;  /* 0x0000ffff00917812 */ /* 0x001fe200078ec0ff */
[----:B------:R-:W0:Y:S01]  /*2330*/  LDC.64 R178, c[0x0][0x388] ;  /* 0x0000e200ffb27b82 */ /* 0x000e220000000a00 */
[----:B------:R-:W-:-:S03]  /*2340*/  UMOV UR34, 0xe10f ;  /* 0x0000e10f00227882 */ /* 0x000fc60000000000 */
[----:B------:R-:W-:-:S05]  /*2350*/  IMAD R145, R145, 0x1112, RZ ;  /* 0x0000111291917824 */ /* 0x000fca00078e02ff */
[----:B------:R-:W-:-:S04]  /*2360*/  SHF.R.U32.HI R145, RZ, 0x10, R145 ;  /* 0x00000010ff917819 */ /* 0x000fc80000011691 */
[----:B-1----:R-:W-:-:S05]  /*2370*/  PRMT R146, R145, 0x9910, RZ ;  /* 0x0000991091927816 */ /* 0x002fca00000000ff */
[----:B------:R-:W-:-:S04]  /*2380*/  IMAD R146, R146, 0xf, RZ ;  /* 0x0000000f92927824 */ /* 0x000fc800078e02ff */
[----:B------:R-:W-:-:S05]  /*2390*/  IMAD.MOV R146, RZ, RZ, -R146 ;  /* 0x000000ffff927224 */ /* 0x000fca00078e0a92 */
[----:B------:R-:W-:-:S05]  /*23a0*/  PRMT R147, R146, 0x7710, RZ ;  /* 0x0000771092937816 */ /* 0x000fca00000000ff */
[----:B------:R-:W-:Y:S02]  /*23b0*/  IMAD.IADD R148, R147, 0x1, R0 ;  /* 0x0000000193947824 */ /* 0x000fe400078e0200 */
[----:B------:R-:W-:-:S03]  /*23c0*/  IMAD.MOV.U32 R147, RZ, RZ, 0xe ;  /* 0x0000000eff937424 */ /* 0x000fc600078e00ff */
        /* <DEDUP_REMOVED lines=33> */
[----:B------:R-:W-:Y:S05]  /*25e0*/  LDS.64 R144, [R197+0x30] ;  /* 0x00003000c5907984 */ /* 0x000fea0000000a00 */
[C---:B------:R-:W-:Y:S02]  /*25f0*/  DFMA R214, R178.reuse, UR4, RZ ;  /* 0x00000004b2d67c2b */ /* 0x040fe400080000ff */
[C---:B------:R-:W-:Y:S02]  /*2600*/  DFMA R216, R178.reuse, UR44, RZ ;  /* 0x0000002cb2d87c2b */ /* 0x040fe400080000ff */
[----:B------:R-:W-:-:S02]  /*2610*/  DFMA R218, R178, UR56, RZ ;  /* 0x00000038b2da7c2b */ /* 0x000fc400080000ff */
[C---:B------:R-:W-:Y:S02]  /*2620*/  DFMA R208, R178.reuse, R22, RZ ;  /* 0x00000016b2d0722b */ /* 0x040fe400000000ff */
[C---:B------:R-:W-:Y:S02]  /*2630*/  DFMA R206, R178.reuse, R46, RZ ;  /* 0x0000002eb2ce722b */ /* 0x040fe400000000ff */
[C---:B------:R-:W-:Y:S02]  /*2640*/  DFMA R224, R178.reuse, R70, RZ ;  /* 0x00000046b2e0722b */ /* 0x040fe400000000ff */
[----:B------:R-:W-:Y:S02]  /*2650*/  DFMA R202, R178, R94, RZ ;  /* 0x0000005eb2ca722b */ /* 0x000fe400000000ff */
[----:B-1----:R-:W-:Y:S02]  /*2660*/  DADD R200, R210, R180 ;  /* 0x00000000d2c87229 */ /* 0x002fe400000000b4 */
[----:B------:R-:W-:-:S02]  /*2670*/  DFMA R178, R178, R118, RZ ;  /* 0x00000076b2b2722b */ /* 0x000fc400000000ff */
[----:B------:R-:W-:-:S04]  /*2680*/  DADD R210, R210, -R180 ;  /* 0x00000000d2d27229 */ /* 0x000fc800000008b4 */
[C---:B------:R-:W-:Y:S02]  /*2690*/  DFMA R214, R200.reuse, UR8, R214 ;  /* 0x00000008c8d67c2b */ /* 0x040fe400080000d6 */
[C---:B------:R-:W-:Y:S02]  /*26a0*/  DFMA R216, R200.reuse, UR20, R216 ;  /* 0x00000014c8d87c2b */ /* 0x040fe400080000d8 */
[C---:B------:R-:W-:Y:S02]  /*26b0*/  DFMA R218, R200.reuse, R4, R218 ;  /* 0x00000004c8da722b */ /* 0x040fe400000000da */
[C---:B------:R-:W-:Y:S02]  /*26c0*/  DFMA R208, R200.reuse, R28, R208 ;  /* 0x0000001cc8d0722b */ /* 0x040fe400000000d0 */
[C---:B------:R-:W-:Y:S02]  /*26d0*/  DFMA R206, R200.reuse, R52, R206 ;  /* 0x00000034c8ce722b */ /* 0x040fe400000000ce */
[----:B------:R-:W-:-:S02]  /*26e0*/  DFMA R224, R200, R76, R224 ;  /* 0x0000004cc8e0722b */ /* 0x000fc400000000e0 */
[C---:B------:R-:W-:Y:S02]  /*26f0*/  DFMA R202, R200.reuse, R100, R202 ;  /* 0x00000064c8ca722b */ /* 0x040fe400000000ca */
[----:B------:R-:W-:Y:S01]  /*2700*/  DFMA R200, R200, R124, R178 ;  /* 0x0000007cc8c8722b */ /* 0x000fe200000000b2 */
[----:B------:R-:W0:Y:S01]  /*2710*/  LDS.64 R178, [R197+0x20] ;  /* 0x00002000c5b27984 */ /* 0x000e220000000a00 */
[C---:B------:R-:W-:Y:S02]  /*2720*/  DFMA R190, R148.reuse, UR6, RZ ;  /* 0x0000000694be7c2b */ /* 0x040fe400080000ff */
[C---:B------:R-:W-:Y:S02]  /*2730*/  DFMA R180, R148.reuse, UR46, RZ ;  /* 0x0000002e94b47c2b */ /* 0x040fe400080000ff */
[C---:B------:R-:W-:Y:S02]  /*2740*/  DFMA R182, R148.reuse, R2, RZ ;  /* 0x0000000294b6722b */ /* 0x040fe400000000ff */
[----:B------:R-:W-:-:S02]  /*2750*/  DFMA R184, R148, R26, RZ ;  /* 0x0000001a94b8722b */ /* 0x000fc400000000ff */
[C---:B------:R-:W-:Y:S02]  /*2760*/  DFMA R186, R148.reuse, R50, RZ ;  /* 0x0000003294ba722b */ /* 0x040fe400000000ff */
[C---:B------:R-:W-:Y:S02]  /*2770*/  DFMA R188, R148.reuse, R74, RZ ;  /* 0x0000004a94bc722b */ /* 0x040fe400000000ff */
[C---:B------:R-:W-:Y:S02]  /*2780*/  DFMA R192, R148.reuse, R98, RZ ;  /* 0x0000006294c0722b */ /* 0x040fe400000000ff */
[----:B------:R-:W-:Y:S01]  /*2790*/  DFMA R226, R148, R122, RZ ;  /* 0x0000007a94e2722b */ /* 0x000fe200000000ff */
[----:B------:R-:W1:Y:S01]  /*27a0*/  LDS.64 R148, [R197+0x28] ;  /* 0x00002800c5947984 */ /* 0x000e620000000a00 */
[----:B------:R-:W-:Y:S02]  /*27b0*/  DADD R198, R222, R204 ;  /* 0x00000000dec67229 */ /* 0x000fe400000000cc */
[----:B------:R-:W-:-:S02]  /*27c0*/  DFMA R190, R210, UR10, R190 ;  /* 0x0000000ad2be7c2b */ /* 0x000fc400080000be */
        /* <DEDUP_REMOVED lines=8> */
[----:B------:R-:W-:Y:S02]  /*2850*/  DFMA R198, R198, R126, R200 ;  /* 0x0000007ec6c6722b */ /* 0x000fe400000000c8 */
[----:B------:R-:W-:Y:S02]  /*2860*/  DADD R200, R212, R220 ;  /* 0x00000000d4c87229 */ /* 0x000fe400000000dc */
[C---:B------:R-:W-:Y:S02]  /*2870*/  DFMA R180, R210.reuse, UR22, R180 ;  /* 0x00000016d2b47c2b */ /* 0x040fe400080000b4 */
[C---:B------:R-:W-:Y:S02]  /*2880*/  DFMA R182, R210.reuse, R8, R182 ;  /* 0x00000008d2b6722b */ /* 0x040fe400000000b6 */
[----:B------:R-:W-:-:S02]  /*2890*/  DFMA R184, R210, R32, R184 ;  /* 0x00000020d2b8722b */ /* 0x000fc400000000b8 */
[C---:B------:R-:W-:Y:S02]  /*28a0*/  DFMA R186, R210.reuse, R56, R186 ;  /* 0x00000038d2ba722b */ /* 0x040fe400000000ba */
[C---:B------:R-:W-:Y:S02]  /*28b0*/  DFMA R188, R210.reuse, R80, R188 ;  /* 0x00000050d2bc722b */ /* 0x040fe400000000bc */
[C---:B------:R-:W-:Y:S02]  /*28c0*/  DFMA R192, R210.reuse, R104, R192 ;  /* 0x00000068d2c0722b */ /* 0x040fe400000000c0 */
[----:B------:R-:W-:Y:S02]  /*28d0*/  DFMA R210, R210, R128, R226 ;  /* 0x00000080d2d2722b */ /* 0x000fe400000000e2 */
[----:B------:R-:W-:Y:S02]  /*28e0*/  DFMA R190, R222, UR38, R190 ;  /* 0x00000026debe7c2b */ /* 0x000fe400080000be */
[----:B------:R-:W-:-:S02]  /*28f0*/  DADD R212, R212, -R220 ;  /* 0x00000000d4d47229 */ /* 0x000fc400000008dc */
        /* <DEDUP_REMOVED lines=8> */
[C---:B------:R-:W-:Y:S02]  /*2980*/  DFMA R180, R222.reuse, UR50, R180 ;  /* 0x00000032deb47c2b */ /* 0x040fe400080000b4 */
[C---:B------:R-:W-:Y:S02]  /*2990*/  DFMA R182, R222.reuse, R10, R182 ;  /* 0x0000000adeb6722b */ /* 0x040fe400000000b6 */
[----:B------:R-:W-:Y:S02]  /*29a0*/  DFMA R186, R222, R58, R186 ;  /* 0x0000003adeba722b */ /* 0x000fe400000000ba */
[----:B0-----:R-:W-:-:S02]  /*29b0*/  DADD R200, R178, R144 ;  /* 0x00000000b2c87229 */ /* 0x001fc40000000090 */
[C---:B------:R-:W-:Y:S02]  /*29c0*/  DFMA R184, R222.reuse, R34, R184 ;  /* 0x00000022deb8722b */ /* 0x040fe400000000b8 */
[C---:B------:R-:W-:Y:S02]  /*29d0*/  DFMA R188, R222.reuse, R82, R188 ;  /* 0x00000052debc722b */ /* 0x040fe400000000bc */
[C---:B------:R-:W-:Y:S02]  /*29e0*/  DFMA R192, R222.reuse, R106, R192 ;  /* 0x0000006adec0722b */ /* 0x040fe400000000c0 */
[----:B------:R-:W-:Y:S02]  /*29f0*/  DFMA R210, R222, R130, R210 ;  /* 0x00000082ded2722b */ /* 0x000fe400000000d2 */
[----:B------:R-:W-:Y:S02]  /*2a00*/  DADD R144, R178, -R144 ;  /* 0x00000000b2907229 */ /* 0x000fe40000000890 */
[----:B------:R-:W-:-:S02]  /*2a10*/  DFMA R190, R212, UR14, R190 ;  /* 0x0000000ed4be7c2b */ /* 0x000fc400080000be */
[----:B-1----:R-:W-:Y:S02]  /*2a20*/  DADD R178, R148, R148 ;  /* 0x0000000094b27229 */ /* 0x002fe40000000094 */
[C---:B------:R-:W-:Y:S02]  /*2a30*/  DFMA R180, R212.reuse, UR26, R180 ;  /* 0x0000001ad4b47c2b */ /* 0x040fe400080000b4 */
[C---:B------:R-:W-:Y:S02]  /*2a40*/  DFMA R182, R212.reuse, R16, R182 ;  /* 0x00000010d4b6722b */ /* 0x040fe400000000b6 */
[C---:B------:R-:W-:Y:S02]  /*2a50*/  DFMA R186, R212.reuse, R64, R186 ;  /* 0x00000040d4ba722b */ /* 0x040fe400000000ba */
[C---:B------:R-:W-:Y:S02]  /*2a60*/  DFMA R184, R212.reuse, R40, R184 ;  /* 0x00000028d4b8722b */ /* 0x040fe400000000b8 */
[----:B------:R-:W-:-:S02]  /*2a70*/  DFMA R188, R212, R88, R188 ;  /* 0x00000058d4bc722b */ /* 0x000fc400000000bc */
[C---:B------:R-:W-:Y:S02]  /*2a80*/  DFMA R192, R212.reuse, R112, R192 ;  /* 0x00000070d4c0722b */ /* 0x040fe400000000c0 */
[----:B------:R-:W-:Y:S02]  /*2a90*/  DFMA R210, R212, R136, R210 ;  /* 0x00000088d4d2722b */ /* 0x000fe400000000d2 */
[----:B------:R-:W-:Y:S02]  /*2aa0*/  DFMA R214, R200, UR40, R214 ;  /* 0x00000028c8d67c2b */ /* 0x000fe400080000d6 */
[----:B------:R-:W-:Y:S02]  /*2ab0*/  DMUL R178, R178, 0.5 ;  /* 0x3fe00000b2b27828 */ /* 0x000fe40000000000 */
[----:B------:R-:W-:Y:S02]  /*2ac0*/  DFMA R190, R144, UR42, R190 ;  /* 0x0000002a90be7c2b */ /* 0x000fe400080000be */
[----:B------:R-:W-:-:S02]  /*2ad0*/  DADD R148, R148, -R148 ;  /* 0x0000000094947229 */ /* 0x000fc40000000894 */
[C---:B------:R-:W-:Y:S02]  /*2ae0*/  DFMA R216, R200.reuse, UR52, R216 ;  /* 0x00000034c8d87c2b */ /* 0x040fe400080000d8 */
[C---:B------:R-:W-:Y:S02]  /*2af0*/  DFMA R218, R200.reuse, R14, R218 ;  /* 0x0000000ec8da722b */ /* 0x040fe400000000da */
[C---:B------:R-:W-:Y:S02]  /*2b00*/  DFMA R208, R200.reuse, R38, R208 ;  /* 0x00000026c8d0722b */ /* 0x040fe400000000d0 */
[C---:B------:R-:W-:Y:S02]  /*2b10*/  DFMA R206, R200.reuse, R62, R206 ;  /* 0x0000003ec8ce722b */ /* 0x040fe400000000ce */
[C---:B------:R-:W-:Y:S02]  /*2b20*/  DFMA R204, R200.reuse, R86, R204 ;  /* 0x00000056c8cc722b */ /* 0x040fe400000000cc */
[----:B------:R-:W-:-:S02]  /*2b30*/  DFMA R202, R200, R110, R202 ;  /* 0x0000006ec8ca722b */ /* 0x000fc400000000ca */
[----:B------:R-:W-:Y:S02]  /*2b40*/  DFMA R198, R200, R134, R198 ;  /* 0x00000086c8c6722b */ /* 0x000fe400000000c6 */
        /* <DEDUP_REMOVED lines=8> */
[----:B------:R-:W-:Y:S02]  /*2bd0*/  DFMA R190, R148, UR18, R190 ;  /* 0x0000001294be7c2b */ /* 0x000fe400080000be */
        /* <DEDUP_REMOVED lines=20> */
[--C-:B------:R-:W-:Y:S02]  /*2d20*/  DADD R180, R216, -R198.reuse ;  /* 0x00000000d8b47229 */ /* 0x100fe400000008c6 */
[----:B--2---:R-:W-:Y:S02]  /*2d30*/  DMUL R176, R176, R190 ;  /* 0x000000beb0b07228 */ /* 0x004fe40000000000 */
[----:B------:R-:W-:Y:S02]  /*2d40*/  DADD R198, R216, R198 ;  /* 0x00000000d8c67229 */ /* 0x000fe400000000c6 */
[----:B------:R-:W-:Y:S02]  /*2d50*/  DADD R188, R206, -R178 ;  /* 0x00000000cebc7229 */ /* 0x000fe400000008b2 */
[----:B------:R-:W-:Y:S02]  /*2d60*/  DADD R144, R144, R210 ;  /* 0x0000000090907229 */ /* 0x000fe400000000d2 */
[----:B------:R-:W-:-:S02]  /*2d70*/  DADD R178, R206, R178 ;  /* 0x00000000ceb27229 */ /* 0x000fc400000000b2 */
[----:B---3--:R-:W-:Y:S02]  /*2d80*/  DMUL R164, R164, R186 ;  /* 0x000000baa4a47228 */ /* 0x008fe40000000000 */
[----:B------:R-:W-:Y:S02]  /*2d90*/  DADD R206, R202, -R182 ;  /* 0x00000000cace7229 */ /* 0x000fe400000008b6 */
[----:B----4-:R-:W-:Y:S02]  /*2da0*/  DFMA R186, R156, R148, R176 ;  /* 0x000000949cba722b */ /* 0x010fe400000000b0 */
[----:B------:R-:W-:Y:S02]  /*2db0*/  DADD R202, R202, R182 ;  /* 0x00000000caca7229 */ /* 0x000fe400000000b6 */
[----:B-----5:R-:W-:Y:S02]  /*2dc0*/  DMUL R168, R168, R198 ;  /* 0x000000c6a8a87228 */ /* 0x020fe40000000000 */
[----:B------:R-:W-:-:S02]  /*2dd0*/  DADD R182, R218, -R200 ;  /* 0x00000000dab67229 */ /* 0x000fc400000008c8 */
[----:B------:R-:W-:Y:S02]  /*2de0*/  DADD R200, R218, R200 ;  /* 0x00000000dac87229 */ /* 0x000fe400000000c8 */
[----:B------:R-:W-:Y:S02]  /*2df0*/  DMUL R174, R174, R188 ;  /* 0x000000bcaeae7228 */ /* 0x000fe40000000000 */
[----:B------:R-:W-:Y:S02]  /*2e00*/  DMUL R146, R146, R178 ;  /* 0x000000b292927228 */ /* 0x000fe40000000000 */
[----:B------:R-:W-:Y:S02]  /*2e10*/  DMUL R144, R158, R144 ;  /* 0x000000909e907228 */ /* 0x000fe40000000000 */
[----:B------:R-:W-:Y:S02]  /*2e20*/  DFMA R148, R156, -R148, R176 ;  /* 0x800000949c94722b */ /* 0x000fe400000000b0 */
[----:B------:R-:W-:-:S02]  /*2e30*/  DFMA R158, R186, UR4, RZ ;  /* 0x00000004ba9e7c2b */ /* 0x000fc400080000ff */
[C---:B------:R-:W-:Y:S02]  /*2e40*/  DFMA R178, R186.reuse, UR8, RZ ;  /* 0x00000008bab27c2b */ /* 0x040fe400080000ff */
[C---:B------:R-:W-:Y:S02]  /*2e50*/  DFMA R188, R186.reuse, UR36, RZ ;  /* 0x00000024babc7c2b */ /* 0x040fe400080000ff */
[C---:B------:R-:W-:Y:S02]  /*2e60*/  DFMA R190, R186.reuse, UR12, RZ ;  /* 0x0000000cbabe7c2b */ /* 0x040fe400080000ff */
[----:B------:R-:W-:Y:S02]  /*2e70*/  DFMA R198, R186, UR40, RZ ;  /* 0x00000028bac67c2b */ /* 0x000fe400080000ff */
[----:B------:R-:W-:Y:S02]  /*2e80*/  DFMA R156, R152, R180, R168 ;  /* 0x000000b4989c722b */ /* 0x000fe400000000a8 */
[----:B------:R-:W-:-:S02]  /*2e90*/  DFMA R186, R186, UR16, RZ ;  /* 0x00000010baba7c2b */ /* 0x000fc400080000ff */
[----:B------:R-:W-:Y:S02]  /*2ea0*/  DMUL R166, R166, R200 ;  /* 0x000000c8a6a67228 */ /* 0x000fe40000000000 */
[----:B------:R-:W-:Y:S02]  /*2eb0*/  DMUL R172, R172, R192 ;  /* 0x000000c0acac7228 */ /* 0x000fe40000000000 */
[----:B------:R-:W-:Y:S02]  /*2ec0*/  DMUL R162, R162, R204 ;  /* 0x000000cca2a27228 */ /* 0x000fe40000000000 */
[----:B------:R-:W-:Y:S02]  /*2ed0*/  DFMA R152, R152, -R180, R168 ;  /* 0x800000b49898722b */ /* 0x000fe400000000a8 */
[----:B------:R-:W-:Y:S02]  /*2ee0*/  DMUL R160, R160, R202 ;  /* 0x000000caa0a07228 */ /* 0x000fe40000000000 */
[----:B------:R-:W-:-:S02]  /*2ef0*/  DFMA R158, R156, UR44, R158 ;  /* 0x0000002c9c9e7c2b */ /* 0x000fc4000800009e */
[C---:B------:R-:W-:Y:S02]  /*2f00*/  DFMA R180, R156.reuse, UR20, R178 ;  /* 0x000000149cb47c2b */ /* 0x040fe400080000b2 */
[C---:B------:R-:W-:Y:S02]  /*2f10*/  DFMA R188, R156.reuse, UR48, R188 ;  /* 0x000000309cbc7c2b */ /* 0x040fe400080000bc */
[C---:B------:R-:W-:Y:S02]  /*2f20*/  DFMA R192, R156.reuse, UR24, R190 ;  /* 0x000000189cc07c2b */ /* 0x040fe400080000be */
[C---:B------:R-:W-:Y:S02]  /*2f30*/  DFMA R200, R156.reuse, UR52, R198 ;  /* 0x000000349cc87c2b */ /* 0x040fe400080000c6 */
[----:B------:R-:W-:Y:S02]  /*2f40*/  DFMA R204, R156, UR28, R186 ;  /* 0x0000001c9ccc7c2b */ /* 0x000fe400080000ba */
[----:B------:R-:W-:-:S02]  /*2f50*/  DFMA R156, R148, UR6, RZ ;  /* 0x00000006949c7c2b */ /* 0x000fc400080000ff */
[C---:B------:R-:W-:Y:S02]  /*2f60*/  DFMA R178, R148.reuse, UR10, RZ ;  /* 0x0000000a94b27c2b */ /* 0x040fe400080000ff */
[C---:B------:R-:W-:Y:S02]  /*2f70*/  DFMA R186, R148.reuse, UR38, RZ ;  /* 0x0000002694ba7c2b */ /* 0x040fe400080000ff */
[C---:B------:R-:W-:Y:S02]  /*2f80*/  DFMA R190, R148.reuse, UR14, RZ ;  /* 0x0000000e94be7c2b */ /* 0x040fe400080000ff */
[C---:B------:R-:W-:Y:S02]  /*2f90*/  DFMA R198, R148.reuse, UR42, RZ ;  /* 0x0000002a94c67c2b */ /* 0x040fe400080000ff */
[----:B------:R-:W-:Y:S02]  /*2fa0*/  DFMA R202, R148, UR18, RZ ;  /* 0x0000001294ca7c2b */ /* 0x000fe400080000ff */
[----:B------:R-:W-:-:S02]  /*2fb0*/  DFMA R148, R154, R182, R166 ;  /* 0x000000b69a94722b */ /* 0x000fc400000000a6 */
[C---:B------:R-:W-:Y:S02]  /*2fc0*/  DFMA R156, R152.reuse, UR46, R156 ;  /* 0x0000002e989c7c2b */ /* 0x040fe4000800009c */
[C---:B------:R-:W-:Y:S02]  /*2fd0*/  DFMA R178, R152.reuse, UR22, R178 ;  /* 0x0000001698b27c2b */ /* 0x040fe400080000b2 */
[----:B------:R-:W-:Y:S02]  /*2fe0*/  DFMA R186, R152, UR50, R186 ;  /* 0x0000003298ba7c2b */ /* 0x000fe400080000ba */
[C---:B------:R-:W-:Y:S02]  /*2ff0*/  DFMA R158, R148.reuse, UR56, R158 ;  /* 0x00000038949e7c2b */ /* 0x040fe4000800009e */
[C---:B------:R-:W-:Y:S02]  /*3000*/  DFMA R180, R148.reuse, R4, R180 ;  /* 0x0000000494b4722b */ /* 0x040fe400000000b4 */
[----:B------:R-:W-:-:S02]  /*3010*/  DFMA R188, R148, R6, R188 ;  /* 0x0000000694bc722b */ /* 0x000fc400000000bc */
[C---:B------:R-:W-:Y:S02]  /*3020*/  DFMA R192, R148.reuse, R12, R192 ;  /* 0x0000000c94c0722b */ /* 0x040fe400000000c0 */
[C---:B------:R-:W-:Y:S02]  /*3030*/  DFMA R200, R148.reuse, R14, R200 ;  /* 0x0000000e94c8722b */ /* 0x040fe400000000c8 */
[----:B------:R-:W-:Y:S02]  /*3040*/  DFMA R204, R148, R20, R204 ;  /* 0x0000001494cc722b */ /* 0x000fe400000000cc */
[----:B------:R-:W-:Y:S02]  /*3050*/  DFMA R148, R150, R184, R164 ;  /* 0x000000b89694722b */ /* 0x000fe400000000a4 */
[C---:B------:R-:W-:Y:S02]  /*3060*/  DFMA R190, R152.reuse, UR26, R190 ;  /* 0x0000001a98be7c2b */ /* 0x040fe400080000be */
[----:B------:R-:W-:-:S02]  /*3070*/  DFMA R198, R152, UR54, R198 ;  /* 0x0000003698c67c2b */ /* 0x000fc400080000c6 */
[----:B------:R-:W-:Y:S02]  /*3080*/  DFMA R202, R152, UR30, R202 ;  /* 0x0000001e98ca7c2b */ /* 0x000fe400080000ca */
[----:B------:R-:W-:Y:S02]  /*3090*/  DFMA R154, R154, -R182, R166 ;  /* 0x800000b69a9a722b */ /* 0x000fe400000000a6 */
        /* <DEDUP_REMOVED lines=12> */
[----:B------:R-:W-:Y:S02]  /*3160*/  DFMA R150, R150, -R184, R164 ;  /* 0x800000b89696722b */ /* 0x000fe400000000a4 */
[----:B------:R-:W-:Y:S02]  /*3170*/  DADD R148, R174, R146 ;  /* 0x00000000ae947229 */ /* 0x000fe40000000092 */
        /* <DEDUP_REMOVED lines=44> */
[----:B------:R-:W-:Y:S02]  /*3440*/  DFMA R156, R150, R98, R156 ;  /* 0x00000062969c722b */ /* 0x000fe4000000009c */
[----:B------:R-:W-:Y:S02]  /*3450*/  DMUL R148, R148, 0.5 ;  /* 0x3fe0000094947828 */ /* 0x000fe40000000000 */
[C---:B------:R-:W-:Y:S02]  /*3460*/  DFMA R178, R150.reuse, R104, R178 ;  /* 0x0000006896b2722b */ /* 0x040fe400000000b2 */
[C---:B------:R-:W-:Y:S02]  /*3470*/  DFMA R186, R150.reuse, R106, R186 ;  /* 0x0000006a96ba722b */ /* 0x040fe400000000ba */
[C---:B------:R-:W-:Y:S02]  /*3480*/  DFMA R190, R150.reuse, R112, R190 ;  /* 0x0000007096be722b */ /* 0x040fe400000000be */
[----:B------:R-:W-:-:S02]  /*3490*/  DFMA R198, R150, R114, R198 ;  /* 0x0000007296c6722b */ /* 0x000fc400000000c6 */
[----:B------:R-:W-:Y:S02]  /*34a0*/  DFMA R202, R150, R120, R202 ;  /* 0x0000007896ca722b */ /* 0x000fe400000000ca */
[----:B------:R-:W-:Y:S02]  /*34b0*/  DFMA R156, R152, R122, R156 ;  /* 0x0000007a989c722b */ /* 0x000fe4000000009c */
        /* <DEDUP_REMOVED lines=137> */
[----:B------:R-:W-:Y:S02]  /*3d50*/  DADD R154, R154, -R156 ;  /* 0x000000009a9a7229 */ /* 0x000fe4000000089c */
[----:B---3--:R-:W-:-:S02]  /*3d60*/  DADD R148, R152, R152 ;  /* 0x0000000098947229 */ /* 0x008fc40000000098 */
[----:B------:R-:W-:Y:S02]  /*3d70*/  DFMA R210, R178, R92, R210 ;  /* 0x0000005cb2d2722b */ /* 0x000fe400000000d2 */
        /* <DEDUP_REMOVED lines=11> */
[----:B------:R-:W-:Y:S02]  /*3e30*/  DADD R152, R152, -R152 ;  /* 0x0000000098987229 */ /* 0x000fe40000000898 */
[----:B------:R-:W-:Y:S02]  /*3e40*/  DFMA R210, R150, R116, R210 ;  /* 0x0000007496d2722b */ /* 0x000fe400000000d2 */
        /* <DEDUP_REMOVED lines=12> */
[----:B------:R-:W-:Y:S02]  /*3f10*/  DFMA R212, R152, R142, R212 ;  /* 0x0000008e98d4722b */ /* 0x000fe400000000d4 */
[----:B------:R-:W-:Y:S02]  /*3f20*/  DADD R148, R186, -R188 ;  /* 0x00000000ba947229 */ /* 0x000fe400000008bc */
[----:B------:R-:W-:Y:S02]  /*3f30*/  DADD R150, R192, -R190 ;  /* 0x00000000c0967229 */ /* 0x000fe400000008be */
        /* <DEDUP_REMOVED lines=20> */
.L_x_253:
[----:B------:R-:W-:Y:S05]  /*4080*/  BSYNC.RECONVERGENT B0 ;  /* 0x0000000000007941 */ /* 0x000fea0003800200 */
.L_x_252:
        /* <DEDUP_REMOVED lines=12> */
[----:B------:R-:W-:-:S06]  /*4150*/  DADD R154, R144, -R146 ;  /* 0x00000000909a7229 */ /* 0x000fcc0000000892 */
[C---:B------:R-:W-:Y:S02]  /*4160*/  DFMA R146, R152.reuse, UR4, RZ ;  /* 0x0000000498927c2b */ /* 0x040fe400080000ff */
[C---:B------:R-:W-:Y:S02]  /*4170*/  DFMA R166, R152.reuse, UR8, RZ ;  /* 0x0000000898a67c2b */ /* 0x040fe400080000ff */
[C---:B------:R-:W-:Y:S02]  /*4180*/  DFMA R170, R152.reuse, UR36, RZ ;  /* 0x0000002498aa7c2b */ /* 0x040fe400080000ff */
[C---:B------:R-:W-:Y:S02]  /*4190*/  DFMA R174, R152.reuse, UR12, RZ ;  /* 0x0000000c98ae7c2b */ /* 0x040fe400080000ff */
[----:B------:R-:W-:Y:S02]  /*41a0*/  DFMA R178, R152, UR40, RZ ;  /* 0x0000002898b27c2b */ /* 0x000fe400080000ff */
[----:B0-----:R-:W-:-:S02]  /*41b0*/  DADD R144, R156, R158 ;  /* 0x000000009c907229 */ /* 0x001fc4000000009e */
[----:B------:R-:W-:Y:S02]  /*41c0*/  DFMA R152, R152, UR16, RZ ;  /* 0x0000001098987c2b */ /* 0x000fe400080000ff */
[----:B------:R-:W-:Y:S02]  /*41d0*/  DADD R156, R156, -R158 ;  /* 0x000000009c9c7229 */ /* 0x000fe4000000089e */
[----:B------:R-:W-:Y:S02]  /*41e0*/  DFMA R158, R154, UR6, RZ ;  /* 0x000000069a9e7c2b */ /* 0x000fe400080000ff */
[C---:B------:R-:W-:Y:S02]  /*41f0*/  DFMA R164, R144.reuse, UR44, R146 ;  /* 0x0000002c90a47c2b */ /* 0x040fe40008000092 */
[C---:B------:R-:W-:Y:S01]  /*4200*/  DFMA R182, R144.reuse, UR28, R152 ;  /* 0x0000001c90b67c2b */ /* 0x040fe20008000098 */
[----:B------:R-:W-:Y:S01]  /*4210*/  LDS.64 R146, [R194+0x1c20] ;  /* 0x001c2000c2927984 */ /* 0x000fe20000000a00 */
[----:B------:R-:W-:-:S02]  /*4220*/  DFMA R168, R144, UR20, R166 ;  /* 0x0000001490a87c2b */ /* 0x000fc400080000a6 */
[C---:B------:R-:W-:Y:S02]  /*4230*/  DFMA R172, R144.reuse, UR48, R170 ;  /* 0x0000003090ac7c2b */ /* 0x040fe400080000aa */
[C---:B------:R-:W-:Y:S02]  /*4240*/  DFMA R176, R144.reuse, UR24, R174 ;  /* 0x0000001890b07c2b */ /* 0x040fe400080000ae */
[----:B------:R-:W-:Y:S02]  /*4250*/  DFMA R180, R144, UR52, R178 ;  /* 0x0000003490b47c2b */ /* 0x000fe400080000b2 */
[----:B-1----:R-:W-:Y:S01]  /*4260*/  DADD R152, R160, -R162 ;  /* 0x00000000a0987229 */ /* 0x002fe200000008a2 */
[----:B------:R-:W0:Y:S01]  /*4270*/  LDS.64 R144, [R194+0x4650] ;  /* 0x00465000c2907984 */ /* 0x000e220000000a00 */
[----:B------:R-:W-:Y:S02]  /*4280*/  DFMA R158, R156, UR46, R158 ;  /* 0x0000002e9c9e7c2b */ /* 0x000fe4000800009e */
[----:B------:R-:W-:-:S02]  /*4290*/  DADD R160, R160, R162 ;  /* 0x00000000a0a07229 */ /* 0x000fc400000000a2 */
[C---:B------:R-:W-:Y:S02]  /*42a0*/  DFMA R166, R154.reuse, UR10, RZ ;  /* 0x0000000a9aa67c2b */ /* 0x040fe400080000ff */
[----:B------:R-:W-:Y:S02]  /*42b0*/  DFMA R170, R154, UR38, RZ ;  /* 0x000000269aaa7c2b */ /* 0x000fe400080000ff */
[----:B------:R-:W-:Y:S02]  /*42c0*/  DFMA R158, R152, R2, R158 ;  /* 0x00000002989e722b */ /* 0x000fe4000000009e */
[----:B------:R-:W-:Y:S01]  /*42d0*/  DFMA R168, R160, R4, R168 ;  /* 0x00000004a0a8722b */ /* 0x000fe200000000a8 */
[----:B------:R-:W-:Y:S01]  /*42e0*/  LDS.64 R2, [R194+0x3f48] ;  /* 0x003f4800c2027984 */ /* 0x000fe20000000a00 */
[C---:B------:R-:W-:Y:S02]  /*42f0*/  DFMA R166, R156.reuse, UR22, R166 ;  /* 0x000000169ca67c2b */ /* 0x040fe400080000a6 */
[----:B------:R-:W-:Y:S01]  /*4300*/  DFMA R170, R156, UR50, R170 ;  /* 0x000000329caa7c2b */ /* 0x000fe200080000aa */
[----:B------:R-:W1:Y:S01]  /*4310*/  LDS.64 R4, [R194+0x2328] ;  /* 0x00232800c2047984 */ /* 0x000e620000000a00 */
[----:B------:R-:W-:-:S02]  /*4320*/  DFMA R174, R154, UR14, RZ ;  /* 0x0000000e9aae7c2b */ /* 0x000fc400080000ff */
[----:B------:R-:W-:Y:S02]  /*4330*/  DFMA R178, R154, UR42, RZ ;  /* 0x0000002a9ab27c2b */ /* 0x000fe400080000ff */
[C---:B------:R-:W-:Y:S02]  /*4340*/  DFMA R166, R152.reuse, R8, R166 ;  /* 0x0000000898a6722b */ /* 0x040fe400000000a6 */
[----:B------:R-:W-:Y:S01]  /*4350*/  DFMA R170, R152, R10, R170 ;  /* 0x0000000a98aa722b */ /* 0x000fe200000000aa */
[----:B------:R-:W-:Y:S01]  /*4360*/  LDS.64 R8, [R194+0x2a30] ;  /* 0x002a3000c2087984 */ /* 0x000fe20000000a00 */
[----:B------:R-:W-:Y:S02]  /*4370*/  DFMA R154, R154, UR18, RZ ;  /* 0x000000129a9a7c2b */ /* 0x000fe400080000ff */
[----:B------:R-:W-:Y:S01]  /*4380*/  DFMA R176, R160, R12, R176 ;  /* 0x0000000ca0b0722b */ /* 0x000fe200000000b0 */
[----:B------:R-:W2:Y:S01]  /*4390*/  LDS.64 R10, [R194+0x3840] ;  /* 0x00384000c20a7984 */ /* 0x000ea20000000a00 */
[----:B------:R-:W-:-:S02]  /*43a0*/  DFMA R174, R156, UR26, R174 ;  /* 0x0000001a9cae7c2b */ /* 0x000fc400080000ae */
[C---:B------:R-:W-:Y:S01]  /*43b0*/  DFMA R178, R156.reuse, UR54, R178 ;  /* 0x000000369cb27c2b */ /* 0x040fe200080000b2 */
[----:B------:R-:W4:Y:S01]  /*43c0*/  LDS.64 R12, [R194+0x3138] ;  /* 0x00313800c20c7984 */ /* 0x000f220000000a00 */
[----:B------:R-:W-:Y:S02]  /*43d0*/  DFMA R154, R156, UR30, R154 ;  /* 0x0000001e9c9a7c2b */ /* 0x000fe4000800009a */
[C---:B------:R-:W-:Y:S02]  /*43e0*/  DFMA R172, R160.reuse, R6, R172 ;  /* 0x00000006a0ac722b */ /* 0x040fe400000000ac */
[C---:B------:R-:W-:Y:S02]  /*43f0*/  DFMA R180, R160.reuse, R14, R180 ;  /* 0x0000000ea0b4722b */ /* 0x040fe400000000b4 */
[C---:B------:R-:W-:Y:S02]  /*4400*/  DFMA R182, R160.reuse, R20, R182 ;  /* 0x00000014a0b6722b */ /* 0x040fe400000000b6 */
[----:B------:R-:W-:-:S02]  /*4410*/  DFMA R164, R160, UR56, R164 ;  /* 0x00000038a0a47c2b */ /* 0x000fc400080000a4 */
[----:B---3--:R-:W-:Y:S02]  /*4420*/  DADD R6, R150, R148 ;  /* 0x0000000096067229 */ /* 0x008fe40000000094 */
[C---:B------:R-:W-:Y:S02]  /*4430*/  DFMA R174, R152.reuse, R16, R174 ;  /* 0x0000001098ae722b */ /* 0x040fe400000000ae */
[C---:B------:R-:W-:Y:S02]  /*4440*/  DFMA R178, R152.reuse, R18, R178 ;  /* 0x0000001298b2722b */ /* 0x040fe400000000b2 */
[----:B------:R-:W-:Y:S02]  /*4450*/  DFMA R154, R152, R24, R154 ;  /* 0x00000018989a722b */ /* 0x000fe4000000009a */
[----:B------:R-:W-:Y:S02]  /*4460*/  DADD R148, R150, -R148 ;  /* 0x0000000096947229 */ /* 0x000fe40000000894 */
        /* <DEDUP_REMOVED lines=14> */
[C---:B------:R-:W-:Y:S02]  /*4550*/  DFMA R164, R6.reuse, R46, R164 ;  /* 0x0000002e06a4722b */ /* 0x040fe400000000a4 */
[C---:B------:R-:W-:Y:S02]  /*4560*/  DFMA R168, R6.reuse, R52, R168 ;  /* 0x0000003406a8722b */ /* 0x040fe400000000a8 */
[C---:B------:R-:W-:Y:S02]  /*4570*/  DFMA R172, R6.reuse, R54, R172 ;  /* 0x0000003606ac722b */ /* 0x040fe400000000ac */
[C---:B------:R-:W-:Y:S02]  /*4580*/  DFMA R176, R6.reuse, R60, R176 ;  /* 0x0000003c06b0722b */ /* 0x040fe400000000b0 */
[----:B------:R-:W-:-:S02]  /*4590*/  DFMA R180, R6, R62, R180 ;  /* 0x0000003e06b4722b */ /* 0x000fc400000000b4 */
[----:B------:R-:W-:Y:S02]  /*45a0*/  DFMA R182, R6, R68, R182 ;  /* 0x0000004406b6722b */ /* 0x000fe400000000b6 */
[----:B-1----:R-:W-:Y:S02]  /*45b0*/  DADD R6, R4, R2 ;  /* 0x0000000004067229 */ /* 0x002fe40000000002 */
[C---:B------:R-:W-:Y:S02]  /*45c0*/  DFMA R158, R144.reuse, R50, R158 ;  /* 0x00000032909e722b */ /* 0x040fe4000000009e */
[C---:B------:R-:W-:Y:S02]  /*45d0*/  DFMA R166, R144.reuse, R56, R166 ;  /* 0x0000003890a6722b */ /* 0x040fe400000000a6 */
[C---:B------:R-:W-:Y:S02]  /*45e0*/  DFMA R170, R144.reuse, R58, R170 ;  /* 0x0000003a90aa722b */ /* 0x040fe400000000aa */
[----:B------:R-:W-:-:S02]  /*45f0*/  DFMA R174, R144, R64, R174 ;  /* 0x0000004090ae722b */ /* 0x000fc400000000ae */
[C---:B------:R-:W-:Y:S02]  /*4600*/  DFMA R178, R144.reuse, R66, R178 ;  /* 0x0000004290b2722b */ /* 0x040fe400000000b2 */
[----:B------:R-:W-:Y:S02]  /*4610*/  DFMA R154, R144, R72, R154 ;  /* 0x00000048909a722b */ /* 0x000fe4000000009a */
[----:B------:R-:W-:Y:S02]  /*4620*/  DADD R2, R4, -R2 ;  /* 0x0000000004027229 */ /* 0x000fe40000000802 */
[----:B--2---:R-:W-:Y:S02]  /*4630*/  DADD R4, R8, R10 ;  /* 0x0000000008047229 */ /* 0x004fe4000000000a */
        /* <DEDUP_REMOVED lines=8> */
[----:B----4-:R-:W-:Y:S02]  /*46c0*/  DADD R2, R12, R12 ;  /* 0x000000000c027229 */ /* 0x010fe4000000000c */
[C---:B------:R-:W-:Y:S02]  /*46d0*/  DFMA R164, R6.reuse, R70, R164 ;  /* 0x0000004606a4722b */ /* 0x040fe400000000a4 */
[C---:B------:R-:W-:Y:S02]  /*46e0*/  DFMA R172, R6.reuse, R78, R172 ;  /* 0x0000004e06ac722b */ /* 0x040fe400000000ac */
[C---:B------:R-:W-:Y:S02]  /*46f0*/  DFMA R176, R6.reuse, R84, R176 ;  /* 0x0000005406b0722b */ /* 0x040fe400000000b0 */
[C---:B------:R-:W-:Y:S02]  /*4700*/  DFMA R180, R6.reuse, R86, R180 ;  /* 0x0000005606b4722b */ /* 0x040fe400000000b4 */
[----:B------:R-:W-:-:S02]  /*4710*/  DFMA R182, R6, R92, R182 ;  /* 0x0000005c06b6722b */ /* 0x000fc400000000b6 */
[----:B------:R-:W-:Y:S02]  /*4720*/  DFMA R168, R4, R100, R168 ;  /* 0x0000006404a8722b */ /* 0x000fe400000000a8 */
[----:B------:R-:W-:Y:S02]  /*4730*/  DFMA R166, R8, R104, R166 ;  /* 0x0000006808a6722b */ /* 0x000fe400000000a6 */
[----:B------:R-:W-:Y:S02]  /*4740*/  DMUL R2, R2, 0.5 ;  /* 0x3fe0000002027828 */ /* 0x000fe40000000000 */
[----:B------:R-:W-:Y:S02]  /*4750*/  DADD R12, R12, -R12 ;  /* 0x000000000c0c7229 */ /* 0x000fe4000000080c */
        /* <DEDUP_REMOVED lines=10> */
[----:B------:R-:W-:Y:S02]  /*4800*/  DFMA R168, R2, R124, R168 ;  /* 0x0000007c02a8722b */ /* 0x000fe400000000a8 */
[----:B------:R-:W-:Y:S02]  /*4810*/  DFMA R166, R12, R128, R166 ;  /* 0x000000800ca6722b */ /* 0x000fe400000000a6 */
        /* <DEDUP_REMOVED lines=10> */
[----:B------:R-:W-:Y:S02]  /*48c0*/  DADD R172, R168, -R166 ;  /* 0x00000000a8ac7229 */ /* 0x000fe400000008a6 */
[C-C-:B------:R-:W-:Y:S02]  /*48d0*/  DADD R174, R164.reuse, -R158.reuse ;  /* 0x00000000a4ae7229 */ /* 0x140fe4000000089e */
[----:B------:R-:W-:Y:S02]  /*48e0*/  DADD R176, R164, R158 ;  /* 0x00000000a4b07229 */ /* 0x000fe4000000009e */
[----:B------:R-:W-:-:S02]  /*48f0*/  DADD R168, R168, R166 ;  /* 0x00000000a8a87229 */ /* 0x000fc400000000a6 */
[----:B------:R-:W-:Y:S02]  /*4900*/  DADD R162, R182, R154 ;  /* 0x00000000b6a27229 */ /* 0x000fe4000000009a */
[C-C-:B------:R-:W-:Y:S02]  /*4910*/  DADD R170, R126.reuse, -R130.reuse ;  /* 0x000000007eaa7229 */ /* 0x140fe40000000882 */
[----:B------:R-:W-:Y:S02]  /*4920*/  DADD R166, R126, R130 ;  /* 0x000000007ea67229 */ /* 0x000fe40000000082 */
[C-C-:B------:R-:W-:Y:S02]  /*4930*/  DADD R144, R132.reuse, -R136.reuse ;  /* 0x0000000084907229 */ /* 0x140fe40000000888 */
[----:B------:R-:W-:Y:S02]  /*4940*/  DADD R164, R132, R136 ;  /* 0x0000000084a47229 */ /* 0x000fe40000000088 */
[----:B------:R-:W-:-:S02]  /*4950*/  DADD R160, R180, -R178 ;  /* 0x00000000b4a07229 */ /* 0x000fc400000008b2 */
[----:B------:R-:W-:-:S11]  /*4960*/  DADD R146, R180, R178 ;  /* 0x00000000b4927229 */ /* 0x000fd600000000b2 */
.L_x_255:
[----:B------:R-:W-:Y:S05]  /*4970*/  BSYNC.RECONVERGENT B0 ;  /* 0x0000000000007941 */ /* 0x000fea0003800200 */
.L_x_254:
        /* <DEDUP_REMOVED lines=17> */
.L_x_256:
        /* <DEDUP_REMOVED lines=15> */
.L_x_2941:


//--------------------- .text._Z32massMatrixMultiplyConstantKernelILi11ELi15ELi1EEviPKdS1_S1_S1_Pd --------------------------
	.section	.text._Z32massMatrixMultiplyConstantKernelILi11ELi15ELi1EEviPKdS1_S1_S1_Pd,"ax",@progbits
	.align	128
        .global         _Z32massMatrixMultiplyConstantKernelILi11ELi15ELi1EEviPKdS1_S1_S1_Pd
        .type           _Z32massMatrixMultiplyConstantKernelILi11ELi15ELi1EEviPKdS1_S1_S1_Pd,@function
        .size           _Z32massMatrixMultiplyConstantKernelILi11ELi15ELi1EEviPKdS1_S1_S1_Pd,(.L_x_2942 - _Z32massMatrixMultiplyConstantKernelILi11ELi15ELi1EEviPKdS1_S1_S1_Pd)
        .other          _Z32massMatrixMultiplyConstantKernelILi11ELi15ELi1EEviPKdS1_S1_S1_Pd,@"STO_CUDA_ENTRY STV_DEFAULT"
_Z32massMatrixMultiplyConstantKernelILi11ELi15ELi1EEviPKdS1_S1_S1_Pd:
.text._Z32massMatrixMultiplyConstantKernelILi11ELi15ELi1EEviPKdS1_S1_S1_Pd:
[----:B------:R-:W-:Y:S01]  /*0000*/  LDC R1, c[0x0][0x37c] ;  /* 0x0000df00ff017b82 */ /* 0x000fe20000000800 */
[----:B------:R-:W0:Y:S07]  /*0010*/  S2R R0, SR_TID.X ;  /* 0x0000000000007919 */ /* 0x000e2e0000002100 */
[----:B------:R-:W1:Y:S01]  /*0020*/  S2UR UR4, SR_CTAID.X ;  /* 0x00000000000479c3 */ /* 0x000e620000002500 */
[----:B------:R-:W2:Y:S01]  /*0030*/  LDCU UR5, c[0x0][0x380] ;  /* 0x00007000ff0577ac */ /* 0x000ea20008000800 */
[----:B------:R-:W-:Y:S01]  /*0040*/  MOV R4, 0x400 ;  /* 0x0000040000047802 */ /* 0x000fe20000000f00 */
[----:B------:R-:W1:Y:S01]  /*0050*/  S2R R35, SR_TID.Y ;  /* 0x0000000000237919 */ /* 0x000e620000002200 */
[----:B------:R-:W3:Y:S01]  /*0060*/  LDCU.64 UR76, c[0x0][0x358] ;  /* 0x00006b00ff4c77ac */ /* 0x000ee20008000a00 */
[----:B------:R-:W4:Y:S03]  /*0070*/  S2R R33, SR_CgaCtaId ;  /* 0x0000000000217919 */ /* 0x000f260000008800 */
[----:B------:R-:W3:Y:S01]  /*0080*/  LDC.64 R122, c[0x0][0x388] ;  /* 0x0000e200ff7a7b82 */ /* 0x000ee20000000a00 */
[----:B0-----:R-:W-:-:S02]  /*0090*/  PRMT R2, R0, 0x9910, RZ ;  /* 0x0000991000027816 */ /* 0x001fc400000000ff */
[----:B------:R-:W-:Y:S01]  /*00a0*/  LOP3.LUT R7, R0, 0xffff, RZ, 0xc0, !PT ;  /* 0x0000ffff00077812 */ /* 0x000fe200078ec0ff */
[----:B-1----:R-:W-:-:S04]  /*00b0*/  VIADD R3, R35, UR4 ;  /* 0x0000000423037c36 */ /* 0x002fc80008000000 */
[----:B------:R-:W-:Y:S01]  /*00c0*/  BAR.SYNC.DEFER_BLOCKING 0x0 ;  /* 0x0000000000007b1d */ /* 0x000fe20000010000 */
[----:B------:R-:W-:Y:S01]  /*00d0*/  IMAD R2, R2, 0x75, RZ ;  /* 0x0000007502027824 */ /* 0x000fe200078e02ff */
[----:B------:R-:W-:Y:S01]  /*00e0*/  ISETP.GE.U32.AND P0, PT, R0, 0x79, PT ;  /* 0x000000790000780c */ /* 0x000fe20003f06070 */
[----:B------:R-:W-:Y:S01]  /*00f0*/  IMAD R34, R7, 0x8889, RZ ;  /* 0x0000888907227824 */ /* 0x000fe200078e02ff */
[----:B----4-:R-:W-:Y:S02]  /*0100*/  LEA R4, R33, R4, 0x18 ;  /* 0x0000000421047211 */ /* 0x010fe400078ec0ff */
[----:B------:R-:W-:Y:S01]  /*0110*/  LOP3.LUT R5, R2, 0xffff, RZ, 0xc0, !PT ;  /* 0x0000ffff02057812 */ /* 0x000fe200078ec0ff */
[----:B------:R-:W-:Y:S01]  /*0120*/  IMAD R2, R7, 0xba2f, RZ ;  /* 0x0000ba2f07027824 */ /* 0x000fe200078e02ff */
[----:B--2---:R-:W-:Y:S02]  /*0130*/  ISETP.LT.AND P0, PT, R3, UR5, !P0 ;  /* 0x0000000503007c0c */ /* 0x004fe4000c701270 */
[----:B------:R-:W-:-:S02]  /*0140*/  SHF.R.U32.HI R5, RZ, 0x8, R5 ;  /* 0x00000008ff057819 */ /* 0x000fc40000011605 */
[----:B------:R-:W-:Y:S02]  /*0150*/  SHF.R.U32.HI R2, RZ, 0x13, R2 ;  /* 0x00000013ff027819 */ /* 0x000fe40000011602 */
[----:B------:R-:W-:Y:S01]  /*0160*/  ISETP.GT.U32.AND P1, PT, R0, 0x78, PT ;  /* 0x000000780000780c */ /* 0x000fe20003f24070 */
[----:B------:R-:W-:Y:S01]  /*0170*/  IMAD.MOV R27, RZ, RZ, -R5 ;  /* 0x000000ffff1b7224 */ /* 0x000fe200078e0a05 */
[----:B------:R-:W-:Y:S01]  /*0180*/  PRMT R26, R2, 0x9910, RZ ;  /* 0x00009910021a7816 */ /* 0x000fe200000000ff */
[----:B------:R-:W-:Y:S01]  /*0190*/  BSSY.RECONVERGENT B0, `(.L_x_257) ;  /* 0x0000127000007945 */ /* 0x000fe20003800200 */
[----:B------:R-:W-:Y:S02]  /*01a0*/  ISETP.GE.U32.AND P2, PT, R0, 0xa5, PT ;  /* 0x000000a50000780c */ /* 0x000fe40003f46070 */
[----:B------:R-:W-:Y:S01]  /*01b0*/  PRMT R27, R27, 0x7710, RZ ;  /* 0x000077101b1b7816 */ /* 0x000fe200000000ff */
[----:B------:R-:W-:-:S04]  /*01c0*/  @P0 IMAD R7, R3, 0x533, R0 ;  /* 0x0000053303070824 */ /* 0x000fc800078e0200 */
[----:B------:R-:W-:-:S05]  /*01d0*/  IMAD.IADD R2, R27, 0x1, R0 ;  /* 0x000000011b027824 */ /* 0x000fca00078e0200 */
[----:B------:R-:W-:Y:S01]  /*01e0*/  LOP3.LUT R6, R2, 0xfe, RZ, 0xc0, !PT ;  /* 0x000000fe02067812 */ /* 0x000fe200078ec0ff */
[----:B------:R-:W-:Y:S02]  /*01f0*/  IMAD R2, R26, 0xb, RZ ;  /* 0x0000000b1a027824 */ /* 0x000fe400078e02ff */
[----:B------:R-:W0:Y:S01]  /*0200*/  @P0 LDC.64 R26, c[0x0][0x3a0] ;  /* 0x0000e800ff1a0b82 */ /* 0x000e220000000a00 */
[----:B------:R-:W-:Y:S01]  /*0210*/  LEA.HI R6, R6, R5, RZ, 0x1f ;  /* 0x0000000506067211 */ /* 0x000fe200078ff8ff */
[----:B------:R-:W-:Y:S02]  /*0220*/  IMAD.MOV R2, RZ, RZ, -R2 ;  /* 0x000000ffff027224 */ /* 0x000fe400078e0a02 */
[----:B------:R-:W-:Y:S01]  /*0230*/  IMAD R5, R35, 0x6978, R4 ;  /* 0x0000697823057824 */ /* 0x000fe200078e0204 */
[----:B------:R-:W-:Y:S02]  /*0240*/  LOP3.LUT R6, R6, 0xf8, RZ, 0xc0, !PT ;  /* 0x000000f806067812 */ /* 0x000fe400078ec0ff */
[----:B------:R-:W-:-:S02]  /*0250*/  PRMT R33, R2, 0x7710, RZ ;  /* 0x0000771002217816 */ /* 0x000fc400000000ff */
[----:B------:R-:W-:-:S03]  /*0260*/  SHF.R.U32.HI R6, RZ, 0x3, R6 ;  /* 0x00000003ff067819 */ /* 0x000fc60000011606 */
[----:B------:R-:W-:Y:S02]  /*0270*/  IMAD.IADD R2, R33, 0x1, R0 ;  /* 0x0000000121027824 */ /* 0x000fe400078e0200 */
[----:B------:R-:W-:-:S03]  /*0280*/  IMAD R33, R6, 0x78, R5 ;  /* 0x0000007806217824 */ /* 0x000fc600078e0205 */
[----:B------:R-:W-:Y:S01]  /*0290*/  LOP3.LUT R32, R2, 0xffff, RZ, 0xc0, !PT ;  /* 0x0000ffff02207812 */ /* 0x000fe200078ec0ff */
[----:B------:R-:W-:Y:S01]  /*02a0*/  IMAD R4, R6, 0x690, R33 ;  /* 0x0000069006047824 */ /* 0x000fe200078e0221 */
[----:B------:R-:W-:-:S03]  /*02b0*/  SHF.R.U32.HI R6, RZ, 0x13, R34 ;  /* 0x00000013ff067819 */ /* 0x000fc60000011622 */
[----:B------:R-:W-:Y:S02]  /*02c0*/  IMAD R2, R32, 0x8, R33 ;  /* 0x0000000820027824 */ /* 0x000fe400078e0221 */
[----:B0-----:R-:W-:Y:S01]  /*02d0*/  @P0 IMAD.WIDE R26, R7, 0x8, R26 ;  /* 0x00000008071a0825 */ /* 0x001fe200078e021a */
[----:B------:R-:W-:-:S03]  /*02e0*/  PRMT R7, R6, 0x9910, RZ ;  /* 0x0000991006077816 */ /* 0x000fc600000000ff */
[----:B------:R-:W-:Y:S01]  /*02f0*/  IMAD R4, R32, 0x8, R4 ;  /* 0x0000000820047824 */ /* 0x000fe200078e0204 */
[----:B---3--:R0:W5:Y:S04]  /*0300*/  @P0 LDG.E.64.CONSTANT R28, desc[UR76][R26.64] ;  /* 0x0000004c1a1c0981 */ /* 0x008168000c1e9b00 */
[----:B------:R0:W5:Y:S04]  /*0310*/  @P0 LDG.E.64.CONSTANT R20, desc[UR76][R26.64+0x3c8] ;  /* 0x0003c84c1a140981 */ /* 0x000168000c1e9b00 */
[----:B------:R0:W5:Y:S04]  /*0320*/  @P0 LDG.E.64.CONSTANT R18, desc[UR76][R26.64+0x790] ;  /* 0x0007904c1a120981 */ /* 0x000168000c1e9b00 */
[----:B------:R0:W5:Y:S01]  /*0330*/  @P0 LDG.E.64.CONSTANT R12, desc[UR76][R26.64+0xb58] ;  /* 0x000b584c1a0c0981 */ /* 0x000162000c1e9b00 */
[----:B------:R-:W-:-:S03]  /*0340*/  IMAD R7, R7, 0xf, RZ ;  /* 0x0000000f07077824 */ /* 0x000fc600078e02ff */
[----:B------:R0:W5:Y:S04]  /*0350*/  @P0 LDG.E.64.CONSTANT R10, desc[UR76][R26.64+0xf20] ;  /* 0x000f204c1a0a0981 */ /* 0x000168000c1e9b00 */
[----:B------:R0:W5:Y:S04]  /*0360*/  @P0 LDG.E.64.CONSTANT R8, desc[UR76][R26.64+0x12e8] ;  /* 0x0012e84c1a080981 */ /* 0x000168000c1e9b00 */
[----:B------:R0:W5:Y:S04]  /*0370*/  @P0 LDG.E.64.CONSTANT R22, desc[UR76][R26.64+0x16b0] ;  /* 0x0016b04c1a160981 */ /* 0x000168000c1e9b00 */
[----:B------:R0:W5:Y:S01]  /*0380*/  @P0 LDG.E.64.CONSTANT R16, desc[UR76][R26.64+0x1a78] ;  /* 0x001a784c1a100981 */ /* 0x000162000c1e9b00 */
[----:B------:R-:W-:-:S03]  /*0390*/  IMAD.MOV R7, RZ, RZ, -R7 ;  /* 0x000000ffff077224 */ /* 0x000fc600078e0a07 */
[----:B------:R0:W5:Y:S04]  /*03a0*/  @P0 LDG.E.64.CONSTANT R14, desc[UR76][R26.64+0x1e40] ;  /* 0x001e404c1a0e0981 */ /* 0x000168000c1e9b00 */
[----:B------:R0:W5:Y:S04]  /*03b0*/  @P0 LDG.E.64.CONSTANT R24, desc[UR76][R26.64+0x2208] ;  /* 0x0022084c1a180981 */ /* 0x000168000c1e9b00 */
[----:B------:R0:W5:Y:S01]  /*03c0*/  @P0 LDG.E.64.CONSTANT R30, desc[UR76][R26.64+0x25d0] ;  /* 0x0025d04c1a1e0981 */ /* 0x000162000c1e9b00 */
[----:B------:R-:W-:Y:S01]  /*03d0*/  PRMT R7, R7, 0x7710, RZ ;  /* 0x0000771007077816 */ /* 0x000fe200000000ff */
[----:B------:R-:W-:Y:S06]  /*03e0*/  @P1 BRA `(.L_x_258) ;  /* 0x0000001000041947 */ /* 0x000fec0003800000 */
[----:B------:R-:W1:Y:S01]  /*03f0*/  LDCU.128 UR56, c[0x3][0xa30] ;  /* 0x00c14600ff3877ac */ /* 0x000e620008000c00 */
[C-C-:B0----5:R-:W-:Y:S02]  /*0400*/  DADD R26, R28.reuse, R30.reuse ;  /* 0x000000001c1a7229 */ /* 0x161fe4000000001e */
[----:B------:R-:W-:Y:S01]  /*0410*/  DADD R28, R28, -R30 ;  /* 0x000000001c1c7229 */ /* 0x000fe2000000081e */
[----:B------:R-:W0:Y:S01]  /*0420*/  LDCU.128 UR72, c[0x3][0x810] ;  /* 0x00c10200ff4877ac */ /* 0x000e220008000c00 */
[C-C-:B------:R-:W-:Y:S02]  /*0430*/  DADD R30, R20.reuse, R24.reuse ;  /* 0x00000000141e7229 */ /* 0x140fe40000000018 */
[----:B------:R-:W-:Y:S01]  /*0440*/  DADD R24, R20, -R24 ;  /* 0x0000000014187229 */ /* 0x000fe20000000818 */
[----:B------:R-:W2:Y:S01]  /*0450*/  LDCU.128 UR64, c[0x3][0x8c0] ;  /* 0x00c11800ff4077ac */ /* 0x000ea20008000c00 */
[C-C-:B------:R-:W-:Y:S02]  /*0460*/  DADD R20, R18.reuse, R14.reuse ;  /* 0x0000000012147229 */ /* 0x140fe4000000000e */
[----:B------:R-:W-:Y:S01]  /*0470*/  DADD R14, R18, -R14 ;  /* 0x00000000120e7229 */ /* 0x000fe2000000080e */
[----:B------:R-:W3:Y:S01]  /*0480*/  LDCU.128 UR60, c[0x3][0x920] ;  /* 0x00c12400ff3c77ac */ /* 0x000ee20008000c00 */
[----:B------:R-:W4:Y:S01]  /*0490*/  LDCU.128 UR28, c[0x3][0x830] ;  /* 0x00c10600ff1c77ac */ /* 0x000f220008000c00 */
[----:B-1----:R-:W-:-:S02]  /*04a0*/  MOV.SPILL R52, UR59 ;  /* 0x0000003b00347c02 */ /* 0x002fc40009000f00 */
[----:B------:R-:W-:Y:S01]  /*04b0*/  MOV.SPILL R53, UR58 ;  /* 0x0000003a00357c02 */ /* 0x000fe20009000f00 */
[----:B------:R-:W1:Y:S01]  /*04c0*/  LDCU.128 UR32, c[0x3][0x860] ;  /* 0x00c10c00ff2077ac */ /* 0x000e620008000c00 */
[----:B------:R-:W-:Y:S02]  /*04d0*/  MOV.SPILL R56, UR57 ;  /* 0x0000003900387c02 */ /* 0x000fe40009000f00 */
[----:B------:R-:W-:Y:S01]  /*04e0*/  MOV.SPILL R57, UR56 ;  /* 0x0000003800397c02 */ /* 0x000fe20009000f00 */
[----:B------:R-:W1:Y:S01]  /*04f0*/  LDCU.128 UR56, c[0x3][0x840] ;  /* 0x00c10800ff3877ac */ /* 0x000e620008000c00 */
[----:B0-----:R-:W-:Y:S01]  /*0500*/  MOV.SPILL R58, UR75 ;  /* 0x0000004b003a7c02 */ /* 0x001fe20009000f00 */
[C---:B--2---:R-:W-:Y:S01]  /*0510*/  DFMA R40, R26.reuse, UR64, RZ ;  /* 0x000000401a287c2b */ /* 0x044fe200080000ff */
[----:B------:R-:W-:Y:S01]  /*0520*/  MOV.SPILL R59, UR74 ;  /* 0x0000004a003b7c02 */ /* 0x000fe20009000f00 */
[----:B------:R-:W0:Y:S01]  /*0530*/  LDCU.128 UR24, c[0x3][0x800] ;  /* 0x00c10000ff1877ac */ /* 0x000e220008000c00 */
[----:B------:R-:W-:Y:S01]  /*0540*/  MOV.SPILL R60, UR73 ;  /* 0x00000049003c7c02 */ /* 0x000fe20009000f00 */
[C---:B---3--:R-:W-:Y:S01]  /*0550*/  DFMA R48, R26.reuse, UR60, RZ ;  /* 0x0000003c1a307c2b */ /* 0x048fe200080000ff */
[----:B------:R-:W-:Y:S01]  /*0560*/  MOV.SPILL R61, UR72 ;  /* 0x00000048003d7c02 */ /* 0x000fe20009000f00 */
[----:B------:R-:W2:Y:S01]  /*0570*/  LDCU.128 UR36, c[0x3][0x890] ;  /* 0x00c11200ff2477ac */ /* 0x000ea20008000c00 */
[----:B----4-:R-:W-:-:S02]  /*0580*/  DFMA R34, R26, UR28, RZ ;  /* 0x0000001c1a227c2b */ /* 0x010fc400080000ff */
[C---:B------:R-:W-:Y:S01]  /*0590*/  DFMA R44, R30.reuse, UR66, R40 ;  /* 0x000000421e2c7c2b */ /* 0x040fe20008000028 */
[----:B------:R-:W3:Y:S02]  /*05a0*/  LDCU.128 UR40, c[0x3][0x8f0] ;  /* 0x00c11e00ff2877ac */ /* 0x000ee40008000c00 */
[----:B------:R-:W-:Y:S01]  /*05b0*/  DFMA R54, R30, UR62, R48 ;  /* 0x0000003e1e367c2b */ /* 0x000fe20008000030 */
[----:B------:R-:W4:Y:S01]  /*05c0*/  LDCU.128 UR44, c[0x3][0x950] ;  /* 0x00c12a00ff2c77ac */ /* 0x000f220008000c00 */
[----:B-1----:R-:W-:Y:S02]  /*05d0*/  DFMA R18, R26, UR32, RZ ;  /* 0x000000201a127c2b */ /* 0x002fe400080000ff */
[C---:B------:R-:W-:Y:S01]  /*05e0*/  DFMA R36, R30.reuse, UR30, R34 ;  /* 0x0000001e1e247c2b */ /* 0x040fe20008000022 */
[----:B------:R-:W-:Y:S01]  /*05f0*/  UMOV UR70, UR56 ;  /* 0x0000003800467c82 */ /* 0x000fe20008000000 */
[----:B------:R-:W-:Y:S01]  /*0600*/  UMOV UR71, UR57 ;  /* 0x0000003900477c82 */ /* 0x000fe20008000000 */
[----:B------:R-:W-:Y:S01]  /*0610*/  UMOV UR68, UR58 ;  /* 0x0000003a00447c82 */ /* 0x000fe20008000000 */
[----:B------:R-:W-:Y:S01]  /*0620*/  UMOV UR69, UR59 ;  /* 0x0000003b00457c82 */ /* 0x000fe20008000000 */
[----:B------:R-:W1:Y:S01]  /*0630*/  LDCU.128 UR56, c[0x3][0x8a0] ;  /* 0x00c11400ff3877ac */ /* 0x000e620008000c00 */
[----:B------:R-:W-:-:S02]  /*0640*/  DFMA R38, R30, UR34, R18 ;  /* 0x000000221e267c2b */ /* 0x000fc40008000012 */
[C---:B0-----:R-:W-:Y:S01]  /*0650*/  DFMA R32, R26.reuse, UR24, RZ ;  /* 0x000000181a207c2b */ /* 0x041fe200080000ff */
[----:B------:R-:W0:Y:S01]  /*0660*/  LDCU.128 UR48, c[0x3][0xa00] ;  /* 0x00c14000ff3077ac */ /* 0x000e220008000c00 */
[C---:B--2---:R-:W-:Y:S02]  /*0670*/  DFMA R34, R26.reuse, UR36, RZ ;  /* 0x000000241a227c2b */ /* 0x044fe400080000ff */
[----:B---3--:R-:W-:Y:S01]  /*0680*/  DFMA R46, R26, UR40, RZ ;  /* 0x000000281a2e7c2b */ /* 0x008fe200080000ff */
[----:B------:R-:W2:Y:S01]  /*0690*/  LDCU.128 UR16, c[0x3][0xac0] ;  /* 0x00c15800ff1077ac */ /* 0x000ea20008000c00 */
[--C-:B------:R-:W-:Y:S02]  /*06a0*/  DADD R18, R12, R16.reuse ;  /* 0x000000000c127229 */ /* 0x100fe40000000010 */
[----:B----4-:R-:W-:Y:S01]  /*06b0*/  DFMA R26, R26, UR44, RZ ;  /* 0x0000002c1a1a7c2b */ /* 0x010fe200080000ff */
[----:B------:R-:W3:Y:S01]  /*06c0*/  LDCU.128 UR8, c[0x3][0xb20] ;  /* 0x00c16400ff0877ac */ /* 0x000ee20008000c00 */
[----:B------:R-:W-:-:S02]  /*06d0*/  DADD R12, R12, -R16 ;  /* 0x000000000c0c7229 */ /* 0x000fc40000000810 */
[C---:B------:R-:W-:Y:S01]  /*06e0*/  DFMA R50, R30.reuse, UR42, R46 ;  /* 0x0000002a1e327c2b */ /* 0x040fe2000800002e */
[----:B------:R-:W4:Y:S01]  /*06f0*/  LDCU.128 UR52, c[0x3][0xa60] ;  /* 0x00c14c00ff3477ac */ /* 0x000f220008000c00 */
[C---:B------:R-:W-:Y:S02]  /*0700*/  DFMA R32, R30.reuse, UR26, R32 ;  /* 0x0000001a1e207c2b */ /* 0x040fe40008000020 */
[----:B------:R-:W-:Y:S01]  /*0710*/  DFMA R42, R30, UR38, R34 ;  /* 0x000000261e2a7c2b */ /* 0x000fe20008000022 */
[----:B-1----:R-:W-:Y:S01]  /*0720*/  UMOV UR74, UR58 ;  /* 0x0000003a004a7c82 */ /* 0x002fe20008000000 */
[----:B------:R-:W-:Y:S01]  /*0730*/  UMOV UR75, UR59 ;  /* 0x0000003b004b7c82 */ /* 0x000fe20008000000 */
[----:B------:R-:W-:Y:S01]  /*0740*/  UMOV UR72, UR56 ;  /* 0x0000003800487c82 */ /* 0x000fe20008000000 */
[----:B------:R-:W-:Y:S01]  /*0750*/  UMOV UR73, UR57 ;  /* 0x0000003900497c82 */ /* 0x000fe20008000000 */
[----:B------:R-:W1:Y:S01]  /*0760*/  LDCU.128 UR56, c[0x3][0xa10] ;  /* 0x00c14200ff3877ac */ /* 0x000e620008000c00 */
[C---:B0-----:R-:W-:Y:S01]  /*0770*/  DFMA R16, R28.reuse, UR48, RZ ;  /* 0x000000301c107c2b */ /* 0x041fe200080000ff */
[----:B------:R-:W0:Y:S01]  /*0780*/  LDCU.128 UR20, c[0x3][0xa90] ;  /* 0x00c15200ff1477ac */ /* 0x000e220008000c00 */
[----:B------:R-:W2:Y:S01]  /*0790*/  LDCU.128 UR12, c[0x3][0xaf0] ;  /* 0x00c15e00ff0c77ac */ /* 0x000ea20008000c00 */
[----:B------:R-:W4:Y:S01]  /*07a0*/  LDCU.128 UR4, c[0x3][0xb50] ;  /* 0x00c16a00ff0477ac */ /* 0x000f220008000c00 */
[----:B------:R-:W3:Y:S01]  /*07b0*/  LDCU.128 UR24, c[0x3][0x870] ;  /* 0x00c10e00ff1877ac */ /* 0x000ee20008000c00 */
        /* <DEDUP_REMOVED lines=11> */
[----:B------:R-:W2:Y:S01]  /*0870*/  LDCU.128 UR36, c[0x3][0x930] ;  /* 0x00c12600ff2477ac */ /* 0x000ea20008000c00 */
[----:B---3--:R-:W-:Y:S01]  /*0880*/  DFMA R38, R20, UR24, R38 ;  /* 0x0000001814267c2b */ /* 0x008fe20008000026 */
[----:B------:R-:W3:Y:S01]  /*0890*/  LDCU.128 UR40, c[0x3][0x960] ;  /* 0x00c12c00ff2877ac */ /* 0x000ee20008000c00 */
[----:B-1----:R-:W-:Y:S01]  /*08a0*/  UMOV UR64, UR56 ;  /* 0x0000003800407c82 */ /* 0x002fe20008000000 */
[----:B------:R-:W-:Y:S01]  /*08b0*/  UMOV UR65, UR57 ;  /* 0x0000003900417c82 */ /* 0x000fe20008000000 */
[----:B------:R-:W-:Y:S01]  /*08c0*/  R2UR.FILL UR57, R56 ;  /* 0x00000000383972ca */ /* 0x000fe200004e0000 */
[----:B------:R-:W-:Y:S01]  /*08d0*/  UMOV UR60, UR58 ;  /* 0x0000003a003c7c82 */ /* 0x000fe20008000000 */
[----:B------:R-:W-:Y:S01]  /*08e0*/  R2UR.FILL UR56, R57 ;  /* 0x00000000393872ca */ /* 0x000fe200004e0000 */
[----:B------:R-:W-:Y:S01]  /*08f0*/  DFMA R56, R30, UR46, R26 ;  /* 0x0000002e1e387c2b */ /* 0x000fe2000800001a */
[----:B------:R-:W-:Y:S01]  /*0900*/  UMOV UR61, UR59 ;  /* 0x0000003b003d7c82 */ /* 0x000fe20008000000 */
[----:B------:R-:W-:Y:S01]  /*0910*/  DFMA R26, R24, UR50, R16 ;  /* 0x00000032181a7c2b */ /* 0x000fe20008000010 */
[----:B------:R-:W-:Y:S01]  /*0920*/  R2UR.FILL UR59, R52 ;  /* 0x00000000343b72ca */ /* 0x000fe200004e0000 */
[C---:B------:R-:W-:Y:S01]  /*0930*/  DFMA R16, R28.reuse, UR16, RZ ;  /* 0x000000101c107c2b */ /* 0x040fe200080000ff */
[----:B------:R-:W-:Y:S01]  /*0940*/  R2UR.FILL UR58, R53 ;  /* 0x00000000353a72ca */ /* 0x000fe200004e0000 */
[C---:B------:R-:W-:Y:S01]  /*0950*/  DFMA R52, R28.reuse, UR8, RZ ;  /* 0x000000081c347c2b */ /* 0x040fe200080000ff */
[----:B------:R-:W-:Y:S01]  /*0960*/  UMOV UR8, UR74 ;  /* 0x0000004a00087c82 */ /* 0x000fe20008000000 */
[----:B------:R-:W-:Y:S01]  /*0970*/  UMOV UR9, UR75 ;  /* 0x0000004b00097c82 */ /* 0x000fe20008000000 */
[----:B----4-:R-:W-:Y:S01]  /*0980*/  DFMA R30, R28, UR52, RZ ;  /* 0x000000341c1e7c2b */ /* 0x010fe200080000ff */
[----:B------:R-:W1:Y:S01]  /*0990*/  LDCU.128 UR44, c[0x3][0xa70] ;  /* 0x00c14e00ff2c77ac */ /* 0x000e620008000c00 */
[----:B0-----:R-:W-:-:S02]  /*09a0*/  DFMA R44, R20, UR28, R44 ;  /* 0x0000001c142c7c2b */ /* 0x001fc4000800002c */
[----:B------:R-:W-:Y:S01]  /*09b0*/  DFMA R46, R24, UR18, R16 ;  /* 0x00000012182e7c2b */ /* 0x000fe20008000010 */
[----:B------:R-:W-:Y:S01]  /*09c0*/  UMOV UR18, UR72 ;  /* 0x0000004800127c82 */ /* 0x000fe20008000000 */
[----:B------:R-:W-:Y:S01]  /*09d0*/  UMOV UR19, UR73 ;  /* 0x0000004900137c82 */ /* 0x000fe20008000000 */
[----:B------:R-:W0:Y:S01]  /*09e0*/  LDCU.128 UR72, c[0x3][0x820] ;  /* 0x00c10400ff4877ac */ /* 0x000e220008000c00 */
[----:B------:R-:W-:Y:S02]  /*09f0*/  DFMA R34, R28, UR56, RZ ;  /* 0x000000381c227c2b */ /* 0x000fe400080000ff */
[C---:B------:R-:W-:Y:S01]  /*0a00*/  DFMA R30, R24.reuse, UR54, R30 ;  /* 0x00000036181e7c2b */ /* 0x040fe2000800001e */
[----:B------:R-:W4:Y:S01]  /*0a10*/  LDCU.128 UR48, c[0x3][0xaa0] ;  /* 0x00c15400ff3077ac */ /* 0x000f220008000c00 */
[----:B------:R-:W-:Y:S02]  /*0a20*/  DFMA R52, R24, UR10, R52 ;  /* 0x0000000a18347c2b */ /* 0x000fe40008000034 */
[----:B------:R-:W-:Y:S01]  /*0a30*/  DFMA R28, R28, UR4, RZ ;  /* 0x000000041c1c7c2b */ /* 0x000fe200080000ff */
[----:B------:R-:W4:Y:S01]  /*0a40*/  LDCU.128 UR52, c[0x3][0xad0] ;  /* 0x00c15a00ff3477ac */ /* 0x000f220008000c00 */
        /* <DEDUP_REMOVED lines=8> */
[----:B0-----:R-:W-:Y:S01]  /*0ad0*/  UMOV UR68, UR72 ;  /* 0x0000004800447c82 */ /* 0x001fe20008000000 */
[----:B------:R-:W-:Y:S01]  /*0ae0*/  UMOV UR69, UR73 ;  /* 0x0000004900457c82 */ /* 0x000fe20008000000 */
[----:B------:R-:W-:Y:S01]  /*0af0*/  R2UR.FILL UR73, R60 ;  /* 0x000000003c4972ca */ /* 0x000fe200004e0000 */
[----:B------:R-:W0:Y:S01]  /*0b00*/  LDCU.128 UR56, c[0x3][0xb00] ;  /* 0x00c16000ff3877ac */ /* 0x000e220008000c00 */
[----:B------:R-:W-:Y:S01]  /*0b10*/  R2UR.FILL UR72, R61 ;  /* 0x000000003d4872ca */ /* 0x000fe200004e0000 */
[C---:B--2---:R-:W-:Y:S01]  /*0b20*/  DFMA R50, R20.reuse, UR32, R50 ;  /* 0x0000002014327c2b */ /* 0x044fe20008000032 */
[----:B------:R-:W2:Y:S01]  /*0b30*/  LDCU.128 UR60, c[0x3][0xb30] ;  /* 0x00c16600ff3c77ac */ /* 0x000ea20008000c00 */
[----:B------:R-:W-:-:S02]  /*0b40*/  DFMA R54, R20, UR36, R54 ;  /* 0x0000002414367c2b */ /* 0x000fc40008000036 */
[----:B---3--:R-:W-:Y:S01]  /*0b50*/  DFMA R56, R20, UR40, R56 ;  /* 0x0000002814387c2b */ /* 0x008fe20008000038 */
[----:B------:R-:W-:Y:S01]  /*0b60*/  UMOV UR20, UR66 ;  /* 0x0000004200147c82 */ /* 0x000fe20008000000 */
[----:B------:R-:W-:Y:S01]  /*0b70*/  UMOV UR21, UR67 ;  /* 0x0000004300157c82 */ /* 0x000fe20008000000 */
[----:B------:R-:W-:Y:S01]  /*0b80*/  UMOV UR16, UR64 ;  /* 0x0000004000107c82 */ /* 0x000fe20008000000 */
[----:B------:R-:W-:Y:S01]  /*0b90*/  UMOV UR17, UR65 ;  /* 0x0000004100117c82 */ /* 0x000fe20008000000 */
[----:B------:R-:W3:Y:S01]  /*0ba0*/  LDCU.128 UR64, c[0x3][0xb60] ;  /* 0x00c16c00ff4077ac */ /* 0x000ee20008000c00 */
[C---:B------:R-:W-:Y:S02]  /*0bb0*/  DFMA R26, R14.reuse, UR22, R26 ;  /* 0x000000160e1a7c2b */ /* 0x040fe4000800001a */
[C---:B------:R-:W-:Y:S01]  /*0bc0*/  DFMA R34, R14.reuse, UR16, R34 ;  /* 0x000000100e227c2b */ /* 0x040fe20008000022 */
[----:B------:R-:W-:Y:S01]  /*0bd0*/  UMOV UR14, UR74 ;  /* 0x0000004a000e7c82 */ /* 0x000fe20008000000 */
[----:B------:R-:W-:Y:S01]  /*0be0*/  UMOV UR15, UR75 ;  /* 0x0000004b000f7c82 */ /* 0x000fe20008000000 */
[----:B------:R-:W-:Y:S01]  /*0bf0*/  R2UR.FILL UR75, R58 ;  /* 0x000000003a4b72ca */ /* 0x000fe200004e0000 */
[----:B------:R-:W-:Y:S01]  /*0c00*/  UMOV UR4, UR70 ;  /* 0x0000004600047c82 */ /* 0x000fe20008000000 */
[----:B------:R-:W-:Y:S01]  /*0c10*/  R2UR.FILL UR74, R59 ;  /* 0x000000003b4a72ca */ /* 0x000fe200004e0000 */
[----:B------:R-:W-:Y:S01]  /*0c20*/  UMOV UR5, UR71 ;  /* 0x0000004700057c82 */ /* 0x000fe20008000000 */
[----:B-1----:R-:W-:Y:S01]  /*0c30*/  DFMA R30, R14, UR44, R30 ;  /* 0x0000002c0e1e7c2b */ /* 0x002fe2000800001e */
[----:B------:R-:W-:Y:S01]  /*0c40*/  UMOV UR24, UR10 ;  /* 0x0000000a00187c82 */ /* 0x000fe20008000000 */
[----:B------:R-:W-:Y:S01]  /*0c50*/  DFMA R36, R20, UR4, R36 ;  /* 0x0000000414247c2b */ /* 0x000fe20008000024 */
[----:B------:R-:W-:Y:S01]  /*0c60*/  UMOV UR25, UR11 ;  /* 0x0000000b00197c82 */ /* 0x000fe20008000000 */
[----:B----4-:R-:W-:Y:S01]  /*0c70*/  DFMA R40, R14, UR48, R40 ;  /* 0x000000300e287c2b */ /* 0x010fe20008000028 */
[----:B------:R-:W-:Y:S01]  /*0c80*/  UMOV UR28, UR8 ;  /* 0x00000008001c7c82 */ /* 0x000fe20008000000 */
[----:B------:R-:W-:Y:S01]  /*0c90*/  DFMA R32, R20, UR72, R32 ;  /* 0x0000004814207c2b */ /* 0x000fe20008000020 */
[----:B------:R-:W-:Y:S01]  /*0ca0*/  UMOV UR29, UR9 ;  /* 0x00000009001d7c82 */ /* 0x000fe20008000000 */
[----:B------:R-:W-:Y:S01]  /*0cb0*/  DFMA R46, R14, UR52, R46 ;  /* 0x000000340e2e7c2b */ /* 0x000fe2000800002e */
[----:B------:R-:W-:Y:S01]  /*0cc0*/  UMOV UR36, UR14 ;  /* 0x0000000e00247c82 */ /* 0x000fe20008000000 */
        /* <DEDUP_REMOVED lines=10> */
[C---:B0-----:R-:W-:Y:S01]  /*0d70*/  DFMA R48, R14.reuse, UR56, R48 ;  /* 0x000000380e307c2b */ /* 0x041fe20008000030 */
[----:B------:R-:W-:Y:S01]  /*0d80*/  UMOV UR56, UR36 ;  /* 0x0000002400387c82 */ /* 0x000fe20008000000 */
[----:B--2---:R-:W-:Y:S01]  /*0d90*/  DFMA R52, R14, UR60, R52 ;  /* 0x0000003c0e347c2b */ /* 0x004fe20008000034 */
        /* <DEDUP_REMOVED lines=9> */
[C---:B------:R-:W-:Y:S02]  /*0e30*/  DFMA R54, R18.reuse, UR38, R54 ;  /* 0x0000002612367c2b */ /* 0x040fe40008000036 */
[----:B------:R-:W-:Y:S01]  /*0e40*/  DFMA R56, R18, UR42, R56 ;  /* 0x0000002a12387c2b */ /* 0x000fe20008000038 */
        /* <DEDUP_REMOVED lines=8> */
[----:B------:R-:W-:Y:S01]  /*0ed0*/  DFMA R46, R12, UR54, R46 ;  /* 0x000000360c2e7c2b */ /* 0x000fe2000800002e */
[----:B------:R-:W-:Y:S01]  /*0ee0*/  UMOV UR60, UR72 ;  /* 0x00000048003c7c82 */ /* 0x000fe20008000000 */
[----:B------:R-:W-:Y:S01]  /*0ef0*/  UMOV UR61, UR73 ;  /* 0x00000049003d7c82 */ /* 0x000fe20008000000 */
[----:B------:R-:W4:Y:S01]  /*0f00*/  LDCU.128 UR24, c[0x3][0xa20] ;  /* 0x00c14400ff1877ac */ /* 0x000f220008000c00 */
[----:B---3--:R-:W-:-:S02]  /*0f10*/  DFMA R28, R14, UR64, R28 ;  /* 0x000000400e1c7c2b */ /* 0x008fc4000800001c */
[----:B------:R-:W-:Y:S01]  /*0f20*/  DADD R16, R10, R22 ;  /* 0x000000000a107229 */ /* 0x000fe20000000016 */
[----:B------:R-:W3:Y:S01]  /*0f30*/  LDCU.128 UR28, c[0x3][0xa50] ;  /* 0x00c14a00ff1c77ac */ /* 0x000ee20008000c00 */
[C---:B------:R-:W-:Y:S02]  /*0f40*/  DFMA R48, R12.reuse, UR58, R48 ;  /* 0x0000003a0c307c2b */ /* 0x040fe40008000030 */
[C---:B------:R-:W-:Y:S01]  /*0f50*/  DFMA R52, R12.reuse, UR62, R52 ;  /* 0x0000003e0c347c2b */ /* 0x040fe20008000034 */
[----:B------:R-:W3:Y:S01]  /*0f60*/  LDCU.128 UR32, c[0x3][0xa80] ;  /* 0x00c15000ff2077ac */ /* 0x000ee20008000c00 */
[----:B------:R-:W-:Y:S02]  /*0f70*/  DFMA R28, R12, UR66, R28 ;  /* 0x000000420c1c7c2b */ /* 0x000fe4000800001c */
[----:B------:R-:W-:Y:S01]  /*0f80*/  DADD R10, R10, -R22 ;  /* 0x000000000a0a7229 */ /* 0x000fe20000000816 */
[----:B------:R-:W3:Y:S01]  /*0f90*/  LDCU.128 UR36, c[0x3][0xab0] ;  /* 0x00c15600ff2477ac */ /* 0x000ee20008000c00 */
[----:B------:R-:W-:-:S02]  /*0fa0*/  DADD R12, R8, R8 ;  /* 0x00000000080c7229 */ /* 0x000fc40000000008 */
[C---:B------:R-:W-:Y:S01]  /*0fb0*/  DFMA R32, R16.reuse, UR60, R32 ;  /* 0x0000003c10207c2b */ /* 0x040fe20008000020 */
[----:B------:R-:W3:Y:S01]  /*0fc0*/  LDCU.128 UR40, c[0x3][0xae0] ;  /* 0x00c15c00ff2877ac */ /* 0x000ee20008000c00 */
[C---:B0-----:R-:W-:Y:S02]  /*0fd0*/  DFMA R36, R16.reuse, UR68, R36 ;  /* 0x0000004410247c2b */ /* 0x041fe40008000024 */
[C---:B-1----:R-:W-:Y:S01]  /*0fe0*/  DFMA R38, R16.reuse, UR4, R38 ;  /* 0x0000000410267c2b */ /* 0x042fe20008000026 */
[----:B------:R-:W0:Y:S01]  /*0ff0*/  LDCU.128 UR44, c[0x3][0xb10] ;  /* 0x00c16200ff2c77ac */ /* 0x000e220008000c00 */
[C---:B--2---:R-:W-:Y:S02]  /*1000*/  DFMA R42, R16.reuse, UR8, R42 ;  /* 0x00000008102a7c2b */ /* 0x044fe4000800002a */
[C---:B----4-:R-:W-:Y:S01]  /*1010*/  DFMA R44, R16.reuse, UR12, R44 ;  /* 0x0000000c102c7c2b */ /* 0x050fe2000800002c */
[----:B------:R-:W1:Y:S01]  /*1020*/  LDCU.128 UR48, c[0x3][0xb40] ;  /* 0x00c16800ff3077ac */ /* 0x000e620008000c00 */
[----:B------:R-:W-:-:S02]  /*1030*/  DFMA R50, R16, UR16, R50 ;  /* 0x0000001010327c2b */ /* 0x000fc40008000032 */
[----:B------:R-:W-:Y:S01]  /*1040*/  DFMA R54, R16, UR20, R54 ;  /* 0x0000001410367c2b */ /* 0x000fe20008000036 */
[----:B------:R-:W2:Y:S01]  /*1050*/  LDCU.128 UR72, c[0x3][0x970] ;  /* 0x00c12e00ff4877ac */ /* 0x000ea20008000c00 */
[----:B------:R-:W-:Y:S02]  /*1060*/  DMUL R12, R12, 0.5 ;  /* 0x3fe000000c0c7828 */ /* 0x000fe40000000000 */
[C---:B------:R-:W-:Y:S01]  /*1070*/  DFMA R26, R10.reuse, UR24, R26 ;  /* 0x000000180a1a7c2b */ /* 0x040fe2000800001a */
[----:B------:R-:W4:Y:S01]  /*1080*/  LDCU.128 UR52, c[0x3][0xb70] ;  /* 0x00c16e00ff3477ac */ /* 0x000f220008000c00 */
[C---:B---3--:R-:W-:Y:S02]  /*1090*/  DFMA R34, R10.reuse, UR28, R34 ;  /* 0x0000001c0a227c2b */ /* 0x048fe40008000022 */
[C---:B------:R-:W-:Y:S02]  /*10a0*/  DFMA R30, R10.reuse, UR32, R30 ;  /* 0x000000200a1e7c2b */ /* 0x040fe4000800001e */
[----:B------:R-:W-:-:S02]  /*10b0*/  DFMA R40, R10, UR36, R40 ;  /* 0x000000240a287c2b */ /* 0x000fc40008000028 */
[C---:B------:R-:W-:Y:S02]  /*10c0*/  DFMA R46, R10.reuse, UR40, R46 ;  /* 0x000000280a2e7c2b */ /* 0x040fe4000800002e */
[C---:B0-----:R-:W-:Y:S02]  /*10d0*/  DFMA R48, R10.reuse, UR44, R48 ;  /* 0x0000002c0a307c2b */ /* 0x041fe40008000030 */
[----:B-1----:R-:W-:Y:S02]  /*10e0*/  DFMA R52, R10, UR48, R52 ;  /* 0x000000300a347c2b */ /* 0x002fe40008000034 */
[----:B------:R-:W-:Y:S02]  /*10f0*/  DADD R8, R8, -R8 ;  /* 0x0000000008087229 */ /* 0x000fe40000000808 */
[----:B--2---:R-:W-:Y:S02]  /*1100*/  DFMA R56, R16, UR72, R56 ;  /* 0x0000004810387c2b */ /* 0x004fe40008000038 */
        /* <DEDUP_REMOVED lines=47> */
.L_x_258:
[----:B------:R-:W-:Y:S05]  /*1400*/  BSYNC.RECONVERGENT B0 ;  /* 0x0000000000007941 */ /* 0x000fea0003800200 */
.L_x_257:
[----:B------:R-:W-:Y:S01]  /*1410*/  BAR.SYNC.DEFER_BLOCKING 0x0 ;  /* 0x0000000000007b1d */ /* 0x000fe20000010000 */
[----:B-1---5:R-:W-:Y:S02]  /*1420*/  IMAD.MOV.U32 R8, RZ, RZ, 0xe ;  /* 0x0000000eff087424 */ /* 0x022fe400078e00ff */
[----:B------:R-:W-:-:S03]  /*1430*/  IMAD.IADD R7, R7, 0x1, R0 ;  /* 0x0000000107077824 */ /* 0x000fc600078e0200 */
[----:B------:R-:W-:Y:S04]  /*1440*/  BSSY.RECONVERGENT B0, `(.L_x_259) ;  /* 0x000010a000007945 */ /* 0x000fe80003800200 */
[----:B------:R-:W-:Y:S05]  /*1450*/  @P2 BRA `(.L_x_260) ;  /* 0x0000001000202947 */ /* 0x000fea0003800000 */
[----:B------:R-:W-:Y:S01]  /*1460*/  LDS.64 R10, [R4] ;  /* 0x00000000040a7984 */ /* 0x000fe20000000a00 */
[----:B------:R-:W1:Y:S03]  /*1470*/  LDCU.128 UR48, c[0x3][0x920] ;  /* 0x00c12400ff3077ac */ /* 0x000e660008000c00 */
[----:B------:R-:W2:Y:S01]  /*1480*/  LDS.64 R12, [R4+0x4b0] ;  /* 0x0004b000040c7984 */ /* 0x000ea20000000a00 */
[----:B------:R-:W3:Y:S03]  /*1490*/  LDCU.128 UR32, c[0x3][0x800] ;  /* 0x00c10000ff2077ac */ /* 0x000ee60008000c00 */
[----:B------:R-:W-:Y:S01]  /*14a0*/  LDS.64 R16, [R4+0x78] ;  /* 0x0000780004107984 */ /* 0x000fe20000000a00 */
[----:B------:R-:W4:Y:S03]  /*14b0*/  LDCU.128 UR44, c[0x3][0x8c0] ;  /* 0x00c11800ff2c77ac */ /* 0x000f260008000c00 */
[----:B------:R-:W5:Y:S01]  /*14c0*/  LDS.64 R18, [R4+0x438] ;  /* 0x0004380004127984 */ /* 0x000f620000000a00 */
[----:B------:R-:W0:Y:S01]  /*14d0*/  LDCU.128 UR64, c[0x3][0x8f0] ;  /* 0x00c11e00ff4077ac */ /* 0x000e220008000c00 */
[----:B------:R-:W3:Y:S01]  /*14e0*/  LDCU.128 UR56, c[0x3][0xa60] ;  /* 0x00c14c00ff3877ac */ /* 0x000ee20008000c00 */
[----:B-1----:R-:W-:-:S02]  /*14f0*/  MOV.SPILL R9, UR51 ;  /* 0x0000003300097c02 */ /* 0x002fc40009000f00 */
[----:B------:R-:W-:Y:S01]  /*1500*/  MOV.SPILL R34, UR50 ;  /* 0x0000003200227c02 */ /* 0x000fe20009000f00 */
[----:B------:R-:W1:Y:S01]  /*1510*/  LDCU.128 UR28, c[0x3][0x810] ;  /* 0x00c10200ff1c77ac */ /* 0x000e620008000c00 */
[----:B------:R-:W-:Y:S02]  /*1520*/  MOV.SPILL R35, UR49 ;  /* 0x0000003100237c02 */ /* 0x000fe40009000f00 */
[----:B------:R-:W-:Y:S01]  /*1530*/  MOV.SPILL R36, UR48 ;  /* 0x0000003000247c02 */ /* 0x000fe20009000f00 */
[----:B------:R-:W0:Y:S01]  /*1540*/  LDCU.128 UR48, c[0x3][0x8d0] ;  /* 0x00c11a00ff3077ac */ /* 0x000e220008000c00 */
[----:B------:R-:W0:Y:S01]  /*1550*/  LDCU.128 UR68, c[0x3][0x860] ;  /* 0x00c10c00ff4477ac */ /* 0x000e220008000c00 */
[----:B------:R-:W0:Y:S01]  /*1560*/  LDCU.128 UR24, c[0x3][0xa30] ;  /* 0x00c14600ff1877ac */ /* 0x000e220008000c00 */
[----:B---3--:R-:W-:Y:S02]  /*1570*/  MOV.SPILL R46, UR57 ;  /* 0x00000039002e7c02 */ /* 0x008fe40009000f00 */
[----:B------:R-:W-:Y:S01]  /*1580*/  MOV.SPILL R47, UR56 ;  /* 0x00000038002f7c02 */ /* 0x000fe20009000f00 */
[----:B------:R-:W3:Y:S01]  /*1590*/  LDCU.128 UR36, c[0x3][0x830] ;  /* 0x00c10600ff2477ac */ /* 0x000ee20008000c00 */
[----:B------:R-:W-:-:S02]  /*15a0*/  MOV.SPILL R40, UR59 ;  /* 0x0000003b00287c02 */ /* 0x000fc40009000f00 */
[----:B------:R-:W-:Y:S01]  /*15b0*/  MOV.SPILL R41, UR58 ;  /* 0x0000003a00297c02 */ /* 0x000fe20009000f00 */
[----:B------:R-:W3:Y:S01]  /*15c0*/  LDCU.128 UR40, c[0x3][0x890] ;  /* 0x00c11200ff2877ac */ /* 0x000ee20008000c00 */
[C-C-:B--2---:R-:W-:Y:S02]  /*15d0*/  DADD R14, R10.reuse, R12.reuse ;  /* 0x000000000a0e7229 */ /* 0x144fe4000000000c */
[----:B------:R-:W-:Y:S01]  /*15e0*/  DADD R10, R10, -R12 ;  /* 0x000000000a0a7229 */ /* 0x000fe2000000080c */
[----:B------:R-:W2:Y:S01]  /*15f0*/  LDCU.128 UR60, c[0x3][0x950] ;  /* 0x00c12a00ff3c77ac */ /* 0x000ea20008000c00 */
[----:B-1----:R-:W-:-:S04]  /*1600*/  UMOV UR56, UR30 ;  /* 0x0000001e00387c82 */ /* 0x002fc80008000000 */
[----:B------:R-:W-:Y:S01]  /*1610*/  DFMA R22, R14, UR32, RZ ;  /* 0x000000200e167c2b */ /* 0x000fe200080000ff */
[----:B------:R-:W-:Y:S01]  /*1620*/  UMOV UR57, UR31 ;  /* 0x0000001f00397c82 */ /* 0x000fe20008000000 */
[--C-:B-----5:R-:W-:Y:S01]  /*1630*/  DADD R20, R16, R18.reuse ;  /* 0x0000000010147229 */ /* 0x120fe20000000012 */
[----:B------:R-:W1:Y:S01]  /*1640*/  LDCU.128 UR20, c[0x3][0xa90] ;  /* 0x00c15200ff1477ac */ /* 0x000e620008000c00 */
[C---:B----4-:R-:W-:Y:S02]  /*1650*/  DFMA R28, R14.reuse, UR44, RZ ;  /* 0x0000002c0e1c7c2b */ /* 0x050fe400080000ff */
[----:B0-----:R-:W-:Y:S01]  /*1660*/  DFMA R32, R14, UR64, RZ ;  /* 0x000000400e207c2b */ /* 0x001fe200080000ff */
[----:B------:R-:W-:Y:S01]  /*1670*/  UMOV UR64, UR48 ;  /* 0x0000003000407c82 */ /* 0x000fe20008000000 */
[----:B------:R-:W-:Y:S01]  /*1680*/  UMOV UR65, UR49 ;  /* 0x0000003100417c82 */ /* 0x000fe20008000000 */
[----:B------:R-:W-:Y:S01]  /*1690*/  DADD R16, R16, -R18 ;  /* 0x0000000010107229 */ /* 0x000fe20000000812 */
[----:B------:R-:W-:Y:S01]  /*16a0*/  R2UR.FILL UR49, R35 ;  /* 0x00000000233172ca */ /* 0x000fe200004e0000 */
[C---:B------:R-:W-:Y:S01]  /*16b0*/  DFMA R26, R20.reuse, UR34, R22 ;  /* 0x00000022141a7c2b */ /* 0x040fe20008000016 */
[----:B------:R-:W-:Y:S01]  /*16c0*/  R2UR.FILL UR48, R36 ;  /* 0x00000000243072ca */ /* 0x000fe200004e0000 */
[----:B------:R-:W-:Y:S01]  /*16d0*/  LDS.64 R18, [R4+0xf0] ;  /* 0x0000f00004127984 */ /* 0x000fe20000000a00 */
[----:B------:R-:W-:Y:S01]  /*16e0*/  DFMA R42, R20, UR46, R28 ;  /* 0x0000002e142a7c2b */ /* 0x000fe2000800001c */
[----:B------:R-:W0:Y:S01]  /*16f0*/  LDCU.128 UR52, c[0x3][0xa00] ;  /* 0x00c14000ff3477ac */ /* 0x000e220008000c00 */
[----:B------:R-:W-:Y:S01]  /*1700*/  DFMA R12, R14, UR68, RZ ;  /* 0x000000440e0c7c2b */ /* 0x000fe200080000ff */
[----:B------:R-:W4:Y:S01]  /*1710*/  LDS.64 R22, [R4+0x3c0] ;  /* 0x0003c00004167984 */ /* 0x000f220000000a00 */
[----:B------:R-:W-:Y:S01]  /*1720*/  DFMA R28, R10, UR24, RZ ;  /* 0x000000180a1c7c2b */ /* 0x000fe200080000ff */
[----:B------:R-:W-:Y:S01]  /*1730*/  UMOV UR68, UR50 ;  /* 0x0000003200447c82 */ /* 0x000fe20008000000 */
[----:B------:R-:W-:Y:S01]  /*1740*/  UMOV UR69, UR51 ;  /* 0x0000003300457c82 */ /* 0x000fe20008000000 */
[----:B------:R-:W-:Y:S01]  /*1750*/  UMOV UR24, UR56 ;  /* 0x0000003800187c82 */ /* 0x000fe20008000000 */
[----:B------:R-:W-:Y:S01]  /*1760*/  UMOV UR25, UR57 ;  /* 0x0000003900197c82 */ /* 0x000fe20008000000 */
[----:B------:R-:W-:Y:S01]  /*1770*/  R2UR.FILL UR51, R9 ;  /* 0x00000000093372ca */ /* 0x000fe200004e0000 */
[----:B------:R-:W5:Y:S01]  /*1780*/  LDCU.128 UR56, c[0x3][0xa10] ;  /* 0x00c14200ff3877ac */ /* 0x000f620008000c00 */
[----:B------:R-:W-:Y:S01]  /*1790*/  R2UR.FILL UR50, R34 ;  /* 0x00000000223272ca */ /* 0x000fe200004e0000 */
[----:B---3--:R-:W-:-:S02]  /*17a0*/  DFMA R24, R14, UR36, RZ ;  /* 0x000000240e187c2b */ /* 0x008fc400080000ff */
[----:B------:R-:W-:Y:S01]  /*17b0*/  DFMA R38, R14, UR48, RZ ;  /* 0x000000300e267c2b */ /* 0x000fe200080000ff */
[----:B------:R-:W3:Y:S01]  /*17c0*/  LDCU.128 UR16, c[0x3][0xac0] ;  /* 0x00c15800ff1077ac */ /* 0x000ee20008000c00 */
[C---:B------:R-:W-:Y:S02]  /*17d0*/  DFMA R44, R20.reuse, UR66, R32 ;  /* 0x00000042142c7c2b */ /* 0x040fe40008000020 */
[C---:B------:R-:W-:Y:S01]  /*17e0*/  DFMA R34, R20.reuse, UR70, R12 ;  /* 0x0000004614227c2b */ /* 0x040fe2000800000c */
[----:B------:R-:W3:Y:S01]  /*17f0*/  LDCU.128 UR8, c[0x3][0xaf0] ;  /* 0x00c15e00ff0877ac */ /* 0x000ee20008000c00 */
[----:B------:R-:W-:Y:S01]  /*1800*/  DFMA R30, R20, UR38, R24 ;  /* 0x00000026141e7c2b */ /* 0x000fe20008000018 */
[----:B------:R-:W-:Y:S01]  /*1810*/  LDS.64 R12, [R4+0x168] ;  /* 0x00016800040c7984 */ /* 0x000fe20000000a00 */
[----:B------:R-:W-:Y:S01]  /*1820*/  DFMA R24, R14, UR40, RZ ;  /* 0x000000280e187c2b */ /* 0x000fe200080000ff */
[----:B------:R-:W3:Y:S01]  /*1830*/  LDCU.128 UR12, c[0x3][0xb20] ;  /* 0x00c16400ff0c77ac */ /* 0x000ee20008000c00 */
[----:B------:R-:W-:-:S02]  /*1840*/  DFMA R50, R20, UR50, R38 ;  /* 0x0000003214327c2b */ /* 0x000fc40008000026 */
[----:B--2---:R-:W-:Y:S01]  /*1850*/  DFMA R38, R14, UR60, RZ ;  /* 0x0000003c0e267c2b */ /* 0x004fe200080000ff */
[----:B------:R-:W2:Y:S01]  /*1860*/  LDCU.128 UR4, c[0x3][0xb50] ;  /* 0x00c16a00ff0477ac */ /* 0x000ea20008000c00 */
[----:B------:R-:W4:Y:S01]  /*1870*/  LDS.64 R14, [R4+0x348] ;  /* 0x00034800040e7984 */ /* 0x000f220000000a00 */
[----:B------:R-:W-:Y:S01]  /*1880*/  DFMA R28, R16, UR26, R28 ;  /* 0x0000001a101c7c2b */ /* 0x000fe2000800001c */
[----:B-----5:R-:W-:Y:S01]  /*1890*/  UMOV UR66, UR56 ;  /* 0x0000003800427c82 */ /* 0x020fe20008000000 */
[----:B------:R-:W-:Y:S01]  /*18a0*/  UMOV UR67, UR57 ;  /* 0x0000003900437c82 */ /* 0x000fe20008000000 */
[----:B------:R-:W-:Y:S01]  /*18b0*/  R2UR.FILL UR57, R46 ;  /* 0x000000002e3972ca */ /* 0x000fe200004e0000 */
[C---:B------:R-:W-:Y:S01]  /*18c0*/  DFMA R36, R20.reuse, UR42, R24 ;  /* 0x0000002a14247c2b */ /* 0x040fe20008000018 */
[----:B------:R-:W-:Y:S01]  /*18d0*/  R2UR.FILL UR56, R47 ;  /* 0x000000002f3872ca */ /* 0x000fe200004e0000 */
[----:B------:R-:W-:Y:S01]  /*18e0*/  DFMA R54, R20, UR62, R38 ;  /* 0x0000003e14367c2b */ /* 0x000fe20008000026 */
[----:B------:R-:W-:Y:S01]  /*18f0*/  UMOV UR72, UR28 ;  /* 0x0000001c00487c82 */ /* 0x000fe20008000000 */
[----:B------:R-:W-:Y:S01]  /*1900*/  UMOV UR73, UR29 ;  /* 0x0000001d00497c82 */ /* 0x000fe20008000000 */
[C---:B-1----:R-:W-:Y:S01]  /*1910*/  DFMA R20, R10.reuse, UR20, RZ ;  /* 0x000000140a147c2b */ /* 0x042fe200080000ff */
[----:B------:R-:W1:Y:S01]  /*1920*/  LDCU.128 UR28, c[0x3][0x840] ;  /* 0x00c10800ff1c77ac */ /* 0x000e620008000c00 */
[----:B0-----:R-:W-:-:S02]  /*1930*/  DFMA R24, R10, UR52, RZ ;  /* 0x000000340a187c2b */ /* 0x001fc400080000ff */
[C---:B---3--:R-:W-:Y:S01]  /*1940*/  DFMA R48, R10.reuse, UR12, RZ ;  /* 0x0000000c0a307c2b */ /* 0x048fe200080000ff */
[----:B------:R-:W0:Y:S01]  /*1950*/  LDCU.128 UR32, c[0x3][0x870] ;  /* 0x00c10e00ff2077ac */ /* 0x000e220008000c00 */
[----:B--2---:R-:W-:Y:S02]  /*1960*/  DFMA R52, R10, UR4, RZ ;  /* 0x000000040a347c2b */ /* 0x004fe400080000ff */
[----:B------:R-:W-:Y:S01]  /*1970*/  DFMA R38, R16, UR22, R20 ;  /* 0x0000001610267c2b */ /* 0x000fe20008000014 */
[----:B------:R-:W2:Y:S01]  /*1980*/  LDCU.128 UR36, c[0x3][0x8a0] ;  /* 0x00c11400ff2477ac */ /* 0x000ea20008000c00 */
[C---:B------:R-:W-:Y:S02]  /*1990*/  DFMA R32, R10.reuse, UR56, RZ ;  /* 0x000000380a207c2b */ /* 0x040fe400080000ff */
[----:B------:R-:W-:Y:S01]  /*19a0*/  DFMA R20, R10, UR8, RZ ;  /* 0x000000080a147c2b */ /* 0x000fe200080000ff */
[----:B------:R-:W3:Y:S01]  /*19b0*/  LDCU.128 UR40, c[0x3][0x900] ;  /* 0x00c12000ff2877ac */ /* 0x000ee20008000c00 */
[----:B------:R-:W-:-:S02]  /*19c0*/  DFMA R24, R16, UR54, R24 ;  /* 0x0000003610187c2b */ /* 0x000fc40008000018 */
[C---:B------:R-:W-:Y:S01]  /*19d0*/  DFMA R48, R16.reuse, UR14, R48 ;  /* 0x0000000e10307c2b */ /* 0x040fe20008000030 */
[----:B------:R-:W5:Y:S01]  /*19e0*/  LDCU.128 UR44, c[0x3][0x930] ;  /* 0x00c12600ff2c77ac */ /* 0x000f620008000c00 */
[C---:B------:R-:W-:Y:S02]  /*19f0*/  DFMA R52, R16.reuse, UR6, R52 ;  /* 0x0000000610347c2b */ /* 0x040fe40008000034 */
[----:B------:R-:W-:Y:S01]  /*1a00*/  DFMA R46, R16, UR10, R20 ;  /* 0x0000000a102e7c2b */ /* 0x000fe20008000014 */
[----:B------:R-:W5:Y:S01]  /*1a10*/  LDCU.128 UR48, c[0x3][0x960] ;  /* 0x00c12c00ff3077ac */ /* 0x000f620008000c00 */
[----:B------:R-:W1:Y:S01]  /*1a20*/  LDCU.128 UR60, c[0x3][0xa40] ;  /* 0x00c14800ff3c77ac */ /* 0x000e620008000c00 */
[----:B------:R-:W-:Y:S01]  /*1a30*/  UMOV UR52, UR58 ;  /* 0x0000003a00347c82 */ /* 0x000fe20008000000 */
[----:B------:R-:W-:Y:S01]  /*1a40*/  UMOV UR53, UR59 ;  /* 0x0000003b00357c82 */ /* 0x000fe20008000000 */
[----:B------:R-:W-:Y:S01]  /*1a50*/  R2UR.FILL UR59, R40 ;  /* 0x00000000283b72ca */ /* 0x000fe200004e0000 */
[----:B------:R-:W-:Y:S01]  /*1a60*/  UMOV UR12, UR72 ;  /* 0x00000048000c7c82 */ /* 0x000fe20008000000 */
[----:B------:R-:W-:Y:S01]  /*1a70*/  R2UR.FILL UR58, R41 ;  /* 0x00000000293a72ca */ /* 0x000fe200004e0000 */
[----:B------:R-:W-:Y:S01]  /*1a80*/  DFMA R40, R10, UR16, RZ ;  /* 0x000000100a287c2b */ /* 0x000fe200080000ff */
[----:B------:R-:W-:Y:S01]  /*1a90*/  UMOV UR13, UR73 ;  /* 0x00000049000d7c82 */ /* 0x000fe20008000000 */
[C-C-:B----4-:R-:W-:Y:S01]  /*1aa0*/  DADD R10, R18.reuse, R22.reuse ;  /* 0x00000000120a7229 */ /* 0x150fe20000000016 */
[----:B------:R-:W-:Y:S01]  /*1ab0*/  UMOV UR20, UR52 ;  /* 0x0000003400147c82 */ /* 0x000fe20008000000 */
[----:B------:R-:W-:Y:S01]  /*1ac0*/  DADD R18, R18, -R22 ;  /* 0x0000000012127229 */ /* 0x000fe20000000816 */
[----:B------:R-:W-:Y:S01]  /*1ad0*/  UMOV UR21, UR53 ;  /* 0x0000003500157c82 */ /* 0x000fe20008000000 */
[----:B------:R-:W-:Y:S01]  /*1ae0*/  LDS.64 R22, [R4+0x2d0] ;  /* 0x0002d00004167984 */ /* 0x000fe20000000a00 */
[----:B------:R-:W4:Y:S01]  /*1af0*/  LDCU.128 UR52, c[0x3][0xa70] ;  /* 0x00c14e00ff3477ac */ /* 0x000f220008000c00 */
[----:B------:R-:W-:-:S02]  /*1b00*/  DFMA R40, R16, UR18, R40 ;  /* 0x0000001210287c2b */ /* 0x000fc40008000028 */
[----:B------:R-:W-:Y:S01]  /*1b10*/  DFMA R26, R10, UR12, R26 ;  /* 0x0000000c0a1a7c2b */ /* 0x000fe2000800001a */
[----:B------:R-:W-:Y:S01]  /*1b20*/  UMOV UR18, UR64 ;  /* 0x0000004000127c82 */ /* 0x000fe20008000000 */
[----:B------:R-:W-:Y:S01]  /*1b30*/  UMOV UR19, UR65 ;  /* 0x0000004100137c82 */ /* 0x000fe20008000000 */
[----:B------:R-:W-:Y:S01]  /*1b40*/  DFMA R32, R16, UR58, R32 ;  /* 0x0000003a10207c2b */ /* 0x000fe20008000020 */
[----:B-1----:R-:W-:Y:S01]  /*1b50*/  UMOV UR56, UR60 ;  /* 0x0000003c00387c82 */ /* 0x002fe20008000000 */
[----:B------:R-:W-:Y:S01]  /*1b60*/  UMOV UR57, UR61 ;  /* 0x0000003d00397c82 */ /* 0x000fe20008000000 */
[C---:B------:R-:W-:Y:S01]  /*1b70*/  DFMA R30, R10.reuse, UR28, R30 ;  /* 0x0000001c0a1e7c2b */ /* 0x040fe2000800001e */
[----:B------:R-:W1:Y:S01]  /*1b80*/  LDS.64 R16, [R4+0x1e0] ;  /* 0x0001e00004107984 */ /* 0x000e620000000a00 */
[C---:B0-----:R-:W-:Y:S01]  /*1b90*/  DFMA R34, R10.reuse, UR32, R34 ;  /* 0x000000200a227c2b */ /* 0x041fe20008000022 */
[----:B------:R-:W-:Y:S01]  /*1ba0*/  UMOV UR60, UR62 ;  /* 0x0000003e003c7c82 */ /* 0x000fe20008000000 */
[C---:B--2---:R-:W-:Y:S01]  /*1bb0*/  DFMA R36, R10.reuse, UR36, R36 ;  /* 0x000000240a247c2b */ /* 0x044fe20008000024 */
[----:B------:R-:W-:Y:S01]  /*1bc0*/  UMOV UR61, UR63 ;  /* 0x0000003f003d7c82 */ /* 0x000fe20008000000 */
[C---:B------:R-:W-:Y:S01]  /*1bd0*/  DFMA R42, R10.reuse, UR18, R42 ;  /* 0x000000120a2a7c2b */ /* 0x040fe2000800002a */
[----:B------:R-:W-:Y:S01]  /*1be0*/  UMOV UR26, UR56 ;  /* 0x00000038001a7c82 */ /* 0x000fe20008000000 */
[C---:B---3--:R-:W-:Y:S01]  /*1bf0*/  DFMA R44, R10.reuse, UR40, R44 ;  /* 0x000000280a2c7c2b */ /* 0x048fe2000800002c */
[----:B------:R-:W-:Y:S01]  /*1c00*/  UMOV UR27, UR57 ;  /* 0x00000039001b7c82 */ /* 0x000fe20008000000 */
[C---:B-----5:R-:W-:Y:S01]  /*1c10*/  DFMA R50, R10.reuse, UR44, R50 ;  /* 0x0000002c0a327c2b */ /* 0x060fe20008000032 */
[----:B------:R-:W0:Y:S01]  /*1c20*/  LDCU.128 UR56, c[0x3][0xaa0] ;  /* 0x00c15400ff3877ac */ /* 0x000e220008000c00 */
[----:B------:R-:W-:Y:S01]  /*1c30*/  DFMA R54, R10, UR48, R54 ;  /* 0x000000300a367c2b */ /* 0x000fe20008000036 */
[----:B------:R-:W2:Y:S01]  /*1c40*/  LDS.64 R10, [R4+0x258] ;  /* 0x00025800040a7984 */ /* 0x000ea20000000a00 */
[----:B------:R-:W-:Y:S01]  /*1c50*/  UMOV UR22, UR60 ;  /* 0x0000003c00167c82 */ /* 0x000fe20008000000 */
[----:B------:R-:W-:Y:S01]  /*1c60*/  UMOV UR23, UR61 ;  /* 0x0000003d00177c82 */ /* 0x000fe20008000000 */
[----:B------:R-:W3:Y:S01]  /*1c70*/  LDCU.128 UR60, c[0x3][0xad0] ;  /* 0x00c15a00ff3c77ac */ /* 0x000ee20008000c00 */
[----:B------:R-:W-:-:S02]  /*1c80*/  DADD R20, R12, R14 ;  /* 0x000000000c147229 */ /* 0x000fc4000000000e */
[C---:B------:R-:W-:Y:S01]  /*1c90*/  DFMA R28, R18.reuse, UR26, R28 ;  /* 0x0000001a121c7c2b */ /* 0x040fe2000800001c */
[----:B------:R-:W5:Y:S01]  /*1ca0*/  LDCU.128 UR4, c[0x3][0x820] ;  /* 0x00c10400ff0477ac */ /* 0x000f620008000c00 */
[----:B----4-:R-:W-:Y:S02]  /*1cb0*/  DFMA R32, R18, UR52, R32 ;  /* 0x0000003412207c2b */ /* 0x010fe40008000020 */
[----:B------:R-:W-:Y:S01]  /*1cc0*/  DADD R12, R12, -R14 ;  /* 0x000000000c0c7229 */ /* 0x000fe2000000080e */
[----:B------:R-:W-:Y:S01]  /*1cd0*/  UMOV UR16, UR66 ;  /* 0x0000004200107c82 */ /* 0x000fe20008000000 */
[----:B------:R-:W-:Y:S01]  /*1ce0*/  UMOV UR17, UR67 ;  /* 0x0000004300117c82 */ /* 0x000fe20008000000 */
[----:B------:R-:W-:Y:S01]  /*1cf0*/  UMOV UR8, UR68 ;  /* 0x0000004400087c82 */ /* 0x000fe20008000000 */
[----:B------:R-:W-:Y:S01]  /*1d00*/  UMOV UR9, UR69 ;  /* 0x0000004500097c82 */ /* 0x000fe20008000000 */
[----:B------:R-:W4:Y:S01]  /*1d10*/  LDCU.128 UR64, c[0x3][0xb00] ;  /* 0x00c16000ff4077ac */ /* 0x000f220008000c00 */
[----:B------:R-:W-:-:S02]  /*1d20*/  DFMA R24, R18, UR16, R24 ;  /* 0x0000001012187c2b */ /* 0x000fc40008000018 */
[----:B0-----:R-:W-:Y:S01]  /*1d30*/  DFMA R38, R18, UR56, R38 ;  /* 0x0000003812267c2b */ /* 0x001fe20008000026 */
[----:B------:R-:W0:Y:S01]  /*1d40*/  LDCU.128 UR68, c[0x3][0xb30] ;  /* 0x00c16600ff4477ac */ /* 0x000e220008000c00 */
[----:B------:R-:W-:Y:S02]  /*1d50*/  DFMA R34, R20, UR34, R34 ;  /* 0x0000002214227c2b */ /* 0x000fe40008000022 */
[----:B---3--:R-:W-:Y:S01]  /*1d60*/  DFMA R40, R18, UR60, R40 ;  /* 0x0000003c12287c2b */ /* 0x008fe20008000028 */
[----:B------:R-:W3:Y:S01]  /*1d70*/  LDCU.128 UR72, c[0x3][0xb60] ;  /* 0x00c16c00ff4877ac */ /* 0x000ee20008000c00 */
[C---:B------:R-:W-:Y:S02]  /*1d80*/  DFMA R36, R20.reuse, UR38, R36 ;  /* 0x0000002614247c2b */ /* 0x040fe40008000024 */
[----:B------:R-:W-:Y:S01]  /*1d90*/  DFMA R44, R20, UR42, R44 ;  /* 0x0000002a142c7c2b */ /* 0x000fe2000800002c */
[----:B-----5:R-:W-:Y:S01]  /*1da0*/  UMOV UR12, UR6 ;  /* 0x00000006000c7c82 */ /* 0x020fe20008000000 */
        /* <DEDUP_REMOVED lines=15> */
[----:B0-----:R-:W-:Y:S01]  /*1ea0*/  DFMA R48, R18, UR68, R48 ;  /* 0x0000004412307c2b */ /* 0x001fe20008000030 */
[----:B------:R-:W-:Y:S01]  /*1eb0*/  UMOV UR68, UR24 ;  /* 0x0000001800447c82 */ /* 0x000fe20008000000 */
[----:B------:R-:W-:Y:S01]  /*1ec0*/  UMOV UR69, UR25 ;  /* 0x0000001900457c82 */ /* 0x000fe20008000000 */
[C---:B------:R-:W-:Y:S01]  /*1ed0*/  DFMA R42, R20.reuse, UR36, R42 ;  /* 0x00000024142a7c2b */ /* 0x040fe2000800002a */
[----:B------:R-:W-:Y:S01]  /*1ee0*/  UMOV UR65, UR45 ;  /* 0x0000002d00417c82 */ /* 0x000fe20008000000 */
[C---:B------:R-:W-:Y:S01]  /*1ef0*/  DFMA R50, R20.reuse, UR46, R50 ;  /* 0x0000002e14327c2b */ /* 0x040fe20008000032 */
[----:B------:R-:W0:Y:S01]  /*1f00*/  LDCU.128 UR4, c[0x3][0x850] ;  /* 0x00c10a00ff0477ac */ /* 0x000e220008000c00 */
[----:B------:R-:W-:-:S02]  /*1f10*/  DFMA R54, R20, UR50, R54 ;  /* 0x0000003214367c2b */ /* 0x000fc40008000036 */
[C---:B------:R-:W-:Y:S01]  /*1f20*/  DFMA R24, R12.reuse, UR52, R24 ;  /* 0x000000340c187c2b */ /* 0x040fe20008000018 */
[----:B------:R-:W4:Y:S01]  /*1f30*/  LDCU.128 UR8, c[0x3][0x880] ;  /* 0x00c11000ff0877ac */ /* 0x000f220008000c00 */
[C---:B------:R-:W-:Y:S02]  /*1f40*/  DFMA R28, R12.reuse, UR48, R28 ;  /* 0x000000300c1c7c2b */ /* 0x040fe4000800001c */
[C---:B------:R-:W-:Y:S01]  /*1f50*/  DFMA R32, R12.reuse, UR54, R32 ;  /* 0x000000360c207c2b */ /* 0x040fe20008000020 */
[----:B------:R-:W5:Y:S01]  /*1f60*/  LDCU.128 UR12, c[0x3][0x8b0] ;  /* 0x00c11600ff0c77ac */ /* 0x000f620008000c00 */
[----:B------:R-:W-:Y:S02]  /*1f70*/  DFMA R38, R12, UR58, R38 ;  /* 0x0000003a0c267c2b */ /* 0x000fe40008000026 */
[C---:B------:R-:W-:Y:S01]  /*1f80*/  DFMA R26, R20.reuse, UR28, R26 ;  /* 0x0000001c141a7c2b */ /* 0x040fe2000800001a */
[----:B------:R-:W5:Y:S01]  /*1f90*/  LDCU.128 UR16, c[0x3][0x8e0] ;  /* 0x00c11c00ff1077ac */ /* 0x000f620008000c00 */
[----:B------:R-:W-:-:S02]  /*1fa0*/  DFMA R30, R20, UR30, R30 ;  /* 0x0000001e141e7c2b */ /* 0x000fc4000800001e */
[----:B------:R-:W-:Y:S01]  /*1fb0*/  DFMA R40, R12, UR62, R40 ;  /* 0x0000003e0c287c2b */ /* 0x000fe20008000028 */
[----:B------:R-:W5:Y:S01]  /*1fc0*/  LDCU.128 UR20, c[0x3][0x910] ;  /* 0x00c12200ff1477ac */ /* 0x000f620008000c00 */
[----:B---3--:R-:W-:Y:S02]  /*1fd0*/  DFMA R52, R18, UR72, R52 ;  /* 0x0000004812347c2b */ /* 0x008fe40008000034 */
[----:B------:R-:W-:Y:S01]  /*1fe0*/  DFMA R46, R12, UR66, R46 ;  /* 0x000000420c2e7c2b */ /* 0x000fe2000800002e */
[----:B------:R-:W3:Y:S01]  /*1ff0*/  LDCU.128 UR24, c[0x3][0x940] ;  /* 0x00c12800ff1877ac */ /* 0x000ee20008000c00 */
[----:B-1----:R-:W-:Y:S02]  /*2000*/  DADD R14, R16, R22 ;  /* 0x00000000100e7229 */ /* 0x002fe40000000016 */
[C---:B------:R-:W-:Y:S01]  /*2010*/  DFMA R48, R12.reuse, UR70, R48 ;  /* 0x000000460c307c2b */ /* 0x040fe20008000030 */
[----:B------:R-:W1:Y:S01]  /*2020*/  LDCU.128 UR32, c[0x3][0xa20] ;  /* 0x00c14400ff2077ac */ /* 0x000e620008000c00 */
[----:B------:R-:W-:-:S02]  /*2030*/  DFMA R52, R12, UR74, R52 ;  /* 0x0000004a0c347c2b */ /* 0x000fc40008000034 */
[----:B------:R-:W-:Y:S01]  /*2040*/  DADD R16, R16, -R22 ;  /* 0x0000000010107229 */ /* 0x000fe20000000816 */
[----:B------:R-:W1:Y:S01]  /*2050*/  LDCU.128 UR36, c[0x3][0xa50] ;  /* 0x00c14a00ff2477ac */ /* 0x000e620008000c00 */
[----:B--2---:R-:W-:Y:S02]  /*2060*/  DADD R12, R10, R10 ;  /* 0x000000000a0c7229 */ /* 0x004fe4000000000a */
[C---:B------:R-:W-:Y:S01]  /*2070*/  DFMA R26, R14.reuse, UR68, R26 ;  /* 0x000000440e1a7c2b */ /* 0x040fe2000800001a */
[----:B------:R-:W2:Y:S01]  /*2080*/  LDCU.128 UR40, c[0x3][0xa80] ;  /* 0x00c15000ff2877ac */ /* 0x000ea20008000c00 */
[C---:B0-----:R-:W-:Y:S02]  /*2090*/  DFMA R30, R14.reuse, UR4, R30 ;  /* 0x000000040e1e7c2b */ /* 0x041fe4000800001e */
[C---:B----4-:R-:W-:Y:S01]  /*20a0*/  DFMA R34, R14.reuse, UR8, R34 ;  /* 0x000000080e227c2b */ /* 0x050fe20008000022 */
[----:B------:R-:W0:Y:S01]  /*20b0*/  LDCU.128 UR44, c[0x3][0xab0] ;  /* 0x00c15600ff2c77ac */ /* 0x000e220008000c00 */
[----:B-----5:R-:W-:-:S02]  /*20c0*/  DFMA R36, R14, UR12, R36 ;  /* 0x0000000c0e247c2b */ /* 0x020fc40008000024 */
[C---:B------:R-:W-:Y:S01]  /*20d0*/  DFMA R42, R14.reuse, UR16, R42 ;  /* 0x000000100e2a7c2b */ /* 0x040fe2000800002a */
[----:B------:R-:W4:Y:S01]  /*20e0*/  LDCU.128 UR48, c[0x3][0xae0] ;  /* 0x00c15c00ff3077ac */ /* 0x000f220008000c00 */
[C---:B------:R-:W-:Y:S02]  /*20f0*/  DFMA R44, R14.reuse, UR20, R44 ;  /* 0x000000140e2c7c2b */ /* 0x040fe4000800002c */
[----:B---3--:R-:W-:Y:S01]  /*2100*/  DFMA R50, R14, UR24, R50 ;  /* 0x000000180e327c2b */ /* 0x008fe20008000032 */
[----:B------:R-:W3:Y:S01]  /*2110*/  LDCU.128 UR52, c[0x3][0xb10] ;  /* 0x00c16200ff3477ac */ /* 0x000ee20008000c00 */
[----:B------:R-:W-:Y:S02]  /*2120*/  DMUL R12, R12, 0.5 ;  /* 0x3fe000000c0c7828 */ /* 0x000fe40000000000 */
[C---:B-1----:R-:W-:Y:S01]  /*2130*/  DFMA R24, R16.reuse, UR32, R24 ;  /* 0x0000002010187c2b */ /* 0x042fe20008000018 */
[----:B------:R-:W1:Y:S01]  /*2140*/  LDCU.128 UR56, c[0x3][0xb40] ;  /* 0x00c16800ff3877ac */ /* 0x000e620008000c00 */
[----:B------:R-:W-:-:S02]  /*2150*/  DFMA R28, R16, UR36, R28 ;  /* 0x00000024101c7c2b */ /* 0x000fc4000800001c */
[----:B--2---:R-:W-:Y:S01]  /*2160*/  DFMA R32, R16, UR40, R32 ;  /* 0x0000002810207c2b */ /* 0x004fe20008000020 */
[----:B------:R-:W2:Y:S01]  /*2170*/  LDCU.128 UR28, c[0x3][0x970] ;  /* 0x00c12e00ff1c77ac */ /* 0x000ea20008000c00 */
[----:B------:R-:W-:Y:S02]  /*2180*/  DADD R10, R10, -R10 ;  /* 0x000000000a0a7229 */ /* 0x000fe4000000080a */
[----:B0-----:R-:W-:Y:S01]  /*2190*/  DFMA R38, R16, UR44, R38 ;  /* 0x0000002c10267c2b */ /* 0x001fe20008000026 */
[----:B------:R-:W0:Y:S01]  /*21a0*/  LDCU.128 UR60, c[0x3][0xb70] ;  /* 0x00c16e00ff3c77ac */ /* 0x000e220008000c00 */
[----:B------:R-:W-:Y:S02]  /*21b0*/  DFMA R26, R12, UR64, R26 ;  /* 0x000000400c1a7c2b */ /* 0x000fe4000800001a */
[----:B----4-:R-:W-:Y:S02]  /*21c0*/  DFMA R40, R16, UR48, R40 ;  /* 0x0000003010287c2b */ /* 0x010fe40008000028 */
[----:B------:R-:W-:-:S02]  /*21d0*/  DFMA R30, R12, UR6, R30 ;  /* 0x000000060c1e7c2b */ /* 0x000fc4000800001e */
[----:B---3--:R-:W-:Y:S02]  /*21e0*/  DFMA R46, R16, UR52, R46 ;  /* 0x00000034102e7c2b */ /* 0x008fe4000800002e */
[----:B------:R-:W-:Y:S02]  /*21f0*/  DFMA R34, R12, UR10, R34 ;  /* 0x0000000a0c227c2b */ /* 0x000fe40008000022 */
[----:B-1----:R-:W-:Y:S02]  /*2200*/  DFMA R48, R16, UR56, R48 ;  /* 0x0000003810307c2b */ /* 0x002fe40008000030 */
[----:B------:R-:W-:Y:S02]  /*2210*/  DFMA R36, R12, UR14, R36 ;  /* 0x0000000e0c247c2b */ /* 0x000fe40008000024 */
[----:B--2---:R-:W-:Y:S02]  /*2220*/  DFMA R54, R14, UR28, R54 ;  /* 0x0000001c0e367c2b */ /* 0x004fe40008000036 */
[----:B------:R-:W-:-:S02]  /*2230*/  DFMA R42, R12, UR18, R42 ;  /* 0x000000120c2a7c2b */ /* 0x000fc4000800002a */
[----:B0-----:R-:W-:Y:S02]  /*2240*/  DFMA R52, R16, UR60, R52 ;  /* 0x0000003c10347c2b */ /* 0x001fe40008000034 */
        /* <DEDUP_REMOVED lines=41> */
.L_x_260:
[----:B------:R-:W-:Y:S05]  /*24e0*/  BSYNC.RECONVERGENT B0 ;  /* 0x0000000000007941 */ /* 0x000fea0003800200 */
.L_x_259:
[----:B------:R-:W-:Y:S01]  /*24f0*/  PRMT R9, R7, 0x5410, R6 ;  /* 0x0000541007097816 */ /* 0x000fe20000000006 */
[----:B------:R-:W-:Y:S01]  /*2500*/  UMOV UR4, 0xe10f ;  /* 0x0000e10f00047882 */ /* 0x000fe20000000000 */
[----:B------:R-:W-:Y:S03]  /*2510*/  BAR.SYNC.DEFER_BLOCKING 0x0 ;  /* 0x0000000000007b1d */ /* 0x000fe60000010000 */
[----:B------:R-:W-:Y:S02]  /*2520*/  IDP.2A.LO.U16.U8 R8, R9, UR4, R8 ;  /* 0x0000000409087c26 */ /* 0x000fe40008001008 */
[----:B------:R-:W-:Y:S01]  /*2530*/  IMAD R5, R6, 0x708, R5 ;  /* 0x0000070806057824 */ /* 0x000fe200078e0205 */
[----:B------:R-:W2:Y:S01]  /*2540*/  LDCU.128 UR4, c[0x3][0xa00] ;  /* 0x00c14000ff0477ac */ /* 0x000ea20008000c00 */
[----:B------:R-:W-:Y:S01]  /*2550*/  IMAD R9, R3, 0xd2f, R8 ;  /* 0x00000d2f03097824 */ /* 0x000fe200078e0208 */
[----:B------:R-:W3:Y:S01]  /*2560*/  LDC.64 R54, c[0x3][0x928] ;  /* 0x00c24a00ff367b82 */ /* 0x000ee20000000a00 */
[----:B------:R-:W4:Y:S02]  /*2570*/  LDCU.128 UR48, c[0x3][0x800] ;  /* 0x00c10000ff3077ac */ /* 0x000f240008000c00 */
[----:B------:R-:W-:Y:S01]  /*2580*/  IMAD.WIDE R122, R9, 0x8, R122 ;  /* 0x00000008097a7825 */ /* 0x000fe200078e027a */
[----:B------:R-:W5:Y:S04]  /*2590*/  LDCU.128 UR8, c[0x3][0x830] ;  /* 0x00c10600ff0877ac */ /* 0x000f680008000c00 */
[----:B-1----:R-:W3:Y:S01]  /*25a0*/  LDG.E.64.CONSTANT R22, desc[UR76][R122.64+-0x70] ;  /* 0xffff904c7a167981 */ /* 0x002ee2000c1e9b00 */
[----:B------:R-:W1:Y:S01]  /*25b0*/  LDC.64 R52, c[0x3][0xb58] ;  /* 0x00c2d600ff347b82 */ /* 0x000e620000000a00 */
[----:B------:R-:W5:Y:S02]  /*25c0*/  LDCU.128 UR12, c[0x3][0xa30] ;  /* 0x00c14600ff0c77ac */ /* 0x000f640008000c00 */
[----:B------:R-:W3:Y:S01]  /*25d0*/  LDG.E.64.CONSTANT R20, desc[UR76][R122.64+-0x68] ;  /* 0xffff984c7a147981 */ /* 0x000ee2000c1e9b00 */
[----:B------:R-:W5:Y:S03]  /*25e0*/  LDCU.128 UR32, c[0x3][0x810] ;  /* 0x00c10200ff2077ac */ /* 0x000f660008000c00 */
[----:B0-----:R-:W3:Y:S01]  /*25f0*/  LDG.E.64.CONSTANT R26, desc[UR76][R122.64] ;  /* 0x0000004c7a1a7981 */ /* 0x001ee2000c1e9b00 */
[----:B------:R-:W0:Y:S01]  /*2600*/  LDC.64 R56, c[0x3][0x960] ;  /* 0x00c25800ff387b82 */ /* 0x000e220000000a00 */
[----:B------:R-:W5:Y:S02]  /*2610*/  LDCU.128 UR44, c[0x3][0xa10] ;  /* 0x00c14200ff2c77ac */ /* 0x000f640008000c00 */
[----:B------:R-:W3:Y:S01]  /*2620*/  LDG.E.64.CONSTANT R30, desc[UR76][R122.64+-0x8] ;  /* 0xfffff84c7a1e7981 */ /* 0x000ee2000c1e9b00 */
[----:B------:R-:W1:Y:S03]  /*2630*/  LDCU.128 UR36, c[0x3][0x840] ;  /* 0x00c10800ff2477ac */ /* 0x000e660008000c00 */
[----:B------:R-:W3:Y:S01]  /*2640*/  LDG.E.64.CONSTANT R18, desc[UR76][R122.64+-0x60] ;  /* 0xffffa04c7a127981 */ /* 0x000ee2000c1e9b00 */
[----:B------:R-:W0:Y:S01]  /*2650*/  LDC.64 R58, c[0x3][0xb28] ;  /* 0x00c2ca00ff3a7b82 */ /* 0x000e220000000a00 */
[----:B------:R-:W1:Y:S02]  /*2660*/  LDCU.128 UR40, c[0x3][0xa40] ;  /* 0x00c14800ff2877ac */ /* 0x000e640008000c00 */
[----:B------:R-:W3:Y:S01]  /*2670*/  LDG.E.64.CONSTANT R34, desc[UR76][R122.64+-0x10] ;  /* 0xfffff04c7a227981 */ /* 0x000ee2000c1e9b00 */
[----:B------:R-:W1:Y:S03]  /*2680*/  LDCU.128 UR72, c[0x3][0x820] ;  /* 0x00c10400ff4877ac */ /* 0x000e660008000c00 */
[----:B------:R-:W3:Y:S01]  /*2690*/  LDG.E.64.CONSTANT R16, desc[UR76][R122.64+-0x58] ;  /* 0xffffa84c7a107981 */ /* 0x000ee2000c1e9b00 */
[----:B------:R-:W0:Y:S01]  /*26a0*/  LDC.64 R60, c[0x3][0x930] ;  /* 0x00c24c00ff3c7b82 */ /* 0x000e220000000a00 */
[----:B------:R-:W1:Y:S02]  /*26b0*/  LDCU.128 UR52, c[0x3][0xa20] ;  /* 0x00c14400ff3477ac */ /* 0x000e640008000c00 */
[----:B------:R-:W3:Y:S01]  /*26c0*/  LDG.E.64.CONSTANT R38, desc[UR76][R122.64+-0x18] ;  /* 0xffffe84c7a267981 */ /* 0x000ee2000c1e9b00 */
[----:B------:R-:W-:Y:S01]  /*26d0*/  LOP3.LUT R8, R7, 0xffff, RZ, 0xc0, !PT ;  /* 0x0000ffff07087812 */ /* 0x000fe200078ec0ff */
[----:B------:R-:W2:Y:S02]  /*26e0*/  LDCU.128 UR20, c[0x3][0x850] ;  /* 0x00c10a00ff1477ac */ /* 0x000ea40008000c00 */
[----:B------:R-:W3:Y:S01]  /*26f0*/  LDG.E.64.CONSTANT R120, desc[UR76][R122.64+-0x38] ;  /* 0xffffc84c7a787981 */ /* 0x000ee2000c1e9b00 */
[----:B------:R-:W0:Y:S01]  /*2700*/  LDC.64 R62, c[0x3][0xb60] ;  /* 0x00c2d800ff3e7b82 */ /* 0x000e220000000a00 */
[----:B------:R-:W-:Y:S01]  /*2710*/  IMAD R5, R8, 0x78, R5 ;  /* 0x0000007808057824 */ /* 0x000fe200078e0205 */
[----:B------:R-:W1:Y:S04]  /*2720*/  LDCU.128 UR60, c[0x3][0xa50] ;  /* 0x00c14a00ff3c77ac */ /* 0x000e680008000c00 */
[----:B------:R-:W-:Y:S01]  /*2730*/  LDS.64 R70, [R5] ;  /* 0x0000000005467984 */ /* 0x000fe20000000a00 */
[----:B------:R-:W0:Y:S03]  /*2740*/  LDCU.128 UR24, c[0x3][0x890] ;  /* 0x00c11200ff1877ac */ /* 0x000e260008000c00 */
[----:B------:R-:W4:Y:S01]  /*2750*/  LDS.64 R6, [R5+0x50] ;  /* 0x0000500005067984 */ /* 0x000f220000000a00 */
[----:B------:R-:W3:Y:S03]  /*2760*/  LDCU.128 UR28, c[0x3][0xa90] ;  /* 0x00c15200ff1c77ac */ /* 0x000ee60008000c00 */
[----:B------:R-:W-:Y:S01]  /*2770*/  LDS.64 R94, [R5+0x8] ;  /* 0x00000800055e7984 */ /* 0x000fe20000000a00 */
[----:B--2---:R-:W-:Y:S01]  /*2780*/  UMOV UR66, UR20 ;  /* 0x0000001400427c82 */ /* 0x004fe20008000000 */
[----:B------:R-:W-:Y:S01]  /*2790*/  UMOV UR67, UR21 ;  /* 0x0000001500437c82 */ /* 0x000fe20008000000 */
[----:B------:R-:W-:Y:S01]  /*27a0*/  UMOV UR16, UR22 ;  /* 0x0000001600107c82 */ /* 0x000fe20008000000 */
[----:B------:R-:W2:Y:S01]  /*27b0*/  LDS.64 R8, [R5+0x48] ;  /* 0x0000480005087984 */ /* 0x000ea20000000a00 */
[----:B------:R-:W-:Y:S01]  /*27c0*/  UMOV UR17, UR23 ;  /* 0x0000001700117c82 */ /* 0x000fe20008000000 */
[----:B------:R-:W-:Y:S01]  /*27d0*/  IMAD.U32 R86, RZ, RZ, UR22 ;  /* 0x00000016ff567e24 */ /* 0x000fe2000f8e00ff */
[----:B------:R-:W3:Y:S01]  /*27e0*/  LDCU.128 UR56, c[0x3][0x870] ;  /* 0x00c10e00ff3877ac */ /* 0x000ee20008000c00 */
[----:B------:R-:W-:Y:S01]  /*27f0*/  LDS.64 R84, [R5+0x10] ;  /* 0x0000100005547984 */ /* 0x000fe20000000a00 */
[----:B------:R-:W-:Y:S01]  /*2800*/  IMAD.U32 R87, RZ, RZ, UR23 ;  /* 0x00000017ff577e24 */ /* 0x000fe2000f8e00ff */
[----:B------:R-:W3:Y:S02]  /*2810*/  LDCU.128 UR20, c[0x3][0xa60] ;  /* 0x00c14c00ff1477ac */ /* 0x000ee40008000c00 */
[----:B------:R-:W5:Y:S04]  /*2820*/  LDS.64 R10, [R5+0x40] ;  /* 0x00004000050a7984 */ /* 0x000f680000000a00 */
[----:B------:R-:W-:Y:S04]  /*2830*/  LDS.64 R116, [R5+0x18] ;  /* 0x0000180005747984 */ /* 0x000fe80000000a00 */
[----:B------:R-:W1:Y:S04]  /*2840*/  LDS.64 R12, [R5+0x38] ;  /* 0x00003800050c7984 */ /* 0x000e680000000a00 */
[----:B------:R-:W-:Y:S04]  /*2850*/  LDS.64 R100, [R5+0x20] ;  /* 0x0000200005647984 */ /* 0x000fe80000000a00 */
[----:B------:R-:W0:Y:S04]  /*2860*/  LDS.64 R14, [R5+0x30] ;  /* 0x00003000050e7984 */ /* 0x000e280000000a00 */
[----:B------:R-:W0:Y:S01]  /*2870*/  LDS.64 R114, [R5+0x28] ;  /* 0x0000280005727984 */ /* 0x000e220000000a00 */
[----:B----4-:R-:W-:-:S02]  /*2880*/  DADD R72, R70, R6 ;  /* 0x0000000046487229 */ /* 0x010fc40000000006 */
[----:B------:R-:W-:Y:S02]  /*2890*/  DADD R70, R70, -R6 ;  /* 0x0000000046467229 */ /* 0x000fe40000000806 */
[C-C-:B--2---:R-:W-:Y:S02]  /*28a0*/  DADD R68, R94.reuse, R8.reuse ;  /* 0x000000005e447229 */ /* 0x144fe40000000008 */
[----:B------:R-:W-:-:S04]  /*28b0*/  DADD R94, R94, -R8 ;  /* 0x000000005e5e7229 */ /* 0x000fc80000000808 */
[----:B------:R-:W-:Y:S02]  /*28c0*/  DFMA R8, R70, UR4, RZ ;  /* 0x0000000446087c2b */ /* 0x000fe400080000ff */
[----:B------:R-:W-:Y:S02]  /*28d0*/  DFMA R6, R72, UR48, RZ ;  /* 0x0000003048067c2b */ /* 0x000fe400080000ff */
[C-C-:B-----5:R-:W-:Y:S02]  /*28e0*/  DADD R92, R84.reuse, R10.reuse ;  /* 0x00000000545c7229 */ /* 0x160fe4000000000a */
[----:B------:R-:W-:Y:S02]  /*28f0*/  DADD R84, R84, -R10 ;  /* 0x0000000054547229 */ /* 0x000fe4000000080a */
[----:B------:R-:W-:Y:S02]  /*2900*/  DFMA R10, R94, UR6, R8 ;  /* 0x000000065e0a7c2b */ /* 0x000fe40008000008 */
[----:B------:R-:W2:Y:S01]  /*2910*/  LDG.E.64.CONSTANT R8, desc[UR76][R122.64+-0x20] ;  /* 0xffffe04c7a087981 */ /* 0x000ea2000c1e9b00 */
[----:B------:R-:W-:-:S02]  /*2920*/  DFMA R24, R70, UR12, RZ ;  /* 0x0000000c46187c2b */ /* 0x000fc400080000ff */
[C-C-:B-1----:R-:W-:Y:S02]  /*2930*/  DADD R96, R116.reuse, R12.reuse ;  /* 0x0000000074607229 */ /* 0x142fe4000000000c */
[----:B------:R-:W-:Y:S02]  /*2940*/  DADD R116, R116, -R12 ;  /* 0x0000000074747229 */ /* 0x000fe4000000080c */
[----:B------:R-:W-:Y:S02]  /*2950*/  DFMA R12, R72, UR8, RZ ;  /* 0x00000008480c7c2b */ /* 0x000fe400080000ff */
[----:B------:R-:W-:Y:S02]  /*2960*/  DFMA R6, R68, UR50, R6 ;  /* 0x0000003244067c2b */ /* 0x000fe40008000006 */
[C-C-:B0-----:R-:W-:Y:S02]  /*2970*/  DADD R98, R100.reuse, R14.reuse ;  /* 0x0000000064627229 */ /* 0x141fe4000000000e */
[----:B------:R-:W-:-:S02]  /*2980*/  DADD R100, R100, -R14 ;  /* 0x0000000064647229 */ /* 0x000fc4000000080e */
[----:B------:R-:W-:Y:S02]  /*2990*/  DFMA R14, R68, UR10, R12 ;  /* 0x0000000a440e7c2b */ /* 0x000fe4000800000c */
[----:B------:R-:W-:Y:S02]  /*29a0*/  DFMA R24, R94, UR14, R24 ;  /* 0x0000000e5e187c2b */ /* 0x000fe40008000018 */
[----:B------:R-:W-:Y:S02]  /*29b0*/  DFMA R12, R92, UR32, R6 ;  /* 0x000000205c0c7c2b */ /* 0x000fe40008000006 */
[----:B------:R-:W-:Y:S01]  /*29c0*/  DFMA R10, R84, UR44, R10 ;  /* 0x0000002c540a7c2b */ /* 0x000fe2000800000a */
[----:B------:R-:W4:Y:S01]  /*29d0*/  LDG.E.64.CONSTANT R6, desc[UR76][R122.64+-0x28] ;  /* 0xffffd84c7a067981 */ /* 0x000f22000c1e9b00 */
[----:B------:R-:W-:Y:S02]  /*29e0*/  DFMA R14, R92, UR36, R14 ;  /* 0x000000245c0e7c2b */ /* 0x000fe4000800000e */
[----:B------:R-:W-:-:S02]  /*29f0*/  DFMA R24, R84, UR40, R24 ;  /* 0x0000002854187c2b */ /* 0x000fc40008000018 */
[----:B------:R-:W-:Y:S02]  /*2a00*/  DADD R110, R114, R114 ;  /* 0x00000000726e7229 */ /* 0x000fe40000000072 */
[----:B------:R-:W-:Y:S02]  /*2a10*/  DFMA R12, R96, UR34, R12 ;  /* 0x00000022600c7c2b */ /* 0x000fe4000800000c */
[----:B------:R-:W-:Y:S02]  /*2a20*/  DFMA R10, R116, UR46, R10 ;  /* 0x0000002e740a7c2b */ /* 0x000fe4000800000a */
[----:B------:R-:W-:Y:S02]  /*2a30*/  DFMA R14, R96, UR38, R14 ;  /* 0x00000026600e7c2b */ /* 0x000fe4000800000e */
[----:B------:R-:W-:Y:S02]  /*2a40*/  DFMA R24, R116, UR42, R24 ;  /* 0x0000002a74187c2b */ /* 0x000fe40008000018 */
[----:B------:R-:W-:-:S02]  /*2a50*/  DADD R114, R114, -R114 ;  /* 0x0000000072727229 */ /* 0x000fc40000000872 */
[----:B------:R-:W-:Y:S02]  /*2a60*/  DMUL R110, R110, 0.5 ;  /* 0x3fe000006e6e7828 */ /* 0x000fe40000000000 */
[----:B------:R-:W-:Y:S02]  /*2a70*/  DFMA R12, R98, UR72, R12 ;  /* 0x00000048620c7c2b */ /* 0x000fe4000800000c */
[----:B------:R-:W-:Y:S02]  /*2a80*/  DFMA R10, R100, UR52, R10 ;  /* 0x00000034640a7c2b */ /* 0x000fe4000800000a */
[----:B------:R-:W-:Y:S02]  /*2a90*/  DFMA R14, R98, UR66, R14 ;  /* 0x00000042620e7c2b */ /* 0x000fe4000800000e */
[----:B------:R-:W-:Y:S02]  /*2aa0*/  DFMA R24, R100, UR60, R24 ;  /* 0x0000003c64187c2b */ /* 0x000fe40008000018 */
[----:B------:R-:W-:-:S02]  /*2ab0*/  DFMA R12, R110, UR74, R12 ;  /* 0x0000004a6e0c7c2b */ /* 0x000fc4000800000c */
[----:B------:R-:W-:Y:S02]  /*2ac0*/  DFMA R10, R114, UR54, R10 ;  /* 0x00000036720a7c2b */ /* 0x000fe4000800000a */
[----:B------:R-:W-:Y:S01]  /*2ad0*/  DFMA R28, R110, UR16, R14 ;  /* 0x000000106e1c7c2b */ /* 0x000fe2000800000e */
[----:B------:R-:W0:Y:S01]  /*2ae0*/  LDCU.128 UR16, c[0x3][0x860] ;  /* 0x00c10c00ff1077ac */ /* 0x000e220008000c00 */
[----:B------:R-:W-:-:S04]  /*2af0*/  DFMA R24, R114, UR62, R24 ;  /* 0x0000003e72187c2b */ /* 0x000fc80008000018 */
[----:B------:R-:W-:-:S04]  /*2b00*/  DADD R14, R12, R10 ;  /* 0x000000000c0e7229 */ /* 0x000fc8000000000a */
[----:B------:R-:W-:Y:S02]  /*2b10*/  DADD R32, R28, R24 ;  /* 0x000000001c207229 */ /* 0x000fe40000000018 */
[----:B------:R-:W-:Y:S02]  /*2b20*/  DADD R10, R12, -R10 ;  /* 0x000000000c0a7229 */ /* 0x000fe4000000080a */
[----:B------:R-:W-:Y:S02]  /*2b30*/  DADD R12, R28, -R24 ;  /* 0x000000001c0c7229 */ /* 0x000fe40000000818 */
[----:B------:R-:W-:Y:S02]  /*2b40*/  DFMA R36, R72, UR24, RZ ;  /* 0x0000001848247c2b */ /* 0x000fe400080000ff */
[----:B---3--:R-:W-:Y:S02]  /*2b50*/  DMUL R22, R22, R14 ;  /* 0x0000000e16167228 */ /* 0x008fe40000000000 */
[----:B------:R-:W-:-:S06]  /*2b60*/  DMUL R20, R20, R32 ;  /* 0x0000002014147228 */ /* 0x000fcc0000000000 */
[----:B------:R-:W-:Y:S02]  /*2b70*/  DFMA R24, R26, -R10, R22 ;  /* 0x8000000a1a18722b */ /* 0x000fe40000000016 */
[CCC-:B------:R-:W-:Y:S02]  /*2b80*/  DFMA R28, R30.reuse, R12.reuse, R20.reuse ;  /* 0x0000000c1e1c722b */ /* 0x1c0fe40000000014 */
[----:B------:R-:W-:Y:S02]  /*2b90*/  DFMA R30, R30, -R12, R20 ;  /* 0x8000000c1e1e722b */ /* 0x000fe40000000014 */
[----:B------:R-:W-:Y:S02]  /*2ba0*/  DFMA R12, R70, UR20, RZ ;  /* 0x00000014460c7c2b */ /* 0x000fe400080000ff */
[----:B------:R-:W-:Y:S02]  /*2bb0*/  DFMA R26, R26, R10, R22 ;  /* 0x0000000a1a1a722b */ /* 0x000fe40000000016 */
[----:B------:R-:W-:-:S02]  /*2bc0*/  DFMA R40, R24, UR44, RZ ;  /* 0x0000002c18287c2b */ /* 0x000fc400080000ff */
[----:B0-----:R-:W-:Y:S02]  /*2bd0*/  DFMA R10, R72, UR16, RZ ;  /* 0x00000010480a7c2b */ /* 0x001fe400080000ff */
[C---:B------:R-:W-:Y:S02]  /*2be0*/  DFMA R46, R24.reuse, UR52, RZ ;  /* 0x00000034182e7c2b */ /* 0x040fe400080000ff */
[C---:B------:R-:W-:Y:S01]  /*2bf0*/  DFMA R48, R24.reuse, UR54, RZ ;  /* 0x0000003618307c2b */ /* 0x040fe200080000ff */
[----:B------:R-:W0:Y:S01]  /*2c00*/  LDCU.128 UR52, c[0x3][0x880] ;  /* 0x00c11000ff3477ac */ /* 0x000e220008000c00 */
[----:B------:R-:W-:Y:S02]  /*2c10*/  DFMA R42, R24, UR46, RZ ;  /* 0x0000002e182a7c2b */ /* 0x000fe400080000ff */
[----:B------:R-:W-:Y:S01]  /*2c20*/  DFMA R32, R94, UR22, R12 ;  /* 0x000000165e207c2b */ /* 0x000fe2000800000c */
[----:B------:R-:W1:Y:S01]  /*2c30*/  LDCU.128 UR44, c[0x3][0xa70] ;  /* 0x00c14e00ff2c77ac */ /* 0x000e620008000c00 */
[----:B------:R-:W-:-:S02]  /*2c40*/  DFMA R12, R30, UR40, R40 ;  /* 0x000000281e0c7c2b */ /* 0x000fc40008000028 */
[----:B------:R-:W-:Y:S02]  /*2c50*/  DFMA R14, R68, UR18, R10 ;  /* 0x00000012440e7c2b */ /* 0x000fe4000800000a */
[----:B------:R-:W-:Y:S02]  /*2c60*/  DFMA R40, R70, UR28, RZ ;  /* 0x0000001c46287c2b */ /* 0x000fe400080000ff */
[----:B------:R-:W-:Y:S01]  /*2c70*/  DFMA R10, R30, UR42, R42 ;  /* 0x0000002a1e0a7c2b */ /* 0x000fe2000800002a */
[----:B------:R-:W3:Y:S01]  /*2c80*/  LDCU.128 UR40, c[0x3][0xa80] ;  /* 0x00c15000ff2877ac */ /* 0x000ee20008000c00 */
[----:B------:R-:W-:Y:S02]  /*2c90*/  DFMA R42, R68, UR26, R36 ;  /* 0x0000001a442a7c2b */ /* 0x000fe40008000024 */
[----:B------:R-:W-:Y:S02]  /*2ca0*/  DFMA R36, R92, UR56, R14 ;  /* 0x000000385c247c2b */ /* 0x000fe4000800000e */
[----:B------:R-:W-:-:S02]  /*2cb0*/  DFMA R44, R94, UR30, R40 ;  /* 0x0000001e5e2c7c2b */ /* 0x000fc40008000028 */
[C---:B------:R-:W-:Y:S02]  /*2cc0*/  DFMA R40, R30.reuse, UR60, R46 ;  /* 0x0000003c1e287c2b */ /* 0x040fe4000800002e */
[----:B------:R-:W-:Y:S01]  /*2cd0*/  DFMA R14, R30, UR62, R48 ;  /* 0x0000003e1e0e7c2b */ /* 0x000fe20008000030 */
[----:B------:R-:W5:Y:S01]  /*2ce0*/  LDCU.128 UR60, c[0x3][0x8b0] ;  /* 0x00c11600ff3c77ac */ /* 0x000f620008000c00 */
[----:B------:R-:W-:Y:S01]  /*2cf0*/  DFMA R80, R26, UR50, RZ ;  /* 0x000000321a507c2b */ /* 0x000fe200080000ff */
[----:B0-----:R-:W-:Y:S01]  /*2d00*/  IMAD.U32 R90, RZ, RZ, UR54 ;  /* 0x00000036ff5a7e24 */ /* 0x001fe2000f8e00ff */
[----:B------:R-:W-:Y:S01]  /*2d10*/  UMOV UR70, UR54 ;  /* 0x0000003600467c82 */ /* 0x000fe20008000000 */
[----:B------:R-:W-:Y:S01]  /*2d20*/  UMOV UR71, UR55 ;  /* 0x0000003700477c82 */ /* 0x000fe20008000000 */
[----:B------:R-:W-:Y:S01]  /*2d30*/  IMAD.U32 R91, RZ, RZ, UR55 ;  /* 0x00000037ff5b7e24 */ /* 0x000fe2000f8e00ff */
[----:B------:R-:W-:Y:S01]  /*2d40*/  UMOV UR64, UR52 ;  /* 0x0000003400407c82 */ /* 0x000fe20008000000 */
[----:B------:R-:W-:Y:S01]  /*2d50*/  UMOV UR65, UR53 ;  /* 0x0000003500417c82 */ /* 0x000fe20008000000 */
[----:B------:R-:W0:Y:S01]  /*2d60*/  LDCU.128 UR48, c[0x3][0x8a0] ;  /* 0x00c11400ff3077ac */ /* 0x000e220008000c00 */
[----:B------:R-:W3:Y:S01]  /*2d70*/  LDCU.128 UR52, c[0x3][0xaa0] ;  /* 0x00c15400ff3477ac */ /* 0x000ee20008000c00 */
[----:B-1----:R-:W-:-:S02]  /*2d80*/  DFMA R32, R84, UR44, R32 ;  /* 0x0000002c54207c2b */ /* 0x002fc40008000020 */
[----:B------:R-:W-:Y:S01]  /*2d90*/  DFMA R66, R26, UR32, RZ ;  /* 0x000000201a427c2b */ /* 0x000fe200080000ff */
[----:B-----5:R-:W-:Y:S01]  /*2da0*/  UMOV UR68, UR60 ;  /* 0x0000003c00447c82 */ /* 0x020fe20008000000 */
[----:B------:R-:W-:Y:S01]  /*2db0*/  UMOV UR69, UR61 ;  /* 0x0000003d00457c82 */ /* 0x000fe20008000000 */
[----:B------:R-:W-:Y:S01]  /*2dc0*/  IMAD.U32 R82, RZ, RZ, UR60 ;  /* 0x0000003cff527e24 */ /* 0x000fe2000f8e00ff */
[----:B------:R-:W-:Y:S01]  /*2dd0*/  UMOV UR32, UR62 ;  /* 0x0000003e00207c82 */ /* 0x000fe20008000000 */
[----:B------:R-:W-:Y:S01]  /*2de0*/  IMAD.U32 R83, RZ, RZ, UR61 ;  /* 0x0000003dff537e24 */ /* 0x000fe2000f8e00ff */
[----:B------:R-:W-:Y:S01]  /*2df0*/  UMOV UR33, UR63 ;  /* 0x0000003f00217c82 */ /* 0x000fe20008000000 */
[----:B------:R-:W-:Y:S02]  /*2e00*/  IMAD.U32 R78, RZ, RZ, UR62 ;  /* 0x0000003eff4e7e24 */ /* 0x000fe4000f8e00ff */
[----:B------:R-:W-:Y:S01]  /*2e10*/  IMAD.U32 R79, RZ, RZ, UR63 ;  /* 0x0000003fff4f7e24 */ /* 0x000fe2000f8e00ff */
[----:B------:R-:W1:Y:S01]  /*2e20*/  LDCU.128 UR60, c[0x3][0xab0] ;  /* 0x00c15600ff3c77ac */ /* 0x000e620008000c00 */
[----:B------:R-:W-:-:S02]  /*2e30*/  DFMA R36, R96, UR58, R36 ;  /* 0x0000003a60247c2b */ /* 0x000fc40008000024 */
[----:B------:R-:W-:Y:S02]  /*2e40*/  DFMA R32, R116, UR46, R32 ;  /* 0x0000002e74207c2b */ /* 0x000fe40008000020 */
[----:B0-----:R-:W-:Y:S02]  /*2e50*/  DFMA R42, R92, UR48, R42 ;  /* 0x000000305c2a7c2b */ /* 0x001fe4000800002a */
[----:B---3--:R-:W-:Y:S02]  /*2e60*/  DFMA R44, R84, UR52, R44 ;  /* 0x00000034542c7c2b */ /* 0x008fe4000800002c */
[----:B------:R-:W-:Y:S02]  /*2e70*/  DFMA R36, R98, UR64, R36 ;  /* 0x0000004062247c2b */ /* 0x000fe40008000024 */
[----:B------:R-:W-:Y:S02]  /*2e80*/  DFMA R32, R100, UR40, R32 ;  /* 0x0000002864207c2b */ /* 0x000fe40008000020 */
[----:B------:R-:W-:-:S02]  /*2e90*/  DFMA R42, R96, UR50, R42 ;  /* 0x00000032602a7c2b */ /* 0x000fc4000800002a */
[----:B------:R-:W-:Y:S02]  /*2ea0*/  DFMA R44, R116, UR54, R44 ;  /* 0x00000036742c7c2b */ /* 0x000fe4000800002c */
[----:B------:R-:W-:Y:S02]  /*2eb0*/  DFMA R36, R110, UR70, R36 ;  /* 0x000000466e247c2b */ /* 0x000fe40008000024 */
[----:B------:R-:W-:Y:S02]  /*2ec0*/  DFMA R32, R114, UR42, R32 ;  /* 0x0000002a72207c2b */ /* 0x000fe40008000020 */
[----:B------:R-:W-:Y:S01]  /*2ed0*/  DFMA R46, R98, UR68, R42 ;  /* 0x00000044622e7c2b */ /* 0x000fe2000800002a */
[----:B------:R-:W0:Y:S01]  /*2ee0*/  LDCU.128 UR68, c[0x3][0xad0] ;  /* 0x00c15a00ff4477ac */ /* 0x000e220008000c00 */
[----:B-1----:R-:W-:-:S04]  /*2ef0*/  DFMA R44, R100, UR60, R44 ;  /* 0x0000003c642c7c2b */ /* 0x002fc8000800002c */
[----:B------:R-:W-:Y:S02]  /*2f00*/  DADD R42, R36, R32 ;  /* 0x00000000242a7229 */ /* 0x000fe40000000020 */
[----:B------:R-:W-:Y:S02]  /*2f10*/  DFMA R46, R110, UR32, R46 ;  /* 0x000000206e2e7c2b */ /* 0x000fe4000800002e */
[----:B------:R-:W-:Y:S02]  /*2f20*/  DFMA R44, R114, UR62, R44 ;  /* 0x0000003e722c7c2b */ /* 0x000fe4000800002c */
[----:B------:R-:W-:Y:S02]  /*2f30*/  DADD R36, R36, -R32 ;  /* 0x0000000024247229 */ /* 0x000fe40000000820 */
[----:B------:R-:W-:-:S04]  /*2f40*/  DMUL R18, R18, R42 ;  /* 0x0000002a12127228 */ /* 0x000fc80000000000 */
[C-C-:B------:R-:W-:Y:S02]  /*2f50*/  DADD R42, R46.reuse, R44.reuse ;  /* 0x000000002e2a7229 */ /* 0x140fe4000000002c */
[----:B------:R-:W-:Y:S02]  /*2f60*/  DADD R44, R46, -R44 ;  /* 0x000000002e2c7229 */ /* 0x000fe4000000082c */
[----:B------:R-:W-:-:S04]  /*2f70*/  DFMA R32, R34, -R36, R18 ;  /* 0x800000242220722b */ /* 0x000fc80000000012 */
[----:B------:R-:W-:Y:S02]  /*2f80*/  DMUL R16, R16, R42 ;  /* 0x0000002a10107228 */ /* 0x000fe40000000000 */
[----:B------:R-:W-:Y:S01]  /*2f90*/  DFMA R48, R26, UR34, RZ ;  /* 0x000000221a307c2b */ /* 0x000fe200080000ff */
[----:B------:R-:W1:Y:S01]  /*2fa0*/  LDCU.128 UR32, c[0x3][0x8c0] ;  /* 0x00c11800ff2077ac */ /* 0x000e620008000c00 */
[----:B------:R-:W-:Y:S02]  /*2fb0*/  DFMA R34, R34, R36, R18 ;  /* 0x000000242222722b */ /* 0x000fe40000000012 */
[----:B------:R-:W-:Y:S02]  /*2fc0*/  DFMA R12, R32, UR44, R12 ;  /* 0x0000002c200c7c2b */ /* 0x000fe4000800000c */
[----:B------:R-:W-:Y:S02]  /*2fd0*/  DFMA R36, R38, -R44, R16 ;  /* 0x8000002c2624722b */ /* 0x000fe40000000010 */
[----:B------:R-:W-:Y:S01]  /*2fe0*/  DFMA R10, R32, UR46, R10 ;  /* 0x0000002e200a7c2b */ /* 0x000fe2000800000a */
[----:B------:R-:W3:Y:S01]  /*2ff0*/  LDCU.128 UR44, c[0x3][0xaf0] ;  /* 0x00c15e00ff2c77ac */ /* 0x000ee20008000c00 */
[----:B------:R-:W-:-:S02]  /*3000*/  DFMA R48, R28, UR38, R48 ;  /* 0x000000261c307c2b */ /* 0x000fc40008000030 */
[----:B------:R-:W-:Y:S01]  /*3010*/  DFMA R50, R32, UR42, R14 ;  /* 0x0000002a20327c2b */ /* 0x000fe2000800000e */
[----:B------:R-:W5:Y:S01]  /*3020*/  LDC.64 R14, c[0x3][0x950] ;  /* 0x00c25400ff0e7b82 */ /* 0x000f620000000a00 */
[----:B------:R-:W-:Y:S02]  /*3030*/  DFMA R42, R36, UR52, R12 ;  /* 0x00000034242a7c2b */ /* 0x000fe4000800000c */
[----:B------:R-:W-:Y:S02]  /*3040*/  DFMA R38, R38, R44, R16 ;  /* 0x0000002c2626722b */ /* 0x000fe40000000010 */
[----:B------:R-:W-:Y:S01]  /*3050*/  DFMA R44, R36, UR54, R10 ;  /* 0x00000036242c7c2b */ /* 0x000fe2000800000a */
[----:B------:R-:W2:Y:S02]  /*3060*/  LDCU.128 UR52, c[0x3][0x8d0] ;  /* 0x00c11a00ff3477ac */ /* 0x000ea40008000c00 */
[----:B------:R-:W0:Y:S01]  /*3070*/  LDC.64 R12, c[0x3][0x920] ;  /* 0x00c24800ff0c7b82 */ /* 0x000e220000000a00 */
[----:B------:R-:W-:Y:S01]  /*3080*/  DFMA R46, R32, UR40, R40 ;  /* 0x00000028202e7c2b */ /* 0x000fe20008000028 */
[----:B------:R-:W4:Y:S01]  /*3090*/  LDCU.128 UR40, c[0x3][0x8f0] ;  /* 0x00c11e00ff2877ac */ /* 0x000f220008000c00 */
[----:B------:R-:W-:-:S02]  /*30a0*/  DFMA R76, R34, UR58, R48 ;  /* 0x0000003a224c7c2b */ /* 0x000fc40008000030 */
[----:B------:R-:W-:-:S03]  /*30b0*/  DFMA R48, R36, UR62, R50 ;  /* 0x0000003e24307c2b */ /* 0x000fc60008000032 */
[----:B------:R-:W3:Y:S01]  /*30c0*/  LDC.64 R40, c[0x3][0xb50] ;  /* 0x00c2d400ff287b82 */ /* 0x000ee20000000a00 */
[----:B------:R-:W-:Y:S01]  /*30d0*/  DFMA R66, R28, UR36, R66 ;  /* 0x000000241c427c2b */ /* 0x000fe20008000042 */
[----:B------:R-:W3:Y:S06]  /*30e0*/  LDCU.128 UR36, c[0x3][0xac0] ;  /* 0x00c15800ff2477ac */ /* 0x000eec0008000c00 */
[----:B------:R-:W3:Y:S08]  /*30f0*/  LDC.64 R50, c[0x3][0x958] ;  /* 0x00c25600ff327b82 */ /* 0x000ef00000000a00 */
[----:B------:R-:W3:Y:S01]  /*3100*/  LDC.64 R10, c[0x3][0xb20] ;  /* 0x00c2c800ff0a7b82 */ /* 0x000ee20000000a00 */
[----:B------:R-:W-:Y:S01]  /*3110*/  DFMA R66, R34, UR56, R66 ;  /* 0x0000003822427c2b */ /* 0x000fe20008000042 */
[----:B--2---:R-:W-:Y:S01]  /*3120*/  IMAD.U32 R74, RZ, RZ, UR52 ;  /* 0x00000034ff4a7e24 */ /* 0x004fe2000f8e00ff */
[----:B------:R-:W2:Y:S01]  /*3130*/  LDCU.128 UR56, c[0x3][0x900] ;  /* 0x00c12000ff3877ac */ /* 0x000ea20008000c00 */
[----:B------:R-:W-:Y:S01]  /*3140*/  IMAD.U32 R75, RZ, RZ, UR53 ;  /* 0x00000035ff4b7e24 */ /* 0x000fe2000f8e00ff */
[----:B-1----:R-:W-:-:S02]  /*3150*/  DFMA R112, R72, UR32, RZ ;  /* 0x0000002048707c2b */ /* 0x002fc400080000ff */
[C---:B----4-:R-:W-:Y:S02]  /*3160*/  DFMA R118, R72.reuse, UR40, RZ ;  /* 0x0000002848767c2b */ /* 0x050fe400080000ff */
[C---:B-----5:R-:W-:Y:S02]  /*3170*/  DFMA R106, R72.reuse, R14, RZ ;  /* 0x0000000e486a722b */ /* 0x060fe400000000ff */
[----:B0-----:R-:W-:Y:S02]  /*3180*/  DFMA R72, R72, R12, RZ ;  /* 0x0000000c4848722b */ /* 0x001fe400000000ff */
[----:B------:R-:W-:Y:S01]  /*3190*/  DFMA R80, R28, UR10, R80 ;  /* 0x0000000a1c507c2b */ /* 0x000fe20008000050 */
[----:B------:R-:W-:Y:S02]  /*31a0*/  R2UR UR10, R74 ;  /* 0x000000004a0a72ca */ /* 0x000fe400000e0000 */
[----:B------:R-:W-:Y:S01]  /*31b0*/  R2UR UR11, R75 ;  /* 0x000000004b0b72ca */ /* 0x000fe200000e0000 */
[----:B------:R-:W-:-:S02]  /*31c0*/  DFMA R88, R24, UR6, RZ ;  /* 0x0000000618587c2b */ /* 0x000fc400080000ff */
[C---:B---3--:R-:W-:Y:S01]  /*31d0*/  DFMA R104, R70.reuse, UR44, RZ ;  /* 0x0000002c46687c2b */ /* 0x048fe200080000ff */
[----:B------:R-:W-:Y:S01]  /*31e0*/  IMAD.U32 R64, RZ, RZ, UR54 ;  /* 0x00000036ff407e24 */ /* 0x000fe2000f8e00ff */
[C---:B------:R-:W-:Y:S01]  /*31f0*/  DFMA R102, R70.reuse, UR36, RZ ;  /* 0x0000002446667c2b */ /* 0x040fe200080000ff */
[----:B------:R-:W-:Y:S01]  /*3200*/  IMAD.U32 R65, RZ, RZ, UR55 ;  /* 0x00000037ff417e24 */ /* 0x000fe2000f8e00ff */
[----:B------:R-:W-:Y:S01]  /*3210*/  DFMA R108, R70, R40, RZ ;  /* 0x00000028466c722b */ /* 0x000fe200000000ff */
[----:B------:R-:W0:Y:S01]  /*3220*/  LDCU.128 UR52, c[0x3][0xb00] ;  /* 0x00c16000ff3477ac */ /* 0x000e220008000c00 */
[C---:B------:R-:W-:Y:S01]  /*3230*/  DFMA R112, R68.reuse, UR34, R112 ;  /* 0x0000002244707c2b */ /* 0x040fe20008000070 */
[----:B------:R-:W1:Y:S01]  /*3240*/  LDC.64 R74, c[0x3][0xb38] ;  /* 0x00c2ce00ff4a7b82 */ /* 0x000e620000000a00 */
[C---:B------:R-:W-:Y:S02]  /*3250*/  DFMA R118, R68.reuse, UR42, R118 ;  /* 0x0000002a44767c2b */ /* 0x040fe40008000076 */
[----:B------:R-:W-:-:S02]  /*3260*/  DFMA R106, R68, R50, R106 ;  /* 0x00000032446a722b */ /* 0x000fc4000000006a */
[----:B------:R-:W-:Y:S02]  /*3270*/  DFMA R70, R70, R10, RZ ;  /* 0x0000000a4646722b */ /* 0x000fe400000000ff */
[----:B------:R-:W-:Y:S02]  /*3280*/  DFMA R68, R68, R54, R72 ;  /* 0x000000364444722b */ /* 0x000fe40000000048 */
[----:B------:R-:W-:Y:S01]  /*3290*/  DFMA R88, R30, UR14, R88 ;  /* 0x0000000e1e587c2b */ /* 0x000fe20008000058 */
[----:B------:R-:W-:Y:S01]  /*32a0*/  R2UR UR14, R64 ;  /* 0x00000000400e72ca */ /* 0x000fe200000e0000 */
[C---:B------:R-:W-:Y:S01]  /*32b0*/  DFMA R102, R94.reuse, UR38, R102 ;  /* 0x000000265e667c2b */ /* 0x040fe20008000066 */
[----:B------:R-:W-:Y:S01]  /*32c0*/  R2UR UR15, R65 ;  /* 0x00000000410f72ca */ /* 0x000fe200000e0000 */
[C---:B------:R-:W-:Y:S01]  /*32d0*/  DFMA R104, R94.reuse, UR46, R104 ;  /* 0x0000002e5e687c2b */ /* 0x040fe20008000068 */
[----:B------:R-:W3:Y:S01]  /*32e0*/  LDC.64 R64, c[0x3][0xb30] ;  /* 0x00c2cc00ff407b82 */ /* 0x000ee20000000a00 */
[----:B------:R-:W-:-:S02]  /*32f0*/  DFMA R108, R94, R52, R108 ;  /* 0x000000345e6c722b */ /* 0x000fc4000000006c */
[C---:B------:R-:W-:Y:S02]  /*3300*/  DFMA R112, R92.reuse, UR10, R112 ;  /* 0x0000000a5c707c2b */ /* 0x040fe40008000070 */
[C---:B--2---:R-:W-:Y:S02]  /*3310*/  DFMA R118, R92.reuse, UR56, R118 ;  /* 0x000000385c767c2b */ /* 0x044fe40008000076 */
[----:B------:R-:W-:Y:S01]  /*3320*/  DFMA R106, R92, R56, R106 ;  /* 0x000000385c6a722b */ /* 0x000fe2000000006a */
[----:B------:R-:W2:Y:S01]  /*3330*/  LDC.64 R72, c[0x3][0xb68] ;  /* 0x00c2da00ff487b82 */ /* 0x000ea20000000a00 */
[----:B------:R-:W-:Y:S02]  /*3340*/  DFMA R94, R94, R58, R70 ;  /* 0x0000003a5e5e722b */ /* 0x000fe40000000046 */
[----:B------:R-:W-:-:S05]  /*3350*/  DFMA R92, R92, R60, R68 ;  /* 0x0000003c5c5c722b */ /* 0x000fca0000000044 */
[----:B------:R-:W4:Y:S01]  /*3360*/  LDC.64 R68, c[0x3][0x968] ;  /* 0x00c25a00ff447b82 */ /* 0x000f220000000a00 */
[----:B------:R-:W-:-:S07]  /*3370*/  DFMA R88, R32, UR22, R88 ;  /* 0x0000001620587c2b */ /* 0x000fce0008000058 */
[----:B------:R-:W5:Y:S01]  /*3380*/  LDC.64 R70, c[0x3][0x938] ;  /* 0x00c24e00ff467b82 */ /* 0x000f620000000a00 */
[----:B------:R-:W-:Y:S01]  /*3390*/  R2UR UR22, R78 ;  /* 0x000000004e1672ca */ /* 0x000fe200000e0000 */
[----:B------:R-:W-:Y:S01]  /*33a0*/  DFMA R80, R34, UR18, R80 ;  /* 0x0000001222507c2b */ /* 0x000fe20008000050 */
[----:B------:R-:W-:Y:S02]  /*33b0*/  R2UR UR23, R79 ;  /* 0x000000004f1772ca */ /* 0x000fe400000e0000 */
[----:B------:R-:W-:Y:S02]  /*33c0*/  R2UR UR18, R82 ;  /* 0x00000000521272ca */ /* 0x000fe400000e0000 */
[----:B------:R-:W-:Y:S01]  /*33d0*/  R2UR UR19, R83 ;  /* 0x00000000531372ca */ /* 0x000fe200000e0000 */
[----:B------:R-:W1:Y:S01]  /*33e0*/  LDC.64 R78, c[0x3][0x970] ;  /* 0x00c25c00ff4e7b82 */ /* 0x000e620000000a00 */
[----:B------:R-:W-:Y:S01]  /*33f0*/  DFMA R46, R36, UR60, R46 ;  /* 0x0000003c242e7c2b */ /* 0x000fe2000800002e */
[----:B------:R-:W1:Y:S01]  /*3400*/  LDCU.128 UR60, c[0x3][0x8e0] ;  /* 0x00c11c00ff3c77ac */ /* 0x000e620008000c00 */
[----:B------:R-:W-:-:S05]  /*3410*/  DFMA R66, R38, UR48, R66 ;  /* 0x0000003026427c2b */ /* 0x000fca0008000042 */
[----:B------:R-:W1:Y:S01]  /*3420*/  LDC.64 R82, c[0x3][0x940] ;  /* 0x00c25000ff527b82 */ /* 0x000e620000000a00 */
[----:B------:R-:W-:Y:S01]  /*3430*/  DFMA R76, R38, UR50, R76 ;  /* 0x00000032264c7c2b */ /* 0x000fe2000800004c */
[----:B------:R-:W1:Y:S01]  /*3440*/  LDCU.128 UR48, c[0x3][0x910] ;  /* 0x00c12200ff3077ac */ /* 0x000e620008000c00 */
[C---:B------:R-:W-:Y:S02]  /*3450*/  DFMA R102, R84.reuse, UR68, R102 ;  /* 0x0000004454667c2b */ /* 0x040fe40008000066 */
[C---:B0-----:R-:W-:Y:S02]  /*3460*/  DFMA R104, R84.reuse, UR52, R104 ;  /* 0x0000003454687c2b */ /* 0x041fe40008000068 */
[C---:B------:R-:W-:Y:S02]  /*3470*/  DFMA R108, R84.reuse, R62, R108 ;  /* 0x0000003e546c722b */ /* 0x040fe4000000006c */
[----:B---3--:R-:W-:Y:S02]  /*3480*/  DFMA R94, R84, R64, R94 ;  /* 0x00000040545e722b */ /* 0x008fe4000000005e */
[----:B------:R-:W-:-:S02]  /*3490*/  DFMA R84, R26, UR72, RZ ;  /* 0x000000481a547c2b */ /* 0x000fc400080000ff */
[C---:B------:R-:W-:Y:S02]  /*34a0*/  DFMA R112, R96.reuse, UR14, R112 ;  /* 0x0000000e60707c2b */ /* 0x040fe40008000070 */
[C---:B------:R-:W-:Y:S02]  /*34b0*/  DFMA R118, R96.reuse, UR58, R118 ;  /* 0x0000003a60767c2b */ /* 0x040fe40008000076 */
[C---:B----4-:R-:W-:Y:S02]  /*34c0*/  DFMA R106, R96.reuse, R68, R106 ;  /* 0x00000044606a722b */ /* 0x050fe4000000006a */
[----:B-----5:R-:W-:Y:S02]  /*34d0*/  DFMA R92, R96, R70, R92 ;  /* 0x00000046605c722b */ /* 0x020fe4000000005c */
[C---:B------:R-:W-:Y:S01]  /*34e0*/  DFMA R102, R116.reuse, UR70, R102 ;  /* 0x0000004674667c2b */ /* 0x040fe20008000066 */
[----:B------:R-:W0:Y:S01]  /*34f0*/  LDC.64 R96, c[0x3][0x948] ;  /* 0x00c25200ff607b82 */ /* 0x000e220000000a00 */
[----:B------:R-:W-:-:S02]  /*3500*/  DFMA R104, R116, UR54, R104 ;  /* 0x0000003674687c2b */ /* 0x000fc40008000068 */
[----:B--2---:R-:W-:Y:S02]  /*3510*/  DFMA R108, R116, R72, R108 ;  /* 0x00000048746c722b */ /* 0x004fe4000000006c */
[----:B------:R-:W-:Y:S02]  /*3520*/  DFMA R84, R28, UR66, R84 ;  /* 0x000000421c547c2b */ /* 0x000fe40008000054 */
[----:B-1----:R-:W-:Y:S02]  /*3530*/  DFMA R116, R116, R74, R94 ;  /* 0x0000004a7474722b */ /* 0x002fe4000000005e */
[C---:B------:R-:W-:Y:S01]  /*3540*/  DFMA R112, R98.reuse, UR60, R112 ;  /* 0x0000003c62707c2b */ /* 0x040fe20008000070 */
[----:B------:R-:W1:Y:S01]  /*3550*/  LDC.64 R94, c[0x3][0x978] ;  /* 0x00c25e00ff5e7b82 */ /* 0x000e620000000a00 */
[C---:B------:R-:W-:Y:S02]  /*3560*/  DFMA R118, R98.reuse, UR48, R118 ;  /* 0x0000003062767c2b */ /* 0x040fe40008000076 */
[----:B------:R-:W-:-:S02]  /*3570*/  DFMA R106, R98, R78, R106 ;  /* 0x0000004e626a722b */ /* 0x000fc4000000006a */
[----:B------:R-:W-:Y:S01]  /*3580*/  DFMA R88, R36, UR30, R88 ;  /* 0x0000001e24587c2b */ /* 0x000fe20008000058 */
[----:B------:R-:W-:Y:S01]  /*3590*/  R2UR UR30, R90 ;  /* 0x000000005a1e72ca */ /* 0x000fe200000e0000 */
[----:B------:R-:W-:Y:S01]  /*35a0*/  DFMA R98, R98, R82, R92 ;  /* 0x000000526262722b */ /* 0x000fe2000000005c */
[----:B------:R-:W-:Y:S01]  /*35b0*/  R2UR UR31, R91 ;  /* 0x000000005b1f72ca */ /* 0x000fe200000e0000 */
[----:B------:R-:W2:Y:S01]  /*35c0*/  LDC.64 R92, c[0x3][0xb40] ;  /* 0x00c2d000ff5c7b82 */ /* 0x000ea20000000a00 */
[----:B------:R-:W-:Y:S01]  /*35d0*/  R2UR UR6, R86 ;  /* 0x00000000560672ca */ /* 0x000fe200000e0000 */
[----:B------:R-:W-:Y:S01]  /*35e0*/  DFMA R84, R34, UR64, R84 ;  /* 0x0000004022547c2b */ /* 0x000fe20008000054 */
[----:B------:R-:W-:-:S05]  /*35f0*/  R2UR UR7, R87 ;  /* 0x00000000570772ca */ /* 0x000fca00000e0000 */
[----:B------:R-:W3:Y:S01]  /*3600*/  LDC.64 R90, c[0x3][0xb70] ;  /* 0x00c2dc00ff5a7b82 */ /* 0x000ee20000000a00 */
[----:B------:R-:W-:Y:S01]  /*3610*/  DFMA R86, R26, UR74, RZ ;  /* 0x0000004a1a567c2b */ /* 0x000fe200080000ff */
[----:B------:R-:W4:Y:S01]  /*3620*/  LDCU.128 UR64, c[0x3][0xae0] ;  /* 0x00c15c00ff4077ac */ /* 0x000f220008000c00 */
[----:B------:R-:W5:Y:S01]  /*3630*/  LDCU.128 UR72, c[0x3][0xb10] ;  /* 0x00c16200ff4877ac */ /* 0x000f620008000c00 */
[C---:B------:R-:W-:Y:S02]  /*3640*/  DFMA R112, R110.reuse, UR62, R112 ;  /* 0x0000003e6e707c2b */ /* 0x040fe40008000070 */
[C---:B------:R-:W-:Y:S02]  /*3650*/  DFMA R118, R110.reuse, UR50, R118 ;  /* 0x000000326e767c2b */ /* 0x040fe40008000076 */
[C---:B-1----:R-:W-:Y:S02]  /*3660*/  DFMA R106, R110.reuse, R94, R106 ;  /* 0x0000005e6e6a722b */ /* 0x042fe4000000006a */
[----:B0-----:R-:W-:Y:S01]  /*3670*/  DFMA R110, R110, R96, R98 ;  /* 0x000000606e6e722b */ /* 0x001fe20000000062 */
[----:B------:R-:W0:Y:S01]  /*3680*/  LDC.64 R98, c[0x3][0xb78] ;  /* 0x00c2de00ff627b82 */ /* 0x000e220000000a00 */
[----:B--2---:R-:W-:-:S02]  /*3690*/  DFMA R116, R100, R92, R116 ;  /* 0x0000005c6474722b */ /* 0x004fc40000000074 */
[C---:B----4-:R-:W-:Y:S02]  /*36a0*/  DFMA R102, R100.reuse, UR64, R102 ;  /* 0x0000004064667c2b */ /* 0x050fe40008000066 */
[C---:B-----5:R-:W-:Y:S02]  /*36b0*/  DFMA R104, R100.reuse, UR72, R104 ;  /* 0x0000004864687c2b */ /* 0x060fe40008000068 */
[----:B---3--:R-:W-:Y:S01]  /*36c0*/  DFMA R108, R100, R90, R108 ;  /* 0x0000005a646c722b */ /* 0x008fe2000000006c */
[----:B------:R-:W1:Y:S03]  /*36d0*/  LDC.64 R100, c[0x3][0xb48] ;  /* 0x00c2d200ff647b82 */ /* 0x000e660000000a00 */
[C---:B------:R-:W-:Y:S02]  /*36e0*/  DFMA R102, R114.reuse, UR66, R102 ;  /* 0x0000004272667c2b */ /* 0x040fe40008000066 */
[----:B------:R-:W-:-:S02]  /*36f0*/  DFMA R104, R114, UR74, R104 ;  /* 0x0000004a72687c2b */ /* 0x000fc40008000068 */
[C---:B0-----:R-:W-:Y:S02]  /*3700*/  DFMA R108, R114.reuse, R98, R108 ;  /* 0x00000062726c722b */ /* 0x041fe4000000006c */
[----:B-1----:R-:W-:Y:S02]  /*3710*/  DFMA R116, R114, R100, R116 ;  /* 0x000000647274722b */ /* 0x002fe40000000074 */
[----:B------:R-:W-:-:S08]  /*3720*/  DADD R114, R112, -R102 ;  /* 0x0000000070727229 */ /* 0x000fd00000000866 */
[----:B------:R-:W-:Y:S02]  /*3730*/  DMUL R8, R8, R114 ;  /* 0x0000007208087228 */ /* 0x000fe40000000000 */
[----:B------:R-:W2:Y:S01]  /*3740*/  LDG.E.64.CONSTANT R114, desc[UR76][R122.64+-0x50] ;  /* 0xffffb04c7a727981 */ /* 0x000ea2000c1e9b00 */
[----:B------:R-:W-:Y:S02]  /*3750*/  DADD R106, R106, R108 ;  /* 0x000000006a6a7229 */ /* 0x000fe4000000006c */
[C-C-:B------:R-:W-:Y:S02]  /*3760*/  DADD R108, R110.reuse, -R116.reuse ;  /* 0x000000006e6c7229 */ /* 0x140fe40000000874 */
[----:B------:R-:W-:Y:S01]  /*3770*/  DADD R110, R110, R116 ;  /* 0x000000006e6e7229 */ /* 0x000fe20000000074 */
[----:B------:R-:W3:Y:S01]  /*3780*/  LDG.E.64.CONSTANT R116, desc[UR76][R122.64+-0x48] ;  /* 0xffffb84c7a747981 */ /* 0x000ee2000c1e9b00 */
[----:B------:R-:W-:Y:S02]  /*3790*/  DADD R102, R112, R102 ;  /* 0x0000000070667229 */ /* 0x000fe40000000066 */
[----:B------:R-:W-:-:S02]  /*37a0*/  DADD R112, R118, -R104 ;  /* 0x0000000076707229 */ /* 0x000fc40000000868 */
[----:B------:R-:W-:Y:S01]  /*37b0*/  DADD R104, R118, R104 ;  /* 0x0000000076687229 */ /* 0x000fe20000000068 */
[----:B------:R-:W4:Y:S05]  /*37c0*/  LDG.E.64.CONSTANT R118, desc[UR76][R122.64+-0x40] ;  /* 0xffffc04c7a767981 */ /* 0x000f2a000c1e9b00 */
[----:B------:R-:W-:Y:S02]  /*37d0*/  DMUL R6, R6, R112 ;  /* 0x0000007006067228 */ /* 0x000fe40000000000 */
[----:B------:R-:W5:Y:S01]  /*37e0*/  LDG.E.64.CONSTANT R112, desc[UR76][R122.64+-0x30] ;  /* 0xffffd04c7a707981 */ /* 0x000f62000c1e9b00 */
[----:B------:R-:W-:Y:S01]  /*37f0*/  DFMA R86, R28, UR6, R86 ;  /* 0x000000061c567c2b */ /* 0x000fe20008000056 */
[----:B------:R-:W0:Y:S01]  /*3800*/  LDCU.64 UR6, c[0x3][0x800] ;  /* 0x00c10000ff0677ac */ /* 0x000e220008000a00 */
[----:B------:R-:W-:-:S08]  /*3810*/  DFMA R24, R24, UR4, RZ ;  /* 0x0000000418187c2b */ /* 0x000fd000080000ff */
[----:B------:R-:W-:Y:S02]  /*3820*/  DFMA R24, R30, UR12, R24 ;  /* 0x0000000c1e187c2b */ /* 0x000fe40008000018 */
[----:B0-----:R-:W-:-:S06]  /*3830*/  DFMA R26, R26, UR6, RZ ;  /* 0x000000061a1a7c2b */ /* 0x001fcc00080000ff */
[----:B------:R-:W-:Y:S02]  /*3840*/  DFMA R24, R32, UR20, R24 ;  /* 0x0000001420187c2b */ /* 0x000fe40008000018 */
[----:B------:R-:W-:Y:S02]  /*3850*/  DFMA R26, R28, UR8, R26 ;  /* 0x000000081c1a7c2b */ /* 0x000fe4000800001a */
[----:B------:R-:W-:-:S06]  /*3860*/  DFMA R86, R34, UR30, R86 ;  /* 0x0000001e22567c2b */ /* 0x000fcc0008000056 */
[----:B------:R-:W-:Y:S02]  /*3870*/  DFMA R28, R34, UR16, R26 ;  /* 0x00000010221c7c2b */ /* 0x000fe4000800001a */
[----:B------:R-:W-:Y:S02]  /*3880*/  DFMA R24, R36, UR28, R24 ;  /* 0x0000001c24187c2b */ /* 0x000fe40008000018 */
[----:B------:R-:W-:-:S04]  /*3890*/  DFMA R80, R38, UR26, R80 ;  /* 0x0000001a26507c2b */ /* 0x000fc80008000050 */
[C---:B------:R-:W-:Y:S02]  /*38a0*/  DFMA R28, R38.reuse, UR24, R28 ;  /* 0x00000018261c7c2b */ /* 0x040fe4000800001c */
[C---:B------:R-:W-:Y:S02]  /*38b0*/  DFMA R84, R38.reuse, UR18, R84 ;  /* 0x0000001226547c2b */ /* 0x040fe40008000054 */
[----:B------:R-:W-:Y:S02]  /*38c0*/  DFMA R38, R38, UR22, R86 ;  /* 0x0000001626267c2b */ /* 0x000fe40008000056 */
[----:B------:R-:W-:Y:S01]  /*38d0*/  DMUL R106, R120, R106 ;  /* 0x0000006a786a7228 */ /* 0x000fe20000000000 */
[----:B------:R-:W-:Y:S01]  /*38e0*/  BAR.SYNC.DEFER_BLOCKING 0x0 ;  /* 0x0000000000007b1d */ /* 0x000fe20000010000 */
[----:B------:R-:W-:-:S05]  /*38f0*/  ISETP.GT.U32.AND P2, PT, R0, 0xa4, PT ;  /* 0x000000a40000780c */ /* 0x000fca0003f44070 */
[----:B------:R-:W-:Y:S01]  /*3900*/  BSSY.RECONVERGENT B0, `(.L_x_261) ;  /* 0x000013d000007945 */ /* 0x000fe20003800200 */
[----:B--2---:R-:W-:Y:S02]  /*3910*/  DMUL R102, R114, R102 ;  /* 0x0000006672667228 */ /* 0x004fe40000000000 */
[----:B---3--:R-:W-:-:S06]  /*3920*/  DMUL R104, R116, R104 ;  /* 0x0000006874687228 */ /* 0x008fcc0000000000 */
[C-C-:B------:R-:W-:Y:S02]  /*3930*/  DADD R26, -R8.reuse, R102.reuse ;  /* 0x00000000081a7229 */ /* 0x140fe40000000166 */
[----:B------:R-:W-:Y:S02]  /*3940*/  DADD R30, R8, R102 ;  /* 0x00000000081e7229 */ /* 0x000fe40000000066 */
[----:B------:R-:W-:-:S04]  /*3950*/  DADD R32, -R6, R104 ;  /* 0x0000000006207229 */ /* 0x000fc80000000168 */
[C---:B------:R-:W-:Y:S02]  /*3960*/  DFMA R42, R26.reuse, UR68, R42 ;  /* 0x000000441a2a7c2b */ /* 0x040fe4000800002a */
[C---:B------:R-:W-:Y:S02]  /*3970*/  DFMA R44, R26.reuse, UR70, R44 ;  /* 0x000000461a2c7c2b */ /* 0x040fe4000800002c */
[C---:B------:R-:W-:Y:S02]  /*3980*/  DFMA R88, R26.reuse, UR38, R88 ;  /* 0x000000261a587c2b */ /* 0x040fe40008000058 */
[C---:B------:R-:W-:Y:S02]  /*3990*/  DFMA R46, R26.reuse, UR64, R46 ;  /* 0x000000401a2e7c2b */ /* 0x040fe4000800002e */
[C---:B------:R-:W-:Y:S02]  /*39a0*/  DFMA R24, R26.reuse, UR36, R24 ;  /* 0x000000241a187c2b */ /* 0x040fe40008000018 */
[----:B------:R-:W-:-:S02]  /*39b0*/  DFMA R48, R26, UR66, R48 ;  /* 0x000000421a307c2b */ /* 0x000fc40008000030 */
[----:B------:R-:W-:Y:S02]  /*39c0*/  DADD R26, R6, R104 ;  /* 0x00000000061a7229 */ /* 0x000fe40000000068 */
[C---:B------:R-:W-:Y:S02]  /*39d0*/  DFMA R76, R30.reuse, UR14, R76 ;  /* 0x0000000e1e4c7c2b */ /* 0x040fe4000800004c */
[C---:B------:R-:W-:Y:S02]  /*39e0*/  DFMA R34, R30.reuse, UR10, R66 ;  /* 0x0000000a1e227c2b */ /* 0x040fe40008000042 */
[----:B------:R-:W-:Y:S02]  /*39f0*/  DFMA R66, R30, UR32, R28 ;  /* 0x000000201e427c2b */ /* 0x000fe4000800001c */
[----:B-----5:R-:W-:Y:S02]  /*3a00*/  DMUL R108, R112, R108 ;  /* 0x0000006c706c7228 */ /* 0x020fe40000000000 */
[----:B----4-:R-:W-:-:S02]  /*3a10*/  DMUL R110, R118, R110 ;  /* 0x0000006e766e7228 */ /* 0x010fc40000000000 */
[C---:B------:R-:W-:Y:S02]  /*3a20*/  DFMA R36, R30.reuse, UR34, R80 ;  /* 0x000000221e247c2b */ /* 0x040fe40008000050 */
[C---:B------:R-:W-:Y:S02]  /*3a30*/  DFMA R84, R30.reuse, UR60, R84 ;  /* 0x0000003c1e547c2b */ /* 0x040fe40008000054 */
[----:B------:R-:W-:Y:S02]  /*3a40*/  DFMA R80, R30, UR62, R38 ;  /* 0x0000003e1e507c2b */ /* 0x000fe40008000026 */
[----:B------:R-:W-:Y:S02]  /*3a50*/  DFMA R30, R26, UR58, R76 ;  /* 0x0000003a1a1e7c2b */ /* 0x000fe4000800004c */
[----:B------:R-:W-:Y:S02]  /*3a60*/  DFMA R76, R32, UR52, R42 ;  /* 0x00000034204c7c2b */ /* 0x000fe4000800002a */
[----:B------:R-:W-:-:S02]  /*3a70*/  DFMA R42, R26, UR40, R66 ;  /* 0x000000281a2a7c2b */ /* 0x000fc40008000042 */
[C---:B------:R-:W-:Y:S02]  /*3a80*/  DFMA R66, R32.reuse, UR54, R44 ;  /* 0x0000003620427c2b */ /* 0x040fe4000800002c */
[----:B------:R-:W-:Y:S02]  /*3a90*/  DFMA R44, R32, UR44, R24 ;  /* 0x0000002c202c7c2b */ /* 0x000fe40008000018 */
[----:B------:R-:W-:Y:S02]  /*3aa0*/  DFMA R28, R26, UR56, R34 ;  /* 0x000000381a1c7c2b */ /* 0x000fe40008000022 */
[C---:B------:R-:W-:Y:S02]  /*3ab0*/  DFMA R88, R32.reuse, UR46, R88 ;  /* 0x0000002e20587c2b */ /* 0x040fe40008000058 */
[C---:B------:R-:W-:Y:S02]  /*3ac0*/  DFMA R46, R32.reuse, UR72, R46 ;  /* 0x00000048202e7c2b */ /* 0x040fe4000800002e */
[----:B------:R-:W-:-:S02]  /*3ad0*/  DFMA R48, R32, UR74, R48 ;  /* 0x0000004a20307c2b */ /* 0x000fc40008000030 */
[C-C-:B------:R-:W-:Y:S02]  /*3ae0*/  DADD R24, R108.reuse, R110.reuse ;  /* 0x000000006c187229 */ /* 0x140fe4000000006e */
[----:B------:R-:W-:Y:S02]  /*3af0*/  DADD R34, -R108, R110 ;  /* 0x000000006c227229 */ /* 0x000fe4000000016e */
[C---:B------:R-:W-:Y:S02]  /*3b00*/  DFMA R36, R26.reuse, UR42, R36 ;  /* 0x0000002a1a247c2b */ /* 0x040fe40008000024 */
[----:B------:R-:W-:Y:S02]  /*3b10*/  DFMA R38, R26, UR48, R84 ;  /* 0x000000301a267c2b */ /* 0x000fe40008000054 */
[----:B------:R-:W-:Y:S02]  /*3b20*/  DADD R32, R106, R106 ;  /* 0x000000006a207229 */ /* 0x000fe4000000006a */
[----:B------:R-:W-:-:S02]  /*3b30*/  DFMA R26, R26, UR50, R80 ;  /* 0x000000321a1a7c2b */ /* 0x000fc40008000050 */
        /* <DEDUP_REMOVED lines=8> */
[----:B------:R-:W-:Y:S02]  /*3bc0*/  DMUL R32, R32, 0.5 ;  /* 0x3fe0000020207828 */ /* 0x000fe40000000000 */
        /* <DEDUP_REMOVED lines=191> */
[----:B0-----:R-:W-:Y:S01]  /*47c0*/  DFMA R54, R30, UR38, R54 ;  /* 0x000000261e367c2b */ /* 0x001fe20008000036 */
[----:B------:R-:W0:Y:S01]  /*47d0*/  LDCU.64 UR22, c[0x3][0x930] ;  /* 0x00c12600ff1677ac */ /* 0x000e220008000a00 */
[----:B---3--:R-:W-:Y:S01]  /*47e0*/  DFMA R50, R40, UR54, R50 ;  /* 0x0000003628327c2b */ /* 0x008fe20008000032 */
[----:B------:R-:W3:Y:S01]  /*47f0*/  LDCU.64 UR18, c[0x3][0x940] ;  /* 0x00c12800ff1277ac */ /* 0x000ee20008000a00 */
[C---:B-1----:R-:W-:Y:S01]  /*4800*/  DFMA R58, R28.reuse, UR46, R58 ;  /* 0x0000002e1c3a7c2b */ /* 0x042fe2000800003a */
[----:B------:R-:W1:Y:S01]  /*4810*/  LDCU.64 UR14, c[0x3][0xb30] ;  /* 0x00c16600ff0e77ac */ /* 0x000e620008000a00 */
[----:B----4-:R-:W-:Y:S01]  /*4820*/  DFMA R64, R28, UR42, R64 ;  /* 0x0000002a1c407c2b */ /* 0x010fe20008000040 */
[----:B------:R-:W4:Y:S01]  /*4830*/  LDCU.64 UR62, c[0x3][0xaf8] ;  /* 0x00c15f00ff3e77ac */ /* 0x000f220008000a00 */
[----:B--2---:R-:W-:Y:S01]  /*4840*/  DFMA R62, R30, UR34, R62 ;  /* 0x000000221e3e7c2b */ /* 0x004fe2000800003e */
[----:B------:R-:W2:Y:S01]  /*4850*/  LDCU.64 UR26, c[0x3][0x938] ;  /* 0x00c12700ff1a77ac */ /* 0x000ea20008000a00 */
        /* <DEDUP_REMOVED lines=19> */
[----:B----4-:R-:W-:Y:S01]  /*4990*/  DFMA R50, R26, UR56, R50 ;  /* 0x000000381a327c2b */ /* 0x010fe20008000032 */
[----:B------:R-:W4:Y:S01]  /*49a0*/  LDCU.64 UR10, c[0x3][0xb48] ;  /* 0x00c16900ff0a77ac */ /* 0x000f220008000a00 */
[----:B--2---:R-:W-:Y:S01]  /*49b0*/  DFMA R48, R34, UR52, R48 ;  /* 0x0000003422307c2b */ /* 0x004fe20008000030 */
[----:B------:R-:W2:Y:S03]  /*49c0*/  LDCU.64 UR66, c[0x3][0x958] ;  /* 0x00c12b00ff4277ac */ /* 0x000ea60008000a00 */
        /* <DEDUP_REMOVED lines=15> */
[----:B-1----:R-:W-:Y:S01]  /*4ac0*/  DFMA R60, R28, UR42, R60 ;  /* 0x0000002a1c3c7c2b */ /* 0x002fe2000800003c */
[----:B------:R-:W1:Y:S01]  /*4ad0*/  LDCU.64 UR14, c[0x3][0xb70] ;  /* 0x00c16e00ff0e77ac */ /* 0x000e620008000a00 */
[C---:B----4-:R-:W-:Y:S01]  /*4ae0*/  DFMA R46, R24.reuse, UR34, R46 ;  /* 0x00000022182e7c2b */ /* 0x050fe2000800002e */
[----:B------:R-:W4:Y:S01]  /*4af0*/  LDCU.64 UR62, c[0x3][0x978] ;  /* 0x00c12f00ff3e77ac */ /* 0x000f220008000a00 */
[C---:B--2---:R-:W-:Y:S01]  /*4b00*/  DFMA R48, R24.reuse, UR38, R48 ;  /* 0x0000002618307c2b */ /* 0x044fe20008000030 */
[----:B------:R-:W2:Y:S01]  /*4b10*/  LDCU.64 UR26, c[0x3][0xb78] ;  /* 0x00c16f00ff1a77ac */ /* 0x000ea20008000a00 */
[----:B0-----:R-:W-:-:S02]  /*4b20*/  DFMA R54, R24, UR22, R54 ;  /* 0x0000001618367c2b */ /* 0x001fc40008000036 */
[----:B---3--:R-:W-:-:S04]  /*4b30*/  DFMA R56, R24, UR18, R56 ;  /* 0x0000001218387c2b */ /* 0x008fc80008000038 */
[----:B------:R-:W-:Y:S02]  /*4b40*/  DADD R26, R50, -R48 ;  /* 0x00000000321a7229 */ /* 0x000fe40000000830 */
[----:B-1----:R-:W-:Y:S02]  /*4b50*/  DFMA R62, R24, UR14, R62 ;  /* 0x0000000e183e7c2b */ /* 0x002fe4000800003e */
[----:B------:R-:W-:Y:S02]  /*4b60*/  DADD R48, R50, R48 ;  /* 0x0000000032307229 */ /* 0x000fe40000000030 */
[----:B----4-:R-:W-:Y:S01]  /*4b70*/  DFMA R64, R28, UR62, R64 ;  /* 0x0000003e1c407c2b */ /* 0x010fe20008000040 */
[----:B------:R1:W-:Y:S01]  /*4b80*/  STS.64 [R4+0x438], R26 ;  /* 0x0004381a04007388 */ /* 0x0003e20000000a00 */
[----:B------:R-:W-:Y:S02]  /*4b90*/  DADD R28, R52, -R54 ;  /* 0x00000000341c7229 */ /* 0x000fe40000000836 */
[----:B--2---:R-:W-:Y:S01]  /*4ba0*/  DFMA R66, R24, UR26, R66 ;  /* 0x0000001a18427c2b */ /* 0x004fe20008000042 */
        /* <DEDUP_REMOVED lines=17> */
[----:B------:R1:W-:Y:S02]  /*4cc0*/  STS.64 [R4+0x258], R64 ;  /* 0x0002584004007388 */ /* 0x0003e40000000a00 */
.L_x_262:
[----:B------:R-:W-:Y:S05]  /*4cd0*/  BSYNC.RECONVERGENT B0 ;  /* 0x0000000000007941 */ /* 0x000fea0003800200 */
.L_x_261:
[----:B------:R-:W-:Y:S06]  /*4ce0*/  BAR.SYNC.DEFER_BLOCKING 0x0 ;  /* 0x0000000000007b1d */ /* 0x000fec0000010000 */
[----:B------:R-:W-:Y:S04]  /*4cf0*/  BSSY.RECONVERGENT B0, `(.L_x_263) ;  /* 0x00000de000007945 */ /* 0x000fe80003800200 */
[----:B------:R-:W-:Y:S05]  /*4d00*/  @P1 BRA `(.L_x_264) ;  /* 0x0000000c00701947 */ /* 0x000fea0003800000 */
[----:B01----:R-:W-:Y:S01]  /*4d10*/  LDS.64 R4, [R2] ;  /* 0x0000000002047984 */ /* 0x003fe20000000a00 */
[----:B------:R-:W0:Y:S03]  /*4d20*/  LDCU.64 UR46, c[0x3][0x808] ;  /* 0x00c10100ff2e77ac */ /* 0x000e260008000a00 */
[----:B------:R-:W1:Y:S01]  /*4d30*/  LDS.64 R6, [R2+0x6270] ;  /* 0x0062700002067984 */ /* 0x000e620000000a00 */
[----:B------:R-:W2:Y:S03]  /*4d40*/  LDCU.64 UR74, c[0x3][0x810] ;  /* 0x00c10200ff4a77ac */ /* 0x000ea60008000a00 */
[----:B------:R-:W-:Y:S01]  /*4d50*/  LDS.64 R16, [R2+0x708] ;  /* 0x0007080002107984 */ /* 0x000fe20000000a00 */
[----:B------:R-:W3:Y:S03]  /*4d60*/  LDCU.64 UR66, c[0x3][0x818] ;  /* 0x00c10300ff4277ac */ /* 0x000ee60008000a00 */
[----:B------:R-:W4:Y:S01]  /*4d70*/  LDS.64 R18, [R2+0x5b68] ;  /* 0x005b680002127984 */ /* 0x000f220000000a00 */
        /* <DEDUP_REMOVED lines=12> */
[C---:B0-----:R-:W-:Y:S01]  /*4e40*/  DFMA R22, R8.reuse, UR46, RZ ;  /* 0x0000002e08167c2b */ /* 0x041fe200080000ff */
[----:B------:R-:W0:Y:S01]  /*4e50*/  LDCU.64 UR18, c[0x3][0xa40] ;  /* 0x00c14800ff1277ac */ /* 0x000e220008000a00 */
[----:B--2---:R-:W-:-:S02]  /*4e60*/  DFMA R24, R8, UR74, RZ ;  /* 0x0000004a08187c2b */ /* 0x004fc400080000ff */
[--C-:B----4-:R-:W-:Y:S01]  /*4e70*/  DADD R20, R16, R18.reuse ;  /* 0x0000000010147229 */ /* 0x110fe20000000012 */
[----:B------:R-:W2:Y:S01]  /*4e80*/  LDCU.64 UR22, c[0x3][0xa18] ;  /* 0x00c14300ff1677ac */ /* 0x000ea20008000a00 */
[C---:B---3--:R-:W-:Y:S02]  /*4e90*/  DFMA R26, R8.reuse, UR66, RZ ;  /* 0x00000042081a7c2b */ /* 0x048fe400080000ff */
[----:B-----5:R-:W-:Y:S01]  /*4ea0*/  DFMA R32, R8, UR62, RZ ;  /* 0x0000003e08207c2b */ /* 0x020fe200080000ff */
[----:B------:R-:W3:Y:S01]  /*4eb0*/  LDCU.64 UR30, c[0x3][0xa48] ;  /* 0x00c14900ff1e77ac */ /* 0x000ee20008000a00 */
        /* <DEDUP_REMOVED lines=10> */
[----:B------:R-:W3:Y:S01]  /*4f60*/  LDS.64 R24, [R2+0x5460] ;  /* 0x0054600002187984 */ /* 0x000ee20000000a00 */
[C---:B------:R-:W-:Y:S01]  /*4f70*/  DFMA R50, R20.reuse, UR38, R32 ;  /* 0x0000002614327c2b */ /* 0x040fe20008000020 */
[----:B------:R-:W2:Y:S03]  /*4f80*/  LDCU.64 UR14, c[0x3][0xa50] ;  /* 0x00c14a00ff0e77ac */ /* 0x000ea60008000a00 */
[----:B------:R-:W-:Y:S01]  /*4f90*/  DFMA R46, R20, UR34, R26 ;  /* 0x00000022142e7c2b */ /* 0x000fe2000800001a */
[----:B------:R-:W2:Y:S01]  /*4fa0*/  LDCU.64 UR52, c[0x3][0xa58] ;  /* 0x00c14b00ff3477ac */ /* 0x000ea20008000a00 */
[----:B------:R-:W3:Y:S01]  /*4fb0*/  LDS.64 R26, [R2+0x4d58] ;  /* 0x004d5800021a7984 */ /* 0x000ee20000000a00 */
[----:B-1----:R-:W-:-:S02]  /*4fc0*/  DFMA R32, R16, UR26, R6 ;  /* 0x0000001a10207c2b */ /* 0x002fc40008000006 */
[C---:B------:R-:W-:Y:S01]  /*4fd0*/  DFMA R6, R4.reuse, UR58, RZ ;  /* 0x0000003a04067c2b */ /* 0x040fe200080000ff */
[----:B------:R-:W1:Y:S01]  /*4fe0*/  LDCU.64 UR50, c[0x3][0x868] ;  /* 0x00c10d00ff3277ac */ /* 0x000e620008000a00 */
[C---:B----4-:R-:W-:Y:S01]  /*4ff0*/  DFMA R34, R4.reuse, UR56, RZ ;  /* 0x0000003804227c2b */ /* 0x050fe200080000ff */
[----:B------:R-:W4:Y:S01]  /*5000*/  LDCU.64 UR10, c[0x3][0x870] ;  /* 0x00c10e00ff0a77ac */ /* 0x000f220008000a00 */
[----:B-----5:R-:W-:-:S04]  /*5010*/  DFMA R40, R4, UR54, RZ ;  /* 0x0000003604287c2b */ /* 0x020fc800080000ff */
[----:B0-----:R-:W-:Y:S01]  /*5020*/  DFMA R38, R16, UR18, R6 ;  /* 0x0000001210267c2b */ /* 0x001fe20008000006 */
[----:B------:R-:W0:Y:S01]  /*5030*/  LDCU.64 UR48, c[0x3][0x878] ;  /* 0x00c10f00ff3077ac */ /* 0x000e220008000a00 */
[----:B--2---:R-:W-:Y:S02]  /*5040*/  DFMA R6, R4, UR22, RZ ;  /* 0x0000001604067c2b */ /* 0x004fe400080000ff */
[C---:B------:R-:W-:Y:S01]  /*5050*/  DFMA R48, R16.reuse, UR14, R34 ;  /* 0x0000000e10307c2b */ /* 0x040fe20008000022 */
[----:B------:R-:W2:Y:S01]  /*5060*/  LDCU.64 UR68, c[0x3][0xa68] ;  /* 0x00c14d00ff4477ac */ /* 0x000ea20008000a00 */
[----:B------:R-:W-:Y:S02]  /*5070*/  DFMA R52, R16, UR52, R40 ;  /* 0x0000003410347c2b */ /* 0x000fe40008000028 */
[----:B------:R-:W-:Y:S01]  /*5080*/  DFMA R4, R4, UR4, RZ ;  /* 0x0000000404047c2b */ /* 0x000fe200080000ff */
[----:B------:R-:W5:Y:S01]  /*5090*/  LDCU.64 UR74, c[0x3][0xa70] ;  /* 0x00c14e00ff4a77ac */ /* 0x000f620008000a00 */
[C---:B---3--:R-:W-:Y:S01]  /*50a0*/  DFMA R42, R16.reuse, UR30, R6 ;  /* 0x0000001e102a7c2b */ /* 0x048fe20008000006 */
[----:B------:R-:W3:Y:S05]  /*50b0*/  LDCU.64 UR72, c[0x3][0xa78] ;  /* 0x00c14f00ff4877ac */ /* 0x000eea0008000a00 */
[----:B------:R-:W-:Y:S01]  /*50c0*/  DFMA R4, R16, UR12, R4 ;  /* 0x0000000c10047c2b */ /* 0x000fe20008000004 */
[----:B------:R-:W3:Y:S01]  /*50d0*/  LDCU.64 UR66, c[0x3][0xa80] ;  /* 0x00c15000ff4277ac */ /* 0x000ee20008000a00 */
[----:B------:R-:W-:Y:S01]  /*50e0*/  LDS.64 R16, [R2+0x2a30] ;  /* 0x002a300002107984 */ /* 0x000fe20000000a00 */
[----:B------:R-:W3:Y:S01]  /*50f0*/  LDCU.64 UR42, c[0x3][0xa88] ;  /* 0x00c15100ff2a77ac */ /* 0x000ee20008000a00 */
[----:B------:R-:W-:-:S02]  /*5100*/  DADD R6, R22, R24 ;  /* 0x0000000016067229 */ /* 0x000fc40000000018 */
[----:B------:R-:W-:Y:S01]  /*5110*/  DADD R22, R22, -R24 ;  /* 0x0000000016167229 */ /* 0x000fe20000000818 */
[----:B------:R-:W3:Y:S01]  /*5120*/  LDCU.64 UR26, c[0x3][0xa98] ;  /* 0x00c15300ff1a77ac */ /* 0x000ee20008000a00 */
[----:B------:R-:W-:Y:S01]  /*5130*/  DADD R24, R18, R26 ;  /* 0x0000000012187229 */ /* 0x000fe2000000001a */
[----:B------:R-:W3:Y:S03]  /*5140*/  LDCU.64 UR58, c[0x3][0xaa0] ;  /* 0x00c15400ff3a77ac */ /* 0x000ee60008000a00 */
[C---:B-1----:R-:W-:Y:S02]  /*5150*/  DFMA R34, R6.reuse, UR50, R28 ;  /* 0x0000003206227c2b */ /* 0x042fe4000800001c */
[C---:B----4-:R-:W-:Y:S01]  /*5160*/  DFMA R40, R6.reuse, UR10, R30 ;  /* 0x0000000a06287c2b */ /* 0x050fe2000800001e */
[----:B------:R-:W-:Y:S01]  /*5170*/  LDS.64 R28, [R2+0x1c20] ;  /* 0x001c2000021c7984 */ /* 0x000fe20000000a00 */
[----:B0-----:R-:W-:Y:S01]  /*5180*/  DFMA R44, R6, UR48, R36 ;  /* 0x00000030062c7c2b */ /* 0x001fe20008000024 */
[----:B------:R-:W0:Y:S01]  /*5190*/  LDCU.64 UR18, c[0x3][0xaa8] ;  /* 0x00c15500ff1277ac */ /* 0x000e220008000a00 */
[----:B--2---:R-:W-:Y:S01]  /*51a0*/  DFMA R36, R22, UR68, R32 ;  /* 0x0000004416247c2b */ /* 0x004fe20008000020 */
[----:B------:R-:W1:Y:S01]  /*51b0*/  LDS.64 R30, [R2+0x4650] ;  /* 0x00465000021e7984 */ /* 0x000e620000000a00 */
[----:B------:R-:W-:Y:S01]  /*51c0*/  DADD R18, R18, -R26 ;  /* 0x0000000012127229 */ /* 0x000fe2000000081a */
[----:B------:R-:W2:Y:S01]  /*51d0*/  LDCU.64 UR22, c[0x3][0xab0] ;  /* 0x00c15600ff1677ac */ /* 0x000ea20008000a00 */
[----:B------:R-:W-:Y:S01]  /*51e0*/  DFMA R32, R8, UR6, RZ ;  /* 0x0000000608207c2b */ /* 0x000fe200080000ff */
[----:B------:R-:W-:Y:S01]  /*51f0*/  LDS.64 R26, [R2+0x3f48] ;  /* 0x003f4800021a7984 */ /* 0x000fe20000000a00 */
[C---:B-----5:R-:W-:Y:S01]  /*5200*/  DFMA R38, R22.reuse, UR74, R38 ;  /* 0x0000004a16267c2b */ /* 0x060fe20008000026 */
[----:B------:R-:W4:Y:S01]  /*5210*/  LDCU.64 UR56, c[0x3][0xab8] ;  /* 0x00c15700ff3877ac */ /* 0x000f220008000a00 */
[C---:B---3--:R-:W-:Y:S01]  /*5220*/  DFMA R42, R22.reuse, UR72, R42 ;  /* 0x00000048162a7c2b */ /* 0x048fe2000800002a */
[----:B------:R-:W3:Y:S01]  /*5230*/  LDS.64 R8, [R2+0x2328] ;  /* 0x0023280002087984 */ /* 0x000ee20000000a00 */
[----:B------:R-:W-:Y:S01]  /*5240*/  DFMA R48, R22, UR66, R48 ;  /* 0x0000004216307c2b */ /* 0x000fe20008000030 */
[----:B------:R-:W5:Y:S01]  /*5250*/  LDCU.64 UR70, c[0x3][0x880] ;  /* 0x00c11000ff4677ac */ /* 0x000f620008000a00 */
[----:B------:R-:W-:Y:S01]  /*5260*/  DFMA R32, R20, UR8, R32 ;  /* 0x0000000814207c2b */ /* 0x000fe20008000020 */
[----:B------:R-:W3:Y:S01]  /*5270*/  LDS.64 R20, [R2+0x3840] ;  /* 0x0038400002147984 */ /* 0x000ee20000000a00 */
[----:B------:R-:W5:Y:S01]  /*5280*/  LDCU.64 UR46, c[0x3][0x888] ;  /* 0x00c11100ff2e77ac */ /* 0x000f620008000a00 */
[----:B------:R-:W-:-:S02]  /*5290*/  DFMA R52, R22, UR42, R52 ;  /* 0x0000002a16347c2b */ /* 0x000fc40008000034 */
[----:B------:R-:W-:Y:S01]  /*52a0*/  DFMA R4, R22, UR20, R4 ;  /* 0x0000001416047c2b */ /* 0x000fe20008000004 */
[----:B------:R-:W1:Y:S01]  /*52b0*/  LDCU.64 UR64, c[0x3][0x898] ;  /* 0x00c11300ff4077ac */ /* 0x000e620008000a00 */
[C---:B------:R-:W-:Y:S02]  /*52c0*/  DFMA R36, R18.reuse, UR26, R36 ;  /* 0x0000001a12247c2b */ /* 0x040fe40008000024 */
[C---:B------:R-:W-:Y:S01]  /*52d0*/  DFMA R38, R18.reuse, UR58, R38 ;  /* 0x0000003a12267c2b */ /* 0x040fe20008000026 */
[----:B------:R-:W1:Y:S01]  /*52e0*/  LDCU.64 UR62, c[0x3][0x8a0] ;  /* 0x00c11400ff3e77ac */ /* 0x000e620008000a00 */
[C---:B0-----:R-:W-:Y:S02]  /*52f0*/  DFMA R42, R18.reuse, UR18, R42 ;  /* 0x00000012122a7c2b */ /* 0x041fe4000800002a */
[C---:B--2---:R-:W-:Y:S01]  /*5300*/  DFMA R48, R18.reuse, UR22, R48 ;  /* 0x0000001612307c2b */ /* 0x044fe20008000030 */
[----:B------:R-:W0:Y:S01]  /*5310*/  LDCU.64 UR34, c[0x3][0x8a8] ;  /* 0x00c11500ff2277ac */ /* 0x000e220008000a00 */
[----:B----4-:R-:W-:-:S02]  /*5320*/  DFMA R52, R18, UR56, R52 ;  /* 0x0000003812347c2b */ /* 0x010fc40008000034 */
[----:B------:R-:W-:Y:S01]  /*5330*/  DFMA R18, R18, UR28, R4 ;  /* 0x0000001c12127c2b */ /* 0x000fe20008000004 */
[----:B------:R-:W2:Y:S01]  /*5340*/  LDCU.64 UR38, c[0x3][0x8b0] ;  /* 0x00c11600ff2677ac */ /* 0x000ea20008000a00 */
[----:B------:R-:W4:Y:S01]  /*5350*/  LDS.64 R4, [R2+0x3138] ;  /* 0x0031380002047984 */ /* 0x000f220000000a00 */
[C---:B-----5:R-:W-:Y:S01]  /*5360*/  DFMA R46, R6.reuse, UR70, R46 ;  /* 0x00000046062e7c2b */ /* 0x060fe2000800002e */
[----:B------:R-:W5:Y:S01]  /*5370*/  LDCU.64 UR60, c[0x3][0x8b8] ;  /* 0x00c11700ff3c77ac */ /* 0x000f620008000a00 */
[C---:B------:R-:W-:Y:S02]  /*5380*/  DFMA R50, R6.reuse, UR46, R50 ;  /* 0x0000002e06327c2b */ /* 0x040fe40008000032 */
[----:B------:R-:W-:Y:S01]  /*5390*/  DFMA R32, R6, UR16, R32 ;  /* 0x0000001006207c2b */ /* 0x000fe20008000020 */
[----:B------:R-:W3:Y:S01]  /*53a0*/  LDCU.64 UR30, c[0x3][0x8c8] ;  /* 0x00c11900ff1e77ac */ /* 0x000ee20008000a00 */
[C---:B-1----:R-:W-:Y:S02]  /*53b0*/  DFMA R34, R24.reuse, UR64, R34 ;  /* 0x0000004018227c2b */ /* 0x042fe40008000022 */
[----:B------:R-:W-:Y:S01]  /*53c0*/  DFMA R40, R24, UR62, R40 ;  /* 0x0000003e18287c2b */ /* 0x000fe20008000028 */
[----:B------:R-:W1:Y:S01]  /*53d0*/  LDCU.64 UR54, c[0x3][0x8d0] ;  /* 0x00c11a00ff3677ac */ /* 0x000e620008000a00 */
[----:B------:R-:W-:-:S02]  /*53e0*/  DADD R6, R28, R30 ;  /* 0x000000001c067229 */ /* 0x000fc4000000001e */
[C---:B0-----:R-:W-:Y:S01]  /*53f0*/  DFMA R44, R24.reuse, UR34, R44 ;  /* 0x00000022182c7c2b */ /* 0x041fe2000800002c */
[----:B------:R-:W0:Y:S01]  /*5400*/  LDCU.64 UR14, c[0x3][0x8d8] ;  /* 0x00c11b00ff0e77ac */ /* 0x000e220008000a00 */
[C---:B------:R-:W-:Y:S02]  /*5410*/  DFMA R32, R24.reuse, UR24, R32 ;  /* 0x0000001818207c2b */ /* 0x040fe40008000020 */
[----:B--2---:R-:W-:Y:S01]  /*5420*/  DFMA R46, R24, UR38, R46 ;  /* 0x00000026182e7c2b */ /* 0x004fe2000800002e */
[----:B------:R-:W2:Y:S01]  /*5430*/  LDCU.64 UR52, c[0x3][0x8e0] ;  /* 0x00c11c00ff3477ac */ /* 0x000ea20008000a00 */
[----:B------:R-:W-:Y:S02]  /*5440*/  DADD R28, R28, -R30 ;  /* 0x000000001c1c7229 */ /* 0x000fe4000000081e */
[----:B-----5:R-:W-:Y:S01]  /*5450*/  DFMA R50, R24, UR60, R50 ;  /* 0x0000003c18327c2b */ /* 0x020fe20008000032 */
[----:B------:R-:W5:Y:S01]  /*5460*/  LDCU.64 UR50, c[0x3][0x8e8] ;  /* 0x00c11d00ff3277ac */ /* 0x000f620008000a00 */
[----:B------:R-:W-:-:S02]  /*5470*/  DFMA R32, R6, UR32, R32 ;  /* 0x0000002006207c2b */ /* 0x000fc40008000020 */
[----:B---3--:R-:W-:Y:S01]  /*5480*/  DFMA R34, R6, UR30, R34 ;  /* 0x0000001e06227c2b */ /* 0x008fe20008000022 */
[----:B------:R-:W3:Y:S01]  /*5490*/  LDCU.64 UR48, c[0x3][0xad0] ;  /* 0x00c15a00ff3077ac */ /* 0x000ee20008000a00 */
[----:B------:R-:W-:Y:S02]  /*54a0*/  DFMA R18, R28, UR36, R18 ;  /* 0x000000241c127c2b */ /* 0x000fe40008000012 */
[C---:B-1----:R-:W-:Y:S01]  /*54b0*/  DFMA R40, R6.reuse, UR54, R40 ;  /* 0x0000003606287c2b */ /* 0x042fe20008000028 */
[----:B------:R-:W1:Y:S01]  /*54c0*/  LDCU.64 UR74, c[0x3][0x8f8] ;  /* 0x00c11f00ff4a77ac */ /* 0x000e620008000a00 */
[C---:B0-----:R-:W-:Y:S01]  /*54d0*/  DFMA R44, R6.reuse, UR14, R44 ;  /* 0x0000000e062c7c2b */ /* 0x041fe2000800002c */
[----:B------:R-:W0:Y:S01]  /*54e0*/  LDCU.64 UR72, c[0x3][0x900] ;  /* 0x00c12000ff4877ac */ /* 0x000e220008000a00 */
[C---:B--2---:R-:W-:Y:S01]  /*54f0*/  DFMA R46, R6.reuse, UR52, R46 ;  /* 0x00000034062e7c2b */ /* 0x044fe2000800002e */
[----:B------:R-:W2:Y:S01]  /*5500*/  LDCU.64 UR66, c[0x3][0x908] ;  /* 0x00c12100ff4277ac */ /* 0x000ea20008000a00 */
[----:B-----5:R-:W-:Y:S01]  /*5510*/  DFMA R50, R6, UR50, R50 ;  /* 0x0000003206327c2b */ /* 0x020fe20008000032 */
[----:B------:R-:W5:Y:S01]  /*5520*/  LDCU.64 UR42, c[0x3][0x910] ;  /* 0x00c12200ff2a77ac */ /* 0x000f620008000a00 */
[----:B------:R-:W-:-:S02]  /*5530*/  DADD R6, R8, R26 ;  /* 0x0000000008067229 */ /* 0x000fc4000000001a */
[----:B---3--:R-:W-:Y:S01]  /*5540*/  DFMA R38, R28, UR48, R38 ;  /* 0x000000301c267c2b */ /* 0x008fe20008000026 */
[----:B------:R-:W3:Y:S01]  /*5550*/  LDCU.64 UR64, c[0x3][0x918] ;  /* 0x00c12300ff4077ac */ /* 0x000ee20008000a00 */
[----:B------:R-:W-:Y:S01]  /*5560*/  DADD R8, R8, -R26 ;  /* 0x0000000008087229 */ /* 0x000fe2000000081a */
[----:B------:R-:W4:Y:S03]  /*5570*/  LDCU.64 UR10, c[0x3][0xac8] ;  /* 0x00c15900ff0a77ac */ /* 0x000f260008000a00 */
[C---:B------:R-:W-:Y:S02]  /*5580*/  DFMA R32, R6.reuse, UR40, R32 ;  /* 0x0000002806207c2b */ /* 0x040fe40008000020 */
[C---:B-1----:R-:W-:Y:S01]  /*5590*/  DFMA R34, R6.reuse, UR74, R34 ;  /* 0x0000004a06227c2b */ /* 0x042fe20008000022 */
[----:B------:R-:W1:Y:S01]  /*55a0*/  LDCU.64 UR70, c[0x3][0xad8] ;  /* 0x00c15b00ff4677ac */ /* 0x000e620008000a00 */
[----:B0-----:R-:W-:-:S02]  /*55b0*/  DFMA R40, R6, UR72, R40 ;  /* 0x0000004806287c2b */ /* 0x001fc40008000028 */
[----:B--2---:R-:W-:Y:S01]  /*55c0*/  DFMA R44, R6, UR66, R44 ;  /* 0x00000042062c7c2b */ /* 0x004fe2000800002c */
[----:B------:R-:W0:Y:S01]  /*55d0*/  LDCU.64 UR68, c[0x3][0xae8] ;  /* 0x00c15d00ff4477ac */ /* 0x000e220008000a00 */
[----:B------:R-:W-:Y:S02]  /*55e0*/  DFMA R18, R8, UR44, R18 ;  /* 0x0000002c08127c2b */ /* 0x000fe40008000012 */
[C---:B-----5:R-:W-:Y:S01]  /*55f0*/  DFMA R46, R6.reuse, UR42, R46 ;  /* 0x0000002a062e7c2b */ /* 0x060fe2000800002e */
[----:B------:R-:W2:Y:S01]  /*5600*/  LDCU.64 UR34, c[0x3][0xb00] ;  /* 0x00c16000ff2277ac */ /* 0x000ea20008000a00 */
[----:B---3--:R-:W-:Y:S01]  /*5610*/  DFMA R50, R6, UR64, R50 ;  /* 0x0000004006327c2b */ /* 0x008fe20008000032 */
[----:B------:R-:W3:Y:S01]  /*5620*/  LDCU.64 UR46, c[0x3][0xae0] ;  /* 0x00c15c00ff2e77ac */ /* 0x000ee20008000a00 */
[----:B------:R-:W-:Y:S02]  /*5630*/  DADD R6, R16, R20 ;  /* 0x0000000010067229 */ /* 0x000fe40000000014 */
[----:B----4-:R-:W-:Y:S01]  /*5640*/  DFMA R36, R28, UR10, R36 ;  /* 0x0000000a1c247c2b */ /* 0x010fe20008000024 */
[----:B------:R-:W4:Y:S01]  /*5650*/  LDCU.64 UR38, c[0x3][0xb08] ;  /* 0x00c16100ff2677ac */ /* 0x000f220008000a00 */
[----:B------:R-:W-:-:S02]  /*5660*/  DADD R16, R16, -R20 ;  /* 0x0000000010107229 */ /* 0x000fc40000000814 */
[----:B-1----:R-:W-:Y:S01]  /*5670*/  DFMA R42, R28, UR70, R42 ;  /* 0x000000461c2a7c2b */ /* 0x002fe2000800002a */
[----:B------:R-:W1:Y:S01]  /*5680*/  LDCU.64 UR26, c[0x3][0xb18] ;  /* 0x00c16300ff1a77ac */ /* 0x000e620008000a00 */
[----:B------:R-:W-:Y:S02]  /*5690*/  DFMA R32, R6, R12, R32 ;  /* 0x0000000c0620722b */ /* 0x000fe40000000020 */
[----:B0-----:R-:W-:Y:S01]  /*56a0*/  DFMA R52, R28, UR68, R52 ;  /* 0x000000441c347c2b */ /* 0x001fe20008000034 */
[----:B------:R-:W0:Y:S01]  /*56b0*/  LDCU.64 UR18, c[0x3][0x930] ;  /* 0x00c12600ff1277ac */ /* 0x000e220008000a00 */
[----:B------:R-:W-:Y:S02]  /*56c0*/  DFMA R18, R16, R10, R18 ;  /* 0x0000000a1012722b */ /* 0x000fe40000000012 */
[----:B--2---:R-:W-:Y:S01]  /*56d0*/  DFMA R38, R8, UR34, R38 ;  /* 0x0000002208267c2b */ /* 0x004fe20008000026 */
[----:B------:R-:W2:Y:S01]  /*56e0*/  LDCU.64 UR22, c[0x3][0x938] ;  /* 0x00c12700ff1677ac */ /* 0x000ea20008000a00 */
[----:B---3--:R-:W-:Y:S01]  /*56f0*/  DFMA R48, R28, UR46, R48 ;  /* 0x0000002e1c307c2b */ /* 0x008fe20008000030 */
[----:B------:R-:W3:Y:S01]  /*5700*/  LDCU.64 UR14, c[0x3][0xb30] ;  /* 0x00c16600ff0e77ac */ /* 0x000ee20008000a00 */
[C---:B----4-:R-:W-:Y:S01]  /*5710*/  DFMA R42, R8.reuse, UR38, R42 ;  /* 0x00000026082a7c2b */ /* 0x050fe2000800002a */
[----:B------:R-:W4:Y:S01]  /*5720*/  LDCU.64 UR62, c[0x3][0xaf8] ;  /* 0x00c15f00ff3e77ac */ /* 0x000f220008000a00 */
[----:B-1----:R-:W-:Y:S01]  /*5730*/  DFMA R52, R8, UR26, R52 ;  /* 0x0000001a08347c2b */ /* 0x002fe20008000034 */
[----:B------:R-:W1:Y:S01]  /*5740*/  LDCU.64 UR60, c[0x3][0xb10] ;  /* 0x00c16200ff3c77ac */ /* 0x000e620008000a00 */
[C---:B0-----:R-:W-:Y:S01]  /*5750*/  DFMA R40, R6.reuse, UR18, R40 ;  /* 0x0000001206287c2b */ /* 0x041fe20008000028 */
[----:B------:R-:W0:Y:S01]  /*5760*/  LDCU.64 UR58, c[0x3][0x928] ;  /* 0x00c12500ff3a77ac */ /* 0x000e220008000a00 */
        /* <DEDUP_REMOVED lines=8> */
[----:B------:R-:W-:-:S02]  /*57f0*/  DADD R8, R4, R4 ;  /* 0x0000000004087229 */ /* 0x000fc40000000004 */
[----:B------:R-:W-:Y:S01]  /*5800*/  DADD R4, R4, -R4 ;  /* 0x0000000004047229 */ /* 0x000fe20000000804 */
[----:B------:R-:W5:Y:S01]  /*5810*/  LDCU.64 UR50, c[0x3][0xb40] ;  /* 0x00c16800ff3277ac */ /* 0x000f620008000a00 */
[C---:B0-----:R-:W-:Y:S02]  /*5820*/  DFMA R34, R6.reuse, UR58, R34 ;  /* 0x0000003a06227c2b */ /* 0x041fe40008000022 */
[----:B--2---:R-:W-:Y:S01]  /*5830*/  DFMA R46, R6, UR56, R46 ;  /* 0x00000038062e7c2b */ /* 0x004fe2000800002e */
[----:B------:R-:W0:Y:S01]  /*5840*/  LDCU.64 UR10, c[0x3][0xb48] ;  /* 0x00c16900ff0a77ac */ /* 0x000e220008000a00 */
[----:B------:R-:W-:Y:S02]  /*5850*/  DMUL R8, R8, 0.5 ;  /* 0x3fe0000008087828 */ /* 0x000fe40000000000 */
[----:B---3--:R-:W-:Y:S01]  /*5860*/  DFMA R50, R6, UR30, R50 ;  /* 0x0000001e06327c2b */ /* 0x008fe20008000032 */
[----:B------:R-:W2:Y:S01]  /*5870*/  LDCU.64 UR34, c[0x3][0xb50] ;  /* 0x00c16a00ff2277ac */ /* 0x000ea20008000a00 */
[----:B----4-:R-:W-:Y:S01]  /*5880*/  DFMA R36, R16, UR54, R36 ;  /* 0x0000003610247c2b */ /* 0x010fe20008000024 */
[----:B------:R-:W3:Y:S03]  /*5890*/  LDCU.64 UR48, c[0x3][0x958] ;  /* 0x00c12b00ff3077ac */ /* 0x000ee60008000a00 */
[----:B------:R-:W-:-:S02]  /*58a0*/  DFMA R32, R8, R14, R32 ;  /* 0x0000000e0820722b */ /* 0x000fc40000000020 */
[C---:B-1----:R-:W-:Y:S01]  /*58b0*/  DFMA R42, R16.reuse, UR52, R42 ;  /* 0x00000034102a7c2b */ /* 0x042fe2000800002a */
[----:B------:R-:W1:Y:S01]  /*58c0*/  LDCU.64 UR46, c[0x3][0x960] ;  /* 0x00c12c00ff2e77ac */ /* 0x000e620008000a00 */
[C---:B-----5:R-:W-:Y:S01]  /*58d0*/  DFMA R48, R16.reuse, UR50, R48 ;  /* 0x0000003210307c2b */ /* 0x060fe20008000030 */
[----:B------:R-:W4:Y:S01]  /*58e0*/  LDCU.64 UR68, c[0x3][0x968] ;  /* 0x00c12d00ff4477ac */ /* 0x000f220008000a00 */
[----:B0-----:R-:W-:Y:S01]  /*58f0*/  DFMA R52, R16, UR10, R52 ;  /* 0x0000000a10347c2b */ /* 0x001fe20008000034 */
[----:B------:R-:W0:Y:S01]  /*5900*/  LDCU.64 UR64, c[0x3][0x970] ;  /* 0x00c12e00ff4077ac */ /* 0x000e220008000a00 */
[----:B--2---:R-:W-:Y:S01]  /*5910*/  DFMA R18, R4, UR34, R18 ;  /* 0x0000002204127c2b */ /* 0x004fe20008000012 */
[----:B------:R-:W2:Y:S01]  /*5920*/  LDCU.64 UR42, c[0x3][0x978] ;  /* 0x00c12f00ff2a77ac */ /* 0x000ea20008000a00 */
[C---:B---3--:R-:W-:Y:S01]  /*5930*/  DFMA R34, R8.reuse, UR48, R34 ;  /* 0x0000003008227c2b */ /* 0x048fe20008000022 */
[----:B------:R-:W3:Y:S01]  /*5940*/  LDCU.64 UR26, c[0x3][0xb58] ;  /* 0x00c16b00ff1a77ac */ /* 0x000ee20008000a00 */
[----:B-1----:R-:W-:Y:S01]  /*5950*/  DFMA R40, R8, UR46, R40 ;  /* 0x0000002e08287c2b */ /* 0x002fe20008000028 */
[----:B------:R-:W1:Y:S03]  /*5960*/  LDCU.64 UR38, c[0x3][0xb60] ;  /* 0x00c16c00ff2677ac */ /* 0x000e660008000a00 */
[----:B------:R-:W-:-:S02]  /*5970*/  DADD R22, R32, R18 ;  /* 0x0000000020167229 */ /* 0x000fc40000000012 */
[C---:B----4-:R-:W-:Y:S01]  /*5980*/  DFMA R44, R8.reuse, UR68, R44 ;  /* 0x00000044082c7c2b */ /* 0x050fe2000800002c */
[----:B------:R-:W4:Y:S01]  /*5990*/  LDCU.64 UR22, c[0x3][0xb78] ;  /* 0x00c16f00ff1677ac */ /* 0x000f220008000a00 */
[C---:B0-----:R-:W-:Y:S01]  /*59a0*/  DFMA R46, R8.reuse, UR64, R46 ;  /* 0x00000040082e7c2b */ /* 0x041fe2000800002e */
[----:B------:R-:W0:Y:S01]  /*59b0*/  LDCU.64 UR18, c[0x3][0xb68] ;  /* 0x00c16d00ff1277ac */ /* 0x000e220008000a00 */
[----:B--2---:R-:W-:Y:S01]  /*59c0*/  DFMA R50, R8, UR42, R50 ;  /* 0x0000002a08327c2b */ /* 0x004fe20008000032 */
[----:B------:R-:W2:Y:S01]  /*59d0*/  LDCU.64 UR14, c[0x3][0xb70] ;  /* 0x00c16e00ff0e77ac */ /* 0x000ea20008000a00 */
[----:B------:R-:W-:Y:S02]  /*59e0*/  DADD R8, R32, -R18 ;  /* 0x0000000020087229 */ /* 0x000fe40000000812 */
[C---:B---3--:R-:W-:Y:S02]  /*59f0*/  DFMA R36, R4.reuse, UR26, R36 ;  /* 0x0000001a04247c2b */ /* 0x048fe40008000024 */
[----:B-1----:R-:W-:-:S02]  /*5a00*/  DFMA R38, R4, UR38, R38 ;  /* 0x0000002604267c2b */ /* 0x002fc40008000026 */
[----:B----4-:R-:W-:-:S04]  /*5a10*/  DFMA R52, R4, UR22, R52 ;  /* 0x0000001604347c2b */ /* 0x010fc80008000034 */
[----:B------:R-:W-:Y:S02]  /*5a20*/  DADD R6, R34, -R36 ;  /* 0x0000000022067229 */ /* 0x000fe40000000824 */
[----:B0-----:R-:W-:Y:S02]  /*5a30*/  DFMA R42, R4, UR18, R42 ;  /* 0x00000012042a7c2b */ /* 0x001fe4000800002a */
[----:B------:R-:W-:Y:S02]  /*5a40*/  DADD R20, R34, R36 ;  /* 0x0000000022147229 */ /* 0x000fe40000000024 */
[----:B--2---:R-:W-:Y:S02]  /*5a50*/  DFMA R48, R4, UR14, R48 ;  /* 0x0000000e04307c2b */ /* 0x004fe40008000030 */
[----:B------:R-:W-:Y:S02]  /*5a60*/  DADD R104, R50, R52 ;  /* 0x0000000032687229 */ /* 0x000fe40000000034 */
[----:B------:R-:W-:-:S02]  /*5a70*/  DADD R108, R40, -R38 ;  /* 0x00000000286c7229 */ /* 0x000fc40000000826 */
[----:B------:R-:W-:Y:S02]  /*5a80*/  DADD R18, R40, R38 ;  /* 0x0000000028127229 */ /* 0x000fe40000000026 */
[C-C-:B------:R-:W-:Y:S02]  /*5a90*/  DADD R106, R44.reuse, -R42.reuse ;  /* 0x000000002c6a7229 */ /* 0x140fe4000000082a */
[----:B------:R-:W-:Y:S02]  /*5aa0*/  DADD R16, R44, R42 ;  /* 0x000000002c107229 */ /* 0x000fe4000000002a */
[C-C-:B------:R-:W-:Y:S02]  /*5ab0*/  DADD R110, R46.reuse, -R48.reuse ;  /* 0x000000002e6e7229 */ /* 0x140fe40000000830 */
[----:B------:R-:W-:-:S11]  /*5ac0*/  DADD R102, R46, R48 ;  /* 0x000000002e667229 */ /* 0x000fd60000000030 */
.L_x_264:
[----:B------:R-:W-:Y:S05]  /*5ad0*/  BSYNC.RECONVERGENT B0 ;  /* 0x0000000000007941 */ /* 0x000fea0003800200 */
.L_x_263:
        /* <DEDUP_REMOVED lines=17> */
.L_x_265:
        /* <DEDUP_REMOVED lines=9> */
.L_x_2942:


//--------------------- .text._Z32massMatrixMultiplyRegisterKernelILi11ELi15ELi1EEviPKdS1_S1_S1_Pd --------------------------
	.section	.text._Z32massMatrixMultiplyRegisterKernelILi11ELi15ELi1EEviPKdS1_S1_S1_Pd,"ax",@progbits
	.align	128
        .global         _Z32massMatrixMultiplyRegisterKernelILi11ELi15ELi1EEviPKdS1_S1_S1_Pd
        .type           _Z32massMatrixMultiplyRegisterKernelILi11ELi15ELi1EEviPKdS1_S1_S1_Pd,@function
        .size           _Z32massMatrixMultiplyRegisterKernelILi11ELi15ELi1EEviPKdS1_S1_S1_Pd,(.L_x_2943 - _Z32massMatrixMultiplyRegisterKernelILi11ELi15ELi1EEviPKdS1_S1_S1_Pd)
        .other          _Z32massMatrixMultiplyRegisterKernelILi11ELi15ELi1EEviPKdS1_S1_S1_Pd,@"STO_CUDA_ENTRY STV_DEFAULT"
_Z32massMatrixMultiplyRegisterKernelILi11ELi15ELi1EEviPKdS1_S1_S1_Pd:
.text._Z32massMatrixMultiplyRegisterKernelILi11ELi15ELi1EEviPKdS1_S1_S1_Pd:
        /* <DEDUP_REMOVED lines=16> */
[----:B------:R-:W-:Y:S01]  /*0100*/  PRMT R8, R140, 0x9910, RZ ;  /* 0x000099108c087816 */ /* 0x000fe200000000ff */
[----:B------:R-:W-:Y:S01]  /*0110*/  @!P0 VIADD R6, R182, 0x6af8 ;  /* 0x00006af8b6068836 */ /* 0x000fe20000000000 */
[C---:B------:R-:W-:Y:S01]  /*0120*/  LEA R182, R11.reuse, R182, 0x18 ;  /* 0x000000b60bb67211 */ /* 0x040fe200078ec0ff */
[----:B------:R-:W0:Y:S01]  /*0130*/  S2UR UR4, SR_CTAID.X ;  /* 0x00000000000479c3 */ /* 0x000e220000002500 */
[C---:B------:R-:W-:Y:S01]  /*0140*/  @!P0 LEA R7, R11.reuse, R0, 0x18 ;  /* 0x000000000b078211 */ /* 0x040fe200078ec0ff */
[----:B------:R-:W-:Y:S01]  /*0150*/  IMAD R8, R8, 0x75, RZ ;  /* 0x0000007508087824 */ /* 0x000fe200078e02ff */
[----:B------:R-:W-:Y:S01]  /*0160*/  @!P0 LEA R9, R11, R6, 0x18 ;  /* 0x000000060b098211 */ /* 0x000fe200078ec0ff */
[----:B------:R-:W-:Y:S01]  /*0170*/  IMAD R141, R39, 0x6978, R182 ;  /* 0x00006978278d7824 */ /* 0x000fe200078e02b6 */
[C---:B------:R-:W-:Y:S01]  /*0180*/  LOP3.LUT R78, R140.reuse, 0xffff, RZ, 0xc0, !PT ;  /* 0x0000ffff8c4e7812 */ /* 0x040fe200078ec0ff */
[----:B------:R-:W-:Y:S01]  /*0190*/  @!P0 IMAD R7, R140, 0x8, R7 ;  /* 0x000000088c078824 */ /* 0x000fe200078e0207 */
[----:B------:R-:W-:Y:S01]  /*01a0*/  LOP3.LUT R8, R8, 0xffff, RZ, 0xc0, !PT ;  /* 0x0000ffff08087812 */ /* 0x000fe200078ec0ff */
[----:B------:R-:W-:-:S02]  /*01b0*/  @!P0 IMAD R21, R140, 0x8, R9 ;  /* 0x000000088c158824 */ /* 0x000fc400078e0209 */
[----:B------:R-:W-:Y:S01]  /*01c0*/  IMAD R0, R78, 0xba2f, RZ ;  /* 0x0000ba2f4e007824 */ /* 0x000fe200078e02ff */
[----:B------:R-:W-:-:S04]  /*01d0*/  SHF.R.U32.HI R28, RZ, 0x8, R8 ;  /* 0x00000008ff1c7819 */ /* 0x000fc80000011608 */
[----:B------:R-:W-:Y:S01]  /*01e0*/  SHF.R.U32.HI R0, RZ, 0x13, R0 ;  /* 0x00000013ff007819 */ /* 0x000fe20000011600 */
[----:B------:R-:W-:-:S03]  /*01f0*/  IMAD.MOV R17, RZ, RZ, -R28 ;  /* 0x000000ffff117224 */ /* 0x000fc600078e0a1c */
[----:B------:R-:W-:Y:S02]  /*0200*/  PRMT R0, R0, 0x9910, RZ ;  /* 0x0000991000007816 */ /* 0x000fe400000000ff */
[----:B------:R-:W-:-:S03]  /*0210*/  PRMT R17, R17, 0x7710, RZ ;  /* 0x0000771011117816 */ /* 0x000fc600000000ff */
[----:B------:R-:W-:Y:S02]  /*0220*/  IMAD R0, R0, 0xb, RZ ;  /* 0x0000000b00007824 */ /* 0x000fe400078e02ff */
[----:B------:R-:W-:Y:S02]  /*0230*/  IMAD.IADD R20, R17, 0x1, R140 ;  /* 0x0000000111147824 */ /* 0x000fe400078e028c */
[----:B------:R-:W-:-:S05]  /*0240*/  IMAD.MOV R0, RZ, RZ, -R0 ;  /* 0x000000ffff007224 */ /* 0x000fca00078e0a00 */
[----:B------:R-:W-:-:S05]  /*0250*/  PRMT R37, R0, 0x7710, RZ ;  /* 0x0000771000257816 */ /* 0x000fca00000000ff */
[----:B------:R-:W-:-:S05]  /*0260*/  IMAD.IADD R0, R37, 0x1, R140 ;  /* 0x0000000125007824 */ /* 0x000fca00078e028c */
[----:B------:R-:W-:Y:S02]  /*0270*/  LOP3.LUT R36, R0, 0xffff, RZ, 0xc0, !PT ;  /* 0x0000ffff00247812 */ /* 0x000fe400078ec0ff */
[C---:B------:R-:W-:Y:S01]  /*0280*/  ISETP.GT.U32.AND P1, PT, R140.reuse, 0x78, PT ;  /* 0x000000788c00780c */ /* 0x040fe20003f24070 */
[----:B------:R-:W-:Y:S01]  /*0290*/  BSSY.RECONVERGENT B0, `(.L_x_266) ;  /* 0x0000164000007945 */ /* 0x000fe20003800200 */
[C---:B------:R-:W-:Y:S01]  /*02a0*/  ISETP.GT.U32.AND P2, PT, R140.reuse, 0xa4, PT ;  /* 0x000000a48c00780c */ /* 0x040fe20003f44070 */
[----:B--2---:R1:W-:Y:S04]  /*02b0*/  @!P0 STS.64 [R7], R2 ;  /* 0x0000000207008388 */ /* 0x0043e80000000a00 */
[----:B---3--:R-:W-:Y:S01]  /*02c0*/  @!P0 STS.64 [R21], R4 ;  /* 0x0000000415008388 */ /* 0x008fe20000000a00 */
[----:B------:R-:W-:Y:S01]  /*02d0*/  BAR.SYNC.DEFER_BLOCKING 0x0 ;  /* 0x0000000000007b1d */ /* 0x000fe20000010000 */
[----:B------:R-:W-:-:S02]  /*02e0*/  ISETP.GE.U32.AND P0, PT, R140, 0x79, PT ;  /* 0x000000798c00780c */ /* 0x000fc40003f06070 */
[----:B-1----:R-:W-:-:S04]  /*02f0*/  LOP3.LUT R3, R20, 0xfe, RZ, 0xc0, !PT ;  /* 0x000000fe14037812 */ /* 0x002fc800078ec0ff */
[----:B------:R-:W-:-:S04]  /*0300*/  LEA.HI R3, R3, R28, RZ, 0x1f ;  /* 0x0000001c03037211 */ /* 0x000fc800078ff8ff */
[----:B------:R-:W-:-:S04]  /*0310*/  LOP3.LUT R3, R3, 0xf8, RZ, 0xc0, !PT ;  /* 0x000000f803037812 */ /* 0x000fc800078ec0ff */
[----:B------:R-:W-:Y:S01]  /*0320*/  SHF.R.U32.HI R2, RZ, 0x3, R3 ;  /* 0x00000003ff027819 */ /* 0x000fe20000011603 */
[----:B0-----:R-:W-:-:S04]  /*0330*/  VIADD R3, R39, UR4 ;  /* 0x0000000427037c36 */ /* 0x001fc80008000000 */
[C---:B------:R-:W-:Y:S01]  /*0340*/  IMAD R37, R2.reuse, 0x78, R141 ;  /* 0x0000007802257824 */ /* 0x040fe200078e028d */
[----:B------:R-:W-:Y:S01]  /*0350*/  ISETP.LT.AND P0, PT, R3, UR5, !P0 ;  /* 0x0000000503007c0c */ /* 0x000fe2000c701270 */
[----:B------:R-:W0:Y:S02]  /*0360*/  LDS.128 R8, [R182+0x69f0] ;  /* 0x0069f000b6087984 */ /* 0x000e240000000c00 */
[--C-:B------:R-:W-:Y:S02]  /*0370*/  IMAD R0, R2, 0x690, R37.reuse ;  /* 0x0000069002007824 */ /* 0x100fe400078e0225 */
[C---:B------:R-:W-:Y:S01]  /*0380*/  IMAD R2, R36.reuse, 0x8, R37 ;  /* 0x0000000824027824 */ /* 0x040fe200078e0225 */
[----:B------:R-:W1:Y:S01]  /*0390*/  LDS.128 R4, [R182+0x6ba0] ;  /* 0x006ba000b6047984 */ /* 0x000e620000000c00 */
[----:B------:R-:W-:-:S03]  /*03a0*/  IMAD R0, R36, 0x8, R0 ;  /* 0x0000000824007824 */ /* 0x000fc600078e0200 */
[----:B------:R-:W2:Y:S03]  /*03b0*/  LDS.128 R16, [R182+0x6a20] ;  /* 0x006a2000b6107984 */ /* 0x000ea60000000c00 */
[----:B------:R-:W3:Y:S01]  /*03c0*/  @P0 LDC.64 R76, c[0x0][0x3a0] ;  /* 0x0000e800ff4c0b82 */ /* 0x000ee20000000a00 */
[----:B------:R-:W4:Y:S04]  /*03d0*/  LDS.128 R12, [R182+0x6b70] ;  /* 0x006b7000b60c7984 */ /* 0x000f280000000c00 */
[----:B------:R-:W3:Y:S04]  /*03e0*/  LDS.128 R28, [R182+0x6a80] ;  /* 0x006a8000b61c7984 */ /* 0x000ee80000000c00 */
[----:B------:R-:W3:Y:S04]  /*03f0*/  LDS.128 R32, [R182+0x6c00] ;  /* 0x006c0000b6207984 */ /* 0x000ee80000000c00 */
[----:B------:R-:W3:Y:S04]  /*0400*/  LDS.128 R44, [R182+0x6ab0] ;  /* 0x006ab000b62c7984 */ /* 0x000ee80000000c00 */
[----:B------:R-:W3:Y:S04]  /*0410*/  LDS.128 R20, [R182+0x6a50] ;  /* 0x006a5000b6147984 */ /* 0x000ee80000000c00 */
[----:B------:R-:W3:Y:S04]  /*0420*/  LDS.128 R24, [R182+0x6bd0] ;  /* 0x006bd000b6187984 */ /* 0x000ee80000000c00 */
[----:B------:R-:W3:Y:S04]  /*0430*/  LDS.128 R48, [R182+0x6c30] ;  /* 0x006c3000b6307984 */ /* 0x000ee80000000c00 */
[----:B------:R-:W3:Y:S01]  /*0440*/  LDS.128 R52, [R182+0x6ae0] ;  /* 0x006ae000b6347984 */ /* 0x000ee20000000c00 */
[----:B0-----:R-:W-:-:S02]  /*0450*/  R2UR UR58, R10 ;  /* 0x000000000a3a72ca */ /* 0x001fc400000e0000 */
[----:B------:R-:W-:Y:S01]  /*0460*/  R2UR UR59, R11 ;  /* 0x000000000b3b72ca */ /* 0x000fe200000e0000 */
[----:B------:R-:W0:Y:S01]  /*0470*/  LDS.128 R56, [R182+0x6c60] ;  /* 0x006c6000b6387984 */ /* 0x000e220000000c00 */
[----:B------:R-:W-:Y:S02]  /*0480*/  R2UR UR8, R8 ;  /* 0x00000000080872ca */ /* 0x000fe400000e0000 */
[----:B------:R-:W-:Y:S01]  /*0490*/  R2UR UR9, R9 ;  /* 0x00000000090972ca */ /* 0x000fe200000e0000 */
[----:B------:R-:W0:Y:S01]  /*04a0*/  LDS.64 R60, [R182+0x6c70] ;  /* 0x006c7000b63c7984 */ /* 0x000e220000000a00 */
[----:B-1----:R-:W-:Y:S02]  /*04b0*/  R2UR UR50, R6 ;  /* 0x00000000063272ca */ /* 0x002fe400000e0000 */
[----:B------:R-:W-:Y:S01]  /*04c0*/  R2UR UR51, R7 ;  /* 0x00000000073372ca */ /* 0x000fe200000e0000 */
[----:B------:R-:W1:Y:S01]  /*04d0*/  LDS.128 R8, [R182+0x6b10] ;  /* 0x006b1000b6087984 */ /* 0x000e620000000c00 */
[----:B------:R-:W-:-:S02]  /*04e0*/  R2UR UR48, R4 ;  /* 0x00000000043072ca */ /* 0x000fc400000e0000 */
[----:B------:R-:W-:Y:S01]  /*04f0*/  R2UR UR49, R5 ;  /* 0x00000000053172ca */ /* 0x000fe200000e0000 */
[----:B------:R-:W-:Y:S01]  /*0500*/  LDS.128 R36, [R182+0x6a00] ;  /* 0x006a0000b6247984 */ /* 0x000fe20000000c00 */
[----:B--2---:R-:W-:Y:S01]  /*0510*/  R2UR UR54, R18 ;  /* 0x00000000123672ca */ /* 0x004fe200000e0000 */
[----:B------:R-:W-:Y:S01]  /*0520*/  IMAD.U32 R150, RZ, RZ, UR8 ;  /* 0x00000008ff967e24 */ /* 0x000fe2000f8e00ff */
[----:B------:R-:W-:Y:S01]  /*0530*/  R2UR UR55, R19 ;  /* 0x00000000133772ca */ /* 0x000fe200000e0000 */
[----:B------:R-:W2:Y:S01]  /*0540*/  LDS.128 R4, [R182+0x6990] ;  /* 0x00699000b6047984 */ /* 0x000ea20000000c00 */
[----:B------:R-:W-:Y:S01]  /*0550*/  R2UR UR52, R16 ;  /* 0x00000000103472ca */ /* 0x000fe200000e0000 */
[----:B------:R-:W-:Y:S01]  /*0560*/  IMAD.U32 R151, RZ, RZ, UR9 ;  /* 0x00000009ff977e24 */ /* 0x000fe2000f8e00ff */
[----:B------:R-:W-:Y:S01]  /*0570*/  R2UR UR53, R17 ;  /* 0x00000000113572ca */ /* 0x000fe200000e0000 */
[----:B------:R-:W-:Y:S01]  /*0580*/  LDS.128 R144, [R182+0x6af0] ;  /* 0x006af000b6907984 */ /* 0x000fe20000000c00 */
[----:B----4-:R-:W-:-:S02]  /*0590*/  R2UR UR56, R14 ;  /* 0x000000000e3872ca */ /* 0x010fc400000e0000 */
[----:B------:R-:W-:Y:S01]  /*05a0*/  R2UR UR57, R15 ;  /* 0x000000000f3972ca */ /* 0x000fe200000e0000 */
[----:B------:R-:W4:Y:S01]  /*05b0*/  LDS.128 R16, [R182+0x6b20] ;  /* 0x006b2000b6107984 */ /* 0x000f220000000c00 */
[----:B------:R-:W-:Y:S02]  /*05c0*/  R2UR UR4, R12 ;  /* 0x000000000c0472ca */ /* 0x000fe400000e0000 */
[----:B------:R-:W-:Y:S01]  /*05d0*/  R2UR UR5, R13 ;  /* 0x000000000d0572ca */ /* 0x000fe200000e0000 */
[----:B------:R-:W-:Y:S01]  /*05e0*/  LDS.128 R40, [R182+0x6b80] ;  /* 0x006b8000b6287984 */ /* 0x000fe20000000c00 */
[----:B---3--:R-:W-:Y:S02]  /*05f0*/  R2UR UR38, R30 ;  /* 0x000000001e2672ca */ /* 0x008fe400000e0000 */
[----:B------:R-:W-:Y:S01]  /*0600*/  R2UR UR39, R31 ;  /* 0x000000001f2772ca */ /* 0x000fe200000e0000 */
[----:B------:R-:W3:Y:S01]  /*0610*/  LDS.128 R12, [R182+0x69a0] ;  /* 0x0069a000b60c7984 */ /* 0x000ee20000000c00 */
[----:B------:R-:W-:-:S02]  /*0620*/  R2UR UR36, R28 ;  /* 0x000000001c2472ca */ /* 0x000fc400000e0000 */
[----:B------:R-:W-:Y:S01]  /*0630*/  R2UR UR37, R29 ;  /* 0x000000001d2572ca */ /* 0x000fe200000e0000 */
[----:B------:R-:W-:Y:S01]  /*0640*/  LDS.128 R64, [R182+0x6c10] ;  /* 0x006c1000b6407984 */ /* 0x000fe20000000c00 */
[----:B------:R-:W-:Y:S01]  /*0650*/  R2UR UR34, R34 ;  /* 0x00000000222272ca */ /* 0x000fe200000e0000 */
[----:B------:R-:W-:Y:S01]  /*0660*/  IMAD.U32 R148, RZ, RZ, UR4 ;  /* 0x00000004ff947e24 */ /* 0x000fe2000f8e00ff */
[----:B------:R-:W-:Y:S01]  /*0670*/  R2UR UR35, R35 ;  /* 0x00000000232372ca */ /* 0x000fe200000e0000 */
[----:B------:R-:W-:Y:S01]  /*0680*/  LDS.128 R28, [R182+0x69d0] ;  /* 0x0069d000b61c7984 */ /* 0x000fe20000000c00 */
[----:B------:R-:W-:Y:S01]  /*0690*/  R2UR UR32, R32 ;  /* 0x00000000202072ca */ /* 0x000fe200000e0000 */
[----:B------:R-:W-:Y:S01]  /*06a0*/  IMAD.U32 R149, RZ, RZ, UR5 ;  /* 0x00000005ff957e24 */ /* 0x000fe2000f8e00ff */
[----:B------:R-:W-:Y:S01]  /*06b0*/  R2UR UR33, R33 ;  /* 0x00000000212172ca */ /* 0x000fe200000e0000 */
[----:B------:R-:W-:Y:S01]  /*06c0*/  LDS.128 R68, [R182+0x6ac0] ;  /* 0x006ac000b6447984 */ /* 0x000fe20000000c00 */
[----:B------:R-:W-:Y:S01]  /*06d0*/  R2UR UR29, R45 ;  /* 0x000000002d1d72ca */ /* 0x000fe200000e0000 */
[----:B------:R-:W-:Y:S01]  /*06e0*/  @P0 IMAD R45, R3, 0x533, R140 ;  /* 0x00000533032d0824 */ /* 0x000fe200078e028c */
[----:B------:R-:W-:Y:S01]  /*06f0*/  R2UR UR46, R22 ;  /* 0x00000000162e72ca */ /* 0x000fe200000e0000 */
[----:B------:R-:W3:Y:S01]  /*0700*/  LDS.128 R32, [R182+0x6b50] ;  /* 0x006b5000b6207984 */ /* 0x000ee20000000c00 */
[----:B------:R-:W-:Y:S01]  /*0710*/  R2UR UR47, R23 ;  /* 0x00000000172f72ca */ /* 0x000fe200000e0000 */
[----:B------:R-:W-:Y:S01]  /*0720*/  @P0 IMAD.WIDE R76, R45, 0x8, R76 ;  /* 0x000000082d4c0825 */ /* 0x000fe200078e024c */
[----:B------:R-:W-:Y:S01]  /*0730*/  R2UR UR44, R20 ;  /* 0x00000000142c72ca */ /* 0x000fe200000e0000 */
[----:B------:R-:W-:Y:S01]  /*0740*/  LDS.128 R72, [R182+0x6c40] ;  /* 0x006c4000b6487984 */ /* 0x000fe20000000c00 */
[----:B------:R-:W-:-:S02]  /*0750*/  R2UR UR45, R21 ;  /* 0x00000000152d72ca */ /* 0x000fc400000e0000 */
[----:B------:R-:W-:Y:S01]  /*0760*/  R2UR UR42, R26 ;  /* 0x000000001a2a72ca */ /* 0x000fe200000e0000 */
[----:B------:R-:W3:Y:S01]  /*0770*/  LDS.128 R20, [R182+0x69c0] ;  /* 0x0069c000b6147984 */ /* 0x000ee20000000c00 */
[----:B------:R-:W-:Y:S02]  /*0780*/  R2UR UR43, R27 ;  /* 0x000000001b2b72ca */ /* 0x000fe400000e0000 */
[----:B------:R-:W-:Y:S01]  /*0790*/  R2UR UR40, R24 ;  /* 0x00000000182872ca */ /* 0x000fe200000e0000 */
[----:B------:R-:W5:Y:S01]  /*07a0*/  @P0 LDG.E.64.CONSTANT R180, desc[UR6][R76.64] ;  /* 0x000000064cb40981 */ /* 0x000f62000c1e9b00 */
[----:B------:R-:W-:Y:S02]  /*07b0*/  R2UR UR41, R25 ;  /* 0x00000000192972ca */ /* 0x000fe400000e0000 */
[----:B------:R-:W-:Y:S01]  /*07c0*/  R2UR UR30, R46 ;  /* 0x000000002e1e72ca */ /* 0x000fe200000e0000 */
[----:B------:R-:W3:Y:S01]  /*07d0*/  LDS.128 R24, [R182+0x6b40] ;  /* 0x006b4000b6187984 */ /* 0x000ee20000000c00 */
[----:B------:R-:W-:-:S02]  /*07e0*/  R2UR UR31, R47 ;  /* 0x000000002f1f72ca */ /* 0x000fc400000e0000 */
[----:B------:R-:W-:Y:S01]  /*07f0*/  R2UR UR28, R44 ;  /* 0x000000002c1c72ca */ /* 0x000fe200000e0000 */
[----:B------:R-:W5:Y:S01]  /*0800*/  @P0 LDG.E.64.CONSTANT R174, desc[UR6][R76.64+0x3c8] ;  /* 0x0003c8064cae0981 */ /* 0x000f62000c1e9b00 */
[----:B------:R-:W-:Y:S02]  /*0810*/  R2UR UR26, R50 ;  /* 0x00000000321a72ca */ /* 0x000fe400000e0000 */
[----:B------:R-:W-:Y:S01]  /*0820*/  R2UR UR27, R51 ;  /* 0x00000000331b72ca */ /* 0x000fe200000e0000 */
[----:B------:R-:W3:Y:S01]  /*0830*/  LDS.128 R44, [R182+0x6a30] ;  /* 0x006a3000b62c7984 */ /* 0x000ee20000000c00 */
[----:B------:R-:W-:Y:S02]  /*0840*/  R2UR UR24, R48 ;  /* 0x00000000301872ca */ /* 0x000fe400000e0000 */
[----:B------:R-:W-:Y:S01]  /*0850*/  R2UR UR25, R49 ;  /* 0x00000000311972ca */ /* 0x000fe200000e0000 */
[----:B------:R-:W5:Y:S01]  /*0860*/  @P0 LDG.E.64.CONSTANT R170, desc[UR6][R76.64+0x790] ;  /* 0x000790064caa0981 */ /* 0x000f62000c1e9b00 */
[----:B------:R-:W-:-:S02]  /*0870*/  R2UR UR22, R54 ;  /* 0x00000000361672ca */ /* 0x000fc400000e0000 */
[----:B------:R-:W-:Y:S01]  /*0880*/  R2UR UR23, R55 ;  /* 0x00000000371772ca */ /* 0x000fe200000e0000 */
[----:B------:R-:W3:Y:S01]  /*0890*/  LDS.128 R48, [R182+0x6bb0] ;  /* 0x006bb000b6307984 */ /* 0x000ee20000000c00 */
[----:B------:R-:W-:Y:S02]  /*08a0*/  R2UR UR20, R52 ;  /* 0x00000000341472ca */ /* 0x000fe400000e0000 */
[----:B------:R-:W-:Y:S01]  /*08b0*/  R2UR UR21, R53 ;  /* 0x00000000351572ca */ /* 0x000fe200000e0000 */
[----:B------:R-:W5:Y:S01]  /*08c0*/  @P0 LDG.E.64.CONSTANT R168, desc[UR6][R76.64+0xb58] ;  /* 0x000b58064ca80981 */ /* 0x000f62000c1e9b00 */
[----:B0-----:R-:W-:Y:S02]  /*08d0*/  R2UR UR18, R58 ;  /* 0x000000003a1272ca */ /* 0x001fe400000e0000 */
[----:B------:R-:W-:Y:S01]  /*08e0*/  R2UR UR19, R59 ;  /* 0x000000003b1372ca */ /* 0x000fe200000e0000 */
[----:B------:R-:W0:Y:S01]  /*08f0*/  LDS.128 R52, [R182+0x6a60] ;  /* 0x006a6000b6347984 */ /* 0x000e220000000c00 */
[----:B------:R-:W-:-:S02]  /*0900*/  R2UR UR16, R56 ;  /* 0x00000000381072ca */ /* 0x000fc400000e0000 */
[----:B------:R-:W-:Y:S01]  /*0910*/  R2UR UR17, R57 ;  /* 0x00000000391172ca */ /* 0x000fe200000e0000 */
[----:B------:R-:W5:Y:S01]  /*0920*/  @P0 LDG.E.64.CONSTANT R164, desc[UR6][R76.64+0xf20] ;  /* 0x000f20064ca40981 */ /* 0x000f62000c1e9b00 */
[----:B------:R-:W-:Y:S02]  /*0930*/  R2UR UR14, R60 ;  /* 0x000000003c0e72ca */ /* 0x000fe400000e0000 */
[----:B------:R-:W-:Y:S01]  /*0940*/  R2UR UR15, R61 ;  /* 0x000000003d0f72ca */ /* 0x000fe200000e0000 */
[----:B------:R-:W0:Y:S04]  /*0950*/  LDS.128 R56, [R182+0x6be0] ;  /* 0x006be000b6387984 */ /* 0x000e280000000c00 */
[----:B------:R-:W0:Y:S01]  /*0960*/  LDS.128 R60, [R182+0x6a90] ;  /* 0x006a9000b63c7984 */ /* 0x000e220000000c00 */
[----:B-1----:R-:W-:Y:S01]  /*0970*/  R2UR UR8, R10 ;  /* 0x000000000a0872ca */ /* 0x002fe200000e0000 */
[----:B------:R-:W-:Y:S01]  /*0980*/  IMAD R10, R78, 0x1112, RZ ;  /* 0x000011124e0a7824 */ /* 0x000fe200078e02ff */
[----:B--2---:R-:W-:Y:S01]  /*0990*/  R2UR UR10, R6 ;  /* 0x00000000060a72ca */ /* 0x004fe200000e0000 */
[----:B------:R-:W5:Y:S01]  /*09a0*/  @P0 LDG.E.64.CONSTANT R142, desc[UR6][R76.64+0x12e8] ;  /* 0x0012e8064c8e0981 */ /* 0x000f62000c1e9b00 */
[----:B------:R-:W-:-:S03]  /*09b0*/  R2UR UR11, R7 ;  /* 0x00000000070b72ca */ /* 0x000fc600000e0000 */
[----:B------:R-:W5:Y:S04]  /*09c0*/  @P0 LDG.E.64.CONSTANT R162, desc[UR6][R76.64+0x16b0] ;  /* 0x0016b0064ca20981 */ /* 0x000f68000c1e9b00 */
[----:B------:R-:W5:Y:S04]  /*09d0*/  @P0 LDG.E.64.CONSTANT R166, desc[UR6][R76.64+0x1a78] ;  /* 0x001a78064ca60981 */ /* 0x000f68000c1e9b00 */
[----:B------:R-:W5:Y:S04]  /*09e0*/  @P0 LDG.E.64.CONSTANT R172, desc[UR6][R76.64+0x1e40] ;  /* 0x001e40064cac0981 */ /* 0x000f68000c1e9b00 */
[----:B------:R-:W5:Y:S04]  /*09f0*/  @P0 LDG.E.64.CONSTANT R176, desc[UR6][R76.64+0x2208] ;  /* 0x002208064cb00981 */ /* 0x000f68000c1e9b00 */
[----:B------:R1:W5:Y:S04]  /*0a00*/  @P0 LDG.E.64.CONSTANT R178, desc[UR6][R76.64+0x25d0] ;  /* 0x0025d0064cb20981 */ /* 0x000368000c1e9b00 */
[----:B------:R2:W0:Y:S04]  /*0a10*/  LDS.64 R6, [R182+0x6978] ;  /* 0x00697800b6067984 */ /* 0x0004280000000a00 */
        /* <DEDUP_REMOVED lines=16> */
[----:B----4-:R-:W-:-:S02]  /*0b20*/  R2UR UR60, R16 ;  /* 0x00000000103c72ca */ /* 0x010fc400000e0000 */
[----:B------:R-:W-:Y:S02]  /*0b30*/  R2UR UR61, R17 ;  /* 0x00000000113d72ca */ /* 0x000fe400000e0000 */
[----:B---3--:R-:W-:Y:S02]  /*0b40*/  R2UR UR4, R12 ;  /* 0x000000000c0472ca */ /* 0x008fe400000e0000 */
[----:B------:R-:W-:Y:S02]  /*0b50*/  R2UR UR5, R13 ;  /* 0x000000000d0572ca */ /* 0x000fe400000e0000 */
[----:B------:R-:W-:Y:S02]  /*0b60*/  R2UR UR64, R32 ;  /* 0x00000000204072ca */ /* 0x000fe400000e0000 */
[----:B------:R-:W-:Y:S02]  /*0b70*/  R2UR UR65, R33 ;  /* 0x00000000214172ca */ /* 0x000fe400000e0000 */
[----:B------:R-:W-:Y:S01]  /*0b80*/  R2UR UR62, R36 ;  /* 0x00000000243e72ca */ /* 0x000fe200000e0000 */
[----:B------:R-:W-:Y:S01]  /*0b90*/  IMAD.U32 R154, RZ, RZ, UR60 ;  /* 0x0000003cff9a7e24 */ /* 0x000fe2000f8e00ff */
[----:B------:R-:W-:Y:S01]  /*0ba0*/  R2UR UR60, R28 ;  /* 0x000000001c3c72ca */ /* 0x000fe200000e0000 */
[----:B------:R-:W-:Y:S01]  /*0bb0*/  IMAD.U32 R155, RZ, RZ, UR61 ;  /* 0x0000003dff9b7e24 */ /* 0x000fe2000f8e00ff */
[----:B------:R-:W-:-:S02]  /*0bc0*/  R2UR UR61, R29 ;  /* 0x000000001d3d72ca */ /* 0x000fc400000e0000 */
        /* <DEDUP_REMOVED lines=33> */
[----:B------:R-:W-:Y:S01]  /*0de0*/  R2UR UR77, R73 ;  /* 0x00000000494d72ca */ /* 0x000fe200000e0000 */
[----:B-12---:R-:W-:-:S14]  /*0df0*/  @P1 BRA `(.L_x_267) ;  /* 0x0000000800b41947 */ /* 0x006fdc0003800000 */
        /* <DEDUP_REMOVED lines=34> */
[----:B------:R-:W-:Y:S01]  /*1020*/  DADD R174, R174, -R176 ;  /* 0x00000000aeae7229 */ /* 0x000fe200000008b0 */
[----:B------:R-:W-:Y:S01]  /*1030*/  R2UR UR73, R155 ;  /* 0x000000009b4972ca */ /* 0x000fe200000e0000 */
[-C--:B------:R-:W-:Y:S01]  /*1040*/  DFMA R44, R76, R40.reuse, R44 ;  /* 0x000000284c2c722b */ /* 0x080fe2000000002c */
        /* <DEDUP_REMOVED lines=14> */
[C---:B------:R-:W-:Y:S02]  /*1130*/  DFMA R166, R178.reuse, R58, RZ ;  /* 0x0000003ab2a6722b */ /* 0x040fe400000000ff */
        /* <DEDUP_REMOVED lines=21> */
[-C--:B------:R-:W-:Y:S02]  /*1290*/  DFMA R36, R8, R22.reuse, R36 ;  /* 0x000000160824722b */ /* 0x080fe40000000024 */
[----:B------:R-:W-:Y:S02]  /*12a0*/  DFMA R40, R24, R22, R40 ;  /* 0x000000161828722b */ /* 0x000fe40000000028 */
[C---:B------:R-:W-:Y:S01]  /*12b0*/  DFMA R52, R22.reuse, UR60, R52 ;  /* 0x0000003c16347c2b */ /* 0x040fe20008000034 */
[----:B------:R-:W-:Y:S01]  /*12c0*/  R2UR UR60, R152 ;  /* 0x00000000983c72ca */ /* 0x000fe200000e0000 */
[C---:B------:R-:W-:Y:S01]  /*12d0*/  DFMA R60, R22.reuse, UR48, R60 ;  /* 0x00000030163c7c2b */ /* 0x040fe2000800003c */
[----:B------:R-:W-:Y:S01]  /*12e0*/  R2UR UR61, R153 ;  /* 0x00000000993d72ca */ /* 0x000fe200000e0000 */
[----:B------:R-:W-:-:S02]  /*12f0*/  DFMA R162, R22, UR40, R162 ;  /* 0x0000002816a27c2b */ /* 0x000fc400080000a2 */
[C---:B------:R-:W-:Y:S02]  /*1300*/  DFMA R166, R22.reuse, UR32, R166 ;  /* 0x0000002016a67c2b */ /* 0x040fe400080000a6 */
[C---:B------:R-:W-:Y:S02]  /*1310*/  DFMA R170, R22.reuse, UR24, R170 ;  /* 0x0000001816aa7c2b */ /* 0x040fe400080000aa */
[----:B------:R-:W-:Y:S02]  /*1320*/  DFMA R178, R22, UR16, R178 ;  /* 0x0000001016b27c2b */ /* 0x000fe400080000b2 */
[-C--:B------:R-:W-:Y:S02]  /*1330*/  DFMA R44, R4, R26.reuse, R44 ;  /* 0x0000001a042c722b */ /* 0x080fe4000000002c */
[----:B------:R-:W-:Y:S02]  /*1340*/  DFMA R48, R20, R26, R48 ;  /* 0x0000001a1430722b */ /* 0x000fe40000000030 */
[----:B------:R-:W-:Y:S01]  /*1350*/  DFMA R56, R26, UR64, R56 ;  /* 0x000000401a387c2b */ /* 0x000fe20008000038 */
[----:B------:R-:W-:Y:S01]  /*1360*/  R2UR UR64, R156 ;  /* 0x000000009c4072ca */ /* 0x000fe200000e0000 */
[----:B------:R-:W-:Y:S01]  /*1370*/  DADD R22, R142, R142 ;  /* 0x000000008e167229 */ /* 0x000fe2000000008e */
[----:B------:R-:W-:Y:S01]  /*1380*/  R2UR UR65, R157 ;  /* 0x000000009d4172ca */ /* 0x000fe200000e0000 */
[----:B------:R-:W-:-:S02]  /*1390*/  DFMA R64, R32, R102, R64 ;  /* 0x000000662040722b */ /* 0x000fc40000000040 */
[C---:B------:R-:W-:Y:S02]  /*13a0*/  DFMA R164, R32.reuse, R110, R164 ;  /* 0x0000006e20a4722b */ /* 0x040fe400000000a4 */
[C---:B------:R-:W-:Y:S02]  /*13b0*/  DFMA R168, R32.reuse, R118, R168 ;  /* 0x0000007620a8722b */ /* 0x040fe400000000a8 */
[C---:B------:R-:W-:Y:S02]  /*13c0*/  DFMA R172, R32.reuse, R126, R172 ;  /* 0x0000007e20ac722b */ /* 0x040fe400000000ac */
[----:B------:R-:W-:Y:S02]  /*13d0*/  DFMA R176, R32, R134, R176 ;  /* 0x0000008620b0722b */ /* 0x000fe400000000b0 */
[C---:B------:R-:W-:Y:S02]  /*13e0*/  DFMA R44, R16.reuse, UR10, R44 ;  /* 0x0000000a102c7c2b */ /* 0x040fe4000800002c */
[----:B------:R-:W-:-:S02]  /*13f0*/  DFMA R48, R16, UR6, R48 ;  /* 0x0000000610307c2b */ /* 0x000fc40008000030 */
[----:B------:R-:W-:Y:S02]  /*1400*/  DFMA R56, R16, UR58, R56 ;  /* 0x0000003a10387c2b */ /* 0x000fe40008000038 */
[----:B------:R-:W-:Y:S02]  /*1410*/  DMUL R22, R22, 0.5 ;  /* 0x3fe0000016167828 */ /* 0x000fe40000000000 */
[C---:B------:R-:W-:Y:S02]  /*1420*/  DFMA R36, R12.reuse, UR8, R36 ;  /* 0x000000080c247c2b */ /* 0x040fe40008000024 */
[----:B------:R-:W-:Y:S02]  /*1430*/  DFMA R40, R12, UR4, R40 ;  /* 0x000000040c287c2b */ /* 0x000fe40008000028 */
[----:B------:R-:W-:Y:S02]  /*1440*/  DADD R142, R142, -R142 ;  /* 0x000000008e8e7229 */ /* 0x000fe4000000088e */
[----:B------:R-:W-:-:S02]  /*1450*/  DFMA R64, R26, UR52, R64 ;  /* 0x000000341a407c2b */ /* 0x000fc40008000040 */
[C---:B------:R-:W-:Y:S02]  /*1460*/  DFMA R164, R26.reuse, UR44, R164 ;  /* 0x0000002c1aa47c2b */ /* 0x040fe400080000a4 */
[C---:B------:R-:W-:Y:S02]  /*1470*/  DFMA R168, R26.reuse, UR36, R168 ;  /* 0x000000241aa87c2b */ /* 0x040fe400080000a8 */
[C---:B------:R-:W-:Y:S02]  /*1480*/  DFMA R172, R26.reuse, UR28, R172 ;  /* 0x0000001c1aac7c2b */ /* 0x040fe400080000ac */
        /* <DEDUP_REMOVED lines=38> */
[C-C-:B------:R-:W-:Y:S02]  /*16f0*/  DADD R12, R44.reuse, -R36.reuse ;  /* 0x000000002c0c7229 */ /* 0x140fe40000000824 */
[----:B------:R-:W-:-:S02]  /*1700*/  DADD R36, R44, R36 ;  /* 0x000000002c247229 */ /* 0x000fc40000000024 */
[----:B------:R-:W-:Y:S02]  /*1710*/  DADD R16, R48, -R40 ;  /* 0x0000000030107229 */ /* 0x000fe40000000828 */
[----:B------:R-:W-:Y:S01]  /*1720*/  DADD R22, R56, -R52 ;  /* 0x0000000038167229 */ /* 0x000fe20000000834 */
[----:B------:R0:W-:Y:S01]  /*1730*/  STS.64 [R2+0x6270], R12 ;  /* 0x0062700c02007388 */ /* 0x0001e20000000a00 */
[----:B------:R-:W-:Y:S02]  /*1740*/  DADD R26, R64, -R60 ;  /* 0x00000000401a7229 */ /* 0x000fe4000000083c */
[----:B------:R-:W-:Y:S01]  /*1750*/  DADD R28, R164, -R162 ;  /* 0x00000000a41c7229 */ /* 0x000fe200000008a2 */
[----:B------:R0:W-:Y:S01]  /*1760*/  STS.64 [R2], R36 ;  /* 0x0000002402007388 */ /* 0x0001e20000000a00 */
        /* <DEDUP_REMOVED lines=22> */
.L_x_267:
[----:B------:R-:W-:Y:S05]  /*18d0*/  BSYNC.RECONVERGENT B0 ;  /* 0x0000000000007941 */ /* 0x000fea0003800200 */
.L_x_266:
[----:B------:R-:W-:Y:S01]  /*18e0*/  BAR.SYNC.DEFER_BLOCKING 0x0 ;  /* 0x0000000000007b1d */ /* 0x000fe20000010000 */
[----:B------:R-:W-:-:S05]  /*18f0*/  SHF.R.U32.HI R10, RZ, 0x10, R10 ;  /* 0x00000010ff0a7819 */ /* 0x000fca000001160a */
[----:B------:R-:W-:Y:S04]  /*1900*/  BSSY.RECONVERGENT B0, `(.L_x_268) ;  /* 0x00000ba000007945 */ /* 0x000fe80003800200 */
[----:B------:R-:W-:Y:S05]  /*1910*/  @P2 BRA `(.L_x_269) ;  /* 0x0000000800e02947 */ /* 0x000fea0003800000 */
[----:B0-----:R-:W-:Y:S01]  /*1920*/  LDS.64 R12, [R0] ;  /* 0x00000000000c7984 */ /* 0x001fe20000000a00 */
[----:B-----5:R-:W-:Y:S02]  /*1930*/  MOV.SPILL R163, UR61 ;  /* 0x0000003d00a37c02 */ /* 0x020fe40009000f00 */
        /* <DEDUP_REMOVED lines=25> */
[----:B------:R-:W-:Y:S02]  /*1ad0*/  DADD R12, R12, -R16 ;  /* 0x000000000c0c7229 */ /* 0x000fe40000000810 */
[C-C-:B-1----:R-:W-:Y:S02]  /*1ae0*/  DADD R16, R26.reuse, R28.reuse ;  /* 0x000000001a107229 */ /* 0x142fe4000000001c */
[----:B------:R-:W-:Y:S02]  /*1af0*/  DADD R26, R26, -R28 ;  /* 0x000000001a1a7229 */ /* 0x000fe4000000081c */
[----:B------:R-:W-:Y:S02]  /*1b00*/  DFMA R28, R6, R22, RZ ;  /* 0x00000016061c722b */ /* 0x000fe400000000ff */
[----:B------:R-:W-:-:S02]  /*1b10*/  DFMA R40, R22, R14, RZ ;  /* 0x0000000e1628722b */ /* 0x000fc400000000ff */
[C---:B------:R-:W-:Y:S02]  /*1b20*/  DFMA R44, R22.reuse, R30, RZ ;  /* 0x0000001e162c722b */ /* 0x040fe400000000ff */
[C---:B------:R-:W-:Y:S02]  /*1b30*/  DFMA R52, R22.reuse, R38, RZ ;  /* 0x000000261634722b */ /* 0x040fe400000000ff */
[C---:B------:R-:W-:Y:S02]  /*1b40*/  DFMA R60, R22.reuse, R46, RZ ;  /* 0x0000002e163c722b */ /* 0x040fe400000000ff */
[C---:B------:R-:W-:Y:S02]  /*1b50*/  DFMA R64, R22.reuse, R54, RZ ;  /* 0x000000361640722b */ /* 0x040fe400000000ff */
[C---:B------:R-:W-:Y:S02]  /*1b60*/  DFMA R166, R22.reuse, R62, RZ ;  /* 0x0000003e16a6722b */ /* 0x040fe400000000ff */
        /* <DEDUP_REMOVED lines=9> */
[----:B------:R-:W-:Y:S02]  /*1c00*/  DFMA R16, R146, R12, RZ ;  /* 0x0000000c9210722b */ /* 0x000fe400000000ff */
[C---:B------:R-:W-:Y:S02]  /*1c10*/  DFMA R22, R12.reuse, R18, RZ ;  /* 0x000000120c16722b */ /* 0x040fe400000000ff */
        /* <DEDUP_REMOVED lines=11> */
[----:B------:R-:W0:Y:S01]  /*1cd0*/  LDS.64 R22, [R0+0x348] ;  /* 0x0003480000167984 */ /* 0x000e220000000a00 */
[-C--:B------:R-:W-:Y:S02]  /*1ce0*/  DFMA R166, R112, R26.reuse, R166 ;  /* 0x0000001a70a6722b */ /* 0x080fe400000000a6 */
[-C--:B------:R-:W-:Y:S02]  /*1cf0*/  DFMA R170, R120, R26.reuse, R170 ;  /* 0x0000001a78aa722b */ /* 0x080fe400000000aa */
[-C--:B------:R-:W-:Y:S02]  /*1d00*/  DFMA R174, R128, R26.reuse, R174 ;  /* 0x0000001a80ae722b */ /* 0x080fe400000000ae */
[----:B------:R-:W-:Y:S02]  /*1d10*/  DFMA R26, R136, R26, R12 ;  /* 0x0000001a881a722b */ /* 0x000fe4000000000c */
[----:B--2---:R-:W-:-:S02]  /*1d20*/  DADD R12, R32, R36 ;  /* 0x00000000200c7229 */ /* 0x004fc40000000024 */
[----:B------:R-:W-:Y:S01]  /*1d30*/  DADD R32, R32, -R36 ;  /* 0x0000000020207229 */ /* 0x000fe20000000824 */
[----:B------:R-:W-:Y:S05]  /*1d40*/  LDS.64 R36, [R0+0x2d0] ;  /* 0x0002d00000247984 */ /* 0x000fea0000000a00 */
[C---:B------:R-:W-:Y:S02]  /*1d50*/  DFMA R44, R12.reuse, R78, R28 ;  /* 0x0000004e0c2c722b */ /* 0x040fe4000000001c */
[C---:B------:R-:W-:Y:S01]  /*1d60*/  DFMA R48, R12.reuse, R86, R48 ;  /* 0x000000560c30722b */ /* 0x040fe20000000030 */
        /* <DEDUP_REMOVED lines=16> */
[C-C-:B0-----:R-:W-:Y:S02]  /*1e70*/  DADD R26, R16.reuse, R22.reuse ;  /* 0x00000000101a7229 */ /* 0x141fe40000000016 */
[----:B------:R-:W-:-:S06]  /*1e80*/  DADD R16, R16, -R22 ;  /* 0x0000000010107229 */ /* 0x000fcc0000000816 */
        /* <DEDUP_REMOVED lines=11> */
[----:B-1----:R-:W-:Y:S02]  /*1f40*/  DADD R16, R28, R36 ;  /* 0x000000001c107229 */ /* 0x002fe40000000024 */
[----:B------:R-:W-:Y:S02]  /*1f50*/  DFMA R48, R20, R26, R48 ;  /* 0x0000001a1430722b */ /* 0x000fe40000000030 */
[----:B------:R-:W-:Y:S01]  /*1f60*/  DFMA R56, R26, UR64, R56 ;  /* 0x000000401a387c2b */ /* 0x000fe20008000038 */
[----:B------:R-:W-:Y:S01]  /*1f70*/  R2UR UR64, R156 ;  /* 0x000000009c4072ca */ /* 0x000fe200000e0000 */
[----:B------:R-:W-:Y:S01]  /*1f80*/  DADD R28, R28, -R36 ;  /* 0x000000001c1c7229 */ /* 0x000fe20000000824 */
[----:B------:R-:W-:Y:S01]  /*1f90*/  R2UR UR65, R157 ;  /* 0x000000009d4172ca */ /* 0x000fe200000e0000 */
[----:B--2---:R-:W-:-:S02]  /*1fa0*/  DADD R22, R12, R12 ;  /* 0x000000000c167229 */ /* 0x004fc4000000000c */
[C---:B------:R-:W-:Y:S02]  /*1fb0*/  DFMA R44, R16.reuse, UR10, R44 ;  /* 0x0000000a102c7c2b */ /* 0x040fe4000800002c */
[C---:B------:R-:W-:Y:S02]  /*1fc0*/  DFMA R48, R16.reuse, UR6, R48 ;  /* 0x0000000610307c2b */ /* 0x040fe40008000030 */
[----:B------:R-:W-:Y:S02]  /*1fd0*/  DFMA R56, R16, UR58, R56 ;  /* 0x0000003a10387c2b */ /* 0x000fe40008000038 */
[----:B------:R-:W-:Y:S02]  /*1fe0*/  DMUL R22, R22, 0.5 ;  /* 0x3fe0000016167828 */ /* 0x000fe40000000000 */
[C---:B------:R-:W-:Y:S02]  /*1ff0*/  DFMA R40, R28.reuse, UR8, R40 ;  /* 0x000000081c287c2b */ /* 0x040fe40008000028 */
[----:B------:R-:W-:-:S02]  /*2000*/  DFMA R52, R28, UR4, R52 ;  /* 0x000000041c347c2b */ /* 0x000fc40008000034 */
[----:B------:R-:W-:Y:S02]  /*2010*/  DADD R12, R12, -R12 ;  /* 0x000000000c0c7229 */ /* 0x000fe4000000080c */
[C---:B------:R-:W-:Y:S02]  /*2020*/  DFMA R178, R26.reuse, UR20, R178 ;  /* 0x000000141ab27c2b */ /* 0x040fe400080000b2 */
[C---:B------:R-:W-:Y:S02]  /*2030*/  DFMA R68, R26.reuse, UR52, R68 ;  /* 0x000000341a447c2b */ /* 0x040fe40008000044 */
[C---:B------:R-:W-:Y:S02]  /*2040*/  DFMA R168, R26.reuse, UR44, R168 ;  /* 0x0000002c1aa87c2b */ /* 0x040fe400080000a8 */
[C---:B------:R-:W-:Y:S02]  /*2050*/  DFMA R172, R26.reuse, UR36, R172 ;  /* 0x000000241aac7c2b */ /* 0x040fe400080000ac */
[----:B------:R-:W-:-:S02]  /*2060*/  DFMA R176, R26, UR28, R176 ;  /* 0x0000001c1ab07c2b */ /* 0x000fc400080000b0 */
        /* <DEDUP_REMOVED lines=37> */
[----:B------:R-:W-:Y:S02]  /*22c0*/  DADD R178, R178, R32 ;  /* 0x00000000b2b27229 */ /* 0x000fe40000000020 */
        /* <DEDUP_REMOVED lines=29> */
.L_x_269:
[----:B------:R-:W-:Y:S05]  /*24a0*/  BSYNC.RECONVERGENT B0 ;  /* 0x0000000000007941 */ /* 0x000fea0003800200 */
.L_x_268:
[----:B01----:R-:W-:Y:S01]  /*24b0*/  PRMT R12, R10, 0x9910, RZ ;  /* 0x000099100a0c7816 */ /* 0x003fe200000000ff */
[----:B------:R-:W-:Y:S01]  /*24c0*/  IMAD.MOV.U32 R13, RZ, RZ, 0xe ;  /* 0x0000000eff0d7424 */ /* 0x000fe200078e00ff */
[----:B------:R-:W-:Y:S01]  /*24d0*/  MOV.SPILL R11, UR65 ;  /* 0x00000041000b7c02 */ /* 0x000fe20009000f00 */
[----:B------:R-:W-:Y:S01]  /*24e0*/  UMOV UR65, 0xe10f ;  /* 0x0000e10f00417882 */ /* 0x000fe20000000000 */
[----:B-----5:R-:W-:Y:S01]  /*24f0*/  MOV.SPILL R180, UR64 ;  /* 0x0000004000b47c02 */ /* 0x020fe20009000f00 */
[----:B------:R-:W-:Y:S01]  /*2500*/  IMAD R12, R12, 0xf, RZ ;  /* 0x0000000f0c0c7824 */ /* 0x000fe200078e02ff */
[----:B------:R-:W-:Y:S03]  /*2510*/  BAR.SYNC.DEFER_BLOCKING 0x0 ;  /* 0x0000000000007b1d */ /* 0x000fe60000010000 */
[----:B------:R-:W-:-:S05]  /*2520*/  IMAD.MOV R12, RZ, RZ, -R12 ;  /* 0x000000ffff0c7224 */ /* 0x000fca00078e0a0c */
[----:B------:R-:W-:-:S05]  /*2530*/  PRMT R17, R12, 0x7710, RZ ;  /* 0x000077100c117816 */ /* 0x000fca00000000ff */
[----:B------:R-:W-:-:S05]  /*2540*/  IMAD.IADD R17, R17, 0x1, R140 ;  /* 0x0000000111117824 */ /* 0x000fca00078e028c */
[C---:B------:R-:W-:Y:S01]  /*2550*/  PRMT R12, R17.reuse, 0x5410, R10 ;  /* 0x00005410110c7816 */ /* 0x040fe2000000000a */
[----:B------:R-:W-:Y:S01]  /*2560*/  IMAD R10, R10, 0x708, R141 ;  /* 0x000007080a0a7824 */ /* 0x000fe200078e028d */
[----:B------:R-:W-:-:S03]  /*2570*/  LOP3.LUT R17, R17, 0xffff, RZ, 0xc0, !PT ;  /* 0x0000ffff11117812 */ /* 0x000fc600078ec0ff */
[----:B------:R-:W-:Y:S01]  /*2580*/  IDP.2A.LO.U16.U8 R16, R12, UR65, R13 ;  /* 0x000000410c107c26 */ /* 0x000fe2000800100d */
[----:B------:R-:W0:Y:S01]  /*2590*/  LDCU.64 UR64, c[0x0][0x358] ;  /* 0x00006b00ff4077ac */ /* 0x000e220008000a00 */
[----:B------:R-:W1:Y:S02]  /*25a0*/  LDC.64 R12, c[0x0][0x388] ;  /* 0x0000e200ff0c7b82 */ /* 0x000e640000000a00 */
[----:B------:R-:W-:Y:S02]  /*25b0*/  IMAD R23, R3, 0xd2f, R16 ;  /* 0x00000d2f03177824 */ /* 0x000fe400078e0210 */
[----:B------:R-:W-:-:S05]  /*25c0*/  IMAD R10, R17, 0x78, R10 ;  /* 0x00000078110a7824 */ /* 0x000fca00078e020a */
[----:B------:R-:W-:Y:S04]  /*25d0*/  LDS.64 R36, [R10] ;  /* 0x000000000a247984 */ /* 0x000fe80000000a00 */
[----:B------:R-:W2:Y:S04]  /*25e0*/  LDS.64 R40, [R10+0x50] ;  /* 0x000050000a287984 */ /* 0x000ea80000000a00 */
[----:B------:R-:W-:Y:S04]  /*25f0*/  LDS.64 R48, [R10+0x8] ;  /* 0x000008000a307984 */ /* 0x000fe80000000a00 */
[----:B------:R-:W3:Y:S01]  /*2600*/  LDS.64 R52, [R10+0x48] ;  /* 0x000048000a347984 */ /* 0x000ee20000000a00 */
[----:B-1----:R-:W-:-:S03]  /*2610*/  IMAD.WIDE R12, R23, 0x8, R12 ;  /* 0x00000008170c7825 */ /* 0x002fc600078e020c */
[----:B------:R-:W-:Y:S04]  /*2620*/  LDS.64 R56, [R10+0x10] ;  /* 0x000010000a387984 */ /* 0x000fe80000000a00 */
[----:B0-----:R-:W4:Y:S04]  /*2630*/  LDG.E.64.CONSTANT R26, desc[UR64][R12.64+-0x30] ;  /* 0xffffd0400c1a7981 */ /* 0x001f28000c1e9b00 */
[----:B------:R-:W4:Y:S04]  /*2640*/  LDG.E.64.CONSTANT R22, desc[UR64][R12.64+-0x70] ;  /* 0xffff90400c167981 */ /* 0x000f28000c1e9b00 */
[----:B------:R-:W4:Y:S04]  /*2650*/  LDG.E.64.CONSTANT R16, desc[UR64][R12.64+-0x68] ;  /* 0xffff98400c107981 */ /* 0x000f28000c1e9b00 */
[----:B------:R-:W4:Y:S04]  /*2660*/  LDG.E.64.CONSTANT R32, desc[UR64][R12.64+-0x20] ;  /* 0xffffe0400c207981 */ /* 0x000f28000c1e9b00 */
[----:B------:R-:W4:Y:S04]  /*2670*/  LDG.E.64.CONSTANT R28, desc[UR64][R12.64+-0x28] ;  /* 0xffffd8400c1c7981 */ /* 0x000f28000c1e9b00 */
[----:B------:R-:W0:Y:S01]  /*2680*/  LDS.64 R60, [R10+0x40] ;  /* 0x000040000a3c7984 */ /* 0x000e220000000a00 */
[----:B--2---:R-:W-:-:S02]  /*2690*/  DADD R44, R36, R40 ;  /* 0x00000000242c7229 */ /* 0x004fc40000000028 */
[----:B------:R-:W-:Y:S02]  /*26a0*/  DADD R36, R36, -R40 ;  /* 0x0000000024247229 */ /* 0x000fe40000000828 */
[C-C-:B---3--:R-:W-:Y:S02]  /*26b0*/  DADD R40, R48.reuse, R52.reuse ;  /* 0x0000000030287229 */ /* 0x148fe40000000034 */
[----:B------:R-:W-:Y:S02]  /*26c0*/  DADD R48, R48, -R52 ;  /* 0x0000000030307229 */ /* 0x000fe40000000834 */
[----:B------:R-:W-:Y:S02]  /*26d0*/  DFMA R52, R6, R44, RZ ;  /* 0x0000002c0634722b */ /* 0x000fe400000000ff */
[C---:B------:R-:W-:Y:S02]  /*26e0*/  DFMA R64, R44.reuse, R14, RZ ;  /* 0x0000000e2c40722b */ /* 0x040fe400000000ff */
[----:B------:R-:W-:-:S02]  /*26f0*/  DFMA R68, R44, R30, RZ ;  /* 0x0000001e2c44722b */ /* 0x000fc400000000ff */
[C---:B------:R-:W-:Y:S02]  /*2700*/  DFMA R142, R44.reuse, R38, RZ ;  /* 0x000000262c8e722b */ /* 0x040fe400000000ff */
[C---:B------:R-:W-:Y:S02]  /*2710*/  DFMA R162, R44.reuse, R46, RZ ;  /* 0x0000002e2ca2722b */ /* 0x040fe400000000ff */
[C---:B------:R-:W-:Y:S02]  /*2720*/  DFMA R164, R44.reuse, R54, RZ ;  /* 0x000000362ca4722b */ /* 0x040fe400000000ff */
[C---:B------:R-:W-:Y:S02]  /*2730*/  DFMA R166, R44.reuse, R62, RZ ;  /* 0x0000003e2ca6722b */ /* 0x040fe400000000ff */
        /* <DEDUP_REMOVED lines=10> */
[C---:B------:R-:W-:Y:S02]  /*27e0*/  DFMA R44, R36.reuse, R18, RZ ;  /* 0x00000012242c722b */ /* 0x040fe400000000ff */
[C---:B------:R-:W-:Y:S02]  /*27f0*/  DFMA R68, R36.reuse, R34, RZ ;  /* 0x000000222444722b */ /* 0x040fe400000000ff */
[C---:B------:R-:W-:Y:S02]  /*2800*/  DFMA R142, R36.reuse, R42, RZ ;  /* 0x0000002a248e722b */ /* 0x040fe400000000ff */
[----:B------:R-:W-:-:S02]  /*2810*/  DFMA R164, R36, R50, RZ ;  /* 0x0000003224a4722b */ /* 0x000fc400000000ff */
[C---:B------:R-:W-:Y:S02]  /*2820*/  DFMA R168, R36.reuse, R58, RZ ;  /* 0x0000003a24a8722b */ /* 0x040fe400000000ff */
[C---:B------:R-:W-:Y:S02]  /*2830*/  DFMA R176, R36.reuse, R66, RZ ;  /* 0x0000004224b0722b */ /* 0x040fe400000000ff */
[----:B------:R-:W-:-:S08]  /*2840*/  DFMA R36, R36, R74, RZ ;  /* 0x0000004a2424722b */ /* 0x000fd000000000ff */
[-C--:B------:R-:W-:Y:S02]  /*2850*/  DFMA R188, R136, R48.reuse, R36 ;  /* 0x0000003088bc722b */ /* 0x080fe40000000024 */
[----:B0-----:R-:W-:Y:S02]  /*2860*/  DADD R36, R56, R60 ;  /* 0x0000000038247229 */ /* 0x001fe4000000003c */
[-C--:B------:R-:W-:Y:S02]  /*2870*/  DFMA R162, R96, R48.reuse, R68 ;  /* 0x0000003060a2722b */ /* 0x080fe40000000044 */
[-C--:B------:R-:W-:Y:S02]  /*2880*/  DFMA R40, R80, R48.reuse, R40 ;  /* 0x000000305028722b */ /* 0x080fe40000000028 */
[-C--:B------:R-:W-:Y:S02]  /*2890*/  DFMA R44, R88, R48.reuse, R44 ;  /* 0x00000030582c722b */ /* 0x080fe4000000002c */
[----:B------:R-:W-:-:S02]  /*28a0*/  DFMA R166, R104, R48, R142 ;  /* 0x0000003068a6722b */ /* 0x000fc4000000008e */
[-C--:B------:R-:W-:Y:S02]  /*28b0*/  DFMA R172, R112, R48.reuse, R164 ;  /* 0x0000003070ac722b */ /* 0x080fe400000000a4 */
[-C--:B------:R-:W-:Y:S02]  /*28c0*/  DFMA R178, R120, R48.reuse, R168 ;  /* 0x0000003078b2722b */ /* 0x080fe400000000a8 */
[----:B------:R-:W-:Y:S02]  /*28d0*/  DFMA R184, R128, R48, R176 ;  /* 0x0000003080b8722b */ /* 0x000fe400000000b0 */
[----:B------:R-:W-:Y:S01]  /*28e0*/  DFMA R68, R36, R78, R52 ;  /* 0x0000004e2444722b */ /* 0x000fe20000000034 */
[----:B------:R-:W-:Y:S04]  /*28f0*/  LDS.64 R48, [R10+0x18] ;  /* 0x000018000a307984 */ /* 0x000fe80000000a00 */
[----:B------:R-:W0:Y:S01]  /*2900*/  LDS.64 R52, [R10+0x38] ;  /* 0x000038000a347984 */ /* 0x000e220000000a00 */
[----:B------:R-:W-:-:S02]  /*2910*/  R2UR UR64, R150 ;  /* 0x00000000964072ca */ /* 0x000fc400000e0000 */
[----:B------:R-:W-:Y:S01]  /*2920*/  R2UR UR65, R151 ;  /* 0x00000000974172ca */ /* 0x000fe200000e0000 */
[----:B------:R-:W-:Y:S02]  /*2930*/  DADD R56, R56, -R60 ;  /* 0x0000000038387229 */ /* 0x000fe4000000083c */
        /* <DEDUP_REMOVED lines=13> */
[----:B------:R-:W-:Y:S02]  /*2a10*/  DFMA R44, R56, R130, R184 ;  /* 0x00000082382c722b */ /* 0x000fe400000000b8 */
[C-C-:B0-----:R-:W-:Y:S02]  /*2a20*/  DADD R60, R48.reuse, R52.reuse ;  /* 0x00000000303c7229 */ /* 0x141fe40000000034 */
[----:B------:R-:W-:Y:S02]  /*2a30*/  DADD R64, R48, -R52 ;  /* 0x0000000030407229 */ /* 0x000fe40000000834 */
[----:B------:R-:W-:-:S04]  /*2a40*/  DFMA R192, R56, R138, R188 ;  /* 0x0000008a38c0722b */ /* 0x000fc800000000bc */
[----:B------:R-:W-:Y:S01]  /*2a50*/  DFMA R48, R60, UR64, R164 ;  /* 0x000000403c307c2b */ /* 0x000fe200080000a4 */
[----:B------:R-:W-:Y:S01]  /*2a60*/  R2UR.FILL UR64, R180 ;  /* 0x00000000b44072ca */ /* 0x000fe200004e0000 */
[-C--:B------:R-:W-:Y:S02]  /*2a70*/  DFMA R56, R20, R60.reuse, R142 ;  /* 0x0000003c1438722b */ /* 0x080fe4000000008e */
[----:B------:R-:W-:Y:S02]  /*2a80*/  DFMA R52, R4, R60, R68 ;  /* 0x0000003c0434722b */ /* 0x000fe40000000044 */
[C---:B------:R-:W-:Y:S01]  /*2a90*/  DFMA R142, R60.reuse, UR52, R168 ;  /* 0x000000343c8e7c2b */ /* 0x040fe200080000a8 */
[----:B------:R-:W-:Y:S01]  /*2aa0*/  LDS.64 R68, [R10+0x30] ;  /* 0x000030000a447984 */ /* 0x000fe20000000a00 */
[C---:B------:R-:W-:Y:S02]  /*2ab0*/  DFMA R180, R60.reuse, UR44, R170 ;  /* 0x0000002c3cb47c2b */ /* 0x040fe400080000aa */
[----:B------:R-:W-:-:S02]  /*2ac0*/  DFMA R184, R60, UR36, R174 ;  /* 0x000000243cb87c2b */ /* 0x000fc400080000ae */
[C---:B------:R-:W-:Y:S02]  /*2ad0*/  DFMA R188, R60.reuse, UR28, R182 ;  /* 0x0000001c3cbc7c2b */ /* 0x040fe400080000b6 */
[----:B------:R-:W-:Y:S01]  /*2ae0*/  DFMA R194, R60, UR20, R186 ;  /* 0x000000143cc27c2b */ /* 0x000fe200080000ba */
[----:B------:R-:W0:Y:S01]  /*2af0*/  LDS.64 R60, [R10+0x20] ;  /* 0x000020000a3c7984 */ /* 0x000e220000000a00 */
[----:B------:R-:W-:-:S03]  /*2b00*/  DFMA R182, R64, UR40, R40 ;  /* 0x0000002840b67c2b */ /* 0x000fc60008000028 */
[----:B------:R-:W1:Y:S01]  /*2b10*/  LDS.64 R40, [R10+0x28] ;  /* 0x000028000a287984 */ /* 0x000e620000000a00 */
[----:B------:R-:W-:Y:S02]  /*2b20*/  MOV.SPILL R165, UR45 ;  /* 0x0000002d00a57c02 */ /* 0x000fe40009000f00 */
[----:B------:R-:W-:Y:S02]  /*2b30*/  MOV.SPILL R168, UR44 ;  /* 0x0000002c00a87c02 */ /* 0x000fe40009000f00 */
[----:B------:R-:W-:Y:S02]  /*2b40*/  R2UR UR44, R148 ;  /* 0x00000000942c72ca */ /* 0x000fe400000e0000 */
[----:B------:R-:W-:Y:S01]  /*2b50*/  R2UR UR45, R149 ;  /* 0x00000000952d72ca */ /* 0x000fe200000e0000 */
[----:B------:R-:W-:Y:S01]  /*2b60*/  DFMA R186, R64, UR32, R36 ;  /* 0x0000002040ba7c2b */ /* 0x000fe20008000024 */
[----:B------:R-:W-:Y:S02]  /*2b70*/  MOV.SPILL R170, UR21 ;  /* 0x0000001500aa7c02 */ /* 0x000fe40009000f00 */
[----:B------:R-:W-:-:S02]  /*2b80*/  MOV.SPILL R171, UR20 ;  /* 0x0000001400ab7c02 */ /* 0x000fc40009000f00 */
[----:B------:R-:W-:Y:S02]  /*2b90*/  R2UR UR20, R150 ;  /* 0x00000000961472ca */ /* 0x000fe400000e0000 */
[----:B------:R-:W-:Y:S01]  /*2ba0*/  R2UR UR21, R151 ;  /* 0x00000000971572ca */ /* 0x000fe200000e0000 */
[-C--:B------:R-:W-:Y:S02]  /*2bb0*/  DFMA R72, R8, R64.reuse, R72 ;  /* 0x000000400848722b */ /* 0x080fe40000000048 */
[----:B------:R-:W-:Y:S02]  /*2bc0*/  DFMA R144, R24, R64, R144 ;  /* 0x000000401890722b */ /* 0x000fe40000000090 */
[C---:B------:R-:W-:Y:S02]  /*2bd0*/  DFMA R162, R64.reuse, UR44, R162 ;  /* 0x0000002c40a27c2b */ /* 0x040fe400080000a2 */
[C---:B------:R-:W-:Y:S02]  /*2be0*/  DFMA R176, R64.reuse, UR48, R176 ;  /* 0x0000003040b07c2b */ /* 0x040fe400080000b0 */
[----:B------:R-:W-:-:S02]  /*2bf0*/  DFMA R190, R64, UR24, R44 ;  /* 0x0000001840be7c2b */ /* 0x000fc4000800002c */
[----:B------:R-:W-:Y:S02]  /*2c00*/  DFMA R192, R64, UR16, R192 ;  /* 0x0000001040c07c2b */ /* 0x000fe400080000c0 */
[C-C-:B0-----:R-:W-:Y:S02]  /*2c10*/  DADD R36, R60.reuse, R68.reuse ;  /* 0x000000003c247229 */ /* 0x141fe40000000044 */
[----:B------:R-:W-:Y:S01]  /*2c20*/  DADD R60, R60, -R68 ;  /* 0x000000003c3c7229 */ /* 0x000fe20000000844 */
[----:B------:R-:W-:Y:S02]  /*2c30*/  MOV.SPILL R167, UR29 ;  /* 0x0000001d00a77c02 */ /* 0x000fe40009000f00 */
[----:B------:R-:W-:-:S03]  /*2c40*/  MOV.SPILL R166, UR28 ;  /* 0x0000001c00a67c02 */ /* 0x000fc60009000f00 */
        /* <DEDUP_REMOVED lines=8> */
[----:B-1----:R-:W-:Y:S01]  /*2cd0*/  DADD R36, R40, R40 ;  /* 0x0000000028247229 */ /* 0x002fe20000000028 */
[----:B------:R-:W-:Y:S02]  /*2ce0*/  MOV.SPILL R175, UR45 ;  /* 0x0000002d00af7c02 */ /* 0x000fe40009000f00 */
[----:B------:R-:W-:Y:S02]  /*2cf0*/  MOV.SPILL R174, UR44 ;  /* 0x0000002c00ae7c02 */ /* 0x000fe40009000f00 */
        /* <DEDUP_REMOVED lines=9> */
[----:B------:R-:W-:Y:S02]  /*2d90*/  R2UR UR21, R157 ;  /* 0x000000009d1572ca */ /* 0x000fe400000e0000 */
[----:B------:R-:W-:Y:S02]  /*2da0*/  R2UR.FILL UR65, R11 ;  /* 0x000000000b4172ca */ /* 0x000fe400004e0000 */
[----:B------:R-:W-:Y:S02]  /*2db0*/  R2UR UR36, R160 ;  /* 0x00000000a02472ca */ /* 0x000fe400000e0000 */
[----:B------:R-:W-:Y:S02]  /*2dc0*/  R2UR UR37, R161 ;  /* 0x00000000a12572ca */ /* 0x000fe400000e0000 */
[----:B------:R-:W-:-:S02]  /*2dd0*/  MOV.SPILL R11, UR53 ;  /* 0x00000035000b7c02 */ /* 0x000fc40009000f00 */
[----:B------:R-:W-:Y:S01]  /*2de0*/  MOV.SPILL R169, UR52 ;  /* 0x0000003400a97c02 */ /* 0x000fe20009000f00 */
[----:B------:R-:W-:Y:S01]  /*2df0*/  DMUL R36, R36, 0.5 ;  /* 0x3fe0000024247828 */ /* 0x000fe20000000000 */
[----:B------:R-:W-:Y:S01]  /*2e00*/  R2UR UR52, R158 ;  /* 0x000000009e3472ca */ /* 0x000fe200000e0000 */
[----:B------:R-:W-:Y:S01]  /*2e10*/  DFMA R72, R60, UR8, R72 ;  /* 0x000000083c487c2b */ /* 0x000fe20008000048 */
[----:B------:R-:W-:Y:S01]  /*2e20*/  R2UR UR53, R159 ;  /* 0x000000009f3572ca */ /* 0x000fe200000e0000 */
[----:B------:R-:W-:Y:S01]  /*2e30*/  DADD R40, R40, -R40 ;  /* 0x0000000028287229 */ /* 0x000fe20000000828 */
[----:B------:R-:W-:Y:S01]  /*2e40*/  MOV.SPILL R179, UR49 ;  /* 0x0000003100b37c02 */ /* 0x000fe20009000f00 */
[C---:B------:R-:W-:Y:S01]  /*2e50*/  DFMA R186, R60.reuse, UR34, R186 ;  /* 0x000000223cba7c2b */ /* 0x040fe200080000ba */
[----:B------:R-:W-:Y:S01]  /*2e60*/  MOV.SPILL R178, UR48 ;  /* 0x0000003000b27c02 */ /* 0x000fe20009000f00 */
[C---:B------:R-:W-:Y:S01]  /*2e70*/  DFMA R144, R60.reuse, UR4, R144 ;  /* 0x000000043c907c2b */ /* 0x040fe20008000090 */
[----:B------:R-:W0:Y:S01]  /*2e80*/  LDCU.64 UR48, c[0x0][0x358] ;  /* 0x00006b00ff3077ac */ /* 0x000e220008000a00 */
[----:B------:R-:W-:-:S02]  /*2e90*/  DFMA R190, R60, UR26, R190 ;  /* 0x0000001a3cbe7c2b */ /* 0x000fc400080000be */
[C---:B------:R-:W-:Y:S02]  /*2ea0*/  DFMA R162, R60.reuse, UR56, R162 ;  /* 0x000000383ca27c2b */ /* 0x040fe400080000a2 */
[C---:B------:R-:W-:Y:S02]  /*2eb0*/  DFMA R182, R60.reuse, UR42, R182 ;  /* 0x0000002a3cb67c2b */ /* 0x040fe400080000b6 */
[C---:B------:R-:W-:Y:S02]  /*2ec0*/  DFMA R176, R60.reuse, UR50, R176 ;  /* 0x000000323cb07c2b */ /* 0x040fe400080000b0 */
[----:B------:R-:W-:Y:S02]  /*2ed0*/  DFMA R192, R60, UR18, R192 ;  /* 0x000000123cc07c2b */ /* 0x000fe400080000c0 */
[----:B------:R-:W-:Y:S02]  /*2ee0*/  DFMA R44, R36, UR44, R44 ;  /* 0x0000002c242c7c2b */ /* 0x000fe4000800002c */
[----:B------:R-:W-:-:S02]  /*2ef0*/  DFMA R72, R40, UR28, R72 ;  /* 0x0000001c28487c2b */ /* 0x000fc40008000048 */
[C---:B------:R-:W-:Y:S02]  /*2f00*/  DFMA R60, R36.reuse, UR20, R56 ;  /* 0x00000014243c7c2b */ /* 0x040fe40008000038 */
[----:B------:R-:W-:Y:S02]  /*2f10*/  DFMA R184, R36, UR70, R184 ;  /* 0x0000004624b87c2b */ /* 0x000fe400080000b8 */
[----:B------:R-:W-:Y:S02]  /*2f20*/  DFMA R186, R40, UR72, R186 ;  /* 0x0000004828ba7c2b */ /* 0x000fe400080000ba */
[----:B------:R-:W-:Y:S02]  /*2f30*/  DFMA R56, R36, UR74, R188 ;  /* 0x0000004a24387c2b */ /* 0x000fe400080000bc */
[C---:B------:R-:W-:Y:S02]  /*2f40*/  DFMA R144, R40.reuse, UR36, R144 ;  /* 0x0000002428907c2b */ /* 0x040fe40008000090 */
[----:B------:R-:W-:-:S02]  /*2f50*/  DFMA R190, R40, UR76, R190 ;  /* 0x0000004c28be7c2b */ /* 0x000fc400080000be */
[----:B------:R-:W-:Y:S02]  /*2f60*/  DFMA R180, R36, UR66, R180 ;  /* 0x0000004224b47c2b */ /* 0x000fe400080000b4 */
[C---:B------:R-:W-:Y:S02]  /*2f70*/  DFMA R162, R40.reuse, UR60, R162 ;  /* 0x0000003c28a27c2b */ /* 0x040fe400080000a2 */
[----:B------:R-:W-:Y:S02]  /*2f80*/  DFMA R182, R40, UR68, R182 ;  /* 0x0000004428b67c2b */ /* 0x000fe400080000b6 */
[----:B------:R-:W-:Y:S02]  /*2f90*/  DFMA R68, R36, UR52, R48 ;  /* 0x0000003424447c2b */ /* 0x000fe40008000030 */
[C---:B------:R-:W-:Y:S02]  /*2fa0*/  DFMA R192, R40.reuse, UR14, R192 ;  /* 0x0000000e28c07c2b */ /* 0x040fe400080000c0 */
[----:B------:R-:W-:-:S02]  /*2fb0*/  DFMA R176, R40, UR64, R176 ;  /* 0x0000004028b07c2b */ /* 0x000fc400080000b0 */
[----:B------:R-:W-:Y:S02]  /*2fc0*/  DADD R40, R44, -R72 ;  /* 0x000000002c287229 */ /* 0x000fe40000000848 */
[C-C-:B------:R-:W-:Y:S02]  /*2fd0*/  DADD R188, R184.reuse, -R186.reuse ;  /* 0x00000000b8bc7229 */ /* 0x140fe400000008ba */
[----:B------:R-:W-:Y:S02]  /*2fe0*/  DADD R52, R184, R186 ;  /* 0x00000000b8347229 */ /* 0x000fe400000000ba */
[----:B------:R-:W-:Y:S01]  /*2ff0*/  DADD R72, R44, R72 ;  /* 0x000000002c487229 */ /* 0x000fe20000000048 */
[----:B0-----:R-:W2:Y:S01]  /*3000*/  LDG.E.64.CONSTANT R186, desc[UR48][R12.64+-0x48] ;  /* 0xffffb8300cba7981 */ /* 0x001ea2000c1e9b00 */
[----:B------:R-:W-:Y:S02]  /*3010*/  DFMA R64, R36, UR62, R64 ;  /* 0x0000003e24407c2b */ /* 0x000fe40008000040 */
[----:B------:R-:W-:-:S02]  /*3020*/  DADD R184, R56, -R190 ;  /* 0x0000000038b87229 */ /* 0x000fc400000008be */
[----:B------:R-:W-:Y:S02]  /*3030*/  DADD R44, R60, -R144 ;  /* 0x000000003c2c7229 */ /* 0x000fe40000000890 */
[C-C-:B------:R-:W-:Y:S02]  /*3040*/  DADD R142, R180.reuse, -R182.reuse ;  /* 0x00000000b48e7229 */ /* 0x140fe400000008b6 */
[----:B------:R-:W-:Y:S02]  /*3050*/  DADD R48, R180, R182 ;  /* 0x00000000b4307229 */ /* 0x000fe400000000b6 */
[----:B------:R-:W-:Y:S02]  /*3060*/  DADD R144, R60, R144 ;  /* 0x000000003c907229 */ /* 0x000fe40000000090 */
[C-C-:B------:R-:W-:Y:S02]  /*3070*/  DADD R60, R68.reuse, -R162.reuse ;  /* 0x00000000443c7229 */ /* 0x140fe400000008a2 */
[----:B------:R-:W-:Y:S01]  /*3080*/  DADD R180, R68, R162 ;  /* 0x0000000044b47229 */ /* 0x000fe200000000a2 */
[----:B------:R-:W3:Y:S01]  /*3090*/  LDG.E.64.CONSTANT R162, desc[UR48][R12.64] ;  /* 0x000000300ca27981 */ /* 0x000ee2000c1e9b00 */
[----:B------:R-:W-:-:S02]  /*30a0*/  DADD R68, R64, -R176 ;  /* 0x0000000040447229 */ /* 0x000fc400000008b0 */
[----:B------:R-:W-:Y:S02]  /*30b0*/  DADD R182, R64, R176 ;  /* 0x0000000040b67229 */ /* 0x000fe400000000b0 */
[----:B----4-:R-:W-:Y:S01]  /*30c0*/  DMUL R26, R26, R184 ;  /* 0x000000b81a1a7228 */ /* 0x010fe20000000000 */
[----:B------:R-:W4:Y:S01]  /*30d0*/  LDG.E.64.CONSTANT R176, desc[UR48][R12.64+-0x8] ;  /* 0xfffff8300cb07981 */ /* 0x000f22000c1e9b00 */
[----:B------:R-:W-:-:S03]  /*30e0*/  DMUL R22, R22, R72 ;  /* 0x0000004816167228 */ /* 0x000fc60000000000 */
[----:B------:R-:W2:Y:S04]  /*30f0*/  LDG.E.64.CONSTANT R64, desc[UR48][R12.64+-0x60] ;  /* 0xffffa0300c407981 */ /* 0x000ea8000c1e9b00 */
[----:B------:R-:W2:Y:S04]  /*3100*/  LDG.E.64.CONSTANT R72, desc[UR48][R12.64+-0x58] ;  /* 0xffffa8300c487981 */ /* 0x000ea8000c1e9b00 */
[----:B------:R-:W2:Y:S01]  /*3110*/  LDG.E.64.CONSTANT R184, desc[UR48][R12.64+-0x50] ;  /* 0xffffb0300cb87981 */ /* 0x000ea2000c1e9b00 */
[----:B------:R-:W-:-:S03]  /*3120*/  DMUL R16, R16, R144 ;  /* 0x0000009010107228 */ /* 0x000fc60000000000 */
[----:B------:R-:W2:Y:S01]  /*3130*/  LDG.E.64.CONSTANT R144, desc[UR48][R12.64+-0x10] ;  /* 0xfffff0300c907981 */ /* 0x000ea2000c1e9b00 */
[----:B------:R-:W-:-:S03]  /*3140*/  DMUL R32, R32, R142 ;  /* 0x0000008e20207228 */ /* 0x000fc60000000000 */
[----:B------:R-:W2:Y:S01]  /*3150*/  LDG.E.64.CONSTANT R142, desc[UR48][R12.64+-0x18] ;  /* 0xffffe8300c8e7981 */ /* 0x000ea2000c1e9b00 */
[----:B------:R-:W-:-:S03]  /*3160*/  DMUL R28, R28, R188 ;  /* 0x000000bc1c1c7228 */ /* 0x000fc60000000000 */
[----:B------:R-:W2:Y:S01]  /*3170*/  LDG.E.64.CONSTANT R188, desc[UR48][R12.64+-0x40] ;  /* 0xffffc0300cbc7981 */ /* 0x000ea2000c1e9b00 */
[----:B------:R-:W-:-:S03]  /*3180*/  DADD R56, R56, R190 ;  /* 0x0000000038387229 */ /* 0x000fc600000000be */
[----:B------:R0:W2:Y:S01]  /*3190*/  LDG.E.64.CONSTANT R190, desc[UR48][R12.64+-0x38] ;  /* 0xffffc8300cbe7981 */ /* 0x0000a2000c1e9b00 */
[----:B------:R-:W-:Y:S02]  /*31a0*/  R2UR.FILL UR49, R179 ;  /* 0x00000000b33172ca */ /* 0x000fe400004e0000 */
[----:B------:R-:W-:Y:S01]  /*31b0*/  R2UR.FILL UR48, R178 ;  /* 0x00000000b23072ca */ /* 0x000fe200004e0000 */
[----:B------:R-:W-:-:S08]  /*31c0*/  DFMA R36, R36, UR12, R194 ;  /* 0x0000000c24247c2b */ /* 0x000fd000080000c2 */
[----:B------:R-:W-:Y:S01]  /*31d0*/  DADD R36, R36, R192 ;  /* 0x0000000024247229 */ /* 0x000fe200000000c0 */
[----:B------:R-:W-:Y:S01]  /*31e0*/  BSSY.RECONVERGENT B0, `(.L_x_270) ;  /* 0x0000153000007945 */ /* 0x000fe20003800200 */
[----:B------:R-:W-:Y:S06]  /*31f0*/  BAR.SYNC.DEFER_BLOCKING 0x0 ;  /* 0x0000000000007b1d */ /* 0x000fec0000010000 */
[CCC-:B---3--:R-:W-:Y:S02]  /*3200*/  DFMA R178, R162.reuse, R40.reuse, R22.reuse ;  /* 0x00000028a2b2722b */ /* 0x1c8fe40000000016 */
[----:B------:R-:W-:-:S02]  /*3210*/  DFMA R40, R162, -R40, R22 ;  /* 0x80000028a228722b */ /* 0x000fc40000000016 */
[CCC-:B----4-:R-:W-:Y:S02]  /*3220*/  DFMA R162, R176.reuse, R44.reuse, R16.reuse ;  /* 0x0000002cb0a2722b */ /* 0x1d0fe40000000010 */
[----:B------:R-:W-:Y:S02]  /*3230*/  DFMA R44, R176, -R44, R16 ;  /* 0x8000002cb02c722b */ /* 0x000fe40000000010 */
[----:B--2---:R-:W-:Y:S02]  /*3240*/  DMUL R64, R64, R180 ;  /* 0x000000b440407228 */ /* 0x004fe40000000000 */
[----:B0-----:R-:W-:Y:S02]  /*3250*/  DFMA R12, R6, R178, RZ ;  /* 0x000000b2060c722b */ /* 0x001fe400000000ff */
[----:B------:R-:W-:Y:S02]  /*3260*/  DMUL R72, R72, R182 ;  /* 0x000000b648487228 */ /* 0x000fe40000000000 */
[----:B------:R-:W-:-:S02]  /*3270*/  DFMA R176, R76, R178, RZ ;  /* 0x000000b24cb0722b */ /* 0x000fc400000000ff */
[----:B------:R-:W-:Y:S02]  /*3280*/  DMUL R48, R184, R48 ;  /* 0x00000030b8307228 */ /* 0x000fe40000000000 */
[----:B------:R-:W-:Y:S02]  /*3290*/  DFMA R180, R178, R78, RZ ;  /* 0x0000004eb2b4722b */ /* 0x000fe400000000ff */
[----:B------:R-:W-:Y:S02]  /*32a0*/  DFMA R182, R4, R178, RZ ;  /* 0x000000b204b6722b */ /* 0x000fe400000000ff */
[C---:B------:R-:W-:Y:S02]  /*32b0*/  DFMA R184, R178.reuse, UR10, RZ ;  /* 0x0000000ab2b87c2b */ /* 0x040fe400080000ff */
[----:B------:R-:W-:Y:S01]  /*32c0*/  DFMA R178, R178, UR44, RZ ;  /* 0x0000002cb2b27c2b */ /* 0x000fe200080000ff */
[----:B------:R-:W-:Y:S02]  /*32d0*/  R2UR.FILL UR45, R175 ;  /* 0x00000000af2d72ca */ /* 0x000fe400004e0000 */
[----:B------:R-:W-:Y:S01]  /*32e0*/  R2UR.FILL UR44, R174 ;  /* 0x00000000ae2c72ca */ /* 0x000fe200004e0000 */
[----:B------:R-:W-:-:S02]  /*32f0*/  DFMA R174, R162, R14, R12 ;  /* 0x0000000ea2ae722b */ /* 0x000fc4000000000c */
[----:B------:R-:W-:Y:S02]  /*3300*/  DFMA R12, R144, R60, R64 ;  /* 0x0000003c900c722b */ /* 0x000fe40000000040 */
[----:B------:R-:W-:Y:S01]  /*3310*/  DFMA R178, R162, UR20, R178 ;  /* 0x00000014a2b27c2b */ /* 0x000fe200080000b2 */
[----:B------:R-:W-:Y:S02]  /*3320*/  R2UR.FILL UR21, R172 ;  /* 0x00000000ac1572ca */ /* 0x000fe400004e0000 */
[----:B------:R-:W-:Y:S01]  /*3330*/  R2UR.FILL UR20, R173 ;  /* 0x00000000ad1472ca */ /* 0x000fe200004e0000 */
[----:B------:R-:W-:Y:S02]  /*3340*/  DFMA R176, R84, R162, R176 ;  /* 0x000000a254b0722b */ /* 0x000fe400000000b0 */
[----:B------:R-:W-:Y:S02]  /*3350*/  DFMA R180, R162, R86, R180 ;  /* 0x00000056a2b4722b */ /* 0x000fe400000000b4 */
[----:B------:R-:W-:-:S02]  /*3360*/  DFMA R182, R20, R162, R182 ;  /* 0x000000a214b6722b */ /* 0x000fc400000000b6 */
[----:B------:R-:W-:Y:S02]  /*3370*/  DFMA R184, R162, UR6, R184 ;  /* 0x00000006a2b87c2b */ /* 0x000fe400080000b8 */
[C---:B------:R-:W-:Y:S01]  /*3380*/  DFMA R178, R12.reuse, UR52, R178 ;  /* 0x000000340cb27c2b */ /* 0x040fe200080000b2 */
[----:B------:R-:W-:Y:S02]  /*3390*/  R2UR.FILL UR53, R11 ;  /* 0x000000000b3572ca */ /* 0x000fe400004e0000 */
[----:B------:R-:W-:Y:S01]  /*33a0*/  R2UR.FILL UR52, R169 ;  /* 0x00000000a93472ca */ /* 0x000fe200004e0000 */
[----:B------:R-:W-:Y:S02]  /*33b0*/  DFMA R174, R12, R30, R174 ;  /* 0x0000001e0cae722b */ /* 0x000fe400000000ae */
[----:B------:R-:W-:Y:S02]  /*33c0*/  DFMA R176, R92, R12, R176 ;  /* 0x0000000c5cb0722b */ /* 0x000fe400000000b0 */
[----:B------:R-:W-:-:S02]  /*33d0*/  DFMA R180, R12, R94, R180 ;  /* 0x0000005e0cb4722b */ /* 0x000fc400000000b4 */
[C---:B------:R-:W-:Y:S02]  /*33e0*/  DFMA R182, R12.reuse, UR20, R182 ;  /* 0x000000140cb67c2b */ /* 0x040fe400080000b6 */
[----:B------:R-:W-:Y:S02]  /*33f0*/  DFMA R184, R12, UR58, R184 ;  /* 0x0000003a0cb87c2b */ /* 0x000fe400080000b8 */
[----:B------:R-:W-:Y:S02]  /*3400*/  DFMA R12, R142, R68, R72 ;  /* 0x000000448e0c722b */ /* 0x000fe40000000048 */
[----:B------:R-:W-:-:S06]  /*3410*/  DFMA R162, R8, R40, RZ ;  /* 0x0000002808a2722b */ /* 0x000fcc00000000ff */
[----:B------:R-:W-:Y:S02]  /*3420*/  DFMA R174, R12, R38, R174 ;  /* 0x000000260cae722b */ /* 0x000fe400000000ae */
[----:B------:R-:W-:Y:S02]  /*3430*/  DFMA R176, R100, R12, R176 ;  /* 0x0000000c64b0722b */ /* 0x000fe400000000b0 */
[C---:B------:R-:W-:Y:S02]  /*3440*/  DFMA R180, R12.reuse, R102, R180 ;  /* 0x000000660cb4722b */ /* 0x040fe400000000b4 */
[C---:B------:R-:W-:Y:S02]  /*3450*/  DFMA R182, R12.reuse, UR52, R182 ;  /* 0x000000340cb67c2b */ /* 0x040fe400080000b6 */
[C---:B------:R-:W-:Y:S02]  /*3460*/  DFMA R184, R12.reuse, UR54, R184 ;  /* 0x000000360cb87c2b */ /* 0x040fe400080000b8 */
[----:B------:R-:W-:-:S02]  /*3470*/  DFMA R178, R12, UR62, R178 ;  /* 0x0000003e0cb27c2b */ /* 0x000fc400080000b2 */
[----:B------:R-:W-:Y:S01]  /*3480*/  DFMA R12, R146, R40, RZ ;  /* 0x00000028920c722b */ /* 0x000fe200000000ff */
[----:B------:R-:W-:Y:S01]  /*3490*/  R2UR.FILL UR21, R170 ;  /* 0x00000000aa1572ca */ /* 0x000fe200004e0000 */
[----:B------:R-:W-:Y:S01]  /*34a0*/  DFMA R60, R144, -R60, R64 ;  /* 0x8000003c903c722b */ /* 0x000fe20000000040 */
[----:B------:R-:W-:Y:S01]  /*34b0*/  R2UR.FILL UR20, R171 ;  /* 0x00000000ab1472ca */ /* 0x000fe200004e0000 */
[----:B------:R-:W-:Y:S02]  /*34c0*/  DFMA R68, R142, -R68, R72 ;  /* 0x800000448e44722b */ /* 0x000fe40000000048 */
[----:B------:R-:W-:Y:S02]  /*34d0*/  DFMA R142, R80, R40, RZ ;  /* 0x00000028508e722b */ /* 0x000fe400000000ff */
[C---:B------:R-:W-:Y:S02]  /*34e0*/  DFMA R144, R40.reuse, R82, RZ ;  /* 0x000000522890722b */ /* 0x040fe400000000ff */
[----:B------:R-:W-:-:S02]  /*34f0*/  DFMA R170, R40, UR8, RZ ;  /* 0x0000000828aa7c2b */ /* 0x000fc400080000ff */
[----:B------:R-:W-:Y:S02]  /*3500*/  DFMA R40, R40, UR28, RZ ;  /* 0x0000001c28287c2b */ /* 0x000fe400080000ff */
[----:B------:R-:W-:Y:S02]  /*3510*/  DFMA R12, R44, R18, R12 ;  /* 0x000000122c0c722b */ /* 0x000fe4000000000c */
[-C--:B------:R-:W-:Y:S02]  /*3520*/  DFMA R162, R24, R44.reuse, R162 ;  /* 0x0000002c18a2722b */ /* 0x080fe400000000a2 */
[----:B------:R-:W-:Y:S02]  /*3530*/  DFMA R142, R88, R44, R142 ;  /* 0x0000002c588e722b */ /* 0x000fe4000000008e */
[C---:B------:R-:W-:Y:S02]  /*3540*/  DFMA R144, R44.reuse, R90, R144 ;  /* 0x0000005a2c90722b */ /* 0x040fe40000000090 */
[----:B------:R-:W-:-:S02]  /*3550*/  DFMA R170, R44, UR4, R170 ;  /* 0x000000042caa7c2b */ /* 0x000fc400080000aa */
[----:B------:R-:W-:Y:S02]  /*3560*/  DFMA R40, R44, UR36, R40 ;  /* 0x000000242c287c2b */ /* 0x000fe40008000028 */
[C---:B------:R-:W-:Y:S02]  /*3570*/  DFMA R12, R60.reuse, R34, R12 ;  /* 0x000000223c0c722b */ /* 0x040fe4000000000c */
[----:B------:R-:W-:Y:S01]  /*3580*/  DFMA R162, R60, UR44, R162 ;  /* 0x0000002c3ca27c2b */ /* 0x000fe200080000a2 */
[----:B------:R-:W-:Y:S02]  /*3590*/  R2UR.FILL UR45, R165 ;  /* 0x00000000a52d72ca */ /* 0x000fe400004e0000 */
[----:B------:R-:W-:Y:S01]  /*35a0*/  R2UR.FILL UR44, R168 ;  /* 0x00000000a82c72ca */ /* 0x000fe200004e0000 */
[----:B------:R-:W-:Y:S02]  /*35b0*/  DFMA R142, R96, R60, R142 ;  /* 0x0000003c608e722b */ /* 0x000fe4000000008e */
[----:B------:R-:W-:-:S02]  /*35c0*/  DFMA R144, R60, R98, R144 ;  /* 0x000000623c90722b */ /* 0x000fc40000000090 */
[C---:B------:R-:W-:Y:S02]  /*35d0*/  DFMA R170, R60.reuse, UR56, R170 ;  /* 0x000000383caa7c2b */ /* 0x040fe400080000aa */
[----:B------:R-:W-:Y:S02]  /*35e0*/  DFMA R60, R60, UR60, R40 ;  /* 0x0000003c3c3c7c2b */ /* 0x000fe40008000028 */
[----:B------:R-:W-:Y:S02]  /*35f0*/  DFMA R40, R68, R42, R12 ;  /* 0x0000002a4428722b */ /* 0x000fe4000000000c */
[----:B------:R-:W-:Y:S02]  /*3600*/  DADD R12, R32, R48 ;  /* 0x00000000200c7229 */ /* 0x000fe40000000030 */
[----:B------:R-:W-:Y:S02]  /*3610*/  DFMA R142, R104, R68, R142 ;  /* 0x00000044688e722b */ /* 0x000fe4000000008e */
[----:B------:R-:W-:-:S02]  /*3620*/  DFMA R144, R68, R106, R144 ;  /* 0x0000006a4490722b */ /* 0x000fc40000000090 */
        /* <DEDUP_REMOVED lines=8> */
[----:B------:R-:W-:Y:S02]  /*36b0*/  DFMA R60, R68, UR64, R60 ;  /* 0x00000040443c7c2b */ /* 0x000fe4000800003c */
[----:B------:R-:W-:Y:S02]  /*36c0*/  DADD R12, -R32, R48 ;  /* 0x00000000200c7229 */ /* 0x000fe40000000130 */
[----:B------:R-:W-:Y:S01]  /*36d0*/  DMUL R52, R186, R52 ;  /* 0x00000034ba347228 */ /* 0x000fe20000000000 */
[----:B------:R-:W-:Y:S02]  /*36e0*/  R2UR.FILL UR37, R164 ;  /* 0x00000000a42572ca */ /* 0x000fe400004e0000 */
[----:B------:R-:W-:-:S03]  /*36f0*/  R2UR.FILL UR36, R141 ;  /* 0x000000008d2472ca */ /* 0x000fc600004e0000 */
[----:B------:R-:W-:Y:S02]  /*3700*/  DFMA R40, R12, R50, R40 ;  /* 0x000000320c28722b */ /* 0x000fe40000000028 */
[----:B------:R-:W-:Y:S02]  /*3710*/  DFMA R142, R112, R12, R142 ;  /* 0x0000000c708e722b */ /* 0x000fe4000000008e */
[C---:B------:R-:W-:Y:S02]  /*3720*/  DFMA R144, R12.reuse, R114, R144 ;  /* 0x000000720c90722b */ /* 0x040fe40000000090 */
[C---:B------:R-:W-:Y:S02]  /*3730*/  DFMA R162, R12.reuse, UR40, R162 ;  /* 0x000000280ca27c2b */ /* 0x040fe400080000a2 */
[C---:B------:R-:W-:Y:S02]  /*3740*/  DFMA R170, R12.reuse, UR42, R170 ;  /* 0x0000002a0caa7c2b */ /* 0x040fe400080000aa */
[----:B------:R-:W-:-:S02]  /*3750*/  DFMA R60, R12, UR68, R60 ;  /* 0x000000440c3c7c2b */ /* 0x000fc4000800003c */
[----:B------:R-:W-:Y:S02]  /*3760*/  DADD R12, R28, R52 ;  /* 0x000000001c0c7229 */ /* 0x000fe40000000034 */
[----:B------:R-:W-:Y:S01]  /*3770*/  DMUL R56, R188, R56 ;  /* 0x00000038bc387228 */ /* 0x000fe20000000000 */
[----:B------:R-:W-:-:S05]  /*3780*/  R2UR.FILL UR29, R167 ;  /* 0x00000000a71d72ca */ /* 0x000fca00004e0000 */
[----:B------:R-:W-:Y:S02]  /*3790*/  DFMA R174, R12, R54, R174 ;  /* 0x000000360cae722b */ /* 0x000fe400000000ae */
[----:B------:R-:W-:Y:S02]  /*37a0*/  DFMA R176, R116, R12, R176 ;  /* 0x0000000c74b0722b */ /* 0x000fe400000000b0 */
[C---:B------:R-:W-:Y:S02]  /*37b0*/  DFMA R180, R12.reuse, R118, R180 ;  /* 0x000000760cb4722b */ /* 0x040fe400000000b4 */
[C---:B------:R-:W-:Y:S02]  /*37c0*/  DFMA R182, R12.reuse, UR36, R182 ;  /* 0x000000240cb67c2b */ /* 0x040fe400080000b6 */
[C---:B------:R-:W-:Y:S02]  /*37d0*/  DFMA R184, R12.reuse, UR38, R184 ;  /* 0x000000260cb87c2b */ /* 0x040fe400080000b8 */
[----:B------:R-:W-:-:S02]  /*37e0*/  DFMA R178, R12, UR70, R178 ;  /* 0x000000460cb27c2b */ /* 0x000fc400080000b2 */
[----:B------:R-:W-:Y:S01]  /*37f0*/  DADD R12, -R28, R52 ;  /* 0x000000001c0c7229 */ /* 0x000fe20000000134 */
[----:B------:R-:W-:-:S07]  /*3800*/  R2UR.FILL UR28, R166 ;  /* 0x00000000a61c72ca */ /* 0x000fce00004e0000 */
[----:B------:R-:W-:Y:S02]  /*3810*/  DFMA R40, R12, R58, R40 ;  /* 0x0000003a0c28722b */ /* 0x000fe40000000028 */
[----:B------:R-:W-:Y:S02]  /*3820*/  DFMA R142, R120, R12, R142 ;  /* 0x0000000c788e722b */ /* 0x000fe4000000008e */
[C---:B------:R-:W-:Y:S02]  /*3830*/  DFMA R144, R12.reuse, R122, R144 ;  /* 0x0000007a0c90722b */ /* 0x040fe40000000090 */
[C---:B------:R-:W-:Y:S02]  /*3840*/  DFMA R162, R12.reuse, UR32, R162 ;  /* 0x000000200ca27c2b */ /* 0x040fe400080000a2 */
[C---:B------:R-:W-:Y:S02]  /*3850*/  DFMA R170, R12.reuse, UR34, R170 ;  /* 0x000000220caa7c2b */ /* 0x040fe400080000aa */
[----:B------:R-:W-:-:S02]  /*3860*/  DFMA R60, R12, UR72, R60 ;  /* 0x000000480c3c7c2b */ /* 0x000fc4000800003c */
[----:B------:R-:W-:Y:S02]  /*3870*/  DADD R12, R26, R56 ;  /* 0x000000001a0c7229 */ /* 0x000fe40000000038 */
[----:B------:R-:W-:-:S06]  /*3880*/  DMUL R36, R190, R36 ;  /* 0x00000024be247228 */ /* 0x000fcc0000000000 */
[----:B------:R-:W-:Y:S02]  /*3890*/  DFMA R174, R12, R62, R174 ;  /* 0x0000003e0cae722b */ /* 0x000fe400000000ae */
[----:B------:R-:W-:Y:S02]  /*38a0*/  DFMA R176, R124, R12, R176 ;  /* 0x0000000c7cb0722b */ /* 0x000fe400000000b0 */
[C---:B------:R-:W-:Y:S02]  /*38b0*/  DFMA R180, R12.reuse, R126, R180 ;  /* 0x0000007e0cb4722b */ /* 0x040fe400000000b4 */
[C---:B------:R-:W-:Y:S02]  /*38c0*/  DFMA R182, R12.reuse, UR28, R182 ;  /* 0x0000001c0cb67c2b */ /* 0x040fe400080000b6 */
[C---:B------:R-:W-:Y:S02]  /*38d0*/  DFMA R184, R12.reuse, UR30, R184 ;  /* 0x0000001e0cb87c2b */ /* 0x040fe400080000b8 */
[----:B------:R-:W-:-:S02]  /*38e0*/  DFMA R178, R12, UR74, R178 ;  /* 0x0000004a0cb27c2b */ /* 0x000fc400080000b2 */
[----:B------:R-:W-:-:S08]  /*38f0*/  DADD R12, -R26, R56 ;  /* 0x000000001a0c7229 */ /* 0x000fd00000000138 */
[----:B------:R-:W-:Y:S02]  /*3900*/  DFMA R44, R12, R66, R40 ;  /* 0x000000420c2c722b */ /* 0x000fe40000000028 */
[----:B------:R-:W-:Y:S02]  /*3910*/  DFMA R142, R128, R12, R142 ;  /* 0x0000000c808e722b */ /* 0x000fe4000000008e */
[C---:B------:R-:W-:Y:S02]  /*3920*/  DFMA R144, R12.reuse, R130, R144 ;  /* 0x000000820c90722b */ /* 0x040fe40000000090 */
[C---:B------:R-:W-:Y:S02]  /*3930*/  DFMA R162, R12.reuse, UR24, R162 ;  /* 0x000000180ca27c2b */ /* 0x040fe400080000a2 */
[C---:B------:R-:W-:Y:S02]  /*3940*/  DFMA R170, R12.reuse, UR26, R170 ;  /* 0x0000001a0caa7c2b */ /* 0x040fe400080000aa */
[----:B------:R-:W-:-:S02]  /*3950*/  DFMA R60, R12, UR76, R60 ;  /* 0x0000004c0c3c7c2b */ /* 0x000fc4000800003c */
[C-C-:B------:R-:W-:Y:S02]  /*3960*/  DADD R12, R36.reuse, R36.reuse ;  /* 0x00000000240c7229 */ /* 0x140fe40000000024 */
[----:B------:R-:W-:-:S06]  /*3970*/  DADD R40, R36, -R36 ;  /* 0x0000000024287229 */ /* 0x000fcc0000000824 */
[----:B------:R-:W-:Y:S02]  /*3980*/  DMUL R12, R12, 0.5 ;  /* 0x3fe000000c0c7828 */ /* 0x000fe40000000000 */
[C---:B------:R-:W-:Y:S02]  /*3990*/  DFMA R60, R40.reuse, UR14, R60 ;  /* 0x0000000e283c7c2b */ /* 0x040fe4000800003c */
[----:B------:R-:W-:Y:S02]  /*39a0*/  DFMA R44, R40, R74, R44 ;  /* 0x0000004a282c722b */ /* 0x000fe4000000002c */
[----:B------:R-:W-:Y:S02]  /*39b0*/  DFMA R142, R136, R40, R142 ;  /* 0x00000028888e722b */ /* 0x000fe4000000008e */
[----:B------:R-:W-:Y:S02]  /*39c0*/  DFMA R178, R12, UR12, R178 ;  /* 0x0000000c0cb27c2b */ /* 0x000fe400080000b2 */
[----:B------:R-:W-:-:S02]  /*39d0*/  DFMA R144, R40, R138, R144 ;  /* 0x0000008a2890722b */ /* 0x000fc40000000090 */
[C---:B------:R-:W-:Y:S02]  /*39e0*/  DFMA R162, R40.reuse, UR16, R162 ;  /* 0x0000001028a27c2b */ /* 0x040fe400080000a2 */
[----:B------:R-:W-:Y:S02]  /*39f0*/  DFMA R170, R40, UR18, R170 ;  /* 0x0000001228aa7c2b */ /* 0x000fe400080000aa */
[----:B------:R-:W-:Y:S02]  /*3a00*/  DFMA R174, R12, R70, R174 ;  /* 0x000000460cae722b */ /* 0x000fe400000000ae */
[----:B------:R-:W-:Y:S02]  /*3a10*/  DFMA R176, R132, R12, R176 ;  /* 0x0000000c84b0722b */ /* 0x000fe400000000b0 */
[C---:B------:R-:W-:Y:S02]  /*3a20*/  DFMA R180, R12.reuse, R134, R180 ;  /* 0x000000860cb4722b */ /* 0x040fe400000000b4 */
[----:B------:R-:W-:-:S02]  /*3a30*/  DFMA R182, R12, UR20, R182 ;  /* 0x000000140cb67c2b */ /* 0x000fc400080000b6 */
[----:B------:R-:W-:Y:S02]  /*3a40*/  DFMA R184, R12, UR22, R184 ;  /* 0x000000160cb87c2b */ /* 0x000fe400080000b8 */
        /* <DEDUP_REMOVED lines=44> */
[----:B------:R-:W-:Y:S01]  /*3d10*/  R2UR UR15, R159 ;  /* 0x000000009f0f72ca */ /* 0x000fe200000e0000 */
[----:B------:R-:W3:Y:S01]  /*3d20*/  LDS.64 R164, [R0+0x528] ;  /* 0x0005280000a47984 */ /* 0x000ee20000000a00 */
[----:B------:R-:W-:Y:S02]  /*3d30*/  R2UR UR16, R150 ;  /* 0x00000000961072ca */ /* 0x000fe400000e0000 */
[----:B------:R-:W-:Y:S01]  /*3d40*/  R2UR UR17, R151 ;  /* 0x00000000971172ca */ /* 0x000fe200000e0000 */
[C-C-:B0-----:R-:W-:Y:S02]  /*3d50*/  DADD R40, R10.reuse, R12.reuse ;  /* 0x000000000a287229 */ /* 0x141fe4000000000c */
[----:B------:R-:W-:Y:S02]  /*3d60*/  DADD R10, R10, -R12 ;  /* 0x000000000a0a7229 */ /* 0x000fe4000000080c */
[C-C-:B-1----:R-:W-:Y:S02]  /*3d70*/  DADD R68, R44.reuse, R60.reuse ;  /* 0x000000002c447229 */ /* 0x142fe4000000003c */
[----:B------:R-:W-:-:S02]  /*3d80*/  DADD R12, R44, -R60 ;  /* 0x000000002c0c7229 */ /* 0x000fc4000000083c */
[-C--:B------:R-:W-:Y:S02]  /*3d90*/  DFMA R44, R6, R40.reuse, RZ ;  /* 0x00000028062c722b */ /* 0x080fe400000000ff */
[----:B------:R-:W-:Y:S02]  /*3da0*/  DFMA R166, R76, R40, RZ ;  /* 0x000000284ca6722b */ /* 0x000fe400000000ff */
[----:B------:R-:W-:Y:S02]  /*3db0*/  DFMA R170, R40, R78, RZ ;  /* 0x0000004e28aa722b */ /* 0x000fe400000000ff */
[----:B------:R-:W-:Y:S02]  /*3dc0*/  DFMA R174, R4, R40, RZ ;  /* 0x0000002804ae722b */ /* 0x000fe400000000ff */
[C---:B------:R-:W-:Y:S02]  /*3dd0*/  DFMA R182, R40.reuse, UR10, RZ ;  /* 0x0000000a28b67c2b */ /* 0x040fe400080000ff */
[----:B------:R-:W-:Y:S01]  /*3de0*/  DFMA R40, R40, UR12, RZ ;  /* 0x0000000c28287c2b */ /* 0x000fe200080000ff */
[----:B------:R-:W-:Y:S01]  /*3df0*/  R2UR.FILL UR13, R168 ;  /* 0x00000000a80d72ca */ /* 0x000fe200004e0000 */
[----:B------:R-:W-:Y:S01]  /*3e00*/  DFMA R60, R68, R14, R44 ;  /* 0x0000000e443c722b */ /* 0x000fe2000000002c */
[----:B------:R-:W-:Y:S01]  /*3e10*/  R2UR.FILL UR12, R169 ;  /* 0x00000000a90c72ca */ /* 0x000fe200004e0000 */
[----:B------:R-:W-:-:S02]  /*3e20*/  DFMA R168, R84, R68, R166 ;  /* 0x0000004454a8722b */ /* 0x000fc400000000a6 */
[----:B------:R-:W-:Y:S01]  /*3e30*/  DFMA R172, R68, R86, R170 ;  /* 0x0000005644ac722b */ /* 0x000fe200000000aa */
[----:B------:R-:W-:Y:S01]  /*3e40*/  LDS.64 R166, [R0+0x1e0] ;  /* 0x0001e00000a67984 */ /* 0x000fe20000000a00 */
[----:B------:R-:W-:Y:S02]  /*3e50*/  DFMA R174, R20, R68, R174 ;  /* 0x0000004414ae722b */ /* 0x000fe400000000ae */
[C---:B------:R-:W-:Y:S02]  /*3e60*/  DFMA R182, R68.reuse, UR6, R182 ;  /* 0x0000000644b67c2b */ /* 0x040fe400080000b6 */
[----:B------:R-:W-:Y:S01]  /*3e70*/  DFMA R184, R68, UR18, R40 ;  /* 0x0000001244b87c2b */ /* 0x000fe20008000028 */
[----:B------:R-:W-:Y:S01]  /*3e80*/  R2UR UR18, R148 ;  /* 0x00000000941272ca */ /* 0x000fe200000e0000 */
[C-C-:B--2---:R-:W-:Y:S01]  /*3e90*/  DADD R44, R142.reuse, R144.reuse ;  /* 0x000000008e2c7229 */ /* 0x144fe20000000090 */
[----:B------:R-:W0:Y:S01]  /*3ea0*/  LDS.64 R68, [R0+0x4b0] ;  /* 0x0004b00000447984 */ /* 0x000e220000000a00 */
[----:B------:R-:W-:Y:S01]  /*3eb0*/  DADD R40, R142, -R144 ;  /* 0x000000008e287229 */ /* 0x000fe20000000890 */
[----:B------:R-:W-:-:S02]  /*3ec0*/  R2UR UR19, R149 ;  /* 0x00000000951372ca */ /* 0x000fc400000e0000 */
[----:B------:R-:W-:Y:S03]  /*3ed0*/  LDS.64 R142, [R0+0x438] ;  /* 0x00043800008e7984 */ /* 0x000fe60000000a00 */
[----:B------:R-:W-:Y:S01]  /*3ee0*/  DFMA R170, R92, R44, R168 ;  /* 0x0000002c5caa722b */ /* 0x000fe200000000a8 */
[----:B------:R-:W1:Y:S01]  /*3ef0*/  LDS.64 R168, [R0+0x258] ;  /* 0x0002580000a87984 */ /* 0x000e620000000a00 */
[C---:B------:R-:W-:Y:S02]  /*3f00*/  DFMA R144, R44.reuse, R30, R60 ;  /* 0x0000001e2c90722b */ /* 0x040fe4000000003c */
[C---:B------:R-:W-:Y:S02]  /*3f10*/  DFMA R172, R44.reuse, R94, R172 ;  /* 0x0000005e2cac722b */ /* 0x040fe400000000ac */
[C---:B------:R-:W-:Y:S01]  /*3f20*/  DFMA R174, R44.reuse, UR16, R174 ;  /* 0x000000102cae7c2b */ /* 0x040fe200080000ae */
[----:B------:R-:W-:Y:S01]  /*3f30*/  R2UR UR16, R160 ;  /* 0x00000000a01072ca */ /* 0x000fe200000e0000 */
[C---:B------:R-:W-:Y:S01]  /*3f40*/  DFMA R182, R44.reuse, UR58, R182 ;  /* 0x0000003a2cb67c2b */ /* 0x040fe200080000b6 */
[----:B------:R-:W-:Y:S01]  /*3f50*/  R2UR UR17, R161 ;  /* 0x00000000a11172ca */ /* 0x000fe200000e0000 */
[----:B------:R-:W-:Y:S01]  /*3f60*/  DFMA R184, R44, UR14, R184 ;  /* 0x0000000e2cb87c2b */ /* 0x000fe200080000b8 */
[----:B------:R-:W-:Y:S01]  /*3f70*/  R2UR UR14, R154 ;  /* 0x000000009a0e72ca */ /* 0x000fe200000e0000 */
[C-C-:B---3--:R-:W-:Y:S01]  /*3f80*/  DADD R60, R162.reuse, R164.reuse ;  /* 0x00000000a23c7229 */ /* 0x148fe200000000a4 */
[----:B------:R-:W-:Y:S01]  /*3f90*/  R2UR UR15, R155 ;  /* 0x000000009b0f72ca */ /* 0x000fe200000e0000 */
[----:B------:R-:W-:-:S06]  /*3fa0*/  DADD R44, R162, -R164 ;  /* 0x00000000a22c7229 */ /* 0x000fcc00000008a4 */
[----:B------:R-:W-:Y:S02]  /*3fb0*/  DFMA R144, R60, R38, R144 ;  /* 0x000000263c90722b */ /* 0x000fe40000000090 */
[----:B------:R-:W-:Y:S02]  /*3fc0*/  DFMA R170, R100, R60, R170 ;  /* 0x0000003c64aa722b */ /* 0x000fe400000000aa */
[C---:B------:R-:W-:Y:S02]  /*3fd0*/  DFMA R172, R60.reuse, R102, R172 ;  /* 0x000000663cac722b */ /* 0x040fe400000000ac */
[C---:B------:R-:W-:Y:S02]  /*3fe0*/  DFMA R174, R60.reuse, UR52, R174 ;  /* 0x000000343cae7c2b */ /* 0x040fe400080000ae */
[C---:B------:R-:W-:Y:S02]  /*3ff0*/  DFMA R182, R60.reuse, UR54, R182 ;  /* 0x000000363cb67c2b */ /* 0x040fe400080000b6 */
[----:B------:R-:W-:-:S02]  /*4000*/  DFMA R184, R60, UR62, R184 ;  /* 0x0000003e3cb87c2b */ /* 0x000fc400080000b8 */
[C-C-:B0-----:R-:W-:Y:S02]  /*4010*/  DADD R60, R166.reuse, R68.reuse ;  /* 0x00000000a63c7229 */ /* 0x141fe40000000044 */
[----:B------:R-:W-:-:S06]  /*4020*/  DADD R166, R166, -R68 ;  /* 0x00000000a6a67229 */ /* 0x000fcc0000000844 */
[----:B------:R-:W-:Y:S02]  /*4030*/  DFMA R164, R108, R60, R170 ;  /* 0x0000003c6ca4722b */ /* 0x000fe400000000aa */
[----:B------:R-:W-:Y:S02]  /*4040*/  DFMA R144, R60, R46, R144 ;  /* 0x0000002e3c90722b */ /* 0x000fe40000000090 */
[----:B-1----:R-:W-:Y:S02]  /*4050*/  DADD R170, R168, R142 ;  /* 0x00000000a8aa7229 */ /* 0x002fe4000000008e */
        /* <DEDUP_REMOVED lines=11> */
[-C--:B------:R-:W-:Y:S02]  /*4110*/  DFMA R170, R146, R10.reuse, RZ ;  /* 0x0000000a92aa722b */ /* 0x080fe400000000ff */
[----:B------:R-:W-:Y:S02]  /*4120*/  DFMA R172, R80, R10, RZ ;  /* 0x0000000a50ac722b */ /* 0x000fe400000000ff */
[----:B------:R-:W-:Y:S02]  /*4130*/  DFMA R174, R10, R82, RZ ;  /* 0x000000520aae722b */ /* 0x000fe400000000ff */
[----:B------:R-:W-:-:S02]  /*4140*/  DFMA R182, R8, R10, RZ ;  /* 0x0000000a08b6722b */ /* 0x000fc400000000ff */
[C---:B------:R-:W-:Y:S02]  /*4150*/  DFMA R184, R10.reuse, UR8, RZ ;  /* 0x000000080ab87c2b */ /* 0x040fe400080000ff */
[----:B------:R-:W-:Y:S01]  /*4160*/  DFMA R10, R10, UR14, RZ ;  /* 0x0000000e0a0a7c2b */ /* 0x000fe200080000ff */
[----:B------:R-:W-:Y:S01]  /*4170*/  R2UR.FILL UR15, R177 ;  /* 0x00000000b10f72ca */ /* 0x000fe200004e0000 */
[----:B------:R-:W-:Y:S01]  /*4180*/  DFMA R170, R12, R18, R170 ;  /* 0x000000120caa722b */ /* 0x000fe200000000aa */
[----:B------:R-:W-:Y:S01]  /*4190*/  R2UR.FILL UR14, R179 ;  /* 0x00000000b30e72ca */ /* 0x000fe200004e0000 */
[----:B------:R-:W-:Y:S02]  /*41a0*/  DFMA R172, R88, R12, R172 ;  /* 0x0000000c58ac722b */ /* 0x000fe400000000ac */
[----:B------:R-:W-:Y:S02]  /*41b0*/  DFMA R174, R12, R90, R174 ;  /* 0x0000005a0cae722b */ /* 0x000fe400000000ae */
[----:B------:R-:W-:-:S02]  /*41c0*/  DFMA R182, R24, R12, R182 ;  /* 0x0000000c18b6722b */ /* 0x000fc400000000b6 */
[C---:B------:R-:W-:Y:S02]  /*41d0*/  DFMA R184, R12.reuse, UR4, R184 ;  /* 0x000000040cb87c2b */ /* 0x040fe400080000b8 */
[----:B------:R-:W-:Y:S01]  /*41e0*/  DFMA R10, R12, UR16, R10 ;  /* 0x000000100c0a7c2b */ /* 0x000fe2000800000a */
[----:B------:R-:W-:Y:S01]  /*41f0*/  R2UR.FILL UR17, R178 ;  /* 0x00000000b21172ca */ /* 0x000fe200004e0000 */
[----:B------:R-:W-:Y:S01]  /*4200*/  DFMA R170, R40, R34, R170 ;  /* 0x0000002228aa722b */ /* 0x000fe200000000aa */
[----:B------:R-:W-:Y:S01]  /*4210*/  LDS.64 R12, [R0+0x3c0] ;  /* 0x0003c000000c7984 */ /* 0x000fe20000000a00 */
[----:B------:R-:W-:Y:S01]  /*4220*/  DFMA R172, R96, R40, R172 ;  /* 0x0000002860ac722b */ /* 0x000fe200000000ac */
[----:B------:R-:W-:Y:S01]  /*4230*/  R2UR.FILL UR16, R180 ;  /* 0x00000000b41072ca */ /* 0x000fe200004e0000 */
[C---:B------:R-:W-:Y:S02]  /*4240*/  DFMA R174, R40.reuse, R98, R174 ;  /* 0x0000006228ae722b */ /* 0x040fe400000000ae */
[C---:B------:R-:W-:Y:S01]  /*4250*/  DFMA R182, R40.reuse, UR18, R182 ;  /* 0x0000001228b67c2b */ /* 0x040fe200080000b6 */
[----:B------:R-:W-:Y:S01]  /*4260*/  R2UR.FILL UR19, R141 ;  /* 0x000000008d1372ca */ /* 0x000fe200004e0000 */
[C---:B------:R-:W-:Y:S01]  /*4270*/  DFMA R184, R40.reuse, UR56, R184 ;  /* 0x0000003828b87c2b */ /* 0x040fe200080000b8 */
[----:B------:R-:W-:Y:S01]  /*4280*/  R2UR.FILL UR18, R176 ;  /* 0x00000000b01272ca */ /* 0x000fe200004e0000 */
[----:B------:R-:W-:-:S02]  /*4290*/  DFMA R10, R40, UR60, R10 ;  /* 0x0000003c280a7c2b */ /* 0x000fc4000800000a */
        /* <DEDUP_REMOVED lines=11> */
[----:B------:R-:W-:Y:S01]  /*4350*/  DFMA R166, R166, UR68, R10 ;  /* 0x00000044a6a67c2b */ /* 0x000fe2000800000a */
[----:B------:R-:W0:Y:S01]  /*4360*/  LDS.64 R10, [R0+0x2d0] ;  /* 0x0002d000000a7984 */ /* 0x000e220000000a00 */
[----:B------:R-:W-:-:S02]  /*4370*/  DFMA R170, R168, R58, R170 ;  /* 0x0000003aa8aa722b */ /* 0x000fc400000000aa */
[----:B------:R-:W-:Y:S02]  /*4380*/  DFMA R172, R120, R168, R172 ;  /* 0x000000a878ac722b */ /* 0x000fe400000000ac */
[C---:B------:R-:W-:Y:S02]  /*4390*/  DFMA R174, R168.reuse, R122, R174 ;  /* 0x0000007aa8ae722b */ /* 0x040fe400000000ae */
[C---:B------:R-:W-:Y:S02]  /*43a0*/  DFMA R182, R168.reuse, UR32, R182 ;  /* 0x00000020a8b67c2b */ /* 0x040fe400080000b6 */
[C---:B------:R-:W-:Y:S02]  /*43b0*/  DFMA R184, R168.reuse, UR34, R184 ;  /* 0x00000022a8b87c2b */ /* 0x040fe400080000b8 */
[----:B------:R-:W-:Y:S02]  /*43c0*/  DFMA R166, R168, UR72, R166 ;  /* 0x00000048a8a67c2b */ /* 0x000fe400080000a6 */
[----:B0-----:R-:W-:-:S02]  /*43d0*/  DADD R40, R10, R12 ;  /* 0x000000000a287229 */ /* 0x001fc4000000000c */
[----:B------:R-:W-:Y:S01]  /*43e0*/  DADD R10, R10, -R12 ;  /* 0x000000000a0a7229 */ /* 0x000fe2000000080c */
[----:B------:R-:W0:Y:S05]  /*43f0*/  LDS.64 R12, [R0+0x348] ;  /* 0x00034800000c7984 */ /* 0x000e2a0000000a00 */
[----:B------:R-:W-:Y:S02]  /*4400*/  DFMA R142, R40, UR74, R142 ;  /* 0x0000004a288e7c2b */ /* 0x000fe4000800008e */
        /* <DEDUP_REMOVED lines=10> */
[----:B------:R-:W-:Y:S02]  /*44b0*/  DFMA R60, R40, UR30, R60 ;  /* 0x0000001e283c7c2b */ /* 0x000fe4000800003c */
[C-C-:B0-----:R-:W-:Y:S02]  /*44c0*/  DADD R10, R12.reuse, R12.reuse ;  /* 0x000000000c0a7229 */ /* 0x141fe4000000000c */
[----:B------:R-:W-:-:S06]  /*44d0*/  DADD R12, R12, -R12 ;  /* 0x000000000c0c7229 */ /* 0x000fcc000000080c */
[----:B------:R-:W-:Y:S02]  /*44e0*/  DMUL R10, R10, 0.5 ;  /* 0x3fe000000a0a7828 */ /* 0x000fe40000000000 */
[C---:B------:R-:W-:Y:S02]  /*44f0*/  DFMA R166, R12.reuse, UR14, R166 ;  /* 0x0000000e0ca67c2b */ /* 0x040fe400080000a6 */
[----:B------:R-:W-:Y:S02]  /*4500*/  DFMA R170, R12, R74, R170 ;  /* 0x0000004a0caa722b */ /* 0x000fe400000000aa */
[----:B------:R-:W-:Y:S02]  /*4510*/  DFMA R172, R136, R12, R172 ;  /* 0x0000000c88ac722b */ /* 0x000fe400000000ac */
[C---:B------:R-:W-:Y:S02]  /*4520*/  DFMA R142, R10.reuse, UR12, R142 ;  /* 0x0000000c0a8e7c2b */ /* 0x040fe4000800008e */
[----:B------:R-:W-:-:S02]  /*4530*/  DFMA R162, R10, R70, R162 ;  /* 0x000000460aa2722b */ /* 0x000fc400000000a2 */
[----:B------:R-:W-:Y:S02]  /*4540*/  DFMA R164, R132, R10, R164 ;  /* 0x0000000a84a4722b */ /* 0x000fe400000000a4 */
[C---:B------:R-:W-:Y:S02]  /*4550*/  DFMA R68, R10.reuse, R134, R68 ;  /* 0x000000860a44722b */ /* 0x040fe40000000044 */
[C---:B------:R-:W-:Y:S02]  /*4560*/  DFMA R144, R10.reuse, UR20, R144 ;  /* 0x000000140a907c2b */ /* 0x040fe40008000090 */
[----:B------:R-:W-:Y:S02]  /*4570*/  DFMA R60, R10, UR22, R60 ;  /* 0x000000160a3c7c2b */ /* 0x000fe4000800003c */
[C---:B------:R-:W-:Y:S02]  /*4580*/  DFMA R174, R12.reuse, R138, R174 ;  /* 0x0000008a0cae722b */ /* 0x040fe400000000ae */
[----:B------:R-:W-:-:S02]  /*4590*/  DFMA R182, R12, UR16, R182 ;  /* 0x000000100cb67c2b */ /* 0x000fc400080000b6 */
[----:B------:R-:W-:Y:S02]  /*45a0*/  DFMA R184, R12, UR18, R184 ;  /* 0x000000120cb87c2b */ /* 0x000fe400080000b8 */
[----:B------:R-:W-:Y:S02]  /*45b0*/  DADD R166, R142, R166 ;  /* 0x000000008ea67229 */ /* 0x000fe400000000a6 */
        /* <DEDUP_REMOVED lines=21> */
.L_x_271:
[----:B------:R-:W-:Y:S05]  /*4710*/  BSYNC.RECONVERGENT B0 ;  /* 0x0000000000007941 */ /* 0x000fea0003800200 */
.L_x_270:
        /* <DEDUP_REMOVED lines=20> */
[----:B------:R-:W-:Y:S02]  /*4860*/  R2UR UR23, R157 ;  /* 0x000000009d1772ca */ /* 0x000fe400000e0000 */
[----:B------:R-:W-:-:S02]  /*4870*/  MOV.SPILL R0, UR21 ;  /* 0x0000001500007c02 */ /* 0x000fc40009000f00 */
[----:B------:R-:W-:Y:S02]  /*4880*/  MOV.SPILL R48, UR20 ;  /* 0x0000001400307c02 */ /* 0x000fe40009000f00 */
[----:B------:R-:W-:Y:S02]  /*4890*/  R2UR UR20, R160 ;  /* 0x00000000a01472ca */ /* 0x000fe400000e0000 */
[----:B------:R-:W-:Y:S01]  /*48a0*/  R2UR UR21, R161 ;  /* 0x00000000a11572ca */ /* 0x000fe200000e0000 */
[C-C-:B0-----:R-:W-:Y:S02]  /*48b0*/  DADD R16, R10.reuse, R12.reuse ;  /* 0x000000000a107229 */ /* 0x141fe4000000000c */
[----:B------:R-:W-:Y:S01]  /*48c0*/  DADD R10, R10, -R12 ;  /* 0x000000000a0a7229 */ /* 0x000fe2000000080c */
[----:B------:R-:W-:Y:S05]  /*48d0*/  LDS.64 R12, [R2+0x4d58] ;  /* 0x004d5800020c7984 */ /* 0x000fea0000000a00 */
[----:B------:R-:W-:-:S02]  /*48e0*/  DFMA R6, R6, R16, RZ ;  /* 0x000000100606722b */ /* 0x000fc400000000ff */
[C-C-:B-1----:R-:W-:Y:S02]  /*48f0*/  DADD R28, R22.reuse, R26.reuse ;  /* 0x00000000161c7229 */ /* 0x142fe4000000001a */
[----:B------:R-:W-:Y:S02]  /*4900*/  DADD R22, R22, -R26 ;  /* 0x0000000016167229 */ /* 0x000fe4000000081a */
[----:B------:R-:W-:Y:S02]  /*4910*/  DFMA R146, R146, R10, RZ ;  /* 0x0000000a9292722b */ /* 0x000fe400000000ff */
[----:B------:R-:W-:Y:S02]  /*4920*/  DFMA R4, R4, R16, RZ ;  /* 0x000000100404722b */ /* 0x000fe400000000ff */
[----:B------:R-:W-:Y:S01]  /*4930*/  DFMA R26, R28, R14, R6 ;  /* 0x0000000e1c1a722b */ /* 0x000fe20000000006 */
[----:B------:R-:W0:Y:S01]  /*4940*/  LDS.64 R6, [R2+0x1518] ;  /* 0x0015180002067984 */ /* 0x000e220000000a00 */
        /* <DEDUP_REMOVED lines=17> */
[----:B------:R-:W1:Y:S01]  /*4a60*/  LDS.64 R16, [R2+0x4650] ;  /* 0x0046500002107984 */ /* 0x000e620000000a00 */
[C---:B------:R-:W-:Y:S01]  /*4a70*/  DFMA R44, R28.reuse, UR22, R18 ;  /* 0x000000161c2c7c2b */ /* 0x040fe20008000012 */
[----:B------:R-:W-:Y:S01]  /*4a80*/  R2UR UR22, R150 ;  /* 0x00000000961672ca */ /* 0x000fe200000e0000 */
[----:B------:R-:W-:Y:S01]  /*4a90*/  DFMA R40, R28, UR6, R4 ;  /* 0x000000061c287c2b */ /* 0x000fe20008000004 */
[----:B------:R-:W-:Y:S01]  /*4aa0*/  R2UR UR23, R151 ;  /* 0x00000000971772ca */ /* 0x000fe200000e0000 */
[C-C-:B--2---:R-:W-:Y:S01]  /*4ab0*/  DADD R4, R32.reuse, R36.reuse ;  /* 0x0000000020047229 */ /* 0x144fe20000000024 */
[----:B------:R-:W-:Y:S01]  /*4ac0*/  LDS.64 R18, [R2+0x3f48] ;  /* 0x003f480002127984 */ /* 0x000fe20000000a00 */
[----:B------:R-:W-:-:S02]  /*4ad0*/  DADD R32, R32, -R36 ;  /* 0x0000000020207229 */ /* 0x000fc40000000824 */
[----:B------:R-:W-:Y:S02]  /*4ae0*/  DFMA R80, R88, R22, R80 ;  /* 0x000000165850722b */ /* 0x000fe40000000050 */
[C---:B------:R-:W-:Y:S02]  /*4af0*/  DFMA R82, R22.reuse, R90, R82 ;  /* 0x0000005a1652722b */ /* 0x040fe40000000052 */
[C---:B------:R-:W-:Y:S02]  /*4b00*/  DFMA R36, R22.reuse, UR4, R8 ;  /* 0x0000000416247c2b */ /* 0x040fe40008000008 */
[----:B------:R-:W-:Y:S01]  /*4b10*/  DFMA R22, R22, UR20, R10 ;  /* 0x0000001416167c2b */ /* 0x000fe2000800000a */
[----:B------:R-:W-:Y:S01]  /*4b20*/  R2UR.FILL UR21, R0 ;  /* 0x00000000001572ca */ /* 0x000fe200004e0000 */
[----:B------:R-:W2:Y:S01]  /*4b30*/  LDS.64 R10, [R2+0x2328] ;  /* 0x00232800020a7984 */ /* 0x000ea20000000a00 */
[----:B------:R-:W-:Y:S01]  /*4b40*/  DFMA R76, R84, R28, R76 ;  /* 0x0000001c544c722b */ /* 0x000fe2000000004c */
[----:B------:R-:W-:Y:S01]  /*4b50*/  R2UR.FILL UR20, R48 ;  /* 0x00000000301472ca */ /* 0x000fe200004e0000 */
[----:B------:R-:W-:-:S02]  /*4b60*/  DFMA R78, R28, R86, R78 ;  /* 0x000000561c4e722b */ /* 0x000fc4000000004e */
[----:B0-----:R-:W-:Y:S02]  /*4b70*/  DADD R8, R6, R12 ;  /* 0x0000000006087229 */ /* 0x001fe4000000000c */
        /* <DEDUP_REMOVED lines=9> */
[----:B------:R-:W0:Y:S01]  /*4c10*/  LDS.64 R20, [R2+0x3840] ;  /* 0x0038400002147984 */ /* 0x000e220000000a00 */
        /* <DEDUP_REMOVED lines=15> */
[----:B-1----:R-:W-:Y:S02]  /*4d10*/  DADD R4, R14, R16 ;  /* 0x000000000e047229 */ /* 0x002fe40000000010 */
[----:B------:R-:W-:-:S02]  /*4d20*/  DFMA R28, R8, UR52, R28 ;  /* 0x00000034081c7c2b */ /* 0x000fc4000800001c */
[C---:B------:R-:W-:Y:S02]  /*4d30*/  DFMA R40, R8.reuse, UR54, R40 ;  /* 0x0000003608287c2b */ /* 0x040fe40008000028 */
[----:B------:R-:W-:Y:S02]  /*4d40*/  DFMA R44, R8, UR62, R44 ;  /* 0x0000003e082c7c2b */ /* 0x000fe4000800002c */
[----:B------:R-:W-:Y:S02]  /*4d50*/  DADD R14, R14, -R16 ;  /* 0x000000000e0e7229 */ /* 0x000fe40000000810 */
[C---:B------:R-:W-:Y:S02]  /*4d60*/  DFMA R32, R6.reuse, UR64, R32 ;  /* 0x0000004006207c2b */ /* 0x040fe40008000020 */
[C---:B------:R-:W-:Y:S02]  /*4d70*/  DFMA R146, R6.reuse, R42, R146 ;  /* 0x0000002a0692722b */ /* 0x040fe40000000092 */
[----:B------:R-:W-:-:S02]  /*4d80*/  DFMA R24, R6, UR48, R24 ;  /* 0x0000003006187c2b */ /* 0x000fc40008000018 */
[----:B------:R-:W-:Y:S02]  /*4d90*/  DFMA R36, R6, UR50, R36 ;  /* 0x0000003206247c2b */ /* 0x000fe40008000024 */
[----:B------:R-:W-:Y:S02]  /*4da0*/  DFMA R80, R104, R6, R80 ;  /* 0x000000066850722b */ /* 0x000fe40000000050 */
[----:B------:R-:W-:Y:S02]  /*4db0*/  DFMA R82, R6, R106, R82 ;  /* 0x0000006a0652722b */ /* 0x000fe40000000052 */
[----:B------:R-:W-:Y:S02]  /*4dc0*/  DFMA R26, R4, R46, R26 ;  /* 0x0000002e041a722b */ /* 0x000fe4000000001a */
[----:B------:R-:W-:Y:S02]  /*4dd0*/  DFMA R76, R108, R4, R76 ;  /* 0x000000046c4c722b */ /* 0x000fe4000000004c */
[----:B------:R-:W-:-:S02]  /*4de0*/  DFMA R78, R4, R110, R78 ;  /* 0x0000006e044e722b */ /* 0x000fc4000000004e */
[----:B--2---:R-:W-:Y:S02]  /*4df0*/  DADD R6, R10, R18 ;  /* 0x000000000a067229 */ /* 0x004fe40000000012 */
[C---:B------:R-:W-:Y:S02]  /*4e00*/  DFMA R28, R4.reuse, UR44, R28 ;  /* 0x0000002c041c7c2b */ /* 0x040fe4000800001c */
[C---:B------:R-:W-:Y:S02]  /*4e10*/  DFMA R40, R4.reuse, UR46, R40 ;  /* 0x0000002e04287c2b */ /* 0x040fe40008000028 */
[----:B------:R-:W-:Y:S02]  /*4e20*/  DFMA R44, R4, UR66, R44 ;  /* 0x00000042042c7c2b */ /* 0x000fe4000800002c */
[----:B------:R-:W-:Y:S02]  /*4e30*/  DADD R10, R10, -R18 ;  /* 0x000000000a0a7229 */ /* 0x000fe40000000812 */
[----:B------:R-:W-:-:S02]  /*4e40*/  DFMA R32, R14, UR68, R32 ;  /* 0x000000440e207c2b */ /* 0x000fc40008000020 */
[C---:B------:R-:W-:Y:S02]  /*4e50*/  DFMA R146, R14.reuse, R50, R146 ;  /* 0x000000320e92722b */ /* 0x040fe40000000092 */
[C---:B------:R-:W-:Y:S02]  /*4e60*/  DFMA R24, R14.reuse, UR40, R24 ;  /* 0x000000280e187c2b */ /* 0x040fe40008000018 */
[----:B------:R-:W-:Y:S02]  /*4e70*/  DFMA R36, R14, UR42, R36 ;  /* 0x0000002a0e247c2b */ /* 0x000fe40008000024 */
[----:B------:R-:W-:Y:S02]  /*4e80*/  DFMA R80, R112, R14, R80 ;  /* 0x0000000e7050722b */ /* 0x000fe40000000050 */
[----:B------:R-:W-:Y:S02]  /*4e90*/  DFMA R82, R14, R114, R82 ;  /* 0x000000720e52722b */ /* 0x000fe40000000052 */
[----:B------:R-:W-:-:S02]  /*4ea0*/  DFMA R26, R6, R54, R26 ;  /* 0x00000036061a722b */ /* 0x000fc4000000001a */
[----:B------:R-:W-:Y:S02]  /*4eb0*/  DFMA R76, R116, R6, R76 ;  /* 0x00000006744c722b */ /* 0x000fe4000000004c */
[----:B------:R-:W-:Y:S02]  /*4ec0*/  DFMA R78, R6, R118, R78 ;  /* 0x00000076064e722b */ /* 0x000fe4000000004e */
[----:B0-----:R-:W-:Y:S02]  /*4ed0*/  DADD R4, R12, R20 ;  /* 0x000000000c047229 */ /* 0x001fe40000000014 */
[C---:B------:R-:W-:Y:S02]  /*4ee0*/  DFMA R28, R6.reuse, UR36, R28 ;  /* 0x00000024061c7c2b */ /* 0x040fe4000800001c */
[C---:B------:R-:W-:Y:S02]  /*4ef0*/  DFMA R40, R6.reuse, UR38, R40 ;  /* 0x0000002606287c2b */ /* 0x040fe40008000028 */
[----:B------:R-:W-:-:S02]  /*4f00*/  DFMA R44, R6, UR70, R44 ;  /* 0x00000046062c7c2b */ /* 0x000fc4000800002c */
[----:B------:R-:W-:Y:S02]  /*4f10*/  DADD R12, R12, -R20 ;  /* 0x000000000c0c7229 */ /* 0x000fe40000000814 */
[----:B------:R-:W-:Y:S02]  /*4f20*/  DFMA R32, R10, UR72, R32 ;  /* 0x000000480a207c2b */ /* 0x000fe40008000020 */
[----:B---3--:R-:W-:Y:S02]  /*4f30*/  DADD R6, R22, R22 ;  /* 0x0000000016067229 */ /* 0x008fe40000000016 */
[C---:B------:R-:W-:Y:S02]  /*4f40*/  DFMA R146, R10.reuse, R58, R146 ;  /* 0x0000003a0a92722b */ /* 0x040fe40000000092 */
[C---:B------:R-:W-:Y:S02]  /*4f50*/  DFMA R24, R10.reuse, UR32, R24 ;  /* 0x000000200a187c2b */ /* 0x040fe40008000018 */
[----:B------:R-:W-:-:S02]  /*4f60*/  DFMA R36, R10, UR34, R36 ;  /* 0x000000220a247c2b */ /* 0x000fc40008000024 */
[----:B------:R-:W-:Y:S02]  /*4f70*/  DFMA R80, R120, R10, R80 ;  /* 0x0000000a7850722b */ /* 0x000fe40000000050 */
[----:B------:R-:W-:Y:S02]  /*4f80*/  DFMA R82, R10, R122, R82 ;  /* 0x0000007a0a52722b */ /* 0x000fe40000000052 */
[----:B------:R-:W-:Y:S02]  /*4f90*/  DADD R22, R22, -R22 ;  /* 0x0000000016167229 */ /* 0x000fe40000000816 */
[----:B------:R-:W-:Y:S02]  /*4fa0*/  DMUL R6, R6, 0.5 ;  /* 0x3fe0000006067828 */ /* 0x000fe40000000000 */
[----:B------:R-:W-:Y:S02]  /*4fb0*/  DFMA R44, R4, UR74, R44 ;  /* 0x0000004a042c7c2b */ /* 0x000fe4000800002c */
[----:B------:R-:W-:-:S02]  /*4fc0*/  DFMA R32, R12, UR76, R32 ;  /* 0x0000004c0c207c2b */ /* 0x000fc40008000020 */
[----:B------:R-:W-:Y:S02]  /*4fd0*/  DFMA R26, R4, R62, R26 ;  /* 0x0000003e041a722b */ /* 0x000fe4000000001a */
[----:B------:R-:W-:Y:S02]  /*4fe0*/  DFMA R146, R12, R66, R146 ;  /* 0x000000420c92722b */ /* 0x000fe40000000092 */
[C---:B------:R-:W-:Y:S02]  /*4ff0*/  DFMA R28, R4.reuse, UR28, R28 ;  /* 0x0000001c041c7c2b */ /* 0x040fe4000800001c */
[----:B------:R-:W-:Y:S02]  /*5000*/  DFMA R40, R4, UR30, R40 ;  /* 0x0000001e04287c2b */ /* 0x000fe40008000028 */
[C---:B------:R-:W-:Y:S02]  /*5010*/  DFMA R24, R12.reuse, UR24, R24 ;  /* 0x000000180c187c2b */ /* 0x040fe40008000018 */
[----:B------:R-:W-:-:S02]  /*5020*/  DFMA R36, R12, UR26, R36 ;  /* 0x0000001a0c247c2b */ /* 0x000fc40008000024 */
[----:B------:R-:W-:Y:S02]  /*5030*/  DFMA R76, R124, R4, R76 ;  /* 0x000000047c4c722b */ /* 0x000fe4000000004c */
[----:B------:R-:W-:Y:S02]  /*5040*/  DFMA R80, R128, R12, R80 ;  /* 0x0000000c8050722b */ /* 0x000fe40000000050 */
[----:B------:R-:W-:Y:S02]  /*5050*/  DFMA R78, R4, R126, R78 ;  /* 0x0000007e044e722b */ /* 0x000fe4000000004e */
[----:B------:R-:W-:Y:S02]  /*5060*/  DFMA R82, R12, R130, R82 ;  /* 0x000000820c52722b */ /* 0x000fe40000000052 */
        /* <DEDUP_REMOVED lines=12> */
[----:B------:R-:W-:Y:S02]  /*5130*/  DADD R52, R44, R32 ;  /* 0x000000002c347229 */ /* 0x000fe40000000020 */
[----:B------:R-:W-:-:S02]  /*5140*/  DADD R32, R26, -R146 ;  /* 0x000000001a207229 */ /* 0x000fc40000000892 */
[----:B------:R-:W-:Y:S02]  /*5150*/  DADD R22, R26, R146 ;  /* 0x000000001a167229 */ /* 0x000fe40000000092 */
[----:B------:R-:W-:Y:S02]  /*5160*/  DADD R36, R72, -R24 ;  /* 0x0000000048247229 */ /* 0x000fe40000000818 */
[----:B------:R-:W-:Y:S02]  /*5170*/  DADD R56, R40, -R48 ;  /* 0x0000000028387229 */ /* 0x000fe40000000830 */
[C-C-:B------:R-:W-:Y:S02]  /*5180*/  DADD R28, R76.reuse, -R80.reuse ;  /* 0x000000004c1c7229 */ /* 0x140fe40000000850 */
[----:B------:R-:W-:Y:S02]  /*5190*/  DADD R16, R76, R80 ;  /* 0x000000004c107229 */ /* 0x000fe40000000050 */
[----:B------:R-:W-:-:S02]  /*51a0*/  DADD R26, R78, -R82 ;  /* 0x000000004e1a7229 */ /* 0x000fc40000000852 */
[----:B------:R-:W-:Y:S02]  /*51b0*/  DADD R64, R78, R82 ;  /* 0x000000004e407229 */ /* 0x000fe40000000052 */
[----:B------:R-:W-:Y:S02]  /*51c0*/  DADD R72, R72, R24 ;  /* 0x0000000048487229 */ /* 0x000fe40000000018 */
[----:B------:R-:W-:-:S11]  /*51d0*/  DADD R48, R40, R48 ;  /* 0x0000000028307229 */ /* 0x000fd60000000030 */
.L_x_273:
[----:B------:R-:W-:Y:S05]  /*51e0*/  BSYNC.RECONVERGENT B0 ;  /* 0x0000000000007941 */ /* 0x000fea0003800200 */
.L_x_272:
        /* <DEDUP_REMOVED lines=18> */
.L_x_274:
        /* <DEDUP_REMOVED lines=15> */
.L_x_2943:


//--------------------- .text._Z42massMatrixMultiplyMonolithicConstantKernelILi11ELi14ELi1EEviPKdS1_S1_S1_Pd --------------------------
	.section	.text._Z42massMatrixMultiplyMonolithicConstantKernelILi11ELi14ELi1EEviPKdS1_S1_S1_Pd,"ax",@progbits
	.align	128
        .global         _Z42massMatrixMultiplyMonolithicConstantKernelILi11ELi14ELi1EEviPKdS1_S1_S1_Pd
        .type           _Z42massMatrixMultiplyMonolithicConstantKernelILi11ELi14ELi1EEviPKdS1_S1_S1_Pd,@function
        .size           _Z42massMatrixMultiplyMonolithicConstantKernelILi11ELi14ELi1EEviPKdS1_S1_S1_Pd,(.L_x_2944 - _Z42massMatrixMultiplyMonolithicConstantKernelILi11ELi14ELi1EEviPKdS1_S1_S1_Pd)
        .other          _Z42massMatrixMultiplyMonolithicConstantKernelILi11ELi14ELi1EEviPKdS1_S1_S1_Pd,@"STO_CUDA_ENTRY STV_DEFAULT"
_Z42massMatrixMultiplyMonolithicConstantKernelILi11ELi14ELi1EEviPKdS1_S1_S1_Pd:
.text._Z42massMatrixMultiplyMonolithicConstantKernelILi11ELi14ELi1EEviPKdS1_S1_S1_Pd:
[----:B------:R-:W-:Y:S01]  /*0000*/  LDC R1, c[0x0][0x37c] ;  /* 0x0000df00ff017b82 */ /* 0x000fe20000000800 */
[----:B------:R-:W0:Y:S07]  /*0010*/  S2R R5, SR_TID.X ;  /* 0x0000000000057919 */ /* 0x000e2e0000002100 */
[----:B------:R-:W1:Y:S01]  /*0020*/  S2UR UR4, SR_CTAID.X ;  /* 0x00000000000479c3 */ /* 0x000e620000002500 */
[----:B------:R-:W2:Y:S01]  /*0030*/  LDCU UR5, c[0x0][0x380] ;  /* 0x00007000ff0577ac */ /* 0x000ea20008000800 */
[----:B------:R-:W1:Y:S01]  /*0040*/  S2R R15, SR_TID.Y ;  /* 0x00000000000f7919 */ /* 0x000e620000002200 */
[----:B------:R-:W3:Y:S01]  /*0050*/  LDCU.64 UR76, c[0x0][0x358] ;  /* 0x00006b00ff4c77ac */ /* 0x000ee20008000a00 */
[----:B------:R-:W4:Y:S01]  /*0060*/  S2R R3, SR_CgaCtaId ;  /* 0x0000000000037919 */ /* 0x000f220000008800 */
[----:B0-----:R-:W-:-:S02]  /*0070*/  PRMT R0, R5, 0x9910, RZ ;  /* 0x0000991005007816 */ /* 0x001fc400000000ff */
[C---:B------:R-:W-:Y:S01]  /*0080*/  LOP3.LUT R2, R5.reuse, 0xffff, RZ, 0xc0, !PT ;  /* 0x0000ffff05027812 */ /* 0x040fe200078ec0ff */
[----:B------:R-:W-:Y:S01]  /*0090*/  BAR.SYNC.DEFER_BLOCKING 0x0 ;  /* 0x0000000000007b1d */ /* 0x000fe20000010000 */
[C---:B------:R-:W-:Y:S01]  /*00a0*/  ISETP.GT.U32.AND P1, PT, R5.reuse, 0x78, PT ;  /* 0x000000780500780c */ /* 0x040fe20003f24070 */
[----:B------:R-:W-:Y:S01]  /*00b0*/  IMAD R0, R0, 0x75, RZ ;  /* 0x0000007500007824 */ /* 0x000fe200078e02ff */
[----:B------:R-:W-:Y:S01]  /*00c0*/  ISETP.GT.U32.AND P2, PT, R5, 0x99, PT ;  /* 0x000000990500780c */ /* 0x000fe20003f44070 */
[C---:B------:R-:W-:Y:S02]  /*00d0*/  IMAD R13, R2.reuse, 0x124a, RZ ;  /* 0x0000124a020d7824 */ /* 0x040fe400078e02ff */
[----:B------:R-:W-:Y:S01]  /*00e0*/  IMAD R2, R2, 0x1746, RZ ;  /* 0x0000174602027824 */ /* 0x000fe200078e02ff */
[----:B------:R-:W-:Y:S01]  /*00f0*/  LOP3.LUT R7, R0, 0xffff, RZ, 0xc0, !PT ;  /* 0x0000ffff00077812 */ /* 0x000fe200078ec0ff */
[----:B-1----:R-:W-:Y:S01]  /*0100*/  VIADD R0, R15, UR4 ;  /* 0x000000040f007c36 */ /* 0x002fe20008000000 */
[----:B------:R-:W-:-:S02]  /*0110*/  SHF.R.U32.HI R13, RZ, 0x10, R13 ;  /* 0x00000010ff0d7819 */ /* 0x000fc4000001160d */
[----:B------:R-:W-:Y:S02]  /*0120*/  SHF.R.U32.HI R7, RZ, 0x8, R7 ;  /* 0x00000008ff077819 */ /* 0x000fe40000011607 */
[----:B--2---:R-:W-:Y:S02]  /*0130*/  ISETP.GE.AND P0, PT, R0, UR5, PT ;  /* 0x0000000500007c0c */ /* 0x004fe4000bf06270 */
[----:B------:R-:W-:Y:S01]  /*0140*/  SHF.R.U32.HI R2, RZ, 0x10, R2 ;  /* 0x00000010ff027819 */ /* 0x000fe20000011602 */
[----:B------:R-:W-:Y:S01]  /*0150*/  IMAD.MOV R4, RZ, RZ, -R7 ;  /* 0x000000ffff047224 */ /* 0x000fe200078e0a07 */
[----:B------:R-:W-:Y:S02]  /*0160*/  PRMT R11, R13, 0x9910, RZ ;  /* 0x000099100d0b7816 */ /* 0x000fe400000000ff */
[----:B------:R-:W-:Y:S02]  /*0170*/  PRMT R12, R2, 0x9910, RZ ;  /* 0x00009910020c7816 */ /* 0x000fe400000000ff */
[----:B------:R-:W-:Y:S01]  /*0180*/  PRMT R4, R4, 0x7710, RZ ;  /* 0x0000771004047816 */ /* 0x000fe200000000ff */
[----:B------:R-:W-:Y:S01]  /*0190*/  IMAD R11, R11, 0xe, RZ ;  /* 0x0000000e0b0b7824 */ /* 0x000fe200078e02ff */
[----:B------:R-:W-:-:S03]  /*01a0*/  MOV R2, 0x400 ;  /* 0x0000040000027802 */ /* 0x000fc60000000f00 */
[----:B------:R-:W-:Y:S01]  /*01b0*/  IMAD.IADD R4, R4, 0x1, R5 ;  /* 0x0000000104047824 */ /* 0x000fe200078e0205 */
[----:B----4-:R-:W-:Y:S01]  /*01c0*/  LEA R6, R3, R2, 0x18 ;  /* 0x0000000203067211 */ /* 0x010fe200078ec0ff */
[----:B------:R-:W-:Y:S01]  /*01d0*/  IMAD.MOV R11, RZ, RZ, -R11 ;  /* 0x000000ffff0b7224 */ /* 0x000fe200078e0a0b */
[----:B------:R-:W0:Y:S02]  /*01e0*/  @!P0 LDC.64 R2, c[0x0][0x3a0] ;  /* 0x0000e800ff028b82 */ /* 0x000e240000000a00 */
[----:B------:R-:W-:Y:S01]  /*01f0*/  LOP3.LUT R10, R4, 0xfe, RZ, 0xc0, !PT ;  /* 0x000000fe040a7812 */ /* 0x000fe200078ec0ff */
[----:B------:R-:W-:Y:S01]  /*0200*/  IMAD R4, R12, 0xb, RZ ;  /* 0x0000000b0c047824 */ /* 0x000fe200078e02ff */
[----:B------:R-:W-:Y:S01]  /*0210*/  PRMT R12, R11, 0x7710, RZ ;  /* 0x000077100b0c7816 */ /* 0x000fe200000000ff */
[----:B------:R-:W-:Y:S01]  /*0220*/  IMAD R6, R15, 0x55c0, R6 ;  /* 0x000055c00f067824 */ /* 0x000fe200078e0206 */
[----:B------:R-:W-:Y:S01]  /*0230*/  LEA.HI R10, R10, R7, RZ, 0x1f ;  /* 0x000000070a0a7211 */ /* 0x000fe200078ff8ff */
[----:B------:R-:W-:-:S02]  /*0240*/  IMAD.MOV R4, RZ, RZ, -R4 ;  /* 0x000000ffff047224 */ /* 0x000fc400078e0a04 */
[----:B------:R-:W-:Y:S01]  /*0250*/  IMAD.IADD R7, R12, 0x1, R5 ;  /* 0x000000010c077824 */ /* 0x000fe200078e0205 */
[----:B------:R-:W-:Y:S01]  /*0260*/  LOP3.LUT R10, R10, 0xf8, RZ, 0xc0, !PT ;  /* 0x000000f80a0a7812 */ /* 0x000fe200078ec0ff */
[----:B------:R-:W-:Y:S01]  /*0270*/  IMAD R13, R13, 0x620, R6 ;  /* 0x000006200d0d7824 */ /* 0x000fe200078e0206 */
[----:B------:R-:W-:Y:S02]  /*0280*/  PRMT R4, R4, 0x7710, RZ ;  /* 0x0000771004047816 */ /* 0x000fe400000000ff */
[----:B------:R-:W-:-:S03]  /*0290*/  SHF.R.U32.HI R11, RZ, 0x3, R10 ;  /* 0x00000003ff0b7819 */ /* 0x000fc6000001160a */
[--C-:B------:R-:W-:Y:S02]  /*02a0*/  IMAD.IADD R4, R4, 0x1, R5.reuse ;  /* 0x0000000104047824 */ /* 0x100fe400078e0205 */
[----:B------:R-:W-:Y:S01]  /*02b0*/  IMAD R10, R11, 0x70, R6 ;  /* 0x000000700b0a7824 */ /* 0x000fe200078e0206 */
[----:B------:R-:W-:Y:S01]  /*02c0*/  LOP3.LUT R6, R7, 0xffff, RZ, 0xc0, !PT ;  /* 0x0000ffff07067812 */ /* 0x000fe200078ec0ff */
[----:B------:R-:W-:Y:S01]  /*02d0*/  @!P0 IMAD R7, R0, 0x533, R5 ;  /* 0x0000053300078824 */ /* 0x000fe200078e0205 */
[----:B------:R-:W-:Y:S01]  /*02e0*/  LOP3.LUT R12, R4, 0xffff, RZ, 0xc0, !PT ;  /* 0x0000ffff040c7812 */ /* 0x000fe200078ec0ff */
[----:B------:R-:W-:Y:S02]  /*02f0*/  IMAD R11, R11, 0x5b0, R10 ;  /* 0x000005b00b0b7824 */ /* 0x000fe400078e020a */
[----:B------:R-:W-:Y:S02]  /*0300*/  IMAD R4, R6, 0x70, R13 ;  /* 0x0000007006047824 */ /* 0x000fe400078e020d */
[----:B0-----:R-:W-:Y:S01]  /*0310*/  @!P0 IMAD.WIDE R6, R7, 0x8, R2 ;  /* 0x0000000807068825 */ /* 0x001fe200078e0202 */
[----:B------:R-:W-:Y:S03]  /*0320*/  BSSY.RECONVERGENT B0, `(.L_x_275) ;  /* 0x00001b0000007945 */ /* 0x000fe60003800200 */
[C---:B------:R-:W-:Y:S01]  /*0330*/  IMAD R2, R12.reuse, 0x8, R10 ;  /* 0x000000080c027824 */ /* 0x040fe200078e020a */
[----:B---3--:R0:W5:Y:S01]  /*0340*/  @!P0 LDG.E.64.CONSTANT R52, desc[UR76][R6.64] ;  /* 0x0000004c06348981 */ /* 0x008162000c1e9b00 */
        /* <DEDUP_REMOVED lines=14> */
[----:B------:R-:W0:Y:S01]  /*0430*/  LDCU.128 UR4, c[0x3][URZ] ;  /* 0x00c00000ff0477ac */ /* 0x000e220008000c00 */
[----:B------:R-:W3:Y:S01]  /*0440*/  LDCU.128 UR56, c[0x3][0x1b0] ;  /* 0x00c03600ff3877ac */ /* 0x000ee20008000c00 */
[----:B------:R-:W4:Y:S01]  /*0450*/  LDCU.128 UR28, c[0x3][0xb0] ;  /* 0x00c01600ff1c77ac */ /* 0x000f220008000c00 */
[----:B-1----:R-:W-:Y:S02]  /*0460*/  MOV.SPILL R10, UR67 ;  /* 0x00000043000a7c02 */ /* 0x002fe40009000f00 */
[----:B------:R-:W-:Y:S01]  /*0470*/  MOV.SPILL R11, UR66 ;  /* 0x00000042000b7c02 */ /* 0x000fe20009000f00 */
[----:B------:R-:W1:Y:S01]  /*0480*/  LDCU.128 UR32, c[0x3][0x160] ;  /* 0x00c02c00ff2077ac */ /* 0x000e620008000c00 */
[----:B------:R-:W-:Y:S02]  /*0490*/  MOV.SPILL R12, UR65 ;  /* 0x00000041000c7c02 */ /* 0x000fe40009000f00 */
[----:B------:R-:W-:Y:S01]  /*04a0*/  MOV.SPILL R13, UR64 ;  /* 0x00000040000d7c02 */ /* 0x000fe20009000f00 */
[----:B------:R-:W3:Y:S01]  /*04b0*/  LDCU.128 UR64, c[0x3][0x260] ;  /* 0x00c04c00ff4077ac */ /* 0x000ee20008000c00 */
[----:B0----5:R-:W-:Y:S01]  /*04c0*/  DFMA R6, R52, UR4, RZ ;  /* 0x0000000434067c2b */ /* 0x021fe200080000ff */
[----:B--2---:R-:W-:Y:S01]  /*04d0*/  UMOV UR44, UR10 ;  /* 0x0000000a002c7c82 */ /* 0x004fe20008000000 */
[----:B------:R-:W-:Y:S01]  /*04e0*/  UMOV UR45, UR11 ;  /* 0x0000000b002d7c82 */ /* 0x000fe20008000000 */
[----:B------:R-:W-:Y:S01]  /*04f0*/  UMOV UR60, UR8 ;  /* 0x00000008003c7c82 */ /* 0x000fe20008000000 */
[----:B------:R-:W-:Y:S01]  /*0500*/  UMOV UR61, UR9 ;  /* 0x00000009003d7c82 */ /* 0x000fe20008000000 */
[----:B------:R-:W0:Y:S03]  /*0510*/  LDCU.128 UR8, c[0x3][0x40] ;  /* 0x00c00800ff0877ac */ /* 0x000e260008000c00 */
[----:B------:R-:W-:-:S02]  /*0520*/  DFMA R6, R50, UR6, R6 ;  /* 0x0000000632067c2b */ /* 0x000fc40008000006 */
[C---:B----4-:R-:W-:Y:S01]  /*0530*/  DFMA R22, R52.reuse, UR28, RZ ;  /* 0x0000001c34167c2b */ /* 0x050fe200080000ff */
[----:B------:R-:W2:Y:S01]  /*0540*/  LDCU.128 UR20, c[0x3][0x210] ;  /* 0x00c04200ff1477ac */ /* 0x000ea20008000c00 */
[----:B-1----:R-:W-:Y:S01]  /*0550*/  DFMA R20, R52, UR32, RZ ;  /* 0x0000002034147c2b */ /* 0x002fe200080000ff */
[----:B------:R-:W1:Y:S05]  /*0560*/  LDCU.128 UR24, c[0x3][0x2c0] ;  /* 0x00c05800ff1877ac */ /* 0x000e6a0008000c00 */
[C---:B------:R-:W-:Y:S01]  /*0570*/  DFMA R22, R50.reuse, UR30, R22 ;  /* 0x0000001e32167c2b */ /* 0x040fe20008000016 */
[----:B---3--:R-:W-:Y:S01]  /*0580*/  UMOV UR54, UR64 ;  /* 0x0000004000367c82 */ /* 0x008fe20008000000 */
[----:B------:R-:W-:Y:S01]  /*0590*/  UMOV UR55, UR65 ;  /* 0x0000004100377c82 */ /* 0x000fe20008000000 */
[----:B------:R-:W-:Y:S01]  /*05a0*/  UMOV UR74, UR66 ;  /* 0x00000042004a7c82 */ /* 0x000fe20008000000 */
[----:B------:R-:W-:Y:S01]  /*05b0*/  UMOV UR75, UR67 ;  /* 0x00000043004b7c82 */ /* 0x000fe20008000000 */
[----:B------:R-:W3:Y:S01]  /*05c0*/  LDCU.128 UR64, c[0x3][0x310] ;  /* 0x00c06200ff4077ac */ /* 0x000ee20008000c00 */
[----:B------:R-:W-:-:S02]  /*05d0*/  DFMA R20, R50, UR34, R20 ;  /* 0x0000002232147c2b */ /* 0x000fc40008000014 */
[C---:B------:R-:W-:Y:S01]  /*05e0*/  DFMA R18, R52.reuse, UR74, RZ ;  /* 0x0000004a34127c2b */ /* 0x040fe200080000ff */
[----:B------:R-:W4:Y:S01]  /*05f0*/  LDCU.128 UR12, c[0x3][0x370] ;  /* 0x00c06e00ff0c77ac */ /* 0x000f220008000c00 */
[----:B--2---:R-:W-:Y:S01]  /*0600*/  DFMA R16, R52, UR20, RZ ;  /* 0x0000001434107c2b */ /* 0x004fe200080000ff */
[----:B0-----:R-:W-:Y:S01]  /*0610*/  UMOV UR36, UR8 ;  /* 0x0000000800247c82 */ /* 0x001fe20008000000 */
[----:B------:R-:W-:Y:S01]  /*0620*/  UMOV UR37, UR9 ;  /* 0x0000000900257c82 */ /* 0x000fe20008000000 */
[----:B------:R-:W-:Y:S01]  /*0630*/  UMOV UR72, UR10 ;  /* 0x0000000a00487c82 */ /* 0x000fe20008000000 */
[----:B------:R-:W-:Y:S01]  /*0640*/  UMOV UR73, UR11 ;  /* 0x0000000b00497c82 */ /* 0x000fe20008000000 */
[----:B------:R-:W0:Y:S03]  /*0650*/  LDCU.128 UR8, c[0x3][0x50] ;  /* 0x00c00a00ff0877ac */ /* 0x000e260008000c00 */
[----:B------:R-:W-:Y:S01]  /*0660*/  DFMA R16, R50, UR22, R16 ;  /* 0x0000001632107c2b */ /* 0x000fe20008000010 */
[----:B------:R-:W2:Y:S01]  /*0670*/  LDCU.128 UR40, c[0x3][0x100] ;  /* 0x00c02000ff2877ac */ /* 0x000ea20008000c00 */
        /* <DEDUP_REMOVED lines=9> */
[----:B----4-:R-:W-:-:S02]  /*0710*/  DFMA R42, R52, UR12, RZ ;  /* 0x0000000c342a7c2b */ /* 0x010fc400080000ff */
[C---:B------:R-:W-:Y:S01]  /*0720*/  DFMA R40, R52.reuse, UR32, RZ ;  /* 0x0000002034287c2b */ /* 0x040fe200080000ff */
        /* <DEDUP_REMOVED lines=9> */
[----:B-1----:R-:W-:Y:S01]  /*07c0*/  DFMA R12, R52, UR24, RZ ;  /* 0x00000018340c7c2b */ /* 0x002fe200080000ff */
[----:B------:R-:W-:Y:S01]  /*07d0*/  UMOV UR21, UR39 ;  /* 0x0000002700157c82 */ /* 0x000fe20008000000 */
[----:B------:R-:W-:Y:S01]  /*07e0*/  UMOV UR24, UR36 ;  /* 0x0000002400187c82 */ /* 0x000fe20008000000 */
[----:B------:R-:W-:Y:S01]  /*07f0*/  UMOV UR25, UR37 ;  /* 0x0000002500197c82 */ /* 0x000fe20008000000 */
[----:B------:R-:W1:Y:S01]  /*0800*/  LDCU.128 UR36, c[0x3][0x3c0] ;  /* 0x00c07800ff2477ac */ /* 0x000e620008000c00 */
[----:B------:R-:W-:Y:S01]  /*0810*/  DFMA R42, R50, UR14, R42 ;  /* 0x0000000e322a7c2b */ /* 0x000fe2000800002a */
[----:B------:R-:W-:Y:S01]  /*0820*/  R2UR.FILL UR67, R10 ;  /* 0x000000000a4372ca */ /* 0x000fe200004e0000 */
[C---:B0-----:R-:W-:Y:S01]  /*0830*/  DFMA R48, R52.reuse, UR4, RZ ;  /* 0x0000000434307c2b */ /* 0x041fe200080000ff */
[----:B------:R-:W-:Y:S01]  /*0840*/  UMOV UR22, UR28 ;  /* 0x0000001c00167c82 */ /* 0x000fe20008000000 */
[----:B------:R-:W-:Y:S01]  /*0850*/  UMOV UR23, UR29 ;  /* 0x0000001d00177c82 */ /* 0x000fe20008000000 */
[----:B------:R-:W-:Y:S01]  /*0860*/  UMOV UR52, UR10 ;  /* 0x0000000a00347c82 */ /* 0x000fe20008000000 */
[----:B------:R-:W-:Y:S01]  /*0870*/  UMOV UR53, UR11 ;  /* 0x0000000b00357c82 */ /* 0x000fe20008000000 */
[----:B------:R-:W-:Y:S01]  /*0880*/  UMOV UR62, UR8 ;  /* 0x00000008003e7c82 */ /* 0x000fe20008000000 */
[----:B------:R-:W-:Y:S01]  /*0890*/  UMOV UR63, UR9 ;  /* 0x00000009003f7c82 */ /* 0x000fe20008000000 */
[----:B------:R-:W0:Y:S01]  /*08a0*/  LDCU.128 UR28, c[0x3][0x470] ;  /* 0x00c08e00ff1c77ac */ /* 0x000e220008000c00 */
[C---:B------:R-:W-:Y:S01]  /*08b0*/  DFMA R46, R52.reuse, UR52, RZ ;  /* 0x00000034342e7c2b */ /* 0x040fe200080000ff */
[----:B------:R-:W-:Y:S01]  /*08c0*/  R2UR.FILL UR66, R11 ;  /* 0x000000000b4272ca */ /* 0x000fe200004e0000 */
[----:B------:R-:W-:Y:S01]  /*08d0*/  DFMA R14, R52, UR24, RZ ;  /* 0x00000018340e7c2b */ /* 0x000fe200080000ff */
[----:B------:R-:W3:Y:S01]  /*08e0*/  LDCU.128 UR8, c[0x3][0x60] ;  /* 0x00c00c00ff0877ac */ /* 0x000ee20008000c00 */
[----:B------:R-:W-:-:S02]  /*08f0*/  DFMA R48, R50, UR6, R48 ;  /* 0x0000000632307c2b */ /* 0x000fc40008000030 */
[----:B------:R-:W-:Y:S01]  /*0900*/  DFMA R12, R50, UR26, R12 ;  /* 0x0000001a320c7c2b */ /* 0x000fe2000800000c */
[----:B--2---:R-:W-:Y:S01]  /*0910*/  UMOV UR48, UR42 ;  /* 0x0000002a00307c82 */ /* 0x004fe20008000000 */
        /* <DEDUP_REMOVED lines=9> */
[C---:B------:R-:W-:Y:S01]  /*09b0*/  DFMA R44, R52.reuse, UR34, RZ ;  /* 0x00000022342c7c2b */ /* 0x040fe200080000ff */
[----:B------:R-:W2:Y:S01]  /*09c0*/  LDCU.128 UR40, c[0x3][0x110] ;  /* 0x00c02200ff2877ac */ /* 0x000ea20008000c00 */
[----:B-1----:R-:W-:-:S02]  /*09d0*/  DFMA R10, R52, UR38, RZ ;  /* 0x00000026340a7c2b */ /* 0x002fc400080000ff */
[----:B0-----:R-:W-:Y:S01]  /*09e0*/  DFMA R52, R52, UR30, RZ ;  /* 0x0000001e34347c2b */ /* 0x001fe200080000ff */
[----:B------:R-:W0:Y:S01]  /*09f0*/  LDCU.128 UR56, c[0x3][0x1c0] ;  /* 0x00c03800ff3877ac */ /* 0x000e220008000c00 */
[----:B---3--:R-:W-:Y:S02]  /*0a00*/  DFMA R46, R50, UR8, R46 ;  /* 0x00000008322e7c2b */ /* 0x008fe4000800002e */
[C---:B------:R-:W-:Y:S01]  /*0a10*/  DFMA R6, R8.reuse, UR64, R6 ;  /* 0x0000004008067c2b */ /* 0x040fe20008000006 */
[----:B------:R-:W1:Y:S01]  /*0a20*/  LDCU.128 UR48, c[0x3][0x270] ;  /* 0x00c04e00ff3077ac */ /* 0x000e620008000c00 */
[----:B------:R-:W3:Y:S04]  /*0a30*/  LDCU.128 UR52, c[0x3][0x320] ;  /* 0x00c06400ff3477ac */ /* 0x000ee80008000c00 */
[----:B------:R-:W-:-:S02]  /*0a40*/  DFMA R46, R8, UR10, R46 ;  /* 0x0000000a082e7c2b */ /* 0x000fc4000800002e */
[----:B------:R-:W-:Y:S01]  /*0a50*/  DFMA R6, R38, UR66, R6 ;  /* 0x0000004226067c2b */ /* 0x000fe20008000006 */
[----:B------:R-:W4:Y:S01]  /*0a60*/  LDCU.128 UR32, c[0x3][0x3d0] ;  /* 0x00c07a00ff2077ac */ /* 0x000f220008000c00 */
[C---:B--2---:R-:W-:Y:S01]  /*0a70*/  DFMA R44, R50.reuse, UR40, R44 ;  /* 0x00000028322c7c2b */ /* 0x044fe2000800002c */
[----:B------:R-:W-:Y:S01]  /*0a80*/  UMOV UR4, UR72 ;  /* 0x0000004800047c82 */ /* 0x000fe20008000000 */
[----:B------:R-:W-:Y:S01]  /*0a90*/  UMOV UR5, UR73 ;  /* 0x0000004900057c82 */ /* 0x000fe20008000000 */
[----:B------:R-:W2:Y:S01]  /*0aa0*/  LDCU.128 UR72, c[0x3][0x480] ;  /* 0x00c09000ff4877ac */ /* 0x000ea20008000c00 */
[C---:B0-----:R-:W-:Y:S01]  /*0ab0*/  DFMA R40, R50.reuse, UR56, R40 ;  /* 0x0000003832287c2b */ /* 0x041fe20008000028 */
[----:B------:R-:W-:Y:S01]  /*0ac0*/  UMOV UR8, UR44 ;  /* 0x0000002c00087c82 */ /* 0x000fe20008000000 */
[----:B------:R-:W-:Y:S01]  /*0ad0*/  UMOV UR9, UR45 ;  /* 0x0000002d00097c82 */ /* 0x000fe20008000000 */
[----:B------:R-:W-:Y:S01]  /*0ae0*/  UMOV UR6, UR14 ;  /* 0x0000000e00067c82 */ /* 0x000fe20008000000 */
[----:B------:R-:W-:Y:S01]  /*0af0*/  UMOV UR7, UR15 ;  /* 0x0000000f00077c82 */ /* 0x000fe20008000000 */
[C---:B-1----:R-:W-:Y:S01]  /*0b00*/  DFMA R18, R50.reuse, UR48, R18 ;  /* 0x0000003032127c2b */ /* 0x042fe20008000012 */
[----:B------:R-:W-:Y:S01]  /*0b10*/  UMOV UR38, UR46 ;  /* 0x0000002e00267c82 */ /* 0x000fe20008000000 */
[C---:B---3--:R-:W-:Y:S01]  /*0b20*/  DFMA R14, R50.reuse, UR52, R14 ;  /* 0x00000034320e7c2b */ /* 0x048fe2000800000e */
[----:B------:R-:W-:Y:S01]  /*0b30*/  UMOV UR39, UR47 ;  /* 0x0000002f00277c82 */ /* 0x000fe20008000000 */
[C---:B----4-:R-:W-:Y:S01]  /*0b40*/  DFMA R10, R50.reuse, UR32, R10 ;  /* 0x00000020320a7c2b */ /* 0x050fe2000800000a */
        /* <DEDUP_REMOVED lines=15> */
[C---:B------:R-:W-:Y:S01]  /*0c40*/  DFMA R40, R8.reuse, UR58, R40 ;  /* 0x0000003a08287c2b */ /* 0x040fe20008000028 */
[----:B------:R-:W1:Y:S01]  /*0c50*/  LDCU.128 UR44, c[0x3][0x170] ;  /* 0x00c02e00ff2c77ac */ /* 0x000e620008000c00 */
[C---:B------:R-:W-:Y:S02]  /*0c60*/  DFMA R18, R8.reuse, UR50, R18 ;  /* 0x0000003208127c2b */ /* 0x040fe40008000012 */
[C---:B------:R-:W-:Y:S01]  /*0c70*/  DFMA R14, R8.reuse, UR54, R14 ;  /* 0x00000036080e7c2b */ /* 0x040fe2000800000e */
[----:B------:R-:W2:Y:S01]  /*0c80*/  LDCU.128 UR12, c[0x3][0x220] ;  /* 0x00c04400ff0c77ac */ /* 0x000ea20008000c00 */
[C---:B------:R-:W-:Y:S01]  /*0c90*/  DFMA R10, R8.reuse, UR34, R10 ;  /* 0x00000022080a7c2b */ /* 0x040fe2000800000a */
[----:B------:R-:W3:Y:S01]  /*0ca0*/  LDCU.128 UR20, c[0x3][0x2d0] ;  /* 0x00c05a00ff1477ac */ /* 0x000ee20008000c00 */
[----:B------:R-:W4:Y:S01]  /*0cb0*/  LDCU.128 UR4, c[0x3][0x380] ;  /* 0x00c07000ff0477ac */ /* 0x000f220008000c00 */
[C---:B0-----:R-:W-:Y:S01]  /*0cc0*/  DFMA R22, R8.reuse, UR24, R22 ;  /* 0x0000001808167c2b */ /* 0x041fe20008000016 */
[----:B------:R-:W0:Y:S01]  /*0cd0*/  LDCU.128 UR8, c[0x3][0x430] ;  /* 0x00c08600ff0877ac */ /* 0x000e220008000c00 */
[C---:B-1----:R-:W-:Y:S01]  /*0ce0*/  DFMA R20, R8.reuse, UR44, R20 ;  /* 0x0000002c08147c2b */ /* 0x042fe20008000014 */
[----:B------:R-:W1:Y:S01]  /*0cf0*/  LDCU.128 UR16, c[0x3][0x70] ;  /* 0x00c00e00ff1077ac */ /* 0x000e620008000c00 */
[C---:B--2---:R-:W-:Y:S01]  /*0d00*/  DFMA R16, R8.reuse, UR12, R16 ;  /* 0x0000000c08107c2b */ /* 0x044fe20008000010 */
[----:B------:R-:W-:Y:S01]  /*0d10*/  UMOV UR34, UR62 ;  /* 0x0000003e00227c82 */ /* 0x000fe20008000000 */
[----:B------:R-:W-:Y:S01]  /*0d20*/  UMOV UR35, UR63 ;  /* 0x0000003f00237c82 */ /* 0x000fe20008000000 */
[C---:B---3--:R-:W-:Y:S01]  /*0d30*/  DFMA R12, R8.reuse, UR20, R12 ;  /* 0x00000014080c7c2b */ /* 0x048fe2000800000c */
        /* <DEDUP_REMOVED lines=8> */
[----:B------:R-:W0:Y:S01]  /*0dc0*/  LDCU.128 UR60, c[0x3][0x1d0] ;  /* 0x00c03a00ff3c77ac */ /* 0x000e220008000c00 */
[----:B------:R-:W-:-:S02]  /*0dd0*/  DFMA R8, R8, UR74, R50 ;  /* 0x0000004a08087c2b */ /* 0x000fc40008000032 */
[C---:B-1----:R-:W-:Y:S01]  /*0de0*/  DFMA R46, R38.reuse, UR16, R46 ;  /* 0x00000010262e7c2b */ /* 0x042fe2000800002e */
[----:B------:R-:W1:Y:S01]  /*0df0*/  LDCU.128 UR48, c[0x3][0x280] ;  /* 0x00c05000ff3077ac */ /* 0x000e620008000c00 */
[C---:B------:R-:W-:Y:S02]  /*0e00*/  DFMA R16, R38.reuse, UR14, R16 ;  /* 0x0000000e26107c2b */ /* 0x040fe40008000010 */
[C---:B------:R-:W-:Y:S01]  /*0e10*/  DFMA R12, R38.reuse, UR22, R12 ;  /* 0x00000016260c7c2b */ /* 0x040fe2000800000c */
[----:B------:R-:W2:Y:S01]  /*0e20*/  LDCU.128 UR72, c[0x3][0x490] ;  /* 0x00c09200ff4877ac */ /* 0x000ea20008000c00 */
[----:B------:R-:W-:Y:S02]  /*0e30*/  DFMA R42, R38, UR6, R42 ;  /* 0x00000006262a7c2b */ /* 0x000fe4000800002a */
        /* <DEDUP_REMOVED lines=15> */
[C---:B--2---:R-:W-:Y:S02]  /*0f30*/  DFMA R8, R38.reuse, UR72, R8 ;  /* 0x0000004826087c2b */ /* 0x044fe40008000008 */
[C---:B------:R-:W-:Y:S01]  /*0f40*/  DFMA R48, R38.reuse, UR10, R48 ;  /* 0x0000000a26307c2b */ /* 0x040fe20008000030 */
[----:B------:R-:W1:Y:S01]  /*0f50*/  LDCU.128 UR68, c[0x3][0x20] ;  /* 0x00c00400ff4477ac */ /* 0x000e620008000c00 */
[----:B------:R-:W-:Y:S02]  /*0f60*/  DFMA R22, R38, UR26, R22 ;  /* 0x0000001a26167c2b */ /* 0x000fe40008000016 */
        /* <DEDUP_REMOVED lines=15> */
[----:B---3--:R-:W-:-:S02]  /*1060*/  DFMA R14, R38, UR56, R14 ;  /* 0x00000038260e7c2b */ /* 0x008fc4000800000e */
[----:B0-----:R-:W-:Y:S01]  /*1070*/  DFMA R10, R38, UR32, R10 ;  /* 0x00000020260a7c2b */ /* 0x001fe2000800000a */
[----:B------:R-:W0:Y:S01]  /*1080*/  LDCU.128 UR4, c[0x3][0x230] ;  /* 0x00c04600ff0477ac */ /* 0x000e220008000c00 */
[----:B-1----:R-:W-:Y:S02]  /*1090*/  DFMA R6, R36, UR68, R6 ;  /* 0x0000004424067c2b */ /* 0x002fe40008000006 */
[----:B--2---:R-:W-:Y:S01]  /*10a0*/  DFMA R44, R38, UR52, R44 ;  /* 0x00000034262c7c2b */ /* 0x004fe2000800002c */
[----:B------:R-:W1:Y:S01]  /*10b0*/  LDCU.128 UR12, c[0x3][0x2e0] ;  /* 0x00c05c00ff0c77ac */ /* 0x000e620008000c00 */
[C---:B------:R-:W-:Y:S02]  /*10c0*/  DFMA R8, R36.reuse, UR74, R8 ;  /* 0x0000004a24087c2b */ /* 0x040fe40008000008 */
[----:B------:R-:W-:Y:S01]  /*10d0*/  DFMA R14, R36, UR58, R14 ;  /* 0x0000003a240e7c2b */ /* 0x000fe2000800000e */
[----:B------:R-:W2:Y:S01]  /*10e0*/  LDCU.128 UR16, c[0x3][0x440] ;  /* 0x00c08800ff1077ac */ /* 0x000ea20008000c00 */
[----:B------:R-:W-:-:S02]  /*10f0*/  DFMA R6, R34, UR70, R6 ;  /* 0x0000004622067c2b */ /* 0x000fc40008000006 */
[C---:B------:R-:W-:Y:S01]  /*1100*/  DFMA R44, R36.reuse, UR54, R44 ;  /* 0x00000036242c7c2b */ /* 0x040fe2000800002c */
[----:B------:R-:W-:Y:S01]  /*1110*/  UMOV UR10, UR24 ;  /* 0x00000018000a7c82 */ /* 0x000fe20008000000 */
[----:B------:R-:W-:Y:S01]  /*1120*/  UMOV UR11, UR25 ;  /* 0x00000019000b7c82 */ /* 0x000fe20008000000 */
[----:B------:R-:W3:Y:S01]  /*1130*/  LDCU.128 UR24, c[0x3][0x180] ;  /* 0x00c03000ff1877ac */ /* 0x000ee20008000c00 */
[C---:B----4-:R-:W-:Y:S02]  /*1140*/  DFMA R22, R36.reuse, UR20, R22 ;  /* 0x0000001424167c2b */ /* 0x050fe40008000016 */
[C---:B------:R-:W-:Y:S01]  /*1150*/  DFMA R10, R36.reuse, UR34, R10 ;  /* 0x00000022240a7c2b */ /* 0x040fe2000800000a */
[----:B------:R-:W-:Y:S01]  /*1160*/  UMOV UR56, UR10 ;  /* 0x0000000a00387c82 */ /* 0x000fe20008000000 */
[----:B------:R-:W-:Y:S01]  /*1170*/  UMOV UR57, UR11 ;  /* 0x0000000b00397c82 */ /* 0x000fe20008000000 */
[----:B------:R-:W-:Y:S01]  /*1180*/  UMOV UR32, UR8 ;  /* 0x0000000800207c82 */ /* 0x000fe20008000000 */
[----:B------:R-:W-:Y:S01]  /*1190*/  UMOV UR33, UR9 ;  /* 0x0000000900217c82 */ /* 0x000fe20008000000 */
[----:B------:R-:W4:Y:S01]  /*11a0*/  LDCU.128 UR8, c[0x3][0x390] ;  /* 0x00c07200ff0877ac */ /* 0x000f220008000c00 */
[----:B0-----:R-:W-:-:S02]  /*11b0*/  DFMA R16, R36, UR4, R16 ;  /* 0x0000000424107c2b */ /* 0x001fc40008000010 */
[C---:B-1----:R-:W-:Y:S01]  /*11c0*/  DFMA R12, R36.reuse, UR12, R12 ;  /* 0x0000000c240c7c2b */ /* 0x042fe2000800000c */
[----:B------:R-:W-:Y:S01]  /*11d0*/  UMOV UR62, UR66 ;  /* 0x00000042003e7c82 */ /* 0x000fe20008000000 */
[----:B------:R-:W-:Y:S01]  /*11e0*/  UMOV UR63, UR67 ;  /* 0x00000043003f7c82 */ /* 0x000fe20008000000 */
[----:B------:R-:W-:Y:S01]  /*11f0*/  UMOV UR50, UR64 ;  /* 0x0000004000327c82 */ /* 0x000fe20008000000 */
[----:B------:R-:W-:Y:S01]  /*1200*/  UMOV UR51, UR65 ;  /* 0x0000004100337c82 */ /* 0x000fe20008000000 */
[----:B------:R-:W0:Y:S01]  /*1210*/  LDCU.128 UR64, c[0x3][0x130] ;  /* 0x00c02600ff4077ac */ /* 0x000e220008000c00 */
[C---:B--2---:R-:W-:Y:S02]  /*1220*/  DFMA R48, R36.reuse, UR16, R48 ;  /* 0x0000001024307c2b */ /* 0x044fe40008000030 */
[----:B---3--:R-:W-:Y:S01]  /*1230*/  DFMA R20, R36, UR24, R20 ;  /* 0x0000001824147c2b */ /* 0x008fe20008000014 */
[----:B------:R-:W1:Y:S01]  /*1240*/  LDCU.128 UR40, c[0x3][0x80] ;  /* 0x00c01000ff2877ac */ /* 0x000e620008000c00 */
        /* <DEDUP_REMOVED lines=15> */
[----:B----4-:R-:W-:-:S02]  /*1340*/  DFMA R42, R36, UR8, R42 ;  /* 0x00000008242a7c2b */ /* 0x010fc4000800002a */
[C---:B------:R-:W-:Y:S01]  /*1350*/  DFMA R20, R34.reuse, UR26, R20 ;  /* 0x0000001a22147c2b */ /* 0x040fe20008000014 */
[----:B------:R-:W3:Y:S01]  /*1360*/  LDCU.128 UR48, c[0x3][0x340] ;  /* 0x00c06800ff3077ac */ /* 0x000ee20008000c00 */
[C---:B0-----:R-:W-:Y:S02]  /*1370*/  DFMA R44, R34.reuse, UR64, R44 ;  /* 0x00000040222c7c2b */ /* 0x041fe4000800002c */
[C---:B------:R-:W-:Y:S01]  /*1380*/  DFMA R48, R34.reuse, UR18, R48 ;  /* 0x0000001222307c2b */ /* 0x040fe20008000030 */
[----:B------:R-:W0:Y:S01]  /*1390*/  LDCU.128 UR60, c[0x3][0x3f0] ;  /* 0x00c07e00ff3c77ac */ /* 0x000e220008000c00 */
[C---:B-1----:R-:W-:Y:S02]  /*13a0*/  DFMA R46, R34.reuse, UR40, R46 ;  /* 0x00000028222e7c2b */ /* 0x042fe4000800002e */
[C---:B------:R-:W-:Y:S01]  /*13b0*/  DFMA R42, R34.reuse, UR10, R42 ;  /* 0x0000000a222a7c2b */ /* 0x040fe2000800002a */
        /* <DEDUP_REMOVED lines=10> */
[C---:B--2---:R-:W-:Y:S02]  /*1460*/  DFMA R40, R34.reuse, UR56, R40 ;  /* 0x0000003822287c2b */ /* 0x044fe40008000028 */
[C---:B---3--:R-:W-:Y:S01]  /*1470*/  DFMA R14, R34.reuse, UR48, R14 ;  /* 0x00000030220e7c2b */ /* 0x048fe2000800000e */
[----:B------:R-:W2:Y:S01]  /*1480*/  LDCU.128 UR20, c[0x3][0xe0] ;  /* 0x00c01c00ff1477ac */ /* 0x000ea20008000c00 */
[----:B0-----:R-:W-:-:S02]  /*1490*/  DFMA R10, R34, UR60, R10 ;  /* 0x0000003c220a7c2b */ /* 0x001fc4000800000a */
[----:B------:R-:W-:Y:S01]  /*14a0*/  DFMA R46, R32, UR42, R46 ;  /* 0x0000002a202e7c2b */ /* 0x000fe2000800002e */
[----:B------:R-:W0:Y:S01]  /*14b0*/  LDCU.128 UR16, c[0x3][0x240] ;  /* 0x00c04800ff1077ac */ /* 0x000e220008000c00 */
[----:B-1----:R-:W-:Y:S02]  /*14c0*/  DFMA R8, R34, UR68, R8 ;  /* 0x0000004422087c2b */ /* 0x002fe40008000008 */
[C---:B------:R-:W-:Y:S01]  /*14d0*/  DFMA R40, R32.reuse, UR58, R40 ;  /* 0x0000003a20287c2b */ /* 0x040fe20008000028 */
[----:B------:R-:W1:Y:S01]  /*14e0*/  LDCU.128 UR8, c[0x3][0x190] ;  /* 0x00c03200ff0877ac */ /* 0x000e620008000c00 */
        /* <DEDUP_REMOVED lines=15> */
[----:B----4-:R-:W-:-:S02]  /*15e0*/  DFMA R18, R34, UR32, R18 ;  /* 0x0000002022127c2b */ /* 0x010fc40008000012 */
[C---:B--2---:R-:W-:Y:S01]  /*15f0*/  DFMA R22, R32.reuse, UR20, R22 ;  /* 0x0000001420167c2b */ /* 0x044fe20008000016 */
[----:B------:R-:W2:Y:S01]  /*1600*/  LDCU.128 UR24, c[0x3][0x3a0] ;  /* 0x00c07400ff1877ac */ /* 0x000ea20008000c00 */
[C---:B0-----:R-:W-:Y:S02]  /*1610*/  DFMA R16, R32.reuse, UR16, R16 ;  /* 0x0000001020107c2b */ /* 0x041fe40008000010 */
[C---:B------:R-:W-:Y:S01]  /*1620*/  DFMA R6, R32.reuse, UR48, R6 ;  /* 0x0000003020067c2b */ /* 0x040fe20008000006 */
[----:B------:R-:W0:Y:S01]  /*1630*/  LDCU.128 UR40, c[0x3][0x450] ;  /* 0x00c08a00ff2877ac */ /* 0x000e220008000c00 */
[C---:B-1----:R-:W-:Y:S02]  /*1640*/  DFMA R20, R32.reuse, UR8, R20 ;  /* 0x0000000820147c2b */ /* 0x042fe40008000014 */
        /* <DEDUP_REMOVED lines=8> */
[----:B---3--:R-:W-:-:S02]  /*16d0*/  DFMA R34, R32, UR12, R12 ;  /* 0x0000000c20227c2b */ /* 0x008fc4000800000c */
[----:B------:R-:W-:Y:S01]  /*16e0*/  DFMA R6, R30, UR68, R6 ;  /* 0x000000441e067c2b */ /* 0x000fe20008000006 */
[----:B------:R-:W3:Y:S01]  /*16f0*/  LDCU.128 UR48, c[0x3][0x1f0] ;  /* 0x00c03e00ff3077ac */ /* 0x000ee20008000c00 */
[----:B--2---:R-:W-:Y:S02]  /*1700*/  DFMA R42, R32, UR24, R42 ;  /* 0x00000018202a7c2b */ /* 0x004fe4000800002a */
[----:B------:R-:W-:Y:S01]  /*1710*/  DFMA R12, R30, UR10, R20 ;  /* 0x0000000a1e0c7c2b */ /* 0x000fe20008000014 */
[----:B------:R-:W-:Y:S01]  /*1720*/  UMOV UR8, UR60 ;  /* 0x0000003c00087c82 */ /* 0x000fe20008000000 */
[----:B------:R-:W-:Y:S01]  /*1730*/  UMOV UR9, UR61 ;  /* 0x0000003d00097c82 */ /* 0x000fe20008000000 */
[----:B------:R-:W2:Y:S01]  /*1740*/  LDCU.128 UR64, c[0x3][0x350] ;  /* 0x00c06a00ff4077ac */ /* 0x000ea20008000c00 */
[C---:B0-----:R-:W-:Y:S02]  /*1750*/  DFMA R48, R32.reuse, UR40, R48 ;  /* 0x0000002820307c2b */ /* 0x041fe40008000030 */
[----:B------:R-:W-:Y:S01]  /*1760*/  DFMA R32, R32, UR70, R8 ;  /* 0x0000004620207c2b */ /* 0x000fe20008000008 */
[----:B------:R-:W0:Y:S01]  /*1770*/  LDCU.128 UR44, c[0x3][0x90] ;  /* 0x00c01200ff2c77ac */ /* 0x000e220008000c00 */
[----:B------:R-:W-:-:S02]  /*1780*/  DFMA R8, R30, UR22, R22 ;  /* 0x000000161e087c2b */ /* 0x000fc40008000016 */
[C---:B------:R-:W-:Y:S01]  /*1790*/  DFMA R42, R30.reuse, UR26, R42 ;  /* 0x0000001a1e2a7c2b */ /* 0x040fe2000800002a */
[----:B------:R-:W4:Y:S01]  /*17a0*/  LDCU.128 UR60, c[0x3][0x2a0] ;  /* 0x00c05400ff3c77ac */ /* 0x000f220008000c00 */
[C---:B------:R-:W-:Y:S02]  /*17b0*/  DFMA R48, R30.reuse, UR42, R48 ;  /* 0x0000002a1e307c2b */ /* 0x040fe40008000030 */
[C---:B-1----:R-:W-:Y:S01]  /*17c0*/  DFMA R44, R30.reuse, UR56, R44 ;  /* 0x000000381e2c7c2b */ /* 0x042fe2000800002c */
[----:B------:R-:W-:Y:S01]  /*17d0*/  UMOV UR24, UR74 ;  /* 0x0000004a00187c82 */ /* 0x000fe20008000000 */
[----:B------:R-:W-:Y:S01]  /*17e0*/  UMOV UR25, UR75 ;  /* 0x0000004b00197c82 */ /* 0x000fe20008000000 */
[----:B------:R-:W-:Y:S01]  /*17f0*/  UMOV UR40, UR72 ;  /* 0x0000004800287c82 */ /* 0x000fe20008000000 */
[----:B------:R-:W-:Y:S01]  /*1800*/  UMOV UR41, UR73 ;  /* 0x0000004900297c82 */ /* 0x000fe20008000000 */
[----:B------:R-:W1:Y:S01]  /*1810*/  LDCU.128 UR72, c[0x3][0x400] ;  /* 0x00c08000ff4877ac */ /* 0x000e620008000c00 */
[----:B---3--:R-:W-:-:S02]  /*1820*/  DFMA R40, R30, UR48, R40 ;  /* 0x000000301e287c2b */ /* 0x008fc40008000028 */
[C---:B--2---:R-:W-:Y:S01]  /*1830*/  DFMA R14, R30.reuse, UR64, R14 ;  /* 0x000000401e0e7c2b */ /* 0x044fe2000800000e */
        /* <DEDUP_REMOVED lines=8> */
[----:B0-----:R-:W-:-:S02]  /*18c0*/  DFMA R20, R30, UR44, R46 ;  /* 0x0000002c1e147c2b */ /* 0x001fc4000800002e */
[C---:B----4-:R-:W-:Y:S01]  /*18d0*/  DFMA R22, R30.reuse, UR60, R18 ;  /* 0x0000003c1e167c2b */ /* 0x050fe20008000012 */
[----:B------:R-:W-:Y:S01]  /*18e0*/  UMOV UR42, UR20 ;  /* 0x00000014002a7c82 */ /* 0x000fe20008000000 */
[----:B------:R-:W-:Y:S01]  /*18f0*/  UMOV UR43, UR21 ;  /* 0x00000015002b7c82 */ /* 0x000fe20008000000 */
[----:B------:R-:W0:Y:S01]  /*1900*/  LDCU.128 UR4, c[0x3][0xf0] ;  /* 0x00c01e00ff0477ac */ /* 0x000e220008000c00 */
[----:B-1----:R-:W-:Y:S02]  /*1910*/  DFMA R10, R30, UR72, R10 ;  /* 0x000000481e0a7c2b */ /* 0x002fe4000800000a */
[----:B------:R-:W-:Y:S01]  /*1920*/  DFMA R14, R28, UR66, R14 ;  /* 0x000000421c0e7c2b */ /* 0x000fe2000800000e */
[----:B------:R-:W1:Y:S01]  /*1930*/  LDCU.128 UR20, c[0x3][0x300] ;  /* 0x00c06000ff1477ac */ /* 0x000e620008000c00 */
[----:B--2---:R-:W-:Y:S02]  /*1940*/  DFMA R32, R30, UR68, R32 ;  /* 0x000000441e207c2b */ /* 0x004fe40008000020 */
[C---:B------:R-:W-:Y:S01]  /*1950*/  DFMA R20, R28.reuse, UR46, R20 ;  /* 0x0000002e1c147c2b */ /* 0x040fe20008000014 */
        /* <DEDUP_REMOVED lines=8> */
[C---:B------:R-:W-:Y:S01]  /*19e0*/  DFMA R30, R28.reuse, UR50, R40 ;  /* 0x000000321c1e7c2b */ /* 0x040fe20008000028 */
[----:B------:R-:W4:Y:S01]  /*19f0*/  LDCU.128 UR16, c[0x3][0x3b0] ;  /* 0x00c07600ff1077ac */ /* 0x000f220008000c00 */
[C---:B------:R-:W-:Y:S02]  /*1a00*/  DFMA R22, R28.reuse, UR62, R22 ;  /* 0x0000003e1c167c2b */ /* 0x040fe40008000016 */
[C---:B------:R-:W-:Y:S01]  /*1a10*/  DFMA R6, R28.reuse, UR56, R6 ;  /* 0x000000381c067c2b */ /* 0x040fe20008000006 */
[----:B------:R-:W4:Y:S01]  /*1a20*/  LDCU.128 UR24, c[0x3][0x460] ;  /* 0x00c08c00ff1877ac */ /* 0x000f220008000c00 */
[C---:B---3--:R-:W-:Y:S02]  /*1a30*/  DFMA R12, R28.reuse, UR8, R12 ;  /* 0x000000081c0c7c2b */ /* 0x048fe4000800000c */
        /* <DEDUP_REMOVED lines=11> */
[C---:B--2---:R-:W-:Y:S02]  /*1af0*/  DFMA R16, R28.reuse, UR12, R16 ;  /* 0x0000000c1c107c2b */ /* 0x044fe40008000010 */
[C---:B----4-:R-:W-:Y:S01]  /*1b00*/  DFMA R42, R28.reuse, UR16, R42 ;  /* 0x000000101c2a7c2b */ /* 0x050fe2000800002a */
[----:B------:R-:W2:Y:S01]  /*1b10*/  LDCU.128 UR40, c[0x3][0x200] ;  /* 0x00c04000ff2877ac */ /* 0x000ea20008000c00 */
[C---:B------:R-:W-:Y:S02]  /*1b20*/  DFMA R48, R28.reuse, UR24, R48 ;  /* 0x000000181c307c2b */ /* 0x040fe40008000030 */
[----:B------:R-:W-:Y:S01]  /*1b30*/  DFMA R34, R28, UR70, R32 ;  /* 0x000000461c227c2b */ /* 0x000fe20008000020 */
[----:B------:R-:W3:Y:S01]  /*1b40*/  LDCU.128 UR44, c[0x3][0x2b0] ;  /* 0x00c05600ff2c77ac */ /* 0x000ee20008000c00 */
        /* <DEDUP_REMOVED lines=10> */
[C---:B0-----:R-:W-:Y:S02]  /*1bf0*/  DFMA R20, R26.reuse, UR52, R20 ;  /* 0x000000341a147c2b */ /* 0x041fe40008000014 */
[C---:B-1----:R-:W-:Y:S02]  /*1c00*/  DFMA R38, R26.reuse, UR32, R18 ;  /* 0x000000201a267c2b */ /* 0x042fe40008000012 */
[C---:B--2---:R-:W-:Y:S02]  /*1c10*/  DFMA R30, R26.reuse, UR40, R30 ;  /* 0x000000281a1e7c2b */ /* 0x044fe4000800001e */
[C---:B---3--:R-:W-:Y:S02]  /*1c20*/  DFMA R22, R26.reuse, UR44, R22 ;  /* 0x0000002c1a167c2b */ /* 0x048fe40008000016 */
[----:B----4-:R-:W-:Y:S02]  /*1c30*/  DFMA R14, R26, UR48, R14 ;  /* 0x000000301a0e7c2b */ /* 0x010fe4000800000e */
[----:B------:R-:W-:-:S02]  /*1c40*/  DFMA R36, R24, UR68, R36 ;  /* 0x0000004418247c2b */ /* 0x000fc40008000024 */
[----:B------:R-:W-:Y:S02]  /*1c50*/  DFMA R10, R26, UR56, R10 ;  /* 0x000000381a0a7c2b */ /* 0x000fe4000800000a */
[----:B------:R-:W-:Y:S02]  /*1c60*/  DFMA R18, R24, UR54, R20 ;  /* 0x0000003618127c2b */ /* 0x000fe40008000014 */
[----:B------:R-:W-:Y:S01]  /*1c70*/  DFMA R34, R26, UR60, R34 ;  /* 0x0000003c1a227c2b */ /* 0x000fe20008000022 */
        /* <DEDUP_REMOVED lines=26> */
.L_x_276:
[----:B------:R-:W-:Y:S05]  /*1e20*/  BSYNC.RECONVERGENT B0 ;  /* 0x0000000000007941 */ /* 0x000fea0003800200 */
.L_x_275:
[----:B------:R-:W-:Y:S06]  /*1e30*/  BAR.SYNC.DEFER_BLOCKING 0x0 ;  /* 0x0000000000007b1d */ /* 0x000fec0000010000 */
[----:B------:R-:W-:Y:S04]  /*1e40*/  BSSY.RECONVERGENT B0, `(.L_x_277) ;  /* 0x00001a4000007945 */ /* 0x000fe80003800200 */
[----:B------:R-:W-:Y:S05]  /*1e50*/  @P2 BRA `(.L_x_278) ;  /* 0x0000001800882947 */ /* 0x000fea0003800000 */
[----:B01----:R-:W0:Y:S01]  /*1e60*/  LDS.64 R6, [R3] ;  /* 0x0000000003067984 */ /* 0x003e220000000a00 */
[----:B------:R-:W0:Y:S03]  /*1e70*/  LDCU.128 UR32, c[0x3][URZ] ;  /* 0x00c00000ff2077ac */ /* 0x000e260008000c00 */
[----:B-----5:R-:W1:Y:S01]  /*1e80*/  LDS.64 R38, [R3+0x70] ;  /* 0x0000700003267984 */ /* 0x020e620000000a00 */
[----:B------:R-:W2:Y:S03]  /*1e90*/  LDCU.128 UR8, c[0x3][0x40] ;  /* 0x00c00800ff0877ac */ /* 0x000ea60008000c00 */
[----:B------:R-:W-:Y:S01]  /*1ea0*/  LDS.64 R16, [R3+0x150] ;  /* 0x0001500003107984 */ /* 0x000fe20000000a00 */
[----:B------:R-:W3:Y:S01]  /*1eb0*/  LDCU.128 UR52, c[0x3][0x10] ;  /* 0x00c00200ff3477ac */ /* 0x000ee20008000c00 */
[----:B------:R-:W4:Y:S01]  /*1ec0*/  LDCU.128 UR16, c[0x3][0x1b0] ;  /* 0x00c03600ff1077ac */ /* 0x000f220008000c00 */
[----:B------:R-:W1:Y:S01]  /*1ed0*/  LDCU.128 UR24, c[0x3][0x260] ;  /* 0x00c04c00ff1877ac */ /* 0x000e620008000c00 */
[----:B------:R-:W0:Y:S01]  /*1ee0*/  LDCU.128 UR4, c[0x3][0xb0] ;  /* 0x00c01600ff0477ac */ /* 0x000e220008000c00 */
[----:B--2---:R-:W-:Y:S01]  /*1ef0*/  UMOV UR12, UR10 ;  /* 0x0000000a000c7c82 */ /* 0x004fe20008000000 */
[----:B------:R-:W-:Y:S01]  /*1f00*/  UMOV UR13, UR11 ;  /* 0x0000000b000d7c82 */ /* 0x000fe20008000000 */
[----:B------:R-:W-:Y:S01]  /*1f10*/  UMOV UR58, UR8 ;  /* 0x00000008003a7c82 */ /* 0x000fe20008000000 */
[----:B------:R-:W-:Y:S01]  /*1f20*/  UMOV UR59, UR9 ;  /* 0x00000009003b7c82 */ /* 0x000fe20008000000 */
[----:B------:R-:W2:Y:S01]  /*1f30*/  LDCU.128 UR8, c[0x3][0x50] ;  /* 0x00c00a00ff0877ac */ /* 0x000ea20008000c00 */
[----:B---3--:R-:W-:-:S02]  /*1f40*/  MOV.SPILL R10, UR53 ;  /* 0x00000035000a7c02 */ /* 0x008fc40009000f00 */
[----:B------:R-:W-:Y:S01]  /*1f50*/  MOV.SPILL R11, UR52 ;  /* 0x00000034000b7c02 */ /* 0x000fe20009000f00 */
[----:B----4-:R-:W-:Y:S01]  /*1f60*/  UMOV UR52, UR16 ;  /* 0x0000001000347c82 */ /* 0x010fe20008000000 */
[----:B------:R-:W-:Y:S01]  /*1f70*/  UMOV UR53, UR17 ;  /* 0x0000001100357c82 */ /* 0x000fe20008000000 */
[----:B------:R-:W-:Y:S01]  /*1f80*/  MOV.SPILL R8, UR55 ;  /* 0x0000003700087c02 */ /* 0x000fe20009000f00 */
[----:B------:R-:W3:Y:S01]  /*1f90*/  LDCU.128 UR28, c[0x3][0x160] ;  /* 0x00c02c00ff1c77ac */ /* 0x000ee20008000c00 */
[----:B------:R-:W-:Y:S01]  /*1fa0*/  MOV.SPILL R9, UR54 ;  /* 0x0000003600097c02 */ /* 0x000fe20009000f00 */
[C---:B0-----:R-:W-:Y:S01]  /*1fb0*/  DFMA R34, R6.reuse, UR32, RZ ;  /* 0x0000002006227c2b */ /* 0x041fe200080000ff */
[----:B------:R-:W-:Y:S01]  /*1fc0*/  UMOV UR42, UR18 ;  /* 0x00000012002a7c82 */ /* 0x000fe20008000000 */
[----:B------:R-:W-:Y:S01]  /*1fd0*/  UMOV UR43, UR19 ;  /* 0x00000013002b7c82 */ /* 0x000fe20008000000 */
[----:B------:R-:W0:Y:S01]  /*1fe0*/  LDCU.128 UR16, c[0x3][0x210] ;  /* 0x00c04200ff1077ac */ /* 0x000e220008000c00 */
[----:B------:R-:W-:Y:S01]  /*1ff0*/  DFMA R36, R6, UR4, RZ ;  /* 0x0000000406247c2b */ /* 0x000fe200080000ff */
[----:B--2---:R-:W-:-:S03]  /*2000*/  UMOV UR62, UR8 ;  /* 0x00000008003e7c82 */ /* 0x004fc60008000000 */
[C---:B-1----:R-:W-:Y:S01]  /*2010*/  DFMA R34, R38.reuse, UR34, R34 ;  /* 0x0000002226227c2b */ /* 0x042fe20008000022 */
[----:B------:R-:W-:Y:S01]  /*2020*/  UMOV UR34, UR52 ;  /* 0x0000003400227c82 */ /* 0x000fe20008000000 */
[----:B------:R-:W-:Y:S01]  /*2030*/  UMOV UR35, UR53 ;  /* 0x0000003500237c82 */ /* 0x000fe20008000000 */
[----:B------:R-:W1:Y:S01]  /*2040*/  LDCU.128 UR52, c[0x3][0x310] ;  /* 0x00c06200ff3477ac */ /* 0x000e620008000c00 */
[----:B------:R-:W-:Y:S02]  /*2050*/  DFMA R36, R38, UR6, R36 ;  /* 0x0000000626247c2b */ /* 0x000fe40008000024 */
[C---:B---3--:R-:W-:Y:S01]  /*2060*/  DFMA R32, R6.reuse, UR28, RZ ;  /* 0x0000001c06207c2b */ /* 0x048fe200080000ff */
[----:B------:R-:W-:Y:S01]  /*2070*/  UMOV UR63, UR9 ;  /* 0x00000009003f7c82 */ /* 0x000fe20008000000 */
[----:B------:R-:W-:Y:S01]  /*2080*/  UMOV UR56, UR10 ;  /* 0x0000000a00387c82 */ /* 0x000fe20008000000 */
[----:B------:R-:W-:Y:S01]  /*2090*/  UMOV UR57, UR11 ;  /* 0x0000000b00397c82 */ /* 0x000fe20008000000 */
[----:B------:R-:W2:Y:S01]  /*20a0*/  LDCU.128 UR8, c[0x3][0x100] ;  /* 0x00c02000ff0877ac */ /* 0x000ea20008000c00 */
[----:B0-----:R-:W-:Y:S01]  /*20b0*/  DFMA R30, R6, UR16, RZ ;  /* 0x00000010061e7c2b */ /* 0x001fe200080000ff */
[----:B------:R-:W-:Y:S01]  /*20c0*/  UMOV UR38, UR24 ;  /* 0x0000001800267c82 */ /* 0x000fe20008000000 */
        /* <DEDUP_REMOVED lines=8> */
[----:B------:R-:W3:Y:S01]  /*2150*/  LDCU.128 UR12, c[0x3][0x370] ;  /* 0x00c06e00ff0c77ac */ /* 0x000ee20008000c00 */
[C---:B------:R-:W-:Y:S01]  /*2160*/  DFMA R18, R6.reuse, UR74, RZ ;  /* 0x0000004a06127c2b */ /* 0x040fe200080000ff */
[----:B-1----:R-:W-:Y:S01]  /*2170*/  UMOV UR72, UR54 ;  /* 0x0000003600487c82 */ /* 0x002fe20008000000 */
[----:B------:R-:W-:Y:S01]  /*2180*/  UMOV UR73, UR55 ;  /* 0x0000003700497c82 */ /* 0x000fe20008000000 */
[----:B------:R-:W-:Y:S01]  /*2190*/  R2UR.FILL UR55, R8 ;  /* 0x00000000083772ca */ /* 0x000fe200004e0000 */
[----:B--2---:R-:W-:Y:S01]  /*21a0*/  UMOV UR40, UR8 ;  /* 0x0000000800287c82 */ /* 0x004fe20008000000 */
[----:B------:R-:W-:Y:S01]  /*21b0*/  R2UR.FILL UR54, R9 ;  /* 0x00000000093672ca */ /* 0x000fe200004e0000 */
[----:B------:R-:W-:Y:S01]  /*21c0*/  UMOV UR41, UR9 ;  /* 0x0000000900297c82 */ /* 0x000fe20008000000 */
[----:B------:R-:W1:Y:S01]  /*21d0*/  LDS.64 R8, [R3+0xe0] ;  /* 0x0000e00003087984 */ /* 0x000e620000000a00 */
[----:B------:R-:W2:Y:S01]  /*21e0*/  LDCU.128 UR4, c[0x3][0x420] ;  /* 0x00c08400ff0477ac */ /* 0x000ea20008000c00 */
[----:B0-----:R-:W-:-:S02]  /*21f0*/  DFMA R26, R6, UR24, RZ ;  /* 0x00000018061a7c2b */ /* 0x001fc400080000ff */
[C---:B------:R-:W-:Y:S01]  /*2200*/  DFMA R20, R6.reuse, UR72, RZ ;  /* 0x0000004806147c2b */ /* 0x040fe200080000ff */
[----:B------:R-:W-:Y:S01]  /*2210*/  UMOV UR24, UR42 ;  /* 0x0000002a00187c82 */ /* 0x000fe20008000000 */
[----:B------:R-:W-:Y:S01]  /*2220*/  UMOV UR25, UR43 ;  /* 0x0000002b00197c82 */ /* 0x000fe20008000000 */
[----:B------:R-:W-:Y:S01]  /*2230*/  UMOV UR30, UR40 ;  /* 0x00000028001e7c82 */ /* 0x000fe20008000000 */
[----:B------:R-:W-:Y:S01]  /*2240*/  UMOV UR31, UR41 ;  /* 0x00000029001f7c82 */ /* 0x000fe20008000000 */
[----:B---3--:R-:W-:Y:S01]  /*2250*/  DFMA R24, R6, UR12, RZ ;  /* 0x0000000c06187c2b */ /* 0x008fe200080000ff */
[----:B------:R-:W0:Y:S01]  /*2260*/  LDCU.128 UR40, c[0x3][0x3c0] ;  /* 0x00c07800ff2877ac */ /* 0x000e220008000c00 */
[----:B------:R-:W-:Y:S02]  /*2270*/  DFMA R26, R38, UR26, R26 ;  /* 0x0000001a261a7c2b */ /* 0x000fe4000800001a */
[----:B------:R-:W-:Y:S01]  /*2280*/  DFMA R14, R6, UR24, RZ ;  /* 0x00000018060e7c2b */ /* 0x000fe200080000ff */
        /* <DEDUP_REMOVED lines=8> */
[C---:B------:R-:W-:Y:S01]  /*2310*/  DFMA R12, R6.reuse, UR36, RZ ;  /* 0x00000024060c7c2b */ /* 0x040fe200080000ff */
[----:B------:R-:W4:Y:S01]  /*2320*/  LDCU.128 UR8, c[0x3][0x110] ;  /* 0x00c02200ff0877ac */ /* 0x000f220008000c00 */
[C---:B--2---:R-:W-:Y:S01]  /*2330*/  DFMA R28, R6.reuse, UR4, RZ ;  /* 0x00000004061c7c2b */ /* 0x044fe200080000ff */
[----:B------:R-:W2:Y:S01]  /*2340*/  LDCU.128 UR68, c[0x3][0x60] ;  /* 0x00c00c00ff4477ac */ /* 0x000ea20008000c00 */
[----:B0-----:R-:W-:Y:S01]  /*2350*/  DFMA R22, R6, UR42, RZ ;  /* 0x0000002a06167c2b */ /* 0x001fe200080000ff */
[----:B------:R-:W-:Y:S01]  /*2360*/  UMOV UR60, UR52 ;  /* 0x00000034003c7c82 */ /* 0x000fe20008000000 */
[----:B------:R-:W-:Y:S01]  /*2370*/  UMOV UR61, UR53 ;  /* 0x00000035003d7c82 */ /* 0x000fe20008000000 */
[----:B------:R-:W0:Y:S01]  /*2380*/  LDCU.128 UR64, c[0x3][0x270] ;  /* 0x00c04e00ff4077ac */ /* 0x000e220008000c00 */
[----:B------:R-:W-:Y:S02]  /*2390*/  R2UR.FILL UR53, R10 ;  /* 0x000000000a3572ca */ /* 0x000fe400004e0000 */
        /* <DEDUP_REMOVED lines=8> */
[C---:B------:R-:W-:Y:S01]  /*2420*/  DFMA R10, R6.reuse, UR56, RZ ;  /* 0x00000038060a7c2b */ /* 0x040fe200080000ff */
[----:B------:R-:W0:Y:S01]  /*2430*/  LDCU.128 UR44, c[0x3][0x1c0] ;  /* 0x00c03800ff2c77ac */ /* 0x000e220008000c00 */
[----:B---3--:R-:W-:-:S02]  /*2440*/  DFMA R44, R6, UR34, RZ ;  /* 0x00000022062c7c2b */ /* 0x008fc400080000ff */
[----:B----4-:R-:W-:Y:S01]  /*2450*/  DFMA R12, R38, UR8, R12 ;  /* 0x00000008260c7c2b */ /* 0x010fe2000800000c */
[----:B------:R-:W3:Y:S01]  /*2460*/  LDCU.128 UR60, c[0x3][0x320] ;  /* 0x00c06400ff3c77ac */ /* 0x000ee20008000c00 */
[----:B-1----:R-:W-:Y:S02]  /*2470*/  DFMA R34, R8, UR52, R34 ;  /* 0x0000003408227c2b */ /* 0x002fe40008000022 */
[C---:B--2---:R-:W-:Y:S01]  /*2480*/  DFMA R6, R38.reuse, UR68, R10 ;  /* 0x0000004426067c2b */ /* 0x044fe2000800000a */
[----:B------:R-:W1:Y:S01]  /*2490*/  LDCU.128 UR56, c[0x3][0x3d0] ;  /* 0x00c07a00ff3877ac */ /* 0x000e620008000c00 */
[----:B------:R-:W2:Y:S01]  /*24a0*/  LDS.64 R10, [R3+0x1c0] ;  /* 0x0001c000030a7984 */ /* 0x000ea20000000a00 */
[----:B0-----:R-:W-:Y:S01]  /*24b0*/  DFMA R18, R38, UR64, R18 ;  /* 0x0000004026127c2b */ /* 0x001fe20008000012 */
[----:B------:R-:W-:Y:S01]  /*24c0*/  UMOV UR14, UR38 ;  /* 0x00000026000e7c82 */ /* 0x000fe20008000000 */
[----:B------:R-:W-:Y:S01]  /*24d0*/  UMOV UR15, UR39 ;  /* 0x00000027000f7c82 */ /* 0x000fe20008000000 */
[----:B------:R-:W0:Y:S02]  /*24e0*/  LDCU.128 UR36, c[0x3][0x480] ;  /* 0x00c09000ff2477ac */ /* 0x000e240008000c00 */
        /* <DEDUP_REMOVED lines=9> */
[C---:B---3--:R-:W-:Y:S01]  /*2580*/  DFMA R40, R38.reuse, UR60, R20 ;  /* 0x0000003c26287c2b */ /* 0x048fe20008000014 */
[----:B------:R-:W-:Y:S01]  /*2590*/  UMOV UR6, UR18 ;  /* 0x0000001200067c82 */ /* 0x000fe20008000000 */
[----:B------:R-:W-:Y:S01]  /*25a0*/  UMOV UR7, UR19 ;  /* 0x0000001300077c82 */ /* 0x000fe20008000000 */
[----:B------:R-:W-:Y:S01]  /*25b0*/  UMOV UR8, UR28 ;  /* 0x0000001c00087c82 */ /* 0x000fe20008000000 */
[----:B------:R-:W-:Y:S01]  /*25c0*/  UMOV UR9, UR29 ;  /* 0x0000001d00097c82 */ /* 0x000fe20008000000 */
[----:B------:R-:W3:Y:S01]  /*25d0*/  LDCU.128 UR12, c[0x3][0x2d0] ;  /* 0x00c05a00ff0c77ac */ /* 0x000ee20008000c00 */
[C---:B-1----:R-:W-:Y:S02]  /*25e0*/  DFMA R42, R38.reuse, UR56, R22 ;  /* 0x00000038262a7c2b */ /* 0x042fe40008000016 */
[----:B0-----:R-:W-:Y:S01]  /*25f0*/  DFMA R38, R38, UR36, R44 ;  /* 0x0000002426267c2b */ /* 0x001fe2000800002c */
        /* <DEDUP_REMOVED lines=15> */
[C---:B----4-:R-:W-:Y:S02]  /*26f0*/  DFMA R40, R8.reuse, UR72, R36 ;  /* 0x0000004808287c2b */ /* 0x050fe40008000024 */
[C---:B---3--:R-:W-:Y:S01]  /*2700*/  DFMA R26, R8.reuse, UR12, R26 ;  /* 0x0000000c081a7c2b */ /* 0x048fe2000800001a */
[----:B------:R-:W3:Y:S01]  /*2710*/  LDCU.128 UR4, c[0x3][0x380] ;  /* 0x00c07000ff0477ac */ /* 0x000ee20008000c00 */
[C---:B------:R-:W-:Y:S02]  /*2720*/  DFMA R12, R8.reuse, UR58, R42 ;  /* 0x0000003a080c7c2b */ /* 0x040fe4000800002a */
[C---:B------:R-:W-:Y:S01]  /*2730*/  DFMA R18, R8.reuse, UR66, R18 ;  /* 0x0000004208127c2b */ /* 0x040fe20008000012 */
[----:B------:R-:W4:Y:S01]  /*2740*/  LDCU.128 UR8, c[0x3][0x430] ;  /* 0x00c08600ff0877ac */ /* 0x000f220008000c00 */
[----:B------:R-:W-:-:S02]  /*2750*/  DFMA R38, R8, UR38, R38 ;  /* 0x0000002608267c2b */ /* 0x000fc40008000026 */
[C---:B------:R-:W-:Y:S01]  /*2760*/  DFMA R36, R16.reuse, UR54, R34 ;  /* 0x0000003610247c2b */ /* 0x040fe20008000022 */
[----:B------:R-:W2:Y:S01]  /*2770*/  LDCU.128 UR24, c[0x3][0x70] ;  /* 0x00c00e00ff1877ac */ /* 0x000ea20008000c00 */
[----:B------:R-:W-:Y:S02]  /*2780*/  DFMA R34, R16, UR74, R40 ;  /* 0x0000004a10227c2b */ /* 0x000fe40008000028 */
[C---:B0-----:R-:W-:Y:S01]  /*2790*/  DFMA R32, R8.reuse, UR16, R32 ;  /* 0x0000001008207c2b */ /* 0x041fe20008000020 */
[----:B------:R-:W-:Y:S01]  /*27a0*/  UMOV UR52, UR60 ;  /* 0x0000003c00347c82 */ /* 0x000fe20008000000 */
[----:B------:R-:W-:Y:S01]  /*27b0*/  UMOV UR53, UR61 ;  /* 0x0000003d00357c82 */ /* 0x000fe20008000000 */
[----:B------:R-:W0:Y:S01]  /*27c0*/  LDCU.128 UR60, c[0x3][0x1d0] ;  /* 0x00c03a00ff3c77ac */ /* 0x000e220008000c00 */
[C---:B-1----:R-:W-:Y:S01]  /*27d0*/  DFMA R42, R8.reuse, UR28, R30 ;  /* 0x0000001c082a7c2b */ /* 0x042fe2000800001e */
[----:B------:R-:W-:Y:S01]  /*27e0*/  UMOV UR12, UR56 ;  /* 0x00000038000c7c82 */ /* 0x000fe20008000000 */
[----:B------:R-:W-:Y:S01]  /*27f0*/  UMOV UR13, UR57 ;  /* 0x00000039000d7c82 */ /* 0x000fe20008000000 */
[----:B------:R-:W1:Y:S01]  /*2800*/  LDCU.128 UR56, c[0x3][0x330] ;  /* 0x00c06600ff3877ac */ /* 0x000e620008000c00 */
[----:B---3--:R-:W-:-:S02]  /*2810*/  DFMA R24, R8, UR4, R24 ;  /* 0x0000000408187c2b */ /* 0x008fc40008000018 */
[----:B----4-:R-:W-:Y:S01]  /*2820*/  DFMA R44, R8, UR8, R28 ;  /* 0x00000008082c7c2b */ /* 0x010fe2000800001c */
[----:B------:R-:W-:Y:S01]  /*2830*/  UMOV UR66, UR68 ;  /* 0x0000004400427c82 */ /* 0x000fe20008000000 */
[----:B------:R-:W-:Y:S01]  /*2840*/  UMOV UR67, UR69 ;  /* 0x0000004500437c82 */ /* 0x000fe20008000000 */
[----:B------:R-:W-:Y:S01]  /*2850*/  UMOV UR72, UR66 ;  /* 0x0000004200487c82 */ /* 0x000fe20008000000 */
[----:B------:R-:W-:Y:S01]  /*2860*/  UMOV UR73, UR67 ;  /* 0x0000004300497c82 */ /* 0x000fe20008000000 */
[----:B------:R-:W3:Y:S01]  /*2870*/  LDS.64 R8, [R3+0x230] ;  /* 0x0002300003087984 */ /* 0x000ee20000000a00 */
[----:B------:R-:W4:Y:S01]  /*2880*/  LDCU.128 UR68, c[0x3][0x120] ;  /* 0x00c02400ff4477ac */ /* 0x000f220008000c00 */
[C---:B--2---:R-:W-:Y:S02]  /*2890*/  DFMA R6, R16.reuse, UR24, R6 ;  /* 0x0000001810067c2b */ /* 0x044fe40008000006 */
        /* <DEDUP_REMOVED lines=10> */
[----:B------:R-:W2:Y:S01]  /*2940*/  LDCU.128 UR36, c[0x3][0x3e0] ;  /* 0x00c07c00ff2477ac */ /* 0x000ea20008000c00 */
[C---:B------:R-:W-:Y:S02]  /*2950*/  DFMA R26, R16.reuse, UR6, R24 ;  /* 0x00000006101a7c2b */ /* 0x040fe40008000018 */
[C---:B0-----:R-:W-:Y:S01]  /*2960*/  DFMA R40, R16.reuse, UR60, R20 ;  /* 0x0000003c10287c2b */ /* 0x041fe20008000014 */
[----:B------:R-:W0:Y:S01]  /*2970*/  LDCU.128 UR72, c[0x3][0x490] ;  /* 0x00c09200ff4877ac */ /* 0x000e220008000c00 */
[----:B------:R-:W-:Y:S02]  /*2980*/  DFMA R24, R16, UR10, R44 ;  /* 0x0000000a10187c2b */ /* 0x000fe4000800002c */
[----:B------:R-:W-:Y:S01]  /*2990*/  DFMA R20, R10, UR26, R6 ;  /* 0x0000001a0a147c2b */ /* 0x000fe20008000006 */
[----:B------:R-:W-:Y:S01]  /*29a0*/  UMOV UR18, UR52 ;  /* 0x0000003400127c82 */ /* 0x000fe20008000000 */
[----:B------:R-:W-:Y:S01]  /*29b0*/  UMOV UR19, UR53 ;  /* 0x0000003500137c82 */ /* 0x000fe20008000000 */
[----:B------:R-:W-:Y:S01]  /*29c0*/  UMOV UR24, UR18 ;  /* 0x0000001200187c82 */ /* 0x000fe20008000000 */
[----:B------:R-:W-:Y:S01]  /*29d0*/  UMOV UR25, UR19 ;  /* 0x0000001300197c82 */ /* 0x000fe20008000000 */
[----:B------:R-:W3:Y:S01]  /*29e0*/  LDCU.128 UR28, c[0x3][0xd0] ;  /* 0x00c01a00ff1c77ac */ /* 0x000ee20008000c00 */
[C---:B-1----:R-:W-:Y:S01]  /*29f0*/  DFMA R14, R16.reuse, UR56, R14 ;  /* 0x00000038100e7c2b */ /* 0x042fe2000800000e */
[----:B------:R-:W1:Y:S01]  /*2a00*/  LDS.64 R6, [R3+0x2a0] ;  /* 0x0002a00003067984 */ /* 0x000e620000000a00 */
[C---:B----4-:R-:W-:Y:S01]  /*2a10*/  DFMA R22, R16.reuse, UR68, R22 ;  /* 0x0000004410167c2b */ /* 0x050fe20008000016 */
[----:B------:R-:W4:Y:S01]  /*2a20*/  LDCU.128 UR20, c[0x3][0x20] ;  /* 0x00c00400ff1477ac */ /* 0x000f220008000c00 */
[----:B--2---:R-:W-:-:S02]  /*2a30*/  DFMA R42, R16, UR64, R18 ;  /* 0x00000040102a7c2b */ /* 0x004fc40008000012 */
[C---:B------:R-:W-:Y:S01]  /*2a40*/  DFMA R12, R16.reuse, UR36, R12 ;  /* 0x00000024100c7c2b */ /* 0x040fe2000800000c */
[----:B------:R-:W-:Y:S01]  /*2a50*/  UMOV UR10, UR12 ;  /* 0x0000000c000a7c82 */ /* 0x000fe20008000000 */
[----:B------:R-:W-:Y:S01]  /*2a60*/  UMOV UR11, UR13 ;  /* 0x0000000d000b7c82 */ /* 0x000fe20008000000 */
[----:B------:R-:W2:Y:S01]  /*2a70*/  LDCU.128 UR12, c[0x3][0x180] ;  /* 0x00c03000ff0c77ac */ /* 0x000ea20008000c00 */
[----:B0-----:R-:W-:Y:S02]  /*2a80*/  DFMA R38, R16, UR72, R38 ;  /* 0x0000004810267c2b */ /* 0x001fe40008000026 */
[C---:B------:R-:W-:Y:S01]  /*2a90*/  DFMA R14, R10.reuse, UR58, R14 ;  /* 0x0000003a0a0e7c2b */ /* 0x040fe2000800000e */
[----:B------:R-:W-:Y:S01]  /*2aa0*/  UMOV UR56, UR24 ;  /* 0x0000001800387c82 */ /* 0x000fe20008000000 */
[----:B------:R-:W-:Y:S01]  /*2ab0*/  UMOV UR57, UR25 ;  /* 0x0000001900397c82 */ /* 0x000fe20008000000 */
[----:B------:R-:W0:Y:S01]  /*2ac0*/  LDCU.128 UR24, c[0x3][0x440] ;  /* 0x00c08800ff1877ac */ /* 0x000e220008000c00 */
[----:B------:R-:W-:-:S02]  /*2ad0*/  DFMA R18, R10, UR70, R22 ;  /* 0x000000460a127c2b */ /* 0x000fc40008000016 */
[C---:B---3--:R-:W-:Y:S01]  /*2ae0*/  DFMA R34, R10.reuse, UR28, R34 ;  /* 0x0000001c0a227c2b */ /* 0x048fe20008000022 */
        /* <DEDUP_REMOVED lines=12> */
[----:B--2---:R-:W-:-:S02]  /*2bb0*/  DFMA R30, R10, UR12, R30 ;  /* 0x0000000c0a1e7c2b */ /* 0x004fc4000800001e */
[C---:B------:R-:W-:Y:S01]  /*2bc0*/  DFMA R12, R10.reuse, UR38, R12 ;  /* 0x000000260a0c7c2b */ /* 0x040fe2000800000c */
[----:B------:R-:W2:Y:S01]  /*2bd0*/  LDCU.128 UR8, c[0x3][0x390] ;  /* 0x00c07200ff0877ac */ /* 0x000ea20008000c00 */
[C---:B0-----:R-:W-:Y:S02]  /*2be0*/  DFMA R44, R10.reuse, UR24, R24 ;  /* 0x000000180a2c7c2b */ /* 0x041fe40008000018 */
[----:B------:R-:W-:Y:S01]  /*2bf0*/  DFMA R38, R10, UR74, R38 ;  /* 0x0000004a0a267c2b */ /* 0x000fe20008000026 */
[----:B------:R-:W-:Y:S01]  /*2c00*/  UMOV UR58, UR68 ;  /* 0x00000044003a7c82 */ /* 0x000fe20008000000 */
[----:B------:R-:W-:Y:S01]  /*2c10*/  UMOV UR59, UR69 ;  /* 0x00000045003b7c82 */ /* 0x000fe20008000000 */
[----:B------:R-:W0:Y:S01]  /*2c20*/  LDCU.128 UR68, c[0x3][0x130] ;  /* 0x00c02600ff4477ac */ /* 0x000e220008000c00 */
[----:B------:R-:W-:Y:S02]  /*2c30*/  DFMA R34, R8, UR30, R34 ;  /* 0x0000001e08227c2b */ /* 0x000fe40008000022 */
[C---:B------:R-:W-:Y:S01]  /*2c40*/  DFMA R16, R10.reuse, UR62, R40 ;  /* 0x0000003e0a107c2b */ /* 0x040fe20008000028 */
[----:B------:R-:W1:Y:S01]  /*2c50*/  LDCU.128 UR44, c[0x3][0x80] ;  /* 0x00c01000ff2c77ac */ /* 0x000e620008000c00 */
[----:B---3--:R-:W-:-:S02]  /*2c60*/  DFMA R28, R10, UR16, R28 ;  /* 0x000000100a1c7c2b */ /* 0x008fc4000800001c */
[----:B------:R-:W-:Y:S01]  /*2c70*/  DFMA R36, R8, UR22, R36 ;  /* 0x0000001608247c2b */ /* 0x000fe20008000024 */
[----:B------:R-:W-:Y:S01]  /*2c80*/  UMOV UR20, UR64 ;  /* 0x0000004000147c82 */ /* 0x000fe20008000000 */
[----:B------:R-:W-:Y:S01]  /*2c90*/  UMOV UR21, UR65 ;  /* 0x0000004100157c82 */ /* 0x000fe20008000000 */
[----:B------:R-:W-:Y:S01]  /*2ca0*/  UMOV UR12, UR36 ;  /* 0x00000024000c7c82 */ /* 0x000fe20008000000 */
[----:B------:R-:W-:Y:S01]  /*2cb0*/  UMOV UR13, UR37 ;  /* 0x00000025000d7c82 */ /* 0x000fe20008000000 */
[----:B------:R-:W3:Y:S01]  /*2cc0*/  LDCU.128 UR64, c[0x3][0x1e0] ;  /* 0x00c03c00ff4077ac */ /* 0x000ee20008000c00 */
[C---:B----4-:R-:W-:Y:S02]  /*2cd0*/  DFMA R40, R10.reuse, UR4, R32 ;  /* 0x000000040a287c2b */ /* 0x050fe40008000020 */
[----:B--2---:R-:W-:Y:S01]  /*2ce0*/  DFMA R42, R10, UR8, R26 ;  /* 0x000000080a2a7c2b */ /* 0x004fe2000800001a */
[----:B------:R-:W2:Y:S01]  /*2cf0*/  LDCU.128 UR36, c[0x3][0x290] ;  /* 0x00c05200ff2477ac */ /* 0x000ea20008000c00 */
[----:B------:R-:W4:Y:S01]  /*2d00*/  LDS.64 R10, [R3+0x310] ;  /* 0x00031000030a7984 */ /* 0x000f220000000a00 */
[C---:B0-----:R-:W-:Y:S01]  /*2d10*/  DFMA R18, R8.reuse, UR68, R18 ;  /* 0x0000004408127c2b */ /* 0x041fe20008000012 */
[----:B------:R-:W-:Y:S01]  /*2d20*/  UMOV UR24, UR72 ;  /* 0x0000004800187c82 */ /* 0x000fe20008000000 */
[----:B------:R-:W-:Y:S01]  /*2d30*/  UMOV UR25, UR73 ;  /* 0x0000004900197c82 */ /* 0x000fe20008000000 */
[----:B------:R-:W0:Y:S01]  /*2d40*/  LDCU.128 UR72, c[0x3][0x3f0] ;  /* 0x00c07e00ff4877ac */ /* 0x000e220008000c00 */
[----:B-1----:R-:W-:-:S02]  /*2d50*/  DFMA R20, R8, UR44, R20 ;  /* 0x0000002c08147c2b */ /* 0x002fc40008000014 */
        /* <DEDUP_REMOVED lines=8> */
[C---:B------:R-:W-:Y:S02]  /*2de0*/  DFMA R24, R8.reuse, UR6, R40 ;  /* 0x0000000608187c2b */ /* 0x040fe40008000028 */
[C---:B------:R-:W-:Y:S01]  /*2df0*/  DFMA R28, R8.reuse, UR26, R44 ;  /* 0x0000001a081c7c2b */ /* 0x040fe2000800002c */
[----:B------:R-:W1:Y:S01]  /*2e00*/  LDCU.128 UR56, c[0x3][0x340] ;  /* 0x00c06800ff3877ac */ /* 0x000e620008000c00 */
[----:B---3--:R-:W-:-:S02]  /*2e10*/  DFMA R16, R8, UR64, R16 ;  /* 0x0000004008107c2b */ /* 0x008fc40008000010 */
[C---:B--2---:R-:W-:Y:S01]  /*2e20*/  DFMA R40, R8.reuse, UR36, R22 ;  /* 0x0000002408287c2b */ /* 0x044fe20008000016 */
        /* <DEDUP_REMOVED lines=9> */
[----:B0-----:R-:W-:Y:S01]  /*2ec0*/  DFMA R44, R8, UR72, R12 ;  /* 0x00000048082c7c2b */ /* 0x001fe2000800000c */
[----:B------:R-:W0:Y:S01]  /*2ed0*/  LDCU.128 UR12, c[0x3][0xe0] ;  /* 0x00c01c00ff0c77ac */ /* 0x000e220008000c00 */
[----:B------:R-:W-:-:S02]  /*2ee0*/  DFMA R22, R6, UR70, R18 ;  /* 0x0000004606167c2b */ /* 0x000fc40008000012 */
[----:B------:R-:W-:Y:S01]  /*2ef0*/  DFMA R12, R6, UR46, R20 ;  /* 0x0000002e060c7c2b */ /* 0x000fe20008000014 */
[----:B------:R-:W2:Y:S01]  /*2f00*/  LDCU.128 UR28, c[0x3][0x240] ;  /* 0x00c04800ff1c77ac */ /* 0x000ea20008000c00 */
[C---:B------:R-:W-:Y:S02]  /*2f10*/  DFMA R30, R8.reuse, UR10, R42 ;  /* 0x0000000a081e7c2b */ /* 0x040fe4000800002a */
[C---:B-1----:R-:W-:Y:S01]  /*2f20*/  DFMA R38, R8.reuse, UR20, R38 ;  /* 0x0000001408267c2b */ /* 0x042fe20008000026 */
[----:B------:R-:W1:Y:S01]  /*2f30*/  LDCU.128 UR24, c[0x3][0x2f0] ;  /* 0x00c05e00ff1877ac */ /* 0x000e620008000c00 */
[----:B------:R-:W-:Y:S01]  /*2f40*/  DFMA R42, R8, UR56, R14 ;  /* 0x00000038082a7c2b */ /* 0x000fe2000800000e */
[----:B------:R-:W3:Y:S01]  /*2f50*/  LDS.64 R8, [R3+0x380] ;  /* 0x0003800003087984 */ /* 0x000ee20000000a00 */
[----:B------:R-:W-:Y:S01]  /*2f60*/  UMOV UR70, UR44 ;  /* 0x0000002c00467c82 */ /* 0x000fe20008000000 */
[----:B------:R-:W-:Y:S01]  /*2f70*/  UMOV UR71, UR45 ;  /* 0x0000002d00477c82 */ /* 0x000fe20008000000 */
[----:B------:R-:W4:Y:S01]  /*2f80*/  LDCU.128 UR48, c[0x3][0x30] ;  /* 0x00c00600ff3077ac */ /* 0x000f220008000c00 */
[----:B------:R-:W-:-:S02]  /*2f90*/  DFMA R18, R6, UR74, R44 ;  /* 0x0000004a06127c2b */ /* 0x000fc4000800002c */
[C---:B------:R-:W-:Y:S01]  /*2fa0*/  DFMA R14, R6.reuse, UR38, R40 ;  /* 0x00000026060e7c2b */ /* 0x040fe20008000028 */
[----:B------:R-:W4:Y:S01]  /*2fb0*/  LDCU.128 UR44, c[0x3][0x450] ;  /* 0x00c08a00ff2c77ac */ /* 0x000f220008000c00 */
[C---:B0-----:R-:W-:Y:S02]  /*2fc0*/  DFMA R34, R6.reuse, UR12, R34 ;  /* 0x0000000c06227c2b */ /* 0x041fe40008000022 */
[C---:B------:R-:W-:Y:S01]  /*2fd0*/  DFMA R16, R6.reuse, UR66, R16 ;  /* 0x0000004206107c2b */ /* 0x040fe20008000010 */
[----:B------:R-:W-:Y:S01]  /*2fe0*/  UMOV UR72, UR18 ;  /* 0x0000001200487c82 */ /* 0x000fe20008000000 */
[----:B------:R-:W-:Y:S01]  /*2ff0*/  UMOV UR73, UR19 ;  /* 0x0000001300497c82 */ /* 0x000fe20008000000 */
[----:B------:R-:W-:Y:S01]  /*3000*/  UMOV UR20, UR16 ;  /* 0x0000001000147c82 */ /* 0x000fe20008000000 */
[----:B------:R-:W-:Y:S01]  /*3010*/  UMOV UR21, UR17 ;  /* 0x0000001100157c82 */ /* 0x000fe20008000000 */
[----:B------:R-:W0:Y:S01]  /*3020*/  LDCU.128 UR8, c[0x3][0x190] ;  /* 0x00c03200ff0877ac */ /* 0x000e220008000c00 */
[----:B--2---:R-:W-:-:S02]  /*3030*/  DFMA R26, R6, UR28, R26 ;  /* 0x0000001c061a7c2b */ /* 0x004fc4000800001a */
[C---:B-1----:R-:W-:Y:S01]  /*3040*/  DFMA R40, R6.reuse, UR24, R24 ;  /* 0x0000001806287c2b */ /* 0x042fe20008000018 */
[----:B------:R-:W1:Y:S01]  /*3050*/  LDCU.128 UR16, c[0x3][0x3a0] ;  /* 0x00c07400ff1077ac */ /* 0x000e620008000c00 */
[C---:B------:R-:W-:Y:S02]  /*3060*/  DFMA R20, R6.reuse, UR58, R42 ;  /* 0x0000003a06147c2b */ /* 0x040fe4000800002a */
[C---:B----4-:R-:W-:Y:S01]  /*3070*/  DFMA R36, R6.reuse, UR48, R36 ;  /* 0x0000003006247c2b */ /* 0x050fe20008000024 */
        /* <DEDUP_REMOVED lines=14> */
[----:B0-----:R-:W-:-:S02]  /*3160*/  DFMA R32, R6, UR8, R32 ;  /* 0x0000000806207c2b */ /* 0x001fc40008000020 */
[----:B-1----:R-:W-:Y:S01]  /*3170*/  DFMA R42, R6, UR16, R30 ;  /* 0x00000010062a7c2b */ /* 0x002fe2000800001e */
[----:B------:R-:W-:Y:S01]  /*3180*/  UMOV UR48, UR56 ;  /* 0x0000003800307c82 */ /* 0x000fe20008000000 */
[----:B------:R-:W-:Y:S01]  /*3190*/  UMOV UR49, UR57 ;  /* 0x0000003900317c82 */ /* 0x000fe20008000000 */
[----:B------:R-:W0:Y:S01]  /*31a0*/  LDCU.128 UR68, c[0x3][0x2a0] ;  /* 0x00c05400ff4477ac */ /* 0x000e220008000c00 */
[----:B------:R-:W1:Y:S01]  /*31b0*/  LDS.64 R6, [R3+0x3f0] ;  /* 0x0003f00003067984 */ /* 0x000e620000000a00 */
[C---:B------:R-:W-:Y:S01]  /*31c0*/  DFMA R36, R10.reuse, UR50, R36 ;  /* 0x000000320a247c2b */ /* 0x040fe20008000024 */
[----:B------:R-:W3:Y:S01]  /*31d0*/  LDCU.128 UR72, c[0x3][0x350] ;  /* 0x00c06a00ff4877ac */ /* 0x000ee20008000c00 */
[C---:B------:R-:W-:Y:S02]  /*31e0*/  DFMA R30, R10.reuse, UR26, R40 ;  /* 0x0000001a0a1e7c2b */ /* 0x040fe40008000028 */
[C---:B--2---:R-:W-:Y:S01]  /*31f0*/  DFMA R40, R10.reuse, UR52, R12 ;  /* 0x000000340a287c2b */ /* 0x044fe2000800000c */
[----:B------:R-:W-:Y:S01]  /*3200*/  UMOV UR44, UR20 ;  /* 0x00000014002c7c82 */ /* 0x000fe20008000000 */
[----:B------:R-:W-:Y:S01]  /*3210*/  UMOV UR45, UR21 ;  /* 0x00000015002d7c82 */ /* 0x000fe20008000000 */
[----:B------:R-:W2:Y:S01]  /*3220*/  LDCU.128 UR56, c[0x3][0x1f0] ;  /* 0x00c03e00ff3877ac */ /* 0x000ea20008000c00 */
[C---:B------:R-:W-:Y:S01]  /*3230*/  DFMA R24, R10.reuse, UR10, R32 ;  /* 0x0000000a0a187c2b */ /* 0x040fe20008000020 */
[----:B------:R-:W1:Y:S01]  /*3240*/  LDS.64 R12, [R3+0x460] ;  /* 0x00046000030c7984 */ /* 0x000e620000000a00 */
[C---:B------:R-:W-:Y:S01]  /*3250*/  DFMA R32, R10.reuse, UR30, R26 ;  /* 0x0000001e0a207c2b */ /* 0x040fe2000800001a */
[----:B------:R-:W2:Y:S01]  /*3260*/  LDCU.128 UR20, c[0x3][0x400] ;  /* 0x00c08000ff1477ac */ /* 0x000ea20008000c00 */
[----:B------:R-:W-:-:S02]  /*3270*/  DFMA R26, R10, UR46, R44 ;  /* 0x0000002e0a1a7c2b */ /* 0x000fc4000800002c */
[C---:B------:R-:W-:Y:S01]  /*3280*/  DFMA R28, R10.reuse, UR18, R42 ;  /* 0x000000120a1c7c2b */ /* 0x040fe2000800002a */
[----:B------:R-:W-:Y:S01]  /*3290*/  UMOV UR16, UR48 ;  /* 0x0000003000107c82 */ /* 0x000fe20008000000 */
[----:B------:R-:W-:Y:S01]  /*32a0*/  UMOV UR17, UR49 ;  /* 0x0000003100117c82 */ /* 0x000fe20008000000 */
[----:B------:R-:W1:Y:S01]  /*32b0*/  LDCU.128 UR48, c[0x3][0x4b0] ;  /* 0x00c09600ff3077ac */ /* 0x000e620008000c00 */
[C---:B----4-:R-:W-:Y:S02]  /*32c0*/  DFMA R22, R10.reuse, UR64, R22 ;  /* 0x000000400a167c2b */ /* 0x050fe40008000016 */
[C---:B0-----:R-:W-:Y:S01]  /*32d0*/  DFMA R14, R10.reuse, UR68, R14 ;  /* 0x000000440a0e7c2b */ /* 0x041fe2000800000e */
[----:B------:R-:W-:Y:S01]  /*32e0*/  UMOV UR30, UR12 ;  /* 0x0000000c001e7c82 */ /* 0x000fe20008000000 */
[----:B------:R-:W-:Y:S01]  /*32f0*/  UMOV UR31, UR13 ;  /* 0x0000000d001f7c82 */ /* 0x000fe20008000000 */
[C---:B---3--:R-:W-:Y:S01]  /*3300*/  DFMA R44, R10.reuse, UR72, R20 ;  /* 0x000000480a2c7c2b */ /* 0x048fe20008000014 */
[----:B------:R-:W0:Y:S01]  /*3310*/  LDCU.128 UR4, c[0x3][0xf0] ;  /* 0x00c01e00ff0477ac */ /* 0x000e220008000c00 */
[----:B------:R-:W-:-:S02]  /*3320*/  DFMA R34, R10, UR14, R34 ;  /* 0x0000000e0a227c2b */ /* 0x000fc40008000022 */
[C---:B--2---:R-:W-:Y:S01]  /*3330*/  DFMA R42, R10.reuse, UR56, R16 ;  /* 0x000000380a2a7c2b */ /* 0x044fe20008000010 */
        /* <DEDUP_REMOVED lines=13> */
[C---:B------:R-:W-:Y:S01]  /*3410*/  DFMA R20, R8.reuse, UR70, R14 ;  /* 0x0000004608147c2b */ /* 0x040fe2000800000e */
[----:B------:R-:W1:Y:S01]  /*3420*/  LDCU.128 UR24, c[0x3][0x300] ;  /* 0x00c06000ff1877ac */ /* 0x000e620008000c00 */
[C---:B------:R-:W-:Y:S02]  /*3430*/  DFMA R18, R8.reuse, UR54, R40 ;  /* 0x0000003608127c2b */ /* 0x040fe40008000028 */
[C---:B------:R-:W-:Y:S01]  /*3440*/  DFMA R22, R8.reuse, UR58, R42 ;  /* 0x0000003a08167c2b */ /* 0x040fe2000800002a */
[----:B------:R-:W4:Y:S01]  /*3450*/  LDCU.128 UR16, c[0x3][0x3b0] ;  /* 0x00c07600ff1077ac */ /* 0x000f220008000c00 */
[C---:B------:R-:W-:Y:S02]  /*3460*/  DFMA R10, R8.reuse, UR22, R46 ;  /* 0x00000016080a7c2b */ /* 0x040fe4000800002e */
[C---:B------:R-:W-:Y:S01]  /*3470*/  DFMA R36, R8.reuse, UR64, R36 ;  /* 0x0000004008247c2b */ /* 0x040fe20008000024 */
[----:B------:R-:W4:Y:S01]  /*3480*/  LDCU.128 UR28, c[0x3][0x460] ;  /* 0x00c08c00ff1c77ac */ /* 0x000f220008000c00 */
[----:B------:R-:W-:-:S02]  /*3490*/  DFMA R14, R8, UR74, R44 ;  /* 0x0000004a080e7c2b */ /* 0x000fc4000800002c */
        /* <DEDUP_REMOVED lines=8> */
[C---:B--2---:R-:W-:Y:S02]  /*3520*/  DFMA R24, R8.reuse, UR8, R24 ;  /* 0x0000000808187c2b */ /* 0x044fe40008000018 */
[C---:B---3--:R-:W-:Y:S01]  /*3530*/  DFMA R42, R8.reuse, UR12, R32 ;  /* 0x0000000c082a7c2b */ /* 0x048fe20008000020 */
[----:B------:R-:W2:Y:S01]  /*3540*/  LDCU.128 UR36, c[0x3][0x150] ;  /* 0x00c02a00ff2477ac */ /* 0x000ea20008000c00 */
[----:B-1----:R-:W-:-:S02]  /*3550*/  DFMA R44, R8, UR24, R30 ;  /* 0x00000018082c7c2b */ /* 0x002fc4000800001e */
[C---:B----4-:R-:W-:Y:S01]  /*3560*/  DFMA R46, R8.reuse, UR16, R28 ;  /* 0x00000010082e7c2b */ /* 0x050fe2000800001c */
[----:B------:R-:W1:Y:S01]  /*3570*/  LDCU.128 UR44, c[0x3][0x200] ;  /* 0x00c04000ff2c77ac */ /* 0x000e620008000c00 */
[C---:B------:R-:W-:Y:S02]  /*3580*/  DFMA R48, R8.reuse, UR28, R26 ;  /* 0x0000001c08307c2b */ /* 0x040fe4000800001a */
[----:B------:R-:W-:Y:S01]  /*3590*/  DFMA R34, R8, UR50, R38 ;  /* 0x0000003208227c2b */ /* 0x000fe20008000026 */
[----:B------:R-:W3:Y:S01]  /*35a0*/  LDCU.128 UR52, c[0x3][0x2b0] ;  /* 0x00c05600ff3477ac */ /* 0x000ee20008000c00 */
[C---:B------:R-:W-:Y:S02]  /*35b0*/  DFMA R30, R6.reuse, UR10, R24 ;  /* 0x0000000a061e7c2b */ /* 0x040fe40008000018 */
[C---:B------:R-:W-:Y:S01]  /*35c0*/  DFMA R36, R6.reuse, UR70, R36 ;  /* 0x0000004606247c2b */ /* 0x040fe20008000024 */
        /* <DEDUP_REMOVED lines=8> */
[C---:B0-----:R-:W-:Y:S02]  /*3650*/  DFMA R18, R6.reuse, UR60, R18 ;  /* 0x0000003c06127c2b */ /* 0x041fe40008000012 */
[----:B--2---:R-:W-:-:S02]  /*3660*/  DFMA R16, R6, UR36, R16 ;  /* 0x0000002406107c2b */ /* 0x004fc40008000010 */
[C---:B-1----:R-:W-:Y:S02]  /*3670*/  DFMA R22, R6.reuse, UR44, R22 ;  /* 0x0000002c06167c2b */ /* 0x042fe40008000016 */
[C---:B---3--:R-:W-:Y:S02]  /*3680*/  DFMA R20, R6.reuse, UR52, R20 ;  /* 0x0000003406147c2b */ /* 0x048fe40008000014 */
[----:B----4-:R-:W-:Y:S02]  /*3690*/  DFMA R14, R6, UR56, R14 ;  /* 0x00000038060e7c2b */ /* 0x010fe4000800000e */
[----:B------:R-:W-:Y:S02]  /*36a0*/  DFMA R36, R12, UR48, R36 ;  /* 0x000000300c247c2b */ /* 0x000fe40008000024 */
[----:B------:R-:W-:Y:S02]  /*36b0*/  DFMA R10, R6, UR20, R10 ;  /* 0x00000014060a7c2b */ /* 0x000fe4000800000a */
[----:B------:R-:W-:-:S02]  /*36c0*/  DFMA R32, R12, UR72, R32 ;  /* 0x000000480c207c2b */ /* 0x000fc40008000020 */
[----:B------:R-:W-:Y:S01]  /*36d0*/  DFMA R34, R6, UR64, R34 ;  /* 0x0000004006227c2b */ /* 0x000fe20008000022 */
[----:B------:R2:W-:Y:S01]  /*36e0*/  STS.64 [R3], R36 ;  /* 0x0000002403007388 */ /* 0x0005e20000000a00 */
        /* <DEDUP_REMOVED lines=25> */
.L_x_278:
[----:B------:R-:W-:Y:S05]  /*3880*/  BSYNC.RECONVERGENT B0 ;  /* 0x0000000000007941 */ /* 0x000fea0003800200 */
.L_x_277:
[----:B------:R-:W-:Y:S01]  /*3890*/  BAR.SYNC.DEFER_BLOCKING 0x0 ;  /* 0x0000000000007b1d */ /* 0x000fe20000010000 */
[----:B------:R-:W-:-:S04]  /*38a0*/  IMAD R5, R0, 0xc4, R5 ;  /* 0x000000c400057824 */ /* 0x000fc800078e0205 */
[----:B------:R-:W-:Y:S01]  /*38b0*/  IMAD R5, R5, 0xe, RZ ;  /* 0x0000000e05057824 */ /* 0x000fe200078e02ff */
[----:B------:R-:W3:Y:S01]  /*38c0*/  LDCU.128 UR48, c[0x3][URZ] ;  /* 0x00c00000ff3077ac */ /* 0x000ee20008000c00 */
[----:B------:R-:W4:Y:S01]  /*38d0*/  LDCU.128 UR52, c[0x3][0xb0] ;  /* 0x00c01600ff3477ac */ /* 0x000f220008000c00 */
[----:B------:R-:W0:Y:S01]  /*38e0*/  LDCU.64 UR62, c[0x3][0x318] ;  /* 0x00c06300ff3e77ac */ /* 0x000e220008000a00 */
[----:B------:R-:W0:Y:S01]  /*38f0*/  LDCU.64 UR56, c[0x3][0x1b8] ;  /* 0x00c03700ff3877ac */ /* 0x000e220008000a00 */
[----:B------:R-:W0:Y:S01]  /*3900*/  LDCU.64 UR60, c[0x3][0x268] ;  /* 0x00c04d00ff3c77ac */ /* 0x000e220008000a00 */
[----:B-12--5:R-:W3:Y:S01]  /*3910*/  LDS.128 R8, [R4] ;  /* 0x0000000004087984 */ /* 0x026ee20000000c00 */
[----:B------:R-:W1:Y:S03]  /*3920*/  LDCU.128 UR12, c[0x3][0x210] ;  /* 0x00c04200ff0c77ac */ /* 0x000e660008000c00 */
[----:B------:R-:W2:Y:S01]  /*3930*/  LDS.128 R12, [R4+0x10] ;  /* 0x00001000040c7984 */ /* 0x000ea20000000c00 */
[----:B------:R-:W1:Y:S01]  /*3940*/  LDCU.64 UR74, c[0x3][0x3c8] ;  /* 0x00c07900ff4a77ac */ /* 0x000e620008000a00 */
[----:B------:R-:W1:Y:S01]  /*3950*/  LDCU.64 UR72, c[0x3][0x478] ;  /* 0x00c08f00ff4877ac */ /* 0x000e620008000a00 */
[----:B------:R-:W1:Y:S01]  /*3960*/  LDCU.64 UR6, c[0x3][0x58] ;  /* 0x00c00b00ff0677ac */ /* 0x000e620008000a00 */
[----:B------:R-:W1:Y:S01]  /*3970*/  LDCU.64 UR4, c[0x3][0x108] ;  /* 0x00c02100ff0477ac */ /* 0x000e620008000a00 */
[----:B------:R-:W1:Y:S01]  /*3980*/  LDCU.128 UR8, c[0x3][0x160] ;  /* 0x00c02c00ff0877ac */ /* 0x000e620008000c00 */
[----:B------:R-:W1:Y:S01]  /*3990*/  LDCU.128 UR28, c[0x3][0x2c0] ;  /* 0x00c05800ff1c77ac */ /* 0x000e620008000c00 */
[----:B------:R-:W1:Y:S01]  /*39a0*/  LDCU.128 UR24, c[0x3][0x370] ;  /* 0x00c06e00ff1877ac */ /* 0x000e620008000c00 */
[----:B------:R-:W1:Y:S01]  /*39b0*/  LDCU.128 UR20, c[0x3][0x420] ;  /* 0x00c08400ff1477ac */ /* 0x000e620008000c00 */
[----:B------:R-:W2:Y:S01]  /*39c0*/  LDCU.128 UR16, c[0x3][0x60] ;  /* 0x00c00c00ff1077ac */ /* 0x000ea20008000c00 */
[----:B---3--:R-:W-:-:S02]  /*39d0*/  DFMA R30, R8, UR48, RZ ;  /* 0x00000030081e7c2b */ /* 0x008fc400080000ff */
[C---:B----4-:R-:W-:Y:S01]  /*39e0*/  DFMA R28, R8.reuse, UR52, RZ ;  /* 0x00000034081c7c2b */ /* 0x050fe200080000ff */
[----:B------:R-:W3:Y:S01]  /*39f0*/  LDCU.128 UR68, c[0x3][0x110] ;  /* 0x00c02200ff4477ac */ /* 0x000ee20008000c00 */
[C---:B0-----:R-:W-:Y:S02]  /*3a00*/  DFMA R18, R8.reuse, UR56, RZ ;  /* 0x0000003808127c2b */ /* 0x041fe400080000ff */
[----:B------:R-:W-:Y:S01]  /*3a10*/  DFMA R20, R8, UR60, RZ ;  /* 0x0000003c08147c2b */ /* 0x000fe200080000ff */
[----:B------:R-:W0:Y:S01]  /*3a20*/  LDCU.128 UR44, c[0x3][0x1c0] ;  /* 0x00c03800ff2c77ac */ /* 0x000e220008000c00 */
[C---:B------:R-:W-:Y:S02]  /*3a30*/  DFMA R30, R10.reuse, UR50, R30 ;  /* 0x000000320a1e7c2b */ /* 0x040fe4000800001e */
[----:B------:R-:W-:Y:S01]  /*3a40*/  DFMA R28, R10, UR54, R28 ;  /* 0x000000360a1c7c2b */ /* 0x000fe2000800001c */
[----:B------:R-:W4:Y:S01]  /*3a50*/  LDCU.128 UR48, c[0x3][0x270] ;  /* 0x00c04e00ff3077ac */ /* 0x000f220008000c00 */
[----:B------:R-:W-:-:S02]  /*3a60*/  DFMA R22, R8, UR62, RZ ;  /* 0x0000003e08167c2b */ /* 0x000fc400080000ff */
[C---:B-1----:R-:W-:Y:S01]  /*3a70*/  DFMA R26, R8.reuse, UR12, RZ ;  /* 0x0000000c081a7c2b */ /* 0x042fe200080000ff */
[----:B------:R-:W1:Y:S01]  /*3a80*/  LDCU.128 UR52, c[0x3][0x320] ;  /* 0x00c06400ff3477ac */ /* 0x000e620008000c00 */
[C---:B------:R-:W-:Y:S02]  /*3a90*/  DFMA R32, R8.reuse, UR8, RZ ;  /* 0x0000000808207c2b */ /* 0x040fe400080000ff */
[C---:B------:R-:W-:Y:S01]  /*3aa0*/  DFMA R6, R8.reuse, UR6, RZ ;  /* 0x0000000608067c2b */ /* 0x040fe200080000ff */
[----:B------:R-:W1:Y:S01]  /*3ab0*/  LDCU.128 UR56, c[0x3][0x3d0] ;  /* 0x00c07a00ff3877ac */ /* 0x000e620008000c00 */
[C---:B------:R-:W-:Y:S02]  /*3ac0*/  DFMA R16, R8.reuse, UR4, RZ ;  /* 0x0000000408107c2b */ /* 0x040fe400080000ff */
[C---:B------:R-:W-:Y:S01]  /*3ad0*/  DFMA R34, R8.reuse, UR28, RZ ;  /* 0x0000001c08227c2b */ /* 0x040fe200080000ff */
[----:B------:R-:W1:Y:S01]  /*3ae0*/  LDCU.128 UR60, c[0x3][0x480] ;  /* 0x00c09000ff3c77ac */ /* 0x000e620008000c00 */
[----:B------:R-:W-:-:S02]  /*3af0*/  DFMA R36, R8, UR24, RZ ;  /* 0x0000001808247c2b */ /* 0x000fc400080000ff */
[C---:B------:R-:W-:Y:S01]  /*3b00*/  DFMA R24, R8.reuse, UR74, RZ ;  /* 0x0000004a08187c2b */ /* 0x040fe200080000ff */
[----:B------:R-:W1:Y:S01]  /*3b10*/  LDCU.128 UR36, c[0x3][0x10] ;  /* 0x00c00200ff2477ac */ /* 0x000e620008000c00 */
[C---:B------:R-:W-:Y:S02]  /*3b20*/  DFMA R38, R8.reuse, UR20, RZ ;  /* 0x0000001408267c2b */ /* 0x040fe400080000ff */
[----:B------:R-:W-:Y:S01]  /*3b30*/  DFMA R40, R8, UR72, RZ ;  /* 0x0000004808287c2b */ /* 0x000fe200080000ff */
[----:B------:R-:W1:Y:S01]  /*3b40*/  LDCU.128 UR4, c[0x3][0x2d0] ;  /* 0x00c05a00ff0477ac */ /* 0x000e620008000c00 */
[C---:B------:R-:W-:Y:S02]  /*3b50*/  DFMA R26, R10.reuse, UR14, R26 ;  /* 0x0000000e0a1a7c2b */ /* 0x040fe4000800001a */
[C---:B------:R-:W-:Y:S01]  /*3b60*/  DFMA R32, R10.reuse, UR10, R32 ;  /* 0x0000000a0a207c2b */ /* 0x040fe20008000020 */
[----:B------:R-:W1:Y:S01]  /*3b70*/  LDCU.128 UR12, c[0x3][0x430] ;  /* 0x00c08600ff0c77ac */ /* 0x000e620008000c00 */
[----:B--2---:R-:W-:-:S02]  /*3b80*/  DFMA R6, R10, UR16, R6 ;  /* 0x000000100a067c2b */ /* 0x004fc40008000006 */
[C---:B---3--:R-:W-:Y:S01]  /*3b90*/  DFMA R16, R10.reuse, UR68, R16 ;  /* 0x000000440a107c2b */ /* 0x048fe20008000010 */
[----:B------:R-:W2:Y:S01]  /*3ba0*/  LDCU.128 UR32, c[0x3][0xc0] ;  /* 0x00c01800ff2077ac */ /* 0x000ea20008000c00 */
[C---:B0-----:R-:W-:Y:S02]  /*3bb0*/  DFMA R18, R10.reuse, UR44, R18 ;  /* 0x0000002c0a127c2b */ /* 0x041fe40008000012 */
[C---:B----4-:R-:W-:Y:S01]  /*3bc0*/  DFMA R20, R10.reuse, UR48, R20 ;  /* 0x000000300a147c2b */ /* 0x050fe20008000014 */
[----:B------:R-:W0:Y:S01]  /*3bd0*/  LDCU.128 UR64, c[0x3][0x220] ;  /* 0x00c04400ff4077ac */ /* 0x000e220008000c00 */
[C---:B------:R-:W-:Y:S02]  /*3be0*/  DFMA R34, R10.reuse, UR30, R34 ;  /* 0x0000001e0a227c2b */ /* 0x040fe40008000022 */
[C---:B-1----:R-:W-:Y:S01]  /*3bf0*/  DFMA R22, R10.reuse, UR52, R22 ;  /* 0x000000340a167c2b */ /* 0x042fe20008000016 */
[----:B------:R-:W1:Y:S01]  /*3c00*/  LDCU.128 UR40, c[0x3][0x170] ;  /* 0x00c02e00ff2877ac */ /* 0x000e620008000c00 */
[----:B------:R-:W-:-:S02]  /*3c10*/  DFMA R36, R10, UR26, R36 ;  /* 0x0000001a0a247c2b */ /* 0x000fc40008000024 */
[C---:B------:R-:W-:Y:S01]  /*3c20*/  DFMA R24, R10.reuse, UR56, R24 ;  /* 0x000000380a187c2b */ /* 0x040fe20008000018 */
[----:B------:R-:W3:Y:S01]  /*3c30*/  LDCU.128 UR8, c[0x3][0x380] ;  /* 0x00c07000ff0877ac */ /* 0x000ee20008000c00 */
[C---:B------:R-:W-:Y:S02]  /*3c40*/  DFMA R38, R10.reuse, UR22, R38 ;  /* 0x000000160a267c2b */ /* 0x040fe40008000026 */
[----:B------:R-:W-:Y:S01]  /*3c50*/  DFMA R40, R10, UR60, R40 ;  /* 0x0000003c0a287c2b */ /* 0x000fe20008000028 */
[----:B------:R-:W4:Y:S01]  /*3c60*/  LDCU.64 UR22, c[0x3][0x310] ;  /* 0x00c06200ff1677ac */ /* 0x000f220008000a00 */
[----:B------:R-:W4:Y:S01]  /*3c70*/  LDS.128 R8, [R4+0x20] ;  /* 0x0000200004087984 */ /* 0x000f220000000c00 */
[C---:B------:R-:W-:Y:S02]  /*3c80*/  DFMA R22, R12.reuse, UR54, R22 ;  /* 0x000000360c167c2b */ /* 0x040fe40008000016 */
[C---:B------:R-:W-:Y:S01]  /*3c90*/  DFMA R24, R12.reuse, UR58, R24 ;  /* 0x0000003a0c187c2b */ /* 0x040fe20008000018 */
[----:B------:R-:W1:Y:S01]  /*3ca0*/  LDCU.128 UR52, c[0x3][0x280] ;  /* 0x00c05000ff3477ac */ /* 0x000e620008000c00 */
        /* <DEDUP_REMOVED lines=10> */
[C---:B------:R-:W-:Y:S01]  /*3d50*/  DFMA R42, R14.reuse, UR6, R34 ;  /* 0x000000060e2a7c2b */ /* 0x040fe20008000022 */
[----:B------:R-:W4:Y:S01]  /*3d60*/  LDCU.128 UR48, c[0x3][0x3e0] ;  /* 0x00c07c00ff3077ac */ /* 0x000f220008000c00 */
[----:B------:R-:W-:Y:S02]  /*3d70*/  DFMA R50, R14, UR14, R38 ;  /* 0x0000000e0e327c2b */ /* 0x000fe40008000026 */
[C---:B--2---:R-:W-:Y:S01]  /*3d80*/  DFMA R28, R12.reuse, UR32, R28 ;  /* 0x000000200c1c7c2b */ /* 0x044fe2000800001c */
[----:B------:R-:W2:Y:S01]  /*3d90*/  LDCU.128 UR36, c[0x3][0x490] ;  /* 0x00c09200ff2477ac */ /* 0x000ea20008000c00 */
[C---:B0-----:R-:W-:Y:S02]  /*3da0*/  DFMA R26, R12.reuse, UR64, R26 ;  /* 0x000000400c1a7c2b */ /* 0x041fe4000800001a */
[----:B------:R-:W-:Y:S01]  /*3db0*/  DFMA R16, R12, UR70, R16 ;  /* 0x000000460c107c2b */ /* 0x000fe20008000010 */
[----:B------:R-:W0:Y:S01]  /*3dc0*/  LDCU.128 UR4, c[0x3][0xd0] ;  /* 0x00c01a00ff0477ac */ /* 0x000e220008000c00 */
[----:B-1----:R-:W-:-:S02]  /*3dd0*/  DFMA R20, R14, UR52, R20 ;  /* 0x000000340e147c2b */ /* 0x002fc40008000014 */
[----:B---3--:R-:W-:Y:S01]  /*3de0*/  DFMA R22, R14, UR56, R22 ;  /* 0x000000380e167c2b */ /* 0x008fe20008000016 */
[----:B------:R-:W1:Y:S01]  /*3df0*/  LDCU.128 UR12, c[0x3][0x230] ;  /* 0x00c04600ff0c77ac */ /* 0x000e620008000c00 */
[C---:B------:R-:W-:Y:S02]  /*3e00*/  DFMA R32, R12.reuse, UR40, R32 ;  /* 0x000000280c207c2b */ /* 0x040fe40008000020 */
[C---:B------:R-:W-:Y:S01]  /*3e10*/  DFMA R36, R12.reuse, UR8, R36 ;  /* 0x000000080c247c2b */ /* 0x040fe20008000024 */
[----:B------:R-:W3:Y:S01]  /*3e20*/  LDCU.128 UR68, c[0x3][0x120] ;  /* 0x00c02400ff4477ac */ /* 0x000ee20008000c00 */
[----:B------:R-:W-:Y:S02]  /*3e30*/  DFMA R40, R12, UR62, R40 ;  /* 0x0000003e0c287c2b */ /* 0x000fe40008000028 */
[C---:B------:R-:W-:Y:S01]  /*3e40*/  DFMA R48, R14.reuse, UR34, R28 ;  /* 0x000000220e307c2b */ /* 0x040fe2000800001c */
[----:B------:R-:W3:Y:S01]  /*3e50*/  LDCU.128 UR32, c[0x3][0x20] ;  /* 0x00c00400ff2077ac */ /* 0x000ee20008000c00 */
[----:B------:R-:W-:-:S02]  /*3e60*/  DFMA R58, R14, UR66, R26 ;  /* 0x000000420e3a7c2b */ /* 0x000fc4000800001a */
[C---:B----4-:R-:W-:Y:S01]  /*3e70*/  DFMA R6, R14.reuse, UR16, R6 ;  /* 0x000000100e067c2b */ /* 0x050fe20008000006 */
[----:B------:R-:W4:Y:S01]  /*3e80*/  LDCU.128 UR60, c[0x3][0x130] ;  /* 0x00c02600ff3c77ac */ /* 0x000f220008000c00 */
[----:B------:R-:W-:Y:S02]  /*3e90*/  DFMA R18, R14, UR44, R18 ;  /* 0x0000002c0e127c2b */ /* 0x000fe40008000012 */
[C---:B------:R-:W-:Y:S01]  /*3ea0*/  DFMA R26, R8.reuse, UR54, R20 ;  /* 0x00000036081a7c2b */ /* 0x040fe20008000014 */
[----:B------:R-:W4:Y:S01]  /*3eb0*/  LDCU.128 UR52, c[0x3][0x80] ;  /* 0x00c01000ff3477ac */ /* 0x000f220008000c00 */
[----:B------:R-:W-:Y:S01]  /*3ec0*/  DFMA R28, R8, UR58, R22 ;  /* 0x0000003a081c7c2b */ /* 0x000fe20008000016 */
[----:B------:R-:W4:Y:S01]  /*3ed0*/  LDS.128 R20, [R4+0x30] ;  /* 0x0000300004147984 */ /* 0x000f220000000c00 */
[C---:B------:R-:W-:Y:S01]  /*3ee0*/  DFMA R30, R14.reuse, UR48, R24 ;  /* 0x000000300e1e7c2b */ /* 0x040fe20008000018 */
[----:B------:R-:W4:Y:S01]  /*3ef0*/  LDCU.128 UR56, c[0x3][0x290] ;  /* 0x00c05200ff3877ac */ /* 0x000f220008000c00 */
[----:B------:R-:W-:-:S02]  /*3f00*/  DFMA R56, R14, UR42, R32 ;  /* 0x0000002a0e387c2b */ /* 0x000fc40008000020 */
[C---:B------:R-:W-:Y:S01]  /*3f10*/  DFMA R44, R14.reuse, UR10, R36 ;  /* 0x0000000a0e2c7c2b */ /* 0x040fe20008000024 */
[----:B------:R-:W3:Y:S01]  /*3f20*/  LDCU.128 UR40, c[0x3][0x180] ;  /* 0x00c03000ff2877ac */ /* 0x000ee20008000c00 */
[----:B--2---:R-:W-:Y:S02]  /*3f30*/  DFMA R52, R14, UR36, R40 ;  /* 0x000000240e347c2b */ /* 0x004fe40008000028 */
[C---:B------:R-:W-:Y:S01]  /*3f40*/  DFMA R12, R8.reuse, UR18, R6 ;  /* 0x00000012080c7c2b */ /* 0x040fe20008000006 */
[----:B------:R-:W2:Y:S01]  /*3f50*/  LDCU.128 UR8, c[0x3][0x2e0] ;  /* 0x00c05c00ff0877ac */ /* 0x000ea20008000c00 */
[C---:B------:R-:W-:Y:S01]  /*3f60*/  DFMA R24, R8.reuse, UR46, R18 ;  /* 0x0000002e08187c2b */ /* 0x040fe20008000012 */
[----:B------:R-:W-:Y:S01]  /*3f70*/  CS2R R6, SRZ ;  /* 0x0000000000067805 */ /* 0x000fe2000001ff00 */
[C---:B0-----:R-:W-:Y:S01]  /*3f80*/  DFMA R48, R8.reuse, UR4, R48 ;  /* 0x0000000408307c2b */ /* 0x041fe20008000030 */
[----:B------:R-:W0:Y:S01]  /*3f90*/  LDCU.128 UR16, c[0x3][0x390] ;  /* 0x00c07200ff1077ac */ /* 0x000e220008000c00 */
[----:B-1----:R-:W-:Y:S01]  /*3fa0*/  DFMA R58, R8, UR12, R58 ;  /* 0x0000000c083a7c2b */ /* 0x002fe2000800003a */
[----:B------:R-:W-:Y:S01]  /*3fb0*/  CS2R R18, SRZ ;  /* 0x0000000000127805 */ /* 0x000fe2000001ff00 */
[----:B---3--:R-:W-:Y:S01]  /*3fc0*/  DFMA R16, R14, UR68, R16 ;  /* 0x000000440e107c2b */ /* 0x008fe20008000010 */
[----:B------:R-:W1:Y:S01]  /*3fd0*/  LDCU.128 UR44, c[0x3][0x440] ;  /* 0x00c08800ff2c77ac */ /* 0x000e620008000c00 */
[----:B------:R-:W3:Y:S01]  /*3fe0*/  LDC.64 R14, c[0x0][0x388] ;  /* 0x0000e200ff0e7b82 */ /* 0x000ee20000000a00 */
[----:B------:R-:W-:-:S02]  /*3ff0*/  DFMA R30, R8, UR50, R30 ;  /* 0x00000032081e7c2b */ /* 0x000fc4000800001e */
[----:B------:R-:W-:Y:S01]  /*4000*/  DFMA R52, R8, UR38, R52 ;  /* 0x0000002608347c2b */ /* 0x000fe20008000034 */
        /* <DEDUP_REMOVED lines=8> */
[C---:B--2---:R-:W-:Y:S01]  /*4090*/  DFMA R42, R8.reuse, UR8, R42 ;  /* 0x00000008082a7c2b */ /* 0x044fe2000800002a */
[----:B------:R-:W2:Y:S01]  /*40a0*/  LDCU.128 UR12, c[0x3][0x4a0] ;  /* 0x00c09400ff0c77ac */ /* 0x000ea20008000c00 */
[C---:B0-----:R-:W-:Y:S02]  /*40b0*/  DFMA R44, R8.reuse, UR16, R44 ;  /* 0x00000010082c7c2b */ /* 0x041fe4000800002c */
[----:B-1----:R-:W-:Y:S01]  /*40c0*/  DFMA R50, R8, UR44, R50 ;  /* 0x0000002c08327c2b */ /* 0x002fe20008000032 */
[----:B------:R-:W0:Y:S01]  /*40d0*/  LDCU.128 UR64, c[0x3][0x90] ;  /* 0x00c01200ff4077ac */ /* 0x000e220008000c00 */
[C---:B------:R-:W-:Y:S02]  /*40e0*/  DFMA R46, R10.reuse, UR34, R46 ;  /* 0x000000220a2e7c2b */ /* 0x040fe4000800002e */
[C---:B------:R-:W-:Y:S01]  /*40f0*/  DFMA R56, R10.reuse, UR42, R56 ;  /* 0x0000002a0a387c2b */ /* 0x040fe20008000038 */
[----:B---3--:R-:W-:Y:S01]  /*4100*/  IMAD.WIDE R14, R5, 0x8, R14 ;  /* 0x00000008050e7825 */ /* 0x008fe200078e020e */
[C---:B------:R-:W-:Y:S01]  /*4110*/  DFMA R42, R10.reuse, UR10, R42 ;  /* 0x0000000a0a2a7c2b */ /* 0x040fe2000800002a */
[----:B------:R-:W1:Y:S01]  /*4120*/  LDCU.128 UR8, c[0x3][0x30] ;  /* 0x00c00600ff0877ac */ /* 0x000e620008000c00 */
[----:B------:R-:W-:-:S02]  /*4130*/  DFMA R44, R10, UR18, R44 ;  /* 0x000000120a2c7c2b */ /* 0x000fc4000800002c */
[C---:B------:R-:W-:Y:S01]  /*4140*/  DFMA R50, R10.reuse, UR46, R50 ;  /* 0x0000002e0a327c2b */ /* 0x040fe20008000032 */
[----:B------:R-:W3:Y:S01]  /*4150*/  @!P0 LDG.E.64.CONSTANT R18, desc[UR76][R14.64] ;  /* 0x0000004c0e128981 */ /* 0x000ee2000c1e9b00 */
[C---:B----4-:R-:W-:Y:S01]  /*4160*/  DFMA R12, R10.reuse, UR52, R12 ;  /* 0x000000340a0c7c2b */ /* 0x050fe2000800000c */
[----:B------:R-:W4:Y:S01]  /*4170*/  LDCU.128 UR32, c[0x3][0xe0] ;  /* 0x00c01c00ff2077ac */ /* 0x000f220008000c00 */
[C---:B------:R-:W-:Y:S01]  /*4180*/  DFMA R16, R10.reuse, UR60, R16 ;  /* 0x0000003c0a107c2b */ /* 0x040fe20008000010 */
[----:B------:R-:W3:Y:S01]  /*4190*/  @!P0 LDG.E.64.CONSTANT R6, desc[UR76][R14.64+0x8] ;  /* 0x0000084c0e068981 */ /* 0x000ee2000c1e9b00 */
[C---:B------:R-:W-:Y:S01]  /*41a0*/  DFMA R24, R10.reuse, UR48, R24 ;  /* 0x000000300a187c2b */ /* 0x040fe20008000018 */
[----:B------:R-:W0:Y:S01]  /*41b0*/  LDCU.128 UR16, c[0x3][0x190] ;  /* 0x00c03200ff1077ac */ /* 0x000e220008000c00 */
[C---:B------:R-:W-:Y:S01]  /*41c0*/  DFMA R26, R10.reuse, UR56, R26 ;  /* 0x000000380a1a7c2b */ /* 0x040fe2000800001a */
[----:B------:R-:W-:Y:S01]  /*41d0*/  CS2R R8, SRZ ;  /* 0x0000000000087805 */ /* 0x000fe2000001ff00 */
[C---:B------:R-:W-:Y:S01]  /*41e0*/  DFMA R28, R10.reuse, UR36, R28 ;  /* 0x000000240a1c7c2b */ /* 0x040fe2000800001c */
[----:B------:R-:W0:Y:S01]  /*41f0*/  LDCU.128 UR40, c[0x3][0x240] ;  /* 0x00c04800ff2877ac */ /* 0x000e220008000c00 */
[----:B------:R-:W-:-:S02]  /*4200*/  DFMA R30, R10, UR4, R30 ;  /* 0x000000040a1e7c2b */ /* 0x000fc4000800001e */
[----:B--2---:R-:W-:Y:S01]  /*4210*/  DFMA R52, R10, UR12, R52 ;  /* 0x0000000c0a347c2b */ /* 0x004fe20008000034 */
[----:B------:R-:W2:Y:S01]  /*4220*/  LDCU.128 UR44, c[0x3][0x2f0] ;  /* 0x00c05e00ff2c77ac */ /* 0x000ea20008000c00 */
[----:B------:R-:W-:Y:S01]  /*4230*/  CS2R R10, SRZ ;  /* 0x00000000000a7805 */ /* 0x000fe2000001ff00 */
[C---:B------:R-:W-:Y:S01]  /*4240*/  DFMA R40, R20.reuse, UR50, R24 ;  /* 0x0000003214287c2b */ /* 0x040fe20008000018 */
[----:B------:R-:W3:Y:S01]  /*4250*/  @!P0 LDG.E.64.CONSTANT R8, desc[UR76][R14.64+0x10] ;  /* 0x0000104c0e088981 */ /* 0x000ee2000c1e9b00 */
[C---:B------:R-:W-:Y:S01]  /*4260*/  DFMA R32, R20.reuse, UR38, R28 ;  /* 0x0000002614207c2b */ /* 0x040fe2000800001c */
[----:B------:R-:W2:Y:S01]  /*4270*/  LDCU.128 UR48, c[0x3][0x3a0] ;  /* 0x00c07400ff3077ac */ /* 0x000ea20008000c00 */
[C---:B------:R-:W-:Y:S01]  /*4280*/  DFMA R36, R20.reuse, UR54, R12 ;  /* 0x0000003614247c2b */ /* 0x040fe2000800000c */
[----:B------:R-:W3:Y:S01]  /*4290*/  @!P0 LDG.E.64.CONSTANT R10, desc[UR76][R14.64+0x18] ;  /* 0x0000184c0e0a8981 */ /* 0x000ee2000c1e9b00 */
[C---:B------:R-:W-:Y:S01]  /*42a0*/  DFMA R34, R20.reuse, UR62, R16 ;  /* 0x0000003e14227c2b */ /* 0x040fe20008000010 */
[----:B------:R-:W2:Y:S01]  /*42b0*/  LDCU.128 UR36, c[0x3][0x450] ;  /* 0x00c08a00ff2477ac */ /* 0x000ea20008000c00 */
[----:B------:R-:W-:Y:S01]  /*42c0*/  CS2R R28, SRZ ;  /* 0x00000000001c7805 */ /* 0x000fe2000001ff00 */
[C---:B------:R-:W-:Y:S01]  /*42d0*/  DFMA R38, R20.reuse, UR58, R26 ;  /* 0x0000003a14267c2b */ /* 0x040fe2000800001a */
[----:B------:R-:W-:Y:S01]  /*42e0*/  CS2R R16, SRZ ;  /* 0x0000000000107805 */ /* 0x000fe2000001ff00 */
[C---:B------:R-:W-:Y:S01]  /*42f0*/  DFMA R54, R20.reuse, UR6, R30 ;  /* 0x0000000614367c2b */ /* 0x040fe2000800001e */
[----:B------:R-:W2:Y:S01]  /*4300*/  LDCU.128 UR68, c[0x3][0x460] ;  /* 0x00c08c00ff4477ac */ /* 0x000ea20008000c00 */
[C---:B-1----:R-:W-:Y:S01]  /*4310*/  DFMA R46, R20.reuse, UR8, R46 ;  /* 0x00000008142e7c2b */ /* 0x042fe2000800002e */
[----:B------:R-:W3:Y:S01]  /*4320*/  @!P0 LDG.E.64.CONSTANT R28, desc[UR76][R14.64+0x38] ;  /* 0x0000384c0e1c8981 */ /* 0x000ee2000c1e9b00 */
[C---:B----4-:R-:W-:Y:S01]  /*4330*/  DFMA R48, R20.reuse, UR32, R48 ;  /* 0x0000002014307c2b */ /* 0x050fe20008000030 */
[----:B------:R-:W1:Y:S01]  /*4340*/  LDCU.64 UR26, c[0x3][0x3c0] ;  /* 0x00c07800ff1a77ac */ /* 0x000e620008000a00 */
[----:B0-----:R-:W-:-:S02]  /*4350*/  DFMA R56, R20, UR16, R56 ;  /* 0x0000001014387c2b */ /* 0x001fc40008000038 */
[C---:B------:R-:W-:Y:S01]  /*4360*/  DFMA R58, R20.reuse, UR40, R58 ;  /* 0x00000028143a7c2b */ /* 0x040fe2000800003a */
[----:B------:R-:W0:Y:S01]  /*4370*/  LDCU.64 UR30, c[0x3][0x470] ;  /* 0x00c08e00ff1e77ac */ /* 0x000e220008000a00 */
[C---:B--2---:R-:W-:Y:S02]  /*4380*/  DFMA R42, R20.reuse, UR44, R42 ;  /* 0x0000002c142a7c2b */ /* 0x044fe4000800002a */
[C---:B------:R-:W-:Y:S02]  /*4390*/  DFMA R44, R20.reuse, UR48, R44 ;  /* 0x00000030142c7c2b */ /* 0x040fe4000800002c */
[C---:B------:R-:W-:Y:S01]  /*43a0*/  DFMA R52, R20.reuse, UR14, R52 ;  /* 0x0000000e14347c2b */ /* 0x040fe20008000034 */
[----:B------:R-:W-:Y:S01]  /*43b0*/  CS2R R12, SRZ ;  /* 0x00000000000c7805 */ /* 0x000fe2000001ff00 */
[----:B------:R-:W-:Y:S01]  /*43c0*/  DFMA R50, R20, UR36, R50 ;  /* 0x0000002414327c2b */ /* 0x000fe20008000032 */
[----:B------:R-:W2:Y:S01]  /*43d0*/  LDS.128 R24, [R4+0x40] ;  /* 0x0000400004187984 */ /* 0x000ea20000000c00 */
[----:B------:R-:W-:Y:S01]  /*43e0*/  CS2R R20, SRZ ;  /* 0x0000000000147805 */ /* 0x000fe2000001ff00 */
[----:B------:R-:W4:Y:S02]  /*43f0*/  LDCU.128 UR60, c[0x3][0x140] ;  /* 0x00c02800ff3c77ac */ /* 0x000f240008000c00 */
[----:B------:R-:W3:Y:S01]  /*4400*/  @!P0 LDG.E.64.CONSTANT R16, desc[UR76][R14.64+0x20] ;  /* 0x0000204c0e108981 */ /* 0x000ee2000c1e9b00 */
[C---:B------:R-:W-:Y:S01]  /*4410*/  DFMA R46, R22.reuse, UR10, R46 ;  /* 0x0000000a162e7c2b */ /* 0x040fe2000800002e */
[----:B------:R-:W1:Y:S02]  /*4420*/  LDCU.128 UR8, c[0x3][0x400] ;  /* 0x00c08000ff0877ac */ /* 0x000e640008000c00 */
[----:B------:R-:W3:Y:S01]  /*4430*/  @!P0 LDG.E.64.CONSTANT R20, desc[UR76][R14.64+0x30] ;  /* 0x0000304c0e148981 */ /* 0x000ee2000c1e9b00 */
[----:B------:R-:W0:Y:S03]  /*4440*/  LDCU.128 UR56, c[0x3][0x1f0] ;  /* 0x00c03e00ff3877ac */ /* 0x000e260008000c00 */
[----:B------:R-:W3:Y:S01]  /*4450*/  @!P0 LDG.E.64.CONSTANT R12, desc[UR76][R14.64+0x28] ;  /* 0x0000284c0e0c8981 */ /* 0x000ee2000c1e9b00 */
[----:B------:R-:W0:Y:S01]  /*4460*/  LDCU.128 UR52, c[0x3][0x2a0] ;  /* 0x00c05400ff3477ac */ /* 0x000e220008000c00 */
[----:B------:R-:W0:Y:S01]  /*4470*/  LDCU.128 UR4, c[0x3][0x350] ;  /* 0x00c06a00ff0477ac */ /* 0x000e220008000c00 */
[----:B------:R-:W0:Y:S01]  /*4480*/  LDCU.128 UR12, c[0x3][0x4b0] ;  /* 0x00c09600ff0c77ac */ /* 0x000e220008000c00 */
[----:B-1----:R-:W-:-:S02]  /*4490*/  DFMA R54, R22, UR8, R54 ;  /* 0x0000000816367c2b */ /* 0x002fc40008000036 */
[C---:B------:R-:W-:Y:S02]  /*44a0*/  DFMA R48, R22.reuse, UR34, R48 ;  /* 0x0000002216307c2b */ /* 0x040fe40008000030 */
[C---:B------:R-:W-:Y:S01]  /*44b0*/  DFMA R36, R22.reuse, UR64, R36 ;  /* 0x0000004016247c2b */ /* 0x040fe20008000024 */
[----:B------:R-:W-:Y:S01]  /*44c0*/  CS2R R30, SRZ ;  /* 0x00000000001e7805 */ /* 0x000fe2000001ff00 */
[C---:B------:R-:W-:Y:S01]  /*44d0*/  DFMA R56, R22.reuse, UR18, R56 ;  /* 0x0000001216387c2b */ /* 0x040fe20008000038 */
[----:B------:R-:W1:Y:S01]  /*44e0*/  LDCU.128 UR16, c[0x3][0x40] ;  /* 0x00c00800ff1077ac */ /* 0x000e620008000c00 */
[C---:B------:R-:W-:Y:S02]  /*44f0*/  DFMA R58, R22.reuse, UR42, R58 ;  /* 0x0000002a163a7c2b */ /* 0x040fe4000800003a */
[C---:B------:R-:W-:Y:S01]  /*4500*/  DFMA R42, R22.reuse, UR46, R42 ;  /* 0x0000002e162a7c2b */ /* 0x040fe2000800002a */
[----:B------:R-:W3:Y:S01]  /*4510*/  @!P0 LDG.E.64.CONSTANT R30, desc[UR76][R14.64+0x40] ;  /* 0x0000404c0e1e8981 */ /* 0x000ee2000c1e9b00 */
[C---:B------:R-:W-:Y:S01]  /*4520*/  DFMA R44, R22.reuse, UR50, R44 ;  /* 0x00000032162c7c2b */ /* 0x040fe2000800002c */
[----:B------:R-:W1:Y:S01]  /*4530*/  LDCU.128 UR32, c[0x3][0xf0] ;  /* 0x00c01e00ff2077ac */ /* 0x000e620008000c00 */
[----:B------:R-:W-:-:S02]  /*4540*/  DFMA R50, R22, UR38, R50 ;  /* 0x0000002616327c2b */ /* 0x000fc40008000032 */
[C---:B----4-:R-:W-:Y:S01]  /*4550*/  DFMA R34, R22.reuse, UR60, R34 ;  /* 0x0000003c16227c2b */ /* 0x050fe20008000022 */
[----:B------:R-:W4:Y:S01]  /*4560*/  LDCU.128 UR36, c[0x3][0x1a0] ;  /* 0x00c03400ff2477ac */ /* 0x000f220008000c00 */
[C---:B0-----:R-:W-:Y:S02]  /*4570*/  DFMA R40, R22.reuse, UR56, R40 ;  /* 0x0000003816287c2b */ /* 0x041fe40008000028 */
[C---:B------:R-:W-:Y:S01]  /*4580*/  DFMA R38, R22.reuse, UR52, R38 ;  /* 0x0000003416267c2b */ /* 0x040fe20008000026 */
[----:B------:R-:W0:Y:S01]  /*4590*/  LDCU.128 UR40, c[0x3][0x250] ;  /* 0x00c04a00ff2877ac */ /* 0x000e220008000c00 */
[C---:B------:R-:W-:Y:S02]  /*45a0*/  DFMA R32, R22.reuse, UR4, R32 ;  /* 0x0000000416207c2b */ /* 0x040fe40008000020 */
[----:B------:R-:W-:Y:S01]  /*45b0*/  DFMA R52, R22, UR12, R52 ;  /* 0x0000000c16347c2b */ /* 0x000fe20008000034 */
[----:B------:R-:W0:Y:S01]  /*45c0*/  LDCU.128 UR44, c[0x3][0x300] ;  /* 0x00c06000ff2c77ac */ /* 0x000e220008000c00 */
[C---:B--2---:R-:W-:Y:S01]  /*45d0*/  DFMA R22, R24.reuse, UR10, R54 ;  /* 0x0000000a18167c2b */ /* 0x044fe20008000036 */
[----:B------:R-:W-:Y:S01]  /*45e0*/  CS2R R54, SRZ ;  /* 0x0000000000367805 */ /* 0x000fe2000001ff00 */
[C---:B-1----:R-:W-:Y:S01]  /*45f0*/  DFMA R46, R24.reuse, UR16, R46 ;  /* 0x00000010182e7c2b */ /* 0x042fe2000800002e */
[----:B------:R-:W1:Y:S04]  /*4600*/  LDCU.128 UR48, c[0x3][0x3b0] ;  /* 0x00c07600ff3077ac */ /* 0x000e680008000c00 */
[----:B------:R-:W2:Y:S01]  /*4610*/  @!P0 LDG.E.64.CONSTANT R54, desc[UR76][R14.64+0x48] ;  /* 0x0000484c0e368981 */ /* 0x000ea2000c1e9b00 */
        /* <DEDUP_REMOVED lines=10> */
[----:B------:R-:W1:Y:S01]  /*46c0*/  LDCU.128 UR56, c[0x3][0x360] ;  /* 0x00c06c00ff3877ac */ /* 0x000e620008000c00 */
[----:B------:R-:W1:Y:S01]  /*46d0*/  LDCU.128 UR60, c[0x3][0x410] ;  /* 0x00c08200ff3c77ac */ /* 0x000e620008000c00 */
[----:B------:R-:W1:Y:S01]  /*46e0*/  LDCU.128 UR16, c[0x3][0x4c0] ;  /* 0x00c09800ff1077ac */ /* 0x000e620008000c00 */
[----:B------:R-:W-:-:S02]  /*46f0*/  DFMA R36, R24, UR66, R36 ;  /* 0x0000004218247c2b */ /* 0x000fc40008000024 */
[C---:B------:R-:W-:Y:S01]  /*4700*/  DFMA R48, R24.reuse, UR32, R48 ;  /* 0x0000002018307c2b */ /* 0x040fe20008000030 */
[----:B------:R-:W3:Y:S01]  /*4710*/  LDCU.64 UR64, c[0x3][0x60] ;  /* 0x00c00c00ff4077ac */ /* 0x000ee20008000a00 */
[C---:B----4-:R-:W-:Y:S02]  /*4720*/  DFMA R56, R24.reuse, UR36, R56 ;  /* 0x0000002418387c2b */ /* 0x050fe40008000038 */
[C---:B0-----:R-:W-:Y:S01]  /*4730*/  DFMA R58, R24.reuse, UR40, R58 ;  /* 0x00000028183a7c2b */ /* 0x041fe2000800003a */
[----:B------:R-:W0:Y:S01]  /*4740*/  LDCU.64 UR40, c[0x3][0x10] ;  /* 0x00c00200ff2877ac */ /* 0x000e220008000a00 */
[C---:B------:R-:W-:Y:S02]  /*4750*/  DFMA R42, R24.reuse, UR44, R42 ;  /* 0x0000002c182a7c2b */ /* 0x040fe4000800002a */
[C---:B-1----:R-:W-:Y:S01]  /*4760*/  DFMA R44, R24.reuse, UR48, R44 ;  /* 0x00000030182c7c2b */ /* 0x042fe2000800002c */
[----:B------:R-:W1:Y:S01]  /*4770*/  LDCU.64 UR66, c[0x3][0x78] ;  /* 0x00c00f00ff4277ac */ /* 0x000e620008000a00 */
[----:B------:R-:W-:-:S02]  /*4780*/  DFMA R50, R24, UR68, R50 ;  /* 0x0000004418327c2b */ /* 0x000fc40008000032 */
[C---:B------:R-:W-:Y:S01]  /*4790*/  DFMA R48, R26.reuse, UR34, R48 ;  /* 0x000000221a307c2b */ /* 0x040fe20008000030 */
[----:B------:R-:W4:Y:S01]  /*47a0*/  LDCU.64 UR68, c[0x3][0x20] ;  /* 0x00c00400ff4477ac */ /* 0x000f220008000a00 */
[C---:B------:R-:W-:Y:S02]  /*47b0*/  DFMA R56, R26.reuse, UR38, R56 ;  /* 0x000000261a387c2b */ /* 0x040fe40008000038 */
[C---:B------:R-:W-:Y:S01]  /*47c0*/  DFMA R24, R26.reuse, UR42, R58 ;  /* 0x0000002a1a187c2b */ /* 0x040fe2000800003a */
[----:B------:R-:W1:Y:S01]  /*47d0*/  LDCU.64 UR38, c[0x3][0xc0] ;  /* 0x00c01800ff2677ac */ /* 0x000e620008000a00 */
[C---:B------:R-:W-:Y:S01]  /*47e0*/  DFMA R42, R26.reuse, UR46, R42 ;  /* 0x0000002e1a2a7c2b */ /* 0x040fe2000800002a */
[----:B------:R-:W0:Y:S01]  /*47f0*/  LDS.64 R58, [R4+0x50] ;  /* 0x00005000043a7984 */ /* 0x000e220000000a00 */
[C---:B------:R-:W-:Y:S01]  /*4800*/  DFMA R44, R26.reuse, UR50, R44 ;  /* 0x000000321a2c7c2b */ /* 0x040fe2000800002c */
[----:B------:R-:W1:Y:S01]  /*4810*/  LDCU.64 UR50, c[0x3][0x18] ;  /* 0x00c00300ff3277ac */ /* 0x000e620008000a00 */
[----:B------:R-:W-:-:S02]  /*4820*/  DFMA R50, R26, UR70, R50 ;  /* 0x000000461a327c2b */ /* 0x000fc40008000032 */
[C---:B------:R-:W-:Y:S01]  /*4830*/  DFMA R36, R26.reuse, UR4, R36 ;  /* 0x000000041a247c2b */ /* 0x040fe20008000024 */
[----:B------:R-:W4:Y:S01]  /*4840*/  LDCU.64 UR4, c[0x3][0x50] ;  /* 0x00c00a00ff0477ac */ /* 0x000f220008000a00 */
[C---:B------:R-:W-:Y:S02]  /*4850*/  DFMA R34, R26.reuse, UR8, R34 ;  /* 0x000000081a227c2b */ /* 0x040fe40008000022 */
[C---:B------:R-:W-:Y:S01]  /*4860*/  DFMA R40, R26.reuse, UR12, R40 ;  /* 0x0000000c1a287c2b */ /* 0x040fe20008000028 */
[----:B------:R-:W1:Y:S01]  /*4870*/  LDCU.64 UR8, c[0x3][0x100] ;  /* 0x00c02000ff0877ac */ /* 0x000e620008000a00 */
[C---:B------:R-:W-:Y:S02]  /*4880*/  DFMA R38, R26.reuse, UR52, R38 ;  /* 0x000000341a267c2b */ /* 0x040fe40008000026 */
[C---:B------:R-:W-:Y:S01]  /*4890*/  DFMA R32, R26.reuse, UR56, R32 ;  /* 0x000000381a207c2b */ /* 0x040fe20008000020 */
[----:B------:R-:W1:Y:S01]  /*48a0*/  LDCU.64 UR12, c[0x3][0x1b0] ;  /* 0x00c03600ff0c77ac */ /* 0x000e620008000a00 */
[----:B------:R-:W-:-:S02]  /*48b0*/  DFMA R22, R26, UR60, R22 ;  /* 0x0000003c1a167c2b */ /* 0x000fc40008000016 */
[----:B------:R-:W-:Y:S01]  /*48c0*/  DFMA R52, R26, UR16, R52 ;  /* 0x000000101a347c2b */ /* 0x000fe20008000034 */
[----:B------:R-:W1:Y:S01]  /*48d0*/  LDCU.64 UR16, c[0x3][0x260] ;  /* 0x00c04c00ff1077ac */ /* 0x000e620008000a00 */
[----:B------:R-:W-:Y:S01]  /*48e0*/  CS2R R26, SRZ ;  /* 0x00000000001a7805 */ /* 0x000fe2000001ff00 */
[----:B------:R-:W3:Y:S05]  /*48f0*/  LDCU.64 UR56, c[0x3][0xb8] ;  /* 0x00c01700ff3877ac */ /* 0x000eea0008000a00 */
[----:B------:R-:W2:Y:S01]  /*4900*/  @!P0 LDG.E.64.CONSTANT R26, desc[UR76][R14.64+0x50] ;  /* 0x0000504c0e1a8981 */ /* 0x000ea2000c1e9b00 */
[----:B------:R-:W3:Y:S01]  /*4910*/  LDCU.64 UR48, c[0x3][0x110] ;  /* 0x00c02200ff3077ac */ /* 0x000ee20008000a00 */
[----:B------:R-:W3:Y:S01]  /*4920*/  LDCU.64 UR36, c[0x3][0x168] ;  /* 0x00c02d00ff2477ac */ /* 0x000ee20008000a00 */
[----:B------:R-:W2:Y:S01]  /*4930*/  LDCU.64 UR34, c[0x3][0x118] ;  /* 0x00c02300ff2277ac */ /* 0x000ea20008000a00 */
[----:B------:R-:W2:Y:S01]  /*4940*/  LDCU.64 UR42, c[0x3][0x170] ;  /* 0x00c02e00ff2a77ac */ /* 0x000ea20008000a00 */
[----:B0-----:R-:W-:-:S02]  /*4950*/  DFMA R36, R58, UR6, R36 ;  /* 0x000000063a247c2b */ /* 0x001fc40008000024 */
[C---:B------:R-:W-:Y:S01]  /*4960*/  DFMA R34, R58.reuse, UR10, R34 ;  /* 0x0000000a3a227c2b */ /* 0x040fe20008000022 */
[----:B------:R-:W0:Y:S01]  /*4970*/  LDCU.64 UR46, c[0x3][0x1c0] ;  /* 0x00c03800ff2e77ac */ /* 0x000e220008000a00 */
[C---:B------:R-:W-:Y:S02]  /*4980*/  DFMA R40, R58.reuse, UR14, R40 ;  /* 0x0000000e3a287c2b */ /* 0x040fe40008000028 */
[C---:B------:R-:W-:Y:S01]  /*4990*/  DFMA R38, R58.reuse, UR54, R38 ;  /* 0x000000363a267c2b */ /* 0x040fe20008000026 */
[----:B------:R-:W0:Y:S01]  /*49a0*/  LDCU.64 UR32, c[0x3][0x270] ;  /* 0x00c04e00ff2077ac */ /* 0x000e220008000a00 */
[C---:B------:R-:W-:Y:S02]  /*49b0*/  DFMA R32, R58.reuse, UR58, R32 ;  /* 0x0000003a3a207c2b */ /* 0x040fe40008000020 */
[C---:B------:R-:W-:Y:S01]  /*49c0*/  DFMA R22, R58.reuse, UR62, R22 ;  /* 0x0000003e3a167c2b */ /* 0x040fe20008000016 */
[----:B------:R-:W0:Y:S01]  /*49d0*/  LDCU.64 UR62, c[0x3][0x68] ;  /* 0x00c00d00ff3e77ac */ /* 0x000e220008000a00 */
[----:B----4-:R-:W-:-:S02]  /*49e0*/  DFMA R46, R58, UR4, R46 ;  /* 0x000000043a2e7c2b */ /* 0x010fc4000800002e */
[C---:B-1----:R-:W-:Y:S01]  /*49f0*/  DFMA R48, R58.reuse, UR8, R48 ;  /* 0x000000083a307c2b */ /* 0x042fe20008000030 */
[----:B------:R-:W1:Y:S01]  /*4a00*/  LDCU.128 UR4, c[0x3][URZ] ;  /* 0x00c00000ff0477ac */ /* 0x000e620008000c00 */
[C---:B------:R-:W-:Y:S02]  /*4a10*/  DFMA R56, R58.reuse, UR12, R56 ;  /* 0x0000000c3a387c2b */ /* 0x040fe40008000038 */
[C---:B------:R-:W-:Y:S01]  /*4a20*/  DFMA R24, R58.reuse, UR16, R24 ;  /* 0x000000103a187c2b */ /* 0x040fe20008000018 */
[----:B------:R-:W4:Y:S01]  /*4a30*/  LDCU.64 UR58, c[0x3][0x218] ;  /* 0x00c04300ff3a77ac */ /* 0x000f220008000a00 */
[C---:B------:R-:W-:Y:S02]  /*4a40*/  DFMA R42, R58.reuse, UR22, R42 ;  /* 0x000000163a2a7c2b */ /* 0x040fe4000800002a */
[C---:B------:R-:W-:Y:S01]  /*4a50*/  DFMA R44, R58.reuse, UR26, R44 ;  /* 0x0000001a3a2c7c2b */ /* 0x040fe2000800002c */
[----:B------:R-:W4:Y:S01]  /*4a60*/  LDCU.64 UR26, c[0x3][0x1c8] ;  /* 0x00c03900ff1a77ac */ /* 0x000f220008000a00 */
[----:B------:R-:W-:-:S02]  /*4a70*/  DFMA R50, R58, UR30, R50 ;  /* 0x0000001e3a327c2b */ /* 0x000fc40008000032 */
[----:B------:R-:W-:Y:S01]  /*4a80*/  DFMA R52, R58, UR18, R52 ;  /* 0x000000123a347c2b */ /* 0x000fe20008000034 */
[----:B------:R-:W4:Y:S01]  /*4a90*/  LDCU.64 UR30, c[0x3][0x70] ;  /* 0x00c00e00ff1e77ac */ /* 0x000f220008000a00 */
[----:B------:R-:W-:Y:S01]  /*4aa0*/  CS2R R58, SRZ ;  /* 0x00000000003a7805 */ /* 0x000fe2000001ff00 */
[----:B------:R-:W2:Y:S05]  /*4ab0*/  LDCU.64 UR8, c[0x3][0x58] ;  /* 0x00c00b00ff0877ac */ /* 0x000eaa0008000a00 */
[----:B------:R-:W2:Y:S01]  /*4ac0*/  @!P0 LDG.E.64.CONSTANT R58, desc[UR76][R14.64+0x58] ;  /* 0x0000584c0e3a8981 */ /* 0x000ea2000c1e9b00 */
        /* <DEDUP_REMOVED lines=11> */
[----:B---3--:R-:W-:-:S02]  /*4b80*/  DMUL R18, R46, R18 ;  /* 0x000000122e127228 */ /* 0x008fc40000000000 */
[----:B------:R-:W-:-:S06]  /*4b90*/  DMUL R6, R36, R6 ;  /* 0x0000000624067228 */ /* 0x000fcc0000000000 */
[----:B-1----:R-:W-:Y:S02]  /*4ba0*/  DFMA R46, R18, UR6, RZ ;  /* 0x00000006122e7c2b */ /* 0x002fe400080000ff */
[----:B------:R-:W-:Y:S01]  /*4bb0*/  DMUL R10, R34, R10 ;  /* 0x0000000a220a7228 */ /* 0x000fe20000000000 */
[----:B------:R-:W-:-:S06]  /*4bc0*/  CS2R R34, SRZ ;  /* 0x0000000000227805 */ /* 0x000fcc000001ff00 */
[----:B------:R-:W3:Y:S01]  /*4bd0*/  @!P0 LDG.E.64.CONSTANT R34, desc[UR76][R14.64+0x60] ;  /* 0x0000604c0e228981 */ /* 0x000ee2000c1e9b00 */
[----:B------:R-:W-:Y:S01]  /*4be0*/  DFMA R46, R6, UR64, R46 ;  /* 0x00000040062e7c2b */ /* 0x000fe2000800002e */
[----:B------:R-:W1:Y:S01]  /*4bf0*/  LDCU.64 UR64, c[0x3][0x28] ;  /* 0x00c00500ff4077ac */ /* 0x000e620008000a00 */
[----:B------:R-:W-:Y:S02]  /*4c00*/  DFMA R36, R18, UR40, RZ ;  /* 0x0000002812247c2b */ /* 0x000fe400080000ff */
[----:B------:R-:W-:Y:S01]  /*4c10*/  DMUL R28, R38, R28 ;  /* 0x0000001c261c7228 */ /* 0x000fe20000000000 */
[----:B------:R-:W2:Y:S01]  /*4c20*/  LDCU.64 UR40, c[0x3][0x220] ;  /* 0x00c04400ff2877ac */ /* 0x000ea20008000a00 */
[----:B------:R-:W-:-:S04]  /*4c30*/  CS2R R38, SRZ ;  /* 0x0000000000267805 */ /* 0x000fc8000001ff00 */
[----:B0-----:R-:W-:Y:S01]  /*4c40*/  DFMA R36, R6, UR62, R36 ;  /* 0x0000003e06247c2b */ /* 0x001fe20008000024 */
[----:B------:R-:W0:Y:S01]  /*4c50*/  LDCU.64 UR62, c[0x3][0x80] ;  /* 0x00c01000ff3e77ac */ /* 0x000e220008000a00 */
[----:B------:R0:W3:Y:S01]  /*4c60*/  @!P0 LDG.E.64.CONSTANT R38, desc[UR76][R14.64+0x68] ;  /* 0x0000684c0e268981 */ /* 0x0000e2000c1e9b00 */
[----:B------:R-:W-:Y:S02]  /*4c70*/  DMUL R8, R48, R8 ;  /* 0x0000000830087228 */ /* 0x000fe40000000000 */
[----:B------:R-:W-:Y:S02]  /*4c80*/  DMUL R20, R24, R20 ;  /* 0x0000001418147228 */ /* 0x000fe40000000000 */
[----:B------:R-:W-:Y:S01]  /*4c90*/  DFMA R24, R18, UR68, RZ ;  /* 0x0000004412187c2b */ /* 0x000fe200080000ff */
[----:B------:R-:W0:Y:S01]  /*4ca0*/  LDCU.64 UR68, c[0x3][0xd8] ;  /* 0x00c01b00ff4477ac */ /* 0x000e220008000a00 */
[----:B------:R-:W-:Y:S02]  /*4cb0*/  DMUL R16, R56, R16 ;  /* 0x0000001038107228 */ /* 0x000fe40000000000 */
[----:B------:R-:W-:-:S02]  /*4cc0*/  DMUL R12, R40, R12 ;  /* 0x0000000c280c7228 */ /* 0x000fc40000000000 */
[----:B------:R-:W-:Y:S01]  /*4cd0*/  DFMA R40, R18, UR50, RZ ;  /* 0x0000003212287c2b */ /* 0x000fe200080000ff */
[----:B------:R-:W2:Y:S01]  /*4ce0*/  LDCU.64 UR50, c[0x3][0xc8] ;  /* 0x00c01900ff3277ac */ /* 0x000ea20008000a00 */
[----:B------:R-:W-:Y:S02]  /*4cf0*/  DFMA R24, R6, UR66, R24 ;  /* 0x0000004206187c2b */ /* 0x000fe40008000018 */
[----:B-1----:R-:W-:Y:S01]  /*4d00*/  DFMA R56, R18, UR64, RZ ;  /* 0x0000004012387c2b */ /* 0x002fe200080000ff */
[----:B------:R-:W1:Y:S01]  /*4d10*/  LDCU.64 UR66, c[0x3][0x30] ;  /* 0x00c00600ff4277ac */ /* 0x000e620008000a00 */
[----:B------:R-:W-:Y:S02]  /*4d20*/  DFMA R48, R8, UR38, R36 ;  /* 0x0000002608307c2b */ /* 0x000fe40008000024 */
[C---:B----4-:R-:W-:Y:S01]  /*4d30*/  DFMA R40, R6.reuse, UR30, R40 ;  /* 0x0000001e06287c2b */ /* 0x050fe20008000028 */
[----:B------:R-:W4:Y:S03]  /*4d40*/  LDCU.64 UR30, c[0x3][0xd0] ;  /* 0x00c01a00ff1e77ac */ /* 0x000f260008000a00 */
[----:B0-----:R-:W-:Y:S01]  /*4d50*/  DFMA R36, R6, UR62, R56 ;  /* 0x0000003e06247c2b */ /* 0x001fe20008000038 */
[----:B------:R-:W0:Y:S01]  /*4d60*/  LDCU.64 UR64, c[0x3][0x88] ;  /* 0x00c01100ff4077ac */ /* 0x000e220008000a00 */
[C---:B------:R-:W-:Y:S01]  /*4d70*/  DFMA R46, R8.reuse, UR56, R46 ;  /* 0x00000038082e7c2b */ /* 0x040fe2000800002e */
[----:B------:R-:W0:Y:S05]  /*4d80*/  LDCU.64 UR62, c[0x3][0xe0] ;  /* 0x00c01c00ff3e77ac */ /* 0x000e2a0008000a00 */
[----:B------:R-:W-:Y:S01]  /*4d90*/  DFMA R36, R8, UR68, R36 ;  /* 0x0000004408247c2b */ /* 0x000fe20008000024 */
[----:B------:R-:W2:Y:S01]  /*4da0*/  LDCU.64 UR68, c[0x3][0x128] ;  /* 0x00c02500ff4477ac */ /* 0x000ea20008000a00 */
[----:B-1----:R-:W-:Y:S01]  /*4db0*/  DFMA R14, R18, UR66, RZ ;  /* 0x00000042120e7c2b */ /* 0x002fe200080000ff */
[----:B------:R-:W1:Y:S01]  /*4dc0*/  LDCU.64 UR66, c[0x3][0x138] ;  /* 0x00c02700ff4277ac */ /* 0x000e620008000a00 */
[----:B------:R-:W-:-:S02]  /*4dd0*/  DFMA R46, R10, UR48, R46 ;  /* 0x000000300a2e7c2b */ /* 0x000fc4000800002e */
[----:B----4-:R-:W-:Y:S01]  /*4de0*/  DFMA R24, R8, UR30, R24 ;  /* 0x0000001e08187c2b */ /* 0x010fe20008000018 */
[----:B------:R-:W4:Y:S03]  /*4df0*/  LDCU.64 UR48, c[0x3][0x130] ;  /* 0x00c02600ff3077ac */ /* 0x000f260008000a00 */
[----:B0-----:R-:W-:Y:S01]  /*4e00*/  DFMA R14, R6, UR64, R14 ;  /* 0x00000040060e7c2b */ /* 0x001fe2000800000e */
[----:B------:R-:W0:Y:S01]  /*4e10*/  LDCU.64 UR64, c[0x3][0x38] ;  /* 0x00c00700ff4077ac */ /* 0x000e220008000a00 */
[----:B------:R-:W-:Y:S01]  /*4e20*/  DFMA R46, R16, UR36, R46 ;  /* 0x00000024102e7c2b */ /* 0x000fe2000800002e */
[----:B------:R-:W0:Y:S05]  /*4e30*/  LDCU.64 UR30, c[0x3][0x120] ;  /* 0x00c02400ff1e77ac */ /* 0x000e2a0008000a00 */
[----:B------:R-:W-:-:S02]  /*4e40*/  DFMA R14, R8, UR62, R14 ;  /* 0x0000003e080e7c2b */ /* 0x000fc4000800000e */
[----:B--2---:R-:W-:Y:S01]  /*4e50*/  DFMA R24, R10, UR68, R24 ;  /* 0x000000440a187c2b */ /* 0x004fe20008000018 */
[----:B------:R-:W2:Y:S01]  /*4e60*/  LDCU.64 UR68, c[0x3][0x90] ;  /* 0x00c01200ff4477ac */ /* 0x000ea20008000a00 */
[----:B------:R-:W-:Y:S01]  /*4e70*/  DMUL R32, R32, R54 ;  /* 0x0000003620207228 */ /* 0x000fe20000000000 */
[----:B------:R-:W2:Y:S03]  /*4e80*/  LDCU.64 UR62, c[0x3][0x180] ;  /* 0x00c03000ff3e77ac */ /* 0x000ea60008000a00 */
[C---:B-1----:R-:W-:Y:S02]  /*4e90*/  DFMA R14, R10.reuse, UR66, R14 ;  /* 0x000000420a0e7c2b */ /* 0x042fe4000800000e */
[----:B----4-:R-:W-:Y:S01]  /*4ea0*/  DFMA R36, R10, UR48, R36 ;  /* 0x000000300a247c2b */ /* 0x010fe20008000024 */
[----:B------:R-:W1:Y:S01]  /*4eb0*/  LDCU.64 UR66, c[0x3][0xe8] ;  /* 0x00c01d00ff4277ac */ /* 0x000e620008000a00 */
[----:B0-----:R-:W-:Y:S01]  /*4ec0*/  DFMA R54, R18, UR64, RZ ;  /* 0x0000004012367c2b */ /* 0x001fe200080000ff */
[----:B------:R-:W0:Y:S01]  /*4ed0*/  LDCU.64 UR48, c[0x3][0x188] ;  /* 0x00c03100ff3077ac */ /* 0x000e220008000a00 */
[----:B------:R-:W-:Y:S01]  /*4ee0*/  DFMA R48, R10, UR34, R48 ;  /* 0x000000220a307c2b */ /* 0x000fe20008000030 */
[----:B------:R-:W4:Y:S05]  /*4ef0*/  LDCU.64 UR36, c[0x3][0x190] ;  /* 0x00c03200ff2477ac */ /* 0x000f2a0008000a00 */
[----:B--2---:R-:W-:Y:S01]  /*4f00*/  DFMA R54, R6, UR68, R54 ;  /* 0x0000004406367c2b */ /* 0x004fe20008000036 */
[----:B------:R-:W2:Y:S01]  /*4f10*/  LDCU.64 UR64, c[0x3][0x140] ;  /* 0x00c02800ff4077ac */ /* 0x000ea20008000a00 */
[----:B------:R-:W-:Y:S01]  /*4f20*/  DFMA R40, R8, UR50, R40 ;  /* 0x0000003208287c2b */ /* 0x000fe20008000028 */
[----:B------:R-:W2:Y:S01]  /*4f30*/  LDCU.64 UR34, c[0x3][0x178] ;  /* 0x00c02f00ff2277ac */ /* 0x000ea20008000a00 */
[----:B------:R-:W2:Y:S01]  /*4f40*/  LDCU.64 UR68, c[0x3][0x40] ;  /* 0x00c00800ff4477ac */ /* 0x000ea20008000a00 */
[----:B------:R-:W-:-:S02]  /*4f50*/  DFMA R48, R16, UR42, R48 ;  /* 0x0000002a10307c2b */ /* 0x000fc40008000030 */
[----:B------:R-:W-:Y:S01]  /*4f60*/  DFMA R24, R16, UR62, R24 ;  /* 0x0000003e10187c2b */ /* 0x000fe20008000018 */
[----:B------:R-:W2:Y:S01]  /*4f70*/  LDCU.64 UR62, c[0x3][0x198] ;  /* 0x00c03300ff3e77ac */ /* 0x000ea20008000a00 */
[----:B-1----:R-:W-:Y:S02]  /*4f80*/  DFMA R54, R8, UR66, R54 ;  /* 0x0000004208367c2b */ /* 0x002fe40008000036 */
[----:B0-----:R-:W-:Y:S01]  /*4f90*/  DFMA R36, R16, UR48, R36 ;  /* 0x0000003010247c2b */ /* 0x001fe20008000024 */
[----:B------:R-:W0:Y:S01]  /*4fa0*/  LDCU.64 UR48, c[0x3][0x98] ;  /* 0x00c01300ff3077ac */ /* 0x000e220008000a00 */
[----:B------:R-:W-:Y:S02]  /*4fb0*/  DFMA R40, R10, UR30, R40 ;  /* 0x0000001e0a287c2b */ /* 0x000fe40008000028 */
[----:B------:R-:W-:Y:S01]  /*4fc0*/  DMUL R30, R42, R30 ;  /* 0x0000001e2a1e7228 */ /* 0x000fe20000000000 */
[----:B------:R-:W1:Y:S01]  /*4fd0*/  LDCU.64 UR66, c[0x3][0x228] ;  /* 0x00c04500ff4277ac */ /* 0x000e620008000a00 */
[----:B----4-:R-:W-:-:S02]  /*4fe0*/  DFMA R42, R16, UR36, R14 ;  /* 0x00000024102a7c2b */ /* 0x010fc4000800000e */
[----:B------:R-:W-:Y:S01]  /*4ff0*/  DFMA R48, R12, UR26, R48 ;  /* 0x0000001a0c307c2b */ /* 0x000fe20008000030 */
[----:B------:R-:W4:Y:S01]  /*5000*/  LDCU.64 UR26, c[0x3][0x1e8] ;  /* 0x00c03d00ff1a77ac */ /* 0x000f220008000a00 */
[----:B--2---:R-:W-:Y:S02]  /*5010*/  DFMA R14, R10, UR64, R54 ;  /* 0x000000400a0e7c2b */ /* 0x004fe40008000036 */
[----:B------:R-:W-:Y:S01]  /*5020*/  DFMA R46, R12, UR46, R46 ;  /* 0x0000002e0c2e7c2b */ /* 0x000fe2000800002e */
[----:B------:R-:W2:Y:S01]  /*5030*/  LDCU.64 UR64, c[0x3][0x1e0] ;  /* 0x00c03c00ff4077ac */ /* 0x000ea20008000a00 */
[----:B------:R-:W-:Y:S01]  /*5040*/  DFMA R40, R16, UR34, R40 ;  /* 0x0000002210287c2b */ /* 0x000fe20008000028 */
[----:B------:R-:W1:Y:S01]  /*5050*/  LDCU.64 UR46, c[0x3][0xf0] ;  /* 0x00c01e00ff2e77ac */ /* 0x000e620008000a00 */
[----:B------:R-:W-:Y:S01]  /*5060*/  DFMA R54, R18, UR68, RZ ;  /* 0x0000004412367c2b */ /* 0x000fe200080000ff */
[----:B------:R-:W1:Y:S01]  /*5070*/  LDCU.64 UR34, c[0x3][0x1d0] ;  /* 0x00c03a00ff2277ac */ /* 0x000e620008000a00 */
[----:B------:R-:W-:Y:S01]  /*5080*/  DFMA R14, R16, UR62, R14 ;  /* 0x0000003e100e7c2b */ /* 0x000fe2000800000e */
[----:B------:R-:W1:Y:S05]  /*5090*/  LDCU.64 UR62, c[0x3][0x1f0] ;  /* 0x00c03e00ff3e77ac */ /* 0x000e6a0008000a00 */
[----:B0-----:R-:W-:Y:S01]  /*50a0*/  DFMA R54, R6, UR48, R54 ;  /* 0x0000003006367c2b */ /* 0x001fe20008000036 */
[----:B------:R-:W0:Y:S01]  /*50b0*/  LDCU.64 UR68, c[0x3][0x148] ;  /* 0x00c02900ff4477ac */ /* 0x000e220008000a00 */
[----:B------:R-:W0:Y:S01]  /*50c0*/  LDCU.64 UR36, c[0x3][0x1d8] ;  /* 0x00c03b00ff2477ac */ /* 0x000e220008000a00 */
[----:B----4-:R-:W-:-:S02]  /*50d0*/  DFMA R42, R12, UR26, R42 ;  /* 0x0000001a0c2a7c2b */ /* 0x010fc4000800002a */
[----:B--2---:R-:W-:Y:S01]  /*50e0*/  DFMA R36, R12, UR64, R36 ;  /* 0x000000400c247c2b */ /* 0x004fe20008000024 */
[----:B------:R-:W2:Y:S02]  /*50f0*/  LDCU.64 UR26, c[0x3][0x1a0] ;  /* 0x00c03400ff1a77ac */ /* 0x000ea40008000a00 */
[----:B-1----:R-:W-:Y:S01]  /*5100*/  DFMA R54, R8, UR46, R54 ;  /* 0x0000002e08367c2b */ /* 0x002fe20008000036 */
[----:B------:R-:W1:Y:S01]  /*5110*/  LDCU.64 UR64, c[0x3][0x230] ;  /* 0x00c04600ff4077ac */ /* 0x000e620008000a00 */
[----:B------:R-:W-:Y:S02]  /*5120*/  DFMA R40, R12, UR34, R40 ;  /* 0x000000220c287c2b */ /* 0x000fe40008000028 */
[----:B------:R-:W-:Y:S01]  /*5130*/  DFMA R46, R20, UR58, R46 ;  /* 0x0000003a142e7c2b */ /* 0x000fe2000800002e */
[----:B------:R-:W4:Y:S01]  /*5140*/  LDCU.64 UR58, c[0x3][0x48] ;  /* 0x00c00900ff3a77ac */ /* 0x000f220008000a00 */
[----:B------:R-:W-:Y:S02]  /*5150*/  DFMA R14, R12, UR62, R14 ;  /* 0x0000003e0c0e7c2b */ /* 0x000fe4000800000e */
[----:B0-----:R-:W-:Y:S01]  /*5160*/  DFMA R54, R10, UR68, R54 ;  /* 0x000000440a367c2b */ /* 0x001fe20008000036 */
[----:B------:R-:W0:Y:S01]  /*5170*/  LDCU.64 UR62, c[0x3][0x1f8] ;  /* 0x00c03f00ff3e77ac */ /* 0x000e220008000a00 */
[----:B------:R-:W-:-:S02]  /*5180*/  DFMA R40, R20, UR66, R40 ;  /* 0x0000004214287c2b */ /* 0x000fc40008000028 */
[----:B------:R-:W-:Y:S01]  /*5190*/  DFMA R24, R12, UR36, R24 ;  /* 0x000000240c187c2b */ /* 0x000fe20008000018 */
[----:B------:R-:W0:Y:S01]  /*51a0*/  LDCU.64 UR66, c[0x3][0xa0] ;  /* 0x00c01400ff4277ac */ /* 0x000e220008000a00 */
[----:B------:R-:W-:Y:S01]  /*51b0*/  DFMA R48, R20, UR40, R48 ;  /* 0x0000002814307c2b */ /* 0x000fe20008000030 */
[----:B------:R-:W0:Y:S01]  /*51c0*/  LDCU.64 UR40, c[0x3][0x240] ;  /* 0x00c04800ff2877ac */ /* 0x000e220008000a00 */
[----:B--2---:R-:W-:Y:S01]  /*51d0*/  DFMA R54, R16, UR26, R54 ;  /* 0x0000001a10367c2b */ /* 0x004fe20008000036 */
[----:B------:R-:W2:Y:S03]  /*51e0*/  LDCU.64 UR68, c[0x3][0x248] ;  /* 0x00c04900ff4477ac */ /* 0x000ea60008000a00 */
[----:B-1----:R-:W-:Y:S01]  /*51f0*/  DFMA R24, R20, UR64, R24 ;  /* 0x0000004014187c2b */ /* 0x002fe20008000018 */
[----:B------:R-:W1:Y:S01]  /*5200*/  LDCU.64 UR26, c[0x3][0x250] ;  /* 0x00c04a00ff1a77ac */ /* 0x000e620008000a00 */
[----:B----4-:R-:W-:Y:S01]  /*5210*/  DFMA R56, R18, UR58, RZ ;  /* 0x0000003a12387c2b */ /* 0x010fe200080000ff */
[----:B------:R-:W4:Y:S01]  /*5220*/  LDCU.64 UR64, c[0x3][0xf8] ;  /* 0x00c01f00ff4077ac */ /* 0x000f220008000a00 */
[----:B------:R-:W4:Y:S01]  /*5230*/  LDCU.64 UR56, c[0x3][0x278] ;  /* 0x00c04f00ff3877ac */ /* 0x000f220008000a00 */
[----:B0-----:R-:W-:Y:S01]  /*5240*/  DFMA R54, R12, UR62, R54 ;  /* 0x0000003e0c367c2b */ /* 0x001fe20008000036 */
[----:B------:R-:W0:Y:S04]  /*5250*/  LDCU.64 UR58, c[0x3][0x150] ;  /* 0x00c02a00ff3a77ac */ /* 0x000e280008000a00 */
[----:B------:R-:W-:-:S02]  /*5260*/  DFMA R56, R6, UR66, R56 ;  /* 0x0000004206387c2b */ /* 0x000fc40008000038 */
[----:B------:R-:W-:Y:S01]  /*5270*/  DFMA R42, R20, UR40, R42 ;  /* 0x00000028142a7c2b */ /* 0x000fe2000800002a */
[----:B------:R-:W0:Y:S01]  /*5280*/  LDCU.64 UR40, c[0x3][0x288] ;  /* 0x00c05100ff2877ac */ /* 0x000e220008000a00 */
[----:B------:R-:W-:Y:S02]  /*5290*/  DMUL R26, R44, R26 ;  /* 0x0000001a2c1a7228 */ /* 0x000fe40000000000 */
[C---:B--2---:R-:W-:Y:S01]  /*52a0*/  DFMA R44, R20.reuse, UR68, R14 ;  /* 0x00000044142c7c2b */ /* 0x044fe2000800000e */
[----:B------:R-:W2:Y:S01]  /*52b0*/  LDCU.64 UR68, c[0x3][0x1a8] ;  /* 0x00c03500ff4477ac */ /* 0x000ea20008000a00 */
[----:B-1----:R-:W-:Y:S02]  /*52c0*/  DFMA R14, R20, UR26, R54 ;  /* 0x0000001a140e7c2b */ /* 0x002fe40008000036 */
[----:B----4-:R-:W-:Y:S01]  /*52d0*/  DFMA R54, R8, UR64, R56 ;  /* 0x0000004008367c2b */ /* 0x010fe20008000038 */
[----:B------:R-:W1:Y:S01]  /*52e0*/  LDCU.64 UR38, c[0x3][0x2d0] ;  /* 0x00c05a00ff2677ac */ /* 0x000e620008000a00 */
[C---:B------:R-:W-:Y:S01]  /*52f0*/  DFMA R48, R28.reuse, UR56, R48 ;  /* 0x000000381c307c2b */ /* 0x040fe20008000030 */
[----:B------:R-:W4:Y:S01]  /*5300*/  LDCU.64 UR56, c[0x3][0x200] ;  /* 0x00c04000ff3877ac */ /* 0x000f220008000a00 */
[----:B------:R-:W-:-:S04]  /*5310*/  DFMA R46, R28, UR32, R46 ;  /* 0x000000201c2e7c2b */ /* 0x000fc8000800002e */
[----:B0-----:R-:W-:Y:S01]  /*5320*/  DFMA R54, R10, UR58, R54 ;  /* 0x0000003a0a367c2b */ /* 0x001fe20008000036 */
[----:B------:R-:W0:Y:S01]  /*5330*/  LDCU.64 UR32, c[0x3][0x298] ;  /* 0x00c05300ff2077ac */ /* 0x000e220008000a00 */
[----:B------:R-:W-:Y:S01]  /*5340*/  DFMA R24, R28, UR40, R24 ;  /* 0x000000281c187c2b */ /* 0x000fe20008000018 */
[----:B------:R-:W0:Y:S05]  /*5350*/  LDCU.64 UR40, c[0x3][0x258] ;  /* 0x00c04b00ff2877ac */ /* 0x000e2a0008000a00 */
[----:B--2---:R-:W-:Y:S01]  /*5360*/  DFMA R54, R16, UR68, R54 ;  /* 0x0000004410367c2b */ /* 0x004fe20008000036 */
[----:B------:R-:W2:Y:S01]  /*5370*/  LDCU.64 UR34, c[0x3][0x280] ;  /* 0x00c05000ff2277ac */ /* 0x000ea20008000a00 */
[----:B-1----:R-:W-:Y:S01]  /*5380*/  DFMA R48, R30, UR38, R48 ;  /* 0x000000261e307c2b */ /* 0x002fe20008000030 */
[----:B------:R-:W1:Y:S05]  /*5390*/  LDCU.64 UR36, c[0x3][0x2d8] ;  /* 0x00c05b00ff2477ac */ /* 0x000e6a0008000a00 */
[----:B----4-:R-:W-:Y:S01]  /*53a0*/  DFMA R54, R12, UR56, R54 ;  /* 0x000000380c367c2b */ /* 0x010fe20008000036 */
[----:B------:R-:W4:Y:S01]  /*53b0*/  LDCU.64 UR56, c[0x3][0x50] ;  /* 0x00c00a00ff3877ac */ /* 0x000f220008000a00 */
[----:B0-----:R-:W-:Y:S01]  /*53c0*/  DFMA R42, R28, UR32, R42 ;  /* 0x000000201c2a7c2b */ /* 0x001fe2000800002a */
[----:B------:R-:W0:Y:S05]  /*53d0*/  LDCU.64 UR32, c[0x3][0x2b0] ;  /* 0x00c05600ff2077ac */ /* 0x000e2a0008000a00 */
[----:B------:R-:W-:Y:S01]  /*53e0*/  DFMA R54, R20, UR40, R54 ;  /* 0x0000002814367c2b */ /* 0x000fe20008000036 */
[----:B------:R-:W1:Y:S01]  /*53f0*/  LDCU.64 UR40, c[0x3][0xa8] ;  /* 0x00c01500ff2877ac */ /* 0x000e620008000a00 */
[----:B------:R-:W1:Y:S01]  /*5400*/  LDCU.64 UR38, c[0x3][0x100] ;  /* 0x00c02000ff2677ac */ /* 0x000e620008000a00 */
[----:B--2---:R-:W-:Y:S01]  /*5410*/  DFMA R40, R28, UR34, R40 ;  /* 0x000000221c287c2b */ /* 0x004fe20008000028 */
[----:B------:R-:W2:Y:S01]  /*5420*/  LDCU.64 UR66, c[0x3][0x2e0] ;  /* 0x00c05c00ff4277ac */ /* 0x000ea20008000a00 */
[----:B----4-:R-:W-:Y:S01]  /*5430*/  DFMA R56, R18, UR56, RZ ;  /* 0x0000003812387c2b */ /* 0x010fe200080000ff */
[----:B------:R-:W4:Y:S02]  /*5440*/  LDCU.64 UR64, c[0x3][0x2a0] ;  /* 0x00c05400ff4077ac */ /* 0x000f240008000a00 */
[----:B0-----:R-:W-:Y:S01]  /*5450*/  DFMA R54, R28, UR32, R54 ;  /* 0x000000201c367c2b */ /* 0x001fe20008000036 */
[----:B------:R-:W0:Y:S04]  /*5460*/  LDCU.64 UR32, c[0x3][0x158] ;  /* 0x00c02b00ff2077ac */ /* 0x000e280008000a00 */
[----:B-1----:R-:W-:Y:S01]  /*5470*/  DFMA R56, R6, UR40, R56 ;  /* 0x0000002806387c2b */ /* 0x002fe20008000038 */
[----:B------:R-:W1:Y:S01]  /*5480*/  LDCU.64 UR34, c[0x3][0x2a8] ;  /* 0x00c05500ff2277ac */ /* 0x000e620008000a00 */
[----:B------:R-:W-:Y:S01]  /*5490*/  DFMA R40, R30, UR36, R40 ;  /* 0x000000241e287c2b */ /* 0x000fe20008000028 */
[----:B------:R-:W1:Y:S05]  /*54a0*/  LDCU.64 UR56, c[0x3][0x2f8] ;  /* 0x00c05f00ff3877ac */ /* 0x000e6a0008000a00 */
[----:B------:R-:W-:Y:S01]  /*54b0*/  DFMA R56, R8, UR38, R56 ;  /* 0x0000002608387c2b */ /* 0x000fe20008000038 */
[----:B------:R-:W1:Y:S01]  /*54c0*/  LDCU.64 UR36, c[0x3][0x1b0] ;  /* 0x00c03600ff2477ac */ /* 0x000e620008000a00 */
[----:B------:R-:W-:Y:S01]  /*54d0*/  DMUL R22, R22, R58 ;  /* 0x0000003a16167228 */ /* 0x000fe20000000000 */
[----:B------:R-:W1:Y:S01]  /*54e0*/  LDCU.64 UR40, c[0x3][0x300] ;  /* 0x00c06000ff2877ac */ /* 0x000e620008000a00 */
[----:B----4-:R-:W-:-:S02]  /*54f0*/  DFMA R44, R28, UR64, R44 ;  /* 0x000000401c2c7c2b */ /* 0x010fc4000800002c */
[----:B--2---:R-:W-:Y:S01]  /*5500*/  DFMA R24, R30, UR66, R24 ;  /* 0x000000421e187c2b */ /* 0x004fe20008000018 */
[----:B------:R-:W2:Y:S01]  /*5510*/  LDCU.64 UR66, c[0x3][0x208] ;  /* 0x00c04100ff4277ac */ /* 0x000ea20008000a00 */
[----:B------:R-:W-:Y:S02]  /*5520*/  DFMA R58, R18, UR4, RZ ;  /* 0x00000004123a7c2b */ /* 0x000fe400080000ff */
[----:B0-----:R-:W-:Y:S01]  /*5530*/  DFMA R56, R10, UR32, R56 ;  /* 0x000000200a387c2b */ /* 0x001fe20008000038 */
[----:B------:R-:W0:Y:S01]  /*5540*/  LDCU.64 UR46, c[0x3][0x238] ;  /* 0x00c04700ff2e77ac */ /* 0x000e220008000a00 */
[----:B-1----:R-:W-:Y:S02]  /*5550*/  DFMA R14, R28, UR34, R14 ;  /* 0x000000221c0e7c2b */ /* 0x002fe4000800000e */
[----:B------:R-:W-:Y:S01]  /*5560*/  DFMA R44, R30, UR56, R44 ;  /* 0x000000381e2c7c2b */ /* 0x000fe2000800002c */
[----:B------:R-:W1:Y:S01]  /*5570*/  LDCU.64 UR56, c[0x3][0x260] ;  /* 0x00c04c00ff3877ac */ /* 0x000e620008000a00 */
[----:B------:R-:W-:-:S02]  /*5580*/  DFMA R58, R6, UR8, R58 ;  /* 0x00000008063a7c2b */ /* 0x000fc4000800003a */
[----:B------:R-:W-:Y:S01]  /*5590*/  DFMA R56, R16, UR36, R56 ;  /* 0x0000002410387c2b */ /* 0x000fe20008000038 */
[----:B------:R-:W4:Y:S01]  /*55a0*/  LDCU.64 UR26, c[0x3][0x290] ;  /* 0x00c05200ff1a77ac */ /* 0x000f220008000a00 */
[C---:B------:R-:W-:Y:S01]  /*55b0*/  DFMA R46, R30.reuse, UR54, R46 ;  /* 0x000000361e2e7c2b */ /* 0x040fe2000800002e */
[----:B------:R-:W4:Y:S01]  /*55c0*/  LDCU.64 UR54, c[0x3][0x2f0] ;  /* 0x00c05e00ff3677ac */ /* 0x000f220008000a00 */
[----:B------:R-:W-:Y:S02]  /*55d0*/  DFMA R14, R30, UR40, R14 ;  /* 0x000000281e0e7c2b */ /* 0x000fe4000800000e */
[----:B------:R-:W-:Y:S01]  /*55e0*/  DFMA R58, R8, UR10, R58 ;  /* 0x0000000a083a7c2b */ /* 0x000fe2000800003a */
[----:B------:R-:W4:Y:S01]  /*55f0*/  LDCU.64 UR40, c[0x3][0x2b8] ;  /* 0x00c05700ff2877ac */ /* 0x000f220008000a00 */
[----:B--2---:R-:W-:Y:S02]  /*5600*/  DFMA R56, R12, UR66, R56 ;  /* 0x000000420c387c2b */ /* 0x004fe40008000038 */
[----:B0-----:R-:W-:Y:S01]  /*5610*/  DFMA R36, R20, UR46, R36 ;  /* 0x0000002e14247c2b */ /* 0x001fe20008000024 */
[----:B------:R-:W0:Y:S01]  /*5620*/  LDCU.64 UR48, c[0x3][0x330] ;  /* 0x00c06600ff3077ac */ /* 0x000e220008000a00 */
[----:B------:R-:W-:Y:S01]  /*5630*/  DFMA R46, R32, UR52, R46 ;  /* 0x00000034202e7c2b */ /* 0x000fe2000800002e */
[----:B------:R-:W2:Y:S01]  /*5640*/  LDCU.64 UR58, c[0x3][0x338] ;  /* 0x00c06700ff3a77ac */ /* 0x000ea20008000a00 */
[----:B------:R-:W-:Y:S01]  /*5650*/  DFMA R58, R10, UR12, R58 ;  /* 0x0000000c0a3a7c2b */ /* 0x000fe2000800003a */
[----:B------:R-:W0:Y:S01]  /*5660*/  LDCU.64 UR64, c[0x3][0x2e8] ;  /* 0x00c05d00ff4077ac */ /* 0x000e220008000a00 */
[----:B------:R-:W2:Y:S01]  /*5670*/  LDCU.64 UR52, c[0x3][0x350] ;  /* 0x00c06a00ff3477ac */ /* 0x000ea20008000a00 */
[----:B-1----:R-:W-:Y:S01]  /*5680*/  DFMA R56, R20, UR56, R56 ;  /* 0x0000003814387c2b */ /* 0x002fe20008000038 */
[----:B------:R-:W1:Y:S01]  /*5690*/  LDCU.64 UR50, c[0x3][0x328] ;  /* 0x00c06500ff3277ac */ /* 0x000e620008000a00 */
[----:B------:R-:W1:Y:S01]  /*56a0*/  LDCU.64 UR66, c[0x3][0x310] ;  /* 0x00c06200ff4277ac */ /* 0x000e620008000a00 */
[----:B----4-:R-:W-:Y:S01]  /*56b0*/  DFMA R36, R28, UR26, R36 ;  /* 0x0000001a1c247c2b */ /* 0x010fe20008000024 */
[----:B------:R-:W4:Y:S01]  /*56c0*/  LDCU.64 UR26, c[0x3][0x390] ;  /* 0x00c07200ff1a77ac */ /* 0x000f220008000a00 */
[----:B------:R-:W-:-:S02]  /*56d0*/  DFMA R42, R30, UR54, R42 ;  /* 0x000000361e2a7c2b */ /* 0x000fc4000800002a */
[----:B------:R-:W-:Y:S01]  /*56e0*/  DFMA R58, R16, UR14, R58 ;  /* 0x0000000e103a7c2b */ /* 0x000fe2000800003a */
[----:B------:R-:W4:Y:S01]  /*56f0*/  LDCU.64 UR34, c[0x3][0x340] ;  /* 0x00c06800ff2277ac */ /* 0x000f220008000a00 */
[----:B------:R-:W-:Y:S01]  /*5700*/  DFMA R56, R28, UR40, R56 ;  /* 0x000000281c387c2b */ /* 0x000fe20008000038 */
[----:B------:R-:W4:Y:S01]  /*5710*/  LDCU.64 UR38, c[0x3][0x308] ;  /* 0x00c06100ff2677ac */ /* 0x000f220008000a00 */
[----:B------:R-:W4:Y:S01]  /*5720*/  LDCU.64 UR54, c[0x3][0x348] ;  /* 0x00c06900ff3677ac */ /* 0x000f220008000a00 */
[----:B------:R-:W3:Y:S01]  /*5730*/  LDCU.64 UR56, c[0x3][0x368] ;  /* 0x00c06d00ff3877ac */ /* 0x000ee20008000a00 */
[----:B0-----:R-:W-:Y:S02]  /*5740*/  DFMA R36, R30, UR64, R36 ;  /* 0x000000401e247c2b */ /* 0x001fe40008000024 */
[C---:B------:R-:W-:Y:S01]  /*5750*/  DFMA R40, R32.reuse, UR48, R40 ;  /* 0x0000003020287c2b */ /* 0x040fe20008000028 */
[----:B------:R-:W0:Y:S01]  /*5760*/  LDCU.64 UR64, c[0x3][0x398] ;  /* 0x00c07300ff4077ac */ /* 0x000e220008000a00 */
[----:B--2---:R-:W-:-:S02]  /*5770*/  DFMA R24, R32, UR58, R24 ;  /* 0x0000003a20187c2b */ /* 0x004fc40008000018 */
[----:B------:R-:W-:Y:S01]  /*5780*/  DFMA R44, R32, UR52, R44 ;  /* 0x00000034202c7c2b */ /* 0x000fe2000800002c */
[----:B------:R-:W2:Y:S01]  /*5790*/  LDCU.64 UR48, c[0x3][0x360] ;  /* 0x00c06c00ff3077ac */ /* 0x000ea20008000a00 */
[----:B------:R-:W-:Y:S01]  /*57a0*/  DFMA R58, R12, UR16, R58 ;  /* 0x000000100c3a7c2b */ /* 0x000fe2000800003a */
[----:B------:R-:W0:Y:S01]  /*57b0*/  LDCU.64 UR52, c[0x3][0x3c0] ;  /* 0x00c07800ff3477ac */ /* 0x000e220008000a00 */
[----:B-1----:R-:W-:Y:S02]  /*57c0*/  DFMA R48, R32, UR50, R48 ;  /* 0x0000003220307c2b */ /* 0x002fe40008000030 */
[----:B------:R-:W-:Y:S01]  /*57d0*/  DFMA R56, R30, UR66, R56 ;  /* 0x000000421e387c2b */ /* 0x000fe20008000038 */
[----:B------:R-:W1:Y:S01]  /*57e0*/  LDCU.64 UR50, c[0x3][0x358] ;  /* 0x00c06b00ff3277ac */ /* 0x000e620008000a00 */
[----:B----4-:R-:W-:Y:S02]  /*57f0*/  DFMA R24, R26, UR26, R24 ;  /* 0x0000001a1a187c2b */ /* 0x010fe40008000018 */
[----:B------:R-:W-:Y:S01]  /*5800*/  DFMA R58, R20, UR18, R58 ;  /* 0x00000012143a7c2b */ /* 0x000fe2000800003a */
[----:B------:R-:W4:Y:S01]  /*5810*/  LDCU.64 UR32, c[0x3][0x3f0] ;  /* 0x00c07e00ff2077ac */ /* 0x000f220008000a00 */
[----:B------:R-:W-:Y:S01]  /*5820*/  DFMA R54, R30, UR38, R54 ;  /* 0x000000261e367c2b */ /* 0x000fe20008000036 */
[----:B------:R-:W4:Y:S01]  /*5830*/  LDCU.64 UR26, c[0x3][0x418] ;  /* 0x00c08300ff1a77ac */ /* 0x000f220008000a00 */
[----:B------:R-:W-:-:S02]  /*5840*/  DFMA R36, R32, UR34, R36 ;  /* 0x0000002220247c2b */ /* 0x000fc40008000024 */
[C---:B------:R-:W-:Y:S01]  /*5850*/  DFMA R42, R32.reuse, UR54, R42 ;  /* 0x00000036202a7c2b */ /* 0x040fe2000800002a */
[----:B------:R-:W4:Y:S01]  /*5860*/  LDCU.64 UR30, c[0x3][0x380] ;  /* 0x00c07000ff1e77ac */ /* 0x000f220008000a00 */
[----:B---3--:R-:W-:Y:S01]  /*5870*/  DFMA R56, R32, UR56, R56 ;  /* 0x0000003820387c2b */ /* 0x008fe20008000038 */
[----:B------:R-:W3:Y:S01]  /*5880*/  LDCU.64 UR54, c[0x3][0x3b0] ;  /* 0x00c07600ff3677ac */ /* 0x000ee20008000a00 */
[----:B------:R-:W-:Y:S02]  /*5890*/  DFMA R58, R28, UR22, R58 ;  /* 0x000000161c3a7c2b */ /* 0x000fe4000800003a */
[----:B--2---:R-:W-:Y:S01]  /*58a0*/  DFMA R54, R32, UR48, R54 ;  /* 0x0000003020367c2b */ /* 0x004fe20008000036 */
[----:B------:R-:W2:Y:S01]  /*58b0*/  LDCU.64 UR42, c[0x3][0x3d8] ;  /* 0x00c07b00ff2a77ac */ /* 0x000ea20008000a00 */
[C---:B0-----:R-:W-:Y:S02]  /*58c0*/  DFMA R36, R26.reuse, UR64, R36 ;  /* 0x000000401a247c2b */ /* 0x041fe40008000024 */
[----:B------:R-:W-:Y:S01]  /*58d0*/  DFMA R56, R26, UR52, R56 ;  /* 0x000000341a387c2b */ /* 0x000fe20008000038 */
[----:B------:R-:W0:Y:S01]  /*58e0*/  LDCU.64 UR62, c[0x3][0x388] ;  /* 0x00c07100ff3e77ac */ /* 0x000e220008000a00 */
[----:B-1----:R-:W-:Y:S01]  /*58f0*/  DFMA R14, R32, UR50, R14 ;  /* 0x00000032200e7c2b */ /* 0x002fe2000800000e */
[----:B------:R-:W1:Y:S01]  /*5900*/  LDCU.64 UR36, c[0x3][0x3a0] ;  /* 0x00c07400ff2477ac */ /* 0x000e620008000a00 */
[----:B------:R-:W2:Y:S01]  /*5910*/  LDCU.64 UR58, c[0x3][0x3a8] ;  /* 0x00c07500ff3a77ac */ /* 0x000ea20008000a00 */
[----:B------:R-:W2:Y:S01]  /*5920*/  LDCU.64 UR40, c[0x3][0x3b8] ;  /* 0x00c07700ff2877ac */ /* 0x000ea20008000a00 */
[----:B------:R-:W2:Y:S01]  /*5930*/  LDCU.64 UR48, c[0x3][0x408] ;  /* 0x00c08100ff3077ac */ /* 0x000ea20008000a00 */
[----:B------:R-:W-:-:S02]  /*5940*/  DFMA R58, R30, UR28, R58 ;  /* 0x0000001c1e3a7c2b */ /* 0x000fc4000800003a */
[C---:B----4-:R-:W-:Y:S01]  /*5950*/  DFMA R36, R22.reuse, UR32, R36 ;  /* 0x0000002016247c2b */ /* 0x050fe20008000024 */
[----:B------:R-:W4:Y:S01]  /*5960*/  LDCU.64 UR46, c[0x3][0x3e0] ;  /* 0x00c07c00ff2e77ac */ /* 0x000f220008000a00 */
[----:B------:R-:W-:Y:S01]  /*5970*/  DFMA R56, R22, UR26, R56 ;  /* 0x0000001a16387c2b */ /* 0x000fe20008000038 */
[----:B------:R-:W4:Y:S01]  /*5980*/  LDCU.64 UR38, c[0x3][0x3f8] ;  /* 0x00c07f00ff2677ac */ /* 0x000f220008000a00 */
[C---:B------:R-:W-:Y:S01]  /*5990*/  DFMA R46, R26.reuse, UR60, R46 ;  /* 0x0000003c1a2e7c2b */ /* 0x040fe2000800002e */
[----:B------:R-:W4:Y:S01]  /*59a0*/  LDCU.64 UR34, c[0x3][0x400] ;  /* 0x00c08000ff2277ac */ /* 0x000f220008000a00 */
[C---:B------:R-:W-:Y:S01]  /*59b0*/  DFMA R48, R26.reuse, UR30, R48 ;  /* 0x0000001e1a307c2b */ /* 0x040fe20008000030 */
[----:B------:R-:W4:Y:S01]  /*59c0*/  LDCU.64 UR50, c[0x3][0x410] ;  /* 0x00c08200ff3277ac */ /* 0x000f220008000a00 */
[----:B---3--:R-:W-:Y:S01]  /*59d0*/  DFMA R14, R26, UR54, R14 ;  /* 0x000000361a0e7c2b */ /* 0x008fe2000800000e */
[----:B------:R-:W3:Y:S01]  /*59e0*/  LDCU.64 UR26, c[0x3][0x428] ;  /* 0x00c08500ff1a77ac */ /* 0x000ee20008000a00 */
[----:B------:R-:W3:Y:S01]  /*59f0*/  LDCU.64 UR32, c[0x3][0x430] ;  /* 0x00c08600ff2077ac */ /* 0x000ee20008000a00 */
[----:B------:R-:W-:Y:S01]  /*5a00*/  DFMA R58, R32, UR70, R58 ;  /* 0x00000046203a7c2b */ /* 0x000fe2000800003a */
[----:B------:R-:W3:Y:S01]  /*5a10*/  LDCU.64 UR68, c[0x3][0x3e8] ;  /* 0x00c07d00ff4477ac */ /* 0x000ee20008000a00 */
[----:B0-----:R-:W-:-:S02]  /*5a20*/  DFMA R40, R26, UR62, R40 ;  /* 0x0000003e1a287c2b */ /* 0x001fc40008000028 */
[C---:B-1----:R-:W-:Y:S01]  /*5a30*/  DFMA R42, R26.reuse, UR36, R42 ;  /* 0x000000241a2a7c2b */ /* 0x042fe2000800002a */
[----:B------:R-:W0:Y:S01]  /*5a40*/  LDCU.64 UR36, c[0x3][0x438] ;  /* 0x00c08700ff2477ac */ /* 0x000e220008000a00 */
[C---:B--2---:R-:W-:Y:S02]  /*5a50*/  DFMA R44, R26.reuse, UR58, R44 ;  /* 0x0000003a1a2c7c2b */ /* 0x044fe4000800002c */
[----:B------:R-:W-:Y:S01]  /*5a60*/  DFMA R54, R26, UR40, R54 ;  /* 0x000000281a367c2b */ /* 0x000fe20008000036 */
[----:B------:R-:W1:Y:S01]  /*5a70*/  LDCU.64 UR40, c[0x3][0x440] ;  /* 0x00c08800ff2877ac */ /* 0x000e620008000a00 */
[C---:B------:R-:W-:Y:S02]  /*5a80*/  DFMA R46, R22.reuse, UR44, R46 ;  /* 0x0000002c162e7c2b */ /* 0x040fe4000800002e */
[C---:B------:R-:W-:Y:S01]  /*5a90*/  DFMA R48, R22.reuse, UR42, R48 ;  /* 0x0000002a16307c2b */ /* 0x040fe20008000030 */
[----:B------:R-:W2:Y:S01]  /*5aa0*/  LDCU.64 UR44, c[0x3][0x448] ;  /* 0x00c08900ff2c77ac */ /* 0x000ea20008000a00 */
[----:B------:R-:W-:-:S02]  /*5ab0*/  DFMA R14, R22, UR48, R14 ;  /* 0x00000030160e7c2b */ /* 0x000fc4000800000e */
[----:B------:R-:W-:Y:S01]  /*5ac0*/  DMUL R34, R50, R34 ;  /* 0x0000002232227228 */ /* 0x000fe20000000000 */
[----:B------:R-:W2:Y:S01]  /*5ad0*/  LDCU.64 UR48, c[0x3][0x450] ;  /* 0x00c08a00ff3077ac */ /* 0x000ea20008000a00 */
[----:B------:R-:W-:Y:S01]  /*5ae0*/  DFMA R58, R26, UR24, R58 ;  /* 0x000000181a3a7c2b */ /* 0x000fe2000800003a */
[----:B------:R-:W2:Y:S01]  /*5af0*/  LDCU.64 UR52, c[0x3][0x458] ;  /* 0x00c08b00ff3477ac */ /* 0x000ea20008000a00 */
[----:B------:R-:W2:Y:S01]  /*5b00*/  LDCU.64 UR56, c[0x3][0x460] ;  /* 0x00c08c00ff3877ac */ /* 0x000ea20008000a00 */
[----:B------:R-:W2:Y:S01]  /*5b10*/  LDCU.64 UR60, c[0x3][0x468] ;  /* 0x00c08d00ff3c77ac */ /* 0x000ea20008000a00 */
[----:B------:R-:W2:Y:S01]  /*5b20*/  LDCU.64 UR62, c[0x3][0x470] ;  /* 0x00c08e00ff3e77ac */ /* 0x000ea20008000a00 */
[C---:B----4-:R-:W-:Y:S02]  /*5b30*/  DFMA R40, R22.reuse, UR46, R40 ;  /* 0x0000002e16287c2b */ /* 0x050fe40008000028 */
[C---:B------:R-:W-:Y:S01]  /*5b40*/  DFMA R42, R22.reuse, UR38, R42 ;  /* 0x00000026162a7c2b */ /* 0x040fe2000800002a */
[----:B------:R-:W4:Y:S01]  /*5b50*/  LDCU.64 UR30, c[0x3][0x480] ;  /* 0x00c09000ff1e77ac */ /* 0x000f220008000a00 */
[----:B------:R-:W-:-:S02]  /*5b60*/  DFMA R44, R22, UR34, R44 ;  /* 0x00000022162c7c2b */ /* 0x000fc4000800002c */
[----:B------:R-:W-:Y:S01]  /*5b70*/  DFMA R54, R22, UR50, R54 ;  /* 0x0000003216367c2b */ /* 0x000fe20008000036 */
[----:B------:R-:W4:Y:S01]  /*5b80*/  LDCU.64 UR34, c[0x3][0x488] ;  /* 0x00c09100ff2277ac */ /* 0x000f220008000a00 */
[C---:B---3--:R-:W-:Y:S02]  /*5b90*/  DFMA R46, R34.reuse, UR26, R46 ;  /* 0x0000001a222e7c2b */ /* 0x048fe4000800002e */
        /* <DEDUP_REMOVED lines=12> */
[C---:B0-----:R-:W-:Y:S02]  /*5c60*/  DFMA R40, R34.reuse, UR36, R40 ;  /* 0x0000002422287c2b */ /* 0x041fe40008000028 */
        /* <DEDUP_REMOVED lines=8> */
[C---:B----4-:R-:W-:Y:S02]  /*5cf0*/  DFMA R46, R38.reuse, UR30, R46 ;  /* 0x0000001e262e7c2b */ /* 0x050fe4000800002e */
[C---:B------:R-:W-:Y:S02]  /*5d00*/  DFMA R48, R38.reuse, UR34, R48 ;  /* 0x0000002226307c2b */ /* 0x040fe40008000030 */
        /* <DEDUP_REMOVED lines=26> */
[----:B------:R-:W2:Y:S03]  /*5eb0*/  LDCU.64 UR26, c[0x3][0x60] ;  /* 0x00c00c00ff1a77ac */ /* 0x000ea60008000a00 */
[----:B------:R-:W3:Y:S01]  /*5ec0*/  LDS.64 R52, [R3+0xe0] ;  /* 0x0000e00003347984 */ /* 0x000ee20000000a00 */
[----:B------:R-:W4:Y:S03]  /*5ed0*/  LDCU.64 UR38, c[0x3][0x68] ;  /* 0x00c00d00ff2677ac */ /* 0x000f260008000a00 */
[----:B------:R-:W5:Y:S01]  /*5ee0*/  LDS.64 R50, [R3+0x150] ;  /* 0x0001500003327984 */ /* 0x000f620000000a00 */
[----:B------:R-:W3:Y:S03]  /*5ef0*/  LDCU.64 UR30, c[0x3][0xb8] ;  /* 0x00c01700ff1e77ac */ /* 0x000ee60008000a00 */
[----:B------:R-:W5:Y:S01]  /*5f00*/  LDS.64 R48, [R3+0x1c0] ;  /* 0x0001c00003307984 */ /* 0x000f620000000a00 */
[----:B------:R-:W3:Y:S03]  /*5f10*/  LDCU.64 UR40, c[0x3][0xc0] ;  /* 0x00c01800ff2877ac */ /* 0x000ee60008000a00 */
        /* <DEDUP_REMOVED lines=10> */
[----:B-1----:R-:W-:Y:S01]  /*5fc0*/  DFMA R24, R4, UR36, RZ ;  /* 0x0000002404187c2b */ /* 0x002fe200080000ff */
[----:B------:R-:W1:Y:S02]  /*5fd0*/  LDCU.64 UR36, c[0x3][0x118] ;  /* 0x00c02300ff2477ac */ /* 0x000e640008000a00 */
[----:B------:R-:W0:Y:S01]  /*5fe0*/  LDS.64 R34, [R3+0x4d0] ;  /* 0x0004d00003227984 */ /* 0x000e220000000a00 */
[C---:B--2---:R-:W-:Y:S01]  /*5ff0*/  DFMA R22, R14.reuse, UR26, R22 ;  /* 0x0000001a0e167c2b */ /* 0x044fe20008000016 */
[----:B------:R-:W2:Y:S03]  /*6000*/  LDCU.64 UR26, c[0x3][0x1c0] ;  /* 0x00c03800ff1a77ac */ /* 0x000ea60008000a00 */
[----:B----4-:R-:W-:Y:S01]  /*6010*/  DFMA R24, R14, UR38, R24 ;  /* 0x000000260e187c2b */ /* 0x010fe20008000018 */
[----:B------:R-:W4:Y:S03]  /*6020*/  LDCU.64 UR38, c[0x3][0x170] ;  /* 0x00c02e00ff2677ac */ /* 0x000f260008000a00 */
[C---:B---3--:R-:W-:Y:S01]  /*6030*/  DFMA R22, R52.reuse, UR30, R22 ;  /* 0x0000001e34167c2b */ /* 0x048fe20008000016 */
[----:B------:R-:W3:Y:S03]  /*6040*/  LDCU.64 UR30, c[0x3][0x218] ;  /* 0x00c04300ff1e77ac */ /* 0x000ee60008000a00 */
[----:B------:R-:W-:Y:S01]  /*6050*/  DFMA R24, R52, UR40, R24 ;  /* 0x0000002834187c2b */ /* 0x000fe20008000018 */
[----:B------:R-:W3:Y:S03]  /*6060*/  LDCU.64 UR40, c[0x3][0x1c8] ;  /* 0x00c03900ff2877ac */ /* 0x000ee60008000a00 */
[C---:B-----5:R-:W-:Y:S01]  /*6070*/  DFMA R22, R50.reuse, UR32, R22 ;  /* 0x0000002032167c2b */ /* 0x060fe20008000016 */
[----:B------:R-:W5:Y:S03]  /*6080*/  LDCU.64 UR32, c[0x3][0x270] ;  /* 0x00c04e00ff2077ac */ /* 0x000f660008000a00 */
[----:B-1----:R-:W-:Y:S01]  /*6090*/  DFMA R24, R50, UR36, R24 ;  /* 0x0000002432187c2b */ /* 0x002fe20008000018 */
[----:B------:R-:W1:Y:S03]  /*60a0*/  LDCU.64 UR36, c[0x3][0x220] ;  /* 0x00c04400ff2477ac */ /* 0x000e660008000a00 */
[C---:B------:R-:W-:Y:S01]  /*60b0*/  DFMA R22, R48.reuse, UR34, R22 ;  /* 0x0000002230167c2b */ /* 0x040fe20008000016 */
[----:B------:R-:W0:Y:S03]  /*60c0*/  LDCU.64 UR34, c[0x3][0x2c8] ;  /* 0x00c05900ff2277ac */ /* 0x000e260008000a00 */
[----:B----4-:R-:W-:Y:S01]  /*60d0*/  DFMA R24, R48, UR38, R24 ;  /* 0x0000002630187c2b */ /* 0x010fe20008000018 */
[----:B------:R-:W4:Y:S03]  /*60e0*/  LDCU.64 UR38, c[0x3][0x278] ;  /* 0x00c04f00ff2677ac */ /* 0x000f260008000a00 */
[C---:B--2---:R-:W-:Y:S01]  /*60f0*/  DFMA R22, R46.reuse, UR26, R22 ;  /* 0x0000001a2e167c2b */ /* 0x044fe20008000016 */
[----:B------:R-:W2:Y:S03]  /*6100*/  LDCU.64 UR26, c[0x3][0x320] ;  /* 0x00c06400ff1a77ac */ /* 0x000ea60008000a00 */
[----:B---3--:R-:W-:-:S04]  /*6110*/  DFMA R24, R46, UR40, R24 ;  /* 0x000000282e187c2b */ /* 0x008fc80008000018 */
[C---:B------:R-:W-:Y:S01]  /*6120*/  DFMA R22, R44.reuse, UR30, R22 ;  /* 0x0000001e2c167c2b */ /* 0x040fe20008000016 */
[----:B------:R-:W3:Y:S03]  /*6130*/  LDCU.64 UR30, c[0x3][0x378] ;  /* 0x00c06f00ff1e77ac */ /* 0x000ee60008000a00 */
[----:B-1----:R-:W-:Y:S02]  /*6140*/  DFMA R54, R44, UR36, R24 ;  /* 0x000000242c367c2b */ /* 0x002fe40008000018 */
[----:B------:R-:W1:Y:S01]  /*6150*/  LDS.64 R24, [R3+0x540] ;  /* 0x0005400003187984 */ /* 0x000e620000000a00 */
[----:B------:R-:W2:Y:S01]  /*6160*/  LDCU.64 UR36, c[0x3][0x2d0] ;  /* 0x00c05a00ff2477ac */ /* 0x000ea20008000a00 */
[C---:B-----5:R-:W-:Y:S01]  /*6170*/  DFMA R22, R42.reuse, UR32, R22 ;  /* 0x000000202a167c2b */ /* 0x060fe20008000016 */
[----:B------:R-:W5:Y:S03]  /*6180*/  LDCU.64 UR32, c[0x3][0x3d0] ;  /* 0x00c07a00ff2077ac */ /* 0x000f660008000a00 */
[----:B----4-:R-:W-:Y:S01]  /*6190*/  DFMA R54, R42, UR38, R54 ;  /* 0x000000262a367c2b */ /* 0x010fe20008000036 */
[----:B------:R-:W4:Y:S03]  /*61a0*/  LDCU.64 UR38, c[0x3][0x328] ;  /* 0x00c06500ff2677ac */ /* 0x000f260008000a00 */
[C---:B0-----:R-:W-:Y:S01]  /*61b0*/  DFMA R56, R40.reuse, UR34, R22 ;  /* 0x0000002228387c2b */ /* 0x041fe20008000016 */
[----:B------:R-:W0:Y:S01]  /*61c0*/  LDCU.64 UR34, c[0x3][0x380] ;  /* 0x00c07000ff2277ac */ /* 0x000e220008000a00 */
[----:B------:R-:W1:Y:S02]  /*61d0*/  LDS.64 R22, [R3+0x5b0] ;  /* 0x0005b00003167984 */ /* 0x000e640000000a00 */
[----:B--2---:R-:W-:Y:S01]  /*61e0*/  DFMA R54, R40, UR36, R54 ;  /* 0x0000002428367c2b */ /* 0x004fe20008000036 */
[----:B------:R-:W2:Y:S03]  /*61f0*/  LDCU.64 UR36, c[0x3][0x3d8] ;  /* 0x00c07b00ff2477ac */ /* 0x000ea60008000a00 */
[C---:B------:R-:W-:Y:S01]  /*6200*/  DFMA R56, R38.reuse, UR26, R56 ;  /* 0x0000001a26387c2b */ /* 0x040fe20008000038 */
[----:B------:R-:W1:Y:S03]  /*6210*/  LDCU.64 UR26, c[0x3][0x428] ;  /* 0x00c08500ff1a77ac */ /* 0x000e660008000a00 */
[----:B----4-:R-:W-:Y:S01]  /*6220*/  DFMA R54, R38, UR38, R54 ;  /* 0x0000002626367c2b */ /* 0x010fe20008000036 */
[----:B------:R-:W4:Y:S03]  /*6230*/  LDCU.64 UR38, c[0x3][0x430] ;  /* 0x00c08600ff2677ac */ /* 0x000f260008000a00 */
[C---:B---3--:R-:W-:Y:S01]  /*6240*/  DFMA R56, R36.reuse, UR30, R56 ;  /* 0x0000001e24387c2b */ /* 0x048fe20008000038 */
[----:B------:R-:W3:Y:S03]  /*6250*/  LDCU.64 UR30, c[0x3][0x480] ;  /* 0x00c09000ff1e77ac */ /* 0x000ee60008000a00 */
[----:B0-----:R-:W-:Y:S01]  /*6260*/  DFMA R54, R36, UR34, R54 ;  /* 0x0000002224367c2b */ /* 0x001fe20008000036 */
[----:B------:R-:W0:Y:S03]  /*6270*/  LDCU.64 UR34, c[0x3][0x20] ;  /* 0x00c00400ff2277ac */ /* 0x000e260008000a00 */
[C---:B-----5:R-:W-:Y:S01]  /*6280*/  DFMA R56, R34.reuse, UR32, R56 ;  /* 0x0000002022387c2b */ /* 0x060fe20008000038 */
[----:B------:R-:W5:Y:S03]  /*6290*/  LDCU.64 UR32, c[0x3][0x488] ;  /* 0x00c09100ff2077ac */ /* 0x000f660008000a00 */
[----:B--2---:R-:W-:Y:S01]  /*62a0*/  DFMA R54, R34, UR36, R54 ;  /* 0x0000002422367c2b */ /* 0x004fe20008000036 */
[----:B------:R-:W2:Y:S03]  /*62b0*/  LDCU.64 UR36, c[0x3][0x78] ;  /* 0x00c00f00ff2477ac */ /* 0x000ea60008000a00 */
[C---:B-1----:R-:W-:Y:S01]  /*62c0*/  DFMA R56, R24.reuse, UR26, R56 ;  /* 0x0000001a18387c2b */ /* 0x042fe20008000038 */
[----:B------:R-:W1:Y:S03]  /*62d0*/  LDCU.64 UR26, c[0x3][0x18] ;  /* 0x00c00300ff1a77ac */ /* 0x000e660008000a00 */
[----:B----4-:R-:W-:Y:S01]  /*62e0*/  DFMA R54, R24, UR38, R54 ;  /* 0x0000002618367c2b */ /* 0x010fe20008000036 */
[----:B------:R-:W4:Y:S03]  /*62f0*/  LDCU.64 UR38, c[0x3][0xd0] ;  /* 0x00c01a00ff2677ac */ /* 0x000f260008000a00 */
[C---:B---3--:R-:W-:Y:S01]  /*6300*/  DFMA R56, R22.reuse, UR30, R56 ;  /* 0x0000001e16387c2b */ /* 0x048fe20008000038 */
[----:B------:R-:W3:Y:S03]  /*6310*/  LDCU.64 UR30, c[0x3][0x70] ;  /* 0x00c00e00ff1e77ac */ /* 0x000ee60008000a00 */
[----:B-----5:R-:W-:Y:S01]  /*6320*/  DFMA R58, R22, UR32, R54 ;  /* 0x00000020163a7c2b */ /* 0x020fe20008000036 */
[----:B------:R-:W5:Y:S02]  /*6330*/  LDCU.64 UR32, c[0x3][0xc8] ;  /* 0x00c01900ff2077ac */ /* 0x000f640008000a00 */
[----:B------:R0:W-:Y:S01]  /*6340*/  STS.64 [R3+0x70], R56 ;  /* 0x0000703803007388 */ /* 0x0001e20000000a00 */
[C---:B-1----:R-:W-:Y:S01]  /*6350*/  DFMA R54, R4.reuse, UR26, RZ ;  /* 0x0000001a04367c2b */ /* 0x042fe200080000ff */
[----:B------:R-:W1:Y:S02]  /*6360*/  LDCU.64 UR26, c[0x3][0x120] ;  /* 0x00c02400ff1a77ac */ /* 0x000e640008000a00 */
[----:B------:R1:W-:Y:S01]  /*6370*/  STS.64 [R3+0xe0], R58 ;  /* 0x0000e03a03007388 */ /* 0x0003e20000000a00 */
[----:B0-----:R-:W-:Y:S01]  /*6380*/  DFMA R56, R4, UR34, RZ ;  /* 0x0000002204387c2b */ /* 0x001fe200080000ff */
[----:B------:R-:W0:Y:S03]  /*6390*/  LDCU.64 UR34, c[0x3][0x128] ;  /* 0x00c02500ff2277ac */ /* 0x000e260008000a00 */
[C---:B---3--:R-:W-:Y:S01]  /*63a0*/  DFMA R54, R14.reuse, UR30, R54 ;  /* 0x0000001e0e367c2b */ /* 0x048fe20008000036 */
[----:B------:R-:W3:Y:S03]  /*63b0*/  LDCU.64 UR30, c[0x3][0x178] ;  /* 0x00c02f00ff1e77ac */ /* 0x000ee60008000a00 */
[----:B--2---:R-:W-:Y:S01]  /*63c0*/  DFMA R56, R14, UR36, R56 ;  /* 0x000000240e387c2b */ /* 0x004fe20008000038 */
[----:B------:R-:W2:Y:S03]  /*63d0*/  LDCU.64 UR36, c[0x3][0x180] ;  /* 0x00c03000ff2477ac */ /* 0x000ea60008000a00 */
[C---:B-----5:R-:W-:Y:S01]  /*63e0*/  DFMA R54, R52.reuse, UR32, R54 ;  /* 0x0000002034367c2b */ /* 0x060fe20008000036 */
[----:B------:R-:W5:Y:S03]  /*63f0*/  LDCU.64 UR32, c[0x3][0x1d0] ;  /* 0x00c03a00ff2077ac */ /* 0x000f660008000a00 */
[----:B----4-:R-:W-:Y:S01]  /*6400*/  DFMA R56, R52, UR38, R56 ;  /* 0x0000002634387c2b */ /* 0x010fe20008000038 */
[----:B------:R-:W4:Y:S03]  /*6410*/  LDCU.64 UR38, c[0x3][0x1d8] ;  /* 0x00c03b00ff2677ac */ /* 0x000f260008000a00 */
[C---:B-1----:R-:W-:Y:S01]  /*6420*/  DFMA R54, R50.reuse, UR26, R54 ;  /* 0x0000001a32367c2b */ /* 0x042fe20008000036 */
[----:B------:R-:W1:Y:S03]  /*6430*/  LDCU.64 UR26, c[0x3][0x228] ;  /* 0x00c04500ff1a77ac */ /* 0x000e660008000a00 */
[----:B0-----:R-:W-:Y:S01]  /*6440*/  DFMA R56, R50, UR34, R56 ;  /* 0x0000002232387c2b */ /* 0x001fe20008000038 */
        /* <DEDUP_REMOVED lines=39> */
[----:B-----5:R-:W-:Y:S01]  /*66c0*/  DFMA R58, R22, UR32, R56 ;  /* 0x00000020163a7c2b */ /* 0x020fe20008000038 */
[----:B------:R-:W5:Y:S02]  /*66d0*/  LDCU.64 UR32, c[0x3][0xd8] ;  /* 0x00c01b00ff2077ac */ /* 0x000f640008000a00 */
[----:B------:R5:W-:Y:S01]  /*66e0*/  STS.64 [R3+0x150], R54 ;  /* 0x0001503603007388 */ /* 0x000be20000000a00 */
[----:B-1----:R-:W-:Y:S01]  /*66f0*/  DFMA R56, R4, UR26, RZ ;  /* 0x0000001a04387c2b */ /* 0x002fe200080000ff */
[----:B------:R-:W1:Y:S02]  /*6700*/  LDCU.64 UR26, c[0x3][0x130] ;  /* 0x00c02600ff1a77ac */ /* 0x000e640008000a00 */
[----:B------:R4:W-:Y:S05]  /*6710*/  STS.64 [R3+0x1c0], R58 ;  /* 0x0001c03a03007388 */ /* 0x0009ea0000000a00 */
[----:B---3--:R-:W-:Y:S01]  /*6720*/  DFMA R60, R14, UR30, R56 ;  /* 0x0000001e0e3c7c2b */ /* 0x008fe20008000038 */
[----:B------:R-:W3:Y:S01]  /*6730*/  LDCU.64 UR30, c[0x3][0x188] ;  /* 0x00c03100ff1e77ac */ /* 0x000ee20008000a00 */
[----:B0-----:R-:W-:Y:S01]  /*6740*/  DFMA R56, R4, UR34, RZ ;  /* 0x0000002204387c2b */ /* 0x001fe200080000ff */
[----:B------:R-:W0:Y:S05]  /*6750*/  LDCU.64 UR34, c[0x3][0x138] ;  /* 0x00c02700ff2277ac */ /* 0x000e2a0008000a00 */
        /* <DEDUP_REMOVED lines=8> */
[----:B---3--:R-:W-:Y:S01]  /*67e0*/  DFMA R54, R48, UR30, R54 ;  /* 0x0000001e30367c2b */ /* 0x008fe20008000036 */
[----:B------:R-:W3:Y:S01]  /*67f0*/  LDCU.64 UR30, c[0x3][0x290] ;  /* 0x00c05200ff1e77ac */ /* 0x000ee20008000a00 */
[----:B0-----:R-:W-:Y:S01]  /*6800*/  DFMA R56, R50, UR34, R56 ;  /* 0x0000002232387c2b */ /* 0x001fe20008000038 */
        /* <DEDUP_REMOVED lines=36> */
[----:B------:R-:W0:Y:S01]  /*6a50*/  LDCU.64 UR34, c[0x3][0x98] ;  /* 0x00c01300ff2277ac */ /* 0x000e220008000a00 */
[----:B--2---:R-:W-:-:S03]  /*6a60*/  DFMA R58, R4, UR36, RZ ;  /* 0x00000024043a7c2b */ /* 0x004fc600080000ff */
[----:B------:R0:W-:Y:S01]  /*6a70*/  STS.64 [R3+0x230], R54 ;  /* 0x0002303603007388 */ /* 0x0001e20000000a00 */
[----:B------:R-:W2:Y:S02]  /*6a80*/  LDCU.64 UR36, c[0x3][0x148] ;  /* 0x00c02900ff2477ac */ /* 0x000ea40008000a00 */
[----:B-----5:R-:W-:Y:S02]  /*6a90*/  DFMA R60, R22, UR32, R56 ;  /* 0x00000020163c7c2b */ /* 0x020fe40008000038 */
[----:B-1----:R-:W-:Y:S01]  /*6aa0*/  DFMA R56, R4, UR26, RZ ;  /* 0x0000001a04387c2b */ /* 0x002fe200080000ff */
[----:B------:R-:W1:Y:S01]  /*6ab0*/  LDCU.64 UR32, c[0x3][0xe8] ;  /* 0x00c01d00ff2077ac */ /* 0x000e620008000a00 */
[----:B------:R-:W5:Y:S03]  /*6ac0*/  LDCU.64 UR26, c[0x3][0x140] ;  /* 0x00c02800ff1a77ac */ /* 0x000f660008000a00 */
[----:B------:R2:W-:Y:S03]  /*6ad0*/  STS.64 [R3+0x2a0], R60 ;  /* 0x0002a03c03007388 */ /* 0x0005e60000000a00 */
[C---:B---3--:R-:W-:Y:S01]  /*6ae0*/  DFMA R56, R14.reuse, UR30, R56 ;  /* 0x0000001e0e387c2b */ /* 0x048fe20008000038 */
[----:B------:R-:W3:Y:S01]  /*6af0*/  LDCU.64 UR30, c[0x3][0x198] ;  /* 0x00c03300ff1e77ac */ /* 0x000ee20008000a00 */
[----:B0-----:R-:W-:Y:S01]  /*6b00*/  DFMA R54, R14, UR34, R58 ;  /* 0x000000220e367c2b */ /* 0x001fe2000800003a */
[----:B------:R-:W0:Y:S05]  /*6b10*/  LDCU.64 UR34, c[0x3][0x1a0] ;  /* 0x00c03400ff2277ac */ /* 0x000e2a0008000a00 */
[C---:B-1----:R-:W-:Y:S01]  /*6b20*/  DFMA R56, R52.reuse, UR32, R56 ;  /* 0x0000002034387c2b */ /* 0x042fe20008000038 */
[----:B------:R-:W1:Y:S01]  /*6b30*/  LDCU.64 UR32, c[0x3][0x1f0] ;  /* 0x00c03e00ff2077ac */ /* 0x000e620008000a00 */
[----:B----4-:R-:W-:Y:S01]  /*6b40*/  DFMA R54, R52, UR38, R54 ;  /* 0x0000002634367c2b */ /* 0x010fe20008000036 */
[----:B------:R-:W4:Y:S05]  /*6b50*/  LDCU.64 UR38, c[0x3][0x1f8] ;  /* 0x00c03f00ff2677ac */ /* 0x000f2a0008000a00 */
[C---:B-----5:R-:W-:Y:S01]  /*6b60*/  DFMA R56, R50.reuse, UR26, R56 ;  /* 0x0000001a32387c2b */ /* 0x060fe20008000038 */
[----:B------:R-:W5:Y:S01]  /*6b70*/  LDCU.64 UR26, c[0x3][0x248] ;  /* 0x00c04900ff1a77ac */ /* 0x000f620008000a00 */
[----:B--2---:R-:W-:Y:S01]  /*6b80*/  DFMA R54, R50, UR36, R54 ;  /* 0x0000002432367c2b */ /* 0x004fe20008000036 */
[----:B------:R-:W2:Y:S05]  /*6b90*/  LDCU.64 UR36, c[0x3][0x250] ;  /* 0x00c04a00ff2477ac */ /* 0x000eaa0008000a00 */
        /* <DEDUP_REMOVED lines=38> */
[----:B0-----:R-:W-:-:S02]  /*6e00*/  DFMA R60, R22, UR34, R54 ;  /* 0x00000022163c7c2b */ /* 0x001fc40008000036 */
[C---:B-1----:R-:W-:Y:S01]  /*6e10*/  DFMA R56, R4.reuse, UR32, RZ ;  /* 0x0000002004387c2b */ /* 0x042fe200080000ff */
[----:B------:R-:W0:Y:S01]  /*6e20*/  LDCU.64 UR34, c[0x3][0x100] ;  /* 0x00c02000ff2277ac */ /* 0x000e220008000a00 */
[C---:B------:R-:W-:Y:S01]  /*6e30*/  DFMA R54, R4.reuse, UR4, RZ ;  /* 0x0000000404367c2b */ /* 0x040fe200080000ff */
[----:B------:R1:W-:Y:S01]  /*6e40*/  STS.64 [R3+0x310], R58 ;  /* 0x0003103a03007388 */ /* 0x0003e20000000a00 */
[----:B----4-:R-:W-:Y:S01]  /*6e50*/  DFMA R4, R4, UR38, RZ ;  /* 0x0000002604047c2b */ /* 0x010fe200080000ff */
[----:B------:R-:W4:Y:S02]  /*6e60*/  LDCU.64 UR32, c[0x3][0x1a8] ;  /* 0x00c03500ff2077ac */ /* 0x000f240008000a00 */
[----:B------:R1:W-:Y:S01]  /*6e70*/  STS.64 [R3+0x380], R60 ;  /* 0x0003803c03007388 */ /* 0x0003e20000000a00 */
[C---:B-----5:R-:W-:Y:S01]  /*6e80*/  DFMA R56, R14.reuse, UR26, R56 ;  /* 0x0000001a0e387c2b */ /* 0x060fe20008000038 */
[----:B------:R-:W5:Y:S01]  /*6e90*/  LDCU.64 UR26, c[0x3][0xf8] ;  /* 0x00c01f00ff1a77ac */ /* 0x000f620008000a00 */
[C---:B------:R-:W-:Y:S01]  /*6ea0*/  DFMA R54, R14.reuse, UR8, R54 ;  /* 0x000000080e367c2b */ /* 0x040fe20008000036 */
[----:B------:R-:W1:Y:S01]  /*6eb0*/  LDCU.64 UR38, c[0x3][0x1b0] ;  /* 0x00c03600ff2677ac */ /* 0x000e620008000a00 */
[----:B---3--:R-:W-:Y:S01]  /*6ec0*/  DFMA R4, R14, UR30, R4 ;  /* 0x0000001e0e047c2b */ /* 0x008fe20008000004 */
[----:B------:R-:W3:Y:S05]  /*6ed0*/  LDCU.64 UR30, c[0x3][0x150] ;  /* 0x00c02a00ff1e77ac */ /* 0x000eea0008000a00 */
[----:B------:R-:W-:-:S02]  /*6ee0*/  DFMA R54, R52, UR10, R54 ;  /* 0x0000000a34367c2b */ /* 0x000fc40008000036 */
[----:B0-----:R-:W-:Y:S01]  /*6ef0*/  DFMA R4, R52, UR34, R4 ;  /* 0x0000002234047c2b */ /* 0x001fe20008000004 */
[----:B------:R-:W0:Y:S05]  /*6f00*/  LDCU.64 UR34, c[0x3][0x208] ;  /* 0x00c04100ff2277ac */ /* 0x000e2a0008000a00 */
[----:B------:R-:W-:Y:S02]  /*6f10*/  DFMA R54, R50, UR12, R54 ;  /* 0x0000000c32367c2b */ /* 0x000fe40008000036 */
[----:B-----5:R-:W-:Y:S01]  /*6f20*/  DFMA R56, R52, UR26, R56 ;  /* 0x0000001a34387c2b */ /* 0x020fe20008000038 */
[----:B------:R-:W5:Y:S01]  /*6f30*/  LDCU.64 UR26, c[0x3][0x200] ;  /* 0x00c04000ff1a77ac */ /* 0x000f620008000a00 */
[----:B--2---:R-:W-:Y:S01]  /*6f40*/  DFMA R4, R50, UR36, R4 ;  /* 0x0000002432047c2b */ /* 0x004fe20008000004 */
[----:B------:R-:W2:Y:S03]  /*6f50*/  LDCU.64 UR36, c[0x3][0x260] ;  /* 0x00c04c00ff2477ac */ /* 0x000ea60008000a00 */
[----:B------:R-:W-:-:S02]  /*6f60*/  DFMA R54, R48, UR14, R54 ;  /* 0x0000000e30367c2b */ /* 0x000fc40008000036 */
[----:B---3--:R-:W-:Y:S01]  /*6f70*/  DFMA R56, R50, UR30, R56 ;  /* 0x0000001e32387c2b */ /* 0x008fe20008000038 */
[----:B------:R-:W3:Y:S01]  /*6f80*/  LDCU.64 UR30, c[0x3][0x258] ;  /* 0x00c04b00ff1e77ac */ /* 0x000ee20008000a00 */
[----:B-1----:R-:W-:Y:S01]  /*6f90*/  DFMA R4, R48, UR38, R4 ;  /* 0x0000002630047c2b */ /* 0x002fe20008000004 */
[----:B------:R-:W1:Y:S03]  /*6fa0*/  LDCU.64 UR38, c[0x3][0x2b8] ;  /* 0x00c05700ff2677ac */ /* 0x000e660008000a00 */
[----:B------:R-:W-:Y:S02]  /*6fb0*/  DFMA R54, R46, UR16, R54 ;  /* 0x000000102e367c2b */ /* 0x000fe40008000036 */
[----:B----4-:R-:W-:Y:S01]  /*6fc0*/  DFMA R56, R48, UR32, R56 ;  /* 0x0000002030387c2b */ /* 0x010fe20008000038 */
[----:B------:R-:W4:Y:S01]  /*6fd0*/  LDCU.64 UR32, c[0x3][0x2b0] ;  /* 0x00c05600ff2077ac */ /* 0x000f220008000a00 */
[----:B0-----:R-:W-:Y:S01]  /*6fe0*/  DFMA R4, R46, UR34, R4 ;  /* 0x000000222e047c2b */ /* 0x001fe20008000004 */
[----:B------:R-:W0:Y:S03]  /*6ff0*/  LDCU.64 UR34, c[0x3][0x310] ;  /* 0x00c06200ff2277ac */ /* 0x000e260008000a00 */
[----:B------:R-:W-:-:S02]  /*7000*/  DFMA R54, R44, UR18, R54 ;  /* 0x000000122c367c2b */ /* 0x000fc40008000036 */
[----:B-----5:R-:W-:Y:S01]  /*7010*/  DFMA R56, R46, UR26, R56 ;  /* 0x0000001a2e387c2b */ /* 0x020fe20008000038 */
[----:B------:R-:W5:Y:S01]  /*7020*/  LDCU.64 UR26, c[0x3][0x308] ;  /* 0x00c06100ff1a77ac */ /* 0x000f620008000a00 */
[----:B--2---:R-:W-:Y:S01]  /*7030*/  DFMA R4, R44, UR36, R4 ;  /* 0x000000242c047c2b */ /* 0x004fe20008000004 */
[----:B------:R-:W2:Y:S03]  /*7040*/  LDCU.64 UR36, c[0x3][0x368] ;  /* 0x00c06d00ff2477ac */ /* 0x000ea60008000a00 */
[----:B------:R-:W-:Y:S02]  /*7050*/  DFMA R54, R42, UR22, R54 ;  /* 0x000000162a367c2b */ /* 0x000fe40008000036 */
[----:B---3--:R-:W-:Y:S01]  /*7060*/  DFMA R56, R44, UR30, R56 ;  /* 0x0000001e2c387c2b */ /* 0x008fe20008000038 */
[----:B------:R-:W3:Y:S01]  /*7070*/  LDCU.64 UR30, c[0x3][0x360] ;  /* 0x00c06c00ff1e77ac */ /* 0x000ee20008000a00 */
[----:B-1----:R-:W-:Y:S01]  /*7080*/  DFMA R4, R42, UR38, R4 ;  /* 0x000000262a047c2b */ /* 0x002fe20008000004 */
[----:B------:R-:W1:Y:S03]  /*7090*/  LDCU.64 UR38, c[0x3][0x3c0] ;  /* 0x00c07800ff2677ac */ /* 0x000e660008000a00 */
[----:B------:R-:W-:-:S02]  /*70a0*/  DFMA R54, R40, UR28, R54 ;  /* 0x0000001c28367c2b */ /* 0x000fc40008000036 */
[----:B----4-:R-:W-:Y:S01]  /*70b0*/  DFMA R56, R42, UR32, R56 ;  /* 0x000000202a387c2b */ /* 0x010fe20008000038 */
[----:B------:R-:W4:Y:S01]  /*70c0*/  LDCU.64 UR32, c[0x3][0x3b8] ;  /* 0x00c07700ff2077ac */ /* 0x000f220008000a00 */
[----:B0-----:R-:W-:Y:S01]  /*70d0*/  DFMA R4, R40, UR34, R4 ;  /* 0x0000002228047c2b */ /* 0x001fe20008000004 */
[----:B------:R-:W0:Y:S03]  /*70e0*/  LDCU.64 UR34, c[0x3][0x418] ;  /* 0x00c08300ff2277ac */ /* 0x000e260008000a00 */
        /* <DEDUP_REMOVED lines=8> */
[----:B-1----:R-:W-:-:S04]  /*7170*/  DFMA R4, R36, UR38, R4 ;  /* 0x0000002624047c2b */ /* 0x002fc80008000004 */
[----:B------:R-:W-:Y:S02]  /*7180*/  DFMA R54, R34, UR74, R54 ;  /* 0x0000004a22367c2b */ /* 0x000fe40008000036 */
[----:B----4-:R-:W-:Y:S01]  /*7190*/  DFMA R56, R36, UR32, R56 ;  /* 0x0000002024387c2b */ /* 0x010fe20008000038 */
[----:B------:R-:W1:Y:S01]  /*71a0*/  LDCU.64 UR32, c[0x3][0x4c0] ;  /* 0x00c09800ff2077ac */ /* 0x000e620008000a00 */
[----:B0-----:R-:W-:-:S04]  /*71b0*/  DFMA R4, R34, UR34, R4 ;  /* 0x0000002222047c2b */ /* 0x001fc80008000004 */
[----:B------:R-:W-:Y:S02]  /*71c0*/  DFMA R54, R24, UR20, R54 ;  /* 0x0000001418367c2b */ /* 0x000fe40008000036 */
[----:B-----5:R-:W-:Y:S01]  /*71d0*/  DFMA R56, R34, UR26, R56 ;  /* 0x0000001a22387c2b */ /* 0x020fe20008000038 */
[----:B------:R-:W0:Y:S01]  /*71e0*/  LDCU.64 UR26, c[0x3][0x4c8] ;  /* 0x00c09900ff1a77ac */ /* 0x000e220008000a00 */
[----:B--2---:R-:W-:-:S04]  /*71f0*/  DFMA R4, R24, UR36, R4 ;  /* 0x0000002418047c2b */ /* 0x004fc80008000004 */
[----:B------:R-:W-:Y:S02]  /*7200*/  DFMA R54, R22, UR72, R54 ;  /* 0x0000004816367c2b */ /* 0x000fe40008000036 */
[----:B---3--:R-:W-:-:S05]  /*7210*/  DFMA R56, R24, UR30, R56 ;  /* 0x0000001e18387c2b */ /* 0x008fca0008000038 */
[----:B------:R2:W-:Y:S03]  /*7220*/  STS.64 [R3], R54 ;  /* 0x0000003603007388 */ /* 0x0005e60000000a00 */
[C---:B-1----:R-:W-:Y:S02]  /*7230*/  DFMA R56, R22.reuse, UR32, R56 ;  /* 0x0000002016387c2b */ /* 0x042fe40008000038 */
[----:B0-----:R-:W-:-:S05]  /*7240*/  DFMA R4, R22, UR26, R4 ;  /* 0x0000001a16047c2b */ /* 0x001fca0008000004 */
[----:B------:R2:W-:Y:S04]  /*7250*/  STS.64 [R3+0x3f0], R56 ;  /* 0x0003f03803007388 */ /* 0x0005e80000000a00 */
[----:B------:R2:W-:Y:S02]  /*7260*/  STS.64 [R3+0x460], R4 ;  /* 0x0004600403007388 */ /* 0x0005e40000000a00 */
.L_x_280:
[----:B------:R-:W-:Y:S05]  /*7270*/  BSYNC.RECONVERGENT B0 ;  /* 0x0000000000007941 */ /* 0x000fea0003800200 */
.L_x_279:
[----:B--2---:R-:W1:Y:S01]  /*7280*/  S2R R3, SR_TID.X ;  /* 0x0000000000037919 */ /* 0x004e620000002100 */
[----:B------:R-:W-:Y:S01]  /*7290*/  BSSY.RECONVERGENT B0, `(.L_x_281) ;  /* 0x0000140000007945 */ /* 0x000fe20003800200 */
[----:B------:R-:W-:Y:S01]  /*72a0*/  BAR.SYNC.DEFER_BLOCKING 0x0 ;  /* 0x0000000000007b1d */ /* 0x000fe20000010000 */
[----:B-1----:R-:W-:-:S05]  /*72b0*/  ISETP.GT.U32.OR P0, PT, R3, 0x78, P0 ;  /* 0x000000780300780c */ /* 0x002fca0000704470 */
[----:B------:R-:W-:Y:S08]  /*72c0*/  @P1 BRA `(.L_x_282) ;  /* 0x0000001000f01947 */ /* 0x000ff00003800000 */
[----:B0-----:R-:W0:Y:S01]  /*72d0*/  LDS.64 R4, [R2] ;  /* 0x0000000002047984 */ /* 0x001e220000000a00 */
[----:B------:R-:W0:Y:S03]  /*72e0*/  LDCU.128 UR4, c[0x3][URZ] ;  /* 0x00c00000ff0477ac */ /* 0x000e260008000c00 */
[----:B------:R-:W1:Y:S01]  /*72f0*/  LDS.64 R10, [R2+0x620] ;  /* 0x00062000020a7984 */ /* 0x000e620000000a00 */
[----:B------:R-:W1:Y:S01]  /*7300*/  LDCU.64 UR18, c[0x3][0x58] ;  /* 0x00c00b00ff1277ac */ /* 0x000e620008000a00 */
[----:B------:R-:W2:Y:S01]  /*7310*/  LDCU.64 UR58, c[0x3][0x60] ;  /* 0x00c00c00ff3a77ac */ /* 0x000ea20008000a00 */
[----:B------:R-:W3:Y:S01]  /*7320*/  LDCU.64 UR16, c[0x3][0x10] ;  /* 0x00c00200ff1077ac */ /* 0x000ee20008000a00 */
[----:B------:R-:W4:Y:S01]  /*7330*/  LDCU.64 UR56, c[0x3][0x18] ;  /* 0x00c00300ff3877ac */ /* 0x000f220008000a00 */
[----:B------:R-:W5:Y:S01]  /*7340*/  LDCU.64 UR64, c[0x3][0x68] ;  /* 0x00c00d00ff4077ac */ /* 0x000f620008000a00 */
[----:B------:R-:W5:Y:S01]  /*7350*/  LDCU.64 UR14, c[0x3][0x70] ;  /* 0x00c00e00ff0e77ac */ /* 0x000f620008000a00 */
[----:B------:R-:W5:Y:S01]  /*7360*/  LDCU.64 UR12, c[0x3][0x28] ;  /* 0x00c00500ff0c77ac */ /* 0x000f620008000a00 */
[----:B------:R-:W5:Y:S01]  /*7370*/  LDCU.64 UR52, c[0x3][0x80] ;  /* 0x00c01000ff3477ac */ /* 0x000f620008000a00 */
[----:B------:R-:W5:Y:S01]  /*7380*/  LDCU.64 UR54, c[0x3][0x20] ;  /* 0x00c00400ff3677ac */ /* 0x000f620008000a00 */
[C---:B0-----:R-:W-:Y:S01]  /*7390*/  DFMA R6, R4.reuse, UR4, RZ ;  /* 0x0000000404067c2b */ /* 0x041fe200080000ff */
[----:B------:R-:W0:Y:S01]  /*73a0*/  LDCU.64 UR48, c[0x3][0x30] ;  /* 0x00c00600ff3077ac */ /* 0x000e220008000a00 */
[----:B------:R-:W-:Y:S01]  /*73b0*/  DFMA R8, R4, UR6, RZ ;  /* 0x0000000604087c2b */ /* 0x000fe200080000ff */
[----:B------:R-:W0:Y:S05]  /*73c0*/  LDCU.64 UR10, c[0x3][0x38] ;  /* 0x00c00700ff0a77ac */ /* 0x000e2a0008000a00 */
[C---:B-1----:R-:W-:Y:S01]  /*73d0*/  DFMA R12, R10.reuse, UR18, R6 ;  /* 0x000000120a0c7c2b */ /* 0x042fe20008000006 */
[----:B------:R-:W1:Y:S01]  /*73e0*/  LDCU.64 UR42, c[0x3][0x40] ;  /* 0x00c00800ff2a77ac */ /* 0x000e620008000a00 */
[----:B--2---:R-:W-:-:S02]  /*73f0*/  DFMA R14, R10, UR58, R8 ;  /* 0x0000003a0a0e7c2b */ /* 0x004fc40008000008 */
[C---:B---3--:R-:W-:Y:S01]  /*7400*/  DFMA R6, R4.reuse, UR16, RZ ;  /* 0x0000001004067c2b */ /* 0x048fe200080000ff */
[----:B------:R-:W2:Y:S01]  /*7410*/  LDCU.64 UR40, c[0x3][0x48] ;  /* 0x00c00900ff2877ac */ /* 0x000ea20008000a00 */
[C---:B----4-:R-:W-:Y:S02]  /*7420*/  DFMA R8, R4.reuse, UR56, RZ ;  /* 0x0000003804087c2b */ /* 0x050fe400080000ff */
[C---:B-----5:R-:W-:Y:S01]  /*7430*/  DFMA R20, R4.reuse, UR54, RZ ;  /* 0x0000003604147c2b */ /* 0x060fe200080000ff */
[----:B------:R-:W3:Y:S01]  /*7440*/  LDCU.64 UR38, c[0x3][0x50] ;  /* 0x00c00a00ff2677ac */ /* 0x000ee20008000a00 */
[----:B0-----:R-:W-:Y:S02]  /*7450*/  DFMA R24, R4, UR48, RZ ;  /* 0x0000003004187c2b */ /* 0x001fe400080000ff */
[C---:B------:R-:W-:Y:S01]  /*7460*/  DFMA R16, R10.reuse, UR64, R6 ;  /* 0x000000400a107c2b */ /* 0x040fe20008000006 */
[----:B------:R-:W0:Y:S01]  /*7470*/  LDCU.64 UR50, c[0x3][0x78] ;  /* 0x00c00f00ff3277ac */ /* 0x000e220008000a00 */
[----:B------:R-:W-:Y:S01]  /*7480*/  DFMA R18, R10, UR14, R8 ;  /* 0x0000000e0a127c2b */ /* 0x000fe20008000008 */
[----:B------:R-:W4:Y:S01]  /*7490*/  LDS.64 R6, [R2+0xc40] ;  /* 0x000c400002067984 */ /* 0x000f220000000a00 */
[C---:B------:R-:W-:Y:S01]  /*74a0*/  DFMA R8, R4.reuse, UR12, RZ ;  /* 0x0000000c04087c2b */ /* 0x040fe200080000ff */
[----:B------:R-:W5:Y:S01]  /*74b0*/  LDCU.64 UR46, c[0x3][0x88] ;  /* 0x00c01100ff2e77ac */ /* 0x000f620008000a00 */
[----:B------:R-:W-:-:S02]  /*74c0*/  DFMA R26, R4, UR10, RZ ;  /* 0x0000000a041a7c2b */ /* 0x000fc400080000ff */
[C---:B-1----:R-:W-:Y:S01]  /*74d0*/  DFMA R28, R4.reuse, UR42, RZ ;  /* 0x0000002a041c7c2b */ /* 0x042fe200080000ff */
[----:B------:R-:W1:Y:S01]  /*74e0*/  LDCU.64 UR8, c[0x3][0x90] ;  /* 0x00c01200ff0877ac */ /* 0x000e620008000a00 */
[----:B--2---:R-:W-:Y:S02]  /*74f0*/  DFMA R30, R4, UR40, RZ ;  /* 0x00000028041e7c2b */ /* 0x004fe400080000ff */
[----:B------:R-:W-:Y:S01]  /*7500*/  DFMA R22, R10, UR52, R8 ;  /* 0x000000340a167c2b */ /* 0x000fe20008000008 */
[----:B------:R-:W2:Y:S01]  /*7510*/  LDCU.64 UR44, c[0x3][0x98] ;  /* 0x00c01300ff2c77ac */ /* 0x000ea20008000a00 */
[----:B------:R-:W4:Y:S01]  /*7520*/  LDS.64 R8, [R2+0x1260] ;  /* 0x0012600002087984 */ /* 0x000f220000000a00 */
[----:B---3--:R-:W-:Y:S01]  /*7530*/  DFMA R4, R4, UR38, RZ ;  /* 0x0000002604047c2b */ /* 0x008fe200080000ff */
[----:B------:R-:W3:Y:S01]  /*7540*/  LDCU.64 UR36, c[0x3][0xa0] ;  /* 0x00c01400ff2477ac */ /* 0x000ee20008000a00 */
[C---:B0-----:R-:W-:Y:S01]  /*7550*/  DFMA R20, R10.reuse, UR50, R20 ;  /* 0x000000320a147c2b */ /* 0x041fe20008000014 */
[----:B------:R-:W0:Y:S01]  /*7560*/  LDCU.64 UR32, c[0x3][0xa8] ;  /* 0x00c01500ff2077ac */ /* 0x000e220008000a00 */
[C---:B-----5:R-:W-:Y:S01]  /*7570*/  DFMA R24, R10.reuse, UR46, R24 ;  /* 0x0000002e0a187c2b */ /* 0x060fe20008000018 */
[----:B------:R-:W4:Y:S01]  /*7580*/  LDCU.64 UR30, c[0x3][0xb0] ;  /* 0x00c01600ff1e77ac */ /* 0x000f220008000a00 */
[C---:B-1----:R-:W-:Y:S01]  /*7590*/  DFMA R26, R10.reuse, UR8, R26 ;  /* 0x000000080a1a7c2b */ /* 0x042fe2000800001a */
[----:B------:R-:W1:Y:S01]  /*75a0*/  LDCU.64 UR26, c[0x3][0xb8] ;  /* 0x00c01700ff1a77ac */ /* 0x000e620008000a00 */
[C---:B--2---:R-:W-:Y:S01]  /*75b0*/  DFMA R28, R10.reuse, UR44, R28 ;  /* 0x0000002c0a1c7c2b */ /* 0x044fe2000800001c */
[----:B------:R-:W2:Y:S01]  /*75c0*/  LDCU.64 UR34, c[0x3][0xc0] ;  /* 0x00c01800ff2277ac */ /* 0x000ea20008000a00 */
[C---:B---3--:R-:W-:Y:S01]  /*75d0*/  DFMA R30, R10.reuse, UR36, R30 ;  /* 0x000000240a1e7c2b */ /* 0x048fe2000800001e */
[----:B------:R-:W3:Y:S01]  /*75e0*/  LDCU.64 UR22, c[0x3][0xc8] ;  /* 0x00c01900ff1677ac */ /* 0x000ee20008000a00 */
[----:B0-----:R-:W-:Y:S01]  /*75f0*/  DFMA R10, R10, UR32, R4 ;  /* 0x000000200a0a7c2b */ /* 0x001fe20008000004 */
[----:B------:R-:W0:Y:S01]  /*7600*/  LDCU.64 UR62, c[0x3][0xd0] ;  /* 0x00c01a00ff3e77ac */ /* 0x000e220008000a00 */
[----:B------:R-:W5:Y:S01]  /*7610*/  LDS.64 R4, [R2+0x1880] ;  /* 0x0018800002047984 */ /* 0x000f620000000a00 */
[C---:B----4-:R-:W-:Y:S01]  /*7620*/  DFMA R12, R6.reuse, UR30, R12 ;  /* 0x0000001e060c7c2b */ /* 0x050fe2000800000c */
[----:B------:R-:W4:Y:S01]  /*7630*/  LDCU.64 UR60, c[0x3][0xd8] ;  /* 0x00c01b00ff3c77ac */ /* 0x000f220008000a00 */
[C---:B-1----:R-:W-:Y:S01]  /*7640*/  DFMA R14, R6.reuse, UR26, R14 ;  /* 0x0000001a060e7c2b */ /* 0x042fe2000800000e */
[----:B------:R-:W1:Y:S01]  /*7650*/  LDCU.64 UR4, c[0x3][0xe0] ;  /* 0x00c01c00ff0477ac */ /* 0x000e620008000a00 */
[C---:B--2---:R-:W-:Y:S01]  /*7660*/  DFMA R16, R6.reuse, UR34, R16 ;  /* 0x0000002206107c2b */ /* 0x044fe20008000010 */
[----:B------:R-:W2:Y:S01]  /*7670*/  LDCU.64 UR68, c[0x3][0xe8] ;  /* 0x00c01d00ff4477ac */ /* 0x000ea20008000a00 */
[C---:B---3--:R-:W-:Y:S01]  /*7680*/  DFMA R18, R6.reuse, UR22, R18 ;  /* 0x0000001606127c2b */ /* 0x048fe20008000012 */
[----:B------:R-:W3:Y:S01]  /*7690*/  LDCU.64 UR66, c[0x3][0xf0] ;  /* 0x00c01e00ff4277ac */ /* 0x000ee20008000a00 */
[C---:B0-----:R-:W-:Y:S01]  /*76a0*/  DFMA R20, R6.reuse, UR62, R20 ;  /* 0x0000003e06147c2b */ /* 0x041fe20008000014 */
[----:B------:R-:W0:Y:S01]  /*76b0*/  LDCU.64 UR6, c[0x3][0xf8] ;  /* 0x00c01f00ff0677ac */ /* 0x000e220008000a00 */
        /* <DEDUP_REMOVED lines=10> */
[----:B----4-:R-:W-:Y:S01]  /*7760*/  DFMA R10, R6, UR18, R10 ;  /* 0x00000012060a7c2b */ /* 0x010fe2000800000a */
[----:B------:R-:W4:Y:S01]  /*7770*/  LDCU.64 UR64, c[0x3][0x128] ;  /* 0x00c02500ff4077ac */ /* 0x000f220008000a00 */
[----:B------:R-:W5:Y:S01]  /*7780*/  LDS.64 R6, [R2+0x1ea0] ;  /* 0x001ea00002067984 */ /* 0x000f620000000a00 */
        /* <DEDUP_REMOVED lines=13> */
[----:B------:R-:W5:Y:S01]  /*7860*/  LDCU.64 UR46, c[0x3][0x160] ;  /* 0x00c02c00ff2e77ac */ /* 0x000f620008000a00 */
[C---:B---3--:R-:W-:Y:S01]  /*7870*/  DFMA R26, R8.reuse, UR12, R26 ;  /* 0x0000000c081a7c2b */ /* 0x048fe2000800001a */
[----:B------:R-:W2:Y:S01]  /*7880*/  LDCU.64 UR8, c[0x3][0x168] ;  /* 0x00c02d00ff0877ac */ /* 0x000ea20008000a00 */
[C---:B0-----:R-:W-:Y:S01]  /*7890*/  DFMA R28, R8.reuse, UR48, R28 ;  /* 0x00000030081c7c2b */ /* 0x041fe2000800001c */
[----:B------:R-:W0:Y:S01]  /*78a0*/  LDCU.64 UR42, c[0x3][0x170] ;  /* 0x00c02e00ff2a77ac */ /* 0x000e220008000a00 */
[C---:B----4-:R-:W-:Y:S01]  /*78b0*/  DFMA R30, R8.reuse, UR10, R30 ;  /* 0x0000000a081e7c2b */ /* 0x050fe2000800001e */
[----:B------:R-:W3:Y:S01]  /*78c0*/  LDCU.64 UR40, c[0x3][0x178] ;  /* 0x00c02f00ff2877ac */ /* 0x000ee20008000a00 */
[----:B-1----:R-:W-:Y:S01]  /*78d0*/  DFMA R10, R8, UR52, R10 ;  /* 0x00000034080a7c2b */ /* 0x002fe2000800000a */
[----:B------:R-:W1:Y:S01]  /*78e0*/  LDS.64 R8, [R2+0x24c0] ;  /* 0x0024c00002087984 */ /* 0x000e620000000a00 */
[----:B------:R-:W4:Y:S01]  /*78f0*/  LDCU.64 UR38, c[0x3][0x180] ;  /* 0x00c03000ff2677ac */ /* 0x000f220008000a00 */
[C---:B-----5:R-:W-:Y:S01]  /*7900*/  DFMA R12, R4.reuse, UR46, R12 ;  /* 0x0000002e040c7c2b */ /* 0x060fe2000800000c */
[----:B------:R-:W5:Y:S01]  /*7910*/  LDCU.64 UR44, c[0x3][0x188] ;  /* 0x00c03100ff2c77ac */ /* 0x000f620008000a00 */
        /* <DEDUP_REMOVED lines=18> */
[----:B-----5:R-:W-:Y:S01]  /*7a40*/  DFMA R10, R4, UR34, R10 ;  /* 0x00000022040a7c2b */ /* 0x020fe2000800000a */
[----:B------:R-:W5:Y:S01]  /*7a50*/  LDCU.64 UR68, c[0x3][0x1d8] ;  /* 0x00c03b00ff4477ac */ /* 0x000f620008000a00 */
[C---:B--2---:R-:W-:Y:S01]  /*7a60*/  DFMA R4, R6.reuse, UR22, R12 ;  /* 0x0000001606047c2b */ /* 0x044fe2000800000c */
[----:B------:R-:W2:Y:S01]  /*7a70*/  LDCU.64 UR66, c[0x3][0x1e0] ;  /* 0x00c03c00ff4277ac */ /* 0x000ea20008000a00 */
[----:B------:R-:W1:Y:S01]  /*7a80*/  LDS.64 R12, [R2+0x2ae0] ;  /* 0x002ae000020c7984 */ /* 0x000e620000000a00 */
        /* <DEDUP_REMOVED lines=11> */
[----:B------:R-:W1:Y:S01]  /*7b40*/  LDCU.64 UR54, c[0x3][0x210] ;  /* 0x00c04200ff3677ac */ /* 0x000e620008000a00 */
[C---:B---3--:R-:W-:Y:S01]  /*7b50*/  DFMA R26, R6.reuse, UR18, R26 ;  /* 0x00000012061a7c2b */ /* 0x048fe2000800001a */
[----:B------:R-:W0:Y:S01]  /*7b60*/  LDCU.64 UR42, c[0x3][0x260] ;  /* 0x00c04c00ff2a77ac */ /* 0x000e220008000a00 */
[C---:B----4-:R-:W-:Y:S01]  /*7b70*/  DFMA R28, R6.reuse, UR58, R28 ;  /* 0x0000003a061c7c2b */ /* 0x050fe2000800001c */
[----:B------:R-:W3:Y:S01]  /*7b80*/  LDCU.64 UR52, c[0x3][0x248] ;  /* 0x00c04900ff3477ac */ /* 0x000ee20008000a00 */
[C---:B-----5:R-:W-:Y:S01]  /*7b90*/  DFMA R30, R6.reuse, UR16, R30 ;  /* 0x00000010061e7c2b */ /* 0x060fe2000800001e */
[----:B------:R-:W4:Y:S01]  /*7ba0*/  LDCU.64 UR64, c[0x3][0x218] ;  /* 0x00c04300ff4077ac */ /* 0x000f220008000a00 */
[----:B--2---:R-:W-:Y:S01]  /*7bb0*/  DFMA R10, R6, UR56, R10 ;  /* 0x00000038060a7c2b */ /* 0x004fe2000800000a */
[----:B------:R-:W2:Y:S01]  /*7bc0*/  LDCU.64 UR14, c[0x3][0x220] ;  /* 0x00c04400ff0e77ac */ /* 0x000ea20008000a00 */
[C---:B-1----:R-:W-:Y:S01]  /*7bd0*/  DFMA R6, R8.reuse, UR54, R4 ;  /* 0x0000003608067c2b */ /* 0x042fe20008000004 */
[----:B------:R-:W1:Y:S01]  /*7be0*/  LDS.64 R4, [R2+0x3100] ;  /* 0x0031000002047984 */ /* 0x000e620000000a00 */
[----:B------:R-:W5:Y:S04]  /*7bf0*/  LDCU.64 UR50, c[0x3][0x228] ;  /* 0x00c04500ff3277ac */ /* 0x000f680008000a00 */
[----:B0-----:R-:W-:-:S02]  /*7c00*/  DFMA R36, R8, UR42, R10 ;  /* 0x0000002a08247c2b */ /* 0x001fc4000800000a */
[----:B------:R-:W0:Y:S01]  /*7c10*/  LDS.64 R10, [R2+0x3720] ;  /* 0x00372000020a7984 */ /* 0x000e220000000a00 */
[----:B------:R-:W5:Y:S01]  /*7c20*/  LDCU.64 UR12, c[0x3][0x230] ;  /* 0x00c04600ff0c77ac */ /* 0x000f620008000a00 */
[C---:B---3--:R-:W-:Y:S01]  /*7c30*/  DFMA R26, R8.reuse, UR52, R26 ;  /* 0x00000034081a7c2b */ /* 0x048fe2000800001a */
[----:B------:R-:W3:Y:S01]  /*7c40*/  LDCU.64 UR48, c[0x3][0x238] ;  /* 0x00c04700ff3077ac */ /* 0x000ee20008000a00 */
[C---:B----4-:R-:W-:Y:S01]  /*7c50*/  DFMA R14, R8.reuse, UR64, R14 ;  /* 0x00000040080e7c2b */ /* 0x050fe2000800000e */
[----:B------:R-:W4:Y:S01]  /*7c60*/  LDCU.64 UR10, c[0x3][0x240] ;  /* 0x00c04800ff0a77ac */ /* 0x000f220008000a00 */
[C---:B--2---:R-:W-:Y:S01]  /*7c70*/  DFMA R16, R8.reuse, UR14, R16 ;  /* 0x0000000e08107c2b */ /* 0x044fe20008000010 */
[----:B------:R-:W2:Y:S01]  /*7c80*/  LDCU.64 UR46, c[0x3][0x250] ;  /* 0x00c04a00ff2e77ac */ /* 0x000ea20008000a00 */
[C---:B-----5:R-:W-:Y:S01]  /*7c90*/  DFMA R18, R8.reuse, UR50, R18 ;  /* 0x0000003208127c2b */ /* 0x060fe20008000012 */
[----:B------:R-:W5:Y:S01]  /*7ca0*/  LDCU.64 UR8, c[0x3][0x258] ;  /* 0x00c04b00ff0877ac */ /* 0x000f620008000a00 */
[C---:B------:R-:W-:Y:S01]  /*7cb0*/  DFMA R20, R8.reuse, UR12, R20 ;  /* 0x0000000c08147c2b */ /* 0x040fe20008000014 */
[----:B------:R-:W1:Y:S01]  /*7cc0*/  LDCU.64 UR40, c[0x3][0x268] ;  /* 0x00c04d00ff2877ac */ /* 0x000e620008000a00 */
[C---:B---3--:R-:W-:Y:S01]  /*7cd0*/  DFMA R22, R8.reuse, UR48, R22 ;  /* 0x0000003008167c2b */ /* 0x048fe20008000016 */
[----:B------:R-:W3:Y:S01]  /*7ce0*/  LDCU.64 UR34, c[0x3][0x2a0] ;  /* 0x00c05400ff2277ac */ /* 0x000ee20008000a00 */
[C---:B----4-:R-:W-:Y:S01]  /*7cf0*/  DFMA R24, R8.reuse, UR10, R24 ;  /* 0x0000000a08187c2b */ /* 0x050fe20008000018 */
[----:B------:R-:W4:Y:S01]  /*7d00*/  LDCU.64 UR38, c[0x3][0x270] ;  /* 0x00c04e00ff2677ac */ /* 0x000f220008000a00 */
[C---:B--2---:R-:W-:Y:S01]  /*7d10*/  DFMA R28, R8.reuse, UR46, R28 ;  /* 0x0000002e081c7c2b */ /* 0x044fe2000800001c */
[----:B------:R-:W2:Y:S01]  /*7d20*/  LDCU.64 UR44, c[0x3][0x278] ;  /* 0x00c04f00ff2c77ac */ /* 0x000ea20008000a00 */
[----:B-----5:R-:W-:Y:S01]  /*7d30*/  DFMA R30, R8, UR8, R30 ;  /* 0x00000008081e7c2b */ /* 0x020fe2000800001e */
[----:B------:R-:W5:Y:S01]  /*7d40*/  LDCU.64 UR36, c[0x3][0x280] ;  /* 0x00c05000ff2477ac */ /* 0x000f620008000a00 */
[C---:B-1----:R-:W-:Y:S01]  /*7d50*/  DFMA R8, R12.reuse, UR40, R6 ;  /* 0x000000280c087c2b */ /* 0x042fe20008000006 */
[----:B------:R-:W1:Y:S01]  /*7d60*/  LDCU.64 UR32, c[0x3][0x288] ;  /* 0x00c05100ff2077ac */ /* 0x000e620008000a00 */
[C---:B---3--:R-:W-:Y:S01]  /*7d70*/  DFMA R6, R12.reuse, UR34, R26 ;  /* 0x000000220c067c2b */ /* 0x048fe2000800001a */
[----:B------:R-:W3:Y:S01]  /*7d80*/  LDCU.64 UR30, c[0x3][0x290] ;  /* 0x00c05200ff1e77ac */ /* 0x000ee20008000a00 */
[----:B----4-:R-:W-:Y:S01]  /*7d90*/  DFMA R14, R12, UR38, R14 ;  /* 0x000000260c0e7c2b */ /* 0x010fe2000800000e */
[----:B------:R-:W4:Y:S03]  /*7da0*/  LDCU.64 UR26, c[0x3][0x298] ;  /* 0x00c05300ff1a77ac */ /* 0x000f260008000a00 */
[----:B------:R-:W-:-:S02]  /*7db0*/  DFMA R8, R4, UR28, R8 ;  /* 0x0000001c04087c2b */ /* 0x000fc40008000008 */
[C---:B--2---:R-:W-:Y:S01]  /*7dc0*/  DFMA R16, R12.reuse, UR44, R16 ;  /* 0x0000002c0c107c2b */ /* 0x044fe20008000010 */
[----:B------:R-:W2:Y:S01]  /*7dd0*/  LDCU.64 UR22, c[0x3][0x2a8] ;  /* 0x00c05500ff1677ac */ /* 0x000ea20008000a00 */
[C---:B-----5:R-:W-:Y:S01]  /*7de0*/  DFMA R18, R12.reuse, UR36, R18 ;  /* 0x000000240c127c2b */ /* 0x060fe20008000012 */
[----:B------:R-:W5:Y:S01]  /*7df0*/  LDCU.64 UR62, c[0x3][0x2b0] ;  /* 0x00c05600ff3e77ac */ /* 0x000f620008000a00 */
[C---:B-1----:R-:W-:Y:S01]  /*7e00*/  DFMA R20, R12.reuse, UR32, R20 ;  /* 0x000000200c147c2b */ /* 0x042fe20008000014 */
[----:B------:R-:W1:Y:S01]  /*7e10*/  LDCU.64 UR60, c[0x3][0x2b8] ;  /* 0x00c05700ff3c77ac */ /* 0x000e620008000a00 */
        /* <DEDUP_REMOVED lines=8> */
[----:B-1----:R-:W-:Y:S01]  /*7ea0*/  DFMA R36, R12, UR60, R36 ;  /* 0x0000003c0c247c2b */ /* 0x002fe20008000024 */
[----:B------:R-:W1:Y:S01]  /*7eb0*/  LDCU.64 UR6, c[0x3][0x2e0] ;  /* 0x00c05c00ff0677ac */ /* 0x000e620008000a00 */
[----:B------:R-:W0:Y:S01]  /*7ec0*/  LDS.64 R12, [R2+0x3d40] ;  /* 0x003d4000020c7984 */ /* 0x000e220000000a00 */
[C---:B---3--:R-:W-:Y:S01]  /*7ed0*/  DFMA R30, R4.reuse, UR16, R6 ;  /* 0x00000010041e7c2b */ /* 0x048fe20008000006 */
[----:B------:R-:W3:Y:S02]  /*7ee0*/  LDCU.64 UR18, c[0x3][0x2e8] ;  /* 0x00c05d00ff1277ac */ /* 0x000ee40008000a00 */
[----:B------:R-:W0:Y:S01]  /*7ef0*/  LDS.64 R6, [R2+0x4360] ;  /* 0x0043600002067984 */ /* 0x000e220000000a00 */
[C---:B----4-:R-:W-:Y:S01]  /*7f00*/  DFMA R14, R4.reuse, UR4, R14 ;  /* 0x00000004040e7c2b */ /* 0x050fe2000800000e */
[----:B------:R-:W4:Y:S01]  /*7f10*/  LDCU.64 UR58, c[0x3][0x2f0] ;  /* 0x00c05e00ff3a77ac */ /* 0x000f220008000a00 */
[C---:B--2---:R-:W-:Y:S01]  /*7f20*/  DFMA R16, R4.reuse, UR68, R16 ;  /* 0x0000004404107c2b */ /* 0x044fe20008000010 */
[----:B------:R-:W2:Y:S01]  /*7f30*/  LDCU.64 UR56, c[0x3][0x300] ;  /* 0x00c06000ff3877ac */ /* 0x000ea20008000a00 */
[C---:B-----5:R-:W-:Y:S01]  /*7f40*/  DFMA R18, R4.reuse, UR66, R18 ;  /* 0x0000004204127c2b */ /* 0x060fe20008000012 */
[----:B------:R-:W5:Y:S01]  /*7f50*/  LDCU.64 UR54, c[0x3][0x308] ;  /* 0x00c06100ff3677ac */ /* 0x000f620008000a00 */
[C---:B-1----:R-:W-:Y:S01]  /*7f60*/  DFMA R20, R4.reuse, UR6, R20 ;  /* 0x0000000604147c2b */ /* 0x042fe20008000014 */
[----:B------:R-:W1:Y:S01]  /*7f70*/  LDCU.64 UR64, c[0x3][0x310] ;  /* 0x00c06200ff4077ac */ /* 0x000e620008000a00 */
[C---:B---3--:R-:W-:Y:S01]  /*7f80*/  DFMA R26, R4.reuse, UR18, R22 ;  /* 0x00000012041a7c2b */ /* 0x048fe20008000016 */
[----:B------:R-:W0:Y:S01]  /*7f90*/  LDCU.64 UR14, c[0x3][0x320] ;  /* 0x00c06400ff0e77ac */ /* 0x000e220008000a00 */
[C---:B----4-:R-:W-:Y:S01]  /*7fa0*/  DFMA R28, R4.reuse, UR58, R24 ;  /* 0x0000003a041c7c2b */ /* 0x050fe20008000018 */
[----:B------:R-:W3:Y:S01]  /*7fb0*/  LDCU.64 UR12, c[0x3][0x330] ;  /* 0x00c06600ff0c77ac */ /* 0x000ee20008000a00 */
[C---:B--2---:R-:W-:Y:S01]  /*7fc0*/  DFMA R32, R4.reuse, UR56, R32 ;  /* 0x0000003804207c2b */ /* 0x044fe20008000020 */
[----:B------:R-:W2:Y:S01]  /*7fd0*/  LDCU.64 UR10, c[0x3][0x340] ;  /* 0x00c06800ff0a77ac */ /* 0x000ea20008000a00 */
[C---:B-----5:R-:W-:Y:S01]  /*7fe0*/  DFMA R34, R4.reuse, UR54, R34 ;  /* 0x0000003604227c2b */ /* 0x060fe20008000022 */
[----:B------:R-:W4:Y:S01]  /*7ff0*/  LDCU.64 UR50, c[0x3][0x328] ;  /* 0x00c06500ff3277ac */ /* 0x000f220008000a00 */
[----:B-1----:R-:W-:Y:S01]  /*8000*/  DFMA R36, R4, UR64, R36 ;  /* 0x0000004004247c2b */ /* 0x002fe20008000024 */
[----:B------:R-:W1:Y:S01]  /*8010*/  LDS.64 R4, [R2+0x4980] ;  /* 0x0049800002047984 */ /* 0x000e620000000a00 */
[----:B------:R-:W5:Y:S01]  /*8020*/  LDCU.64 UR48, c[0x3][0x338] ;  /* 0x00c06700ff3077ac */ /* 0x000f620008000a00 */
[C---:B0-----:R-:W-:Y:S01]  /*8030*/  DFMA R22, R10.reuse, UR14, R14 ;  /* 0x0000000e0a167c2b */ /* 0x041fe2000800000e */
[----:B------:R-:W0:Y:S01]  /*8040*/  LDCU.64 UR46, c[0x3][0x350] ;  /* 0x00c06a00ff2e77ac */ /* 0x000e220008000a00 */
[C---:B---3--:R-:W-:Y:S01]  /*8050*/  DFMA R14, R10.reuse, UR12, R18 ;  /* 0x0000000c0a0e7c2b */ /* 0x048fe20008000012 */
[----:B------:R-:W3:Y:S01]  /*8060*/  LDCU.64 UR36, c[0x3][0x388] ;  /* 0x00c07100ff2477ac */ /* 0x000ee20008000a00 */
[C---:B--2---:R-:W-:Y:S01]  /*8070*/  DFMA R18, R10.reuse, UR10, R26 ;  /* 0x0000000a0a127c2b */ /* 0x044fe2000800001a */
[----:B------:R-:W2:Y:S01]  /*8080*/  LDS.64 R26, [R2+0x4fa0] ;  /* 0x004fa000021a7984 */ /* 0x000ea20000000a00 */
[----:B------:R-:W3:Y:S01]  /*8090*/  LDCU.64 UR8, c[0x3][0x358] ;  /* 0x00c06b00ff0877ac */ /* 0x000ee20008000a00 */
[C---:B----4-:R-:W-:Y:S01]  /*80a0*/  DFMA R24, R10.reuse, UR50, R16 ;  /* 0x000000320a187c2b */ /* 0x050fe20008000010 */
[----:B------:R-:W4:Y:S01]  /*80b0*/  LDCU.64 UR70, c[0x3][0x318] ;  /* 0x00c06300ff4677ac */ /* 0x000f220008000a00 */
[C---:B-----5:R-:W-:Y:S01]  /*80c0*/  DFMA R16, R10.reuse, UR48, R20 ;  /* 0x000000300a107c2b */ /* 0x060fe20008000014 */
[----:B------:R-:W5:Y:S01]  /*80d0*/  LDCU.64 UR52, c[0x3][0x348] ;  /* 0x00c06900ff3477ac */ /* 0x000f620008000a00 */
[----:B0-----:R-:W-:Y:S01]  /*80e0*/  DFMA R30, R10, UR46, R30 ;  /* 0x0000002e0a1e7c2b */ /* 0x001fe2000800001e */
[----:B------:R-:W0:Y:S01]  /*80f0*/  LDCU.64 UR42, c[0x3][0x360] ;  /* 0x00c06c00ff2a77ac */ /* 0x000e220008000a00 */
[----:B---3--:R-:W-:Y:S01]  /*8100*/  DFMA R14, R12, UR36, R14 ;  /* 0x000000240c0e7c2b */ /* 0x008fe2000800000e */
[----:B------:R-:W3:Y:S01]  /*8110*/  LDCU.64 UR40, c[0x3][0x368] ;  /* 0x00c06d00ff2877ac */ /* 0x000ee20008000a00 */
[C---:B------:R-:W-:Y:S01]  /*8120*/  DFMA R32, R10.reuse, UR8, R32 ;  /* 0x000000080a207c2b */ /* 0x040fe20008000020 */
[----:B------:R-:W1:Y:S01]  /*8130*/  LDCU.64 UR32, c[0x3][0x390] ;  /* 0x00c07200ff2077ac */ /* 0x000e620008000a00 */
[C---:B----4-:R-:W-:Y:S01]  /*8140*/  DFMA R8, R10.reuse, UR70, R8 ;  /* 0x000000460a087c2b */ /* 0x050fe20008000008 */
[----:B------:R-:W4:Y:S01]  /*8150*/  LDCU.64 UR34, c[0x3][0x3a8] ;  /* 0x00c07500ff2277ac */ /* 0x000f220008000a00 */
[C---:B-----5:R-:W-:Y:S01]  /*8160*/  DFMA R20, R10.reuse, UR52, R28 ;  /* 0x000000340a147c2b */ /* 0x060fe2000800001c */
[----:B------:R-:W5:Y:S01]  /*8170*/  LDCU.64 UR38, c[0x3][0x378] ;  /* 0x00c06f00ff2677ac */ /* 0x000f620008000a00 */
[----:B0-----:R-:W-:Y:S01]  /*8180*/  DFMA R34, R10, UR42, R34 ;  /* 0x0000002a0a227c2b */ /* 0x001fe20008000022 */
[----:B------:R-:W0:Y:S03]  /*8190*/  LDCU.64 UR30, c[0x3][0x398] ;  /* 0x00c07300ff1e77ac */ /* 0x000e260008000a00 */
[----:B------:R-:W-:-:S02]  /*81a0*/  DFMA R8, R12, UR24, R8 ;  /* 0x000000180c087c2b */ /* 0x000fc40008000008 */
[----:B---3--:R-:W-:Y:S01]  /*81b0*/  DFMA R36, R10, UR40, R36 ;  /* 0x000000280a247c2b */ /* 0x008fe20008000024 */
[----:B------:R-:W3:Y:S01]  /*81c0*/  LDCU.64 UR66, c[0x3][0x3e0] ;  /* 0x00c07c00ff4277ac */ /* 0x000ee20008000a00 */
[----:B-1----:R-:W-:Y:S01]  /*81d0*/  DFMA R16, R12, UR32, R16 ;  /* 0x000000200c107c2b */ /* 0x002fe20008000010 */
[----:B------:R-:W1:Y:S03]  /*81e0*/  LDCU.64 UR22, c[0x3][0x3b0] ;  /* 0x00c07600ff1677ac */ /* 0x000e660008000a00 */
[----:B------:R-:W-:Y:S02]  /*81f0*/  DFMA R8, R6, UR74, R8 ;  /* 0x0000004a06087c2b */ /* 0x000fe40008000008 */
[C---:B----4-:R-:W-:Y:S01]  /*8200*/  DFMA R30, R12.reuse, UR34, R30 ;  /* 0x000000220c1e7c2b */ /* 0x050fe2000800001e */
[----:B------:R-:W4:Y:S01]  /*8210*/  LDCU.64 UR44, c[0x3][0x380] ;  /* 0x00c07000ff2c77ac */ /* 0x000f220008000a00 */
[----:B-----5:R-:W-:Y:S01]  /*8220*/  DFMA R22, R12, UR38, R22 ;  /* 0x000000260c167c2b */ /* 0x020fe20008000016 */
[----:B------:R-:W5:Y:S03]  /*8230*/  LDCU.64 UR26, c[0x3][0x3a0] ;  /* 0x00c07400ff1a77ac */ /* 0x000f660008000a00 */
[----:B------:R-:W-:-:S02]  /*8240*/  DFMA R8, R4, UR20, R8 ;  /* 0x0000001404087c2b */ /* 0x000fc40008000008 */
[----:B0-----:R-:W-:Y:S01]  /*8250*/  DFMA R18, R12, UR30, R18 ;  /* 0x0000001e0c127c2b */ /* 0x001fe20008000012 */
[----:B------:R-:W0:Y:S01]  /*8260*/  LDCU.64 UR62, c[0x3][0x3b8] ;  /* 0x00c07700ff3e77ac */ /* 0x000e220008000a00 */
[----:B---3--:R-:W-:Y:S01]  /*8270*/  DFMA R14, R6, UR66, R14 ;  /* 0x00000042060e7c2b */ /* 0x008fe2000800000e */
[----:B------:R-:W3:Y:S01]  /*8280*/  LDCU.64 UR60, c[0x3][0x3c0] ;  /* 0x00c07800ff3c77ac */ /* 0x000ee20008000a00 */
[C---:B-1----:R-:W-:Y:S01]  /*8290*/  DFMA R32, R12.reuse, UR22, R32 ;  /* 0x000000160c207c2b */ /* 0x042fe20008000020 */
[----:B------:R-:W1:Y:S01]  /*82a0*/  LDCU.64 UR6, c[0x3][0x3e8] ;  /* 0x00c07d00ff0677ac */ /* 0x000e620008000a00 */
[C---:B----4-:R-:W-:Y:S01]  /*82b0*/  DFMA R24, R12.reuse, UR44, R24 ;  /* 0x0000002c0c187c2b */ /* 0x050fe20008000018 */
[----:B------:R-:W4:Y:S01]  /*82c0*/  LDCU.64 UR16, c[0x3][0x400] ;  /* 0x00c08000ff1077ac */ /* 0x000f220008000a00 */
[C---:B-----5:R-:W-:Y:S01]  /*82d0*/  DFMA R20, R12.reuse, UR26, R20 ;  /* 0x0000001a0c147c2b */ /* 0x060fe20008000014 */
[----:B------:R-:W5:Y:S01]  /*82e0*/  LDCU.64 UR4, c[0x3][0x3d0] ;  /* 0x00c07a00ff0477ac */ /* 0x000f620008000a00 */
[C---:B0-----:R-:W-:Y:S01]  /*82f0*/  DFMA R34, R12.reuse, UR62, R34 ;  /* 0x0000003e0c227c2b */ /* 0x041fe20008000022 */
        /* <DEDUP_REMOVED lines=31> */
[C---:B---3--:R-:W-:Y:S01]  /*84f0*/  DFMA R16, R4.reuse, UR48, R16 ;  /* 0x0000003004107c2b */ /* 0x048fe20008000010 */
[----:B------:R-:W3:Y:S01]  /*8500*/  LDCU.64 UR6, c[0x3][0x4b0] ;  /* 0x00c09600ff0677ac */ /* 0x000ee20008000a00 */
[----:B-1----:R-:W-:Y:S01]  /*8510*/  DFMA R12, R4, UR10, R18 ;  /* 0x0000000a040c7c2b */ /* 0x002fe20008000012 */
[----:B------:R-:W1:Y:S01]  /*8520*/  LDCU.64 UR16, c[0x3][0x4b8] ;  /* 0x00c09700ff1077ac */ /* 0x000e620008000a00 */
[----:B--2---:R-:W-:-:S02]  /*8530*/  DFMA R18, R26, UR72, R8 ;  /* 0x000000481a127c2b */ /* 0x004fc40008000008 */
[C---:B----4-:R-:W-:Y:S01]  /*8540*/  DFMA R20, R4.reuse, UR52, R20 ;  /* 0x0000003404147c2b */ /* 0x050fe20008000014 */
[----:B------:R-:W2:Y:S01]  /*8550*/  LDCU.64 UR38, c[0x3][0x480] ;  /* 0x00c09000ff2677ac */ /* 0x000ea20008000a00 */
[C---:B-----5:R-:W-:Y:S01]  /*8560*/  DFMA R34, R4.reuse, UR42, R34 ;  /* 0x0000002a04227c2b */ /* 0x060fe20008000022 */
[----:B------:R-:W4:Y:S01]  /*8570*/  LDCU.64 UR44, c[0x3][0x488] ;  /* 0x00c09100ff2c77ac */ /* 0x000f220008000a00 */
[----:B0-----:R-:W-:Y:S01]  /*8580*/  DFMA R36, R4, UR40, R36 ;  /* 0x0000002804247c2b */ /* 0x001fe20008000024 */
[----:B------:R-:W0:Y:S01]  /*8590*/  LDCU.64 UR32, c[0x3][0x490] ;  /* 0x00c09200ff2077ac */ /* 0x000e220008000a00 */
[C---:B---3--:R-:W-:Y:S01]  /*85a0*/  DFMA R28, R26.reuse, UR6, R30 ;  /* 0x000000061a1c7c2b */ /* 0x048fe2000800001e */
[----:B------:R-:W3:Y:S01]  /*85b0*/  LDCU.64 UR26, c[0x3][0x498] ;  /* 0x00c09300ff1a77ac */ /* 0x000ee20008000a00 */
[C---:B-1----:R-:W-:Y:S01]  /*85c0*/  DFMA R30, R26.reuse, UR16, R32 ;  /* 0x000000101a1e7c2b */ /* 0x042fe20008000020 */
[----:B------:R-:W1:Y:S01]  /*85d0*/  LDCU.64 UR22, c[0x3][0x4a0] ;  /* 0x00c09400ff1677ac */ /* 0x000e620008000a00 */
[C---:B--2---:R-:W-:Y:S01]  /*85e0*/  DFMA R6, R26.reuse, UR38, R22 ;  /* 0x000000261a067c2b */ /* 0x044fe20008000016 */
[----:B------:R-:W2:Y:S01]  /*85f0*/  LDCU.64 UR4, c[0x3][0x4a8] ;  /* 0x00c09500ff0477ac */ /* 0x000ea20008000a00 */
[C---:B----4-:R-:W-:Y:S01]  /*8600*/  DFMA R8, R26.reuse, UR44, R24 ;  /* 0x0000002c1a087c2b */ /* 0x050fe20008000018 */
[----:B------:R-:W4:Y:S01]  /*8610*/  LDCU.64 UR18, c[0x3][0x4c0] ;  /* 0x00c09800ff1277ac */ /* 0x000f220008000a00 */
[C---:B0-----:R-:W-:Y:S01]  /*8620*/  DFMA R10, R26.reuse, UR32, R14 ;  /* 0x000000201a0a7c2b */ /* 0x041fe2000800000e */
[----:B------:R-:W0:Y:S01]  /*8630*/  LDCU.64 UR12, c[0x3][0x4c8] ;  /* 0x00c09900ff0c77ac */ /* 0x000e220008000a00 */
[----:B---3--:R-:W-:-:S02]  /*8640*/  DFMA R16, R26, UR26, R16 ;  /* 0x0000001a1a107c2b */ /* 0x008fc40008000010 */
[C---:B-1----:R-:W-:Y:S02]  /*8650*/  DFMA R12, R26.reuse, UR22, R12 ;  /* 0x000000161a0c7c2b */ /* 0x042fe4000800000c */
[C---:B--2---:R-:W-:Y:S02]  /*8660*/  DFMA R20, R26.reuse, UR4, R20 ;  /* 0x000000041a147c2b */ /* 0x044fe40008000014 */
[C---:B----4-:R-:W-:Y:S02]  /*8670*/  DFMA R32, R26.reuse, UR18, R34 ;  /* 0x000000121a207c2b */ /* 0x050fe40008000022 */
[----:B0-----:R-:W-:-:S11]  /*8680*/  DFMA R26, R26, UR12, R36 ;  /* 0x0000000c1a1a7c2b */ /* 0x001fd60008000024 */
.L_x_282:
[----:B------:R-:W-:Y:S05]  /*8690*/  BSYNC.RECONVERGENT B0 ;  /* 0x0000000000007941 */ /* 0x000fea0003800200 */
.L_x_281:
        /* <DEDUP_REMOVED lines=17> */
.L_x_283:
        /* <DEDUP_REMOVED lines=13> */
.L_x_2944:


//--------------------- .text._Z40massMatrixMultiplyMonolithicGlobalKernelILi11ELi14ELi1EEviPKdS1_S1_S1_Pd --------------------------
	.section	.text._Z40massMatrixMultiplyMonolithicGlobalKernelILi11ELi14ELi1EEviPKdS1_S1_S1_Pd,"ax",@progbits
	.align	128
        .global         _Z40massMatrixMultiplyMonolithicGlobalKernelILi11ELi14ELi1EEviPKdS1_S1_S1_Pd
        .type           _Z40massMatrixMultiplyMonolithicGlobalKernelILi11ELi14ELi1EEviPKdS1_S1_S1_Pd,@function
        .size           _Z40massMatrixMultiplyMonolithicGlobalKernelILi11ELi14ELi1EEviPKdS1_S1_S1_Pd,(.L_x_2945 - _Z40massMatrixMultiplyMonolithicGlobalKernelILi11ELi14ELi1EEviPKdS1_S1_S1_Pd)
        .other          _Z40massMatrixMultiplyMonolithicGlobalKernelILi11ELi14ELi1EEviPKdS1_S1_S1_Pd,@"STO_CUDA_ENTRY STV_DEFAULT"
_Z40massMatrixMultiplyMonolithicGlobalKernelILi11ELi14ELi1EEviPKdS1_S1_S1_Pd:
.text._Z40massMatrixMultiplyMonolithicGlobalKernelILi11ELi14ELi1EEviPKdS1_S1_S1_Pd:
        /* <DEDUP_REMOVED lines=106> */
[C---:B--2---:R-:W-:Y:S01]  /*06a0*/  PRMT R2, R5.reuse, 0x9910, RZ ;  /* 0x0000991005027816 */ /* 0x044fe200000000ff */
[----:B------:R-:W-:Y:S01]  /*06b0*/  BSSY.RECONVERGENT B0, `(.L_x_284) ;  /* 0x0000173000007945 */ /* 0x000fe20003800200 */
[----:B------:R-:W3:Y:S01]  /*06c0*/  S2R R9, SR_TID.Y ;  /* 0x0000000000097919 */ /* 0x000ee20000002200 */
[----:B------:R-:W-:-:S02]  /*06d0*/  LOP3.LUT R202, R5, 0xffff, RZ, 0xc0, !PT ;  /* 0x0000ffff05ca7812 */ /* 0x000fc400078ec0ff */
[----:B------:R-:W-:Y:S01]  /*06e0*/  IMAD R2, R2, 0x75, RZ ;  /* 0x0000007502027824 */ /* 0x000fe200078e02ff */
[----:B------:R-:W2:Y:S01]  /*06f0*/  S2R R7, SR_CgaCtaId ;  /* 0x0000000000077919 */ /* 0x000ea20000008800 */
[----:B------:R-:W-:Y:S03]  /*0700*/  BAR.SYNC.DEFER_BLOCKING 0x0 ;  /* 0x0000000000007b1d */ /* 0x000fe60000010000 */
[----:B------:R-:W-:Y:S01]  /*0710*/  LOP3.LUT R2, R2, 0xffff, RZ, 0xc0, !PT ;  /* 0x0000ffff02027812 */ /* 0x000fe200078ec0ff */
[----:B------:R-:W-:Y:S01]  /*0720*/  IMAD R0, R202, 0x1746, RZ ;  /* 0x00001746ca007824 */ /* 0x000fe200078e02ff */
[----:B------:R-:W-:Y:S02]  /*0730*/  ISETP.GT.U32.AND P1, PT, R5, 0x78, PT ;  /* 0x000000780500780c */ /* 0x000fe40003f24070 */
[----:B------:R-:W-:Y:S02]  /*0740*/  SHF.R.U32.HI R2, RZ, 0x8, R2 ;  /* 0x00000008ff027819 */ /* 0x000fe40000011602 */
[----:B------:R-:W-:-:S02]  /*0750*/  SHF.R.U32.HI R0, RZ, 0x10, R0 ;  /* 0x00000010ff007819 */ /* 0x000fc40000011600 */
[----:B------:R-:W-:Y:S01]  /*0760*/  ISETP.GT.U32.AND P2, PT, R5, 0x99, PT ;  /* 0x000000990500780c */ /* 0x000fe20003f44070 */
[----:B------:R-:W-:Y:S01]  /*0770*/  IMAD.MOV R8, RZ, RZ, -R2 ;  /* 0x000000ffff087224 */ /* 0x000fe200078e0a02 */
[----:B------:R-:W-:Y:S02]  /*0780*/  PRMT R6, R0, 0x9910, RZ ;  /* 0x0000991000067816 */ /* 0x000fe400000000ff */
[----:B------:R-:W-:Y:S02]  /*0790*/  MOV R0, 0x400 ;  /* 0x0000040000007802 */ /* 0x000fe40000000f00 */
[----:B------:R-:W-:Y:S01]  /*07a0*/  PRMT R8, R8, 0x7710, RZ ;  /* 0x0000771008087816 */ /* 0x000fe200000000ff */
[----:B---3--:R-:W-:Y:S01]  /*07b0*/  VIADD R3, R9, UR6 ;  /* 0x0000000609037c36 */ /* 0x008fe20008000000 */
[----:B--2---:R-:W-:Y:S01]  /*07c0*/  LEA R4, R7, R0, 0x18 ;  /* 0x0000000007047211 */ /* 0x004fe200078ec0ff */
[----:B------:R-:W-:-:S03]  /*07d0*/  IMAD R0, R6, 0xb, RZ ;  /* 0x0000000b06007824 */ /* 0x000fc600078e02ff */
[----:B0-----:R-:W-:Y:S01]  /*07e0*/  ISETP.GE.AND P0, PT, R3, UR7, PT ;  /* 0x0000000703007c0c */ /* 0x001fe2000bf06270 */
[----:B------:R-:W-:Y:S02]  /*07f0*/  IMAD.IADD R6, R8, 0x1, R5 ;  /* 0x0000000108067824 */ /* 0x000fe400078e0205 */
[----:B------:R-:W-:Y:S02]  /*0800*/  IMAD.MOV R0, RZ, RZ, -R0 ;  /* 0x000000ffff007224 */ /* 0x000fe400078e0a00 */
[----:B------:R-:W-:Y:S01]  /*0810*/  IMAD R4, R9, 0x55c0, R4 ;  /* 0x000055c009047824 */ /* 0x000fe200078e0204 */
[----:B------:R-:W-:Y:S02]  /*0820*/  LOP3.LUT R7, R6, 0xfe, RZ, 0xc0, !PT ;  /* 0x000000fe06077812 */ /* 0x000fe400078ec0ff */
[----:B------:R-:W-:Y:S02]  /*0830*/  PRMT R0, R0, 0x7710, RZ ;  /* 0x0000771000007816 */ /* 0x000fe400000000ff */
[----:B------:R-:W-:-:S03]  /*0840*/  LEA.HI R2, R7, R2, RZ, 0x1f ;  /* 0x0000000207027211 */ /* 0x000fc600078ff8ff */
[----:B------:R-:W0:Y:S01]  /*0850*/  @!P0 LDC.64 R206, c[0x0][0x3a0] ;  /* 0x0000e800ffce8b82 */ /* 0x000e220000000a00 */
[--C-:B------:R-:W-:Y:S01]  /*0860*/  @!P0 IMAD R7, R3, 0x533, R5.reuse ;  /* 0x0000053303078824 */ /* 0x100fe200078e0205 */
[----:B------:R-:W-:Y:S01]  /*0870*/  LOP3.LUT R2, R2, 0xf8, RZ, 0xc0, !PT ;  /* 0x000000f802027812 */ /* 0x000fe200078ec0ff */
[----:B------:R-:W-:-:S05]  /*0880*/  IMAD.IADD R0, R0, 0x1, R5 ;  /* 0x0000000100007824 */ /* 0x000fca00078e0205 */
[----:B------:R-:W-:Y:S01]  /*0890*/  LOP3.LUT R0, R0, 0xffff, RZ, 0xc0, !PT ;  /* 0x0000ffff00007812 */ /* 0x000fe200078ec0ff */
[----:B0-----:R-:W-:Y:S01]  /*08a0*/  @!P0 IMAD.WIDE R206, R7, 0x8, R206 ;  /* 0x0000000807ce8825 */ /* 0x001fe200078e02ce */
[----:B------:R-:W-:-:S05]  /*08b0*/  SHF.R.U32.HI R7, RZ, 0x3, R2 ;  /* 0x00000003ff077819 */ /* 0x000fca0000011602 */
[----:B------:R-:W-:-:S04]  /*08c0*/  IMAD R2, R7, 0x70, R4 ;  /* 0x0000007007027824 */ /* 0x000fc800078e0204 */
[--C-:B------:R-:W-:Y:S02]  /*08d0*/  IMAD R6, R7, 0x5b0, R2.reuse ;  /* 0x000005b007067824 */ /* 0x100fe400078e0202 */
[----:B------:R-:W-:Y:S01]  /*08e0*/  IMAD R2, R0, 0x8, R2 ;  /* 0x0000000800027824 */ /* 0x000fe200078e0202 */
        /* <DEDUP_REMOVED lines=10> */
[----:B------:R-:W4:Y:S04]  /*0990*/  @!P0 LDG.E.64.CONSTANT R18, desc[UR4][R206.64+0x16b0] ;  /* 0x0016b004ce128981 */ /* 0x000f28000c1e9b00 */
[----:B------:R-:W4:Y:S04]  /*09a0*/  @!P0 LDG.E.64.CONSTANT R10, desc[UR4][R206.64+0x1a78] ;  /* 0x001a7804ce0a8981 */ /* 0x000f28000c1e9b00 */
[----:B------:R-:W4:Y:S04]  /*09b0*/  @!P0 LDG.E.64.CONSTANT R16, desc[UR4][R206.64+0x1e40] ;  /* 0x001e4004ce108981 */ /* 0x000f28000c1e9b00 */
[----:B------:R-:W4:Y:S04]  /*09c0*/  @!P0 LDG.E.64.CONSTANT R12, desc[UR4][R206.64+0x2208] ;  /* 0x00220804ce0c8981 */ /* 0x000f28000c1e9b00 */
[----:B------:R-:W4:Y:S01]  /*09d0*/  @!P0 LDG.E.64.CONSTANT R8, desc[UR4][R206.64+0x25d0] ;  /* 0x0025d004ce088981 */ /* 0x000f22000c1e9b00 */
[----:B--2---:R-:W-:-:S08]  /*09e0*/  DFMA R200, R196, R200, RZ ;  /* 0x000000c8c4c8722b */ /* 0x004fd000000000ff */
[----:B---3--:R-:W-:Y:S02]  /*09f0*/  DFMA R198, R194, R198, R200 ;  /* 0x000000c6c2c6722b */ /* 0x008fe400000000c8 */
[----:B------:R-:W4:Y:S06]  /*0a00*/  LDG.E.64.CONSTANT R200, desc[UR4][R14.64+0x10] ;  /* 0x000010040ec87981 */ /* 0x000f2c000c1e9b00 */
[----:B----4-:R-:W-:Y:S01]  /*0a10*/  DFMA R198, R126, R200, R198 ;  /* 0x000000c87ec6722b */ /* 0x010fe200000000c6 */
        /* <DEDUP_REMOVED lines=303> */
[----:B------:R-:W2:Y:S07]  /*1d10*/  LDG.E.64.CONSTANT R122, desc[UR4][R14.64+0x4b8] ;  /* 0x0004b8040e7a7981 */ /* 0x000eae000c1e9b00 */
[----:B----4-:R-:W-:Y:S01]  /*1d20*/  DFMA R126, R124, R196, R126 ;  /* 0x000000c47c7e722b */ /* 0x010fe2000000007e */
[----:B------:R-:W4:Y:S07]  /*1d30*/  LDG.E.64.CONSTANT R124, desc[UR4][R14.64+0x4b0] ;  /* 0x0004b0040e7c7981 */ /* 0x000f2e000c1e9b00 */
[----:B---3--:R-:W-:-:S02]  /*1d40*/  DFMA R198, R120, R198, R126 ;  /* 0x000000c678c6722b */ /* 0x008fc4000000007e */
[----:B------:R-:W3:Y:S04]  /*1d50*/  LDG.E.64.CONSTANT R126, desc[UR4][R14.64+0x4a8] ;  /* 0x0004a8040e7e7981 */ /* 0x000ee8000c1e9b00 */
[----:B------:R-:W2:Y:S04]  /*1d60*/  LDG.E.64.CONSTANT R120, desc[UR4][R14.64+0x4c0] ;  /* 0x0004c0040e787981 */ /* 0x000ea8000c1e9b00 */
[----:B------:R-:W2:Y:S01]  /*1d70*/  LDG.E.64.CONSTANT R14, desc[UR4][R14.64+0x4c8] ;  /* 0x0004c8040e0e7981 */ /* 0x000ea2000c1e9b00 */
[----:B---3--:R-:W-:-:S08]  /*1d80*/  DFMA R126, R18, R126, R198 ;  /* 0x0000007e127e722b */ /* 0x008fd000000000c6 */
[----:B----4-:R-:W-:-:S08]  /*1d90*/  DFMA R124, R10, R124, R126 ;  /* 0x0000007c0a7c722b */ /* 0x010fd0000000007e */
[----:B--2---:R-:W-:-:S08]  /*1da0*/  DFMA R122, R16, R122, R124 ;  /* 0x0000007a107a722b */ /* 0x004fd0000000007c */
[----:B------:R-:W-:-:S08]  /*1db0*/  DFMA R120, R12, R120, R122 ;  /* 0x000000780c78722b */ /* 0x000fd0000000007a */
[----:B------:R-:W-:-:S07]  /*1dc0*/  DFMA R120, R8, R14, R120 ;  /* 0x0000000e0878722b */ /* 0x000fce0000000078 */
[----:B------:R0:W-:Y:S04]  /*1dd0*/  STS.64 [R2+0x4fa0], R120 ;  /* 0x004fa07802007388 */ /* 0x0001e80000000a00 */
.L_x_285:
[----:B------:R-:W-:Y:S05]  /*1de0*/  BSYNC.RECONVERGENT B0 ;  /* 0x0000000000007941 */ /* 0x000fea0003800200 */
.L_x_284:
[----:B------:R-:W-:Y:S01]  /*1df0*/  BAR.SYNC.DEFER_BLOCKING 0x0 ;  /* 0x0000000000007b1d */ /* 0x000fe20000010000 */
[----:B------:R-:W-:-:S05]  /*1e00*/  IMAD R0, R0, 0x8, R6 ;  /* 0x0000000800007824 */ /* 0x000fca00078e0206 */
[----:B------:R-:W-:Y:S04]  /*1e10*/  BSSY.RECONVERGENT B0, `(.L_x_286) ;  /* 0x0000150000007945 */ /* 0x000fe80003800200 */
[----:B------:R-:W-:Y:S05]  /*1e20*/  @P2 BRA `(.L_x_287) ;  /* 0x0000001400382947 */ /* 0x000fea0003800000 */
[----:B------:R-:W1:Y:S01]  /*1e30*/  LDC.64 R10, c[0x0][0x390] ;  /* 0x0000e400ff0a7b82 */ /* 0x000e620000000a00 */
[----:B------:R-:W2:Y:S04]  /*1e40*/  LDS.64 R194, [R0] ;  /* 0x0000000000c27984 */ /* 0x000ea80000000a00 */
[----:B------:R-:W3:Y:S04]  /*1e50*/  LDS.64 R126, [R0+0x70] ;  /* 0x00007000007e7984 */ /* 0x000ee80000000a00 */
[----:B------:R-:W4:Y:S04]  /*1e60*/  LDS.64 R124, [R0+0xe0] ;  /* 0x0000e000007c7984 */ /* 0x000f280000000a00 */
[----:B------:R-:W4:Y:S04]  /*1e70*/  LDS.64 R122, [R0+0x150] ;  /* 0x00015000007a7984 */ /* 0x000f280000000a00 */
[----:B-1----:R-:W2:Y:S04]  /*1e80*/  LDG.E.64.CONSTANT R18, desc[UR4][R10.64] ;  /* 0x000000040a127981 */ /* 0x002ea8000c1e9b00 */
[----:B------:R-:W3:Y:S04]  /*1e90*/  LDG.E.64.CONSTANT R12, desc[UR4][R10.64+0x8] ;  /* 0x000008040a0c7981 */ /* 0x000ee8000c1e9b00 */
[----:B0-----:R-:W4:Y:S04]  /*1ea0*/  LDG.E.64.CONSTANT R120, desc[UR4][R10.64+0x10] ;  /* 0x000010040a787981 */ /* 0x001f28000c1e9b00 */
        /* <DEDUP_REMOVED lines=8> */
[----:B------:R-:W0:Y:S06]  /*1f30*/  LDS.64 R18, [R0+0x1c0] ;  /* 0x0001c00000127984 */ /* 0x000e2c0000000a00 */
[----:B----4-:R-:W-:Y:S02]  /*1f40*/  DFMA R120, R120, R124, R12 ;  /* 0x0000007c7878722b */ /* 0x010fe4000000000c */
[----:B------:R-:W2:Y:S06]  /*1f50*/  LDG.E.64.CONSTANT R12, desc[UR4][R10.64+0x38] ;  /* 0x000038040a0c7981 */ /* 0x000eac000c1e9b00 */
[----:B------:R-:W-:-:S02]  /*1f60*/  DFMA R8, R8, R122, R120 ;  /* 0x0000007a0808722b */ /* 0x000fc40000000078 */
[----:B------:R-:W1:Y:S06]  /*1f70*/  LDS.64 R120, [R0+0x230] ;  /* 0x0002300000787984 */ /* 0x000e6c0000000a00 */
[----:B0-----:R-:W-:Y:S02]  /*1f80*/  DFMA R14, R14, R18, R8 ;  /* 0x000000120e0e722b */ /* 0x001fe40000000008 */
[----:B------:R-:W3:Y:S06]  /*1f90*/  LDG.E.64.CONSTANT R8, desc[UR4][R10.64+0x40] ;  /* 0x000040040a087981 */ /* 0x000eec000c1e9b00 */
[----:B-1----:R-:W-:-:S02]  /*1fa0*/  DFMA R16, R16, R120, R14 ;  /* 0x000000781010722b */ /* 0x002fc4000000000e */
        /* <DEDUP_REMOVED lines=302> */
[----:B------:R-:W4:Y:S04]  /*3290*/  LDG.E.64.CONSTANT R120, desc[UR4][R10.64+0x4b8] ;  /* 0x0004b8040a787981 */ /* 0x000f28000c1e9b00 */
[----:B------:R-:W4:Y:S01]  /*32a0*/  LDG.E.64.CONSTANT R10, desc[UR4][R10.64+0x4c8] ;  /* 0x0004c8040a0a7981 */ /* 0x000f22000c1e9b00 */
[----:B---3--:R-:W-:-:S08]  /*32b0*/  DFMA R124, R124, R14, R196 ;  /* 0x0000000e7c7c722b */ /* 0x008fd000000000c4 */
[----:B--2---:R-:W-:-:S08]  /*32c0*/  DFMA R122, R122, R6, R124 ;  /* 0x000000067a7a722b */ /* 0x004fd0000000007c */
[----:B----4-:R-:W-:-:S08]  /*32d0*/  DFMA R120, R120, R16, R122 ;  /* 0x000000107878722b */ /* 0x010fd0000000007a */
[----:B------:R-:W-:-:S08]  /*32e0*/  DFMA R18, R18, R12, R120 ;  /* 0x0000000c1212722b */ /* 0x000fd00000000078 */
[----:B------:R-:W-:-:S07]  /*32f0*/  DFMA R18, R10, R8, R18 ;  /* 0x000000080a12722b */ /* 0x000fce0000000012 */
[----:B------:R1:W-:Y:S04]  /*3300*/  STS.64 [R0+0x5b0], R18 ;  /* 0x0005b01200007388 */ /* 0x0003e80000000a00 */
.L_x_287:
[----:B------:R-:W-:Y:S05]  /*3310*/  BSYNC.RECONVERGENT B0 ;  /* 0x0000000000007941 */ /* 0x000fea0003800200 */
.L_x_286:
[----:B------:R-:W2:Y:S04]  /*3320*/  LDG.E.64.CONSTANT R206, desc[UR4][R224.64+0x8] ;  /* 0x00000804e0ce7981 */ /* 0x000ea8000c1e9b00 */
[----:B------:R-:W3:Y:S01]  /*3330*/  LDG.E.64.CONSTANT R198, desc[UR4][R224.64+0xb8] ;  /* 0x0000b804e0c67981 */ /* 0x000ee2000c1e9b00 */
[----:B0-----:R-:W-:Y:S01]  /*3340*/  IMAD R121, R202, 0x124a, RZ ;  /* 0x0000124aca797824 */ /* 0x001fe200078e02ff */
[----:B-----5:R-:W-:Y:S02]  /*3350*/  R2UR UR76, R204 ;  /* 0x00000000cc4c72ca */ /* 0x020fe400000e0000 */
[----:B------:R-:W-:Y:S01]  /*3360*/  R2UR UR77, R205 ;  /* 0x00000000cd4d72ca */ /* 0x000fe200000e0000 */
[----:B------:R-:W-:Y:S01]  /*3370*/  STL.64 [R1+0x8], R192 ;  /* 0x000008c001007387 */ /* 0x000fe20000100a00 */
[----:B------:R-:W-:-:S03]  /*3380*/  SHF.R.U32.HI R121, RZ, 0x10, R121 ;  /* 0x00000010ff797819 */ /* 0x000fc60000011679 */
[----:B------:R-:W4:Y:S01]  /*3390*/  LDG.E.64.CONSTANT R202, desc[UR4][R224.64+0x10] ;  /* 0x00001004e0ca7981 */ /* 0x000f22000c1e9b00 */
[----:B------:R-:W-:-:S03]  /*33a0*/  PRMT R120, R121, 0x9910, RZ ;  /* 0x0000991079787816 */ /* 0x000fc600000000ff */
[----:B-1----:R-:W4:Y:S02]  /*33b0*/  LDG.E.64.CONSTANT R18, desc[UR4][R224.64+0x2a0] ;  /* 0x0002a004e0127981 */ /* 0x002f24000c1e9b00 */
[----:B------:R-:W-:Y:S02]  /*33c0*/  IMAD R120, R120, 0xe, RZ ;  /* 0x0000000e78787824 */ /* 0x000fe400078e02ff */
[----:B------:R-:W4:Y:S02]  /*33d0*/  LDG.E.64.CONSTANT R16, desc[UR4][R224.64+0x2f8] ;  /* 0x0002f804e0107981 */ /* 0x000f24000c1e9b00 */
[----:B------:R-:W-:Y:S02]  /*33e0*/  IMAD.MOV R120, RZ, RZ, -R120 ;  /* 0x000000ffff787224 */ /* 0x000fe400078e0a78 */
[----:B------:R-:W4:Y:S03]  /*33f0*/  LDG.E.64.CONSTANT R14, desc[UR4][R224.64+0x350] ;  /* 0x00035004e00e7981 */ /* 0x000f26000c1e9b00 */
[----:B------:R-:W-:Y:S01]  /*3400*/  PRMT R120, R120, 0x7710, RZ ;  /* 0x0000771078787816 */ /* 0x000fe200000000ff */
[----:B------:R-:W4:Y:S04]  /*3410*/  LDG.E.64.CONSTANT R12, desc[UR4][R224.64+0x3a8] ;  /* 0x0003a804e00c7981 */ /* 0x000f28000c1e9b00 */
[----:B------:R-:W-:Y:S01]  /*3420*/  IMAD.IADD R120, R120, 0x1, R5 ;  /* 0x0000000178787824 */ /* 0x000fe200078e0205 */
[----:B------:R-:W4:Y:S01]  /*3430*/  LDG.E.64.CONSTANT R10, desc[UR4][R224.64+0x400] ;  /* 0x00040004e00a7981 */ /* 0x000f22000c1e9b00 */
[----:B------:R-:W-:-:S03]  /*3440*/  IMAD R4, R121, 0x620, R4 ;  /* 0x0000062079047824 */ /* 0x000fc600078e0204 */
[----:B------:R-:W-:Y:S01]  /*3450*/  LOP3.LUT R123, R120, 0xffff, RZ, 0xc0, !PT ;  /* 0x0000ffff787b7812 */ /* 0x000fe200078ec0ff */
[----:B------:R-:W4:Y:S04]  /*3460*/  LDG.E.64.CONSTANT R8, desc[UR4][R224.64+0x458] ;  /* 0x00045804e0087981 */ /* 0x000f28000c1e9b00 */
[----:B------:R-:W-:Y:S01]  /*3470*/  IMAD R4, R123, 0x70, R4 ;  /* 0x000000707b047824 */ /* 0x000fe200078e0204 */
[----:B------:R-:W-:Y:S06]  /*3480*/  BAR.SYNC.DEFER_BLOCKING 0x0 ;  /* 0x0000000000007b1d */ /* 0x000fec0000010000 */
[----:B------:R-:W4:Y:S01]  /*3490*/  LDG.E.64.CONSTANT R6, desc[UR4][R224.64+0x4b0] ;  /* 0x0004b004e0067981 */ /* 0x000f22000c1e9b00 */
[----:B------:R-:W-:-:S02]  /*34a0*/  R2UR UR30, R208 ;  /* 0x00000000d01e72ca */ /* 0x000fc400000e0000 */
[----:B------:R-:W-:Y:S02]  /*34b0*/  R2UR UR31, R209 ;  /* 0x00000000d11f72ca */ /* 0x000fe400000e0000 */
[----:B------:R-:W-:Y:S02]  /*34c0*/  R2UR UR42, R212 ;  /* 0x00000000d42a72ca */ /* 0x000fe400000e0000 */
[----:B------:R-:W-:Y:S02]  /*34d0*/  R2UR UR43, R213 ;  /* 0x00000000d52b72ca */ /* 0x000fe400000e0000 */
[----:B------:R-:W-:Y:S02]  /*34e0*/  R2UR UR36, R210 ;  /* 0x00000000d22472ca */ /* 0x000fe400000e0000 */
[----:B------:R-:W-:Y:S01]  /*34f0*/  R2UR UR37, R211 ;  /* 0x00000000d32572ca */ /* 0x000fe200000e0000 */
[----:B------:R-:W-:Y:S04]  /*3500*/  STL.64 [R1], R148 ;  /* 0x0000009401007387 */ /* 0x000fe80000100a00 */
[----:B------:R-:W0:Y:S04]  /*3510*/  LDS.128 R124, [R4] ;  /* 0x00000000047c7984 */ /* 0x000e280000000c00 */
[----:B------:R-:W1:Y:S01]  /*3520*/  LDS.128 R120, [R4+0x10] ;  /* 0x0000100004787984 */ /* 0x000e620000000c00 */
[----:B------:R-:W-:-:S02]  /*3530*/  R2UR UR60, R236 ;  /* 0x00000000ec3c72ca */ /* 0x000fc400000e0000 */
[----:B------:R-:W-:Y:S01]  /*3540*/  R2UR UR61, R237 ;  /* 0x00000000ed3d72ca */ /* 0x000fe200000e0000 */
[----:B------:R-:W4:Y:S04]  /*3550*/  LDG.E.64.CONSTANT R210, desc[UR4][R224.64+0x50] ;  /* 0x00005004e0d27981 */ /* 0x000f28000c1e9b00 */
[----:B------:R-:W4:Y:S01]  /*3560*/  LDG.E.64.CONSTANT R236, desc[UR4][R224.64+0x30] ;  /* 0x00003004e0ec7981 */ /* 0x000f22000c1e9b00 */
[-C--:B0-----:R-:W-:Y:S02]  /*3570*/  DFMA R194, R246, R124.reuse, RZ ;  /* 0x0000007cf6c2722b */ /* 0x081fe400000000ff */
[-C--:B------:R-:W-:Y:S02]  /*3580*/  DFMA R200, R214, R124.reuse, RZ ;  /* 0x0000007cd6c8722b */ /* 0x080fe400000000ff */
[-C--:B------:R-:W-:Y:S01]  /*3590*/  DFMA R204, R192, R124.reuse, RZ ;  /* 0x0000007cc0cc722b */ /* 0x080fe200000000ff */
[----:B------:R-:W4:Y:S01]  /*35a0*/  LDG.E.64.CONSTANT R192, desc[UR4][R224.64+0x60] ;  /* 0x00006004e0c07981 */ /* 0x000f22000c1e9b00 */
[----:B------:R-:W-:-:S02]  /*35b0*/  DFMA R196, R216, R124, RZ ;  /* 0x0000007cd8c4722b */ /* 0x000fc400000000ff */
[-C--:B------:R-:W-:Y:S02]  /*35c0*/  DFMA R208, R188, R124.reuse, RZ ;  /* 0x0000007cbcd0722b */ /* 0x080fe400000000ff */
[-C--:B------:R-:W-:Y:S02]  /*35d0*/  DFMA R212, R184, R124.reuse, RZ ;  /* 0x0000007cb8d4722b */ /* 0x080fe400000000ff */
[-C--:B------:R-:W-:Y:S02]  /*35e0*/  DFMA R214, R180, R124.reuse, RZ ;  /* 0x0000007cb4d6722b */ /* 0x080fe400000000ff */
[-C--:B------:R-:W-:Y:S02]  /*35f0*/  DFMA R218, R172, R124.reuse, RZ ;  /* 0x0000007cacda722b */ /* 0x080fe400000000ff */
[-C--:B------:R-:W-:Y:S02]  /*3600*/  DFMA R220, R168, R124.reuse, RZ ;  /* 0x0000007ca8dc722b */ /* 0x080fe400000000ff */
[----:B------:R-:W-:-:S02]  /*3610*/  DFMA R222, R164, R124, RZ ;  /* 0x0000007ca4de722b */ /* 0x000fc400000000ff */
[----:B------:R-:W-:Y:S02]  /*3620*/  DFMA R226, R160, R124, RZ ;  /* 0x0000007ca0e2722b */ /* 0x000fe400000000ff */
[-C--:B--2---:R-:W-:Y:S01]  /*3630*/  DFMA R194, R206, R126.reuse, R194 ;  /* 0x0000007ecec2722b */ /* 0x084fe200000000c2 */
[----:B------:R-:W1:Y:S01]  /*3640*/  LDG.E.64.CONSTANT R206, desc[UR4][R224.64+0x68] ;  /* 0x00006804e0ce7981 */ /* 0x000e62000c1e9b00 */
[----:B---3--:R-:W-:-:S03]  /*3650*/  DFMA R200, R198, R126, R200 ;  /* 0x0000007ec6c8722b */ /* 0x008fc600000000c8 */
[----:B------:R-:W2:Y:S01]  /*3660*/  LDG.E.64.CONSTANT R198, desc[UR4][R224.64+0xc0] ;  /* 0x0000c004e0c67981 */ /* 0x000ea2000c1e9b00 */
[----:B------:R-:W-:Y:S02]  /*3670*/  DFMA R204, R190, R126, R204 ;  /* 0x0000007ebecc722b */ /* 0x000fe400000000cc */
[----:B------:R-:W-:Y:S02]  /*3680*/  DFMA R216, R176, R124, RZ ;  /* 0x0000007cb0d8722b */ /* 0x000fe400000000ff */
[----:B----4-:R-:W-:-:S08]  /*3690*/  DFMA R196, R192, R126, R196 ;  /* 0x0000007ec0c4722b */ /* 0x010fd000000000c4 */
[-C--:B-1----:R-:W-:Y:S01]  /*36a0*/  DFMA R196, R206, R120.reuse, R196 ;  /* 0x00000078cec4722b */ /* 0x082fe200000000c4 */
[----:B------:R-:W3:Y:S01]  /*36b0*/  LDG.E.64.CONSTANT R206, desc[UR4][R224.64+0x70] ;  /* 0x00007004e0ce7981 */ /* 0x000ee2000c1e9b00 */
[----:B--2---:R-:W-:-:S03]  /*36c0*/  DFMA R200, R198, R120, R200 ;  /* 0x00000078c6c8722b */ /* 0x004fc600000000c8 */
[----:B------:R-:W2:Y:S01]  /*36d0*/  LDG.E.64.CONSTANT R198, desc[UR4][R224.64+0xc8] ;  /* 0x0000c804e0c67981 */ /* 0x000ea2000c1e9b00 */
[----:B------:R-:W-:-:S03]  /*36e0*/  DFMA R204, R148, R120, R204 ;  /* 0x0000007894cc722b */ /* 0x000fc600000000cc */
[----:B------:R-:W4:Y:S01]  /*36f0*/  LDG.E.64.CONSTANT R148, desc[UR4][R224.64+0x18] ;  /* 0x00001804e0947981 */ /* 0x000f22000c1e9b00 */
[-C--:B------:R-:W-:Y:S02]  /*3700*/  DFMA R228, R156, R124.reuse, RZ ;  /* 0x0000007c9ce4722b */ /* 0x080fe400000000ff */
[----:B------:R-:W-:Y:S02]  /*3710*/  DFMA R234, R152, R124, RZ ;  /* 0x0000007c98ea722b */ /* 0x000fe400000000ff */
        /* <DEDUP_REMOVED lines=11> */
[----:B---3--:R-:W-:-:S03]  /*37d0*/  DFMA R196, R206, R122, R196 ;  /* 0x0000007acec4722b */ /* 0x008fc600000000c4 */
[----:B------:R-:W0:Y:S01]  /*37e0*/  LDG.E.64.CONSTANT R206, desc[UR4][R224.64+0x20] ;  /* 0x00002004e0ce7981 */ /* 0x000e22000c1e9b00 */
[----:B--2---:R-:W-:-:S03]  /*37f0*/  DFMA R200, R198, R122, R200 ;  /* 0x0000007ac6c8722b */ /* 0x004fc600000000c8 */
[----:B------:R-:W2:Y:S01]  /*3800*/  LDG.E.64.CONSTANT R198, desc[UR4][R224.64+0x78] ;  /* 0x00007804e0c67981 */ /* 0x000ea2000c1e9b00 */
[-C--:B------:R-:W-:Y:S01]  /*3810*/  DFMA R194, R202, R120.reuse, R194 ;  /* 0x00000078cac2722b */ /* 0x080fe200000000c2 */
[----:B------:R-:W-:Y:S02]  /*3820*/  R2UR UR54, R232 ;  /* 0x00000000e83672ca */ /* 0x000fe400000e0000 */
[----:B------:R-:W-:Y:S01]  /*3830*/  R2UR UR55, R233 ;  /* 0x00000000e93772ca */ /* 0x000fe200000e0000 */
[----:B------:R-:W-:Y:S01]  /*3840*/  DFMA R208, R146, R120, R208 ;  /* 0x0000007892d0722b */ /* 0x000fe200000000d0 */
[----:B------:R-:W3:Y:S03]  /*3850*/  LDG.E.64.CONSTANT R232, desc[UR4][R224.64+0x48] ;  /* 0x00004804e0e87981 */ /* 0x000ee6000c1e9b00 */
[----:B----4-:R-:W-:Y:S01]  /*3860*/  DFMA R194, R148, R122, R194 ;  /* 0x0000007a94c2722b */ /* 0x010fe200000000c2 */
[----:B------:R-:W-:Y:S01]  /*3870*/  R2UR UR48, R230 ;  /* 0x00000000e63072ca */ /* 0x000fe200000e0000 */
[-C--:B------:R-:W-:Y:S01]  /*3880*/  DFMA R212, R144, R120.reuse, R212 ;  /* 0x0000007890d4722b */ /* 0x080fe200000000d4 */
[----:B------:R-:W-:Y:S01]  /*3890*/  R2UR UR49, R231 ;  /* 0x00000000e73172ca */ /* 0x000fe200000e0000 */
[-C--:B------:R-:W-:Y:S01]  /*38a0*/  DFMA R214, R142, R120.reuse, R214 ;  /* 0x000000788ed6722b */ /* 0x080fe200000000d6 */
[----:B------:R-:W1:Y:S01]  /*38b0*/  LDC.64 R230, c[0x0][0x388] ;  /* 0x0000e200ffe67b82 */ /* 0x000e620000000a00 */
[-C--:B------:R-:W-:Y:S01]  /*38c0*/  DFMA R216, R140, R120.reuse, R216 ;  /* 0x000000788cd8722b */ /* 0x080fe200000000d8 */
[----:B------:R-:W-:Y:S01]  /*38d0*/  IMAD R5, R3, 0xc4, R5 ;  /* 0x000000c403057824 */ /* 0x000fe200078e0205 */
[-C--:B------:R-:W-:Y:S01]  /*38e0*/  DFMA R218, R138, R120.reuse, R218 ;  /* 0x000000788ada722b */ /* 0x080fe200000000da */
[----:B------:R-:W4:Y:S01]  /*38f0*/  LDG.E.64.CONSTANT R202, desc[UR4][R224.64+0xa8] ;  /* 0x0000a804e0ca7981 */ /* 0x000f22000c1e9b00 */
[----:B------:R-:W-:-:S02]  /*3900*/  DFMA R220, R136, R120, R220 ;  /* 0x0000007888dc722b */ /* 0x000fc400000000dc */
[-C--:B------:R-:W-:Y:S02]  /*3910*/  DFMA R222, R134, R120.reuse, R222 ;  /* 0x0000007886de722b */ /* 0x080fe400000000de */
[-C--:B------:R-:W-:Y:S02]  /*3920*/  DFMA R226, R132, R120.reuse, R226 ;  /* 0x0000007884e2722b */ /* 0x080fe400000000e2 */
[-C--:B------:R-:W-:Y:S02]  /*3930*/  DFMA R228, R130, R120.reuse, R228 ;  /* 0x0000007882e4722b */ /* 0x080fe400000000e4 */
[----:B------:R-:W-:Y:S02]  /*3940*/  DFMA R234, R128, R120, R234 ;  /* 0x0000007880ea722b */ /* 0x000fe400000000ea */
[-C--:B0-----:R-:W-:Y:S01]  /*3950*/  DFMA R194, R206, R124.reuse, R194 ;  /* 0x0000007ccec2722b */ /* 0x081fe200000000c2 */
[----:B------:R-:W3:Y:S01]  /*3960*/  LDG.E.64.CONSTANT R206, desc[UR4][R224.64+0x28] ;  /* 0x00002804e0ce7981 */ /* 0x000ee2000c1e9b00 */
[----:B--2---:R-:W-:-:S03]  /*3970*/  DFMA R196, R198, R124, R196 ;  /* 0x0000007cc6c4722b */ /* 0x004fc600000000c4 */
[----:B------:R-:W2:Y:S01]  /*3980*/  LDG.E.64.CONSTANT R198, desc[UR4][R224.64+0x80] ;  /* 0x00008004e0c67981 */ /* 0x000ea2000c1e9b00 */
        /* <DEDUP_REMOVED lines=11> */
[-C--:B------:R-:W-:Y:S01]  /*3a40*/  DFMA R200, R250, R124.reuse, R200 ;  /* 0x0000007cfac8722b */ /* 0x080fe200000000c8 */
[----:B------:R-:W-:Y:S01]  /*3a50*/  IMAD R5, R5, 0xe, RZ ;  /* 0x0000000e05057824 */ /* 0x000fe200078e02ff */
[-C--:B------:R-:W-:Y:S01]  /*3a60*/  DFMA R204, R96, R124.reuse, R204 ;  /* 0x0000007c60cc722b */ /* 0x080fe200000000cc */
[----:B------:R-:W0:Y:S01]  /*3a70*/  LDS.128 R120, [R4+0x30] ;  /* 0x0000300004787984 */ /* 0x000e220000000c00 */
        /* <DEDUP_REMOVED lines=10> */
[----:B------:R-:W4:Y:S01]  /*3b20*/  LDG.E.64.CONSTANT R124, desc[UR4][R224.64+0x40] ;  /* 0x00004004e07c7981 */ /* 0x000f22000c1e9b00 */
        /* <DEDUP_REMOVED lines=11> */
[-C--:B------:R-:W-:Y:S01]  /*3be0*/  DFMA R234, R54, R126.reuse, R234 ;  /* 0x0000007e36ea722b */ /* 0x080fe200000000ea */
[----:B-1----:R-:W-:Y:S01]  /*3bf0*/  IMAD.WIDE R230, R5, 0x8, R230 ;  /* 0x0000000805e67825 */ /* 0x002fe200078e02e6 */
[-C--:B---3--:R-:W-:Y:S01]  /*3c00*/  DFMA R194, R206, R126.reuse, R194 ;  /* 0x0000007ecec2722b */ /* 0x088fe200000000c2 */
[----:B------:R-:W3:Y:S01]  /*3c10*/  LDG.E.64.CONSTANT R206, desc[UR4][R224.64+0xa0] ;  /* 0x0000a004e0ce7981 */ /* 0x000ee2000c1e9b00 */
[----:B--2---:R-:W-:Y:S01]  /*3c20*/  DFMA R196, R198, R126, R196 ;  /* 0x0000007ec6c4722b */ /* 0x004fe200000000c4 */
[----:B------:R-:W-:Y:S02]  /*3c30*/  CS2R R126, SRZ ;  /* 0x00000000007e7805 */ /* 0x000fe4000001ff00 */
[----:B------:R-:W2:Y:S04]  /*3c40*/  LDG.E.64.CONSTANT R198, desc[UR4][R224.64+0x4b8] ;  /* 0x0004b804e0c67981 */ /* 0x000ea8000c1e9b00 */
[----:B------:R-:W3:Y:S01]  /*3c50*/  @!P0 LDG.E.64.CONSTANT R126, desc[UR4][R230.64] ;  /* 0x00000004e67e8981 */ /* 0x000ee2000c1e9b00 */
        /* <DEDUP_REMOVED lines=28> */
[----:B------:R-:W0:Y:S01]  /*3e20*/  LDS.128 R120, [R4+0x40] ;  /* 0x0000400004787984 */ /* 0x000e220000000c00 */
[----:B------:R-:W-:Y:S02]  /*3e30*/  R2UR UR6, R232 ;  /* 0x00000000e80672ca */ /* 0x000fe400000e0000 */
[----:B------:R-:W-:Y:S02]  /*3e40*/  R2UR UR7, R233 ;  /* 0x00000000e90772ca */ /* 0x000fe400000e0000 */
[----:B------:R-:W1:Y:S01]  /*3e50*/  LDS.64 R232, [R4+0x50] ;  /* 0x0000500004e87984 */ /* 0x000e620000000a00 */
[----:B------:R-:W-:-:S02]  /*3e60*/  R2UR UR8, R210 ;  /* 0x00000000d20872ca */ /* 0x000fc400000e0000 */
[----:B------:R-:W-:Y:S02]  /*3e70*/  R2UR UR9, R211 ;  /* 0x00000000d30972ca */ /* 0x000fe400000e0000 */
[----:B----4-:R-:W-:Y:S01]  /*3e80*/  R2UR UR12, R202 ;  /* 0x00000000ca0c72ca */ /* 0x010fe200000e0000 */
[----:B------:R-:W4:Y:S01]  /*3e90*/  LDG.E.64.CONSTANT R210, desc[UR4][R224.64+0x158] ;  /* 0x00015804e0d27981 */ /* 0x000f22000c1e9b00 */
[----:B0-----:R-:W-:-:S08]  /*3ea0*/  DFMA R194, R124, R120, R194 ;  /* 0x000000787cc2722b */ /* 0x001fd000000000c2 */
[----:B------:R-:W-:-:S08]  /*3eb0*/  DFMA R194, R122, UR6, R194 ;  /* 0x000000067ac27c2b */ /* 0x000fd000080000c2 */
[----:B-1----:R-:W-:Y:S01]  /*3ec0*/  DFMA R194, R232, UR8, R194 ;  /* 0x00000008e8c27c2b */ /* 0x002fe200080000c2 */
[----:B------:R-:W-:Y:S02]  /*3ed0*/  R2UR UR13, R203 ;  /* 0x00000000cb0d72ca */ /* 0x000fe400000e0000 */
[----:B------:R-:W4:Y:S05]  /*3ee0*/  LDG.E.64.CONSTANT R202, desc[UR4][R224.64+0xf8] ;  /* 0x0000f804e0ca7981 */ /* 0x000f2a000c1e9b00 */
[----:B---3--:R-:W-:Y:S02]  /*3ef0*/  DMUL R126, R194, R126 ;  /* 0x0000007ec27e7228 */ /* 0x008fe40000000000 */
[----:B------:R-:W3:Y:S01]  /*3f00*/  LDG.E.64.CONSTANT R194, desc[UR4][R224.64+0x98] ;  /* 0x00009804e0c27981 */ /* 0x000ee2000c1e9b00 */
[----:B--2---:R-:W-:-:S02]  /*3f10*/  R2UR UR72, R198 ;  /* 0x00000000c64872ca */ /* 0x004fc400000e0000 */
[----:B------:R-:W-:Y:S02]  /*3f20*/  R2UR UR73, R199 ;  /* 0x00000000c74972ca */ /* 0x000fe400000e0000 */
[----:B------:R-:W-:-:S06]  /*3f30*/  CS2R R198, SRZ ;  /* 0x0000000000c67805 */ /* 0x000fcc000001ff00 */
[----:B------:R-:W2:Y:S01]  /*3f40*/  @!P0 LDG.E.64.CONSTANT R198, desc[UR4][R230.64+0x8] ;  /* 0x00000804e6c68981 */ /* 0x000ea2000c1e9b00 */
[----:B------:R-:W-:Y:S02]  /*3f50*/  R2UR UR10, R206 ;  /* 0x00000000ce0a72ca */ /* 0x000fe400000e0000 */
[----:B------:R-:W-:Y:S02]  /*3f60*/  R2UR UR11, R207 ;  /* 0x00000000cf0b72ca */ /* 0x000fe400000e0000 */
[----:B------:R-:W2:Y:S01]  /*3f70*/  LDG.E.64.CONSTANT R206, desc[UR4][R224.64+0x100] ;  /* 0x00010004e0ce7981 */ /* 0x000ea2000c1e9b00 */
[----:B----4-:R-:W-:Y:S02]  /*3f80*/  R2UR UR14, R202 ;  /* 0x00000000ca0e72ca */ /* 0x010fe400000e0000 */
[----:B------:R-:W-:Y:S02]  /*3f90*/  R2UR UR15, R203 ;  /* 0x00000000cb0f72ca */ /* 0x000fe400000e0000 */
[----:B------:R-:W-:-:S06]  /*3fa0*/  CS2R R202, SRZ ;  /* 0x0000000000ca7805 */ /* 0x000fcc000001ff00 */
[----:B------:R-:W4:Y:S01]  /*3fb0*/  @!P0 LDG.E.64.CONSTANT R202, desc[UR4][R230.64+0x10] ;  /* 0x00001004e6ca8981 */ /* 0x000f22000c1e9b00 */
[----:B---3--:R-:W-:-:S08]  /*3fc0*/  DFMA R196, R194, R120, R196 ;  /* 0x00000078c2c4722b */ /* 0x008fd000000000c4 */
[----:B------:R-:W-:-:S08]  /*3fd0*/  DFMA R196, R122, UR10, R196 ;  /* 0x0000000a7ac47c2b */ /* 0x000fd000080000c4 */
[----:B------:R-:W-:-:S08]  /*3fe0*/  DFMA R196, R232, UR12, R196 ;  /* 0x0000000ce8c47c2b */ /* 0x000fd000080000c4 */
[----:B--2---:R-:W-:Y:S01]  /*3ff0*/  DMUL R196, R196, R198 ;  /* 0x000000c6c4c47228 */ /* 0x004fe20000000000 */
        /* <DEDUP_REMOVED lines=34> */
[----:B------:R-:W-:Y:S01]  /*4220*/  R2UR UR67, R239 ;  /* 0x00000000ef4372ca */ /* 0x000fe200000e0000 */
        /* <DEDUP_REMOVED lines=87> */
[----:B------:R-:W0:Y:S03]  /*47a0*/  LDC.64 R238, c[0x0][0x390] ;  /* 0x0000e400ffee7b82 */ /* 0x000e260000000a00 */
[----:B0-----:R-:W3:Y:S01]  /*47b0*/  LDG.E.64.CONSTANT R238, desc[UR4][R238.64+0x8] ;  /* 0x00000804eeee7981 */ /* 0x001ee2000c1e9b00 */
[----:B--2---:R-:W-:Y:S02]  /*47c0*/  R2UR UR68, R120 ;  /* 0x00000000784472ca */ /* 0x004fe400000e0000 */
[----:B------:R-:W-:Y:S02]  /*47d0*/  R2UR UR69, R121 ;  /* 0x00000000794572ca */ /* 0x000fe400000e0000 */
[----:B------:R-:W2:Y:S04]  /*47e0*/  LDG.E.64.CONSTANT R120, desc[UR4][R224.64+0x470] ;  /* 0x00047004e0787981 */ /* 0x000ea8000c1e9b00 */
[----:B------:R-:W4:Y:S01]  /*47f0*/  LDG.E.64.CONSTANT R224, desc[UR4][R224.64+0x4c0] ;  /* 0x0004c004e0e07981 */ /* 0x000f22000c1e9b00 */
[----:B--2---:R-:W-:-:S02]  /*4800*/  R2UR UR70, R120 ;  /* 0x00000000784672ca */ /* 0x004fc400000e0000 */
[----:B------:R-:W-:Y:S02]  /*4810*/  R2UR UR71, R121 ;  /* 0x00000000794772ca */ /* 0x000fe400000e0000 */
[----:B------:R-:W-:-:S06]  /*4820*/  CS2R R120, SRZ ;  /* 0x0000000000787805 */ /* 0x000fcc000001ff00 */
[----:B------:R-:W2:Y:S01]  /*4830*/  @!P0 LDG.E.64.CONSTANT R120, desc[UR4][R230.64+0x60] ;  /* 0x00006004e6788981 */ /* 0x000ea2000c1e9b00 */
[----:B----4-:R-:W-:Y:S02]  /*4840*/  R2UR UR74, R224 ;  /* 0x00000000e04a72ca */ /* 0x010fe400000e0000 */
[----:B------:R-:W-:Y:S01]  /*4850*/  R2UR UR75, R225 ;  /* 0x00000000e14b72ca */ /* 0x000fe200000e0000 */
[----:B------:R-:W-:-:S08]  /*4860*/  DFMA R228, R122, UR68, R228 ;  /* 0x000000447ae47c2b */ /* 0x000fd000080000e4 */
[----:B------:R-:W-:-:S04]  /*4870*/  DFMA R228, R232, UR70, R228 ;  /* 0x00000046e8e47c2b */ /* 0x000fc800080000e4 */
[----:B------:R-:W-:-:S08]  /*4880*/  DFMA R224, R122, UR74, R234 ;  /* 0x0000004a7ae07c2b */ /* 0x000fd000080000ea */
[----:B------:R-:W-:Y:S01]  /*4890*/  DFMA R224, R232, UR76, R224 ;  /* 0x0000004ce8e07c2b */ /* 0x000fe200080000e0 */
[----:B------:R-:W0:Y:S08]  /*48a0*/  LDC.64 R232, c[0x0][0x390] ;  /* 0x0000e400ffe87b82 */ /* 0x000e300000000a00 */
[----:B------:R-:W1:Y:S01]  /*48b0*/  LDC.64 R234, c[0x0][0x390] ;  /* 0x0000e400ffea7b82 */ /* 0x000e620000000a00 */
[----:B0-----:R-:W4:Y:S04]  /*48c0*/  LDG.E.64.CONSTANT R232, desc[UR4][R232.64+0x58] ;  /* 0x00005804e8e87981 */ /* 0x001f28000c1e9b00 */
[----:B-1----:R-:W4:Y:S01]  /*48d0*/  LDG.E.64.CONSTANT R234, desc[UR4][R234.64+0xb0] ;  /* 0x0000b004eaea7981 */ /* 0x002f22000c1e9b00 */
[----:B--2---:R-:W-:Y:S01]  /*48e0*/  DMUL R228, R228, R120 ;  /* 0x00000078e4e47228 */ /* 0x004fe20000000000 */
[----:B------:R-:W-:-:S06]  /*48f0*/  CS2R R120, SRZ ;  /* 0x0000000000787805 */ /* 0x000fcc000001ff00 */
[----:B------:R3:W2:Y:S02]  /*4900*/  @!P0 LDG.E.64.CONSTANT R120, desc[UR4][R230.64+0x68] ;  /* 0x00006804e6788981 */ /* 0x0006a4000c1e9b00 */
[----:B---3--:R-:W-:Y:S01]  /*4910*/  DFMA R230, R238, R126, RZ ;  /* 0x0000007eeee6722b */ /* 0x008fe200000000ff */
[----:B------:R-:W0:Y:S07]  /*4920*/  LDC.64 R238, c[0x0][0x390] ;  /* 0x0000e400ffee7b82 */ /* 0x000e2e0000000a00 */
[----:B------:R-:W-:Y:S01]  /*4930*/  DFMA R230, R192, R196, R230 ;  /* 0x000000c4c0e6722b */ /* 0x000fe200000000e6 */
[----:B------:R-:W3:Y:S04]  /*4940*/  LDL.LU.64 R192, [R1+0x8] ;  /* 0x0000080001c07983 */ /* 0x000ee80000300a00 */
[----:B0-----:R-:W2:Y:S01]  /*4950*/  LDG.E.64.CONSTANT R238, desc[UR4][R238.64+0xb8] ;  /* 0x0000b804eeee7981 */ /* 0x001ea2000c1e9b00 */
[----:B------:R-:W-:-:S08]  /*4960*/  DFMA R122, R246, R126, RZ ;  /* 0x0000007ef67a722b */ /* 0x000fd000000000ff */
[----:B----4-:R-:W-:-:S08]  /*4970*/  DFMA R122, R232, R196, R122 ;  /* 0x000000c4e87a722b */ /* 0x010fd0000000007a */
[----:B------:R-:W-:-:S08]  /*4980*/  DFMA R122, R234, R200, R122 ;  /* 0x000000c8ea7a722b */ /* 0x000fd0000000007a */
[----:B---3--:R-:W-:Y:S02]  /*4990*/  DFMA R122, R192, R204, R122 ;  /* 0x000000ccc07a722b */ /* 0x008fe4000000007a */
[----:B--2---:R-:W-:-:S08]  /*49a0*/  DFMA R230, R238, R200, R230 ;  /* 0x000000c8eee6722b */ /* 0x004fd000000000e6 */
        /* <DEDUP_REMOVED lines=13> */
[----:B------:R-:W0:Y:S01]  /*4a80*/  LDC.64 R238, c[0x0][0x390] ;  /* 0x0000e400ffee7b82 */ /* 0x000e220000000a00 */
[----:B------:R-:W-:-:S06]  /*4a90*/  DFMA R122, R164, R222, R122 ;  /* 0x000000dea47a722b */ /* 0x000fcc000000007a */
[----:B------:R-:W-:Y:S02]  /*4aa0*/  DFMA R230, R162, R222, R230 ;  /* 0x000000dea2e6722b */ /* 0x000fe400000000e6 */
[----:B------:R-:W-:-:S06]  /*4ab0*/  DFMA R122, R160, R226, R122 ;  /* 0x000000e2a07a722b */ /* 0x000fcc000000007a */
[----:B------:R-:W-:Y:S02]  /*4ac0*/  DFMA R230, R158, R226, R230 ;  /* 0x000000e29ee6722b */ /* 0x000fe400000000e6 */
[----:B------:R-:W-:Y:S02]  /*4ad0*/  DMUL R224, R224, R120 ;  /* 0x00000078e0e07228 */ /* 0x000fe40000000000 */
[----:B------:R-:W-:-:S04]  /*4ae0*/  DFMA R120, R156, R228, R122 ;  /* 0x000000e49c78722b */ /* 0x000fc8000000007a */
[----:B------:R-:W-:Y:S01]  /*4af0*/  DFMA R122, R154, R228, R230 ;  /* 0x000000e49a7a722b */ /* 0x000fe200000000e6 */
[----:B0-----:R-:W2:Y:S03]  /*4b00*/  LDG.E.64.CONSTANT R238, desc[UR4][R238.64+0x10] ;  /* 0x00001004eeee7981 */ /* 0x001ea6000c1e9b00 */
[----:B------:R-:W-:-:S04]  /*4b10*/  DFMA R120, R152, R224, R120 ;  /* 0x000000e09878722b */ /* 0x000fc80000000078 */
[----:B------:R-:W-:-:S07]  /*4b20*/  DFMA R122, R150, R224, R122 ;  /* 0x000000e0967a722b */ /* 0x000fce000000007a */
[----:B------:R0:W-:Y:S02]  /*4b30*/  STS.128 [R4], R120 ;  /* 0x0000007804007388 */ /* 0x0001e40000000c00 */
[-C--:B0-----:R-:W-:Y:S01]  /*4b40*/  DFMA R122, R148, R126.reuse, RZ ;  /* 0x0000007e947a722b */ /* 0x081fe200000000ff */
[----:B------:R-:W0:Y:S02]  /*4b50*/  LDC.64 R148, c[0x0][0x390] ;  /* 0x0000e400ff947b82 */ /* 0x000e240000000a00 */
[----:B0-----:R-:W3:Y:S06]  /*4b60*/  LDG.E.64.CONSTANT R148, desc[UR4][R148.64+0x68] ;  /* 0x0000680494947981 */ /* 0x001eec000c1e9b00 */
[----:B------:R-:W0:Y:S08]  /*4b70*/  LDC.64 R230, c[0x0][0x390] ;  /* 0x0000e400ffe67b82 */ /* 0x000e300000000a00 */
[----:B------:R-:W1:Y:S01]  /*4b80*/  LDC.64 R234, c[0x0][0x390] ;  /* 0x0000e400ffea7b82 */ /* 0x000e620000000a00 */
[----:B0-----:R-:W4:Y:S04]  /*4b90*/  LDG.E.64.CONSTANT R230, desc[UR4][R230.64+0x70] ;  /* 0x00007004e6e67981 */ /* 0x001f28000c1e9b00 */
[----:B-1----:R-:W4:Y:S01]  /*4ba0*/  LDG.E.64.CONSTANT R234, desc[UR4][R234.64+0xc0] ;  /* 0x0000c004eaea7981 */ /* 0x002f22000c1e9b00 */
[----:B--2---:R-:W-:-:S02]  /*4bb0*/  DFMA R120, R238, R126, RZ ;  /* 0x0000007eee78722b */ /* 0x004fc400000000ff */
[----:B------:R-:W0:Y:S02]  /*4bc0*/  LDC.64 R238, c[0x0][0x390] ;  /* 0x0000e400ffee7b82 */ /* 0x000e240000000a00 */
[----:B0-----:R-:W2:Y:S04]  /*4bd0*/  LDG.E.64.CONSTANT R238, desc[UR4][R238.64+0xc8] ;  /* 0x0000c804eeee7981 */ /* 0x001ea8000c1e9b00 */
[-C--:B---3--:R-:W-:Y:S01]  /*4be0*/  DFMA R120, R148, R196.reuse, R120 ;  /* 0x000000c49478722b */ /* 0x088fe20000000078 */
[----:B------:R-:W3:Y:S01]  /*4bf0*/  LDL.LU.64 R148, [R1] ;  /* 0x0000000001947983 */ /* 0x000ee20000300a00 */
[----:B----4-:R-:W-:-:S06]  /*4c00*/  DFMA R122, R230, R196, R122 ;  /* 0x000000c4e67a722b */ /* 0x010fcc000000007a */
[-C--:B------:R-:W-:Y:S01]  /*4c10*/  DFMA R120, R234, R200.reuse, R120 ;  /* 0x000000c8ea78722b */ /* 0x080fe20000000078 */
[----:B------:R-:W0:Y:S08]  /*4c20*/  LDC.64 R230, c[0x0][0x390] ;  /* 0x0000e400ffe67b82 */ /* 0x000e300000000a00 */
[----:B------:R-:W1:Y:S01]  /*4c30*/  LDC.64 R234, c[0x0][0x390] ;  /* 0x0000e400ffea7b82 */ /* 0x000e620000000a00 */
[----:B0-----:R-:W4:Y:S04]  /*4c40*/  LDG.E.64.CONSTANT R230, desc[UR4][R230.64+0x28] ;  /* 0x00002804e6e67981 */ /* 0x001f28000c1e9b00 */
[----:B-1----:R-:W4:Y:S01]  /*4c50*/  LDG.E.64.CONSTANT R234, desc[UR4][R234.64+0x78] ;  /* 0x00007804eaea7981 */ /* 0x002f22000c1e9b00 */
[----:B--2---:R-:W-:-:S08]  /*4c60*/  DFMA R122, R238, R200, R122 ;  /* 0x000000c8ee7a722b */ /* 0x004fd0000000007a */
[----:B------:R-:W-:-:S08]  /*4c70*/  DFMA R122, R118, R204, R122 ;  /* 0x000000cc767a722b */ /* 0x000fd0000000007a */
[----:B------:R-:W-:Y:S02]  /*4c80*/  DFMA R122, R116, R208, R122 ;  /* 0x000000d0747a722b */ /* 0x000fe4000000007a */
        /* <DEDUP_REMOVED lines=18> */
[----:B------:R-:W-:-:S08]  /*4db0*/  DFMA R120, R130, R228, R120 ;  /* 0x000000e48278722b */ /* 0x000fd00000000078 */
[----:B------:R-:W-:-:S07]  /*4dc0*/  DFMA R120, R128, R224, R120 ;  /* 0x000000e08078722b */ /* 0x000fce0000000078 */
[----:B------:R0:W-:Y:S01]  /*4dd0*/  STS.128 [R4+0x10], R120 ;  /* 0x0000107804007388 */ /* 0x0001e20000000c00 */
[----:B------:R-:W1:Y:S08]  /*4de0*/  LDC.64 R238, c[0x0][0x390] ;  /* 0x0000e400ffee7b82 */ /* 0x000e700000000a00 */
[----:B0-----:R-:W0:Y:S01]  /*4df0*/  LDC.64 R122, c[0x0][0x390] ;  /* 0x0000e400ff7a7b82 */ /* 0x001e220000000a00 */
[----:B-1----:R-:W2:Y:S04]  /*4e00*/  LDG.E.64.CONSTANT R238, desc[UR4][R238.64+0x80] ;  /* 0x00008004eeee7981 */ /* 0x002ea8000c1e9b00 */
[----:B0-----:R-:W3:Y:S02]  /*4e10*/  LDG.E.64.CONSTANT R122, desc[UR4][R122.64+0x20] ;  /* 0x000020047a7a7981 */ /* 0x001ee4000c1e9b00 */
[----:B---3--:R-:W-:-:S02]  /*4e20*/  DFMA R120, R122, R126, RZ ;  /* 0x0000007e7a78722b */ /* 0x008fc400000000ff */
[----:B----4-:R-:W-:-:S06]  /*4e30*/  DFMA R122, R230, R126, RZ ;  /* 0x0000007ee67a722b */ /* 0x010fcc00000000ff */
[-C--:B------:R-:W-:Y:S02]  /*4e40*/  DFMA R120, R234, R196.reuse, R120 ;  /* 0x000000c4ea78722b */ /* 0x080fe40000000078 */
[----:B--2---:R-:W-:-:S06]  /*4e50*/  DFMA R122, R238, R196, R122 ;  /* 0x000000c4ee7a722b */ /* 0x004fcc000000007a */
        /* <DEDUP_REMOVED lines=52> */
[----:B------:R-:W-:Y:S02]  /*51a0*/  DFMA R122, R6, R224, R122 ;  /* 0x000000e0067a722b */ /* 0x000fe4000000007a */
[----:B------:R-:W-:-:S05]  /*51b0*/  DFMA R230, R126, UR6, RZ ;  /* 0x000000067ee67c2b */ /* 0x000fca00080000ff */
[----:B------:R0:W-:Y:S03]  /*51c0*/  STS.128 [R4+0x30], R120 ;  /* 0x0000307804007388 */ /* 0x0001e60000000c00 */
[----:B------:R-:W-:Y:S02]  /*51d0*/  DFMA R230, R196, UR10, R230 ;  /* 0x0000000ac4e67c2b */ /* 0x000fe400080000e6 */
[----:B0-----:R-:W-:Y:S02]  /*51e0*/  DFMA R122, R124, R126, RZ ;  /* 0x0000007e7c7a722b */ /* 0x001fe400000000ff */
[----:B------:R-:W-:-:S06]  /*51f0*/  DFMA R120, R126, UR8, RZ ;  /* 0x000000087e787c2b */ /* 0x000fcc00080000ff */
        /* <DEDUP_REMOVED lines=15> */
[C---:B------:R-:W-:Y:S02]  /*52f0*/  DFMA R122, R214.reuse, UR30, R122 ;  /* 0x0000001ed67a7c2b */ /* 0x040fe4000800007a */
        /* <DEDUP_REMOVED lines=15> */
[----:B------:R-:W-:-:S06]  /*53f0*/  DFMA R120, R226, UR64, R120 ;  /* 0x00000040e2787c2b */ /* 0x000fcc0008000078 */
[C---:B------:R-:W-:Y:S02]  /*5400*/  DFMA R226, R228.reuse, UR66, R122 ;  /* 0x00000042e4e27c2b */ /* 0x040fe4000800007a */
[C---:B------:R-:W-:Y:S02]  /*5410*/  DFMA R122, R228.reuse, UR68, R230 ;  /* 0x00000044e47a7c2b */ /* 0x040fe400080000e6 */
[----:B------:R-:W-:-:S04]  /*5420*/  DFMA R228, R228, UR70, R120 ;  /* 0x00000046e4e47c2b */ /* 0x000fc80008000078 */
[C---:B------:R-:W-:Y:S02]  /*5430*/  DFMA R120, R224.reuse, UR72, R226 ;  /* 0x00000048e0787c2b */ /* 0x040fe400080000e2 */
[C---:B------:R-:W-:Y:S02]  /*5440*/  DFMA R122, R224.reuse, UR74, R122 ;  /* 0x0000004ae07a7c2b */ /* 0x040fe4000800007a */
[----:B------:R-:W-:Y:S01]  /*5450*/  DFMA R228, R224, UR76, R228 ;  /* 0x0000004ce0e47c2b */ /* 0x000fe200080000e4 */
[----:B------:R-:W-:Y:S04]  /*5460*/  BSSY.RECONVERGENT B0, `(.L_x_288) ;  /* 0x00000e0000007945 */ /* 0x000fe80003800200 */
[----:B------:R0:W-:Y:S04]  /*5470*/  STS.128 [R4+0x40], R120 ;  /* 0x0000407804007388 */ /* 0x0001e80000000c00 */
[----:B------:R0:W-:Y:S01]  /*5480*/  STS.64 [R4+0x50], R228 ;  /* 0x000050e404007388 */ /* 0x0001e20000000a00 */
[----:B------:R-:W-:Y:S06]  /*5490*/  BAR.SYNC.DEFER_BLOCKING 0x0 ;  /* 0x0000000000007b1d */ /* 0x000fec0000010000 */
[----:B------:R-:W-:Y:S05]  /*54a0*/  @P2 BRA `(.L_x_289) ;  /* 0x0000000c006c2947 */ /* 0x000fea0003800000 */
[----:B------:R-:W1:Y:S01]  /*54b0*/  LDC.64 R230, c[0x0][0x390] ;  /* 0x0000e400ffe67b82 */ /* 0x000e620000000a00 */
[----:B------:R-:W2:Y:S04]  /*54c0*/  LDS.64 R244, [R0] ;  /* 0x0000000000f47984 */ /* 0x000ea80000000a00 */
[----:B------:R-:W3:Y:S04]  /*54d0*/  LDS.64 R242, [R0+0x70] ;  /* 0x0000700000f27984 */ /* 0x000ee80000000a00 */
[----:B------:R-:W4:Y:S04]  /*54e0*/  LDS.64 R240, [R0+0xe0] ;  /* 0x0000e00000f07984 */ /* 0x000f280000000a00 */
[----:B------:R-:W4:Y:S04]  /*54f0*/  LDS.64 R238, [R0+0x150] ;  /* 0x0001500000ee7984 */ /* 0x000f280000000a00 */
[----:B------:R-:W4:Y:S04]  /*5500*/  LDS.64 R236, [R0+0x1c0] ;  /* 0x0001c00000ec7984 */ /* 0x000f280000000a00 */
[----:B------:R-:W4:Y:S04]  /*5510*/  LDS.64 R234, [R0+0x230] ;  /* 0x0002300000ea7984 */ /* 0x000f280000000a00 */
[----:B-1----:R-:W4:Y:S04]  /*5520*/  LDG.E.64.CONSTANT R230, desc[UR4][R230.64+0xb0] ;  /* 0x0000b004e6e67981 */ /* 0x002f28000c1e9b00 */
[----:B0-----:R-:W-:Y:S04]  /*5530*/  LDS.64 R228, [R0+0x380] ;  /* 0x0003800000e47984 */ /* 0x001fe80000000a00 */
[----:B------:R-:W-:Y:S04]  /*5540*/  LDS.64 R226, [R0+0x3f0] ;  /* 0x0003f00000e27984 */ /* 0x000fe80000000a00 */
[----:B------:R-:W-:Y:S01]  /*5550*/  LDS.64 R224, [R0+0x460] ;  /* 0x0004600000e07984 */ /* 0x000fe20000000a00 */
[----:B--2---:R-:W-:-:S03]  /*5560*/  DFMA R246, R246, R244, RZ ;  /* 0x000000f4f6f6722b */ /* 0x004fc600000000ff */
[----:B------:R-:W-:Y:S04]  /*5570*/  LDS.64 R122, [R0+0x4d0] ;  /* 0x0004d000007a7984 */ /* 0x000fe80000000a00 */
[----:B------:R-:W-:Y:S01]  /*5580*/  LDS.64 R120, [R0+0x540] ;  /* 0x0005400000787984 */ /* 0x000fe20000000a00 */
[----:B---3--:R-:W-:-:S03]  /*5590*/  DFMA R246, R232, R242, R246 ;  /* 0x000000f2e8f6722b */ /* 0x008fc600000000f6 */
[----:B------:R-:W-:Y:S04]  /*55a0*/  LDS.64 R4, [R0+0x5b0] ;  /* 0x0005b00000047984 */ /* 0x000fe80000000a00 */
[----:B------:R-:W0:Y:S04]  /*55b0*/  LDS.64 R232, [R0+0x2a0] ;  /* 0x0002a00000e87984 */ /* 0x000e280000000a00 */
[----:B------:R-:W-:Y:S04]  /*55c0*/  STL.64 [R1+0x8], R126 ;  /* 0x0000087e01007387 */ /* 0x000fe80000100a00 */
[----:B------:R1:W-:Y:S02]  /*55d0*/  STL.64 [R1], R2 ;  /* 0x0000000201007387 */ /* 0x0003e40000100a00 */
[----:B-1----:R-:W1:Y:S08]  /*55e0*/  LDC.64 R2, c[0x0][0x390] ;  /* 0x0000e400ff027b82 */ /* 0x002e700000000a00 */
[----:B------:R-:W2:Y:S01]  /*55f0*/  LDC.64 R126, c[0x0][0x390] ;  /* 0x0000e400ff7e7b82 */ /* 0x000ea20000000a00 */
[----:B-1----:R-:W3:Y:S04]  /*5600*/  LDG.E.64.CONSTANT R2, desc[UR4][R2.64+0x60] ;  /* 0x0000600402027981 */ /* 0x002ee8000c1e9b00 */
[----:B--2---:R-:W2:Y:S01]  /*5610*/  LDG.E.64.CONSTANT R126, desc[UR4][R126.64+0xb8] ;  /* 0x0000b8047e7e7981 */ /* 0x004ea2000c1e9b00 */
[----:B----4-:R-:W-:-:S03]  /*5620*/  DFMA R246, R230, R240, R246 ;  /* 0x000000f0e6f6722b */ /* 0x010fc600000000f6 */
[----:B------:R-:W1:Y:S05]  /*5630*/  LDS.64 R230, [R0+0x310] ;  /* 0x0003100000e67984 */ /* 0x000e6a0000000a00 */
[----:B------:R-:W-:-:S08]  /*5640*/  DFMA R246, R192, R238, R246 ;  /* 0x000000eec0f6722b */ /* 0x000fd000000000f6 */
[----:B------:R-:W-:-:S08]  /*5650*/  DFMA R246, R188, R236, R246 ;  /* 0x000000ecbcf6722b */ /* 0x000fd000000000f6 */
[----:B------:R-:W-:-:S08]  /*5660*/  DFMA R246, R184, R234, R246 ;  /* 0x000000eab8f6722b */ /* 0x000fd000000000f6 */
[----:B0-----:R-:W-:-:S08]  /*5670*/  DFMA R246, R180, R232, R246 ;  /* 0x000000e8b4f6722b */ /* 0x001fd000000000f6 */
[----:B-1----:R-:W-:-:S08]  /*5680*/  DFMA R246, R176, R230, R246 ;  /* 0x000000e6b0f6722b */ /* 0x002fd000000000f6 */
        /* <DEDUP_REMOVED lines=8> */
[----:B0-----:R-:W4:Y:S02]  /*5710*/  LDG.E.64.CONSTANT R246, desc[UR4][R246.64+0x8] ;  /* 0x00000804f6f67981 */ /* 0x001f24000c1e9b00 */
        /* <DEDUP_REMOVED lines=18> */
[----:B-1----:R-:W3:Y:S04]  /*5840*/  LDG.E.64.CONSTANT R2, desc[UR4][R2.64+0x68] ;  /* 0x0000680402027981 */ /* 0x002ee8000c1e9b00 */
[----:B0-----:R-:W4:Y:S04]  /*5850*/  LDG.E.64.CONSTANT R246, desc[UR4][R246.64+0x10] ;  /* 0x00001004f6f67981 */ /* 0x001f28000c1e9b00 */
[----:B--2---:R-:W2:Y:S01]  /*5860*/  LDG.E.64.CONSTANT R126, desc[UR4][R126.64+0xc0] ;  /* 0x0000c0047e7e7981 */ /* 0x004ea2000c1e9b00 */
        /* <DEDUP_REMOVED lines=114> */
[----:B0-----:R-:W-:-:S08]  /*5f90*/  DFMA R246, R124, R244, RZ ;  /* 0x000000f47cf6722b */ /* 0x001fd000000000ff */
        /* <DEDUP_REMOVED lines=44> */
.L_x_289:
[----:B------:R-:W-:Y:S05]  /*6260*/  BSYNC.RECONVERGENT B0 ;  /* 0x0000000000007941 */ /* 0x000fea0003800200 */
.L_x_288:
[----:B-1----:R-:W1:Y:S01]  /*6270*/  S2R R0, SR_TID.X ;  /* 0x0000000000007919 */ /* 0x002e620000002100 */
[----:B------:R-:W-:Y:S01]  /*6280*/  BSSY.RECONVERGENT B0, `(.L_x_290) ;  /* 0x00000d3000007945 */ /* 0x000fe20003800200 */
[----:B------:R-:W-:Y:S06]  /*6290*/  BAR.SYNC.DEFER_BLOCKING 0x0 ;  /* 0x0000000000007b1d */ /* 0x000fec0000010000 */
[----:B------:R-:W-:Y:S05]  /*62a0*/  @P1 BRA `(.L_x_291) ;  /* 0x0000000c00401947 */ /* 0x000fea0003800000 */
[----:B------:R-:W2:Y:S01]  /*62b0*/  LDC.64 R226, c[0x0][0x390] ;  /* 0x0000e400ffe27b82 */ /* 0x000ea20000000a00 */
[----:B0----5:R-:W0:Y:S04]  /*62c0*/  LDS.64 R120, [R2] ;  /* 0x0000000002787984 */ /* 0x021e280000000a00 */
[----:B------:R-:W3:Y:S03]  /*62d0*/  LDS.64 R4, [R2+0x620] ;  /* 0x0006200002047984 */ /* 0x000ee60000000a00 */
[----:B------:R-:W4:Y:S01]  /*62e0*/  LDC.64 R122, c[0x0][0x390] ;  /* 0x0000e400ff7a7b82 */ /* 0x000f220000000a00 */
[----:B------:R-:W1:Y:S04]  /*62f0*/  LDS.64 R204, [R2+0xc40] ;  /* 0x000c400002cc7984 */ /* 0x000e680000000a00 */
[----:B------:R-:W1:Y:S03]  /*6300*/  LDS.64 R212, [R2+0x1260] ;  /* 0x0012600002d47984 */ /* 0x000e660000000a00 */
[----:B------:R-:W0:Y:S01]  /*6310*/  LDC.64 R224, c[0x0][0x390] ;  /* 0x0000e400ffe07b82 */ /* 0x000e220000000a00 */
[----:B------:R-:W1:Y:S04]  /*6320*/  LDS.64 R216, [R2+0x1880] ;  /* 0x0018800002d87984 */ /* 0x000e680000000a00 */
[----:B--2---:R-:W2:Y:S03]  /*6330*/  LDG.E.64.CONSTANT R226, desc[UR4][R226.64+0x18] ;  /* 0x00001804e2e27981 */ /* 0x004ea6000c1e9b00 */
[----:B------:R-:W3:Y:S01]  /*6340*/  LDC.64 R228, c[0x0][0x390] ;  /* 0x0000e400ffe47b82 */ /* 0x000ee20000000a00 */
[----:B----4-:R-:W4:Y:S07]  /*6350*/  LDG.E.64.CONSTANT R122, desc[UR4][R122.64] ;  /* 0x000000047a7a7981 */ /* 0x010f2e000c1e9b00 */
[----:B------:R-:W1:Y:S01]  /*6360*/  LDC.64 R230, c[0x0][0x390] ;  /* 0x0000e400ffe67b82 */ /* 0x000e620000000a00 */
[----:B0-----:R-:W4:Y:S04]  /*6370*/  LDG.E.64.CONSTANT R224, desc[UR4][R224.64+0x58] ;  /* 0x00005804e0e07981 */ /* 0x001f28000c1e9b00 */
[----:B---3--:R-:W3:Y:S04]  /*6380*/  LDG.E.64.CONSTANT R228, desc[UR4][R228.64+0x10] ;  /* 0x00001004e4e47981 */ /* 0x008ee8000c1e9b00 */
[----:B-1----:R-:W3:Y:S01]  /*6390*/  LDG.E.64.CONSTANT R230, desc[UR4][R230.64+0x8] ;  /* 0x00000804e6e67981 */ /* 0x002ee2000c1e9b00 */
[-C--:B--2---:R-:W-:Y:S01]  /*63a0*/  DFMA R200, R226, R120.reuse, RZ ;  /* 0x00000078e2c8722b */ /* 0x084fe200000000ff */
[----:B------:R-:W0:Y:S01]  /*63b0*/  LDC.64 R226, c[0x0][0x390] ;  /* 0x0000e400ffe27b82 */ /* 0x000e220000000a00 */
[----:B----4-:R-:W-:Y:S01]  /*63c0*/  DFMA R122, R122, R120, RZ ;  /* 0x000000787a7a722b */ /* 0x010fe200000000ff */
[----:B0-----:R-:W2:Y:S07]  /*63d0*/  LDG.E.64.CONSTANT R226, desc[UR4][R226.64+0x70] ;  /* 0x00007004e2e27981 */ /* 0x001eae000c1e9b00 */
[----:B------:R-:W-:Y:S01]  /*63e0*/  DFMA R122, R224, R4, R122 ;  /* 0x00000004e07a722b */ /* 0x000fe2000000007a */
[----:B------:R-:W0:Y:S01]  /*63f0*/  LDC.64 R224, c[0x0][0x390] ;  /* 0x0000e400ffe07b82 */ /* 0x000e220000000a00 */
[----:B---3--:R-:W-:-:S07]  /*6400*/  DFMA R196, R228, R120, RZ ;  /* 0x00000078e4c4722b */ /* 0x008fce00000000ff */
[----:B------:R-:W1:Y:S01]  /*6410*/  LDC.64 R228, c[0x0][0x390] ;  /* 0x0000e400ffe47b82 */ /* 0x000e620000000a00 */
[----:B0-----:R-:W3:Y:S04]  /*6420*/  LDG.E.64.CONSTANT R224, desc[UR4][R224.64+0x20] ;  /* 0x00002004e0e07981 */ /* 0x001ee8000c1e9b00 */
[----:B-1----:R-:W4:Y:S01]  /*6430*/  LDG.E.64.CONSTANT R228, desc[UR4][R228.64+0x68] ;  /* 0x00006804e4e47981 */ /* 0x002f22000c1e9b00 */
[----:B--2---:R-:W-:Y:S02]  /*6440*/  DFMA R200, R226, R4, R200 ;  /* 0x00000004e2c8722b */ /* 0x004fe400000000c8 */
[----:B------:R-:W0:Y:S02]  /*6450*/  LDC.64 R226, c[0x0][0x390] ;  /* 0x0000e400ffe27b82 */ /* 0x000e240000000a00 */
[----:B0-----:R-:W2:Y:S01]  /*6460*/  LDG.E.64.CONSTANT R226, desc[UR4][R226.64+0x28] ;  /* 0x00002804e2e27981 */ /* 0x001ea2000c1e9b00 */
[----:B---3--:R-:W-:-:S05]  /*6470*/  DFMA R208, R224, R120, RZ ;  /* 0x00000078e0d0722b */ /* 0x008fca00000000ff */
[----:B------:R-:W0:Y:S01]  /*6480*/  LDC.64 R224, c[0x0][0x390] ;  /* 0x0000e400ffe07b82 */ /* 0x000e220000000a00 */
[----:B------:R-:W-:Y:S02]  /*6490*/  DFMA R126, R230, R120, RZ ;  /* 0x00000078e67e722b */ /* 0x000fe400000000ff */
[----:B----4-:R-:W-:-:S05]  /*64a0*/  DFMA R196, R228, R4, R196 ;  /* 0x00000004e4c4722b */ /* 0x010fca00000000c4 */
[----:B------:R-:W1:Y:S08]  /*64b0*/  LDC.64 R230, c[0x0][0x390] ;  /* 0x0000e400ffe67b82 */ /* 0x000e700000000a00 */
[----:B------:R-:W3:Y:S01]  /*64c0*/  LDC.64 R228, c[0x0][0x390] ;  /* 0x0000e400ffe47b82 */ /* 0x000ee20000000a00 */
[----:B0-----:R-:W4:Y:S04]  /*64d0*/  LDG.E.64.CONSTANT R224, desc[UR4][R224.64+0x30] ;  /* 0x00003004e0e07981 */ /* 0x001f28000c1e9b00 */
[----:B-1----:R-:W4:Y:S04]  /*64e0*/  LDG.E.64.CONSTANT R230, desc[UR4][R230.64+0x60] ;  /* 0x00006004e6e67981 */ /* 0x002f28000c1e9b00 */
[----:B---3--:R-:W3:Y:S01]  /*64f0*/  LDG.E.64.CONSTANT R228, desc[UR4][R228.64+0x78] ;  /* 0x00007804e4e47981 */ /* 0x008ee2000c1e9b00 */
[-C--:B--2---:R-:W-:Y:S01]  /*6500*/  DFMA R214, R226, R120.reuse, RZ ;  /* 0x00000078e2d6722b */ /* 0x084fe200000000ff */
[----:B------:R-:W0:Y:S02]  /*6510*/  LDC.64 R226, c[0x0][0x390] ;  /* 0x0000e400ffe27b82 */ /* 0x000e240000000a00 */
[----:B0-----:R-:W2:Y:S01]  /*6520*/  LDG.E.64.CONSTANT R226, desc[UR4][R226.64+0x88] ;  /* 0x00008804e2e27981 */ /* 0x001ea2000c1e9b00 */
[----:B----4-:R-:W-:-:S02]  /*6530*/  DFMA R218, R224, R120, RZ ;  /* 0x00000078e0da722b */ /* 0x010fc400000000ff */
[----:B------:R-:W-:-:S03]  /*6540*/  DFMA R126, R230, R4, R126 ;  /* 0x00000004e67e722b */ /* 0x000fc6000000007e */
[----:B------:R-:W0:Y:S01]  /*6550*/  LDC.64 R230, c[0x0][0x390] ;  /* 0x0000e400ffe67b82 */ /* 0x000e220000000a00 */
[----:B---3--:R-:W-:-:S07]  /*6560*/  DFMA R208, R228, R4, R208 ;  /* 0x00000004e4d0722b */ /* 0x008fce00000000d0 */
[----:B------:R-:W1:Y:S01]  /*6570*/  LDC.64 R228, c[0x0][0x390] ;  /* 0x0000e400ffe47b82 */ /* 0x000e620000000a00 */
[----:B0-----:R-:W3:Y:S04]  /*6580*/  LDG.E.64.CONSTANT R230, desc[UR4][R230.64+0x38] ;  /* 0x00003804e6e67981 */ /* 0x001ee8000c1e9b00 */
[----:B-1----:R-:W4:Y:S01]  /*6590*/  LDG.E.64.CONSTANT R228, desc[UR4][R228.64+0x80] ;  /* 0x00008004e4e47981 */ /* 0x002f22000c1e9b00 */
[----:B--2---:R-:W-:Y:S02]  /*65a0*/  DFMA R218, R226, R4, R218 ;  /* 0x00000004e2da722b */ /* 0x004fe400000000da */
[----:B------:R-:W0:Y:S02]  /*65b0*/  LDC.64 R226, c[0x0][0x390] ;  /* 0x0000e400ffe27b82 */ /* 0x000e240000000a00 */
[----:B0-----:R-:W2:Y:S06]  /*65c0*/  LDG.E.64.CONSTANT R226, desc[UR4][R226.64+0xb0] ;  /* 0x0000b004e2e27981 */ /* 0x001eac000c1e9b00 */
[----:B------:R-:W0:Y:S01]  /*65d0*/  LDC.64 R224, c[0x0][0x390] ;  /* 0x0000e400ffe07b82 */ /* 0x000e220000000a00 */
[----:B---3--:R-:W-:-:S07]  /*65e0*/  DFMA R220, R230, R120, RZ ;  /* 0x00000078e6dc722b */ /* 0x008fce00000000ff */
[----:B------:R-:W1:Y:S01]  /*65f0*/  LDC.64 R230, c[0x0][0x390] ;  /* 0x0000e400ffe67b82 */ /* 0x000e620000000a00 */
[----:B----4-:R-:W-:-:S07]  /*6600*/  DFMA R214, R228, R4, R214 ;  /* 0x00000004e4d6722b */ /* 0x010fce00000000d6 */
[----:B------:R-:W3:Y:S01]  /*6610*/  LDC.64 R228, c[0x0][0x390] ;  /* 0x0000e400ffe47b82 */ /* 0x000ee20000000a00 */
[----:B0-----:R-:W4:Y:S04]  /*6620*/  LDG.E.64.CONSTANT R224, desc[UR4][R224.64+0x90] ;  /* 0x00009004e0e07981 */ /* 0x001f28000c1e9b00 */
[----:B-1----:R-:W4:Y:S04]  /*6630*/  LDG.E.64.CONSTANT R230, desc[UR4][R230.64+0xb8] ;  /* 0x0000b804e6e67981 */ /* 0x002f28000c1e9b00 */
[----:B---3--:R-:W3:Y:S01]  /*6640*/  LDG.E.64.CONSTANT R228, desc[UR4][R228.64+0xc0] ;  /* 0x0000c004e4e47981 */ /* 0x008ee2000c1e9b00 */
[----:B--2---:R-:W-:Y:S01]  /*6650*/  DFMA R122, R226, R204, R122 ;  /* 0x000000cce27a722b */ /* 0x004fe2000000007a */
[----:B------:R-:W0:Y:S02]  /*6660*/  LDC.64 R226, c[0x0][0x390] ;  /* 0x0000e400ffe27b82 */ /* 0x000e240000000a00 */
[----:B0-----:R-:W2:Y:S01]  /*6670*/  LDG.E.64.CONSTANT R226, desc[UR4][R226.64+0xc8] ;  /* 0x0000c804e2e27981 */ /* 0x001ea2000c1e9b00 */
[----:B----4-:R-:W-:-:S02]  /*6680*/  DFMA R220, R224, R4, R220 ;  /* 0x00000004e0dc722b */ /* 0x010fc400000000dc */
[----:B------:R-:W-:Y:S02]  /*6690*/  DFMA R124, R124, R120, RZ ;  /* 0x000000787c7c722b */ /* 0x000fe400000000ff */
[C---:B------:R-:W-:Y:S02]  /*66a0*/  DFMA R222, R120.reuse, UR6, RZ ;  /* 0x0000000678de7c2b */ /* 0x040fe400080000ff */
[----:B------:R-:W-:-:S04]  /*66b0*/  DFMA R224, R120, UR8, RZ ;  /* 0x0000000878e07c2b */ /* 0x000fc800080000ff */
[----:B------:R-:W-:Y:S02]  /*66c0*/  DFMA R194, R194, R4, R124 ;  /* 0x00000004c2c2722b */ /* 0x000fe4000000007c */
[C---:B------:R-:W-:Y:S02]  /*66d0*/  DFMA R120, R4.reuse, UR10, R222 ;  /* 0x0000000a04787c2b */ /* 0x040fe400080000de */
[----:B------:R-:W-:Y:S01]  /*66e0*/  DFMA R124, R4, UR12, R224 ;  /* 0x0000000c047c7c2b */ /* 0x000fe200080000e0 */
[----:B------:R-:W-:Y:S04]  /*66f0*/  LDS.64 R222, [R2+0x4fa0] ;  /* 0x004fa00002de7984 */ /* 0x000fe80000000a00 */
[----:B------:R-:W0:Y:S01]  /*6700*/  LDS.64 R4, [R2+0x1ea0] ;  /* 0x001ea00002047984 */ /* 0x000e220000000a00 */
[----:B------:R-:W-:-:S03]  /*6710*/  DFMA R220, R28, R204, R220 ;  /* 0x000000cc1cdc722b */ /* 0x000fc600000000dc */
[----:B------:R-:W1:Y:S01]  /*6720*/  LDS.64 R28, [R2+0x24c0] ;  /* 0x0024c000021c7984 */ /* 0x000e620000000a00 */
[-C--:B------:R-:W-:Y:S02]  /*6730*/  DFMA R126, R230, R204.reuse, R126 ;  /* 0x000000cce67e722b */ /* 0x080fe4000000007e */
[----:B---3--:R-:W-:Y:S02]  /*6740*/  DFMA R196, R228, R204, R196 ;  /* 0x000000cce4c4722b */ /* 0x008fe400000000c4 */
[----:B------:R-:W-:Y:S02]  /*6750*/  DFMA R220, R26, R212, R220 ;  /* 0x000000d41adc722b */ /* 0x000fe400000000dc */
[-C--:B------:R-:W-:Y:S01]  /*6760*/  DFMA R208, R250, R204.reuse, R208 ;  /* 0x000000ccfad0722b */ /* 0x080fe200000000d0 */
[----:B------:R-:W3:Y:S01]  /*6770*/  LDS.64 R26, [R2+0x2ae0] ;  /* 0x002ae000021a7984 */ /* 0x000ee20000000a00 */
[-C--:B------:R-:W-:Y:S02]  /*6780*/  DFMA R214, R248, R204.reuse, R214 ;  /* 0x000000ccf8d6722b */ /* 0x080fe400000000d6 */
[----:B------:R-:W-:-:S02]  /*6790*/  DFMA R218, R52, R204, R218 ;  /* 0x000000cc34da722b */ /* 0x000fc400000000da */
[----:B------:R-:W-:Y:S02]  /*67a0*/  DFMA R194, R198, R204, R194 ;  /* 0x000000ccc6c2722b */ /* 0x000fe400000000c2 */
[C---:B------:R-:W-:Y:S02]  /*67b0*/  DFMA R120, R204.reuse, UR14, R120 ;  /* 0x0000000ecc787c2b */ /* 0x040fe40008000078 */
[----:B------:R-:W-:Y:S02]  /*67c0*/  DFMA R124, R204, UR16, R124 ;  /* 0x00000010cc7c7c2b */ /* 0x000fe4000800007c */
[----:B------:R-:W-:Y:S02]  /*67d0*/  DFMA R220, R24, R216, R220 ;  /* 0x000000d818dc722b */ /* 0x000fe400000000dc */
[-C--:B------:R-:W-:Y:S01]  /*67e0*/  DFMA R122, R192, R212.reuse, R122 ;  /* 0x000000d4c07a722b */ /* 0x080fe2000000007a */
[----:B------:R-:W4:Y:S01]  /*67f0*/  LDS.64 R24, [R2+0x3100] ;  /* 0x0031000002187984 */ /* 0x000f220000000a00 */
        /* <DEDUP_REMOVED lines=27> */
[-C--:B-1----:R-:W-:Y:S01]  /*69b0*/  DFMA R220, R20, R28.reuse, R220 ;  /* 0x0000001c14dc722b */ /* 0x082fe200000000dc */
[----:B------:R-:W-:Y:S01]  /*69c0*/  LDS.64 R20, [R2+0x3d40] ;  /* 0x003d400002147984 */ /* 0x000fe20000000a00 */
[-C--:B------:R-:W-:Y:S02]  /*69d0*/  DFMA R214, R68, R28.reuse, R214 ;  /* 0x0000001c44d6722b */ /* 0x080fe400000000d6 */
[----:B------:R-:W-:-:S04]  /*69e0*/  DFMA R218, R44, R28, R218 ;  /* 0x0000001c2cda722b */ /* 0x000fc800000000da */
[----:B---3--:R-:W-:Y:S01]  /*69f0*/  DFMA R220, R18, R26, R220 ;  /* 0x0000001a12dc722b */ /* 0x008fe200000000dc */
[----:B------:R-:W-:Y:S01]  /*6a00*/  LDS.64 R18, [R2+0x4360] ;  /* 0x0043600002127984 */ /* 0x000fe20000000a00 */
[-C--:B------:R-:W-:Y:S02]  /*6a10*/  DFMA R122, R180, R28.reuse, R122 ;  /* 0x0000001cb47a722b */ /* 0x080fe4000000007a */
[-C--:B------:R-:W-:Y:S02]  /*6a20*/  DFMA R126, R178, R28.reuse, R126 ;  /* 0x0000001cb27e722b */ /* 0x080fe4000000007e */
[-C--:B------:R-:W-:Y:S02]  /*6a30*/  DFMA R196, R142, R28.reuse, R196 ;  /* 0x0000001c8ec4722b */ /* 0x080fe400000000c4 */
[----:B------:R-:W-:Y:S02]  /*6a40*/  DFMA R208, R90, R28, R208 ;  /* 0x0000001c5ad0722b */ /* 0x000fe400000000d0 */
[----:B------:R-:W-:-:S02]  /*6a50*/  DFMA R194, R28, UR30, R194 ;  /* 0x0000001e1cc27c2b */ /* 0x000fc400080000c2 */
[C---:B------:R-:W-:Y:S02]  /*6a60*/  DFMA R120, R28.reuse, UR32, R120 ;  /* 0x000000201c787c2b */ /* 0x040fe40008000078 */
[----:B------:R-:W-:Y:S02]  /*6a70*/  DFMA R124, R28, UR34, R124 ;  /* 0x000000221c7c7c2b */ /* 0x000fe4000800007c */
[----:B----4-:R-:W-:Y:S02]  /*6a80*/  DFMA R220, R16, R24, R220 ;  /* 0x0000001810dc722b */ /* 0x010fe400000000dc */
        /* <DEDUP_REMOVED lines=19> */
[----:B--2---:R-:W-:-:S08]  /*6bc0*/  DFMA R200, R226, R204, R200 ;  /* 0x000000cce2c8722b */ /* 0x004fd000000000c8 */
        /* <DEDUP_REMOVED lines=61> */
[----:B------:R-:W-:-:S11]  /*6fa0*/  DFMA R222, R222, UR76, R124 ;  /* 0x0000004cdede7c2b */ /* 0x000fd6000800007c */
.L_x_291:
[----:B------:R-:W-:Y:S05]  /*6fb0*/  BSYNC.RECONVERGENT B0 ;  /* 0x0000000000007941 */ /* 0x000fea0003800200 */
.L_x_290:
[----:B------:R-:W-:Y:S01]  /*6fc0*/  BAR.SYNC.DEFER_BLOCKING 0x0 ;  /* 0x0000000000007b1d */ /* 0x000fe20000010000 */
[----:B-1----:R-:W-:-:S13]  /*6fd0*/  ISETP.GT.U32.OR P0, PT, R0, 0x78, P0 ;  /* 0x000000780000780c */ /* 0x002fda0000704470 */
[----:B------:R-:W-:Y:S05]  /*6fe0*/  @P0 EXIT ;  /* 0x000000000000094d */ /* 0x000fea0003800000 */
[----:B0-----:R-:W0:Y:S01]  /*6ff0*/  LDC.64 R4, c[0x0][0x3a8] ;  /* 0x0000ea00ff047b82 */ /* 0x001e220000000a00 */
        /* <DEDUP_REMOVED lines=14> */
.L_x_292:
        /* <DEDUP_REMOVED lines=10> */
.L_x_2945:


//--------------------- .text._Z30massMatrixMultiplyGlobalKernelILi11ELi14ELi1EEviPKdS1_S1_S1_Pd --------------------------
	.section	.text._Z30massMatrixMultiplyGlobalKernelILi11ELi14ELi1EEviPKdS1_S1_S1_Pd,"ax",@progbits
	.align	128
        .global         _Z30massMatrixMultiplyGlobalKernelILi11ELi14ELi1EEviPKdS1_S1_S1_Pd
        .type           _Z30massMatrixMultiplyGlobalKernelILi11ELi14ELi1EEviPKdS1_S1_S1_Pd,@function
        .size           _Z30massMatrixMultiplyGlobalKernelILi11ELi14ELi1EEviPKdS1_S1_S1_Pd,(.L_x_2946 - _Z30massMatrixMultiplyGlobalKernelILi11ELi14ELi1EEviPKdS1_S1_S1_Pd)
        .other          _Z30massMatrixMultiplyGlobalKernelILi11ELi14ELi1EEviPKdS1_S1_S1_Pd,@"STO_CUDA_ENTRY STV_DEFAULT"
_Z30massMatrixMultiplyGlobalKernelILi11ELi14ELi1EEviPKdS1_S1_S1_Pd:
.text._Z30massMatrixMultiplyGlobalKernelILi11ELi14ELi1EEviPKdS1_S1_S1_Pd:
        /* <DEDUP_REMOVED lines=25> */
[C---:B--2---:R-:W-:Y:S01]  /*0190*/  PRMT R8, R0.reuse, 0x9910, RZ ;  /* 0x0000991000087816 */ /* 0x044fe200000000ff */
[----:B------:R-:W-:Y:S01]  /*01a0*/  BSSY.RECONVERGENT B0, `(.L_x_293) ;  /* 0x000010c000007945 */ /* 0x000fe20003800200 */
[----:B------:R-:W1:Y:S01]  /*01b0*/  S2R R17, SR_TID.Y ;  /* 0x0000000000117919 */ /* 0x000e620000002200 */
[----:B------:R-:W-:-:S02]  /*01c0*/  LOP3.LUT R12, R0, 0xffff, RZ, 0xc0, !PT ;  /* 0x0000ffff000c7812 */ /* 0x000fc400078ec0ff */
[----:B------:R-:W-:Y:S01]  /*01d0*/  IMAD R8, R8, 0x75, RZ ;  /* 0x0000007508087824 */ /* 0x000fe200078e02ff */
[----:B------:R-:W2:Y:S01]  /*01e0*/  S2R R15, SR_CgaCtaId ;  /* 0x00000000000f7919 */ /* 0x000ea20000008800 */
[----:B------:R-:W-:Y:S03]  /*01f0*/  BAR.SYNC.DEFER_BLOCKING 0x0 ;  /* 0x0000000000007b1d */ /* 0x000fe60000010000 */
[----:B------:R-:W-:Y:S01]  /*0200*/  LOP3.LUT R10, R8, 0xffff, RZ, 0xc0, !PT ;  /* 0x0000ffff080a7812 */ /* 0x000fe200078ec0ff */
[----:B------:R-:W-:Y:S01]  /*0210*/  IMAD R8, R12, 0xba2f, RZ ;  /* 0x0000ba2f0c087824 */ /* 0x000fe200078e02ff */
[----:B------:R-:W-:Y:S01]  /*0220*/  ISETP.GE.U32.AND P0, PT, R0, 0x79, PT ;  /* 0x000000790000780c */ /* 0x000fe20003f06070 */
[----:B------:R-:W-:Y:S01]  /*0230*/  IMAD R14, R12, 0x124a, RZ ;  /* 0x0000124a0c0e7824 */ /* 0x000fe200078e02ff */
[----:B------:R-:W-:Y:S02]  /*0240*/  SHF.R.U32.HI R10, RZ, 0x8, R10 ;  /* 0x00000008ff0a7819 */ /* 0x000fe4000001160a */
[----:B------:R-:W-:-:S02]  /*0250*/  SHF.R.U32.HI R8, RZ, 0x13, R8 ;  /* 0x00000013ff087819 */ /* 0x000fc40000011608 */
[----:B------:R-:W-:Y:S01]  /*0260*/  ISETP.GT.U32.AND P1, PT, R0, 0x78, PT ;  /* 0x000000780000780c */ /* 0x000fe20003f24070 */
[----:B------:R-:W-:Y:S01]  /*0270*/  IMAD.MOV R9, RZ, RZ, -R10 ;  /* 0x000000ffff097224 */ /* 0x000fe200078e0a0a */
[----:B------:R-:W-:Y:S02]  /*0280*/  PRMT R13, R8, 0x9910, RZ ;  /* 0x00009910080d7816 */ /* 0x000fe400000000ff */
[----:B------:R-:W-:Y:S02]  /*0290*/  MOV R8, 0x400 ;  /* 0x0000040000087802 */ /* 0x000fe40000000f00 */
[----:B------:R-:W-:Y:S02]  /*02a0*/  PRMT R9, R9, 0x7710, RZ ;  /* 0x0000771009097816 */ /* 0x000fe400000000ff */
[----:B------:R-:W-:-:S03]  /*02b0*/  ISETP.GT.U32.AND P2, PT, R0, 0x99, PT ;  /* 0x000000990000780c */ /* 0x000fc60003f44070 */
[----:B------:R-:W-:Y:S02]  /*02c0*/  IMAD.IADD R9, R9, 0x1, R0 ;  /* 0x0000000109097824 */ /* 0x000fe400078e0200 */
[----:B-1----:R-:W-:-:S03]  /*02d0*/  VIADD R59, R17, UR6 ;  /* 0x00000006113b7c36 */ /* 0x002fc60008000000 */
[----:B------:R-:W-:Y:S01]  /*02e0*/  LOP3.LUT R11, R9, 0xfe, RZ, 0xc0, !PT ;  /* 0x000000fe090b7812 */ /* 0x000fe200078ec0ff */
[----:B------:R-:W-:Y:S01]  /*02f0*/  IMAD R9, R13, 0xb, RZ ;  /* 0x0000000b0d097824 */ /* 0x000fe200078e02ff */
[----:B--2---:R-:W-:Y:S02]  /*0300*/  LEA R12, R15, R8, 0x18 ;  /* 0x000000080f0c7211 */ /* 0x004fe400078ec0ff */
[----:B---3--:R-:W-:Y:S02]  /*0310*/  ISETP.LT.AND P0, PT, R59, UR7, !P0 ;  /* 0x000000073b007c0c */ /* 0x008fe4000c701270 */
[----:B------:R-:W-:Y:S02]  /*0320*/  LEA.HI R11, R11, R10, RZ, 0x1f ;  /* 0x0000000a0b0b7211 */ /* 0x000fe400078ff8ff */
[----:B------:R-:W-:Y:S02]  /*0330*/  IADD3 R13, PT, PT, RZ, -R9, RZ ;  /* 0x80000009ff0d7210 */ /* 0x000fe40007ffe0ff */
[----:B------:R-:W-:-:S02]  /*0340*/  LOP3.LUT R9, R11, 0xf8, RZ, 0xc0, !PT ;  /* 0x000000f80b097812 */ /* 0x000fc400078ec0ff */
[----:B------:R-:W1:Y:S01]  /*0350*/  LDC.64 R10, c[0x0][0x388] ;  /* 0x0000e200ff0a7b82 */ /* 0x000e620000000a00 */
[----:B------:R-:W-:Y:S02]  /*0360*/  SHF.R.U32.HI R8, RZ, 0x10, R14 ;  /* 0x00000010ff087819 */ /* 0x000fe4000001160e */
[----:B------:R-:W-:Y:S02]  /*0370*/  PRMT R13, R13, 0x7710, RZ ;  /* 0x000077100d0d7816 */ /* 0x000fe400000000ff */
[----:B------:R-:W-:Y:S02]  /*0380*/  PRMT R16, R8, 0x9910, RZ ;  /* 0x0000991008107816 */ /* 0x000fe400000000ff */
[----:B------:R-:W-:Y:S01]  /*0390*/  SHF.R.U32.HI R14, RZ, 0x3, R9 ;  /* 0x00000003ff0e7819 */ /* 0x000fe20000011609 */
[----:B------:R-:W2:Y:S01]  /*03a0*/  @P0 LDC.64 R20, c[0x0][0x3a0] ;  /* 0x0000e800ff140b82 */ /* 0x000ea20000000a00 */
[----:B------:R-:W-:Y:S02]  /*03b0*/  IMAD R9, R17, 0x55c0, R12 ;  /* 0x000055c011097824 */ /* 0x000fe400078e020c */
[----:B------:R-:W-:-:S02]  /*03c0*/  IMAD.IADD R12, R13, 0x1, R0 ;  /* 0x000000010d0c7824 */ /* 0x000fc400078e0200 */
[----:B------:R-:W-:Y:S02]  /*03d0*/  IMAD R16, R16, 0xe, RZ ;  /* 0x0000000e10107824 */ /* 0x000fe400078e02ff */
[----:B------:R-:W-:Y:S01]  /*03e0*/  IMAD R15, R14, 0x70, R9 ;  /* 0x000000700e0f7824 */ /* 0x000fe200078e0209 */
[----:B------:R-:W-:Y:S01]  /*03f0*/  LOP3.LUT R12, R12, 0xffff, RZ, 0xc0, !PT ;  /* 0x0000ffff0c0c7812 */ /* 0x000fe200078ec0ff */
[----:B------:R-:W-:Y:S02]  /*0400*/  IMAD.MOV R16, RZ, RZ, -R16 ;  /* 0x000000ffff107224 */ /* 0x000fe400078e0a10 */
[----:B------:R-:W-:Y:S01]  /*0410*/  IMAD R60, R14, 0x5b0, R15 ;  /* 0x000005b00e3c7824 */ /* 0x000fe200078e020f */
[----:B------:R-:W-:Y:S01]  /*0420*/  LEA R58, R12, R15, 0x3 ;  /* 0x0000000f0c3a7211 */ /* 0x000fe200078e18ff */
[----:B------:R-:W-:Y:S01]  /*0430*/  @P0 IMAD R13, R59, 0x533, R0 ;  /* 0x000005333b0d0824 */ /* 0x000fe200078e0200 */
[----:B------:R-:W-:Y:S01]  /*0440*/  PRMT R61, R16, 0x7710, RZ ;  /* 0x00007710103d7816 */ /* 0x000fe200000000ff */
[----:B------:R-:W-:-:S02]  /*0450*/  IMAD R60, R12, 0x8, R60 ;  /* 0x000000080c3c7824 */ /* 0x000fc400078e023c */
[----:B--2---:R-:W-:Y:S01]  /*0460*/  @P0 IMAD.WIDE R20, R13, 0x8, R20 ;  /* 0x000000080d140825 */ /* 0x004fe200078e0214 */
        /* <DEDUP_REMOVED lines=108> */
[----:B------:R-:W-:Y:S02]  /*0b30*/  DFMA R240, R238, R240, RZ ;  /* 0x000000f0eef0722b */ /* 0x000fe400000000ff */
[----:B------:R-:W-:Y:S02]  /*0b40*/  DFMA R134, R12, R134, RZ ;  /* 0x000000860c86722b */ /* 0x000fe400000000ff */
[----:B------:R-:W-:-:S02]  /*0b50*/  DFMA R62, R238, R62, RZ ;  /* 0x0000003eee3e722b */ /* 0x000fc400000000ff */
[----:B------:R-:W-:Y:S02]  /*0b60*/  DFMA R64, R238, R64, RZ ;  /* 0x00000040ee40722b */ /* 0x000fe400000000ff */
[----:B------:R-:W-:Y:S02]  /*0b70*/  DFMA R22, R242, R22, R240 ;  /* 0x00000016f216722b */ /* 0x000fe400000000f0 */
[C---:B------:R-:W-:Y:S02]  /*0b80*/  DFMA R66, R238.reuse, R66, RZ ;  /* 0x00000042ee42722b */ /* 0x040fe400000000ff */
[C---:B------:R-:W-:Y:S02]  /*0b90*/  DFMA R68, R238.reuse, R68, RZ ;  /* 0x00000044ee44722b */ /* 0x040fe400000000ff */
[C---:B------:R-:W-:Y:S02]  /*0ba0*/  DFMA R70, R238.reuse, R70, RZ ;  /* 0x00000046ee46722b */ /* 0x040fe400000000ff */
        /* <DEDUP_REMOVED lines=42> */
[----:B------:R-:W-:-:S02]  /*0e50*/  DADD R14, R20, R20 ;  /* 0x00000000140e7229 */ /* 0x000fc40000000014 */
[C---:B------:R-:W-:Y:S02]  /*0e60*/  DFMA R142, R236.reuse, R172, R142 ;  /* 0x000000acec8e722b */ /* 0x040fe4000000008e */
[C---:B------:R-:W-:Y:S02]  /*0e70*/  DFMA R148, R236.reuse, R174, R148 ;  /* 0x000000aeec94722b */ /* 0x040fe40000000094 */
[C---:B------:R-:W-:Y:S02]  /*0e80*/  DFMA R150, R236.reuse, R176, R150 ;  /* 0x000000b0ec96722b */ /* 0x040fe40000000096 */
[----:B------:R-:W-:Y:S02]  /*0e90*/  DFMA R152, R236, R178, R152 ;  /* 0x000000b2ec98722b */ /* 0x000fe40000000098 */
[----:B------:R-:W-:Y:S02]  /*0ea0*/  DFMA R134, R232, R180, R134 ;  /* 0x000000b4e886722b */ /* 0x000fe40000000086 */
[----:B------:R-:W-:-:S02]  /*0eb0*/  DFMA R156, R236, R182, R156 ;  /* 0x000000b6ec9c722b */ /* 0x000fc4000000009c */
[----:B------:R-:W-:Y:S02]  /*0ec0*/  DFMA R158, R236, R184, R158 ;  /* 0x000000b8ec9e722b */ /* 0x000fe4000000009e */
[----:B------:R-:W-:Y:S02]  /*0ed0*/  DMUL R14, R14, 0.5 ;  /* 0x3fe000000e0e7828 */ /* 0x000fe40000000000 */
[----:B------:R-:W-:Y:S02]  /*0ee0*/  DFMA R142, R232, R186, R142 ;  /* 0x000000bae88e722b */ /* 0x000fe4000000008e */
[----:B------:R-:W-:Y:S02]  /*0ef0*/  DADD R20, R20, -R20 ;  /* 0x0000000014147229 */ /* 0x000fe40000000814 */
[C---:B------:R-:W-:Y:S02]  /*0f00*/  DFMA R148, R232.reuse, R188, R148 ;  /* 0x000000bce894722b */ /* 0x040fe40000000094 */
[----:B------:R-:W-:-:S02]  /*0f10*/  DFMA R150, R232, R190, R150 ;  /* 0x000000bee896722b */ /* 0x000fc40000000096 */
[----:B------:R-:W-:Y:S02]  /*0f20*/  DFMA R152, R232, R192, R152 ;  /* 0x000000c0e898722b */ /* 0x000fe40000000098 */
[----:B------:R-:W-:Y:S02]  /*0f30*/  DFMA R134, R228, R194, R134 ;  /* 0x000000c2e486722b */ /* 0x000fe40000000086 */
[C---:B------:R-:W-:Y:S02]  /*0f40*/  DFMA R156, R232.reuse, R196, R156 ;  /* 0x000000c4e89c722b */ /* 0x040fe4000000009c */
[----:B------:R-:W-:Y:S02]  /*0f50*/  DFMA R158, R232, R198, R158 ;  /* 0x000000c6e89e722b */ /* 0x000fe4000000009e */
[----:B------:R-:W-:Y:S02]  /*0f60*/  DFMA R128, R14, R128, R22 ;  /* 0x000000800e80722b */ /* 0x000fe40000000016 */
[----:B------:R-:W-:-:S02]  /*0f70*/  DFMA R142, R228, R200, R142 ;  /* 0x000000c8e48e722b */ /* 0x000fc4000000008e */
[C---:B------:R-:W-:Y:S02]  /*0f80*/  DFMA R148, R228.reuse, R202, R148 ;  /* 0x000000cae494722b */ /* 0x040fe40000000094 */
[C---:B------:R-:W-:Y:S02]  /*0f90*/  DFMA R150, R228.reuse, R204, R150 ;  /* 0x000000cce496722b */ /* 0x040fe40000000096 */
[----:B------:R-:W-:Y:S02]  /*0fa0*/  DFMA R152, R228, R206, R152 ;  /* 0x000000cee498722b */ /* 0x000fe40000000098 */
        /* <DEDUP_REMOVED lines=15> */
[----:B------:R-:W-:Y:S01]  /*10a0*/  DFMA R158, R20, R224, R158 ;  /* 0x000000e0149e722b */ /* 0x000fe2000000009e */
[----:B------:R0:W-:Y:S01]  /*10b0*/  STS.64 [R58+0x4fa0], R12 ;  /* 0x004fa00c3a007388 */ /* 0x0001e20000000a00 */
[----:B------:R-:W-:Y:S02]  /*10c0*/  DADD R14, R130, -R142 ;  /* 0x00000000820e7229 */ /* 0x000fe4000000088e */
[----:B------:R-:W-:Y:S02]  /*10d0*/  DADD R16, R132, -R148 ;  /* 0x0000000084107229 */ /* 0x000fe40000000894 */
[----:B------:R-:W-:Y:S02]  /*10e0*/  DADD R18, R136, -R150 ;  /* 0x0000000088127229 */ /* 0x000fe40000000896 */
[----:B------:R-:W-:Y:S02]  /*10f0*/  DADD R20, R138, -R152 ;  /* 0x000000008a147229 */ /* 0x000fe40000000898 */
[----:B------:R-:W-:-:S02]  /*1100*/  DADD R22, R140, -R156 ;  /* 0x000000008c167229 */ /* 0x000fc4000000089c */
[----:B------:R-:W-:Y:S02]  /*1110*/  DADD R128, R128, R134 ;  /* 0x0000000080807229 */ /* 0x000fe40000000086 */
[----:B0-----:R-:W-:Y:S02]  /*1120*/  DADD R12, R144, -R158 ;  /* 0x00000000900c7229 */ /* 0x001fe4000000089e */
[----:B------:R-:W-:Y:S02]  /*1130*/  DADD R130, R130, R142 ;  /* 0x0000000082827229 */ /* 0x000fe4000000008e */
        /* <DEDUP_REMOVED lines=18> */
.L_x_294:
[----:B------:R-:W-:Y:S05]  /*1260*/  BSYNC.RECONVERGENT B0 ;  /* 0x0000000000007941 */ /* 0x000fea0003800200 */
.L_x_293:
[----:B------:R-:W-:Y:S01]  /*1270*/  BAR.SYNC.DEFER_BLOCKING 0x0 ;  /* 0x0000000000007b1d */ /* 0x000fe20000010000 */
[----:B------:R-:W-:Y:S01]  /*1280*/  IMAD.MOV.U32 R206, RZ, RZ, 0xd ;  /* 0x0000000dffce7424 */ /* 0x000fe200078e00ff */
[----:B------:R-:W-:-:S04]  /*1290*/  IADD3 R61, PT, PT, R61, R0, RZ ;  /* 0x000000003d3d7210 */ /* 0x000fc80007ffe0ff */
[----:B------:R-:W-:Y:S04]  /*12a0*/  BSSY.RECONVERGENT B0, `(.L_x_295) ;  /* 0x00000e0000007945 */ /* 0x000fe80003800200 */
[----:B------:R-:W-:Y:S05]  /*12b0*/  @P2 BRA `(.L_x_296) ;  /* 0x0000000c00782947 */ /* 0x000fea0003800000 */
[----:B0-----:R-:W0:Y:S01]  /*12c0*/  LDC.64 R16, c[0x0][0x390] ;  /* 0x0000e400ff107b82 */ /* 0x001e220000000a00 */
[----:B------:R-:W-:Y:S04]  /*12d0*/  LDS.64 R182, [R60+0x460] ;  /* 0x000460003cb67984 */ /* 0x000fe80000000a00 */
[----:B------:R-:W-:Y:S03]  /*12e0*/  LDS.64 R122, [R60+0x70] ;  /* 0x000070003c7a7984 */ /* 0x000fe60000000a00 */
[----:B------:R-:W1:Y:S01]  /*12f0*/  LDC.64 R216, c[0x0][0x398] ;  /* 0x0000e600ffd87b82 */ /* 0x000e620000000a00 */
[----:B------:R-:W2:Y:S04]  /*1300*/  LDS.64 R180, [R60+0x3f0] ;  /* 0x0003f0003cb47984 */ /* 0x000ea80000000a00 */
[----:B------:R-:W-:Y:S04]  /*1310*/  LDS.64 R212, [R60+0xe0] ;  /* 0x0000e0003cd47984 */ /* 0x000fe80000000a00 */
[----:B------:R-:W-:Y:S04]  /*1320*/  LDS.64 R208, [R60+0x380] ;  /* 0x000380003cd07984 */ /* 0x000fe80000000a00 */
[----:B------:R-:W-:Y:S04]  /*1330*/  LDS.64 R190, [R60+0x150] ;  /* 0x000150003cbe7984 */ /* 0x000fe80000000a00 */
[----:B0-----:R-:W3:Y:S04]  /*1340*/  LDG.E.64.CONSTANT R188, desc[UR4][R16.64] ;  /* 0x0000000410bc7981 */ /* 0x001ee8000c1e9b00 */
[----:B------:R-:W4:Y:S04]  /*1350*/  LDG.E.64.CONSTANT R236, desc[UR4][R16.64+0x30] ;  /* 0x0000300410ec7981 */ /* 0x000f28000c1e9b00 */
        /* <DEDUP_REMOVED lines=81> */
[----:B------:R2:W4:Y:S04]  /*1870*/  LDG.E.64.CONSTANT R62, desc[UR4][R216.64+0x148] ;  /* 0x00014804d83e7981 */ /* 0x000528000c1e9b00 */
[----:B0-----:R-:W0:Y:S01]  /*1880*/  LDS.64 R16, [R60] ;  /* 0x000000003c107984 */ /* 0x001e220000000a00 */
[----:B--2---:R-:W-:-:S02]  /*1890*/  DADD R216, R122, R180 ;  /* 0x000000007ad87229 */ /* 0x004fc400000000b4 */
[----:B------:R-:W-:Y:S01]  /*18a0*/  DADD R122, R122, -R180 ;  /* 0x000000007a7a7229 */ /* 0x000fe200000008b4 */
[----:B------:R-:W-:Y:S01]  /*18b0*/  LDS.64 R180, [R60+0x2a0] ;  /* 0x0002a0003cb47984 */ /* 0x000fe20000000a00 */
[C-C-:B0-----:R-:W-:Y:S02]  /*18c0*/  DADD R234, R16.reuse, R182.reuse ;  /* 0x0000000010ea7229 */ /* 0x141fe400000000b6 */
[----:B------:R-:W-:Y:S01]  /*18d0*/  DADD R16, R16, -R182 ;  /* 0x0000000010107229 */ /* 0x000fe200000008b6 */
[----:B------:R-:W0:Y:S05]  /*18e0*/  LDS.64 R182, [R60+0x310] ;  /* 0x000310003cb67984 */ /* 0x000e2a0000000a00 */
[----:B---3--:R-:W-:-:S02]  /*18f0*/  DFMA R188, R188, R234, RZ ;  /* 0x000000eabcbc722b */ /* 0x008fc400000000ff */
[----:B----4-:R-:W-:-:S06]  /*1900*/  DFMA R236, R236, R234, RZ ;  /* 0x000000eaecec722b */ /* 0x010fcc00000000ff */
[-C--:B------:R-:W-:Y:S02]  /*1910*/  DFMA R186, R186, R216.reuse, R188 ;  /* 0x000000d8baba722b */ /* 0x080fe400000000bc */
[----:B------:R-:W-:Y:S01]  /*1920*/  DFMA R210, R210, R216, R236 ;  /* 0x000000d8d2d2722b */ /* 0x000fe200000000ec */
[----:B------:R-:W1:Y:S01]  /*1930*/  LDS.64 R188, [R60+0x1c0] ;  /* 0x0001c0003cbc7984 */ /* 0x000e620000000a00 */
[----:B------:R-:W-:-:S03]  /*1940*/  DFMA R236, R204, R234, RZ ;  /* 0x000000eaccec722b */ /* 0x000fc600000000ff */
[----:B------:R-:W2:Y:S01]  /*1950*/  LDS.64 R204, [R60+0x230] ;  /* 0x000230003ccc7984 */ /* 0x000ea20000000a00 */
[----:B------:R-:W-:Y:S02]  /*1960*/  DFMA R230, R230, R234, RZ ;  /* 0x000000eae6e6722b */ /* 0x000fe400000000ff */
[----:B------:R-:W-:Y:S02]  /*1970*/  DFMA R14, R14, R16, RZ ;  /* 0x000000100e0e722b */ /* 0x000fe400000000ff */
[----:B------:R-:W-:Y:S02]  /*1980*/  DFMA R222, R222, R216, R236 ;  /* 0x000000d8dede722b */ /* 0x000fe400000000ec */
[----:B------:R-:W-:Y:S02]  /*1990*/  DFMA R236, R226, R234, RZ ;  /* 0x000000eae2ec722b */ /* 0x000fe400000000ff */
[----:B------:R-:W-:Y:S02]  /*19a0*/  DADD R226, R212, R208 ;  /* 0x00000000d4e27229 */ /* 0x000fe400000000d0 */
[----:B------:R-:W-:-:S02]  /*19b0*/  DFMA R224, R224, R216, R230 ;  /* 0x000000d8e0e0722b */ /* 0x000fc400000000e6 */
        /* <DEDUP_REMOVED lines=11> */
[----:B0-----:R-:W-:-:S02]  /*1a70*/  DADD R186, R190, R182 ;  /* 0x00000000beba7229 */ /* 0x001fc400000000b6 */
[----:B------:R-:W-:Y:S02]  /*1a80*/  DFMA R198, R198, R226, R224 ;  /* 0x000000e2c6c6722b */ /* 0x000fe400000000e0 */
[----:B------:R-:W-:Y:S02]  /*1a90*/  DFMA R218, R218, R216, R236 ;  /* 0x000000d8dada722b */ /* 0x000fe400000000ec */
[----:B------:R-:W-:Y:S02]  /*1aa0*/  DFMA R184, R184, R226, R222 ;  /* 0x000000e2b8b8722b */ /* 0x000fe400000000de */
[-C--:B------:R-:W-:Y:S02]  /*1ab0*/  DFMA R220, R220, R216.reuse, R232 ;  /* 0x000000d8dcdc722b */ /* 0x080fe400000000e8 */
[----:B------:R-:W-:Y:S02]  /*1ac0*/  DFMA R214, R214, R216, R228 ;  /* 0x000000d8d6d6722b */ /* 0x000fe400000000e4 */
[----:B------:R-:W-:-:S02]  /*1ad0*/  DADD R182, R190, -R182 ;  /* 0x00000000beb67229 */ /* 0x000fc400000008b6 */
[-C--:B------:R-:W-:Y:S02]  /*1ae0*/  DFMA R20, R136, R122.reuse, R20 ;  /* 0x0000007a8814722b */ /* 0x080fe40000000014 */
[-C--:B------:R-:W-:Y:S02]  /*1af0*/  DFMA R66, R132, R122.reuse, R66 ;  /* 0x0000007a8442722b */ /* 0x080fe40000000042 */
[-C--:B------:R-:W-:Y:S02]  /*1b00*/  DFMA R18, R130, R122.reuse, R18 ;  /* 0x0000007a8212722b */ /* 0x080fe40000000012 */
[----:B------:R-:W-:Y:S02]  /*1b10*/  DFMA R22, R128, R122, R22 ;  /* 0x0000007a8016722b */ /* 0x000fe40000000016 */
[----:B------:R-:W-:Y:S02]  /*1b20*/  DFMA R14, R126, R208, R14 ;  /* 0x000000d07e0e722b */ /* 0x000fe4000000000e */
[----:B------:R-:W-:-:S02]  /*1b30*/  DFMA R64, R124, R122, R64 ;  /* 0x0000007a7c40722b */ /* 0x000fc40000000040 */
[----:B------:R-:W-:Y:S02]  /*1b40*/  DFMA R120, R120, R122, R134 ;  /* 0x0000007a7878722b */ /* 0x000fe40000000086 */
[----:B------:R-:W-:Y:S02]  /*1b50*/  DFMA R198, R172, R186, R198 ;  /* 0x000000baacc6722b */ /* 0x000fe400000000c6 */
[----:B------:R-:W-:Y:S02]  /*1b60*/  DFMA R194, R194, R226, R218 ;  /* 0x000000e2c2c2722b */ /* 0x000fe400000000da */
[----:B------:R-:W-:Y:S02]  /*1b70*/  DFMA R184, R174, R186, R184 ;  /* 0x000000baaeb8722b */ /* 0x000fe400000000b8 */
[----:B-1----:R-:W-:Y:S02]  /*1b80*/  DADD R172, R188, R180 ;  /* 0x00000000bcac7229 */ /* 0x002fe400000000b4 */
[----:B------:R-:W-:-:S02]  /*1b90*/  DFMA R200, R200, R226, R210 ;  /* 0x000000e2c8c8722b */ /* 0x000fc400000000d2 */
[-C--:B------:R-:W-:Y:S02]  /*1ba0*/  DFMA R196, R196, R226.reuse, R220 ;  /* 0x000000e2c4c4722b */ /* 0x080fe400000000dc */
[----:B------:R-:W-:Y:S02]  /*1bb0*/  DFMA R192, R192, R226, R214 ;  /* 0x000000e2c0c0722b */ /* 0x000fe400000000d6 */
[----:B------:R-:W-:Y:S02]  /*1bc0*/  DFMA R178, R178, R186, R202 ;  /* 0x000000bab2b2722b */ /* 0x000fe400000000ca */
[----:B--2---:R-:W-:Y:S02]  /*1bd0*/  DADD R174, R204, R204 ;  /* 0x00000000ccae7229 */ /* 0x004fe400000000cc */
[----:B------:R-:W-:Y:S02]  /*1be0*/  DADD R180, R188, -R180 ;  /* 0x00000000bcb47229 */ /* 0x000fe400000008b4 */
        /* <DEDUP_REMOVED lines=12> */
[----:B------:R-:W-:-:S02]  /*1cb0*/  DMUL R174, R174, 0.5 ;  /* 0x3fe00000aeae7828 */ /* 0x000fc40000000000 */
[-C--:B------:R-:W-:Y:S02]  /*1cc0*/  DFMA R20, R104, R182.reuse, R20 ;  /* 0x000000b66814722b */ /* 0x080fe40000000014 */
[-C--:B------:R-:W-:Y:S02]  /*1cd0*/  DFMA R66, R102, R182.reuse, R66 ;  /* 0x000000b66642722b */ /* 0x080fe40000000042 */
[-C--:B------:R-:W-:Y:S02]  /*1ce0*/  DFMA R18, R100, R182.reuse, R18 ;  /* 0x000000b66412722b */ /* 0x080fe40000000012 */
[----:B------:R-:W-:Y:S02]  /*1cf0*/  DADD R204, R204, -R204 ;  /* 0x00000000cccc7229 */ /* 0x000fe400000008cc */
        /* <DEDUP_REMOVED lines=10> */
[----:B------:R-:W-:Y:S02]  /*1da0*/  DFMA R152, R152, R174, R168 ;  /* 0x000000ae9898722b */ /* 0x000fe400000000a8 */
[-C--:B------:R-:W-:Y:S02]  /*1db0*/  DFMA R20, R90, R180.reuse, R20 ;  /* 0x000000b45a14722b */ /* 0x080fe40000000014 */
[-C--:B------:R-:W-:Y:S02]  /*1dc0*/  DFMA R66, R88, R180.reuse, R66 ;  /* 0x000000b45842722b */ /* 0x080fe40000000042 */
[----:B------:R-:W-:-:S02]  /*1dd0*/  DFMA R18, R86, R180, R18 ;  /* 0x000000b45612722b */ /* 0x000fc40000000012 */
[----:B------:R-:W-:Y:S02]  /*1de0*/  DFMA R22, R84, R180, R22 ;  /* 0x000000b45416722b */ /* 0x000fe40000000016 */
[----:B------:R-:W-:Y:S02]  /*1df0*/  DFMA R14, R82, R204, R14 ;  /* 0x000000cc520e722b */ /* 0x000fe4000000000e */
[-C--:B------:R-:W-:Y:S02]  /*1e00*/  DFMA R64, R80, R180.reuse, R64 ;  /* 0x000000b45040722b */ /* 0x080fe40000000040 */
        /* <DEDUP_REMOVED lines=41> */
.L_x_296:
[----:B------:R-:W-:Y:S05]  /*20a0*/  BSYNC.RECONVERGENT B0 ;  /* 0x0000000000007941 */ /* 0x000fea0003800200 */
.L_x_295:
        /* <DEDUP_REMOVED lines=85> */
[----:B0-----:R-:W-:Y:S01]  /*2600*/  LOP3.LUT R4, R61, 0xffff, RZ, 0xc0, !PT ;  /* 0x0000ffff3d047812 */ /* 0x001fe200078ec0ff */
[----:B------:R-:W-:-:S04]  /*2610*/  IMAD R61, R8, 0x620, R9 ;  /* 0x00000620083d7824 */ /* 0x000fc800078e0209 */
[----:B------:R-:W-:Y:S01]  /*2620*/  IMAD R61, R4, 0x70, R61 ;  /* 0x00000070043d7824 */ /* 0x000fe200078e023d */
[----:B------:R-:W-:Y:S06]  /*2630*/  BAR.SYNC.DEFER_BLOCKING 0x0 ;  /* 0x0000000000007b1d */ /* 0x000fec0000010000 */
[----:B------:R-:W-:Y:S04]  /*2640*/  LDS.64 R224, [R61+0x50] ;  /* 0x000050003de07984 */ /* 0x000fe80000000a00 */
[----:B------:R-:W1:Y:S04]  /*2650*/  LDS.128 R4, [R61] ;  /* 0x000000003d047984 */ /* 0x000e680000000c00 */
[----:B------:R-:W0:Y:S04]  /*2660*/  LDS.128 R8, [R61+0x40] ;  /* 0x000040003d087984 */ /* 0x000e280000000c00 */
[----:B------:R-:W2:Y:S04]  /*2670*/  LDS.128 R12, [R61+0x10] ;  /* 0x000010003d0c7984 */ /* 0x000ea80000000c00 */
[----:B------:R-:W3:Y:S04]  /*2680*/  LDS.128 R16, [R61+0x30] ;  /* 0x000030003d107984 */ /* 0x000ee80000000c00 */
[----:B------:R-:W3:Y:S01]  /*2690*/  LDS.128 R20, [R61+0x20] ;  /* 0x000020003d147984 */ /* 0x000ee20000000c00 */
[----:B-1----:R-:W-:-:S02]  /*26a0*/  DADD R222, R4, R224 ;  /* 0x0000000004de7229 */ /* 0x002fc400000000e0 */
[----:B------:R-:W-:Y:S02]  /*26b0*/  DADD R4, R4, -R224 ;  /* 0x0000000004047229 */ /* 0x000fe400000008e0 */
[C-C-:B0-----:R-:W-:Y:S02]  /*26c0*/  DADD R224, R10.reuse, R6.reuse ;  /* 0x000000000ae07229 */ /* 0x141fe40000000006 */
[----:B------:R-:W-:Y:S02]  /*26d0*/  DADD R6, -R10, R6 ;  /* 0x000000000a067229 */ /* 0x000fe40000000106 */
[----:B-----5:R-:W-:Y:S02]  /*26e0*/  DFMA R10, R2, R222, RZ ;  /* 0x000000de020a722b */ /* 0x020fe400000000ff */
[----:B------:R-:W-:Y:S02]  /*26f0*/  DFMA R230, R40, R4, RZ ;  /* 0x0000000428e6722b */ /* 0x000fe400000000ff */
[----:B--2---:R-:W-:-:S02]  /*2700*/  DADD R226, R12, R8 ;  /* 0x000000000ce27229 */ /* 0x004fc40000000008 */
[----:B------:R-:W-:Y:S02]  /*2710*/  DADD R228, R12, -R8 ;  /* 0x000000000ce47229 */ /* 0x000fe40000000808 */
[----:B------:R-:W-:Y:S02]  /*2720*/  DFMA R10, R24, R224, R10 ;  /* 0x000000e0180a722b */ /* 0x000fe4000000000a */
[----:B------:R-:W-:Y:S02]  /*2730*/  DFMA R8, R42, R6, R230 ;  /* 0x000000062a08722b */ /* 0x000fe400000000e6 */
[C-C-:B---3--:R-:W-:Y:S02]  /*2740*/  DADD R230, R18.reuse, R14.reuse ;  /* 0x0000000012e67229 */ /* 0x148fe4000000000e */
[----:B------:R-:W-:Y:S02]  /*2750*/  DADD R18, -R18, R14 ;  /* 0x0000000012127229 */ /* 0x000fe4000000010e */
[----:B------:R-:W-:-:S02]  /*2760*/  DFMA R10, R26, R226, R10 ;  /* 0x000000e21a0a722b */ /* 0x000fc4000000000a */
[----:B------:R-:W-:Y:S02]  /*2770*/  DFMA R8, R44, R228, R8 ;  /* 0x000000e42c08722b */ /* 0x000fe40000000008 */
[--C-:B------:R-:W-:Y:S02]  /*2780*/  DADD R14, R20, R16.reuse ;  /* 0x00000000140e7229 */ /* 0x100fe40000000010 */
[----:B------:R-:W-:Y:S02]  /*2790*/  DFMA R12, R34, R222, RZ ;  /* 0x000000de220c722b */ /* 0x000fe400000000ff */
[----:B------:R-:W-:Y:S02]  /*27a0*/  DADD R16, R20, -R16 ;  /* 0x0000000014107229 */ /* 0x000fe40000000810 */
[----:B------:R-:W-:Y:S02]  /*27b0*/  DADD R234, R22, R22 ;  /* 0x0000000016ea7229 */ /* 0x000fe40000000016 */
[----:B------:R-:W-:-:S02]  /*27c0*/  DFMA R10, R28, R230, R10 ;  /* 0x000000e61c0a722b */ /* 0x000fc4000000000a */
[----:B------:R-:W-:Y:S02]  /*27d0*/  DFMA R8, R46, R18, R8 ;  /* 0x000000122e08722b */ /* 0x000fe40000000008 */
[----:B------:R-:W-:Y:S02]  /*27e0*/  DFMA R20, R52, R4, RZ ;  /* 0x000000043414722b */ /* 0x000fe400000000ff */
[----:B------:R-:W-:Y:S02]  /*27f0*/  DFMA R12, R36, R224, R12 ;  /* 0x000000e0240c722b */ /* 0x000fe4000000000c */
[----:B------:R-:W-:Y:S02]  /*2800*/  DADD R232, R22, -R22 ;  /* 0x0000000016e87229 */ /* 0x000fe40000000816 */
[----:B------:R-:W-:Y:S02]  /*2810*/  DMUL R234, R234, 0.5 ;  /* 0x3fe00000eaea7828 */ /* 0x000fe40000000000 */
[----:B------:R-:W-:-:S02]  /*2820*/  DFMA R10, R30, R14, R10 ;  /* 0x0000000e1e0a722b */ /* 0x000fc4000000000a */
[----:B------:R-:W-:Y:S02]  /*2830*/  DFMA R8, R48, R16, R8 ;  /* 0x000000103008722b */ /* 0x000fe40000000008 */
[----:B------:R-:W-:Y:S02]  /*2840*/  DFMA R20, R54, R6, R20 ;  /* 0x000000063614722b */ /* 0x000fe40000000014 */
[----:B------:R-:W-:Y:S02]  /*2850*/  DFMA R12, R38, R226, R12 ;  /* 0x000000e2260c722b */ /* 0x000fe4000000000c */
[----:B------:R-:W-:Y:S02]  /*2860*/  DFMA R10, R32, R234, R10 ;  /* 0x000000ea200a722b */ /* 0x000fe4000000000a */
[----:B------:R-:W-:Y:S02]  /*2870*/  DFMA R8, R50, R232, R8 ;  /* 0x000000e83208722b */ /* 0x000fe40000000008 */
[----:B------:R-:W-:-:S02]  /*2880*/  DFMA R20, R56, R228, R20 ;  /* 0x000000e43814722b */ /* 0x000fc40000000014 */
[----:B------:R-:W-:-:S04]  /*2890*/  DFMA R22, R62, R230, R12 ;  /* 0x000000e63e16722b */ /* 0x000fc8000000000c */
[----:B------:R-:W-:Y:S02]  /*28a0*/  DADD R12, R10, -R8 ;  /* 0x000000000a0c7229 */ /* 0x000fe40000000808 */
[----:B------:R-:W-:Y:S02]  /*28b0*/  DFMA R236, R64, R18, R20 ;  /* 0x0000001240ec722b */ /* 0x000fe40000000014 */
[----:B------:R-:W-:Y:S02]  /*28c0*/  DADD R20, R10, R8 ;  /* 0x000000000a147229 */ /* 0x000fe40000000008 */
[----:B----4-:R-:W-:Y:S02]  /*28d0*/  DFMA R10, R70, R222, RZ ;  /* 0x000000de460a722b */ /* 0x010fe400000000ff */
[----:B------:R-:W-:Y:S02]  /*28e0*/  DMUL R8, R220, R12 ;  /* 0x0000000cdc087228 */ /* 0x000fe40000000000 */
[----:B------:R-:W-:-:S04]  /*28f0*/  DFMA R12, R72, R4, RZ ;  /* 0x00000004480c722b */ /* 0x000fc800000000ff */
        /* <DEDUP_REMOVED lines=9> */
[----:B------:R-:W-:-:S04]  /*2990*/  DFMA R242, R88, R18, R12 ;  /* 0x0000001258f2722b */ /* 0x000fc8000000000c */
[C-C-:B------:R-:W-:Y:S02]  /*29a0*/  DADD R10, R22.reuse, -R236.reuse ;  /* 0x00000000160a7229 */ /* 0x140fe400000008ec */
[----:B------:R-:W-:Y:S02]  /*29b0*/  DADD R22, R22, R236 ;  /* 0x0000000016167229 */ /* 0x000fe400000000ec */
[-C--:B------:R-:W-:Y:S02]  /*29c0*/  DFMA R240, R90, R222.reuse, RZ ;  /* 0x000000de5af0722b */ /* 0x080fe400000000ff */
[----:B------:R-:W-:Y:S02]  /*29d0*/  DFMA R12, R92, R222, RZ ;  /* 0x000000de5c0c722b */ /* 0x000fe400000000ff */
[----:B------:R-:W-:Y:S02]  /*29e0*/  DFMA R236, R98, R14, R220 ;  /* 0x0000000e62ec722b */ /* 0x000fe400000000dc */
[----:B------:R-:W-:-:S02]  /*29f0*/  DFMA R220, R100, R16, R242 ;  /* 0x0000001064dc722b */ /* 0x000fc400000000f2 */
[----:B------:R-:W-:Y:S02]  /*2a00*/  DMUL R10, R216, R10 ;  /* 0x0000000ad80a7228 */ /* 0x000fe40000000000 */
[-C--:B------:R-:W-:Y:S02]  /*2a10*/  DFMA R216, R94, R222.reuse, RZ ;  /* 0x000000de5ed8722b */ /* 0x080fe400000000ff */
[----:B------:R-:W-:Y:S02]  /*2a20*/  DFMA R238, R96, R222, RZ ;  /* 0x000000de60ee722b */ /* 0x000fe400000000ff */
[-C--:B------:R-:W-:Y:S02]  /*2a30*/  DFMA R222, R102, R224.reuse, R240 ;  /* 0x000000e066de722b */ /* 0x080fe400000000f0 */
[----:B------:R-:W-:Y:S02]  /*2a40*/  DFMA R12, R104, R224, R12 ;  /* 0x000000e0680c722b */ /* 0x000fe4000000000c */
[----:B------:R-:W-:-:S02]  /*2a50*/  DFMA R236, R110, R234, R236 ;  /* 0x000000ea6eec722b */ /* 0x000fc400000000ec */
[----:B------:R-:W-:Y:S02]  /*2a60*/  DFMA R240, R112, R232, R220 ;  /* 0x000000e870f0722b */ /* 0x000fe400000000dc */
[-C--:B------:R-:W-:Y:S02]  /*2a70*/  DFMA R216, R106, R224.reuse, R216 ;  /* 0x000000e06ad8722b */ /* 0x080fe400000000d8 */
[----:B------:R-:W-:Y:S02]  /*2a80*/  DFMA R224, R108, R224, R238 ;  /* 0x000000e06ce0722b */ /* 0x000fe400000000ee */
[-C--:B------:R-:W-:Y:S02]  /*2a90*/  DFMA R220, R116, R226.reuse, R12 ;  /* 0x000000e274dc722b */ /* 0x080fe4000000000c */
[----:B------:R-:W-:Y:S02]  /*2aa0*/  DADD R12, R236, -R240 ;  /* 0x00000000ec0c7229 */ /* 0x000fe400000008f0 */
[----:B------:R-:W-:-:S02]  /*2ab0*/  DFMA R222, R114, R226, R222 ;  /* 0x000000e272de722b */ /* 0x000fc400000000de */
[-C--:B------:R-:W-:Y:S02]  /*2ac0*/  DFMA R238, R118, R226.reuse, R216 ;  /* 0x000000e276ee722b */ /* 0x080fe400000000d8 */
[----:B------:R-:W-:Y:S02]  /*2ad0*/  DFMA R224, R120, R226, R224 ;  /* 0x000000e278e0722b */ /* 0x000fe400000000e0 */
[----:B------:R-:W-:Y:S02]  /*2ae0*/  DMUL R12, R212, R12 ;  /* 0x0000000cd40c7228 */ /* 0x000fe40000000000 */
[----:B------:R-:W-:Y:S02]  /*2af0*/  DFMA R212, R130, R4, RZ ;  /* 0x0000000482d4722b */ /* 0x000fe400000000ff */
[-C--:B------:R-:W-:Y:S02]  /*2b00*/  DFMA R222, R122, R230.reuse, R222 ;  /* 0x000000e67ade722b */ /* 0x080fe400000000de */
[----:B------:R-:W-:-:S02]  /*2b10*/  DFMA R220, R124, R230, R220 ;  /* 0x000000e67cdc722b */ /* 0x000fc400000000dc */
[-C--:B------:R-:W-:Y:S02]  /*2b20*/  DFMA R238, R126, R230.reuse, R238 ;  /* 0x000000e67eee722b */ /* 0x080fe400000000ee */
[----:B------:R-:W-:Y:S02]  /*2b30*/  DFMA R230, R128, R230, R224 ;  /* 0x000000e680e6722b */ /* 0x000fe400000000e0 */
[-C--:B------:R-:W-:Y:S02]  /*2b40*/  DFMA R224, R132, R4.reuse, RZ ;  /* 0x0000000484e0722b */ /* 0x080fe400000000ff */
[-C--:B------:R-:W-:Y:S02]  /*2b50*/  DFMA R226, R134, R4.reuse, RZ ;  /* 0x0000000486e2722b */ /* 0x080fe400000000ff */
[----:B------:R-:W-:Y:S02]  /*2b60*/  DFMA R4, R136, R4, RZ ;  /* 0x000000048804722b */ /* 0x000fe400000000ff */
        /* <DEDUP_REMOVED lines=25> */
[C-C-:B------:R-:W-:Y:S02]  /*2d00*/  DADD R6, R222.reuse, -R14.reuse ;  /* 0x00000000de067229 */ /* 0x140fe4000000080e */
[----:B------:R-:W-:Y:S02]  /*2d10*/  DADD R14, R222, R14 ;  /* 0x00000000de0e7229 */ /* 0x000fe4000000000e */
[----:B------:R-:W-:Y:S02]  /*2d20*/  DADD R16, R220, R4 ;  /* 0x00000000dc107229 */ /* 0x000fe40000000004 */
[-C--:B------:R-:W-:Y:S02]  /*2d30*/  DFMA R238, R186, R234.reuse, R238 ;  /* 0x000000eabaee722b */ /* 0x080fe400000000ee */
[----:B------:R-:W-:Y:S02]  /*2d40*/  DFMA R230, R190, R234, R230 ;  /* 0x000000eabee6722b */ /* 0x000fe400000000e6 */
[----:B------:R-:W-:-:S02]  /*2d50*/  DFMA R228, R192, R232, R228 ;  /* 0x000000e8c0e4722b */ /* 0x000fc400000000e4 */
[----:B------:R-:W-:Y:S02]  /*2d60*/  DMUL R14, R218, R14 ;  /* 0x0000000eda0e7228 */ /* 0x000fe40000000000 */
[----:B------:R-:W-:Y:S02]  /*2d70*/  DMUL R16, R214, R16 ;  /* 0x00000010d6107228 */ /* 0x000fe40000000000 */
[----:B------:R-:W-:Y:S02]  /*2d80*/  DADD R212, R238, R18 ;  /* 0x00000000eed47229 */ /* 0x000fe40000000012 */
[----:B------:R-:W-:Y:S02]  /*2d90*/  DADD R214, R230, -R228 ;  /* 0x00000000e6d67229 */ /* 0x000fe400000008e4 */
[----:B------:R-:W-:Y:S02]  /*2da0*/  DMUL R20, R208, R20 ;  /* 0x00000014d0147228 */ /* 0x000fe40000000000 */
[----:B------:R-:W-:-:S02]  /*2db0*/  DADD R220, R220, -R4 ;  /* 0x00000000dcdc7229 */ /* 0x000fc40000000804 */
[----:B------:R-:W-:Y:S02]  /*2dc0*/  DFMA R208, R196, R6, R14 ;  /* 0x00000006c4d0722b */ /* 0x000fe4000000000e */
[----:B------:R-:W-:Y:S02]  /*2dd0*/  DADD R216, R236, R240 ;  /* 0x00000000ecd87229 */ /* 0x000fe400000000f0 */
[----:B------:R-:W-:Y:S02]  /*2de0*/  DADD R4, R238, -R18 ;  /* 0x00000000ee047229 */ /* 0x000fe40000000812 */
[----:B------:R-:W-:Y:S02]  /*2df0*/  DMUL R18, R210, R212 ;  /* 0x000000d4d2127228 */ /* 0x000fe40000000000 */
[----:B------:R-:W-:Y:S02]  /*2e00*/  DMUL R22, R206, R22 ;  /* 0x00000016ce167228 */ /* 0x000fe40000000000 */
[----:B------:R-:W-:-:S02]  /*2e10*/  DMUL R204, R204, R214 ;  /* 0x000000d6cccc7228 */ /* 0x000fc40000000000 */
[----:B------:R-:W-:Y:S02]  /*2e20*/  DFMA R196, R196, -R6, R14 ;  /* 0x80000006c4c4722b */ /* 0x000fe4000000000e */
[----:B------:R-:W-:Y:S02]  /*2e30*/  DFMA R6, R198, R220, R16 ;  /* 0x000000dcc606722b */ /* 0x000fe40000000010 */
[-C--:B------:R-:W-:Y:S02]  /*2e40*/  DFMA R212, R90, R208.reuse, RZ ;  /* 0x000000d05ad4722b */ /* 0x080fe400000000ff */
[-C--:B------:R-:W-:Y:S02]  /*2e50*/  DFMA R210, R102, R208.reuse, RZ ;  /* 0x000000d066d2722b */ /* 0x080fe400000000ff */
[-C--:B------:R-:W-:Y:S02]  /*2e60*/  DFMA R224, R114, R208.reuse, RZ ;  /* 0x000000d072e0722b */ /* 0x080fe400000000ff */
[----:B------:R-:W-:-:S02]  /*2e70*/  DFMA R206, R122, R208, RZ ;  /* 0x000000d07ace722b */ /* 0x000fc400000000ff */
[-C--:B------:R-:W-:Y:S02]  /*2e80*/  DFMA R214, R160, R208.reuse, RZ ;  /* 0x000000d0a0d6722b */ /* 0x080fe400000000ff */
[----:B------:R-:W-:Y:S02]  /*2e90*/  DFMA R218, R176, R208, RZ ;  /* 0x000000d0b0da722b */ /* 0x000fe400000000ff */
[----:B------:R-:W-:Y:S02]  /*2ea0*/  DADD R228, R230, R228 ;  /* 0x00000000e6e47229 */ /* 0x000fe400000000e4 */
[----:B------:R-:W-:Y:S02]  /*2eb0*/  DMUL R194, R194, R216 ;  /* 0x000000d8c2c27228 */ /* 0x000fe40000000000 */
[----:B------:R-:W-:Y:S02]  /*2ec0*/  DFMA R216, R198, -R220, R16 ;  /* 0x800000dcc6d8722b */ /* 0x000fe40000000010 */
        /* <DEDUP_REMOVED lines=8> */
[----:B------:R-:W-:Y:S02]  /*2f50*/  DMUL R202, R202, R228 ;  /* 0x000000e4caca7228 */ /* 0x000fe40000000000 */
        /* <DEDUP_REMOVED lines=10> */
[CCC-:B------:R-:W-:Y:S02]  /*3000*/  DFMA R218, R200.reuse, -R4.reuse, R18.reuse ;  /* 0x80000004c8da722b */ /* 0x1c0fe40000000012 */
[----:B------:R-:W-:-:S06]  /*3010*/  DFMA R226, R200, R4, R18 ;  /* 0x00000004c8e2722b */ /* 0x000fcc0000000012 */
[-C--:B------:R-:W-:Y:S02]  /*3020*/  DFMA R196, R134, R218.reuse, R196 ;  /* 0x000000da86c4722b */ /* 0x080fe400000000c4 */
[-C--:B------:R-:W-:Y:S02]  /*3030*/  DFMA R198, R142, R218.reuse, R198 ;  /* 0x000000da8ec6722b */ /* 0x080fe400000000c6 */
[-C--:B------:R-:W-:Y:S02]  /*3040*/  DFMA R222, R150, R218.reuse, R222 ;  /* 0x000000da96de722b */ /* 0x080fe400000000de */
[-C--:B------:R-:W-:Y:S02]  /*3050*/  DFMA R220, R158, R218.reuse, R220 ;  /* 0x000000da9edc722b */ /* 0x080fe400000000dc */
[-C--:B------:R-:W-:Y:S02]  /*3060*/  DFMA R214, R174, R218.reuse, R214 ;  /* 0x000000daaed6722b */ /* 0x080fe400000000d6 */
[----:B------:R-:W-:-:S02]  /*3070*/  DFMA R216, R188, R218, R216 ;  /* 0x000000dabcd8722b */ /* 0x000fc400000000d8 */
[-C--:B------:R-:W-:Y:S02]  /*3080*/  DFMA R4, R186, R226.reuse, R6 ;  /* 0x000000e2ba04722b */ /* 0x080fe40000000006 */
[----:B------:R-:W-:Y:S02]  /*3090*/  DADD R218, -R8, R20 ;  /* 0x0000000008da7229 */ /* 0x000fe40000000114 */
        /* <DEDUP_REMOVED lines=52> */
[----:B------:R-:W-:Y:S02]  /*33e0*/  DFMA R208, R168, R6, R208 ;  /* 0x00000006a8d0722b */ /* 0x000fe400000000d0 */
        /* <DEDUP_REMOVED lines=10> */
[C-C-:B------:R-:W-:Y:S02]  /*3490*/  DADD R212, R210.reuse, -R4.reuse ;  /* 0x00000000d2d47229 */ /* 0x140fe40000000804 */
[----:B------:R-:W-:-:S02]  /*34a0*/  DADD R210, R210, R4 ;  /* 0x00000000d2d27229 */ /* 0x000fc40000000004 */
[----:B------:R-:W-:Y:S02]  /*34b0*/  DADD R214, R200, -R222 ;  /* 0x00000000c8d67229 */ /* 0x000fe400000008de */
[----:B------:R-:W-:Y:S02]  /*34c0*/  DADD R4, R208, R218 ;  /* 0x00000000d0047229 */ /* 0x000fe400000000da */
[----:B------:R-:W-:Y:S02]  /*34d0*/  DADD R216, R206, -R220 ;  /* 0x00000000ced87229 */ /* 0x000fe400000008dc */
[----:B------:R-:W-:Y:S02]  /*34e0*/  DADD R6, R6, R224 ;  /* 0x0000000006067229 */ /* 0x000fe400000000e0 */
[----:B------:R-:W-:Y:S02]  /*34f0*/  DADD R200, R200, R222 ;  /* 0x00000000c8c87229 */ /* 0x000fe400000000de */
[----:B------:R-:W-:-:S02]  /*3500*/  DADD R206, R206, R220 ;  /* 0x00000000cece7229 */ /* 0x000fc400000000dc */
[----:B------:R-:W-:Y:S01]  /*3510*/  DADD R208, R208, -R218 ;  /* 0x00000000d0d07229 */ /* 0x000fe200000008da */
[----:B------:R0:W-:Y:S01]  /*3520*/  STS.128 [R61+0x20], R4 ;  /* 0x000020043d007388 */ /* 0x0001e20000000c00 */
[----:B------:R-:W-:Y:S03]  /*3530*/  BSSY.RECONVERGENT B0, `(.L_x_297) ;  /* 0x0000092000007945 */ /* 0x000fe60003800200 */
        /* <DEDUP_REMOVED lines=22> */
[----:B-1----:R-:W-:-:S04]  /*36a0*/  DADD R228, R208, R200 ;  /* 0x00000000d0e47229 */ /* 0x002fc800000000c8 */
        /* <DEDUP_REMOVED lines=10> */
[----:B------:R-:W-:Y:S02]  /*3750*/  DFMA R226, R164, R228, R226 ;  /* 0x000000e4a4e2722b */ /* 0x000fe400000000e2 */
[----:B------:R-:W-:-:S02]  /*3760*/  DADD R208, R208, -R200 ;  /* 0x00000000d0d07229 */ /* 0x000fc400000008c8 */
[----:B------:R-:W-:Y:S02]  /*3770*/  DFMA R228, R180, R228, R198 ;  /* 0x000000e4b4e4722b */ /* 0x000fe400000000c6 */
[-C--:B------:R-:W-:Y:S02]  /*3780*/  DFMA R230, R130, R6.reuse, RZ ;  /* 0x0000000682e6722b */ /* 0x080fe400000000ff */
[-C--:B------:R-:W-:Y:S02]  /*3790*/  DFMA R234, R138, R6.reuse, RZ ;  /* 0x000000068aea722b */ /* 0x080fe400000000ff */
[-C--:B------:R-:W-:Y:S02]  /*37a0*/  DFMA R222, R146, R6.reuse, RZ ;  /* 0x0000000692de722b */ /* 0x080fe400000000ff */
[-C--:B------:R-:W-:Y:S02]  /*37b0*/  DFMA R200, R154, R6.reuse, RZ ;  /* 0x000000069ac8722b */ /* 0x080fe400000000ff */
[----:B------:R-:W-:-:S02]  /*37c0*/  DFMA R206, R162, R6, RZ ;  /* 0x00000006a2ce722b */ /* 0x000fc400000000ff */
[----:B------:R-:W-:Y:S01]  /*37d0*/  DFMA R198, R178, R6, RZ ;  /* 0x00000006b2c6722b */ /* 0x000fe200000000ff */
[----:B------:R-:W0:Y:S01]  /*37e0*/  LDS.64 R6, [R60+0x3f0] ;  /* 0x0003f0003c067984 */ /* 0x000e220000000a00 */
[----:B--2---:R-:W-:Y:S02]  /*37f0*/  DADD R232, R4, R214 ;  /* 0x0000000004e87229 */ /* 0x004fe400000000d6 */
[-C--:B------:R-:W-:Y:S02]  /*3800*/  DFMA R230, R132, R208.reuse, R230 ;  /* 0x000000d084e6722b */ /* 0x080fe400000000e6 */
[-C--:B------:R-:W-:Y:S02]  /*3810*/  DFMA R234, R140, R208.reuse, R234 ;  /* 0x000000d08cea722b */ /* 0x080fe400000000ea */
[-C--:B------:R-:W-:Y:S02]  /*3820*/  DFMA R222, R148, R208.reuse, R222 ;  /* 0x000000d094de722b */ /* 0x080fe400000000de */
[----:B------:R-:W-:-:S02]  /*3830*/  DFMA R200, R156, R208, R200 ;  /* 0x000000d09cc8722b */ /* 0x000fc400000000c8 */
[-C--:B------:R-:W-:Y:S02]  /*3840*/  DFMA R206, R170, R208.reuse, R206 ;  /* 0x000000d0aace722b */ /* 0x080fe400000000ce */
[----:B------:R-:W-:Y:S02]  /*3850*/  DADD R214, R4, -R214 ;  /* 0x0000000004d67229 */ /* 0x000fe400000008d6 */
[----:B------:R-:W-:Y:S01]  /*3860*/  DFMA R208, R182, R208, R198 ;  /* 0x000000d0b6d0722b */ /* 0x000fe200000000c6 */
[----:B------:R-:W-:Y:S01]  /*3870*/  LDS.64 R4, [R60+0x380] ;  /* 0x000380003c047984 */ /* 0x000fe20000000a00 */
[-C--:B------:R-:W-:Y:S02]  /*3880*/  DFMA R216, R94, R232.reuse, R216 ;  /* 0x000000e85ed8722b */ /* 0x080fe400000000d8 */
[-C--:B------:R-:W-:Y:S01]  /*3890*/  DFMA R218, R106, R232.reuse, R218 ;  /* 0x000000e86ada722b */ /* 0x080fe200000000da */
[----:B------:R-:W1:Y:S01]  /*38a0*/  LDS.64 R198, [R60+0x230] ;  /* 0x000230003cc67984 */ /* 0x000e620000000a00 */
[----:B------:R-:W-:-:S02]  /*38b0*/  DFMA R220, R118, R232, R220 ;  /* 0x000000e876dc722b */ /* 0x000fc400000000dc */
[-C--:B------:R-:W-:Y:S02]  /*38c0*/  DFMA R224, R126, R232.reuse, R224 ;  /* 0x000000e87ee0722b */ /* 0x080fe400000000e0 */
[-C--:B------:R-:W-:Y:S02]  /*38d0*/  DFMA R226, R166, R232.reuse, R226 ;  /* 0x000000e8a6e2722b */ /* 0x080fe400000000e2 */
[----:B------:R-:W-:Y:S02]  /*38e0*/  DFMA R228, R186, R232, R228 ;  /* 0x000000e8bae4722b */ /* 0x000fe400000000e4 */
[----:B---3--:R-:W-:Y:S02]  /*38f0*/  DADD R232, R212, R210 ;  /* 0x00000000d4e87229 */ /* 0x008fe400000000d2 */
[-C--:B------:R-:W-:Y:S02]  /*3900*/  DFMA R230, R134, R214.reuse, R230 ;  /* 0x000000d686e6722b */ /* 0x080fe400000000e6 */
[----:B------:R-:W-:-:S02]  /*3910*/  DFMA R234, R142, R214, R234 ;  /* 0x000000d68eea722b */ /* 0x000fc400000000ea */
[-C--:B------:R-:W-:Y:S02]  /*3920*/  DFMA R222, R150, R214.reuse, R222 ;  /* 0x000000d696de722b */ /* 0x080fe400000000de */
[-C--:B------:R-:W-:Y:S02]  /*3930*/  DFMA R200, R158, R214.reuse, R200 ;  /* 0x000000d69ec8722b */ /* 0x080fe400000000c8 */
[-C--:B------:R-:W-:Y:S02]  /*3940*/  DFMA R206, R174, R214.reuse, R206 ;  /* 0x000000d6aece722b */ /* 0x080fe400000000ce */
[----:B------:R-:W-:Y:S02]  /*3950*/  DFMA R208, R188, R214, R208 ;  /* 0x000000d6bcd0722b */ /* 0x000fe400000000d0 */
[----:B------:R-:W-:Y:S01]  /*3960*/  DADD R210, R212, -R210 ;  /* 0x00000000d4d27229 */ /* 0x000fe200000008d2 */
[----:B------:R-:W-:Y:S01]  /*3970*/  LDS.64 R214, [R60+0x310] ;  /* 0x000310003cd67984 */ /* 0x000fe20000000a00 */
[----:B------:R-:W-:-:S02]  /*3980*/  DFMA R216, R2, R232, R216 ;  /* 0x000000e802d8722b */ /* 0x000fc400000000d8 */
[-C--:B------:R-:W-:Y:S01]  /*3990*/  DFMA R218, R24, R232.reuse, R218 ;  /* 0x000000e818da722b */ /* 0x080fe200000000da */
[----:B------:R-:W2:Y:S01]  /*39a0*/  LDS.64 R212, [R60+0x2a0] ;  /* 0x0002a0003cd47984 */ /* 0x000ea20000000a00 */
[-C--:B------:R-:W-:Y:S02]  /*39b0*/  DFMA R220, R26, R232.reuse, R220 ;  /* 0x000000e81adc722b */ /* 0x080fe400000000dc */
[-C--:B------:R-:W-:Y:S02]  /*39c0*/  DFMA R224, R28, R232.reuse, R224 ;  /* 0x000000e81ce0722b */ /* 0x080fe400000000e0 */
[-C--:B------:R-:W-:Y:S02]  /*39d0*/  DFMA R226, R30, R232.reuse, R226 ;  /* 0x000000e81ee2722b */ /* 0x080fe400000000e2 */
[----:B------:R-:W-:Y:S02]  /*39e0*/  DFMA R228, R32, R232, R228 ;  /* 0x000000e820e4722b */ /* 0x000fe400000000e4 */
[----:B0-----:R-:W-:-:S02]  /*39f0*/  DADD R232, R196, R6 ;  /* 0x00000000c4e87229 */ /* 0x001fc40000000006 */
[-C--:B------:R-:W-:Y:S02]  /*3a00*/  DFMA R208, R50, R210.reuse, R208 ;  /* 0x000000d232d0722b */ /* 0x080fe400000000d0 */
[----:B------:R-:W-:Y:S02]  /*3a10*/  DADD R6, R196, -R6 ;  /* 0x00000000c4067229 */ /* 0x000fe40000000806 */
[-C--:B------:R-:W-:Y:S02]  /*3a20*/  DFMA R230, R40, R210.reuse, R230 ;  /* 0x000000d228e6722b */ /* 0x080fe400000000e6 */
[-C--:B------:R-:W-:Y:S02]  /*3a30*/  DFMA R234, R42, R210.reuse, R234 ;  /* 0x000000d22aea722b */ /* 0x080fe400000000ea */
[-C--:B------:R-:W-:Y:S02]  /*3a40*/  DFMA R222, R44, R210.reuse, R222 ;  /* 0x000000d22cde722b */ /* 0x080fe400000000de */
[----:B------:R-:W-:-:S02]  /*3a50*/  DFMA R200, R46, R210, R200 ;  /* 0x000000d22ec8722b */ /* 0x000fc400000000c8 */
[----:B------:R-:W-:Y:S02]  /*3a60*/  DFMA R206, R48, R210, R206 ;  /* 0x000000d230ce722b */ /* 0x000fe400000000ce */
[----:B-1----:R-:W-:Y:S02]  /*3a70*/  DADD R196, R198, R4 ;  /* 0x00000000c6c47229 */ /* 0x002fe40000000004 */
[----:B------:R-:W-:Y:S02]  /*3a80*/  DFMA R228, R74, R232, R228 ;  /* 0x000000e84ae4722b */ /* 0x000fe400000000e4 */
[----:B------:R-:W-:Y:S02]  /*3a90*/  DFMA R208, R76, R6, R208 ;  /* 0x000000064cd0722b */ /* 0x000fe400000000d0 */
        /* <DEDUP_REMOVED lines=11> */
[----:B--2---:R-:W-:Y:S02]  /*3b50*/  DADD R6, R212, R214 ;  /* 0x00000000d4067229 */ /* 0x004fe400000000d6 */
[----:B------:R-:W-:Y:S02]  /*3b60*/  DFMA R228, R110, R196, R228 ;  /* 0x000000c46ee4722b */ /* 0x000fe400000000e4 */
[----:B------:R-:W-:-:S02]  /*3b70*/  DFMA R208, R112, R4, R208 ;  /* 0x0000000470d0722b */ /* 0x000fc400000000d0 */
[----:B------:R-:W-:Y:S02]  /*3b80*/  DADD R212, R212, -R214 ;  /* 0x00000000d4d47229 */ /* 0x000fe400000008d6 */
        /* <DEDUP_REMOVED lines=22> */
[----:B------:R-:W-:-:S02]  /*3cf0*/  DADD R228, R228, R208 ;  /* 0x00000000e4e47229 */ /* 0x000fc400000000d0 */
        /* <DEDUP_REMOVED lines=21> */
.L_x_298:
[----:B------:R-:W-:Y:S05]  /*3e50*/  BSYNC.RECONVERGENT B0 ;  /* 0x0000000000007941 */ /* 0x000fea0003800200 */
.L_x_297:
        /* <DEDUP_REMOVED lines=12> */
[----:B------:R-:W-:Y:S04]  /*3f20*/  LDS.64 R4, [R58+0x1260] ;  /* 0x001260003a047984 */ /* 0x000fe80000000a00 */
[----:B------:R-:W0:Y:S01]  /*3f30*/  LDS.64 R6, [R58+0x3d40] ;  /* 0x003d40003a067984 */ /* 0x000e220000000a00 */
[-C--:B------:R-:W-:Y:S02]  /*3f40*/  DFMA R90, R90, R12.reuse, RZ ;  /* 0x0000000c5a5a722b */ /* 0x080fe400000000ff */
        /* <DEDUP_REMOVED lines=24> */
[-C--:B------:R-:W-:Y:S02]  /*40d0*/  DFMA R146, R148, R16.reuse, R146 ;  /* 0x000000109492722b */ /* 0x080fe40000000092 */
[-C--:B------:R-:W-:Y:S02]  /*40e0*/  DFMA R154, R156, R16.reuse, R154 ;  /* 0x000000109c9a722b */ /* 0x080fe4000000009a */
[-C--:B------:R-:W-:Y:S02]  /*40f0*/  DFMA R162, R170, R16.reuse, R162 ;  /* 0x00000010aaa2722b */ /* 0x080fe400000000a2 */
[----:B------:R-:W-:-:S02]  /*4100*/  DFMA R178, R182, R16, R178 ;  /* 0x00000010b6b2722b */ /* 0x000fc400000000b2 */
[----:B------:R-:W-:Y:S01]  /*4110*/  DADD R8, R8, -R10 ;  /* 0x0000000008087229 */ /* 0x000fe2000000080a */
[----:B------:R-:W2:Y:S01]  /*4120*/  LDS.64 R16, [R58+0x1ea0] ;  /* 0x001ea0003a107984 */ /* 0x000ea20000000a00 */
[C-C-:B0-----:R-:W-:Y:S02]  /*4130*/  DADD R10, R4.reuse, R6.reuse ;  /* 0x00000000040a7229 */ /* 0x141fe40000000006 */
[----:B------:R-:W-:Y:S01]  /*4140*/  DADD R4, R4, -R6 ;  /* 0x0000000004047229 */ /* 0x000fe20000000806 */
[----:B------:R-:W-:Y:S01]  /*4150*/  LDS.64 R6, [R58+0x24c0] ;  /* 0x0024c0003a067984 */ /* 0x000fe20000000a00 */
[----:B------:R-:W-:Y:S02]  /*4160*/  DFMA R90, R94, R18, R90 ;  /* 0x000000125e5a722b */ /* 0x000fe4000000005a */
[-C--:B------:R-:W-:Y:S02]  /*4170*/  DFMA R130, R134, R8.reuse, R130 ;  /* 0x000000088682722b */ /* 0x080fe40000000082 */
[----:B------:R-:W-:-:S02]  /*4180*/  DFMA R138, R142, R8, R138 ;  /* 0x000000088e8a722b */ /* 0x000fc4000000008a */
[-C--:B------:R-:W-:Y:S02]  /*4190*/  DFMA R146, R150, R8.reuse, R146 ;  /* 0x000000089692722b */ /* 0x080fe40000000092 */
[-C--:B------:R-:W-:Y:S02]  /*41a0*/  DFMA R154, R158, R8.reuse, R154 ;  /* 0x000000089e9a722b */ /* 0x080fe4000000009a */
[-C--:B------:R-:W-:Y:S02]  /*41b0*/  DFMA R162, R174, R8.reuse, R162 ;  /* 0x00000008aea2722b */ /* 0x080fe400000000a2 */
[----:B------:R-:W-:Y:S01]  /*41c0*/  DFMA R178, R188, R8, R178 ;  /* 0x00000008bcb2722b */ /* 0x000fe200000000b2 */
[----:B------:R-:W0:Y:S01]  /*41d0*/  LDS.64 R8, [R58+0x2ae0] ;  /* 0x002ae0003a087984 */ /* 0x000e220000000a00 */
        /* <DEDUP_REMOVED lines=67> */
[----:B------:R-:W-:-:S02]  /*4610*/  DADD R20, R122, R154 ;  /* 0x000000007a147229 */ /* 0x000fc4000000009a */
[C-C-:B------:R-:W-:Y:S02]  /*4620*/  DADD R202, R160.reuse, -R162.reuse ;  /* 0x00000000a0ca7229 */ /* 0x140fe400000008a2 */
[----:B------:R-:W-:-:S11]  /*4630*/  DADD R22, R160, R162 ;  /* 0x00000000a0167229 */ /* 0x000fd600000000a2 */
.L_x_300:
[----:B------:R-:W-:Y:S05]  /*4640*/  BSYNC.RECONVERGENT B0 ;  /* 0x0000000000007941 */ /* 0x000fea0003800200 */
.L_x_299:
        /* <DEDUP_REMOVED lines=17> */
.L_x_301:
        /* <DEDUP_REMOVED lines=10> */
.L_x_2946:


//--------------------- .text._Z30massMatrixMultiplySharedKernelILi11ELi14ELi1EEviPKdS1_S1_S1_Pd --------------------------
	.section	.text._Z30massMatrixMultiplySharedKernelILi11ELi14ELi1EEviPKdS1_S1_S1_Pd,"ax",@progbits
	.align	128
        .global         _Z30massMatrixMultiplySharedKernelILi11ELi14ELi1EEviPKdS1_S1_S1_Pd
        .type           _Z30massMatrixMultiplySharedKernelILi11ELi14ELi1EEviPKdS1_S1_S1_Pd,@function
        .size           _Z30massMatrixMultiplySharedKernelILi11ELi14ELi1EEviPKdS1_S1_S1_Pd,(.L_x_2947 - _Z30massMatrixMultiplySharedKernelILi11ELi14ELi1EEviPKdS1_S1_S1_Pd)
        .other          _Z30massMatrixMultiplySharedKernelILi11ELi14ELi1EEviPKdS1_S1_S1_Pd,@"STO_CUDA_ENTRY STV_DEFAULT"
_Z30massMatrixMultiplySharedKernelILi11ELi14ELi1EEviPKdS1_S1_S1_Pd:
.text._Z30massMatrixMultiplySharedKernelILi11ELi14ELi1EEviPKdS1_S1_S1_Pd:
        /* <DEDUP_REMOVED lines=11> */
[----:B--2---:R-:W-:Y:S01]  /*00b0*/  @!P1 IMAD.WIDE.U32 R6, R0, 0x8, R6 ;  /* 0x0000000800069825 */ /* 0x004fe200078e0006 */
[----:B------:R0:W2:Y:S04]  /*00c0*/  @!P1 LDG.E.64.CONSTANT R16, desc[UR4][R4.64] ;  /* 0x0000000404109981 */ /* 0x0000a8000c1e9b00 */
[----:B------:R1:W3:Y:S01]  /*00d0*/  @!P1 LDG.E.64.CONSTANT R24, desc[UR4][R6.64] ;  /* 0x0000000406189981 */ /* 0x0002e2000c1e9b00 */
[----:B----4-:R-:W-:Y:S01]  /*00e0*/  VIADD R211, R168, UR6 ;  /* 0x00000006a8d37c36 */ /* 0x010fe20008000000 */
[----:B------:R-:W-:-:S04]  /*00f0*/  ISETP.GE.U32.AND P0, PT, R0, 0x79, PT ;  /* 0x000000790000780c */ /* 0x000fc80003f06070 */
[----:B------:R-:W-:-:S13]  /*0100*/  ISETP.LT.AND P0, PT, R211, UR7, !P0 ;  /* 0x00000007d3007c0c */ /* 0x000fda000c701270 */
[----:B------:R-:W4:Y:S01]  /*0110*/  @P0 LDC.64 R2, c[0x0][0x3a0] ;  /* 0x0000e800ff020b82 */ /* 0x000f220000000a00 */
[----:B------:R-:W-:Y:S01]  /*0120*/  @P0 IMAD R9, R211, 0x533, R0 ;  /* 0x00000533d3090824 */ /* 0x000fe200078e0200 */
[----:B0-----:R-:W-:-:S05]  /*0130*/  PRMT R4, R0, 0x9910, RZ ;  /* 0x0000991000047816 */ /* 0x001fca00000000ff */
[----:B------:R-:W-:Y:S01]  /*0140*/  IMAD R4, R4, 0x75, RZ ;  /* 0x0000007504047824 */ /* 0x000fe200078e02ff */
[----:B------:R-:W-:Y:S01]  /*0150*/  LOP3.LUT R5, R0, 0xffff, RZ, 0xc0, !PT ;  /* 0x0000ffff00057812 */ /* 0x000fe200078ec0ff */
[----:B----4-:R-:W-:Y:S02]  /*0160*/  @P0 IMAD.WIDE R2, R9, 0x8, R2 ;  /* 0x0000000809020825 */ /* 0x010fe400078e0202 */
[----:B------:R-:W0:Y:S01]  /*0170*/  S2R R9, SR_CgaCtaId ;  /* 0x0000000000097919 */ /* 0x000e220000008800 */
[----:B-1----:R-:W-:Y:S01]  /*0180*/  LOP3.LUT R6, R4, 0xffff, RZ, 0xc0, !PT ;  /* 0x0000ffff04067812 */ /* 0x002fe200078ec0ff */
[----:B------:R-:W-:Y:S01]  /*0190*/  IMAD R4, R5, 0xba2f, RZ ;  /* 0x0000ba2f05047824 */ /* 0x000fe200078e02ff */
[----:B------:R-:W-:Y:S01]  /*01a0*/  MOV R169, 0x400 ;  /* 0x0000040000a97802 */ /* 0x000fe20000000f00 */
[----:B------:R-:W5:Y:S01]  /*01b0*/  @P0 LDG.E.64.CONSTANT R54, desc[UR4][R2.64] ;  /* 0x0000000402360981 */ /* 0x000f62000c1e9b00 */
[----:B------:R-:W-:Y:S02]  /*01c0*/  SHF.R.U32.HI R6, RZ, 0x8, R6 ;  /* 0x00000008ff067819 */ /* 0x000fe40000011606 */
[----:B------:R-:W-:Y:S01]  /*01d0*/  SHF.R.U32.HI R4, RZ, 0x13, R4 ;  /* 0x00000013ff047819 */ /* 0x000fe20000011604 */
[----:B------:R-:W5:Y:S02]  /*01e0*/  @P0 LDG.E.64.CONSTANT R60, desc[UR4][R2.64+0x3c8] ;  /* 0x0003c804023c0981 */ /* 0x000f64000c1e9b00 */
[----:B------:R-:W-:-:S02]  /*01f0*/  IMAD.MOV R5, RZ, RZ, -R6 ;  /* 0x000000ffff057224 */ /* 0x000fc400078e0a06 */
[----:B------:R-:W5:Y:S01]  /*0200*/  @P0 LDG.E.64.CONSTANT R66, desc[UR4][R2.64+0x790] ;  /* 0x0007900402420981 */ /* 0x000f62000c1e9b00 */
[----:B------:R-:W-:-:S03]  /*0210*/  PRMT R7, R4, 0x9910, RZ ;  /* 0x0000991004077816 */ /* 0x000fc600000000ff */
[----:B------:R-:W5:Y:S01]  /*0220*/  @P0 LDG.E.64.CONSTANT R70, desc[UR4][R2.64+0xb58] ;  /* 0x000b580402460981 */ /* 0x000f62000c1e9b00 */
[----:B------:R-:W-:-:S03]  /*0230*/  PRMT R5, R5, 0x7710, RZ ;  /* 0x0000771005057816 */ /* 0x000fc600000000ff */
[----:B------:R-:W5:Y:S01]  /*0240*/  @P0 LDG.E.64.CONSTANT R74, desc[UR4][R2.64+0xf20] ;  /* 0x000f2004024a0981 */ /* 0x000f62000c1e9b00 */
[----:B------:R-:W-:-:S03]  /*0250*/  @!P1 VIADD R4, R169, 0x5710 ;  /* 0x00005710a9049836 */ /* 0x000fc60000000000 */
[----:B------:R-:W5:Y:S04]  /*0260*/  @P0 LDG.E.64.CONSTANT R76, desc[UR4][R2.64+0x12e8] ;  /* 0x0012e804024c0981 */ /* 0x000f68000c1e9b00 */
[----:B------:R-:W5:Y:S04]  /*0270*/  @P0 LDG.E.64.CONSTANT R78, desc[UR4][R2.64+0x16b0] ;  /* 0x0016b004024e0981 */ /* 0x000f68000c1e9b00 */
[----:B------:R-:W5:Y:S04]  /*0280*/  @P0 LDG.E.64.CONSTANT R72, desc[UR4][R2.64+0x1a78] ;  /* 0x001a780402480981 */ /* 0x000f68000c1e9b00 */
[----:B------:R-:W5:Y:S04]  /*0290*/  @P0 LDG.E.64.CONSTANT R68, desc[UR4][R2.64+0x1e40] ;  /* 0x001e400402440981 */ /* 0x000f68000c1e9b00 */
[----:B------:R-:W5:Y:S04]  /*02a0*/  @P0 LDG.E.64.CONSTANT R58, desc[UR4][R2.64+0x2208] ;  /* 0x00220804023a0981 */ /* 0x000f68000c1e9b00 */
[----:B------:R1:W5:Y:S01]  /*02b0*/  @P0 LDG.E.64.CONSTANT R56, desc[UR4][R2.64+0x25d0] ;  /* 0x0025d00402380981 */ /* 0x000362000c1e9b00 */
[----:B------:R-:W-:Y:S01]  /*02c0*/  BSSY.RECONVERGENT B0, `(.L_x_302) ;  /* 0x00000c1000007945 */ /* 0x000fe20003800200 */
[----:B-1----:R-:W-:Y:S01]  /*02d0*/  @!P1 VIADD R2, R169, 0x55c0 ;  /* 0x000055c0a9029836 */ /* 0x002fe20000000000 */
[----:B0-----:R-:W-:-:S04]  /*02e0*/  LEA R169, R9, R169, 0x18 ;  /* 0x000000a909a97211 */ /* 0x001fc800078ec0ff */
[----:B------:R-:W-:Y:S01]  /*02f0*/  @!P1 LEA R3, R9, R2, 0x18 ;  /* 0x0000000209039211 */ /* 0x000fe200078ec0ff */
[----:B------:R-:W-:Y:S01]  /*0300*/  IMAD R168, R168, 0x55c0, R169 ;  /* 0x000055c0a8a87824 */ /* 0x000fe200078e02a9 */
[----:B------:R-:W-:Y:S02]  /*0310*/  IADD3 R2, PT, PT, R5, R0, RZ ;  /* 0x0000000005027210 */ /* 0x000fe40007ffe0ff */
[----:B------:R-:W-:Y:S01]  /*0320*/  @!P1 LEA R5, R9, R4, 0x18 ;  /* 0x0000000409059211 */ /* 0x000fe200078ec0ff */
[----:B------:R-:W-:Y:S01]  /*0330*/  @!P1 IMAD R19, R0, 0x8, R3 ;  /* 0x0000000800139824 */ /* 0x000fe200078e0203 */
[----:B------:R-:W-:Y:S01]  /*0340*/  LOP3.LUT R3, R2, 0xfe, RZ, 0xc0, !PT ;  /* 0x000000fe02037812 */ /* 0x000fe200078ec0ff */
[----:B------:R-:W-:Y:S02]  /*0350*/  IMAD R2, R7, 0xb, RZ ;  /* 0x0000000b07027824 */ /* 0x000fe400078e02ff */
[----:B------:R-:W-:Y:S01]  /*0360*/  @!P1 IMAD R27, R0, 0x8, R5 ;  /* 0x00000008001b9824 */ /* 0x000fe200078e0205 */
[----:B------:R-:W-:Y:S01]  /*0370*/  LEA.HI R36, R3, R6, RZ, 0x1f ;  /* 0x0000000603247211 */ /* 0x000fe200078ff8ff */
[----:B------:R-:W-:-:S03]  /*0380*/  IMAD.MOV R2, RZ, RZ, -R2 ;  /* 0x000000ffff027224 */ /* 0x000fc600078e0a02 */
[----:B------:R-:W-:Y:S02]  /*0390*/  LOP3.LUT R63, R36, 0xf8, RZ, 0xc0, !PT ;  /* 0x000000f8243f7812 */ /* 0x000fe400078ec0ff */
[----:B------:R-:W-:Y:S02]  /*03a0*/  PRMT R65, R2, 0x7710, RZ ;  /* 0x0000771002417816 */ /* 0x000fe400000000ff */
[----:B------:R-:W-:Y:S02]  /*03b0*/  SHF.R.U32.HI R63, RZ, 0x3, R63 ;  /* 0x00000003ff3f7819 */ /* 0x000fe4000001163f */
[----:B------:R-:W-:-:S03]  /*03c0*/  IADD3 R65, PT, PT, R65, R0, RZ ;  /* 0x0000000041417210 */ /* 0x000fc60007ffe0ff */
[----:B------:R-:W-:Y:S01]  /*03d0*/  IMAD R62, R63, 0x70, R168 ;  /* 0x000000703f3e7824 */ /* 0x000fe200078e02a8 */
[----:B------:R-:W-:-:S05]  /*03e0*/  LOP3.LUT R65, R65, 0xffff, RZ, 0xc0, !PT ;  /* 0x0000ffff41417812 */ /* 0x000fca00078ec0ff */
[----:B------:R-:W-:Y:S01]  /*03f0*/  IMAD R210, R65, 0x8, R62 ;  /* 0x0000000841d27824 */ /* 0x000fe200078e023e */
[----:B--2---:R0:W-:Y:S04]  /*0400*/  @!P1 STS.64 [R19], R16 ;  /* 0x0000001013009388 */ /* 0x0041e80000000a00 */
[----:B---3--:R0:W-:Y:S01]  /*0410*/  @!P1 STS.64 [R27], R24 ;  /* 0x000000181b009388 */ /* 0x0081e20000000a00 */
[----:B------:R-:W-:Y:S01]  /*0420*/  BAR.SYNC.DEFER_BLOCKING 0x0 ;  /* 0x0000000000007b1d */ /* 0x000fe20000010000 */
[----:B------:R-:W-:-:S05]  /*0430*/  ISETP.GT.U32.AND P1, PT, R0, 0x78, PT ;  /* 0x000000780000780c */ /* 0x000fca0003f24070 */
[----:B------:R0:W1:Y:S04]  /*0440*/  LDS.64 R2, [R169+0x5620] ;  /* 0x00562000a9027984 */ /* 0x0000680000000a00 */
        /* <DEDUP_REMOVED lines=12> */
[----:B-123--:R-:W-:Y:S05]  /*0510*/  @P1 BRA `(.L_x_303) ;  /* 0x00000008006c1947 */ /* 0x00efea0003800000 */
        /* <DEDUP_REMOVED lines=16> */
[----:B----4-:R-:W-:Y:S02]  /*0620*/  DFMA R80, R12, R58, R80 ;  /* 0x0000003a0c50722b */ /* 0x010fe40000000050 */
[----:B------:R-:W-:-:S02]  /*0630*/  DFMA R82, R16, R66, R82 ;  /* 0x000000421052722b */ /* 0x000fc40000000052 */
[----:B------:R-:W-:Y:S02]  /*0640*/  DFMA R84, R36, R58, R84 ;  /* 0x0000003a2454722b */ /* 0x000fe40000000054 */
[----:B------:R-:W-:Y:S02]  /*0650*/  DFMA R86, R40, R66, R86 ;  /* 0x000000422856722b */ /* 0x000fe40000000056 */
[C-C-:B------:R-:W-:Y:S02]  /*0660*/  DADD R72, R74.reuse, R78.reuse ;  /* 0x000000004a487229 */ /* 0x140fe4000000004e */
[----:B------:R-:W-:Y:S02]  /*0670*/  DADD R74, R74, -R78 ;  /* 0x000000004a4a7229 */ /* 0x000fe4000000084e */
[----:B------:R-:W-:Y:S02]  /*0680*/  DADD R78, R76, R76 ;  /* 0x000000004c4e7229 */ /* 0x000fe4000000004c */
[----:B------:R-:W-:-:S02]  /*0690*/  DFMA R80, R68, R14, R80 ;  /* 0x0000000e4450722b */ /* 0x000fc40000000050 */
[----:B------:R-:W-:Y:S02]  /*06a0*/  DFMA R82, R70, R18, R82 ;  /* 0x000000124652722b */ /* 0x000fe40000000052 */
[----:B------:R-:W-:Y:S02]  /*06b0*/  DFMA R84, R68, R38, R84 ;  /* 0x000000264454722b */ /* 0x000fe40000000054 */
        /* <DEDUP_REMOVED lines=129> */
.L_x_303:
[----:B------:R-:W-:Y:S05]  /*0ed0*/  BSYNC.RECONVERGENT B0 ;  /* 0x0000000000007941 */ /* 0x000fea0003800200 */
.L_x_302:
[----:B------:R-:W-:Y:S01]  /*0ee0*/  BAR.SYNC.DEFER_BLOCKING 0x0 ;  /* 0x0000000000007b1d */ /* 0x000fe20000010000 */
[----:B------:R-:W-:Y:S01]  /*0ef0*/  ISETP.GE.U32.AND P2, PT, R0, 0x9a, PT ;  /* 0x0000009a0000780c */ /* 0x000fe20003f46070 */
[----:B------:R-:W-:-:S04]  /*0f00*/  IMAD R212, R63, 0x5b0, R62 ;  /* 0x000005b03fd47824 */ /* 0x000fc800078e023e */
[----:B------:R-:W-:Y:S01]  /*0f10*/  BSSY.RECONVERGENT B0, `(.L_x_304) ;  /* 0x00000c8000007945 */ /* 0x000fe20003800200 */
[----:B------:R-:W-:-:S07]  /*0f20*/  IMAD R212, R65, 0x8, R212 ;  /* 0x0000000841d47824 */ /* 0x000fce00078e02d4 */
[----:B------:R-:W-:Y:S05]  /*0f30*/  @!P2 BRA `(.L_x_305) ;  /* 0x00000000007ca947 */ /* 0x000fea0003800000 */
[----:B------:R2:W3:Y:S04]  /*0f40*/  LDS.64 R180, [R169+0x5628] ;  /* 0x00562800a9b47984 */ /* 0x0004e80000000a00 */
        /* <DEDUP_REMOVED lines=29> */
[----:B-1-3--:R-:W-:Y:S05]  /*1120*/  BRA `(.L_x_306) ;  /* 0x0000000800987947 */ /* 0x00afea0003800000 */
.L_x_305:
        /* <DEDUP_REMOVED lines=33> */
[----:B------:R-:W-:Y:S02]  /*1340*/  DADD R194, R192, R192 ;  /* 0x00000000c0c27229 */ /* 0x000fe400000000c0 */
[----:B------:R-:W-:Y:S02]  /*1350*/  DFMA R52, R184, R14, R52 ;  /* 0x0000000eb834722b */ /* 0x000fe40000000034 */
[----:B------:R-:W-:-:S02]  /*1360*/  DFMA R54, R186, R18, R54 ;  /* 0x00000012ba36722b */ /* 0x000fc40000000036 */
[----:B------:R-:W-:Y:S02]  /*1370*/  DFMA R62, R184, R38, R62 ;  /* 0x00000026b83e722b */ /* 0x000fe4000000003e */
[----:B------:R-:W-:Y:S02]  /*1380*/  DFMA R64, R186, R42, R64 ;  /* 0x0000002aba40722b */ /* 0x000fe40000000040 */
[----:B------:R-:W-:Y:S02]  /*1390*/  DADD R192, R192, -R192 ;  /* 0x00000000c0c07229 */ /* 0x000fe400000008c0 */
[----:B------:R-:W-:Y:S02]  /*13a0*/  DMUL R194, R194, 0.5 ;  /* 0x3fe00000c2c27828 */ /* 0x000fe40000000000 */
        /* <DEDUP_REMOVED lines=8> */
[----:B------:R-:W-:Y:S02]  /*1430*/  DFMA R80, R2, R170, RZ ;  /* 0x000000aa0250722b */ /* 0x000fe400000000ff */
        /* <DEDUP_REMOVED lines=117> */
.L_x_306:
[----:B------:R-:W-:Y:S05]  /*1b90*/  BSYNC.RECONVERGENT B0 ;  /* 0x0000000000007941 */ /* 0x000fea0003800200 */
.L_x_304:
[----:B0-2---:R-:W-:Y:S01]  /*1ba0*/  LOP3.LUT R169, R0, 0xffff, RZ, 0xc0, !PT ;  /* 0x0000ffff00a97812 */ /* 0x005fe200078ec0ff */
        /* <DEDUP_REMOVED lines=8> */
[----:B------:R-:W-:-:S04]  /*1c30*/  PRMT R171, R170, 0x7710, RZ ;  /* 0x00007710aaab7816 */ /* 0x000fc800000000ff */
[----:B------:R-:W-:-:S04]  /*1c40*/  IADD3 R170, PT, PT, R171, R0, RZ ;  /* 0x00000000abaa7210 */ /* 0x000fc80007ffe0ff */
[----:B------:R-:W-:-:S05]  /*1c50*/  PRMT R171, R170, 0x5410, R169 ;  /* 0x00005410aaab7816 */ /* 0x000fca00000000a9 */
[----:B------:R-:W-:-:S04]  /*1c60*/  IDP.2A.LO.U16.U8 R172, R171, UR6, R172 ;  /* 0x00000006abac7c26 */ /* 0x000fc800080010ac */
[----:B------:R-:W-:-:S04]  /*1c70*/  IMAD R171, R211, 0xab8, R172 ;  /* 0x00000ab8d3ab7824 */ /* 0x000fc800078e02ac */
[----:B0-----:R-:W-:-:S05]  /*1c80*/  IMAD.WIDE R216, R171, 0x8, R216 ;  /* 0x00000008abd87825 */ /* 0x001fca00078e02d8 */
[----:B------:R-:W2:Y:S04]  /*1c90*/  LDG.E.64.CONSTANT R208, desc[UR4][R216.64+-0x68] ;  /* 0xffff9804d8d07981 */ /* 0x000ea8000c1e9b00 */
[----:B------:R-:W3:Y:S04]  /*1ca0*/  LDG.E.64.CONSTANT R196, desc[UR4][R216.64+-0x50] ;  /* 0xffffb004d8c47981 */ /* 0x000ee8000c1e9b00 */
        /* <DEDUP_REMOVED lines=16> */
[----:B------:R-:W-:Y:S04]  /*1db0*/  LDS.64 R168, [R213+0x50] ;  /* 0x00005000d5a87984 */ /* 0x000fe80000000a00 */
[----:B------:R-:W1:Y:S04]  /*1dc0*/  LDS.128 R176, [R213] ;  /* 0x00000000d5b07984 */ /* 0x000e680000000c00 */
[----:B------:R-:W4:Y:S01]  /*1dd0*/  LDS.128 R172, [R213+0x40] ;  /* 0x00004000d5ac7984 */ /* 0x000f220000000c00 */
[----:B-1----:R-:W-:-:S02]  /*1de0*/  DADD R214, R176, R168 ;  /* 0x00000000b0d67229 */ /* 0x002fc400000000a8 */
[----:B------:R-:W-:Y:S01]  /*1df0*/  DADD R176, R176, -R168 ;  /* 0x00000000b0b07229 */ /* 0x000fe200000008a8 */
[----:B------:R-:W1:Y:S01]  /*1e00*/  LDS.128 R168, [R213+0x10] ;  /* 0x00001000d5a87984 */ /* 0x000e620000000c00 */
[----:B----4-:R-:W-:-:S04]  /*1e10*/  DADD R226, R174, R178 ;  /* 0x00000000aee27229 */ /* 0x010fc800000000b2 */
[-C--:B------:R-:W-:Y:S02]  /*1e20*/  DFMA R242, R4, R214.reuse, RZ ;  /* 0x000000d604f2722b */ /* 0x080fe400000000ff */
[-C--:B0-----:R-:W-:Y:S02]  /*1e30*/  DFMA R216, R28, R214.reuse, RZ ;  /* 0x000000d61cd8722b */ /* 0x081fe400000000ff */
[----:B------:R-:W-:Y:S02]  /*1e40*/  DFMA R218, R2, R214, RZ ;  /* 0x000000d602da722b */ /* 0x000fe400000000ff */
        /* <DEDUP_REMOVED lines=9> */
[C---:B------:R-:W-:Y:S02]  /*1ee0*/  DFMA R224, R226.reuse, R122, R224 ;  /* 0x0000007ae2e0722b */ /* 0x040fe400000000e0 */
[----:B------:R-:W-:Y:S02]  /*1ef0*/  DFMA R226, R226, R146, R214 ;  /* 0x00000092e2e2722b */ /* 0x000fe400000000d6 */
[----:B------:R-:W-:Y:S02]  /*1f00*/  DADD R174, -R174, R178 ;  /* 0x00000000aeae7229 */ /* 0x000fe400000001b2 */
[-C--:B------:R-:W-:Y:S02]  /*1f10*/  DFMA R228, R8, R176.reuse, RZ ;  /* 0x000000b008e4722b */ /* 0x080fe400000000ff */
[----:B------:R-:W-:Y:S02]  /*1f20*/  DFMA R230, R32, R176, RZ ;  /* 0x000000b020e6722b */ /* 0x000fe400000000ff */
[----:B------:R-:W-:-:S02]  /*1f30*/  DFMA R232, R176, R52, RZ ;  /* 0x00000034b0e8722b */ /* 0x000fc400000000ff */
[C---:B------:R-:W-:Y:S02]  /*1f40*/  DFMA R234, R176.reuse, R76, RZ ;  /* 0x0000004cb0ea722b */ /* 0x040fe400000000ff */
[C---:B------:R-:W-:Y:S02]  /*1f50*/  DFMA R238, R176.reuse, R100, RZ ;  /* 0x00000064b0ee722b */ /* 0x040fe400000000ff */
[C---:B------:R-:W-:Y:S02]  /*1f60*/  DFMA R236, R176.reuse, R124, RZ ;  /* 0x0000007cb0ec722b */ /* 0x040fe400000000ff */
[----:B------:R-:W-:Y:S02]  /*1f70*/  DFMA R214, R176, R148, RZ ;  /* 0x00000094b0d6722b */ /* 0x000fe400000000ff */
[C---:B------:R-:W-:Y:S01]  /*1f80*/  DFMA R228, R174.reuse, R10, R228 ;  /* 0x0000000aaee4722b */ /* 0x040fe200000000e4 */
[----:B------:R-:W0:Y:S01]  /*1f90*/  LDS.128 R176, [R213+0x30] ;  /* 0x00003000d5b07984 */ /* 0x000e220000000c00 */
[----:B------:R-:W-:-:S02]  /*1fa0*/  DFMA R230, R174, R34, R230 ;  /* 0x00000022aee6722b */ /* 0x000fc400000000e6 */
[C---:B------:R-:W-:Y:S02]  /*1fb0*/  DFMA R232, R174.reuse, R54, R232 ;  /* 0x00000036aee8722b */ /* 0x040fe400000000e8 */
[C---:B------:R-:W-:Y:S02]  /*1fc0*/  DFMA R234, R174.reuse, R78, R234 ;  /* 0x0000004eaeea722b */ /* 0x040fe400000000ea */
[C---:B------:R-:W-:Y:S02]  /*1fd0*/  DFMA R238, R174.reuse, R102, R238 ;  /* 0x00000066aeee722b */ /* 0x040fe400000000ee */
[C---:B------:R-:W-:Y:S02]  /*1fe0*/  DFMA R236, R174.reuse, R126, R236 ;  /* 0x0000007eaeec722b */ /* 0x040fe400000000ec */
[----:B------:R-:W-:Y:S02]  /*1ff0*/  DFMA R214, R174, R150, R214 ;  /* 0x00000096aed6722b */ /* 0x000fe400000000d6 */
[----:B-1----:R-:W-:-:S02]  /*2000*/  DADD R174, R168, R172 ;  /* 0x00000000a8ae7229 */ /* 0x002fc400000000ac */
[----:B------:R-:W-:-:S06]  /*2010*/  DADD R240, R168, -R172 ;  /* 0x00000000a8f07229 */ /* 0x000fcc00000008ac */
[-C--:B------:R-:W-:Y:S02]  /*2020*/  DFMA R168, R12, R174.reuse, R242 ;  /* 0x000000ae0ca8722b */ /* 0x080fe400000000f2 */
[----:B------:R-:W-:Y:S02]  /*2030*/  DFMA R216, R36, R174, R216 ;  /* 0x000000ae24d8722b */ /* 0x000fe400000000d8 */
[C---:B------:R-:W-:Y:S02]  /*2040*/  DFMA R218, R174.reuse, R56, R218 ;  /* 0x00000038aeda722b */ /* 0x040fe400000000da */
[C---:B------:R-:W-:Y:S02]  /*2050*/  DFMA R220, R174.reuse, R80, R220 ;  /* 0x00000050aedc722b */ /* 0x040fe400000000dc */
[C---:B------:R-:W-:Y:S02]  /*2060*/  DFMA R222, R174.reuse, R104, R222 ;  /* 0x00000068aede722b */ /* 0x040fe400000000de */
[----:B------:R-:W-:-:S02]  /*2070*/  DFMA R224, R174, R128, R224 ;  /* 0x00000080aee0722b */ /* 0x000fc400000000e0 */
[----:B------:R-:W-:Y:S01]  /*2080*/  DFMA R226, R174, R152, R226 ;  /* 0x00000098aee2722b */ /* 0x000fe200000000e2 */
[----:B------:R-:W1:Y:S01]  /*2090*/  LDS.128 R172, [R213+0x20] ;  /* 0x00002000d5ac7984 */ /* 0x000e620000000c00 */
[-C--:B------:R-:W-:Y:S02]  /*20a0*/  DFMA R228, R16, R240.reuse, R228 ;  /* 0x000000f010e4722b */ /* 0x080fe400000000e4 */
[----:B------:R-:W-:Y:S02]  /*20b0*/  DFMA R230, R40, R240, R230 ;  /* 0x000000f028e6722b */ /* 0x000fe400000000e6 */
[C---:B------:R-:W-:Y:S02]  /*20c0*/  DFMA R232, R240.reuse, R60, R232 ;  /* 0x0000003cf0e8722b */ /* 0x040fe400000000e8 */
[C---:B------:R-:W-:Y:S02]  /*20d0*/  DFMA R234, R240.reuse, R84, R234 ;  /* 0x00000054f0ea722b */ /* 0x040fe400000000ea */
[----:B------:R-:W-:-:S02]  /*20e0*/  DFMA R238, R240, R108, R238 ;  /* 0x0000006cf0ee722b */ /* 0x000fc400000000ee */
[C---:B------:R-:W-:Y:S02]  /*20f0*/  DFMA R236, R240.reuse, R132, R236 ;  /* 0x00000084f0ec722b */ /* 0x040fe400000000ec */
[----:B------:R-:W-:Y:S02]  /*2100*/  DFMA R214, R240, R156, R214 ;  /* 0x0000009cf0d6722b */ /* 0x000fe400000000d6 */
[C-C-:B0-----:R-:W-:Y:S02]  /*2110*/  DADD R240, R178.reuse, R170.reuse ;  /* 0x00000000b2f07229 */ /* 0x141fe400000000aa */
[----:B------:R-:W-:-:S06]  /*2120*/  DADD R170, -R178, R170 ;  /* 0x00000000b2aa7229 */ /* 0x000fcc00000001aa */
        /* <DEDUP_REMOVED lines=14> */
[----:B-1----:R-:W-:-:S08]  /*2210*/  DADD R170, R172, R176 ;  /* 0x00000000acaa7229 */ /* 0x002fd000000000b0 */
[-C--:B------:R-:W-:Y:S02]  /*2220*/  DFMA R168, R20, R170.reuse, R168 ;  /* 0x000000aa14a8722b */ /* 0x080fe400000000a8 */
[----:B------:R-:W-:Y:S02]  /*2230*/  DFMA R216, R44, R170, R216 ;  /* 0x000000aa2cd8722b */ /* 0x000fe400000000d8 */
[C---:B------:R-:W-:Y:S02]  /*2240*/  DFMA R218, R170.reuse, R64, R218 ;  /* 0x00000040aada722b */ /* 0x040fe400000000da */
[C---:B------:R-:W-:Y:S02]  /*2250*/  DFMA R220, R170.reuse, R88, R220 ;  /* 0x00000058aadc722b */ /* 0x040fe400000000dc */
[C---:B------:R-:W-:Y:S02]  /*2260*/  DFMA R222, R170.reuse, R112, R222 ;  /* 0x00000070aade722b */ /* 0x040fe400000000de */
[----:B------:R-:W-:-:S02]  /*2270*/  DFMA R224, R170, R136, R224 ;  /* 0x00000088aae0722b */ /* 0x000fc400000000e0 */
[----:B------:R-:W-:Y:S02]  /*2280*/  DFMA R226, R170, R160, R226 ;  /* 0x000000a0aae2722b */ /* 0x000fe400000000e2 */
[----:B------:R-:W-:Y:S02]  /*2290*/  DADD R170, R174, R174 ;  /* 0x00000000aeaa7229 */ /* 0x000fe400000000ae */
[----:B------:R-:W-:-:S06]  /*22a0*/  DADD R172, R172, -R176 ;  /* 0x00000000acac7229 */ /* 0x000fcc00000008b0 */
[----:B------:R-:W-:Y:S02]  /*22b0*/  DMUL R170, R170, 0.5 ;  /* 0x3fe00000aaaa7828 */ /* 0x000fe40000000000 */
[-C--:B------:R-:W-:Y:S02]  /*22c0*/  DFMA R228, R24, R172.reuse, R228 ;  /* 0x000000ac18e4722b */ /* 0x080fe400000000e4 */
[----:B------:R-:W-:Y:S02]  /*22d0*/  DFMA R230, R48, R172, R230 ;  /* 0x000000ac30e6722b */ /* 0x000fe400000000e6 */
[----:B------:R-:W-:Y:S02]  /*22e0*/  DFMA R232, R172, R68, R232 ;  /* 0x00000044ace8722b */ /* 0x000fe400000000e8 */
[C---:B------:R-:W-:Y:S02]  /*22f0*/  DFMA R168, R170.reuse, R22, R168 ;  /* 0x00000016aaa8722b */ /* 0x040fe400000000a8 */
[----:B------:R-:W-:-:S02]  /*2300*/  DFMA R216, R170, R46, R216 ;  /* 0x0000002eaad8722b */ /* 0x000fc400000000d8 */
[----:B------:R-:W-:Y:S02]  /*2310*/  DADD R170, R174, -R174 ;  /* 0x00000000aeaa7229 */ /* 0x000fe400000008ae */
[C---:B------:R-:W-:Y:S02]  /*2320*/  DFMA R234, R172.reuse, R92, R234 ;  /* 0x0000005cacea722b */ /* 0x040fe400000000ea */
[C---:B------:R-:W-:Y:S02]  /*2330*/  DFMA R238, R172.reuse, R116, R238 ;  /* 0x00000074acee722b */ /* 0x040fe400000000ee */
[C---:B------:R-:W-:Y:S02]  /*2340*/  DFMA R236, R172.reuse, R140, R236 ;  /* 0x0000008cacec722b */ /* 0x040fe400000000ec */
[----:B------:R-:W-:Y:S02]  /*2350*/  DFMA R214, R172, R164, R214 ;  /* 0x000000a4acd6722b */ /* 0x000fe400000000d6 */
[----:B------:R-:W-:-:S02]  /*2360*/  DADD R172, R174, R174 ;  /* 0x00000000aeac7229 */ /* 0x000fc400000000ae */
[C---:B------:R-:W-:Y:S02]  /*2370*/  DFMA R228, R170.reuse, R26, R228 ;  /* 0x0000001aaae4722b */ /* 0x040fe400000000e4 */
[----:B------:R-:W-:Y:S02]  /*2380*/  DFMA R230, R170, R50, R230 ;  /* 0x00000032aae6722b */ /* 0x000fe400000000e6 */
[----:B------:R-:W-:Y:S02]  /*2390*/  DADD R170, R174, -R174 ;  /* 0x00000000aeaa7229 */ /* 0x000fe400000008ae */
[----:B------:R-:W-:-:S06]  /*23a0*/  DMUL R172, R172, 0.5 ;  /* 0x3fe00000acac7828 */ /* 0x000fcc0000000000 */
[----:B------:R-:W-:Y:S02]  /*23b0*/  DFMA R178, R170, R94, R234 ;  /* 0x0000005eaab2722b */ /* 0x000fe400000000ea */
[----:B------:R-:W-:Y:S02]  /*23c0*/  DFMA R220, R172, R90, R220 ;  /* 0x0000005aacdc722b */ /* 0x000fe400000000dc */
[C---:B------:R-:W-:Y:S02]  /*23d0*/  DFMA R238, R170.reuse, R118, R238 ;  /* 0x00000076aaee722b */ /* 0x040fe400000000ee */
[C---:B------:R-:W-:Y:S02]  /*23e0*/  DFMA R236, R170.reuse, R142, R236 ;  /* 0x0000008eaaec722b */ /* 0x040fe400000000ec */
[C---:B------:R-:W-:Y:S02]  /*23f0*/  DFMA R232, R170.reuse, R70, R232 ;  /* 0x00000046aae8722b */ /* 0x040fe400000000e8 */
[----:B------:R-:W-:-:S02]  /*2400*/  DFMA R234, R170, R166, R214 ;  /* 0x000000a6aaea722b */ /* 0x000fc400000000d6 */
[C-C-:B------:R-:W-:Y:S02]  /*2410*/  DADD R170, R168.reuse, -R228.reuse ;  /* 0x00000000a8aa7229 */ /* 0x140fe400000008e4 */
[----:B------:R-:W-:Y:S02]  /*2420*/  DADD R228, R168, R228 ;  /* 0x00000000a8e47229 */ /* 0x000fe400000000e4 */
[C---:B------:R-:W-:Y:S02]  /*2430*/  DFMA R174, R172.reuse, R114, R222 ;  /* 0x00000072acae722b */ /* 0x040fe400000000de */
[----:B------:R-:W-:Y:S02]  /*2440*/  DFMA R224, R172, R138, R224 ;  /* 0x0000008aace0722b */ /* 0x000fe400000000e0 */
[----:B------:R-:W-:Y:S02]  /*2450*/  DADD R222, R220, -R178 ;  /* 0x00000000dcde7229 */ /* 0x000fe400000008b2 */
[----:B------:R-:W-:-:S02]  /*2460*/  DFMA R218, R172, R66, R218 ;  /* 0x00000042acda722b */ /* 0x000fc400000000da */
[----:B------:R-:W-:Y:S02]  /*2470*/  DADD R178, R220, R178 ;  /* 0x00000000dcb27229 */ /* 0x000fe400000000b2 */
[C-C-:B------:R-:W-:Y:S02]  /*2480*/  DADD R168, R216.reuse, -R230.reuse ;  /* 0x00000000d8a87229 */ /* 0x140fe400000008e6 */
[----:B------:R-:W-:Y:S02]  /*2490*/  DADD R230, R216, R230 ;  /* 0x00000000d8e67229 */ /* 0x000fe400000000e6 */
[----:B--2---:R-:W-:Y:S02]  /*24a0*/  DMUL R208, R208, R228 ;  /* 0x000000e4d0d07228 */ /* 0x004fe40000000000 */
[----:B------:R-:W-:Y:S02]  /*24b0*/  DFMA R226, R172, R162, R226 ;  /* 0x000000a2ace2722b */ /* 0x000fe400000000e2 */
[----:B------:R-:W-:-:S02]  /*24c0*/  DADD R220, R174, -R238 ;  /* 0x00000000aedc7229 */ /* 0x000fc400000008ee */
[----:B------:R-:W-:Y:S02]  /*24d0*/  DADD R172, R224, R236 ;  /* 0x00000000e0ac7229 */ /* 0x000fe400000000ec */
[----:B------:R-:W-:Y:S02]  /*24e0*/  DADD R174, R174, R238 ;  /* 0x00000000aeae7229 */ /* 0x000fe400000000ee */
[----:B------:R-:W-:Y:S02]  /*24f0*/  DADD R176, R218, -R232 ;  /* 0x00000000dab07229 */ /* 0x000fe400000008e8 */
[----:B---3--:R-:W-:Y:S02]  /*2500*/  DMUL R196, R196, R178 ;  /* 0x000000b2c4c47228 */ /* 0x008fe40000000000 */
[----:B------:R-:W-:Y:S02]  /*2510*/  DADD R214, R224, -R236 ;  /* 0x00000000e0d67229 */ /* 0x000fe400000008ec */
[----:B------:R-:W-:-:S02]  /*2520*/  DADD R218, R218, R232 ;  /* 0x00000000dada7229 */ /* 0x000fc400000000e8 */
[----:B-----5:R-:W-:Y:S02]  /*2530*/  DMUL R200, R200, R230 ;  /* 0x000000e6c8c87228 */ /* 0x020fe40000000000 */
[----:B------:R-:W-:Y:S02]  /*2540*/  DFMA R178, R188, R170, R208 ;  /* 0x000000aabcb2722b */ /* 0x000fe400000000d0 */
[----:B------:R-:W-:Y:S02]  /*2550*/  DADD R216, R226, -R234 ;  /* 0x00000000e2d87229 */ /* 0x000fe400000008ea */
[----:B------:R-:W-:Y:S02]  /*2560*/  DMUL R194, R194, R172 ;  /* 0x000000acc2c27228 */ /* 0x000fe40000000000 */
[----:B------:R-:W-:Y:S02]  /*2570*/  DMUL R182, R182, R174 ;  /* 0x000000aeb6b67228 */ /* 0x000fe40000000000 */
[----:B------:R-:W-:-:S02]  /*2580*/  DFMA R172, R188, -R170, R208 ;  /* 0x800000aabcac722b */ /* 0x000fc400000000d0 */
        /* <DEDUP_REMOVED lines=10> */
[----:B------:R-:W-:Y:S02]  /*2630*/  DMUL R192, R192, R216 ;  /* 0x000000d8c0c07228 */ /* 0x000fe40000000000 */
[----:B------:R-:W-:-:S02]  /*2640*/  DFMA R216, R186, -R168, R200 ;  /* 0x800000a8bad8722b */ /* 0x000fc400000000c8 */
[----:B------:R-:W-:Y:S02]  /*2650*/  DFMA R186, R174, R30, R170 ;  /* 0x0000001eaeba722b */ /* 0x000fe400000000aa */
[-C--:B------:R-:W-:Y:S02]  /*2660*/  DFMA R188, R28, R174.reuse, R188 ;  /* 0x000000ae1cbc722b */ /* 0x080fe400000000bc */
[----:B------:R-:W-:Y:S02]  /*2670*/  DFMA R224, R36, R174, R224 ;  /* 0x000000ae24e0722b */ /* 0x000fe400000000e0 */
[----:B------:R-:W-:Y:S02]  /*2680*/  DFMA R178, R174, R38, R214 ;  /* 0x00000026aeb2722b */ /* 0x000fe400000000d6 */
[----:B------:R-:W-:Y:S02]  /*2690*/  DFMA R170, R44, R174, R218 ;  /* 0x000000ae2caa722b */ /* 0x000fe400000000da */
[----:B------:R-:W-:-:S02]  /*26a0*/  DFMA R168, R174, R46, R220 ;  /* 0x0000002eaea8722b */ /* 0x000fc400000000dc */
[----:B------:R-:W-:Y:S02]  /*26b0*/  DFMA R174, R8, R172, RZ ;  /* 0x000000ac08ae722b */ /* 0x000fe400000000ff */
[----:B------:R-:W-:Y:S02]  /*26c0*/  DMUL R206, R206, R222 ;  /* 0x000000decece7228 */ /* 0x000fe40000000000 */
[----:B------:R-:W-:Y:S02]  /*26d0*/  DFMA R214, R172, R10, RZ ;  /* 0x0000000aacd6722b */ /* 0x000fe400000000ff */
[----:B------:R-:W-:Y:S02]  /*26e0*/  DFMA R222, R16, R172, RZ ;  /* 0x000000ac10de722b */ /* 0x000fe400000000ff */
[----:B------:R-:W-:Y:S02]  /*26f0*/  DFMA R220, R172, R18, RZ ;  /* 0x00000012acdc722b */ /* 0x000fe400000000ff */
[----:B------:R-:W-:-:S02]  /*2700*/  DFMA R218, R24, R172, RZ ;  /* 0x000000ac18da722b */ /* 0x000fc400000000ff */
[----:B------:R-:W-:Y:S02]  /*2710*/  DADD R226, R226, R234 ;  /* 0x00000000e2e27229 */ /* 0x000fe400000000ea */
[----:B------:R-:W-:Y:S02]  /*2720*/  DFMA R228, R172, R26, RZ ;  /* 0x0000001aace4722b */ /* 0x000fe400000000ff */
[----:B------:R-:W-:Y:S02]  /*2730*/  DFMA R172, R32, R216, R174 ;  /* 0x000000d820ac722b */ /* 0x000fe400000000ae */
[----:B------:R-:W-:Y:S02]  /*2740*/  DFMA R174, R216, R34, R214 ;  /* 0x00000022d8ae722b */ /* 0x000fe400000000d6 */
[----:B------:R-:W-:Y:S02]  /*2750*/  DFMA R222, R40, R216, R222 ;  /* 0x000000d828de722b */ /* 0x000fe400000000de */
[----:B------:R-:W-:-:S02]  /*2760*/  DFMA R220, R216, R42, R220 ;  /* 0x0000002ad8dc722b */ /* 0x000fc400000000dc */
[----:B------:R-:W-:Y:S02]  /*2770*/  DFMA R214, R48, R216, R218 ;  /* 0x000000d830d6722b */ /* 0x000fe400000000da */
[----:B------:R-:W-:Y:S02]  /*2780*/  DMUL R190, R190, R226 ;  /* 0x000000e2bebe7228 */ /* 0x000fe40000000000 */
[----:B------:R-:W-:Y:S02]  /*2790*/  DFMA R216, R216, R50, R228 ;  /* 0x00000032d8d8722b */ /* 0x000fe400000000e4 */
[CCC-:B------:R-:W-:Y:S02]  /*27a0*/  DFMA R218, R184.reuse, -R176.reuse, R198.reuse ;  /* 0x800000b0b8da722b */ /* 0x1c0fe400000000c6 */
[----:B------:R-:W-:-:S06]  /*27b0*/  DFMA R226, R184, R176, R198 ;  /* 0x000000b0b8e2722b */ /* 0x000fcc00000000c6 */
[C---:B------:R-:W-:Y:S02]  /*27c0*/  DFMA R172, R218.reuse, R52, R172 ;  /* 0x00000034daac722b */ /* 0x040fe400000000ac */
[C---:B------:R-:W-:Y:S02]  /*27d0*/  DFMA R174, R218.reuse, R54, R174 ;  /* 0x00000036daae722b */ /* 0x040fe400000000ae */
[C---:B------:R-:W-:Y:S02]  /*27e0*/  DFMA R222, R218.reuse, R60, R222 ;  /* 0x0000003cdade722b */ /* 0x040fe400000000de */
[C---:B------:R-:W-:Y:S02]  /*27f0*/  DFMA R220, R218.reuse, R62, R220 ;  /* 0x0000003edadc722b */ /* 0x040fe400000000dc */
[C---:B------:R-:W-:Y:S02]  /*2800*/  DFMA R214, R218.reuse, R68, R214 ;  /* 0x00000044dad6722b */ /* 0x040fe400000000d6 */
[----:B------:R-:W-:-:S02]  /*2810*/  DFMA R216, R218, R70, R216 ;  /* 0x00000046dad8722b */ /* 0x000fc400000000d8 */
[----:B------:R-:W-:Y:S02]  /*2820*/  DFMA R184, R226, R64, R170 ;  /* 0x00000040e2b8722b */ /* 0x000fe400000000aa */
[----:B------:R-:W-:Y:S02]  /*2830*/  DADD R218, -R206, R196 ;  /* 0x00000000ceda7229 */ /* 0x000fe400000001c4 */
[----:B------:R-:W-:Y:S02]  /*2840*/  DFMA R188, R2, R226, R188 ;  /* 0x000000e202bc722b */ /* 0x000fe400000000bc */
        /* <DEDUP_REMOVED lines=17> */
[C-C-:B------:R-:W-:Y:S02]  /*2960*/  DADD R170, R204.reuse, R182.reuse ;  /* 0x00000000ccaa7229 */ /* 0x140fe400000000b6 */
[----:B------:R-:W-:-:S06]  /*2970*/  DADD R216, -R204, R182 ;  /* 0x00000000ccd87229 */ /* 0x000fcc00000001b6 */
        /* <DEDUP_REMOVED lines=32> */
[----:B------:R-:W-:Y:S02]  /*2b80*/  DFMA R184, R170, R160, R184 ;  /* 0x000000a0aab8722b */ /* 0x000fe400000000b8 */
        /* <DEDUP_REMOVED lines=11> */
[C-C-:B------:R-:W-:Y:S02]  /*2c40*/  DADD R188, R186.reuse, -R168.reuse ;  /* 0x00000000babc7229 */ /* 0x140fe400000008a8 */
[----:B------:R-:W-:Y:S02]  /*2c50*/  DADD R186, R186, R168 ;  /* 0x00000000baba7229 */ /* 0x000fe400000000a8 */
[----:B------:R-:W-:Y:S02]  /*2c60*/  DADD R214, R176, -R222 ;  /* 0x00000000b0d67229 */ /* 0x000fe400000008de */
[----:B------:R-:W-:-:S02]  /*2c70*/  DADD R168, R184, R218 ;  /* 0x00000000b8a87229 */ /* 0x000fc400000000da */
[----:B------:R-:W-:Y:S02]  /*2c80*/  DADD R216, R178, -R220 ;  /* 0x00000000b2d87229 */ /* 0x000fe400000008dc */
[----:B------:R-:W-:Y:S02]  /*2c90*/  DADD R170, R170, R224 ;  /* 0x00000000aaaa7229 */ /* 0x000fe400000000e0 */
[----:B------:R-:W-:Y:S02]  /*2ca0*/  DADD R176, R176, R222 ;  /* 0x00000000b0b07229 */ /* 0x000fe400000000de */
[----:B------:R-:W-:Y:S02]  /*2cb0*/  DADD R178, R178, R220 ;  /* 0x00000000b2b27229 */ /* 0x000fe400000000dc */
        /* <DEDUP_REMOVED lines=26> */
[----:B------:R-:W-:Y:S02]  /*2e60*/  DFMA R216, R4, R174, RZ ;  /* 0x000000ae04d8722b */ /* 0x000fe400000000ff */
[----:B------:R-:W-:Y:S02]  /*2e70*/  DFMA R218, R174, R6, RZ ;  /* 0x00000006aeda722b */ /* 0x000fe400000000ff */
[----:B------:R-:W-:Y:S02]  /*2e80*/  DFMA R220, R12, R174, RZ ;  /* 0x000000ae0cdc722b */ /* 0x000fe400000000ff */
[----:B------:R-:W-:Y:S02]  /*2e90*/  DFMA R224, R174, R14, RZ ;  /* 0x0000000eaee0722b */ /* 0x000fe400000000ff */
[----:B------:R-:W-:Y:S02]  /*2ea0*/  DFMA R226, R20, R174, RZ ;  /* 0x000000ae14e2722b */ /* 0x000fe400000000ff */
[----:B------:R-:W-:-:S02]  /*2eb0*/  DFMA R174, R174, R22, RZ ;  /* 0x00000016aeae722b */ /* 0x000fc400000000ff */
[----:B------:R-:W-:Y:S02]  /*2ec0*/  DFMA R216, R28, R228, R216 ;  /* 0x000000e41cd8722b */ /* 0x000fe400000000d8 */
[----:B------:R-:W-:Y:S02]  /*2ed0*/  DFMA R218, R228, R30, R218 ;  /* 0x0000001ee4da722b */ /* 0x000fe400000000da */
[----:B------:R-:W-:Y:S02]  /*2ee0*/  DFMA R220, R36, R228, R220 ;  /* 0x000000e424dc722b */ /* 0x000fe400000000dc */
[----:B------:R-:W-:Y:S02]  /*2ef0*/  DFMA R224, R228, R38, R224 ;  /* 0x00000026e4e0722b */ /* 0x000fe400000000e0 */
[----:B------:R-:W-:Y:S02]  /*2f00*/  DFMA R226, R44, R228, R226 ;  /* 0x000000e42ce2722b */ /* 0x000fe400000000e2 */
[----:B------:R-:W-:-:S02]  /*2f10*/  DADD R184, R184, -R176 ;  /* 0x00000000b8b87229 */ /* 0x000fc400000008b0 */
[----:B------:R-:W-:Y:S02]  /*2f20*/  DFMA R228, R228, R46, R174 ;  /* 0x0000002ee4e4722b */ /* 0x000fe400000000ae */
[----:B------:R-:W-:Y:S02]  /*2f30*/  DFMA R230, R8, R170, RZ ;  /* 0x000000aa08e6722b */ /* 0x000fe400000000ff */
[----:B------:R-:W-:Y:S02]  /*2f40*/  DFMA R234, R170, R10, RZ ;  /* 0x0000000aaaea722b */ /* 0x000fe400000000ff */
[----:B------:R-:W-:Y:S02]  /*2f50*/  DFMA R222, R16, R170, RZ ;  /* 0x000000aa10de722b */ /* 0x000fe400000000ff */
[----:B------:R-:W-:Y:S02]  /*2f60*/  DFMA R176, R170, R18, RZ ;  /* 0x00000012aab0722b */ /* 0x000fe400000000ff */
[----:B------:R-:W-:-:S02]  /*2f70*/  DFMA R178, R24, R170, RZ ;  /* 0x000000aa18b2722b */ /* 0x000fc400000000ff */
[----:B------:R-:W-:Y:S01]  /*2f80*/  DFMA R174, R170, R26, RZ ;  /* 0x0000001aaaae722b */ /* 0x000fe200000000ff */
[----:B------:R-:W0:Y:S01]  /*2f90*/  LDS.64 R170, [R212+0x3f0] ;  /* 0x0003f000d4aa7984 */ /* 0x000e220000000a00 */
[----:B--2---:R-:W-:Y:S02]  /*2fa0*/  DADD R232, R168, R214 ;  /* 0x00000000a8e87229 */ /* 0x004fe400000000d6 */
[----:B------:R-:W-:Y:S02]  /*2fb0*/  DFMA R230, R32, R184, R230 ;  /* 0x000000b820e6722b */ /* 0x000fe400000000e6 */
[----:B------:R-:W-:Y:S02]  /*2fc0*/  DFMA R234, R184, R34, R234 ;  /* 0x00000022b8ea722b */ /* 0x000fe400000000ea */
[----:B------:R-:W-:Y:S02]  /*2fd0*/  DFMA R222, R40, R184, R222 ;  /* 0x000000b828de722b */ /* 0x000fe400000000de */
[----:B------:R-:W-:-:S02]  /*2fe0*/  DFMA R176, R184, R42, R176 ;  /* 0x0000002ab8b0722b */ /* 0x000fc400000000b0 */
[----:B------:R-:W-:Y:S02]  /*2ff0*/  DFMA R178, R48, R184, R178 ;  /* 0x000000b830b2722b */ /* 0x000fe400000000b2 */
[----:B------:R-:W-:Y:S02]  /*3000*/  DADD R214, R168, -R214 ;  /* 0x00000000a8d67229 */ /* 0x000fe400000008d6 */
[----:B------:R-:W-:Y:S01]  /*3010*/  DFMA R184, R184, R50, R174 ;  /* 0x00000032b8b8722b */ /* 0x000fe200000000ae */
[----:B------:R-:W-:Y:S01]  /*3020*/  LDS.64 R168, [R212+0x380] ;  /* 0x00038000d4a87984 */ /* 0x000fe20000000a00 */
[----:B------:R-:W-:Y:S02]  /*3030*/  DFMA R216, R2, R232, R216 ;  /* 0x000000e802d8722b */ /* 0x000fe400000000d8 */
[C---:B------:R-:W-:Y:S01]  /*3040*/  DFMA R218, R232.reuse, R180, R218 ;  /* 0x000000b4e8da722b */ /* 0x040fe200000000da */
[----:B------:R-:W1:Y:S01]  /*3050*/  LDS.64 R174, [R212+0x230] ;  /* 0x00023000d4ae7984 */ /* 0x000e620000000a00 */
[----:B------:R-:W-:-:S02]  /*3060*/  DFMA R220, R232, R56, R220 ;  /* 0x00000038e8dc722b */ /* 0x000fc400000000dc */
[C---:B------:R-:W-:Y:S02]  /*3070*/  DFMA R224, R232.reuse, R58, R224 ;  /* 0x0000003ae8e0722b */ /* 0x040fe400000000e0 */
[C---:B------:R-:W-:Y:S02]  /*3080*/  DFMA R226, R232.reuse, R64, R226 ;  /* 0x00000040e8e2722b */ /* 0x040fe400000000e2 */
[----:B------:R-:W-:Y:S02]  /*3090*/  DFMA R228, R232, R66, R228 ;  /* 0x00000042e8e4722b */ /* 0x000fe400000000e4 */
[----:B---3--:R-:W-:Y:S02]  /*30a0*/  DADD R232, R188, R186 ;  /* 0x00000000bce87229 */ /* 0x008fe400000000ba */
[C---:B------:R-:W-:Y:S02]  /*30b0*/  DFMA R230, R214.reuse, R52, R230 ;  /* 0x00000034d6e6722b */ /* 0x040fe400000000e6 */
[----:B------:R-:W-:-:S02]  /*30c0*/  DFMA R234, R214, R54, R234 ;  /* 0x00000036d6ea722b */ /* 0x000fc400000000ea */
[C---:B------:R-:W-:Y:S02]  /*30d0*/  DFMA R222, R214.reuse, R60, R222 ;  /* 0x0000003cd6de722b */ /* 0x040fe400000000de */
[C---:B------:R-:W-:Y:S02]  /*30e0*/  DFMA R176, R214.reuse, R62, R176 ;  /* 0x0000003ed6b0722b */ /* 0x040fe400000000b0 */
[C---:B------:R-:W-:Y:S02]  /*30f0*/  DFMA R178, R214.reuse, R68, R178 ;  /* 0x00000044d6b2722b */ /* 0x040fe400000000b2 */
[----:B------:R-:W-:Y:S02]  /*3100*/  DFMA R184, R214, R70, R184 ;  /* 0x00000046d6b8722b */ /* 0x000fe400000000b8 */
[----:B------:R-:W-:Y:S01]  /*3110*/  DADD R186, R188, -R186 ;  /* 0x00000000bcba7229 */ /* 0x000fe200000008ba */
[----:B------:R-:W-:Y:S01]  /*3120*/  LDS.64 R214, [R212+0x310] ;  /* 0x00031000d4d67984 */ /* 0x000fe20000000a00 */
[----:B------:R-:W-:-:S02]  /*3130*/  DFMA R216, R232, R72, R216 ;  /* 0x00000048e8d8722b */ /* 0x000fc400000000d8 */
[C---:B------:R-:W-:Y:S01]  /*3140*/  DFMA R218, R232.reuse, R74, R218 ;  /* 0x0000004ae8da722b */ /* 0x040fe200000000da */
[----:B------:R-:W2:Y:S01]  /*3150*/  LDS.64 R188, [R212+0x2a0] ;  /* 0x0002a000d4bc7984 */ /* 0x000ea20000000a00 */
[C---:B------:R-:W-:Y:S02]  /*3160*/  DFMA R220, R232.reuse, R80, R220 ;  /* 0x00000050e8dc722b */ /* 0x040fe400000000dc */
[C---:B------:R-:W-:Y:S02]  /*3170*/  DFMA R224, R232.reuse, R82, R224 ;  /* 0x00000052e8e0722b */ /* 0x040fe400000000e0 */
[C---:B------:R-:W-:Y:S02]  /*3180*/  DFMA R226, R232.reuse, R88, R226 ;  /* 0x00000058e8e2722b */ /* 0x040fe400000000e2 */
[----:B------:R-:W-:Y:S02]  /*3190*/  DFMA R228, R232, R90, R228 ;  /* 0x0000005ae8e4722b */ /* 0x000fe400000000e4 */
[----:B0-----:R-:W-:-:S02]  /*31a0*/  DADD R232, R172, R170 ;  /* 0x00000000ace87229 */ /* 0x001fc400000000aa */
[----:B------:R-:W-:Y:S02]  /*31b0*/  DFMA R184, R186, R94, R184 ;  /* 0x0000005ebab8722b */ /* 0x000fe400000000b8 */
[----:B------:R-:W-:Y:S02]  /*31c0*/  DADD R170, R172, -R170 ;  /* 0x00000000acaa7229 */ /* 0x000fe400000008aa */
[C---:B------:R-:W-:Y:S02]  /*31d0*/  DFMA R230, R186.reuse, R76, R230 ;  /* 0x0000004cbae6722b */ /* 0x040fe400000000e6 */
[C---:B------:R-:W-:Y:S02]  /*31e0*/  DFMA R234, R186.reuse, R78, R234 ;  /* 0x0000004ebaea722b */ /* 0x040fe400000000ea */
[C---:B------:R-:W-:Y:S02]  /*31f0*/  DFMA R222, R186.reuse, R84, R222 ;  /* 0x00000054bade722b */ /* 0x040fe400000000de */
[----:B------:R-:W-:-:S02]  /*3200*/  DFMA R176, R186, R86, R176 ;  /* 0x00000056bab0722b */ /* 0x000fc400000000b0 */
[----:B------:R-:W-:Y:S02]  /*3210*/  DFMA R178, R186, R92, R178 ;  /* 0x0000005cbab2722b */ /* 0x000fe400000000b2 */
[----:B-1----:R-:W-:Y:S02]  /*3220*/  DADD R172, R174, R168 ;  /* 0x00000000aeac7229 */ /* 0x002fe400000000a8 */
[----:B------:R-:W-:Y:S02]  /*3230*/  DFMA R228, R232, R114, R228 ;  /* 0x00000072e8e4722b */ /* 0x000fe400000000e4 */
        /* <DEDUP_REMOVED lines=12> */
[----:B--2---:R-:W-:Y:S02]  /*3300*/  DADD R170, R188, R214 ;  /* 0x00000000bcaa7229 */ /* 0x004fe400000000d6 */
[----:B------:R-:W-:Y:S02]  /*3310*/  DFMA R228, R172, R138, R228 ;  /* 0x0000008aace4722b */ /* 0x000fe400000000e4 */
        /* <DEDUP_REMOVED lines=46> */
.L_x_308:
[----:B------:R-:W-:Y:S05]  /*3600*/  BSYNC.RECONVERGENT B0 ;  /* 0x0000000000007941 */ /* 0x000fea0003800200 */
.L_x_307:
        /* <DEDUP_REMOVED lines=12> */
[----:B------:R-:W-:Y:S01]  /*36d0*/  DFMA R184, R176, R6, RZ ;  /* 0x00000006b0b8722b */ /* 0x000fe200000000ff */
[----:B------:R-:W-:Y:S01]  /*36e0*/  LDS.64 R4, [R210+0x3d40] ;  /* 0x003d4000d2047984 */ /* 0x000fe20000000a00 */
[----:B------:R-:W-:Y:S02]  /*36f0*/  DFMA R186, R12, R176, RZ ;  /* 0x000000b00cba722b */ /* 0x000fe400000000ff */
[----:B------:R-:W-:Y:S01]  /*3700*/  DFMA R188, R176, R14, RZ ;  /* 0x0000000eb0bc722b */ /* 0x000fe200000000ff */
[----:B------:R-:W0:Y:S01]  /*3710*/  LDS.64 R6, [R210+0x1260] ;  /* 0x00126000d2067984 */ /* 0x000e220000000a00 */
[----:B------:R-:W-:Y:S02]  /*3720*/  DFMA R190, R20, R176, RZ ;  /* 0x000000b014be722b */ /* 0x000fe400000000ff */
[----:B------:R-:W-:-:S02]  /*3730*/  DFMA R22, R176, R22, RZ ;  /* 0x00000016b016722b */ /* 0x000fc400000000ff */
[--C-:B-1----:R-:W-:Y:S02]  /*3740*/  DADD R12, R178, R182.reuse ;  /* 0x00000000b20c7229 */ /* 0x102fe400000000b6 */
[----:B------:R-:W-:Y:S02]  /*3750*/  DFMA R14, R8, R172, RZ ;  /* 0x000000ac080e722b */ /* 0x000fe400000000ff */
[----:B------:R-:W-:Y:S01]  /*3760*/  DFMA R20, R172, R10, RZ ;  /* 0x0000000aac14722b */ /* 0x000fe200000000ff */
[----:B------:R-:W-:Y:S01]  /*3770*/  LDS.64 R8, [R210+0x3720] ;  /* 0x00372000d2087984 */ /* 0x000fe20000000a00 */
[----:B------:R-:W-:Y:S02]  /*3780*/  DFMA R16, R16, R172, RZ ;  /* 0x000000ac1010722b */ /* 0x000fe400000000ff */
[----:B------:R-:W-:Y:S01]  /*3790*/  DADD R178, R178, -R182 ;  /* 0x00000000b2b27229 */ /* 0x000fe200000008b6 */
[----:B------:R-:W1:Y:S01]  /*37a0*/  LDS.64 R10, [R210+0x1880] ;  /* 0x00188000d20a7984 */ /* 0x000e620000000a00 */
[----:B------:R-:W-:-:S02]  /*37b0*/  DFMA R174, R28, R12, R174 ;  /* 0x0000000c1cae722b */ /* 0x000fc400000000ae */
[----:B------:R-:W-:Y:S02]  /*37c0*/  DFMA R184, R12, R30, R184 ;  /* 0x0000001e0cb8722b */ /* 0x000fe400000000b8 */
[----:B------:R-:W-:Y:S02]  /*37d0*/  DFMA R186, R36, R12, R186 ;  /* 0x0000000c24ba722b */ /* 0x000fe400000000ba */
[----:B------:R-:W-:Y:S02]  /*37e0*/  DFMA R188, R12, R38, R188 ;  /* 0x000000260cbc722b */ /* 0x000fe400000000bc */
[----:B------:R-:W-:Y:S02]  /*37f0*/  DFMA R190, R44, R12, R190 ;  /* 0x0000000c2cbe722b */ /* 0x000fe400000000be */
[----:B------:R-:W-:Y:S02]  /*3800*/  DFMA R22, R12, R46, R22 ;  /* 0x0000002e0c16722b */ /* 0x000fe40000000016 */
[----:B--2---:R-:W-:-:S02]  /*3810*/  DADD R12, R168, R170 ;  /* 0x00000000a80c7229 */ /* 0x004fc400000000aa */
[-C--:B------:R-:W-:Y:S02]  /*3820*/  DFMA R32, R32, R178.reuse, R14 ;  /* 0x000000b22020722b */ /* 0x080fe4000000000e */
[----:B------:R-:W-:Y:S01]  /*3830*/  DFMA R40, R40, R178, R16 ;  /* 0x000000b22828722b */ /* 0x000fe20000000010 */
[----:B------:R-:W-:Y:S01]  /*3840*/  LDS.64 R14, [R210+0x1ea0] ;  /* 0x001ea000d20e7984 */ /* 0x000fe20000000a00 */
[----:B------:R-:W-:Y:S02]  /*3850*/  DFMA R18, R172, R18, RZ ;  /* 0x00000012ac12722b */ /* 0x000fe400000000ff */
[----:B------:R-:W-:Y:S01]  /*3860*/  DFMA R174, R2, R12, R174 ;  /* 0x0000000c02ae722b */ /* 0x000fe200000000ae */
[----:B------:R-:W2:Y:S01]  /*3870*/  LDS.64 R16, [R210+0x3100] ;  /* 0x00310000d2107984 */ /* 0x000ea20000000a00 */
[C---:B------:R-:W-:Y:S02]  /*3880*/  DFMA R184, R12.reuse, R180, R184 ;  /* 0x000000b40cb8722b */ /* 0x040fe400000000b8 */
[----:B------:R-:W-:-:S02]  /*3890*/  DFMA R186, R12, R56, R186 ;  /* 0x000000380cba722b */ /* 0x000fc400000000ba */
[----:B0-----:R-:W-:Y:S02]  /*38a0*/  DADD R2, R6, R4 ;  /* 0x0000000006027229 */ /* 0x001fe40000000004 */
[C---:B------:R-:W-:Y:S02]  /*38b0*/  DFMA R188, R12.reuse, R58, R188 ;  /* 0x0000003a0cbc722b */ /* 0x040fe400000000bc */
[C---:B------:R-:W-:Y:S02]  /*38c0*/  DFMA R190, R12.reuse, R64, R190 ;  /* 0x000000400cbe722b */ /* 0x040fe400000000be */
[----:B------:R-:W-:Y:S02]  /*38d0*/  DFMA R22, R12, R66, R22 ;  /* 0x000000420c16722b */ /* 0x000fe40000000016 */
[----:B------:R-:W-:Y:S01]  /*38e0*/  DADD R4, R6, -R4 ;  /* 0x0000000006047229 */ /* 0x000fe20000000804 */
[----:B------:R-:W-:Y:S01]  /*38f0*/  LDS.64 R12, [R210+0x2ae0] ;  /* 0x002ae000d20c7984 */ /* 0x000fe20000000a00 */
[----:B------:R-:W-:-:S02]  /*3900*/  DFMA R24, R24, R172, RZ ;  /* 0x000000ac1818722b */ /* 0x000fc400000000ff */
[----:B------:R-:W-:Y:S01]  /*3910*/  DFMA R26, R172, R26, RZ ;  /* 0x0000001aac1a722b */ /* 0x000fe200000000ff */
[----:B------:R-:W0:Y:S01]  /*3920*/  LDS.64 R6, [R210+0x24c0] ;  /* 0x0024c000d2067984 */ /* 0x000e220000000a00 */
[C---:B------:R-:W-:Y:S02]  /*3930*/  DFMA R20, R178.reuse, R34, R20 ;  /* 0x00000022b214722b */ /* 0x040fe40000000014 */
[----:B------:R-:W-:Y:S02]  /*3940*/  DFMA R18, R178, R42, R18 ;  /* 0x0000002ab212722b */ /* 0x000fe40000000012 */
[----:B------:R-:W-:Y:S02]  /*3950*/  DFMA R24, R48, R178, R24 ;  /* 0x000000b23018722b */ /* 0x000fe40000000018 */
[----:B------:R-:W-:Y:S02]  /*3960*/  DFMA R26, R178, R50, R26 ;  /* 0x00000032b21a722b */ /* 0x000fe4000000001a */
[----:B------:R-:W-:-:S02]  /*3970*/  DADD R168, R168, -R170 ;  /* 0x00000000a8a87229 */ /* 0x000fc400000008aa */
        /* <DEDUP_REMOVED lines=71> */
.L_x_310:
[----:B------:R-:W-:Y:S05]  /*3df0*/  BSYNC.RECONVERGENT B0 ;  /* 0x0000000000007941 */ /* 0x000fea0003800200 */
.L_x_309:
        /* <DEDUP_REMOVED lines=17> */
.L_x_311:
        /* <DEDUP_REMOVED lines=15> */
.L_x_2947:


//--------------------- .text._Z32massMatrixMultiplyConstantKernelILi11ELi14ELi1EEviPKdS1_S1_S1_Pd --------------------------
	.section	.text._Z32massMatrixMultiplyConstantKernelILi11ELi14ELi1EEviPKdS1_S1_S1_Pd,"ax",@progbits
	.align	128
        .global         _Z32massMatrixMultiplyConstantKernelILi11ELi14ELi1EEviPKdS1_S1_S1_Pd
        .type           _Z32massMatrixMultiplyConstantKernelILi11ELi14ELi1EEviPKdS1_S1_S1_Pd,@function
        .size           _Z32massMatrixMultiplyConstantKernelILi11ELi14ELi1EEviPKdS1_S1_S1_Pd,(.L_x_2948 - _Z32massMatrixMultiplyConstantKernelILi11ELi14ELi1EEviPKdS1_S1_S1_Pd)
        .other          _Z32massMatrixMultiplyConstantKernelILi11ELi14ELi1EEviPKdS1_S1_S1_Pd,@"STO_CUDA_ENTRY STV_DEFAULT"
_Z32massMatrixMultiplyConstantKernelILi11ELi14ELi1EEviPKdS1_S1_S1_Pd:
.text._Z32massMatrixMultiplyConstantKernelILi11ELi14ELi1EEviPKdS1_S1_S1_Pd:
        /* <DEDUP_REMOVED lines=10> */
[C---:B------:R-:W-:Y:S01]  /*00a0*/  ISETP.GE.U32.AND P0, PT, R67.reuse, 0x79, PT ;  /* 0x000000794300780c */ /* 0x040fe20003f06070 */
[----:B------:R-:W-:Y:S01]  /*00b0*/  IMAD R0, R0, 0x75, RZ ;  /* 0x0000007500007824 */ /* 0x000fe200078e02ff */
[C---:B------:R-:W-:Y:S01]  /*00c0*/  ISETP.GT.U32.AND P1, PT, R67.reuse, 0x78, PT ;  /* 0x000000784300780c */ /* 0x040fe20003f24070 */
[C---:B------:R-:W-:Y:S01]  /*00d0*/  IMAD R2, R16.reuse, 0xba2f, RZ ;  /* 0x0000ba2f10027824 */ /* 0x040fe200078e02ff */
[----:B------:R-:W-:Y:S01]  /*00e0*/  ISETP.GE.U32.AND P2, PT, R67, 0x9a, PT ;  /* 0x0000009a4300780c */ /* 0x000fe20003f46070 */
[----:B------:R-:W-:Y:S01]  /*00f0*/  IMAD R16, R16, 0x124a, RZ ;  /* 0x0000124a10107824 */ /* 0x000fe200078e02ff */
[----:B------:R-:W-:Y:S02]  /*0100*/  LOP3.LUT R0, R0, 0xffff, RZ, 0xc0, !PT ;  /* 0x0000ffff00007812 */ /* 0x000fe400078ec0ff */
[----:B------:R-:W-:-:S02]  /*0110*/  SHF.R.U32.HI R2, RZ, 0x13, R2 ;  /* 0x00000013ff027819 */ /* 0x000fc40000011602 */
[----:B------:R-:W-:Y:S01]  /*0120*/  SHF.R.U32.HI R4, RZ, 0x8, R0 ;  /* 0x00000008ff047819 */ /* 0x000fe20000011600 */
[----:B-1----:R-:W-:Y:S01]  /*0130*/  VIADD R0, R34, UR4 ;  /* 0x0000000422007c36 */ /* 0x002fe20008000000 */
[----:B------:R-:W-:-:S03]  /*0140*/  PRMT R3, R2, 0x9910, RZ ;  /* 0x0000991002037816 */ /* 0x000fc600000000ff */
[----:B------:R-:W-:Y:S01]  /*0150*/  IMAD.MOV R8, RZ, RZ, -R4 ;  /* 0x000000ffff087224 */ /* 0x000fe200078e0a04 */
[----:B--2---:R-:W-:-:S04]  /*0160*/  ISETP.LT.AND P0, PT, R0, UR5, !P0 ;  /* 0x0000000500007c0c */ /* 0x004fc8000c701270 */
[----:B------:R-:W-:-:S05]  /*0170*/  PRMT R8, R8, 0x7710, RZ ;  /* 0x0000771008087816 */ /* 0x000fca00000000ff */
[----:B------:R-:W-:Y:S02]  /*0180*/  IMAD.IADD R2, R8, 0x1, R67 ;  /* 0x0000000108027824 */ /* 0x000fe400078e0243 */
[----:B------:R-:W-:Y:S01]  /*0190*/  IMAD.MOV.U32 R8, RZ, RZ, R3 ;  /* 0x000000ffff087224 */ /* 0x000fe200078e0003 */
[----:B------:R-:W-:Y:S02]  /*01a0*/  MOV R3, 0x400 ;  /* 0x0000040000037802 */ /* 0x000fe40000000f00 */
[----:B------:R-:W-:Y:S01]  /*01b0*/  LOP3.LUT R5, R2, 0xfe, RZ, 0xc0, !PT ;  /* 0x000000fe02057812 */ /* 0x000fe200078ec0ff */
[----:B------:R-:W-:Y:S01]  /*01c0*/  IMAD R2, R8, 0xb, RZ ;  /* 0x0000000b08027824 */ /* 0x000fe200078e02ff */
[----:B----4-:R-:W-:Y:S01]  /*01d0*/  LEA R3, R32, R3, 0x18 ;  /* 0x0000000320037211 */ /* 0x010fe200078ec0ff */
[----:B------:R-:W0:Y:S01]  /*01e0*/  @P0 LDC.64 R8, c[0x0][0x3a0] ;  /* 0x0000e800ff080b82 */ /* 0x000e220000000a00 */
[----:B------:R-:W-:Y:S01]  /*01f0*/  LEA.HI R5, R5, R4, RZ, 0x1f ;  /* 0x0000000405057211 */ /* 0x000fe200078ff8ff */
[----:B------:R-:W-:-:S03]  /*0200*/  IMAD.MOV R2, RZ, RZ, -R2 ;  /* 0x000000ffff027224 */ /* 0x000fc600078e0a02 */
[----:B------:R-:W-:Y:S02]  /*0210*/  LOP3.LUT R5, R5, 0xf8, RZ, 0xc0, !PT ;  /* 0x000000f805057812 */ /* 0x000fe400078ec0ff */
[----:B------:R-:W-:Y:S01]  /*0220*/  PRMT R4, R2, 0x7710, RZ ;  /* 0x0000771002047816 */ /* 0x000fe200000000ff */
[----:B------:R-:W-:Y:S01]  /*0230*/  IMAD R2, R34, 0x55c0, R3 ;  /* 0x000055c022027824 */ /* 0x000fe200078e0203 */
[----:B------:R-:W-:-:S03]  /*0240*/  SHF.R.U32.HI R5, RZ, 0x3, R5 ;  /* 0x00000003ff057819 */ /* 0x000fc60000011605 */
[----:B------:R-:W-:Y:S02]  /*0250*/  IMAD.IADD R3, R4, 0x1, R67 ;  /* 0x0000000104037824 */ /* 0x000fe400078e0243 */
[----:B------:R-:W-:-:S03]  /*0260*/  IMAD R64, R5, 0x70, R2 ;  /* 0x0000007005407824 */ /* 0x000fc600078e0202 */
[----:B------:R-:W-:Y:S01]  /*0270*/  LOP3.LUT R4, R3, 0xffff, RZ, 0xc0, !PT ;  /* 0x0000ffff03047812 */ /* 0x000fe200078ec0ff */
[----:B------:R-:W-:Y:S01]  /*0280*/  IMAD R65, R5, 0x5b0, R64 ;  /* 0x000005b005417824 */ /* 0x000fe200078e0240 */
[----:B------:R-:W-:Y:S01]  /*0290*/  SHF.R.U32.HI R3, RZ, 0x10, R16 ;  /* 0x00000010ff037819 */ /* 0x000fe20000011610 */
[----:B------:R-:W-:Y:S01]  /*02a0*/  @P0 IMAD R5, R0, 0x533, R67 ;  /* 0x0000053300050824 */ /* 0x000fe200078e0243 */
[----:B------:R-:W1:Y:S01]  /*02b0*/  LDC.64 R16, c[0x0][0x388] ;  /* 0x0000e200ff107b82 */ /* 0x000e620000000a00 */
[----:B------:R-:W-:Y:S02]  /*02c0*/  IMAD R64, R4, 0x8, R64 ;  /* 0x0000000804407824 */ /* 0x000fe400078e0240 */
[----:B0-----:R-:W-:-:S04]  /*02d0*/  @P0 IMAD.WIDE R8, R5, 0x8, R8 ;  /* 0x0000000805080825 */ /* 0x001fc800078e0208 */
[----:B------:R-:W-:Y:S01]  /*02e0*/  IMAD R65, R4, 0x8, R65 ;  /* 0x0000000804417824 */ /* 0x000fe200078e0241 */
[----:B---3--:R0:W5:Y:S01]  /*02f0*/  @P0 LDG.E.64.CONSTANT R10, desc[UR76][R8.64] ;  /* 0x0000004c080a0981 */ /* 0x008162000c1e9b00 */
[----:B------:R-:W-:-:S03]  /*0300*/  PRMT R4, R3, 0x9910, RZ ;  /* 0x0000991003047816 */ /* 0x000fc600000000ff */
        /* <DEDUP_REMOVED lines=11> */
[----:B------:R-:W-:Y:S03]  /*03c0*/  BSSY.RECONVERGENT B0, `(.L_x_312) ;  /* 0x00000db000007945 */ /* 0x000fe60003800200 */
[----:B------:R-:W-:-:S05]  /*03d0*/  IMAD.MOV R4, RZ, RZ, -R4 ;  /* 0x000000ffff047224 */ /* 0x000fca00078e0a04 */
[----:B------:R-:W-:Y:S01]  /*03e0*/  PRMT R4, R4, 0x7710, RZ ;  /* 0x0000771004047816 */ /* 0x000fe200000000ff */
[----:B01----:R-:W-:Y:S06]  /*03f0*/  @P1 BRA `(.L_x_313) ;  /* 0x0000000c005c1947 */ /* 0x003fec0003800000 */
[----:B------:R-:W0:Y:S01]  /*0400*/  LDCU.128 UR28, c[0x3][0x890] ;  /* 0x00c11200ff1c77ac */ /* 0x000e220008000c00 */
[----:B-----5:R-:W-:Y:S02]  /*0410*/  DADD R32, R10, R30 ;  /* 0x000000000a207229 */ /* 0x020fe4000000001e */
[----:B------:R-:W-:Y:S01]  /*0420*/  DADD R34, R12, R28 ;  /* 0x000000000c227229 */ /* 0x000fe2000000001c */
[----:B------:R-:W1:Y:S01]  /*0430*/  LDCU.128 UR20, c[0x3][0x920] ;  /* 0x00c12400ff1477ac */ /* 0x000e620008000c00 */
        /* <DEDUP_REMOVED lines=9> */
[----:B0-----:R-:W-:Y:S01]  /*04d0*/  DFMA R40, R32, UR28, RZ ;  /* 0x0000001c20287c2b */ /* 0x001fe200080000ff */
[----:B------:R-:W0:Y:S01]  /*04e0*/  LDCU.128 UR32, c[0x3][0x830] ;  /* 0x00c10600ff2077ac */ /* 0x000e220008000c00 */
[----:B-1----:R-:W-:Y:S02]  /*04f0*/  MOV.SPILL R5, UR23 ;  /* 0x0000001700057c02 */ /* 0x002fe40009000f00 */
[----:B------:R-:W-:Y:S01]  /*0500*/  MOV.SPILL R44, UR22 ;  /* 0x00000016002c7c02 */ /* 0x000fe20009000f00 */
[----:B------:R-:W1:Y:S03]  /*0510*/  LDCU.128 UR12, c[0x3][0x860] ;  /* 0x00c10c00ff0c77ac */ /* 0x000e660008000c00 */
[----:B------:R-:W-:Y:S01]  /*0520*/  DFMA R40, R34, UR30, R40 ;  /* 0x0000001e22287c2b */ /* 0x000fe20008000028 */
[----:B------:R-:W-:Y:S01]  /*0530*/  MOV.SPILL R45, UR21 ;  /* 0x00000015002d7c02 */ /* 0x000fe20009000f00 */
[C---:B--2---:R-:W-:Y:S01]  /*0540*/  DFMA R42, R32.reuse, UR8, RZ ;  /* 0x00000008202a7c2b */ /* 0x044fe200080000ff */
[----:B------:R-:W2:Y:S01]  /*0550*/  LDCU.128 UR28, c[0x3][0xa10] ;  /* 0x00c14200ff1c77ac */ /* 0x000ea20008000c00 */
[----:B------:R-:W-:Y:S01]  /*0560*/  MOV.SPILL R48, UR20 ;  /* 0x0000001400307c02 */ /* 0x000fe20009000f00 */
[C---:B---3--:R-:W-:Y:S01]  /*0570*/  DFMA R46, R32.reuse, UR68, RZ ;  /* 0x00000044202e7c2b */ /* 0x048fe200080000ff */
[----:B------:R-:W3:Y:S01]  /*0580*/  LDCU.128 UR4, c[0x3][0xa30] ;  /* 0x00c14600ff0477ac */ /* 0x000ee20008000c00 */
[C---:B----4-:R-:W-:Y:S01]  /*0590*/  DFMA R8, R32.reuse, UR16, RZ ;  /* 0x0000001020087c2b */ /* 0x050fe200080000ff */
[----:B------:R-:W4:Y:S01]  /*05a0*/  LDCU.128 UR64, c[0x3][0xa90] ;  /* 0x00c15200ff4077ac */ /* 0x000f220008000c00 */
[----:B0-----:R-:W-:Y:S01]  /*05b0*/  DFMA R10, R32, UR32, RZ ;  /* 0x00000020200a7c2b */ /* 0x001fe200080000ff */
[----:B------:R-:W0:Y:S05]  /*05c0*/  LDCU.128 UR24, c[0x3][0xa00] ;  /* 0x00c14000ff1877ac */ /* 0x000e2a0008000c00 */
[----:B------:R-:W-:-:S02]  /*05d0*/  DFMA R24, R34, UR18, R8 ;  /* 0x0000001222187c2b */ /* 0x000fc40008000008 */
[----:B-1----:R-:W-:Y:S01]  /*05e0*/  DFMA R38, R32, UR12, RZ ;  /* 0x0000000c20267c2b */ /* 0x002fe200080000ff */
[----:B------:R-:W1:Y:S01]  /*05f0*/  LDCU.128 UR56, c[0x3][0xaf0] ;  /* 0x00c15e00ff3877ac */ /* 0x000e620008000c00 */
[----:B------:R-:W-:Y:S02]  /*0600*/  DFMA R36, R34, UR34, R10 ;  /* 0x0000002222247c2b */ /* 0x000fe4000800000a */
[C-C-:B------:R-:W-:Y:S01]  /*0610*/  DADD R10, R20.reuse, R22.reuse ;  /* 0x00000000140a7229 */ /* 0x140fe20000000016 */
        /* <DEDUP_REMOVED lines=9> */
[----:B------:R-:W-:-:S02]  /*06b0*/  DADD R8, R20, -R22 ;  /* 0x0000000014087229 */ /* 0x000fc40000000816 */
[----:B---3--:R-:W-:Y:S01]  /*06c0*/  DFMA R22, R30, UR4, RZ ;  /* 0x000000041e167c2b */ /* 0x008fe200080000ff */
[----:B------:R-:W3:Y:S01]  /*06d0*/  LDCU.128 UR60, c[0x3][0xa60] ;  /* 0x00c14c00ff3c77ac */ /* 0x000ee20008000c00 */
[----:B------:R-:W-:Y:S02]  /*06e0*/  DFMA R38, R34, UR14, R38 ;  /* 0x0000000e22267c2b */ /* 0x000fe40008000026 */
[----:B0-----:R-:W-:Y:S01]  /*06f0*/  DFMA R20, R30, UR24, RZ ;  /* 0x000000181e147c2b */ /* 0x001fe200080000ff */
[----:B------:R-:W0:Y:S03]  /*0700*/  LDCU.128 UR52, c[0x3][0xac0] ;  /* 0x00c15800ff3477ac */ /* 0x000e260008000c00 */
[C---:B------:R-:W-:Y:S01]  /*0710*/  DFMA R22, R12.reuse, UR6, R22 ;  /* 0x000000060c167c2b */ /* 0x040fe20008000016 */
[----:B------:R-:W3:Y:S03]  /*0720*/  LDCU.128 UR48, c[0x3][0xb20] ;  /* 0x00c16400ff3077ac */ /* 0x000ee60008000c00 */
[----:B------:R-:W-:Y:S01]  /*0730*/  DFMA R20, R12, UR26, R20 ;  /* 0x0000001a0c147c2b */ /* 0x000fe20008000014 */
[----:B------:R-:W4:Y:S01]  /*0740*/  LDCU.128 UR72, c[0x3][0x810] ;  /* 0x00c10200ff4877ac */ /* 0x000f220008000c00 */
[----:B--2---:R-:W-:Y:S01]  /*0750*/  UMOV UR28, UR20 ;  /* 0x00000014001c7c82 */ /* 0x004fe20008000000 */
[----:B------:R-:W-:Y:S01]  /*0760*/  UMOV UR29, UR21 ;  /* 0x00000015001d7c82 */ /* 0x000fe20008000000 */
[----:B------:R-:W-:Y:S01]  /*0770*/  R2UR.FILL UR21, R45 ;  /* 0x000000002d1572ca */ /* 0x000fe200004e0000 */
[----:B------:R-:W-:Y:S01]  /*0780*/  UMOV UR30, UR22 ;  /* 0x00000016001e7c82 */ /* 0x000fe20008000000 */
[----:B------:R-:W-:Y:S01]  /*0790*/  R2UR.FILL UR20, R48 ;  /* 0x00000000301472ca */ /* 0x000fe200004e0000 */
[----:B------:R-:W-:Y:S01]  /*07a0*/  UMOV UR31, UR23 ;  /* 0x00000017001f7c82 */ /* 0x000fe20008000000 */
[----:B------:R-:W-:Y:S01]  /*07b0*/  R2UR.FILL UR23, R5 ;  /* 0x00000000051772ca */ /* 0x000fe200004e0000 */
[C---:B------:R-:W-:Y:S01]  /*07c0*/  DFMA R48, R34.reuse, UR70, R46 ;  /* 0x0000004622307c2b */ /* 0x040fe2000800002e */
[----:B------:R-:W-:Y:S01]  /*07d0*/  R2UR.FILL UR22, R44 ;  /* 0x000000002c1672ca */ /* 0x000fe200004e0000 */
[----:B------:R-:W-:Y:S01]  /*07e0*/  DFMA R44, R34, UR10, R42 ;  /* 0x0000000a222c7c2b */ /* 0x000fe2000800002a */
[----:B------:R-:W-:Y:S01]  /*07f0*/  UMOV UR70, UR8 ;  /* 0x0000000800467c82 */ /* 0x000fe20008000000 */
[----:B------:R-:W-:Y:S01]  /*0800*/  UMOV UR71, UR9 ;  /* 0x0000000900477c82 */ /* 0x000fe20008000000 */
[----:B------:R-:W2:Y:S01]  /*0810*/  LDCU.128 UR40, c[0x3][0x840] ;  /* 0x00c10800ff2877ac */ /* 0x000ea20008000c00 */
[----:B-1----:R-:W-:-:S02]  /*0820*/  DFMA R46, R30, UR56, RZ ;  /* 0x000000381e2e7c2b */ /* 0x002fc400080000ff */
[----:B0-----:R-:W-:Y:S01]  /*0830*/  DFMA R42, R30, UR52, RZ ;  /* 0x000000341e2a7c2b */ /* 0x001fe200080000ff */
[----:B------:R-:W0:Y:S01]  /*0840*/  LDCU.128 UR16, c[0x3][0x8d0] ;  /* 0x00c11a00ff1077ac */ /* 0x000e220008000c00 */
[----:B------:R-:W-:Y:S02]  /*0850*/  DFMA R32, R32, UR20, RZ ;  /* 0x0000001420207c2b */ /* 0x000fe400080000ff */
[----:B----4-:R-:W-:Y:S01]  /*0860*/  DFMA R24, R28, UR72, R24 ;  /* 0x000000481c187c2b */ /* 0x010fe20008000018 */
[----:B------:R-:W1:Y:S01]  /*0870*/  LDCU.128 UR32, c[0x3][0x900] ;  /* 0x00c12000ff2077ac */ /* 0x000e620008000c00 */
[C---:B------:R-:W-:Y:S02]  /*0880*/  DFMA R46, R12.reuse, UR58, R46 ;  /* 0x0000003a0c2e7c2b */ /* 0x040fe4000800002e */
[----:B------:R-:W-:Y:S01]  /*0890*/  DFMA R42, R12, UR54, R42 ;  /* 0x000000360c2a7c2b */ /* 0x000fe2000800002a */
[----:B------:R-:W4:Y:S01]  /*08a0*/  LDCU.128 UR12, c[0x3][0x930] ;  /* 0x00c12600ff0c77ac */ /* 0x000f220008000c00 */
[----:B------:R-:W-:-:S02]  /*08b0*/  DFMA R50, R34, UR22, R32 ;  /* 0x0000001622327c2b */ /* 0x000fc40008000020 */
[C---:B------:R-:W-:Y:S01]  /*08c0*/  DFMA R34, R30.reuse, UR64, RZ ;  /* 0x000000401e227c2b */ /* 0x040fe200080000ff */
[----:B------:R-:W4:Y:S01]  /*08d0*/  LDCU.128 UR8, c[0x3][0xaa0] ;  /* 0x00c15400ff0877ac */ /* 0x000f220008000c00 */
[C---:B---3--:R-:W-:Y:S02]  /*08e0*/  DFMA R32, R30.reuse, UR60, RZ ;  /* 0x0000003c1e207c2b */ /* 0x048fe400080000ff */
[----:B------:R-:W-:Y:S01]  /*08f0*/  DFMA R30, R30, UR48, RZ ;  /* 0x000000301e1e7c2b */ /* 0x000fe200080000ff */
[----:B------:R-:W3:Y:S01]  /*0900*/  LDCU.128 UR4, c[0x3][0xb00] ;  /* 0x00c16000ff0477ac */ /* 0x000ee20008000c00 */
[----:B--2---:R-:W-:Y:S02]  /*0910*/  DFMA R36, R28, UR40, R36 ;  /* 0x000000281c247c2b */ /* 0x004fe40008000024 */
[C---:B------:R-:W-:Y:S01]  /*0920*/  DFMA R34, R12.reuse, UR66, R34 ;  /* 0x000000420c227c2b */ /* 0x040fe20008000022 */
[----:B------:R-:W-:Y:S01]  /*0930*/  UMOV UR24, UR28 ;  /* 0x0000001c00187c82 */ /* 0x000fe20008000000 */
[----:B------:R-:W-:Y:S01]  /*0940*/  UMOV UR25, UR29 ;  /* 0x0000001d00197c82 */ /* 0x000fe20008000000 */
[----:B------:R-:W2:Y:S01]  /*0950*/  LDCU.128 UR64, c[0x3][0x820] ;  /* 0x00c10400ff4077ac */ /* 0x000ea20008000c00 */
[----:B------:R-:W-:-:S02]  /*0960*/  DFMA R32, R12, UR62, R32 ;  /* 0x0000003e0c207c2b */ /* 0x000fc40008000020 */
[C---:B0-----:R-:W-:Y:S01]  /*0970*/  DFMA R44, R28.reuse, UR16, R44 ;  /* 0x000000101c2c7c2b */ /* 0x041fe2000800002c */
[----:B------:R-:W-:Y:S01]  /*0980*/  UMOV UR20, UR30 ;  /* 0x0000001e00147c82 */ /* 0x000fe20008000000 */
[----:B------:R-:W-:Y:S01]  /*0990*/  UMOV UR21, UR31 ;  /* 0x0000001f00157c82 */ /* 0x000fe20008000000 */
[----:B------:R-:W0:Y:S01]  /*09a0*/  LDCU.128 UR44, c[0x3][0x870] ;  /* 0x00c10e00ff2c77ac */ /* 0x000e220008000c00 */
[C---:B-1----:R-:W-:Y:S02]  /*09b0*/  DFMA R48, R28.reuse, UR32, R48 ;  /* 0x000000201c307c2b */ /* 0x042fe40008000030 */
[----:B----4-:R-:W-:Y:S01]  /*09c0*/  DFMA R50, R28, UR12, R50 ;  /* 0x0000000c1c327c2b */ /* 0x010fe20008000032 */
[----:B------:R-:W1:Y:S01]  /*09d0*/  LDCU.128 UR36, c[0x3][0x8a0] ;  /* 0x00c11400ff2477ac */ /* 0x000e620008000c00 */
[C---:B------:R-:W-:Y:S02]  /*09e0*/  DFMA R34, R14.reuse, UR8, R34 ;  /* 0x000000080e227c2b */ /* 0x040fe40008000022 */
[----:B---3--:R-:W-:Y:S01]  /*09f0*/  DFMA R46, R14, UR4, R46 ;  /* 0x000000040e2e7c2b */ /* 0x008fe2000800002e */
        /* <DEDUP_REMOVED lines=10> */
[----:B------:R-:W-:Y:S02]  /*0aa0*/  DFMA R22, R14, UR52, R22 ;  /* 0x000000340e167c2b */ /* 0x000fe40008000016 */
[C---:B0-----:R-:W-:Y:S01]  /*0ab0*/  DFMA R38, R28.reuse, UR44, R38 ;  /* 0x0000002c1c267c2b */ /* 0x041fe20008000026 */
[----:B------:R-:W0:Y:S01]  /*0ac0*/  LDCU.128 UR20, c[0x3][0xb30] ;  /* 0x00c16600ff1477ac */ /* 0x000e220008000c00 */
[----:B-1----:R-:W-:-:S02]  /*0ad0*/  DFMA R40, R28, UR36, R40 ;  /* 0x000000241c287c2b */ /* 0x002fc40008000028 */
[----:B------:R-:W-:Y:S01]  /*0ae0*/  DFMA R36, R26, UR42, R36 ;  /* 0x0000002a1a247c2b */ /* 0x000fe20008000024 */
[----:B------:R-:W-:Y:S01]  /*0af0*/  UMOV UR48, UR70 ;  /* 0x0000004600307c82 */ /* 0x000fe20008000000 */
[----:B------:R-:W-:Y:S01]  /*0b00*/  UMOV UR49, UR71 ;  /* 0x0000004700317c82 */ /* 0x000fe20008000000 */
        /* <DEDUP_REMOVED lines=8> */
[C---:B---3--:R-:W-:Y:S01]  /*0b90*/  DFMA R32, R14.reuse, UR28, R32 ;  /* 0x0000001c0e207c2b */ /* 0x048fe20008000020 */
[----:B------:R-:W1:Y:S01]  /*0ba0*/  LDCU.128 UR72, c[0x3][0xa20] ;  /* 0x00c14400ff4877ac */ /* 0x000e620008000c00 */
        /* <DEDUP_REMOVED lines=9> */
[----:B------:R-:W2:Y:S01]  /*0c40*/  LDCU.128 UR68, c[0x3][0x850] ;  /* 0x00c10a00ff4477ac */ /* 0x000ea20008000c00 */
[----:B------:R-:W-:Y:S02]  /*0c50*/  DFMA R50, R26, UR14, R50 ;  /* 0x0000000e1a327c2b */ /* 0x000fe40008000032 */
[C---:B------:R-:W-:Y:S01]  /*0c60*/  DFMA R22, R18.reuse, UR32, R22 ;  /* 0x0000002012167c2b */ /* 0x040fe20008000016 */
[----:B------:R-:W3:Y:S01]  /*0c70*/  LDCU.128 UR64, c[0x3][0x880] ;  /* 0x00c11000ff4077ac */ /* 0x000ee20008000c00 */
[----:B------:R-:W-:-:S02]  /*0c80*/  DFMA R34, R18, UR10, R34 ;  /* 0x0000000a12227c2b */ /* 0x000fc40008000022 */
[----:B------:R-:W-:Y:S01]  /*0c90*/  DFMA R46, R18, UR6, R46 ;  /* 0x00000006122e7c2b */ /* 0x000fe2000800002e */
[----:B------:R-:W3:Y:S01]  /*0ca0*/  LDCU.128 UR60, c[0x3][0x8b0] ;  /* 0x00c11600ff3c77ac */ /* 0x000ee20008000c00 */
[C---:B----4-:R-:W-:Y:S02]  /*0cb0*/  DFMA R42, R14.reuse, UR24, R42 ;  /* 0x000000180e2a7c2b */ /* 0x050fe4000800002a */
[----:B0-----:R-:W-:Y:S01]  /*0cc0*/  DFMA R30, R14, UR20, R30 ;  /* 0x000000140e1e7c2b */ /* 0x001fe2000800001e */
[----:B------:R-:W0:Y:S01]  /*0cd0*/  LDCU.128 UR56, c[0x3][0x8e0] ;  /* 0x00c11c00ff3877ac */ /* 0x000e220008000c00 */
[----:B------:R-:W-:Y:S02]  /*0ce0*/  DFMA R20, R18, UR28, R20 ;  /* 0x0000001c12147c2b */ /* 0x000fe40008000014 */
[----:B------:R-:W-:Y:S01]  /*0cf0*/  DADD R12, R6, R6 ;  /* 0x00000000060c7229 */ /* 0x000fe20000000006 */
[----:B------:R-:W4:Y:S01]  /*0d00*/  LDCU.128 UR52, c[0x3][0x910] ;  /* 0x00c12200ff3477ac */ /* 0x000f220008000c00 */
[----:B------:R-:W-:-:S02]  /*0d10*/  DFMA R38, R26, UR46, R38 ;  /* 0x0000002e1a267c2b */ /* 0x000fc40008000026 */
[----:B------:R-:W-:Y:S01]  /*0d20*/  DFMA R40, R26, UR38, R40 ;  /* 0x000000261a287c2b */ /* 0x000fe20008000028 */
[----:B------:R-:W4:Y:S01]  /*0d30*/  LDCU.128 UR48, c[0x3][0x940] ;  /* 0x00c12800ff3077ac */ /* 0x000f220008000c00 */
[C---:B------:R-:W-:Y:S02]  /*0d40*/  DFMA R32, R18.reuse, UR30, R32 ;  /* 0x0000001e12207c2b */ /* 0x040fe40008000020 */
[C---:B------:R-:W-:Y:S01]  /*0d50*/  DFMA R42, R18.reuse, UR26, R42 ;  /* 0x0000001a122a7c2b */ /* 0x040fe2000800002a */
[----:B------:R-:W4:Y:S01]  /*0d60*/  LDCU.128 UR40, c[0x3][0xa50] ;  /* 0x00c14a00ff2877ac */ /* 0x000f220008000c00 */
[----:B------:R-:W-:Y:S02]  /*0d70*/  DFMA R30, R18, UR22, R30 ;  /* 0x00000016121e7c2b */ /* 0x000fe4000800001e */
[----:B------:R-:W-:Y:S01]  /*0d80*/  DFMA R24, R10, UR36, R24 ;  /* 0x000000240a187c2b */ /* 0x000fe20008000018 */
[----:B------:R-:W4:Y:S01]  /*0d90*/  LDCU.128 UR16, c[0x3][0xa80] ;  /* 0x00c15000ff1077ac */ /* 0x000f220008000c00 */
[----:B------:R-:W-:-:S02]  /*0da0*/  DMUL R12, R12, 0.5 ;  /* 0x3fe000000c0c7828 */ /* 0x000fc40000000000 */
[----:B-1----:R-:W-:Y:S01]  /*0db0*/  DFMA R20, R8, UR72, R20 ;  /* 0x0000004808147c2b */ /* 0x002fe20008000014 */
[----:B------:R-:W1:Y:S01]  /*0dc0*/  LDCU.128 UR12, c[0x3][0xab0] ;  /* 0x00c15600ff0c77ac */ /* 0x000e620008000c00 */
[----:B------:R-:W-:Y:S02]  /*0dd0*/  DADD R6, R6, -R6 ;  /* 0x0000000006067229 */ /* 0x000fe40000000806 */
[C---:B--2---:R-:W-:Y:S01]  /*0de0*/  DFMA R36, R10.reuse, UR68, R36 ;  /* 0x000000440a247c2b */ /* 0x044fe20008000024 */
[----:B------:R-:W2:Y:S01]  /*0df0*/  LDCU.128 UR32, c[0x3][0xae0] ;  /* 0x00c15c00ff2077ac */ /* 0x000ea20008000c00 */
[C---:B---3--:R-:W-:Y:S02]  /*0e00*/  DFMA R38, R10.reuse, UR64, R38 ;  /* 0x000000400a267c2b */ /* 0x048fe40008000026 */
[C---:B------:R-:W-:Y:S01]  /*0e10*/  DFMA R40, R10.reuse, UR60, R40 ;  /* 0x0000003c0a287c2b */ /* 0x040fe20008000028 */
[----:B------:R-:W3:Y:S01]  /*0e20*/  LDCU.128 UR8, c[0x3][0xb10] ;  /* 0x00c16200ff0877ac */ /* 0x000ee20008000c00 */
[----:B0-----:R-:W-:-:S02]  /*0e30*/  DFMA R44, R10, UR56, R44 ;  /* 0x000000380a2c7c2b */ /* 0x001fc4000800002c */
[C---:B----4-:R-:W-:Y:S01]  /*0e40*/  DFMA R48, R10.reuse, UR52, R48 ;  /* 0x000000340a307c2b */ /* 0x050fe20008000030 */
[----:B------:R-:W0:Y:S01]  /*0e50*/  LDCU.128 UR4, c[0x3][0xb40] ;  /* 0x00c16800ff0477ac */ /* 0x000e220008000c00 */
[----:B------:R-:W-:Y:S02]  /*0e60*/  DFMA R50, R10, UR48, R50 ;  /* 0x000000300a327c2b */ /* 0x000fe40008000032 */
[C---:B------:R-:W-:Y:S02]  /*0e70*/  DFMA R22, R8.reuse, UR40, R22 ;  /* 0x0000002808167c2b */ /* 0x040fe40008000016 */
[C---:B------:R-:W-:Y:S02]  /*0e80*/  DFMA R32, R8.reuse, UR16, R32 ;  /* 0x0000001008207c2b */ /* 0x040fe40008000020 */
[----:B-1----:R-:W-:Y:S02]  /*0e90*/  DFMA R34, R8, UR12, R34 ;  /* 0x0000000c08227c2b */ /* 0x002fe40008000022 */
[----:B------:R-:W-:-:S02]  /*0ea0*/  DFMA R24, R12, UR44, R24 ;  /* 0x0000002c0c187c2b */ /* 0x000fc40008000018 */
[----:B--2---:R-:W-:Y:S02]  /*0eb0*/  DFMA R42, R8, UR32, R42 ;  /* 0x00000020082a7c2b */ /* 0x004fe4000800002a */
[----:B------:R-:W-:Y:S02]  /*0ec0*/  DFMA R20, R6, UR74, R20 ;  /* 0x0000004a06147c2b */ /* 0x000fe40008000014 */
[----:B---3--:R-:W-:Y:S02]  /*0ed0*/  DFMA R46, R8, UR8, R46 ;  /* 0x00000008082e7c2b */ /* 0x008fe4000800002e */
[----:B------:R-:W-:Y:S02]  /*0ee0*/  DFMA R36, R12, UR70, R36 ;  /* 0x000000460c247c2b */ /* 0x000fe40008000024 */
[----:B0-----:R-:W-:Y:S02]  /*0ef0*/  DFMA R30, R8, UR4, R30 ;  /* 0x00000004081e7c2b */ /* 0x001fe4000800001e */
        /* <DEDUP_REMOVED lines=39> */
.L_x_313:
[----:B------:R-:W-:Y:S05]  /*1170*/  BSYNC.RECONVERGENT B0 ;  /* 0x0000000000007941 */ /* 0x000fea0003800200 */
.L_x_312:
        /* <DEDUP_REMOVED lines=12> */
[----:B------:R-:W2:Y:S01]  /*1240*/  LDCU.128 UR60, c[0x3][0x8f0] ;  /* 0x00c11e00ff3c77ac */ /* 0x000ea20008000c00 */
[----:B------:R-:W2:Y:S01]  /*1250*/  LDCU.128 UR44, c[0x3][0x860] ;  /* 0x00c10c00ff2c77ac */ /* 0x000ea20008000c00 */
[----:B------:R-:W2:Y:S01]  /*1260*/  LDCU.128 UR64, c[0x3][0x890] ;  /* 0x00c11200ff4077ac */ /* 0x000ea20008000c00 */
[----:B------:R-:W2:Y:S01]  /*1270*/  LDCU.128 UR52, c[0x3][0x920] ;  /* 0x00c12400ff3477ac */ /* 0x000ea20008000c00 */
[----:B------:R-:W2:Y:S01]  /*1280*/  LDCU.128 UR20, c[0x3][0xa60] ;  /* 0x00c14c00ff1477ac */ /* 0x000ea20008000c00 */
[----:B------:R-:W2:Y:S01]  /*1290*/  LDCU.128 UR56, c[0x3][0xa00] ;  /* 0x00c14000ff3877ac */ /* 0x000ea20008000c00 */
[----:B------:R-:W2:Y:S01]  /*12a0*/  LDCU.128 UR24, c[0x3][0xa30] ;  /* 0x00c14600ff1877ac */ /* 0x000ea20008000c00 */
[----:B------:R-:W2:Y:S01]  /*12b0*/  LDCU.128 UR12, c[0x3][0xa90] ;  /* 0x00c15200ff0c77ac */ /* 0x000ea20008000c00 */
[C-C-:B-1----:R-:W-:Y:S01]  /*12c0*/  DADD R10, R6.reuse, R8.reuse ;  /* 0x00000000060a7229 */ /* 0x142fe20000000008 */
[----:B------:R-:W1:Y:S01]  /*12d0*/  LDCU.128 UR16, c[0x3][0xac0] ;  /* 0x00c15800ff1077ac */ /* 0x000e620008000c00 */
[----:B------:R-:W-:Y:S01]  /*12e0*/  DADD R6, R6, -R8 ;  /* 0x0000000006067229 */ /* 0x000fe20000000808 */
[----:B------:R-:W-:Y:S01]  /*12f0*/  LDS.64 R8, [R65+0xe0] ;  /* 0x0000e00041087984 */ /* 0x000fe20000000a00 */
[----:B------:R-:W1:Y:S01]  /*1300*/  LDCU.128 UR4, c[0x3][0xaf0] ;  /* 0x00c15e00ff0477ac */ /* 0x000e620008000c00 */
[----:B----4-:R-:W-:Y:S01]  /*1310*/  DADD R18, R12, R14 ;  /* 0x000000000c127229 */ /* 0x010fe2000000000e */
[----:B------:R-:W4:Y:S02]  /*1320*/  LDCU.128 UR8, c[0x3][0xb20] ;  /* 0x00c16400ff0877ac */ /* 0x000f240008000c00 */
[----:B0-----:R-:W-:-:S02]  /*1330*/  DFMA R20, R10, UR32, RZ ;  /* 0x000000200a147c2b */ /* 0x001fc400080000ff */
[----:B------:R-:W-:Y:S01]  /*1340*/  DADD R12, R12, -R14 ;  /* 0x000000000c0c7229 */ /* 0x000fe2000000080e */
[----:B------:R-:W0:Y:S01]  /*1350*/  LDCU.128 UR72, c[0x3][0xa10] ;  /* 0x00c14200ff4877ac */ /* 0x000e220008000c00 */
[----:B------:R-:W4:Y:S01]  /*1360*/  LDS.64 R14, [R65+0x380] ;  /* 0x00038000410e7984 */ /* 0x000f220000000a00 */
[C---:B---3--:R-:W-:Y:S02]  /*1370*/  DFMA R32, R10.reuse, UR48, RZ ;  /* 0x000000300a207c2b */ /* 0x048fe400080000ff */
[----:B--2---:R-:W-:Y:S01]  /*1380*/  DFMA R22, R10, UR44, RZ ;  /* 0x0000002c0a167c2b */ /* 0x004fe200080000ff */
[----:B------:R-:W2:Y:S01]  /*1390*/  LDCU.128 UR28, c[0x3][0x810] ;  /* 0x00c10200ff1c77ac */ /* 0x000ea20008000c00 */
[----:B------:R-:W-:Y:S02]  /*13a0*/  DFMA R24, R18, UR34, R20 ;  /* 0x0000002212187c2b */ /* 0x000fe40008000014 */
[----:B------:R-:W-:Y:S01]  /*13b0*/  DFMA R20, R10, UR40, RZ ;  /* 0x000000280a147c2b */ /* 0x000fe200080000ff */
[----:B------:R-:W3:Y:S01]  /*13c0*/  LDCU.128 UR32, c[0x3][0x870] ;  /* 0x00c10e00ff2077ac */ /* 0x000ee20008000c00 */
[----:B------:R-:W-:-:S02]  /*13d0*/  DFMA R40, R18, UR50, R32 ;  /* 0x0000003212287c2b */ /* 0x000fc40008000020 */
[C---:B------:R-:W-:Y:S01]  /*13e0*/  DFMA R26, R10.reuse, UR64, RZ ;  /* 0x000000400a1a7c2b */ /* 0x040fe200080000ff */
[----:B------:R-:W3:Y:S01]  /*13f0*/  LDCU.128 UR36, c[0x3][0x8a0] ;  /* 0x00c11400ff2477ac */ /* 0x000ee20008000c00 */
[----:B------:R-:W-:Y:S02]  /*1400*/  DFMA R32, R10, UR52, RZ ;  /* 0x000000340a207c2b */ /* 0x000fe400080000ff */
[----:B------:R-:W-:Y:S01]  /*1410*/  DFMA R28, R18, UR42, R20 ;  /* 0x0000002a121c7c2b */ /* 0x000fe20008000014 */
[----:B------:R-:W3:Y:S01]  /*1420*/  LDCU.128 UR40, c[0x3][0x8d0] ;  /* 0x00c11a00ff2877ac */ /* 0x000ee20008000c00 */
[----:B------:R-:W-:Y:S02]  /*1430*/  DFMA R20, R10, UR60, RZ ;  /* 0x0000003c0a147c2b */ /* 0x000fe400080000ff */
[C---:B------:R-:W-:Y:S01]  /*1440*/  DFMA R30, R18.reuse, UR46, R22 ;  /* 0x0000002e121e7c2b */ /* 0x040fe20008000016 */
[----:B------:R-:W-:Y:S01]  /*1450*/  LDS.64 R10, [R65+0x150] ;  /* 0x00015000410a7984 */ /* 0x000fe20000000a00 */
[C---:B------:R-:W-:Y:S01]  /*1460*/  DFMA R36, R18.reuse, UR66, R26 ;  /* 0x0000004212247c2b */ /* 0x040fe2000800001a */
[----:B0-----:R-:W-:Y:S01]  /*1470*/  UMOV UR52, UR72 ;  /* 0x0000004800347c82 */ /* 0x001fe20008000000 */
[C---:B------:R-:W-:Y:S01]  /*1480*/  DFMA R48, R18.reuse, UR54, R32 ;  /* 0x0000003612307c2b */ /* 0x040fe20008000020 */
[----:B------:R-:W-:Y:S01]  /*1490*/  UMOV UR53, UR73 ;  /* 0x0000004900357c82 */ /* 0x000fe20008000000 */
[----:B------:R-:W-:Y:S01]  /*14a0*/  DFMA R42, R18, UR62, R20 ;  /* 0x0000003e122a7c2b */ /* 0x000fe20008000014 */
[----:B--2---:R-:W-:Y:S01]  /*14b0*/  UMOV UR70, UR30 ;  /* 0x0000001e00467c82 */ /* 0x004fe20008000000 */
[----:B------:R-:W0:Y:S01]  /*14c0*/  LDS.64 R20, [R65+0x310] ;  /* 0x0003100041147984 */ /* 0x000e220000000a00 */
[C---:B------:R-:W-:Y:S01]  /*14d0*/  DFMA R18, R6.reuse, UR20, RZ ;  /* 0x0000001406127c2b */ /* 0x040fe200080000ff */
[----:B------:R-:W-:Y:S01]  /*14e0*/  UMOV UR71, UR31 ;  /* 0x0000001f00477c82 */ /* 0x000fe20008000000 */
[C---:B------:R-:W-:Y:S01]  /*14f0*/  DFMA R22, R6.reuse, UR56, RZ ;  /* 0x0000003806167c2b */ /* 0x040fe200080000ff */
[----:B------:R-:W-:Y:S01]  /*1500*/  UMOV UR68, UR28 ;  /* 0x0000001c00447c82 */ /* 0x000fe20008000000 */
[C---:B------:R-:W-:Y:S01]  /*1510*/  DFMA R26, R6.reuse, UR24, RZ ;  /* 0x00000018061a7c2b */ /* 0x040fe200080000ff */
[----:B------:R-:W-:Y:S01]  /*1520*/  UMOV UR69, UR29 ;  /* 0x0000001d00457c82 */ /* 0x000fe20008000000 */
[----:B------:R-:W-:Y:S01]  /*1530*/  DFMA R34, R6, UR12, RZ ;  /* 0x0000000c06227c2b */ /* 0x000fe200080000ff */
[----:B------:R-:W2:Y:S01]  /*1540*/  LDCU.128 UR28, c[0x3][0x840] ;  /* 0x00c10800ff1c77ac */ /* 0x000ea20008000c00 */
[----:B------:R-:W-:-:S02]  /*1550*/  DFMA R32, R12, UR22, R18 ;  /* 0x000000160c207c2b */ /* 0x000fc40008000012 */
[C---:B-1----:R-:W-:Y:S01]  /*1560*/  DFMA R38, R6.reuse, UR16, RZ ;  /* 0x0000001006267c2b */ /* 0x042fe200080000ff */
[----:B------:R-:W1:Y:S01]  /*1570*/  LDCU.128 UR44, c[0x3][0x900] ;  /* 0x00c12000ff2c77ac */ /* 0x000e620008000c00 */
[C---:B------:R-:W-:Y:S02]  /*1580*/  DFMA R18, R6.reuse, UR4, RZ ;  /* 0x0000000406127c2b */ /* 0x040fe400080000ff */
[----:B----4-:R-:W-:Y:S01]  /*1590*/  DFMA R46, R6, UR8, RZ ;  /* 0x00000008062e7c2b */ /* 0x010fe200080000ff */
[----:B------:R-:W4:Y:S01]  /*15a0*/  LDCU.128 UR48, c[0x3][0x930] ;  /* 0x00c12600ff3077ac */ /* 0x000f220008000c00 */
[----:B------:R-:W-:Y:S02]  /*15b0*/  DADD R6, R8, R14 ;  /* 0x0000000008067229 */ /* 0x000fe4000000000e */
        /* <DEDUP_REMOVED lines=8> */
[----:B------:R-:W-:Y:S01]  /*1640*/  UMOV UR60, UR74 ;  /* 0x0000004a003c7c82 */ /* 0x000fe20008000000 */
[----:B------:R-:W-:Y:S01]  /*1650*/  DFMA R46, R12, UR10, R46 ;  /* 0x0000000a0c2e7c2b */ /* 0x000fe2000800002e */
[----:B------:R-:W-:Y:S01]  /*1660*/  LDS.64 R18, [R65+0x230] ;  /* 0x0002300041127984 */ /* 0x000fe20000000a00 */
[----:B------:R-:W-:Y:S01]  /*1670*/  DADD R8, R8, -R14 ;  /* 0x0000000008087229 */ /* 0x000fe2000000080e */
[----:B------:R-:W-:Y:S01]  /*1680*/  UMOV UR61, UR75 ;  /* 0x0000004b003d7c82 */ /* 0x000fe20008000000 */
[----:B------:R-:W0:Y:S01]  /*1690*/  LDCU.128 UR20, c[0x3][0x820] ;  /* 0x00c10400ff1477ac */ /* 0x000e220008000c00 */
[----:B------:R-:W-:Y:S01]  /*16a0*/  LDS.64 R12, [R65+0x1c0] ;  /* 0x0001c000410c7984 */ /* 0x000fe20000000a00 */
[C---:B--2---:R-:W-:Y:S01]  /*16b0*/  DFMA R28, R6.reuse, UR28, R28 ;  /* 0x0000001c061c7c2b */ /* 0x044fe2000800001c */
[----:B------:R-:W-:Y:S02]  /*16c0*/  UMOV UR26, UR60 ;  /* 0x0000003c001a7c82 */ /* 0x000fe40008000000 */
[----:B------:R-:W2:Y:S01]  /*16d0*/  LDS.64 R14, [R65+0x2a0] ;  /* 0x0002a000410e7984 */ /* 0x000ea20000000a00 */
[----:B------:R-:W-:Y:S01]  /*16e0*/  UMOV UR27, UR61 ;  /* 0x0000003d001b7c82 */ /* 0x000fe20008000000 */
[----:B------:R-:W0:Y:S01]  /*16f0*/  LDCU.128 UR56, c[0x3][0xa70] ;  /* 0x00c14e00ff3877ac */ /* 0x000e220008000c00 */
[----:B---3--:R-:W-:-:S02]  /*1700*/  DFMA R30, R6, UR32, R30 ;  /* 0x00000020061e7c2b */ /* 0x008fc4000800001e */
[C---:B------:R-:W-:Y:S01]  /*1710*/  DFMA R36, R6.reuse, UR36, R36 ;  /* 0x0000002406247c2b */ /* 0x040fe20008000024 */
[----:B------:R-:W3:Y:S01]  /*1720*/  LDCU.128 UR60, c[0x3][0xaa0] ;  /* 0x00c15400ff3c77ac */ /* 0x000ee20008000c00 */
[C---:B------:R-:W-:Y:S02]  /*1730*/  DFMA R40, R6.reuse, UR40, R40 ;  /* 0x0000002806287c2b */ /* 0x040fe40008000028 */
[C---:B-1----:R-:W-:Y:S01]  /*1740*/  DFMA R42, R6.reuse, UR44, R42 ;  /* 0x0000002c062a7c2b */ /* 0x042fe2000800002a */
[----:B------:R-:W-:Y:S01]  /*1750*/  UMOV UR12, UR70 ;  /* 0x00000046000c7c82 */ /* 0x000fe20008000000 */
[----:B------:R-:W-:Y:S01]  /*1760*/  UMOV UR13, UR71 ;  /* 0x00000047000d7c82 */ /* 0x000fe20008000000 */
[----:B------:R-:W-:Y:S01]  /*1770*/  UMOV UR16, UR68 ;  /* 0x0000004400107c82 */ /* 0x000fe20008000000 */
[----:B------:R-:W-:Y:S01]  /*1780*/  UMOV UR17, UR69 ;  /* 0x0000004500117c82 */ /* 0x000fe20008000000 */
[----:B------:R-:W1:Y:S01]  /*1790*/  LDCU.128 UR64, c[0x3][0xad0] ;  /* 0x00c15a00ff4077ac */ /* 0x000e620008000c00 */
[----:B------:R-:W-:-:S02]  /*17a0*/  DFMA R24, R6, UR16, R24 ;  /* 0x0000001006187c2b */ /* 0x000fc40008000018 */
[----:B----4-:R-:W-:Y:S01]  /*17b0*/  DFMA R48, R6, UR48, R48 ;  /* 0x0000003006307c2b */ /* 0x010fe20008000030 */
[----:B------:R-:W4:Y:S01]  /*17c0*/  LDCU.128 UR68, c[0x3][0xb00] ;  /* 0x00c16000ff4477ac */ /* 0x000f220008000c00 */
[----:B0-----:R-:W-:Y:S02]  /*17d0*/  DADD R6, R10, R20 ;  /* 0x000000000a067229 */ /* 0x001fe40000000014 */
[C---:B------:R-:W-:Y:S01]  /*17e0*/  DFMA R22, R8.reuse, UR24, R22 ;  /* 0x0000001808167c2b */ /* 0x040fe20008000016 */
[----:B------:R-:W0:Y:S01]  /*17f0*/  LDCU.128 UR72, c[0x3][0xb30] ;  /* 0x00c16600ff4877ac */ /* 0x000e220008000c00 */
[----:B------:R-:W-:Y:S02]  /*1800*/  DFMA R26, R8, UR52, R26 ;  /* 0x00000034081a7c2b */ /* 0x000fe4000800001a */
        /* <DEDUP_REMOVED lines=11> */
[----:B---3--:R-:W-:Y:S01]  /*18c0*/  DFMA R34, R8, UR60, R34 ;  /* 0x0000003c08227c2b */ /* 0x008fe20008000022 */
[----:B------:R-:W-:Y:S01]  /*18d0*/  UMOV UR60, UR20 ;  /* 0x00000014003c7c82 */ /* 0x000fe20008000000 */
[----:B------:R-:W-:Y:S01]  /*18e0*/  UMOV UR61, UR21 ;  /* 0x00000015003d7c82 */ /* 0x000fe20008000000 */
[C---:B------:R-:W-:Y:S01]  /*18f0*/  DFMA R24, R6.reuse, UR32, R24 ;  /* 0x0000002006187c2b */ /* 0x040fe20008000018 */
[----:B------:R-:W-:Y:S01]  /*1900*/  UMOV UR57, UR29 ;  /* 0x0000001d00397c82 */ /* 0x000fe20008000000 */
        /* <DEDUP_REMOVED lines=8> */
[----:B------:R-:W-:Y:S02]  /*1990*/  DFMA R48, R6, UR50, R48 ;  /* 0x0000003206307c2b */ /* 0x000fe40008000030 */
[C---:B------:R-:W-:Y:S01]  /*19a0*/  DFMA R22, R10.reuse, UR40, R22 ;  /* 0x000000280a167c2b */ /* 0x040fe20008000016 */
[----:B------:R-:W3:Y:S01]  /*19b0*/  LDCU.128 UR16, c[0x3][0x8e0] ;  /* 0x00c11c00ff1077ac */ /* 0x000ee20008000c00 */
[----:B------:R-:W-:-:S02]  /*19c0*/  DFMA R26, R10, UR54, R26 ;  /* 0x000000360a1a7c2b */ /* 0x000fc4000800001a */
[C---:B-1----:R-:W-:Y:S01]  /*19d0*/  DFMA R38, R8.reuse, UR64, R38 ;  /* 0x0000004008267c2b */ /* 0x042fe20008000026 */
[----:B------:R-:W1:Y:S01]  /*19e0*/  LDCU.128 UR20, c[0x3][0x910] ;  /* 0x00c12200ff1477ac */ /* 0x000e620008000c00 */
[C---:B----4-:R-:W-:Y:S02]  /*19f0*/  DFMA R44, R8.reuse, UR68, R44 ;  /* 0x00000044082c7c2b */ /* 0x050fe4000800002c */
[----:B0-----:R-:W-:Y:S01]  /*1a00*/  DFMA R46, R8, UR72, R46 ;  /* 0x00000048082e7c2b */ /* 0x001fe2000800002e */
[----:B------:R-:W0:Y:S01]  /*1a10*/  LDCU.128 UR24, c[0x3][0x940] ;  /* 0x00c12800ff1877ac */ /* 0x000e220008000c00 */
[----:B--2---:R-:W-:Y:S02]  /*1a20*/  DADD R6, R12, R14 ;  /* 0x000000000c067229 */ /* 0x004fe4000000000e */
[C---:B------:R-:W-:Y:S01]  /*1a30*/  DFMA R32, R10.reuse, UR58, R32 ;  /* 0x0000003a0a207c2b */ /* 0x040fe20008000020 */
[----:B------:R-:W2:Y:S01]  /*1a40*/  LDCU.128 UR28, c[0x3][0xa20] ;  /* 0x00c14400ff1c77ac */ /* 0x000ea20008000c00 */
[----:B------:R-:W-:-:S02]  /*1a50*/  DFMA R34, R10, UR62, R34 ;  /* 0x0000003e0a227c2b */ /* 0x000fc40008000022 */
[C---:B------:R-:W-:Y:S01]  /*1a60*/  DFMA R38, R10.reuse, UR66, R38 ;  /* 0x000000420a267c2b */ /* 0x040fe20008000026 */
[----:B------:R-:W4:Y:S01]  /*1a70*/  LDCU.128 UR32, c[0x3][0xa50] ;  /* 0x00c14a00ff2077ac */ /* 0x000f220008000c00 */
[C---:B------:R-:W-:Y:S02]  /*1a80*/  DFMA R44, R10.reuse, UR70, R44 ;  /* 0x000000460a2c7c2b */ /* 0x040fe4000800002c */
[----:B------:R-:W-:Y:S01]  /*1a90*/  DFMA R46, R10, UR74, R46 ;  /* 0x0000004a0a2e7c2b */ /* 0x000fe2000800002e */
[----:B------:R-:W4:Y:S01]  /*1aa0*/  LDCU.128 UR36, c[0x3][0xa80] ;  /* 0x00c15000ff2477ac */ /* 0x000f220008000c00 */
[----:B------:R-:W-:Y:S02]  /*1ab0*/  DADD R12, R12, -R14 ;  /* 0x000000000c0c7229 */ /* 0x000fe4000000080e */
[----:B------:R-:W-:Y:S01]  /*1ac0*/  DADD R8, R18, R18 ;  /* 0x0000000012087229 */ /* 0x000fe20000000012 */
[----:B------:R-:W4:Y:S01]  /*1ad0*/  LDCU.128 UR40, c[0x3][0xab0] ;  /* 0x00c15600ff2877ac */ /* 0x000f220008000c00 */
[----:B------:R-:W-:-:S02]  /*1ae0*/  DFMA R24, R6, UR60, R24 ;  /* 0x0000003c06187c2b */ /* 0x000fc40008000018 */
[C---:B---3--:R-:W-:Y:S01]  /*1af0*/  DFMA R28, R6.reuse, UR4, R28 ;  /* 0x00000004061c7c2b */ /* 0x048fe2000800001c */
[----:B------:R-:W3:Y:S01]  /*1b00*/  LDCU.128 UR44, c[0x3][0xae0] ;  /* 0x00c15c00ff2c77ac */ /* 0x000ee20008000c00 */
[C---:B------:R-:W-:Y:S02]  /*1b10*/  DFMA R30, R6.reuse, UR8, R30 ;  /* 0x00000008061e7c2b */ /* 0x040fe4000800001e */
[C---:B------:R-:W-:Y:S01]  /*1b20*/  DFMA R36, R6.reuse, UR12, R36 ;  /* 0x0000000c06247c2b */ /* 0x040fe20008000024 */
[----:B------:R-:W3:Y:S01]  /*1b30*/  LDCU.128 UR48, c[0x3][0xb10] ;  /* 0x00c16200ff3077ac */ /* 0x000ee20008000c00 */
[C---:B------:R-:W-:Y:S02]  /*1b40*/  DFMA R40, R6.reuse, UR16, R40 ;  /* 0x0000001006287c2b */ /* 0x040fe40008000028 */
[C---:B-1----:R-:W-:Y:S01]  /*1b50*/  DFMA R42, R6.reuse, UR20, R42 ;  /* 0x00000014062a7c2b */ /* 0x042fe2000800002a */
[----:B------:R-:W1:Y:S01]  /*1b60*/  LDCU.128 UR52, c[0x3][0xb40] ;  /* 0x00c16800ff3477ac */ /* 0x000e620008000c00 */
[----:B0-----:R-:W-:-:S02]  /*1b70*/  DFMA R48, R6, UR24, R48 ;  /* 0x0000001806307c2b */ /* 0x001fc40008000030 */
[----:B------:R-:W-:Y:S02]  /*1b80*/  DMUL R8, R8, 0.5 ;  /* 0x3fe0000008087828 */ /* 0x000fe40000000000 */
[C---:B--2---:R-:W-:Y:S02]  /*1b90*/  DFMA R22, R12.reuse, UR28, R22 ;  /* 0x0000001c0c167c2b */ /* 0x044fe40008000016 */
[C---:B----4-:R-:W-:Y:S02]  /*1ba0*/  DFMA R26, R12.reuse, UR32, R26 ;  /* 0x000000200c1a7c2b */ /* 0x050fe4000800001a */
[C---:B------:R-:W-:Y:S02]  /*1bb0*/  DFMA R32, R12.reuse, UR36, R32 ;  /* 0x000000240c207c2b */ /* 0x040fe40008000020 */
[C---:B------:R-:W-:Y:S02]  /*1bc0*/  DFMA R34, R12.reuse, UR40, R34 ;  /* 0x000000280c227c2b */ /* 0x040fe40008000022 */
[----:B---3--:R-:W-:-:S02]  /*1bd0*/  DFMA R38, R12, UR44, R38 ;  /* 0x0000002c0c267c2b */ /* 0x008fc40008000026 */
[----:B------:R-:W-:Y:S02]  /*1be0*/  DFMA R44, R12, UR48, R44 ;  /* 0x000000300c2c7c2b */ /* 0x000fe4000800002c */
[----:B------:R-:W-:Y:S02]  /*1bf0*/  DADD R18, R18, -R18 ;  /* 0x0000000012127229 */ /* 0x000fe40000000812 */
[----:B-1----:R-:W-:Y:S02]  /*1c00*/  DFMA R46, R12, UR52, R46 ;  /* 0x000000340c2e7c2b */ /* 0x002fe4000800002e */
        /* <DEDUP_REMOVED lines=42> */
.L_x_315:
[----:B------:R-:W-:Y:S05]  /*1eb0*/  BSYNC.RECONVERGENT B0 ;  /* 0x0000000000007941 */ /* 0x000fea0003800200 */
.L_x_314:
[----:B01---5:R-:W-:Y:S01]  /*1ec0*/  PRMT R6, R4, 0x5410, R3 ;  /* 0x0000541004067816 */ /* 0x023fe20000000003 */
[----:B------:R-:W-:Y:S01]  /*1ed0*/  UMOV UR4, 0xc40e ;  /* 0x0000c40e00047882 */ /* 0x000fe20000000000 */
[----:B------:R-:W-:Y:S03]  /*1ee0*/  BAR.SYNC.DEFER_BLOCKING 0x0 ;  /* 0x0000000000007b1d */ /* 0x000fe60000010000 */
[----:B------:R-:W-:Y:S02]  /*1ef0*/  IDP.2A.LO.U16.U8 R5, R6, UR4, R5 ;  /* 0x0000000406057c26 */ /* 0x000fe40008001005 */
        /* <DEDUP_REMOVED lines=11> */
[----:B------:R-:W0:Y:S03]  /*1fb0*/  LDCU.128 UR44, c[0x3][0x870] ;  /* 0x00c10e00ff2c77ac */ /* 0x000e260008000c00 */
[----:B------:R-:W3:Y:S01]  /*1fc0*/  LDG.E.64.CONSTANT R38, desc[UR76][R16.64+-0x8] ;  /* 0xfffff84c10267981 */ /* 0x000ee2000c1e9b00 */
[----:B------:R-:W2:Y:S03]  /*1fd0*/  LDCU.128 UR24, c[0x3][0xa30] ;  /* 0x00c14600ff1877ac */ /* 0x000ea60008000c00 */
[----:B------:R-:W3:Y:S01]  /*1fe0*/  LDG.E.64.CONSTANT R24, desc[UR76][R16.64+-0x58] ;  /* 0xffffa84c10187981 */ /* 0x000ee2000c1e9b00 */
[----:B------:R-:W4:Y:S03]  /*1ff0*/  LDCU.128 UR32, c[0x3][0x840] ;  /* 0x00c10800ff2077ac */ /* 0x000f260008000c00 */
[----:B------:R-:W3:Y:S01]  /*2000*/  LDG.E.64.CONSTANT R42, desc[UR76][R16.64+-0x10] ;  /* 0xfffff04c102a7981 */ /* 0x000ee2000c1e9b00 */
[----:B------:R-:W-:Y:S01]  /*2010*/  LOP3.LUT R5, R4, 0xffff, RZ, 0xc0, !PT ;  /* 0x0000ffff04057812 */ /* 0x000fe200078ec0ff */
[----:B------:R-:W4:Y:S02]  /*2020*/  LDCU.128 UR20, c[0x3][0x830] ;  /* 0x00c10600ff1477ac */ /* 0x000f240008000c00 */
[----:B------:R-:W3:Y:S01]  /*2030*/  LDG.E.64.CONSTANT R22, desc[UR76][R16.64+-0x18] ;  /* 0xffffe84c10167981 */ /* 0x000ee2000c1e9b00 */
[----:B------:R-:W4:Y:S03]  /*2040*/  LDCU.128 UR40, c[0x3][0xa40] ;  /* 0x00c14800ff2877ac */ /* 0x000f260008000c00 */
[----:B------:R-:W3:Y:S01]  /*2050*/  LDG.E.64.CONSTANT R44, desc[UR76][R16.64+-0x50] ;  /* 0xffffb04c102c7981 */ /* 0x000ee2000c1e9b00 */
[----:B------:R-:W-:Y:S01]  /*2060*/  IMAD R66, R5, 0x70, R66 ;  /* 0x0000007005427824 */ /* 0x000fe200078e0242 */
[----:B-1----:R-:W-:Y:S01]  /*2070*/  MOV.SPILL R102, UR17 ;  /* 0x0000001100667c02 */ /* 0x002fe20009000f00 */
[----:B------:R-:W1:Y:S01]  /*2080*/  LDCU.128 UR4, c[0x3][0x820] ;  /* 0x00c10400ff0477ac */ /* 0x000e620008000c00 */
[----:B------:R-:W-:-:S02]  /*2090*/  MOV.SPILL R103, UR16 ;  /* 0x0000001000677c02 */ /* 0x000fc40009000f00 */
[----:B------:R-:W-:Y:S01]  /*20a0*/  LDS.64 R8, [R66+0x50] ;  /* 0x0000500042087984 */ /* 0x000fe20000000a00 */
[----:B0-----:R-:W-:Y:S01]  /*20b0*/  IMAD.U32 R72, RZ, RZ, UR44 ;  /* 0x0000002cff487e24 */ /* 0x001fe2000f8e00ff */
[----:B------:R-:W-:Y:S01]  /*20c0*/  MOV.SPILL R100, UR13 ;  /* 0x0000000d00647c02 */ /* 0x000fe20009000f00 */
[----:B------:R-:W-:Y:S01]  /*20d0*/  IMAD.U32 R73, RZ, RZ, UR45 ;  /* 0x0000002dff497e24 */ /* 0x000fe2000f8e00ff */
[----:B------:R-:W0:Y:S01]  /*20e0*/  LDS.128 R48, [R66] ;  /* 0x0000000042307984 */ /* 0x000e220000000c00 */
[----:B------:R-:W-:Y:S01]  /*20f0*/  IMAD.U32 R98, RZ, RZ, UR46 ;  /* 0x0000002eff627e24 */ /* 0x000fe2000f8e00ff */
[----:B------:R-:W-:Y:S01]  /*2100*/  MOV.SPILL R101, UR12 ;  /* 0x0000000c00657c02 */ /* 0x000fe20009000f00 */
[----:B------:R-:W-:Y:S01]  /*2110*/  IMAD.U32 R99, RZ, RZ, UR47 ;  /* 0x0000002fff637e24 */ /* 0x000fe2000f8e00ff */
[----:B------:R-:W1:Y:S01]  /*2120*/  LDS.128 R60, [R66+0x40] ;  /* 0x00004000423c7984 */ /* 0x000e620000000c00 */
[----:B--2---:R-:W-:Y:S01]  /*2130*/  MOV.SPILL R110, UR25 ;  /* 0x00000019006e7c02 */ /* 0x004fe20009000f00 */
[----:B----4-:R-:W-:Y:S01]  /*2140*/  IMAD.U32 R74, RZ, RZ, UR34 ;  /* 0x00000022ff4a7e24 */ /* 0x010fe2000f8e00ff */
[----:B------:R-:W-:Y:S01]  /*2150*/  MOV.SPILL R111, UR24 ;  /* 0x00000018006f7c02 */ /* 0x000fe20009000f00 */
[----:B------:R-:W2:Y:S01]  /*2160*/  LDS.128 R56, [R66+0x10] ;  /* 0x0000100042387984 */ /* 0x000ea20000000c00 */
[----:B------:R-:W-:Y:S01]  /*2170*/  IMAD.U32 R75, RZ, RZ, UR35 ;  /* 0x00000023ff4b7e24 */ /* 0x000fe2000f8e00ff */
[----:B------:R-:W-:Y:S01]  /*2180*/  MOV.SPILL R112, UR21 ;  /* 0x0000001500707c02 */ /* 0x000fe20009000f00 */
[----:B------:R-:W-:Y:S01]  /*2190*/  IMAD.U32 R96, RZ, RZ, UR40 ;  /* 0x00000028ff607e24 */ /* 0x000fe2000f8e00ff */
[----:B------:R-:W4:Y:S01]  /*21a0*/  LDS.128 R52, [R66+0x30] ;  /* 0x0000300042347984 */ /* 0x000f220000000c00 */
[----:B------:R-:W-:Y:S01]  /*21b0*/  MOV.SPILL R113, UR20 ;  /* 0x0000001400717c02 */ /* 0x000fe20009000f00 */
[----:B------:R-:W-:Y:S01]  /*21c0*/  IMAD.U32 R97, RZ, RZ, UR41 ;  /* 0x00000029ff617e24 */ /* 0x000fe2000f8e00ff */
[----:B------:R-:W3:Y:S01]  /*21d0*/  LDCU.128 UR48, c[0x3][0xac0] ;  /* 0x00c15800ff3077ac */ /* 0x000ee20008000c00 */
[----:B------:R-:W4:Y:S01]  /*21e0*/  LDS.128 R4, [R66+0x20] ;  /* 0x0000200042047984 */ /* 0x000f220000000c00 */
[----:B------:R-:W-:-:S02]  /*21f0*/  IMAD.U32 R76, RZ, RZ, UR42 ;  /* 0x0000002aff4c7e24 */ /* 0x000fc4000f8e00ff */
[----:B------:R-:W-:Y:S01]  /*2200*/  IMAD.U32 R77, RZ, RZ, UR43 ;  /* 0x0000002bff4d7e24 */ /* 0x000fe2000f8e00ff */
[----:B------:R-:W3:Y:S01]  /*2210*/  LDCU.128 UR52, c[0x3][0x8f0] ;  /* 0x00c11e00ff3477ac */ /* 0x000ee20008000c00 */
[----:B------:R-:W3:Y:S01]  /*2220*/  LDCU.128 UR56, c[0x3][0xaf0] ;  /* 0x00c15e00ff3877ac */ /* 0x000ee20008000c00 */
[----:B------:R-:W3:Y:S01]  /*2230*/  LDCU.128 UR60, c[0x3][0xb00] ;  /* 0x00c16000ff3c77ac */ /* 0x000ee20008000c00 */
[----:B------:R-:W3:Y:S01]  /*2240*/  LDCU.128 UR64, c[0x3][0x910] ;  /* 0x00c12200ff4077ac */ /* 0x000ee20008000c00 */
[----:B------:R-:W3:Y:S01]  /*2250*/  LDCU.128 UR68, c[0x3][0xb10] ;  /* 0x00c16200ff4477ac */ /* 0x000ee20008000c00 */
[C-C-:B0-----:R-:W-:Y:S01]  /*2260*/  DADD R2, R48.reuse, -R8.reuse ;  /* 0x0000000030027229 */ /* 0x141fe20000000808 */
[----:B------:R-:W0:Y:S01]  /*2270*/  LDCU.128 UR72, c[0x3][0x930] ;  /* 0x00c12600ff4877ac */ /* 0x000e220008000c00 */
[----:B------:R-:W-:Y:S02]  /*2280*/  DADD R48, R48, R8 ;  /* 0x0000000030307229 */ /* 0x000fe40000000008 */
[----:B-1----:R-:W-:-:S02]  /*2290*/  DADD R14, -R62, R50 ;  /* 0x000000003e0e7229 */ /* 0x002fc40000000132 */
[----:B------:R-:W-:Y:S02]  /*22a0*/  DADD R46, R62, R50 ;  /* 0x000000003e2e7229 */ /* 0x000fe40000000032 */
[----:B------:R-:W-:Y:S01]  /*22b0*/  DFMA R10, R2, UR12, RZ ;  /* 0x0000000c020a7c2b */ /* 0x000fe200080000ff */
[----:B------:R-:W3:Y:S01]  /*22c0*/  LDG.E.64.CONSTANT R62, desc[UR76][R16.64+-0x20] ;  /* 0xffffe04c103e7981 */ /* 0x000ee2000c1e9b00 */
[----:B--2---:R-:W-:Y:S01]  /*22d0*/  DADD R20, R56, -R60 ;  /* 0x0000000038147229 */ /* 0x004fe2000000083c */
[----:B------:R-:W-:Y:S01]  /*22e0*/  UMOV UR12, UR34 ;  /* 0x00000022000c7c82 */ /* 0x000fe20008000000 */
[----:B------:R-:W-:Y:S01]  /*22f0*/  DFMA R8, R48, UR16, RZ ;  /* 0x0000001030087c2b */ /* 0x000fe200080000ff */
[----:B------:R-:W-:Y:S01]  /*2300*/  UMOV UR13, UR35 ;  /* 0x00000023000d7c82 */ /* 0x000fe20008000000 */
[----:B----4-:R-:W-:Y:S02]  /*2310*/  DADD R18, -R54, R58 ;  /* 0x0000000036127229 */ /* 0x010fe4000000013a */
[----:B------:R-:W-:-:S02]  /*2320*/  DFMA R10, R14, UR14, R10 ;  /* 0x0000000e0e0a7c2b */ /* 0x000fc4000800000a */
[----:B------:R-:W-:Y:S02]  /*2330*/  DADD R12, R54, R58 ;  /* 0x00000000360c7229 */ /* 0x000fe4000000003a */
[----:B------:R-:W-:Y:S01]  /*2340*/  DFMA R30, R46, UR18, R8 ;  /* 0x000000122e1e7c2b */ /* 0x000fe20008000008 */
[----:B------:R-:W2:Y:S01]  /*2350*/  LDG.E.64.CONSTANT R58, desc[UR76][R16.64+-0x48] ;  /* 0xffffb84c103a7981 */ /* 0x000ea2000c1e9b00 */
[----:B------:R-:W-:Y:S02]  /*2360*/  DADD R8, R4, -R52 ;  /* 0x0000000004087229 */ /* 0x000fe40000000834 */
[----:B------:R-:W-:Y:S02]  /*2370*/  DFMA R32, R20, UR28, R10 ;  /* 0x0000001c14207c2b */ /* 0x000fe4000800000a */
[----:B------:R-:W-:Y:S02]  /*2380*/  DADD R10, R56, R60 ;  /* 0x00000000380a7229 */ /* 0x000fe4000000003c */
[----:B------:R-:W-:-:S04]  /*2390*/  DADD R60, R6, -R6 ;  /* 0x00000000063c7229 */ /* 0x000fc80000000806 */
[----:B------:R-:W-:Y:S01]  /*23a0*/  DFMA R36, R18, UR30, R32 ;  /* 0x0000001e12247c2b */ /* 0x000fe20008000020 */
[----:B------:R-:W1:Y:S01]  /*23b0*/  LDCU.128 UR28, c[0x3][0x860] ;  /* 0x00c10c00ff1c77ac */ /* 0x000e620008000c00 */
[----:B------:R-:W-:Y:S02]  /*23c0*/  DFMA R32, R10, UR8, R30 ;  /* 0x000000080a207c2b */ /* 0x000fe4000800001e */
[----:B------:R-:W-:Y:S01]  /*23d0*/  DADD R30, R4, R52 ;  /* 0x00000000041e7229 */ /* 0x000fe20000000034 */
[----:B------:R-:W-:Y:S01]  /*23e0*/  UMOV UR8, UR32 ;  /* 0x0000002000087c82 */ /* 0x000fe20008000000 */
[----:B------:R-:W-:Y:S01]  /*23f0*/  DFMA R40, R2, UR24, RZ ;  /* 0x0000001802287c2b */ /* 0x000fe200080000ff */
[----:B------:R-:W-:Y:S01]  /*2400*/  UMOV UR9, UR33 ;  /* 0x0000002100097c82 */ /* 0x000fe20008000000 */
[----:B------:R-:W-:Y:S01]  /*2410*/  DFMA R4, R8, UR36, R36 ;  /* 0x0000002408047c2b */ /* 0x000fe20008000024 */
[----:B------:R-:W-:Y:S01]  /*2420*/  UMOV UR36, UR46 ;  /* 0x0000002e00247c82 */ /* 0x000fe20008000000 */
[----:B------:R-:W-:Y:S01]  /*2430*/  UMOV UR37, UR47 ;  /* 0x0000002f00257c82 */ /* 0x000fe20008000000 */
[----:B------:R-:W4:Y:S01]  /*2440*/  LDCU.128 UR32, c[0x3][0xa60] ;  /* 0x00c14c00ff2077ac */ /* 0x000f220008000c00 */
[----:B------:R-:W-:-:S02]  /*2450*/  DFMA R36, R48, UR20, RZ ;  /* 0x0000001430247c2b */ /* 0x000fc400080000ff */
[----:B------:R-:W-:Y:S01]  /*2460*/  DFMA R32, R12, UR10, R32 ;  /* 0x0000000a0c207c2b */ /* 0x000fe20008000020 */
[----:B------:R-:W-:Y:S01]  /*2470*/  UMOV UR10, UR40 ;  /* 0x00000028000a7c82 */ /* 0x000fe20008000000 */
[----:B------:R-:W-:Y:S01]  /*2480*/  DFMA R4, R60, UR38, R4 ;  /* 0x000000263c047c2b */ /* 0x000fe20008000004 */
[----:B------:R-:W-:Y:S01]  /*2490*/  UMOV UR38, UR44 ;  /* 0x0000002c00267c82 */ /* 0x000fe20008000000 */
[----:B------:R-:W-:Y:S01]  /*24a0*/  UMOV UR39, UR45 ;  /* 0x0000002d00277c82 */ /* 0x000fe20008000000 */
[----:B------:R-:W0:Y:S01]  /*24b0*/  LDCU.128 UR44, c[0x3][0xa70] ;  /* 0x00c14e00ff2c77ac */ /* 0x000e220008000c00 */
[----:B-1----:R-:W-:Y:S01]  /*24c0*/  DFMA R50, R48, UR28, RZ ;  /* 0x0000001c30327c2b */ /* 0x002fe200080000ff */
[----:B------:R-:W-:Y:S02]  /*24d0*/  MOV.SPILL R114, UR29 ;  /* 0x0000001d00727c02 */ /* 0x000fe40009000f00 */
[----:B------:R-:W-:Y:S01]  /*24e0*/  MOV.SPILL R116, UR28 ;  /* 0x0000001c00747c02 */ /* 0x000fe20009000f00 */
[----:B------:R-:W-:Y:S01]  /*24f0*/  DFMA R36, R46, UR22, R36 ;  /* 0x000000162e247c2b */ /* 0x000fe20008000024 */
[----:B------:R-:W-:Y:S01]  /*2500*/  UMOV UR11, UR41 ;  /* 0x00000029000b7c82 */ /* 0x000fe20008000000 */
[----:B------:R-:W-:Y:S01]  /*2510*/  DFMA R40, R14, UR26, R40 ;  /* 0x0000001a0e287c2b */ /* 0x000fe20008000028 */
[----:B------:R-:W-:Y:S01]  /*2520*/  UMOV UR40, UR42 ;  /* 0x0000002a00287c82 */ /* 0x000fe20008000000 */
[----:B------:R-:W-:Y:S01]  /*2530*/  UMOV UR41, UR43 ;  /* 0x0000002b00297c82 */ /* 0x000fe20008000000 */
        /* <DEDUP_REMOVED lines=8> */
[----:B------:R-:W0:Y:S02]  /*25c0*/  LDCU.128 UR44, c[0x3][0x850] ;  /* 0x00c10a00ff2c77ac */ /* 0x000e240008000c00 */
[----:B0-----:R-:W-:Y:S01]  /*25d0*/  IMAD.U32 R54, RZ, RZ, UR46 ;  /* 0x0000002eff367e24 */ /* 0x001fe2000f8e00ff */
[----:B------:R-:W-:Y:S01]  /*25e0*/  UMOV UR16, UR44 ;  /* 0x0000002c00107c82 */ /* 0x000fe20008000000 */
[----:B------:R-:W-:Y:S01]  /*25f0*/  IMAD.U32 R55, RZ, RZ, UR47 ;  /* 0x0000002fff377e24 */ /* 0x000fe2000f8e00ff */
[----:B------:R-:W-:Y:S01]  /*2600*/  UMOV UR17, UR45 ;  /* 0x0000002d00117c82 */ /* 0x000fe20008000000 */
[----:B------:R-:W0:Y:S01]  /*2610*/  LDCU.128 UR44, c[0x3][0xa50] ;  /* 0x00c14a00ff2c77ac */ /* 0x000e220008000c00 */
[----:B----4-:R-:W-:Y:S01]  /*2620*/  DFMA R52, R2, UR32, RZ ;  /* 0x0000002002347c2b */ /* 0x010fe200080000ff */
        /* <DEDUP_REMOVED lines=9> */
[----:B------:R-:W-:Y:S02]  /*26c0*/  DFMA R40, R20, UR10, R40 ;  /* 0x0000000a14287c2b */ /* 0x000fe40008000028 */
[----:B------:R-:W-:Y:S02]  /*26d0*/  DFMA R52, R14, UR34, R52 ;  /* 0x000000220e347c2b */ /* 0x000fe40008000034 */
[----:B------:R-:W-:-:S04]  /*26e0*/  DFMA R50, R46, UR30, R50 ;  /* 0x0000001e2e327c2b */ /* 0x000fc80008000032 */
[----:B------:R-:W-:Y:S02]  /*26f0*/  DFMA R40, R18, UR40, R40 ;  /* 0x0000002812287c2b */ /* 0x000fe40008000028 */
[----:B------:R-:W-:Y:S01]  /*2700*/  DADD R56, R6, R6 ;  /* 0x0000000006387229 */ /* 0x000fe20000000006 */
[----:B------:R-:W-:Y:S01]  /*2710*/  MOV.SPILL R106, UR33 ;  /* 0x00000021006a7c02 */ /* 0x000fe20009000f00 */
[----:B0-----:R-:W-:Y:S01]  /*2720*/  UMOV UR10, UR46 ;  /* 0x0000002e000a7c82 */ /* 0x001fe20008000000 */
[----:B------:R-:W-:Y:S01]  /*2730*/  UMOV UR11, UR47 ;  /* 0x0000002f000b7c82 */ /* 0x000fe20008000000 */
[----:B------:R-:W-:Y:S01]  /*2740*/  IMAD.U32 R84, RZ, RZ, UR46 ;  /* 0x0000002eff547e24 */ /* 0x000fe2000f8e00ff */
[----:B------:R-:W-:Y:S01]  /*2750*/  UMOV UR20, UR44 ;  /* 0x0000002c00147c82 */ /* 0x000fe20008000000 */
[----:B------:R-:W-:Y:S01]  /*2760*/  IMAD.U32 R85, RZ, RZ, UR47 ;  /* 0x0000002fff557e24 */ /* 0x000fe2000f8e00ff */
[----:B------:R-:W-:Y:S01]  /*2770*/  UMOV UR21, UR45 ;  /* 0x0000002d00157c82 */ /* 0x000fe20008000000 */
[----:B------:R-:W0:Y:S01]  /*2780*/  LDCU.128 UR44, c[0x3][0xa80] ;  /* 0x00c15000ff2c77ac */ /* 0x000e220008000c00 */
[----:B------:R-:W-:-:S02]  /*2790*/  DFMA R52, R20, UR28, R52 ;  /* 0x0000001c14347c2b */ /* 0x000fc40008000034 */
[----:B------:R-:W-:Y:S01]  /*27a0*/  DFMA R36, R10, UR8, R36 ;  /* 0x000000080a247c2b */ /* 0x000fe20008000024 */
[----:B------:R-:W-:Y:S01]  /*27b0*/  MOV.SPILL R109, UR32 ;  /* 0x00000020006d7c02 */ /* 0x000fe20009000f00 */
[----:B------:R-:W-:Y:S01]  /*27c0*/  DFMA R40, R8, UR22, R40 ;  /* 0x0000001608287c2b */ /* 0x000fe20008000028 */
[----:B------:R-:W1:Y:S01]  /*27d0*/  LDCU.128 UR40, c[0x3][0xa90] ;  /* 0x00c15200ff2877ac */ /* 0x000e620008000c00 */
[----:B------:R-:W-:Y:S02]  /*27e0*/  DFMA R50, R10, UR38, R50 ;  /* 0x000000260a327c2b */ /* 0x000fe40008000032 */
[----:B------:R-:W-:Y:S02]  /*27f0*/  DFMA R52, R18, UR24, R52 ;  /* 0x0000001812347c2b */ /* 0x000fe40008000034 */
[----:B------:R-:W-:Y:S01]  /*2800*/  DFMA R36, R12, UR12, R36 ;  /* 0x0000000c0c247c2b */ /* 0x000fe20008000024 */
[----:B------:R-:W-:Y:S01]  /*2810*/  R2UR UR32, R54 ;  /* 0x00000000362072ca */ /* 0x000fe200000e0000 */
[----:B------:R-:W-:Y:S01]  /*2820*/  DFMA R40, R60, UR14, R40 ;  /* 0x0000000e3c287c2b */ /* 0x000fe20008000028 */
[----:B------:R-:W-:Y:S01]  /*2830*/  R2UR UR33, R55 ;  /* 0x00000000372172ca */ /* 0x000fe200000e0000 */
[----:B0-----:R-:W-:Y:S01]  /*2840*/  UMOV UR12, UR44 ;  /* 0x0000002c000c7c82 */ /* 0x001fe20008000000 */
[----:B------:R-:W-:-:S02]  /*2850*/  UMOV UR13, UR45 ;  /* 0x0000002d000d7c82 */ /* 0x000fc40008000000 */
[----:B------:R-:W-:Y:S02]  /*2860*/  DFMA R52, R8, UR12, R52 ;  /* 0x0000000c08347c2b */ /* 0x000fe40008000034 */
[----:B------:R-:W0:Y:S01]  /*2870*/  LDCU.128 UR12, c[0x3][0x8a0] ;  /* 0x00c11400ff0c77ac */ /* 0x000e220008000c00 */
[----:B------:R-:W-:Y:S02]  /*2880*/  DFMA R54, R12, UR36, R50 ;  /* 0x000000240c367c2b */ /* 0x000fe40008000032 */
[----:B------:R-:W-:Y:S01]  /*2890*/  DMUL R56, R56, 0.5 ;  /* 0x3fe0000038387828 */ /* 0x000fe20000000000 */
[----:B------:R-:W4:Y:S01]  /*28a0*/  LDCU.128 UR36, c[0x3][0x890] ;  /* 0x00c11200ff2477ac */ /* 0x000f220008000c00 */
[C---:B------:R-:W-:Y:S02]  /*28b0*/  DFMA R32, R30.reuse, UR4, R32 ;  /* 0x000000041e207c2b */ /* 0x040fe40008000020 */
[C---:B------:R-:W-:Y:S02]  /*28c0*/  DFMA R50, R30.reuse, UR16, R36 ;  /* 0x000000101e327c2b */ /* 0x040fe40008000024 */
[----:B------:R-:W-:-:S04]  /*28d0*/  DFMA R54, R30, UR20, R54 ;  /* 0x000000141e367c2b */ /* 0x000fc80008000036 */
[----:B------:R-:W-:Y:S01]  /*28e0*/  DFMA R32, R56, UR6, R32 ;  /* 0x0000000638207c2b */ /* 0x000fe20008000020 */
[----:B0-----:R-:W-:-:S03]  /*28f0*/  IMAD.U32 R90, RZ, RZ, UR12 ;  /* 0x0000000cff5a7e24 */ /* 0x001fc6000f8e00ff */
[C---:B------:R-:W-:Y:S01]  /*2900*/  DFMA R54, R56.reuse, UR10, R54 ;  /* 0x0000000a38367c2b */ /* 0x040fe20008000036 */
[----:B------:R-:W-:Y:S01]  /*2910*/  UMOV UR10, UR12 ;  /* 0x0000000c000a7c82 */ /* 0x000fe20008000000 */
[----:B------:R-:W-:Y:S01]  /*2920*/  UMOV UR11, UR13 ;  /* 0x0000000d000b7c82 */ /* 0x000fe20008000000 */
[----:B------:R-:W-:Y:S01]  /*2930*/  IMAD.U32 R91, RZ, RZ, UR13 ;  /* 0x0000000dff5b7e24 */ /* 0x000fe2000f8e00ff */
[----:B------:R-:W-:Y:S01]  /*2940*/  UMOV UR28, UR14 ;  /* 0x0000000e001c7c82 */ /* 0x000fe20008000000 */
[----:B------:R-:W-:Y:S01]  /*2950*/  UMOV UR29, UR15 ;  /* 0x0000000f001d7c82 */ /* 0x000fe20008000000 */
[----:B------:R-:W-:Y:S01]  /*2960*/  DFMA R50, R56, UR32, R50 ;  /* 0x0000002038327c2b */ /* 0x000fe20008000032 */
[----:B------:R-:W0:Y:S01]  /*2970*/  LDCU.128 UR12, c[0x3][0xaa0] ;  /* 0x00c15400ff0c77ac */ /* 0x000e220008000c00 */
[C-C-:B------:R-:W-:Y:S02]  /*2980*/  DADD R36, R32.reuse, R4.reuse ;  /* 0x0000000020247229 */ /* 0x140fe40000000004 */
[----:B------:R-:W-:Y:S01]  /*2990*/  DADD R4, R32, -R4 ;  /* 0x0000000020047229 */ /* 0x000fe20000000804 */
[----:B------:R-:W-:Y:S01]  /*29a0*/  UMOV UR4, UR46 ;  /* 0x0000002e00047c82 */ /* 0x000fe20008000000 */
[----:B------:R-:W-:Y:S01]  /*29b0*/  UMOV UR5, UR47 ;  /* 0x0000002f00057c82 */ /* 0x000fe20008000000 */
[----:B------:R-:W1:Y:S01]  /*29c0*/  LDCU.64 UR6, c[0x3][0xa08] ;  /* 0x00c14100ff0677ac */ /* 0x000e620008000a00 */
[----:B------:R-:W-:-:S02]  /*29d0*/  DADD R32, R50, R40 ;  /* 0x0000000032207229 */ /* 0x000fc40000000028 */
[----:B------:R-:W-:Y:S01]  /*29e0*/  DFMA R52, R60, UR4, R52 ;  /* 0x000000043c347c2b */ /* 0x000fe20008000034 */
[----:B------:R-:W-:Y:S01]  /*29f0*/  MOV.SPILL R115, UR17 ;  /* 0x0000001100737c02 */ /* 0x000fe20009000f00 */
[----:B------:R-:W-:Y:S01]  /*2a00*/  DADD R40, R50, -R40 ;  /* 0x0000000032287229 */ /* 0x000fe20000000828 */
[----:B------:R-:W-:Y:S01]  /*2a10*/  MOV.SPILL R104, UR16 ;  /* 0x0000001000687c02 */ /* 0x000fe20009000f00 */
[----:B------:R-:W4:Y:S01]  /*2a20*/  LDCU.64 UR4, c[0x3][0x838] ;  /* 0x00c10700ff0477ac */ /* 0x000f220008000a00 */
[----:B---3--:R-:W-:-:S03]  /*2a30*/  DMUL R28, R28, R36 ;  /* 0x000000241c1c7228 */ /* 0x008fc60000000000 */
[--C-:B------:R-:W-:Y:S02]  /*2a40*/  DADD R50, R54, R52.reuse ;  /* 0x0000000036327229 */ /* 0x100fe40000000034 */
[----:B------:R-:W-:Y:S01]  /*2a50*/  DMUL R26, R26, R32 ;  /* 0x000000201a1a7228 */ /* 0x000fe20000000000 */
[----:B0-----:R-:W-:Y:S01]  /*2a60*/  UMOV UR16, UR14 ;  /* 0x0000000e00107c82 */ /* 0x001fe20008000000 */
[----:B------:R-:W-:Y:S01]  /*2a70*/  DADD R54, R54, -R52 ;  /* 0x0000000036367229 */ /* 0x000fe20000000834 */
[----:B------:R-:W-:Y:S01]  /*2a80*/  UMOV UR17, UR15 ;  /* 0x0000000f00117c82 */ /* 0x000fe20008000000 */
[CCC-:B------:R-:W-:Y:S01]  /*2a90*/  DFMA R32, R34.reuse, -R4.reuse, R28.reuse ;  /* 0x800000042220722b */ /* 0x1c0fe2000000001c */
[----:B------:R-:W-:Y:S02]  /*2aa0*/  IMAD.U32 R52, RZ, RZ, UR12 ;  /* 0x0000000cff347e24 */ /* 0x000fe4000f8e00ff */
[----:B------:R-:W-:Y:S01]  /*2ab0*/  IMAD.U32 R53, RZ, RZ, UR13 ;  /* 0x0000000dff357e24 */ /* 0x000fe2000f8e00ff */
[----:B------:R-:W0:Y:S01]  /*2ac0*/  LDCU.128 UR12, c[0x3][0x8b0] ;  /* 0x00c11600ff0c77ac */ /* 0x000e220008000c00 */
[----:B------:R-:W-:-:S02]  /*2ad0*/  DFMA R34, R34, R4, R28 ;  /* 0x000000042222722b */ /* 0x000fc4000000001c */
[----:B------:R-:W-:Y:S02]  /*2ae0*/  DFMA R36, R38, -R40, R26 ;  /* 0x800000282624722b */ /* 0x000fe4000000001a */
[----:B-1----:R-:W-:Y:S02]  /*2af0*/  DFMA R68, R32, UR6, RZ ;  /* 0x0000000620447c2b */ /* 0x002fe400080000ff */
[----:B------:R-:W-:Y:S02]  /*2b00*/  DMUL R24, R24, R50 ;  /* 0x0000003218187228 */ /* 0x000fe40000000000 */
[----:B----4-:R-:W-:Y:S02]  /*2b10*/  DFMA R4, R48, UR36, RZ ;  /* 0x0000002430047c2b */ /* 0x010fe400080000ff */
[----:B------:R-:W-:Y:S01]  /*2b20*/  DFMA R50, R2, UR40, RZ ;  /* 0x0000002802327c2b */ /* 0x000fe200080000ff */
[----:B------:R-:W-:Y:S02]  /*2b30*/  MOV.SPILL R122, UR41 ;  /* 0x00000029007a7c02 */ /* 0x000fe40009000f00 */
[----:B------:R-:W-:-:S02]  /*2b40*/  MOV.SPILL R125, UR40 ;  /* 0x00000028007d7c02 */ /* 0x000fc40009000f00 */
[----:B------:R-:W-:Y:S02]  /*2b50*/  R2UR UR40, R52 ;  /* 0x00000000342872ca */ /* 0x000fe400000e0000 */
[----:B------:R-:W-:Y:S01]  /*2b60*/  R2UR UR41, R53 ;  /* 0x00000000352972ca */ /* 0x000fe200000e0000 */
[----:B------:R-:W-:Y:S02]  /*2b70*/  DFMA R70, R36, UR26, R68 ;  /* 0x0000001a24467c2b */ /* 0x000fe40008000044 */
        /* <DEDUP_REMOVED lines=10> */
[----:B------:R-:W-:Y:S02]  /*2c20*/  DFMA R68, R20, UR40, R68 ;  /* 0x0000002814447c2b */ /* 0x000fe40008000044 */
[----:B------:R-:W-:Y:S02]  /*2c30*/  DFMA R38, R38, R40, R26 ;  /* 0x000000282626722b */ /* 0x000fe4000000001a */
[----:B------:R-:W-:Y:S02]  /*2c40*/  DFMA R52, R34, UR18, RZ ;  /* 0x0000001222347c2b */ /* 0x000fe400080000ff */
[----:B------:R-:W-:Y:S02]  /*2c50*/  DFMA R40, R42, -R54, R24 ;  /* 0x800000362a28722b */ /* 0x000fe40000000018 */
[----:B------:R-:W-:Y:S02]  /*2c60*/  DFMA R4, R12, UR28, R4 ;  /* 0x0000001c0c047c2b */ /* 0x000fe40008000004 */
[----:B------:R-:W-:-:S02]  /*2c70*/  DFMA R68, R18, UR16, R68 ;  /* 0x0000001012447c2b */ /* 0x000fc40008000044 */
[----:B------:R-:W-:Y:S02]  /*2c80*/  DFMA R50, R38, UR4, R52 ;  /* 0x0000000426327c2b */ /* 0x000fe40008000034 */
[----:B------:R-:W-:Y:S01]  /*2c90*/  DFMA R52, R40, UR34, R70 ;  /* 0x0000002228347c2b */ /* 0x000fe20008000046 */
[----:B0-----:R-:W-:Y:S01]  /*2ca0*/  UMOV UR34, UR12 ;  /* 0x0000000c00227c82 */ /* 0x001fe20008000000 */
[----:B------:R-:W-:Y:S01]  /*2cb0*/  UMOV UR35, UR13 ;  /* 0x0000000d00237c82 */ /* 0x000fe20008000000 */
[----:B------:R-:W-:Y:S02]  /*2cc0*/  DFMA R4, R30, UR24, R4 ;  /* 0x000000181e047c2b */ /* 0x000fe40008000004 */
[----:B------:R-:W-:Y:S01]  /*2cd0*/  DFMA R68, R8, UR34, R68 ;  /* 0x0000002208447c2b */ /* 0x000fe20008000044 */
[----:B------:R-:W-:Y:S01]  /*2ce0*/  MOV.SPILL R105, UR19 ;  /* 0x0000001300697c02 */ /* 0x000fe20009000f00 */
[----:B------:R-:W-:Y:S01]  /*2cf0*/  UMOV UR19, UR15 ;  /* 0x0000000f00137c82 */ /* 0x000fe20008000000 */
[----:B------:R-:W-:Y:S01]  /*2d00*/  MOV.SPILL R107, UR18 ;  /* 0x00000012006b7c02 */ /* 0x000fe20009000f00 */
[----:B------:R-:W-:-:S02]  /*2d10*/  UMOV UR18, UR14 ;  /* 0x0000000e00127c82 */ /* 0x000fc40008000000 */
[----:B------:R-:W-:Y:S01]  /*2d20*/  DFMA R4, R56, UR6, R4 ;  /* 0x0000000638047c2b */ /* 0x000fe20008000004 */
[----:B------:R-:W0:Y:S01]  /*2d30*/  LDCU.128 UR4, c[0x3][0x8d0] ;  /* 0x00c11a00ff0477ac */ /* 0x000e220008000c00 */
[----:B------:R-:W-:-:S08]  /*2d40*/  DFMA R70, R60, UR18, R68 ;  /* 0x000000123c467c2b */ /* 0x000fd00008000044 */
[C-C-:B------:R-:W-:Y:S02]  /*2d50*/  DADD R68, R4.reuse, -R70.reuse ;  /* 0x0000000004447229 */ /* 0x140fe40000000846 */
[----:B------:R-:W-:Y:S02]  /*2d60*/  DADD R4, R4, R70 ;  /* 0x0000000004047229 */ /* 0x000fe40000000046 */
[----:B------:R-:W-:-:S04]  /*2d70*/  DFMA R42, R42, R54, R24 ;  /* 0x000000362a2a722b */ /* 0x000fc80000000018 */
[----:B------:R-:W-:Y:S02]  /*2d80*/  DMUL R22, R22, R68 ;  /* 0x0000004416167228 */ /* 0x000fe40000000000 */
[----:B------:R-:W-:Y:S02]  /*2d90*/  DMUL R4, R44, R4 ;  /* 0x000000042c047228 */ /* 0x000fe40000000000 */
[----:B------:R-:W-:-:S06]  /*2da0*/  DFMA R50, R42, UR30, R50 ;  /* 0x0000001e2a327c2b */ /* 0x000fcc0008000032 */
[----:B------:R-:W-:Y:S01]  /*2db0*/  DADD R44, R22, R4 ;  /* 0x00000000162c7229 */ /* 0x000fe20000000004 */
[----:B------:R-:W-:Y:S01]  /*2dc0*/  MOV.SPILL R120, UR37 ;  /* 0x0000002500787c02 */ /* 0x000fe20009000f00 */
[----:B0-----:R-:W-:Y:S01]  /*2dd0*/  UMOV UR37, UR5 ;  /* 0x0000000500257c82 */ /* 0x001fe20008000000 */
[----:B------:R-:W-:Y:S01]  /*2de0*/  MOV.SPILL R123, UR36 ;  /* 0x00000024007b7c02 */ /* 0x000fe20009000f00 */
[----:B------:R-:W-:-:S04]  /*2df0*/  UMOV UR36, UR4 ;  /* 0x0000000400247c82 */ /* 0x000fc80008000000 */
[----:B------:R-:W-:Y:S01]  /*2e00*/  DFMA R54, R44, UR38, R50 ;  /* 0x000000262c367c2b */ /* 0x000fe20008000032 */
[----:B------:R-:W-:Y:S01]  /*2e10*/  UMOV UR38, UR6 ;  /* 0x0000000600267c82 */ /* 0x000fe20008000000 */
[----:B------:R-:W-:Y:S01]  /*2e20*/  UMOV UR39, UR7 ;  /* 0x0000000700277c82 */ /* 0x000fe20008000000 */
[----:B------:R-:W0:Y:S01]  /*2e30*/  LDCU.128 UR4, c[0x3][0xad0] ;  /* 0x00c15a00ff0477ac */ /* 0x000e220008000c00 */
[----:B------:R-:W-:Y:S02]  /*2e40*/  IMAD.U32 R86, RZ, RZ, UR44 ;  /* 0x0000002cff567e24 */ /* 0x000fe4000f8e00ff */
[----:B------:R-:W-:Y:S02]  /*2e50*/  IMAD.U32 R87, RZ, RZ, UR45 ;  /* 0x0000002dff577e24 */ /* 0x000fe4000f8e00ff */
[----:B------:R-:W-:Y:S02]  /*2e60*/  IMAD.U32 R88, RZ, RZ, UR46 ;  /* 0x0000002eff587e24 */ /* 0x000fe4000f8e00ff */
[----:B------:R-:W-:Y:S01]  /*2e70*/  IMAD.U32 R89, RZ, RZ, UR47 ;  /* 0x0000002fff597e24 */ /* 0x000fe2000f8e00ff */
[----:B------:R-:W1:Y:S01]  /*2e80*/  LDCU.128 UR44, c[0x3][0x8c0] ;  /* 0x00c11800ff2c77ac */ /* 0x000e620008000c00 */
[----:B------:R-:W-:Y:S01]  /*2e90*/  DADD R50, -R22, R4 ;  /* 0x0000000016327229 */ /* 0x000fe20000000104 */
[----:B------:R-:W-:-:S02]  /*2ea0*/  MOV.SPILL R118, UR33 ;  /* 0x0000002100767c02 */ /* 0x000fc40009000f00 */
[----:B------:R-:W-:-:S05]  /*2eb0*/  MOV.SPILL R121, UR32 ;  /* 0x0000002000797c02 */ /* 0x000fca0009000f00 */
[----:B------:R-:W-:Y:S01]  /*2ec0*/  DFMA R52, R50, UR42, R52 ;  /* 0x0000002a32347c2b */ /* 0x000fe20008000034 */
[----:B0-----:R-:W-:Y:S01]  /*2ed0*/  UMOV UR32, UR4 ;  /* 0x0000000400207c82 */ /* 0x001fe20008000000 */
[----:B------:R-:W-:Y:S01]  /*2ee0*/  UMOV UR33, UR5 ;  /* 0x0000000500217c82 */ /* 0x000fe20008000000 */
[----:B------:R-:W-:Y:S01]  /*2ef0*/  UMOV UR42, UR6 ;  /* 0x00000006002a7c82 */ /* 0x000fe20008000000 */
[----:B------:R-:W-:Y:S01]  /*2f00*/  UMOV UR43, UR7 ;  /* 0x00000007002b7c82 */ /* 0x000fe20008000000 */
[----:B------:R-:W0:Y:S01]  /*2f10*/  LDCU.128 UR4, c[0x3][0x8e0] ;  /* 0x00c11c00ff0477ac */ /* 0x000e220008000c00 */
[----:B------:R-:W-:Y:S02]  /*2f20*/  DFMA R70, R2, UR48, RZ ;  /* 0x0000003002467c2b */ /* 0x000fe400080000ff */
[----:B-1----:R-:W-:-:S06]  /*2f30*/  DFMA R68, R48, UR44, RZ ;  /* 0x0000002c30447c2b */ /* 0x002fcc00080000ff */
[----:B------:R-:W-:Y:S02]  /*2f40*/  DFMA R70, R14, UR50, R70 ;  /* 0x000000320e467c2b */ /* 0x000fe40008000046 */
[----:B------:R-:W-:Y:S01]  /*2f50*/  DFMA R68, R46, UR46, R68 ;  /* 0x0000002e2e447c2b */ /* 0x000fe20008000044 */
[----:B0-----:R-:W-:Y:S01]  /*2f60*/  UMOV UR12, UR4 ;  /* 0x00000004000c7c82 */ /* 0x001fe20008000000 */
[----:B------:R-:W-:Y:S01]  /*2f70*/  UMOV UR13, UR5 ;  /* 0x00000005000d7c82 */ /* 0x000fe20008000000 */
[----:B------:R-:W-:Y:S01]  /*2f80*/  UMOV UR26, UR6 ;  /* 0x00000006001a7c82 */ /* 0x000fe20008000000 */
[----:B------:R-:W-:Y:S01]  /*2f90*/  UMOV UR27, UR7 ;  /* 0x00000007001b7c82 */ /* 0x000fe20008000000 */
[----:B------:R-:W0:Y:S03]  /*2fa0*/  LDCU.128 UR4, c[0x3][0xae0] ;  /* 0x00c15c00ff0477ac */ /* 0x000e260008000c00 */
[----:B------:R-:W-:-:S02]  /*2fb0*/  DFMA R68, R10, UR36, R68 ;  /* 0x000000240a447c2b */ /* 0x000fc40008000044 */
[----:B------:R-:W-:-:S06]  /*2fc0*/  DFMA R70, R20, UR32, R70 ;  /* 0x0000002014467c2b */ /* 0x000fcc0008000046 */
[----:B------:R-:W-:Y:S02]  /*2fd0*/  DFMA R68, R12, UR38, R68 ;  /* 0x000000260c447c2b */ /* 0x000fe40008000044 */
[----:B------:R-:W-:Y:S01]  /*2fe0*/  DFMA R70, R18, UR42, R70 ;  /* 0x0000002a12467c2b */ /* 0x000fe20008000046 */
[----:B0-----:R-:W-:Y:S01]  /*2ff0*/  UMOV UR14, UR4 ;  /* 0x00000004000e7c82 */ /* 0x001fe20008000000 */
[----:B------:R-:W-:-:S04]  /*3000*/  UMOV UR15, UR5 ;  /* 0x00000005000f7c82 */ /* 0x000fc80008000000 */
[----:B------:R-:W-:Y:S02]  /*3010*/  DFMA R68, R30, UR12, R68 ;  /* 0x0000000c1e447c2b */ /* 0x000fe40008000044 */
[----:B------:R-:W-:Y:S01]  /*3020*/  DFMA R70, R8, UR14, R70 ;  /* 0x0000000e08467c2b */ /* 0x000fe20008000046 */
[----:B------:R-:W-:Y:S01]  /*3030*/  UMOV UR22, UR6 ;  /* 0x0000000600167c82 */ /* 0x000fe20008000000 */
[----:B------:R-:W-:Y:S01]  /*3040*/  UMOV UR23, UR7 ;  /* 0x0000000700177c82 */ /* 0x000fe20008000000 */
[----:B------:R-:W0:Y:S03]  /*3050*/  LDCU.128 UR4, c[0x3][0x900] ;  /* 0x00c12000ff0477ac */ /* 0x000e260008000c00 */
[----:B------:R-:W-:Y:S02]  /*3060*/  DFMA R68, R56, UR26, R68 ;  /* 0x0000001a38447c2b */ /* 0x000fe40008000044 */
[----:B------:R-:W-:-:S08]  /*3070*/  DFMA R70, R60, UR22, R70 ;  /* 0x000000163c467c2b */ /* 0x000fd00008000046 */
[C-C-:B------:R-:W-:Y:S02]  /*3080*/  DADD R56, R68.reuse, -R70.reuse ;  /* 0x0000000044387229 */ /* 0x140fe40000000846 */
[----:B------:R-:W-:-:S06]  /*3090*/  DADD R68, R68, R70 ;  /* 0x0000000044447229 */ /* 0x000fcc0000000046 */
[----:B------:R-:W-:Y:S02]  /*30a0*/  DMUL R56, R62, R56 ;  /* 0x000000383e387228 */ /* 0x000fe40000000000 */
[----:B--2---:R-:W-:Y:S02]  /*30b0*/  DMUL R58, R58, R68 ;  /* 0x000000443a3a7228 */ /* 0x004fe40000000000 */
[----:B------:R-:W-:Y:S02]  /*30c0*/  DFMA R62, R48, UR52, RZ ;  /* 0x00000034303e7c2b */ /* 0x000fe400080000ff */
[----:B------:R-:W-:Y:S01]  /*30d0*/  DFMA R68, R2, UR56, RZ ;  /* 0x0000003802447c2b */ /* 0x000fe200080000ff */
[----:B------:R-:W-:-:S05]  /*30e0*/  MOV.SPILL R108, UR21 ;  /* 0x00000015006c7c02 */ /* 0x000fca0009000f00 */
[----:B------:R-:W-:Y:S02]  /*30f0*/  DFMA R62, R46, UR54, R62 ;  /* 0x000000362e3e7c2b */ /* 0x000fe4000800003e */
[----:B------:R-:W-:Y:S01]  /*3100*/  DFMA R68, R14, UR58, R68 ;  /* 0x0000003a0e447c2b */ /* 0x000fe20008000044 */
[----:B------:R-:W-:Y:S01]  /*3110*/  MOV.SPILL R119, UR20 ;  /* 0x0000001400777c02 */ /* 0x000fe20009000f00 */
[----:B0-----:R-:W-:Y:S01]  /*3120*/  UMOV UR20, UR4 ;  /* 0x0000000400147c82 */ /* 0x001fe20008000000 */
[----:B------:R-:W-:Y:S01]  /*3130*/  MOV.SPILL R124, UR41 ;  /* 0x00000029007c7c02 */ /* 0x000fe20009000f00 */
[----:B------:R-:W-:Y:S01]  /*3140*/  UMOV UR21, UR5 ;  /* 0x0000000500157c82 */ /* 0x000fe20008000000 */
[----:B------:R-:W-:Y:S01]  /*3150*/  MOV.SPILL R127, UR40 ;  /* 0x00000028007f7c02 */ /* 0x000fe20009000f00 */
[----:B------:R-:W-:Y:S01]  /*3160*/  DFMA R62, R10, UR20, R62 ;  /* 0x000000140a3e7c2b */ /* 0x000fe2000800003e */
[----:B------:R-:W-:Y:S02]  /*3170*/  R2UR UR40, R72 ;  /* 0x00000000482872ca */ /* 0x000fe400000e0000 */
[----:B------:R-:W-:Y:S01]  /*3180*/  R2UR UR41, R73 ;  /* 0x00000000492972ca */ /* 0x000fe200000e0000 */
[----:B------:R-:W-:Y:S01]  /*3190*/  DFMA R72, R20, UR60, R68 ;  /* 0x0000003c14487c2b */ /* 0x000fe20008000044 */
[----:B------:R-:W-:Y:S01]  /*31a0*/  UMOV UR30, UR6 ;  /* 0x00000006001e7c82 */ /* 0x000fe20008000000 */
[----:B------:R-:W-:Y:S01]  /*31b0*/  UMOV UR31, UR7 ;  /* 0x00000007001f7c82 */ /* 0x000fe20008000000 */
[----:B------:R-:W-:Y:S01]  /*31c0*/  DADD R70, R6, R6 ;  /* 0x0000000006467229 */ /* 0x000fe20000000006 */
[----:B------:R-:W-:Y:S01]  /*31d0*/  MOV.SPILL R128, UR17 ;  /* 0x0000001100807c02 */ /* 0x000fe20009000f00 */
[----:B------:R-:W-:Y:S01]  /*31e0*/  DFMA R62, R12, UR30, R62 ;  /* 0x0000001e0c3e7c2b */ /* 0x000fe2000800003e */
[----:B------:R-:W-:Y:S01]  /*31f0*/  MOV.SPILL R117, UR16 ;  /* 0x0000001000757c02 */ /* 0x000fe20009000f00 */
[----:B------:R-:W-:Y:S01]  /*3200*/  DADD R68, R6, -R6 ;  /* 0x0000000006447229 */ /* 0x000fe20000000806 */
[----:B------:R-:W0:Y:S01]  /*3210*/  LDCU.128 UR4, c[0x3][0xb20] ;  /* 0x00c16400ff0477ac */ /* 0x000e220008000c00 */
[----:B------:R-:W-:-:S02]  /*3220*/  DFMA R72, R18, UR62, R72 ;  /* 0x0000003e12487c2b */ /* 0x000fc40008000048 */
[----:B------:R-:W-:Y:S02]  /*3230*/  DMUL R70, R70, 0.5 ;  /* 0x3fe0000046467828 */ /* 0x000fe40000000000 */
[----:B------:R-:W-:-:S04]  /*3240*/  DFMA R62, R30, UR64, R62 ;  /* 0x000000401e3e7c2b */ /* 0x000fc8000800003e */
[----:B------:R-:W-:-:S04]  /*3250*/  DFMA R72, R8, UR68, R72 ;  /* 0x0000004408487c2b */ /* 0x000fc80008000048 */
[----:B------:R-:W-:-:S04]  /*3260*/  DFMA R62, R70, UR66, R62 ;  /* 0x00000042463e7c2b */ /* 0x000fc8000800003e */
[----:B------:R-:W-:-:S08]  /*3270*/  DFMA R72, R68, UR70, R72 ;  /* 0x0000004644487c2b */ /* 0x000fd00008000048 */
[C-C-:B------:R-:W-:Y:S02]  /*3280*/  DADD R6, R62.reuse, -R72.reuse ;  /* 0x000000003e067229 */ /* 0x140fe40000000848 */
[----:B------:R-:W-:Y:S01]  /*3290*/  DADD R72, R62, R72 ;  /* 0x000000003e487229 */ /* 0x000fe20000000048 */
[----:B------:R-:W2:Y:S01]  /*32a0*/  LDG.E.64.CONSTANT R62, desc[UR76][R16.64+-0x28] ;  /* 0xffffd84c103e7981 */ /* 0x000ea2000c1e9b00 */
[----:B------:R-:W-:Y:S01]  /*32b0*/  UMOV UR16, UR8 ;  /* 0x0000000800107c82 */ /* 0x000fe20008000000 */
[----:B------:R-:W-:Y:S01]  /*32c0*/  UMOV UR17, UR9 ;  /* 0x0000000900117c82 */ /* 0x000fe20008000000 */
[----:B------:R-:W1:Y:S01]  /*32d0*/  LDCU.128 UR8, c[0x3][0x920] ;  /* 0x00c12400ff0877ac */ /* 0x000e620008000c00 */
[----:B------:R-:W-:Y:S06]  /*32e0*/  BAR.SYNC.DEFER_BLOCKING 0x0 ;  /* 0x0000000000007b1d */ /* 0x000fec0000010000 */
[----:B--2---:R-:W-:Y:S01]  /*32f0*/  DMUL R62, R62, R6 ;  /* 0x000000063e3e7228 */ /* 0x004fe20000000000 */
[----:B------:R-:W2:Y:S01]  /*3300*/  LDG.E.64.CONSTANT R6, desc[UR76][R16.64+-0x40] ;  /* 0xffffc04c10067981 */ /* 0x000ea2000c1e9b00 */
[----:B-1----:R-:W-:-:S02]  /*3310*/  DFMA R48, R48, UR8, RZ ;  /* 0x0000000830307c2b */ /* 0x002fc400080000ff */
[----:B------:R-:W-:-:S06]  /*3320*/  DADD R60, R56, R58 ;  /* 0x00000000383c7229 */ /* 0x000fcc000000003a */
[----:B------:R-:W-:Y:S02]  /*3330*/  DFMA R48, R46, UR10, R48 ;  /* 0x0000000a2e307c2b */ /* 0x000fe40008000030 */
[----:B------:R-:W-:-:S06]  /*3340*/  DFMA R54, R60, UR46, R54 ;  /* 0x0000002e3c367c2b */ /* 0x000fcc0008000036 */
[----:B------:R-:W-:Y:S01]  /*3350*/  DFMA R48, R10, UR72, R48 ;  /* 0x000000480a307c2b */ /* 0x000fe20008000030 */
[----:B------:R-:W3:Y:S07]  /*3360*/  LDG.E.64.CONSTANT R10, desc[UR76][R16.64+-0x30] ;  /* 0xffffd04c100a7981 */ /* 0x000eee000c1e9b00 */
[----:B------:R-:W-:Y:S01]  /*3370*/  DFMA R48, R12, UR74, R48 ;  /* 0x0000004a0c307c2b */ /* 0x000fe20008000030 */
[----:B------:R-:W1:Y:S01]  /*3380*/  LDC.64 R12, c[0x3][0xb30] ;  /* 0x00c2cc00ff0c7b82 */ /* 0x000e620000000a00 */
[----:B--2---:R-:W-:-:S08]  /*3390*/  DMUL R6, R6, R72 ;  /* 0x0000004806067228 */ /* 0x004fd00000000000 */
[----:B------:R-:W-:-:S08]  /*33a0*/  DADD R46, R62, R6 ;  /* 0x000000003e2e7229 */ /* 0x000fd00000000006 */
[----:B------:R-:W-:Y:S01]  /*33b0*/  DFMA R54, R46, UR54, R54 ;  /* 0x000000362e367c2b */ /* 0x000fe20008000036 */
[----:B------:R-:W-:Y:S02]  /*33c0*/  R2UR UR54, R74 ;  /* 0x000000004a3672ca */ /* 0x000fe400000e0000 */
[----:B------:R-:W-:Y:S01]  /*33d0*/  R2UR UR55, R75 ;  /* 0x000000004b3772ca */ /* 0x000fe200000e0000 */
[----:B0-----:R-:W-:-:S08]  /*33e0*/  DFMA R74, R2, UR4, RZ ;  /* 0x00000004024a7c2b */ /* 0x001fd000080000ff */
[----:B------:R-:W-:Y:S01]  /*33f0*/  DFMA R74, R14, UR6, R74 ;  /* 0x000000060e4a7c2b */ /* 0x000fe2000800004a */
[----:B------:R0:W2:Y:S07]  /*3400*/  LDG.E.64.CONSTANT R14, desc[UR76][R16.64+-0x38] ;  /* 0xffffc84c100e7981 */ /* 0x0000ae000c1e9b00 */
[----:B-1----:R-:W-:Y:S01]  /*3410*/  DFMA R74, R20, R12, R74 ;  /* 0x0000000c144a722b */ /* 0x002fe2000000004a */
[----:B------:R-:W1:Y:S07]  /*3420*/  LDC.64 R20, c[0x3][0xb38] ;  /* 0x00c2ce00ff147b82 */ /* 0x000e6e0000000a00 */
[----:B-1----:R-:W-:Y:S01]  /*3430*/  DFMA R74, R18, R20, R74 ;  /* 0x00000014124a722b */ /* 0x002fe2000000004a */
[----:B------:R-:W1:Y:S02]  /*3440*/  LDC.64 R18, c[0x3][0x940] ;  /* 0x00c25000ff127b82 */ /* 0x000e640000000a00 */
[----:B-1----:R-:W-:-:S06]  /*3450*/  DFMA R48, R30, R18, R48 ;  /* 0x000000121e30722b */ /* 0x002fcc0000000030 */
[----:B------:R-:W1:Y:S02]  /*3460*/  LDC.64 R30, c[0x3][0x948] ;  /* 0x00c25200ff1e7b82 */ /* 0x000e640000000a00 */
[----:B-1----:R-:W-:-:S06]  /*3470*/  DFMA R70, R70, R30, R48 ;  /* 0x0000001e4646722b */ /* 0x002fcc0000000030 */
[----:B------:R-:W1:Y:S02]  /*3480*/  LDC.64 R48, c[0x3][0xb40] ;  /* 0x00c2d000ff307b82 */ /* 0x000e640000000a00 */
[----:B-1----:R-:W-:-:S06]  /*3490*/  DFMA R74, R8, R48, R74 ;  /* 0x00000030084a722b */ /* 0x002fcc000000004a */
[----:B------:R-:W1:Y:S01]  /*34a0*/  LDC.64 R8, c[0x3][0xb48] ;  /* 0x00c2d200ff087b82 */ /* 0x000e620000000a00 */
[----:B------:R-:W-:Y:S02]  /*34b0*/  DADD R72, -R56, R58 ;  /* 0x0000000038487229 */ /* 0x000fe4000000013a */
[----:B-1----:R-:W-:-:S08]  /*34c0*/  DFMA R74, R68, R8, R74 ;  /* 0x00000008444a722b */ /* 0x002fd0000000004a */
[C-C-:B0-----:R-:W-:Y:S02]  /*34d0*/  DADD R16, R70.reuse, -R74.reuse ;  /* 0x0000000046107229 */ /* 0x141fe4000000084a */
[----:B------:R-:W-:-:S06]  /*34e0*/  DADD R70, R70, R74 ;  /* 0x0000000046467229 */ /* 0x000fcc000000004a */
[----:B---3--:R-:W-:Y:S02]  /*34f0*/  DMUL R10, R10, R16 ;  /* 0x000000100a0a7228 */ /* 0x008fe40000000000 */
[----:B------:R-:W-:Y:S02]  /*3500*/  DFMA R52, R72, UR50, R52 ;  /* 0x0000003248347c2b */ /* 0x000fe40008000034 */
[----:B------:R-:W-:-:S08]  /*3510*/  DADD R2, -R62, R6 ;  /* 0x000000003e027229 */ /* 0x000fd00000000106 */
[----:B------:R-:W-:Y:S01]  /*3520*/  DFMA R52, R2, UR58, R52 ;  /* 0x0000003a02347c2b */ /* 0x000fe20008000034 */
[----:B------:R-:W-:Y:S02]  /*3530*/  MOV.SPILL R126, UR29 ;  /* 0x0000001d007e7c02 */ /* 0x000fe40009000f00 */
[----:B------:R-:W-:Y:S02]  /*3540*/  MOV.SPILL R129, UR28 ;  /* 0x0000001c00817c02 */ /* 0x000fe40009000f00 */
[----:B------:R-:W-:Y:S02]  /*3550*/  R2UR UR28, R96 ;  /* 0x00000000601c72ca */ /* 0x000fe400000e0000 */
[----:B------:R-:W-:Y:S02]  /*3560*/  R2UR UR29, R97 ;  /* 0x00000000611d72ca */ /* 0x000fe400000e0000 */
[----:B------:R-:W-:Y:S02]  /*3570*/  R2UR UR58, R76 ;  /* 0x000000004c3a72ca */ /* 0x000fe400000e0000 */
[----:B------:R-:W-:Y:S01]  /*3580*/  R2UR UR59, R77 ;  /* 0x000000004d3b72ca */ /* 0x000fe200000e0000 */
[----:B--2---:R-:W-:-:S08]  /*3590*/  DMUL R14, R14, R70 ;  /* 0x000000460e0e7228 */ /* 0x004fd00000000000 */
[----:B------:R-:W-:-:S08]  /*35a0*/  DADD R16, R10, R14 ;  /* 0x000000000a107229 */ /* 0x000fd0000000000e */
[----:B------:R-:W-:Y:S02]  /*35b0*/  DFMA R70, R16, UR10, R54 ;  /* 0x0000000a10467c2b */ /* 0x000fe40008000036 */
[----:B------:R-:W-:-:S08]  /*35c0*/  DADD R54, -R10, R14 ;  /* 0x000000000a367229 */ /* 0x000fd0000000010e */
[----:B------:R-:W-:Y:S01]  /*35d0*/  DFMA R52, R54, UR6, R52 ;  /* 0x0000000636347c2b */ /* 0x000fe20008000034 */
[----:B------:R-:W0:Y:S02]  /*35e0*/  LDCU.64 UR6, c[0x3][0x810] ;  /* 0x00c10200ff0677ac */ /* 0x000e240008000a00 */
[----:B0-----:R-:W-:Y:S01]  /*35f0*/  DFMA R74, R34, UR6, RZ ;  /* 0x00000006224a7c2b */ /* 0x001fe200080000ff */
[----:B------:R-:W0:Y:S04]  /*3600*/  LDCU.64 UR6, c[0x3][0xa10] ;  /* 0x00c14200ff0677ac */ /* 0x000e280008000a00 */
[C-C-:B------:R-:W-:Y:S02]  /*3610*/  DADD R68, R70.reuse, -R52.reuse ;  /* 0x0000000046447229 */ /* 0x140fe40000000834 */
[----:B------:R-:W-:-:S02]  /*3620*/  DADD R52, R70, R52 ;  /* 0x0000000046347229 */ /* 0x000fc40000000034 */
[----:B------:R-:W-:Y:S02]  /*3630*/  DFMA R74, R38, UR16, R74 ;  /* 0x00000010264a7c2b */ /* 0x000fe4000800004a */
[----:B0-----:R-:W-:Y:S01]  /*3640*/  DFMA R70, R32, UR6, RZ ;  /* 0x0000000620467c2b */ /* 0x001fe200080000ff */
[----:B------:R-:W-:Y:S02]  /*3650*/  R2UR UR6, R78 ;  /* 0x000000004e0672ca */ /* 0x000fe400000e0000 */
[----:B------:R-:W-:-:S03]  /*3660*/  R2UR UR7, R79 ;  /* 0x000000004f0772ca */ /* 0x000fc600000e0000 */
[----:B------:R-:W-:Y:S01]  /*3670*/  DFMA R74, R42, UR40, R74 ;  /* 0x000000282a4a7c2b */ /* 0x000fe2000800004a */
[----:B------:R-:W-:Y:S01]  /*3680*/  R2UR UR10, R90 ;  /* 0x000000005a0a72ca */ /* 0x000fe200000e0000 */
[----:B------:R-:W-:Y:S01]  /*3690*/  DFMA R70, R36, UR28, R70 ;  /* 0x0000001c24467c2b */ /* 0x000fe20008000046 */
[----:B------:R-:W-:Y:S02]  /*36a0*/  R2UR UR11, R91 ;  /* 0x000000005b0b72ca */ /* 0x000fe400000e0000 */
[----:B------:R-:W-:Y:S02]  /*36b0*/  R2UR.FILL UR41, R124 ;  /* 0x000000007c2972ca */ /* 0x000fe400004e0000 */
[----:B------:R-:W-:-:S03]  /*36c0*/  R2UR.FILL UR40, R127 ;  /* 0x000000007f2872ca */ /* 0x000fc600004e0000 */
[----:B------:R-:W-:Y:S01]  /*36d0*/  DFMA R70, R40, UR6, R70 ;  /* 0x0000000628467c2b */ /* 0x000fe20008000046 */
[----:B------:R-:W0:Y:S05]  /*36e0*/  LDCU.64 UR6, c[0x3][0xa18] ;  /* 0x00c14300ff0677ac */ /* 0x000e2a0008000a00 */
[----:B------:R-:W-:-:S04]  /*36f0*/  DFMA R74, R44, UR10, R74 ;  /* 0x0000000a2c4a7c2b */ /* 0x000fc8000800004a */
[----:B------:R-:W-:-:S04]  /*3700*/  DFMA R70, R50, UR40, R70 ;  /* 0x0000002832467c2b */ /* 0x000fc80008000046 */
[----:B------:R-:W-:-:S04]  /*3710*/  DFMA R74, R60, UR36, R74 ;  /* 0x000000243c4a7c2b */ /* 0x000fc8000800004a */
[----:B------:R-:W-:Y:S02]  /*3720*/  DFMA R70, R72, UR32, R70 ;  /* 0x0000002048467c2b */ /* 0x000fe40008000046 */
[----:B0-----:R-:W-:Y:S01]  /*3730*/  DFMA R76, R32, UR6, RZ ;  /* 0x00000006204c7c2b */ /* 0x001fe200080000ff */
[----:B------:R-:W0:Y:S01]  /*3740*/  LDCU.64 UR6, c[0x3][0x818] ;  /* 0x00c10300ff0677ac */ /* 0x000e220008000a00 */
[----:B------:R-:W-:-:S04]  /*3750*/  DFMA R74, R46, UR20, R74 ;  /* 0x000000142e4a7c2b */ /* 0x000fc8000800004a */
[----:B------:R-:W-:-:S04]  /*3760*/  DFMA R70, R2, UR60, R70 ;  /* 0x0000003c02467c2b */ /* 0x000fc80008000046 */
[----:B------:R-:W-:-:S04]  /*3770*/  DFMA R74, R16, UR72, R74 ;  /* 0x00000048104a7c2b */ /* 0x000fc8000800004a */
[----:B------:R-:W-:Y:S01]  /*3780*/  DFMA R12, R54, R12, R70 ;  /* 0x0000000c360c722b */ /* 0x000fe20000000046 */
[----:B------:R-:W-:Y:S02]  /*3790*/  R2UR UR46, R98 ;  /* 0x00000000622e72ca */ /* 0x000fe400000e0000 */
[----:B------:R-:W-:-:S05]  /*37a0*/  R2UR UR47, R99 ;  /* 0x00000000632f72ca */ /* 0x000fca00000e0000 */
[C-C-:B------:R-:W-:Y:S02]  /*37b0*/  DADD R70, R74.reuse, -R12.reuse ;  /* 0x000000004a467229 */ /* 0x140fe4000000080c */
[----:B------:R-:W-:Y:S02]  /*37c0*/  DADD R12, R74, R12 ;  /* 0x000000004a0c7229 */ /* 0x000fe4000000000c */
[----:B0-----:R-:W-:Y:S01]  /*37d0*/  DFMA R74, R34, UR6, RZ ;  /* 0x00000006224a7c2b */ /* 0x001fe200080000ff */
[----:B------:R-:W-:Y:S02]  /*37e0*/  R2UR.FILL UR29, R126 ;  /* 0x000000007e1d72ca */ /* 0x000fe400004e0000 */
[----:B------:R-:W-:-:S05]  /*37f0*/  R2UR.FILL UR28, R129 ;  /* 0x00000000811c72ca */ /* 0x000fca00004e0000 */
[----:B------:R-:W-:Y:S01]  /*3800*/  DFMA R74, R38, UR54, R74 ;  /* 0x00000036264a7c2b */ /* 0x000fe2000800004a */
[----:B------:R-:W-:Y:S02]  /*3810*/  R2UR UR50, R94 ;  /* 0x000000005e3272ca */ /* 0x000fe400000e0000 */
[----:B------:R-:W-:Y:S01]  /*3820*/  R2UR UR51, R95 ;  /* 0x000000005f3372ca */ /* 0x000fe200000e0000 */
[----:B------:R-:W-:-:S04]  /*3830*/  DFMA R76, R36, UR58, R76 ;  /* 0x0000003a244c7c2b */ /* 0x000fc8000800004c */
[----:B------:R-:W-:Y:S01]  /*3840*/  DFMA R74, R42, UR46, R74 ;  /* 0x0000002e2a4a7c2b */ /* 0x000fe2000800004a */
[----:B------:R-:W-:Y:S02]  /*3850*/  R2UR.FILL UR17, R128 ;  /* 0x00000000801172ca */ /* 0x000fe400004e0000 */
[----:B------:R-:W-:-:S05]  /*3860*/  R2UR.FILL UR16, R117 ;  /* 0x00000000751072ca */ /* 0x000fca00004e0000 */
[----:B------:R-:W-:Y:S02]  /*3870*/  DFMA R74, R44, UR28, R74 ;  /* 0x0000001c2c4a7c2b */ /* 0x000fe4000800004a */
[----:B------:R-:W-:-:S06]  /*3880*/  DFMA R76, R40, UR50, R76 ;  /* 0x00000032284c7c2b */ /* 0x000fcc000800004c */
[----:B------:R-:W-:Y:S02]  /*3890*/  DFMA R74, R60, UR38, R74 ;  /* 0x000000263c4a7c2b */ /* 0x000fe4000800004a */
[----:B------:R-:W-:-:S06]  /*38a0*/  DFMA R76, R50, UR16, R76 ;  /* 0x00000010324c7c2b */ /* 0x000fcc000800004c */
[----:B------:R-:W-:Y:S02]  /*38b0*/  DFMA R74, R46, UR30, R74 ;  /* 0x0000001e2e4a7c2b */ /* 0x000fe4000800004a */
[----:B------:R-:W-:-:S06]  /*38c0*/  DFMA R76, R72, UR42, R76 ;  /* 0x0000002a484c7c2b */ /* 0x000fcc000800004c */
[----:B------:R-:W-:Y:S01]  /*38d0*/  DFMA R74, R16, UR74, R74 ;  /* 0x0000004a104a7c2b */ /* 0x000fe2000800004a */
[----:B------:R-:W0:Y:S01]  /*38e0*/  LDCU.128 UR72, c[0x3][0x820] ;  /* 0x00c10400ff4877ac */ /* 0x000e220008000c00 */
[----:B------:R-:W-:Y:S01]  /*38f0*/  DFMA R76, R2, UR62, R76 ;  /* 0x0000003e024c7c2b */ /* 0x000fe2000800004c */
[----:B------:R-:W-:Y:S02]  /*3900*/  R2UR.FILL UR17, R115 ;  /* 0x00000000731172ca */ /* 0x000fe400004e0000 */
[----:B------:R-:W-:Y:S01]  /*3910*/  R2UR.FILL UR16, R104 ;  /* 0x00000000681072ca */ /* 0x000fe200004e0000 */
[----:B------:R1:W-:Y:S01]  /*3920*/  STS.64 [R66+0x48], R68 ;  /* 0x0000484442007388 */ /* 0x0003e20000000a00 */
[----:B------:R-:W-:Y:S01]  /*3930*/  R2UR.FILL UR21, R108 ;  /* 0x000000006c1572ca */ /* 0x000fe200004e0000 */
[----:B------:R-:W2:Y:S02]  /*3940*/  LDCU.128 UR60, c[0x3][0xa20] ;  /* 0x00c14400ff3c77ac */ /* 0x000ea40008000c00 */
[----:B------:R-:W-:Y:S01]  /*3950*/  DFMA R76, R54, R20, R76 ;  /* 0x00000014364c722b */ /* 0x000fe2000000004c */
[----:B------:R-:W-:-:S07]  /*3960*/  R2UR.FILL UR20, R119 ;  /* 0x00000000771472ca */ /* 0x000fce00004e0000 */
[C-C-:B------:R-:W-:Y:S02]  /*3970*/  DADD R20, R74.reuse, -R76.reuse ;  /* 0x000000004a147229 */ /* 0x140fe4000000084c */
[----:B-1----:R-:W-:Y:S02]  /*3980*/  DADD R68, R74, R76 ;  /* 0x000000004a447229 */ /* 0x002fe4000000004c */
[----:B0-----:R-:W-:-:S08]  /*3990*/  DFMA R74, R34, UR72, RZ ;  /* 0x00000048224a7c2b */ /* 0x001fd000080000ff */
[----:B------:R-:W-:-:S08]  /*39a0*/  DFMA R74, R38, UR16, R74 ;  /* 0x00000010264a7c2b */ /* 0x000fd0000800004a */
[----:B------:R-:W-:-:S08]  /*39b0*/  DFMA R74, R42, UR20, R74 ;  /* 0x000000142a4a7c2b */ /* 0x000fd0000800004a */
[----:B------:R-:W-:Y:S01]  /*39c0*/  DFMA R74, R44, UR24, R74 ;  /* 0x000000182c4a7c2b */ /* 0x000fe2000800004a */
[----:B------:R-:W-:Y:S02]  /*39d0*/  R2UR.FILL UR17, R102 ;  /* 0x00000000661172ca */ /* 0x000fe400004e0000 */
[----:B------:R-:W-:-:S05]  /*39e0*/  R2UR.FILL UR16, R103 ;  /* 0x00000000671072ca */ /* 0x000fca00004e0000 */
[----:B------:R-:W-:Y:S01]  /*39f0*/  DFMA R74, R60, UR12, R74 ;  /* 0x0000000c3c4a7c2b */ /* 0x000fe2000800004a */
[----:B------:R-:W-:Y:S02]  /*3a00*/  R2UR.FILL UR33, R118 ;  /* 0x00000000762172ca */ /* 0x000fe400004e0000 */
[----:B------:R-:W-:-:S05]  /*3a10*/  R2UR.FILL UR32, R121 ;  /* 0x00000000792072ca */ /* 0x000fca00004e0000 */
[----:B------:R-:W-:Y:S01]  /*3a20*/  DFMA R74, R46, UR64, R74 ;  /* 0x000000402e4a7c2b */ /* 0x000fe2000800004a */
[----:B------:R-:W-:Y:S02]  /*3a30*/  R2UR.FILL UR21, R112 ;  /* 0x00000000701572ca */ /* 0x000fe400004e0000 */
[----:B------:R-:W-:Y:S02]  /*3a40*/  R2UR.FILL UR20, R113 ;  /* 0x00000000711472ca */ /* 0x000fe400004e0000 */
[----:B------:R-:W-:Y:S02]  /*3a50*/  R2UR.FILL UR13, R100 ;  /* 0x00000000640d72ca */ /* 0x000fe400004e0000 */
[----:B------:R-:W-:Y:S01]  /*3a60*/  R2UR.FILL UR12, R101 ;  /* 0x00000000650c72ca */ /* 0x000fe200004e0000 */
[----:B------:R-:W-:Y:S02]  /*3a70*/  DFMA R74, R16, R18, R74 ;  /* 0x00000012104a722b */ /* 0x000fe4000000004a */
[----:B------:R-:W-:-:S02]  /*3a80*/  DFMA R18, R34, UR16, RZ ;  /* 0x0000001022127c2b */ /* 0x000fc400080000ff */
[----:B------:R-:W-:Y:S01]  /*3a90*/  DFMA R34, R34, UR74, RZ ;  /* 0x0000004a22227c2b */ /* 0x000fe200080000ff */
[----:B------:R-:W-:Y:S02]  /*3aa0*/  R2UR UR50, R80 ;  /* 0x00000000503272ca */ /* 0x000fe400000e0000 */
[----:B------:R-:W-:Y:S02]  /*3ab0*/  R2UR UR51, R81 ;  /* 0x00000000513372ca */ /* 0x000fe400000e0000 */
[----:B------:R-:W-:Y:S02]  /*3ac0*/  R2UR.FILL UR25, R110 ;  /* 0x000000006e1972ca */ /* 0x000fe400004e0000 */
[----:B------:R-:W-:Y:S01]  /*3ad0*/  R2UR.FILL UR24, R111 ;  /* 0x000000006f1872ca */ /* 0x000fe200004e0000 */
[----:B------:R0:W-:Y:S01]  /*3ae0*/  STS.64 [R66+0x8], R52 ;  /* 0x0000083442007388 */ /* 0x0001e20000000a00 */
[----:B------:R-:W-:Y:S02]  /*3af0*/  R2UR UR54, R82 ;  /* 0x00000000523672ca */ /* 0x000fe400000e0000 */
[----:B------:R-:W-:Y:S01]  /*3b00*/  R2UR UR55, R83 ;  /* 0x00000000533772ca */ /* 0x000fe200000e0000 */
[----:B------:R-:W-:Y:S01]  /*3b10*/  DFMA R18, R38, UR20, R18 ;  /* 0x0000001426127c2b */ /* 0x000fe20008000012 */
[----:B------:R-:W-:-:S02]  /*3b20*/  R2UR.FILL UR29, R114 ;  /* 0x00000000721d72ca */ /* 0x000fc400004e0000 */
[----:B------:R-:W-:Y:S01]  /*3b30*/  R2UR.FILL UR28, R116 ;  /* 0x00000000741c72ca */ /* 0x000fe200004e0000 */
[----:B0-----:R-:W-:Y:S02]  /*3b40*/  DFMA R52, R38, UR32, R34 ;  /* 0x0000002026347c2b */ /* 0x001fe40008000022 */
[C---:B--2---:R-:W-:Y:S02]  /*3b50*/  DFMA R38, R32.reuse, UR62, RZ ;  /* 0x0000003e20267c2b */ /* 0x044fe400080000ff */
[C---:B------:R-:W-:Y:S02]  /*3b60*/  DFMA R34, R32.reuse, UR60, RZ ;  /* 0x0000003c20227c2b */ /* 0x040fe400080000ff */
[----:B------:R-:W-:Y:S01]  /*3b70*/  DFMA R32, R32, UR12, RZ ;  /* 0x0000000c20207c2b */ /* 0x000fe200080000ff */
[----:B------:R-:W-:Y:S02]  /*3b80*/  R2UR UR38, R86 ;  /* 0x00000000562672ca */ /* 0x000fe400000e0000 */
[----:B------:R-:W-:-:S02]  /*3b90*/  R2UR UR39, R87 ;  /* 0x00000000572772ca */ /* 0x000fc400000e0000 */
[----:B------:R-:W-:Y:S02]  /*3ba0*/  R2UR.FILL UR33, R106 ;  /* 0x000000006a2172ca */ /* 0x000fe400004e0000 */
[----:B------:R-:W-:Y:S02]  /*3bb0*/  R2UR.FILL UR32, R109 ;  /* 0x000000006d2072ca */ /* 0x000fe400004e0000 */
[----:B------:R-:W-:Y:S02]  /*3bc0*/  R2UR UR46, R84 ;  /* 0x00000000542e72ca */ /* 0x000fe400000e0000 */
[----:B------:R-:W-:Y:S02]  /*3bd0*/  R2UR UR47, R85 ;  /* 0x00000000552f72ca */ /* 0x000fe400000e0000 */
[----:B------:R-:W-:Y:S02]  /*3be0*/  R2UR UR42, R88 ;  /* 0x00000000582a72ca */ /* 0x000fe400000e0000 */
[----:B------:R-:W-:Y:S01]  /*3bf0*/  R2UR UR43, R89 ;  /* 0x00000000592b72ca */ /* 0x000fe200000e0000 */
[----:B------:R-:W-:-:S02]  /*3c00*/  DFMA R34, R36, UR50, R34 ;  /* 0x0000003224227c2b */ /* 0x000fc40008000022 */
[C---:B------:R-:W-:Y:S02]  /*3c10*/  DFMA R32, R36.reuse, UR24, R32 ;  /* 0x0000001824207c2b */ /* 0x040fe40008000020 */
[----:B------:R-:W-:Y:S01]  /*3c20*/  DFMA R38, R36, UR54, R38 ;  /* 0x0000003624267c2b */ /* 0x000fe20008000026 */
[----:B------:R-:W-:Y:S02]  /*3c30*/  R2UR.FILL UR41, R122 ;  /* 0x000000007a2972ca */ /* 0x000fe400004e0000 */
[----:B------:R-:W-:Y:S02]  /*3c40*/  R2UR.FILL UR40, R125 ;  /* 0x000000007d2872ca */ /* 0x000fe400004e0000 */
[----:B------:R-:W-:Y:S02]  /*3c50*/  R2UR.FILL UR37, R120 ;  /* 0x00000000782572ca */ /* 0x000fe400004e0000 */
[----:B------:R-:W-:Y:S02]  /*3c60*/  R2UR.FILL UR36, R123 ;  /* 0x000000007b2472ca */ /* 0x000fe400004e0000 */
[----:B------:R-:W-:-:S02]  /*3c70*/  R2UR UR30, R92 ;  /* 0x000000005c1e72ca */ /* 0x000fc400000e0000 */
[----:B------:R-:W-:Y:S01]  /*3c80*/  R2UR UR31, R93 ;  /* 0x000000005d1f72ca */ /* 0x000fe200000e0000 */
[----:B------:R-:W-:Y:S02]  /*3c90*/  DFMA R18, R42, UR28, R18 ;  /* 0x0000001c2a127c2b */ /* 0x000fe40008000012 */
[C---:B------:R-:W-:Y:S02]  /*3ca0*/  DFMA R34, R40.reuse, UR38, R34 ;  /* 0x0000002628227c2b */ /* 0x040fe40008000022 */
[----:B------:R-:W-:Y:S02]  /*3cb0*/  DFMA R32, R40, UR32, R32 ;  /* 0x0000002028207c2b */ /* 0x000fe40008000020 */
        /* <DEDUP_REMOVED lines=17> */
[----:B------:R-:W-:Y:S02]  /*3dd0*/  DFMA R34, R54, R48, R34 ;  /* 0x000000303622722b */ /* 0x000fe40000000022 */
[----:B------:R-:W-:Y:S02]  /*3de0*/  DFMA R18, R16, UR8, R18 ;  /* 0x0000000810127c2b */ /* 0x000fe40008000012 */
[----:B------:R-:W-:Y:S02]  /*3df0*/  DFMA R32, R54, UR4, R32 ;  /* 0x0000000436207c2b */ /* 0x000fe40008000020 */
[----:B------:R-:W-:-:S02]  /*3e00*/  DFMA R52, R16, R30, R52 ;  /* 0x0000001e1034722b */ /* 0x000fc40000000034 */
[----:B------:R-:W-:Y:S01]  /*3e10*/  DFMA R38, R54, R8, R38 ;  /* 0x000000083626722b */ /* 0x000fe20000000026 */
[----:B------:R-:W-:Y:S01]  /*3e20*/  ISETP.GT.U32.AND P2, PT, R67, 0x99, PT ;  /* 0x000000994300780c */ /* 0x000fe20003f44070 */
[----:B------:R-:W-:Y:S02]  /*3e30*/  DADD R36, R74, R34 ;  /* 0x000000004a247229 */ /* 0x000fe40000000022 */
[----:B------:R-:W-:Y:S02]  /*3e40*/  DADD R2, R18, -R32 ;  /* 0x0000000012027229 */ /* 0x000fe40000000820 */
[----:B------:R-:W-:Y:S02]  /*3e50*/  DADD R34, R74, -R34 ;  /* 0x000000004a227229 */ /* 0x000fe40000000822 */
[----:B------:R-:W-:Y:S02]  /*3e60*/  DADD R38, R52, R38 ;  /* 0x0000000034267229 */ /* 0x000fe40000000026 */
[----:B------:R-:W-:Y:S01]  /*3e70*/  DADD R18, R18, R32 ;  /* 0x0000000012127229 */ /* 0x000fe20000000020 */
[----:B------:R0:W-:Y:S01]  /*3e80*/  STS.64 [R66+0x40], R70 ;  /* 0x0000404642007388 */ /* 0x0001e20000000a00 */
[----:B------:R-:W-:Y:S01]  /*3e90*/  R2UR.FILL UR19, R105 ;  /* 0x00000000691372ca */ /* 0x000fe200004e0000 */
[----:B------:R-:W-:Y:S01]  /*3ea0*/  BSSY.RECONVERGENT B0, `(.L_x_316) ;  /* 0x00000d6000007945 */ /* 0x000fe20003800200 */
[----:B------:R-:W-:Y:S01]  /*3eb0*/  R2UR.FILL UR18, R107 ;  /* 0x000000006b1272ca */ /* 0x000fe200004e0000 */
[----:B------:R0:W-:Y:S04]  /*3ec0*/  STS.128 [R66+0x20], R36 ;  /* 0x0000202442007388 */ /* 0x0001e80000000c00 */
        /* <DEDUP_REMOVED lines=18> */
[----:B------:R-:W3:Y:S01]  /*3ff0*/  LDS.64 R32, [R65+0x4d0] ;  /* 0x0004d00041207984 */ /* 0x000ee20000000a00 */
[----:B------:R-:W3:Y:S03]  /*4000*/  LDCU.64 UR64, c[0x3][0x840] ;  /* 0x00c10800ff4077ac */ /* 0x000ee60008000a00 */
[----:B------:R-:W-:Y:S01]  /*4010*/  LDS.64 R36, [R65+0x150] ;  /* 0x0001500041247984 */ /* 0x000fe20000000a00 */
[----:B------:R-:W3:Y:S03]  /*4020*/  LDCU.64 UR58, c[0x3][0xa08] ;  /* 0x00c14100ff3a77ac */ /* 0x000ee60008000a00 */
[----:B------:R-:W3:Y:S01]  /*4030*/  LDS.64 R38, [R65+0x460] ;  /* 0x0004600041267984 */ /* 0x000ee20000000a00 */
[----:B------:R-:W3:Y:S01]  /*4040*/  LDCU.64 UR70, c[0x3][0x850] ;  /* 0x00c10a00ff4677ac */ /* 0x000ee20008000a00 */
[----:B------:R-:W3:Y:S01]  /*4050*/  LDCU.64 UR42, c[0x3][0xa38] ;  /* 0x00c14700ff2a77ac */ /* 0x000ee20008000a00 */
[----:B------:R-:W3:Y:S01]  /*4060*/  LDCU.64 UR66, c[0x3][0xa10] ;  /* 0x00c14200ff4277ac */ /* 0x000ee20008000a00 */
[----:B------:R-:W3:Y:S01]  /*4070*/  LDCU.64 UR26, c[0x3][0x848] ;  /* 0x00c10900ff1a77ac */ /* 0x000ee20008000a00 */
[C-C-:B-1----:R-:W-:Y:S01]  /*4080*/  DADD R12, R2.reuse, R8.reuse ;  /* 0x00000000020c7229 */ /* 0x142fe20000000008 */
[----:B------:R-:W1:Y:S01]  /*4090*/  LDCU.64 UR54, c[0x3][0xa68] ;  /* 0x00c14d00ff3677ac */ /* 0x000e620008000a00 */
[----:B------:R-:W-:Y:S01]  /*40a0*/  DADD R2, R2, -R8 ;  /* 0x0000000002027229 */ /* 0x000fe20000000808 */
[----:B------:R-:W1:Y:S01]  /*40b0*/  LDCU.64 UR38, c[0x3][0x868] ;  /* 0x00c10d00ff2677ac */ /* 0x000e620008000a00 */
[----:B----4-:R-:W-:Y:S01]  /*40c0*/  DADD R20, R16, R18 ;  /* 0x0000000010147229 */ /* 0x010fe20000000012 */
[----:B------:R-:W4:Y:S03]  /*40d0*/  LDCU.64 UR14, c[0x3][0x898] ;  /* 0x00c11300ff0e77ac */ /* 0x000f260008000a00 */
[----:B------:R-:W-:-:S02]  /*40e0*/  DFMA R34, R12, UR18, RZ ;  /* 0x000000120c227c2b */ /* 0x000fc400080000ff */
[C---:B0-----:R-:W-:Y:S01]  /*40f0*/  DFMA R50, R12.reuse, UR72, RZ ;  /* 0x000000480c327c2b */ /* 0x041fe200080000ff */
[----:B------:R-:W0:Y:S01]  /*4100*/  LDCU.64 UR72, c[0x3][0x880] ;  /* 0x00c11000ff4877ac */ /* 0x000e220008000a00 */
[C---:B-----5:R-:W-:Y:S02]  /*4110*/  DFMA R46, R12.reuse, UR74, RZ ;  /* 0x0000004a0c2e7c2b */ /* 0x060fe400080000ff */
[----:B--2---:R-:W-:Y:S01]  /*4120*/  DFMA R44, R12, UR60, RZ ;  /* 0x0000003c0c2c7c2b */ /* 0x004fe200080000ff */
[----:B------:R-:W2:Y:S01]  /*4130*/  LDCU.64 UR60, c[0x3][0x870] ;  /* 0x00c10e00ff3c77ac */ /* 0x000ea20008000a00 */
[----:B------:R-:W-:Y:S02]  /*4140*/  DFMA R40, R20, UR68, R34 ;  /* 0x0000004414287c2b */ /* 0x000fe40008000022 */
[----:B---3--:R-:W-:Y:S01]  /*4150*/  DFMA R34, R12, UR30, RZ ;  /* 0x0000001e0c227c2b */ /* 0x008fe200080000ff */
[----:B------:R-:W3:Y:S01]  /*4160*/  LDCU.64 UR68, c[0x3][0xa40] ;  /* 0x00c14800ff4477ac */ /* 0x000ee20008000a00 */
[----:B------:R-:W-:-:S02]  /*4170*/  DFMA R48, R20, UR70, R46 ;  /* 0x0000004614307c2b */ /* 0x000fc4000800002e */
[----:B------:R-:W-:Y:S01]  /*4180*/  DADD R16, R16, -R18 ;  /* 0x0000000010107229 */ /* 0x000fe20000000812 */
[----:B------:R-:W5:Y:S01]  /*4190*/  LDCU.64 UR30, c[0x3][0x858] ;  /* 0x00c10b00ff1e77ac */ /* 0x000f620008000a00 */
[----:B------:R-:W-:Y:S02]  /*41a0*/  DFMA R8, R2, UR58, RZ ;  /* 0x0000003a02087c2b */ /* 0x000fe400080000ff */
[----:B------:R-:W-:Y:S01]  /*41b0*/  DFMA R42, R20, UR64, R34 ;  /* 0x00000040142a7c2b */ /* 0x000fe20008000022 */
[----:B------:R-:W4:Y:S01]  /*41c0*/  LDCU.64 UR64, c[0x3][0x8a0] ;  /* 0x00c11400ff4077ac */ /* 0x000f220008000a00 */
[C-C-:B------:R-:W-:Y:S02]  /*41d0*/  DADD R34, R30.reuse, R32.reuse ;  /* 0x000000001e227229 */ /* 0x140fe40000000020 */
[----:B------:R-:W-:Y:S01]  /*41e0*/  DADD R30, R30, -R32 ;  /* 0x000000001e1e7229 */ /* 0x000fe20000000820 */
[----:B------:R-:W4:Y:S01]  /*41f0*/  LDCU.64 UR74, c[0x3][0xa70] ;  /* 0x00c14e00ff4a77ac */ /* 0x000f220008000a00 */
[----:B------:R-:W-:-:S02]  /*4200*/  DFMA R8, R16, UR42, R8 ;  /* 0x0000002a10087c2b */ /* 0x000fc40008000008 */
[----:B------:R-:W-:Y:S01]  /*4210*/  DFMA R18, R2, UR66, RZ ;  /* 0x0000004202127c2b */ /* 0x000fe200080000ff */
[----:B------:R-:W4:Y:S01]  /*4220*/  LDCU.64 UR70, c[0x3][0x888] ;  /* 0x00c11100ff4677ac */ /* 0x000f220008000a00 */
[----:B0-----:R-:W-:Y:S02]  /*4230*/  DFMA R32, R34, UR72, R48 ;  /* 0x0000004822207c2b */ /* 0x001fe40008000030 */
[----:B------:R-:W-:Y:S01]  /*4240*/  DFMA R44, R20, UR26, R44 ;  /* 0x0000001a142c7c2b */ /* 0x000fe2000800002c */
[----:B------:R-:W0:Y:S01]  /*4250*/  LDCU.64 UR72, c[0x3][0xa18] ;  /* 0x00c14300ff4877ac */ /* 0x000e220008000a00 */
[----:B--2---:R-:W-:Y:S02]  /*4260*/  DFMA R46, R34, UR60, R42 ;  /* 0x0000003c222e7c2b */ /* 0x004fe4000800002a */
[----:B-1----:R-:W-:Y:S01]  /*4270*/  DFMA R42, R30, UR54, R8 ;  /* 0x000000361e2a7c2b */ /* 0x002fe20008000008 */
[----:B------:R-:W1:Y:S01]  /*4280*/  LDCU.64 UR26, c[0x3][0x878] ;  /* 0x00c10f00ff1a77ac */ /* 0x000e620008000a00 */
[----:B------:R-:W-:-:S02]  /*4290*/  DADD R8, R36, R38 ;  /* 0x0000000024087229 */ /* 0x000fc40000000026 */
[----:B---3--:R-:W-:Y:S01]  /*42a0*/  DFMA R18, R16, UR68, R18 ;  /* 0x0000004410127c2b */ /* 0x008fe20008000012 */
[----:B------:R-:W2:Y:S01]  /*42b0*/  LDCU.64 UR66, c[0x3][0x8b0] ;  /* 0x00c11600ff4277ac */ /* 0x000ea20008000a00 */
[----:B-----5:R-:W-:Y:S02]  /*42c0*/  DFMA R52, R20, UR30, R50 ;  /* 0x0000001e14347c2b */ /* 0x020fe40008000032 */
[----:B------:R-:W-:Y:S01]  /*42d0*/  DFMA R40, R34, UR38, R40 ;  /* 0x0000002622287c2b */ /* 0x000fe20008000028 */
[----:B------:R-:W3:Y:S01]  /*42e0*/  LDCU.64 UR54, c[0x3][0xa48] ;  /* 0x00c14900ff3677ac */ /* 0x000ee20008000a00 */
[----:B----4-:R-:W-:Y:S02]  /*42f0*/  DFMA R48, R8, UR64, R46 ;  /* 0x0000004008307c2b */ /* 0x010fe4000800002e */
[----:B------:R-:W-:Y:S01]  /*4300*/  DFMA R46, R30, UR74, R18 ;  /* 0x0000004a1e2e7c2b */ /* 0x000fe20008000012 */
[----:B------:R-:W4:Y:S01]  /*4310*/  LDCU.64 UR64, c[0x3][0xa20] ;  /* 0x00c14400ff4077ac */ /* 0x000f220008000a00 */
[----:B------:R-:W-:-:S02]  /*4320*/  DFMA R66, R34, UR70, R52 ;  /* 0x0000004622427c2b */ /* 0x000fc40008000034 */
[----:B0-----:R-:W-:Y:S01]  /*4330*/  DFMA R18, R2, UR72, RZ ;  /* 0x0000004802127c2b */ /* 0x001fe200080000ff */
[----:B------:R-:W0:Y:S01]  /*4340*/  LDCU.64 UR70, c[0x3][0x8a8] ;  /* 0x00c11500ff4677ac */ /* 0x000e220008000a00 */
[----:B------:R-:W-:Y:S02]  /*4350*/  DFMA R12, R12, UR16, RZ ;  /* 0x000000100c0c7c2b */ /* 0x000fe400080000ff */
[----:B-1----:R-:W-:Y:S01]  /*4360*/  DFMA R50, R34, UR26, R44 ;  /* 0x0000001a22327c2b */ /* 0x002fe2000800002c */
[----:B------:R-:W1:Y:S01]  /*4370*/  LDCU.64 UR68, c[0x3][0xa78] ;  /* 0x00c14f00ff4477ac */ /* 0x000e620008000a00 */
[C---:B------:R-:W-:Y:S02]  /*4380*/  DFMA R44, R8.reuse, UR14, R40 ;  /* 0x0000000e082c7c2b */ /* 0x040fe40008000028 */
[----:B--2---:R-:W-:Y:S01]  /*4390*/  DFMA R60, R8, UR66, R32 ;  /* 0x00000042083c7c2b */ /* 0x004fe20008000020 */
[----:B------:R-:W2:Y:S01]  /*43a0*/  LDCU.64 UR74, c[0x3][0x8b8] ;  /* 0x00c11700ff4a77ac */ /* 0x000ea20008000a00 */
[----:B------:R-:W-:Y:S01]  /*43b0*/  LDS.64 R32, [R65+0x3f0] ;  /* 0x0003f00041207984 */ /* 0x000fe20000000a00 */
[----:B---3--:R-:W-:Y:S01]  /*43c0*/  DFMA R40, R16, UR54, R18 ;  /* 0x0000003610287c2b */ /* 0x008fe20008000012 */
[----:B------:R-:W3:Y:S02]  /*43d0*/  LDCU.64 UR66, c[0x3][0xa50] ;  /* 0x00c14a00ff4277ac */ /* 0x000ee40008000a00 */
[----:B------:R-:W5:Y:S01]  /*43e0*/  LDS.64 R18, [R65+0x1c0] ;  /* 0x0001c00041127984 */ /* 0x000f620000000a00 */
[----:B----4-:R-:W-:Y:S01]  /*43f0*/  DFMA R54, R2, UR64, RZ ;  /* 0x0000004002367c2b */ /* 0x010fe200080000ff */
[----:B------:R-:W4:Y:S01]  /*4400*/  LDCU.64 UR54, c[0x3][0xa28] ;  /* 0x00c14500ff3677ac */ /* 0x000f220008000a00 */
[----:B------:R-:W-:-:S02]  /*4410*/  DADD R36, R36, -R38 ;  /* 0x0000000024247229 */ /* 0x000fc40000000826 */
[----:B0-----:R-:W-:Y:S01]  /*4420*/  DFMA R52, R8, UR70, R50 ;  /* 0x0000004608347c2b */ /* 0x001fe20008000032 */
[----:B------:R-:W0:Y:S01]  /*4430*/  LDCU.64 UR64, c[0x3][0xa58] ;  /* 0x00c14b00ff4077ac */ /* 0x000e220008000a00 */
[----:B------:R-:W-:Y:S02]  /*4440*/  DFMA R38, R2, UR12, RZ ;  /* 0x0000000c02267c2b */ /* 0x000fe400080000ff */
[----:B-1----:R-:W-:Y:S01]  /*4450*/  DFMA R50, R30, UR68, R40 ;  /* 0x000000441e327c2b */ /* 0x002fe20008000028 */
[----:B------:R-:W1:Y:S01]  /*4460*/  LDCU.64 UR30, c[0x3][0xaa0] ;  /* 0x00c15400ff1e77ac */ /* 0x000e620008000a00 */
[----:B------:R-:W-:Y:S02]  /*4470*/  DFMA R40, R20, UR20, R12 ;  /* 0x0000001414287c2b */ /* 0x000fe4000800000c */
[----:B--2---:R-:W-:Y:S01]  /*4480*/  DFMA R66, R8, UR74, R66 ;  /* 0x0000004a08427c2b */ /* 0x004fe20008000042 */
[----:B------:R-:W2:Y:S01]  /*4490*/  LDCU.64 UR74, c[0x3][0xa80] ;  /* 0x00c15000ff4a77ac */ /* 0x000ea20008000a00 */
[----:B------:R-:W-:Y:S01]  /*44a0*/  LDS.64 R12, [R65+0x230] ;  /* 0x00023000410c7984 */ /* 0x000fe20000000a00 */
[----:B---3--:R-:W-:Y:S01]  /*44b0*/  DFMA R54, R16, UR66, R54 ;  /* 0x0000004210367c2b */ /* 0x008fe20008000036 */
[----:B------:R-:W3:Y:S02]  /*44c0*/  LDCU.64 UR66, c[0x3][0xa88] ;  /* 0x00c15100ff4277ac */ /* 0x000ee40008000a00 */
[----:B------:R-:W5:Y:S01]  /*44d0*/  LDS.64 R20, [R65+0x380] ;  /* 0x0003800041147984 */ /* 0x000f620000000a00 */
[----:B----4-:R-:W-:-:S02]  /*44e0*/  DFMA R2, R2, UR54, RZ ;  /* 0x0000003602027c2b */ /* 0x010fc400080000ff */
[----:B------:R-:W-:Y:S01]  /*44f0*/  DFMA R38, R16, UR24, R38 ;  /* 0x0000001810267c2b */ /* 0x000fe20008000026 */
[----:B------:R-:W4:Y:S01]  /*4500*/  LDCU.64 UR54, c[0x3][0xab0] ;  /* 0x00c15600ff3677ac */ /* 0x000f220008000a00 */
[----:B------:R-:W-:Y:S01]  /*4510*/  DFMA R40, R34, UR28, R40 ;  /* 0x0000001c22287c2b */ /* 0x000fe20008000028 */
[----:B------:R-:W4:Y:S03]  /*4520*/  LDCU.64 UR38, c[0x3][0x8d0] ;  /* 0x00c11a00ff2677ac */ /* 0x000f260008000a00 */
[----:B0-----:R-:W-:Y:S02]  /*4530*/  DFMA R2, R16, UR64, R2 ;  /* 0x0000004010027c2b */ /* 0x001fe40008000002 */
[C---:B------:R-:W-:Y:S01]  /*4540*/  DFMA R38, R30.reuse, UR32, R38 ;  /* 0x000000201e267c2b */ /* 0x040fe20008000026 */
[----:B------:R-:W0:Y:S01]  /*4550*/  LDCU.64 UR50, c[0x3][0xa98] ;  /* 0x00c15300ff3277ac */ /* 0x000e220008000a00 */
[----:B--2---:R-:W-:Y:S01]  /*4560*/  DFMA R54, R30, UR74, R54 ;  /* 0x0000004a1e367c2b */ /* 0x004fe20008000036 */
[----:B------:R-:W-:Y:S01]  /*4570*/  LDS.64 R16, [R65+0x2a0] ;  /* 0x0002a00041107984 */ /* 0x000fe20000000a00 */
[----:B-1----:R-:W-:Y:S01]  /*4580*/  DFMA R46, R36, UR30, R46 ;  /* 0x0000001e242e7c2b */ /* 0x002fe2000800002e */
[----:B------:R-:W1:Y:S01]  /*4590*/  LDCU.64 UR62, c[0x3][0x8c8] ;  /* 0x00c11900ff3e77ac */ /* 0x000e620008000a00 */
[----:B---3--:R-:W-:Y:S01]  /*45a0*/  DFMA R34, R30, UR66, R2 ;  /* 0x000000421e227c2b */ /* 0x008fe20008000002 */
[----:B------:R-:W2:Y:S01]  /*45b0*/  LDS.64 R30, [R65+0x310] ;  /* 0x00031000411e7984 */ /* 0x000ea20000000a00 */
[----:B------:R-:W3:Y:S01]  /*45c0*/  LDCU.64 UR72, c[0x3][0x8d8] ;  /* 0x00c11b00ff4877ac */ /* 0x000ee20008000a00 */
[----:B-----5:R-:W-:-:S02]  /*45d0*/  DADD R2, R18, R32 ;  /* 0x0000000012027229 */ /* 0x020fc40000000020 */
[----:B----4-:R-:W-:Y:S01]  /*45e0*/  DFMA R54, R36, UR54, R54 ;  /* 0x0000003624367c2b */ /* 0x010fe20008000036 */
[----:B------:R-:W4:Y:S01]  /*45f0*/  LDCU.64 UR64, c[0x3][0xab8] ;  /* 0x00c15700ff4077ac */ /* 0x000f220008000a00 */
[----:B------:R-:W-:Y:S02]  /*4600*/  DFMA R40, R8, UR36, R40 ;  /* 0x0000002408287c2b */ /* 0x000fe40008000028 */
[----:B------:R-:W-:Y:S01]  /*4610*/  DADD R18, R18, -R32 ;  /* 0x0000000012127229 */ /* 0x000fe20000000820 */
[----:B------:R-:W5:Y:S01]  /*4620*/  LDCU.64 UR74, c[0x3][0x8e0] ;  /* 0x00c11c00ff4a77ac */ /* 0x000f620008000a00 */
[----:B------:R-:W-:Y:S02]  /*4630*/  DFMA R48, R2, UR38, R48 ;  /* 0x0000002602307c2b */ /* 0x000fe40008000030 */
[----:B0-----:R-:W-:Y:S01]  /*4640*/  DFMA R42, R36, UR50, R42 ;  /* 0x00000032242a7c2b */ /* 0x001fe2000800002a */
[----:B------:R-:W0:Y:S01]  /*4650*/  LDCU.64 UR30, c[0x3][0x8e8] ;  /* 0x00c11d00ff1e77ac */ /* 0x000e220008000a00 */
[----:B------:R-:W-:-:S02]  /*4660*/  DFMA R40, R2, UR44, R40 ;  /* 0x0000002c02287c2b */ /* 0x000fc40008000028 */
[----:B-1----:R-:W-:Y:S01]  /*4670*/  DFMA R44, R2, UR62, R44 ;  /* 0x0000003e022c7c2b */ /* 0x002fe2000800002c */
[----:B------:R-:W1:Y:S01]  /*4680*/  LDCU.64 UR6, c[0x3][0xac8] ;  /* 0x00c15900ff0677ac */ /* 0x000e620008000a00 */
[----:B------:R-:W-:Y:S02]  /*4690*/  DFMA R38, R36, UR40, R38 ;  /* 0x0000002824267c2b */ /* 0x000fe40008000026 */
[----:B---3--:R-:W-:Y:S01]  /*46a0*/  DFMA R52, R2, UR72, R52 ;  /* 0x0000004802347c2b */ /* 0x008fe20008000034 */
[----:B------:R-:W3:Y:S01]  /*46b0*/  LDCU.64 UR70, c[0x3][0xaa8] ;  /* 0x00c15500ff4677ac */ /* 0x000ee20008000a00 */
[----:B----4-:R-:W-:Y:S01]  /*46c0*/  DFMA R34, R36, UR64, R34 ;  /* 0x0000004024227c2b */ /* 0x010fe20008000022 */
[----:B------:R-:W4:Y:S03]  /*46d0*/  LDCU.64 UR34, c[0x3][0x8f8] ;  /* 0x00c11f00ff2277ac */ /* 0x000f260008000a00 */
[----:B------:R-:W-:-:S02]  /*46e0*/  DFMA R38, R18, UR48, R38 ;  /* 0x0000003012267c2b */ /* 0x000fc40008000026 */
[C---:B-----5:R-:W-:Y:S01]  /*46f0*/  DFMA R60, R2.reuse, UR74, R60 ;  /* 0x0000004a023c7c2b */ /* 0x060fe2000800003c */
[----:B------:R-:W5:Y:S01]  /*4700*/  LDCU.64 UR10, c[0x3][0xaf8] ;  /* 0x00c15f00ff0a77ac */ /* 0x000f620008000a00 */
[----:B0-----:R-:W-:Y:S01]  /*4710*/  DFMA R66, R2, UR30, R66 ;  /* 0x0000001e02427c2b */ /* 0x001fe20008000042 */
[----:B------:R-:W0:Y:S01]  /*4720*/  LDCU.64 UR54, c[0x3][0xae8] ;  /* 0x00c15d00ff3677ac */ /* 0x000e220008000a00 */
[----:B------:R-:W-:Y:S02]  /*4730*/  DADD R2, R12, R20 ;  /* 0x000000000c027229 */ /* 0x000fe40000000014 */
[----:B-1----:R-:W-:Y:S01]  /*4740*/  DFMA R42, R18, UR6, R42 ;  /* 0x00000006122a7c2b */ /* 0x002fe2000800002a */
[----:B------:R-:W1:Y:S01]  /*4750*/  LDCU.64 UR58, c[0x3][0xad0] ;  /* 0x00c15a00ff3a77ac */ /* 0x000e620008000a00 */
[----:B------:R-:W-:Y:S02]  /*4760*/  DADD R12, R12, -R20 ;  /* 0x000000000c0c7229 */ /* 0x000fe40000000814 */
[----:B---3--:R-:W-:Y:S01]  /*4770*/  DFMA R50, R36, UR70, R50 ;  /* 0x0000004624327c2b */ /* 0x008fe20008000032 */
[----:B------:R-:W3:Y:S01]  /*4780*/  LDCU.64 UR38, c[0x3][0x910] ;  /* 0x00c12200ff2677ac */ /* 0x000ee20008000a00 */
[----:B------:R-:W-:-:S02]  /*4790*/  DFMA R40, R2, UR52, R40 ;  /* 0x0000003402287c2b */ /* 0x000fc40008000028 */
[----:B----4-:R-:W-:Y:S01]  /*47a0*/  DFMA R44, R2, UR34, R44 ;  /* 0x00000022022c7c2b */ /* 0x010fe2000800002c */
[----:B------:R-:W4:Y:S01]  /*47b0*/  LDCU.64 UR68, c[0x3][0xad8] ;  /* 0x00c15b00ff4477ac */ /* 0x000f220008000a00 */
[C---:B------:R-:W-:Y:S02]  /*47c0*/  DFMA R38, R12.reuse, UR56, R38 ;  /* 0x000000380c267c2b */ /* 0x040fe40008000026 */
[----:B-----5:R-:W-:Y:S01]  /*47d0*/  DFMA R42, R12, UR10, R42 ;  /* 0x0000000a0c2a7c2b */ /* 0x020fe2000800002a */
[----:B------:R-:W5:Y:S01]  /*47e0*/  LDCU.64 UR66, c[0x3][0xae0] ;  /* 0x00c15c00ff4277ac */ /* 0x000f620008000a00 */
[C---:B0-----:R-:W-:Y:S01]  /*47f0*/  DFMA R34, R18.reuse, UR54, R34 ;  /* 0x0000003612227c2b */ /* 0x041fe20008000022 */
[----:B------:R-:W0:Y:S01]  /*4800*/  LDCU.64 UR60, c[0x3][0x900] ;  /* 0x00c12000ff3c77ac */ /* 0x000e220008000a00 */
[----:B-1----:R-:W-:Y:S01]  /*4810*/  DFMA R46, R18, UR58, R46 ;  /* 0x0000003a122e7c2b */ /* 0x002fe2000800002e */
[----:B------:R-:W1:Y:S01]  /*4820*/  LDCU.64 UR50, c[0x3][0x908] ;  /* 0x00c12100ff3277ac */ /* 0x000e620008000a00 */
[----:B---3--:R-:W-:Y:S01]  /*4830*/  DFMA R60, R2, UR38, R60 ;  /* 0x00000026023c7c2b */ /* 0x008fe2000800003c */
[----:B------:R-:W3:Y:S01]  /*4840*/  LDCU.64 UR64, c[0x3][0x918] ;  /* 0x00c12300ff4077ac */ /* 0x000ee20008000a00 */
[C---:B----4-:R-:W-:Y:S01]  /*4850*/  DFMA R50, R18.reuse, UR68, R50 ;  /* 0x0000004412327c2b */ /* 0x050fe20008000032 */
[----:B------:R-:W4:Y:S01]  /*4860*/  LDCU.64 UR26, c[0x3][0xb00] ;  /* 0x00c16000ff1a77ac */ /* 0x000f220008000a00 */
[----:B-----5:R-:W-:Y:S01]  /*4870*/  DFMA R54, R18, UR66, R54 ;  /* 0x0000004212367c2b */ /* 0x020fe20008000036 */
[----:B------:R-:W5:Y:S01]  /*4880*/  LDCU.64 UR70, c[0x3][0xb08] ;  /* 0x00c16100ff4677ac */ /* 0x000f620008000a00 */
[C---:B0-----:R-:W-:Y:S01]  /*4890*/  DFMA R48, R2.reuse, UR60, R48 ;  /* 0x0000003c02307c2b */ /* 0x041fe20008000030 */
[----:B------:R-:W0:Y:S01]  /*48a0*/  LDCU.64 UR30, c[0x3][0xb10] ;  /* 0x00c16200ff1e77ac */ /* 0x000e220008000a00 */
[C---:B-1----:R-:W-:Y:S01]  /*48b0*/  DFMA R52, R2.reuse, UR50, R52 ;  /* 0x0000003202347c2b */ /* 0x042fe20008000034 */
[----:B------:R-:W1:Y:S01]  /*48c0*/  LDCU.64 UR6, c[0x3][0xb18] ;  /* 0x00c16300ff0677ac */ /* 0x000e620008000a00 */
[----:B---3--:R-:W-:Y:S01]  /*48d0*/  DFMA R66, R2, UR64, R66 ;  /* 0x0000004002427c2b */ /* 0x008fe20008000042 */
[----:B------:R-:W3:Y:S01]  /*48e0*/  LDCU.64 UR46, c[0x3][0x928] ;  /* 0x00c12500ff2e77ac */ /* 0x000ee20008000a00 */
[----:B--2---:R-:W-:-:S02]  /*48f0*/  DADD R2, R16, R30 ;  /* 0x0000000010027229 */ /* 0x004fc4000000001e */
[----:B----4-:R-:W-:Y:S01]  /*4900*/  DFMA R46, R12, UR26, R46 ;  /* 0x0000001a0c2e7c2b */ /* 0x010fe2000800002e */
[----:B------:R-:W2:Y:S01]  /*4910*/  LDCU.64 UR22, c[0x3][0xb28] ;  /* 0x00c16500ff1677ac */ /* 0x000ea20008000a00 */
[----:B------:R-:W-:Y:S02]  /*4920*/  DADD R16, R16, -R30 ;  /* 0x0000000010107229 */ /* 0x000fe4000000081e */
[----:B-----5:R-:W-:Y:S01]  /*4930*/  DFMA R50, R12, UR70, R50 ;  /* 0x000000460c327c2b */ /* 0x020fe20008000032 */
[----:B------:R-:W4:Y:S01]  /*4940*/  LDCU.64 UR42, c[0x3][0x930] ;  /* 0x00c12600ff2a77ac */ /* 0x000f220008000a00 */
[----:B------:R-:W-:Y:S02]  /*4950*/  DFMA R40, R2, UR8, R40 ;  /* 0x0000000802287c2b */ /* 0x000fe40008000028 */
[----:B0-----:R-:W-:Y:S01]  /*4960*/  DFMA R54, R12, UR30, R54 ;  /* 0x0000001e0c367c2b */ /* 0x001fe20008000036 */
[----:B------:R-:W0:Y:S01]  /*4970*/  LDCU.64 UR14, c[0x3][0xb30] ;  /* 0x00c16600ff0e77ac */ /* 0x000e220008000a00 */
[----:B------:R-:W-:-:S02]  /*4980*/  DFMA R38, R16, UR4, R38 ;  /* 0x0000000410267c2b */ /* 0x000fc40008000026 */
        /* <DEDUP_REMOVED lines=8> */
[----:B0-----:R-:W-:Y:S01]  /*4a10*/  DFMA R46, R16, UR14, R46 ;  /* 0x0000000e102e7c2b */ /* 0x001fe2000800002e */
[----:B------:R-:W0:Y:S03]  /*4a20*/  LDCU.64 UR58, c[0x3][0x948] ;  /* 0x00c12900ff3a77ac */ /* 0x000e260008000a00 */
[----:B------:R-:W-:-:S02]  /*4a30*/  DADD R8, R44, -R42 ;  /* 0x000000002c087229 */ /* 0x000fc4000000082a */
[----:B-1----:R-:W-:Y:S01]  /*4a40*/  DFMA R52, R2, UR62, R52 ;  /* 0x0000003e02347c2b */ /* 0x002fe20008000034 */
[----:B------:R-:W1:Y:S01]  /*4a50*/  LDCU.64 UR38, c[0x3][0xb48] ;  /* 0x00c16900ff2677ac */ /* 0x000e620008000a00 */
[----:B------:R-:W-:Y:S02]  /*4a60*/  DADD R42, R44, R42 ;  /* 0x000000002c2a7229 */ /* 0x000fe4000000002a */
[----:B---3--:R-:W-:Y:S01]  /*4a70*/  DFMA R60, R2, UR54, R60 ;  /* 0x00000036023c7c2b */ /* 0x008fe2000800003c */
[----:B------:R3:W-:Y:S01]  /*4a80*/  STS.64 [R65+0x3f0], R8 ;  /* 0x0003f00841007388 */ /* 0x0007e20000000a00 */
[----:B------:R-:W-:Y:S02]  /*4a90*/  DADD R12, R48, -R46 ;  /* 0x00000000300c7229 */ /* 0x000fe4000000082e */
[----:B--2---:R-:W-:Y:S01]  /*4aa0*/  DFMA R50, R16, UR34, R50 ;  /* 0x0000002210327c2b */ /* 0x004fe20008000032 */
[----:B------:R3:W-:Y:S01]  /*4ab0*/  STS.64 [R65+0x70], R42 ;  /* 0x0000702a41007388 */ /* 0x0007e20000000a00 */
[----:B------:R-:W-:-:S02]  /*4ac0*/  DADD R46, R48, R46 ;  /* 0x00000000302e7229 */ /* 0x000fc4000000002e */
[----:B----4-:R-:W-:Y:S01]  /*4ad0*/  DFMA R54, R16, UR10, R54 ;  /* 0x0000000a10367c2b */ /* 0x010fe20008000036 */
[----:B------:R3:W-:Y:S01]  /*4ae0*/  STS.64 [R65+0x380], R12 ;  /* 0x0003800c41007388 */ /* 0x0007e20000000a00 */
[----:B0-----:R-:W-:Y:S02]  /*4af0*/  DFMA R66, R2, UR58, R66 ;  /* 0x0000003a02427c2b */ /* 0x001fe40008000042 */
[----:B------:R-:W-:Y:S01]  /*4b00*/  DADD R2, R40, -R38 ;  /* 0x0000000028027229 */ /* 0x000fe20000000826 */
[----:B------:R3:W-:Y:S01]  /*4b10*/  STS.64 [R65+0xe0], R46 ;  /* 0x0000e02e41007388 */ /* 0x0007e20000000a00 */
[----:B-1----:R-:W-:Y:S02]  /*4b20*/  DFMA R34, R16, UR38, R34 ;  /* 0x0000002610227c2b */ /* 0x002fe40008000022 */
        /* <DEDUP_REMOVED lines=13> */
.L_x_317:
[----:B------:R-:W-:Y:S05]  /*4c00*/  BSYNC.RECONVERGENT B0 ;  /* 0x0000000000007941 */ /* 0x000fea0003800200 */
.L_x_316:
[----:B------:R-:W-:Y:S06]  /*4c10*/  BAR.SYNC.DEFER_BLOCKING 0x0 ;  /* 0x0000000000007b1d */ /* 0x000fec0000010000 */
[----:B------:R-:W-:Y:S04]  /*4c20*/  BSSY.RECONVERGENT B0, `(.L_x_318) ;  /* 0x00000c2000007945 */ /* 0x000fe80003800200 */
[----:B------:R-:W-:Y:S05]  /*4c30*/  @P1 BRA `(.L_x_319) ;  /* 0x0000000c00001947 */ /* 0x000fea0003800000 */
[----:B0--3--:R-:W-:Y:S01]  /*4c40*/  LDS.64 R2, [R64] ;  /* 0x0000000040027984 */ /* 0x009fe20000000a00 */
        /* <DEDUP_REMOVED lines=9> */
[----:B------:R-:W5:Y:S01]  /*4ce0*/  LDS.64 R16, [R64+0x4360] ;  /* 0x0043600040107984 */ /* 0x000f620000000a00 */
[----:B------:R-:W5:Y:S03]  /*4cf0*/  LDCU.64 UR26, c[0x3][0x848] ;  /* 0x00c10900ff1a77ac */ /* 0x000f660008000a00 */
[----:B------:R-:W-:Y:S01]  /*4d00*/  LDS.64 R20, [R64+0x1260] ;  /* 0x0012600040147984 */ /* 0x000fe20000000a00 */
[----:B------:R-:W5:Y:S03]  /*4d10*/  LDCU.64 UR64, c[0x3][0x840] ;  /* 0x00c10800ff4077ac */ /* 0x000f660008000a00 */
[----:B------:R-:W5:Y:S01]  /*4d20*/  LDS.64 R22, [R64+0x3d40] ;  /* 0x003d400040167984 */ /* 0x000f620000000a00 */
[----:B------:R-:W5:Y:S01]  /*4d30*/  LDCU.64 UR70, c[0x3][0x850] ;  /* 0x00c10a00ff4677ac */ /* 0x000f620008000a00 */
[----:B------:R-:W5:Y:S01]  /*4d40*/  LDCU.64 UR58, c[0x3][0xa08] ;  /* 0x00c14100ff3a77ac */ /* 0x000f620008000a00 */
[----:B------:R-:W5:Y:S01]  /*4d50*/  LDCU.64 UR42, c[0x3][0xa38] ;  /* 0x00c14700ff2a77ac */ /* 0x000f620008000a00 */
[----:B------:R-:W5:Y:S01]  /*4d60*/  LDCU.64 UR66, c[0x3][0xa10] ;  /* 0x00c14200ff4277ac */ /* 0x000f620008000a00 */
        /* <DEDUP_REMOVED lines=9> */
[C---:B--2---:R-:W-:Y:S02]  /*4e00*/  DFMA R32, R6.reuse, UR72, RZ ;  /* 0x0000004806207c2b */ /* 0x044fe400080000ff */
[----:B---3--:R-:W-:Y:S01]  /*4e10*/  DFMA R30, R6, UR74, RZ ;  /* 0x0000004a061e7c2b */ /* 0x008fe200080000ff */
[----:B------:R-:W2:Y:S01]  /*4e20*/  LDCU.64 UR72, c[0x3][0x880] ;  /* 0x00c11000ff4877ac */ /* 0x000ea20008000a00 */
[----:B------:R-:W-:Y:S02]  /*4e30*/  DFMA R24, R12, UR68, R18 ;  /* 0x000000440c187c2b */ /* 0x000fe40008000012 */
[----:B-----5:R-:W-:Y:S01]  /*4e40*/  DFMA R18, R6, UR30, RZ ;  /* 0x0000001e06127c2b */ /* 0x020fe200080000ff */
[----:B------:R-:W3:Y:S01]  /*4e50*/  LDCU.64 UR30, c[0x3][0x858] ;  /* 0x00c10b00ff1e77ac */ /* 0x000ee20008000a00 */
[----:B------:R-:W-:-:S02]  /*4e60*/  DFMA R28, R12, UR26, R28 ;  /* 0x0000001a0c1c7c2b */ /* 0x000fc4000800001c */
[----:B------:R-:W-:Y:S01]  /*4e70*/  DFMA R30, R12, UR70, R30 ;  /* 0x000000460c1e7c2b */ /* 0x000fe2000800001e */
[----:B------:R-:W5:Y:S01]  /*4e80*/  LDCU.64 UR26, c[0x3][0x878] ;  /* 0x00c10f00ff1a77ac */ /* 0x000f620008000a00 */
[----:B------:R-:W-:Y:S02]  /*4e90*/  DADD R8, R8, -R10 ;  /* 0x0000000008087229 */ /* 0x000fe4000000080a */
[----:B------:R-:W-:Y:S01]  /*4ea0*/  DFMA R26, R12, UR64, R18 ;  /* 0x000000400c1a7c2b */ /* 0x000fe20008000012 */
[----:B------:R-:W4:Y:S01]  /*4eb0*/  LDCU.64 UR68, c[0x3][0xa40] ;  /* 0x00c14800ff4477ac */ /* 0x000f220008000a00 */
[--C-:B------:R-:W-:Y:S02]  /*4ec0*/  DADD R18, R14, R16.reuse ;  /* 0x000000000e127229 */ /* 0x100fe40000000010 */
[----:B------:R-:W-:Y:S01]  /*4ed0*/  DFMA R4, R2, UR58, RZ ;  /* 0x0000003a02047c2b */ /* 0x000fe200080000ff */
[----:B------:R-:W4:Y:S01]  /*4ee0*/  LDCU.64 UR70, c[0x3][0x888] ;  /* 0x00c11100ff4677ac */ /* 0x000f220008000a00 */
[----:B------:R-:W-:-:S02]  /*4ef0*/  DADD R14, R14, -R16 ;  /* 0x000000000e0e7229 */ /* 0x000fc40000000810 */
[----:B------:R-:W-:Y:S01]  /*4f00*/  DFMA R10, R2, UR66, RZ ;  /* 0x00000042020a7c2b */ /* 0x000fe200080000ff */
[----:B------:R-:W4:Y:S01]  /*4f10*/  LDCU.64 UR74, c[0x3][0xa70] ;  /* 0x00c14e00ff4a77ac */ /* 0x000f220008000a00 */
[----:B--2---:R-:W-:Y:S02]  /*4f20*/  DFMA R16, R18, UR72, R30 ;  /* 0x0000004812107c2b */ /* 0x004fe4000800001e */
[----:B------:R-:W-:Y:S01]  /*4f30*/  DFMA R4, R8, UR42, R4 ;  /* 0x0000002a08047c2b */ /* 0x000fe20008000004 */
[----:B------:R-:W2:Y:S01]  /*4f40*/  LDCU.64 UR72, c[0x3][0xa18] ;  /* 0x00c14300ff4877ac */ /* 0x000ea20008000a00 */
[----:B---3--:R-:W-:Y:S02]  /*4f50*/  DFMA R32, R12, UR30, R32 ;  /* 0x0000001e0c207c2b */ /* 0x008fe40008000020 */
[C---:B-----5:R-:W-:Y:S01]  /*4f60*/  DFMA R36, R18.reuse, UR26, R28 ;  /* 0x0000001a12247c2b */ /* 0x060fe2000800001c */
[----:B------:R-:W3:Y:S01]  /*4f70*/  LDCU.64 UR64, c[0x3][0x8a0] ;  /* 0x00c11400ff4077ac */ /* 0x000ee20008000a00 */
[----:B0-----:R-:W-:-:S02]  /*4f80*/  DFMA R26, R18, UR60, R26 ;  /* 0x0000003c121a7c2b */ /* 0x001fc4000800001a */
[----:B-1----:R-:W-:Y:S01]  /*4f90*/  DFMA R28, R14, UR54, R4 ;  /* 0x000000360e1c7c2b */ /* 0x002fe20008000004 */
[----:B------:R-:W0:Y:S01]  /*4fa0*/  LDCU.64 UR66, c[0x3][0x8b0] ;  /* 0x00c11600ff4277ac */ /* 0x000e220008000a00 */
[----:B----4-:R-:W-:Y:S02]  /*4fb0*/  DFMA R10, R8, UR68, R10 ;  /* 0x00000044080a7c2b */ /* 0x010fe4000800000a */
[----:B------:R-:W-:Y:S01]  /*4fc0*/  DADD R4, R20, R22 ;  /* 0x0000000014047229 */ /* 0x000fe20000000016 */
[----:B------:R-:W1:Y:S01]  /*4fd0*/  LDCU.64 UR54, c[0x3][0xa48] ;  /* 0x00c14900ff3677ac */ /* 0x000e620008000a00 */
[C---:B------:R-:W-:Y:S02]  /*4fe0*/  DFMA R40, R18.reuse, UR70, R32 ;  /* 0x0000004612287c2b */ /* 0x040fe40008000020 */
[----:B------:R-:W-:Y:S01]  /*4ff0*/  DFMA R24, R18, UR38, R24 ;  /* 0x0000002612187c2b */ /* 0x000fe20008000018 */
[----:B------:R-:W4:Y:S01]  /*5000*/  LDCU.64 UR70, c[0x3][0x8a8] ;  /* 0x00c11500ff4677ac */ /* 0x000f220008000a00 */
[----:B------:R-:W-:-:S02]  /*5010*/  DFMA R32, R14, UR74, R10 ;  /* 0x0000004a0e207c2b */ /* 0x000fc4000800000a */
[----:B--2---:R-:W-:Y:S01]  /*5020*/  DFMA R10, R2, UR72, RZ ;  /* 0x00000048020a7c2b */ /* 0x004fe200080000ff */
[----:B------:R-:W2:Y:S01]  /*5030*/  LDCU.64 UR68, c[0x3][0xa78] ;  /* 0x00c14f00ff4477ac */ /* 0x000ea20008000a00 */
[----:B------:R-:W-:Y:S02]  /*5040*/  DADD R20, R20, -R22 ;  /* 0x0000000014147229 */ /* 0x000fe40000000816 */
[C---:B---3--:R-:W-:Y:S01]  /*5050*/  DFMA R34, R4.reuse, UR64, R26 ;  /* 0x0000004004227c2b */ /* 0x048fe2000800001a */
[----:B------:R-:W3:Y:S01]  /*5060*/  LDCU.64 UR64, c[0x3][0xa20] ;  /* 0x00c14400ff4077ac */ /* 0x000ee20008000a00 */
[C---:B------:R-:W-:Y:S01]  /*5070*/  DFMA R30, R4.reuse, UR14, R24 ;  /* 0x0000000e041e7c2b */ /* 0x040fe20008000018 */
[----:B------:R-:W-:Y:S01]  /*5080*/  LDS.64 R22, [R64+0x3100] ;  /* 0x0031000040167984 */ /* 0x000fe20000000a00 */
[----:B0-----:R-:W-:Y:S01]  /*5090*/  DFMA R42, R4, UR66, R16 ;  /* 0x00000042042a7c2b */ /* 0x001fe20008000010 */
[----:B------:R-:W0:Y:S01]  /*50a0*/  LDCU.64 UR74, c[0x3][0x8b8] ;  /* 0x00c11700ff4a77ac */ /* 0x000e220008000a00 */
[----:B-1----:R-:W-:Y:S01]  /*50b0*/  DFMA R24, R8, UR54, R10 ;  /* 0x0000003608187c2b */ /* 0x002fe2000800000a */
[----:B------:R-:W-:Y:S01]  /*50c0*/  LDS.64 R16, [R64+0x3720] ;  /* 0x0037200040107984 */ /* 0x000fe20000000a00 */
[----:B------:R-:W1:Y:S01]  /*50d0*/  LDCU.64 UR66, c[0x3][0xa50] ;  /* 0x00c14a00ff4277ac */ /* 0x000e620008000a00 */
[----:B----4-:R-:W-:-:S02]  /*50e0*/  DFMA R38, R4, UR70, R36 ;  /* 0x0000004604267c2b */ /* 0x010fc40008000024 */
[----:B------:R-:W4:Y:S01]  /*50f0*/  LDS.64 R10, [R64+0x1880] ;  /* 0x00188000400a7984 */ /* 0x000f220000000a00 */
[----:B------:R-:W5:Y:S02]  /*5100*/  LDCU.64 UR54, c[0x3][0xa28] ;  /* 0x00c14500ff3677ac */ /* 0x000f640008000a00 */
[----:B--2---:R-:W-:Y:S02]  /*5110*/  DFMA R36, R14, UR68, R24 ;  /* 0x000000440e247c2b */ /* 0x004fe40008000018 */
[----:B------:R-:W-:Y:S01]  /*5120*/  DFMA R24, R6, UR16, RZ ;  /* 0x0000001006187c2b */ /* 0x000fe200080000ff */
[----:B------:R-:W2:Y:S01]  /*5130*/  LDCU.64 UR30, c[0x3][0xaa0] ;  /* 0x00c15400ff1e77ac */ /* 0x000ea20008000a00 */
[----:B---3--:R-:W-:Y:S01]  /*5140*/  DFMA R26, R2, UR64, RZ ;  /* 0x00000040021a7c2b */ /* 0x008fe200080000ff */
[----:B------:R-:W3:Y:S01]  /*5150*/  LDS.64 R6, [R64+0x1ea0] ;  /* 0x001ea00040067984 */ /* 0x000ee20000000a00 */
[----:B------:R-:W2:Y:S01]  /*5160*/  LDCU.64 UR64, c[0x3][0xa58] ;  /* 0x00c14b00ff4077ac */ /* 0x000ea20008000a00 */
[----:B0-----:R-:W-:-:S03]  /*5170*/  DFMA R44, R4, UR74, R40 ;  /* 0x0000004a042c7c2b */ /* 0x001fc60008000028 */
[----:B------:R-:W-:Y:S01]  /*5180*/  DFMA R24, R12, UR20, R24 ;  /* 0x000000140c187c2b */ /* 0x000fe20008000018 */
[----:B------:R-:W0:Y:S01]  /*5190*/  LDCU.64 UR74, c[0x3][0xa80] ;  /* 0x00c15000ff4a77ac */ /* 0x000e220008000a00 */
[----:B-1----:R-:W-:Y:S01]  /*51a0*/  DFMA R40, R8, UR66, R26 ;  /* 0x0000004208287c2b */ /* 0x002fe2000800001a */
[----:B------:R-:W-:Y:S01]  /*51b0*/  LDS.64 R12, [R64+0x2ae0] ;  /* 0x002ae000400c7984 */ /* 0x000fe20000000a00 */
[C---:B------:R-:W-:Y:S01]  /*51c0*/  DFMA R26, R2.reuse, UR12, RZ ;  /* 0x0000000c021a7c2b */ /* 0x040fe200080000ff */
[----:B------:R-:W1:Y:S01]  /*51d0*/  LDCU.64 UR66, c[0x3][0xa88] ;  /* 0x00c15100ff4277ac */ /* 0x000e620008000a00 */
[----:B-----5:R-:W-:Y:S02]  /*51e0*/  DFMA R2, R2, UR54, RZ ;  /* 0x0000003602027c2b */ /* 0x020fe400080000ff */
[----:B------:R-:W-:Y:S01]  /*51f0*/  DFMA R24, R18, UR28, R24 ;  /* 0x0000001c12187c2b */ /* 0x000fe20008000018 */
[----:B------:R-:W5:Y:S01]  /*5200*/  LDCU.64 UR38, c[0x3][0x8d0] ;  /* 0x00c11a00ff2677ac */ /* 0x000f620008000a00 */
[----:B--2---:R-:W-:-:S02]  /*5210*/  DFMA R32, R20, UR30, R32 ;  /* 0x0000001e14207c2b */ /* 0x004fc40008000020 */
[C---:B------:R-:W-:Y:S01]  /*5220*/  DFMA R26, R8.reuse, UR24, R26 ;  /* 0x00000018081a7c2b */ /* 0x040fe2000800001a */
[----:B------:R-:W2:Y:S01]  /*5230*/  LDCU.64 UR54, c[0x3][0xab0] ;  /* 0x00c15600ff3677ac */ /* 0x000ea20008000a00 */
[----:B------:R-:W-:Y:S01]  /*5240*/  DFMA R2, R8, UR64, R2 ;  /* 0x0000004008027c2b */ /* 0x000fe20008000002 */
[----:B------:R-:W3:Y:S01]  /*5250*/  LDS.64 R8, [R64+0x24c0] ;  /* 0x0024c00040087984 */ /* 0x000ee20000000a00 */
[----:B------:R-:W5:Y:S01]  /*5260*/  LDCU.64 UR50, c[0x3][0xa98] ;  /* 0x00c15300ff3277ac */ /* 0x000f620008000a00 */
[----:B0-----:R-:W-:-:S03]  /*5270*/  DFMA R40, R14, UR74, R40 ;  /* 0x0000004a0e287c2b */ /* 0x001fc60008000028 */
[C---:B------:R-:W-:Y:S01]  /*5280*/  DFMA R26, R14.reuse, UR32, R26 ;  /* 0x000000200e1a7c2b */ /* 0x040fe2000800001a */
[----:B------:R-:W0:Y:S01]  /*5290*/  LDCU.64 UR64, c[0x3][0xab8] ;  /* 0x00c15700ff4077ac */ /* 0x000e220008000a00 */
[----:B-1----:R-:W-:Y:S02]  /*52a0*/  DFMA R14, R14, UR66, R2 ;  /* 0x000000420e0e7c2b */ /* 0x002fe40008000002 */
[----:B------:R-:W-:Y:S01]  /*52b0*/  DFMA R24, R4, UR36, R24 ;  /* 0x0000002404187c2b */ /* 0x000fe20008000018 */
[----:B------:R-:W1:Y:S01]  /*52c0*/  LDCU.64 UR62, c[0x3][0x8c8] ;  /* 0x00c11900ff3e77ac */ /* 0x000e620008000a00 */
[C-C-:B----4-:R-:W-:Y:S02]  /*52d0*/  DADD R2, R10.reuse, R16.reuse ;  /* 0x000000000a027229 */ /* 0x150fe40000000010 */
[----:B------:R-:W-:Y:S01]  /*52e0*/  DADD R10, R10, -R16 ;  /* 0x000000000a0a7229 */ /* 0x000fe20000000810 */
[----:B------:R-:W4:Y:S01]  /*52f0*/  LDCU.64 UR72, c[0x3][0x8d8] ;  /* 0x00c11b00ff4877ac */ /* 0x000f220008000a00 */
[----:B------:R-:W-:-:S02]  /*5300*/  DFMA R26, R20, UR40, R26 ;  /* 0x00000028141a7c2b */ /* 0x000fc4000800001a */
[----:B--2---:R-:W-:Y:S01]  /*5310*/  DFMA R40, R20, UR54, R40 ;  /* 0x0000003614287c2b */ /* 0x004fe20008000028 */
[----:B------:R-:W2:Y:S01]  /*5320*/  LDCU.64 UR74, c[0x3][0x8e0] ;  /* 0x00c11c00ff4a77ac */ /* 0x000ea20008000a00 */
[----:B-----5:R-:W-:Y:S02]  /*5330*/  DFMA R34, R2, UR38, R34 ;  /* 0x0000002602227c2b */ /* 0x020fe40008000022 */
[----:B------:R-:W-:Y:S01]  /*5340*/  DFMA R28, R20, UR50, R28 ;  /* 0x00000032141c7c2b */ /* 0x000fe2000800001c */
[----:B------:R-:W5:Y:S01]  /*5350*/  LDCU.64 UR30, c[0x3][0x8e8] ;  /* 0x00c11d00ff1e77ac */ /* 0x000f620008000a00 */
[----:B------:R-:W-:Y:S02]  /*5360*/  DFMA R24, R2, UR44, R24 ;  /* 0x0000002c02187c2b */ /* 0x000fe40008000018 */
[----:B0-----:R-:W-:Y:S01]  /*5370*/  DFMA R14, R20, UR64, R14 ;  /* 0x00000040140e7c2b */ /* 0x001fe2000800000e */
[----:B------:R-:W0:Y:S01]  /*5380*/  LDCU.64 UR6, c[0x3][0xac8] ;  /* 0x00c15900ff0677ac */ /* 0x000e220008000a00 */
[----:B------:R-:W-:-:S02]  /*5390*/  DFMA R26, R10, UR48, R26 ;  /* 0x000000300a1a7c2b */ /* 0x000fc4000800001a */
[C---:B-1----:R-:W-:Y:S01]  /*53a0*/  DFMA R30, R2.reuse, UR62, R30 ;  /* 0x0000003e021e7c2b */ /* 0x042fe2000800001e */
[----:B------:R-:W1:Y:S01]  /*53b0*/  LDCU.64 UR70, c[0x3][0xaa8] ;  /* 0x00c15500ff4677ac */ /* 0x000e620008000a00 */
[C---:B----4-:R-:W-:Y:S01]  /*53c0*/  DFMA R38, R2.reuse, UR72, R38 ;  /* 0x0000004802267c2b */ /* 0x050fe20008000026 */
[----:B------:R-:W4:Y:S01]  /*53d0*/  LDCU.64 UR58, c[0x3][0xad0] ;  /* 0x00c15a00ff3a77ac */ /* 0x000f220008000a00 */
[C---:B--2---:R-:W-:Y:S01]  /*53e0*/  DFMA R42, R2.reuse, UR74, R42 ;  /* 0x0000004a022a7c2b */ /* 0x044fe2000800002a */
[----:B------:R-:W2:Y:S01]  /*53f0*/  LDCU.64 UR54, c[0x3][0xae8] ;  /* 0x00c15d00ff3677ac */ /* 0x000ea20008000a00 */
[----:B-----5:R-:W-:Y:S01]  /*5400*/  DFMA R44, R2, UR30, R44 ;  /* 0x0000001e022c7c2b */ /* 0x020fe2000800002c */
[----:B------:R-:W5:Y:S01]  /*5410*/  LDCU.64 UR38, c[0x3][0x910] ;  /* 0x00c12200ff2677ac */ /* 0x000f620008000a00 */
[----:B---3--:R-:W-:Y:S02]  /*5420*/  DADD R2, R6, R22 ;  /* 0x0000000006027229 */ /* 0x008fe40000000016 */
[----:B0-----:R-:W-:Y:S01]  /*5430*/  DFMA R28, R10, UR6, R28 ;  /* 0x000000060a1c7c2b */ /* 0x001fe2000800001c */
[----:B------:R-:W0:Y:S01]  /*5440*/  LDCU.64 UR34, c[0x3][0x8f8] ;  /* 0x00c11f00ff2277ac */ /* 0x000e220008000a00 */
[----:B------:R-:W-:-:S02]  /*5450*/  DADD R6, R6, -R22 ;  /* 0x0000000006067229 */ /* 0x000fc40000000816 */
[----:B-1----:R-:W-:Y:S01]  /*5460*/  DFMA R36, R20, UR70, R36 ;  /* 0x0000004614247c2b */ /* 0x002fe20008000024 */
[----:B------:R-:W1:Y:S01]  /*5470*/  LDCU.64 UR10, c[0x3][0xaf8] ;  /* 0x00c15f00ff0a77ac */ /* 0x000e620008000a00 */
[----:B------:R-:W-:Y:S02]  /*5480*/  DFMA R24, R2, UR52, R24 ;  /* 0x0000003402187c2b */ /* 0x000fe40008000018 */
[----:B----4-:R-:W-:Y:S01]  /*5490*/  DFMA R32, R10, UR58, R32 ;  /* 0x0000003a0a207c2b */ /* 0x010fe20008000020 */
[----:B------:R-:W3:Y:S01]  /*54a0*/  LDCU.64 UR68, c[0x3][0xad8] ;  /* 0x00c15b00ff4477ac */ /* 0x000ee20008000a00 */
[----:B------:R-:W-:Y:S02]  /*54b0*/  DFMA R26, R6, UR56, R26 ;  /* 0x00000038061a7c2b */ /* 0x000fe4000800001a */
[----:B--2---:R-:W-:Y:S01]  /*54c0*/  DFMA R14, R10, UR54, R14 ;  /* 0x000000360a0e7c2b */ /* 0x004fe2000800000e */
[----:B------:R-:W2:Y:S01]  /*54d0*/  LDCU.64 UR66, c[0x3][0xae0] ;  /* 0x00c15c00ff4277ac */ /* 0x000ea20008000a00 */
[C---:B-----5:R-:W-:Y:S01]  /*54e0*/  DFMA R42, R2.reuse, UR38, R42 ;  /* 0x00000026022a7c2b */ /* 0x060fe2000800002a */
[----:B------:R-:W4:Y:S01]  /*54f0*/  LDCU.64 UR60, c[0x3][0x900] ;  /* 0x00c12000ff3c77ac */ /* 0x000f220008000a00 */
[----:B0-----:R-:W-:Y:S01]  /*5500*/  DFMA R30, R2, UR34, R30 ;  /* 0x00000022021e7c2b */ /* 0x001fe2000800001e */
[----:B------:R-:W0:Y:S01]  /*5510*/  LDCU.64 UR50, c[0x3][0x908] ;  /* 0x00c12100ff3277ac */ /* 0x000e220008000a00 */
[----:B-1----:R-:W-:Y:S01]  /*5520*/  DFMA R28, R6, UR10, R28 ;  /* 0x0000000a061c7c2b */ /* 0x002fe2000800001c */
        /* <DEDUP_REMOVED lines=11> */
[----:B------:R-:W-:-:S02]  /*55e0*/  DADD R2, R8, R12 ;  /* 0x0000000008027229 */ /* 0x000fc4000000000c */
[----:B---3--:R-:W-:Y:S01]  /*55f0*/  DFMA R14, R6, UR6, R14 ;  /* 0x00000006060e7c2b */ /* 0x008fe2000800000e */
[----:B------:R-:W3:Y:S01]  /*5600*/  LDCU.64 UR42, c[0x3][0x930] ;  /* 0x00c12600ff2a77ac */ /* 0x000ee20008000a00 */
[----:B------:R-:W-:Y:S02]  /*5610*/  DADD R8, R8, -R12 ;  /* 0x0000000008087229 */ /* 0x000fe4000000080c */
[----:B--2---:R-:W-:Y:S01]  /*5620*/  DFMA R32, R6, UR26, R32 ;  /* 0x0000001a06207c2b */ /* 0x004fe20008000020 */
[----:B------:R-:W2:Y:S01]  /*5630*/  LDCU.64 UR62, c[0x3][0x938] ;  /* 0x00c12700ff3e77ac */ /* 0x000ea20008000a00 */
[----:B------:R-:W-:Y:S02]  /*5640*/  DFMA R24, R2, UR8, R24 ;  /* 0x0000000802187c2b */ /* 0x000fe40008000018 */
[----:B----4-:R-:W-:Y:S01]  /*5650*/  DFMA R36, R6, UR70, R36 ;  /* 0x0000004606247c2b */ /* 0x010fe20008000024 */
[----:B------:R-:W4:Y:S01]  /*5660*/  LDCU.64 UR54, c[0x3][0x940] ;  /* 0x00c12800ff3677ac */ /* 0x000f220008000a00 */
[----:B------:R-:W-:-:S02]  /*5670*/  DFMA R26, R8, UR4, R26 ;  /* 0x00000004081a7c2b */ /* 0x000fc4000800001a */
[----:B0-----:R-:W-:Y:S01]  /*5680*/  DFMA R40, R6, UR30, R40 ;  /* 0x0000001e06287c2b */ /* 0x001fe20008000028 */
[----:B------:R-:W0:Y:S01]  /*5690*/  LDCU.64 UR58, c[0x3][0x948] ;  /* 0x00c12900ff3a77ac */ /* 0x000e220008000a00 */
[----:B-1----:R-:W-:Y:S01]  /*56a0*/  DFMA R30, R2, UR46, R30 ;  /* 0x0000002e021e7c2b */ /* 0x002fe2000800001e */
[----:B------:R-:W1:Y:S03]  /*56b0*/  LDCU.64 UR38, c[0x3][0xb48] ;  /* 0x00c16900ff2677ac */ /* 0x000e660008000a00 */
[----:B------:R-:W-:Y:S02]  /*56c0*/  DADD R22, R24, -R26 ;  /* 0x0000000018167229 */ /* 0x000fe4000000081a */
[C---:B---3--:R-:W-:Y:S01]  /*56d0*/  DFMA R34, R2.reuse, UR42, R34 ;  /* 0x0000002a02227c2b */ /* 0x048fe20008000022 */
[----:B------:R-:W3:Y:S01]  /*56e0*/  LDCU.64 UR22, c[0x3][0xb28] ;  /* 0x00c16500ff1677ac */ /* 0x000ee20008000a00 */
[C---:B--2---:R-:W-:Y:S01]  /*56f0*/  DFMA R38, R2.reuse, UR62, R38 ;  /* 0x0000003e02267c2b */ /* 0x044fe20008000026 */
[----:B------:R-:W2:Y:S01]  /*5700*/  LDCU.64 UR14, c[0x3][0xb30] ;  /* 0x00c16600ff0e77ac */ /* 0x000ea20008000a00 */
[C---:B----4-:R-:W-:Y:S01]  /*5710*/  DFMA R42, R2.reuse, UR54, R42 ;  /* 0x00000036022a7c2b */ /* 0x050fe2000800002a */
[----:B------:R-:W4:Y:S01]  /*5720*/  LDCU.64 UR34, c[0x3][0xb38] ;  /* 0x00c16700ff2277ac */ /* 0x000f220008000a00 */
[----:B0-----:R-:W-:Y:S01]  /*5730*/  DFMA R44, R2, UR58, R44 ;  /* 0x0000003a022c7c2b */ /* 0x001fe2000800002c */
[----:B------:R-:W0:Y:S01]  /*5740*/  LDCU.64 UR10, c[0x3][0xb40] ;  /* 0x00c16800ff0a77ac */ /* 0x000e220008000a00 */
[----:B-1----:R-:W-:-:S02]  /*5750*/  DFMA R14, R8, UR38, R14 ;  /* 0x00000026080e7c2b */ /* 0x002fc4000800000e */
[----:B---3--:R-:W-:Y:S02]  /*5760*/  DFMA R2, R8, UR22, R28 ;  /* 0x0000001608027c2b */ /* 0x008fe4000800001c */
[----:B------:R-:W-:Y:S02]  /*5770*/  DADD R28, R24, R26 ;  /* 0x00000000181c7229 */ /* 0x000fe4000000001a */
[----:B--2---:R-:W-:Y:S02]  /*5780*/  DFMA R32, R8, UR14, R32 ;  /* 0x0000000e08207c2b */ /* 0x004fe40008000020 */
[----:B------:R-:W-:Y:S02]  /*5790*/  DADD R6, R44, R14 ;  /* 0x000000002c067229 */ /* 0x000fe4000000000e */
[----:B----4-:R-:W-:Y:S02]  /*57a0*/  DFMA R36, R8, UR34, R36 ;  /* 0x0000002208247c2b */ /* 0x010fe40008000024 */
[----:B------:R-:W-:-:S02]  /*57b0*/  DADD R56, R30, -R2 ;  /* 0x000000001e387229 */ /* 0x000fc40000000802 */
[----:B0-----:R-:W-:Y:S02]  /*57c0*/  DFMA R40, R8, UR10, R40 ;  /* 0x0000000a08287c2b */ /* 0x001fe40008000028 */
[----:B------:R-:W-:Y:S02]  /*57d0*/  DADD R26, R30, R2 ;  /* 0x000000001e1a7229 */ /* 0x000fe40000000002 */
[C-C-:B------:R-:W-:Y:S02]  /*57e0*/  DADD R62, R34.reuse, -R32.reuse ;  /* 0x00000000223e7229 */ /* 0x140fe40000000820 */
[----:B------:R-:W-:Y:S02]  /*57f0*/  DADD R24, R34, R32 ;  /* 0x0000000022187229 */ /* 0x000fe40000000020 */
[C-C-:B------:R-:W-:Y:S02]  /*5800*/  DADD R10, R38.reuse, -R36.reuse ;  /* 0x00000000260a7229 */ /* 0x140fe40000000824 */
[----:B------:R-:W-:-:S02]  /*5810*/  DADD R4, R38, R36 ;  /* 0x0000000026047229 */ /* 0x000fc40000000024 */
[C-C-:B------:R-:W-:Y:S02]  /*5820*/  DADD R14, R42.reuse, -R40.reuse ;  /* 0x000000002a0e7229 */ /* 0x140fe40000000828 */
[----:B------:R-:W-:-:S11]  /*5830*/  DADD R58, R42, R40 ;  /* 0x000000002a3a7229 */ /* 0x000fd60000000028 */
.L_x_319:
[----:B------:R-:W-:Y:S05]  /*5840*/  BSYNC.RECONVERGENT B0 ;  /* 0x0000000000007941 */ /* 0x000fea0003800200 */
.L_x_318:
[----:B------:R-:W-:Y:S06]  /*5850*/  BAR.SYNC.DEFER_BLOCKING 0x0 ;  /* 0x0000000000007b1d */ /* 0x000fec0000010000 */
[----:B------:R-:W-:Y:S05]  /*5860*/  @!P0 EXIT ;  /* 0x000000000000894d */ /* 0x000fea0003800000 */
[----:B---3--:R-:W1:Y:S01]  /*5870*/  S2R R9, SR_TID.X ;  /* 0x0000000000097919 */ /* 0x008e620000002100 */
[----:B0-----:R-:W0:Y:S01]  /*5880*/  LDC.64 R2, c[0x0][0x3a8] ;  /* 0x0000ea00ff027b82 */ /* 0x001e220000000a00 */
[----:B-1----:R-:W-:-:S04]  /*5890*/  IMAD R9, R0, 0x533, R9 ;  /* 0x0000053300097824 */ /* 0x002fc800078e0209 */
        /* <DEDUP_REMOVED lines=13> */
.L_x_320:
        /* <DEDUP_REMOVED lines=9> */
.L_x_2948:


//--------------------- .text._Z32massMatrixMultiplyRegisterKernelILi11ELi14ELi1EEviPKdS1_S1_S1_Pd --------------------------
	.section	.text._Z32massMatrixMultiplyRegisterKernelILi11ELi14ELi1EEviPKdS1_S1_S1_Pd,"ax",@progbits
	.align	128
        .global         _Z32massMatrixMultiplyRegisterKernelILi11ELi14ELi1EEviPKdS1_S1_S1_Pd
        .type           _Z32massMatrixMultiplyRegisterKernelILi11ELi14ELi1EEviPKdS1_S1_S1_Pd,@function
        .size           _Z32massMatrixMultiplyRegisterKernelILi11ELi14ELi1EEviPKdS1_S1_S1_Pd,(.L_x_2949 - _Z32massMatrixMultiplyRegisterKernelILi11ELi14ELi1EEviPKdS1_S1_S1_Pd)
        .other          _Z32massMatrixMultiplyRegisterKernelILi11ELi14ELi1EEviPKdS1_S1_S1_Pd,@"STO_CUDA_ENTRY STV_DEFAULT"
_Z32massMatrixMultiplyRegisterKernelILi11ELi14ELi1EEviPKdS1_S1_S1_Pd:
.text._Z32massMatrixMultiplyRegisterKernelILi11ELi14ELi1EEviPKdS1_S1_S1_Pd:
        /* <DEDUP_REMOVED lines=28> */
[C---:B------:R-:W-:Y:S01]  /*01c0*/  IMAD R0, R66.reuse, 0xba2f, RZ ;  /* 0x0000ba2f42007824 */ /* 0x040fe200078e02ff */
[----:B------:R-:W-:Y:S01]  /*01d0*/  SHF.R.U32.HI R32, RZ, 0x8, R8 ;  /* 0x00000008ff207819 */ /* 0x000fe20000011608 */
[----:B------:R-:W-:-:S03]  /*01e0*/  IMAD R90, R66, 0x124a, RZ ;  /* 0x0000124a425a7824 */ /* 0x000fc600078e02ff */
[----:B------:R-:W-:Y:S01]  /*01f0*/  SHF.R.U32.HI R0, RZ, 0x13, R0 ;  /* 0x00000013ff007819 */ /* 0x000fe20000011600 */
[----:B------:R-:W-:Y:S01]  /*0200*/  IMAD.MOV R23, RZ, RZ, -R32 ;  /* 0x000000ffff177224 */ /* 0x000fe200078e0a20 */
[----:B------:R-:W-:Y:S02]  /*0210*/  SHF.R.U32.HI R90, RZ, 0x10, R90 ;  /* 0x00000010ff5a7819 */ /* 0x000fe4000001165a */
[----:B------:R-:W-:Y:S02]  /*0220*/  PRMT R28, R0, 0x9910, RZ ;  /* 0x00009910001c7816 */ /* 0x000fe400000000ff */
[----:B------:R-:W-:-:S05]  /*0230*/  PRMT R23, R23, 0x7710, RZ ;  /* 0x0000771017177816 */ /* 0x000fca00000000ff */
[----:B------:R-:W-:Y:S01]  /*0240*/  IMAD.IADD R0, R23, 0x1, R88 ;  /* 0x0000000117007824 */ /* 0x000fe200078e0258 */
[C---:B------:R-:W-:Y:S01]  /*0250*/  ISETP.GT.U32.AND P1, PT, R88.reuse, 0x78, PT ;  /* 0x000000785800780c */ /* 0x040fe20003f24070 */
[----:B------:R-:W-:Y:S01]  /*0260*/  BSSY.RECONVERGENT B0, `(.L_x_321) ;  /* 0x0000190000007945 */ /* 0x000fe20003800200 */
[C---:B------:R-:W-:Y:S01]  /*0270*/  ISETP.GT.U32.AND P2, PT, R88.reuse, 0x99, PT ;  /* 0x000000995800780c */ /* 0x040fe20003f44070 */
[----:B--2---:R1:W-:Y:S04]  /*0280*/  @!P0 STS.64 [R7], R2 ;  /* 0x0000000207008388 */ /* 0x0043e80000000a00 */
[----:B---3--:R-:W-:Y:S01]  /*0290*/  @!P0 STS.64 [R21], R4 ;  /* 0x0000000415008388 */ /* 0x008fe20000000a00 */
[----:B------:R-:W-:Y:S01]  /*02a0*/  BAR.SYNC.DEFER_BLOCKING 0x0 ;  /* 0x0000000000007b1d */ /* 0x000fe20000010000 */
[----:B------:R-:W-:-:S02]  /*02b0*/  ISETP.GE.U32.AND P0, PT, R88, 0x79, PT ;  /* 0x000000795800780c */ /* 0x000fc40003f06070 */
[----:B-1----:R-:W-:Y:S01]  /*02c0*/  LOP3.LUT R3, R0, 0xfe, RZ, 0xc0, !PT ;  /* 0x000000fe00037812 */ /* 0x002fe200078ec0ff */
[----:B------:R-:W-:-:S03]  /*02d0*/  IMAD R0, R28, 0xb, RZ ;  /* 0x0000000b1c007824 */ /* 0x000fc600078e02ff */
[----:B------:R-:W-:Y:S01]  /*02e0*/  LEA.HI R3, R3, R32, RZ, 0x1f ;  /* 0x0000002003037211 */ /* 0x000fe200078ff8ff */
[----:B------:R-:W-:-:S03]  /*02f0*/  IMAD.MOV R0, RZ, RZ, -R0 ;  /* 0x000000ffff007224 */ /* 0x000fc600078e0a00 */
[----:B------:R-:W-:Y:S02]  /*0300*/  LOP3.LUT R3, R3, 0xf8, RZ, 0xc0, !PT ;  /* 0x000000f803037812 */ /* 0x000fe400078ec0ff */
[----:B------:R-:W-:Y:S02]  /*0310*/  PRMT R57, R0, 0x7710, RZ ;  /* 0x0000771000397816 */ /* 0x000fe400000000ff */
[----:B------:R-:W-:Y:S01]  /*0320*/  SHF.R.U32.HI R2, RZ, 0x3, R3 ;  /* 0x00000003ff027819 */ /* 0x000fe20000011603 */
[----:B0-----:R-:W-:Y:S02]  /*0330*/  VIADD R3, R67, UR4 ;  /* 0x0000000443037c36 */ /* 0x001fe40008000000 */
[----:B------:R-:W-:Y:S02]  /*0340*/  IMAD.IADD R0, R57, 0x1, R88 ;  /* 0x0000000139007824 */ /* 0x000fe400078e0258 */
[----:B------:R-:W-:Y:S01]  /*0350*/  IMAD R65, R2, 0x70, R89 ;  /* 0x0000007002417824 */ /* 0x000fe200078e0259 */
[----:B------:R-:W-:Y:S01]  /*0360*/  ISETP.LT.AND P0, PT, R3, UR5, !P0 ;  /* 0x0000000503007c0c */ /* 0x000fe2000c701270 */
[----:B------:R-:W0:Y:S01]  /*0370*/  LDS.128 R12, [R114+0x5730] ;  /* 0x00573000720c7984 */ /* 0x000e220000000c00 */
[----:B------:R-:W-:Y:S01]  /*0380*/  LOP3.LUT R64, R0, 0xffff, RZ, 0xc0, !PT ;  /* 0x0000ffff00407812 */ /* 0x000fe200078ec0ff */
[----:B------:R-:W-:-:S02]  /*0390*/  IMAD R0, R2, 0x5b0, R65 ;  /* 0x000005b002007824 */ /* 0x000fc400078e0241 */
[----:B------:R-:W1:Y:S02]  /*03a0*/  LDS.128 R8, [R114+0x55e0] ;  /* 0x0055e00072087984 */ /* 0x000e640000000c00 */
[C---:B------:R-:W-:Y:S02]  /*03b0*/  IMAD R2, R64.reuse, 0x8, R65 ;  /* 0x0000000840027824 */ /* 0x040fe400078e0241 */
[----:B------:R-:W2:Y:S01]  /*03c0*/  LDS.128 R4, [R114+0x5760] ;  /* 0x0057600072047984 */ /* 0x000ea20000000c00 */
[----:B------:R-:W-:-:S03]  /*03d0*/  IMAD R0, R64, 0x8, R0 ;  /* 0x0000000840007824 */ /* 0x000fc600078e0200 */
[----:B------:R-:W3:Y:S01]  /*03e0*/  @P0 LDC.64 R64, c[0x0][0x3a0] ;  /* 0x0000e800ff400b82 */ /* 0x000ee20000000a00 */
[----:B------:R-:W4:Y:S04]  /*03f0*/  LDS.128 R16, [R114+0x5610] ;  /* 0x0056100072107984 */ /* 0x000f280000000c00 */
[----:B------:R-:W3:Y:S04]  /*0400*/  LDS.128 R24, [R114+0x5790] ;  /* 0x0057900072187984 */ /* 0x000ee80000000c00 */
[----:B------:R-:W3:Y:S04]  /*0410*/  LDS.128 R20, [R114+0x5640] ;  /* 0x0056400072147984 */ /* 0x000ee80000000c00 */
[----:B------:R-:W3:Y:S04]  /*0420*/  LDS.128 R28, [R114+0x57b0] ;  /* 0x0057b000721c7984 */ /* 0x000ee80000000c00 */
[----:B------:R-:W3:Y:S04]  /*0430*/  LDS.128 R32, [R114+0x5670] ;  /* 0x0056700072207984 */ /* 0x000ee80000000c00 */
        /* <DEDUP_REMOVED lines=13> */
[----:B--2---:R-:W-:Y:S01]  /*0510*/  R2UR UR4, R4 ;  /* 0x00000000040472ca */ /* 0x004fe200000e0000 */
[----:B------:R-:W-:Y:S01]  /*0520*/  IMAD.U32 R139, RZ, RZ, UR5 ;  /* 0x00000005ff8b7e24 */ /* 0x000fe2000f8e00ff */
[----:B------:R-:W-:Y:S01]  /*0530*/  R2UR UR5, R5 ;  /* 0x00000000050572ca */ /* 0x000fe200000e0000 */
[----:B------:R-:W-:Y:S01]  /*0540*/  IMAD.U32 R128, RZ, RZ, UR6 ;  /* 0x00000006ff807e24 */ /* 0x000fe2000f8e00ff */
[----:B----4-:R-:W-:Y:S01]  /*0550*/  R2UR UR6, R16 ;  /* 0x00000000100672ca */ /* 0x010fe200000e0000 */
[----:B------:R-:W-:Y:S01]  /*0560*/  IMAD.U32 R129, RZ, RZ, UR7 ;  /* 0x00000007ff817e24 */ /* 0x000fe2000f8e00ff */
[----:B------:R-:W-:Y:S01]  /*0570*/  R2UR UR7, R17 ;  /* 0x00000000110772ca */ /* 0x000fe200000e0000 */
[----:B------:R-:W2:Y:S01]  /*0580*/  LDS.128 R56, [R114+0x56c0] ;  /* 0x0056c00072387984 */ /* 0x000ea20000000c00 */
[----:B------:R-:W-:Y:S01]  /*0590*/  @P0 IMAD R5, R3, 0x533, R88 ;  /* 0x0000053303050824 */ /* 0x000fe200078e0258 */
[----:B------:R-:W-:-:S02]  /*05a0*/  R2UR UR27, R15 ;  /* 0x000000000f1b72ca */ /* 0x000fc400000e0000 */
[----:B------:R-:W4:Y:S01]  /*05b0*/  LDS.128 R60, [R114+0x5810] ;  /* 0x00581000723c7984 */ /* 0x000f220000000c00 */
[----:B------:R-:W-:Y:S01]  /*05c0*/  R2UR UR24, R18 ;  /* 0x00000000121872ca */ /* 0x000fe200000e0000 */
[----:B------:R-:W-:Y:S01]  /*05d0*/  IMAD.U32 R140, RZ, RZ, UR4 ;  /* 0x00000004ff8c7e24 */ /* 0x000fe2000f8e00ff */
[----:B---3--:R-:W-:Y:S01]  /*05e0*/  R2UR UR4, R24 ;  /* 0x00000000180472ca */ /* 0x008fe200000e0000 */
[----:B------:R-:W-:Y:S01]  /*05f0*/  IMAD.U32 R141, RZ, RZ, UR5 ;  /* 0x00000005ff8d7e24 */ /* 0x000fe2000f8e00ff */
[----:B------:R-:W-:Y:S01]  /*0600*/  R2UR UR5, R25 ;  /* 0x00000000190572ca */ /* 0x000fe200000e0000 */
[----:B------:R-:W-:Y:S01]  /*0610*/  IMAD.U32 R130, RZ, RZ, UR6 ;  /* 0x00000006ff827e24 */ /* 0x000fe2000f8e00ff */
[----:B------:R-:W-:Y:S01]  /*0620*/  R2UR UR6, R20 ;  /* 0x00000000140672ca */ /* 0x000fe200000e0000 */
[----:B------:R-:W-:Y:S01]  /*0630*/  IMAD.U32 R131, RZ, RZ, UR7 ;  /* 0x00000007ff837e24 */ /* 0x000fe2000f8e00ff */
[----:B------:R-:W-:Y:S01]  /*0640*/  R2UR UR7, R21 ;  /* 0x00000000150772ca */ /* 0x000fe200000e0000 */
[----:B------:R-:W3:Y:S01]  /*0650*/  LDS.128 R68, [R114+0x56d0] ;  /* 0x0056d00072447984 */ /* 0x000ee20000000c00 */
[----:B------:R-:W-:Y:S01]  /*0660*/  R2UR UR25, R19 ;  /* 0x00000000131972ca */ /* 0x000fe200000e0000 */
[----:B------:R-:W-:Y:S01]  /*0670*/  @P0 IMAD.WIDE R64, R5, 0x8, R64 ;  /* 0x0000000805400825 */ /* 0x000fe200078e0240 */
[----:B------:R-:W-:Y:S01]  /*0680*/  R2UR UR22, R6 ;  /* 0x00000000061672ca */ /* 0x000fe200000e0000 */
[----:B------:R-:W3:Y:S01]  /*0690*/  LDS.128 R72, [R114+0x5820] ;  /* 0x0058200072487984 */ /* 0x000ee20000000c00 */
[----:B------:R-:W-:Y:S01]  /*06a0*/  R2UR UR23, R7 ;  /* 0x00000000071772ca */ /* 0x000fe200000e0000 */
[----:B------:R-:W-:Y:S01]  /*06b0*/  IMAD.U32 R142, RZ, RZ, UR4 ;  /* 0x00000004ff8e7e24 */ /* 0x000fe2000f8e00ff */
[----:B------:R-:W-:Y:S01]  /*06c0*/  R2UR UR4, R28 ;  /* 0x000000001c0472ca */ /* 0x000fe200000e0000 */
[----:B------:R-:W-:Y:S01]  /*06d0*/  IMAD.U32 R143, RZ, RZ, UR5 ;  /* 0x00000005ff8f7e24 */ /* 0x000fe2000f8e00ff */
[----:B------:R-:W-:Y:S01]  /*06e0*/  R2UR UR5, R29 ;  /* 0x000000001d0572ca */ /* 0x000fe200000e0000 */
[----:B------:R-:W3:Y:S01]  /*06f0*/  LDS.128 R76, [R114+0x56f0] ;  /* 0x0056f000724c7984 */ /* 0x000ee20000000c00 */
[----:B------:R-:W-:Y:S01]  /*0700*/  IMAD.U32 R132, RZ, RZ, UR6 ;  /* 0x00000006ff847e24 */ /* 0x000fe2000f8e00ff */
[----:B------:R-:W-:Y:S01]  /*0710*/  R2UR UR6, R32 ;  /* 0x00000000200672ca */ /* 0x000fe200000e0000 */
[----:B------:R-:W-:Y:S01]  /*0720*/  IMAD.U32 R133, RZ, RZ, UR7 ;  /* 0x00000007ff857e24 */ /* 0x000fe2000f8e00ff */
[----:B------:R-:W-:Y:S01]  /*0730*/  R2UR UR7, R33 ;  /* 0x00000000210772ca */ /* 0x000fe200000e0000 */
[----:B------:R-:W3:Y:S01]  /*0740*/  LDS.128 R116, [R114+0x5840] ;  /* 0x0058400072747984 */ /* 0x000ee20000000c00 */
        /* <DEDUP_REMOVED lines=57> */
[----:B--2---:R-:W-:Y:S01]  /*0ae0*/  R2UR UR30, R58 ;  /* 0x000000003a1e72ca */ /* 0x004fe200000e0000 */
        /* <DEDUP_REMOVED lines=11> */
[----:B---3--:R-:W-:Y:S01]  /*0ba0*/  R2UR UR38, R70 ;  /* 0x00000000462672ca */ /* 0x008fe200000e0000 */
        /* <DEDUP_REMOVED lines=12> */
[----:B------:R2:W5:Y:S01]  /*0c70*/  @P0 LDG.E.64.CONSTANT R112, desc[UR50][R64.64+0x25d0] ;  /* 0x0025d03240700981 */ /* 0x000562000c1e9b00 */
[----:B------:R-:W-:Y:S02]  /*0c80*/  R2UR UR47, R79 ;  /* 0x000000004f2f72ca */ /* 0x000fe400000e0000 */
[----:B------:R-:W-:Y:S01]  /*0c90*/  R2UR UR48, R76 ;  /* 0x000000004c3072ca */ /* 0x000fe200000e0000 */
[----:B------:R3:W4:Y:S01]  /*0ca0*/  LDS.128 R40, [R114+0x5710] ;  /* 0x0057100072287984 */ /* 0x0007220000000c00 */
[----:B------:R-:W-:Y:S02]  /*0cb0*/  R2UR UR49, R77 ;  /* 0x000000004d3172ca */ /* 0x000fe400000e0000 */
[----:B------:R-:W-:Y:S01]  /*0cc0*/  PRMT R91, R36, 0x7710, RZ ;  /* 0x00007710245b7816 */ /* 0x000fe200000000ff */
        /* <DEDUP_REMOVED lines=74> */
[----:B------:R-:W-:Y:S01]  /*1170*/  DADD R110, R110, -R112 ;  /* 0x000000006e6e7229 */ /* 0x000fe20000000870 */
        /* <DEDUP_REMOVED lines=43> */
[-C--:B------:R-:W-:Y:S01]  /*1430*/  DFMA R94, R4, R34.reuse, R94 ;  /* 0x00000022045e722b */ /* 0x080fe2000000005e */
[----:B------:R-:W-:Y:S01]  /*1440*/  R2UR UR58, R146 ;  /* 0x00000000923a72ca */ /* 0x000fe200000e0000 */
[-C--:B------:R-:W-:Y:S01]  /*1450*/  DFMA R96, R12, R34.reuse, R96 ;  /* 0x000000220c60722b */ /* 0x080fe20000000060 */
[----:B------:R-:W-:Y:S01]  /*1460*/  R2UR UR59, R147 ;  /* 0x00000000933b72ca */ /* 0x000fe200000e0000 */
[----:B------:R-:W-:-:S02]  /*1470*/  DFMA R100, R20, R34, R100 ;  /* 0x000000221464722b */ /* 0x000fc40000000064 */
[----:B------:R-:W-:Y:S02]  /*1480*/  DFMA R104, R28, R34, R104 ;  /* 0x000000221c68722b */ /* 0x000fe40000000068 */
[----:B------:R-:W-:Y:S01]  /*1490*/  DFMA R112, R34, UR54, R112 ;  /* 0x0000003622707c2b */ /* 0x000fe20008000070 */
[----:B------:R-:W-:Y:S01]  /*14a0*/  R2UR UR54, R132 ;  /* 0x00000000843672ca */ /* 0x000fe200000e0000 */
[-C--:B------:R-:W-:Y:S01]  /*14b0*/  DFMA R26, R8, R22.reuse, R26 ;  /* 0x00000016081a722b */ /* 0x080fe2000000001a */
[----:B------:R-:W-:Y:S01]  /*14c0*/  R2UR UR55, R133 ;  /* 0x00000000853772ca */ /* 0x000fe200000e0000 */
[-C--:B------:R-:W-:Y:S02]  /*14d0*/  DFMA R30, R16, R22.reuse, R30 ;  /* 0x00000016101e722b */ /* 0x080fe4000000001e */
[----:B------:R-:W-:Y:S02]  /*14e0*/  DFMA R98, R24, R22, R98 ;  /* 0x000000161862722b */ /* 0x000fe40000000062 */
        /* <DEDUP_REMOVED lines=22> */
[C---:B------:R-:W-:Y:S02]  /*1650*/  DFMA R162, R18.reuse, UR30, R162 ;  /* 0x0000001e12a27c2b */ /* 0x040fe400080000a2 */
[----:B------:R-:W-:Y:S02]  /*1660*/  DFMA R164, R18, UR46, R164 ;  /* 0x0000002e12a47c2b */ /* 0x000fe400080000a4 */
[----:B------:R-:W-:Y:S02]  /*1670*/  DADD R14, R92, R92 ;  /* 0x000000005c0e7229 */ /* 0x000fe4000000005c */
        /* <DEDUP_REMOVED lines=24> */
[----:B------:R-:W-:Y:S01]  /*1800*/  DMUL R14, R14, 0.5 ;  /* 0x3fe000000e0e7828 */ /* 0x000fe20000000000 */
        /* <DEDUP_REMOVED lines=53> */
.L_x_322:
[----:B------:R-:W-:Y:S05]  /*1b60*/  BSYNC.RECONVERGENT B0 ;  /* 0x0000000000007941 */ /* 0x000fea0003800200 */
.L_x_321:
        /* <DEDUP_REMOVED lines=20> */
[----:B-----5:R-:W2:Y:S01]  /*1cb0*/  LDS.64 R92, [R0+0x380] ;  /* 0x00038000005c7984 */ /* 0x020ea20000000a00 */
[----:B------:R-:W-:Y:S02]  /*1cc0*/  R2UR UR54, R126 ;  /* 0x000000007e3672ca */ /* 0x000fe400000e0000 */
[----:B------:R-:W-:Y:S02]  /*1cd0*/  R2UR UR55, R127 ;  /* 0x000000007f3772ca */ /* 0x000fe400000e0000 */
        /* <DEDUP_REMOVED lines=28> */
[--C-:B-1----:R-:W-:Y:S01]  /*1ea0*/  DADD R14, R22, R26.reuse ;  /* 0x00000000160e7229 */ /* 0x102fe2000000001a */
[----:B------:R-:W-:Y:S01]  /*1eb0*/  R2UR UR12, R140 ;  /* 0x000000008c0c72ca */ /* 0x000fe200000e0000 */
[----:B------:R-:W-:Y:S01]  /*1ec0*/  DFMA R18, R84, R18, RZ ;  /* 0x000000125412722b */ /* 0x000fe200000000ff */
[----:B------:R-:W-:Y:S01]  /*1ed0*/  R2UR UR13, R141 ;  /* 0x000000008d0d72ca */ /* 0x000fe200000e0000 */
[----:B------:R-:W-:Y:S01]  /*1ee0*/  DADD R30, R22, -R26 ;  /* 0x00000000161e7229 */ /* 0x000fe2000000081a */
[----:B------:R-:W-:Y:S01]  /*1ef0*/  R2UR UR4, R142 ;  /* 0x000000008e0472ca */ /* 0x000fe200000e0000 */
[----:B------:R-:W-:Y:S01]  /*1f00*/  LDS.64 R26, [R0+0x150] ;  /* 0x00015000001a7984 */ /* 0x000fe20000000a00 */
[----:B------:R-:W-:Y:S01]  /*1f10*/  DFMA R162, R80, R10, RZ ;  /* 0x0000000a50a2722b */ /* 0x000fe200000000ff */
[----:B------:R-:W-:Y:S01]  /*1f20*/  R2UR UR5, R143 ;  /* 0x000000008f0572ca */ /* 0x000fe200000e0000 */
[C---:B------:R-:W-:Y:S01]  /*1f30*/  DFMA R98, R14.reuse, R38, R94 ;  /* 0x000000260e62722b */ /* 0x040fe2000000005e */
[----:B------:R-:W0:Y:S01]  /*1f40*/  LDS.64 R22, [R0+0x310] ;  /* 0x0003100000167984 */ /* 0x000e220000000a00 */
        /* <DEDUP_REMOVED lines=8> */
[----:B------:R-:W-:-:S02]  /*1fd0*/  DFMA R164, R14, R78, R112 ;  /* 0x0000004e0ea4722b */ /* 0x000fc40000000070 */
[----:B------:R-:W-:Y:S01]  /*1fe0*/  DFMA R168, R14, R86, R18 ;  /* 0x000000560ea8722b */ /* 0x000fe20000000012 */
[----:B------:R-:W-:Y:S01]  /*1ff0*/  LDS.64 R18, [R0+0x1c0] ;  /* 0x0001c00000127984 */ /* 0x000fe20000000a00 */
[-C--:B------:R-:W-:Y:S02]  /*2000*/  DFMA R96, R40, R10.reuse, RZ ;  /* 0x0000000a2860722b */ /* 0x080fe400000000ff */
[-C--:B------:R-:W-:Y:S01]  /*2010*/  DFMA R100, R48, R10.reuse, RZ ;  /* 0x0000000a3064722b */ /* 0x080fe200000000ff */
[----:B------:R-:W1:Y:S01]  /*2020*/  LDS.64 R14, [R0+0x2a0] ;  /* 0x0002a000000e7984 */ /* 0x000e620000000a00 */
[-C--:B------:R-:W-:Y:S02]  /*2030*/  DFMA R104, R56, R10.reuse, RZ ;  /* 0x0000000a3868722b */ /* 0x080fe400000000ff */
[-C--:B------:R-:W-:Y:S02]  /*2040*/  DFMA R108, R64, R10.reuse, RZ ;  /* 0x0000000a406c722b */ /* 0x080fe400000000ff */
[----:B------:R-:W-:-:S02]  /*2050*/  DFMA R112, R72, R10, RZ ;  /* 0x0000000a4870722b */ /* 0x000fc400000000ff */
[----:B------:R-:W-:Y:S01]  /*2060*/  DFMA R166, R32, R10, RZ ;  /* 0x0000000a20a6722b */ /* 0x000fe200000000ff */
[----:B------:R-:W3:Y:S01]  /*2070*/  LDS.64 R10, [R0+0x230] ;  /* 0x00023000000a7984 */ /* 0x000ee20000000a00 */
[----:B--2---:R-:W-:Y:S02]  /*2080*/  DADD R94, R34, R92 ;  /* 0x00000000225e7229 */ /* 0x004fe4000000005c */
[C---:B------:R-:W-:Y:S02]  /*2090*/  DFMA R96, R30.reuse, R42, R96 ;  /* 0x0000002a1e60722b */ /* 0x040fe40000000060 */
[C---:B------:R-:W-:Y:S02]  /*20a0*/  DFMA R100, R30.reuse, R50, R100 ;  /* 0x000000321e64722b */ /* 0x040fe40000000064 */
[C---:B------:R-:W-:Y:S02]  /*20b0*/  DFMA R104, R30.reuse, R58, R104 ;  /* 0x0000003a1e68722b */ /* 0x040fe40000000068 */
[----:B------:R-:W-:-:S02]  /*20c0*/  DFMA R108, R30, R66, R108 ;  /* 0x000000421e6c722b */ /* 0x000fc4000000006c */
[----:B------:R-:W-:Y:S02]  /*20d0*/  DFMA R112, R30, R74, R112 ;  /* 0x0000004a1e70722b */ /* 0x000fe40000000070 */
[----:B------:R-:W-:Y:S02]  /*20e0*/  DADD R34, R34, -R92 ;  /* 0x0000000022227229 */ /* 0x000fe4000000085c */
[C---:B------:R-:W-:Y:S02]  /*20f0*/  DFMA R162, R30.reuse, R82, R162 ;  /* 0x000000521ea2722b */ /* 0x040fe400000000a2 */
[----:B------:R-:W-:Y:S02]  /*2100*/  DFMA R166, R30, UR76, R166 ;  /* 0x0000004c1ea67c2b */ /* 0x000fe400080000a6 */
        /* <DEDUP_REMOVED lines=38> */
[----:B---3--:R-:W-:Y:S02]  /*2370*/  DADD R18, R10, R10 ;  /* 0x000000000a127229 */ /* 0x008fe4000000000a */
        /* <DEDUP_REMOVED lines=78> */
.L_x_324:
[----:B------:R-:W-:Y:S05]  /*2860*/  BSYNC.RECONVERGENT B0 ;  /* 0x0000000000007941 */ /* 0x000fea0003800200 */
.L_x_323:
        /* <DEDUP_REMOVED lines=11> */
[----:B------:R-:W3:Y:S04]  /*2920*/  LDG.E.64.CONSTANT R110, desc[UR18][R106.64+-0x58] ;  /* 0xffffa8126a6e7981 */ /* 0x000ee8000c1e9b00 */
        /* <DEDUP_REMOVED lines=16> */
[----:B------:R-:W-:Y:S04]  /*2a30*/  LDS.64 R90, [R34+0x50] ;  /* 0x00005000225a7984 */ /* 0x000fe80000000a00 */
[----:B------:R-:W1:Y:S04]  /*2a40*/  LDS.128 R96, [R34] ;  /* 0x0000000022607984 */ /* 0x000e680000000c00 */
[----:B------:R-:W0:Y:S04]  /*2a50*/  LDS.128 R100, [R34+0x40] ;  /* 0x0000400022647984 */ /* 0x000e280000000c00 */
[----:B------:R-:W0:Y:S01]  /*2a60*/  LDS.128 R92, [R34+0x10] ;  /* 0x00001000225c7984 */ /* 0x000e220000000c00 */
[----:B------:R-:W-:-:S02]  /*2a70*/  R2UR UR18, R126 ;  /* 0x000000007e1272ca */ /* 0x000fc400000e0000 */
[----:B------:R-:W-:Y:S01]  /*2a80*/  R2UR UR19, R127 ;  /* 0x000000007f1372ca */ /* 0x000fe200000e0000 */
[C-C-:B-1----:R-:W-:Y:S02]  /*2a90*/  DADD R104, R96.reuse, R90.reuse ;  /* 0x0000000060687229 */ /* 0x142fe4000000005a */
[----:B------:R-:W-:Y:S02]  /*2aa0*/  DADD R90, R96, -R90 ;  /* 0x00000000605a7229 */ /* 0x000fe4000000085a */
[C-C-:B0-----:R-:W-:Y:S02]  /*2ab0*/  DADD R106, R102.reuse, R98.reuse ;  /* 0x00000000666a7229 */ /* 0x141fe40000000062 */
[----:B------:R-:W-:Y:S01]  /*2ac0*/  DADD R102, -R102, R98 ;  /* 0x0000000066667229 */ /* 0x000fe20000000162 */
[----:B------:R-:W0:Y:S01]  /*2ad0*/  LDS.128 R96, [R34+0x30] ;  /* 0x0000300022607984 */ /* 0x000e220000000c00 */
[-C--:B------:R-:W-:Y:S02]  /*2ae0*/  DFMA R148, R36, R104.reuse, RZ ;  /* 0x000000682494722b */ /* 0x080fe400000000ff */
[----:B------:R-:W-:-:S02]  /*2af0*/  DFMA R150, R44, R104, RZ ;  /* 0x000000682c96722b */ /* 0x000fc400000000ff */
[-C--:B------:R-:W-:Y:S02]  /*2b00*/  DFMA R154, R52, R104.reuse, RZ ;  /* 0x00000068349a722b */ /* 0x080fe400000000ff */
[-C--:B------:R-:W-:Y:S02]  /*2b10*/  DFMA R158, R60, R104.reuse, RZ ;  /* 0x000000683c9e722b */ /* 0x080fe400000000ff */
[-C--:B------:R-:W-:Y:S02]  /*2b20*/  DFMA R162, R68, R104.reuse, RZ ;  /* 0x0000006844a2722b */ /* 0x080fe400000000ff */
[-C--:B------:R-:W-:Y:S02]  /*2b30*/  DFMA R166, R76, R104.reuse, RZ ;  /* 0x000000684ca6722b */ /* 0x080fe400000000ff */
[----:B------:R-:W-:Y:S02]  /*2b40*/  DFMA R104, R84, R104, RZ ;  /* 0x000000685468722b */ /* 0x000fe400000000ff */
[----:B------:R-:W-:-:S02]  /*2b50*/  DFMA R152, R106, R38, R148 ;  /* 0x000000266a98722b */ /* 0x000fc40000000094 */
[C---:B------:R-:W-:Y:S02]  /*2b60*/  DFMA R156, R106.reuse, R46, R150 ;  /* 0x0000002e6a9c722b */ /* 0x040fe40000000096 */
[C---:B------:R-:W-:Y:S02]  /*2b70*/  DFMA R160, R106.reuse, R54, R154 ;  /* 0x000000366aa0722b */ /* 0x040fe4000000009a */
[C---:B------:R-:W-:Y:S02]  /*2b80*/  DFMA R164, R106.reuse, R62, R158 ;  /* 0x0000003e6aa4722b */ /* 0x040fe4000000009e */
[C---:B------:R-:W-:Y:S02]  /*2b90*/  DFMA R170, R106.reuse, R70, R162 ;  /* 0x000000466aaa722b */ /* 0x040fe400000000a2 */
[C---:B------:R-:W-:Y:S02]  /*2ba0*/  DFMA R174, R106.reuse, R78, R166 ;  /* 0x0000004e6aae722b */ /* 0x040fe400000000a6 */
[----:B------:R-:W-:Y:S01]  /*2bb0*/  DFMA R180, R106, R86, R104 ;  /* 0x000000566ab4722b */ /* 0x000fe20000000068 */
[----:B------:R-:W1:Y:S01]  /*2bc0*/  LDS.128 R104, [R34+0x20] ;  /* 0x0000200022687984 */ /* 0x000e620000000c00 */
[----:B------:R-:W-:-:S02]  /*2bd0*/  DFMA R176, R32, R90, RZ ;  /* 0x0000005a20b0722b */ /* 0x000fc400000000ff */
[----:B------:R-:W-:Y:S02]  /*2be0*/  DADD R148, R92, R100 ;  /* 0x000000005c947229 */ /* 0x000fe40000000064 */
[-C--:B------:R-:W-:Y:S02]  /*2bf0*/  DFMA R168, R80, R90.reuse, RZ ;  /* 0x0000005a50a8722b */ /* 0x080fe400000000ff */
[-C--:B------:R-:W-:Y:S02]  /*2c00*/  DFMA R150, R40, R90.reuse, RZ ;  /* 0x0000005a2896722b */ /* 0x080fe400000000ff */
[-C--:B------:R-:W-:Y:S02]  /*2c10*/  DFMA R158, R56, R90.reuse, RZ ;  /* 0x0000005a389e722b */ /* 0x080fe400000000ff */
[----:B------:R-:W-:Y:S02]  /*2c20*/  DFMA R188, R102, UR76, R176 ;  /* 0x0000004c66bc7c2b */ /* 0x000fe400080000b0 */
[----:B------:R-:W-:-:S02]  /*2c30*/  DFMA R154, R48, R90, RZ ;  /* 0x0000005a309a722b */ /* 0x000fc400000000ff */
[-C--:B------:R-:W-:Y:S02]  /*2c40*/  DFMA R162, R64, R90.reuse, RZ ;  /* 0x0000005a40a2722b */ /* 0x080fe400000000ff */
[----:B------:R-:W-:Y:S02]  /*2c50*/  DFMA R166, R72, R90, RZ ;  /* 0x0000005a48a6722b */ /* 0x000fe400000000ff */
[----:B------:R-:W-:Y:S02]  /*2c60*/  DFMA R178, R102, R82, R168 ;  /* 0x0000005266b2722b */ /* 0x000fe400000000a8 */
[----:B------:R-:W-:Y:S01]  /*2c70*/  DFMA R176, R148, UR18, R170 ;  /* 0x0000001294b07c2b */ /* 0x000fe200080000aa */
[----:B------:R-:W-:Y:S01]  /*2c80*/  R2UR.FILL UR19, R184 ;  /* 0x00000000b81372ca */ /* 0x000fe200004e0000 */
[----:B------:R-:W-:Y:S01]  /*2c90*/  DFMA R168, R28, R148, R164 ;  /* 0x000000941ca8722b */ /* 0x000fe200000000a4 */
[----:B------:R-:W-:Y:S01]  /*2ca0*/  R2UR.FILL UR18, R185 ;  /* 0x00000000b91272ca */ /* 0x000fe200004e0000 */
[----:B------:R-:W-:Y:S01]  /*2cb0*/  DFMA R184, R148, UR32, R174 ;  /* 0x0000002094b87c2b */ /* 0x000fe200080000ae */
[----:B------:R-:W-:-:S02]  /*2cc0*/  MOV.SPILL R165, UR33 ;  /* 0x0000002100a57c02 */ /* 0x000fc40009000f00 */
[----:B------:R-:W-:Y:S01]  /*2cd0*/  MOV.SPILL R164, UR32 ;  /* 0x0000002000a47c02 */ /* 0x000fe20009000f00 */
[----:B------:R-:W-:Y:S01]  /*2ce0*/  DFMA R90, R102, R42, R150 ;  /* 0x0000002a665a722b */ /* 0x000fe20000000096 */
[----:B------:R-:W-:Y:S02]  /*2cf0*/  R2UR UR58, R124 ;  /* 0x000000007c3a72ca */ /* 0x000fe400000e0000 */
[----:B------:R-:W-:Y:S02]  /*2d00*/  R2UR UR59, R125 ;  /* 0x000000007d3b72ca */ /* 0x000fe400000e0000 */
[----:B------:R-:W-:Y:S02]  /*2d10*/  R2UR UR32, R122 ;  /* 0x000000007a2072ca */ /* 0x000fe400000e0000 */
[----:B------:R-:W-:Y:S01]  /*2d20*/  R2UR UR33, R123 ;  /* 0x000000007b2172ca */ /* 0x000fe200000e0000 */
[----:B------:R-:W-:Y:S02]  /*2d30*/  DADD R150, R92, -R100 ;  /* 0x000000005c967229 */ /* 0x000fe40000000864 */
[----:B------:R-:W-:-:S02]  /*2d40*/  DFMA R158, R102, R58, R158 ;  /* 0x0000003a669e722b */ /* 0x000fc4000000009e */
[C---:B------:R-:W-:Y:S02]  /*2d50*/  DFMA R154, R102.reuse, R50, R154 ;  /* 0x00000032669a722b */ /* 0x040fe4000000009a */
[C---:B------:R-:W-:Y:S02]  /*2d60*/  DFMA R162, R102.reuse, R66, R162 ;  /* 0x0000004266a2722b */ /* 0x040fe400000000a2 */
[----:B------:R-:W-:Y:S02]  /*2d70*/  DFMA R172, R102, R74, R166 ;  /* 0x0000004a66ac722b */ /* 0x000fe400000000a6 */
[-C--:B------:R-:W-:Y:S02]  /*2d80*/  DFMA R152, R4, R148.reuse, R152 ;  /* 0x000000940498722b */ /* 0x080fe40000000098 */
[-C--:B------:R-:W-:Y:S02]  /*2d90*/  DFMA R156, R12, R148.reuse, R156 ;  /* 0x000000940c9c722b */ /* 0x080fe4000000009c */
[----:B------:R-:W-:-:S02]  /*2da0*/  DFMA R160, R20, R148, R160 ;  /* 0x0000009414a0722b */ /* 0x000fc400000000a0 */
[----:B------:R-:W-:Y:S02]  /*2db0*/  DFMA R190, R148, UR48, R180 ;  /* 0x0000003094be7c2b */ /* 0x000fe400080000b4 */
[----:B0-----:R-:W-:Y:S02]  /*2dc0*/  DADD R148, R98, R94 ;  /* 0x0000000062947229 */ /* 0x001fe4000000005e */
[-C--:B------:R-:W-:Y:S02]  /*2dd0*/  DFMA R102, R8, R150.reuse, R90 ;  /* 0x000000960866722b */ /* 0x080fe4000000005a */
[-C--:B------:R-:W-:Y:S02]  /*2de0*/  DFMA R90, R24, R150.reuse, R158 ;  /* 0x00000096185a722b */ /* 0x080fe4000000009e */
[----:B------:R-:W-:Y:S01]  /*2df0*/  DADD R94, -R98, R94 ;  /* 0x00000000625e7229 */ /* 0x000fe2000000015e */
[----:B------:R-:W-:Y:S01]  /*2e00*/  MOV.SPILL R170, UR67 ;  /* 0x0000004300aa7c02 */ /* 0x000fe20009000f00 */
[----:B------:R-:W-:Y:S01]  /*2e10*/  DFMA R100, R16, R150, R154 ;  /* 0x000000961064722b */ /* 0x000fe2000000009a */
[----:B------:R-:W-:Y:S01]  /*2e20*/  MOV.SPILL R171, UR66 ;  /* 0x0000004200ab7c02 */ /* 0x000fe20009000f00 */
[----:B------:R-:W-:-:S02]  /*2e30*/  DFMA R92, R150, UR58, R162 ;  /* 0x0000003a965c7c2b */ /* 0x000fc400080000a2 */
[C---:B------:R-:W-:Y:S02]  /*2e40*/  DFMA R180, R150.reuse, UR32, R172 ;  /* 0x0000002096b47c2b */ /* 0x040fe400080000ac */
[C---:B------:R-:W-:Y:S02]  /*2e50*/  DFMA R186, R150.reuse, UR36, R178 ;  /* 0x0000002496ba7c2b */ /* 0x040fe400080000b2 */
[----:B------:R-:W-:Y:S01]  /*2e60*/  DFMA R188, R150, UR52, R188 ;  /* 0x0000003496bc7c2b */ /* 0x000fe200080000bc */
[----:B------:R-:W-:Y:S01]  /*2e70*/  MOV.SPILL R150, UR53 ;  /* 0x0000003500967c02 */ /* 0x000fe20009000f00 */
[----:B------:R-:W-:Y:S01]  /*2e80*/  DFMA R156, R148, UR66, R156 ;  /* 0x00000042949c7c2b */ /* 0x000fe2000800009c */
[----:B------:R-:W-:Y:S02]  /*2e90*/  MOV.SPILL R151, UR52 ;  /* 0x0000003400977c02 */ /* 0x000fe40009000f00 */
[----:B------:R-:W-:Y:S02]  /*2ea0*/  R2UR UR52, R138 ;  /* 0x000000008a3472ca */ /* 0x000fe400000e0000 */
[----:B------:R-:W-:-:S02]  /*2eb0*/  R2UR UR53, R139 ;  /* 0x000000008b3572ca */ /* 0x000fc400000e0000 */
[----:B------:R-:W-:Y:S02]  /*2ec0*/  R2UR UR66, R128 ;  /* 0x00000000804272ca */ /* 0x000fe400000e0000 */
[----:B------:R-:W-:Y:S01]  /*2ed0*/  R2UR UR67, R129 ;  /* 0x00000000814372ca */ /* 0x000fe200000e0000 */
[C---:B------:R-:W-:Y:S01]  /*2ee0*/  DFMA R152, R148.reuse, UR62, R152 ;  /* 0x0000003e94987c2b */ /* 0x040fe20008000098 */
[----:B------:R-:W-:Y:S01]  /*2ef0*/  R2UR.FILL UR59, R182 ;  /* 0x00000000b63b72ca */ /* 0x000fe200004e0000 */
[C---:B------:R-:W-:Y:S01]  /*2f00*/  DFMA R160, R148.reuse, UR70, R160 ;  /* 0x0000004694a07c2b */ /* 0x040fe200080000a0 */
[----:B------:R-:W-:Y:S01]  /*2f10*/  R2UR.FILL UR58, R183 ;  /* 0x00000000b73a72ca */ /* 0x000fe200004e0000 */
[C---:B------:R-:W-:Y:S02]  /*2f20*/  DFMA R168, R148.reuse, UR74, R168 ;  /* 0x0000004a94a87c2b */ /* 0x040fe400080000a8 */
[C---:B------:R-:W-:Y:S02]  /*2f30*/  DFMA R182, R148.reuse, UR10, R176 ;  /* 0x0000000a94b67c2b */ /* 0x040fe400080000b0 */
[----:B------:R-:W-:-:S02]  /*2f40*/  DFMA R184, R148, UR30, R184 ;  /* 0x0000001e94b87c2b */ /* 0x000fc400080000b8 */
[----:B------:R-:W-:Y:S02]  /*2f50*/  DFMA R190, R148, UR46, R190 ;  /* 0x0000002e94be7c2b */ /* 0x000fe400080000be */
[----:B-1----:R-:W-:Y:S02]  /*2f60*/  DADD R98, R104, R96 ;  /* 0x0000000068627229 */ /* 0x002fe40000000060 */
[C---:B------:R-:W-:Y:S01]  /*2f70*/  DFMA R148, R94.reuse, UR72, R90 ;  /* 0x000000485e947c2b */ /* 0x040fe2000800005a */
[----:B------:R-:W-:Y:S01]  /*2f80*/  MOV.SPILL R175, UR75 ;  /* 0x0000004b00af7c02 */ /* 0x000fe20009000f00 */
[----:B------:R-:W-:Y:S01]  /*2f90*/  DFMA R102, R94, UR64, R102 ;  /* 0x000000405e667c2b */ /* 0x000fe20008000066 */
[----:B------:R-:W-:Y:S01]  /*2fa0*/  MOV.SPILL R179, UR74 ;  /* 0x0000004a00b37c02 */ /* 0x000fe20009000f00 */
[----:B------:R-:W-:Y:S01]  /*2fb0*/  DADD R96, R104, -R96 ;  /* 0x0000000068607229 */ /* 0x000fe20000000860 */
[----:B------:R-:W-:Y:S01]  /*2fc0*/  MOV.SPILL R177, UR31 ;  /* 0x0000001f00b17c02 */ /* 0x000fe20009000f00 */
[----:B------:R-:W-:Y:S01]  /*2fd0*/  DADD R90, R106, R106 ;  /* 0x000000006a5a7229 */ /* 0x000fe2000000006a */
[----:B------:R-:W-:-:S02]  /*2fe0*/  MOV.SPILL R176, UR30 ;  /* 0x0000001e00b07c02 */ /* 0x000fc40009000f00 */
[----:B------:R-:W-:Y:S02]  /*2ff0*/  MOV.SPILL R154, UR33 ;  /* 0x00000021009a7c02 */ /* 0x000fe40009000f00 */
[----:B------:R-:W-:Y:S02]  /*3000*/  MOV.SPILL R158, UR32 ;  /* 0x00000020009e7c02 */ /* 0x000fe40009000f00 */
[----:B------:R-:W-:Y:S02]  /*3010*/  MOV.SPILL R172, UR71 ;  /* 0x0000004700ac7c02 */ /* 0x000fe40009000f00 */
[----:B------:R-:W-:Y:S02]  /*3020*/  MOV.SPILL R173, UR70 ;  /* 0x0000004600ad7c02 */ /* 0x000fe40009000f00 */
[----:B------:R-:W-:Y:S02]  /*3030*/  R2UR UR74, R142 ;  /* 0x000000008e4a72ca */ /* 0x000fe400000e0000 */
[----:B------:R-:W-:-:S02]  /*3040*/  R2UR UR75, R143 ;  /* 0x000000008f4b72ca */ /* 0x000fc400000e0000 */
[----:B------:R-:W-:Y:S02]  /*3050*/  R2UR UR30, R132 ;  /* 0x00000000841e72ca */ /* 0x000fe400000e0000 */
[----:B------:R-:W-:Y:S02]  /*3060*/  R2UR UR31, R133 ;  /* 0x00000000851f72ca */ /* 0x000fe400000e0000 */
[----:B------:R-:W-:Y:S02]  /*3070*/  R2UR UR32, R140 ;  /* 0x000000008c2072ca */ /* 0x000fe400000e0000 */
[----:B------:R-:W-:Y:S02]  /*3080*/  R2UR UR33, R141 ;  /* 0x000000008d2172ca */ /* 0x000fe400000e0000 */
[----:B------:R-:W-:Y:S02]  /*3090*/  R2UR UR70, R130 ;  /* 0x00000000824672ca */ /* 0x000fe400000e0000 */
[----:B------:R-:W-:Y:S01]  /*30a0*/  R2UR UR71, R131 ;  /* 0x00000000834772ca */ /* 0x000fe200000e0000 */
[C---:B------:R-:W-:Y:S01]  /*30b0*/  DFMA R162, R94.reuse, UR16, R92 ;  /* 0x000000105ea27c2b */ /* 0x040fe2000800005c */
[----:B------:R-:W-:Y:S01]  /*30c0*/  MOV.SPILL R166, UR49 ;  /* 0x0000003100a67c02 */ /* 0x000fe20009000f00 */
[----:B------:R-:W-:Y:S01]  /*30d0*/  DFMA R100, R94, UR68, R100 ;  /* 0x000000445e647c2b */ /* 0x000fe20008000064 */
[----:B------:R-:W-:Y:S01]  /*30e0*/  MOV.SPILL R167, UR48 ;  /* 0x0000003000a77c02 */ /* 0x000fe20009000f00 */
[----:B------:R-:W-:Y:S01]  /*30f0*/  DFMA R152, R98, UR66, R152 ;  /* 0x0000004262987c2b */ /* 0x000fe20008000098 */
[----:B------:R-:W-:Y:S01]  /*3100*/  MOV.SPILL R174, UR11 ;  /* 0x0000000b00ae7c02 */ /* 0x000fe20009000f00 */
[----:B------:R-:W-:Y:S01]  /*3110*/  DMUL R92, R90, 0.5 ;  /* 0x3fe000005a5c7828 */ /* 0x000fe20000000000 */
[----:B------:R-:W-:Y:S01]  /*3120*/  MOV.SPILL R178, UR10 ;  /* 0x0000000a00b27c02 */ /* 0x000fe20009000f00 */
[----:B------:R-:W-:Y:S01]  /*3130*/  DFMA R102, R96, UR52, R102 ;  /* 0x0000003460667c2b */ /* 0x000fe20008000066 */
[----:B------:R-:W-:Y:S01]  /*3140*/  MOV.SPILL R35, UR77 ;  /* 0x0000004d00237c02 */ /* 0x000fe20009000f00 */
[----:B------:R-:W-:Y:S01]  /*3150*/  DADD R106, R106, -R106 ;  /* 0x000000006a6a7229 */ /* 0x000fe2000000086a */
[----:B------:R-:W-:-:S02]  /*3160*/  MOV.SPILL R89, UR76 ;  /* 0x0000004c00597c02 */ /* 0x000fc40009000f00 */
[----:B------:R-:W-:Y:S02]  /*3170*/  R2UR UR48, R136 ;  /* 0x00000000883072ca */ /* 0x000fe400000e0000 */
[----:B------:R-:W-:Y:S02]  /*3180*/  R2UR UR49, R137 ;  /* 0x00000000893172ca */ /* 0x000fe400000e0000 */
[----:B------:R-:W-:Y:S02]  /*3190*/  MOV.SPILL R155, UR37 ;  /* 0x00000025009b7c02 */ /* 0x000fe40009000f00 */
[----:B------:R-:W-:Y:S02]  /*31a0*/  MOV.SPILL R159, UR36 ;  /* 0x00000024009f7c02 */ /* 0x000fe40009000f00 */
[----:B------:R-:W-:Y:S02]  /*31b0*/  R2UR UR10, R134 ;  /* 0x00000000860a72ca */ /* 0x000fe400000e0000 */
[----:B------:R-:W-:-:S02]  /*31c0*/  R2UR UR11, R135 ;  /* 0x00000000870b72ca */ /* 0x000fc400000e0000 */
[----:B------:R-:W-:Y:S02]  /*31d0*/  R2UR UR76, R146 ;  /* 0x00000000924c72ca */ /* 0x000fe400000e0000 */
[----:B------:R-:W-:Y:S02]  /*31e0*/  R2UR UR77, R147 ;  /* 0x00000000934d72ca */ /* 0x000fe400000e0000 */
[----:B------:R-:W-:Y:S02]  /*31f0*/  R2UR UR36, R144 ;  /* 0x00000000902472ca */ /* 0x000fe400000e0000 */
[----:B------:R-:W-:Y:S01]  /*3200*/  R2UR UR37, R145 ;  /* 0x00000000912572ca */ /* 0x000fe200000e0000 */
[C---:B------:R-:W-:Y:S02]  /*3210*/  DFMA R180, R94.reuse, UR8, R180 ;  /* 0x000000085eb47c2b */ /* 0x040fe400080000b4 */
[C---:B------:R-:W-:Y:S02]  /*3220*/  DFMA R186, R94.reuse, UR34, R186 ;  /* 0x000000225eba7c2b */ /* 0x040fe400080000ba */
[----:B------:R-:W-:-:S02]  /*3230*/  DFMA R188, R94, UR50, R188 ;  /* 0x000000325ebc7c2b */ /* 0x000fc400080000bc */
[----:B------:R-:W-:Y:S02]  /*3240*/  DFMA R160, R98, UR30, R160 ;  /* 0x0000001e62a07c2b */ /* 0x000fe400080000a0 */
[----:B------:R-:W-:Y:S02]  /*3250*/  DFMA R148, R96, UR74, R148 ;  /* 0x0000004a60947c2b */ /* 0x000fe40008000094 */
        /* <DEDUP_REMOVED lines=11> */
[----:B------:R-:W-:Y:S02]  /*3310*/  DFMA R188, R96, UR60, R188 ;  /* 0x0000003c60bc7c2b */ /* 0x000fe400080000bc */
[----:B------:R-:W-:Y:S02]  /*3320*/  DFMA R90, R92, UR20, R160 ;  /* 0x000000145c5a7c2b */ /* 0x000fe400080000a0 */
[----:B------:R-:W-:Y:S02]  /*3330*/  DFMA R148, R106, UR18, R148 ;  /* 0x000000126a947c2b */ /* 0x000fe40008000094 */
[----:B------:R-:W-:Y:S02]  /*3340*/  DFMA R156, R92, UR24, R156 ;  /* 0x000000185c9c7c2b */ /* 0x000fe4000800009c */
[----:B------:R-:W-:-:S02]  /*3350*/  DFMA R100, R106, UR22, R100 ;  /* 0x000000166a647c2b */ /* 0x000fc40008000064 */
[C-C-:B------:R-:W-:Y:S02]  /*3360*/  DADD R96, R152.reuse, -R102.reuse ;  /* 0x0000000098607229 */ /* 0x140fe40000000866 */
[----:B------:R-:W-:Y:S02]  /*3370*/  DADD R102, R152, R102 ;  /* 0x0000000098667229 */ /* 0x000fe40000000066 */
[C---:B------:R-:W-:Y:S02]  /*3380*/  DFMA R168, R92.reuse, UR14, R168 ;  /* 0x0000000e5ca87c2b */ /* 0x040fe400080000a8 */
[C---:B------:R-:W-:Y:S02]  /*3390*/  DFMA R182, R92.reuse, UR6, R182 ;  /* 0x000000065cb67c2b */ /* 0x040fe400080000b6 */
[C---:B------:R-:W-:Y:S02]  /*33a0*/  DFMA R184, R92.reuse, UR38, R184 ;  /* 0x000000265cb87c2b */ /* 0x040fe400080000b8 */
[----:B------:R-:W-:-:S02]  /*33b0*/  DFMA R190, R92, UR54, R190 ;  /* 0x000000365cbe7c2b */ /* 0x000fc400080000be */
[----:B------:R-:W-:Y:S02]  /*33c0*/  DADD R92, R90, -R148 ;  /* 0x000000005a5c7229 */ /* 0x000fe40000000894 */
[----:B------:R-:W-:Y:S02]  /*33d0*/  DFMA R188, R106, UR58, R188 ;  /* 0x0000003a6abc7c2b */ /* 0x000fe400080000bc */
[----:B------:R-:W-:Y:S02]  /*33e0*/  DADD R94, R156, -R100 ;  /* 0x000000009c5e7229 */ /* 0x000fe40000000864 */
[----:B------:R-:W-:Y:S02]  /*33f0*/  DADD R90, R90, R148 ;  /* 0x000000005a5a7229 */ /* 0x000fe40000000094 */
[----:B------:R-:W-:Y:S02]  /*3400*/  DADD R100, R156, R100 ;  /* 0x000000009c647229 */ /* 0x000fe40000000064 */
[----:B--2---:R-:W-:-:S02]  /*3410*/  DMUL R120, R120, R102 ;  /* 0x0000006678787228 */ /* 0x004fc40000000000 */
[C---:B------:R-:W-:Y:S02]  /*3420*/  DFMA R162, R106.reuse, UR12, R162 ;  /* 0x0000000c6aa27c2b */ /* 0x040fe400080000a2 */
[----:B------:R-:W-:Y:S02]  /*3430*/  DFMA R180, R106, UR4, R180 ;  /* 0x000000046ab47c2b */ /* 0x000fe400080000b4 */
[----:B------:R-:W-:Y:S02]  /*3440*/  DADD R148, R190, -R188 ;  /* 0x00000000be947229 */ /* 0x000fe400000008bc */
[----:B---3--:R-:W-:Y:S02]  /*3450*/  DMUL R110, R110, R90 ;  /* 0x0000005a6e6e7228 */ /* 0x008fe40000000000 */
[----:B----4-:R-:W-:Y:S02]  /*3460*/  DMUL R112, R112, R100 ;  /* 0x0000006470707228 */ /* 0x010fe40000000000 */
[----:B------:R-:W-:-:S02]  /*3470*/  DFMA R90, R10, R96, R120 ;  /* 0x000000600a5a722b */ /* 0x000fc40000000078 */
[----:B------:R-:W-:Y:S02]  /*3480*/  DADD R98, R168, -R162 ;  /* 0x00000000a8627229 */ /* 0x000fe400000008a2 */
[----:B------:R-:W-:Y:S02]  /*3490*/  DADD R104, R182, -R180 ;  /* 0x00000000b6687229 */ /* 0x000fe400000008b4 */
[----:B------:R-:W-:Y:S02]  /*34a0*/  DFMA R186, R106, UR42, R186 ;  /* 0x0000002a6aba7c2b */ /* 0x000fe400080000ba */
[----:B------:R-:W-:Y:S02]  /*34b0*/  DMUL R22, R22, R148 ;  /* 0x0000009416167228 */ /* 0x000fe40000000000 */
[----:B------:R-:W-:Y:S02]  /*34c0*/  DFMA R10, R10, -R96, R120 ;  /* 0x800000600a0a722b */ /* 0x000fe40000000078 */
[----:B------:R-:W-:-:S02]  /*34d0*/  DFMA R96, R6, R94, R112 ;  /* 0x0000005e0660722b */ /* 0x000fc40000000070 */
[----:B------:R-:W-:Y:S01]  /*34e0*/  DFMA R148, R90, UR66, RZ ;  /* 0x000000425a947c2b */ /* 0x000fe200080000ff */
[----:B------:R-:W-:Y:S02]  /*34f0*/  R2UR.FILL UR67, R170 ;  /* 0x00000000aa4372ca */ /* 0x000fe400004e0000 */
[----:B------:R-:W-:Y:S01]  /*3500*/  R2UR.FILL UR66, R171 ;  /* 0x00000000ab4272ca */ /* 0x000fe200004e0000 */
[----:B------:R-:W-:Y:S02]  /*3510*/  DMUL R118, R118, R98 ;  /* 0x0000006276767228 */ /* 0x000fe40000000000 */
[----:B------:R-:W-:Y:S02]  /*3520*/  DMUL R116, R116, R104 ;  /* 0x0000006874747228 */ /* 0x000fe40000000000 */
[----:B------:R-:W-:Y:S02]  /*3530*/  DADD R106, R184, -R186 ;  /* 0x00000000b86a7229 */ /* 0x000fe400000008ba */
[----:B------:R-:W-:-:S02]  /*3540*/  DFMA R98, R36, R90, RZ ;  /* 0x0000005a2462722b */ /* 0x000fc400000000ff */
[----:B------:R-:W-:Y:S02]  /*3550*/  DFMA R100, R90, R38, RZ ;  /* 0x000000265a64722b */ /* 0x000fe400000000ff */
[----:B------:R-:W-:Y:S02]  /*3560*/  DFMA R102, R4, R90, RZ ;  /* 0x0000005a0466722b */ /* 0x000fe400000000ff */
[C---:B------:R-:W-:Y:S02]  /*3570*/  DFMA R104, R90.reuse, UR62, RZ ;  /* 0x0000003e5a687c2b */ /* 0x040fe400080000ff */
[----:B------:R-:W-:Y:S02]  /*3580*/  DFMA R90, R90, UR28, RZ ;  /* 0x0000001c5a5a7c2b */ /* 0x000fe400080000ff */
[----:B------:R-:W-:Y:S02]  /*3590*/  DFMA R152, R96, UR70, R148 ;  /* 0x0000004660987c2b */ /* 0x000fe40008000094 */
[----:B------:R-:W-:-:S02]  /*35a0*/  DFMA R6, R6, -R94, R112 ;  /* 0x8000005e0606722b */ /* 0x000fc40000000070 */
[----:B------:R-:W-:Y:S02]  /*35b0*/  DFMA R148, R10, UR52, RZ ;  /* 0x000000340a947c2b */ /* 0x000fe400080000ff */
[----:B------:R-:W-:Y:S02]  /*35c0*/  DMUL R114, R114, R106 ;  /* 0x0000006a72727228 */ /* 0x000fe40000000000 */
[----:B------:R-:W-:Y:S02]  /*35d0*/  DFMA R98, R44, R96, R98 ;  /* 0x000000602c62722b */ /* 0x000fe40000000062 */
[----:B------:R-:W-:Y:S02]  /*35e0*/  DFMA R100, R96, R46, R100 ;  /* 0x0000002e6064722b */ /* 0x000fe40000000064 */
[----:B------:R-:W-:Y:S02]  /*35f0*/  DFMA R102, R12, R96, R102 ;  /* 0x000000600c66722b */ /* 0x000fe40000000066 */
[----:B------:R-:W-:-:S02]  /*3600*/  DFMA R106, R96, UR66, R104 ;  /* 0x00000042606a7c2b */ /* 0x000fc40008000068 */
[----:B------:R-:W-:Y:S02]  /*3610*/  DFMA R160, R96, UR24, R90 ;  /* 0x0000001860a07c2b */ /* 0x000fe4000800005a */
[----:B------:R-:W-:Y:S02]  /*3620*/  DADD R162, R168, R162 ;  /* 0x00000000a8a27229 */ /* 0x000fe400000000a2 */
[----:B------:R-:W-:Y:S02]  /*3630*/  DFMA R90, R40, R10, RZ ;  /* 0x0000000a285a722b */ /* 0x000fe400000000ff */
[----:B------:R-:W-:Y:S02]  /*3640*/  DFMA R94, R10, R42, RZ ;  /* 0x0000002a0a5e722b */ /* 0x000fe400000000ff */
[----:B------:R-:W-:Y:S02]  /*3650*/  DFMA R96, R8, R10, RZ ;  /* 0x0000000a0860722b */ /* 0x000fe400000000ff */
[----:B------:R-:W-:-:S02]  /*3660*/  DFMA R104, R10, UR64, RZ ;  /* 0x000000400a687c2b */ /* 0x000fc400080000ff */
[----:B------:R-:W-:Y:S02]  /*3670*/  DFMA R156, R10, UR26, RZ ;  /* 0x0000001a0a9c7c2b */ /* 0x000fe400080000ff */
[-C--:B------:R-:W-:Y:S01]  /*3680*/  DFMA R10, R14, R92.reuse, R110 ;  /* 0x0000005c0e0a722b */ /* 0x080fe2000000006e */
[----:B------:R-:W-:Y:S01]  /*3690*/  R2UR.FILL UR71, R172 ;  /* 0x00000000ac4772ca */ /* 0x000fe200004e0000 */
[----:B------:R-:W-:Y:S01]  /*36a0*/  DFMA R148, R6, UR32, R148 ;  /* 0x0000002006947c2b */ /* 0x000fe20008000094 */
[----:B------:R-:W-:Y:S01]  /*36b0*/  R2UR.FILL UR70, R173 ;  /* 0x00000000ad4672ca */ /* 0x000fe200004e0000 */
[----:B------:R-:W-:Y:S02]  /*36c0*/  DFMA R14, R14, -R92, R110 ;  /* 0x8000005c0e0e722b */ /* 0x000fe4000000006e */
[----:B------:R-:W-:Y:S02]  /*36d0*/  DMUL R108, R108, R162 ;  /* 0x000000a26c6c7228 */ /* 0x000fe40000000000 */
[----:B------:R-:W-:-:S04]  /*36e0*/  DADD R180, R182, R180 ;  /* 0x00000000b6b47229 */ /* 0x000fc800000000b4 */
[----:B------:R-:W-:Y:S01]  /*36f0*/  DFMA R148, R14, UR74, R148 ;  /* 0x0000004a0e947c2b */ /* 0x000fe20008000094 */
[----:B------:R-:W-:Y:S02]  /*3700*/  R2UR.FILL UR75, R175 ;  /* 0x00000000af4b72ca */ /* 0x000fe400004e0000 */
[----:B------:R-:W-:Y:S01]  /*3710*/  R2UR.FILL UR74, R179 ;  /* 0x00000000b34a72ca */ /* 0x000fe200004e0000 */
[----:B------:R-:W-:Y:S02]  /*3720*/  DFMA R90, R48, R6, R90 ;  /* 0x00000006305a722b */ /* 0x000fe4000000005a */
[----:B------:R-:W-:Y:S02]  /*3730*/  DFMA R94, R6, R50, R94 ;  /* 0x00000032065e722b */ /* 0x000fe4000000005e */
[----:B------:R-:W-:Y:S02]  /*3740*/  DFMA R96, R16, R6, R96 ;  /* 0x000000061060722b */ /* 0x000fe40000000060 */
[----:B------:R-:W-:-:S02]  /*3750*/  DFMA R104, R6, UR68, R104 ;  /* 0x0000004406687c2b */ /* 0x000fc40008000068 */
[----:B------:R-:W-:Y:S02]  /*3760*/  DFMA R156, R6, UR22, R156 ;  /* 0x00000016069c7c2b */ /* 0x000fe4000800009c */
[----:B------:R-:W-:Y:S02]  /*3770*/  DFMA R98, R52, R10, R98 ;  /* 0x0000000a3462722b */ /* 0x000fe40000000062 */
[----:B------:R-:W-:Y:S02]  /*3780*/  DFMA R100, R10, R54, R100 ;  /* 0x000000360a64722b */ /* 0x000fe40000000064 */
[----:B------:R-:W-:Y:S02]  /*3790*/  DFMA R102, R20, R10, R102 ;  /* 0x0000000a1466722b */ /* 0x000fe40000000066 */
[C---:B------:R-:W-:Y:S02]  /*37a0*/  DFMA R106, R10.reuse, UR70, R106 ;  /* 0x000000460a6a7c2b */ /* 0x040fe4000800006a */
[----:B------:R-:W-:-:S02]  /*37b0*/  DFMA R152, R10, UR30, R152 ;  /* 0x0000001e0a987c2b */ /* 0x000fc40008000098 */
[----:B------:R-:W-:Y:S02]  /*37c0*/  DFMA R160, R10, UR20, R160 ;  /* 0x000000140aa07c2b */ /* 0x000fe400080000a0 */
[----:B------:R-:W-:Y:S02]  /*37d0*/  DADD R6, R118, R108 ;  /* 0x0000000076067229 */ /* 0x000fe4000000006c */
[----:B------:R-:W-:Y:S01]  /*37e0*/  DMUL R30, R30, R180 ;  /* 0x000000b41e1e7228 */ /* 0x000fe20000000000 */
[----:B------:R-:W-:Y:S02]  /*37f0*/  R2UR UR32, R126 ;  /* 0x000000007e2072ca */ /* 0x000fe400000e0000 */
[----:B------:R-:W-:Y:S02]  /*3800*/  R2UR UR33, R127 ;  /* 0x000000007f2172ca */ /* 0x000fe400000e0000 */
[----:B------:R-:W-:Y:S01]  /*3810*/  R2UR UR52, R124 ;  /* 0x000000007c3472ca */ /* 0x000fe200000e0000 */
[----:B------:R-:W-:Y:S01]  /*3820*/  DFMA R98, R60, R6, R98 ;  /* 0x000000063c62722b */ /* 0x000fe20000000062 */
[----:B------:R-:W-:Y:S01]  /*3830*/  R2UR UR53, R125 ;  /* 0x000000007d3572ca */ /* 0x000fe200000e0000 */
[----:B------:R-:W-:-:S02]  /*3840*/  DFMA R100, R6, R62, R100 ;  /* 0x0000003e0664722b */ /* 0x000fc40000000064 */
[----:B------:R-:W-:Y:S02]  /*3850*/  DFMA R102, R28, R6, R102 ;  /* 0x000000061c66722b */ /* 0x000fe40000000066 */
[C---:B------:R-:W-:Y:S02]  /*3860*/  DFMA R106, R6.reuse, UR74, R106 ;  /* 0x0000004a066a7c2b */ /* 0x040fe4000800006a */
[C---:B------:R-:W-:Y:S02]  /*3870*/  DFMA R152, R6.reuse, UR10, R152 ;  /* 0x0000000a06987c2b */ /* 0x040fe40008000098 */
[----:B------:R-:W-:Y:S02]  /*3880*/  DFMA R160, R6, UR14, R160 ;  /* 0x0000000e06a07c2b */ /* 0x000fe400080000a0 */
[----:B------:R-:W-:Y:S02]  /*3890*/  DADD R6, R116, R30 ;  /* 0x0000000074067229 */ /* 0x000fe4000000001e */
[----:B------:R-:W-:-:S02]  /*38a0*/  DFMA R90, R56, R14, R90 ;  /* 0x0000000e385a722b */ /* 0x000fc4000000005a */
[----:B------:R-:W-:Y:S02]  /*38b0*/  DFMA R94, R14, R58, R94 ;  /* 0x0000003a0e5e722b */ /* 0x000fe4000000005e */
[----:B------:R-:W-:Y:S02]  /*38c0*/  DFMA R96, R24, R14, R96 ;  /* 0x0000000e1860722b */ /* 0x000fe40000000060 */
[C---:B------:R-:W-:Y:S02]  /*38d0*/  DFMA R104, R14.reuse, UR72, R104 ;  /* 0x000000480e687c2b */ /* 0x040fe40008000068 */
[----:B------:R-:W-:Y:S02]  /*38e0*/  DFMA R156, R14, UR18, R156 ;  /* 0x000000120e9c7c2b */ /* 0x000fe4000800009c */
[----:B------:R-:W-:Y:S02]  /*38f0*/  DADD R10, -R118, R108 ;  /* 0x00000000760a7229 */ /* 0x000fe4000000016c */
[----:B------:R-:W-:Y:S01]  /*3900*/  DFMA R102, R6, UR32, R102 ;  /* 0x0000002006667c2b */ /* 0x000fe20008000066 */
[----:B------:R-:W-:-:S02]  /*3910*/  R2UR.FILL UR33, R154 ;  /* 0x000000009a2172ca */ /* 0x000fc400004e0000 */
[----:B------:R-:W-:Y:S01]  /*3920*/  R2UR.FILL UR32, R158 ;  /* 0x000000009e2072ca */ /* 0x000fe200004e0000 */
[----:B------:R-:W-:Y:S01]  /*3930*/  DADD R184, R184, R186 ;  /* 0x00000000b8b87229 */ /* 0x000fe200000000ba */
[----:B------:R-:W-:Y:S01]  /*3940*/  R2UR.FILL UR11, R174 ;  /* 0x00000000ae0b72ca */ /* 0x000fe200004e0000 */
[----:B------:R-:W-:Y:S01]  /*3950*/  DFMA R90, R64, R10, R90 ;  /* 0x0000000a405a722b */ /* 0x000fe2000000005a */
[----:B------:R-:W-:Y:S01]  /*3960*/  R2UR.FILL UR10, R178 ;  /* 0x00000000b20a72ca */ /* 0x000fe200004e0000 */
[C---:B------:R-:W-:Y:S02]  /*3970*/  DFMA R94, R10.reuse, R66, R94 ;  /* 0x000000420a5e722b */ /* 0x040fe4000000005e */
[C---:B------:R-:W-:Y:S02]  /*3980*/  DFMA R96, R10.reuse, UR52, R96 ;  /* 0x000000340a607c2b */ /* 0x040fe40008000060 */
[C---:B------:R-:W-:Y:S02]  /*3990*/  DFMA R104, R10.reuse, UR16, R104 ;  /* 0x000000100a687c2b */ /* 0x040fe40008000068 */
[----:B------:R-:W-:-:S02]  /*39a0*/  DFMA R148, R10, UR36, R148 ;  /* 0x000000240a947c2b */ /* 0x000fc40008000094 */
[----:B------:R-:W-:Y:S02]  /*39b0*/  DFMA R156, R10, UR12, R156 ;  /* 0x0000000c0a9c7c2b */ /* 0x000fe4000800009c */
[----:B------:R-:W-:Y:S02]  /*39c0*/  DADD R10, -R116, R30 ;  /* 0x00000000740a7229 */ /* 0x000fe4000000011e */
[----:B------:R-:W-:Y:S02]  /*39d0*/  DMUL R26, R26, R184 ;  /* 0x000000b81a1a7228 */ /* 0x000fe40000000000 */
[----:B------:R-:W-:Y:S01]  /*39e0*/  DADD R188, R190, R188 ;  /* 0x00000000bebc7229 */ /* 0x000fe200000000bc */
[----:B------:R-:W-:Y:S02]  /*39f0*/  R2UR.FILL UR31, R177 ;  /* 0x00000000b11f72ca */ /* 0x000fe400004e0000 */
[----:B------:R-:W-:Y:S01]  /*3a00*/  R2UR.FILL UR30, R176 ;  /* 0x00000000b01e72ca */ /* 0x000fe200004e0000 */
[----:B------:R-:W-:Y:S01]  /*3a10*/  DFMA R96, R10, UR32, R96 ;  /* 0x000000200a607c2b */ /* 0x000fe20008000060 */
[----:B------:R-:W-:-:S02]  /*3a20*/  R2UR.FILL UR37, R155 ;  /* 0x000000009b2572ca */ /* 0x000fc400004e0000 */
[----:B------:R-:W-:Y:S02]  /*3a30*/  R2UR.FILL UR36, R159 ;  /* 0x000000009f2472ca */ /* 0x000fe400004e0000 */
[----:B------:R-:W-:Y:S02]  /*3a40*/  R2UR.FILL UR33, R165 ;  /* 0x00000000a52172ca */ /* 0x000fe400004e0000 */
[----:B------:R-:W-:Y:S01]  /*3a50*/  R2UR.FILL UR32, R164 ;  /* 0x00000000a42072ca */ /* 0x000fe200004e0000 */
[----:B------:R-:W-:Y:S02]  /*3a60*/  DFMA R98, R68, R6, R98 ;  /* 0x000000064462722b */ /* 0x000fe40000000062 */
[C---:B------:R-:W-:Y:S02]  /*3a70*/  DFMA R100, R6.reuse, R70, R100 ;  /* 0x000000460664722b */ /* 0x040fe40000000064 */
        /* <DEDUP_REMOVED lines=8> */
[C-C-:B------:R-:W-:Y:S02]  /*3b00*/  DADD R6, R114.reuse, R26.reuse ;  /* 0x0000000072067229 */ /* 0x140fe4000000001a */
[----:B------:R-:W-:Y:S02]  /*3b10*/  DADD R10, -R114, R26 ;  /* 0x00000000720a7229 */ /* 0x000fe4000000011a */
[----:B------:R-:W-:Y:S01]  /*3b20*/  DMUL R18, R18, R188 ;  /* 0x000000bc12127228 */ /* 0x000fe20000000000 */
[----:B------:R-:W-:Y:S02]  /*3b30*/  R2UR.FILL UR77, R35 ;  /* 0x00000000234d72ca */ /* 0x000fe400004e0000 */
[----:B------:R-:W-:Y:S02]  /*3b40*/  R2UR.FILL UR76, R89 ;  /* 0x00000000594c72ca */ /* 0x000fe400004e0000 */
        /* <DEDUP_REMOVED lines=24> */
[----:B------:R-:W-:Y:S02]  /*3cd0*/  DFMA R152, R6, UR56, R152 ;  /* 0x0000003806987c2b */ /* 0x000fe40008000098 */
[C---:B------:R-:W-:Y:S02]  /*3ce0*/  DFMA R96, R10.reuse, UR52, R96 ;  /* 0x000000340a607c2b */ /* 0x040fe40008000060 */
[C---:B------:R-:W-:Y:S02]  /*3cf0*/  DFMA R104, R10.reuse, UR50, R104 ;  /* 0x000000320a687c2b */ /* 0x040fe40008000068 */
[----:B------:R-:W-:Y:S02]  /*3d00*/  DFMA R148, R10, UR60, R148 ;  /* 0x0000003c0a947c2b */ /* 0x000fe40008000094 */
[----:B------:R-:W-:Y:S02]  /*3d10*/  DFMA R160, R6, UR54, R160 ;  /* 0x0000003606a07c2b */ /* 0x000fe400080000a0 */
[----:B------:R-:W-:-:S02]  /*3d20*/  DFMA R156, R10, UR58, R156 ;  /* 0x0000003a0a9c7c2b */ /* 0x000fc4000800009c */
        /* <DEDUP_REMOVED lines=126> */
[----:B------:R-:W-:Y:S02]  /*4510*/  DFMA R156, R100, UR74, R156 ;  /* 0x0000004a649c7c2b */ /* 0x000fe4000800009c */
[----:B------:R-:W-:Y:S02]  /*4520*/  DFMA R104, R64, R94, R104 ;  /* 0x0000005e4068722b */ /* 0x000fe40000000068 */
[C---:B------:R-:W-:Y:S02]  /*4530*/  DFMA R106, R94.reuse, R66, R106 ;  /* 0x000000425e6a722b */ /* 0x040fe4000000006a */
[C---:B------:R-:W-:Y:S01]  /*4540*/  DFMA R150, R94.reuse, UR54, R150 ;  /* 0x000000365e967c2b */ /* 0x040fe20008000096 */
[----:B------:R-:W-:Y:S01]  /*4550*/  R2UR.FILL UR55, R171 ;  /* 0x00000000ab3772ca */ /* 0x000fe200004e0000 */
[C---:B------:R-:W-:Y:S01]  /*4560*/  DFMA R154, R94.reuse, UR16, R154 ;  /* 0x000000105e9a7c2b */ /* 0x040fe2000800009a */
[----:B------:R-:W-:Y:S01]  /*4570*/  R2UR.FILL UR54, R172 ;  /* 0x00000000ac3672ca */ /* 0x000fe200004e0000 */
[----:B------:R-:W-:Y:S01]  /*4580*/  DFMA R162, R94, UR58, R162 ;  /* 0x0000003a5ea27c2b */ /* 0x000fe200080000a2 */
[----:B------:R-:W-:Y:S01]  /*4590*/  R2UR.FILL UR59, R169 ;  /* 0x00000000a93b72ca */ /* 0x000fe200004e0000 */
[----:B------:R-:W-:Y:S01]  /*45a0*/  DADD R90, R92, -R90 ;  /* 0x000000005c5a7229 */ /* 0x000fe2000000085a */
[----:B------:R-:W-:Y:S01]  /*45b0*/  R2UR.FILL UR58, R170 ;  /* 0x00000000aa3a72ca */ /* 0x000fe200004e0000 */
[----:B------:R-:W-:-:S02]  /*45c0*/  DFMA R176, R100, UR14, R176 ;  /* 0x0000000e64b07c2b */ /* 0x000fc400080000b0 */
[----:B------:R-:W-:Y:S02]  /*45d0*/  DFMA R174, R94, UR12, R174 ;  /* 0x0000000c5eae7c2b */ /* 0x000fe400080000ae */
[----:B-1----:R-:W-:Y:S02]  /*45e0*/  DADD R92, R6, R10 ;  /* 0x00000000065c7229 */ /* 0x002fe4000000000a */
        /* <DEDUP_REMOVED lines=19> */
[----:B------:R-:W-:Y:S02]  /*4720*/  DFMA R176, R96, UR6, R176 ;  /* 0x0000000660b07c2b */ /* 0x000fe400080000b0 */
[----:B------:R-:W-:-:S02]  /*4730*/  DFMA R174, R90, UR4, R174 ;  /* 0x000000045aae7c2b */ /* 0x000fc400080000ae */
[----:B--2---:R-:W-:Y:S02]  /*4740*/  DADD R10, R14, R34 ;  /* 0x000000000e0a7229 */ /* 0x004fe40000000022 */
[----:B------:R-:W-:Y:S02]  /*4750*/  DFMA R102, R76, R92, R102 ;  /* 0x0000005c4c66722b */ /* 0x000fe40000000066 */
[C---:B------:R-:W-:Y:S02]  /*4760*/  DFMA R148, R92.reuse, R78, R148 ;  /* 0x0000004e5c94722b */ /* 0x040fe40000000094 */
[C---:B------:R-:W-:Y:S02]  /*4770*/  DFMA R152, R92.reuse, UR32, R152 ;  /* 0x000000205c987c2b */ /* 0x040fe40008000098 */
[C---:B------:R-:W-:Y:S02]  /*4780*/  DFMA R156, R92.reuse, UR30, R156 ;  /* 0x0000001e5c9c7c2b */ /* 0x040fe4000800009c */
[----:B------:R-:W-:-:S02]  /*4790*/  DFMA R164, R92, UR40, R164 ;  /* 0x000000285ca47c2b */ /* 0x000fc400080000a4 */
[----:B------:R-:W-:Y:S02]  /*47a0*/  DFMA R104, R80, R6, R104 ;  /* 0x000000065068722b */ /* 0x000fe40000000068 */
[C---:B------:R-:W-:Y:S02]  /*47b0*/  DFMA R106, R6.reuse, R82, R106 ;  /* 0x00000052066a722b */ /* 0x040fe4000000006a */
[C---:B------:R-:W-:Y:S02]  /*47c0*/  DFMA R150, R6.reuse, UR36, R150 ;  /* 0x0000002406967c2b */ /* 0x040fe40008000096 */
[C---:B------:R-:W-:Y:S02]  /*47d0*/  DFMA R154, R6.reuse, UR34, R154 ;  /* 0x00000022069a7c2b */ /* 0x040fe4000800009a */
[----:B------:R-:W-:Y:S02]  /*47e0*/  DFMA R162, R6, UR44, R162 ;  /* 0x0000002c06a27c2b */ /* 0x000fe400080000a2 */
[----:B------:R-:W-:-:S02]  /*47f0*/  DADD R14, R14, -R34 ;  /* 0x000000000e0e7229 */ /* 0x000fc40000000822 */
        /* <DEDUP_REMOVED lines=36> */
.L_x_326:
[----:B------:R-:W-:Y:S05]  /*4a40*/  BSYNC.RECONVERGENT B0 ;  /* 0x0000000000007941 */ /* 0x000fea0003800200 */
.L_x_325:
[----:B------:R-:W-:Y:S06]  /*4a50*/  BAR.SYNC.DEFER_BLOCKING 0x0 ;  /* 0x0000000000007b1d */ /* 0x000fec0000010000 */
[----:B------:R-:W-:Y:S04]  /*4a60*/  BSSY.RECONVERGENT B0, `(.L_x_327) ;  /* 0x00000af000007945 */ /* 0x000fe80003800200 */
[----:B------:R-:W-:Y:S05]  /*4a70*/  @P1 BRA `(.L_x_328) ;  /* 0x0000000800b41947 */ /* 0x000fea0003800000 */
[----:B01----:R-:W-:Y:S01]  /*4a80*/  LDS.64 R6, [R2] ;  /* 0x0000000002067984 */ /* 0x003fe20000000a00 */
        /* <DEDUP_REMOVED lines=37> */
[-C--:B------:R-:W-:Y:S02]  /*4ce0*/  DFMA R36, R36, R14.reuse, RZ ;  /* 0x0000000e2424722b */ /* 0x080fe400000000ff */
[----:B------:R-:W-:Y:S02]  /*4cf0*/  DFMA R4, R4, R14, RZ ;  /* 0x0000000e0404722b */ /* 0x000fe400000000ff */
[----:B------:R-:W-:Y:S02]  /*4d00*/  DFMA R38, R10, R46, R38 ;  /* 0x0000002e0a26722b */ /* 0x000fe40000000026 */
[----:B------:R-:W-:-:S02]  /*4d10*/  DFMA R46, R16, R18, R8 ;  /* 0x00000012102e722b */ /* 0x000fc40000000008 */
[----:B------:R-:W-:Y:S01]  /*4d20*/  DFMA R40, R40, R6, RZ ;  /* 0x000000062828722b */ /* 0x000fe200000000ff */
[----:B------:R-:W-:Y:S01]  /*4d30*/  LDS.64 R8, [R2+0x1880] ;  /* 0x0018800002087984 */ /* 0x000fe20000000a00 */
[----:B------:R-:W-:Y:S02]  /*4d40*/  DFMA R42, R6, R42, RZ ;  /* 0x0000002a062a722b */ /* 0x000fe400000000ff */
[-C--:B------:R-:W-:Y:S02]  /*4d50*/  DFMA R36, R44, R10.reuse, R36 ;  /* 0x0000000a2c24722b */ /* 0x080fe40000000024 */
[----:B------:R-:W-:Y:S02]  /*4d60*/  DFMA R16, R14, UR62, RZ ;  /* 0x0000003e0e107c2b */ /* 0x000fe400080000ff */
[----:B------:R-:W-:Y:S01]  /*4d70*/  DFMA R44, R12, R10, R4 ;  /* 0x0000000a0c2c722b */ /* 0x000fe20000000004 */
[----:B------:R-:W1:Y:S01]  /*4d80*/  LDS.64 R12, [R2+0x3720] ;  /* 0x00372000020c7984 */ /* 0x000e620000000a00 */
[----:B--2---:R-:W-:-:S02]  /*4d90*/  DADD R4, R26, R30 ;  /* 0x000000001a047229 */ /* 0x004fc4000000001e */
[----:B------:R-:W-:Y:S02]  /*4da0*/  DADD R26, R26, -R30 ;  /* 0x000000001a1a7229 */ /* 0x000fe4000000081e */
[----:B------:R-:W-:Y:S02]  /*4db0*/  DFMA R40, R48, R18, R40 ;  /* 0x000000123028722b */ /* 0x000fe40000000028 */
[----:B------:R-:W-:Y:S02]  /*4dc0*/  DFMA R42, R18, R50, R42 ;  /* 0x00000032122a722b */ /* 0x000fe4000000002a */
[C---:B------:R-:W-:Y:S02]  /*4dd0*/  DFMA R30, R6.reuse, UR64, RZ ;  /* 0x00000040061e7c2b */ /* 0x040fe400080000ff */
[----:B------:R-:W-:Y:S01]  /*4de0*/  DFMA R90, R6, UR50, RZ ;  /* 0x00000032065a7c2b */ /* 0x000fe200080000ff */
[----:B------:R-:W-:Y:S01]  /*4df0*/  R2UR UR50, R134 ;  /* 0x00000000863272ca */ /* 0x000fe200000e0000 */
[C---:B------:R-:W-:Y:S01]  /*4e00*/  DFMA R50, R14.reuse, UR52, RZ ;  /* 0x000000340e327c2b */ /* 0x040fe200080000ff */
[----:B------:R-:W-:Y:S01]  /*4e10*/  R2UR UR52, R142 ;  /* 0x000000008e3472ca */ /* 0x000fe200000e0000 */
[----:B------:R-:W-:Y:S01]  /*4e20*/  DFMA R92, R14, UR28, RZ ;  /* 0x0000001c0e5c7c2b */ /* 0x000fe200080000ff */
[----:B------:R-:W-:Y:S01]  /*4e30*/  R2UR UR53, R143 ;  /* 0x000000008f3572ca */ /* 0x000fe200000e0000 */
[----:B------:R-:W-:Y:S01]  /*4e40*/  DFMA R6, R6, UR26, RZ ;  /* 0x0000001a06067c2b */ /* 0x000fe200080000ff */
[----:B------:R-:W-:Y:S01]  /*4e50*/  LDS.64 R14, [R2+0x1ea0] ;  /* 0x001ea000020e7984 */ /* 0x000fe20000000a00 */
[C---:B------:R-:W-:Y:S01]  /*4e60*/  DFMA R48, R10.reuse, UR66, R16 ;  /* 0x000000420a307c2b */ /* 0x040fe20008000010 */
[----:B------:R-:W-:Y:S01]  /*4e70*/  R2UR UR51, R135 ;  /* 0x00000000873372ca */ /* 0x000fe200000e0000 */
[C---:B------:R-:W-:Y:S01]  /*4e80*/  DFMA R50, R10.reuse, UR76, R50 ;  /* 0x0000004c0a327c2b */ /* 0x040fe20008000032 */
[----:B------:R-:W2:Y:S01]  /*4e90*/  LDS.64 R16, [R2+0x3100] ;  /* 0x0031000002107984 */ /* 0x000ea20000000a00 */
[----:B------:R-:W-:Y:S01]  /*4ea0*/  DFMA R92, R10, UR24, R92 ;  /* 0x000000180a5c7c2b */ /* 0x000fe2000800005c */
[----:B------:R-:W-:Y:S01]  /*4eb0*/  R2UR UR76, R126 ;  /* 0x000000007e4c72ca */ /* 0x000fe200000e0000 */
[C---:B------:R-:W-:Y:S01]  /*4ec0*/  DFMA R30, R18.reuse, UR68, R30 ;  /* 0x00000044121e7c2b */ /* 0x040fe2000800001e */
[----:B------:R-:W-:Y:S01]  /*4ed0*/  LDS.64 R10, [R2+0x24c0] ;  /* 0x0024c000020a7984 */ /* 0x000fe20000000a00 */
[C---:B------:R-:W-:Y:S01]  /*4ee0*/  DFMA R90, R18.reuse, UR56, R90 ;  /* 0x00000038125a7c2b */ /* 0x040fe2000800005a */
[----:B------:R-:W-:Y:S01]  /*4ef0*/  R2UR UR56, R144 ;  /* 0x00000000903872ca */ /* 0x000fe200000e0000 */
[----:B------:R-:W-:Y:S01]  /*4f00*/  DFMA R100, R18, UR22, R6 ;  /* 0x0000001612647c2b */ /* 0x000fe20008000006 */
[----:B------:R-:W-:Y:S01]  /*4f10*/  R2UR UR57, R145 ;  /* 0x00000000913972ca */ /* 0x000fe200000e0000 */
[----:B------:R-:W3:Y:S01]  /*4f20*/  LDS.64 R18, [R2+0x2ae0] ;  /* 0x002ae00002127984 */ /* 0x000ee20000000a00 */
[----:B0-----:R-:W-:Y:S01]  /*4f30*/  DADD R6, R22, R34 ;  /* 0x0000000016067229 */ /* 0x001fe20000000022 */
[----:B------:R-:W-:Y:S01]  /*4f40*/  R2UR UR77, R127 ;  /* 0x000000007f4d72ca */ /* 0x000fe200000e0000 */
[----:B------:R-:W-:Y:S01]  /*4f50*/  DFMA R50, R4, UR58, R50 ;  /* 0x0000003a04327c2b */ /* 0x000fe20008000032 */
[----:B------:R-:W-:Y:S01]  /*4f60*/  R2UR UR58, R124 ;  /* 0x000000007c3a72ca */ /* 0x000fe200000e0000 */
[----:B------:R-:W-:Y:S01]  /*4f70*/  DADD R22, R22, -R34 ;  /* 0x0000000016167229 */ /* 0x000fe20000000822 */
[----:B------:R-:W-:Y:S01]  /*4f80*/  R2UR UR59, R125 ;  /* 0x000000007d3b72ca */ /* 0x000fe200000e0000 */
[----:B------:R-:W-:-:S02]  /*4f90*/  DFMA R48, R4, UR70, R48 ;  /* 0x0000004604307c2b */ /* 0x000fc40008000030 */
[----:B------:R-:W-:Y:S02]  /*4fa0*/  DFMA R30, R26, UR72, R30 ;  /* 0x000000481a1e7c2b */ /* 0x000fe4000800001e */
[----:B------:R-:W-:Y:S02]  /*4fb0*/  DFMA R36, R52, R4, R36 ;  /* 0x000000043424722b */ /* 0x000fe40000000024 */
[----:B------:R-:W-:Y:S02]  /*4fc0*/  DFMA R40, R56, R26, R40 ;  /* 0x0000001a3828722b */ /* 0x000fe40000000028 */
[----:B------:R-:W-:Y:S02]  /*4fd0*/  DFMA R38, R4, R54, R38 ;  /* 0x000000360426722b */ /* 0x000fe40000000026 */
[----:B------:R-:W-:Y:S02]  /*4fe0*/  DFMA R42, R26, R58, R42 ;  /* 0x0000003a1a2a722b */ /* 0x000fe4000000002a */
[----:B------:R-:W-:-:S02]  /*4ff0*/  DFMA R44, R20, R4, R44 ;  /* 0x00000004142c722b */ /* 0x000fc4000000002c */
[----:B------:R-:W-:Y:S02]  /*5000*/  DFMA R46, R24, R26, R46 ;  /* 0x0000001a182e722b */ /* 0x000fe4000000002e */
        /* <DEDUP_REMOVED lines=45> */
[----:B---3--:R-:W-:Y:S01]  /*52e0*/  DADD R4, R10, R18 ;  /* 0x000000000a047229 */ /* 0x008fe20000000012 */
[----:B------:R-:W-:Y:S01]  /*52f0*/  R2UR.FILL UR61, R0 ;  /* 0x00000000003d72ca */ /* 0x000fe200004e0000 */
[----:B------:R-:W-:Y:S01]  /*5300*/  DFMA R48, R6, UR30, R48 ;  /* 0x0000001e06307c2b */ /* 0x000fe20008000030 */
[----:B------:R-:W-:Y:S01]  /*5310*/  R2UR.FILL UR60, R89 ;  /* 0x00000000593c72ca */ /* 0x000fe200004e0000 */
[----:B------:R-:W-:-:S02]  /*5320*/  DADD R10, R10, -R18 ;  /* 0x000000000a0a7229 */ /* 0x000fc40000000812 */
        /* <DEDUP_REMOVED lines=19> */
[----:B------:R-:W-:Y:S02]  /*5460*/  DFMA R50, R4, UR56, R50 ;  /* 0x0000003804327c2b */ /* 0x000fe40008000032 */
        /* <DEDUP_REMOVED lines=13> */
[----:B------:R-:W-:-:S11]  /*5540*/  DADD R30, R50, R90 ;  /* 0x00000000321e7229 */ /* 0x000fd6000000005a */
.L_x_328:
[----:B------:R-:W-:Y:S05]  /*5550*/  BSYNC.RECONVERGENT B0 ;  /* 0x0000000000007941 */ /* 0x000fea0003800200 */
.L_x_327:
        /* <DEDUP_REMOVED lines=18> */
.L_x_329:
        /* <DEDUP_REMOVED lines=16> */
.L_x_2949:


//--------------------- .text._Z42massMatrixMultiplyMonolithicConstantKernelILi11ELi13ELi1EEviPKdS1_S1_S1_Pd --------------------------
	.section	.text._Z42massMatrixMultiplyMonolithicConstantKernelILi11ELi13ELi1EEviPKdS1_S1_S1_Pd,"ax",@progbits
	.align	128
        .global         _Z42massMatrixMultiplyMonolithicConstantKernelILi11ELi13ELi1EEviPKdS1_S1_S1_Pd
        .type           _Z42massMatrixMultiplyMonolithicConstantKernelILi11ELi13ELi1EEviPKdS1_S1_S1_Pd,@function
        .size           _Z42massMatrixMultiplyMonolithicConstantKernelILi11ELi13ELi1EEviPKdS1_S1_S1_Pd,(.L_x_2950 - _Z42massMatrixMultiplyMonolithicConstantKernelILi11ELi13ELi1EEviPKdS1_S1_S1_Pd)
        .other          _Z42massMatrixMultiplyMonolithicConstantKernelILi11ELi13ELi1EEviPKdS1_S1_S1_Pd,@"STO_CUDA_ENTRY STV_DEFAULT"
_Z42massMatrixMultiplyMonolithicConstantKernelILi11ELi13ELi1EEviPKdS1_S1_S1_Pd:
.text._Z42massMatrixMultiplyMonolithicConstantKernelILi11ELi13ELi1EEviPKdS1_S1_S1_Pd:
        /* <DEDUP_REMOVED lines=11> */
[C---:B0-----:R-:W-:Y:S02]  /*00b0*/  PRMT R2, R51.reuse, 0x9910, RZ ;  /* 0x0000991033027816 */ /* 0x041fe400000000ff */
[----:B------:R-:W-:Y:S01]  /*00c0*/  LOP3.LUT R4, R51, 0xffff, RZ, 0xc0, !PT ;  /* 0x0000ffff33047812 */ /* 0x000fe200078ec0ff */
[----:B-1----:R-:W-:Y:S02]  /*00d0*/  VIADD R0, R5, UR4 ;  /* 0x0000000405007c36 */ /* 0x002fe40008000000 */
[----:B------:R-:W-:Y:S02]  /*00e0*/  IMAD R2, R2, 0x75, RZ ;  /* 0x0000007502027824 */ /* 0x000fe400078e02ff */
[C---:B------:R-:W-:Y:S01]  /*00f0*/  IMAD R3, R0.reuse, 0xa9, R51 ;  /* 0x000000a900037824 */ /* 0x040fe200078e0233 */
[----:B------:R-:W-:Y:S01]  /*0100*/  BAR.SYNC.DEFER_BLOCKING 0x0 ;  /* 0x0000000000007b1d */ /* 0x000fe20000010000 */
[----:B--2---:R-:W-:-:S02]  /*0110*/  ISETP.GE.AND P0, PT, R0, UR5, PT ;  /* 0x0000000500007c0c */ /* 0x004fc4000bf06270 */
[----:B------:R-:W-:Y:S01]  /*0120*/  LOP3.LUT R32, R2, 0xffff, RZ, 0xc0, !PT ;  /* 0x0000ffff02207812 */ /* 0x000fe200078ec0ff */
[----:B------:R-:W-:-:S03]  /*0130*/  IMAD R3, R3, 0xd, RZ ;  /* 0x0000000d03037824 */ /* 0x000fc600078e02ff */
[----:B------:R-:W-:Y:S01]  /*0140*/  SHF.R.U32.HI R32, RZ, 0x8, R32 ;  /* 0x00000008ff207819 */ /* 0x000fe20000011620 */
[----:B------:R-:W-:Y:S02]  /*0150*/  IMAD R2, R4, 0x1746, RZ ;  /* 0x0000174604027824 */ /* 0x000fe400078e02ff */
[----:B----4-:R-:W-:-:S04]  /*0160*/  IMAD.WIDE R24, R3, 0x8, R24 ;  /* 0x0000000803187825 */ /* 0x010fc800078e0218 */
[----:B------:R-:W-:Y:S01]  /*0170*/  IMAD.MOV R30, RZ, RZ, -R32 ;  /* 0x000000ffff1e7224 */ /* 0x000fe200078e0a20 */
[----:B------:R-:W-:Y:S01]  /*0180*/  SHF.R.U32.HI R2, RZ, 0x10, R2 ;  /* 0x00000010ff027819 */ /* 0x000fe20000011602 */
[----:B---3--:R0:W5:Y:S03]  /*0190*/  @!P0 LDG.E.64.CONSTANT R6, desc[UR6][R24.64] ;  /* 0x0000000618068981 */ /* 0x008166000c1e9b00 */
[----:B------:R-:W-:Y:S01]  /*01a0*/  PRMT R30, R30, 0x7710, RZ ;  /* 0x000077101e1e7816 */ /* 0x000fe200000000ff */
[----:B------:R0:W5:Y:S01]  /*01b0*/  @!P0 LDG.E.64.CONSTANT R8, desc[UR6][R24.64+0x8] ;  /* 0x0000080618088981 */ /* 0x000162000c1e9b00 */
[----:B------:R-:W-:Y:S02]  /*01c0*/  PRMT R34, R2, 0x9910, RZ ;  /* 0x0000991002227816 */ /* 0x000fe400000000ff */
[----:B------:R-:W1:Y:S01]  /*01d0*/  @!P0 LDC.64 R2, c[0x0][0x3a0] ;  /* 0x0000e800ff028b82 */ /* 0x000e620000000a00 */
[----:B------:R-:W-:Y:S01]  /*01e0*/  IMAD.IADD R30, R30, 0x1, R51 ;  /* 0x000000011e1e7824 */ /* 0x000fe200078e0233 */
[----:B------:R-:W-:Y:S01]  /*01f0*/  MOV R31, 0x400 ;  /* 0x00000400001f7802 */ /* 0x000fe20000000f00 */
[----:B------:R0:W5:Y:S01]  /*0200*/  @!P0 LDG.E.64.CONSTANT R10, desc[UR6][R24.64+0x10] ;  /* 0x00001006180a8981 */ /* 0x000162000c1e9b00 */
[----:B------:R-:W-:-:S02]  /*0210*/  ISETP.GT.U32.AND P1, PT, R51, 0x78, PT ;  /* 0x000000783300780c */ /* 0x000fc40003f24070 */
[----:B------:R-:W-:Y:S01]  /*0220*/  LOP3.LUT R33, R30, 0xfe, RZ, 0xc0, !PT ;  /* 0x000000fe1e217812 */ /* 0x000fe200078ec0ff */
[----:B------:R-:W-:Y:S01]  /*0230*/  IMAD R30, R34, 0xb, RZ ;  /* 0x0000000b221e7824 */ /* 0x000fe200078e02ff */
[----:B------:R-:W-:Y:S01]  /*0240*/  BSSY.RECONVERGENT B0, `(.L_x_330) ;  /* 0x0000101000007945 */ /* 0x000fe20003800200 */
[----:B------:R-:W-:Y:S02]  /*0250*/  ISETP.GT.U32.AND P2, PT, R51, 0x8e, PT ;  /* 0x0000008e3300780c */ /* 0x000fe40003f44070 */
[----:B------:R-:W-:Y:S01]  /*0260*/  IMAD.MOV R30, RZ, RZ, -R30 ;  /* 0x000000ffff1e7224 */ /* 0x000fe200078e0a1e */
[----:B------:R-:W-:Y:S02]  /*0270*/  LEA.HI R33, R33, R32, RZ, 0x1f ;  /* 0x0000002021217211 */ /* 0x000fe400078ff8ff */
[----:B------:R-:W-:Y:S01]  /*0280*/  LEA R32, R38, R31, 0x18 ;  /* 0x0000001f26207211 */ /* 0x000fe200078ec0ff */
[----:B------:R-:W-:Y:S01]  /*0290*/  @!P0 IMAD R31, R0, 0x533, R51 ;  /* 0x00000533001f8824 */ /* 0x000fe200078e0233 */
[----:B------:R-:W-:-:S02]  /*02a0*/  PRMT R30, R30, 0x7710, RZ ;  /* 0x000077101e1e7816 */ /* 0x000fc400000000ff */
[----:B------:R-:W-:Y:S01]  /*02b0*/  LOP3.LUT R33, R33, 0xf8, RZ, 0xc0, !PT ;  /* 0x000000f821217812 */ /* 0x000fe200078ec0ff */
[----:B------:R-:W-:Y:S02]  /*02c0*/  IMAD R5, R5, 0x44a8, R32 ;  /* 0x000044a805057824 */ /* 0x000fe400078e0220 */
[----:B------:R-:W-:Y:S01]  /*02d0*/  IMAD.IADD R30, R30, 0x1, R51 ;  /* 0x000000011e1e7824 */ /* 0x000fe200078e0233 */
[----:B------:R-:W-:-:S04]  /*02e0*/  SHF.R.U32.HI R34, RZ, 0x3, R33 ;  /* 0x00000003ff227819 */ /* 0x000fc80000011621 */
[----:B------:R-:W-:Y:S01]  /*02f0*/  LOP3.LUT R32, R30, 0xffff, RZ, 0xc0, !PT ;  /* 0x0000ffff1e207812 */ /* 0x000fe200078ec0ff */
[----:B-1----:R-:W-:-:S04]  /*0300*/  @!P0 IMAD.WIDE R30, R31, 0x8, R2 ;  /* 0x000000081f1e8825 */ /* 0x002fc800078e0202 */
[C---:B------:R-:W-:Y:S01]  /*0310*/  IMAD R33, R34.reuse, 0x68, R5 ;  /* 0x0000006822217824 */ /* 0x040fe200078e0205 */
[----:B------:R0:W5:Y:S03]  /*0320*/  @!P0 LDG.E.64.CONSTANT R36, desc[UR6][R30.64] ;  /* 0x000000061e248981 */ /* 0x000166000c1e9b00 */
[--C-:B------:R-:W-:Y:S01]  /*0330*/  IMAD R34, R34, 0x4e0, R33.reuse ;  /* 0x000004e022227824 */ /* 0x100fe200078e0221 */
[----:B------:R0:W5:Y:S01]  /*0340*/  @!P0 LDG.E.64.CONSTANT R48, desc[UR6][R30.64+0x3c8] ;  /* 0x0003c8061e308981 */ /* 0x000162000c1e9b00 */
[C---:B------:R-:W-:Y:S02]  /*0350*/  IMAD R2, R32.reuse, 0x8, R33 ;  /* 0x0000000820027824 */ /* 0x040fe400078e0221 */
[----:B------:R-:W-:Y:S01]  /*0360*/  IMAD R3, R32, 0x8, R34 ;  /* 0x0000000820037824 */ /* 0x000fe200078e0222 */
        /* <DEDUP_REMOVED lines=17> */
[----:B--2---:R-:W-:Y:S01]  /*0480*/  DFMA R40, R36, UR20, RZ ;  /* 0x0000001424287c2b */ /* 0x004fe200080000ff */
[----:B------:R-:W2:Y:S05]  /*0490*/  LDCU.128 UR64, c[0x3][0x70] ;  /* 0x00c00e00ff4077ac */ /* 0x000eaa0008000c00 */
[C---:B---3--:R-:W-:Y:S01]  /*04a0*/  DFMA R42, R48.reuse, UR8, R42 ;  /* 0x00000008302a7c2b */ /* 0x048fe2000800002a */
[----:B------:R-:W3:Y:S01]  /*04b0*/  LDCU.128 UR56, c[0x3][0x110] ;  /* 0x00c02200ff3877ac */ /* 0x000ee20008000c00 */
[----:B------:R-:W-:Y:S01]  /*04c0*/  DFMA R40, R48, UR22, R40 ;  /* 0x0000001630287c2b */ /* 0x000fe20008000028 */
[----:B------:R-:W3:Y:S01]  /*04d0*/  LDCU.128 UR72, c[0x3][0x160] ;  /* 0x00c02c00ff4877ac */ /* 0x000ee20008000c00 */
[----:B----4-:R-:W-:-:S02]  /*04e0*/  DFMA R34, R36, UR28, RZ ;  /* 0x0000001c24227c2b */ /* 0x010fc400080000ff */
[----:B0-----:R-:W-:Y:S01]  /*04f0*/  DFMA R32, R36, UR26, RZ ;  /* 0x0000001a24207c2b */ /* 0x001fe200080000ff */
[----:B------:R-:W0:Y:S01]  /*0500*/  LDCU.128 UR40, c[0x3][0xc0] ;  /* 0x00c01800ff2877ac */ /* 0x000e220008000c00 */
[C---:B------:R-:W-:Y:S02]  /*0510*/  DFMA R42, R46.reuse, UR10, R42 ;  /* 0x0000000a2e2a7c2b */ /* 0x040fe4000800002a */
[----:B-1----:R-:W-:Y:S01]  /*0520*/  DFMA R40, R46, UR48, R40 ;  /* 0x000000302e287c2b */ /* 0x002fe20008000028 */
[----:B------:R-:W1:Y:S01]  /*0530*/  LDCU.128 UR16, c[0x3][0x20] ;  /* 0x00c00400ff1077ac */ /* 0x000e620008000c00 */
[----:B------:R-:W-:Y:S01]  /*0540*/  DFMA R34, R48, UR30, R34 ;  /* 0x0000001e30227c2b */ /* 0x000fe20008000022 */
[----:B------:R-:W4:Y:S03]  /*0550*/  LDCU.128 UR36, c[0x3][0x80] ;  /* 0x00c01000ff2477ac */ /* 0x000f260008000c00 */
[----:B--2---:R-:W-:-:S02]  /*0560*/  DFMA R42, R12, UR64, R42 ;  /* 0x000000400c2a7c2b */ /* 0x004fc4000800002a */
[----:B---3--:R-:W-:Y:S01]  /*0570*/  DFMA R32, R48, UR56, R32 ;  /* 0x0000003830207c2b */ /* 0x008fe20008000020 */
[----:B------:R-:W2:Y:S01]  /*0580*/  LDCU.128 UR68, c[0x3][0x120] ;  /* 0x00c02400ff4477ac */ /* 0x000ea20008000c00 */
[----:B------:R-:W-:Y:S02]  /*0590*/  DFMA R40, R12, UR50, R40 ;  /* 0x000000320c287c2b */ /* 0x000fe40008000028 */
[----:B------:R-:W-:Y:S01]  /*05a0*/  DFMA R52, R36, UR72, RZ ;  /* 0x0000004824347c2b */ /* 0x000fe200080000ff */
[----:B------:R-:W3:Y:S01]  /*05b0*/  LDCU.128 UR28, c[0x3][0x170] ;  /* 0x00c02e00ff1c77ac */ /* 0x000ee20008000c00 */
[----:B------:R-:W-:Y:S02]  /*05c0*/  DFMA R42, R14, UR66, R42 ;  /* 0x000000420e2a7c2b */ /* 0x000fe4000800002a */
[C---:B0-----:R-:W-:Y:S01]  /*05d0*/  DFMA R34, R46.reuse, UR40, R34 ;  /* 0x000000282e227c2b */ /* 0x041fe20008000022 */
[----:B------:R-:W0:Y:S01]  /*05e0*/  LDCU.128 UR32, c[0x3][0xd0] ;  /* 0x00c01a00ff2077ac */ /* 0x000e220008000c00 */
[----:B------:R-:W-:-:S02]  /*05f0*/  DFMA R32, R46, UR58, R32 ;  /* 0x0000003a2e207c2b */ /* 0x000fc40008000020 */
[----:B------:R-:W-:Y:S01]  /*0600*/  DFMA R52, R48, UR74, R52 ;  /* 0x0000004a30347c2b */ /* 0x000fe20008000034 */
[----:B------:R-:W0:Y:S01]  /*0610*/  LDCU.128 UR44, c[0x3][0x30] ;  /* 0x00c00600ff2c77ac */ /* 0x000e220008000c00 */
[----:B-1----:R-:W-:Y:S02]  /*0620*/  DFMA R40, R14, UR16, R40 ;  /* 0x000000100e287c2b */ /* 0x002fe40008000028 */
[----:B------:R-:W-:Y:S01]  /*0630*/  DFMA R34, R12, UR42, R34 ;  /* 0x0000002a0c227c2b */ /* 0x000fe20008000022 */
[----:B------:R-:W1:Y:S01]  /*0640*/  LDCU.128 UR12, c[0x3][0x90] ;  /* 0x00c01200ff0c77ac */ /* 0x000e620008000c00 */
[----:B----4-:R-:W-:Y:S02]  /*0650*/  DFMA R42, R16, UR36, R42 ;  /* 0x00000024102a7c2b */ /* 0x010fe4000800002a */
[----:B--2---:R-:W-:Y:S01]  /*0660*/  DFMA R32, R12, UR68, R32 ;  /* 0x000000440c207c2b */ /* 0x004fe20008000020 */
[----:B------:R-:W2:Y:S01]  /*0670*/  LDCU.128 UR48, c[0x3][0x130] ;  /* 0x00c02600ff3077ac */ /* 0x000ea20008000c00 */
[----:B------:R-:W-:-:S02]  /*0680*/  DFMA R40, R16, UR18, R40 ;  /* 0x0000001210287c2b */ /* 0x000fc40008000028 */
[----:B---3--:R-:W-:Y:S01]  /*0690*/  DFMA R52, R46, UR28, R52 ;  /* 0x0000001c2e347c2b */ /* 0x008fe20008000034 */
[----:B------:R-:W3:Y:S01]  /*06a0*/  LDCU.128 UR40, c[0x3][0x180] ;  /* 0x00c03000ff2877ac */ /* 0x000ee20008000c00 */
[----:B------:R-:W-:Y:S02]  /*06b0*/  DFMA R42, R18, UR38, R42 ;  /* 0x00000026122a7c2b */ /* 0x000fe4000800002a */
[C---:B0-----:R-:W-:Y:S01]  /*06c0*/  DFMA R34, R14.reuse, UR32, R34 ;  /* 0x000000200e227c2b */ /* 0x041fe20008000022 */
[----:B------:R-:W0:Y:S01]  /*06d0*/  LDCU.128 UR8, c[0x3][0xe0] ;  /* 0x00c01c00ff0877ac */ /* 0x000e220008000c00 */
[----:B------:R-:W-:Y:S02]  /*06e0*/  DFMA R32, R14, UR70, R32 ;  /* 0x000000460e207c2b */ /* 0x000fe40008000020 */
[----:B------:R-:W-:Y:S01]  /*06f0*/  DFMA R52, R12, UR30, R52 ;  /* 0x0000001e0c347c2b */ /* 0x000fe20008000034 */
[----:B------:R-:W4:Y:S01]  /*0700*/  LDCU.128 UR52, c[0x3][0x40] ;  /* 0x00c00800ff3477ac */ /* 0x000f220008000c00 */
[----:B------:R-:W-:-:S02]  /*0710*/  DFMA R40, R18, UR44, R40 ;  /* 0x0000002c12287c2b */ /* 0x000fc40008000028 */
[----:B------:R-:W-:Y:S01]  /*0720*/  DFMA R34, R16, UR34, R34 ;  /* 0x0000002210227c2b */ /* 0x000fe20008000022 */
[----:B------:R-:W4:Y:S01]  /*0730*/  LDCU.128 UR20, c[0x3][0xa0] ;  /* 0x00c01400ff1477ac */ /* 0x000f220008000c00 */
[----:B-1----:R-:W-:Y:S02]  /*0740*/  DFMA R42, R20, UR12, R42 ;  /* 0x0000000c142a7c2b */ /* 0x002fe4000800002a */
[----:B--2---:R-:W-:Y:S01]  /*0750*/  DFMA R32, R16, UR48, R32 ;  /* 0x0000003010207c2b */ /* 0x004fe20008000020 */
[----:B------:R-:W1:Y:S01]  /*0760*/  LDCU.128 UR64, c[0x3][0x140] ;  /* 0x00c02800ff4077ac */ /* 0x000e620008000c00 */
[----:B------:R-:W-:Y:S02]  /*0770*/  DFMA R40, R20, UR46, R40 ;  /* 0x0000002e14287c2b */ /* 0x000fe40008000028 */
[----:B---3--:R-:W-:Y:S01]  /*0780*/  DFMA R52, R14, UR40, R52 ;  /* 0x000000280e347c2b */ /* 0x008fe20008000034 */
[----:B------:R-:W2:Y:S01]  /*0790*/  LDCU.128 UR16, c[0x3][0x190] ;  /* 0x00c03200ff1077ac */ /* 0x000ea20008000c00 */
[----:B------:R-:W-:-:S02]  /*07a0*/  DFMA R42, R22, UR14, R42 ;  /* 0x0000000e162a7c2b */ /* 0x000fc4000800002a */
[C---:B0-----:R-:W-:Y:S01]  /*07b0*/  DFMA R34, R18.reuse, UR8, R34 ;  /* 0x0000000812227c2b */ /* 0x041fe20008000022 */
[----:B------:R-:W0:Y:S01]  /*07c0*/  LDCU.128 UR56, c[0x3][0xf0] ;  /* 0x00c01e00ff3877ac */ /* 0x000e220008000c00 */
[----:B------:R-:W-:Y:S02]  /*07d0*/  DFMA R32, R18, UR50, R32 ;  /* 0x0000003212207c2b */ /* 0x000fe40008000020 */
[----:B------:R-:W-:Y:S01]  /*07e0*/  DFMA R52, R16, UR42, R52 ;  /* 0x0000002a10347c2b */ /* 0x000fe20008000034 */
[----:B------:R-:W3:Y:S01]  /*07f0*/  LDCU.128 UR28, c[0x3][0x150] ;  /* 0x00c02a00ff1c77ac */ /* 0x000ee20008000c00 */
[----:B----4-:R-:W-:Y:S02]  /*0800*/  DFMA R40, R22, UR52, R40 ;  /* 0x0000003416287c2b */ /* 0x010fe40008000028 */
[----:B------:R-:W-:Y:S01]  /*0810*/  DFMA R34, R20, UR10, R34 ;  /* 0x0000000a14227c2b */ /* 0x000fe20008000022 */
[----:B------:R-:W4:Y:S01]  /*0820*/  LDCU.128 UR32, c[0x3][0x1a0] ;  /* 0x00c03400ff2077ac */ /* 0x000f220008000c00 */
[----:B------:R-:W-:-:S02]  /*0830*/  DFMA R42, R26, UR20, R42 ;  /* 0x000000141a2a7c2b */ /* 0x000fc4000800002a */
[----:B-1----:R-:W-:Y:S01]  /*0840*/  DFMA R32, R20, UR64, R32 ;  /* 0x0000004014207c2b */ /* 0x002fe20008000020 */
[----:B------:R-:W1:Y:S01]  /*0850*/  LDCU.128 UR36, c[0x3][0x1b0] ;  /* 0x00c03600ff2477ac */ /* 0x000e620008000c00 */
[----:B------:R-:W-:Y:S02]  /*0860*/  DFMA R40, R26, UR54, R40 ;  /* 0x000000361a287c2b */ /* 0x000fe40008000028 */
[----:B--2---:R-:W-:Y:S01]  /*0870*/  DFMA R52, R18, UR16, R52 ;  /* 0x0000001012347c2b */ /* 0x004fe20008000034 */
[----:B------:R-:W2:Y:S01]  /*0880*/  LDCU.128 UR44, c[0x3][0x210] ;  /* 0x00c04200ff2c77ac */ /* 0x000ea20008000c00 */
[----:B------:R-:W-:Y:S02]  /*0890*/  DFMA R42, R28, UR22, R42 ;  /* 0x000000161c2a7c2b */ /* 0x000fe4000800002a */
[C---:B0-----:R-:W-:Y:S01]  /*08a0*/  DFMA R34, R22.reuse, UR56, R34 ;  /* 0x0000003816227c2b */ /* 0x041fe20008000022 */
[----:B------:R-:W0:Y:S01]  /*08b0*/  LDCU.128 UR20, c[0x3][0x3c0] ;  /* 0x00c07800ff1477ac */ /* 0x000e220008000c00 */
[----:B------:R-:W-:-:S02]  /*08c0*/  DFMA R32, R22, UR66, R32 ;  /* 0x0000004216207c2b */ /* 0x000fc40008000020 */
[----:B------:R-:W-:Y:S01]  /*08d0*/  DFMA R52, R20, UR18, R52 ;  /* 0x0000001214347c2b */ /* 0x000fe20008000034 */
[----:B------:R-:W1:Y:S01]  /*08e0*/  LDCU.128 UR16, c[0x3][0x2c0] ;  /* 0x00c05800ff1077ac */ /* 0x000e620008000c00 */
[----:B------:R-:W-:Y:S01]  /*08f0*/  DFMA R40, R28, UR60, R40 ;  /* 0x0000003c1c287c2b */ /* 0x000fe20008000028 */
[----:B------:R-:W-:Y:S01]  /*0900*/  STS.64 [R2+0x548], R42 ;  /* 0x0005482a02007388 */ /* 0x000fe20000000a00 */
[C---:B------:R-:W-:Y:S01]  /*0910*/  DFMA R34, R26.reuse, UR58, R34 ;  /* 0x0000003a1a227c2b */ /* 0x040fe20008000022 */
[----:B------:R-:W1:Y:S01]  /*0920*/  LDCU.128 UR60, c[0x3][0x370] ;  /* 0x00c06e00ff3c77ac */ /* 0x000e620008000c00 */
[----:B---3--:R-:W-:Y:S02]  /*0930*/  DFMA R32, R26, UR28, R32 ;  /* 0x0000001c1a207c2b */ /* 0x008fe40008000020 */
[----:B----4-:R-:W-:Y:S01]  /*0940*/  DFMA R52, R22, UR32, R52 ;  /* 0x0000002016347c2b */ /* 0x010fe20008000034 */
[----:B------:R-:W3:Y:S01]  /*0950*/  LDCU.128 UR8, c[0x3][0x260] ;  /* 0x00c04c00ff0877ac */ /* 0x000ee20008000c00 */
[----:B------:R3:W-:Y:S01]  /*0960*/  STS.64 [R2], R40 ;  /* 0x0000002802007388 */ /* 0x0007e20000000a00 */
[----:B--2---:R-:W-:Y:S01]  /*0970*/  DFMA R30, R36, UR44, RZ ;  /* 0x0000002c241e7c2b */ /* 0x004fe200080000ff */
[----:B------:R-:W2:Y:S01]  /*0980*/  LDCU.128 UR52, c[0x3][0x310] ;  /* 0x00c06200ff3477ac */ /* 0x000ea20008000c00 */
[----:B------:R-:W-:-:S02]  /*0990*/  DFMA R34, R28, UR24, R34 ;  /* 0x000000181c227c2b */ /* 0x000fc40008000022 */
[----:B------:R-:W-:Y:S01]  /*09a0*/  DFMA R32, R28, UR30, R32 ;  /* 0x0000001e1c207c2b */ /* 0x000fe20008000020 */
[----:B------:R-:W4:Y:S01]  /*09b0*/  LDCU.128 UR68, c[0x3][0x420] ;  /* 0x00c08400ff4477ac */ /* 0x000f220008000c00 */
[C---:B0-----:R-:W-:Y:S02]  /*09c0*/  DFMA R44, R36.reuse, UR22, RZ ;  /* 0x00000016242c7c2b */ /* 0x041fe400080000ff */
[----:B-1----:R-:W-:Y:S01]  /*09d0*/  DFMA R38, R36, UR38, RZ ;  /* 0x0000002624267c2b */ /* 0x002fe200080000ff */
[----:B------:R-:W0:Y:S01]  /*09e0*/  LDCU.128 UR64, c[0x3][0x3d0] ;  /* 0x00c07a00ff4077ac */ /* 0x000e220008000c00 */
[----:B------:R1:W-:Y:S01]  /*09f0*/  STS.64 [R2+0xa90], R34 ;  /* 0x000a902202007388 */ /* 0x0003e20000000a00 */
[----:B------:R-:W-:Y:S01]  /*0a00*/  DFMA R52, R26, UR34, R52 ;  /* 0x000000221a347c2b */ /* 0x000fe20008000034 */
[----:B------:R-:W0:Y:S02]  /*0a10*/  LDCU.128 UR56, c[0x3][0x320] ;  /* 0x00c06400ff3877ac */ /* 0x000e240008000c00 */
[----:B------:R4:W-:Y:S01]  /*0a20*/  STS.64 [R2+0xfd8], R32 ;  /* 0x000fd82002007388 */ /* 0x0009e20000000a00 */
[----:B---3--:R-:W-:Y:S01]  /*0a30*/  DFMA R40, R36, UR10, RZ ;  /* 0x0000000a24287c2b */ /* 0x008fe200080000ff */
[----:B------:R-:W3:Y:S01]  /*0a40*/  LDCU.128 UR40, c[0x3][0x1c0] ;  /* 0x00c03800ff2877ac */ /* 0x000ee20008000c00 */
[----:B------:R-:W-:-:S02]  /*0a50*/  DFMA R30, R48, UR46, R30 ;  /* 0x0000002e301e7c2b */ /* 0x000fc4000800001e */
[C---:B--2---:R-:W-:Y:S01]  /*0a60*/  DFMA R42, R36.reuse, UR54, RZ ;  /* 0x00000036242a7c2b */ /* 0x044fe200080000ff */
[----:B------:R-:W2:Y:S01]  /*0a70*/  LDCU.128 UR12, c[0x3][0x270] ;  /* 0x00c04e00ff0c77ac */ /* 0x000ea20008000c00 */
[----:B-1----:R-:W-:Y:S02]  /*0a80*/  DFMA R34, R36, UR60, RZ ;  /* 0x0000003c24227c2b */ /* 0x002fe400080000ff */
[----:B------:R-:W-:Y:S01]  /*0a90*/  DFMA R52, R28, UR36, R52 ;  /* 0x000000241c347c2b */ /* 0x000fe20008000034 */
[----:B------:R-:W1:Y:S01]  /*0aa0*/  LDCU.128 UR48, c[0x3][0x220] ;  /* 0x00c04400ff3077ac */ /* 0x000e620008000c00 */
[C---:B----4-:R-:W-:Y:S02]  /*0ab0*/  DFMA R32, R36.reuse, UR16, RZ ;  /* 0x0000001024207c2b */ /* 0x050fe400080000ff */
[----:B------:R-:W-:Y:S01]  /*0ac0*/  DFMA R36, R36, UR68, RZ ;  /* 0x0000004424247c2b */ /* 0x000fe200080000ff */
[----:B------:R-:W4:Y:S01]  /*0ad0*/  LDCU.128 UR24, c[0x3][0x2d0] ;  /* 0x00c05a00ff1877ac */ /* 0x000f220008000c00 */
[C---:B0-----:R-:W-:Y:S01]  /*0ae0*/  DFMA R44, R48.reuse, UR64, R44 ;  /* 0x00000040302c7c2b */ /* 0x041fe2000800002c */
[----:B------:R0:W-:Y:S01]  /*0af0*/  STS.64 [R2+0x1520], R52 ;  /* 0x0015203402007388 */ /* 0x0001e20000000a00 */
[C---:B------:R-:W-:Y:S01]  /*0b00*/  DFMA R34, R48.reuse, UR62, R34 ;  /* 0x0000003e30227c2b */ /* 0x040fe20008000022 */
[----:B------:R-:W0:Y:S01]  /*0b10*/  LDCU.128 UR28, c[0x3][0x430] ;  /* 0x00c08600ff1c77ac */ /* 0x000e220008000c00 */
[----:B------:R-:W-:-:S02]  /*0b20*/  DFMA R32, R48, UR18, R32 ;  /* 0x0000001230207c2b */ /* 0x000fc40008000020 */
[C---:B------:R-:W-:Y:S01]  /*0b30*/  DFMA R42, R48.reuse, UR56, R42 ;  /* 0x00000038302a7c2b */ /* 0x040fe2000800002a */
[----:B------:R-:W0:Y:S01]  /*0b40*/  LDCU.128 UR32, c[0x3][0x380] ;  /* 0x00c07000ff2077ac */ /* 0x000e220008000c00 */
[----:B------:R-:W-:Y:S02]  /*0b50*/  DFMA R36, R48, UR70, R36 ;  /* 0x0000004630247c2b */ /* 0x000fe40008000024 */
[----:B------:R-:W-:Y:S01]  /*0b60*/  DFMA R44, R46, UR66, R44 ;  /* 0x000000422e2c7c2b */ /* 0x000fe2000800002c */
[----:B------:R-:W0:Y:S01]  /*0b70*/  LDCU.128 UR60, c[0x3][0x330] ;  /* 0x00c06600ff3c77ac */ /* 0x000e220008000c00 */
[C---:B---3--:R-:W-:Y:S02]  /*0b80*/  DFMA R38, R48.reuse, UR40, R38 ;  /* 0x0000002830267c2b */ /* 0x048fe40008000026 */
[----:B--2---:R-:W-:Y:S01]  /*0b90*/  DFMA R40, R48, UR12, R40 ;  /* 0x0000000c30287c2b */ /* 0x004fe20008000028 */
[----:B------:R-:W2:Y:S01]  /*0ba0*/  LDCU.128 UR16, c[0x3][0x3e0] ;  /* 0x00c07c00ff1077ac */ /* 0x000ea20008000c00 */
[----:B------:R-:W-:-:S02]  /*0bb0*/  DFMA R42, R46, UR58, R42 ;  /* 0x0000003a2e2a7c2b */ /* 0x000fc4000800002a */
[C---:B-1----:R-:W-:Y:S01]  /*0bc0*/  DFMA R30, R46.reuse, UR48, R30 ;  /* 0x000000302e1e7c2b */ /* 0x042fe2000800001e */
[----:B------:R-:W1:Y:S01]  /*0bd0*/  LDCU.128 UR68, c[0x3][0x1d0] ;  /* 0x00c03a00ff4477ac */ /* 0x000e620008000c00 */
[C---:B----4-:R-:W-:Y:S02]  /*0be0*/  DFMA R32, R46.reuse, UR24, R32 ;  /* 0x000000182e207c2b */ /* 0x050fe40008000020 */
[C---:B0-----:R-:W-:Y:S01]  /*0bf0*/  DFMA R36, R46.reuse, UR28, R36 ;  /* 0x0000001c2e247c2b */ /* 0x041fe20008000024 */
[----:B------:R-:W0:Y:S01]  /*0c00*/  LDCU.128 UR64, c[0x3][0x280] ;  /* 0x00c05000ff4077ac */ /* 0x000e220008000c00 */
[C---:B------:R-:W-:Y:S02]  /*0c10*/  DFMA R38, R46.reuse, UR42, R38 ;  /* 0x0000002a2e267c2b */ /* 0x040fe40008000026 */
[C---:B------:R-:W-:Y:S01]  /*0c20*/  DFMA R40, R46.reuse, UR14, R40 ;  /* 0x0000000e2e287c2b */ /* 0x040fe20008000028 */
[----:B------:R-:W3:Y:S01]  /*0c30*/  LDCU.128 UR44, c[0x3][0x230] ;  /* 0x00c04600ff2c77ac */ /* 0x000ee20008000c00 */
[----:B------:R-:W-:-:S02]  /*0c40*/  DFMA R34, R46, UR32, R34 ;  /* 0x000000202e227c2b */ /* 0x000fc40008000022 */
[C---:B------:R-:W-:Y:S01]  /*0c50*/  DFMA R30, R12.reuse, UR50, R30 ;  /* 0x000000320c1e7c2b */ /* 0x040fe2000800001e */
[----:B------:R-:W4:Y:S01]  /*0c60*/  LDCU.128 UR36, c[0x3][0x2e0] ;  /* 0x00c05c00ff2477ac */ /* 0x000f220008000c00 */
[C---:B------:R-:W-:Y:S02]  /*0c70*/  DFMA R32, R12.reuse, UR26, R32 ;  /* 0x0000001a0c207c2b */ /* 0x040fe40008000020 */
[C---:B------:R-:W-:Y:S01]  /*0c80*/  DFMA R42, R12.reuse, UR60, R42 ;  /* 0x0000003c0c2a7c2b */ /* 0x040fe2000800002a */
[----:B------:R-:W4:Y:S01]  /*0c90*/  LDCU.128 UR56, c[0x3][0x1e0] ;  /* 0x00c03c00ff3877ac */ /* 0x000f220008000c00 */
[C---:B--2---:R-:W-:Y:S02]  /*0ca0*/  DFMA R44, R12.reuse, UR16, R44 ;  /* 0x000000100c2c7c2b */ /* 0x044fe4000800002c */
[C---:B------:R-:W-:Y:S01]  /*0cb0*/  DFMA R36, R12.reuse, UR30, R36 ;  /* 0x0000001e0c247c2b */ /* 0x040fe20008000024 */
[----:B------:R-:W2:Y:S01]  /*0cc0*/  LDCU.128 UR48, c[0x3][0x390] ;  /* 0x00c07200ff3077ac */ /* 0x000ea20008000c00 */
[----:B-1----:R-:W-:-:S02]  /*0cd0*/  DFMA R38, R12, UR68, R38 ;  /* 0x000000440c267c2b */ /* 0x002fc40008000026 */
[C---:B0-----:R-:W-:Y:S01]  /*0ce0*/  DFMA R40, R12.reuse, UR64, R40 ;  /* 0x000000400c287c2b */ /* 0x041fe20008000028 */
[----:B------:R-:W0:Y:S01]  /*0cf0*/  LDCU.128 UR24, c[0x3][0x440] ;  /* 0x00c08800ff1877ac */ /* 0x000e220008000c00 */
[----:B------:R-:W-:Y:S02]  /*0d00*/  DFMA R34, R12, UR34, R34 ;  /* 0x000000220c227c2b */ /* 0x000fe40008000022 */
[C---:B------:R-:W-:Y:S01]  /*0d10*/  DFMA R42, R14.reuse, UR62, R42 ;  /* 0x0000003e0e2a7c2b */ /* 0x040fe2000800002a */
[----:B------:R-:W1:Y:S01]  /*0d20*/  LDCU.128 UR28, c[0x3][0x340] ;  /* 0x00c06800ff1c77ac */ /* 0x000e620008000c00 */
[C---:B---3--:R-:W-:Y:S02]  /*0d30*/  DFMA R30, R14.reuse, UR44, R30 ;  /* 0x0000002c0e1e7c2b */ /* 0x048fe4000800001e */
[C---:B----4-:R-:W-:Y:S01]  /*0d40*/  DFMA R32, R14.reuse, UR36, R32 ;  /* 0x000000240e207c2b */ /* 0x050fe20008000020 */
[----:B------:R-:W3:Y:S01]  /*0d50*/  LDCU.128 UR32, c[0x3][0x290] ;  /* 0x00c05200ff2077ac */ /* 0x000ee20008000c00 */
[----:B------:R-:W-:-:S02]  /*0d60*/  DFMA R44, R14, UR18, R44 ;  /* 0x000000120e2c7c2b */ /* 0x000fc4000800002c */
[C---:B------:R-:W-:Y:S01]  /*0d70*/  DFMA R38, R14.reuse, UR70, R38 ;  /* 0x000000460e267c2b */ /* 0x040fe20008000026 */
[----:B------:R-:W4:Y:S01]  /*0d80*/  LDCU.128 UR60, c[0x3][0x240] ;  /* 0x00c04800ff3c77ac */ /* 0x000f220008000c00 */
[----:B------:R-:W-:Y:S02]  /*0d90*/  DFMA R40, R14, UR66, R40 ;  /* 0x000000420e287c2b */ /* 0x000fe40008000028 */
[C---:B------:R-:W-:Y:S01]  /*0da0*/  DFMA R30, R16.reuse, UR46, R30 ;  /* 0x0000002e101e7c2b */ /* 0x040fe2000800001e */
[----:B------:R-:W4:Y:S01]  /*0db0*/  LDCU.128 UR16, c[0x3][0x2f0] ;  /* 0x00c05e00ff1077ac */ /* 0x000f220008000c00 */
[----:B------:R-:W-:Y:S02]  /*0dc0*/  DFMA R32, R16, UR38, R32 ;  /* 0x0000002610207c2b */ /* 0x000fe40008000020 */
[C---:B--2---:R-:W-:Y:S01]  /*0dd0*/  DFMA R34, R14.reuse, UR48, R34 ;  /* 0x000000300e227c2b */ /* 0x044fe20008000022 */
[----:B------:R-:W2:Y:S01]  /*0de0*/  LDCU.128 UR64, c[0x3][0x3f0] ;  /* 0x00c07e00ff4077ac */ /* 0x000ea20008000c00 */
[----:B0-----:R-:W-:-:S02]  /*0df0*/  DFMA R36, R14, UR24, R36 ;  /* 0x000000180e247c2b */ /* 0x001fc40008000024 */
[C---:B------:R-:W-:Y:S01]  /*0e00*/  DFMA R38, R16.reuse, UR56, R38 ;  /* 0x0000003810267c2b */ /* 0x040fe20008000026 */
[----:B------:R-:W0:Y:S01]  /*0e10*/  LDCU.128 UR12, c[0x3][0x1f0] ;  /* 0x00c03e00ff0c77ac */ /* 0x000e220008000c00 */
[C---:B-1----:R-:W-:Y:S02]  /*0e20*/  DFMA R42, R16.reuse, UR28, R42 ;  /* 0x0000001c102a7c2b */ /* 0x042fe4000800002a */
[C---:B---3--:R-:W-:Y:S01]  /*0e30*/  DFMA R40, R16.reuse, UR32, R40 ;  /* 0x0000002010287c2b */ /* 0x048fe20008000028 */
[----:B------:R-:W1:Y:S01]  /*0e40*/  LDCU.128 UR44, c[0x3][0x3a0] ;  /* 0x00c07400ff2c77ac */ /* 0x000e620008000c00 */
[C---:B------:R-:W-:Y:S02]  /*0e50*/  DFMA R34, R16.reuse, UR50, R34 ;  /* 0x0000003210227c2b */ /* 0x040fe40008000022 */
[----:B------:R-:W-:Y:S01]  /*0e60*/  DFMA R36, R16, UR26, R36 ;  /* 0x0000001a10247c2b */ /* 0x000fe20008000024 */
[----:B------:R-:W3:Y:S01]  /*0e70*/  LDCU.128 UR36, c[0x3][0x450] ;  /* 0x00c08a00ff2477ac */ /* 0x000ee20008000c00 */
[----:B------:R-:W-:-:S02]  /*0e80*/  DFMA R38, R18, UR58, R38 ;  /* 0x0000003a12267c2b */ /* 0x000fc40008000026 */
[C---:B------:R-:W-:Y:S01]  /*0e90*/  DFMA R42, R18.reuse, UR30, R42 ;  /* 0x0000001e122a7c2b */ /* 0x040fe2000800002a */
[----:B------:R-:W0:Y:S01]  /*0ea0*/  LDCU.128 UR48, c[0x3][0x2a0] ;  /* 0x00c05400ff3077ac */ /* 0x000e220008000c00 */
[C---:B----4-:R-:W-:Y:S02]  /*0eb0*/  DFMA R30, R18.reuse, UR60, R30 ;  /* 0x0000003c121e7c2b */ /* 0x050fe4000800001e */
[----:B------:R-:W-:Y:S01]  /*0ec0*/  DFMA R32, R18, UR16, R32 ;  /* 0x0000001012207c2b */ /* 0x000fe20008000020 */
[----:B------:R-:W4:Y:S01]  /*0ed0*/  LDCU.128 UR24, c[0x3][0x350] ;  /* 0x00c06a00ff1877ac */ /* 0x000f220008000c00 */
[----:B--2---:R-:W-:Y:S02]  /*0ee0*/  DFMA R44, R16, UR64, R44 ;  /* 0x00000040102c7c2b */ /* 0x004fe4000800002c */
[----:B------:R-:W-:Y:S01]  /*0ef0*/  DFMA R40, R18, UR34, R40 ;  /* 0x0000002212287c2b */ /* 0x000fe20008000028 */
[----:B------:R-:W2:Y:S01]  /*0f00*/  LDCU.128 UR28, c[0x3][0x400] ;  /* 0x00c08000ff1c77ac */ /* 0x000ea20008000c00 */
[----:B------:R-:W-:-:S02]  /*0f10*/  DFMA R30, R20, UR62, R30 ;  /* 0x0000003e141e7c2b */ /* 0x000fc4000800001e */
[----:B-1----:R-:W-:Y:S01]  /*0f20*/  DFMA R34, R18, UR44, R34 ;  /* 0x0000002c12227c2b */ /* 0x002fe20008000022 */
[----:B------:R-:W1:Y:S01]  /*0f30*/  LDCU.128 UR32, c[0x3][0x250] ;  /* 0x00c04a00ff2077ac */ /* 0x000e620008000c00 */
[----:B------:R-:W-:Y:S02]  /*0f40*/  DFMA R32, R20, UR18, R32 ;  /* 0x0000001214207c2b */ /* 0x000fe40008000020 */
[----:B---3--:R-:W-:Y:S01]  /*0f50*/  DFMA R36, R18, UR36, R36 ;  /* 0x0000002412247c2b */ /* 0x008fe20008000024 */
[----:B------:R-:W3:Y:S01]  /*0f60*/  LDCU.128 UR56, c[0x3][0x300] ;  /* 0x00c06000ff3877ac */ /* 0x000ee20008000c00 */
[----:B0-----:R-:W-:Y:S02]  /*0f70*/  DFMA R14, R20, UR12, R38 ;  /* 0x0000000c140e7c2b */ /* 0x001fe40008000026 */
[----:B------:R-:W-:Y:S01]  /*0f80*/  DFMA R44, R18, UR66, R44 ;  /* 0x00000042122c7c2b */ /* 0x000fe2000800002c */
[----:B------:R-:W0:Y:S01]  /*0f90*/  LDCU.128 UR16, c[0x3][0x3b0] ;  /* 0x00c07600ff1077ac */ /* 0x000e220008000c00 */
[----:B------:R-:W-:-:S02]  /*0fa0*/  DFMA R34, R20, UR46, R34 ;  /* 0x0000002e14227c2b */ /* 0x000fc40008000022 */
[----:B------:R-:W-:Y:S01]  /*0fb0*/  DFMA R36, R20, UR38, R36 ;  /* 0x0000002614247c2b */ /* 0x000fe20008000024 */
[----:B------:R-:W0:Y:S01]  /*0fc0*/  LDCU.128 UR60, c[0x3][0x460] ;  /* 0x00c08c00ff3c77ac */ /* 0x000e220008000c00 */
[----:B------:R-:W-:Y:S02]  /*0fd0*/  DFMA R14, R22, UR14, R14 ;  /* 0x0000000e160e7c2b */ /* 0x000fe4000800000e */
[C---:B------:R-:W-:Y:S01]  /*0fe0*/  DFMA R12, R20.reuse, UR48, R40 ;  /* 0x00000030140c7c2b */ /* 0x040fe20008000028 */
[----:B------:R-:W0:Y:S01]  /*0ff0*/  LDCU.128 UR40, c[0x3][0x200] ;  /* 0x00c04000ff2877ac */ /* 0x000e220008000c00 */
[C---:B----4-:R-:W-:Y:S02]  /*1000*/  DFMA R42, R20.reuse, UR24, R42 ;  /* 0x00000018142a7c2b */ /* 0x050fe4000800002a */
[----:B--2---:R-:W-:Y:S01]  /*1010*/  DFMA R44, R20, UR28, R44 ;  /* 0x0000001c142c7c2b */ /* 0x004fe2000800002c */
[----:B------:R-:W2:Y:S01]  /*1020*/  LDCU.128 UR44, c[0x3][0x2b0] ;  /* 0x00c05600ff2c77ac */ /* 0x000ea20008000c00 */
[----:B-1----:R-:W-:-:S02]  /*1030*/  DFMA R20, R22, UR32, R30 ;  /* 0x0000002016147c2b */ /* 0x002fc4000800001e */
[C---:B------:R-:W-:Y:S01]  /*1040*/  DFMA R12, R22.reuse, UR50, R12 ;  /* 0x00000032160c7c2b */ /* 0x040fe2000800000c */
[----:B------:R-:W1:Y:S01]  /*1050*/  LDCU.128 UR12, c[0x3][0x360] ;  /* 0x00c06c00ff0c77ac */ /* 0x000e620008000c00 */
[C---:B---3--:R-:W-:Y:S02]  /*1060*/  DFMA R18, R22.reuse, UR56, R32 ;  /* 0x0000003816127c2b */ /* 0x048fe40008000020 */
[C---:B------:R-:W-:Y:S01]  /*1070*/  DFMA R42, R22.reuse, UR26, R42 ;  /* 0x0000001a162a7c2b */ /* 0x040fe2000800002a */
[----:B------:R-:W3:Y:S01]  /*1080*/  LDCU.128 UR36, c[0x3][0x410] ;  /* 0x00c08200ff2477ac */ /* 0x000ee20008000c00 */
[C---:B0-----:R-:W-:Y:S02]  /*1090*/  DFMA R16, R22.reuse, UR16, R34 ;  /* 0x0000001016107c2b */ /* 0x041fe40008000022 */
[C---:B------:R-:W-:Y:S01]  /*10a0*/  DFMA R44, R22.reuse, UR30, R44 ;  /* 0x0000001e162c7c2b */ /* 0x040fe2000800002c */
[----:B------:R-:W0:Y:S01]  /*10b0*/  LDCU.64 UR4, c[0x3][0x470] ;  /* 0x00c08e00ff0477ac */ /* 0x000e220008000a00 */
[----:B------:R-:W-:-:S02]  /*10c0*/  DFMA R36, R22, UR60, R36 ;  /* 0x0000003c16247c2b */ /* 0x000fc40008000024 */
[C---:B------:R-:W-:Y:S02]  /*10d0*/  DFMA R20, R26.reuse, UR34, R20 ;  /* 0x000000221a147c2b */ /* 0x040fe40008000014 */
[C---:B------:R-:W-:Y:S02]  /*10e0*/  DFMA R18, R26.reuse, UR58, R18 ;  /* 0x0000003a1a127c2b */ /* 0x040fe40008000012 */
[C---:B------:R-:W-:Y:S02]  /*10f0*/  DFMA R16, R26.reuse, UR18, R16 ;  /* 0x000000121a107c2b */ /* 0x040fe40008000010 */
[C---:B------:R-:W-:Y:S02]  /*1100*/  DFMA R14, R26.reuse, UR40, R14 ;  /* 0x000000281a0e7c2b */ /* 0x040fe4000800000e */
[C---:B--2---:R-:W-:Y:S02]  /*1110*/  DFMA R12, R26.reuse, UR44, R12 ;  /* 0x0000002c1a0c7c2b */ /* 0x044fe4000800000c */
[----:B-1----:R-:W-:-:S02]  /*1120*/  DFMA R42, R26, UR12, R42 ;  /* 0x0000000c1a2a7c2b */ /* 0x002fc4000800002a */
[C---:B---3--:R-:W-:Y:S02]  /*1130*/  DFMA R44, R26.reuse, UR36, R44 ;  /* 0x000000241a2c7c2b */ /* 0x048fe4000800002c */
        /* <DEDUP_REMOVED lines=10> */
[----:B0-----:R-:W-:Y:S01]  /*11e0*/  DFMA R36, R28, UR4, R36 ;  /* 0x000000041c247c2b */ /* 0x001fe20008000024 */
[----:B------:R1:W-:Y:S04]  /*11f0*/  STS.64 [R2+0x24f8], R12 ;  /* 0x0024f80c02007388 */ /* 0x0003e80000000a00 */
[----:B------:R1:W-:Y:S04]  /*1200*/  STS.64 [R2+0x2a40], R18 ;  /* 0x002a401202007388 */ /* 0x0003e80000000a00 */
[----:B------:R1:W-:Y:S04]  /*1210*/  STS.64 [R2+0x2f88], R42 ;  /* 0x002f882a02007388 */ /* 0x0003e80000000a00 */
[----:B------:R1:W-:Y:S04]  /*1220*/  STS.64 [R2+0x34d0], R16 ;  /* 0x0034d01002007388 */ /* 0x0003e80000000a00 */
[----:B------:R1:W-:Y:S04]  /*1230*/  STS.64 [R2+0x3a18], R44 ;  /* 0x003a182c02007388 */ /* 0x0003e80000000a00 */
[----:B------:R1:W-:Y:S02]  /*1240*/  STS.64 [R2+0x3f60], R36 ;  /* 0x003f602402007388 */ /* 0x0003e40000000a00 */
.L_x_331:
[----:B------:R-:W-:Y:S05]  /*1250*/  BSYNC.RECONVERGENT B0 ;  /* 0x0000000000007941 */ /* 0x000fea0003800200 */
.L_x_330:
[----:B------:R-:W-:Y:S06]  /*1260*/  BAR.SYNC.DEFER_BLOCKING 0x0 ;  /* 0x0000000000007b1d */ /* 0x000fec0000010000 */
[----:B------:R-:W-:Y:S04]  /*1270*/  BSSY.RECONVERGENT B0, `(.L_x_332) ;  /* 0x00000f1000007945 */ /* 0x000fe80003800200 */
[----:B------:R-:W-:Y:S05]  /*1280*/  @P2 BRA `(.L_x_333) ;  /* 0x0000000c00bc2947 */ /* 0x000fea0003800000 */
[----:B------:R-:W2:Y:S01]  /*1290*/  LDS.64 R38, [R3] ;  /* 0x0000000003267984 */ /* 0x000ea20000000a00 */
[----:B------:R-:W2:Y:S03]  /*12a0*/  LDCU.128 UR28, c[0x3][URZ] ;  /* 0x00c00000ff1c77ac */ /* 0x000ea60008000c00 */
[----:B-----5:R-:W3:Y:S01]  /*12b0*/  LDS.64 R48, [R3+0x68] ;  /* 0x0000680003307984 */ /* 0x020ee20000000a00 */
[----:B------:R-:W4:Y:S03]  /*12c0*/  LDCU.128 UR12, c[0x3][0x50] ;  /* 0x00c00a00ff0c77ac */ /* 0x000f260008000c00 */
[----:B-1----:R-:W1:Y:S01]  /*12d0*/  LDS.64 R12, [R3+0xd0] ;  /* 0x0000d000030c7984 */ /* 0x002e620000000a00 */
[----:B------:R-:W0:Y:S03]  /*12e0*/  LDCU.128 UR44, c[0x3][0xb0] ;  /* 0x00c01600ff2c77ac */ /* 0x000e260008000c00 */
[----:B------:R-:W1:Y:S01]  /*12f0*/  LDS.64 R14, [R3+0x138] ;  /* 0x00013800030e7984 */ /* 0x000e620000000a00 */
[----:B------:R-:W0:Y:S03]  /*1300*/  LDCU.128 UR52, c[0x3][0x160] ;  /* 0x00c02c00ff3477ac */ /* 0x000e260008000c00 */
[----:B------:R-:W1:Y:S01]  /*1310*/  LDS.64 R16, [R3+0x1a0] ;  /* 0x0001a00003107984 */ /* 0x000e620000000a00 */
[----:B------:R-:W3:Y:S03]  /*1320*/  LDCU.128 UR40, c[0x3][0x60] ;  /* 0x00c00c00ff2877ac */ /* 0x000ee60008000c00 */
[----:B------:R-:W1:Y:S01]  /*1330*/  LDS.64 R18, [R3+0x208] ;  /* 0x0002080003127984 */ /* 0x000e620000000a00 */
[----:B------:R-:W3:Y:S01]  /*1340*/  LDCU.128 UR48, c[0x3][0x100] ;  /* 0x00c02000ff3077ac */ /* 0x000ee20008000c00 */
[----:B------:R-:W1:Y:S01]  /*1350*/  LDCU.128 UR16, c[0x3][0x10] ;  /* 0x00c00200ff1077ac */ /* 0x000e620008000c00 */
[----:B------:R-:W1:Y:S01]  /*1360*/  LDCU.128 UR20, c[0x3][0x110] ;  /* 0x00c02200ff1477ac */ /* 0x000e620008000c00 */
[----:B------:R-:W1:Y:S01]  /*1370*/  LDCU.128 UR8, c[0x3][0xc0] ;  /* 0x00c01800ff0877ac */ /* 0x000e620008000c00 */
[----:B------:R-:W1:Y:S01]  /*1380*/  LDCU.128 UR64, c[0x3][0x70] ;  /* 0x00c00e00ff4077ac */ /* 0x000e620008000c00 */
[C---:B--2---:R-:W-:Y:S01]  /*1390*/  DFMA R20, R38.reuse, UR28, RZ ;  /* 0x0000001c26147c2b */ /* 0x044fe200080000ff */
[----:B------:R-:W2:Y:S01]  /*13a0*/  LDCU.128 UR32, c[0x3][0x20] ;  /* 0x00c00400ff2077ac */ /* 0x000ea20008000c00 */
[----:B----4-:R-:W-:-:S02]  /*13b0*/  DFMA R26, R38, UR14, RZ ;  /* 0x0000000e261a7c2b */ /* 0x010fc400080000ff */
[C---:B0-----:R-:W-:Y:S01]  /*13c0*/  DFMA R28, R38.reuse, UR44, RZ ;  /* 0x0000002c261c7c2b */ /* 0x041fe200080000ff */
[----:B------:R-:W0:Y:S01]  /*13d0*/  LDCU.128 UR68, c[0x3][0x170] ;  /* 0x00c02e00ff4477ac */ /* 0x000e220008000c00 */
[----:B------:R-:W-:Y:S02]  /*13e0*/  DFMA R52, R38, UR52, RZ ;  /* 0x0000003426347c2b */ /* 0x000fe400080000ff */
[C---:B---3--:R-:W-:Y:S01]  /*13f0*/  DFMA R22, R48.reuse, UR30, R20 ;  /* 0x0000001e30167c2b */ /* 0x048fe20008000014 */
[----:B------:R-:W3:Y:S01]  /*1400*/  LDCU.128 UR60, c[0x3][0x80] ;  /* 0x00c01000ff3c77ac */ /* 0x000ee20008000c00 */
[----:B------:R-:W4:Y:S01]  /*1410*/  LDS.64 R20, [R3+0x270] ;  /* 0x0002700003147984 */ /* 0x000f220000000a00 */
[----:B------:R-:W-:Y:S02]  /*1420*/  DFMA R26, R48, UR40, R26 ;  /* 0x00000028301a7c2b */ /* 0x000fe4000800001a */
[----:B------:R-:W-:Y:S01]  /*1430*/  DFMA R30, R38, UR50, RZ ;  /* 0x00000032261e7c2b */ /* 0x000fe200080000ff */
[----:B------:R-:W3:Y:S01]  /*1440*/  LDCU.128 UR56, c[0x3][0xd0] ;  /* 0x00c01a00ff3877ac */ /* 0x000ee20008000c00 */
[----:B------:R-:W-:-:S02]  /*1450*/  DFMA R28, R48, UR46, R28 ;  /* 0x0000002e301c7c2b */ /* 0x000fc4000800001c */
[----:B-1----:R-:W-:Y:S01]  /*1460*/  DFMA R42, R12, UR16, R22 ;  /* 0x000000100c2a7c2b */ /* 0x002fe20008000016 */
[----:B------:R-:W4:Y:S01]  /*1470*/  LDCU.128 UR24, c[0x3][0x30] ;  /* 0x00c00600ff1877ac */ /* 0x000f220008000c00 */
[----:B------:R-:W1:Y:S01]  /*1480*/  LDS.64 R22, [R3+0x2d8] ;  /* 0x0002d80003167984 */ /* 0x000e620000000a00 */
[----:B------:R-:W-:Y:S02]  /*1490*/  DFMA R52, R48, UR54, R52 ;  /* 0x0000003630347c2b */ /* 0x000fe40008000034 */
[----:B------:R-:W-:Y:S01]  /*14a0*/  DFMA R44, R12, UR42, R26 ;  /* 0x0000002a0c2c7c2b */ /* 0x000fe2000800001a */
[----:B------:R-:W3:Y:S01]  /*14b0*/  LDCU.128 UR52, c[0x3][0x120] ;  /* 0x00c02400ff3477ac */ /* 0x000ee20008000c00 */
[----:B------:R-:W-:Y:S01]  /*14c0*/  DFMA R30, R48, UR20, R30 ;  /* 0x00000014301e7c2b */ /* 0x000fe2000800001e */
[----:B------:R-:W1:Y:S01]  /*14d0*/  LDS.64 R26, [R3+0x340] ;  /* 0x00034000031a7984 */ /* 0x000e620000000a00 */
[----:B------:R-:W-:Y:S01]  /*14e0*/  DFMA R28, R12, UR8, R28 ;  /* 0x000000080c1c7c2b */ /* 0x000fe2000800001c */
[----:B------:R-:W4:Y:S01]  /*14f0*/  LDCU.128 UR40, c[0x3][0x130] ;  /* 0x00c02600ff2877ac */ /* 0x000f220008000c00 */
[----:B------:R-:W-:-:S02]  /*1500*/  DFMA R42, R14, UR18, R42 ;  /* 0x000000120e2a7c2b */ /* 0x000fc4000800002a */
[----:B------:R-:W-:Y:S01]  /*1510*/  DFMA R44, R14, UR64, R44 ;  /* 0x000000400e2c7c2b */ /* 0x000fe2000800002c */
[----:B------:R-:W4:Y:S01]  /*1520*/  LDCU.128 UR16, c[0x3][0x180] ;  /* 0x00c03000ff1077ac */ /* 0x000f220008000c00 */
[----:B------:R-:W-:Y:S02]  /*1530*/  DFMA R34, R12, UR22, R30 ;  /* 0x000000160c227c2b */ /* 0x000fe4000800001e */
[----:B------:R-:W-:Y:S01]  /*1540*/  DFMA R36, R14, UR10, R28 ;  /* 0x0000000a0e247c2b */ /* 0x000fe2000800001c */
[----:B------:R-:W1:Y:S01]  /*1550*/  LDCU.128 UR28, c[0x3][0x90] ;  /* 0x00c01200ff1c77ac */ /* 0x000e620008000c00 */
[C---:B--2---:R-:W-:Y:S01]  /*1560*/  DFMA R42, R16.reuse, UR32, R42 ;  /* 0x00000020102a7c2b */ /* 0x044fe2000800002a */
[----:B------:R-:W2:Y:S01]  /*1570*/  LDS.64 R28, [R3+0x3a8] ;  /* 0x0003a800031c7984 */ /* 0x000ea20000000a00 */
[----:B------:R-:W-:Y:S01]  /*1580*/  DFMA R44, R16, UR66, R44 ;  /* 0x00000042102c7c2b */ /* 0x000fe2000800002c */
[----:B------:R-:W1:Y:S01]  /*1590*/  LDCU.128 UR20, c[0x3][0xe0] ;  /* 0x00c01c00ff1477ac */ /* 0x000e620008000c00 */
[----:B0-----:R-:W-:Y:S01]  /*15a0*/  DFMA R52, R12, UR68, R52 ;  /* 0x000000440c347c2b */ /* 0x001fe20008000034 */
[----:B------:R-:W0:Y:S01]  /*15b0*/  LDS.64 R30, [R3+0x410] ;  /* 0x00041000031e7984 */ /* 0x000e220000000a00 */
[----:B---3--:R-:W-:Y:S01]  /*15c0*/  DFMA R34, R14, UR52, R34 ;  /* 0x000000340e227c2b */ /* 0x008fe20008000022 */
[----:B------:R-:W3:Y:S01]  /*15d0*/  LDCU.128 UR36, c[0x3][0x40] ;  /* 0x00c00800ff2477ac */ /* 0x000ee20008000c00 */
[----:B------:R-:W-:-:S02]  /*15e0*/  DFMA R42, R18, UR34, R42 ;  /* 0x00000022122a7c2b */ /* 0x000fc4000800002a */
[----:B------:R-:W-:Y:S01]  /*15f0*/  DFMA R44, R18, UR60, R44 ;  /* 0x0000003c122c7c2b */ /* 0x000fe2000800002c */
[----:B------:R-:W3:Y:S01]  /*1600*/  LDCU.128 UR32, c[0x3][0x190] ;  /* 0x00c03200ff2077ac */ /* 0x000ee20008000c00 */
[----:B------:R-:W-:Y:S02]  /*1610*/  DFMA R52, R14, UR70, R52 ;  /* 0x000000460e347c2b */ /* 0x000fe40008000034 */
[C---:B------:R-:W-:Y:S01]  /*1620*/  DFMA R36, R16.reuse, UR56, R36 ;  /* 0x0000003810247c2b */ /* 0x040fe20008000024 */
[----:B------:R-:W2:Y:S01]  /*1630*/  LDCU.128 UR64, c[0x3][0x140] ;  /* 0x00c02800ff4077ac */ /* 0x000ea20008000c00 */
[----:B------:R-:W-:Y:S02]  /*1640*/  DFMA R34, R16, UR54, R34 ;  /* 0x0000003610227c2b */ /* 0x000fe40008000022 */
[C---:B----4-:R-:W-:Y:S01]  /*1650*/  DFMA R42, R20.reuse, UR24, R42 ;  /* 0x00000018142a7c2b */ /* 0x050fe2000800002a */
[----:B------:R-:W4:Y:S01]  /*1660*/  LDCU.128 UR44, c[0x3][0xa0] ;  /* 0x00c01400ff2c77ac */ /* 0x000f220008000c00 */
[----:B------:R-:W-:-:S02]  /*1670*/  DFMA R44, R20, UR62, R44 ;  /* 0x0000003e142c7c2b */ /* 0x000fc4000800002c */
[----:B------:R-:W-:Y:S01]  /*1680*/  DFMA R36, R18, UR58, R36 ;  /* 0x0000003a12247c2b */ /* 0x000fe20008000024 */
[----:B------:R-:W4:Y:S01]  /*1690*/  LDCU.128 UR8, c[0x3][0xf0] ;  /* 0x00c01e00ff0877ac */ /* 0x000f220008000c00 */
[----:B------:R-:W-:Y:S02]  /*16a0*/  DFMA R52, R16, UR16, R52 ;  /* 0x0000001010347c2b */ /* 0x000fe40008000034 */
[----:B------:R-:W-:Y:S01]  /*16b0*/  DFMA R34, R18, UR40, R34 ;  /* 0x0000002812227c2b */ /* 0x000fe20008000022 */
[----:B------:R-:W0:Y:S01]  /*16c0*/  LDCU.128 UR56, c[0x3][0x1a0] ;  /* 0x00c03400ff3877ac */ /* 0x000e220008000c00 */
[C---:B-1----:R-:W-:Y:S02]  /*16d0*/  DFMA R42, R22.reuse, UR26, R42 ;  /* 0x0000001a162a7c2b */ /* 0x042fe4000800002a */
[----:B------:R-:W-:Y:S01]  /*16e0*/  DFMA R44, R22, UR28, R44 ;  /* 0x0000001c162c7c2b */ /* 0x000fe2000800002c */
[----:B------:R-:W1:Y:S01]  /*16f0*/  LDCU.128 UR52, c[0x3][0x150] ;  /* 0x00c02a00ff3477ac */ /* 0x000e620008000c00 */
        /* <DEDUP_REMOVED lines=8> */
[----:B------:R-:W3:Y:S01]  /*1780*/  LDCU.128 UR24, c[0x3][0x260] ;  /* 0x00c04c00ff1877ac */ /* 0x000ee20008000c00 */
[----:B------:R-:W-:-:S02]  /*1790*/  DFMA R52, R20, UR32, R52 ;  /* 0x0000002014347c2b */ /* 0x000fc40008000034 */
[----:B--2---:R-:W-:Y:S01]  /*17a0*/  DFMA R34, R22, UR64, R34 ;  /* 0x0000004016227c2b */ /* 0x004fe20008000022 */
[----:B------:R-:W2:Y:S01]  /*17b0*/  LDCU.128 UR16, c[0x3][0x1c0] ;  /* 0x00c03800ff1077ac */ /* 0x000ea20008000c00 */
[C---:B------:R-:W-:Y:S02]  /*17c0*/  DFMA R42, R28.reuse, UR38, R42 ;  /* 0x000000261c2a7c2b */ /* 0x040fe4000800002a */
[----:B----4-:R-:W-:Y:S01]  /*17d0*/  DFMA R44, R28, UR44, R44 ;  /* 0x0000002c1c2c7c2b */ /* 0x010fe2000800002c */
[----:B------:R-:W4:Y:S01]  /*17e0*/  LDCU.128 UR36, c[0x3][0x310] ;  /* 0x00c06200ff2477ac */ /* 0x000f220008000c00 */
[----:B------:R-:W-:Y:S02]  /*17f0*/  DFMA R36, R26, UR8, R36 ;  /* 0x000000081a247c2b */ /* 0x000fe40008000024 */
[----:B------:R-:W-:Y:S01]  /*1800*/  DFMA R52, R22, UR34, R52 ;  /* 0x0000002216347c2b */ /* 0x000fe20008000034 */
[----:B------:R-:W2:Y:S01]  /*1810*/  LDCU.128 UR32, c[0x3][0x2c0] ;  /* 0x00c05800ff2077ac */ /* 0x000ea20008000c00 */
[----:B------:R-:W-:-:S02]  /*1820*/  DFMA R34, R26, UR66, R34 ;  /* 0x000000421a227c2b */ /* 0x000fc40008000022 */
[C---:B0-----:R-:W-:Y:S01]  /*1830*/  DFMA R42, R30.reuse, UR12, R42 ;  /* 0x0000000c1e2a7c2b */ /* 0x041fe2000800002a */
[----:B------:R-:W0:Y:S01]  /*1840*/  LDCU.128 UR12, c[0x3][0x370] ;  /* 0x00c06e00ff0c77ac */ /* 0x000e220008000c00 */
[----:B------:R-:W-:Y:S02]  /*1850*/  DFMA R44, R30, UR46, R44 ;  /* 0x0000002e1e2c7c2b */ /* 0x000fe4000800002c */
[----:B------:R-:W-:Y:S01]  /*1860*/  DFMA R36, R28, UR10, R36 ;  /* 0x0000000a1c247c2b */ /* 0x000fe20008000024 */
[----:B------:R-:W2:Y:S01]  /*1870*/  LDCU.128 UR44, c[0x3][0x3c0] ;  /* 0x00c07800ff2c77ac */ /* 0x000ea20008000c00 */
[----:B------:R-:W-:Y:S01]  /*1880*/  DFMA R52, R26, UR56, R52 ;  /* 0x000000381a347c2b */ /* 0x000fe20008000034 */
[----:B------:R4:W-:Y:S01]  /*1890*/  STS.64 [R3], R42 ;  /* 0x0000002a03007388 */ /* 0x0009e20000000a00 */
[----:B-1----:R-:W-:Y:S01]  /*18a0*/  DFMA R34, R28, UR52, R34 ;  /* 0x000000341c227c2b */ /* 0x002fe20008000022 */
[----:B------:R-:W1:Y:S01]  /*18b0*/  LDCU.128 UR64, c[0x3][0x420] ;  /* 0x00c08400ff4077ac */ /* 0x000e620008000c00 */
[----:B---3--:R-:W-:Y:S01]  /*18c0*/  DFMA R32, R38, UR40, RZ ;  /* 0x0000002826207c2b */ /* 0x008fe200080000ff */
[----:B------:R3:W-:Y:S01]  /*18d0*/  STS.64 [R3+0x68], R44 ;  /* 0x0000682c03007388 */ /* 0x0007e20000000a00 */
[----:B------:R-:W-:Y:S01]  /*18e0*/  DFMA R36, R30, UR48, R36 ;  /* 0x000000301e247c2b */ /* 0x000fe20008000024 */
[----:B------:R-:W1:Y:S01]  /*18f0*/  LDCU.128 UR8, c[0x3][0x320] ;  /* 0x00c06400ff0877ac */ /* 0x000e620008000c00 */
[----:B------:R-:W-:-:S02]  /*1900*/  DFMA R52, R28, UR58, R52 ;  /* 0x0000003a1c347c2b */ /* 0x000fc40008000034 */
[----:B------:R-:W-:Y:S01]  /*1910*/  DFMA R34, R30, UR54, R34 ;  /* 0x000000361e227c2b */ /* 0x000fe20008000022 */
[----:B------:R-:W1:Y:S01]  /*1920*/  LDCU.128 UR56, c[0x3][0x3d0] ;  /* 0x00c07a00ff3877ac */ /* 0x000e620008000c00 */
[----:B------:R-:W-:Y:S01]  /*1930*/  DFMA R40, R38, UR62, RZ ;  /* 0x0000003e26287c2b */ /* 0x000fe200080000ff */
[----:B------:R0:W-:Y:S01]  /*1940*/  STS.64 [R3+0xd0], R36 ;  /* 0x0000d02403007388 */ /* 0x0001e20000000a00 */
[----:B------:R-:W-:Y:S01]  /*1950*/  DFMA R32, R48, UR42, R32 ;  /* 0x0000002a30207c2b */ /* 0x000fe20008000020 */
[----:B------:R-:W1:Y:S01]  /*1960*/  LDCU.128 UR28, c[0x3][0x270] ;  /* 0x00c04e00ff1c77ac */ /* 0x000e620008000c00 */
[C---:B----4-:R-:W-:Y:S01]  /*1970*/  DFMA R42, R38.reuse, UR26, RZ ;  /* 0x0000001a262a7c2b */ /* 0x050fe200080000ff */
[----:B------:R4:W-:Y:S01]  /*1980*/  STS.64 [R3+0x138], R34 ;  /* 0x0001382203007388 */ /* 0x0009e20000000a00 */
[C---:B---3--:R-:W-:Y:S01]  /*1990*/  DFMA R44, R38.reuse, UR38, RZ ;  /* 0x00000026262c7c2b */ /* 0x048fe200080000ff */
[----:B------:R-:W3:Y:S01]  /*19a0*/  LDCU.128 UR20, c[0x3][0x220] ;  /* 0x00c04400ff1477ac */ /* 0x000ee20008000c00 */
[----:B--2---:R-:W-:-:S02]  /*19b0*/  DFMA R46, R38, UR46, RZ ;  /* 0x0000002e262e7c2b */ /* 0x004fc400080000ff */
[----:B------:R-:W-:Y:S01]  /*19c0*/  DFMA R52, R30, UR60, R52 ;  /* 0x0000003c1e347c2b */ /* 0x000fe20008000034 */
[----:B------:R-:W2:Y:S01]  /*19d0*/  LDCU.128 UR48, c[0x3][0x2d0] ;  /* 0x00c05a00ff3077ac */ /* 0x000ea20008000c00 */
[----:B------:R-:W-:Y:S02]  /*19e0*/  DFMA R40, R48, UR16, R40 ;  /* 0x0000001030287c2b */ /* 0x000fe40008000028 */
[----:B0-----:R-:W-:Y:S01]  /*19f0*/  DFMA R36, R38, UR12, RZ ;  /* 0x0000000c26247c2b */ /* 0x001fe200080000ff */
[----:B------:R-:W0:Y:S01]  /*1a00*/  LDCU.128 UR40, c[0x3][0x430] ;  /* 0x00c08600ff2877ac */ /* 0x000e220008000c00 */
[----:B-1----:R-:W-:Y:S01]  /*1a10*/  DFMA R44, R48, UR8, R44 ;  /* 0x00000008302c7c2b */ /* 0x002fe2000800002c */
[----:B------:R1:W-:Y:S01]  /*1a20*/  STS.64 [R3+0x1a0], R52 ;  /* 0x0001a03403007388 */ /* 0x0003e20000000a00 */
[C---:B----4-:R-:W-:Y:S01]  /*1a30*/  DFMA R34, R38.reuse, UR32, RZ ;  /* 0x0000002026227c2b */ /* 0x050fe200080000ff */
[----:B------:R-:W4:Y:S01]  /*1a40*/  LDCU.128 UR52, c[0x3][0x380] ;  /* 0x00c07000ff3477ac */ /* 0x000f220008000c00 */
[----:B------:R-:W-:-:S02]  /*1a50*/  DFMA R38, R38, UR64, RZ ;  /* 0x0000004026267c2b */ /* 0x000fc400080000ff */
        /* <DEDUP_REMOVED lines=8> */
[----:B------:R-:W-:-:S02]  /*1ae0*/  DFMA R40, R12, UR18, R40 ;  /* 0x000000120c287c2b */ /* 0x000fc40008000028 */
[C---:B------:R-:W-:Y:S01]  /*1af0*/  DFMA R44, R12.reuse, UR10, R44 ;  /* 0x0000000a0c2c7c2b */ /* 0x040fe2000800002c */
[----:B------:R-:W1:Y:S01]  /*1b00*/  LDCU.128 UR64, c[0x3][0x280] ;  /* 0x00c05000ff4077ac */ /* 0x000e620008000c00 */
[C---:B------:R-:W-:Y:S02]  /*1b10*/  DFMA R46, R12.reuse, UR58, R46 ;  /* 0x0000003a0c2e7c2b */ /* 0x040fe4000800002e */
[C---:B---3--:R-:W-:Y:S01]  /*1b20*/  DFMA R32, R12.reuse, UR20, R32 ;  /* 0x000000140c207c2b */ /* 0x048fe20008000020 */
[----:B------:R-:W3:Y:S01]  /*1b30*/  LDCU.128 UR32, c[0x3][0x230] ;  /* 0x00c04600ff2077ac */ /* 0x000ee20008000c00 */
[C---:B--2---:R-:W-:Y:S02]  /*1b40*/  DFMA R34, R12.reuse, UR48, R34 ;  /* 0x000000300c227c2b */ /* 0x044fe40008000022 */
[C---:B0-----:R-:W-:Y:S01]  /*1b50*/  DFMA R38, R12.reuse, UR40, R38 ;  /* 0x000000280c267c2b */ /* 0x041fe20008000026 */
[----:B------:R-:W0:Y:S01]  /*1b60*/  LDCU.128 UR16, c[0x3][0x2e0] ;  /* 0x00c05c00ff1077ac */ /* 0x000e220008000c00 */
[----:B------:R-:W-:-:S02]  /*1b70*/  DFMA R42, R12, UR30, R42 ;  /* 0x0000001e0c2a7c2b */ /* 0x000fc4000800002a */
[----:B----4-:R-:W-:Y:S01]  /*1b80*/  DFMA R36, R12, UR52, R36 ;  /* 0x000000340c247c2b */ /* 0x010fe20008000024 */
[----:B------:R-:W2:Y:S01]  /*1b90*/  LDCU.128 UR56, c[0x3][0x1e0] ;  /* 0x00c03c00ff3877ac */ /* 0x000ea20008000c00 */
[C---:B------:R-:W-:Y:S02]  /*1ba0*/  DFMA R32, R14.reuse, UR22, R32 ;  /* 0x000000160e207c2b */ /* 0x040fe40008000020 */
[C---:B------:R-:W-:Y:S01]  /*1bb0*/  DFMA R34, R14.reuse, UR50, R34 ;  /* 0x000000320e227c2b */ /* 0x040fe20008000022 */
[----:B------:R-:W4:Y:S01]  /*1bc0*/  LDCU.128 UR20, c[0x3][0x390] ;  /* 0x00c07200ff1477ac */ /* 0x000f220008000c00 */
[C---:B-1----:R-:W-:Y:S02]  /*1bd0*/  DFMA R44, R14.reuse, UR60, R44 ;  /* 0x0000003c0e2c7c2b */ /* 0x042fe4000800002c */
[C---:B------:R-:W-:Y:S01]  /*1be0*/  DFMA R46, R14.reuse, UR12, R46 ;  /* 0x0000000c0e2e7c2b */ /* 0x040fe2000800002e */
[----:B------:R-:W1:Y:S01]  /*1bf0*/  LDCU.128 UR48, c[0x3][0x440] ;  /* 0x00c08800ff3077ac */ /* 0x000e620008000c00 */
[----:B------:R-:W-:-:S02]  /*1c00*/  DFMA R38, R14, UR42, R38 ;  /* 0x0000002a0e267c2b */ /* 0x000fc40008000026 */
[C---:B------:R-:W-:Y:S01]  /*1c10*/  DFMA R40, R14.reuse, UR68, R40 ;  /* 0x000000440e287c2b */ /* 0x040fe20008000028 */
[----:B------:R-:W2:Y:S01]  /*1c20*/  LDCU.128 UR40, c[0x3][0x340] ;  /* 0x00c06800ff2877ac */ /* 0x000ea20008000c00 */
[C---:B------:R-:W-:Y:S02]  /*1c30*/  DFMA R42, R14.reuse, UR64, R42 ;  /* 0x000000400e2a7c2b */ /* 0x040fe4000800002a */
[----:B------:R-:W-:Y:S01]  /*1c40*/  DFMA R36, R14, UR54, R36 ;  /* 0x000000360e247c2b */ /* 0x000fe20008000024 */
[----:B------:R-:W2:Y:S01]  /*1c50*/  LDCU.128 UR52, c[0x3][0x290] ;  /* 0x00c05200ff3477ac */ /* 0x000ea20008000c00 */
[C---:B------:R-:W-:Y:S02]  /*1c60*/  DFMA R44, R16.reuse, UR62, R44 ;  /* 0x0000003e102c7c2b */ /* 0x040fe4000800002c */
[C---:B---3--:R-:W-:Y:S01]  /*1c70*/  DFMA R32, R16.reuse, UR32, R32 ;  /* 0x0000002010207c2b */ /* 0x048fe20008000020 */
[----:B------:R-:W3:Y:S01]  /*1c80*/  LDCU.128 UR60, c[0x3][0x240] ;  /* 0x00c04800ff3c77ac */ /* 0x000ee20008000c00 */
[----:B0-----:R-:W-:-:S02]  /*1c90*/  DFMA R34, R16, UR16, R34 ;  /* 0x0000001010227c2b */ /* 0x001fc40008000022 */
[C---:B------:R-:W-:Y:S01]  /*1ca0*/  DFMA R46, R16.reuse, UR14, R46 ;  /* 0x0000000e102e7c2b */ /* 0x040fe2000800002e */
[----:B------:R-:W0:Y:S01]  /*1cb0*/  LDCU.128 UR12, c[0x3][0x2f0] ;  /* 0x00c05e00ff0c77ac */ /* 0x000e220008000c00 */
[C---:B------:R-:W-:Y:S02]  /*1cc0*/  DFMA R40, R16.reuse, UR70, R40 ;  /* 0x0000004610287c2b */ /* 0x040fe40008000028 */
[----:B------:R-:W-:Y:S01]  /*1cd0*/  DFMA R42, R16, UR66, R42 ;  /* 0x00000042102a7c2b */ /* 0x000fe2000800002a */
[----:B------:R-:W0:Y:S01]  /*1ce0*/  LDCU.128 UR64, c[0x3][0x3f0] ;  /* 0x00c07e00ff4077ac */ /* 0x000e220008000c00 */
[C---:B------:R-:W-:Y:S02]  /*1cf0*/  DFMA R32, R18.reuse, UR34, R32 ;  /* 0x0000002212207c2b */ /* 0x040fe40008000020 */
[----:B------:R-:W-:Y:S01]  /*1d00*/  DFMA R34, R18, UR18, R34 ;  /* 0x0000001212227c2b */ /* 0x000fe20008000022 */
[----:B------:R-:W0:Y:S01]  /*1d10*/  LDCU.128 UR8, c[0x3][0x1f0] ;  /* 0x00c03e00ff0877ac */ /* 0x000e220008000c00 */
[----:B----4-:R-:W-:-:S02]  /*1d20*/  DFMA R36, R16, UR20, R36 ;  /* 0x0000001410247c2b */ /* 0x010fc40008000024 */
[----:B-1----:R-:W-:Y:S01]  /*1d30*/  DFMA R38, R16, UR48, R38 ;  /* 0x0000003010267c2b */ /* 0x002fe20008000026 */
[----:B------:R-:W1:Y:S01]  /*1d40*/  LDCU.128 UR32, c[0x3][0x3a0] ;  /* 0x00c07400ff2077ac */ /* 0x000e620008000c00 */
[C---:B--2---:R-:W-:Y:S02]  /*1d50*/  DFMA R40, R18.reuse, UR56, R40 ;  /* 0x0000003812287c2b */ /* 0x044fe40008000028 */
[C---:B------:R-:W-:Y:S01]  /*1d60*/  DFMA R44, R18.reuse, UR40, R44 ;  /* 0x00000028122c7c2b */ /* 0x040fe2000800002c */
[----:B------:R-:W2:Y:S01]  /*1d70*/  LDCU.128 UR16, c[0x3][0x450] ;  /* 0x00c08a00ff1077ac */ /* 0x000ea20008000c00 */
[C---:B------:R-:W-:Y:S02]  /*1d80*/  DFMA R42, R18.reuse, UR52, R42 ;  /* 0x00000034122a7c2b */ /* 0x040fe4000800002a */
[C---:B------:R-:W-:Y:S01]  /*1d90*/  DFMA R36, R18.reuse, UR22, R36 ;  /* 0x0000001612247c2b */ /* 0x040fe20008000024 */
[----:B------:R-:W4:Y:S01]  /*1da0*/  LDCU.128 UR20, c[0x3][0x2a0] ;  /* 0x00c05400ff1477ac */ /* 0x000f220008000c00 */
[----:B------:R-:W-:-:S02]  /*1db0*/  DFMA R38, R18, UR50, R38 ;  /* 0x0000003212267c2b */ /* 0x000fc40008000026 */
[C---:B------:R-:W-:Y:S01]  /*1dc0*/  DFMA R40, R20.reuse, UR58, R40 ;  /* 0x0000003a14287c2b */ /* 0x040fe20008000028 */
[----:B------:R-:W4:Y:S01]  /*1dd0*/  LDCU.128 UR48, c[0x3][0x350] ;  /* 0x00c06a00ff3077ac */ /* 0x000f220008000c00 */
[C---:B------:R-:W-:Y:S02]  /*1de0*/  DFMA R44, R20.reuse, UR42, R44 ;  /* 0x0000002a142c7c2b */ /* 0x040fe4000800002c */
[C---:B---3--:R-:W-:Y:S01]  /*1df0*/  DFMA R32, R20.reuse, UR60, R32 ;  /* 0x0000003c14207c2b */ /* 0x048fe20008000020 */
[----:B------:R-:W3:Y:S01]  /*1e00*/  LDCU.128 UR40, c[0x3][0x400] ;  /* 0x00c08000ff2877ac */ /* 0x000ee20008000c00 */
[----:B0-----:R-:W-:Y:S02]  /*1e10*/  DFMA R34, R20, UR12, R34 ;  /* 0x0000000c14227c2b */ /* 0x001fe40008000022 */
[----:B------:R-:W-:Y:S01]  /*1e20*/  DFMA R46, R18, UR64, R46 ;  /* 0x00000040122e7c2b */ /* 0x000fe2000800002e */
[----:B------:R-:W0:Y:S01]  /*1e30*/  LDCU.128 UR56, c[0x3][0x300] ;  /* 0x00c06000ff3877ac */ /* 0x000e220008000c00 */
[----:B------:R-:W-:-:S02]  /*1e40*/  DFMA R42, R20, UR54, R42 ;  /* 0x00000036142a7c2b */ /* 0x000fc4000800002a */
[C---:B-1----:R-:W-:Y:S01]  /*1e50*/  DFMA R36, R20.reuse, UR32, R36 ;  /* 0x0000002014247c2b */ /* 0x042fe20008000024 */
[----:B------:R-:W1:Y:S01]  /*1e60*/  LDCU.128 UR52, c[0x3][0x250] ;  /* 0x00c04a00ff3477ac */ /* 0x000e620008000c00 */
[----:B--2---:R-:W-:Y:S02]  /*1e70*/  DFMA R38, R20, UR16, R38 ;  /* 0x0000001014267c2b */ /* 0x004fe40008000026 */
[C---:B------:R-:W-:Y:S01]  /*1e80*/  DFMA R32, R22.reuse, UR62, R32 ;  /* 0x0000003e16207c2b */ /* 0x040fe20008000020 */
[----:B------:R-:W2:Y:S01]  /*1e90*/  LDCU.128 UR60, c[0x3][0x460] ;  /* 0x00c08c00ff3c77ac */ /* 0x000ea20008000c00 */
[C---:B------:R-:W-:Y:S02]  /*1ea0*/  DFMA R34, R22.reuse, UR14, R34 ;  /* 0x0000000e16227c2b */ /* 0x040fe40008000022 */
[----:B------:R-:W-:Y:S01]  /*1eb0*/  DFMA R14, R22, UR8, R40 ;  /* 0x00000008160e7c2b */ /* 0x000fe20008000028 */
[----:B------:R-:W2:Y:S01]  /*1ec0*/  LDCU.128 UR12, c[0x3][0x3b0] ;  /* 0x00c07600ff0c77ac */ /* 0x000ea20008000c00 */
[----:B------:R-:W-:-:S02]  /*1ed0*/  DFMA R46, R20, UR66, R46 ;  /* 0x00000042142e7c2b */ /* 0x000fc4000800002e */
[C---:B------:R-:W-:Y:S01]  /*1ee0*/  DFMA R36, R22.reuse, UR34, R36 ;  /* 0x0000002216247c2b */ /* 0x040fe20008000024 */
[----:B------:R-:W2:Y:S01]  /*1ef0*/  LDCU.128 UR28, c[0x3][0x200] ;  /* 0x00c04000ff1c77ac */ /* 0x000ea20008000c00 */
[----:B------:R-:W-:Y:S02]  /*1f00*/  DFMA R38, R22, UR18, R38 ;  /* 0x0000001216267c2b */ /* 0x000fe40008000026 */
[----:B------:R-:W-:Y:S01]  /*1f10*/  DFMA R14, R26, UR10, R14 ;  /* 0x0000000a1a0e7c2b */ /* 0x000fe2000800000e */
[----:B------:R-:W2:Y:S01]  /*1f20*/  LDCU.128 UR32, c[0x3][0x2b0] ;  /* 0x00c05600ff2077ac */ /* 0x000ea20008000c00 */
[C---:B----4-:R-:W-:Y:S02]  /*1f30*/  DFMA R12, R22.reuse, UR20, R42 ;  /* 0x00000014160c7c2b */ /* 0x050fe4000800002a */
[C---:B------:R-:W-:Y:S01]  /*1f40*/  DFMA R44, R22.reuse, UR48, R44 ;  /* 0x00000030162c7c2b */ /* 0x040fe2000800002c */
[----:B------:R-:W4:Y:S01]  /*1f50*/  LDCU.128 UR8, c[0x3][0x360] ;  /* 0x00c06c00ff0877ac */ /* 0x000f220008000c00 */
[----:B---3--:R-:W-:-:S02]  /*1f60*/  DFMA R46, R22, UR40, R46 ;  /* 0x00000028162e7c2b */ /* 0x008fc4000800002e */
[C---:B-1----:R-:W-:Y:S01]  /*1f70*/  DFMA R20, R26.reuse, UR52, R32 ;  /* 0x000000341a147c2b */ /* 0x042fe20008000020 */
[----:B------:R-:W1:Y:S01]  /*1f80*/  LDCU.128 UR16, c[0x3][0x410] ;  /* 0x00c08200ff1077ac */ /* 0x000e620008000c00 */
[C---:B------:R-:W-:Y:S02]  /*1f90*/  DFMA R12, R26.reuse, UR22, R12 ;  /* 0x000000161a0c7c2b */ /* 0x040fe4000800000c */
[C---:B0-----:R-:W-:Y:S01]  /*1fa0*/  DFMA R18, R26.reuse, UR56, R34 ;  /* 0x000000381a127c2b */ /* 0x041fe20008000022 */
[----:B------:R-:W0:Y:S01]  /*1fb0*/  LDCU.64 UR4, c[0x3][0x470] ;  /* 0x00c08e00ff0477ac */ /* 0x000e220008000a00 */
[C---:B------:R-:W-:Y:S02]  /*1fc0*/  DFMA R44, R26.reuse, UR50, R44 ;  /* 0x000000321a2c7c2b */ /* 0x040fe4000800002c */
[C---:B--2---:R-:W-:Y:S02]  /*1fd0*/  DFMA R16, R26.reuse, UR12, R36 ;  /* 0x0000000c1a107c2b */ /* 0x044fe40008000024 */
[----:B------:R-:W-:-:S02]  /*1fe0*/  DFMA R46, R26, UR42, R46 ;  /* 0x0000002a1a2e7c2b */ /* 0x000fc4000800002e */
[----:B------:R-:W-:Y:S02]  /*1ff0*/  DFMA R38, R26, UR60, R38 ;  /* 0x0000003c1a267c2b */ /* 0x000fe40008000026 */
[C---:B------:R-:W-:Y:S02]  /*2000*/  DFMA R20, R28.reuse, UR54, R20 ;  /* 0x000000361c147c2b */ /* 0x040fe40008000014 */
[C---:B------:R-:W-:Y:S02]  /*2010*/  DFMA R18, R28.reuse, UR58, R18 ;  /* 0x0000003a1c127c2b */ /* 0x040fe40008000012 */
[C---:B------:R-:W-:Y:S02]  /*2020*/  DFMA R16, R28.reuse, UR14, R16 ;  /* 0x0000000e1c107c2b */ /* 0x040fe40008000010 */
[C---:B------:R-:W-:Y:S02]  /*2030*/  DFMA R14, R28.reuse, UR28, R14 ;  /* 0x0000001c1c0e7c2b */ /* 0x040fe4000800000e */
[----:B------:R-:W-:-:S02]  /*2040*/  DFMA R12, R28, UR32, R12 ;  /* 0x000000201c0c7c2b */ /* 0x000fc4000800000c */
[C---:B----4-:R-:W-:Y:S02]  /*2050*/  DFMA R44, R28.reuse, UR8, R44 ;  /* 0x000000081c2c7c2b */ /* 0x050fe4000800002c */
[C---:B-1----:R-:W-:Y:S02]  /*2060*/  DFMA R46, R28.reuse, UR16, R46 ;  /* 0x000000101c2e7c2b */ /* 0x042fe4000800002e */
[----:B------:R-:W-:Y:S02]  /*2070*/  DFMA R38, R28, UR62, R38 ;  /* 0x0000003e1c267c2b */ /* 0x000fe40008000026 */
        /* <DEDUP_REMOVED lines=16> */
.L_x_333:
[----:B------:R-:W-:Y:S05]  /*2180*/  BSYNC.RECONVERGENT B0 ;  /* 0x0000000000007941 */ /* 0x000fea0003800200 */
.L_x_332:
[----:B-12--5:R-:W-:Y:S02]  /*2190*/  CS2R R14, SRZ ;  /* 0x00000000000e7805 */ /* 0x026fe4000001ff00 */
[----:B------:R-:W-:Y:S01]  /*21a0*/  CS2R R12, SRZ ;  /* 0x00000000000c7805 */ /* 0x000fe2000001ff00 */
[----:B------:R-:W-:Y:S01]  /*21b0*/  IMAD R4, R4, 0x13b2, RZ ;  /* 0x000013b204047824 */ /* 0x000fe200078e02ff */
[----:B------:R-:W-:Y:S01]  /*21c0*/  BAR.SYNC.DEFER_BLOCKING 0x0 ;  /* 0x0000000000007b1d */ /* 0x000fe20000010000 */
[----:B------:R-:W-:Y:S02]  /*21d0*/  CS2R R18, SRZ ;  /* 0x0000000000127805 */ /* 0x000fe4000001ff00 */
[----:B------:R-:W-:-:S03]  /*21e0*/  CS2R R20, SRZ ;  /* 0x0000000000147805 */ /* 0x000fc6000001ff00 */
[----:B------:R-:W1:Y:S01]  /*21f0*/  LDCU.128 UR8, c[0x3][URZ] ;  /* 0x00c00000ff0877ac */ /* 0x000e620008000c00 */
[----:B------:R-:W2:Y:S01]  /*2200*/  @!P0 LDG.E.64.CONSTANT R14, desc[UR6][R24.64+0x20] ;  /* 0x00002006180e8981 */ /* 0x000ea2000c1e9b00 */
[----:B------:R-:W3:Y:S03]  /*2210*/  LDCU.128 UR12, c[0x3][0x10] ;  /* 0x00c00200ff0c77ac */ /* 0x000ee60008000c00 */
[----:B------:R-:W4:Y:S01]  /*2220*/  @!P0 LDG.E.64.CONSTANT R12, desc[UR6][R24.64+0x18] ;  /* 0x00001806180c8981 */ /* 0x000f22000c1e9b00 */
[----:B------:R-:W-:Y:S01]  /*2230*/  SHF.R.U32.HI R4, RZ, 0x10, R4 ;  /* 0x00000010ff047819 */ /* 0x000fe20000011604 */
[----:B------:R-:W3:Y:S02]  /*2240*/  LDCU.64 UR4, c[0x3][0x58] ;  /* 0x00c00b00ff0477ac */ /* 0x000ee40008000a00 */
[----:B------:R-:W4:Y:S01]  /*2250*/  @!P0 LDG.E.64.CONSTANT R18, desc[UR6][R24.64+0x30] ;  /* 0x0000300618128981 */ /* 0x000f22000c1e9b00 */
[----:B------:R-:W-:Y:S01]  /*2260*/  PRMT R16, R4, 0x9910, RZ ;  /* 0x0000991004107816 */ /* 0x000fe200000000ff */
[----:B------:R-:W3:Y:S02]  /*2270*/  LDCU.128 UR16, c[0x3][0x60] ;  /* 0x00c00c00ff1077ac */ /* 0x000ee40008000c00 */
[----:B------:R-:W4:Y:S02]  /*2280*/  @!P0 LDG.E.64.CONSTANT R20, desc[UR6][R24.64+0x38] ;  /* 0x0000380618148981 */ /* 0x000f24000c1e9b00 */
[----:B------:R-:W-:Y:S01]  /*2290*/  IMAD R16, R16, 0xd, RZ ;  /* 0x0000000d10107824 */ /* 0x000fe200078e02ff */
[----:B------:R-:W3:Y:S03]  /*22a0*/  LDCU.128 UR20, c[0x3][0x70] ;  /* 0x00c00e00ff1477ac */ /* 0x000ee60008000c00 */
[----:B------:R-:W-:Y:S01]  /*22b0*/  IMAD.MOV R16, RZ, RZ, -R16 ;  /* 0x000000ffff107224 */ /* 0x000fe200078e0a10 */
[----:B------:R-:W3:Y:S04]  /*22c0*/  LDCU.128 UR24, c[0x3][0xc0] ;  /* 0x00c01800ff1877ac */ /* 0x000ee80008000c00 */
[----:B------:R-:W-:Y:S01]  /*22d0*/  PRMT R16, R16, 0x7710, RZ ;  /* 0x0000771010107816 */ /* 0x000fe200000000ff */
[----:B------:R-:W3:Y:S04]  /*22e0*/  LDCU.128 UR28, c[0x3][0x110] ;  /* 0x00c02200ff1c77ac */ /* 0x000ee80008000c00 */
[----:B------:R-:W-:Y:S01]  /*22f0*/  IMAD.IADD R16, R16, 0x1, R51 ;  /* 0x0000000110107824 */ /* 0x000fe200078e0233 */
[----:B------:R-:W3:Y:S01]  /*2300*/  LDCU.128 UR32, c[0x3][0x170] ;  /* 0x00c02e00ff2077ac */ /* 0x000ee20008000c00 */
[----:B------:R-:W-:-:S03]  /*2310*/  IMAD R40, R4, 0x548, R5 ;  /* 0x0000054804287824 */ /* 0x000fc600078e0205 */
[----:B------:R-:W-:Y:S01]  /*2320*/  LOP3.LUT R17, R16, 0xffff, RZ, 0xc0, !PT ;  /* 0x0000ffff10117812 */ /* 0x000fe200078ec0ff */
[----:B------:R-:W2:Y:S04]  /*2330*/  LDCU.128 UR36, c[0x3][0x210] ;  /* 0x00c04200ff2477ac */ /* 0x000ea80008000c00 */
[----:B------:R-:W-:Y:S01]  /*2340*/  IMAD R40, R17, 0x68, R40 ;  /* 0x0000006811287824 */ /* 0x000fe200078e0228 */
[----:B------:R-:W4:Y:S04]  /*2350*/  LDCU.128 UR40, c[0x3][0x2c0] ;  /* 0x00c05800ff2877ac */ /* 0x000f280008000c00 */
[----:B------:R-:W1:Y:S01]  /*2360*/  LDS.64 R22, [R40] ;  /* 0x0000000028167984 */ /* 0x000e620000000a00 */
[----:B------:R-:W4:Y:S03]  /*2370*/  LDCU.128 UR44, c[0x3][0x370] ;  /* 0x00c06e00ff2c77ac */ /* 0x000f260008000c00 */
[----:B------:R-:W3:Y:S01]  /*2380*/  LDS.64 R34, [R40+0x8] ;  /* 0x0000080028227984 */ /* 0x000ee20000000a00 */
[----:B------:R-:W4:Y:S03]  /*2390*/  LDCU.128 UR48, c[0x3][0x420] ;  /* 0x00c08400ff3077ac */ /* 0x000f260008000c00 */
[----:B------:R-:W3:Y:S01]  /*23a0*/  LDS.64 R48, [R40+0x10] ;  /* 0x0000100028307984 */ /* 0x000ee20000000a00 */
[----:B------:R-:W-:Y:S01]  /*23b0*/  CS2R R16, SRZ ;  /* 0x0000000000107805 */ /* 0x000fe2000001ff00 */
[----:B------:R-:W4:Y:S02]  /*23c0*/  LDCU.128 UR52, c[0x3][0x440] ;  /* 0x00c08800ff3477ac */ /* 0x000f240008000c00 */
[----:B------:R-:W3:Y:S01]  /*23d0*/  LDS.64 R26, [R40+0x18] ;  /* 0x00001800281a7984 */ /* 0x000ee20000000a00 */
[----:B------:R-:W4:Y:S03]  /*23e0*/  LDCU.128 UR60, c[0x3][0x3a0] ;  /* 0x00c07400ff3c77ac */ /* 0x000f260008000c00 */
[----:B------:R3:W4:Y:S01]  /*23f0*/  @!P0 LDG.E.64.CONSTANT R16, desc[UR6][R24.64+0x28] ;  /* 0x0000280618108981 */ /* 0x000722000c1e9b00 */
[----:B------:R-:W4:Y:S03]  /*2400*/  LDCU.128 UR56, c[0x3][0x2f0] ;  /* 0x00c05e00ff3877ac */ /* 0x000f260008000c00 */
[----:B0-----:R-:W0:Y:S01]  /*2410*/  LDS.64 R30, [R40+0x20] ;  /* 0x00002000281e7984 */ /* 0x001e220000000a00 */
[----:B------:R-:W4:Y:S03]  /*2420*/  LDCU.64 UR76, c[0x3][0x470] ;  /* 0x00c08e00ff4c77ac */ /* 0x000f260008000a00 */
[----:B------:R-:W0:Y:S01]  /*2430*/  LDS.64 R38, [R40+0x28] ;  /* 0x0000280028267984 */ /* 0x000e220000000a00 */
[----:B------:R-:W4:Y:S03]  /*2440*/  LDCU.64 UR74, c[0x3][0xb8] ;  /* 0x00c01700ff4a77ac */ /* 0x000f260008000a00 */
[----:B------:R-:W0:Y:S01]  /*2450*/  LDS.64 R36, [R40+0x30] ;  /* 0x0000300028247984 */ /* 0x000e220000000a00 */
[----:B------:R-:W4:Y:S01]  /*2460*/  LDCU.64 UR72, c[0x3][0x110] ;  /* 0x00c02200ff4877ac */ /* 0x000f220008000a00 */
[----:B------:R-:W4:Y:S01]  /*2470*/  LDCU.64 UR64, c[0x3][0x168] ;  /* 0x00c02d00ff4077ac */ /* 0x000f220008000a00 */
[----:B------:R-:W4:Y:S01]  /*2480*/  LDCU.64 UR66, c[0x3][0x1c0] ;  /* 0x00c03800ff4277ac */ /* 0x000f220008000a00 */
[----:B-1----:R-:W-:Y:S01]  /*2490*/  DFMA R4, R22, UR8, RZ ;  /* 0x0000000816047c2b */ /* 0x002fe200080000ff */
[----:B------:R-:W1:Y:S01]  /*24a0*/  LDCU.64 UR68, c[0x3][0x218] ;  /* 0x00c04300ff4477ac */ /* 0x000e620008000a00 */
[----:B------:R-:W1:Y:S06]  /*24b0*/  LDCU.64 UR70, c[0x3][0x270] ;  /* 0x00c04e00ff4677ac */ /* 0x000e6c0008000a00 */
[----:B---3--:R-:W-:Y:S01]  /*24c0*/  DFMA R4, R34, UR10, R4 ;  /* 0x0000000a22047c2b */ /* 0x008fe20008000004 */
[----:B------:R-:W0:Y:S01]  /*24d0*/  LDCU.128 UR8, c[0x3][0x20] ;  /* 0x00c00400ff0877ac */ /* 0x000e220008000c00 */
[----:B------:R-:W-:Y:S01]  /*24e0*/  DFMA R32, R22, UR4, RZ ;  /* 0x0000000416207c2b */ /* 0x000fe200080000ff */
[----:B------:R-:W3:Y:S05]  /*24f0*/  LDCU.64 UR4, c[0x3][0x50] ;  /* 0x00c00a00ff0477ac */ /* 0x000eea0008000a00 */
[----:B------:R-:W-:-:S02]  /*2500*/  DFMA R28, R48, UR12, R4 ;  /* 0x0000000c301c7c2b */ /* 0x000fc40008000004 */
[----:B------:R-:W1:Y:S01]  /*2510*/  LDS.64 R4, [R40+0x38] ;  /* 0x0000380028047984 */ /* 0x000e620000000a00 */
[----:B------:R-:W-:-:S05]  /*2520*/  DFMA R32, R34, UR16, R32 ;  /* 0x0000001022207c2b */ /* 0x000fca0008000020 */
[----:B------:R-:W-:Y:S01]  /*2530*/  DFMA R24, R26, UR14, R28 ;  /* 0x0000000e1a187c2b */ /* 0x000fe2000800001c */
[----:B------:R-:W3:Y:S01]  /*2540*/  LDCU.128 UR12, c[0x3][0x30] ;  /* 0x00c00600ff0c77ac */ /* 0x000ee20008000c00 */
[----:B------:R-:W1:Y:S01]  /*2550*/  LDS.64 R28, [R40+0x40] ;  /* 0x00004000281c7984 */ /* 0x000e620000000a00 */
[----:B------:R-:W-:Y:S01]  /*2560*/  DFMA R42, R48, UR18, R32 ;  /* 0x00000012302a7c2b */ /* 0x000fe20008000020 */
[----:B------:R-:W3:Y:S02]  /*2570*/  LDCU.128 UR16, c[0x3][0x80] ;  /* 0x00c01000ff1077ac */ /* 0x000ee40008000c00 */
[----:B------:R-:W-:Y:S02]  /*2580*/  LDS.64 R32, [R40+0x50] ;  /* 0x0000500028207984 */ /* 0x000fe40000000a00 */
[----:B0-----:R-:W-:Y:S02]  /*2590*/  DFMA R44, R30, UR8, R24 ;  /* 0x000000081e2c7c2b */ /* 0x001fe40008000018 */
[----:B------:R-:W0:Y:S01]  /*25a0*/  LDS.64 R24, [R40+0x48] ;  /* 0x0000480028187984 */ /* 0x000e220000000a00 */
[----:B------:R-:W-:-:S05]  /*25b0*/  DFMA R42, R26, UR20, R42 ;  /* 0x000000141a2a7c2b */ /* 0x000fca000800002a */
[----:B------:R-:W-:Y:S01]  /*25c0*/  DFMA R44, R38, UR10, R44 ;  /* 0x0000000a262c7c2b */ /* 0x000fe2000800002c */
[----:B------:R-:W1:Y:S02]  /*25d0*/  LDCU.128 UR8, c[0x3][0x40] ;  /* 0x00c00800ff0877ac */ /* 0x000e640008000c00 */
[----:B------:R-:W-:Y:S01]  /*25e0*/  DFMA R42, R30, UR22, R42 ;  /* 0x000000161e2a7c2b */ /* 0x000fe2000800002a */
[----:B------:R-:W1:Y:S04]  /*25f0*/  LDCU.128 UR20, c[0x3][0xb0] ;  /* 0x00c01600ff1477ac */ /* 0x000e680008000c00 */
[----:B---3--:R-:W-:-:S03]  /*2600*/  DFMA R44, R36, UR12, R44 ;  /* 0x0000000c242c7c2b */ /* 0x008fc6000800002c */
[----:B------:R-:W-:-:S05]  /*2610*/  DFMA R42, R38, UR16, R42 ;  /* 0x00000010262a7c2b */ /* 0x000fca000800002a */
[----:B-1----:R-:W-:Y:S01]  /*2620*/  DFMA R44, R4, UR14, R44 ;  /* 0x0000000e042c7c2b */ /* 0x002fe2000800002c */
[----:B------:R-:W1:Y:S02]  /*2630*/  LDCU.128 UR12, c[0x3][0x90] ;  /* 0x00c01200ff0c77ac */ /* 0x000e640008000c00 */
[----:B------:R-:W-:Y:S01]  /*2640*/  DFMA R42, R36, UR18, R42 ;  /* 0x00000012242a7c2b */ /* 0x000fe2000800002a */
[----:B------:R-:W3:Y:S04]  /*2650*/  LDCU.128 UR16, c[0x3][0xa0] ;  /* 0x00c01400ff1077ac */ /* 0x000ee80008000c00 */
[----:B------:R-:W-:Y:S02]  /*2660*/  DFMA R46, R28, UR8, R44 ;  /* 0x000000081c2e7c2b */ /* 0x000fe4000800002c */
[----:B------:R-:W-:Y:S01]  /*2670*/  DFMA R44, R22, UR20, RZ ;  /* 0x00000014162c7c2b */ /* 0x000fe200080000ff */
[----:B------:R-:W3:Y:S05]  /*2680*/  LDCU.64 UR20, c[0x3][0x108] ;  /* 0x00c02100ff1477ac */ /* 0x000eea0008000a00 */
[----:B0-----:R-:W-:Y:S01]  /*2690*/  DFMA R40, R24, UR10, R46 ;  /* 0x0000000a18287c2b */ /* 0x001fe2000800002e */
[----:B------:R-:W0:Y:S01]  /*26a0*/  LDCU.128 UR8, c[0x3][0xd0] ;  /* 0x00c01a00ff0877ac */ /* 0x000e220008000c00 */
[----:B------:R-:W-:-:S02]  /*26b0*/  DFMA R44, R34, UR22, R44 ;  /* 0x00000016222c7c2b */ /* 0x000fc4000800002c */
[----:B-1----:R-:W-:-:S04]  /*26c0*/  DFMA R42, R4, UR12, R42 ;  /* 0x0000000c042a7c2b */ /* 0x002fc8000800002a */
[----:B------:R-:W-:Y:S01]  /*26d0*/  DFMA R40, R32, UR4, R40 ;  /* 0x0000000420287c2b */ /* 0x000fe20008000028 */
[----:B------:R-:W1:Y:S01]  /*26e0*/  LDCU.64 UR4, c[0x3][0x100] ;  /* 0x00c02000ff0477ac */ /* 0x000e620008000a00 */
[----:B------:R-:W-:Y:S02]  /*26f0*/  DFMA R44, R48, UR24, R44 ;  /* 0x00000018302c7c2b */ /* 0x000fe4000800002c */
[----:B------:R-:W-:Y:S01]  /*2700*/  DFMA R42, R28, UR14, R42 ;  /* 0x0000000e1c2a7c2b */ /* 0x000fe2000800002a */
[----:B------:R-:W1:Y:S03]  /*2710*/  LDCU.128 UR12, c[0x3][0xe0] ;  /* 0x00c01c00ff0c77ac */ /* 0x000e660008000c00 */
[----:B------:R-:W-:Y:S02]  /*2720*/  DMUL R6, R40, R6 ;  /* 0x0000000628067228 */ /* 0x000fe40000000000 */
[----:B------:R-:W-:Y:S01]  /*2730*/  DFMA R44, R26, UR26, R44 ;  /* 0x0000001a1a2c7c2b */ /* 0x000fe2000800002c */
[----:B------:R-:W1:Y:S01]  /*2740*/  LDCU.128 UR24, c[0x3][0x160] ;  /* 0x00c02c00ff1877ac */ /* 0x000e620008000c00 */
[----:B---3--:R-:W-:-:S02]  /*2750*/  DFMA R42, R24, UR16, R42 ;  /* 0x00000010182a7c2b */ /* 0x008fc4000800002a */
[----:B------:R-:W-:Y:S01]  /*2760*/  DFMA R40, R22, UR20, RZ ;  /* 0x0000001416287c2b */ /* 0x000fe200080000ff */
[----:B------:R-:W3:Y:S03]  /*2770*/  LDCU.128 UR20, c[0x3][0x120] ;  /* 0x00c02400ff1477ac */ /* 0x000ee60008000c00 */
[----:B0-----:R-:W-:Y:S02]  /*2780*/  DFMA R44, R30, UR8, R44 ;  /* 0x000000081e2c7c2b */ /* 0x001fe4000800002c */
[----:B------:R-:W-:Y:S01]  /*2790*/  DFMA R42, R32, UR18, R42 ;  /* 0x00000012202a7c2b */ /* 0x000fe2000800002a */
[----:B------:R-:W0:Y:S01]  /*27a0*/  LDCU.128 UR16, c[0x3][0xf0] ;  /* 0x00c01e00ff1077ac */ /* 0x000e220008000c00 */
[----:B------:R-:W-:-:S04]  /*27b0*/  DFMA R40, R34, UR28, R40 ;  /* 0x0000001c22287c2b */ /* 0x000fc80008000028 */
[----:B------:R-:W-:Y:S01]  /*27c0*/  DFMA R44, R38, UR10, R44 ;  /* 0x0000000a262c7c2b */ /* 0x000fe2000800002c */
[----:B------:R-:W0:Y:S01]  /*27d0*/  LDCU.128 UR8, c[0x3][0x130] ;  /* 0x00c02600ff0877ac */ /* 0x000e220008000c00 */
[----:B------:R-:W-:Y:S02]  /*27e0*/  DMUL R8, R42, R8 ;  /* 0x000000082a087228 */ /* 0x000fe40000000000 */
[----:B------:R-:W-:Y:S01]  /*27f0*/  DFMA R40, R48, UR30, R40 ;  /* 0x0000001e30287c2b */ /* 0x000fe20008000028 */
[----:B------:R-:W4:Y:S01]  /*2800*/  LDCU.128 UR28, c[0x3][0x270] ;  /* 0x00c04e00ff1c77ac */ /* 0x000f220008000c00 */
[----:B-1----:R-:W-:Y:S02]  /*2810*/  DFMA R42, R22, UR24, RZ ;  /* 0x00000018162a7c2b */ /* 0x002fe400080000ff */
[----:B------:R-:W-:-:S04]  /*2820*/  DFMA R44, R36, UR12, R44 ;  /* 0x0000000c242c7c2b */ /* 0x000fc8000800002c */
[----:B---3--:R-:W-:Y:S02]  /*2830*/  DFMA R40, R26, UR20, R40 ;  /* 0x000000141a287c2b */ /* 0x008fe40008000028 */
[----:B------:R-:W-:Y:S01]  /*2840*/  DFMA R42, R34, UR26, R42 ;  /* 0x0000001a222a7c2b */ /* 0x000fe2000800002a */
[----:B------:R-:W1:Y:S01]  /*2850*/  LDCU.128 UR24, c[0x3][0x180] ;  /* 0x00c03000ff1877ac */ /* 0x000e620008000c00 */
[----:B------:R-:W-:Y:S01]  /*2860*/  DFMA R44, R4, UR14, R44 ;  /* 0x0000000e042c7c2b */ /* 0x000fe2000800002c */
[----:B------:R-:W3:Y:S03]  /*2870*/  LDCU.128 UR12, c[0x3][0x140] ;  /* 0x00c02800ff0c77ac */ /* 0x000ee60008000c00 */
[----:B------:R-:W-:Y:S02]  /*2880*/  DFMA R40, R30, UR22, R40 ;  /* 0x000000161e287c2b */ /* 0x000fe40008000028 */
[----:B------:R-:W-:Y:S01]  /*2890*/  DFMA R42, R48, UR32, R42 ;  /* 0x00000020302a7c2b */ /* 0x000fe2000800002a */
[----:B------:R-:W3:Y:S01]  /*28a0*/  LDCU.128 UR20, c[0x3][0x1a0] ;  /* 0x00c03400ff1477ac */ /* 0x000ee20008000c00 */
[----:B0-----:R-:W-:-:S04]  /*28b0*/  DFMA R44, R28, UR16, R44 ;  /* 0x000000101c2c7c2b */ /* 0x001fc8000800002c */
[----:B------:R-:W-:Y:S02]  /*28c0*/  DFMA R40, R38, UR8, R40 ;  /* 0x0000000826287c2b */ /* 0x000fe40008000028 */
[----:B------:R-:W-:Y:S01]  /*28d0*/  DFMA R42, R26, UR34, R42 ;  /* 0x000000221a2a7c2b */ /* 0x000fe2000800002a */
[----:B------:R-:W0:Y:S01]  /*28e0*/  LDCU.128 UR32, c[0x3][0x280] ;  /* 0x00c05000ff2077ac */ /* 0x000e220008000c00 */
[----:B------:R-:W-:Y:S01]  /*28f0*/  DFMA R44, R24, UR18, R44 ;  /* 0x00000012182c7c2b */ /* 0x000fe2000800002c */
[----:B------:R-:W0:Y:S03]  /*2900*/  LDCU.128 UR16, c[0x3][0x190] ;  /* 0x00c03200ff1077ac */ /* 0x000e260008000c00 */
[----:B------:R-:W-:Y:S02]  /*2910*/  DFMA R40, R36, UR10, R40 ;  /* 0x0000000a24287c2b */ /* 0x000fe40008000028 */
[----:B-1----:R-:W-:Y:S01]  /*2920*/  DFMA R42, R30, UR24, R42 ;  /* 0x000000181e2a7c2b */ /* 0x002fe2000800002a */
[----:B------:R-:W1:Y:S05]  /*2930*/  LDCU.128 UR8, c[0x3][0x150] ;  /* 0x00c02a00ff0877ac */ /* 0x000e6a0008000c00 */
[----:B---3--:R-:W-:-:S02]  /*2940*/  DFMA R40, R4, UR12, R40 ;  /* 0x0000000c04287c2b */ /* 0x008fc40008000028 */
[----:B------:R-:W-:Y:S01]  /*2950*/  DFMA R42, R38, UR26, R42 ;  /* 0x0000001a262a7c2b */ /* 0x000fe2000800002a */
[----:B------:R-:W3:Y:S01]  /*2960*/  LDCU.128 UR24, c[0x3][0x230] ;  /* 0x00c04600ff1877ac */ /* 0x000ee20008000c00 */
[----:B------:R-:W-:Y:S01]  /*2970*/  DFMA R44, R32, UR4, R44 ;  /* 0x00000004202c7c2b */ /* 0x000fe2000800002c */
[----:B------:R-:W3:Y:S03]  /*2980*/  LDCU.64 UR4, c[0x3][0x1b8] ;  /* 0x00c03700ff0477ac */ /* 0x000ee60008000a00 */
[----:B------:R-:W-:Y:S02]  /*2990*/  DFMA R40, R28, UR14, R40 ;  /* 0x0000000e1c287c2b */ /* 0x000fe40008000028 */
[----:B0-----:R-:W-:Y:S01]  /*29a0*/  DFMA R42, R36, UR16, R42 ;  /* 0x00000010242a7c2b */ /* 0x001fe2000800002a */
[----:B------:R-:W0:Y:S05]  /*29b0*/  LDCU.128 UR12, c[0x3][0x1c0] ;  /* 0x00c03800ff0c77ac */ /* 0x000e2a0008000c00 */
[----:B-1----:R-:W-:Y:S01]  /*29c0*/  DFMA R40, R24, UR8, R40 ;  /* 0x0000000818287c2b */ /* 0x002fe20008000028 */
[----:B------:R-:W1:Y:S01]  /*29d0*/  LDCU.64 UR8, c[0x3][0x1b0] ;  /* 0x00c03600ff0877ac */ /* 0x000e620008000a00 */
[----:B------:R-:W-:-:S02]  /*29e0*/  DFMA R42, R4, UR18, R42 ;  /* 0x00000012042a7c2b */ /* 0x000fc4000800002a */
[----:B------:R-:W-:Y:S01]  /*29f0*/  DMUL R10, R44, R10 ;  /* 0x0000000a2c0a7228 */ /* 0x000fe20000000000 */
[----:B------:R-:W4:Y:S03]  /*2a00*/  LDCU.128 UR16, c[0x3][0x1d0] ;  /* 0x00c03a00ff1077ac */ /* 0x000f260008000c00 */
[----:B------:R-:W-:Y:S02]  /*2a10*/  DFMA R44, R32, UR10, R40 ;  /* 0x0000000a202c7c2b */ /* 0x000fe40008000028 */
[----:B------:R-:W-:Y:S02]  /*2a20*/  DFMA R40, R28, UR20, R42 ;  /* 0x000000141c287c2b */ /* 0x000fe4000800002a */
[----:B---3--:R-:W-:Y:S01]  /*2a30*/  DFMA R42, R22, UR4, RZ ;  /* 0x00000004162a7c2b */ /* 0x008fe200080000ff */
[----:B------:R-:W3:Y:S05]  /*2a40*/  LDCU.64 UR4, c[0x3][0x268] ;  /* 0x00c04d00ff0477ac */ /* 0x000eea0008000a00 */
[----:B------:R-:W-:Y:S01]  /*2a50*/  DFMA R40, R24, UR22, R40 ;  /* 0x0000001618287c2b */ /* 0x000fe20008000028 */
[----:B------:R-:W3:Y:S01]  /*2a60*/  LDCU.128 UR20, c[0x3][0x220] ;  /* 0x00c04400ff1477ac */ /* 0x000ee20008000c00 */
[----:B0-----:R-:W-:-:S06]  /*2a70*/  DFMA R42, R34, UR12, R42 ;  /* 0x0000000c222a7c2b */ /* 0x001fcc000800002a */
[----:B-1----:R-:W-:Y:S01]  /*2a80*/  DFMA R40, R32, UR8, R40 ;  /* 0x0000000820287c2b */ /* 0x002fe20008000028 */
[----:B------:R-:W0:Y:S01]  /*2a90*/  LDCU.128 UR8, c[0x3][0x1e0] ;  /* 0x00c03c00ff0877ac */ /* 0x000e220008000c00 */
[----:B------:R-:W-:Y:S01]  /*2aa0*/  DFMA R42, R48, UR14, R42 ;  /* 0x0000000e302a7c2b */ /* 0x000fe2000800002a */
[----:B------:R-:W1:Y:S05]  /*2ab0*/  LDCU.128 UR12, c[0x3][0x1f0] ;  /* 0x00c03e00ff0c77ac */ /* 0x000e6a0008000c00 */
[----:B--2---:R-:W-:Y:S02]  /*2ac0*/  DMUL R14, R40, R14 ;  /* 0x0000000e280e7228 */ /* 0x004fe40000000000 */
[----:B------:R-:W-:-:S02]  /*2ad0*/  DFMA R40, R22, UR36, RZ ;  /* 0x0000002416287c2b */ /* 0x000fc400080000ff */
[----:B----4-:R-:W-:Y:S02]  /*2ae0*/  DMUL R12, R44, R12 ;  /* 0x0000000c2c0c7228 */ /* 0x010fe40000000000 */
[----:B------:R-:W-:Y:S02]  /*2af0*/  DFMA R44, R26, UR16, R42 ;  /* 0x000000101a2c7c2b */ /* 0x000fe4000800002a */
[----:B---3--:R-:W-:Y:S02]  /*2b00*/  DFMA R42, R22, UR4, RZ ;  /* 0x00000004162a7c2b */ /* 0x008fe400080000ff */
[----:B------:R-:W-:Y:S01]  /*2b10*/  DFMA R40, R34, UR38, R40 ;  /* 0x0000002622287c2b */ /* 0x000fe20008000028 */
[----:B------:R-:W-:Y:S01]  /*2b20*/  IMAD R51, R0, 0xa9, R51 ;  /* 0x000000a900337824 */ /* 0x000fe200078e0233 */
[----:B------:R-:W-:Y:S01]  /*2b30*/  DFMA R46, R22, UR44, RZ ;  /* 0x0000002c162e7c2b */ /* 0x000fe200080000ff */
[----:B------:R-:W2:Y:S03]  /*2b40*/  LDCU.64 UR38, c[0x3][0xb0] ;  /* 0x00c01600ff2677ac */ /* 0x000ea60008000a00 */
[----:B------:R-:W-:-:S02]  /*2b50*/  DFMA R42, R34, UR28, R42 ;  /* 0x0000001c222a7c2b */ /* 0x000fc4000800002a */
[----:B------:R-:W-:Y:S01]  /*2b60*/  DFMA R44, R30, UR18, R44 ;  /* 0x000000121e2c7c2b */ /* 0x000fe2000800002c */
[----:B------:R-:W3:Y:S01]  /*2b70*/  LDCU.128 UR16, c[0x3][0x200] ;  /* 0x00c04000ff1077ac */ /* 0x000ee20008000c00 */
[----:B------:R-:W-:-:S04]  /*2b80*/  DFMA R40, R48, UR20, R40 ;  /* 0x0000001430287c2b */ /* 0x000fc80008000028 */
[----:B------:R-:W-:Y:S01]  /*2b90*/  DFMA R42, R48, UR30, R42 ;  /* 0x0000001e302a7c2b */ /* 0x000fe2000800002a */
[----:B------:R-:W-:Y:S01]  /*2ba0*/  IMAD R51, R51, 0xd, RZ ;  /* 0x0000000d33337824 */ /* 0x000fe200078e02ff */
[----:B0-----:R-:W-:Y:S01]  /*2bb0*/  DFMA R44, R38, UR8, R44 ;  /* 0x00000008262c7c2b */ /* 0x001fe2000800002c */
[----:B------:R-:W0:Y:S01]  /*2bc0*/  LDCU.128 UR28, c[0x3][0x3e0] ;  /* 0x00c07c00ff1c77ac */ /* 0x000e220008000c00 */
[C---:B------:R-:W-:Y:S01]  /*2bd0*/  DFMA R40, R26.reuse, UR22, R40 ;  /* 0x000000161a287c2b */ /* 0x040fe20008000028 */
[----:B------:R-:W4:Y:S03]  /*2be0*/  LDCU.128 UR20, c[0x3][0x290] ;  /* 0x00c05200ff1477ac */ /* 0x000f260008000c00 */
[----:B------:R-:W-:Y:S02]  /*2bf0*/  DFMA R42, R26, UR32, R42 ;  /* 0x000000201a2a7c2b */ /* 0x000fe4000800002a */
[----:B------:R-:W-:Y:S01]  /*2c00*/  DFMA R44, R36, UR10, R44 ;  /* 0x0000000a242c7c2b */ /* 0x000fe2000800002c */
[----:B------:R-:W2:Y:S01]  /*2c10*/  LDCU.128 UR8, c[0x3][0x240] ;  /* 0x00c04800ff0877ac */ /* 0x000ea20008000c00 */
[----:B------:R-:W-:-:S04]  /*2c20*/  DFMA R40, R30, UR24, R40 ;  /* 0x000000181e287c2b */ /* 0x000fc80008000028 */
[----:B------:R-:W-:Y:S01]  /*2c30*/  DFMA R42, R30, UR34, R42 ;  /* 0x000000221e2a7c2b */ /* 0x000fe2000800002a */
[----:B------:R-:W0:Y:S01]  /*2c40*/  LDCU.128 UR32, c[0x3][0x430] ;  /* 0x00c08600ff2077ac */ /* 0x000e220008000c00 */
[----:B-1----:R-:W-:Y:S02]  /*2c50*/  DFMA R44, R4, UR12, R44 ;  /* 0x0000000c042c7c2b */ /* 0x002fe4000800002c */
[C---:B------:R-:W-:Y:S01]  /*2c60*/  DFMA R40, R38.reuse, UR26, R40 ;  /* 0x0000001a26287c2b */ /* 0x040fe20008000028 */
[----:B------:R-:W1:Y:S03]  /*2c70*/  LDCU.128 UR24, c[0x3][0x2a0] ;  /* 0x00c05400ff1877ac */ /* 0x000e660008000c00 */
[----:B----4-:R-:W-:Y:S02]  /*2c80*/  DFMA R42, R38, UR20, R42 ;  /* 0x00000014262a7c2b */ /* 0x010fe4000800002a */
[----:B------:R-:W-:Y:S01]  /*2c90*/  DFMA R44, R28, UR14, R44 ;  /* 0x0000000e1c2c7c2b */ /* 0x000fe2000800002c */
[----:B------:R-:W4:Y:S01]  /*2ca0*/  LDCU.128 UR12, c[0x3][0x250] ;  /* 0x00c04a00ff0c77ac */ /* 0x000f220008000c00 */
[C---:B--2---:R-:W-:Y:S01]  /*2cb0*/  DFMA R40, R36.reuse, UR8, R40 ;  /* 0x0000000824287c2b */ /* 0x044fe20008000028 */
[----:B------:R-:W2:Y:S03]  /*2cc0*/  LDCU.64 UR8, c[0x3][0x3c8] ;  /* 0x00c07900ff0877ac */ /* 0x000ea60008000a00 */
[----:B------:R-:W-:Y:S01]  /*2cd0*/  DFMA R42, R36, UR22, R42 ;  /* 0x00000016242a7c2b */ /* 0x000fe2000800002a */
[----:B------:R-:W0:Y:S03]  /*2ce0*/  LDCU.128 UR20, c[0x3][0x2b0] ;  /* 0x00c05600ff1477ac */ /* 0x000e260008000c00 */
[----:B------:R-:W-:-:S02]  /*2cf0*/  DFMA R40, R4, UR10, R40 ;  /* 0x0000000a04287c2b */ /* 0x000fc40008000028 */
[----:B---3--:R-:W-:Y:S01]  /*2d00*/  DFMA R44, R24, UR16, R44 ;  /* 0x00000010182c7c2b */ /* 0x008fe2000800002c */
[----:B------:R-:W3:Y:S01]  /*2d10*/  LDCU.64 UR16, c[0x3][0x260] ;  /* 0x00c04c00ff1077ac */ /* 0x000ee20008000a00 */
[----:B-1----:R-:W-:Y:S01]  /*2d20*/  DFMA R42, R4, UR24, R42 ;  /* 0x00000018042a7c2b */ /* 0x002fe2000800002a */
[----:B------:R-:W1:Y:S03]  /*2d30*/  LDCU.64 UR10, c[0x3][0x318] ;  /* 0x00c06300ff0a77ac */ /* 0x000e660008000a00 */
[----:B----4-:R-:W-:-:S04]  /*2d40*/  DFMA R40, R28, UR12, R40 ;  /* 0x0000000c1c287c2b */ /* 0x010fc80008000028 */
[----:B------:R-:W-:Y:S01]  /*2d50*/  DFMA R42, R28, UR26, R42 ;  /* 0x0000001a1c2a7c2b */ /* 0x000fe2000800002a */
[----:B------:R-:W4:Y:S03]  /*2d60*/  LDCU.128 UR24, c[0x3][0x320] ;  /* 0x00c06400ff1877ac */ /* 0x000f260008000c00 */
[C---:B------:R-:W-:Y:S01]  /*2d70*/  DFMA R40, R24.reuse, UR14, R40 ;  /* 0x0000000e18287c2b */ /* 0x040fe20008000028 */
[----:B------:R-:W4:Y:S03]  /*2d80*/  LDCU.128 UR12, c[0x3][0x2d0] ;  /* 0x00c05a00ff0c77ac */ /* 0x000f260008000c00 */
[----:B0-----:R-:W-:Y:S02]  /*2d90*/  DFMA R42, R24, UR20, R42 ;  /* 0x00000014182a7c2b */ /* 0x001fe4000800002a */
[----:B------:R-:W-:-:S02]  /*2da0*/  DFMA R44, R32, UR18, R44 ;  /* 0x00000012202c7c2b */ /* 0x000fc4000800002c */
[C---:B---3--:R-:W-:Y:S01]  /*2db0*/  DFMA R40, R32.reuse, UR16, R40 ;  /* 0x0000001020287c2b */ /* 0x048fe20008000028 */
[----:B------:R-:W0:Y:S03]  /*2dc0*/  LDCU.128 UR16, c[0x3][0x3d0] ;  /* 0x00c07a00ff1077ac */ /* 0x000e260008000c00 */
[----:B------:R-:W-:Y:S02]  /*2dd0*/  DFMA R42, R32, UR22, R42 ;  /* 0x00000016202a7c2b */ /* 0x000fe4000800002a */
[----:B------:R-:W-:Y:S01]  /*2de0*/  DMUL R16, R44, R16 ;  /* 0x000000102c107228 */ /* 0x000fe20000000000 */
[----:B------:R-:W3:Y:S01]  /*2df0*/  LDCU.128 UR20, c[0x3][0x380] ;  /* 0x00c07000ff1477ac */ /* 0x000ee20008000c00 */
[----:B------:R-:W-:Y:S02]  /*2e00*/  DFMA R44, R22, UR40, RZ ;  /* 0x00000028162c7c2b */ /* 0x000fe400080000ff */
[----:B------:R-:W-:-:S02]  /*2e10*/  DMUL R18, R40, R18 ;  /* 0x0000001228127228 */ /* 0x000fc40000000000 */
[----:B------:R-:W-:Y:S02]  /*2e20*/  DMUL R20, R42, R20 ;  /* 0x000000142a147228 */ /* 0x000fe40000000000 */
[C---:B-1----:R-:W-:Y:S02]  /*2e30*/  DFMA R40, R22.reuse, UR10, RZ ;  /* 0x0000000a16287c2b */ /* 0x042fe400080000ff */
[C---:B--2---:R-:W-:Y:S02]  /*2e40*/  DFMA R42, R22.reuse, UR8, RZ ;  /* 0x00000008162a7c2b */ /* 0x044fe400080000ff */
[----:B------:R-:W-:Y:S02]  /*2e50*/  DFMA R22, R22, UR48, RZ ;  /* 0x0000003016167c2b */ /* 0x000fe400080000ff */
[C---:B------:R-:W-:Y:S01]  /*2e60*/  DFMA R44, R34.reuse, UR42, R44 ;  /* 0x0000002a222c7c2b */ /* 0x040fe2000800002c */
[----:B------:R-:W1:Y:S01]  /*2e70*/  LDCU.64 UR42, c[0x3][0x108] ;  /* 0x00c02100ff2a77ac */ /* 0x000e620008000a00 */
[----:B----4-:R-:W-:-:S02]  /*2e80*/  DFMA R40, R34, UR24, R40 ;  /* 0x0000001822287c2b */ /* 0x010fc40008000028 */
[C---:B0-----:R-:W-:Y:S02]  /*2e90*/  DFMA R42, R34.reuse, UR16, R42 ;  /* 0x00000010222a7c2b */ /* 0x041fe4000800002a */
[C---:B------:R-:W-:Y:S01]  /*2ea0*/  DFMA R46, R34.reuse, UR46, R46 ;  /* 0x0000002e222e7c2b */ /* 0x040fe2000800002e */
[----:B------:R-:W0:Y:S01]  /*2eb0*/  LDCU.64 UR46, c[0x3][0x160] ;  /* 0x00c02c00ff2e77ac */ /* 0x000e220008000a00 */
[----:B------:R-:W-:Y:S01]  /*2ec0*/  DFMA R22, R34, UR50, R22 ;  /* 0x0000003222167c2b */ /* 0x000fe20008000016 */
[----:B------:R-:W2:Y:S01]  /*2ed0*/  LDC.64 R34, c[0x0][0x388] ;  /* 0x0000e200ff227b82 */ /* 0x000ea20000000a00 */
[C---:B------:R-:W-:Y:S01]  /*2ee0*/  DFMA R40, R48.reuse, UR26, R40 ;  /* 0x0000001a30287c2b */ /* 0x040fe20008000028 */
[----:B------:R-:W4:Y:S01]  /*2ef0*/  LDCU.128 UR24, c[0x3][0x390] ;  /* 0x00c07200ff1877ac */ /* 0x000f220008000c00 */
[C---:B------:R-:W-:Y:S01]  /*2f00*/  DFMA R42, R48.reuse, UR18, R42 ;  /* 0x00000012302a7c2b */ /* 0x040fe2000800002a */
[----:B------:R-:W1:Y:S01]  /*2f10*/  LDCU.128 UR16, c[0x3][0x330] ;  /* 0x00c06600ff1077ac */ /* 0x000e620008000c00 */
[----:B------:R-:W-:-:S02]  /*2f20*/  DFMA R44, R48, UR12, R44 ;  /* 0x0000000c302c7c2b */ /* 0x000fc4000800002c */
[C---:B---3--:R-:W-:Y:S01]  /*2f30*/  DFMA R46, R48.reuse, UR20, R46 ;  /* 0x00000014302e7c2b */ /* 0x048fe2000800002e */
[----:B------:R-:W3:Y:S01]  /*2f40*/  LDCU.64 UR50, c[0x3][0x1b8] ;  /* 0x00c03700ff3277ac */ /* 0x000ee20008000a00 */
[----:B------:R-:W-:Y:S01]  /*2f50*/  DFMA R48, R48, UR32, R22 ;  /* 0x0000002030307c2b */ /* 0x000fe20008000016 */
[----:B------:R-:W-:Y:S01]  /*2f60*/  CS2R R22, SRZ ;  /* 0x0000000000167805 */ /* 0x000fe2000001ff00 */
[----:B--2---:R-:W-:Y:S01]  /*2f70*/  IMAD.WIDE R34, R51, 0x8, R34 ;  /* 0x0000000833227825 */ /* 0x004fe200078e0222 */
[----:B-1----:R-:W-:Y:S01]  /*2f80*/  DFMA R50, R26, UR16, R40 ;  /* 0x000000101a327c2b */ /* 0x002fe20008000028 */
[----:B------:R-:W-:-:S03]  /*2f90*/  CS2R R40, SRZ ;  /* 0x0000000000287805 */ /* 0x000fc6000001ff00 */
[----:B------:R-:W2:Y:S04]  /*2fa0*/  @!P0 LDG.E.64.CONSTANT R22, desc[UR6][R34.64+0x40] ;  /* 0x0000400622168981 */ /* 0x000ea8000c1e9b00 */
[----:B------:R-:W3:Y:S01]  /*2fb0*/  @!P0 LDG.E.64.CONSTANT R40, desc[UR6][R34.64+0x48] ;  /* 0x0000480622288981 */ /* 0x000ee2000c1e9b00 */
[C---:B------:R-:W-:Y:S01]  /*2fc0*/  DFMA R44, R26.reuse, UR14, R44 ;  /* 0x0000000e1a2c7c2b */ /* 0x040fe2000800002c */
[----:B------:R-:W1:Y:S01]  /*2fd0*/  LDCU.128 UR12, c[0x3][0x2e0] ;  /* 0x00c05c00ff0c77ac */ /* 0x000e620008000c00 */
[C---:B------:R-:W-:Y:S02]  /*2fe0*/  DFMA R46, R26.reuse, UR22, R46 ;  /* 0x000000161a2e7c2b */ /* 0x040fe4000800002e */
[C---:B------:R-:W-:Y:S01]  /*2ff0*/  DFMA R42, R26.reuse, UR28, R42 ;  /* 0x0000001c1a2a7c2b */ /* 0x040fe2000800002a */
[----:B------:R-:W0:Y:S01]  /*3000*/  LDCU.128 UR20, c[0x3][0x340] ;  /* 0x00c06800ff1477ac */ /* 0x000e220008000c00 */
[----:B------:R-:W-:-:S02]  /*3010*/  DFMA R48, R26, UR34, R48 ;  /* 0x000000221a307c2b */ /* 0x000fc40008000030 */
[C---:B------:R-:W-:Y:S01]  /*3020*/  DFMA R50, R30.reuse, UR18, R50 ;  /* 0x000000121e327c2b */ /* 0x040fe20008000032 */
[----:B------:R-:W-:Y:S01]  /*3030*/  CS2R R26, SRZ ;  /* 0x00000000001a7805 */ /* 0x000fe2000001ff00 */
[C---:B----4-:R-:W-:Y:S01]  /*3040*/  DFMA R46, R30.reuse, UR24, R46 ;  /* 0x000000181e2e7c2b */ /* 0x050fe2000800002e */
[----:B------:R-:W4:Y:S01]  /*3050*/  LDCU.128 UR32, c[0x3][0x3f0] ;  /* 0x00c07e00ff2077ac */ /* 0x000f220008000c00 */
[C---:B------:R-:W-:Y:S02]  /*3060*/  DFMA R42, R30.reuse, UR30, R42 ;  /* 0x0000001e1e2a7c2b */ /* 0x040fe4000800002a */
[C---:B------:R-:W-:Y:S01]  /*3070*/  DFMA R48, R30.reuse, UR52, R48 ;  /* 0x000000341e307c2b */ /* 0x040fe20008000030 */
[----:B------:R-:W3:Y:S01]  /*3080*/  @!P0 LDG.E.64.CONSTANT R26, desc[UR6][R34.64+0x50] ;  /* 0x00005006221a8981 */ /* 0x000ee2000c1e9b00 */
[----:B------:R-:W4:Y:S01]  /*3090*/  LDCU.128 UR28, c[0x3][0x300] ;  /* 0x00c06000ff1c77ac */ /* 0x000f220008000c00 */
[----:B-1----:R-:W-:Y:S01]  /*30a0*/  DFMA R44, R30, UR12, R44 ;  /* 0x0000000c1e2c7c2b */ /* 0x002fe2000800002c */
[----:B------:R-:W1:Y:S01]  /*30b0*/  LDCU.128 UR16, c[0x3][URZ] ;  /* 0x00c00000ff1077ac */ /* 0x000e620008000c00 */
[----:B------:R-:W-:Y:S01]  /*30c0*/  CS2R R30, SRZ ;  /* 0x00000000001e7805 */ /* 0x000fe2000001ff00 */
[----:B------:R-:W-:-:S02]  /*30d0*/  DFMA R46, R38, UR26, R46 ;  /* 0x0000001a262e7c2b */ /* 0x000fc4000800002e */
[C---:B0-----:R-:W-:Y:S01]  /*30e0*/  DFMA R50, R38.reuse, UR20, R50 ;  /* 0x0000001426327c2b */ /* 0x041fe20008000032 */
[----:B------:R-:W0:Y:S02]  /*30f0*/  LDCU.128 UR24, c[0x3][0x400] ;  /* 0x00c08000ff1877ac */ /* 0x000e240008000c00 */
[----:B------:R-:W3:Y:S01]  /*3100*/  @!P0 LDG.E.64.CONSTANT R30, desc[UR6][R34.64+0x58] ;  /* 0x00005806221e8981 */ /* 0x000ee2000c1e9b00 */
[C---:B------:R-:W-:Y:S01]  /*3110*/  DFMA R44, R38.reuse, UR14, R44 ;  /* 0x0000000e262c7c2b */ /* 0x040fe2000800002c */
[----:B------:R-:W1:Y:S01]  /*3120*/  LDCU.64 UR12, c[0x3][0x60] ;  /* 0x00c00c00ff0c77ac */ /* 0x000e620008000a00 */
[C---:B----4-:R-:W-:Y:S02]  /*3130*/  DFMA R42, R38.reuse, UR32, R42 ;  /* 0x00000020262a7c2b */ /* 0x050fe4000800002a */
[----:B------:R-:W-:Y:S01]  /*3140*/  DFMA R48, R38, UR54, R48 ;  /* 0x0000003626307c2b */ /* 0x000fe20008000030 */
[----:B------:R-:W4:Y:S01]  /*3150*/  LDCU.128 UR52, c[0x3][0x450] ;  /* 0x00c08a00ff3477ac */ /* 0x000f220008000c00 */
[C---:B------:R-:W-:Y:S01]  /*3160*/  DFMA R38, R36.reuse, UR60, R46 ;  /* 0x0000003c24267c2b */ /* 0x040fe2000800002e */
[----:B------:R-:W-:Y:S01]  /*3170*/  CS2R R46, SRZ ;  /* 0x00000000002e7805 */ /* 0x000fe2000001ff00 */
[C---:B------:R-:W-:Y:S01]  /*3180*/  DFMA R50, R36.reuse, UR22, R50 ;  /* 0x0000001624327c2b */ /* 0x040fe20008000032 */
[----:B------:R-:W1:Y:S04]  /*3190*/  LDCU.128 UR20, c[0x3][0x350] ;  /* 0x00c06a00ff1477ac */ /* 0x000e680008000c00 */
[----:B------:R1:W3:Y:S01]  /*31a0*/  @!P0 LDG.E.64.CONSTANT R46, desc[UR6][R34.64+0x60] ;  /* 0x00006006222e8981 */ /* 0x0002e2000c1e9b00 */
[----:B------:R-:W-:Y:S01]  /*31b0*/  DFMA R42, R36, UR34, R42 ;  /* 0x00000022242a7c2b */ /* 0x000fe2000800002a */
[----:B------:R-:W1:Y:S01]  /*31c0*/  LDCU.128 UR32, c[0x3][0x360] ;  /* 0x00c06c00ff2077ac */ /* 0x000e620008000c00 */
[----:B------:R-:W-:Y:S01]  /*31d0*/  DFMA R38, R4, UR62, R38 ;  /* 0x0000003e04267c2b */ /* 0x000fe20008000026 */
[----:B------:R-:W1:Y:S01]  /*31e0*/  LDCU.128 UR60, c[0x3][0x410] ;  /* 0x00c08200ff3c77ac */ /* 0x000e620008000c00 */
[----:B------:R-:W-:-:S04]  /*31f0*/  DFMA R44, R36, UR56, R44 ;  /* 0x00000038242c7c2b */ /* 0x000fc8000800002c */
[----:B0-----:R-:W-:Y:S01]  /*3200*/  DFMA R42, R4, UR24, R42 ;  /* 0x00000018042a7c2b */ /* 0x001fe2000800002a */
[----:B------:R-:W0:Y:S01]  /*3210*/  LDCU.64 UR24, c[0x3][0x320] ;  /* 0x00c06400ff1877ac */ /* 0x000e220008000a00 */
[----:B----4-:R-:W-:Y:S01]  /*3220*/  DFMA R48, R36, UR52, R48 ;  /* 0x0000003424307c2b */ /* 0x010fe20008000030 */
[----:B------:R-:W4:Y:S01]  /*3230*/  LDCU.64 UR14, c[0x3][0x58] ;  /* 0x00c00b00ff0e77ac */ /* 0x000f220008000a00 */
[----:B------:R-:W-:-:S04]  /*3240*/  DFMA R44, R4, UR58, R44 ;  /* 0x0000003a042c7c2b */ /* 0x000fc8000800002c */
[----:B------:R-:W-:Y:S01]  /*3250*/  DFMA R42, R28, UR26, R42 ;  /* 0x0000001a1c2a7c2b */ /* 0x000fe2000800002a */
[----:B------:R-:W0:Y:S01]  /*3260*/  LDCU.128 UR56, c[0x3][0x3b0] ;  /* 0x00c07600ff3877ac */ /* 0x000e220008000c00 */
[C---:B------:R-:W-:Y:S02]  /*3270*/  DFMA R48, R4.reuse, UR54, R48 ;  /* 0x0000003604307c2b */ /* 0x040fe40008000030 */
[----:B-1----:R-:W-:Y:S01]  /*3280*/  DFMA R50, R4, UR20, R50 ;  /* 0x0000001404327c2b */ /* 0x002fe20008000032 */
[----:B------:R-:W1:Y:S03]  /*3290*/  LDCU.128 UR52, c[0x3][0x460] ;  /* 0x00c08c00ff3477ac */ /* 0x000e660008000c00 */
[----:B------:R-:W-:Y:S01]  /*32a0*/  DFMA R4, R24, UR60, R42 ;  /* 0x0000003c18047c2b */ /* 0x000fe2000800002a */
[----:B------:R-:W4:Y:S01]  /*32b0*/  LDCU.64 UR60, c[0x3][0x310] ;  /* 0x00c06200ff3c77ac */ /* 0x000f220008000a00 */
[----:B------:R-:W-:-:S02]  /*32c0*/  DFMA R36, R28, UR28, R44 ;  /* 0x0000001c1c247c2b */ /* 0x000fc4000800002c */
[----:B------:R-:W-:Y:S01]  /*32d0*/  DFMA R34, R28, UR22, R50 ;  /* 0x000000161c227c2b */ /* 0x000fe20008000032 */
[----:B------:R-:W3:Y:S03]  /*32e0*/  LDCU.64 UR20, c[0x3][0x2c8] ;  /* 0x00c05900ff1477ac */ /* 0x000ee60008000a00 */
[----:B------:R-:W-:Y:S01]  /*32f0*/  DFMA R4, R32, UR62, R4 ;  /* 0x0000003e20047c2b */ /* 0x000fe20008000004 */
[----:B------:R-:W4:Y:S01]  /*3300*/  LDCU.64 UR62, c[0x3][0x3c0] ;  /* 0x00c07800ff3e77ac */ /* 0x000f220008000a00 */
[----:B0-----:R-:W-:Y:S02]  /*3310*/  DFMA R38, R28, UR56, R38 ;  /* 0x000000381c267c2b */ /* 0x001fe40008000026 */
[----:B------:R-:W-:Y:S01]  /*3320*/  DFMA R36, R24, UR30, R36 ;  /* 0x0000001e18247c2b */ /* 0x000fe20008000024 */
[----:B------:R-:W0:Y:S01]  /*3330*/  LDCU.64 UR30, c[0x3][0x10] ;  /* 0x00c00200ff1e77ac */ /* 0x000e220008000a00 */
[----:B-1----:R-:W-:-:S02]  /*3340*/  DFMA R48, R28, UR52, R48 ;  /* 0x000000341c307c2b */ /* 0x002fc40008000030 */
[C---:B------:R-:W-:Y:S01]  /*3350*/  DFMA R34, R24.reuse, UR32, R34 ;  /* 0x0000002018227c2b */ /* 0x040fe20008000022 */
[----:B------:R-:W1:Y:S01]  /*3360*/  LDCU.64 UR56, c[0x3][0x18] ;  /* 0x00c00300ff3877ac */ /* 0x000e620008000a00 */
[C---:B------:R-:W-:Y:S01]  /*3370*/  DFMA R28, R24.reuse, UR58, R38 ;  /* 0x0000003a181c7c2b */ /* 0x040fe20008000026 */
[----:B------:R-:W1:Y:S03]  /*3380*/  LDCU.64 UR32, c[0x3][0x68] ;  /* 0x00c00d00ff2077ac */ /* 0x000e660008000a00 */
[----:B------:R-:W-:Y:S02]  /*3390*/  DFMA R48, R24, UR54, R48 ;  /* 0x0000003618307c2b */ /* 0x000fe40008000030 */
[C---:B----4-:R-:W-:Y:S01]  /*33a0*/  DFMA R24, R32.reuse, UR60, R36 ;  /* 0x0000003c20187c2b */ /* 0x050fe20008000024 */
[----:B------:R-:W4:Y:S01]  /*33b0*/  LDCU.64 UR52, c[0x3][0xc0] ;  /* 0x00c01800ff3477ac */ /* 0x000f220008000a00 */
[C---:B------:R-:W-:Y:S01]  /*33c0*/  DFMA R36, R32.reuse, UR62, R28 ;  /* 0x0000003e20247c2b */ /* 0x040fe2000800001c */
[----:B------:R-:W4:Y:S01]  /*33d0*/  LDCU.64 UR62, c[0x3][0x70] ;  /* 0x00c00e00ff3e77ac */ /* 0x000f220008000a00 */
[----:B------:R-:W-:-:S02]  /*33e0*/  DFMA R34, R32, UR34, R34 ;  /* 0x0000002220227c2b */ /* 0x000fc40008000022 */
[----:B0-----:R-:W-:Y:S01]  /*33f0*/  DFMA R42, R6, UR30, RZ ;  /* 0x0000001e062a7c2b */ /* 0x001fe200080000ff */
[----:B------:R-:W0:Y:S01]  /*3400*/  LDCU.64 UR30, c[0x3][0xc8] ;  /* 0x00c01900ff1e77ac */ /* 0x000e220008000a00 */
[----:B------:R-:W-:Y:S01]  /*3410*/  DFMA R32, R32, UR76, R48 ;  /* 0x0000004c20207c2b */ /* 0x000fe20008000030 */
[----:B------:R-:W0:Y:S01]  /*3420*/  LDCU.64 UR76, c[0x3][0x20] ;  /* 0x00c00400ff4c77ac */ /* 0x000e220008000a00 */
[C---:B------:R-:W-:Y:S02]  /*3430*/  DFMA R28, R6.reuse, UR18, RZ ;  /* 0x00000012061c7c2b */ /* 0x040fe400080000ff */
[----:B-1----:R-:W-:Y:S01]  /*3440*/  DFMA R38, R6, UR56, RZ ;  /* 0x0000003806267c2b */ /* 0x002fe200080000ff */
[----:B------:R-:W1:Y:S01]  /*3450*/  LDCU.64 UR56, c[0x3][0xd0] ;  /* 0x00c01a00ff3877ac */ /* 0x000e620008000a00 */
[C---:B------:R-:W-:Y:S01]  /*3460*/  DFMA R42, R8.reuse, UR32, R42 ;  /* 0x00000020082a7c2b */ /* 0x040fe2000800002a */
[----:B------:R-:W1:Y:S03]  /*3470*/  LDCU.64 UR32, c[0x3][0x78] ;  /* 0x00c00f00ff2077ac */ /* 0x000e660008000a00 */
[----:B------:R-:W-:-:S02]  /*3480*/  DFMA R44, R8, UR12, R28 ;  /* 0x0000000c082c7c2b */ /* 0x000fc4000800001c */
[----:B----4-:R-:W-:Y:S01]  /*3490*/  DFMA R28, R8, UR62, R38 ;  /* 0x0000003e081c7c2b */ /* 0x010fe20008000026 */
[----:B------:R-:W4:Y:S01]  /*34a0*/  LDCU.64 UR62, c[0x3][0x28] ;  /* 0x00c00500ff3e77ac */ /* 0x000f220008000a00 */
[----:B------:R-:W4:Y:S01]  /*34b0*/  LDCU.64 UR34, c[0x3][0x118] ;  /* 0x00c02300ff2277ac */ /* 0x000f220008000a00 */
[----:B0-----:R-:W-:-:S05]  /*34c0*/  DFMA R38, R6, UR76, RZ ;  /* 0x0000004c06267c2b */ /* 0x001fca00080000ff */
[----:B------:R-:W-:Y:S01]  /*34d0*/  DFMA R28, R10, UR30, R28 ;  /* 0x0000001e0a1c7c2b */ /* 0x000fe2000800001c */
[----:B------:R-:W0:Y:S01]  /*34e0*/  LDCU.64 UR30, c[0x3][0x120] ;  /* 0x00c02400ff1e77ac */ /* 0x000e220008000a00 */
[----:B------:R-:W0:Y:S01]  /*34f0*/  LDCU.64 UR76, c[0x3][0x80] ;  /* 0x00c01000ff4c77ac */ /* 0x000e220008000a00 */
[----:B-1----:R-:W-:Y:S01]  /*3500*/  DFMA R38, R8, UR32, R38 ;  /* 0x0000002008267c2b */ /* 0x002fe20008000026 */
[----:B------:R-:W1:Y:S01]  /*3510*/  LDCU.64 UR32, c[0x3][0x128] ;  /* 0x00c02500ff2077ac */ /* 0x000e620008000a00 */
[----:B------:R-:W-:Y:S02]  /*3520*/  DFMA R44, R10, UR74, R44 ;  /* 0x0000004a0a2c7c2b */ /* 0x000fe4000800002c */
[----:B----4-:R-:W-:Y:S01]  /*3530*/  DFMA R48, R6, UR62, RZ ;  /* 0x0000003e06307c2b */ /* 0x010fe200080000ff */
[----:B------:R-:W4:Y:S03]  /*3540*/  LDCU.64 UR58, c[0x3][0x170] ;  /* 0x00c02e00ff3a77ac */ /* 0x000f260008000a00 */
[----:B------:R-:W-:Y:S01]  /*3550*/  DFMA R38, R10, UR56, R38 ;  /* 0x000000380a267c2b */ /* 0x000fe20008000026 */
[----:B------:R-:W4:Y:S01]  /*3560*/  LDCU.64 UR56, c[0x3][0xd8] ;  /* 0x00c01b00ff3877ac */ /* 0x000f220008000a00 */
[C---:B0-----:R-:W-:Y:S01]  /*3570*/  DFMA R28, R12.reuse, UR30, R28 ;  /* 0x0000001e0c1c7c2b */ /* 0x041fe2000800001c */
[----:B------:R-:W0:Y:S01]  /*3580*/  LDCU.64 UR30, c[0x3][0x30] ;  /* 0x00c00600ff1e77ac */ /* 0x000e220008000a00 */
[----:B------:R-:W-:-:S02]  /*3590*/  DFMA R44, R12, UR72, R44 ;  /* 0x000000480c2c7c2b */ /* 0x000fc4000800002c */
[----:B------:R-:W-:Y:S01]  /*35a0*/  DFMA R48, R8, UR76, R48 ;  /* 0x0000004c08307c2b */ /* 0x000fe20008000030 */
[----:B------:R-:W0:Y:S01]  /*35b0*/  LDCU.64 UR72, c[0x3][0x130] ;  /* 0x00c02600ff4877ac */ /* 0x000e220008000a00 */
[----:B-1----:R-:W-:Y:S01]  /*35c0*/  DFMA R38, R12, UR32, R38 ;  /* 0x000000200c267c2b */ /* 0x002fe20008000026 */
[----:B------:R-:W1:Y:S01]  /*35d0*/  LDCU.64 UR32, c[0x3][0x180] ;  /* 0x00c03000ff2077ac */ /* 0x000e620008000a00 */
[----:B------:R-:W0:Y:S04]  /*35e0*/  LDCU.64 UR76, c[0x3][0x88] ;  /* 0x00c01100ff4c77ac */ /* 0x000e280008000a00 */
[----:B----4-:R-:W-:Y:S01]  /*35f0*/  DFMA R48, R10, UR56, R48 ;  /* 0x000000380a307c2b */ /* 0x010fe20008000030 */
[----:B------:R-:W4:Y:S01]  /*3600*/  LDCU.64 UR56, c[0x3][0x188] ;  /* 0x00c03100ff3877ac */ /* 0x000f220008000a00 */
[----:B------:R-:W-:-:S02]  /*3610*/  DFMA R44, R14, UR64, R44 ;  /* 0x000000400e2c7c2b */ /* 0x000fc4000800002c */
[----:B------:R-:W-:Y:S01]  /*3620*/  DFMA R42, R10, UR52, R42 ;  /* 0x000000340a2a7c2b */ /* 0x000fe2000800002a */
[----:B------:R-:W4:Y:S01]  /*3630*/  LDCU.64 UR64, c[0x3][0xe0] ;  /* 0x00c01c00ff4077ac */ /* 0x000f220008000a00 */
[----:B------:R-:W4:Y:S01]  /*3640*/  LDCU.64 UR54, c[0x3][0x1c8] ;  /* 0x00c03900ff3677ac */ /* 0x000f220008000a00 */
[----:B-1----:R-:W-:Y:S01]  /*3650*/  DFMA R38, R14, UR32, R38 ;  /* 0x000000200e267c2b */ /* 0x002fe20008000026 */
[----:B------:R-:W1:Y:S04]  /*3660*/  LDCU.64 UR32, c[0x3][0x138] ;  /* 0x00c02700ff2077ac */ /* 0x000e680008000a00 */
[----:B------:R-:W-:Y:S02]  /*3670*/  DFMA R42, R12, UR34, R42 ;  /* 0x000000220c2a7c2b */ /* 0x000fe4000800002a */
[----:B------:R-:W-:Y:S01]  /*3680*/  DFMA R44, R16, UR66, R44 ;  /* 0x00000042102c7c2b */ /* 0x000fe2000800002c */
[----:B------:R-:W1:Y:S01]  /*3690*/  LDCU.64 UR66, c[0x3][0x1e0] ;  /* 0x00c03c00ff4277ac */ /* 0x000e620008000a00 */
[----:B------:R-:W1:Y:S04]  /*36a0*/  LDCU.64 UR60, c[0x3][0x220] ;  /* 0x00c04400ff3c77ac */ /* 0x000e680008000a00 */
[----:B------:R-:W-:-:S02]  /*36b0*/  DFMA R42, R14, UR58, R42 ;  /* 0x0000003a0e2a7c2b */ /* 0x000fc4000800002a */
[----:B------:R-:W-:Y:S01]  /*36c0*/  DFMA R44, R18, UR68, R44 ;  /* 0x00000044122c7c2b */ /* 0x000fe2000800002c */
[----:B------:R-:W1:Y:S01]  /*36d0*/  LDCU.64 UR34, c[0x3][0x178] ;  /* 0x00c02f00ff2277ac */ /* 0x000e620008000a00 */
[----:B------:R-:W1:Y:S06]  /*36e0*/  LDCU.64 UR22, c[0x3][0x378] ;  /* 0x00c06f00ff1677ac */ /* 0x000e6c0008000a00 */
[----:B------:R-:W-:Y:S01]  /*36f0*/  DFMA R44, R20, UR70, R44 ;  /* 0x00000046142c7c2b */ /* 0x000fe2000800002c */
[----:B------:R-:W1:Y:S01]  /*3700*/  LDCU.64 UR70, c[0x3][0x40] ;  /* 0x00c00800ff4677ac */ /* 0x000e620008000a00 */
[----:B------:R-:W1:Y:S01]  /*3710*/  LDCU.64 UR26, c[0x3][0x3d0] ;  /* 0x00c07a00ff1a77ac */ /* 0x000e620008000a00 */
[----:B------:R-:W1:Y:S01]  /*3720*/  LDCU.64 UR74, c[0x3][0x278] ;  /* 0x00c04f00ff4a77ac */ /* 0x000e620008000a00 */
[----:B------:R-:W1:Y:S01]  /*3730*/  LDCU.64 UR28, c[0x3][0x428] ;  /* 0x00c08500ff1c77ac */ /* 0x000e620008000a00 */
[----:B--2---:R-:W-:Y:S01]  /*3740*/  DMUL R22, R24, R22 ;  /* 0x0000001618167228 */ /* 0x004fe20000000000 */
[----:B------:R-:W2:Y:S01]  /*3750*/  LDCU.64 UR52, c[0x3][0x2d0] ;  /* 0x00c05a00ff3477ac */ /* 0x000ea20008000a00 */
[----:B---3--:R-:W-:Y:S01]  /*3760*/  DMUL R24, R34, R40 ;  /* 0x0000002822187228 */ /* 0x008fe20000000000 */
[----:B------:R-:W3:Y:S01]  /*3770*/  LDCU.64 UR62, c[0x3][0x328] ;  /* 0x00c06500ff3e77ac */ /* 0x000ee20008000a00 */
[----:B0-----:R-:W-:-:S02]  /*3780*/  DFMA R40, R6, UR30, RZ ;  /* 0x0000001e06287c2b */ /* 0x001fc400080000ff */
[----:B------:R-:W-:Y:S01]  /*3790*/  DFMA R34, R12, UR72, R48 ;  /* 0x000000480c227c2b */ /* 0x000fe20008000030 */
[----:B------:R-:W0:Y:S01]  /*37a0*/  LDCU.64 UR58, c[0x3][0x380] ;  /* 0x00c07000ff3a77ac */ /* 0x000e220008000a00 */
[----:B------:R-:W-:Y:S01]  /*37b0*/  DMUL R26, R36, R26 ;  /* 0x0000001a241a7228 */ /* 0x000fe20000000000 */
[----:B------:R-:W0:Y:S03]  /*37c0*/  LDCU.64 UR68, c[0x3][0x388] ;  /* 0x00c07100ff4477ac */ /* 0x000e260008000a00 */
[----:B------:R-:W-:Y:S02]  /*37d0*/  DFMA R40, R8, UR76, R40 ;  /* 0x0000004c08287c2b */ /* 0x000fe40008000028 */
[----:B----4-:R-:W-:Y:S01]  /*37e0*/  DFMA R34, R14, UR56, R34 ;  /* 0x000000380e227c2b */ /* 0x010fe20008000022 */
[----:B------:R-:W4:Y:S01]  /*37f0*/  LDCU.64 UR56, c[0x3][0x1d8] ;  /* 0x00c03b00ff3877ac */ /* 0x000f220008000a00 */
[----:B------:R-:W2:Y:S04]  /*3800*/  LDCU.64 UR76, c[0x3][0x190] ;  /* 0x00c03200ff4c77ac */ /* 0x000ea80008000a00 */
[----:B------:R-:W-:Y:S01]  /*3810*/  DFMA R48, R10, UR64, R40 ;  /* 0x000000400a307c2b */ /* 0x000fe20008000028 */
[----:B------:R-:W0:Y:S01]  /*3820*/  LDCU.64 UR64, c[0x3][0x38] ;  /* 0x00c00700ff4077ac */ /* 0x000e220008000a00 */
[----:B------:R-:W-:Y:S01]  /*3830*/  DFMA R40, R16, UR54, R42 ;  /* 0x0000003610287c2b */ /* 0x000fe2000800002a */
[----:B------:R-:W3:Y:S05]  /*3840*/  LDCU.64 UR54, c[0x3][0x1e8] ;  /* 0x00c03d00ff3677ac */ /* 0x000eea0008000a00 */
[----:B-1----:R-:W-:Y:S01]  /*3850*/  DFMA R42, R12, UR32, R48 ;  /* 0x000000200c2a7c2b */ /* 0x002fe20008000030 */
[----:B------:R-:W1:Y:S01]  /*3860*/  LDCU.64 UR32, c[0x3][0x90] ;  /* 0x00c01200ff2077ac */ /* 0x000e620008000a00 */
[----:B----4-:R-:W-:Y:S01]  /*3870*/  DFMA R38, R16, UR56, R38 ;  /* 0x0000003810267c2b */ /* 0x010fe20008000026 */
[----:B------:R-:W4:Y:S01]  /*3880*/  LDCU.64 UR56, c[0x3][0xe8] ;  /* 0x00c01d00ff3877ac */ /* 0x000f220008000a00 */
[----:B------:R-:W-:Y:S01]  /*3890*/  DMUL R30, R4, R30 ;  /* 0x0000001e041e7228 */ /* 0x000fe20000000000 */
[----:B------:R-:W4:Y:S01]  /*38a0*/  S2R R5, SR_TID.X ;  /* 0x0000000000057919 */ /* 0x000f220000002100 */
[----:B------:R-:W-:Y:S01]  /*38b0*/  DMUL R32, R32, R46 ;  /* 0x0000002e20207228 */ /* 0x000fe20000000000 */
[----:B------:R-:W4:Y:S01]  /*38c0*/  LDCU.64 UR72, c[0x3][0x3d8] ;  /* 0x00c07b00ff4877ac */ /* 0x000f220008000a00 */
[----:B0-----:R-:W-:-:S02]  /*38d0*/  DFMA R36, R6, UR64, RZ ;  /* 0x0000004006247c2b */ /* 0x001fc400080000ff */
[----:B--2---:R-:W-:Y:S01]  /*38e0*/  DFMA R42, R14, UR76, R42 ;  /* 0x0000004c0e2a7c2b */ /* 0x004fe2000800002a */
[----:B------:R-:W0:Y:S01]  /*38f0*/  LDCU.64 UR30, c[0x3][0x430] ;  /* 0x00c08600ff1e77ac */ /* 0x000e220008000a00 */
[----:B------:R-:W-:Y:S01]  /*3900*/  DFMA R34, R16, UR66, R34 ;  /* 0x0000004210227c2b */ /* 0x000fe20008000022 */
[----:B------:R-:W2:Y:S03]  /*3910*/  LDCU.64 UR66, c[0x3][0x140] ;  /* 0x00c02800ff4277ac */ /* 0x000ea60008000a00 */
[----:B-1----:R-:W-:Y:S01]  /*3920*/  DFMA R36, R8, UR32, R36 ;  /* 0x0000002008247c2b */ /* 0x002fe20008000024 */
[----:B------:R-:W1:Y:S01]  /*3930*/  S2R R4, SR_CgaCtaId ;  /* 0x0000000000047919 */ /* 0x000e620000008800 */
[----:B---3--:R-:W-:Y:S01]  /*3940*/  DFMA R42, R16, UR54, R42 ;  /* 0x00000036102a7c2b */ /* 0x008fe2000800002a */
[----:B------:R-:W3:Y:S01]  /*3950*/  LDCU.64 UR54, c[0x3][0x230] ;  /* 0x00c04600ff3677ac */ /* 0x000ee20008000a00 */
[----:B------:R-:W-:Y:S01]  /*3960*/  DFMA R40, R18, UR60, R40 ;  /* 0x0000003c12287c2b */ /* 0x000fe20008000028 */
[----:B------:R-:W0:Y:S03]  /*3970*/  LDCU.64 UR60, c[0x3][0x198] ;  /* 0x00c03300ff3c77ac */ /* 0x000e260008000a00 */
[----:B----4-:R-:W-:Y:S01]  /*3980*/  DFMA R36, R10, UR56, R36 ;  /* 0x000000380a247c2b */ /* 0x010fe20008000024 */
[----:B------:R-:W4:Y:S01]  /*3990*/  LDCU.64 UR56, c[0x3][0x1f0] ;  /* 0x00c03e00ff3877ac */ /* 0x000f220008000a00 */
[----:B------:R-:W-:Y:S01]  /*39a0*/  MOV R47, 0x400 ;  /* 0x00000400002f7802 */ /* 0x000fe20000000f00 */
[----:B------:R-:W-:Y:S01]  /*39b0*/  DFMA R44, R22, UR20, R44 ;  /* 0x00000014162c7c2b */ /* 0x000fe2000800002c */
[----:B------:R-:W1:Y:S04]  /*39c0*/  LDCU.64 UR20, c[0x3][0x240] ;  /* 0x00c04800ff1477ac */ /* 0x000e680008000a00 */
[----:B--2---:R-:W-:-:S02]  /*39d0*/  DFMA R36, R12, UR66, R36 ;  /* 0x000000420c247c2b */ /* 0x004fc40008000024 */
[----:B------:R-:W-:Y:S01]  /*39e0*/  DFMA R28, R14, UR34, R28 ;  /* 0x000000220e1c7c2b */ /* 0x000fe2000800001c */
[----:B------:R-:W2:Y:S01]  /*39f0*/  LDCU.64 UR34, c[0x3][0x1d0] ;  /* 0x00c03a00ff2277ac */ /* 0x000ea20008000a00 */
[----:B---3--:R-:W-:Y:S01]  /*3a00*/  DFMA R38, R18, UR54, R38 ;  /* 0x0000003612267c2b */ /* 0x008fe20008000026 */
[----:B------:R-:W-:Y:S01]  /*3a10*/  LOP3.LUT R46, R5, 0xffff, RZ, 0xc0, !PT ;  /* 0x0000ffff052e7812 */ /* 0x000fe200078ec0ff */
[----:B------:R-:W3:Y:S02]  /*3a20*/  LDCU.64 UR54, c[0x3][0x98] ;  /* 0x00c01300ff3677ac */ /* 0x000ee40008000a00 */
[----:B0-----:R-:W-:Y:S02]  /*3a30*/  DFMA R36, R14, UR60, R36 ;  /* 0x0000003c0e247c2b */ /* 0x001fe40008000024 */
[----:B------:R-:W-:Y:S01]  /*3a40*/  IMAD R46, R46, 0x13b2, RZ ;  /* 0x000013b22e2e7824 */ /* 0x000fe200078e02ff */
[----:B------:R-:W0:Y:S01]  /*3a50*/  S2R R49, SR_TID.Y ;  /* 0x0000000000317919 */ /* 0x000e220000002200 */
[----:B------:R-:W0:Y:S04]  /*3a60*/  LDCU.64 UR76, c[0x3][0x280] ;  /* 0x00c05000ff4c77ac */ /* 0x000e280008000a00 */
[----:B----4-:R-:W-:Y:S01]  /*3a70*/  DFMA R36, R16, UR56, R36 ;  /* 0x0000003810247c2b */ /* 0x010fe20008000024 */
[----:B------:R-:W4:Y:S01]  /*3a80*/  LDCU.64 UR56, c[0x3][0xf0] ;  /* 0x00c01e00ff3877ac */ /* 0x000f220008000a00 */
[----:B-1----:R-:W-:-:S02]  /*3a90*/  LEA R4, R4, R47, 0x18 ;  /* 0x0000002f04047211 */ /* 0x002fc400078ec0ff */
[----:B------:R-:W-:Y:S01]  /*3aa0*/  SHF.R.U32.HI R48, RZ, 0x10, R46 ;  /* 0x00000010ff307819 */ /* 0x000fe2000001162e */
[----:B------:R-:W-:Y:S01]  /*3ab0*/  DFMA R46, R6, UR70, RZ ;  /* 0x00000046062e7c2b */ /* 0x000fe200080000ff */
[----:B------:R-:W1:Y:S02]  /*3ac0*/  LDCU.64 UR70, c[0x3][0x148] ;  /* 0x00c02900ff4677ac */ /* 0x000e640008000a00 */
[----:B------:R-:W-:Y:S01]  /*3ad0*/  PRMT R50, R48, 0x9910, RZ ;  /* 0x0000991030327816 */ /* 0x000fe200000000ff */
[----:B------:R-:W-:Y:S01]  /*3ae0*/  DFMA R44, R24, UR24, R44 ;  /* 0x00000018182c7c2b */ /* 0x000fe2000800002c */
[----:B------:R-:W0:Y:S03]  /*3af0*/  LDCU.64 UR60, c[0x3][0x238] ;  /* 0x00c04700ff3c77ac */ /* 0x000e260008000a00 */
[----:B---3--:R-:W-:Y:S01]  /*3b00*/  DFMA R46, R8, UR54, R46 ;  /* 0x00000036082e7c2b */ /* 0x008fe2000800002e */
[----:B------:R-:W3:Y:S01]  /*3b10*/  LDCU.64 UR54, c[0x3][0x1a0] ;  /* 0x00c03400ff3677ac */ /* 0x000ee20008000a00 */
[----:B------:R-:W-:Y:S01]  /*3b20*/  IMAD R50, R50, 0xd, RZ ;  /* 0x0000000d32327824 */ /* 0x000fe200078e02ff */
[----:B------:R-:W-:-:S02]  /*3b30*/  DFMA R42, R18, UR20, R42 ;  /* 0x00000014122a7c2b */ /* 0x000fc4000800002a */
[----:B------:R-:W-:Y:S01]  /*3b40*/  DFMA R44, R26, UR22, R44 ;  /* 0x000000161a2c7c2b */ /* 0x000fe2000800002c */
[----:B------:R-:W0:Y:S02]  /*3b50*/  LDCU.64 UR64, c[0x3][0x2d8] ;  /* 0x00c05b00ff4077ac */ /* 0x000e240008000a00 */
[----:B----4-:R-:W-:Y:S01]  /*3b60*/  DFMA R46, R10, UR56, R46 ;  /* 0x000000380a2e7c2b */ /* 0x010fe2000800002e */
[----:B------:R-:W-:Y:S01]  /*3b70*/  IMAD.MOV R50, RZ, RZ, -R50 ;  /* 0x000000ffff327224 */ /* 0x000fe200078e0a32 */
[----:B------:R-:W4:Y:S01]  /*3b80*/  LDCU.64 UR56, c[0x3][0x1f8] ;  /* 0x00c03f00ff3877ac */ /* 0x000f220008000a00 */
[----:B------:R-:W0:Y:S03]  /*3b90*/  LDCU.64 UR22, c[0x3][0x248] ;  /* 0x00c04900ff1677ac */ /* 0x000e260008000a00 */
[----:B------:R-:W-:Y:S02]  /*3ba0*/  PRMT R50, R50, 0x7710, RZ ;  /* 0x0000771032327816 */ /* 0x000fe400000000ff */
[----:B-1----:R-:W-:Y:S01]  /*3bb0*/  DFMA R46, R12, UR70, R46 ;  /* 0x000000460c2e7c2b */ /* 0x002fe2000800002e */
[----:B------:R-:W1:Y:S02]  /*3bc0*/  LDCU.64 UR70, c[0x3][0x48] ;  /* 0x00c00900ff4677ac */ /* 0x000e640008000a00 */
[----:B------:R-:W-:Y:S01]  /*3bd0*/  IMAD.IADD R5, R50, 0x1, R5 ;  /* 0x0000000132057824 */ /* 0x000fe200078e0205 */
[----:B------:R-:W-:Y:S01]  /*3be0*/  DFMA R50, R30, UR26, R44 ;  /* 0x0000001a1e327c2b */ /* 0x000fe2000800002c */
[----:B------:R-:W1:Y:S01]  /*3bf0*/  LDCU.64 UR20, c[0x3][0x250] ;  /* 0x00c04a00ff1477ac */ /* 0x000e620008000a00 */
[----:B--2---:R-:W-:-:S02]  /*3c00*/  DFMA R28, R16, UR34, R28 ;  /* 0x00000022101c7c2b */ /* 0x004fc4000800001c */
[----:B---3--:R-:W-:Y:S01]  /*3c10*/  DFMA R44, R14, UR54, R46 ;  /* 0x000000360e2c7c2b */ /* 0x008fe2000800002e */
[----:B------:R-:W2:Y:S01]  /*3c20*/  LDCU.64 UR34, c[0x3][0x228] ;  /* 0x00c04500ff2277ac */ /* 0x000ea20008000a00 */
[----:B------:R-:W3:Y:S06]  /*3c30*/  LDCU.64 UR54, c[0x3][0xa0] ;  /* 0x00c01400ff3677ac */ /* 0x000eec0008000a00 */
[----:B----4-:R-:W-:Y:S01]  /*3c40*/  DFMA R44, R16, UR56, R44 ;  /* 0x00000038102c7c2b */ /* 0x010fe2000800002c */
[----:B------:R-:W4:Y:S01]  /*3c50*/  LDCU.64 UR56, c[0x3][0x290] ;  /* 0x00c05200ff3877ac */ /* 0x000f220008000a00 */
[----:B0-----:R-:W-:Y:S01]  /*3c60*/  DFMA R36, R18, UR22, R36 ;  /* 0x0000001612247c2b */ /* 0x001fe20008000024 */
[----:B------:R-:W0:Y:S01]  /*3c70*/  LDCU.64 UR22, c[0x3][0xf8] ;  /* 0x00c01f00ff1677ac */ /* 0x000e220008000a00 */
[----:B-1----:R-:W-:-:S04]  /*3c80*/  DFMA R46, R6, UR70, RZ ;  /* 0x00000046062e7c2b */ /* 0x002fc800080000ff */
[----:B------:R-:W-:Y:S01]  /*3c90*/  DFMA R44, R18, UR20, R44 ;  /* 0x00000014122c7c2b */ /* 0x000fe2000800002c */
[----:B------:R-:W1:Y:S01]  /*3ca0*/  LDCU.64 UR20, c[0x3][0x298] ;  /* 0x00c05300ff1477ac */ /* 0x000e620008000a00 */
[----:B------:R-:W-:Y:S02]  /*3cb0*/  DFMA R40, R20, UR74, R40 ;  /* 0x0000004a14287c2b */ /* 0x000fe40008000028 */
[----:B--2---:R-:W-:Y:S01]  /*3cc0*/  DFMA R28, R18, UR34, R28 ;  /* 0x00000022121c7c2b */ /* 0x004fe2000800001c */
[----:B------:R-:W2:Y:S01]  /*3cd0*/  LDCU.64 UR74, c[0x3][0x150] ;  /* 0x00c02a00ff4a77ac */ /* 0x000ea20008000a00 */
[----:B---3--:R-:W-:Y:S01]  /*3ce0*/  DFMA R46, R8, UR54, R46 ;  /* 0x00000036082e7c2b */ /* 0x008fe2000800002e */
[----:B------:R-:W3:Y:S05]  /*3cf0*/  LDCU.64 UR54, c[0x3][0x2a8] ;  /* 0x00c05500ff3677ac */ /* 0x000eea0008000a00 */
[----:B------:R-:W-:Y:S01]  /*3d00*/  DFMA R28, R20, UR76, R28 ;  /* 0x0000004c141c7c2b */ /* 0x000fe2000800001c */
[----:B------:R-:W4:Y:S01]  /*3d10*/  LDCU.64 UR76, c[0x3][0x1a8] ;  /* 0x00c03500ff4c77ac */ /* 0x000f220008000a00 */
[----:B0-----:R-:W-:Y:S01]  /*3d20*/  DFMA R46, R10, UR22, R46 ;  /* 0x000000160a2e7c2b */ /* 0x001fe2000800002e */
[----:B------:R-:W-:Y:S01]  /*3d30*/  IMAD R49, R49, 0x44a8, R4 ;  /* 0x000044a831317824 */ /* 0x000fe200078e0204 */
[----:B------:R-:W-:Y:S01]  /*3d40*/  DFMA R34, R18, UR60, R34 ;  /* 0x0000003c12227c2b */ /* 0x000fe20008000022 */
[----:B------:R-:W-:Y:S01]  /*3d50*/  LOP3.LUT R5, R5, 0xffff, RZ, 0xc0, !PT ;  /* 0x0000ffff05057812 */ /* 0x000fe200078ec0ff */
[----:B-1----:R-:W-:Y:S01]  /*3d60*/  DFMA R42, R20, UR20, R42 ;  /* 0x00000014142a7c2b */ /* 0x002fe2000800002a */
[----:B------:R-:W0:Y:S03]  /*3d70*/  LDCU.64 UR20, c[0x3][0x200] ;  /* 0x00c04000ff1477ac */ /* 0x000e260008000a00 */
[----:B--2---:R-:W-:Y:S01]  /*3d80*/  DFMA R46, R12, UR74, R46 ;  /* 0x0000004a0c2e7c2b */ /* 0x004fe2000800002e */
[----:B------:R-:W-:Y:S01]  /*3d90*/  IMAD R4, R48, 0x548, R49 ;  /* 0x0000054830047824 */ /* 0x000fe200078e0231 */
[----:B------:R-:W-:Y:S01]  /*3da0*/  DFMA R40, R22, UR52, R40 ;  /* 0x0000003416287c2b */ /* 0x000fe20008000028 */
[----:B------:R-:W1:Y:S01]  /*3db0*/  LDCU.64 UR52, c[0x3][0x2b0] ;  /* 0x00c05600ff3477ac */ /* 0x000e620008000a00 */
[----:B---3--:R-:W-:Y:S01]  /*3dc0*/  DFMA R44, R20, UR54, R44 ;  /* 0x00000036142c7c2b */ /* 0x008fe2000800002c */
[----:B------:R-:W2:Y:S01]  /*3dd0*/  LDCU.64 UR54, c[0x3][0x258] ;  /* 0x00c04b00ff3677ac */ /* 0x000ea20008000a00 */
[----:B------:R-:W-:-:S02]  /*3de0*/  DFMA R48, R32, UR28, R50 ;  /* 0x0000001c20307c2b */ /* 0x000fc40008000032 */
[----:B----4-:R-:W-:Y:S01]  /*3df0*/  DFMA R46, R14, UR76, R46 ;  /* 0x0000004c0e2e7c2b */ /* 0x010fe2000800002e */
[----:B------:R-:W-:Y:S01]  /*3e00*/  IMAD R4, R5, 0x68, R4 ;  /* 0x0000006805047824 */ /* 0x000fe200078e0204 */
[----:B------:R-:W-:Y:S01]  /*3e10*/  DFMA R34, R20, UR56, R34 ;  /* 0x0000003814227c2b */ /* 0x000fe20008000022 */
[----:B------:R-:W3:Y:S03]  /*3e20*/  LDCU.64 UR56, c[0x3][0x2e8] ;  /* 0x00c05d00ff3877ac */ /* 0x000ee60008000a00 */
[----:B------:R0:W-:Y:S01]  /*3e30*/  STS.64 [R4+0x8], R48 ;  /* 0x0000083004007388 */ /* 0x0001e20000000a00 */
[----:B------:R-:W4:Y:S01]  /*3e40*/  LDCU.64 UR76, c[0x3][0x2f0] ;  /* 0x00c05e00ff4c77ac */ /* 0x000f220008000a00 */
[----:B------:R-:W1:Y:S01]  /*3e50*/  LDCU.64 UR70, c[0x3][0x2a0] ;  /* 0x00c05400ff4677ac */ /* 0x000e620008000a00 */
[----:B------:R-:W-:Y:S01]  /*3e60*/  DFMA R28, R22, UR64, R28 ;  /* 0x00000040161c7c2b */ /* 0x000fe2000800001c */
[----:B------:R-:W1:Y:S01]  /*3e70*/  LDCU.64 UR64, c[0x3][0x2f8] ;  /* 0x00c05f00ff4077ac */ /* 0x000e620008000a00 */
[----:B0-----:R-:W-:Y:S01]  /*3e80*/  DFMA R48, R16, UR20, R46 ;  /* 0x0000001410307c2b */ /* 0x001fe2000800002e */
[----:B------:R-:W0:Y:S01]  /*3e90*/  LDCU.64 UR20, c[0x3][0x50] ;  /* 0x00c00a00ff1477ac */ /* 0x000e220008000a00 */
[----:B------:R-:W0:Y:S06]  /*3ea0*/  LDCU.64 UR24, c[0x3][0x288] ;  /* 0x00c05100ff1877ac */ /* 0x000e2c0008000a00 */
[----:B--2---:R-:W-:Y:S01]  /*3eb0*/  DFMA R48, R18, UR54, R48 ;  /* 0x0000003612307c2b */ /* 0x004fe20008000030 */
[----:B------:R-:W2:Y:S01]  /*3ec0*/  LDCU.64 UR54, c[0x3][0xa8] ;  /* 0x00c01500ff3677ac */ /* 0x000ea20008000a00 */
[----:B---3--:R-:W-:-:S02]  /*3ed0*/  DFMA R34, R22, UR56, R34 ;  /* 0x0000003816227c2b */ /* 0x008fc40008000022 */
[----:B----4-:R-:W-:Y:S01]  /*3ee0*/  DFMA R46, R22, UR76, R42 ;  /* 0x0000004c162e7c2b */ /* 0x010fe2000800002a */
[----:B------:R-:W3:Y:S01]  /*3ef0*/  LDCU.64 UR56, c[0x3][0x100] ;  /* 0x00c02000ff3877ac */ /* 0x000ee20008000a00 */
[----:B------:R-:W-:Y:S02]  /*3f00*/  DFMA R50, R6, UR16, RZ ;  /* 0x0000001006327c2b */ /* 0x000fe400080000ff */
[----:B-1----:R-:W-:Y:S01]  /*3f10*/  DFMA R42, R20, UR52, R48 ;  /* 0x00000034142a7c2b */ /* 0x002fe20008000030 */
[----:B------:R-:W1:Y:S01]  /*3f20*/  LDCU.64 UR76, c[0x3][0x308] ;  /* 0x00c06100ff4c77ac */ /* 0x000e620008000a00 */
[----:B0-----:R-:W-:Y:S02]  /*3f30*/  DFMA R48, R6, UR20, RZ ;  /* 0x0000001406307c2b */ /* 0x001fe400080000ff */
[----:B------:R-:W-:Y:S01]  /*3f40*/  DFMA R36, R20, UR70, R36 ;  /* 0x0000004614247c2b */ /* 0x000fe20008000024 */
[----:B------:R-:W0:Y:S01]  /*3f50*/  LDCU.64 UR52, c[0x3][0x158] ;  /* 0x00c02b00ff3477ac */ /* 0x000e220008000a00 */
[C---:B------:R-:W-:Y:S01]  /*3f60*/  DFMA R50, R8.reuse, UR14, R50 ;  /* 0x0000000e08327c2b */ /* 0x040fe20008000032 */
[----:B------:R-:W4:Y:S03]  /*3f70*/  LDCU.64 UR60, c[0x3][0x2e0] ;  /* 0x00c05c00ff3c77ac */ /* 0x000f260008000a00 */
[----:B--2---:R-:W-:-:S02]  /*3f80*/  DFMA R48, R8, UR54, R48 ;  /* 0x0000003608307c2b */ /* 0x004fc40008000030 */
[----:B------:R-:W-:Y:S01]  /*3f90*/  DFMA R36, R22, UR64, R36 ;  /* 0x0000004016247c2b */ /* 0x000fe20008000024 */
[----:B------:R-:W2:Y:S01]  /*3fa0*/  LDCU.64 UR64, c[0x3][0x1b0] ;  /* 0x00c03600ff4077ac */ /* 0x000ea20008000a00 */
[C---:B------:R-:W-:Y:S01]  /*3fb0*/  DFMA R50, R10.reuse, UR38, R50 ;  /* 0x000000260a327c2b */ /* 0x040fe20008000032 */
[----:B------:R-:W2:Y:S03]  /*3fc0*/  LDCU.64 UR26, c[0x3][0x338] ;  /* 0x00c06700ff1a77ac */ /* 0x000ea60008000a00 */
[----:B---3--:R-:W-:Y:S02]  /*3fd0*/  DFMA R48, R10, UR56, R48 ;  /* 0x000000380a307c2b */ /* 0x008fe40008000030 */
[----:B-1----:R-:W-:Y:S01]  /*3fe0*/  DFMA R42, R22, UR76, R42 ;  /* 0x0000004c162a7c2b */ /* 0x002fe2000800002a */
[----:B------:R-:W1:Y:S01]  /*3ff0*/  LDCU.64 UR76, c[0x3][0x208] ;  /* 0x00c04100ff4c77ac */ /* 0x000e620008000a00 */
[----:B------:R-:W-:-:S02]  /*4000*/  DFMA R38, R20, UR24, R38 ;  /* 0x0000001814267c2b */ /* 0x000fc40008000026 */
[C---:B------:R-:W-:Y:S01]  /*4010*/  DFMA R50, R12.reuse, UR42, R50 ;  /* 0x0000002a0c327c2b */ /* 0x040fe20008000032 */
[----:B------:R-:W3:Y:S01]  /*4020*/  LDCU.64 UR32, c[0x3][0x330] ;  /* 0x00c06600ff2077ac */ /* 0x000ee20008000a00 */
[----:B0-----:R-:W-:Y:S02]  /*4030*/  DFMA R48, R12, UR52, R48 ;  /* 0x000000340c307c2b */ /* 0x001fe40008000030 */
[----:B------:R-:W-:Y:S01]  /*4040*/  DFMA R40, R24, UR62, R40 ;  /* 0x0000003e18287c2b */ /* 0x000fe20008000028 */
[----:B------:R-:W0:Y:S01]  /*4050*/  LDCU.64 UR62, c[0x3][0x350] ;  /* 0x00c06a00ff3e77ac */ /* 0x000e220008000a00 */
[----:B----4-:R-:W-:Y:S01]  /*4060*/  DFMA R38, R22, UR60, R38 ;  /* 0x0000003c16267c2b */ /* 0x010fe20008000026 */
[----:B------:R-:W4:Y:S01]  /*4070*/  LDCU.64 UR52, c[0x3][0x260] ;  /* 0x00c04c00ff3477ac */ /* 0x000f220008000a00 */
[C---:B------:R-:W-:Y:S02]  /*4080*/  DFMA R50, R14.reuse, UR46, R50 ;  /* 0x0000002e0e327c2b */ /* 0x040fe40008000032 */
[----:B--2---:R-:W-:Y:S01]  /*4090*/  DFMA R48, R14, UR64, R48 ;  /* 0x000000400e307c2b */ /* 0x004fe20008000030 */
[----:B------:R-:W2:Y:S03]  /*40a0*/  LDCU.64 UR60, c[0x3][0x300] ;  /* 0x00c06000ff3c77ac */ /* 0x000ea60008000a00 */
[----:B------:R-:W-:Y:S01]  /*40b0*/  DFMA R38, R24, UR26, R38 ;  /* 0x0000001a18267c2b */ /* 0x000fe20008000026 */
[----:B------:R-:W2:Y:S01]  /*40c0*/  LDCU.64 UR64, c[0x3][0x2b8] ;  /* 0x00c05700ff4077ac */ /* 0x000ea20008000a00 */
[----:B------:R-:W-:-:S02]  /*40d0*/  DFMA R50, R16, UR50, R50 ;  /* 0x0000003210327c2b */ /* 0x000fc40008000032 */
[----:B-1----:R-:W-:Y:S01]  /*40e0*/  DFMA R48, R16, UR76, R48 ;  /* 0x0000004c10307c2b */ /* 0x002fe20008000030 */
[----:B------:R-:W1:Y:S01]  /*40f0*/  LDCU.64 UR26, c[0x3][0x360] ;  /* 0x00c06c00ff1a77ac */ /* 0x000e620008000a00 */
[----:B0-----:R-:W-:Y:S01]  /*4100*/  DFMA R36, R24, UR62, R36 ;  /* 0x0000003e18247c2b */ /* 0x001fe20008000024 */
[----:B------:R-:W0:Y:S03]  /*4110*/  LDCU.64 UR70, c[0x3][0x340] ;  /* 0x00c06800ff4677ac */ /* 0x000e260008000a00 */
[C---:B------:R-:W-:Y:S01]  /*4120*/  DFMA R50, R18.reuse, UR36, R50 ;  /* 0x0000002412327c2b */ /* 0x040fe20008000032 */
[----:B------:R-:W0:Y:S01]  /*4130*/  LDCU.64 UR62, c[0x3][0x310] ;  /* 0x00c06200ff3e77ac */ /* 0x000e220008000a00 */
[----:B----4-:R-:W-:Y:S02]  /*4140*/  DFMA R48, R18, UR52, R48 ;  /* 0x0000003412307c2b */ /* 0x010fe40008000030 */
[----:B---3--:R-:W-:Y:S01]  /*4150*/  DFMA R28, R24, UR32, R28 ;  /* 0x00000020181c7c2b */ /* 0x008fe2000800001c */
[----:B------:R-:W3:Y:S01]  /*4160*/  LDCU.64 UR28, c[0x3][0x390] ;  /* 0x00c07200ff1c77ac */ /* 0x000ee20008000a00 */
[----:B--2---:R-:W-:Y:S01]  /*4170*/  DFMA R44, R22, UR60, R44 ;  /* 0x0000003c162c7c2b */ /* 0x004fe2000800002c */
[----:B------:R-:W2:Y:S01]  /*4180*/  LDCU.64 UR74, c[0x3][0x398] ;  /* 0x00c07300ff4a77ac */ /* 0x000ea20008000a00 */
[----:B------:R-:W4:Y:S01]  /*4190*/  LDCU.64 UR32, c[0x3][0x358] ;  /* 0x00c06b00ff2077ac */ /* 0x000f220008000a00 */
[C---:B------:R-:W-:Y:S01]  /*41a0*/  DFMA R50, R20.reuse, UR4, R50 ;  /* 0x0000000414327c2b */ /* 0x040fe20008000032 */
[----:B------:R-:W2:Y:S01]  /*41b0*/  LDCU.64 UR60, c[0x3][0x348] ;  /* 0x00c06900ff3c77ac */ /* 0x000ea20008000a00 */
[----:B------:R-:W-:Y:S01]  /*41c0*/  DFMA R48, R20, UR64, R48 ;  /* 0x0000004014307c2b */ /* 0x000fe20008000030 */
[----:B------:R-:W2:Y:S01]  /*41d0*/  LDCU.64 UR52, c[0x3][0x368] ;  /* 0x00c06d00ff3477ac */ /* 0x000ea20008000a00 */
[C---:B-1----:R-:W-:Y:S01]  /*41e0*/  DFMA R42, R24.reuse, UR26, R42 ;  /* 0x0000001a182a7c2b */ /* 0x042fe2000800002a */
[----:B------:R-:W1:Y:S01]  /*41f0*/  LDCU.64 UR34, c[0x3][0x3e0] ;  /* 0x00c07c00ff2277ac */ /* 0x000e620008000a00 */
[----:B0-----:R-:W-:Y:S01]  /*4200*/  DFMA R34, R24, UR70, R34 ;  /* 0x0000004618227c2b */ /* 0x001fe20008000022 */
[----:B------:R-:W0:Y:S01]  /*4210*/  LDCU.64 UR26, c[0x3][0x3b0] ;  /* 0x00c07600ff1a77ac */ /* 0x000e220008000a00 */
[----:B------:R-:W-:Y:S01]  /*4220*/  DFMA R40, R26, UR58, R40 ;  /* 0x0000003a1a287c2b */ /* 0x000fe20008000028 */
[----:B------:R-:W1:Y:S01]  /*4230*/  LDCU.64 UR56, c[0x3][0x3a0] ;  /* 0x00c07400ff3877ac */ /* 0x000e620008000a00 */
[C---:B------:R-:W-:Y:S01]  /*4240*/  DFMA R50, R22.reuse, UR40, R50 ;  /* 0x0000002816327c2b */ /* 0x040fe20008000032 */
[----:B------:R-:W1:Y:S01]  /*4250*/  LDCU.64 UR76, c[0x3][0x3a8] ;  /* 0x00c07500ff4c77ac */ /* 0x000e620008000a00 */
[----:B------:R-:W-:Y:S01]  /*4260*/  DFMA R48, R22, UR62, R48 ;  /* 0x0000003e16307c2b */ /* 0x000fe20008000030 */
[----:B------:R-:W1:Y:S01]  /*4270*/  LDCU.64 UR58, c[0x3][0x3b8] ;  /* 0x00c07700ff3a77ac */ /* 0x000e620008000a00 */
[----:B------:R-:W1:Y:S01]  /*4280*/  LDCU.64 UR64, c[0x3][0x3c0] ;  /* 0x00c07800ff4077ac */ /* 0x000e620008000a00 */
[----:B----4-:R-:W-:-:S02]  /*4290*/  DFMA R44, R24, UR32, R44 ;  /* 0x00000020182c7c2b */ /* 0x010fc4000800002c */
[C---:B------:R-:W-:Y:S01]  /*42a0*/  DFMA R28, R26.reuse, UR68, R28 ;  /* 0x000000441a1c7c2b */ /* 0x040fe2000800001c */
[----:B------:R-:W4:Y:S01]  /*42b0*/  LDCU.64 UR24, c[0x3][0x3e8] ;  /* 0x00c07d00ff1877ac */ /* 0x000f220008000a00 */
[C---:B---3--:R-:W-:Y:S02]  /*42c0*/  DFMA R38, R26.reuse, UR28, R38 ;  /* 0x0000001c1a267c2b */ /* 0x048fe40008000026 */
[----:B--2---:R-:W-:Y:S01]  /*42d0*/  DFMA R34, R26, UR74, R34 ;  /* 0x0000004a1a227c2b */ /* 0x004fe20008000022 */
[----:B------:R-:W2:Y:S01]  /*42e0*/  LDCU.64 UR20, c[0x3][0x3f0] ;  /* 0x00c07e00ff1477ac */ /* 0x000ea20008000a00 */
[C---:B------:R-:W-:Y:S01]  /*42f0*/  DFMA R46, R24.reuse, UR60, R46 ;  /* 0x0000003c182e7c2b */ /* 0x040fe2000800002e */
[----:B------:R-:W3:Y:S01]  /*4300*/  LDCU.64 UR70, c[0x3][0x3f8] ;  /* 0x00c07f00ff4677ac */ /* 0x000ee20008000a00 */
[C---:B------:R-:W-:Y:S01]  /*4310*/  DFMA R50, R24.reuse, UR10, R50 ;  /* 0x0000000a18327c2b */ /* 0x040fe20008000032 */
[----:B------:R-:W3:Y:S01]  /*4320*/  LDCU.64 UR32, c[0x3][0x400] ;  /* 0x00c08000ff2077ac */ /* 0x000ee20008000a00 */
[----:B------:R-:W-:Y:S01]  /*4330*/  DFMA R48, R24, UR52, R48 ;  /* 0x0000003418307c2b */ /* 0x000fe20008000030 */
[----:B------:R-:W3:Y:S01]  /*4340*/  LDCU.64 UR28, c[0x3][0x408] ;  /* 0x00c08100ff1c77ac */ /* 0x000ee20008000a00 */
[----:B------:R-:W3:Y:S01]  /*4350*/  LDCU.64 UR74, c[0x3][0x410] ;  /* 0x00c08200ff4a77ac */ /* 0x000ee20008000a00 */
[----:B------:R-:W3:Y:S01]  /*4360*/  LDCU.64 UR62, c[0x3][0x418] ;  /* 0x00c08300ff3e77ac */ /* 0x000ee20008000a00 */
[----:B0-----:R-:W-:-:S02]  /*4370*/  DFMA R44, R26, UR26, R44 ;  /* 0x0000001a1a2c7c2b */ /* 0x001fc4000800002c */
[----:B-1----:R-:W-:Y:S01]  /*4380*/  DFMA R28, R30, UR34, R28 ;  /* 0x000000221e1c7c2b */ /* 0x002fe2000800001c */
[----:B------:R-:W0:Y:S01]  /*4390*/  LDCU.64 UR66, c[0x3][0x438] ;  /* 0x00c08700ff4277ac */ /* 0x000e220008000a00 */
[C---:B------:R-:W-:Y:S01]  /*43a0*/  DFMA R46, R26.reuse, UR56, R46 ;  /* 0x000000381a2e7c2b */ /* 0x040fe2000800002e */
[----:B------:R-:W1:Y:S01]  /*43b0*/  LDCU.64 UR22, c[0x3][0x440] ;  /* 0x00c08800ff1677ac */ /* 0x000e620008000a00 */
[C---:B------:R-:W-:Y:S01]  /*43c0*/  DFMA R36, R26.reuse, UR76, R36 ;  /* 0x0000004c1a247c2b */ /* 0x040fe20008000024 */
[----:B------:R-:W1:Y:S01]  /*43d0*/  LDCU.64 UR54, c[0x3][0x448] ;  /* 0x00c08900ff3677ac */ /* 0x000e620008000a00 */
[C---:B------:R-:W-:Y:S01]  /*43e0*/  DFMA R42, R26.reuse, UR58, R42 ;  /* 0x0000003a1a2a7c2b */ /* 0x040fe2000800002a */
[----:B------:R-:W1:Y:S01]  /*43f0*/  LDCU.64 UR60, c[0x3][0x450] ;  /* 0x00c08a00ff3c77ac */ /* 0x000e620008000a00 */
[C---:B------:R-:W-:Y:S01]  /*4400*/  DFMA R50, R26.reuse, UR44, R50 ;  /* 0x0000002c1a327c2b */ /* 0x040fe20008000032 */
[----:B------:R-:W1:Y:S01]  /*4410*/  LDCU.64 UR68, c[0x3][0x458] ;  /* 0x00c08b00ff4477ac */ /* 0x000e620008000a00 */
[----:B------:R-:W-:Y:S01]  /*4420*/  DFMA R48, R26, UR64, R48 ;  /* 0x000000401a307c2b */ /* 0x000fe20008000030 */
[----:B------:R-:W1:Y:S01]  /*4430*/  LDCU.64 UR52, c[0x3][0x460] ;  /* 0x00c08c00ff3477ac */ /* 0x000e620008000a00 */
[----:B------:R-:W1:Y:S01]  /*4440*/  LDCU.64 UR26, c[0x3][0x468] ;  /* 0x00c08d00ff1a77ac */ /* 0x000e620008000a00 */
[----:B------:R-:W1:Y:S01]  /*4450*/  LDCU.64 UR34, c[0x3][0x470] ;  /* 0x00c08e00ff2277ac */ /* 0x000e620008000a00 */
[----:B------:R-:W-:-:S02]  /*4460*/  DFMA R40, R30, UR72, R40 ;  /* 0x000000481e287c2b */ /* 0x000fc40008000028 */
[C---:B----4-:R-:W-:Y:S02]  /*4470*/  DFMA R38, R30.reuse, UR24, R38 ;  /* 0x000000181e267c2b */ /* 0x050fe40008000026 */
[C---:B--2---:R-:W-:Y:S02]  /*4480*/  DFMA R34, R30.reuse, UR20, R34 ;  /* 0x000000141e227c2b */ /* 0x044fe40008000022 */
[C---:B---3--:R-:W-:Y:S02]  /*4490*/  DFMA R46, R30.reuse, UR70, R46 ;  /* 0x000000461e2e7c2b */ /* 0x048fe4000800002e */
[C---:B------:R-:W-:Y:S02]  /*44a0*/  DFMA R36, R30.reuse, UR32, R36 ;  /* 0x000000201e247c2b */ /* 0x040fe40008000024 */
[C---:B------:R-:W-:Y:S02]  /*44b0*/  DFMA R44, R30.reuse, UR28, R44 ;  /* 0x0000001c1e2c7c2b */ /* 0x040fe4000800002c */
[----:B------:R-:W-:-:S02]  /*44c0*/  DFMA R42, R30, UR74, R42 ;  /* 0x0000004a1e2a7c2b */ /* 0x000fc4000800002a */
[C---:B------:R-:W-:Y:S02]  /*44d0*/  DFMA R50, R30.reuse, UR8, R50 ;  /* 0x000000081e327c2b */ /* 0x040fe40008000032 */
[----:B------:R-:W-:Y:S02]  /*44e0*/  DFMA R48, R30, UR62, R48 ;  /* 0x0000003e1e307c2b */ /* 0x000fe40008000030 */
[C---:B------:R-:W-:Y:S02]  /*44f0*/  DFMA R40, R32.reuse, UR30, R40 ;  /* 0x0000001e20287c2b */ /* 0x040fe40008000028 */
[C---:B0-----:R-:W-:Y:S02]  /*4500*/  DFMA R28, R32.reuse, UR66, R28 ;  /* 0x00000042201c7c2b */ /* 0x041fe4000800001c */
[C---:B-1----:R-:W-:Y:S02]  /*4510*/  DFMA R38, R32.reuse, UR22, R38 ;  /* 0x0000001620267c2b */ /* 0x042fe40008000026 */
[----:B------:R-:W-:-:S02]  /*4520*/  DFMA R34, R32, UR54, R34 ;  /* 0x0000003620227c2b */ /* 0x000fc40008000022 */
[C---:B------:R-:W-:Y:S02]  /*4530*/  DFMA R46, R32.reuse, UR60, R46 ;  /* 0x0000003c202e7c2b */ /* 0x040fe4000800002e */
[C---:B------:R-:W-:Y:S02]  /*4540*/  DFMA R36, R32.reuse, UR68, R36 ;  /* 0x0000004420247c2b */ /* 0x040fe40008000024 */
        /* <DEDUP_REMOVED lines=18> */
[----:B------:R-:W2:Y:S03]  /*4670*/  LDCU.64 UR20, c[0x3][0xb8] ;  /* 0x00c01700ff1477ac */ /* 0x000ea60008000a00 */
[----:B0-----:R-:W0:Y:S01]  /*4680*/  LDS.64 R50, [R3+0x68] ;  /* 0x0000680003327984 */ /* 0x001e220000000a00 */
[----:B------:R-:W3:Y:S03]  /*4690*/  LDCU.64 UR22, c[0x3][0x110] ;  /* 0x00c02200ff1677ac */ /* 0x000ee60008000a00 */
[----:B------:R-:W2:Y:S01]  /*46a0*/  LDS.64 R4, [R3+0xd0] ;  /* 0x0000d00003047984 */ /* 0x000ea20000000a00 */
[----:B------:R-:W4:Y:S03]  /*46b0*/  LDCU.64 UR24, c[0x3][0x168] ;  /* 0x00c02d00ff1877ac */ /* 0x000f260008000a00 */
[----:B------:R-:W3:Y:S04]  /*46c0*/  LDS.64 R28, [R3+0x138] ;  /* 0x00013800031c7984 */ /* 0x000ee80000000a00 */
[----:B------:R-:W4:Y:S04]  /*46d0*/  LDS.64 R30, [R3+0x1a0] ;  /* 0x0001a000031e7984 */ /* 0x000f280000000a00 */
[----:B------:R-:W5:Y:S04]  /*46e0*/  LDS.64 R32, [R3+0x208] ;  /* 0x0002080003207984 */ /* 0x000f680000000a00 */
[----:B------:R-:W5:Y:S04]  /*46f0*/  LDS.64 R34, [R3+0x270] ;  /* 0x0002700003227984 */ /* 0x000f680000000a00 */
[----:B------:R-:W-:Y:S04]  /*4700*/  LDS.64 R44, [R3+0x478] ;  /* 0x00047800032c7984 */ /* 0x000fe80000000a00 */
[----:B------:R-:W-:Y:S01]  /*4710*/  LDS.64 R46, [R3+0x4e0] ;  /* 0x0004e000032e7984 */ /* 0x000fe20000000a00 */
[----:B-1----:R-:W-:-:S08]  /*4720*/  DFMA R36, R52, UR18, RZ ;  /* 0x0000001234247c2b */ /* 0x002fd000080000ff */
[----:B0-----:R-:W-:Y:S02]  /*4730*/  DFMA R38, R50, UR12, R36 ;  /* 0x0000000c32267c2b */ /* 0x001fe40008000024 */
[----:B------:R-:W0:Y:S06]  /*4740*/  LDS.64 R36, [R3+0x2d8] ;  /* 0x0002d80003247984 */ /* 0x000e2c0000000a00 */
[----:B--2---:R-:W-:Y:S01]  /*4750*/  DFMA R38, R4, UR20, R38 ;  /* 0x0000001404267c2b */ /* 0x004fe20008000026 */
[----:B------:R-:W5:Y:S07]  /*4760*/  LDCU.64 UR20, c[0x3][0x1c0] ;  /* 0x00c03800ff1477ac */ /* 0x000f6e0008000a00 */
[----:B---3--:R-:W-:Y:S01]  /*4770*/  DFMA R40, R28, UR22, R38 ;  /* 0x000000161c287c2b */ /* 0x008fe20008000026 */
[----:B------:R-:W1:Y:S01]  /*4780*/  LDCU.64 UR22, c[0x3][0x218] ;  /* 0x00c04300ff1677ac */ /* 0x000e620008000a00 */
[----:B------:R-:W2:Y:S06]  /*4790*/  LDS.64 R38, [R3+0x340] ;  /* 0x0003400003267984 */ /* 0x000eac0000000a00 */
[----:B----4-:R-:W-:Y:S01]  /*47a0*/  DFMA R42, R30, UR24, R40 ;  /* 0x000000181e2a7c2b */ /* 0x010fe20008000028 */
[----:B------:R-:W0:Y:S01]  /*47b0*/  LDCU.64 UR24, c[0x3][0x270] ;  /* 0x00c04e00ff1877ac */ /* 0x000e220008000a00 */
[----:B------:R-:W3:Y:S06]  /*47c0*/  LDS.64 R40, [R3+0x3a8] ;  /* 0x0003a80003287984 */ /* 0x000eec0000000a00 */
[----:B-----5:R-:W-:Y:S01]  /*47d0*/  DFMA R48, R32, UR20, R42 ;  /* 0x0000001420307c2b */ /* 0x020fe2000800002a */
[----:B------:R-:W2:Y:S01]  /*47e0*/  LDCU.64 UR20, c[0x3][0x2c8] ;  /* 0x00c05900ff1477ac */ /* 0x000ea20008000a00 */
[----:B------:R-:W4:Y:S06]  /*47f0*/  LDS.64 R42, [R3+0x410] ;  /* 0x00041000032a7984 */ /* 0x000f2c0000000a00 */
[----:B-1----:R-:W-:Y:S01]  /*4800*/  DFMA R48, R34, UR22, R48 ;  /* 0x0000001622307c2b */ /* 0x002fe20008000030 */
[----:B------:R-:W3:Y:S07]  /*4810*/  LDCU.64 UR22, c[0x3][0x320] ;  /* 0x00c06400ff1677ac */ /* 0x000eee0008000a00 */
[----:B0-----:R-:W-:Y:S01]  /*4820*/  DFMA R48, R36, UR24, R48 ;  /* 0x0000001824307c2b */ /* 0x001fe20008000030 */
[----:B------:R-:W4:Y:S07]  /*4830*/  LDCU.64 UR24, c[0x3][0x378] ;  /* 0x00c06f00ff1877ac */ /* 0x000f2e0008000a00 */
[----:B--2---:R-:W-:Y:S01]  /*4840*/  DFMA R48, R38, UR20, R48 ;  /* 0x0000001426307c2b */ /* 0x004fe20008000030 */
[----:B------:R-:W0:Y:S07]  /*4850*/  LDCU.64 UR20, c[0x3][0x3d0] ;  /* 0x00c07a00ff1477ac */ /* 0x000e2e0008000a00 */
[----:B---3--:R-:W-:Y:S01]  /*4860*/  DFMA R48, R40, UR22, R48 ;  /* 0x0000001628307c2b */ /* 0x008fe20008000030 */
[----:B------:R-:W1:Y:S07]  /*4870*/  LDCU.64 UR22, c[0x3][0x428] ;  /* 0x00c08500ff1677ac */ /* 0x000e6e0008000a00 */
[----:B----4-:R-:W-:Y:S01]  /*4880*/  DFMA R48, R42, UR24, R48 ;  /* 0x000000182a307c2b */ /* 0x010fe20008000030 */
[----:B------:R-:W2:Y:S07]  /*4890*/  LDCU.64 UR24, c[0x3][0xc0] ;  /* 0x00c01800ff1877ac */ /* 0x000eae0008000a00 */
[----:B0-----:R-:W-:Y:S01]  /*48a0*/  DFMA R48, R44, UR20, R48 ;  /* 0x000000142c307c2b */ /* 0x001fe20008000030 */
[----:B------:R-:W0:Y:S07]  /*48b0*/  LDCU.64 UR20, c[0x3][0x10] ;  /* 0x00c00200ff1477ac */ /* 0x000e2e0008000a00 */
[----:B-1----:R-:W-:Y:S01]  /*48c0*/  DFMA R48, R46, UR22, R48 ;  /* 0x000000162e307c2b */ /* 0x002fe20008000030 */
[----:B------:R-:W1:Y:S06]  /*48d0*/  LDCU.64 UR22, c[0x3][0x68] ;  /* 0x00c00d00ff1677ac */ /* 0x000e6c0008000a00 */
[----:B------:R0:W-:Y:S02]  /*48e0*/  STS.64 [R3+0x68], R48 ;  /* 0x0000683003007388 */ /* 0x0001e40000000a00 */
[----:B0-----:R-:W-:Y:S01]  /*48f0*/  DFMA R48, R52, UR20, RZ ;  /* 0x0000001434307c2b */ /* 0x001fe200080000ff */
        /* <DEDUP_REMOVED lines=24> */
[----:B------:R-:W0:Y:S06]  /*4a80*/  LDCU.64 UR20, c[0x3][0x18] ;  /* 0x00c00300ff1477ac */ /* 0x000e2c0008000a00 */
        /* <DEDUP_REMOVED lines=190> */
[----:B---3--:R-:W-:-:S02]  /*5670*/  DFMA R48, R52, UR16, RZ ;  /* 0x0000001034307c2b */ /* 0x008fc400080000ff */
[----:B0-----:R-:W-:Y:S01]  /*5680*/  DFMA R52, R52, UR20, RZ ;  /* 0x0000001434347c2b */ /* 0x001fe200080000ff */
[----:B------:R-:W0:Y:S05]  /*5690*/  LDCU.64 UR20, c[0x3][0x100] ;  /* 0x00c02000ff1477ac */ /* 0x000e2a0008000a00 */
[C---:B------:R-:W-:Y:S02]  /*56a0*/  DFMA R48, R50.reuse, UR14, R48 ;  /* 0x0000000e32307c2b */ /* 0x040fe40008000030 */
[----:B-1----:R-:W-:Y:S01]  /*56b0*/  DFMA R52, R50, UR22, R52 ;  /* 0x0000001632347c2b */ /* 0x002fe20008000034 */
[----:B------:R-:W1:Y:S05]  /*56c0*/  LDCU.64 UR22, c[0x3][0x158] ;  /* 0x00c02b00ff1677ac */ /* 0x000e6a0008000a00 */
[----:B------:R-:W-:-:S02]  /*56d0*/  DFMA R48, R4, UR38, R48 ;  /* 0x0000002604307c2b */ /* 0x000fc40008000030 */
[----:B0-----:R-:W-:Y:S01]  /*56e0*/  DFMA R52, R4, UR20, R52 ;  /* 0x0000001404347c2b */ /* 0x001fe20008000034 */
        /* <DEDUP_REMOVED lines=30> */
.L_x_335:
[----:B------:R-:W-:Y:S05]  /*58d0*/  BSYNC.RECONVERGENT B0 ;  /* 0x0000000000007941 */ /* 0x000fea0003800200 */
.L_x_334:
[----:B-1----:R-:W1:Y:S01]  /*58e0*/  S2R R3, SR_TID.X ;  /* 0x0000000000037919 */ /* 0x002e620000002100 */
[----:B------:R-:W-:Y:S01]  /*58f0*/  BSSY.RECONVERGENT B0, `(.L_x_336) ;  /* 0x0000127000007945 */ /* 0x000fe20003800200 */
[----:B------:R-:W-:Y:S01]  /*5900*/  BAR.SYNC.DEFER_BLOCKING 0x0 ;  /* 0x0000000000007b1d */ /* 0x000fe20000010000 */
[----:B-1----:R-:W-:-:S05]  /*5910*/  ISETP.GT.U32.OR P0, PT, R3, 0x78, P0 ;  /* 0x000000780300780c */ /* 0x002fca0000704470 */
[----:B------:R-:W-:Y:S08]  /*5920*/  @P1 BRA `(.L_x_337) ;  /* 0x00000010008c1947 */ /* 0x000ff00003800000 */
[----:B------:R-:W1:Y:S01]  /*5930*/  LDS.64 R8, [R2] ;  /* 0x0000000002087984 */ /* 0x000e620000000a00 */
[----:B------:R-:W1:Y:S03]  /*5940*/  LDCU.128 UR12, c[0x3][URZ] ;  /* 0x00c00000ff0c77ac */ /* 0x000e660008000c00 */
[----:B------:R-:W2:Y:S01]  /*5950*/  LDS.64 R6, [R2+0x548] ;  /* 0x0005480002067984 */ /* 0x000ea20000000a00 */
[----:B------:R-:W3:Y:S03]  /*5960*/  LDCU.64 UR18, c[0x3][0x10] ;  /* 0x00c00200ff1277ac */ /* 0x000ee60008000a00 */
[----:B------:R-:W4:Y:S01]  /*5970*/  LDS.64 R12, [R2+0xa90] ;  /* 0x000a9000020c7984 */ /* 0x000f220000000a00 */
[----:B------:R-:W5:Y:S03]  /*5980*/  LDCU.64 UR56, c[0x3][0x18] ;  /* 0x00c00300ff3877ac */ /* 0x000f660008000a00 */
[----:B0-----:R-:W0:Y:S01]  /*5990*/  LDS.64 R4, [R2+0xfd8] ;  /* 0x000fd80002047984 */ /* 0x001e220000000a00 */
[----:B------:R-:W5:Y:S01]  /*59a0*/  LDCU.64 UR54, c[0x3][0x20] ;  /* 0x00c00400ff3677ac */ /* 0x000f620008000a00 */
[----:B------:R-:W5:Y:S01]  /*59b0*/  LDCU.64 UR46, c[0x3][0x28] ;  /* 0x00c00500ff2e77ac */ /* 0x000f620008000a00 */
[----:B------:R-:W5:Y:S01]  /*59c0*/  LDCU.64 UR42, c[0x3][0x30] ;  /* 0x00c00600ff2a77ac */ /* 0x000f620008000a00 */
[----:B------:R-:W5:Y:S01]  /*59d0*/  LDCU.64 UR38, c[0x3][0x38] ;  /* 0x00c00700ff2677ac */ /* 0x000f620008000a00 */
[----:B------:R-:W2:Y:S01]  /*59e0*/  LDCU.64 UR28, c[0x3][0x40] ;  /* 0x00c00800ff1c77ac */ /* 0x000ea20008000a00 */
[----:B------:R-:W2:Y:S01]  /*59f0*/  LDCU.64 UR68, c[0x3][0x48] ;  /* 0x00c00900ff4477ac */ /* 0x000ea20008000a00 */
[----:B------:R-:W2:Y:S01]  /*5a00*/  LDCU.64 UR20, c[0x3][0x60] ;  /* 0x00c00c00ff1477ac */ /* 0x000ea20008000a00 */
[C---:B-1----:R-:W-:Y:S01]  /*5a10*/  DFMA R16, R8.reuse, UR14, RZ ;  /* 0x0000000e08107c2b */ /* 0x042fe200080000ff */
[----:B------:R-:W1:Y:S01]  /*5a20*/  LDCU.64 UR70, c[0x3][0x50] ;  /* 0x00c00a00ff4677ac */ /* 0x000e620008000a00 */
[----:B------:R-:W-:-:S02]  /*5a30*/  DFMA R14, R8, UR12, RZ ;  /* 0x0000000c080e7c2b */ /* 0x000fc400080000ff */
[C---:B---3--:R-:W-:Y:S01]  /*5a40*/  DFMA R18, R8.reuse, UR18, RZ ;  /* 0x0000001208127c2b */ /* 0x048fe200080000ff */
[----:B------:R-:W3:Y:S01]  /*5a50*/  LDCU.64 UR58, c[0x3][0x58] ;  /* 0x00c00b00ff3a77ac */ /* 0x000ee20008000a00 */
[C---:B-----5:R-:W-:Y:S02]  /*5a60*/  DFMA R24, R8.reuse, UR56, RZ ;  /* 0x0000003808187c2b */ /* 0x060fe400080000ff */
[C---:B------:R-:W-:Y:S01]  /*5a70*/  DFMA R30, R8.reuse, UR54, RZ ;  /* 0x00000036081e7c2b */ /* 0x040fe200080000ff */
[----:B------:R-:W5:Y:S01]  /*5a80*/  LDCU.64 UR72, c[0x3][0x68] ;  /* 0x00c00d00ff4877ac */ /* 0x000f620008000a00 */
[C---:B------:R-:W-:Y:S02]  /*5a90*/  DFMA R28, R8.reuse, UR46, RZ ;  /* 0x0000002e081c7c2b */ /* 0x040fe400080000ff */
[C---:B------:R-:W-:Y:S01]  /*5aa0*/  DFMA R26, R8.reuse, UR42, RZ ;  /* 0x0000002a081a7c2b */ /* 0x040fe200080000ff */
[----:B------:R-:W4:Y:S01]  /*5ab0*/  LDCU.64 UR16, c[0x3][0x70] ;  /* 0x00c00e00ff1077ac */ /* 0x000f220008000a00 */
[----:B------:R-:W-:-:S02]  /*5ac0*/  DFMA R22, R8, UR38, RZ ;  /* 0x0000002608167c2b */ /* 0x000fc400080000ff */
[C---:B--2---:R-:W-:Y:S01]  /*5ad0*/  DFMA R20, R8.reuse, UR28, RZ ;  /* 0x0000001c08147c2b */ /* 0x044fe200080000ff */
[----:B------:R-:W2:Y:S01]  /*5ae0*/  LDCU.64 UR50, c[0x3][0x78] ;  /* 0x00c00f00ff3277ac */ /* 0x000ea20008000a00 */
[----:B------:R-:W-:Y:S02]  /*5af0*/  DFMA R10, R8, UR68, RZ ;  /* 0x00000044080a7c2b */ /* 0x000fe400080000ff */
[----:B------:R-:W-:Y:S01]  /*5b00*/  DFMA R16, R6, UR20, R16 ;  /* 0x0000001406107c2b */ /* 0x000fe20008000010 */
[----:B------:R-:W0:Y:S01]  /*5b10*/  LDCU.64 UR52, c[0x3][0x80] ;  /* 0x00c01000ff3477ac */ /* 0x000e220008000a00 */
[----:B-1----:R-:W-:Y:S02]  /*5b20*/  DFMA R8, R8, UR70, RZ ;  /* 0x0000004608087c2b */ /* 0x002fe400080000ff */
[C---:B---3--:R-:W-:Y:S01]  /*5b30*/  DFMA R14, R6.reuse, UR58, R14 ;  /* 0x0000003a060e7c2b */ /* 0x048fe2000800000e */
[----:B------:R-:W1:Y:S01]  /*5b40*/  LDCU.64 UR34, c[0x3][0x88] ;  /* 0x00c01100ff2277ac */ /* 0x000e620008000a00 */
[C---:B-----5:R-:W-:Y:S01]  /*5b50*/  DFMA R18, R6.reuse, UR72, R18 ;  /* 0x0000004806127c2b */ /* 0x060fe20008000012 */
[----:B------:R-:W3:Y:S01]  /*5b60*/  LDCU.64 UR30, c[0x3][0x90] ;  /* 0x00c01200ff1e77ac */ /* 0x000ee20008000a00 */
[C---:B----4-:R-:W-:Y:S01]  /*5b70*/  DFMA R24, R6.reuse, UR16, R24 ;  /* 0x0000001006187c2b */ /* 0x050fe20008000018 */
[----:B------:R-:W4:Y:S01]  /*5b80*/  LDCU.64 UR32, c[0x3][0x98] ;  /* 0x00c01300ff2077ac */ /* 0x000f220008000a00 */
[C---:B--2---:R-:W-:Y:S01]  /*5b90*/  DFMA R30, R6.reuse, UR50, R30 ;  /* 0x00000032061e7c2b */ /* 0x044fe2000800001e */
[----:B------:R-:W2:Y:S01]  /*5ba0*/  LDCU.64 UR26, c[0x3][0xa0] ;  /* 0x00c01400ff1a77ac */ /* 0x000ea20008000a00 */
[C---:B0-----:R-:W-:Y:S01]  /*5bb0*/  DFMA R28, R6.reuse, UR52, R28 ;  /* 0x00000034061c7c2b */ /* 0x041fe2000800001c */
[----:B------:R-:W0:Y:S01]  /*5bc0*/  LDCU.64 UR66, c[0x3][0xa8] ;  /* 0x00c01500ff4277ac */ /* 0x000e220008000a00 */
        /* <DEDUP_REMOVED lines=8> */
[----:B0-----:R-:W-:Y:S01]  /*5c50*/  DFMA R6, R6, UR66, R8 ;  /* 0x0000004206067c2b */ /* 0x001fe20008000008 */
[----:B------:R-:W0:Y:S01]  /*5c60*/  LDCU.64 UR60, c[0x3][0xd0] ;  /* 0x00c01a00ff3c77ac */ /* 0x000e220008000a00 */
[----:B------:R-:W5:Y:S01]  /*5c70*/  LDS.64 R8, [R2+0x1520] ;  /* 0x0015200002087984 */ /* 0x000f620000000a00 */
        /* <DEDUP_REMOVED lines=20> */
[----:B-1----:R-:W-:Y:S01]  /*5dc0*/  DFMA R12, R12, UR58, R6 ;  /* 0x0000003a0c0c7c2b */ /* 0x002fe20008000006 */
[----:B------:R-:W1:Y:S01]  /*5dd0*/  LDCU.64 UR16, c[0x3][0x128] ;  /* 0x00c02500ff1077ac */ /* 0x000e620008000a00 */
[----:B------:R-:W5:Y:S01]  /*5de0*/  LDS.64 R6, [R2+0x1a68] ;  /* 0x001a680002067984 */ /* 0x000f620000000a00 */
        /* <DEDUP_REMOVED lines=13> */
[----:B------:R-:W5:Y:S01]  /*5ec0*/  LDCU.64 UR32, c[0x3][0x178] ;  /* 0x00c02f00ff2077ac */ /* 0x000f620008000a00 */
[C---:B--2---:R-:W-:Y:S01]  /*5ed0*/  DFMA R22, R4.reuse, UR42, R22 ;  /* 0x0000002a04167c2b */ /* 0x044fe20008000016 */
[----:B------:R-:W2:Y:S01]  /*5ee0*/  LDCU.64 UR64, c[0x3][0x1a0] ;  /* 0x00c03400ff4077ac */ /* 0x000ea20008000a00 */
[C---:B0-----:R-:W-:Y:S01]  /*5ef0*/  DFMA R20, R4.reuse, UR38, R20 ;  /* 0x0000002604147c2b */ /* 0x041fe20008000014 */
[----:B------:R-:W0:Y:S01]  /*5f00*/  LDCU.64 UR68, c[0x3][0x170] ;  /* 0x00c02e00ff4477ac */ /* 0x000e220008000a00 */
[C---:B-1----:R-:W-:Y:S01]  /*5f10*/  DFMA R10, R4.reuse, UR52, R10 ;  /* 0x00000034040a7c2b */ /* 0x042fe2000800000a */
[----:B------:R-:W1:Y:S01]  /*5f20*/  LDCU.64 UR70, c[0x3][0x180] ;  /* 0x00c03000ff4677ac */ /* 0x000e620008000a00 */
[----:B---3--:R-:W-:Y:S01]  /*5f30*/  DFMA R12, R4, UR34, R12 ;  /* 0x00000022040c7c2b */ /* 0x008fe2000800000c */
[----:B------:R-:W3:Y:S01]  /*5f40*/  LDS.64 R4, [R2+0x1fb0] ;  /* 0x001fb00002047984 */ /* 0x000ee20000000a00 */
[----:B------:R-:W4:Y:S01]  /*5f50*/  LDCU.64 UR28, c[0x3][0x168] ;  /* 0x00c02d00ff1c77ac */ /* 0x000f220008000a00 */
[C---:B-----5:R-:W-:Y:S01]  /*5f60*/  DFMA R34, R8.reuse, UR32, R24 ;  /* 0x0000002008227c2b */ /* 0x060fe20008000018 */
[----:B------:R-:W5:Y:S01]  /*5f70*/  LDCU.64 UR66, c[0x3][0x190] ;  /* 0x00c03200ff4277ac */ /* 0x000f620008000a00 */
[C---:B--2---:R-:W-:Y:S01]  /*5f80*/  DFMA R24, R8.reuse, UR64, R20 ;  /* 0x0000004008187c2b */ /* 0x044fe20008000014 */
[----:B------:R-:W2:Y:S01]  /*5f90*/  LDS.64 R20, [R2+0x24f8] ;  /* 0x0024f80002147984 */ /* 0x000ea20000000a00 */
[----:B------:R-:W5:Y:S01]  /*5fa0*/  LDCU.64 UR30, c[0x3][0x160] ;  /* 0x00c02c00ff1e77ac */ /* 0x000f620008000a00 */
[C---:B0-----:R-:W-:Y:S01]  /*5fb0*/  DFMA R18, R8.reuse, UR68, R18 ;  /* 0x0000004408127c2b */ /* 0x041fe20008000012 */
[----:B------:R-:W0:Y:S01]  /*5fc0*/  LDCU.64 UR26, c[0x3][0x188] ;  /* 0x00c03100ff1a77ac */ /* 0x000e220008000a00 */
[C---:B-1----:R-:W-:Y:S01]  /*5fd0*/  DFMA R32, R8.reuse, UR70, R30 ;  /* 0x0000004608207c2b */ /* 0x042fe2000800001e */
[----:B------:R-:W1:Y:S01]  /*5fe0*/  LDCU.64 UR24, c[0x3][0x198] ;  /* 0x00c03300ff1877ac */ /* 0x000e620008000a00 */
[C---:B----4-:R-:W-:Y:S01]  /*5ff0*/  DFMA R16, R8.reuse, UR28, R16 ;  /* 0x0000001c08107c2b */ /* 0x050fe20008000010 */
[----:B------:R-:W4:Y:S01]  /*6000*/  LDCU.64 UR22, c[0x3][0x1a8] ;  /* 0x00c03500ff1677ac */ /* 0x000f220008000a00 */
[C---:B-----5:R-:W-:Y:S01]  /*6010*/  DFMA R30, R8.reuse, UR66, R26 ;  /* 0x00000042081e7c2b */ /* 0x060fe2000800001a */
[----:B------:R-:W5:Y:S01]  /*6020*/  LDCU.64 UR62, c[0x3][0x1b0] ;  /* 0x00c03600ff3e77ac */ /* 0x000f620008000a00 */
[C---:B------:R-:W-:Y:S01]  /*6030*/  DFMA R14, R8.reuse, UR30, R14 ;  /* 0x0000001e080e7c2b */ /* 0x040fe2000800000e */
[----:B------:R-:W3:Y:S01]  /*6040*/  LDCU.64 UR76, c[0x3][0x1c8] ;  /* 0x00c03900ff4c77ac */ /* 0x000ee20008000a00 */
[C---:B0-----:R-:W-:Y:S01]  /*6050*/  DFMA R28, R8.reuse, UR26, R28 ;  /* 0x0000001a081c7c2b */ /* 0x041fe2000800001c */
[----:B------:R-:W0:Y:S01]  /*6060*/  LDCU.64 UR60, c[0x3][0x1b8] ;  /* 0x00c03700ff3c77ac */ /* 0x000e220008000a00 */
[C---:B-1----:R-:W-:Y:S01]  /*6070*/  DFMA R26, R8.reuse, UR24, R22 ;  /* 0x00000018081a7c2b */ /* 0x042fe20008000016 */
[----:B------:R-:W1:Y:S01]  /*6080*/  LDCU.64 UR14, c[0x3][0x1c0] ;  /* 0x00c03800ff0e77ac */ /* 0x000e620008000a00 */
[C---:B----4-:R-:W-:Y:S01]  /*6090*/  DFMA R10, R8.reuse, UR22, R10 ;  /* 0x00000016080a7c2b */ /* 0x050fe2000800000a */
[----:B------:R-:W4:Y:S01]  /*60a0*/  LDCU.64 UR74, c[0x3][0x1d0] ;  /* 0x00c03a00ff4a77ac */ /* 0x000f220008000a00 */
[----:B-----5:R-:W-:Y:S01]  /*60b0*/  DFMA R12, R8, UR62, R12 ;  /* 0x0000003e080c7c2b */ /* 0x020fe2000800000c */
[----:B------:R-:W5:Y:S01]  /*60c0*/  LDCU.64 UR12, c[0x3][0x1d8] ;  /* 0x00c03b00ff0c77ac */ /* 0x000f620008000a00 */
[C---:B---3--:R-:W-:Y:S01]  /*60d0*/  DFMA R18, R6.reuse, UR76, R18 ;  /* 0x0000004c06127c2b */ /* 0x048fe20008000012 */
[----:B------:R-:W3:Y:S01]  /*60e0*/  LDCU.64 UR20, c[0x3][0x1e0] ;  /* 0x00c03c00ff1477ac */ /* 0x000ee20008000a00 */
[C---:B0-----:R-:W-:Y:S01]  /*60f0*/  DFMA R22, R6.reuse, UR60, R14 ;  /* 0x0000003c06167c2b */ /* 0x041fe2000800000e */
[----:B------:R-:W0:Y:S01]  /*6100*/  LDCU.64 UR58, c[0x3][0x1e8] ;  /* 0x00c03d00ff3a77ac */ /* 0x000e220008000a00 */
[C---:B-1----:R-:W-:Y:S01]  /*6110*/  DFMA R16, R6.reuse, UR14, R16 ;  /* 0x0000000e06107c2b */ /* 0x042fe20008000010 */
[----:B------:R-:W1:Y:S01]  /*6120*/  LDCU.64 UR18, c[0x3][0x1f0] ;  /* 0x00c03e00ff1277ac */ /* 0x000e620008000a00 */
[----:B----4-:R-:W-:Y:S01]  /*6130*/  DFMA R34, R6, UR74, R34 ;  /* 0x0000004a06227c2b */ /* 0x010fe20008000022 */
[----:B------:R-:W4:Y:S03]  /*6140*/  LDCU.64 UR56, c[0x3][0x1f8] ;  /* 0x00c03f00ff3877ac */ /* 0x000f260008000a00 */
[----:B------:R-:W-:-:S02]  /*6150*/  DFMA R22, R4, UR36, R22 ;  /* 0x0000002404167c2b */ /* 0x000fc40008000016 */
[C---:B-----5:R-:W-:Y:S01]  /*6160*/  DFMA R32, R6.reuse, UR12, R32 ;  /* 0x0000000c06207c2b */ /* 0x060fe20008000020 */
[----:B------:R-:W5:Y:S01]  /*6170*/  LDCU.64 UR54, c[0x3][0x200] ;  /* 0x00c04000ff3677ac */ /* 0x000f620008000a00 */
[----:B---3--:R-:W-:Y:S01]  /*6180*/  DFMA R28, R6, UR20, R28 ;  /* 0x00000014061c7c2b */ /* 0x008fe2000800001c */
[----:B------:R-:W3:Y:S03]  /*6190*/  LDCU.64 UR72, c[0x3][0x208] ;  /* 0x00c04100ff4877ac */ /* 0x000ee60008000a00 */
[----:B--2---:R-:W-:Y:S02]  /*61a0*/  DFMA R22, R20, UR4, R22 ;  /* 0x0000000414167c2b */ /* 0x004fe40008000016 */
[C---:B0-----:R-:W-:Y:S01]  /*61b0*/  DFMA R30, R6.reuse, UR58, R30 ;  /* 0x0000003a061e7c2b */ /* 0x041fe2000800001e */
[----:B------:R-:W0:Y:S01]  /*61c0*/  LDCU.64 UR50, c[0x3][0x220] ;  /* 0x00c04400ff3277ac */ /* 0x000e220008000a00 */
[C---:B-1----:R-:W-:Y:S01]  /*61d0*/  DFMA R26, R6.reuse, UR18, R26 ;  /* 0x00000012061a7c2b */ /* 0x042fe2000800001a */
[----:B------:R-:W1:Y:S01]  /*61e0*/  LDCU.64 UR38, c[0x3][0x238] ;  /* 0x00c04700ff2677ac */ /* 0x000e620008000a00 */
[C---:B----4-:R-:W-:Y:S01]  /*61f0*/  DFMA R24, R6.reuse, UR56, R24 ;  /* 0x0000003806187c2b */ /* 0x050fe20008000018 */
[----:B------:R-:W2:Y:S01]  /*6200*/  LDCU.64 UR28, c[0x3][0x258] ;  /* 0x00c04b00ff1c77ac */ /* 0x000ea20008000a00 */
[C---:B-----5:R-:W-:Y:S01]  /*6210*/  DFMA R10, R6.reuse, UR54, R10 ;  /* 0x00000036060a7c2b */ /* 0x060fe2000800000a */
[----:B------:R-:W4:Y:S01]  /*6220*/  LDCU.64 UR16, c[0x3][0x218] ;  /* 0x00c04300ff1077ac */ /* 0x000f220008000a00 */
[----:B---3--:R-:W-:Y:S01]  /*6230*/  DFMA R36, R6, UR72, R12 ;  /* 0x0000004806247c2b */ /* 0x008fe2000800000c */
[----:B------:R-:W3:Y:S01]  /*6240*/  LDCU.64 UR42, c[0x3][0x230] ;  /* 0x00c04600ff2a77ac */ /* 0x000ee20008000a00 */
[C---:B0-----:R-:W-:Y:S01]  /*6250*/  DFMA R6, R4.reuse, UR50, R18 ;  /* 0x0000003204067c2b */ /* 0x041fe20008000012 */
[----:B------:R-:W0:Y:S01]  /*6260*/  LDCU.64 UR52, c[0x3][0x240] ;  /* 0x00c04800ff3477ac */ /* 0x000e220008000a00 */
[----:B------:R-:W5:Y:S01]  /*6270*/  LDS.64 R18, [R2+0x2a40] ;  /* 0x002a400002127984 */ /* 0x000f620000000a00 */
[C---:B-1----:R-:W-:Y:S01]  /*6280*/  DFMA R12, R4.reuse, UR38, R28 ;  /* 0x00000026040c7c2b */ /* 0x042fe2000800001c */
[----:B------:R-:W1:Y:S01]  /*6290*/  LDCU.64 UR30, c[0x3][0x250] ;  /* 0x00c04a00ff1e77ac */ /* 0x000e620008000a00 */
[C---:B--2---:R-:W-:Y:S01]  /*62a0*/  DFMA R28, R4.reuse, UR28, R10 ;  /* 0x0000001c041c7c2b */ /* 0x044fe2000800000a */
[----:B------:R-:W2:Y:S01]  /*62b0*/  LDCU.64 UR46, c[0x3][0x228] ;  /* 0x00c04500ff2e77ac */ /* 0x000ea20008000a00 */
[----:B------:R-:W5:Y:S01]  /*62c0*/  LDS.64 R10, [R2+0x2f88] ;  /* 0x002f8800020a7984 */ /* 0x000f620000000a00 */
[C---:B----4-:R-:W-:Y:S01]  /*62d0*/  DFMA R16, R4.reuse, UR16, R16 ;  /* 0x0000001004107c2b */ /* 0x050fe20008000010 */
        /* <DEDUP_REMOVED lines=13> */
[----:B0-----:R-:W-:Y:S01]  /*63b0*/  DFMA R16, R20, UR70, R6 ;  /* 0x0000004614107c2b */ /* 0x001fe20008000006 */
[----:B------:R-:W0:Y:S01]  /*63c0*/  LDCU.64 UR76, c[0x3][0x2c8] ;  /* 0x00c05900ff4c77ac */ /* 0x000e220008000a00 */
[----:B-----5:R-:W-:-:S02]  /*63d0*/  DFMA R22, R18, UR40, R22 ;  /* 0x0000002812167c2b */ /* 0x020fc40008000016 */
[C---:B-1----:R-:W-:Y:S01]  /*63e0*/  DFMA R6, R20.reuse, UR66, R32 ;  /* 0x0000004214067c2b */ /* 0x042fe20008000020 */
[----:B------:R-:W1:Y:S01]  /*63f0*/  LDCU.64 UR26, c[0x3][0x280] ;  /* 0x00c05000ff1a77ac */ /* 0x000e620008000a00 */
[----:B--2---:R-:W-:Y:S01]  /*6400*/  DFMA R32, R20, UR64, R30 ;  /* 0x0000004014207c2b */ /* 0x004fe2000800001e */
[----:B------:R-:W2:Y:S03]  /*6410*/  LDCU.64 UR24, c[0x3][0x290] ;  /* 0x00c05200ff1877ac */ /* 0x000ea60008000a00 */
[----:B------:R-:W-:Y:S02]  /*6420*/  DFMA R22, R10, UR10, R22 ;  /* 0x0000000a0a167c2b */ /* 0x000fe40008000016 */
[----:B----4-:R-:W-:Y:S01]  /*6430*/  DFMA R30, R20, UR62, R8 ;  /* 0x0000003e141e7c2b */ /* 0x010fe20008000008 */
[----:B------:R-:W4:Y:S01]  /*6440*/  LDCU.64 UR22, c[0x3][0x2a0] ;  /* 0x00c05400ff1677ac */ /* 0x000f220008000a00 */
[----:B------:R-:W5:Y:S01]  /*6450*/  LDS.64 R8, [R2+0x34d0] ;  /* 0x0034d00002087984 */ /* 0x000f620000000a00 */
[----:B---3--:R-:W-:Y:S01]  /*6460*/  DFMA R24, R4, UR68, R36 ;  /* 0x0000004404187c2b */ /* 0x008fe20008000024 */
[----:B------:R-:W3:Y:S02]  /*6470*/  LDCU.64 UR60, c[0x3][0x2b0] ;  /* 0x00c05600ff3c77ac */ /* 0x000ee40008000a00 */
[----:B------:R-:W5:Y:S01]  /*6480*/  LDS.64 R4, [R2+0x3a18] ;  /* 0x003a180002047984 */ /* 0x000f620000000a00 */
[----:B0-----:R-:W-:Y:S01]  /*6490*/  DFMA R26, R18, UR76, R26 ;  /* 0x0000004c121a7c2b */ /* 0x001fe2000800001a */
[----:B------:R-:W0:Y:S01]  /*64a0*/  LDCU.64 UR14, c[0x3][0x2b8] ;  /* 0x00c05700ff0e77ac */ /* 0x000e220008000a00 */
[C---:B-1----:R-:W-:Y:S01]  /*64b0*/  DFMA R14, R20.reuse, UR26, R14 ;  /* 0x0000001a140e7c2b */ /* 0x042fe2000800000e */
[----:B------:R-:W1:Y:S01]  /*64c0*/  LDCU.64 UR50, c[0x3][0x320] ;  /* 0x00c06400ff3277ac */ /* 0x000e620008000a00 */
[C---:B--2---:R-:W-:Y:S01]  /*64d0*/  DFMA R12, R20.reuse, UR24, R12 ;  /* 0x00000018140c7c2b */ /* 0x044fe2000800000c */
[----:B------:R-:W2:Y:S01]  /*64e0*/  LDCU.64 UR74, c[0x3][0x2d0] ;  /* 0x00c05a00ff4a77ac */ /* 0x000ea20008000a00 */
[C---:B----4-:R-:W-:Y:S01]  /*64f0*/  DFMA R34, R20.reuse, UR22, R34 ;  /* 0x0000001614227c2b */ /* 0x050fe20008000022 */
[----:B------:R-:W4:Y:S01]  /*6500*/  LDCU.64 UR12, c[0x3][0x2d8] ;  /* 0x00c05b00ff0c77ac */ /* 0x000f220008000a00 */
[C---:B---3--:R-:W-:Y:S01]  /*6510*/  DFMA R28, R20.reuse, UR60, R28 ;  /* 0x0000003c141c7c2b */ /* 0x048fe2000800001c */
[----:B------:R-:W3:Y:S01]  /*6520*/  LDCU.64 UR20, c[0x3][0x2e0] ;  /* 0x00c05c00ff1477ac */ /* 0x000ee20008000a00 */
[----:B0-----:R-:W-:Y:S01]  /*6530*/  DFMA R24, R20, UR14, R24 ;  /* 0x0000000e14187c2b */ /* 0x001fe20008000018 */
[----:B------:R-:W0:Y:S01]  /*6540*/  LDCU.64 UR18, c[0x3][0x2f0] ;  /* 0x00c05e00ff1277ac */ /* 0x000e220008000a00 */
[----:B-1----:R-:W-:Y:S01]  /*6550*/  DFMA R20, R10, UR50, R26 ;  /* 0x000000320a147c2b */ /* 0x002fe2000800001a */
[----:B------:R-:W1:Y:S01]  /*6560*/  LDCU.64 UR72, c[0x3][0x308] ;  /* 0x00c06100ff4877ac */ /* 0x000e620008000a00 */
[----:B------:R-:W1:Y:S01]  /*6570*/  LDS.64 R26, [R2+0x3f60] ;  /* 0x003f6000021a7984 */ /* 0x000e620000000a00 */
[C---:B--2---:R-:W-:Y:S01]  /*6580*/  DFMA R16, R18.reuse, UR74, R16 ;  /* 0x0000004a12107c2b */ /* 0x044fe20008000010 */
[----:B------:R-:W2:Y:S01]  /*6590*/  LDCU.64 UR46, c[0x3][0x328] ;  /* 0x00c06500ff2e77ac */ /* 0x000ea20008000a00 */
[----:B----4-:R-:W-:Y:S01]  /*65a0*/  DFMA R14, R18, UR12, R14 ;  /* 0x0000000c120e7c2b */ /* 0x010fe2000800000e */
[----:B------:R-:W4:Y:S01]  /*65b0*/  LDCU.64 UR58, c[0x3][0x2e8] ;  /* 0x00c05d00ff3a77ac */ /* 0x000f220008000a00 */
[----:B-----5:R-:W-:-:S02]  /*65c0*/  DFMA R22, R8, UR44, R22 ;  /* 0x0000002c08167c2b */ /* 0x020fc40008000016 */
[C---:B---3--:R-:W-:Y:S01]  /*65d0*/  DFMA R6, R18.reuse, UR20, R6 ;  /* 0x0000001412067c2b */ /* 0x048fe20008000006 */
[----:B------:R-:W3:Y:S01]  /*65e0*/  LDCU.64 UR56, c[0x3][0x2f8] ;  /* 0x00c05f00ff3877ac */ /* 0x000ee20008000a00 */
[----:B0-----:R-:W-:Y:S01]  /*65f0*/  DFMA R32, R18, UR18, R32 ;  /* 0x0000001212207c2b */ /* 0x001fe20008000020 */
[----:B------:R-:W0:Y:S03]  /*6600*/  LDCU.64 UR54, c[0x3][0x300] ;  /* 0x00c06000ff3677ac */ /* 0x000e260008000a00 */
[----:B------:R-:W-:Y:S02]  /*6610*/  DFMA R22, R4, UR8, R22 ;  /* 0x0000000804167c2b */ /* 0x000fe40008000016 */
[----:B-1----:R-:W-:Y:S01]  /*6620*/  DFMA R28, R18, UR72, R28 ;  /* 0x00000048121c7c2b */ /* 0x002fe2000800001c */
[----:B------:R-:W1:Y:S01]  /*6630*/  LDCU.64 UR16, c[0x3][0x310] ;  /* 0x00c06200ff1077ac */ /* 0x000e620008000a00 */
[----:B--2---:R-:W-:Y:S01]  /*6640*/  DFMA R16, R10, UR46, R16 ;  /* 0x0000002e0a107c2b */ /* 0x004fe20008000010 */
[----:B------:R-:W2:Y:S01]  /*6650*/  LDCU.64 UR38, c[0x3][0x338] ;  /* 0x00c06700ff2677ac */ /* 0x000ea20008000a00 */
[C---:B----4-:R-:W-:Y:S01]  /*6660*/  DFMA R12, R18.reuse, UR58, R12 ;  /* 0x0000003a120c7c2b */ /* 0x050fe2000800000c */
[----:B------:R-:W4:Y:S01]  /*6670*/  LDCU.64 UR34, c[0x3][0x348] ;  /* 0x00c06900ff2277ac */ /* 0x000f220008000a00 */
[C---:B---3--:R-:W-:Y:S01]  /*6680*/  DFMA R34, R18.reuse, UR56, R34 ;  /* 0x0000003812227c2b */ /* 0x048fe20008000022 */
[----:B------:R-:W3:Y:S01]  /*6690*/  LDCU.64 UR68, c[0x3][0x360] ;  /* 0x00c06c00ff4477ac */ /* 0x000ee20008000a00 */
[C---:B0-----:R-:W-:Y:S01]  /*66a0*/  DFMA R30, R18.reuse, UR54, R30 ;  /* 0x00000036121e7c2b */ /* 0x041fe2000800001e */
[----:B------:R-:W0:Y:S01]  /*66b0*/  LDCU.64 UR42, c[0x3][0x330] ;  /* 0x00c06600ff2a77ac */ /* 0x000e220008000a00 */
[----:B-1----:R-:W-:Y:S01]  /*66c0*/  DFMA R24, R18, UR16, R24 ;  /* 0x0000001012187c2b */ /* 0x002fe20008000018 */
        /* <DEDUP_REMOVED lines=25> */
[----:B---3--:R-:W-:Y:S01]  /*6860*/  DFMA R14, R8, UR66, R14 ;  /* 0x00000042080e7c2b */ /* 0x008fe2000800000e */
        /* <DEDUP_REMOVED lines=17> */
[----:B----4-:R-:W-:Y:S01]  /*6980*/  DFMA R18, R4, UR58, R6 ;  /* 0x0000003a04127c2b */ /* 0x010fe20008000006 */
[----:B------:R-:W4:Y:S01]  /*6990*/  LDCU.64 UR16, c[0x3][0x410] ;  /* 0x00c08200ff1077ac */ /* 0x000f220008000a00 */
[----:B------:R-:W-:-:S02]  /*69a0*/  DFMA R6, R26, UR48, R22 ;  /* 0x000000301a067c2b */ /* 0x000fc40008000016 */
        /* <DEDUP_REMOVED lines=22> */
[----:B0-----:R-:W-:-:S02]  /*6b10*/  DFMA R18, R26, UR26, R32 ;  /* 0x0000001a1a127c2b */ /* 0x001fc40008000020 */
[C---:B-1----:R-:W-:Y:S02]  /*6b20*/  DFMA R20, R26.reuse, UR24, R34 ;  /* 0x000000181a147c2b */ /* 0x042fe40008000022 */
[C---:B--2---:R-:W-:Y:S02]  /*6b30*/  DFMA R22, R26.reuse, UR22, R30 ;  /* 0x000000161a167c2b */ /* 0x044fe4000800001e */
[C---:B----4-:R-:W-:Y:S02]  /*6b40*/  DFMA R24, R26.reuse, UR14, R28 ;  /* 0x0000000e1a187c2b */ /* 0x050fe4000800001c */
[----:B---3--:R-:W-:-:S11]  /*6b50*/  DFMA R26, R26, UR12, R4 ;  /* 0x0000000c1a1a7c2b */ /* 0x008fd60008000004 */
.L_x_337:
[----:B------:R-:W-:Y:S05]  /*6b60*/  BSYNC.RECONVERGENT B0 ;  /* 0x0000000000007941 */ /* 0x000fea0003800200 */
.L_x_336:
        /* <DEDUP_REMOVED lines=17> */
.L_x_338:
        /* <DEDUP_REMOVED lines=16> */
.L_x_2950:


//--------------------- .text._Z40massMatrixMultiplyMonolithicGlobalKernelILi11ELi13ELi1EEviPKdS1_S1_S1_Pd --------------------------
	.section	.text._Z40massMatrixMultiplyMonolithicGlobalKernelILi11ELi13ELi1EEviPKdS1_S1_S1_Pd,"ax",@progbits
	.align	128
        .global         _Z40massMatrixMultiplyMonolithicGlobalKernelILi11ELi13ELi1EEviPKdS1_S1_S1_Pd
        .type           _Z40massMatrixMultiplyMonolithicGlobalKernelILi11ELi13ELi1EEviPKdS1_S1_S1_Pd,@function
        .size           _Z40massMatrixMultiplyMonolithicGlobalKernelILi11ELi13ELi1EEviPKdS1_S1_S1_Pd,(.L_x_2951 - _Z40massMatrixMultiplyMonolithicGlobalKernelILi11ELi13ELi1EEviPKdS1_S1_S1_Pd)
        .other          _Z40massMatrixMultiplyMonolithicGlobalKernelILi11ELi13ELi1EEviPKdS1_S1_S1_Pd,@"STO_CUDA_ENTRY STV_DEFAULT"
_Z40massMatrixMultiplyMonolithicGlobalKernelILi11ELi13ELi1EEviPKdS1_S1_S1_Pd:
.text._Z40massMatrixMultiplyMonolithicGlobalKernelILi11ELi13ELi1EEviPKdS1_S1_S1_Pd:
[----:B------:R-:W-:Y:S08]  /*0000*/  LDC R1, c[0x0][0x37c] ;  /* 0x0000df00ff017b82 */ /* 0x000ff00000000800 */
[----:B------:R-:W0:Y:S01]  /*0010*/  LDC.64 R224, c[0x0][0x390] ;  /* 0x0000e400ffe07b82 */ /* 0x000e220000000a00 */
[----:B------:R-:W0:Y:S01]  /*0020*/  LDCU.64 UR4, c[0x0][0x358] ;  /* 0x00006b00ff0477ac */ /* 0x000e220008000a00 */
[----:B------:R-:W1:Y:S01]  /*0030*/  S2R R194, SR_TID.X ;  /* 0x0000000000c27919 */ /* 0x000e620000002100 */
[----:B------:R-:W2:Y:S01]  /*0040*/  LDCU UR7, c[0x0][0x380] ;  /* 0x00007000ff0777ac */ /* 0x000ea20008000800 */
        /* <DEDUP_REMOVED lines=98> */
[C---:B-1----:R-:W-:Y:S01]  /*0670*/  PRMT R0, R194.reuse, 0x9910, RZ ;  /* 0x00009910c2007816 */ /* 0x042fe200000000ff */
[----:B------:R-:W-:Y:S01]  /*0680*/  BSSY.RECONVERGENT B0, `(.L_x_339) ;  /* 0x0000167000007945 */ /* 0x000fe20003800200 */
[----:B------:R-:W3:Y:S01]  /*0690*/  S2R R176, SR_TID.Y ;  /* 0x0000000000b07919 */ /* 0x000ee20000002200 */
[----:B------:R-:W-:-:S02]  /*06a0*/  LOP3.LUT R2, R194, 0xffff, RZ, 0xc0, !PT ;  /* 0x0000ffffc2027812 */ /* 0x000fc400078ec0ff */
[----:B------:R-:W-:Y:S01]  /*06b0*/  IMAD R0, R0, 0x75, RZ ;  /* 0x0000007500007824 */ /* 0x000fe200078e02ff */
[----:B------:R-:W1:Y:S01]  /*06c0*/  S2R R175, SR_CgaCtaId ;  /* 0x0000000000af7919 */ /* 0x000e620000008800 */
[----:B------:R-:W-:Y:S03]  /*06d0*/  BAR.SYNC.DEFER_BLOCKING 0x0 ;  /* 0x0000000000007b1d */ /* 0x000fe60000010000 */
[----:B------:R-:W-:Y:S01]  /*06e0*/  LOP3.LUT R0, R0, 0xffff, RZ, 0xc0, !PT ;  /* 0x0000ffff00007812 */ /* 0x000fe200078ec0ff */
[----:B------:R-:W-:Y:S01]  /*06f0*/  IMAD R3, R2, 0x1746, RZ ;  /* 0x0000174602037824 */ /* 0x000fe200078e02ff */
[----:B------:R-:W-:Y:S01]  /*0700*/  ISETP.GT.U32.AND P1, PT, R194, 0x78, PT ;  /* 0x00000078c200780c */ /* 0x000fe20003f24070 */
[----:B------:R-:W-:Y:S01]  /*0710*/  IMAD R172, R2, 0x13b2, RZ ;  /* 0x000013b202ac7824 */ /* 0x000fe200078e02ff */
[----:B------:R-:W-:Y:S02]  /*0720*/  SHF.R.U32.HI R170, RZ, 0x8, R0 ;  /* 0x00000008ffaa7819 */ /* 0x000fe40000011600 */
[----:B------:R-:W-:-:S02]  /*0730*/  SHF.R.U32.HI R2, RZ, 0x10, R3 ;  /* 0x00000010ff027819 */ /* 0x000fc40000011603 */
[----:B------:R-:W-:Y:S01]  /*0740*/  SHF.R.U32.HI R172, RZ, 0x10, R172 ;  /* 0x00000010ffac7819 */ /* 0x000fe200000116ac */
[----:B------:R-:W-:Y:S01]  /*0750*/  IMAD.MOV R171, RZ, RZ, -R170 ;  /* 0x000000ffffab7224 */ /* 0x000fe200078e0aaa */
[----:B------:R-:W-:Y:S02]  /*0760*/  PRMT R173, R2, 0x9910, RZ ;  /* 0x0000991002ad7816 */ /* 0x000fe400000000ff */
[----:B------:R-:W-:Y:S02]  /*0770*/  MOV R2, 0x400 ;  /* 0x0000040000027802 */ /* 0x000fe40000000f00 */
[----:B------:R-:W-:Y:S02]  /*0780*/  PRMT R171, R171, 0x7710, RZ ;  /* 0x00007710abab7816 */ /* 0x000fe400000000ff */
[----:B------:R-:W-:Y:S02]  /*0790*/  PRMT R174, R172, 0x9910, RZ ;  /* 0x00009910acae7816 */ /* 0x000fe400000000ff */
[----:B------:R-:W-:Y:S01]  /*07a0*/  ISETP.GT.U32.AND P2, PT, R194, 0x8e, PT ;  /* 0x0000008ec200780c */ /* 0x000fe20003f44070 */
[----:B------:R-:W-:-:S02]  /*07b0*/  IMAD.IADD R171, R171, 0x1, R194 ;  /* 0x00000001abab7824 */ /* 0x000fc400078e02c2 */
[----:B---3--:R-:W-:-:S03]  /*07c0*/  VIADD R0, R176, UR6 ;  /* 0x00000006b0007c36 */ /* 0x008fc60008000000 */
[----:B------:R-:W-:Y:S02]  /*07d0*/  LOP3.LUT R171, R171, 0xfe, RZ, 0xc0, !PT ;  /* 0x000000feabab7812 */ /* 0x000fe400078ec0ff */
[----:B-1----:R-:W-:Y:S01]  /*07e0*/  LEA R3, R175, R2, 0x18 ;  /* 0x00000002af037211 */ /* 0x002fe200078ec0ff */
[----:B------:R-:W-:Y:S01]  /*07f0*/  IMAD R2, R173, 0xb, RZ ;  /* 0x0000000bad027824 */ /* 0x000fe200078e02ff */
[----:B--2---:R-:W-:Y:S01]  /*0800*/  ISETP.GE.AND P0, PT, R0, UR7, PT ;  /* 0x0000000700007c0c */ /* 0x004fe2000bf06270 */
[----:B------:R-:W-:Y:S01]  /*0810*/  IMAD R173, R174, 0xd, RZ ;  /* 0x0000000daead7824 */ /* 0x000fe200078e02ff */
[----:B------:R-:W-:Y:S01]  /*0820*/  LEA.HI R171, R171, R170, RZ, 0x1f ;  /* 0x000000aaabab7211 */ /* 0x000fe200078ff8ff */
[----:B------:R-:W-:Y:S02]  /*0830*/  IMAD.MOV R2, RZ, RZ, -R2 ;  /* 0x000000ffff027224 */ /* 0x000fe400078e0a02 */
[----:B------:R-:W-:Y:S01]  /*0840*/  IMAD.MOV R175, RZ, RZ, -R173 ;  /* 0x000000ffffaf7224 */ /* 0x000fe200078e0aad */
[----:B------:R-:W-:Y:S01]  /*0850*/  LOP3.LUT R171, R171, 0xf8, RZ, 0xc0, !PT ;  /* 0x000000f8abab7812 */ /* 0x000fe200078ec0ff */
[----:B------:R-:W-:Y:S01]  /*0860*/  IMAD R3, R176, 0x44a8, R3 ;  /* 0x000044a8b0037824 */ /* 0x000fe200078e0203 */
[----:B------:R-:W-:-:S02]  /*0870*/  PRMT R173, R2, 0x7710, RZ ;  /* 0x0000771002ad7816 */ /* 0x000fc400000000ff */
[----:B------:R-:W-:Y:S01]  /*0880*/  PRMT R175, R175, 0x7710, RZ ;  /* 0x00007710afaf7816 */ /* 0x000fe200000000ff */
[----:B------:R-:W-:Y:S01]  /*0890*/  IMAD R220, R172, 0x548, R3 ;  /* 0x00000548acdc7824 */ /* 0x000fe200078e0203 */
[----:B------:R-:W-:Y:S01]  /*08a0*/  SHF.R.U32.HI R170, RZ, 0x3, R171 ;  /* 0x00000003ffaa7819 */ /* 0x000fe200000116ab */
[----:B------:R-:W1:Y:S01]  /*08b0*/  @!P0 LDC.64 R182, c[0x0][0x3a0] ;  /* 0x0000e800ffb68b82 */ /* 0x000e620000000a00 */
[--C-:B------:R-:W-:Y:S02]  /*08c0*/  IMAD.IADD R2, R173, 0x1, R194.reuse ;  /* 0x00000001ad027824 */ /* 0x100fe400078e02c2 */
[----:B------:R-:W-:Y:S02]  /*08d0*/  IMAD.IADD R171, R175, 0x1, R194 ;  /* 0x00000001afab7824 */ /* 0x000fe400078e02c2 */
[----:B------:R-:W-:Y:S01]  /*08e0*/  IMAD R3, R170, 0x68, R3 ;  /* 0x00000068aa037824 */ /* 0x000fe200078e0203 */
[----:B------:R-:W-:Y:S02]  /*08f0*/  LOP3.LUT R172, R2, 0xffff, RZ, 0xc0, !PT ;  /* 0x0000ffff02ac7812 */ /* 0x000fe400078ec0ff */
[----:B------:R-:W-:Y:S01]  /*0900*/  LOP3.LUT R173, R171, 0xffff, RZ, 0xc0, !PT ;  /* 0x0000ffffabad7812 */ /* 0x000fe200078ec0ff */
[----:B------:R-:W-:-:S02]  /*0910*/  IMAD R170, R170, 0x4e0, R3 ;  /* 0x000004e0aaaa7824 */ /* 0x000fc400078e0203 */
[----:B------:R-:W-:Y:S02]  /*0920*/  @!P0 IMAD R171, R0, 0x533, R194 ;  /* 0x0000053300ab8824 */ /* 0x000fe400078e02c2 */
[C---:B------:R-:W-:Y:S02]  /*0930*/  IMAD R2, R172.reuse, 0x8, R3 ;  /* 0x00000008ac027824 */ /* 0x040fe400078e0203 */
[----:B------:R-:W-:Y:S02]  /*0940*/  IMAD R220, R173, 0x68, R220 ;  /* 0x00000068addc7824 */ /* 0x000fe400078e02dc */
[----:B------:R-:W-:Y:S02]  /*0950*/  IMAD R3, R172, 0x8, R170 ;  /* 0x00000008ac037824 */ /* 0x000fe400078e02aa */
[----:B-1----:R-:W-:Y:S01]  /*0960*/  @!P0 IMAD.WIDE R182, R171, 0x8, R182 ;  /* 0x00000008abb68825 */ /* 0x002fe200078e02b6 */
        /* <DEDUP_REMOVED lines=20> */
[----:B------:R-:W4:Y:S04]  /*0ab0*/  @!P0 LDG.E.64.CONSTANT R190, desc[UR4][R182.64+0x2208] ;  /* 0x00220804b6be8981 */ /* 0x000f28000c1e9b00 */
[----:B------:R-:W4:Y:S04]  /*0ac0*/  LDG.E.64.CONSTANT R230, desc[UR4][R188.64+0x1b8] ;  /* 0x0001b804bce67981 */ /* 0x000f28000c1e9b00 */
[----:B------:R-:W4:Y:S01]  /*0ad0*/  @!P0 LDG.E.64.CONSTANT R182, desc[UR4][R182.64+0x25d0] ;  /* 0x0025d004b6b68981 */ /* 0x000f22000c1e9b00 */
[----:B--2---:R-:W-:-:S08]  /*0ae0*/  DFMA R170, R172, R170, RZ ;  /* 0x000000aaacaa722b */ /* 0x004fd000000000ff */
[----:B---3--:R-:W-:Y:S01]  /*0af0*/  DFMA R170, R212, R174, R170 ;  /* 0x000000aed4aa722b */ /* 0x008fe200000000aa */
[----:B------:R-:W4:Y:S07]  /*0b00*/  LDG.E.64.CONSTANT R174, desc[UR4][R188.64+0x10] ;  /* 0x00001004bcae7981 */ /* 0x000f2e000c1e9b00 */
[----:B----4-:R-:W-:-:S08]  /*0b10*/  DFMA R170, R216, R174, R170 ;  /* 0x000000aed8aa722b */ /* 0x010fd000000000aa */
[----:B------:R-:W-:Y:S01]  /*0b20*/  DFMA R170, R184, R176, R170 ;  /* 0x000000b0b8aa722b */ /* 0x000fe200000000aa */
[----:B------:R-:W2:Y:S07]  /*0b30*/  LDG.E.64.CONSTANT R176, desc[UR4][R188.64+0xb0] ;  /* 0x0000b004bcb07981 */ /* 0x000eae000c1e9b00 */
[----:B------:R-:W-:Y:S01]  /*0b40*/  DFMA R170, R214, R178, R170 ;  /* 0x000000b2d6aa722b */ /* 0x000fe200000000aa */
[----:B------:R-:W3:Y:S07]  /*0b50*/  LDG.E.64.CONSTANT R178, desc[UR4][R188.64+0xc0] ;  /* 0x0000c004bcb27981 */ /* 0x000eee000c1e9b00 */
[----:B------:R-:W-:Y:S01]  /*0b60*/  DFMA R170, R210, R180, R170 ;  /* 0x000000b4d2aa722b */ /* 0x000fe200000000aa */
[----:B------:R-:W4:Y:S07]  /*0b70*/  LDG.E.64.CONSTANT R180, desc[UR4][R188.64+0x60] ;  /* 0x00006004bcb47981 */ /* 0x000f2e000c1e9b00 */
[----:B------:R-:W-:Y:S01]  /*0b80*/  DFMA R170, R192, R218, R170 ;  /* 0x000000dac0aa722b */ /* 0x000fe200000000aa */
[----:B------:R-:W3:Y:S07]  /*0b90*/  LDG.E.64.CONSTANT R218, desc[UR4][R188.64+0xb8] ;  /* 0x0000b804bcda7981 */ /* 0x000eee000c1e9b00 */
[----:B------:R-:W-:Y:S01]  /*0ba0*/  DFMA R170, R186, R222, R170 ;  /* 0x000000debaaa722b */ /* 0x000fe200000000aa */
[----:B------:R-:W3:Y:S07]  /*0bb0*/  LDG.E.64.CONSTANT R222, desc[UR4][R188.64+0x48] ;  /* 0x00004804bcde7981 */ /* 0x000eee000c1e9b00 */
[----:B------:R-:W-:Y:S01]  /*0bc0*/  DFMA R174, R198, R226, R170 ;  /* 0x000000e2c6ae722b */ /* 0x000fe200000000aa */
[----:B------:R-:W3:Y:S04]  /*0bd0*/  LDG.E.64.CONSTANT R226, desc[UR4][R188.64+0x68] ;  /* 0x00006804bce27981 */ /* 0x000ee8000c1e9b00 */
[----:B------:R-:W3:Y:S01]  /*0be0*/  LDG.E.64.CONSTANT R170, desc[UR4][R188.64+0x50] ;  /* 0x00005004bcaa7981 */ /* 0x000ee2000c1e9b00 */
[----:B------:R-:W-:-:S02]  /*0bf0*/  DFMA R228, R172, R228, RZ ;  /* 0x000000e4ace4722b */ /* 0x000fc400000000ff */
[----:B--2---:R-:W-:-:S06]  /*0c00*/  DFMA R176, R172, R176, RZ ;  /* 0x000000b0acb0722b */ /* 0x004fcc00000000ff */
[C---:B----4-:R-:W-:Y:S02]  /*0c10*/  DFMA R180, R212.reuse, R180, R228 ;  /* 0x000000b4d4b4722b */ /* 0x050fe400000000e4 */
[----:B------:R-:W2:Y:S01]  /*0c20*/  LDG.E.64.CONSTANT R228, desc[UR4][R188.64+0x70] ;  /* 0x00007004bce47981 */ /* 0x000ea2000c1e9b00 */
[----:B---3--:R-:W-:-:S03]  /*0c30*/  DFMA R176, R212, R218, R176 ;  /* 0x000000dad4b0722b */ /* 0x008fc600000000b0 */
        /* <DEDUP_REMOVED lines=9> */
[----:B--2---:R-:W-:-:S03]  /*0cd0*/  DFMA R180, R184, R228, R180 ;  /* 0x000000e4b8b4722b */ /* 0x004fc600000000b4 */
[----:B------:R-:W2:Y:S01]  /*0ce0*/  LDG.E.64.CONSTANT R228, desc[UR4][R188.64+0x78] ;  /* 0x00007804bce47981 */ /* 0x000ea2000c1e9b00 */
[C---:B---3--:R-:W-:Y:S02]  /*0cf0*/  DFMA R218, R172.reuse, R218, RZ ;  /* 0x000000daacda722b */ /* 0x048fe400000000ff */
[----:B----4-:R-:W-:Y:S02]  /*0d00*/  DFMA R222, R172, R222, RZ ;  /* 0x000000deacde722b */ /* 0x010fe400000000ff */
[----:B------:R-:W-:Y:S01]  /*0d10*/  DFMA R178, R184, R226, R178 ;  /* 0x000000e2b8b2722b */ /* 0x000fe200000000b2 */
[----:B------:R-:W3:Y:S05]  /*0d20*/  LDG.E.64.CONSTANT R226, desc[UR4][R188.64+0xd0] ;  /* 0x0000d004bce27981 */ /* 0x000eea000c1e9b00 */
[----:B------:R-:W-:-:S02]  /*0d30*/  DFMA R176, R212, R176, R222 ;  /* 0x000000b0d4b0722b */ /* 0x000fc400000000de */
        /* <DEDUP_REMOVED lines=59> */
[----:B------:R-:W-:-:S08]  /*10f0*/  DFMA R230, R172, R230, RZ ;  /* 0x000000e6ace6722b */ /* 0x000fd000000000ff */
[----:B--2---:R-:W-:Y:S02]  /*1100*/  DFMA R228, R212, R228, R230 ;  /* 0x000000e4d4e4722b */ /* 0x004fe400000000e6 */
[----:B------:R-:W2:Y:S01]  /*1110*/  LDG.E.64.CONSTANT R230, desc[UR4][R188.64+0x1d0] ;  /* 0x0001d004bce67981 */ /* 0x000ea2000c1e9b00 */
[----:B---3--:R-:W-:-:S03]  /*1120*/  DFMA R176, R190, R226, R176 ;  /* 0x000000e2beb0722b */ /* 0x008fc600000000b0 */
[----:B------:R-:W3:Y:S01]  /*1130*/  LDG.E.64.CONSTANT R226, desc[UR4][R188.64+0x158] ;  /* 0x00015804bce27981 */ /* 0x000ee2000c1e9b00 */
[----:B----4-:R-:W-:-:S03]  /*1140*/  DFMA R174, R190, R222, R174 ;  /* 0x000000debeae722b */ /* 0x010fc600000000ae */
[----:B------:R-:W4:Y:S01]  /*1150*/  LDG.E.64.CONSTANT R222, desc[UR4][R188.64+0x1b0] ;  /* 0x0001b004bcde7981 */ /* 0x000f22000c1e9b00 */
[----:B------:R-:W-:-:S03]  /*1160*/  DFMA R228, R216, R218, R228 ;  /* 0x000000dad8e4722b */ /* 0x000fc600000000e4 */
[----:B------:R-:W4:Y:S05]  /*1170*/  LDG.E.64.CONSTANT R218, desc[UR4][R188.64+0x1d8] ;  /* 0x0001d804bcda7981 */ /* 0x000f2a000c1e9b00 */
[----:B--2---:R-:W-:Y:S01]  /*1180*/  DFMA R228, R184, R230, R228 ;  /* 0x000000e6b8e4722b */ /* 0x004fe200000000e4 */
        /* <DEDUP_REMOVED lines=9> */
[----:B---3--:R-:W-:-:S06]  /*1220*/  DFMA R226, R172, R226, RZ ;  /* 0x000000e2ace2722b */ /* 0x008fcc00000000ff */
[----:B----4-:R-:W-:Y:S02]  /*1230*/  DFMA R222, R192, R222, R228 ;  /* 0x000000dec0de722b */ /* 0x010fe400000000e4 */
[----:B------:R-:W-:Y:S02]  /*1240*/  DFMA R228, R212, R218, R226 ;  /* 0x000000dad4e4722b */ /* 0x000fe400000000e2 */
[----:B------:R-:W3:Y:S04]  /*1250*/  LDG.E.64.CONSTANT R226, desc[UR4][R188.64+0x1f0] ;  /* 0x0001f004bce27981 */ /* 0x000ee8000c1e9b00 */
[----:B------:R-:W4:Y:S02]  /*1260*/  LDG.E.64.CONSTANT R218, desc[UR4][R188.64+0x228] ;  /* 0x00022804bcda7981 */ /* 0x000f24000c1e9b00 */
[----:B--2---:R-:W-:-:S02]  /*1270*/  DFMA R228, R216, R230, R228 ;  /* 0x000000e6d8e4722b */ /* 0x004fc400000000e4 */
[----:B------:R-:W2:Y:S01]  /*1280*/  LDG.E.64.CONSTANT R230, desc[UR4][R188.64+0x230] ;  /* 0x00023004bce67981 */ /* 0x000ea2000c1e9b00 */
[----:B---3--:R-:W-:-:S03]  /*1290*/  DFMA R222, R186, R226, R222 ;  /* 0x000000e2bade722b */ /* 0x008fc600000000de */
[----:B------:R-:W3:Y:S02]  /*12a0*/  LDG.E.64.CONSTANT R226, desc[UR4][R188.64+0x1f8] ;  /* 0x0001f804bce27981 */ /* 0x000ee4000c1e9b00 */
[----:B----4-:R-:W-:Y:S02]  /*12b0*/  DFMA R228, R184, R218, R228 ;  /* 0x000000dab8e4722b */ /* 0x010fe400000000e4 */
[----:B------:R-:W4:Y:S06]  /*12c0*/  LDG.E.64.CONSTANT R218, desc[UR4][R188.64+0x238] ;  /* 0x00023804bcda7981 */ /* 0x000f2c000c1e9b00 */
[----:B--2---:R-:W-:Y:S01]  /*12d0*/  DFMA R228, R214, R230, R228 ;  /* 0x000000e6d6e4722b */ /* 0x004fe200000000e4 */
[----:B------:R-:W2:Y:S01]  /*12e0*/  LDG.E.64.CONSTANT R230, desc[UR4][R188.64+0x240] ;  /* 0x00024004bce67981 */ /* 0x000ea2000c1e9b00 */
[----:B---3--:R-:W-:-:S03]  /*12f0*/  DFMA R222, R198, R226, R222 ;  /* 0x000000e2c6de722b */ /* 0x008fc600000000de */
[----:B------:R-:W3:Y:S03]  /*1300*/  LDG.E.64.CONSTANT R226, desc[UR4][R188.64+0x200] ;  /* 0x00020004bce27981 */ /* 0x000ee6000c1e9b00 */
[----:B----4-:R-:W-:Y:S01]  /*1310*/  DFMA R228, R210, R218, R228 ;  /* 0x000000dad2e4722b */ /* 0x010fe200000000e4 */
[----:B------:R-:W4:Y:S07]  /*1320*/  LDG.E.64.CONSTANT R218, desc[UR4][R188.64+0x248] ;  /* 0x00024804bcda7981 */ /* 0x000f2e000c1e9b00 */
        /* <DEDUP_REMOVED lines=14> */
[----:B---3--:R-:W-:-:S08]  /*1410*/  DFMA R226, R172, R226, RZ ;  /* 0x000000e2ace2722b */ /* 0x008fd000000000ff */
[----:B----4-:R-:W-:Y:S02]  /*1420*/  DFMA R218, R212, R218, R226 ;  /* 0x000000dad4da722b */ /* 0x010fe400000000e2 */
[----:B------:R-:W3:Y:S06]  /*1430*/  LDG.E.64.CONSTANT R226, desc[UR4][R188.64+0x278] ;  /* 0x00027804bce27981 */ /* 0x000eec000c1e9b00 */
[----:B---3--:R-:W-:Y:S01]  /*1440*/  DFMA R218, R216, R226, R218 ;  /* 0x000000e2d8da722b */ /* 0x008fe200000000da */
[----:B------:R-:W3:Y:S07]  /*1450*/  LDG.E.64.CONSTANT R226, desc[UR4][R188.64+0x290] ;  /* 0x00029004bce27981 */ /* 0x000eee000c1e9b00 */
[----:B--2---:R-:W-:-:S02]  /*1460*/  DFMA R230, R184, R230, R218 ;  /* 0x000000e6b8e6722b */ /* 0x004fc400000000da */
[----:B------:R-:W2:Y:S06]  /*1470*/  LDG.E.64.CONSTANT R218, desc[UR4][R188.64+0x288] ;  /* 0x00028804bcda7981 */ /* 0x000eac000c1e9b00 */
[----:B--2---:R-:W-:Y:S02]  /*1480*/  DFMA R218, R214, R218, R230 ;  /* 0x000000dad6da722b */ /* 0x004fe400000000e6 */
[----:B------:R-:W2:Y:S06]  /*1490*/  LDG.E.64.CONSTANT R230, desc[UR4][R188.64+0x2a0] ;  /* 0x0002a004bce67981 */ /* 0x000eac000c1e9b00 */
[----:B---3--:R-:W-:-:S02]  /*14a0*/  DFMA R226, R210, R226, R218 ;  /* 0x000000e2d2e2722b */ /* 0x008fc400000000da */
[----:B------:R-:W3:Y:S06]  /*14b0*/  LDG.E.64.CONSTANT R218, desc[UR4][R188.64+0x298] ;  /* 0x00029804bcda7981 */ /* 0x000eec000c1e9b00 */
[----:B---3--:R-:W-:Y:S02]  /*14c0*/  DFMA R218, R192, R218, R226 ;  /* 0x000000dac0da722b */ /* 0x008fe400000000e2 */
[----:B------:R-:W3:Y:S06]  /*14d0*/  LDG.E.64.CONSTANT R226, desc[UR4][R188.64+0x2b0] ;  /* 0x0002b004bce27981 */ /* 0x000eec000c1e9b00 */
[----:B--2---:R-:W-:-:S02]  /*14e0*/  DFMA R230, R186, R230, R218 ;  /* 0x000000e6bae6722b */ /* 0x004fc400000000da */
[----:B------:R-:W2:Y:S04]  /*14f0*/  LDG.E.64.CONSTANT R218, desc[UR4][R188.64+0x2a8] ;  /* 0x0002a804bcda7981 */ /* 0x000ea8000c1e9b00 */
[----:B------:R0:W-:Y:S04]  /*1500*/  STS.64 [R2], R170 ;  /* 0x000000aa02007388 */ /* 0x0001e80000000a00 */
[----:B0-----:R-:W4:Y:S01]  /*1510*/  LDG.E.64.CONSTANT R170, desc[UR4][R188.64+0x2c8] ;  /* 0x0002c804bcaa7981 */ /* 0x001f22000c1e9b00 */
[----:B--2---:R-:W-:-:S03]  /*1520*/  DFMA R218, R198, R218, R230 ;  /* 0x000000dac6da722b */ /* 0x004fc600000000e6 */
[----:B------:R-:W2:Y:S05]  /*1530*/  LDG.E.64.CONSTANT R230, desc[UR4][R188.64+0x2b8] ;  /* 0x0002b804bce67981 */ /* 0x000eaa000c1e9b00 */
[----:B---3--:R-:W-:Y:S02]  /*1540*/  DFMA R226, R190, R226, R218 ;  /* 0x000000e2bee2722b */ /* 0x008fe400000000da */
[----:B------:R-:W3:Y:S02]  /*1550*/  LDG.E.64.CONSTANT R218, desc[UR4][R188.64+0x2c0] ;  /* 0x0002c004bcda7981 */ /* 0x000ee4000c1e9b00 */
[----:B---3--:R-:W-:-:S08]  /*1560*/  DFMA R218, R172, R218, RZ ;  /* 0x000000daacda722b */ /* 0x008fd000000000ff */
[----:B----4-:R-:W-:Y:S02]  /*1570*/  DFMA R170, R212, R170, R218 ;  /* 0x000000aad4aa722b */ /* 0x010fe400000000da */
[----:B------:R-:W3:Y:S01]  /*1580*/  LDG.E.64.CONSTANT R218, desc[UR4][R188.64+0x2d0] ;  /* 0x0002d004bcda7981 */ /* 0x000ee2000c1e9b00 */
[----:B--2---:R-:W-:-:S03]  /*1590*/  DFMA R226, R182, R230, R226 ;  /* 0x000000e6b6e2722b */ /* 0x004fc600000000e2 */
[----:B------:R-:W2:Y:S02]  /*15a0*/  LDG.E.64.CONSTANT R230, desc[UR4][R188.64+0x2d8] ;  /* 0x0002d804bce67981 */ /* 0x000ea4000c1e9b00 */
[----:B---3--:R-:W-:Y:S02]  /*15b0*/  DFMA R170, R216, R218, R170 ;  /* 0x000000dad8aa722b */ /* 0x008fe400000000aa */
[----:B------:R-:W3:Y:S06]  /*15c0*/  LDG.E.64.CONSTANT R218, desc[UR4][R188.64+0x2e8] ;  /* 0x0002e804bcda7981 */ /* 0x000eec000c1e9b00 */
        /* <DEDUP_REMOVED lines=10> */
[----:B------:R0:W-:Y:S04]  /*1670*/  STS.64 [R2+0x548], R180 ;  /* 0x000548b402007388 */ /* 0x0001e80000000a00 */
[----:B0-----:R-:W4:Y:S01]  /*1680*/  LDG.E.64.CONSTANT R180, desc[UR4][R188.64+0x318] ;  /* 0x00031804bcb47981 */ /* 0x001f22000c1e9b00 */
[----:B--2---:R-:W-:-:S03]  /*1690*/  DFMA R170, R198, R170, R230 ;  /* 0x000000aac6aa722b */ /* 0x004fc600000000e6 */
[----:B------:R-:W2:Y:S05]  /*16a0*/  LDG.E.64.CONSTANT R230, desc[UR4][R188.64+0x310] ;  /* 0x00031004bce67981 */ /* 0x000eaa000c1e9b00 */
[----:B---3--:R-:W-:Y:S02]  /*16b0*/  DFMA R218, R190, R218, R170 ;  /* 0x000000dabeda722b */ /* 0x008fe400000000aa */
[----:B------:R-:W3:Y:S01]  /*16c0*/  LDG.E.64.CONSTANT R170, desc[UR4][R188.64+0x320] ;  /* 0x00032004bcaa7981 */ /* 0x000ee2000c1e9b00 */
[----:B----4-:R-:W-:-:S08]  /*16d0*/  DFMA R180, R172, R180, RZ ;  /* 0x000000b4acb4722b */ /* 0x010fd000000000ff */
[----:B---3--:R-:W-:Y:S02]  /*16e0*/  DFMA R170, R212, R170, R180 ;  /* 0x000000aad4aa722b */ /* 0x008fe400000000b4 */
        /* <DEDUP_REMOVED lines=53> */
[----:B--2---:R-:W-:Y:S01]  /*1a40*/  DFMA R170, R214, R170, R230 ;  /* 0x000000aad6aa722b */ /* 0x004fe200000000e6 */
[----:B------:R0:W-:Y:S04]  /*1a50*/  STS.64 [R2+0x1520], R174 ;  /* 0x001520ae02007388 */ /* 0x0001e80000000a00 */
[----:B------:R-:W2:Y:S03]  /*1a60*/  LDG.E.64.CONSTANT R230, desc[UR4][R188.64+0x400] ;  /* 0x00040004bce67981 */ /* 0x000ea6000c1e9b00 */
[----:B---3--:R-:W-:-:S02]  /*1a70*/  DFMA R176, R210, R176, R170 ;  /* 0x000000b0d2b0722b */ /* 0x008fc400000000aa */
[----:B------:R-:W3:Y:S04]  /*1a80*/  LDG.E.64.CONSTANT R170, desc[UR4][R188.64+0x3f8] ;  /* 0x0003f804bcaa7981 */ /* 0x000ee8000c1e9b00 */
[----:B0-----:R-:W4:Y:S02]  /*1a90*/  LDG.E.64.CONSTANT R174, desc[UR4][R188.64+0x420] ;  /* 0x00042004bcae7981 */ /* 0x001f24000c1e9b00 */
[----:B---3--:R-:W-:Y:S02]  /*1aa0*/  DFMA R170, R192, R170, R176 ;  /* 0x000000aac0aa722b */ /* 0x008fe400000000b0 */
[----:B------:R-:W3:Y:S01]  /*1ab0*/  LDG.E.64.CONSTANT R176, desc[UR4][R188.64+0x428] ;  /* 0x00042804bcb07981 */ /* 0x000ee2000c1e9b00 */
[----:B----4-:R-:W-:-:S03]  /*1ac0*/  DFMA R174, R172, R174, RZ ;  /* 0x000000aeacae722b */ /* 0x010fc600000000ff */
[----:B------:R-:W4:Y:S02]  /*1ad0*/  LDG.E.64.CONSTANT R172, desc[UR4][R188.64+0x430] ;  /* 0x00043004bcac7981 */ /* 0x000f24000c1e9b00 */
[----:B--2---:R-:W-:Y:S02]  /*1ae0*/  DFMA R230, R186, R230, R170 ;  /* 0x000000e6bae6722b */ /* 0x004fe400000000aa */
        /* <DEDUP_REMOVED lines=9> */
[----:B---3--:R-:W-:-:S03]  /*1b80*/  DFMA R172, R184, R174, R172 ;  /* 0x000000aeb8ac722b */ /* 0x008fc600000000ac */
[----:B------:R-:W3:Y:S04]  /*1b90*/  LDG.E.64.CONSTANT R184, desc[UR4][R188.64+0x458] ;  /* 0x00045804bcb87981 */ /* 0x000ee8000c1e9b00 */
[----:B------:R-:W3:Y:S01]  /*1ba0*/  LDG.E.64.CONSTANT R174, desc[UR4][R188.64+0x468] ;  /* 0x00046804bcae7981 */ /* 0x000ee2000c1e9b00 */
[----:B------:R-:W-:-:S03]  /*1bb0*/  DFMA R212, R214, R212, R172 ;  /* 0x000000d4d6d4722b */ /* 0x000fc600000000ac */
[----:B------:R-:W3:Y:S04]  /*1bc0*/  LDG.E.64.CONSTANT R214, desc[UR4][R188.64+0x450] ;  /* 0x00045004bcd67981 */ /* 0x000ee8000c1e9b00 */
[----:B------:R-:W3:Y:S04]  /*1bd0*/  LDG.E.64.CONSTANT R172, desc[UR4][R188.64+0x418] ;  /* 0x00041804bcac7981 */ /* 0x000ee8000c1e9b00 */
[----:B------:R-:W3:Y:S01]  /*1be0*/  LDG.E.64.CONSTANT R188, desc[UR4][R188.64+0x470] ;  /* 0x00047004bcbc7981 */ /* 0x000ee2000c1e9b00 */
[----:B----4-:R-:W-:Y:S02]  /*1bf0*/  DFMA R212, R210, R216, R212 ;  /* 0x000000d8d2d4722b */ /* 0x010fe400000000d4 */
[----:B--2---:R-:W-:Y:S01]  /*1c00*/  DFMA R170, R190, R230, R170 ;  /* 0x000000e6beaa722b */ /* 0x004fe200000000aa */
[----:B------:R0:W-:Y:S04]  /*1c10*/  STS.64 [R2+0x1a68], R222 ;  /* 0x001a68de02007388 */ /* 0x0001e80000000a00 */
[----:B------:R0:W-:Y:S04]  /*1c20*/  STS.64 [R2+0x1fb0], R228 ;  /* 0x001fb0e402007388 */ /* 0x0001e80000000a00 */
[----:B------:R0:W-:Y:S04]  /*1c30*/  STS.64 [R2+0x24f8], R226 ;  /* 0x0024f8e202007388 */ /* 0x0001e80000000a00 */
[----:B------:R0:W-:Y:S04]  /*1c40*/  STS.64 [R2+0x2a40], R218 ;  /* 0x002a40da02007388 */ /* 0x0001e80000000a00 */
[----:B------:R0:W-:Y:S04]  /*1c50*/  STS.64 [R2+0x2f88], R180 ;  /* 0x002f88b402007388 */ /* 0x0001e80000000a00 */
[----:B------:R0:W-:Y:S01]  /*1c60*/  STS.64 [R2+0x34d0], R178 ;  /* 0x0034d0b202007388 */ /* 0x0001e20000000a00 */
[----:B---3--:R-:W-:-:S08]  /*1c70*/  DFMA R212, R192, R214, R212 ;  /* 0x000000d6c0d4722b */ /* 0x008fd000000000d4 */
[----:B------:R-:W-:-:S08]  /*1c80*/  DFMA R184, R186, R184, R212 ;  /* 0x000000b8bab8722b */ /* 0x000fd000000000d4 */
[----:B------:R-:W-:-:S08]  /*1c90*/  DFMA R176, R198, R176, R184 ;  /* 0x000000b0c6b0722b */ /* 0x000fd000000000b8 */
[----:B------:R-:W-:Y:S02]  /*1ca0*/  DFMA R174, R190, R174, R176 ;  /* 0x000000aebeae722b */ /* 0x000fe400000000b0 */
[----:B------:R-:W-:-:S06]  /*1cb0*/  DFMA R170, R182, R172, R170 ;  /* 0x000000acb6aa722b */ /* 0x000fcc00000000aa */
[----:B------:R-:W-:Y:S01]  /*1cc0*/  DFMA R174, R182, R188, R174 ;  /* 0x000000bcb6ae722b */ /* 0x000fe200000000ae */
[----:B------:R0:W-:Y:S06]  /*1cd0*/  STS.64 [R2+0x3a18], R170 ;  /* 0x003a18aa02007388 */ /* 0x0001ec0000000a00 */
[----:B------:R0:W-:Y:S04]  /*1ce0*/  STS.64 [R2+0x3f60], R174 ;  /* 0x003f60ae02007388 */ /* 0x0001e80000000a00 */
.L_x_340:
[----:B------:R-:W-:Y:S05]  /*1cf0*/  BSYNC.RECONVERGENT B0 ;  /* 0x0000000000007941 */ /* 0x000fea0003800200 */
.L_x_339:
[----:B------:R-:W-:Y:S06]  /*1d00*/  BAR.SYNC.DEFER_BLOCKING 0x0 ;  /* 0x0000000000007b1d */ /* 0x000fec0000010000 */
[----:B------:R-:W-:Y:S04]  /*1d10*/  BSSY.RECONVERGENT B0, `(.L_x_341) ;  /* 0x0000139000007945 */ /* 0x000fe80003800200 */
[----:B------:R-:W-:Y:S05]  /*1d20*/  @P2 BRA `(.L_x_342) ;  /* 0x0000001000dc2947 */ /* 0x000fea0003800000 */
[----:B------:R-:W1:Y:S01]  /*1d30*/  LDC.64 R188, c[0x0][0x390] ;  /* 0x0000e400ffbc7b82 */ /* 0x000e620000000a00 */
[----:B------:R-:W2:Y:S04]  /*1d40*/  LDS.64 R172, [R3] ;  /* 0x0000000003ac7984 */ /* 0x000ea80000000a00 */
[----:B------:R-:W3:Y:S04]  /*1d50*/  LDS.64 R212, [R3+0x68] ;  /* 0x0000680003d47984 */ /* 0x000ee80000000a00 */
[----:B------:R-:W4:Y:S04]  /*1d60*/  LDS.64 R214, [R3+0xd0] ;  /* 0x0000d00003d67984 */ /* 0x000f280000000a00 */
[----:B-1----:R-:W2:Y:S04]  /*1d70*/  LDG.E.64.CONSTANT R216, desc[UR4][R188.64] ;  /* 0x00000004bcd87981 */ /* 0x002ea8000c1e9b00 */
[----:B------:R-:W3:Y:S04]  /*1d80*/  LDG.E.64.CONSTANT R210, desc[UR4][R188.64+0x8] ;  /* 0x00000804bcd27981 */ /* 0x000ee8000c1e9b00 */
[----:B------:R-:W4:Y:S04]  /*1d90*/  LDG.E.64.CONSTANT R182, desc[UR4][R188.64+0x10] ;  /* 0x00001004bcb67981 */ /* 0x000f28000c1e9b00 */
[----:B------:R-:W4:Y:S04]  /*1da0*/  LDG.E.64.CONSTANT R186, desc[UR4][R188.64+0x18] ;  /* 0x00001804bcba7981 */ /* 0x000f28000c1e9b00 */
[----:B------:R-:W4:Y:S04]  /*1db0*/  LDG.E.64.CONSTANT R190, desc[UR4][R188.64+0x20] ;  /* 0x00002004bcbe7981 */ /* 0x000f28000c1e9b00 */
[----:B------:R-:W4:Y:S04]  /*1dc0*/  LDG.E.64.CONSTANT R192, desc[UR4][R188.64+0x28] ;  /* 0x00002804bcc07981 */ /* 0x000f28000c1e9b00 */
        /* <DEDUP_REMOVED lines=14> */
[----:B------:R-:W-:Y:S06]  /*1eb0*/  LDS.64 R216, [R3+0x1a0] ;  /* 0x0001a00003d87984 */ /* 0x000fec0000000a00 */
[----:B----4-:R-:W-:Y:S01]  /*1ec0*/  DFMA R210, R182, R214, R210 ;  /* 0x000000d6b6d2722b */ /* 0x010fe200000000d2 */
[----:B------:R-:W0:Y:S07]  /*1ed0*/  LDS.64 R182, [R3+0x138] ;  /* 0x0001380003b67984 */ /* 0x000e2e0000000a00 */
[----:B0-----:R-:W-:Y:S01]  /*1ee0*/  DFMA R210, R186, R182, R210 ;  /* 0x000000b6bad2722b */ /* 0x001fe200000000d2 */
[----:B------:R-:W-:Y:S07]  /*1ef0*/  LDS.64 R186, [R3+0x270] ;  /* 0x0002700003ba7984 */ /* 0x000fee0000000a00 */
[----:B------:R-:W-:Y:S01]  /*1f00*/  DFMA R210, R190, R216, R210 ;  /* 0x000000d8bed2722b */ /* 0x000fe200000000d2 */
[----:B------:R-:W0:Y:S07]  /*1f10*/  LDS.64 R190, [R3+0x208] ;  /* 0x0002080003be7984 */ /* 0x000e2e0000000a00 */
[----:B0-----:R-:W-:-:S02]  /*1f20*/  DFMA R192, R192, R190, R210 ;  /* 0x000000bec0c0722b */ /* 0x001fc400000000d2 */
[----:B------:R-:W-:Y:S06]  /*1f30*/  LDS.64 R210, [R3+0x340] ;  /* 0x0003400003d27984 */ /* 0x000fec0000000a00 */
[----:B------:R-:W-:Y:S01]  /*1f40*/  DFMA R192, R198, R186, R192 ;  /* 0x000000bac6c0722b */ /* 0x000fe200000000c0 */
[----:B------:R-:W0:Y:S01]  /*1f50*/  LDS.64 R198, [R3+0x2d8] ;  /* 0x0002d80003c67984 */ /* 0x000e220000000a00 */
[-C--:B------:R-:W-:Y:S02]  /*1f60*/  DFMA R228, R228, R172.reuse, RZ ;  /* 0x000000ace4e4722b */ /* 0x080fe400000000ff */
[----:B------:R-:W-:-:S06]  /*1f70*/  DFMA R226, R226, R172, RZ ;  /* 0x000000ace2e2722b */ /* 0x000fcc00000000ff */
[----:B------:R-:W-:Y:S02]  /*1f80*/  DFMA R222, R222, R212, R228 ;  /* 0x000000d4dede722b */ /* 0x000fe400000000e4 */
[----:B0-----:R-:W-:Y:S01]  /*1f90*/  DFMA R174, R174, R198, R192 ;  /* 0x000000c6aeae722b */ /* 0x001fe200000000c0 */
[----:B------:R-:W2:Y:S04]  /*1fa0*/  LDG.E.64.CONSTANT R228, desc[UR4][R188.64+0x70] ;  /* 0x00007004bce47981 */ /* 0x000ea8000c1e9b00 */
[----:B------:R-:W0:Y:S03]  /*1fb0*/  LDS.64 R192, [R3+0x3a8] ;  /* 0x0003a80003c07984 */ /* 0x000e260000000a00 */
[----:B------:R-:W-:Y:S01]  /*1fc0*/  DFMA R174, R184, R210, R174 ;  /* 0x000000d2b8ae722b */ /* 0x000fe200000000ae */
[----:B------:R-:W1:Y:S01]  /*1fd0*/  LDS.64 R184, [R3+0x410] ;  /* 0x0004100003b87984 */ /* 0x000e620000000a00 */
[----:B------:R-:W-:-:S02]  /*1fe0*/  DFMA R218, R218, R212, R226 ;  /* 0x000000d4dada722b */ /* 0x000fc400000000e2 */
[-C--:B------:R-:W-:Y:S01]  /*1ff0*/  DFMA R180, R180, R214.reuse, R222 ;  /* 0x000000d6b4b4722b */ /* 0x080fe200000000de */
[----:B------:R-:W3:Y:S04]  /*2000*/  LDG.E.64.CONSTANT R226, desc[UR4][R188.64+0xc8] ;  /* 0x0000c804bce27981 */ /* 0x000ee8000c1e9b00 */
[----:B------:R-:W4:Y:S01]  /*2010*/  LDG.E.64.CONSTANT R222, desc[UR4][R188.64+0x108] ;  /* 0x00010804bcde7981 */ /* 0x000f22000c1e9b00 */
[----:B------:R-:W-:-:S03]  /*2020*/  DFMA R178, R178, R214, R218 ;  /* 0x000000d6b2b2722b */ /* 0x000fc600000000da */
[----:B------:R-:W4:Y:S01]  /*2030*/  LDG.E.64.CONSTANT R218, desc[UR4][R188.64+0x160] ;  /* 0x00016004bcda7981 */ /* 0x000f22000c1e9b00 */
[----:B0-----:R-:W-:-:S03]  /*2040*/  DFMA R174, R176, R192, R174 ;  /* 0x000000c0b0ae722b */ /* 0x001fc600000000ae */
[----:B------:R-:W4:Y:S05]  /*2050*/  LDG.E.64.CONSTANT R176, desc[UR4][R188.64+0x110] ;  /* 0x00011004bcb07981 */ /* 0x000f2a000c1e9b00 */
[----:B-1----:R-:W-:Y:S02]  /*2060*/  DFMA R170, R170, R184, R174 ;  /* 0x000000b8aaaa722b */ /* 0x002fe400000000ae */
[----:B------:R-:W4:Y:S01]  /*2070*/  LDG.E.64.CONSTANT R174, desc[UR4][R188.64+0x168] ;  /* 0x00016804bcae7981 */ /* 0x000f22000c1e9b00 */
[----:B--2---:R-:W-:-:S03]  /*2080*/  DFMA R180, R228, R182, R180 ;  /* 0x000000b6e4b4722b */ /* 0x004fc600000000b4 */
[----:B------:R-:W2:Y:S01]  /*2090*/  LDG.E.64.CONSTANT R228, desc[UR4][R188.64+0x78] ;  /* 0x00007804bce47981 */ /* 0x000ea2000c1e9b00 */
[----:B---3--:R-:W-:-:S03]  /*20a0*/  DFMA R178, R226, R182, R178 ;  /* 0x000000b6e2b2722b */ /* 0x008fc600000000b2 */
[----:B------:R-:W3:Y:S01]  /*20b0*/  LDG.E.64.CONSTANT R226, desc[UR4][R188.64+0xd0] ;  /* 0x0000d004bce27981 */ /* 0x000ee2000c1e9b00 */
[-C--:B----4-:R-:W-:Y:S02]  /*20c0*/  DFMA R222, R222, R172.reuse, RZ ;  /* 0x000000acdede722b */ /* 0x090fe400000000ff */
[----:B------:R-:W-:-:S06]  /*20d0*/  DFMA R218, R218, R172, RZ ;  /* 0x000000acdada722b */ /* 0x000fcc00000000ff */
[-C--:B------:R-:W-:Y:S02]  /*20e0*/  DFMA R176, R176, R212.reuse, R222 ;  /* 0x000000d4b0b0722b */ /* 0x080fe400000000de */
        /* <DEDUP_REMOVED lines=232> */
[----:B------:R-:W4:Y:S04]  /*2f70*/  LDG.E.64.CONSTANT R216, desc[UR4][R188.64+0x448] ;  /* 0x00044804bcd87981 */ /* 0x000f28000c1e9b00 */
[----:B------:R-:W3:Y:S04]  /*2f80*/  LDG.E.64.CONSTANT R172, desc[UR4][R188.64+0x418] ;  /* 0x00041804bcac7981 */ /* 0x000ee8000c1e9b00 */
[----:B------:R-:W3:Y:S01]  /*2f90*/  LDG.E.64.CONSTANT R188, desc[UR4][R188.64+0x470] ;  /* 0x00047004bcbc7981 */ /* 0x000ee2000c1e9b00 */
[----:B--2---:R-:W-:-:S03]  /*2fa0*/  DFMA R170, R230, R192, R170 ;  /* 0x000000c0e6aa722b */ /* 0x004fc600000000aa */
[----:B------:R1:W-:Y:S04]  /*2fb0*/  STS.64 [R3+0x208], R222 ;  /* 0x000208de03007388 */ /* 0x0003e80000000a00 */
[----:B------:R1:W-:Y:S04]  /*2fc0*/  STS.64 [R3+0x270], R228 ;  /* 0x000270e403007388 */ /* 0x0003e80000000a00 */
[----:B------:R1:W-:Y:S04]  /*2fd0*/  STS.64 [R3+0x2d8], R226 ;  /* 0x0002d8e203007388 */ /* 0x0003e80000000a00 */
[----:B------:R1:W-:Y:S04]  /*2fe0*/  STS.64 [R3+0x340], R218 ;  /* 0x000340da03007388 */ /* 0x0003e80000000a00 */
[----:B------:R1:W-:Y:S04]  /*2ff0*/  STS.64 [R3+0x3a8], R180 ;  /* 0x0003a8b403007388 */ /* 0x0003e80000000a00 */
[----:B------:R1:W-:Y:S01]  /*3000*/  STS.64 [R3+0x410], R178 ;  /* 0x000410b203007388 */ /* 0x0003e20000000a00 */
[----:B----4-:R-:W-:-:S08]  /*3010*/  DFMA R212, R216, R190, R212 ;  /* 0x000000bed8d4722b */ /* 0x010fd000000000d4 */
[----:B------:R-:W-:-:S08]  /*3020*/  DFMA R212, R214, R186, R212 ;  /* 0x000000bad6d4722b */ /* 0x000fd000000000d4 */
[----:B---3--:R-:W-:-:S08]  /*3030*/  DFMA R182, R182, R198, R212 ;  /* 0x000000c6b6b6722b */ /* 0x008fd000000000d4 */
[----:B------:R-:W-:-:S08]  /*3040*/  DFMA R176, R176, R210, R182 ;  /* 0x000000d2b0b0722b */ /* 0x000fd000000000b6 */
[----:B------:R-:W-:Y:S02]  /*3050*/  DFMA R174, R174, R192, R176 ;  /* 0x000000c0aeae722b */ /* 0x000fe400000000b0 */
[----:B------:R-:W-:-:S06]  /*3060*/  DFMA R170, R172, R184, R170 ;  /* 0x000000b8acaa722b */ /* 0x000fcc00000000aa */
[----:B------:R-:W-:Y:S01]  /*3070*/  DFMA R174, R188, R184, R174 ;  /* 0x000000b8bcae722b */ /* 0x000fe200000000ae */
[----:B------:R1:W-:Y:S06]  /*3080*/  STS.64 [R3+0x478], R170 ;  /* 0x000478aa03007388 */ /* 0x0003ec0000000a00 */
[----:B------:R1:W-:Y:S04]  /*3090*/  STS.64 [R3+0x4e0], R174 ;  /* 0x0004e0ae03007388 */ /* 0x0003e80000000a00 */
.L_x_342:
[----:B------:R-:W-:Y:S05]  /*30a0*/  BSYNC.RECONVERGENT B0 ;  /* 0x0000000000007941 */ /* 0x000fea0003800200 */
.L_x_341:
[----:B01----:R-:W2:Y:S01]  /*30b0*/  LDG.E.64.CONSTANT R222, desc[UR4][R224.64+0x8] ;  /* 0x00000804e0de7981 */ /* 0x003ea2000c1e9b00 */
[----:B------:R-:W-:Y:S01]  /*30c0*/  BAR.SYNC.DEFER_BLOCKING 0x0 ;  /* 0x0000000000007b1d */ /* 0x000fe20000010000 */
[----:B-----5:R-:W-:Y:S02]  /*30d0*/  R2UR UR36, R196 ;  /* 0x00000000c42472ca */ /* 0x020fe400000e0000 */
[----:B------:R-:W-:-:S03]  /*30e0*/  R2UR UR37, R197 ;  /* 0x00000000c52572ca */ /* 0x000fc600000e0000 */
[----:B------:R-:W3:Y:S04]  /*30f0*/  LDG.E.64.CONSTANT R240, desc[UR4][R224.64+0x38] ;  /* 0x00003804e0f07981 */ /* 0x000ee8000c1e9b00 */
[----:B------:R-:W4:Y:S04]  /*3100*/  LDG.E.64.CONSTANT R170, desc[UR4][R224.64+0x90] ;  /* 0x00009004e0aa7981 */ /* 0x000f28000c1e9b00 */
[----:B------:R-:W4:Y:S04]  /*3110*/  LDG.E.64.CONSTANT R172, desc[UR4][R224.64+0xe8] ;  /* 0x0000e804e0ac7981 */ /* 0x000f28000c1e9b00 */
[----:B------:R-:W4:Y:S04]  /*3120*/  LDG.E.64.CONSTANT R174, desc[UR4][R224.64+0x140] ;  /* 0x00014004e0ae7981 */ /* 0x000f28000c1e9b00 */
[----:B------:R-:W0:Y:S04]  /*3130*/  LDS.64 R198, [R220] ;  /* 0x00000000dcc67984 */ /* 0x000e280000000a00 */
        /* <DEDUP_REMOVED lines=9> */
[----:B0-----:R-:W-:Y:S01]  /*31d0*/  DFMA R196, R246, R198, RZ ;  /* 0x000000c6f6c4722b */ /* 0x001fe200000000ff */
[----:B------:R-:W-:-:S02]  /*31e0*/  R2UR UR54, R236 ;  /* 0x00000000ec3672ca */ /* 0x000fc400000e0000 */
[----:B------:R-:W4:Y:S01]  /*31f0*/  LDG.E.64.CONSTANT R192, desc[UR4][R224.64+0x458] ;  /* 0x00045804e0c07981 */ /* 0x000f22000c1e9b00 */
[----:B------:R-:W-:-:S03]  /*3200*/  R2UR UR55, R237 ;  /* 0x00000000ed3772ca */ /* 0x000fc600000e0000 */
[----:B------:R-:W3:Y:S01]  /*3210*/  LDG.E.64.CONSTANT R236, desc[UR4][R224.64+0x20] ;  /* 0x00002004e0ec7981 */ /* 0x000ee2000c1e9b00 */
[----:B------:R-:W-:Y:S02]  /*3220*/  R2UR UR76, R208 ;  /* 0x00000000d04c72ca */ /* 0x000fe400000e0000 */
[----:B------:R-:W-:Y:S01]  /*3230*/  R2UR UR77, R209 ;  /* 0x00000000d14d72ca */ /* 0x000fe200000e0000 */
[----:B------:R-:W4:Y:S04]  /*3240*/  LDG.E.64.CONSTANT R234, desc[UR4][R224.64+0x460] ;  /* 0x00046004e0ea7981 */ /* 0x000f28000c1e9b00 */
[----:B------:R-:W4:Y:S01]  /*3250*/  LDG.E.64.CONSTANT R228, desc[UR4][R224.64+0x408] ;  /* 0x00040804e0e47981 */ /* 0x000f22000c1e9b00 */
[----:B--2---:R-:W-:-:S03]  /*3260*/  DFMA R196, R222, R226, R196 ;  /* 0x000000e2dec4722b */ /* 0x004fc600000000c4 */
[----:B------:R-:W2:Y:S01]  /*3270*/  LDG.E.64.CONSTANT R222, desc[UR4][R224.64+0x10] ;  /* 0x00001004e0de7981 */ /* 0x000ea2000c1e9b00 */
        /* <DEDUP_REMOVED lines=15> */
[----:B------:R-:W-:-:S02]  /*3370*/  DFMA R202, R6, R198, RZ ;  /* 0x000000c606ca722b */ /* 0x000fc400000000ff */
        /* <DEDUP_REMOVED lines=16> */
[----:B------:R-:W0:Y:S02]  /*3480*/  LDS.64 R198, [R220+0x10] ;  /* 0x00001000dcc67984 */ /* 0x000e240000000a00 */
        /* <DEDUP_REMOVED lines=12> */
[----:B------:R-:W-:Y:S02]  /*3550*/  R2UR UR48, R232 ;  /* 0x00000000e83072ca */ /* 0x000fe400000e0000 */
[----:B------:R-:W-:Y:S02]  /*3560*/  R2UR UR49, R233 ;  /* 0x00000000e93172ca */ /* 0x000fe400000e0000 */
[----:B------:R-:W-:Y:S01]  /*3570*/  LDS.64 R232, [R220+0x38] ;  /* 0x00003800dce87984 */ /* 0x000fe20000000a00 */
[----:B------:R-:W-:-:S04]  /*3580*/  IMAD R195, R0, 0xa9, R194 ;  /* 0x000000a900c37824 */ /* 0x000fc800078e02c2 */
[----:B------:R-:W-:Y:S01]  /*3590*/  IMAD R195, R195, 0xd, RZ ;  /* 0x0000000dc3c37824 */ /* 0x000fe200078e02ff */
[----:B--2---:R-:W-:Y:S01]  /*35a0*/  DFMA R196, R222, R198, R196 ;  /* 0x000000c6dec4722b */ /* 0x004fe200000000c4 */
[----:B------:R-:W0:Y:S04]  /*35b0*/  LDS.64 R198, [R220+0x18] ;  /* 0x00001800dcc67984 */ /* 0x000e280000000a00 */
[----:B------:R-:W3:Y:S03]  /*35c0*/  LDS.64 R222, [R220+0x20] ;  /* 0x00002000dcde7984 */ /* 0x000ee60000000a00 */
[-C--:B0-----:R-:W-:Y:S02]  /*35d0*/  DFMA R196, R250, R198.reuse, R196 ;  /* 0x000000c6fac4722b */ /* 0x081fe400000000c4 */
[-C--:B------:R-:W-:Y:S01]  /*35e0*/  DFMA R200, R74, R198.reuse, R200 ;  /* 0x000000c64ac8722b */ /* 0x080fe200000000c8 */
[----:B------:R-:W2:Y:S01]  /*35f0*/  LDG.E.64.CONSTANT R250, desc[UR4][R224.64+0x40] ;  /* 0x00004004e0fa7981 */ /* 0x000ea2000c1e9b00 */
        /* <DEDUP_REMOVED lines=11> */
[----:B------:R-:W0:Y:S01]  /*36b0*/  LDS.64 R198, [R220+0x28] ;  /* 0x00002800dcc67984 */ /* 0x000e220000000a00 */
[-C--:B---3--:R-:W-:Y:S02]  /*36c0*/  DFMA R196, R236, R222.reuse, R196 ;  /* 0x000000deecc4722b */ /* 0x088fe400000000c4 */
        /* <DEDUP_REMOVED lines=12> */
[----:B------:R-:W1:Y:S01]  /*3790*/  LDS.64 R222, [R220+0x30] ;  /* 0x00003000dcde7984 */ /* 0x000e620000000a00 */
        /* <DEDUP_REMOVED lines=13> */
[----:B------:R-:W3:Y:S01]  /*3870*/  LDG.E.64.CONSTANT R226, desc[UR4][R224.64+0x48] ;  /* 0x00004804e0e27981 */ /* 0x000ee2000c1e9b00 */
        /* <DEDUP_REMOVED lines=14> */
[----:B------:R-:W3:Y:S01]  /*3960*/  LDG.E.64.CONSTANT R198, desc[UR4][R224.64+0x50] ;  /* 0x00005004e0c67981 */ /* 0x000ee2000c1e9b00 */
[-C--:B----4-:R-:W-:Y:S02]  /*3970*/  DFMA R200, R170, R232.reuse, R200 ;  /* 0x000000e8aac8722b */ /* 0x090fe400000000c8 */
        /* <DEDUP_REMOVED lines=10> */
[----:B------:R-:W-:Y:S01]  /*3a20*/  DFMA R232, R192, R232, R222 ;  /* 0x000000e8c0e8722b */ /* 0x000fe200000000de */
[----:B------:R-:W0:Y:S02]  /*3a30*/  LDC.64 R222, c[0x0][0x388] ;  /* 0x0000e200ffde7b82 */ /* 0x000e240000000a00 */
[----:B0-----:R-:W-:Y:S01]  /*3a40*/  IMAD.WIDE R222, R195, 0x8, R222 ;  /* 0x00000008c3de7825 */ /* 0x001fe200078e02de */
[----:B------:R-:W-:-:S06]  /*3a50*/  CS2R R194, SRZ ;  /* 0x0000000000c27805 */ /* 0x000fcc000001ff00 */
[----:B------:R-:W4:Y:S01]  /*3a60*/  @!P0 LDG.E.64.CONSTANT R194, desc[UR4][R222.64] ;  /* 0x00000004dec28981 */ /* 0x000f22000c1e9b00 */
[----:B------:R-:W-:Y:S02]  /*3a70*/  R2UR UR72, R234 ;  /* 0x00000000ea4872ca */ /* 0x000fe400000e0000 */
[----:B------:R-:W-:Y:S02]  /*3a80*/  R2UR UR73, R235 ;  /* 0x00000000eb4972ca */ /* 0x000fe400000e0000 */
[----:B------:R-:W2:Y:S01]  /*3a90*/  LDS.64 R234, [R220+0x40] ;  /* 0x00004000dcea7984 */ /* 0x000ea20000000a00 */
[----:B------:R-:W-:Y:S02]  /*3aa0*/  R2UR UR66, R228 ;  /* 0x00000000e44272ca */ /* 0x000fe400000e0000 */
[----:B------:R-:W-:Y:S02]  /*3ab0*/  R2UR UR67, R229 ;  /* 0x00000000e54372ca */ /* 0x000fe400000e0000 */
[----:B------:R-:W0:Y:S01]  /*3ac0*/  LDS.64 R228, [R220+0x48] ;  /* 0x00004800dce47984 */ /* 0x000e220000000a00 */
[----:B--2---:R-:W-:Y:S01]  /*3ad0*/  DFMA R196, R250, R234, R196 ;  /* 0x000000eafac4722b */ /* 0x004fe200000000c4 */
[----:B---3--:R-:W-:-:S02]  /*3ae0*/  R2UR UR6, R226 ;  /* 0x00000000e20672ca */ /* 0x008fc400000e0000 */
[----:B------:R-:W-:Y:S02]  /*3af0*/  R2UR UR7, R227 ;  /* 0x00000000e30772ca */ /* 0x000fe400000e0000 */
[----:B------:R-:W1:Y:S11]  /*3b00*/  LDS.64 R226, [R220+0x50] ;  /* 0x00005000dce27984 */ /* 0x000e760000000a00 */
[----:B0-----:R-:W-:Y:S01]  /*3b10*/  DFMA R196, R228, UR6, R196 ;  /* 0x00000006e4c47c2b */ /* 0x001fe200080000c4 */
[----:B------:R-:W-:-:S02]  /*3b20*/  R2UR UR8, R198 ;  /* 0x00000000c60872ca */ /* 0x000fc400000e0000 */
[----:B------:R-:W-:Y:S02]  /*3b30*/  R2UR UR9, R199 ;  /* 0x00000000c70972ca */ /* 0x000fe400000e0000 */
[----:B------:R-:W2:Y:S11]  /*3b40*/  LDG.E.64.CONSTANT R198, desc[UR4][R224.64+0xa8] ;  /* 0x0000a804e0c67981 */ /* 0x000eb6000c1e9b00 */
[----:B-1----:R-:W-:-:S08]  /*3b50*/  DFMA R196, R226, UR8, R196 ;  /* 0x00000008e2c47c2b */ /* 0x002fd000080000c4 */
[----:B----4-:R-:W-:Y:S02]  /*3b60*/  DMUL R194, R196, R194 ;  /* 0x000000c2c4c27228 */ /* 0x010fe40000000000 */
[----:B------:R-:W3:Y:S01]  /*3b70*/  LDG.E.64.CONSTANT R196, desc[UR4][R224.64+0xa0] ;  /* 0x0000a004e0c47981 */ /* 0x000ee2000c1e9b00 */
[----:B--2---:R-:W-:Y:S02]  /*3b80*/  R2UR UR12, R198 ;  /* 0x00000000c60c72ca */ /* 0x004fe400000e0000 */
[----:B------:R-:W-:Y:S02]  /*3b90*/  R2UR UR13, R199 ;  /* 0x00000000c70d72ca */ /* 0x000fe400000e0000 */
[----:B------:R-:W-:-:S06]  /*3ba0*/  CS2R R198, SRZ ;  /* 0x0000000000c67805 */ /* 0x000fcc000001ff00 */
[----:B------:R-:W2:Y:S01]  /*3bb0*/  @!P0 LDG.E.64.CONSTANT R198, desc[UR4][R222.64+0x8] ;  /* 0x00000804dec68981 */ /* 0x000ea2000c1e9b00 */
[----:B---3--:R-:W-:Y:S02]  /*3bc0*/  R2UR UR10, R196 ;  /* 0x00000000c40a72ca */ /* 0x008fe400000e0000 */
[----:B------:R-:W-:Y:S02]  /*3bd0*/  R2UR UR11, R197 ;  /* 0x00000000c50b72ca */ /* 0x000fe400000e0000 */
[----:B------:R-:W3:Y:S02]  /*3be0*/  LDG.E.64.CONSTANT R196, desc[UR4][R224.64+0x98] ;  /* 0x00009804e0c47981 */ /* 0x000ee4000c1e9b00 */
[----:B---3--:R-:W-:-:S09]  /*3bf0*/  DFMA R200, R196, R234, R200 ;  /* 0x000000eac4c8722b */ /* 0x008fd200000000c8 */
[----:B------:R-:W-:-:S08]  /*3c00*/  DFMA R200, R228, UR10, R200 ;  /* 0x0000000ae4c87c2b */ /* 0x000fd000080000c8 */
[----:B------:R-:W-:-:S08]  /*3c10*/  DFMA R200, R226, UR12, R200 ;  /* 0x0000000ce2c87c2b */ /* 0x000fd000080000c8 */
[----:B--2---:R-:W-:Y:S02]  /*3c20*/  DMUL R198, R200, R198 ;  /* 0x000000c6c8c67228 */ /* 0x004fe40000000000 */
[----:B------:R-:W2:Y:S01]  /*3c30*/  LDG.E.64.CONSTANT R200, desc[UR4][R224.64+0xf0] ;  /* 0x0000f004e0c87981 */ /* 0x000ea2000c1e9b00 */
[----:B------:R-:W-:Y:S02]  /*3c40*/  R2UR UR60, R238 ;  /* 0x00000000ee3c72ca */ /* 0x000fe400000e0000 */
[----:B------:R-:W-:Y:S01]  /*3c50*/  R2UR UR61, R239 ;  /* 0x00000000ef3d72ca */ /* 0x000fe200000e0000 */
        /* <DEDUP_REMOVED lines=121> */
[----:B------:R-:W-:Y:S01]  /*43f0*/  DFMA R230, R228, UR68, R230 ;  /* 0x00000044e4e67c2b */ /* 0x000fe200080000e6 */
[----:B----4-:R-:W-:Y:S02]  /*4400*/  R2UR UR74, R224 ;  /* 0x00000000e04a72ca */ /* 0x010fe400000e0000 */
[----:B------:R-:W-:-:S05]  /*4410*/  R2UR UR75, R225 ;  /* 0x00000000e14b72ca */ /* 0x000fca00000e0000 */
[----:B------:R-:W-:Y:S02]  /*4420*/  DFMA R230, R226, UR70, R230 ;  /* 0x00000046e2e67c2b */ /* 0x000fe400080000e6 */
[----:B---3--:R-:W-:Y:S01]  /*4430*/  DFMA R224, R238, R194, RZ ;  /* 0x000000c2eee0722b */ /* 0x008fe200000000ff */
[----:B------:R-:W0:Y:S05]  /*4440*/  LDC.64 R238, c[0x0][0x390] ;  /* 0x0000e400ffee7b82 */ /* 0x000e2a0000000a00 */
[----:B------:R-:W-:-:S03]  /*4450*/  DFMA R232, R228, UR74, R232 ;  /* 0x0000004ae4e87c2b */ /* 0x000fc600080000e8 */
[----:B------:R-:W1:Y:S01]  /*4460*/  LDC.64 R228, c[0x0][0x390] ;  /* 0x0000e400ffe47b82 */ /* 0x000e620000000a00 */
[----:B0-----:R-:W3:Y:S04]  /*4470*/  LDG.E.64.CONSTANT R238, desc[UR4][R238.64+0x18] ;  /* 0x00001804eeee7981 */ /* 0x001ee8000c1e9b00 */
[----:B-1----:R-:W4:Y:S01]  /*4480*/  LDG.E.64.CONSTANT R228, desc[UR4][R228.64+0x10] ;  /* 0x00001004e4e47981 */ /* 0x002f22000c1e9b00 */
[----:B------:R-:W-:-:S08]  /*4490*/  DFMA R224, R4, R198, R224 ;  /* 0x000000c604e0722b */ /* 0x000fd000000000e0 */
[----:B------:R-:W-:Y:S02]  /*44a0*/  DFMA R224, R8, R202, R224 ;  /* 0x000000ca08e0722b */ /* 0x000fe400000000e0 */
[----:B--2---:R-:W-:Y:S01]  /*44b0*/  DMUL R230, R230, R234 ;  /* 0x000000eae6e67228 */ /* 0x004fe20000000000 */
[----:B------:R-:W-:-:S06]  /*44c0*/  CS2R R234, SRZ ;  /* 0x0000000000ea7805 */ /* 0x000fcc000001ff00 */
[----:B------:R0:W2:Y:S02]  /*44d0*/  @!P0 LDG.E.64.CONSTANT R234, desc[UR4][R222.64+0x60] ;  /* 0x00006004deea8981 */ /* 0x0000a4000c1e9b00 */
[----:B0-----:R-:W-:-:S08]  /*44e0*/  DFMA R222, R246, R194, RZ ;  /* 0x000000c2f6de722b */ /* 0x001fd000000000ff */
        /* <DEDUP_REMOVED lines=16> */
[----:B------:R-:W-:Y:S02]  /*45f0*/  DFMA R226, R226, UR76, R232 ;  /* 0x0000004ce2e27c2b */ /* 0x000fe400080000e8 */
[----:B------:R-:W-:-:S04]  /*4600*/  DFMA R224, R40, R218, R224 ;  /* 0x000000da28e0722b */ /* 0x000fc800000000e0 */
[----:B------:R-:W-:-:S04]  /*4610*/  DFMA R222, R38, R218, R222 ;  /* 0x000000da26de722b */ /* 0x000fc800000000de */
[----:B------:R-:W-:-:S04]  /*4620*/  DFMA R224, R44, R230, R224 ;  /* 0x000000e62ce0722b */ /* 0x000fc800000000e0 */
[----:B------:R-:W-:Y:S02]  /*4630*/  DFMA R222, R42, R230, R222 ;  /* 0x000000e62ade722b */ /* 0x000fe400000000de */
[----:B--2---:R-:W-:-:S08]  /*4640*/  DMUL R226, R226, R234 ;  /* 0x000000eae2e27228 */ /* 0x004fd00000000000 */
[-C--:B------:R-:W-:Y:S02]  /*4650*/  DFMA R222, R46, R226.reuse, R222 ;  /* 0x000000e22ede722b */ /* 0x080fe400000000de */
[----:B------:R-:W-:-:S05]  /*4660*/  DFMA R224, R48, R226, R224 ;  /* 0x000000e230e0722b */ /* 0x000fca00000000e0 */
[----:B------:R4:W-:Y:S04]  /*4670*/  STS.64 [R220], R222 ;  /* 0x000000dedc007388 */ /* 0x0009e80000000a00 */
[----:B------:R3:W-:Y:S01]  /*4680*/  STS.64 [R220+0x8], R224 ;  /* 0x000008e0dc007388 */ /* 0x0007e20000000a00 */
[-C--:B----4-:R-:W-:Y:S02]  /*4690*/  DFMA R222, R228, R194.reuse, RZ ;  /* 0x000000c2e4de722b */ /* 0x090fe400000000ff */
[-C--:B------:R-:W-:Y:S02]  /*46a0*/  DFMA R228, R236, R194.reuse, RZ ;  /* 0x000000c2ece4722b */ /* 0x080fe400000000ff */
[----:B---3--:R-:W-:-:S04]  /*46b0*/  DFMA R224, R238, R194, RZ ;  /* 0x000000c2eee0722b */ /* 0x008fc800000000ff */
        /* <DEDUP_REMOVED lines=38> */
[----:B------:R2:W-:Y:S01]  /*4920*/  STS.64 [R220+0x20], R228 ;  /* 0x000020e4dc007388 */ /* 0x0005e20000000a00 */
[-C--:B0-----:R-:W-:Y:S02]  /*4930*/  DFMA R222, R244, R194.reuse, RZ ;  /* 0x000000c2f4de722b */ /* 0x081fe400000000ff */
[----:B-1----:R-:W-:-:S02]  /*4940*/  DFMA R224, R242, R194, RZ ;  /* 0x000000c2f2e0722b */ /* 0x002fc400000000ff */
[----:B--2---:R-:W-:-:S04]  /*4950*/  DFMA R228, R240, R194, RZ ;  /* 0x000000c2f0e4722b */ /* 0x004fc800000000ff */
        /* <DEDUP_REMOVED lines=39> */
[C---:B0-----:R-:W-:Y:S02]  /*4bd0*/  DFMA R222, R194.reuse, UR6, RZ ;  /* 0x00000006c2de7c2b */ /* 0x041fe400080000ff */
[----:B-1----:R-:W-:-:S02]  /*4be0*/  DFMA R224, R194, UR8, RZ ;  /* 0x00000008c2e07c2b */ /* 0x002fc400080000ff */
[----:B--2---:R-:W-:-:S04]  /*4bf0*/  DFMA R228, R250, R194, RZ ;  /* 0x000000c2fae4722b */ /* 0x004fc800000000ff */
[C---:B------:R-:W-:Y:S02]  /*4c00*/  DFMA R222, R198.reuse, UR10, R222 ;  /* 0x0000000ac6de7c2b */ /* 0x040fe400080000de */
[----:B------:R-:W-:Y:S02]  /*4c10*/  DFMA R224, R198, UR12, R224 ;  /* 0x0000000cc6e07c2b */ /* 0x000fe400080000e0 */
[----:B------:R-:W-:-:S04]  /*4c20*/  DFMA R228, R196, R198, R228 ;  /* 0x000000c6c4e4722b */ /* 0x000fc800000000e4 */
[C---:B------:R-:W-:Y:S02]  /*4c30*/  DFMA R222, R202.reuse, UR14, R222 ;  /* 0x0000000ecade7c2b */ /* 0x040fe400080000de */
[----:B------:R-:W-:Y:S02]  /*4c40*/  DFMA R224, R202, UR16, R224 ;  /* 0x00000010cae07c2b */ /* 0x000fe400080000e0 */
[----:B------:R-:W-:-:S04]  /*4c50*/  DFMA R228, R200, R202, R228 ;  /* 0x000000cac8e4722b */ /* 0x000fc800000000e4 */
        /* <DEDUP_REMOVED lines=36> */
[----:B------:R-:W1:Y:S04]  /*4ea0*/  LDS.64 R244, [R3] ;  /* 0x0000000003f47984 */ /* 0x000e680000000a00 */
[----:B------:R-:W2:Y:S04]  /*4eb0*/  LDS.64 R242, [R3+0x68] ;  /* 0x0000680003f27984 */ /* 0x000ea80000000a00 */
[----:B------:R-:W3:Y:S04]  /*4ec0*/  LDS.64 R240, [R3+0xd0] ;  /* 0x0000d00003f07984 */ /* 0x000ee80000000a00 */
[----:B------:R-:W4:Y:S04]  /*4ed0*/  LDS.64 R238, [R3+0x138] ;  /* 0x0001380003ee7984 */ /* 0x000f280000000a00 */
[----:B------:R-:W5:Y:S04]  /*4ee0*/  LDS.64 R236, [R3+0x1a0] ;  /* 0x0001a00003ec7984 */ /* 0x000f680000000a00 */
[----:B------:R-:W5:Y:S04]  /*4ef0*/  LDS.64 R234, [R3+0x208] ;  /* 0x0002080003ea7984 */ /* 0x000f680000000a00 */
[----:B------:R-:W5:Y:S04]  /*4f00*/  LDS.64 R232, [R3+0x270] ;  /* 0x0002700003e87984 */ /* 0x000f680000000a00 */
[----:B------:R-:W5:Y:S04]  /*4f10*/  LDS.64 R230, [R3+0x2d8] ;  /* 0x0002d80003e67984 */ /* 0x000f680000000a00 */
[----:B0-----:R-:W0:Y:S04]  /*4f20*/  LDS.64 R228, [R3+0x340] ;  /* 0x0003400003e47984 */ /* 0x001e280000000a00 */
[----:B------:R-:W0:Y:S01]  /*4f30*/  LDS.64 R226, [R3+0x3a8] ;  /* 0x0003a80003e27984 */ /* 0x000e220000000a00 */
[----:B-1----:R-:W-:-:S03]  /*4f40*/  DFMA R246, R246, R244, RZ ;  /* 0x000000f4f6f6722b */ /* 0x002fc600000000ff */
[----:B------:R-:W1:Y:S04]  /*4f50*/  LDS.64 R224, [R3+0x410] ;  /* 0x0004100003e07984 */ /* 0x000e680000000a00 */
[----:B------:R-:W1:Y:S01]  /*4f60*/  LDS.64 R222, [R3+0x478] ;  /* 0x0004780003de7984 */ /* 0x000e620000000a00 */
[----:B--2---:R-:W-:-:S03]  /*4f70*/  DFMA R246, R248, R242, R246 ;  /* 0x000000f2f8f6722b */ /* 0x004fc600000000f6 */
[----:B------:R-:W2:Y:S05]  /*4f80*/  LDS.64 R220, [R3+0x4e0] ;  /* 0x0004e00003dc7984 */ /* 0x000eaa0000000a00 */
[----:B---3--:R-:W-:-:S08]  /*4f90*/  DFMA R246, R6, R240, R246 ;  /* 0x000000f006f6722b */ /* 0x008fd000000000f6 */
[----:B----4-:R-:W-:-:S08]  /*4fa0*/  DFMA R246, R10, R238, R246 ;  /* 0x000000ee0af6722b */ /* 0x010fd000000000f6 */
[----:B-----5:R-:W-:-:S08]  /*4fb0*/  DFMA R246, R14, R236, R246 ;  /* 0x000000ec0ef6722b */ /* 0x020fd000000000f6 */
[----:B------:R-:W-:-:S08]  /*4fc0*/  DFMA R246, R18, R234, R246 ;  /* 0x000000ea12f6722b */ /* 0x000fd000000000f6 */
[----:B------:R-:W-:-:S08]  /*4fd0*/  DFMA R246, R22, R232, R246 ;  /* 0x000000e816f6722b */ /* 0x000fd000000000f6 */
[----:B------:R-:W-:-:S08]  /*4fe0*/  DFMA R246, R26, R230, R246 ;  /* 0x000000e61af6722b */ /* 0x000fd000000000f6 */
[----:B0-----:R-:W-:-:S08]  /*4ff0*/  DFMA R246, R30, R228, R246 ;  /* 0x000000e41ef6722b */ /* 0x001fd000000000f6 */
[----:B------:R-:W-:-:S08]  /*5000*/  DFMA R246, R34, R226, R246 ;  /* 0x000000e222f6722b */ /* 0x000fd000000000f6 */
[----:B-1----:R-:W-:-:S08]  /*5010*/  DFMA R246, R38, R224, R246 ;  /* 0x000000e026f6722b */ /* 0x002fd000000000f6 */
[----:B------:R-:W-:-:S08]  /*5020*/  DFMA R246, R42, R222, R246 ;  /* 0x000000de2af6722b */ /* 0x000fd000000000f6 */
[----:B--2---:R-:W-:-:S07]  /*5030*/  DFMA R246, R46, R220, R246 ;  /* 0x000000dc2ef6722b */ /* 0x004fce00000000f6 */
        /* <DEDUP_REMOVED lines=155> */
.L_x_344:
[----:B------:R-:W-:Y:S05]  /*59f0*/  BSYNC.RECONVERGENT B0 ;  /* 0x0000000000007941 */ /* 0x000fea0003800200 */
.L_x_343:
[----:B-1----:R-:W1:Y:S01]  /*5a00*/  S2R R3, SR_TID.X ;  /* 0x0000000000037919 */ /* 0x002e620000002100 */
        /* <DEDUP_REMOVED lines=10> */
[----:B------:R-:W-:Y:S04]  /*5ab0*/  LDS.64 R218, [R2+0x3f60] ;  /* 0x003f600002da7984 */ /* 0x000fe80000000a00 */
[----:B0-----:R-:W3:Y:S04]  /*5ac0*/  LDG.E.64.CONSTANT R220, desc[UR4][R220.64] ;  /* 0x00000004dcdc7981 */ /* 0x001ee8000c1e9b00 */
[----:B----4-:R-:W4:Y:S04]  /*5ad0*/  LDG.E.64.CONSTANT R224, desc[UR4][R224.64+0x8] ;  /* 0x00000804e0e07981 */ /* 0x010f28000c1e9b00 */
[----:B--2---:R-:W2:Y:S01]  /*5ae0*/  LDG.E.64.CONSTANT R222, desc[UR4][R222.64+0x10] ;  /* 0x00001004dede7981 */ /* 0x004ea2000c1e9b00 */
[-C--:B---3--:R-:W-:Y:S01]  /*5af0*/  DFMA R206, R220, R204.reuse, RZ ;  /* 0x000000ccdcce722b */ /* 0x088fe200000000ff */
[----:B------:R-:W0:Y:S02]  /*5b00*/  LDC.64 R220, c[0x0][0x390] ;  /* 0x0000e400ffdc7b82 */ /* 0x000e240000000a00 */
[----:B0-----:R-:W3:Y:S01]  /*5b10*/  LDG.E.64.CONSTANT R220, desc[UR4][R220.64+0x18] ;  /* 0x00001804dcdc7981 */ /* 0x001ee2000c1e9b00 */
[----:B----4-:R-:W-:-:S05]  /*5b20*/  DFMA R208, R224, R204, RZ ;  /* 0x000000cce0d0722b */ /* 0x010fca00000000ff */
[----:B------:R-:W0:Y:S01]  /*5b30*/  LDC.64 R226, c[0x0][0x390] ;  /* 0x0000e400ffe27b82 */ /* 0x000e220000000a00 */
[----:B--2---:R-:W-:-:S07]  /*5b40*/  DFMA R210, R222, R204, RZ ;  /* 0x000000ccded2722b */ /* 0x004fce00000000ff */
        /* <DEDUP_REMOVED lines=8> */
[----:B------:R-:W-:-:S02]  /*5bd0*/  DFMA R248, R248, R202, R206 ;  /* 0x000000caf8f8722b */ /* 0x000fc400000000ce */
[-C--:B------:R-:W-:Y:S01]  /*5be0*/  DFMA R206, R4, R202.reuse, R208 ;  /* 0x000000ca04ce722b */ /* 0x080fe200000000d0 */
[----:B------:R-:W0:Y:S01]  /*5bf0*/  LDS.64 R4, [R2+0x1520] ;  /* 0x0015200002047984 */ /* 0x000e220000000a00 */
[-C--:B------:R-:W-:Y:S02]  /*5c00*/  DFMA R50, R50, R202.reuse, R210 ;  /* 0x000000ca3232722b */ /* 0x080fe400000000d2 */
[----:B------:R-:W-:Y:S02]  /*5c10*/  DFMA R74, R74, R202, R212 ;  /* 0x000000ca4a4a722b */ /* 0x000fe400000000d4 */
[-C--:B-----5:R-:W-:Y:S02]  /*5c20*/  DFMA R208, R226, R204.reuse, RZ ;  /* 0x000000cce2d0722b */ /* 0x0a0fe400000000ff */
[-C--:B--2---:R-:W-:Y:S02]  /*5c30*/  DFMA R212, R222, R204.reuse, RZ ;  /* 0x000000ccded4722b */ /* 0x084fe400000000ff */
[----:B------:R-:W-:-:S02]  /*5c40*/  DFMA R250, R250, R204, RZ ;  /* 0x000000ccfafa722b */ /* 0x000fc400000000ff */
[----:B----4-:R-:W-:Y:S02]  /*5c50*/  DFMA R210, R224, R204, RZ ;  /* 0x000000cce0d2722b */ /* 0x010fe400000000ff */
[----:B------:R-:W-:Y:S02]  /*5c60*/  DFMA R216, R204, UR6, RZ ;  /* 0x00000006ccd87c2b */ /* 0x000fe400080000ff */
[----:B------:R-:W-:Y:S01]  /*5c70*/  DFMA R248, R6, R198, R248 ;  /* 0x000000c606f8722b */ /* 0x000fe200000000f8 */
[----:B------:R-:W2:Y:S01]  /*5c80*/  LDS.64 R6, [R2+0x1a68] ;  /* 0x001a680002067984 */ /* 0x000ea20000000a00 */
[-C--:B------:R-:W-:Y:S02]  /*5c90*/  DFMA R208, R98, R202.reuse, R208 ;  /* 0x000000ca62d0722b */ /* 0x080fe400000000d0 */
[-C--:B------:R-:W-:Y:S02]  /*5ca0*/  DFMA R210, R122, R202.reuse, R210 ;  /* 0x000000ca7ad2722b */ /* 0x080fe400000000d2 */
[----:B------:R-:W-:-:S02]  /*5cb0*/  DFMA R212, R146, R202, R212 ;  /* 0x000000ca92d4722b */ /* 0x000fc400000000d4 */
[----:B------:R-:W-:Y:S02]  /*5cc0*/  DFMA R250, R196, R202, R250 ;  /* 0x000000cac4fa722b */ /* 0x000fe400000000fa */
[----:B------:R-:W-:Y:S02]  /*5cd0*/  DFMA R216, R202, UR10, R216 ;  /* 0x0000000acad87c2b */ /* 0x000fe400080000d8 */
[-C--:B------:R-:W-:Y:S02]  /*5ce0*/  DFMA R206, R8, R198.reuse, R206 ;  /* 0x000000c608ce722b */ /* 0x080fe400000000ce */
[-C--:B------:R-:W-:Y:S01]  /*5cf0*/  DFMA R50, R52, R198.reuse, R50 ;  /* 0x000000c63432722b */ /* 0x080fe20000000032 */
[----:B------:R-:W4:Y:S01]  /*5d00*/  LDS.64 R8, [R2+0x1fb0] ;  /* 0x001fb00002087984 */ /* 0x000f220000000a00 */
[-C--:B------:R-:W-:Y:S02]  /*5d10*/  DFMA R74, R76, R198.reuse, R74 ;  /* 0x000000c64c4a722b */ /* 0x080fe4000000004a */
[----:B------:R-:W-:-:S02]  /*5d20*/  DFMA R208, R100, R198, R208 ;  /* 0x000000c664d0722b */ /* 0x000fc400000000d0 */
[-C--:B------:R-:W-:Y:S02]  /*5d30*/  DFMA R210, R124, R198.reuse, R210 ;  /* 0x000000c67cd2722b */ /* 0x080fe400000000d2 */
[-C--:B------:R-:W-:Y:S02]  /*5d40*/  DFMA R212, R148, R198.reuse, R212 ;  /* 0x000000c694d4722b */ /* 0x080fe400000000d4 */
[----:B------:R-:W-:Y:S02]  /*5d50*/  DFMA R250, R200, R198, R250 ;  /* 0x000000c6c8fa722b */ /* 0x000fe400000000fa */
[----:B------:R-:W-:Y:S02]  /*5d60*/  DFMA R216, R198, UR14, R216 ;  /* 0x0000000ec6d87c2b */ /* 0x000fe400080000d8 */
[-C--:B-1----:R-:W-:Y:S02]  /*5d70*/  DFMA R248, R10, R194.reuse, R248 ;  /* 0x000000c20af8722b */ /* 0x082fe400000000f8 */
[-C--:B------:R-:W-:Y:S01]  /*5d80*/  DFMA R206, R12, R194.reuse, R206 ;  /* 0x000000c20cce722b */ /* 0x080fe200000000ce */
[----:B------:R-:W1:Y:S01]  /*5d90*/  LDS.64 R10, [R2+0x24f8] ;  /* 0x0024f800020a7984 */ /* 0x000e620000000a00 */
[----:B------:R-:W-:-:S02]  /*5da0*/  DFMA R50, R54, R194, R50 ;  /* 0x000000c23632722b */ /* 0x000fc40000000032 */
[-C--:B------:R-:W-:Y:S01]  /*5db0*/  DFMA R74, R78, R194.reuse, R74 ;  /* 0x000000c24e4a722b */ /* 0x080fe2000000004a */
[----:B------:R-:W-:Y:S01]  /*5dc0*/  LDS.64 R12, [R2+0x34d0] ;  /* 0x0034d000020c7984 */ /* 0x000fe20000000a00 */
[-C--:B------:R-:W-:Y:S02]  /*5dd0*/  DFMA R208, R102, R194.reuse, R208 ;  /* 0x000000c266d0722b */ /* 0x080fe400000000d0 */
[-C--:B------:R-:W-:Y:S02]  /*5de0*/  DFMA R210, R126, R194.reuse, R210 ;  /* 0x000000c27ed2722b */ /* 0x080fe400000000d2 */
[----:B------:R-:W-:Y:S02]  /*5df0*/  DFMA R212, R150, R194, R212 ;  /* 0x000000c296d4722b */ /* 0x000fe400000000d4 */
[C---:B------:R-:W-:Y:S02]  /*5e00*/  DFMA R250, R194.reuse, UR18, R250 ;  /* 0x00000012c2fa7c2b */ /* 0x040fe400080000fa */
[----:B------:R-:W-:-:S02]  /*5e10*/  DFMA R216, R194, UR20, R216 ;  /* 0x00000014c2d87c2b */ /* 0x000fc400080000d8 */
[-C--:B0-----:R-:W-:Y:S02]  /*5e20*/  DFMA R248, R14, R4.reuse, R248 ;  /* 0x000000040ef8722b */ /* 0x081fe400000000f8 */
[-C--:B------:R-:W-:Y:S02]  /*5e30*/  DFMA R206, R16, R4.reuse, R206 ;  /* 0x0000000410ce722b */ /* 0x080fe400000000ce */
[-C--:B------:R-:W-:Y:S02]  /*5e40*/  DFMA R50, R56, R4.reuse, R50 ;  /* 0x000000043832722b */ /* 0x080fe40000000032 */
[-C--:B------:R-:W-:Y:S02]  /*5e50*/  DFMA R74, R80, R4.reuse, R74 ;  /* 0x00000004504a722b */ /* 0x080fe4000000004a */
[-C--:B------:R-:W-:Y:S02]  /*5e60*/  DFMA R208, R104, R4.reuse, R208 ;  /* 0x0000000468d0722b */ /* 0x080fe400000000d0 */
[----:B------:R-:W-:-:S02]  /*5e70*/  DFMA R210, R128, R4, R210 ;  /* 0x0000000480d2722b */ /* 0x000fc400000000d2 */
[----:B------:R-:W-:Y:S02]  /*5e80*/  DFMA R212, R152, R4, R212 ;  /* 0x0000000498d4722b */ /* 0x000fe400000000d4 */
        /* <DEDUP_REMOVED lines=20> */
[-C--:B-1----:R-:W-:Y:S02]  /*5fd0*/  DFMA R206, R28, R10.reuse, R206 ;  /* 0x0000000a1cce722b */ /* 0x082fe400000000ce */
        /* <DEDUP_REMOVED lines=8> */
[----:B---3--:R-:W-:Y:S02]  /*6060*/  DFMA R214, R220, R204, RZ ;  /* 0x000000ccdcd6722b */ /* 0x008fe400000000ff */
        /* <DEDUP_REMOVED lines=8> */
[----:B------:R-:W-:Y:S01]  /*60f0*/  DFMA R204, R4, UR28, R204 ;  /* 0x0000001c04cc7c2b */ /* 0x000fe200080000cc */
[----:B------:R-:W0:Y:S05]  /*6100*/  LDS.64 R4, [R2+0x2a40] ;  /* 0x002a400002047984 */ /* 0x000e2a0000000a00 */
[----:B------:R-:W-:Y:S02]  /*6110*/  DFMA R214, R178, R6, R214 ;  /* 0x00000006b2d6722b */ /* 0x000fe400000000d6 */
[----:B------:R-:W-:Y:S01]  /*6120*/  DFMA R204, R6, UR34, R204 ;  /* 0x0000002206cc7c2b */ /* 0x000fe200080000cc */
[----:B------:R-:W1:Y:S05]  /*6130*/  LDS.64 R6, [R2+0x2f88] ;  /* 0x002f880002067984 */ /* 0x000e6a0000000a00 */
[----:B------:R-:W-:-:S02]  /*6140*/  DFMA R214, R180, R8, R214 ;  /* 0x00000008b4d6722b */ /* 0x000fc400000000d6 */
[----:B------:R-:W-:Y:S01]  /*6150*/  DFMA R204, R8, UR40, R204 ;  /* 0x0000002808cc7c2b */ /* 0x000fe200080000cc */
[----:B------:R-:W2:Y:S05]  /*6160*/  LDS.64 R8, [R2+0x3a18] ;  /* 0x003a180002087984 */ /* 0x000eaa0000000a00 */
[----:B------:R-:W-:Y:S02]  /*6170*/  DFMA R214, R182, R10, R214 ;  /* 0x0000000ab6d6722b */ /* 0x000fe400000000d6 */
        /* <DEDUP_REMOVED lines=34> */
[-C--:B--2---:R-:W-:Y:S02]  /*63a0*/  DFMA R206, R44, R8.reuse, R206 ;  /* 0x000000082cce722b */ /* 0x084fe400000000ce */
        /* <DEDUP_REMOVED lines=20> */
[----:B------:R-:W-:-:S11]  /*64f0*/  DFMA R218, R218, UR76, R8 ;  /* 0x0000004cdada7c2b */ /* 0x000fd60008000008 */
.L_x_346:
[----:B------:R-:W-:Y:S05]  /*6500*/  BSYNC.RECONVERGENT B0 ;  /* 0x0000000000007941 */ /* 0x000fea0003800200 */
.L_x_345:
        /* <DEDUP_REMOVED lines=18> */
.L_x_347:
        /* <DEDUP_REMOVED lines=13> */
.L_x_2951:


//--------------------- .text._Z30massMatrixMultiplyGlobalKernelILi11ELi13ELi1EEviPKdS1_S1_S1_Pd --------------------------
	.section	.text._Z30massMatrixMultiplyGlobalKernelILi11ELi13ELi1EEviPKdS1_S1_S1_Pd,"ax",@progbits
	.align	128
        .global         _Z30massMatrixMultiplyGlobalKernelILi11ELi13ELi1EEviPKdS1_S1_S1_Pd
        .type           _Z30massMatrixMultiplyGlobalKernelILi11ELi13ELi1EEviPKdS1_S1_S1_Pd,@function
        .size           _Z30massMatrixMultiplyGlobalKernelILi11ELi13ELi1EEviPKdS1_S1_S1_Pd,(.L_x_2952 - _Z30massMatrixMultiplyGlobalKernelILi11ELi13ELi1EEviPKdS1_S1_S1_Pd)
        .other          _Z30massMatrixMultiplyGlobalKernelILi11ELi13ELi1EEviPKdS1_S1_S1_Pd,@"STO_CUDA_ENTRY STV_DEFAULT"
_Z30massMatrixMultiplyGlobalKernelILi11ELi13ELi1EEviPKdS1_S1_S1_Pd:
.text._Z30massMatrixMultiplyGlobalKernelILi11ELi13ELi1EEviPKdS1_S1_S1_Pd:
        /* <DEDUP_REMOVED lines=46> */
[----:B------:R-:W0:Y:S02]  /*02e0*/  S2UR UR6, SR_CTAID.X ;  /* 0x00000000000679c3 */ /* 0x000e240000002500 */
[----:B---3--:R-:W5:Y:S04]  /*02f0*/  LDG.E.64.CONSTANT R8, desc[UR4][R2.64] ;  /* 0x0000000402087981 */ /* 0x008f68000c1e9b00 */
        /* <DEDUP_REMOVED lines=40> */
[----:B------:R1:W5:Y:S02]  /*0580*/  LDG.E.64.CONSTANT R90, desc[UR4][R2.64+0x148] ;  /* 0x00014804025a7981 */ /* 0x000364000c1e9b00 */
[----:B-1----:R-:W-:Y:S01]  /*0590*/  PRMT R2, R0, 0x9910, RZ ;  /* 0x0000991000027816 */ /* 0x002fe200000000ff */
[----:B------:R-:W1:Y:S04]  /*05a0*/  S2R R173, SR_CgaCtaId ;  /* 0x0000000000ad7919 */ /* 0x000e680000008800 */
[----:B------:R-:W-:-:S05]  /*05b0*/  IMAD R2, R2, 0x75, RZ ;  /* 0x0000007502027824 */ /* 0x000fca00078e02ff */
[----:B------:R-:W-:-:S04]  /*05c0*/  LOP3.LUT R5, R2, 0xffff, RZ, 0xc0, !PT ;  /* 0x0000ffff02057812 */ /* 0x000fc800078ec0ff */
[----:B------:R-:W-:Y:S02]  /*05d0*/  SHF.R.U32.HI R5, RZ, 0x8, R5 ;  /* 0x00000008ff057819 */ /* 0x000fe40000011605 */
[----:B------:R-:W-:-:S03]  /*05e0*/  LOP3.LUT R171, R0, 0xffff, RZ, 0xc0, !PT ;  /* 0x0000ffff00ab7812 */ /* 0x000fc600078ec0ff */
[----:B------:R-:W-:Y:S01]  /*05f0*/  IMAD.MOV R175, RZ, RZ, -R5 ;  /* 0x000000ffffaf7224 */ /* 0x000fe200078e0a05 */
[----:B------:R-:W-:Y:S01]  /*0600*/  BAR.SYNC.DEFER_BLOCKING 0x0 ;  /* 0x0000000000007b1d */ /* 0x000fe20000010000 */
[----:B0-----:R-:W-:Y:S01]  /*0610*/  VIADD R3, R174, UR6 ;  /* 0x00000006ae037c36 */ /* 0x001fe20008000000 */
[----:B------:R-:W-:Y:S01]  /*0620*/  ISETP.GE.U32.AND P0, PT, R0, 0x79, PT ;  /* 0x000000790000780c */ /* 0x000fe20003f06070 */
[----:B------:R-:W-:Y:S01]  /*0630*/  IMAD R2, R171, 0xba2f, RZ ;  /* 0x0000ba2fab027824 */ /* 0x000fe200078e02ff */
[----:B------:R-:W-:Y:S02]  /*0640*/  PRMT R175, R175, 0x7710, RZ ;  /* 0x00007710afaf7816 */ /* 0x000fe400000000ff */
[----:B--2---:R-:W-:Y:S02]  /*0650*/  ISETP.LT.AND P0, PT, R3, UR7, !P0 ;  /* 0x0000000703007c0c */ /* 0x004fe4000c701270 */
[----:B------:R-:W-:Y:S01]  /*0660*/  SHF.R.U32.HI R2, RZ, 0x13, R2 ;  /* 0x00000013ff027819 */ /* 0x000fe20000011602 */
[----:B------:R-:W-:-:S03]  /*0670*/  IMAD.IADD R4, R175, 0x1, R0 ;  /* 0x00000001af047824 */ /* 0x000fc600078e0200 */
[----:B------:R-:W-:Y:S02]  /*0680*/  PRMT R172, R2, 0x9910, RZ ;  /* 0x0000991002ac7816 */ /* 0x000fe400000000ff */
[----:B------:R-:W-:Y:S01]  /*0690*/  LOP3.LUT R170, R4, 0xfe, RZ, 0xc0, !PT ;  /* 0x000000fe04aa7812 */ /* 0x000fe200078ec0ff */
[----:B------:R-:W-:Y:S01]  /*06a0*/  IMAD R171, R171, 0x13b2, RZ ;  /* 0x000013b2abab7824 */ /* 0x000fe200078e02ff */
[----:B------:R-:W-:Y:S01]  /*06b0*/  MOV R2, 0x400 ;  /* 0x0000040000027802 */ /* 0x000fe20000000f00 */
[----:B------:R-:W-:Y:S01]  /*06c0*/  IMAD R4, R172, 0xb, RZ ;  /* 0x0000000bac047824 */ /* 0x000fe200078e02ff */
[----:B------:R-:W-:Y:S01]  /*06d0*/  LEA.HI R170, R170, R5, RZ, 0x1f ;  /* 0x00000005aaaa7211 */ /* 0x000fe200078ff8ff */
[----:B------:R-:W0:Y:S01]  /*06e0*/  @P0 LDC.64 R180, c[0x0][0x3a0] ;  /* 0x0000e800ffb40b82 */ /* 0x000e220000000a00 */
[----:B-1----:R-:W-:Y:S02]  /*06f0*/  LEA R5, R173, R2, 0x18 ;  /* 0x00000002ad057211 */ /* 0x002fe400078ec0ff */
[----:B------:R-:W-:-:S02]  /*0700*/  SHF.R.U32.HI R2, RZ, 0x10, R171 ;  /* 0x00000010ff027819 */ /* 0x000fc400000116ab */
[----:B------:R-:W-:Y:S02]  /*0710*/  IADD3 R173, PT, PT, RZ, -R4, RZ ;  /* 0x80000004ffad7210 */ /* 0x000fe40007ffe0ff */
[----:B------:R-:W-:Y:S02]  /*0720*/  LOP3.LUT R4, R170, 0xf8, RZ, 0xc0, !PT ;  /* 0x000000f8aa047812 */ /* 0x000fe400078ec0ff */
[----:B------:R-:W1:Y:S01]  /*0730*/  LDC.64 R170, c[0x0][0x388] ;  /* 0x0000e200ffaa7b82 */ /* 0x000e620000000a00 */
[----:B------:R-:W-:Y:S01]  /*0740*/  PRMT R175, R2, 0x9910, RZ ;  /* 0x0000991002af7816 */ /* 0x000fe200000000ff */
[----:B------:R-:W-:Y:S01]  /*0750*/  IMAD R5, R174, 0x44a8, R5 ;  /* 0x000044a8ae057824 */ /* 0x000fe200078e0205 */
[----:B------:R-:W-:Y:S02]  /*0760*/  PRMT R173, R173, 0x7710, RZ ;  /* 0x00007710adad7816 */ /* 0x000fe400000000ff */
[----:B------:R-:W-:Y:S01]  /*0770*/  ISETP.GT.U32.AND P1, PT, R0, 0x78, PT ;  /* 0x000000780000780c */ /* 0x000fe20003f24070 */
[----:B------:R-:W-:Y:S01]  /*0780*/  IMAD.MOV.U32 R174, RZ, RZ, R175 ;  /* 0x000000ffffae7224 */ /* 0x000fe200078e00af */
[----:B------:R-:W-:Y:S01]  /*0790*/  SHF.R.U32.HI R172, RZ, 0x3, R4 ;  /* 0x00000003ffac7819 */ /* 0x000fe20000011604 */
[----:B------:R-:W-:-:S02]  /*07a0*/  IMAD.IADD R4, R173, 0x1, R0 ;  /* 0x00000001ad047824 */ /* 0x000fc400078e0200 */
[----:B------:R-:W-:Y:S02]  /*07b0*/  IMAD R174, R174, 0xd, RZ ;  /* 0x0000000daeae7824 */ /* 0x000fe400078e02ff */
[----:B------:R-:W-:Y:S01]  /*07c0*/  IMAD R175, R172, 0x68, R5 ;  /* 0x00000068acaf7824 */ /* 0x000fe200078e0205 */
[----:B------:R-:W-:Y:S01]  /*07d0*/  LOP3.LUT R176, R4, 0xffff, RZ, 0xc0, !PT ;  /* 0x0000ffff04b07812 */ /* 0x000fe200078ec0ff */
[----:B------:R-:W-:Y:S01]  /*07e0*/  @P0 IMAD R173, R3, 0x533, R0 ;  /* 0x0000053303ad0824 */ /* 0x000fe200078e0200 */
[----:B------:R-:W-:Y:S01]  /*07f0*/  IADD3 R174, PT, PT, RZ, -R174, RZ ;  /* 0x800000aeffae7210 */ /* 0x000fe20007ffe0ff */
[--C-:B------:R-:W-:Y:S01]  /*0800*/  IMAD R248, R172, 0x4e0, R175.reuse ;  /* 0x000004e0acf87824 */ /* 0x100fe200078e02af */
[----:B------:R-:W-:Y:S01]  /*0810*/  BSSY.RECONVERGENT B0, `(.L_x_348) ;  /* 0x00000e3000007945 */ /* 0x000fe20003800200 */
[----:B------:R-:W-:Y:S01]  /*0820*/  ISETP.GT.U32.AND P2, PT, R0, 0x8e, PT ;  /* 0x0000008e0000780c */ /* 0x000fe20003f44070 */
[----:B------:R-:W-:Y:S01]  /*0830*/  IMAD R4, R176, 0x8, R175 ;  /* 0x00000008b0047824 */ /* 0x000fe200078e02af */
[----:B------:R-:W-:Y:S01]  /*0840*/  PRMT R252, R174, 0x7710, RZ ;  /* 0x00007710aefc7816 */ /* 0x000fe200000000ff */
[----:B------:R-:W-:-:S02]  /*0850*/  IMAD R248, R176, 0x8, R248 ;  /* 0x00000008b0f87824 */ /* 0x000fc400078e02f8 */
[----:B0-----:R-:W-:Y:S01]  /*0860*/  @P0 IMAD.WIDE R180, R173, 0x8, R180 ;  /* 0x00000008adb40825 */ /* 0x001fe200078e02b4 */
[----:B------:R-:W-:Y:S07]  /*0870*/  @P1 BRA `(.L_x_349) ;  /* 0x0000000c00701947 */ /* 0x000fee0003800000 */
[----:B------:R-:W0:Y:S01]  /*0880*/  LDC.64 R250, c[0x0][0x390] ;  /* 0x0000e400fffa7b82 */ /* 0x000e220000000a00 */
[----:B------:R-:W2:Y:S04]  /*0890*/  @P0 LDG.E.64.CONSTANT R188, desc[UR4][R180.64] ;  /* 0x00000004b4bc0981 */ /* 0x000ea8000c1e9b00 */
[----:B------:R-:W2:Y:S04]  /*08a0*/  @P0 LDG.E.64.CONSTANT R216, desc[UR4][R180.64+0x25d0] ;  /* 0x0025d004b4d80981 */ /* 0x000ea8000c1e9b00 */
[----:B------:R-:W3:Y:S04]  /*08b0*/  @P0 LDG.E.64.CONSTANT R240, desc[UR4][R180.64+0x3c8] ;  /* 0x0003c804b4f00981 */ /* 0x000ee8000c1e9b00 */
[----:B------:R-:W3:Y:S04]  /*08c0*/  @P0 LDG.E.64.CONSTANT R232, desc[UR4][R180.64+0x2208] ;  /* 0x00220804b4e80981 */ /* 0x000ee8000c1e9b00 */
[----:B------:R-:W4:Y:S04]  /*08d0*/  @P0 LDG.E.64.CONSTANT R236, desc[UR4][R180.64+0x790] ;  /* 0x00079004b4ec0981 */ /* 0x000f28000c1e9b00 */
[----:B------:R-:W4:Y:S04]  /*08e0*/  @P0 LDG.E.64.CONSTANT R218, desc[UR4][R180.64+0x1e40] ;  /* 0x001e4004b4da0981 */ /* 0x000f28000c1e9b00 */
        /* <DEDUP_REMOVED lines=29> */
[----:B------:R-:W4:Y:S01]  /*0ac0*/  LDG.E.64.CONSTANT R180, desc[UR4][R250.64+0x118] ;  /* 0x00011804fab47981 */ /* 0x000f22000c1e9b00 */
[----:B--2---:R-:W-:-:S08]  /*0ad0*/  DADD R198, R188, R216 ;  /* 0x00000000bcc67229 */ /* 0x004fd000000000d8 */
[C---:B---3--:R-:W-:Y:S02]  /*0ae0*/  DFMA R214, R198.reuse, R214, RZ ;  /* 0x000000d6c6d6722b */ /* 0x048fe400000000ff */
[C---:B----4-:R-:W-:Y:S02]  /*0af0*/  DFMA R210, R198.reuse, R210, RZ ;  /* 0x000000d2c6d2722b */ /* 0x050fe400000000ff */
[C---:B------:R-:W-:Y:S02]  /*0b00*/  DFMA R206, R198.reuse, R206, RZ ;  /* 0x000000cec6ce722b */ /* 0x040fe400000000ff */
[C---:B------:R-:W-:Y:S02]  /*0b10*/  DFMA R204, R198.reuse, R204, RZ ;  /* 0x000000ccc6cc722b */ /* 0x040fe400000000ff */
[C---:B------:R-:W-:Y:S02]  /*0b20*/  DFMA R202, R198.reuse, R202, RZ ;  /* 0x000000cac6ca722b */ /* 0x040fe400000000ff */
[----:B------:R-:W-:-:S02]  /*0b30*/  DFMA R200, R198, R200, RZ ;  /* 0x000000c8c6c8722b */ /* 0x000fc400000000ff */
[----:B------:R-:W-:Y:S02]  /*0b40*/  DFMA R178, R198, R178, RZ ;  /* 0x000000b2c6b2722b */ /* 0x000fe400000000ff */
[----:B------:R-:W-:-:S08]  /*0b50*/  DADD R198, R240, R232 ;  /* 0x00000000f0c67229 */ /* 0x000fd000000000e8 */
[C---:B------:R-:W-:Y:S02]  /*0b60*/  DFMA R196, R198.reuse, R196, R214 ;  /* 0x000000c4c6c4722b */ /* 0x040fe400000000d6 */
[----:B------:R-:W-:Y:S01]  /*0b70*/  DFMA R176, R198, R176, R178 ;  /* 0x000000b0c6b0722b */ /* 0x000fe200000000b2 */
[----:B------:R-:W2:Y:S01]  /*0b80*/  LDG.E.64.CONSTANT R214, desc[UR4][R250.64+0x78] ;  /* 0x00007804fad67981 */ /* 0x000ea2000c1e9b00 */
[----:B------:R-:W-:Y:S02]  /*0b90*/  DADD R178, R236, R218 ;  /* 0x00000000ecb27229 */ /* 0x000fe400000000da */
[C---:B------:R-:W-:Y:S02]  /*0ba0*/  DFMA R190, R198.reuse, R190, R204 ;  /* 0x000000bec6be722b */ /* 0x040fe400000000cc */
[----:B------:R-:W-:Y:S01]  /*0bb0*/  DFMA R184, R198, R184, R202 ;  /* 0x000000b8c6b8722b */ /* 0x000fe200000000ca */
[----:B------:R-:W3:Y:S03]  /*0bc0*/  LDG.E.64.CONSTANT R204, desc[UR4][R250.64+0xd8] ;  /* 0x0000d804facc7981 */ /* 0x000ee6000c1e9b00 */
[C---:B------:R-:W-:Y:S01]  /*0bd0*/  DFMA R174, R178.reuse, R174, R196 ;  /* 0x000000aeb2ae722b */ /* 0x040fe200000000c4 */
[----:B------:R-:W4:Y:S04]  /*0be0*/  LDG.E.64.CONSTANT R202, desc[UR4][R250.64+0xa8] ;  /* 0x0000a804faca7981 */ /* 0x000f28000c1e9b00 */
[----:B------:R-:W4:Y:S01]  /*0bf0*/  LDG.E.64.CONSTANT R196, desc[UR4][R250.64+0x108] ;  /* 0x00010804fac47981 */ /* 0x000f22000c1e9b00 */
[----:B------:R-:W-:-:S03]  /*0c00*/  DFMA R234, R178, R234, R190 ;  /* 0x000000eab2ea722b */ /* 0x000fc600000000be */
[----:B------:R-:W4:Y:S01]  /*0c10*/  LDG.E.64.CONSTANT R190, desc[UR4][R250.64+0x20] ;  /* 0x00002004fabe7981 */ /* 0x000f22000c1e9b00 */
[C---:B------:R-:W-:Y:S02]  /*0c20*/  DFMA R194, R198.reuse, R194, R210 ;  /* 0x000000c2c6c2722b */ /* 0x040fe400000000d2 */
[C---:B------:R-:W-:Y:S01]  /*0c30*/  DFMA R192, R198.reuse, R192, R206 ;  /* 0x000000c0c6c0722b */ /* 0x040fe200000000ce */
[----:B------:R-:W4:Y:S01]  /*0c40*/  LDG.E.64.CONSTANT R210, desc[UR4][R250.64+0x80] ;  /* 0x00008004fad27981 */ /* 0x000f22000c1e9b00 */
[----:B------:R-:W-:-:S03]  /*0c50*/  DFMA R182, R198, R182, R200 ;  /* 0x000000b6c6b6722b */ /* 0x000fc600000000c8 */
[----:B------:R-:W4:Y:S04]  /*0c60*/  LDG.E.64.CONSTANT R198, desc[UR4][R250.64+0xb0] ;  /* 0x0000b004fac67981 */ /* 0x000f28000c1e9b00 */
[----:B------:R-:W4:Y:S01]  /*0c70*/  LDG.E.64.CONSTANT R206, desc[UR4][R250.64+0x50] ;  /* 0x00005004face7981 */ /* 0x000f22000c1e9b00 */
[----:B------:R-:W-:-:S03]  /*0c80*/  DADD R224, R238, R244 ;  /* 0x00000000eee07229 */ /* 0x000fc600000000f4 */
        /* <DEDUP_REMOVED lines=15> */
[----:B------:R0:W4:Y:S01]  /*0d80*/  LDG.E.64.CONSTANT R178, desc[UR4][R250.64+0x148] ;  /* 0x00014804fab27981 */ /* 0x000122000c1e9b00 */
[----:B------:R-:W-:Y:S01]  /*0d90*/  DFMA R220, R224, R220, R226 ;  /* 0x000000dce0dc722b */ /* 0x000fe200000000e2 */
[----:B0-----:R-:W0:Y:S01]  /*0da0*/  LDC.64 R250, c[0x0][0x398] ;  /* 0x0000e600fffa7b82 */ /* 0x001e220000000a00 */
[----:B------:R-:W-:Y:S01]  /*0db0*/  DADD R188, R188, -R216 ;  /* 0x00000000bcbc7229 */ /* 0x000fe200000008d8 */
[----:B0-----:R-:W4:Y:S04]  /*0dc0*/  LDG.E.64.CONSTANT R226, desc[UR4][R250.64+0xf8] ;  /* 0x0000f804fae27981 */ /* 0x001f28000c1e9b00 */
[----:B------:R-:W4:Y:S01]  /*0dd0*/  LDG.E.64.CONSTANT R216, desc[UR4][R250.64+0x130] ;  /* 0x00013004fad87981 */ /* 0x000f22000c1e9b00 */
[----:B--2---:R-:W-:-:S02]  /*0de0*/  DFMA R214, R224, R214, R242 ;  /* 0x000000d6e0d6722b */ /* 0x004fc400000000f2 */
[----:B------:R-:W-:Y:S01]  /*0df0*/  DADD R232, R240, -R232 ;  /* 0x00000000f0e87229 */ /* 0x000fe200000008e8 */
[----:B------:R-:W2:Y:S01]  /*0e00*/  LDG.E.64.CONSTANT R242, desc[UR4][R250.64+0x148] ;  /* 0x00014804faf27981 */ /* 0x000ea2000c1e9b00 */
[----:B---3--:R-:W-:-:S03]  /*0e10*/  DFMA R204, R224, R204, R230 ;  /* 0x000000cce0cc722b */ /* 0x008fc600000000e6 */
[----:B------:R-:W3:Y:S01]  /*0e20*/  LDG.E.64.CONSTANT R240, desc[UR4][R250.64+0x118] ;  /* 0x00011804faf07981 */ /* 0x000ee2000c1e9b00 */
[----:B----4-:R-:W-:-:S03]  /*0e30*/  DFMA R202, R224, R202, R234 ;  /* 0x000000cae0ca722b */ /* 0x010fc600000000ea */
[----:B------:R-:W4:Y:S01]  /*0e40*/  LDG.E.64.CONSTANT R230, desc[UR4][R250.64+0x10] ;  /* 0x00001004fae67981 */ /* 0x000f22000c1e9b00 */
[----:B------:R-:W-:-:S03]  /*0e50*/  DFMA R196, R224, R196, R228 ;  /* 0x000000c4e0c4722b */ /* 0x000fc600000000e4 */
[----:B------:R-:W2:Y:S01]  /*0e60*/  LDG.E.64.CONSTANT R234, desc[UR4][R250.64] ;  /* 0x00000004faea7981 */ /* 0x000ea2000c1e9b00 */
[----:B------:R-:W-:-:S03]  /*0e70*/  DADD R224, R186, R222 ;  /* 0x00000000bae07229 */ /* 0x000fc600000000de */
[----:B------:R-:W3:Y:S05]  /*0e80*/  LDG.E.64.CONSTANT R228, desc[UR4][R250.64+0x128] ;  /* 0x00012804fae47981 */ /* 0x000eea000c1e9b00 */
[----:B------:R-:W-:Y:S02]  /*0e90*/  DFMA R208, R224, R190, R208 ;  /* 0x000000bee0d0722b */ /* 0x000fe400000000d0 */
[----:B------:R-:W-:Y:S02]  /*0ea0*/  DADD R190, R246, R246 ;  /* 0x00000000f6be7229 */ /* 0x000fe400000000f6 */
[C---:B------:R-:W-:Y:S02]  /*0eb0*/  DFMA R198, R224.reuse, R198, R202 ;  /* 0x000000c6e0c6722b */ /* 0x040fe400000000ca */
[----:B------:R-:W-:Y:S01]  /*0ec0*/  DFMA R210, R224, R210, R214 ;  /* 0x000000d2e0d2722b */ /* 0x000fe200000000d6 */
[----:B------:R-:W4:Y:S03]  /*0ed0*/  LDG.E.64.CONSTANT R202, desc[UR4][R250.64+0x90] ;  /* 0x00009004faca7981 */ /* 0x000f26000c1e9b00 */
[----:B------:R-:W-:Y:S01]  /*0ee0*/  DMUL R190, R190, 0.5 ;  /* 0x3fe00000bebe7828 */ /* 0x000fe20000000000 */
[----:B------:R-:W3:Y:S01]  /*0ef0*/  LDG.E.64.CONSTANT R214, desc[UR4][R250.64+0x100] ;  /* 0x00010004fad67981 */ /* 0x000ee2000c1e9b00 */
[----:B------:R-:W-:-:S02]  /*0f00*/  DFMA R206, R224, R206, R212 ;  /* 0x000000cee0ce722b */ /* 0x000fc400000000d4 */
[----:B------:R-:W-:Y:S01]  /*0f10*/  DFMA R204, R224, R200, R204 ;  /* 0x000000c8e0cc722b */ /* 0x000fe200000000cc */
[----:B------:R-:W3:Y:S03]  /*0f20*/  LDG.E.64.CONSTANT R212, desc[UR4][R250.64+0xd0] ;  /* 0x0000d004fad47981 */ /* 0x000ee6000c1e9b00 */
[----:B------:R-:W-:Y:S01]  /*0f30*/  DFMA R184, R190, R184, R198 ;  /* 0x000000b8beb8722b */ /* 0x000fe200000000c6 */
[----:B------:R-:W3:Y:S04]  /*0f40*/  LDG.E.64.CONSTANT R200, desc[UR4][R250.64+0x60] ;  /* 0x00006004fac87981 */ /* 0x000ee8000c1e9b00 */
[----:B------:R-:W3:Y:S01]  /*0f50*/  LDG.E.64.CONSTANT R198, desc[UR4][R250.64+0x30] ;  /* 0x00003004fac67981 */ /* 0x000ee2000c1e9b00 */
[----:B------:R-:W-:-:S02]  /*0f60*/  DFMA R196, R224, R174, R196 ;  /* 0x000000aee0c4722b */ /* 0x000fc400000000c4 */
[C---:B------:R-:W-:Y:S01]  /*0f70*/  DFMA R174, R190.reuse, R194, R208 ;  /* 0x000000c2beae722b */ /* 0x040fe200000000d0 */
[----:B------:R-:W3:Y:S01]  /*0f80*/  LDG.E.64.CONSTANT R194, desc[UR4][R250.64+0x8] ;  /* 0x00000804fac27981 */ /* 0x000ee2000c1e9b00 */
[----:B------:R-:W-:Y:S02]  /*0f90*/  DFMA R176, R190, R176, R210 ;  /* 0x000000b0beb0722b */ /* 0x000fe400000000d2 */
[----:B------:R-:W-:Y:S01]  /*0fa0*/  DFMA R192, R224, R192, R220 ;  /* 0x000000c0e0c0722b */ /* 0x000fe200000000dc */
[----:B------:R-:W3:Y:S01]  /*0fb0*/  LDG.E.64.CONSTANT R210, desc[UR4][R250.64+0x38] ;  /* 0x00003804fad27981 */ /* 0x000ee2000c1e9b00 */
[----:B------:R-:W-:-:S03]  /*0fc0*/  DFMA R182, R190, R182, R204 ;  /* 0x000000b6beb6722b */ /* 0x000fc600000000cc */
[----:B------:R-:W3:Y:S01]  /*0fd0*/  LDG.E.64.CONSTANT R204, desc[UR4][R250.64+0xc0] ;  /* 0x0000c004facc7981 */ /* 0x000ee2000c1e9b00 */
[----:B------:R-:W-:-:S03]  /*0fe0*/  DFMA R172, R190, R172, R206 ;  /* 0x000000acbeac722b */ /* 0x000fc600000000ce */
[----:B------:R-:W3:Y:S01]  /*0ff0*/  LDG.E.64.CONSTANT R206, desc[UR4][R250.64+0xf0] ;  /* 0x0000f004face7981 */ /* 0x000ee2000c1e9b00 */
[----:B------:R-:W-:-:S03]  /*1000*/  DADD R186, R186, -R222 ;  /* 0x00000000baba7229 */ /* 0x000fc600000008de */
[----:B------:R-:W3:Y:S04]  /*1010*/  LDG.E.64.CONSTANT R208, desc[UR4][R250.64+0x120] ;  /* 0x00012004fad07981 */ /* 0x000ee8000c1e9b00 */
[----:B------:R-:W3:Y:S04]  /*1020*/  LDG.E.64.CONSTANT R220, desc[UR4][R250.64+0x68] ;  /* 0x00006804fadc7981 */ /* 0x000ee8000c1e9b00 */
[----:B------:R-:W3:Y:S01]  /*1030*/  LDG.E.64.CONSTANT R222, desc[UR4][R250.64+0x98] ;  /* 0x00009804fade7981 */ /* 0x000ee2000c1e9b00 */
[C---:B------:R-:W-:Y:S02]  /*1040*/  DFMA R180, R190.reuse, R180, R196 ;  /* 0x000000b4beb4722b */ /* 0x040fe400000000c4 */
[----:B------:R-:W-:Y:S01]  /*1050*/  DFMA R178, R190, R178, R192 ;  /* 0x000000b2beb2722b */ /* 0x000fe200000000c0 */
[----:B------:R-:W3:Y:S04]  /*1060*/  LDG.E.64.CONSTANT R224, desc[UR4][R250.64+0xc8] ;  /* 0x0000c804fae07981 */ /* 0x000ee8000c1e9b00 */
[----:B------:R-:W3:Y:S04]  /*1070*/  LDG.E.64.CONSTANT R190, desc[UR4][R250.64+0x40] ;  /* 0x00004004fabe7981 */ /* 0x000ee8000c1e9b00 */
[----:B------:R-:W3:Y:S04]  /*1080*/  LDG.E.64.CONSTANT R192, desc[UR4][R250.64+0x70] ;  /* 0x00007004fac07981 */ /* 0x000ee8000c1e9b00 */
[----:B------:R-:W3:Y:S01]  /*1090*/  LDG.E.64.CONSTANT R196, desc[UR4][R250.64+0xa0] ;  /* 0x0000a004fac47981 */ /* 0x000ee2000c1e9b00 */
[----:B------:R-:W-:-:S02]  /*10a0*/  DADD R218, R236, -R218 ;  /* 0x00000000ecda7229 */ /* 0x000fc400000008da */
[----:B------:R-:W-:Y:S01]  /*10b0*/  DADD R244, R238, -R244 ;  /* 0x00000000eef47229 */ /* 0x000fe200000008f4 */
[----:B------:R-:W3:Y:S04]  /*10c0*/  LDG.E.64.CONSTANT R236, desc[UR4][R250.64+0xb8] ;  /* 0x0000b804faec7981 */ /* 0x000ee8000c1e9b00 */
[----:B------:R-:W3:Y:S01]  /*10d0*/  LDG.E.64.CONSTANT R238, desc[UR4][R250.64+0xe8] ;  /* 0x0000e804faee7981 */ /* 0x000ee2000c1e9b00 */
[C---:B--2---:R-:W-:Y:S02]  /*10e0*/  DFMA R234, R188.reuse, R234, RZ ;  /* 0x000000eabcea722b */ /* 0x044fe400000000ff */
[C---:B----4-:R-:W-:Y:S02]  /*10f0*/  DFMA R202, R188.reuse, R202, RZ ;  /* 0x000000cabcca722b */ /* 0x050fe400000000ff */
[----:B---3--:R-:W-:-:S02]  /*1100*/  DFMA R200, R188, R200, RZ ;  /* 0x000000c8bcc8722b */ /* 0x008fc400000000ff */
[----:B------:R-:W-:Y:S02]  /*1110*/  DFMA R198, R188, R198, RZ ;  /* 0x000000c6bcc6722b */ /* 0x000fe400000000ff */
[C---:B------:R-:W-:Y:S02]  /*1120*/  DFMA R194, R232.reuse, R194, R234 ;  /* 0x000000c2e8c2722b */ /* 0x040fe400000000ea */
[----:B------:R-:W2:Y:S04]  /*1130*/  LDG.E.64.CONSTANT R234, desc[UR4][R250.64+0x88] ;  /* 0x00008804faea7981 */ /* 0x000ea8000c1e9b00 */
[----:B------:R-:W-:Y:S01]  /*1140*/  DFMA R198, R232, R210, R198 ;  /* 0x000000d2e8c6722b */ /* 0x000fe200000000c6 */
[----:B------:R-:W3:Y:S01]  /*1150*/  LDG.E.64.CONSTANT R210, desc[UR4][R250.64+0x20] ;  /* 0x00002004fad27981 */ /* 0x000ee2000c1e9b00 */
[----:B------:R-:W-:-:S02]  /*1160*/  DFMA R204, R188, R204, RZ ;  /* 0x000000ccbccc722b */ /* 0x000fc400000000ff */
[C---:B------:R-:W-:Y:S02]  /*1170*/  DFMA R206, R188.reuse, R206, RZ ;  /* 0x000000cebcce722b */ /* 0x040fe400000000ff */
[----:B------:R-:W-:Y:S02]  /*1180*/  DFMA R208, R188, R208, RZ ;  /* 0x000000d0bcd0722b */ /* 0x000fe400000000ff */
[C---:B------:R-:W-:Y:S02]  /*1190*/  DFMA R200, R232.reuse, R220, R200 ;  /* 0x000000dce8c8722b */ /* 0x040fe400000000c8 */
[----:B------:R-:W-:Y:S01]  /*11a0*/  DFMA R202, R232, R222, R202 ;  /* 0x000000dee8ca722b */ /* 0x000fe200000000ca */
[----:B------:R-:W4:Y:S01]  /*11b0*/  LDG.E.64.CONSTANT R220, desc[UR4][R250.64+0x80] ;  /* 0x00008004fadc7981 */ /* 0x000f22000c1e9b00 */
[----:B------:R-:W-:Y:S02]  /*11c0*/  DFMA R188, R218, R230, R194 ;  /* 0x000000e6dabc722b */ /* 0x000fe400000000c2 */
[C---:B------:R-:W-:Y:S01]  /*11d0*/  DFMA R224, R232.reuse, R224, R204 ;  /* 0x000000e0e8e0722b */ /* 0x040fe200000000cc */
[----:B------:R-:W2:Y:S01]  /*11e0*/  LDG.E.64.CONSTANT R194, desc[UR4][R250.64+0x18] ;  /* 0x00001804fac27981 */ /* 0x000ea2000c1e9b00 */
[----:B------:R-:W-:-:S02]  /*11f0*/  DFMA R226, R232, R226, R206 ;  /* 0x000000e2e8e2722b */ /* 0x000fc400000000ce */
[----:B------:R-:W-:Y:S01]  /*1200*/  DFMA R228, R232, R228, R208 ;  /* 0x000000e4e8e4722b */ /* 0x000fe200000000d0 */
[----:B------:R-:W3:Y:S01]  /*1210*/  LDG.E.64.CONSTANT R204, desc[UR4][R250.64+0xd8] ;  /* 0x0000d804facc7981 */ /* 0x000ee2000c1e9b00 */
[C---:B------:R-:W-:Y:S02]  /*1220*/  DFMA R190, R218.reuse, R190, R198 ;  /* 0x000000bedabe722b */ /* 0x040fe400000000c6 */
[C---:B------:R-:W-:Y:S01]  /*1230*/  DFMA R192, R218.reuse, R192, R200 ;  /* 0x000000c0dac0722b */ /* 0x040fe200000000c8 */
[----:B------:R-:W4:Y:S01]  /*1240*/  LDG.E.64.CONSTANT R198, desc[UR4][R250.64+0x48] ;  /* 0x00004804fac67981 */ /* 0x000f22000c1e9b00 */
[----:B------:R-:W-:-:S03]  /*1250*/  DFMA R196, R218, R196, R202 ;  /* 0x000000c4dac4722b */ /* 0x000fc600000000ca */
[----:B------:R-:W3:Y:S01]  /*1260*/  LDG.E.64.CONSTANT R200, desc[UR4][R250.64+0x78] ;  /* 0x00007804fac87981 */ /* 0x000ee2000c1e9b00 */
[----:B------:R-:W-:-:S03]  /*1270*/  DFMA R212, R218, R212, R224 ;  /* 0x000000d4dad4722b */ /* 0x000fc600000000e0 */
[----:B------:R-:W3:Y:S01]  /*1280*/  LDG.E.64.CONSTANT R202, desc[UR4][R250.64+0xa8] ;  /* 0x0000a804faca7981 */ /* 0x000ee2000c1e9b00 */
[C---:B------:R-:W-:Y:S02]  /*1290*/  DFMA R214, R218.reuse, R214, R226 ;  /* 0x000000d6dad6722b */ /* 0x040fe400000000e2 */
[----:B------:R-:W-:Y:S01]  /*12a0*/  DFMA R216, R218, R216, R228 ;  /* 0x000000d8dad8722b */ /* 0x000fe200000000e4 */
        /* <DEDUP_REMOVED lines=9> */
[----:B------:R-:W-:-:S02]  /*1340*/  DADD R246, R246, -R246 ;  /* 0x00000000f6f67229 */ /* 0x000fc400000008f6 */
[C---:B--2---:R-:W-:Y:S02]  /*1350*/  DFMA R188, R244.reuse, R194, R188 ;  /* 0x000000c2f4bc722b */ /* 0x044fe400000000bc */
[C---:B----4-:R-:W-:Y:S02]  /*1360*/  DFMA R190, R244.reuse, R198, R190 ;  /* 0x000000c6f4be722b */ /* 0x050fe400000000be */
[C---:B---3--:R-:W-:Y:S02]  /*1370*/  DFMA R192, R244.reuse, R200, R192 ;  /* 0x000000c8f4c0722b */ /* 0x048fe400000000c0 */
        /* <DEDUP_REMOVED lines=15> */
[----:B------:R-:W-:Y:S02]  /*1470*/  DADD R186, R174, -R188 ;  /* 0x00000000aeba7229 */ /* 0x000fe400000008bc */
[C---:B------:R-:W-:Y:S02]  /*1480*/  DFMA R204, R246.reuse, R238, R204 ;  /* 0x000000eef6cc722b */ /* 0x040fe400000000cc */
[----:B------:R-:W-:Y:S02]  /*1490*/  DFMA R206, R246, R240, R206 ;  /* 0x000000f0f6ce722b */ /* 0x000fe400000000ce */
[----:B------:R-:W-:Y:S02]  /*14a0*/  DADD R174, R174, R188 ;  /* 0x00000000aeae7229 */ /* 0x000fe400000000bc */
        /* <DEDUP_REMOVED lines=8> */
[----:B------:R-:W-:Y:S02]  /*1530*/  DADD R196, R180, -R206 ;  /* 0x00000000b4c47229 */ /* 0x000fe400000008ce */
        /* <DEDUP_REMOVED lines=16> */
.L_x_349:
[----:B------:R-:W-:Y:S05]  /*1640*/  BSYNC.RECONVERGENT B0 ;  /* 0x0000000000007941 */ /* 0x000fea0003800200 */
.L_x_348:
[----:B------:R-:W-:Y:S01]  /*1650*/  BAR.SYNC.DEFER_BLOCKING 0x0 ;  /* 0x0000000000007b1d */ /* 0x000fe20000010000 */
[----:B------:R-:W-:Y:S01]  /*1660*/  MOV R249, 0xc ;  /* 0x0000000c00f97802 */ /* 0x000fe20000000f00 */
[----:B------:R-:W-:-:S04]  /*1670*/  IMAD.IADD R251, R252, 0x1, R0 ;  /* 0x00000001fcfb7824 */ /* 0x000fc800078e0200 */
[----:B------:R-:W-:Y:S04]  /*1680*/  BSSY.RECONVERGENT B0, `(.L_x_350) ;  /* 0x00000de000007945 */ /* 0x000fe80003800200 */
[----:B------:R-:W-:Y:S05]  /*1690*/  @P2 BRA `(.L_x_351) ;  /* 0x0000000c00702947 */ /* 0x000fea0003800000 */
[----:B------:R-:W2:Y:S01]  /*16a0*/  LDC.64 R246, c[0x0][0x390] ;  /* 0x0000e400fff67b82 */ /* 0x000ea20000000a00 */
[----:B------:R-:W-:Y:S04]  /*16b0*/  LDS.64 R226, [R248] ;  /* 0x00000000f8e27984 */ /* 0x000fe80000000a00 */
[----:B------:R-:W3:Y:S04]  /*16c0*/  LDS.64 R238, [R248+0x410] ;  /* 0x00041000f8ee7984 */ /* 0x000ee80000000a00 */
[----:B------:R-:W-:Y:S04]  /*16d0*/  LDS.64 R224, [R248+0x68] ;  /* 0x00006800f8e07984 */ /* 0x000fe80000000a00 */
[----:B------:R-:W4:Y:S04]  /*16e0*/  LDS.64 R236, [R248+0x3a8] ;  /* 0x0003a800f8ec7984 */ /* 0x000f280000000a00 */
[----:B------:R-:W-:Y:S04]  /*16f0*/  LDS.64 R222, [R248+0xd0] ;  /* 0x0000d000f8de7984 */ /* 0x000fe80000000a00 */
[----:B0-----:R-:W0:Y:S04]  /*1700*/  LDS.64 R190, [R248+0x340] ;  /* 0x00034000f8be7984 */ /* 0x001e280000000a00 */
        /* <DEDUP_REMOVED lines=23> */
[----:B------:R-:W2:Y:S01]  /*1880*/  LDG.E.64.CONSTANT R218, desc[UR4][R246.64+0x78] ;  /* 0x00007804f6da7981 */ /* 0x000ea2000c1e9b00 */
[----:B---3--:R-:W-:-:S03]  /*1890*/  DADD R192, R226, R238 ;  /* 0x00000000e2c07229 */ /* 0x008fc600000000ee */
[----:B------:R-:W3:Y:S01]  /*18a0*/  LDG.E.64.CONSTANT R204, desc[UR4][R246.64+0xa8] ;  /* 0x0000a804f6cc7981 */ /* 0x000ee2000c1e9b00 */
[----:B----4-:R-:W-:Y:S02]  /*18b0*/  DADD R180, R224, R236 ;  /* 0x00000000e0b47229 */ /* 0x010fe400000000ec */
[----:B0-----:R-:W-:Y:S01]  /*18c0*/  DADD R230, R222, R190 ;  /* 0x00000000dee67229 */ /* 0x001fe200000000be */
[----:B------:R-:W4:Y:S04]  /*18d0*/  LDG.E.64.CONSTANT R206, desc[UR4][R246.64+0xd8] ;  /* 0x0000d804f6ce7981 */ /* 0x000f28000c1e9b00 */
[----:B------:R-:W4:Y:S04]  /*18e0*/  LDG.E.64.CONSTANT R208, desc[UR4][R246.64+0x50] ;  /* 0x00005004f6d07981 */ /* 0x000f28000c1e9b00 */
[----:B------:R-:W4:Y:S01]  /*18f0*/  LDG.E.64.CONSTANT R210, desc[UR4][R246.64+0x80] ;  /* 0x00008004f6d27981 */ /* 0x000f22000c1e9b00 */
[----:B--2---:R-:W-:-:S02]  /*1900*/  DFMA R184, R184, R192, RZ ;  /* 0x000000c0b8b8722b */ /* 0x004fc400000000ff */
[-C--:B------:R-:W-:Y:S02]  /*1910*/  DFMA R200, R200, R192.reuse, RZ ;  /* 0x000000c0c8c8722b */ /* 0x080fe400000000ff */
[-C--:B------:R-:W-:Y:S02]  /*1920*/  DFMA R198, R198, R192.reuse, RZ ;  /* 0x000000c0c6c6722b */ /* 0x080fe400000000ff */
[-C--:B------:R-:W-:Y:S02]  /*1930*/  DFMA R196, R196, R192.reuse, RZ ;  /* 0x000000c0c4c4722b */ /* 0x080fe400000000ff */
[-C--:B------:R-:W-:Y:S02]  /*1940*/  DFMA R194, R194, R192.reuse, RZ ;  /* 0x000000c0c2c2722b */ /* 0x080fe400000000ff */
[-C--:B------:R-:W-:Y:S02]  /*1950*/  DFMA R186, R186, R192.reuse, RZ ;  /* 0x000000c0baba722b */ /* 0x080fe400000000ff */
        /* <DEDUP_REMOVED lines=26> */
[----:B------:R-:W2:Y:S01]  /*1b00*/  LDG.E.64.CONSTANT R184, desc[UR4][R246.64+0x148] ;  /* 0x00014804f6b87981 */ /* 0x000ea2000c1e9b00 */
[-C--:B------:R-:W-:Y:S02]  /*1b10*/  DFMA R234, R234, R230.reuse, R232 ;  /* 0x000000e6eaea722b */ /* 0x080fe400000000e8 */
[----:B------:R-:W-:Y:S01]  /*1b20*/  DFMA R228, R228, R230, R220 ;  /* 0x000000e6e4e4722b */ /* 0x000fe200000000dc */
[----:B------:R-:W-:Y:S04]  /*1b30*/  LDS.64 R230, [R248+0x138] ;  /* 0x00013800f8e67984 */ /* 0x000fe80000000a00 */
[----:B------:R-:W0:Y:S02]  /*1b40*/  LDS.64 R220, [R248+0x2d8] ;  /* 0x0002d800f8dc7984 */ /* 0x000e240000000a00 */
[----:B0-----:R-:W-:-:S08]  /*1b50*/  DADD R232, R230, R220 ;  /* 0x00000000e6e87229 */ /* 0x001fd000000000dc */
[-C--:B------:R-:W-:Y:S02]  /*1b60*/  DFMA R214, R214, R232.reuse, R240 ;  /* 0x000000e8d6d6722b */ /* 0x080fe400000000f0 */
[-C--:B------:R-:W-:Y:S01]  /*1b70*/  DFMA R216, R216, R232.reuse, R212 ;  /* 0x000000e8d8d8722b */ /* 0x080fe200000000d4 */
[----:B------:R-:W-:Y:S04]  /*1b80*/  LDS.64 R240, [R248+0x1a0] ;  /* 0x0001a000f8f07984 */ /* 0x000fe80000000a00 */
[----:B------:R-:W0:Y:S01]  /*1b90*/  LDS.64 R212, [R248+0x270] ;  /* 0x00027000f8d47984 */ /* 0x000e220000000a00 */
[----:B------:R-:W-:-:S03]  /*1ba0*/  DFMA R218, R218, R232, R174 ;  /* 0x000000e8dada722b */ /* 0x000fc600000000ae */
[----:B------:R-:W1:Y:S01]  /*1bb0*/  LDS.64 R174, [R248+0x208] ;  /* 0x00020800f8ae7984 */ /* 0x000e620000000a00 */
[-C--:B---3--:R-:W-:Y:S01]  /*1bc0*/  DFMA R204, R204, R232.reuse, R244 ;  /* 0x000000e8cccc722b */ /* 0x088fe200000000f4 */
[----:B------:R-:W3:Y:S01]  /*1bd0*/  LDC.64 R244, c[0x0][0x398] ;  /* 0x0000e600fff47b82 */ /* 0x000ee20000000a00 */
[----:B------:R-:W-:Y:S02]  /*1be0*/  DADD R190, R222, -R190 ;  /* 0x00000000debe7229 */ /* 0x000fe400000008be */
[----:B----4-:R-:W-:Y:S02]  /*1bf0*/  DFMA R206, R206, R232, R242 ;  /* 0x000000e8cece722b */ /* 0x010fe400000000f2 */
[----:B------:R-:W-:Y:S02]  /*1c00*/  DADD R230, R230, -R220 ;  /* 0x00000000e6e67229 */ /* 0x000fe400000008dc */
[----:B------:R-:W-:Y:S02]  /*1c10*/  DADD R238, R226, -R238 ;  /* 0x00000000e2ee7229 */ /* 0x000fe400000008ee */
[----:B------:R-:W-:Y:S01]  /*1c20*/  DADD R236, R224, -R236 ;  /* 0x00000000e0ec7229 */ /* 0x000fe200000008ec */
[----:B---3--:R-:W3:Y:S04]  /*1c30*/  LDG.E.64.CONSTANT R220, desc[UR4][R244.64+0x68] ;  /* 0x00006804f4dc7981 */ /* 0x008ee8000c1e9b00 */
[----:B------:R-:W4:Y:S04]  /*1c40*/  LDG.E.64.CONSTANT R224, desc[UR4][R244.64+0xc8] ;  /* 0x0000c804f4e07981 */ /* 0x000f28000c1e9b00 */
[----:B------:R-:W4:Y:S01]  /*1c50*/  LDG.E.64.CONSTANT R226, desc[UR4][R244.64+0xf8] ;  /* 0x0000f804f4e27981 */ /* 0x000f22000c1e9b00 */
[----:B0-----:R-:W-:-:S03]  /*1c60*/  DADD R222, R240, R212 ;  /* 0x00000000f0de7229 */ /* 0x001fc600000000d4 */
[----:B------:R-:W4:Y:S04]  /*1c70*/  LDG.E.64.CONSTANT R242, desc[UR4][R244.64+0x40] ;  /* 0x00004004f4f27981 */ /* 0x000f28000c1e9b00 */
[----:B------:R-:W4:Y:S01]  /*1c80*/  LDG.E.64.CONSTANT R246, desc[UR4][R244.64+0x148] ;  /* 0x00014804f4f67981 */ /* 0x000f22000c1e9b00 */
[-C--:B------:R-:W-:Y:S02]  /*1c90*/  DFMA R208, R208, R222.reuse, R216 ;  /* 0x000000ded0d0722b */ /* 0x080fe400000000d8 */
[-C--:B------:R-:W-:Y:S01]  /*1ca0*/  DFMA R210, R210, R222.reuse, R218 ;  /* 0x000000ded2d2722b */ /* 0x080fe200000000da */
[----:B------:R-:W3:Y:S04]  /*1cb0*/  LDG.E.64.CONSTANT R216, desc[UR4][R244.64+0x120] ;  /* 0x00012004f4d87981 */ /* 0x000ee8000c1e9b00 */
[----:B------:R-:W4:Y:S01]  /*1cc0*/  LDG.E.64.CONSTANT R218, desc[UR4][R244.64+0x38] ;  /* 0x00003804f4da7981 */ /* 0x000f22000c1e9b00 */
[----:B--2---:R-:W-:-:S02]  /*1cd0*/  DFMA R204, R200, R222, R204 ;  /* 0x000000dec8cc722b */ /* 0x004fc400000000cc */
[----:B------:R-:W-:Y:S01]  /*1ce0*/  DFMA R196, R196, R232, R234 ;  /* 0x000000e8c4c4722b */ /* 0x000fe200000000ea */
[----:B------:R-:W2:Y:S01]  /*1cf0*/  LDG.E.64.CONSTANT R234, desc[UR4][R244.64] ;  /* 0x00000004f4ea7981 */ /* 0x000ea2000c1e9b00 */
[----:B------:R-:W-:Y:S02]  /*1d00*/  DFMA R214, R180, R222, R214 ;  /* 0x000000deb4d6722b */ /* 0x000fe400000000d6 */
[----:B-1----:R-:W-:-:S08]  /*1d10*/  DADD R180, R174, R174 ;  /* 0x00000000aeb47229 */ /* 0x002fd000000000ae */
[----:B------:R-:W-:Y:S02]  /*1d20*/  DMUL R180, R180, 0.5 ;  /* 0x3fe00000b4b47828 */ /* 0x000fe40000000000 */
[-C--:B------:R-:W-:Y:S02]  /*1d30*/  DFMA R200, R202, R222.reuse, R206 ;  /* 0x000000decac8722b */ /* 0x080fe400000000ce */
[----:B------:R-:W-:Y:S01]  /*1d40*/  DFMA R196, R176, R222, R196 ;  /* 0x000000deb0c4722b */ /* 0x000fe200000000c4 */
[----:B------:R-:W4:Y:S01]  /*1d50*/  LDG.E.64.CONSTANT R206, desc[UR4][R244.64+0x60] ;  /* 0x00006004f4ce7981 */ /* 0x000f22000c1e9b00 */
[----:B------:R-:W-:Y:S02]  /*1d60*/  DFMA R198, R198, R232, R228 ;  /* 0x000000e8c6c6722b */ /* 0x000fe400000000e4 */
[-C--:B------:R-:W-:Y:S01]  /*1d70*/  DFMA R194, R194, R180.reuse, R204 ;  /* 0x000000b4c2c2722b */ /* 0x080fe200000000cc */
[----:B------:R-:W4:Y:S01]  /*1d80*/  LDG.E.64.CONSTANT R202, desc[UR4][R244.64+0x8] ;  /* 0x00000804f4ca7981 */ /* 0x000f22000c1e9b00 */
[----:B------:R-:W-:-:S02]  /*1d90*/  DFMA R176, R186, R180, R214 ;  /* 0x000000b4bab0722b */ /* 0x000fc400000000d6 */
[-C--:B------:R-:W-:Y:S01]  /*1da0*/  DFMA R172, R172, R180.reuse, R208 ;  /* 0x000000b4acac722b */ /* 0x080fe200000000d0 */
[----:B------:R-:W4:Y:S01]  /*1db0*/  LDG.E.64.CONSTANT R204, desc[UR4][R244.64+0x30] ;  /* 0x00003004f4cc7981 */ /* 0x000f22000c1e9b00 */
[----:B------:R-:W-:-:S03]  /*1dc0*/  DFMA R178, R178, R180, R210 ;  /* 0x000000b4b2b2722b */ /* 0x000fc600000000d2 */
[----:B------:R-:W4:Y:S04]  /*1dd0*/  LDG.E.64.CONSTANT R208, desc[UR4][R244.64+0x90] ;  /* 0x00009004f4d07981 */ /* 0x000f28000c1e9b00 */
[----:B------:R-:W4:Y:S04]  /*1de0*/  LDG.E.64.CONSTANT R210, desc[UR4][R244.64+0xc0] ;  /* 0x0000c004f4d27981 */ /* 0x000f28000c1e9b00 */
[----:B------:R-:W4:Y:S01]  /*1df0*/  LDG.E.64.CONSTANT R214, desc[UR4][R244.64+0xf0] ;  /* 0x0000f004f4d67981 */ /* 0x000f22000c1e9b00 */
[----:B------:R-:W-:-:S03]  /*1e00*/  DFMA R182, R182, R222, R198 ;  /* 0x000000deb6b6722b */ /* 0x000fc600000000c6 */
[----:B------:R-:W4:Y:S04]  /*1e10*/  LDG.E.64.CONSTANT R222, desc[UR4][R244.64+0x98] ;  /* 0x00009804f4de7981 */ /* 0x000f28000c1e9b00 */
[----:B------:R-:W4:Y:S04]  /*1e20*/  LDG.E.64.CONSTANT R228, desc[UR4][R244.64+0x128] ;  /* 0x00012804f4e47981 */ /* 0x000f28000c1e9b00 */
[----:B------:R-:W4:Y:S01]  /*1e30*/  LDG.E.64.CONSTANT R232, desc[UR4][R244.64+0x10] ;  /* 0x00001004f4e87981 */ /* 0x000f22000c1e9b00 */
[-C--:B------:R-:W-:Y:S02]  /*1e40*/  DFMA R188, R188, R180.reuse, R196 ;  /* 0x000000b4bcbc722b */ /* 0x080fe400000000c4 */
[-C--:B------:R-:W-:Y:S01]  /*1e50*/  DFMA R192, R192, R180.reuse, R200 ;  /* 0x000000b4c0c0722b */ /* 0x080fe200000000c8 */
[----:B------:R-:W4:Y:S01]  /*1e60*/  LDG.E.64.CONSTANT R196, desc[UR4][R244.64+0x70] ;  /* 0x00007004f4c47981 */ /* 0x000f22000c1e9b00 */
[----:B------:R-:W-:-:S03]  /*1e70*/  DFMA R184, R184, R180, R182 ;  /* 0x000000b4b8b8722b */ /* 0x000fc600000000b6 */
[----:B------:R-:W4:Y:S04]  /*1e80*/  LDG.E.64.CONSTANT R180, desc[UR4][R244.64+0xd0] ;  /* 0x0000d004f4b47981 */ /* 0x000f28000c1e9b00 */
[----:B------:R-:W4:Y:S04]  /*1e90*/  LDG.E.64.CONSTANT R198, desc[UR4][R244.64+0xa0] ;  /* 0x0000a004f4c67981 */ /* 0x000f28000c1e9b00 */
[----:B------:R-:W4:Y:S04]  /*1ea0*/  LDG.E.64.CONSTANT R186, desc[UR4][R244.64+0x100] ;  /* 0x00010004f4ba7981 */ /* 0x000f28000c1e9b00 */
[----:B------:R-:W4:Y:S04]  /*1eb0*/  LDG.E.64.CONSTANT R200, desc[UR4][R244.64+0x130] ;  /* 0x00013004f4c87981 */ /* 0x000f28000c1e9b00 */
[----:B------:R-:W4:Y:S01]  /*1ec0*/  LDG.E.64.CONSTANT R182, desc[UR4][R244.64+0x18] ;  /* 0x00001804f4b67981 */ /* 0x000f22000c1e9b00 */
[----:B------:R-:W-:-:S03]  /*1ed0*/  DADD R212, R240, -R212 ;  /* 0x00000000f0d47229 */ /* 0x000fc600000008d4 */
[----:B------:R-:W4:Y:S01]  /*1ee0*/  LDG.E.64.CONSTANT R240, desc[UR4][R244.64+0x48] ;  /* 0x00004804f4f07981 */ /* 0x000f22000c1e9b00 */
[-C--:B---3--:R-:W-:Y:S02]  /*1ef0*/  DFMA R216, R216, R238.reuse, RZ ;  /* 0x000000eed8d8722b */ /* 0x088fe400000000ff */
[-C--:B--2---:R-:W-:Y:S02]  /*1f00*/  DFMA R234, R234, R238.reuse, RZ ;  /* 0x000000eeeaea722b */ /* 0x084fe400000000ff */
[----:B----4-:R-:W-:-:S06]  /*1f10*/  DFMA R206, R206, R238, RZ ;  /* 0x000000eecece722b */ /* 0x010fcc00000000ff */
[----:B------:R-:W-:Y:S02]  /*1f20*/  DFMA R202, R202, R236, R234 ;  /* 0x000000eccaca722b */ /* 0x000fe400000000ea */
[----:B------:R-:W2:Y:S01]  /*1f30*/  LDG.E.64.CONSTANT R234, desc[UR4][R244.64+0xd8] ;  /* 0x0000d804f4ea7981 */ /* 0x000ea2000c1e9b00 */
[-C--:B------:R-:W-:Y:S02]  /*1f40*/  DFMA R204, R204, R238.reuse, RZ ;  /* 0x000000eecccc722b */ /* 0x080fe400000000ff */
[-C--:B------:R-:W-:Y:S02]  /*1f50*/  DFMA R208, R208, R238.reuse, RZ ;  /* 0x000000eed0d0722b */ /* 0x080fe400000000ff */
[-C--:B------:R-:W-:Y:S02]  /*1f60*/  DFMA R210, R210, R238.reuse, RZ ;  /* 0x000000eed2d2722b */ /* 0x080fe400000000ff */
[----:B------:R-:W-:Y:S02]  /*1f70*/  DFMA R214, R214, R238, RZ ;  /* 0x000000eed6d6722b */ /* 0x000fe400000000ff */
[-C--:B------:R-:W-:Y:S01]  /*1f80*/  DFMA R218, R218, R236.reuse, R204 ;  /* 0x000000ecdada722b */ /* 0x080fe200000000cc */
[----:B------:R-:W3:Y:S01]  /*1f90*/  LDG.E.64.CONSTANT R238, desc[UR4][R244.64+0x78] ;  /* 0x00007804f4ee7981 */ /* 0x000ee2000c1e9b00 */
[----:B------:R-:W-:-:S02]  /*1fa0*/  DFMA R220, R220, R236, R206 ;  /* 0x000000ecdcdc722b */ /* 0x000fc400000000ce */
[-C--:B------:R-:W-:Y:S02]  /*1fb0*/  DFMA R208, R222, R236.reuse, R208 ;  /* 0x000000ecded0722b */ /* 0x080fe400000000d0 */
[-C--:B------:R-:W-:Y:S01]  /*1fc0*/  DFMA R210, R224, R236.reuse, R210 ;  /* 0x000000ece0d2722b */ /* 0x080fe200000000d2 */
[----:B------:R-:W4:Y:S01]  /*1fd0*/  LDG.E.64.CONSTANT R222, desc[UR4][R244.64+0x80] ;  /* 0x00008004f4de7981 */ /* 0x000f22000c1e9b00 */
[-C--:B------:R-:W-:Y:S02]  /*1fe0*/  DFMA R204, R226, R236.reuse, R214 ;  /* 0x000000ece2cc722b */ /* 0x080fe400000000d6 */
[----:B------:R-:W-:Y:S01]  /*1ff0*/  DFMA R206, R228, R236, R216 ;  /* 0x000000ece4ce722b */ /* 0x000fe200000000d8 */
        /* <DEDUP_REMOVED lines=11> */
[----:B------:R-:W4:Y:S01]  /*20b0*/  LDG.E.64.CONSTANT R214, desc[UR4][R244.64+0x110] ;  /* 0x00011004f4d67981 */ /* 0x000f22000c1e9b00 */
[----:B------:R-:W-:-:S03]  /*20c0*/  DFMA R198, R198, R190, R208 ;  /* 0x000000bec6c6722b */ /* 0x000fc600000000d0 */
[----:B------:R-:W4:Y:S01]  /*20d0*/  LDG.E.64.CONSTANT R210, desc[UR4][R244.64+0x140] ;  /* 0x00014004f4d27981 */ /* 0x000f22000c1e9b00 */
[-C--:B------:R-:W-:Y:S02]  /*20e0*/  DFMA R186, R186, R190.reuse, R204 ;  /* 0x000000bebaba722b */ /* 0x080fe400000000cc */
[----:B------:R-:W-:Y:S01]  /*20f0*/  DFMA R190, R200, R190, R206 ;  /* 0x000000bec8be722b */ /* 0x000fe200000000ce */
[----:B------:R-:W4:Y:S01]  /*2100*/  LDG.E.64.CONSTANT R216, desc[UR4][R244.64+0x28] ;  /* 0x00002804f4d87981 */ /* 0x000f22000c1e9b00 */
[----:B------:R-:W-:-:S03]  /*2110*/  DFMA R182, R182, R230, R202 ;  /* 0x000000e6b6b6722b */ /* 0x000fc600000000ca */
[----:B------:R-:W4:Y:S04]  /*2120*/  LDG.E.64.CONSTANT R206, desc[UR4][R244.64+0x88] ;  /* 0x00008804f4ce7981 */ /* 0x000f28000c1e9b00 */
[----:B------:R-:W4:Y:S04]  /*2130*/  LDG.E.64.CONSTANT R208, desc[UR4][R244.64+0x58] ;  /* 0x00005804f4d07981 */ /* 0x000f28000c1e9b00 */
[----:B------:R-:W4:Y:S04]  /*2140*/  LDG.E.64.CONSTANT R204, desc[UR4][R244.64+0xb8] ;  /* 0x0000b804f4cc7981 */ /* 0x000f28000c1e9b00 */
[----:B------:R-:W4:Y:S04]  /*2150*/  LDG.E.64.CONSTANT R202, desc[UR4][R244.64+0xe8] ;  /* 0x0000e804f4ca7981 */ /* 0x000f28000c1e9b00 */
[----:B------:R-:W4:Y:S01]  /*2160*/  LDG.E.64.CONSTANT R200, desc[UR4][R244.64+0x118] ;  /* 0x00011804f4c87981 */ /* 0x000f22000c1e9b00 */
[----:B------:R-:W-:-:S02]  /*2170*/  DFMA R240, R240, R230, R242 ;  /* 0x000000e6f0f0722b */ /* 0x000fc400000000f2 */
[----:B------:R-:W-:Y:S02]  /*2180*/  DADD R174, R174, -R174 ;  /* 0x00000000aeae7229 */ /* 0x000fe400000008ae */
[-C--:B--2---:R-:W-:Y:S02]  /*2190*/  DFMA R180, R234, R230.reuse, R180 ;  /* 0x000000e6eab4722b */ /* 0x084fe400000000b4 */
[----:B---3--:R-:W-:-:S08]  /*21a0*/  DFMA R196, R238, R230, R196 ;  /* 0x000000e6eec4722b */ /* 0x008fd000000000c4 */
[----:B----4-:R-:W-:Y:S02]  /*21b0*/  DFMA R196, R222, R212, R196 ;  /* 0x000000d4dec4722b */ /* 0x010fe400000000c4 */
        /* <DEDUP_REMOVED lines=10> */
[----:B------:R-:W-:-:S04]  /*2260*/  DFMA R196, R206, R174, R196 ;  /* 0x000000aecec4722b */ /* 0x000fc800000000c4 */
[-C--:B------:R-:W-:Y:S02]  /*2270*/  DFMA R210, R246, R174.reuse, R210 ;  /* 0x000000aef6d2722b */ /* 0x080fe400000000d2 */
[-C--:B------:R-:W-:Y:S02]  /*2280*/  DFMA R208, R208, R174.reuse, R224 ;  /* 0x000000aed0d0722b */ /* 0x080fe400000000e0 */
[-C--:B------:R-:W-:Y:S02]  /*2290*/  DFMA R204, R204, R174.reuse, R198 ;  /* 0x000000aecccc722b */ /* 0x080fe400000000c6 */
[-C--:B------:R-:W-:Y:S02]  /*22a0*/  DFMA R202, R202, R174.reuse, R180 ;  /* 0x000000aecaca722b */ /* 0x080fe400000000b4 */
[----:B------:R-:W-:Y:S02]  /*22b0*/  DFMA R186, R200, R174, R186 ;  /* 0x000000aec8ba722b */ /* 0x000fe400000000ba */
[----:B------:R-:W-:-:S02]  /*22c0*/  DADD R190, R176, -R182 ;  /* 0x00000000b0be7229 */ /* 0x000fc400000008b6 */
[----:B------:R-:W-:Y:S02]  /*22d0*/  DADD R198, R178, -R196 ;  /* 0x00000000b2c67229 */ /* 0x000fe400000008c4 */
[----:B------:R-:W-:Y:S02]  /*22e0*/  DADD R176, R176, R182 ;  /* 0x00000000b0b07229 */ /* 0x000fe400000000b6 */
[----:B------:R-:W-:Y:S02]  /*22f0*/  DADD R178, R178, R196 ;  /* 0x00000000b2b27229 */ /* 0x000fe400000000c4 */
        /* <DEDUP_REMOVED lines=22> */
.L_x_351:
[----:B------:R-:W-:Y:S05]  /*2460*/  BSYNC.RECONVERGENT B0 ;  /* 0x0000000000007941 */ /* 0x000fea0003800200 */
.L_x_350:
[----:B0-2---:R-:W-:Y:S01]  /*2470*/  PRMT R172, R251, 0x5410, R2 ;  /* 0x00005410fbac7816 */ /* 0x005fe20000000002 */
[----:B------:R-:W-:Y:S01]  /*2480*/  UMOV UR6, 0xa90d ;  /* 0x0000a90d00067882 */ /* 0x000fe20000000000 */
[----:B------:R-:W2:Y:S03]  /*2490*/  LDG.E.64.CONSTANT R174, desc[UR4][R6.64+0x118] ;  /* 0x0001180406ae7981 */ /* 0x000ea6000c1e9b00 */
[----:B------:R-:W-:Y:S01]  /*24a0*/  IDP.2A.LO.U16.U8 R178, R172, UR6, R249 ;  /* 0x00000006acb27c26 */ /* 0x000fe200080010f9 */
[----:B------:R-:W3:Y:S03]  /*24b0*/  LDG.E.64.CONSTANT R176, desc[UR4][R6.64+0x148] ;  /* 0x0001480406b07981 */ /* 0x000ee6000c1e9b00 */
[----:B------:R-:W-:Y:S01]  /*24c0*/  IMAD R205, R3, 0x895, R178 ;  /* 0x0000089503cd7824 */ /* 0x000fe200078e02b2 */
[----:B------:R-:W4:Y:S03]  /*24d0*/  LDG.E.64.CONSTANT R172, desc[UR4][R6.64+0xe8] ;  /* 0x0000e80406ac7981 */ /* 0x000f26000c1e9b00 */
[----:B-1----:R-:W-:-:S05]  /*24e0*/  IMAD.WIDE R204, R205, 0x8, R170 ;  /* 0x00000008cdcc7825 */ /* 0x002fca00078e02aa */
        /* <DEDUP_REMOVED lines=36> */
[-C--:B------:R-:W-:Y:S02]  /*2730*/  DFMA R232, R28, R204.reuse, RZ ;  /* 0x000000cc1ce8722b */ /* 0x080fe400000000ff */
[C-C-:B------:R-:W-:Y:S02]  /*2740*/  DADD R202, R218.reuse, R212.reuse ;  /* 0x00000000daca7229 */ /* 0x140fe400000000d4 */
[----:B------:R-:W-:Y:S02]  /*2750*/  DADD R218, R218, -R212 ;  /* 0x00000000dada7229 */ /* 0x000fe400000008d4 */
[----:B------:R-:W-:Y:S02]  /*2760*/  DFMA R212, R8, R204, RZ ;  /* 0x000000cc08d4722b */ /* 0x000fe400000000ff */
[----:B------:R-:W-:-:S02]  /*2770*/  DADD R200, R214, R226 ;  /* 0x00000000d6c87229 */ /* 0x000fc400000000e2 */
[----:B------:R-:W-:Y:S02]  /*2780*/  DADD R208, R214, -R226 ;  /* 0x00000000d6d07229 */ /* 0x000fe400000008e2 */
        /* <DEDUP_REMOVED lines=40> */
[----:B------:R-:W-:-:S02]  /*2a10*/  DFMA R234, R92, R224, RZ ;  /* 0x000000e05cea722b */ /* 0x000fc400000000ff */
[-C--:B------:R-:W-:Y:S02]  /*2a20*/  DFMA R230, R100, R224.reuse, RZ ;  /* 0x000000e064e6722b */ /* 0x080fe400000000ff */
[-C--:B------:R-:W-:Y:S02]  /*2a30*/  DFMA R236, R96, R224.reuse, RZ ;  /* 0x000000e060ec722b */ /* 0x080fe400000000ff */
[----:B------:R-:W-:Y:S02]  /*2a40*/  DFMA R238, R104, R224, RZ ;  /* 0x000000e068ee722b */ /* 0x000fe400000000ff */
[----:B------:R-:W-:Y:S02]  /*2a50*/  DFMA R234, R94, R222, R234 ;  /* 0x000000de5eea722b */ /* 0x000fe400000000ea */
[-C--:B------:R-:W-:Y:S02]  /*2a60*/  DFMA R226, R108, R224.reuse, RZ ;  /* 0x000000e06ce2722b */ /* 0x080fe400000000ff */
[----:B------:R-:W-:-:S02]  /*2a70*/  DFMA R228, R112, R224, RZ ;  /* 0x000000e070e4722b */ /* 0x000fc400000000ff */
[----:B------:R-:W-:Y:S02]  /*2a80*/  DFMA R230, R102, R222, R230 ;  /* 0x000000de66e6722b */ /* 0x000fe400000000e6 */
[----:B------:R-:W-:Y:S02]  /*2a90*/  DFMA R232, R116, R224, RZ ;  /* 0x000000e074e8722b */ /* 0x000fe400000000ff */
[----:B------:R-:W-:Y:S02]  /*2aa0*/  DFMA R236, R98, R222, R236 ;  /* 0x000000de62ec722b */ /* 0x000fe400000000ec */
[----:B------:R-:W-:Y:S02]  /*2ab0*/  DFMA R234, R120, R220, R234 ;  /* 0x000000dc78ea722b */ /* 0x000fe400000000ea */
[-C--:B------:R-:W-:Y:S02]  /*2ac0*/  DFMA R224, R106, R222.reuse, R238 ;  /* 0x000000de6ae0722b */ /* 0x080fe400000000ee */
[----:B------:R-:W-:-:S02]  /*2ad0*/  DFMA R226, R110, R222, R226 ;  /* 0x000000de6ee2722b */ /* 0x000fc400000000e2 */
[----:B------:R-:W-:Y:S02]  /*2ae0*/  DFMA R228, R114, R222, R228 ;  /* 0x000000de72e4722b */ /* 0x000fe400000000e4 */
[----:B------:R-:W-:Y:S02]  /*2af0*/  DFMA R230, R124, R220, R230 ;  /* 0x000000dc7ce6722b */ /* 0x000fe400000000e6 */
[----:B------:R-:W-:Y:S02]  /*2b00*/  DFMA R222, R118, R222, R232 ;  /* 0x000000de76de722b */ /* 0x000fe400000000e8 */
[----:B------:R-:W-:Y:S02]  /*2b10*/  DFMA R236, R122, R220, R236 ;  /* 0x000000dc7aec722b */ /* 0x000fe400000000ec */
[----:B------:R-:W-:Y:S02]  /*2b20*/  DFMA R234, R134, R218, R234 ;  /* 0x000000da86ea722b */ /* 0x000fe400000000ea */
[----:B------:R-:W-:-:S02]  /*2b30*/  DFMA R224, R126, R220, R224 ;  /* 0x000000dc7ee0722b */ /* 0x000fc400000000e0 */
[-C--:B------:R-:W-:Y:S02]  /*2b40*/  DFMA R226, R128, R220.reuse, R226 ;  /* 0x000000dc80e2722b */ /* 0x080fe400000000e2 */
[----:B------:R-:W-:Y:S02]  /*2b50*/  DFMA R228, R130, R220, R228 ;  /* 0x000000dc82e4722b */ /* 0x000fe400000000e4 */
[----:B------:R-:W-:Y:S02]  /*2b60*/  DFMA R230, R138, R218, R230 ;  /* 0x000000da8ae6722b */ /* 0x000fe400000000e6 */
[----:B------:R-:W-:Y:S02]  /*2b70*/  DFMA R232, R132, R220, R222 ;  /* 0x000000dc84e8722b */ /* 0x000fe400000000de */
[----:B------:R-:W-:Y:S02]  /*2b80*/  DFMA R236, R136, R218, R236 ;  /* 0x000000da88ec722b */ /* 0x000fe400000000ec */
[----:B------:R-:W-:-:S02]  /*2b90*/  DADD R216, R216, -R216 ;  /* 0x00000000d8d87229 */ /* 0x000fc400000008d8 */
[----:B------:R-:W-:Y:S02]  /*2ba0*/  DFMA R234, R148, R208, R234 ;  /* 0x000000d094ea722b */ /* 0x000fe400000000ea */
[-C--:B------:R-:W-:Y:S02]  /*2bb0*/  DFMA R220, R140, R218.reuse, R224 ;  /* 0x000000da8cdc722b */ /* 0x080fe400000000e0 */
[-C--:B------:R-:W-:Y:S02]  /*2bc0*/  DFMA R226, R142, R218.reuse, R226 ;  /* 0x000000da8ee2722b */ /* 0x080fe400000000e2 */
[----:B------:R-:W-:Y:S02]  /*2bd0*/  DFMA R222, R144, R218, R228 ;  /* 0x000000da90de722b */ /* 0x000fe400000000e4 */
[----:B------:R-:W-:Y:S02]  /*2be0*/  DFMA R230, R152, R208, R230 ;  /* 0x000000d098e6722b */ /* 0x000fe400000000e6 */
[----:B------:R-:W-:-:S02]  /*2bf0*/  DFMA R224, R146, R218, R232 ;  /* 0x000000da92e0722b */ /* 0x000fc400000000e8 */
[----:B------:R-:W-:Y:S02]  /*2c00*/  DFMA R236, R150, R208, R236 ;  /* 0x000000d096ec722b */ /* 0x000fe400000000ec */
[----:B------:R-:W-:Y:S02]  /*2c10*/  DFMA R234, R162, R216, R234 ;  /* 0x000000d8a2ea722b */ /* 0x000fe400000000ea */
[-C--:B------:R-:W-:Y:S02]  /*2c20*/  DFMA R218, R154, R208.reuse, R220 ;  /* 0x000000d09ada722b */ /* 0x080fe400000000dc */
[----:B------:R-:W-:Y:S02]  /*2c30*/  DFMA R220, R156, R208, R226 ;  /* 0x000000d09cdc722b */ /* 0x000fe400000000e2 */
[----:B------:R-:W-:Y:S02]  /*2c40*/  DFMA R230, R166, R216, R230 ;  /* 0x000000d8a6e6722b */ /* 0x000fe400000000e6 */
[----:B------:R-:W-:-:S02]  /*2c50*/  DFMA R222, R158, R208, R222 ;  /* 0x000000d09ede722b */ /* 0x000fc400000000de */
[----:B------:R-:W-:Y:S02]  /*2c60*/  DFMA R236, R164, R216, R236 ;  /* 0x000000d8a4ec722b */ /* 0x000fe400000000ec */
[----:B------:R-:W-:Y:S02]  /*2c70*/  DFMA R228, R160, R208, R224 ;  /* 0x000000d0a0e4722b */ /* 0x000fe400000000e0 */
[----:B------:R-:W-:Y:S02]  /*2c80*/  DADD R224, R212, R234 ;  /* 0x00000000d4e07229 */ /* 0x000fe400000000ea */
[-C--:B------:R-:W-:Y:S02]  /*2c90*/  DFMA R218, R168, R216.reuse, R218 ;  /* 0x000000d8a8da722b */ /* 0x080fe400000000da */
[----:B----4-:R-:W-:Y:S02]  /*2ca0*/  DFMA R220, R172, R216, R220 ;  /* 0x000000d8acdc722b */ /* 0x010fe400000000dc */
[----:B------:R-:W-:-:S02]  /*2cb0*/  DADD R208, R212, -R234 ;  /* 0x00000000d4d07229 */ /* 0x000fc400000008ea */
[----:B------:R-:W-:Y:S02]  /*2cc0*/  DADD R226, R210, -R230 ;  /* 0x00000000d2e27229 */ /* 0x000fe400000008e6 */
[-C--:B--2---:R-:W-:Y:S02]  /*2cd0*/  DFMA R222, R174, R216.reuse, R222 ;  /* 0x000000d8aede722b */ /* 0x084fe400000000de */
[----:B------:R-:W-:Y:S02]  /*2ce0*/  DADD R212, R214, -R236 ;  /* 0x00000000d6d47229 */ /* 0x000fe400000008ec */
[----:B------:R-:W-:Y:S02]  /*2cf0*/  DADD R210, R210, R230 ;  /* 0x00000000d2d27229 */ /* 0x000fe400000000e6 */
[----:B---3--:R-:W-:Y:S02]  /*2d00*/  DFMA R228, R176, R216, R228 ;  /* 0x000000d8b0e4722b */ /* 0x008fe400000000e4 */
[----:B------:R-:W-:-:S02]  /*2d10*/  DADD R214, R214, R236 ;  /* 0x00000000d6d67229 */ /* 0x000fc400000000ec */
[----:B------:R-:W-:Y:S02]  /*2d20*/  DMUL R194, R194, R224 ;  /* 0x000000e0c2c27228 */ /* 0x000fe40000000000 */
[C-C-:B------:R-:W-:Y:S02]  /*2d30*/  DADD R216, R202.reuse, -R218.reuse ;  /* 0x00000000cad87229 */ /* 0x140fe400000008da */
[----:B------:R-:W-:Y:S02]  /*2d40*/  DADD R202, R202, R218 ;  /* 0x00000000caca7229 */ /* 0x000fe400000000da */
[C-C-:B------:R-:W-:Y:S02]  /*2d50*/  DADD R218, R204.reuse, -R220.reuse ;  /* 0x00000000ccda7229 */ /* 0x140fe400000008dc */
[----:B------:R-:W-:Y:S02]  /*2d60*/  DADD R204, R204, R220 ;  /* 0x00000000cccc7229 */ /* 0x000fe400000000dc */
[----:B------:R-:W-:-:S02]  /*2d70*/  DADD R220, R200, -R222 ;  /* 0x00000000c8dc7229 */ /* 0x000fc400000008de */
[----:B------:R-:W-:Y:S02]  /*2d80*/  DADD R200, R200, R222 ;  /* 0x00000000c8c87229 */ /* 0x000fe400000000de */
[----:B------:R-:W-:Y:S02]  /*2d90*/  DADD R206, R206, R228 ;  /* 0x00000000cece7229 */ /* 0x000fe400000000e4 */
[----:B------:R-:W-:Y:S02]  /*2da0*/  DMUL R182, R182, R210 ;  /* 0x000000d2b6b67228 */ /* 0x000fe40000000000 */
[----:B------:R-:W-:Y:S02]  /*2db0*/  DMUL R184, R184, R214 ;  /* 0x000000d6b8b87228 */ /* 0x000fe40000000000 */
[----:B------:R-:W-:Y:S02]  /*2dc0*/  DFMA R210, R198, R208, R194 ;  /* 0x000000d0c6d2722b */ /* 0x000fe400000000c2 */
[----:B------:R-:W-:-:S02]  /*2dd0*/  DMUL R190, R190, R216 ;  /* 0x000000d8bebe7228 */ /* 0x000fc40000000000 */
[----:B------:R-:W-:Y:S02]  /*2de0*/  DMUL R180, R180, R202 ;  /* 0x000000cab4b47228 */ /* 0x000fe40000000000 */
[----:B------:R-:W-:Y:S02]  /*2df0*/  DMUL R178, R178, R204 ;  /* 0x000000ccb2b27228 */ /* 0x000fe40000000000 */
[----:B------:R-:W-:Y:S02]  /*2e00*/  DMUL R170, R170, R200 ;  /* 0x000000c8aaaa7228 */ /* 0x000fe40000000000 */
[----:B------:R-:W-:Y:S02]  /*2e10*/  DMUL R6, R6, R206 ;  /* 0x000000ce06067228 */ /* 0x000fe40000000000 */
[----:B------:R-:W-:Y:S02]  /*2e20*/  DFMA R198, R198, -R208, R194 ;  /* 0x800000d0c6c6722b */ /* 0x000fe400000000c2 */
[----:B------:R-:W-:-:S02]  /*2e30*/  DMUL R188, R188, R218 ;  /* 0x000000dabcbc7228 */ /* 0x000fc40000000000 */
        /* <DEDUP_REMOVED lines=8> */
[-C--:B------:R-:W-:Y:S02]  /*2ec0*/  DFMA R204, R12, R200.reuse, R204 ;  /* 0x000000c80ccc722b */ /* 0x080fe400000000cc */
[-C--:B------:R-:W-:Y:S02]  /*2ed0*/  DFMA R206, R14, R200.reuse, R206 ;  /* 0x000000c80ece722b */ /* 0x080fe400000000ce */
[-C--:B------:R-:W-:Y:S02]  /*2ee0*/  DFMA R208, R38, R200.reuse, R208 ;  /* 0x000000c826d0722b */ /* 0x080fe400000000d0 */
[----:B------:R-:W-:-:S02]  /*2ef0*/  DFMA R210, R52, R200, R202 ;  /* 0x000000c834d2722b */ /* 0x000fc400000000ca */
[----:B------:R-:W-:Y:S02]  /*2f00*/  DFMA R212, R66, R200, R216 ;  /* 0x000000c842d4722b */ /* 0x000fe400000000d8 */
[----:B------:R-:W-:Y:S02]  /*2f10*/  DMUL R186, R186, R220 ;  /* 0x000000dcbaba7228 */ /* 0x000fe40000000000 */
[----:B------:R-:W-:Y:S02]  /*2f20*/  DFMA R200, R80, R200, R218 ;  /* 0x000000c850c8722b */ /* 0x000fe400000000da */
[-C--:B------:R-:W-:Y:S02]  /*2f30*/  DFMA R196, R92, R198.reuse, RZ ;  /* 0x000000c65cc4722b */ /* 0x080fe400000000ff */
[-C--:B------:R-:W-:Y:S02]  /*2f40*/  DFMA R216, R94, R198.reuse, RZ ;  /* 0x000000c65ed8722b */ /* 0x080fe400000000ff */
[----:B------:R-:W-:-:S02]  /*2f50*/  DFMA R218, R120, R198, RZ ;  /* 0x000000c678da722b */ /* 0x000fc400000000ff */
[-C--:B------:R-:W-:Y:S02]  /*2f60*/  DFMA R220, R134, R198.reuse, RZ ;  /* 0x000000c686dc722b */ /* 0x080fe400000000ff */
[----:B------:R-:W-:Y:S02]  /*2f70*/  DFMA R222, R148, R198, RZ ;  /* 0x000000c694de722b */ /* 0x000fe400000000ff */
[----:B------:R-:W-:Y:S02]  /*2f80*/  DMUL R192, R192, R226 ;  /* 0x000000e2c0c07228 */ /* 0x000fe40000000000 */
[----:B------:R-:W-:Y:S02]  /*2f90*/  DFMA R224, R162, R198, RZ ;  /* 0x000000c6a2e0722b */ /* 0x000fe400000000ff */
[-C--:B------:R-:W-:Y:S02]  /*2fa0*/  DFMA R198, R96, R214.reuse, R196 ;  /* 0x000000d660c6722b */ /* 0x080fe400000000c4 */
[----:B------:R-:W-:-:S02]  /*2fb0*/  DFMA R196, R98, R214, R216 ;  /* 0x000000d662c4722b */ /* 0x000fc400000000d8 */
[-C--:B------:R-:W-:Y:S02]  /*2fc0*/  DFMA R218, R122, R214.reuse, R218 ;  /* 0x000000d67ada722b */ /* 0x080fe400000000da */
[-C--:B------:R-:W-:Y:S02]  /*2fd0*/  DFMA R220, R136, R214.reuse, R220 ;  /* 0x000000d688dc722b */ /* 0x080fe400000000dc */
[-C--:B------:R-:W-:Y:S02]  /*2fe0*/  DFMA R222, R150, R214.reuse, R222 ;  /* 0x000000d696de722b */ /* 0x080fe400000000de */
[----:B------:R-:W-:Y:S02]  /*2ff0*/  DADD R202, R192, R182 ;  /* 0x00000000c0ca7229 */ /* 0x000fe400000000b6 */
[----:B------:R-:W-:Y:S02]  /*3000*/  DFMA R214, R164, R214, R224 ;  /* 0x000000d6a4d6722b */ /* 0x000fe400000000e0 */
[----:B------:R-:W-:-:S04]  /*3010*/  DADD R216, -R192, R182 ;  /* 0x00000000c0d87229 */ /* 0x000fc800000001b6 */
        /* <DEDUP_REMOVED lines=53> */
[----:B------:R-:W-:Y:S02]  /*3370*/  DMUL R224, R224, 0.5 ;  /* 0x3fe00000e0e07828 */ /* 0x000fe40000000000 */
[-C--:B------:R-:W-:Y:S02]  /*3380*/  DFMA R196, R114, R214.reuse, R196 ;  /* 0x000000d672c4722b */ /* 0x080fe400000000c4 */
[-C--:B------:R-:W-:Y:S02]  /*3390*/  DFMA R228, R174, R214.reuse, R216 ;  /* 0x000000d6aee4722b */ /* 0x080fe400000000d8 */
[----:B------:R-:W-:Y:S02]  /*33a0*/  DFMA R222, R158, R214, R222 ;  /* 0x000000d69ede722b */ /* 0x000fe400000000de */
[----:B------:R-:W-:-:S02]  /*33b0*/  DFMA R218, R116, R202, R198 ;  /* 0x000000ca74da722b */ /* 0x000fc400000000c6 */
[-C--:B------:R-:W-:Y:S02]  /*33c0*/  DFMA R214, R132, R202.reuse, R226 ;  /* 0x000000ca84d6722b */ /* 0x080fe400000000e2 */
[----:B------:R-:W-:Y:S02]  /*33d0*/  DFMA R198, R146, R202, R220 ;  /* 0x000000ca92c6722b */ /* 0x000fe400000000dc */
[----:B------:R-:W-:Y:S02]  /*33e0*/  DFMA R208, R48, R224, R208 ;  /* 0x000000e030d0722b */ /* 0x000fe400000000d0 */
[-C--:B------:R-:W-:Y:S02]  /*33f0*/  DFMA R216, R118, R202.reuse, R196 ;  /* 0x000000ca76d8722b */ /* 0x080fe400000000c4 */
[----:B------:R-:W-:Y:S02]  /*3400*/  DFMA R228, R176, R202, R228 ;  /* 0x000000cab0e4722b */ /* 0x000fe400000000e4 */
[----:B------:R-:W-:-:S02]  /*3410*/  DFMA R200, R90, R224, R200 ;  /* 0x000000e05ac8722b */ /* 0x000fc400000000c8 */
[-C--:B------:R-:W-:Y:S02]  /*3420*/  DFMA R204, R32, R224.reuse, R204 ;  /* 0x000000e020cc722b */ /* 0x080fe400000000cc */
[-C--:B------:R-:W-:Y:S02]  /*3430*/  DFMA R206, R34, R224.reuse, R206 ;  /* 0x000000e022ce722b */ /* 0x080fe400000000ce */
[----:B------:R-:W-:Y:S02]  /*3440*/  DFMA R220, R62, R224, R210 ;  /* 0x000000e03edc722b */ /* 0x000fe400000000d2 */
[----:B------:R-:W-:Y:S02]  /*3450*/  DFMA R196, R160, R202, R222 ;  /* 0x000000caa0c4722b */ /* 0x000fe400000000de */
[----:B------:R-:W-:Y:S02]  /*3460*/  DFMA R224, R76, R224, R212 ;  /* 0x000000e04ce0722b */ /* 0x000fe400000000d4 */
[----:B------:R-:W-:Y:S01]  /*3470*/  DADD R210, R208, -R214 ;  /* 0x00000000d0d27229 */ /* 0x000fe200000008d6 */
[----:B------:R-:W-:Y:S06]  /*3480*/  BAR.SYNC.DEFER_BLOCKING 0x0 ;  /* 0x0000000000007b1d */ /* 0x000fec0000010000 */
[----:B------:R-:W-:-:S02]  /*3490*/  DADD R228, R200, R228 ;  /* 0x00000000c8e47229 */ /* 0x000fc400000000e4 */
[----:B------:R-:W-:Y:S02]  /*34a0*/  DADD R208, R208, R214 ;  /* 0x00000000d0d07229 */ /* 0x000fe400000000d6 */
[----:B------:R-:W-:Y:S02]  /*34b0*/  DADD R200, R204, -R218 ;  /* 0x00000000ccc87229 */ /* 0x000fe400000008da */
[----:B------:R-:W-:Y:S02]  /*34c0*/  DADD R202, R206, -R216 ;  /* 0x00000000ceca7229 */ /* 0x000fe400000008d8 */
[----:B------:R-:W-:Y:S02]  /*34d0*/  DADD R212, R220, -R198 ;  /* 0x00000000dcd47229 */ /* 0x000fe400000008c6 */
[----:B------:R-:W-:Y:S02]  /*34e0*/  DADD R214, R224, -R196 ;  /* 0x00000000e0d67229 */ /* 0x000fe400000008c4 */
[----:B------:R-:W-:-:S02]  /*34f0*/  DADD R204, R204, R218 ;  /* 0x00000000cccc7229 */ /* 0x000fc400000000da */
        /* <DEDUP_REMOVED lines=46> */
[-C--:B------:R-:W-:Y:S02]  /*37e0*/  DFMA R214, R148, R202.reuse, RZ ;  /* 0x000000ca94d6722b */ /* 0x080fe400000000ff */
[----:B------:R-:W-:Y:S01]  /*37f0*/  DFMA R208, R162, R202, RZ ;  /* 0x000000caa2d0722b */ /* 0x000fe200000000ff */
[----:B------:R-:W0:Y:S01]  /*3800*/  LDS.64 R202, [R248+0x340] ;  /* 0x00034000f8ca7984 */ /* 0x000e220000000a00 */
[----:B--2---:R-:W-:Y:S02]  /*3810*/  DADD R206, R196, R234 ;  /* 0x00000000c4ce7229 */ /* 0x004fe400000000ea */
[-C--:B------:R-:W-:Y:S02]  /*3820*/  DFMA R228, R96, R204.reuse, R228 ;  /* 0x000000cc60e4722b */ /* 0x080fe400000000e4 */
[----:B------:R-:W-:-:S02]  /*3830*/  DFMA R226, R98, R204, R226 ;  /* 0x000000cc62e2722b */ /* 0x000fc400000000e2 */
[-C--:B------:R-:W-:Y:S02]  /*3840*/  DFMA R224, R122, R204.reuse, R224 ;  /* 0x000000cc7ae0722b */ /* 0x080fe400000000e0 */
[-C--:B------:R-:W-:Y:S02]  /*3850*/  DFMA R222, R136, R204.reuse, R222 ;  /* 0x000000cc88de722b */ /* 0x080fe400000000de */
[-C--:B------:R-:W-:Y:S02]  /*3860*/  DFMA R214, R150, R204.reuse, R214 ;  /* 0x000000cc96d6722b */ /* 0x080fe400000000d6 */
[----:B------:R-:W-:Y:S02]  /*3870*/  DADD R234, R196, -R234 ;  /* 0x00000000c4ea7229 */ /* 0x000fe400000008ea */
[----:B------:R-:W-:Y:S02]  /*3880*/  DFMA R204, R164, R204, R208 ;  /* 0x000000cca4cc722b */ /* 0x000fe400000000d0 */
[-C--:B------:R-:W-:Y:S01]  /*3890*/  DFMA R196, R18, R206.reuse, R198 ;  /* 0x000000ce12c4722b */ /* 0x080fe200000000c6 */
[----:B------:R-:W-:Y:S01]  /*38a0*/  LDS.64 R208, [R248+0x208] ;  /* 0x00020800f8d07984 */ /* 0x000fe20000000a00 */
[----:B------:R-:W-:-:S02]  /*38b0*/  DFMA R200, R16, R206, R200 ;  /* 0x000000ce10c8722b */ /* 0x000fc400000000c8 */
[-C--:B------:R-:W-:Y:S01]  /*38c0*/  DFMA R216, R40, R206.reuse, R216 ;  /* 0x000000ce28d8722b */ /* 0x080fe200000000d8 */
[----:B------:R-:W1:Y:S01]  /*38d0*/  LDS.64 R198, [R248+0x2d8] ;  /* 0x0002d800f8c67984 */ /* 0x000e620000000a00 */
[-C--:B------:R-:W-:Y:S02]  /*38e0*/  DFMA R218, R54, R206.reuse, R218 ;  /* 0x000000ce36da722b */ /* 0x080fe400000000da */
[-C--:B------:R-:W-:Y:S02]  /*38f0*/  DFMA R220, R68, R206.reuse, R220 ;  /* 0x000000ce44dc722b */ /* 0x080fe400000000dc */
[----:B------:R-:W-:Y:S01]  /*3900*/  DFMA R230, R82, R206, R230 ;  /* 0x000000ce52e6722b */ /* 0x000fe200000000e6 */
[----:B------:R-:W2:Y:S01]  /*3910*/  LDS.64 R206, [R248+0x270] ;  /* 0x00027000f8ce7984 */ /* 0x000ea20000000a00 */
[-C--:B------:R-:W-:Y:S02]  /*3920*/  DFMA R228, R100, R234.reuse, R228 ;  /* 0x000000ea64e4722b */ /* 0x080fe400000000e4 */
[----:B------:R-:W-:-:S02]  /*3930*/  DFMA R226, R102, R234, R226 ;  /* 0x000000ea66e2722b */ /* 0x000fc400000000e2 */
[-C--:B------:R-:W-:Y:S02]  /*3940*/  DFMA R224, R124, R234.reuse, R224 ;  /* 0x000000ea7ce0722b */ /* 0x080fe400000000e0 */
[-C--:B------:R-:W-:Y:S02]  /*3950*/  DFMA R222, R138, R234.reuse, R222 ;  /* 0x000000ea8ade722b */ /* 0x080fe400000000de */
[-C--:B------:R-:W-:Y:S02]  /*3960*/  DFMA R214, R152, R234.reuse, R214 ;  /* 0x000000ea98d6722b */ /* 0x080fe400000000d6 */
[----:B------:R-:W-:Y:S02]  /*3970*/  DFMA R204, R166, R234, R204 ;  /* 0x000000eaa6cc722b */ /* 0x000fe400000000cc */
[C-C-:B---3--:R-:W-:Y:S02]  /*3980*/  DADD R234, R232.reuse, R212.reuse ;  /* 0x00000000e8ea7229 */ /* 0x148fe400000000d4 */
[----:B------:R-:W-:-:S02]  /*3990*/  DADD R212, R232, -R212 ;  /* 0x00000000e8d47229 */ /* 0x000fc400000008d4 */
[C-C-:B0-----:R-:W-:Y:S02]  /*39a0*/  DADD R232, R210.reuse, R202.reuse ;  /* 0x00000000d2e87229 */ /* 0x141fe400000000ca */
[----:B------:R-:W-:Y:S02]  /*39b0*/  DADD R202, R210, -R202 ;  /* 0x00000000d2ca7229 */ /* 0x000fe400000008ca */
        /* <DEDUP_REMOVED lines=12> */
[----:B-1----:R-:W-:Y:S02]  /*3a80*/  DADD R210, R208, R198 ;  /* 0x00000000d0d27229 */ /* 0x002fe400000000c6 */
[-C--:B------:R-:W-:Y:S02]  /*3a90*/  DFMA R228, R108, R202.reuse, R228 ;  /* 0x000000ca6ce4722b */ /* 0x080fe400000000e4 */
[-C--:B------:R-:W-:Y:S02]  /*3aa0*/  DFMA R226, R110, R202.reuse, R226 ;  /* 0x000000ca6ee2722b */ /* 0x080fe400000000e2 */
[----:B------:R-:W-:-:S02]  /*3ab0*/  DFMA R224, R128, R202, R224 ;  /* 0x000000ca80e0722b */ /* 0x000fc400000000e0 */
[-C--:B------:R-:W-:Y:S02]  /*3ac0*/  DFMA R222, R142, R202.reuse, R222 ;  /* 0x000000ca8ede722b */ /* 0x080fe400000000de */
[-C--:B------:R-:W-:Y:S02]  /*3ad0*/  DFMA R214, R156, R202.reuse, R214 ;  /* 0x000000ca9cd6722b */ /* 0x080fe400000000d6 */
[----:B------:R-:W-:Y:S02]  /*3ae0*/  DFMA R204, R172, R202, R204 ;  /* 0x000000caaccc722b */ /* 0x000fe400000000cc */
[----:B------:R-:W-:Y:S02]  /*3af0*/  DFMA R230, R86, R232, R230 ;  /* 0x000000e856e6722b */ /* 0x000fe400000000e6 */
[----:B------:R-:W-:Y:S02]  /*3b00*/  DADD R198, R208, -R198 ;  /* 0x00000000d0c67229 */ /* 0x000fe400000008c6 */
[----:B--2---:R-:W-:-:S02]  /*3b10*/  DADD R202, R206, R206 ;  /* 0x00000000ceca7229 */ /* 0x004fc400000000ce */
[-C--:B------:R-:W-:Y:S02]  /*3b20*/  DFMA R200, R24, R232.reuse, R200 ;  /* 0x000000e818c8722b */ /* 0x080fe400000000c8 */
[-C--:B------:R-:W-:Y:S02]  /*3b30*/  DFMA R196, R26, R232.reuse, R196 ;  /* 0x000000e81ac4722b */ /* 0x080fe400000000c4 */
[-C--:B------:R-:W-:Y:S02]  /*3b40*/  DFMA R216, R44, R232.reuse, R216 ;  /* 0x000000e82cd8722b */ /* 0x080fe400000000d8 */
[-C--:B------:R-:W-:Y:S02]  /*3b50*/  DFMA R218, R58, R232.reuse, R218 ;  /* 0x000000e83ada722b */ /* 0x080fe400000000da */
[----:B------:R-:W-:Y:S02]  /*3b60*/  DFMA R220, R72, R232, R220 ;  /* 0x000000e848dc722b */ /* 0x000fe400000000dc */
[----:B------:R-:W-:-:S02]  /*3b70*/  DFMA R230, R88, R210, R230 ;  /* 0x000000d258e6722b */ /* 0x000fc400000000e6 */
[----:B------:R-:W-:Y:S02]  /*3b80*/  DMUL R202, R202, 0.5 ;  /* 0x3fe00000caca7828 */ /* 0x000fe40000000000 */
[----:B------:R-:W-:Y:S02]  /*3b90*/  DFMA R204, R174, R198, R204 ;  /* 0x000000c6aecc722b */ /* 0x000fe400000000cc */
        /* <DEDUP_REMOVED lines=45> */
.L_x_353:
[----:B------:R-:W-:Y:S05]  /*3e70*/  BSYNC.RECONVERGENT B0 ;  /* 0x0000000000007941 */ /* 0x000fea0003800200 */
.L_x_352:
        /* <DEDUP_REMOVED lines=115> */
[C-C-:B------:R-:W-:Y:S02]  /*45b0*/  DADD R192, R188.reuse, -R92.reuse ;  /* 0x00000000bcc07229 */ /* 0x140fe4000000085c */
[----:B------:R-:W-:Y:S02]  /*45c0*/  DADD R194, R188, R92 ;  /* 0x00000000bcc27229 */ /* 0x000fe4000000005c */
        /* <DEDUP_REMOVED lines=9> */
.L_x_355:
[----:B------:R-:W-:Y:S05]  /*4660*/  BSYNC.RECONVERGENT B0 ;  /* 0x0000000000007941 */ /* 0x000fea0003800200 */
.L_x_354:
        /* <DEDUP_REMOVED lines=17> */
.L_x_356:
        /* <DEDUP_REMOVED lines=16> */
.L_x_2952:


//--------------------- .text._Z30massMatrixMultiplySharedKernelILi11ELi13ELi1EEviPKdS1_S1_S1_Pd --------------------------
	.section	.text._Z30massMatrixMultiplySharedKernelILi11ELi13ELi1EEviPKdS1_S1_S1_Pd,"ax",@progbits
	.align	128
        .global         _Z30massMatrixMultiplySharedKernelILi11ELi13ELi1EEviPKdS1_S1_S1_Pd
        .type           _Z30massMatrixMultiplySharedKernelILi11ELi13ELi1EEviPKdS1_S1_S1_Pd,@function
        .size           _Z30massMatrixMultiplySharedKernelILi11ELi13ELi1EEviPKdS1_S1_S1_Pd,(.L_x_2953 - _Z30massMatrixMultiplySharedKernelILi11ELi13ELi1EEviPKdS1_S1_S1_Pd)
        .other          _Z30massMatrixMultiplySharedKernelILi11ELi13ELi1EEviPKdS1_S1_S1_Pd,@"STO_CUDA_ENTRY STV_DEFAULT"
_Z30massMatrixMultiplySharedKernelILi11ELi13ELi1EEviPKdS1_S1_S1_Pd:
.text._Z30massMatrixMultiplySharedKernelILi11ELi13ELi1EEviPKdS1_S1_S1_Pd:
        /* <DEDUP_REMOVED lines=12> */
[----:B------:R0:W2:Y:S04]  /*00c0*/  @!P1 LDG.E.64.CONSTANT R8, desc[UR4][R4.64] ;  /* 0x0000000404089981 */ /* 0x0000a8000c1e9b00 */
[----:B------:R1:W3:Y:S01]  /*00d0*/  @!P1 LDG.E.64.CONSTANT R16, desc[UR4][R6.64] ;  /* 0x0000000406109981 */ /* 0x0002e2000c1e9b00 */
[----:B----4-:R-:W-:Y:S01]  /*00e0*/  VIADD R227, R15, UR6 ;  /* 0x000000060fe37c36 */ /* 0x010fe20008000000 */
[----:B------:R-:W-:-:S04]  /*00f0*/  ISETP.GE.U32.AND P0, PT, R0, 0x79, PT ;  /* 0x000000790000780c */ /* 0x000fc80003f06070 */
[----:B------:R-:W-:Y:S01]  /*0100*/  ISETP.LT.AND P0, PT, R227, UR7, !P0 ;  /* 0x00000007e3007c0c */ /* 0x000fe2000c701270 */
[----:B------:R-:W4:Y:S01]  /*0110*/  S2R R13, SR_CgaCtaId ;  /* 0x00000000000d7919 */ /* 0x000f220000008800 */
[----:B0-----:R-:W-:-:S11]  /*0120*/  PRMT R4, R0, 0x9910, RZ ;  /* 0x0000991000047816 */ /* 0x001fd600000000ff */
[----:B------:R-:W0:Y:S01]  /*0130*/  @P0 LDC.64 R2, c[0x0][0x3a0] ;  /* 0x0000e800ff020b82 */ /* 0x000e220000000a00 */
[----:B------:R-:W-:Y:S01]  /*0140*/  IMAD R4, R4, 0x75, RZ ;  /* 0x0000007504047824 */ /* 0x000fe200078e02ff */
[----:B------:R-:W-:Y:S01]  /*0150*/  LOP3.LUT R5, R0, 0xffff, RZ, 0xc0, !PT ;  /* 0x0000ffff00057812 */ /* 0x000fe200078ec0ff */
[----:B------:R-:W-:-:S03]  /*0160*/  @P0 IMAD R11, R227, 0x533, R0 ;  /* 0x00000533e30b0824 */ /* 0x000fc600078e0200 */
[----:B-1----:R-:W-:Y:S01]  /*0170*/  LOP3.LUT R6, R4, 0xffff, RZ, 0xc0, !PT ;  /* 0x0000ffff04067812 */ /* 0x002fe200078ec0ff */
[----:B------:R-:W-:-:S03]  /*0180*/  IMAD R4, R5, 0xba2f, RZ ;  /* 0x0000ba2f05047824 */ /* 0x000fc600078e02ff */
[----:B------:R-:W-:Y:S02]  /*0190*/  SHF.R.U32.HI R6, RZ, 0x8, R6 ;  /* 0x00000008ff067819 */ /* 0x000fe40000011606 */
[----:B------:R-:W-:Y:S02]  /*01a0*/  MOV R170, 0x400 ;  /* 0x0000040000aa7802 */ /* 0x000fe40000000f00 */
[----:B------:R-:W-:Y:S01]  /*01b0*/  SHF.R.U32.HI R4, RZ, 0x13, R4 ;  /* 0x00000013ff047819 */ /* 0x000fe20000011604 */
[----:B------:R-:W-:Y:S02]  /*01c0*/  IMAD.MOV R5, RZ, RZ, -R6 ;  /* 0x000000ffff057224 */ /* 0x000fe400078e0a06 */
[----:B0-----:R-:W-:Y:S01]  /*01d0*/  @P0 IMAD.WIDE R2, R11, 0x8, R2 ;  /* 0x000000080b020825 */ /* 0x001fe200078e0202 */
[----:B------:R-:W-:-:S04]  /*01e0*/  PRMT R7, R4, 0x9910, RZ ;  /* 0x0000991004077816 */ /* 0x000fc800000000ff */
        /* <DEDUP_REMOVED lines=14> */
[----:B0-----:R-:W-:Y:S01]  /*02d0*/  @!P1 VIADD R2, R170, 0x44a8 ;  /* 0x000044a8aa029836 */ /* 0x001fe20000000000 */
[----:B----4-:R-:W-:-:S04]  /*02e0*/  LEA R170, R13, R170, 0x18 ;  /* 0x000000aa0daa7211 */ /* 0x010fc800078ec0ff */
        /* <DEDUP_REMOVED lines=198> */
.L_x_358:
[----:B------:R-:W-:Y:S05]  /*0f50*/  BSYNC.RECONVERGENT B0 ;  /* 0x0000000000007941 */ /* 0x000fea0003800200 */
.L_x_357:
        /* <DEDUP_REMOVED lines=38> */
.L_x_360:
        /* <DEDUP_REMOVED lines=173> */
.L_x_361:
[----:B------:R-:W-:Y:S05]  /*1c90*/  BSYNC.RECONVERGENT B0 ;  /* 0x0000000000007941 */ /* 0x000fea0003800200 */
.L_x_359:
[----:B------:R-:W-:Y:S01]  /*1ca0*/  LOP3.LUT R197, R0, 0xffff, RZ, 0xc0, !PT ;  /* 0x0000ffff00c57812 */ /* 0x000fe200078ec0ff */
[----:B------:R-:W3:Y:S01]  /*1cb0*/  LDC.64 R204, c[0x0][0x388] ;  /* 0x0000e200ffcc7b82 */ /* 0x000ee20000000a00 */
[----:B------:R-:W-:-:S03]  /*1cc0*/  UMOV UR6, 0xa90d ;  /* 0x0000a90d00067882 */ /* 0x000fc60000000000 */
[----:B------:R-:W-:-:S05]  /*1cd0*/  IMAD R197, R197, 0x13b2, RZ ;  /* 0x000013b2c5c57824 */ /* 0x000fca00078e02ff */
[----:B------:R-:W-:-:S04]  /*1ce0*/  SHF.R.U32.HI R197, RZ, 0x10, R197 ;  /* 0x00000010ffc57819 */ /* 0x000fc800000116c5 */
[----:B0-2---:R-:W-:-:S05]  /*1cf0*/  PRMT R170, R197, 0x9910, RZ ;  /* 0x00009910c5aa7816 */ /* 0x005fca00000000ff */
[----:B------:R-:W-:-:S04]  /*1d00*/  IMAD R170, R170, 0xd, RZ ;  /* 0x0000000daaaa7824 */ /* 0x000fc800078e02ff */
[----:B------:R-:W-:-:S05]  /*1d10*/  IMAD.MOV R170, RZ, RZ, -R170 ;  /* 0x000000ffffaa7224 */ /* 0x000fca00078e0aaa */
[----:B------:R-:W-:-:S04]  /*1d20*/  PRMT R171, R170, 0x7710, RZ ;  /* 0x00007710aaab7816 */ /* 0x000fc800000000ff */
[----:B------:R-:W-:Y:S01]  /*1d30*/  IADD3 R198, PT, PT, R171, R0, RZ ;  /* 0x00000000abc67210 */ /* 0x000fe20007ffe0ff */
        /* <DEDUP_REMOVED lines=12> */
[----:B-1----:R-:W5:Y:S04]  /*1e00*/  LDG.E.64.CONSTANT R172, desc[UR4][R204.64+-0x8] ;  /* 0xfffff804ccac7981 */ /* 0x002f68000c1e9b00 */
        /* <DEDUP_REMOVED lines=66> */
[----:B------:R-:W-:Y:S01]  /*2230*/  DFMA R208, R210, R150, R208 ;  /* 0x00000096d2d0722b */ /* 0x000fe200000000d0 */
[----:B------:R-:W1:Y:S01]  /*2240*/  LDS.64 R210, [R229+0x28] ;  /* 0x00002800e5d27984 */ /* 0x000e620000000a00 */
[----:B------:R-:W-:-:S02]  /*2250*/  DADD R232, R212, R238 ;  /* 0x00000000d4e87229 */ /* 0x000fc400000000ee */
[----:B------:R-:W-:-:S08]  /*2260*/  DADD R212, R212, -R238 ;  /* 0x00000000d4d47229 */ /* 0x000fd000000008ee */
[-C--:B------:R-:W-:Y:S02]  /*2270*/  DFMA R224, R16, R212.reuse, R224 ;  /* 0x000000d410e0722b */ /* 0x080fe400000000e0 */
[----:B------:R-:W-:Y:S02]  /*2280*/  DFMA R222, R40, R212, R222 ;  /* 0x000000d428de722b */ /* 0x000fe400000000de */
[C---:B------:R-:W-:Y:S02]  /*2290*/  DFMA R200, R212.reuse, R60, R200 ;  /* 0x0000003cd4c8722b */ /* 0x040fe400000000c8 */
[C---:B------:R-:W-:Y:S02]  /*22a0*/  DFMA R202, R212.reuse, R84, R202 ;  /* 0x00000054d4ca722b */ /* 0x040fe400000000ca */
[C---:B------:R-:W-:Y:S02]  /*22b0*/  DFMA R204, R212.reuse, R108, R204 ;  /* 0x0000006cd4cc722b */ /* 0x040fe400000000cc */
[----:B------:R-:W-:-:S02]  /*22c0*/  DFMA R206, R212, R132, R206 ;  /* 0x00000084d4ce722b */ /* 0x000fc400000000ce */
[----:B------:R-:W-:Y:S02]  /*22d0*/  DFMA R208, R212, R156, R208 ;  /* 0x0000009cd4d0722b */ /* 0x000fe400000000d0 */
[C-C-:B0-----:R-:W-:Y:S02]  /*22e0*/  DADD R212, R196.reuse, R198.reuse ;  /* 0x00000000c4d47229 */ /* 0x141fe400000000c6 */
        /* <DEDUP_REMOVED lines=8> */
[----:B-1----:R-:W-:Y:S02]  /*2370*/  DADD R198, R210, R210 ;  /* 0x00000000d2c67229 */ /* 0x002fe400000000d2 */
[----:B------:R-:W-:-:S02]  /*2380*/  DFMA R214, R212, R14, R214 ;  /* 0x0000000ed4d6722b */ /* 0x000fc400000000d6 */
[C---:B------:R-:W-:Y:S02]  /*2390*/  DFMA R216, R212.reuse, R38, R216 ;  /* 0x00000026d4d8722b */ /* 0x040fe400000000d8 */
[C---:B------:R-:W-:Y:S02]  /*23a0*/  DFMA R218, R212.reuse, R58, R218 ;  /* 0x0000003ad4da722b */ /* 0x040fe400000000da */
[C---:B------:R-:W-:Y:S02]  /*23b0*/  DFMA R220, R212.reuse, R82, R220 ;  /* 0x00000052d4dc722b */ /* 0x040fe400000000dc */
[C---:B------:R-:W-:Y:S02]  /*23c0*/  DFMA R234, R212.reuse, R106, R234 ;  /* 0x0000006ad4ea722b */ /* 0x040fe400000000ea */
[C---:B------:R-:W-:Y:S02]  /*23d0*/  DFMA R236, R212.reuse, R130, R236 ;  /* 0x00000082d4ec722b */ /* 0x040fe400000000ec */
[----:B------:R-:W-:-:S02]  /*23e0*/  DFMA R230, R212, R154, R230 ;  /* 0x0000009ad4e6722b */ /* 0x000fc400000000e6 */
[----:B------:R-:W-:Y:S02]  /*23f0*/  DMUL R198, R198, 0.5 ;  /* 0x3fe00000c6c67828 */ /* 0x000fe40000000000 */
        /* <DEDUP_REMOVED lines=8> */
[-C--:B------:R-:W-:Y:S02]  /*2480*/  DFMA R214, R20, R198.reuse, R214 ;  /* 0x000000c614d6722b */ /* 0x080fe400000000d6 */
        /* <DEDUP_REMOVED lines=8> */
[----:B------:R-:W-:Y:S02]  /*2510*/  DFMA R224, R24, R210, R224 ;  /* 0x000000d218e0722b */ /* 0x000fe400000000e0 */
[C---:B------:R-:W-:Y:S02]  /*2520*/  DFMA R212, R210.reuse, R116, R204 ;  /* 0x00000074d2d4722b */ /* 0x040fe400000000cc */
[----:B------:R-:W-:Y:S02]  /*2530*/  DFMA R200, R210, R68, R200 ;  /* 0x00000044d2c8722b */ /* 0x000fe400000000c8 */
[----:B------:R-:W-:Y:S02]  /*2540*/  DADD R204, R220, -R208 ;  /* 0x00000000dccc7229 */ /* 0x000fe400000008d0 */
[----:B------:R-:W-:Y:S02]  /*2550*/  DFMA R222, R162, R210, R222 ;  /* 0x000000d2a2de722b */ /* 0x000fe400000000de */
[----:B------:R-:W-:-:S02]  /*2560*/  DADD R220, R220, R208 ;  /* 0x00000000dcdc7229 */ /* 0x000fc400000000d0 */
[----:B------:R-:W-:Y:S02]  /*2570*/  DADD R208, R214, R224 ;  /* 0x00000000d6d07229 */ /* 0x000fe400000000e0 */
[----:B------:R-:W-:Y:S02]  /*2580*/  DADD R196, R196, R198 ;  /* 0x00000000c4c47229 */ /* 0x000fe400000000c6 */
[C-C-:B------:R-:W-:Y:S02]  /*2590*/  DADD R202, R218.reuse, -R200.reuse ;  /* 0x00000000daca7229 */ /* 0x140fe400000008c8 */
[----:B------:R-:W-:Y:S02]  /*25a0*/  DADD R198, R218, R200 ;  /* 0x00000000dac67229 */ /* 0x000fe400000000c8 */
[----:B------:R-:W-:Y:S02]  /*25b0*/  DADD R200, R216, -R222 ;  /* 0x00000000d8c87229 */ /* 0x000fe400000008de */
[----:B------:R-:W-:-:S02]  /*25c0*/  DADD R214, R214, -R224 ;  /* 0x00000000d6d67229 */ /* 0x000fc400000008e0 */
[----:B------:R-:W-:Y:S02]  /*25d0*/  DADD R216, R216, R222 ;  /* 0x00000000d8d87229 */ /* 0x000fe400000000de */
[----:B--2---:R-:W-:Y:S02]  /*25e0*/  DMUL R194, R194, R208 ;  /* 0x000000d0c2c27228 */ /* 0x004fe40000000000 */
[----:B------:R-:W-:Y:S02]  /*25f0*/  DFMA R210, R210, R140, R206 ;  /* 0x0000008cd2d2722b */ /* 0x000fe400000000ce */
[----:B---3--:R-:W-:Y:S02]  /*2600*/  DMUL R182, R182, R198 ;  /* 0x000000c6b6b67228 */ /* 0x008fe40000000000 */
[----:B----4-:R-:W-:Y:S02]  /*2610*/  DMUL R184, R184, R216 ;  /* 0x000000d8b8b87228 */ /* 0x010fe40000000000 */
[----:B-----5:R-:W-:-:S02]  /*2620*/  DFMA R198, R174, R214, R194 ;  /* 0x000000d6aec6722b */ /* 0x020fc400000000c2 */
[C-C-:B------:R-:W-:Y:S02]  /*2630*/  DADD R206, R234.reuse, -R212.reuse ;  /* 0x00000000eace7229 */ /* 0x140fe400000008d4 */
[----:B------:R-:W-:Y:S02]  /*2640*/  DADD R234, R234, R212 ;  /* 0x00000000eaea7229 */ /* 0x000fe400000000d4 */
[----:B------:R-:W-:Y:S02]  /*2650*/  DADD R212, R236, -R210 ;  /* 0x00000000ecd47229 */ /* 0x000fe400000008d2 */
[----:B------:R-:W-:Y:S02]  /*2660*/  DMUL R192, R192, R202 ;  /* 0x000000cac0c07228 */ /* 0x000fe40000000000 */
[----:B------:R-:W-:Y:S02]  /*2670*/  DMUL R176, R176, R196 ;  /* 0x000000c4b0b07228 */ /* 0x000fe40000000000 */
[----:B------:R-:W-:-:S02]  /*2680*/  DMUL R190, R190, R204 ;  /* 0x000000ccbebe7228 */ /* 0x000fc40000000000 */
[----:B------:R-:W-:Y:S02]  /*2690*/  DFMA R196, R172, R200, R184 ;  /* 0x000000c8acc4722b */ /* 0x000fe400000000b8 */
[----:B------:R-:W-:Y:S02]  /*26a0*/  DFMA R202, R2, R198, RZ ;  /* 0x000000c602ca722b */ /* 0x000fe400000000ff */
[----:B------:R-:W-:Y:S02]  /*26b0*/  DMUL R188, R188, R206 ;  /* 0x000000cebcbc7228 */ /* 0x000fe40000000000 */
[----:B------:R-:W-:Y:S02]  /*26c0*/  DFMA R204, R4, R198, RZ ;  /* 0x000000c604cc722b */ /* 0x000fe400000000ff */
[----:B------:R-:W-:Y:S02]  /*26d0*/  DFMA R206, R198, R6, RZ ;  /* 0x00000006c6ce722b */ /* 0x000fe400000000ff */
[----:B------:R-:W-:-:S02]  /*26e0*/  DMUL R186, R186, R212 ;  /* 0x000000d4baba7228 */ /* 0x000fc40000000000 */
[----:B------:R-:W-:Y:S02]  /*26f0*/  DFMA R208, R12, R198, RZ ;  /* 0x000000c60cd0722b */ /* 0x000fe400000000ff */
[----:B------:R-:W-:Y:S02]  /*2700*/  DFMA R174, R174, -R214, R194 ;  /* 0x800000d6aeae722b */ /* 0x000fe400000000c2 */
[----:B------:R-:W-:Y:S02]  /*2710*/  DFMA R212, R198, R14, RZ ;  /* 0x0000000ec6d4722b */ /* 0x000fe400000000ff */
[----:B------:R-:W-:Y:S02]  /*2720*/  DADD R236, R236, R210 ;  /* 0x00000000ecec7229 */ /* 0x000fe400000000d2 */
[----:B------:R-:W-:Y:S02]  /*2730*/  DFMA R210, R172, -R200, R184 ;  /* 0x800000c8acd2722b */ /* 0x000fe400000000b8 */
[----:B------:R-:W-:-:S02]  /*2740*/  DFMA R200, R196, R22, R202 ;  /* 0x00000016c4c8722b */ /* 0x000fc400000000ca */
[----:B------:R-:W-:Y:S02]  /*2750*/  DFMA R202, R28, R196, R204 ;  /* 0x000000c41cca722b */ /* 0x000fe400000000cc */
[----:B------:R-:W-:Y:S02]  /*2760*/  DFMA R204, R196, R30, R206 ;  /* 0x0000001ec4cc722b */ /* 0x000fe400000000ce */
[----:B------:R-:W-:Y:S02]  /*2770*/  DFMA R206, R36, R196, R208 ;  /* 0x000000c424ce722b */ /* 0x000fe400000000d0 */
[----:B------:R-:W-:Y:S02]  /*2780*/  DFMA R208, R196, R38, R212 ;  /* 0x00000026c4d0722b */ /* 0x000fe400000000d4 */
[----:B------:R-:W-:Y:S02]  /*2790*/  DFMA R172, R160, R174, RZ ;  /* 0x000000aea0ac722b */ /* 0x000fe400000000ff */
[----:B------:R-:W-:-:S02]  /*27a0*/  DMUL R170, R170, R220 ;  /* 0x000000dcaaaa7228 */ /* 0x000fc40000000000 */
        /* <DEDUP_REMOVED lines=11> */
[----:B------:R-:W-:-:S02]  /*2860*/  DFMA R218, R210, R42, R218 ;  /* 0x0000002ad2da722b */ /* 0x000fc400000000da */
[----:B------:R-:W-:Y:S02]  /*2870*/  DADD R198, R192, R182 ;  /* 0x00000000c0c67229 */ /* 0x000fe400000000b6 */
[----:B------:R-:W-:Y:S02]  /*2880*/  DFMA R210, R162, R210, R220 ;  /* 0x000000d2a2d2722b */ /* 0x000fe400000000dc */
[----:B------:R-:W-:Y:S02]  /*2890*/  DADD R212, -R192, R182 ;  /* 0x00000000c0d47229 */ /* 0x000fe400000001b6 */
[----:B------:R-:W-:Y:S02]  /*28a0*/  DMUL R180, R180, R234 ;  /* 0x000000eab4b47228 */ /* 0x000fe40000000000 */
        /* <DEDUP_REMOVED lines=12> */
[C-C-:B------:R-:W-:Y:S02]  /*2970*/  DADD R198, R190.reuse, R170.reuse ;  /* 0x00000000bec67229 */ /* 0x140fe400000000aa */
[----:B------:R-:W-:-:S02]  /*2980*/  DADD R212, -R190, R170 ;  /* 0x00000000bed47229 */ /* 0x000fc400000001aa */
        /* <DEDUP_REMOVED lines=13> */
[----:B------:R-:W-:Y:S02]  /*2a60*/  DFMA R212, R212, R92, R210 ;  /* 0x0000005cd4d4722b */ /* 0x000fe400000000d2 */
[----:B------:R-:W-:-:S04]  /*2a70*/  DADD R210, -R188, R180 ;  /* 0x00000000bcd27229 */ /* 0x000fc800000001b4 */
        /* <DEDUP_REMOVED lines=8> */
[C---:B------:R-:W-:Y:S02]  /*2b00*/  DFMA R172, R210.reuse, R100, R172 ;  /* 0x00000064d2ac722b */ /* 0x040fe400000000ac */
[C---:B------:R-:W-:Y:S02]  /*2b10*/  DFMA R214, R210.reuse, R102, R214 ;  /* 0x00000066d2d6722b */ /* 0x040fe400000000d6 */
[C---:B------:R-:W-:Y:S02]  /*2b20*/  DFMA R216, R210.reuse, R108, R216 ;  /* 0x0000006cd2d8722b */ /* 0x040fe400000000d8 */
[----:B------:R-:W-:-:S02]  /*2b30*/  DFMA R218, R210, R110, R218 ;  /* 0x0000006ed2da722b */ /* 0x000fc400000000da */
[----:B------:R-:W-:Y:S02]  /*2b40*/  DFMA R212, R210, R116, R212 ;  /* 0x00000074d2d4722b */ /* 0x000fe400000000d4 */
[----:B------:R-:W-:Y:S02]  /*2b50*/  DADD R210, -R186, R178 ;  /* 0x00000000bad27229 */ /* 0x000fe400000001b2 */
        /* <DEDUP_REMOVED lines=10> */
[----:B------:R-:W-:Y:S02]  /*2c00*/  DFMA R216, R210, R132, R216 ;  /* 0x00000084d2d8722b */ /* 0x000fe400000000d8 */
[----:B------:R-:W-:Y:S02]  /*2c10*/  DMUL R220, R220, 0.5 ;  /* 0x3fe00000dcdc7828 */ /* 0x000fe40000000000 */
[C---:B------:R-:W-:Y:S02]  /*2c20*/  DFMA R172, R210.reuse, R124, R172 ;  /* 0x0000007cd2ac722b */ /* 0x040fe400000000ac */
[C---:B------:R-:W-:Y:S02]  /*2c30*/  DFMA R224, R210.reuse, R140, R212 ;  /* 0x0000008cd2e0722b */ /* 0x040fe400000000d4 */
[----:B------:R-:W-:Y:S02]  /*2c40*/  DFMA R218, R210, R134, R218 ;  /* 0x00000086d2da722b */ /* 0x000fe400000000da */
        /* <DEDUP_REMOVED lines=9> */
[----:B------:R-:W-:Y:S02]  /*2ce0*/  DFMA R216, R220, R152, R206 ;  /* 0x00000098dcd8722b */ /* 0x000fe400000000ce */
[----:B------:R-:W-:Y:S02]  /*2cf0*/  DFMA R172, R198, R158, R218 ;  /* 0x0000009ec6ac722b */ /* 0x000fe400000000da */
[----:B------:R-:W-:Y:S01]  /*2d00*/  DFMA R220, R220, R154, R208 ;  /* 0x0000009adcdc722b */ /* 0x000fe200000000d0 */
[----:B------:R-:W-:Y:S01]  /*2d10*/  BAR.SYNC.DEFER_BLOCKING 0x0 ;  /* 0x0000000000007b1d */ /* 0x000fe20000010000 */
[----:B------:R-:W-:-:S05]  /*2d20*/  ISETP.GT.U32.AND P2, PT, R0, 0x8e, PT ;  /* 0x0000008e0000780c */ /* 0x000fca0003f44070 */
        /* <DEDUP_REMOVED lines=50> */
[-C--:B------:R-:W-:Y:S02]  /*3050*/  DFMA R224, R160, R198.reuse, RZ ;  /* 0x000000c6a0e0722b */ /* 0x080fe400000000ff */
[----:B------:R-:W-:Y:S02]  /*3060*/  DFMA R222, R8, R198, RZ ;  /* 0x000000c608de722b */ /* 0x000fe400000000ff */
[----:B------:R-:W-:-:S02]  /*3070*/  DFMA R220, R198, R10, RZ ;  /* 0x0000000ac6dc722b */ /* 0x000fc400000000ff */
[----:B------:R-:W-:Y:S02]  /*3080*/  DFMA R218, R16, R198, RZ ;  /* 0x000000c610da722b */ /* 0x000fe400000000ff */
[----:B------:R-:W-:Y:S02]  /*3090*/  DFMA R210, R198, R18, RZ ;  /* 0x00000012c6d2722b */ /* 0x000fe400000000ff */
[----:B------:R-:W-:Y:S01]  /*30a0*/  DFMA R204, R24, R198, RZ ;  /* 0x000000c618cc722b */ /* 0x000fe200000000ff */
[----:B------:R-:W0:Y:S01]  /*30b0*/  LDS.64 R198, [R228+0x340] ;  /* 0x00034000e4c67984 */ /* 0x000e220000000a00 */
[----:B--2---:R-:W-:Y:S02]  /*30c0*/  DADD R202, R172, R234 ;  /* 0x00000000acca7229 */ /* 0x004fe400000000ea */
[----:B------:R-:W-:Y:S02]  /*30d0*/  DFMA R224, R200, R26, R224 ;  /* 0x0000001ac8e0722b */ /* 0x000fe400000000e0 */
[----:B------:R-:W-:-:S02]  /*30e0*/  DFMA R222, R32, R200, R222 ;  /* 0x000000c820de722b */ /* 0x000fc400000000de */
[----:B------:R-:W-:Y:S02]  /*30f0*/  DFMA R220, R200, R34, R220 ;  /* 0x00000022c8dc722b */ /* 0x000fe400000000dc */
[----:B------:R-:W-:Y:S02]  /*3100*/  DFMA R218, R40, R200, R218 ;  /* 0x000000c828da722b */ /* 0x000fe400000000da */
[----:B------:R-:W-:Y:S02]  /*3110*/  DFMA R210, R200, R42, R210 ;  /* 0x0000002ac8d2722b */ /* 0x000fe400000000d2 */
[----:B------:R-:W-:Y:S02]  /*3120*/  DADD R234, R172, -R234 ;  /* 0x00000000acea7229 */ /* 0x000fe400000008ea */
[----:B------:R-:W-:Y:S02]  /*3130*/  DFMA R200, R162, R200, R204 ;  /* 0x000000c8a2c8722b */ /* 0x000fe400000000cc */
[C---:B------:R-:W-:Y:S01]  /*3140*/  DFMA R172, R202.reuse, R48, R174 ;  /* 0x00000030caac722b */ /* 0x040fe200000000ae */
[----:B------:R-:W-:Y:S01]  /*3150*/  LDS.64 R204, [R228+0x208] ;  /* 0x00020800e4cc7984 */ /* 0x000fe20000000a00 */
[----:B------:R-:W-:-:S02]  /*3160*/  DFMA R196, R202, R46, R196 ;  /* 0x0000002ecac4722b */ /* 0x000fc400000000c4 */
[C---:B------:R-:W-:Y:S01]  /*3170*/  DFMA R212, R202.reuse, R50, R212 ;  /* 0x00000032cad4722b */ /* 0x040fe200000000d4 */
[----:B------:R-:W1:Y:S01]  /*3180*/  LDS.64 R174, [R228+0x2d8] ;  /* 0x0002d800e4ae7984 */ /* 0x000e620000000a00 */
[C---:B------:R-:W-:Y:S02]  /*3190*/  DFMA R214, R202.reuse, R56, R214 ;  /* 0x00000038cad6722b */ /* 0x040fe400000000d6 */
[C---:B------:R-:W-:Y:S02]  /*31a0*/  DFMA R216, R202.reuse, R58, R216 ;  /* 0x0000003acad8722b */ /* 0x040fe400000000d8 */
[----:B------:R-:W-:Y:S01]  /*31b0*/  DFMA R230, R202, R64, R230 ;  /* 0x00000040cae6722b */ /* 0x000fe200000000e6 */
[----:B------:R-:W2:Y:S01]  /*31c0*/  LDS.64 R202, [R228+0x270] ;  /* 0x00027000e4ca7984 */ /* 0x000ea20000000a00 */
[C---:B------:R-:W-:Y:S02]  /*31d0*/  DFMA R224, R234.reuse, R164, R224 ;  /* 0x000000a4eae0722b */ /* 0x040fe400000000e0 */
[----:B------:R-:W-:-:S02]  /*31e0*/  DFMA R222, R234, R52, R222 ;  /* 0x00000034eade722b */ /* 0x000fc400000000de */
[C---:B------:R-:W-:Y:S02]  /*31f0*/  DFMA R220, R234.reuse, R54, R220 ;  /* 0x00000036eadc722b */ /* 0x040fe400000000dc */
[C---:B------:R-:W-:Y:S02]  /*3200*/  DFMA R218, R234.reuse, R60, R218 ;  /* 0x0000003ceada722b */ /* 0x040fe400000000da */
[C---:B------:R-:W-:Y:S02]  /*3210*/  DFMA R210, R234.reuse, R62, R210 ;  /* 0x0000003eead2722b */ /* 0x040fe400000000d2 */
[----:B------:R-:W-:Y:S02]  /*3220*/  DFMA R200, R234, R68, R200 ;  /* 0x00000044eac8722b */ /* 0x000fe400000000c8 */
[C-C-:B---3--:R-:W-:Y:S02]  /*3230*/  DADD R234, R232.reuse, R208.reuse ;  /* 0x00000000e8ea7229 */ /* 0x148fe400000000d0 */
[----:B------:R-:W-:-:S02]  /*3240*/  DADD R208, R232, -R208 ;  /* 0x00000000e8d07229 */ /* 0x000fc400000008d0 */
[C-C-:B0-----:R-:W-:Y:S02]  /*3250*/  DADD R232, R206.reuse, R198.reuse ;  /* 0x00000000cee87229 */ /* 0x141fe400000000c6 */
[----:B------:R-:W-:Y:S02]  /*3260*/  DADD R198, R206, -R198 ;  /* 0x00000000cec67229 */ /* 0x000fe400000008c6 */
        /* <DEDUP_REMOVED lines=19> */
[----:B------:R-:W-:Y:S02]  /*33a0*/  DFMA R230, R232, R112, R230 ;  /* 0x00000070e8e6722b */ /* 0x000fe400000000e6 */
[----:B------:R-:W-:Y:S02]  /*33b0*/  DADD R174, R204, -R174 ;  /* 0x00000000ccae7229 */ /* 0x000fe400000008ae */
[----:B--2---:R-:W-:-:S02]  /*33c0*/  DADD R198, R202, R202 ;  /* 0x00000000cac67229 */ /* 0x004fc400000000ca */
[C---:B------:R-:W-:Y:S02]  /*33d0*/  DFMA R196, R232.reuse, R90, R196 ;  /* 0x0000005ae8c4722b */ /* 0x040fe400000000c4 */
[C---:B------:R-:W-:Y:S02]  /*33e0*/  DFMA R172, R232.reuse, R96, R172 ;  /* 0x00000060e8ac722b */ /* 0x040fe400000000ac */
[C---:B------:R-:W-:Y:S02]  /*33f0*/  DFMA R212, R232.reuse, R98, R212 ;  /* 0x00000062e8d4722b */ /* 0x040fe400000000d4 */
[C---:B------:R-:W-:Y:S02]  /*3400*/  DFMA R214, R232.reuse, R104, R214 ;  /* 0x00000068e8d6722b */ /* 0x040fe400000000d6 */
[----:B------:R-:W-:Y:S02]  /*3410*/  DFMA R216, R232, R106, R216 ;  /* 0x0000006ae8d8722b */ /* 0x000fe400000000d8 */
        /* <DEDUP_REMOVED lines=48> */
.L_x_363:
[----:B------:R-:W-:Y:S05]  /*3720*/  BSYNC.RECONVERGENT B0 ;  /* 0x0000000000007941 */ /* 0x000fea0003800200 */
.L_x_362:
        /* <DEDUP_REMOVED lines=89> */
[----:B------:R-:W-:Y:S02]  /*3cc0*/  DFMA R176, R2, R120, R176 ;  /* 0x0000007802b0722b */ /* 0x000fe400000000b0 */
[----:B------:R-:W-:Y:S02]  /*3cd0*/  DFMA R32, R12, R124, R32 ;  /* 0x0000007c0c20722b */ /* 0x000fe40000000020 */
[----:B------:R-:W-:-:S02]  /*3ce0*/  DMUL R4, R4, 0.5 ;  /* 0x3fe0000004047828 */ /* 0x000fc40000000000 */
        /* <DEDUP_REMOVED lines=34> */
.L_x_365:
[----:B------:R-:W-:Y:S05]  /*3f10*/  BSYNC.RECONVERGENT B0 ;  /* 0x0000000000007941 */ /* 0x000fea0003800200 */
.L_x_364:
        /* <DEDUP_REMOVED lines=17> */
.L_x_366:
        /* <DEDUP_REMOVED lines=13> */
.L_x_2953:


//--------------------- .text._Z32massMatrixMultiplyConstantKernelILi11ELi13ELi1EEviPKdS1_S1_S1_Pd --------------------------
	.section	.text._Z32massMatrixMultiplyConstantKernelILi11ELi13ELi1EEviPKdS1_S1_S1_Pd,"ax",@progbits
	.align	128
        .global         _Z32massMatrixMultiplyConstantKernelILi11ELi13ELi1EEviPKdS1_S1_S1_Pd
        .type           _Z32massMatrixMultiplyConstantKernelILi11ELi13ELi1EEviPKdS1_S1_S1_Pd,@function
        .size           _Z32massMatrixMultiplyConstantKernelILi11ELi13ELi1EEviPKdS1_S1_S1_Pd,(.L_x_2954 - _Z32massMatrixMultiplyConstantKernelILi11ELi13ELi1EEviPKdS1_S1_S1_Pd)
        .other          _Z32massMatrixMultiplyConstantKernelILi11ELi13ELi1EEviPKdS1_S1_S1_Pd,@"STO_CUDA_ENTRY STV_DEFAULT"
_Z32massMatrixMultiplyConstantKernelILi11ELi13ELi1EEviPKdS1_S1_S1_Pd:
.text._Z32massMatrixMultiplyConstantKernelILi11ELi13ELi1EEviPKdS1_S1_S1_Pd:
[----:B------:R-:W-:Y:S01]  /*0000*/  LDC R1, c[0x0][0x37c] ;  /* 0x0000df00ff017b82 */ /* 0x000fe20000000800 */
[----:B------:R-:W0:Y:S07]  /*0010*/  S2R R5, SR_TID.X ;  /* 0x0000000000057919 */ /* 0x000e2e0000002100 */
[----:B------:R-:W1:Y:S01]  /*0020*/  S2UR UR4, SR_CTAID.X ;  /* 0x00000000000479c3 */ /* 0x000e620000002500 */
[----:B------:R-:W2:Y:S01]  /*0030*/  LDCU UR5, c[0x0][0x380] ;  /* 0x00007000ff0577ac */ /* 0x000ea20008000800 */
[----:B------:R-:W1:Y:S01]  /*0040*/  S2R R36, SR_TID.Y ;  /* 0x0000000000247919 */ /* 0x000e620000002200 */
[----:B------:R-:W3:Y:S01]  /*0050*/  LDCU.64 UR76, c[0x0][0x358] ;  /* 0x00006b00ff4c77ac */ /* 0x000ee20008000a00 */
[----:B------:R-:W4:Y:S04]  /*0060*/  S2R R34, SR_CgaCtaId ;  /* 0x0000000000227919 */ /* 0x000f280000008800 */
[----:B------:R-:W3:Y:S01]  /*0070*/  LDC.64 R98, c[0x0][0x388] ;  /* 0x0000e200ff627b82 */ /* 0x000ee20000000a00 */
[----:B0-----:R-:W-:-:S07]  /*0080*/  PRMT R0, R5, 0x9910, RZ ;  /* 0x0000991005007816 */ /* 0x001fce00000000ff */
[----:B------:R-:W-:Y:S01]  /*0090*/  BAR.SYNC.DEFER_BLOCKING 0x0 ;  /* 0x0000000000007b1d */ /* 0x000fe20000010000 */
[C---:B------:R-:W-:Y:S02]  /*00a0*/  ISETP.GE.U32.AND P0, PT, R5.reuse, 0x79, PT ;  /* 0x000000790500780c */ /* 0x040fe40003f06070 */
[C---:B------:R-:W-:Y:S01]  /*00b0*/  LOP3.LUT R32, R5.reuse, 0xffff, RZ, 0xc0, !PT ;  /* 0x0000ffff05207812 */ /* 0x040fe200078ec0ff */
[----:B------:R-:W-:Y:S01]  /*00c0*/  IMAD R0, R0, 0x75, RZ ;  /* 0x0000007500007824 */ /* 0x000fe200078e02ff */
[C---:B------:R-:W-:Y:S01]  /*00d0*/  ISETP.GT.U32.AND P1, PT, R5.reuse, 0x78, PT ;  /* 0x000000780500780c */ /* 0x040fe20003f24070 */
[----:B------:R-:W-:Y:S01]  /*00e0*/  BSSY.RECONVERGENT B0, `(.L_x_367) ;  /* 0x0000107000007945 */ /* 0x000fe20003800200 */
[----:B------:R-:W-:Y:S01]  /*00f0*/  ISETP.GE.U32.AND P2, PT, R5, 0x8f, PT ;  /* 0x0000008f0500780c */ /* 0x000fe20003f46070 */
[----:B------:R-:W-:Y:S01]  /*0100*/  IMAD R2, R32, 0xba2f, RZ ;  /* 0x0000ba2f20027824 */ /* 0x000fe200078e02ff */
[----:B------:R-:W-:-:S04]  /*0110*/  LOP3.LUT R0, R0, 0xffff, RZ, 0xc0, !PT ;  /* 0x0000ffff00007812 */ /* 0x000fc800078ec0ff */
[----:B------:R-:W-:Y:S01]  /*0120*/  SHF.R.U32.HI R4, RZ, 0x8, R0 ;  /* 0x00000008ff047819 */ /* 0x000fe20000011600 */
[----:B-1----:R-:W-:Y:S01]  /*0130*/  VIADD R0, R36, UR4 ;  /* 0x0000000424007c36 */ /* 0x002fe20008000000 */
[----:B------:R-:W-:-:S03]  /*0140*/  SHF.R.U32.HI R2, RZ, 0x13, R2 ;  /* 0x00000013ff027819 */ /* 0x000fc60000011602 */
[----:B------:R-:W-:Y:S01]  /*0150*/  IMAD.MOV R6, RZ, RZ, -R4 ;  /* 0x000000ffff067224 */ /* 0x000fe200078e0a04 */
[----:B--2---:R-:W-:Y:S02]  /*0160*/  ISETP.LT.AND P0, PT, R0, UR5, !P0 ;  /* 0x0000000500007c0c */ /* 0x004fe4000c701270 */
[----:B------:R-:W-:Y:S02]  /*0170*/  PRMT R3, R2, 0x9910, RZ ;  /* 0x0000991002037816 */ /* 0x000fe400000000ff */
[----:B------:R-:W-:-:S05]  /*0180*/  PRMT R6, R6, 0x7710, RZ ;  /* 0x0000771006067816 */ /* 0x000fca00000000ff */
[----:B------:R-:W-:Y:S02]  /*0190*/  IMAD.IADD R2, R6, 0x1, R5 ;  /* 0x0000000106027824 */ /* 0x000fe400078e0205 */
[----:B------:R-:W-:Y:S01]  /*01a0*/  IMAD.MOV.U32 R6, RZ, RZ, R3 ;  /* 0x000000ffff067224 */ /* 0x000fe200078e0003 */
[----:B------:R-:W-:Y:S01]  /*01b0*/  MOV R3, 0x400 ;  /* 0x0000040000037802 */ /* 0x000fe20000000f00 */
[----:B------:R-:W0:Y:S01]  /*01c0*/  @P0 LDC.64 R10, c[0x0][0x3a0] ;  /* 0x0000e800ff0a0b82 */ /* 0x000e220000000a00 */
[----:B------:R-:W-:Y:S01]  /*01d0*/  @P0 IMAD R33, R0, 0x533, R5 ;  /* 0x0000053300210824 */ /* 0x000fe200078e0205 */
[----:B------:R-:W-:Y:S01]  /*01e0*/  LOP3.LUT R7, R2, 0xfe, RZ, 0xc0, !PT ;  /* 0x000000fe02077812 */ /* 0x000fe200078ec0ff */
[----:B------:R-:W-:Y:S01]  /*01f0*/  IMAD R2, R6, 0xb, RZ ;  /* 0x0000000b06027824 */ /* 0x000fe200078e02ff */
[----:B----4-:R-:W-:Y:S01]  /*0200*/  LEA R3, R34, R3, 0x18 ;  /* 0x0000000322037211 */ /* 0x010fe200078ec0ff */
[----:B------:R-:W-:Y:S01]  /*0210*/  IMAD R34, R32, 0x13b2, RZ ;  /* 0x000013b220227824 */ /* 0x000fe200078e02ff */
[----:B------:R-:W-:Y:S01]  /*0220*/  LEA.HI R7, R7, R4, RZ, 0x1f ;  /* 0x0000000407077211 */ /* 0x000fe200078ff8ff */
[----:B------:R-:W-:-:S02]  /*0230*/  IMAD.MOV R2, RZ, RZ, -R2 ;  /* 0x000000ffff027224 */ /* 0x000fc400078e0a02 */
[----:B------:R-:W-:Y:S01]  /*0240*/  IMAD R4, R36, 0x44a8, R3 ;  /* 0x000044a824047824 */ /* 0x000fe200078e0203 */
[----:B------:R-:W-:Y:S02]  /*0250*/  LOP3.LUT R7, R7, 0xf8, RZ, 0xc0, !PT ;  /* 0x000000f807077812 */ /* 0x000fe400078ec0ff */
[----:B------:R-:W-:Y:S02]  /*0260*/  PRMT R2, R2, 0x7710, RZ ;  /* 0x0000771002027816 */ /* 0x000fe400000000ff */
[----:B------:R-:W-:-:S03]  /*0270*/  SHF.R.U32.HI R7, RZ, 0x3, R7 ;  /* 0x00000003ff077819 */ /* 0x000fc60000011607 */
[----:B------:R-:W-:Y:S02]  /*0280*/  IMAD.IADD R2, R2, 0x1, R5 ;  /* 0x0000000102027824 */ /* 0x000fe400078e0205 */
[----:B------:R-:W-:-:S03]  /*0290*/  IMAD R6, R7, 0x68, R4 ;  /* 0x0000006807067824 */ /* 0x000fc600078e0204 */
[----:B------:R-:W-:Y:S01]  /*02a0*/  LOP3.LUT R32, R2, 0xffff, RZ, 0xc0, !PT ;  /* 0x0000ffff02207812 */ /* 0x000fe200078ec0ff */
[----:B------:R-:W-:Y:S01]  /*02b0*/  IMAD R3, R7, 0x4e0, R6 ;  /* 0x000004e007037824 */ /* 0x000fe200078e0206 */
[----:B------:R-:W-:Y:S01]  /*02c0*/  SHF.R.U32.HI R7, RZ, 0x10, R34 ;  /* 0x00000010ff077819 */ /* 0x000fe20000011622 */
[----:B0-----:R-:W-:-:S04]  /*02d0*/  @P0 IMAD.WIDE R10, R33, 0x8, R10 ;  /* 0x00000008210a0825 */ /* 0x001fc800078e020a */
[C---:B------:R-:W-:Y:S01]  /*02e0*/  IMAD R2, R32.reuse, 0x8, R6 ;  /* 0x0000000820027824 */ /* 0x040fe200078e0206 */
[----:B---3--:R0:W5:Y:S01]  /*02f0*/  @P0 LDG.E.64.CONSTANT R12, desc[UR76][R10.64] ;  /* 0x0000004c0a0c0981 */ /* 0x008162000c1e9b00 */
        /* <DEDUP_REMOVED lines=108> */
[----:B------:R-:W-:Y:S02]  /*09c0*/  DFMA R34, R16, UR8, R34 ;  /* 0x0000000810227c2b */ /* 0x000fe40008000022 */
[----:B------:R-:W-:Y:S01]  /*09d0*/  DFMA R30, R14, UR50, R30 ;  /* 0x000000320e1e7c2b */ /* 0x000fe2000800001e */
[----:B------:R-:W-:Y:S01]  /*09e0*/  UMOV UR20, UR30 ;  /* 0x0000001e00147c82 */ /* 0x000fe20008000000 */
[----:B------:R-:W-:Y:S01]  /*09f0*/  UMOV UR21, UR31 ;  /* 0x0000001f00157c82 */ /* 0x000fe20008000000 */
[----:B------:R-:W4:Y:S01]  /*0a00*/  LDCU.128 UR28, c[0x3][0xa70] ;  /* 0x00c14e00ff1c77ac */ /* 0x000f220008000c00 */
[----:B---3--:R-:W-:-:S02]  /*0a10*/  DFMA R46, R16, UR4, R46 ;  /* 0x00000004102e7c2b */ /* 0x008fc4000800002e */
[C---:B------:R-:W-:Y:S01]  /*0a20*/  DFMA R24, R26.reuse, UR74, R24 ;  /* 0x0000004a1a187c2b */ /* 0x040fe20008000018 */
[----:B------:R-:W-:Y:S01]  /*0a30*/  UMOV UR22, UR24 ;  /* 0x0000001800167c82 */ /* 0x000fe20008000000 */
[----:B------:R-:W-:Y:S01]  /*0a40*/  UMOV UR23, UR25 ;  /* 0x0000001900177c82 */ /* 0x000fe20008000000 */
[----:B------:R-:W3:Y:S01]  /*0a50*/  LDCU.128 UR24, c[0x3][0xad0] ;  /* 0x00c15a00ff1877ac */ /* 0x000ee20008000c00 */
[----:B------:R-:W-:Y:S02]  /*0a60*/  DFMA R36, R26, UR42, R36 ;  /* 0x0000002a1a247c2b */ /* 0x000fe40008000024 */
[----:B0-----:R-:W-:Y:S01]  /*0a70*/  DFMA R38, R28, UR44, R38 ;  /* 0x0000002c1c267c2b */ /* 0x001fe20008000026 */
[----:B------:R-:W-:Y:S01]  /*0a80*/  UMOV UR52, UR22 ;  /* 0x0000001600347c82 */ /* 0x000fe20008000000 */
[----:B------:R-:W-:Y:S01]  /*0a90*/  UMOV UR53, UR23 ;  /* 0x0000001700357c82 */ /* 0x000fe20008000000 */
[----:B------:R-:W-:Y:S01]  /*0aa0*/  UMOV UR56, UR20 ;  /* 0x0000001400387c82 */ /* 0x000fe20008000000 */
[----:B------:R-:W-:Y:S01]  /*0ab0*/  UMOV UR57, UR21 ;  /* 0x0000001500397c82 */ /* 0x000fe20008000000 */
[----:B------:R-:W0:Y:S01]  /*0ac0*/  LDCU.128 UR20, c[0x3][0xb30] ;  /* 0x00c16600ff1477ac */ /* 0x000e220008000c00 */
[----:B------:R-:W-:-:S02]  /*0ad0*/  DFMA R22, R16, UR52, R22 ;  /* 0x0000003410167c2b */ /* 0x000fc40008000016 */
[----:B-1----:R-:W-:Y:S01]  /*0ae0*/  DFMA R40, R28, UR36, R40 ;  /* 0x000000241c287c2b */ /* 0x002fe20008000028 */
        /* <DEDUP_REMOVED lines=15> */
[----:B------:R-:W1:Y:S01]  /*0be0*/  LDCU.128 UR68, c[0x3][0x850] ;  /* 0x00c10a00ff4477ac */ /* 0x000e620008000c00 */
[----:B----4-:R-:W-:-:S02]  /*0bf0*/  DFMA R32, R16, UR28, R32 ;  /* 0x0000001c10207c2b */ /* 0x010fc40008000020 */
[C---:B------:R-:W-:Y:S01]  /*0c00*/  DFMA R44, R26.reuse, UR18, R44 ;  /* 0x000000121a2c7c2b */ /* 0x040fe2000800002c */
[----:B------:R-:W2:Y:S01]  /*0c10*/  LDCU.128 UR64, c[0x3][0x880] ;  /* 0x00c11000ff4077ac */ /* 0x000ea20008000c00 */
[C---:B------:R-:W-:Y:S02]  /*0c20*/  DFMA R48, R26.reuse, UR34, R48 ;  /* 0x000000221a307c2b */ /* 0x040fe40008000030 */
[----:B------:R-:W-:Y:S01]  /*0c30*/  DFMA R50, R26, UR14, R50 ;  /* 0x0000000e1a327c2b */ /* 0x000fe20008000032 */
[----:B------:R-:W4:Y:S01]  /*0c40*/  LDCU.128 UR60, c[0x3][0x8b0] ;  /* 0x00c11600ff3c77ac */ /* 0x000f220008000c00 */
[C---:B------:R-:W-:Y:S02]  /*0c50*/  DFMA R22, R18.reuse, UR32, R22 ;  /* 0x0000002012167c2b */ /* 0x040fe40008000016 */
[C---:B------:R-:W-:Y:S01]  /*0c60*/  DFMA R34, R18.reuse, UR10, R34 ;  /* 0x0000000a12227c2b */ /* 0x040fe20008000022 */
[----:B------:R-:W4:Y:S01]  /*0c70*/  LDCU.128 UR56, c[0x3][0x8e0] ;  /* 0x00c11c00ff3877ac */ /* 0x000f220008000c00 */
[----:B------:R-:W-:-:S02]  /*0c80*/  DFMA R46, R18, UR6, R46 ;  /* 0x00000006122e7c2b */ /* 0x000fc4000800002e */
[C---:B---3--:R-:W-:Y:S01]  /*0c90*/  DFMA R42, R16.reuse, UR24, R42 ;  /* 0x00000018102a7c2b */ /* 0x048fe2000800002a */
[----:B------:R-:W3:Y:S01]  /*0ca0*/  LDCU.128 UR52, c[0x3][0x910] ;  /* 0x00c12200ff3477ac */ /* 0x000ee20008000c00 */
[----:B0-----:R-:W-:Y:S02]  /*0cb0*/  DFMA R30, R16, UR20, R30 ;  /* 0x00000014101e7c2b */ /* 0x001fe4000800001e */
[C---:B------:R-:W-:Y:S01]  /*0cc0*/  DFMA R38, R26.reuse, UR46, R38 ;  /* 0x0000002e1a267c2b */ /* 0x040fe20008000026 */
[----:B------:R-:W-:Y:S01]  /*0cd0*/  UMOV UR28, UR48 ;  /* 0x00000030001c7c82 */ /* 0x000fe20008000000 */
[----:B------:R-:W-:Y:S01]  /*0ce0*/  UMOV UR29, UR49 ;  /* 0x00000031001d7c82 */ /* 0x000fe20008000000 */
[----:B------:R-:W0:Y:S01]  /*0cf0*/  LDCU.128 UR72, c[0x3][0xa20] ;  /* 0x00c14400ff4877ac */ /* 0x000e220008000c00 */
[----:B------:R-:W-:Y:S02]  /*0d00*/  DFMA R40, R26, UR38, R40 ;  /* 0x000000261a287c2b */ /* 0x000fe40008000028 */
[C---:B------:R-:W-:Y:S01]  /*0d10*/  DFMA R20, R18.reuse, UR28, R20 ;  /* 0x0000001c12147c2b */ /* 0x040fe20008000014 */
[----:B------:R-:W0:Y:S01]  /*0d20*/  LDCU.128 UR40, c[0x3][0xa50] ;  /* 0x00c14a00ff2877ac */ /* 0x000e220008000c00 */
[----:B------:R-:W-:-:S02]  /*0d30*/  DFMA R32, R18, UR30, R32 ;  /* 0x0000001e12207c2b */ /* 0x000fc40008000020 */
[----:B------:R-:W-:Y:S01]  /*0d40*/  DFMA R42, R18, UR26, R42 ;  /* 0x0000001a122a7c2b */ /* 0x000fe2000800002a */
[----:B------:R-:W0:Y:S01]  /*0d50*/  LDCU.128 UR16, c[0x3][0xa80] ;  /* 0x00c15000ff1077ac */ /* 0x000e220008000c00 */
[----:B------:R-:W-:Y:S02]  /*0d60*/  DADD R14, R8, R8 ;  /* 0x00000000080e7229 */ /* 0x000fe40000000008 */
[----:B------:R-:W-:Y:S01]  /*0d70*/  DFMA R30, R18, UR22, R30 ;  /* 0x00000016121e7c2b */ /* 0x000fe2000800001e */
[----:B------:R-:W0:Y:S01]  /*0d80*/  LDCU.128 UR12, c[0x3][0xab0] ;  /* 0x00c15600ff0c77ac */ /* 0x000e220008000c00 */
[C---:B------:R-:W-:Y:S02]  /*0d90*/  DFMA R24, R12.reuse, UR36, R24 ;  /* 0x000000240c187c2b */ /* 0x040fe40008000018 */
[C---:B-1----:R-:W-:Y:S01]  /*0da0*/  DFMA R36, R12.reuse, UR68, R36 ;  /* 0x000000440c247c2b */ /* 0x042fe20008000024 */
[----:B------:R-:W1:Y:S01]  /*0db0*/  LDCU.128 UR32, c[0x3][0xae0] ;  /* 0x00c15c00ff2077ac */ /* 0x000e620008000c00 */
[----:B--2---:R-:W-:-:S02]  /*0dc0*/  DFMA R38, R12, UR64, R38 ;  /* 0x000000400c267c2b */ /* 0x004fc40008000026 */
[C---:B----4-:R-:W-:Y:S01]  /*0dd0*/  DFMA R40, R12.reuse, UR60, R40 ;  /* 0x0000003c0c287c2b */ /* 0x050fe20008000028 */
[----:B------:R-:W2:Y:S01]  /*0de0*/  LDCU.128 UR8, c[0x3][0xb10] ;  /* 0x00c16200ff0877ac */ /* 0x000ea20008000c00 */
[C---:B------:R-:W-:Y:S02]  /*0df0*/  DFMA R44, R12.reuse, UR56, R44 ;  /* 0x000000380c2c7c2b */ /* 0x040fe4000800002c */
[----:B---3--:R-:W-:Y:S01]  /*0e00*/  DFMA R48, R12, UR52, R48 ;  /* 0x000000340c307c2b */ /* 0x008fe20008000030 */
[----:B------:R-:W3:Y:S01]  /*0e10*/  LDCU.128 UR48, c[0x3][0x940] ;  /* 0x00c12800ff3077ac */ /* 0x000ee20008000c00 */
[----:B------:R-:W-:Y:S02]  /*0e20*/  DMUL R14, R14, 0.5 ;  /* 0x3fe000000e0e7828 */ /* 0x000fe40000000000 */
[C---:B0-----:R-:W-:Y:S01]  /*0e30*/  DFMA R20, R10.reuse, UR72, R20 ;  /* 0x000000480a147c2b */ /* 0x041fe20008000014 */
[----:B------:R-:W0:Y:S01]  /*0e40*/  LDCU.128 UR4, c[0x3][0xb40] ;  /* 0x00c16800ff0477ac */ /* 0x000e220008000c00 */
[----:B------:R-:W-:-:S02]  /*0e50*/  DFMA R22, R10, UR40, R22 ;  /* 0x000000280a167c2b */ /* 0x000fc40008000016 */
[C---:B------:R-:W-:Y:S02]  /*0e60*/  DFMA R32, R10.reuse, UR16, R32 ;  /* 0x000000100a207c2b */ /* 0x040fe40008000020 */
[C---:B------:R-:W-:Y:S02]  /*0e70*/  DFMA R34, R10.reuse, UR12, R34 ;  /* 0x0000000c0a227c2b */ /* 0x040fe40008000022 */
[----:B-1----:R-:W-:Y:S02]  /*0e80*/  DFMA R42, R10, UR32, R42 ;  /* 0x000000200a2a7c2b */ /* 0x002fe4000800002a */
[----:B------:R-:W-:Y:S02]  /*0e90*/  DADD R8, R8, -R8 ;  /* 0x0000000008087229 */ /* 0x000fe40000000808 */
[----:B--2---:R-:W-:Y:S02]  /*0ea0*/  DFMA R46, R10, UR8, R46 ;  /* 0x000000080a2e7c2b */ /* 0x004fe4000800002e */
[----:B------:R-:W-:-:S02]  /*0eb0*/  DFMA R24, R14, UR44, R24 ;  /* 0x0000002c0e187c2b */ /* 0x000fc40008000018 */
[----:B---3--:R-:W-:Y:S02]  /*0ec0*/  DFMA R50, R12, UR48, R50 ;  /* 0x000000300c327c2b */ /* 0x008fe40008000032 */
[----:B------:R-:W-:Y:S02]  /*0ed0*/  DFMA R36, R14, UR70, R36 ;  /* 0x000000460e247c2b */ /* 0x000fe40008000024 */
[----:B0-----:R-:W-:Y:S02]  /*0ee0*/  DFMA R30, R10, UR4, R30 ;  /* 0x000000040a1e7c2b */ /* 0x001fe4000800001e */
        /* <DEDUP_REMOVED lines=10> */
[----:B------:R-:W-:Y:S02]  /*0f90*/  DFMA R50, R14, UR50, R50 ;  /* 0x000000320e327c2b */ /* 0x000fe40008000032 */
        /* <DEDUP_REMOVED lines=27> */
.L_x_368:
[----:B------:R-:W-:Y:S05]  /*1150*/  BSYNC.RECONVERGENT B0 ;  /* 0x0000000000007941 */ /* 0x000fea0003800200 */
.L_x_367:
        /* <DEDUP_REMOVED lines=13> */
[----:B------:R-:W2:Y:S01]  /*1230*/  LDCU.128 UR44, c[0x3][0x860] ;  /* 0x00c10c00ff2c77ac */ /* 0x000ea20008000c00 */
        /* <DEDUP_REMOVED lines=24> */
[C---:B-----5:R-:W-:Y:S01]  /*13c0*/  DFMA R28, R14.reuse, UR64, RZ ;  /* 0x000000400e1c7c2b */ /* 0x060fe200080000ff */
[----:B------:R-:W5:Y:S01]  /*13d0*/  LDCU.128 UR36, c[0x3][0x8a0] ;  /* 0x00c11400ff2477ac */ /* 0x000f620008000c00 */
[----:B------:R-:W-:Y:S02]  /*13e0*/  DFMA R34, R14, UR52, RZ ;  /* 0x000000340e227c2b */ /* 0x000fe400080000ff */
[----:B------:R-:W-:Y:S01]  /*13f0*/  DFMA R30, R20, UR42, R22 ;  /* 0x0000002a141e7c2b */ /* 0x000fe20008000016 */
[----:B------:R-:W5:Y:S01]  /*1400*/  LDCU.128 UR40, c[0x3][0x8d0] ;  /* 0x00c11a00ff2877ac */ /* 0x000f620008000c00 */
        /* <DEDUP_REMOVED lines=8> */
[----:B------:R-:W-:Y:S01]  /*1490*/  UMOV UR68, UR28 ;  /* 0x0000001c00447c82 */ /* 0x000fe20008000000 */
[----:B------:R-:W0:Y:S01]  /*14a0*/  LDS.64 R22, [R3+0x2d8] ;  /* 0x0002d80003167984 */ /* 0x000e220000000a00 */
[C---:B------:R-:W-:Y:S01]  /*14b0*/  DFMA R20, R10.reuse, UR20, RZ ;  /* 0x000000140a147c2b */ /* 0x040fe200080000ff */
[----:B------:R-:W-:Y:S01]  /*14c0*/  UMOV UR69, UR29 ;  /* 0x0000001d00457c82 */ /* 0x000fe20008000000 */
[C---:B------:R-:W-:Y:S01]  /*14d0*/  DFMA R24, R10.reuse, UR56, RZ ;  /* 0x000000380a187c2b */ /* 0x040fe200080000ff */
[----:B--2---:R-:W-:Y:S01]  /*14e0*/  UMOV UR52, UR72 ;  /* 0x0000004800347c82 */ /* 0x004fe20008000000 */
        /* <DEDUP_REMOVED lines=32> */
[C---:B-----5:R-:W-:Y:S01]  /*16f0*/  DFMA R38, R10.reuse, UR36, R38 ;  /* 0x000000240a267c2b */ /* 0x060fe20008000026 */
        /* <DEDUP_REMOVED lines=12> */
[----:B------:R-:W-:Y:S01]  /*17c0*/  DFMA R24, R12, UR24, R24 ;  /* 0x000000180c187c2b */ /* 0x000fe20008000018 */
[----:B------:R-:W0:Y:S01]  /*17d0*/  LDCU.128 UR72, c[0x3][0xb30] ;  /* 0x00c16600ff4877ac */ /* 0x000e220008000c00 */
[----:B------:R-:W-:Y:S02]  /*17e0*/  DADD R14, R14, -R22 ;  /* 0x000000000e0e7229 */ /* 0x000fe40000000816 */
        /* <DEDUP_REMOVED lines=20> */
[----:B------:R-:W5:Y:S01]  /*1930*/  LDCU.128 UR8, c[0x3][0x880] ;  /* 0x00c11000ff0877ac */ /* 0x000f620008000c00 */
[C---:B------:R-:W-:Y:S02]  /*1940*/  DFMA R42, R10.reuse, UR42, R42 ;  /* 0x0000002a0a2a7c2b */ /* 0x040fe4000800002a */
[C---:B------:R-:W-:Y:S01]  /*1950*/  DFMA R44, R10.reuse, UR46, R44 ;  /* 0x0000002e0a2c7c2b */ /* 0x040fe2000800002c */
[----:B------:R-:W5:Y:S01]  /*1960*/  LDCU.128 UR12, c[0x3][0x8b0] ;  /* 0x00c11600ff0c77ac */ /* 0x000f620008000c00 */
[----:B------:R-:W-:Y:S02]  /*1970*/  DFMA R50, R10, UR50, R50 ;  /* 0x000000320a327c2b */ /* 0x000fe40008000032 */
[C---:B------:R-:W-:Y:S01]  /*1980*/  DFMA R24, R14.reuse, UR40, R24 ;  /* 0x000000280e187c2b */ /* 0x040fe20008000018 */
[----:B------:R-:W5:Y:S01]  /*1990*/  LDCU.128 UR16, c[0x3][0x8e0] ;  /* 0x00c11c00ff1077ac */ /* 0x000f620008000c00 */
        /* <DEDUP_REMOVED lines=12> */
[----:B------:R-:W-:Y:S02]  /*1a60*/  DFMA R46, R14, UR70, R46 ;  /* 0x000000460e2e7c2b */ /* 0x000fe4000800002e */
[----:B------:R-:W-:Y:S01]  /*1a70*/  DADD R16, R16, -R18 ;  /* 0x0000000010107229 */ /* 0x000fe20000000812 */
[----:B------:R-:W4:Y:S01]  /*1a80*/  LDCU.128 UR40, c[0x3][0xab0] ;  /* 0x00c15600ff2877ac */ /* 0x000f220008000c00 */
[----:B------:R-:W-:Y:S02]  /*1a90*/  DADD R12, R20, R20 ;  /* 0x00000000140c7229 */ /* 0x000fe40000000014 */
[----:B------:R-:W-:Y:S01]  /*1aa0*/  DFMA R48, R14, UR74, R48 ;  /* 0x0000004a0e307c2b */ /* 0x000fe20008000030 */
[----:B------:R-:W4:Y:S01]  /*1ab0*/  LDCU.128 UR44, c[0x3][0xae0] ;  /* 0x00c15c00ff2c77ac */ /* 0x000f220008000c00 */
[----:B------:R-:W-:-:S02]  /*1ac0*/  DFMA R26, R10, UR60, R26 ;  /* 0x0000003c0a1a7c2b */ /* 0x000fc4000800001a */
[C---:B---3--:R-:W-:Y:S01]  /*1ad0*/  DFMA R30, R10.reuse, UR4, R30 ;  /* 0x000000040a1e7c2b */ /* 0x048fe2000800001e */
[----:B------:R-:W3:Y:S01]  /*1ae0*/  LDCU.128 UR48, c[0x3][0xb10] ;  /* 0x00c16200ff3077ac */ /* 0x000ee20008000c00 */
[C---:B-----5:R-:W-:Y:S02]  /*1af0*/  DFMA R32, R10.reuse, UR8, R32 ;  /* 0x000000080a207c2b */ /* 0x060fe40008000020 */
[C---:B------:R-:W-:Y:S01]  /*1b00*/  DFMA R38, R10.reuse, UR12, R38 ;  /* 0x0000000c0a267c2b */ /* 0x040fe20008000026 */
[----:B------:R-:W5:Y:S01]  /*1b10*/  LDCU.128 UR24, c[0x3][0x940] ;  /* 0x00c12800ff1877ac */ /* 0x000f620008000c00 */
[C---:B------:R-:W-:Y:S02]  /*1b20*/  DFMA R42, R10.reuse, UR16, R42 ;  /* 0x000000100a2a7c2b */ /* 0x040fe4000800002a */
[----:B-1----:R-:W-:Y:S01]  /*1b30*/  DFMA R44, R10, UR20, R44 ;  /* 0x000000140a2c7c2b */ /* 0x002fe2000800002c */
[----:B------:R-:W1:Y:S01]  /*1b40*/  LDCU.128 UR52, c[0x3][0xb40] ;  /* 0x00c16800ff3477ac */ /* 0x000e620008000c00 */
[----:B------:R-:W-:-:S02]  /*1b50*/  DMUL R12, R12, 0.5 ;  /* 0x3fe000000c0c7828 */ /* 0x000fc40000000000 */
[C---:B0-----:R-:W-:Y:S02]  /*1b60*/  DFMA R24, R16.reuse, UR28, R24 ;  /* 0x0000001c10187c2b */ /* 0x041fe40008000018 */
[C---:B--2---:R-:W-:Y:S02]  /*1b70*/  DFMA R28, R16.reuse, UR32, R28 ;  /* 0x00000020101c7c2b */ /* 0x044fe4000800001c */
[C---:B----4-:R-:W-:Y:S02]  /*1b80*/  DFMA R34, R16.reuse, UR36, R34 ;  /* 0x0000002410227c2b */ /* 0x050fe40008000022 */
[C---:B------:R-:W-:Y:S02]  /*1b90*/  DFMA R36, R16.reuse, UR40, R36 ;  /* 0x0000002810247c2b */ /* 0x040fe40008000024 */
[C---:B------:R-:W-:Y:S02]  /*1ba0*/  DFMA R40, R16.reuse, UR44, R40 ;  /* 0x0000002c10287c2b */ /* 0x040fe40008000028 */
[----:B---3--:R-:W-:-:S02]  /*1bb0*/  DFMA R46, R16, UR48, R46 ;  /* 0x00000030102e7c2b */ /* 0x008fc4000800002e */
[----:B------:R-:W-:Y:S02]  /*1bc0*/  DADD R20, R20, -R20 ;  /* 0x0000000014147229 */ /* 0x000fe40000000814 */
[----:B-----5:R-:W-:Y:S02]  /*1bd0*/  DFMA R50, R10, UR24, R50 ;  /* 0x000000180a327c2b */ /* 0x020fe40008000032 */
[----:B-1----:R-:W-:Y:S02]  /*1be0*/  DFMA R48, R16, UR52, R48 ;  /* 0x0000003410307c2b */ /* 0x002fe40008000030 */
        /* <DEDUP_REMOVED lines=40> */
.L_x_370:
[----:B------:R-:W-:Y:S05]  /*1e70*/  BSYNC.RECONVERGENT B0 ;  /* 0x0000000000007941 */ /* 0x000fea0003800200 */
.L_x_369:
        /* <DEDUP_REMOVED lines=11> */
[----:B------:R-:W5:Y:S03]  /*1f30*/  LDCU.128 UR36, c[0x3][0xa10] ;  /* 0x00c14200ff2477ac */ /* 0x000f660008000c00 */
[----:B------:R-:W4:Y:S01]  /*1f40*/  LDG.E.64.CONSTANT R74, desc[UR76][R98.64] ;  /* 0x0000004c624a7981 */ /* 0x000f22000c1e9b00 */
[----:B------:R-:W5:Y:S03]  /*1f50*/  LDCU.128 UR4, c[0x3][0x800] ;  /* 0x00c10000ff0477ac */ /* 0x000f660008000c00 */
[----:B0-----:R-:W4:Y:S01]  /*1f60*/  LDG.E.64.CONSTANT R36, desc[UR76][R98.64+-0x58] ;  /* 0xffffa84c62247981 */ /* 0x001f22000c1e9b00 */
[----:B------:R-:W0:Y:S03]  /*1f70*/  LDCU.128 UR12, c[0x3][0x830] ;  /* 0x00c10600ff0c77ac */ /* 0x000e260008000c00 */
[----:B------:R-:W4:Y:S01]  /*1f80*/  LDG.E.64.CONSTANT R38, desc[UR76][R98.64+-0x10] ;  /* 0xfffff04c62267981 */ /* 0x000f22000c1e9b00 */
[----:B------:R-:W0:Y:S03]  /*1f90*/  LDCU.128 UR20, c[0x3][0xa30] ;  /* 0x00c14600ff1477ac */ /* 0x000e260008000c00 */
[----:B------:R-:W4:Y:S01]  /*1fa0*/  LDG.E.64.CONSTANT R58, desc[UR76][R98.64+-0x8] ;  /* 0xfffff84c623a7981 */ /* 0x000f22000c1e9b00 */
[----:B------:R-:W0:Y:S03]  /*1fb0*/  LDCU.128 UR32, c[0x3][0x810] ;  /* 0x00c10200ff2077ac */ /* 0x000e260008000c00 */
[----:B------:R-:W4:Y:S01]  /*1fc0*/  LDG.E.64.CONSTANT R40, desc[UR76][R98.64+-0x50] ;  /* 0xffffb04c62287981 */ /* 0x000f22000c1e9b00 */
[----:B------:R-:W-:Y:S01]  /*1fd0*/  LOP3.LUT R9, R6, 0xffff, RZ, 0xc0, !PT ;  /* 0x0000ffff06097812 */ /* 0x000fe200078ec0ff */
[----:B--2---:R-:W-:Y:S01]  /*1fe0*/  UMOV UR46, UR40 ;  /* 0x00000028002e7c82 */ /* 0x004fe20008000000 */
[----:B-1----:R-:W-:Y:S01]  /*1ff0*/  MOV.SPILL R12, UR8 ;  /* 0x00000008000c7c02 */ /* 0x002fe20009000f00 */
[----:B------:R-:W-:Y:S01]  /*2000*/  UMOV UR47, UR41 ;  /* 0x00000029002f7c82 */ /* 0x000fe20008000000 */
[----:B------:R-:W-:Y:S01]  /*2010*/  IMAD.U32 R84, RZ, RZ, UR40 ;  /* 0x00000028ff547e24 */ /* 0x000fe2000f8e00ff */
[----:B------:R-:W1:Y:S01]  /*2020*/  LDCU.128 UR16, c[0x3][0x860] ;  /* 0x00c10c00ff1077ac */ /* 0x000e620008000c00 */
[----:B------:R-:W-:Y:S01]  /*2030*/  IMAD R4, R9, 0x68, R4 ;  /* 0x0000006809047824 */ /* 0x000fe200078e0204 */
[----:B------:R-:W2:Y:S01]  /*2040*/  LDG.E.64.CONSTANT R128, desc[UR76][R98.64+-0x18] ;  /* 0xffffe84c62807981 */ /* 0x000ea2000c1e9b00 */
[----:B------:R-:W1:Y:S03]  /*2050*/  LDCU.128 UR24, c[0x3][0xa60] ;  /* 0x00c14c00ff1877ac */ /* 0x000e660008000c00 */
[----:B------:R-:W-:Y:S01]  /*2060*/  LDS.64 R110, [R4] ;  /* 0x00000000046e7984 */ /* 0x000fe20000000a00 */
[----:B------:R-:W1:Y:S03]  /*2070*/  LDCU.128 UR28, c[0x3][0x820] ;  /* 0x00c10400ff1c77ac */ /* 0x000e660008000c00 */
[----:B------:R-:W0:Y:S01]  /*2080*/  LDS.64 R6, [R4+0x50] ;  /* 0x0000500004067984 */ /* 0x000e220000000a00 */
[----:B------:R-:W2:Y:S03]  /*2090*/  LDCU.128 UR52, c[0x3][0xaf0] ;  /* 0x00c15e00ff3477ac */ /* 0x000ea60008000c00 */
[----:B------:R-:W-:Y:S01]  /*20a0*/  LDS.64 R76, [R4+0x8] ;  /* 0x00000800044c7984 */ /* 0x000fe20000000a00 */
[----:B------:R-:W2:Y:S03]  /*20b0*/  LDCU.128 UR56, c[0x3][0xb20] ;  /* 0x00c16400ff3877ac */ /* 0x000ea60008000c00 */
[----:B------:R-:W1:Y:S01]  /*20c0*/  LDS.64 R8, [R4+0x48] ;  /* 0x0000480004087984 */ /* 0x000e620000000a00 */
        /* <DEDUP_REMOVED lines=8> */
[----:B------:R-:W-:Y:S01]  /*2150*/  IMAD.U32 R85, RZ, RZ, UR41 ;  /* 0x00000029ff557e24 */ /* 0x000fe2000f8e00ff */
[----:B---3--:R-:W-:Y:S01]  /*2160*/  UMOV UR40, UR50 ;  /* 0x0000003200287c82 */ /* 0x008fe20008000000 */
[----:B------:R-:W-:-:S02]  /*2170*/  IMAD.U32 R122, RZ, RZ, UR48 ;  /* 0x00000030ff7a7e24 */ /* 0x000fc4000f8e00ff */
[----:B------:R-:W-:Y:S02]  /*2180*/  IMAD.U32 R123, RZ, RZ, UR49 ;  /* 0x00000031ff7b7e24 */ /* 0x000fe4000f8e00ff */
[----:B------:R-:W-:Y:S02]  /*2190*/  IMAD.U32 R96, RZ, RZ, UR50 ;  /* 0x00000032ff607e24 */ /* 0x000fe4000f8e00ff */
[----:B------:R-:W-:Y:S01]  /*21a0*/  IMAD.U32 R97, RZ, RZ, UR51 ;  /* 0x00000033ff617e24 */ /* 0x000fe2000f8e00ff */
[----:B-----5:R-:W-:Y:S01]  /*21b0*/  MOV.SPILL R11, UR5 ;  /* 0x00000005000b7c02 */ /* 0x020fe20009000f00 */
[----:B------:R-:W-:Y:S01]  /*21c0*/  LDS.64 R100, [R4+0x20] ;  /* 0x0000200004647984 */ /* 0x000fe20000000a00 */
[----:B------:R-:W-:-:S03]  /*21d0*/  MOV.SPILL R14, UR4 ;  /* 0x00000004000e7c02 */ /* 0x000fc60009000f00 */
[----:B------:R-:W3:Y:S01]  /*21e0*/  LDS.64 R20, [R4+0x30] ;  /* 0x0000300004147984 */ /* 0x000ee20000000a00 */
[C-C-:B0-----:R-:W-:Y:S02]  /*21f0*/  DADD R124, R110.reuse, R6.reuse ;  /* 0x000000006e7c7229 */ /* 0x141fe40000000006 */
[----:B------:R-:W-:Y:S01]  /*2200*/  DADD R110, R110, -R6 ;  /* 0x000000006e6e7229 */ /* 0x000fe20000000806 */
[----:B------:R-:W0:Y:S01]  /*2210*/  LDS.64 R64, [R4+0x28] ;  /* 0x0000280004407984 */ /* 0x000e220000000a00 */
[C-C-:B-1----:R-:W-:Y:S02]  /*2220*/  DADD R42, R76.reuse, R8.reuse ;  /* 0x000000004c2a7229 */ /* 0x142fe40000000008 */
[----:B------:R-:W-:-:S04]  /*2230*/  DADD R76, R76, -R8 ;  /* 0x000000004c4c7229 */ /* 0x000fc80000000808 */
[----:B------:R-:W-:Y:S01]  /*2240*/  DFMA R22, R110, UR8, RZ ;  /* 0x000000086e167c2b */ /* 0x000fe200080000ff */
[----:B------:R-:W-:Y:S01]  /*2250*/  MOV.SPILL R9, UR9 ;  /* 0x0000000900097c02 */ /* 0x000fe20009000f00 */
[----:B------:R-:W-:Y:S01]  /*2260*/  UMOV UR8, UR48 ;  /* 0x0000003000087c82 */ /* 0x000fe20008000000 */
[----:B------:R-:W-:Y:S01]  /*2270*/  UMOV UR9, UR49 ;  /* 0x0000003100097c82 */ /* 0x000fe20008000000 */
[----:B------:R-:W-:Y:S01]  /*2280*/  UMOV UR41, UR51 ;  /* 0x0000003300297c82 */ /* 0x000fe20008000000 */
[C-C-:B------:R-:W-:Y:S01]  /*2290*/  DADD R130, R46.reuse, R16.reuse ;  /* 0x000000002e827229 */ /* 0x140fe20000000010 */
[----:B------:R-:W1:Y:S01]  /*22a0*/  LDCU.128 UR48, c[0x3][0xa40] ;  /* 0x00c14800ff3077ac */ /* 0x000e620008000c00 */
[----:B------:R-:W-:Y:S02]  /*22b0*/  DADD R46, R46, -R16 ;  /* 0x000000002e2e7229 */ /* 0x000fe40000000810 */
[----:B------:R-:W-:Y:S02]  /*22c0*/  DFMA R22, R76, UR10, R22 ;  /* 0x0000000a4c167c2b */ /* 0x000fe40008000016 */
[----:B------:R-:W-:-:S02]  /*22d0*/  DADD R108, R106, R18 ;  /* 0x000000006a6c7229 */ /* 0x000fc40000000012 */
[----:B------:R-:W-:-:S04]  /*22e0*/  DADD R106, R106, -R18 ;  /* 0x000000006a6a7229 */ /* 0x000fc80000000812 */
[----:B------:R-:W-:Y:S02]  /*22f0*/  DFMA R22, R46, UR36, R22 ;  /* 0x000000242e167c2b */ /* 0x000fe40008000016 */
[----:B------:R-:W-:Y:S01]  /*2300*/  DFMA R6, R124, UR4, RZ ;  /* 0x000000047c067c2b */ /* 0x000fe200080000ff */
[----:B-1----:R-:W-:-:S05]  /*2310*/  UMOV UR4, UR48 ;  /* 0x0000003000047c82 */ /* 0x002fca0008000000 */
[----:B------:R-:W-:Y:S01]  /*2320*/  DFMA R22, R106, UR38, R22 ;  /* 0x000000266a167c2b */ /* 0x000fe20008000016 */
[----:B------:R-:W-:Y:S01]  /*2330*/  UMOV UR5, UR49 ;  /* 0x0000003100057c82 */ /* 0x000fe20008000000 */
[----:B------:R-:W-:Y:S01]  /*2340*/  IMAD.U32 R48, RZ, RZ, UR48 ;  /* 0x00000030ff307e24 */ /* 0x000fe2000f8e00ff */
[----:B------:R-:W-:Y:S01]  /*2350*/  UMOV UR38, UR50 ;  /* 0x0000003200267c82 */ /* 0x000fe20008000000 */
[----:B------:R-:W-:Y:S01]  /*2360*/  IMAD.U32 R49, RZ, RZ, UR49 ;  /* 0x00000031ff317e24 */ /* 0x000fe2000f8e00ff */
[----:B------:R-:W-:Y:S01]  /*2370*/  UMOV UR39, UR51 ;  /* 0x0000003300277c82 */ /* 0x000fe20008000000 */
[----:B------:R-:W-:Y:S02]  /*2380*/  IMAD.U32 R52, RZ, RZ, UR50 ;  /* 0x00000032ff347e24 */ /* 0x000fe4000f8e00ff */
[----:B------:R-:W-:Y:S01]  /*2390*/  IMAD.U32 R53, RZ, RZ, UR51 ;  /* 0x00000033ff357e24 */ /* 0x000fe2000f8e00ff */
[----:B------:R-:W1:Y:S02]  /*23a0*/  LDCU.128 UR48, c[0x3][0xa70] ;  /* 0x00c14e00ff3077ac */ /* 0x000e640008000c00 */
        /* <DEDUP_REMOVED lines=8> */
[----:B------:R-:W1:Y:S01]  /*2430*/  LDCU.128 UR48, c[0x3][0x850] ;  /* 0x00c10a00ff3077ac */ /* 0x000e620008000c00 */
[----:B------:R-:W-:Y:S01]  /*2440*/  DFMA R6, R42, UR6, R6 ;  /* 0x000000062a067c2b */ /* 0x000fe20008000006 */
[----:B------:R-:W-:Y:S01]  /*2450*/  MOV.SPILL R13, UR13 ;  /* 0x0000000d000d7c02 */ /* 0x000fe20009000f00 */
[----:B------:R-:W-:Y:S01]  /*2460*/  DFMA R24, R124, UR12, RZ ;  /* 0x0000000c7c187c2b */ /* 0x000fe200080000ff */
[----:B------:R-:W-:Y:S01]  /*2470*/  MOV.SPILL R16, UR12 ;  /* 0x0000000c00107c02 */ /* 0x000fe20009000f00 */
[----:B------:R-:W-:Y:S01]  /*2480*/  DFMA R26, R110, UR20, RZ ;  /* 0x000000146e1a7c2b */ /* 0x000fe200080000ff */
[----:B------:R-:W-:Y:S02]  /*2490*/  MOV.SPILL R15, UR21 ;  /* 0x00000015000f7c02 */ /* 0x000fe40009000f00 */
[----:B------:R-:W-:Y:S01]  /*24a0*/  MOV.SPILL R17, UR20 ;  /* 0x0000001400117c02 */ /* 0x000fe20009000f00 */
[----:B------:R-:W-:Y:S01]  /*24b0*/  DFMA R6, R130, UR32, R6 ;  /* 0x0000002082067c2b */ /* 0x000fe20008000006 */
        /* <DEDUP_REMOVED lines=9> */
[----:B------:R-:W-:Y:S02]  /*2550*/  DFMA R28, R124, UR16, RZ ;  /* 0x000000107c1c7c2b */ /* 0x000fe400080000ff */
[C-C-:B---3--:R-:W-:Y:S02]  /*2560*/  DADD R104, R100.reuse, R20.reuse ;  /* 0x0000000064687229 */ /* 0x148fe40000000014 */
[----:B------:R-:W-:Y:S02]  /*2570*/  DADD R100, R100, -R20 ;  /* 0x0000000064647229 */ /* 0x000fe40000000814 */
[----:B------:R-:W-:Y:S02]  /*2580*/  DFMA R24, R42, UR14, R24 ;  /* 0x0000000e2a187c2b */ /* 0x000fe40008000018 */
[----:B------:R-:W-:Y:S01]  /*2590*/  DFMA R20, R108, UR34, R6 ;  /* 0x000000226c147c2b */ /* 0x000fe20008000006 */
[----:B------:R-:W-:Y:S01]  /*25a0*/  MOV.SPILL R10, UR16 ;  /* 0x00000010000a7c02 */ /* 0x000fe20009000f00 */
[----:B0-----:R-:W-:-:S02]  /*25b0*/  DADD R102, R64, R64 ;  /* 0x0000000040667229 */ /* 0x001fc40000000040 */
[----:B------:R-:W-:Y:S02]  /*25c0*/  DFMA R30, R110, UR24, RZ ;  /* 0x000000186e1e7c2b */ /* 0x000fe400080000ff */
[----:B------:R-:W-:Y:S02]  /*25d0*/  DFMA R28, R42, UR18, R28 ;  /* 0x000000122a1c7c2b */ /* 0x000fe4000800001c */
[----:B------:R-:W-:Y:S01]  /*25e0*/  DFMA R26, R76, UR22, R26 ;  /* 0x000000164c1a7c2b */ /* 0x000fe2000800001a */
[----:B------:R-:W-:Y:S01]  /*25f0*/  MOV.SPILL R6, UR17 ;  /* 0x0000001100067c02 */ /* 0x000fe20009000f00 */
        /* <DEDUP_REMOVED lines=10> */
[----:B------:R-:W-:Y:S01]  /*26a0*/  DMUL R102, R102, 0.5 ;  /* 0x3fe0000066667828 */ /* 0x000fe20000000000 */
[----:B------:R-:W1:Y:S01]  /*26b0*/  LDCU.128 UR32, c[0x3][0xa20] ;  /* 0x00c14400ff2077ac */ /* 0x000e620008000c00 */
[----:B------:R-:W-:Y:S02]  /*26c0*/  DFMA R30, R76, UR26, R30 ;  /* 0x0000001a4c1e7c2b */ /* 0x000fe4000800001e */
[----:B------:R-:W-:Y:S02]  /*26d0*/  DFMA R20, R104, UR28, R20 ;  /* 0x0000001c68147c2b */ /* 0x000fe40008000014 */
[----:B------:R-:W-:-:S02]  /*26e0*/  DFMA R32, R130, UR8, R28 ;  /* 0x0000000882207c2b */ /* 0x000fc4000800001c */
[----:B------:R-:W-:Y:S02]  /*26f0*/  DFMA R26, R46, UR4, R26 ;  /* 0x000000042e1a7c2b */ /* 0x000fe4000800001a */
[----:B------:R-:W-:Y:S02]  /*2700*/  DFMA R28, R108, UR42, R24 ;  /* 0x0000002a6c1c7c2b */ /* 0x000fe40008000018 */
[----:B------:R-:W-:Y:S01]  /*2710*/  DFMA R44, R46, UR44, R30 ;  /* 0x0000002c2e2c7c2b */ /* 0x000fe2000800001e */
[----:B------:R-:W-:Y:S01]  /*2720*/  MOV.SPILL R18, UR25 ;  /* 0x0000001900127c02 */ /* 0x000fe20009000f00 */
[----:B------:R-:W-:Y:S01]  /*2730*/  DFMA R24, R102, UR30, R20 ;  /* 0x0000001e66187c2b */ /* 0x000fe20008000014 */
[----:B0-----:R-:W-:Y:S01]  /*2740*/  UMOV UR14, UR48 ;  /* 0x00000030000e7c82 */ /* 0x001fe20008000000 */
[----:B------:R-:W-:Y:S01]  /*2750*/  DFMA R30, R106, UR38, R26 ;  /* 0x000000266a1e7c2b */ /* 0x000fe2000800001a */
[----:B------:R-:W-:Y:S01]  /*2760*/  UMOV UR15, UR49 ;  /* 0x00000031000f7c82 */ /* 0x000fe20008000000 */
[----:B------:R-:W-:Y:S01]  /*2770*/  DFMA R20, R108, UR40, R32 ;  /* 0x000000286c147c2b */ /* 0x000fe20008000020 */
[----:B------:R-:W-:Y:S01]  /*2780*/  IMAD.U32 R60, RZ, RZ, UR48 ;  /* 0x00000030ff3c7e24 */ /* 0x000fe2000f8e00ff */
[----:B------:R-:W-:Y:S01]  /*2790*/  UMOV UR8, UR50 ;  /* 0x0000003200087c82 */ /* 0x000fe20008000000 */
[----:B------:R-:W-:Y:S01]  /*27a0*/  IMAD.U32 R61, RZ, RZ, UR49 ;  /* 0x00000031ff3d7e24 */ /* 0x000fe2000f8e00ff */
[----:B------:R-:W-:Y:S01]  /*27b0*/  UMOV UR9, UR51 ;  /* 0x0000003300097c82 */ /* 0x000fe20008000000 */
[----:B------:R-:W-:Y:S01]  /*27c0*/  IMAD.U32 R90, RZ, RZ, UR50 ;  /* 0x00000032ff5a7e24 */ /* 0x000fe2000f8e00ff */
[----:B------:R-:W-:Y:S01]  /*27d0*/  DADD R64, R64, -R64 ;  /* 0x0000000040407229 */ /* 0x000fe20000000840 */
[----:B------:R-:W-:Y:S01]  /*27e0*/  IMAD.U32 R91, RZ, RZ, UR51 ;  /* 0x00000033ff5b7e24 */ /* 0x000fe2000f8e00ff */
[----:B------:R-:W0:Y:S01]  /*27f0*/  LDCU.128 UR48, c[0x3][0xa80] ;  /* 0x00c15000ff3077ac */ /* 0x000e220008000c00 */
[----:B------:R-:W-:-:S02]  /*2800*/  DFMA R30, R100, UR16, R30 ;  /* 0x00000010641e7c2b */ /* 0x000fc4000800001e */
[----:B------:R-:W-:Y:S01]  /*2810*/  DFMA R54, R104, UR14, R20 ;  /* 0x0000000e68367c2b */ /* 0x000fe20008000014 */
[----:B------:R-:W-:Y:S01]  /*2820*/  MOV.SPILL R19, UR24 ;  /* 0x0000001800137c02 */ /* 0x000fe20009000f00 */
[----:B-1----:R-:W-:Y:S01]  /*2830*/  DFMA R22, R100, UR32, R22 ;  /* 0x0000002064167c2b */ /* 0x002fe20008000016 */
[----:B------:R-:W1:Y:S01]  /*2840*/  LDCU.128 UR28, c[0x3][0x890] ;  /* 0x00c11200ff1c77ac */ /* 0x000e620008000c00 */
[----:B------:R-:W-:Y:S02]  /*2850*/  DFMA R44, R106, UR36, R44 ;  /* 0x000000246a2c7c2b */ /* 0x000fe4000800002c */
[----:B------:R-:W-:Y:S01]  /*2860*/  DFMA R30, R64, UR10, R30 ;  /* 0x0000000a401e7c2b */ /* 0x000fe2000800001e */
[----:B------:R-:W3:Y:S01]  /*2870*/  LDCU.128 UR36, c[0x3][0xaa0] ;  /* 0x00c15400ff2477ac */ /* 0x000ee20008000c00 */
[----:B------:R-:W-:Y:S01]  /*2880*/  DFMA R56, R102, UR8, R54 ;  /* 0x0000000866387c2b */ /* 0x000fe20008000036 */
[----:B------:R-:W5:Y:S01]  /*2890*/  LDCU.128 UR8, c[0x3][0x8a0] ;  /* 0x00c11400ff0877ac */ /* 0x000f620008000c00 */
[----:B------:R-:W-:Y:S01]  /*28a0*/  DFMA R26, R64, UR34, R22 ;  /* 0x00000022401a7c2b */ /* 0x000fe20008000016 */
[----:B0-----:R-:W-:Y:S01]  /*28b0*/  UMOV UR24, UR48 ;  /* 0x0000003000187c82 */ /* 0x001fe20008000000 */
[----:B------:R-:W-:Y:S01]  /*28c0*/  UMOV UR25, UR49 ;  /* 0x0000003100197c82 */ /* 0x000fe20008000000 */
[----:B------:R-:W-:Y:S01]  /*28d0*/  DFMA R32, R104, UR20, R28 ;  /* 0x0000001468207c2b */ /* 0x000fe2000800001c */
[----:B------:R-:W-:Y:S01]  /*28e0*/  UMOV UR4, UR50 ;  /* 0x0000003200047c82 */ /* 0x000fe20008000000 */
[----:B------:R-:W-:Y:S01]  /*28f0*/  DFMA R44, R100, UR24, R44 ;  /* 0x00000018642c7c2b */ /* 0x000fe2000800002c */
[----:B------:R-:W-:-:S02]  /*2900*/  UMOV UR5, UR51 ;  /* 0x0000003300057c82 */ /* 0x000fc40008000000 */
[C-C-:B------:R-:W-:Y:S01]  /*2910*/  DADD R28, R24.reuse, R26.reuse ;  /* 0x00000000181c7229 */ /* 0x140fe2000000001a */
[----:B------:R-:W0:Y:S01]  /*2920*/  LDCU.128 UR32, c[0x3][0xa90] ;  /* 0x00c15200ff2077ac */ /* 0x000e220008000c00 */
[----:B------:R-:W-:Y:S02]  /*2930*/  DADD R24, R24, -R26 ;  /* 0x0000000018187229 */ /* 0x000fe4000000081a */
[----:B------:R-:W-:Y:S01]  /*2940*/  DFMA R32, R102, UR12, R32 ;  /* 0x0000000c66207c2b */ /* 0x000fe20008000020 */
[----:B---3--:R-:W-:Y:S01]  /*2950*/  IMAD.U32 R116, RZ, RZ, UR36 ;  /* 0x00000024ff747e24 */ /* 0x008fe2000f8e00ff */
[----:B------:R-:W-:Y:S01]  /*2960*/  DFMA R66, R64, UR4, R44 ;  /* 0x0000000440427c2b */ /* 0x000fe2000800002c */
[----:B------:R-:W-:Y:S01]  /*2970*/  MOV.SPILL R7, UR7 ;  /* 0x0000000700077c02 */ /* 0x000fe20009000f00 */
[----:B-----5:R-:W-:Y:S01]  /*2980*/  UMOV UR14, UR8 ;  /* 0x00000008000e7c82 */ /* 0x020fe20008000000 */
        /* <DEDUP_REMOVED lines=14> */
[----:B------:R-:W3:Y:S01]  /*2a70*/  LDCU.128 UR36, c[0x3][0x8b0] ;  /* 0x00c11600ff2477ac */ /* 0x000ee20008000c00 */
[----:B------:R-:W5:Y:S01]  /*2a80*/  LDC.64 R26, c[0x3][0xa08] ;  /* 0x00c28200ff1a7b82 */ /* 0x000f620000000a00 */
[----:B------:R-:W-:-:S02]  /*2a90*/  DADD R44, R32, R30 ;  /* 0x00000000202c7229 */ /* 0x000fc4000000001e */
[----:B------:R-:W-:Y:S01]  /*2aa0*/  DADD R30, R32, -R30 ;  /* 0x00000000201e7229 */ /* 0x000fe2000000081e */
[----:B------:R-:W-:Y:S01]  /*2ab0*/  MOV.SPILL R8, UR6 ;  /* 0x0000000600087c02 */ /* 0x000fe20009000f00 */
[--C-:B------:R-:W-:Y:S01]  /*2ac0*/  DADD R32, R56, -R66.reuse ;  /* 0x0000000038207229 */ /* 0x100fe20000000842 */
[----:B------:R-:W-:Y:S01]  /*2ad0*/  IMAD.U32 R86, RZ, RZ, UR42 ;  /* 0x0000002aff567e24 */ /* 0x000fe2000f8e00ff */
[----:B------:R-:W2:Y:S01]  /*2ae0*/  LDCU.128 UR44, c[0x3][0x920] ;  /* 0x00c12400ff2c77ac */ /* 0x000ea20008000c00 */
[----:B----4-:R-:W-:Y:S01]  /*2af0*/  DMUL R34, R34, R28 ;  /* 0x0000001c22227228 */ /* 0x010fe20000000000 */
[----:B---3--:R-:W-:Y:S01]  /*2b00*/  UMOV UR12, UR36 ;  /* 0x00000024000c7c82 */ /* 0x008fe20008000000 */
[----:B------:R-:W-:Y:S01]  /*2b10*/  UMOV UR13, UR37 ;  /* 0x00000025000d7c82 */ /* 0x000fe20008000000 */
[----:B------:R-:W-:Y:S01]  /*2b20*/  DADD R66, R56, R66 ;  /* 0x0000000038427229 */ /* 0x000fe20000000042 */
[----:B------:R-:W-:Y:S01]  /*2b30*/  IMAD.U32 R87, RZ, RZ, UR43 ;  /* 0x0000002bff577e24 */ /* 0x000fe2000f8e00ff */
[----:B------:R-:W3:Y:S01]  /*2b40*/  LDCU.128 UR40, c[0x3][0x8f0] ;  /* 0x00c11e00ff2877ac */ /* 0x000ee20008000c00 */
[----:B------:R-:W4:Y:S02]  /*2b50*/  LDC.64 R28, c[0x3][0x838] ;  /* 0x00c20e00ff1c7b82 */ /* 0x000f240000000a00 */
[----:B------:R-:W-:-:S02]  /*2b60*/  DFMA R54, R74, R24, R34 ;  /* 0x000000184a36722b */ /* 0x000fc40000000022 */
[----:B------:R-:W-:Y:S02]  /*2b70*/  DMUL R36, R36, R44 ;  /* 0x0000002c24247228 */ /* 0x000fe40000000000 */
[----:B------:R-:W-:Y:S02]  /*2b80*/  DMUL R38, R38, R32 ;  /* 0x0000002026267228 */ /* 0x000fe40000000000 */
[----:B-1----:R-:W-:Y:S02]  /*2b90*/  DFMA R32, R124, UR28, RZ ;  /* 0x0000001c7c207c2b */ /* 0x002fe400080000ff */
[----:B------:R-:W-:Y:S01]  /*2ba0*/  DFMA R70, R54, UR6, RZ ;  /* 0x0000000636467c2b */ /* 0x000fe200080000ff */
[----:B------:R-:W-:Y:S01]  /*2bb0*/  UMOV UR6, UR38 ;  /* 0x0000002600067c82 */ /* 0x000fe20008000000 */
[----:B0-----:R-:W-:Y:S01]  /*2bc0*/  DFMA R44, R110, UR32, RZ ;  /* 0x000000206e2c7c2b */ /* 0x001fe200080000ff */
[----:B------:R-:W-:Y:S01]  /*2bd0*/  UMOV UR7, UR39 ;  /* 0x0000002700077c82 */ /* 0x000fe20008000000 */
[----:B------:R-:W0:Y:S01]  /*2be0*/  LDCU.128 UR36, c[0x3][0xab0] ;  /* 0x00c15600ff2477ac */ /* 0x000e220008000c00 */
[----:B------:R-:W-:-:S02]  /*2bf0*/  DFMA R74, R74, -R24, R34 ;  /* 0x800000184a4a722b */ /* 0x000fc40000000022 */
[----:B------:R-:W-:Y:S02]  /*2c00*/  DFMA R32, R42, UR30, R32 ;  /* 0x0000001e2a207c2b */ /* 0x000fe40008000020 */
[----:B------:R-:W-:Y:S02]  /*2c10*/  DFMA R56, R58, R30, R36 ;  /* 0x0000001e3a38722b */ /* 0x000fe40000000024 */
[----:B------:R-:W-:Y:S02]  /*2c20*/  DFMA R44, R76, UR34, R44 ;  /* 0x000000224c2c7c2b */ /* 0x000fe4000800002c */
[----:B------:R-:W-:Y:S02]  /*2c30*/  DMUL R40, R40, R66 ;  /* 0x0000004228287228 */ /* 0x000fe40000000000 */
[----:B------:R-:W-:Y:S02]  /*2c40*/  DFMA R58, R58, -R30, R36 ;  /* 0x8000001e3a3a722b */ /* 0x000fe40000000024 */
[----:B-----5:R-:W-:-:S02]  /*2c50*/  DFMA R26, R74, R26, RZ ;  /* 0x0000001a4a1a722b */ /* 0x020fc400000000ff */
[----:B------:R-:W-:Y:S02]  /*2c60*/  DFMA R32, R130, UR14, R32 ;  /* 0x0000000e82207c2b */ /* 0x000fe40008000020 */
[----:B------:R-:W-:Y:S01]  /*2c70*/  DFMA R44, R46, UR10, R44 ;  /* 0x0000000a2e2c7c2b */ /* 0x000fe2000800002c */
[----:B0-----:R-:W-:Y:S01]  /*2c80*/  IMAD.U32 R66, RZ, RZ, UR38 ;  /* 0x00000026ff427e24 */ /* 0x001fe2000f8e00ff */
[----:B------:R-:W-:Y:S01]  /*2c90*/  DADD R82, -R38, R40 ;  /* 0x0000000026527229 */ /* 0x000fe20000000128 */
[----:B------:R-:W-:Y:S01]  /*2ca0*/  IMAD.U32 R67, RZ, RZ, UR39 ;  /* 0x00000027ff437e24 */ /* 0x000fe2000f8e00ff */
[----:B------:R-:W-:Y:S01]  /*2cb0*/  DFMA R78, R58, UR22, R26 ;  /* 0x000000163a4e7c2b */ /* 0x000fe2000800001a */
[----:B------:R-:W-:Y:S01]  /*2cc0*/  UMOV UR20, UR36 ;  /* 0x0000002400147c82 */ /* 0x000fe20008000000 */
[----:B------:R-:W-:Y:S01]  /*2cd0*/  UMOV UR21, UR37 ;  /* 0x0000002500157c82 */ /* 0x000fe20008000000 */
[----:B------:R-:W0:Y:S01]  /*2ce0*/  LDCU.128 UR36, c[0x3][0x8c0] ;  /* 0x00c11800ff2477ac */ /* 0x000e220008000c00 */
[----:B------:R-:W-:-:S02]  /*2cf0*/  DFMA R32, R108, UR8, R32 ;  /* 0x000000086c207c2b */ /* 0x000fc40008000020 */
[----:B------:R-:W-:Y:S01]  /*2d00*/  DFMA R44, R106, UR4, R44 ;  /* 0x000000046a2c7c2b */ /* 0x000fe2000800002c */
[----:B------:R-:W-:Y:S01]  /*2d10*/  IMAD.U32 R92, RZ, RZ, UR50 ;  /* 0x00000032ff5c7e24 */ /* 0x000fe2000f8e00ff */
[----:B------:R-:W-:Y:S01]  /*2d20*/  DFMA R78, R82, UR26, R78 ;  /* 0x0000001a524e7c2b */ /* 0x000fe2000800004e */
[----:B------:R-:W-:Y:S01]  /*2d30*/  R2UR UR26, R66 ;  /* 0x00000000421a72ca */ /* 0x000fe200000e0000 */
[----:B------:R-:W-:Y:S01]  /*2d40*/  IMAD.U32 R93, RZ, RZ, UR51 ;  /* 0x00000033ff5d7e24 */ /* 0x000fe2000f8e00ff */
[----:B------:R-:W-:Y:S01]  /*2d50*/  R2UR UR27, R67 ;  /* 0x00000000431b72ca */ /* 0x000fe200000e0000 */
[----:B------:R-:W-:Y:S01]  /*2d60*/  DFMA R72, R104, UR12, R32 ;  /* 0x0000000c68487c2b */ /* 0x000fe20008000020 */
[----:B------:R-:W-:Y:S01]  /*2d70*/  MOV.SPILL R134, UR7 ;  /* 0x0000000700867c02 */ /* 0x000fe20009000f00 */
[----:B------:R-:W-:Y:S01]  /*2d80*/  DFMA R44, R100, UR20, R44 ;  /* 0x00000014642c7c2b */ /* 0x000fe2000800002c */
[----:B------:R-:W-:Y:S01]  /*2d90*/  MOV.SPILL R137, UR6 ;  /* 0x0000000600897c02 */ /* 0x000fe20009000f00 */
[C---:B---3--:R-:W-:Y:S01]  /*2da0*/  DFMA R66, R124.reuse, UR40, RZ ;  /* 0x000000287c427c2b */ /* 0x048fe200080000ff */
[----:B------:R-:W1:Y:S01]  /*2db0*/  LDCU.128 UR48, c[0x3][0xac0] ;  /* 0x00c15800ff3077ac */ /* 0x000e620008000c00 */
[C---:B0-----:R-:W-:Y:S01]  /*2dc0*/  DFMA R126, R124.reuse, UR36, RZ ;  /* 0x000000247c7e7c2b */ /* 0x041fe200080000ff */
[----:B------:R-:W0:Y:S01]  /*2dd0*/  LDCU.128 UR8, c[0x3][0x8d0] ;  /* 0x00c11a00ff0877ac */ /* 0x000e220008000c00 */
[----:B--2---:R-:W-:-:S02]  /*2de0*/  DFMA R124, R124, UR44, RZ ;  /* 0x0000002c7c7c7c2b */ /* 0x004fc400080000ff */
[----:B------:R-:W-:Y:S01]  /*2df0*/  DFMA R72, R102, UR6, R72 ;  /* 0x0000000666487c2b */ /* 0x000fe20008000048 */
[----:B------:R-:W2:Y:S01]  /*2e00*/  LDCU.128 UR4, c[0x3][0xad0] ;  /* 0x00c15a00ff0477ac */ /* 0x000ea20008000c00 */
[----:B------:R-:W-:Y:S02]  /*2e10*/  DFMA R44, R64, UR26, R44 ;  /* 0x0000001a402c7c2b */ /* 0x000fe4000800002c */
[C---:B------:R-:W-:Y:S02]  /*2e20*/  DFMA R126, R42.reuse, UR38, R126 ;  /* 0x000000262a7e7c2b */ /* 0x040fe4000800007e */
[C---:B------:R-:W-:Y:S02]  /*2e30*/  DFMA R66, R42.reuse, UR42, R66 ;  /* 0x0000002a2a427c2b */ /* 0x040fe40008000042 */
[----:B------:R-:W-:Y:S02]  /*2e40*/  DFMA R124, R42, UR46, R124 ;  /* 0x0000002e2a7c7c2b */ /* 0x000fe4000800007c */
[----:B------:R-:W-:-:S02]  /*2e50*/  DADD R42, R72, -R44 ;  /* 0x00000000482a7229 */ /* 0x000fc4000000082c */
[----:B------:R-:W-:Y:S01]  /*2e60*/  DADD R44, R72, R44 ;  /* 0x00000000482c7229 */ /* 0x000fe2000000002c */
[----:B------:R-:W3:Y:S01]  /*2e70*/  LDG.E.64.CONSTANT R72, desc[UR76][R98.64+-0x48] ;  /* 0xffffb84c62487981 */ /* 0x000ee2000c1e9b00 */
[----:B----4-:R-:W-:Y:S01]  /*2e80*/  DFMA R70, R56, R28, R70 ;  /* 0x0000001c3846722b */ /* 0x010fe20000000046 */
[----:B------:R-:W-:-:S03]  /*2e90*/  MOV.SPILL R21, UR29 ;  /* 0x0000001d00157c02 */ /* 0x000fc60009000f00 */
[----:B------:R-:W-:Y:S01]  /*2ea0*/  DMUL R42, R128, R42 ;  /* 0x0000002a802a7228 */ /* 0x000fe20000000000 */
[----:B------:R-:W-:Y:S01]  /*2eb0*/  MOV.SPILL R24, UR28 ;  /* 0x0000001c00187c02 */ /* 0x000fe20009000f00 */
[----:B-1----:R-:W-:Y:S01]  /*2ec0*/  DFMA R128, R110, UR48, RZ ;  /* 0x000000306e807c2b */ /* 0x002fe200080000ff */
[----:B------:R-:W-:Y:S01]  /*2ed0*/  MOV.SPILL R28, UR21 ;  /* 0x00000015001c7c02 */ /* 0x000fe20009000f00 */
[----:B--2---:R-:W-:Y:S01]  /*2ee0*/  UMOV UR21, UR5 ;  /* 0x0000000500157c82 */ /* 0x004fe20008000000 */
[----:B------:R-:W-:Y:S01]  /*2ef0*/  MOV.SPILL R31, UR20 ;  /* 0x00000014001f7c02 */ /* 0x000fe20009000f00 */
[----:B------:R-:W-:Y:S01]  /*2f00*/  UMOV UR20, UR4 ;  /* 0x0000000400147c82 */ /* 0x000fe20008000000 */
[----:B------:R-:W-:Y:S01]  /*2f10*/  MOV.SPILL R27, UR13 ;  /* 0x0000000d001b7c02 */ /* 0x000fe20009000f00 */
[----:B------:R-:W-:Y:S01]  /*2f20*/  UMOV UR28, UR6 ;  /* 0x00000006001c7c82 */ /* 0x000fe20008000000 */
[----:B------:R-:W-:Y:S01]  /*2f30*/  MOV.SPILL R29, UR12 ;  /* 0x0000000c001d7c02 */ /* 0x000fe20009000f00 */
[----:B------:R-:W-:Y:S01]  /*2f40*/  UMOV UR29, UR7 ;  /* 0x00000007001d7c82 */ /* 0x000fe20008000000 */
[----:B------:R-:W1:Y:S01]  /*2f50*/  LDCU.128 UR4, c[0x3][0x8e0] ;  /* 0x00c11c00ff0477ac */ /* 0x000e620008000c00 */
[----:B------:R-:W-:-:S02]  /*2f60*/  MOV.SPILL R20, UR25 ;  /* 0x0000001900147c02 */ /* 0x000fc40009000f00 */
[----:B------:R-:W-:Y:S01]  /*2f70*/  MOV.SPILL R22, UR24 ;  /* 0x0000001800167c02 */ /* 0x000fe20009000f00 */
[----:B------:R-:W2:Y:S01]  /*2f80*/  LDCU.128 UR12, c[0x3][0xae0] ;  /* 0x00c15c00ff0c77ac */ /* 0x000ea20008000c00 */
[----:B------:R-:W-:Y:S02]  /*2f90*/  MOV.SPILL R136, UR27 ;  /* 0x0000001b00887c02 */ /* 0x000fe40009000f00 */
[----:B------:R-:W-:Y:S01]  /*2fa0*/  MOV.SPILL R139, UR26 ;  /* 0x0000001a008b7c02 */ /* 0x000fe20009000f00 */
[----:B------:R-:W4:Y:S01]  /*2fb0*/  LDCU.128 UR24, c[0x3][0x900] ;  /* 0x00c12000ff1877ac */ /* 0x000f220008000c00 */
[----:B------:R-:W-:Y:S01]  /*2fc0*/  DFMA R128, R76, UR50, R128 ;  /* 0x000000324c807c2b */ /* 0x000fe20008000080 */
[----:B------:R-:W-:Y:S01]  /*2fd0*/  MOV.SPILL R30, UR37 ;  /* 0x00000025001e7c02 */ /* 0x000fe20009000f00 */
[----:B------:R-:W-:Y:S01]  /*2fe0*/  DADD R80, R38, R40 ;  /* 0x0000000026507229 */ /* 0x000fe20000000028 */
[----:B------:R-:W-:Y:S01]  /*2ff0*/  MOV.SPILL R33, UR36 ;  /* 0x0000002400217c02 */ /* 0x000fe20009000f00 */
[----:B0-----:R-:W-:Y:S01]  /*3000*/  UMOV UR36, UR8 ;  /* 0x0000000800247c82 */ /* 0x001fe20008000000 */
[----:B------:R-:W-:-:S02]  /*3010*/  UMOV UR37, UR9 ;  /* 0x0000000900257c82 */ /* 0x000fc40008000000 */
[----:B------:R-:W-:Y:S02]  /*3020*/  DFMA R126, R130, UR36, R126 ;  /* 0x00000024827e7c2b */ /* 0x000fe4000800007e */
[----:B------:R-:W-:Y:S01]  /*3030*/  DFMA R128, R46, UR20, R128 ;  /* 0x000000142e807c2b */ /* 0x000fe20008000080 */
[----:B------:R-:W-:Y:S01]  /*3040*/  MOV.SPILL R23, UR33 ;  /* 0x0000002100177c02 */ /* 0x000fe20009000f00 */
[----:B-1----:R-:W-:Y:S01]  /*3050*/  UMOV UR8, UR4 ;  /* 0x0000000400087c82 */ /* 0x002fe20008000000 */
[----:B------:R-:W-:Y:S01]  /*3060*/  MOV.SPILL R25, UR32 ;  /* 0x0000002000197c02 */ /* 0x000fe20009000f00 */
[----:B------:R-:W-:Y:S01]  /*3070*/  UMOV UR9, UR5 ;  /* 0x0000000500097c82 */ /* 0x000fe20008000000 */
[----:B--2---:R-:W-:Y:S01]  /*3080*/  UMOV UR22, UR14 ;  /* 0x0000000e00167c82 */ /* 0x004fe20008000000 */
        /* <DEDUP_REMOVED lines=10> */
[----:B----4-:R-:W-:Y:S01]  /*3130*/  UMOV UR12, UR24 ;  /* 0x00000018000c7c82 */ /* 0x010fe20008000000 */
[----:B------:R-:W-:Y:S01]  /*3140*/  UMOV UR13, UR25 ;  /* 0x00000019000d7c82 */ /* 0x000fe20008000000 */
[----:B------:R-:W-:Y:S01]  /*3150*/  UMOV UR10, UR60 ;  /* 0x0000003c000a7c82 */ /* 0x000fe20008000000 */
[----:B------:R-:W-:Y:S01]  /*3160*/  UMOV UR11, UR61 ;  /* 0x0000003d000b7c82 */ /* 0x000fe20008000000 */
[----:B------:R-:W0:Y:S01]  /*3170*/  LDCU.128 UR68, c[0x3][0xb10] ;  /* 0x00c16200ff4477ac */ /* 0x000e220008000c00 */
[----:B------:R-:W-:-:S02]  /*3180*/  DFMA R126, R108, UR32, R126 ;  /* 0x000000206c7e7c2b */ /* 0x000fc4000800007e */
[----:B------:R-:W-:Y:S02]  /*3190*/  DFMA R128, R106, UR28, R128 ;  /* 0x0000001c6a807c2b */ /* 0x000fe40008000080 */
[----:B------:R-:W-:Y:S01]  /*31a0*/  DFMA R66, R130, UR12, R66 ;  /* 0x0000000c82427c2b */ /* 0x000fe20008000042 */
[----:B------:R-:W-:Y:S01]  /*31b0*/  UMOV UR24, UR26 ;  /* 0x0000001a00187c82 */ /* 0x000fe20008000000 */
[----:B------:R-:W-:Y:S02]  /*31c0*/  UMOV UR25, UR27 ;  /* 0x0000001b00197c82 */ /* 0x000fe40008000000 */
[----:B------:R-:W-:Y:S02]  /*31d0*/  DFMA R126, R104, UR8, R126 ;  /* 0x00000008687e7c2b */ /* 0x000fe4000800007e */
[----:B------:R-:W-:Y:S02]  /*31e0*/  DFMA R128, R100, UR4, R128 ;  /* 0x0000000464807c2b */ /* 0x000fe40008000080 */
[----:B------:R-:W-:Y:S01]  /*31f0*/  DFMA R66, R108, UR24, R66 ;  /* 0x000000186c427c2b */ /* 0x000fe20008000042 */
[----:B------:R-:W-:Y:S01]  /*3200*/  UMOV UR18, UR6 ;  /* 0x0000000600127c82 */ /* 0x000fe20008000000 */
[----:B------:R-:W-:-:S02]  /*3210*/  UMOV UR19, UR7 ;  /* 0x0000000700137c82 */ /* 0x000fc40008000000 */
[----:B------:R-:W-:Y:S02]  /*3220*/  DFMA R126, R102, UR18, R126 ;  /* 0x00000012667e7c2b */ /* 0x000fe4000800007e */
[----:B------:R-:W-:Y:S02]  /*3230*/  DFMA R128, R64, UR22, R128 ;  /* 0x0000001640807c2b */ /* 0x000fe40008000080 */
[----:B------:R-:W-:Y:S02]  /*3240*/  DFMA R66, R104, UR16, R66 ;  /* 0x0000001068427c2b */ /* 0x000fe40008000042 */
[----:B------:R-:W-:-:S04]  /*3250*/  DFMA R124, R130, UR64, R124 ;  /* 0x00000040827c7c2b */ /* 0x000fc8000800007c */
[----:B------:R-:W-:Y:S02]  /*3260*/  DADD R130, R126, -R128 ;  /* 0x000000007e827229 */ /* 0x000fe40000000880 */
[----:B------:R-:W-:Y:S02]  /*3270*/  DFMA R66, R102, UR14, R66 ;  /* 0x0000000e66427c2b */ /* 0x000fe40008000042 */
[----:B------:R-:W-:Y:S01]  /*3280*/  DADD R128, R126, R128 ;  /* 0x000000007e807229 */ /* 0x000fe20000000080 */
[----:B------:R-:W2:Y:S01]  /*3290*/  LDG.E.64.CONSTANT R126, desc[UR76][R98.64+-0x20] ;  /* 0xffffe04c627e7981 */ /* 0x000ea2000c1e9b00 */
[----:B------:R-:W-:Y:S02]  /*32a0*/  MOV.SPILL R138, UR49 ;  /* 0x00000031008a7c02 */ /* 0x000fe40009000f00 */
[----:B------:R-:W-:Y:S02]  /*32b0*/  MOV.SPILL R141, UR48 ;  /* 0x00000030008d7c02 */ /* 0x000fe40009000f00 */
[----:B------:R-:W-:-:S02]  /*32c0*/  R2UR UR48, R48 ;  /* 0x00000000303072ca */ /* 0x000fc400000e0000 */
[----:B------:R-:W-:Y:S02]  /*32d0*/  R2UR UR49, R49 ;  /* 0x00000000313172ca */ /* 0x000fe400000e0000 */
[----:B------:R-:W-:Y:S02]  /*32e0*/  MOV.SPILL R140, UR53 ;  /* 0x00000035008c7c02 */ /* 0x000fe40009000f00 */
[----:B------:R-:W-:Y:S01]  /*32f0*/  ISETP.GT.U32.AND P2, PT, R5, 0x8e, PT ;  /* 0x0000008e0500780c */ /* 0x000fe20003f44070 */
[----:B------:R-:W-:Y:S01]  /*3300*/  BSSY.RECONVERGENT B0, `(.L_x_371) ;  /* 0x00001b2000007945 */ /* 0x000fe20003800200 */
[----:B------:R-:W-:Y:S06]  /*3310*/  BAR.SYNC.DEFER_BLOCKING 0x0 ;  /* 0x0000000000007b1d */ /* 0x000fec0000010000 */
[----:B---3--:R-:W-:-:S02]  /*3320*/  DMUL R44, R72, R44 ;  /* 0x0000002c482c7228 */ /* 0x008fc40000000000 */
[C---:B------:R-:W-:Y:S02]  /*3330*/  DFMA R72, R110.reuse, UR52, RZ ;  /* 0x000000346e487c2b */ /* 0x040fe400080000ff */
[----:B------:R-:W-:-:S06]  /*3340*/  DFMA R110, R110, UR56, RZ ;  /* 0x000000386e6e7c2b */ /* 0x000fcc00080000ff */
[C---:B------:R-:W-:Y:S02]  /*3350*/  DFMA R72, R76.reuse, UR54, R72 ;  /* 0x000000364c487c2b */ /* 0x040fe40008000048 */
[----:B------:R-:W-:Y:S02]  /*3360*/  DFMA R110, R76, UR58, R110 ;  /* 0x0000003a4c6e7c2b */ /* 0x000fe4000800006e */
[----:B------:R-:W-:-:S04]  /*3370*/  DADD R76, R42, R44 ;  /* 0x000000002a4c7229 */ /* 0x000fc8000000002c */
[----:B------:R-:W-:-:S04]  /*3380*/  DFMA R72, R46, UR10, R72 ;  /* 0x0000000a2e487c2b */ /* 0x000fc80008000048 */
[----:B------:R-:W-:Y:S01]  /*3390*/  DFMA R70, R76, UR30, R70 ;  /* 0x0000001e4c467c2b */ /* 0x000fe20008000046 */
[----:B------:R-:W-:Y:S01]  /*33a0*/  UMOV UR30, UR62 ;  /* 0x0000003e001e7c82 */ /* 0x000fe20008000000 */
[----:B------:R-:W-:Y:S01]  /*33b0*/  UMOV UR31, UR63 ;  /* 0x0000003f001f7c82 */ /* 0x000fe20008000000 */
[----:B------:R-:W1:Y:S01]  /*33c0*/  LDCU.128 UR60, c[0x3][0xb30] ;  /* 0x00c16600ff3c77ac */ /* 0x000e620008000c00 */
[----:B------:R-:W-:-:S08]  /*33d0*/  DFMA R72, R106, UR30, R72 ;  /* 0x0000001e6a487c2b */ /* 0x000fd00008000048 */
[----:B0-----:R-:W-:-:S08]  /*33e0*/  DFMA R72, R100, UR68, R72 ;  /* 0x0000004464487c2b */ /* 0x001fd00008000048 */
[----:B------:R-:W-:-:S08]  /*33f0*/  DFMA R72, R64, UR70, R72 ;  /* 0x0000004640487c2b */ /* 0x000fd00008000048 */
[C-C-:B------:R-:W-:Y:S02]  /*3400*/  DADD R48, R66.reuse, -R72.reuse ;  /* 0x0000000042307229 */ /* 0x140fe40000000848 */
[----:B------:R-:W-:Y:S01]  /*3410*/  DADD R66, R66, R72 ;  /* 0x0000000042427229 */ /* 0x000fe20000000048 */
[----:B------:R-:W3:Y:S01]  /*3420*/  LDG.E.64.CONSTANT R72, desc[UR76][R98.64+-0x28] ;  /* 0xffffd84c62487981 */ /* 0x000ee2000c1e9b00 */
[----:B--2---:R-:W-:-:S03]  /*3430*/  DMUL R126, R126, R130 ;  /* 0x000000827e7e7228 */ /* 0x004fc60000000000 */
[----:B------:R-:W2:Y:S01]  /*3440*/  LDG.E.64.CONSTANT R130, desc[UR76][R98.64+-0x40] ;  /* 0xffffc04c62827981 */ /* 0x000ea2000c1e9b00 */
[----:B---3--:R-:W-:-:S03]  /*3450*/  DMUL R72, R72, R48 ;  /* 0x0000003048487228 */ /* 0x008fc60000000000 */
[----:B------:R-:W3:Y:S04]  /*3460*/  LDG.E.64.CONSTANT R48, desc[UR76][R98.64+-0x38] ;  /* 0xffffc84c62307981 */ /* 0x000ee8000c1e9b00 */
[----:B------:R-:W4:Y:S01]  /*3470*/  LDG.E.64.CONSTANT R98, desc[UR76][R98.64+-0x30] ;  /* 0xffffd04c62627981 */ /* 0x000f22000c1e9b00 */
[----:B-1----:R-:W-:Y:S02]  /*3480*/  DFMA R110, R46, UR60, R110 ;  /* 0x0000003c2e6e7c2b */ /* 0x002fe4000800006e */
[----:B--2---:R-:W-:Y:S02]  /*3490*/  DMUL R128, R130, R128 ;  /* 0x0000008082807228 */ /* 0x004fe40000000000 */
[----:B------:R-:W-:-:S06]  /*34a0*/  DADD R130, -R42, R44 ;  /* 0x000000002a827229 */ /* 0x000fcc000000012c */
[----:B------:R-:W-:Y:S02]  /*34b0*/  DADD R46, R126, R128 ;  /* 0x000000007e2e7229 */ /* 0x000fe40000000080 */
[----:B------:R-:W-:-:S06]  /*34c0*/  DFMA R78, R130, UR34, R78 ;  /* 0x00000022824e7c2b */ /* 0x000fcc000800004e */
[----:B------:R-:W-:Y:S01]  /*34d0*/  DFMA R70, R46, UR38, R70 ;  /* 0x000000262e467c2b */ /* 0x000fe20008000046 */
[----:B------:R-:W-:Y:S02]  /*34e0*/  MOV.SPILL R26, UR52 ;  /* 0x00000034001a7c02 */ /* 0x000fe40009000f00 */
[----:B------:R-:W-:Y:S02]  /*34f0*/  R2UR UR52, R84 ;  /* 0x00000000543472ca */ /* 0x000fe400000e0000 */
[----:B------:R-:W-:Y:S02]  /*3500*/  R2UR UR53, R85 ;  /* 0x00000000553572ca */ /* 0x000fe400000e0000 */
[----:B------:R-:W0:Y:S01]  /*3510*/  LDC.64 R84, c[0x3][0xb48] ;  /* 0x00c2d200ff547b82 */ /* 0x000e220000000a00 */
[----:B------:R-:W-:Y:S02]  /*3520*/  DFMA R124, R108, UR66, R124 ;  /* 0x000000426c7c7c2b */ /* 0x000fe4000800007c */
[----:B------:R-:W-:-:S06]  /*3530*/  DFMA R110, R106, UR62, R110 ;  /* 0x0000003e6a6e7c2b */ /* 0x000fcc000800006e */
[----:B------:R-:W-:-:S08]  /*3540*/  DFMA R124, R104, UR72, R124 ;  /* 0x00000048687c7c2b */ /* 0x000fd0000800007c */
[----:B------:R-:W-:Y:S01]  /*3550*/  DFMA R124, R102, UR74, R124 ;  /* 0x0000004a667c7c2b */ /* 0x000fe2000800007c */
        /* <DEDUP_REMOVED lines=8> */
[----:B------:R-:W-:Y:S02]  /*35e0*/  MOV.SPILL R132, UR45 ;  /* 0x0000002d00847c02 */ /* 0x000fe40009000f00 */
[----:B------:R-:W-:Y:S02]  /*35f0*/  MOV.SPILL R135, UR44 ;  /* 0x0000002c00877c02 */ /* 0x000fe40009000f00 */
[----:B------:R-:W-:Y:S02]  /*3600*/  R2UR UR44, R118 ;  /* 0x00000000762c72ca */ /* 0x000fe400000e0000 */
[----:B------:R-:W-:Y:S01]  /*3610*/  R2UR UR45, R119 ;  /* 0x00000000772d72ca */ /* 0x000fe200000e0000 */
[----:B---3--:R-:W-:-:S02]  /*3620*/  DMUL R66, R48, R66 ;  /* 0x0000004230427228 */ /* 0x008fc40000000000 */
        /* <DEDUP_REMOVED lines=12> */
[----:B------:R-:W1:Y:S02]  /*36f0*/  LDC.64 R62, c[0x3][0xb40] ;  /* 0x00c2d000ff3e7b82 */ /* 0x000e640000000a00 */
[----:B-1----:R-:W-:-:S08]  /*3700*/  DFMA R110, R100, R62, R110 ;  /* 0x0000003e646e722b */ /* 0x002fd0000000006e */
[----:B0-----:R-:W-:-:S08]  /*3710*/  DFMA R110, R64, R84, R110 ;  /* 0x00000054406e722b */ /* 0x001fd0000000006e */
[----:B------:R-:W-:-:S08]  /*3720*/  DADD R110, R124, R110 ;  /* 0x000000007c6e7229 */ /* 0x000fd0000000006e */
[----:B----4-:R-:W-:-:S08]  /*3730*/  DMUL R64, R98, R110 ;  /* 0x0000006e62407228 */ /* 0x010fd00000000000 */
[----:B------:R-:W-:-:S08]  /*3740*/  DADD R100, R64, R64 ;  /* 0x0000000040647229 */ /* 0x000fd00000000040 */
[----:B------:R-:W-:-:S08]  /*3750*/  DMUL R100, R100, 0.5 ;  /* 0x3fe0000064647828 */ /* 0x000fd00000000000 */
[----:B------:R-:W-:Y:S01]  /*3760*/  DFMA R70, R100, UR46, R70 ;  /* 0x0000002e64467c2b */ /* 0x000fe20008000046 */
[----:B------:R-:W-:Y:S02]  /*3770*/  R2UR UR46, R50 ;  /* 0x00000000322e72ca */ /* 0x000fe400000e0000 */
[----:B------:R-:W-:Y:S01]  /*3780*/  R2UR UR47, R51 ;  /* 0x00000000332f72ca */ /* 0x000fe200000e0000 */
[----:B------:R-:W-:-:S08]  /*3790*/  DADD R50, R64, -R64 ;  /* 0x0000000040327229 */ /* 0x000fd00000000840 */
[----:B------:R-:W-:Y:S01]  /*37a0*/  DFMA R98, R50, UR58, R78 ;  /* 0x0000003a32627c2b */ /* 0x000fe2000800004e */
[----:B------:R-:W-:Y:S02]  /*37b0*/  R2UR UR58, R96 ;  /* 0x00000000603a72ca */ /* 0x000fe400000e0000 */
[----:B------:R-:W-:Y:S02]  /*37c0*/  R2UR UR59, R97 ;  /* 0x00000000613b72ca */ /* 0x000fe400000e0000 */
[----:B------:R-:W0:Y:S03]  /*37d0*/  LDC.64 R96, c[0x3][0x810] ;  /* 0x00c20400ff607b82 */ /* 0x000e260000000a00 */
[C-C-:B------:R-:W-:Y:S02]  /*37e0*/  DADD R78, R70.reuse, -R98.reuse ;  /* 0x00000000464e7229 */ /* 0x140fe40000000862 */
[----:B------:R-:W-:-:S02]  /*37f0*/  DADD R70, R70, R98 ;  /* 0x0000000046467229 */ /* 0x000fc40000000062 */
[----:B0-----:R-:W-:-:S08]  /*3800*/  DFMA R96, R54, R96, RZ ;  /* 0x000000603660722b */ /* 0x001fd000000000ff */
[----:B------:R-:W-:Y:S02]  /*3810*/  DFMA R98, R56, UR52, R96 ;  /* 0x0000003438627c2b */ /* 0x000fe40008000060 */
        /* <DEDUP_REMOVED lines=11> */
[----:B------:R-:W-:-:S07]  /*38d0*/  R2UR.FILL UR21, R28 ;  /* 0x000000001c1572ca */ /* 0x000fce00004e0000 */
[----:B------:R-:W-:Y:S01]  /*38e0*/  DFMA R98, R68, UR12, R98 ;  /* 0x0000000c44627c2b */ /* 0x000fe20008000062 */
[----:B------:R-:W-:Y:S01]  /*38f0*/  R2UR.FILL UR12, R29 ;  /* 0x000000001d0c72ca */ /* 0x000fe200004e0000 */
[----:B0-----:R-:W-:Y:S01]  /*3900*/  DFMA R28, R54, UR10, RZ ;  /* 0x0000000a361c7c2b */ /* 0x001fe200080000ff */
[----:B------:R-:W0:Y:S05]  /*3910*/  LDCU.64 UR10, c[0x3][0xa18] ;  /* 0x00c14300ff0a77ac */ /* 0x000e2a0008000a00 */
[----:B------:R-:W-:Y:S01]  /*3920*/  DFMA R98, R100, UR64, R98 ;  /* 0x0000004064627c2b */ /* 0x000fe20008000062 */
[----:B------:R-:W-:Y:S02]  /*3930*/  R2UR UR64, R52 ;  /* 0x00000000344072ca */ /* 0x000fe400000e0000 */
[----:B------:R-:W-:Y:S01]  /*3940*/  R2UR UR65, R53 ;  /* 0x00000000354172ca */ /* 0x000fe200000e0000 */
[----:B------:R-:W-:Y:S01]  /*3950*/  DFMA R96, R50, UR60, R96 ;  /* 0x0000003c32607c2b */ /* 0x000fe20008000060 */
[----:B------:R-:W-:-:S02]  /*3960*/  R2UR.FILL UR37, R30 ;  /* 0x000000001e2572ca */ /* 0x000fc400004e0000 */
[----:B------:R-:W-:Y:S02]  /*3970*/  R2UR.FILL UR20, R31 ;  /* 0x000000001f1472ca */ /* 0x000fe400004e0000 */
[----:B------:R-:W-:Y:S02]  /*3980*/  R2UR UR60, R86 ;  /* 0x00000000563c72ca */ /* 0x000fe400000e0000 */
[----:B------:R-:W-:Y:S01]  /*3990*/  R2UR UR61, R87 ;  /* 0x00000000573d72ca */ /* 0x000fe200000e0000 */
[----:B0-----:R-:W-:Y:S01]  /*39a0*/  DFMA R30, R74, UR10, RZ ;  /* 0x0000000a4a1e7c2b */ /* 0x001fe200080000ff */
[----:B------:R-:W-:Y:S02]  /*39b0*/  R2UR UR34, R112 ;  /* 0x00000000702272ca */ /* 0x000fe400000e0000 */
[----:B------:R-:W-:-:S05]  /*39c0*/  R2UR UR35, R113 ;  /* 0x00000000712372ca */ /* 0x000fca00000e0000 */
[----:B------:R-:W-:-:S04]  /*39d0*/  DFMA R30, R58, UR64, R30 ;  /* 0x000000403a1e7c2b */ /* 0x000fc8000800001e */
[----:B------:R-:W-:Y:S01]  /*39e0*/  DFMA R28, R56, UR60, R28 ;  /* 0x0000003c381c7c2b */ /* 0x000fe2000800001c */
[----:B------:R-:W-:Y:S02]  /*39f0*/  R2UR UR38, R114 ;  /* 0x00000000722672ca */ /* 0x000fe400000e0000 */
[----:B------:R-:W-:Y:S01]  /*3a00*/  R2UR UR39, R115 ;  /* 0x00000000732772ca */ /* 0x000fe200000e0000 */
[----:B------:R-:W-:-:S04]  /*3a10*/  DFMA R30, R82, UR50, R30 ;  /* 0x00000032521e7c2b */ /* 0x000fc8000800001e */
[----:B------:R-:W-:-:S04]  /*3a20*/  DFMA R28, R80, UR58, R28 ;  /* 0x0000003a501c7c2b */ /* 0x000fc8000800001c */
[----:B------:R-:W-:-:S04]  /*3a30*/  DFMA R30, R130, UR34, R30 ;  /* 0x00000022821e7c2b */ /* 0x000fc8000800001e */
[----:B------:R-:W-:-:S04]  /*3a40*/  DFMA R28, R76, UR38, R28 ;  /* 0x000000264c1c7c2b */ /* 0x000fc8000800001c */
[----:B------:R-:W-:-:S04]  /*3a50*/  DFMA R30, R48, UR28, R30 ;  /* 0x0000001c301e7c2b */ /* 0x000fc8000800001e */
[----:B------:R-:W-:-:S04]  /*3a60*/  DFMA R28, R46, UR32, R28 ;  /* 0x000000202e1c7c2b */ /* 0x000fc8000800001c */
[----:B------:R-:W-:-:S04]  /*3a70*/  DFMA R30, R60, UR30, R30 ;  /* 0x0000001e3c1e7c2b */ /* 0x000fc8000800001e */
[----:B------:R-:W-:-:S04]  /*3a80*/  DFMA R28, R68, UR24, R28 ;  /* 0x00000018441c7c2b */ /* 0x000fc8000800001c */
[----:B------:R-:W-:Y:S01]  /*3a90*/  DFMA R30, R50, UR62, R30 ;  /* 0x0000003e321e7c2b */ /* 0x000fe2000800001e */
[----:B------:R-:W0:Y:S03]  /*3aa0*/  LDCU.128 UR60, c[0x3][0xa20] ;  /* 0x00c14400ff3c77ac */ /* 0x000e260008000c00 */
[----:B------:R-:W-:Y:S01]  /*3ab0*/  DFMA R28, R100, UR66, R28 ;  /* 0x00000042641c7c2b */ /* 0x000fe2000800001c */
[----:B------:R-:W1:Y:S01]  /*3ac0*/  LDCU.128 UR64, c[0x3][0x820] ;  /* 0x00c10400ff4077ac */ /* 0x000e620008000c00 */
[----:B------:R-:W-:Y:S02]  /*3ad0*/  R2UR.FILL UR52, R26 ;  /* 0x000000001a3472ca */ /* 0x000fe400004e0000 */
[----:B------:R-:W-:Y:S01]  /*3ae0*/  R2UR.FILL UR13, R27 ;  /* 0x000000001b0d72ca */ /* 0x000fe200004e0000 */
[----:B------:R-:W-:Y:S01]  /*3af0*/  DADD R26, R98, -R96 ;  /* 0x00000000621a7229 */ /* 0x000fe20000000860 */
[----:B------:R-:W-:-:S02]  /*3b00*/  R2UR.FILL UR32, R25 ;  /* 0x00000000192072ca */ /* 0x000fc400004e0000 */
[----:B------:R-:W-:-:S04]  /*3b10*/  R2UR.FILL UR28, R24 ;  /* 0x00000000181c72ca */ /* 0x000fc800004e0000 */
[----:B------:R0:W-:Y:S01]  /*3b20*/  STS.64 [R4+0x40], R26 ;  /* 0x0000401a04007388 */ /* 0x0001e20000000a00 */
[----:B------:R-:W-:Y:S02]  /*3b30*/  R2UR.FILL UR25, R20 ;  /* 0x00000000141972ca */ /* 0x000fe400004e0000 */
[----:B------:R-:W-:Y:S01]  /*3b40*/  R2UR.FILL UR24, R22 ;  /* 0x00000000161872ca */ /* 0x000fe200004e0000 */
[----:B-1----:R-:W-:Y:S02]  /*3b50*/  DFMA R24, R54, UR64, RZ ;  /* 0x0000004036187c2b */ /* 0x002fe400080000ff */
[----:B0-----:R-:W-:-:S06]  /*3b60*/  DFMA R26, R74, UR60, RZ ;  /* 0x0000003c4a1a7c2b */ /* 0x001fcc00080000ff */
        /* <DEDUP_REMOVED lines=12> */
[----:B------:R-:W-:-:S02]  /*3c30*/  R2UR.FILL UR9, R9 ;  /* 0x00000000090972ca */ /* 0x000fc400004e0000 */
[----:B------:R-:W-:Y:S01]  /*3c40*/  R2UR.FILL UR8, R12 ;  /* 0x000000000c0872ca */ /* 0x000fe200004e0000 */
[----:B------:R-:W-:Y:S01]  /*3c50*/  DFMA R24, R68, UR16, R24 ;  /* 0x0000001044187c2b */ /* 0x000fe20008000018 */
[----:B------:R-:W-:-:S03]  /*3c60*/  R2UR.FILL UR16, R10 ;  /* 0x000000000a1072ca */ /* 0x000fc600004e0000 */
[----:B------:R-:W-:Y:S01]  /*3c70*/  DFMA R10, R54, UR4, RZ ;  /* 0x00000004360a7c2b */ /* 0x000fe200080000ff */
[----:B------:R-:W-:Y:S02]  /*3c80*/  R2UR.FILL UR21, R15 ;  /* 0x000000000f1572ca */ /* 0x000fe400004e0000 */
[----:B------:R-:W-:Y:S02]  /*3c90*/  R2UR.FILL UR20, R17 ;  /* 0x00000000111472ca */ /* 0x000fe400004e0000 */
[----:B------:R-:W-:Y:S02]  /*3ca0*/  R2UR UR50, R88 ;  /* 0x00000000583272ca */ /* 0x000fe400000e0000 */
[----:B------:R-:W-:Y:S02]  /*3cb0*/  R2UR UR51, R89 ;  /* 0x00000000593372ca */ /* 0x000fe400000e0000 */
[----:B------:R-:W-:Y:S02]  /*3cc0*/  R2UR UR38, R94 ;  /* 0x000000005e2672ca */ /* 0x000fe400000e0000 */
[----:B------:R-:W-:Y:S01]  /*3cd0*/  R2UR UR39, R95 ;  /* 0x000000005f2772ca */ /* 0x000fe200000e0000 */
[----:B------:R-:W-:-:S02]  /*3ce0*/  DFMA R12, R56, UR12, R10 ;  /* 0x0000000c380c7c2b */ /* 0x000fc4000800000a */
[----:B------:R-:W-:Y:S02]  /*3cf0*/  DFMA R10, R74, UR8, RZ ;  /* 0x000000084a0a7c2b */ /* 0x000fe400080000ff */
[----:B------:R-:W-:Y:S02]  /*3d00*/  DFMA R54, R54, UR66, RZ ;  /* 0x0000004236367c2b */ /* 0x000fe400080000ff */
[----:B------:R-:W-:Y:S01]  /*3d10*/  DFMA R74, R74, UR62, RZ ;  /* 0x0000003e4a4a7c2b */ /* 0x000fe200080000ff */
[----:B------:R-:W-:Y:S02]  /*3d20*/  R2UR.FILL UR25, R18 ;  /* 0x00000000121972ca */ /* 0x000fe400004e0000 */
[----:B------:R-:W-:Y:S02]  /*3d30*/  R2UR.FILL UR24, R19 ;  /* 0x00000000131872ca */ /* 0x000fe400004e0000 */
[----:B------:R-:W-:Y:S02]  /*3d40*/  R2UR.FILL UR17, R6 ;  /* 0x00000000061172ca */ /* 0x000fe400004e0000 */
[----:B------:R-:W-:-:S02]  /*3d50*/  R2UR UR34, R92 ;  /* 0x000000005c2272ca */ /* 0x000fc400000e0000 */
[----:B------:R-:W-:Y:S02]  /*3d60*/  R2UR UR35, R93 ;  /* 0x000000005d2372ca */ /* 0x000fe400000e0000 */
[----:B------:R-:W-:Y:S02]  /*3d70*/  R2UR UR30, R90 ;  /* 0x000000005a1e72ca */ /* 0x000fe400000e0000 */
[----:B------:R-:W-:Y:S01]  /*3d80*/  R2UR UR31, R91 ;  /* 0x000000005b1f72ca */ /* 0x000fe200000e0000 */
[----:B------:R-:W-:Y:S02]  /*3d90*/  DFMA R10, R58, UR20, R10 ;  /* 0x000000143a0a7c2b */ /* 0x000fe4000800000a */
[----:B------:R-:W-:Y:S02]  /*3da0*/  DFMA R54, R56, UR50, R54 ;  /* 0x0000003238367c2b */ /* 0x000fe40008000036 */
[----:B------:R-:W-:Y:S01]  /*3db0*/  DFMA R74, R58, UR38, R74 ;  /* 0x000000263a4a7c2b */ /* 0x000fe2000800004a */
[----:B------:R-:W-:-:S02]  /*3dc0*/  R2UR.FILL UR33, R23 ;  /* 0x00000000172172ca */ /* 0x000fc400004e0000 */
[----:B------:R-:W-:Y:S02]  /*3dd0*/  R2UR.FILL UR29, R21 ;  /* 0x00000000151d72ca */ /* 0x000fe400004e0000 */
[----:B------:R-:W-:Y:S02]  /*3de0*/  R2UR.FILL UR27, R136 ;  /* 0x00000000881b72ca */ /* 0x000fe400004e0000 */
[----:B------:R-:W-:Y:S02]  /*3df0*/  R2UR.FILL UR26, R139 ;  /* 0x000000008b1a72ca */ /* 0x000fe400004e0000 */
[----:B------:R-:W-:Y:S02]  /*3e00*/  R2UR.FILL UR7, R134 ;  /* 0x00000000860772ca */ /* 0x000fe400004e0000 */
[----:B------:R-:W-:Y:S01]  /*3e10*/  R2UR.FILL UR6, R137 ;  /* 0x00000000890672ca */ /* 0x000fe200004e0000 */
[----:B------:R-:W-:Y:S02]  /*3e20*/  DFMA R10, R82, UR24, R10 ;  /* 0x00000018520a7c2b */ /* 0x000fe4000800000a */
[----:B------:R-:W-:-:S02]  /*3e30*/  DFMA R12, R80, UR16, R12 ;  /* 0x00000010500c7c2b */ /* 0x000fc4000800000c */
[----:B------:R-:W-:Y:S02]  /*3e40*/  DFMA R74, R82, UR34, R74 ;  /* 0x00000022524a7c2b */ /* 0x000fe4000800004a */
[----:B------:R-:W-:Y:S01]  /*3e50*/  DFMA R54, R80, UR30, R54 ;  /* 0x0000001e50367c2b */ /* 0x000fe20008000036 */
        /* <DEDUP_REMOVED lines=15> */
[----:B------:R-:W-:Y:S01]  /*3f50*/  R2UR.FILL UR44, R135 ;  /* 0x00000000872c72ca */ /* 0x000fe200004e0000 */
[----:B------:R-:W-:Y:S02]  /*3f60*/  DFMA R26, R60, UR68, R26 ;  /* 0x000000443c1a7c2b */ /* 0x000fe4000800001a */
[----:B------:R-:W-:Y:S02]  /*3f70*/  DFMA R12, R68, UR40, R12 ;  /* 0x00000028440c7c2b */ /* 0x000fe4000800000c */
[----:B------:R-:W-:-:S02]  /*3f80*/  DFMA R10, R60, UR52, R10 ;  /* 0x000000343c0a7c2b */ /* 0x000fc4000800000a */
[----:B------:R-:W-:Y:S02]  /*3f90*/  DFMA R74, R60, UR70, R74 ;  /* 0x000000463c4a7c2b */ /* 0x000fe4000800004a */
[----:B------:R-:W-:Y:S02]  /*3fa0*/  DFMA R54, R68, UR14, R54 ;  /* 0x0000000e44367c2b */ /* 0x000fe40008000036 */
[----:B------:R-:W-:Y:S02]  /*3fb0*/  DFMA R26, R50, R62, R26 ;  /* 0x0000003e321a722b */ /* 0x000fe4000000001a */
[C---:B------:R-:W-:Y:S02]  /*3fc0*/  DFMA R24, R100.reuse, UR72, R24 ;  /* 0x0000004864187c2b */ /* 0x040fe40008000018 */
[----:B------:R-:W-:Y:S02]  /*3fd0*/  DFMA R12, R100, UR44, R12 ;  /* 0x0000002c640c7c2b */ /* 0x000fe4000800000c */
[----:B------:R-:W-:-:S02]  /*3fe0*/  DFMA R10, R50, UR56, R10 ;  /* 0x00000038320a7c2b */ /* 0x000fc4000800000a */
[----:B------:R-:W-:Y:S02]  /*3ff0*/  DFMA R74, R50, R84, R74 ;  /* 0x00000054324a722b */ /* 0x000fe4000000004a */
[----:B------:R-:W-:Y:S01]  /*4000*/  DFMA R54, R100, UR74, R54 ;  /* 0x0000004a64367c2b */ /* 0x000fe20008000036 */
[----:B------:R-:W-:Y:S01]  /*4010*/  R2UR.FILL UR7, R7 ;  /* 0x00000000070772ca */ /* 0x000fe200004e0000 */
[----:B------:R-:W-:Y:S02]  /*4020*/  DADD R14, R24, -R26 ;  /* 0x00000000180e7229 */ /* 0x000fe4000000081a */
[----:B------:R-:W-:Y:S02]  /*4030*/  DADD R6, R12, -R10 ;  /* 0x000000000c067229 */ /* 0x000fe4000000080a */
[C-C-:B------:R-:W-:Y:S02]  /*4040*/  DADD R22, R28.reuse, -R30.reuse ;  /* 0x000000001c167229 */ /* 0x140fe4000000081e */
[----:B------:R-:W-:-:S02]  /*4050*/  DADD R20, R28, R30 ;  /* 0x000000001c147229 */ /* 0x000fc4000000001e */
[----:B------:R-:W-:Y:S02]  /*4060*/  DADD R96, R98, R96 ;  /* 0x0000000062607229 */ /* 0x000fe40000000060 */
[----:B------:R-:W-:Y:S02]  /*4070*/  DADD R24, R24, R26 ;  /* 0x0000000018187229 */ /* 0x000fe4000000001a */
[----:B------:R-:W-:Y:S02]  /*4080*/  DADD R10, R12, R10 ;  /* 0x000000000c0a7229 */ /* 0x000fe4000000000a */
[----:B------:R-:W-:Y:S01]  /*4090*/  DADD R54, R54, R74 ;  /* 0x0000000036367229 */ /* 0x000fe2000000004a */
[----:B------:R0:W-:Y:S01]  /*40a0*/  STS.64 [R4+0x48], R78 ;  /* 0x0000484e04007388 */ /* 0x0001e20000000a00 */
[----:B------:R-:W-:-:S03]  /*40b0*/  R2UR.FILL UR6, R8 ;  /* 0x00000000080672ca */ /* 0x000fc600004e0000 */
        /* <DEDUP_REMOVED lines=22> */
[----:B------:R-:W3:Y:S01]  /*4220*/  LDCU.64 UR60, c[0x3][0xa08] ;  /* 0x00c14100ff3c77ac */ /* 0x000ee20008000a00 */
        /* <DEDUP_REMOVED lines=14> */
[----:B-----5:R-:W-:Y:S02]  /*4310*/  DFMA R24, R8, UR62, RZ ;  /* 0x0000003e08187c2b */ /* 0x020fe400080000ff */
[----:B------:R-:W-:Y:S01]  /*4320*/  DADD R10, R10, -R12 ;  /* 0x000000000a0a7229 */ /* 0x000fe2000000080c */
[----:B------:R-:W5:Y:S01]  /*4330*/  LDCU.64 UR62, c[0x3][0x858] ;  /* 0x00c10b00ff3e77ac */ /* 0x000f620008000a00 */
[C---:B--2---:R-:W-:Y:S02]  /*4340*/  DFMA R20, R14.reuse, UR34, R20 ;  /* 0x000000220e147c2b */ /* 0x044fe40008000014 */
[----:B---3--:R-:W-:Y:S01]  /*4350*/  DFMA R28, R14, UR18, R22 ;  /* 0x000000120e1c7c2b */ /* 0x008fe20008000016 */
[----:B------:R-:W2:Y:S01]  /*4360*/  LDCU.64 UR34, c[0x3][0x828] ;  /* 0x00c10500ff2277ac */ /* 0x000ea20008000a00 */
[----:B------:R-:W-:-:S02]  /*4370*/  DFMA R22, R8, UR54, RZ ;  /* 0x0000003608167c2b */ /* 0x000fc400080000ff */
[----:B------:R-:W-:Y:S01]  /*4380*/  DFMA R12, R4, UR60, RZ ;  /* 0x0000003c040c7c2b */ /* 0x000fe200080000ff */
[----:B------:R-:W3:Y:S01]  /*4390*/  LDCU.64 UR60, c[0x3][0xa48] ;  /* 0x00c14900ff3c77ac */ /* 0x000ee20008000a00 */
[----:B------:R-:W-:Y:S02]  /*43a0*/  DFMA R32, R14, UR10, R24 ;  /* 0x0000000a0e207c2b */ /* 0x000fe40008000018 */
[----:B------:R-:W-:Y:S01]  /*43b0*/  DFMA R26, R4, UR74, RZ ;  /* 0x0000004a041a7c2b */ /* 0x000fe200080000ff */
[----:B------:R-:W4:Y:S01]  /*43c0*/  LDCU.64 UR74, c[0x3][0xa20] ;  /* 0x00c14400ff4a77ac */ /* 0x000f220008000a00 */
[----:B0-----:R-:W-:Y:S01]  /*43d0*/  DFMA R48, R14, UR64, R22 ;  /* 0x000000400e307c2b */ /* 0x001fe20008000016 */
[----:B------:R-:W0:Y:S01]  /*43e0*/  LDCU.64 UR64, c[0x3][0xa18] ;  /* 0x00c14300ff4077ac */ /* 0x000e220008000a00 */
[C---:B------:R-:W-:Y:S02]  /*43f0*/  DFMA R22, R10.reuse, UR72, R12 ;  /* 0x000000480a167c2b */ /* 0x040fe4000800000c */
[----:B------:R-:W-:Y:S02]  /*4400*/  LDS.64 R12, [R3+0x3a8] ;  /* 0x0003a800030c7984 */ /* 0x000fe40000000a00 */
[----:B-1----:R-:W-:Y:S01]  /*4410*/  DFMA R26, R10, UR68, R26 ;  /* 0x000000440a1a7c2b */ /* 0x002fe2000800001a */
[----:B------:R-:W1:Y:S01]  /*4420*/  LDCU.64 UR72, c[0x3][0x878] ;  /* 0x00c10f00ff4877ac */ /* 0x000e620008000a00 */
[----:B--2---:R-:W-:Y:S01]  /*4430*/  DFMA R6, R8, UR34, RZ ;  /* 0x0000002208067c2b */ /* 0x004fe200080000ff */
[----:B------:R-:W2:Y:S01]  /*4440*/  LDCU.64 UR68, c[0x3][0x880] ;  /* 0x00c11000ff4477ac */ /* 0x000ea20008000a00 */
[----:B------:R-:W2:Y:S06]  /*4450*/  LDCU.64 UR18, c[0x3][0xa70] ;  /* 0x00c14e00ff1277ac */ /* 0x000eac0008000a00 */
[----:B-----5:R-:W-:-:S02]  /*4460*/  DFMA R50, R14, UR62, R6 ;  /* 0x0000003e0e327c2b */ /* 0x020fc40008000006 */
[--C-:B------:R-:W-:Y:S01]  /*4470*/  DADD R6, R16, R18.reuse ;  /* 0x0000000010067229 */ /* 0x100fe20000000012 */
[----:B------:R-:W5:Y:S01]  /*4480*/  LDCU.64 UR10, c[0x3][0x8a0] ;  /* 0x00c11400ff0a77ac */ /* 0x000f620008000a00 */
[C---:B0-----:R-:W-:Y:S02]  /*4490*/  DFMA R30, R4.reuse, UR64, RZ ;  /* 0x00000040041e7c2b */ /* 0x041fe400080000ff */
[----:B----4-:R-:W-:Y:S01]  /*44a0*/  DFMA R46, R4, UR74, RZ ;  /* 0x0000004a042e7c2b */ /* 0x010fe200080000ff */
[----:B------:R-:W0:Y:S01]  /*44b0*/  LDCU.64 UR64, c[0x3][0xa28] ;  /* 0x00c14500ff4077ac */ /* 0x000e220008000a00 */
[----:B------:R-:W-:Y:S02]  /*44c0*/  DADD R16, R16, -R18 ;  /* 0x0000000010107229 */ /* 0x000fe40000000812 */
[----:B------:R-:W-:Y:S01]  /*44d0*/  DFMA R24, R6, UR70, R20 ;  /* 0x0000004606187c2b */ /* 0x000fe20008000014 */
[----:B------:R-:W4:Y:S01]  /*44e0*/  LDCU.64 UR70, c[0x3][0xa50] ;  /* 0x00c14a00ff4677ac */ /* 0x000f220008000a00 */
[----:B------:R-:W-:Y:S01]  /*44f0*/  DFMA R20, R8, UR4, RZ ;  /* 0x0000000408147c2b */ /* 0x000fe200080000ff */
[----:B------:R-:W5:Y:S01]  /*4500*/  LDS.64 R8, [R3+0x138] ;  /* 0x0001380003087984 */ /* 0x000f620000000a00 */
[----:B------:R-:W-:Y:S01]  /*4510*/  DFMA R28, R6, UR38, R28 ;  /* 0x00000026061c7c2b */ /* 0x000fe2000800001c */
[----:B------:R-:W4:Y:S01]  /*4520*/  LDCU.64 UR38, c[0x3][0x888] ;  /* 0x00c11100ff2677ac */ /* 0x000f220008000a00 */
[----:B---3--:R-:W-:-:S02]  /*4530*/  DFMA R30, R10, UR60, R30 ;  /* 0x0000003c0a1e7c2b */ /* 0x008fc4000800001e */
[----:B-1----:R-:W-:Y:S01]  /*4540*/  DFMA R32, R6, UR72, R32 ;  /* 0x0000004806207c2b */ /* 0x002fe20008000020 */
[----:B------:R-:W1:Y:S01]  /*4550*/  LDCU.64 UR60, c[0x3][0xa58] ;  /* 0x00c14b00ff3c77ac */ /* 0x000e620008000a00 */
[----:B------:R-:W-:Y:S02]  /*4560*/  DFMA R20, R14, UR12, R20 ;  /* 0x0000000c0e147c2b */ /* 0x000fe40008000014 */
[C---:B------:R-:W-:Y:S01]  /*4570*/  DFMA R14, R4.reuse, UR8, RZ ;  /* 0x00000008040e7c2b */ /* 0x040fe200080000ff */
[----:B------:R-:W3:Y:S01]  /*4580*/  LDCU.64 UR26, c[0x3][0xa98] ;  /* 0x00c15300ff1a77ac */ /* 0x000ee20008000a00 */
[----:B0-----:R-:W-:Y:S02]  /*4590*/  DFMA R4, R4, UR64, RZ ;  /* 0x0000004004047c2b */ /* 0x001fe400080000ff */
[----:B--2---:R-:W-:Y:S01]  /*45a0*/  DFMA R48, R6, UR68, R48 ;  /* 0x0000004406307c2b */ /* 0x004fe20008000030 */
[----:B------:R-:W0:Y:S01]  /*45b0*/  LDCU.64 UR68, c[0x3][0xa80] ;  /* 0x00c15000ff4477ac */ /* 0x000e220008000a00 */
[----:B----4-:R-:W-:-:S02]  /*45c0*/  DFMA R46, R10, UR70, R46 ;  /* 0x000000460a2e7c2b */ /* 0x010fc4000800002e */
[----:B------:R-:W-:Y:S01]  /*45d0*/  DFMA R14, R10, UR20, R14 ;  /* 0x000000140a0e7c2b */ /* 0x000fe2000800000e */
[----:B------:R-:W2:Y:S01]  /*45e0*/  LDCU.64 UR70, c[0x3][0xa78] ;  /* 0x00c14f00ff4677ac */ /* 0x000ea20008000a00 */
[C---:B------:R-:W-:Y:S02]  /*45f0*/  DFMA R20, R6.reuse, UR16, R20 ;  /* 0x0000001006147c2b */ /* 0x040fe40008000014 */
[----:B------:R-:W-:Y:S01]  /*4600*/  DFMA R52, R6, UR38, R50 ;  /* 0x0000002606347c2b */ /* 0x000fe20008000032 */
[----:B------:R-:W4:Y:S01]  /*4610*/  LDCU.64 UR38, c[0x3][0xa88] ;  /* 0x00c15100ff2677ac */ /* 0x000f220008000a00 */
[----:B------:R-:W-:Y:S01]  /*4620*/  LDS.64 R6, [R3+0x1a0] ;  /* 0x0001a00003067984 */ /* 0x000fe20000000a00 */
[----:B-1----:R-:W-:Y:S02]  /*4630*/  DFMA R50, R10, UR60, R4 ;  /* 0x0000003c0a327c2b */ /* 0x002fe40008000004 */
[C---:B------:R-:W-:Y:S01]  /*4640*/  DFMA R26, R16.reuse, UR18, R26 ;  /* 0x00000012101a7c2b */ /* 0x040fe2000800001a */
[----:B------:R-:W1:Y:S01]  /*4650*/  LDS.64 R10, [R3+0x340] ;  /* 0x00034000030a7984 */ /* 0x000e620000000a00 */
[----:B------:R-:W3:Y:S01]  /*4660*/  LDCU.64 UR18, c[0x3][0x8a8] ;  /* 0x00c11500ff1277ac */ /* 0x000ee20008000a00 */
[----:B------:R-:W-:-:S02]  /*4670*/  DFMA R18, R16, UR24, R14 ;  /* 0x0000001810127c2b */ /* 0x000fc4000800000e */
[----:B------:R-:W-:Y:S01]  /*4680*/  LDS.64 R14, [R3+0x2d8] ;  /* 0x0002d800030e7984 */ /* 0x000fe20000000a00 */
[----:B------:R-:W3:Y:S01]  /*4690*/  LDCU.64 UR54, c[0x3][0xaa0] ;  /* 0x00c15400ff3677ac */ /* 0x000ee20008000a00 */
[C---:B------:R-:W-:Y:S02]  /*46a0*/  DFMA R22, R16.reuse, UR66, R22 ;  /* 0x0000004210167c2b */ /* 0x040fe40008000016 */
[C---:B0-----:R-:W-:Y:S01]  /*46b0*/  DFMA R46, R16.reuse, UR68, R46 ;  /* 0x00000044102e7c2b */ /* 0x041fe2000800002e */
[----:B------:R-:W0:Y:S01]  /*46c0*/  LDCU.64 UR66, c[0x3][0x8b0] ;  /* 0x00c11600ff4277ac */ /* 0x000e220008000a00 */
[----:B--2---:R-:W-:Y:S02]  /*46d0*/  DFMA R30, R16, UR70, R30 ;  /* 0x00000046101e7c2b */ /* 0x004fe4000800001e */
[C-C-:B-----5:R-:W-:Y:S01]  /*46e0*/  DADD R4, R8.reuse, R12.reuse ;  /* 0x0000000008047229 */ /* 0x160fe2000000000c */
[----:B------:R-:W2:Y:S01]  /*46f0*/  LDCU.64 UR70, c[0x3][0x8b8] ;  /* 0x00c11700ff4677ac */ /* 0x000ea20008000a00 */
[----:B------:R-:W-:Y:S01]  /*4700*/  DADD R8, R8, -R12 ;  /* 0x0000000008087229 */ /* 0x000fe2000000080c */
[----:B------:R-:W5:Y:S01]  /*4710*/  LDS.64 R12, [R3+0x208] ;  /* 0x00020800030c7984 */ /* 0x000f620000000a00 */
[----:B----4-:R-:W-:Y:S01]  /*4720*/  DFMA R50, R16, UR38, R50 ;  /* 0x0000002610327c2b */ /* 0x010fe20008000032 */
[----:B------:R-:W4:Y:S03]  /*4730*/  LDCU.64 UR38, c[0x3][0xaa8] ;  /* 0x00c15500ff2677ac */ /* 0x000f260008000a00 */
[C---:B------:R-:W-:Y:S01]  /*4740*/  DFMA R24, R4.reuse, UR46, R24 ;  /* 0x0000002e04187c2b */ /* 0x040fe20008000018 */
[----:B------:R-:W5:Y:S01]  /*4750*/  LDS.64 R16, [R3+0x270] ;  /* 0x0002700003107984 */ /* 0x000f620000000a00 */
[----:B------:R-:W1:Y:S01]  /*4760*/  LDCU.64 UR46, c[0x3][0xab0] ;  /* 0x00c15600ff2e77ac */ /* 0x000e620008000a00 */
[----:B------:R-:W-:-:S02]  /*4770*/  DFMA R28, R4, UR10, R28 ;  /* 0x0000000a041c7c2b */ /* 0x000fc4000800001c */
[----:B---3--:R-:W-:Y:S01]  /*4780*/  DFMA R32, R4, UR18, R32 ;  /* 0x0000001204207c2b */ /* 0x008fe20008000020 */
[----:B------:R-:W3:Y:S01]  /*4790*/  LDCU.64 UR10, c[0x3][0xab8] ;  /* 0x00c15700ff0a77ac */ /* 0x000ee20008000a00 */
[C---:B------:R-:W-:Y:S02]  /*47a0*/  DFMA R22, R8.reuse, UR26, R22 ;  /* 0x0000001a08167c2b */ /* 0x040fe40008000016 */
[----:B------:R-:W-:Y:S01]  /*47b0*/  DFMA R26, R8, UR54, R26 ;  /* 0x00000036081a7c2b */ /* 0x000fe2000800001a */
[----:B------:R-:W3:Y:S01]  /*47c0*/  LDCU.64 UR18, c[0x3][0x8d8] ;  /* 0x00c11b00ff1277ac */ /* 0x000ee20008000a00 */
[C---:B------:R-:W-:Y:S02]  /*47d0*/  DFMA R20, R4.reuse, UR28, R20 ;  /* 0x0000001c04147c2b */ /* 0x040fe40008000014 */
[C---:B0-----:R-:W-:Y:S01]  /*47e0*/  DFMA R48, R4.reuse, UR66, R48 ;  /* 0x0000004204307c2b */ /* 0x041fe20008000030 */
[----:B------:R-:W0:Y:S01]  /*47f0*/  LDCU.64 UR34, c[0x3][0x8d0] ;  /* 0x00c11a00ff2277ac */ /* 0x000e220008000a00 */
[----:B--2---:R-:W-:-:S02]  /*4800*/  DFMA R52, R4, UR70, R52 ;  /* 0x0000004604347c2b */ /* 0x004fc40008000034 */
[----:B----4-:R-:W-:Y:S01]  /*4810*/  DFMA R30, R8, UR38, R30 ;  /* 0x00000026081e7c2b */ /* 0x010fe2000800001e */
[----:B------:R-:W2:Y:S01]  /*4820*/  LDCU.64 UR58, c[0x3][0x8c8] ;  /* 0x00c11900ff3a77ac */ /* 0x000ea20008000a00 */
[----:B-1----:R-:W-:Y:S02]  /*4830*/  DADD R4, R6, R10 ;  /* 0x0000000006047229 */ /* 0x002fe4000000000a */
[----:B------:R-:W-:Y:S01]  /*4840*/  DFMA R46, R8, UR46, R46 ;  /* 0x0000002e082e7c2b */ /* 0x000fe2000800002e */
[----:B------:R-:W1:Y:S01]  /*4850*/  LDCU.64 UR26, c[0x3][0x8e0] ;  /* 0x00c11c00ff1a77ac */ /* 0x000e620008000a00 */
[----:B------:R-:W-:Y:S02]  /*4860*/  DADD R6, R6, -R10 ;  /* 0x0000000006067229 */ /* 0x000fe4000000080a */
[----:B---3--:R-:W-:Y:S01]  /*4870*/  DFMA R50, R8, UR10, R50 ;  /* 0x0000000a08327c2b */ /* 0x008fe20008000032 */
[----:B------:R-:W3:Y:S01]  /*4880*/  LDCU.64 UR54, c[0x3][0x8e8] ;  /* 0x00c11d00ff3677ac */ /* 0x000ee20008000a00 */
[----:B------:R-:W-:-:S02]  /*4890*/  DFMA R20, R4, UR36, R20 ;  /* 0x0000002404147c2b */ /* 0x000fc40008000014 */
[----:B------:R-:W-:Y:S01]  /*48a0*/  DFMA R32, R4, UR18, R32 ;  /* 0x0000001204207c2b */ /* 0x000fe20008000020 */
[----:B------:R-:W4:Y:S01]  /*48b0*/  LDCU.64 UR66, c[0x3][0xad8] ;  /* 0x00c15b00ff4277ac */ /* 0x000f220008000a00 */
[----:B------:R-:W-:Y:S02]  /*48c0*/  DFMA R18, R8, UR32, R18 ;  /* 0x0000002008127c2b */ /* 0x000fe40008000012 */
[C---:B0-----:R-:W-:Y:S01]  /*48d0*/  DFMA R28, R4.reuse, UR34, R28 ;  /* 0x00000022041c7c2b */ /* 0x041fe2000800001c */
[----:B------:R-:W0:Y:S01]  /*48e0*/  LDCU.64 UR46, c[0x3][0xae0] ;  /* 0x00c15c00ff2e77ac */ /* 0x000e220008000a00 */
[----:B--2---:R-:W-:Y:S01]  /*48f0*/  DFMA R24, R4, UR58, R24 ;  /* 0x0000003a04187c2b */ /* 0x004fe20008000018 */
[----:B------:R-:W2:Y:S03]  /*4900*/  LDCU.64 UR10, c[0x3][0xb08] ;  /* 0x00c16100ff0a77ac */ /* 0x000ea60008000a00 */
[----:B------:R-:W-:-:S02]  /*4910*/  DFMA R18, R6, UR48, R18 ;  /* 0x0000003006127c2b */ /* 0x000fc40008000012 */
[C---:B-1----:R-:W-:Y:S01]  /*4920*/  DFMA R48, R4.reuse, UR26, R48 ;  /* 0x0000001a04307c2b */ /* 0x042fe20008000030 */
[----:B------:R-:W1:Y:S01]  /*4930*/  LDCU.64 UR38, c[0x3][0xae8] ;  /* 0x00c15d00ff2677ac */ /* 0x000e620008000a00 */
[----:B---3--:R-:W-:Y:S01]  /*4940*/  DFMA R52, R4, UR54, R52 ;  /* 0x0000003604347c2b */ /* 0x008fe20008000034 */
[----:B------:R-:W3:Y:S01]  /*4950*/  LDCU.64 UR18, c[0x3][0x910] ;  /* 0x00c12200ff1277ac */ /* 0x000ee20008000a00 */
[----:B-----5:R-:W-:Y:S02]  /*4960*/  DADD R4, R12, R14 ;  /* 0x000000000c047229 */ /* 0x020fe4000000000e */
[----:B----4-:R-:W-:Y:S01]  /*4970*/  DFMA R30, R6, UR66, R30 ;  /* 0x00000042061e7c2b */ /* 0x010fe2000800001e */
[----:B------:R-:W4:Y:S01]  /*4980*/  LDCU.64 UR30, c[0x3][0x8f8] ;  /* 0x00c11f00ff1e77ac */ /* 0x000f220008000a00 */
[----:B------:R-:W-:Y:S02]  /*4990*/  DADD R12, R12, -R14 ;  /* 0x000000000c0c7229 */ /* 0x000fe4000000080e */
[----:B0-----:R-:W-:Y:S01]  /*49a0*/  DFMA R46, R6, UR46, R46 ;  /* 0x0000002e062e7c2b */ /* 0x001fe2000800002e */
[----:B------:R-:W0:Y:S01]  /*49b0*/  LDCU.64 UR34, c[0x3][0x918] ;  /* 0x00c12300ff2277ac */ /* 0x000e220008000a00 */
[----:B------:R-:W-:Y:S01]  /*49c0*/  DFMA R20, R4, UR40, R20 ;  /* 0x0000002804147c2b */ /* 0x000fe20008000014 */
[----:B------:R-:W5:Y:S03]  /*49d0*/  LDCU.64 UR50, c[0x3][0xac8] ;  /* 0x00c15900ff3277ac */ /* 0x000f660008000a00 */
[----:B--2---:R-:W-:-:S02]  /*49e0*/  DFMA R30, R12, UR10, R30 ;  /* 0x0000000a0c1e7c2b */ /* 0x004fc4000800001e */
[----:B-1----:R-:W-:Y:S01]  /*49f0*/  DFMA R50, R6, UR38, R50 ;  /* 0x0000002606327c2b */ /* 0x002fe20008000032 */
[----:B------:R-:W1:Y:S01]  /*4a00*/  LDCU.64 UR62, c[0x3][0xad0] ;  /* 0x00c15a00ff3e77ac */ /* 0x000e620008000a00 */
[----:B------:R-:W-:Y:S02]  /*4a10*/  DFMA R18, R12, UR52, R18 ;  /* 0x000000340c127c2b */ /* 0x000fe40008000012 */
[C---:B---3--:R-:W-:Y:S01]  /*4a20*/  DFMA R48, R4.reuse, UR18, R48 ;  /* 0x0000001204307c2b */ /* 0x048fe20008000030 */
[----:B------:R-:W2:Y:S01]  /*4a30*/  LDCU.64 UR14, c[0x3][0xaf8] ;  /* 0x00c15f00ff0e77ac */ /* 0x000ea20008000a00 */
[C---:B----4-:R-:W-:Y:S01]  /*4a40*/  DFMA R24, R4.reuse, UR30, R24 ;  /* 0x0000001e04187c2b */ /* 0x050fe20008000018 */
[----:B------:R-:W3:Y:S01]  /*4a50*/  LDCU.64 UR74, c[0x3][0x900] ;  /* 0x00c12000ff4a77ac */ /* 0x000ee20008000a00 */
[----:B0-----:R-:W-:Y:S01]  /*4a60*/  DFMA R52, R4, UR34, R52 ;  /* 0x0000002204347c2b */ /* 0x001fe20008000034 */
[----:B------:R-:W0:Y:S01]  /*4a70*/  LDCU.64 UR72, c[0x3][0xb00] ;  /* 0x00c16000ff4877ac */ /* 0x000e220008000a00 */
[C---:B-----5:R-:W-:Y:S01]  /*4a80*/  DFMA R22, R6.reuse, UR50, R22 ;  /* 0x0000003206167c2b */ /* 0x060fe20008000016 */
[----:B------:R-:W4:Y:S01]  /*4a90*/  LDCU.64 UR68, c[0x3][0x908] ;  /* 0x00c12100ff4477ac */ /* 0x000f220008000a00 */
[----:B-1----:R-:W-:Y:S01]  /*4aa0*/  DFMA R26, R6, UR62, R26 ;  /* 0x0000003e061a7c2b */ /* 0x002fe2000800001a */
[----:B------:R-:W1:Y:S01]  /*4ab0*/  LDCU.64 UR26, c[0x3][0xb10] ;  /* 0x00c16200ff1a77ac */ /* 0x000e620008000a00 */
[----:B------:R-:W-:-:S04]  /*4ac0*/  DADD R6, R16, R16 ;  /* 0x0000000010067229 */ /* 0x000fc80000000010 */
[----:B--2---:R-:W-:Y:S01]  /*4ad0*/  DFMA R22, R12, UR14, R22 ;  /* 0x0000000e0c167c2b */ /* 0x004fe20008000016 */
[----:B------:R-:W2:Y:S01]  /*4ae0*/  LDCU.64 UR46, c[0x3][0xb18] ;  /* 0x00c16300ff2e77ac */ /* 0x000ea20008000a00 */
[----:B------:R-:W-:Y:S02]  /*4af0*/  DADD R16, R16, -R16 ;  /* 0x0000000010107229 */ /* 0x000fe40000000810 */
[----:B---3--:R-:W-:Y:S01]  /*4b00*/  DFMA R28, R4, UR74, R28 ;  /* 0x0000004a041c7c2b */ /* 0x008fe2000800001c */
[----:B------:R-:W3:Y:S01]  /*4b10*/  LDCU.64 UR42, c[0x3][0x928] ;  /* 0x00c12500ff2a77ac */ /* 0x000ee20008000a00 */
[----:B------:R-:W-:Y:S02]  /*4b20*/  DMUL R6, R6, 0.5 ;  /* 0x3fe0000006067828 */ /* 0x000fe40000000000 */
[----:B0-----:R-:W-:Y:S01]  /*4b30*/  DFMA R26, R12, UR72, R26 ;  /* 0x000000480c1a7c2b */ /* 0x001fe2000800001a */
[----:B------:R-:W0:Y:S01]  /*4b40*/  LDCU.64 UR22, c[0x3][0xb28] ;  /* 0x00c16500ff1677ac */ /* 0x000e220008000a00 */
[----:B------:R-:W-:-:S02]  /*4b50*/  DFMA R18, R16, UR56, R18 ;  /* 0x0000003810127c2b */ /* 0x000fc40008000012 */
[----:B----4-:R-:W-:Y:S01]  /*4b60*/  DFMA R32, R4, UR68, R32 ;  /* 0x0000004404207c2b */ /* 0x010fe20008000020 */
[----:B------:R-:W4:Y:S01]  /*4b70*/  LDCU.64 UR64, c[0x3][0x930] ;  /* 0x00c12600ff4077ac */ /* 0x000f220008000a00 */
[----:B------:R-:W-:Y:S02]  /*4b80*/  DFMA R20, R6, UR44, R20 ;  /* 0x0000002c06147c2b */ /* 0x000fe40008000014 */
[C---:B-1----:R-:W-:Y:S01]  /*4b90*/  DFMA R46, R12.reuse, UR26, R46 ;  /* 0x0000001a0c2e7c2b */ /* 0x042fe2000800002e */
[----:B------:R-:W1:Y:S01]  /*4ba0*/  LDCU.64 UR60, c[0x3][0xb30] ;  /* 0x00c16600ff3c77ac */ /* 0x000e620008000a00 */
[----:B--2---:R-:W-:Y:S01]  /*4bb0*/  DFMA R50, R12, UR46, R50 ;  /* 0x0000002e0c327c2b */ /* 0x004fe20008000032 */
[----:B------:R-:W2:Y:S03]  /*4bc0*/  LDCU.64 UR58, c[0x3][0x938] ;  /* 0x00c12700ff3a77ac */ /* 0x000ea60008000a00 */
[----:B------:R-:W-:-:S02]  /*4bd0*/  DADD R4, R20, -R18 ;  /* 0x0000000014047229 */ /* 0x000fc40000000812 */
[----:B---3--:R-:W-:Y:S01]  /*4be0*/  DFMA R24, R6, UR42, R24 ;  /* 0x0000002a06187c2b */ /* 0x008fe20008000018 */
[----:B------:R-:W3:Y:S01]  /*4bf0*/  LDCU.64 UR38, c[0x3][0x940] ;  /* 0x00c12800ff2677ac */ /* 0x000ee20008000a00 */
[----:B------:R-:W-:Y:S02]  /*4c00*/  DADD R18, R20, R18 ;  /* 0x0000000014127229 */ /* 0x000fe40000000012 */
[----:B0-----:R-:W-:Y:S01]  /*4c10*/  DFMA R22, R16, UR22, R22 ;  /* 0x0000001610167c2b */ /* 0x001fe20008000016 */
[----:B------:R-:W0:Y:S01]  /*4c20*/  LDCU.64 UR18, c[0x3][0xb38] ;  /* 0x00c16700ff1277ac */ /* 0x000e220008000a00 */
[----:B------:R0:W-:Y:S01]  /*4c30*/  STS.64 [R3+0x410], R4 ;  /* 0x0004100403007388 */ /* 0x0001e20000000a00 */
[----:B----4-:R-:W-:Y:S01]  /*4c40*/  DFMA R28, R6, UR64, R28 ;  /* 0x00000040061c7c2b */ /* 0x010fe2000800001c */
[----:B------:R-:W4:Y:S02]  /*4c50*/  LDCU.64 UR10, c[0x3][0xb40] ;  /* 0x00c16800ff0a77ac */ /* 0x000f240008000a00 */
[----:B------:R0:W-:Y:S01]  /*4c60*/  STS.64 [R3], R18 ;  /* 0x0000001203007388 */ /* 0x0001e20000000a00 */
[----:B-1----:R-:W-:Y:S01]  /*4c70*/  DFMA R26, R16, UR60, R26 ;  /* 0x0000003c101a7c2b */ /* 0x002fe2000800001a */
[----:B------:R-:W1:Y:S01]  /*4c80*/  LDCU.64 UR30, c[0x3][0x948] ;  /* 0x00c12900ff1e77ac */ /* 0x000e620008000a00 */
[C---:B--2---:R-:W-:Y:S01]  /*4c90*/  DFMA R32, R6.reuse, UR58, R32 ;  /* 0x0000003a06207c2b */ /* 0x044fe20008000020 */
[----:B------:R-:W2:Y:S01]  /*4ca0*/  LDCU.64 UR34, c[0x3][0xb48] ;  /* 0x00c16900ff2277ac */ /* 0x000ea20008000a00 */
[----:B---3--:R-:W-:-:S04]  /*4cb0*/  DFMA R48, R6, UR38, R48 ;  /* 0x0000002606307c2b */ /* 0x008fc80008000030 */
[----:B------:R-:W-:Y:S02]  /*4cc0*/  DADD R8, R28, -R26 ;  /* 0x000000001c087229 */ /* 0x000fe4000000081a */
[----:B0-----:R-:W-:Y:S02]  /*4cd0*/  DFMA R30, R16, UR18, R30 ;  /* 0x00000012101e7c2b */ /* 0x001fe4000800001e */
[----:B------:R-:W-:Y:S02]  /*4ce0*/  DADD R26, R28, R26 ;  /* 0x000000001c1a7229 */ /* 0x000fe4000000001a */
[----:B----4-:R-:W-:Y:S01]  /*4cf0*/  DFMA R46, R16, UR10, R46 ;  /* 0x0000000a102e7c2b */ /* 0x010fe2000800002e */
[----:B------:R3:W-:Y:S01]  /*4d00*/  STS.64 [R3+0x340], R8 ;  /* 0x0003400803007388 */ /* 0x0007e20000000a00 */
[----:B-1----:R-:W-:-:S03]  /*4d10*/  DFMA R52, R6, UR30, R52 ;  /* 0x0000001e06347c2b */ /* 0x002fc60008000034 */
[----:B------:R3:W-:Y:S01]  /*4d20*/  STS.64 [R3+0xd0], R26 ;  /* 0x0000d01a03007388 */ /* 0x0007e20000000a00 */
[----:B------:R-:W-:Y:S02]  /*4d30*/  DADD R6, R24, -R22 ;  /* 0x0000000018067229 */ /* 0x000fe40000000816 */
[----:B--2---:R-:W-:Y:S02]  /*4d40*/  DFMA R50, R16, UR34, R50 ;  /* 0x0000002210327c2b */ /* 0x004fe40008000032 */
        /* <DEDUP_REMOVED lines=12> */
[----:B------:R3:W-:Y:S02]  /*4e10*/  STS.64 [R3+0x208], R50 ;  /* 0x0002083203007388 */ /* 0x0007e40000000a00 */
.L_x_372:
[----:B------:R-:W-:Y:S05]  /*4e20*/  BSYNC.RECONVERGENT B0 ;  /* 0x0000000000007941 */ /* 0x000fea0003800200 */
.L_x_371:
[----:B------:R-:W-:Y:S06]  /*4e30*/  BAR.SYNC.DEFER_BLOCKING 0x0 ;  /* 0x0000000000007b1d */ /* 0x000fec0000010000 */
[----:B------:R-:W-:Y:S04]  /*4e40*/  BSSY.RECONVERGENT B0, `(.L_x_373) ;  /* 0x00000c2000007945 */ /* 0x000fe80003800200 */
[----:B------:R-:W-:Y:S05]  /*4e50*/  @P1 BRA `(.L_x_374) ;  /* 0x0000000c00001947 */ /* 0x000fea0003800000 */
[----:B0-----:R-:W-:Y:S01]  /*4e60*/  LDS.64 R4, [R2] ;  /* 0x0000000002047984 */ /* 0x001fe20000000a00 */
[----:B------:R-:W0:Y:S03]  /*4e70*/  LDCU.64 UR58, c[0x3][0x810] ;  /* 0x00c10200ff3a77ac */ /* 0x000e260008000a00 */
[----:B---3--:R-:W1:Y:S01]  /*4e80*/  LDS.64 R6, [R2+0x3f60] ;  /* 0x003f600002067984 */ /* 0x008e620000000a00 */
        /* <DEDUP_REMOVED lines=57> */
[----:B------:R-:W1:Y:S01]  /*5220*/  LDCU.64 UR64, c[0x3][0x8b0] ;  /* 0x00c11600ff4077ac */ /* 0x000e620008000a00 */
[----:B----4-:R-:W-:Y:S02]  /*5230*/  DADD R6, R22, R24 ;  /* 0x0000000016067229 */ /* 0x010fe40000000018 */
[----:B---3--:R-:W-:Y:S01]  /*5240*/  DFMA R38, R20, UR22, R34 ;  /* 0x0000001614267c2b */ /* 0x008fe20008000022 */
[----:B------:R-:W3:Y:S01]  /*5250*/  LDCU.64 UR58, c[0x3][0xaa0] ;  /* 0x00c15400ff3a77ac */ /* 0x000ee20008000a00 */
[----:B------:R-:W-:-:S02]  /*5260*/  DADD R22, R22, -R24 ;  /* 0x0000000016167229 */ /* 0x000fc40000000818 */
[----:B-----5:R-:W-:Y:S01]  /*5270*/  DFMA R42, R20, UR72, R40 ;  /* 0x00000048142a7c2b */ /* 0x020fe20008000028 */
[----:B------:R-:W4:Y:S01]  /*5280*/  LDCU.64 UR72, c[0x3][0x8a8] ;  /* 0x00c11500ff4877ac */ /* 0x000f220008000a00 */
[C---:B------:R-:W-:Y:S02]  /*5290*/  DFMA R30, R6.reuse, UR66, R26 ;  /* 0x00000042061e7c2b */ /* 0x040fe4000800001a */
[----:B------:R-:W-:Y:S01]  /*52a0*/  DFMA R34, R6, UR74, R32 ;  /* 0x0000004a06227c2b */ /* 0x000fe20008000020 */
[----:B------:R-:W5:Y:S01]  /*52b0*/  LDCU.64 UR66, c[0x3][0x8b8] ;  /* 0x00c11700ff4277ac */ /* 0x000f620008000a00 */
[----:B0-----:R-:W-:Y:S02]  /*52c0*/  DFMA R32, R4, UR62, RZ ;  /* 0x0000003e04207c2b */ /* 0x001fe400080000ff */
[----:B------:R-:W-:Y:S01]  /*52d0*/  DFMA R26, R16, UR26, R18 ;  /* 0x0000001a101a7c2b */ /* 0x000fe20008000012 */
[----:B------:R-:W0:Y:S01]  /*52e0*/  LDCU.64 UR74, c[0x3][0xa78] ;  /* 0x00c14f00ff4a77ac */ /* 0x000e220008000a00 */
[----:B------:R-:W0:Y:S01]  /*52f0*/  LDS.64 R18, [R2+0x2a40] ;  /* 0x002a400002127984 */ /* 0x000e220000000a00 */
[----:B-1----:R-:W-:Y:S01]  /*5300*/  DFMA R44, R6, UR64, R38 ;  /* 0x00000040062c7c2b */ /* 0x002fe20008000026 */
[----:B------:R-:W1:Y:S02]  /*5310*/  LDCU.64 UR62, c[0x3][0xa20] ;  /* 0x00c14400ff3e77ac */ /* 0x000e640008000a00 */
[----:B------:R-:W-:-:S02]  /*5320*/  DFMA R24, R10, UR70, R32 ;  /* 0x000000460a187c2b */ /* 0x000fc40008000020 */
[----:B--2---:R-:W-:Y:S01]  /*5330*/  DFMA R32, R22, UR10, R28 ;  /* 0x0000000a16207c2b */ /* 0x004fe2000800001c */
[----:B------:R-:W2:Y:S01]  /*5340*/  LDCU.64 UR10, c[0x3][0xa28] ;  /* 0x00c14500ff0a77ac */ /* 0x000ea20008000a00 */
[----:B------:R-:W-:Y:S02]  /*5350*/  DFMA R28, R4, UR8, RZ ;  /* 0x00000008041c7c2b */ /* 0x000fe400080000ff */
        /* <DEDUP_REMOVED lines=8> */
[----:B------:R-:W-:Y:S01]  /*53e0*/  LDS.64 R24, [R2+0x1a68] ;  /* 0x001a680002187984 */ /* 0x000fe20000000a00 */
[----:B-1----:R-:W-:Y:S01]  /*53f0*/  DFMA R42, R4, UR62, RZ ;  /* 0x0000003e042a7c2b */ /* 0x002fe200080000ff */
[----:B------:R-:W1:Y:S01]  /*5400*/  LDCU.64 UR62, c[0x3][0xa88] ;  /* 0x00c15100ff3e77ac */ /* 0x000e620008000a00 */
[----:B------:R-:W-:-:S02]  /*5410*/  DFMA R8, R20, UR16, R8 ;  /* 0x0000001014087c2b */ /* 0x000fc40008000008 */
[----:B--2---:R-:W-:Y:S01]  /*5420*/  DFMA R46, R4, UR10, RZ ;  /* 0x0000000a042e7c2b */ /* 0x004fe200080000ff */
[----:B------:R-:W2:Y:S01]  /*5430*/  LDCU.64 UR26, c[0x3][0x8d8] ;  /* 0x00c11b00ff1a77ac */ /* 0x000ea20008000a00 */
[----:B------:R5:W2:Y:S01]  /*5440*/  LDS.64 R4, [R2+0x1fb0] ;  /* 0x001fb00002047984 */ /* 0x000aa20000000a00 */
[----:B------:R-:W-:Y:S01]  /*5450*/  DFMA R28, R10, UR20, R28 ;  /* 0x000000140a1c7c2b */ /* 0x000fe2000800001c */
[----:B------:R-:W2:Y:S02]  /*5460*/  LDCU.64 UR10, c[0x3][0xab8] ;  /* 0x00c15700ff0a77ac */ /* 0x000ea40008000a00 */
[----:B------:R-:W-:Y:S02]  /*5470*/  DFMA R8, R6, UR28, R8 ;  /* 0x0000001c06087c2b */ /* 0x000fe40008000008 */
[C---:B---3--:R-:W-:Y:S01]  /*5480*/  DFMA R42, R10.reuse, UR66, R42 ;  /* 0x000000420a2a7c2b */ /* 0x048fe2000800002a */
[----:B------:R-:W3:Y:S01]  /*5490*/  LDCU.64 UR72, c[0x3][0xaa8] ;  /* 0x00c15500ff4877ac */ /* 0x000ee20008000a00 */
[----:B0-----:R-:W-:Y:S01]  /*54a0*/  DFMA R46, R10, UR74, R46 ;  /* 0x0000004a0a2e7c2b */ /* 0x001fe2000800002e */
[----:B------:R-:W0:Y:S01]  /*54b0*/  LDCU.64 UR54, c[0x3][0x8c8] ;  /* 0x00c11900ff3677ac */ /* 0x000e220008000a00 */
[----:B-----5:R-:W-:-:S04]  /*54c0*/  DADD R2, R12, R18 ;  /* 0x000000000c027229 */ /* 0x020fc80000000012 */
[----:B----4-:R-:W-:Y:S01]  /*54d0*/  DFMA R42, R16, UR70, R42 ;  /* 0x00000046102a7c2b */ /* 0x010fe2000800002a */
[----:B------:R-:W4:Y:S01]  /*54e0*/  LDCU.64 UR34, c[0x3][0x8d0] ;  /* 0x00c11a00ff2277ac */ /* 0x000f220008000a00 */
[----:B------:R-:W-:Y:S02]  /*54f0*/  DADD R12, R12, -R18 ;  /* 0x000000000c0c7229 */ /* 0x000fe40000000812 */
[----:B-1----:R-:W-:Y:S01]  /*5500*/  DFMA R46, R16, UR62, R46 ;  /* 0x0000003e102e7c2b */ /* 0x002fe2000800002e */
[----:B------:R-:W1:Y:S01]  /*5510*/  LDCU.64 UR74, c[0x3][0x8e0] ;  /* 0x00c11c00ff4a77ac */ /* 0x000e620008000a00 */
[----:B--2---:R-:W-:Y:S02]  /*5520*/  DFMA R40, R2, UR26, R40 ;  /* 0x0000001a02287c2b */ /* 0x004fe40008000028 */
[----:B------:R-:W-:Y:S01]  /*5530*/  DFMA R28, R16, UR24, R28 ;  /* 0x00000018101c7c2b */ /* 0x000fe2000800001c */
[----:B------:R-:W2:Y:S01]  /*5540*/  LDCU.64 UR70, c[0x3][0x8e8] ;  /* 0x00c11d00ff4677ac */ /* 0x000ea20008000a00 */
[----:B------:R-:W-:-:S02]  /*5550*/  DFMA R8, R2, UR36, R8 ;  /* 0x0000002402087c2b */ /* 0x000fc40008000008 */
[C---:B------:R-:W-:Y:S01]  /*5560*/  DFMA R46, R22.reuse, UR10, R46 ;  /* 0x0000000a162e7c2b */ /* 0x040fe2000800002e */
[----:B------:R-:W5:Y:S01]  /*5570*/  LDCU.64 UR60, c[0x3][0xad0] ;  /* 0x00c15a00ff3c77ac */ /* 0x000f620008000a00 */
[----:B---3--:R-:W-:Y:S02]  /*5580*/  DFMA R38, R22, UR72, R38 ;  /* 0x0000004816267c2b */ /* 0x008fe40008000026 */
[----:B0-----:R-:W-:Y:S01]  /*5590*/  DFMA R30, R2, UR54, R30 ;  /* 0x00000036021e7c2b */ /* 0x001fe2000800001e */
[----:B------:R-:W0:Y:S01]  /*55a0*/  LDCU.64 UR50, c[0x3][0xac8] ;  /* 0x00c15900ff3277ac */ /* 0x000e220008000a00 */
[----:B------:R-:W-:Y:S02]  /*55b0*/  DFMA R28, R22, UR32, R28 ;  /* 0x00000020161c7c2b */ /* 0x000fe4000800001c */
[C---:B----4-:R-:W-:Y:S01]  /*55c0*/  DFMA R34, R2.reuse, UR34, R34 ;  /* 0x0000002202227c2b */ /* 0x050fe20008000022 */
[----:B------:R-:W3:Y:S01]  /*55d0*/  LDCU.64 UR66, c[0x3][0xab0] ;  /* 0x00c15600ff4277ac */ /* 0x000ee20008000a00 */
[----:B-1----:R-:W-:Y:S01]  /*55e0*/  DFMA R44, R2, UR74, R44 ;  /* 0x0000004a022c7c2b */ /* 0x002fe2000800002c */
[----:B------:R-:W1:Y:S01]  /*55f0*/  LDCU.64 UR10, c[0x3][0xae8] ;  /* 0x00c15d00ff0a77ac */ /* 0x000e620008000a00 */
[----:B------:R-:W-:-:S02]  /*5600*/  DADD R6, R4, R4 ;  /* 0x0000000004067229 */ /* 0x000fc40000000004 */
[----:B--2---:R-:W-:Y:S01]  /*5610*/  DFMA R48, R2, UR70, R48 ;  /* 0x0000004602307c2b */ /* 0x004fe20008000030 */
[----:B------:R-:W2:Y:S01]  /*5620*/  LDCU.64 UR26, c[0x3][0x910] ;  /* 0x00c12200ff1a77ac */ /* 0x000ea20008000a00 */
[----:B------:R-:W-:Y:S02]  /*5630*/  DADD R2, R24, R26 ;  /* 0x0000000018027229 */ /* 0x000fe4000000001a */
[----:B-----5:R-:W-:Y:S01]  /*5640*/  DFMA R36, R12, UR60, R36 ;  /* 0x0000003c0c247c2b */ /* 0x020fe20008000024 */
[----:B------:R-:W4:Y:S01]  /*5650*/  LDCU.64 UR14, c[0x3][0xaf8] ;  /* 0x00c15f00ff0e77ac */ /* 0x000f220008000a00 */
[----:B------:R-:W-:Y:S02]  /*5660*/  DADD R24, R24, -R26 ;  /* 0x0000000018187229 */ /* 0x000fe4000000081a */
[C---:B0-----:R-:W-:Y:S01]  /*5670*/  DFMA R32, R12.reuse, UR50, R32 ;  /* 0x000000320c207c2b */ /* 0x041fe20008000020 */
[----:B------:R-:W0:Y:S01]  /*5680*/  LDCU.64 UR30, c[0x3][0x8f8] ;  /* 0x00c11f00ff1e77ac */ /* 0x000e220008000a00 */
[----:B------:R-:W-:-:S02]  /*5690*/  DFMA R28, R12, UR48, R28 ;  /* 0x000000300c1c7c2b */ /* 0x000fc4000800001c */
[----:B---3--:R-:W-:Y:S01]  /*56a0*/  DFMA R42, R22, UR66, R42 ;  /* 0x00000042162a7c2b */ /* 0x008fe2000800002a */
[----:B------:R-:W3:Y:S01]  /*56b0*/  LDCU.64 UR64, c[0x3][0xad8] ;  /* 0x00c15b00ff4077ac */ /* 0x000ee20008000a00 */
[----:B------:R-:W-:Y:S02]  /*56c0*/  DMUL R6, R6, 0.5 ;  /* 0x3fe0000006067828 */ /* 0x000fe40000000000 */
[----:B-1----:R-:W-:Y:S01]  /*56d0*/  DFMA R46, R12, UR10, R46 ;  /* 0x0000000a0c2e7c2b */ /* 0x002fe2000800002e */
[----:B------:R-:W1:Y:S01]  /*56e0*/  LDCU.64 UR72, c[0x3][0xae0] ;  /* 0x00c15c00ff4877ac */ /* 0x000e620008000a00 */
[----:B------:R-:W-:Y:S02]  /*56f0*/  DFMA R28, R24, UR52, R28 ;  /* 0x00000034181c7c2b */ /* 0x000fe4000800001c */
[----:B--2---:R-:W-:Y:S01]  /*5700*/  DFMA R44, R2, UR26, R44 ;  /* 0x0000001a022c7c2b */ /* 0x004fe2000800002c */
[----:B------:R-:W2:Y:S01]  /*5710*/  LDCU.64 UR22, c[0x3][0xb00] ;  /* 0x00c16000ff1677ac */ /* 0x000ea20008000a00 */
[----:B------:R-:W-:-:S02]  /*5720*/  DADD R4, R4, -R4 ;  /* 0x0000000004047229 */ /* 0x000fc40000000804 */
[----:B----4-:R-:W-:Y:S01]  /*5730*/  DFMA R32, R24, UR14, R32 ;  /* 0x0000000e18207c2b */ /* 0x010fe20008000020 */
[----:B------:R-:W4:Y:S01]  /*5740*/  LDCU.64 UR62, c[0x3][0xb08] ;  /* 0x00c16100ff3e77ac */ /* 0x000f220008000a00 */
[C---:B------:R-:W-:Y:S02]  /*5750*/  DFMA R8, R2.reuse, UR40, R8 ;  /* 0x0000002802087c2b */ /* 0x040fe40008000008 */
[----:B0-----:R-:W-:Y:S01]  /*5760*/  DFMA R30, R2, UR30, R30 ;  /* 0x0000001e021e7c2b */ /* 0x001fe2000800001e */
[----:B------:R-:W0:Y:S01]  /*5770*/  LDCU.64 UR60, c[0x3][0xb18] ;  /* 0x00c16300ff3c77ac */ /* 0x000e220008000a00 */
[----:B------:R-:W-:Y:S02]  /*5780*/  DFMA R28, R4, UR56, R28 ;  /* 0x00000038041c7c2b */ /* 0x000fe4000800001c */
[----:B---3--:R-:W-:Y:S01]  /*5790*/  DFMA R38, R12, UR64, R38 ;  /* 0x000000400c267c2b */ /* 0x008fe20008000026 */
[----:B------:R-:W3:Y:S01]  /*57a0*/  LDCU.64 UR46, c[0x3][0x900] ;  /* 0x00c12000ff2e77ac */ /* 0x000ee20008000a00 */
[----:B------:R-:W-:-:S02]  /*57b0*/  DFMA R8, R6, UR44, R8 ;  /* 0x0000002c06087c2b */ /* 0x000fc40008000008 */
[----:B-1----:R-:W-:Y:S01]  /*57c0*/  DFMA R42, R12, UR72, R42 ;  /* 0x000000480c2a7c2b */ /* 0x002fe2000800002a */
[----:B------:R-:W1:Y:S01]  /*57d0*/  LDCU.64 UR58, c[0x3][0x908] ;  /* 0x00c12100ff3a77ac */ /* 0x000e620008000a00 */
[C---:B--2---:R-:W-:Y:S01]  /*57e0*/  DFMA R36, R24.reuse, UR22, R36 ;  /* 0x0000001618247c2b */ /* 0x044fe20008000024 */
[----:B------:R-:W2:Y:S01]  /*57f0*/  LDCU.64 UR34, c[0x3][0xb10] ;  /* 0x00c16200ff2277ac */ /* 0x000ea20008000a00 */
[C---:B----4-:R-:W-:Y:S01]  /*5800*/  DFMA R38, R24.reuse, UR62, R38 ;  /* 0x0000003e18267c2b */ /* 0x050fe20008000026 */
[----:B------:R-:W4:Y:S01]  /*5810*/  LDCU.64 UR66, c[0x3][0x918] ;  /* 0x00c12300ff4277ac */ /* 0x000f220008000a00 */
[----:B0-----:R-:W-:Y:S01]  /*5820*/  DFMA R46, R24, UR60, R46 ;  /* 0x0000003c182e7c2b */ /* 0x001fe2000800002e */
[----:B------:R-:W0:Y:S01]  /*5830*/  LDCU.64 UR50, c[0x3][0x940] ;  /* 0x00c12800ff3277ac */ /* 0x000e220008000a00 */
[C---:B---3--:R-:W-:Y:S01]  /*5840*/  DFMA R34, R2.reuse, UR46, R34 ;  /* 0x0000002e02227c2b */ /* 0x048fe20008000022 */
[----:B------:R-:W3:Y:S01]  /*5850*/  LDCU.64 UR18, c[0x3][0xb28] ;  /* 0x00c16500ff1277ac */ /* 0x000ee20008000a00 */
[----:B-1----:R-:W-:Y:S01]  /*5860*/  DFMA R10, R2, UR58, R40 ;  /* 0x0000003a020a7c2b */ /* 0x002fe20008000028 */
[----:B------:R-:W1:Y:S01]  /*5870*/  LDCU.64 UR68, c[0x3][0xb30] ;  /* 0x00c16600ff4477ac */ /* 0x000e620008000a00 */
[----:B--2---:R-:W-:Y:S01]  /*5880*/  DFMA R42, R24, UR34, R42 ;  /* 0x00000022182a7c2b */ /* 0x004fe2000800002a */
[----:B------:R-:W2:Y:S01]  /*5890*/  LDCU.64 UR26, c[0x3][0xb48] ;  /* 0x00c16900ff1a77ac */ /* 0x000ea20008000a00 */
[----:B----4-:R-:W-:Y:S01]  /*58a0*/  DFMA R48, R2, UR66, R48 ;  /* 0x0000004202307c2b */ /* 0x010fe20008000030 */
        /* <DEDUP_REMOVED lines=9> */
[----:B----4-:R-:W-:Y:S01]  /*5940*/  DFMA R44, R4, UR10, R38 ;  /* 0x0000000a042c7c2b */ /* 0x010fe20008000026 */
[----:B------:R-:W4:Y:S01]  /*5950*/  LDCU.64 UR30, c[0x3][0x948] ;  /* 0x00c12900ff1e77ac */ /* 0x000f220008000a00 */
[----:B------:R-:W-:-:S02]  /*5960*/  DADD R38, R8, -R28 ;  /* 0x0000000008267229 */ /* 0x000fc4000000081c */
[----:B0-----:R-:W-:Y:S02]  /*5970*/  DFMA R40, R6, UR38, R34 ;  /* 0x0000002606287c2b */ /* 0x001fe40008000022 */
[----:B------:R-:W-:Y:S02]  /*5980*/  DADD R34, R8, R28 ;  /* 0x0000000008227229 */ /* 0x000fe4000000001c */
[----:B---3--:R-:W-:Y:S02]  /*5990*/  DFMA R10, R6, UR54, R10 ;  /* 0x00000036060a7c2b */ /* 0x008fe4000800000a */
[----:B-1----:R-:W-:Y:S02]  /*59a0*/  DFMA R4, R4, UR14, R42 ;  /* 0x0000000e04047c2b */ /* 0x002fe4000800002a */
[----:B------:R-:W-:Y:S02]  /*59b0*/  DADD R126, R40, -R2 ;  /* 0x00000000287e7229 */ /* 0x000fe40000000802 */
[----:B--2---:R-:W-:-:S02]  /*59c0*/  DFMA R30, R6, UR42, R30 ;  /* 0x0000002a061e7c2b */ /* 0x004fc4000800001e */
        /* <DEDUP_REMOVED lines=8> */
[----:B------:R-:W-:-:S11]  /*5a50*/  DADD R128, R128, R4 ;  /* 0x0000000080807229 */ /* 0x000fd60000000004 */
.L_x_374:
[----:B------:R-:W-:Y:S05]  /*5a60*/  BSYNC.RECONVERGENT B0 ;  /* 0x0000000000007941 */ /* 0x000fea0003800200 */
.L_x_373:
[----:B------:R-:W-:Y:S06]  /*5a70*/  BAR.SYNC.DEFER_BLOCKING 0x0 ;  /* 0x0000000000007b1d */ /* 0x000fec0000010000 */
[----:B------:R-:W-:Y:S05]  /*5a80*/  @!P0 EXIT ;  /* 0x000000000000894d */ /* 0x000fea0003800000 */
[----:B------:R-:W1:Y:S01]  /*5a90*/  S2R R5, SR_TID.X ;  /* 0x0000000000057919 */ /* 0x000e620000002100 */
[----:B---3--:R-:W2:Y:S01]  /*5aa0*/  LDC.64 R2, c[0x0][0x3a8] ;  /* 0x0000ea00ff027b82 */ /* 0x008ea20000000a00 */
[----:B-1----:R-:W-:-:S04]  /*5ab0*/  IMAD R5, R0, 0x533, R5 ;  /* 0x0000053300057824 */ /* 0x002fc800078e0205 */
        /* <DEDUP_REMOVED lines=13> */
.L_x_375:
        /* <DEDUP_REMOVED lines=15> */
.L_x_2954:


//--------------------- .text._Z32massMatrixMultiplyRegisterKernelILi11ELi13ELi1EEviPKdS1_S1_S1_Pd --------------------------
	.section	.text._Z32massMatrixMultiplyRegisterKernelILi11ELi13ELi1EEviPKdS1_S1_S1_Pd,"ax",@progbits
	.align	128
        .global         _Z32massMatrixMultiplyRegisterKernelILi11ELi13ELi1EEviPKdS1_S1_S1_Pd
        .type           _Z32massMatrixMultiplyRegisterKernelILi11ELi13ELi1EEviPKdS1_S1_S1_Pd,@function
        .size           _Z32massMatrixMultiplyRegisterKernelILi11ELi13ELi1EEviPKdS1_S1_S1_Pd,(.L_x_2955 - _Z32massMatrixMultiplyRegisterKernelILi11ELi13ELi1EEviPKdS1_S1_S1_Pd)
        .other          _Z32massMatrixMultiplyRegisterKernelILi11ELi13ELi1EEviPKdS1_S1_S1_Pd,@"STO_CUDA_ENTRY STV_DEFAULT"
_Z32massMatrixMultiplyRegisterKernelILi11ELi13ELi1EEviPKdS1_S1_S1_Pd:
.text._Z32massMatrixMultiplyRegisterKernelILi11ELi13ELi1EEviPKdS1_S1_S1_Pd:
        /* <DEDUP_REMOVED lines=12> */
[C---:B----4-:R-:W-:Y:S02]  /*00c0*/  @!P0 IMAD.WIDE.U32 R4, R0.reuse, 0x8, R4 ;  /* 0x0000000800048825 */ /* 0x050fe400078e0004 */
[----:B--2---:R-:W2:Y:S04]  /*00d0*/  @!P0 LDG.E.64.CONSTANT R2, desc[UR56][R2.64] ;  /* 0x0000003802028981 */ /* 0x004ea8000c1e9b00 */
[----:B------:R-:W3:Y:S01]  /*00e0*/  @!P0 LDG.E.64.CONSTANT R4, desc[UR56][R4.64] ;  /* 0x0000003804048981 */ /* 0x000ee2000c1e9b00 */
[----:B------:R-:W-:Y:S01]  /*00f0*/  PRMT R9, R0, 0x9910, RZ ;  /* 0x0000991000097816 */ /* 0x000fe200000000ff */
[----:B------:R-:W-:Y:S01]  /*0100*/  @!P0 VIADD R7, R6, 0x44a8 ;  /* 0x000044a806078836 */ /* 0x000fe20000000000 */
[----:B------:R-:W-:Y:S01]  /*0110*/  LOP3.LUT R64, R0, 0xffff, RZ, 0xc0, !PT ;  /* 0x0000ffff00407812 */ /* 0x000fe200078ec0ff */
[----:B------:R-:W-:Y:S01]  /*0120*/  @!P0 VIADD R8, R6, 0x45f8 ;  /* 0x000045f806088836 */ /* 0x000fe20000000000 */
[----:B------:R-:W-:Y:S01]  /*0130*/  LEA R111, R11, R6, 0x18 ;  /* 0x000000060b6f7211 */ /* 0x000fe200078ec0ff */
[----:B------:R-:W-:Y:S01]  /*0140*/  IMAD R9, R9, 0x75, RZ ;  /* 0x0000007509097824 */ /* 0x000fe200078e02ff */
[----:B------:R-:W-:Y:S01]  /*0150*/  @!P0 LEA R7, R11, R7, 0x18 ;  /* 0x000000070b078211 */ /* 0x000fe200078ec0ff */
[----:B------:R-:W0:Y:S01]  /*0160*/  S2UR UR4, SR_CTAID.X ;  /* 0x00000000000479c3 */ /* 0x000e220000002500 */
[----:B------:R-:W-:-:S02]  /*0170*/  IMAD R110, R64, 0x13b2, RZ ;  /* 0x000013b2406e7824 */ /* 0x000fc400078e02ff */
[----:B------:R-:W-:Y:S01]  /*0180*/  LOP3.LUT R20, R9, 0xffff, RZ, 0xc0, !PT ;  /* 0x0000ffff09147812 */ /* 0x000fe200078ec0ff */
[----:B------:R-:W-:Y:S01]  /*0190*/  @!P0 IMAD R7, R0, 0x8, R7 ;  /* 0x0000000800078824 */ /* 0x000fe200078e0207 */
[----:B------:R-:W-:Y:S01]  /*01a0*/  @!P0 LEA R9, R11, R8, 0x18 ;  /* 0x000000080b098211 */ /* 0x000fe200078ec0ff */
[----:B------:R-:W-:Y:S01]  /*01b0*/  IMAD R8, R64, 0xba2f, RZ ;  /* 0x0000ba2f40087824 */ /* 0x000fe200078e02ff */
[----:B------:R-:W-:Y:S01]  /*01c0*/  SHF.R.U32.HI R20, RZ, 0x8, R20 ;  /* 0x00000008ff147819 */ /* 0x000fe20000011614 */
[----:B------:R-:W-:Y:S01]  /*01d0*/  IMAD R109, R56, 0x44a8, R111 ;  /* 0x000044a8386d7824 */ /* 0x000fe200078e026f */
[----:B------:R-:W-:Y:S01]  /*01e0*/  SHF.R.U32.HI R110, RZ, 0x10, R110 ;  /* 0x00000010ff6e7819 */ /* 0x000fe2000001166e */
[----:B------:R-:W-:Y:S01]  /*01f0*/  @!P0 IMAD R21, R0, 0x8, R9 ;  /* 0x0000000800158824 */ /* 0x000fe200078e0209 */
[----:B------:R-:W-:Y:S01]  /*0200*/  SHF.R.U32.HI R6, RZ, 0x13, R8 ;  /* 0x00000013ff067819 */ /* 0x000fe20000011608 */
[----:B------:R-:W-:-:S03]  /*0210*/  IMAD.MOV R13, RZ, RZ, -R20 ;  /* 0x000000ffff0d7224 */ /* 0x000fc600078e0a14 */
[----:B------:R-:W-:Y:S02]  /*0220*/  PRMT R22, R6, 0x9910, RZ ;  /* 0x0000991006167816 */ /* 0x000fe400000000ff */
        /* <DEDUP_REMOVED lines=10> */
[----:B-1----:R-:W-:Y:S01]  /*02d0*/  IMAD R2, R22, 0xb, RZ ;  /* 0x0000000b16027824 */ /* 0x002fe200078e02ff */
[----:B------:R-:W-:-:S03]  /*02e0*/  LEA.HI R3, R23, R20, RZ, 0x1f ;  /* 0x0000001417037211 */ /* 0x000fc600078ff8ff */
[----:B------:R-:W-:Y:S01]  /*02f0*/  IMAD.MOV R2, RZ, RZ, -R2 ;  /* 0x000000ffff027224 */ /* 0x000fe200078e0a02 */
[----:B------:R-:W-:-:S04]  /*0300*/  LOP3.LUT R3, R3, 0xf8, RZ, 0xc0, !PT ;  /* 0x000000f803037812 */ /* 0x000fc800078ec0ff */
[----:B------:R-:W-:Y:S02]  /*0310*/  PRMT R49, R2, 0x7710, RZ ;  /* 0x0000771002317816 */ /* 0x000fe400000000ff */
[----:B------:R-:W-:-:S03]  /*0320*/  SHF.R.U32.HI R48, RZ, 0x3, R3 ;  /* 0x00000003ff307819 */ /* 0x000fc60000011603 */
[----:B------:R-:W-:Y:S02]  /*0330*/  IMAD.IADD R2, R49, 0x1, R0 ;  /* 0x0000000131027824 */ /* 0x000fe400078e0200 */
[----:B------:R-:W-:-:S03]  /*0340*/  IMAD R3, R48, 0x68, R109 ;  /* 0x0000006830037824 */ /* 0x000fc600078e026d */
[----:B------:R-:W-:Y:S01]  /*0350*/  LOP3.LUT R52, R2, 0xffff, RZ, 0xc0, !PT ;  /* 0x0000ffff02347812 */ /* 0x000fe200078ec0ff */
[----:B------:R-:W1:Y:S01]  /*0360*/  LDS.128 R12, [R111+0x4610] ;  /* 0x004610006f0c7984 */ /* 0x000e620000000c00 */
[----:B------:R-:W-:-:S03]  /*0370*/  IMAD R2, R48, 0x4e0, R3 ;  /* 0x000004e030027824 */ /* 0x000fc600078e0203 */
[----:B------:R-:W2:Y:S01]  /*0380*/  LDS.128 R8, [R111+0x44c0] ;  /* 0x0044c0006f087984 */ /* 0x000ea20000000c00 */
[----:B------:R-:W-:Y:S02]  /*0390*/  IMAD R108, R52, 0x8, R3 ;  /* 0x00000008346c7824 */ /* 0x000fe400078e0203 */
[----:B0-----:R-:W-:Y:S01]  /*03a0*/  VIADD R3, R56, UR4 ;  /* 0x0000000438037c36 */ /* 0x001fe20008000000 */
[----:B------:R-:W0:Y:S01]  /*03b0*/  LDS.128 R4, [R111+0x4640] ;  /* 0x004640006f047984 */ /* 0x000e220000000c00 */
[----:B------:R-:W-:-:S03]  /*03c0*/  IMAD R2, R52, 0x8, R2 ;  /* 0x0000000834027824 */ /* 0x000fc600078e0202 */
[----:B------:R-:W3:Y:S01]  /*03d0*/  LDS.128 R16, [R111+0x44f0] ;  /* 0x0044f0006f107984 */ /* 0x000ee20000000c00 */
[----:B------:R-:W-:-:S03]  /*03e0*/  ISETP.LT.AND P0, PT, R3, UR5, !P0 ;  /* 0x0000000503007c0c */ /* 0x000fc6000c701270 */
[----:B------:R-:W4:Y:S04]  /*03f0*/  LDS.128 R28, [R111+0x4550] ;  /* 0x004550006f1c7984 */ /* 0x000f280000000c00 */
[----:B------:R-:W4:Y:S04]  /*0400*/  LDS.64 R62, [R111+0x4740] ;  /* 0x004740006f3e7984 */ /* 0x000f280000000a00 */
[----:B------:R-:W4:Y:S02]  /*0410*/  LDS.128 R20, [R111+0x4520] ;  /* 0x004520006f147984 */ /* 0x000f240000000c00 */
[----:B------:R-:W4:Y:S02]  /*0420*/  @P0 LDC.64 R60, c[0x0][0x3a0] ;  /* 0x0000e800ff3c0b82 */ /* 0x000f240000000a00 */
[----:B------:R-:W4:Y:S04]  /*0430*/  LDS.128 R24, [R111+0x4670] ;  /* 0x004670006f187984 */ /* 0x000f280000000c00 */
[----:B------:R-:W4:Y:S04]  /*0440*/  LDS.128 R32, [R111+0x46a0] ;  /* 0x0046a0006f207984 */ /* 0x000f280000000c00 */
[----:B------:R-:W4:Y:S01]  /*0450*/  LDS.128 R36, [R111+0x4580] ;  /* 0x004580006f247984 */ /* 0x000f220000000c00 */
[----:B-1----:R-:W-:-:S03]  /*0460*/  R2UR UR4, R12 ;  /* 0x000000000c0472ca */ /* 0x002fc600000e0000 */
[----:B------:R-:W1:Y:S01]  /*0470*/  LDS.128 R40, [R111+0x46d0] ;  /* 0x0046d0006f287984 */ /* 0x000e620000000c00 */
[----:B------:R-:W-:Y:S02]  /*0480*/  R2UR UR5, R13 ;  /* 0x000000000d0572ca */ /* 0x000fe400000e0000 */
[----:B--2---:R-:W-:Y:S01]  /*0490*/  R2UR UR54, R10 ;  /* 0x000000000a3672ca */ /* 0x004fe200000e0000 */
[----:B------:R-:W2:Y:S01]  /*04a0*/  LDS.128 R44, [R111+0x45b0] ;  /* 0x0045b0006f2c7984 */ /* 0x000ea20000000c00 */
[----:B------:R-:W-:Y:S02]  /*04b0*/  R2UR UR55, R11 ;  /* 0x000000000b3772ca */ /* 0x000fe400000e0000 */
[----:B------:R-:W-:Y:S01]  /*04c0*/  R2UR UR6, R8 ;  /* 0x00000000080672ca */ /* 0x000fe200000e0000 */
[----:B------:R-:W2:Y:S01]  /*04d0*/  LDS.128 R48, [R111+0x4700] ;  /* 0x004700006f307984 */ /* 0x000ea20000000c00 */
[----:B------:R-:W-:Y:S02]  /*04e0*/  R2UR UR7, R9 ;  /* 0x00000000090772ca */ /* 0x000fe400000e0000 */
[----:B0-----:R-:W-:Y:S01]  /*04f0*/  R2UR UR48, R6 ;  /* 0x00000000063072ca */ /* 0x001fe200000e0000 */
[----:B------:R-:W0:Y:S01]  /*0500*/  LDS.128 R52, [R111+0x45e0] ;  /* 0x0045e0006f347984 */ /* 0x000e220000000c00 */
[----:B------:R-:W-:Y:S01]  /*0510*/  IMAD.U32 R142, RZ, RZ, UR4 ;  /* 0x00000004ff8e7e24 */ /* 0x000fe2000f8e00ff */
[----:B------:R-:W-:Y:S01]  /*0520*/  R2UR UR49, R7 ;  /* 0x00000000073172ca */ /* 0x000fe200000e0000 */
[----:B------:R-:W-:Y:S01]  /*0530*/  IMAD.U32 R143, RZ, RZ, UR5 ;  /* 0x00000005ff8f7e24 */ /* 0x000fe2000f8e00ff */
[----:B------:R-:W0:Y:S01]  /*0540*/  LDS.128 R56, [R111+0x4730] ;  /* 0x004730006f387984 */ /* 0x000e220000000c00 */
[----:B------:R-:W-:-:S02]  /*0550*/  R2UR UR4, R4 ;  /* 0x00000000040472ca */ /* 0x000fc400000e0000 */
[----:B------:R-:W-:Y:S01]  /*0560*/  R2UR UR5, R5 ;  /* 0x00000000050572ca */ /* 0x000fe200000e0000 */
[----:B------:R-:W-:Y:S01]  /*0570*/  LDS.128 R8, [R111+0x4620] ;  /* 0x004620006f087984 */ /* 0x000fe20000000c00 */
[----:B------:R-:W-:Y:S01]  /*0580*/  IMAD.U32 R138, RZ, RZ, UR6 ;  /* 0x00000006ff8a7e24 */ /* 0x000fe2000f8e00ff */
[----:B---3--:R-:W-:Y:S01]  /*0590*/  R2UR UR6, R16 ;  /* 0x00000000100672ca */ /* 0x008fe200000e0000 */
[----:B------:R-:W-:Y:S01]  /*05a0*/  IMAD.U32 R139, RZ, RZ, UR7 ;  /* 0x00000007ff8b7e24 */ /* 0x000fe2000f8e00ff */
[----:B------:R-:W3:Y:S01]  /*05b0*/  LDS.128 R4, [R111+0x44d0] ;  /* 0x0044d0006f047984 */ /* 0x000ee20000000c00 */
[----:B------:R-:W-:Y:S02]  /*05c0*/  R2UR UR52, R14 ;  /* 0x000000000e3472ca */ /* 0x000fe400000e0000 */
[----:B------:R-:W-:Y:S01]  /*05d0*/  R2UR UR53, R15 ;  /* 0x000000000f3572ca */ /* 0x000fe200000e0000 */
[----:B------:R-:W-:Y:S01]  /*05e0*/  LDS.128 R116, [R111+0x45f0] ;  /* 0x0045f0006f747984 */ /* 0x000fe20000000c00 */
[----:B----4-:R-:W-:Y:S01]  /*05f0*/  R2UR UR36, R28 ;  /* 0x000000001c2472ca */ /* 0x010fe200000e0000 */
[----:B------:R-:W-:Y:S01]  /*0600*/  IMAD.U32 R140, RZ, RZ, UR4 ;  /* 0x00000004ff8c7e24 */ /* 0x000fe2000f8e00ff */
[----:B------:R-:W-:Y:S01]  /*0610*/  R2UR UR7, R17 ;  /* 0x00000000110772ca */ /* 0x000fe200000e0000 */
[----:B------:R-:W4:Y:S01]  /*0620*/  LDS.128 R12, [R111+0x4500] ;  /* 0x004500006f0c7984 */ /* 0x000f220000000c00 */
[----:B------:R-:W-:Y:S01]  /*0630*/  PRMT R28, R110, 0x9910, RZ ;  /* 0x000099106e1c7816 */ /* 0x000fe200000000ff */
[----:B------:R-:W-:Y:S01]  /*0640*/  IMAD.U32 R141, RZ, RZ, UR5 ;  /* 0x00000005ff8d7e24 */ /* 0x000fe2000f8e00ff */
[----:B------:R-:W-:Y:S01]  /*0650*/  R2UR UR37, R29 ;  /* 0x000000001d2572ca */ /* 0x000fe200000e0000 */
[----:B------:R-:W-:Y:S01]  /*0660*/  @P0 IMAD R29, R3, 0x533, R0 ;  /* 0x00000533031d0824 */ /* 0x000fe200078e0200 */
[----:B------:R-:W-:Y:S01]  /*0670*/  R2UR UR50, R18 ;  /* 0x00000000123272ca */ /* 0x000fe200000e0000 */
[----:B------:R-:W-:Y:S01]  /*0680*/  IMAD.U32 R144, RZ, RZ, UR6 ;  /* 0x00000006ff907e24 */ /* 0x000fe2000f8e00ff */
[----:B------:R-:W-:Y:S01]  /*0690*/  R2UR UR6, R62 ;  /* 0x000000003e0672ca */ /* 0x000fe200000e0000 */
[----:B------:R-:W-:Y:S01]  /*06a0*/  IMAD.MOV.U32 R62, RZ, RZ, R28 ;  /* 0x000000ffff3e7224 */ /* 0x000fe200078e001c */
[----:B------:R-:W-:Y:S01]  /*06b0*/  R2UR UR51, R19 ;  /* 0x00000000133372ca */ /* 0x000fe200000e0000 */
[----:B------:R-:W-:Y:S01]  /*06c0*/  @P0 IMAD.WIDE R60, R29, 0x8, R60 ;  /* 0x000000081d3c0825 */ /* 0x000fe200078e023c */
        /* <DEDUP_REMOVED lines=11> */
[----:B------:R-:W-:-:S02]  /*0780*/  R2UR UR41, R25 ;  /* 0x00000000192972ca */ /* 0x000fc400000e0000 */
[----:B------:R-:W-:Y:S01]  /*0790*/  R2UR UR38, R30 ;  /* 0x000000001e2672ca */ /* 0x000fe200000e0000 */
[----:B------:R-:W4:Y:S01]  /*07a0*/  LDS.128 R24, [R111+0x4680] ;  /* 0x004680006f187984 */ /* 0x000f220000000c00 */
        /* <DEDUP_REMOVED lines=11> */
[----:B------:R-:W-:Y:S01]  /*0860*/  LDS.128 R76, [R111+0x4510] ;  /* 0x004510006f4c7984 */ /* 0x000fe20000000c00 */
[----:B------:R-:W-:Y:S02]  /*0870*/  R2UR UR29, R37 ;  /* 0x00000000251d72ca */ /* 0x000fe400000e0000 */
[----:B-1----:R-:W-:Y:S01]  /*0880*/  R2UR UR26, R42 ;  /* 0x000000002a1a72ca */ /* 0x002fe200000e0000 */
[----:B------:R-:W1:Y:S01]  /*0890*/  LDS.128 R36, [R111+0x4590] ;  /* 0x004590006f247984 */ /* 0x000e620000000c00 */
[----:B------:R-:W-:-:S02]  /*08a0*/  R2UR UR27, R43 ;  /* 0x000000002b1b72ca */ /* 0x000fc400000e0000 */
[----:B------:R-:W-:Y:S01]  /*08b0*/  R2UR UR24, R40 ;  /* 0x00000000281872ca */ /* 0x000fe200000e0000 */
[----:B------:R-:W-:Y:S01]  /*08c0*/  LDS.128 R80, [R111+0x4660] ;  /* 0x004660006f507984 */ /* 0x000fe20000000c00 */
[----:B------:R-:W-:Y:S02]  /*08d0*/  R2UR UR25, R41 ;  /* 0x00000000291972ca */ /* 0x000fe400000e0000 */
[----:B--2---:R-:W-:Y:S01]  /*08e0*/  R2UR UR22, R46 ;  /* 0x000000002e1672ca */ /* 0x004fe200000e0000 */
        /* <DEDUP_REMOVED lines=9> */
[----:B------:R-:W-:Y:S01]  /*0980*/  LDS.128 R88, [R111+0x4690] ;  /* 0x004690006f587984 */ /* 0x000fe20000000c00 */
[----:B------:R-:W-:Y:S02]  /*0990*/  R2UR UR17, R49 ;  /* 0x00000000311172ca */ /* 0x000fe400000e0000 */
[----:B0-----:R-:W-:Y:S01]  /*09a0*/  R2UR UR14, R54 ;  /* 0x00000000360e72ca */ /* 0x001fe200000e0000 */
[----:B------:R-:W0:Y:S01]  /*09b0*/  LDS.128 R48, [R111+0x4710] ;  /* 0x004710006f307984 */ /* 0x000e220000000c00 */
[----:B------:R-:W-:-:S02]  /*09c0*/  R2UR UR15, R55 ;  /* 0x00000000370f72ca */ /* 0x000fc400000e0000 */
[----:B------:R-:W-:Y:S01]  /*09d0*/  R2UR UR12, R52 ;  /* 0x00000000340c72ca */ /* 0x000fe200000e0000 */
[----:B------:R-:W-:Y:S01]  /*09e0*/  LDS.128 R92, [R111+0x4570] ;  /* 0x004570006f5c7984 */ /* 0x000fe20000000c00 */
[----:B------:R-:W-:Y:S02]  /*09f0*/  R2UR UR13, R53 ;  /* 0x00000000350d72ca */ /* 0x000fe400000e0000 */
[----:B------:R-:W-:Y:S01]  /*0a00*/  R2UR UR10, R58 ;  /* 0x000000003a0a72ca */ /* 0x000fe200000e0000 */
[----:B------:R-:W0:Y:S01]  /*0a10*/  LDS.128 R52, [R111+0x45d0] ;  /* 0x0045d0006f347984 */ /* 0x000e220000000c00 */
[----:B------:R-:W-:Y:S02]  /*0a20*/  R2UR UR11, R59 ;  /* 0x000000003b0b72ca */ /* 0x000fe400000e0000 */
[----:B------:R-:W-:Y:S01]  /*0a30*/  R2UR UR8, R56 ;  /* 0x00000000380872ca */ /* 0x000fe200000e0000 */
[----:B------:R-:W-:Y:S01]  /*0a40*/  LDS.128 R96, [R111+0x46c0] ;  /* 0x0046c0006f607984 */ /* 0x000fe20000000c00 */
[----:B------:R-:W-:Y:S01]  /*0a50*/  R2UR UR9, R57 ;  /* 0x00000000390972ca */ /* 0x000fe200000e0000 */
[----:B------:R-:W-:-:S02]  /*0a60*/  IMAD R62, R62, 0xd, RZ ;  /* 0x0000000d3e3e7824 */ /* 0x000fc400078e02ff */
[----:B------:R-:W0:Y:S01]  /*0a70*/  LDS.128 R56, [R111+0x4720] ;  /* 0x004720006f387984 */ /* 0x000e220000000c00 */
[----:B------:R-:W-:Y:S01]  /*0a80*/  IMAD.U32 R145, RZ, RZ, UR7 ;  /* 0x00000007ff917e24 */ /* 0x000fe2000f8e00ff */
[----:B------:R-:W-:Y:S02]  /*0a90*/  R2UR UR7, R63 ;  /* 0x000000003f0772ca */ /* 0x000fe400000e0000 */
[----:B------:R-:W5:Y:S01]  /*0aa0*/  @P0 LDG.E.64.CONSTANT R136, desc[UR56][R60.64] ;  /* 0x000000383c880981 */ /* 0x000f62000c1e9b00 */
[----:B---3--:R-:W-:-:S03]  /*0ab0*/  R2UR UR58, R4 ;  /* 0x00000000043a72ca */ /* 0x008fc600000e0000 */
        /* <DEDUP_REMOVED lines=12> */
[----:B------:R-:W-:Y:S01]  /*0b80*/  IMAD.MOV R9, RZ, RZ, -R62 ;  /* 0x000000ffff097224 */ /* 0x000fe200078e0a3e */
[----:B------:R-:W-:Y:S01]  /*0b90*/  R2UR UR56, R8 ;  /* 0x00000000083872ca */ /* 0x000fe200000e0000 */
[----:B------:R0:W0:Y:S01]  /*0ba0*/  LDS.64 R4, [R111+0x44a8] ;  /* 0x0044a8006f047984 */ /* 0x0000220000000a00 */
[----:B----4-:R-:W-:Y:S01]  /*0bb0*/  R2UR UR60, R12 ;  /* 0x000000000c3c72ca */ /* 0x010fe200000e0000 */
[----:B------:R-:W-:Y:S01]  /*0bc0*/  IMAD.U32 R146, RZ, RZ, UR58 ;  /* 0x0000003aff927e24 */ /* 0x000fe2000f8e00ff */
[----:B------:R-:W-:Y:S01]  /*0bd0*/  R2UR UR61, R13 ;  /* 0x000000000d3d72ca */ /* 0x000fe200000e0000 */
[----:B------:R4:W0:Y:S01]  /*0be0*/  LDS.128 R100, [R111+0x45a0] ;  /* 0x0045a0006f647984 */ /* 0x0008220000000c00 */
[----:B------:R-:W-:Y:S01]  /*0bf0*/  PRMT R9, R9, 0x7710, RZ ;  /* 0x0000771009097816 */ /* 0x000fe200000000ff */
[----:B------:R-:W-:Y:S01]  /*0c00*/  IMAD.U32 R147, RZ, RZ, UR59 ;  /* 0x0000003bff937e24 */ /* 0x000fe2000f8e00ff */
[----:B------:R-:W-:Y:S01]  /*0c10*/  R2UR UR4, R116 ;  /* 0x00000000740472ca */ /* 0x000fe200000e0000 */
[----:B---3--:R4:W3:Y:S01]  /*0c20*/  LDS.128 R60, [R111+0x44b0] ;  /* 0x0044b0006f3c7984 */ /* 0x0088e20000000c00 */
[----:B------:R-:W-:Y:S01]  /*0c30*/  R2UR UR5, R117 ;  /* 0x00000000750572ca */ /* 0x000fe200000e0000 */
[----:B------:R-:W-:Y:S01]  /*0c40*/  IMAD.U32 R149, RZ, RZ, UR57 ;  /* 0x00000039ff957e24 */ /* 0x000fe2000f8e00ff */
[----:B------:R-:W-:Y:S01]  /*0c50*/  R2UR UR57, R17 ;  /* 0x00000000113972ca */ /* 0x000fe200000e0000 */
[----:B------:R4:W3:Y:S01]  /*0c60*/  LDS.128 R104, [R111+0x46f0] ;  /* 0x0046f0006f687984 */ /* 0x0008e20000000c00 */
[----:B------:R-:W-:Y:S01]  /*0c70*/  IMAD.U32 R148, RZ, RZ, UR56 ;  /* 0x00000038ff947e24 */ /* 0x000fe2000f8e00ff */
[----:B------:R-:W-:Y:S01]  /*0c80*/  R2UR UR56, R16 ;  /* 0x00000000103872ca */ /* 0x000fe200000e0000 */
[----:B------:R-:W-:Y:S01]  /*0c90*/  IMAD.U32 R150, RZ, RZ, UR60 ;  /* 0x0000003cff967e24 */ /* 0x000fe2000f8e00ff */
[----:B------:R-:W-:Y:S01]  /*0ca0*/  R2UR UR58, R20 ;  /* 0x00000000143a72ca */ /* 0x000fe200000e0000 */
[----:B------:R-:W-:Y:S01]  /*0cb0*/  IMAD.U32 R151, RZ, RZ, UR61 ;  /* 0x0000003dff977e24 */ /* 0x000fe2000f8e00ff */
[----:B------:R-:W-:Y:S01]  /*0cc0*/  R2UR UR59, R21 ;  /* 0x00000000153b72ca */ /* 0x000fe200000e0000 */
[----:B------:R-:W-:Y:S01]  /*0cd0*/  IMAD.IADD R9, R9, 0x1, R0 ;  /* 0x0000000109097824 */ /* 0x000fe200078e0200 */
[----:B------:R-:W-:-:S02]  /*0ce0*/  R2UR UR60, R24 ;  /* 0x00000000183c72ca */ /* 0x000fc400000e0000 */
[----:B------:R-:W-:Y:S02]  /*0cf0*/  R2UR UR61, R25 ;  /* 0x00000000193d72ca */ /* 0x000fe400000e0000 */
[----:B------:R-:W-:Y:S02]  /*0d00*/  R2UR UR62, R28 ;  /* 0x000000001c3e72ca */ /* 0x000fe400000e0000 */
[----:B------:R-:W-:Y:S02]  /*0d10*/  R2UR UR63, R29 ;  /* 0x000000001d3f72ca */ /* 0x000fe400000e0000 */
[----:B------:R-:W-:Y:S02]  /*0d20*/  R2UR UR64, R32 ;  /* 0x00000000204072ca */ /* 0x000fe400000e0000 */
[----:B------:R-:W-:Y:S02]  /*0d30*/  R2UR UR65, R33 ;  /* 0x00000000214172ca */ /* 0x000fe400000e0000 */
[----:B-1----:R-:W-:-:S02]  /*0d40*/  R2UR UR66, R36 ;  /* 0x00000000244272ca */ /* 0x002fc400000e0000 */
[----:B------:R-:W-:Y:S02]  /*0d50*/  R2UR UR67, R37 ;  /* 0x00000000254372ca */ /* 0x000fe400000e0000 */
[----:B--2---:R-:W-:Y:S02]  /*0d60*/  R2UR UR68, R40 ;  /* 0x00000000284472ca */ /* 0x004fe400000e0000 */
        /* <DEDUP_REMOVED lines=8> */
[----:B------:R-:W-:Y:S01]  /*0df0*/  R2UR UR77, R59 ;  /* 0x000000003b4d72ca */ /* 0x000fe200000e0000 */
[----:B---34-:R-:W-:-:S14]  /*0e00*/  @P1 BRA `(.L_x_377) ;  /* 0x0000000800641947 */ /* 0x018fdc0003800000 */
[----:B-----5:R-:W-:Y:S01]  /*0e10*/  DADD R24, R136, R134 ;  /* 0x0000000088187229 */ /* 0x020fe20000000086 */
[----:B------:R-:W-:Y:S01]  /*0e20*/  MOV.SPILL R154, UR65 ;  /* 0x00000041009a7c02 */ /* 0x000fe20009000f00 */
[C-C-:B------:R-:W-:Y:S01]  /*0e30*/  DADD R36, R122.reuse, R124.reuse ;  /* 0x000000007a247229 */ /* 0x140fe2000000007c */
[----:B------:R-:W-:Y:S01]  /*0e40*/  MOV.SPILL R155, UR64 ;  /* 0x00000040009b7c02 */ /* 0x000fe20009000f00 */
[----:B------:R-:W-:Y:S01]  /*0e50*/  DADD R20, R122, -R124 ;  /* 0x000000007a147229 */ /* 0x000fe2000000087c */
[----:B------:R-:W-:Y:S01]  /*0e60*/  MOV.SPILL R152, UR69 ;  /* 0x0000004500987c02 */ /* 0x000fe20009000f00 */
[----:B------:R-:W-:Y:S01]  /*0e70*/  DADD R28, R132, R130 ;  /* 0x00000000841c7229 */ /* 0x000fe20000000082 */
[----:B------:R-:W-:Y:S01]  /*0e80*/  MOV.SPILL R153, UR68 ;  /* 0x0000004400997c02 */ /* 0x000fe20009000f00 */
[----:B------:R-:W-:Y:S01]  /*0e90*/  DFMA R40, R4, R24, RZ ;  /* 0x000000180428722b */ /* 0x000fe200000000ff */
[----:B------:R-:W-:Y:S01]  /*0ea0*/  MOV.SPILL R156, UR61 ;  /* 0x0000003d009c7c02 */ /* 0x000fe20009000f00 */
[C---:B------:R-:W-:Y:S01]  /*0eb0*/  DFMA R44, R24.reuse, R6, RZ ;  /* 0x00000006182c722b */ /* 0x040fe200000000ff */
[----:B------:R-:W-:Y:S01]  /*0ec0*/  MOV.SPILL R157, UR60 ;  /* 0x0000003c009d7c02 */ /* 0x000fe20009000f00 */
        /* <DEDUP_REMOVED lines=27> */
[----:B------:R-:W-:Y:S02]  /*1080*/  DFMA R24, R118, R134, RZ ;  /* 0x000000867618722b */ /* 0x000fe400000000ff */
[C---:B------:R-:W-:Y:S02]  /*1090*/  DFMA R28, R134.reuse, R10, RZ ;  /* 0x0000000a861c722b */ /* 0x040fe400000000ff */
[C---:B------:R-:W-:Y:S02]  /*10a0*/  DFMA R48, R134.reuse, R18, RZ ;  /* 0x000000128630722b */ /* 0x040fe400000000ff */
[C---:B------:R-:W-:Y:S02]  /*10b0*/  DFMA R58, R134.reuse, R26, RZ ;  /* 0x0000001a863a722b */ /* 0x040fe400000000ff */
[C---:B------:R-:W-:Y:S02]  /*10c0*/  DFMA R116, R134.reuse, R34, RZ ;  /* 0x000000228674722b */ /* 0x040fe400000000ff */
[----:B------:R-:W-:-:S02]  /*10d0*/  DFMA R122, R134, R42, RZ ;  /* 0x0000002a867a722b */ /* 0x000fc400000000ff */
[----:B------:R-:W-:Y:S02]  /*10e0*/  DADD R130, R132, -R130 ;  /* 0x0000000084827229 */ /* 0x000fe40000000882 */
[----:B------:R-:W-:Y:S02]  /*10f0*/  DFMA R134, R134, R50, RZ ;  /* 0x000000328686722b */ /* 0x000fe400000000ff */
[C---:B------:R-:W-:Y:S02]  /*1100*/  DFMA R40, R32.reuse, R62, R40 ;  /* 0x0000003e2028722b */ /* 0x040fe40000000028 */
        /* <DEDUP_REMOVED lines=9> */
[C---:B------:R-:W-:Y:S02]  /*11a0*/  DFMA R28, R126.reuse, R74, R28 ;  /* 0x0000004a7e1c722b */ /* 0x040fe4000000001c */
[C---:B------:R-:W-:Y:S02]  /*11b0*/  DFMA R48, R126.reuse, R82, R48 ;  /* 0x000000527e30722b */ /* 0x040fe40000000030 */
[C---:B------:R-:W-:Y:S02]  /*11c0*/  DFMA R58, R126.reuse, R90, R58 ;  /* 0x0000005a7e3a722b */ /* 0x040fe4000000003a */
[C---:B------:R-:W-:Y:S02]  /*11d0*/  DFMA R116, R126.reuse, R98, R116 ;  /* 0x000000627e74722b */ /* 0x040fe40000000074 */
[C---:B------:R-:W-:Y:S02]  /*11e0*/  DFMA R122, R126.reuse, R106, R122 ;  /* 0x0000006a7e7a722b */ /* 0x040fe4000000007a */
[----:B------:R-:W-:-:S02]  /*11f0*/  DFMA R134, R126, UR76, R134 ;  /* 0x0000004c7e867c2b */ /* 0x000fc40008000086 */
        /* <DEDUP_REMOVED lines=8> */
[C---:B------:R-:W-:Y:S02]  /*1280*/  DFMA R116, R20.reuse, UR24, R116 ;  /* 0x0000001814747c2b */ /* 0x040fe40008000074 */
[----:B------:R-:W-:-:S02]  /*1290*/  DFMA R122, R20, UR16, R122 ;  /* 0x00000010147a7c2b */ /* 0x000fc4000800007a */
[----:B------:R-:W-:Y:S02]  /*12a0*/  DFMA R134, R20, UR8, R134 ;  /* 0x0000000814867c2b */ /* 0x000fe40008000086 */
[C---:B------:R-:W-:Y:S01]  /*12b0*/  DFMA R40, R36.reuse, UR60, R40 ;  /* 0x0000003c24287c2b */ /* 0x040fe20008000028 */
[----:B------:R-:W-:Y:S01]  /*12c0*/  R2UR.FILL UR61, R156 ;  /* 0x000000009c3d72ca */ /* 0x000fe200004e0000 */
[----:B------:R-:W-:Y:S01]  /*12d0*/  DFMA R44, R36, UR72, R44 ;  /* 0x00000048242c7c2b */ /* 0x000fe2000800002c */
[----:B------:R-:W-:Y:S01]  /*12e0*/  R2UR UR72, R148 ;  /* 0x00000000944872ca */ /* 0x000fe200000e0000 */
[----:B------:R-:W-:Y:S01]  /*12f0*/  DADD R20, R112, R112 ;  /* 0x0000000070147229 */ /* 0x000fe20000000070 */
[----:B------:R-:W-:Y:S01]  /*1300*/  R2UR UR73, R149 ;  /* 0x00000000954972ca */ /* 0x000fe200000e0000 */
[C---:B------:R-:W-:Y:S01]  /*1310*/  DFMA R54, R32.reuse, R78, R54 ;  /* 0x0000004e2036722b */ /* 0x040fe20000000036 */
[----:B------:R-:W-:Y:S01]  /*1320*/  R2UR.FILL UR60, R157 ;  /* 0x000000009d3c72ca */ /* 0x000fe200004e0000 */
[----:B------:R-:W-:-:S02]  /*1330*/  DFMA R114, R32, R86, R114 ;  /* 0x000000562072722b */ /* 0x000fc40000000072 */
[C---:B------:R-:W-:Y:S02]  /*1340*/  DFMA R120, R32.reuse, R94, R120 ;  /* 0x0000005e2078722b */ /* 0x040fe40000000078 */
[C---:B------:R-:W-:Y:S02]  /*1350*/  DFMA R124, R32.reuse, R102, R124 ;  /* 0x00000066207c722b */ /* 0x040fe4000000007c */
[----:B------:R-:W-:Y:S02]  /*1360*/  DFMA R128, R32, UR74, R128 ;  /* 0x0000004a20807c2b */ /* 0x000fe40008000080 */
[C---:B------:R-:W-:Y:S02]  /*1370*/  DFMA R40, R16.reuse, UR54, R40 ;  /* 0x0000003610287c2b */ /* 0x040fe40008000028 */
[----:B------:R-:W-:Y:S02]  /*1380*/  DFMA R44, R16, UR50, R44 ;  /* 0x00000032102c7c2b */ /* 0x000fe4000800002c */
[----:B------:R-:W-:-:S02]  /*1390*/  DMUL R20, R20, 0.5 ;  /* 0x3fe0000014147828 */ /* 0x000fc40000000000 */
        /* <DEDUP_REMOVED lines=38> */
[C-C-:B------:R-:W-:Y:S02]  /*1600*/  DADD R12, R40.reuse, -R24.reuse ;  /* 0x00000000280c7229 */ /* 0x140fe40000000818 */
        /* <DEDUP_REMOVED lines=25> */
.L_x_377:
[----:B------:R-:W-:Y:S05]  /*17a0*/  BSYNC.RECONVERGENT B0 ;  /* 0x0000000000007941 */ /* 0x000fea0003800200 */
.L_x_376:
        /* <DEDUP_REMOVED lines=46> */
[----:B------:R-:W-:Y:S01]  /*1a90*/  DFMA R154, R52, R20, R24 ;  /* 0x00000014349a722b */ /* 0x000fe20000000018 */
[----:B------:R-:W-:Y:S01]  /*1aa0*/  LDS.64 R20, [R2+0x1a0] ;  /* 0x0001a00002147984 */ /* 0x000fe20000000a00 */
[----:B------:R-:W-:Y:S02]  /*1ab0*/  DFMA R54, R118, R16, RZ ;  /* 0x000000107636722b */ /* 0x000fe400000000ff */
[C---:B------:R-:W-:Y:S01]  /*1ac0*/  DFMA R112, R16.reuse, R10, RZ ;  /* 0x0000000a1070722b */ /* 0x040fe200000000ff */
[----:B------:R-:W0:Y:S01]  /*1ad0*/  LDS.64 R24, [R2+0x270] ;  /* 0x0002700002187984 */ /* 0x000e220000000a00 */
[C---:B------:R-:W-:Y:S02]  /*1ae0*/  DFMA R116, R16.reuse, R18, RZ ;  /* 0x000000121074722b */ /* 0x040fe400000000ff */
[----:B------:R-:W-:-:S02]  /*1af0*/  DFMA R122, R16, R26, RZ ;  /* 0x0000001a107a722b */ /* 0x000fc400000000ff */
[C---:B------:R-:W-:Y:S02]  /*1b00*/  DFMA R126, R16.reuse, R34, RZ ;  /* 0x00000022107e722b */ /* 0x040fe400000000ff */
[C---:B------:R-:W-:Y:S02]  /*1b10*/  DFMA R134, R16.reuse, R42, RZ ;  /* 0x0000002a1086722b */ /* 0x040fe400000000ff */
[----:B------:R-:W-:Y:S01]  /*1b20*/  DFMA R152, R16, R50, RZ ;  /* 0x000000321098722b */ /* 0x000fe200000000ff */
[----:B------:R-:W1:Y:S01]  /*1b30*/  LDS.64 R16, [R2+0x208] ;  /* 0x0002080002107984 */ /* 0x000e620000000a00 */
[----:B--2---:R-:W-:Y:S02]  /*1b40*/  DADD R32, R36, R40 ;  /* 0x0000000024207229 */ /* 0x004fe40000000028 */
        /* <DEDUP_REMOVED lines=30> */
[C-C-:B0-----:R-:W-:Y:S02]  /*1d30*/  DADD R28, R20.reuse, R24.reuse ;  /* 0x00000000141c7229 */ /* 0x141fe40000000018 */
[----:B------:R-:W-:Y:S02]  /*1d40*/  DADD R20, R20, -R24 ;  /* 0x0000000014147229 */ /* 0x000fe40000000818 */
[----:B------:R-:W-:Y:S01]  /*1d50*/  DFMA R54, R44, UR68, R54 ;  /* 0x000000442c367c2b */ /* 0x000fe20008000036 */
[----:B------:R-:W-:Y:S01]  /*1d60*/  R2UR UR68, R150 ;  /* 0x00000000964472ca */ /* 0x000fe200000e0000 */
[----:B-1----:R-:W-:Y:S01]  /*1d70*/  DADD R24, R16, R16 ;  /* 0x0000000010187229 */ /* 0x002fe20000000010 */
        /* <DEDUP_REMOVED lines=76> */
.L_x_379:
[----:B------:R-:W-:Y:S05]  /*2240*/  BSYNC.RECONVERGENT B0 ;  /* 0x0000000000007941 */ /* 0x000fea0003800200 */
.L_x_378:
[----:B0-----:R-:W0:Y:S01]  /*2250*/  LDC.64 R116, c[0x0][0x388] ;  /* 0x0000e200ff747b82 */ /* 0x001e220000000a00 */
[----:B------:R-:W-:Y:S01]  /*2260*/  MOV.SPILL R174, UR69 ;  /* 0x0000004500ae7c02 */ /* 0x000fe20009000f00 */
[----:B------:R-:W-:Y:S01]  /*2270*/  UMOV UR69, 0xa90d ;  /* 0x0000a90d00457882 */ /* 0x000fe20000000000 */
[----:B------:R-:W-:Y:S01]  /*2280*/  MOV.SPILL R175, UR68 ;  /* 0x0000004400af7c02 */ /* 0x000fe20009000f00 */
[----:B------:R-:W-:Y:S01]  /*2290*/  IDP.2A.LO.U16.U8 R8, R13, UR69, R8 ;  /* 0x000000450d087c26 */ /* 0x000fe20008001008 */
[----:B------:R-:W-:Y:S01]  /*22a0*/  MOV.SPILL R168, UR73 ;  /* 0x0000004900a87c02 */ /* 0x000fe20009000f00 */
[----:B------:R-:W1:Y:S01]  /*22b0*/  LDCU.64 UR68, c[0x0][0x358] ;  /* 0x00006b00ff4477ac */ /* 0x000e620008000a00 */
[----:B------:R-:W-:Y:S01]  /*22c0*/  MOV.SPILL R169, UR72 ;  /* 0x0000004800a97c02 */ /* 0x000fe20009000f00 */
[----:B------:R-:W-:-:S04]  /*22d0*/  IMAD R13, R3, 0x895, R8 ;  /* 0x00000895030d7824 */ /* 0x000fc800078e0208 */
[----:B0-----:R-:W-:-:S05]  /*22e0*/  IMAD.WIDE R116, R13, 0x8, R116 ;  /* 0x000000080d747825 */ /* 0x001fca00078e0274 */
[----:B-1---5:R-:W2:Y:S04]  /*22f0*/  LDG.E.64.CONSTANT R112, desc[UR68][R116.64+-0x60] ;  /* 0xffffa04474707981 */ /* 0x022ea8000c1e9b00 */
        /* <DEDUP_REMOVED lines=50> */
[----:B------:R-:W-:Y:S02]  /*2620*/  DADD R124, R124, -R126 ;  /* 0x000000007c7c7229 */ /* 0x000fe4000000087e */
[----:B------:R-:W-:Y:S01]  /*2630*/  DFMA R130, R64, R120, R114 ;  /* 0x000000784082722b */ /* 0x000fe20000000072 */
[----:B------:R-:W-:Y:S03]  /*2640*/  LDS.64 R114, [R8+0x20] ;  /* 0x0000200008727984 */ /* 0x000fe60000000a00 */
[C---:B------:R-:W-:Y:S01]  /*2650*/  DFMA R126, R110.reuse, R62, R116 ;  /* 0x0000003e6e7e722b */ /* 0x040fe20000000074 */
[----:B------:R-:W1:Y:S01]  /*2660*/  LDS.64 R116, [R8+0x30] ;  /* 0x0000300008747984 */ /* 0x000e620000000a00 */
[C---:B------:R-:W-:Y:S02]  /*2670*/  DFMA R134, R110.reuse, R70, R134 ;  /* 0x000000466e86722b */ /* 0x040fe40000000086 */
[----:B------:R-:W-:-:S02]  /*2680*/  DFMA R152, R110, R78, R152 ;  /* 0x0000004e6e98722b */ /* 0x000fc40000000098 */
[C---:B------:R-:W-:Y:S02]  /*2690*/  DFMA R156, R110.reuse, R86, R156 ;  /* 0x000000566e9c722b */ /* 0x040fe4000000009c */
[C---:B------:R-:W-:Y:S02]  /*26a0*/  DFMA R160, R110.reuse, R94, R160 ;  /* 0x0000005e6ea0722b */ /* 0x040fe400000000a0 */
[C---:B------:R-:W-:Y:S02]  /*26b0*/  DFMA R170, R110.reuse, R102, R164 ;  /* 0x000000666eaa722b */ /* 0x040fe400000000a4 */
[----:B------:R-:W-:Y:S01]  /*26c0*/  DFMA R176, R110, UR74, R172 ;  /* 0x0000004a6eb07c2b */ /* 0x000fe200080000ac */
[----:B------:R-:W1:Y:S01]  /*26d0*/  LDS.64 R110, [R8+0x28] ;  /* 0x00002800086e7984 */ /* 0x000e620000000a00 */
[-C--:B------:R-:W-:Y:S02]  /*26e0*/  DFMA R132, R72, R120.reuse, R132 ;  /* 0x000000784884722b */ /* 0x080fe40000000084 */
[----:B------:R-:W-:-:S02]  /*26f0*/  DFMA R136, R80, R120, R136 ;  /* 0x000000785088722b */ /* 0x000fc40000000088 */
[-C--:B------:R-:W-:Y:S02]  /*2700*/  DFMA R154, R88, R120.reuse, R154 ;  /* 0x00000078589a722b */ /* 0x080fe4000000009a */
[-C--:B------:R-:W-:Y:S02]  /*2710*/  DFMA R158, R96, R120.reuse, R158 ;  /* 0x00000078609e722b */ /* 0x080fe4000000009e */
[-C--:B------:R-:W-:Y:S02]  /*2720*/  DFMA R162, R104, R120.reuse, R162 ;  /* 0x0000007868a2722b */ /* 0x080fe400000000a2 */
[----:B------:R-:W-:Y:S01]  /*2730*/  DFMA R120, R56, R120, R166 ;  /* 0x000000783878722b */ /* 0x000fe200000000a6 */
[----:B------:R-:W-:Y:S02]  /*2740*/  R2UR UR72, R144 ;  /* 0x00000000904872ca */ /* 0x000fe400000e0000 */
[----:B------:R-:W-:-:S05]  /*2750*/  R2UR UR73, R145 ;  /* 0x00000000914972ca */ /* 0x000fca00000e0000 */
[----:B------:R-:W-:Y:S02]  /*2760*/  DFMA R178, R124, UR76, R120 ;  /* 0x0000004c7cb27c2b */ /* 0x000fe40008000078 */
[C-C-:B0-----:R-:W-:Y:S01]  /*2770*/  DADD R120, R122.reuse, R128.reuse ;  /* 0x000000007a787229 */ /* 0x141fe20000000080 */
[----:B------:R-:W-:Y:S01]  /*2780*/  R2UR UR68, R138 ;  /* 0x000000008a4472ca */ /* 0x000fe200000e0000 */
[----:B------:R-:W-:Y:S01]  /*2790*/  DADD R122, R122, -R128 ;  /* 0x000000007a7a7229 */ /* 0x000fe20000000880 */
[----:B------:R-:W-:Y:S01]  /*27a0*/  R2UR UR69, R139 ;  /* 0x000000008b4572ca */ /* 0x000fe200000e0000 */
[----:B------:R-:W-:Y:S01]  /*27b0*/  DFMA R166, R124, R98, R158 ;  /* 0x000000627ca6722b */ /* 0x000fe2000000009e */
        /* <DEDUP_REMOVED lines=12> */
[----:B------:R-:W-:Y:S01]  /*2880*/  R2UR UR29, R145 ;  /* 0x00000000911d72ca */ /* 0x000fe200000e0000 */
[----:B------:R-:W-:Y:S01]  /*2890*/  DFMA R130, R124, R66, R130 ;  /* 0x000000427c82722b */ /* 0x000fe20000000082 */
        /* <DEDUP_REMOVED lines=8> */
[----:B-1----:R-:W-:Y:S02]  /*2920*/  DADD R120, R114, R116 ;  /* 0x0000000072787229 */ /* 0x002fe40000000074 */
[C---:B------:R-:W-:Y:S02]  /*2930*/  DFMA R132, R124.reuse, R74, R132 ;  /* 0x0000004a7c84722b */ /* 0x040fe40000000084 */
[C---:B------:R-:W-:Y:S02]  /*2940*/  DFMA R136, R124.reuse, R82, R136 ;  /* 0x000000527c88722b */ /* 0x040fe40000000088 */
[C---:B------:R-:W-:Y:S02]  /*2950*/  DFMA R154, R124.reuse, R90, R154 ;  /* 0x0000005a7c9a722b */ /* 0x040fe4000000009a */
[----:B------:R-:W-:Y:S02]  /*2960*/  DFMA R172, R124, R106, R162 ;  /* 0x0000006a7cac722b */ /* 0x000fe400000000a2 */
[----:B------:R-:W-:-:S02]  /*2970*/  DADD R114, R114, -R116 ;  /* 0x0000000072727229 */ /* 0x000fc40000000874 */
[----:B------:R-:W-:Y:S02]  /*2980*/  DFMA R130, R122, UR44, R130 ;  /* 0x0000002c7a827c2b */ /* 0x000fe40008000082 */
[----:B------:R-:W-:Y:S01]  /*2990*/  DADD R116, R110, R110 ;  /* 0x000000006e747229 */ /* 0x000fe2000000006e */
[----:B------:R-:W-:Y:S02]  /*29a0*/  MOV.SPILL R125, UR77 ;  /* 0x0000004d007d7c02 */ /* 0x000fe40009000f00 */
[----:B------:R-:W-:Y:S02]  /*29b0*/  MOV.SPILL R124, UR76 ;  /* 0x0000004c007c7c02 */ /* 0x000fe40009000f00 */
[----:B------:R-:W-:Y:S02]  /*29c0*/  MOV.SPILL R163, UR29 ;  /* 0x0000001d00a37c02 */ /* 0x000fe40009000f00 */
[----:B------:R-:W-:Y:S02]  /*29d0*/  MOV.SPILL R162, UR28 ;  /* 0x0000001c00a27c02 */ /* 0x000fe40009000f00 */
[----:B------:R-:W-:-:S02]  /*29e0*/  R2UR UR76, R148 ;  /* 0x00000000944c72ca */ /* 0x000fc400000e0000 */
[----:B------:R-:W-:Y:S02]  /*29f0*/  R2UR UR77, R149 ;  /* 0x00000000954d72ca */ /* 0x000fe400000e0000 */
[----:B------:R-:W-:Y:S02]  /*2a00*/  R2UR UR28, R146 ;  /* 0x00000000921c72ca */ /* 0x000fe400000e0000 */
[----:B------:R-:W-:Y:S01]  /*2a10*/  R2UR UR29, R147 ;  /* 0x00000000931d72ca */ /* 0x000fe200000e0000 */
[C---:B------:R-:W-:Y:S02]  /*2a20*/  DFMA R132, R122.reuse, UR74, R132 ;  /* 0x0000004a7a847c2b */ /* 0x040fe40008000084 */
[C---:B------:R-:W-:Y:S02]  /*2a30*/  DFMA R136, R122.reuse, UR40, R136 ;  /* 0x000000287a887c2b */ /* 0x040fe40008000088 */
[C---:B------:R-:W-:Y:S02]  /*2a40*/  DFMA R154, R122.reuse, UR32, R154 ;  /* 0x000000207a9a7c2b */ /* 0x040fe4000800009a */
[----:B------:R-:W-:-:S02]  /*2a50*/  DFMA R166, R122, UR24, R166 ;  /* 0x000000187aa67c2b */ /* 0x000fc400080000a6 */
[C---:B------:R-:W-:Y:S02]  /*2a60*/  DFMA R172, R122.reuse, UR16, R172 ;  /* 0x000000107aac7c2b */ /* 0x040fe400080000ac */
[----:B------:R-:W-:Y:S02]  /*2a70*/  DFMA R178, R122, UR8, R178 ;  /* 0x000000087ab27c2b */ /* 0x000fe400080000b2 */
[----:B------:R-:W-:Y:S02]  /*2a80*/  DFMA R126, R120, UR54, R126 ;  /* 0x00000036787e7c2b */ /* 0x000fe4000800007e */
[----:B------:R-:W-:Y:S02]  /*2a90*/  DMUL R116, R116, 0.5 ;  /* 0x3fe0000074747828 */ /* 0x000fe40000000000 */
[----:B------:R-:W-:Y:S02]  /*2aa0*/  DFMA R130, R114, UR52, R130 ;  /* 0x0000003472827c2b */ /* 0x000fe40008000082 */
[----:B------:R-:W-:Y:S01]  /*2ab0*/  DADD R110, R110, -R110 ;  /* 0x000000006e6e7229 */ /* 0x000fe2000000086e */
[----:B------:R-:W-:-:S02]  /*2ac0*/  R2UR.FILL UR69, R174 ;  /* 0x00000000ae4572ca */ /* 0x000fc400004e0000 */
[----:B------:R-:W-:Y:S01]  /*2ad0*/  R2UR.FILL UR68, R175 ;  /* 0x00000000af4472ca */ /* 0x000fe200004e0000 */
[C---:B------:R-:W-:Y:S01]  /*2ae0*/  DFMA R132, R114.reuse, UR48, R132 ;  /* 0x0000003072847c2b */ /* 0x040fe20008000084 */
[----:B------:R-:W-:Y:S01]  /*2af0*/  MOV.SPILL R158, UR37 ;  /* 0x00000025009e7c02 */ /* 0x000fe20009000f00 */
[C---:B------:R-:W-:Y:S01]  /*2b00*/  DFMA R136, R114.reuse, UR42, R136 ;  /* 0x0000002a72887c2b */ /* 0x040fe20008000088 */
[----:B------:R-:W-:Y:S01]  /*2b10*/  MOV.SPILL R165, UR36 ;  /* 0x0000002400a57c02 */ /* 0x000fe20009000f00 */
[C---:B------:R-:W-:Y:S02]  /*2b20*/  DFMA R154, R114.reuse, UR34, R154 ;  /* 0x00000022729a7c2b */ /* 0x040fe4000800009a */
[C---:B------:R-:W-:Y:S02]  /*2b30*/  DFMA R166, R114.reuse, UR26, R166 ;  /* 0x0000001a72a67c2b */ /* 0x040fe400080000a6 */
[C---:B------:R-:W-:Y:S02]  /*2b40*/  DFMA R172, R114.reuse, UR18, R172 ;  /* 0x0000001272ac7c2b */ /* 0x040fe400080000ac */
[----:B------:R-:W-:Y:S01]  /*2b50*/  DFMA R178, R114, UR10, R178 ;  /* 0x0000000a72b27c2b */ /* 0x000fe200080000b2 */
[----:B------:R-:W-:Y:S01]  /*2b60*/  R2UR UR36, R150 ;  /* 0x00000000962472ca */ /* 0x000fe200000e0000 */
[----:B------:R-:W-:Y:S01]  /*2b70*/  DFMA R126, R116, UR28, R126 ;  /* 0x0000001c747e7c2b */ /* 0x000fe2000800007e */
[----:B------:R-:W-:Y:S01]  /*2b80*/  R2UR UR37, R151 ;  /* 0x00000000972572ca */ /* 0x000fe200000e0000 */
        /* <DEDUP_REMOVED lines=10> */
[----:B------:R-:W-:Y:S02]  /*2c30*/  DADD R110, R126, R130 ;  /* 0x000000007e6e7229 */ /* 0x000fe40000000082 */
[----:B------:R-:W-:Y:S02]  /*2c40*/  DFMA R152, R120, UR46, R152 ;  /* 0x0000002e78987c2b */ /* 0x000fe40008000098 */
[----:B------:R-:W-:-:S02]  /*2c50*/  DFMA R134, R116, UR36, R134 ;  /* 0x0000002474867c2b */ /* 0x000fc40008000086 */
[C---:B------:R-:W-:Y:S02]  /*2c60*/  DFMA R156, R116.reuse, UR62, R156 ;  /* 0x0000003e749c7c2b */ /* 0x040fe4000800009c */
[----:B------:R-:W-:Y:S02]  /*2c70*/  DFMA R168, R116, UR66, R168 ;  /* 0x0000004274a87c2b */ /* 0x000fe400080000a8 */
[----:B------:R-:W-:Y:S02]  /*2c80*/  DADD R126, R126, -R130 ;  /* 0x000000007e7e7229 */ /* 0x000fe40000000882 */
[----:B--2---:R-:W-:Y:S01]  /*2c90*/  DMUL R112, R112, R110 ;  /* 0x0000006e70707228 */ /* 0x004fe20000000000 */
[----:B------:R-:W-:Y:S02]  /*2ca0*/  MOV.SPILL R160, UR21 ;  /* 0x0000001500a07c02 */ /* 0x000fe40009000f00 */
[----:B------:R-:W-:Y:S02]  /*2cb0*/  MOV.SPILL R161, UR20 ;  /* 0x0000001400a17c02 */ /* 0x000fe40009000f00 */
[----:B------:R-:W-:-:S02]  /*2cc0*/  R2UR UR20, R138 ;  /* 0x000000008a1472ca */ /* 0x000fc400000e0000 */
[----:B------:R-:W-:Y:S01]  /*2cd0*/  R2UR UR21, R139 ;  /* 0x000000008b1572ca */ /* 0x000fe200000e0000 */
[C---:B------:R-:W-:Y:S02]  /*2ce0*/  DFMA R170, R120.reuse, UR22, R170 ;  /* 0x0000001678aa7c2b */ /* 0x040fe400080000aa */
[----:B------:R-:W-:Y:S02]  /*2cf0*/  DFMA R176, R120, UR14, R176 ;  /* 0x0000000e78b07c2b */ /* 0x000fe400080000b0 */
[----:B------:R-:W-:Y:S02]  /*2d00*/  DFMA R152, R116, UR58, R152 ;  /* 0x0000003a74987c2b */ /* 0x000fe40008000098 */
[----:B------:R-:W-:Y:S02]  /*2d10*/  DADD R114, R134, -R132 ;  /* 0x0000000086727229 */ /* 0x000fe40000000884 */
[----:B------:R-:W-:Y:S02]  /*2d20*/  DADD R120, R156, -R154 ;  /* 0x000000009c787229 */ /* 0x000fe4000000089a */
[----:B------:R-:W-:-:S02]  /*2d30*/  DADD R122, R168, -R166 ;  /* 0x00000000a87a7229 */ /* 0x000fc400000008a6 */
[----:B------:R-:W-:Y:S02]  /*2d40*/  DADD R132, R134, R132 ;  /* 0x0000000086847229 */ /* 0x000fe40000000084 */
[----:B---3--:R-:W-:Y:S02]  /*2d50*/  DFMA R110, R12, R126, R112 ;  /* 0x0000007e0c6e722b */ /* 0x008fe40000000070 */
[C---:B------:R-:W-:Y:S02]  /*2d60*/  DFMA R170, R116.reuse, UR70, R170 ;  /* 0x0000004674aa7c2b */ /* 0x040fe400080000aa */
[----:B------:R-:W-:Y:S02]  /*2d70*/  DFMA R176, R116, UR4, R176 ;  /* 0x0000000474b07c2b */ /* 0x000fe400080000b0 */
[----:B------:R-:W-:Y:S02]  /*2d80*/  DADD R116, R152, -R136 ;  /* 0x0000000098747229 */ /* 0x000fe40000000888 */
[----:B----4-:R-:W-:-:S02]  /*2d90*/  DMUL R54, R54, R120 ;  /* 0x0000007836367228 */ /* 0x010fc40000000000 */
[----:B------:R-:W-:Y:S02]  /*2da0*/  DMUL R48, R48, R122 ;  /* 0x0000007a30307228 */ /* 0x000fe40000000000 */
[----:B------:R-:W-:Y:S02]  /*2db0*/  DMUL R40, R40, R132 ;  /* 0x0000008428287228 */ /* 0x000fe40000000000 */
[----:B------:R-:W-:Y:S02]  /*2dc0*/  DFMA R12, R12, -R126, R112 ;  /* 0x8000007e0c0c722b */ /* 0x000fe40000000070 */
[-C--:B------:R-:W-:Y:S02]  /*2dd0*/  DFMA R120, R4, R110.reuse, RZ ;  /* 0x0000006e0478722b */ /* 0x080fe400000000ff */
[----:B------:R-:W-:Y:S02]  /*2de0*/  DFMA R122, R60, R110, RZ ;  /* 0x0000006e3c7a722b */ /* 0x000fe400000000ff */
[----:B------:R-:W-:-:S02]  /*2df0*/  DFMA R126, R110, R62, RZ ;  /* 0x0000003e6e7e722b */ /* 0x000fc400000000ff */
[C---:B------:R-:W-:Y:S02]  /*2e00*/  DFMA R130, R110.reuse, UR20, RZ ;  /* 0x000000146e827c2b */ /* 0x040fe400080000ff */
[C---:B------:R-:W-:Y:S02]  /*2e10*/  DFMA R134, R110.reuse, UR54, RZ ;  /* 0x000000366e867c2b */ /* 0x040fe400080000ff */
[----:B------:R-:W-:Y:S01]  /*2e20*/  DFMA R110, R110, UR28, RZ ;  /* 0x0000001c6e6e7c2b */ /* 0x000fe200080000ff */
[----:B------:R-:W-:Y:S02]  /*2e30*/  R2UR.FILL UR29, R163 ;  /* 0x00000000a31d72ca */ /* 0x000fe400004e0000 */
[----:B------:R-:W-:Y:S01]  /*2e40*/  R2UR.FILL UR28, R162 ;  /* 0x00000000a21c72ca */ /* 0x000fe200004e0000 */
[----:B------:R-:W-:Y:S02]  /*2e50*/  DADD R136, R152, R136 ;  /* 0x0000000098887229 */ /* 0x000fe40000000088 */
[----:B------:R-:W-:-:S02]  /*2e60*/  DMUL R58, R58, R116 ;  /* 0x000000743a3a7228 */ /* 0x000fc40000000000 */
[----:B------:R-:W-:Y:S02]  /*2e70*/  DFMA R116, R16, R114, R40 ;  /* 0x000000721074722b */ /* 0x000fe40000000028 */
[----:B------:R-:W-:Y:S02]  /*2e80*/  DADD R152, R170, -R172 ;  /* 0x00000000aa987229 */ /* 0x000fe400000008ac */
[----:B------:R-:W-:Y:S02]  /*2e90*/  DMUL R36, R36, R136 ;  /* 0x0000008824247228 */ /* 0x000fe40000000000 */
[----:B------:R-:W-:Y:S02]  /*2ea0*/  DADD R154, R156, R154 ;  /* 0x000000009c9a7229 */ /* 0x000fe4000000009a */
[----:B------:R-:W-:Y:S02]  /*2eb0*/  DFMA R132, R116, UR28, R130 ;  /* 0x0000001c74847c2b */ /* 0x000fe40008000082 */
[----:B------:R-:W-:Y:S01]  /*2ec0*/  DFMA R130, R12, UR44, RZ ;  /* 0x0000002c0c827c2b */ /* 0x000fe200080000ff */
[----:B------:R-:W-:-:S02]  /*2ed0*/  R2UR.FILL UR45, R128 ;  /* 0x00000000802d72ca */ /* 0x000fc400004e0000 */
[----:B------:R-:W-:Y:S01]  /*2ee0*/  R2UR.FILL UR44, R129 ;  /* 0x00000000812c72ca */ /* 0x000fe200004e0000 */
[----:B------:R-:W-:Y:S02]  /*2ef0*/  DMUL R44, R44, R152 ;  /* 0x000000982c2c7228 */ /* 0x000fe40000000000 */
[----:B------:R-:W-:Y:S02]  /*2f00*/  DFMA R16, R16, -R114, R40 ;  /* 0x800000721010722b */ /* 0x000fe40000000028 */
[----:B------:R-:W-:Y:S02]  /*2f10*/  DFMA R120, R116, R6, R120 ;  /* 0x000000067478722b */ /* 0x000fe40000000078 */
[----:B------:R-:W-:Y:S02]  /*2f20*/  DFMA R122, R68, R116, R122 ;  /* 0x00000074447a722b */ /* 0x000fe4000000007a */
[C---:B------:R-:W-:Y:S02]  /*2f30*/  DFMA R126, R116.reuse, R70, R126 ;  /* 0x00000046747e722b */ /* 0x040fe4000000007e */
[----:B------:R-:W-:-:S02]  /*2f40*/  DFMA R134, R116, UR50, R134 ;  /* 0x0000003274867c2b */ /* 0x000fc40008000086 */
[----:B------:R-:W-:Y:S02]  /*2f50*/  DFMA R152, R116, UR36, R110 ;  /* 0x0000002474987c2b */ /* 0x000fe4000800006e */
[-C--:B------:R-:W-:Y:S02]  /*2f60*/  DFMA R110, R118, R12.reuse, RZ ;  /* 0x0000000c766e722b */ /* 0x080fe400000000ff */
[----:B------:R-:W-:Y:S02]  /*2f70*/  DFMA R114, R64, R12, RZ ;  /* 0x0000000c4072722b */ /* 0x000fe400000000ff */
[C---:B------:R-:W-:Y:S02]  /*2f80*/  DFMA R116, R12.reuse, R66, RZ ;  /* 0x000000420c74722b */ /* 0x040fe400000000ff */
[C---:B------:R-:W-:Y:S02]  /*2f90*/  DFMA R128, R12.reuse, UR52, RZ ;  /* 0x000000340c807c2b */ /* 0x040fe400080000ff */
[----:B------:R-:W-:-:S02]  /*2fa0*/  DFMA R136, R12, UR76, RZ ;  /* 0x0000004c0c887c2b */ /* 0x000fc400080000ff */
[----:B------:R-:W-:Y:S02]  /*2fb0*/  DADD R12, R58, R36 ;  /* 0x000000003a0c7229 */ /* 0x000fe40000000024 */
[----:B------:R-:W-:Y:S02]  /*2fc0*/  DMUL R32, R32, R154 ;  /* 0x0000009a20207228 */ /* 0x000fe40000000000 */
        /* <DEDUP_REMOVED lines=15> */
[----:B------:R-:W-:Y:S02]  /*30c0*/  DADD R16, -R58, R36 ;  /* 0x000000003a107229 */ /* 0x000fe40000000124 */
[----:B------:R-:W-:-:S02]  /*30d0*/  DADD R12, R54, R32 ;  /* 0x00000000360c7229 */ /* 0x000fc40000000020 */
[----:B------:R-:W-:Y:S02]  /*30e0*/  DMUL R28, R28, R166 ;  /* 0x000000a61c1c7228 */ /* 0x000fe40000000000 */
[----:B------:R-:W-:Y:S01]  /*30f0*/  DADD R170, R170, R172 ;  /* 0x00000000aaaa7229 */ /* 0x000fe200000000ac */
[----:B------:R-:W-:Y:S02]  /*3100*/  R2UR.FILL UR29, R159 ;  /* 0x000000009f1d72ca */ /* 0x000fe400004e0000 */
[----:B------:R-:W-:Y:S01]  /*3110*/  R2UR.FILL UR28, R164 ;  /* 0x00000000a41c72ca */ /* 0x000fe200004e0000 */
[----:B------:R-:W-:Y:S01]  /*3120*/  DFMA R110, R16, R18, R110 ;  /* 0x00000012106e722b */ /* 0x000fe2000000006e */
[----:B------:R-:W-:Y:S01]  /*3130*/  R2UR.FILL UR77, R125 ;  /* 0x000000007d4d72ca */ /* 0x000fe200004e0000 */
[----:B------:R-:W-:Y:S01]  /*3140*/  DFMA R114, R80, R16, R114 ;  /* 0x000000105072722b */ /* 0x000fe20000000072 */
[----:B------:R-:W-:Y:S01]  /*3150*/  R2UR.FILL UR76, R124 ;  /* 0x000000007c4c72ca */ /* 0x000fe200004e0000 */
        /* <DEDUP_REMOVED lines=12> */
[----:B------:R-:W-:-:S02]  /*3220*/  DMUL R24, R24, R170 ;  /* 0x000000aa18187228 */ /* 0x000fc40000000000 */
[----:B------:R-:W-:Y:S01]  /*3230*/  DADD R176, R176, R178 ;  /* 0x00000000b0b07229 */ /* 0x000fe200000000b2 */
[----:B------:R-:W-:Y:S02]  /*3240*/  R2UR.FILL UR21, R160 ;  /* 0x00000000a01572ca */ /* 0x000fe400004e0000 */
[----:B------:R-:W-:Y:S01]  /*3250*/  R2UR.FILL UR20, R161 ;  /* 0x00000000a11472ca */ /* 0x000fe200004e0000 */
        /* <DEDUP_REMOVED lines=8> */
[C---:B------:R-:W-:Y:S02]  /*32e0*/  DFMA R126, R12.reuse, R94, R126 ;  /* 0x0000005e0c7e722b */ /* 0x040fe4000000007e */
[----:B------:R-:W-:-:S02]  /*32f0*/  DFMA R132, R12, UR28, R132 ;  /* 0x0000001c0c847c2b */ /* 0x000fc40008000084 */
[C---:B------:R-:W-:Y:S02]  /*3300*/  DFMA R134, R12.reuse, UR30, R134 ;  /* 0x0000001e0c867c2b */ /* 0x040fe40008000086 */
[----:B------:R-:W-:Y:S02]  /*3310*/  DFMA R152, R12, UR66, R152 ;  /* 0x000000420c987c2b */ /* 0x000fe40008000098 */
[----:B------:R-:W-:Y:S02]  /*3320*/  DADD R16, -R48, R28 ;  /* 0x0000000030107229 */ /* 0x000fe4000000011c */
[----:B------:R-:W-:Y:S02]  /*3330*/  DADD R12, R44, R24 ;  /* 0x000000002c0c7229 */ /* 0x000fe40000000018 */
[----:B------:R-:W-:-:S04]  /*3340*/  DMUL R20, R20, R176 ;  /* 0x000000b014147228 */ /* 0x000fc80000000000 */
        /* <DEDUP_REMOVED lines=85> */
[----:B------:R-:W-:Y:S02]  /*38a0*/  R2UR UR7, R151 ;  /* 0x00000000970772ca */ /* 0x000fe400000e0000 */
[----:B------:R-:W-:Y:S02]  /*38b0*/  MOV.SPILL R171, UR11 ;  /* 0x0000000b00ab7c02 */ /* 0x000fe40009000f00 */
[----:B------:R-:W-:Y:S02]  /*38c0*/  MOV.SPILL R172, UR10 ;  /* 0x0000000a00ac7c02 */ /* 0x000fe40009000f00 */
[----:B------:R-:W-:-:S02]  /*38d0*/  R2UR UR10, R140 ;  /* 0x000000008c0a72ca */ /* 0x000fc400000e0000 */
[----:B------:R-:W-:Y:S01]  /*38e0*/  R2UR UR11, R141 ;  /* 0x000000008d0b72ca */ /* 0x000fe200000e0000 */
[C-C-:B0-----:R-:W-:Y:S02]  /*38f0*/  DADD R16, R8.reuse, R12.reuse ;  /* 0x0000000008107229 */ /* 0x141fe4000000000c */
[----:B------:R-:W-:-:S06]  /*3900*/  DADD R8, R8, -R12 ;  /* 0x0000000008087229 */ /* 0x000fcc000000080c */
[-C--:B------:R-:W-:Y:S02]  /*3910*/  DFMA R128, R4, R16.reuse, RZ ;  /* 0x000000100480722b */ /* 0x080fe400000000ff */
[----:B------:R-:W-:Y:S02]  /*3920*/  DFMA R132, R60, R16, RZ ;  /* 0x000000103c84722b */ /* 0x000fe400000000ff */
[C---:B------:R-:W-:Y:S02]  /*3930*/  DFMA R136, R16.reuse, R62, RZ ;  /* 0x0000003e1088722b */ /* 0x040fe400000000ff */
[C---:B------:R-:W-:Y:S01]  /*3940*/  DFMA R152, R16.reuse, UR76, RZ ;  /* 0x0000004c10987c2b */ /* 0x040fe200080000ff */
[----:B------:R-:W-:Y:S01]  /*3950*/  R2UR UR76, R142 ;  /* 0x000000008e4c72ca */ /* 0x000fe200000e0000 */
[C---:B------:R-:W-:Y:S01]  /*3960*/  DFMA R156, R16.reuse, UR54, RZ ;  /* 0x00000036109c7c2b */ /* 0x040fe200080000ff */
[----:B------:R-:W-:Y:S01]  /*3970*/  R2UR UR77, R143 ;  /* 0x000000008f4d72ca */ /* 0x000fe200000e0000 */
[----:B------:R-:W-:Y:S01]  /*3980*/  DFMA R16, R16, UR8, RZ ;  /* 0x0000000810107c2b */ /* 0x000fe200080000ff */
[----:B------:R-:W-:Y:S01]  /*3990*/  R2UR UR8, R148 ;  /* 0x00000000940872ca */ /* 0x000fe200000e0000 */
[C-C-:B-1----:R-:W-:Y:S01]  /*39a0*/  DADD R12, R116.reuse, R120.reuse ;  /* 0x00000000740c7229 */ /* 0x142fe20000000078 */
[----:B------:R-:W-:Y:S01]  /*39b0*/  R2UR UR9, R149 ;  /* 0x00000000950972ca */ /* 0x000fe200000e0000 */
[----:B------:R-:W-:Y:S01]  /*39c0*/  DADD R122, R116, -R120 ;  /* 0x00000000747a7229 */ /* 0x000fe20000000878 */
[----:B------:R-:W-:Y:S05]  /*39d0*/  LDS.64 R116, [R2+0x1a0] ;  /* 0x0001a00002747984 */ /* 0x000fea0000000a00 */
[----:B------:R-:W-:Y:S01]  /*39e0*/  DFMA R130, R12, R6, R128 ;  /* 0x000000060c82722b */ /* 0x000fe20000000080 */
[----:B------:R-:W0:Y:S01]  /*39f0*/  LDS.64 R120, [R2+0x340] ;  /* 0x0003400002787984 */ /* 0x000e220000000a00 */
        /* <DEDUP_REMOVED lines=8> */
[-C--:B------:R-:W-:Y:S01]  /*3a80*/  DFMA R12, R118, R8.reuse, RZ ;  /* 0x00000008760c722b */ /* 0x080fe200000000ff */
[----:B------:R-:W-:Y:S01]  /*3a90*/  R2UR.FILL UR6, R166 ;  /* 0x00000000a60672ca */ /* 0x000fe200004e0000 */
[----:B------:R-:W-:-:S02]  /*3aa0*/  DFMA R16, R64, R8, RZ ;  /* 0x000000084010722b */ /* 0x000fc400000000ff */
[C---:B------:R-:W-:Y:S02]  /*3ab0*/  DFMA R152, R8.reuse, R66, RZ ;  /* 0x000000420898722b */ /* 0x040fe400000000ff */
[C---:B------:R-:W-:Y:S01]  /*3ac0*/  DFMA R156, R8.reuse, UR76, RZ ;  /* 0x0000004c089c7c2b */ /* 0x040fe200080000ff */
[----:B------:R-:W-:Y:S01]  /*3ad0*/  R2UR.FILL UR77, R167 ;  /* 0x00000000a74d72ca */ /* 0x000fe200004e0000 */
[C---:B------:R-:W-:Y:S01]  /*3ae0*/  DFMA R160, R8.reuse, UR52, RZ ;  /* 0x0000003408a07c2b */ /* 0x040fe200080000ff */
[----:B------:R-:W-:Y:S01]  /*3af0*/  R2UR.FILL UR76, R168 ;  /* 0x00000000a84c72ca */ /* 0x000fe200004e0000 */
[----:B------:R-:W-:Y:S01]  /*3b00*/  DFMA R8, R8, UR8, RZ ;  /* 0x0000000808087c2b */ /* 0x000fe200080000ff */
[----:B------:R-:W-:Y:S01]  /*3b10*/  R2UR.FILL UR9, R169 ;  /* 0x00000000a90972ca */ /* 0x000fe200004e0000 */
[----:B------:R-:W-:Y:S01]  /*3b20*/  DFMA R132, R122, R10, R12 ;  /* 0x0000000a7a84722b */ /* 0x000fe2000000000c */
[----:B------:R-:W-:Y:S01]  /*3b30*/  R2UR.FILL UR8, R170 ;  /* 0x00000000aa0872ca */ /* 0x000fe200004e0000 */
[----:B------:R-:W-:Y:S01]  /*3b40*/  DFMA R136, R72, R122, R16 ;  /* 0x0000007a4888722b */ /* 0x000fe20000000010 */
[----:B------:R-:W-:Y:S01]  /*3b50*/  LDS.64 R12, [R2+0x208] ;  /* 0x00020800020c7984 */ /* 0x000fe20000000a00 */
[----:B--2---:R-:W-:-:S02]  /*3b60*/  DADD R128, R124, R126 ;  /* 0x000000007c807229 */ /* 0x004fc4000000007e */
[C---:B------:R-:W-:Y:S01]  /*3b70*/  DFMA R166, R122.reuse, UR56, R8 ;  /* 0x000000387aa67c2b */ /* 0x040fe20008000008 */
[----:B------:R-:W1:Y:S01]  /*3b80*/  LDS.64 R16, [R2+0x2d8] ;  /* 0x0002d80002107984 */ /* 0x000e620000000a00 */
[C---:B------:R-:W-:Y:S02]  /*3b90*/  DFMA R152, R122.reuse, R74, R152 ;  /* 0x0000004a7a98722b */ /* 0x040fe40000000098 */
[C---:B------:R-:W-:Y:S01]  /*3ba0*/  DFMA R156, R122.reuse, UR10, R156 ;  /* 0x0000000a7a9c7c2b */ /* 0x040fe2000800009c */
[----:B------:R-:W2:Y:S01]  /*3bb0*/  LDS.64 R8, [R2+0x270] ;  /* 0x0002700002087984 */ /* 0x000ea20000000a00 */
[----:B------:R-:W-:Y:S01]  /*3bc0*/  DFMA R160, R122, UR48, R160 ;  /* 0x000000307aa07c2b */ /* 0x000fe200080000a0 */
[----:B------:R-:W-:Y:S01]  /*3bd0*/  R2UR.FILL UR11, R171 ;  /* 0x00000000ab0b72ca */ /* 0x000fe200004e0000 */
[----:B------:R-:W-:Y:S01]  /*3be0*/  DADD R124, R124, -R126 ;  /* 0x000000007c7c7229 */ /* 0x000fe2000000087e */
[----:B------:R-:W-:Y:S01]  /*3bf0*/  R2UR.FILL UR10, R172 ;  /* 0x00000000ac0a72ca */ /* 0x000fe200004e0000 */
[----:B---3--:R-:W-:-:S02]  /*3c00*/  DADD R122, R110, R114 ;  /* 0x000000006e7a7229 */ /* 0x008fc40000000072 */
        /* <DEDUP_REMOVED lines=9> */
[----:B------:R-:W-:Y:S02]  /*3ca0*/  DFMA R160, R124, UR42, R160 ;  /* 0x0000002a7ca07c2b */ /* 0x000fe400080000a0 */
[----:B------:R-:W-:Y:S02]  /*3cb0*/  DADD R110, R110, -R114 ;  /* 0x000000006e6e7229 */ /* 0x000fe40000000872 */
[----:B------:R-:W-:-:S02]  /*3cc0*/  DFMA R164, R128, UR58, R164 ;  /* 0x0000003a80a47c2b */ /* 0x000fc400080000a4 */
[----:B------:R-:W-:Y:S02]  /*3cd0*/  DFMA R166, R124, UR60, R166 ;  /* 0x0000003c7ca67c2b */ /* 0x000fe400080000a6 */
[----:B0-----:R-:W-:Y:S02]  /*3ce0*/  DADD R114, R116, R120 ;  /* 0x0000000074727229 */ /* 0x001fe40000000078 */
[----:B------:R-:W-:Y:S02]  /*3cf0*/  DFMA R130, R122, R22, R130 ;  /* 0x000000167a82722b */ /* 0x000fe40000000082 */
[----:B------:R-:W-:Y:S02]  /*3d00*/  DFMA R134, R84, R122, R134 ;  /* 0x0000007a5486722b */ /* 0x000fe40000000086 */
[C---:B------:R-:W-:Y:S02]  /*3d10*/  DFMA R154, R122.reuse, R86, R154 ;  /* 0x000000567a9a722b */ /* 0x040fe4000000009a */
[----:B------:R-:W-:-:S02]  /*3d20*/  DFMA R158, R122, UR36, R158 ;  /* 0x000000247a9e7c2b */ /* 0x000fc4000800009e */
[----:B------:R-:W-:Y:S02]  /*3d30*/  DFMA R162, R122, UR38, R162 ;  /* 0x000000267aa27c2b */ /* 0x000fe400080000a2 */
[----:B------:R-:W-:Y:S02]  /*3d40*/  DFMA R132, R110, R26, R132 ;  /* 0x0000001a6e84722b */ /* 0x000fe40000000084 */
[----:B------:R-:W-:Y:S02]  /*3d50*/  DFMA R136, R88, R110, R136 ;  /* 0x0000006e5888722b */ /* 0x000fe40000000088 */
[C---:B------:R-:W-:Y:S02]  /*3d60*/  DFMA R152, R110.reuse, R90, R152 ;  /* 0x0000005a6e98722b */ /* 0x040fe40000000098 */
[C---:B------:R-:W-:Y:S02]  /*3d70*/  DFMA R156, R110.reuse, UR32, R156 ;  /* 0x000000206e9c7c2b */ /* 0x040fe4000800009c */
[----:B------:R-:W-:-:S02]  /*3d80*/  DFMA R160, R110, UR34, R160 ;  /* 0x000000226ea07c2b */ /* 0x000fc400080000a0 */
[----:B------:R-:W-:Y:S02]  /*3d90*/  DADD R116, R116, -R120 ;  /* 0x0000000074747229 */ /* 0x000fe40000000878 */
[----:B------:R-:W-:Y:S02]  /*3da0*/  DFMA R164, R122, UR62, R164 ;  /* 0x0000003e7aa47c2b */ /* 0x000fe400080000a4 */
[----:B------:R-:W-:Y:S02]  /*3db0*/  DFMA R166, R110, UR64, R166 ;  /* 0x000000406ea67c2b */ /* 0x000fe400080000a6 */
[C-C-:B-1----:R-:W-:Y:S02]  /*3dc0*/  DADD R110, R12.reuse, R16.reuse ;  /* 0x000000000c6e7229 */ /* 0x142fe40000000010 */
[----:B------:R-:W-:Y:S02]  /*3dd0*/  DADD R12, R12, -R16 ;  /* 0x000000000c0c7229 */ /* 0x000fe40000000810 */
[----:B------:R-:W-:-:S02]  /*3de0*/  DFMA R130, R114, R30, R130 ;  /* 0x0000001e7282722b */ /* 0x000fc40000000082 */
[----:B------:R-:W-:Y:S02]  /*3df0*/  DFMA R134, R92, R114, R134 ;  /* 0x000000725c86722b */ /* 0x000fe40000000086 */
[C---:B------:R-:W-:Y:S02]  /*3e00*/  DFMA R154, R114.reuse, R94, R154 ;  /* 0x0000005e729a722b */ /* 0x040fe4000000009a */
[C---:B------:R-:W-:Y:S02]  /*3e10*/  DFMA R158, R114.reuse, UR28, R158 ;  /* 0x0000001c729e7c2b */ /* 0x040fe4000800009e */
[----:B------:R-:W-:Y:S02]  /*3e20*/  DFMA R162, R114, UR30, R162 ;  /* 0x0000001e72a27c2b */ /* 0x000fe400080000a2 */
[----:B------:R-:W-:Y:S02]  /*3e30*/  DFMA R132, R116, R34, R132 ;  /* 0x000000227484722b */ /* 0x000fe40000000084 */
[----:B------:R-:W-:-:S02]  /*3e40*/  DFMA R136, R96, R116, R136 ;  /* 0x000000746088722b */ /* 0x000fc40000000088 */
[C---:B------:R-:W-:Y:S02]  /*3e50*/  DFMA R152, R116.reuse, R98, R152 ;  /* 0x000000627498722b */ /* 0x040fe40000000098 */
[C---:B------:R-:W-:Y:S02]  /*3e60*/  DFMA R156, R116.reuse, UR24, R156 ;  /* 0x00000018749c7c2b */ /* 0x040fe4000800009c */
[----:B------:R-:W-:Y:S02]  /*3e70*/  DFMA R160, R116, UR26, R160 ;  /* 0x0000001a74a07c2b */ /* 0x000fe400080000a0 */
[----:B--2---:R-:W-:Y:S02]  /*3e80*/  DADD R16, R8, R8 ;  /* 0x0000000008107229 */ /* 0x004fe40000000008 */
[----:B------:R-:W-:Y:S02]  /*3e90*/  DFMA R164, R114, UR66, R164 ;  /* 0x0000004272a47c2b */ /* 0x000fe400080000a4 */
[----:B------:R-:W-:-:S02]  /*3ea0*/  DFMA R166, R116, UR68, R166 ;  /* 0x0000004474a67c2b */ /* 0x000fc400080000a6 */
[----:B------:R-:W-:Y:S02]  /*3eb0*/  DFMA R130, R110, R38, R130 ;  /* 0x000000266e82722b */ /* 0x000fe40000000082 */
[----:B------:R-:W-:Y:S02]  /*3ec0*/  DFMA R134, R100, R110, R134 ;  /* 0x0000006e6486722b */ /* 0x000fe40000000086 */
[C---:B------:R-:W-:Y:S02]  /*3ed0*/  DFMA R154, R110.reuse, R102, R154 ;  /* 0x000000666e9a722b */ /* 0x040fe4000000009a */
[C---:B------:R-:W-:Y:S02]  /*3ee0*/  DFMA R158, R110.reuse, UR20, R158 ;  /* 0x000000146e9e7c2b */ /* 0x040fe4000800009e */
[----:B------:R-:W-:Y:S02]  /*3ef0*/  DFMA R162, R110, UR22, R162 ;  /* 0x000000166ea27c2b */ /* 0x000fe400080000a2 */
[----:B------:R-:W-:-:S02]  /*3f00*/  DMUL R16, R16, 0.5 ;  /* 0x3fe0000010107828 */ /* 0x000fc40000000000 */
[----:B------:R-:W-:Y:S02]  /*3f10*/  DFMA R132, R12, R42, R132 ;  /* 0x0000002a0c84722b */ /* 0x000fe40000000084 */
[----:B------:R-:W-:Y:S02]  /*3f20*/  DFMA R136, R104, R12, R136 ;  /* 0x0000000c6888722b */ /* 0x000fe40000000088 */
[C---:B------:R-:W-:Y:S02]  /*3f30*/  DFMA R152, R12.reuse, R106, R152 ;  /* 0x0000006a0c98722b */ /* 0x040fe40000000098 */
[C---:B------:R-:W-:Y:S02]  /*3f40*/  DFMA R156, R12.reuse, UR16, R156 ;  /* 0x000000100c9c7c2b */ /* 0x040fe4000800009c */
[----:B------:R-:W-:Y:S02]  /*3f50*/  DFMA R160, R12, UR18, R160 ;  /* 0x000000120ca07c2b */ /* 0x000fe400080000a0 */
[----:B------:R-:W-:-:S02]  /*3f60*/  DADD R8, R8, -R8 ;  /* 0x0000000008087229 */ /* 0x000fc40000000808 */
[----:B------:R-:W-:Y:S02]  /*3f70*/  DFMA R164, R110, UR70, R164 ;  /* 0x000000466ea47c2b */ /* 0x000fe400080000a4 */
[----:B------:R-:W-:Y:S02]  /*3f80*/  DFMA R166, R12, UR72, R166 ;  /* 0x000000480ca67c2b */ /* 0x000fe400080000a6 */
[----:B------:R-:W-:Y:S02]  /*3f90*/  DFMA R130, R16, R46, R130 ;  /* 0x0000002e1082722b */ /* 0x000fe40000000082 */
[----:B------:R-:W-:Y:S02]  /*3fa0*/  DFMA R134, R52, R16, R134 ;  /* 0x000000103486722b */ /* 0x000fe40000000086 */
[C---:B------:R-:W-:Y:S02]  /*3fb0*/  DFMA R154, R16.reuse, UR74, R154 ;  /* 0x0000004a109a7c2b */ /* 0x040fe4000800009a */
[----:B------:R-:W-:-:S02]  /*3fc0*/  DFMA R158, R16, UR12, R158 ;  /* 0x0000000c109e7c2b */ /* 0x000fc4000800009e */
[----:B------:R-:W-:Y:S02]  /*3fd0*/  DFMA R162, R16, UR14, R162 ;  /* 0x0000000e10a27c2b */ /* 0x000fe400080000a2 */
[----:B------:R-:W-:Y:S02]  /*3fe0*/  DFMA R132, R8, R50, R132 ;  /* 0x000000320884722b */ /* 0x000fe40000000084 */
[----:B------:R-:W-:Y:S02]  /*3ff0*/  DFMA R136, R56, R8, R136 ;  /* 0x000000083888722b */ /* 0x000fe40000000088 */
        /* <DEDUP_REMOVED lines=27> */
.L_x_381:
[----:B------:R-:W-:Y:S05]  /*41b0*/  BSYNC.RECONVERGENT B0 ;  /* 0x0000000000007941 */ /* 0x000fea0003800200 */
.L_x_380:
        /* <DEDUP_REMOVED lines=96> */
[----:B------:R-:W-:-:S02]  /*47c0*/  DFMA R64, R80, R28, R64 ;  /* 0x0000001c5040722b */ /* 0x000fc40000000040 */
        /* <DEDUP_REMOVED lines=13> */
[----:B------:R-:W-:Y:S02]  /*48a0*/  DFMA R64, R88, R24, R64 ;  /* 0x000000185840722b */ /* 0x000fe40000000040 */
[----:B------:R-:W-:Y:S02]  /*48b0*/  DFMA R66, R24, R90, R66 ;  /* 0x0000005a1842722b */ /* 0x000fe40000000042 */
[----:B------:R-:W-:Y:S02]  /*48c0*/  DADD R10, R10, -R40 ;  /* 0x000000000a0a7229 */ /* 0x000fe40000000828 */
[C---:B------:R-:W-:Y:S02]  /*48d0*/  DFMA R32, R24.reuse, UR32, R32 ;  /* 0x0000002018207c2b */ /* 0x040fe40008000020 */
[----:B------:R-:W-:-:S02]  /*48e0*/  DFMA R20, R24, UR64, R20 ;  /* 0x0000004018147c2b */ /* 0x000fc40008000014 */
[----:B------:R-:W-:Y:S02]  /*48f0*/  DFMA R54, R24, UR34, R54 ;  /* 0x0000002218367c2b */ /* 0x000fe40008000036 */
        /* <DEDUP_REMOVED lines=8> */
[----:B------:R-:W-:Y:S02]  /*4980*/  DFMA R64, R96, R10, R64 ;  /* 0x0000000a6040722b */ /* 0x000fe40000000040 */
[----:B------:R-:W-:Y:S02]  /*4990*/  DFMA R66, R10, R98, R66 ;  /* 0x000000620a42722b */ /* 0x000fe40000000042 */
[----:B------:R-:W-:-:S02]  /*49a0*/  DADD R8, R8, -R12 ;  /* 0x0000000008087229 */ /* 0x000fc4000000080c */
[C---:B------:R-:W-:Y:S02]  /*49b0*/  DFMA R32, R10.reuse, UR24, R32 ;  /* 0x000000180a207c2b */ /* 0x040fe40008000020 */
[----:B------:R-:W-:Y:S02]  /*49c0*/  DFMA R20, R10, UR68, R20 ;  /* 0x000000440a147c2b */ /* 0x000fe40008000014 */
[----:B0-----:R-:W-:Y:S02]  /*49d0*/  DADD R4, R14, R14 ;  /* 0x000000000e047229 */ /* 0x001fe4000000000e */
[----:B------:R-:W-:Y:S02]  /*49e0*/  DFMA R54, R10, UR26, R54 ;  /* 0x0000001a0a367c2b */ /* 0x000fe40008000036 */
[----:B------:R-:W-:Y:S02]  /*49f0*/  DFMA R16, R6, R38, R16 ;  /* 0x000000260610722b */ /* 0x000fe40000000010 */
[----:B------:R-:W-:-:S02]  /*4a00*/  DFMA R118, R8, R42, R118 ;  /* 0x0000002a0876722b */ /* 0x000fc40000000076 */
[----:B------:R-:W-:Y:S02]  /*4a10*/  DFMA R60, R100, R6, R60 ;  /* 0x00000006643c722b */ /* 0x000fe4000000003c */
[----:B------:R-:W-:Y:S02]  /*4a20*/  DFMA R64, R104, R8, R64 ;  /* 0x000000086840722b */ /* 0x000fe40000000040 */
[----:B------:R-:W-:Y:S02]  /*4a30*/  DFMA R62, R6, R102, R62 ;  /* 0x00000066063e722b */ /* 0x000fe4000000003e */
[----:B------:R-:W-:Y:S02]  /*4a40*/  DFMA R66, R8, R106, R66 ;  /* 0x0000006a0842722b */ /* 0x000fe40000000042 */
[----:B------:R-:W-:Y:S02]  /*4a50*/  DADD R14, R14, -R14 ;  /* 0x000000000e0e7229 */ /* 0x000fe4000000080e */
[----:B------:R-:W-:-:S02]  /*4a60*/  DMUL R4, R4, 0.5 ;  /* 0x3fe0000004047828 */ /* 0x000fc40000000000 */
[C---:B------:R-:W-:Y:S02]  /*4a70*/  DFMA R44, R6.reuse, UR20, R44 ;  /* 0x00000014062c7c2b */ /* 0x040fe4000800002c */
[----:B------:R-:W-:Y:S02]  /*4a80*/  DFMA R58, R6, UR70, R58 ;  /* 0x00000046063a7c2b */ /* 0x000fe4000800003a */
[C---:B------:R-:W-:Y:S02]  /*4a90*/  DFMA R32, R8.reuse, UR16, R32 ;  /* 0x0000001008207c2b */ /* 0x040fe40008000020 */
[----:B------:R-:W-:Y:S02]  /*4aa0*/  DFMA R20, R8, UR72, R20 ;  /* 0x0000004808147c2b */ /* 0x000fe40008000014 */
[----:B------:R-:W-:Y:S02]  /*4ab0*/  DFMA R48, R6, UR22, R48 ;  /* 0x0000001606307c2b */ /* 0x000fe40008000030 */
[----:B------:R-:W-:-:S02]  /*4ac0*/  DFMA R54, R8, UR18, R54 ;  /* 0x0000001208367c2b */ /* 0x000fc40008000036 */
[----:B------:R-:W-:Y:S02]  /*4ad0*/  DFMA R16, R4, R46, R16 ;  /* 0x0000002e0410722b */ /* 0x000fe40000000010 */
[----:B------:R-:W-:Y:S02]  /*4ae0*/  DFMA R118, R14, R50, R118 ;  /* 0x000000320e76722b */ /* 0x000fe40000000076 */
[----:B------:R-:W-:Y:S02]  /*4af0*/  DFMA R60, R52, R4, R60 ;  /* 0x00000004343c722b */ /* 0x000fe4000000003c */
[----:B------:R-:W-:Y:S02]  /*4b00*/  DFMA R64, R56, R14, R64 ;  /* 0x0000000e3840722b */ /* 0x000fe40000000040 */
[----:B------:R-:W-:Y:S02]  /*4b10*/  DFMA R58, R4, UR4, R58 ;  /* 0x00000004043a7c2b */ /* 0x000fe4000800003a */
[----:B------:R-:W-:-:S02]  /*4b20*/  DFMA R20, R14, UR6, R20 ;  /* 0x000000060e147c2b */ /* 0x000fc40008000014 */
[C---:B------:R-:W-:Y:S02]  /*4b30*/  DFMA R62, R4.reuse, UR74, R62 ;  /* 0x0000004a043e7c2b */ /* 0x040fe4000800003e */
[----:B------:R-:W-:Y:S02]  /*4b40*/  DFMA R6, R4, UR12, R44 ;  /* 0x0000000c04067c2b */ /* 0x000fe4000800002c */
[C---:B------:R-:W-:Y:S02]  /*4b50*/  DFMA R66, R14.reuse, UR76, R66 ;  /* 0x0000004c0e427c2b */ /* 0x040fe40008000042 */
[----:B------:R-:W-:Y:S02]  /*4b60*/  DFMA R32, R14, UR8, R32 ;  /* 0x000000080e207c2b */ /* 0x000fe40008000020 */
[----:B------:R-:W-:Y:S02]  /*4b70*/  DFMA R4, R4, UR14, R48 ;  /* 0x0000000e04047c2b */ /* 0x000fe40008000030 */
[----:B------:R-:W-:-:S02]  /*4b80*/  DFMA R14, R14, UR10, R54 ;  /* 0x0000000a0e0e7c2b */ /* 0x000fc40008000036 */
[----:B------:R-:W-:Y:S02]  /*4b90*/  DADD R24, R58, R20 ;  /* 0x000000003a187229 */ /* 0x000fe40000000014 */
[----:B------:R-:W-:Y:S02]  /*4ba0*/  DADD R44, R6, -R32 ;  /* 0x00000000062c7229 */ /* 0x000fe40000000820 */
[C-C-:B------:R-:W-:Y:S02]  /*4bb0*/  DADD R58, R16.reuse, -R118.reuse ;  /* 0x00000000103a7229 */ /* 0x140fe40000000876 */
[----:B------:R-:W-:Y:S02]  /*4bc0*/  DADD R112, R16, R118 ;  /* 0x0000000010707229 */ /* 0x000fe40000000076 */
[C-C-:B------:R-:W-:Y:S02]  /*4bd0*/  DADD R54, R60.reuse, -R64.reuse ;  /* 0x000000003c367229 */ /* 0x140fe40000000840 */
[----:B------:R-:W-:-:S02]  /*4be0*/  DADD R40, R60, R64 ;  /* 0x000000003c287229 */ /* 0x000fc40000000040 */
[C-C-:B------:R-:W-:Y:S02]  /*4bf0*/  DADD R48, R62.reuse, -R66.reuse ;  /* 0x000000003e307229 */ /* 0x140fe40000000842 */
[----:B------:R-:W-:Y:S02]  /*4c00*/  DADD R36, R62, R66 ;  /* 0x000000003e247229 */ /* 0x000fe40000000042 */
[----:B------:R-:W-:Y:S02]  /*4c10*/  DADD R32, R6, R32 ;  /* 0x0000000006207229 */ /* 0x000fe40000000020 */
[C-C-:B------:R-:W-:Y:S02]  /*4c20*/  DADD R20, R4.reuse, -R14.reuse ;  /* 0x0000000004147229 */ /* 0x140fe4000000080e */
[----:B------:R-:W-:-:S11]  /*4c30*/  DADD R28, R4, R14 ;  /* 0x00000000041c7229 */ /* 0x000fd6000000000e */
.L_x_383:
[----:B------:R-:W-:Y:S05]  /*4c40*/  BSYNC.RECONVERGENT B0 ;  /* 0x0000000000007941 */ /* 0x000fea0003800200 */
.L_x_382:
        /* <DEDUP_REMOVED lines=18> */
.L_x_384:
        /* <DEDUP_REMOVED lines=9> */
.L_x_2955:


//--------------------- .text._Z42massMatrixMultiplyMonolithicConstantKernelILi11ELi12ELi1EEviPKdS1_S1_S1_Pd --------------------------
	.section	.text._Z42massMatrixMultiplyMonolithicConstantKernelILi11ELi12ELi1EEviPKdS1_S1_S1_Pd,"ax",@progbits
	.align	128
        .global         _Z42massMatrixMultiplyMonolithicConstantKernelILi11ELi12ELi1EEviPKdS1_S1_S1_Pd
        .type           _Z42massMatrixMultiplyMonolithicConstantKernelILi11ELi12ELi1EEviPKdS1_S1_S1_Pd,@function
        .size           _Z42massMatrixMultiplyMonolithicConstantKernelILi11ELi12ELi1EEviPKdS1_S1_S1_Pd,(.L_x_2956 - _Z42massMatrixMultiplyMonolithicConstantKernelILi11ELi12ELi1EEviPKdS1_S1_S1_Pd)
        .other          _Z42massMatrixMultiplyMonolithicConstantKernelILi11ELi12ELi1EEviPKdS1_S1_S1_Pd,@"STO_CUDA_ENTRY STV_DEFAULT"
_Z42massMatrixMultiplyMonolithicConstantKernelILi11ELi12ELi1EEviPKdS1_S1_S1_Pd:
.text._Z42massMatrixMultiplyMonolithicConstantKernelILi11ELi12ELi1EEviPKdS1_S1_S1_Pd:
        /* <DEDUP_REMOVED lines=11> */
[----:B0-----:R-:W-:-:S04]  /*00b0*/  VIADD R0, R4, UR4 ;  /* 0x0000000404007c36 */ /* 0x001fc80008000000 */
[C---:B--2---:R-:W-:Y:S01]  /*00c0*/  IMAD R3, R0.reuse, 0x90, R5 ;  /* 0x0000009000037824 */ /* 0x044fe200078e0205 */
[----:B------:R-:W-:Y:S01]  /*00d0*/  PRMT R2, R5, 0x9910, RZ ;  /* 0x0000991005027816 */ /* 0x000fe200000000ff */
[----:B------:R-:W-:Y:S01]  /*00e0*/  BAR.SYNC.DEFER_BLOCKING 0x0 ;  /* 0x0000000000007b1d */ /* 0x000fe20000010000 */
[----:B-1----:R-:W-:Y:S01]  /*00f0*/  ISETP.GE.AND P0, PT, R0, UR5, PT ;  /* 0x0000000500007c0c */ /* 0x002fe2000bf06270 */
[----:B------:R-:W-:Y:S02]  /*0100*/  IMAD R3, R3, 0xc, RZ ;  /* 0x0000000c03037824 */ /* 0x000fe400078e02ff */
[----:B------:R-:W-:Y:S02]  /*0110*/  IMAD R2, R2, 0x75, RZ ;  /* 0x0000007502027824 */ /* 0x000fe400078e02ff */
[----:B----4-:R-:W-:Y:S01]  /*0120*/  IMAD.WIDE R50, R3, 0x8, R50 ;  /* 0x0000000803327825 */ /* 0x010fe200078e0232 */
[----:B------:R-:W-:Y:S02]  /*0130*/  LOP3.LUT R3, R5, 0xffff, RZ, 0xc0, !PT ;  /* 0x0000ffff05037812 */ /* 0x000fe400078ec0ff */
[----:B------:R-:W-:-:S03]  /*0140*/  LOP3.LUT R30, R2, 0xffff, RZ, 0xc0, !PT ;  /* 0x0000ffff021e7812 */ /* 0x000fc600078ec0ff */
[C---:B------:R-:W-:Y:S01]  /*0150*/  IMAD R2, R3.reuse, 0x1746, RZ ;  /* 0x0000174603027824 */ /* 0x040fe200078e02ff */
[----:B------:R-:W-:Y:S01]  /*0160*/  SHF.R.U32.HI R30, RZ, 0x8, R30 ;  /* 0x00000008ff1e7819 */ /* 0x000fe2000001161e */
[----:B---3--:R0:W5:Y:S03]  /*0170*/  @!P0 LDG.E.64.CONSTANT R26, desc[UR76][R50.64] ;  /* 0x0000004c321a8981 */ /* 0x008166000c1e9b00 */
[----:B------:R-:W-:Y:S01]  /*0180*/  SHF.R.U32.HI R2, RZ, 0x10, R2 ;  /* 0x00000010ff027819 */ /* 0x000fe20000011602 */
[----:B------:R-:W-:Y:S01]  /*0190*/  IMAD.MOV R24, RZ, RZ, -R30 ;  /* 0x000000ffff187224 */ /* 0x000fe200078e0a1e */
[----:B------:R-:W-:Y:S01]  /*01a0*/  MOV R25, 0x400 ;  /* 0x0000040000197802 */ /* 0x000fe20000000f00 */
[----:B------:R-:W-:Y:S01]  /*01b0*/  IMAD R35, R3, 0x1556, RZ ;  /* 0x0000155603237824 */ /* 0x000fe200078e02ff */
[----:B------:R-:W-:Y:S01]  /*01c0*/  PRMT R34, R2, 0x9910, RZ ;  /* 0x0000991002227816 */ /* 0x000fe200000000ff */
[----:B------:R0:W5:Y:S01]  /*01d0*/  @!P0 LDG.E.64.CONSTANT R28, desc[UR76][R50.64+0x8] ;  /* 0x0000084c321c8981 */ /* 0x000162000c1e9b00 */
[----:B------:R-:W1:Y:S01]  /*01e0*/  @!P0 LDC.64 R2, c[0x0][0x3a0] ;  /* 0x0000e800ff028b82 */ /* 0x000e620000000a00 */
[----:B------:R-:W-:-:S02]  /*01f0*/  PRMT R24, R24, 0x7710, RZ ;  /* 0x0000771018187816 */ /* 0x000fc400000000ff */
[----:B------:R0:W5:Y:S01]  /*0200*/  @!P0 LDG.E.64.CONSTANT R22, desc[UR76][R50.64+0x10] ;  /* 0x0000104c32168981 */ /* 0x000162000c1e9b00 */
[----:B------:R-:W-:Y:S02]  /*0210*/  LEA R25, R36, R25, 0x18 ;  /* 0x0000001924197211 */ /* 0x000fe400078ec0ff */
[----:B------:R-:W-:Y:S01]  /*0220*/  IMAD.IADD R24, R24, 0x1, R5 ;  /* 0x0000000118187824 */ /* 0x000fe200078e0205 */
[----:B------:R-:W-:Y:S02]  /*0230*/  SHF.R.U32.HI R35, RZ, 0x10, R35 ;  /* 0x00000010ff237819 */ /* 0x000fe40000011623 */
[----:B------:R-:W-:Y:S02]  /*0240*/  ISETP.GT.U32.AND P1, PT, R5, 0x78, PT ;  /* 0x000000780500780c */ /* 0x000fe40003f24070 */
[----:B------:R-:W-:Y:S01]  /*0250*/  LOP3.LUT R31, R24, 0xfe, RZ, 0xc0, !PT ;  /* 0x000000fe181f7812 */ /* 0x000fe200078ec0ff */
[----:B------:R-:W-:Y:S01]  /*0260*/  IMAD R24, R34, 0xb, RZ ;  /* 0x0000000b22187824 */ /* 0x000fe200078e02ff */
[----:B------:R-:W-:-:S02]  /*0270*/  PRMT R37, R35, 0x9910, RZ ;  /* 0x0000991023257816 */ /* 0x000fc400000000ff */
[----:B------:R-:W-:Y:S01]  /*0280*/  LEA.HI R31, R31, R30, RZ, 0x1f ;  /* 0x0000001e1f1f7211 */ /* 0x000fe200078ff8ff */
[----:B------:R-:W-:Y:S01]  /*0290*/  IMAD.MOV R30, RZ, RZ, -R24 ;  /* 0x000000ffff1e7224 */ /* 0x000fe200078e0a18 */
[----:B------:R-:W-:Y:S01]  /*02a0*/  BSSY.RECONVERGENT B0, `(.L_x_385) ;  /* 0x00000f7000007945 */ /* 0x000fe20003800200 */
[----:B------:R-:W-:Y:S01]  /*02b0*/  IMAD R24, R4, 0x3600, R25 ;  /* 0x0000360004187824 */ /* 0x000fe200078e0219 */
[----:B------:R-:W-:Y:S01]  /*02c0*/  LOP3.LUT R31, R31, 0xf8, RZ, 0xc0, !PT ;  /* 0x000000f81f1f7812 */ /* 0x000fe200078ec0ff */
[----:B------:R-:W-:Y:S01]  /*02d0*/  @!P0 IMAD R25, R0, 0x533, R5 ;  /* 0x0000053300198824 */ /* 0x000fe200078e0205 */
[----:B------:R-:W-:Y:S01]  /*02e0*/  PRMT R4, R30, 0x7710, RZ ;  /* 0x000077101e047816 */ /* 0x000fe200000000ff */
[----:B------:R-:W-:Y:S01]  /*02f0*/  IMAD R34, R37, 0xc, RZ ;  /* 0x0000000c25227824 */ /* 0x000fe200078e02ff */
[----:B------:R-:W-:Y:S01]  /*0300*/  SHF.R.U32.HI R31, RZ, 0x3, R31 ;  /* 0x00000003ff1f7819 */ /* 0x000fe2000001161f */
[----:B-1----:R-:W-:Y:S01]  /*0310*/  @!P0 IMAD.WIDE R2, R25, 0x8, R2 ;  /* 0x0000000819028825 */ /* 0x002fe200078e0202 */
[----:B------:R-:W-:-:S03]  /*0320*/  ISETP.GT.U32.AND P2, PT, R5, 0x83, PT ;  /* 0x000000830500780c */ /* 0x000fc60003f44070 */
[----:B------:R-:W-:Y:S01]  /*0330*/  IMAD.MOV R34, RZ, RZ, -R34 ;  /* 0x000000ffff227224 */ /* 0x000fe200078e0a22 */
[----:B------:R0:W5:Y:S01]  /*0340*/  @!P0 LDG.E.64.CONSTANT R46, desc[UR76][R2.64] ;  /* 0x0000004c022e8981 */ /* 0x000162000c1e9b00 */
[--C-:B------:R-:W-:Y:S02]  /*0350*/  IMAD.IADD R4, R4, 0x1, R5.reuse ;  /* 0x0000000104047824 */ /* 0x100fe400078e0205 */
[--C-:B------:R-:W-:Y:S01]  /*0360*/  IMAD R35, R35, 0x480, R24.reuse ;  /* 0x0000048023237824 */ /* 0x100fe200078e0218 */
[----:B------:R0:W5:Y:S01]  /*0370*/  @!P0 LDG.E.64.CONSTANT R42, desc[UR76][R2.64+0x3c8] ;  /* 0x0003c84c022a8981 */ /* 0x000162000c1e9b00 */
[----:B------:R-:W-:Y:S01]  /*0380*/  PRMT R30, R34, 0x7710, RZ ;  /* 0x00007710221e7816 */ /* 0x000fe200000000ff */
[----:B------:R-:W-:Y:S01]  /*0390*/  IMAD R24, R31, 0x60, R24 ;  /* 0x000000601f187824 */ /* 0x000fe200078e0218 */
[----:B------:R-:W-:Y:S01]  /*03a0*/  LOP3.LUT R4, R4, 0xffff, RZ, 0xc0, !PT ;  /* 0x0000ffff04047812 */ /* 0x000fe200078ec0ff */
[----:B------:R0:W5:Y:S02]  /*03b0*/  @!P0 LDG.E.64.CONSTANT R32, desc[UR76][R2.64+0x790] ;  /* 0x0007904c02208981 */ /* 0x000164000c1e9b00 */
[----:B------:R-:W-:-:S02]  /*03c0*/  IMAD.IADD R30, R30, 0x1, R5 ;  /* 0x000000011e1e7824 */ /* 0x000fc400078e0205 */
[----:B------:R0:W5:Y:S01]  /*03d0*/  @!P0 LDG.E.64.CONSTANT R20, desc[UR76][R2.64+0xb58] ;  /* 0x000b584c02148981 */ /* 0x000162000c1e9b00 */
[--C-:B------:R-:W-:Y:S02]  /*03e0*/  IMAD R25, R31, 0x420, R24.reuse ;  /* 0x000004201f197824 */ /* 0x100fe400078e0218 */
[----:B------:R-:W-:Y:S01]  /*03f0*/  LOP3.LUT R30, R30, 0xffff, RZ, 0xc0, !PT ;  /* 0x0000ffff1e1e7812 */ /* 0x000fe200078ec0ff */
        /* <DEDUP_REMOVED lines=16> */
[C---:B0----5:R-:W-:Y:S01]  /*0500*/  DFMA R2, R46.reuse, UR4, RZ ;  /* 0x000000042e027c2b */ /* 0x061fe200080000ff */
[----:B------:R-:W0:Y:S01]  /*0510*/  LDCU.128 UR56, c[0x3][0xc0] ;  /* 0x00c01800ff3877ac */ /* 0x000e220008000c00 */
[C---:B-1----:R-:W-:Y:S01]  /*0520*/  DFMA R4, R46.reuse, UR14, RZ ;  /* 0x0000000e2e047c2b */ /* 0x042fe200080000ff */
[----:B------:R-:W1:Y:S01]  /*0530*/  LDCU.128 UR32, c[0x3][0x70] ;  /* 0x00c00e00ff2077ac */ /* 0x000e620008000c00 */
[----:B--2---:R-:W-:-:S04]  /*0540*/  DFMA R34, R46, UR36, RZ ;  /* 0x000000242e227c2b */ /* 0x004fc800080000ff */
[C---:B------:R-:W-:Y:S01]  /*0550*/  DFMA R2, R42.reuse, UR6, R2 ;  /* 0x000000062a027c2b */ /* 0x040fe20008000002 */
[----:B------:R-:W2:Y:S01]  /*0560*/  LDCU.128 UR24, c[0x3][0x20] ;  /* 0x00c00400ff1877ac */ /* 0x000ea20008000c00 */
[C---:B---3--:R-:W-:Y:S01]  /*0570*/  DFMA R4, R42.reuse, UR20, R4 ;  /* 0x000000142a047c2b */ /* 0x048fe20008000004 */
[----:B------:R-:W3:Y:S01]  /*0580*/  LDCU.128 UR40, c[0x3][0xd0] ;  /* 0x00c01a00ff2877ac */ /* 0x000ee20008000c00 */
[----:B------:R-:W-:-:S04]  /*0590*/  DFMA R34, R42, UR38, R34 ;  /* 0x000000262a227c2b */ /* 0x000fc80008000022 */
[C---:B----4-:R-:W-:Y:S01]  /*05a0*/  DFMA R2, R32.reuse, UR8, R2 ;  /* 0x0000000820027c2b */ /* 0x050fe20008000002 */
[----:B------:R-:W4:Y:S01]  /*05b0*/  LDCU.128 UR48, c[0x3][0x80] ;  /* 0x00c01000ff3077ac */ /* 0x000f220008000c00 */
[C---:B------:R-:W-:Y:S01]  /*05c0*/  DFMA R4, R32.reuse, UR22, R4 ;  /* 0x0000001620047c2b */ /* 0x040fe20008000004 */
[----:B------:R-:W4:Y:S01]  /*05d0*/  LDCU.128 UR44, c[0x3][0x30] ;  /* 0x00c00600ff2c77ac */ /* 0x000f220008000c00 */
[----:B0-----:R-:W-:-:S04]  /*05e0*/  DFMA R34, R32, UR56, R34 ;  /* 0x0000003820227c2b */ /* 0x001fc80008000022 */
[C---:B------:R-:W-:Y:S01]  /*05f0*/  DFMA R2, R20.reuse, UR10, R2 ;  /* 0x0000000a14027c2b */ /* 0x040fe20008000002 */
[----:B------:R-:W0:Y:S01]  /*0600*/  LDCU.128 UR20, c[0x3][0xe0] ;  /* 0x00c01c00ff1477ac */ /* 0x000e220008000c00 */
[C---:B-1----:R-:W-:Y:S01]  /*0610*/  DFMA R4, R20.reuse, UR32, R4 ;  /* 0x0000002014047c2b */ /* 0x042fe20008000004 */
[----:B------:R-:W1:Y:S01]  /*0620*/  LDCU.128 UR28, c[0x3][0x90] ;  /* 0x00c01200ff1c77ac */ /* 0x000e620008000c00 */
[----:B------:R-:W-:-:S04]  /*0630*/  DFMA R34, R20, UR58, R34 ;  /* 0x0000003a14227c2b */ /* 0x000fc80008000022 */
[C---:B--2---:R-:W-:Y:S01]  /*0640*/  DFMA R2, R18.reuse, UR24, R2 ;  /* 0x0000001812027c2b */ /* 0x044fe20008000002 */
[----:B------:R-:W2:Y:S01]  /*0650*/  LDCU.128 UR16, c[0x3][0x40] ;  /* 0x00c00800ff1077ac */ /* 0x000ea20008000c00 */
[C---:B------:R-:W-:Y:S01]  /*0660*/  DFMA R4, R18.reuse, UR34, R4 ;  /* 0x0000002212047c2b */ /* 0x040fe20008000004 */
[----:B------:R-:W2:Y:S01]  /*0670*/  LDCU.128 UR32, c[0x3][0x160] ;  /* 0x00c02c00ff2077ac */ /* 0x000ea20008000c00 */
[----:B---3--:R-:W-:-:S04]  /*0680*/  DFMA R34, R18, UR40, R34 ;  /* 0x0000002812227c2b */ /* 0x008fc80008000022 */
[C---:B------:R-:W-:Y:S01]  /*0690*/  DFMA R2, R16.reuse, UR26, R2 ;  /* 0x0000001a10027c2b */ /* 0x040fe20008000002 */
[----:B------:R-:W3:Y:S01]  /*06a0*/  LDCU.128 UR52, c[0x3][0xf0] ;  /* 0x00c01e00ff3477ac */ /* 0x000ee20008000c00 */
[C---:B----4-:R-:W-:Y:S01]  /*06b0*/  DFMA R4, R16.reuse, UR48, R4 ;  /* 0x0000003010047c2b */ /* 0x050fe20008000004 */
[----:B------:R-:W4:Y:S01]  /*06c0*/  LDCU.128 UR4, c[0x3][0xa0] ;  /* 0x00c01400ff0477ac */ /* 0x000f220008000c00 */
[----:B------:R-:W-:-:S04]  /*06d0*/  DFMA R34, R16, UR42, R34 ;  /* 0x0000002a10227c2b */ /* 0x000fc80008000022 */
[C---:B------:R-:W-:Y:S01]  /*06e0*/  DFMA R2, R14.reuse, UR44, R2 ;  /* 0x0000002c0e027c2b */ /* 0x040fe20008000002 */
[----:B------:R-:W3:Y:S01]  /*06f0*/  LDCU.128 UR24, c[0x3][0x1b0] ;  /* 0x00c03600ff1877ac */ /* 0x000ee20008000c00 */
[C---:B------:R-:W-:Y:S01]  /*0700*/  DFMA R4, R14.reuse, UR50, R4 ;  /* 0x000000320e047c2b */ /* 0x040fe20008000004 */
[----:B------:R-:W4:Y:S01]  /*0710*/  LDCU.128 UR8, c[0x3][0x100] ;  /* 0x00c02000ff0877ac */ /* 0x000f220008000c00 */
[----:B0-----:R-:W-:-:S04]  /*0720*/  DFMA R34, R14, UR20, R34 ;  /* 0x000000140e227c2b */ /* 0x001fc80008000022 */
[C---:B------:R-:W-:Y:S01]  /*0730*/  DFMA R2, R12.reuse, UR46, R2 ;  /* 0x0000002e0c027c2b */ /* 0x040fe20008000002 */
[----:B------:R-:W0:Y:S01]  /*0740*/  LDCU.128 UR48, c[0x3][0x210] ;  /* 0x00c04200ff3077ac */ /* 0x000e220008000c00 */
[----:B-1----:R-:W-:Y:S02]  /*0750*/  DFMA R4, R12, UR28, R4 ;  /* 0x0000001c0c047c2b */ /* 0x002fe40008000004 */
[----:B--2---:R-:W-:Y:S01]  /*0760*/  DFMA R38, R46, UR32, RZ ;  /* 0x000000202e267c2b */ /* 0x004fe200080000ff */
[----:B------:R-:W1:Y:S01]  /*0770*/  LDCU.128 UR40, c[0x3][0x1c0] ;  /* 0x00c03800ff2877ac */ /* 0x000e620008000c00 */
[----:B------:R-:W-:Y:S02]  /*0780*/  DFMA R34, R12, UR22, R34 ;  /* 0x000000160c227c2b */ /* 0x000fe40008000022 */
[C---:B------:R-:W-:Y:S01]  /*0790*/  DFMA R2, R10.reuse, UR16, R2 ;  /* 0x000000100a027c2b */ /* 0x040fe20008000002 */
[----:B------:R-:W2:Y:S01]  /*07a0*/  LDCU.128 UR20, c[0x3][0x260] ;  /* 0x00c04c00ff1477ac */ /* 0x000ea20008000c00 */
[----:B------:R-:W-:-:S02]  /*07b0*/  DFMA R4, R10, UR30, R4 ;  /* 0x0000001e0a047c2b */ /* 0x000fc40008000004 */
[----:B---3--:R-:W-:Y:S01]  /*07c0*/  DFMA R54, R46, UR26, RZ ;  /* 0x0000001a2e367c2b */ /* 0x008fe200080000ff */
[----:B------:R-:W3:Y:S01]  /*07d0*/  LDCU.128 UR28, c[0x3][0x2c0] ;  /* 0x00c05800ff1c77ac */ /* 0x000ee20008000c00 */
[----:B------:R-:W-:Y:S02]  /*07e0*/  DFMA R36, R10, UR52, R34 ;  /* 0x000000340a247c2b */ /* 0x000fe40008000022 */
[C---:B------:R-:W-:Y:S01]  /*07f0*/  DFMA R2, R8.reuse, UR18, R2 ;  /* 0x0000001208027c2b */ /* 0x040fe20008000002 */
[----:B------:R-:W1:Y:S01]  /*0800*/  LDCU.128 UR16, c[0x3][0x310] ;  /* 0x00c06200ff1077ac */ /* 0x000e620008000c00 */
[----:B----4-:R-:W-:Y:S02]  /*0810*/  DFMA R34, R8, UR4, R4 ;  /* 0x0000000408227c2b */ /* 0x010fe40008000004 */
[----:B------:R-:W-:Y:S01]  /*0820*/  DFMA R4, R42, UR34, R38 ;  /* 0x000000222a047c2b */ /* 0x000fe20008000026 */
[----:B------:R-:W4:Y:S01]  /*0830*/  LDCU.128 UR32, c[0x3][0x370] ;  /* 0x00c06e00ff2077ac */ /* 0x000f220008000c00 */
[----:B------:R-:W-:-:S02]  /*0840*/  DFMA R38, R8, UR54, R36 ;  /* 0x0000003608267c2b */ /* 0x000fc40008000024 */
[C---:B------:R-:W-:Y:S01]  /*0850*/  DFMA R36, R6.reuse, UR12, R2 ;  /* 0x0000000c06247c2b */ /* 0x040fe20008000002 */
[----:B------:R-:W3:Y:S01]  /*0860*/  LDCU.128 UR12, c[0x3][0x3c0] ;  /* 0x00c07800ff0c77ac */ /* 0x000ee20008000c00 */
[----:B------:R-:W-:Y:S02]  /*0870*/  DFMA R44, R6, UR6, R34 ;  /* 0x00000006062c7c2b */ /* 0x000fe40008000022 */
[----:B0-----:R-:W-:Y:S01]  /*0880*/  DFMA R2, R46, UR48, RZ ;  /* 0x000000302e027c2b */ /* 0x001fe200080000ff */
[----:B------:R-:W0:Y:S01]  /*0890*/  LDCU.128 UR56, c[0x3][0x3d0] ;  /* 0x00c07a00ff3877ac */ /* 0x000e220008000c00 */
[----:B------:R-:W-:Y:S01]  /*08a0*/  DFMA R52, R6, UR8, R38 ;  /* 0x0000000806347c2b */ /* 0x000fe20008000026 */
[----:B------:R3:W-:Y:S01]  /*08b0*/  STS.64 [R24], R36 ;  /* 0x0000002418007388 */ /* 0x0007e20000000a00 */
[C---:B------:R-:W-:Y:S01]  /*08c0*/  DFMA R48, R46.reuse, UR10, RZ ;  /* 0x0000000a2e307c2b */ /* 0x040fe200080000ff */
[----:B------:R-:W0:Y:S01]  /*08d0*/  LDCU.128 UR44, c[0x3][0x270] ;  /* 0x00c04e00ff2c77ac */ /* 0x000e220008000c00 */
[C---:B--2---:R-:W-:Y:S01]  /*08e0*/  DFMA R38, R46.reuse, UR22, RZ ;  /* 0x000000162e267c2b */ /* 0x044fe200080000ff */
[----:B------:R2:W-:Y:S01]  /*08f0*/  STS.64 [R24+0x480], R44 ;  /* 0x0004802c18007388 */ /* 0x0005e20000000a00 */
[----:B-1----:R-:W-:Y:S01]  /*0900*/  DFMA R34, R46, UR18, RZ ;  /* 0x000000122e227c2b */ /* 0x002fe200080000ff */
[----:B------:R-:W1:Y:S01]  /*0910*/  LDCU.128 UR36, c[0x3][0x110] ;  /* 0x00c02200ff2477ac */ /* 0x000e620008000c00 */
[----:B------:R-:W-:Y:S01]  /*0920*/  DFMA R2, R42, UR50, R2 ;  /* 0x000000322a027c2b */ /* 0x000fe20008000002 */
[----:B------:R0:W-:Y:S01]  /*0930*/  STS.64 [R24+0x900], R52 ;  /* 0x0009003418007388 */ /* 0x0001e20000000a00 */
[C---:B----4-:R-:W-:Y:S01]  /*0940*/  DFMA R40, R46.reuse, UR32, RZ ;  /* 0x000000202e287c2b */ /* 0x050fe200080000ff */
[----:B------:R-:W4:Y:S01]  /*0950*/  LDCU.128 UR72, c[0x3][0x170] ;  /* 0x00c02e00ff4877ac */ /* 0x000f220008000c00 */
[C---:B---3--:R-:W-:Y:S01]  /*0960*/  DFMA R36, R46.reuse, UR28, RZ ;  /* 0x0000001c2e247c2b */ /* 0x048fe200080000ff */
[----:B------:R-:W3:Y:S01]  /*0970*/  LDCU.128 UR52, c[0x3][0x320] ;  /* 0x00c06400ff3477ac */ /* 0x000ee20008000c00 */
[----:B------:R-:W-:-:S02]  /*0980*/  DFMA R46, R46, UR14, RZ ;  /* 0x0000000e2e2e7c2b */ /* 0x000fc400080000ff */
[C---:B--2---:R-:W-:Y:S01]  /*0990*/  DFMA R44, R42.reuse, UR40, R54 ;  /* 0x000000282a2c7c2b */ /* 0x044fe20008000036 */
[----:B------:R-:W2:Y:S01]  /*09a0*/  LDCU.128 UR68, c[0x3][0x220] ;  /* 0x00c04400ff4477ac */ /* 0x000ea20008000c00 */
[C---:B------:R-:W-:Y:S02]  /*09b0*/  DFMA R40, R42.reuse, UR34, R40 ;  /* 0x000000222a287c2b */ /* 0x040fe40008000028 */
[C---:B------:R-:W-:Y:S01]  /*09c0*/  DFMA R36, R42.reuse, UR30, R36 ;  /* 0x0000001e2a247c2b */ /* 0x040fe20008000024 */
[----:B------:R-:W2:Y:S01]  /*09d0*/  LDCU.128 UR4, c[0x3][0x2d0] ;  /* 0x00c05a00ff0477ac */ /* 0x000ea20008000c00 */
[C---:B0-----:R-:W-:Y:S02]  /*09e0*/  DFMA R46, R42.reuse, UR56, R46 ;  /* 0x000000382a2e7c2b */ /* 0x041fe4000800002e */
[C---:B------:R-:W-:Y:S01]  /*09f0*/  DFMA R38, R42.reuse, UR44, R38 ;  /* 0x0000002c2a267c2b */ /* 0x040fe20008000026 */
[----:B------:R-:W0:Y:S01]  /*0a00*/  LDCU.128 UR8, c[0x3][0x380] ;  /* 0x00c07000ff0877ac */ /* 0x000e220008000c00 */
[----:B-1----:R-:W-:-:S02]  /*0a10*/  DFMA R48, R42, UR36, R48 ;  /* 0x000000242a307c2b */ /* 0x002fc40008000030 */
[C---:B------:R-:W-:Y:S01]  /*0a20*/  DFMA R44, R32.reuse, UR42, R44 ;  /* 0x0000002a202c7c2b */ /* 0x040fe2000800002c */
[----:B------:R-:W1:Y:S01]  /*0a30*/  LDCU.128 UR60, c[0x3][0x120] ;  /* 0x00c02400ff3c77ac */ /* 0x000e620008000c00 */
[----:B----4-:R-:W-:Y:S02]  /*0a40*/  DFMA R4, R32, UR72, R4 ;  /* 0x0000004820047c2b */ /* 0x010fe40008000004 */
[----:B---3--:R-:W-:Y:S01]  /*0a50*/  DFMA R34, R42, UR52, R34 ;  /* 0x000000342a227c2b */ /* 0x008fe20008000022 */
[----:B------:R-:W3:Y:S01]  /*0a60*/  LDCU.128 UR40, c[0x3][0x1d0] ;  /* 0x00c03a00ff2877ac */ /* 0x000ee20008000c00 */
[C---:B------:R-:W-:Y:S02]  /*0a70*/  DFMA R46, R32.reuse, UR58, R46 ;  /* 0x0000003a202e7c2b */ /* 0x040fe4000800002e */
[C---:B--2---:R-:W-:Y:S01]  /*0a80*/  DFMA R2, R32.reuse, UR68, R2 ;  /* 0x0000004420027c2b */ /* 0x044fe20008000002 */
[----:B------:R-:W2:Y:S01]  /*0a90*/  LDCU.128 UR64, c[0x3][0x280] ;  /* 0x00c05000ff4077ac */ /* 0x000ea20008000c00 */
[----:B------:R-:W-:-:S02]  /*0aa0*/  DFMA R38, R32, UR46, R38 ;  /* 0x0000002e20267c2b */ /* 0x000fc40008000026 */
[C---:B------:R-:W-:Y:S01]  /*0ab0*/  DFMA R36, R32.reuse, UR4, R36 ;  /* 0x0000000420247c2b */ /* 0x040fe20008000024 */
[----:B------:R-:W4:Y:S01]  /*0ac0*/  LDCU.128 UR56, c[0x3][0x330] ;  /* 0x00c06600ff3877ac */ /* 0x000f220008000c00 */
[C---:B------:R-:W-:Y:S02]  /*0ad0*/  DFMA R42, R32.reuse, UR38, R48 ;  /* 0x00000026202a7c2b */ /* 0x040fe40008000030 */
[C---:B0-----:R-:W-:Y:S01]  /*0ae0*/  DFMA R40, R32.reuse, UR8, R40 ;  /* 0x0000000820287c2b */ /* 0x041fe20008000028 */
[----:B------:R-:W0:Y:S01]  /*0af0*/  LDCU.128 UR44, c[0x3][0x230] ;  /* 0x00c04600ff2c77ac */ /* 0x000e220008000c00 */
[----:B------:R-:W-:Y:S02]  /*0b00*/  DFMA R34, R32, UR54, R34 ;  /* 0x0000003620227c2b */ /* 0x000fe40008000022 */
[C---:B------:R-:W-:Y:S01]  /*0b10*/  DFMA R4, R20.reuse, UR74, R4 ;  /* 0x0000004a14047c2b */ /* 0x040fe20008000004 */
[----:B-1----:R-:W-:Y:S01]  /*0b20*/  UMOV UR4, UR60 ;  /* 0x0000003c00047c82 */ /* 0x002fe20008000000 */
[----:B------:R-:W-:Y:S01]  /*0b30*/  UMOV UR5, UR61 ;  /* 0x0000003d00057c82 */ /* 0x000fe20008000000 */
[----:B------:R-:W-:Y:S01]  /*0b40*/  UMOV UR14, UR62 ;  /* 0x0000003e000e7c82 */ /* 0x000fe20008000000 */
[----:B------:R-:W-:Y:S01]  /*0b50*/  UMOV UR15, UR63 ;  /* 0x0000003f000f7c82 */ /* 0x000fe20008000000 */
[----:B------:R-:W1:Y:S01]  /*0b60*/  LDCU.128 UR52, c[0x3][0x3e0] ;  /* 0x00c07c00ff3477ac */ /* 0x000e620008000c00 */
[----:B------:R-:W-:-:S02]  /*0b70*/  DFMA R2, R20, UR70, R2 ;  /* 0x0000004614027c2b */ /* 0x000fc40008000002 */
[C---:B------:R-:W-:Y:S01]  /*0b80*/  DFMA R32, R20.reuse, UR6, R36 ;  /* 0x0000000614207c2b */ /* 0x040fe20008000024 */
[----:B------:R-:W1:Y:S01]  /*0b90*/  LDCU.128 UR72, c[0x3][0x390] ;  /* 0x00c07200ff4877ac */ /* 0x000e620008000c00 */
[C---:B------:R-:W-:Y:S02]  /*0ba0*/  DFMA R36, R20.reuse, UR10, R40 ;  /* 0x0000000a14247c2b */ /* 0x040fe40008000028 */
[C---:B------:R-:W-:Y:S01]  /*0bb0*/  DFMA R40, R20.reuse, UR4, R42 ;  /* 0x0000000414287c2b */ /* 0x040fe2000800002a */
[----:B------:R-:W1:Y:S01]  /*0bc0*/  LDCU.128 UR60, c[0x3][0x180] ;  /* 0x00c03000ff3c77ac */ /* 0x000e620008000c00 */
[C---:B---3--:R-:W-:Y:S02]  /*0bd0*/  DFMA R44, R20.reuse, UR40, R44 ;  /* 0x00000028142c7c2b */ /* 0x048fe4000800002c */
[C---:B--2---:R-:W-:Y:S01]  /*0be0*/  DFMA R38, R20.reuse, UR64, R38 ;  /* 0x0000004014267c2b */ /* 0x044fe20008000026 */
[----:B------:R-:W2:Y:S01]  /*0bf0*/  LDCU.128 UR68, c[0x3][0x2e0] ;  /* 0x00c05c00ff4477ac */ /* 0x000ea20008000c00 */
[----:B----4-:R-:W-:-:S02]  /*0c00*/  DFMA R42, R20, UR56, R34 ;  /* 0x00000038142a7c2b */ /* 0x010fc40008000022 */
[C---:B0-----:R-:W-:Y:S01]  /*0c10*/  DFMA R2, R18.reuse, UR44, R2 ;  /* 0x0000002c12027c2b */ /* 0x041fe20008000002 */
[----:B------:R-:W0:Y:S01]  /*0c20*/  LDCU.128 UR4, c[0x3][0x1e0] ;  /* 0x00c03c00ff0477ac */ /* 0x000e220008000c00 */
[----:B------:R-:W-:Y:S02]  /*0c30*/  DFMA R34, R18, UR42, R44 ;  /* 0x0000002a12227c2b */ /* 0x000fe4000800002c */
[----:B-1----:R-:W-:Y:S01]  /*0c40*/  DFMA R46, R20, UR52, R46 ;  /* 0x00000034142e7c2b */ /* 0x002fe2000800002e */
[----:B------:R-:W1:Y:S01]  /*0c50*/  LDCU.128 UR8, c[0x3][0x290] ;  /* 0x00c05200ff0877ac */ /* 0x000e620008000c00 */
[C---:B------:R-:W-:Y:S02]  /*0c60*/  DFMA R20, R18.reuse, UR66, R38 ;  /* 0x0000004212147c2b */ /* 0x040fe40008000026 */
[C---:B------:R-:W-:Y:S01]  /*0c70*/  DFMA R36, R18.reuse, UR72, R36 ;  /* 0x0000004812247c2b */ /* 0x040fe20008000024 */
[----:B------:R-:W3:Y:S01]  /*0c80*/  LDCU.128 UR28, c[0x3][0x130] ;  /* 0x00c02600ff1c77ac */ /* 0x000ee20008000c00 */
[----:B------:R-:W-:-:S02]  /*0c90*/  DFMA R40, R18, UR14, R40 ;  /* 0x0000000e12287c2b */ /* 0x000fc40008000028 */
[C---:B------:R-:W-:Y:S01]  /*0ca0*/  DFMA R4, R18.reuse, UR60, R4 ;  /* 0x0000003c12047c2b */ /* 0x040fe20008000004 */
[----:B------:R-:W4:Y:S01]  /*0cb0*/  LDCU.128 UR40, c[0x3][0x340] ;  /* 0x00c06800ff2877ac */ /* 0x000f220008000c00 */
[C---:B------:R-:W-:Y:S02]  /*0cc0*/  DFMA R38, R18.reuse, UR58, R42 ;  /* 0x0000003a12267c2b */ /* 0x040fe4000800002a */
[----:B--2---:R-:W-:Y:S01]  /*0cd0*/  DFMA R42, R18, UR68, R32 ;  /* 0x00000044122a7c2b */ /* 0x004fe20008000020 */
[----:B------:R-:W2:Y:S01]  /*0ce0*/  LDCU.128 UR64, c[0x3][0x3f0] ;  /* 0x00c07e00ff4077ac */ /* 0x000ea20008000c00 */
[----:B------:R-:W-:Y:S02]  /*0cf0*/  DFMA R32, R16, UR46, R2 ;  /* 0x0000002e10207c2b */ /* 0x000fe40008000002 */
[----:B------:R-:W-:Y:S01]  /*0d00*/  DFMA R46, R18, UR54, R46 ;  /* 0x00000036122e7c2b */ /* 0x000fe2000800002e */
[----:B------:R-:W2:Y:S01]  /*0d10*/  LDCU.128 UR48, c[0x3][0x190] ;  /* 0x00c03200ff3077ac */ /* 0x000ea20008000c00 */
[----:B------:R-:W-:-:S02]  /*0d20*/  DFMA R2, R16, UR74, R36 ;  /* 0x0000004a10027c2b */ /* 0x000fc40008000024 */
[C---:B0-----:R-:W-:Y:S01]  /*0d30*/  DFMA R34, R16.reuse, UR4, R34 ;  /* 0x0000000410227c2b */ /* 0x041fe20008000022 */
[----:B------:R-:W0:Y:S01]  /*0d40*/  LDCU.128 UR44, c[0x3][0x2f0] ;  /* 0x00c05e00ff2c77ac */ /* 0x000e220008000c00 */
[C---:B------:R-:W-:Y:S02]  /*0d50*/  DFMA R18, R16.reuse, UR62, R4 ;  /* 0x0000003e10127c2b */ /* 0x040fe40008000004 */
[C---:B-1----:R-:W-:Y:S01]  /*0d60*/  DFMA R36, R16.reuse, UR8, R20 ;  /* 0x0000000810247c2b */ /* 0x042fe20008000014 */
[----:B------:R-:W1:Y:S01]  /*0d70*/  LDCU.128 UR52, c[0x3][0x240] ;  /* 0x00c04800ff3477ac */ /* 0x000e620008000c00 */
[----:B---3--:R-:W-:Y:S02]  /*0d80*/  DFMA R40, R16, UR28, R40 ;  /* 0x0000001c10287c2b */ /* 0x008fe40008000028 */
[----:B------:R-:W-:Y:S01]  /*0d90*/  DFMA R20, R14, UR6, R34 ;  /* 0x000000060e147c2b */ /* 0x000fe20008000022 */
[----:B------:R-:W3:Y:S01]  /*0da0*/  LDCU.128 UR60, c[0x3][0x3a0] ;  /* 0x00c07400ff3c77ac */ /* 0x000ee20008000c00 */
[----:B------:R-:W-:-:S02]  /*0db0*/  DFMA R4, R16, UR70, R42 ;  /* 0x0000004610047c2b */ /* 0x000fc4000800002a */
[----:B------:R-:W-:Y:S01]  /*0dc0*/  DFMA R34, R14, UR10, R36 ;  /* 0x0000000a0e227c2b */ /* 0x000fe20008000024 */
[----:B------:R-:W3:Y:S01]  /*0dd0*/  LDCU.128 UR36, c[0x3][0x140] ;  /* 0x00c02800ff2477ac */ /* 0x000ee20008000c00 */
[C---:B----4-:R-:W-:Y:S02]  /*0de0*/  DFMA R38, R16.reuse, UR40, R38 ;  /* 0x0000002810267c2b */ /* 0x050fe40008000026 */
[----:B--2---:R-:W-:Y:S01]  /*0df0*/  DFMA R46, R16, UR64, R46 ;  /* 0x00000040102e7c2b */ /* 0x004fe2000800002e */
[----:B------:R-:W2:Y:S01]  /*0e00*/  LDCU.128 UR56, c[0x3][0x1f0] ;  /* 0x00c03e00ff3877ac */ /* 0x000ea20008000c00 */
[C---:B------:R-:W-:Y:S02]  /*0e10*/  DFMA R16, R14.reuse, UR30, R40 ;  /* 0x0000001e0e107c2b */ /* 0x040fe40008000028 */
[C---:B------:R-:W-:Y:S01]  /*0e20*/  DFMA R18, R14.reuse, UR48, R18 ;  /* 0x000000300e127c2b */ /* 0x040fe20008000012 */
[----:B------:R-:W4:Y:S01]  /*0e30*/  LDCU.128 UR72, c[0x3][0x2a0] ;  /* 0x00c05400ff4877ac */ /* 0x000f220008000c00 */
[----:B0-----:R-:W-:-:S02]  /*0e40*/  DFMA R36, R14, UR44, R4 ;  /* 0x0000002c0e247c2b */ /* 0x001fc40008000004 */
[C---:B-1----:R-:W-:Y:S01]  /*0e50*/  DFMA R32, R14.reuse, UR52, R32 ;  /* 0x000000340e207c2b */ /* 0x042fe20008000020 */
[----:B------:R-:W0:Y:S01]  /*0e60*/  LDCU.128 UR4, c[0x3][0x350] ;  /* 0x00c06a00ff0477ac */ /* 0x000e220008000c00 */
[C---:B------:R-:W-:Y:S02]  /*0e70*/  DFMA R4, R14.reuse, UR42, R38 ;  /* 0x0000002a0e047c2b */ /* 0x040fe40008000026 */
[C---:B---3--:R-:W-:Y:S01]  /*0e80*/  DFMA R38, R14.reuse, UR60, R2 ;  /* 0x0000003c0e267c2b */ /* 0x048fe20008000002 */
[----:B------:R-:W1:Y:S01]  /*0e90*/  LDCU.128 UR8, c[0x3][0x400] ;  /* 0x00c08000ff0877ac */ /* 0x000e620008000c00 */
[----:B------:R-:W-:Y:S02]  /*0ea0*/  DFMA R46, R14, UR66, R46 ;  /* 0x000000420e2e7c2b */ /* 0x000fe4000800002e */
[C---:B------:R-:W-:Y:S01]  /*0eb0*/  DFMA R16, R12.reuse, UR36, R16 ;  /* 0x000000240c107c2b */ /* 0x040fe20008000010 */
[----:B------:R-:W3:Y:S01]  /*0ec0*/  LDCU.128 UR28, c[0x3][0x300] ;  /* 0x00c06000ff1c77ac */ /* 0x000ee20008000c00 */
[----:B------:R-:W-:-:S02]  /*0ed0*/  DFMA R14, R12, UR50, R18 ;  /* 0x000000320c0e7c2b */ /* 0x000fc40008000012 */
[C---:B--2---:R-:W-:Y:S01]  /*0ee0*/  DFMA R20, R12.reuse, UR56, R20 ;  /* 0x000000380c147c2b */ /* 0x044fe20008000014 */
[----:B------:R-:W2:Y:S01]  /*0ef0*/  LDCU.128 UR32, c[0x3][0x1a0] ;  /* 0x00c03400ff2077ac */ /* 0x000ea20008000c00 */
[C---:B------:R-:W-:Y:S02]  /*0f00*/  DFMA R18, R12.reuse, UR54, R32 ;  /* 0x000000360c127c2b */ /* 0x040fe40008000020 */
[C---:B------:R-:W-:Y:S01]  /*0f10*/  DFMA R2, R12.reuse, UR46, R36 ;  /* 0x0000002e0c027c2b */ /* 0x040fe20008000024 */
[----:B------:R-:W2:Y:S01]  /*0f20*/  LDCU.128 UR68, c[0x3][0x250] ;  /* 0x00c04a00ff4477ac */ /* 0x000ea20008000c00 */
[C---:B------:R-:W-:Y:S02]  /*0f30*/  DFMA R38, R12.reuse, UR62, R38 ;  /* 0x0000003e0c267c2b */ /* 0x040fe40008000026 */
[C---:B----4-:R-:W-:Y:S01]  /*0f40*/  DFMA R34, R12.reuse, UR72, R34 ;  /* 0x000000480c227c2b */ /* 0x050fe20008000022 */
[----:B------:R-:W4:Y:S01]  /*0f50*/  LDCU.128 UR40, c[0x3][0x3b0] ;  /* 0x00c07600ff2877ac */ /* 0x000f220008000c00 */
[----:B0-----:R-:W-:-:S02]  /*0f60*/  DFMA R32, R12, UR4, R4 ;  /* 0x000000040c207c2b */ /* 0x001fc40008000004 */
[----:B-1----:R-:W-:Y:S01]  /*0f70*/  DFMA R46, R12, UR8, R46 ;  /* 0x000000080c2e7c2b */ /* 0x002fe2000800002e */
[----:B------:R-:W0:Y:S01]  /*0f80*/  LDCU.128 UR44, c[0x3][0x150] ;  /* 0x00c02a00ff2c77ac */ /* 0x000e220008000c00 */
[C---:B------:R-:W-:Y:S02]  /*0f90*/  DFMA R4, R10.reuse, UR38, R16 ;  /* 0x000000260a047c2b */ /* 0x040fe40008000010 */
[C---:B------:R-:W-:Y:S01]  /*0fa0*/  DFMA R12, R10.reuse, UR58, R20 ;  /* 0x0000003a0a0c7c2b */ /* 0x040fe20008000014 */
[----:B------:R-:W1:Y:S01]  /*0fb0*/  LDCU.128 UR52, c[0x3][0x200] ;  /* 0x00c04000ff3477ac */ /* 0x000e620008000c00 */
[C---:B---3--:R-:W-:Y:S02]  /*0fc0*/  DFMA R2, R10.reuse, UR28, R2 ;  /* 0x0000001c0a027c2b */ /* 0x048fe40008000002 */
[C---:B--2---:R-:W-:Y:S01]  /*0fd0*/  DFMA R14, R10.reuse, UR32, R14 ;  /* 0x000000200a0e7c2b */ /* 0x044fe2000800000e */
[----:B------:R-:W2:Y:S01]  /*0fe0*/  LDCU.128 UR48, c[0x3][0x2b0] ;  /* 0x00c05600ff3077ac */ /* 0x000ea20008000c00 */
[----:B------:R-:W-:-:S02]  /*0ff0*/  DFMA R34, R10, UR74, R34 ;  /* 0x0000004a0a227c2b */ /* 0x000fc40008000022 */
[C---:B------:R-:W-:Y:S01]  /*1000*/  DFMA R18, R10.reuse, UR68, R18 ;  /* 0x000000440a127c2b */ /* 0x040fe20008000012 */
[----:B------:R-:W3:Y:S01]  /*1010*/  LDCU.128 UR36, c[0x3][0x360] ;  /* 0x00c06c00ff2477ac */ /* 0x000ee20008000c00 */
[C---:B------:R-:W-:Y:S02]  /*1020*/  DFMA R32, R10.reuse, UR6, R32 ;  /* 0x000000060a207c2b */ /* 0x040fe40008000020 */
[C---:B----4-:R-:W-:Y:S01]  /*1030*/  DFMA R38, R10.reuse, UR40, R38 ;  /* 0x000000280a267c2b */ /* 0x050fe20008000026 */
[----:B------:R-:W4:Y:S01]  /*1040*/  LDCU.128 UR56, c[0x3][0x410] ;  /* 0x00c08200ff3877ac */ /* 0x000f220008000c00 */
[----:B------:R-:W-:Y:S02]  /*1050*/  DFMA R46, R10, UR10, R46 ;  /* 0x0000000a0a2e7c2b */ /* 0x000fe4000800002e */
[C---:B------:R-:W-:Y:S02]  /*1060*/  DFMA R10, R8.reuse, UR30, R2 ;  /* 0x0000001e080a7c2b */ /* 0x040fe40008000002 */
[----:B------:R-:W-:-:S02]  /*1070*/  DFMA R14, R8, UR34, R14 ;  /* 0x00000022080e7c2b */ /* 0x000fc4000800000e */
[C---:B------:R-:W-:Y:S02]  /*1080*/  DFMA R18, R8.reuse, UR70, R18 ;  /* 0x0000004608127c2b */ /* 0x040fe40008000012 */
[C---:B------:R-:W-:Y:S02]  /*1090*/  DFMA R2, R8.reuse, UR42, R38 ;  /* 0x0000002a08027c2b */ /* 0x040fe40008000026 */
[C---:B0-----:R-:W-:Y:S02]  /*10a0*/  DFMA R4, R8.reuse, UR44, R4 ;  /* 0x0000002c08047c2b */ /* 0x041fe40008000004 */
[C---:B-1----:R-:W-:Y:S02]  /*10b0*/  DFMA R12, R8.reuse, UR52, R12 ;  /* 0x00000034080c7c2b */ /* 0x042fe4000800000c */
[C---:B--2---:R-:W-:Y:S02]  /*10c0*/  DFMA R34, R8.reuse, UR48, R34 ;  /* 0x0000003008227c2b */ /* 0x044fe40008000022 */
[----:B---3--:R-:W-:-:S02]  /*10d0*/  DFMA R32, R8, UR36, R32 ;  /* 0x0000002408207c2b */ /* 0x008fc40008000020 */
[----:B----4-:R-:W-:Y:S02]  /*10e0*/  DFMA R46, R8, UR56, R46 ;  /* 0x00000038082e7c2b */ /* 0x010fe4000800002e */
        /* <DEDUP_REMOVED lines=18> */
.L_x_386:
[----:B------:R-:W-:Y:S05]  /*1210*/  BSYNC.RECONVERGENT B0 ;  /* 0x0000000000007941 */ /* 0x000fea0003800200 */
.L_x_385:
        /* <DEDUP_REMOVED lines=10> */
[----:B------:R-:W1:Y:S03]  /*12c0*/  LDCU.128 UR20, c[0x3][0x60] ;  /* 0x00c00c00ff1477ac */ /* 0x000e660008000c00 */
[----:B------:R-:W3:Y:S01]  /*12d0*/  LDS.64 R18, [R25+0x180] ;  /* 0x0001800019127984 */ /* 0x000ee20000000a00 */
[----:B------:R-:W3:Y:S03]  /*12e0*/  LDCU.128 UR8, c[0x3][0x10] ;  /* 0x00c00200ff0877ac */ /* 0x000ee60008000c00 */
        /* <DEDUP_REMOVED lines=9> */
[----:B------:R-:W3:Y:S01]  /*1380*/  LDCU.128 UR48, c[0x3][0x80] ;  /* 0x00c01000ff3077ac */ /* 0x000ee20008000c00 */
[C---:B0-----:R-:W-:Y:S01]  /*1390*/  DFMA R2, R46.reuse, UR4, RZ ;  /* 0x000000042e027c2b */ /* 0x041fe200080000ff */
[----:B------:R-:W0:Y:S01]  /*13a0*/  LDCU.128 UR44, c[0x3][0x30] ;  /* 0x00c00600ff2c77ac */ /* 0x000e220008000c00 */
[----:B--2---:R-:W-:-:S02]  /*13b0*/  DFMA R4, R46, UR14, RZ ;  /* 0x0000000e2e047c2b */ /* 0x004fc400080000ff */
[----:B----4-:R-:W-:Y:S01]  /*13c0*/  DFMA R6, R46, UR36, RZ ;  /* 0x000000242e067c2b */ /* 0x010fe200080000ff */
[----:B------:R-:W2:Y:S03]  /*13d0*/  LDCU.128 UR28, c[0x3][0x90] ;  /* 0x00c01200ff1c77ac */ /* 0x000ea60008000c00 */
[C---:B-1----:R-:W-:Y:S01]  /*13e0*/  DFMA R2, R42.reuse, UR6, R2 ;  /* 0x000000062a027c2b */ /* 0x042fe20008000002 */
[----:B------:R-:W1:Y:S01]  /*13f0*/  LDCU.128 UR16, c[0x3][0x40] ;  /* 0x00c00800ff1077ac */ /* 0x000e620008000c00 */
[C---:B------:R-:W-:Y:S02]  /*1400*/  DFMA R4, R42.reuse, UR20, R4 ;  /* 0x000000142a047c2b */ /* 0x040fe40008000004 */
[----:B------:R-:W-:Y:S01]  /*1410*/  DFMA R6, R42, UR38, R6 ;  /* 0x000000262a067c2b */ /* 0x000fe20008000006 */
[----:B------:R-:W4:Y:S03]  /*1420*/  LDCU.128 UR52, c[0x3][0xf0] ;  /* 0x00c01e00ff3477ac */ /* 0x000f260008000c00 */
[C---:B---3--:R-:W-:Y:S01]  /*1430*/  DFMA R2, R32.reuse, UR8, R2 ;  /* 0x0000000820027c2b */ /* 0x048fe20008000002 */
[----:B------:R-:W3:Y:S01]  /*1440*/  LDCU.128 UR4, c[0x3][0xa0] ;  /* 0x00c01400ff0477ac */ /* 0x000ee20008000c00 */
[----:B------:R-:W-:-:S02]  /*1450*/  DFMA R4, R32, UR22, R4 ;  /* 0x0000001620047c2b */ /* 0x000fc40008000004 */
[----:B------:R-:W-:Y:S01]  /*1460*/  DFMA R6, R32, UR56, R6 ;  /* 0x0000003820067c2b */ /* 0x000fe20008000006 */
[----:B------:R-:W2:Y:S03]  /*1470*/  LDCU.128 UR20, c[0x3][0xe0] ;  /* 0x00c01c00ff1477ac */ /* 0x000ea60008000c00 */
[C---:B------:R-:W-:Y:S01]  /*1480*/  DFMA R2, R20.reuse, UR10, R2 ;  /* 0x0000000a14027c2b */ /* 0x040fe20008000002 */
[----:B------:R-:W0:Y:S01]  /*1490*/  LDCU.128 UR8, c[0x3][0x100] ;  /* 0x00c02000ff0877ac */ /* 0x000e220008000c00 */
[C---:B------:R-:W-:Y:S02]  /*14a0*/  DFMA R4, R20.reuse, UR32, R4 ;  /* 0x0000002014047c2b */ /* 0x040fe40008000004 */
[----:B------:R-:W-:Y:S01]  /*14b0*/  DFMA R6, R20, UR58, R6 ;  /* 0x0000003a14067c2b */ /* 0x000fe20008000006 */
[----:B------:R-:W3:Y:S03]  /*14c0*/  LDCU.128 UR56, c[0x3][0x3d0] ;  /* 0x00c07a00ff3877ac */ /* 0x000ee60008000c00 */
[C---:B------:R-:W-:Y:S01]  /*14d0*/  DFMA R2, R18.reuse, UR24, R2 ;  /* 0x0000001812027c2b */ /* 0x040fe20008000002 */
[----:B------:R-:W1:Y:S01]  /*14e0*/  LDCU.128 UR36, c[0x3][0x110] ;  /* 0x00c02200ff2477ac */ /* 0x000e620008000c00 */
[----:B------:R-:W-:-:S02]  /*14f0*/  DFMA R4, R18, UR34, R4 ;  /* 0x0000002212047c2b */ /* 0x000fc40008000004 */
[----:B------:R-:W-:Y:S01]  /*1500*/  DFMA R34, R18, UR40, R6 ;  /* 0x0000002812227c2b */ /* 0x000fe20008000006 */
[----:B------:R-:W4:Y:S01]  /*1510*/  LDCU.128 UR32, c[0x3][0x160] ;  /* 0x00c02c00ff2077ac */ /* 0x000f220008000c00 */
[----:B------:R-:W3:Y:S02]  /*1520*/  LDS.64 R6, [R25+0x3c0] ;  /* 0x0003c00019067984 */ /* 0x000ee40000000a00 */
[C---:B------:R-:W-:Y:S01]  /*1530*/  DFMA R2, R16.reuse, UR26, R2 ;  /* 0x0000001a10027c2b */ /* 0x040fe20008000002 */
[----:B------:R-:W4:Y:S01]  /*1540*/  LDCU.128 UR24, c[0x3][0x1b0] ;  /* 0x00c03600ff1877ac */ /* 0x000f220008000c00 */
[C---:B------:R-:W-:Y:S02]  /*1550*/  DFMA R4, R16.reuse, UR48, R4 ;  /* 0x0000003010047c2b */ /* 0x040fe40008000004 */
[----:B------:R-:W-:Y:S01]  /*1560*/  DFMA R34, R16, UR42, R34 ;  /* 0x0000002a10227c2b */ /* 0x000fe20008000022 */
[----:B------:R-:W3:Y:S01]  /*1570*/  LDCU.128 UR40, c[0x3][0x1c0] ;  /* 0x00c03800ff2877ac */ /* 0x000ee20008000c00 */
[----:B0-----:R-:W-:-:S02]  /*1580*/  DFMA R48, R46, UR10, RZ ;  /* 0x0000000a2e307c2b */ /* 0x001fc400080000ff */
[C---:B------:R-:W-:Y:S01]  /*1590*/  DFMA R2, R14.reuse, UR44, R2 ;  /* 0x0000002c0e027c2b */ /* 0x040fe20008000002 */
[----:B------:R-:W0:Y:S01]  /*15a0*/  LDCU.128 UR72, c[0x3][0x170] ;  /* 0x00c02e00ff4877ac */ /* 0x000e220008000c00 */
[C---:B------:R-:W-:Y:S02]  /*15b0*/  DFMA R4, R14.reuse, UR50, R4 ;  /* 0x000000320e047c2b */ /* 0x040fe40008000004 */
[----:B--2---:R-:W-:Y:S01]  /*15c0*/  DFMA R34, R14, UR20, R34 ;  /* 0x000000140e227c2b */ /* 0x004fe20008000022 */
[----:B------:R-:W2:Y:S01]  /*15d0*/  LDCU.128 UR48, c[0x3][0x210] ;  /* 0x00c04200ff3077ac */ /* 0x000ea20008000c00 */
[----:B-1----:R-:W-:Y:S02]  /*15e0*/  DFMA R48, R42, UR36, R48 ;  /* 0x000000242a307c2b */ /* 0x002fe40008000030 */
[C---:B------:R-:W-:Y:S01]  /*15f0*/  DFMA R2, R12.reuse, UR46, R2 ;  /* 0x0000002e0c027c2b */ /* 0x040fe20008000002 */
[----:B------:R-:W1:Y:S01]  /*1600*/  LDCU.128 UR44, c[0x3][0x270] ;  /* 0x00c04e00ff2c77ac */ /* 0x000e620008000c00 */
[----:B------:R-:W-:-:S02]  /*1610*/  DFMA R4, R12, UR28, R4 ;  /* 0x0000001c0c047c2b */ /* 0x000fc40008000004 */
[----:B------:R-:W-:Y:S01]  /*1620*/  DFMA R34, R12, UR22, R34 ;  /* 0x000000160c227c2b */ /* 0x000fe20008000022 */
[----:B------:R-:W0:Y:S01]  /*1630*/  LDCU.128 UR20, c[0x3][0x260] ;  /* 0x00c04c00ff1477ac */ /* 0x000e220008000c00 */
[----:B----4-:R-:W-:Y:S02]  /*1640*/  DFMA R38, R46, UR32, RZ ;  /* 0x000000202e267c2b */ /* 0x010fe400080000ff */
[C---:B------:R-:W-:Y:S01]  /*1650*/  DFMA R2, R10.reuse, UR16, R2 ;  /* 0x000000100a027c2b */ /* 0x040fe20008000002 */
[----:B------:R-:W4:Y:S01]  /*1660*/  LDCU.128 UR68, c[0x3][0x220] ;  /* 0x00c04400ff4477ac */ /* 0x000f220008000c00 */
[C---:B------:R-:W-:Y:S02]  /*1670*/  DFMA R4, R10.reuse, UR30, R4 ;  /* 0x0000001e0a047c2b */ /* 0x040fe40008000004 */
[----:B------:R-:W-:Y:S01]  /*1680*/  DFMA R36, R10, UR52, R34 ;  /* 0x000000340a247c2b */ /* 0x000fe20008000022 */
[----:B------:R-:W4:Y:S01]  /*1690*/  LDCU.128 UR28, c[0x3][0x2c0] ;  /* 0x00c05800ff1c77ac */ /* 0x000f220008000c00 */
[----:B------:R-:W-:-:S02]  /*16a0*/  DFMA R54, R46, UR26, RZ ;  /* 0x0000001a2e367c2b */ /* 0x000fc400080000ff */
[C---:B------:R-:W-:Y:S01]  /*16b0*/  DFMA R2, R8.reuse, UR18, R2 ;  /* 0x0000001208027c2b */ /* 0x040fe20008000002 */
[----:B------:R-:W1:Y:S01]  /*16c0*/  LDCU.128 UR16, c[0x3][0x310] ;  /* 0x00c06200ff1077ac */ /* 0x000e620008000c00 */
[----:B---3--:R-:W-:Y:S02]  /*16d0*/  DFMA R34, R8, UR4, R4 ;  /* 0x0000000408227c2b */ /* 0x008fe40008000004 */
[----:B------:R-:W-:Y:S01]  /*16e0*/  DFMA R4, R42, UR34, R38 ;  /* 0x000000222a047c2b */ /* 0x000fe20008000026 */
[----:B------:R-:W3:Y:S01]  /*16f0*/  LDCU.128 UR32, c[0x3][0x370] ;  /* 0x00c06e00ff2077ac */ /* 0x000ee20008000c00 */
[----:B------:R-:W-:Y:S02]  /*1700*/  DFMA R38, R8, UR54, R36 ;  /* 0x0000003608267c2b */ /* 0x000fe40008000024 */
[C---:B------:R-:W-:Y:S01]  /*1710*/  DFMA R36, R6.reuse, UR12, R2 ;  /* 0x0000000c06247c2b */ /* 0x040fe20008000002 */
[----:B------:R-:W4:Y:S01]  /*1720*/  LDCU.128 UR12, c[0x3][0x3c0] ;  /* 0x00c07800ff0c77ac */ /* 0x000f220008000c00 */
[----:B------:R-:W-:-:S02]  /*1730*/  DFMA R44, R6, UR6, R34 ;  /* 0x00000006062c7c2b */ /* 0x000fc40008000022 */
[----:B--2---:R-:W-:Y:S01]  /*1740*/  DFMA R2, R46, UR48, RZ ;  /* 0x000000302e027c2b */ /* 0x004fe200080000ff */
[----:B------:R-:W2:Y:S01]  /*1750*/  LDCU.128 UR52, c[0x3][0x320] ;  /* 0x00c06400ff3477ac */ /* 0x000ea20008000c00 */
[----:B------:R-:W-:Y:S01]  /*1760*/  DFMA R52, R6, UR8, R38 ;  /* 0x0000000806347c2b */ /* 0x000fe20008000026 */
[----:B------:R4:W-:Y:S01]  /*1770*/  STS.64 [R25], R36 ;  /* 0x0000002419007388 */ /* 0x0009e20000000a00 */
[----:B0-----:R-:W-:Y:S01]  /*1780*/  DFMA R38, R46, UR22, RZ ;  /* 0x000000162e267c2b */ /* 0x001fe200080000ff */
[----:B------:R-:W0:Y:S01]  /*1790*/  LDCU.128 UR4, c[0x3][0x2d0] ;  /* 0x00c05a00ff0477ac */ /* 0x000e220008000c00 */
[----:B------:R-:W-:Y:S01]  /*17a0*/  DFMA R4, R32, UR72, R4 ;  /* 0x0000004820047c2b */ /* 0x000fe20008000004 */
[----:B------:R2:W-:Y:S01]  /*17b0*/  STS.64 [R25+0x60], R44 ;  /* 0x0000602c19007388 */ /* 0x0005e20000000a00 */
[----:B-1----:R-:W-:Y:S01]  /*17c0*/  DFMA R34, R46, UR18, RZ ;  /* 0x000000122e227c2b */ /* 0x002fe200080000ff */
[----:B------:R-:W1:Y:S01]  /*17d0*/  LDCU.128 UR8, c[0x3][0x380] ;  /* 0x00c07000ff0877ac */ /* 0x000e620008000c00 */
[----:B------:R-:W-:Y:S01]  /*17e0*/  DFMA R2, R42, UR50, R2 ;  /* 0x000000322a027c2b */ /* 0x000fe20008000002 */
[----:B------:R0:W-:Y:S01]  /*17f0*/  STS.64 [R25+0xc0], R52 ;  /* 0x0000c03419007388 */ /* 0x0001e20000000a00 */
[----:B---3--:R-:W-:Y:S01]  /*1800*/  DFMA R40, R46, UR32, RZ ;  /* 0x000000202e287c2b */ /* 0x008fe200080000ff */
[----:B------:R-:W3:Y:S01]  /*1810*/  LDCU.128 UR60, c[0x3][0x120] ;  /* 0x00c02400ff3c77ac */ /* 0x000ee20008000c00 */
[----:B------:R-:W-:-:S02]  /*1820*/  DFMA R38, R42, UR44, R38 ;  /* 0x0000002c2a267c2b */ /* 0x000fc40008000026 */
[C---:B----4-:R-:W-:Y:S01]  /*1830*/  DFMA R36, R46.reuse, UR28, RZ ;  /* 0x0000001c2e247c2b */ /* 0x050fe200080000ff */
[----:B------:R-:W4:Y:S01]  /*1840*/  LDCU.128 UR64, c[0x3][0x280] ;  /* 0x00c05000ff4077ac */ /* 0x000f220008000c00 */
[----:B------:R-:W-:Y:S02]  /*1850*/  DFMA R46, R46, UR14, RZ ;  /* 0x0000000e2e2e7c2b */ /* 0x000fe400080000ff */
[C---:B--2---:R-:W-:Y:S01]  /*1860*/  DFMA R44, R42.reuse, UR40, R54 ;  /* 0x000000282a2c7c2b */ /* 0x044fe20008000036 */
[----:B------:R-:W2:Y:S01]  /*1870*/  LDCU.128 UR48, c[0x3][0x190] ;  /* 0x00c03200ff3077ac */ /* 0x000ea20008000c00 */
[C---:B------:R-:W-:Y:S02]  /*1880*/  DFMA R40, R42.reuse, UR34, R40 ;  /* 0x000000222a287c2b */ /* 0x040fe40008000028 */
[C---:B------:R-:W-:Y:S01]  /*1890*/  DFMA R36, R42.reuse, UR30, R36 ;  /* 0x0000001e2a247c2b */ /* 0x040fe20008000024 */
[----:B------:R-:W2:Y:S01]  /*18a0*/  LDCU.128 UR28, c[0x3][0x130] ;  /* 0x00c02600ff1c77ac */ /* 0x000ea20008000c00 */
[----:B------:R-:W-:-:S02]  /*18b0*/  DFMA R46, R42, UR56, R46 ;  /* 0x000000382a2e7c2b */ /* 0x000fc4000800002e */
[----:B------:R-:W-:Y:S01]  /*18c0*/  DFMA R34, R42, UR52, R34 ;  /* 0x000000342a227c2b */ /* 0x000fe20008000022 */
[----:B------:R-:W2:Y:S01]  /*18d0*/  LDCU.128 UR32, c[0x3][0x1a0] ;  /* 0x00c03400ff2077ac */ /* 0x000ea20008000c00 */
[C---:B------:R-:W-:Y:S02]  /*18e0*/  DFMA R44, R32.reuse, UR42, R44 ;  /* 0x0000002a202c7c2b */ /* 0x040fe4000800002c */
[C---:B------:R-:W-:Y:S01]  /*18f0*/  DFMA R2, R32.reuse, UR68, R2 ;  /* 0x0000004420027c2b */ /* 0x040fe20008000002 */
[----:B------:R-:W4:Y:S01]  /*1900*/  LDCU.128 UR40, c[0x3][0x1d0] ;  /* 0x00c03a00ff2877ac */ /* 0x000f220008000c00 */
[C---:B------:R-:W-:Y:S02]  /*1910*/  DFMA R46, R32.reuse, UR58, R46 ;  /* 0x0000003a202e7c2b */ /* 0x040fe4000800002e */
[C---:B0-----:R-:W-:Y:S01]  /*1920*/  DFMA R36, R32.reuse, UR4, R36 ;  /* 0x0000000420247c2b */ /* 0x041fe20008000024 */
[----:B------:R-:W0:Y:S01]  /*1930*/  LDCU.128 UR56, c[0x3][0x330] ;  /* 0x00c06600ff3877ac */ /* 0x000e220008000c00 */
[----:B------:R-:W-:-:S02]  /*1940*/  DFMA R38, R32, UR46, R38 ;  /* 0x0000002e20267c2b */ /* 0x000fc40008000026 */
[C---:B-1----:R-:W-:Y:S01]  /*1950*/  DFMA R40, R32.reuse, UR8, R40 ;  /* 0x0000000820287c2b */ /* 0x042fe20008000028 */
[----:B------:R-:W1:Y:S01]  /*1960*/  LDCU.128 UR44, c[0x3][0x230] ;  /* 0x00c04600ff2c77ac */ /* 0x000e620008000c00 */
[C---:B------:R-:W-:Y:S02]  /*1970*/  DFMA R42, R32.reuse, UR38, R48 ;  /* 0x00000026202a7c2b */ /* 0x040fe40008000030 */
[----:B------:R-:W-:Y:S01]  /*1980*/  DFMA R34, R32, UR54, R34 ;  /* 0x0000003620227c2b */ /* 0x000fe20008000022 */
[----:B---3--:R-:W-:Y:S01]  /*1990*/  UMOV UR4, UR60 ;  /* 0x0000003c00047c82 */ /* 0x008fe20008000000 */
[C---:B------:R-:W-:Y:S01]  /*19a0*/  DFMA R4, R20.reuse, UR74, R4 ;  /* 0x0000004a14047c2b */ /* 0x040fe20008000004 */
[----:B------:R-:W-:Y:S01]  /*19b0*/  UMOV UR5, UR61 ;  /* 0x0000003d00057c82 */ /* 0x000fe20008000000 */
[----:B------:R-:W-:Y:S01]  /*19c0*/  UMOV UR14, UR62 ;  /* 0x0000003e000e7c82 */ /* 0x000fe20008000000 */
[----:B------:R-:W-:Y:S01]  /*19d0*/  UMOV UR15, UR63 ;  /* 0x0000003f000f7c82 */ /* 0x000fe20008000000 */
[----:B------:R-:W3:Y:S01]  /*19e0*/  LDCU.128 UR52, c[0x3][0x3e0] ;  /* 0x00c07c00ff3477ac */ /* 0x000ee20008000c00 */
[----:B------:R-:W-:-:S02]  /*19f0*/  DFMA R2, R20, UR70, R2 ;  /* 0x0000004614027c2b */ /* 0x000fc40008000002 */
[C---:B------:R-:W-:Y:S01]  /*1a00*/  DFMA R32, R20.reuse, UR6, R36 ;  /* 0x0000000614207c2b */ /* 0x040fe20008000024 */
[----:B------:R-:W2:Y:S01]  /*1a10*/  LDCU.128 UR72, c[0x3][0x390] ;  /* 0x00c07200ff4877ac */ /* 0x000ea20008000c00 */
[C---:B------:R-:W-:Y:S02]  /*1a20*/  DFMA R36, R20.reuse, UR10, R40 ;  /* 0x0000000a14247c2b */ /* 0x040fe40008000028 */
[C---:B------:R-:W-:Y:S01]  /*1a30*/  DFMA R40, R20.reuse, UR4, R42 ;  /* 0x0000000414287c2b */ /* 0x040fe2000800002a */
[----:B------:R-:W2:Y:S01]  /*1a40*/  LDCU.128 UR60, c[0x3][0x180] ;  /* 0x00c03000ff3c77ac */ /* 0x000ea20008000c00 */
[C---:B----4-:R-:W-:Y:S02]  /*1a50*/  DFMA R44, R20.reuse, UR40, R44 ;  /* 0x00000028142c7c2b */ /* 0x050fe4000800002c */
[C---:B------:R-:W-:Y:S01]  /*1a60*/  DFMA R38, R20.reuse, UR64, R38 ;  /* 0x0000004014267c2b */ /* 0x040fe20008000026 */
[----:B------:R-:W4:Y:S01]  /*1a70*/  LDCU.128 UR68, c[0x3][0x2e0] ;  /* 0x00c05c00ff4477ac */ /* 0x000f220008000c00 */
[----:B0-----:R-:W-:-:S02]  /*1a80*/  DFMA R42, R20, UR56, R34 ;  /* 0x00000038142a7c2b */ /* 0x001fc40008000022 */
[C---:B-1----:R-:W-:Y:S01]  /*1a90*/  DFMA R2, R18.reuse, UR44, R2 ;  /* 0x0000002c12027c2b */ /* 0x042fe20008000002 */
[----:B------:R-:W0:Y:S01]  /*1aa0*/  LDCU.128 UR4, c[0x3][0x1e0] ;  /* 0x00c03c00ff0477ac */ /* 0x000e220008000c00 */
[----:B------:R-:W-:Y:S02]  /*1ab0*/  DFMA R34, R18, UR42, R44 ;  /* 0x0000002a12227c2b */ /* 0x000fe4000800002c */
[----:B---3--:R-:W-:Y:S01]  /*1ac0*/  DFMA R46, R20, UR52, R46 ;  /* 0x00000034142e7c2b */ /* 0x008fe2000800002e */
[----:B------:R-:W1:Y:S01]  /*1ad0*/  LDCU.128 UR8, c[0x3][0x290] ;  /* 0x00c05200ff0877ac */ /* 0x000e620008000c00 */
[C---:B------:R-:W-:Y:S02]  /*1ae0*/  DFMA R20, R18.reuse, UR66, R38 ;  /* 0x0000004212147c2b */ /* 0x040fe40008000026 */
[C---:B--2---:R-:W-:Y:S01]  /*1af0*/  DFMA R36, R18.reuse, UR72, R36 ;  /* 0x0000004812247c2b */ /* 0x044fe20008000024 */
[----:B------:R-:W2:Y:S01]  /*1b00*/  LDCU.128 UR40, c[0x3][0x340] ;  /* 0x00c06800ff2877ac */ /* 0x000ea20008000c00 */
[----:B------:R-:W-:-:S02]  /*1b10*/  DFMA R40, R18, UR14, R40 ;  /* 0x0000000e12287c2b */ /* 0x000fc40008000028 */
[C---:B------:R-:W-:Y:S01]  /*1b20*/  DFMA R4, R18.reuse, UR60, R4 ;  /* 0x0000003c12047c2b */ /* 0x040fe20008000004 */
[----:B------:R-:W3:Y:S01]  /*1b30*/  LDCU.128 UR64, c[0x3][0x3f0] ;  /* 0x00c07e00ff4077ac */ /* 0x000ee20008000c00 */
[C---:B------:R-:W-:Y:S02]  /*1b40*/  DFMA R38, R18.reuse, UR58, R42 ;  /* 0x0000003a12267c2b */ /* 0x040fe4000800002a */
[----:B----4-:R-:W-:Y:S01]  /*1b50*/  DFMA R42, R18, UR68, R32 ;  /* 0x00000044122a7c2b */ /* 0x010fe20008000020 */
[----:B------:R-:W4:Y:S01]  /*1b60*/  LDCU.128 UR36, c[0x3][0x140] ;  /* 0x00c02800ff2477ac */ /* 0x000f220008000c00 */
[----:B------:R-:W-:Y:S02]  /*1b70*/  DFMA R32, R16, UR46, R2 ;  /* 0x0000002e10207c2b */ /* 0x000fe40008000002 */
[----:B------:R-:W-:Y:S01]  /*1b80*/  DFMA R46, R18, UR54, R46 ;  /* 0x00000036122e7c2b */ /* 0x000fe2000800002e */
[----:B------:R-:W4:Y:S01]  /*1b90*/  LDCU.128 UR44, c[0x3][0x2f0] ;  /* 0x00c05e00ff2c77ac */ /* 0x000f220008000c00 */
[----:B------:R-:W-:-:S02]  /*1ba0*/  DFMA R2, R16, UR74, R36 ;  /* 0x0000004a10027c2b */ /* 0x000fc40008000024 */
[C---:B0-----:R-:W-:Y:S01]  /*1bb0*/  DFMA R34, R16.reuse, UR4, R34 ;  /* 0x0000000410227c2b */ /* 0x041fe20008000022 */
[----:B------:R-:W0:Y:S01]  /*1bc0*/  LDCU.128 UR52, c[0x3][0x240] ;  /* 0x00c04800ff3477ac */ /* 0x000e220008000c00 */
[C---:B------:R-:W-:Y:S02]  /*1bd0*/  DFMA R18, R16.reuse, UR62, R4 ;  /* 0x0000003e10127c2b */ /* 0x040fe40008000004 */
[C---:B-1----:R-:W-:Y:S01]  /*1be0*/  DFMA R36, R16.reuse, UR8, R20 ;  /* 0x0000000810247c2b */ /* 0x042fe20008000014 */
[----:B------:R-:W1:Y:S01]  /*1bf0*/  LDCU.128 UR60, c[0x3][0x3a0] ;  /* 0x00c07400ff3c77ac */ /* 0x000e620008000c00 */
[----:B------:R-:W-:Y:S02]  /*1c00*/  DFMA R40, R16, UR28, R40 ;  /* 0x0000001c10287c2b */ /* 0x000fe40008000028 */
[----:B------:R-:W-:Y:S01]  /*1c10*/  DFMA R20, R14, UR6, R34 ;  /* 0x000000060e147c2b */ /* 0x000fe20008000022 */
[----:B------:R-:W1:Y:S01]  /*1c20*/  LDCU.128 UR56, c[0x3][0x1f0] ;  /* 0x00c03e00ff3877ac */ /* 0x000e620008000c00 */
[----:B------:R-:W-:-:S02]  /*1c30*/  DFMA R4, R16, UR70, R42 ;  /* 0x0000004610047c2b */ /* 0x000fc4000800002a */
[----:B------:R-:W-:Y:S01]  /*1c40*/  DFMA R34, R14, UR10, R36 ;  /* 0x0000000a0e227c2b */ /* 0x000fe20008000024 */
[----:B------:R-:W1:Y:S01]  /*1c50*/  LDCU.128 UR72, c[0x3][0x2a0] ;  /* 0x00c05400ff4877ac */ /* 0x000e620008000c00 */
[C---:B--2---:R-:W-:Y:S02]  /*1c60*/  DFMA R38, R16.reuse, UR40, R38 ;  /* 0x0000002810267c2b */ /* 0x044fe40008000026 */
[----:B---3--:R-:W-:Y:S01]  /*1c70*/  DFMA R46, R16, UR64, R46 ;  /* 0x00000040102e7c2b */ /* 0x008fe2000800002e */
[----:B------:R-:W2:Y:S01]  /*1c80*/  LDCU.128 UR4, c[0x3][0x350] ;  /* 0x00c06a00ff0477ac */ /* 0x000ea20008000c00 */
[C---:B------:R-:W-:Y:S02]  /*1c90*/  DFMA R16, R14.reuse, UR30, R40 ;  /* 0x0000001e0e107c2b */ /* 0x040fe40008000028 */
[C---:B------:R-:W-:Y:S01]  /*1ca0*/  DFMA R18, R14.reuse, UR48, R18 ;  /* 0x000000300e127c2b */ /* 0x040fe20008000012 */
[----:B------:R-:W3:Y:S01]  /*1cb0*/  LDCU.128 UR8, c[0x3][0x400] ;  /* 0x00c08000ff0877ac */ /* 0x000ee20008000c00 */
[----:B----4-:R-:W-:-:S02]  /*1cc0*/  DFMA R36, R14, UR44, R4 ;  /* 0x0000002c0e247c2b */ /* 0x010fc40008000004 */
[C---:B0-----:R-:W-:Y:S01]  /*1cd0*/  DFMA R32, R14.reuse, UR52, R32 ;  /* 0x000000340e207c2b */ /* 0x041fe20008000020 */
[----:B------:R-:W0:Y:S01]  /*1ce0*/  LDCU.128 UR28, c[0x3][0x300] ;  /* 0x00c06000ff1c77ac */ /* 0x000e220008000c00 */
[C---:B------:R-:W-:Y:S02]  /*1cf0*/  DFMA R4, R14.reuse, UR42, R38 ;  /* 0x0000002a0e047c2b */ /* 0x040fe40008000026 */
[C---:B-1----:R-:W-:Y:S01]  /*1d00*/  DFMA R38, R14.reuse, UR60, R2 ;  /* 0x0000003c0e267c2b */ /* 0x042fe20008000002 */
[----:B------:R-:W1:Y:S01]  /*1d10*/  LDCU.128 UR68, c[0x3][0x250] ;  /* 0x00c04a00ff4477ac */ /* 0x000e620008000c00 */
[----:B------:R-:W-:Y:S02]  /*1d20*/  DFMA R46, R14, UR66, R46 ;  /* 0x000000420e2e7c2b */ /* 0x000fe4000800002e */
        /* <DEDUP_REMOVED lines=11> */
[----:B--2---:R-:W-:-:S02]  /*1de0*/  DFMA R32, R12, UR4, R4 ;  /* 0x000000040c207c2b */ /* 0x004fc40008000004 */
[----:B---3--:R-:W-:Y:S02]  /*1df0*/  DFMA R46, R12, UR8, R46 ;  /* 0x000000080c2e7c2b */ /* 0x008fe4000800002e */
[C---:B------:R-:W-:Y:S01]  /*1e00*/  DFMA R4, R10.reuse, UR38, R16 ;  /* 0x000000260a047c2b */ /* 0x040fe20008000010 */
[----:B------:R-:W2:Y:S01]  /*1e10*/  LDCU.128 UR36, c[0x3][0x360] ;  /* 0x00c06c00ff2477ac */ /* 0x000ea20008000c00 */
[C---:B------:R-:W-:Y:S02]  /*1e20*/  DFMA R12, R10.reuse, UR58, R20 ;  /* 0x0000003a0a0c7c2b */ /* 0x040fe40008000014 */
[C---:B0-----:R-:W-:Y:S01]  /*1e30*/  DFMA R2, R10.reuse, UR28, R2 ;  /* 0x0000001c0a027c2b */ /* 0x041fe20008000002 */
[----:B------:R-:W0:Y:S01]  /*1e40*/  LDCU.128 UR56, c[0x3][0x410] ;  /* 0x00c08200ff3877ac */ /* 0x000e220008000c00 */
[C---:B------:R-:W-:Y:S02]  /*1e50*/  DFMA R14, R10.reuse, UR32, R14 ;  /* 0x000000200a0e7c2b */ /* 0x040fe4000800000e */
[----:B-1----:R-:W-:-:S02]  /*1e60*/  DFMA R18, R10, UR68, R18 ;  /* 0x000000440a127c2b */ /* 0x002fc40008000012 */
[C---:B----4-:R-:W-:Y:S02]  /*1e70*/  DFMA R38, R10.reuse, UR40, R38 ;  /* 0x000000280a267c2b */ /* 0x050fe40008000026 */
        /* <DEDUP_REMOVED lines=10> */
[----:B--2---:R-:W-:-:S02]  /*1f20*/  DFMA R32, R8, UR36, R32 ;  /* 0x0000002408207c2b */ /* 0x004fc40008000020 */
[----:B0-----:R-:W-:Y:S02]  /*1f30*/  DFMA R46, R8, UR56, R46 ;  /* 0x00000038082e7c2b */ /* 0x001fe4000800002e */
        /* <DEDUP_REMOVED lines=18> */
.L_x_388:
[----:B------:R-:W-:Y:S05]  /*2060*/  BSYNC.RECONVERGENT B0 ;  /* 0x0000000000007941 */ /* 0x000fea0003800200 */
.L_x_387:
[----:B------:R-:W-:Y:S06]  /*2070*/  BAR.SYNC.DEFER_BLOCKING 0x0 ;  /* 0x0000000000007b1d */ /* 0x000fec0000010000 */
[----:B------:R-:W3:Y:S01]  /*2080*/  LDCU.128 UR28, c[0x3][0x160] ;  /* 0x00c02c00ff1c77ac */ /* 0x000ee20008000c00 */
[----:B------:R-:W4:Y:S01]  /*2090*/  LDCU.64 UR14, c[0x3][0x268] ;  /* 0x00c04d00ff0e77ac */ /* 0x000f220008000a00 */
[----:B------:R-:W0:Y:S01]  /*20a0*/  LDCU.64 UR12, c[0x3][0x318] ;  /* 0x00c06300ff0c77ac */ /* 0x000e220008000a00 */
[----:B------:R-:W0:Y:S01]  /*20b0*/  LDCU.128 UR32, c[0x3][0x2c0] ;  /* 0x00c05800ff2077ac */ /* 0x000e220008000c00 */
[----:B------:R-:W0:Y:S01]  /*20c0*/  LDCU.64 UR18, c[0x3][0x108] ;  /* 0x00c02100ff1277ac */ /* 0x000e220008000a00 */
[----:B-12--5:R-:W4:Y:S01]  /*20d0*/  LDS.128 R4, [R31] ;  /* 0x000000001f047984 */ /* 0x026f220000000c00 */
[----:B---3--:R-:W-:Y:S01]  /*20e0*/  IMAD.U32 R38, RZ, RZ, UR28 ;  /* 0x0000001cff267e24 */ /* 0x008fe2000f8e00ff */
[----:B------:R-:W-:Y:S01]  /*20f0*/  UMOV UR40, UR30 ;  /* 0x0000001e00287c82 */ /* 0x000fe20008000000 */
[----:B------:R-:W-:Y:S01]  /*2100*/  UMOV UR41, UR31 ;  /* 0x0000001f00297c82 */ /* 0x000fe20008000000 */
[----:B------:R-:W-:Y:S01]  /*2110*/  IMAD.U32 R39, RZ, RZ, UR29 ;  /* 0x0000001dff277e24 */ /* 0x000fe2000f8e00ff */
[----:B------:R-:W-:Y:S01]  /*2120*/  UMOV UR44, UR28 ;  /* 0x0000001c002c7c82 */ /* 0x000fe20008000000 */
[----:B------:R-:W-:Y:S01]  /*2130*/  UMOV UR45, UR29 ;  /* 0x0000001d002d7c82 */ /* 0x000fe20008000000 */
[----:B------:R-:W1:Y:S01]  /*2140*/  LDCU.64 UR16, c[0x3][0x1b8] ;  /* 0x00c03700ff1077ac */ /* 0x000e620008000a00 */
[----:B------:R-:W2:Y:S01]  /*2150*/  LDS.128 R8, [R31+0x10] ;  /* 0x000010001f087984 */ /* 0x000ea20000000c00 */
[----:B------:R-:W3:Y:S01]  /*2160*/  LDCU.64 UR46, c[0x3][0x58] ;  /* 0x00c00b00ff2e77ac */ /* 0x000ee20008000a00 */
[----:B------:R-:W3:Y:S01]  /*2170*/  LDCU.64 UR42, c[0x3][0x3c8] ;  /* 0x00c07900ff2a77ac */ /* 0x000ee20008000a00 */
[----:B------:R-:W1:Y:S01]  /*2180*/  LDCU.128 UR20, c[0x3][URZ] ;  /* 0x00c00000ff1477ac */ /* 0x000e620008000c00 */
[----:B------:R-:W3:Y:S01]  /*2190*/  LDCU.128 UR24, c[0x3][0xb0] ;  /* 0x00c01600ff1877ac */ /* 0x000ee20008000c00 */
[----:B------:R-:W3:Y:S01]  /*21a0*/  LDCU.128 UR28, c[0x3][0x210] ;  /* 0x00c04200ff1c77ac */ /* 0x000ee20008000c00 */
[----:B------:R-:W3:Y:S01]  /*21b0*/  LDCU.128 UR36, c[0x3][0x370] ;  /* 0x00c06e00ff2477ac */ /* 0x000ee20008000c00 */
[----:B------:R-:W3:Y:S01]  /*21c0*/  LDCU.128 UR48, c[0x3][0x60] ;  /* 0x00c00c00ff3077ac */ /* 0x000ee20008000c00 */
[----:B------:R-:W2:Y:S01]  /*21d0*/  LDCU.128 UR8, c[0x3][0x110] ;  /* 0x00c02200ff0877ac */ /* 0x000ea20008000c00 */
[----:B----4-:R-:W-:-:S02]  /*21e0*/  DFMA R44, R4, UR14, RZ ;  /* 0x0000000e042c7c2b */ /* 0x010fc400080000ff */
[C---:B0-----:R-:W-:Y:S01]  /*21f0*/  DFMA R12, R4.reuse, UR12, RZ ;  /* 0x0000000c040c7c2b */ /* 0x041fe200080000ff */
[----:B------:R-:W0:Y:S01]  /*2200*/  LDCU.128 UR64, c[0x3][0x1c0] ;  /* 0x00c03800ff4077ac */ /* 0x000e220008000c00 */
[C---:B------:R-:W-:Y:S02]  /*2210*/  DFMA R40, R4.reuse, UR32, RZ ;  /* 0x0000002004287c2b */ /* 0x040fe400080000ff */
[C---:B-1----:R-:W-:Y:S01]  /*2220*/  DFMA R16, R4.reuse, UR20, RZ ;  /* 0x0000001404107c2b */ /* 0x042fe200080000ff */
[----:B------:R-:W1:Y:S01]  /*2230*/  LDCU.128 UR60, c[0x3][0x270] ;  /* 0x00c04e00ff3c77ac */ /* 0x000e620008000c00 */
[C---:B---3--:R-:W-:Y:S02]  /*2240*/  DFMA R20, R4.reuse, UR24, RZ ;  /* 0x0000001804147c2b */ /* 0x048fe400080000ff */
[C---:B------:R-:W-:Y:S01]  /*2250*/  DFMA R14, R4.reuse, UR18, RZ ;  /* 0x00000012040e7c2b */ /* 0x040fe200080000ff */
[----:B------:R-:W3:Y:S01]  /*2260*/  LDCU.128 UR68, c[0x3][0x320] ;  /* 0x00c06400ff4477ac */ /* 0x000ee20008000c00 */
[C---:B------:R-:W-:Y:S01]  /*2270*/  DFMA R18, R4.reuse, UR44, RZ ;  /* 0x0000002c04127c2b */ /* 0x040fe200080000ff */
[----:B------:R-:W-:Y:S01]  /*2280*/  IMAD.U32 R36, RZ, RZ, UR48 ;  /* 0x00000030ff247e24 */ /* 0x000fe2000f8e00ff */
[C---:B------:R-:W-:Y:S01]  /*2290*/  DFMA R46, R4.reuse, UR16, RZ ;  /* 0x00000010042e7c2b */ /* 0x040fe200080000ff */
[----:B------:R-:W4:Y:S01]  /*22a0*/  LDCU.128 UR12, c[0x3][0x3d0] ;  /* 0x00c07a00ff0c77ac */ /* 0x000f220008000c00 */
[C---:B------:R-:W-:Y:S01]  /*22b0*/  DFMA R34, R4.reuse, UR28, RZ ;  /* 0x0000001c04227c2b */ /* 0x040fe200080000ff */
[----:B------:R-:W-:Y:S01]  /*22c0*/  IMAD.U32 R37, RZ, RZ, UR49 ;  /* 0x00000031ff257e24 */ /* 0x000fe2000f8e00ff */
[C---:B------:R-:W-:Y:S01]  /*22d0*/  DFMA R42, R4.reuse, UR36, RZ ;  /* 0x00000024042a7c2b */ /* 0x040fe200080000ff */
[----:B------:R-:W4:Y:S01]  /*22e0*/  LDCU.128 UR52, c[0x3][0x10] ;  /* 0x00c00200ff3477ac */ /* 0x000f220008000c00 */
[----:B------:R-:W-:-:S02]  /*22f0*/  DFMA R32, R4, UR46, RZ ;  /* 0x0000002e04207c2b */ /* 0x000fc400080000ff */
[----:B------:R-:W-:Y:S01]  /*2300*/  DFMA R2, R4, UR42, RZ ;  /* 0x0000002a04027c2b */ /* 0x000fe200080000ff */
[----:B------:R-:W-:Y:S01]  /*2310*/  UMOV UR18, UR48 ;  /* 0x0000003000127c82 */ /* 0x000fe20008000000 */
[----:B------:R-:W-:Y:S01]  /*2320*/  UMOV UR19, UR49 ;  /* 0x0000003100137c82 */ /* 0x000fe20008000000 */
[----:B------:R-:W4:Y:S01]  /*2330*/  LDCU.128 UR4, c[0x3][0xc0] ;  /* 0x00c01800ff0477ac */ /* 0x000f220008000c00 */
[C---:B------:R-:W-:Y:S02]  /*2340*/  DFMA R40, R6.reuse, UR34, R40 ;  /* 0x0000002206287c2b */ /* 0x040fe40008000028 */
[C---:B------:R-:W-:Y:S01]  /*2350*/  DFMA R16, R6.reuse, UR22, R16 ;  /* 0x0000001606107c2b */ /* 0x040fe20008000010 */
[----:B------:R-:W-:Y:S01]  /*2360*/  UMOV UR34, UR18 ;  /* 0x0000001200227c82 */ /* 0x000fe20008000000 */
[----:B------:R-:W-:Y:S01]  /*2370*/  UMOV UR35, UR19 ;  /* 0x0000001300237c82 */ /* 0x000fe20008000000 */
[C---:B--2---:R-:W-:Y:S01]  /*2380*/  DFMA R14, R6.reuse, UR8, R14 ;  /* 0x00000008060e7c2b */ /* 0x044fe2000800000e */
[----:B------:R-:W2:Y:S01]  /*2390*/  LDCU.128 UR56, c[0x3][0x2d0] ;  /* 0x00c05a00ff3877ac */ /* 0x000ea20008000c00 */
[----:B------:R-:W-:-:S02]  /*23a0*/  DFMA R18, R6, UR40, R18 ;  /* 0x0000002806127c2b */ /* 0x000fc40008000012 */
[C---:B------:R-:W-:Y:S01]  /*23b0*/  DFMA R20, R6.reuse, UR26, R20 ;  /* 0x0000001a06147c2b */ /* 0x040fe20008000014 */
[----:B------:R-:W-:Y:S01]  /*23c0*/  UMOV UR16, UR50 ;  /* 0x0000003200107c82 */ /* 0x000fe20008000000 */
[C---:B0-----:R-:W-:Y:S01]  /*23d0*/  DFMA R46, R6.reuse, UR64, R46 ;  /* 0x00000040062e7c2b */ /* 0x041fe2000800002e */
[----:B------:R-:W-:Y:S01]  /*23e0*/  UMOV UR17, UR51 ;  /* 0x0000003300117c82 */ /* 0x000fe20008000000 */
[C---:B------:R-:W-:Y:S01]  /*23f0*/  DFMA R34, R6.reuse, UR30, R34 ;  /* 0x0000001e06227c2b */ /* 0x040fe20008000022 */
[----:B------:R-:W0:Y:S01]  /*2400*/  LDCU.128 UR48, c[0x3][0x170] ;  /* 0x00c02e00ff3077ac */ /* 0x000e220008000c00 */
[C---:B-1----:R-:W-:Y:S02]  /*2410*/  DFMA R44, R6.reuse, UR60, R44 ;  /* 0x0000003c062c7c2b */ /* 0x042fe4000800002c */
[C---:B---3--:R-:W-:Y:S01]  /*2420*/  DFMA R12, R6.reuse, UR68, R12 ;  /* 0x00000044060c7c2b */ /* 0x048fe2000800000c */
[----:B------:R-:W-:Y:S01]  /*2430*/  UMOV UR68, UR16 ;  /* 0x0000001000447c82 */ /* 0x000fe20008000000 */
[C---:B------:R-:W-:Y:S01]  /*2440*/  DFMA R42, R6.reuse, UR38, R42 ;  /* 0x00000026062a7c2b */ /* 0x040fe2000800002a */
[----:B------:R-:W-:Y:S01]  /*2450*/  UMOV UR69, UR17 ;  /* 0x0000001100457c82 */ /* 0x000fe20008000000 */
[C---:B------:R-:W-:Y:S01]  /*2460*/  DFMA R32, R6.reuse, UR34, R32 ;  /* 0x0000002206207c2b */ /* 0x040fe20008000020 */
[----:B------:R-:W1:Y:S01]  /*2470*/  LDCU.128 UR40, c[0x3][0x220] ;  /* 0x00c04400ff2877ac */ /* 0x000e620008000c00 */
[----:B----4-:R-:W-:Y:S01]  /*2480*/  DFMA R2, R6, UR12, R2 ;  /* 0x0000000c06027c2b */ /* 0x010fe20008000002 */
[----:B------:R-:W3:Y:S01]  /*2490*/  LDS.128 R4, [R31+0x20] ;  /* 0x000020001f047984 */ /* 0x000ee20000000c00 */
        /* <DEDUP_REMOVED lines=12> */
[----:B------:R-:W3:Y:S01]  /*2560*/  LDCU.128 UR64, c[0x3][0x120] ;  /* 0x00c02400ff4077ac */ /* 0x000ee20008000c00 */
[----:B------:R-:W-:-:S02]  /*2570*/  DFMA R16, R10, UR6, R48 ;  /* 0x000000060a107c2b */ /* 0x000fc40008000030 */
[C---:B--2---:R-:W-:Y:S01]  /*2580*/  DFMA R48, R8.reuse, UR56, R40 ;  /* 0x0000003808307c2b */ /* 0x044fe20008000028 */
[----:B------:R-:W2:Y:S01]  /*2590*/  LDCU.128 UR44, c[0x3][0x20] ;  /* 0x00c00400ff2c77ac */ /* 0x000ea20008000c00 */
[C---:B------:R-:W-:Y:S02]  /*25a0*/  DFMA R40, R8.reuse, UR68, R32 ;  /* 0x0000004408287c2b */ /* 0x040fe40008000020 */
[C---:B0-----:R-:W-:Y:S01]  /*25b0*/  DFMA R18, R8.reuse, UR48, R18 ;  /* 0x0000003008127c2b */ /* 0x041fe20008000012 */
[----:B------:R-:W0:Y:S01]  /*25c0*/  LDCU.128 UR52, c[0x3][0x280] ;  /* 0x00c05000ff3477ac */ /* 0x000e220008000c00 */
[C---:B------:R-:W-:Y:S02]  /*25d0*/  DFMA R2, R8.reuse, UR14, R2 ;  /* 0x0000000e08027c2b */ /* 0x040fe40008000002 */
[----:B-1----:R-:W-:Y:S01]  /*25e0*/  DFMA R34, R8, UR40, R34 ;  /* 0x0000002808227c2b */ /* 0x002fe20008000022 */
[----:B------:R-:W1:Y:S01]  /*25f0*/  LDCU.128 UR60, c[0x3][0x330] ;  /* 0x00c06600ff3c77ac */ /* 0x000e620008000c00 */
[----:B----4-:R-:W-:-:S02]  /*2600*/  DFMA R40, R10, UR8, R40 ;  /* 0x000000080a287c2b */ /* 0x010fc40008000028 */
[----:B------:R-:W-:Y:S01]  /*2610*/  DFMA R42, R8, UR16, R42 ;  /* 0x00000010082a7c2b */ /* 0x000fe2000800002a */
[----:B------:R-:W4:Y:S01]  /*2620*/  LDCU.128 UR4, c[0x3][0x3e0] ;  /* 0x00c07c00ff0477ac */ /* 0x000f220008000c00 */
[C---:B------:R-:W-:Y:S02]  /*2630*/  DFMA R52, R10.reuse, UR72, R20 ;  /* 0x000000480a347c2b */ /* 0x040fe40008000014 */
[C---:B------:R-:W-:Y:S01]  /*2640*/  DFMA R18, R10.reuse, UR50, R18 ;  /* 0x000000320a127c2b */ /* 0x040fe20008000012 */
[----:B------:R-:W4:Y:S01]  /*2650*/  LDCU.128 UR68, c[0x3][0x180] ;  /* 0x00c03000ff4477ac */ /* 0x000f220008000c00 */
[C---:B---3--:R-:W-:Y:S02]  /*2660*/  DFMA R54, R10.reuse, UR64, R14 ;  /* 0x000000400a367c2b */ /* 0x048fe4000800000e */
[----:B------:R-:W-:Y:S01]  /*2670*/  DFMA R32, R10, UR42, R34 ;  /* 0x0000002a0a207c2b */ /* 0x000fe20008000022 */
[----:B------:R-:W3:Y:S01]  /*2680*/  LDCU.128 UR12, c[0x3][0x390] ;  /* 0x00c07200ff0c77ac */ /* 0x000ee20008000c00 */
[----:B------:R-:W-:-:S02]  /*2690*/  DFMA R20, R4, UR10, R40 ;  /* 0x0000000a04147c2b */ /* 0x000fc40008000028 */
[C---:B------:R-:W-:Y:S01]  /*26a0*/  DFMA R42, R10.reuse, UR18, R42 ;  /* 0x000000120a2a7c2b */ /* 0x040fe2000800002a */
[----:B------:R-:W3:Y:S01]  /*26b0*/  LDCU.128 UR48, c[0x3][0xd0] ;  /* 0x00c01a00ff3077ac */ /* 0x000ee20008000c00 */
[C---:B0-----:R-:W-:Y:S02]  /*26c0*/  DFMA R44, R10.reuse, UR52, R44 ;  /* 0x000000340a2c7c2b */ /* 0x041fe4000800002c */
[----:B-1----:R-:W-:Y:S01]  /*26d0*/  DFMA R14, R10, UR60, R46 ;  /* 0x0000003c0a0e7c2b */ /* 0x002fe2000800002e */
[----:B------:R-:W0:Y:S01]  /*26e0*/  LDCU.128 UR16, c[0x3][0x230] ;  /* 0x00c04600ff1077ac */ /* 0x000e220008000c00 */
[----:B--2---:R-:W-:Y:S02]  /*26f0*/  DFMA R40, R4, UR44, R12 ;  /* 0x0000002c04287c2b */ /* 0x004fe4000800000c */
[C---:B------:R-:W-:Y:S01]  /*2700*/  DFMA R34, R10.reuse, UR58, R48 ;  /* 0x0000003a0a227c2b */ /* 0x040fe20008000030 */
[----:B------:R-:W1:Y:S01]  /*2710*/  LDCU.128 UR40, c[0x3][0x2e0] ;  /* 0x00c05c00ff2877ac */ /* 0x000e620008000c00 */
[----:B----4-:R-:W-:Y:S01]  /*2720*/  DFMA R2, R10, UR4, R2 ;  /* 0x000000040a027c2b */ /* 0x010fe20008000002 */
[----:B------:R-:W2:Y:S01]  /*2730*/  LDS.128 R8, [R31+0x30] ;  /* 0x000030001f087984 */ /* 0x000ea20000000c00 */
[C---:B------:R-:W-:Y:S01]  /*2740*/  DFMA R54, R4.reuse, UR66, R54 ;  /* 0x0000004204367c2b */ /* 0x040fe20008000036 */
[----:B------:R-:W4:Y:S01]  /*2750*/  LDCU.128 UR56, c[0x3][0x80] ;  /* 0x00c01000ff3877ac */ /* 0x000f220008000c00 */
[----:B------:R-:W-:-:S02]  /*2760*/  DFMA R52, R4, UR74, R52 ;  /* 0x0000004a04347c2b */ /* 0x000fc40008000034 */
[C---:B------:R-:W-:Y:S01]  /*2770*/  DFMA R12, R4.reuse, UR54, R44 ;  /* 0x00000036040c7c2b */ /* 0x040fe2000800002c */
[----:B------:R-:W4:Y:S01]  /*2780*/  LDCU.128 UR72, c[0x3][0x130] ;  /* 0x00c02600ff4877ac */ /* 0x000f220008000c00 */
[----:B------:R-:W-:Y:S02]  /*2790*/  DFMA R14, R4, UR62, R14 ;  /* 0x0000003e040e7c2b */ /* 0x000fe4000800000e */
[----:B------:R-:W-:Y:S01]  /*27a0*/  DFMA R40, R6, UR46, R40 ;  /* 0x0000002e06287c2b */ /* 0x000fe20008000028 */
[----:B------:R-:W4:Y:S01]  /*27b0*/  LDCU.128 UR60, c[0x3][0x1e0] ;  /* 0x00c03c00ff3c77ac */ /* 0x000f220008000c00 */
[C---:B------:R-:W-:Y:S02]  /*27c0*/  DFMA R18, R4.reuse, UR68, R18 ;  /* 0x0000004404127c2b */ /* 0x040fe40008000012 */
[C---:B---3--:R-:W-:Y:S01]  /*27d0*/  DFMA R42, R4.reuse, UR12, R42 ;  /* 0x0000000c042a7c2b */ /* 0x048fe2000800002a */
[----:B------:R-:W3:Y:S01]  /*27e0*/  LDCU.128 UR64, c[0x3][0x290] ;  /* 0x00c05200ff4077ac */ /* 0x000ee20008000c00 */
[----:B------:R-:W-:-:S02]  /*27f0*/  DFMA R16, R4, UR48, R16 ;  /* 0x0000003004107c2b */ /* 0x000fc40008000010 */
[----:B0-----:R-:W-:Y:S01]  /*2800*/  DFMA R32, R4, UR16, R32 ;  /* 0x0000001004207c2b */ /* 0x001fe20008000020 */
[----:B------:R-:W0:Y:S01]  /*2810*/  LDCU.128 UR44, c[0x3][0x340] ;  /* 0x00c06800ff2c77ac */ /* 0x000e220008000c00 */
[C---:B------:R-:W-:Y:S02]  /*2820*/  DFMA R48, R6.reuse, UR70, R18 ;  /* 0x0000004606307c2b */ /* 0x040fe40008000012 */
[----:B------:R-:W-:Y:S01]  /*2830*/  DFMA R18, R6, UR14, R42 ;  /* 0x0000000e06127c2b */ /* 0x000fe2000800002a */
[----:B------:R-:W2:Y:S01]  /*2840*/  LDCU.128 UR52, c[0x3][0x3f0] ;  /* 0x00c07e00ff3477ac */ /* 0x000ea20008000c00 */
[C---:B-1----:R-:W-:Y:S02]  /*2850*/  DFMA R34, R4.reuse, UR40, R34 ;  /* 0x0000002804227c2b */ /* 0x042fe40008000022 */
[----:B------:R-:W-:Y:S01]  /*2860*/  DFMA R42, R4, UR6, R2 ;  /* 0x00000006042a7c2b */ /* 0x000fe20008000002 */
[----:B------:R-:W1:Y:S01]  /*2870*/  LDCU.128 UR8, c[0x3][0x30] ;  /* 0x00c00600ff0877ac */ /* 0x000e620008000c00 */
[----:B------:R-:W-:-:S02]  /*2880*/  DFMA R46, R6, UR50, R16 ;  /* 0x00000032062e7c2b */ /* 0x000fc40008000010 */
[C---:B------:R-:W-:Y:S01]  /*2890*/  DFMA R16, R6.reuse, UR18, R32 ;  /* 0x0000001206107c2b */ /* 0x040fe20008000020 */
[----:B------:R-:W1:Y:S01]  /*28a0*/  LDCU.128 UR48, c[0x3][0xe0] ;  /* 0x00c01c00ff3077ac */ /* 0x000e620008000c00 */
[C---:B------:R-:W-:Y:S02]  /*28b0*/  DFMA R34, R6.reuse, UR42, R34 ;  /* 0x0000002a06227c2b */ /* 0x040fe40008000022 */
[C---:B----4-:R-:W-:Y:S01]  /*28c0*/  DFMA R2, R6.reuse, UR56, R20 ;  /* 0x0000003806027c2b */ /* 0x050fe20008000014 */
[----:B------:R-:W4:Y:S01]  /*28d0*/  LDCU.128 UR68, c[0x3][0x190] ;  /* 0x00c03200ff4477ac */ /* 0x000f220008000c00 */
[C---:B------:R-:W-:Y:S01]  /*28e0*/  DFMA R54, R6.reuse, UR72, R54 ;  /* 0x0000004806367c2b */ /* 0x040fe20008000036 */
[----:B------:R-:W-:Y:S01]  /*28f0*/  CS2R R20, SRZ ;  /* 0x0000000000147805 */ /* 0x000fe2000001ff00 */
[C---:B------:R-:W-:Y:S01]  /*2900*/  DFMA R52, R6.reuse, UR60, R52 ;  /* 0x0000003c06347c2b */ /* 0x040fe20008000034 */
[----:B------:R-:W4:Y:S01]  /*2910*/  LDCU.128 UR16, c[0x3][0x240] ;  /* 0x00c04800ff1077ac */ /* 0x000f220008000c00 */
[----:B---3--:R-:W-:-:S02]  /*2920*/  DFMA R12, R6, UR64, R12 ;  /* 0x00000040060c7c2b */ /* 0x008fc4000800000c */
[C---:B0-----:R-:W-:Y:S01]  /*2930*/  DFMA R14, R6.reuse, UR44, R14 ;  /* 0x0000002c060e7c2b */ /* 0x041fe2000800000e */
[----:B------:R-:W0:Y:S01]  /*2940*/  LDCU.128 UR40, c[0x3][0x2f0] ;  /* 0x00c05e00ff2877ac */ /* 0x000e220008000c00 */
[----:B--2---:R-:W-:Y:S01]  /*2950*/  DFMA R42, R6, UR52, R42 ;  /* 0x00000034062a7c2b */ /* 0x004fe2000800002a */
[----:B------:R-:W2:Y:S01]  /*2960*/  @!P0 LDG.E.64.CONSTANT R20, desc[UR76][R50.64+0x18] ;  /* 0x0000184c32148981 */ /* 0x000ea2000c1e9b00 */
[C---:B------:R-:W-:Y:S01]  /*2970*/  DFMA R2, R8.reuse, UR58, R2 ;  /* 0x0000003a08027c2b */ /* 0x040fe20008000002 */
[----:B------:R-:W3:Y:S01]  /*2980*/  LDCU.128 UR4, c[0x3][0x3a0] ;  /* 0x00c07400ff0477ac */ /* 0x000ee20008000c00 */
[C---:B------:R-:W-:Y:S01]  /*2990*/  DFMA R52, R8.reuse, UR62, R52 ;  /* 0x0000003e08347c2b */ /* 0x040fe20008000034 */
[----:B------:R-:W3:Y:S01]  /*29a0*/  LDS.128 R4, [R31+0x40] ;  /* 0x000040001f047984 */ /* 0x000ee20000000c00 */
[C---:B------:R-:W-:Y:S01]  /*29b0*/  DFMA R12, R8.reuse, UR66, R12 ;  /* 0x00000042080c7c2b */ /* 0x040fe2000800000c */
[----:B------:R-:W3:Y:S01]  /*29c0*/  LDCU.128 UR12, c[0x3][0x90] ;  /* 0x00c01200ff0c77ac */ /* 0x000ee20008000c00 */
[----:B------:R-:W-:-:S02]  /*29d0*/  DFMA R14, R8, UR46, R14 ;  /* 0x0000002e080e7c2b */ /* 0x000fc4000800000e */
[C---:B------:R-:W-:Y:S01]  /*29e0*/  DFMA R42, R8.reuse, UR54, R42 ;  /* 0x00000036082a7c2b */ /* 0x040fe2000800002a */
[----:B------:R-:W3:Y:S01]  /*29f0*/  LDCU.128 UR56, c[0x3][0x140] ;  /* 0x00c02800ff3877ac */ /* 0x000ee20008000c00 */
[C---:B------:R-:W-:Y:S02]  /*2a00*/  DFMA R54, R8.reuse, UR74, R54 ;  /* 0x0000004a08367c2b */ /* 0x040fe40008000036 */
[C---:B-1----:R-:W-:Y:S01]  /*2a10*/  DFMA R40, R8.reuse, UR8, R40 ;  /* 0x0000000808287c2b */ /* 0x042fe20008000028 */
[----:B------:R-:W1:Y:S01]  /*2a20*/  LDCU.128 UR60, c[0x3][0x1f0] ;  /* 0x00c03e00ff3c77ac */ /* 0x000e620008000c00 */
[C---:B------:R-:W-:Y:S02]  /*2a30*/  DFMA R46, R8.reuse, UR48, R46 ;  /* 0x00000030082e7c2b */ /* 0x040fe4000800002e */
[C---:B----4-:R-:W-:Y:S01]  /*2a40*/  DFMA R48, R8.reuse, UR68, R48 ;  /* 0x0000004408307c2b */ /* 0x050fe20008000030 */
[----:B------:R-:W4:Y:S01]  /*2a50*/  LDCU.128 UR64, c[0x3][0x2a0] ;  /* 0x00c05400ff4077ac */ /* 0x000f220008000c00 */
[----:B------:R-:W-:-:S02]  /*2a60*/  DFMA R16, R8, UR16, R16 ;  /* 0x0000001008107c2b */ /* 0x000fc40008000010 */
[C---:B0-----:R-:W-:Y:S01]  /*2a70*/  DFMA R34, R8.reuse, UR40, R34 ;  /* 0x0000002808227c2b */ /* 0x041fe20008000022 */
[----:B------:R-:W0:Y:S01]  /*2a80*/  LDCU.128 UR44, c[0x3][0x350] ;  /* 0x00c06a00ff2c77ac */ /* 0x000e220008000c00 */
[----:B---3--:R-:W-:Y:S02]  /*2a90*/  DFMA R18, R8, UR4, R18 ;  /* 0x0000000408127c2b */ /* 0x008fe40008000012 */
[C---:B------:R-:W-:Y:S01]  /*2aa0*/  DFMA R2, R10.reuse, UR12, R2 ;  /* 0x0000000c0a027c2b */ /* 0x040fe20008000002 */
[----:B------:R-:W3:Y:S01]  /*2ab0*/  LDCU.128 UR52, c[0x3][0x400] ;  /* 0x00c08000ff3477ac */ /* 0x000ee20008000c00 */
[----:B------:R-:W3:Y:S01]  /*2ac0*/  LDS.64 R8, [R31+0x50] ;  /* 0x000050001f087984 */ /* 0x000ee20000000a00 */
[C---:B------:R-:W-:Y:S02]  /*2ad0*/  DFMA R40, R10.reuse, UR10, R40 ;  /* 0x0000000a0a287c2b */ /* 0x040fe40008000028 */
        /* <DEDUP_REMOVED lines=9> */
[C---:B-1----:R-:W-:Y:S01]  /*2b70*/  DFMA R52, R10.reuse, UR60, R52 ;  /* 0x0000003c0a347c2b */ /* 0x042fe20008000034 */
[----:B------:R-:W1:Y:S01]  /*2b80*/  LDCU.128 UR48, c[0x3][0xf0] ;  /* 0x00c01e00ff3077ac */ /* 0x000e620008000c00 */
[----:B----4-:R-:W-:-:S02]  /*2b90*/  DFMA R12, R10, UR64, R12 ;  /* 0x000000400a0c7c2b */ /* 0x010fc4000800000c */
[C---:B0-----:R-:W-:Y:S01]  /*2ba0*/  DFMA R14, R10.reuse, UR44, R14 ;  /* 0x0000002c0a0e7c2b */ /* 0x041fe2000800000e */
[----:B------:R-:W0:Y:S01]  /*2bb0*/  LDCU.128 UR40, c[0x3][0x250] ;  /* 0x00c04a00ff2877ac */ /* 0x000e220008000c00 */
[----:B---3--:R-:W-:Y:S02]  /*2bc0*/  DFMA R42, R10, UR52, R42 ;  /* 0x000000340a2a7c2b */ /* 0x008fe4000800002a */
[C---:B------:R-:W-:Y:S01]  /*2bd0*/  DFMA R10, R4.reuse, UR14, R2 ;  /* 0x0000000e040a7c2b */ /* 0x040fe20008000002 */
[----:B------:R-:W3:Y:S01]  /*2be0*/  LDCU.128 UR12, c[0x3][0x3b0] ;  /* 0x00c07600ff0c77ac */ /* 0x000ee20008000c00 */
[----:B------:R-:W-:Y:S01]  /*2bf0*/  CS2R R2, SRZ ;  /* 0x0000000000027805 */ /* 0x000fe2000001ff00 */
[C---:B------:R-:W-:Y:S01]  /*2c00*/  DFMA R54, R4.reuse, UR58, R54 ;  /* 0x0000003a04367c2b */ /* 0x040fe20008000036 */
[----:B------:R-:W4:Y:S04]  /*2c10*/  LDCU.128 UR56, c[0x3][0xa0] ;  /* 0x00c01400ff3877ac */ /* 0x000f280008000c00 */
[----:B------:R-:W2:Y:S01]  /*2c20*/  @!P0 LDG.E.64.CONSTANT R2, desc[UR76][R50.64+0x20] ;  /* 0x0000204c32028981 */ /* 0x000ea2000c1e9b00 */
[C---:B------:R-:W-:Y:S01]  /*2c30*/  DFMA R34, R4.reuse, UR4, R34 ;  /* 0x0000000404227c2b */ /* 0x040fe20008000022 */
[----:B------:R-:W0:Y:S01]  /*2c40*/  LDCU.64 UR4, c[0x3][0x50] ;  /* 0x00c00a00ff0477ac */ /* 0x000e220008000a00 */
[C---:B------:R-:W-:Y:S01]  /*2c50*/  DFMA R40, R4.reuse, UR8, R40 ;  /* 0x0000000804287c2b */ /* 0x040fe20008000028 */
[----:B------:R-:W-:Y:S01]  /*2c60*/  CS2R R32, SRZ ;  /* 0x0000000000207805 */ /* 0x000fe2000001ff00 */
[C---:B------:R-:W-:Y:S01]  /*2c70*/  DFMA R48, R4.reuse, UR16, R48 ;  /* 0x0000001004307c2b */ /* 0x040fe20008000030 */
[----:B------:R-:W0:Y:S01]  /*2c80*/  LDCU.128 UR68, c[0x3][0x110] ;  /* 0x00c02200ff4477ac */ /* 0x000e220008000c00 */
[----:B------:R-:W-:-:S02]  /*2c90*/  DFMA R52, R4, UR62, R52 ;  /* 0x0000003e04347c2b */ /* 0x000fc40008000034 */
[C---:B------:R-:W-:Y:S01]  /*2ca0*/  DFMA R12, R4.reuse, UR66, R12 ;  /* 0x00000042040c7c2b */ /* 0x040fe2000800000c */
[----:B------:R-:W2:Y:S01]  /*2cb0*/  @!P0 LDG.E.64.CONSTANT R32, desc[UR76][R50.64+0x28] ;  /* 0x0000284c32208981 */ /* 0x000ea2000c1e9b00 */
[----:B---3--:R-:W-:Y:S01]  /*2cc0*/  DFMA R18, R4, UR12, R18 ;  /* 0x0000000c04127c2b */ /* 0x008fe20008000012 */
[----:B------:R-:W3:Y:S01]  /*2cd0*/  LDCU.128 UR60, c[0x3][0x200] ;  /* 0x00c04000ff3c77ac */ /* 0x000ee20008000c00 */
[----:B----4-:R-:W-:Y:S01]  /*2ce0*/  DFMA R44, R6, UR56, R10 ;  /* 0x00000038062c7c2b */ /* 0x010fe2000800000a */
[----:B------:R-:W-:Y:S01]  /*2cf0*/  UMOV UR72, UR34 ;  /* 0x0000002200487c82 */ /* 0x000fe20008000000 */
[C---:B------:R-:W-:Y:S01]  /*2d00*/  DFMA R14, R4.reuse, UR46, R14 ;  /* 0x0000002e040e7c2b */ /* 0x040fe2000800000e */
[----:B------:R-:W4:Y:S01]  /*2d10*/  LDCU.128 UR44, c[0x3][0x2b0] ;  /* 0x00c05600ff2c77ac */ /* 0x000f220008000c00 */
[C---:B-1----:R-:W-:Y:S02]  /*2d20*/  DFMA R46, R4.reuse, UR48, R46 ;  /* 0x00000030042e7c2b */ /* 0x042fe4000800002e */
[C---:B0-----:R-:W-:Y:S01]  /*2d30*/  DFMA R16, R4.reuse, UR40, R16 ;  /* 0x0000002804107c2b */ /* 0x041fe20008000010 */
[----:B------:R-:W-:Y:S01]  /*2d40*/  UMOV UR73, UR35 ;  /* 0x0000002300497c82 */ /* 0x000fe20008000000 */
[----:B------:R-:W-:Y:S01]  /*2d50*/  DFMA R42, R4, UR54, R42 ;  /* 0x00000036042a7c2b */ /* 0x000fe2000800002a */
[----:B------:R-:W0:Y:S01]  /*2d60*/  LDCU.128 UR52, c[0x3][0x150] ;  /* 0x00c02a00ff3477ac */ /* 0x000e220008000c00 */
[----:B------:R-:W-:-:S02]  /*2d70*/  DFMA R10, R6, UR14, R18 ;  /* 0x0000000e060a7c2b */ /* 0x000fc40008000012 */
[C---:B------:R-:W-:Y:S01]  /*2d80*/  DFMA R40, R6.reuse, UR10, R40 ;  /* 0x0000000a06287c2b */ /* 0x040fe20008000028 */
[----:B------:R-:W1:Y:S01]  /*2d90*/  LDCU.128 UR8, c[0x3][0x360] ;  /* 0x00c06c00ff0877ac */ /* 0x000e620008000c00 */
[----:B------:R-:W-:Y:S02]  /*2da0*/  DFMA R4, R6, UR6, R34 ;  /* 0x0000000606047c2b */ /* 0x000fe40008000022 */
[----:B------:R-:W-:Y:S01]  /*2db0*/  DFMA R18, R8, UR58, R44 ;  /* 0x0000003a08127c2b */ /* 0x000fe2000800002c */
[----:B------:R-:W-:Y:S01]  /*2dc0*/  CS2R R34, SRZ ;  /* 0x0000000000227805 */ /* 0x000fe2000001ff00 */
[----:B------:R-:W-:Y:S01]  /*2dd0*/  DFMA R48, R6, UR18, R48 ;  /* 0x0000001206307c2b */ /* 0x000fe20008000030 */
[----:B------:R-:W1:Y:S01]  /*2de0*/  LDCU.128 UR16, c[0x3][0x410] ;  /* 0x00c08200ff1077ac */ /* 0x000e620008000c00 */
[----:B------:R-:W-:-:S03]  /*2df0*/  DFMA R40, R8, UR4, R40 ;  /* 0x0000000408287c2b */ /* 0x000fc60008000028 */
[----:B------:R-:W2:Y:S01]  /*2e00*/  @!P0 LDG.E.64.CONSTANT R34, desc[UR76][R50.64+0x30] ;  /* 0x0000304c32228981 */ /* 0x000ea2000c1e9b00 */
[----:B------:R-:W-:Y:S01]  /*2e10*/  DMUL R28, R18, R28 ;  /* 0x0000001c121c7228 */ /* 0x000fe20000000000 */
[----:B------:R-:W1:Y:S01]  /*2e20*/  LDCU.64 UR4, c[0x3][0x100] ;  /* 0x00c02000ff0477ac */ /* 0x000e620008000a00 */
[----:B------:R-:W-:Y:S02]  /*2e30*/  CS2R R18, SRZ ;  /* 0x0000000000127805 */ /* 0x000fe4000001ff00 */
[----:B------:R-:W-:Y:S01]  /*2e40*/  DMUL R26, R40, R26 ;  /* 0x0000001a281a7228 */ /* 0x000fe20000000000 */
[----:B------:R-:W1:Y:S01]  /*2e50*/  LDCU.128 UR12, c[0x3][0x10] ;  /* 0x00c00200ff0c77ac */ /* 0x000e620008000c00 */
[----:B------:R-:W-:Y:S02]  /*2e60*/  CS2R R40, SRZ ;  /* 0x0000000000287805 */ /* 0x000fe4000001ff00 */
[----:B------:R-:W2:Y:S01]  /*2e70*/  @!P0 LDG.E.64.CONSTANT R18, desc[UR76][R50.64+0x38] ;  /* 0x0000384c32128981 */ /* 0x000ea2000c1e9b00 */
[----:B------:R-:W-:Y:S01]  /*2e80*/  CS2R R44, SRZ ;  /* 0x00000000002c7805 */ /* 0x000fe2000001ff00 */
[C---:B------:R-:W-:Y:S01]  /*2e90*/  DFMA R46, R6.reuse, UR50, R46 ;  /* 0x00000032062e7c2b */ /* 0x040fe2000800002e */
[----:B------:R-:W-:Y:S01]  /*2ea0*/  UMOV UR34, UR30 ;  /* 0x0000001e00227c82 */ /* 0x000fe20008000000 */
[C---:B------:R-:W-:Y:S01]  /*2eb0*/  DFMA R16, R6.reuse, UR42, R16 ;  /* 0x0000002a06107c2b */ /* 0x040fe20008000010 */
[----:B------:R-:W2:Y:S01]  /*2ec0*/  @!P0 LDG.E.64.CONSTANT R40, desc[UR76][R50.64+0x40] ;  /* 0x0000404c32288981 */ /* 0x000ea2000c1e9b00 */
[C---:B0-----:R-:W-:Y:S01]  /*2ed0*/  DFMA R54, R6.reuse, UR52, R54 ;  /* 0x0000003406367c2b */ /* 0x041fe20008000036 */
[----:B------:R-:W-:Y:S01]  /*2ee0*/  UMOV UR35, UR31 ;  /* 0x0000001f00237c82 */ /* 0x000fe20008000000 */
[C---:B---3--:R-:W-:Y:S01]  /*2ef0*/  DFMA R52, R6.reuse, UR60, R52 ;  /* 0x0000003c06347c2b */ /* 0x048fe20008000034 */
[----:B------:R-:W3:Y:S01]  /*2f00*/  @!P0 LDG.E.64.CONSTANT R44, desc[UR76][R50.64+0x50] ;  /* 0x0000504c322c8981 */ /* 0x000ee2000c1e9b00 */
[C---:B----4-:R-:W-:Y:S01]  /*2f10*/  DFMA R12, R6.reuse, UR44, R12 ;  /* 0x0000002c060c7c2b */ /* 0x050fe2000800000c */
[----:B------:R-:W0:Y:S01]  /*2f20*/  LDCU.64 UR30, c[0x3][0x260] ;  /* 0x00c04c00ff1e77ac */ /* 0x000e220008000a00 */
[----:B-1----:R-:W-:-:S02]  /*2f30*/  DFMA R14, R6, UR8, R14 ;  /* 0x00000008060e7c2b */ /* 0x002fc4000800000e */
[----:B------:R-:W-:Y:S01]  /*2f40*/  DFMA R6, R6, UR16, R42 ;  /* 0x0000001006067c2b */ /* 0x000fe2000800002a */
[----:B------:R-:W1:Y:S01]  /*2f50*/  LDCU.64 UR16, c[0x3][0x68] ;  /* 0x00c00d00ff1077ac */ /* 0x000e620008000a00 */
[----:B------:R-:W-:Y:S01]  /*2f60*/  CS2R R42, SRZ ;  /* 0x00000000002a7805 */ /* 0x000fe2000001ff00 */
[C---:B------:R-:W-:Y:S01]  /*2f70*/  DFMA R46, R8.reuse, UR4, R46 ;  /* 0x00000004082e7c2b */ /* 0x040fe2000800002e */
[----:B------:R-:W4:Y:S04]  /*2f80*/  LDCU.64 UR4, c[0x3][0x1b0] ;  /* 0x00c03600ff0477ac */ /* 0x000f280008000a00 */
[----:B------:R-:W3:Y:S01]  /*2f90*/  @!P0 LDG.E.64.CONSTANT R42, desc[UR76][R50.64+0x48] ;  /* 0x0000484c322a8981 */ /* 0x000ee2000c1e9b00 */
[----:B------:R-:W-:Y:S01]  /*2fa0*/  DFMA R52, R8, UR62, R52 ;  /* 0x0000003e08347c2b */ /* 0x000fe20008000034 */
[----:B------:R-:W1:Y:S01]  /*2fb0*/  LDCU.128 UR60, c[0x3][0x70] ;  /* 0x00c00e00ff3c77ac */ /* 0x000e620008000c00 */
[----:B------:R-:W-:Y:S01]  /*2fc0*/  DMUL R22, R46, R22 ;  /* 0x000000162e167228 */ /* 0x000fe20000000000 */
[----:B------:R-:W-:Y:S01]  /*2fd0*/  CS2R R46, SRZ ;  /* 0x00000000002e7805 */ /* 0x000fe2000001ff00 */
[C---:B------:R-:W-:Y:S01]  /*2fe0*/  DFMA R54, R8.reuse, UR54, R54 ;  /* 0x0000003608367c2b */ /* 0x040fe20008000036 */
[----:B------:R-:W2:Y:S04]  /*2ff0*/  LDCU.128 UR56, c[0x3][0x170] ;  /* 0x00c02e00ff3877ac */ /* 0x000ea80008000c00 */
[----:B------:R0:W3:Y:S01]  /*3000*/  @!P0 LDG.E.64.CONSTANT R46, desc[UR76][R50.64+0x58] ;  /* 0x0000584c322e8981 */ /* 0x0000e2000c1e9b00 */
[----:B------:R-:W1:Y:S01]  /*3010*/  LDCU.64 UR8, c[0x3][0x310] ;  /* 0x00c06200ff0877ac */ /* 0x000e620008000a00 */
[----:B----4-:R-:W-:Y:S01]  /*3020*/  DFMA R48, R8, UR4, R48 ;  /* 0x0000000408307c2b */ /* 0x010fe20008000030 */
[----:B------:R-:W4:Y:S01]  /*3030*/  LDCU.128 UR4, c[0x3][0xc0] ;  /* 0x00c01800ff0477ac */ /* 0x000f220008000c00 */
[----:B------:R-:W4:Y:S01]  /*3040*/  LDCU.128 UR48, c[0x3][0x1c0] ;  /* 0x00c03800ff3077ac */ /* 0x000f220008000c00 */
[----:B0-----:R-:W-:Y:S01]  /*3050*/  DFMA R50, R26, UR14, RZ ;  /* 0x0000000e1a327c2b */ /* 0x001fe200080000ff */
[----:B------:R-:W-:Y:S01]  /*3060*/  UMOV UR40, UR70 ;  /* 0x0000004600287c82 */ /* 0x000fe20008000000 */
[----:B------:R-:W-:Y:S01]  /*3070*/  UMOV UR41, UR71 ;  /* 0x0000004700297c82 */ /* 0x000fe20008000000 */
[C---:B------:R-:W-:Y:S01]  /*3080*/  DFMA R16, R8.reuse, UR30, R16 ;  /* 0x0000001e08107c2b */ /* 0x040fe20008000010 */
[----:B------:R-:W-:Y:S01]  /*3090*/  UMOV UR38, UR68 ;  /* 0x0000004400267c82 */ /* 0x000fe20008000000 */
[----:B------:R-:W-:Y:S01]  /*30a0*/  DFMA R14, R8, UR10, R14 ;  /* 0x0000000a080e7c2b */ /* 0x000fe2000800000e */
[----:B------:R-:W-:-:S02]  /*30b0*/  UMOV UR39, UR69 ;  /* 0x0000004500277c82 */ /* 0x000fc40008000000 */
[----:B-1----:R-:W-:Y:S01]  /*30c0*/  DFMA R50, R28, UR60, R50 ;  /* 0x0000003c1c327c2b */ /* 0x002fe20008000032 */
[----:B------:R-:W0:Y:S01]  /*30d0*/  LDCU.128 UR52, c[0x3][0x270] ;  /* 0x00c04e00ff3477ac */ /* 0x000e220008000c00 */
[----:B------:R-:W-:Y:S01]  /*30e0*/  DFMA R4, R8, UR8, R4 ;  /* 0x0000000808047c2b */ /* 0x000fe20008000004 */
[----:B------:R-:W1:Y:S05]  /*30f0*/  LDCU.128 UR8, c[0x3][0x280] ;  /* 0x00c05000ff0877ac */ /* 0x000e6a0008000c00 */
[----:B----4-:R-:W-:Y:S01]  /*3100*/  DFMA R50, R22, UR6, R50 ;  /* 0x0000000616327c2b */ /* 0x010fe20008000032 */
[----:B------:R-:W4:Y:S01]  /*3110*/  LDCU.128 UR64, c[0x3][0x80] ;  /* 0x00c01000ff4077ac */ /* 0x000f220008000c00 */
[C---:B------:R-:W-:Y:S01]  /*3120*/  DFMA R12, R8.reuse, UR46, R12 ;  /* 0x0000002e080c7c2b */ /* 0x040fe2000800000c */
[----:B------:R-:W-:Y:S01]  /*3130*/  UMOV UR60, UR50 ;  /* 0x00000032003c7c82 */ /* 0x000fe20008000000 */
[----:B------:R-:W-:Y:S01]  /*3140*/  UMOV UR61, UR51 ;  /* 0x00000033003d7c82 */ /* 0x000fe20008000000 */
[----:B------:R-:W0:Y:S01]  /*3150*/  LDCU.128 UR68, c[0x3][0x20] ;  /* 0x00c00400ff4477ac */ /* 0x000e220008000c00 */
[----:B------:R-:W-:Y:S01]  /*3160*/  DFMA R6, R8, UR18, R6 ;  /* 0x0000001208067c2b */ /* 0x000fe20008000006 */
[----:B------:R-:W-:Y:S01]  /*3170*/  UMOV UR44, UR48 ;  /* 0x00000030002c7c82 */ /* 0x000fe20008000000 */
[----:B------:R-:W-:Y:S01]  /*3180*/  UMOV UR45, UR49 ;  /* 0x00000031002d7c82 */ /* 0x000fe20008000000 */
[----:B------:R-:W4:Y:S01]  /*3190*/  LDCU.128 UR48, c[0x3][0x320] ;  /* 0x00c06400ff3077ac */ /* 0x000f220008000c00 */
[----:B------:R-:W4:Y:S01]  /*31a0*/  LDCU.64 UR30, c[0x3][0x168] ;  /* 0x00c02d00ff1e77ac */ /* 0x000f220008000a00 */
[----:B--2---:R-:W-:-:S02]  /*31b0*/  DMUL R20, R54, R20 ;  /* 0x0000001436147228 */ /* 0x004fc40000000000 */
[----:B------:R-:W-:Y:S02]  /*31c0*/  DMUL R2, R48, R2 ;  /* 0x0000000230027228 */ /* 0x000fe40000000000 */
[----:B------:R-:W-:Y:S01]  /*31d0*/  DFMA R48, R26, UR12, RZ ;  /* 0x0000000c1a307c2b */ /* 0x000fe200080000ff */
[----:B------:R-:W2:Y:S07]  /*31e0*/  LDCU.128 UR12, c[0x3][0x120] ;  /* 0x00c02400ff0c77ac */ /* 0x000eae0008000c00 */
[----:B------:R-:W-:Y:S01]  /*31f0*/  DFMA R48, R28, UR16, R48 ;  /* 0x000000101c307c2b */ /* 0x000fe20008000030 */
[----:B------:R-:W1:Y:S07]  /*3200*/  LDCU.64 UR16, c[0x3][0x3c0] ;  /* 0x00c07800ff1077ac */ /* 0x000e6e0008000a00 */
[----:B------:R-:W-:Y:S01]  /*3210*/  DFMA R48, R22, UR4, R48 ;  /* 0x0000000416307c2b */ /* 0x000fe20008000030 */
[----:B------:R-:W0:Y:S01]  /*3220*/  LDCU.128 UR4, c[0x3][0x1d0] ;  /* 0x00c03a00ff0477ac */ /* 0x000e220008000c00 */
[----:B--2---:R-:W-:-:S02]  /*3230*/  DFMA R50, R20, UR12, R50 ;  /* 0x0000000c14327c2b */ /* 0x004fc40008000032 */
[----:B------:R-:W-:-:S04]  /*3240*/  DMUL R32, R52, R32 ;  /* 0x0000002034207228 */ /* 0x000fc80000000000 */
[----:B------:R-:W-:Y:S01]  /*3250*/  DFMA R48, R20, UR40, R48 ;  /* 0x0000002814307c2b */ /* 0x000fe20008000030 */
[----:B------:R-:W2:Y:S01]  /*3260*/  LDCU.128 UR40, c[0x3][0x220] ;  /* 0x00c04400ff2877ac */ /* 0x000ea20008000c00 */
[----:B------:R-:W-:-:S06]  /*3270*/  DFMA R50, R2, UR58, R50 ;  /* 0x0000003a02327c2b */ /* 0x000fcc0008000032 */
[----:B------:R-:W-:Y:S01]  /*3280*/  DFMA R48, R2, UR56, R48 ;  /* 0x0000003802307c2b */ /* 0x000fe20008000030 */
[----:B------:R-:W4:Y:S01]  /*3290*/  LDCU.128 UR56, c[0x3][0x2d0] ;  /* 0x00c05a00ff3877ac */ /* 0x000f220008000c00 */
[----:B0-----:R-:W-:Y:S02]  /*32a0*/  DFMA R50, R32, UR4, R50 ;  /* 0x0000000420327c2b */ /* 0x001fe40008000032 */
[----:B------:R-:W-:Y:S02]  /*32b0*/  DMUL R34, R16, R34 ;  /* 0x0000002210227228 */ /* 0x000fe40000000000 */
[----:B-1----:R-:W-:Y:S01]  /*32c0*/  DFMA R10, R8, UR16, R10 ;  /* 0x00000010080a7c2b */ /* 0x002fe2000800000a */
[----:B------:R-:W0:Y:S01]  /*32d0*/  LDCU.128 UR16, c[0x3][0x30] ;  /* 0x00c00600ff1077ac */ /* 0x000e220008000c00 */
[----:B------:R-:W-:Y:S01]  /*32e0*/  DFMA R16, R32, UR60, R48 ;  /* 0x0000003c20107c2b */ /* 0x000fe20008000030 */
[----:B------:R-:W-:Y:S01]  /*32f0*/  UMOV UR12, UR44 ;  /* 0x0000002c000c7c82 */ /* 0x000fe20008000000 */
[----:B------:R-:W-:Y:S01]  /*3300*/  DMUL R48, R12, R18 ;  /* 0x000000120c307228 */ /* 0x000fe20000000000 */
[----:B------:R-:W-:Y:S01]  /*3310*/  UMOV UR13, UR45 ;  /* 0x0000002d000d7c82 */ /* 0x000fe20008000000 */
[C---:B--2---:R-:W-:Y:S01]  /*3320*/  DFMA R50, R34.reuse, UR42, R50 ;  /* 0x0000002a22327c2b */ /* 0x044fe20008000032 */
[----:B------:R-:W1:Y:S03]  /*3330*/  LDCU.128 UR44, c[0x3][0x330] ;  /* 0x00c06600ff2c77ac */ /* 0x000e660008000c00 */
[----:B------:R-:W-:-:S02]  /*3340*/  DFMA R16, R34, UR40, R16 ;  /* 0x0000002822107c2b */ /* 0x000fc40008000010 */
[----:B------:R-:W-:Y:S01]  /*3350*/  DMUL R40, R4, R40 ;  /* 0x0000002804287228 */ /* 0x000fe20000000000 */
[----:B------:R-:W2:Y:S01]  /*3360*/  LDCU.128 UR40, c[0x3][0x40] ;  /* 0x00c00800ff2877ac */ /* 0x000ea20008000c00 */
[----:B------:R-:W-:Y:S01]  /*3370*/  DFMA R50, R48, UR8, R50 ;  /* 0x0000000830327c2b */ /* 0x000fe20008000032 */
[----:B------:R-:W2:Y:S01]  /*3380*/  LDCU.64 UR4, c[0x3][0x50] ;  /* 0x00c00a00ff0477ac */ /* 0x000ea20008000a00 */
[----:B---3--:R-:W-:Y:S02]  /*3390*/  DMUL R44, R10, R44 ;  /* 0x0000002c0a2c7228 */ /* 0x008fe40000000000 */
[----:B------:R-:W-:Y:S01]  /*33a0*/  DFMA R12, R26, UR68, RZ ;  /* 0x000000441a0c7c2b */ /* 0x000fe200080000ff */
[----:B------:R-:W3:Y:S01]  /*33b0*/  LDCU.64 UR8, c[0x3][0x100] ;  /* 0x00c02000ff0877ac */ /* 0x000ee20008000a00 */
[----:B------:R-:W-:Y:S02]  /*33c0*/  DFMA R16, R48, UR54, R16 ;  /* 0x0000003630107c2b */ /* 0x000fe40008000010 */
[----:B------:R-:W-:Y:S01]  /*33d0*/  DFMA R10, R26, UR70, RZ ;  /* 0x000000461a0a7c2b */ /* 0x000fe200080000ff */
[----:B------:R-:W3:Y:S01]  /*33e0*/  LDCU.128 UR68, c[0x3][0x380] ;  /* 0x00c07000ff4477ac */ /* 0x000ee20008000c00 */
[----:B----4-:R-:W-:-:S02]  /*33f0*/  DFMA R50, R40, UR58, R50 ;  /* 0x0000003a28327c2b */ /* 0x010fc40008000032 */
[----:B------:R-:W-:Y:S01]  /*3400*/  DMUL R42, R14, R42 ;  /* 0x0000002a0e2a7228 */ /* 0x000fe20000000000 */
[----:B------:R-:W-:Y:S01]  /*3410*/  UMOV UR54, UR72 ;  /* 0x0000004800367c82 */ /* 0x000fe20008000000 */
[----:B0-----:R-:W-:Y:S01]  /*3420*/  DFMA R18, R26, UR16, RZ ;  /* 0x000000101a127c2b */ /* 0x001fe200080000ff */
[----:B------:R-:W-:Y:S01]  /*3430*/  UMOV UR55, UR73 ;  /* 0x0000004900377c82 */ /* 0x000fe20008000000 */
[----:B------:R-:W0:Y:S01]  /*3440*/  LDCU.128 UR72, c[0x3][0x90] ;  /* 0x00c01200ff4877ac */ /* 0x000e220008000c00 */
[----:B------:R-:W-:Y:S02]  /*3450*/  DFMA R16, R40, UR56, R16 ;  /* 0x0000003828107c2b */ /* 0x000fe40008000010 */
[----:B------:R-:W-:Y:S01]  /*3460*/  DFMA R10, R28, UR64, R10 ;  /* 0x000000401c0a7c2b */ /* 0x000fe2000800000a */
[----:B------:R-:W4:Y:S01]  /*3470*/  LDCU.128 UR56, c[0x3][0x3d0] ;  /* 0x00c07a00ff3877ac */ /* 0x000f220008000c00 */
[----:B-1----:R-:W-:Y:S02]  /*3480*/  DFMA R50, R42, UR44, R50 ;  /* 0x0000002c2a327c2b */ /* 0x002fe40008000032 */
[----:B------:R-:W-:Y:S01]  /*3490*/  DFMA R18, R28, UR66, R18 ;  /* 0x000000421c127c2b */ /* 0x000fe20008000012 */
[----:B------:R-:W1:Y:S01]  /*34a0*/  LDCU.128 UR64, c[0x3][0xd0] ;  /* 0x00c01a00ff4077ac */ /* 0x000e620008000c00 */
[----:B------:R-:W-:-:S02]  /*34b0*/  DFMA R16, R42, UR50, R16 ;  /* 0x000000322a107c2b */ /* 0x000fc40008000010 */
[C---:B------:R-:W-:Y:S01]  /*34c0*/  DFMA R14, R26.reuse, UR18, RZ ;  /* 0x000000121a0e7c2b */ /* 0x040fe200080000ff */
[----:B------:R-:W4:Y:S01]  /*34d0*/  LDCU.128 UR16, c[0x3][0xa0] ;  /* 0x00c01400ff1077ac */ /* 0x000f220008000c00 */
[----:B--2---:R-:W-:Y:S02]  /*34e0*/  DFMA R8, R26, UR40, RZ ;  /* 0x000000281a087c2b */ /* 0x004fe400080000ff */
[----:B------:R-:W-:Y:S01]  /*34f0*/  DMUL R46, R6, R46 ;  /* 0x0000002e062e7228 */ /* 0x000fe20000000000 */
[----:B------:R-:W2:Y:S01]  /*3500*/  LDCU.64 UR44, c[0x3][0x2c8] ;  /* 0x00c05900ff2c77ac */ /* 0x000ea20008000a00 */
[----:B---3--:R-:W-:Y:S02]  /*3510*/  DFMA R6, R44, UR70, R50 ;  /* 0x000000462c067c2b */ /* 0x008fe40008000032 */
[----:B------:R-:W-:Y:S01]  /*3520*/  DFMA R50, R26, UR22, RZ ;  /* 0x000000161a327c2b */ /* 0x000fe200080000ff */
[----:B------:R-:W3:Y:S01]  /*3530*/  LDCU.64 UR50, c[0x3][0x378] ;  /* 0x00c06f00ff3277ac */ /* 0x000ee20008000a00 */
[----:B------:R-:W-:-:S02]  /*3540*/  DFMA R12, R28, UR62, R12 ;  /* 0x0000003e1c0c7c2b */ /* 0x000fc4000800000c */
[----:B------:R-:W-:Y:S01]  /*3550*/  DFMA R4, R44, UR68, R16 ;  /* 0x000000442c047c2b */ /* 0x000fe20008000010 */
[----:B------:R-:W2:Y:S01]  /*3560*/  LDCU.128 UR60, c[0x3][0x3e0] ;  /* 0x00c07c00ff3c77ac */ /* 0x000ea20008000c00 */
[C---:B0-----:R-:W-:Y:S02]  /*3570*/  DFMA R14, R28.reuse, UR72, R14 ;  /* 0x000000481c0e7c2b */ /* 0x041fe4000800000e */
[C---:B------:R-:W-:Y:S01]  /*3580*/  DFMA R8, R28.reuse, UR74, R8 ;  /* 0x0000004a1c087c2b */ /* 0x040fe20008000008 */
[----:B------:R-:W0:Y:S01]  /*3590*/  LDCU.128 UR68, c[0x3][0xe0] ;  /* 0x00c01c00ff4477ac */ /* 0x000e220008000c00 */
[----:B------:R-:W-:Y:S01]  /*35a0*/  DFMA R52, R28, UR54, R50 ;  /* 0x000000361c347c2b */ /* 0x000fe20008000032 */
[----:B------:R-:W3:Y:S01]  /*35b0*/  LDCU.128 UR72, c[0x3][0xf0] ;  /* 0x00c01e00ff4877ac */ /* 0x000ee20008000c00 */
[C---:B-1----:R-:W-:Y:S02]  /*35c0*/  DFMA R12, R22.reuse, UR64, R12 ;  /* 0x00000040160c7c2b */ /* 0x042fe4000800000c */
[C---:B------:R-:W-:Y:S01]  /*35d0*/  DFMA R10, R22.reuse, UR66, R10 ;  /* 0x00000042160a7c2b */ /* 0x040fe2000800000a */
[----:B------:R-:W1:Y:S03]  /*35e0*/  LDCU.128 UR64, c[0x3][0x130] ;  /* 0x00c02600ff4077ac */ /* 0x000e660008000c00 */
[----:B------:R-:W-:-:S02]  /*35f0*/  DFMA R54, R22, UR26, R52 ;  /* 0x0000001a16367c2b */ /* 0x000fc40008000034 */
[C---:B----4-:R-:W-:Y:S02]  /*3600*/  DFMA R4, R46.reuse, UR58, R4 ;  /* 0x0000003a2e047c2b */ /* 0x050fe40008000004 */
[----:B--2---:R-:W-:Y:S02]  /*3610*/  DFMA R6, R46, UR60, R6 ;  /* 0x0000003c2e067c2b */ /* 0x004fe40008000006 */
[----:B------:R-:W-:Y:S01]  /*3620*/  DFMA R16, R26, UR42, RZ ;  /* 0x0000002a1a107c2b */ /* 0x000fe200080000ff */
[----:B------:R-:W2:Y:S01]  /*3630*/  LDCU.128 UR40, c[0x3][0x140] ;  /* 0x00c02800ff2877ac */ /* 0x000ea20008000c00 */
[C---:B0-----:R-:W-:Y:S02]  /*3640*/  DFMA R18, R22.reuse, UR68, R18 ;  /* 0x0000004416127c2b */ /* 0x041fe40008000012 */
[----:B---3--:R-:W-:Y:S01]  /*3650*/  DFMA R52, R22, UR72, R8 ;  /* 0x0000004816347c2b */ /* 0x008fe20008000008 */
[----:B------:R-:W-:Y:S01]  /*3660*/  UMOV UR54, UR12 ;  /* 0x0000000c00367c82 */ /* 0x000fe20008000000 */
[----:B------:R-:W-:Y:S01]  /*3670*/  DFMA R8, R20, UR38, R54 ;  /* 0x0000002614087c2b */ /* 0x000fe20008000036 */
[----:B------:R1:W-:Y:S01]  /*3680*/  STS.128 [R31+0x10], R4 ;  /* 0x000010041f007388 */ /* 0x0003e20000000c00 */
[----:B------:R-:W-:Y:S01]  /*3690*/  UMOV UR55, UR13 ;  /* 0x0000000d00377c82 */ /* 0x000fe20008000000 */
[----:B------:R-:W-:Y:S01]  /*36a0*/  DFMA R56, R28, UR16, R16 ;  /* 0x000000101c387c2b */ /* 0x000fe20008000010 */
[----:B------:R-:W0:Y:S01]  /*36b0*/  LDCU.64 UR58, c[0x3][0x108] ;  /* 0x00c02100ff3a77ac */ /* 0x000e220008000a00 */
[----:B------:R-:W-:-:S02]  /*36c0*/  DFMA R16, R22, UR70, R14 ;  /* 0x0000004616107c2b */ /* 0x000fc4000800000e */
[----:B------:R-:W-:Y:S01]  /*36d0*/  DFMA R50, R26, UR4, RZ ;  /* 0x000000041a327c2b */ /* 0x000fe200080000ff */
[----:B------:R-:W3:Y:S01]  /*36e0*/  LDCU.128 UR68, c[0x3][0x150] ;  /* 0x00c02a00ff4477ac */ /* 0x000ee20008000c00 */
[----:B------:R-:W4:Y:S01]  /*36f0*/  LDCU.64 UR38, c[0x3][0x218] ;  /* 0x00c04300ff2677ac */ /* 0x000f220008000a00 */
[C---:B-1----:R-:W-:Y:S02]  /*3700*/  DFMA R6, R20.reuse, UR64, R10 ;  /* 0x0000004014067c2b */ /* 0x042fe4000800000a */
[C---:B------:R-:W-:Y:S01]  /*3710*/  DFMA R4, R20.reuse, UR14, R12 ;  /* 0x0000000e14047c2b */ /* 0x040fe2000800000c */
[----:B------:R-:W1:Y:S01]  /*3720*/  LDCU.128 UR12, c[0x3][0x190] ;  /* 0x00c03200ff0c77ac */ /* 0x000e620008000c00 */
[----:B------:R-:W-:Y:S02]  /*3730*/  DFMA R10, R20, UR66, R18 ;  /* 0x00000042140a7c2b */ /* 0x000fe40008000012 */
[----:B------:R-:W-:Y:S01]  /*3740*/  DFMA R18, R2, UR30, R8 ;  /* 0x0000001e02127c2b */ /* 0x000fe20008000008 */
[----:B------:R-:W4:Y:S01]  /*3750*/  LDCU.128 UR64, c[0x3][0x1f0] ;  /* 0x00c03e00ff4077ac */ /* 0x000f220008000c00 */
[----:B--2---:R-:W-:-:S02]  /*3760*/  DFMA R16, R20, UR40, R16 ;  /* 0x0000002814107c2b */ /* 0x004fc40008000010 */
[----:B------:R-:W-:Y:S01]  /*3770*/  DFMA R14, R22, UR74, R56 ;  /* 0x0000004a160e7c2b */ /* 0x000fe20008000038 */
[----:B------:R-:W2:Y:S03]  /*3780*/  LDCU.128 UR72, c[0x3][0x180] ;  /* 0x00c03000ff4877ac */ /* 0x000ea60008000c00 */
[----:B------:R-:W-:Y:S01]  /*3790*/  DFMA R18, R32, UR54, R18 ;  /* 0x0000003620127c2b */ /* 0x000fe20008000012 */
[----:B------:R-:W-:Y:S01]  /*37a0*/  UMOV UR54, UR34 ;  /* 0x0000002200367c82 */ /* 0x000fe20008000000 */
[----:B------:R-:W-:Y:S01]  /*37b0*/  UMOV UR55, UR35 ;  /* 0x0000002300377c82 */ /* 0x000fe20008000000 */
[----:B------:R-:W0:Y:S01]  /*37c0*/  LDCU.64 UR34, c[0x3][0x58] ;  /* 0x00c00b00ff2277ac */ /* 0x000e220008000a00 */
[C---:B-1----:R-:W-:Y:S01]  /*37d0*/  DFMA R8, R2.reuse, UR12, R10 ;  /* 0x0000000c02087c2b */ /* 0x042fe2000800000a */
[----:B------:R-:W1:Y:S01]  /*37e0*/  LDCU.64 UR30, c[0x3][0x260] ;  /* 0x00c04c00ff1e77ac */ /* 0x000e620008000a00 */
[----:B------:R-:W-:-:S02]  /*37f0*/  DFMA R10, R2, UR14, R16 ;  /* 0x0000000e020a7c2b */ /* 0x000fc40008000010 */
[----:B------:R-:W-:Y:S01]  /*3800*/  DFMA R16, R26, UR20, RZ ;  /* 0x000000141a107c2b */ /* 0x000fe200080000ff */
[----:B------:R-:W1:Y:S01]  /*3810*/  LDCU.128 UR12, c[0x3][0x200] ;  /* 0x00c04000ff0c77ac */ /* 0x000e620008000c00 */
[C---:B------:R-:W-:Y:S01]  /*3820*/  DFMA R50, R28.reuse, UR18, R50 ;  /* 0x000000121c327c2b */ /* 0x040fe20008000032 */
[----:B------:R-:W4:Y:S05]  /*3830*/  LDCU.128 UR16, c[0x3][0x1a0] ;  /* 0x00c03400ff1077ac */ /* 0x000f2a0008000c00 */
[----:B0-----:R-:W-:Y:S01]  /*3840*/  DFMA R16, R28, UR34, R16 ;  /* 0x000000221c107c2b */ /* 0x001fe20008000010 */
[----:B------:R-:W0:Y:S07]  /*3850*/  LDCU.64 UR34, c[0x3][0x310] ;  /* 0x00c06200ff2277ac */ /* 0x000e2e0008000a00 */
[----:B------:R-:W-:-:S02]  /*3860*/  DFMA R16, R22, UR24, R16 ;  /* 0x0000001816107c2b */ /* 0x000fc40008000010 */
[----:B------:R-:W-:Y:S01]  /*3870*/  DFMA R50, R22, UR8, R50 ;  /* 0x0000000816327c2b */ /* 0x000fe20008000032 */
[----:B------:R-:W1:Y:S01]  /*3880*/  LDCU.64 UR8, c[0x3][0x1b0] ;  /* 0x00c03600ff0877ac */ /* 0x000e620008000a00 */
[C---:B------:R-:W-:Y:S02]  /*3890*/  DFMA R12, R20.reuse, UR42, R52 ;  /* 0x0000002a140c7c2b */ /* 0x040fe40008000034 */
[----:B---3--:R-:W-:Y:S01]  /*38a0*/  DFMA R14, R20, UR68, R14 ;  /* 0x00000044140e7c2b */ /* 0x008fe2000800000e */
[----:B------:R-:W3:Y:S01]  /*38b0*/  LDCU.128 UR40, c[0x3][0x1e0] ;  /* 0x00c03c00ff2877ac */ /* 0x000ee20008000c00 */
[----:B--2---:R-:W-:Y:S02]  /*38c0*/  DFMA R4, R2, UR72, R4 ;  /* 0x0000004802047c2b */ /* 0x004fe40008000004 */
[----:B------:R-:W-:Y:S02]  /*38d0*/  DFMA R16, R20, UR58, R16 ;  /* 0x0000003a14107c2b */ /* 0x000fe40008000010 */
[----:B----4-:R-:W-:-:S02]  /*38e0*/  DFMA R12, R2, UR16, R12 ;  /* 0x00000010020c7c2b */ /* 0x010fc4000800000c */
[----:B------:R-:W-:Y:S01]  /*38f0*/  DFMA R14, R2, UR18, R14 ;  /* 0x00000012020e7c2b */ /* 0x000fe2000800000e */
[----:B------:R-:W2:Y:S01]  /*3900*/  LDCU.128 UR16, c[0x3][0x230] ;  /* 0x00c04600ff1077ac */ /* 0x000ea20008000c00 */
[----:B------:R-:W-:Y:S02]  /*3910*/  DFMA R4, R32, UR6, R4 ;  /* 0x0000000620047c2b */ /* 0x000fe40008000004 */
[----:B------:R-:W-:Y:S01]  /*3920*/  DFMA R16, R2, UR54, R16 ;  /* 0x0000003602107c2b */ /* 0x000fe20008000010 */
[----:B------:R-:W4:Y:S01]  /*3930*/  LDCU.128 UR4, c[0x3][0x240] ;  /* 0x00c04800ff0477ac */ /* 0x000f220008000c00 */
[----:B------:R-:W-:Y:S01]  /*3940*/  DFMA R50, R20, UR70, R50 ;  /* 0x0000004614327c2b */ /* 0x000fe20008000032 */
[----:B------:R-:W0:Y:S01]  /*3950*/  LDCU.64 UR54, c[0x3][0x1b8] ;  /* 0x00c03700ff3677ac */ /* 0x000e220008000a00 */
[----:B------:R-:W-:Y:S02]  /*3960*/  DFMA R6, R2, UR74, R6 ;  /* 0x0000004a02067c2b */ /* 0x000fe40008000006 */
[----:B---3--:R-:W-:-:S04]  /*3970*/  DFMA R8, R32, UR42, R8 ;  /* 0x0000002a20087c2b */ /* 0x008fc80008000008 */
[----:B-1----:R-:W-:Y:S02]  /*3980*/  DFMA R50, R2, UR8, R50 ;  /* 0x0000000802327c2b */ /* 0x002fe40008000032 */
[C---:B------:R-:W-:Y:S02]  /*3990*/  DFMA R10, R32.reuse, UR64, R10 ;  /* 0x00000040200a7c2b */ /* 0x040fe4000800000a */
[C---:B------:R-:W-:Y:S01]  /*39a0*/  DFMA R6, R32.reuse, UR40, R6 ;  /* 0x0000002820067c2b */ /* 0x040fe20008000006 */
[----:B------:R-:W1:Y:S01]  /*39b0*/  LDCU.128 UR40, c[0x3][0x250] ;  /* 0x00c04a00ff2877ac */ /* 0x000e620008000c00 */
[C---:B------:R-:W-:Y:S01]  /*39c0*/  DFMA R12, R32.reuse, UR66, R12 ;  /* 0x00000042200c7c2b */ /* 0x040fe2000800000c */
[----:B------:R-:W3:Y:S01]  /*39d0*/  LDCU.128 UR64, c[0x3][0x290] ;  /* 0x00c05200ff4077ac */ /* 0x000ee20008000c00 */
[C---:B------:R-:W-:Y:S02]  /*39e0*/  DFMA R14, R32.reuse, UR12, R14 ;  /* 0x0000000c200e7c2b */ /* 0x040fe4000800000e */
[----:B------:R-:W-:Y:S01]  /*39f0*/  DFMA R50, R32, UR14, R50 ;  /* 0x0000000e20327c2b */ /* 0x000fe20008000032 */
[----:B------:R-:W3:Y:S01]  /*3a00*/  LDCU.128 UR12, c[0x3][0x2a0] ;  /* 0x00c05400ff0c77ac */ /* 0x000ee20008000c00 */
[----:B--2---:R-:W-:-:S02]  /*3a10*/  DFMA R4, R34, UR16, R4 ;  /* 0x0000001022047c2b */ /* 0x004fc40008000004 */
[C---:B------:R-:W-:Y:S01]  /*3a20*/  DFMA R6, R34.reuse, UR18, R6 ;  /* 0x0000001222067c2b */ /* 0x040fe20008000006 */
[----:B------:R-:W2:Y:S01]  /*3a30*/  LDCU.128 UR16, c[0x3][0x2b0] ;  /* 0x00c05600ff1077ac */ /* 0x000ea20008000c00 */
[C---:B----4-:R-:W-:Y:S02]  /*3a40*/  DFMA R8, R34.reuse, UR4, R8 ;  /* 0x0000000422087c2b */ /* 0x050fe40008000008 */
[----:B------:R-:W-:Y:S01]  /*3a50*/  DFMA R10, R34, UR6, R10 ;  /* 0x00000006220a7c2b */ /* 0x000fe2000800000a */
[----:B------:R-:W4:Y:S01]  /*3a60*/  LDCU.128 UR4, c[0x3][0x2e0] ;  /* 0x00c05c00ff0477ac */ /* 0x000f220008000c00 */
[----:B0-----:R-:W-:Y:S01]  /*3a70*/  DFMA R16, R32, UR54, R16 ;  /* 0x0000003620107c2b */ /* 0x001fe20008000010 */
[----:B------:R-:W0:Y:S01]  /*3a80*/  LDCU.64 UR54, c[0x3][0x268] ;  /* 0x00c04d00ff3677ac */ /* 0x000e220008000a00 */
[C---:B-1----:R-:W-:Y:S02]  /*3a90*/  DFMA R12, R34.reuse, UR40, R12 ;  /* 0x00000028220c7c2b */ /* 0x042fe4000800000c */
[----:B------:R-:W-:Y:S01]  /*3aa0*/  DFMA R14, R34, UR42, R14 ;  /* 0x0000002a220e7c2b */ /* 0x000fe2000800000e */
[----:B------:R-:W1:Y:S01]  /*3ab0*/  LDCU.128 UR40, c[0x3][0x2f0] ;  /* 0x00c05e00ff2877ac */ /* 0x000e620008000c00 */
[----:B------:R-:W-:-:S02]  /*3ac0*/  DFMA R4, R48, UR10, R4 ;  /* 0x0000000a30047c2b */ /* 0x000fc40008000004 */
[----:B------:R-:W-:Y:S01]  /*3ad0*/  DFMA R50, R34, UR30, R50 ;  /* 0x0000001e22327c2b */ /* 0x000fe20008000032 */
[----:B------:R-:W1:Y:S01]  /*3ae0*/  LDCU.128 UR8, c[0x3][0x300] ;  /* 0x00c06000ff0877ac */ /* 0x000e620008000c00 */
[----:B---3--:R-:W-:Y:S02]  /*3af0*/  DFMA R6, R48, UR64, R6 ;  /* 0x0000004030067c2b */ /* 0x008fe40008000006 */
[C---:B------:R-:W-:Y:S01]  /*3b00*/  DFMA R16, R34.reuse, UR28, R16 ;  /* 0x0000001c22107c2b */ /* 0x040fe20008000010 */
[----:B------:R-:W3:Y:S01]  /*3b10*/  LDCU.64 UR30, c[0x3][0x3c0] ;  /* 0x00c07800ff1e77ac */ /* 0x000ee20008000a00 */
[----:B------:R-:W-:Y:S02]  /*3b20*/  DFMA R18, R34, UR38, R18 ;  /* 0x0000002622127c2b */ /* 0x000fe40008000012 */
[C---:B------:R-:W-:Y:S02]  /*3b30*/  DFMA R10, R48.reuse, UR12, R10 ;  /* 0x0000000c300a7c2b */ /* 0x040fe4000800000a */
[C---:B------:R-:W-:Y:S01]  /*3b40*/  DFMA R12, R48.reuse, UR14, R12 ;  /* 0x0000000e300c7c2b */ /* 0x040fe2000800000c */
[----:B------:R-:W3:Y:S01]  /*3b50*/  LDCU.128 UR12, c[0x3][0x340] ;  /* 0x00c06800ff0c77ac */ /* 0x000ee20008000c00 */
[----:B--2---:R-:W-:-:S02]  /*3b60*/  DFMA R14, R48, UR16, R14 ;  /* 0x00000010300e7c2b */ /* 0x004fc4000800000e */
[----:B------:R-:W-:Y:S01]  /*3b70*/  DFMA R50, R48, UR18, R50 ;  /* 0x0000001230327c2b */ /* 0x000fe20008000032 */
[----:B------:R-:W2:Y:S01]  /*3b80*/  LDCU.128 UR16, c[0x3][0x350] ;  /* 0x00c06a00ff1077ac */ /* 0x000ea20008000c00 */
[C---:B----4-:R-:W-:Y:S02]  /*3b90*/  DFMA R4, R40.reuse, UR4, R4 ;  /* 0x0000000428047c2b */ /* 0x050fe40008000004 */
[----:B------:R-:W-:Y:S01]  /*3ba0*/  DFMA R6, R40, UR6, R6 ;  /* 0x0000000628067c2b */ /* 0x000fe20008000006 */
[----:B------:R-:W4:Y:S01]  /*3bb0*/  LDCU.128 UR4, c[0x3][0x360] ;  /* 0x00c06c00ff0477ac */ /* 0x000f220008000c00 */
[C---:B0-----:R-:W-:Y:S01]  /*3bc0*/  DFMA R16, R48.reuse, UR54, R16 ;  /* 0x0000003630107c2b */ /* 0x041fe20008000010 */
[----:B------:R-:W0:Y:S01]  /*3bd0*/  LDCU.64 UR54, c[0x3][0x318] ;  /* 0x00c06300ff3677ac */ /* 0x000e220008000a00 */
[C---:B------:R-:W-:Y:S02]  /*3be0*/  DFMA R18, R48.reuse, UR52, R18 ;  /* 0x0000003430127c2b */ /* 0x040fe40008000012 */
[----:B------:R-:W-:-:S02]  /*3bf0*/  DFMA R8, R48, UR66, R8 ;  /* 0x0000004230087c2b */ /* 0x000fc40008000008 */
[C---:B-1----:R-:W-:Y:S02]  /*3c00*/  DFMA R10, R40.reuse, UR42, R10 ;  /* 0x0000002a280a7c2b */ /* 0x042fe4000800000a */
[C---:B------:R-:W-:Y:S02]  /*3c10*/  DFMA R12, R40.reuse, UR8, R12 ;  /* 0x00000008280c7c2b */ /* 0x040fe4000800000c */
[C---:B------:R-:W-:Y:S02]  /*3c20*/  DFMA R18, R40.reuse, UR44, R18 ;  /* 0x0000002c28127c2b */ /* 0x040fe40008000012 */
[C---:B------:R-:W-:Y:S01]  /*3c30*/  DFMA R8, R40.reuse, UR40, R8 ;  /* 0x0000002828087c2b */ /* 0x040fe20008000008 */
[----:B------:R-:W1:Y:S01]  /*3c40*/  LDCU.128 UR40, c[0x3][0x390] ;  /* 0x00c07200ff2877ac */ /* 0x000e620008000c00 */
[----:B------:R-:W-:Y:S02]  /*3c50*/  DFMA R14, R40, UR10, R14 ;  /* 0x0000000a280e7c2b */ /* 0x000fe4000800000e */
[----:B------:R-:W-:Y:S01]  /*3c60*/  DFMA R4, R42, UR46, R4 ;  /* 0x0000002e2a047c2b */ /* 0x000fe20008000004 */
[----:B------:R-:W1:Y:S01]  /*3c70*/  LDCU.128 UR8, c[0x3][0x3a0] ;  /* 0x00c07400ff0877ac */ /* 0x000e620008000c00 */
[----:B------:R-:W-:-:S02]  /*3c80*/  DFMA R50, R40, UR34, R50 ;  /* 0x0000002228327c2b */ /* 0x000fc40008000032 */
[----:B------:R-:W-:Y:S01]  /*3c90*/  DFMA R16, R40, UR32, R16 ;  /* 0x0000002028107c2b */ /* 0x000fe20008000010 */
[----:B------:R-:W1:Y:S01]  /*3ca0*/  LDCU.128 UR44, c[0x3][0x3b0] ;  /* 0x00c07600ff2c77ac */ /* 0x000e620008000c00 */
[C---:B---3--:R-:W-:Y:S02]  /*3cb0*/  DFMA R6, R42.reuse, UR12, R6 ;  /* 0x0000000c2a067c2b */ /* 0x048fe40008000006 */
[C---:B------:R-:W-:Y:S01]  /*3cc0*/  DFMA R8, R42.reuse, UR14, R8 ;  /* 0x0000000e2a087c2b */ /* 0x040fe20008000008 */
[----:B------:R-:W3:Y:S01]  /*3cd0*/  LDCU.128 UR12, c[0x3][0x3f0] ;  /* 0x00c07e00ff0c77ac */ /* 0x000ee20008000c00 */
[C---:B--2---:R-:W-:Y:S02]  /*3ce0*/  DFMA R10, R42.reuse, UR16, R10 ;  /* 0x000000102a0a7c2b */ /* 0x044fe4000800000a */
[C---:B------:R-:W-:Y:S01]  /*3cf0*/  DFMA R12, R42.reuse, UR18, R12 ;  /* 0x000000122a0c7c2b */ /* 0x040fe2000800000c */
[----:B------:R-:W2:Y:S01]  /*3d00*/  LDCU.128 UR16, c[0x3][0x400] ;  /* 0x00c08000ff1077ac */ /* 0x000ea20008000c00 */
[----:B----4-:R-:W-:-:S02]  /*3d10*/  DFMA R14, R42, UR4, R14 ;  /* 0x000000042a0e7c2b */ /* 0x010fc4000800000e */
[C---:B------:R-:W-:Y:S01]  /*3d20*/  DFMA R50, R42.reuse, UR6, R50 ;  /* 0x000000062a327c2b */ /* 0x040fe20008000032 */
[----:B------:R-:W4:Y:S01]  /*3d30*/  LDCU.128 UR4, c[0x3][0x410] ;  /* 0x00c08200ff0477ac */ /* 0x000f220008000c00 */
[C---:B0-----:R-:W-:Y:S01]  /*3d40*/  DFMA R16, R42.reuse, UR54, R16 ;  /* 0x000000362a107c2b */ /* 0x041fe20008000010 */
[----:B------:R-:W0:Y:S01]  /*3d50*/  LDCU.64 UR54, c[0x3][0x3c8] ;  /* 0x00c07900ff3677ac */ /* 0x000e220008000a00 */
[----:B------:R-:W-:Y:S02]  /*3d60*/  DFMA R18, R42, UR48, R18 ;  /* 0x000000302a127c2b */ /* 0x000fe40008000012 */
[C---:B-1----:R-:W-:Y:S02]  /*3d70*/  DFMA R4, R44.reuse, UR40, R4 ;  /* 0x000000282c047c2b */ /* 0x042fe40008000004 */
        /* <DEDUP_REMOVED lines=10> */
[C---:B---3--:R-:W-:Y:S02]  /*3e20*/  DFMA R6, R46.reuse, UR12, R6 ;  /* 0x0000000c2e067c2b */ /* 0x048fe40008000006 */
[C---:B------:R-:W-:Y:S02]  /*3e30*/  DFMA R8, R46.reuse, UR14, R8 ;  /* 0x0000000e2e087c2b */ /* 0x040fe40008000008 */
[C---:B--2---:R-:W-:Y:S02]  /*3e40*/  DFMA R10, R46.reuse, UR16, R10 ;  /* 0x000000102e0a7c2b */ /* 0x044fe4000800000a */
[----:B------:R-:W-:-:S02]  /*3e50*/  DFMA R12, R46, UR18, R12 ;  /* 0x000000122e0c7c2b */ /* 0x000fc4000800000c */
[C---:B----4-:R-:W-:Y:S02]  /*3e60*/  DFMA R14, R46.reuse, UR4, R14 ;  /* 0x000000042e0e7c2b */ /* 0x050fe4000800000e */
[C---:B0-----:R-:W-:Y:S02]  /*3e70*/  DFMA R16, R46.reuse, UR54, R16 ;  /* 0x000000362e107c2b */ /* 0x041fe40008000010 */
[----:B------:R-:W-:Y:S01]  /*3e80*/  DFMA R50, R46, UR6, R50 ;  /* 0x000000062e327c2b */ /* 0x000fe20008000032 */
[----:B------:R0:W-:Y:S01]  /*3e90*/  STS.128 [R31+0x20], R4 ;  /* 0x000020041f007388 */ /* 0x0001e20000000c00 */
[----:B------:R-:W-:Y:S03]  /*3ea0*/  BSSY.RECONVERGENT B0, `(.L_x_389) ;  /* 0x0000121000007945 */ /* 0x000fe60003800200 */
[----:B------:R0:W-:Y:S04]  /*3eb0*/  STS.128 [R31+0x30], R8 ;  /* 0x000030081f007388 */ /* 0x0001e80000000c00 */
[----:B------:R0:W-:Y:S04]  /*3ec0*/  STS.128 [R31+0x40], R12 ;  /* 0x0000400c1f007388 */ /* 0x0001e80000000c00 */
[----:B------:R0:W-:Y:S04]  /*3ed0*/  STS.128 [R31], R16 ;  /* 0x000000101f007388 */ /* 0x0001e80000000c00 */
[----:B------:R0:W-:Y:S01]  /*3ee0*/  STS.64 [R31+0x50], R50 ;  /* 0x000050321f007388 */ /* 0x0001e20000000a00 */
[----:B------:R-:W-:Y:S06]  /*3ef0*/  BAR.SYNC.DEFER_BLOCKING 0x0 ;  /* 0x0000000000007b1d */ /* 0x000fec0000010000 */
[----:B------:R-:W-:Y:S05]  /*3f00*/  @P2 BRA `(.L_x_390) ;  /* 0x0000001000682947 */ /* 0x000fea0003800000 */
[----:B------:R-:W1:Y:S01]  /*3f10*/  LDS.64 R52, [R25] ;  /* 0x0000000019347984 */ /* 0x000e620000000a00 */
[----:B------:R-:W-:Y:S01]  /*3f20*/  R2UR UR6, R36 ;  /* 0x00000000240672ca */ /* 0x000fe200000e0000 */
[----:B------:R-:W2:Y:S01]  /*3f30*/  LDCU.64 UR4, c[0x3][0x110] ;  /* 0x00c02200ff0477ac */ /* 0x000ea20008000a00 */
[----:B------:R-:W-:Y:S01]  /*3f40*/  R2UR UR7, R37 ;  /* 0x00000000250772ca */ /* 0x000fe200000e0000 */
[----:B0-----:R-:W0:Y:S01]  /*3f50*/  LDS.64 R50, [R25+0x60] ;  /* 0x0000600019327984 */ /* 0x001e220000000a00 */
[----:B------:R-:W-:Y:S01]  /*3f60*/  R2UR UR10, R38 ;  /* 0x00000000260a72ca */ /* 0x000fe200000e0000 */
[----:B------:R-:W3:Y:S01]  /*3f70*/  LDCU.64 UR8, c[0x3][0x1c0] ;  /* 0x00c03800ff0877ac */ /* 0x000ee20008000a00 */
[----:B------:R-:W-:Y:S01]  /*3f80*/  R2UR UR11, R39 ;  /* 0x00000000270b72ca */ /* 0x000fe200000e0000 */
[----:B------:R-:W4:Y:S01]  /*3f90*/  LDS.64 R46, [R25+0xc0] ;  /* 0x0000c000192e7984 */ /* 0x000f220000000a00 */
[----:B------:R-:W5:Y:S03]  /*3fa0*/  LDCU.64 UR12, c[0x3][0x58] ;  /* 0x00c00b00ff0c77ac */ /* 0x000f660008000a00 */
[----:B------:R-:W2:Y:S01]  /*3fb0*/  LDS.64 R30, [R25+0x120] ;  /* 0x00012000191e7984 */ /* 0x000ea20000000a00 */
[----:B------:R-:W5:Y:S03]  /*3fc0*/  LDCU.64 UR14, c[0x3][0x108] ;  /* 0x00c02100ff0e77ac */ /* 0x000f660008000a00 */
[----:B------:R-:W3:Y:S04]  /*3fd0*/  LDS.64 R18, [R25+0x180] ;  /* 0x0001800019127984 */ /* 0x000ee80000000a00 */
[----:B------:R-:W5:Y:S04]  /*3fe0*/  LDS.64 R16, [R25+0x1e0] ;  /* 0x0001e00019107984 */ /* 0x000f680000000a00 */
[----:B------:R-:W5:Y:S04]  /*3ff0*/  LDS.64 R14, [R25+0x240] ;  /* 0x00024000190e7984 */ /* 0x000f680000000a00 */
[----:B------:R-:W5:Y:S04]  /*4000*/  LDS.64 R12, [R25+0x2a0] ;  /* 0x0002a000190c7984 */ /* 0x000f680000000a00 */
[----:B------:R-:W5:Y:S04]  /*4010*/  LDS.64 R10, [R25+0x300] ;  /* 0x00030000190a7984 */ /* 0x000f680000000a00 */
[----:B------:R-:W5:Y:S01]  /*4020*/  LDS.64 R8, [R25+0x360] ;  /* 0x0003600019087984 */ /* 0x000f620000000a00 */
[----:B-1----:R-:W-:-:S03]  /*4030*/  DFMA R4, R52, UR22, RZ ;  /* 0x0000001634047c2b */ /* 0x002fc600080000ff */
[----:B------:R-:W1:Y:S05]  /*4040*/  LDS.64 R6, [R25+0x3c0] ;  /* 0x0003c00019067984 */ /* 0x000e6a0000000a00 */
[----:B0-----:R-:W-:Y:S01]  /*4050*/  DFMA R4, R50, UR6, R4 ;  /* 0x0000000632047c2b */ /* 0x001fe20008000004 */
[----:B------:R-:W3:Y:S07]  /*4060*/  LDCU.64 UR6, c[0x3][0x168] ;  /* 0x00c02d00ff0677ac */ /* 0x000eee0008000a00 */
[----:B----4-:R-:W-:-:S08]  /*4070*/  DFMA R4, R46, UR26, R4 ;  /* 0x0000001a2e047c2b */ /* 0x010fd00008000004 */
[----:B--2---:R-:W-:Y:S01]  /*4080*/  DFMA R4, R30, UR4, R4 ;  /* 0x000000041e047c2b */ /* 0x004fe20008000004 */
[----:B------:R-:W0:Y:S07]  /*4090*/  LDCU.64 UR4, c[0x3][0x218] ;  /* 0x00c04300ff0477ac */ /* 0x000e2e0008000a00 */
[----:B---3--:R-:W-:Y:S01]  /*40a0*/  DFMA R4, R18, UR6, R4 ;  /* 0x0000000612047c2b */ /* 0x008fe20008000004 */
[----:B------:R-:W2:Y:S07]  /*40b0*/  LDCU.64 UR6, c[0x3][0x270] ;  /* 0x00c04e00ff0677ac */ /* 0x000eae0008000a00 */
[----:B-----5:R-:W-:Y:S01]  /*40c0*/  DFMA R4, R16, UR8, R4 ;  /* 0x0000000810047c2b */ /* 0x020fe20008000004 */
[----:B------:R-:W3:Y:S07]  /*40d0*/  LDCU.64 UR8, c[0x3][0x2c8] ;  /* 0x00c05900ff0877ac */ /* 0x000eee0008000a00 */
[----:B0-----:R-:W-:Y:S01]  /*40e0*/  DFMA R54, R14, UR4, R4 ;  /* 0x000000040e367c2b */ /* 0x001fe20008000004 */
[----:B------:R-:W0:Y:S01]  /*40f0*/  LDCU.64 UR4, c[0x3][0x320] ;  /* 0x00c06400ff0477ac */ /* 0x000e220008000a00 */
[----:B------:R-:W4:Y:S06]  /*4100*/  LDS.64 R4, [R25+0x420] ;  /* 0x0004200019047984 */ /* 0x000f2c0000000a00 */
[----:B--2---:R-:W-:Y:S01]  /*4110*/  DFMA R54, R12, UR6, R54 ;  /* 0x000000060c367c2b */ /* 0x004fe20008000036 */
[----:B------:R-:W1:Y:S07]  /*4120*/  LDCU.64 UR6, c[0x3][0x378] ;  /* 0x00c06f00ff0677ac */ /* 0x000e6e0008000a00 */
[----:B---3--:R-:W-:Y:S01]  /*4130*/  DFMA R54, R10, UR8, R54 ;  /* 0x000000080a367c2b */ /* 0x008fe20008000036 */
[----:B------:R-:W4:Y:S07]  /*4140*/  LDCU.64 UR8, c[0x3][0x3d0] ;  /* 0x00c07a00ff0877ac */ /* 0x000f2e0008000a00 */
[----:B0-----:R-:W-:Y:S01]  /*4150*/  DFMA R54, R8, UR4, R54 ;  /* 0x0000000408367c2b */ /* 0x001fe20008000036 */
[----:B------:R-:W0:Y:S07]  /*4160*/  LDCU.64 UR4, c[0x3][0x10] ;  /* 0x00c00200ff0477ac */ /* 0x000e2e0008000a00 */
[----:B-1----:R-:W-:Y:S01]  /*4170*/  DFMA R54, R6, UR6, R54 ;  /* 0x0000000606367c2b */ /* 0x002fe20008000036 */
[----:B------:R-:W1:Y:S07]  /*4180*/  LDCU.64 UR6, c[0x3][0x68] ;  /* 0x00c00d00ff0677ac */ /* 0x000e6e0008000a00 */
[----:B----4-:R-:W-:Y:S01]  /*4190*/  DFMA R54, R4, UR8, R54 ;  /* 0x0000000804367c2b */ /* 0x010fe20008000036 */
        /* <DEDUP_REMOVED lines=205> */
[C---:B------:R-:W-:Y:S01]  /*4e70*/  DFMA R54, R50.reuse, UR12, R54 ;  /* 0x0000000c32367c2b */ /* 0x040fe20008000036 */
[----:B------:R-:W4:Y:S01]  /*4e80*/  LDCU.64 UR12, c[0x3][0x1b8] ;  /* 0x00c03700ff0c77ac */ /* 0x000f220008000a00 */
        /* <DEDUP_REMOVED lines=8> */
[C---:B------:R-:W-:Y:S01]  /*4f10*/  DFMA R54, R18.reuse, UR10, R54 ;  /* 0x0000000a12367c2b */ /* 0x040fe20008000036 */
[----:B------:R-:W5:Y:S01]  /*4f20*/  LDCU.64 UR10, c[0x3][0x268] ;  /* 0x00c04d00ff0a77ac */ /* 0x000f620008000a00 */
[----:B--2---:R-:W-:Y:S01]  /*4f30*/  DFMA R52, R18, UR8, R52 ;  /* 0x0000000812347c2b */ /* 0x004fe20008000034 */
[----:B------:R-:W2:Y:S05]  /*4f40*/  LDCU.64 UR8, c[0x3][0x2b8] ;  /* 0x00c05700ff0877ac */ /* 0x000eaa0008000a00 */
[C---:B----4-:R-:W-:Y:S01]  /*4f50*/  DFMA R54, R16.reuse, UR12, R54 ;  /* 0x0000000c10367c2b */ /* 0x050fe20008000036 */
[----:B------:R-:W4:Y:S01]  /*4f60*/  LDCU.64 UR12, c[0x3][0x318] ;  /* 0x00c06300ff0c77ac */ /* 0x000f220008000a00 */
[----:B-1----:R-:W-:Y:S01]  /*4f70*/  DFMA R52, R16, UR4, R52 ;  /* 0x0000000410347c2b */ /* 0x002fe20008000034 */
[----:B------:R-:W1:Y:S05]  /*4f80*/  LDCU.64 UR4, c[0x3][0x310] ;  /* 0x00c06200ff0477ac */ /* 0x000e6a0008000a00 */
[----:B------:R-:W-:-:S02]  /*4f90*/  DFMA R54, R14, UR28, R54 ;  /* 0x0000001c0e367c2b */ /* 0x000fc40008000036 */
[----:B0-----:R-:W-:Y:S01]  /*4fa0*/  DFMA R52, R14, UR6, R52 ;  /* 0x000000060e347c2b */ /* 0x001fe20008000034 */
[----:B------:R-:W0:Y:S05]  /*4fb0*/  LDCU.64 UR6, c[0x3][0x368] ;  /* 0x00c06d00ff0677ac */ /* 0x000e2a0008000a00 */
[C---:B-----5:R-:W-:Y:S01]  /*4fc0*/  DFMA R54, R12.reuse, UR10, R54 ;  /* 0x0000000a0c367c2b */ /* 0x060fe20008000036 */
[----:B------:R-:W5:Y:S01]  /*4fd0*/  LDCU.64 UR10, c[0x3][0x3c8] ;  /* 0x00c07900ff0a77ac */ /* 0x000f620008000a00 */
[----:B--2---:R-:W-:Y:S01]  /*4fe0*/  DFMA R52, R12, UR8, R52 ;  /* 0x000000080c347c2b */ /* 0x004fe20008000034 */
[----:B------:R-:W2:Y:S05]  /*4ff0*/  LDCU.64 UR8, c[0x3][0x3c0] ;  /* 0x00c07800ff0877ac */ /* 0x000eaa0008000a00 */
[----:B------:R-:W-:-:S02]  /*5000*/  DFMA R54, R10, UR32, R54 ;  /* 0x000000200a367c2b */ /* 0x000fc40008000036 */
[----:B-1----:R-:W-:Y:S01]  /*5010*/  DFMA R52, R10, UR4, R52 ;  /* 0x000000040a347c2b */ /* 0x002fe20008000034 */
[----:B------:R-:W1:Y:S05]  /*5020*/  LDCU.64 UR4, c[0x3][0x418] ;  /* 0x00c08300ff0477ac */ /* 0x000e6a0008000a00 */
[C---:B----4-:R-:W-:Y:S02]  /*5030*/  DFMA R54, R8.reuse, UR12, R54 ;  /* 0x0000000c08367c2b */ /* 0x050fe40008000036 */
[----:B0-----:R-:W-:-:S06]  /*5040*/  DFMA R52, R8, UR6, R52 ;  /* 0x0000000608347c2b */ /* 0x001fcc0008000034 */
[C---:B------:R-:W-:Y:S02]  /*5050*/  DFMA R54, R6.reuse, UR36, R54 ;  /* 0x0000002406367c2b */ /* 0x040fe40008000036 */
[----:B--2---:R-:W-:-:S06]  /*5060*/  DFMA R52, R6, UR8, R52 ;  /* 0x0000000806347c2b */ /* 0x004fcc0008000034 */
[C---:B-----5:R-:W-:Y:S02]  /*5070*/  DFMA R54, R4.reuse, UR10, R54 ;  /* 0x0000000a04367c2b */ /* 0x060fe40008000036 */
[----:B-1----:R-:W-:-:S05]  /*5080*/  DFMA R52, R4, UR4, R52 ;  /* 0x0000000404347c2b */ /* 0x002fca0008000034 */
[----:B------:R3:W-:Y:S04]  /*5090*/  STS.64 [R25], R54 ;  /* 0x0000003619007388 */ /* 0x0007e80000000a00 */
[----:B------:R3:W-:Y:S02]  /*50a0*/  STS.64 [R25+0x3c0], R52 ;  /* 0x0003c03419007388 */ /* 0x0007e40000000a00 */
.L_x_390:
[----:B------:R-:W-:Y:S05]  /*50b0*/  BSYNC.RECONVERGENT B0 ;  /* 0x0000000000007941 */ /* 0x000fea0003800200 */
.L_x_389:
[----:B0-----:R-:W0:Y:S01]  /*50c0*/  S2R R5, SR_TID.X ;  /* 0x0000000000057919 */ /* 0x001e220000002100 */
[----:B------:R-:W-:Y:S01]  /*50d0*/  BSSY.RECONVERGENT B0, `(.L_x_391) ;  /* 0x00000de000007945 */ /* 0x000fe20003800200 */
[----:B------:R-:W-:Y:S01]  /*50e0*/  BAR.SYNC.DEFER_BLOCKING 0x0 ;  /* 0x0000000000007b1d */ /* 0x000fe20000010000 */
[----:B0-----:R-:W-:-:S05]  /*50f0*/  ISETP.GT.U32.OR P0, PT, R5, 0x78, P0 ;  /* 0x000000780500780c */ /* 0x001fca0000704470 */
[----:B------:R-:W-:Y:S08]  /*5100*/  @P1 BRA `(.L_x_392) ;  /* 0x0000000c00681947 */ /* 0x000ff00003800000 */
[----:B------:R-:W0:Y:S01]  /*5110*/  LDS.64 R2, [R24] ;  /* 0x0000000018027984 */ /* 0x000e220000000a00 */
[----:B------:R-:W0:Y:S01]  /*5120*/  LDCU.128 UR48, c[0x3][0x20] ;  /* 0x00c00400ff3077ac */ /* 0x000e220008000c00 */
[----:B------:R-:W-:Y:S02]  /*5130*/  R2UR UR58, R36 ;  /* 0x00000000243a72ca */ /* 0x000fe400000e0000 */
[----:B------:R-:W1:Y:S01]  /*5140*/  LDS.64 R16, [R24+0x480] ;  /* 0x0004800018107984 */ /* 0x000e620000000a00 */
[----:B------:R-:W2:Y:S01]  /*5150*/  LDCU.128 UR16, c[0x3][0x30] ;  /* 0x00c00600ff1077ac */ /* 0x000ea20008000c00 */
[----:B------:R-:W-:Y:S02]  /*5160*/  R2UR UR59, R37 ;  /* 0x00000000253b72ca */ /* 0x000fe400000e0000 */
[----:B------:R-:W4:Y:S01]  /*5170*/  LDS.64 R8, [R24+0x900] ;  /* 0x0009000018087984 */ /* 0x000f220000000a00 */
[----:B------:R-:W5:Y:S03]  /*5180*/  LDCU.128 UR52, c[0x3][0x10] ;  /* 0x00c00200ff3477ac */ /* 0x000f660008000c00 */
[----:B------:R-:W3:Y:S01]  /*5190*/  LDS.64 R10, [R24+0xd80] ;  /* 0x000d8000180a7984 */ /* 0x000ee20000000a00 */
[----:B------:R-:W1:Y:S01]  /*51a0*/  LDCU.128 UR12, c[0x3][0x80] ;  /* 0x00c01000ff0c77ac */ /* 0x000e620008000c00 */
[----:B------:R-:W1:Y:S01]  /*51b0*/  LDCU.128 UR40, c[0x3][0x70] ;  /* 0x00c00e00ff2877ac */ /* 0x000e620008000c00 */
[----:B------:R-:W1:Y:S01]  /*51c0*/  LDCU.128 UR44, c[0x3][0x40] ;  /* 0x00c00800ff2c77ac */ /* 0x000e620008000c00 */
[----:B------:R-:W4:Y:S01]  /*51d0*/  LDCU.64 UR8, c[0x3][0x50] ;  /* 0x00c00a00ff0877ac */ /* 0x000f220008000a00 */
[----:B------:R-:W4:Y:S01]  /*51e0*/  LDCU.64 UR10, c[0x3][0x68] ;  /* 0x00c00d00ff0a77ac */ /* 0x000f220008000a00 */
[----:B------:R-:W3:Y:S01]  /*51f0*/  LDCU.64 UR60, c[0x3][0x58] ;  /* 0x00c00b00ff3c77ac */ /* 0x000ee20008000a00 */
[----:B------:R-:W3:Y:S01]  /*5200*/  LDCU.64 UR4, c[0x3][0x100] ;  /* 0x00c02000ff0477ac */ /* 0x000ee20008000a00 */
[C---:B0-----:R-:W-:Y:S01]  /*5210*/  DFMA R14, R2.reuse, UR50, RZ ;  /* 0x00000032020e7c2b */ /* 0x041fe200080000ff */
[----:B------:R-:W0:Y:S01]  /*5220*/  LDCU.64 UR6, c[0x3][0x168] ;  /* 0x00c02d00ff0677ac */ /* 0x000e220008000a00 */
[----:B--2---:R-:W-:-:S02]  /*5230*/  DFMA R20, R2, UR16, RZ ;  /* 0x0000001002147c2b */ /* 0x004fc400080000ff */
[C---:B-----5:R-:W-:Y:S01]  /*5240*/  DFMA R12, R2.reuse, UR54, RZ ;  /* 0x00000036020c7c2b */ /* 0x060fe200080000ff */
[----:B------:R-:W2:Y:S01]  /*5250*/  LDCU.64 UR30, c[0x3][0x1b0] ;  /* 0x00c03600ff1e77ac */ /* 0x000ea20008000a00 */
[C---:B------:R-:W-:Y:S02]  /*5260*/  DFMA R22, R2.reuse, UR48, RZ ;  /* 0x0000003002167c2b */ /* 0x040fe400080000ff */
[C---:B------:R-:W-:Y:S01]  /*5270*/  DFMA R18, R2.reuse, UR18, RZ ;  /* 0x0000001202127c2b */ /* 0x040fe200080000ff */
[----:B------:R-:W5:Y:S01]  /*5280*/  LDCU.128 UR16, c[0x3][0xa0] ;  /* 0x00c01400ff1077ac */ /* 0x000f620008000c00 */
[----:B------:R-:W-:Y:S02]  /*5290*/  DFMA R28, R2, UR52, RZ ;  /* 0x00000034021c7c2b */ /* 0x000fe400080000ff */
[C---:B-1----:R-:W-:Y:S01]  /*52a0*/  DFMA R14, R16.reuse, UR12, R14 ;  /* 0x0000000c100e7c2b */ /* 0x042fe2000800000e */
[----:B------:R-:W1:Y:S01]  /*52b0*/  LDCU.128 UR52, c[0x3][0x90] ;  /* 0x00c01200ff3477ac */ /* 0x000e620008000c00 */
[----:B------:R-:W-:-:S02]  /*52c0*/  DFMA R20, R16, UR14, R20 ;  /* 0x0000000e10147c2b */ /* 0x000fc40008000014 */
[C---:B------:R-:W-:Y:S01]  /*52d0*/  DFMA R12, R16.reuse, UR40, R12 ;  /* 0x00000028100c7c2b */ /* 0x040fe2000800000c */
[----:B------:R-:W3:Y:S01]  /*52e0*/  LDCU.128 UR12, c[0x3][0xd0] ;  /* 0x00c01a00ff0c77ac */ /* 0x000ee20008000c00 */
[----:B------:R-:W-:Y:S02]  /*52f0*/  DFMA R22, R16, UR42, R22 ;  /* 0x0000002a10167c2b */ /* 0x000fe40008000016 */
[C---:B------:R-:W-:Y:S01]  /*5300*/  DFMA R32, R2.reuse, UR46, RZ ;  /* 0x0000002e02207c2b */ /* 0x040fe200080000ff */
[----:B------:R-:W0:Y:S01]  /*5310*/  LDCU.128 UR40, c[0x3][0xc0] ;  /* 0x00c01800ff2877ac */ /* 0x000e220008000c00 */
[C---:B------:R-:W-:Y:S02]  /*5320*/  DFMA R30, R2.reuse, UR22, RZ ;  /* 0x00000016021e7c2b */ /* 0x040fe400080000ff */
[C---:B------:R-:W-:Y:S01]  /*5330*/  DFMA R6, R2.reuse, UR44, RZ ;  /* 0x0000002c02067c2b */ /* 0x040fe200080000ff */
[----:B------:R-:W2:Y:S01]  /*5340*/  LDCU.128 UR48, c[0x3][0xf0] ;  /* 0x00c01e00ff3077ac */ /* 0x000ea20008000c00 */
[----:B------:R-:W-:-:S02]  /*5350*/  DFMA R26, R2, UR20, RZ ;  /* 0x00000014021a7c2b */ /* 0x000fc400080000ff */
[----:B----4-:R-:W-:Y:S01]  /*5360*/  DFMA R40, R2, UR8, RZ ;  /* 0x0000000802287c2b */ /* 0x010fe200080000ff */
[----:B------:R-:W4:Y:S01]  /*5370*/  LDCU.128 UR44, c[0x3][0xe0] ;  /* 0x00c01c00ff2c77ac */ /* 0x000f220008000c00 */
[----:B------:R-:W4:Y:S01]  /*5380*/  LDS.64 R2, [R24+0x1200] ;  /* 0x0012000018027984 */ /* 0x000f220000000a00 */
[C---:B------:R-:W-:Y:S01]  /*5390*/  DFMA R34, R16.reuse, UR10, R28 ;  /* 0x0000000a10227c2b */ /* 0x040fe2000800001c */
[----:B------:R-:W4:Y:S01]  /*53a0*/  LDCU.128 UR8, c[0x3][0x110] ;  /* 0x00c02200ff0877ac */ /* 0x000f220008000c00 */
[C---:B-----5:R-:W-:Y:S02]  /*53b0*/  DFMA R28, R16.reuse, UR16, R32 ;  /* 0x00000010101c7c2b */ /* 0x060fe40008000020 */
[C---:B------:R-:W-:Y:S01]  /*53c0*/  DFMA R32, R16.reuse, UR58, R30 ;  /* 0x0000003a10207c2b */ /* 0x040fe2000800001e */
[----:B------:R-:W-:Y:S01]  /*53d0*/  R2UR UR58, R38 ;  /* 0x00000000263a72ca */ /* 0x000fe200000e0000 */
[C---:B-1----:R-:W-:Y:S01]  /*53e0*/  DFMA R6, R16.reuse, UR54, R6 ;  /* 0x0000003610067c2b */ /* 0x042fe20008000006 */
[----:B------:R-:W-:Y:S01]  /*53f0*/  R2UR UR59, R39 ;  /* 0x00000000273b72ca */ /* 0x000fe200000e0000 */
[----:B------:R-:W-:Y:S01]  /*5400*/  DFMA R40, R16, UR18, R40 ;  /* 0x0000001210287c2b */ /* 0x000fe20008000028 */
[----:B------:R-:W1:Y:S01]  /*5410*/  LDCU.128 UR16, c[0x3][0x120] ;  /* 0x00c02400ff1077ac */ /* 0x000e620008000c00 */
[----:B---3--:R-:W-:-:S02]  /*5420*/  DFMA R22, R8, UR12, R22 ;  /* 0x0000000c08167c2b */ /* 0x008fc40008000016 */
[----:B------:R-:W-:Y:S01]  /*5430*/  DFMA R14, R8, UR14, R14 ;  /* 0x0000000e080e7c2b */ /* 0x000fe2000800000e */
[----:B------:R-:W3:Y:S01]  /*5440*/  LDCU.128 UR12, c[0x3][0x130] ;  /* 0x00c02600ff0c77ac */ /* 0x000ee20008000c00 */
[C---:B------:R-:W-:Y:S02]  /*5450*/  DFMA R18, R16.reuse, UR52, R18 ;  /* 0x0000003410127c2b */ /* 0x040fe40008000012 */
[----:B------:R-:W-:Y:S01]  /*5460*/  DFMA R26, R16, UR60, R26 ;  /* 0x0000003c101a7c2b */ /* 0x000fe2000800001a */
[----:B------:R-:W5:Y:S01]  /*5470*/  LDCU.64 UR60, c[0x3][0x108] ;  /* 0x00c02100ff3c77ac */ /* 0x000f620008000a00 */
[C---:B0-----:R-:W-:Y:S02]  /*5480*/  DFMA R30, R8.reuse, UR42, R12 ;  /* 0x0000002a081e7c2b */ /* 0x041fe4000800000c */
[C---:B------:R-:W-:Y:S01]  /*5490*/  DFMA R16, R8.reuse, UR40, R34 ;  /* 0x0000002808107c2b */ /* 0x040fe20008000022 */
[----:B------:R-:W0:Y:S01]  /*54a0*/  LDCU.128 UR40, c[0x3][0x140] ;  /* 0x00c02800ff2877ac */ /* 0x000e220008000c00 */
[----:B------:R-:W-:-:S02]  /*54b0*/  DFMA R12, R8, UR26, R32 ;  /* 0x0000001a080c7c2b */ /* 0x000fc40008000020 */
[C---:B--2---:R-:W-:Y:S01]  /*54c0*/  DFMA R32, R8.reuse, UR48, R6 ;  /* 0x0000003008207c2b */ /* 0x044fe20008000006 */
[----:B------:R-:W2:Y:S01]  /*54d0*/  LDCU.64 UR38, c[0x3][0x218] ;  /* 0x00c04300ff2677ac */ /* 0x000ea20008000a00 */
[----:B------:R-:W2:Y:S01]  /*54e0*/  LDS.64 R6, [R24+0x1680] ;  /* 0x0016800018067984 */ /* 0x000ea20000000a00 */
[C---:B----4-:R-:W-:Y:S02]  /*54f0*/  DFMA R20, R8.reuse, UR44, R20 ;  /* 0x0000002c08147c2b */ /* 0x050fe40008000014 */
[C---:B------:R-:W-:Y:S01]  /*5500*/  DFMA R18, R8.reuse, UR46, R18 ;  /* 0x0000002e08127c2b */ /* 0x040fe20008000012 */
[----:B------:R-:W4:Y:S01]  /*5510*/  LDCU.128 UR44, c[0x3][0x150] ;  /* 0x00c02a00ff2c77ac */ /* 0x000f220008000c00 */
[----:B------:R-:W-:Y:S02]  /*5520*/  DFMA R28, R8, UR50, R28 ;  /* 0x00000032081c7c2b */ /* 0x000fe4000800001c */
[C---:B------:R-:W-:Y:S01]  /*5530*/  DFMA R12, R10.reuse, UR8, R12 ;  /* 0x000000080a0c7c2b */ /* 0x040fe2000800000c */
[----:B------:R-:W4:Y:S01]  /*5540*/  LDCU.128 UR48, c[0x3][0x170] ;  /* 0x00c02e00ff3077ac */ /* 0x000f220008000c00 */
[----:B------:R-:W-:-:S02]  /*5550*/  DFMA R16, R10, UR10, R16 ;  /* 0x0000000a0a107c2b */ /* 0x000fc40008000010 */
[C---:B------:R-:W-:Y:S01]  /*5560*/  DFMA R26, R8.reuse, UR24, R26 ;  /* 0x00000018081a7c2b */ /* 0x040fe2000800001a */
[----:B------:R-:W4:Y:S01]  /*5570*/  LDCU.128 UR8, c[0x3][0x180] ;  /* 0x00c03000ff0877ac */ /* 0x000f220008000c00 */
[----:B------:R-:W-:Y:S02]  /*5580*/  DFMA R46, R8, UR4, R40 ;  /* 0x00000004082e7c2b */ /* 0x000fe40008000028 */
[C---:B-1----:R-:W-:Y:S01]  /*5590*/  DFMA R30, R10.reuse, UR16, R30 ;  /* 0x000000100a1e7c2b */ /* 0x042fe2000800001e */
[----:B------:R-:W1:Y:S01]  /*55a0*/  LDS.64 R8, [R24+0x1b00] ;  /* 0x001b000018087984 */ /* 0x000e620000000a00 */
[C---:B------:R-:W-:Y:S01]  /*55b0*/  DFMA R22, R10.reuse, UR18, R22 ;  /* 0x000000120a167c2b */ /* 0x040fe20008000016 */
[----:B------:R-:W2:Y:S01]  /*55c0*/  LDCU.128 UR16, c[0x3][0x190] ;  /* 0x00c03200ff1077ac */ /* 0x000ea20008000c00 */
[C---:B---3--:R-:W-:Y:S02]  /*55d0*/  DFMA R34, R10.reuse, UR12, R14 ;  /* 0x0000000c0a227c2b */ /* 0x048fe4000800000e */
[C---:B------:R-:W-:Y:S01]  /*55e0*/  DFMA R40, R10.reuse, UR14, R20 ;  /* 0x0000000e0a287c2b */ /* 0x040fe20008000014 */
[----:B------:R-:W3:Y:S01]  /*55f0*/  LDCU.128 UR12, c[0x3][0x1a0] ;  /* 0x00c03400ff0c77ac */ /* 0x000ee20008000c00 */
[----:B0-----:R-:W-:-:S02]  /*5600*/  DFMA R18, R10, UR40, R18 ;  /* 0x000000280a127c2b */ /* 0x001fc40008000012 */
[C---:B------:R-:W-:Y:S01]  /*5610*/  DFMA R42, R10.reuse, UR42, R32 ;  /* 0x0000002a0a2a7c2b */ /* 0x040fe20008000020 */
[----:B------:R-:W0:Y:S01]  /*5620*/  LDCU.128 UR40, c[0x3][0x1c0] ;  /* 0x00c03800ff2877ac */ /* 0x000e220008000c00 */
[C---:B-----5:R-:W-:Y:S02]  /*5630*/  DFMA R14, R10.reuse, UR60, R26 ;  /* 0x0000003c0a0e7c2b */ /* 0x060fe4000800001a */
[C---:B----4-:R-:W-:Y:S01]  /*5640*/  DFMA R44, R10.reuse, UR44, R28 ;  /* 0x0000002c0a2c7c2b */ /* 0x050fe2000800001c */
[----:B------:R-:W4:Y:S01]  /*5650*/  LDCU.64 UR34, c[0x3][0x260] ;  /* 0x00c04c00ff2277ac */ /* 0x000f220008000a00 */
[----:B------:R-:W-:Y:S02]  /*5660*/  DFMA R46, R10, UR46, R46 ;  /* 0x0000002e0a2e7c2b */ /* 0x000fe4000800002e */
[C---:B------:R-:W-:Y:S01]  /*5670*/  DFMA R32, R2.reuse, UR50, R30 ;  /* 0x0000003202207c2b */ /* 0x040fe2000800001e */
[----:B------:R-:W5:Y:S01]  /*5680*/  LDCU.128 UR44, c[0x3][0x1d0] ;  /* 0x00c03a00ff2c77ac */ /* 0x000f620008000c00 */
[C---:B------:R-:W-:Y:S01]  /*5690*/  DFMA R30, R2.reuse, UR8, R22 ;  /* 0x00000008021e7c2b */ /* 0x040fe20008000016 */
[----:B------:R-:W4:Y:S01]  /*56a0*/  LDS.64 R10, [R24+0x1f80] ;  /* 0x001f8000180a7984 */ /* 0x000f220000000a00 */
[C---:B------:R-:W-:Y:S01]  /*56b0*/  DFMA R26, R2.reuse, UR10, R34 ;  /* 0x0000000a021a7c2b */ /* 0x040fe20008000022 */
[----:B------:R-:W1:Y:S01]  /*56c0*/  LDCU.128 UR8, c[0x3][0x1e0] ;  /* 0x00c03c00ff0877ac */ /* 0x000e620008000c00 */
[----:B------:R-:W-:-:S02]  /*56d0*/  DFMA R20, R2, UR48, R16 ;  /* 0x0000003002147c2b */ /* 0x000fc40008000010 */
[C---:B--2---:R-:W-:Y:S01]  /*56e0*/  DFMA R28, R2.reuse, UR18, R18 ;  /* 0x00000012021c7c2b */ /* 0x044fe20008000012 */
[----:B------:R-:W2:Y:S01]  /*56f0*/  LDCU.64 UR48, c[0x3][0x268] ;  /* 0x00c04d00ff3077ac */ /* 0x000ea20008000a00 */
[C---:B------:R-:W-:Y:S02]  /*5700*/  DFMA R22, R2.reuse, UR16, R40 ;  /* 0x0000001002167c2b */ /* 0x040fe40008000028 */
[C---:B---3--:R-:W-:Y:S01]  /*5710*/  DFMA R18, R2.reuse, UR12, R42 ;  /* 0x0000000c02127c2b */ /* 0x048fe2000800002a */
[----:B------:R-:W3:Y:S01]  /*5720*/  LDCU.128 UR16, c[0x3][0x1f0] ;  /* 0x00c03e00ff1077ac */ /* 0x000ee20008000c00 */
[C---:B------:R-:W-:Y:S02]  /*5730*/  DFMA R16, R2.reuse, UR14, R44 ;  /* 0x0000000e02107c2b */ /* 0x040fe4000800002c */
[C---:B------:R-:W-:Y:S01]  /*5740*/  DFMA R12, R2.reuse, UR6, R12 ;  /* 0x00000006020c7c2b */ /* 0x040fe2000800000c */
[----:B------:R-:W2:Y:S01]  /*5750*/  LDCU.128 UR12, c[0x3][0x200] ;  /* 0x00c04000ff0c77ac */ /* 0x000ea20008000c00 */
[----:B------:R-:W-:-:S02]  /*5760*/  DFMA R14, R2, UR58, R14 ;  /* 0x0000003a020e7c2b */ /* 0x000fc4000800000e */
[----:B------:R-:W-:Y:S01]  /*5770*/  DFMA R46, R2, UR30, R46 ;  /* 0x0000001e022e7c2b */ /* 0x000fe2000800002e */
[----:B------:R-:W4:Y:S01]  /*5780*/  LDCU.128 UR4, c[0x3][0x220] ;  /* 0x00c04400ff0477ac */ /* 0x000f220008000c00 */
[C---:B0-----:R-:W-:Y:S01]  /*5790*/  DFMA R20, R6.reuse, UR42, R20 ;  /* 0x0000002a06147c2b */ /* 0x041fe20008000014 */
[----:B------:R-:W0:Y:S01]  /*57a0*/  LDS.64 R2, [R24+0x2400] ;  /* 0x0024000018027984 */ /* 0x000e220000000a00 */
[C---:B------:R-:W-:Y:S01]  /*57b0*/  DFMA R12, R6.reuse, UR40, R12 ;  /* 0x00000028060c7c2b */ /* 0x040fe2000800000c */
[----:B------:R-:W4:Y:S01]  /*57c0*/  LDCU.64 UR58, c[0x3][0x1b8] ;  /* 0x00c03700ff3a77ac */ /* 0x000f220008000a00 */
[C---:B-----5:R-:W-:Y:S02]  /*57d0*/  DFMA R34, R6.reuse, UR44, R32 ;  /* 0x0000002c06227c2b */ /* 0x060fe40008000020 */
[C---:B------:R-:W-:Y:S01]  /*57e0*/  DFMA R30, R6.reuse, UR46, R30 ;  /* 0x0000002e061e7c2b */ /* 0x040fe2000800001e */
[----:B------:R-:W5:Y:S01]  /*57f0*/  LDCU.128 UR40, c[0x3][0x230] ;  /* 0x00c04600ff2877ac */ /* 0x000f620008000c00 */
[----:B-1----:R-:W-:-:S02]  /*5800*/  DFMA R40, R6, UR8, R26 ;  /* 0x0000000806287c2b */ /* 0x002fc4000800001a */
[C---:B------:R-:W-:Y:S01]  /*5810*/  DFMA R22, R6.reuse, UR10, R22 ;  /* 0x0000000a06167c2b */ /* 0x040fe20008000016 */
[----:B------:R-:W1:Y:S01]  /*5820*/  LDCU.128 UR44, c[0x3][0x240] ;  /* 0x00c04800ff2c77ac */ /* 0x000e620008000c00 */
[C---:B---3--:R-:W-:Y:S02]  /*5830*/  DFMA R42, R6.reuse, UR16, R28 ;  /* 0x00000010062a7c2b */ /* 0x048fe4000800001c */
[C---:B--2---:R-:W-:Y:S01]  /*5840*/  DFMA R16, R6.reuse, UR12, R16 ;  /* 0x0000000c06107c2b */ /* 0x044fe20008000010 */
[----:B------:R-:W2:Y:S01]  /*5850*/  LDCU.128 UR8, c[0x3][0x250] ;  /* 0x00c04a00ff0877ac */ /* 0x000ea20008000c00 */
[C---:B------:R-:W-:Y:S02]  /*5860*/  DFMA R46, R6.reuse, UR14, R46 ;  /* 0x0000000e062e7c2b */ /* 0x040fe4000800002e */
[----:B------:R-:W-:Y:S01]  /*5870*/  DFMA R44, R6, UR18, R18 ;  /* 0x00000012062c7c2b */ /* 0x000fe20008000012 */
[----:B------:R-:W3:Y:S01]  /*5880*/  LDCU.128 UR12, c[0x3][0x270] ;  /* 0x00c04e00ff0c77ac */ /* 0x000ee20008000c00 */
[----:B----4-:R-:W-:-:S02]  /*5890*/  DFMA R32, R8, UR4, R20 ;  /* 0x0000000408207c2b */ /* 0x010fc40008000014 */
[----:B------:R-:W-:Y:S01]  /*58a0*/  DFMA R28, R8, UR6, R34 ;  /* 0x00000006081c7c2b */ /* 0x000fe20008000022 */
[----:B------:R-:W4:Y:S01]  /*58b0*/  LDCU.128 UR4, c[0x3][0x280] ;  /* 0x00c05000ff0477ac */ /* 0x000f220008000c00 */
[----:B------:R-:W-:Y:S02]  /*58c0*/  DFMA R14, R6, UR58, R14 ;  /* 0x0000003a060e7c2b */ /* 0x000fe4000800000e */
[C---:B-----5:R-:W-:Y:S01]  /*58d0*/  DFMA R26, R8.reuse, UR40, R30 ;  /* 0x00000028081a7c2b */ /* 0x060fe2000800001e */
[----:B------:R-:W5:Y:S01]  /*58e0*/  LDCU.128 UR16, c[0x3][0x290] ;  /* 0x00c05200ff1077ac */ /* 0x000f620008000c00 */
[----:B------:R-:W0:Y:S01]  /*58f0*/  LDS.64 R6, [R24+0x2880] ;  /* 0x0028800018067984 */ /* 0x000e220000000a00 */
[C---:B------:R-:W-:Y:S02]  /*5900*/  DFMA R30, R8.reuse, UR42, R40 ;  /* 0x0000002a081e7c2b */ /* 0x040fe40008000028 */
[C---:B-1----:R-:W-:Y:S01]  /*5910*/  DFMA R18, R8.reuse, UR44, R22 ;  /* 0x0000002c08127c2b */ /* 0x042fe20008000016 */
[----:B------:R-:W1:Y:S01]  /*5920*/  LDCU.128 UR40, c[0x3][0x2a0] ;  /* 0x00c05400ff2877ac */ /* 0x000e620008000c00 */
[----:B------:R-:W-:-:S02]  /*5930*/  DFMA R12, R8, UR38, R12 ;  /* 0x00000026080c7c2b */ /* 0x000fc4000800000c */
[C---:B------:R-:W-:Y:S01]  /*5940*/  DFMA R20, R8.reuse, UR46, R42 ;  /* 0x0000002e08147c2b */ /* 0x040fe2000800002a */
[----:B------:R-:W1:Y:S01]  /*5950*/  LDCU.128 UR44, c[0x3][0x2b0] ;  /* 0x00c05600ff2c77ac */ /* 0x000e620008000c00 */
[C---:B--2---:R-:W-:Y:S02]  /*5960*/  DFMA R22, R8.reuse, UR8, R44 ;  /* 0x0000000808167c2b */ /* 0x044fe4000800002c */
[C---:B------:R-:W-:Y:S01]  /*5970*/  DFMA R16, R8.reuse, UR10, R16 ;  /* 0x0000000a08107c2b */ /* 0x040fe20008000010 */
[----:B------:R-:W0:Y:S01]  /*5980*/  LDCU.128 UR8, c[0x3][0x2d0] ;  /* 0x00c05a00ff0877ac */ /* 0x000e220008000c00 */
[C---:B------:R-:W-:Y:S02]  /*5990*/  DFMA R14, R8.reuse, UR28, R14 ;  /* 0x0000001c080e7c2b */ /* 0x040fe4000800000e */
[----:B------:R-:W-:Y:S01]  /*59a0*/  DFMA R46, R8, UR34, R46 ;  /* 0x00000022082e7c2b */ /* 0x000fe2000800002e */
[----:B------:R-:W2:Y:S01]  /*59b0*/  LDCU.64 UR56, c[0x3][0x2c8] ;  /* 0x00c05900ff3877ac */ /* 0x000ea20008000a00 */
[----:B------:R-:W2:Y:S01]  /*59c0*/  LDS.64 R8, [R24+0x2d00] ;  /* 0x002d000018087984 */ /* 0x000ea20000000a00 */
[----:B---3--:R-:W-:-:S02]  /*59d0*/  DFMA R12, R10, UR12, R12 ;  /* 0x0000000c0a0c7c2b */ /* 0x008fc4000800000c */
[C---:B------:R-:W-:Y:S01]  /*59e0*/  DFMA R32, R10.reuse, UR14, R32 ;  /* 0x0000000e0a207c2b */ /* 0x040fe20008000020 */
[----:B------:R-:W3:Y:S01]  /*59f0*/  LDCU.128 UR12, c[0x3][0x2e0] ;  /* 0x00c05c00ff0c77ac */ /* 0x000ee20008000c00 */
[C---:B----4-:R-:W-:Y:S01]  /*5a00*/  DFMA R28, R10.reuse, UR4, R28 ;  /* 0x000000040a1c7c2b */ /* 0x050fe2000800001c */
[----:B------:R-:W4:Y:S01]  /*5a10*/  LDS.64 R24, [R24+0x3180] ;  /* 0x0031800018187984 */ /* 0x000f220000000a00 */
[C---:B------:R-:W-:Y:S01]  /*5a20*/  DFMA R34, R10.reuse, UR6, R26 ;  /* 0x000000060a227c2b */ /* 0x040fe2000800001a */
[----:B------:R-:W3:Y:S01]  /*5a30*/  LDCU.128 UR4, c[0x3][0x2f0] ;  /* 0x00c05e00ff0477ac */ /* 0x000ee20008000c00 */
[C---:B-----5:R-:W-:Y:S02]  /*5a40*/  DFMA R30, R10.reuse, UR16, R30 ;  /* 0x000000100a1e7c2b */ /* 0x060fe4000800001e */
[C---:B------:R-:W-:Y:S01]  /*5a50*/  DFMA R18, R10.reuse, UR18, R18 ;  /* 0x000000120a127c2b */ /* 0x040fe20008000012 */
[----:B------:R-:W5:Y:S01]  /*5a60*/  LDCU.128 UR16, c[0x3][0x300] ;  /* 0x00c06000ff1077ac */ /* 0x000f620008000c00 */
[----:B-1----:R-:W-:-:S02]  /*5a70*/  DFMA R40, R10, UR40, R20 ;  /* 0x000000280a287c2b */ /* 0x002fc40008000014 */
[C---:B------:R-:W-:Y:S01]  /*5a80*/  DFMA R22, R10.reuse, UR42, R22 ;  /* 0x0000002a0a167c2b */ /* 0x040fe20008000016 */
[----:B------:R-:W1:Y:S01]  /*5a90*/  LDCU.64 UR54, c[0x3][0x310] ;  /* 0x00c06200ff3677ac */ /* 0x000e620008000a00 */
[C---:B------:R-:W-:Y:S02]  /*5aa0*/  DFMA R42, R10.reuse, UR44, R16 ;  /* 0x0000002c0a2a7c2b */ /* 0x040fe40008000010 */
[----:B------:R-:W-:Y:S01]  /*5ab0*/  DFMA R46, R10, UR46, R46 ;  /* 0x0000002e0a2e7c2b */ /* 0x000fe2000800002e */
[----:B------:R-:W1:Y:S01]  /*5ac0*/  LDCU.128 UR40, c[0x3][0x320] ;  /* 0x00c06400ff2877ac */ /* 0x000e620008000c00 */
[C---:B0-----:R-:W-:Y:S02]  /*5ad0*/  DFMA R20, R2.reuse, UR8, R32 ;  /* 0x0000000802147c2b */ /* 0x041fe40008000020 */
[----:B------:R-:W-:Y:S01]  /*5ae0*/  DFMA R26, R2, UR10, R28 ;  /* 0x0000000a021a7c2b */ /* 0x000fe2000800001c */
[----:B------:R-:W0:Y:S01]  /*5af0*/  LDCU.128 UR44, c[0x3][0x330] ;  /* 0x00c06600ff2c77ac */ /* 0x000e220008000c00 */
[----:B------:R-:W-:-:S02]  /*5b00*/  DFMA R14, R10, UR48, R14 ;  /* 0x000000300a0e7c2b */ /* 0x000fc4000800000e */
[C---:B---3--:R-:W-:Y:S01]  /*5b10*/  DFMA R10, R2.reuse, UR12, R34 ;  /* 0x0000000c020a7c2b */ /* 0x048fe20008000022 */
[----:B------:R-:W3:Y:S01]  /*5b20*/  LDCU.128 UR8, c[0x3][0x340] ;  /* 0x00c06800ff0877ac */ /* 0x000ee20008000c00 */
[C---:B------:R-:W-:Y:S02]  /*5b30*/  DFMA R16, R2.reuse, UR14, R30 ;  /* 0x0000000e02107c2b */ /* 0x040fe4000800001e */
[C---:B------:R-:W-:Y:S01]  /*5b40*/  DFMA R18, R2.reuse, UR4, R18 ;  /* 0x0000000402127c2b */ /* 0x040fe20008000012 */
[----:B------:R-:W4:Y:S01]  /*5b50*/  LDCU.128 UR12, c[0x3][0x350] ;  /* 0x00c06a00ff0c77ac */ /* 0x000f220008000c00 */
[C---:B------:R-:W-:Y:S02]  /*5b60*/  DFMA R28, R2.reuse, UR6, R40 ;  /* 0x00000006021c7c2b */ /* 0x040fe40008000028 */
[C---:B-----5:R-:W-:Y:S01]  /*5b70*/  DFMA R22, R2.reuse, UR16, R22 ;  /* 0x0000001002167c2b */ /* 0x060fe20008000016 */
[----:B------:R-:W5:Y:S01]  /*5b80*/  LDCU.128 UR4, c[0x3][0x360] ;  /* 0x00c06c00ff0477ac */ /* 0x000f620008000c00 */
[----:B------:R-:W-:-:S02]  /*5b90*/  DFMA R42, R2, UR18, R42 ;  /* 0x00000012022a7c2b */ /* 0x000fc4000800002a */
[C---:B--2---:R-:W-:Y:S01]  /*5ba0*/  DFMA R12, R2.reuse, UR56, R12 ;  /* 0x00000038020c7c2b */ /* 0x044fe2000800000c */
[----:B------:R-:W2:Y:S01]  /*5bb0*/  LDCU.128 UR48, c[0x3][0x380] ;  /* 0x00c07000ff3077ac */ /* 0x000ea20008000c00 */
[C---:B------:R-:W-:Y:S02]  /*5bc0*/  DFMA R14, R2.reuse, UR32, R14 ;  /* 0x00000020020e7c2b */ /* 0x040fe4000800000e */
[----:B-1----:R-:W-:Y:S01]  /*5bd0*/  DFMA R46, R2, UR54, R46 ;  /* 0x00000036022e7c2b */ /* 0x002fe2000800002e */
[----:B------:R-:W1:Y:S01]  /*5be0*/  LDCU.128 UR16, c[0x3][0x390] ;  /* 0x00c07200ff1077ac */ /* 0x000e620008000c00 */
[C---:B------:R-:W-:Y:S02]  /*5bf0*/  DFMA R20, R6.reuse, UR42, R20 ;  /* 0x0000002a06147c2b */ /* 0x040fe40008000014 */
[C---:B------:R-:W-:Y:S01]  /*5c00*/  DFMA R2, R6.reuse, UR40, R12 ;  /* 0x0000002806027c2b */ /* 0x040fe2000800000c */
[----:B------:R-:W1:Y:S01]  /*5c10*/  LDCU.64 UR34, c[0x3][0x318] ;  /* 0x00c06300ff2277ac */ /* 0x000e620008000a00 */
[----:B0-----:R-:W-:-:S02]  /*5c20*/  DFMA R26, R6, UR44, R26 ;  /* 0x0000002c061a7c2b */ /* 0x001fc4000800001a */
[C---:B------:R-:W-:Y:S01]  /*5c30*/  DFMA R10, R6.reuse, UR46, R10 ;  /* 0x0000002e060a7c2b */ /* 0x040fe2000800000a */
[----:B------:R-:W0:Y:S01]  /*5c40*/  LDCU.64 UR52, c[0x3][0x378] ;  /* 0x00c06f00ff3477ac */ /* 0x000e220008000a00 */
[C---:B---3--:R-:W-:Y:S02]  /*5c50*/  DFMA R16, R6.reuse, UR8, R16 ;  /* 0x0000000806107c2b */ /* 0x048fe40008000010 */
[C---:B------:R-:W-:Y:S01]  /*5c60*/  DFMA R18, R6.reuse, UR10, R18 ;  /* 0x0000000a06127c2b */ /* 0x040fe20008000012 */
[----:B------:R-:W3:Y:S01]  /*5c70*/  LDCU.64 UR30, c[0x3][0x3c0] ;  /* 0x00c07800ff1e77ac */ /* 0x000ee20008000a00 */
[C---:B----4-:R-:W-:Y:S02]  /*5c80*/  DFMA R28, R6.reuse, UR12, R28 ;  /* 0x0000000c061c7c2b */ /* 0x050fe4000800001c */
[C---:B------:R-:W-:Y:S01]  /*5c90*/  DFMA R22, R6.reuse, UR14, R22 ;  /* 0x0000000e06167c2b */ /* 0x040fe20008000016 */
[----:B------:R-:W4:Y:S01]  /*5ca0*/  LDCU.128 UR40, c[0x3][0x3a0] ;  /* 0x00c07400ff2877ac */ /* 0x000f220008000c00 */
[----:B-----5:R-:W-:-:S02]  /*5cb0*/  DFMA R42, R6, UR4, R42 ;  /* 0x00000004062a7c2b */ /* 0x020fc4000800002a */
[----:B------:R-:W-:Y:S01]  /*5cc0*/  DFMA R46, R6, UR6, R46 ;  /* 0x00000006062e7c2b */ /* 0x000fe2000800002e */
[----:B------:R-:W5:Y:S01]  /*5cd0*/  LDCU.128 UR44, c[0x3][0x3b0] ;  /* 0x00c07600ff2c77ac */ /* 0x000f620008000c00 */
[----:B--2---:R-:W-:Y:S02]  /*5ce0*/  DFMA R20, R8, UR48, R20 ;  /* 0x0000003008147c2b */ /* 0x004fe40008000014 */
[----:B-1----:R-:W-:Y:S01]  /*5cf0*/  DFMA R14, R6, UR34, R14 ;  /* 0x00000022060e7c2b */ /* 0x002fe2000800000e */
[----:B------:R-:W1:Y:S01]  /*5d00*/  LDCU.128 UR8, c[0x3][0x3d0] ;  /* 0x00c07a00ff0877ac */ /* 0x000e620008000c00 */
[C---:B------:R-:W-:Y:S02]  /*5d10*/  DFMA R26, R8.reuse, UR50, R26 ;  /* 0x00000032081a7c2b */ /* 0x040fe4000800001a */
[C---:B------:R-:W-:Y:S01]  /*5d20*/  DFMA R10, R8.reuse, UR16, R10 ;  /* 0x00000010080a7c2b */ /* 0x040fe2000800000a */
[----:B------:R-:W2:Y:S01]  /*5d30*/  LDCU.128 UR12, c[0x3][0x3e0] ;  /* 0x00c07c00ff0c77ac */ /* 0x000ea20008000c00 */
[----:B------:R-:W-:-:S02]  /*5d40*/  DFMA R16, R8, UR18, R16 ;  /* 0x0000001208107c2b */ /* 0x000fc40008000010 */
[C---:B0-----:R-:W-:Y:S01]  /*5d50*/  DFMA R2, R8.reuse, UR52, R2 ;  /* 0x0000003408027c2b */ /* 0x041fe20008000002 */
[----:B------:R-:W0:Y:S01]  /*5d60*/  LDCU.128 UR4, c[0x3][0x3f0] ;  /* 0x00c07e00ff0477ac */ /* 0x000e220008000c00 */
[C---:B------:R-:W-:Y:S02]  /*5d70*/  DFMA R14, R8.reuse, UR36, R14 ;  /* 0x00000024080e7c2b */ /* 0x040fe4000800000e */
[C---:B----4-:R-:W-:Y:S01]  /*5d80*/  DFMA R18, R8.reuse, UR40, R18 ;  /* 0x0000002808127c2b */ /* 0x050fe20008000012 */
[----:B------:R-:W4:Y:S01]  /*5d90*/  LDCU.128 UR48, c[0x3][0x400] ;  /* 0x00c08000ff3077ac */ /* 0x000f220008000c00 */
[C---:B------:R-:W-:Y:S02]  /*5da0*/  DFMA R48, R8.reuse, UR42, R28 ;  /* 0x0000002a08307c2b */ /* 0x040fe4000800001c */
[C---:B-----5:R-:W-:Y:S01]  /*5db0*/  DFMA R40, R8.reuse, UR44, R22 ;  /* 0x0000002c08287c2b */ /* 0x060fe20008000016 */
[----:B------:R-:W5:Y:S01]  /*5dc0*/  LDCU.128 UR16, c[0x3][0x410] ;  /* 0x00c08200ff1077ac */ /* 0x000f620008000c00 */
[----:B------:R-:W-:-:S02]  /*5dd0*/  DFMA R42, R8, UR46, R42 ;  /* 0x0000002e082a7c2b */ /* 0x000fc4000800002a */
[----:B---3--:R-:W-:Y:S01]  /*5de0*/  DFMA R46, R8, UR30, R46 ;  /* 0x0000001e082e7c2b */ /* 0x008fe2000800002e */
[----:B------:R-:W3:Y:S01]  /*5df0*/  LDCU.64 UR34, c[0x3][0x3c8] ;  /* 0x00c07900ff2277ac */ /* 0x000ee20008000a00 */
[C---:B-1----:R-:W-:Y:S02]  /*5e00*/  DFMA R22, R24.reuse, UR10, R20 ;  /* 0x0000000a18167c2b */ /* 0x042fe40008000014 */
[C---:B------:R-:W-:Y:S02]  /*5e10*/  DFMA R28, R24.reuse, UR8, R2 ;  /* 0x00000008181c7c2b */ /* 0x040fe40008000002 */
[C---:B--2---:R-:W-:Y:S02]  /*5e20*/  DFMA R20, R24.reuse, UR12, R26 ;  /* 0x0000000c18147c2b */ /* 0x044fe4000800001a */
[C---:B------:R-:W-:Y:S02]  /*5e30*/  DFMA R2, R24.reuse, UR14, R10 ;  /* 0x0000000e18027c2b */ /* 0x040fe4000800000a */
[----:B0-----:R-:W-:-:S02]  /*5e40*/  DFMA R32, R24, UR4, R16 ;  /* 0x0000000418207c2b */ /* 0x001fc40008000010 */
[C---:B------:R-:W-:Y:S02]  /*5e50*/  DFMA R34, R24.reuse, UR6, R18 ;  /* 0x0000000618227c2b */ /* 0x040fe40008000012 */
[C---:B----4-:R-:W-:Y:S02]  /*5e60*/  DFMA R48, R24.reuse, UR48, R48 ;  /* 0x0000003018307c2b */ /* 0x050fe40008000030 */
[C---:B------:R-:W-:Y:S02]  /*5e70*/  DFMA R40, R24.reuse, UR50, R40 ;  /* 0x0000003218287c2b */ /* 0x040fe40008000028 */
[C---:B-----5:R-:W-:Y:S02]  /*5e80*/  DFMA R42, R24.reuse, UR16, R42 ;  /* 0x00000010182a7c2b */ /* 0x060fe4000800002a */
[C---:B---3--:R-:W-:Y:S02]  /*5e90*/  DFMA R26, R24.reuse, UR34, R14 ;  /* 0x00000022181a7c2b */ /* 0x048fe4000800000e */
[----:B------:R-:W-:-:S11]  /*5ea0*/  DFMA R44, R24, UR18, R46 ;  /* 0x00000012182c7c2b */ /* 0x000fd6000800002e */
.L_x_392:
[----:B------:R-:W-:Y:S05]  /*5eb0*/  BSYNC.RECONVERGENT B0 ;  /* 0x0000000000007941 */ /* 0x000fea0003800200 */
.L_x_391:
        /* <DEDUP_REMOVED lines=17> */
.L_x_393:
        /* <DEDUP_REMOVED lines=11> */
.L_x_2956:


//--------------------- .text._Z40massMatrixMultiplyMonolithicGlobalKernelILi11ELi12ELi1EEviPKdS1_S1_S1_Pd --------------------------
	.section	.text._Z40massMatrixMultiplyMonolithicGlobalKernelILi11ELi12ELi1EEviPKdS1_S1_S1_Pd,"ax",@progbits
	.align	128
        .global         _Z40massMatrixMultiplyMonolithicGlobalKernelILi11ELi12ELi1EEviPKdS1_S1_S1_Pd
        .type           _Z40massMatrixMultiplyMonolithicGlobalKernelILi11ELi12ELi1EEviPKdS1_S1_S1_Pd,@function
        .size           _Z40massMatrixMultiplyMonolithicGlobalKernelILi11ELi12ELi1EEviPKdS1_S1_S1_Pd,(.L_x_2957 - _Z40massMatrixMultiplyMonolithicGlobalKernelILi11ELi12ELi1EEviPKdS1_S1_S1_Pd)
        .other          _Z40massMatrixMultiplyMonolithicGlobalKernelILi11ELi12ELi1EEviPKdS1_S1_S1_Pd,@"STO_CUDA_ENTRY STV_DEFAULT"
_Z40massMatrixMultiplyMonolithicGlobalKernelILi11ELi12ELi1EEviPKdS1_S1_S1_Pd:
.text._Z40massMatrixMultiplyMonolithicGlobalKernelILi11ELi12ELi1EEviPKdS1_S1_S1_Pd:
[----:B------:R-:W-:Y:S01]  /*0000*/  LDC R1, c[0x0][0x37c] ;  /* 0x0000df00ff017b82 */ /* 0x000fe20000000800 */
[----:B------:R-:W0:Y:S07]  /*0010*/  S2R R29, SR_TID.Y ;  /* 0x00000000001d7919 */ /* 0x000e2e0000002200 */
[----:B------:R-:W0:Y:S01]  /*0020*/  S2UR UR4, SR_CTAID.X ;  /* 0x00000000000479c3 */ /* 0x000e220000002500 */
[----:B------:R-:W1:Y:S01]  /*0030*/  LDCU UR6, c[0x0][0x380] ;  /* 0x00007000ff0677ac */ /* 0x000e620008000800 */
[----:B------:R-:W-:Y:S01]  /*0040*/  CS2R R60, SRZ ;  /* 0x00000000003c7805 */ /* 0x000fe2000001ff00 */
[----:B------:R-:W2:Y:S01]  /*0050*/  S2R R27, SR_TID.X ;  /* 0x00000000001b7919 */ /* 0x000ea20000002100 */
[----:B------:R-:W-:-:S02]  /*0060*/  CS2R R58, SRZ ;  /* 0x00000000003a7805 */ /* 0x000fc4000001ff00 */
[----:B------:R-:W-:Y:S02]  /*0070*/  CS2R R56, SRZ ;  /* 0x0000000000387805 */ /* 0x000fe4000001ff00 */
[----:B------:R-:W-:Y:S01]  /*0080*/  CS2R R52, SRZ ;  /* 0x0000000000347805 */ /* 0x000fe2000001ff00 */
[----:B------:R-:W3:Y:S08]  /*0090*/  LDC.64 R236, c[0x0][0x388] ;  /* 0x0000e200ffec7b82 */ /* 0x000ef00000000a00 */
[----:B------:R-:W4:Y:S01]  /*00a0*/  LDC.64 R240, c[0x0][0x390] ;  /* 0x0000e400fff07b82 */ /* 0x000f220000000a00 */
[----:B0-----:R-:W-:Y:S01]  /*00b0*/  VIADD R4, R29, UR4 ;  /* 0x000000041d047c36 */ /* 0x001fe20008000000 */
[----:B------:R-:W4:Y:S03]  /*00c0*/  LDCU.64 UR4, c[0x0][0x358] ;  /* 0x00006b00ff0477ac */ /* 0x000f260008000a00 */
[C---:B--2---:R-:W-:Y:S01]  /*00d0*/  IMAD R3, R4.reuse, 0x90, R27 ;  /* 0x0000009004037824 */ /* 0x044fe200078e021b */
[----:B-1----:R-:W-:-:S03]  /*00e0*/  ISETP.GE.AND P0, PT, R4, UR6, PT ;  /* 0x0000000604007c0c */ /* 0x002fc6000bf06270 */
[----:B------:R-:W-:-:S04]  /*00f0*/  IMAD R3, R3, 0xc, RZ ;  /* 0x0000000c03037824 */ /* 0x000fc800078e02ff */
[----:B---3--:R-:W-:Y:S01]  /*0100*/  IMAD.WIDE R236, R3, 0x8, R236 ;  /* 0x0000000803ec7825 */ /* 0x008fe200078e02ec */
[C---:B------:R-:W-:Y:S01]  /*0110*/  PRMT R0, R27.reuse, 0x9910, RZ ;  /* 0x000099101b007816 */ /* 0x040fe200000000ff */
[----:B------:R-:W0:Y:S01]  /*0120*/  S2R R9, SR_CgaCtaId ;  /* 0x0000000000097919 */ /* 0x000e220000008800 */
[----:B------:R-:W-:-:S03]  /*0130*/  LOP3.LUT R2, R27, 0xffff, RZ, 0xc0, !PT ;  /* 0x0000ffff1b027812 */ /* 0x000fc600078ec0ff */
        /* <DEDUP_REMOVED lines=74> */
[----:B------:R-:W-:Y:S01]  /*05e0*/  IMAD R0, R0, 0x75, RZ ;  /* 0x0000007500007824 */ /* 0x000fe200078e02ff */
[----:B------:R-:W-:Y:S01]  /*05f0*/  BAR.SYNC.DEFER_BLOCKING 0x0 ;  /* 0x0000000000007b1d */ /* 0x000fe20000010000 */
[----:B------:R-:W-:-:S03]  /*0600*/  IMAD R7, R2, 0x1556, RZ ;  /* 0x0000155602077824 */ /* 0x000fc600078e02ff */
[----:B------:R-:W-:Y:S01]  /*0610*/  LOP3.LUT R3, R0, 0xffff, RZ, 0xc0, !PT ;  /* 0x0000ffff00037812 */ /* 0x000fe200078ec0ff */
[----:B------:R-:W-:Y:S01]  /*0620*/  IMAD R0, R2, 0x1746, RZ ;  /* 0x0000174602007824 */ /* 0x000fe200078e02ff */
[----:B------:R-:W-:Y:S02]  /*0630*/  ISETP.GT.U32.AND P1, PT, R27, 0x78, PT ;  /* 0x000000781b00780c */ /* 0x000fe40003f24070 */
[----:B------:R-:W-:Y:S01]  /*0640*/  SHF.R.U32.HI R3, RZ, 0x8, R3 ;  /* 0x00000008ff037819 */ /* 0x000fe20000011603 */
[----:B------:R-:W-:Y:S01]  /*0650*/  BSSY.RECONVERGENT B0, `(.L_x_394) ;  /* 0x0000143000007945 */ /* 0x000fe20003800200 */
[----:B------:R-:W-:Y:S02]  /*0660*/  SHF.R.U32.HI R0, RZ, 0x10, R0 ;  /* 0x00000010ff007819 */ /* 0x000fe40000011600 */
[----:B------:R-:W-:Y:S01]  /*0670*/  SHF.R.U32.HI R7, RZ, 0x10, R7 ;  /* 0x00000010ff077819 */ /* 0x000fe20000011607 */
[----:B------:R-:W-:Y:S01]  /*0680*/  IMAD.MOV R5, RZ, RZ, -R3 ;  /* 0x000000ffff057224 */ /* 0x000fe200078e0a03 */
[----:B------:R-:W-:-:S02]  /*0690*/  PRMT R8, R0, 0x9910, RZ ;  /* 0x0000991000087816 */ /* 0x000fc400000000ff */
[----:B------:R-:W-:Y:S02]  /*06a0*/  PRMT R26, R7, 0x9910, RZ ;  /* 0x00009910071a7816 */ /* 0x000fe400000000ff */
[----:B------:R-:W-:Y:S02]  /*06b0*/  PRMT R5, R5, 0x7710, RZ ;  /* 0x0000771005057816 */ /* 0x000fe400000000ff */
[----:B------:R-:W-:Y:S02]  /*06c0*/  MOV R0, 0x400 ;  /* 0x0000040000007802 */ /* 0x000fe40000000f00 */
[----:B------:R-:W-:Y:S01]  /*06d0*/  ISETP.GT.U32.AND P2, PT, R27, 0x83, PT ;  /* 0x000000831b00780c */ /* 0x000fe20003f44070 */
[----:B------:R-:W-:Y:S01]  /*06e0*/  IMAD.IADD R5, R5, 0x1, R27 ;  /* 0x0000000105057824 */ /* 0x000fe200078e021b */
[----:B0-----:R-:W-:Y:S01]  /*06f0*/  LEA R2, R9, R0, 0x18 ;  /* 0x0000000009027211 */ /* 0x001fe200078ec0ff */
[----:B------:R-:W-:-:S03]  /*0700*/  IMAD R0, R8, 0xb, RZ ;  /* 0x0000000b08007824 */ /* 0x000fc600078e02ff */
[----:B------:R-:W-:Y:S01]  /*0710*/  LOP3.LUT R6, R5, 0xfe, RZ, 0xc0, !PT ;  /* 0x000000fe05067812 */ /* 0x000fe200078ec0ff */
[----:B------:R-:W-:Y:S02]  /*0720*/  IMAD R5, R26, 0xc, RZ ;  /* 0x0000000c1a057824 */ /* 0x000fe400078e02ff */
[----:B------:R-:W-:Y:S01]  /*0730*/  IMAD.MOV R0, RZ, RZ, -R0 ;  /* 0x000000ffff007224 */ /* 0x000fe200078e0a00 */
[----:B------:R-:W-:Y:S01]  /*0740*/  LEA.HI R6, R6, R3, RZ, 0x1f ;  /* 0x0000000306067211 */ /* 0x000fe200078ff8ff */
[----:B------:R-:W-:Y:S02]  /*0750*/  IMAD.MOV R5, RZ, RZ, -R5 ;  /* 0x000000ffff057224 */ /* 0x000fe400078e0a05 */
[----:B------:R-:W-:Y:S01]  /*0760*/  IMAD R2, R29, 0x3600, R2 ;  /* 0x000036001d027824 */ /* 0x000fe200078e0202 */
[----:B------:R-:W-:Y:S02]  /*0770*/  LOP3.LUT R6, R6, 0xf8, RZ, 0xc0, !PT ;  /* 0x000000f806067812 */ /* 0x000fe400078ec0ff */
[----:B------:R-:W-:Y:S01]  /*0780*/  PRMT R0, R0, 0x7710, RZ ;  /* 0x0000771000007816 */ /* 0x000fe200000000ff */
[----:B------:R-:W-:Y:S01]  /*0790*/  IMAD R7, R7, 0x480, R2 ;  /* 0x0000048007077824 */ /* 0x000fe200078e0202 */
[----:B------:R-:W-:-:S02]  /*07a0*/  PRMT R5, R5, 0x7710, RZ ;  /* 0x0000771005057816 */ /* 0x000fc400000000ff */
[----:B------:R-:W-:Y:S01]  /*07b0*/  SHF.R.U32.HI R3, RZ, 0x3, R6 ;  /* 0x00000003ff037819 */ /* 0x000fe20000011606 */
[--C-:B------:R-:W-:Y:S02]  /*07c0*/  IMAD.IADD R0, R0, 0x1, R27.reuse ;  /* 0x0000000100007824 */ /* 0x100fe400078e021b */
[--C-:B------:R-:W-:Y:S02]  /*07d0*/  IMAD.IADD R5, R5, 0x1, R27.reuse ;  /* 0x0000000105057824 */ /* 0x100fe400078e021b */
[----:B------:R-:W-:Y:S01]  /*07e0*/  IMAD R2, R3, 0x60, R2 ;  /* 0x0000006003027824 */ /* 0x000fe200078e0202 */
[----:B------:R-:W-:Y:S02]  /*07f0*/  LOP3.LUT R9, R0, 0xffff, RZ, 0xc0, !PT ;  /* 0x0000ffff00097812 */ /* 0x000fe400078ec0ff */
[----:B------:R-:W-:Y:S01]  /*0800*/  LOP3.LUT R6, R5, 0xffff, RZ, 0xc0, !PT ;  /* 0x0000ffff05067812 */ /* 0x000fe200078ec0ff */
[----:B------:R-:W-:Y:S02]  /*0810*/  IMAD R0, R3, 0x420, R2 ;  /* 0x0000042003007824 */ /* 0x000fe400078e0202 */
[----:B------:R-:W-:-:S02]  /*0820*/  @!P0 IMAD R5, R4, 0x533, R27 ;  /* 0x0000053304058824 */ /* 0x000fc400078e021b */
[----:B------:R-:W-:Y:S02]  /*0830*/  IMAD R3, R6, 0x60, R7 ;  /* 0x0000006006037824 */ /* 0x000fe400078e0207 */
[C---:B------:R-:W-:Y:S02]  /*0840*/  IMAD R2, R9.reuse, 0x8, R2 ;  /* 0x0000000809027824 */ /* 0x040fe400078e0202 */
        /* <DEDUP_REMOVED lines=49> */
[----:B------:R-:W4:Y:S01]  /*0b60*/  @!P0 LDG.E.64.CONSTANT R48, desc[UR4][R48.64+0x25d0] ;  /* 0x0025d00430308981 */ /* 0x000f22000c1e9b00 */
[----:B--2---:R-:W-:-:S08]  /*0b70*/  DFMA R112, R124, R112, RZ ;  /* 0x000000707c70722b */ /* 0x004fd000000000ff */
[----:B---3--:R-:W-:Y:S02]  /*0b80*/  DFMA R112, R44, R114, R112 ;  /* 0x000000722c70722b */ /* 0x008fe40000000070 */
[C---:B----4-:R-:W-:Y:S02]  /*0b90*/  DFMA R122, R124.reuse, R122, RZ ;  /* 0x0000007a7c7a722b */ /* 0x050fe400000000ff */
[----:B------:R-:W-:-:S04]  /*0ba0*/  DFMA R130, R124, R130, RZ ;  /* 0x000000827c82722b */ /* 0x000fc800000000ff */
[----:B------:R-:W-:Y:S01]  /*0bb0*/  DFMA R112, R38, R116, R112 ;  /* 0x000000742670722b */ /* 0x000fe20000000070 */
[----:B------:R-:W2:Y:S01]  /*0bc0*/  LDG.E.64.CONSTANT R116, desc[UR4][R32.64+0x98] ;  /* 0x0000980420747981 */ /* 0x000ea2000c1e9b00 */
[----:B------:R-:W-:-:S03]  /*0bd0*/  DFMA R122, R44, R126, R122 ;  /* 0x0000007e2c7a722b */ /* 0x000fc6000000007a */
[----:B------:R-:W3:Y:S01]  /*0be0*/  LDG.E.64.CONSTANT R126, desc[UR4][R32.64+0x168] ;  /* 0x00016804207e7981 */ /* 0x000ee2000c1e9b00 */
[----:B------:R-:W-:-:S03]  /*0bf0*/  DFMA R130, R44, R194, R130 ;  /* 0x000000c22c82722b */ /* 0x000fc60000000082 */
[----:B------:R-:W4:Y:S01]  /*0c00*/  LDG.E.64.CONSTANT R194, desc[UR4][R32.64+0x370] ;  /* 0x0003700420c27981 */ /* 0x000f22000c1e9b00 */
[----:B------:R-:W-:-:S03]  /*0c10*/  DFMA R112, R30, R118, R112 ;  /* 0x000000761e70722b */ /* 0x000fc60000000070 */
[----:B------:R-:W2:Y:S01]  /*0c20*/  LDG.E.64.CONSTANT R118, desc[UR4][R32.64+0x120] ;  /* 0x0001200420767981 */ /* 0x000ea2000c1e9b00 */
[C---:B------:R-:W-:Y:S02]  /*0c30*/  DFMA R122, R38.reuse, R128, R122 ;  /* 0x00000080267a722b */ /* 0x040fe4000000007a */
        /* <DEDUP_REMOVED lines=37> */
[----:B------:R-:W-:-:S08]  /*0e90*/  DFMA R202, R124, R202, RZ ;  /* 0x000000ca7cca722b */ /* 0x000fd000000000ff */
[----:B------:R-:W-:Y:S02]  /*0ea0*/  DFMA R208, R44, R208, R202 ;  /* 0x000000d02cd0722b */ /* 0x000fe400000000ca */
[----:B------:R-:W3:Y:S01]  /*0eb0*/  LDG.E.64.CONSTANT R202, desc[UR4][R32.64+0x278] ;  /* 0x0002780420ca7981 */ /* 0x000ee2000c1e9b00 */
[----:B--2---:R-:W-:Y:S02]  /*0ec0*/  DFMA R6, R30, R118, R6 ;  /* 0x000000761e06722b */ /* 0x004fe40000000006 */
[C---:B----4-:R-:W-:Y:S01]  /*0ed0*/  DFMA R194, R124.reuse, R194, RZ ;  /* 0x000000c27cc2722b */ /* 0x050fe200000000ff */
[----:B------:R-:W2:Y:S01]  /*0ee0*/  LDG.E.64.CONSTANT R118, desc[UR4][R32.64+0xa8] ;  /* 0x0000a80420767981 */ /* 0x000ea2000c1e9b00 */
[C---:B---3--:R-:W-:Y:S02]  /*0ef0*/  DFMA R130, R124.reuse, R130, RZ ;  /* 0x000000827c82722b */ /* 0x048fe400000000ff */
[C---:B------:R-:W-:Y:S02]  /*0f00*/  DFMA R46, R124.reuse, R46, RZ ;  /* 0x0000002e7c2e722b */ /* 0x040fe400000000ff */
[----:B------:R-:W-:-:S02]  /*0f10*/  DFMA R120, R124, R120, RZ ;  /* 0x000000787c78722b */ /* 0x000fc400000000ff */
[C---:B------:R-:W-:Y:S02]  /*0f20*/  DFMA R54, R124.reuse, R54, RZ ;  /* 0x000000367c36722b */ /* 0x040fe400000000ff */
[----:B------:R-:W-:Y:S02]  /*0f30*/  DFMA R122, R124, R122, RZ ;  /* 0x0000007a7c7a722b */ /* 0x000fe400000000ff */
[----:B------:R-:W-:Y:S02]  /*0f40*/  DFMA R114, R42, R114, R6 ;  /* 0x000000722a72722b */ /* 0x000fe40000000006 */
[----:B------:R-:W-:Y:S01]  /*0f50*/  DFMA R198, R44, R198, R46 ;  /* 0x000000c62cc6722b */ /* 0x000fe2000000002e */
[----:B------:R-:W3:Y:S01]  /*0f60*/  LDG.E.64.CONSTANT R46, desc[UR4][R32.64+0x140] ;  /* 0x00014004202e7981 */ /* 0x000ee2000c1e9b00 */
[----:B------:R-:W-:Y:S02]  /*0f70*/  DFMA R62, R124, R62, RZ ;  /* 0x0000003e7c3e722b */ /* 0x000fe400000000ff */
[----:B------:R-:W-:Y:S01]  /*0f80*/  DFMA R200, R44, R200, R54 ;  /* 0x000000c82cc8722b */ /* 0x000fe20000000036 */
[----:B------:R-:W4:Y:S01]  /*0f90*/  LDG.E.64.CONSTANT R124, desc[UR4][R32.64+0x3d8] ;  /* 0x0003d804207c7981 */ /* 0x000f22000c1e9b00 */
[----:B------:R-:W-:-:S02]  /*0fa0*/  DFMA R114, R36, R8, R114 ;  /* 0x000000082472722b */ /* 0x000fc40000000072 */
[----:B------:R-:W-:Y:S01]  /*0fb0*/  DFMA R112, R26, R112, R210 ;  /* 0x000000701a70722b */ /* 0x000fe200000000d2 */
[----:B------:R-:W4:Y:S01]  /*0fc0*/  LDG.E.64.CONSTANT R54, desc[UR4][R32.64+0x1c8] ;  /* 0x0001c80420367981 */ /* 0x000f22000c1e9b00 */
[C---:B------:R-:W-:Y:S02]  /*0fd0*/  DFMA R6, R44.reuse, R126, R120 ;  /* 0x0000007e2c06722b */ /* 0x040fe40000000078 */
[C---:B------:R-:W-:Y:S01]  /*0fe0*/  DFMA R128, R44.reuse, R128, R122 ;  /* 0x000000802c80722b */ /* 0x040fe2000000007a */
[----:B------:R-:W4:Y:S01]  /*0ff0*/  LDG.E.64.CONSTANT R120, desc[UR4][R32.64+0x50] ;  /* 0x0000500420787981 */ /* 0x000f22000c1e9b00 */
[C---:B------:R-:W-:Y:S02]  /*1000*/  DFMA R196, R44.reuse, R196, R62 ;  /* 0x000000c42cc4722b */ /* 0x040fe4000000003e */
[C---:B------:R-:W-:Y:S01]  /*1010*/  DFMA R204, R44.reuse, R204, R130 ;  /* 0x000000cc2ccc722b */ /* 0x040fe20000000082 */
        /* <DEDUP_REMOVED lines=8> */
[----:B------:R-:W-:Y:S01]  /*10a0*/  DFMA R226, R40, R226, R114 ;  /* 0x000000e228e2722b */ /* 0x000fe20000000072 */
[----:B------:R-:W4:Y:S04]  /*10b0*/  LDG.E.64.CONSTANT R214, desc[UR4][R32.64+0x1d0] ;  /* 0x0001d00420d67981 */ /* 0x000f28000c1e9b00 */
[----:B------:R-:W4:Y:S04]  /*10c0*/  LDG.E.64.CONSTANT R8, desc[UR4][R32.64+0x228] ;  /* 0x0002280420087981 */ /* 0x000f28000c1e9b00 */
[----:B------:R-:W4:Y:S04]  /*10d0*/  LDG.E.64.CONSTANT R114, desc[UR4][R32.64+0x280] ;  /* 0x0002800420727981 */ /* 0x000f28000c1e9b00 */
[----:B------:R-:W4:Y:S01]  /*10e0*/  LDG.E.64.CONSTANT R62, desc[UR4][R32.64+0x178] ;  /* 0x00017804203e7981 */ /* 0x000f22000c1e9b00 */
[----:B------:R-:W-:-:S02]  /*10f0*/  DFMA R116, R34, R220, R116 ;  /* 0x000000dc2274722b */ /* 0x000fc40000000074 */
        /* <DEDUP_REMOVED lines=15> */
[C---:B----4-:R-:W-:Y:S02]  /*11f0*/  DFMA R124, R38.reuse, R124, R208 ;  /* 0x0000007c267c722b */ /* 0x050fe400000000d0 */
[----:B------:R-:W-:Y:S01]  /*1200*/  DFMA R54, R38, R54, R128 ;  /* 0x000000362636722b */ /* 0x000fe20000000080 */
[----:B------:R-:W4:Y:S01]  /*1210*/  LDG.E.64.CONSTANT R128, desc[UR4][R32.64+0x3e8] ;  /* 0x0003e80420807981 */ /* 0x000f22000c1e9b00 */
[----:B------:R-:W-:-:S03]  /*1220*/  DFMA R50, R48, R120, R50 ;  /* 0x000000783032722b */ /* 0x000fc60000000032 */
        /* <DEDUP_REMOVED lines=13> */
[C---:B------:R-:W-:Y:S02]  /*1300*/  DFMA R54, R30.reuse, R214, R54 ;  /* 0x000000d61e36722b */ /* 0x040fe40000000036 */
[C---:B------:R-:W-:Y:S01]  /*1310*/  DFMA R208, R30.reuse, R114, R198 ;  /* 0x000000721ed0722b */ /* 0x040fe200000000c6 */
[----:B------:R-:W4:Y:S01]  /*1320*/  LDG.E.64.CONSTANT R214, desc[UR4][R32.64+0x200] ;  /* 0x0002000420d67981 */ /* 0x000f22000c1e9b00 */
[C---:B------:R-:W-:Y:S02]  /*1330*/  DFMA R206, R30.reuse, R8, R196 ;  /* 0x000000081ece722b */ /* 0x040fe400000000c4 */
[----:B------:R-:W-:Y:S01]  /*1340*/  DFMA R6, R30, R62, R6 ;  /* 0x0000003e1e06722b */ /* 0x000fe20000000006 */
[----:B------:R-:W4:Y:S04]  /*1350*/  LDG.E.64.CONSTANT R8, desc[UR4][R32.64+0x1e8] ;  /* 0x0001e80420087981 */ /* 0x000f28000c1e9b00 */
[----:B------:R-:W4:Y:S04]  /*1360*/  LDG.E.64.CONSTANT R114, desc[UR4][R32.64+0x240] ;  /* 0x0002400420727981 */ /* 0x000f28000c1e9b00 */
[----:B------:R-:W4:Y:S01]  /*1370*/  LDG.E.64.CONSTANT R196, desc[UR4][R32.64+0x298] ;  /* 0x0002980420c47981 */ /* 0x000f22000c1e9b00 */
[----:B------:R-:W-:-:S02]  /*1380*/  DFMA R220, R42, R220, R54 ;  /* 0x000000dc2adc722b */ /* 0x000fc40000000036 */
[C---:B------:R-:W-:Y:S01]  /*1390*/  DFMA R6, R42.reuse, R216, R6 ;  /* 0x000000d82a06722b */ /* 0x040fe20000000006 */
        /* <DEDUP_REMOVED lines=11> */
[----:B------:R-:W4:Y:S01]  /*1450*/  LDG.E.64.CONSTANT R218, desc[UR4][R32.64+0x1a8] ;  /* 0x0001a80420da7981 */ /* 0x000f22000c1e9b00 */
[----:B------:R-:W-:-:S03]  /*1460*/  DFMA R216, R30, R212, R126 ;  /* 0x000000d41ed8722b */ /* 0x000fc6000000007e */
[----:B------:R-:W4:Y:S04]  /*1470*/  LDG.E.64.CONSTANT R212, desc[UR4][R32.64+0x258] ;  /* 0x0002580420d47981 */ /* 0x000f28000c1e9b00 */
[----:B------:R-:W4:Y:S04]  /*1480*/  LDG.E.64.CONSTANT R126, desc[UR4][R32.64+0x2b0] ;  /* 0x0002b004207e7981 */ /* 0x000f28000c1e9b00 */
[----:B------:R-:W4:Y:S01]  /*1490*/  LDG.E.64.CONSTANT R62, desc[UR4][R32.64+0x150] ;  /* 0x00015004203e7981 */ /* 0x000f22000c1e9b00 */
[----:B------:R-:W-:Y:S02]  /*14a0*/  DFMA R130, R42, R202, R130 ;  /* 0x000000ca2a82722b */ /* 0x000fe40000000082 */
[----:B--2---:R-:W-:Y:S01]  /*14b0*/  DFMA R6, R40, R118, R6 ;  /* 0x000000762806722b */ /* 0x004fe20000000006 */
[----:B------:R-:W2:Y:S01]  /*14c0*/  LDG.E.64.CONSTANT R118, desc[UR4][R32.64+0x260] ;  /* 0x0002600420767981 */ /* 0x000ea2000c1e9b00 */
[----:B---3--:R-:W-:-:S03]  /*14d0*/  DFMA R120, R36, R120, R220 ;  /* 0x000000782478722b */ /* 0x008fc600000000dc */
[----:B------:R-:W3:Y:S01]  /*14e0*/  LDG.E.64.CONSTANT R220, desc[UR4][R32.64+0x368] ;  /* 0x0003680420dc7981 */ /* 0x000ee2000c1e9b00 */
[----:B----4-:R-:W-:-:S03]  /*14f0*/  DFMA R122, R36, R122, R222 ;  /* 0x0000007a247a722b */ /* 0x010fc600000000de */
[----:B------:R-:W4:Y:S01]  /*1500*/  LDG.E.64.CONSTANT R222, desc[UR4][R32.64+0x310] ;  /* 0x0003100420de7981 */ /* 0x000f22000c1e9b00 */
[----:B------:R-:W-:-:S03]  /*1510*/  DFMA R46, R36, R46, R224 ;  /* 0x0000002e242e722b */ /* 0x000fc600000000e0 */
[----:B------:R-:W3:Y:S01]  /*1520*/  LDG.E.64.CONSTANT R224, desc[UR4][R32.64+0x410] ;  /* 0x0004100420e07981 */ /* 0x000ee2000c1e9b00 */
[----:B------:R-:W-:Y:S02]  /*1530*/  DFMA R38, R30, R38, R124 ;  /* 0x000000261e26722b */ /* 0x000fe4000000007c */
[C---:B------:R-:W-:Y:S01]  /*1540*/  DFMA R194, R42.reuse, R204, R194 ;  /* 0x000000cc2ac2722b */ /* 0x040fe200000000c2 */
[----:B------:R-:W4:Y:S04]  /*1550*/  LDG.E.64.CONSTANT R30, desc[UR4][R32.64+0x158] ;  /* 0x00015804201e7981 */ /* 0x000f28000c1e9b00 */
[----:B------:R-:W3:Y:S01]  /*1560*/  LDG.E.64.CONSTANT R204, desc[UR4][R32.64+0x400] ;  /* 0x0004000420cc7981 */ /* 0x000ee2000c1e9b00 */
[----:B------:R-:W-:-:S03]  /*1570*/  DFMA R38, R42, R128, R38 ;  /* 0x000000802a26722b */ /* 0x000fc60000000026 */
[----:B------:R-:W4:Y:S01]  /*1580*/  LDG.E.64.CONSTANT R128, desc[UR4][R32.64+0x2e8] ;  /* 0x0002e80420807981 */ /* 0x000f22000c1e9b00 */
[----:B------:R-:W-:-:S03]  /*1590*/  DFMA R120, R40, R8, R120 ;  /* 0x000000082878722b */ /* 0x000fc60000000078 */
[----:B------:R-:W3:Y:S01]  /*15a0*/  LDG.E.64.CONSTANT R124, desc[UR4][R32.64+0x2b8] ;  /* 0x0002b804207c7981 */ /* 0x000ee2000c1e9b00 */
[----:B------:R-:W-:-:S03]  /*15b0*/  DFMA R122, R40, R114, R122 ;  /* 0x00000072287a722b */ /* 0x000fc6000000007a */
[----:B------:R-:W3:Y:S01]  /*15c0*/  LDG.E.64.CONSTANT R8, desc[UR4][R32.64+0x340] ;  /* 0x0003400420087981 */ /* 0x000ee2000c1e9b00 */
[----:B------:R-:W-:-:S03]  /*15d0*/  DFMA R202, R40, R196, R46 ;  /* 0x000000c428ca722b */ /* 0x000fc6000000002e */
[----:B------:R-:W3:Y:S04]  /*15e0*/  LDG.E.64.CONSTANT R114, desc[UR4][R32.64+0x398] ;  /* 0x0003980420727981 */ /* 0x000ee8000c1e9b00 */
[----:B------:R-:W3:Y:S01]  /*15f0*/  LDG.E.64.CONSTANT R46, desc[UR4][R32.64+0x3f0] ;  /* 0x0003f004202e7981 */ /* 0x000ee2000c1e9b00 */
[C---:B------:R-:W-:Y:S02]  /*1600*/  DFMA R196, R28.reuse, R54, R6 ;  /* 0x000000361cc4722b */ /* 0x040fe40000000006 */
[C---:B------:R-:W-:Y:S01]  /*1610*/  DFMA R198, R28.reuse, R198, R120 ;  /* 0x000000c61cc6722b */ /* 0x040fe20000000078 */
[----:B------:R-:W3:Y:S01]  /*1620*/  LDG.E.64.CONSTANT R6, desc[UR4][R32.64+0x2f0] ;  /* 0x0002f00420067981 */ /* 0x000ee2000c1e9b00 */
[----:B------:R-:W-:-:S03]  /*1630*/  DFMA R206, R28, R206, R122 ;  /* 0x000000ce1cce722b */ /* 0x000fc6000000007a */
[----:B------:R-:W3:Y:S04]  /*1640*/  LDG.E.64.CONSTANT R54, desc[UR4][R32.64+0x348] ;  /* 0x0003480420367981 */ /* 0x000ee8000c1e9b00 */
[----:B------:R-:W3:Y:S04]  /*1650*/  LDG.E.64.CONSTANT R120, desc[UR4][R32.64+0x3a0] ;  /* 0x0003a00420787981 */ /* 0x000ee8000c1e9b00 */
[----:B------:R-:W3:Y:S01]  /*1660*/  LDG.E.64.CONSTANT R122, desc[UR4][R32.64+0x3f8] ;  /* 0x0003f804207a7981 */ /* 0x000ee2000c1e9b00 */
[----:B------:R-:W-:Y:S02]  /*1670*/  DFMA R208, R28, R208, R202 ;  /* 0x000000d01cd0722b */ /* 0x000fe400000000ca */
[C---:B------:R-:W-:Y:S01]  /*1680*/  DFMA R210, R26.reuse, R210, R196 ;  /* 0x000000d21ad2722b */ /* 0x040fe200000000c4 */
[----:B------:R-:W3:Y:S01]  /*1690*/  LDG.E.64.CONSTANT R202, desc[UR4][R32.64+0x3a8] ;  /* 0x0003a80420ca7981 */ /* 0x000ee2000c1e9b00 */
[----:B------:R-:W-:-:S03]  /*16a0*/  DFMA R230, R26, R230, R198 ;  /* 0x000000e61ae6722b */ /* 0x000fc600000000c6 */
[----:B------:R-:W3:Y:S04]  /*16b0*/  LDG.E.64.CONSTANT R196, desc[UR4][R32.64+0x2f8] ;  /* 0x0002f80420c47981 */ /* 0x000ee8000c1e9b00 */
[----:B------:R-:W3:Y:S01]  /*16c0*/  LDG.E.64.CONSTANT R198, desc[UR4][R32.64+0x350] ;  /* 0x0003500420c67981 */ /* 0x000ee2000c1e9b00 */
[C---:B------:R-:W-:Y:S02]  /*16d0*/  DFMA R228, R26.reuse, R228, R206 ;  /* 0x000000e41ae4722b */ /* 0x040fe400000000ce */
[----:B------:R-:W-:Y:S01]  /*16e0*/  DFMA R226, R26, R226, R208 ;  /* 0x000000e21ae2722b */ /* 0x000fe200000000d0 */
        /* <DEDUP_REMOVED lines=14> */
[----:B------:R-:W3:Y:S04]  /*17d0*/  LDG.E.64.CONSTANT R216, desc[UR4][R32.64+0x3c0] ;  /* 0x0003c00420d87981 */ /* 0x000ee8000c1e9b00 */
[----:B------:R-:W3:Y:S04]  /*17e0*/  LDG.E.64.CONSTANT R32, desc[UR4][R32.64+0x418] ;  /* 0x0004180420207981 */ /* 0x000ee8000c1e9b00 */
[----:B------:R0:W-:Y:S04]  /*17f0*/  STS.64 [R2], R50 ;  /* 0x0000003202007388 */ /* 0x0001e80000000a00 */
[----:B------:R0:W-:Y:S04]  /*1800*/  STS.64 [R2+0x480], R116 ;  /* 0x0004807402007388 */ /* 0x0001e80000000a00 */
[----:B------:R0:W-:Y:S01]  /*1810*/  STS.64 [R2+0x900], R112 ;  /* 0x0009007002007388 */ /* 0x0001e20000000a00 */
[----:B--2---:R-:W-:-:S07]  /*1820*/  DFMA R118, R48, R118, R212 ;  /* 0x000000763076722b */ /* 0x004fce00000000d4 */
[----:B------:R0:W-:Y:S01]  /*1830*/  STS.64 [R2+0x1b00], R118 ;  /* 0x001b007602007388 */ /* 0x0001e20000000a00 */
[C---:B----4-:R-:W-:Y:S02]  /*1840*/  DFMA R128, R36.reuse, R128, R194 ;  /* 0x000000802480722b */ /* 0x050fe400000000c2 */
[C---:B---3--:R-:W-:Y:S02]  /*1850*/  DFMA R8, R36.reuse, R8, R130 ;  /* 0x000000082408722b */ /* 0x048fe40000000082 */
[C---:B------:R-:W-:Y:S02]  /*1860*/  DFMA R114, R36.reuse, R114, R200 ;  /* 0x000000722472722b */ /* 0x040fe400000000c8 */
[----:B------:R-:W-:Y:S02]  /*1870*/  DFMA R38, R36, R46, R38 ;  /* 0x0000002e2426722b */ /* 0x000fe40000000026 */
[C---:B------:R-:W-:Y:S02]  /*1880*/  DFMA R6, R40.reuse, R6, R128 ;  /* 0x000000062806722b */ /* 0x040fe40000000080 */
[----:B------:R-:W-:-:S02]  /*1890*/  DFMA R8, R40, R54, R8 ;  /* 0x000000362808722b */ /* 0x000fc40000000008 */
[C---:B------:R-:W-:Y:S02]  /*18a0*/  DFMA R114, R40.reuse, R120, R114 ;  /* 0x000000782872722b */ /* 0x040fe40000000072 */
[----:B------:R-:W-:-:S06]  /*18b0*/  DFMA R38, R40, R122, R38 ;  /* 0x0000007a2826722b */ /* 0x000fcc0000000026 */
[C---:B------:R-:W-:Y:S02]  /*18c0*/  DFMA R114, R28.reuse, R202, R114 ;  /* 0x000000ca1c72722b */ /* 0x040fe40000000072 */
[C---:B------:R-:W-:Y:S02]  /*18d0*/  DFMA R6, R28.reuse, R196, R6 ;  /* 0x000000c41c06722b */ /* 0x040fe40000000006 */
[C---:B------:R-:W-:Y:S02]  /*18e0*/  DFMA R38, R28.reuse, R204, R38 ;  /* 0x000000cc1c26722b */ /* 0x040fe40000000026 */
        /* <DEDUP_REMOVED lines=24> */
[----:B------:R0:W-:Y:S02]  /*1a70*/  STS.64 [R2+0x3180], R32 ;  /* 0x0031802002007388 */ /* 0x0001e40000000a00 */
.L_x_395:
[----:B------:R-:W-:Y:S05]  /*1a80*/  BSYNC.RECONVERGENT B0 ;  /* 0x0000000000007941 */ /* 0x000fea0003800200 */
.L_x_394:
[----:B------:R-:W-:Y:S06]  /*1a90*/  BAR.SYNC.DEFER_BLOCKING 0x0 ;  /* 0x0000000000007b1d */ /* 0x000fec0000010000 */
[----:B------:R-:W-:Y:S04]  /*1aa0*/  BSSY.RECONVERGENT B0, `(.L_x_396) ;  /* 0x0000122000007945 */ /* 0x000fe80003800200 */
[----:B------:R-:W-:Y:S05]  /*1ab0*/  @P2 BRA `(.L_x_397) ;  /* 0x0000001000802947 */ /* 0x000fea0003800000 */
[----:B------:R-:W1:Y:S01]  /*1ac0*/  LDC.64 R40, c[0x0][0x390] ;  /* 0x0000e400ff287b82 */ /* 0x000e620000000a00 */
[----:B0-----:R-:W0:Y:S04]  /*1ad0*/  LDS.64 R116, [R0] ;  /* 0x0000000000747984 */ /* 0x001e280000000a00 */
[----:B------:R-:W2:Y:S04]  /*1ae0*/  LDS.64 R120, [R0+0x60] ;  /* 0x0000600000787984 */ /* 0x000ea80000000a00 */
[----:B------:R-:W3:Y:S04]  /*1af0*/  LDS.64 R196, [R0+0xc0] ;  /* 0x0000c00000c47984 */ /* 0x000ee80000000a00 */
[----:B------:R-:W4:Y:S04]  /*1b00*/  LDS.64 R26, [R0+0x120] ;  /* 0x00012000001a7984 */ /* 0x000f280000000a00 */
[----:B------:R-:W4:Y:S04]  /*1b10*/  LDS.64 R130, [R0+0x180] ;  /* 0x0001800000827984 */ /* 0x000f280000000a00 */
[----:B------:R-:W4:Y:S04]  /*1b20*/  LDS.64 R114, [R0+0x1e0] ;  /* 0x0001e00000727984 */ /* 0x000f280000000a00 */
[----:B-1----:R-:W0:Y:S04]  /*1b30*/  LDG.E.64.CONSTANT R8, desc[UR4][R40.64] ;  /* 0x0000000428087981 */ /* 0x002e28000c1e9b00 */
        /* <DEDUP_REMOVED lines=18> */
[----:B------:R-:W1:Y:S04]  /*1c60*/  LDS.64 R126, [R0+0x240] ;  /* 0x00024000007e7984 */ /* 0x000e680000000a00 */
        /* <DEDUP_REMOVED lines=20> */
[----:B0-----:R-:W-:-:S08]  /*1db0*/  DFMA R8, R8, R116, RZ ;  /* 0x000000740808722b */ /* 0x001fd000000000ff */
[----:B--2---:R-:W-:-:S08]  /*1dc0*/  DFMA R8, R28, R120, R8 ;  /* 0x000000781c08722b */ /* 0x004fd00000000008 */
[----:B---3--:R-:W-:Y:S02]  /*1dd0*/  DFMA R8, R30, R196, R8 ;  /* 0x000000c41e08722b */ /* 0x008fe40000000008 */
[----:B----4-:R-:W-:Y:S01]  /*1de0*/  DFMA R28, R32, R116, RZ ;  /* 0x00000074201c722b */ /* 0x010fe200000000ff */
[----:B------:R-:W2:Y:S05]  /*1df0*/  LDG.E.64.CONSTANT R32, desc[UR4][R40.64+0xd0] ;  /* 0x0000d00428207981 */ /* 0x000eaa000c1e9b00 */
[----:B------:R-:W-:Y:S02]  /*1e00*/  DFMA R8, R34, R26, R8 ;  /* 0x0000001a2208722b */ /* 0x000fe40000000008 */
[----:B------:R-:W-:Y:S01]  /*1e10*/  DFMA R28, R38, R120, R28 ;  /* 0x00000078261c722b */ /* 0x000fe2000000001c */
[----:B------:R-:W3:Y:S04]  /*1e20*/  LDG.E.64.CONSTANT R34, desc[UR4][R40.64+0x90] ;  /* 0x0000900428227981 */ /* 0x000ee8000c1e9b00 */
        /* <DEDUP_REMOVED lines=9> */
[----:B-1----:R-:W-:Y:S02]  /*1ec0*/  DFMA R230, R230, R126, R232 ;  /* 0x0000007ee6e6722b */ /* 0x002fe400000000e8 */
[----:B------:R-:W-:Y:S01]  /*1ed0*/  DFMA R6, R6, R116, RZ ;  /* 0x000000740606722b */ /* 0x000fe200000000ff */
[----:B------:R-:W4:Y:S01]  /*1ee0*/  LDG.E.64.CONSTANT R30, desc[UR4][R40.64+0x3d0] ;  /* 0x0003d004281e7981 */ /* 0x000f22000c1e9b00 */
[----:B------:R-:W-:-:S03]  /*1ef0*/  DFMA R46, R46, R130, R62 ;  /* 0x000000822e2e722b */ /* 0x000fc6000000003e */
        /* <DEDUP_REMOVED lines=10> */
[----:B------:R-:W-:-:S03]  /*1fa0*/  DFMA R222, R222, R126, R46 ;  /* 0x0000007edede722b */ /* 0x000fc6000000002e */
[----:B------:R-:W4:Y:S01]  /*1fb0*/  LDG.E.64.CONSTANT R46, desc[UR4][R40.64+0xa0] ;  /* 0x0000a004282e7981 */ /* 0x000f22000c1e9b00 */
[----:B------:R-:W-:-:S03]  /*1fc0*/  DFMA R220, R42, R26, R220 ;  /* 0x0000001a2adc722b */ /* 0x000fc600000000dc */
[----:B------:R-:W0:Y:S01]  /*1fd0*/  LDS.64 R42, [R0+0x300] ;  /* 0x00030000002a7984 */ /* 0x000e220000000a00 */
[----:B------:R-:W-:-:S08]  /*1fe0*/  DFMA R122, R122, R116, RZ ;  /* 0x000000747a7a722b */ /* 0x000fd000000000ff */
[----:B------:R-:W-:Y:S02]  /*1ff0*/  DFMA R36, R36, R120, R122 ;  /* 0x000000782424722b */ /* 0x000fe4000000007a */
[----:B------:R-:W4:Y:S01]  /*2000*/  LDG.E.64.CONSTANT R122, desc[UR4][R40.64+0x220] ;  /* 0x00022004287a7981 */ /* 0x000f22000c1e9b00 */
[-C--:B------:R-:W-:Y:S02]  /*2010*/  DFMA R128, R128, R116.reuse, RZ ;  /* 0x000000748080722b */ /* 0x080fe400000000ff */
[-C--:B------:R-:W-:Y:S02]  /*2020*/  DFMA R112, R112, R116.reuse, RZ ;  /* 0x000000747070722b */ /* 0x080fe400000000ff */
[-C--:B------:R-:W-:Y:S02]  /*2030*/  DFMA R50, R50, R116.reuse, RZ ;  /* 0x000000743232722b */ /* 0x080fe400000000ff */
[----:B------:R-:W-:Y:S02]  /*2040*/  DFMA R202, R202, R116, RZ ;  /* 0x00000074caca722b */ /* 0x000fe400000000ff */
[----:B------:R-:W-:-:S02]  /*2050*/  DFMA R200, R200, R120, R128 ;  /* 0x00000078c8c8722b */ /* 0x000fc40000000080 */
[----:B------:R-:W4:Y:S01]  /*2060*/  LDG.E.64.CONSTANT R128, desc[UR4][R40.64+0x1d0] ;  /* 0x0001d00428807981 */ /* 0x000f22000c1e9b00 */
[----:B------:R-:W-:-:S03]  /*2070*/  DFMA R208, R208, R120, R112 ;  /* 0x00000078d0d0722b */ /* 0x000fc60000000070 */
[----:B------:R-:W4:Y:S01]  /*2080*/  LDG.E.64.CONSTANT R112, desc[UR4][R40.64+0x2d0] ;  /* 0x0002d00428707981 */ /* 0x000f22000c1e9b00 */
[----:B------:R-:W-:-:S03]  /*2090*/  DFMA R118, R118, R120, R50 ;  /* 0x000000787676722b */ /* 0x000fc60000000032 */
[----:B------:R-:W4:Y:S01]  /*20a0*/  LDG.E.64.CONSTANT R50, desc[UR4][R40.64+0x3d8] ;  /* 0x0003d80428327981 */ /* 0x000f22000c1e9b00 */
[----:B0-----:R-:W-:-:S03]  /*20b0*/  DFMA R124, R124, R42, R224 ;  /* 0x0000002a7c7c722b */ /* 0x001fc600000000e0 */
[----:B------:R-:W4:Y:S01]  /*20c0*/  LDG.E.64.CONSTANT R224, desc[UR4][R40.64+0x288] ;  /* 0x0002880428e07981 */ /* 0x000f22000c1e9b00 */
[----:B--2---:R-:W-:-:S03]  /*20d0*/  DFMA R32, R32, R130, R220 ;  /* 0x000000822020722b */ /* 0x004fc600000000dc */
[----:B------:R-:W2:Y:S05]  /*20e0*/  LDG.E.64.CONSTANT R220, desc[UR4][R40.64+0x1d8] ;  /* 0x0001d80428dc7981 */ /* 0x000eaa000c1e9b00 */
[----:B------:R-:W-:Y:S02]  /*20f0*/  DFMA R54, R54, R114, R32 ;  /* 0x000000723636722b */ /* 0x000fe40000000020 */
[----:B------:R-:W2:Y:S01]  /*2100*/  LDG.E.64.CONSTANT R32, desc[UR4][R40.64+0x170] ;  /* 0x0001700428207981 */ /* 0x000ea2000c1e9b00 */
[----:B---3--:R-:W-:-:S08]  /*2110*/  DFMA R8, R8, R116, RZ ;  /* 0x000000740808722b */ /* 0x008fd000000000ff */
[----:B------:R-:W-:Y:S02]  /*2120*/  DFMA R210, R210, R120, R8 ;  /* 0x00000078d2d2722b */ /* 0x000fe40000000008 */
[----:B------:R-:W0:Y:S01]  /*2130*/  LDS.64 R8, [R0+0x360] ;  /* 0x0003600000087984 */ /* 0x000e220000000a00 */
[----:B----4-:R-:W-:Y:S02]  /*2140*/  DFMA R36, R38, R196, R36 ;  /* 0x000000c42624722b */ /* 0x010fe40000000024 */
        /* <DEDUP_REMOVED lines=8> */
[----:B------:R-:W-:Y:S02]  /*21d0*/  DFMA R44, R44, R116, RZ ;  /* 0x000000742c2c722b */ /* 0x000fe400000000ff */
[----:B------:R-:W-:Y:S01]  /*21e0*/  DFMA R206, R206, R120, R28 ;  /* 0x00000078cece722b */ /* 0x000fe2000000001c */
[----:B------:R-:W4:Y:S04]  /*21f0*/  LDG.E.64.CONSTANT R48, desc[UR4][R40.64+0x100] ;  /* 0x0001000428307981 */ /* 0x000f28000c1e9b00 */
[----:B------:R-:W3:Y:S01]  /*2200*/  LDG.E.64.CONSTANT R28, desc[UR4][R40.64+0x140] ;  /* 0x00014004281c7981 */ /* 0x000ee2000c1e9b00 */
[----:B------:R-:W-:-:S02]  /*2210*/  DFMA R216, R216, R42, R34 ;  /* 0x0000002ad8d8722b */ /* 0x000fc40000000022 */
[----:B------:R-:W-:Y:S01]  /*2220*/  DFMA R212, R212, R130, R36 ;  /* 0x00000082d4d4722b */ /* 0x000fe20000000024 */
[----:B------:R-:W4:Y:S01]  /*2230*/  LDG.E.64.CONSTANT R34, desc[UR4][R40.64+0x1c8] ;  /* 0x0001c80428227981 */ /* 0x000f22000c1e9b00 */
[----:B------:R-:W-:Y:S02]  /*2240*/  DFMA R62, R62, R116, RZ ;  /* 0x000000743e3e722b */ /* 0x000fe400000000ff */
        /* <DEDUP_REMOVED lines=8> */
[----:B0-----:R-:W-:Y:S02]  /*22d0*/  DFMA R228, R228, R8, R214 ;  /* 0x00000008e4e4722b */ /* 0x001fe400000000d6 */
        /* <DEDUP_REMOVED lines=19> */
[----:B------:R-:W0:Y:S04]  /*2410*/  LDS.64 R32, [R0+0x3c0] ;  /* 0x0003c00000207984 */ /* 0x000e280000000a00 */
[----:B------:R-:W2:Y:S01]  /*2420*/  LDG.E.64.CONSTANT R210, desc[UR4][R40.64+0x1a0] ;  /* 0x0001a00428d27981 */ /* 0x000ea2000c1e9b00 */
[----:B---3--:R-:W-:Y:S02]  /*2430*/  DFMA R28, R28, R194, R232 ;  /* 0x000000c21c1c722b */ /* 0x008fe400000000e8 */
[-C--:B----4-:R-:W-:Y:S01]  /*2440*/  DFMA R34, R34, R196.reuse, R208 ;  /* 0x000000c42222722b */ /* 0x090fe200000000d0 */
[----:B------:R-:W3:Y:S01]  /*2450*/  LDG.E.64.CONSTANT R232, desc[UR4][R40.64+0x408] ;  /* 0x0004080428e87981 */ /* 0x000ee2000c1e9b00 */
[----:B------:R-:W-:-:S03]  /*2460*/  DFMA R116, R116, R196, R206 ;  /* 0x000000c47474722b */ /* 0x000fc600000000ce */
[----:B------:R-:W4:Y:S01]  /*2470*/  LDG.E.64.CONSTANT R208, desc[UR4][R40.64+0x2a0] ;  /* 0x0002a00428d07981 */ /* 0x000f22000c1e9b00 */
[----:B------:R-:W-:Y:S02]  /*2480*/  DFMA R28, R38, R42, R28 ;  /* 0x0000002a261c722b */ /* 0x000fe4000000001c */
[----:B0-----:R-:W-:Y:S01]  /*2490*/  DFMA R44, R44, R32, R124 ;  /* 0x000000202c2c722b */ /* 0x001fe2000000007c */
[----:B------:R-:W2:Y:S01]  /*24a0*/  LDG.E.64.CONSTANT R38, desc[UR4][R40.64+0x290] ;  /* 0x0002900428267981 */ /* 0x000ea2000c1e9b00 */
[----:B------:R-:W-:-:S03]  /*24b0*/  DFMA R6, R36, R26, R6 ;  /* 0x0000001a2406722b */ /* 0x000fc60000000006 */
[----:B------:R-:W3:Y:S04]  /*24c0*/  LDG.E.64.CONSTANT R124, desc[UR4][R40.64+0x238] ;  /* 0x00023804287c7981 */ /* 0x000ee8000c1e9b00 */
[----:B------:R-:W4:Y:S01]  /*24d0*/  LDG.E.64.CONSTANT R36, desc[UR4][R40.64+0x3e0] ;  /* 0x0003e00428247981 */ /* 0x000f22000c1e9b00 */
[-C--:B------:R-:W-:Y:S02]  /*24e0*/  DFMA R34, R128, R26.reuse, R34 ;  /* 0x0000001a8022722b */ /* 0x080fe40000000022 */
[----:B------:R-:W-:Y:S01]  /*24f0*/  DFMA R212, R212, R26, R118 ;  /* 0x0000001ad4d4722b */ /* 0x000fe20000000076 */
[----:B------:R-:W4:Y:S01]  /*2500*/  LDG.E.64.CONSTANT R128, desc[UR4][R40.64+0x3e8] ;  /* 0x0003e80428807981 */ /* 0x000f22000c1e9b00 */
[----:B------:R-:W-:Y:S02]  /*2510*/  DFMA R62, R62, R196, R200 ;  /* 0x000000c43e3e722b */ /* 0x000fe400000000c8 */
[----:B------:R-:W-:Y:S01]  /*2520*/  DFMA R214, R214, R26, R116 ;  /* 0x0000001ad6d6722b */ /* 0x000fe20000000074 */
[----:B------:R-:W4:Y:S01]  /*2530*/  LDG.E.64.CONSTANT R118, desc[UR4][R40.64+0x1e8] ;  /* 0x0001e80428767981 */ /* 0x000f22000c1e9b00 */
[----:B------:R-:W-:-:S02]  /*2540*/  DFMA R54, R54, R196, R198 ;  /* 0x000000c43636722b */ /* 0x000fc400000000c6 */
[-C--:B------:R-:W-:Y:S01]  /*2550*/  DFMA R6, R202, R130.reuse, R6 ;  /* 0x00000082ca06722b */ /* 0x080fe20000000006 */
[----:B------:R-:W4:Y:S04]  /*2560*/  LDG.E.64.CONSTANT R116, desc[UR4][R40.64+0x240] ;  /* 0x0002400428747981 */ /* 0x000f28000c1e9b00 */
[----:B------:R-:W4:Y:S04]  /*2570*/  LDG.E.64.CONSTANT R200, desc[UR4][R40.64+0x2e0] ;  /* 0x0002e00428c87981 */ /* 0x000f28000c1e9b00 */
[----:B------:R-:W4:Y:S04]  /*2580*/  LDG.E.64.CONSTANT R198, desc[UR4][R40.64+0x338] ;  /* 0x0003380428c67981 */ /* 0x000f28000c1e9b00 */
[----:B------:R-:W4:Y:S04]  /*2590*/  LDG.E.64.CONSTANT R196, desc[UR4][R40.64+0x390] ;  /* 0x0003900428c47981 */ /* 0x000f28000c1e9b00 */
[----:B------:R-:W4:Y:S01]  /*25a0*/  LDG.E.64.CONSTANT R202, desc[UR4][R40.64+0x298] ;  /* 0x0002980428ca7981 */ /* 0x000f22000c1e9b00 */
[----:B------:R-:W-:-:S03]  /*25b0*/  DFMA R220, R220, R130, R34 ;  /* 0x00000082dcdc722b */ /* 0x000fc60000000022 */
[----:B------:R-:W4:Y:S04]  /*25c0*/  LDG.E.64.CONSTANT R34, desc[UR4][R40.64+0x198] ;  /* 0x0001980428227981 */ /* 0x000f28000c1e9b00 */
[----:B------:R-:W4:Y:S01]  /*25d0*/  LDG.E.64.CONSTANT R206, desc[UR4][R40.64+0x248] ;  /* 0x0002480428ce7981 */ /* 0x000f22000c1e9b00 */
[----:B------:R-:W-:-:S03]  /*25e0*/  DFMA R6, R230, R114, R6 ;  /* 0x00000072e606722b */ /* 0x000fc60000000006 */
[----:B------:R-:W4:Y:S01]  /*25f0*/  LDG.E.64.CONSTANT R230, desc[UR4][R40.64+0x1f8] ;  /* 0x0001f80428e67981 */ /* 0x000f22000c1e9b00 */
[----:B------:R-:W-:Y:S02]  /*2600*/  DFMA R48, R48, R32, R228 ;  /* 0x000000203030722b */ /* 0x000fe400000000e4 */
[-C--:B------:R-:W-:Y:S01]  /*2610*/  DFMA R112, R226, R26.reuse, R112 ;  /* 0x0000001ae270722b */ /* 0x080fe20000000070 */
[----:B------:R-:W4:Y:S01]  /*2620*/  LDG.E.64.CONSTANT R228, desc[UR4][R40.64+0x250] ;  /* 0x0002500428e47981 */ /* 0x000f22000c1e9b00 */
[----:B------:R-:W-:-:S03]  /*2630*/  DFMA R62, R218, R26, R62 ;  /* 0x0000001ada3e722b */ /* 0x000fc6000000003e */
[----:B------:R-:W4:Y:S04]  /*2640*/  LDG.E.64.CONSTANT R226, desc[UR4][R40.64+0x2a8] ;  /* 0x0002a80428e27981 */ /* 0x000f28000c1e9b00 */
        /* <DEDUP_REMOVED lines=15> */
[----:B---3--:R-:W-:-:S03]  /*2740*/  DFMA R124, R124, R114, R222 ;  /* 0x000000727c7c722b */ /* 0x008fc600000000de */
[----:B------:R-:W3:Y:S01]  /*2750*/  LDG.E.64.CONSTANT R222, desc[UR4][R40.64+0x310] ;  /* 0x0003100428de7981 */ /* 0x000ee2000c1e9b00 */
[----:B----4-:R-:W-:-:S03]  /*2760*/  DFMA R36, R36, R26, R50 ;  /* 0x0000001a2424722b */ /* 0x010fc60000000032 */
[----:B------:R-:W4:Y:S04]  /*2770*/  LDG.E.64.CONSTANT R26, desc[UR4][R40.64+0x158] ;  /* 0x00015804281a7981 */ /* 0x000f28000c1e9b00 */
[----:B------:R-:W3:Y:S01]  /*2780*/  LDG.E.64.CONSTANT R50, desc[UR4][R40.64+0x208] ;  /* 0x0002080428327981 */ /* 0x000ee2000c1e9b00 */
[----:B------:R-:W-:Y:S02]  /*2790*/  DFMA R122, R118, R126, R122 ;  /* 0x0000007e767a722b */ /* 0x000fe4000000007a */
[----:B------:R-:W-:Y:S01]  /*27a0*/  DFMA R36, R128, R130, R36 ;  /* 0x000000828024722b */ /* 0x000fe20000000024 */
[----:B------:R-:W2:Y:S01]  /*27b0*/  LDG.E.64.CONSTANT R118, desc[UR4][R40.64+0x340] ;  /* 0x0003400428767981 */ /* 0x000ea2000c1e9b00 */
[----:B------:R-:W-:-:S03]  /*27c0*/  DFMA R124, R116, R126, R124 ;  /* 0x0000007e747c722b */ /* 0x000fc6000000007c */
[----:B------:R-:W4:Y:S01]  /*27d0*/  LDG.E.64.CONSTANT R116, desc[UR4][R40.64+0x398] ;  /* 0x0003980428747981 */ /* 0x000f22000c1e9b00 */
[-C--:B------:R-:W-:Y:S02]  /*27e0*/  DFMA R112, R200, R130.reuse, R112 ;  /* 0x00000082c870722b */ /* 0x080fe40000000070 */
[-C--:B------:R-:W-:Y:S01]  /*27f0*/  DFMA R62, R198, R130.reuse, R62 ;  /* 0x00000082c63e722b */ /* 0x080fe2000000003e */
[----:B------:R-:W3:Y:S01]  /*2800*/  LDG.E.64.CONSTANT R200, desc[UR4][R40.64+0x350] ;  /* 0x0003500428c87981 */ /* 0x000ee2000c1e9b00 */
[----:B------:R-:W-:-:S03]  /*2810*/  DFMA R196, R196, R130, R216 ;  /* 0x00000082c4c4722b */ /* 0x000fc600000000d8 */
[----:B------:R-:W3:Y:S01]  /*2820*/  LDG.E.64.CONSTANT R128, desc[UR4][R40.64+0x2b8] ;  /* 0x0002b80428807981 */ /* 0x000ee2000c1e9b00 */
[----:B------:R-:W-:-:S03]  /*2830*/  DFMA R202, R202, R126, R38 ;  /* 0x0000007ecaca722b */ /* 0x000fc60000000026 */
[----:B------:R-:W3:Y:S04]  /*2840*/  LDG.E.64.CONSTANT R130, desc[UR4][R40.64+0x2e8] ;  /* 0x0002e80428827981 */ /* 0x000ee8000c1e9b00 */
        /* <DEDUP_REMOVED lines=8> */
[----:B------:R-:W-:Y:S02]  /*28d0*/  DFMA R208, R208, R194, R202 ;  /* 0x000000c2d0d0722b */ /* 0x000fe400000000ca */
[-C--:B------:R-:W-:Y:S01]  /*28e0*/  DFMA R210, R210, R42.reuse, R198 ;  /* 0x0000002ad2d2722b */ /* 0x080fe200000000c6 */
[----:B------:R-:W3:Y:S01]  /*28f0*/  LDG.E.64.CONSTANT R202, desc[UR4][R40.64+0x3a8] ;  /* 0x0003a80428ca7981 */ /* 0x000ee2000c1e9b00 */
[----:B------:R-:W-:-:S03]  /*2900*/  DFMA R230, R230, R42, R204 ;  /* 0x0000002ae6e6722b */ /* 0x000fc600000000cc */
[----:B------:R-:W3:Y:S04]  /*2910*/  LDG.E.64.CONSTANT R198, desc[UR4][R40.64+0x2f8] ;  /* 0x0002f80428c67981 */ /* 0x000ee8000c1e9b00 */
[----:B------:R-:W3:Y:S01]  /*2920*/  LDG.E.64.CONSTANT R204, desc[UR4][R40.64+0x400] ;  /* 0x0004000428cc7981 */ /* 0x000ee2000c1e9b00 */
[-C--:B------:R-:W-:Y:S02]  /*2930*/  DFMA R228, R228, R42.reuse, R206 ;  /* 0x0000002ae4e4722b */ /* 0x080fe400000000ce */
[----:B------:R-:W-:Y:S01]  /*2940*/  DFMA R226, R226, R42, R208 ;  /* 0x0000002ae2e2722b */ /* 0x000fe200000000d0 */
        /* <DEDUP_REMOVED lines=9> */
[----:B------:R-:W3:Y:S01]  /*29e0*/  LDG.E.64.CONSTANT R226, desc[UR4][R40.64+0x3b8] ;  /* 0x0003b80428e27981 */ /* 0x000ee2000c1e9b00 */
[----:B------:R-:W-:-:S03]  /*29f0*/  DFMA R28, R46, R8, R28 ;  /* 0x000000082e1c722b */ /* 0x000fc6000000001c */
[----:B------:R-:W3:Y:S04]  /*2a00*/  LDG.E.64.CONSTANT R46, desc[UR4][R40.64+0x1b0] ;  /* 0x0001b004282e7981 */ /* 0x000ee8000c1e9b00 */
[----:B------:R-:W3:Y:S04]  /*2a10*/  LDG.E.64.CONSTANT R216, desc[UR4][R40.64+0x3c0] ;  /* 0x0003c00428d87981 */ /* 0x000ee8000c1e9b00 */
[----:B------:R-:W3:Y:S01]  /*2a20*/  LDG.E.64.CONSTANT R40, desc[UR4][R40.64+0x418] ;  /* 0x0004180428287981 */ /* 0x000ee2000c1e9b00 */
[----:B------:R-:W-:-:S03]  /*2a30*/  DFMA R120, R120, R32, R212 ;  /* 0x000000207878722b */ /* 0x000fc600000000d4 */
[----:B------:R1:W-:Y:S04]  /*2a40*/  STS.64 [R0], R44 ;  /* 0x0000002c00007388 */ /* 0x0003e80000000a00 */
[----:B------:R1:W-:Y:S04]  /*2a50*/  STS.64 [R0+0x60], R30 ;  /* 0x0000601e00007388 */ /* 0x0003e80000000a00 */
[----:B------:R1:W-:Y:S04]  /*2a60*/  STS.64 [R0+0xc0], R48 ;  /* 0x0000c03000007388 */ /* 0x0003e80000000a00 */
[----:B------:R1:W-:Y:S01]  /*2a70*/  STS.64 [R0+0x240], R120 ;  /* 0x0002407800007388 */ /* 0x0003e20000000a00 */
[----:B--2---:R-:W-:-:S02]  /*2a80*/  DFMA R62, R118, R114, R62 ;  /* 0x00000072763e722b */ /* 0x004fc4000000003e */
[-C--:B----4-:R-:W-:Y:S02]  /*2a90*/  DFMA R116, R116, R114.reuse, R196 ;  /* 0x000000727474722b */ /* 0x090fe400000000c4 */
[-C--:B---3--:R-:W-:Y:S02]  /*2aa0*/  DFMA R112, R130, R114.reuse, R112 ;  /* 0x000000728270722b */ /* 0x088fe40000000070 */
[----:B------:R-:W-:-:S06]  /*2ab0*/  DFMA R36, R38, R114, R36 ;  /* 0x000000722624722b */ /* 0x000fcc0000000024 */
[-C--:B------:R-:W-:Y:S02]  /*2ac0*/  DFMA R6, R6, R126.reuse, R112 ;  /* 0x0000007e0606722b */ /* 0x080fe40000000070 */
[-C--:B------:R-:W-:Y:S02]  /*2ad0*/  DFMA R34, R34, R126.reuse, R62 ;  /* 0x0000007e2222722b */ /* 0x080fe4000000003e */
[-C--:B------:R-:W-:Y:S02]  /*2ae0*/  DFMA R116, R122, R126.reuse, R116 ;  /* 0x0000007e7a74722b */ /* 0x080fe40000000074 */
[----:B------:R-:W-:-:S04]  /*2af0*/  DFMA R36, R124, R126, R36 ;  /* 0x0000007e7c24722b */ /* 0x000fc80000000024 */
[-C--:B------:R-:W-:Y:S02]  /*2b00*/  DFMA R34, R200, R194.reuse, R34 ;  /* 0x000000c2c822722b */ /* 0x080fe40000000022 */
[-C--:B------:R-:W-:Y:S02]  /*2b10*/  DFMA R116, R202, R194.reuse, R116 ;  /* 0x000000c2ca74722b */ /* 0x080fe40000000074 */
[-C--:B------:R-:W-:Y:S02]  /*2b20*/  DFMA R6, R198, R194.reuse, R6 ;  /* 0x000000c2c606722b */ /* 0x080fe40000000006 */
[----:B------:R-:W-:-:S06]  /*2b30*/  DFMA R36, R204, R194, R36 ;  /* 0x000000c2cc24722b */ /* 0x000fcc0000000024 */
[-C--:B------:R-:W-:Y:S02]  /*2b40*/  DFMA R6, R206, R42.reuse, R6 ;  /* 0x0000002ace06722b */ /* 0x080fe40000000006 */
[-C--:B------:R-:W-:Y:S02]  /*2b50*/  DFMA R34, R208, R42.reuse, R34 ;  /* 0x0000002ad022722b */ /* 0x080fe40000000022 */
[-C--:B------:R-:W-:Y:S02]  /*2b60*/  DFMA R36, R232, R42.reuse, R36 ;  /* 0x0000002ae824722b */ /* 0x080fe40000000024 */
        /* <DEDUP_REMOVED lines=21> */
.L_x_397:
[----:B------:R-:W-:Y:S05]  /*2cc0*/  BSYNC.RECONVERGENT B0 ;  /* 0x0000000000007941 */ /* 0x000fea0003800200 */
.L_x_396:
[----:B------:R-:W-:Y:S01]  /*2cd0*/  BAR.SYNC.DEFER_BLOCKING 0x0 ;  /* 0x0000000000007b1d */ /* 0x000fe20000010000 */
[----:B-----5:R-:W-:Y:S02]  /*2ce0*/  R2UR UR18, R22 ;  /* 0x00000000161272ca */ /* 0x020fe400000e0000 */
[----:B------:R-:W-:Y:S02]  /*2cf0*/  R2UR UR19, R23 ;  /* 0x00000000171372ca */ /* 0x000fe400000e0000 */
[----:B------:R-:W-:Y:S02]  /*2d00*/  R2UR UR20, R24 ;  /* 0x00000000181472ca */ /* 0x000fe400000e0000 */
[----:B------:R-:W-:Y:S01]  /*2d10*/  R2UR UR21, R25 ;  /* 0x00000000191572ca */ /* 0x000fe200000e0000 */
[----:B0-----:R-:W2:Y:S01]  /*2d20*/  LDG.E.64.CONSTANT R62, desc[UR4][R240.64+0x178] ;  /* 0x00017804f03e7981 */ /* 0x001ea2000c1e9b00 */
[----:B------:R-:W-:Y:S02]  /*2d30*/  R2UR UR10, R14 ;  /* 0x000000000e0a72ca */ /* 0x000fe400000e0000 */
[----:B------:R-:W-:Y:S01]  /*2d40*/  R2UR UR11, R15 ;  /* 0x000000000f0b72ca */ /* 0x000fe200000e0000 */
[----:B-1----:R-:W3:Y:S01]  /*2d50*/  LDG.E.64.CONSTANT R54, desc[UR4][R240.64+0x180] ;  /* 0x00018004f0367981 */ /* 0x002ee2000c1e9b00 */
[----:B------:R-:W-:-:S02]  /*2d60*/  R2UR UR14, R18 ;  /* 0x00000000120e72ca */ /* 0x000fc400000e0000 */
[----:B------:R-:W-:Y:S01]  /*2d70*/  R2UR UR15, R19 ;  /* 0x00000000130f72ca */ /* 0x000fe200000e0000 */
[----:B------:R-:W4:Y:S01]  /*2d80*/  LDG.E.64.CONSTANT R218, desc[UR4][R240.64+0x300] ;  /* 0x00030004f0da7981 */ /* 0x000f22000c1e9b00 */
[----:B------:R-:W-:Y:S02]  /*2d90*/  R2UR UR6, R10 ;  /* 0x000000000a0672ca */ /* 0x000fe400000e0000 */
[----:B------:R-:W-:Y:S01]  /*2da0*/  R2UR UR7, R11 ;  /* 0x000000000b0772ca */ /* 0x000fe200000e0000 */
[----:B------:R-:W4:Y:S01]  /*2db0*/  LDG.E.64.CONSTANT R48, desc[UR4][R240.64+0x228] ;  /* 0x00022804f0307981 */ /* 0x000f22000c1e9b00 */
[----:B------:R-:W-:Y:S02]  /*2dc0*/  R2UR UR12, R16 ;  /* 0x00000000100c72ca */ /* 0x000fe400000e0000 */
[----:B------:R-:W-:Y:S01]  /*2dd0*/  R2UR UR13, R17 ;  /* 0x00000000110d72ca */ /* 0x000fe200000e0000 */
[----:B------:R-:W0:Y:S01]  /*2de0*/  LDS.128 R112, [R3] ;  /* 0x0000000003707984 */ /* 0x000e220000000c00 */
[----:B------:R-:W-:-:S02]  /*2df0*/  R2UR UR16, R20 ;  /* 0x00000000141072ca */ /* 0x000fc400000e0000 */
[----:B------:R-:W-:Y:S01]  /*2e00*/  R2UR UR17, R21 ;  /* 0x00000000151172ca */ /* 0x000fe200000e0000 */
[----:B------:R-:W1:Y:S01]  /*2e10*/  LDS.128 R116, [R3+0x10] ;  /* 0x0000100003747984 */ /* 0x000e620000000c00 */
[----:B------:R-:W-:Y:S02]  /*2e20*/  R2UR UR8, R12 ;  /* 0x000000000c0872ca */ /* 0x000fe400000e0000 */
[----:B------:R-:W-:Y:S01]  /*2e30*/  R2UR UR9, R13 ;  /* 0x000000000d0972ca */ /* 0x000fe200000e0000 */
[----:B------:R-:W1:Y:S04]  /*2e40*/  LDS.128 R120, [R3+0x20] ;  /* 0x0000200003787984 */ /* 0x000e680000000c00 */
[----:B------:R-:W1:Y:S04]  /*2e50*/  LDS.128 R124, [R3+0x30] ;  /* 0x00003000037c7984 */ /* 0x000e680000000c00 */
[----:B------:R-:W1:Y:S04]  /*2e60*/  LDS.128 R128, [R3+0x40] ;  /* 0x0000400003807984 */ /* 0x000e680000000c00 */
[----:B------:R-:W4:Y:S04]  /*2e70*/  LDG.E.64.CONSTANT R42, desc[UR4][R240.64+0x188] ;  /* 0x00018804f02a7981 */ /* 0x000f28000c1e9b00 */
[----:B------:R-:W4:Y:S04]  /*2e80*/  LDG.E.64.CONSTANT R216, desc[UR4][R240.64+0x1a8] ;  /* 0x0001a804f0d87981 */ /* 0x000f28000c1e9b00 */
[----:B------:R-:W4:Y:S04]  /*2e90*/  LDG.E.64.CONSTANT R50, desc[UR4][R240.64+0x1d0] ;  /* 0x0001d004f0327981 */ /* 0x000f28000c1e9b00 */
[----:B------:R-:W4:Y:S04]  /*2ea0*/  LDG.E.64.CONSTANT R46, desc[UR4][R240.64+0x280] ;  /* 0x00028004f02e7981 */ /* 0x000f28000c1e9b00 */
[----:B------:R-:W4:Y:S01]  /*2eb0*/  LDG.E.64.CONSTANT R44, desc[UR4][R240.64+0x2d8] ;  /* 0x0002d804f02c7981 */ /* 0x000f22000c1e9b00 */
[----:B0-----:R-:W-:-:S03]  /*2ec0*/  DFMA R28, R184, R112, RZ ;  /* 0x00000070b81c722b */ /* 0x001fc600000000ff */
[----:B------:R-:W4:Y:S01]  /*2ed0*/  LDG.E.64.CONSTANT R40, desc[UR4][R240.64+0x330] ;  /* 0x00033004f0287981 */ /* 0x000f22000c1e9b00 */
[-C--:B------:R-:W-:Y:S02]  /*2ee0*/  DFMA R8, R192, R112.reuse, RZ ;  /* 0x00000070c008722b */ /* 0x080fe400000000ff */
[-C--:B------:R-:W-:Y:S01]  /*2ef0*/  DFMA R26, R188, R112.reuse, RZ ;  /* 0x00000070bc1a722b */ /* 0x080fe200000000ff */
[----:B------:R-:W4:Y:S01]  /*2f00*/  LDG.E.64.CONSTANT R38, desc[UR4][R240.64+0x388] ;  /* 0x00038804f0267981 */ /* 0x000f22000c1e9b00 */
[----:B------:R-:W-:Y:S02]  /*2f10*/  DFMA R6, R248, R112, RZ ;  /* 0x00000070f806722b */ /* 0x000fe400000000ff */
[-C--:B------:R-:W-:Y:S01]  /*2f20*/  DFMA R28, R182, R114.reuse, R28 ;  /* 0x00000072b61c722b */ /* 0x080fe2000000001c */
[----:B------:R-:W4:Y:S01]  /*2f30*/  LDG.E.64.CONSTANT R36, desc[UR4][R240.64+0x3e0] ;  /* 0x0003e004f0247981 */ /* 0x000f22000c1e9b00 */
[-C--:B------:R-:W-:Y:S02]  /*2f40*/  DFMA R8, R190, R114.reuse, R8 ;  /* 0x00000072be08722b */ /* 0x080fe40000000008 */
[-C--:B------:R-:W-:Y:S01]  /*2f50*/  DFMA R26, R186, R114.reuse, R26 ;  /* 0x00000072ba1a722b */ /* 0x080fe2000000001a */
[----:B------:R-:W4:Y:S01]  /*2f60*/  LDG.E.64.CONSTANT R16, desc[UR4][R240.64+0x198] ;  /* 0x00019804f0107981 */ /* 0x000f22000c1e9b00 */
[----:B------:R-:W-:-:S02]  /*2f70*/  DFMA R6, R238, R114, R6 ;  /* 0x00000072ee06722b */ /* 0x000fc40000000006 */
[-C--:B-1----:R-:W-:Y:S01]  /*2f80*/  DFMA R28, R144, R116.reuse, R28 ;  /* 0x00000074901c722b */ /* 0x082fe2000000001c */
[----:B------:R-:W0:Y:S01]  /*2f90*/  LDS.64 R238, [R3+0x50] ;  /* 0x0000500003ee7984 */ /* 0x000e220000000a00 */
[-C--:B------:R-:W-:Y:S02]  /*2fa0*/  DFMA R8, R148, R116.reuse, R8 ;  /* 0x000000749408722b */ /* 0x080fe40000000008 */
[-C--:B------:R-:W-:Y:S01]  /*2fb0*/  DFMA R26, R146, R116.reuse, R26 ;  /* 0x00000074921a722b */ /* 0x080fe2000000001a */
[----:B------:R-:W4:Y:S01]  /*2fc0*/  LDG.E.64.CONSTANT R34, desc[UR4][R240.64+0x1d8] ;  /* 0x0001d804f0227981 */ /* 0x000f22000c1e9b00 */
[----:B------:R-:W-:Y:S02]  /*2fd0*/  DFMA R6, R246, R116, R6 ;  /* 0x00000074f606722b */ /* 0x000fe40000000006 */
[-C--:B------:R-:W-:Y:S01]  /*2fe0*/  DFMA R28, R102, R118.reuse, R28 ;  /* 0x00000076661c722b */ /* 0x080fe2000000001c */
[----:B------:R-:W4:Y:S01]  /*2ff0*/  LDG.E.64.CONSTANT R32, desc[UR4][R240.64+0x230] ;  /* 0x00023004f0207981 */ /* 0x000f22000c1e9b00 */
[----:B------:R-:W-:-:S02]  /*3000*/  DFMA R8, R106, R118, R8 ;  /* 0x000000766a08722b */ /* 0x000fc40000000008 */
[-C--:B------:R-:W-:Y:S01]  /*3010*/  DFMA R26, R104, R118.reuse, R26 ;  /* 0x00000076681a722b */ /* 0x080fe2000000001a */
[----:B------:R-:W4:Y:S01]  /*3020*/  LDG.E.64.CONSTANT R30, desc[UR4][R240.64+0x288] ;  /* 0x00028804f01e7981 */ /* 0x000f22000c1e9b00 */
[----:B------:R-:W-:Y:S02]  /*3030*/  DFMA R6, R244, R118, R6 ;  /* 0x00000076f406722b */ /* 0x000fe40000000006 */
        /* <DEDUP_REMOVED lines=30> */
[C---:B------:R-:W-:Y:S01]  /*3220*/  DFMA R28, R130.reuse, UR18, R28 ;  /* 0x00000012821c7c2b */ /* 0x040fe2000800001c */
[----:B------:R-:W4:Y:S01]  /*3230*/  LDG.E.64.CONSTANT R232, desc[UR4][R240.64+0x1b0] ;  /* 0x0001b004f0e87981 */ /* 0x000f22000c1e9b00 */
[----:B------:R-:W-:-:S02]  /*3240*/  DFMA R8, R130, UR10, R8 ;  /* 0x0000000a82087c2b */ /* 0x000fc40008000008 */
[C---:B------:R-:W-:Y:S01]  /*3250*/  DFMA R26, R130.reuse, UR14, R26 ;  /* 0x0000000e821a7c2b */ /* 0x040fe2000800001a */
[----:B------:R-:W4:Y:S01]  /*3260*/  LDG.E.64.CONSTANT R210, desc[UR4][R240.64+0x1e8] ;  /* 0x0001e804f0d27981 */ /* 0x000f22000c1e9b00 */
[----:B------:R-:W-:Y:S02]  /*3270*/  DFMA R6, R130, UR6, R6 ;  /* 0x0000000682067c2b */ /* 0x000fe40008000006 */
[C---:B0-----:R-:W-:Y:S01]  /*3280*/  DFMA R28, R238.reuse, UR20, R28 ;  /* 0x00000014ee1c7c2b */ /* 0x041fe2000800001c */
[----:B------:R-:W-:Y:S01]  /*3290*/  CS2R R212, SRZ ;  /* 0x0000000000d47805 */ /* 0x000fe2000001ff00 */
[C---:B------:R-:W-:Y:S01]  /*32a0*/  DFMA R8, R238.reuse, UR12, R8 ;  /* 0x0000000cee087c2b */ /* 0x040fe20008000008 */
[----:B------:R-:W-:Y:S01]  /*32b0*/  R2UR UR34, R234 ;  /* 0x00000000ea2272ca */ /* 0x000fe200000e0000 */
[C---:B------:R-:W-:Y:S01]  /*32c0*/  DFMA R26, R238.reuse, UR16, R26 ;  /* 0x00000010ee1a7c2b */ /* 0x040fe2000800001a */
[----:B------:R-:W-:Y:S01]  /*32d0*/  R2UR UR35, R235 ;  /* 0x00000000eb2372ca */ /* 0x000fe200000e0000 */
[----:B------:R-:W-:Y:S01]  /*32e0*/  DFMA R6, R238, UR8, R6 ;  /* 0x00000008ee067c2b */ /* 0x000fe20008000006 */
[----:B------:R-:W4:Y:S01]  /*32f0*/  LDG.E.64.CONSTANT R234, desc[UR4][R240.64+0x3b0] ;  /* 0x0003b004f0ea7981 */ /* 0x000f22000c1e9b00 */
[----:B------:R-:W-:-:S03]  /*3300*/  DMUL R52, R28, R52 ;  /* 0x000000341c347228 */ /* 0x000fc60000000000 */
[----:B------:R-:W4:Y:S01]  /*3310*/  LDG.E.64.CONSTANT R28, desc[UR4][R240.64+0x190] ;  /* 0x00019004f01c7981 */ /* 0x000f22000c1e9b00 */
[----:B------:R-:W-:Y:S02]  /*3320*/  DMUL R58, R8, R58 ;  /* 0x0000003a083a7228 */ /* 0x000fe40000000000 */
[----:B------:R-:W-:Y:S01]  /*3330*/  DMUL R56, R26, R56 ;  /* 0x000000381a387228 */ /* 0x000fe20000000000 */
[----:B------:R-:W4:Y:S04]  /*3340*/  LDG.E.64.CONSTANT R8, desc[UR4][R240.64+0x1a0] ;  /* 0x0001a004f0087981 */ /* 0x000f28000c1e9b00 */
[----:B------:R-:W4:Y:S01]  /*3350*/  LDG.E.64.CONSTANT R26, desc[UR4][R240.64+0x2e0] ;  /* 0x0002e004f01a7981 */ /* 0x000f22000c1e9b00 */
[----:B------:R-:W-:-:S03]  /*3360*/  DMUL R60, R6, R60 ;  /* 0x0000003c063c7228 */ /* 0x000fc60000000000 */
[----:B------:R-:W4:Y:S01]  /*3370*/  LDG.E.64.CONSTANT R6, desc[UR4][R240.64+0x340] ;  /* 0x00034004f0067981 */ /* 0x000f22000c1e9b00 */
[-C--:B------:R-:W-:Y:S02]  /*3380*/  DFMA R226, R180, R112.reuse, RZ ;  /* 0x00000070b4e2722b */ /* 0x080fe400000000ff */
[-C--:B------:R-:W-:Y:S01]  /*3390*/  DFMA R198, R156, R112.reuse, RZ ;  /* 0x000000709cc6722b */ /* 0x080fe200000000ff */
[----:B------:R-:W4:Y:S01]  /*33a0*/  @!P0 LDG.E.64.CONSTANT R212, desc[UR4][R236.64+0x20] ;  /* 0x00002004ecd48981 */ /* 0x000f22000c1e9b00 */
[-C--:B------:R-:W-:Y:S02]  /*33b0*/  DFMA R228, R176, R112.reuse, RZ ;  /* 0x00000070b0e4722b */ /* 0x080fe400000000ff */
[-C--:B------:R-:W-:Y:S01]  /*33c0*/  DFMA R222, R172, R112.reuse, RZ ;  /* 0x00000070acde722b */ /* 0x080fe200000000ff */
[----:B------:R-:W4:Y:S01]  /*33d0*/  LDG.E.64.CONSTANT R208, desc[UR4][R240.64+0x240] ;  /* 0x00024004f0d07981 */ /* 0x000f22000c1e9b00 */
[-C--:B------:R-:W-:Y:S02]  /*33e0*/  DFMA R230, R168, R112.reuse, RZ ;  /* 0x00000070a8e6722b */ /* 0x080fe400000000ff */
[-C--:B------:R-:W-:Y:S01]  /*33f0*/  DFMA R220, R164, R112.reuse, RZ ;  /* 0x00000070a4dc722b */ /* 0x080fe200000000ff */
[----:B------:R-:W4:Y:S01]  /*3400*/  LDG.E.64.CONSTANT R206, desc[UR4][R240.64+0x298] ;  /* 0x00029804f0ce7981 */ /* 0x000f22000c1e9b00 */
[----:B------:R-:W-:-:S02]  /*3410*/  DFMA R224, R160, R112, RZ ;  /* 0x00000070a0e0722b */ /* 0x000fc400000000ff */
[----:B------:R-:W-:Y:S01]  /*3420*/  DFMA R200, R152, R112, RZ ;  /* 0x0000007098c8722b */ /* 0x000fe200000000ff */
        /* <DEDUP_REMOVED lines=8> */
[-C--:B------:R-:W-:Y:S02]  /*34b0*/  DFMA R220, R162, R114.reuse, R220 ;  /* 0x00000072a2dc722b */ /* 0x080fe400000000dc */
[-C--:B------:R-:W-:Y:S02]  /*34c0*/  DFMA R224, R158, R114.reuse, R224 ;  /* 0x000000729ee0722b */ /* 0x080fe400000000e0 */
[----:B------:R-:W-:Y:S02]  /*34d0*/  DFMA R198, R150, R114, R200 ;  /* 0x0000007296c6722b */ /* 0x000fe400000000c8 */
[-C--:B------:R-:W-:Y:S01]  /*34e0*/  DFMA R226, R142, R116.reuse, R226 ;  /* 0x000000748ee2722b */ /* 0x080fe200000000e2 */
[----:B------:R-:W4:Y:S01]  /*34f0*/  LDG.E.64.CONSTANT R200, desc[UR4][R240.64+0x3a0] ;  /* 0x0003a004f0c87981 */ /* 0x000f22000c1e9b00 */
[-C--:B------:R-:W-:Y:S02]  /*3500*/  DFMA R114, R110, R116.reuse, R112 ;  /* 0x000000746e72722b */ /* 0x080fe40000000070 */
[----:B------:R-:W-:-:S02]  /*3510*/  DFMA R228, R140, R116, R228 ;  /* 0x000000748ce4722b */ /* 0x000fc400000000e4 */
[-C--:B------:R-:W-:Y:S02]  /*3520*/  DFMA R222, R138, R116.reuse, R222 ;  /* 0x000000748ade722b */ /* 0x080fe400000000de */
[-C--:B------:R-:W-:Y:S02]  /*3530*/  DFMA R230, R136, R116.reuse, R230 ;  /* 0x0000007488e6722b */ /* 0x080fe400000000e6 */
[-C--:B------:R-:W-:Y:S02]  /*3540*/  DFMA R220, R134, R116.reuse, R220 ;  /* 0x0000007486dc722b */ /* 0x080fe400000000dc */
[-C--:B------:R-:W-:Y:S02]  /*3550*/  DFMA R224, R132, R116.reuse, R224 ;  /* 0x0000007484e0722b */ /* 0x080fe400000000e0 */
[----:B------:R-:W-:Y:S01]  /*3560*/  DFMA R112, R108, R116, R198 ;  /* 0x000000746c70722b */ /* 0x000fe200000000c6 */
[----:B------:R-:W4:Y:S01]  /*3570*/  LDG.E.64.CONSTANT R198, desc[UR4][R240.64+0x3f8] ;  /* 0x0003f804f0c67981 */ /* 0x000f22000c1e9b00 */
[----:B--2---:R-:W-:-:S03]  /*3580*/  DFMA R116, R62, R118, R226 ;  /* 0x000000763e74722b */ /* 0x004fc600000000e2 */
[----:B------:R-:W2:Y:S05]  /*3590*/  LDG.E.64.CONSTANT R226, desc[UR4][R240.64+0x1f0] ;  /* 0x0001f004f0e27981 */ /* 0x000eaa000c1e9b00 */
[----:B---3--:R-:W-:Y:S01]  /*35a0*/  DFMA R116, R54, R120, R116 ;  /* 0x000000783674722b */ /* 0x008fe20000000074 */
[----:B----4-:R-:W-:Y:S02]  /*35b0*/  R2UR UR40, R218 ;  /* 0x00000000da2872ca */ /* 0x010fe400000e0000 */
[----:B------:R-:W-:Y:S01]  /*35c0*/  R2UR UR41, R219 ;  /* 0x00000000db2972ca */ /* 0x000fe200000e0000 */
[----:B------:R-:W-:-:S04]  /*35d0*/  DFMA R218, R48, R118, R222 ;  /* 0x0000007630da722b */ /* 0x000fc800000000de */
[----:B------:R-:W-:Y:S01]  /*35e0*/  DFMA R222, R42, R122, R116 ;  /* 0x0000007a2ade722b */ /* 0x000fe20000000074 */
[----:B------:R-:W-:Y:S02]  /*35f0*/  R2UR UR22, R216 ;  /* 0x00000000d81672ca */ /* 0x000fe400000e0000 */
[----:B------:R-:W-:Y:S01]  /*3600*/  R2UR UR23, R217 ;  /* 0x00000000d91772ca */ /* 0x000fe200000e0000 */
[-C--:B------:R-:W-:Y:S02]  /*3610*/  DFMA R228, R50, R118.reuse, R228 ;  /* 0x0000007632e4722b */ /* 0x080fe400000000e4 */
[-C--:B------:R-:W-:Y:S02]  /*3620*/  DFMA R230, R46, R118.reuse, R230 ;  /* 0x000000762ee6722b */ /* 0x080fe400000000e6 */
[-C--:B------:R-:W-:Y:S02]  /*3630*/  DFMA R220, R44, R118.reuse, R220 ;  /* 0x000000762cdc722b */ /* 0x080fe400000000dc */
[-C--:B------:R-:W-:Y:S01]  /*3640*/  DFMA R116, R40, R118.reuse, R224 ;  /* 0x000000762874722b */ /* 0x080fe200000000e0 */
[----:B------:R-:W3:Y:S01]  /*3650*/  LDG.E.64.CONSTANT R224, desc[UR4][R240.64+0x248] ;  /* 0x00024804f0e07981 */ /* 0x000ee2000c1e9b00 */
        /* <DEDUP_REMOVED lines=12> */
[----:B------:R-:W-:Y:S01]  /*3720*/  DFMA R216, R28, R124, R222 ;  /* 0x0000007c1cd8722b */ /* 0x000fe200000000de */
[----:B------:R-:W-:Y:S01]  /*3730*/  R2UR UR46, R214 ;  /* 0x00000000d62e72ca */ /* 0x000fe200000e0000 */
[----:B------:R-:W4:Y:S06]  /*3740*/  LDG.E.64.CONSTANT R222, desc[UR4][R240.64+0x2a0] ;  /* 0x0002a004f0de7981 */ /* 0x000f2c000c1e9b00 */
[----:B------:R-:W-:-:S02]  /*3750*/  DFMA R216, R16, R126, R216 ;  /* 0x0000007e10d8722b */ /* 0x000fc400000000d8 */
[----:B------:R-:W-:-:S06]  /*3760*/  DFMA R118, R26, R120, R220 ;  /* 0x000000781a76722b */ /* 0x000fcc00000000dc */
[----:B------:R-:W-:Y:S01]  /*3770*/  DFMA R216, R8, R128, R216 ;  /* 0x0000008008d8722b */ /* 0x000fe200000000d8 */
[----:B------:R-:W-:Y:S01]  /*3780*/  R2UR UR47, R215 ;  /* 0x00000000d72f72ca */ /* 0x000fe200000e0000 */
[-C--:B------:R-:W-:Y:S01]  /*3790*/  DFMA R120, R14, R122.reuse, R218 ;  /* 0x0000007a0e78722b */ /* 0x080fe200000000da */
[----:B------:R-:W4:Y:S01]  /*37a0*/  LDG.E.64.CONSTANT R220, desc[UR4][R240.64+0x2f8] ;  /* 0x0002f804f0dc7981 */ /* 0x000f22000c1e9b00 */
[-C--:B------:R-:W-:Y:S02]  /*37b0*/  DFMA R118, R10, R122.reuse, R118 ;  /* 0x0000007a0a76722b */ /* 0x080fe40000000076 */
[----:B------:R-:W-:Y:S01]  /*37c0*/  DFMA R116, R6, R122, R116 ;  /* 0x0000007a0674722b */ /* 0x000fe20000000074 */
[----:B------:R-:W4:Y:S01]  /*37d0*/  LDG.E.64.CONSTANT R218, desc[UR4][R240.64+0x350] ;  /* 0x00035004f0da7981 */ /* 0x000f22000c1e9b00 */
[----:B------:R-:W-:-:S03]  /*37e0*/  DFMA R122, R130, UR22, R216 ;  /* 0x00000016827a7c2b */ /* 0x000fc600080000d8 */
[----:B------:R-:W4:Y:S04]  /*37f0*/  LDG.E.64.CONSTANT R216, desc[UR4][R240.64+0x3a8] ;  /* 0x0003a804f0d87981 */ /* 0x000f28000c1e9b00 */
[----:B------:R-:W4:Y:S01]  /*3800*/  LDG.E.64.CONSTANT R214, desc[UR4][R240.64+0x400] ;  /* 0x00040004f0d67981 */ /* 0x000f22000c1e9b00 */
[----:B------:R-:W-:Y:S02]  /*3810*/  R2UR UR24, R232 ;  /* 0x00000000e81872ca */ /* 0x000fe400000e0000 */
[----:B------:R-:W-:Y:S01]  /*3820*/  R2UR UR25, R233 ;  /* 0x00000000e91972ca */ /* 0x000fe200000e0000 */
[-C--:B------:R-:W-:Y:S01]  /*3830*/  DFMA R228, R210, R124.reuse, R228 ;  /* 0x0000007cd2e4722b */ /* 0x080fe200000000e4 */
[----:B------:R-:W-:Y:S02]  /*3840*/  R2UR UR52, R234 ;  /* 0x00000000ea3472ca */ /* 0x000fe400000e0000 */
[----:B------:R-:W-:Y:S01]  /*3850*/  R2UR UR53, R235 ;  /* 0x00000000eb3572ca */ /* 0x000fe200000e0000 */
[-C--:B------:R-:W-:Y:S01]  /*3860*/  DFMA R120, R208, R124.reuse, R120 ;  /* 0x0000007cd078722b */ /* 0x080fe20000000078 */
[----:B------:R-:W4:Y:S01]  /*3870*/  LDG.E.64.CONSTANT R234, desc[UR4][R240.64+0x200] ;  /* 0x00020004f0ea7981 */ /* 0x000f22000c1e9b00 */
[----:B------:R-:W-:-:S02]  /*3880*/  DFMA R118, R204, R124, R118 ;  /* 0x0000007ccc76722b */ /* 0x000fc40000000076 */
[-C--:B------:R-:W-:Y:S01]  /*3890*/  DFMA R116, R202, R124.reuse, R116 ;  /* 0x0000007cca74722b */ /* 0x080fe20000000074 */
[----:B------:R-:W4:Y:S03]  /*38a0*/  LDG.E.64.CONSTANT R232, desc[UR4][R240.64+0x208] ;  /* 0x00020804f0e87981 */ /* 0x000f26000c1e9b00 */
[----:B------:R-:W-:Y:S02]  /*38b0*/  DFMA R122, R238, UR24, R122 ;  /* 0x00000018ee7a7c2b */ /* 0x000fe4000800007a */
[----:B------:R-:W-:-:S06]  /*38c0*/  DFMA R114, R200, R124, R114 ;  /* 0x0000007cc872722b */ /* 0x000fcc0000000072 */
[----:B------:R-:W-:Y:S02]  /*38d0*/  DMUL R212, R122, R212 ;  /* 0x000000d47ad47228 */ /* 0x000fe40000000000 */
[-C--:B------:R-:W-:Y:S02]  /*38e0*/  DFMA R122, R206, R124.reuse, R230 ;  /* 0x0000007cce7a722b */ /* 0x080fe400000000e6 */
[----:B------:R-:W-:Y:S01]  /*38f0*/  DFMA R112, R198, R124, R112 ;  /* 0x0000007cc670722b */ /* 0x000fe20000000070 */
[----:B------:R-:W-:-:S06]  /*3900*/  CS2R R230, SRZ ;  /* 0x0000000000e67805 */ /* 0x000fcc000001ff00 */
[----:B------:R-:W4:Y:S01]  /*3910*/  @!P0 LDG.E.64.CONSTANT R230, desc[UR4][R236.64+0x28] ;  /* 0x00002804ece68981 */ /* 0x000f22000c1e9b00 */
[----:B--2---:R-:W-:-:S03]  /*3920*/  DFMA R124, R226, R126, R228 ;  /* 0x0000007ee27c722b */ /* 0x004fc600000000e4 */
[----:B------:R-:W2:Y:S01]  /*3930*/  LDG.E.64.CONSTANT R228, desc[UR4][R240.64+0x1f8] ;  /* 0x0001f804f0e47981 */ /* 0x000ea2000c1e9b00 */
[-C--:B---3--:R-:W-:Y:S02]  /*3940*/  DFMA R120, R224, R126.reuse, R120 ;  /* 0x0000007ee078722b */ /* 0x088fe40000000078 */
[-C--:B----4-:R-:W-:Y:S02]  /*3950*/  DFMA R122, R222, R126.reuse, R122 ;  /* 0x0000007ede7a722b */ /* 0x090fe4000000007a */
[-C--:B------:R-:W-:Y:S02]  /*3960*/  DFMA R118, R220, R126.reuse, R118 ;  /* 0x0000007edc76722b */ /* 0x080fe40000000076 */
[-C--:B------:R-:W-:Y:S02]  /*3970*/  DFMA R116, R218, R126.reuse, R116 ;  /* 0x0000007eda74722b */ /* 0x080fe40000000074 */
[-C--:B------:R-:W-:Y:S02]  /*3980*/  DFMA R114, R216, R126.reuse, R114 ;  /* 0x0000007ed872722b */ /* 0x080fe40000000072 */
[----:B------:R-:W-:Y:S01]  /*3990*/  DFMA R112, R214, R126, R112 ;  /* 0x0000007ed670722b */ /* 0x000fe20000000070 */
[----:B------:R-:W3:Y:S01]  /*39a0*/  LDG.E.64.CONSTANT R126, desc[UR4][R240.64+0x250] ;  /* 0x00025004f07e7981 */ /* 0x000ee2000c1e9b00 */
[----:B------:R-:W-:-:S02]  /*39b0*/  R2UR UR26, R234 ;  /* 0x00000000ea1a72ca */ /* 0x000fc400000e0000 */
[----:B------:R-:W-:Y:S02]  /*39c0*/  R2UR UR27, R235 ;  /* 0x00000000eb1b72ca */ /* 0x000fe400000e0000 */
[----:B------:R-:W-:Y:S01]  /*39d0*/  R2UR UR28, R232 ;  /* 0x00000000e81c72ca */ /* 0x000fe200000e0000 */
[----:B------:R-:W4:Y:S01]  /*39e0*/  LDG.E.64.CONSTANT R234, desc[UR4][R240.64+0x260] ;  /* 0x00026004f0ea7981 */ /* 0x000f22000c1e9b00 */
[----:B------:R-:W-:-:S03]  /*39f0*/  R2UR UR29, R233 ;  /* 0x00000000e91d72ca */ /* 0x000fc600000e0000 */
[----:B------:R-:W4:Y:S01]  /*3a00*/  LDG.E.64.CONSTANT R232, desc[UR4][R240.64+0x258] ;  /* 0x00025804f0e87981 */ /* 0x000f22000c1e9b00 */
[----:B------:R-:W-:Y:S02]  /*3a10*/  R2UR UR58, R242 ;  /* 0x00000000f23a72ca */ /* 0x000fe400000e0000 */
[----:B------:R-:W-:Y:S01]  /*3a20*/  R2UR UR59, R243 ;  /* 0x00000000f33b72ca */ /* 0x000fe200000e0000 */
[C---:B------:R-:W-:Y:S01]  /*3a30*/  DFMA R122, R128.reuse, UR34, R122 ;  /* 0x00000022807a7c2b */ /* 0x040fe2000800007a */
[----:B------:R-:W4:Y:S01]  /*3a40*/  LDG.E.64.CONSTANT R242, desc[UR4][R240.64+0x360] ;  /* 0x00036004f0f27981 */ /* 0x000f22000c1e9b00 */
[C---:B------:R-:W-:Y:S02]  /*3a50*/  DFMA R118, R128.reuse, UR40, R118 ;  /* 0x0000002880767c2b */ /* 0x040fe40008000076 */
[C---:B------:R-:W-:Y:S02]  /*3a60*/  DFMA R116, R128.reuse, UR46, R116 ;  /* 0x0000002e80747c2b */ /* 0x040fe40008000074 */
[----:B------:R-:W-:-:S06]  /*3a70*/  DFMA R114, R128, UR52, R114 ;  /* 0x0000003480727c2b */ /* 0x000fcc0008000072 */
[----:B------:R-:W-:Y:S02]  /*3a80*/  DFMA R112, R128, UR58, R112 ;  /* 0x0000003a80707c2b */ /* 0x000fe40008000070 */
[----:B--2---:R-:W-:-:S08]  /*3a90*/  DFMA R124, R228, R128, R124 ;  /* 0x00000080e47c722b */ /* 0x004fd0000000007c */
[----:B------:R-:W-:-:S08]  /*3aa0*/  DFMA R124, R130, UR26, R124 ;  /* 0x0000001a827c7c2b */ /* 0x000fd0000800007c */
[----:B------:R-:W-:-:S08]  /*3ab0*/  DFMA R124, R238, UR28, R124 ;  /* 0x0000001cee7c7c2b */ /* 0x000fd0000800007c */
[----:B------:R-:W-:Y:S02]  /*3ac0*/  DMUL R124, R124, R230 ;  /* 0x000000e67c7c7228 */ /* 0x000fe40000000000 */
[----:B---3--:R-:W-:Y:S01]  /*3ad0*/  DFMA R230, R126, R128, R120 ;  /* 0x000000807ee6722b */ /* 0x008fe20000000078 */
[----:B------:R-:W-:Y:S01]  /*3ae0*/  CS2R R128, SRZ ;  /* 0x0000000000807805 */ /* 0x000fe2000001ff00 */
[----:B------:R-:W2:Y:S05]  /*3af0*/  LDG.E.64.CONSTANT R120, desc[UR4][R240.64+0x2b0] ;  /* 0x0002b004f0787981 */ /* 0x000eaa000c1e9b00 */
[----:B------:R-:W3:Y:S01]  /*3b00*/  @!P0 LDG.E.64.CONSTANT R128, desc[UR4][R236.64+0x30] ;  /* 0x00003004ec808981 */ /* 0x000ee2000c1e9b00 */
[----:B----4-:R-:W-:-:S02]  /*3b10*/  R2UR UR30, R232 ;  /* 0x00000000e81e72ca */ /* 0x010fc400000e0000 */
[----:B------:R-:W-:Y:S02]  /*3b20*/  R2UR UR31, R233 ;  /* 0x00000000e91f72ca */ /* 0x000fe400000e0000 */
[----:B------:R-:W-:Y:S01]  /*3b30*/  R2UR UR32, R234 ;  /* 0x00000000ea2072ca */ /* 0x000fe200000e0000 */
[----:B------:R-:W4:Y:S01]  /*3b40*/  LDG.E.64.CONSTANT R232, desc[UR4][R240.64+0x2b8] ;  /* 0x0002b804f0e87981 */ /* 0x000f22000c1e9b00 */
[----:B------:R-:W-:-:S03]  /*3b50*/  R2UR UR33, R235 ;  /* 0x00000000eb2172ca */ /* 0x000fc600000e0000 */
[----:B------:R-:W4:Y:S06]  /*3b60*/  LDG.E.64.CONSTANT R234, desc[UR4][R240.64+0x308] ;  /* 0x00030804f0ea7981 */ /* 0x000f2c000c1e9b00 */
[----:B------:R-:W-:-:S08]  /*3b70*/  DFMA R230, R130, UR30, R230 ;  /* 0x0000001e82e67c2b */ /* 0x000fd000080000e6 */
[----:B------:R-:W-:-:S08]  /*3b80*/  DFMA R230, R238, UR32, R230 ;  /* 0x00000020eee67c2b */ /* 0x000fd000080000e6 */
[----:B---3--:R-:W-:Y:S01]  /*3b90*/  DMUL R128, R230, R128 ;  /* 0x00000080e6807228 */ /* 0x008fe20000000000 */
[----:B------:R-:W-:-:S06]  /*3ba0*/  CS2R R230, SRZ ;  /* 0x0000000000e67805 */ /* 0x000fcc000001ff00 */
[----:B------:R-:W3:Y:S01]  /*3bb0*/  @!P0 LDG.E.64.CONSTANT R230, desc[UR4][R236.64+0x38] ;  /* 0x00003804ece68981 */ /* 0x000ee2000c1e9b00 */
[----:B--2---:R-:W-:Y:S02]  /*3bc0*/  R2UR UR36, R120 ;  /* 0x00000000782472ca */ /* 0x004fe400000e0000 */
[----:B------:R-:W-:Y:S02]  /*3bd0*/  R2UR UR37, R121 ;  /* 0x00000000792572ca */ /* 0x000fe400000e0000 */
[----:B------:R-:W2:Y:S01]  /*3be0*/  LDG.E.64.CONSTANT R120, desc[UR4][R240.64+0x310] ;  /* 0x00031004f0787981 */ /* 0x000ea2000c1e9b00 */
[----:B----4-:R-:W-:Y:S02]  /*3bf0*/  R2UR UR38, R232 ;  /* 0x00000000e82672ca */ /* 0x010fe400000e0000 */
[----:B------:R-:W-:-:S08]  /*3c00*/  R2UR UR39, R233 ;  /* 0x00000000e92772ca */ /* 0x000fd000000e0000 */
[----:B------:R-:W-:-:S08]  /*3c10*/  DFMA R122, R130, UR36, R122 ;  /* 0x00000024827a7c2b */ /* 0x000fd0000800007a */
[----:B------:R-:W-:Y:S01]  /*3c20*/  DFMA R122, R238, UR38, R122 ;  /* 0x00000026ee7a7c2b */ /* 0x000fe2000800007a */
[----:B------:R-:W-:Y:S02]  /*3c30*/  R2UR UR42, R234 ;  /* 0x00000000ea2a72ca */ /* 0x000fe400000e0000 */
[----:B------:R-:W-:Y:S02]  /*3c40*/  R2UR UR43, R235 ;  /* 0x00000000eb2b72ca */ /* 0x000fe400000e0000 */
[----:B------:R-:W-:-:S06]  /*3c50*/  CS2R R232, SRZ ;  /* 0x0000000000e87805 */ /* 0x000fcc000001ff00 */
[----:B------:R-:W4:Y:S01]  /*3c60*/  @!P0 LDG.E.64.CONSTANT R232, desc[UR4][R236.64+0x40] ;  /* 0x00004004ece88981 */ /* 0x000f22000c1e9b00 */
[----:B------:R-:W-:-:S06]  /*3c70*/  CS2R R234, SRZ ;  /* 0x0000000000ea7805 */ /* 0x000fcc000001ff00 */
[----:B------:R-:W4:Y:S01]  /*3c80*/  @!P0 LDG.E.64.CONSTANT R234, desc[UR4][R236.64+0x48] ;  /* 0x00004804ecea8981 */ /* 0x000f22000c1e9b00 */
[----:B---3--:R-:W-:-:S03]  /*3c90*/  DMUL R230, R122, R230 ;  /* 0x000000e67ae67228 */ /* 0x008fc60000000000 */
[----:B------:R-:W3:Y:S01]  /*3ca0*/  LDG.E.64.CONSTANT R122, desc[UR4][R240.64+0x3b8] ;  /* 0x0003b804f07a7981 */ /* 0x000ee2000c1e9b00 */
[----:B--2---:R-:W-:Y:S02]  /*3cb0*/  R2UR UR44, R120 ;  /* 0x00000000782c72ca */ /* 0x004fe400000e0000 */
[----:B------:R-:W-:Y:S01]  /*3cc0*/  R2UR UR45, R121 ;  /* 0x00000000792d72ca */ /* 0x000fe200000e0000 */
[----:B------:R-:W-:Y:S01]  /*3cd0*/  DFMA R120, R130, UR42, R118 ;  /* 0x0000002a82787c2b */ /* 0x000fe20008000076 */
[----:B------:R-:W2:Y:S01]  /*3ce0*/  LDG.E.64.CONSTANT R118, desc[UR4][R240.64+0x368] ;  /* 0x00036804f0767981 */ /* 0x000ea2000c1e9b00 */
[----:B------:R-:W-:Y:S02]  /*3cf0*/  R2UR UR48, R242 ;  /* 0x00000000f23072ca */ /* 0x000fe400000e0000 */
[----:B------:R-:W-:Y:S02]  /*3d00*/  R2UR UR49, R243 ;  /* 0x00000000f33172ca */ /* 0x000fe400000e0000 */
[----:B------:R-:W2:Y:S06]  /*3d10*/  LDG.E.64.CONSTANT R242, desc[UR4][R240.64+0x3c0] ;  /* 0x0003c004f0f27981 */ /* 0x000eac000c1e9b00 */
[----:B------:R-:W-:-:S05]  /*3d20*/  DFMA R120, R238, UR44, R120 ;  /* 0x0000002cee787c2b */ /* 0x000fca0008000078 */
[----:B------:R-:W-:-:S03]  /*3d30*/  DFMA R116, R130, UR48, R116 ;  /* 0x0000003082747c2b */ /* 0x000fc60008000074 */
[----:B----4-:R-:W-:Y:S02]  /*3d40*/  DMUL R232, R120, R232 ;  /* 0x000000e878e87228 */ /* 0x010fe40000000000 */
[----:B------:R-:W4:Y:S04]  /*3d50*/  LDG.E.64.CONSTANT R120, desc[UR4][R240.64+0x410] ;  /* 0x00041004f0787981 */ /* 0x000f28000c1e9b00 */
[----:B------:R-:W4:Y:S01]  /*3d60*/  LDG.E.64.CONSTANT R240, desc[UR4][R240.64+0x418] ;  /* 0x00041804f0f07981 */ /* 0x000f22000c1e9b00 */
[----:B---3--:R-:W-:Y:S02]  /*3d70*/  R2UR UR54, R122 ;  /* 0x000000007a3672ca */ /* 0x008fe400000e0000 */
[----:B------:R-:W-:Y:S02]  /*3d80*/  R2UR UR55, R123 ;  /* 0x000000007b3772ca */ /* 0x000fe400000e0000 */
[----:B------:R-:W0:Y:S01]  /*3d90*/  LDC.64 R122, c[0x0][0x390] ;  /* 0x0000e400ff7a7b82 */ /* 0x000e220000000a00 */
[----:B--2---:R-:W-:-:S02]  /*3da0*/  R2UR UR50, R118 ;  /* 0x00000000763272ca */ /* 0x004fc400000e0000 */
[----:B------:R-:W-:Y:S02]  /*3db0*/  R2UR UR51, R119 ;  /* 0x00000000773372ca */ /* 0x000fe400000e0000 */
[----:B------:R-:W-:-:S06]  /*3dc0*/  CS2R R118, SRZ ;  /* 0x0000000000767805 */ /* 0x000fcc000001ff00 */
[----:B------:R-:W2:Y:S05]  /*3dd0*/  @!P0 LDG.E.64.CONSTANT R118, desc[UR4][R236.64+0x58] ;  /* 0x00005804ec768981 */ /* 0x000eaa000c1e9b00 */
[----:B------:R-:W-:Y:S01]  /*3de0*/  DFMA R116, R238, UR50, R116 ;  /* 0x00000032ee747c2b */ /* 0x000fe20008000074 */
[----:B0-----:R-:W3:Y:S07]  /*3df0*/  LDG.E.64.CONSTANT R122, desc[UR4][R122.64+0x8] ;  /* 0x000008047a7a7981 */ /* 0x001eee000c1e9b00 */
[----:B------:R-:W-:Y:S01]  /*3e00*/  DMUL R234, R116, R234 ;  /* 0x000000ea74ea7228 */ /* 0x000fe20000000000 */
[----:B------:R-:W-:-:S06]  /*3e10*/  CS2R R116, SRZ ;  /* 0x0000000000747805 */ /* 0x000fcc000001ff00 */
[----:B------:R0:W2:Y:S02]  /*3e20*/  @!P0 LDG.E.64.CONSTANT R116, desc[UR4][R236.64+0x50] ;  /* 0x00005004ec748981 */ /* 0x0000a4000c1e9b00 */
[----:B0-----:R-:W-:Y:S01]  /*3e30*/  DFMA R236, R248, R60, RZ ;  /* 0x0000003cf8ec722b */ /* 0x001fe200000000ff */
[----:B----4-:R-:W-:Y:S02]  /*3e40*/  R2UR UR60, R120 ;  /* 0x00000000783c72ca */ /* 0x010fe400000e0000 */
[----:B------:R-:W-:-:S05]  /*3e50*/  R2UR UR61, R121 ;  /* 0x00000000793d72ca */ /* 0x000fca00000e0000 */
[----:B------:R-:W-:Y:S01]  /*3e60*/  DFMA R236, R192, R58, R236 ;  /* 0x0000003ac0ec722b */ /* 0x000fe200000000ec */
[----:B------:R-:W-:Y:S02]  /*3e70*/  R2UR UR56, R242 ;  /* 0x00000000f23872ca */ /* 0x000fe400000e0000 */
[----:B------:R-:W-:-:S05]  /*3e80*/  R2UR UR57, R243 ;  /* 0x00000000f33972ca */ /* 0x000fca00000e0000 */
[----:B------:R-:W-:Y:S01]  /*3e90*/  DFMA R236, R188, R56, R236 ;  /* 0x00000038bcec722b */ /* 0x000fe200000000ec */
[----:B------:R-:W-:Y:S02]  /*3ea0*/  R2UR UR62, R240 ;  /* 0x00000000f03e72ca */ /* 0x000fe400000e0000 */
[----:B------:R-:W-:Y:S01]  /*3eb0*/  R2UR UR63, R241 ;  /* 0x00000000f13f72ca */ /* 0x000fe200000e0000 */
[----:B------:R-:W-:-:S04]  /*3ec0*/  DFMA R112, R130, UR60, R112 ;  /* 0x0000003c82707c2b */ /* 0x000fc80008000070 */
[----:B------:R-:W-:-:S08]  /*3ed0*/  DFMA R236, R184, R52, R236 ;  /* 0x00000034b8ec722b */ /* 0x000fd000000000ec */
[----:B------:R-:W-:Y:S02]  /*3ee0*/  DFMA R236, R180, R212, R236 ;  /* 0x000000d4b4ec722b */ /* 0x000fe400000000ec */
[----:B------:R-:W-:Y:S01]  /*3ef0*/  DFMA R112, R238, UR62, R112 ;  /* 0x0000003eee707c2b */ /* 0x000fe20008000070 */
[----:B------:R-:W-:Y:S01]  /*3f00*/  BSSY.RECONVERGENT B0, `(.L_x_398) ;  /* 0x000012d000007945 */ /* 0x000fe20003800200 */
[----:B---3--:R-:W-:Y:S02]  /*3f10*/  DFMA R120, R122, R60, RZ ;  /* 0x0000003c7a78722b */ /* 0x008fe400000000ff */
[----:B------:R-:W-:-:S06]  /*3f20*/  DFMA R122, R130, UR54, R114 ;  /* 0x00000036827a7c2b */ /* 0x000fcc0008000072 */
[----:B------:R-:W-:Y:S02]  /*3f30*/  DFMA R120, R190, R58, R120 ;  /* 0x0000003abe78722b */ /* 0x000fe40000000078 */
[----:B------:R-:W-:Y:S02]  /*3f40*/  DFMA R122, R238, UR56, R122 ;  /* 0x00000038ee7a7c2b */ /* 0x000fe4000800007a */
[----:B------:R-:W-:Y:S02]  /*3f50*/  DFMA R114, R176, R124, R236 ;  /* 0x0000007cb072722b */ /* 0x000fe400000000ec */
[----:B--2---:R-:W-:Y:S02]  /*3f60*/  DMUL R130, R112, R118 ;  /* 0x0000007670827228 */ /* 0x004fe40000000000 */
[----:B------:R-:W-:Y:S02]  /*3f70*/  DFMA R120, R186, R56, R120 ;  /* 0x00000038ba78722b */ /* 0x000fe40000000078 */
[----:B------:R-:W-:-:S02]  /*3f80*/  DMUL R236, R122, R116 ;  /* 0x000000747aec7228 */ /* 0x000fc40000000000 */
[-C--:B------:R-:W-:Y:S02]  /*3f90*/  DFMA R116, R246, R60.reuse, RZ ;  /* 0x0000003cf674722b */ /* 0x080fe400000000ff */
[----:B------:R-:W-:Y:S02]  /*3fa0*/  DFMA R118, R244, R60, RZ ;  /* 0x0000003cf476722b */ /* 0x000fe400000000ff */
[----:B------:R-:W-:-:S04]  /*3fb0*/  DFMA R120, R182, R52, R120 ;  /* 0x00000034b678722b */ /* 0x000fc80000000078 */
[-C--:B------:R-:W-:Y:S02]  /*3fc0*/  DFMA R116, R148, R58.reuse, R116 ;  /* 0x0000003a9474722b */ /* 0x080fe40000000074 */
[----:B------:R-:W-:Y:S02]  /*3fd0*/  DFMA R118, R106, R58, R118 ;  /* 0x0000003a6a76722b */ /* 0x000fe40000000076 */
[----:B------:R-:W-:-:S04]  /*3fe0*/  DFMA R120, R178, R212, R120 ;  /* 0x000000d4b278722b */ /* 0x000fc80000000078 */
[-C--:B------:R-:W-:Y:S02]  /*3ff0*/  DFMA R116, R146, R56.reuse, R116 ;  /* 0x000000389274722b */ /* 0x080fe40000000074 */
[----:B------:R-:W-:Y:S02]  /*4000*/  DFMA R118, R104, R56, R118 ;  /* 0x000000386876722b */ /* 0x000fe40000000076 */
[----:B------:R-:W-:-:S04]  /*4010*/  DFMA R120, R174, R124, R120 ;  /* 0x0000007cae78722b */ /* 0x000fc80000000078 */
        /* <DEDUP_REMOVED lines=25> */
[----:B------:R-:W-:-:S03]  /*41b0*/  DFMA R118, R40, R234, R118 ;  /* 0x000000ea2876722b */ /* 0x000fc60000000076 */
[----:B------:R0:W-:Y:S01]  /*41c0*/  STS.128 [R3], R112 ;  /* 0x0000007003007388 */ /* 0x0001e20000000c00 */
[----:B------:R-:W-:Y:S02]  /*41d0*/  DFMA R120, R86, R60, RZ ;  /* 0x0000003c5678722b */ /* 0x000fe400000000ff */
[-C--:B0-----:R-:W-:Y:S02]  /*41e0*/  DFMA R112, R110, R236.reuse, R116 ;  /* 0x000000ec6e70722b */ /* 0x081fe40000000074 */
[----:B------:R-:W-:Y:S02]  /*41f0*/  DFMA R114, R38, R236, R118 ;  /* 0x000000ec2672722b */ /* 0x000fe40000000076 */
[-C--:B------:R-:W-:Y:S02]  /*4200*/  DFMA R116, R250, R60.reuse, RZ ;  /* 0x0000003cfa74722b */ /* 0x080fe400000000ff */
[----:B------:R-:W-:Y:S02]  /*4210*/  DFMA R118, R94, R60, RZ ;  /* 0x0000003c5e76722b */ /* 0x000fe400000000ff */
[----:B------:R-:W-:-:S02]  /*4220*/  DFMA R112, R108, R130, R112 ;  /* 0x000000826c70722b */ /* 0x000fc40000000070 */
[----:B------:R-:W-:Y:S02]  /*4230*/  DFMA R114, R36, R130, R114 ;  /* 0x000000822472722b */ /* 0x000fe40000000072 */
[C---:B------:R-:W-:Y:S02]  /*4240*/  DFMA R122, R60.reuse, UR6, RZ ;  /* 0x000000063c7a7c2b */ /* 0x040fe400080000ff */
[----:B------:R-:W-:-:S03]  /*4250*/  DFMA R238, R60, UR8, RZ ;  /* 0x000000083cee7c2b */ /* 0x000fc600080000ff */
[----:B------:R0:W-:Y:S03]  /*4260*/  STS.128 [R3+0x10], R112 ;  /* 0x0000107003007388 */ /* 0x0001e60000000c00 */
[C---:B------:R-:W-:Y:S02]  /*4270*/  DFMA R122, R58.reuse, UR10, R122 ;  /* 0x0000000a3a7a7c2b */ /* 0x040fe4000800007a */
[----:B------:R-:W-:Y:S02]  /*4280*/  DFMA R238, R58, UR12, R238 ;  /* 0x0000000c3aee7c2b */ /* 0x000fe400080000ee */
[-C--:B0-----:R-:W-:Y:S02]  /*4290*/  DFMA R112, R100, R58.reuse, R116 ;  /* 0x0000003a6470722b */ /* 0x081fe40000000074 */
[-C--:B------:R-:W-:Y:S02]  /*42a0*/  DFMA R114, R92, R58.reuse, R118 ;  /* 0x0000003a5c72722b */ /* 0x080fe40000000076 */
[----:B------:R-:W-:-:S02]  /*42b0*/  DFMA R116, R84, R58, R120 ;  /* 0x0000003a5474722b */ /* 0x000fc40000000078 */
[-C--:B------:R-:W-:Y:S02]  /*42c0*/  DFMA R118, R78, R60.reuse, RZ ;  /* 0x0000003c4e76722b */ /* 0x080fe400000000ff */
[----:B------:R-:W-:-:S06]  /*42d0*/  DFMA R120, R70, R60, RZ ;  /* 0x0000003c4678722b */ /* 0x000fcc00000000ff */
[-C--:B------:R-:W-:Y:S02]  /*42e0*/  DFMA R118, R76, R58.reuse, R118 ;  /* 0x0000003a4c76722b */ /* 0x080fe40000000076 */
[----:B------:R-:W-:Y:S02]  /*42f0*/  DFMA R120, R68, R58, R120 ;  /* 0x0000003a4478722b */ /* 0x000fe40000000078 */
[-C--:B------:R-:W-:Y:S02]  /*4300*/  DFMA R112, R98, R56.reuse, R112 ;  /* 0x000000386270722b */ /* 0x080fe40000000070 */
[-C--:B------:R-:W-:Y:S02]  /*4310*/  DFMA R114, R90, R56.reuse, R114 ;  /* 0x000000385a72722b */ /* 0x080fe40000000072 */
[-C--:B------:R-:W-:Y:S02]  /*4320*/  DFMA R116, R82, R56.reuse, R116 ;  /* 0x000000385274722b */ /* 0x080fe40000000074 */
[----:B------:R-:W-:-:S02]  /*4330*/  DFMA R118, R74, R56, R118 ;  /* 0x000000384a76722b */ /* 0x000fc40000000076 */
[----:B------:R-:W-:Y:S02]  /*4340*/  DFMA R120, R66, R56, R120 ;  /* 0x000000384278722b */ /* 0x000fe40000000078 */
[C---:B------:R-:W-:Y:S02]  /*4350*/  DFMA R122, R56.reuse, UR14, R122 ;  /* 0x0000000e387a7c2b */ /* 0x040fe4000800007a */
        /* <DEDUP_REMOVED lines=11> */
[-C--:B------:R-:W-:Y:S02]  /*4410*/  DFMA R118, R16, R212.reuse, R118 ;  /* 0x000000d41076722b */ /* 0x080fe40000000076 */
[----:B------:R-:W-:Y:S02]  /*4420*/  DFMA R120, R8, R212, R120 ;  /* 0x000000d40878722b */ /* 0x000fe40000000078 */
[C---:B------:R-:W-:Y:S02]  /*4430*/  DFMA R122, R212.reuse, UR22, R122 ;  /* 0x00000016d47a7c2b */ /* 0x040fe4000800007a */
        /* <DEDUP_REMOVED lines=46> */
[----:B------:R-:W-:Y:S02]  /*4720*/  DFMA R118, R214, R130, R118 ;  /* 0x00000082d676722b */ /* 0x000fe40000000076 */
[C---:B------:R-:W-:Y:S02]  /*4730*/  DFMA R120, R130.reuse, UR58, R120 ;  /* 0x0000003a82787c2b */ /* 0x040fe40008000078 */
[C---:B------:R-:W-:Y:S02]  /*4740*/  DFMA R122, R130.reuse, UR60, R122 ;  /* 0x0000003c827a7c2b */ /* 0x040fe4000800007a */
[----:B------:R-:W-:Y:S01]  /*4750*/  DFMA R238, R130, UR62, R238 ;  /* 0x0000003e82ee7c2b */ /* 0x000fe200080000ee */
[----:B------:R0:W-:Y:S04]  /*4760*/  STS.128 [R3+0x20], R112 ;  /* 0x0000207003007388 */ /* 0x0001e80000000c00 */
[----:B------:R0:W-:Y:S04]  /*4770*/  STS.128 [R3+0x30], R116 ;  /* 0x0000307403007388 */ /* 0x0001e80000000c00 */
[----:B------:R0:W-:Y:S04]  /*4780*/  STS.128 [R3+0x40], R120 ;  /* 0x0000407803007388 */ /* 0x0001e80000000c00 */
[----:B------:R0:W-:Y:S01]  /*4790*/  STS.64 [R3+0x50], R238 ;  /* 0x000050ee03007388 */ /* 0x0001e20000000a00 */
[----:B------:R-:W-:Y:S06]  /*47a0*/  BAR.SYNC.DEFER_BLOCKING 0x0 ;  /* 0x0000000000007b1d */ /* 0x000fec0000010000 */
[----:B------:R-:W-:Y:S05]  /*47b0*/  @P2 BRA `(.L_x_399) ;  /* 0x0000000800842947 */ /* 0x000fea0003800000 */
[----:B------:R-:W1:Y:S04]  /*47c0*/  LDS.64 R246, [R0] ;  /* 0x0000000000f67984 */ /* 0x000e680000000a00 */
[----:B------:R-:W2:Y:S04]  /*47d0*/  LDS.64 R244, [R0+0x60] ;  /* 0x0000600000f47984 */ /* 0x000ea80000000a00 */
[----:B------:R-:W3:Y:S04]  /*47e0*/  LDS.64 R242, [R0+0xc0] ;  /* 0x0000c00000f27984 */ /* 0x000ee80000000a00 */
[----:B------:R-:W4:Y:S04]  /*47f0*/  LDS.64 R240, [R0+0x120] ;  /* 0x0001200000f07984 */ /* 0x000f280000000a00 */
[----:B0-----:R-:W0:Y:S04]  /*4800*/  LDS.64 R238, [R0+0x180] ;  /* 0x0001800000ee7984 */ /* 0x001e280000000a00 */
[----:B------:R-:W5:Y:S04]  /*4810*/  LDS.64 R130, [R0+0x1e0] ;  /* 0x0001e00000827984 */ /* 0x000f680000000a00 */
[----:B------:R-:W5:Y:S04]  /*4820*/  LDS.64 R122, [R0+0x240] ;  /* 0x00024000007a7984 */ /* 0x000f680000000a00 */
[----:B------:R-:W5:Y:S04]  /*4830*/  LDS.64 R120, [R0+0x2a0] ;  /* 0x0002a00000787984 */ /* 0x000f680000000a00 */
[----:B------:R-:W5:Y:S04]  /*4840*/  LDS.64 R118, [R0+0x300] ;  /* 0x0003000000767984 */ /* 0x000f680000000a00 */
[----:B------:R-:W5:Y:S01]  /*4850*/  LDS.64 R116, [R0+0x360] ;  /* 0x0003600000747984 */ /* 0x000f620000000a00 */
[----:B-1----:R-:W-:-:S03]  /*4860*/  DFMA R112, R248, R246, RZ ;  /* 0x000000f6f870722b */ /* 0x002fc600000000ff */
[----:B------:R-:W1:Y:S05]  /*4870*/  LDS.64 R114, [R0+0x3c0] ;  /* 0x0003c00000727984 */ /* 0x000e6a0000000a00 */
[----:B--2---:R-:W-:-:S08]  /*4880*/  DFMA R112, R192, R244, R112 ;  /* 0x000000f4c070722b */ /* 0x004fd00000000070 */
[----:B---3--:R-:W-:Y:S02]  /*4890*/  DFMA R248, R188, R242, R112 ;  /* 0x000000f2bcf8722b */ /* 0x008fe40000000070 */
[----:B------:R-:W2:Y:S06]  /*48a0*/  LDS.64 R112, [R0+0x420] ;  /* 0x0004200000707984 */ /* 0x000eac0000000a00 */
[----:B----4-:R-:W-:-:S08]  /*48b0*/  DFMA R248, R184, R240, R248 ;  /* 0x000000f0b8f8722b */ /* 0x010fd000000000f8 */
[----:B0-----:R-:W-:-:S08]  /*48c0*/  DFMA R248, R180, R238, R248 ;  /* 0x000000eeb4f8722b */ /* 0x001fd000000000f8 */
[----:B-----5:R-:W-:-:S08]  /*48d0*/  DFMA R248, R176, R130, R248 ;  /* 0x00000082b0f8722b */ /* 0x020fd000000000f8 */
[----:B------:R-:W-:-:S08]  /*48e0*/  DFMA R248, R172, R122, R248 ;  /* 0x0000007aacf8722b */ /* 0x000fd000000000f8 */
[----:B------:R-:W-:-:S08]  /*48f0*/  DFMA R248, R168, R120, R248 ;  /* 0x00000078a8f8722b */ /* 0x000fd000000000f8 */
[----:B------:R-:W-:-:S08]  /*4900*/  DFMA R248, R164, R118, R248 ;  /* 0x00000076a4f8722b */ /* 0x000fd000000000f8 */
[----:B------:R-:W-:-:S08]  /*4910*/  DFMA R248, R160, R116, R248 ;  /* 0x00000074a0f8722b */ /* 0x000fd000000000f8 */
[----:B-1----:R-:W-:-:S08]  /*4920*/  DFMA R248, R156, R114, R248 ;  /* 0x000000729cf8722b */ /* 0x002fd000000000f8 */
        /* <DEDUP_REMOVED lines=138> */
.L_x_399:
[----:B------:R-:W-:Y:S05]  /*51d0*/  BSYNC.RECONVERGENT B0 ;  /* 0x0000000000007941 */ /* 0x000fea0003800200 */
.L_x_398:
[----:B0-----:R-:W0:Y:S01]  /*51e0*/  S2R R3, SR_TID.X ;  /* 0x0000000000037919 */ /* 0x001e220000002100 */
[----:B------:R-:W-:Y:S01]  /*51f0*/  BSSY.RECONVERGENT B0, `(.L_x_400) ;  /* 0x000009c000007945 */ /* 0x000fe20003800200 */
[----:B------:R-:W-:Y:S01]  /*5200*/  BAR.SYNC.DEFER_BLOCKING 0x0 ;  /* 0x0000000000007b1d */ /* 0x000fe20000010000 */
[----:B0-----:R-:W-:-:S05]  /*5210*/  ISETP.GT.U32.OR P0, PT, R3, 0x78, P0 ;  /* 0x000000780300780c */ /* 0x001fca0000704470 */
[----:B------:R-:W-:Y:S08]  /*5220*/  @P1 BRA `(.L_x_401) ;  /* 0x0000000800601947 */ /* 0x000ff00003800000 */
[----:B------:R-:W0:Y:S01]  /*5230*/  LDC.64 R114, c[0x0][0x390] ;  /* 0x0000e400ff727b82 */ /* 0x000e220000000a00 */
        /* <DEDUP_REMOVED lines=13> */
[----:B----4-:R-:W-:-:S02]  /*5310*/  DFMA R118, R118, R112, RZ ;  /* 0x000000707676722b */ /* 0x010fc400000000ff */
[-C--:B--2---:R-:W-:Y:S02]  /*5320*/  DFMA R116, R116, R112.reuse, RZ ;  /* 0x000000707474722b */ /* 0x084fe400000000ff */
[-C--:B------:R-:W-:Y:S02]  /*5330*/  DFMA R250, R250, R112.reuse, RZ ;  /* 0x00000070fafa722b */ /* 0x080fe400000000ff */
[----:B------:R-:W-:Y:S02]  /*5340*/  DFMA R94, R94, R112, RZ ;  /* 0x000000705e5e722b */ /* 0x000fe400000000ff */
[----:B------:R-:W-:Y:S02]  /*5350*/  DFMA R118, R106, R60, R118 ;  /* 0x0000003c6a76722b */ /* 0x000fe40000000076 */
[-C--:B------:R-:W-:Y:S02]  /*5360*/  DFMA R86, R86, R112.reuse, RZ ;  /* 0x000000705656722b */ /* 0x080fe400000000ff */
[----:B------:R-:W-:-:S02]  /*5370*/  DFMA R78, R78, R112, RZ ;  /* 0x000000704e4e722b */ /* 0x000fc400000000ff */
[----:B------:R-:W-:Y:S02]  /*5380*/  DFMA R70, R70, R112, RZ ;  /* 0x000000704646722b */ /* 0x000fe400000000ff */
[----:B------:R-:W-:Y:S02]  /*5390*/  DFMA R106, R112, UR6, RZ ;  /* 0x00000006706a7c2b */ /* 0x000fe400080000ff */
[-C--:B------:R-:W-:Y:S01]  /*53a0*/  DFMA R192, R192, R60.reuse, R58 ;  /* 0x0000003cc0c0722b */ /* 0x080fe2000000003a */
[----:B------:R-:W0:Y:S01]  /*53b0*/  LDS.64 R58, [R2+0x1200] ;  /* 0x00120000023a7984 */ /* 0x000e220000000a00 */
[-C--:B------:R-:W-:Y:S02]  /*53c0*/  DFMA R148, R148, R60.reuse, R116 ;  /* 0x0000003c9494722b */ /* 0x080fe40000000074 */
[-C--:B------:R-:W-:Y:S02]  /*53d0*/  DFMA R250, R100, R60.reuse, R250 ;  /* 0x0000003c64fa722b */ /* 0x080fe400000000fa */
[----:B------:R-:W-:-:S02]  /*53e0*/  DFMA R94, R92, R60, R94 ;  /* 0x0000003c5c5e722b */ /* 0x000fc4000000005e */
[-C--:B------:R-:W-:Y:S02]  /*53f0*/  DFMA R86, R84, R60.reuse, R86 ;  /* 0x0000003c5456722b */ /* 0x080fe40000000056 */
[-C--:B------:R-:W-:Y:S02]  /*5400*/  DFMA R78, R76, R60.reuse, R78 ;  /* 0x0000003c4c4e722b */ /* 0x080fe4000000004e */
[----:B------:R-:W-:Y:S02]  /*5410*/  DFMA R70, R68, R60, R70 ;  /* 0x0000003c4446722b */ /* 0x000fe40000000046 */
        /* <DEDUP_REMOVED lines=9> */
[----:B------:R-:W-:Y:S02]  /*54b0*/  DFMA R106, R56, UR14, R106 ;  /* 0x0000000e386a7c2b */ /* 0x000fe4000800006a */
[-C--:B-1----:R-:W-:Y:S02]  /*54c0*/  DFMA R192, R184, R52.reuse, R192 ;  /* 0x00000034b8c0722b */ /* 0x082fe400000000c0 */
[-C--:B------:R-:W-:Y:S02]  /*54d0*/  DFMA R148, R144, R52.reuse, R148 ;  /* 0x000000349094722b */ /* 0x080fe40000000094 */
[-C--:B------:R-:W-:Y:S02]  /*54e0*/  DFMA R118, R102, R52.reuse, R118 ;  /* 0x000000346676722b */ /* 0x080fe40000000076 */
[-C--:B------:R-:W-:Y:S02]  /*54f0*/  DFMA R250, R96, R52.reuse, R250 ;  /* 0x0000003460fa722b */ /* 0x080fe400000000fa */
[----:B------:R-:W-:-:S02]  /*5500*/  DFMA R94, R88, R52, R94 ;  /* 0x00000034585e722b */ /* 0x000fc4000000005e */
[-C--:B------:R-:W-:Y:S02]  /*5510*/  DFMA R86, R80, R52.reuse, R86 ;  /* 0x000000345056722b */ /* 0x080fe40000000056 */
[-C--:B------:R-:W-:Y:S02]  /*5520*/  DFMA R78, R72, R52.reuse, R78 ;  /* 0x00000034484e722b */ /* 0x080fe4000000004e */
[----:B------:R-:W-:Y:S02]  /*5530*/  DFMA R70, R64, R52, R70 ;  /* 0x000000344046722b */ /* 0x000fe40000000046 */
[----:B------:R-:W-:Y:S02]  /*5540*/  DFMA R106, R52, UR18, R106 ;  /* 0x00000012346a7c2b */ /* 0x000fe4000800006a */
[----:B0-----:R-:W-:-:S04]  /*5550*/  DFMA R94, R42, R58, R94 ;  /* 0x0000003a2a5e722b */ /* 0x001fc8000000005e */
[-C--:B------:R-:W-:Y:S01]  /*5560*/  DFMA R70, R8, R58.reuse, R70 ;  /* 0x0000003a0846722b */ /* 0x080fe20000000046 */
[----:B------:R-:W-:Y:S01]  /*5570*/  LDS.64 R8, [R2+0x2400] ;  /* 0x0024000002087984 */ /* 0x000fe20000000a00 */
[-C--:B------:R-:W-:Y:S02]  /*5580*/  DFMA R78, R16, R58.reuse, R78 ;  /* 0x0000003a104e722b */ /* 0x080fe4000000004e */
[-C--:B------:R-:W-:Y:S01]  /*5590*/  DFMA R192, R180, R58.reuse, R192 ;  /* 0x0000003ab4c0722b */ /* 0x080fe200000000c0 */
[----:B------:R-:W-:Y:S01]  /*55a0*/  LDS.64 R16, [R2+0x2880] ;  /* 0x0028800002107984 */ /* 0x000fe20000000a00 */
[-C--:B------:R-:W-:Y:S02]  /*55b0*/  DFMA R148, R142, R58.reuse, R148 ;  /* 0x0000003a8e94722b */ /* 0x080fe40000000094 */
[-C--:B------:R-:W-:Y:S02]  /*55c0*/  DFMA R118, R62, R58.reuse, R118 ;  /* 0x0000003a3e76722b */ /* 0x080fe40000000076 */
[----:B------:R-:W-:-:S02]  /*55d0*/  DFMA R250, R54, R58, R250 ;  /* 0x0000003a36fa722b */ /* 0x000fc400000000fa */
[----:B------:R-:W-:Y:S02]  /*55e0*/  DFMA R86, R28, R58, R86 ;  /* 0x0000003a1c56722b */ /* 0x000fe40000000056 */
[----:B------:R-:W-:Y:S02]  /*55f0*/  DFMA R106, R58, UR22, R106 ;  /* 0x000000163a6a7c2b */ /* 0x000fe4000800006a */
[----:B---3--:R-:W-:Y:S02]  /*5600*/  DFMA R114, R114, R112, RZ ;  /* 0x000000707272722b */ /* 0x008fe400000000ff */
[----:B------:R-:W-:-:S06]  /*5610*/  DFMA R112, R112, UR8, RZ ;  /* 0x0000000870707c2b */ /* 0x000fcc00080000ff */
        /* <DEDUP_REMOVED lines=14> */
[----:B------:R-:W-:Y:S02]  /*5700*/  DFMA R148, R140, R60, R148 ;  /* 0x0000003c8c94722b */ /* 0x000fe40000000094 */
[----:B-1----:R-:W-:Y:S02]  /*5710*/  DFMA R94, R14, R56, R94 ;  /* 0x000000380e5e722b */ /* 0x002fe4000000005e */
[-C--:B------:R-:W-:Y:S01]  /*5720*/  DFMA R118, R50, R60.reuse, R118 ;  /* 0x0000003c3276722b */ /* 0x080fe20000000076 */
[----:B------:R-:W0:Y:S01]  /*5730*/  LDS.64 R14, [R2+0x2d00] ;  /* 0x002d0000020e7984 */ /* 0x000e220000000a00 */
        /* <DEDUP_REMOVED lines=71> */
.L_x_401:
[----:B------:R-:W-:Y:S05]  /*5bb0*/  BSYNC.RECONVERGENT B0 ;  /* 0x0000000000007941 */ /* 0x000fea0003800200 */
.L_x_400:
        /* <DEDUP_REMOVED lines=17> */
.L_x_402:
        /* <DEDUP_REMOVED lines=11> */
.L_x_2957:


//--------------------- .text._Z30massMatrixMultiplyGlobalKernelILi11ELi12ELi1EEviPKdS1_S1_S1_Pd --------------------------
	.section	.text._Z30massMatrixMultiplyGlobalKernelILi11ELi12ELi1EEviPKdS1_S1_S1_Pd,"ax",@progbits
	.align	128
        .global         _Z30massMatrixMultiplyGlobalKernelILi11ELi12ELi1EEviPKdS1_S1_S1_Pd
        .type           _Z30massMatrixMultiplyGlobalKernelILi11ELi12ELi1EEviPKdS1_S1_S1_Pd,@function
        .size           _Z30massMatrixMultiplyGlobalKernelILi11ELi12ELi1EEviPKdS1_S1_S1_Pd,(.L_x_2958 - _Z30massMatrixMultiplyGlobalKernelILi11ELi12ELi1EEviPKdS1_S1_S1_Pd)
        .other          _Z30massMatrixMultiplyGlobalKernelILi11ELi12ELi1EEviPKdS1_S1_S1_Pd,@"STO_CUDA_ENTRY STV_DEFAULT"
_Z30massMatrixMultiplyGlobalKernelILi11ELi12ELi1EEviPKdS1_S1_S1_Pd:
.text._Z30massMatrixMultiplyGlobalKernelILi11ELi12ELi1EEviPKdS1_S1_S1_Pd:
        /* <DEDUP_REMOVED lines=43> */
[C---:B------:R-:W-:Y:S01]  /*02b0*/  IMAD R58, R59.reuse, 0xba2f, RZ ;  /* 0x0000ba2f3b3a7824 */ /* 0x040fe200078e02ff */
[----:B------:R-:W-:Y:S01]  /*02c0*/  ISETP.GE.U32.AND P0, PT, R74, 0x79, PT ;  /* 0x000000794a00780c */ /* 0x000fe20003f06070 */
[----:B------:R-:W-:Y:S01]  /*02d0*/  IMAD R66, R59, 0x1556, RZ ;  /* 0x000015563b427824 */ /* 0x000fe200078e02ff */
[----:B------:R-:W-:Y:S02]  /*02e0*/  SHF.R.U32.HI R64, RZ, 0x8, R64 ;  /* 0x00000008ff407819 */ /* 0x000fe40000011640 */
[----:B------:R-:W-:-:S02]  /*02f0*/  SHF.R.U32.HI R58, RZ, 0x13, R58 ;  /* 0x00000013ff3a7819 */ /* 0x000fc4000001163a */
[----:B------:R-:W-:Y:S01]  /*0300*/  SHF.R.U32.HI R66, RZ, 0x10, R66 ;  /* 0x00000010ff427819 */ /* 0x000fe20000011642 */
[----:B------:R-:W-:Y:S01]  /*0310*/  IMAD.MOV R65, RZ, RZ, -R64 ;  /* 0x000000ffff417224 */ /* 0x000fe200078e0a40 */
[----:B------:R-:W-:Y:S02]  /*0320*/  PRMT R67, R58, 0x9910, RZ ;  /* 0x000099103a437816 */ /* 0x000fe400000000ff */
[----:B------:R-:W-:Y:S02]  /*0330*/  PRMT R69, R66, 0x9910, RZ ;  /* 0x0000991042457816 */ /* 0x000fe400000000ff */
[----:B------:R-:W-:Y:S02]  /*0340*/  PRMT R59, R65, 0x7710, RZ ;  /* 0x00007710413b7816 */ /* 0x000fe400000000ff */
[C---:B------:R-:W-:Y:S01]  /*0350*/  ISETP.GT.U32.AND P1, PT, R74.reuse, 0x78, PT ;  /* 0x000000784a00780c */ /* 0x040fe20003f24070 */
[----:B------:R-:W-:Y:S01]  /*0360*/  IMAD R69, R69, 0xc, RZ ;  /* 0x0000000c45457824 */ /* 0x000fe200078e02ff */
[----:B------:R-:W-:Y:S01]  /*0370*/  ISETP.GT.U32.AND P2, PT, R74, 0x83, PT ;  /* 0x000000834a00780c */ /* 0x000fe20003f44070 */
[----:B------:R-:W-:Y:S01]  /*0380*/  IMAD.IADD R58, R59, 0x1, R74 ;  /* 0x000000013b3a7824 */ /* 0x000fe200078e024a */
[----:B------:R-:W-:Y:S01]  /*0390*/  MOV R59, 0x400 ;  /* 0x00000400003b7802 */ /* 0x000fe20000000f00 */
[----:B------:R-:W-:-:S02]  /*03a0*/  IMAD.MOV R69, RZ, RZ, -R69 ;  /* 0x000000ffff457224 */ /* 0x000fc400078e0a45 */
[----:B-1----:R-:W-:Y:S01]  /*03b0*/  VIADD R0, R76, UR6 ;  /* 0x000000064c007c36 */ /* 0x002fe20008000000 */
[----:B------:R-:W-:Y:S01]  /*03c0*/  LOP3.LUT R65, R58, 0xfe, RZ, 0xc0, !PT ;  /* 0x000000fe3a417812 */ /* 0x000fe200078ec0ff */
[----:B------:R-:W-:Y:S01]  /*03d0*/  IMAD R58, R67, 0xb, RZ ;  /* 0x0000000b433a7824 */ /* 0x000fe200078e02ff */
[----:B------:R-:W-:Y:S02]  /*03e0*/  PRMT R69, R69, 0x7710, RZ ;  /* 0x0000771045457816 */ /* 0x000fe400000000ff */
[----:B---3--:R-:W-:Y:S02]  /*03f0*/  ISETP.LT.AND P0, PT, R0, UR7, !P0 ;  /* 0x0000000700007c0c */ /* 0x008fe4000c701270 */
[----:B------:R-:W-:Y:S02]  /*0400*/  LEA.HI R65, R65, R64, RZ, 0x1f ;  /* 0x0000004041417211 */ /* 0x000fe400078ff8ff */
[----:B------:R-:W-:Y:S02]  /*0410*/  IADD3 R72, PT, PT, RZ, -R58, RZ ;  /* 0x8000003aff487210 */ /* 0x000fe40007ffe0ff */
[----:B------:R-:W-:-:S02]  /*0420*/  LOP3.LUT R58, R65, 0xf8, RZ, 0xc0, !PT ;  /* 0x000000f8413a7812 */ /* 0x000fc400078ec0ff */
[----:B------:R-:W1:Y:S01]  /*0430*/  LDC.64 R64, c[0x0][0x388] ;  /* 0x0000e200ff407b82 */ /* 0x000e620000000a00 */
[----:B--2---:R-:W-:Y:S02]  /*0440*/  LEA R59, R68, R59, 0x18 ;  /* 0x0000003b443b7211 */ /* 0x004fe400078ec0ff */
[----:B------:R-:W-:Y:S02]  /*0450*/  PRMT R72, R72, 0x7710, RZ ;  /* 0x0000771048487816 */ /* 0x000fe400000000ff */
[----:B------:R-:W-:Y:S01]  /*0460*/  SHF.R.U32.HI R68, RZ, 0x3, R58 ;  /* 0x00000003ff447819 */ /* 0x000fe2000001163a */
[----:B------:R-:W-:Y:S01]  /*0470*/  IMAD R67, R76, 0x3600, R59 ;  /* 0x000036004c437824 */ /* 0x000fe200078e023b */
[----:B------:R-:W-:Y:S01]  /*0480*/  IADD3 R69, PT, PT, R69, R74, RZ ;  /* 0x0000004a45457210 */ /* 0x000fe20007ffe0ff */
[----:B------:R-:W2:Y:S01]  /*0490*/  @P0 LDC.64 R70, c[0x0][0x3a0] ;  /* 0x0000e800ff460b82 */ /* 0x000ea20000000a00 */
[----:B------:R-:W-:Y:S02]  /*04a0*/  IMAD.IADD R58, R72, 0x1, R74 ;  /* 0x00000001483a7824 */ /* 0x000fe400078e024a */
[----:B------:R-:W-:-:S02]  /*04b0*/  IMAD R59, R68, 0x60, R67 ;  /* 0x00000060443b7824 */ /* 0x000fc400078e0243 */
[----:B------:R-:W-:Y:S01]  /*04c0*/  @P0 IMAD R73, R0, 0x533, R74 ;  /* 0x0000053300490824 */ /* 0x000fe200078e024a */
[----:B------:R-:W-:Y:S01]  /*04d0*/  LOP3.LUT R72, R58, 0xffff, RZ, 0xc0, !PT ;  /* 0x0000ffff3a487812 */ /* 0x000fe200078ec0ff */
[----:B------:R-:W-:-:S04]  /*04e0*/  IMAD R68, R68, 0x420, R59 ;  /* 0x0000042044447824 */ /* 0x000fc800078e023b */
[C---:B------:R-:W-:Y:S02]  /*04f0*/  IMAD R58, R72.reuse, 0x8, R59 ;  /* 0x00000008483a7824 */ /* 0x040fe400078e023b */
[----:B------:R-:W-:Y:S02]  /*0500*/  IMAD R59, R72, 0x8, R68 ;  /* 0x00000008483b7824 */ /* 0x000fe400078e0244 */
        /* <DEDUP_REMOVED lines=11> */
[----:B------:R-:W4:Y:S04]  /*05c0*/  @P0 LDG.E.64.CONSTANT R200, desc[UR4][R70.64+0x3c8] ;  /* 0x0003c80446c80981 */ /* 0x000f28000c1e9b00 */
[----:B------:R-:W4:Y:S04]  /*05d0*/  LDG.E.64.CONSTANT R234, desc[UR4][R88.64+0x30] ;  /* 0x0000300458ea7981 */ /* 0x000f28000c1e9b00 */
[----:B------:R-:W4:Y:S04]  /*05e0*/  @P0 LDG.E.64.CONSTANT R198, desc[UR4][R70.64+0x2208] ;  /* 0x0022080446c60981 */ /* 0x000f28000c1e9b00 */
        /* <DEDUP_REMOVED lines=10> */
[----:B------:R-:W4:Y:S04]  /*0690*/  @P0 LDG.E.64.CONSTANT R222, desc[UR4][R70.64+0x790] ;  /* 0x0007900446de0981 */ /* 0x000f28000c1e9b00 */
        /* <DEDUP_REMOVED lines=67> */
[----:B------:R-:W-:-:S06]  /*0ad0*/  DADD R80, R170, -R80 ;  /* 0x00000000aa507229 */ /* 0x000fcc0000000850 */
[C---:B------:R-:W-:Y:S02]  /*0ae0*/  DFMA R238, R236.reuse, R232, RZ ;  /* 0x000000e8ecee722b */ /* 0x040fe400000000ff */
[----:B------:R-:W-:Y:S02]  /*0af0*/  DFMA R234, R236, R234, RZ ;  /* 0x000000eaecea722b */ /* 0x000fe400000000ff */
[----:B------:R-:W-:Y:S02]  /*0b00*/  DADD R232, R200, R198 ;  /* 0x00000000c8e87229 */ /* 0x000fe400000000c6 */
[C---:B------:R-:W-:Y:S02]  /*0b10*/  DFMA R226, R236.reuse, R226, RZ ;  /* 0x000000e2ece2722b */ /* 0x040fe400000000ff */
[C---:B------:R-:W-:Y:S02]  /*0b20*/  DFMA R218, R236.reuse, R218, RZ ;  /* 0x000000daecda722b */ /* 0x040fe400000000ff */
[----:B------:R-:W-:-:S02]  /*0b30*/  DFMA R220, R236, R220, RZ ;  /* 0x000000dcecdc722b */ /* 0x000fc400000000ff */
[----:B------:R-:W-:Y:S02]  /*0b40*/  DFMA R236, R236, R214, RZ ;  /* 0x000000d6ecec722b */ /* 0x000fe400000000ff */
[----:B------:R-:W-:Y:S02]  /*0b50*/  DADD R198, R200, -R198 ;  /* 0x00000000c8c67229 */ /* 0x000fe400000008c6 */
[C---:B------:R-:W-:Y:S02]  /*0b60*/  DFMA R84, R80.reuse, R84, RZ ;  /* 0x000000545054722b */ /* 0x040fe400000000ff */
[C---:B------:R-:W-:Y:S02]  /*0b70*/  DFMA R78, R80.reuse, R78, RZ ;  /* 0x0000004e504e722b */ /* 0x040fe400000000ff */
[C---:B------:R-:W-:Y:S02]  /*0b80*/  DFMA R86, R80.reuse, R86, RZ ;  /* 0x000000565056722b */ /* 0x040fe400000000ff */
[----:B------:R-:W-:-:S02]  /*0b90*/  DFMA R72, R80, R72, RZ ;  /* 0x000000485048722b */ /* 0x000fc400000000ff */
[C---:B------:R-:W-:Y:S02]  /*0ba0*/  DFMA R76, R80.reuse, R76, RZ ;  /* 0x0000004c504c722b */ /* 0x040fe400000000ff */
[----:B------:R-:W-:Y:S02]  /*0bb0*/  DFMA R74, R80, R74, RZ ;  /* 0x0000004a504a722b */ /* 0x000fe400000000ff */
[----:B------:R-:W-:Y:S02]  /*0bc0*/  DFMA R228, R232, R228, R234 ;  /* 0x000000e4e8e4722b */ /* 0x000fe400000000ea */
[C-C-:B------:R-:W-:Y:S02]  /*0bd0*/  DADD R214, R222.reuse, R224.reuse ;  /* 0x00000000ded67229 */ /* 0x140fe400000000e0 */
        /* <DEDUP_REMOVED lines=26> */
[----:B------:R-:W-:Y:S02]  /*0d80*/  DADD R186, R70, R70 ;  /* 0x0000000046ba7229 */ /* 0x000fe40000000046 */
        /* <DEDUP_REMOVED lines=60> */
.L_x_404:
[----:B------:R-:W-:Y:S05]  /*1150*/  BSYNC.RECONVERGENT B0 ;  /* 0x0000000000007941 */ /* 0x000fea0003800200 */
.L_x_403:
[----:B------:R-:W-:Y:S01]  /*1160*/  BAR.SYNC.DEFER_BLOCKING 0x0 ;  /* 0x0000000000007b1d */ /* 0x000fe20000010000 */
[----:B------:R-:W-:-:S05]  /*1170*/  MOV R68, 0xb ;  /* 0x0000000b00447802 */ /* 0x000fca0000000f00 */
[----:B------:R-:W-:Y:S04]  /*1180*/  BSSY.RECONVERGENT B0, `(.L_x_405) ;  /* 0x00000c4000007945 */ /* 0x000fe80003800200 */
[----:B------:R-:W-:Y:S05]  /*1190*/  @P2 BRA `(.L_x_406) ;  /* 0x0000000c00082947 */ /* 0x000fea0003800000 */
[----:B0-----:R-:W0:Y:S01]  /*11a0*/  LDC.64 R70, c[0x0][0x390] ;  /* 0x0000e400ff467b82 */ /* 0x001e220000000a00 */
[----:B------:R-:W-:Y:S04]  /*11b0*/  LDS.64 R74, [R59] ;  /* 0x000000003b4a7984 */ /* 0x000fe80000000a00 */
        /* <DEDUP_REMOVED lines=78> */
[----:B0-----:R-:W0:Y:S04]  /*16a0*/  LDS.64 R70, [R59+0x3c0] ;  /* 0x0003c0003b467984 */ /* 0x001e280000000a00 */
[----:B------:R-:W4:Y:S04]  /*16b0*/  LDS.64 R200, [R59+0x2a0] ;  /* 0x0002a0003bc87984 */ /* 0x000f280000000a00 */
[----:B-1----:R-:W-:Y:S04]  /*16c0*/  LDS.64 R184, [R59+0x180] ;  /* 0x000180003bb87984 */ /* 0x002fe80000000a00 */
[----:B------:R-:W1:Y:S01]  /*16d0*/  LDS.64 R186, [R59+0x240] ;  /* 0x000240003bba7984 */ /* 0x000e620000000a00 */
[----:B--2---:R-:W-:-:S02]  /*16e0*/  DADD R230, R130, R234 ;  /* 0x0000000082e67229 */ /* 0x004fc400000000ea */
[----:B------:R-:W-:Y:S02]  /*16f0*/  DADD R130, R130, -R234 ;  /* 0x0000000082827229 */ /* 0x000fe400000008ea */
[C-C-:B0-----:R-:W-:Y:S02]  /*1700*/  DADD R218, R74.reuse, R70.reuse ;  /* 0x000000004ada7229 */ /* 0x141fe40000000046 */
[----:B------:R-:W-:Y:S01]  /*1710*/  DADD R74, R74, -R70 ;  /* 0x000000004a4a7229 */ /* 0x000fe20000000846 */
[----:B------:R-:W0:Y:S05]  /*1720*/  LDS.64 R70, [R59+0x1e0] ;  /* 0x0001e0003b467984 */ /* 0x000e2a0000000a00 */
[----:B---3--:R-:W-:-:S02]  /*1730*/  DFMA R236, R236, R218, RZ ;  /* 0x000000daecec722b */ /* 0x008fc400000000ff */
[-C--:B----4-:R-:W-:Y:S02]  /*1740*/  DFMA R222, R222, R218.reuse, RZ ;  /* 0x000000dadede722b */ /* 0x090fe400000000ff */
[-C--:B------:R-:W-:Y:S02]  /*1750*/  DFMA R226, R226, R218.reuse, RZ ;  /* 0x000000dae2e2722b */ /* 0x080fe400000000ff */
[-C--:B------:R-:W-:Y:S02]  /*1760*/  DFMA R224, R224, R218.reuse, RZ ;  /* 0x000000dae0e0722b */ /* 0x080fe400000000ff */
[-C--:B------:R-:W-:Y:S02]  /*1770*/  DFMA R220, R220, R218.reuse, RZ ;  /* 0x000000dadcdc722b */ /* 0x080fe400000000ff */
[----:B------:R-:W-:Y:S02]  /*1780*/  DFMA R228, R228, R218, RZ ;  /* 0x000000dae4e4722b */ /* 0x000fe400000000ff */
[----:B------:R-:W-:-:S02]  /*1790*/  DFMA R152, R152, R74, RZ ;  /* 0x0000004a9898722b */ /* 0x000fc400000000ff */
[-C--:B------:R-:W-:Y:S02]  /*17a0*/  DFMA R78, R78, R74.reuse, RZ ;  /* 0x0000004a4e4e722b */ /* 0x080fe400000000ff */
[-C--:B------:R-:W-:Y:S02]  /*17b0*/  DFMA R82, R82, R74.reuse, RZ ;  /* 0x0000004a5252722b */ /* 0x080fe400000000ff */
[-C--:B------:R-:W-:Y:S02]  /*17c0*/  DFMA R72, R72, R74.reuse, RZ ;  /* 0x0000004a4848722b */ /* 0x080fe400000000ff */
[-C--:B------:R-:W-:Y:S02]  /*17d0*/  DFMA R76, R76, R74.reuse, RZ ;  /* 0x0000004a4c4c722b */ /* 0x080fe400000000ff */
[----:B------:R-:W-:Y:S02]  /*17e0*/  DFMA R142, R142, R74, RZ ;  /* 0x0000004a8e8e722b */ /* 0x000fe400000000ff */
[----:B------:R-:W-:-:S02]  /*17f0*/  DFMA R232, R232, R230, R236 ;  /* 0x000000e6e8e8722b */ /* 0x000fc400000000ec */
[----:B------:R-:W-:Y:S02]  /*1800*/  DADD R218, R212, R214 ;  /* 0x00000000d4da7229 */ /* 0x000fe400000000d6 */
        /* <DEDUP_REMOVED lines=12> */
[-C--:B------:R-:W-:Y:S02]  /*18d0*/  DFMA R232, R202, R218.reuse, R232 ;  /* 0x000000dacae8722b */ /* 0x080fe400000000e8 */
[----:B------:R-:W-:Y:S02]  /*18e0*/  DADD R202, R198, R200 ;  /* 0x00000000c6ca7229 */ /* 0x000fe400000000c8 */
[-C--:B------:R-:W-:Y:S02]  /*18f0*/  DFMA R188, R188, R218.reuse, R216 ;  /* 0x000000dabcbc722b */ /* 0x080fe400000000d8 */
[----:B------:R-:W-:Y:S02]  /*1900*/  DADD R198, R198, -R200 ;  /* 0x00000000c6c67229 */ /* 0x000fe400000008c8 */
        /* <DEDUP_REMOVED lines=11> */
[----:B-1----:R-:W-:Y:S02]  /*19c0*/  DADD R166, R184, R186 ;  /* 0x00000000b8a67229 */ /* 0x002fe400000000ba */
[----:B------:R-:W-:-:S02]  /*19d0*/  DFMA R188, R168, R202, R188 ;  /* 0x000000caa8bc722b */ /* 0x000fc400000000bc */
[----:B0-----:R-:W-:Y:S02]  /*19e0*/  DADD R168, R70, R70 ;  /* 0x0000000046a87229 */ /* 0x001fe40000000046 */
[-C--:B------:R-:W-:Y:S02]  /*19f0*/  DFMA R170, R170, R202.reuse, R196 ;  /* 0x000000caaaaa722b */ /* 0x080fe400000000c4 */
[----:B------:R-:W-:Y:S02]  /*1a00*/  DADD R184, R184, -R186 ;  /* 0x00000000b8b87229 */ /* 0x000fe400000008ba */
        /* <DEDUP_REMOVED lines=9> */
[----:B------:R-:W-:Y:S02]  /*1aa0*/  DMUL R168, R168, 0.5 ;  /* 0x3fe00000a8a87828 */ /* 0x000fe40000000000 */
        /* <DEDUP_REMOVED lines=49> */
.L_x_406:
[----:B------:R-:W-:Y:S05]  /*1dc0*/  BSYNC.RECONVERGENT B0 ;  /* 0x0000000000007941 */ /* 0x000fea0003800200 */
.L_x_405:
[----:B01----:R-:W-:Y:S01]  /*1dd0*/  PRMT R71, R69, 0x5410, R66 ;  /* 0x0000541045477816 */ /* 0x003fe20000000042 */
[----:B------:R-:W-:Y:S01]  /*1de0*/  UMOV UR6, 0x900c ;  /* 0x0000900c00067882 */ /* 0x000fe20000000000 */
[----:B------:R-:W2:Y:S03]  /*1df0*/  LDG.E.64.CONSTANT R86, desc[UR4][R60.64+0xa8] ;  /* 0x0000a8043c567981 */ /* 0x000ea6000c1e9b00 */
[----:B------:R-:W-:Y:S01]  /*1e00*/  IDP.2A.LO.U16.U8 R71, R71, UR6, R68 ;  /* 0x0000000647477c26 */ /* 0x000fe20008001044 */
[----:B------:R-:W3:Y:S03]  /*1e10*/  LDG.E.64.CONSTANT R84, desc[UR4][R62.64+0xa8] ;  /* 0x0000a8043e547981 */ /* 0x000ee6000c1e9b00 */
[----:B------:R-:W-:Y:S01]  /*1e20*/  IMAD R71, R0, 0x6c0, R71 ;  /* 0x000006c000477824 */ /* 0x000fe200078e0247 */
[----:B------:R-:W4:Y:S04]  /*1e30*/  LDG.E.64.CONSTANT R82, desc[UR4][R60.64+0x88] ;  /* 0x000088043c527981 */ /* 0x000f28000c1e9b00 */
[----:B------:R-:W4:Y:S01]  /*1e40*/  LDG.E.64.CONSTANT R80, desc[UR4][R62.64+0x88] ;  /* 0x000088043e507981 */ /* 0x000f22000c1e9b00 */
[----:B------:R-:W-:-:S03]  /*1e50*/  IMAD.WIDE R192, R71, 0x8, R64 ;  /* 0x0000000847c07825 */ /* 0x000fc600078e0240 */
        /* <DEDUP_REMOVED lines=57> */
[----:B-1----:R-:W0:Y:S04]  /*21f0*/  LDS.128 R60, [R179] ;  /* 0x00000000b33c7984 */ /* 0x002e280000000c00 */
[----:B------:R-:W1:Y:S04]  /*2200*/  LDS.128 R64, [R179+0x40] ;  /* 0x00004000b3407984 */ /* 0x000e680000000c00 */
[----:B------:R-:W1:Y:S04]  /*2210*/  LDS.128 R68, [R179+0x10] ;  /* 0x00001000b3447984 */ /* 0x000e680000000c00 */
[----:B------:R-:W2:Y:S04]  /*2220*/  LDS.128 R72, [R179+0x30] ;  /* 0x00003000b3487984 */ /* 0x000ea80000000c00 */
[----:B------:R-:W3:Y:S01]  /*2230*/  LDS.128 R76, [R179+0x20] ;  /* 0x00002000b34c7984 */ /* 0x000ee20000000c00 */
[----:B0-----:R-:W-:-:S02]  /*2240*/  DADD R192, R60, R200 ;  /* 0x000000003cc07229 */ /* 0x001fc400000000c8 */
[----:B------:R-:W-:Y:S02]  /*2250*/  DADD R200, R60, -R200 ;  /* 0x000000003cc87229 */ /* 0x000fe400000008c8 */
[C-C-:B-1----:R-:W-:Y:S02]  /*2260*/  DADD R194, R66.reuse, R62.reuse ;  /* 0x0000000042c27229 */ /* 0x142fe4000000003e */
[----:B------:R-:W-:Y:S02]  /*2270*/  DADD R196, -R66, R62 ;  /* 0x0000000042c47229 */ /* 0x000fe4000000013e */
[C-C-:B------:R-:W-:Y:S02]  /*2280*/  DADD R60, R68.reuse, R64.reuse ;  /* 0x00000000443c7229 */ /* 0x140fe40000000040 */
[----:B------:R-:W-:Y:S02]  /*2290*/  DADD R198, R68, -R64 ;  /* 0x0000000044c67229 */ /* 0x000fe40000000840 */
[----:B-----5:R-:W-:-:S02]  /*22a0*/  DFMA R64, R56, R192, RZ ;  /* 0x000000c03840722b */ /* 0x020fc400000000ff */
[----:B------:R-:W-:Y:S02]  /*22b0*/  DFMA R66, R28, R200, RZ ;  /* 0x000000c81c42722b */ /* 0x000fe400000000ff */
[----:B------:R-:W-:Y:S02]  /*22c0*/  DFMA R204, R44, R192, RZ ;  /* 0x000000c02ccc722b */ /* 0x000fe400000000ff */
[----:B------:R-:W-:Y:S02]  /*22d0*/  DFMA R206, R16, R200, RZ ;  /* 0x000000c810ce722b */ /* 0x000fe400000000ff */
[----:B------:R-:W-:Y:S02]  /*22e0*/  DFMA R64, R54, R194, R64 ;  /* 0x000000c23640722b */ /* 0x000fe40000000040 */
[----:B------:R-:W-:Y:S02]  /*22f0*/  DFMA R66, R26, R196, R66 ;  /* 0x000000c41a42722b */ /* 0x000fe40000000042 */
[----:B--2---:R-:W-:-:S02]  /*2300*/  DADD R68, R74, R70 ;  /* 0x000000004a447229 */ /* 0x004fc40000000046 */
[----:B------:R-:W-:Y:S02]  /*2310*/  DFMA R204, R42, R194, R204 ;  /* 0x000000c22acc722b */ /* 0x000fe400000000cc */
[----:B------:R-:W-:Y:S02]  /*2320*/  DADD R70, -R74, R70 ;  /* 0x000000004a467229 */ /* 0x000fe40000000146 */
[----:B------:R-:W-:Y:S02]  /*2330*/  DFMA R64, R52, R60, R64 ;  /* 0x0000003c3440722b */ /* 0x000fe40000000040 */
[----:B------:R-:W-:Y:S02]  /*2340*/  DFMA R66, R24, R198, R66 ;  /* 0x000000c61842722b */ /* 0x000fe40000000042 */
[----:B------:R-:W-:Y:S02]  /*2350*/  DFMA R206, R14, R196, R206 ;  /* 0x000000c40ece722b */ /* 0x000fe400000000ce */
[----:B---3--:R-:W-:-:S02]  /*2360*/  DADD R62, R76, R72 ;  /* 0x000000004c3e7229 */ /* 0x008fc40000000048 */
[----:B------:R-:W-:Y:S02]  /*2370*/  DADD R72, R76, -R72 ;  /* 0x000000004c487229 */ /* 0x000fe40000000848 */
[----:B------:R-:W-:Y:S02]  /*2380*/  DFMA R76, R34, R192, RZ ;  /* 0x000000c0224c722b */ /* 0x000fe400000000ff */
[----:B------:R-:W-:Y:S02]  /*2390*/  DFMA R208, R6, R200, RZ ;  /* 0x000000c806d0722b */ /* 0x000fe400000000ff */
[----:B------:R-:W-:Y:S02]  /*23a0*/  DFMA R204, R40, R60, R204 ;  /* 0x0000003c28cc722b */ /* 0x000fe400000000cc */
[----:B------:R-:W-:Y:S02]  /*23b0*/  DADD R74, R78, R78 ;  /* 0x000000004e4a7229 */ /* 0x000fe4000000004e */
[----:B------:R-:W-:-:S02]  /*23c0*/  DFMA R64, R50, R68, R64 ;  /* 0x000000443240722b */ /* 0x000fc40000000040 */
[----:B------:R-:W-:Y:S02]  /*23d0*/  DFMA R66, R22, R70, R66 ;  /* 0x000000461642722b */ /* 0x000fe40000000042 */
[----:B------:R-:W-:Y:S02]  /*23e0*/  DFMA R206, R12, R198, R206 ;  /* 0x000000c60cce722b */ /* 0x000fe400000000ce */
[----:B------:R-:W-:Y:S02]  /*23f0*/  DFMA R76, R32, R194, R76 ;  /* 0x000000c2204c722b */ /* 0x000fe4000000004c */
[----:B------:R-:W-:Y:S02]  /*2400*/  DFMA R208, R4, R196, R208 ;  /* 0x000000c404d0722b */ /* 0x000fe400000000d0 */
[----:B------:R-:W-:Y:S02]  /*2410*/  DFMA R204, R38, R68, R204 ;  /* 0x0000004426cc722b */ /* 0x000fe400000000cc */
[----:B------:R-:W-:-:S02]  /*2420*/  DADD R78, R78, -R78 ;  /* 0x000000004e4e7229 */ /* 0x000fc4000000084e */
[----:B------:R-:W-:Y:S02]  /*2430*/  DMUL R74, R74, 0.5 ;  /* 0x3fe000004a4a7828 */ /* 0x000fe40000000000 */
        /* <DEDUP_REMOVED lines=11> */
[----:B----4-:R-:W-:Y:S02]  /*24f0*/  DFMA R208, R82, R74, R204 ;  /* 0x0000004a52d0722b */ /* 0x010fe400000000cc */
[----:B------:R-:W-:Y:S02]  /*2500*/  DADD R204, R64, -R66 ;  /* 0x0000000040cc7229 */ /* 0x000fe40000000842 */
[----:B------:R-:W-:Y:S02]  /*2510*/  DFMA R206, R80, R78, R206 ;  /* 0x0000004e50ce722b */ /* 0x000fe400000000ce */
[----:B------:R-:W-:Y:S02]  /*2520*/  DFMA R212, R162, R62, R76 ;  /* 0x0000003ea2d4722b */ /* 0x000fe4000000004c */
[----:B------:R-:W-:Y:S02]  /*2530*/  DADD R76, R64, R66 ;  /* 0x00000000404c7229 */ /* 0x000fe40000000042 */
[----:B------:R-:W-:-:S02]  /*2540*/  DMUL R64, R202, R204 ;  /* 0x000000ccca407228 */ /* 0x000fc40000000000 */
[C-C-:B------:R-:W-:Y:S02]  /*2550*/  DADD R66, R208.reuse, -R206.reuse ;  /* 0x00000000d0427229 */ /* 0x140fe400000008ce */
[----:B------:R-:W-:Y:S02]  /*2560*/  DADD R202, R208, R206 ;  /* 0x00000000d0ca7229 */ /* 0x000fe400000000ce */
        /* <DEDUP_REMOVED lines=34> */
[----:B------:R-:W-:Y:S02]  /*2790*/  DADD R60, R206, R208 ;  /* 0x00000000ce3c7229 */ /* 0x000fe400000000d0 */
[----:B------:R-:W-:Y:S02]  /*27a0*/  DADD R62, R214, -R216 ;  /* 0x00000000d63e7229 */ /* 0x000fe400000008d8 */
[----:B------:R-:W-:Y:S02]  /*27b0*/  DFMA R210, R160, R72, R210 ;  /* 0x00000048a0d2722b */ /* 0x000fe400000000d2 */
[----:B------:R-:W-:Y:S02]  /*27c0*/  DFMA R192, R164, R74, R192 ;  /* 0x0000004aa4c0722b */ /* 0x000fe400000000c0 */
[----:B------:R-:W-:Y:S02]  /*27d0*/  DFMA R200, R166, R78, R200 ;  /* 0x0000004ea6c8722b */ /* 0x000fe400000000c8 */
[----:B------:R-:W-:-:S02]  /*27e0*/  DADD R206, R206, -R208 ;  /* 0x00000000cece7229 */ /* 0x000fc400000008d0 */
[----:B------:R-:W-:Y:S02]  /*27f0*/  DMUL R188, R188, R60 ;  /* 0x0000003cbcbc7228 */ /* 0x000fe40000000000 */
[----:B------:R-:W-:Y:S02]  /*2800*/  DMUL R184, R184, R62 ;  /* 0x0000003eb8b87228 */ /* 0x000fe40000000000 */
[----:B------:R-:W-:Y:S02]  /*2810*/  DFMA R212, R158, R74, R212 ;  /* 0x0000004a9ed4722b */ /* 0x000fe400000000d4 */
[----:B------:R-:W-:Y:S02]  /*2820*/  DADD R62, R192, -R200 ;  /* 0x00000000c03e7229 */ /* 0x000fe400000008c8 */
[----:B------:R-:W-:Y:S02]  /*2830*/  DFMA R210, R156, R78, R210 ;  /* 0x0000004e9cd2722b */ /* 0x000fe400000000d2 */
[----:B------:R-:W-:-:S02]  /*2840*/  DMUL R76, R182, R76 ;  /* 0x0000004cb64c7228 */ /* 0x000fc40000000000 */
[----:B------:R-:W-:Y:S02]  /*2850*/  DFMA R68, R168, R206, R188 ;  /* 0x000000cea844722b */ /* 0x000fe400000000bc */
[----:B------:R-:W-:Y:S02]  /*2860*/  DADD R60, R192, R200 ;  /* 0x00000000c03c7229 */ /* 0x000fe400000000c8 */
[----:B------:R-:W-:Y:S02]  /*2870*/  DMUL R66, R190, R66 ;  /* 0x00000042be427228 */ /* 0x000fe40000000000 */
[----:B------:R-:W-:Y:S02]  /*2880*/  DADD R190, R212, R210 ;  /* 0x00000000d4be7229 */ /* 0x000fe400000000d2 */
[----:B------:R-:W-:Y:S02]  /*2890*/  DMUL R170, R170, R62 ;  /* 0x0000003eaaaa7228 */ /* 0x000fe40000000000 */
[----:B------:R-:W-:-:S02]  /*28a0*/  DADD R62, R64, R76 ;  /* 0x00000000403e7229 */ /* 0x000fc4000000004c */
[-C--:B------:R-:W-:Y:S02]  /*28b0*/  DFMA R70, R154, R68.reuse, RZ ;  /* 0x000000449a46722b */ /* 0x080fe400000000ff */
[-C--:B------:R-:W-:Y:S02]  /*28c0*/  DFMA R74, R146, R68.reuse, RZ ;  /* 0x00000044924a722b */ /* 0x080fe400000000ff */
[-C--:B------:R-:W-:Y:S02]  /*28d0*/  DFMA R182, R134, R68.reuse, RZ ;  /* 0x0000004486b6722b */ /* 0x080fe400000000ff */
[-C--:B------:R-:W-:Y:S02]  /*28e0*/  DFMA R192, R122, R68.reuse, RZ ;  /* 0x000000447ac0722b */ /* 0x080fe400000000ff */
[-C--:B------:R-:W-:Y:S02]  /*28f0*/  DFMA R196, R110, R68.reuse, RZ ;  /* 0x000000446ec4722b */ /* 0x080fe400000000ff */
[----:B------:R-:W-:-:S02]  /*2900*/  DFMA R68, R98, R68, RZ ;  /* 0x000000446244722b */ /* 0x000fc400000000ff */
[----:B------:R-:W-:Y:S02]  /*2910*/  DFMA R168, R168, -R206, R188 ;  /* 0x800000cea8a8722b */ /* 0x000fe400000000bc */
[----:B------:R-:W-:Y:S02]  /*2920*/  DMUL R176, R176, R190 ;  /* 0x000000beb0b07228 */ /* 0x000fe40000000000 */
[-C--:B------:R-:W-:Y:S02]  /*2930*/  DFMA R72, R56, R62.reuse, R70 ;  /* 0x0000003e3848722b */ /* 0x080fe40000000046 */
[-C--:B------:R-:W-:Y:S02]  /*2940*/  DFMA R78, R54, R62.reuse, R74 ;  /* 0x0000003e364e722b */ /* 0x080fe4000000004a */
[-C--:B------:R-:W-:Y:S02]  /*2950*/  DFMA R190, R52, R62.reuse, R182 ;  /* 0x0000003e34be722b */ /* 0x080fe400000000b6 */
[----:B------:R-:W-:-:S02]  /*2960*/  DFMA R194, R50, R62, R192 ;  /* 0x0000003e32c2722b */ /* 0x000fc400000000c0 */
[-C--:B------:R-:W-:Y:S02]  /*2970*/  DFMA R198, R48, R62.reuse, R196 ;  /* 0x0000003e30c6722b */ /* 0x080fe400000000c4 */
[----:B------:R-:W-:Y:S02]  /*2980*/  DFMA R200, R46, R62, R68 ;  /* 0x0000003e2ec8722b */ /* 0x000fe40000000044 */
[-C--:B------:R-:W-:Y:S02]  /*2990*/  DFMA R70, R152, R168.reuse, RZ ;  /* 0x000000a89846722b */ /* 0x080fe400000000ff */
[-C--:B------:R-:W-:Y:S02]  /*29a0*/  DFMA R74, R144, R168.reuse, RZ ;  /* 0x000000a8904a722b */ /* 0x080fe400000000ff */
[-C--:B------:R-:W-:Y:S02]  /*29b0*/  DFMA R182, R132, R168.reuse, RZ ;  /* 0x000000a884b6722b */ /* 0x080fe400000000ff */
[----:B------:R-:W-:-:S02]  /*29c0*/  DFMA R192, R120, R168, RZ ;  /* 0x000000a878c0722b */ /* 0x000fc400000000ff */
[-C--:B------:R-:W-:Y:S02]  /*29d0*/  DFMA R196, R108, R168.reuse, RZ ;  /* 0x000000a86cc4722b */ /* 0x080fe400000000ff */
[----:B------:R-:W-:Y:S02]  /*29e0*/  DADD R62, -R64, R76 ;  /* 0x00000000403e7229 */ /* 0x000fe4000000014c */
[----:B------:R-:W-:Y:S02]  /*29f0*/  DFMA R168, R96, R168, RZ ;  /* 0x000000a860a8722b */ /* 0x000fe400000000ff */
[----:B------:R-:W-:Y:S02]  /*2a00*/  DMUL R180, R180, R202 ;  /* 0x000000cab4b47228 */ /* 0x000fe40000000000 */
[----:B------:R-:W-:Y:S02]  /*2a10*/  DADD R204, R212, -R210 ;  /* 0x00000000d4cc7229 */ /* 0x000fe400000008d2 */
[----:B------:R-:W-:-:S02]  /*2a20*/  DFMA R70, R28, R62, R70 ;  /* 0x0000003e1c46722b */ /* 0x000fc40000000046 */
[-C--:B------:R-:W-:Y:S02]  /*2a30*/  DFMA R74, R26, R62.reuse, R74 ;  /* 0x0000003e1a4a722b */ /* 0x080fe4000000004a */
[-C--:B------:R-:W-:Y:S02]  /*2a40*/  DFMA R182, R24, R62.reuse, R182 ;  /* 0x0000003e18b6722b */ /* 0x080fe400000000b6 */
[-C--:B------:R-:W-:Y:S02]  /*2a50*/  DFMA R192, R22, R62.reuse, R192 ;  /* 0x0000003e16c0722b */ /* 0x080fe400000000c0 */
[-C--:B------:R-:W-:Y:S02]  /*2a60*/  DFMA R196, R20, R62.reuse, R196 ;  /* 0x0000003e14c4722b */ /* 0x080fe400000000c4 */
[----:B------:R-:W-:Y:S02]  /*2a70*/  DFMA R168, R18, R62, R168 ;  /* 0x0000003e12a8722b */ /* 0x000fe400000000a8 */
[----:B------:R-:W-:-:S02]  /*2a80*/  DADD R68, R66, R180 ;  /* 0x0000000042447229 */ /* 0x000fc400000000b4 */
[----:B------:R-:W-:Y:S02]  /*2a90*/  DADD R62, -R66, R180 ;  /* 0x00000000423e7229 */ /* 0x000fe400000001b4 */
[----:B------:R-:W-:Y:S02]  /*2aa0*/  DMUL R186, R186, R204 ;  /* 0x000000ccbaba7228 */ /* 0x000fe40000000000 */
[----:B------:R-:W-:Y:S02]  /*2ab0*/  DADD R214, R214, R216 ;  /* 0x00000000d6d67229 */ /* 0x000fe400000000d8 */
        /* <DEDUP_REMOVED lines=12> */
[----:B------:R-:W-:Y:S02]  /*2b80*/  DMUL R174, R174, R214 ;  /* 0x000000d6aeae7228 */ /* 0x000fe40000000000 */
[C-C-:B------:R-:W-:Y:S02]  /*2b90*/  DADD R68, R186.reuse, R176.reuse ;  /* 0x00000000ba447229 */ /* 0x140fe400000000b0 */
[----:B------:R-:W-:-:S02]  /*2ba0*/  DADD R62, -R186, R176 ;  /* 0x00000000ba3e7229 */ /* 0x000fc400000001b0 */
[----:B------:R-:W-:Y:S02]  /*2bb0*/  DMUL R172, R172, R60 ;  /* 0x0000003cacac7228 */ /* 0x000fe40000000000 */
[----:B------:R-:W-:Y:S02]  /*2bc0*/  DADD R60, -R184, R174 ;  /* 0x00000000b83c7229 */ /* 0x000fe400000001ae */
        /* <DEDUP_REMOVED lines=18> */
[----:B------:R-:W-:Y:S02]  /*2cf0*/  DFMA R168, R90, R60, R168 ;  /* 0x0000003c5aa8722b */ /* 0x000fe400000000a8 */
[----:B------:R-:W-:Y:S02]  /*2d00*/  DFMA R72, R150, R68, R72 ;  /* 0x000000449648722b */ /* 0x000fe40000000048 */
[C-C-:B------:R-:W-:Y:S02]  /*2d10*/  DADD R62, R170.reuse, R172.reuse ;  /* 0x00000000aa3e7229 */ /* 0x140fe400000000ac */
[----:B------:R-:W-:-:S02]  /*2d20*/  DADD R60, -R170, R172 ;  /* 0x00000000aa3c7229 */ /* 0x000fc400000001ac */
        /* <DEDUP_REMOVED lines=17> */
[C-C-:B------:R-:W-:Y:S01]  /*2e40*/  DADD R68, R72.reuse, -R70.reuse ;  /* 0x0000000048447229 */ /* 0x140fe20000000846 */
[----:B------:R-:W-:Y:S06]  /*2e50*/  BAR.SYNC.DEFER_BLOCKING 0x0 ;  /* 0x0000000000007b1d */ /* 0x000fec0000010000 */
[----:B------:R-:W-:-:S02]  /*2e60*/  DADD R70, R72, R70 ;  /* 0x0000000048467229 */ /* 0x000fc40000000046 */
[C-C-:B------:R-:W-:Y:S02]  /*2e70*/  DADD R72, R78.reuse, -R74.reuse ;  /* 0x000000004e487229 */ /* 0x140fe4000000084a */
[----:B------:R-:W-:Y:S02]  /*2e80*/  DADD R74, R78, R74 ;  /* 0x000000004e4a7229 */ /* 0x000fe4000000004a */
[----:B------:R-:W-:Y:S02]  /*2e90*/  DADD R62, R62, R168 ;  /* 0x000000003e3e7229 */ /* 0x000fe400000000a8 */
[----:B------:R-:W-:Y:S02]  /*2ea0*/  DADD R78, R190, -R182 ;  /* 0x00000000be4e7229 */ /* 0x000fe400000008b6 */
[----:B------:R-:W-:Y:S02]  /*2eb0*/  DADD R60, R198, R196 ;  /* 0x00000000c63c7229 */ /* 0x000fe400000000c4 */
[----:B------:R-:W-:-:S02]  /*2ec0*/  DADD R168, R194, -R192 ;  /* 0x00000000c2a87229 */ /* 0x000fc400000008c0 */
        /* <DEDUP_REMOVED lines=56> */
[----:B------:R-:W-:Y:S02]  /*3250*/  DADD R78, R78, -R168 ;  /* 0x000000004e4e7229 */ /* 0x000fe400000008a8 */
[----:B------:R-:W-:Y:S02]  /*3260*/  DFMA R210, R18, R178, R210 ;  /* 0x000000b212d2722b */ /* 0x000fe400000000d2 */
[----:B---3--:R-:W-:Y:S02]  /*3270*/  DADD R168, R74, R70 ;  /* 0x000000004aa87229 */ /* 0x008fe40000000046 */
        /* <DEDUP_REMOVED lines=10> */
[----:B------:R-:W-:Y:S02]  /*3320*/  DADD R70, R74, -R70 ;  /* 0x000000004a467229 */ /* 0x000fe40000000846 */
[----:B------:R-:W-:Y:S02]  /*3330*/  DFMA R212, R82, R182, R212 ;  /* 0x000000b652d4722b */ /* 0x000fe400000000d4 */
[----:B------:R-:W-:-:S02]  /*3340*/  DFMA R210, R80, R78, R210 ;  /* 0x0000004e50d2722b */ /* 0x000fc400000000d2 */
[----:B0-----:R-:W-:Y:S02]  /*3350*/  DADD R74, R72, R68 ;  /* 0x00000000484a7229 */ /* 0x001fe40000000044 */
        /* <DEDUP_REMOVED lines=10> */
[----:B------:R-:W-:-:S02]  /*3400*/  DADD R68, R72, -R68 ;  /* 0x0000000048447229 */ /* 0x000fc40000000844 */
[----:B------:R-:W-:Y:S02]  /*3410*/  DFMA R212, R158, R168, R212 ;  /* 0x000000a89ed4722b */ /* 0x000fe400000000d4 */
[----:B------:R-:W-:Y:S02]  /*3420*/  DFMA R210, R156, R70, R210 ;  /* 0x000000469cd2722b */ /* 0x000fe400000000d2 */
[----:B-1----:R-:W-:Y:S02]  /*3430*/  DADD R70, R60, R62 ;  /* 0x000000003c467229 */ /* 0x002fe4000000003e */
        /* <DEDUP_REMOVED lines=10> */
[----:B------:R-:W-:Y:S02]  /*34e0*/  DADD R60, R60, -R62 ;  /* 0x000000003c3c7229 */ /* 0x000fe4000000083e */
[----:B------:R-:W-:Y:S02]  /*34f0*/  DFMA R212, R92, R74, R212 ;  /* 0x0000004a5cd4722b */ /* 0x000fe400000000d4 */
        /* <DEDUP_REMOVED lines=11> */
[----:B------:R-:W-:Y:S02]  /*35b0*/  DFMA R212, R164, R70, R212 ;  /* 0x00000046a4d4722b */ /* 0x000fe400000000d4 */
[----:B------:R-:W-:Y:S02]  /*35c0*/  DFMA R210, R166, R60, R210 ;  /* 0x0000003ca6d2722b */ /* 0x000fe400000000d2 */
[----:B------:R-:W-:Y:S02]  /*35d0*/  DADD R60, R190, -R192 ;  /* 0x00000000be3c7229 */ /* 0x000fe400000008c0 */
[----:B------:R-:W-:-:S02]  /*35e0*/  DADD R62, R196, -R194 ;  /* 0x00000000c43e7229 */ /* 0x000fc400000008c2 */
[----:B------:R-:W-:Y:S02]  /*35f0*/  DADD R68, R200, -R198 ;  /* 0x00000000c8447229 */ /* 0x000fe400000008c6 */
        /* <DEDUP_REMOVED lines=19> */
.L_x_408:
[----:B------:R-:W-:Y:S05]  /*3730*/  BSYNC.RECONVERGENT B0 ;  /* 0x0000000000007941 */ /* 0x000fea0003800200 */
.L_x_407:
        /* <DEDUP_REMOVED lines=14> */
[----:B------:R-:W-:Y:S02]  /*3820*/  DFMA R122, R122, R64, RZ ;  /* 0x000000407a7a722b */ /* 0x000fe400000000ff */
[----:B-1----:R-:W-:Y:S02]  /*3830*/  DADD R62, R66, R68 ;  /* 0x00000000423e7229 */ /* 0x002fe40000000044 */
[-C--:B------:R-:W-:Y:S02]  /*3840*/  DFMA R152, R152, R60.reuse, RZ ;  /* 0x0000003c9898722b */ /* 0x080fe400000000ff */
[-C--:B------:R-:W-:Y:S02]  /*3850*/  DFMA R144, R144, R60.reuse, RZ ;  /* 0x0000003c9090722b */ /* 0x080fe400000000ff */
[----:B------:R-:W-:-:S02]  /*3860*/  DFMA R132, R132, R60, RZ ;  /* 0x0000003c8484722b */ /* 0x000fc400000000ff */
[-C--:B------:R-:W-:Y:S02]  /*3870*/  DFMA R120, R120, R60.reuse, RZ ;  /* 0x0000003c7878722b */ /* 0x080fe400000000ff */
[-C--:B------:R-:W-:Y:S02]  /*3880*/  DFMA R108, R108, R60.reuse, RZ ;  /* 0x0000003c6c6c722b */ /* 0x080fe400000000ff */
[----:B------:R-:W-:Y:S02]  /*3890*/  DFMA R60, R96, R60, RZ ;  /* 0x0000003c603c722b */ /* 0x000fe400000000ff */
[----:B------:R-:W-:Y:S02]  /*38a0*/  DADD R66, R66, -R68 ;  /* 0x0000000042427229 */ /* 0x000fe40000000844 */
[-C--:B------:R-:W-:Y:S02]  /*38b0*/  DFMA R134, R52, R62.reuse, R134 ;  /* 0x0000003e3486722b */ /* 0x080fe40000000086 */
[----:B------:R-:W-:Y:S01]  /*38c0*/  DFMA R122, R50, R62, R122 ;  /* 0x0000003e327a722b */ /* 0x000fe2000000007a */
[----:B------:R-:W-:Y:S01]  /*38d0*/  LDS.64 R52, [R58+0x1f80] ;  /* 0x001f80003a347984 */ /* 0x000fe20000000a00 */
[----:B------:R-:W-:-:S02]  /*38e0*/  DFMA R154, R154, R64, RZ ;  /* 0x000000409a9a722b */ /* 0x000fc400000000ff */
[-C--:B------:R-:W-:Y:S01]  /*38f0*/  DFMA R108, R20, R66.reuse, R108 ;  /* 0x00000042146c722b */ /* 0x080fe2000000006c */
[----:B------:R-:W0:Y:S01]  /*3900*/  LDS.64 R50, [R58+0x1200] ;  /* 0x001200003a327984 */ /* 0x000e220000000a00 */
[----:B------:R-:W-:Y:S02]  /*3910*/  DFMA R60, R18, R66, R60 ;  /* 0x00000042123c722b */ /* 0x000fe4000000003c */
[-C--:B------:R-:W-:Y:S01]  /*3920*/  DFMA R146, R146, R64.reuse, RZ ;  /* 0x000000409292722b */ /* 0x080fe200000000ff */
[----:B------:R-:W-:Y:S01]  /*3930*/  LDS.64 R18, [R58+0x1680] ;  /* 0x001680003a127984 */ /* 0x000fe20000000a00 */
[-C--:B------:R-:W-:Y:S02]  /*3940*/  DFMA R110, R110, R64.reuse, RZ ;  /* 0x000000406e6e722b */ /* 0x080fe400000000ff */
[----:B------:R-:W-:Y:S01]  /*3950*/  DFMA R64, R98, R64, RZ ;  /* 0x000000406240722b */ /* 0x000fe200000000ff */
[----:B------:R-:W1:Y:S01]  /*3960*/  LDS.64 R20, [R58+0x1b00] ;  /* 0x001b00003a147984 */ /* 0x000e620000000a00 */
[----:B------:R-:W-:-:S02]  /*3970*/  DFMA R152, R28, R66, R152 ;  /* 0x000000421c98722b */ /* 0x000fc40000000098 */
[----:B--2---:R-:W-:Y:S02]  /*3980*/  DADD R28, R70, R72 ;  /* 0x00000000461c7229 */ /* 0x004fe40000000048 */
[----:B------:R-:W-:Y:S02]  /*3990*/  DFMA R144, R26, R66, R144 ;  /* 0x000000421a90722b */ /* 0x000fe40000000090 */
[----:B------:R-:W-:Y:S02]  /*39a0*/  DADD R70, R70, -R72 ;  /* 0x0000000046467229 */ /* 0x000fe40000000848 */
[-C--:B------:R-:W-:Y:S02]  /*39b0*/  DFMA R64, R46, R62.reuse, R64 ;  /* 0x0000003e2e40722b */ /* 0x080fe40000000040 */
[-C--:B------:R-:W-:Y:S02]  /*39c0*/  DFMA R154, R56, R62.reuse, R154 ;  /* 0x0000003e389a722b */ /* 0x080fe4000000009a */
[----:B------:R-:W-:-:S02]  /*39d0*/  DFMA R146, R54, R62, R146 ;  /* 0x0000003e3692722b */ /* 0x000fc40000000092 */
[----:B------:R-:W-:Y:S02]  /*39e0*/  DFMA R110, R48, R62, R110 ;  /* 0x0000003e306e722b */ /* 0x000fe4000000006e */
[-C--:B------:R-:W-:Y:S02]  /*39f0*/  DFMA R132, R24, R66.reuse, R132 ;  /* 0x000000421884722b */ /* 0x080fe40000000084 */
[----:B------:R-:W-:Y:S02]  /*3a00*/  DFMA R120, R22, R66, R120 ;  /* 0x000000421678722b */ /* 0x000fe40000000078 */
[----:B------:R-:W-:Y:S02]  /*3a10*/  DFMA R144, R14, R70, R144 ;  /* 0x000000460e90722b */ /* 0x000fe40000000090 */
[C-C-:B---3--:R-:W-:Y:S02]  /*3a20*/  DADD R14, R74.reuse, R76.reuse ;  /* 0x000000004a0e7229 */ /* 0x148fe4000000004c */
[----:B------:R-:W-:-:S02]  /*3a30*/  DADD R74, R74, -R76 ;  /* 0x000000004a4a7229 */ /* 0x000fc4000000084c */
        /* <DEDUP_REMOVED lines=12> */
[----:B0-----:R-:W-:Y:S02]  /*3b00*/  DADD R4, R50, R52 ;  /* 0x0000000032047229 */ /* 0x001fe40000000034 */
[----:B------:R-:W-:Y:S02]  /*3b10*/  DFMA R64, R158, R14, R64 ;  /* 0x0000000e9e40722b */ /* 0x000fe40000000040 */
        /* <DEDUP_REMOVED lines=48> */
.L_x_410:
[----:B------:R-:W-:Y:S05]  /*3e20*/  BSYNC.RECONVERGENT B0 ;  /* 0x0000000000007941 */ /* 0x000fea0003800200 */
.L_x_409:
[----:B------:R-:W-:Y:S06]  /*3e30*/  BAR.SYNC.DEFER_BLOCKING 0x0 ;  /* 0x0000000000007b1d */ /* 0x000fec0000010000 */
[----:B------:R-:W-:Y:S05]  /*3e40*/  @!P0 EXIT ;  /* 0x000000000000894d */ /* 0x000fea0003800000 */
[----:B------:R-:W2:Y:S01]  /*3e50*/  S2R R5, SR_TID.X ;  /* 0x0000000000057919 */ /* 0x000ea20000002100 */
[----:B------:R-:W3:Y:S01]  /*3e60*/  LDC.64 R2, c[0x0][0x3a8] ;  /* 0x0000ea00ff027b82 */ /* 0x000ee20000000a00 */
[----:B--2---:R-:W-:-:S04]  /*3e70*/  IMAD R5, R0, 0x533, R5 ;  /* 0x0000053300057824 */ /* 0x004fc800078e0205 */
        /* <DEDUP_REMOVED lines=13> */
.L_x_411:
        /* <DEDUP_REMOVED lines=11> */
.L_x_2958:


//--------------------- .text._Z30massMatrixMultiplySharedKernelILi11ELi12ELi1EEviPKdS1_S1_S1_Pd --------------------------
	.section	.text._Z30massMatrixMultiplySharedKernelILi11ELi12ELi1EEviPKdS1_S1_S1_Pd,"ax",@progbits
	.align	128
        .global         _Z30massMatrixMultiplySharedKernelILi11ELi12ELi1EEviPKdS1_S1_S1_Pd
        .type           _Z30massMatrixMultiplySharedKernelILi11ELi12ELi1EEviPKdS1_S1_S1_Pd,@function
        .size           _Z30massMatrixMultiplySharedKernelILi11ELi12ELi1EEviPKdS1_S1_S1_Pd,(.L_x_2959 - _Z30massMatrixMultiplySharedKernelILi11ELi12ELi1EEviPKdS1_S1_S1_Pd)
        .other          _Z30massMatrixMultiplySharedKernelILi11ELi12ELi1EEviPKdS1_S1_S1_Pd,@"STO_CUDA_ENTRY STV_DEFAULT"
_Z30massMatrixMultiplySharedKernelILi11ELi12ELi1EEviPKdS1_S1_S1_Pd:
.text._Z30massMatrixMultiplySharedKernelILi11ELi12ELi1EEviPKdS1_S1_S1_Pd:
        /* <DEDUP_REMOVED lines=27> */
[C---:B------:R-:W-:Y:S02]  /*01b0*/  PRMT R2, R0.reuse, 0x9910, RZ ;  /* 0x0000991000027816 */ /* 0x040fe400000000ff */
[----:B------:R-:W-:Y:S01]  /*01c0*/  LEA R8, R17, R8, 0x18 ;  /* 0x0000000811087211 */ /* 0x000fe200078ec0ff */
[----:B------:R-:W-:Y:S01]  /*01d0*/  @!P1 IMAD R15, R0, 0x8, R15 ;  /* 0x00000008000f9824 */ /* 0x000fe200078e020f */
[----:B------:R-:W5:Y:S01]  /*01e0*/  @P0 LDG.E.64.CONSTANT R10, desc[UR30][R4.64] ;  /* 0x0000001e040a0981 */ /* 0x000f62000c1e9b00 */
[----:B------:R-:W-:-:S03]  /*01f0*/  IMAD R2, R2, 0x75, RZ ;  /* 0x0000007502027824 */ /* 0x000fc600078e02ff */
[----:B------:R-:W5:Y:S02]  /*0200*/  @P0 LDG.E.64.CONSTANT R34, desc[UR30][R4.64+0x3c8] ;  /* 0x0003c81e04220981 */ /* 0x000f64000c1e9b00 */
[----:B------:R-:W-:Y:S02]  /*0210*/  LOP3.LUT R2, R2, 0xffff, RZ, 0xc0, !PT ;  /* 0x0000ffff02027812 */ /* 0x000fe400078ec0ff */
[----:B------:R-:W5:Y:S02]  /*0220*/  @P0 LDG.E.64.CONSTANT R20, desc[UR30][R4.64+0x790] ;  /* 0x0007901e04140981 */ /* 0x000f64000c1e9b00 */
[----:B------:R-:W-:Y:S02]  /*0230*/  SHF.R.U32.HI R2, RZ, 0x8, R2 ;  /* 0x00000008ff027819 */ /* 0x000fe40000011602 */
        /* <DEDUP_REMOVED lines=8> */
[----:B------:R-:W-:Y:S03]  /*02c0*/  BSSY.RECONVERGENT B0, `(.L_x_412) ;  /* 0x00000dd000007945 */ /* 0x000fe60003800200 */
[----:B--2---:R1:W-:Y:S04]  /*02d0*/  @!P1 STS.64 [R9], R6 ;  /* 0x0000000609009388 */ /* 0x0043e80000000a00 */
[----:B---3--:R-:W-:Y:S01]  /*02e0*/  @!P1 STS.64 [R15], R12 ;  /* 0x0000000c0f009388 */ /* 0x008fe20000000a00 */
[----:B------:R-:W-:Y:S01]  /*02f0*/  BAR.SYNC.DEFER_BLOCKING 0x0 ;  /* 0x0000000000007b1d */ /* 0x000fe20000010000 */
[----:B------:R-:W-:Y:S01]  /*0300*/  ISETP.GT.U32.AND P1, PT, R0, 0x78, PT ;  /* 0x000000780000780c */ /* 0x000fe20003f24070 */
[----:B-1----:R-:W-:-:S05]  /*0310*/  IMAD.MOV R9, RZ, RZ, -R2 ;  /* 0x000000ffff097224 */ /* 0x002fca00078e0a02 */
[----:B------:R-:W-:-:S05]  /*0320*/  PRMT R9, R9, 0x7710, RZ ;  /* 0x0000771009097816 */ /* 0x000fca00000000ff */
[----:B------:R-:W-:Y:S01]  /*0330*/  IMAD.IADD R16, R9, 0x1, R0 ;  /* 0x0000000109107824 */ /* 0x000fe200078e0200 */
[----:B------:R-:W-:-:S04]  /*0340*/  LOP3.LUT R9, R0, 0xffff, RZ, 0xc0, !PT ;  /* 0x0000ffff00097812 */ /* 0x000fc800078ec0ff */
[----:B------:R-:W-:-:S04]  /*0350*/  LOP3.LUT R79, R16, 0xfe, RZ, 0xc0, !PT ;  /* 0x000000fe104f7812 */ /* 0x000fc800078ec0ff */
[----:B------:R-:W-:Y:S01]  /*0360*/  LEA.HI R79, R79, R2, RZ, 0x1f ;  /* 0x000000024f4f7211 */ /* 0x000fe200078ff8ff */
[----:B0-----:R-:W0:Y:S01]  /*0370*/  LDS.128 R4, [R8+0x3760] ;  /* 0x0037600008047984 */ /* 0x001e220000000c00 */
[----:B------:R-:W-:Y:S02]  /*0380*/  IMAD R2, R9, 0xba2f, RZ ;  /* 0x0000ba2f09027824 */ /* 0x000fe400078e02ff */
[----:B------:R-:W-:Y:S01]  /*0390*/  LOP3.LUT R79, R79, 0xf8, RZ, 0xc0, !PT ;  /* 0x000000f84f4f7812 */ /* 0x000fe200078ec0ff */
[----:B------:R-:W1:Y:S02]  /*03a0*/  LDS.128 R12, [R8+0x3650] ;  /* 0x00365000080c7984 */ /* 0x000e640000000c00 */
[----:B------:R-:W-:Y:S02]  /*03b0*/  SHF.R.U32.HI R2, RZ, 0x13, R2 ;  /* 0x00000013ff027819 */ /* 0x000fe40000011602 */
[----:B------:R-:W2:Y:S02]  /*03c0*/  LDS.128 R40, [R8+0x3600] ;  /* 0x0036000008287984 */ /* 0x000ea40000000c00 */
[----:B------:R-:W-:-:S02]  /*03d0*/  PRMT R2, R2, 0x9910, RZ ;  /* 0x0000991002027816 */ /* 0x000fc400000000ff */
[----:B------:R-:W3:Y:S03]  /*03e0*/  LDS.128 R44, [R8+0x3720] ;  /* 0x00372000082c7984 */ /* 0x000ee60000000c00 */
[----:B------:R-:W-:Y:S01]  /*03f0*/  IMAD R2, R2, 0xb, RZ ;  /* 0x0000000b02027824 */ /* 0x000fe200078e02ff */
[----:B------:R-:W4:Y:S03]  /*0400*/  LDS.128 R48, [R8+0x3610] ;  /* 0x0036100008307984 */ /* 0x000f260000000c00 */
[----:B------:R-:W-:Y:S01]  /*0410*/  IMAD.MOV R2, RZ, RZ, -R2 ;  /* 0x000000ffff027224 */ /* 0x000fe200078e0a02 */
[----:B------:R-:W4:Y:S04]  /*0420*/  LDS.128 R52, [R8+0x3730] ;  /* 0x0037300008347984 */ /* 0x000f280000000c00 */
[----:B------:R-:W4:Y:S04]  /*0430*/  LDS.128 R56, [R8+0x3620] ;  /* 0x0036200008387984 */ /* 0x000f280000000c00 */
[----:B------:R-:W4:Y:S04]  /*0440*/  LDS.128 R60, [R8+0x3740] ;  /* 0x00374000083c7984 */ /* 0x000f280000000c00 */
[----:B------:R-:W4:Y:S04]  /*0450*/  LDS.128 R64, [R8+0x3630] ;  /* 0x0036300008407984 */ /* 0x000f280000000c00 */
[----:B------:R-:W4:Y:S04]  /*0460*/  LDS.128 R68, [R8+0x3750] ;  /* 0x0037500008447984 */ /* 0x000f280000000c00 */
[----:B------:R-:W4:Y:S01]  /*0470*/  LDS.128 R72, [R8+0x3640] ;  /* 0x0036400008487984 */ /* 0x000f220000000c00 */
[----:B0-----:R-:W-:-:S02]  /*0480*/  R2UR UR53, R7 ;  /* 0x00000000073572ca */ /* 0x001fc400000e0000 */
[----:B------:R-:W-:Y:S01]  /*0490*/  PRMT R7, R2, 0x7710, RZ ;  /* 0x0000771002077816 */ /* 0x000fe200000000ff */
[----:B------:R-:W0:Y:S01]  /*04a0*/  LDS.128 R16, [R8+0x3770] ;  /* 0x0037700008107984 */ /* 0x000e220000000c00 */
[----:B------:R-:W-:Y:S02]  /*04b0*/  R2UR UR22, R4 ;  /* 0x00000000041672ca */ /* 0x000fe400000e0000 */
[----:B------:R-:W-:Y:S01]  /*04c0*/  R2UR UR23, R5 ;  /* 0x00000000051772ca */ /* 0x000fe200000e0000 */
[----:B------:R-:W0:Y:S01]  /*04d0*/  LDS.64 R76, [R8+0x3660] ;  /* 0x00366000084c7984 */ /* 0x000e220000000a00 */
[----:B------:R-:W-:Y:S01]  /*04e0*/  IMAD.IADD R2, R7, 0x1, R0 ;  /* 0x0000000107027824 */ /* 0x000fe200078e0200 */
[----:B------:R-:W-:Y:S01]  /*04f0*/  SHF.R.U32.HI R4, RZ, 0x3, R79 ;  /* 0x00000003ff047819 */ /* 0x000fe2000001164f */
[----:B------:R-:W-:Y:S01]  /*0500*/  IMAD R5, R81, 0x3600, R8 ;  /* 0x0000360051057824 */ /* 0x000fe200078e0208 */
[----:B-1----:R-:W-:Y:S02]  /*0510*/  R2UR UR54, R14 ;  /* 0x000000000e3672ca */ /* 0x002fe400000e0000 */
[----:B------:R-:W-:Y:S01]  /*0520*/  R2UR UR55, R15 ;  /* 0x000000000f3772ca */ /* 0x000fe200000e0000 */
[----:B------:R-:W-:Y:S01]  /*0530*/  IMAD R15, R4, 0x60, R5 ;  /* 0x00000060040f7824 */ /* 0x000fe200078e0205 */
[----:B------:R-:W-:-:S02]  /*0540*/  LOP3.LUT R14, R2, 0xffff, RZ, 0xc0, !PT ;  /* 0x0000ffff020e7812 */ /* 0x000fc400078ec0ff */
[----:B--2---:R-:W-:Y:S02]  /*0550*/  R2UR UR34, R42 ;  /* 0x000000002a2272ca */ /* 0x004fe400000e0000 */
[----:B------:R-:W-:Y:S01]  /*0560*/  R2UR UR35, R43 ;  /* 0x000000002b2372ca */ /* 0x000fe200000e0000 */
[----:B------:R-:W-:Y:S01]  /*0570*/  IMAD R2, R14, 0x8, R15 ;  /* 0x000000080e027824 */ /* 0x000fe200078e020f */
[----:B------:R-:W-:Y:S02]  /*0580*/  R2UR UR4, R40 ;  /* 0x00000000280472ca */ /* 0x000fe400000e0000 */
[----:B------:R-:W-:Y:S02]  /*0590*/  R2UR UR5, R41 ;  /* 0x00000000290572ca */ /* 0x000fe400000e0000 */
[----:B---3--:R-:W-:Y:S02]  /*05a0*/  R2UR UR36, R46 ;  /* 0x000000002e2472ca */ /* 0x008fe400000e0000 */
[----:B------:R-:W-:-:S02]  /*05b0*/  R2UR UR37, R47 ;  /* 0x000000002f2572ca */ /* 0x000fc400000e0000 */
[----:B------:R-:W-:Y:S02]  /*05c0*/  R2UR UR6, R44 ;  /* 0x000000002c0672ca */ /* 0x000fe400000e0000 */
[----:B------:R-:W-:Y:S02]  /*05d0*/  R2UR UR7, R45 ;  /* 0x000000002d0772ca */ /* 0x000fe400000e0000 */
[----:B----4-:R-:W-:Y:S02]  /*05e0*/  R2UR UR38, R50 ;  /* 0x00000000322672ca */ /* 0x010fe400000e0000 */
        /* <DEDUP_REMOVED lines=170> */
.L_x_413:
[----:B------:R-:W-:Y:S05]  /*1090*/  BSYNC.RECONVERGENT B0 ;  /* 0x0000000000007941 */ /* 0x000fea0003800200 */
.L_x_412:
[----:B------:R-:W-:Y:S01]  /*10a0*/  BAR.SYNC.DEFER_BLOCKING 0x0 ;  /* 0x0000000000007b1d */ /* 0x000fe20000010000 */
[----:B------:R-:W-:Y:S01]  /*10b0*/  ISETP.GE.U32.AND P2, PT, R0, 0x84, PT ;  /* 0x000000840000780c */ /* 0x000fe20003f46070 */
[----:B------:R-:W-:-:S04]  /*10c0*/  IMAD R15, R4, 0x420, R15 ;  /* 0x00000420040f7824 */ /* 0x000fc800078e020f */
[----:B------:R-:W-:Y:S01]  /*10d0*/  BSSY.RECONVERGENT B0, `(.L_x_414) ;  /* 0x00000ac000007945 */ /* 0x000fe20003800200 */
[----:B------:R-:W-:-:S07]  /*10e0*/  IMAD R4, R14, 0x8, R15 ;  /* 0x000000080e047824 */ /* 0x000fce00078e020f */
        /* <DEDUP_REMOVED lines=26> */
.L_x_415:
[----:B------:R-:W-:Y:S04]  /*1290*/  LDS.64 R12, [R4] ;  /* 0x00000000040c7984 */ /* 0x000fe80000000a00 */
[----:B0-----:R-:W0:Y:S04]  /*12a0*/  LDS.64 R6, [R4+0x3c0] ;  /* 0x0003c00004067984 */ /* 0x001e280000000a00 */
[----:B------:R-:W-:Y:S04]  /*12b0*/  LDS.64 R18, [R4+0x60] ;  /* 0x0000600004127984 */ /* 0x000fe80000000a00 */
[----:B------:R-:W1:Y:S04]  /*12c0*/  LDS.64 R16, [R4+0x360] ;  /* 0x0003600004107984 */ /* 0x000e680000000a00 */
[----:B-----5:R-:W-:Y:S04]  /*12d0*/  LDS.64 R20, [R4+0xc0] ;  /* 0x0000c00004147984 */ /* 0x020fe80000000a00 */
        /* <DEDUP_REMOVED lines=139> */
.L_x_416:
[----:B------:R-:W-:Y:S05]  /*1b90*/  BSYNC.RECONVERGENT B0 ;  /* 0x0000000000007941 */ /* 0x000fea0003800200 */
.L_x_414:
[----:B------:R-:W-:Y:S01]  /*1ba0*/  IMAD R24, R9, 0x1556, RZ ;  /* 0x0000155609187824 */ /* 0x000fe200078e02ff */
[----:B------:R-:W2:Y:S01]  /*1bb0*/  LDC.64 R140, c[0x0][0x388] ;  /* 0x0000e200ff8c7b82 */ /* 0x000ea20000000a00 */
[----:B------:R-:W-:Y:S01]  /*1bc0*/  IMAD.MOV.U32 R9, RZ, RZ, 0xb ;  /* 0x0000000bff097424 */ /* 0x000fe200078e00ff */
[----:B------:R-:W-:Y:S02]  /*1bd0*/  UMOV UR32, 0x900c ;  /* 0x0000900c00207882 */ /* 0x000fe40000000000 */
[----:B------:R-:W-:-:S04]  /*1be0*/  SHF.R.U32.HI R24, RZ, 0x10, R24 ;  /* 0x00000010ff187819 */ /* 0x000fc80000011618 */
[----:B0-----:R-:W-:-:S05]  /*1bf0*/  PRMT R8, R24, 0x9910, RZ ;  /* 0x0000991018087816 */ /* 0x001fca00000000ff */
[----:B------:R-:W-:-:S04]  /*1c00*/  IMAD R8, R8, 0xc, RZ ;  /* 0x0000000c08087824 */ /* 0x000fc800078e02ff */
[----:B------:R-:W-:-:S05]  /*1c10*/  IMAD.MOV R8, RZ, RZ, -R8 ;  /* 0x000000ffff087224 */ /* 0x000fca00078e0a08 */
[----:B-1----:R-:W-:-:S05]  /*1c20*/  PRMT R11, R8, 0x7710, RZ ;  /* 0x00007710080b7816 */ /* 0x002fca00000000ff */
[----:B------:R-:W-:-:S05]  /*1c30*/  IMAD.IADD R11, R11, 0x1, R0 ;  /* 0x000000010b0b7824 */ /* 0x000fca00078e0200 */
        /* <DEDUP_REMOVED lines=15> */
[----:B------:R-:W-:-:S03]  /*1d30*/  LOP3.LUT R26, R11, 0xffff, RZ, 0xc0, !PT ;  /* 0x0000ffff0b1a7812 */ /* 0x000fc600078ec0ff */
[----:B------:R0:W5:Y:S01]  /*1d40*/  LDG.E.64.CONSTANT R10, desc[UR30][R140.64+-0x30] ;  /* 0xffffd01e8c0a7981 */ /* 0x000162000c1e9b00 */
[----:B------:R-:W-:-:S04]  /*1d50*/  IMAD R5, R24, 0x480, R5 ;  /* 0x0000048018057824 */ /* 0x000fc800078e0205 */
[----:B------:R-:W-:Y:S01]  /*1d60*/  IMAD R5, R26, 0x60, R5 ;  /* 0x000000601a057824 */ /* 0x000fe200078e0205 */
[----:B------:R-:W-:Y:S06]  /*1d70*/  BAR.SYNC.DEFER_BLOCKING 0x0 ;  /* 0x0000000000007b1d */ /* 0x000fec0000010000 */
[----:B------:R-:W-:Y:S04]  /*1d80*/  LDS.64 R136, [R5+0x50] ;  /* 0x0000500005887984 */ /* 0x000fe80000000a00 */
[----:B------:R-:W1:Y:S04]  /*1d90*/  LDS.128 R120, [R5] ;  /* 0x0000000005787984 */ /* 0x000e680000000c00 */
[----:B------:R-:W0:Y:S04]  /*1da0*/  LDS.128 R124, [R5+0x40] ;  /* 0x00004000057c7984 */ /* 0x000e280000000c00 */
[----:B------:R-:W0:Y:S01]  /*1db0*/  LDS.128 R24, [R5+0x10] ;  /* 0x0000100005187984 */ /* 0x000e220000000c00 */
[----:B-1----:R-:W-:-:S02]  /*1dc0*/  DADD R138, R120, R136 ;  /* 0x00000000788a7229 */ /* 0x002fc40000000088 */
[----:B------:R-:W-:Y:S02]  /*1dd0*/  DADD R120, R120, -R136 ;  /* 0x0000000078787229 */ /* 0x000fe40000000888 */
[----:B0-----:R-:W-:-:S04]  /*1de0*/  DADD R136, R126, R122 ;  /* 0x000000007e887229 */ /* 0x001fc8000000007a */
[C---:B------:R-:W-:Y:S02]  /*1df0*/  DFMA R148, R138.reuse, UR4, RZ ;  /* 0x000000048a947c2b */ /* 0x040fe400080000ff */
[C---:B------:R-:W-:Y:S02]  /*1e00*/  DFMA R150, R138.reuse, UR16, RZ ;  /* 0x000000108a967c2b */ /* 0x040fe400080000ff */
[C---:B------:R-:W-:Y:S02]  /*1e10*/  DFMA R152, R138.reuse, UR28, RZ ;  /* 0x0000001c8a987c2b */ /* 0x040fe400080000ff */
[C---:B------:R-:W-:Y:S02]  /*1e20*/  DFMA R154, R138.reuse, R48, RZ ;  /* 0x000000308a9a722b */ /* 0x040fe400000000ff */
[C---:B------:R-:W-:Y:S02]  /*1e30*/  DFMA R156, R138.reuse, R72, RZ ;  /* 0x000000488a9c722b */ /* 0x040fe400000000ff */
[----:B------:R-:W-:-:S02]  /*1e40*/  DFMA R138, R138, R96, RZ ;  /* 0x000000608a8a722b */ /* 0x000fc400000000ff */
[----:B------:R-:W-:Y:S02]  /*1e50*/  DADD R122, -R126, R122 ;  /* 0x000000007e7a7229 */ /* 0x000fe4000000017a */
[C---:B------:R-:W-:Y:S02]  /*1e60*/  DFMA R148, R136.reuse, UR34, R148 ;  /* 0x0000002288947c2b */ /* 0x040fe40008000094 */
[C---:B------:R-:W-:Y:S02]  /*1e70*/  DFMA R150, R136.reuse, UR46, R150 ;  /* 0x0000002e88967c2b */ /* 0x040fe40008000096 */
[C---:B------:R-:W-:Y:S02]  /*1e80*/  DFMA R152, R136.reuse, R6, R152 ;  /* 0x000000068898722b */ /* 0x040fe40000000098 */
[C---:B------:R-:W-:Y:S02]  /*1e90*/  DFMA R154, R136.reuse, R50, R154 ;  /* 0x00000032889a722b */ /* 0x040fe4000000009a */
[----:B------:R-:W-:-:S02]  /*1ea0*/  DFMA R156, R136, R74, R156 ;  /* 0x0000004a889c722b */ /* 0x000fc4000000009c */
[----:B------:R-:W-:Y:S02]  /*1eb0*/  DFMA R126, R136, R98, R138 ;  /* 0x00000062887e722b */ /* 0x000fe4000000008a */
[C---:B------:R-:W-:Y:S02]  /*1ec0*/  DFMA R138, R120.reuse, UR6, RZ ;  /* 0x00000006788a7c2b */ /* 0x040fe400080000ff */
[C---:B------:R-:W-:Y:S02]  /*1ed0*/  DFMA R140, R120.reuse, UR18, RZ ;  /* 0x00000012788c7c2b */ /* 0x040fe400080000ff */
[C---:B------:R-:W-:Y:S02]  /*1ee0*/  DFMA R144, R120.reuse, R28, RZ ;  /* 0x0000001c7890722b */ /* 0x040fe400000000ff */
[C---:B------:R-:W-:Y:S02]  /*1ef0*/  DFMA R142, R120.reuse, R52, RZ ;  /* 0x00000034788e722b */ /* 0x040fe400000000ff */
[----:B------:R-:W-:-:S02]  /*1f00*/  DFMA R146, R120, R76, RZ ;  /* 0x0000004c7892722b */ /* 0x000fc400000000ff */
[----:B------:R-:W-:Y:S02]  /*1f10*/  DFMA R136, R120, R100, RZ ;  /* 0x000000647888722b */ /* 0x000fe400000000ff */
[C---:B------:R-:W-:Y:S02]  /*1f20*/  DFMA R138, R122.reuse, UR36, R138 ;  /* 0x000000247a8a7c2b */ /* 0x040fe4000800008a */
[C---:B------:R-:W-:Y:S02]  /*1f30*/  DFMA R140, R122.reuse, UR48, R140 ;  /* 0x000000307a8c7c2b */ /* 0x040fe4000800008c */
[C---:B------:R-:W-:Y:S02]  /*1f40*/  DFMA R144, R122.reuse, R30, R144 ;  /* 0x0000001e7a90722b */ /* 0x040fe40000000090 */
[C---:B------:R-:W-:Y:S02]  /*1f50*/  DFMA R142, R122.reuse, R54, R142 ;  /* 0x000000367a8e722b */ /* 0x040fe4000000008e */
[----:B------:R-:W-:-:S02]  /*1f60*/  DFMA R146, R122, R78, R146 ;  /* 0x0000004e7a92722b */ /* 0x000fc40000000092 */
[----:B------:R-:W-:Y:S02]  /*1f70*/  DFMA R136, R122, R102, R136 ;  /* 0x000000667a88722b */ /* 0x000fe40000000088 */
[C-C-:B------:R-:W-:Y:S01]  /*1f80*/  DADD R158, R24.reuse, R124.reuse ;  /* 0x00000000189e7229 */ /* 0x140fe2000000007c */
[----:B------:R-:W0:Y:S01]  /*1f90*/  LDS.128 R120, [R5+0x30] ;  /* 0x0000300005787984 */ /* 0x000e220000000c00 */
[----:B------:R-:W-:-:S06]  /*1fa0*/  DADD R24, R24, -R124 ;  /* 0x0000000018187229 */ /* 0x000fcc000000087c */
[C---:B------:R-:W-:Y:S02]  /*1fb0*/  DFMA R148, R158.reuse, UR8, R148 ;  /* 0x000000089e947c2b */ /* 0x040fe40008000094 */
[C---:B------:R-:W-:Y:S02]  /*1fc0*/  DFMA R150, R158.reuse, UR20, R150 ;  /* 0x000000149e967c2b */ /* 0x040fe40008000096 */
[C---:B------:R-:W-:Y:S02]  /*1fd0*/  DFMA R152, R158.reuse, R32, R152 ;  /* 0x000000209e98722b */ /* 0x040fe40000000098 */
[C---:B------:R-:W-:Y:S02]  /*1fe0*/  DFMA R154, R158.reuse, R56, R154 ;  /* 0x000000389e9a722b */ /* 0x040fe4000000009a */
[C---:B------:R-:W-:Y:S02]  /*1ff0*/  DFMA R156, R158.reuse, R80, R156 ;  /* 0x000000509e9c722b */ /* 0x040fe4000000009c */
[----:B------:R-:W-:Y:S01]  /*2000*/  DFMA R158, R158, R104, R126 ;  /* 0x000000689e9e722b */ /* 0x000fe2000000007e */
[----:B------:R-:W1:Y:S01]  /*2010*/  LDS.128 R124, [R5+0x20] ;  /* 0x00002000057c7984 */ /* 0x000e620000000c00 */
[----:B------:R-:W-:-:S02]  /*2020*/  DFMA R138, R24, UR10, R138 ;  /* 0x0000000a188a7c2b */ /* 0x000fc4000800008a */
[C---:B------:R-:W-:Y:S02]  /*2030*/  DFMA R140, R24.reuse, UR22, R140 ;  /* 0x00000016188c7c2b */ /* 0x040fe4000800008c */
[C---:B------:R-:W-:Y:S02]  /*2040*/  DFMA R144, R24.reuse, R36, R144 ;  /* 0x000000241890722b */ /* 0x040fe40000000090 */
[C---:B------:R-:W-:Y:S02]  /*2050*/  DFMA R142, R24.reuse, R60, R142 ;  /* 0x0000003c188e722b */ /* 0x040fe4000000008e */
[C---:B------:R-:W-:Y:S02]  /*2060*/  DFMA R146, R24.reuse, R84, R146 ;  /* 0x000000541892722b */ /* 0x040fe40000000092 */
[----:B------:R-:W-:Y:S02]  /*2070*/  DFMA R136, R24, R108, R136 ;  /* 0x0000006c1888722b */ /* 0x000fe40000000088 */
[----:B0-----:R-:W-:-:S02]  /*2080*/  DADD R24, R122, R26 ;  /* 0x000000007a187229 */ /* 0x001fc4000000001a */
[----:B------:R-:W-:-:S06]  /*2090*/  DADD R26, -R122, R26 ;  /* 0x000000007a1a7229 */ /* 0x000fcc000000011a */
[C---:B------:R-:W-:Y:S02]  /*20a0*/  DFMA R148, R24.reuse, UR38, R148 ;  /* 0x0000002618947c2b */ /* 0x040fe40008000094 */
[C---:B------:R-:W-:Y:S02]  /*20b0*/  DFMA R150, R24.reuse, UR50, R150 ;  /* 0x0000003218967c2b */ /* 0x040fe40008000096 */
[C---:B------:R-:W-:Y:S02]  /*20c0*/  DFMA R152, R24.reuse, R34, R152 ;  /* 0x000000221898722b */ /* 0x040fe40000000098 */
[C---:B------:R-:W-:Y:S02]  /*20d0*/  DFMA R154, R24.reuse, R58, R154 ;  /* 0x0000003a189a722b */ /* 0x040fe4000000009a */
[C---:B------:R-:W-:Y:S02]  /*20e0*/  DFMA R156, R24.reuse, R82, R156 ;  /* 0x00000052189c722b */ /* 0x040fe4000000009c */
[----:B------:R-:W-:-:S02]  /*20f0*/  DFMA R158, R24, R106, R158 ;  /* 0x0000006a189e722b */ /* 0x000fc4000000009e */
[----:B-1----:R-:W-:Y:S02]  /*2100*/  DADD R24, R124, R120 ;  /* 0x000000007c187229 */ /* 0x002fe40000000078 */
[----:B------:R-:W-:Y:S02]  /*2110*/  DFMA R138, R26, UR40, R138 ;  /* 0x000000281a8a7c2b */ /* 0x000fe4000800008a */
[----:B------:R-:W-:-:S04]  /*2120*/  DADD R120, R124, -R120 ;  /* 0x000000007c787229 */ /* 0x000fc80000000878 */
[C---:B------:R-:W-:Y:S02]  /*2130*/  DFMA R148, R24.reuse, UR12, R148 ;  /* 0x0000000c18947c2b */ /* 0x040fe40008000094 */
[C---:B------:R-:W-:Y:S02]  /*2140*/  DFMA R150, R24.reuse, UR24, R150 ;  /* 0x0000001818967c2b */ /* 0x040fe40008000096 */
[C---:B------:R-:W-:Y:S02]  /*2150*/  DFMA R152, R24.reuse, R40, R152 ;  /* 0x000000281898722b */ /* 0x040fe40000000098 */
[C---:B------:R-:W-:Y:S02]  /*2160*/  DFMA R154, R24.reuse, R64, R154 ;  /* 0x00000040189a722b */ /* 0x040fe4000000009a */
[C---:B------:R-:W-:Y:S02]  /*2170*/  DFMA R156, R24.reuse, R88, R156 ;  /* 0x00000058189c722b */ /* 0x040fe4000000009c */
[----:B------:R-:W-:-:S02]  /*2180*/  DFMA R158, R24, R112, R158 ;  /* 0x00000070189e722b */ /* 0x000fc4000000009e */
[----:B------:R-:W-:Y:S02]  /*2190*/  DADD R24, R126, R126 ;  /* 0x000000007e187229 */ /* 0x000fe4000000007e */
[C---:B------:R-:W-:Y:S02]  /*21a0*/  DFMA R140, R26.reuse, UR52, R140 ;  /* 0x000000341a8c7c2b */ /* 0x040fe4000800008c */
[C---:B------:R-:W-:Y:S02]  /*21b0*/  DFMA R144, R26.reuse, R38, R144 ;  /* 0x000000261a90722b */ /* 0x040fe40000000090 */
[C---:B------:R-:W-:Y:S02]  /*21c0*/  DFMA R142, R26.reuse, R62, R142 ;  /* 0x0000003e1a8e722b */ /* 0x040fe4000000008e */
[C---:B------:R-:W-:Y:S02]  /*21d0*/  DFMA R146, R26.reuse, R86, R146 ;  /* 0x000000561a92722b */ /* 0x040fe40000000092 */
[----:B------:R-:W-:-:S02]  /*21e0*/  DFMA R136, R26, R110, R136 ;  /* 0x0000006e1a88722b */ /* 0x000fc40000000088 */
[----:B------:R-:W-:Y:S02]  /*21f0*/  DFMA R138, R120, UR14, R138 ;  /* 0x0000000e788a7c2b */ /* 0x000fe4000800008a */
[----:B------:R-:W-:Y:S02]  /*2200*/  DMUL R24, R24, 0.5 ;  /* 0x3fe0000018187828 */ /* 0x000fe40000000000 */
[----:B------:R-:W-:Y:S02]  /*2210*/  DADD R126, R126, -R126 ;  /* 0x000000007e7e7229 */ /* 0x000fe4000000087e */
[C---:B------:R-:W-:Y:S02]  /*2220*/  DFMA R140, R120.reuse, UR26, R140 ;  /* 0x0000001a788c7c2b */ /* 0x040fe4000800008c */
        /* <DEDUP_REMOVED lines=8> */
[C---:B------:R-:W-:Y:S02]  /*22b0*/  DFMA R140, R126.reuse, UR56, R140 ;  /* 0x000000387e8c7c2b */ /* 0x040fe4000800008c */
[C---:B------:R-:W-:Y:S02]  /*22c0*/  DFMA R144, R126.reuse, R46, R144 ;  /* 0x0000002e7e90722b */ /* 0x040fe40000000090 */
[C---:B------:R-:W-:Y:S02]  /*22d0*/  DFMA R142, R126.reuse, R70, R142 ;  /* 0x000000467e8e722b */ /* 0x040fe4000000008e */
[C---:B------:R-:W-:Y:S02]  /*22e0*/  DFMA R146, R126.reuse, R94, R146 ;  /* 0x0000005e7e92722b */ /* 0x040fe40000000092 */
[----:B------:R-:W-:Y:S02]  /*22f0*/  DFMA R136, R126, R118, R136 ;  /* 0x000000767e88722b */ /* 0x000fe40000000088 */
[----:B------:R-:W-:-:S02]  /*2300*/  DADD R126, R148, R138 ;  /* 0x00000000947e7229 */ /* 0x000fc4000000008a */
[C---:B------:R-:W-:Y:S02]  /*2310*/  DFMA R152, R24.reuse, R42, R152 ;  /* 0x0000002a1898722b */ /* 0x040fe40000000098 */
[C---:B------:R-:W-:Y:S02]  /*2320*/  DFMA R154, R24.reuse, R66, R154 ;  /* 0x00000042189a722b */ /* 0x040fe4000000009a */
[----:B------:R-:W-:Y:S02]  /*2330*/  DFMA R158, R24, R114, R158 ;  /* 0x00000072189e722b */ /* 0x000fe4000000009e */
[----:B------:R-:W-:Y:S02]  /*2340*/  DADD R24, R150, -R140 ;  /* 0x0000000096187229 */ /* 0x000fe4000000088c */
[----:B------:R-:W-:Y:S02]  /*2350*/  DADD R122, R156, -R146 ;  /* 0x000000009c7a7229 */ /* 0x000fe40000000892 */
[----:B------:R-:W-:-:S02]  /*2360*/  DADD R150, R150, R140 ;  /* 0x0000000096967229 */ /* 0x000fc4000000008c */
[----:B------:R-:W-:Y:S02]  /*2370*/  DADD R138, R148, -R138 ;  /* 0x00000000948a7229 */ /* 0x000fe4000000088a */
[----:B--2---:R-:W-:Y:S02]  /*2380*/  DMUL R134, R134, R126 ;  /* 0x0000007e86867228 */ /* 0x004fe40000000000 */
[----:B------:R-:W-:Y:S02]  /*2390*/  DADD R120, R154, -R142 ;  /* 0x000000009a787229 */ /* 0x000fe4000000088e */
[----:B------:R-:W-:Y:S02]  /*23a0*/  DADD R26, R152, -R144 ;  /* 0x00000000981a7229 */ /* 0x000fe40000000890 */
[----:B------:R-:W-:Y:S02]  /*23b0*/  DADD R154, R154, R142 ;  /* 0x000000009a9a7229 */ /* 0x000fe4000000008e */
[----:B------:R-:W-:-:S02]  /*23c0*/  DADD R124, R158, -R136 ;  /* 0x000000009e7c7229 */ /* 0x000fc40000000888 */
[----:B---3--:R-:W-:Y:S02]  /*23d0*/  DMUL R22, R22, R122 ;  /* 0x0000007a16167228 */ /* 0x008fe40000000000 */
[----:B----4-:R-:W-:Y:S02]  /*23e0*/  DMUL R24, R132, R24 ;  /* 0x0000001884187228 */ /* 0x010fe40000000000 */
[----:B-----5:R-:W-:Y:S02]  /*23f0*/  DMUL R20, R20, R150 ;  /* 0x0000009614147228 */ /* 0x020fe40000000000 */
[----:B------:R-:W-:Y:S02]  /*2400*/  DFMA R122, R12, R138, R134 ;  /* 0x0000008a0c7a722b */ /* 0x000fe40000000086 */
[----:B------:R-:W-:Y:S02]  /*2410*/  DADD R158, R158, R136 ;  /* 0x000000009e9e7229 */ /* 0x000fe40000000088 */
[----:B------:R-:W-:-:S02]  /*2420*/  DMUL R26, R130, R26 ;  /* 0x0000001a821a7228 */ /* 0x000fc40000000000 */
[----:B------:R-:W-:Y:S02]  /*2430*/  DMUL R120, R128, R120 ;  /* 0x0000007880787228 */ /* 0x000fe40000000000 */
[----:B------:R-:W-:Y:S02]  /*2440*/  DMUL R154, R8, R154 ;  /* 0x0000009a089a7228 */ /* 0x000fe40000000000 */
[----:B------:R-:W-:Y:S02]  /*2450*/  DMUL R14, R14, R124 ;  /* 0x0000007c0e0e7228 */ /* 0x000fe40000000000 */
[----:B------:R-:W-:Y:S02]  /*2460*/  DFMA R136, R12, -R138, R134 ;  /* 0x8000008a0c88722b */ /* 0x000fe40000000086 */
[----:B------:R-:W-:Y:S02]  /*2470*/  DADD R124, R24, R20 ;  /* 0x00000000187c7229 */ /* 0x000fe40000000014 */
[----:B------:R-:W-:-:S02]  /*2480*/  DFMA R8, R122, UR4, RZ ;  /* 0x000000047a087c2b */ /* 0x000fc400080000ff */
[C---:B------:R-:W-:Y:S02]  /*2490*/  DFMA R130, R122.reuse, UR34, RZ ;  /* 0x000000227a827c2b */ /* 0x040fe400080000ff */
[C---:B------:R-:W-:Y:S02]  /*24a0*/  DFMA R12, R122.reuse, UR8, RZ ;  /* 0x000000087a0c7c2b */ /* 0x040fe400080000ff */
[C---:B------:R-:W-:Y:S02]  /*24b0*/  DFMA R128, R122.reuse, UR38, RZ ;  /* 0x000000267a807c2b */ /* 0x040fe400080000ff */
[C---:B------:R-:W-:Y:S02]  /*24c0*/  DFMA R126, R122.reuse, UR12, RZ ;  /* 0x0000000c7a7e7c2b */ /* 0x040fe400080000ff */
[----:B------:R-:W-:Y:S02]  /*24d0*/  DFMA R140, R122, UR42, RZ ;  /* 0x0000002a7a8c7c2b */ /* 0x000fe400080000ff */
[----:B------:R-:W-:-:S02]  /*24e0*/  DADD R152, R152, R144 ;  /* 0x0000000098987229 */ /* 0x000fc40000000090 */
[C---:B------:R-:W-:Y:S02]  /*24f0*/  DFMA R8, R124.reuse, UR16, R8 ;  /* 0x000000107c087c2b */ /* 0x040fe40008000008 */
[C---:B------:R-:W-:Y:S02]  /*2500*/  DFMA R130, R124.reuse, UR46, R130 ;  /* 0x0000002e7c827c2b */ /* 0x040fe40008000082 */
[C---:B------:R-:W-:Y:S02]  /*2510*/  DFMA R12, R124.reuse, UR20, R12 ;  /* 0x000000147c0c7c2b */ /* 0x040fe4000800000c */
[C---:B------:R-:W-:Y:S02]  /*2520*/  DFMA R128, R124.reuse, UR50, R128 ;  /* 0x000000327c807c2b */ /* 0x040fe40008000080 */
[C---:B------:R-:W-:Y:S02]  /*2530*/  DFMA R126, R124.reuse, UR24, R126 ;  /* 0x000000187c7e7c2b */ /* 0x040fe4000800007e */
[----:B------:R-:W-:-:S02]  /*2540*/  DFMA R124, R124, UR54, R140 ;  /* 0x000000367c7c7c2b */ /* 0x000fc4000800008c */
[----:B------:R-:W-:Y:S02]  /*2550*/  DADD R132, -R24, R20 ;  /* 0x0000000018847229 */ /* 0x000fe40000000114 */
[C---:B------:R-:W-:Y:S02]  /*2560*/  DFMA R122, R136.reuse, UR6, RZ ;  /* 0x00000006887a7c2b */ /* 0x040fe400080000ff */
[C---:B------:R-:W-:Y:S02]  /*2570*/  DFMA R138, R136.reuse, UR36, RZ ;  /* 0x00000024888a7c2b */ /* 0x040fe400080000ff */
[C---:B------:R-:W-:Y:S02]  /*2580*/  DFMA R144, R136.reuse, UR10, RZ ;  /* 0x0000000a88907c2b */ /* 0x040fe400080000ff */
[C---:B------:R-:W-:Y:S02]  /*2590*/  DFMA R142, R136.reuse, UR40, RZ ;  /* 0x00000028888e7c2b */ /* 0x040fe400080000ff */
[----:B------:R-:W-:-:S02]  /*25a0*/  DFMA R140, R136, UR14, RZ ;  /* 0x0000000e888c7c2b */ /* 0x000fc400080000ff */
[----:B------:R-:W-:Y:S02]  /*25b0*/  DMUL R18, R18, R152 ;  /* 0x0000009812127228 */ /* 0x000fe40000000000 */
[----:B------:R-:W-:Y:S02]  /*25c0*/  DFMA R136, R136, UR44, RZ ;  /* 0x0000002c88887c2b */ /* 0x000fe400080000ff */
[----:B------:R-:W-:Y:S02]  /*25d0*/  DADD R156, R156, R146 ;  /* 0x000000009c9c7229 */ /* 0x000fe40000000092 */
[C---:B------:R-:W-:Y:S02]  /*25e0*/  DFMA R122, R132.reuse, UR18, R122 ;  /* 0x00000012847a7c2b */ /* 0x040fe4000800007a */
[C---:B------:R-:W-:Y:S02]  /*25f0*/  DFMA R138, R132.reuse, UR48, R138 ;  /* 0x00000030848a7c2b */ /* 0x040fe4000800008a */
[----:B------:R-:W-:-:S02]  /*2600*/  DFMA R144, R132, UR22, R144 ;  /* 0x0000001684907c2b */ /* 0x000fc40008000090 */
[C---:B------:R-:W-:Y:S02]  /*2610*/  DFMA R142, R132.reuse, UR52, R142 ;  /* 0x00000034848e7c2b */ /* 0x040fe4000800008e */
[----:B------:R-:W-:Y:S02]  /*2620*/  DFMA R140, R132, UR26, R140 ;  /* 0x0000001a848c7c2b */ /* 0x000fe4000800008c */
[----:B------:R-:W-:Y:S02]  /*2630*/  DADD R146, R26, R18 ;  /* 0x000000001a927229 */ /* 0x000fe40000000012 */
[----:B------:R-:W-:Y:S02]  /*2640*/  DFMA R132, R132, UR56, R136 ;  /* 0x0000003884847c2b */ /* 0x000fe40008000088 */
[----:B------:R-:W-:Y:S02]  /*2650*/  DADD R136, -R26, R18 ;  /* 0x000000001a887229 */ /* 0x000fe40000000112 */
[----:B------:R-:W-:-:S02]  /*2660*/  DMUL R16, R16, R156 ;  /* 0x0000009c10107228 */ /* 0x000fc40000000000 */
[C---:B------:R-:W-:Y:S02]  /*2670*/  DFMA R8, R146.reuse, UR28, R8 ;  /* 0x0000001c92087c2b */ /* 0x040fe40008000008 */
[C---:B------:R-:W-:Y:S02]  /*2680*/  DFMA R130, R146.reuse, R6, R130 ;  /* 0x000000069282722b */ /* 0x040fe40000000082 */
[C---:B------:R-:W-:Y:S02]  /*2690*/  DFMA R12, R146.reuse, R32, R12 ;  /* 0x00000020920c722b */ /* 0x040fe4000000000c */
[C---:B------:R-:W-:Y:S02]  /*26a0*/  DFMA R128, R146.reuse, R34, R128 ;  /* 0x000000229280722b */ /* 0x040fe40000000080 */
        /* <DEDUP_REMOVED lines=8> */
[----:B------:R-:W-:Y:S02]  /*2730*/  DFMA R132, R136, R46, R132 ;  /* 0x0000002e8884722b */ /* 0x000fe40000000084 */
[----:B------:R-:W-:Y:S02]  /*2740*/  DADD R136, -R120, R154 ;  /* 0x0000000078887229 */ /* 0x000fe4000000019a */
        /* <DEDUP_REMOVED lines=10> */
[----:B------:R-:W-:Y:S02]  /*27f0*/  DFMA R142, R136, R62, R142 ;  /* 0x0000003e888e722b */ /* 0x000fe4000000008e */
[----:B------:R-:W-:Y:S02]  /*2800*/  DADD R146, R22, R16 ;  /* 0x0000000016927229 */ /* 0x000fe40000000010 */
[C---:B------:R-:W-:Y:S02]  /*2810*/  DFMA R140, R136.reuse, R68, R140 ;  /* 0x00000044888c722b */ /* 0x040fe4000000008c */
[----:B------:R-:W-:Y:S02]  /*2820*/  DFMA R132, R136, R70, R132 ;  /* 0x000000468884722b */ /* 0x000fe40000000084 */
[----:B------:R-:W-:Y:S02]  /*2830*/  DADD R10, -R22, R16 ;  /* 0x00000000160a7229 */ /* 0x000fe40000000110 */
[----:B------:R-:W-:-:S02]  /*2840*/  DFMA R8, R146, R72, R8 ;  /* 0x000000489208722b */ /* 0x000fc40000000008 */
[C---:B------:R-:W-:Y:S02]  /*2850*/  DFMA R130, R146.reuse, R74, R130 ;  /* 0x0000004a9282722b */ /* 0x040fe40000000082 */
[C---:B------:R-:W-:Y:S02]  /*2860*/  DFMA R12, R146.reuse, R80, R12 ;  /* 0x00000050920c722b */ /* 0x040fe4000000000c */
[C---:B------:R-:W-:Y:S02]  /*2870*/  DFMA R128, R146.reuse, R82, R128 ;  /* 0x000000529280722b */ /* 0x040fe40000000080 */
[C---:B------:R-:W-:Y:S02]  /*2880*/  DFMA R126, R146.reuse, R88, R126 ;  /* 0x00000058927e722b */ /* 0x040fe4000000007e */
[----:B------:R-:W-:Y:S02]  /*2890*/  DFMA R124, R146, R90, R124 ;  /* 0x0000005a927c722b */ /* 0x000fe4000000007c */
[----:B------:R-:W-:-:S02]  /*28a0*/  DADD R136, R14, R158 ;  /* 0x000000000e887229 */ /* 0x000fc4000000009e */
[C---:B------:R-:W-:Y:S02]  /*28b0*/  DFMA R122, R10.reuse, R76, R122 ;  /* 0x0000004c0a7a722b */ /* 0x040fe4000000007a */
[C---:B------:R-:W-:Y:S02]  /*28c0*/  DFMA R138, R10.reuse, R78, R138 ;  /* 0x0000004e0a8a722b */ /* 0x040fe4000000008a */
[C---:B------:R-:W-:Y:S02]  /*28d0*/  DFMA R144, R10.reuse, R84, R144 ;  /* 0x000000540a90722b */ /* 0x040fe40000000090 */
[C---:B------:R-:W-:Y:S02]  /*28e0*/  DFMA R142, R10.reuse, R86, R142 ;  /* 0x000000560a8e722b */ /* 0x040fe4000000008e */
[C---:B------:R-:W-:Y:S02]  /*28f0*/  DFMA R140, R10.reuse, R92, R140 ;  /* 0x0000005c0a8c722b */ /* 0x040fe4000000008c */
[----:B------:R-:W-:-:S02]  /*2900*/  DFMA R132, R10, R94, R132 ;  /* 0x0000005e0a84722b */ /* 0x000fc40000000084 */
[----:B------:R-:W-:Y:S02]  /*2910*/  DADD R10, -R14, R158 ;  /* 0x000000000e0a7229 */ /* 0x000fe4000000019e */
        /* <DEDUP_REMOVED lines=18> */
[----:B------:R-:W-:Y:S02]  /*2a40*/  DADD R10, R124, R146 ;  /* 0x000000007c0a7229 */ /* 0x000fe40000000092 */
[----:B------:R-:W-:-:S02]  /*2a50*/  DADD R124, R12, -R144 ;  /* 0x000000000c7c7229 */ /* 0x000fc40000000890 */
[----:B------:R-:W-:Y:S02]  /*2a60*/  DADD R8, R126, R140 ;  /* 0x000000007e087229 */ /* 0x000fe4000000008c */
[----:B------:R-:W-:Y:S02]  /*2a70*/  DADD R138, R128, -R142 ;  /* 0x00000000808a7229 */ /* 0x000fe4000000088e */
        /* <DEDUP_REMOVED lines=25> */
[----:B------:R-:W-:Y:S02]  /*2c10*/  DADD R10, R10, -R12 ;  /* 0x000000000a0a7229 */ /* 0x000fe4000000080c */
[----:B-1----:R-:W-:-:S04]  /*2c20*/  DADD R122, R136, R126 ;  /* 0x00000000887a7229 */ /* 0x002fc8000000007e */
[C---:B------:R-:W-:Y:S02]  /*2c30*/  DFMA R146, R124.reuse, UR4, RZ ;  /* 0x000000047c927c2b */ /* 0x040fe400080000ff */
[C---:B------:R-:W-:Y:S02]  /*2c40*/  DFMA R150, R124.reuse, UR34, RZ ;  /* 0x000000227c967c2b */ /* 0x040fe400080000ff */
[C---:B------:R-:W-:Y:S02]  /*2c50*/  DFMA R152, R124.reuse, UR8, RZ ;  /* 0x000000087c987c2b */ /* 0x040fe400080000ff */
[C---:B------:R-:W-:Y:S02]  /*2c60*/  DFMA R148, R124.reuse, UR38, RZ ;  /* 0x000000267c947c2b */ /* 0x040fe400080000ff */
[C---:B------:R-:W-:Y:S02]  /*2c70*/  DFMA R12, R124.reuse, UR12, RZ ;  /* 0x0000000c7c0c7c2b */ /* 0x040fe400080000ff */
[----:B------:R-:W-:-:S02]  /*2c80*/  DFMA R124, R124, UR42, RZ ;  /* 0x0000002a7c7c7c2b */ /* 0x000fc400080000ff */
[C---:B------:R-:W-:Y:S02]  /*2c90*/  DFMA R146, R122.reuse, UR16, R146 ;  /* 0x000000107a927c2b */ /* 0x040fe40008000092 */
[C---:B------:R-:W-:Y:S02]  /*2ca0*/  DFMA R150, R122.reuse, UR46, R150 ;  /* 0x0000002e7a967c2b */ /* 0x040fe40008000096 */
[C---:B------:R-:W-:Y:S02]  /*2cb0*/  DFMA R152, R122.reuse, UR20, R152 ;  /* 0x000000147a987c2b */ /* 0x040fe40008000098 */
[C---:B------:R-:W-:Y:S02]  /*2cc0*/  DFMA R148, R122.reuse, UR50, R148 ;  /* 0x000000327a947c2b */ /* 0x040fe40008000094 */
[----:B------:R-:W-:Y:S02]  /*2cd0*/  DFMA R12, R122, UR24, R12 ;  /* 0x000000187a0c7c2b */ /* 0x000fe4000800000c */
[----:B------:R-:W-:-:S02]  /*2ce0*/  DADD R136, R136, -R126 ;  /* 0x0000000088887229 */ /* 0x000fc4000000087e */
[----:B------:R-:W-:Y:S02]  /*2cf0*/  DFMA R122, R122, UR54, R124 ;  /* 0x000000367a7a7c2b */ /* 0x000fe4000800007c */
[C---:B------:R-:W-:Y:S02]  /*2d00*/  DFMA R124, R10.reuse, UR6, RZ ;  /* 0x000000060a7c7c2b */ /* 0x040fe400080000ff */
[C---:B------:R-:W-:Y:S02]  /*2d10*/  DFMA R126, R10.reuse, UR36, RZ ;  /* 0x000000240a7e7c2b */ /* 0x040fe400080000ff */
        /* <DEDUP_REMOVED lines=9> */
[----:B--2---:R-:W-:Y:S02]  /*2db0*/  DADD R144, R8, R138 ;  /* 0x0000000008907229 */ /* 0x004fe4000000008a */
[----:B------:R-:W-:Y:S02]  /*2dc0*/  DFMA R136, R136, UR56, R10 ;  /* 0x0000003888887c2b */ /* 0x000fe4000800000a */
[----:B------:R-:W-:Y:S01]  /*2dd0*/  DADD R138, R8, -R138 ;  /* 0x00000000088a7229 */ /* 0x000fe2000000088a */
[----:B------:R-:W-:Y:S03]  /*2de0*/  LDS.64 R10, [R4+0x2a0] ;  /* 0x0002a000040a7984 */ /* 0x000fe60000000a00 */
[C---:B------:R-:W-:Y:S01]  /*2df0*/  DFMA R146, R144.reuse, UR28, R146 ;  /* 0x0000001c90927c2b */ /* 0x040fe20008000092 */
[----:B------:R-:W0:Y:S01]  /*2e00*/  LDS.64 R8, [R4+0x180] ;  /* 0x0001800004087984 */ /* 0x000e220000000a00 */
        /* <DEDUP_REMOVED lines=16> */
[----:B------:R-:W1:Y:S01]  /*2f10*/  LDS.64 R142, [R4+0x1e0] ;  /* 0x0001e000048e7984 */ /* 0x000e620000000a00 */
[C---:B------:R-:W-:Y:S02]  /*2f20*/  DFMA R152, R138.reuse, R56, R152 ;  /* 0x000000388a98722b */ /* 0x040fe40000000098 */
[C---:B------:R-:W-:Y:S02]  /*2f30*/  DFMA R148, R138.reuse, R58, R148 ;  /* 0x0000003a8a94722b */ /* 0x040fe40000000094 */
[C---:B------:R-:W-:Y:S02]  /*2f40*/  DFMA R12, R138.reuse, R64, R12 ;  /* 0x000000408a0c722b */ /* 0x040fe4000000000c */
[----:B------:R-:W-:Y:S02]  /*2f50*/  DFMA R122, R138, R66, R122 ;  /* 0x000000428a7a722b */ /* 0x000fe4000000007a */
[----:B------:R-:W-:-:S02]  /*2f60*/  DFMA R124, R140, R52, R124 ;  /* 0x000000348c7c722b */ /* 0x000fc4000000007c */
[----:B0-----:R-:W-:Y:S02]  /*2f70*/  DADD R138, R8, R10 ;  /* 0x00000000088a7229 */ /* 0x001fe4000000000a */
        /* <DEDUP_REMOVED lines=17> */
[----:B-1----:R-:W-:Y:S02]  /*3090*/  DADD R8, R142, R144 ;  /* 0x000000008e087229 */ /* 0x002fe40000000090 */
[----:B------:R-:W-:Y:S02]  /*30a0*/  DFMA R122, R138, R90, R122 ;  /* 0x0000005a8a7a722b */ /* 0x000fe4000000007a */
[----:B------:R-:W-:-:S04]  /*30b0*/  DADD R142, R142, -R144 ;  /* 0x000000008e8e7229 */ /* 0x000fc80000000890 */
        /* <DEDUP_REMOVED lines=34> */
.L_x_418:
[----:B------:R-:W-:Y:S05]  /*32e0*/  BSYNC.RECONVERGENT B0 ;  /* 0x0000000000007941 */ /* 0x000fea0003800200 */
.L_x_417:
        /* <DEDUP_REMOVED lines=12> */
[C---:B------:R-:W-:Y:S01]  /*33b0*/  DFMA R18, R10.reuse, UR4, RZ ;  /* 0x000000040a127c2b */ /* 0x040fe200080000ff */
[----:B------:R-:W0:Y:S01]  /*33c0*/  LDS.64 R4, [R2+0x2400] ;  /* 0x0024000002047984 */ /* 0x000e220000000a00 */
[C---:B------:R-:W-:Y:S02]  /*33d0*/  DFMA R124, R10.reuse, UR34, RZ ;  /* 0x000000220a7c7c2b */ /* 0x040fe400080000ff */
[----:B------:R-:W-:-:S02]  /*33e0*/  DFMA R22, R10, UR8, RZ ;  /* 0x000000080a167c2b */ /* 0x000fc400080000ff */
[C---:B------:R-:W-:Y:S02]  /*33f0*/  DFMA R24, R10.reuse, UR38, RZ ;  /* 0x000000260a187c2b */ /* 0x040fe400080000ff */
[----:B------:R-:W-:Y:S02]  /*3400*/  DFMA R20, R10, UR12, RZ ;  /* 0x0000000c0a147c2b */ /* 0x000fe400080000ff */
[--C-:B-1----:R-:W-:Y:S02]  /*3410*/  DADD R26, R122, R12.reuse ;  /* 0x000000007a1a7229 */ /* 0x102fe4000000000c */
        /* <DEDUP_REMOVED lines=10> */
[----:B------:R-:W1:Y:S01]  /*34c0*/  LDS.64 R10, [R2+0x1f80] ;  /* 0x001f8000020a7984 */ /* 0x000e620000000a00 */
        /* <DEDUP_REMOVED lines=21> */
[----:B0-----:R-:W-:Y:S02]  /*3620*/  DADD R18, R8, R4 ;  /* 0x0000000008127229 */ /* 0x001fe40000000004 */
        /* <DEDUP_REMOVED lines=8> */
[----:B-1----:R-:W-:Y:S02]  /*36b0*/  DADD R8, R12, R10 ;  /* 0x000000000c087229 */ /* 0x002fe4000000000a */
[----:B------:R-:W-:Y:S02]  /*36c0*/  DFMA R26, R18, R66, R26 ;  /* 0x00000042121a722b */ /* 0x000fe4000000001a */
[----:B------:R-:W-:-:S02]  /*36d0*/  DFMA R28, R4, R52, R28 ;  /* 0x00000034041c722b */ /* 0x000fc4000000001c */
[C---:B------:R-:W-:Y:S02]  /*36e0*/  DFMA R134, R4.reuse, R54, R134 ;  /* 0x000000360486722b */ /* 0x040fe40000000086 */
[C---:B------:R-:W-:Y:S02]  /*36f0*/  DFMA R128, R4.reuse, R60, R128 ;  /* 0x0000003c0480722b */ /* 0x040fe40000000080 */
[C---:B------:R-:W-:Y:S02]  /*3700*/  DFMA R126, R4.reuse, R62, R126 ;  /* 0x0000003e047e722b */ /* 0x040fe4000000007e */
[----:B------:R-:W-:Y:S02]  /*3710*/  DFMA R142, R4, R70, R142 ;  /* 0x00000046048e722b */ /* 0x000fe4000000008e */
[----:B------:R-:W-:Y:S02]  /*3720*/  DADD R10, R12, -R10 ;  /* 0x000000000c0a7229 */ /* 0x000fe4000000080a */
[----:B------:R-:W-:-:S02]  /*3730*/  DFMA R124, R18, R50, R124 ;  /* 0x00000032127c722b */ /* 0x000fc4000000007c */
[----:B------:R-:W-:Y:S02]  /*3740*/  DFMA R22, R18, R56, R22 ;  /* 0x000000381216722b */ /* 0x000fe40000000016 */
[----:B------:R-:W-:Y:S02]  /*3750*/  DFMA R120, R4, R68, R120 ;  /* 0x000000440478722b */ /* 0x000fe40000000078 */
[C---:B------:R-:W-:Y:S02]  /*3760*/  DFMA R130, R18.reuse, R48, R130 ;  /* 0x000000301282722b */ /* 0x040fe40000000082 */
[----:B------:R-:W-:Y:S02]  /*3770*/  DFMA R24, R18, R58, R24 ;  /* 0x0000003a1218722b */ /* 0x000fe40000000018 */
[----:B------:R-:W-:Y:S02]  /*3780*/  DFMA R20, R8, R88, R20 ;  /* 0x000000580814722b */ /* 0x000fe40000000014 */
[----:B--2---:R-:W-:-:S02]  /*3790*/  DADD R4, R6, R14 ;  /* 0x0000000006047229 */ /* 0x004fc4000000000e */
[----:B------:R-:W-:Y:S02]  /*37a0*/  DFMA R26, R8, R90, R26 ;  /* 0x0000005a081a722b */ /* 0x000fe4000000001a */
[C---:B------:R-:W-:Y:S02]  /*37b0*/  DFMA R28, R10.reuse, R76, R28 ;  /* 0x0000004c0a1c722b */ /* 0x040fe4000000001c */
[C---:B------:R-:W-:Y:S02]  /*37c0*/  DFMA R134, R10.reuse, R78, R134 ;  /* 0x0000004e0a86722b */ /* 0x040fe40000000086 */
[C---:B------:R-:W-:Y:S02]  /*37d0*/  DFMA R128, R10.reuse, R84, R128 ;  /* 0x000000540a80722b */ /* 0x040fe40000000080 */
[C---:B------:R-:W-:Y:S02]  /*37e0*/  DFMA R126, R10.reuse, R86, R126 ;  /* 0x000000560a7e722b */ /* 0x040fe4000000007e */
[----:B------:R-:W-:-:S02]  /*37f0*/  DFMA R142, R10, R94, R142 ;  /* 0x0000005e0a8e722b */ /* 0x000fc4000000008e */
[----:B------:R-:W-:Y:S02]  /*3800*/  DADD R6, R6, -R14 ;  /* 0x0000000006067229 */ /* 0x000fe4000000080e */
[C---:B------:R-:W-:Y:S02]  /*3810*/  DFMA R124, R8.reuse, R74, R124 ;  /* 0x0000004a087c722b */ /* 0x040fe4000000007c */
[----:B------:R-:W-:Y:S02]  /*3820*/  DFMA R22, R8, R80, R22 ;  /* 0x000000500816722b */ /* 0x000fe40000000016 */
        /* <DEDUP_REMOVED lines=12> */
[----:B------:R-:W-:Y:S02]  /*38f0*/  DFMA R6, R6, R116, R120 ;  /* 0x000000740606722b */ /* 0x000fe40000000078 */
[C---:B------:R-:W-:Y:S02]  /*3900*/  DFMA R130, R4.reuse, R96, R130 ;  /* 0x000000600482722b */ /* 0x040fe40000000082 */
[----:B------:R-:W-:-:S02]  /*3910*/  DFMA R106, R4, R106, R24 ;  /* 0x0000006a046a722b */ /* 0x000fc40000000018 */
[----:B------:R-:W-:Y:S02]  /*3920*/  DADD R158, R26, R142 ;  /* 0x000000001a9e7229 */ /* 0x000fe4000000008e */
[----:B------:R-:W-:Y:S02]  /*3930*/  DADD R26, R124, -R20 ;  /* 0x000000007c1a7229 */ /* 0x000fe40000000814 */
[C-C-:B------:R-:W-:Y:S02]  /*3940*/  DADD R120, R22.reuse, -R128.reuse ;  /* 0x0000000016787229 */ /* 0x140fe40000000880 */
[----:B------:R-:W-:Y:S02]  /*3950*/  DADD R18, R22, R128 ;  /* 0x0000000016127229 */ /* 0x000fe40000000080 */
[----:B------:R-:W-:Y:S02]  /*3960*/  DADD R14, R16, -R6 ;  /* 0x00000000100e7229 */ /* 0x000fe40000000806 */
[----:B------:R-:W-:-:S02]  /*3970*/  DADD R24, R130, -R28 ;  /* 0x0000000082187229 */ /* 0x000fc4000000081c */
[----:B------:R-:W-:Y:S02]  /*3980*/  DADD R134, R130, R28 ;  /* 0x0000000082867229 */ /* 0x000fe4000000001c */
[----:B------:R-:W-:Y:S02]  /*3990*/  DADD R20, R124, R20 ;  /* 0x000000007c147229 */ /* 0x000fe40000000014 */
[C-C-:B------:R-:W-:Y:S02]  /*39a0*/  DADD R22, R106.reuse, -R126.reuse ;  /* 0x000000006a167229 */ /* 0x140fe4000000087e */
[----:B------:R-:W-:Y:S02]  /*39b0*/  DADD R154, R106, R126 ;  /* 0x000000006a9a7229 */ /* 0x000fe4000000007e */
[----:B------:R-:W-:-:S11]  /*39c0*/  DADD R16, R16, R6 ;  /* 0x0000000010107229 */ /* 0x000fd60000000006 */
.L_x_420:
[----:B------:R-:W-:Y:S05]  /*39d0*/  BSYNC.RECONVERGENT B0 ;  /* 0x0000000000007941 */ /* 0x000fea0003800200 */
.L_x_419:
        /* <DEDUP_REMOVED lines=17> */
.L_x_421:
        /* <DEDUP_REMOVED lines=9> */
.L_x_2959:


//--------------------- .text._Z32massMatrixMultiplyConstantKernelILi11ELi12ELi1EEviPKdS1_S1_S1_Pd --------------------------
	.section	.text._Z32massMatrixMultiplyConstantKernelILi11ELi12ELi1EEviPKdS1_S1_S1_Pd,"ax",@progbits
	.align	128
        .global         _Z32massMatrixMultiplyConstantKernelILi11ELi12ELi1EEviPKdS1_S1_S1_Pd
        .type           _Z32massMatrixMultiplyConstantKernelILi11ELi12ELi1EEviPKdS1_S1_S1_Pd,@function
        .size           _Z32massMatrixMultiplyConstantKernelILi11ELi12ELi1EEviPKdS1_S1_S1_Pd,(.L_x_2960 - _Z32massMatrixMultiplyConstantKernelILi11ELi12ELi1EEviPKdS1_S1_S1_Pd)
        .other          _Z32massMatrixMultiplyConstantKernelILi11ELi12ELi1EEviPKdS1_S1_S1_Pd,@"STO_CUDA_ENTRY STV_DEFAULT"
_Z32massMatrixMultiplyConstantKernelILi11ELi12ELi1EEviPKdS1_S1_S1_Pd:
.text._Z32massMatrixMultiplyConstantKernelILi11ELi12ELi1EEviPKdS1_S1_S1_Pd:
        /* <DEDUP_REMOVED lines=8> */
[----:B0-----:R-:W-:-:S02]  /*0080*/  PRMT R0, R9, 0x9910, RZ ;  /* 0x0000991009007816 */ /* 0x001fc400000000ff */
[----:B------:R-:W-:-:S05]  /*0090*/  LOP3.LUT R7, R9, 0xffff, RZ, 0xc0, !PT ;  /* 0x0000ffff09077812 */ /* 0x000fca00078ec0ff */
[----:B------:R-:W-:Y:S01]  /*00a0*/  BAR.SYNC.DEFER_BLOCKING 0x0 ;  /* 0x0000000000007b1d */ /* 0x000fe20000010000 */
[C---:B------:R-:W-:Y:S01]  /*00b0*/  ISETP.GE.U32.AND P0, PT, R9.reuse, 0x79, PT ;  /* 0x000000790900780c */ /* 0x040fe20003f06070 */
[----:B------:R-:W-:Y:S01]  /*00c0*/  IMAD R0, R0, 0x75, RZ ;  /* 0x0000007500007824 */ /* 0x000fe200078e02ff */
[----:B------:R-:W-:Y:S01]  /*00d0*/  ISETP.GT.U32.AND P1, PT, R9, 0x78, PT ;  /* 0x000000780900780c */ /* 0x000fe20003f24070 */
[----:B------:R-:W-:Y:S01]  /*00e0*/  IMAD R2, R7, 0xba2f, RZ ;  /* 0x0000ba2f07027824 */ /* 0x000fe200078e02ff */
[----:B------:R-:W-:Y:S01]  /*00f0*/  ISETP.GE.U32.AND P2, PT, R9, 0x84, PT ;  /* 0x000000840900780c */ /* 0x000fe20003f46070 */
[----:B------:R-:W-:Y:S01]  /*0100*/  IMAD R7, R7, 0x1556, RZ ;  /* 0x0000155607077824 */ /* 0x000fe200078e02ff */
[----:B------:R-:W-:Y:S02]  /*0110*/  LOP3.LUT R0, R0, 0xffff, RZ, 0xc0, !PT ;  /* 0x0000ffff00007812 */ /* 0x000fe400078ec0ff */
[----:B------:R-:W-:Y:S02]  /*0120*/  SHF.R.U32.HI R2, RZ, 0x13, R2 ;  /* 0x00000013ff027819 */ /* 0x000fe40000011602 */
[----:B------:R-:W-:Y:S01]  /*0130*/  SHF.R.U32.HI R4, RZ, 0x8, R0 ;  /* 0x00000008ff047819 */ /* 0x000fe20000011600 */
[----:B-1----:R-:W-:Y:S01]  /*0140*/  VIADD R0, R34, UR4 ;  /* 0x0000000422007c36 */ /* 0x002fe20008000000 */
[----:B------:R-:W-:-:S02]  /*0150*/  PRMT R3, R2, 0x9910, RZ ;  /* 0x0000991002037816 */ /* 0x000fc400000000ff */
[----:B------:R-:W-:Y:S01]  /*0160*/  SHF.R.U32.HI R7, RZ, 0x10, R7 ;  /* 0x00000010ff077819 */ /* 0x000fe20000011607 */
[----:B------:R-:W-:Y:S01]  /*0170*/  IMAD.MOV R6, RZ, RZ, -R4 ;  /* 0x000000ffff067224 */ /* 0x000fe200078e0a04 */
[----:B--2---:R-:W-:-:S04]  /*0180*/  ISETP.LT.AND P0, PT, R0, UR5, !P0 ;  /* 0x0000000500007c0c */ /* 0x004fc8000c701270 */
[----:B------:R-:W-:-:S05]  /*0190*/  PRMT R6, R6, 0x7710, RZ ;  /* 0x0000771006067816 */ /* 0x000fca00000000ff */
[----:B------:R-:W-:Y:S02]  /*01a0*/  IMAD.IADD R2, R6, 0x1, R9 ;  /* 0x0000000106027824 */ /* 0x000fe400078e0209 */
[----:B------:R-:W-:Y:S01]  /*01b0*/  IMAD.MOV.U32 R6, RZ, RZ, R3 ;  /* 0x000000ffff067224 */ /* 0x000fe200078e0003 */
[----:B------:R-:W-:Y:S01]  /*01c0*/  MOV R3, 0x400 ;  /* 0x0000040000037802 */ /* 0x000fe20000000f00 */
[----:B------:R-:W0:Y:S01]  /*01d0*/  @P0 LDC.64 R18, c[0x0][0x3a0] ;  /* 0x0000e800ff120b82 */ /* 0x000e220000000a00 */
[----:B------:R-:W-:Y:S01]  /*01e0*/  LOP3.LUT R5, R2, 0xfe, RZ, 0xc0, !PT ;  /* 0x000000fe02057812 */ /* 0x000fe200078ec0ff */
[----:B------:R-:W-:Y:S01]  /*01f0*/  IMAD R2, R6, 0xb, RZ ;  /* 0x0000000b06027824 */ /* 0x000fe200078e02ff */
[----:B----4-:R-:W-:Y:S02]  /*0200*/  LEA R3, R8, R3, 0x18 ;  /* 0x0000000308037211 */ /* 0x010fe400078ec0ff */
        /* <DEDUP_REMOVED lines=9> */
[--C-:B------:R-:W-:Y:S02]  /*02a0*/  IMAD R3, R5, 0x420, R4.reuse ;  /* 0x0000042005037824 */ /* 0x100fe400078e0204 */
[----:B------:R-:W-:Y:S02]  /*02b0*/  @P0 IMAD R5, R0, 0x533, R9 ;  /* 0x0000053300050824 */ /* 0x000fe400078e0209 */
[C---:B------:R-:W-:Y:S01]  /*02c0*/  IMAD R2, R8.reuse, 0x8, R4 ;  /* 0x0000000808027824 */ /* 0x040fe200078e0204 */
[----:B------:R-:W-:Y:S01]  /*02d0*/  PRMT R4, R7, 0x9910, RZ ;  /* 0x0000991007047816 */ /* 0x000fe200000000ff */
[----:B0-----:R-:W-:Y:S01]  /*02e0*/  @P0 IMAD.WIDE R18, R5, 0x8, R18 ;  /* 0x0000000805120825 */ /* 0x001fe200078e0212 */
[----:B------:R-:W-:Y:S03]  /*02f0*/  BSSY.RECONVERGENT B0, `(.L_x_422) ;  /* 0x00000ac000007945 */ /* 0x000fe60003800200 */
        /* <DEDUP_REMOVED lines=17> */
[C-C-:B-----5:R-:W-:Y:S02]  /*0410*/  DADD R34, R22.reuse, R32.reuse ;  /* 0x0000000016227229 */ /* 0x160fe40000000020 */
[----:B------:R-:W-:Y:S01]  /*0420*/  DADD R22, R22, -R32 ;  /* 0x0000000016167229 */ /* 0x000fe20000000820 */
[----:B------:R-:W2:Y:S01]  /*0430*/  LDCU.128 UR4, c[0x3][0x800] ;  /* 0x00c10000ff0477ac */ /* 0x000ea20008000c00 */
[C-C-:B------:R-:W-:Y:S02]  /*0440*/  DADD R32, R24.reuse, R30.reuse ;  /* 0x0000000018207229 */ /* 0x140fe4000000001e */
[----:B------:R-:W-:Y:S01]  /*0450*/  DADD R24, R24, -R30 ;  /* 0x0000000018187229 */ /* 0x000fe2000000081e */
[----:B------:R-:W3:Y:S01]  /*0460*/  LDCU.128 UR48, c[0x3][0x860] ;  /* 0x00c10c00ff3077ac */ /* 0x000ee20008000c00 */
[C-C-:B------:R-:W-:Y:S02]  /*0470*/  DADD R30, R26.reuse, R28.reuse ;  /* 0x000000001a1e7229 */ /* 0x140fe4000000001c */
[----:B------:R-:W-:Y:S01]  /*0480*/  DADD R26, R26, -R28 ;  /* 0x000000001a1a7229 */ /* 0x000fe2000000081c */
[----:B------:R-:W4:Y:S01]  /*0490*/  LDCU.128 UR68, c[0x3][0x890] ;  /* 0x00c11200ff4477ac */ /* 0x000f220008000c00 */
[----:B0-----:R-:W-:-:S02]  /*04a0*/  DADD R18, R16, R14 ;  /* 0x0000000010127229 */ /* 0x001fc4000000000e */
[----:B------:R-:W-:Y:S01]  /*04b0*/  DADD R16, R16, -R14 ;  /* 0x0000000010107229 */ /* 0x000fe2000000080e */
[----:B------:R-:W0:Y:S01]  /*04c0*/  LDCU.128 UR52, c[0x3][0x8c0] ;  /* 0x00c11800ff3477ac */ /* 0x000e220008000c00 */
[C-C-:B------:R-:W-:Y:S02]  /*04d0*/  DADD R14, R20.reuse, R12.reuse ;  /* 0x00000000140e7229 */ /* 0x140fe4000000000c */
[----:B------:R-:W-:Y:S01]  /*04e0*/  DADD R12, R20, -R12 ;  /* 0x00000000140c7229 */ /* 0x000fe2000000080c */
[----:B-1----:R-:W-:Y:S01]  /*04f0*/  UMOV UR74, UR10 ;  /* 0x0000000a004a7c82 */ /* 0x002fe20008000000 */
[----:B------:R-:W-:Y:S01]  /*0500*/  UMOV UR75, UR11 ;  /* 0x0000000b004b7c82 */ /* 0x000fe20008000000 */
[----:B------:R-:W-:Y:S01]  /*0510*/  UMOV UR72, UR8 ;  /* 0x0000000800487c82 */ /* 0x000fe20008000000 */
[----:B------:R-:W-:Y:S01]  /*0520*/  UMOV UR73, UR9 ;  /* 0x0000000900497c82 */ /* 0x000fe20008000000 */
[----:B------:R-:W1:Y:S01]  /*0530*/  LDCU.128 UR8, c[0x3][0x830] ;  /* 0x00c10600ff0877ac */ /* 0x000e620008000c00 */
[----:B--2---:R-:W-:-:S02]  /*0540*/  DFMA R28, R34, UR4, RZ ;  /* 0x00000004221c7c2b */ /* 0x004fc400080000ff */
[C---:B---3--:R-:W-:Y:S01]  /*0550*/  DFMA R38, R34.reuse, UR48, RZ ;  /* 0x0000003022267c2b */ /* 0x048fe200080000ff */
[----:B------:R-:W2:Y:S01]  /*0560*/  LDCU.128 UR60, c[0x3][0x8f0] ;  /* 0x00c11e00ff3c77ac */ /* 0x000ea20008000c00 */
[----:B----4-:R-:W-:Y:S01]  /*0570*/  DFMA R40, R34, UR68, RZ ;  /* 0x0000004422287c2b */ /* 0x010fe200080000ff */
[----:B------:R-:W3:Y:S03]  /*0580*/  LDCU.128 UR64, c[0x3][0xa30] ;  /* 0x00c14600ff4077ac */ /* 0x000ee60008000c00 */
[----:B------:R-:W-:Y:S02]  /*0590*/  DFMA R28, R32, UR6, R28 ;  /* 0x00000006201c7c2b */ /* 0x000fe4000800001c */
[----:B0-----:R-:W-:Y:S01]  /*05a0*/  DFMA R44, R34, UR52, RZ ;  /* 0x00000034222c7c2b */ /* 0x001fe200080000ff */
[----:B------:R-:W0:Y:S01]  /*05b0*/  LDCU.128 UR56, c[0x3][0xa00] ;  /* 0x00c14000ff3877ac */ /* 0x000e220008000c00 */
[----:B------:R-:W-:-:S02]  /*05c0*/  DFMA R38, R32, UR50, R38 ;  /* 0x0000003220267c2b */ /* 0x000fc40008000026 */
[----:B------:R-:W-:Y:S01]  /*05d0*/  DFMA R42, R32, UR70, R40 ;  /* 0x00000046202a7c2b */ /* 0x000fe20008000028 */
[----:B------:R-:W4:Y:S01]  /*05e0*/  LDCU.128 UR12, c[0x3][0xa60] ;  /* 0x00c14c00ff0c77ac */ /* 0x000f220008000c00 */
[----:B-1----:R-:W-:Y:S01]  /*05f0*/  DFMA R36, R34, UR8, RZ ;  /* 0x0000000822247c2b */ /* 0x002fe200080000ff */
[----:B------:R-:W1:Y:S01]  /*0600*/  LDCU.128 UR16, c[0x3][0xa90] ;  /* 0x00c15200ff1077ac */ /* 0x000e620008000c00 */
[----:B------:R-:W-:Y:S02]  /*0610*/  DFMA R46, R32, UR54, R44 ;  /* 0x00000036202e7c2b */ /* 0x000fe4000800002c */
[----:B--2---:R-:W-:Y:S01]  /*0620*/  DFMA R34, R34, UR60, RZ ;  /* 0x0000003c22227c2b */ /* 0x004fe200080000ff */
[----:B------:R-:W2:Y:S03]  /*0630*/  LDCU.128 UR4, c[0x3][0xac0] ;  /* 0x00c15800ff0477ac */ /* 0x000ea60008000c00 */
[----:B------:R-:W-:Y:S01]  /*0640*/  DFMA R36, R32, UR10, R36 ;  /* 0x0000000a20247c2b */ /* 0x000fe20008000024 */
[----:B------:R-:W2:Y:S01]  /*0650*/  LDCU.128 UR8, c[0x3][0xaf0] ;  /* 0x00c15e00ff0877ac */ /* 0x000ea20008000c00 */
[----:B0-----:R-:W-:Y:S01]  /*0660*/  DFMA R20, R22, UR56, RZ ;  /* 0x0000003816147c2b */ /* 0x001fe200080000ff */
[----:B------:R-:W0:Y:S01]  /*0670*/  LDCU.128 UR20, c[0x3][0xa10] ;  /* 0x00c14200ff1477ac */ /* 0x000e220008000c00 */
[----:B------:R-:W-:-:S02]  /*0680*/  DFMA R48, R32, UR62, R34 ;  /* 0x0000003e20307c2b */ /* 0x000fc40008000022 */
[C---:B---3--:R-:W-:Y:S01]  /*0690*/  DFMA R32, R22.reuse, UR64, RZ ;  /* 0x0000004016207c2b */ /* 0x048fe200080000ff */
[----:B------:R-:W3:Y:S01]  /*06a0*/  LDCU.128 UR32, c[0x3][0x840] ;  /* 0x00c10800ff2077ac */ /* 0x000ee20008000c00 */
[----:B----4-:R-:W-:Y:S02]  /*06b0*/  DFMA R34, R22, UR12, RZ ;  /* 0x0000000c16227c2b */ /* 0x010fe400080000ff */
[----:B------:R-:W-:Y:S01]  /*06c0*/  DFMA R20, R24, UR58, R20 ;  /* 0x0000003a18147c2b */ /* 0x000fe20008000014 */
[----:B------:R-:W4:Y:S01]  /*06d0*/  LDCU.128 UR36, c[0x3][0xa40] ;  /* 0x00c14800ff2477ac */ /* 0x000f220008000c00 */
[----:B-1----:R-:W-:Y:S02]  /*06e0*/  DFMA R40, R22, UR16, RZ ;  /* 0x0000001016287c2b */ /* 0x002fe400080000ff */
[----:B------:R-:W-:Y:S01]  /*06f0*/  DFMA R32, R24, UR66, R32 ;  /* 0x0000004218207c2b */ /* 0x000fe20008000020 */
[----:B------:R-:W1:Y:S01]  /*0700*/  LDCU.128 UR40, c[0x3][0x870] ;  /* 0x00c10e00ff2877ac */ /* 0x000e620008000c00 */
[----:B--2---:R-:W-:-:S02]  /*0710*/  DFMA R44, R22, UR4, RZ ;  /* 0x00000004162c7c2b */ /* 0x004fc400080000ff */
[----:B------:R-:W-:Y:S01]  /*0720*/  DFMA R22, R22, UR8, RZ ;  /* 0x0000000816167c2b */ /* 0x000fe200080000ff */
[----:B------:R-:W2:Y:S01]  /*0730*/  LDCU.128 UR48, c[0x3][0x8a0] ;  /* 0x00c11400ff3077ac */ /* 0x000ea20008000c00 */
[----:B------:R-:W-:Y:S02]  /*0740*/  DFMA R34, R24, UR14, R34 ;  /* 0x0000000e18227c2b */ /* 0x000fe40008000022 */
[----:B0-----:R-:W-:Y:S01]  /*0750*/  DFMA R20, R26, UR20, R20 ;  /* 0x000000141a147c2b */ /* 0x001fe20008000014 */
[----:B------:R-:W0:Y:S01]  /*0760*/  LDCU.128 UR44, c[0x3][0xa70] ;  /* 0x00c14e00ff2c77ac */ /* 0x000e220008000c00 */
[----:B------:R-:W-:Y:S02]  /*0770*/  DFMA R40, R24, UR18, R40 ;  /* 0x0000001218287c2b */ /* 0x000fe40008000028 */
[----:B---3--:R-:W-:Y:S01]  /*0780*/  DFMA R36, R30, UR32, R36 ;  /* 0x000000201e247c2b */ /* 0x008fe20008000024 */
[----:B------:R-:W3:Y:S01]  /*0790*/  LDCU.128 UR60, c[0x3][0xaa0] ;  /* 0x00c15400ff3c77ac */ /* 0x000ee20008000c00 */
[----:B------:R-:W-:-:S02]  /*07a0*/  DFMA R44, R24, UR6, R44 ;  /* 0x00000006182c7c2b */ /* 0x000fc4000800002c */
[----:B----4-:R-:W-:Y:S01]  /*07b0*/  DFMA R32, R26, UR36, R32 ;  /* 0x000000241a207c2b */ /* 0x010fe20008000020 */
[----:B------:R-:W4:Y:S01]  /*07c0*/  LDCU.128 UR64, c[0x3][0xad0] ;  /* 0x00c15a00ff4077ac */ /* 0x000f220008000c00 */
[----:B------:R-:W-:Y:S02]  /*07d0*/  DFMA R22, R24, UR10, R22 ;  /* 0x0000000a18167c2b */ /* 0x000fe40008000016 */
[----:B-1----:R-:W-:Y:S01]  /*07e0*/  DFMA R38, R30, UR40, R38 ;  /* 0x000000281e267c2b */ /* 0x002fe20008000026 */
[----:B------:R-:W1:Y:S01]  /*07f0*/  LDCU.128 UR68, c[0x3][0xb00] ;  /* 0x00c16000ff4477ac */ /* 0x000e620008000c00 */
[----:B------:R-:W-:Y:S02]  /*0800*/  DFMA R36, R18, UR34, R36 ;  /* 0x0000002212247c2b */ /* 0x000fe40008000024 */
[----:B--2---:R-:W-:Y:S01]  /*0810*/  DFMA R42, R30, UR48, R42 ;  /* 0x000000301e2a7c2b */ /* 0x004fe2000800002a */
[----:B------:R-:W2:Y:S01]  /*0820*/  LDCU.128 UR52, c[0x3][0x8d0] ;  /* 0x00c11a00ff3477ac */ /* 0x000ea20008000c00 */
[----:B------:R-:W-:-:S02]  /*0830*/  DFMA R20, R16, UR22, R20 ;  /* 0x0000001610147c2b */ /* 0x000fc40008000014 */
[----:B------:R-:W-:Y:S01]  /*0840*/  DFMA R38, R18, UR42, R38 ;  /* 0x0000002a12267c2b */ /* 0x000fe20008000026 */
[----:B------:R-:W2:Y:S01]  /*0850*/  LDCU.128 UR56, c[0x3][0x900] ;  /* 0x00c12000ff3877ac */ /* 0x000ea20008000c00 */
[----:B------:R-:W-:Y:S02]  /*0860*/  DFMA R32, R16, UR38, R32 ;  /* 0x0000002610207c2b */ /* 0x000fe40008000020 */
        /* <DEDUP_REMOVED lines=8> */
[----:B------:R-:W2:Y:S01]  /*08f0*/  LDCU.128 UR24, c[0x3][0x820] ;  /* 0x00c10400ff1877ac */ /* 0x000ea20008000c00 */
[----:B0-----:R-:W-:-:S02]  /*0900*/  DFMA R34, R26, UR44, R34 ;  /* 0x0000002c1a227c2b */ /* 0x001fc40008000022 */
[----:B---3--:R-:W-:Y:S01]  /*0910*/  DFMA R40, R26, UR60, R40 ;  /* 0x0000003c1a287c2b */ /* 0x008fe20008000028 */
[----:B------:R-:W0:Y:S01]  /*0920*/  LDCU.128 UR28, c[0x3][0xa20] ;  /* 0x00c14400ff1c77ac */ /* 0x000e220008000c00 */
[----:B------:R-:W-:Y:S02]  /*0930*/  DFMA R28, R18, UR32, R28 ;  /* 0x00000020121c7c2b */ /* 0x000fe4000800001c */
[C---:B----4-:R-:W-:Y:S01]  /*0940*/  DFMA R44, R26.reuse, UR64, R44 ;  /* 0x000000401a2c7c2b */ /* 0x050fe2000800002c */
[----:B------:R-:W3:Y:S01]  /*0950*/  LDCU.128 UR72, c[0x3][0x850] ;  /* 0x00c10a00ff4877ac */ /* 0x000ee20008000c00 */
[----:B-1----:R-:W-:Y:S02]  /*0960*/  DFMA R22, R26, UR68, R22 ;  /* 0x000000441a167c2b */ /* 0x002fe40008000016 */
[C---:B--2---:R-:W-:Y:S01]  /*0970*/  DFMA R46, R30.reuse, UR52, R46 ;  /* 0x000000341e2e7c2b */ /* 0x044fe2000800002e */
[----:B------:R-:W1:Y:S01]  /*0980*/  LDCU.128 UR4, c[0x3][0xa50] ;  /* 0x00c14a00ff0477ac */ /* 0x000e620008000c00 */
[----:B------:R-:W-:-:S02]  /*0990*/  DFMA R48, R30, UR56, R48 ;  /* 0x000000381e307c2b */ /* 0x000fc40008000030 */
[C---:B------:R-:W-:Y:S01]  /*09a0*/  DFMA R34, R16.reuse, UR46, R34 ;  /* 0x0000002e10227c2b */ /* 0x040fe20008000022 */
[----:B------:R-:W2:Y:S01]  /*09b0*/  LDCU.128 UR8, c[0x3][0x880] ;  /* 0x00c11000ff0877ac */ /* 0x000ea20008000c00 */
[C---:B------:R-:W-:Y:S02]  /*09c0*/  DFMA R40, R16.reuse, UR62, R40 ;  /* 0x0000003e10287c2b */ /* 0x040fe40008000028 */
[C---:B------:R-:W-:Y:S01]  /*09d0*/  DFMA R44, R16.reuse, UR66, R44 ;  /* 0x00000042102c7c2b */ /* 0x040fe2000800002c */
[----:B------:R-:W4:Y:S01]  /*09e0*/  LDCU.128 UR12, c[0x3][0xa80] ;  /* 0x00c15000ff0c77ac */ /* 0x000f220008000c00 */
[----:B------:R-:W-:Y:S02]  /*09f0*/  DFMA R22, R16, UR70, R22 ;  /* 0x0000004610167c2b */ /* 0x000fe40008000016 */
[C---:B------:R-:W-:Y:S01]  /*0a00*/  DFMA R46, R18.reuse, UR54, R46 ;  /* 0x00000036122e7c2b */ /* 0x040fe2000800002e */
[----:B------:R-:W4:Y:S01]  /*0a10*/  LDCU.128 UR16, c[0x3][0x8b0] ;  /* 0x00c11600ff1077ac */ /* 0x000f220008000c00 */
[----:B------:R-:W-:-:S02]  /*0a20*/  DFMA R48, R18, UR58, R48 ;  /* 0x0000003a12307c2b */ /* 0x000fc40008000030 */
[----:B------:R-:W-:Y:S01]  /*0a30*/  DADD R16, R10, R10 ;  /* 0x000000000a107229 */ /* 0x000fe2000000000a */
[----:B------:R-:W4:Y:S01]  /*0a40*/  LDCU.128 UR32, c[0x3][0xab0] ;  /* 0x00c15600ff2077ac */ /* 0x000f220008000c00 */
[C---:B------:R-:W-:Y:S02]  /*0a50*/  DFMA R28, R14.reuse, UR24, R28 ;  /* 0x000000180e1c7c2b */ /* 0x040fe4000800001c */
[----:B---3--:R-:W-:Y:S01]  /*0a60*/  DFMA R36, R14, UR72, R36 ;  /* 0x000000480e247c2b */ /* 0x008fe20008000024 */
[----:B------:R-:W3:Y:S01]  /*0a70*/  LDCU.128 UR40, c[0x3][0x8e0] ;  /* 0x00c11c00ff2877ac */ /* 0x000ee20008000c00 */
[----:B0-----:R-:W-:Y:S02]  /*0a80*/  DFMA R20, R12, UR28, R20 ;  /* 0x0000001c0c147c2b */ /* 0x001fe40008000014 */
[----:B--2---:R-:W-:Y:S01]  /*0a90*/  DFMA R38, R14, UR8, R38 ;  /* 0x000000080e267c2b */ /* 0x004fe20008000026 */
[----:B------:R-:W0:Y:S01]  /*0aa0*/  LDCU.128 UR48, c[0x3][0x910] ;  /* 0x00c12200ff3077ac */ /* 0x000e220008000c00 */
[----:B------:R-:W-:-:S02]  /*0ab0*/  DMUL R16, R16, 0.5 ;  /* 0x3fe0000010107828 */ /* 0x000fc40000000000 */
[C---:B-1----:R-:W-:Y:S01]  /*0ac0*/  DFMA R32, R12.reuse, UR4, R32 ;  /* 0x000000040c207c2b */ /* 0x042fe20008000020 */
[----:B------:R-:W1:Y:S01]  /*0ad0*/  LDCU.128 UR20, c[0x3][0xae0] ;  /* 0x00c15c00ff1477ac */ /* 0x000e620008000c00 */
[----:B----4-:R-:W-:Y:S02]  /*0ae0*/  DFMA R34, R12, UR12, R34 ;  /* 0x0000000c0c227c2b */ /* 0x010fe40008000022 */
[----:B------:R-:W-:Y:S01]  /*0af0*/  DFMA R42, R14, UR16, R42 ;  /* 0x000000100e2a7c2b */ /* 0x000fe2000800002a */
[----:B------:R-:W2:Y:S01]  /*0b00*/  LDCU.128 UR36, c[0x3][0xb10] ;  /* 0x00c16200ff2477ac */ /* 0x000ea20008000c00 */
[----:B------:R-:W-:Y:S02]  /*0b10*/  DADD R10, R10, -R10 ;  /* 0x000000000a0a7229 */ /* 0x000fe4000000080a */
[----:B------:R-:W-:Y:S02]  /*0b20*/  DFMA R40, R12, UR32, R40 ;  /* 0x000000200c287c2b */ /* 0x000fe40008000028 */
[----:B------:R-:W-:-:S02]  /*0b30*/  DFMA R28, R16, UR26, R28 ;  /* 0x0000001a101c7c2b */ /* 0x000fc4000800001c */
[----:B---3--:R-:W-:Y:S02]  /*0b40*/  DFMA R46, R14, UR40, R46 ;  /* 0x000000280e2e7c2b */ /* 0x008fe4000800002e */
[----:B------:R-:W-:Y:S02]  /*0b50*/  DFMA R36, R16, UR74, R36 ;  /* 0x0000004a10247c2b */ /* 0x000fe40008000024 */
[----:B0-----:R-:W-:Y:S02]  /*0b60*/  DFMA R48, R14, UR48, R48 ;  /* 0x000000300e307c2b */ /* 0x001fe40008000030 */
[----:B------:R-:W-:Y:S02]  /*0b70*/  DFMA R38, R16, UR10, R38 ;  /* 0x0000000a10267c2b */ /* 0x000fe40008000026 */
[----:B-1----:R-:W-:Y:S02]  /*0b80*/  DFMA R44, R12, UR20, R44 ;  /* 0x000000140c2c7c2b */ /* 0x002fe4000800002c */
[----:B------:R-:W-:-:S02]  /*0b90*/  DFMA R42, R16, UR18, R42 ;  /* 0x00000012102a7c2b */ /* 0x000fc4000800002a */
[----:B--2---:R-:W-:Y:S02]  /*0ba0*/  DFMA R22, R12, UR36, R22 ;  /* 0x000000240c167c2b */ /* 0x004fe40008000016 */
        /* <DEDUP_REMOVED lines=32> */
.L_x_423:
[----:B------:R-:W-:Y:S05]  /*0db0*/  BSYNC.RECONVERGENT B0 ;  /* 0x0000000000007941 */ /* 0x000fea0003800200 */
.L_x_422:
[----:B------:R-:W-:Y:S01]  /*0dc0*/  BAR.SYNC.DEFER_BLOCKING 0x0 ;  /* 0x0000000000007b1d */ /* 0x000fe20000010000 */
[----:B------:R-:W-:Y:S02]  /*0dd0*/  IMAD.MOV.U32 R5, RZ, RZ, 0xb ;  /* 0x0000000bff057424 */ /* 0x000fe400078e00ff */
[----:B------:R-:W-:-:S03]  /*0de0*/  IMAD.IADD R8, R4, 0x1, R9 ;  /* 0x0000000104087824 */ /* 0x000fc600078e0209 */
[----:B------:R-:W-:Y:S04]  /*0df0*/  BSSY.RECONVERGENT B0, `(.L_x_424) ;  /* 0x000009e000007945 */ /* 0x000fe80003800200 */
[----:B------:R-:W-:Y:S05]  /*0e00*/  @P2 BRA `(.L_x_425) ;  /* 0x0000000800702947 */ /* 0x000fea0003800000 */
[----:B-1---5:R-:W-:Y:S01]  /*0e10*/  LDS.64 R10, [R3] ;  /* 0x00000000030a7984 */ /* 0x022fe20000000a00 */
[----:B------:R-:W1:Y:S03]  /*0e20*/  LDCU.128 UR44, c[0x3][0x860] ;  /* 0x00c10c00ff2c77ac */ /* 0x000e660008000c00 */
[----:B------:R-:W2:Y:S01]  /*0e30*/  LDS.64 R12, [R3+0x3c0] ;  /* 0x0003c000030c7984 */ /* 0x000ea20000000a00 */
[----:B------:R-:W3:Y:S03]  /*0e40*/  LDCU.128 UR48, c[0x3][0x890] ;  /* 0x00c11200ff3077ac */ /* 0x000ee60008000c00 */
[----:B------:R-:W-:Y:S01]  /*0e50*/  LDS.64 R16, [R3+0x60] ;  /* 0x0000600003107984 */ /* 0x000fe20000000a00 */
[----:B------:R-:W4:Y:S03]  /*0e60*/  LDCU.128 UR24, c[0x3][0x830] ;  /* 0x00c10600ff1877ac */ /* 0x000f260008000c00 */
[----:B0-----:R-:W0:Y:S01]  /*0e70*/  LDS.64 R18, [R3+0x360] ;  /* 0x0003600003127984 */ /* 0x001e220000000a00 */
[----:B------:R-:W4:Y:S03]  /*0e80*/  LDCU.128 UR20, c[0x3][0x800] ;  /* 0x00c10000ff1477ac */ /* 0x000f260008000c00 */
[----:B------:R-:W-:Y:S01]  /*0e90*/  LDS.64 R20, [R3+0xc0] ;  /* 0x0000c00003147984 */ /* 0x000fe20000000a00 */
[----:B------:R-:W4:Y:S03]  /*0ea0*/  LDCU.128 UR56, c[0x3][0x8c0] ;  /* 0x00c11800ff3877ac */ /* 0x000f260008000c00 */
[----:B------:R-:W4:Y:S01]  /*0eb0*/  LDS.64 R22, [R3+0x300] ;  /* 0x0003000003167984 */ /* 0x000f220000000a00 */
[----:B------:R-:W4:Y:S01]  /*0ec0*/  LDCU.128 UR52, c[0x3][0x8f0] ;  /* 0x00c11e00ff3477ac */ /* 0x000f220008000c00 */
[----:B------:R-:W4:Y:S01]  /*0ed0*/  LDCU.128 UR28, c[0x3][0xa00] ;  /* 0x00c14000ff1c77ac */ /* 0x000f220008000c00 */
[----:B------:R-:W4:Y:S01]  /*0ee0*/  LDCU.128 UR32, c[0x3][0xa30] ;  /* 0x00c14600ff2077ac */ /* 0x000f220008000c00 */
[----:B------:R-:W4:Y:S01]  /*0ef0*/  LDCU.128 UR36, c[0x3][0xa60] ;  /* 0x00c14c00ff2477ac */ /* 0x000f220008000c00 */
[----:B------:R-:W4:Y:S01]  /*0f00*/  LDCU.128 UR40, c[0x3][0xa90] ;  /* 0x00c15200ff2877ac */ /* 0x000f220008000c00 */
[----:B------:R-:W4:Y:S01]  /*0f10*/  LDCU.128 UR4, c[0x3][0x810] ;  /* 0x00c10200ff0477ac */ /* 0x000f220008000c00 */
[C-C-:B--2---:R-:W-:Y:S01]  /*0f20*/  DADD R14, R10.reuse, R12.reuse ;  /* 0x000000000a0e7229 */ /* 0x144fe2000000000c */
[----:B------:R-:W2:Y:S01]  /*0f30*/  LDCU.128 UR12, c[0x3][0x840] ;  /* 0x00c10800ff0c77ac */ /* 0x000ea20008000c00 */
[----:B------:R-:W-:Y:S01]  /*0f40*/  DADD R10, R10, -R12 ;  /* 0x000000000a0a7229 */ /* 0x000fe2000000080c */
[----:B------:R-:W2:Y:S01]  /*0f50*/  LDCU.128 UR8, c[0x3][0xa10] ;  /* 0x00c14200ff0877ac */ /* 0x000ea20008000c00 */
[----:B0-----:R-:W-:Y:S01]  /*0f60*/  DADD R12, R16, R18 ;  /* 0x00000000100c7229 */ /* 0x001fe20000000012 */
[----:B------:R-:W0:Y:S03]  /*0f70*/  LDCU.128 UR16, c[0x3][0xa40] ;  /* 0x00c14800ff1077ac */ /* 0x000e260008000c00 */
[----:B-1----:R-:W-:-:S02]  /*0f80*/  DFMA R30, R14, UR44, RZ ;  /* 0x0000002c0e1e7c2b */ /* 0x002fc400080000ff */
[C---:B---3--:R-:W-:Y:S01]  /*0f90*/  DFMA R34, R14.reuse, UR48, RZ ;  /* 0x000000300e227c2b */ /* 0x048fe200080000ff */
[----:B------:R-:W1:Y:S01]  /*0fa0*/  LDCU.128 UR60, c[0x3][0x850] ;  /* 0x00c10a00ff3c77ac */ /* 0x000e620008000c00 */
[C---:B----4-:R-:W-:Y:S02]  /*0fb0*/  DFMA R28, R14.reuse, UR24, RZ ;  /* 0x000000180e1c7c2b */ /* 0x050fe400080000ff */
[----:B------:R-:W-:Y:S01]  /*0fc0*/  DFMA R24, R14, UR20, RZ ;  /* 0x000000140e187c2b */ /* 0x000fe200080000ff */
[----:B------:R-:W3:Y:S01]  /*0fd0*/  LDCU.128 UR64, c[0x3][0xa50] ;  /* 0x00c14a00ff4077ac */ /* 0x000ee20008000c00 */
[C---:B------:R-:W-:Y:S02]  /*0fe0*/  DFMA R36, R12.reuse, UR46, R30 ;  /* 0x0000002e0c247c2b */ /* 0x040fe4000800001e */
[C---:B------:R-:W-:Y:S01]  /*0ff0*/  DFMA R38, R12.reuse, UR50, R34 ;  /* 0x000000320c267c2b */ /* 0x040fe20008000022 */
[----:B------:R-:W4:Y:S01]  /*1000*/  LDCU.128 UR44, c[0x3][0xac0] ;  /* 0x00c15800ff2c77ac */ /* 0x000f220008000c00 */
[----:B------:R-:W-:-:S02]  /*1010*/  DFMA R32, R12, UR26, R28 ;  /* 0x0000001a0c207c2b */ /* 0x000fc4000800001c */
[C---:B------:R-:W-:Y:S01]  /*1020*/  DFMA R28, R14.reuse, UR56, RZ ;  /* 0x000000380e1c7c2b */ /* 0x040fe200080000ff */
[----:B------:R-:W2:Y:S01]  /*1030*/  LDCU.128 UR48, c[0x3][0xaf0] ;  /* 0x00c15e00ff3077ac */ /* 0x000ea20008000c00 */
[----:B------:R-:W-:Y:S02]  /*1040*/  DFMA R40, R14, UR52, RZ ;  /* 0x000000340e287c2b */ /* 0x000fe400080000ff */
[----:B------:R-:W-:Y:S01]  /*1050*/  DADD R16, R16, -R18 ;  /* 0x0000000010107229 */ /* 0x000fe20000000812 */
[----:B------:R-:W1:Y:S01]  /*1060*/  LDCU.128 UR24, c[0x3][0xa70] ;  /* 0x00c14e00ff1877ac */ /* 0x000e620008000c00 */
[----:B------:R-:W-:Y:S01]  /*1070*/  DFMA R26, R12, UR22, R24 ;  /* 0x000000160c1a7c2b */ /* 0x000fe20008000018 */
[----:B------:R-:W-:Y:S01]  /*1080*/  LDS.64 R18, [R3+0x120] ;  /* 0x0001200003127984 */ /* 0x000fe20000000a00 */
[----:B------:R-:W-:Y:S01]  /*1090*/  DFMA R14, R10, UR28, RZ ;  /* 0x0000001c0a0e7c2b */ /* 0x000fe200080000ff */
[----:B------:R-:W0:Y:S01]  /*10a0*/  LDCU.128 UR20, c[0x3][0x870] ;  /* 0x00c10e00ff1477ac */ /* 0x000e220008000c00 */
[C---:B------:R-:W-:Y:S01]  /*10b0*/  DFMA R42, R12.reuse, UR58, R28 ;  /* 0x0000003a0c2a7c2b */ /* 0x040fe2000800001c */
[----:B------:R-:W3:Y:S01]  /*10c0*/  LDS.64 R24, [R3+0x2a0] ;  /* 0x0002a00003187984 */ /* 0x000ee20000000a00 */
[----:B------:R-:W-:Y:S01]  /*10d0*/  DFMA R46, R12, UR54, R40 ;  /* 0x000000360c2e7c2b */ /* 0x000fe20008000028 */
[----:B------:R-:W1:Y:S01]  /*10e0*/  LDCU.128 UR52, c[0x3][0x820] ;  /* 0x00c10400ff3477ac */ /* 0x000e620008000c00 */
[----:B------:R-:W-:-:S02]  /*10f0*/  DFMA R30, R10, UR32, RZ ;  /* 0x000000200a1e7c2b */ /* 0x000fc400080000ff */
[----:B------:R-:W-:Y:S01]  /*1100*/  DFMA R28, R16, UR30, R14 ;  /* 0x0000001e101c7c2b */ /* 0x000fe2000800000e */
[----:B------:R-:W1:Y:S01]  /*1110*/  LDCU.128 UR28, c[0x3][0x8a0] ;  /* 0x00c11400ff1c77ac */ /* 0x000e620008000c00 */
[C---:B------:R-:W-:Y:S02]  /*1120*/  DFMA R34, R10.reuse, UR36, RZ ;  /* 0x000000240a227c2b */ /* 0x040fe400080000ff */
[C---:B------:R-:W-:Y:S01]  /*1130*/  DFMA R12, R10.reuse, UR40, RZ ;  /* 0x000000280a0c7c2b */ /* 0x040fe200080000ff */
[----:B------:R-:W3:Y:S01]  /*1140*/  LDCU.128 UR56, c[0x3][0xa20] ;  /* 0x00c14400ff3877ac */ /* 0x000ee20008000c00 */
[C---:B----4-:R-:W-:Y:S02]  /*1150*/  DFMA R14, R10.reuse, UR44, RZ ;  /* 0x0000002c0a0e7c2b */ /* 0x050fe400080000ff */
[----:B--2---:R-:W-:Y:S01]  /*1160*/  DFMA R10, R10, UR48, RZ ;  /* 0x000000300a0a7c2b */ /* 0x004fe200080000ff */
[----:B------:R-:W2:Y:S01]  /*1170*/  LDCU.128 UR68, c[0x3][0x880] ;  /* 0x00c11000ff4477ac */ /* 0x000ea20008000c00 */
[----:B------:R-:W-:-:S02]  /*1180*/  DFMA R30, R16, UR34, R30 ;  /* 0x00000022101e7c2b */ /* 0x000fc4000800001e */
[C---:B------:R-:W-:Y:S01]  /*1190*/  DFMA R34, R16.reuse, UR38, R34 ;  /* 0x0000002610227c2b */ /* 0x040fe20008000022 */
[----:B------:R-:W4:Y:S01]  /*11a0*/  LDCU.128 UR36, c[0x3][0x8d0] ;  /* 0x00c11a00ff2477ac */ /* 0x000f220008000c00 */
[C---:B------:R-:W-:Y:S02]  /*11b0*/  DFMA R40, R16.reuse, UR42, R12 ;  /* 0x0000002a10287c2b */ /* 0x040fe4000800000c */
[C---:B------:R-:W-:Y:S01]  /*11c0*/  DFMA R44, R16.reuse, UR46, R14 ;  /* 0x0000002e102c7c2b */ /* 0x040fe2000800000e */
[----:B------:R-:W2:Y:S01]  /*11d0*/  LDCU.128 UR40, c[0x3][0x900] ;  /* 0x00c12000ff2877ac */ /* 0x000ea20008000c00 */
[----:B------:R-:W-:Y:S01]  /*11e0*/  DFMA R48, R16, UR50, R10 ;  /* 0x0000003210307c2b */ /* 0x000fe2000800000a */
[----:B------:R-:W-:Y:S01]  /*11f0*/  LDS.64 R14, [R3+0x180] ;  /* 0x00018000030e7984 */ /* 0x000fe20000000a00 */
[C-C-:B------:R-:W-:Y:S01]  /*1200*/  DADD R12, R20.reuse, R22.reuse ;  /* 0x00000000140c7229 */ /* 0x140fe20000000016 */
[----:B------:R-:W3:Y:S01]  /*1210*/  LDCU.128 UR32, c[0x3][0xaa0] ;  /* 0x00c15400ff2077ac */ /* 0x000ee20008000c00 */
[----:B------:R-:W-:Y:S01]  /*1220*/  DADD R20, R20, -R22 ;  /* 0x0000000014147229 */ /* 0x000fe20000000816 */
[----:B------:R-:W3:Y:S01]  /*1230*/  LDS.64 R16, [R3+0x240] ;  /* 0x0002400003107984 */ /* 0x000ee20000000a00 */
[----:B------:R-:W3:Y:S03]  /*1240*/  LDCU.128 UR44, c[0x3][0xad0] ;  /* 0x00c15a00ff2c77ac */ /* 0x000ee60008000c00 */
[----:B------:R-:W3:Y:S01]  /*1250*/  LDS.64 R10, [R3+0x1e0] ;  /* 0x0001e000030a7984 */ /* 0x000ee20000000a00 */
[C---:B------:R-:W-:Y:S01]  /*1260*/  DFMA R26, R12.reuse, UR4, R26 ;  /* 0x000000040c1a7c2b */ /* 0x040fe2000800001a */
[----:B------:R-:W3:Y:S01]  /*1270*/  LDCU.128 UR48, c[0x3][0xb00] ;  /* 0x00c16000ff3077ac */ /* 0x000ee20008000c00 */
[----:B------:R-:W-:-:S02]  /*1280*/  DFMA R32, R12, UR12, R32 ;  /* 0x0000000c0c207c2b */ /* 0x000fc40008000020 */
[C---:B0-----:R-:W-:Y:S01]  /*1290*/  DFMA R36, R12.reuse, UR20, R36 ;  /* 0x000000140c247c2b */ /* 0x041fe20008000024 */
[----:B------:R-:W0:Y:S01]  /*12a0*/  LDCU.128 UR72, c[0x3][0xa80] ;  /* 0x00c15000ff4877ac */ /* 0x000e220008000c00 */
[C---:B-1----:R-:W-:Y:S02]  /*12b0*/  DFMA R38, R12.reuse, UR28, R38 ;  /* 0x0000001c0c267c2b */ /* 0x042fe40008000026 */
[C---:B----4-:R-:W-:Y:S02]  /*12c0*/  DFMA R42, R12.reuse, UR36, R42 ;  /* 0x000000240c2a7c2b */ /* 0x050fe4000800002a */
[----:B--2---:R-:W-:Y:S02]  /*12d0*/  DFMA R46, R12, UR40, R46 ;  /* 0x000000280c2e7c2b */ /* 0x004fe4000800002e */
[----:B---3--:R-:W-:Y:S02]  /*12e0*/  DADD R12, R18, R24 ;  /* 0x00000000120c7229 */ /* 0x008fe40000000018 */
[----:B------:R-:W-:-:S02]  /*12f0*/  DFMA R28, R20, UR8, R28 ;  /* 0x00000008141c7c2b */ /* 0x000fc4000800001c */
[C---:B------:R-:W-:Y:S02]  /*1300*/  DFMA R30, R20.reuse, UR16, R30 ;  /* 0x00000010141e7c2b */ /* 0x040fe4000800001e */
[----:B------:R-:W-:Y:S02]  /*1310*/  DFMA R34, R20, UR24, R34 ;  /* 0x0000001814227c2b */ /* 0x000fe40008000022 */
[----:B------:R-:W-:Y:S02]  /*1320*/  DADD R18, R18, -R24 ;  /* 0x0000000012127229 */ /* 0x000fe40000000818 */
[C---:B------:R-:W-:Y:S01]  /*1330*/  DFMA R26, R12.reuse, UR6, R26 ;  /* 0x000000060c1a7c2b */ /* 0x040fe2000800001a */
[----:B------:R-:W1:Y:S01]  /*1340*/  LDCU.128 UR4, c[0x3][0x8b0] ;  /* 0x00c11600ff0477ac */ /* 0x000e620008000c00 */
[C---:B------:R-:W-:Y:S02]  /*1350*/  DFMA R32, R12.reuse, UR14, R32 ;  /* 0x0000000e0c207c2b */ /* 0x040fe40008000020 */
[----:B------:R-:W-:Y:S01]  /*1360*/  DFMA R36, R12, UR22, R36 ;  /* 0x000000160c247c2b */ /* 0x000fe20008000024 */
[----:B------:R-:W2:Y:S01]  /*1370*/  LDCU.128 UR12, c[0x3][0xab0] ;  /* 0x00c15600ff0c77ac */ /* 0x000ea20008000c00 */
[----:B------:R-:W-:-:S02]  /*1380*/  DFMA R28, R18, UR10, R28 ;  /* 0x0000000a121c7c2b */ /* 0x000fc4000800001c */
[C---:B------:R-:W-:Y:S01]  /*1390*/  DFMA R30, R18.reuse, UR18, R30 ;  /* 0x00000012121e7c2b */ /* 0x040fe2000800001e */
[----:B------:R-:W3:Y:S01]  /*13a0*/  LDCU.128 UR20, c[0x3][0x8e0] ;  /* 0x00c11c00ff1477ac */ /* 0x000ee20008000c00 */
[----:B------:R-:W-:Y:S02]  /*13b0*/  DFMA R34, R18, UR26, R34 ;  /* 0x0000001a12227c2b */ /* 0x000fe40008000022 */
[C---:B------:R-:W-:Y:S01]  /*13c0*/  DFMA R40, R20.reuse, UR32, R40 ;  /* 0x0000002014287c2b */ /* 0x040fe20008000028 */
[----:B------:R-:W4:Y:S01]  /*13d0*/  LDCU.128 UR16, c[0x3][0x910] ;  /* 0x00c12200ff1077ac */ /* 0x000f220008000c00 */
[C---:B------:R-:W-:Y:S02]  /*13e0*/  DFMA R44, R20.reuse, UR44, R44 ;  /* 0x0000002c142c7c2b */ /* 0x040fe4000800002c */
[----:B------:R-:W-:Y:S01]  /*13f0*/  DFMA R48, R20, UR48, R48 ;  /* 0x0000003014307c2b */ /* 0x000fe20008000030 */
[----:B------:R-:W2:Y:S01]  /*1400*/  LDCU.128 UR8, c[0x3][0xae0] ;  /* 0x00c15c00ff0877ac */ /* 0x000ea20008000c00 */
[----:B------:R-:W-:-:S02]  /*1410*/  DFMA R38, R12, UR30, R38 ;  /* 0x0000001e0c267c2b */ /* 0x000fc40008000026 */
[C---:B------:R-:W-:Y:S01]  /*1420*/  DFMA R42, R12.reuse, UR38, R42 ;  /* 0x000000260c2a7c2b */ /* 0x040fe2000800002a */
[----:B------:R-:W2:Y:S01]  /*1430*/  LDCU.128 UR24, c[0x3][0xb10] ;  /* 0x00c16200ff1877ac */ /* 0x000ea20008000c00 */
[----:B------:R-:W-:Y:S02]  /*1440*/  DFMA R46, R12, UR42, R46 ;  /* 0x0000002a0c2e7c2b */ /* 0x000fe4000800002e */
[C-C-:B------:R-:W-:Y:S02]  /*1450*/  DADD R12, R14.reuse, R16.reuse ;  /* 0x000000000e0c7229 */ /* 0x140fe40000000010 */
[----:B------:R-:W-:Y:S02]  /*1460*/  DADD R14, R14, -R16 ;  /* 0x000000000e0e7229 */ /* 0x000fe40000000810 */
[C---:B------:R-:W-:Y:S02]  /*1470*/  DFMA R40, R18.reuse, UR34, R40 ;  /* 0x0000002212287c2b */ /* 0x040fe40008000028 */
[----:B------:R-:W-:-:S02]  /*1480*/  DFMA R44, R18, UR46, R44 ;  /* 0x0000002e122c7c2b */ /* 0x000fc4000800002c */
[----:B------:R-:W-:Y:S02]  /*1490*/  DFMA R48, R18, UR50, R48 ;  /* 0x0000003212307c2b */ /* 0x000fe40008000030 */
[----:B------:R-:W-:Y:S02]  /*14a0*/  DADD R16, R10, R10 ;  /* 0x000000000a107229 */ /* 0x000fe4000000000a */
[C---:B------:R-:W-:Y:S02]  /*14b0*/  DFMA R26, R12.reuse, UR52, R26 ;  /* 0x000000340c1a7c2b */ /* 0x040fe4000800001a */
[C---:B------:R-:W-:Y:S02]  /*14c0*/  DFMA R32, R12.reuse, UR60, R32 ;  /* 0x0000003c0c207c2b */ /* 0x040fe40008000020 */
[C---:B------:R-:W-:Y:S02]  /*14d0*/  DFMA R36, R12.reuse, UR68, R36 ;  /* 0x000000440c247c2b */ /* 0x040fe40008000024 */
[----:B-1----:R-:W-:-:S02]  /*14e0*/  DFMA R38, R12, UR4, R38 ;  /* 0x000000040c267c2b */ /* 0x002fc40008000026 */
[C---:B---3--:R-:W-:Y:S02]  /*14f0*/  DFMA R42, R12.reuse, UR20, R42 ;  /* 0x000000140c2a7c2b */ /* 0x048fe4000800002a */
[----:B----4-:R-:W-:Y:S02]  /*1500*/  DFMA R46, R12, UR16, R46 ;  /* 0x000000100c2e7c2b */ /* 0x010fe4000800002e */
[----:B------:R-:W-:Y:S02]  /*1510*/  DMUL R16, R16, 0.5 ;  /* 0x3fe0000010107828 */ /* 0x000fe40000000000 */
[C---:B------:R-:W-:Y:S02]  /*1520*/  DFMA R28, R14.reuse, UR56, R28 ;  /* 0x000000380e1c7c2b */ /* 0x040fe4000800001c */
[C---:B------:R-:W-:Y:S02]  /*1530*/  DFMA R30, R14.reuse, UR64, R30 ;  /* 0x000000400e1e7c2b */ /* 0x040fe4000800001e */
[----:B0-----:R-:W-:-:S02]  /*1540*/  DFMA R34, R14, UR72, R34 ;  /* 0x000000480e227c2b */ /* 0x001fc40008000022 */
[C---:B--2---:R-:W-:Y:S02]  /*1550*/  DFMA R40, R14.reuse, UR12, R40 ;  /* 0x0000000c0e287c2b */ /* 0x044fe40008000028 */
[C---:B------:R-:W-:Y:S02]  /*1560*/  DFMA R44, R14.reuse, UR8, R44 ;  /* 0x000000080e2c7c2b */ /* 0x040fe4000800002c */
[----:B------:R-:W-:Y:S02]  /*1570*/  DFMA R48, R14, UR24, R48 ;  /* 0x000000180e307c2b */ /* 0x000fe40008000030 */
[----:B------:R-:W-:Y:S02]  /*1580*/  DADD R10, R10, -R10 ;  /* 0x000000000a0a7229 */ /* 0x000fe4000000080a */
        /* <DEDUP_REMOVED lines=36> */
.L_x_425:
[----:B------:R-:W-:Y:S05]  /*17d0*/  BSYNC.RECONVERGENT B0 ;  /* 0x0000000000007941 */ /* 0x000fea0003800200 */
.L_x_424:
[----:B------:R-:W-:Y:S01]  /*17e0*/  PRMT R4, R8, 0x5410, R7 ;  /* 0x0000541008047816 */ /* 0x000fe20000000007 */
[----:B------:R-:W-:Y:S01]  /*17f0*/  UMOV UR4, 0x900c ;  /* 0x0000900c00047882 */ /* 0x000fe20000000000 */
[----:B------:R-:W-:Y:S03]  /*1800*/  BAR.SYNC.DEFER_BLOCKING 0x0 ;  /* 0x0000000000007b1d */ /* 0x000fe60000010000 */
[----:B------:R-:W-:Y:S01]  /*1810*/  IDP.2A.LO.U16.U8 R5, R4, UR4, R5 ;  /* 0x0000000404057c26 */ /* 0x000fe20008001005 */
[----:B-12--5:R-:W-:Y:S01]  /*1820*/  LOP3.LUT R13, R8, 0xffff, RZ, 0xc0, !PT ;  /* 0x0000ffff080d7812 */ /* 0x026fe200078ec0ff */
[----:B------:R-:W-:Y:S01]  /*1830*/  IMAD R6, R7, 0x480, R6 ;  /* 0x0000048007067824 */ /* 0x000fe200078e0206 */
[----:B------:R-:W1:Y:S01]  /*1840*/  LDCU.128 UR32, c[0x3][0xa10] ;  /* 0x00c14200ff2077ac */ /* 0x000e620008000c00 */
[----:B------:R-:W-:Y:S01]  /*1850*/  IMAD R5, R0, 0x6c0, R5 ;  /* 0x000006c000057824 */ /* 0x000fe200078e0205 */
[----:B------:R-:W2:Y:S03]  /*1860*/  LDCU.128 UR4, c[0x3][0x800] ;  /* 0x00c10000ff0477ac */ /* 0x000ea60008000c00 */
[----:B------:R-:W-:Y:S01]  /*1870*/  IMAD.WIDE R74, R5, 0x8, R74 ;  /* 0x00000008054a7825 */ /* 0x000fe200078e024a */
[----:B------:R-:W3:Y:S04]  /*1880*/  LDCU.128 UR24, c[0x3][0x810] ;  /* 0x00c10200ff1877ac */ /* 0x000ee80008000c00 */
[----:B------:R-:W4:Y:S01]  /*1890*/  LDG.E.64.CONSTANT R34, desc[UR76][R74.64+-0x58] ;  /* 0xffffa84c4a227981 */ /* 0x000f22000c1e9b00 */
[----:B------:R-:W3:Y:S03]  /*18a0*/  LDCU.128 UR8, c[0x3][0x830] ;  /* 0x00c10600ff0877ac */ /* 0x000ee60008000c00 */
[----:B------:R-:W4:Y:S01]  /*18b0*/  LDG.E.64.CONSTANT R4, desc[UR76][R74.64+-0x50] ;  /* 0xffffb04c4a047981 */ /* 0x000f22000c1e9b00 */
[----:B------:R-:W3:Y:S03]  /*18c0*/  LDCU.128 UR12, c[0x3][0xa00] ;  /* 0x00c14000ff0c77ac */ /* 0x000ee60008000c00 */
[----:B------:R-:W4:Y:S01]  /*18d0*/  LDG.E.64.CONSTANT R120, desc[UR76][R74.64] ;  /* 0x0000004c4a787981 */ /* 0x000f22000c1e9b00 */
[----:B------:R-:W3:Y:S03]  /*18e0*/  LDCU.128 UR20, c[0x3][0xa30] ;  /* 0x00c14600ff1477ac */ /* 0x000ee60008000c00 */
[----:B------:R-:W4:Y:S01]  /*18f0*/  LDG.E.64.CONSTANT R10, desc[UR76][R74.64+-0x8] ;  /* 0xfffff84c4a0a7981 */ /* 0x000f22000c1e9b00 */
[----:B------:R-:W-:Y:S01]  /*1900*/  IMAD R6, R13, 0x60, R6 ;  /* 0x000000600d067824 */ /* 0x000fe200078e0206 */
[----:B------:R-:W3:Y:S04]  /*1910*/  LDCU.128 UR48, c[0x3][0x850] ;  /* 0x00c10a00ff3077ac */ /* 0x000ee80008000c00 */
[----:B------:R-:W-:Y:S01]  /*1920*/  LDS.64 R32, [R6+0x50] ;  /* 0x0000500006207984 */ /* 0x000fe20000000a00 */
[----:B------:R-:W3:Y:S03]  /*1930*/  LDCU.128 UR16, c[0x3][0x860] ;  /* 0x00c10c00ff1077ac */ /* 0x000ee60008000c00 */
[----:B------:R-:W2:Y:S01]  /*1940*/  LDS.128 R12, [R6] ;  /* 0x00000000060c7984 */ /* 0x000ea20000000c00 */
[----:B------:R-:W4:Y:S03]  /*1950*/  LDCU.128 UR56, c[0x3][0x8b0] ;  /* 0x00c11600ff3877ac */ /* 0x000f260008000c00 */
[----:B0-----:R-:W0:Y:S01]  /*1960*/  LDS.128 R16, [R6+0x40] ;  /* 0x0000400006107984 */ /* 0x001e220000000c00 */
[----:B------:R-:W4:Y:S03]  /*1970*/  LDCU.128 UR52, c[0x3][0x900] ;  /* 0x00c12000ff3477ac */ /* 0x000f260008000c00 */
[----:B------:R-:W3:Y:S01]  /*1980*/  LDS.128 R80, [R6+0x10] ;  /* 0x0000100006507984 */ /* 0x000ee20000000c00 */
[----:B------:R-:W4:Y:S03]  /*1990*/  LDCU.128 UR60, c[0x3][0x8e0] ;  /* 0x00c11c00ff3c77ac */ /* 0x000f260008000c00 */
[----:B------:R-:W3:Y:S01]  /*19a0*/  LDS.128 R28, [R6+0x30] ;  /* 0x00003000061c7984 */ /* 0x000ee20000000c00 */
[----:B-1----:R-:W-:Y:S01]  /*19b0*/  UMOV UR44, UR32 ;  /* 0x00000020002c7c82 */ /* 0x002fe20008000000 */
[----:B------:R-:W1:Y:S02]  /*19c0*/  LDCU.128 UR64, c[0x3][0xae0] ;  /* 0x00c15c00ff4077ac */ /* 0x000e640008000c00 */
[----:B------:R-:W1:Y:S01]  /*19d0*/  LDS.128 R24, [R6+0x20] ;  /* 0x0000200006187984 */ /* 0x000e620000000c00 */
[----:B------:R-:W-:Y:S01]  /*19e0*/  IMAD.U32 R94, RZ, RZ, UR32 ;  /* 0x00000020ff5e7e24 */ /* 0x000fe2000f8e00ff */
[----:B------:R-:W-:Y:S01]  /*19f0*/  UMOV UR45, UR33 ;  /* 0x00000021002d7c82 */ /* 0x000fe20008000000 */
[----:B------:R-:W-:Y:S01]  /*1a00*/  IMAD.U32 R95, RZ, RZ, UR33 ;  /* 0x00000021ff5f7e24 */ /* 0x000fe2000f8e00ff */
[----:B------:R-:W-:Y:S01]  /*1a10*/  UMOV UR38, UR34 ;  /* 0x0000002200267c82 */ /* 0x000fe20008000000 */
[----:B------:R-:W-:Y:S01]  /*1a20*/  IMAD.U32 R50, RZ, RZ, UR34 ;  /* 0x00000022ff327e24 */ /* 0x000fe2000f8e00ff */
[----:B------:R-:W-:Y:S01]  /*1a30*/  UMOV UR39, UR35 ;  /* 0x0000002300277c82 */ /* 0x000fe20008000000 */
[----:B------:R-:W-:Y:S01]  /*1a40*/  IMAD.U32 R51, RZ, RZ, UR35 ;  /* 0x00000023ff337e24 */ /* 0x000fe2000f8e00ff */
[----:B------:R-:W0:Y:S01]  /*1a50*/  LDCU.128 UR32, c[0x3][0xa40] ;  /* 0x00c14800ff2077ac */ /* 0x000e220008000c00 */
[----:B------:R-:W4:Y:S01]  /*1a60*/  LDCU.128 UR72, c[0x3][0xb10] ;  /* 0x00c16200ff4877ac */ /* 0x000f220008000c00 */
[----:B------:R-:W4:Y:S01]  /*1a70*/  LDCU.128 UR68, c[0x3][0x910] ;  /* 0x00c12200ff4477ac */ /* 0x000f220008000c00 */
[----:B--2---:R-:W-:-:S02]  /*1a80*/  DADD R58, R12, R32 ;  /* 0x000000000c3a7229 */ /* 0x004fc40000000020 */
[----:B------:R-:W-:Y:S02]  /*1a90*/  DADD R32, R12, -R32 ;  /* 0x000000000c207229 */ /* 0x000fe40000000820 */
[C-C-:B0-----:R-:W-:Y:S01]  /*1aa0*/  DADD R72, R18.reuse, R14.reuse ;  /* 0x0000000012487229 */ /* 0x141fe2000000000e */
[----:B------:R-:W-:Y:S01]  /*1ab0*/  MOV.SPILL R12, UR5 ;  /* 0x00000005000c7c02 */ /* 0x000fe20009000f00 */
[----:B------:R-:W-:Y:S01]  /*1ac0*/  DADD R36, -R18, R14 ;  /* 0x0000000012247229 */ /* 0x000fe2000000010e */
[----:B------:R-:W-:Y:S01]  /*1ad0*/  IMAD.U32 R90, RZ, RZ, UR32 ;  /* 0x00000020ff5a7e24 */ /* 0x000fe2000f8e00ff */
[----:B------:R-:W-:Y:S01]  /*1ae0*/  DFMA R22, R58, UR4, RZ ;  /* 0x000000043a167c2b */ /* 0x000fe200080000ff */
[----:B------:R-:W-:Y:S01]  /*1af0*/  MOV.SPILL R14, UR4 ;  /* 0x00000004000e7c02 */ /* 0x000fe20009000f00 */
[----:B------:R-:W-:Y:S01]  /*1b00*/  UMOV UR4, UR32 ;  /* 0x0000002000047c82 */ /* 0x000fe20008000000 */
[----:B------:R-:W-:Y:S01]  /*1b10*/  UMOV UR5, UR33 ;  /* 0x0000002100057c82 */ /* 0x000fe20008000000 */
[----:B------:R-:W-:Y:S01]  /*1b20*/  IMAD.U32 R91, RZ, RZ, UR33 ;  /* 0x00000021ff5b7e24 */ /* 0x000fe2000f8e00ff */
[----:B------:R-:W-:Y:S01]  /*1b30*/  UMOV UR36, UR34 ;  /* 0x0000002200247c82 */ /* 0x000fe20008000000 */
[----:B------:R-:W-:Y:S01]  /*1b40*/  IMAD.U32 R54, RZ, RZ, UR34 ;  /* 0x00000022ff367e24 */ /* 0x000fe2000f8e00ff */
[----:B------:R-:W-:Y:S01]  /*1b50*/  UMOV UR37, UR35 ;  /* 0x0000002300257c82 */ /* 0x000fe20008000000 */
[----:B------:R-:W-:Y:S01]  /*1b60*/  IMAD.U32 R55, RZ, RZ, UR35 ;  /* 0x00000023ff377e24 */ /* 0x000fe2000f8e00ff */
[----:B------:R-:W0:Y:S01]  /*1b70*/  LDCU.128 UR32, c[0x3][0x820] ;  /* 0x00c10400ff2077ac */ /* 0x000e220008000c00 */
[----:B---3--:R-:W-:-:S02]  /*1b80*/  IMAD.U32 R40, RZ, RZ, UR24 ;  /* 0x00000018ff287e24 */ /* 0x008fc4000f8e00ff */
[----:B------:R-:W-:Y:S01]  /*1b90*/  IMAD.U32 R41, RZ, RZ, UR25 ;  /* 0x00000019ff297e24 */ /* 0x000fe2000f8e00ff */
[----:B------:R-:W-:Y:S01]  /*1ba0*/  UMOV UR46, UR24 ;  /* 0x00000018002e7c82 */ /* 0x000fe20008000000 */
[----:B------:R-:W-:Y:S01]  /*1bb0*/  UMOV UR47, UR25 ;  /* 0x00000019002f7c82 */ /* 0x000fe20008000000 */
[----:B------:R-:W-:Y:S01]  /*1bc0*/  IMAD.U32 R48, RZ, RZ, UR26 ;  /* 0x0000001aff307e24 */ /* 0x000fe2000f8e00ff */
[----:B------:R-:W-:Y:S01]  /*1bd0*/  UMOV UR42, UR26 ;  /* 0x0000001a002a7c82 */ /* 0x000fe20008000000 */
[----:B------:R-:W-:Y:S01]  /*1be0*/  IMAD.U32 R49, RZ, RZ, UR27 ;  /* 0x0000001bff317e24 */ /* 0x000fe2000f8e00ff */
[----:B------:R-:W-:Y:S01]  /*1bf0*/  UMOV UR43, UR27 ;  /* 0x0000001b002b7c82 */ /* 0x000fe20008000000 */
[----:B------:R-:W2:Y:S01]  /*1c00*/  LDCU.128 UR24, c[0x3][0x840] ;  /* 0x00c10800ff1877ac */ /* 0x000ea20008000c00 */
[----:B------:R-:W-:Y:S02]  /*1c10*/  DFMA R38, R58, UR8, RZ ;  /* 0x000000083a267c2b */ /* 0x000fe400080000ff */
[----:B------:R-:W-:-:S02]  /*1c20*/  DADD R66, R80, R16 ;  /* 0x0000000050427229 */ /* 0x000fc40000000010 */
[----:B------:R-:W-:Y:S02]  /*1c30*/  DADD R86, R80, -R16 ;  /* 0x0000000050567229 */ /* 0x000fe40000000810 */
[C-C-:B------:R-:W-:Y:S01]  /*1c40*/  DADD R84, R30.reuse, R82.reuse ;  /* 0x000000001e547229 */ /* 0x140fe20000000052 */
[----:B------:R-:W-:Y:S01]  /*1c50*/  MOV.SPILL R15, UR13 ;  /* 0x0000000d000f7c02 */ /* 0x000fe20009000f00 */
[----:B------:R-:W-:Y:S01]  /*1c60*/  DADD R82, -R30, R82 ;  /* 0x000000001e527229 */ /* 0x000fe20000000152 */
[----:B------:R-:W-:Y:S01]  /*1c70*/  MOV.SPILL R18, UR12 ;  /* 0x0000000c00127c02 */ /* 0x000fe20009000f00 */
[C-C-:B-1----:R-:W-:Y:S02]  /*1c80*/  DADD R80, R24.reuse, R28.reuse ;  /* 0x0000000018507229 */ /* 0x142fe4000000001c */
[----:B------:R-:W-:Y:S02]  /*1c90*/  DADD R78, R24, -R28 ;  /* 0x00000000184e7229 */ /* 0x000fe4000000081c */
[C---:B------:R-:W-:Y:S01]  /*1ca0*/  DFMA R30, R32.reuse, UR12, RZ ;  /* 0x0000000c201e7c2b */ /* 0x040fe200080000ff */
[----:B0-----:R-:W-:Y:S01]  /*1cb0*/  IMAD.U32 R28, RZ, RZ, UR32 ;  /* 0x00000020ff1c7e24 */ /* 0x001fe2000f8e00ff */
[----:B------:R-:W-:Y:S01]  /*1cc0*/  DFMA R42, R32, UR20, RZ ;  /* 0x00000014202a7c2b */ /* 0x000fe200080000ff */
[----:B------:R-:W-:Y:S01]  /*1cd0*/  IMAD.U32 R29, RZ, RZ, UR33 ;  /* 0x00000021ff1d7e24 */ /* 0x000fe2000f8e00ff */
[----:B------:R-:W-:Y:S01]  /*1ce0*/  UMOV UR32, UR50 ;  /* 0x0000003200207c82 */ /* 0x000fe20008000000 */
[----:B------:R-:W-:Y:S01]  /*1cf0*/  UMOV UR33, UR51 ;  /* 0x0000003300217c82 */ /* 0x000fe20008000000 */
[----:B------:R-:W-:Y:S01]  /*1d00*/  UMOV UR12, UR48 ;  /* 0x00000030000c7c82 */ /* 0x000fe20008000000 */
[----:B------:R-:W-:Y:S01]  /*1d10*/  UMOV UR13, UR49 ;  /* 0x00000031000d7c82 */ /* 0x000fe20008000000 */
[C---:B------:R-:W-:Y:S01]  /*1d20*/  DFMA R22, R72.reuse, UR6, R22 ;  /* 0x0000000648167c2b */ /* 0x040fe20008000016 */
[----:B------:R-:W0:Y:S01]  /*1d30*/  LDCU.128 UR48, c[0x3][0xa20] ;  /* 0x00c14400ff3077ac */ /* 0x000e220008000c00 */
[----:B------:R-:W-:-:S02]  /*1d40*/  DFMA R38, R72, UR10, R38 ;  /* 0x0000000a48267c2b */ /* 0x000fc40008000026 */
[----:B------:R-:W-:Y:S01]  /*1d50*/  DFMA R42, R36, UR22, R42 ;  /* 0x00000016242a7c2b */ /* 0x000fe2000800002a */
[----:B--2---:R-:W-:Y:S01]  /*1d60*/  UMOV UR28, UR24 ;  /* 0x00000018001c7c82 */ /* 0x004fe20008000000 */
[----:B------:R-:W-:Y:S02]  /*1d70*/  UMOV UR29, UR25 ;  /* 0x00000019001d7c82 */ /* 0x000fe40008000000 */
[C---:B------:R-:W-:Y:S02]  /*1d80*/  DFMA R22, R66.reuse, UR46, R22 ;  /* 0x0000002e42167c2b */ /* 0x040fe40008000016 */
        /* <DEDUP_REMOVED lines=8> */
[----:B------:R-:W1:Y:S01]  /*1e10*/  LDCU.128 UR24, c[0x3][0xa60] ;  /* 0x00c14c00ff1877ac */ /* 0x000e620008000c00 */
[----:B------:R-:W-:-:S02]  /*1e20*/  DFMA R44, R86, UR4, R42 ;  /* 0x00000004562c7c2b */ /* 0x000fc4000800002a */
[C-C-:B------:R-:W-:Y:S02]  /*1e30*/  DADD R76, R26.reuse, R26.reuse ;  /* 0x000000001a4c7229 */ /* 0x140fe4000000001a */
[----:B------:R-:W-:Y:S01]  /*1e40*/  DADD R42, R26, -R26 ;  /* 0x000000001a2a7229 */ /* 0x000fe2000000081a */
[----:B------:R-:W-:Y:S01]  /*1e50*/  MOV.SPILL R17, UR21 ;  /* 0x0000001500117c02 */ /* 0x000fe20009000f00 */
[C---:B------:R-:W-:Y:S01]  /*1e60*/  DFMA R26, R84.reuse, UR42, R22 ;  /* 0x0000002a541a7c2b */ /* 0x040fe20008000016 */
[----:B------:R-:W-:Y:S01]  /*1e70*/  MOV.SPILL R20, UR20 ;  /* 0x0000001400147c02 */ /* 0x000fe20009000f00 */
[----:B------:R-:W-:Y:S01]  /*1e80*/  DFMA R46, R84, UR40, R24 ;  /* 0x00000028542e7c2b */ /* 0x000fe20008000018 */
[----:B------:R-:W2:Y:S01]  /*1e90*/  LDCU.128 UR40, c[0x3][0xa70] ;  /* 0x00c14e00ff2877ac */ /* 0x000ea20008000c00 */
[----:B------:R-:W-:Y:S01]  /*1ea0*/  DFMA R30, R86, UR44, R30 ;  /* 0x0000002c561e7c2b */ /* 0x000fe2000800001e */
[----:B------:R-:W-:Y:S01]  /*1eb0*/  MOV.SPILL R19, UR17 ;  /* 0x0000001100137c02 */ /* 0x000fe20009000f00 */
[----:B0-----:R-:W-:Y:S01]  /*1ec0*/  UMOV UR30, UR50 ;  /* 0x00000032001e7c82 */ /* 0x001fe20008000000 */
[----:B------:R-:W-:Y:S01]  /*1ed0*/  UMOV UR31, UR51 ;  /* 0x00000033001f7c82 */ /* 0x000fe20008000000 */
[----:B------:R-:W-:Y:S01]  /*1ee0*/  UMOV UR20, UR48 ;  /* 0x0000003000147c82 */ /* 0x000fe20008000000 */
[----:B------:R-:W-:Y:S01]  /*1ef0*/  UMOV UR21, UR49 ;  /* 0x0000003100157c82 */ /* 0x000fe20008000000 */
[----:B------:R-:W0:Y:S01]  /*1f00*/  LDCU.128 UR48, c[0x3][0xa50] ;  /* 0x00c14a00ff3077ac */ /* 0x000e220008000c00 */
[----:B------:R-:W-:Y:S01]  /*1f10*/  DFMA R38, R58, UR16, RZ ;  /* 0x000000103a267c2b */ /* 0x000fe200080000ff */
[----:B------:R-:W-:-:S02]  /*1f20*/  MOV.SPILL R21, UR16 ;  /* 0x0000001000157c02 */ /* 0x000fc40009000f00 */
[----:B------:R-:W-:Y:S01]  /*1f30*/  R2UR UR16, R28 ;  /* 0x000000001c1072ca */ /* 0x000fe200000e0000 */
[C---:B------:R-:W-:Y:S01]  /*1f40*/  DFMA R60, R82.reuse, UR36, R44 ;  /* 0x00000024523c7c2b */ /* 0x040fe2000800002c */
[----:B------:R-:W-:Y:S01]  /*1f50*/  R2UR UR17, R29 ;  /* 0x000000001d1172ca */ /* 0x000fe200000e0000 */
[----:B------:R-:W-:Y:S01]  /*1f60*/  DFMA R28, R82, UR38, R30 ;  /* 0x00000026521c7c2b */ /* 0x000fe2000800001e */
[----:B------:R-:W-:Y:S01]  /*1f70*/  MOV.SPILL R13, UR9 ;  /* 0x00000009000d7c02 */ /* 0x000fe20009000f00 */
[----:B-1----:R-:W-:Y:S01]  /*1f80*/  DFMA R30, R32, UR24, RZ ;  /* 0x00000018201e7c2b */ /* 0x002fe200080000ff */
[----:B--2---:R-:W-:Y:S01]  /*1f90*/  IMAD.U32 R56, RZ, RZ, UR42 ;  /* 0x0000002aff387e24 */ /* 0x004fe2000f8e00ff */
[----:B------:R-:W-:Y:S01]  /*1fa0*/  DMUL R76, R76, 0.5 ;  /* 0x3fe000004c4c7828 */ /* 0x000fe20000000000 */
[----:B------:R-:W-:Y:S01]  /*1fb0*/  IMAD.U32 R57, RZ, RZ, UR43 ;  /* 0x0000002bff397e24 */ /* 0x000fe2000f8e00ff */
[----:B------:R-:W-:Y:S01]  /*1fc0*/  DFMA R44, R80, UR12, R46 ;  /* 0x0000000c502c7c2b */ /* 0x000fe2000800002e */
[----:B------:R-:W-:Y:S01]  /*1fd0*/  MOV.SPILL R16, UR8 ;  /* 0x0000000800107c02 */ /* 0x000fe20009000f00 */
[----:B------:R-:W-:Y:S01]  /*1fe0*/  DFMA R28, R78, UR20, R28 ;  /* 0x000000144e1c7c2b */ /* 0x000fe2000800001c */
[----:B------:R-:W-:Y:S01]  /*1ff0*/  UMOV UR4, UR40 ;  /* 0x0000002800047c82 */ /* 0x000fe20008000000 */
[----:B------:R-:W-:Y:S01]  /*2000*/  UMOV UR5, UR41 ;  /* 0x0000002900057c82 */ /* 0x000fe20008000000 */
[----:B------:R-:W-:Y:S01]  /*2010*/  IMAD.U32 R70, RZ, RZ, UR40 ;  /* 0x00000028ff467e24 */ /* 0x000fe2000f8e00ff */
[----:B------:R-:W-:Y:S01]  /*2020*/  DFMA R26, R80, UR16, R26 ;  /* 0x00000010501a7c2b */ /* 0x000fe2000800001a */
[----:B0-----:R-:W-:Y:S01]  /*2030*/  UMOV UR8, UR48 ;  /* 0x0000003000087c82 */ /* 0x001fe20008000000 */
[----:B------:R-:W-:Y:S01]  /*2040*/  UMOV UR9, UR49 ;  /* 0x0000003100097c82 */ /* 0x000fe20008000000 */
[----:B------:R-:W-:Y:S01]  /*2050*/  DFMA R30, R36, UR26, R30 ;  /* 0x0000001a241e7c2b */ /* 0x000fe2000800001e */
[----:B------:R-:W-:Y:S01]  /*2060*/  MOV.SPILL R103, UR9 ;  /* 0x0000000900677c02 */ /* 0x000fe20009000f00 */
[----:B------:R-:W-:Y:S01]  /*2070*/  DFMA R46, R78, UR8, R60 ;  /* 0x000000084e2e7c2b */ /* 0x000fe2000800003c */
[----:B------:R-:W-:Y:S01]  /*2080*/  MOV.SPILL R106, UR8 ;  /* 0x00000008006a7c02 */ /* 0x000fe20009000f00 */
[----:B------:R-:W0:Y:S01]  /*2090*/  LDCU.128 UR36, c[0x3][0x870] ;  /* 0x00c10e00ff2477ac */ /* 0x000e220008000c00 */
[----:B------:R-:W-:-:S02]  /*20a0*/  R2UR UR8, R56 ;  /* 0x00000000380872ca */ /* 0x000fc400000e0000 */
[----:B------:R-:W-:Y:S01]  /*20b0*/  R2UR UR9, R57 ;  /* 0x00000000390972ca */ /* 0x000fe200000e0000 */
[C---:B------:R-:W-:Y:S01]  /*20c0*/  DFMA R26, R76.reuse, UR34, R26 ;  /* 0x000000224c1a7c2b */ /* 0x040fe2000800001a */
[----:B------:R-:W-:Y:S01]  /*20d0*/  IMAD.U32 R71, RZ, RZ, UR41 ;  /* 0x00000029ff477e24 */ /* 0x000fe2000f8e00ff */
[----:B------:R-:W-:Y:S01]  /*20e0*/  DFMA R44, R76, UR32, R44 ;  /* 0x000000204c2c7c2b */ /* 0x000fe2000800002c */
[----:B------:R-:W1:Y:S01]  /*20f0*/  LDCU.128 UR32, c[0x3][0xa80] ;  /* 0x00c15000ff2077ac */ /* 0x000e620008000c00 */
[----:B------:R-:W-:Y:S02]  /*2100*/  DFMA R28, R42, UR30, R28 ;  /* 0x0000001e2a1c7c2b */ /* 0x000fe4000800001c */
[----:B------:R-:W-:Y:S01]  /*2110*/  DFMA R30, R86, UR4, R30 ;  /* 0x00000004561e7c2b */ /* 0x000fe2000800001e */
[----:B------:R-:W-:Y:S01]  /*2120*/  UMOV UR28, UR50 ;  /* 0x00000032001c7c82 */ /* 0x000fe20008000000 */
[----:B------:R-:W-:Y:S01]  /*2130*/  UMOV UR29, UR51 ;  /* 0x00000033001d7c82 */ /* 0x000fe20008000000 */
[----:B------:R-:W-:Y:S01]  /*2140*/  DFMA R38, R72, UR18, R38 ;  /* 0x0000001248267c2b */ /* 0x000fe20008000026 */
[----:B------:R-:W-:Y:S01]  /*2150*/  MOV.SPILL R101, UR21 ;  /* 0x0000001500657c02 */ /* 0x000fe20009000f00 */
[----:B------:R-:W-:Y:S01]  /*2160*/  DFMA R46, R42, UR28, R46 ;  /* 0x0000001c2a2e7c2b */ /* 0x000fe2000800002e */
[----:B------:R-:W2:Y:S01]  /*2170*/  LDCU.128 UR28, c[0x3][0x880] ;  /* 0x00c11000ff1c77ac */ /* 0x000ea20008000c00 */
[----:B------:R-:W-:-:S02]  /*2180*/  DADD R62, R26, -R28 ;  /* 0x000000001a3e7229 */ /* 0x000fc4000000081c */
[----:B------:R-:W-:Y:S01]  /*2190*/  DADD R26, R26, R28 ;  /* 0x000000001a1a7229 */ /* 0x000fe2000000001c */
[----:B------:R-:W-:Y:S01]  /*21a0*/  MOV.SPILL R104, UR20 ;  /* 0x0000001400687c02 */ /* 0x000fe20009000f00 */
[----:B------:R-:W-:Y:S01]  /*21b0*/  DFMA R30, R82, UR8, R30 ;  /* 0x00000008521e7c2b */ /* 0x000fe2000800001e */
[----:B0-----:R-:W-:Y:S01]  /*21c0*/  UMOV UR20, UR36 ;  /* 0x0000002400147c82 */ /* 0x001fe20008000000 */
[----:B------:R-:W-:Y:S01]  /*21d0*/  UMOV UR21, UR37 ;  /* 0x0000002500157c82 */ /* 0x000fe20008000000 */
[----:B------:R-:W-:Y:S01]  /*21e0*/  MOV.SPILL R25, UR13 ;  /* 0x0000000d00197c02 */ /* 0x000fe20009000f00 */
[----:B------:R-:W-:Y:S01]  /*21f0*/  DFMA R38, R66, UR20, R38 ;  /* 0x0000001442267c2b */ /* 0x000fe20008000026 */
[----:B------:R-:W-:Y:S01]  /*2200*/  MOV.SPILL R102, UR12 ;  /* 0x0000000c00667c02 */ /* 0x000fe20009000f00 */
[----:B------:R-:W0:Y:S01]  /*2210*/  LDCU.128 UR40, c[0x3][0xa90] ;  /* 0x00c15200ff2877ac */ /* 0x000e220008000c00 */
[----:B------:R-:W-:Y:S01]  /*2220*/  MOV.SPILL R23, UR17 ;  /* 0x0000001100177c02 */ /* 0x000fe20009000f00 */
[----:B------:R-:W-:Y:S01]  /*2230*/  IMAD.U32 R68, RZ, RZ, UR36 ;  /* 0x00000024ff447e24 */ /* 0x000fe2000f8e00ff */
[----:B------:R-:W-:Y:S01]  /*2240*/  MOV.SPILL R100, UR16 ;  /* 0x0000001000647c02 */ /* 0x000fe20009000f00 */
[----:B------:R-:W3:Y:S01]  /*2250*/  LDCU.128 UR44, c[0x3][0xac0] ;  /* 0x00c15800ff2c77ac */ /* 0x000ee20008000c00 */
[----:B------:R-:W-:Y:S01]  /*2260*/  IMAD.U32 R69, RZ, RZ, UR37 ;  /* 0x00000025ff457e24 */ /* 0x000fe2000f8e00ff */
[C-C-:B------:R-:W-:Y:S01]  /*2270*/  DADD R28, R44.reuse, -R46.reuse ;  /* 0x000000002c1c7229 */ /* 0x140fe2000000082e */
[----:B------:R-:W-:Y:S01]  /*2280*/  IMAD.U32 R56, RZ, RZ, UR38 ;  /* 0x00000026ff387e24 */ /* 0x000fe2000f8e00ff */
[----:B--2---:R-:W-:Y:S01]  /*2290*/  UMOV UR12, UR30 ;  /* 0x0000001e000c7c82 */ /* 0x004fe20008000000 */
[----:B------:R-:W-:Y:S01]  /*22a0*/  UMOV UR13, UR31 ;  /* 0x0000001f000d7c82 */ /* 0x000fe20008000000 */
[----:B------:R-:W-:Y:S01]  /*22b0*/  UMOV UR4, UR28 ;  /* 0x0000001c00047c82 */ /* 0x000fe20008000000 */
[----:B------:R-:W-:Y:S01]  /*22c0*/  UMOV UR5, UR29 ;  /* 0x0000001d00057c82 */ /* 0x000fe20008000000 */
[----:B------:R-:W-:Y:S01]  /*22d0*/  IMAD.U32 R57, RZ, RZ, UR39 ;  /* 0x00000027ff397e24 */ /* 0x000fe2000f8e00ff */
[----:B------:R-:W-:Y:S01]  /*22e0*/  UMOV UR16, UR38 ;  /* 0x0000002600107c82 */ /* 0x000fe20008000000 */
[----:B------:R-:W-:Y:S01]  /*22f0*/  UMOV UR17, UR39 ;  /* 0x0000002700117c82 */ /* 0x000fe20008000000 */
[----:B------:R-:W2:Y:S01]  /*2300*/  LDCU.128 UR28, c[0x3][0x890] ;  /* 0x00c11200ff1c77ac */ /* 0x000ea20008000c00 */
[----:B------:R-:W-:Y:S01]  /*2310*/  DADD R44, R44, R46 ;  /* 0x000000002c2c7229 */ /* 0x000fe2000000002e */
[----:B------:R-:W1:Y:S01]  /*2320*/  LDCU.128 UR48, c[0x3][0xaf0] ;  /* 0x00c15e00ff3077ac */ /* 0x000e620008000c00 */
[----:B------:R-:W-:Y:S01]  /*2330*/  DFMA R38, R84, UR16, R38 ;  /* 0x0000001054267c2b */ /* 0x000fe20008000026 */
[----:B------:R-:W4:Y:S01]  /*2340*/  LDCU.128 UR36, c[0x3][0x8f0] ;  /* 0x00c11e00ff2477ac */ /* 0x000f220008000c00 */
[----:B0-----:R-:W-:-:S02]  /*2350*/  DFMA R98, R32, UR40, RZ ;  /* 0x0000002820627c2b */ /* 0x001fc400080000ff */
[----:B---3--:R-:W-:Y:S02]  /*2360*/  DFMA R88, R32, UR44, RZ ;  /* 0x0000002c20587c2b */ /* 0x008fe400080000ff */
[----:B--2---:R-:W-:Y:S02]  /*2370*/  DFMA R96, R58, UR28, RZ ;  /* 0x0000001c3a607c2b */ /* 0x004fe400080000ff */
[----:B-1----:R-:W-:Y:S02]  /*2380*/  DFMA R32, R32, UR48, RZ ;  /* 0x0000003020207c2b */ /* 0x002fe400080000ff */
[C---:B------:R-:W-:Y:S02]  /*2390*/  DFMA R98, R36.reuse, UR42, R98 ;  /* 0x0000002a24627c2b */ /* 0x040fe40008000062 */
[----:B------:R-:W-:Y:S02]  /*23a0*/  DFMA R88, R36, UR46, R88 ;  /* 0x0000002e24587c2b */ /* 0x000fe40008000058 */
[----:B------:R-:W-:-:S02]  /*23b0*/  DFMA R96, R72, UR30, R96 ;  /* 0x0000001e48607c2b */ /* 0x000fc40008000060 */
[----:B------:R-:W-:Y:S02]  /*23c0*/  DFMA R36, R36, UR50, R32 ;  /* 0x0000003224247c2b */ /* 0x000fe40008000020 */
[----:B----4-:R-:W-:Y:S02]  /*23d0*/  DMUL R26, R34, R26 ;  /* 0x0000001a221a7228 */ /* 0x010fe40000000000 */
[----:B------:R-:W-:-:S08]  /*23e0*/  DFMA R34, R78, UR32, R30 ;  /* 0x000000204e227c2b */ /* 0x000fd0000800001e */
[----:B------:R-:W-:Y:S01]  /*23f0*/  DFMA R34, R42, UR34, R34 ;  /* 0x000000222a227c2b */ /* 0x000fe20008000022 */
[----:B------:R-:W0:Y:S01]  /*2400*/  LDCU.128 UR32, c[0x3][0x8c0] ;  /* 0x00c11800ff2077ac */ /* 0x000e220008000c00 */
[----:B------:R-:W-:Y:S02]  /*2410*/  DMUL R30, R4, R44 ;  /* 0x0000002c041e7228 */ /* 0x000fe40000000000 */
[----:B------:R-:W-:-:S08]  /*2420*/  DFMA R44, R80, UR4, R38 ;  /* 0x00000004502c7c2b */ /* 0x000fd00008000026 */
[----:B------:R-:W-:Y:S02]  /*2430*/  DFMA R44, R76, UR12, R44 ;  /* 0x0000000c4c2c7c2b */ /* 0x000fe4000800002c */
[C---:B0-----:R-:W-:Y:S02]  /*2440*/  DFMA R38, R58.reuse, UR32, RZ ;  /* 0x000000203a267c2b */ /* 0x041fe400080000ff */
[----:B------:R-:W-:-:S04]  /*2450*/  DFMA R58, R58, UR36, RZ ;  /* 0x000000243a3a7c2b */ /* 0x000fc800080000ff */
[C-C-:B------:R-:W-:Y:S02]  /*2460*/  DADD R32, R44.reuse, -R34.reuse ;  /* 0x000000002c207229 */ /* 0x140fe40000000822 */
[----:B------:R-:W-:Y:S02]  /*2470*/  DADD R34, R44, R34 ;  /* 0x000000002c227229 */ /* 0x000fe40000000022 */
[C---:B------:R-:W-:Y:S01]  /*2480*/  DFMA R38, R72.reuse, UR34, R38 ;  /* 0x0000002248267c2b */ /* 0x040fe20008000026 */
[----:B------:R-:W2:Y:S01]  /*2490*/  LDG.E.64.CONSTANT R44, desc[UR76][R74.64+-0x48] ;  /* 0xffffb84c4a2c7981 */ /* 0x000ea2000c1e9b00 */
[----:B------:R-:W-:-:S03]  /*24a0*/  DFMA R72, R72, UR38, R58 ;  /* 0x0000002648487c2b */ /* 0x000fc6000800003a */
[----:B------:R-:W3:Y:S01]  /*24b0*/  LDG.E.64.CONSTANT R58, desc[UR76][R74.64+-0x10] ;  /* 0xfffff04c4a3a7981 */ /* 0x000ee2000c1e9b00 */
[----:B------:R-:W-:Y:S01]  /*24c0*/  DFMA R46, R120, -R62, R26 ;  /* 0x8000003e782e722b */ /* 0x000fe2000000001a */
[----:B------:R-:W-:Y:S01]  /*24d0*/  MOV.SPILL R5, UR15 ;  /* 0x0000000f00057c02 */ /* 0x000fe20009000f00 */
[----:B------:R-:W-:Y:S01]  /*24e0*/  DMUL R28, R10, R28 ;  /* 0x0000001c0a1c7228 */ /* 0x000fe20000000000 */
[----:B------:R-:W-:-:S05]  /*24f0*/  MOV.SPILL R10, UR14 ;  /* 0x0000000e000a7c02 */ /* 0x000fca0009000f00 */
[----:B------:R-:W-:Y:S01]  /*2500*/  DFMA R64, R46, UR14, RZ ;  /* 0x0000000e2e407c2b */ /* 0x000fe200080000ff */
[----:B------:R-:W0:Y:S01]  /*2510*/  LDCU.128 UR12, c[0x3][0x8a0] ;  /* 0x00c11400ff0c77ac */ /* 0x000e220008000c00 */
[----:B------:R-:W-:Y:S02]  /*2520*/  MOV.SPILL R111, UR33 ;  /* 0x00000021006f7c02 */ /* 0x000fe40009000f00 */
[----:B------:R-:W-:Y:S01]  /*2530*/  MOV.SPILL R114, UR32 ;  /* 0x0000002000727c02 */ /* 0x000fe20009000f00 */
[----:B0-----:R-:W-:Y:S01]  /*2540*/  UMOV UR32, UR12 ;  /* 0x0000000c00207c82 */ /* 0x001fe20008000000 */
[----:B------:R-:W-:Y:S01]  /*2550*/  UMOV UR33, UR13 ;  /* 0x0000000d00217c82 */ /* 0x000fe20008000000 */
[----:B------:R-:W-:Y:S01]  /*2560*/  MOV.SPILL R4, UR32 ;  /* 0x0000002000047c02 */ /* 0x000fe20009000f00 */
[----:B------:R-:W-:Y:S01]  /*2570*/  DFMA R96, R66, UR32, R96 ;  /* 0x0000002042607c2b */ /* 0x000fe20008000060 */
[----:B------:R-:W-:Y:S02]  /*2580*/  MOV.SPILL R118, UR33 ;  /* 0x0000002100767c02 */ /* 0x000fe40009000f00 */
[----:B------:R-:W-:-:S02]  /*2590*/  R2UR UR32, R40 ;  /* 0x00000000282072ca */ /* 0x000fc400000e0000 */
[----:B------:R-:W-:Y:S02]  /*25a0*/  R2UR UR33, R41 ;  /* 0x00000000292172ca */ /* 0x000fe400000e0000 */
[----:B------:R-:W4:Y:S01]  /*25b0*/  LDG.E.64.CONSTANT R40, desc[UR76][R74.64+-0x18] ;  /* 0xffffe84c4a287981 */ /* 0x000f22000c1e9b00 */
[----:B------:R-:W-:Y:S01]  /*25c0*/  UMOV UR20, UR14 ;  /* 0x0000000e00147c82 */ /* 0x000fe20008000000 */
[----:B------:R-:W-:Y:S01]  /*25d0*/  UMOV UR21, UR15 ;  /* 0x0000000f00157c82 */ /* 0x000fe20008000000 */
[----:B------:R-:W0:Y:S01]  /*25e0*/  LDCU.128 UR12, c[0x3][0x8d0] ;  /* 0x00c11a00ff0c77ac */ /* 0x000e220008000c00 */
[----:B------:R-:W-:Y:S02]  /*25f0*/  MOV.SPILL R107, UR5 ;  /* 0x00000005006b7c02 */ /* 0x000fe40009000f00 */
[----:B------:R-:W-:Y:S01]  /*2600*/  MOV.SPILL R110, UR4 ;  /* 0x00000004006e7c02 */ /* 0x000fe20009000f00 */
[----:B------:R-:W-:Y:S02]  /*2610*/  DADD R60, -R28, R30 ;  /* 0x000000001c3c7229 */ /* 0x000fe4000000011e */
[----:B------:R-:W-:Y:S01]  /*2620*/  DFMA R62, R120, R62, R26 ;  /* 0x0000003e783e722b */ /* 0x000fe2000000001a */
[----:B0-----:R-:W-:Y:S01]  /*2630*/  UMOV UR4, UR12 ;  /* 0x0000000c00047c82 */ /* 0x001fe20008000000 */
[----:B------:R-:W-:Y:S01]  /*2640*/  UMOV UR5, UR13 ;  /* 0x0000000d00057c82 */ /* 0x000fe20008000000 */
[----:B------:R-:W-:Y:S01]  /*2650*/  UMOV UR16, UR14 ;  /* 0x0000000e00107c82 */ /* 0x000fe20008000000 */
[----:B------:R-:W-:Y:S01]  /*2660*/  UMOV UR17, UR15 ;  /* 0x0000000f00117c82 */ /* 0x000fe20008000000 */
[----:B------:R-:W0:Y:S01]  /*2670*/  LDCU.128 UR12, c[0x3][0xaa0] ;  /* 0x00c15400ff0c77ac */ /* 0x000e220008000c00 */
[----:B------:R-:W-:Y:S01]  /*2680*/  DFMA R64, R60, UR22, R64 ;  /* 0x000000163c407c2b */ /* 0x000fe20008000040 */
[----:B------:R-:W-:-:S02]  /*2690*/  MOV.SPILL R7, UR37 ;  /* 0x0000002500077c02 */ /* 0x000fc40009000f00 */
[----:B------:R-:W-:Y:S01]  /*26a0*/  MOV.SPILL R11, UR36 ;  /* 0x00000024000b7c02 */ /* 0x000fe20009000f00 */
[----:B------:R-:W-:Y:S01]  /*26b0*/  UMOV UR22, UR56 ;  /* 0x0000003800167c82 */ /* 0x000fe20008000000 */
[----:B------:R-:W-:Y:S01]  /*26c0*/  UMOV UR23, UR57 ;  /* 0x0000003900177c82 */ /* 0x000fe20008000000 */
[----:B------:R-:W-:Y:S01]  /*26d0*/  UMOV UR36, UR58 ;  /* 0x0000003a00247c82 */ /* 0x000fe20008000000 */
[----:B------:R-:W-:Y:S01]  /*26e0*/  UMOV UR37, UR59 ;  /* 0x0000003b00257c82 */ /* 0x000fe20008000000 */
[----:B------:R-:W1:Y:S01]  /*26f0*/  LDCU.128 UR56, c[0x3][0xab0] ;  /* 0x00c15600ff3877ac */ /* 0x000e620008000c00 */
[----:B------:R-:W-:Y:S02]  /*2700*/  MOV.SPILL R109, UR29 ;  /* 0x0000001d006d7c02 */ /* 0x000fe40009000f00 */
[----:B------:R-:W-:Y:S01]  /*2710*/  MOV.SPILL R112, UR28 ;  /* 0x0000001c00707c02 */ /* 0x000fe20009000f00 */
[----:B0-----:R-:W-:Y:S01]  /*2720*/  UMOV UR28, UR12 ;  /* 0x0000000c001c7c82 */ /* 0x001fe20008000000 */
[----:B------:R-:W-:-:S02]  /*2730*/  UMOV UR29, UR13 ;  /* 0x0000000d001d7c82 */ /* 0x000fc40008000000 */
[----:B------:R-:W-:Y:S02]  /*2740*/  DFMA R98, R86, UR28, R98 ;  /* 0x0000001c56627c2b */ /* 0x000fe40008000062 */
[C---:B------:R-:W-:Y:S02]  /*2750*/  DFMA R38, R66.reuse, UR4, R38 ;  /* 0x0000000442267c2b */ /* 0x040fe40008000026 */
[----:B------:R-:W-:Y:S01]  /*2760*/  DFMA R72, R66, UR52, R72 ;  /* 0x0000003442487c2b */ /* 0x000fe20008000048 */
[----:B------:R-:W-:Y:S01]  /*2770*/  UMOV UR12, UR14 ;  /* 0x0000000e000c7c82 */ /* 0x000fe20008000000 */
[----:B------:R-:W-:Y:S01]  /*2780*/  UMOV UR13, UR15 ;  /* 0x0000000f000d7c82 */ /* 0x000fe20008000000 */
[----:B------:R-:W-:Y:S02]  /*2790*/  DFMA R96, R84, UR20, R96 ;  /* 0x0000001454607c2b */ /* 0x000fe40008000060 */
[----:B------:R-:W-:-:S06]  /*27a0*/  DFMA R98, R82, UR12, R98 ;  /* 0x0000000c52627c2b */ /* 0x000fcc0008000062 */
[----:B------:R-:W-:Y:S01]  /*27b0*/  DFMA R96, R80, UR22, R96 ;  /* 0x0000001650607c2b */ /* 0x000fe20008000060 */
[----:B-1----:R-:W-:Y:S01]  /*27c0*/  UMOV UR14, UR58 ;  /* 0x0000003a000e7c82 */ /* 0x002fe20008000000 */
[----:B------:R-:W-:-:S06]  /*27d0*/  UMOV UR15, UR59 ;  /* 0x0000003b000f7c82 */ /* 0x000fcc0008000000 */
[----:B------:R-:W-:Y:S01]  /*27e0*/  DFMA R96, R76, UR36, R96 ;  /* 0x000000244c607c2b */ /* 0x000fe20008000060 */
[----:B------:R-:W-:Y:S02]  /*27f0*/  MOV.SPILL R113, UR41 ;  /* 0x0000002900717c02 */ /* 0x000fe40009000f00 */
[----:B------:R-:W-:Y:S02]  /*2800*/  MOV.SPILL R116, UR40 ;  /* 0x0000002800747c02 */ /* 0x000fe40009000f00 */
[----:B------:R-:W-:Y:S02]  /*2810*/  R2UR UR40, R90 ;  /* 0x000000005a2872ca */ /* 0x000fe400000e0000 */
[----:B------:R-:W-:Y:S01]  /*2820*/  R2UR UR41, R91 ;  /* 0x000000005b2972ca */ /* 0x000fe200000e0000 */
[----:B--2---:R-:W-:Y:S02]  /*2830*/  DMUL R34, R44, R34 ;  /* 0x000000222c227228 */ /* 0x004fe40000000000 */
[----:B------:R-:W-:-:S02]  /*2840*/  DADD R44, R28, R30 ;  /* 0x000000001c2c7229 */ /* 0x000fc4000000001e */
[----:B---3--:R-:W-:Y:S02]  /*2850*/  DMUL R32, R58, R32 ;  /* 0x000000203a207228 */ /* 0x008fe40000000000 */
[----:B------:R-:W-:-:S06]  /*2860*/  DFMA R58, R62, UR6, RZ ;  /* 0x000000063e3a7c2b */ /* 0x000fcc00080000ff */
[----:B------:R-:W-:Y:S02]  /*2870*/  DADD R66, R32, R34 ;  /* 0x0000000020427229 */ /* 0x000fe40000000022 */
[----:B------:R-:W-:-:S08]  /*2880*/  DFMA R58, R44, UR10, R58 ;  /* 0x0000000a2c3a7c2b */ /* 0x000fd0000800003a */
[----:B------:R-:W-:Y:S01]  /*2890*/  DFMA R58, R66, UR18, R58 ;  /* 0x00000012423a7c2b */ /* 0x000fe2000800003a */
[----:B------:R-:W-:Y:S01]  /*28a0*/  UMOV UR18, UR56 ;  /* 0x0000003800127c82 */ /* 0x000fe20008000000 */
[----:B------:R-:W-:Y:S01]  /*28b0*/  UMOV UR19, UR57 ;  /* 0x0000003900137c82 */ /* 0x000fe20008000000 */
[----:B------:R-:W0:Y:S01]  /*28c0*/  LDCU.128 UR56, c[0x3][0xad0] ;  /* 0x00c15a00ff3877ac */ /* 0x000e220008000c00 */
[----:B------:R-:W-:-:S08]  /*28d0*/  DFMA R98, R78, UR18, R98 ;  /* 0x000000124e627c2b */ /* 0x000fd00008000062 */
[----:B------:R-:W-:-:S08]  /*28e0*/  DFMA R98, R42, UR14, R98 ;  /* 0x0000000e2a627c2b */ /* 0x000fd00008000062 */
[----:B------:R-:W-:-:S08]  /*28f0*/  DADD R90, R96, -R98 ;  /* 0x00000000605a7229 */ /* 0x000fd00000000862 */
[----:B----4-:R-:W-:Y:S01]  /*2900*/  DMUL R90, R40, R90 ;  /* 0x0000005a285a7228 */ /* 0x010fe20000000000 */
[----:B------:R-:W2:Y:S01]  /*2910*/  LDG.E.64.CONSTANT R40, desc[UR76][R74.64+-0x40] ;  /* 0xffffc04c4a287981 */ /* 0x000ea2000c1e9b00 */
[----:B------:R-:W-:Y:S01]  /*2920*/  MOV.SPILL R22, UR25 ;  /* 0x0000001900167c02 */ /* 0x000fe20009000f00 */
[----:B0-----:R-:W-:Y:S01]  /*2930*/  UMOV UR25, UR59 ;  /* 0x0000003b00197c82 */ /* 0x001fe20008000000 */
[----:B------:R-:W-:Y:S01]  /*2940*/  MOV.SPILL R24, UR24 ;  /* 0x0000001800187c02 */ /* 0x000fe20009000f00 */
[----:B------:R-:W-:Y:S01]  /*2950*/  UMOV UR24, UR58 ;  /* 0x0000003a00187c82 */ /* 0x000fe20008000000 */
[----:B------:R-:W-:Y:S01]  /*2960*/  MOV.SPILL R8, UR9 ;  /* 0x0000000900087c02 */ /* 0x000fe20009000f00 */
[----:B------:R-:W-:Y:S01]  /*2970*/  UMOV UR9, UR57 ;  /* 0x0000003900097c82 */ /* 0x000fe20008000000 */
[----:B------:R-:W-:Y:S01]  /*2980*/  MOV.SPILL R108, UR8 ;  /* 0x00000008006c7c02 */ /* 0x000fe20009000f00 */
[----:B------:R-:W-:Y:S01]  /*2990*/  UMOV UR8, UR56 ;  /* 0x0000003800087c82 */ /* 0x000fe20008000000 */
[----:B------:R-:W0:Y:S01]  /*29a0*/  LDCU.128 UR56, c[0x3][0xb00] ;  /* 0x00c16000ff3877ac */ /* 0x000e220008000c00 */
[----:B------:R-:W-:-:S02]  /*29b0*/  DFMA R88, R86, UR8, R88 ;  /* 0x0000000856587c2b */ /* 0x000fc40008000058 */
[----:B0-----:R-:W-:Y:S02]  /*29c0*/  DFMA R36, R86, UR56, R36 ;  /* 0x0000003856247c2b */ /* 0x001fe40008000024 */
[----:B------:R-:W-:Y:S01]  /*29d0*/  DADD R86, R96, R98 ;  /* 0x0000000060567229 */ /* 0x000fe20000000062 */
[----:B------:R-:W-:Y:S01]  /*29e0*/  ISETP.GT.U32.AND P2, PT, R9, 0x83, PT ;  /* 0x000000830900780c */ /* 0x000fe20003f44070 */
[----:B------:R-:W-:Y:S01]  /*29f0*/  BSSY.RECONVERGENT B0, `(.L_x_426) ;  /* 0x000016f000007945 */ /* 0x000fe20003800200 */
[----:B------:R-:W-:Y:S06]  /*2a00*/  BAR.SYNC.DEFER_BLOCKING 0x0 ;  /* 0x0000000000007b1d */ /* 0x000fec0000010000 */
[----:B--2---:R-:W-:-:S02]  /*2a10*/  DMUL R86, R40, R86 ;  /* 0x0000005628567228 */ /* 0x004fc40000000000 */
[----:B------:R-:W-:-:S08]  /*2a20*/  DADD R40, -R32, R34 ;  /* 0x0000000020287229 */ /* 0x000fd00000000122 */
[----:B------:R-:W-:Y:S01]  /*2a30*/  DFMA R64, R40, UR26, R64 ;  /* 0x0000001a28407c2b */ /* 0x000fe20008000040 */
[----:B------:R-:W-:Y:S02]  /*2a40*/  R2UR UR26, R56 ;  /* 0x00000000381a72ca */ /* 0x000fe400000e0000 */
[----:B------:R-:W-:Y:S01]  /*2a50*/  R2UR UR27, R57 ;  /* 0x00000000391b72ca */ /* 0x000fe200000e0000 */
[----:B------:R-:W-:-:S08]  /*2a60*/  DADD R56, R90, R86 ;  /* 0x000000005a387229 */ /* 0x000fd00000000056 */
[----:B------:R-:W-:Y:S01]  /*2a70*/  DFMA R58, R56, UR30, R58 ;  /* 0x0000001e383a7c2b */ /* 0x000fe2000800003a */
[----:B------:R-:W-:Y:S02]  /*2a80*/  R2UR UR30, R54 ;  /* 0x00000000361e72ca */ /* 0x000fe400000e0000 */
[----:B------:R-:W-:Y:S02]  /*2a90*/  R2UR UR31, R55 ;  /* 0x00000000371f72ca */ /* 0x000fe400000e0000 */
[----:B------:R-:W2:Y:S01]  /*2aa0*/  LDG.E.64.CONSTANT R54, desc[UR76][R74.64+-0x20] ;  /* 0xffffe04c4a367981 */ /* 0x000ea2000c1e9b00 */
[----:B------:R-:W-:Y:S02]  /*2ab0*/  DFMA R38, R84, UR16, R38 ;  /* 0x0000001054267c2b */ /* 0x000fe40008000026 */
[----:B------:R-:W-:-:S06]  /*2ac0*/  DFMA R88, R82, UR24, R88 ;  /* 0x0000001852587c2b */ /* 0x000fcc0008000058 */
[----:B------:R-:W-:Y:S02]  /*2ad0*/  DFMA R38, R80, UR60, R38 ;  /* 0x0000003c50267c2b */ /* 0x000fe40008000026 */
[----:B------:R-:W-:-:S06]  /*2ae0*/  DFMA R88, R78, UR64, R88 ;  /* 0x000000404e587c2b */ /* 0x000fcc0008000058 */
[----:B------:R-:W-:Y:S02]  /*2af0*/  DFMA R38, R76, UR62, R38 ;  /* 0x0000003e4c267c2b */ /* 0x000fe40008000026 */
[----:B------:R-:W-:Y:S02]  /*2b00*/  DFMA R88, R42, UR66, R88 ;  /* 0x000000422a587c2b */ /* 0x000fe40008000058 */
[----:B------:R-:W-:-:S06]  /*2b10*/  DFMA R36, R82, UR58, R36 ;  /* 0x0000003a52247c2b */ /* 0x000fcc0008000024 */
[----:B------:R-:W-:-:S08]  /*2b20*/  DADD R82, R38, -R88 ;  /* 0x0000000026527229 */ /* 0x000fd00000000858 */
[----:B--2---:R-:W-:Y:S01]  /*2b30*/  DMUL R82, R54, R82 ;  /* 0x0000005236527228 */ /* 0x004fe20000000000 */
[----:B------:R-:W2:Y:S01]  /*2b40*/  LDG.E.64.CONSTANT R54, desc[UR76][R74.64+-0x38] ;  /* 0xffffc84c4a367981 */ /* 0x000ea2000c1e9b00 */
[----:B------:R-:W-:Y:S02]  /*2b50*/  DADD R38, R38, R88 ;  /* 0x0000000026267229 */ /* 0x000fe40000000058 */
[----:B------:R-:W-:Y:S02]  /*2b60*/  DFMA R78, R78, UR72, R36 ;  /* 0x000000484e4e7c2b */ /* 0x000fe40008000024 */
[----:B------:R-:W-:-:S04]  /*2b70*/  DFMA R72, R84, UR54, R72 ;  /* 0x0000003654487c2b */ /* 0x000fc80008000048 */
[----:B--2---:R-:W-:Y:S02]  /*2b80*/  DMUL R54, R54, R38 ;  /* 0x0000002636367228 */ /* 0x004fe40000000000 */
[----:B------:R-:W-:-:S06]  /*2b90*/  DADD R38, -R90, R86 ;  /* 0x000000005a267229 */ /* 0x000fcc0000000156 */
[----:B------:R-:W-:Y:S02]  /*2ba0*/  DADD R36, -R82, R54 ;  /* 0x0000000052247229 */ /* 0x000fe40000000136 */
[----:B------:R-:W-:Y:S01]  /*2bb0*/  DFMA R64, R38, UR42, R64 ;  /* 0x0000002a26407c2b */ /* 0x000fe20008000040 */
[----:B------:R-:W-:Y:S02]  /*2bc0*/  R2UR UR42, R52 ;  /* 0x00000000342a72ca */ /* 0x000fe400000e0000 */
[----:B------:R-:W-:Y:S01]  /*2bd0*/  R2UR UR43, R53 ;  /* 0x00000000352b72ca */ /* 0x000fe200000e0000 */
[----:B------:R-:W-:-:S04]  /*2be0*/  DADD R52, R82, R54 ;  /* 0x0000000052347229 */ /* 0x000fc80000000036 */
[----:B------:R-:W-:Y:S01]  /*2bf0*/  DFMA R64, R36, UR46, R64 ;  /* 0x0000002e24407c2b */ /* 0x000fe20008000040 */
[----:B------:R-:W-:Y:S02]  /*2c00*/  R2UR UR46, R48 ;  /* 0x00000000302e72ca */ /* 0x000fe400000e0000 */
[----:B------:R-:W-:Y:S01]  /*2c10*/  R2UR UR47, R49 ;  /* 0x00000000312f72ca */ /* 0x000fe200000e0000 */
[----:B------:R-:W-:Y:S01]  /*2c20*/  DFMA R58, R52, UR34, R58 ;  /* 0x00000022343a7c2b */ /* 0x000fe2000800003a */
[----:B------:R-:W-:Y:S01]  /*2c30*/  R2UR UR34, R50 ;  /* 0x00000000322272ca */ /* 0x000fe200000e0000 */
[----:B------:R-:W2:Y:S01]  /*2c40*/  LDG.E.64.CONSTANT R48, desc[UR76][R74.64+-0x28] ;  /* 0xffffd84c4a307981 */ /* 0x000ea2000c1e9b00 */
[----:B------:R-:W-:-:S03]  /*2c50*/  R2UR UR35, R51 ;  /* 0x00000000332372ca */ /* 0x000fc600000e0000 */
[----:B------:R-:W3:Y:S01]  /*2c60*/  LDG.E.64.CONSTANT R50, desc[UR76][R74.64+-0x30] ;  /* 0xffffd04c4a327981 */ /* 0x000ee2000c1e9b00 */
[----:B------:R-:W-:Y:S02]  /*2c70*/  DFMA R72, R80, UR68, R72 ;  /* 0x0000004450487c2b */ /* 0x000fe40008000048 */
[----:B------:R-:W-:-:S06]  /*2c80*/  DFMA R78, R42, UR74, R78 ;  /* 0x0000004a2a4e7c2b */ /* 0x000fcc000800004e */
[----:B------:R-:W-:-:S08]  /*2c90*/  DFMA R72, R76, UR70, R72 ;  /* 0x000000464c487c2b */ /* 0x000fd00008000048 */
[C-C-:B------:R-:W-:Y:S02]  /*2ca0*/  DADD R42, R72.reuse, -R78.reuse ;  /* 0x00000000482a7229 */ /* 0x140fe4000000084e */
[----:B------:R-:W-:Y:S01]  /*2cb0*/  DADD R72, R72, R78 ;  /* 0x0000000048487229 */ /* 0x000fe2000000004e */
        /* <DEDUP_REMOVED lines=8> */
[----:B--2---:R-:W-:Y:S02]  /*2d40*/  DMUL R42, R48, R42 ;  /* 0x0000002a302a7228 */ /* 0x004fe40000000000 */
[----:B---3--:R-:W-:-:S08]  /*2d50*/  DMUL R50, R50, R72 ;  /* 0x0000004832327228 */ /* 0x008fd00000000000 */
[----:B------:R-:W-:-:S08]  /*2d60*/  DADD R48, R42, R50 ;  /* 0x000000002a307229 */ /* 0x000fd00000000032 */
[----:B------:R-:W-:Y:S01]  /*2d70*/  DFMA R58, R48, UR38, R58 ;  /* 0x00000026303a7c2b */ /* 0x000fe2000800003a */
[----:B------:R-:W-:Y:S02]  /*2d80*/  R2UR UR38, R70 ;  /* 0x00000000462672ca */ /* 0x000fe400000e0000 */
[----:B------:R-:W-:Y:S01]  /*2d90*/  R2UR UR39, R71 ;  /* 0x00000000472772ca */ /* 0x000fe200000e0000 */
[----:B------:R-:W-:Y:S02]  /*2da0*/  DADD R70, -R42, R50 ;  /* 0x000000002a467229 */ /* 0x000fe40000000132 */
[----:B------:R-:W-:-:S06]  /*2db0*/  DFMA R72, R46, UR48, RZ ;  /* 0x000000302e487c2b */ /* 0x000fcc00080000ff */
[----:B------:R-:W-:Y:S01]  /*2dc0*/  DFMA R64, R70, UR50, R64 ;  /* 0x0000003246407c2b */ /* 0x000fe20008000040 */
[----:B------:R-:W-:Y:S02]  /*2dd0*/  R2UR UR50, R68 ;  /* 0x00000000443272ca */ /* 0x000fe400000e0000 */
[----:B------:R-:W-:Y:S01]  /*2de0*/  R2UR UR51, R69 ;  /* 0x00000000453372ca */ /* 0x000fe200000e0000 */
[----:B------:R-:W-:Y:S02]  /*2df0*/  DFMA R68, R62, UR32, RZ ;  /* 0x000000203e447c2b */ /* 0x000fe400080000ff */
[----:B------:R-:W-:Y:S01]  /*2e00*/  DFMA R72, R60, UR40, R72 ;  /* 0x000000283c487c2b */ /* 0x000fe20008000048 */
[----:B------:R-:W-:Y:S02]  /*2e10*/  R2UR.FILL UR33, R118 ;  /* 0x00000000762172ca */ /* 0x000fe400004e0000 */
[----:B------:R-:W-:-:S03]  /*2e20*/  R2UR.FILL UR32, R4 ;  /* 0x00000000042072ca */ /* 0x000fc600004e0000 */
[----:B------:R-:W-:Y:S02]  /*2e30*/  DFMA R68, R44, UR44, R68 ;  /* 0x0000002c2c447c2b */ /* 0x000fe40008000044 */
[----:B------:R-:W-:-:S06]  /*2e40*/  DFMA R72, R40, UR38, R72 ;  /* 0x0000002628487c2b */ /* 0x000fcc0008000048 */
[----:B------:R-:W-:Y:S02]  /*2e50*/  DFMA R68, R66, UR50, R68 ;  /* 0x0000003242447c2b */ /* 0x000fe40008000044 */
[----:B------:R-:W-:-:S06]  /*2e60*/  DFMA R72, R38, UR28, R72 ;  /* 0x0000001c26487c2b */ /* 0x000fcc0008000048 */
[----:B------:R-:W-:Y:S02]  /*2e70*/  DFMA R68, R56, UR32, R68 ;  /* 0x0000002038447c2b */ /* 0x000fe40008000044 */
[----:B------:R-:W-:-:S06]  /*2e80*/  DFMA R72, R36, UR8, R72 ;  /* 0x0000000824487c2b */ /* 0x000fcc0008000048 */
[----:B------:R-:W-:Y:S02]  /*2e90*/  DFMA R68, R52, UR4, R68 ;  /* 0x0000000434447c2b */ /* 0x000fe40008000044 */
[----:B------:R-:W-:-:S06]  /*2ea0*/  DFMA R72, R70, UR56, R72 ;  /* 0x0000003846487c2b */ /* 0x000fcc0008000048 */
[----:B------:R-:W-:Y:S02]  /*2eb0*/  DFMA R68, R48, UR52, R68 ;  /* 0x0000003430447c2b */ /* 0x000fe40008000044 */
[C-C-:B------:R-:W-:Y:S02]  /*2ec0*/  DADD R74, R58.reuse, -R64.reuse ;  /* 0x000000003a4a7229 */ /* 0x140fe40000000840 */
[----:B------:R-:W-:-:S04]  /*2ed0*/  DADD R58, R58, R64 ;  /* 0x000000003a3a7229 */ /* 0x000fc80000000040 */
[C-C-:B------:R-:W-:Y:S02]  /*2ee0*/  DADD R76, R68.reuse, -R72.reuse ;  /* 0x00000000444c7229 */ /* 0x140fe40000000848 */
[----:B------:R-:W-:Y:S02]  /*2ef0*/  DADD R64, R68, R72 ;  /* 0x0000000044407229 */ /* 0x000fe40000000048 */
[----:B------:R-:W-:Y:S02]  /*2f00*/  DFMA R68, R62, UR46, RZ ;  /* 0x0000002e3e447c2b */ /* 0x000fe400080000ff */
[----:B------:R-:W-:Y:S01]  /*2f10*/  DFMA R72, R46, UR34, RZ ;  /* 0x000000222e487c2b */ /* 0x000fe200080000ff */
[----:B------:R-:W-:Y:S02]  /*2f20*/  R2UR.FILL UR9, R8 ;  /* 0x00000000080972ca */ /* 0x000fe400004e0000 */
[----:B------:R-:W-:-:S03]  /*2f30*/  R2UR.FILL UR8, R108 ;  /* 0x000000006c0872ca */ /* 0x000fc600004e0000 */
[----:B------:R-:W-:Y:S02]  /*2f40*/  DFMA R68, R44, UR42, R68 ;  /* 0x0000002a2c447c2b */ /* 0x000fe40008000044 */
[----:B------:R-:W-:Y:S01]  /*2f50*/  DFMA R72, R60, UR30, R72 ;  /* 0x0000001e3c487c2b */ /* 0x000fe20008000048 */
[----:B------:R0:W-:Y:S01]  /*2f60*/  STS.64 [R6+0x8], R58 ;  /* 0x0000083a06007388 */ /* 0x0001e20000000a00 */
[----:B------:R-:W-:Y:S01]  /*2f70*/  R2UR.FILL UR5, R107 ;  /* 0x000000006b0572ca */ /* 0x000fe200004e0000 */
[----:B------:R-:W1:Y:S03]  /*2f80*/  LDCU.64 UR30, c[0x3][0xa58] ;  /* 0x00c14b00ff1e77ac */ /* 0x000e660008000a00 */
[----:B------:R-:W-:Y:S01]  /*2f90*/  DFMA R68, R66, UR26, R68 ;  /* 0x0000001a42447c2b */ /* 0x000fe20008000044 */
[----:B------:R-:W-:Y:S01]  /*2fa0*/  R2UR.FILL UR4, R110 ;  /* 0x000000006e0472ca */ /* 0x000fe200004e0000 */
[----:B------:R-:W-:Y:S01]  /*2fb0*/  DFMA R72, R40, UR8, R72 ;  /* 0x0000000828487c2b */ /* 0x000fe20008000048 */
[----:B------:R-:W2:Y:S05]  /*2fc0*/  LDCU.64 UR26, c[0x3][0x858] ;  /* 0x00c10b00ff1a77ac */ /* 0x000eaa0008000a00 */
[----:B------:R-:W-:-:S02]  /*2fd0*/  DFMA R68, R56, UR20, R68 ;  /* 0x0000001438447c2b */ /* 0x000fc40008000044 */
[----:B------:R-:W-:Y:S01]  /*2fe0*/  DFMA R72, R38, UR12, R72 ;  /* 0x0000000c26487c2b */ /* 0x000fe20008000048 */
[----:B------:R-:W-:-:S05]  /*2ff0*/  R2UR.FILL UR21, R101 ;  /* 0x00000000651572ca */ /* 0x000fca00004e0000 */
[----:B------:R-:W-:Y:S02]  /*3000*/  DFMA R68, R52, UR16, R68 ;  /* 0x0000001034447c2b */ /* 0x000fe40008000044 */
[----:B------:R-:W-:Y:S01]  /*3010*/  DFMA R72, R36, UR24, R72 ;  /* 0x0000001824487c2b */ /* 0x000fe20008000048 */
[----:B------:R-:W-:Y:S02]  /*3020*/  R2UR.FILL UR20, R104 ;  /* 0x00000000681472ca */ /* 0x000fe400004e0000 */
[----:B------:R-:W-:Y:S02]  /*3030*/  R2UR.FILL UR17, R23 ;  /* 0x00000000171172ca */ /* 0x000fe400004e0000 */
[----:B------:R-:W-:Y:S01]  /*3040*/  R2UR.FILL UR16, R100 ;  /* 0x00000000641072ca */ /* 0x000fe200004e0000 */
[----:B------:R-:W-:Y:S01]  /*3050*/  DFMA R68, R48, UR54, R68 ;  /* 0x0000003630447c2b */ /* 0x000fe20008000044 */
[----:B------:R-:W-:Y:S01]  /*3060*/  R2UR.FILL UR9, R103 ;  /* 0x00000000670972ca */ /* 0x000fe200004e0000 */
[----:B------:R-:W-:Y:S01]  /*3070*/  DFMA R72, R70, UR58, R72 ;  /* 0x0000003a46487c2b */ /* 0x000fe20008000048 */
[----:B------:R-:W-:Y:S01]  /*3080*/  R2UR.FILL UR8, R106 ;  /* 0x000000006a0872ca */ /* 0x000fe200004e0000 */
[----:B------:R-:W3:Y:S01]  /*3090*/  LDCU.128 UR52, c[0x3][0xa80] ;  /* 0x00c15000ff3477ac */ /* 0x000ee20008000c00 */
[----:B------:R-:W-:-:S02]  /*30a0*/  R2UR.FILL UR13, R25 ;  /* 0x00000000190d72ca */ /* 0x000fc400004e0000 */
[----:B------:R-:W-:Y:S02]  /*30b0*/  R2UR.FILL UR12, R102 ;  /* 0x00000000660c72ca */ /* 0x000fe400004e0000 */
[----:B------:R-:W-:Y:S01]  /*30c0*/  R2UR.FILL UR25, R22 ;  /* 0x00000000161972ca */ /* 0x000fe200004e0000 */
[C-C-:B------:R-:W-:Y:S01]  /*30d0*/  DADD R22, R68.reuse, R72.reuse ;  /* 0x0000000044167229 */ /* 0x140fe20000000048 */
[----:B------:R-:W-:Y:S01]  /*30e0*/  R2UR.FILL UR24, R24 ;  /* 0x00000000181872ca */ /* 0x000fe200004e0000 */
[----:B------:R-:W-:Y:S02]  /*30f0*/  DADD R24, R68, -R72 ;  /* 0x0000000044187229 */ /* 0x000fe40000000848 */
[----:B------:R-:W-:Y:S02]  /*3100*/  DFMA R68, R46, UR20, RZ ;  /* 0x000000142e447c2b */ /* 0x000fe400080000ff */
[----:B0-----:R-:W-:-:S06]  /*3110*/  DFMA R58, R62, UR16, RZ ;  /* 0x000000103e3a7c2b */ /* 0x001fcc00080000ff */
[----:B------:R-:W-:Y:S02]  /*3120*/  DFMA R68, R60, UR8, R68 ;  /* 0x000000083c447c2b */ /* 0x000fe40008000044 */
[----:B------:R-:W-:-:S06]  /*3130*/  DFMA R58, R44, UR12, R58 ;  /* 0x0000000c2c3a7c2b */ /* 0x000fcc000800003a */
[----:B---3--:R-:W-:Y:S02]  /*3140*/  DFMA R68, R40, UR52, R68 ;  /* 0x0000003428447c2b */ /* 0x008fe40008000044 */
[----:B------:R-:W-:Y:S01]  /*3150*/  DFMA R58, R66, UR4, R58 ;  /* 0x00000004423a7c2b */ /* 0x000fe2000800003a */
[----:B------:R-:W-:-:S05]  /*3160*/  R2UR.FILL UR5, R12 ;  /* 0x000000000c0572ca */ /* 0x000fca00004e0000 */
[----:B------:R-:W-:Y:S01]  /*3170*/  DFMA R68, R38, UR18, R68 ;  /* 0x0000001226447c2b */ /* 0x000fe20008000044 */
[----:B------:R-:W0:Y:S01]  /*3180*/  LDCU.64 UR18, c[0x3][0x828] ;  /* 0x00c10500ff1277ac */ /* 0x000e220008000a00 */
[----:B------:R-:W-:Y:S01]  /*3190*/  DFMA R58, R56, UR22, R58 ;  /* 0x00000016383a7c2b */ /* 0x000fe2000800003a */
[----:B------:R-:W3:Y:S01]  /*31a0*/  LDCU.64 UR22, c[0x3][0xa28] ;  /* 0x00c14500ff1677ac */ /* 0x000ee20008000a00 */
[----:B------:R-:W-:Y:S02]  /*31b0*/  R2UR.FILL UR4, R14 ;  /* 0x000000000e0472ca */ /* 0x000fe400004e0000 */
[----:B------:R-:W-:Y:S02]  /*31c0*/  R2UR.FILL UR13, R15 ;  /* 0x000000000f0d72ca */ /* 0x000fe400004e0000 */
[----:B------:R-:W-:Y:S02]  /*31d0*/  R2UR.FILL UR12, R18 ;  /* 0x00000000120c72ca */ /* 0x000fe400004e0000 */
[----:B------:R-:W-:-:S02]  /*31e0*/  R2UR.FILL UR21, R17 ;  /* 0x00000000111572ca */ /* 0x000fc400004e0000 */
[----:B------:R-:W-:Y:S02]  /*31f0*/  R2UR.FILL UR20, R20 ;  /* 0x00000000141472ca */ /* 0x000fe400004e0000 */
[----:B------:R-:W-:Y:S02]  /*3200*/  R2UR.FILL UR9, R13 ;  /* 0x000000000d0972ca */ /* 0x000fe400004e0000 */
[----:B------:R-:W-:Y:S01]  /*3210*/  R2UR.FILL UR8, R16 ;  /* 0x00000000100872ca */ /* 0x000fe200004e0000 */
[C---:B------:R-:W-:Y:S02]  /*3220*/  DFMA R14, R62.reuse, UR4, RZ ;  /* 0x000000043e0e7c2b */ /* 0x040fe400080000ff */
[----:B0-----:R-:W-:Y:S01]  /*3230*/  DFMA R62, R62, UR18, RZ ;  /* 0x000000123e3e7c2b */ /* 0x001fe200080000ff */
[----:B------:R-:W0:Y:S01]  /*3240*/  LDCU.64 UR18, c[0x3][0x888] ;  /* 0x00c11100ff1277ac */ /* 0x000e220008000a00 */
[C---:B---3--:R-:W-:Y:S02]  /*3250*/  DFMA R16, R46.reuse, UR22, RZ ;  /* 0x000000162e107c2b */ /* 0x048fe400080000ff */
[----:B------:R-:W-:Y:S01]  /*3260*/  DFMA R46, R46, UR12, RZ ;  /* 0x0000000c2e2e7c2b */ /* 0x000fe200080000ff */
[----:B------:R-:W-:-:S02]  /*3270*/  R2UR.FILL UR17, R19 ;  /* 0x00000000131172ca */ /* 0x000fc400004e0000 */
[----:B------:R-:W-:Y:S01]  /*3280*/  R2UR.FILL UR16, R21 ;  /* 0x00000000151072ca */ /* 0x000fe200004e0000 */
[C---:B--2---:R-:W-:Y:S02]  /*3290*/  DFMA R62, R44.reuse, UR26, R62 ;  /* 0x0000001a2c3e7c2b */ /* 0x044fe4000800003e */
[----:B------:R-:W-:Y:S02]  /*32a0*/  DFMA R14, R44, UR8, R14 ;  /* 0x000000082c0e7c2b */ /* 0x000fe4000800000e */
[C---:B------:R-:W-:Y:S02]  /*32b0*/  DFMA R46, R60.reuse, UR20, R46 ;  /* 0x000000143c2e7c2b */ /* 0x040fe4000800002e */
[----:B-1----:R-:W-:Y:S01]  /*32c0*/  DFMA R16, R60, UR30, R16 ;  /* 0x0000001e3c107c2b */ /* 0x002fe20008000010 */
[----:B------:R-:W-:Y:S02]  /*32d0*/  R2UR.FILL UR41, R113 ;  /* 0x00000000712972ca */ /* 0x000fe400004e0000 */
[----:B------:R-:W-:-:S02]  /*32e0*/  R2UR.FILL UR40, R116 ;  /* 0x00000000742872ca */ /* 0x000fc400004e0000 */
[----:B------:R-:W-:Y:S02]  /*32f0*/  R2UR.FILL UR29, R109 ;  /* 0x000000006d1d72ca */ /* 0x000fe400004e0000 */
[----:B------:R-:W-:Y:S01]  /*3300*/  R2UR.FILL UR28, R112 ;  /* 0x00000000701c72ca */ /* 0x000fe200004e0000 */
[----:B------:R-:W-:Y:S02]  /*3310*/  DFMA R14, R66, UR16, R14 ;  /* 0x00000010420e7c2b */ /* 0x000fe4000800000e */
[----:B------:R-:W-:Y:S02]  /*3320*/  DFMA R46, R40, UR24, R46 ;  /* 0x00000018282e7c2b */ /* 0x000fe4000800002e */
[----:B0-----:R-:W-:Y:S02]  /*3330*/  DFMA R62, R66, UR18, R62 ;  /* 0x00000012423e7c2b */ /* 0x001fe4000800003e */
[----:B------:R-:W-:Y:S01]  /*3340*/  DFMA R16, R40, UR54, R16 ;  /* 0x0000003628107c2b */ /* 0x000fe20008000010 */
[----:B------:R-:W-:-:S02]  /*3350*/  R2UR.FILL UR45, R115 ;  /* 0x00000000732d72ca */ /* 0x000fc400004e0000 */
[----:B------:R-:W-:Y:S02]  /*3360*/  R2UR.FILL UR44, R117 ;  /* 0x00000000752c72ca */ /* 0x000fe400004e0000 */
[----:B------:R-:W-:Y:S02]  /*3370*/  R2UR.FILL UR33, R111 ;  /* 0x000000006f2172ca */ /* 0x000fe400004e0000 */
[----:B------:R-:W-:Y:S01]  /*3380*/  R2UR.FILL UR32, R114 ;  /* 0x00000000722072ca */ /* 0x000fe200004e0000 */
[----:B------:R-:W-:Y:S02]  /*3390*/  DFMA R14, R56, UR28, R14 ;  /* 0x0000001c380e7c2b */ /* 0x000fe4000800000e */
[----:B------:R-:W-:Y:S02]  /*33a0*/  DFMA R46, R38, UR40, R46 ;  /* 0x00000028262e7c2b */ /* 0x000fe4000800002e */
[----:B------:R-:W-:Y:S02]  /*33b0*/  DFMA R62, R56, UR36, R62 ;  /* 0x00000024383e7c2b */ /* 0x000fe4000800003e */
        /* <DEDUP_REMOVED lines=8> */
[----:B------:R-:W-:-:S02]  /*3440*/  DFMA R68, R36, UR64, R68 ;  /* 0x0000004024447c2b */ /* 0x000fc40008000044 */
[----:B------:R-:W-:Y:S02]  /*3450*/  DFMA R62, R52, UR62, R62 ;  /* 0x0000003e343e7c2b */ /* 0x000fe4000800003e */
[----:B------:R-:W-:Y:S01]  /*3460*/  DFMA R16, R36, UR66, R16 ;  /* 0x0000004224107c2b */ /* 0x000fe20008000010 */
        /* <DEDUP_REMOVED lines=8> */
[----:B------:R-:W-:Y:S02]  /*34f0*/  DADD R4, R14, -R46 ;  /* 0x000000000e047229 */ /* 0x000fe4000000082e */
[C-C-:B------:R-:W-:Y:S02]  /*3500*/  DADD R12, R58.reuse, -R68.reuse ;  /* 0x000000003a0c7229 */ /* 0x140fe40000000844 */
[----:B------:R-:W-:Y:S02]  /*3510*/  DADD R8, R58, R68 ;  /* 0x000000003a087229 */ /* 0x000fe40000000044 */
[----:B------:R-:W-:-:S02]  /*3520*/  DADD R10, R10, R16 ;  /* 0x000000000a0a7229 */ /* 0x000fc40000000010 */
[----:B------:R-:W-:Y:S01]  /*3530*/  DADD R14, R14, R46 ;  /* 0x000000000e0e7229 */ /* 0x000fe2000000002e */
[----:B------:R0:W-:Y:S04]  /*3540*/  STS.64 [R6+0x48], R74 ;  /* 0x0000484a06007388 */ /* 0x0001e80000000a00 */
[----:B------:R0:W-:Y:S04]  /*3550*/  STS.64 [R6+0x40], R76 ;  /* 0x0000404c06007388 */ /* 0x0001e80000000a00 */
[----:B------:R0:W-:Y:S04]  /*3560*/  STS.64 [R6+0x10], R64 ;  /* 0x0000104006007388 */ /* 0x0001e80000000a00 */
[----:B------:R0:W-:Y:S04]  /*3570*/  STS.64 [R6+0x38], R24 ;  /* 0x0000381806007388 */ /* 0x0001e80000000a00 */
[----:B------:R0:W-:Y:S04]  /*3580*/  STS.128 [R6+0x20], R8 ;  /* 0x0000200806007388 */ /* 0x0001e80000000c00 */
        /* <DEDUP_REMOVED lines=31> */
[----:B------:R-:W-:-:S02]  /*3780*/  DADD R4, R10, -R12 ;  /* 0x000000000a047229 */ /* 0x000fc4000000080c */
[C---:B0-----:R-:W-:Y:S01]  /*3790*/  DFMA R40, R8.reuse, UR34, RZ ;  /* 0x0000002208287c2b */ /* 0x041fe200080000ff */
[----:B------:R-:W0:Y:S01]  /*37a0*/  LDCU.64 UR34, c[0x3][0x888] ;  /* 0x00c11100ff2277ac */ /* 0x000e220008000a00 */
[C---:B------:R-:W-:Y:S02]  /*37b0*/  DFMA R12, R8.reuse, UR4, RZ ;  /* 0x00000004080c7c2b */ /* 0x040fe400080000ff */
[C---:B------:R-:W-:Y:S01]  /*37c0*/  DFMA R24, R8.reuse, UR6, RZ ;  /* 0x0000000608187c2b */ /* 0x040fe200080000ff */
[----:B------:R-:W4:Y:S01]  /*37d0*/  LDCU.64 UR64, c[0x3][0x8b0] ;  /* 0x00c11600ff4077ac */ /* 0x000f220008000a00 */
[C---:B--2---:R-:W-:Y:S02]  /*37e0*/  DFMA R36, R8.reuse, UR18, RZ ;  /* 0x0000001208247c2b */ /* 0x044fe400080000ff */
[C---:B---3--:R-:W-:Y:S01]  /*37f0*/  DFMA R44, R8.reuse, UR46, RZ ;  /* 0x0000002e082c7c2b */ /* 0x048fe200080000ff */
[----:B------:R-:W2:Y:S01]  /*3800*/  LDCU.64 UR66, c[0x3][0x8b8] ;  /* 0x00c11700ff4277ac */ /* 0x000ea20008000a00 */
[----:B-----5:R-:W-:-:S02]  /*3810*/  DFMA R8, R8, UR52, RZ ;  /* 0x0000003408087c2b */ /* 0x020fc400080000ff */
[----:B------:R-:W-:Y:S01]  /*3820*/  DADD R10, R16, R18 ;  /* 0x00000000100a7229 */ /* 0x000fe20000000012 */
[----:B------:R-:W3:Y:S01]  /*3830*/  LDCU.64 UR52, c[0x3][0x8c8] ;  /* 0x00c11900ff3477ac */ /* 0x000ee20008000a00 */
[C---:B------:R-:W-:Y:S02]  /*3840*/  DFMA R12, R14.reuse, UR8, R12 ;  /* 0x000000080e0c7c2b */ /* 0x040fe4000800000c */
[C---:B------:R-:W-:Y:S01]  /*3850*/  DFMA R24, R14.reuse, UR10, R24 ;  /* 0x0000000a0e187c2b */ /* 0x040fe20008000018 */
[----:B------:R-:W5:Y:S01]  /*3860*/  LDCU.64 UR58, c[0x3][0x8d8] ;  /* 0x00c11b00ff3a77ac */ /* 0x000f620008000a00 */
[C---:B------:R-:W-:Y:S02]  /*3870*/  DFMA R46, R14.reuse, UR54, R8 ;  /* 0x000000360e2e7c2b */ /* 0x040fe40008000008 */
[C---:B------:R-:W-:Y:S01]  /*3880*/  DFMA R38, R14.reuse, UR22, R36 ;  /* 0x000000160e267c2b */ /* 0x040fe20008000024 */
[----:B------:R-:W4:Y:S01]  /*3890*/  LDCU.64 UR54, c[0x3][0x898] ;  /* 0x00c11300ff3677ac */ /* 0x000f220008000a00 */
[----:B------:R-:W-:-:S02]  /*38a0*/  DFMA R40, R14, UR38, R40 ;  /* 0x000000260e287c2b */ /* 0x000fc40008000028 */
[----:B------:R-:W-:Y:S01]  /*38b0*/  DFMA R44, R14, UR50, R44 ;  /* 0x000000320e2c7c2b */ /* 0x000fe2000800002c */
[----:B------:R-:W5:Y:S01]  /*38c0*/  LDCU.64 UR50, c[0x3][0x8f8] ;  /* 0x00c11f00ff3277ac */ /* 0x000f620008000a00 */
[----:B------:R-:W-:Y:S01]  /*38d0*/  DADD R8, R16, -R18 ;  /* 0x0000000010087229 */ /* 0x000fe20000000812 */
[----:B------:R-:W-:Y:S01]  /*38e0*/  LDS.64 R14, [R3+0x180] ;  /* 0x00018000030e7984 */ /* 0x000fe20000000a00 */
[C---:B------:R-:W-:Y:S01]  /*38f0*/  DFMA R18, R10.reuse, UR16, R12 ;  /* 0x000000100a127c2b */ /* 0x040fe2000800000c */
[----:B------:R-:W5:Y:S01]  /*3900*/  LDCU.64 UR68, c[0x3][0x8e8] ;  /* 0x00c11d00ff4477ac */ /* 0x000f620008000a00 */
[C---:B------:R-:W-:Y:S01]  /*3910*/  DFMA R36, R10.reuse, UR26, R24 ;  /* 0x0000001a0a247c2b */ /* 0x040fe20008000018 */
[----:B------:R-:W3:Y:S01]  /*3920*/  LDS.64 R16, [R3+0x2a0] ;  /* 0x0002a00003107984 */ /* 0x000ee20000000a00 */
[C---:B------:R-:W-:Y:S01]  /*3930*/  DFMA R38, R10.reuse, UR30, R38 ;  /* 0x0000001e0a267c2b */ /* 0x040fe20008000026 */
[----:B------:R-:W5:Y:S01]  /*3940*/  LDCU.64 UR30, c[0x3][0xa10] ;  /* 0x00c14200ff1e77ac */ /* 0x000f620008000a00 */
[C---:B------:R-:W-:Y:S01]  /*3950*/  DFMA R40, R10.reuse, UR42, R40 ;  /* 0x0000002a0a287c2b */ /* 0x040fe20008000028 */
[----:B------:R-:W-:Y:S01]  /*3960*/  LDS.64 R24, [R3+0x1e0] ;  /* 0x0001e00003187984 */ /* 0x000fe20000000a00 */
[C---:B-1----:R-:W-:Y:S01]  /*3970*/  DFMA R44, R10.reuse, UR56, R44 ;  /* 0x000000380a2c7c2b */ /* 0x042fe2000800002c */
[----:B------:R-:W1:Y:S01]  /*3980*/  LDCU.64 UR56, c[0x3][0x8d0] ;  /* 0x00c11a00ff3877ac */ /* 0x000e620008000a00 */
[----:B0-----:R-:W-:-:S02]  /*3990*/  DFMA R46, R10, UR34, R46 ;  /* 0x000000220a2e7c2b */ /* 0x001fc4000800002e */
[C-C-:B------:R-:W-:Y:S01]  /*39a0*/  DADD R12, R20.reuse, R22.reuse ;  /* 0x00000000140c7229 */ /* 0x140fe20000000016 */
[----:B------:R-:W0:Y:S01]  /*39b0*/  LDCU.64 UR46, c[0x3][0x900] ;  /* 0x00c12000ff2e77ac */ /* 0x000e220008000a00 */
[----:B------:R-:W-:Y:S01]  /*39c0*/  DADD R10, R20, -R22 ;  /* 0x00000000140a7229 */ /* 0x000fe20000000816 */
[----:B------:R-:W1:Y:S01]  /*39d0*/  LDS.64 R20, [R3+0x240] ;  /* 0x0002400003147984 */ /* 0x000e620000000a00 */
[----:B------:R-:W0:Y:S04]  /*39e0*/  LDCU.64 UR26, c[0x3][0xa18] ;  /* 0x00c14300ff1a77ac */ /* 0x000e280008000a00 */
[C---:B------:R-:W-:Y:S01]  /*39f0*/  DFMA R22, R12.reuse, UR28, R18 ;  /* 0x0000001c0c167c2b */ /* 0x040fe20008000012 */
[----:B------:R-:W0:Y:S01]  /*3a00*/  LDCU.64 UR38, c[0x3][0xa48] ;  /* 0x00c14900ff2677ac */ /* 0x000e220008000a00 */
[----:B------:R-:W-:-:S02]  /*3a10*/  DFMA R38, R12, UR60, R38 ;  /* 0x0000003c0c267c2b */ /* 0x000fc40008000026 */
[C---:B----4-:R-:W-:Y:S01]  /*3a20*/  DFMA R36, R12.reuse, UR54, R36 ;  /* 0x000000360c247c2b */ /* 0x050fe20008000024 */
[----:B------:R-:W4:Y:S01]  /*3a30*/  LDCU.64 UR60, c[0x3][0x8e0] ;  /* 0x00c11c00ff3c77ac */ /* 0x000f220008000a00 */
[C---:B------:R-:W-:Y:S02]  /*3a40*/  DFMA R40, R12.reuse, UR62, R40 ;  /* 0x0000003e0c287c2b */ /* 0x040fe40008000028 */
[C---:B------:R-:W-:Y:S01]  /*3a50*/  DFMA R44, R12.reuse, UR64, R44 ;  /* 0x000000400c2c7c2b */ /* 0x040fe2000800002c */
[----:B------:R-:W0:Y:S01]  /*3a60*/  LDCU.64 UR62, c[0x3][0x908] ;  /* 0x00c12100ff3e77ac */ /* 0x000e220008000a00 */
[----:B--2---:R-:W-:Y:S01]  /*3a70*/  DFMA R46, R12, UR66, R46 ;  /* 0x000000420c2e7c2b */ /* 0x004fe2000800002e */
[----:B------:R-:W2:Y:S01]  /*3a80*/  LDCU.64 UR64, c[0x3][0x910] ;  /* 0x00c12200ff4077ac */ /* 0x000ea20008000a00 */
[----:B------:R-:W2:Y:S01]  /*3a90*/  LDCU.64 UR66, c[0x3][0x918] ;  /* 0x00c12300ff4277ac */ /* 0x000ea20008000a00 */
[----:B------:R-:W2:Y:S01]  /*3aa0*/  LDCU.64 UR18, c[0x3][0xa38] ;  /* 0x00c14700ff1277ac */ /* 0x000ea20008000a00 */
[----:B---3--:R-:W-:-:S02]  /*3ab0*/  DADD R18, R14, R16 ;  /* 0x000000000e127229 */ /* 0x008fc40000000010 */
[----:B------:R-:W-:Y:S01]  /*3ac0*/  DADD R12, R14, -R16 ;  /* 0x000000000e0c7229 */ /* 0x000fe20000000810 */
[----:B------:R-:W3:Y:S01]  /*3ad0*/  LDCU.64 UR54, c[0x3][0xa78] ;  /* 0x00c14f00ff3677ac */ /* 0x000ee20008000a00 */
[----:B------:R-:W3:Y:S04]  /*3ae0*/  LDCU.64 UR42, c[0x3][0xa40] ;  /* 0x00c14800ff2a77ac */ /* 0x000ee80008000a00 */
[C---:B------:R-:W-:Y:S02]  /*3af0*/  DFMA R14, R18.reuse, UR52, R36 ;  /* 0x00000034120e7c2b */ /* 0x040fe40008000024 */
[C---:B-----5:R-:W-:Y:S01]  /*3b00*/  DFMA R16, R18.reuse, UR58, R40 ;  /* 0x0000003a12107c2b */ /* 0x060fe20008000028 */
[----:B------:R-:W5:Y:S01]  /*3b10*/  LDCU.64 UR52, c[0x3][0xa20] ;  /* 0x00c14400ff3477ac */ /* 0x000f620008000a00 */
[----:B------:R-:W-:-:S02]  /*3b20*/  DFMA R22, R18, UR32, R22 ;  /* 0x0000002012167c2b */ /* 0x000fc40008000016 */
[C-C-:B-1----:R-:W-:Y:S01]  /*3b30*/  DADD R36, R24.reuse, R20.reuse ;  /* 0x0000000018247229 */ /* 0x142fe20000000014 */
[----:B------:R-:W1:Y:S01]  /*3b40*/  LDCU.64 UR58, c[0x3][0xa28] ;  /* 0x00c14500ff3a77ac */ /* 0x000e620008000a00 */
[----:B------:R-:W-:Y:S02]  /*3b50*/  DADD R24, R24, -R20 ;  /* 0x0000000018187229 */ /* 0x000fe40000000814 */
[C---:B------:R-:W-:Y:S01]  /*3b60*/  DFMA R38, R18.reuse, UR56, R38 ;  /* 0x0000003812267c2b */ /* 0x040fe20008000026 */
[----:B------:R-:W3:Y:S01]  /*3b70*/  LDCU.64 UR56, c[0x3][0xa50] ;  /* 0x00c14a00ff3877ac */ /* 0x000ee20008000a00 */
[----:B----4-:R-:W-:Y:S02]  /*3b80*/  DFMA R44, R18, UR60, R44 ;  /* 0x0000003c122c7c2b */ /* 0x010fe4000800002c */
[----:B------:R-:W-:Y:S01]  /*3b90*/  DFMA R20, R36, UR50, R14 ;  /* 0x0000003224147c2b */ /* 0x000fe2000800000e */
[----:B------:R-:W4:Y:S01]  /*3ba0*/  LDCU.64 UR50, c[0x3][0xa58] ;  /* 0x00c14b00ff3277ac */ /* 0x000f220008000a00 */
[----:B------:R-:W-:-:S02]  /*3bb0*/  DFMA R46, R18, UR68, R46 ;  /* 0x00000044122e7c2b */ /* 0x000fc4000800002e */
[----:B------:R-:W-:Y:S01]  /*3bc0*/  DFMA R40, R6, UR30, RZ ;  /* 0x0000001e06287c2b */ /* 0x000fe200080000ff */
[----:B------:R-:W4:Y:S01]  /*3bd0*/  LDCU.64 UR30, c[0x3][0xa88] ;  /* 0x00c15100ff1e77ac */ /* 0x000f220008000a00 */
[C---:B------:R-:W-:Y:S02]  /*3be0*/  DFMA R22, R36.reuse, UR36, R22 ;  /* 0x0000002424167c2b */ /* 0x040fe40008000016 */
[C---:B0-----:R-:W-:Y:S01]  /*3bf0*/  DFMA R18, R36.reuse, UR46, R38 ;  /* 0x0000002e24127c2b */ /* 0x041fe20008000026 */
[----:B------:R-:W0:Y:S01]  /*3c00*/  LDCU.64 UR22, c[0x3][0xa68] ;  /* 0x00c14d00ff1677ac */ /* 0x000e220008000a00 */
[C---:B------:R-:W-:Y:S02]  /*3c10*/  DFMA R16, R36.reuse, UR62, R16 ;  /* 0x0000003e24107c2b */ /* 0x040fe40008000010 */
[C---:B--2---:R-:W-:Y:S01]  /*3c20*/  DFMA R14, R36.reuse, UR64, R44 ;  /* 0x00000040240e7c2b */ /* 0x044fe2000800002c */
[----:B------:R-:W2:Y:S01]  /*3c30*/  LDCU.64 UR34, c[0x3][0xa70] ;  /* 0x00c14e00ff2277ac */ /* 0x000ea20008000a00 */
[----:B------:R-:W-:-:S02]  /*3c40*/  DFMA R48, R36, UR66, R46 ;  /* 0x0000004224307c2b */ /* 0x000fc4000800002e */
[C---:B------:R-:W-:Y:S01]  /*3c50*/  DFMA R36, R6.reuse, UR12, RZ ;  /* 0x0000000c06247c2b */ /* 0x040fe200080000ff */
[----:B------:R-:W2:Y:S01]  /*3c60*/  LDCU.64 UR46, c[0x3][0xa80] ;  /* 0x00c15000ff2e77ac */ /* 0x000ea20008000a00 */
[C---:B------:R-:W-:Y:S02]  /*3c70*/  DFMA R38, R6.reuse, UR14, RZ ;  /* 0x0000000e06267c2b */ /* 0x040fe400080000ff */
[C---:B------:R-:W-:Y:S01]  /*3c80*/  DFMA R44, R6.reuse, UR26, RZ ;  /* 0x0000001a062c7c2b */ /* 0x040fe200080000ff */
[----:B------:R-:W2:Y:S01]  /*3c90*/  LDCU.64 UR26, c[0x3][0xaf8] ;  /* 0x00c15f00ff1a77ac */ /* 0x000ea20008000a00 */
[C---:B-----5:R-:W-:Y:S02]  /*3ca0*/  DFMA R46, R6.reuse, UR52, RZ ;  /* 0x00000034062e7c2b */ /* 0x060fe400080000ff */
[----:B-1----:R-:W-:Y:S01]  /*3cb0*/  DFMA R6, R6, UR58, RZ ;  /* 0x0000003a06067c2b */ /* 0x002fe200080000ff */
[----:B------:R-:W1:Y:S01]  /*3cc0*/  LDCU.64 UR52, c[0x3][0xae0] ;  /* 0x00c15c00ff3477ac */ /* 0x000e620008000a00 */
[----:B------:R-:W-:-:S02]  /*3cd0*/  DFMA R38, R4, UR18, R38 ;  /* 0x0000001204267c2b */ /* 0x000fc40008000026 */
[C---:B------:R-:W-:Y:S01]  /*3ce0*/  DFMA R44, R4.reuse, UR38, R44 ;  /* 0x00000026042c7c2b */ /* 0x040fe2000800002c */
[----:B------:R-:W5:Y:S01]  /*3cf0*/  LDCU.64 UR18, c[0x3][0xa98] ;  /* 0x00c15300ff1277ac */ /* 0x000f620008000a00 */
[C---:B---3--:R-:W-:Y:S02]  /*3d00*/  DFMA R40, R4.reuse, UR42, R40 ;  /* 0x0000002a04287c2b */ /* 0x048fe40008000028 */
[C---:B----4-:R-:W-:Y:S01]  /*3d10*/  DFMA R6, R4.reuse, UR50, R6 ;  /* 0x0000003204067c2b */ /* 0x050fe20008000006 */
[----:B------:R-:W3:Y:S01]  /*3d20*/  LDCU.64 UR42, c[0x3][0xaa8] ;  /* 0x00c15500ff2a77ac */ /* 0x000ee20008000a00 */
[----:B------:R-:W-:Y:S02]  /*3d30*/  DFMA R46, R4, UR56, R46 ;  /* 0x00000038042e7c2b */ /* 0x000fe4000800002e */
[----:B------:R-:W-:Y:S01]  /*3d40*/  DFMA R44, R8, UR54, R44 ;  /* 0x00000036082c7c2b */ /* 0x000fe2000800002c */
[----:B------:R-:W4:Y:S01]  /*3d50*/  LDCU.64 UR54, c[0x3][0xab8] ;  /* 0x00c15700ff3677ac */ /* 0x000f220008000a00 */
[----:B------:R-:W-:-:S02]  /*3d60*/  DFMA R36, R4, UR20, R36 ;  /* 0x0000001404247c2b */ /* 0x000fc40008000024 */
[C---:B------:R-:W-:Y:S01]  /*3d70*/  DFMA R6, R8.reuse, UR30, R6 ;  /* 0x0000001e08067c2b */ /* 0x040fe20008000006 */
[----:B------:R-:W1:Y:S01]  /*3d80*/  LDCU.64 UR30, c[0x3][0xaa0] ;  /* 0x00c15400ff1e77ac */ /* 0x000e620008000a00 */
[C---:B0-----:R-:W-:Y:S02]  /*3d90*/  DFMA R38, R8.reuse, UR22, R38 ;  /* 0x0000001608267c2b */ /* 0x041fe40008000026 */
[C---:B--2---:R-:W-:Y:S01]  /*3da0*/  DFMA R40, R8.reuse, UR34, R40 ;  /* 0x0000002208287c2b */ /* 0x044fe20008000028 */
[----:B------:R-:W0:Y:S01]  /*3db0*/  LDCU.64 UR50, c[0x3][0xab0] ;  /* 0x00c15600ff3277ac */ /* 0x000e220008000a00 */
[C---:B------:R-:W-:Y:S02]  /*3dc0*/  DFMA R46, R8.reuse, UR46, R46 ;  /* 0x0000002e082e7c2b */ /* 0x040fe4000800002e */
[----:B------:R-:W-:Y:S01]  /*3dd0*/  DFMA R36, R8, UR24, R36 ;  /* 0x0000001808247c2b */ /* 0x000fe20008000024 */
[----:B------:R-:W2:Y:S01]  /*3de0*/  LDCU.64 UR56, c[0x3][0xae8] ;  /* 0x00c15d00ff3877ac */ /* 0x000ea20008000a00 */
[----:B-----5:R-:W-:-:S02]  /*3df0*/  DFMA R38, R10, UR18, R38 ;  /* 0x000000120a267c2b */ /* 0x020fc40008000026 */
[C---:B---3--:R-:W-:Y:S01]  /*3e00*/  DFMA R44, R10.reuse, UR42, R44 ;  /* 0x0000002a0a2c7c2b */ /* 0x048fe2000800002c */
[----:B------:R-:W3:Y:S01]  /*3e10*/  LDCU.64 UR22, c[0x3][0xac8] ;  /* 0x00c15900ff1677ac */ /* 0x000ee20008000a00 */
[C---:B----4-:R-:W-:Y:S01]  /*3e20*/  DFMA R6, R10.reuse, UR54, R6 ;  /* 0x000000360a067c2b */ /* 0x050fe20008000006 */
[----:B------:R-:W4:Y:S01]  /*3e30*/  LDCU.64 UR34, c[0x3][0xad0] ;  /* 0x00c15a00ff2277ac */ /* 0x000f220008000a00 */
[C---:B------:R-:W-:Y:S02]  /*3e40*/  DFMA R36, R10.reuse, UR40, R36 ;  /* 0x000000280a247c2b */ /* 0x040fe40008000024 */
[C---:B-1----:R-:W-:Y:S01]  /*3e50*/  DFMA R40, R10.reuse, UR30, R40 ;  /* 0x0000001e0a287c2b */ /* 0x042fe20008000028 */
[----:B------:R-:W1:Y:S01]  /*3e60*/  LDCU.64 UR46, c[0x3][0xad8] ;  /* 0x00c15b00ff2e77ac */ /* 0x000e620008000a00 */
[----:B0-----:R-:W-:Y:S01]  /*3e70*/  DFMA R46, R10, UR50, R46 ;  /* 0x000000320a2e7c2b */ /* 0x001fe2000800002e */
[----:B------:R-:W0:Y:S03]  /*3e80*/  LDCU.64 UR58, c[0x3][0xb18] ;  /* 0x00c16300ff3a77ac */ /* 0x000e260008000a00 */
[----:B------:R-:W-:-:S02]  /*3e90*/  DFMA R36, R12, UR44, R36 ;  /* 0x0000002c0c247c2b */ /* 0x000fc40008000024 */
[C---:B--2---:R-:W-:Y:S01]  /*3ea0*/  DFMA R6, R12.reuse, UR56, R6 ;  /* 0x000000380c067c2b */ /* 0x044fe20008000006 */
[----:B------:R-:W2:Y:S01]  /*3eb0*/  LDCU.64 UR38, c[0x3][0xb00] ;  /* 0x00c16000ff2677ac */ /* 0x000ea20008000a00 */
[C---:B---3--:R-:W-:Y:S01]  /*3ec0*/  DFMA R38, R12.reuse, UR22, R38 ;  /* 0x000000160c267c2b */ /* 0x048fe20008000026 */
[----:B------:R-:W3:Y:S01]  /*3ed0*/  LDCU.64 UR18, c[0x3][0xb08] ;  /* 0x00c16100ff1277ac */ /* 0x000ee20008000a00 */
[C---:B------:R-:W-:Y:S02]  /*3ee0*/  DFMA R46, R12.reuse, UR52, R46 ;  /* 0x000000340c2e7c2b */ /* 0x040fe4000800002e */
[----:B----4-:R-:W-:Y:S01]  /*3ef0*/  DFMA R40, R12, UR34, R40 ;  /* 0x000000220c287c2b */ /* 0x010fe20008000028 */
[----:B------:R-:W4:Y:S01]  /*3f00*/  LDCU.64 UR30, c[0x3][0xb10] ;  /* 0x00c16200ff1e77ac */ /* 0x000f220008000a00 */
[----:B------:R-:W-:Y:S02]  /*3f10*/  DFMA R36, R24, UR48, R36 ;  /* 0x0000003018247c2b */ /* 0x000fe40008000024 */
[----:B-1----:R-:W-:-:S02]  /*3f20*/  DFMA R44, R12, UR46, R44 ;  /* 0x0000002e0c2c7c2b */ /* 0x002fc4000800002c */
[C---:B------:R-:W-:Y:S02]  /*3f30*/  DFMA R38, R24.reuse, UR26, R38 ;  /* 0x0000001a18267c2b */ /* 0x040fe40008000026 */
[----:B0-----:R-:W-:Y:S02]  /*3f40*/  DFMA R6, R24, UR58, R6 ;  /* 0x0000003a18067c2b */ /* 0x001fe40008000006 */
[----:B------:R-:W-:Y:S02]  /*3f50*/  DADD R4, R22, -R36 ;  /* 0x0000000016047229 */ /* 0x000fe40000000824 */
[----:B--2---:R-:W-:Y:S02]  /*3f60*/  DFMA R40, R24, UR38, R40 ;  /* 0x0000002618287c2b */ /* 0x004fe40008000028 */
[----:B------:R-:W-:Y:S02]  /*3f70*/  DADD R22, R22, R36 ;  /* 0x0000000016167229 */ /* 0x000fe40000000024 */
[----:B---3--:R-:W-:Y:S01]  /*3f80*/  DFMA R44, R24, UR18, R44 ;  /* 0x00000012182c7c2b */ /* 0x008fe2000800002c */
        /* <DEDUP_REMOVED lines=21> */
.L_x_427:
[----:B------:R-:W-:Y:S05]  /*40e0*/  BSYNC.RECONVERGENT B0 ;  /* 0x0000000000007941 */ /* 0x000fea0003800200 */
.L_x_426:
[----:B------:R-:W-:Y:S06]  /*40f0*/  BAR.SYNC.DEFER_BLOCKING 0x0 ;  /* 0x0000000000007b1d */ /* 0x000fec0000010000 */
[----:B------:R-:W-:Y:S04]  /*4100*/  BSSY.RECONVERGENT B0, `(.L_x_428) ;  /* 0x000008e000007945 */ /* 0x000fe80003800200 */
[----:B------:R-:W-:Y:S05]  /*4110*/  @P1 BRA `(.L_x_429) ;  /* 0x0000000800301947 */ /* 0x000fea0003800000 */
[----:B01----:R-:W-:Y:S01]  /*4120*/  LDS.64 R4, [R2] ;  /* 0x0000000002047984 */ /* 0x003fe20000000a00 */
[----:B------:R-:W0:Y:S03]  /*4130*/  LDCU.128 UR60, c[0x3][0x810] ;  /* 0x00c10200ff3c77ac */ /* 0x000e260008000c00 */
[----:B------:R-:W1:Y:S01]  /*4140*/  LDS.64 R6, [R2+0x3180] ;  /* 0x0031800002067984 */ /* 0x000e620000000a00 */
[----:B------:R-:W2:Y:S03]  /*4150*/  LDCU.128 UR64, c[0x3][0x820] ;  /* 0x00c10400ff4077ac */ /* 0x000ea60008000c00 */
[----:B------:R-:W-:Y:S01]  /*4160*/  LDS.64 R10, [R2+0x480] ;  /* 0x00048000020a7984 */ /* 0x000fe20000000a00 */
[----:B------:R-:W3:Y:S03]  /*4170*/  LDCU.128 UR52, c[0x3][0x840] ;  /* 0x00c10800ff3477ac */ /* 0x000ee60008000c00 */
[----:B------:R-:W4:Y:S01]  /*4180*/  LDS.64 R12, [R2+0x2d00] ;  /* 0x002d0000020c7984 */ /* 0x000f220000000a00 */
[----:B------:R-:W5:Y:S03]  /*4190*/  LDCU.128 UR68, c[0x3][0x850] ;  /* 0x00c10a00ff4477ac */ /* 0x000f660008000c00 */
[----:B------:R-:W-:Y:S01]  /*41a0*/  LDS.64 R14, [R2+0x900] ;  /* 0x00090000020e7984 */ /* 0x000fe20000000a00 */
[----:B------:R-:W5:Y:S03]  /*41b0*/  LDCU.128 UR56, c[0x3][0xa10] ;  /* 0x00c14200ff3877ac */ /* 0x000f660008000c00 */
[----:B------:R-:W5:Y:S01]  /*41c0*/  LDS.64 R16, [R2+0x2880] ;  /* 0x0028800002107984 */ /* 0x000f620000000a00 */
[----:B------:R-:W5:Y:S01]  /*41d0*/  LDCU.64 UR18, c[0x3][0xa38] ;  /* 0x00c14700ff1277ac */ /* 0x000f620008000a00 */
[----:B------:R-:W5:Y:S01]  /*41e0*/  LDCU.64 UR22, c[0x3][0x868] ;  /* 0x00c10d00ff1677ac */ /* 0x000f620008000a00 */
[----:B------:R-:W5:Y:S01]  /*41f0*/  LDCU.64 UR26, c[0x3][0xa68] ;  /* 0x00c14d00ff1a77ac */ /* 0x000f620008000a00 */
[----:B------:R-:W5:Y:S01]  /*4200*/  LDCU.64 UR34, c[0x3][0x898] ;  /* 0x00c11300ff2277ac */ /* 0x000f620008000a00 */
[----:B------:R-:W5:Y:S01]  /*4210*/  LDCU.64 UR42, c[0x3][0xa98] ;  /* 0x00c15300ff2a77ac */ /* 0x000f620008000a00 */
[----:B------:R-:W5:Y:S01]  /*4220*/  LDCU.128 UR72, c[0x3][0xab0] ;  /* 0x00c15600ff4877ac */ /* 0x000f620008000c00 */
[C-C-:B-1----:R-:W-:Y:S01]  /*4230*/  DADD R8, R4.reuse, R6.reuse ;  /* 0x0000000004087229 */ /* 0x142fe20000000006 */
[----:B------:R-:W1:Y:S01]  /*4240*/  LDCU.64 UR38, c[0x3][0x8c8] ;  /* 0x00c11900ff2677ac */ /* 0x000e620008000a00 */
[----:B------:R-:W-:Y:S01]  /*4250*/  DADD R4, R4, -R6 ;  /* 0x0000000004047229 */ /* 0x000fe20000000806 */
[----:B------:R-:W1:Y:S01]  /*4260*/  LDCU.64 UR30, c[0x3][0xac8] ;  /* 0x00c15900ff1e77ac */ /* 0x000e620008000a00 */
[----:B----4-:R-:W-:-:S02]  /*4270*/  DADD R6, R10, R12 ;  /* 0x000000000a067229 */ /* 0x010fc4000000000c */
[----:B------:R-:W-:Y:S02]  /*4280*/  DADD R10, R10, -R12 ;  /* 0x000000000a0a7229 */ /* 0x000fe4000000080c */
[C---:B0-----:R-:W-:Y:S02]  /*4290*/  DFMA R20, R8.reuse, UR60, RZ ;  /* 0x0000003c08147c2b */ /* 0x041fe400080000ff */
[C---:B------:R-:W-:Y:S02]  /*42a0*/  DFMA R12, R8.reuse, UR4, RZ ;  /* 0x00000004080c7c2b */ /* 0x040fe400080000ff */
[C---:B--2---:R-:W-:Y:S02]  /*42b0*/  DFMA R24, R8.reuse, UR64, RZ ;  /* 0x0000004008187c2b */ /* 0x044fe400080000ff */
[----:B------:R-:W-:Y:S01]  /*42c0*/  DFMA R30, R8, UR66, RZ ;  /* 0x00000042081e7c2b */ /* 0x000fe200080000ff */
[----:B------:R-:W0:Y:S01]  /*42d0*/  LDCU.128 UR64, c[0x3][0xa40] ;  /* 0x00c14800ff4077ac */ /* 0x000e220008000c00 */
[----:B---3--:R-:W-:-:S02]  /*42e0*/  DFMA R28, R6, UR52, R20 ;  /* 0x00000034061c7c2b */ /* 0x008fc40008000014 */
[C---:B------:R-:W-:Y:S01]  /*42f0*/  DFMA R22, R8.reuse, UR62, RZ ;  /* 0x0000003e08167c2b */ /* 0x040fe200080000ff */
[----:B------:R-:W2:Y:S01]  /*4300*/  LDCU.128 UR60, c[0x3][0xa20] ;  /* 0x00c14400ff3c77ac */ /* 0x000ea20008000c00 */
[----:B------:R-:W-:Y:S02]  /*4310*/  DFMA R18, R8, UR6, RZ ;  /* 0x0000000608127c2b */ /* 0x000fe400080000ff */
[C---:B------:R-:W-:Y:S01]  /*4320*/  DFMA R20, R6.reuse, UR8, R12 ;  /* 0x0000000806147c2b */ /* 0x040fe2000800000c */
[----:B------:R-:W-:Y:S01]  /*4330*/  LDS.64 R8, [R2+0xd80] ;  /* 0x000d800002087984 */ /* 0x000fe20000000a00 */
[C---:B-----5:R-:W-:Y:S02]  /*4340*/  DFMA R38, R6.reuse, UR68, R24 ;  /* 0x0000004406267c2b */ /* 0x060fe40008000018 */
[C---:B------:R-:W-:Y:S01]  /*4350*/  DFMA R32, R6.reuse, UR54, R22 ;  /* 0x0000003606207c2b */ /* 0x040fe20008000016 */
[----:B------:R-:W3:Y:S01]  /*4360*/  LDS.64 R12, [R2+0x2400] ;  /* 0x00240000020c7984 */ /* 0x000ee20000000a00 */
[C---:B------:R-:W-:Y:S01]  /*4370*/  DFMA R26, R6.reuse, UR10, R18 ;  /* 0x0000000a061a7c2b */ /* 0x040fe20008000012 */
[----:B------:R-:W4:Y:S01]  /*4380*/  LDCU.128 UR52, c[0x3][0xa50] ;  /* 0x00c14a00ff3477ac */ /* 0x000f220008000c00 */
[----:B------:R-:W-:-:S02]  /*4390*/  DFMA R42, R6, UR70, R30 ;  /* 0x00000046062a7c2b */ /* 0x000fc4000800001e */
[C---:B------:R-:W-:Y:S01]  /*43a0*/  DFMA R6, R4.reuse, UR56, RZ ;  /* 0x0000003804067c2b */ /* 0x040fe200080000ff */
[----:B------:R-:W5:Y:S01]  /*43b0*/  LDCU.128 UR68, c[0x3][0xae0] ;  /* 0x00c15c00ff4477ac */ /* 0x000f620008000c00 */
[C---:B------:R-:W-:Y:S02]  /*43c0*/  DFMA R22, R4.reuse, UR58, RZ ;  /* 0x0000003a04167c2b */ /* 0x040fe400080000ff */
[C---:B------:R-:W-:Y:S01]  /*43d0*/  DFMA R18, R4.reuse, UR12, RZ ;  /* 0x0000000c04127c2b */ /* 0x040fe200080000ff */
[----:B------:R-:W1:Y:S01]  /*43e0*/  LDCU.128 UR56, c[0x3][0x870] ;  /* 0x00c10e00ff3877ac */ /* 0x000e620008000c00 */
[----:B--2---:R-:W-:Y:S02]  /*43f0*/  DFMA R36, R4, UR60, RZ ;  /* 0x0000003c04247c2b */ /* 0x004fe400080000ff */
[C---:B0-----:R-:W-:Y:S02]  /*4400*/  DFMA R30, R10.reuse, UR64, R6 ;  /* 0x000000400a1e7c2b */ /* 0x041fe40008000006 */
[C---:B------:R-:W-:Y:S01]  /*4410*/  DFMA R34, R10.reuse, UR66, R22 ;  /* 0x000000420a227c2b */ /* 0x040fe20008000016 */
[----:B------:R-:W-:Y:S01]  /*4420*/  LDS.64 R6, [R2+0x1200] ;  /* 0x0012000002067984 */ /* 0x000fe20000000a00 */
[----:B------:R-:W-:Y:S01]  /*4430*/  DFMA R22, R10, UR20, R18 ;  /* 0x000000140a167c2b */ /* 0x000fe20008000012 */
[----:B------:R-:W0:Y:S01]  /*4440*/  LDCU.128 UR64, c[0x3][0xa70] ;  /* 0x00c14e00ff4077ac */ /* 0x000e220008000c00 */
[C---:B------:R-:W-:Y:S01]  /*4450*/  DFMA R40, R4.reuse, UR62, RZ ;  /* 0x0000003e04287c2b */ /* 0x040fe200080000ff */
[----:B------:R-:W2:Y:S01]  /*4460*/  LDS.64 R18, [R2+0x1f80] ;  /* 0x001f800002127984 */ /* 0x000ea20000000a00 */
[----:B------:R-:W-:Y:S01]  /*4470*/  DFMA R24, R4, UR14, RZ ;  /* 0x0000000e04187c2b */ /* 0x000fe200080000ff */
[----:B------:R-:W5:Y:S01]  /*4480*/  LDCU.128 UR60, c[0x3][0x880] ;  /* 0x00c11000ff3c77ac */ /* 0x000f620008000c00 */
[----:B------:R-:W-:-:S02]  /*4490*/  DADD R4, R14, R16 ;  /* 0x000000000e047229 */ /* 0x000fc40000000010 */
[C---:B----4-:R-:W-:Y:S02]  /*44a0*/  DFMA R36, R10.reuse, UR52, R36 ;  /* 0x000000340a247c2b */ /* 0x050fe40008000024 */
[----:B------:R-:W-:Y:S01]  /*44b0*/  DFMA R40, R10, UR54, R40 ;  /* 0x000000360a287c2b */ /* 0x000fe20008000028 */
[----:B------:R-:W4:Y:S01]  /*44c0*/  LDCU.128 UR52, c[0x3][0xa80] ;  /* 0x00c15000ff3477ac */ /* 0x000f220008000c00 */
[----:B------:R-:W-:Y:S02]  /*44d0*/  DADD R14, R14, -R16 ;  /* 0x000000000e0e7229 */ /* 0x000fe40000000810 */
[C---:B-1----:R-:W-:Y:S01]  /*44e0*/  DFMA R28, R4.reuse, UR56, R28 ;  /* 0x00000038041c7c2b */ /* 0x042fe2000800001c */
[----:B------:R-:W-:Y:S01]  /*44f0*/  LDS.64 R16, [R2+0x1b00] ;  /* 0x001b000002107984 */ /* 0x000fe20000000a00 */
[----:B------:R-:W-:Y:S01]  /*4500*/  DFMA R32, R4, UR58, R32 ;  /* 0x0000003a04207c2b */ /* 0x000fe20008000020 */
[----:B------:R-:W1:Y:S01]  /*4510*/  LDCU.128 UR56, c[0x3][0x8a0] ;  /* 0x00c11400ff3877ac */ /* 0x000e620008000c00 */
[----:B------:R-:W-:Y:S01]  /*4520*/  DFMA R24, R10, UR18, R24 ;  /* 0x000000120a187c2b */ /* 0x000fe20008000018 */
[----:B------:R2:W2:Y:S01]  /*4530*/  LDS.64 R10, [R2+0x1680] ;  /* 0x00168000020a7984 */ /* 0x0004a20000000a00 */
[C---:B------:R-:W-:Y:S01]  /*4540*/  DFMA R20, R4.reuse, UR16, R20 ;  /* 0x0000001004147c2b */ /* 0x040fe20008000014 */
[----:B------:R-:W2:Y:S01]  /*4550*/  LDCU.64 UR18, c[0x3][0x8f8] ;  /* 0x00c11f00ff1277ac */ /* 0x000ea20008000a00 */
[----:B-----5:R-:W-:-:S02]  /*4560*/  DFMA R38, R4, UR60, R38 ;  /* 0x0000003c04267c2b */ /* 0x020fc40008000026 */
[C---:B------:R-:W-:Y:S01]  /*4570*/  DFMA R42, R4.reuse, UR62, R42 ;  /* 0x0000003e042a7c2b */ /* 0x040fe2000800002a */
[----:B------:R-:W5:Y:S01]  /*4580*/  LDCU.128 UR60, c[0x3][0x8b0] ;  /* 0x00c11600ff3c77ac */ /* 0x000f620008000c00 */
[----:B------:R-:W-:Y:S02]  /*4590*/  DFMA R26, R4, UR22, R26 ;  /* 0x00000016041a7c2b */ /* 0x000fe4000800001a */
[C---:B0-----:R-:W-:Y:S01]  /*45a0*/  DFMA R30, R14.reuse, UR64, R30 ;  /* 0x000000400e1e7c2b */ /* 0x041fe2000800001e */
[----:B------:R-:W0:Y:S01]  /*45b0*/  LDCU.64 UR22, c[0x3][0xaf8] ;  /* 0x00c15f00ff1677ac */ /* 0x000e220008000a00 */
[----:B------:R-:W-:Y:S02]  /*45c0*/  DFMA R34, R14, UR66, R34 ;  /* 0x000000420e227c2b */ /* 0x000fe40008000022 */
[----:B---3--:R-:W-:Y:S01]  /*45d0*/  DADD R4, R8, R12 ;  /* 0x0000000008047229 */ /* 0x008fe2000000000c */
[----:B------:R-:W3:Y:S01]  /*45e0*/  LDCU.128 UR64, c[0x3][0xaa0] ;  /* 0x00c15400ff4077ac */ /* 0x000ee20008000c00 */
[----:B----4-:R-:W-:-:S02]  /*45f0*/  DFMA R36, R14, UR52, R36 ;  /* 0x000000340e247c2b */ /* 0x010fc40008000024 */
[----:B------:R-:W-:Y:S01]  /*4600*/  DFMA R40, R14, UR54, R40 ;  /* 0x000000360e287c2b */ /* 0x000fe20008000028 */
[----:B------:R-:W4:Y:S01]  /*4610*/  LDCU.128 UR52, c[0x3][0x8d0] ;  /* 0x00c11a00ff3477ac */ /* 0x000f220008000c00 */
[----:B------:R-:W-:Y:S02]  /*4620*/  DADD R8, R8, -R12 ;  /* 0x0000000008087229 */ /* 0x000fe4000000080c */
[C---:B-1----:R-:W-:Y:S02]  /*4630*/  DFMA R28, R4.reuse, UR56, R28 ;  /* 0x00000038041c7c2b */ /* 0x042fe4000800001c */
[C---:B------:R-:W-:Y:S01]  /*4640*/  DFMA R32, R4.reuse, UR58, R32 ;  /* 0x0000003a04207c2b */ /* 0x040fe20008000020 */
[----:B------:R-:W1:Y:S01]  /*4650*/  LDCU.128 UR56, c[0x3][0xad0] ;  /* 0x00c15a00ff3877ac */ /* 0x000e620008000c00 */
[C---:B-----5:R-:W-:Y:S02]  /*4660*/  DFMA R38, R4.reuse, UR60, R38 ;  /* 0x0000003c04267c2b */ /* 0x060fe40008000026 */
[----:B------:R-:W-:Y:S01]  /*4670*/  DFMA R42, R4, UR62, R42 ;  /* 0x0000003e042a7c2b */ /* 0x000fe2000800002a */
[----:B------:R-:W5:Y:S01]  /*4680*/  LDCU.128 UR60, c[0x3][0x8e0] ;  /* 0x00c11c00ff3c77ac */ /* 0x000f620008000c00 */
[----:B------:R-:W-:-:S02]  /*4690*/  DFMA R22, R14, UR24, R22 ;  /* 0x000000180e167c2b */ /* 0x000fc40008000016 */
[----:B------:R-:W-:Y:S02]  /*46a0*/  DFMA R24, R14, UR26, R24 ;  /* 0x0000001a0e187c2b */ /* 0x000fe40008000018 */
[----:B--2---:R-:W-:Y:S02]  /*46b0*/  DADD R2, R6, R18 ;  /* 0x0000000006027229 */ /* 0x004fe40000000012 */
[C---:B---3--:R-:W-:Y:S02]  /*46c0*/  DFMA R30, R8.reuse, UR64, R30 ;  /* 0x00000040081e7c2b */ /* 0x048fe4000800001e */
[----:B------:R-:W-:Y:S01]  /*46d0*/  DFMA R34, R8, UR66, R34 ;  /* 0x0000004208227c2b */ /* 0x000fe20008000022 */
[----:B------:R-:W2:Y:S01]  /*46e0*/  LDCU.128 UR64, c[0x3][0x900] ;  /* 0x00c12000ff4077ac */ /* 0x000ea20008000c00 */
[----:B------:R-:W-:Y:S02]  /*46f0*/  DADD R6, R6, -R18 ;  /* 0x0000000006067229 */ /* 0x000fe40000000812 */
[----:B------:R-:W-:-:S02]  /*4700*/  DFMA R20, R4, UR28, R20 ;  /* 0x0000001c04147c2b */ /* 0x000fc40008000014 */
[----:B------:R-:W-:Y:S02]  /*4710*/  DFMA R26, R4, UR34, R26 ;  /* 0x00000022041a7c2b */ /* 0x000fe4000800001a */
[C---:B------:R-:W-:Y:S02]  /*4720*/  DFMA R22, R8.reuse, UR40, R22 ;  /* 0x0000002808167c2b */ /* 0x040fe40008000016 */
[C---:B------:R-:W-:Y:S02]  /*4730*/  DFMA R24, R8.reuse, UR42, R24 ;  /* 0x0000002a08187c2b */ /* 0x040fe40008000018 */
[C---:B------:R-:W-:Y:S02]  /*4740*/  DFMA R36, R8.reuse, UR72, R36 ;  /* 0x0000004808247c2b */ /* 0x040fe40008000024 */
[----:B------:R-:W-:Y:S01]  /*4750*/  DFMA R40, R8, UR74, R40 ;  /* 0x0000004a08287c2b */ /* 0x000fe20008000028 */
[----:B------:R-:W3:Y:S01]  /*4760*/  LDCU.128 UR72, c[0x3][0x910] ;  /* 0x00c12200ff4877ac */ /* 0x000ee20008000c00 */
[----:B----4-:R-:W-:-:S02]  /*4770*/  DFMA R28, R2, UR52, R28 ;  /* 0x00000034021c7c2b */ /* 0x010fc4000800001c */
[----:B------:R-:W-:Y:S01]  /*4780*/  DFMA R32, R2, UR54, R32 ;  /* 0x0000003602207c2b */ /* 0x000fe20008000020 */
[----:B------:R-:W4:Y:S01]  /*4790*/  LDCU.128 UR52, c[0x3][0xb10] ;  /* 0x00c16200ff3477ac */ /* 0x000f220008000c00 */
[C---:B-1----:R-:W-:Y:S02]  /*47a0*/  DFMA R4, R6.reuse, UR56, R30 ;  /* 0x0000003806047c2b */ /* 0x042fe4000800001e */
[----:B------:R-:W-:Y:S01]  /*47b0*/  DFMA R8, R6, UR58, R34 ;  /* 0x0000003a06087c2b */ /* 0x000fe20008000022 */
[----:B------:R-:W1:Y:S01]  /*47c0*/  LDCU.128 UR56, c[0x3][0xb00] ;  /* 0x00c16000ff3877ac */ /* 0x000e620008000c00 */
[C---:B------:R-:W-:Y:S02]  /*47d0*/  DFMA R20, R2.reuse, UR32, R20 ;  /* 0x0000002002147c2b */ /* 0x040fe40008000014 */
[C---:B------:R-:W-:Y:S02]  /*47e0*/  DFMA R26, R2.reuse, UR38, R26 ;  /* 0x00000026021a7c2b */ /* 0x040fe4000800001a */
[----:B-----5:R-:W-:-:S02]  /*47f0*/  DFMA R38, R2, UR60, R38 ;  /* 0x0000003c02267c2b */ /* 0x020fc40008000026 */
[----:B------:R-:W-:Y:S02]  /*4800*/  DFMA R42, R2, UR62, R42 ;  /* 0x0000003e022a7c2b */ /* 0x000fe4000800002a */
[----:B------:R-:W-:Y:S02]  /*4810*/  DADD R2, R10, R16 ;  /* 0x000000000a027229 */ /* 0x000fe40000000010 */
[C---:B------:R-:W-:Y:S02]  /*4820*/  DFMA R24, R6.reuse, UR30, R24 ;  /* 0x0000001e06187c2b */ /* 0x040fe40008000018 */
[----:B------:R-:W-:Y:S02]  /*4830*/  DFMA R40, R6, UR70, R40 ;  /* 0x0000004606287c2b */ /* 0x000fe40008000028 */
[----:B------:R-:W-:Y:S02]  /*4840*/  DADD R10, R10, -R16 ;  /* 0x000000000a0a7229 */ /* 0x000fe40000000810 */
[----:B------:R-:W-:-:S02]  /*4850*/  DFMA R22, R6, UR44, R22 ;  /* 0x0000002c06167c2b */ /* 0x000fc40008000016 */
[----:B------:R-:W-:Y:S02]  /*4860*/  DFMA R36, R6, UR68, R36 ;  /* 0x0000004406247c2b */ /* 0x000fe40008000024 */
[C---:B--2---:R-:W-:Y:S02]  /*4870*/  DFMA R34, R2.reuse, UR64, R28 ;  /* 0x0000004002227c2b */ /* 0x044fe4000800001c */
[C---:B------:R-:W-:Y:S02]  /*4880*/  DFMA R86, R2.reuse, UR66, R32 ;  /* 0x0000004202567c2b */ /* 0x040fe40008000020 */
[C---:B------:R-:W-:Y:S02]  /*4890*/  DFMA R30, R2.reuse, UR18, R26 ;  /* 0x00000012021e7c2b */ /* 0x040fe4000800001a */
[----:B---3--:R-:W-:Y:S02]  /*48a0*/  DFMA R42, R2, UR74, R42 ;  /* 0x0000004a022a7c2b */ /* 0x008fe4000800002a */
[----:B----4-:R-:W-:-:S02]  /*48b0*/  DFMA R40, R10, UR54, R40 ;  /* 0x000000360a287c2b */ /* 0x010fc40008000028 */
[C---:B0-----:R-:W-:Y:S02]  /*48c0*/  DFMA R24, R10.reuse, UR22, R24 ;  /* 0x000000160a187c2b */ /* 0x041fe40008000018 */
[C---:B-1----:R-:W-:Y:S02]  /*48d0*/  DFMA R4, R10.reuse, UR56, R4 ;  /* 0x000000380a047c2b */ /* 0x042fe40008000004 */
[----:B------:R-:W-:Y:S02]  /*48e0*/  DFMA R8, R10, UR58, R8 ;  /* 0x0000003a0a087c2b */ /* 0x000fe40008000008 */
[C---:B------:R-:W-:Y:S02]  /*48f0*/  DFMA R20, R2.reuse, UR36, R20 ;  /* 0x0000002402147c2b */ /* 0x040fe40008000014 */
[----:B------:R-:W-:Y:S02]  /*4900*/  DFMA R38, R2, UR72, R38 ;  /* 0x0000004802267c2b */ /* 0x000fe40008000026 */
[----:B------:R-:W-:-:S02]  /*4910*/  DFMA R22, R10, UR48, R22 ;  /* 0x000000300a167c2b */ /* 0x000fc40008000016 */
[----:B------:R-:W-:Y:S02]  /*4920*/  DFMA R36, R10, UR52, R36 ;  /* 0x000000340a247c2b */ /* 0x000fe40008000024 */
        /* <DEDUP_REMOVED lines=9> */
[C-C-:B------:R-:W-:Y:S02]  /*49c0*/  DADD R42, R38.reuse, -R36.reuse ;  /* 0x00000000262a7229 */ /* 0x140fe40000000824 */
[----:B------:R-:W-:-:S11]  /*49d0*/  DADD R54, R38, R36 ;  /* 0x0000000026367229 */ /* 0x000fd60000000024 */
.L_x_429:
[----:B------:R-:W-:Y:S05]  /*49e0*/  BSYNC.RECONVERGENT B0 ;  /* 0x0000000000007941 */ /* 0x000fea0003800200 */
.L_x_428:
[----:B------:R-:W-:Y:S06]  /*49f0*/  BAR.SYNC.DEFER_BLOCKING 0x0 ;  /* 0x0000000000007b1d */ /* 0x000fec0000010000 */
[----:B------:R-:W-:Y:S05]  /*4a00*/  @!P0 EXIT ;  /* 0x000000000000894d */ /* 0x000fea0003800000 */
[----:B01----:R-:W0:Y:S01]  /*4a10*/  S2R R5, SR_TID.X ;  /* 0x0000000000057919 */ /* 0x003e220000002100 */
        /* <DEDUP_REMOVED lines=15> */
.L_x_430:
        /* <DEDUP_REMOVED lines=15> */
.L_x_2960:


//--------------------- .text._Z32massMatrixMultiplyRegisterKernelILi11ELi12ELi1EEviPKdS1_S1_S1_Pd --------------------------
	.section	.text._Z32massMatrixMultiplyRegisterKernelILi11ELi12ELi1EEviPKdS1_S1_S1_Pd,"ax",@progbits
	.align	128
        .global         _Z32massMatrixMultiplyRegisterKernelILi11ELi12ELi1EEviPKdS1_S1_S1_Pd
        .type           _Z32massMatrixMultiplyRegisterKernelILi11ELi12ELi1EEviPKdS1_S1_S1_Pd,@function
        .size           _Z32massMatrixMultiplyRegisterKernelILi11ELi12ELi1EEviPKdS1_S1_S1_Pd,(.L_x_2961 - _Z32massMatrixMultiplyRegisterKernelILi11ELi12ELi1EEviPKdS1_S1_S1_Pd)
        .other          _Z32massMatrixMultiplyRegisterKernelILi11ELi12ELi1EEviPKdS1_S1_S1_Pd,@"STO_CUDA_ENTRY STV_DEFAULT"
_Z32massMatrixMultiplyRegisterKernelILi11ELi12ELi1EEviPKdS1_S1_S1_Pd:
.text._Z32massMatrixMultiplyRegisterKernelILi11ELi12ELi1EEviPKdS1_S1_S1_Pd:
        /* <DEDUP_REMOVED lines=15> */
[C---:B------:R-:W-:Y:S01]  /*00f0*/  @!P0 VIADD R0, R93.reuse, 0x3600 ;  /* 0x000036005d008836 */ /* 0x040fe20000000000 */
        /* <DEDUP_REMOVED lines=11> */
[C---:B------:R-:W-:Y:S01]  /*01b0*/  @!P0 IMAD R9, R68.reuse, 0x8, R9 ;  /* 0x0000000844098824 */ /* 0x040fe200078e0209 */
[C---:B------:R-:W-:Y:S01]  /*01c0*/  ISETP.GT.U32.AND P1, PT, R68.reuse, 0x78, PT ;  /* 0x000000784400780c */ /* 0x040fe20003f24070 */
[C---:B------:R-:W-:Y:S01]  /*01d0*/  IMAD R0, R17.reuse, 0xba2f, RZ ;  /* 0x0000ba2f11007824 */ /* 0x040fe200078e02ff */
[----:B------:R-:W-:Y:S01]  /*01e0*/  SHF.R.U32.HI R6, RZ, 0x8, R6 ;  /* 0x00000008ff067819 */ /* 0x000fe20000011606 */
[----:B------:R-:W-:Y:S01]  /*01f0*/  IMAD R17, R17, 0x1556, RZ ;  /* 0x0000155611117824 */ /* 0x000fe200078e02ff */
[----:B------:R-:W-:-:S02]  /*0200*/  ISETP.GT.U32.AND P2, PT, R68, 0x83, PT ;  /* 0x000000834400780c */ /* 0x000fc40003f44070 */
[----:B------:R-:W-:Y:S01]  /*0210*/  SHF.R.U32.HI R0, RZ, 0x13, R0 ;  /* 0x00000013ff007819 */ /* 0x000fe20000011600 */
[----:B------:R-:W-:Y:S01]  /*0220*/  IMAD.MOV R11, RZ, RZ, -R6 ;  /* 0x000000ffff0b7224 */ /* 0x000fe200078e0a06 */
[----:B------:R-:W-:Y:S02]  /*0230*/  SHF.R.U32.HI R17, RZ, 0x10, R17 ;  /* 0x00000010ff117819 */ /* 0x000fe40000011611 */
[----:B------:R-:W-:Y:S02]  /*0240*/  PRMT R0, R0, 0x9910, RZ ;  /* 0x0000991000007816 */ /* 0x000fe400000000ff */
[----:B------:R-:W-:-:S03]  /*0250*/  PRMT R11, R11, 0x7710, RZ ;  /* 0x000077100b0b7816 */ /* 0x000fc600000000ff */
[----:B------:R-:W-:Y:S02]  /*0260*/  IMAD R0, R0, 0xb, RZ ;  /* 0x0000000b00007824 */ /* 0x000fe400078e02ff */
[----:B------:R-:W-:Y:S02]  /*0270*/  IMAD.IADD R8, R11, 0x1, R68 ;  /* 0x000000010b087824 */ /* 0x000fe400078e0244 */
[----:B------:R-:W-:Y:S01]  /*0280*/  IMAD.MOV R0, RZ, RZ, -R0 ;  /* 0x000000ffff007224 */ /* 0x000fe200078e0a00 */
[----:B------:R-:W-:Y:S01]  /*0290*/  BSSY.RECONVERGENT B0, `(.L_x_431) ;  /* 0x000015c000007945 */ /* 0x000fe20003800200 */
[----:B--2---:R1:W-:Y:S04]  /*02a0*/  @!P0 STS.64 [R7], R2 ;  /* 0x0000000207008388 */ /* 0x0043e80000000a00 */
[----:B---3--:R2:W-:Y:S01]  /*02b0*/  @!P0 STS.64 [R9], R4 ;  /* 0x0000000409008388 */ /* 0x0085e20000000a00 */
[----:B------:R-:W-:Y:S01]  /*02c0*/  BAR.SYNC.DEFER_BLOCKING 0x0 ;  /* 0x0000000000007b1d */ /* 0x000fe20000010000 */
[----:B------:R-:W-:-:S02]  /*02d0*/  ISETP.GE.U32.AND P0, PT, R68, 0x79, PT ;  /* 0x000000794400780c */ /* 0x000fc40003f06070 */
[----:B-1----:R-:W-:Y:S02]  /*02e0*/  LOP3.LUT R3, R8, 0xfe, RZ, 0xc0, !PT ;  /* 0x000000fe08037812 */ /* 0x002fe400078ec0ff */
[----:B--2---:R-:W-:Y:S02]  /*02f0*/  PRMT R5, R0, 0x7710, RZ ;  /* 0x0000771000057816 */ /* 0x004fe400000000ff */
[----:B------:R-:W-:-:S03]  /*0300*/  LEA.HI R3, R3, R6, RZ, 0x1f ;  /* 0x0000000603037211 */ /* 0x000fc600078ff8ff */
[----:B------:R-:W-:Y:S01]  /*0310*/  IMAD.IADD R0, R5, 0x1, R68 ;  /* 0x0000000105007824 */ /* 0x000fe200078e0244 */
[----:B------:R-:W-:-:S04]  /*0320*/  LOP3.LUT R3, R3, 0xf8, RZ, 0xc0, !PT ;  /* 0x000000f803037812 */ /* 0x000fc800078ec0ff */
[----:B------:R-:W-:Y:S02]  /*0330*/  SHF.R.U32.HI R3, RZ, 0x3, R3 ;  /* 0x00000003ff037819 */ /* 0x000fe40000011603 */
[----:B------:R-:W-:-:S03]  /*0340*/  LOP3.LUT R12, R0, 0xffff, RZ, 0xc0, !PT ;  /* 0x0000ffff000c7812 */ /* 0x000fc600078ec0ff */
[C---:B------:R-:W-:Y:S01]  /*0350*/  IMAD R2, R3.reuse, 0x60, R16 ;  /* 0x0000006003027824 */ /* 0x040fe200078e0210 */
[----:B------:R-:W1:Y:S03]  /*0360*/  LDS.128 R36, [R93+0x3730] ;  /* 0x003730005d247984 */ /* 0x000e660000000c00 */
[--C-:B------:R-:W-:Y:S01]  /*0370*/  IMAD R3, R3, 0x420, R2.reuse ;  /* 0x0000042003037824 */ /* 0x100fe200078e0202 */
[----:B------:R-:W2:Y:S01]  /*0380*/  LDS.128 R20, [R93+0x3620] ;  /* 0x003620005d147984 */ /* 0x000ea20000000c00 */
[C---:B------:R-:W-:Y:S02]  /*0390*/  IMAD R0, R12.reuse, 0x8, R2 ;  /* 0x000000080c007824 */ /* 0x040fe400078e0202 */
[----:B------:R-:W-:Y:S01]  /*03a0*/  IMAD R2, R12, 0x8, R3 ;  /* 0x000000080c027824 */ /* 0x000fe200078e0203 */
[----:B------:R-:W3:Y:S01]  /*03b0*/  LDS.128 R28, [R93+0x3740] ;  /* 0x003740005d1c7984 */ /* 0x000ee20000000c00 */
[----:B0-----:R-:W-:-:S03]  /*03c0*/  VIADD R3, R18, UR4 ;  /* 0x0000000412037c36 */ /* 0x001fc60008000000 */
[----:B------:R-:W0:Y:S02]  /*03d0*/  LDS.128 R32, [R93+0x3640] ;  /* 0x003640005d207984 */ /* 0x000e240000000c00 */
[----:B------:R-:W-:Y:S02]  /*03e0*/  ISETP.LT.AND P0, PT, R3, UR5, !P0 ;  /* 0x0000000503007c0c */ /* 0x000fe4000c701270 */
[----:B------:R-:W4:Y:S04]  /*03f0*/  LDS.128 R24, [R93+0x3760] ;  /* 0x003760005d187984 */ /* 0x000f280000000c00 */
[----:B------:R-:W4:Y:S04]  /*0400*/  LDS.128 R64, [R93+0x3790] ;  /* 0x003790005d407984 */ /* 0x000f280000000c00 */
[----:B------:R-:W4:Y:S04]  /*0410*/  LDS.128 R56, [R93+0x3680] ;  /* 0x003680005d387984 */ /* 0x000f280000000c00 */
[----:B------:R-:W4:Y:S04]  /*0420*/  LDS.128 R40, [R93+0x3650] ;  /* 0x003650005d287984 */ /* 0x000f280000000c00 */
[----:B------:R-:W4:Y:S04]  /*0430*/  LDS.128 R44, [R93+0x3770] ;  /* 0x003770005d2c7984 */ /* 0x000f280000000c00 */
[----:B------:R-:W4:Y:S01]  /*0440*/  LDS.128 R52, [R93+0x37a0] ;  /* 0x0037a0005d347984 */ /* 0x000f220000000c00 */
[----:B-1----:R-:W-:-:S03]  /*0450*/  R2UR UR6, R36 ;  /* 0x00000000240672ca */ /* 0x002fc600000e0000 */
[----:B------:R-:W1:Y:S01]  /*0460*/  LDS.128 R4, [R93+0x36a0] ;  /* 0x0036a0005d047984 */ /* 0x000e620000000c00 */
[----:B------:R-:W-:Y:S02]  /*0470*/  R2UR UR7, R37 ;  /* 0x00000000250772ca */ /* 0x000fe400000e0000 */
[----:B--2---:R-:W-:Y:S01]  /*0480*/  R2UR UR22, R22 ;  /* 0x00000000161672ca */ /* 0x004fe200000e0000 */
[----:B------:R-:W-:Y:S01]  /*0490*/  LDS.128 R60, [R93+0x3670] ;  /* 0x003670005d3c7984 */ /* 0x000fe20000000c00 */
[----:B------:R-:W-:Y:S02]  /*04a0*/  R2UR UR23, R23 ;  /* 0x00000000171772ca */ /* 0x000fe400000e0000 */
[----:B------:R-:W-:Y:S01]  /*04b0*/  R2UR UR8, R20 ;  /* 0x00000000140872ca */ /* 0x000fe200000e0000 */
[----:B------:R-:W-:Y:S01]  /*04c0*/  LDS.128 R8, [R93+0x37c0] ;  /* 0x0037c0005d087984 */ /* 0x000fe20000000c00 */
[----:B------:R-:W-:Y:S02]  /*04d0*/  R2UR UR9, R21 ;  /* 0x00000000150972ca */ /* 0x000fe400000e0000 */
[----:B------:R-:W-:Y:S01]  /*04e0*/  R2UR UR24, R38 ;  /* 0x00000000261872ca */ /* 0x000fe200000e0000 */
[----:B------:R-:W-:Y:S01]  /*04f0*/  IMAD.U32 R22, RZ, RZ, UR6 ;  /* 0x00000006ff167e24 */ /* 0x000fe2000f8e00ff */
[----:B---3--:R-:W-:Y:S01]  /*0500*/  R2UR UR6, R28 ;  /* 0x000000001c0672ca */ /* 0x008fe200000e0000 */
[----:B------:R-:W-:Y:S01]  /*0510*/  IMAD.U32 R23, RZ, RZ, UR7 ;  /* 0x00000007ff177e24 */ /* 0x000fe2000f8e00ff */
[----:B------:R-:W-:Y:S01]  /*0520*/  R2UR UR7, R29 ;  /* 0x000000001d0772ca */ /* 0x000fe200000e0000 */
[----:B------:R-:W-:Y:S01]  /*0530*/  LDS.128 R12, [R93+0x36b0] ;  /* 0x0036b0005d0c7984 */ /* 0x000fe20000000c00 */
[----:B------:R-:W-:-:S02]  /*0540*/  R2UR UR25, R39 ;  /* 0x00000000271972ca */ /* 0x000fc400000e0000 */
[----:B0-----:R-:W-:Y:S01]  /*0550*/  R2UR UR18, R34 ;  /* 0x00000000221272ca */ /* 0x001fe200000e0000 */
[----:B------:R-:W0:Y:S01]  /*0560*/  LDS.128 R36, [R93+0x36d0] ;  /* 0x0036d0005d247984 */ /* 0x000e220000000c00 */
        /* <DEDUP_REMOVED lines=9> */
[----:B------:R-:W2:Y:S01]  /*0600*/  LDS.128 R48, [R93+0x37d0] ;  /* 0x0037d0005d307984 */ /* 0x000ea20000000c00 */
[----:B------:R-:W-:-:S02]  /*0610*/  R2UR UR4, R64 ;  /* 0x00000000400472ca */ /* 0x000fc400000e0000 */
[----:B------:R-:W-:Y:S01]  /*0620*/  R2UR UR16, R26 ;  /* 0x000000001a1072ca */ /* 0x000fe200000e0000 */
[----:B------:R-:W-:Y:S01]  /*0630*/  LDS.128 R104, [R93+0x3800] ;  /* 0x003800005d687984 */ /* 0x000fe20000000c00 */
        /* <DEDUP_REMOVED lines=11> */
[----:B------:R-:W-:Y:S01]  /*06f0*/  LDS.128 R88, [R93+0x3830] ;  /* 0x003830005d587984 */ /* 0x000fe20000000c00 */
[----:B------:R-:W-:-:S02]  /*0700*/  R2UR UR12, R46 ;  /* 0x000000002e0c72ca */ /* 0x000fc400000e0000 */
[----:B------:R-:W-:Y:S01]  /*0710*/  R2UR UR13, R47 ;  /* 0x000000002f0d72ca */ /* 0x000fe200000e0000 */
[----:B------:R-:W-:Y:S01]  /*0720*/  LDS.128 R40, [R93+0x36e0] ;  /* 0x0036e0005d287984 */ /* 0x000fe20000000c00 */
[----:B------:R-:W-:Y:S01]  /*0730*/  R2UR UR6, R44 ;  /* 0x000000002c0672ca */ /* 0x000fe200000e0000 */
[----:B------:R-:W-:Y:S01]  /*0740*/  IMAD.U32 R32, RZ, RZ, UR26 ;  /* 0x0000001aff207e24 */ /* 0x000fe2000f8e00ff */
[----:B------:R-:W-:Y:S01]  /*0750*/  R2UR UR7, R45 ;  /* 0x000000002d0772ca */ /* 0x000fe200000e0000 */
[----:B------:R-:W-:Y:S01]  /*0760*/  LDS.128 R80, [R93+0x3610] ;  /* 0x003610005d507984 */ /* 0x000fe20000000c00 */
[----:B------:R-:W-:Y:S02]  /*0770*/  R2UR UR28, R52 ;  /* 0x00000000341c72ca */ /* 0x000fe400000e0000 */
[----:B------:R-:W-:Y:S01]  /*0780*/  R2UR UR4, R54 ;  /* 0x00000000360472ca */ /* 0x000fe200000e0000 */
[----:B------:R-:W3:Y:S01]  /*0790*/  LDS.128 R44, [R93+0x37f0] ;  /* 0x0037f0005d2c7984 */ /* 0x000ee20000000c00 */
[----:B------:R-:W-:-:S02]  /*07a0*/  PRMT R54, R17, 0x9910, RZ ;  /* 0x0000991011367816 */ /* 0x000fc400000000ff */
[----:B------:R-:W-:Y:S01]  /*07b0*/  R2UR UR29, R53 ;  /* 0x00000000351d72ca */ /* 0x000fe200000e0000 */
[----:B------:R-:W-:Y:S01]  /*07c0*/  LDS.128 R84, [R93+0x3810] ;  /* 0x003810005d547984 */ /* 0x000fe20000000c00 */
[----:B-1----:R-:W-:Y:S01]  /*07d0*/  R2UR UR26, R6 ;  /* 0x00000000061a72ca */ /* 0x002fe200000e0000 */
[----:B------:R-:W1:Y:S01]  /*07e0*/  @P0 LDC.64 R52, c[0x0][0x3a0] ;  /* 0x0000e800ff340b82 */ /* 0x000e620000000a00 */
[----:B------:R-:W-:Y:S01]  /*07f0*/  IMAD.MOV.U32 R6, RZ, RZ, R54 ;  /* 0x000000ffff067224 */ /* 0x000fe200078e0036 */
[----:B------:R-:W-:Y:S01]  /*0800*/  R2UR UR27, R57 ;  /* 0x00000000391b72ca */ /* 0x000fe200000e0000 */
[----:B------:R-:W-:Y:S01]  /*0810*/  IMAD.U32 R100, RZ, RZ, UR6 ;  /* 0x00000006ff647e24 */ /* 0x000fe2000f8e00ff */
[----:B0-----:R-:W-:Y:S01]  /*0820*/  R2UR UR43, R39 ;  /* 0x00000000272b72ca */ /* 0x001fe200000e0000 */
[----:B------:R-:W-:Y:S01]  /*0830*/  IMAD.U32 R102, RZ, RZ, UR28 ;  /* 0x0000001cff667e24 */ /* 0x000fe2000f8e00ff */
[----:B------:R-:W-:Y:S01]  /*0840*/  R2UR UR28, R4 ;  /* 0x00000000041c72ca */ /* 0x000fe200000e0000 */
[----:B------:R-:W-:Y:S01]  /*0850*/  IMAD R4, R6, 0xc, RZ ;  /* 0x0000000c06047824 */ /* 0x000fe200078e02ff */
[----:B------:R-:W-:Y:S01]  /*0860*/  R2UR UR6, R60 ;  /* 0x000000003c0672ca */ /* 0x000fe200000e0000 */
[----:B------:R-:W-:Y:S01]  /*0870*/  IMAD.U32 R101, RZ, RZ, UR7 ;  /* 0x00000007ff657e24 */ /* 0x000fe2000f8e00ff */
[----:B------:R-:W-:Y:S01]  /*0880*/  R2UR UR7, R61 ;  /* 0x000000003d0772ca */ /* 0x000fe200000e0000 */
[----:B------:R-:W-:Y:S01]  /*0890*/  IMAD.MOV R39, RZ, RZ, -R4 ;  /* 0x000000ffff277224 */ /* 0x000fe200078e0a04 */
[----:B------:R-:W-:Y:S01]  /*08a0*/  R2UR UR5, R65 ;  /* 0x00000000410572ca */ /* 0x000fe200000e0000 */
[----:B------:R-:W-:Y:S01]  /*08b0*/  IMAD.U32 R103, RZ, RZ, UR29 ;  /* 0x0000001dff677e24 */ /* 0x000fe2000f8e00ff */
[----:B------:R-:W-:Y:S01]  /*08c0*/  R2UR UR29, R5 ;  /* 0x00000000051d72ca */ /* 0x000fe200000e0000 */
[----:B------:R-:W-:Y:S01]  /*08d0*/  IMAD.U32 R33, RZ, RZ, UR27 ;  /* 0x0000001bff217e24 */ /* 0x000fe2000f8e00ff */
[----:B------:R-:W-:Y:S01]  /*08e0*/  PRMT R39, R39, 0x7710, RZ ;  /* 0x0000771027277816 */ /* 0x000fe200000000ff */
[----:B------:R-:W-:Y:S01]  /*08f0*/  LDS.128 R76, [R93+0x3600] ;  /* 0x003600005d4c7984 */ /* 0x000fe20000000c00 */
[----:B------:R-:W-:-:S02]  /*0900*/  R2UR UR27, R7 ;  /* 0x00000000071b72ca */ /* 0x000fc400000e0000 */
[----:B------:R-:W-:Y:S01]  /*0910*/  R2UR UR30, R10 ;  /* 0x000000000a1e72ca */ /* 0x000fe200000e0000 */
[--C-:B------:R-:W-:Y:S01]  /*0920*/  IMAD.IADD R92, R39, 0x1, R68.reuse ;  /* 0x00000001275c7824 */ /* 0x100fe200078e0244 */
[----:B------:R-:W-:Y:S01]  /*0930*/  R2UR UR31, R11 ;  /* 0x000000000b1f72ca */ /* 0x000fe200000e0000 */
[----:B------:R-:W-:Y:S01]  /*0940*/  @P0 IMAD R39, R3, 0x533, R68 ;  /* 0x0000053303270824 */ /* 0x000fe200078e0244 */
[----:B------:R-:W-:Y:S01]  /*0950*/  R2UR UR32, R8 ;  /* 0x00000000082072ca */ /* 0x000fe200000e0000 */
[----:B------:R-:W0:Y:S01]  /*0960*/  LDS.128 R4, [R93+0x3700] ;  /* 0x003700005d047984 */ /* 0x000e220000000c00 */
[----:B------:R-:W-:Y:S01]  /*0970*/  R2UR UR33, R9 ;  /* 0x00000000092172ca */ /* 0x000fe200000e0000 */
[----:B------:R-:W-:Y:S01]  /*0980*/  IMAD.U32 R24, RZ, RZ, UR6 ;  /* 0x00000006ff187e24 */ /* 0x000fe2000f8e00ff */
[----:B------:R-:W-:Y:S01]  /*0990*/  R2UR UR34, R14 ;  /* 0x000000000e2272ca */ /* 0x000fe200000e0000 */
[----:B------:R-:W4:Y:S01]  /*09a0*/  LDS.128 R8, [R93+0x3820] ;  /* 0x003820005d087984 */ /* 0x000f220000000c00 */
        /* <DEDUP_REMOVED lines=8> */
[----:B------:R-:W4:Y:S01]  /*0a30*/  LDS.128 R12, [R93+0x3710] ;  /* 0x003710005d0c7984 */ /* 0x000f220000000c00 */
[----:B-1----:R-:W-:Y:S01]  /*0a40*/  @P0 IMAD.WIDE R36, R39, 0x8, R52 ;  /* 0x0000000827240825 */ /* 0x002fe200078e0234 */
[----:B------:R-:W-:Y:S02]  /*0a50*/  R2UR UR20, R30 ;  /* 0x000000001e1472ca */ /* 0x000fe400000e0000 */
        /* <DEDUP_REMOVED lines=32> */
[----:B------:R-:W5:Y:S04]  /*0c60*/  @P0 LDG.E.64.CONSTANT R120, desc[UR54][R36.64+0x2208] ;  /* 0x0022083624780981 */ /* 0x000f68000c1e9b00 */
[----:B------:R1:W5:Y:S04]  /*0c70*/  @P0 LDG.E.64.CONSTANT R122, desc[UR54][R36.64+0x25d0] ;  /* 0x0025d036247a0981 */ /* 0x000368000c1e9b00 */
[----:B------:R2:W3:Y:S04]  /*0c80*/  LDS.128 R68, [R93+0x3630] ;  /* 0x003630005d447984 */ /* 0x0004e80000000c00 */
[----:B------:R2:W2:Y:S04]  /*0c90*/  LDS.128 R64, [R93+0x3750] ;  /* 0x003750005d407984 */ /* 0x0004a80000000c00 */
[----:B------:R0:W2:Y:S04]  /*0ca0*/  LDS.128 R60, [R93+0x3660] ;  /* 0x003660005d3c7984 */ /* 0x0000a80000000c00 */
[----:B------:R0:W2:Y:S04]  /*0cb0*/  LDS.128 R56, [R93+0x3780] ;  /* 0x003780005d387984 */ /* 0x0000a80000000c00 */
[----:B------:R0:W2:Y:S04]  /*0cc0*/  LDS.128 R52, [R93+0x3690] ;  /* 0x003690005d347984 */ /* 0x0000a80000000c00 */
[----:B------:R0:W2:Y:S04]  /*0cd0*/  LDS.128 R48, [R93+0x37b0] ;  /* 0x0037b0005d307984 */ /* 0x0000a80000000c00 */
[----:B------:R0:W2:Y:S04]  /*0ce0*/  LDS.128 R44, [R93+0x36c0] ;  /* 0x0036c0005d2c7984 */ /* 0x0000a80000000c00 */
[----:B------:R0:W2:Y:S04]  /*0cf0*/  LDS.128 R40, [R93+0x37e0] ;  /* 0x0037e0005d287984 */ /* 0x0000a80000000c00 */
[----:B-1----:R1:W1:Y:S01]  /*0d00*/  LDS.128 R36, [R93+0x36f0] ;  /* 0x0036f0005d247984 */ /* 0x0022620000000c00 */
        /* <DEDUP_REMOVED lines=24> */
[----:B-123--:R-:W-:-:S14]  /*0e90*/  @P1 BRA `(.L_x_432) ;  /* 0x00000008006c1947 */ /* 0x00efdc0003800000 */
        /* <DEDUP_REMOVED lines=8> */
[----:B------:R-:W-:Y:S01]  /*0f20*/  DFMA R106, R76, R12, RZ ;  /* 0x0000000c4c6a722b */ /* 0x000fe200000000ff */
[----:B------:R-:W-:Y:S01]  /*0f30*/  R2UR UR70, R18 ;  /* 0x00000000124672ca */ /* 0x000fe200000e0000 */
[----:B------:R-:W-:Y:S01]  /*0f40*/  DADD R4, R112, R114 ;  /* 0x0000000070047229 */ /* 0x000fe20000000072 */
[----:B------:R-:W-:Y:S01]  /*0f50*/  R2UR UR71, R19 ;  /* 0x00000000134772ca */ /* 0x000fe200000e0000 */
[----:B------:R-:W-:Y:S01]  /*0f60*/  DADD R6, R108, R110 ;  /* 0x000000006c067229 */ /* 0x000fe2000000006e */
[----:B------:R-:W-:Y:S01]  /*0f70*/  R2UR UR20, R20 ;  /* 0x00000000141472ca */ /* 0x000fe200000e0000 */
[-C--:B------:R-:W-:Y:S01]  /*0f80*/  DFMA R14, R64, R104.reuse, RZ ;  /* 0x00000068400e722b */ /* 0x080fe200000000ff */
[----:B------:R-:W-:Y:S01]  /*0f90*/  R2UR UR21, R21 ;  /* 0x00000000151572ca */ /* 0x000fe200000e0000 */
[----:B------:R-:W-:Y:S01]  /*0fa0*/  DFMA R88, R56, R104, RZ ;  /* 0x000000683858722b */ /* 0x000fe200000000ff */
        /* <DEDUP_REMOVED lines=11> */
[----:B------:R-:W-:Y:S01]  /*1060*/  DFMA R114, R60, R12, RZ ;  /* 0x0000000c3c72722b */ /* 0x000fe200000000ff */
[----:B------:R-:W-:Y:S01]  /*1070*/  R2UR UR12, R22 ;  /* 0x00000000160c72ca */ /* 0x000fe200000e0000 */
[----:B------:R-:W-:Y:S01]  /*1080*/  DFMA R86, R72, R104, RZ ;  /* 0x000000684856722b */ /* 0x000fe200000000ff */
[----:B------:R-:W-:Y:S01]  /*1090*/  R2UR UR13, R23 ;  /* 0x00000000170d72ca */ /* 0x000fe200000e0000 */
[-C--:B------:R-:W-:Y:S01]  /*10a0*/  DFMA R82, R52, R12.reuse, RZ ;  /* 0x0000000c3452722b */ /* 0x080fe200000000ff */
[----:B------:R-:W-:Y:S01]  /*10b0*/  R2UR UR4, R24 ;  /* 0x00000000180472ca */ /* 0x000fe200000e0000 */
[----:B------:R-:W-:Y:S01]  /*10c0*/  DFMA R116, R44, R12, RZ ;  /* 0x0000000c2c74722b */ /* 0x000fe200000000ff */
[----:B------:R-:W-:Y:S01]  /*10d0*/  R2UR UR5, R25 ;  /* 0x00000000190572ca */ /* 0x000fe200000e0000 */
[-C--:B------:R-:W-:Y:S01]  /*10e0*/  DFMA R90, R48, R104.reuse, RZ ;  /* 0x00000068305a722b */ /* 0x080fe200000000ff */
[----:B------:R-:W-:Y:S01]  /*10f0*/  R2UR UR38, R26 ;  /* 0x000000001a2672ca */ /* 0x000fe200000e0000 */
[----:B------:R-:W-:Y:S01]  /*1100*/  DFMA R98, R40, R104, RZ ;  /* 0x000000682862722b */ /* 0x000fe200000000ff */
[----:B------:R-:W-:Y:S01]  /*1110*/  R2UR UR39, R27 ;  /* 0x000000001b2772ca */ /* 0x000fe200000e0000 */
[----:B------:R-:W-:Y:S01]  /*1120*/  DFMA R120, R36, R12, RZ ;  /* 0x0000000c2478722b */ /* 0x000fe200000000ff */
[----:B------:R-:W-:Y:S01]  /*1130*/  MOV.SPILL R125, UR55 ;  /* 0x00000037007d7c02 */ /* 0x000fe20009000f00 */
[----:B------:R-:W-:Y:S01]  /*1140*/  DFMA R104, R84, R104, RZ ;  /* 0x000000685468722b */ /* 0x000fe200000000ff */
[----:B------:R-:W-:Y:S01]  /*1150*/  MOV.SPILL R130, UR54 ;  /* 0x0000003600827c02 */ /* 0x000fe20009000f00 */
[----:B------:R-:W-:Y:S01]  /*1160*/  DFMA R106, R10, R78, R106 ;  /* 0x0000004e0a6a722b */ /* 0x000fe2000000006a */
[----:B------:R-:W-:Y:S01]  /*1170*/  R2UR UR54, R102 ;  /* 0x00000000663672ca */ /* 0x000fe200000e0000 */
[C---:B------:R-:W-:Y:S01]  /*1180*/  DFMA R14, R118.reuse, R66, R14 ;  /* 0x00000042760e722b */ /* 0x040fe2000000000e */
[----:B------:R-:W-:Y:S01]  /*1190*/  R2UR UR55, R103 ;  /* 0x00000000673772ca */ /* 0x000fe200000e0000 */
[----:B------:R-:W-:-:S02]  /*11a0*/  DFMA R88, R118, R58, R88 ;  /* 0x0000003a7658722b */ /* 0x000fc40000000058 */
[C---:B------:R-:W-:Y:S02]  /*11b0*/  DFMA R110, R10.reuse, R70, R110 ;  /* 0x000000460a6e722b */ /* 0x040fe4000000006e */
[----:B------:R-:W-:Y:S02]  /*11c0*/  DFMA R114, R10, R62, R114 ;  /* 0x0000003e0a72722b */ /* 0x000fe40000000072 */
[----:B------:R-:W-:Y:S02]  /*11d0*/  DFMA R86, R118, R74, R86 ;  /* 0x0000004a7656722b */ /* 0x000fe40000000056 */
[C---:B------:R-:W-:Y:S02]  /*11e0*/  DFMA R82, R10.reuse, R54, R82 ;  /* 0x000000360a52722b */ /* 0x040fe40000000052 */
[C---:B------:R-:W-:Y:S02]  /*11f0*/  DFMA R12, R10.reuse, R46, R116 ;  /* 0x0000002e0a0c722b */ /* 0x040fe40000000074 */
[----:B------:R-:W-:-:S02]  /*1200*/  DFMA R10, R10, R38, R120 ;  /* 0x000000260a0a722b */ /* 0x000fc40000000078 */
[C---:B------:R-:W-:Y:S02]  /*1210*/  DFMA R104, R118.reuse, UR76, R104 ;  /* 0x0000004c76687c2b */ /* 0x040fe40008000068 */
[----:B------:R-:W-:Y:S02]  /*1220*/  DFMA R90, R118, R50, R90 ;  /* 0x00000032765a722b */ /* 0x000fe4000000005a */
[----:B------:R-:W-:Y:S02]  /*1230*/  DFMA R106, R80, R4, R106 ;  /* 0x00000004506a722b */ /* 0x000fe4000000006a */
        /* <DEDUP_REMOVED lines=21> */
[----:B------:R-:W-:-:S02]  /*1390*/  DFMA R12, R4, UR44, R12 ;  /* 0x0000002c040c7c2b */ /* 0x000fc4000800000c */
[----:B------:R-:W-:Y:S02]  /*13a0*/  DFMA R98, R112, UR48, R98 ;  /* 0x0000003070627c2b */ /* 0x000fe40008000062 */
[----:B------:R-:W-:Y:S02]  /*13b0*/  DFMA R14, R108, UR16, R14 ;  /* 0x000000106c0e7c2b */ /* 0x000fe4000800000e */
[C---:B------:R-:W-:Y:S02]  /*13c0*/  DFMA R110, R6.reuse, UR18, R110 ;  /* 0x00000012066e7c2b */ /* 0x040fe4000800006e */
[----:B------:R-:W-:Y:S02]  /*13d0*/  DFMA R114, R6, UR10, R114 ;  /* 0x0000000a06727c2b */ /* 0x000fe40008000072 */
[C---:B------:R-:W-:Y:S02]  /*13e0*/  DFMA R86, R108.reuse, UR24, R86 ;  /* 0x000000186c567c2b */ /* 0x040fe40008000056 */
[----:B------:R-:W-:-:S02]  /*13f0*/  DFMA R88, R108, UR8, R88 ;  /* 0x000000086c587c2b */ /* 0x000fc40008000058 */
[----:B------:R-:W-:Y:S02]  /*1400*/  DFMA R10, R6, UR58, R10 ;  /* 0x0000003a060a7c2b */ /* 0x000fe4000800000a */
[----:B------:R-:W-:Y:S02]  /*1410*/  DFMA R104, R108, UR62, R104 ;  /* 0x0000003e6c687c2b */ /* 0x000fe40008000068 */
[----:B------:R-:W-:Y:S02]  /*1420*/  DADD R4, R94, R94 ;  /* 0x000000005e047229 */ /* 0x000fe4000000005e */
[----:B------:R-:W-:Y:S02]  /*1430*/  DFMA R82, R6, UR26, R82 ;  /* 0x0000001a06527c2b */ /* 0x000fe40008000052 */
[----:B------:R-:W-:Y:S02]  /*1440*/  DFMA R90, R108, UR30, R90 ;  /* 0x0000001e6c5a7c2b */ /* 0x000fe4000800005a */
[----:B------:R-:W-:Y:S01]  /*1450*/  DFMA R106, R8, UR70, R106 ;  /* 0x00000046086a7c2b */ /* 0x000fe2000800006a */
[----:B------:R-:W-:Y:S01]  /*1460*/  R2UR.FILL UR71, R129 ;  /* 0x00000000814772ca */ /* 0x000fe200004e0000 */
[----:B------:R-:W-:Y:S01]  /*1470*/  DFMA R12, R6, UR42, R12 ;  /* 0x0000002a060c7c2b */ /* 0x000fe2000800000c */
[----:B------:R-:W-:Y:S01]  /*1480*/  R2UR.FILL UR70, R124 ;  /* 0x000000007c4672ca */ /* 0x000fe200004e0000 */
[----:B------:R-:W-:-:S02]  /*1490*/  DFMA R98, R108, UR46, R98 ;  /* 0x0000002e6c627c2b */ /* 0x000fc40008000062 */
        /* <DEDUP_REMOVED lines=12> */
[----:B------:R-:W-:Y:S01]  /*1560*/  DMUL R4, R4, 0.5 ;  /* 0x3fe0000004047828 */ /* 0x000fe20000000000 */
[----:B------:R-:W-:Y:S01]  /*1570*/  R2UR.FILL UR5, R93 ;  /* 0x000000005d0572ca */ /* 0x000fe200004e0000 */
[----:B------:R-:W-:Y:S01]  /*1580*/  DFMA R104, R96, UR72, R104 ;  /* 0x0000004860687c2b */ /* 0x000fe20008000068 */
[----:B------:R-:W-:Y:S01]  /*1590*/  R2UR.FILL UR4, R132 ;  /* 0x00000000840472ca */ /* 0x000fe200004e0000 */
[----:B------:R-:W-:Y:S01]  /*15a0*/  DADD R94, R94, -R94 ;  /* 0x000000005e5e7229 */ /* 0x000fe2000000085e */
[----:B------:R-:W-:Y:S01]  /*15b0*/  R2UR.FILL UR55, R125 ;  /* 0x000000007d3772ca */ /* 0x000fe200004e0000 */
[----:B------:R-:W-:Y:S01]  /*15c0*/  DFMA R82, R8, UR36, R82 ;  /* 0x0000002408527c2b */ /* 0x000fe20008000052 */
[----:B------:R-:W-:Y:S01]  /*15d0*/  R2UR.FILL UR54, R130 ;  /* 0x00000000823672ca */ /* 0x000fe200004e0000 */
        /* <DEDUP_REMOVED lines=15> */
[C-C-:B------:R-:W-:Y:S02]  /*16d0*/  DADD R94, R10.reuse, -R104.reuse ;  /* 0x000000000a5e7229 */ /* 0x140fe40000000868 */
[----:B------:R-:W-:Y:S02]  /*16e0*/  DADD R104, R10, R104 ;  /* 0x000000000a687229 */ /* 0x000fe40000000068 */
[C-C-:B------:R-:W-:Y:S02]  /*16f0*/  DADD R10, R82.reuse, -R90.reuse ;  /* 0x00000000520a7229 */ /* 0x140fe4000000085a */
[----:B------:R-:W-:Y:S01]  /*1700*/  DADD R82, R82, R90 ;  /* 0x0000000052527229 */ /* 0x000fe2000000005a */
[----:B------:R0:W-:Y:S01]  /*1710*/  STS.64 [R0+0x1b00], R94 ;  /* 0x001b005e00007388 */ /* 0x0001e20000000a00 */
        /* <DEDUP_REMOVED lines=19> */
.L_x_432:
[----:B------:R-:W-:Y:S05]  /*1850*/  BSYNC.RECONVERGENT B0 ;  /* 0x0000000000007941 */ /* 0x000fea0003800200 */
.L_x_431:
[----:B------:R-:W-:Y:S01]  /*1860*/  BAR.SYNC.DEFER_BLOCKING 0x0 ;  /* 0x0000000000007b1d */ /* 0x000fe20000010000 */
[----:B------:R-:W-:Y:S01]  /*1870*/  IMAD.MOV.U32 R93, RZ, RZ, 0xb ;  /* 0x0000000bff5d7424 */ /* 0x000fe200078e00ff */
[----:B-----5:R-:W-:-:S04]  /*1880*/  PRMT R96, R92, 0x5410, R17 ;  /* 0x000054105c607816 */ /* 0x020fc80000000011 */
[----:B------:R-:W-:Y:S04]  /*1890*/  BSSY.RECONVERGENT B0, `(.L_x_433) ;  /* 0x00000a8000007945 */ /* 0x000fe80003800200 */
[----:B------:R-:W-:Y:S05]  /*18a0*/  @P2 BRA `(.L_x_434) ;  /* 0x0000000800982947 */ /* 0x000fea0003800000 */
[----:B0-----:R-:W-:Y:S01]  /*18b0*/  LDS.64 R94, [R2] ;  /* 0x00000000025e7984 */ /* 0x001fe20000000a00 */
        /* <DEDUP_REMOVED lines=18> */
[----:B------:R-:W-:-:S02]  /*19e0*/  MOV.SPILL R119, UR13 ;  /* 0x0000000d00777c02 */ /* 0x000fc40009000f00 */
[----:B------:R-:W-:Y:S01]  /*19f0*/  MOV.SPILL R127, UR12 ;  /* 0x0000000c007f7c02 */ /* 0x000fe20009000f00 */
[----:B------:R-:W3:Y:S01]  /*1a00*/  LDS.64 R86, [R2+0x2a0] ;  /* 0x0002a00002567984 */ /* 0x000ee20000000a00 */
[----:B------:R-:W-:Y:S02]  /*1a10*/  R2UR UR70, R18 ;  /* 0x00000000124672ca */ /* 0x000fe400000e0000 */
[----:B------:R-:W-:Y:S02]  /*1a20*/  R2UR UR71, R19 ;  /* 0x00000000134772ca */ /* 0x000fe400000e0000 */
        /* <DEDUP_REMOVED lines=10> */
[----:B------:R-:W-:Y:S01]  /*1ad0*/  LDS.64 R4, [R2+0x180] ;  /* 0x0001800002047984 */ /* 0x000fe20000000a00 */
[----:B-1----:R-:W-:-:S02]  /*1ae0*/  DADD R90, R98, R8 ;  /* 0x00000000625a7229 */ /* 0x002fc40000000008 */
[----:B------:R-:W-:Y:S02]  /*1af0*/  DADD R98, R98, -R8 ;  /* 0x0000000062627229 */ /* 0x000fe40000000808 */
[-C--:B------:R-:W-:Y:S02]  /*1b00*/  DFMA R104, R76, R6.reuse, RZ ;  /* 0x000000064c68722b */ /* 0x080fe400000000ff */
[-C--:B------:R-:W-:Y:S02]  /*1b10*/  DFMA R88, R68, R6.reuse, RZ ;  /* 0x000000064458722b */ /* 0x080fe400000000ff */
[-C--:B------:R-:W-:Y:S02]  /*1b20*/  DFMA R130, R60, R6.reuse, RZ ;  /* 0x000000063c82722b */ /* 0x080fe400000000ff */
[-C--:B------:R-:W-:Y:S02]  /*1b30*/  DFMA R12, R52, R6.reuse, RZ ;  /* 0x00000006340c722b */ /* 0x080fe400000000ff */
[----:B------:R-:W-:-:S02]  /*1b40*/  DFMA R14, R44, R6, RZ ;  /* 0x000000062c0e722b */ /* 0x000fc400000000ff */
[----:B------:R-:W-:Y:S01]  /*1b50*/  DFMA R8, R36, R6, RZ ;  /* 0x000000062408722b */ /* 0x000fe200000000ff */
[----:B------:R-:W0:Y:S01]  /*1b60*/  LDS.64 R6, [R2+0x240] ;  /* 0x0002400002067984 */ /* 0x000e220000000a00 */
[C---:B------:R-:W-:Y:S02]  /*1b70*/  DFMA R104, R90.reuse, R78, R104 ;  /* 0x0000004e5a68722b */ /* 0x040fe40000000068 */
[C---:B------:R-:W-:Y:S02]  /*1b80*/  DFMA R88, R90.reuse, R70, R88 ;  /* 0x000000465a58722b */ /* 0x040fe40000000058 */
[C---:B------:R-:W-:Y:S02]  /*1b90*/  DFMA R130, R90.reuse, R62, R130 ;  /* 0x0000003e5a82722b */ /* 0x040fe40000000082 */
[C---:B------:R-:W-:Y:S02]  /*1ba0*/  DFMA R12, R90.reuse, R54, R12 ;  /* 0x000000365a0c722b */ /* 0x040fe4000000000c */
[----:B------:R-:W-:-:S02]  /*1bb0*/  DFMA R14, R90, R46, R14 ;  /* 0x0000002e5a0e722b */ /* 0x000fc4000000000e */
[----:B------:R-:W-:Y:S01]  /*1bc0*/  DFMA R90, R90, R38, R8 ;  /* 0x000000265a5a722b */ /* 0x000fe20000000008 */
[----:B------:R-:W1:Y:S01]  /*1bd0*/  LDS.64 R8, [R2+0x1e0] ;  /* 0x0001e00002087984 */ /* 0x000e620000000a00 */
[-C--:B------:R-:W-:Y:S02]  /*1be0*/  DFMA R106, R72, R94.reuse, RZ ;  /* 0x0000005e486a722b */ /* 0x080fe400000000ff */
[-C--:B------:R-:W-:Y:S02]  /*1bf0*/  DFMA R110, R64, R94.reuse, RZ ;  /* 0x0000005e406e722b */ /* 0x080fe400000000ff */
[-C--:B------:R-:W-:Y:S02]  /*1c00*/  DFMA R116, R56, R94.reuse, RZ ;  /* 0x0000005e3874722b */ /* 0x080fe400000000ff */
[-C--:B------:R-:W-:Y:S02]  /*1c10*/  DFMA R112, R48, R94.reuse, RZ ;  /* 0x0000005e3070722b */ /* 0x080fe400000000ff */
[----:B------:R-:W-:-:S02]  /*1c20*/  DFMA R108, R40, R94, RZ ;  /* 0x0000005e286c722b */ /* 0x000fc400000000ff */
[----:B------:R-:W-:Y:S02]  /*1c30*/  DFMA R132, R84, R94, RZ ;  /* 0x0000005e5484722b */ /* 0x000fe400000000ff */
[----:B--2---:R-:W-:Y:S02]  /*1c40*/  DADD R94, R114, R10 ;  /* 0x00000000725e7229 */ /* 0x004fe4000000000a */
[C---:B------:R-:W-:Y:S02]  /*1c50*/  DFMA R106, R98.reuse, R74, R106 ;  /* 0x0000004a626a722b */ /* 0x040fe4000000006a */
[C---:B------:R-:W-:Y:S02]  /*1c60*/  DFMA R110, R98.reuse, R66, R110 ;  /* 0x00000042626e722b */ /* 0x040fe4000000006e */
[----:B------:R-:W-:Y:S02]  /*1c70*/  DFMA R116, R98, R58, R116 ;  /* 0x0000003a6274722b */ /* 0x000fe40000000074 */
[----:B------:R-:W-:-:S02]  /*1c80*/  DADD R114, R114, -R10 ;  /* 0x0000000072727229 */ /* 0x000fc4000000080a */
[C---:B------:R-:W-:Y:S02]  /*1c90*/  DFMA R112, R98.reuse, R50, R112 ;  /* 0x000000326270722b */ /* 0x040fe40000000070 */
[C---:B------:R-:W-:Y:S02]  /*1ca0*/  DFMA R108, R98.reuse, R42, R108 ;  /* 0x0000002a626c722b */ /* 0x040fe4000000006c */
[----:B------:R-:W-:Y:S02]  /*1cb0*/  DFMA R98, R98, UR76, R132 ;  /* 0x0000004c62627c2b */ /* 0x000fe40008000084 */
[----:B------:R-:W-:Y:S02]  /*1cc0*/  DFMA R104, R80, R94, R104 ;  /* 0x0000005e5068722b */ /* 0x000fe40000000068 */
        /* <DEDUP_REMOVED lines=8> */
[----:B------:R-:W-:-:S02]  /*1d50*/  DFMA R90, R94, UR60, R90 ;  /* 0x0000003c5e5a7c2b */ /* 0x000fc4000800005a */
[----:B---3--:R-:W-:Y:S02]  /*1d60*/  DADD R94, R82, R86 ;  /* 0x00000000525e7229 */ /* 0x008fe40000000056 */
[C---:B------:R-:W-:Y:S01]  /*1d70*/  DFMA R106, R114.reuse, UR12, R106 ;  /* 0x0000000c726a7c2b */ /* 0x040fe2000800006a */
[----:B------:R-:W-:Y:S01]  /*1d80*/  R2UR UR12, R32 ;  /* 0x00000000200c72ca */ /* 0x000fe200000e0000 */
        /* <DEDUP_REMOVED lines=10> */
[----:B------:R-:W-:-:S02]  /*1e30*/  DFMA R98, R114, UR64, R98 ;  /* 0x0000004072627c2b */ /* 0x000fc40008000062 */
[----:B0-----:R-:W-:Y:S02]  /*1e40*/  DADD R86, R4, R6 ;  /* 0x0000000004567229 */ /* 0x001fe40000000006 */
[C---:B------:R-:W-:Y:S02]  /*1e50*/  DFMA R104, R94.reuse, UR74, R104 ;  /* 0x0000004a5e687c2b */ /* 0x040fe40008000068 */
[C---:B------:R-:W-:Y:S02]  /*1e60*/  DFMA R88, R94.reuse, UR18, R88 ;  /* 0x000000125e587c2b */ /* 0x040fe40008000058 */
[----:B------:R-:W-:Y:S02]  /*1e70*/  DFMA R10, R94, UR10, R10 ;  /* 0x0000000a5e0a7c2b */ /* 0x000fe4000800000a */
[C---:B------:R-:W-:Y:S02]  /*1e80*/  DFMA R106, R82.reuse, UR24, R106 ;  /* 0x00000018526a7c2b */ /* 0x040fe4000800006a */
[----:B------:R-:W-:-:S02]  /*1e90*/  DFMA R110, R82, UR16, R110 ;  /* 0x00000010526e7c2b */ /* 0x000fc4000800006e */
[----:B------:R-:W-:Y:S02]  /*1ea0*/  DFMA R116, R82, UR8, R116 ;  /* 0x0000000852747c2b */ /* 0x000fe40008000074 */
[----:B------:R-:W-:Y:S02]  /*1eb0*/  DADD R4, R4, -R6 ;  /* 0x0000000004047229 */ /* 0x000fe40000000806 */
[C---:B------:R-:W-:Y:S02]  /*1ec0*/  DFMA R12, R94.reuse, UR26, R12 ;  /* 0x0000001a5e0c7c2b */ /* 0x040fe4000800000c */
[C---:B------:R-:W-:Y:S02]  /*1ed0*/  DFMA R14, R94.reuse, UR42, R14 ;  /* 0x0000002a5e0e7c2b */ /* 0x040fe4000800000e */
[----:B------:R-:W-:Y:S02]  /*1ee0*/  DFMA R90, R94, UR58, R90 ;  /* 0x0000003a5e5a7c2b */ /* 0x000fe4000800005a */
[----:B------:R-:W-:-:S02]  /*1ef0*/  DFMA R112, R82, UR30, R112 ;  /* 0x0000001e52707c2b */ /* 0x000fc40008000070 */
[C---:B------:R-:W-:Y:S02]  /*1f00*/  DFMA R108, R82.reuse, UR46, R108 ;  /* 0x0000002e526c7c2b */ /* 0x040fe4000800006c */
[----:B------:R-:W-:Y:S02]  /*1f10*/  DFMA R98, R82, UR62, R98 ;  /* 0x0000003e52627c2b */ /* 0x000fe40008000062 */
[----:B-1----:R-:W-:Y:S02]  /*1f20*/  DADD R6, R8, R8 ;  /* 0x0000000008067229 */ /* 0x002fe40000000008 */
        /* <DEDUP_REMOVED lines=22> */
[C---:B------:R-:W-:Y:S01]  /*2090*/  DFMA R108, R4.reuse, UR56, R108 ;  /* 0x00000038046c7c2b */ /* 0x040fe2000800006c */
[----:B------:R-:W-:Y:S01]  /*20a0*/  R2UR.FILL UR54, R124 ;  /* 0x000000007c3672ca */ /* 0x000fe200004e0000 */
[----:B------:R-:W-:-:S02]  /*20b0*/  DFMA R98, R4, UR72, R98 ;  /* 0x0000004804627c2b */ /* 0x000fc40008000062 */
[----:B------:R-:W-:Y:S02]  /*20c0*/  DADD R8, R8, -R8 ;  /* 0x0000000008087229 */ /* 0x000fe40000000808 */
        /* <DEDUP_REMOVED lines=36> */
.L_x_434:
[----:B------:R-:W-:Y:S05]  /*2310*/  BSYNC.RECONVERGENT B0 ;  /* 0x0000000000007941 */ /* 0x000fea0003800200 */
.L_x_433:
[----:B01----:R-:W0:Y:S01]  /*2320*/  LDC.64 R94, c[0x0][0x388] ;  /* 0x0000e200ff5e7b82 */ /* 0x003e220000000a00 */
        /* <DEDUP_REMOVED lines=9> */
[----:B-1----:R-:W2:Y:S04]  /*23c0*/  LDG.E.64.CONSTANT R86, desc[UR54][R94.64+-0x58] ;  /* 0xffffa8365e567981 */ /* 0x002ea8000c1e9b00 */
        /* <DEDUP_REMOVED lines=19> */
[----:B------:R-:W-:-:S03]  /*2500*/  R2UR UR54, R24 ;  /* 0x00000000183672ca */ /* 0x000fc600000e0000 */
[----:B------:R-:W-:Y:S01]  /*2510*/  LDS.128 R96, [R4+0x20] ;  /* 0x0000200004607984 */ /* 0x000fe20000000c00 */
[----:B------:R-:W-:Y:S02]  /*2520*/  R2UR UR55, R25 ;  /* 0x00000000193772ca */ /* 0x000fe400000e0000 */
[----:B------:R-:W-:Y:S01]  /*2530*/  R2UR UR70, R26 ;  /* 0x000000001a4672ca */ /* 0x000fe200000e0000 */
[C-C-:B-1----:R-:W-:Y:S02]  /*2540*/  DADD R92, R12.reuse, R16.reuse ;  /* 0x000000000c5c7229 */ /* 0x142fe40000000010 */
[----:B------:R-:W-:Y:S02]  /*2550*/  DADD R12, R12, -R16 ;  /* 0x000000000c0c7229 */ /* 0x000fe40000000810 */
[C-C-:B0-----:R-:W-:Y:S02]  /*2560*/  DADD R16, R10.reuse, R14.reuse ;  /* 0x000000000a107229 */ /* 0x141fe4000000000e */
[----:B------:R-:W-:-:S02]  /*2570*/  DADD R14, -R10, R14 ;  /* 0x000000000a0e7229 */ /* 0x000fc4000000010e */
[----:B------:R-:W-:Y:S02]  /*2580*/  DFMA R126, R76, R92, RZ ;  /* 0x0000005c4c7e722b */ /* 0x000fe400000000ff */
[-C--:B------:R-:W-:Y:S02]  /*2590*/  DFMA R138, R72, R12.reuse, RZ ;  /* 0x0000000c488a722b */ /* 0x080fe400000000ff */
[-C--:B------:R-:W-:Y:S02]  /*25a0*/  DFMA R142, R64, R12.reuse, RZ ;  /* 0x0000000c408e722b */ /* 0x080fe400000000ff */
[-C--:B------:R-:W-:Y:S02]  /*25b0*/  DFMA R144, R56, R12.reuse, RZ ;  /* 0x0000000c3890722b */ /* 0x080fe400000000ff */
[-C--:B------:R-:W-:Y:S02]  /*25c0*/  DFMA R146, R48, R12.reuse, RZ ;  /* 0x0000000c3092722b */ /* 0x080fe400000000ff */
[----:B------:R-:W-:-:S02]  /*25d0*/  DFMA R148, R40, R12, RZ ;  /* 0x0000000c2894722b */ /* 0x000fc400000000ff */
[----:B------:R-:W-:Y:S02]  /*25e0*/  DFMA R124, R84, R12, RZ ;  /* 0x0000000c547c722b */ /* 0x000fe400000000ff */
[-C--:B------:R-:W-:Y:S02]  /*25f0*/  DFMA R130, R68, R92.reuse, RZ ;  /* 0x0000005c4482722b */ /* 0x080fe400000000ff */
[-C--:B------:R-:W-:Y:S02]  /*2600*/  DFMA R134, R60, R92.reuse, RZ ;  /* 0x0000005c3c86722b */ /* 0x080fe400000000ff */
[-C--:B------:R-:W-:Y:S02]  /*2610*/  DFMA R128, R52, R92.reuse, RZ ;  /* 0x0000005c3480722b */ /* 0x080fe400000000ff */
[-C--:B------:R-:W-:Y:S02]  /*2620*/  DFMA R132, R44, R92.reuse, RZ ;  /* 0x0000005c2c84722b */ /* 0x080fe400000000ff */
[----:B------:R-:W-:Y:S01]  /*2630*/  DFMA R10, R36, R92, RZ ;  /* 0x0000005c240a722b */ /* 0x000fe200000000ff */
[----:B------:R-:W0:Y:S01]  /*2640*/  LDS.128 R92, [R4+0x30] ;  /* 0x00003000045c7984 */ /* 0x000e220000000c00 */
[----:B------:R-:W-:-:S02]  /*2650*/  DFMA R138, R14, R74, R138 ;  /* 0x0000004a0e8a722b */ /* 0x000fc4000000008a */
[C---:B------:R-:W-:Y:S02]  /*2660*/  DFMA R142, R14.reuse, R66, R142 ;  /* 0x000000420e8e722b */ /* 0x040fe4000000008e */
[C---:B------:R-:W-:Y:S02]  /*2670*/  DFMA R144, R14.reuse, R58, R144 ;  /* 0x0000003a0e90722b */ /* 0x040fe40000000090 */
[C---:B------:R-:W-:Y:S02]  /*2680*/  DFMA R146, R14.reuse, R50, R146 ;  /* 0x000000320e92722b */ /* 0x040fe40000000092 */
[C---:B------:R-:W-:Y:S02]  /*2690*/  DFMA R148, R14.reuse, R42, R148 ;  /* 0x0000002a0e94722b */ /* 0x040fe40000000094 */
[----:B------:R-:W-:Y:S02]  /*26a0*/  DFMA R124, R14, UR76, R124 ;  /* 0x0000004c0e7c7c2b */ /* 0x000fe4000800007c */
[----:B------:R-:W-:-:S02]  /*26b0*/  DFMA R128, R16, R54, R128 ;  /* 0x000000361080722b */ /* 0x000fc40000000080 */
[----:B------:R-:W-:Y:S01]  /*26c0*/  DADD R14, R88, R8 ;  /* 0x00000000580e7229 */ /* 0x000fe20000000008 */
[----:B------:R-:W-:Y:S01]  /*26d0*/  R2UR UR71, R27 ;  /* 0x000000001b4772ca */ /* 0x000fe200000e0000 */
[C---:B------:R-:W-:Y:S01]  /*26e0*/  DFMA R126, R16.reuse, R78, R126 ;  /* 0x0000004e107e722b */ /* 0x040fe2000000007e */
[----:B------:R-:W-:Y:S01]  /*26f0*/  MOV.SPILL R12, UR28 ;  /* 0x0000001c000c7c02 */ /* 0x000fe20009000f00 */
[C---:B------:R-:W-:Y:S02]  /*2700*/  DFMA R130, R16.reuse, R70, R130 ;  /* 0x000000461082722b */ /* 0x040fe40000000082 */
[C---:B------:R-:W-:Y:S02]  /*2710*/  DFMA R134, R16.reuse, R62, R134 ;  /* 0x0000003e1086722b */ /* 0x040fe40000000086 */
[C---:B------:R-:W-:Y:S02]  /*2720*/  DFMA R132, R16.reuse, R46, R132 ;  /* 0x0000002e1084722b */ /* 0x040fe40000000084 */
[----:B------:R-:W-:-:S02]  /*2730*/  DFMA R10, R16, R38, R10 ;  /* 0x00000026100a722b */ /* 0x000fc4000000000a */
[----:B------:R-:W-:Y:S01]  /*2740*/  DFMA R128, R14, UR28, R128 ;  /* 0x0000001c0e807c2b */ /* 0x000fe20008000080 */
[----:B------:R-:W-:Y:S02]  /*2750*/  MOV.SPILL R16, UR29 ;  /* 0x0000001d00107c02 */ /* 0x000fe40009000f00 */
[----:B------:R-:W-:Y:S02]  /*2760*/  R2UR UR28, R18 ;  /* 0x00000000121c72ca */ /* 0x000fe400000e0000 */
[----:B------:R-:W-:Y:S01]  /*2770*/  R2UR UR29, R19 ;  /* 0x00000000131d72ca */ /* 0x000fe200000e0000 */
[----:B------:R-:W-:Y:S02]  /*2780*/  DADD R136, R88, -R8 ;  /* 0x0000000058887229 */ /* 0x000fe40000000808 */
[C---:B------:R-:W-:Y:S01]  /*2790*/  DFMA R134, R14.reuse, UR54, R134 ;  /* 0x000000360e867c2b */ /* 0x040fe20008000086 */
[----:B------:R-:W-:Y:S02]  /*27a0*/  R2UR UR54, R22 ;  /* 0x00000000163672ca */ /* 0x000fe400000e0000 */
[----:B------:R-:W-:Y:S01]  /*27b0*/  R2UR UR55, R23 ;  /* 0x00000000173772ca */ /* 0x000fe200000e0000 */
[C---:B------:R-:W-:Y:S01]  /*27c0*/  DFMA R130, R14.reuse, UR70, R130 ;  /* 0x000000460e827c2b */ /* 0x040fe20008000082 */
[----:B------:R-:W-:Y:S01]  /*27d0*/  R2UR UR70, R20 ;  /* 0x00000000144672ca */ /* 0x000fe200000e0000 */
[----:B------:R-:W-:Y:S01]  /*27e0*/  DFMA R88, R14, UR60, R10 ;  /* 0x0000003c0e587c2b */ /* 0x000fe2000800000a */
[----:B------:R-:W-:Y:S01]  /*27f0*/  R2UR UR71, R21 ;  /* 0x00000000154772ca */ /* 0x000fe200000e0000 */
[C---:B------:R-:W-:Y:S01]  /*2800*/  DFMA R148, R136.reuse, UR48, R148 ;  /* 0x0000003088947c2b */ /* 0x040fe20008000094 */
[----:B------:R-:W-:Y:S01]  /*2810*/  MOV.SPILL R17, UR61 ;  /* 0x0000003d00117c02 */ /* 0x000fe20009000f00 */
[----:B------:R-:W-:Y:S01]  /*2820*/  DFMA R144, R136, UR28, R144 ;  /* 0x0000001c88907c2b */ /* 0x000fe20008000090 */
[----:B------:R-:W-:-:S02]  /*2830*/  MOV.SPILL R150, UR60 ;  /* 0x0000003c00967c02 */ /* 0x000fc40009000f00 */
        /* <DEDUP_REMOVED lines=9> */
[----:B------:R-:W-:Y:S01]  /*28d0*/  R2UR UR49, R27 ;  /* 0x000000001b3172ca */ /* 0x000fe200000e0000 */
[----:B------:R-:W-:Y:S01]  /*28e0*/  DFMA R126, R80, R14, R126 ;  /* 0x0000000e507e722b */ /* 0x000fe2000000007e */
[----:B------:R-:W-:Y:S01]  /*28f0*/  MOV.SPILL R8, UR33 ;  /* 0x0000002100087c02 */ /* 0x000fe20009000f00 */
[----:B------:R-:W-:Y:S02]  /*2900*/  DFMA R132, R14, UR44, R132 ;  /* 0x0000002c0e847c2b */ /* 0x000fe40008000084 */
[----:B------:R-:W-:Y:S01]  /*2910*/  DFMA R146, R136, UR32, R146 ;  /* 0x0000002088927c2b */ /* 0x000fe20008000092 */
[----:B------:R-:W-:-:S02]  /*2920*/  MOV.SPILL R15, UR32 ;  /* 0x00000020000f7c02 */ /* 0x000fc40009000f00 */
[----:B------:R-:W-:Y:S02]  /*2930*/  R2UR UR32, R22 ;  /* 0x00000000162072ca */ /* 0x000fe400000e0000 */
[----:B------:R-:W-:Y:S01]  /*2940*/  R2UR UR33, R23 ;  /* 0x00000000172172ca */ /* 0x000fe200000e0000 */
[----:B------:R-:W-:Y:S01]  /*2950*/  DFMA R138, R136, UR54, R138 ;  /* 0x00000036888a7c2b */ /* 0x000fe2000800008a */
[----:B------:R-:W-:Y:S02]  /*2960*/  R2UR.FILL UR55, R140 ;  /* 0x000000008c3772ca */ /* 0x000fe400004e0000 */
[----:B------:R-:W-:Y:S01]  /*2970*/  R2UR.FILL UR54, R141 ;  /* 0x000000008d3672ca */ /* 0x000fe200004e0000 */
[----:B0-----:R-:W-:Y:S02]  /*2980*/  DADD R140, R94, R90 ;  /* 0x000000005e8c7229 */ /* 0x001fe4000000005a */
[C---:B------:R-:W-:Y:S01]  /*2990*/  DFMA R142, R136.reuse, UR70, R142 ;  /* 0x00000046888e7c2b */ /* 0x040fe2000800008e */
[----:B------:R-:W-:Y:S01]  /*29a0*/  R2UR.FILL UR70, R151 ;  /* 0x00000000974672ca */ /* 0x000fe200004e0000 */
[----:B------:R-:W-:-:S02]  /*29b0*/  DFMA R124, R136, UR64, R124 ;  /* 0x00000040887c7c2b */ /* 0x000fc4000800007c */
[----:B------:R-:W-:Y:S01]  /*29c0*/  DADD R90, -R94, R90 ;  /* 0x000000005e5a7229 */ /* 0x000fe2000000015a */
[----:B------:R-:W-:Y:S02]  /*29d0*/  MOV.SPILL R5, UR77 ;  /* 0x0000004d00057c02 */ /* 0x000fe40009000f00 */
[----:B------:R-:W-:Y:S02]  /*29e0*/  MOV.SPILL R6, UR76 ;  /* 0x0000004c00067c02 */ /* 0x000fe40009000f00 */
[----:B------:R-:W-:Y:S02]  /*29f0*/  MOV.SPILL R14, UR61 ;  /* 0x0000003d000e7c02 */ /* 0x000fe40009000f00 */
[----:B------:R-:W-:Y:S02]  /*2a00*/  MOV.SPILL R153, UR60 ;  /* 0x0000003c00997c02 */ /* 0x000fe40009000f00 */
[----:B------:R-:W-:Y:S02]  /*2a10*/  MOV.SPILL R151, UR29 ;  /* 0x0000001d00977c02 */ /* 0x000fe40009000f00 */
[----:B------:R-:W-:-:S02]  /*2a20*/  MOV.SPILL R156, UR28 ;  /* 0x0000001c009c7c02 */ /* 0x000fc40009000f00 */
[----:B------:R-:W-:Y:S02]  /*2a30*/  R2UR UR76, R102 ;  /* 0x00000000664c72ca */ /* 0x000fe400000e0000 */
[----:B------:R-:W-:Y:S02]  /*2a40*/  R2UR UR77, R103 ;  /* 0x00000000674d72ca */ /* 0x000fe400000e0000 */
        /* <DEDUP_REMOVED lines=8> */
[----:B------:R-:W-:Y:S01]  /*2ad0*/  DADD R94, R96, R92 ;  /* 0x00000000605e7229 */ /* 0x000fe2000000005c */
[----:B------:R-:W-:Y:S01]  /*2ae0*/  R2UR.FILL UR71, R7 ;  /* 0x00000000074772ca */ /* 0x000fe200004e0000 */
[C---:B------:R-:W-:Y:S01]  /*2af0*/  DFMA R138, R90.reuse, UR24, R138 ;  /* 0x000000185a8a7c2b */ /* 0x040fe2000800008a */
[----:B------:R-:W-:Y:S01]  /*2b00*/  MOV.SPILL R13, UR45 ;  /* 0x0000002d000d7c02 */ /* 0x000fe20009000f00 */
[C---:B------:R-:W-:Y:S01]  /*2b10*/  DFMA R142, R90.reuse, UR16, R142 ;  /* 0x000000105a8e7c2b */ /* 0x040fe2000800008e */
[----:B------:R-:W-:Y:S01]  /*2b20*/  MOV.SPILL R154, UR44 ;  /* 0x0000002c009a7c02 */ /* 0x000fe20009000f00 */
[C---:B------:R-:W-:Y:S01]  /*2b30*/  DFMA R144, R90.reuse, UR8, R144 ;  /* 0x000000085a907c2b */ /* 0x040fe20008000090 */
[----:B------:R-:W-:Y:S01]  /*2b40*/  MOV.SPILL R10, UR33 ;  /* 0x00000021000a7c02 */ /* 0x000fe20009000f00 */
[C---:B------:R-:W-:Y:S01]  /*2b50*/  DFMA R146, R90.reuse, UR30, R146 ;  /* 0x0000001e5a927c2b */ /* 0x040fe20008000092 */
[----:B------:R-:W-:Y:S01]  /*2b60*/  MOV.SPILL R7, UR32 ;  /* 0x0000002000077c02 */ /* 0x000fe20009000f00 */
[C---:B------:R-:W-:Y:S01]  /*2b70*/  DFMA R148, R90.reuse, UR46, R148 ;  /* 0x0000002e5a947c2b */ /* 0x040fe20008000094 */
[----:B------:R-:W-:Y:S01]  /*2b80*/  R2UR UR44, R32 ;  /* 0x00000000202c72ca */ /* 0x000fe200000e0000 */
[----:B------:R-:W-:Y:S01]  /*2b90*/  DFMA R124, R90, UR62, R124 ;  /* 0x0000003e5a7c7c2b */ /* 0x000fe2000800007c */
[----:B------:R-:W-:Y:S01]  /*2ba0*/  R2UR UR45, R33 ;  /* 0x00000000212d72ca */ /* 0x000fe200000e0000 */
[----:B------:R-:W-:Y:S01]  /*2bb0*/  DADD R92, R96, -R92 ;  /* 0x00000000605c7229 */ /* 0x000fe2000000085c */
[----:B------:R-:W-:Y:S01]  /*2bc0*/  R2UR UR32, R30 ;  /* 0x000000001e2072ca */ /* 0x000fe200000e0000 */
[----:B------:R-:W-:Y:S01]  /*2bd0*/  DFMA R126, R140, UR74, R126 ;  /* 0x0000004a8c7e7c2b */ /* 0x000fe2000800007e */
[----:B------:R-:W-:Y:S01]  /*2be0*/  R2UR UR33, R31 ;  /* 0x000000001f2172ca */ /* 0x000fe200000e0000 */
[----:B------:R-:W-:-:S02]  /*2bf0*/  DADD R90, R98, R98 ;  /* 0x00000000625a7229 */ /* 0x000fc40000000062 */
        /* <DEDUP_REMOVED lines=12> */
[----:B------:R-:W-:Y:S02]  /*2cc0*/  DMUL R90, R90, 0.5 ;  /* 0x3fe000005a5a7828 */ /* 0x000fe40000000000 */
[----:B------:R-:W-:Y:S02]  /*2cd0*/  DADD R92, R98, -R98 ;  /* 0x00000000625c7229 */ /* 0x000fe40000000862 */
[C---:B------:R-:W-:Y:S02]  /*2ce0*/  DFMA R130, R94.reuse, UR32, R130 ;  /* 0x000000205e827c2b */ /* 0x040fe40008000082 */
[C---:B------:R-:W-:Y:S02]  /*2cf0*/  DFMA R134, R94.reuse, UR44, R134 ;  /* 0x0000002c5e867c2b */ /* 0x040fe40008000086 */
[C---:B------:R-:W-:Y:S02]  /*2d00*/  DFMA R128, R94.reuse, UR36, R128 ;  /* 0x000000245e807c2b */ /* 0x040fe40008000080 */
[----:B------:R-:W-:-:S02]  /*2d10*/  DFMA R132, R94, UR52, R132 ;  /* 0x000000345e847c2b */ /* 0x000fc40008000084 */
[----:B------:R-:W-:Y:S02]  /*2d20*/  DFMA R94, R94, UR68, R88 ;  /* 0x000000445e5e7c2b */ /* 0x000fe40008000058 */
[----:B------:R-:W-:Y:S02]  /*2d30*/  DADD R88, R98, R98 ;  /* 0x0000000062587229 */ /* 0x000fe40000000062 */
[----:B------:R-:W-:Y:S02]  /*2d40*/  DFMA R126, R90, UR22, R126 ;  /* 0x000000165a7e7c2b */ /* 0x000fe4000800007e */
[----:B------:R-:W-:Y:S02]  /*2d50*/  DFMA R138, R92, UR20, R138 ;  /* 0x000000145c8a7c2b */ /* 0x000fe4000800008a */
[----:B------:R-:W-:Y:S02]  /*2d60*/  DFMA R130, R90, UR14, R130 ;  /* 0x0000000e5a827c2b */ /* 0x000fe40008000082 */
[----:B------:R-:W-:-:S02]  /*2d70*/  DMUL R88, R88, 0.5 ;  /* 0x3fe0000058587828 */ /* 0x000fc40000000000 */
[----:B------:R-:W-:Y:S02]  /*2d80*/  DFMA R128, R90, UR34, R128 ;  /* 0x000000225a807c2b */ /* 0x000fe40008000080 */
[----:B------:R-:W-:Y:S02]  /*2d90*/  DADD R98, R98, -R98 ;  /* 0x0000000062627229 */ /* 0x000fe40000000862 */
[C---:B------:R-:W-:Y:S02]  /*2da0*/  DFMA R142, R92.reuse, UR12, R142 ;  /* 0x0000000c5c8e7c2b */ /* 0x040fe4000800008e */
[C---:B------:R-:W-:Y:S02]  /*2db0*/  DFMA R144, R92.reuse, UR4, R144 ;  /* 0x000000045c907c2b */ /* 0x040fe40008000090 */
[----:B------:R-:W-:Y:S02]  /*2dc0*/  DFMA R146, R92, UR38, R146 ;  /* 0x000000265c927c2b */ /* 0x000fe40008000092 */
[----:B------:R-:W-:-:S02]  /*2dd0*/  DADD R92, R126, R138 ;  /* 0x000000007e5c7229 */ /* 0x000fc4000000008a */
[C---:B------:R-:W-:Y:S02]  /*2de0*/  DFMA R132, R88.reuse, UR50, R132 ;  /* 0x0000003258847c2b */ /* 0x040fe40008000084 */
[----:B------:R-:W-:Y:S02]  /*2df0*/  DFMA R94, R88, UR66, R94 ;  /* 0x00000042585e7c2b */ /* 0x000fe4000800005e */
[----:B------:R-:W-:Y:S02]  /*2e00*/  DFMA R124, R98, UR70, R124 ;  /* 0x00000046627c7c2b */ /* 0x000fe4000800007c */
[----:B------:R-:W-:Y:S02]  /*2e10*/  DADD R88, R130, -R142 ;  /* 0x0000000082587229 */ /* 0x000fe4000000088e */
[----:B------:R-:W-:Y:S02]  /*2e20*/  DADD R96, R128, -R146 ;  /* 0x0000000080607229 */ /* 0x000fe40000000892 */
[----:B------:R-:W-:-:S02]  /*2e30*/  DADD R130, R130, R142 ;  /* 0x0000000082827229 */ /* 0x000fc4000000008e */
[----:B------:R-:W-:Y:S02]  /*2e40*/  DADD R126, R126, -R138 ;  /* 0x000000007e7e7229 */ /* 0x000fe4000000088a */
[----:B--2---:R-:W-:Y:S02]  /*2e50*/  DMUL R86, R86, R92 ;  /* 0x0000005c56567228 */ /* 0x004fe40000000000 */
[----:B------:R-:W-:Y:S02]  /*2e60*/  DADD R92, R94, -R124 ;  /* 0x000000005e5c7229 */ /* 0x000fe4000000087c */
[----:B---3--:R-:W-:Y:S02]  /*2e70*/  DMUL R96, R106, R96 ;  /* 0x000000606a607228 */ /* 0x008fe40000000000 */
[----:B----4-:R-:W-:Y:S02]  /*2e80*/  DMUL R88, R112, R88 ;  /* 0x0000005870587228 */ /* 0x010fe40000000000 */
[----:B-----5:R-:W-:-:S02]  /*2e90*/  DMUL R104, R104, R130 ;  /* 0x0000008268687228 */ /* 0x020fc40000000000 */
[----:B------:R-:W-:Y:S02]  /*2ea0*/  DFMA R106, R110, R126, R86 ;  /* 0x0000007e6e6a722b */ /* 0x000fe40000000056 */
[----:B------:R-:W-:Y:S02]  /*2eb0*/  DFMA R134, R90, UR6, R134 ;  /* 0x000000065a867c2b */ /* 0x000fe40008000086 */
[----:B------:R-:W-:Y:S02]  /*2ec0*/  DFMA R148, R98, UR54, R148 ;  /* 0x0000003662947c2b */ /* 0x000fe40008000094 */
[----:B------:R-:W-:Y:S02]  /*2ed0*/  DADD R94, R94, R124 ;  /* 0x000000005e5e7229 */ /* 0x000fe4000000007c */
[----:B------:R-:W-:Y:S02]  /*2ee0*/  DMUL R92, R116, R92 ;  /* 0x0000005c745c7228 */ /* 0x000fe40000000000 */
[----:B------:R-:W-:-:S02]  /*2ef0*/  DADD R124, R88, R104 ;  /* 0x00000000587c7229 */ /* 0x000fc40000000068 */
[----:B------:R-:W-:Y:S02]  /*2f00*/  DFMA R116, R106, UR48, RZ ;  /* 0x000000306a747c2b */ /* 0x000fe400080000ff */
[----:B------:R-:W-:Y:S02]  /*2f10*/  DADD R90, R134, -R144 ;  /* 0x00000000865a7229 */ /* 0x000fe40000000890 */
[----:B------:R-:W-:Y:S02]  /*2f20*/  DADD R128, R128, R146 ;  /* 0x0000000080807229 */ /* 0x000fe40000000092 */
[C-C-:B------:R-:W-:Y:S01]  /*2f30*/  DADD R98, R132.reuse, -R148.reuse ;  /* 0x0000000084627229 */ /* 0x140fe20000000894 */
[----:B------:R-:W-:Y:S01]  /*2f40*/  R2UR.FILL UR49, R155 ;  /* 0x000000009b3172ca */ /* 0x000fe200004e0000 */
[----:B------:R-:W-:Y:S01]  /*2f50*/  DADD R132, R132, R148 ;  /* 0x0000000084847229 */ /* 0x000fe20000000094 */
[----:B------:R-:W-:Y:S01]  /*2f60*/  R2UR.FILL UR48, R158 ;  /* 0x000000009e3072ca */ /* 0x000fe200004e0000 */
[----:B------:R-:W-:-:S02]  /*2f70*/  DFMA R110, R110, -R126, R86 ;  /* 0x8000007e6e6e722b */ /* 0x000fc40000000056 */
[----:B------:R-:W-:Y:S01]  /*2f80*/  DFMA R116, R124, UR32, R116 ;  /* 0x000000207c747c2b */ /* 0x000fe20008000074 */
[----:B------:R-:W-:Y:S02]  /*2f90*/  R2UR.FILL UR33, R10 ;  /* 0x000000000a2172ca */ /* 0x000fe400004e0000 */
[----:B------:R-:W-:Y:S01]  /*2fa0*/  R2UR.FILL UR32, R7 ;  /* 0x00000000072072ca */ /* 0x000fe200004e0000 */
[----:B------:R-:W-:Y:S02]  /*2fb0*/  DMUL R90, R114, R90 ;  /* 0x0000005a725a7228 */ /* 0x000fe40000000000 */
[----:B------:R-:W-:Y:S02]  /*2fc0*/  DMUL R82, R82, R98 ;  /* 0x0000006252527228 */ /* 0x000fe40000000000 */
[----:B------:R-:W-:Y:S02]  /*2fd0*/  DMUL R120, R120, R128 ;  /* 0x0000008078787228 */ /* 0x000fe40000000000 */
[----:B------:R-:W-:-:S02]  /*2fe0*/  DFMA R114, R76, R106, RZ ;  /* 0x0000006a4c72722b */ /* 0x000fc400000000ff */
[----:B------:R-:W-:Y:S02]  /*2ff0*/  DFMA R112, R106, R78, RZ ;  /* 0x0000004e6a70722b */ /* 0x000fe400000000ff */
[----:B------:R-:W-:Y:S02]  /*3000*/  DFMA R98, R80, R106, RZ ;  /* 0x0000006a5062722b */ /* 0x000fe400000000ff */
[C---:B------:R-:W-:Y:S02]  /*3010*/  DFMA R128, R106.reuse, UR74, RZ ;  /* 0x0000004a6a807c2b */ /* 0x040fe400080000ff */
[----:B------:R-:W-:Y:S02]  /*3020*/  DFMA R106, R106, UR22, RZ ;  /* 0x000000166a6a7c2b */ /* 0x000fe400080000ff */
[----:B------:R-:W-:Y:S02]  /*3030*/  DMUL R118, R118, R132 ;  /* 0x0000008476767228 */ /* 0x000fe40000000000 */
[----:B------:R-:W-:Y:S01]  /*3040*/  DFMA R132, R110, UR28, RZ ;  /* 0x0000001c6e847c2b */ /* 0x000fe200080000ff */
[----:B------:R-:W-:-:S02]  /*3050*/  R2UR.FILL UR29, R151 ;  /* 0x00000000971d72ca */ /* 0x000fc400004e0000 */
[----:B------:R-:W-:Y:S01]  /*3060*/  R2UR.FILL UR28, R156 ;  /* 0x000000009c1c72ca */ /* 0x000fe200004e0000 */
[----:B------:R-:W-:Y:S02]  /*3070*/  DADD R134, R134, R144 ;  /* 0x0000000086867229 */ /* 0x000fe40000000090 */
[----:B------:R-:W-:Y:S02]  /*3080*/  DFMA R114, R68, R124, R114 ;  /* 0x0000007c4472722b */ /* 0x000fe40000000072 */
[C---:B------:R-:W-:Y:S02]  /*3090*/  DFMA R112, R124.reuse, R70, R112 ;  /* 0x000000467c70722b */ /* 0x040fe40000000070 */
[C---:B------:R-:W-:Y:S02]  /*30a0*/  DFMA R98, R124.reuse, UR48, R98 ;  /* 0x000000307c627c2b */ /* 0x040fe40008000062 */
[C---:B------:R-:W-:Y:S02]  /*30b0*/  DFMA R128, R124.reuse, UR18, R128 ;  /* 0x000000127c807c2b */ /* 0x040fe40008000080 */
[----:B------:R-:W-:-:S02]  /*30c0*/  DFMA R106, R124, UR14, R106 ;  /* 0x0000000e7c6a7c2b */ /* 0x000fc4000800006a */
[----:B------:R-:W-:Y:S02]  /*30d0*/  DADD R124, -R88, R104 ;  /* 0x00000000587c7229 */ /* 0x000fe40000000168 */
[----:B------:R-:W-:Y:S02]  /*30e0*/  DFMA R130, R110, UR32, RZ ;  /* 0x000000206e827c2b */ /* 0x000fe400080000ff */
[----:B------:R-:W-:Y:S02]  /*30f0*/  DMUL R122, R122, R134 ;  /* 0x000000867a7a7228 */ /* 0x000fe40000000000 */
[----:B------:R-:W-:Y:S02]  /*3100*/  DFMA R138, R72, R110, RZ ;  /* 0x0000006e488a722b */ /* 0x000fe400000000ff */
[----:B------:R-:W-:Y:S02]  /*3110*/  DFMA R134, R110, R74, RZ ;  /* 0x0000004a6e86722b */ /* 0x000fe400000000ff */
[----:B------:R-:W-:Y:S01]  /*3120*/  DFMA R130, R124, UR28, R130 ;  /* 0x0000001c7c827c2b */ /* 0x000fe20008000082 */
[----:B------:R-:W-:Y:S01]  /*3130*/  R2UR.FILL UR29, R11 ;  /* 0x000000000b1d72ca */ /* 0x000fe200004e0000 */
[C---:B------:R-:W-:Y:S01]  /*3140*/  DFMA R136, R110.reuse, UR24, RZ ;  /* 0x000000186e887c2b */ /* 0x040fe200080000ff */
[----:B------:R-:W-:Y:S01]  /*3150*/  R2UR.FILL UR28, R157 ;  /* 0x000000009d1c72ca */ /* 0x000fe200004e0000 */
[----:B------:R-:W-:Y:S01]  /*3160*/  DFMA R140, R110, UR20, RZ ;  /* 0x000000146e8c7c2b */ /* 0x000fe200080000ff */
[----:B------:R-:W-:Y:S01]  /*3170*/  R2UR.FILL UR32, R15 ;  /* 0x000000000f2072ca */ /* 0x000fe200004e0000 */
[----:B------:R-:W-:Y:S01]  /*3180*/  DFMA R132, R124, UR60, R132 ;  /* 0x0000003c7c847c2b */ /* 0x000fe20008000084 */
[----:B------:R-:W-:Y:S01]  /*3190*/  R2UR.FILL UR61, R14 ;  /* 0x000000000e3d72ca */ /* 0x000fe200004e0000 */
[C-C-:B------:R-:W-:Y:S01]  /*31a0*/  DADD R14, -R90.reuse, R122.reuse ;  /* 0x000000005a0e7229 */ /* 0x140fe2000000017a */
[----:B------:R-:W-:Y:S01]  /*31b0*/  R2UR.FILL UR60, R153 ;  /* 0x00000000993c72ca */ /* 0x000fe200004e0000 */
[----:B------:R-:W-:Y:S01]  /*31c0*/  DADD R126, R90, R122 ;  /* 0x000000005a7e7229 */ /* 0x000fe2000000007a */
[----:B------:R-:W-:Y:S01]  /*31d0*/  R2UR.FILL UR49, R9 ;  /* 0x00000000093172ca */ /* 0x000fe200004e0000 */
[----:B------:R-:W-:Y:S01]  /*31e0*/  DFMA R110, R64, R124, R138 ;  /* 0x0000007c406e722b */ /* 0x000fe2000000008a */
[----:B------:R-:W-:Y:S01]  /*31f0*/  R2UR.FILL UR33, R8 ;  /* 0x00000000082172ca */ /* 0x000fe200004e0000 */
[----:B------:R-:W-:-:S02]  /*3200*/  DFMA R8, R124, R66, R134 ;  /* 0x000000427c08722b */ /* 0x000fc40000000086 */
[C---:B------:R-:W-:Y:S02]  /*3210*/  DFMA R10, R124.reuse, UR16, R136 ;  /* 0x000000107c0a7c2b */ /* 0x040fe40008000088 */
[----:B------:R-:W-:Y:S02]  /*3220*/  DFMA R124, R124, UR12, R140 ;  /* 0x0000000c7c7c7c2b */ /* 0x000fe4000800008c */
[C---:B------:R-:W-:Y:S01]  /*3230*/  DFMA R130, R14.reuse, UR28, R130 ;  /* 0x0000001c0e827c2b */ /* 0x040fe20008000082 */
[----:B------:R-:W-:Y:S02]  /*3240*/  R2UR.FILL UR29, R16 ;  /* 0x00000000101d72ca */ /* 0x000fe400004e0000 */
[----:B------:R-:W-:Y:S01]  /*3250*/  R2UR.FILL UR28, R12 ;  /* 0x000000000c1c72ca */ /* 0x000fe200004e0000 */
[----:B------:R-:W-:Y:S01]  /*3260*/  DFMA R132, R14, UR76, R132 ;  /* 0x0000004c0e847c2b */ /* 0x000fe20008000084 */
[----:B------:R-:W-:Y:S01]  /*3270*/  R2UR.FILL UR76, R6 ;  /* 0x00000000064c72ca */ /* 0x000fe200004e0000 */
[----:B------:R-:W-:-:S02]  /*3280*/  DFMA R114, R60, R126, R114 ;  /* 0x0000007e3c72722b */ /* 0x000fc40000000072 */
[C---:B------:R-:W-:Y:S02]  /*3290*/  DFMA R112, R126.reuse, R62, R112 ;  /* 0x0000003e7e70722b */ /* 0x040fe40000000070 */
[C---:B------:R-:W-:Y:S02]  /*32a0*/  DFMA R98, R126.reuse, UR60, R98 ;  /* 0x0000003c7e627c2b */ /* 0x040fe40008000062 */
[C---:B------:R-:W-:Y:S02]  /*32b0*/  DFMA R128, R126.reuse, UR10, R128 ;  /* 0x0000000a7e807c2b */ /* 0x040fe40008000080 */
[C---:B------:R-:W-:Y:S02]  /*32c0*/  DFMA R116, R126.reuse, UR44, R116 ;  /* 0x0000002c7e747c2b */ /* 0x040fe40008000074 */
[----:B------:R-:W-:Y:S02]  /*32d0*/  DFMA R134, R126, UR6, R106 ;  /* 0x000000067e867c2b */ /* 0x000fe4000800006a */
[----:B------:R-:W-:-:S02]  /*32e0*/  DFMA R110, R56, R14, R110 ;  /* 0x0000000e386e722b */ /* 0x000fc4000000006e */
[C---:B------:R-:W-:Y:S02]  /*32f0*/  DFMA R126, R14.reuse, R58, R8 ;  /* 0x0000003a0e7e722b */ /* 0x040fe40000000008 */
[C---:B------:R-:W-:Y:S02]  /*3300*/  DFMA R10, R14.reuse, UR8, R10 ;  /* 0x000000080e0a7c2b */ /* 0x040fe4000800000a */
[----:B------:R-:W-:Y:S02]  /*3310*/  DFMA R124, R14, UR4, R124 ;  /* 0x000000040e7c7c2b */ /* 0x000fe4000800007c */
[C-C-:B------:R-:W-:Y:S02]  /*3320*/  DADD R6, -R96.reuse, R120.reuse ;  /* 0x0000000060067229 */ /* 0x140fe40000000178 */
[----:B------:R-:W-:Y:S01]  /*3330*/  DADD R106, R96, R120 ;  /* 0x00000000606a7229 */ /* 0x000fe20000000078 */
[----:B------:R-:W-:Y:S02]  /*3340*/  R2UR.FILL UR48, R152 ;  /* 0x00000000983072ca */ /* 0x000fe400004e0000 */
[----:B------:R-:W-:-:S02]  /*3350*/  R2UR.FILL UR45, R13 ;  /* 0x000000000d2d72ca */ /* 0x000fc400004e0000 */
[----:B------:R-:W-:Y:S01]  /*3360*/  R2UR.FILL UR44, R154 ;  /* 0x000000009a2c72ca */ /* 0x000fe200004e0000 */
[----:B------:R-:W-:Y:S02]  /*3370*/  DFMA R110, R48, R6, R110 ;  /* 0x00000006306e722b */ /* 0x000fe4000000006e */
[C---:B------:R-:W-:Y:S02]  /*3380*/  DFMA R126, R6.reuse, R50, R126 ;  /* 0x00000032067e722b */ /* 0x040fe4000000007e */
[C---:B------:R-:W-:Y:S02]  /*3390*/  DFMA R130, R6.reuse, UR32, R130 ;  /* 0x0000002006827c2b */ /* 0x040fe40008000082 */
[C---:B------:R-:W-:Y:S02]  /*33a0*/  DFMA R10, R6.reuse, UR30, R10 ;  /* 0x0000001e060a7c2b */ /* 0x040fe4000800000a */
[C---:B------:R-:W-:Y:S02]  /*33b0*/  DFMA R132, R6.reuse, UR40, R132 ;  /* 0x0000002806847c2b */ /* 0x040fe40008000084 */
[----:B------:R-:W-:-:S02]  /*33c0*/  DFMA R124, R6, UR38, R124 ;  /* 0x00000026067c7c2b */ /* 0x000fc4000800007c */
[----:B------:R-:W-:Y:S02]  /*33d0*/  DFMA R114, R52, R106, R114 ;  /* 0x0000006a3472722b */ /* 0x000fe40000000072 */
[C---:B------:R-:W-:Y:S02]  /*33e0*/  DFMA R112, R106.reuse, R54, R112 ;  /* 0x000000366a70722b */ /* 0x040fe40000000070 */
[C---:B------:R-:W-:Y:S02]  /*33f0*/  DFMA R98, R106.reuse, UR28, R98 ;  /* 0x0000001c6a627c2b */ /* 0x040fe40008000062 */
        /* <DEDUP_REMOVED lines=18> */
[C---:B------:R-:W-:Y:S02]  /*3520*/  DFMA R10, R6.reuse, UR46, R10 ;  /* 0x0000002e060a7c2b */ /* 0x040fe4000800000a */
[C---:B------:R-:W-:Y:S02]  /*3530*/  DFMA R132, R6.reuse, UR56, R132 ;  /* 0x0000003806847c2b */ /* 0x040fe40008000084 */
[----:B------:R-:W-:Y:S02]  /*3540*/  DFMA R124, R6, UR54, R124 ;  /* 0x00000036067c7c2b */ /* 0x000fe4000800007c */
[----:B------:R-:W-:-:S02]  /*3550*/  DADD R8, R92, R94 ;  /* 0x000000005c087229 */ /* 0x000fc4000000005e */
[----:B------:R-:W-:-:S06]  /*3560*/  DADD R6, -R92, R94 ;  /* 0x000000005c067229 */ /* 0x000fcc000000015e */
[----:B------:R-:W-:Y:S02]  /*3570*/  DFMA R114, R36, R8, R114 ;  /* 0x000000082472722b */ /* 0x000fe40000000072 */
[C---:B------:R-:W-:Y:S02]  /*3580*/  DFMA R112, R8.reuse, R38, R112 ;  /* 0x000000260870722b */ /* 0x040fe40000000070 */
[C---:B------:R-:W-:Y:S02]  /*3590*/  DFMA R98, R8.reuse, UR60, R98 ;  /* 0x0000003c08627c2b */ /* 0x040fe40008000062 */
[C---:B------:R-:W-:Y:S02]  /*35a0*/  DFMA R128, R8.reuse, UR58, R128 ;  /* 0x0000003a08807c2b */ /* 0x040fe40008000080 */
[----:B------:R-:W-:Y:S02]  /*35b0*/  DFMA R116, R8, UR68, R116 ;  /* 0x0000004408747c2b */ /* 0x000fe40008000074 */
[----:B------:R-:W-:-:S02]  /*35c0*/  DFMA R110, R84, R6, R110 ;  /* 0x00000006546e722b */ /* 0x000fc4000000006e */
[C---:B------:R-:W-:Y:S02]  /*35d0*/  DFMA R126, R6.reuse, UR76, R126 ;  /* 0x0000004c067e7c2b */ /* 0x040fe4000800007e */
[C---:B------:R-:W-:Y:S02]  /*35e0*/  DFMA R130, R6.reuse, UR64, R130 ;  /* 0x0000004006827c2b */ /* 0x040fe40008000082 */
[C---:B------:R-:W-:Y:S02]  /*35f0*/  DFMA R16, R6.reuse, UR62, R10 ;  /* 0x0000003e06107c2b */ /* 0x040fe4000800000a */
[----:B------:R-:W-:Y:S02]  /*3600*/  DFMA R132, R6, UR72, R132 ;  /* 0x0000004806847c2b */ /* 0x000fe40008000084 */
[----:B------:R-:W-:Y:S02]  /*3610*/  DFMA R134, R8, UR66, R134 ;  /* 0x0000004208867c2b */ /* 0x000fe40008000086 */
[----:B------:R-:W-:-:S02]  /*3620*/  DFMA R10, R6, UR70, R124 ;  /* 0x00000046060a7c2b */ /* 0x000fc4000800007c */
[----:B------:R-:W-:Y:S01]  /*3630*/  DADD R6, R114, -R110 ;  /* 0x0000000072067229 */ /* 0x000fe2000000086e */
[----:B------:R-:W-:Y:S06]  /*3640*/  BAR.SYNC.DEFER_BLOCKING 0x0 ;  /* 0x0000000000007b1d */ /* 0x000fec0000010000 */
[----:B------:R-:W-:Y:S02]  /*3650*/  DADD R12, R112, -R126 ;  /* 0x00000000700c7229 */ /* 0x000fe4000000087e */
[----:B------:R-:W-:Y:S02]  /*3660*/  DADD R14, R98, -R130 ;  /* 0x00000000620e7229 */ /* 0x000fe40000000882 */
[----:B------:R-:W-:-:S02]  /*3670*/  DADD R8, R116, R132 ;  /* 0x0000000074087229 */ /* 0x000fc40000000084 */
[----:B------:R-:W-:Y:S02]  /*3680*/  DADD R106, R128, -R16 ;  /* 0x00000000806a7229 */ /* 0x000fe40000000810 */
[----:B------:R-:W-:Y:S02]  /*3690*/  DADD R110, R114, R110 ;  /* 0x00000000726e7229 */ /* 0x000fe4000000006e */
[----:B------:R-:W-:Y:S02]  /*36a0*/  DADD R112, R112, R126 ;  /* 0x0000000070707229 */ /* 0x000fe4000000007e */
        /* <DEDUP_REMOVED lines=40> */
[----:B------:R-:W-:Y:S02]  /*3930*/  R2UR UR62, R22 ;  /* 0x00000000163e72ca */ /* 0x000fe400000e0000 */
[----:B------:R-:W-:Y:S02]  /*3940*/  R2UR UR63, R23 ;  /* 0x00000000173f72ca */ /* 0x000fe400000e0000 */
[----:B------:R-:W-:-:S02]  /*3950*/  R2UR UR72, R34 ;  /* 0x00000000224872ca */ /* 0x000fc400000e0000 */
[----:B------:R-:W-:Y:S01]  /*3960*/  R2UR UR73, R35 ;  /* 0x00000000234972ca */ /* 0x000fe200000e0000 */
[C-C-:B0-----:R-:W-:Y:S02]  /*3970*/  DADD R134, R4.reuse, R6.reuse ;  /* 0x0000000004867229 */ /* 0x141fe40000000006 */
[----:B------:R-:W-:Y:S01]  /*3980*/  DADD R132, R4, -R6 ;  /* 0x0000000004847229 */ /* 0x000fe20000000806 */
[----:B------:R-:W-:Y:S04]  /*3990*/  LDS.64 R4, [R2+0x120] ;  /* 0x0001200002047984 */ /* 0x000fe80000000a00 */
[----:B------:R-:W0:Y:S01]  /*39a0*/  LDS.64 R6, [R2+0x300] ;  /* 0x0003000002067984 */ /* 0x000e220000000a00 */
[----:B------:R-:W-:Y:S02]  /*39b0*/  DFMA R116, R76, R134, RZ ;  /* 0x000000864c74722b */ /* 0x000fe400000000ff */
[----:B------:R-:W-:-:S02]  /*39c0*/  DFMA R112, R134, R78, RZ ;  /* 0x0000004e8670722b */ /* 0x000fc400000000ff */
[----:B------:R-:W-:Y:S02]  /*39d0*/  DFMA R108, R80, R134, RZ ;  /* 0x00000086506c722b */ /* 0x000fe400000000ff */
[C---:B------:R-:W-:Y:S02]  /*39e0*/  DFMA R98, R134.reuse, UR74, RZ ;  /* 0x0000004a86627c2b */ /* 0x040fe400080000ff */
[----:B------:R-:W-:Y:S01]  /*39f0*/  DFMA R12, R134, UR70, RZ ;  /* 0x00000046860c7c2b */ /* 0x000fe200080000ff */
[----:B------:R-:W-:Y:S01]  /*3a00*/  R2UR.FILL UR71, R10 ;  /* 0x000000000a4772ca */ /* 0x000fe200004e0000 */
[--C-:B-1----:R-:W-:Y:S01]  /*3a10*/  DADD R14, R130, R8.reuse ;  /* 0x00000000820e7229 */ /* 0x102fe20000000008 */
[----:B------:R-:W-:Y:S01]  /*3a20*/  R2UR.FILL UR70, R11 ;  /* 0x000000000b4672ca */ /* 0x000fe200004e0000 */
[----:B------:R-:W-:Y:S01]  /*3a30*/  DFMA R134, R134, UR22, RZ ;  /* 0x0000001686867c2b */ /* 0x000fe200080000ff */
[----:B------:R-:W-:Y:S01]  /*3a40*/  LDS.64 R10, [R2+0x2a0] ;  /* 0x0002a000020a7984 */ /* 0x000fe20000000a00 */
[----:B------:R-:W-:-:S02]  /*3a50*/  DADD R130, R130, -R8 ;  /* 0x0000000082827229 */ /* 0x000fc40000000808 */
[C---:B------:R-:W-:Y:S01]  /*3a60*/  DFMA R110, R132.reuse, UR62, RZ ;  /* 0x0000003e846e7c2b */ /* 0x040fe200080000ff */
[----:B------:R-:W1:Y:S01]  /*3a70*/  LDS.64 R8, [R2+0x180] ;  /* 0x0001800002087984 */ /* 0x000e620000000a00 */
[----:B------:R-:W-:Y:S01]  /*3a80*/  DFMA R124, R132, UR72, RZ ;  /* 0x00000048847c7c2b */ /* 0x000fe200080000ff */
[----:B------:R-:W-:Y:S01]  /*3a90*/  R2UR UR62, R20 ;  /* 0x00000000143e72ca */ /* 0x000fe200000e0000 */
[----:B------:R-:W-:Y:S01]  /*3aa0*/  DFMA R116, R68, R14, R116 ;  /* 0x0000000e4474722b */ /* 0x000fe20000000074 */
[----:B------:R-:W-:Y:S01]  /*3ab0*/  R2UR UR63, R21 ;  /* 0x00000000153f72ca */ /* 0x000fe200000e0000 */
[C---:B------:R-:W-:Y:S01]  /*3ac0*/  DFMA R112, R14.reuse, R70, R112 ;  /* 0x000000460e70722b */ /* 0x040fe20000000070 */
        /* <DEDUP_REMOVED lines=9> */
[----:B------:R-:W3:Y:S01]  /*3b60*/  LDS.64 R134, [R2+0x1e0] ;  /* 0x0001e00002867984 */ /* 0x000ee20000000a00 */
[----:B------:R-:W-:Y:S01]  /*3b70*/  DFMA R16, R72, R132, RZ ;  /* 0x000000844810722b */ /* 0x000fe200000000ff */
[----:B------:R-:W-:Y:S01]  /*3b80*/  R2UR UR65, R33 ;  /* 0x00000000214172ca */ /* 0x000fe200000e0000 */
[----:B------:R-:W-:-:S02]  /*3b90*/  DFMA R106, R132, R74, RZ ;  /* 0x0000004a846a722b */ /* 0x000fc400000000ff */
[C---:B------:R-:W-:Y:S02]  /*3ba0*/  DFMA R114, R132.reuse, UR24, RZ ;  /* 0x0000001884727c2b */ /* 0x040fe400080000ff */
[----:B------:R-:W-:Y:S02]  /*3bb0*/  DFMA R132, R132, UR20, RZ ;  /* 0x0000001484847c2b */ /* 0x000fe400080000ff */
        /* <DEDUP_REMOVED lines=9> */
[----:B------:R-:W-:Y:S02]  /*3c50*/  DFMA R130, R130, UR12, R132 ;  /* 0x0000000c82827c2b */ /* 0x000fe40008000084 */
[C-C-:B--2---:R-:W-:Y:S02]  /*3c60*/  DADD R132, R126.reuse, R128.reuse ;  /* 0x000000007e847229 */ /* 0x144fe40000000080 */
[----:B------:R-:W-:Y:S02]  /*3c70*/  DADD R126, R126, -R128 ;  /* 0x000000007e7e7229 */ /* 0x000fe40000000880 */
[C-C-:B0-----:R-:W-:Y:S02]  /*3c80*/  DADD R128, R4.reuse, R6.reuse ;  /* 0x0000000004807229 */ /* 0x141fe40000000006 */
[----:B------:R-:W-:Y:S02]  /*3c90*/  DADD R4, R4, -R6 ;  /* 0x0000000004047229 */ /* 0x000fe40000000806 */
[----:B------:R-:W-:-:S02]  /*3ca0*/  DFMA R14, R132, UR6, R14 ;  /* 0x00000006840e7c2b */ /* 0x000fc4000800000e */
        /* <DEDUP_REMOVED lines=18> */
[----:B-1----:R-:W-:Y:S01]  /*3dd0*/  DADD R6, R8, R10 ;  /* 0x0000000008067229 */ /* 0x002fe2000000000a */
[----:B------:R-:W-:Y:S01]  /*3de0*/  R2UR.FILL UR72, R143 ;  /* 0x000000008f4872ca */ /* 0x000fe200004e0000 */
[----:B------:R-:W-:Y:S02]  /*3df0*/  DFMA R14, R128, UR34, R14 ;  /* 0x00000022800e7c2b */ /* 0x000fe4000800000e */
[----:B------:R-:W-:-:S02]  /*3e00*/  DFMA R130, R4, UR38, R130 ;  /* 0x0000002604827c2b */ /* 0x000fc40008000082 */
[----:B------:R-:W-:Y:S02]  /*3e10*/  DADD R8, R8, -R10 ;  /* 0x0000000008087229 */ /* 0x000fe4000000080a */
        /* <DEDUP_REMOVED lines=10> */
[----:B---3--:R-:W-:-:S02]  /*3ec0*/  DADD R4, R134, R136 ;  /* 0x0000000086047229 */ /* 0x008fc40000000088 */
[----:B------:R-:W-:Y:S02]  /*3ed0*/  DFMA R14, R6, UR50, R14 ;  /* 0x00000032060e7c2b */ /* 0x000fe4000800000e */
[----:B------:R-:W-:Y:S02]  /*3ee0*/  DFMA R130, R8, UR54, R130 ;  /* 0x0000003608827c2b */ /* 0x000fe40008000082 */
[----:B------:R-:W-:Y:S02]  /*3ef0*/  DADD R134, R134, -R136 ;  /* 0x0000000086867229 */ /* 0x000fe40000000888 */
[----:B------:R-:W-:Y:S02]  /*3f00*/  DFMA R116, R44, R6, R116 ;  /* 0x000000062c74722b */ /* 0x000fe40000000074 */
[C---:B------:R-:W-:Y:S02]  /*3f10*/  DFMA R112, R6.reuse, R46, R112 ;  /* 0x0000002e0670722b */ /* 0x040fe40000000070 */
[----:B------:R-:W-:-:S02]  /*3f20*/  DFMA R108, R6, UR44, R108 ;  /* 0x0000002c066c7c2b */ /* 0x000fc4000800006c */
[C---:B------:R-:W-:Y:S02]  /*3f30*/  DFMA R98, R6.reuse, UR42, R98 ;  /* 0x0000002a06627c2b */ /* 0x040fe40008000062 */
[----:B------:R-:W-:Y:S02]  /*3f40*/  DFMA R12, R6, UR52, R12 ;  /* 0x00000034060c7c2b */ /* 0x000fe4000800000c */
[----:B------:R-:W-:Y:S02]  /*3f50*/  DFMA R16, R40, R8, R16 ;  /* 0x000000082810722b */ /* 0x000fe40000000010 */
[C---:B------:R-:W-:Y:S02]  /*3f60*/  DFMA R106, R8.reuse, R42, R106 ;  /* 0x0000002a086a722b */ /* 0x040fe4000000006a */
[C---:B------:R-:W-:Y:S02]  /*3f70*/  DFMA R110, R8.reuse, UR48, R110 ;  /* 0x00000030086e7c2b */ /* 0x040fe4000800006e */
[----:B------:R-:W-:-:S02]  /*3f80*/  DFMA R114, R8, UR46, R114 ;  /* 0x0000002e08727c2b */ /* 0x000fc40008000072 */
[----:B------:R-:W-:Y:S02]  /*3f90*/  DFMA R124, R8, UR56, R124 ;  /* 0x00000038087c7c2b */ /* 0x000fe4000800007c */
[----:B------:R-:W-:Y:S02]  /*3fa0*/  DFMA R14, R4, UR66, R14 ;  /* 0x00000042040e7c2b */ /* 0x000fe4000800000e */
[----:B------:R-:W-:Y:S02]  /*3fb0*/  DFMA R130, R134, UR70, R130 ;  /* 0x0000004686827c2b */ /* 0x000fe40008000082 */
[----:B------:R-:W-:Y:S02]  /*3fc0*/  DFMA R116, R36, R4, R116 ;  /* 0x000000042474722b */ /* 0x000fe40000000074 */
[C---:B------:R-:W-:Y:S02]  /*3fd0*/  DFMA R112, R4.reuse, R38, R112 ;  /* 0x000000260470722b */ /* 0x040fe40000000070 */
[----:B------:R-:W-:-:S02]  /*3fe0*/  DFMA R108, R4, UR60, R108 ;  /* 0x0000003c046c7c2b */ /* 0x000fc4000800006c */
[C---:B------:R-:W-:Y:S02]  /*3ff0*/  DFMA R98, R4.reuse, UR58, R98 ;  /* 0x0000003a04627c2b */ /* 0x040fe40008000062 */
[----:B------:R-:W-:Y:S02]  /*4000*/  DFMA R12, R4, UR68, R12 ;  /* 0x00000044040c7c2b */ /* 0x000fe4000800000c */
[----:B------:R-:W-:Y:S02]  /*4010*/  DFMA R16, R84, R134, R16 ;  /* 0x000000865410722b */ /* 0x000fe40000000010 */
[C---:B------:R-:W-:Y:S02]  /*4020*/  DFMA R106, R134.reuse, UR76, R106 ;  /* 0x0000004c866a7c2b */ /* 0x040fe4000800006a */
[C---:B------:R-:W-:Y:S02]  /*4030*/  DFMA R110, R134.reuse, UR64, R110 ;  /* 0x00000040866e7c2b */ /* 0x040fe4000800006e */
        /* <DEDUP_REMOVED lines=24> */
.L_x_436:
[----:B------:R-:W-:Y:S05]  /*41c0*/  BSYNC.RECONVERGENT B0 ;  /* 0x0000000000007941 */ /* 0x000fea0003800200 */
.L_x_435:
        /* <DEDUP_REMOVED lines=25> */
[----:B------:R-:W-:Y:S02]  /*4360*/  MOV.SPILL R95, UR77 ;  /* 0x0000004d005f7c02 */ /* 0x000fe40009000f00 */
[----:B------:R-:W-:Y:S02]  /*4370*/  MOV.SPILL R96, UR76 ;  /* 0x0000004c00607c02 */ /* 0x000fe40009000f00 */
[----:B------:R-:W-:Y:S02]  /*4380*/  R2UR UR62, R30 ;  /* 0x000000001e3e72ca */ /* 0x000fe400000e0000 */
[----:B------:R-:W-:Y:S02]  /*4390*/  R2UR UR63, R31 ;  /* 0x000000001f3f72ca */ /* 0x000fe400000e0000 */
[----:B------:R-:W-:-:S02]  /*43a0*/  R2UR UR76, R34 ;  /* 0x00000000224c72ca */ /* 0x000fc400000e0000 */
[----:B------:R-:W-:Y:S01]  /*43b0*/  R2UR UR77, R35 ;  /* 0x00000000234d72ca */ /* 0x000fe200000e0000 */
[C-C-:B0-----:R-:W-:Y:S02]  /*43c0*/  DADD R8, R4.reuse, R6.reuse ;  /* 0x0000000004087229 */ /* 0x141fe40000000006 */
[----:B------:R-:W-:Y:S01]  /*43d0*/  DADD R6, R4, -R6 ;  /* 0x0000000004067229 */ /* 0x000fe20000000806 */
[----:B------:R-:W-:Y:S01]  /*43e0*/  LDS.64 R4, [R0+0x1200] ;  /* 0x0012000000047984 */ /* 0x000fe20000000a00 */
[C-C-:B-1----:R-:W-:Y:S02]  /*43f0*/  DADD R82, R16.reuse, R10.reuse ;  /* 0x0000000010527229 */ /* 0x142fe4000000000a */
[----:B------:R-:W-:-:S04]  /*4400*/  DADD R16, R16, -R10 ;  /* 0x0000000010107229 */ /* 0x000fc8000000080a */
[----:B------:R-:W-:Y:S02]  /*4410*/  DFMA R72, R72, R6, RZ ;  /* 0x000000064848722b */ /* 0x000fe400000000ff */
[----:B------:R-:W-:Y:S02]  /*4420*/  DFMA R78, R8, R78, RZ ;  /* 0x0000004e084e722b */ /* 0x000fe400000000ff */
[----:B------:R-:W-:Y:S02]  /*4430*/  DFMA R76, R76, R8, RZ ;  /* 0x000000084c4c722b */ /* 0x000fe400000000ff */
[----:B------:R-:W-:Y:S02]  /*4440*/  DFMA R10, R8, UR74, RZ ;  /* 0x0000004a080a7c2b */ /* 0x000fe400080000ff */
[----:B------:R-:W-:Y:S02]  /*4450*/  DFMA R72, R64, R16, R72 ;  /* 0x000000104048722b */ /* 0x000fe40000000048 */
[----:B------:R-:W-:Y:S01]  /*4460*/  DFMA R64, R8, UR72, RZ ;  /* 0x0000004808407c2b */ /* 0x000fe200080000ff */
[----:B------:R-:W-:Y:S01]  /*4470*/  R2UR UR72, R20 ;  /* 0x00000000144872ca */ /* 0x000fe200000e0000 */
[----:B------:R-:W-:Y:S01]  /*4480*/  DFMA R78, R82, R70, R78 ;  /* 0x00000046524e722b */ /* 0x000fe2000000004e */
[----:B------:R-:W-:Y:S01]  /*4490*/  R2UR UR73, R21 ;  /* 0x00000000154972ca */ /* 0x000fe200000e0000 */
[----:B------:R-:W-:-:S02]  /*44a0*/  DFMA R76, R68, R82, R76 ;  /* 0x00000052444c722b */ /* 0x000fc4000000004c */
[----:B------:R-:W-:Y:S02]  /*44b0*/  DFMA R70, R82, UR18, R10 ;  /* 0x0000001252467c2b */ /* 0x000fe4000800000a */
[----:B------:R-:W-:Y:S02]  /*44c0*/  DFMA R74, R6, R74, RZ ;  /* 0x0000004a064a722b */ /* 0x000fe400000000ff */
[----:B------:R-:W-:Y:S02]  /*44d0*/  DFMA R80, R80, R8, RZ ;  /* 0x000000085050722b */ /* 0x000fe400000000ff */
[----:B------:R-:W-:Y:S02]  /*44e0*/  DFMA R68, R8, UR22, RZ ;  /* 0x0000001608447c2b */ /* 0x000fe400080000ff */
[----:B------:R-:W-:Y:S01]  /*44f0*/  DFMA R10, R6, UR64, RZ ;  /* 0x00000040060a7c2b */ /* 0x000fe200080000ff */
[----:B------:R-:W0:Y:S01]  /*4500*/  LDS.64 R8, [R0+0x1f80] ;  /* 0x001f800000087984 */ /* 0x000e220000000a00 */
[----:B------:R-:W-:Y:S01]  /*4510*/  DFMA R74, R16, R66, R74 ;  /* 0x00000042104a722b */ /* 0x000fe2000000004a */
[----:B------:R-:W-:Y:S01]  /*4520*/  R2UR UR64, R32 ;  /* 0x00000000204072ca */ /* 0x000fe200000e0000 */
[C---:B------:R-:W-:Y:S01]  /*4530*/  DFMA R80, R82.reuse, UR68, R80 ;  /* 0x0000004452507c2b */ /* 0x040fe20008000050 */
[----:B------:R-:W-:Y:S01]  /*4540*/  R2UR UR68, R100 ;  /* 0x00000000644472ca */ /* 0x000fe200000e0000 */
[C---:B------:R-:W-:Y:S01]  /*4550*/  DFMA R98, R82.reuse, UR62, R64 ;  /* 0x0000003e52627c2b */ /* 0x040fe20008000040 */
[----:B------:R-:W-:Y:S01]  /*4560*/  R2UR UR69, R101 ;  /* 0x00000000654572ca */ /* 0x000fe200000e0000 */
[----:B------:R-:W-:Y:S01]  /*4570*/  DFMA R106, R82, UR14, R68 ;  /* 0x0000000e526a7c2b */ /* 0x000fe20008000044 */
[----:B------:R-:W-:Y:S01]  /*4580*/  R2UR UR62, R18 ;  /* 0x00000000123e72ca */ /* 0x000fe200000e0000 */
[C---:B------:R-:W-:Y:S01]  /*4590*/  DFMA R68, R6.reuse, UR24, RZ ;  /* 0x0000001806447c2b */ /* 0x040fe200080000ff */
[----:B------:R-:W-:Y:S01]  /*45a0*/  R2UR UR63, R19 ;  /* 0x00000000133f72ca */ /* 0x000fe200000e0000 */
[C---:B------:R-:W-:Y:S01]  /*45b0*/  DFMA R82, R6.reuse, UR76, RZ ;  /* 0x0000004c06527c2b */ /* 0x040fe200080000ff */
[----:B------:R-:W-:Y:S01]  /*45c0*/  R2UR UR76, R24 ;  /* 0x00000000184c72ca */ /* 0x000fe200000e0000 */
[----:B------:R-:W-:Y:S01]  /*45d0*/  DFMA R104, R6, UR20, RZ ;  /* 0x0000001406687c2b */ /* 0x000fe200080000ff */
[----:B------:R-:W-:Y:S01]  /*45e0*/  R2UR UR77, R25 ;  /* 0x00000000194d72ca */ /* 0x000fe200000e0000 */
[----:B------:R-:W-:Y:S01]  /*45f0*/  DFMA R66, R16, UR72, R10 ;  /* 0x0000004810427c2b */ /* 0x000fe2000800000a */
[----:B------:R-:W-:Y:S01]  /*4600*/  LDS.64 R6, [R0+0x1680] ;  /* 0x0016800000067984 */ /* 0x000fe20000000a00 */
[----:B------:R-:W-:Y:S01]  /*4610*/  R2UR UR65, R33 ;  /* 0x00000000214172ca */ /* 0x000fe200000e0000 */
[C-C-:B--2---:R-:W-:Y:S01]  /*4620*/  DADD R64, R86.reuse, R88.reuse ;  /* 0x0000000056407229 */ /* 0x144fe20000000058 */
[----:B------:R-:W-:Y:S01]  /*4630*/  R2UR UR72, R102 ;  /* 0x00000000664872ca */ /* 0x000fe200000e0000 */
[----:B------:R-:W1:Y:S01]  /*4640*/  LDS.64 R10, [R0+0x1b00] ;  /* 0x001b0000000a7984 */ /* 0x000e620000000a00 */
[----:B------:R-:W-:Y:S01]  /*4650*/  R2UR UR73, R103 ;  /* 0x00000000674972ca */ /* 0x000fe200000e0000 */
[----:B------:R-:W-:-:S02]  /*4660*/  DADD R86, R86, -R88 ;  /* 0x0000000056567229 */ /* 0x000fc40000000858 */
[C---:B------:R-:W-:Y:S02]  /*4670*/  DFMA R68, R16.reuse, UR16, R68 ;  /* 0x0000001010447c2b */ /* 0x040fe40008000044 */
[C---:B------:R-:W-:Y:S02]  /*4680*/  DFMA R104, R16.reuse, UR12, R104 ;  /* 0x0000000c10687c2b */ /* 0x040fe40008000068 */
[----:B------:R-:W-:Y:S01]  /*4690*/  DFMA R82, R16, UR68, R82 ;  /* 0x0000004410527c2b */ /* 0x000fe20008000052 */
[----:B------:R-:W-:Y:S01]  /*46a0*/  R2UR.FILL UR69, R97 ;  /* 0x00000000614572ca */ /* 0x000fe200004e0000 */
[----:B---3--:R-:W-:Y:S01]  /*46b0*/  DADD R16, R12, R14 ;  /* 0x000000000c107229 */ /* 0x008fe2000000000e */
[----:B------:R-:W-:Y:S01]  /*46c0*/  R2UR.FILL UR68, R108 ;  /* 0x000000006c4472ca */ /* 0x000fe200004e0000 */
[----:B------:R-:W-:Y:S02]  /*46d0*/  DFMA R72, R56, R86, R72 ;  /* 0x000000563848722b */ /* 0x000fe40000000048 */
[----:B------:R-:W-:-:S02]  /*46e0*/  DFMA R74, R86, R58, R74 ;  /* 0x0000003a564a722b */ /* 0x000fc4000000004a */
[----:B------:R-:W-:Y:S02]  /*46f0*/  DADD R12, R12, -R14 ;  /* 0x000000000c0c7229 */ /* 0x000fe4000000080e */
[----:B------:R-:W-:Y:S02]  /*4700*/  DFMA R106, R64, UR6, R106 ;  /* 0x00000006406a7c2b */ /* 0x000fe4000800006a */
[C---:B------:R-:W-:Y:S01]  /*4710*/  DFMA R66, R86.reuse, UR62, R66 ;  /* 0x0000003e56427c2b */ /* 0x040fe20008000042 */
[----:B------:R-:W-:Y:S01]  /*4720*/  R2UR.FILL UR63, R91 ;  /* 0x000000005b3f72ca */ /* 0x000fe200004e0000 */
[C---:B------:R-:W-:Y:S01]  /*4730*/  DFMA R68, R86.reuse, UR8, R68 ;  /* 0x0000000856447c2b */ /* 0x040fe20008000044 */
[----:B------:R-:W-:Y:S01]  /*4740*/  R2UR.FILL UR62, R92 ;  /* 0x000000005c3e72ca */ /* 0x000fe200004e0000 */
[----:B------:R-:W-:Y:S02]  /*4750*/  DFMA R104, R86, UR4, R104 ;  /* 0x0000000456687c2b */ /* 0x000fe40008000068 */
        /* <DEDUP_REMOVED lines=9> */
[----:B------:R-:W-:Y:S01]  /*47f0*/  R2UR.FILL UR64, R94 ;  /* 0x000000005e4072ca */ /* 0x000fe200004e0000 */
[----:B0-----:R-:W-:Y:S01]  /*4800*/  DADD R14, R4, R8 ;  /* 0x00000000040e7229 */ /* 0x001fe20000000008 */
[----:B------:R-:W-:Y:S01]  /*4810*/  R2UR.FILL UR73, R2 ;  /* 0x00000000024972ca */ /* 0x000fe200004e0000 */
[----:B------:R-:W-:Y:S01]  /*4820*/  DFMA R72, R48, R12, R72 ;  /* 0x0000000c3048722b */ /* 0x000fe20000000048 */
[----:B------:R-:W-:Y:S01]  /*4830*/  R2UR.FILL UR72, R90 ;  /* 0x000000005a4872ca */ /* 0x000fe200004e0000 */
[----:B------:R-:W-:-:S02]  /*4840*/  DFMA R74, R12, R50, R74 ;  /* 0x000000320c4a722b */ /* 0x000fc4000000004a */
[----:B------:R-:W-:Y:S02]  /*4850*/  DADD R4, R4, -R8 ;  /* 0x0000000004047229 */ /* 0x000fe40000000808 */
[----:B------:R-:W-:Y:S02]  /*4860*/  DFMA R106, R16, UR34, R106 ;  /* 0x00000022106a7c2b */ /* 0x000fe4000800006a */
[C---:B------:R-:W-:Y:S02]  /*4870*/  DFMA R66, R12.reuse, UR32, R66 ;  /* 0x000000200c427c2b */ /* 0x040fe40008000042 */
[C---:B------:R-:W-:Y:S02]  /*4880*/  DFMA R68, R12.reuse, UR30, R68 ;  /* 0x0000001e0c447c2b */ /* 0x040fe40008000044 */
[----:B------:R-:W-:Y:S02]  /*4890*/  DFMA R104, R12, UR38, R104 ;  /* 0x000000260c687c2b */ /* 0x000fe40008000068 */
[----:B------:R-:W-:-:S02]  /*48a0*/  DFMA R76, R52, R16, R76 ;  /* 0x00000010344c722b */ /* 0x000fc4000000004c */
[C---:B------:R-:W-:Y:S02]  /*48b0*/  DFMA R78, R16.reuse, R54, R78 ;  /* 0x00000036104e722b */ /* 0x040fe4000000004e */
[C---:B------:R-:W-:Y:S02]  /*48c0*/  DFMA R80, R16.reuse, UR28, R80 ;  /* 0x0000001c10507c2b */ /* 0x040fe40008000050 */
[C---:B------:R-:W-:Y:S02]  /*48d0*/  DFMA R70, R16.reuse, UR26, R70 ;  /* 0x0000001a10467c2b */ /* 0x040fe40008000046 */
[----:B------:R-:W-:Y:S02]  /*48e0*/  DFMA R98, R16, UR36, R98 ;  /* 0x0000002410627c2b */ /* 0x000fe40008000062 */
[----:B------:R-:W-:Y:S02]  /*48f0*/  DFMA R82, R12, UR40, R82 ;  /* 0x000000280c527c2b */ /* 0x000fe40008000052 */
[----:B-1----:R-:W-:-:S02]  /*4900*/  DADD R8, R6, R10 ;  /* 0x0000000006087229 */ /* 0x002fc4000000000a */
[----:B------:R-:W-:Y:S02]  /*4910*/  DFMA R72, R40, R4, R72 ;  /* 0x000000042848722b */ /* 0x000fe40000000048 */
[----:B------:R-:W-:Y:S02]  /*4920*/  DFMA R74, R4, R42, R74 ;  /* 0x0000002a044a722b */ /* 0x000fe4000000004a */
[----:B------:R-:W-:Y:S02]  /*4930*/  DFMA R106, R14, UR50, R106 ;  /* 0x000000320e6a7c2b */ /* 0x000fe4000800006a */
[----:B------:R-:W-:Y:S02]  /*4940*/  DADD R6, R6, -R10 ;  /* 0x0000000006067229 */ /* 0x000fe4000000080a */
        /* <DEDUP_REMOVED lines=9> */
[----:B------:R-:W-:Y:S02]  /*49e0*/  DFMA R72, R84, R6, R72 ;  /* 0x000000065448722b */ /* 0x000fe40000000048 */
[----:B------:R-:W-:Y:S02]  /*49f0*/  DFMA R106, R8, UR66, R106 ;  /* 0x00000042086a7c2b */ /* 0x000fe4000800006a */
        /* <DEDUP_REMOVED lines=21> */
.L_x_438:
[----:B------:R-:W-:Y:S05]  /*4b50*/  BSYNC.RECONVERGENT B0 ;  /* 0x0000000000007941 */ /* 0x000fea0003800200 */
.L_x_437:
[----:B------:R-:W-:Y:S06]  /*4b60*/  BAR.SYNC.DEFER_BLOCKING 0x0 ;  /* 0x0000000000007b1d */ /* 0x000fec0000010000 */
[----:B------:R-:W-:Y:S05]  /*4b70*/  @!P0 EXIT ;  /* 0x000000000000894d */ /* 0x000fea0003800000 */
[----:B------:R-:W2:Y:S01]  /*4b80*/  S2R R0, SR_TID.X ;  /* 0x0000000000007919 */ /* 0x000ea20000002100 */
[----:B01----:R-:W0:Y:S01]  /*4b90*/  LDC.64 R4, c[0x0][0x3a8] ;  /* 0x0000ea00ff047b82 */ /* 0x003e220000000a00 */
[----:B------:R-:W1:Y:S01]  /*4ba0*/  LDCU.64 UR4, c[0x0][0x358] ;  /* 0x00006b00ff0477ac */ /* 0x000e620008000a00 */
[----:B--2---:R-:W-:-:S04]  /*4bb0*/  IMAD R3, R3, 0x533, R0 ;  /* 0x0000053303037824 */ /* 0x004fc800078e0200 */
[----:B0-----:R-:W-:-:S05]  /*4bc0*/  IMAD.WIDE R2, R3, 0x8, R4 ;  /* 0x0000000803027825 */ /* 0x001fca00078e0204 */
[----:B-1----:R-:W-:Y:S04]  /*4bd0*/  STG.E.64 desc[UR4][R2.64], R86 ;  /* 0x0000005602007986 */ /* 0x002fe8000c101b04 */
        /* <DEDUP_REMOVED lines=11> */
.L_x_439:
        /* <DEDUP_REMOVED lines=15> */
.L_x_2961:


//--------------------- .text._Z42massMatrixMultiplyMonolithicConstantKernelILi11ELi11ELi1EEviPKdS1_S1_S1_Pd --------------------------
	.section	.text._Z42massMatrixMultiplyMonolithicConstantKernelILi11ELi11ELi1EEviPKdS1_S1_S1_Pd,"ax",@progbits
	.align	128
        .global         _Z42massMatrixMultiplyMonolithicConstantKernelILi11ELi11ELi1EEviPKdS1_S1_S1_Pd
        .type           _Z42massMatrixMultiplyMonolithicConstantKernelILi11ELi11ELi1EEviPKdS1_S1_S1_Pd,@function
        .size           _Z42massMatrixMultiplyMonolithicConstantKernelILi11ELi11ELi1EEviPKdS1_S1_S1_Pd,(.L_x_2962 - _Z42massMatrixMultiplyMonolithicConstantKernelILi11ELi11ELi1EEviPKdS1_S1_S1_Pd)
        .other          _Z42massMatrixMultiplyMonolithicConstantKernelILi11ELi11ELi1EEviPKdS1_S1_S1_Pd,@"STO_CUDA_ENTRY STV_DEFAULT"
_Z42massMatrixMultiplyMonolithicConstantKernelILi11ELi11ELi1EEviPKdS1_S1_S1_Pd:
.text._Z42massMatrixMultiplyMonolithicConstantKernelILi11ELi11ELi1EEviPKdS1_S1_S1_Pd:
        /* <DEDUP_REMOVED lines=8> */
[----:B0-----:R-:W-:Y:S01]  /*0080*/  VIADD R3, R5, UR4 ;  /* 0x0000000405037c36 */ /* 0x001fe20008000000 */
[----:B--2---:R-:W-:-:S06]  /*0090*/  LOP3.LUT R0, R12, 0xffff, RZ, 0xc0, !PT ;  /* 0x0000ffff0c007812 */ /* 0x004fcc00078ec0ff */
[----:B------:R-:W-:Y:S01]  /*00a0*/  BAR.SYNC.DEFER_BLOCKING 0x0 ;  /* 0x0000000000007b1d */ /* 0x000fe20000010000 */
[----:B-1----:R-:W-:Y:S02]  /*00b0*/  ISETP.GE.AND P0, PT, R3, UR5, PT ;  /* 0x0000000503007c0c */ /* 0x002fe4000bf06270 */
[----:B------:R-:W-:Y:S01]  /*00c0*/  PRMT R4, R12, 0x9910, RZ ;  /* 0x000099100c047816 */ /* 0x000fe200000000ff */
[----:B------:R-:W-:Y:S01]  /*00d0*/  IMAD R0, R0, 0x1746, RZ ;  /* 0x0000174600007824 */ /* 0x000fe200078e02ff */
[----:B------:R-:W-:-:S04]  /*00e0*/  ISETP.GT.U32.AND P1, PT, R12, 0x78, PT ;  /* 0x000000780c00780c */ /* 0x000fc80003f24070 */
[----:B------:R-:W-:Y:S01]  /*00f0*/  SHF.R.U32.HI R2, RZ, 0x10, R0 ;  /* 0x00000010ff027819 */ /* 0x000fe20000011600 */
[----:B------:R-:W-:-:S03]  /*0100*/  IMAD R0, R4, 0x75, RZ ;  /* 0x0000007504007824 */ /* 0x000fc600078e02ff */
[----:B------:R-:W-:Y:S01]  /*0110*/  PRMT R4, R2, 0x9910, RZ ;  /* 0x0000991002047816 */ /* 0x000fe200000000ff */
[----:B------:R-:W0:Y:S01]  /*0120*/  @!P0 LDC.64 R6, c[0x0][0x3a0] ;  /* 0x0000e800ff068b82 */ /* 0x000e220000000a00 */
[----:B------:R-:W-:Y:S01]  /*0130*/  LOP3.LUT R8, R0, 0xffff, RZ, 0xc0, !PT ;  /* 0x0000ffff00087812 */ /* 0x000fe200078ec0ff */
[----:B------:R-:W-:Y:S02]  /*0140*/  @!P0 IMAD R11, R3, 0x533, R12 ;  /* 0x00000533030b8824 */ /* 0x000fe400078e020c */
[----:B------:R-:W-:Y:S01]  /*0150*/  IMAD.MOV.U32 R0, RZ, RZ, R4 ;  /* 0x000000ffff007224 */ /* 0x000fe200078e0004 */
[----:B------:R-:W-:Y:S02]  /*0160*/  MOV R4, 0x400 ;  /* 0x0000040000047802 */ /* 0x000fe40000000f00 */
[----:B------:R-:W-:Y:S01]  /*0170*/  SHF.R.U32.HI R8, RZ, 0x8, R8 ;  /* 0x00000008ff087819 */ /* 0x000fe20000011608 */
[----:B------:R-:W-:-:S03]  /*0180*/  IMAD R0, R0, 0xb, RZ ;  /* 0x0000000b00007824 */ /* 0x000fc600078e02ff */
[----:B------:R-:W-:Y:S01]  /*0190*/  IADD3 R9, PT, PT, RZ, -R8, RZ ;  /* 0x80000008ff097210 */ /* 0x000fe20007ffe0ff */
[----:B------:R-:W-:Y:S01]  /*01a0*/  IMAD.MOV R10, RZ, RZ, -R0 ;  /* 0x000000ffff0a7224 */ /* 0x000fe200078e0a00 */
[----:B----4-:R-:W-:Y:S02]  /*01b0*/  LEA R0, R13, R4, 0x18 ;  /* 0x000000040d007211 */ /* 0x010fe400078ec0ff */
[----:B------:R-:W-:Y:S02]  /*01c0*/  PRMT R9, R9, 0x7710, RZ ;  /* 0x0000771009097816 */ /* 0x000fe400000000ff */
[----:B------:R-:W-:-:S03]  /*01d0*/  PRMT R4, R10, 0x7710, RZ ;  /* 0x000077100a047816 */ /* 0x000fc600000000ff */
[----:B------:R-:W-:Y:S02]  /*01e0*/  IMAD.IADD R9, R9, 0x1, R12 ;  /* 0x0000000109097824 */ /* 0x000fe400078e020c */
[----:B0-----:R-:W-:-:S03]  /*01f0*/  @!P0 IMAD.WIDE R10, R11, 0x8, R6 ;  /* 0x000000080b0a8825 */ /* 0x001fc600078e0206 */
[----:B------:R-:W-:Y:S01]  /*0200*/  LOP3.LUT R7, R9, 0xfe, RZ, 0xc0, !PT ;  /* 0x000000fe09077812 */ /* 0x000fe200078ec0ff */
[----:B------:R-:W-:Y:S01]  /*0210*/  BSSY.RECONVERGENT B0, `(.L_x_440) ;  /* 0x000012e000007945 */ /* 0x000fe20003800200 */
[----:B------:R-:W-:Y:S01]  /*0220*/  IADD3 R9, PT, PT, R4, R12, RZ ;  /* 0x0000000c04097210 */ /* 0x000fe20007ffe0ff */
[----:B---3--:R0:W5:Y:S01]  /*0230*/  @!P0 LDG.E.64.CONSTANT R48, desc[UR76][R10.64] ;  /* 0x0000004c0a308981 */ /* 0x008162000c1e9b00 */
[----:B------:R-:W-:Y:S01]  /*0240*/  LEA.HI R8, R7, R8, RZ, 0x1f ;  /* 0x0000000807087211 */ /* 0x000fe200078ff8ff */
[----:B------:R-:W-:Y:S02]  /*0250*/  IMAD R7, R5, 0x2998, R0 ;  /* 0x0000299805077824 */ /* 0x000fe400078e0200 */
        /* <DEDUP_REMOVED lines=10> */
[----:B------:R-:W-:-:S04]  /*0300*/  LOP3.LUT R6, R8, 0xf8, RZ, 0xc0, !PT ;  /* 0x000000f808067812 */ /* 0x000fc800078ec0ff */
[----:B------:R-:W-:Y:S02]  /*0310*/  SHF.R.U32.HI R6, RZ, 0x3, R6 ;  /* 0x00000003ff067819 */ /* 0x000fe40000011606 */
[----:B------:R-:W-:-:S03]  /*0320*/  LOP3.LUT R4, R9, 0xffff, RZ, 0xc0, !PT ;  /* 0x0000ffff09047812 */ /* 0x000fc600078ec0ff */
[----:B------:R-:W-:Y:S01]  /*0330*/  IMAD R55, R6, 0x58, R7 ;  /* 0x0000005806377824 */ /* 0x000fe200078e0207 */
[----:B0-----:R-:W-:Y:S06]  /*0340*/  @P1 BRA `(.L_x_441) ;  /* 0x0000001000681947 */ /* 0x001fec0003800000 */
[----:B------:R-:W0:Y:S01]  /*0350*/  LDCU.128 UR4, c[0x3][0x20] ;  /* 0x00c00400ff0477ac */ /* 0x000e220008000c00 */
[----:B------:R-:W1:Y:S01]  /*0360*/  LDCU.128 UR40, c[0x3][URZ] ;  /* 0x00c00000ff2877ac */ /* 0x000e620008000c00 */
[----:B------:R-:W2:Y:S01]  /*0370*/  LDCU.128 UR12, c[0x3][0xb0] ;  /* 0x00c01600ff0c77ac */ /* 0x000ea20008000c00 */
[----:B------:R-:W3:Y:S01]  /*0380*/  LDCU.128 UR16, c[0x3][0x160] ;  /* 0x00c02c00ff1077ac */ /* 0x000ee20008000c00 */
[----:B------:R-:W4:Y:S01]  /*0390*/  LDCU.128 UR8, c[0x3][0x210] ;  /* 0x00c04200ff0877ac */ /* 0x000f220008000c00 */
[----:B0-----:R-:W-:Y:S01]  /*03a0*/  UMOV UR20, UR4 ;  /* 0x0000000400147c82 */ /* 0x001fe20008000000 */
[----:B------:R-:W-:Y:S01]  /*03b0*/  UMOV UR21, UR5 ;  /* 0x0000000500157c82 */ /* 0x000fe20008000000 */
[----:B------:R-:W-:Y:S01]  /*03c0*/  UMOV UR72, UR6 ;  /* 0x0000000600487c82 */ /* 0x000fe20008000000 */
[----:B------:R-:W-:Y:S01]  /*03d0*/  UMOV UR73, UR7 ;  /* 0x0000000700497c82 */ /* 0x000fe20008000000 */
[----:B------:R-:W0:Y:S01]  /*03e0*/  LDCU.128 UR4, c[0x3][0x30] ;  /* 0x00c00600ff0477ac */ /* 0x000e220008000c00 */
[----:B-1---5:R-:W-:-:S02]  /*03f0*/  DFMA R22, R48, UR40, RZ ;  /* 0x0000002830167c2b */ /* 0x022fc400080000ff */
[C---:B--2---:R-:W-:Y:S01]  /*0400*/  DFMA R20, R48.reuse, UR12, RZ ;  /* 0x0000000c30147c2b */ /* 0x044fe200080000ff */
[----:B------:R-:W1:Y:S01]  /*0410*/  LDCU.128 UR32, c[0x3][0x1b0] ;  /* 0x00c03600ff2077ac */ /* 0x000e620008000c00 */
[C---:B---3--:R-:W-:Y:S01]  /*0420*/  DFMA R12, R48.reuse, UR16, RZ ;  /* 0x00000010300c7c2b */ /* 0x048fe200080000ff */
[----:B------:R-:W-:Y:S01]  /*0430*/  UMOV UR16, UR20 ;  /* 0x0000001400107c82 */ /* 0x000fe20008000000 */
[----:B------:R-:W-:Y:S01]  /*0440*/  UMOV UR17, UR21 ;  /* 0x0000001500117c82 */ /* 0x000fe20008000000 */
[----:B----4-:R-:W-:Y:S01]  /*0450*/  DFMA R10, R48, UR8, RZ ;  /* 0x00000008300a7c2b */ /* 0x010fe200080000ff */
[----:B------:R-:W2:Y:S02]  /*0460*/  LDCU.128 UR36, c[0x3][0x100] ;  /* 0x00c02000ff2477ac */ /* 0x000ea40008000c00 */
[C---:B------:R-:W-:Y:S02]  /*0470*/  DFMA R20, R16.reuse, UR14, R20 ;  /* 0x0000000e10147c2b */ /* 0x040fe40008000014 */
[C---:B------:R-:W-:Y:S01]  /*0480*/  DFMA R22, R16.reuse, UR42, R22 ;  /* 0x0000002a10167c2b */ /* 0x040fe20008000016 */
[----:B------:R-:W3:Y:S01]  /*0490*/  LDCU.128 UR44, c[0x3][0x60] ;  /* 0x00c00c00ff2c77ac */ /* 0x000ee20008000c00 */
[----:B------:R-:W-:-:S02]  /*04a0*/  DFMA R12, R16, UR18, R12 ;  /* 0x00000012100c7c2b */ /* 0x000fc4000800000c */
[----:B------:R-:W-:Y:S01]  /*04b0*/  DFMA R10, R16, UR10, R10 ;  /* 0x0000000a100a7c2b */ /* 0x000fe2000800000a */
[----:B0-----:R-:W-:Y:S01]  /*04c0*/  UMOV UR64, UR4 ;  /* 0x0000000400407c82 */ /* 0x001fe20008000000 */
[----:B------:R-:W-:Y:S01]  /*04d0*/  UMOV UR65, UR5 ;  /* 0x0000000500417c82 */ /* 0x000fe20008000000 */
[----:B------:R-:W-:Y:S01]  /*04e0*/  UMOV UR74, UR6 ;  /* 0x00000006004a7c82 */ /* 0x000fe20008000000 */
[----:B------:R-:W-:Y:S01]  /*04f0*/  UMOV UR75, UR7 ;  /* 0x00000007004b7c82 */ /* 0x000fe20008000000 */
[----:B------:R-:W0:Y:S01]  /*0500*/  LDCU.128 UR4, c[0x3][0x40] ;  /* 0x00c00800ff0477ac */ /* 0x000e220008000c00 */
[C---:B-1----:R-:W-:Y:S01]  /*0510*/  DFMA R52, R48.reuse, UR34, RZ ;  /* 0x0000002230347c2b */ /* 0x042fe200080000ff */
[----:B------:R-:W-:Y:S01]  /*0520*/  UMOV UR8, UR64 ;  /* 0x0000004000087c82 */ /* 0x000fe20008000000 */
[----:B------:R-:W-:Y:S01]  /*0530*/  UMOV UR9, UR65 ;  /* 0x0000004100097c82 */ /* 0x000fe20008000000 */
[----:B------:R-:W1:Y:S01]  /*0540*/  LDCU.128 UR56, c[0x3][0x1c0] ;  /* 0x00c03800ff3877ac */ /* 0x000e620008000c00 */
[----:B--2---:R-:W-:Y:S01]  /*0550*/  DFMA R50, R48, UR38, RZ ;  /* 0x0000002630327c2b */ /* 0x004fe200080000ff */
[----:B------:R-:W2:Y:S01]  /*0560*/  LDCU.128 UR64, c[0x3][0x370] ;  /* 0x00c06e00ff4077ac */ /* 0x000ea20008000c00 */
[----:B------:R-:W4:Y:S01]  /*0570*/  LDCU.128 UR28, c[0x3][0x110] ;  /* 0x00c02200ff1c77ac */ /* 0x000f220008000c00 */
[----:B0-----:R-:W-:Y:S01]  /*0580*/  UMOV UR24, UR4 ;  /* 0x0000000400187c82 */ /* 0x001fe20008000000 */
[----:B------:R-:W-:Y:S01]  /*0590*/  UMOV UR25, UR5 ;  /* 0x0000000500197c82 */ /* 0x000fe20008000000 */
[----:B------:R-:W-:Y:S01]  /*05a0*/  UMOV UR22, UR6 ;  /* 0x0000000600167c82 */ /* 0x000fe20008000000 */
[----:B------:R-:W-:Y:S01]  /*05b0*/  UMOV UR23, UR7 ;  /* 0x0000000700177c82 */ /* 0x000fe20008000000 */
[----:B------:R-:W0:Y:S01]  /*05c0*/  LDCU.128 UR4, c[0x3][0x50] ;  /* 0x00c00a00ff0477ac */ /* 0x000e220008000c00 */
[C---:B-1----:R-:W-:Y:S01]  /*05d0*/  DFMA R52, R16.reuse, UR56, R52 ;  /* 0x0000003810347c2b */ /* 0x042fe20008000034 */
[----:B------:R-:W-:Y:S01]  /*05e0*/  UMOV UR40, UR24 ;  /* 0x0000001800287c82 */ /* 0x000fe20008000000 */
[----:B------:R-:W-:Y:S01]  /*05f0*/  UMOV UR41, UR25 ;  /* 0x0000001900297c82 */ /* 0x000fe20008000000 */
[----:B------:R-:W1:Y:S01]  /*0600*/  LDCU.128 UR24, c[0x3][0x260] ;  /* 0x00c04c00ff1877ac */ /* 0x000e620008000c00 */
[----:B------:R-:W-:Y:S01]  /*0610*/  UMOV UR12, UR22 ;  /* 0x00000016000c7c82 */ /* 0x000fe20008000000 */
[----:B------:R-:W-:Y:S01]  /*0620*/  UMOV UR13, UR23 ;  /* 0x00000017000d7c82 */ /* 0x000fe20008000000 */
[----:B------:R-:W3:Y:S01]  /*0630*/  LDCU.128 UR20, c[0x3][0x310] ;  /* 0x00c06200ff1477ac */ /* 0x000ee20008000c00 */
[----:B----4-:R-:W-:-:S02]  /*0640*/  DFMA R50, R16, UR28, R50 ;  /* 0x0000001c10327c2b */ /* 0x010fc40008000032 */
[----:B------:R-:W-:Y:S01]  /*0650*/  DFMA R52, R24, UR58, R52 ;  /* 0x0000003a18347c2b */ /* 0x000fe20008000034 */
[----:B------:R-:W-:Y:S01]  /*0660*/  UMOV UR14, UR40 ;  /* 0x00000028000e7c82 */ /* 0x000fe20008000000 */
[----:B------:R-:W-:Y:S01]  /*0670*/  UMOV UR15, UR41 ;  /* 0x00000029000f7c82 */ /* 0x000fe20008000000 */
[----:B0-----:R-:W-:Y:S01]  /*0680*/  UMOV UR50, UR6 ;  /* 0x0000000600327c82 */ /* 0x001fe20008000000 */
[----:B------:R-:W-:Y:S01]  /*0690*/  UMOV UR51, UR7 ;  /* 0x0000000700337c82 */ /* 0x000fe20008000000 */
[----:B------:R-:W-:Y:S01]  /*06a0*/  UMOV UR48, UR4 ;  /* 0x0000000400307c82 */ /* 0x000fe20008000000 */
[----:B------:R-:W-:Y:S01]  /*06b0*/  UMOV UR49, UR5 ;  /* 0x0000000500317c82 */ /* 0x000fe20008000000 */
[----:B------:R-:W0:Y:S01]  /*06c0*/  LDCU.128 UR4, c[0x3][0x70] ;  /* 0x00c00e00ff0477ac */ /* 0x000e220008000c00 */
[C---:B------:R-:W-:Y:S02]  /*06d0*/  DFMA R46, R48.reuse, UR50, RZ ;  /* 0x00000032302e7c2b */ /* 0x040fe400080000ff */
[----:B-1----:R-:W-:Y:S01]  /*06e0*/  DFMA R42, R48, UR26, RZ ;  /* 0x0000001a302a7c2b */ /* 0x002fe200080000ff */
[----:B------:R-:W1:Y:S01]  /*06f0*/  LDCU.128 UR40, c[0x3][0x270] ;  /* 0x00c04e00ff2877ac */ /* 0x000e620008000c00 */
[----:B------:R-:W-:Y:S01]  /*0700*/  DFMA R50, R24, UR30, R50 ;  /* 0x0000001e18327c2b */ /* 0x000fe20008000032 */
[----:B------:R-:W-:Y:S01]  /*0710*/  UMOV UR34, UR72 ;  /* 0x0000004800227c82 */ /* 0x000fe20008000000 */
[----:B------:R-:W-:Y:S01]  /*0720*/  UMOV UR35, UR73 ;  /* 0x0000004900237c82 */ /* 0x000fe20008000000 */
[----:B------:R-:W-:Y:S01]  /*0730*/  UMOV UR26, UR14 ;  /* 0x0000000e001a7c82 */ /* 0x000fe20008000000 */
[----:B------:R-:W-:Y:S01]  /*0740*/  UMOV UR27, UR15 ;  /* 0x0000000f001b7c82 */ /* 0x000fe20008000000 */
[----:B---3--:R-:W-:Y:S01]  /*0750*/  DFMA R44, R48, UR22, RZ ;  /* 0x00000016302c7c2b */ /* 0x008fe200080000ff */
[----:B------:R-:W-:Y:S01]  /*0760*/  UMOV UR18, UR74 ;  /* 0x0000004a00127c82 */ /* 0x000fe20008000000 */
[----:B------:R-:W-:Y:S01]  /*0770*/  UMOV UR19, UR75 ;  /* 0x0000004b00137c82 */ /* 0x000fe20008000000 */
[C---:B------:R-:W-:Y:S01]  /*0780*/  DFMA R46, R16.reuse, UR44, R46 ;  /* 0x0000002c102e7c2b */ /* 0x040fe2000800002e */
[----:B------:R-:W-:Y:S01]  /*0790*/  UMOV UR22, UR18 ;  /* 0x0000001200167c82 */ /* 0x000fe20008000000 */
[----:B------:R-:W-:Y:S01]  /*07a0*/  UMOV UR23, UR19 ;  /* 0x0000001300177c82 */ /* 0x000fe20008000000 */
[----:B0-----:R-:W-:Y:S01]  /*07b0*/  UMOV UR54, UR4 ;  /* 0x0000000400367c82 */ /* 0x001fe20008000000 */
[----:B------:R-:W-:Y:S01]  /*07c0*/  UMOV UR55, UR5 ;  /* 0x0000000500377c82 */ /* 0x000fe20008000000 */
        /* <DEDUP_REMOVED lines=9> */
[----:B------:R-:W1:Y:S01]  /*0860*/  LDCU.128 UR16, c[0x3][0x220] ;  /* 0x00c04400ff1077ac */ /* 0x000e620008000c00 */
[----:B------:R-:W-:Y:S01]  /*0870*/  DFMA R42, R24, UR42, R42 ;  /* 0x0000002a182a7c2b */ /* 0x000fe2000800002a */
[----:B------:R-:W3:Y:S01]  /*0880*/  LDCU.128 UR68, c[0x3][0x10] ;  /* 0x00c00200ff4477ac */ /* 0x000ee20008000c00 */
[----:B------:R-:W4:Y:S01]  /*0890*/  LDCU.128 UR72, c[0x3][0xc0] ;  /* 0x00c01800ff4877ac */ /* 0x000f220008000c00 */
[C---:B0-----:R-:W-:Y:S01]  /*08a0*/  DFMA R40, R48.reuse, UR4, RZ ;  /* 0x0000000430287c2b */ /* 0x041fe200080000ff */
[----:B------:R-:W-:Y:S01]  /*08b0*/  UMOV UR4, UR54 ;  /* 0x0000003600047c82 */ /* 0x000fe20008000000 */
[----:B------:R-:W-:Y:S01]  /*08c0*/  UMOV UR5, UR55 ;  /* 0x0000003700057c82 */ /* 0x000fe20008000000 */
[----:B------:R-:W0:Y:S01]  /*08d0*/  LDCU.128 UR52, c[0x3][0x320] ;  /* 0x00c06400ff3477ac */ /* 0x000e220008000c00 */
[----:B--2---:R-:W-:-:S04]  /*08e0*/  DFMA R48, R48, UR64, RZ ;  /* 0x0000004030307c2b */ /* 0x004fc800080000ff */
[C---:B------:R-:W-:Y:S01]  /*08f0*/  DFMA R40, R16.reuse, UR6, R40 ;  /* 0x0000000610287c2b */ /* 0x040fe20008000028 */
[----:B------:R-:W-:Y:S01]  /*0900*/  UMOV UR6, UR34 ;  /* 0x0000002200067c82 */ /* 0x000fe20008000000 */
[----:B------:R-:W-:Y:S01]  /*0910*/  UMOV UR7, UR35 ;  /* 0x0000002300077c82 */ /* 0x000fe20008000000 */
[----:B------:R-:W-:Y:S01]  /*0920*/  UMOV UR34, UR12 ;  /* 0x0000000c00227c82 */ /* 0x000fe20008000000 */
[----:B------:R-:W-:Y:S01]  /*0930*/  UMOV UR35, UR13 ;  /* 0x0000000d00237c82 */ /* 0x000fe20008000000 */
[----:B------:R-:W2:Y:S01]  /*0940*/  LDCU.128 UR12, c[0x3][0x170] ;  /* 0x00c02e00ff0c77ac */ /* 0x000ea20008000c00 */
[----:B------:R-:W-:Y:S02]  /*0950*/  DFMA R48, R16, UR66, R48 ;  /* 0x0000004210307c2b */ /* 0x000fe40008000030 */
[----:B-1----:R-:W-:Y:S01]  /*0960*/  DFMA R10, R24, UR16, R10 ;  /* 0x00000010180a7c2b */ /* 0x002fe2000800000a */
[----:B------:R-:W-:Y:S01]  /*0970*/  UMOV UR64, UR6 ;  /* 0x0000000600407c82 */ /* 0x000fe20008000000 */
[----:B------:R-:W-:Y:S01]  /*0980*/  UMOV UR65, UR7 ;  /* 0x0000000700417c82 */ /* 0x000fe20008000000 */
[----:B------:R-:W-:Y:S01]  /*0990*/  UMOV UR56, UR4 ;  /* 0x0000000400387c82 */ /* 0x000fe20008000000 */
[----:B------:R-:W-:Y:S01]  /*09a0*/  UMOV UR57, UR5 ;  /* 0x0000000500397c82 */ /* 0x000fe20008000000 */
[----:B------:R-:W1:Y:S01]  /*09b0*/  LDCU.128 UR4, c[0x3][0x2d0] ;  /* 0x00c05a00ff0477ac */ /* 0x000e620008000c00 */
[----:B0-----:R-:W-:-:S02]  /*09c0*/  DFMA R44, R16, UR52, R44 ;  /* 0x00000034102c7c2b */ /* 0x001fc4000800002c */
[C---:B---3--:R-:W-:Y:S01]  /*09d0*/  DFMA R22, R24.reuse, UR68, R22 ;  /* 0x0000004418167c2b */ /* 0x048fe20008000016 */
[----:B------:R-:W-:Y:S01]  /*09e0*/  UMOV UR40, UR10 ;  /* 0x0000000a00287c82 */ /* 0x000fe20008000000 */
[----:B------:R-:W-:Y:S01]  /*09f0*/  UMOV UR41, UR11 ;  /* 0x0000000b00297c82 */ /* 0x000fe20008000000 */
[----:B------:R-:W-:Y:S01]  /*0a00*/  UMOV UR52, UR8 ;  /* 0x0000000800347c82 */ /* 0x000fe20008000000 */
[----:B------:R-:W-:Y:S01]  /*0a10*/  UMOV UR53, UR9 ;  /* 0x0000000900357c82 */ /* 0x000fe20008000000 */
[----:B------:R-:W0:Y:S01]  /*0a20*/  LDCU.128 UR8, c[0x3][0x380] ;  /* 0x00c07000ff0877ac */ /* 0x000e220008000c00 */
[C---:B------:R-:W-:Y:S02]  /*0a30*/  DFMA R44, R24.reuse, UR54, R44 ;  /* 0x00000036182c7c2b */ /* 0x040fe4000800002c */
[C---:B--2---:R-:W-:Y:S01]  /*0a40*/  DFMA R12, R24.reuse, UR12, R12 ;  /* 0x0000000c180c7c2b */ /* 0x044fe2000800000c */
[----:B------:R-:W-:Y:S01]  /*0a50*/  UMOV UR42, UR56 ;  /* 0x00000038002a7c82 */ /* 0x000fe20008000000 */
[----:B------:R-:W-:Y:S01]  /*0a60*/  UMOV UR43, UR57 ;  /* 0x00000039002b7c82 */ /* 0x000fe20008000000 */
[----:B------:R-:W2:Y:S01]  /*0a70*/  LDCU.128 UR56, c[0x3][0x1d0] ;  /* 0x00c03a00ff3877ac */ /* 0x000ea20008000c00 */
[----:B----4-:R-:W-:-:S02]  /*0a80*/  DFMA R20, R24, UR72, R20 ;  /* 0x0000004818147c2b */ /* 0x010fc40008000014 */
[----:B------:R-:W-:Y:S01]  /*0a90*/  DFMA R10, R38, UR18, R10 ;  /* 0x00000012260a7c2b */ /* 0x000fe2000800000a */
[----:B------:R-:W3:Y:S01]  /*0aa0*/  LDCU.128 UR28, c[0x3][0x120] ;  /* 0x00c02400ff1c77ac */ /* 0x000ee20008000c00 */
[----:B-1----:R-:W-:Y:S02]  /*0ab0*/  DFMA R40, R24, UR4, R40 ;  /* 0x0000000418287c2b */ /* 0x002fe40008000028 */
[----:B------:R-:W-:Y:S01]  /*0ac0*/  DFMA R12, R38, UR14, R12 ;  /* 0x0000000e260c7c2b */ /* 0x000fe2000800000c */
[----:B------:R-:W-:Y:S01]  /*0ad0*/  UMOV UR66, UR44 ;  /* 0x0000002c00427c82 */ /* 0x000fe20008000000 */
[----:B------:R-:W-:Y:S01]  /*0ae0*/  UMOV UR67, UR45 ;  /* 0x0000002d00437c82 */ /* 0x000fe20008000000 */
[----:B------:R-:W-:Y:S01]  /*0af0*/  UMOV UR16, UR52 ;  /* 0x0000003400107c82 */ /* 0x000fe20008000000 */
[----:B------:R-:W-:Y:S01]  /*0b00*/  UMOV UR17, UR53 ;  /* 0x0000003500117c82 */ /* 0x000fe20008000000 */
[----:B------:R-:W-:Y:S01]  /*0b10*/  UMOV UR4, UR42 ;  /* 0x0000002a00047c82 */ /* 0x000fe20008000000 */
[----:B------:R-:W-:Y:S01]  /*0b20*/  UMOV UR5, UR43 ;  /* 0x0000002b00057c82 */ /* 0x000fe20008000000 */
[----:B------:R-:W1:Y:S01]  /*0b30*/  LDCU.128 UR12, c[0x3][0x230] ;  /* 0x00c04600ff0c77ac */ /* 0x000e620008000c00 */
[----:B0-----:R-:W-:-:S02]  /*0b40*/  DFMA R48, R24, UR8, R48 ;  /* 0x0000000818307c2b */ /* 0x001fc40008000030 */
[C---:B------:R-:W-:Y:S01]  /*0b50*/  DFMA R46, R38.reuse, UR4, R46 ;  /* 0x00000004262e7c2b */ /* 0x040fe2000800002e */
[----:B------:R-:W-:Y:S01]  /*0b60*/  UMOV UR68, UR66 ;  /* 0x0000004200447c82 */ /* 0x000fe20008000000 */
[----:B------:R-:W-:Y:S01]  /*0b70*/  UMOV UR69, UR67 ;  /* 0x0000004300457c82 */ /* 0x000fe20008000000 */
[----:B------:R-:W-:Y:S01]  /*0b80*/  UMOV UR72, UR64 ;  /* 0x0000004000487c82 */ /* 0x000fe20008000000 */
[----:B------:R-:W-:Y:S01]  /*0b90*/  UMOV UR73, UR65 ;  /* 0x0000004100497c82 */ /* 0x000fe20008000000 */
[----:B------:R-:W0:Y:S01]  /*0ba0*/  LDCU.128 UR52, c[0x3][0x330] ;  /* 0x00c06600ff3477ac */ /* 0x000e220008000c00 */
[C---:B--2---:R-:W-:Y:S02]  /*0bb0*/  DFMA R52, R38.reuse, UR56, R52 ;  /* 0x0000003826347c2b */ /* 0x044fe40008000034 */
[C---:B------:R-:W-:Y:S01]  /*0bc0*/  DFMA R40, R38.reuse, UR6, R40 ;  /* 0x0000000626287c2b */ /* 0x040fe20008000028 */
[----:B------:R-:W2:Y:S01]  /*0bd0*/  LDCU.128 UR64, c[0x3][0x280] ;  /* 0x00c05000ff4077ac */ /* 0x000ea20008000c00 */
[----:B---3--:R-:W-:-:S02]  /*0be0*/  DFMA R50, R38, UR28, R50 ;  /* 0x0000001c26327c2b */ /* 0x008fc40008000032 */
[----:B------:R-:W-:Y:S01]  /*0bf0*/  DFMA R48, R38, UR10, R48 ;  /* 0x0000000a26307c2b */ /* 0x000fe20008000030 */
[----:B------:R-:W-:Y:S01]  /*0c00*/  UMOV UR8, UR40 ;  /* 0x0000002800087c82 */ /* 0x000fe20008000000 */
[----:B------:R-:W-:Y:S01]  /*0c10*/  UMOV UR9, UR41 ;  /* 0x0000002900097c82 */ /* 0x000fe20008000000 */
[----:B------:R-:W3:Y:S01]  /*0c20*/  LDCU.128 UR40, c[0x3][0xd0] ;  /* 0x00c01a00ff2877ac */ /* 0x000ee20008000c00 */
[----:B------:R-:W-:Y:S02]  /*0c30*/  DFMA R46, R36, UR8, R46 ;  /* 0x00000008242e7c2b */ /* 0x000fe4000800002e */
[C---:B------:R-:W-:Y:S01]  /*0c40*/  DFMA R20, R38.reuse, UR74, R20 ;  /* 0x0000004a26147c2b */ /* 0x040fe20008000014 */
[----:B------:R-:W4:Y:S01]  /*0c50*/  LDCU.128 UR4, c[0x3][0x2e0] ;  /* 0x00c05c00ff0477ac */ /* 0x000f220008000c00 */
[----:B------:R-:W-:Y:S02]  /*0c60*/  DFMA R22, R38, UR70, R22 ;  /* 0x0000004626167c2b */ /* 0x000fe40008000016 */
[C---:B------:R-:W-:Y:S01]  /*0c70*/  DFMA R52, R36.reuse, UR58, R52 ;  /* 0x0000003a24347c2b */ /* 0x040fe20008000034 */
[----:B------:R-:W-:Y:S01]  /*0c80*/  UMOV UR56, UR16 ;  /* 0x0000001000387c82 */ /* 0x000fe20008000000 */
[----:B------:R-:W-:Y:S01]  /*0c90*/  UMOV UR57, UR17 ;  /* 0x0000001100397c82 */ /* 0x000fe20008000000 */
[----:B------:R-:W4:Y:S01]  /*0ca0*/  LDCU.128 UR16, c[0x3][0x390] ;  /* 0x00c07200ff1077ac */ /* 0x000f220008000c00 */
[----:B------:R-:W-:-:S02]  /*0cb0*/  DFMA R50, R36, UR30, R50 ;  /* 0x0000001e24327c2b */ /* 0x000fc40008000032 */
[----:B-1----:R-:W-:Y:S01]  /*0cc0*/  DFMA R10, R36, UR12, R10 ;  /* 0x0000000c240a7c2b */ /* 0x002fe2000800000a */
[----:B------:R-:W1:Y:S01]  /*0cd0*/  LDCU.128 UR8, c[0x3][0x130] ;  /* 0x00c02600ff0877ac */ /* 0x000e620008000c00 */
[C---:B0-----:R-:W-:Y:S02]  /*0ce0*/  DFMA R44, R38.reuse, UR52, R44 ;  /* 0x00000034262c7c2b */ /* 0x041fe4000800002c */
[----:B--2---:R-:W-:Y:S01]  /*0cf0*/  DFMA R42, R38, UR64, R42 ;  /* 0x00000040262a7c2b */ /* 0x004fe2000800002a */
[----:B------:R-:W-:Y:S01]  /*0d00*/  UMOV UR74, UR68 ;  /* 0x00000044004a7c82 */ /* 0x000fe20008000000 */
[----:B------:R-:W-:Y:S01]  /*0d10*/  UMOV UR75, UR69 ;  /* 0x00000045004b7c82 */ /* 0x000fe20008000000 */
[----:B------:R-:W-:Y:S01]  /*0d20*/  UMOV UR28, UR74 ;  /* 0x0000004a001c7c82 */ /* 0x000fe20008000000 */
[----:B------:R-:W-:Y:S01]  /*0d30*/  UMOV UR29, UR75 ;  /* 0x0000004b001d7c82 */ /* 0x000fe20008000000 */
[----:B------:R-:W0:Y:S01]  /*0d40*/  LDCU.128 UR68, c[0x3][0x180] ;  /* 0x00c03000ff4477ac */ /* 0x000e220008000c00 */
[----:B---3--:R-:W-:-:S02]  /*0d50*/  DFMA R20, R36, UR40, R20 ;  /* 0x0000002824147c2b */ /* 0x008fc40008000014 */
[----:B------:R-:W-:Y:S01]  /*0d60*/  DFMA R10, R34, UR14, R10 ;  /* 0x0000000e220a7c2b */ /* 0x000fe2000800000a */
[----:B------:R-:W-:Y:S01]  /*0d70*/  UMOV UR58, UR28 ;  /* 0x0000001c003a7c82 */ /* 0x000fe20008000000 */
[----:B------:R-:W-:Y:S01]  /*0d80*/  UMOV UR59, UR29 ;  /* 0x0000001d003b7c82 */ /* 0x000fe20008000000 */
[----:B------:R-:W2:Y:S01]  /*0d90*/  LDCU.128 UR60, c[0x3][0x80] ;  /* 0x00c01000ff3c77ac */ /* 0x000ea20008000c00 */
[C---:B------:R-:W-:Y:S02]  /*0da0*/  DFMA R22, R36.reuse, UR58, R22 ;  /* 0x0000003a24167c2b */ /* 0x040fe40008000016 */
[C---:B------:R-:W-:Y:S01]  /*0db0*/  DFMA R44, R36.reuse, UR54, R44 ;  /* 0x00000036242c7c2b */ /* 0x040fe2000800002c */
[----:B------:R-:W3:Y:S01]  /*0dc0*/  LDCU.128 UR28, c[0x3][0x1e0] ;  /* 0x00c03c00ff1c77ac */ /* 0x000ee20008000c00 */
[C---:B------:R-:W-:Y:S02]  /*0dd0*/  DFMA R42, R36.reuse, UR66, R42 ;  /* 0x00000042242a7c2b */ /* 0x040fe4000800002a */
[C---:B----4-:R-:W-:Y:S01]  /*0de0*/  DFMA R40, R36.reuse, UR4, R40 ;  /* 0x0000000424287c2b */ /* 0x050fe20008000028 */
        /* <DEDUP_REMOVED lines=9> */
[----:B-1----:R-:W-:Y:S01]  /*0e80*/  DFMA R50, R34, UR8, R50 ;  /* 0x0000000822327c2b */ /* 0x002fe20008000032 */
[----:B------:R-:W1:Y:S01]  /*0e90*/  LDCU.128 UR64, c[0x3][0x290] ;  /* 0x00c05200ff4077ac */ /* 0x000e620008000c00 */
[----:B0-----:R-:W-:Y:S02]  /*0ea0*/  DFMA R12, R36, UR68, R12 ;  /* 0x00000044240c7c2b */ /* 0x001fe4000800000c */
[C---:B------:R-:W-:Y:S01]  /*0eb0*/  DFMA R40, R34.reuse, UR6, R40 ;  /* 0x0000000622287c2b */ /* 0x040fe20008000028 */
[----:B------:R-:W0:Y:S01]  /*0ec0*/  LDCU.128 UR40, c[0x3][0x240] ;  /* 0x00c04800ff2877ac */ /* 0x000e220008000c00 */
[----:B--2---:R-:W-:-:S02]  /*0ed0*/  DFMA R46, R34, UR60, R46 ;  /* 0x0000003c222e7c2b */ /* 0x004fc4000800002e */
[C---:B---3--:R-:W-:Y:S01]  /*0ee0*/  DFMA R52, R34.reuse, UR28, R52 ;  /* 0x0000001c22347c2b */ /* 0x048fe20008000034 */
[----:B------:R-:W-:Y:S01]  /*0ef0*/  UMOV UR68, UR56 ;  /* 0x0000003800447c82 */ /* 0x000fe20008000000 */
[----:B------:R-:W-:Y:S01]  /*0f00*/  UMOV UR69, UR57 ;  /* 0x0000003900457c82 */ /* 0x000fe20008000000 */
[----:B------:R-:W2:Y:S01]  /*0f10*/  LDCU.128 UR72, c[0x3][0xe0] ;  /* 0x00c01c00ff4877ac */ /* 0x000ea20008000c00 */
[----:B------:R-:W-:Y:S02]  /*0f20*/  DFMA R48, R34, UR18, R48 ;  /* 0x0000001222307c2b */ /* 0x000fe40008000030 */
[C---:B------:R-:W-:Y:S01]  /*0f30*/  DFMA R50, R32.reuse, UR10, R50 ;  /* 0x0000000a20327c2b */ /* 0x040fe20008000032 */
[----:B------:R-:W3:Y:S01]  /*0f40*/  LDCU.128 UR56, c[0x3][0x190] ;  /* 0x00c03200ff3877ac */ /* 0x000ee20008000c00 */
[C---:B------:R-:W-:Y:S02]  /*0f50*/  DFMA R46, R32.reuse, UR62, R46 ;  /* 0x0000003e202e7c2b */ /* 0x040fe4000800002e */
[C---:B------:R-:W-:Y:S01]  /*0f60*/  DFMA R52, R32.reuse, UR30, R52 ;  /* 0x0000001e20347c2b */ /* 0x040fe20008000034 */
[----:B------:R-:W3:Y:S01]  /*0f70*/  LDCU.128 UR4, c[0x3][0x3a0] ;  /* 0x00c07400ff0477ac */ /* 0x000ee20008000c00 */
[----:B----4-:R-:W-:-:S02]  /*0f80*/  DFMA R40, R32, UR12, R40 ;  /* 0x0000000c20287c2b */ /* 0x010fc40008000028 */
[C---:B------:R-:W-:Y:S01]  /*0f90*/  DFMA R44, R34.reuse, UR52, R44 ;  /* 0x00000034222c7c2b */ /* 0x040fe2000800002c */
[----:B------:R-:W4:Y:S01]  /*0fa0*/  LDCU.128 UR16, c[0x3][0x140] ;  /* 0x00c02800ff1077ac */ /* 0x000f220008000c00 */
[C---:B------:R-:W-:Y:S02]  /*0fb0*/  DFMA R12, R34.reuse, UR70, R12 ;  /* 0x00000046220c7c2b */ /* 0x040fe4000800000c */
[----:B-1----:R-:W-:Y:S01]  /*0fc0*/  DFMA R42, R34, UR64, R42 ;  /* 0x00000040222a7c2b */ /* 0x002fe2000800002a */
[----:B------:R-:W1:Y:S01]  /*0fd0*/  LDCU.128 UR8, c[0x3][0x1f0] ;  /* 0x00c03e00ff0877ac */ /* 0x000e620008000c00 */
[----:B0-----:R-:W-:Y:S02]  /*0fe0*/  DFMA R10, R32, UR40, R10 ;  /* 0x00000028200a7c2b */ /* 0x001fe4000800000a */
        /* <DEDUP_REMOVED lines=9> */
[----:B------:R-:W0:Y:S01]  /*1080*/  LDCU.128 UR60, c[0x3][0x2a0] ;  /* 0x00c05400ff3c77ac */ /* 0x000e220008000c00 */
[C---:B--2---:R-:W-:Y:S02]  /*1090*/  DFMA R20, R32.reuse, UR72, R20 ;  /* 0x0000004820147c2b */ /* 0x044fe40008000014 */
[C---:B---3--:R-:W-:Y:S01]  /*10a0*/  DFMA R12, R32.reuse, UR56, R12 ;  /* 0x00000038200c7c2b */ /* 0x048fe2000800000c */
[----:B------:R-:W2:Y:S01]  /*10b0*/  LDCU.128 UR28, c[0x3][0x350] ;  /* 0x00c06a00ff1c77ac */ /* 0x000ea20008000c00 */
[----:B------:R-:W-:Y:S02]  /*10c0*/  DFMA R48, R32, UR4, R48 ;  /* 0x0000000420307c2b */ /* 0x000fe40008000030 */
[C---:B------:R-:W-:Y:S01]  /*10d0*/  DFMA R10, R30.reuse, UR42, R10 ;  /* 0x0000002a1e0a7c2b */ /* 0x040fe2000800000a */
[----:B------:R-:W3:Y:S01]  /*10e0*/  LDCU.128 UR68, c[0x3][0xf0] ;  /* 0x00c01e00ff4477ac */ /* 0x000ee20008000c00 */
[----:B----4-:R-:W-:-:S02]  /*10f0*/  DFMA R50, R30, UR16, R50 ;  /* 0x000000101e327c2b */ /* 0x010fc40008000032 */
[C---:B-1----:R-:W-:Y:S01]  /*1100*/  DFMA R32, R30.reuse, UR8, R52 ;  /* 0x000000081e207c2b */ /* 0x042fe20008000034 */
[----:B------:R-:W1:Y:S01]  /*1110*/  LDCU.128 UR12, c[0x3][0x3b0] ;  /* 0x00c07600ff0c77ac */ /* 0x000e620008000c00 */
[C---:B------:R-:W-:Y:S02]  /*1120*/  DFMA R22, R30.reuse, UR22, R22 ;  /* 0x000000161e167c2b */ /* 0x040fe40008000016 */
[C---:B------:R-:W-:Y:S01]  /*1130*/  DFMA R20, R30.reuse, UR74, R20 ;  /* 0x0000004a1e147c2b */ /* 0x040fe20008000014 */
[----:B------:R-:W4:Y:S01]  /*1140*/  LDCU.128 UR52, c[0x3][0x1a0] ;  /* 0x00c03400ff3477ac */ /* 0x000f220008000c00 */
[C---:B------:R-:W-:Y:S02]  /*1150*/  DFMA R12, R30.reuse, UR58, R12 ;  /* 0x0000003a1e0c7c2b */ /* 0x040fe4000800000c */
[C---:B0-----:R-:W-:Y:S01]  /*1160*/  DFMA R24, R30.reuse, UR48, R46 ;  /* 0x000000301e187c2b */ /* 0x041fe2000800002e */
[----:B------:R-:W0:Y:S01]  /*1170*/  LDCU.128 UR64, c[0x3][0x250] ;  /* 0x00c04a00ff4077ac */ /* 0x000e220008000c00 */
[----:B------:R-:W-:-:S02]  /*1180*/  DFMA R16, R30, UR60, R42 ;  /* 0x0000003c1e107c2b */ /* 0x000fc4000800002a */
[C---:B--2---:R-:W-:Y:S01]  /*1190*/  DFMA R44, R30.reuse, UR28, R44 ;  /* 0x0000001c1e2c7c2b */ /* 0x044fe2000800002c */
[----:B------:R-:W2:Y:S01]  /*11a0*/  LDCU.128 UR40, c[0x3][0x300] ;  /* 0x00c06000ff2877ac */ /* 0x000ea20008000c00 */
[----:B------:R-:W-:Y:S02]  /*11b0*/  DFMA R34, R30, UR6, R48 ;  /* 0x000000061e227c2b */ /* 0x000fe40008000030 */
[C---:B------:R-:W-:Y:S01]  /*11c0*/  DFMA R30, R28.reuse, UR18, R50 ;  /* 0x000000121c1e7c2b */ /* 0x040fe20008000032 */
[----:B------:R-:W2:Y:S01]  /*11d0*/  LDCU.128 UR44, c[0x3][0xa0] ;  /* 0x00c01400ff2c77ac */ /* 0x000ea20008000c00 */
[C---:B------:R-:W-:Y:S02]  /*11e0*/  DFMA R32, R28.reuse, UR10, R32 ;  /* 0x0000000a1c207c2b */ /* 0x040fe40008000020 */
[C---:B---3--:R-:W-:Y:S01]  /*11f0*/  DFMA R20, R28.reuse, UR68, R20 ;  /* 0x000000441c147c2b */ /* 0x048fe20008000014 */
[----:B------:R-:W3:Y:S01]  /*1200*/  LDCU.128 UR56, c[0x3][0x150] ;  /* 0x00c02a00ff3877ac */ /* 0x000ee20008000c00 */
[----:B-1----:R-:W-:-:S02]  /*1210*/  DFMA R34, R28, UR12, R34 ;  /* 0x0000000c1c227c2b */ /* 0x002fc40008000022 */
[C---:B----4-:R-:W-:Y:S01]  /*1220*/  DFMA R12, R28.reuse, UR52, R12 ;  /* 0x000000341c0c7c2b */ /* 0x050fe2000800000c */
[----:B------:R-:W1:Y:S01]  /*1230*/  LDCU.128 UR4, c[0x3][0x200] ;  /* 0x00c04000ff0477ac */ /* 0x000e620008000c00 */
[C---:B------:R-:W-:Y:S02]  /*1240*/  DFMA R36, R28.reuse, UR26, R22 ;  /* 0x0000001a1c247c2b */ /* 0x040fe40008000016 */
[C---:B0-----:R-:W-:Y:S01]  /*1250*/  DFMA R10, R28.reuse, UR64, R10 ;  /* 0x000000401c0a7c2b */ /* 0x041fe2000800000a */
[----:B------:R-:W0:Y:S01]  /*1260*/  LDCU.128 UR8, c[0x3][0x2b0] ;  /* 0x00c05600ff0877ac */ /* 0x000e220008000c00 */
[C---:B------:R-:W-:Y:S02]  /*1270*/  DFMA R24, R28.reuse, UR50, R24 ;  /* 0x000000321c187c2b */ /* 0x040fe40008000018 */
[C---:B------:R-:W-:Y:S01]  /*1280*/  DFMA R16, R28.reuse, UR62, R16 ;  /* 0x0000003e1c107c2b */ /* 0x040fe20008000010 */
[----:B------:R-:W4:Y:S01]  /*1290*/  LDCU.128 UR16, c[0x3][0x360] ;  /* 0x00c06c00ff1077ac */ /* 0x000f220008000c00 */
[----:B--2---:R-:W-:-:S02]  /*12a0*/  DFMA R40, R28, UR40, R40 ;  /* 0x000000281c287c2b */ /* 0x004fc40008000028 */
[----:B------:R-:W-:Y:S01]  /*12b0*/  DFMA R22, R28, UR30, R44 ;  /* 0x0000001e1c167c2b */ /* 0x000fe2000800002c */
[----:B------:R-:W2:Y:S01]  /*12c0*/  LDCU.64 UR12, c[0x3][0x3c0] ;  /* 0x00c07800ff0c77ac */ /* 0x000ea20008000a00 */
[C---:B------:R-:W-:Y:S02]  /*12d0*/  DFMA R28, R26.reuse, UR70, R20 ;  /* 0x000000461a1c7c2b */ /* 0x040fe40008000014 */
[C---:B------:R-:W-:Y:S02]  /*12e0*/  DFMA R20, R26.reuse, UR54, R12 ;  /* 0x000000361a147c2b */ /* 0x040fe4000800000c */
[C---:B------:R-:W-:Y:S02]  /*12f0*/  DFMA R12, R26.reuse, UR66, R10 ;  /* 0x000000421a0c7c2b */ /* 0x040fe4000800000a */
[C---:B------:R-:W-:Y:S02]  /*1300*/  DFMA R36, R26.reuse, UR34, R36 ;  /* 0x000000221a247c2b */ /* 0x040fe40008000024 */
[----:B------:R-:W-:-:S02]  /*1310*/  DFMA R10, R26, UR42, R40 ;  /* 0x0000002a1a0a7c2b */ /* 0x000fc40008000028 */
[C---:B------:R-:W-:Y:S02]  /*1320*/  DFMA R24, R26.reuse, UR44, R24 ;  /* 0x0000002c1a187c2b */ /* 0x040fe40008000018 */
[C---:B---3--:R-:W-:Y:S02]  /*1330*/  DFMA R30, R26.reuse, UR56, R30 ;  /* 0x000000381a1e7c2b */ /* 0x048fe4000800001e */
[C---:B-1----:R-:W-:Y:S02]  /*1340*/  DFMA R32, R26.reuse, UR4, R32 ;  /* 0x000000041a207c2b */ /* 0x042fe40008000020 */
[C---:B0-----:R-:W-:Y:S02]  /*1350*/  DFMA R16, R26.reuse, UR8, R16 ;  /* 0x000000081a107c2b */ /* 0x041fe40008000010 */
[C---:B----4-:R-:W-:Y:S02]  /*1360*/  DFMA R22, R26.reuse, UR16, R22 ;  /* 0x000000101a167c2b */ /* 0x050fe40008000016 */
[----:B------:R-:W-:-:S02]  /*1370*/  DFMA R34, R26, UR14, R34 ;  /* 0x0000000e1a227c2b */ /* 0x000fc40008000022 */
[C---:B------:R-:W-:Y:S01]  /*1380*/  DFMA R36, R18.reuse, UR38, R36 ;  /* 0x0000002612247c2b */ /* 0x040fe20008000024 */
[----:B------:R-:W-:Y:S01]  /*1390*/  IMAD R27, R4, 0x8, R55 ;  /* 0x00000008041b7824 */ /* 0x000fe200078e0237 */
[C---:B------:R-:W-:Y:S02]  /*13a0*/  DFMA R24, R18.reuse, UR46, R24 ;  /* 0x0000002e12187c2b */ /* 0x040fe40008000018 */
[C---:B------:R-:W-:Y:S02]  /*13b0*/  DFMA R28, R18.reuse, UR36, R28 ;  /* 0x00000024121c7c2b */ /* 0x040fe4000800001c */
[C---:B------:R-:W-:Y:S01]  /*13c0*/  DFMA R30, R18.reuse, UR58, R30 ;  /* 0x0000003a121e7c2b */ /* 0x040fe2000800001e */
        /* <DEDUP_REMOVED lines=10> */
[----:B--2---:R-:W-:-:S03]  /*1470*/  DFMA R34, R18, UR12, R34 ;  /* 0x0000000c12227c2b */ /* 0x004fc60008000022 */
[----:B------:R0:W-:Y:S04]  /*1480*/  STS.64 [R27+0xf20], R20 ;  /* 0x000f20141b007388 */ /* 0x0001e80000000a00 */
[----:B------:R0:W-:Y:S04]  /*1490*/  STS.64 [R27+0x12e8], R32 ;  /* 0x0012e8201b007388 */ /* 0x0001e80000000a00 */
[----:B------:R0:W-:Y:S04]  /*14a0*/  STS.64 [R27+0x16b0], R12 ;  /* 0x0016b00c1b007388 */ /* 0x0001e80000000a00 */
[----:B------:R0:W-:Y:S04]  /*14b0*/  STS.64 [R27+0x1a78], R16 ;  /* 0x001a78101b007388 */ /* 0x0001e80000000a00 */
[----:B------:R0:W-:Y:S04]  /*14c0*/  STS.64 [R27+0x1e40], R10 ;  /* 0x001e400a1b007388 */ /* 0x0001e80000000a00 */
[----:B------:R0:W-:Y:S04]  /*14d0*/  STS.64 [R27+0x2208], R22 ;  /* 0x002208161b007388 */ /* 0x0001e80000000a00 */
[----:B------:R0:W-:Y:S02]  /*14e0*/  STS.64 [R27+0x25d0], R34 ;  /* 0x0025d0221b007388 */ /* 0x0001e40000000a00 */
.L_x_441:
[----:B------:R-:W-:Y:S05]  /*14f0*/  BSYNC.RECONVERGENT B0 ;  /* 0x0000000000007941 */ /* 0x000fea0003800200 */
.L_x_440:
[----:B------:R-:W-:Y:S06]  /*1500*/  BAR.SYNC.DEFER_BLOCKING 0x0 ;  /* 0x0000000000007b1d */ /* 0x000fec0000010000 */
[----:B------:R-:W-:Y:S04]  /*1510*/  BSSY.RECONVERGENT B0, `(.L_x_442) ;  /* 0x0000106000007945 */ /* 0x000fe80003800200 */
[----:B------:R-:W-:Y:S05]  /*1520*/  @P1 BRA `(.L_x_443) ;  /* 0x0000001000101947 */ /* 0x000fea0003800000 */
[----:B------:R-:W1:Y:S01]  /*1530*/  LDCU.128 UR4, c[0x3][0x10] ;  /* 0x00c00200ff0477ac */ /* 0x000e620008000c00 */
[----:B------:R-:W-:Y:S01]  /*1540*/  IMAD R55, R6, 0x370, R55 ;  /* 0x0000037006377824 */ /* 0x000fe200078e0237 */
[----:B------:R-:W2:Y:S03]  /*1550*/  LDCU.128 UR44, c[0x3][URZ] ;  /* 0x00c00000ff2c77ac */ /* 0x000ea60008000c00 */
[----:B------:R-:W-:Y:S01]  /*1560*/  IMAD R6, R4, 0x8, R55 ;  /* 0x0000000804067824 */ /* 0x000fe200078e0237 */
[----:B------:R-:W3:Y:S04]  /*1570*/  LDCU.128 UR40, c[0x3][0x160] ;  /* 0x00c02c00ff2877ac */ /* 0x000ee80008000c00 */
[----:B0-----:R-:W2:Y:S01]  /*1580*/  LDS.64 R10, [R6] ;  /* 0x00000000060a7984 */ /* 0x001ea20000000a00 */
[----:B------:R-:W0:Y:S03]  /*1590*/  LDCU.128 UR12, c[0x3][0xb0] ;  /* 0x00c01600ff0c77ac */ /* 0x000e260008000c00 */
[----:B-----5:R-:W4:Y:S01]  /*15a0*/  LDS.64 R38, [R6+0x58] ;  /* 0x0000580006267984 */ /* 0x020f220000000a00 */
[----:B------:R-:W0:Y:S03]  /*15b0*/  LDCU.128 UR56, c[0x3][0x2c0] ;  /* 0x00c05800ff3877ac */ /* 0x000e260008000c00 */
[----:B------:R-:W4:Y:S01]  /*15c0*/  LDS.64 R26, [R6+0xb0] ;  /* 0x0000b000061a7984 */ /* 0x000f220000000a00 */
[----:B-1----:R-:W-:Y:S01]  /*15d0*/  UMOV UR52, UR4 ;  /* 0x0000000400347c82 */ /* 0x002fe20008000000 */
[----:B------:R-:W-:Y:S01]  /*15e0*/  UMOV UR53, UR5 ;  /* 0x0000000500357c82 */ /* 0x000fe20008000000 */
[----:B------:R-:W-:Y:S01]  /*15f0*/  UMOV UR66, UR6 ;  /* 0x0000000600427c82 */ /* 0x000fe20008000000 */
[----:B------:R-:W-:Y:S01]  /*1600*/  UMOV UR67, UR7 ;  /* 0x0000000700437c82 */ /* 0x000fe20008000000 */
[----:B------:R-:W1:Y:S01]  /*1610*/  LDCU.128 UR4, c[0x3][0x20] ;  /* 0x00c00400ff0477ac */ /* 0x000e620008000c00 */
[----:B------:R-:W4:Y:S01]  /*1620*/  LDS.64 R12, [R6+0x108] ;  /* 0x00010800060c7984 */ /* 0x000f220000000a00 */
[----:B------:R-:W4:Y:S01]  /*1630*/  LDCU.128 UR32, c[0x3][0x50] ;  /* 0x00c00a00ff2077ac */ /* 0x000f220008000c00 */
[----:B------:R-:W4:Y:S01]  /*1640*/  LDCU.128 UR28, c[0x3][0x100] ;  /* 0x00c02000ff1c77ac */ /* 0x000f220008000c00 */
[----:B------:R-:W4:Y:S01]  /*1650*/  LDCU.128 UR24, c[0x3][0x1b0] ;  /* 0x00c03600ff1877ac */ /* 0x000f220008000c00 */
[----:B------:R-:W4:Y:S01]  /*1660*/  LDCU.128 UR20, c[0x3][0x260] ;  /* 0x00c04c00ff1477ac */ /* 0x000f220008000c00 */
        /* <DEDUP_REMOVED lines=8> */
[C---:B0-----:R-:W-:Y:S02]  /*16f0*/  DFMA R36, R10.reuse, UR12, RZ ;  /* 0x0000000c0a247c2b */ /* 0x041fe400080000ff */
[----:B------:R-:W-:Y:S01]  /*1700*/  DFMA R34, R10, UR56, RZ ;  /* 0x000000380a227c2b */ /* 0x000fe200080000ff */
[----:B------:R-:W0:Y:S01]  /*1710*/  LDCU.128 UR72, c[0x3][0x110] ;  /* 0x00c02200ff4877ac */ /* 0x000e220008000c00 */
[----:B----4-:R-:W-:Y:S02]  /*1720*/  DFMA R16, R38, UR46, R16 ;  /* 0x0000002e26107c2b */ /* 0x010fe40008000010 */
[----:B------:R-:W-:Y:S01]  /*1730*/  DFMA R18, R10, UR34, RZ ;  /* 0x000000220a127c2b */ /* 0x000fe200080000ff */
[----:B------:R-:W3:Y:S01]  /*1740*/  LDCU.128 UR8, c[0x3][0x1c0] ;  /* 0x00c03800ff0877ac */ /* 0x000ee20008000c00 */
[----:B------:R-:W-:-:S02]  /*1750*/  DFMA R36, R38, UR14, R36 ;  /* 0x0000000e26247c2b */ /* 0x000fc40008000024 */
[C---:B------:R-:W-:Y:S01]  /*1760*/  DFMA R20, R10.reuse, UR30, RZ ;  /* 0x0000001e0a147c2b */ /* 0x040fe200080000ff */
[----:B------:R-:W4:Y:S01]  /*1770*/  LDCU.128 UR12, c[0x3][0x270] ;  /* 0x00c04e00ff0c77ac */ /* 0x000f220008000c00 */
[C---:B------:R-:W-:Y:S02]  /*1780*/  DFMA R22, R10.reuse, UR26, RZ ;  /* 0x0000001a0a167c2b */ /* 0x040fe400080000ff */
[----:B------:R-:W-:Y:S01]  /*1790*/  DFMA R24, R10, UR22, RZ ;  /* 0x000000160a187c2b */ /* 0x000fe200080000ff */
[----:B-1----:R-:W-:Y:S01]  /*17a0*/  UMOV UR16, UR6 ;  /* 0x0000000600107c82 */ /* 0x002fe20008000000 */
[----:B------:R-:W-:Y:S01]  /*17b0*/  UMOV UR17, UR7 ;  /* 0x0000000700117c82 */ /* 0x000fe20008000000 */
[----:B------:R-:W-:Y:S01]  /*17c0*/  UMOV UR60, UR4 ;  /* 0x00000004003c7c82 */ /* 0x000fe20008000000 */
[----:B------:R-:W-:Y:S01]  /*17d0*/  UMOV UR61, UR5 ;  /* 0x00000005003d7c82 */ /* 0x000fe20008000000 */
[----:B------:R-:W1:Y:S01]  /*17e0*/  LDCU.128 UR4, c[0x3][0x40] ;  /* 0x00c00800ff0477ac */ /* 0x000e620008000c00 */
[----:B--2---:R-:W-:-:S02]  /*17f0*/  DFMA R32, R38, UR68, R18 ;  /* 0x0000004426207c2b */ /* 0x004fc40008000012 */
[C---:B------:R-:W-:Y:S01]  /*1800*/  DFMA R34, R38.reuse, UR58, R34 ;  /* 0x0000003a26227c2b */ /* 0x040fe20008000022 */
[----:B------:R-:W-:Y:S01]  /*1810*/  UMOV UR40, UR16 ;  /* 0x0000001000287c82 */ /* 0x000fe20008000000 */
[----:B------:R-:W-:Y:S01]  /*1820*/  UMOV UR41, UR17 ;  /* 0x0000001100297c82 */ /* 0x000fe20008000000 */
[----:B------:R-:W2:Y:S01]  /*1830*/  LDS.64 R18, [R6+0x160] ;  /* 0x0001600006127984 */ /* 0x000ea20000000a00 */
[----:B------:R-:W-:Y:S01]  /*1840*/  UMOV UR58, UR62 ;  /* 0x0000003e003a7c82 */ /* 0x000fe20008000000 */
[----:B------:R-:W-:Y:S01]  /*1850*/  UMOV UR59, UR63 ;  /* 0x0000003f003b7c82 */ /* 0x000fe20008000000 */
[C---:B------:R-:W-:Y:S01]  /*1860*/  DFMA R30, R38.reuse, UR42, R30 ;  /* 0x0000002a261e7c2b */ /* 0x040fe2000800001e */
[----:B------:R-:W-:Y:S01]  /*1870*/  UMOV UR26, UR40 ;  /* 0x00000028001a7c82 */ /* 0x000fe20008000000 */
[----:B------:R-:W-:Y:S01]  /*1880*/  UMOV UR27, UR41 ;  /* 0x00000029001b7c82 */ /* 0x000fe20008000000 */
[----:B------:R-:W-:Y:S01]  /*1890*/  UMOV UR68, UR66 ;  /* 0x0000004200447c82 */ /* 0x000fe20008000000 */
[----:B------:R-:W-:Y:S01]  /*18a0*/  UMOV UR69, UR67 ;  /* 0x0000004300457c82 */ /* 0x000fe20008000000 */
[----:B------:R-:W0:Y:S01]  /*18b0*/  LDCU.128 UR40, c[0x3][0x170] ;  /* 0x00c02e00ff2877ac */ /* 0x000e220008000c00 */
[----:B----4-:R-:W-:-:S02]  /*18c0*/  DFMA R24, R38, UR12, R24 ;  /* 0x0000000c26187c2b */ /* 0x010fc40008000018 */
[C---:B------:R-:W-:Y:S01]  /*18d0*/  DFMA R32, R26.reuse, UR70, R32 ;  /* 0x000000461a207c2b */ /* 0x040fe20008000020 */
[----:B-1----:R-:W-:Y:S01]  /*18e0*/  UMOV UR18, UR6 ;  /* 0x0000000600127c82 */ /* 0x002fe20008000000 */
[----:B------:R-:W-:Y:S01]  /*18f0*/  UMOV UR19, UR7 ;  /* 0x0000000700137c82 */ /* 0x000fe20008000000 */
[----:B------:R-:W-:Y:S01]  /*1900*/  UMOV UR54, UR4 ;  /* 0x0000000400367c82 */ /* 0x000fe20008000000 */
[----:B------:R-:W-:Y:S01]  /*1910*/  UMOV UR55, UR5 ;  /* 0x0000000500377c82 */ /* 0x000fe20008000000 */
[----:B------:R-:W1:Y:S01]  /*1920*/  LDCU.128 UR4, c[0x3][0x210] ;  /* 0x00c04200ff0477ac */ /* 0x000e620008000c00 */
[C---:B------:R-:W-:Y:S01]  /*1930*/  DFMA R24, R26.reuse, UR14, R24 ;  /* 0x0000000e1a187c2b */ /* 0x040fe20008000018 */
[----:B------:R-:W-:Y:S01]  /*1940*/  UMOV UR44, UR18 ;  /* 0x00000012002c7c82 */ /* 0x000fe20008000000 */
[----:B------:R-:W-:Y:S01]  /*1950*/  UMOV UR45, UR19 ;  /* 0x00000013002d7c82 */ /* 0x000fe20008000000 */
[----:B------:R-:W4:Y:S01]  /*1960*/  LDCU.128 UR16, c[0x3][0x310] ;  /* 0x00c06200ff1077ac */ /* 0x000f220008000c00 */
        /* <DEDUP_REMOVED lines=8> */
[C---:B-1----:R-:W-:Y:S01]  /*19f0*/  DFMA R28, R10.reuse, UR4, RZ ;  /* 0x000000040a1c7c2b */ /* 0x042fe200080000ff */
[----:B------:R-:W-:Y:S01]  /*1a00*/  UMOV UR4, UR52 ;  /* 0x0000003400047c82 */ /* 0x000fe20008000000 */
[----:B------:R-:W-:Y:S01]  /*1a10*/  UMOV UR5, UR53 ;  /* 0x0000003500057c82 */ /* 0x000fe20008000000 */
[----:B------:R-:W0:Y:S01]  /*1a20*/  LDCU.128 UR52, c[0x3][0x370] ;  /* 0x00c06e00ff3477ac */ /* 0x000e220008000c00 */
[----:B----4-:R-:W-:Y:S01]  /*1a30*/  DFMA R40, R10, UR18, RZ ;  /* 0x000000120a287c2b */ /* 0x010fe200080000ff */
[----:B------:R-:W-:Y:S01]  /*1a40*/  UMOV UR56, UR4 ;  /* 0x0000000400387c82 */ /* 0x000fe20008000000 */
[----:B------:R-:W-:Y:S02]  /*1a50*/  UMOV UR57, UR5 ;  /* 0x0000000500397c82 */ /* 0x000fe40008000000 */
[----:B------:R-:W-:Y:S01]  /*1a60*/  DFMA R28, R38, UR6, R28 ;  /* 0x00000006261c7c2b */ /* 0x000fe2000800001c */
[----:B------:R-:W1:Y:S01]  /*1a70*/  LDCU.128 UR4, c[0x3][0x320] ;  /* 0x00c06400ff0477ac */ /* 0x000e620008000c00 */
[----:B------:R-:W-:Y:S01]  /*1a80*/  UMOV UR18, UR58 ;  /* 0x0000003a00127c82 */ /* 0x000fe20008000000 */
[----:B------:R-:W-:Y:S01]  /*1a90*/  UMOV UR19, UR59 ;  /* 0x0000003b00137c82 */ /* 0x000fe20008000000 */
[----:B------:R-:W-:Y:S01]  /*1aa0*/  UMOV UR22, UR60 ;  /* 0x0000003c00167c82 */ /* 0x000fe20008000000 */
[----:B------:R-:W-:Y:S01]  /*1ab0*/  UMOV UR23, UR61 ;  /* 0x0000003d00177c82 */ /* 0x000fe20008000000 */
[----:B------:R-:W4:Y:S01]  /*1ac0*/  LDCU.128 UR60, c[0x3][0x220] ;  /* 0x00c04400ff3c77ac */ /* 0x000f220008000c00 */
[----:B---3--:R-:W-:-:S02]  /*1ad0*/  DFMA R36, R26, UR44, R36 ;  /* 0x0000002c1a247c2b */ /* 0x008fc40008000024 */
[----:B0-----:R-:W-:Y:S01]  /*1ae0*/  DFMA R42, R10, UR52, RZ ;  /* 0x000000340a2a7c2b */ /* 0x001fe200080000ff */
[----:B------:R-:W-:Y:S01]  /*1af0*/  UMOV UR52, UR56 ;  /* 0x0000003800347c82 */ /* 0x000fe20008000000 */
[----:B------:R-:W-:Y:S01]  /*1b00*/  UMOV UR53, UR57 ;  /* 0x0000003900357c82 */ /* 0x000fe20008000000 */
[C---:B------:R-:W-:Y:S01]  /*1b10*/  DFMA R10, R38.reuse, UR72, R20 ;  /* 0x00000048260a7c2b */ /* 0x040fe20008000014 */
[----:B------:R-:W0:Y:S01]  /*1b20*/  LDCU.128 UR56, c[0x3][0x2d0] ;  /* 0x00c05a00ff3877ac */ /* 0x000e220008000c00 */
[C---:B------:R-:W-:Y:S02]  /*1b30*/  DFMA R20, R38.reuse, UR8, R22 ;  /* 0x0000000826147c2b */ /* 0x040fe40008000016 */
[C---:B-1----:R-:W-:Y:S01]  /*1b40*/  DFMA R22, R38.reuse, UR4, R40 ;  /* 0x0000000426167c2b */ /* 0x042fe20008000028 */
[----:B------:R-:W-:Y:S01]  /*1b50*/  UMOV UR72, UR64 ;  /* 0x0000004000487c82 */ /* 0x000fe20008000000 */
[----:B------:R-:W-:Y:S01]  /*1b60*/  UMOV UR73, UR65 ;  /* 0x0000004100497c82 */ /* 0x000fe20008000000 */
[----:B------:R-:W1:Y:S01]  /*1b70*/  LDCU.128 UR64, c[0x3][0x380] ;  /* 0x00c07000ff4077ac */ /* 0x000e620008000c00 */
[----:B------:R-:W-:-:S02]  /*1b80*/  DFMA R38, R38, UR54, R42 ;  /* 0x0000003626267c2b */ /* 0x000fc4000800002a */
[C---:B------:R-:W-:Y:S01]  /*1b90*/  DFMA R20, R26.reuse, UR10, R20 ;  /* 0x0000000a1a147c2b */ /* 0x040fe20008000014 */
[----:B------:R-:W-:Y:S01]  /*1ba0*/  UMOV UR12, UR68 ;  /* 0x00000044000c7c82 */ /* 0x000fe20008000000 */
[----:B------:R-:W-:Y:S01]  /*1bb0*/  UMOV UR13, UR69 ;  /* 0x00000045000d7c82 */ /* 0x000fe20008000000 */
[----:B------:R-:W3:Y:S01]  /*1bc0*/  LDCU.128 UR68, c[0x3][0x120] ;  /* 0x00c02400ff4477ac */ /* 0x000ee20008000c00 */
[C---:B------:R-:W-:Y:S02]  /*1bd0*/  DFMA R22, R26.reuse, UR6, R22 ;  /* 0x000000061a167c2b */ /* 0x040fe40008000016 */
[C---:B------:R-:W-:Y:S01]  /*1be0*/  DFMA R10, R26.reuse, UR74, R10 ;  /* 0x0000004a1a0a7c2b */ /* 0x040fe2000800000a */
[----:B------:R-:W-:Y:S01]  /*1bf0*/  UMOV UR4, UR52 ;  /* 0x0000003400047c82 */ /* 0x000fe20008000000 */
[----:B------:R-:W-:Y:S01]  /*1c00*/  UMOV UR5, UR53 ;  /* 0x0000003500057c82 */ /* 0x000fe20008000000 */
[----:B------:R-:W2:Y:S01]  /*1c10*/  LDCU.128 UR36, c[0x3][0x70] ;  /* 0x00c00e00ff2477ac */ /* 0x000ea20008000c00 */
[C---:B------:R-:W-:Y:S01]  /*1c20*/  DFMA R40, R26.reuse, UR4, R16 ;  /* 0x000000041a287c2b */ /* 0x040fe20008000010 */
[----:B------:R-:W2:Y:S01]  /*1c30*/  LDS.64 R16, [R6+0x1b8] ;  /* 0x0001b80006107984 */ /* 0x000ea20000000a00 */
[----:B------:R-:W2:Y:S01]  /*1c40*/  LDCU.128 UR8, c[0x3][0x1d0] ;  /* 0x00c03a00ff0877ac */ /* 0x000ea20008000c00 */
[----:B0-----:R-:W-:-:S02]  /*1c50*/  DFMA R44, R26, UR56, R34 ;  /* 0x000000381a2c7c2b */ /* 0x001fc40008000022 */
[C---:B----4-:R-:W-:Y:S01]  /*1c60*/  DFMA R42, R26.reuse, UR60, R28 ;  /* 0x0000003c1a2a7c2b */ /* 0x050fe2000800001c */
[----:B------:R-:W-:Y:S01]  /*1c70*/  UMOV UR44, UR12 ;  /* 0x0000000c002c7c82 */ /* 0x000fe20008000000 */
[----:B------:R-:W-:Y:S01]  /*1c80*/  UMOV UR45, UR13 ;  /* 0x0000000d002d7c82 */ /* 0x000fe20008000000 */
[----:B------:R-:W0:Y:S01]  /*1c90*/  LDCU.128 UR4, c[0x3][0x280] ;  /* 0x00c05000ff0477ac */ /* 0x000e220008000c00 */
[----:B-1----:R-:W-:Y:S02]  /*1ca0*/  DFMA R34, R26, UR64, R38 ;  /* 0x000000401a227c2b */ /* 0x002fe40008000026 */
[C---:B------:R-:W-:Y:S01]  /*1cb0*/  DFMA R38, R12.reuse, UR46, R36 ;  /* 0x0000002e0c267c2b */ /* 0x040fe20008000024 */
[----:B------:R-:W1:Y:S01]  /*1cc0*/  LDCU.128 UR12, c[0x3][0x330] ;  /* 0x00c06600ff0c77ac */ /* 0x000e620008000c00 */
[C---:B---3--:R-:W-:Y:S01]  /*1cd0*/  DFMA R36, R12.reuse, UR68, R10 ;  /* 0x000000440c247c2b */ /* 0x048fe2000800000a */
[----:B------:R-:W3:Y:S01]  /*1ce0*/  LDS.64 R10, [R6+0x210] ;  /* 0x00021000060a7984 */ /* 0x000ee20000000a00 */
[----:B------:R-:W-:Y:S01]  /*1cf0*/  UMOV UR56, UR72 ;  /* 0x0000004800387c82 */ /* 0x000fe20008000000 */
[----:B------:R-:W-:Y:S01]  /*1d00*/  UMOV UR57, UR73 ;  /* 0x0000004900397c82 */ /* 0x000fe20008000000 */
[C---:B------:R-:W-:Y:S01]  /*1d10*/  DFMA R28, R12.reuse, UR42, R30 ;  /* 0x0000002a0c1c7c2b */ /* 0x040fe2000800001e */
[----:B------:R-:W4:Y:S01]  /*1d20*/  LDCU.128 UR40, c[0x3][0x230] ;  /* 0x00c04600ff2877ac */ /* 0x000f220008000c00 */
[----:B------:R-:W-:-:S02]  /*1d30*/  DFMA R40, R12, UR44, R40 ;  /* 0x0000002c0c287c2b */ /* 0x000fc40008000028 */
[C---:B------:R-:W-:Y:S01]  /*1d40*/  DFMA R26, R12.reuse, UR62, R42 ;  /* 0x0000003e0c1a7c2b */ /* 0x040fe2000800002a */
[----:B------:R-:W4:Y:S01]  /*1d50*/  LDCU.128 UR44, c[0x3][0x180] ;  /* 0x00c03000ff2c77ac */ /* 0x000f220008000c00 */
[C---:B------:R-:W-:Y:S02]  /*1d60*/  DFMA R30, R12.reuse, UR58, R44 ;  /* 0x0000003a0c1e7c2b */ /* 0x040fe4000800002c */
[C---:B--2---:R-:W-:Y:S01]  /*1d70*/  DFMA R32, R12.reuse, UR36, R32 ;  /* 0x000000240c207c2b */ /* 0x044fe20008000020 */
[----:B------:R-:W2:Y:S01]  /*1d80*/  LDCU.128 UR60, c[0x3][0x2e0] ;  /* 0x00c05c00ff3c77ac */ /* 0x000ea20008000c00 */
[C---:B------:R-:W-:Y:S02]  /*1d90*/  DFMA R20, R12.reuse, UR8, R20 ;  /* 0x000000080c147c2b */ /* 0x040fe40008000014 */
[C---:B0-----:R-:W-:Y:S01]  /*1da0*/  DFMA R42, R12.reuse, UR4, R24 ;  /* 0x000000040c2a7c2b */ /* 0x041fe20008000018 */
[----:B------:R-:W-:Y:S01]  /*1db0*/  UMOV UR68, UR56 ;  /* 0x0000003800447c82 */ /* 0x000fe20008000000 */
[C---:B-1----:R-:W-:Y:S01]  /*1dc0*/  DFMA R44, R12.reuse, UR12, R22 ;  /* 0x0000000c0c2c7c2b */ /* 0x042fe20008000016 */
[----:B------:R-:W-:Y:S01]  /*1dd0*/  UMOV UR69, UR57 ;  /* 0x0000003900457c82 */ /* 0x000fe20008000000 */
[----:B------:R-:W0:Y:S01]  /*1de0*/  LDCU.128 UR72, c[0x3][0xd0] ;  /* 0x00c01a00ff4877ac */ /* 0x000e220008000c00 */
[----:B------:R-:W-:-:S02]  /*1df0*/  DFMA R24, R12, UR66, R34 ;  /* 0x000000420c187c2b */ /* 0x000fc40008000022 */
[C---:B------:R-:W-:Y:S01]  /*1e00*/  DFMA R32, R18.reuse, UR38, R32 ;  /* 0x0000002612207c2b */ /* 0x040fe20008000020 */
[----:B------:R-:W1:Y:S01]  /*1e10*/  LDCU.128 UR56, c[0x3][0x390] ;  /* 0x00c07200ff3877ac */ /* 0x000e620008000c00 */
[C---:B------:R-:W-:Y:S01]  /*1e20*/  DFMA R34, R18.reuse, UR10, R20 ;  /* 0x0000000a12227c2b */ /* 0x040fe20008000014 */
[----:B------:R-:W3:Y:S01]  /*1e30*/  LDS.64 R12, [R6+0x268] ;  /* 0x00026800060c7984 */ /* 0x000ee20000000a00 */
[C---:B------:R-:W-:Y:S01]  /*1e40*/  DFMA R22, R18.reuse, UR6, R42 ;  /* 0x0000000612167c2b */ /* 0x040fe2000800002a */
[----:B------:R-:W1:Y:S01]  /*1e50*/  LDCU.128 UR48, c[0x3][0x80] ;  /* 0x00c01000ff3077ac */ /* 0x000e620008000c00 */
[C---:B------:R-:W-:Y:S02]  /*1e60*/  DFMA R20, R18.reuse, UR14, R44 ;  /* 0x0000000e12147c2b */ /* 0x040fe4000800002c */
[C---:B----4-:R-:W-:Y:S01]  /*1e70*/  DFMA R28, R18.reuse, UR44, R28 ;  /* 0x0000002c121c7c2b */ /* 0x050fe2000800001c */
[----:B------:R-:W4:Y:S01]  /*1e80*/  LDCU.128 UR36, c[0x3][0x1e0] ;  /* 0x00c03c00ff2477ac */ /* 0x000f220008000c00 */
[----:B------:R-:W-:-:S02]  /*1e90*/  DFMA R26, R18, UR40, R26 ;  /* 0x00000028121a7c2b */ /* 0x000fc4000800001a */
[C---:B--2---:R-:W-:Y:S01]  /*1ea0*/  DFMA R42, R18.reuse, UR60, R30 ;  /* 0x0000003c122a7c2b */ /* 0x044fe2000800001e */
[----:B------:R-:W2:Y:S01]  /*1eb0*/  LDCU.128 UR4, c[0x3][0x290] ;  /* 0x00c05200ff0477ac */ /* 0x000ea20008000c00 */
[C---:B------:R-:W-:Y:S02]  /*1ec0*/  DFMA R36, R18.reuse, UR70, R36 ;  /* 0x0000004612247c2b */ /* 0x040fe40008000024 */
[C---:B------:R-:W-:Y:S01]  /*1ed0*/  DFMA R40, R18.reuse, UR68, R40 ;  /* 0x0000004412287c2b */ /* 0x040fe20008000028 */
[----:B------:R-:W3:Y:S01]  /*1ee0*/  LDCU.128 UR12, c[0x3][0x340] ;  /* 0x00c06800ff0c77ac */ /* 0x000ee20008000c00 */
[C---:B0-----:R-:W-:Y:S02]  /*1ef0*/  DFMA R38, R18.reuse, UR72, R38 ;  /* 0x0000004812267c2b */ /* 0x041fe40008000026 */
[----:B-1----:R-:W-:Y:S01]  /*1f00*/  DFMA R30, R18, UR56, R24 ;  /* 0x00000038121e7c2b */ /* 0x002fe20008000018 */
[----:B------:R-:W0:Y:S01]  /*1f10*/  LDCU.128 UR64, c[0x3][0x130] ;  /* 0x00c02600ff4077ac */ /* 0x000e220008000c00 */
[----:B------:R-:W1:Y:S01]  /*1f20*/  LDS.64 R18, [R6+0x2c0] ;  /* 0x0002c00006127984 */ /* 0x000e620000000a00 */
[C---:B------:R-:W-:Y:S01]  /*1f30*/  DFMA R28, R16.reuse, UR46, R28 ;  /* 0x0000002e101c7c2b */ /* 0x040fe2000800001c */
[----:B------:R-:W0:Y:S01]  /*1f40*/  LDCU.128 UR8, c[0x3][0xe0] ;  /* 0x00c01c00ff0877ac */ /* 0x000e220008000c00 */
[----:B------:R-:W-:-:S02]  /*1f50*/  DFMA R32, R16, UR48, R32 ;  /* 0x0000003010207c2b */ /* 0x000fc40008000020 */
[C---:B----4-:R-:W-:Y:S01]  /*1f60*/  DFMA R34, R16.reuse, UR36, R34 ;  /* 0x0000002410227c2b */ /* 0x050fe20008000022 */
[----:B------:R-:W4:Y:S01]  /*1f70*/  LDCU.128 UR68, c[0x3][0x190] ;  /* 0x00c03200ff4477ac */ /* 0x000f220008000c00 */
[C---:B------:R-:W-:Y:S02]  /*1f80*/  DFMA R26, R16.reuse, UR42, R26 ;  /* 0x0000002a101a7c2b */ /* 0x040fe4000800001a */
[C---:B--2---:R-:W-:Y:S01]  /*1f90*/  DFMA R44, R16.reuse, UR4, R22 ;  /* 0x00000004102c7c2b */ /* 0x044fe20008000016 */
[----:B------:R-:W2:Y:S01]  /*1fa0*/  LDCU.128 UR44, c[0x3][0x240] ;  /* 0x00c04800ff2c77ac */ /* 0x000ea20008000c00 */
[C---:B------:R-:W-:Y:S02]  /*1fb0*/  DFMA R24, R16.reuse, UR62, R42 ;  /* 0x0000003e10187c2b */ /* 0x040fe4000800002a */
[----:B---3--:R-:W-:Y:S01]  /*1fc0*/  DFMA R46, R16, UR12, R20 ;  /* 0x0000000c102e7c2b */ /* 0x008fe20008000014 */
[----:B------:R-:W3:Y:S01]  /*1fd0*/  LDCU.128 UR40, c[0x3][0x2f0] ;  /* 0x00c05e00ff2877ac */ /* 0x000ee20008000c00 */
[----:B------:R-:W-:-:S02]  /*1fe0*/  DFMA R20, R10, UR50, R32 ;  /* 0x000000320a147c2b */ /* 0x000fc40008000020 */
[C---:B0-----:R-:W-:Y:S01]  /*1ff0*/  DFMA R42, R16.reuse, UR64, R36 ;  /* 0x00000040102a7c2b */ /* 0x041fe20008000024 */
[----:B------:R-:W0:Y:S01]  /*2000*/  LDCU.128 UR60, c[0x3][0x3a0] ;  /* 0x00c07400ff3c77ac */ /* 0x000e220008000c00 */
[----:B------:R-:W-:Y:S02]  /*2010*/  DFMA R36, R16, UR58, R30 ;  /* 0x0000003a10247c2b */ /* 0x000fe4000800001e */
[----:B------:R-:W-:Y:S01]  /*2020*/  DFMA R30, R10, UR38, R34 ;  /* 0x000000260a1e7c2b */ /* 0x000fe20008000022 */
[----:B------:R-:W1:Y:S01]  /*2030*/  LDCU.128 UR48, c[0x3][0x140] ;  /* 0x00c02800ff3077ac */ /* 0x000e620008000c00 */
[----:B------:R-:W-:Y:S02]  /*2040*/  DFMA R38, R16, UR74, R38 ;  /* 0x0000004a10267c2b */ /* 0x000fe40008000026 */
[C---:B------:R-:W-:Y:S01]  /*2050*/  DFMA R32, R10.reuse, UR6, R44 ;  /* 0x000000060a207c2b */ /* 0x040fe2000800002c */
        /* <DEDUP_REMOVED lines=8> */
[C---:B----4-:R-:W-:Y:S01]  /*20e0*/  DFMA R42, R10.reuse, UR68, R28 ;  /* 0x000000440a2a7c2b */ /* 0x050fe2000800001c */
[----:B------:R-:W4:Y:S01]  /*20f0*/  LDCU.128 UR36, c[0x3][0x350] ;  /* 0x00c06a00ff2477ac */ /* 0x000f220008000c00 */
[C---:B--2---:R-:W-:Y:S02]  /*2100*/  DFMA R26, R10.reuse, UR44, R26 ;  /* 0x0000002c0a1a7c2b */ /* 0x044fe4000800001a */
[C---:B---3--:R-:W-:Y:S01]  /*2110*/  DFMA R44, R10.reuse, UR40, R24 ;  /* 0x000000280a2c7c2b */ /* 0x048fe20008000018 */
[----:B------:R-:W2:Y:S01]  /*2120*/  LDCU.128 UR64, c[0x3][0xf0] ;  /* 0x00c01e00ff4077ac */ /* 0x000ea20008000c00 */
[----:B------:R-:W-:-:S02]  /*2130*/  DFMA R40, R10, UR22, R40 ;  /* 0x000000160a287c2b */ /* 0x000fc40008000028 */
[----:B0-----:R-:W-:Y:S01]  /*2140*/  DFMA R28, R10, UR60, R36 ;  /* 0x0000003c0a1c7c2b */ /* 0x001fe20008000024 */
[----:B------:R-:W0:Y:S01]  /*2150*/  LDCU.128 UR56, c[0x3][0xa0] ;  /* 0x00c01400ff3877ac */ /* 0x000e220008000c00 */
[----:B------:R-:W3:Y:S01]  /*2160*/  LDS.64 R10, [R6+0x370] ;  /* 0x00037000060a7984 */ /* 0x000ee20000000a00 */
[C---:B------:R-:W-:Y:S01]  /*2170*/  DFMA R38, R12.reuse, UR10, R38 ;  /* 0x0000000a0c267c2b */ /* 0x040fe20008000026 */
[----:B------:R-:W2:Y:S01]  /*2180*/  LDCU.128 UR8, c[0x3][0x1a0] ;  /* 0x00c03400ff0877ac */ /* 0x000ea20008000c00 */
[C---:B------:R-:W-:Y:S02]  /*2190*/  DFMA R24, R12.reuse, UR70, R42 ;  /* 0x000000460c187c2b */ /* 0x040fe4000800002a */
[C---:B------:R-:W-:Y:S01]  /*21a0*/  DFMA R36, R12.reuse, UR46, R26 ;  /* 0x0000002e0c247c2b */ /* 0x040fe2000800001a */
[----:B------:R-:W0:Y:S01]  /*21b0*/  LDCU.128 UR44, c[0x3][0x250] ;  /* 0x00c04a00ff2c77ac */ /* 0x000e220008000c00 */
[C---:B-1----:R-:W-:Y:S02]  /*21c0*/  DFMA R22, R12.reuse, UR48, R22 ;  /* 0x000000300c167c2b */ /* 0x042fe40008000016 */
[C---:B------:R-:W-:Y:S01]  /*21d0*/  DFMA R26, R12.reuse, UR42, R44 ;  /* 0x0000002a0c1a7c2b */ /* 0x040fe2000800002c */
[----:B------:R-:W1:Y:S01]  /*21e0*/  LDCU.128 UR68, c[0x3][0x300] ;  /* 0x00c06000ff4477ac */ /* 0x000e620008000c00 */
[----:B------:R-:W-:-:S02]  /*21f0*/  DFMA R42, R12, UR4, R30 ;  /* 0x000000040c2a7c2b */ /* 0x000fc4000800001e */
[C---:B------:R-:W-:Y:S01]  /*2200*/  DFMA R32, R12.reuse, UR12, R32 ;  /* 0x0000000c0c207c2b */ /* 0x040fe20008000020 */
[----:B------:R-:W1:Y:S01]  /*2210*/  LDCU.128 UR40, c[0x3][0x3b0] ;  /* 0x00c07600ff2877ac */ /* 0x000e620008000c00 */
[C---:B------:R-:W-:Y:S02]  /*2220*/  DFMA R40, R12.reuse, UR26, R40 ;  /* 0x0000001a0c287c2b */ /* 0x040fe40008000028 */
[C---:B------:R-:W-:Y:S02]  /*2230*/  DFMA R20, R12.reuse, UR52, R20 ;  /* 0x000000340c147c2b */ /* 0x040fe40008000014 */
[C---:B----4-:R-:W-:Y:S02]  /*2240*/  DFMA R34, R12.reuse, UR36, R34 ;  /* 0x000000240c227c2b */ /* 0x050fe40008000022 */
[----:B------:R-:W-:Y:S01]  /*2250*/  DFMA R30, R12, UR62, R28 ;  /* 0x0000003e0c1e7c2b */ /* 0x000fe2000800001c */
[----:B------:R-:W4:Y:S01]  /*2260*/  LDCU.128 UR60, c[0x3][0x150] ;  /* 0x00c02a00ff3c77ac */ /* 0x000f220008000c00 */
[----:B------:R-:W-:-:S02]  /*2270*/  DFMA R12, R18, UR50, R22 ;  /* 0x00000032120c7c2b */ /* 0x000fc40008000016 */
[C---:B------:R-:W-:Y:S01]  /*2280*/  DFMA R28, R18.reuse, UR6, R42 ;  /* 0x00000006121c7c2b */ /* 0x040fe2000800002a */
[----:B------:R-:W3:Y:S01]  /*2290*/  LDCU.128 UR48, c[0x3][0x200] ;  /* 0x00c04000ff3077ac */ /* 0x000ee20008000c00 */
[C---:B------:R-:W-:Y:S02]  /*22a0*/  DFMA R22, R18.reuse, UR14, R32 ;  /* 0x0000000e12167c2b */ /* 0x040fe40008000020 */
[C---:B--2---:R-:W-:Y:S01]  /*22b0*/  DFMA R24, R18.reuse, UR8, R24 ;  /* 0x0000000812187c2b */ /* 0x044fe20008000018 */
[----:B------:R-:W2:Y:S01]  /*22c0*/  LDCU.128 UR12, c[0x3][0x2b0] ;  /* 0x00c05600ff0c77ac */ /* 0x000ea20008000c00 */
[C---:B------:R-:W-:Y:S02]  /*22d0*/  DFMA R20, R18.reuse, UR54, R20 ;  /* 0x0000003612147c2b */ /* 0x040fe40008000014 */
[C---:B------:R-:W-:Y:S01]  /*22e0*/  DFMA R40, R18.reuse, UR30, R40 ;  /* 0x0000001e12287c2b */ /* 0x040fe20008000028 */
[----:B------:R-:W2:Y:S01]  /*22f0*/  LDCU.128 UR4, c[0x3][0x360] ;  /* 0x00c06c00ff0477ac */ /* 0x000ea20008000c00 */
[----:B------:R-:W-:-:S02]  /*2300*/  DFMA R38, R18, UR64, R38 ;  /* 0x0000004012267c2b */ /* 0x000fc40008000026 */
[C---:B0-----:R-:W-:Y:S01]  /*2310*/  DFMA R42, R18.reuse, UR44, R36 ;  /* 0x0000002c122a7c2b */ /* 0x041fe20008000024 */
[----:B------:R-:W0:Y:S01]  /*2320*/  LDCU.64 UR8, c[0x3][0x3c0] ;  /* 0x00c07800ff0877ac */ /* 0x000e220008000a00 */
[C---:B-1----:R-:W-:Y:S02]  /*2330*/  DFMA R44, R18.reuse, UR68, R26 ;  /* 0x00000044122c7c2b */ /* 0x042fe4000800001a */
        /* <DEDUP_REMOVED lines=8> */
[C---:B----4-:R-:W-:Y:S02]  /*23c0*/  DFMA R12, R16.reuse, UR60, R12 ;  /* 0x0000003c100c7c2b */ /* 0x050fe4000800000c */
[----:B---3--:R-:W-:-:S02]  /*23d0*/  DFMA R28, R16, UR48, R28 ;  /* 0x00000030101c7c2b */ /* 0x008fc4000800001c */
[C---:B--2---:R-:W-:Y:S02]  /*23e0*/  DFMA R22, R16.reuse, UR12, R22 ;  /* 0x0000000c10167c2b */ /* 0x044fe40008000016 */
[C---:B------:R-:W-:Y:S02]  /*23f0*/  DFMA R34, R16.reuse, UR4, R34 ;  /* 0x0000000410227c2b */ /* 0x040fe40008000022 */
[----:B------:R-:W-:Y:S02]  /*2400*/  DFMA R32, R16, UR42, R32 ;  /* 0x0000002a10207c2b */ /* 0x000fe40008000020 */
[C---:B------:R-:W-:Y:S02]  /*2410*/  DFMA R36, R10.reuse, UR32, R36 ;  /* 0x000000200a247c2b */ /* 0x040fe40008000024 */
[C---:B------:R-:W-:Y:S02]  /*2420*/  DFMA R20, R10.reuse, UR58, R20 ;  /* 0x0000003a0a147c2b */ /* 0x040fe40008000014 */
[----:B------:R-:W-:-:S02]  /*2430*/  DFMA R30, R10, UR28, R30 ;  /* 0x0000001c0a1e7c2b */ /* 0x000fc4000800001e */
[C---:B------:R-:W-:Y:S01]  /*2440*/  DFMA R12, R10.reuse, UR62, R12 ;  /* 0x0000003e0a0c7c2b */ /* 0x040fe2000800000c */
        /* <DEDUP_REMOVED lines=10> */
[----:B0-----:R-:W-:-:S03]  /*24f0*/  DFMA R32, R10, UR8, R32 ;  /* 0x000000080a207c2b */ /* 0x001fc60008000020 */
[----:B------:R1:W-:Y:S04]  /*2500*/  STS.64 [R6+0x160], R26 ;  /* 0x0001601a06007388 */ /* 0x0003e80000000a00 */
[----:B------:R1:W-:Y:S04]  /*2510*/  STS.64 [R6+0x1b8], R28 ;  /* 0x0001b81c06007388 */ /* 0x0003e80000000a00 */
[----:B------:R1:W-:Y:S04]  /*2520*/  STS.64 [R6+0x210], R24 ;  /* 0x0002101806007388 */ /* 0x0003e80000000a00 */
[----:B------:R1:W-:Y:S04]  /*2530*/  STS.64 [R6+0x268], R22 ;  /* 0x0002681606007388 */ /* 0x0003e80000000a00 */
[----:B------:R1:W-:Y:S04]  /*2540*/  STS.64 [R6+0x2c0], R18 ;  /* 0x0002c01206007388 */ /* 0x0003e80000000a00 */
[----:B------:R1:W-:Y:S04]  /*2550*/  STS.64 [R6+0x318], R34 ;  /* 0x0003182206007388 */ /* 0x0003e80000000a00 */
[----:B------:R1:W-:Y:S02]  /*2560*/  STS.64 [R6+0x370], R32 ;  /* 0x0003702006007388 */ /* 0x0003e40000000a00 */
.L_x_443:
[----:B------:R-:W-:Y:S05]  /*2570*/  BSYNC.RECONVERGENT B0 ;  /* 0x0000000000007941 */ /* 0x000fea0003800200 */
.L_x_442:
[----:B------:R-:W-:Y:S01]  /*2580*/  PRMT R9, R2, 0x5410, R9 ;  /* 0x0000541002097816 */ /* 0x000fe20000000009 */
[----:B------:R-:W-:Y:S01]  /*2590*/  UMOV UR4, 0xb79 ;  /* 0x00000b7900047882 */ /* 0x000fe20000000000 */
[----:B01----:R-:W-:Y:S01]  /*25a0*/  CS2R R12, SRZ ;  /* 0x00000000000c7805 */ /* 0x003fe2000001ff00 */
[----:B------:R-:W-:Y:S02]  /*25b0*/  BAR.SYNC.DEFER_BLOCKING 0x0 ;  /* 0x0000000000007b1d */ /* 0x000fe40000010000 */
[----:B------:R-:W-:-:S04]  /*25c0*/  IDP.2A.LO.U16.U8 R6, R9, UR4, RZ ;  /* 0x0000000409067c26 */ /* 0x000fc800080010ff */
[----:B------:R-:W-:Y:S01]  /*25d0*/  IMAD R9, R3, 0x533, R6 ;  /* 0x0000053303097824 */ /* 0x000fe200078e0206 */
[----:B------:R-:W0:Y:S03]  /*25e0*/  LDCU.128 UR8, c[0x3][0x10] ;  /* 0x00c00200ff0877ac */ /* 0x000e260008000c00 */
[----:B------:R-:W-:Y:S01]  /*25f0*/  IMAD.WIDE R14, R9, 0x8, R14 ;  /* 0x00000008090e7825 */ /* 0x000fe200078e020e */
[----:B------:R-:W1:Y:S04]  /*2600*/  LDCU.64 UR20, c[0x3][0x58] ;  /* 0x00c00b00ff1477ac */ /* 0x000e680008000a00 */
[----:B------:R-:W2:Y:S01]  /*2610*/  @!P0 LDG.E.64.CONSTANT R12, desc[UR76][R14.64] ;  /* 0x0000004c0e0c8981 */ /* 0x000ea2000c1e9b00 */
[----:B------:R-:W-:Y:S01]  /*2620*/  IMAD R7, R2, 0x3c8, R7 ;  /* 0x000003c802077824 */ /* 0x000fe200078e0207 */
[----:B------:R-:W3:Y:S03]  /*2630*/  LDCU.128 UR28, c[0x3][0xb0] ;  /* 0x00c01600ff1c77ac */ /* 0x000ee60008000c00 */
[----:B-----5:R-:W-:Y:S01]  /*2640*/  IMAD R26, R4, 0x58, R7 ;  /* 0x00000058041a7824 */ /* 0x020fe200078e0207 */
[----:B------:R-:W4:Y:S04]  /*2650*/  LDCU.64 UR6, c[0x3][0x108] ;  /* 0x00c02100ff0677ac */ /* 0x000f280008000a00 */
[----:B------:R-:W1:Y:S01]  /*2660*/  LDS.64 R18, [R26] ;  /* 0x000000001a127984 */ /* 0x000e620000000a00 */
[----:B0-----:R-:W-:Y:S01]  /*2670*/  UMOV UR52, UR8 ;  /* 0x0000000800347c82 */ /* 0x001fe20008000000 */
[----:B------:R-:W-:Y:S01]  /*2680*/  UMOV UR53, UR9 ;  /* 0x0000000900357c82 */ /* 0x000fe20008000000 */
[----:B------:R-:W-:Y:S01]  /*2690*/  UMOV UR46, UR10 ;  /* 0x0000000a002e7c82 */ /* 0x000fe20008000000 */
[----:B------:R-:W0:Y:S01]  /*26a0*/  LDS.64 R28, [R26+0x8] ;  /* 0x000008001a1c7984 */ /* 0x000e220000000a00 */
[----:B------:R-:W-:Y:S01]  /*26b0*/  UMOV UR47, UR11 ;  /* 0x0000000b002f7c82 */ /* 0x000fe20008000000 */
[----:B------:R-:W4:Y:S02]  /*26c0*/  LDCU.64 UR68, c[0x3][0x1b8] ;  /* 0x00c03700ff4477ac */ /* 0x000f240008000a00 */
[----:B------:R-:W0:Y:S01]  /*26d0*/  LDS.64 R40, [R26+0x10] ;  /* 0x000010001a287984 */ /* 0x000e220000000a00 */
[----:B------:R-:W4:Y:S03]  /*26e0*/  LDCU.128 UR8, c[0x3][0x70] ;  /* 0x00c00e00ff0877ac */ /* 0x000f260008000c00 */
[----:B------:R-:W0:Y:S01]  /*26f0*/  LDS.64 R38, [R26+0x18] ;  /* 0x000018001a267984 */ /* 0x000e220000000a00 */
[----:B------:R-:W3:Y:S03]  /*2700*/  LDCU.128 UR72, c[0x3][0x2c0] ;  /* 0x00c05800ff4877ac */ /* 0x000ee60008000c00 */
[----:B------:R-:W0:Y:S01]  /*2710*/  LDS.64 R16, [R26+0x20] ;  /* 0x000020001a107984 */ /* 0x000e220000000a00 */
[----:B------:R-:W4:Y:S03]  /*2720*/  LDCU.64 UR44, c[0x3][0x318] ;  /* 0x00c06300ff2c77ac */ /* 0x000f260008000a00 */
[----:B------:R-:W-:Y:S01]  /*2730*/  LDS.64 R52, [R26+0x40] ;  /* 0x000040001a347984 */ /* 0x000fe20000000a00 */
[----:B------:R-:W1:Y:S03]  /*2740*/  LDCU.128 UR32, c[0x3][0x160] ;  /* 0x00c02c00ff2077ac */ /* 0x000e660008000c00 */
[----:B------:R-:W-:Y:S01]  /*2750*/  LDS.64 R50, [R26+0x48] ;  /* 0x000048001a327984 */ /* 0x000fe20000000a00 */
[----:B------:R-:W0:Y:S01]  /*2760*/  LDCU.64 UR58, c[0x3][0x268] ;  /* 0x00c04d00ff3a77ac */ /* 0x000e220008000a00 */
[----:B------:R-:W0:Y:S01]  /*2770*/  LDCU.128 UR24, c[0x3][URZ] ;  /* 0x00c00000ff1877ac */ /* 0x000e220008000c00 */
[----:B---3--:R-:W-:Y:S01]  /*2780*/  MOV R6, UR72 ;  /* 0x0000004800067c02 */ /* 0x008fe20008000f00 */
[----:B------:R-:W-:Y:S01]  /*2790*/  IMAD.U32 R7, RZ, RZ, UR73 ;  /* 0x00000049ff077e24 */ /* 0x000fe2000f8e00ff */
[----:B------:R-:W3:Y:S01]  /*27a0*/  LDCU.128 UR36, c[0x3][0x210] ;  /* 0x00c04200ff2477ac */ /* 0x000ee20008000c00 */
[----:B----4-:R-:W-:Y:S01]  /*27b0*/  IMAD.U32 R8, RZ, RZ, UR44 ;  /* 0x0000002cff087e24 */ /* 0x010fe2000f8e00ff */
[----:B------:R-:W-:Y:S01]  /*27c0*/  MOV R9, UR45 ;  /* 0x0000002d00097c02 */ /* 0x000fe20008000f00 */
[----:B------:R-:W4:Y:S01]  /*27d0*/  LDCU.128 UR16, c[0x3][0x60] ;  /* 0x00c00c00ff1077ac */ /* 0x000f220008000c00 */
[C---:B-1----:R-:W-:Y:S01]  /*27e0*/  DFMA R36, R18.reuse, UR20, RZ ;  /* 0x0000001412247c2b */ /* 0x042fe200080000ff */
[----:B------:R-:W1:Y:S01]  /*27f0*/  LDCU.128 UR20, c[0x3][0x370] ;  /* 0x00c06e00ff1477ac */ /* 0x000e620008000c00 */
[----:B------:R-:W-:-:S02]  /*2800*/  DFMA R22, R18, UR28, RZ ;  /* 0x0000001c12167c2b */ /* 0x000fc400080000ff */
[C---:B------:R-:W-:Y:S01]  /*2810*/  DFMA R30, R18.reuse, UR6, RZ ;  /* 0x00000006121e7c2b */ /* 0x040fe200080000ff */
[----:B------:R-:W-:Y:S01]  /*2820*/  UMOV UR56, UR10 ;  /* 0x0000000a00387c82 */ /* 0x000fe20008000000 */
[----:B------:R-:W-:Y:S01]  /*2830*/  UMOV UR57, UR11 ;  /* 0x0000000b00397c82 */ /* 0x000fe20008000000 */
[----:B------:R-:W-:Y:S01]  /*2840*/  UMOV UR54, UR8 ;  /* 0x0000000800367c82 */ /* 0x000fe20008000000 */
[----:B------:R-:W-:Y:S01]  /*2850*/  UMOV UR55, UR9 ;  /* 0x0000000900377c82 */ /* 0x000fe20008000000 */
[C---:B------:R-:W-:Y:S01]  /*2860*/  DFMA R44, R18.reuse, UR68, RZ ;  /* 0x00000044122c7c2b */ /* 0x040fe200080000ff */
[----:B------:R-:W4:Y:S01]  /*2870*/  LDCU.128 UR12, c[0x3][0x110] ;  /* 0x00c02200ff0c77ac */ /* 0x000f220008000c00 */
[----:B------:R-:W-:Y:S02]  /*2880*/  DFMA R24, R18, UR32, RZ ;  /* 0x0000002012187c2b */ /* 0x000fe400080000ff */
[----:B0-----:R-:W-:Y:S01]  /*2890*/  DFMA R22, R28, UR30, R22 ;  /* 0x0000001e1c167c2b */ /* 0x001fe20008000016 */
[----:B------:R-:W0:Y:S01]  /*28a0*/  LDCU.128 UR8, c[0x3][0x1c0] ;  /* 0x00c03800ff0877ac */ /* 0x000e220008000c00 */
[----:B------:R-:W-:-:S02]  /*28b0*/  DFMA R34, R18, R6, RZ ;  /* 0x000000061222722b */ /* 0x000fc400000000ff */
[C---:B------:R-:W-:Y:S01]  /*28c0*/  DFMA R20, R18.reuse, UR24, RZ ;  /* 0x0000001812147c2b */ /* 0x040fe200080000ff */
[----:B------:R-:W0:Y:S01]  /*28d0*/  LDCU.128 UR4, c[0x3][0x270] ;  /* 0x00c04e00ff0477ac */ /* 0x000e220008000c00 */
[----:B-1----:R-:W-:Y:S01]  /*28e0*/  IMAD.U32 R10, RZ, RZ, UR20 ;  /* 0x00000014ff0a7e24 */ /* 0x002fe2000f8e00ff */
[C---:B---3--:R-:W-:Y:S01]  /*28f0*/  DFMA R32, R18.reuse, UR36, RZ ;  /* 0x0000002412207c2b */ /* 0x048fe200080000ff */
[----:B------:R-:W-:Y:S01]  /*2900*/  IMAD.U32 R11, RZ, RZ, UR21 ;  /* 0x00000015ff0b7e24 */ /* 0x000fe2000f8e00ff */
[----:B------:R-:W1:Y:S01]  /*2910*/  LDCU.128 UR68, c[0x3][0x320] ;  /* 0x00c06400ff4477ac */ /* 0x000e620008000c00 */
[C---:B------:R-:W-:Y:S02]  /*2920*/  DFMA R46, R18.reuse, UR58, RZ ;  /* 0x0000003a122e7c2b */ /* 0x040fe400080000ff */
[C---:B------:R-:W-:Y:S01]  /*2930*/  DFMA R42, R18.reuse, R8, RZ ;  /* 0x00000008122a722b */ /* 0x040fe200000000ff */
[----:B------:R-:W-:Y:S01]  /*2940*/  UMOV UR30, UR54 ;  /* 0x00000036001e7c82 */ /* 0x000fe20008000000 */
[----:B------:R-:W-:Y:S01]  /*2950*/  UMOV UR31, UR55 ;  /* 0x00000037001f7c82 */ /* 0x000fe20008000000 */
[----:B------:R-:W-:Y:S01]  /*2960*/  UMOV UR20, UR52 ;  /* 0x0000003400147c82 */ /* 0x000fe20008000000 */
[----:B------:R-:W-:Y:S01]  /*2970*/  UMOV UR21, UR53 ;  /* 0x0000003500157c82 */ /* 0x000fe20008000000 */
[----:B------:R-:W3:Y:S01]  /*2980*/  LDCU.128 UR52, c[0x3][0x220] ;  /* 0x00c04400ff3477ac */ /* 0x000ee20008000c00 */
[----:B------:R-:W-:-:S02]  /*2990*/  DFMA R18, R18, R10, RZ ;  /* 0x0000000a1212722b */ /* 0x000fc400000000ff */
[C---:B------:R-:W-:Y:S01]  /*29a0*/  DFMA R24, R28.reuse, UR34, R24 ;  /* 0x000000221c187c2b */ /* 0x040fe20008000018 */
[----:B------:R-:W3:Y:S01]  /*29b0*/  LDCU.128 UR48, c[0x3][0xc0] ;  /* 0x00c01800ff3077ac */ /* 0x000ee20008000c00 */
[C---:B----4-:R-:W-:Y:S02]  /*29c0*/  DFMA R36, R28.reuse, UR16, R36 ;  /* 0x000000101c247c2b */ /* 0x050fe40008000024 */
        /* <DEDUP_REMOVED lines=8> */
[C---:B0-----:R-:W-:Y:S01]  /*2a50*/  DFMA R44, R28.reuse, UR8, R44 ;  /* 0x000000081c2c7c2b */ /* 0x041fe2000800002c */
[----:B------:R-:W0:Y:S01]  /*2a60*/  LDCU.128 UR40, c[0x3][0x120] ;  /* 0x00c02400ff2877ac */ /* 0x000e220008000c00 */
[C---:B------:R-:W-:Y:S02]  /*2a70*/  DFMA R46, R28.reuse, UR4, R46 ;  /* 0x000000041c2e7c2b */ /* 0x040fe4000800002e */
[C---:B-1----:R-:W-:Y:S01]  /*2a80*/  DFMA R42, R28.reuse, UR68, R42 ;  /* 0x000000441c2a7c2b */ /* 0x042fe2000800002a */
[----:B------:R-:W1:Y:S01]  /*2a90*/  LDCU.128 UR72, c[0x3][0x380] ;  /* 0x00c07000ff4877ac */ /* 0x000e620008000c00 */
[----:B------:R-:W-:Y:S01]  /*2aa0*/  DFMA R28, R28, UR22, R18 ;  /* 0x000000161c1c7c2b */ /* 0x000fe20008000012 */
[----:B------:R-:W0:Y:S01]  /*2ab0*/  LDS.64 R18, [R26+0x28] ;  /* 0x000028001a127984 */ /* 0x000e220000000a00 */
[----:B------:R-:W-:Y:S01]  /*2ac0*/  UMOV UR26, UR56 ;  /* 0x00000038001a7c82 */ /* 0x000fe20008000000 */
[----:B------:R-:W-:Y:S01]  /*2ad0*/  UMOV UR27, UR57 ;  /* 0x00000039001b7c82 */ /* 0x000fe20008000000 */
[C---:B------:R-:W-:Y:S01]  /*2ae0*/  DFMA R36, R40.reuse, UR18, R36 ;  /* 0x0000001228247c2b */ /* 0x040fe20008000024 */
[----:B------:R-:W0:Y:S01]  /*2af0*/  LDCU.128 UR64, c[0x3][0x1d0] ;  /* 0x00c03a00ff4077ac */ /* 0x000e220008000c00 */
[----:B---3--:R-:W-:-:S02]  /*2b00*/  DFMA R32, R40, UR52, R32 ;  /* 0x0000003428207c2b */ /* 0x008fc40008000020 */
[C---:B------:R-:W-:Y:S01]  /*2b10*/  DFMA R30, R40.reuse, UR14, R30 ;  /* 0x0000000e281e7c2b */ /* 0x040fe2000800001e */
[----:B------:R-:W3:Y:S01]  /*2b20*/  LDCU.128 UR56, c[0x3][0x280] ;  /* 0x00c05000ff3877ac */ /* 0x000ee20008000c00 */
[C---:B------:R-:W-:Y:S02]  /*2b30*/  DFMA R22, R40.reuse, UR48, R22 ;  /* 0x0000003028167c2b */ /* 0x040fe40008000016 */
[C---:B----4-:R-:W-:Y:S01]  /*2b40*/  DFMA R34, R40.reuse, UR44, R34 ;  /* 0x0000002c28227c2b */ /* 0x050fe20008000022 */
[----:B------:R-:W4:Y:S01]  /*2b50*/  LDCU.128 UR16, c[0x3][0x330] ;  /* 0x00c06600ff1077ac */ /* 0x000f220008000c00 */
[C---:B------:R-:W-:Y:S02]  /*2b60*/  DFMA R44, R40.reuse, UR10, R44 ;  /* 0x0000000a282c7c2b */ /* 0x040fe4000800002c */
        /* <DEDUP_REMOVED lines=8> */
[----:B-1----:R-:W-:Y:S02]  /*2bf0*/  DFMA R40, R40, UR72, R28 ;  /* 0x0000004828287c2b */ /* 0x002fe4000800001c */
[C---:B0-----:R-:W-:Y:S01]  /*2c00*/  DFMA R30, R38.reuse, UR40, R30 ;  /* 0x00000028261e7c2b */ /* 0x041fe2000800001e */
[----:B------:R-:W0:Y:S01]  /*2c10*/  LDS.64 R28, [R26+0x30] ;  /* 0x000030001a1c7984 */ /* 0x000e220000000a00 */
        /* <DEDUP_REMOVED lines=9> */
[C---:B---3--:R-:W-:Y:S01]  /*2cb0*/  DFMA R46, R38.reuse, UR56, R46 ;  /* 0x00000038262e7c2b */ /* 0x048fe2000800002e */
[----:B------:R-:W3:Y:S01]  /*2cc0*/  LDCU.128 UR4, c[0x3][0x130] ;  /* 0x00c02600ff0477ac */ /* 0x000ee20008000c00 */
[----:B----4-:R-:W-:-:S02]  /*2cd0*/  DFMA R42, R38, UR16, R42 ;  /* 0x00000010262a7c2b */ /* 0x010fc4000800002a */
[----:B------:R-:W-:Y:S01]  /*2ce0*/  DFMA R40, R38, UR74, R40 ;  /* 0x0000004a26287c2b */ /* 0x000fe20008000028 */
[----:B------:R-:W4:Y:S01]  /*2cf0*/  LDCU.128 UR20, c[0x3][0x80] ;  /* 0x00c01000ff1477ac */ /* 0x000f220008000c00 */
[C---:B------:R-:W-:Y:S01]  /*2d00*/  DFMA R38, R16.reuse, UR42, R30 ;  /* 0x0000002a10267c2b */ /* 0x040fe2000800001e */
[----:B------:R-:W0:Y:S01]  /*2d10*/  LDS.64 R30, [R26+0x38] ;  /* 0x000038001a1e7984 */ /* 0x000e220000000a00 */
[C---:B------:R-:W-:Y:S01]  /*2d20*/  DFMA R34, R16.reuse, UR52, R34 ;  /* 0x0000003410227c2b */ /* 0x040fe20008000022 */
[----:B------:R-:W4:Y:S01]  /*2d30*/  LDCU.128 UR60, c[0x3][0x1e0] ;  /* 0x00c03c00ff3c77ac */ /* 0x000f220008000c00 */
[C---:B------:R-:W-:Y:S01]  /*2d40*/  DFMA R46, R16.reuse, UR58, R46 ;  /* 0x0000003a102e7c2b */ /* 0x040fe2000800002e */
[----:B------:R-:W0:Y:S01]  /*2d50*/  LDS.64 R26, [R26+0x50] ;  /* 0x000050001a1a7984 */ /* 0x000e220000000a00 */
[C---:B------:R-:W-:Y:S01]  /*2d60*/  DFMA R20, R16.reuse, UR8, R20 ;  /* 0x0000000810147c2b */ /* 0x040fe20008000014 */
[----:B------:R-:W4:Y:S01]  /*2d70*/  LDCU.128 UR40, c[0x3][0x290] ;  /* 0x00c05200ff2877ac */ /* 0x000f220008000c00 */
[----:B------:R-:W-:-:S02]  /*2d80*/  DFMA R22, R16, UR12, R22 ;  /* 0x0000000c10167c2b */ /* 0x000fc40008000016 */
[C---:B-1----:R-:W-:Y:S01]  /*2d90*/  DFMA R32, R16.reuse, UR48, R32 ;  /* 0x0000003010207c2b */ /* 0x042fe20008000020 */
[----:B------:R-:W1:Y:S01]  /*2da0*/  LDCU.128 UR56, c[0x3][0x340] ;  /* 0x00c06800ff3877ac */ /* 0x000e620008000c00 */
[C---:B------:R-:W-:Y:S02]  /*2db0*/  DFMA R44, R16.reuse, UR66, R44 ;  /* 0x00000042102c7c2b */ /* 0x040fe4000800002c */
[C---:B------:R-:W-:Y:S01]  /*2dc0*/  DFMA R36, R16.reuse, UR26, R36 ;  /* 0x0000001a10247c2b */ /* 0x040fe20008000024 */
[----:B------:R-:W0:Y:S01]  /*2dd0*/  LDCU.128 UR64, c[0x3][0xe0] ;  /* 0x00c01c00ff4077ac */ /* 0x000e220008000c00 */
[C---:B------:R-:W-:Y:S02]  /*2de0*/  DFMA R42, R16.reuse, UR18, R42 ;  /* 0x00000012102a7c2b */ /* 0x040fe4000800002a */
        /* <DEDUP_REMOVED lines=9> */
[C---:B---3--:R-:W-:Y:S01]  /*2e80*/  DFMA R38, R18.reuse, UR4, R38 ;  /* 0x0000000412267c2b */ /* 0x048fe20008000026 */
[----:B------:R-:W3:Y:S01]  /*2e90*/  LDCU.128 UR12, c[0x3][0x240] ;  /* 0x00c04800ff0c77ac */ /* 0x000ee20008000c00 */
[----:B----4-:R-:W-:-:S02]  /*2ea0*/  DFMA R36, R18, UR20, R36 ;  /* 0x0000001412247c2b */ /* 0x010fc40008000024 */
[C---:B------:R-:W-:Y:S01]  /*2eb0*/  DFMA R24, R18.reuse, UR70, R24 ;  /* 0x0000004612187c2b */ /* 0x040fe20008000018 */
[----:B------:R-:W4:Y:S01]  /*2ec0*/  LDCU.128 UR48, c[0x3][0x3a0] ;  /* 0x00c07400ff3077ac */ /* 0x000f220008000c00 */
[C---:B------:R-:W-:Y:S02]  /*2ed0*/  DFMA R44, R18.reuse, UR60, R44 ;  /* 0x0000003c122c7c2b */ /* 0x040fe4000800002c */
[C---:B------:R-:W-:Y:S01]  /*2ee0*/  DFMA R46, R18.reuse, UR40, R46 ;  /* 0x00000028122e7c2b */ /* 0x040fe2000800002e */
[----:B------:R-:W4:Y:S01]  /*2ef0*/  LDCU.64 UR26, c[0x3][0x50] ;  /* 0x00c00a00ff1a77ac */ /* 0x000f220008000a00 */
[C---:B-1----:R-:W-:Y:S02]  /*2f00*/  DFMA R48, R18.reuse, UR56, R42 ;  /* 0x0000003812307c2b */ /* 0x042fe4000800002a */
[----:B------:R-:W-:Y:S01]  /*2f10*/  DFMA R18, R18, UR46, R40 ;  /* 0x0000002e12127c2b */ /* 0x000fe20008000028 */
[----:B------:R-:W1:Y:S01]  /*2f20*/  LDCU.128 UR44, c[0x3][0x90] ;  /* 0x00c01200ff2c77ac */ /* 0x000e620008000c00 */
[----:B0-----:R-:W-:-:S02]  /*2f30*/  DFMA R22, R28, UR64, R22 ;  /* 0x000000401c167c2b */ /* 0x001fc40008000016 */
[C---:B------:R-:W-:Y:S01]  /*2f40*/  DFMA R42, R28.reuse, UR6, R38 ;  /* 0x000000061c2a7c2b */ /* 0x040fe20008000026 */
[----:B------:R-:W0:Y:S01]  /*2f50*/  LDCU.128 UR4, c[0x3][0x140] ;  /* 0x00c02800ff0477ac */ /* 0x000e220008000c00 */
[C---:B------:R-:W-:Y:S02]  /*2f60*/  DFMA R38, R28.reuse, UR52, R16 ;  /* 0x000000341c267c2b */ /* 0x040fe40008000010 */
[C---:B------:R-:W-:Y:S01]  /*2f70*/  DFMA R40, R28.reuse, UR22, R36 ;  /* 0x000000161c287c2b */ /* 0x040fe20008000024 */
[----:B------:R-:W-:Y:S01]  /*2f80*/  CS2R R16, SRZ ;  /* 0x0000000000107805 */ /* 0x000fe2000001ff00 */
[C---:B------:R-:W-:Y:S01]  /*2f90*/  DFMA R44, R28.reuse, UR62, R44 ;  /* 0x0000003e1c2c7c2b */ /* 0x040fe2000800002c */
[----:B------:R-:W0:Y:S01]  /*2fa0*/  LDCU.128 UR20, c[0x3][0x1f0] ;  /* 0x00c03e00ff1477ac */ /* 0x000e220008000c00 */
[C---:B------:R-:W-:Y:S02]  /*2fb0*/  DFMA R46, R28.reuse, UR42, R46 ;  /* 0x0000002a1c2e7c2b */ /* 0x040fe4000800002e */
[C---:B------:R-:W-:Y:S01]  /*2fc0*/  DFMA R48, R28.reuse, UR58, R48 ;  /* 0x0000003a1c307c2b */ /* 0x040fe20008000030 */
[----:B------:R-:W2:Y:S01]  /*2fd0*/  @!P0 LDG.E.64.CONSTANT R16, desc[UR76][R14.64+0x8] ;  /* 0x0000084c0e108981 */ /* 0x000ea2000c1e9b00 */
[C---:B------:R-:W-:Y:S01]  /*2fe0*/  DFMA R20, R28.reuse, UR16, R20 ;  /* 0x000000101c147c2b */ /* 0x040fe20008000014 */
[----:B------:R-:W0:Y:S01]  /*2ff0*/  LDCU.128 UR40, c[0x3][0x2a0] ;  /* 0x00c05400ff2877ac */ /* 0x000e220008000c00 */
[----:B------:R-:W-:-:S02]  /*3000*/  DFMA R24, R28, UR8, R24 ;  /* 0x000000081c187c2b */ /* 0x000fc40008000018 */
[C---:B---3--:R-:W-:Y:S01]  /*3010*/  DFMA R36, R28.reuse, UR12, R32 ;  /* 0x0000000c1c247c2b */ /* 0x048fe20008000020 */
[----:B------:R-:W3:Y:S01]  /*3020*/  LDCU.128 UR56, c[0x3][0x350] ;  /* 0x00c06a00ff3877ac */ /* 0x000ee20008000c00 */
[----:B----4-:R-:W-:Y:S01]  /*3030*/  DFMA R28, R28, UR48, R18 ;  /* 0x000000301c1c7c2b */ /* 0x010fe20008000012 */
[----:B------:R-:W-:Y:S01]  /*3040*/  CS2R R18, SRZ ;  /* 0x0000000000127805 */ /* 0x000fe2000001ff00 */
[C---:B------:R-:W-:Y:S01]  /*3050*/  DFMA R32, R30.reuse, UR66, R22 ;  /* 0x000000421e207c2b */ /* 0x040fe20008000016 */
[----:B------:R-:W4:Y:S01]  /*3060*/  LDCU.128 UR64, c[0x3][0x250] ;  /* 0x00c04a00ff4077ac */ /* 0x000f220008000c00 */
[----:B------:R-:W-:Y:S01]  /*3070*/  CS2R R22, SRZ ;  /* 0x0000000000167805 */ /* 0x000fe2000001ff00 */
[C---:B------:R-:W-:Y:S02]  /*3080*/  DFMA R54, R30.reuse, UR18, R20 ;  /* 0x000000121e367c2b */ /* 0x040fe40008000014 */
[----:B------:R-:W2:Y:S01]  /*3090*/  @!P0 LDG.E.64.CONSTANT R18, desc[UR76][R14.64+0x10] ;  /* 0x0000104c0e128981 */ /* 0x000ea2000c1e9b00 */
[----:B------:R-:W-:Y:S01]  /*30a0*/  CS2R R20, SRZ ;  /* 0x0000000000147805 */ /* 0x000fe2000001ff00 */
[----:B------:R-:W4:Y:S02]  /*30b0*/  LDCU.128 UR16, c[0x3][0x40] ;  /* 0x00c00800ff1077ac */ /* 0x000f240008000c00 */
[----:B------:R-:W2:Y:S01]  /*30c0*/  @!P0 LDG.E.64.CONSTANT R22, desc[UR76][R14.64+0x20] ;  /* 0x0000204c0e168981 */ /* 0x000ea2000c1e9b00 */
[C---:B------:R-:W-:Y:S01]  /*30d0*/  DFMA R38, R30.reuse, UR54, R38 ;  /* 0x000000361e267c2b */ /* 0x040fe20008000026 */
[----:B------:R-:W4:Y:S02]  /*30e0*/  LDCU.128 UR52, c[0x3][0x300] ;  /* 0x00c06000ff3477ac */ /* 0x000f240008000c00 */
[----:B------:R-:W2:Y:S01]  /*30f0*/  @!P0 LDG.E.64.CONSTANT R20, desc[UR76][R14.64+0x18] ;  /* 0x0000184c0e148981 */ /* 0x000ea2000c1e9b00 */
[C---:B------:R-:W-:Y:S01]  /*3100*/  DFMA R34, R30.reuse, UR10, R24 ;  /* 0x0000000a1e227c2b */ /* 0x040fe20008000018 */
[----:B------:R-:W4:Y:S01]  /*3110*/  LDCU.128 UR8, c[0x3][0xf0] ;  /* 0x00c01e00ff0877ac */ /* 0x000f220008000c00 */
[----:B------:R-:W-:-:S02]  /*3120*/  DFMA R36, R30, UR14, R36 ;  /* 0x0000000e1e247c2b */ /* 0x000fc40008000024 */
[C---:B-1----:R-:W-:Y:S01]  /*3130*/  DFMA R40, R30.reuse, UR44, R40 ;  /* 0x0000002c1e287c2b */ /* 0x042fe20008000028 */
[----:B------:R-:W1:Y:S01]  /*3140*/  LDCU.128 UR12, c[0x3][0x1a0] ;  /* 0x00c03400ff0c77ac */ /* 0x000e620008000c00 */
[C---:B0-----:R-:W-:Y:S02]  /*3150*/  DFMA R42, R30.reuse, UR4, R42 ;  /* 0x000000041e2a7c2b */ /* 0x041fe4000800002a */
[C---:B------:R-:W-:Y:S01]  /*3160*/  DFMA R44, R30.reuse, UR20, R44 ;  /* 0x000000141e2c7c2b */ /* 0x040fe2000800002c */
[----:B------:R-:W0:Y:S01]  /*3170*/  LDCU.128 UR60, c[0x3][0xa0] ;  /* 0x00c01400ff3c77ac */ /* 0x000e220008000c00 */
[C---:B------:R-:W-:Y:S02]  /*3180*/  DFMA R46, R30.reuse, UR40, R46 ;  /* 0x000000281e2e7c2b */ /* 0x040fe4000800002e */
[C---:B---3--:R-:W-:Y:S01]  /*3190*/  DFMA R48, R30.reuse, UR56, R48 ;  /* 0x000000381e307c2b */ /* 0x048fe20008000030 */
[----:B------:R-:W-:Y:S01]  /*31a0*/  CS2R R56, SRZ ;  /* 0x0000000000387805 */ /* 0x000fe2000001ff00 */
[----:B------:R-:W-:Y:S01]  /*31b0*/  DFMA R30, R30, UR50, R28 ;  /* 0x000000321e1e7c2b */ /* 0x000fe2000800001c */
[----:B------:R-:W3:Y:S01]  /*31c0*/  LDCU.128 UR48, c[0x3][0x3b0] ;  /* 0x00c07600ff3077ac */ /* 0x000ee20008000c00 */
[----:B------:R-:W-:-:S02]  /*31d0*/  CS2R R28, SRZ ;  /* 0x00000000001c7805 */ /* 0x000fc4000001ff00 */
[----:B------:R-:W-:Y:S01]  /*31e0*/  CS2R R24, SRZ ;  /* 0x0000000000187805 */ /* 0x000fe2000001ff00 */
[C---:B------:R-:W-:Y:S01]  /*31f0*/  DFMA R40, R52.reuse, UR46, R40 ;  /* 0x0000002e34287c2b */ /* 0x040fe20008000028 */
[----:B------:R-:W0:Y:S01]  /*3200*/  LDCU.128 UR44, c[0x3][0x360] ;  /* 0x00c06c00ff2c77ac */ /* 0x000e220008000c00 */
[C---:B------:R-:W-:Y:S01]  /*3210*/  DFMA R42, R52.reuse, UR6, R42 ;  /* 0x00000006342a7c2b */ /* 0x040fe2000800002a */
[----:B------:R-:W2:Y:S01]  /*3220*/  @!P0 LDG.E.64.CONSTANT R56, desc[UR76][R14.64+0x50] ;  /* 0x0000504c0e388981 */ /* 0x000ea2000c1e9b00 */
[C---:B------:R-:W-:Y:S01]  /*3230*/  DFMA R44, R52.reuse, UR22, R44 ;  /* 0x00000016342c7c2b */ /* 0x040fe2000800002c */
[----:B------:R-:W0:Y:S01]  /*3240*/  LDCU.128 UR4, c[0x3][0x150] ;  /* 0x00c02a00ff0477ac */ /* 0x000e220008000c00 */
[C---:B------:R-:W-:Y:S01]  /*3250*/  DFMA R46, R52.reuse, UR42, R46 ;  /* 0x0000002a342e7c2b */ /* 0x040fe2000800002e */
[----:B------:R-:W2:Y:S01]  /*3260*/  @!P0 LDG.E.64.CONSTANT R28, desc[UR76][R14.64+0x30] ;  /* 0x0000304c0e1c8981 */ /* 0x000ea2000c1e9b00 */
[----:B------:R-:W0:Y:S01]  /*3270*/  LDCU.128 UR20, c[0x3][0x200] ;  /* 0x00c04000ff1477ac */ /* 0x000e220008000c00 */
[----:B----4-:R-:W-:-:S02]  /*3280*/  DFMA R54, R52, UR16, R54 ;  /* 0x0000001034367c2b */ /* 0x010fc40008000036 */
[----:B------:R-:W4:Y:S01]  /*3290*/  @!P0 LDG.E.64.CONSTANT R24, desc[UR76][R14.64+0x28] ;  /* 0x0000284c0e188981 */ /* 0x000f22000c1e9b00 */
[----:B------:R-:W0:Y:S01]  /*32a0*/  LDCU.128 UR40, c[0x3][0x2b0] ;  /* 0x00c05600ff2877ac */ /* 0x000e220008000c00 */
[C---:B------:R-:W-:Y:S02]  /*32b0*/  DFMA R48, R52.reuse, UR58, R48 ;  /* 0x0000003a34307c2b */ /* 0x040fe40008000030 */
[C---:B------:R-:W-:Y:S01]  /*32c0*/  DFMA R32, R52.reuse, UR8, R32 ;  /* 0x0000000834207c2b */ /* 0x040fe20008000020 */
[----:B------:R-:W4:Y:S01]  /*32d0*/  LDCU.128 UR56, c[0x3][0x70] ;  /* 0x00c00e00ff3877ac */ /* 0x000f220008000c00 */
[C---:B-1----:R-:W-:Y:S02]  /*32e0*/  DFMA R34, R52.reuse, UR12, R34 ;  /* 0x0000000c34227c2b */ /* 0x042fe40008000022 */
[C---:B------:R-:W-:Y:S01]  /*32f0*/  DFMA R36, R52.reuse, UR64, R36 ;  /* 0x0000004034247c2b */ /* 0x040fe20008000024 */
[----:B------:R-:W1:Y:S01]  /*3300*/  LDCU.64 UR12, c[0x3][0x100] ;  /* 0x00c02000ff0c77ac */ /* 0x000e620008000a00 */
[----:B------:R-:W-:-:S02]  /*3310*/  DFMA R38, R52, UR52, R38 ;  /* 0x0000003434267c2b */ /* 0x000fc40008000026 */
[----:B---3--:R-:W-:Y:S01]  /*3320*/  DFMA R52, R52, UR48, R30 ;  /* 0x0000003034347c2b */ /* 0x008fe2000800001e */
[----:B------:R-:W3:Y:S01]  /*3330*/  LDCU.64 UR48, c[0x3][0xb8] ;  /* 0x00c01700ff3077ac */ /* 0x000ee20008000a00 */
[C---:B------:R-:W-:Y:S01]  /*3340*/  DFMA R54, R50.reuse, UR18, R54 ;  /* 0x0000001232367c2b */ /* 0x040fe20008000036 */
[----:B------:R-:W-:Y:S01]  /*3350*/  CS2R R30, SRZ ;  /* 0x00000000001e7805 */ /* 0x000fe2000001ff00 */
[C---:B------:R-:W-:Y:S01]  /*3360*/  DFMA R32, R50.reuse, UR10, R32 ;  /* 0x0000000a32207c2b */ /* 0x040fe20008000020 */
[----:B------:R-:W3:Y:S01]  /*3370*/  LDCU.128 UR16, c[0x3][0x60] ;  /* 0x00c00c00ff1077ac */ /* 0x000ee20008000c00 */
[C---:B------:R-:W-:Y:S02]  /*3380*/  DFMA R34, R50.reuse, UR14, R34 ;  /* 0x0000000e32227c2b */ /* 0x040fe40008000022 */
[C---:B------:R-:W-:Y:S01]  /*3390*/  DFMA R36, R50.reuse, UR66, R36 ;  /* 0x0000004232247c2b */ /* 0x040fe20008000024 */
[----:B------:R-:W4:Y:S01]  /*33a0*/  @!P0 LDG.E.64.CONSTANT R30, desc[UR76][R14.64+0x38] ;  /* 0x0000384c0e1e8981 */ /* 0x000f22000c1e9b00 */
[C---:B------:R-:W-:Y:S01]  /*33b0*/  DFMA R38, R50.reuse, UR54, R38 ;  /* 0x0000003632267c2b */ /* 0x040fe20008000026 */
[----:B------:R-:W4:Y:S01]  /*33c0*/  LDCU.128 UR52, c[0x3][0x1c0] ;  /* 0x00c03800ff3477ac */ /* 0x000f220008000c00 */
[----:B0-----:R-:W-:-:S02]  /*33d0*/  DFMA R40, R50, UR60, R40 ;  /* 0x0000003c32287c2b */ /* 0x001fc40008000028 */
[C---:B------:R-:W-:Y:S01]  /*33e0*/  DFMA R42, R50.reuse, UR4, R42 ;  /* 0x00000004322a7c2b */ /* 0x040fe2000800002a */
[----:B------:R-:W0:Y:S01]  /*33f0*/  LDCU.64 UR4, c[0x3][0x310] ;  /* 0x00c06200ff0477ac */ /* 0x000e220008000a00 */
[C---:B------:R-:W-:Y:S02]  /*3400*/  DFMA R44, R50.reuse, UR20, R44 ;  /* 0x00000014322c7c2b */ /* 0x040fe4000800002c */
[C---:B------:R-:W-:Y:S01]  /*3410*/  DFMA R46, R50.reuse, UR40, R46 ;  /* 0x00000028322e7c2b */ /* 0x040fe2000800002e */
[----:B------:R-:W3:Y:S01]  /*3420*/  LDCU.64 UR20, c[0x3][0x1b0] ;  /* 0x00c03600ff1477ac */ /* 0x000ee20008000a00 */
[----:B------:R-:W-:Y:S02]  /*3430*/  DFMA R48, R50, UR44, R48 ;  /* 0x0000002c32307c2b */ /* 0x000fe40008000030 */
[----:B------:R-:W-:Y:S01]  /*3440*/  DFMA R54, R26, UR26, R54 ;  /* 0x0000001a1a367c2b */ /* 0x000fe20008000036 */
[----:B------:R-:W0:Y:S01]  /*3450*/  LDCU.64 UR44, c[0x3][0x8] ;  /* 0x00c00100ff2c77ac */ /* 0x000e220008000a00 */
[----:B------:R-:W-:Y:S01]  /*3460*/  DFMA R50, R50, UR50, R52 ;  /* 0x0000003232327c2b */ /* 0x000fe20008000034 */
[----:B------:R-:W-:Y:S01]  /*3470*/  CS2R R52, SRZ ;  /* 0x0000000000347805 */ /* 0x000fe2000001ff00 */
[----:B-1----:R-:W-:Y:S01]  /*3480*/  DFMA R32, R26, UR12, R32 ;  /* 0x0000000c1a207c2b */ /* 0x002fe20008000020 */
[----:B------:R-:W1:Y:S03]  /*3490*/  LDCU.128 UR12, c[0x3][0x10] ;  /* 0x00c00200ff0c77ac */ /* 0x000e660008000c00 */
[----:B--2---:R-:W-:Y:S01]  /*34a0*/  DMUL R12, R54, R12 ;  /* 0x0000000c360c7228 */ /* 0x004fe20000000000 */
[----:B------:R-:W2:Y:S01]  /*34b0*/  @!P0 LDG.E.64.CONSTANT R52, desc[UR76][R14.64+0x40] ;  /* 0x0000404c0e348981 */ /* 0x000ea2000c1e9b00 */
[----:B------:R-:W-:Y:S01]  /*34c0*/  CS2R R54, SRZ ;  /* 0x0000000000367805 */ /* 0x000fe2000001ff00 */
[C---:B------:R-:W-:Y:S01]  /*34d0*/  DFMA R40, R26.reuse, UR62, R40 ;  /* 0x0000003e1a287c2b */ /* 0x040fe20008000028 */
[----:B------:R-:W1:Y:S04]  /*34e0*/  LDCU.64 UR40, c[0x3][0x260] ;  /* 0x00c04c00ff2877ac */ /* 0x000e680008000a00 */
[----:B------:R0:W2:Y:S01]  /*34f0*/  @!P0 LDG.E.64.CONSTANT R54, desc[UR76][R14.64+0x48] ;  /* 0x0000484c0e368981 */ /* 0x0000a2000c1e9b00 */
[C---:B---3--:R-:W-:Y:S01]  /*3500*/  DFMA R34, R26.reuse, UR20, R34 ;  /* 0x000000141a227c2b */ /* 0x048fe20008000022 */
[----:B------:R-:W3:Y:S01]  /*3510*/  LDCU.128 UR60, c[0x3][0x110] ;  /* 0x00c02200ff3c77ac */ /* 0x000ee20008000c00 */
[C---:B------:R-:W-:Y:S01]  /*3520*/  DFMA R44, R26.reuse, UR22, R44 ;  /* 0x000000161a2c7c2b */ /* 0x040fe2000800002c */
[----:B------:R-:W3:Y:S01]  /*3530*/  LDCU.128 UR20, c[0x3][0xc0] ;  /* 0x00c01800ff1477ac */ /* 0x000ee20008000c00 */
[----:B0-----:R-:W-:Y:S01]  /*3540*/  MOV R14, UR44 ;  /* 0x0000002c000e7c02 */ /* 0x001fe20008000f00 */
[----:B------:R-:W-:Y:S01]  /*3550*/  IMAD.U32 R15, RZ, RZ, UR45 ;  /* 0x0000002dff0f7e24 */ /* 0x000fe2000f8e00ff */
[C---:B------:R-:W-:Y:S01]  /*3560*/  DFMA R42, R26.reuse, UR6, R42 ;  /* 0x000000061a2a7c2b */ /* 0x040fe2000800002a */
[----:B------:R-:W0:Y:S01]  /*3570*/  LDCU.64 UR26, c[0x3][0x168] ;  /* 0x00c02d00ff1a77ac */ /* 0x000e220008000a00 */
[C---:B-1----:R-:W-:Y:S01]  /*3580*/  DFMA R36, R26.reuse, UR40, R36 ;  /* 0x000000281a247c2b */ /* 0x042fe20008000024 */
[----:B------:R-:W1:Y:S01]  /*3590*/  LDCU.64 UR8, c[0x3][0x3c0] ;  /* 0x00c07800ff0877ac */ /* 0x000e620008000a00 */
[----:B------:R-:W0:Y:S01]  /*35a0*/  LDCU.64 UR10, c[0x3][0x218] ;  /* 0x00c04300ff0a77ac */ /* 0x000e220008000a00 */
[C---:B------:R-:W-:Y:S01]  /*35b0*/  DFMA R46, R26.reuse, UR42, R46 ;  /* 0x0000002a1a2e7c2b */ /* 0x040fe2000800002e */
[----:B------:R-:W0:Y:S01]  /*35c0*/  LDCU.128 UR64, c[0x3][0x120] ;  /* 0x00c02400ff4077ac */ /* 0x000e220008000c00 */
[C---:B------:R-:W-:Y:S01]  /*35d0*/  DFMA R38, R26.reuse, UR4, R38 ;  /* 0x000000041a267c2b */ /* 0x040fe20008000026 */
[----:B------:R-:W2:Y:S01]  /*35e0*/  LDCU.64 UR30, c[0x3][0x2c8] ;  /* 0x00c05900ff1e77ac */ /* 0x000ea20008000a00 */
[C---:B------:R-:W-:Y:S01]  /*35f0*/  DFMA R48, R26.reuse, UR46, R48 ;  /* 0x0000002e1a307c2b */ /* 0x040fe20008000030 */
[----:B------:R-:W2:Y:S01]  /*3600*/  LDCU.128 UR40, c[0x3][0x320] ;  /* 0x00c06400ff2877ac */ /* 0x000ea20008000c00 */
[----:B-1----:R-:W-:Y:S01]  /*3610*/  DFMA R50, R26, UR8, R50 ;  /* 0x000000081a327c2b */ /* 0x002fe20008000032 */
[----:B------:R-:W1:Y:S01]  /*3620*/  LDCU.128 UR4, c[0x3][0x20] ;  /* 0x00c00400ff0477ac */ /* 0x000e620008000c00 */
[----:B------:R-:W1:Y:S01]  /*3630*/  LDCU.128 UR44, c[0x3][0x380] ;  /* 0x00c07000ff2c77ac */ /* 0x000e620008000c00 */
[----:B------:R-:W1:Y:S01]  /*3640*/  LDCU.64 UR34, c[0x3][0x378] ;  /* 0x00c06f00ff2277ac */ /* 0x000e620008000a00 */
[----:B------:R-:W1:Y:S01]  /*3650*/  LDCU.64 UR38, c[0x3][0x50] ;  /* 0x00c00a00ff2677ac */ /* 0x000e620008000a00 */
[----:B------:R-:W-:Y:S01]  /*3660*/  IMAD R5, R5, 0x2998, R0 ;  /* 0x0000299805057824 */ /* 0x000fe200078e0200 */
[----:B------:R-:W1:Y:S03]  /*3670*/  LDCU.64 UR74, c[0x3][0x58] ;  /* 0x00c00b00ff4a77ac */ /* 0x000e660008000a00 */
[----:B------:R-:W-:Y:S01]  /*3680*/  IMAD R5, R2, 0x3c8, R5 ;  /* 0x000003c802057824 */ /* 0x000fe200078e0205 */
[----:B------:R-:W1:Y:S03]  /*3690*/  LDCU.64 UR68, c[0x3][0x100] ;  /* 0x00c02000ff4477ac */ /* 0x000e660008000a00 */
[----:B------:R-:W-:Y:S01]  /*36a0*/  IMAD R5, R4, 0x58, R5 ;  /* 0x0000005804057824 */ /* 0x000fe200078e0205 */
[----:B------:R-:W1:Y:S01]  /*36b0*/  LDCU.64 UR70, c[0x3][0x1b0] ;  /* 0x00c03600ff4677ac */ /* 0x000e620008000a00 */
[----:B------:R-:W1:Y:S01]  /*36c0*/  LDCU.64 UR72, c[0x3][0x260] ;  /* 0x00c04c00ff4877ac */ /* 0x000e620008000a00 */
[----:B------:R-:W-:-:S02]  /*36d0*/  DMUL R16, R40, R16 ;  /* 0x0000001028107228 */ /* 0x000fc40000000000 */
[----:B------:R-:W-:Y:S02]  /*36e0*/  DFMA R40, R12, UR12, RZ ;  /* 0x0000000c0c287c2b */ /* 0x000fe400080000ff */
[----:B------:R-:W-:Y:S02]  /*36f0*/  DMUL R18, R32, R18 ;  /* 0x0000001220127228 */ /* 0x000fe40000000000 */
[----:B------:R-:W-:Y:S02]  /*3700*/  DFMA R32, R12, R14, RZ ;  /* 0x0000000e0c20722b */ /* 0x000fe400000000ff */
[----:B------:R-:W-:Y:S01]  /*3710*/  DMUL R22, R34, R22 ;  /* 0x0000001622167228 */ /* 0x000fe20000000000 */
[----:B------:R-:W-:Y:S01]  /*3720*/  IMAD.U32 R34, RZ, RZ, UR16 ;  /* 0x00000010ff227e24 */ /* 0x000fe2000f8e00ff */
[----:B------:R-:W-:Y:S01]  /*3730*/  MOV R35, UR17 ;  /* 0x0000001100237c02 */ /* 0x000fe20008000f00 */
[----:B------:R-:W-:Y:S01]  /*3740*/  DFMA R40, R16, UR18, R40 ;  /* 0x0000001210287c2b */ /* 0x000fe20008000028 */
[----:B------:R-:W0:Y:S01]  /*3750*/  LDCU.128 UR16, c[0x3][0x170] ;  /* 0x00c02e00ff1077ac */ /* 0x000e220008000c00 */
[----:B------:R-:W-:-:S03]  /*3760*/  DMUL R20, R42, R20 ;  /* 0x000000142a147228 */ /* 0x000fc60000000000 */
[----:B------:R-:W-:Y:S01]  /*3770*/  DFMA R42, R16, R34, R32 ;  /* 0x00000022102a722b */ /* 0x000fe20000000020 */
[----:B------:R-:W-:Y:S02]  /*3780*/  IMAD.U32 R32, RZ, RZ, UR48 ;  /* 0x00000030ff207e24 */ /* 0x000fe4000f8e00ff */
[----:B------:R-:W-:Y:S01]  /*3790*/  IMAD.U32 R33, RZ, RZ, UR49 ;  /* 0x00000031ff217e24 */ /* 0x000fe2000f8e00ff */
[C---:B---3--:R-:W-:Y:S01]  /*37a0*/  DFMA R40, R18.reuse, UR20, R40 ;  /* 0x0000001412287c2b */ /* 0x048fe20008000028 */
[----:B------:R-:W3:Y:S04]  /*37b0*/  LDCU.128 UR48, c[0x3][0x270] ;  /* 0x00c04e00ff3077ac */ /* 0x000ee80008000c00 */
[----:B------:R-:W-:-:S03]  /*37c0*/  DFMA R42, R18, R32, R42 ;  /* 0x00000020122a722b */ /* 0x000fc6000000002a */
[----:B------:R-:W-:-:S05]  /*37d0*/  DFMA R40, R20, UR62, R40 ;  /* 0x0000003e14287c2b */ /* 0x000fca0008000028 */
[----:B------:R-:W-:Y:S01]  /*37e0*/  DFMA R42, R20, UR60, R42 ;  /* 0x0000003c142a7c2b */ /* 0x000fe2000800002a */
[----:B------:R-:W1:Y:S01]  /*37f0*/  LDCU.128 UR60, c[0x3][0x2d0] ;  /* 0x00c05a00ff3c77ac */ /* 0x000e620008000c00 */
[----:B------:R-:W-:Y:S02]  /*3800*/  DMUL R28, R36, R28 ;  /* 0x0000001c241c7228 */ /* 0x000fe40000000000 */
[----:B------:R-:W-:Y:S01]  /*3810*/  DFMA R36, R12, UR14, RZ ;  /* 0x0000000e0c247c2b */ /* 0x000fe200080000ff */
[----:B------:R-:W3:Y:S01]  /*3820*/  LDCU.128 UR12, c[0x3][0x220] ;  /* 0x00c04400ff0c77ac */ /* 0x000ee20008000c00 */
[----:B----4-:R-:W-:Y:S02]  /*3830*/  DMUL R24, R44, R24 ;  /* 0x000000182c187228 */ /* 0x010fe40000000000 */
[C---:B0-----:R-:W-:Y:S02]  /*3840*/  DFMA R40, R22.reuse, UR16, R40 ;  /* 0x0000001016287c2b */ /* 0x041fe40008000028 */
[----:B------:R-:W-:-:S02]  /*3850*/  DFMA R42, R22, UR26, R42 ;  /* 0x0000001a162a7c2b */ /* 0x000fc4000800002a */
[----:B------:R-:W-:-:S04]  /*3860*/  DFMA R36, R16, UR56, R36 ;  /* 0x0000003810247c2b */ /* 0x000fc80008000024 */
[C---:B------:R-:W-:Y:S02]  /*3870*/  DFMA R40, R24.reuse, UR54, R40 ;  /* 0x0000003618287c2b */ /* 0x040fe40008000028 */
[----:B------:R-:W-:Y:S01]  /*3880*/  DFMA R42, R24, UR52, R42 ;  /* 0x00000034182a7c2b */ /* 0x000fe2000800002a */
[----:B------:R-:W0:Y:S01]  /*3890*/  LDCU.128 UR52, c[0x3][0x280] ;  /* 0x00c05000ff3477ac */ /* 0x000e220008000c00 */
[----:B------:R-:W-:Y:S01]  /*38a0*/  DFMA R36, R18, UR22, R36 ;  /* 0x0000001612247c2b */ /* 0x000fe20008000024 */
[----:B------:R-:W4:Y:S03]  /*38b0*/  LDCU.128 UR20, c[0x3][0x1d0] ;  /* 0x00c03a00ff1477ac */ /* 0x000f260008000c00 */
[----:B---3--:R-:W-:Y:S02]  /*38c0*/  DFMA R40, R28, UR12, R40 ;  /* 0x0000000c1c287c2b */ /* 0x008fe40008000028 */
[----:B------:R-:W-:-:S02]  /*38d0*/  DMUL R30, R46, R30 ;  /* 0x0000001e2e1e7228 */ /* 0x000fc40000000000 */
[----:B------:R-:W-:Y:S01]  /*38e0*/  DFMA R42, R28, UR10, R42 ;  /* 0x0000000a1c2a7c2b */ /* 0x000fe2000800002a */
[----:B------:R-:W3:Y:S01]  /*38f0*/  LDCU.128 UR8, c[0x3][0x30] ;  /* 0x00c00600ff0877ac */ /* 0x000ee20008000c00 */
[----:B------:R-:W-:-:S04]  /*3900*/  DFMA R36, R20, UR64, R36 ;  /* 0x0000004014247c2b */ /* 0x000fc80008000024 */
[C---:B------:R-:W-:Y:S02]  /*3910*/  DFMA R46, R30.reuse, UR50, R40 ;  /* 0x000000321e2e7c2b */ /* 0x040fe40008000028 */
[----:B------:R-:W-:Y:S01]  /*3920*/  DFMA R42, R30, UR48, R42 ;  /* 0x000000301e2a7c2b */ /* 0x000fe2000800002a */
[----:B------:R-:W0:Y:S01]  /*3930*/  LDCU.128 UR48, c[0x3][0x40] ;  /* 0x00c00800ff3077ac */ /* 0x000e220008000c00 */
[----:B------:R-:W-:Y:S02]  /*3940*/  DFMA R44, R22, UR18, R36 ;  /* 0x00000012162c7c2b */ /* 0x000fe40008000024 */
[----:B--2---:R-:W-:Y:S01]  /*3950*/  DMUL R52, R38, R52 ;  /* 0x0000003426347228 */ /* 0x004fe20000000000 */
[----:B------:R-:W2:Y:S01]  /*3960*/  LDCU.128 UR16, c[0x3][0x330] ;  /* 0x00c06600ff1077ac */ /* 0x000ea20008000c00 */
[----:B------:R-:W-:-:S06]  /*3970*/  DMUL R54, R48, R54 ;  /* 0x0000003630367228 */ /* 0x000fcc0000000000 */
[C---:B-1----:R-:W-:Y:S02]  /*3980*/  DFMA R46, R52.reuse, UR60, R46 ;  /* 0x0000003c342e7c2b */ /* 0x042fe4000800002e */
[----:B------:R-:W-:Y:S02]  /*3990*/  DFMA R42, R52, UR30, R42 ;  /* 0x0000001e342a7c2b */ /* 0x000fe4000800002a */
[C---:B---3--:R-:W-:Y:S02]  /*39a0*/  DFMA R26, R12.reuse, UR8, RZ ;  /* 0x000000080c1a7c2b */ /* 0x048fe400080000ff */
[----:B------:R-:W-:Y:S01]  /*39b0*/  DFMA R38, R12, UR10, RZ ;  /* 0x0000000a0c267c2b */ /* 0x000fe200080000ff */
[----:B------:R-:W1:Y:S01]  /*39c0*/  LDCU.128 UR8, c[0x3][0x90] ;  /* 0x00c01200ff0877ac */ /* 0x000e620008000c00 */
[----:B----4-:R-:W-:Y:S02]  /*39d0*/  DFMA R44, R24, UR20, R44 ;  /* 0x00000014182c7c2b */ /* 0x010fe4000800002c */
[----:B------:R-:W-:Y:S01]  /*39e0*/  DMUL R56, R50, R56 ;  /* 0x0000003832387228 */ /* 0x000fe20000000000 */
[----:B------:R-:W3:Y:S01]  /*39f0*/  LDCU.64 UR20, c[0x3][0x310] ;  /* 0x00c06200ff1477ac */ /* 0x000ee20008000a00 */
[----:B------:R-:W-:-:S02]  /*3a00*/  DFMA R48, R54, UR42, R46 ;  /* 0x0000002a36307c2b */ /* 0x000fc4000800002e */
[C---:B------:R-:W-:Y:S02]  /*3a10*/  DFMA R40, R12.reuse, UR4, RZ ;  /* 0x000000040c287c2b */ /* 0x040fe400080000ff */
[----:B------:R-:W-:Y:S01]  /*3a20*/  DFMA R36, R12, UR6, RZ ;  /* 0x000000060c247c2b */ /* 0x000fe200080000ff */
[----:B------:R-:W4:Y:S01]  /*3a30*/  LDCU.128 UR4, c[0x3][0x80] ;  /* 0x00c01000ff0477ac */ /* 0x000f220008000c00 */
[----:B------:R-:W-:Y:S02]  /*3a40*/  DFMA R42, R54, UR40, R42 ;  /* 0x00000028362a7c2b */ /* 0x000fe4000800002a */
[----:B------:R-:W-:Y:S01]  /*3a50*/  DFMA R46, R28, UR14, R44 ;  /* 0x0000000e1c2e7c2b */ /* 0x000fe2000800002c */
[----:B------:R-:W2:Y:S01]  /*3a60*/  LDCU.128 UR12, c[0x3][0xa0] ;  /* 0x00c01400ff0c77ac */ /* 0x000ea20008000c00 */
[----:B------:R-:W-:Y:S02]  /*3a70*/  DFMA R58, R56, UR44, R48 ;  /* 0x0000002c383a7c2b */ /* 0x000fe40008000030 */
[C---:B0-----:R-:W-:Y:S01]  /*3a80*/  DFMA R48, R12.reuse, UR48, RZ ;  /* 0x000000300c307c2b */ /* 0x041fe200080000ff */
[----:B------:R-:W0:Y:S01]  /*3a90*/  LDCU.128 UR40, c[0x3][0xd0] ;  /* 0x00c01a00ff2877ac */ /* 0x000e220008000c00 */
[----:B------:R-:W-:-:S02]  /*3aa0*/  DFMA R44, R12, UR50, RZ ;  /* 0x000000320c2c7c2b */ /* 0x000fc400080000ff */
[----:B------:R-:W-:Y:S01]  /*3ab0*/  DFMA R40, R16, UR58, R40 ;  /* 0x0000003a10287c2b */ /* 0x000fe20008000028 */
[----:B------:R-:W3:Y:S01]  /*3ac0*/  LDCU.128 UR48, c[0x3][0xe0] ;  /* 0x00c01c00ff3077ac */ /* 0x000ee20008000c00 */
[----:B------:R-:W3:Y:S01]  /*3ad0*/  LDCU.128 UR56, c[0x3][0xf0] ;  /* 0x00c01e00ff3877ac */ /* 0x000ee20008000c00 */
[----:B------:R-:W-:Y:S02]  /*3ae0*/  DFMA R50, R56, UR34, R42 ;  /* 0x0000002238327c2b */ /* 0x000fe4000800002a */
[----:B------:R-:W-:Y:S02]  /*3af0*/  DFMA R42, R30, UR52, R46 ;  /* 0x000000341e2a7c2b */ /* 0x000fe4000800002e */
[C---:B-1----:R-:W-:Y:S02]  /*3b00*/  DFMA R38, R16.reuse, UR8, R38 ;  /* 0x0000000810267c2b */ /* 0x042fe40008000026 */
[----:B------:R-:W-:Y:S01]  /*3b10*/  DFMA R48, R16, UR10, R48 ;  /* 0x0000000a10307c2b */ /* 0x000fe20008000030 */
[----:B------:R-:W1:Y:S01]  /*3b20*/  LDCU.128 UR8, c[0x3][0x140] ;  /* 0x00c02800ff0877ac */ /* 0x000e620008000c00 */
[----:B------:R-:W-:-:S02]  /*3b30*/  DFMA R46, R12, UR38, RZ ;  /* 0x000000260c2e7c2b */ /* 0x000fc400080000ff */
[C---:B----4-:R-:W-:Y:S02]  /*3b40*/  DFMA R36, R16.reuse, UR4, R36 ;  /* 0x0000000410247c2b */ /* 0x050fe40008000024 */
[----:B------:R-:W-:Y:S01]  /*3b50*/  DFMA R26, R16, UR6, R26 ;  /* 0x00000006101a7c2b */ /* 0x000fe2000800001a */
[----:B------:R-:W4:Y:S01]  /*3b60*/  LDCU.128 UR4, c[0x3][0x130] ;  /* 0x00c02600ff0477ac */ /* 0x000f220008000c00 */
[----:B------:R3:W-:Y:S01]  /*3b70*/  STS.64 [R5+0x8], R50 ;  /* 0x0000083205007388 */ /* 0x0007e20000000a00 */
[----:B------:R-:W-:Y:S02]  /*3b80*/  DFMA R42, R52, UR62, R42 ;  /* 0x0000003e342a7c2b */ /* 0x000fe4000800002a */
[C---:B--2---:R-:W-:Y:S02]  /*3b90*/  DFMA R44, R16.reuse, UR12, R44 ;  /* 0x0000000c102c7c2b */ /* 0x044fe4000800002c */
[----:B------:R-:W-:Y:S01]  /*3ba0*/  DFMA R46, R16, UR14, R46 ;  /* 0x0000000e102e7c2b */ /* 0x000fe2000800002e */
[----:B------:R-:W2:Y:S01]  /*3bb0*/  LDCU.128 UR12, c[0x3][0x180] ;  /* 0x00c03000ff0c77ac */ /* 0x000ea20008000c00 */
[----:B0-----:R-:W-:-:S02]  /*3bc0*/  DFMA R40, R18, UR40, R40 ;  /* 0x0000002812287c2b */ /* 0x001fc40008000028 */
[----:B---3--:R-:W-:Y:S02]  /*3bd0*/  DFMA R50, R12, UR24, RZ ;  /* 0x000000180c327c2b */ /* 0x008fe400080000ff */
[C---:B------:R-:W-:Y:S01]  /*3be0*/  DFMA R36, R18.reuse, UR42, R36 ;  /* 0x0000002a12247c2b */ /* 0x040fe20008000024 */
[----:B------:R-:W0:Y:S01]  /*3bf0*/  LDCU.128 UR40, c[0x3][0x150] ;  /* 0x00c02a00ff2877ac */ /* 0x000e220008000c00 */
[C---:B------:R-:W-:Y:S02]  /*3c00*/  DFMA R26, R18.reuse, UR48, R26 ;  /* 0x00000030121a7c2b */ /* 0x040fe4000800001a */
[C---:B------:R-:W-:Y:S01]  /*3c10*/  DFMA R38, R18.reuse, UR50, R38 ;  /* 0x0000003212267c2b */ /* 0x040fe20008000026 */
[----:B------:R-:W3:Y:S01]  /*3c20*/  LDCU.128 UR48, c[0x3][0x190] ;  /* 0x00c03200ff3077ac */ /* 0x000ee20008000c00 */
[----:B------:R-:W-:Y:S02]  /*3c30*/  DFMA R48, R18, UR56, R48 ;  /* 0x0000003812307c2b */ /* 0x000fe40008000030 */
[----:B------:R-:W-:Y:S01]  /*3c40*/  DFMA R42, R54, UR16, R42 ;  /* 0x00000010362a7c2b */ /* 0x000fe2000800002a */
[----:B------:R-:W3:Y:S01]  /*3c50*/  LDCU.64 UR16, c[0x3][0x3c0] ;  /* 0x00c07800ff1077ac */ /* 0x000ee20008000a00 */
[----:B------:R-:W-:Y:S01]  /*3c60*/  DFMA R50, R16, UR74, R50 ;  /* 0x0000004a10327c2b */ /* 0x000fe20008000032 */
[----:B------:R-:W3:Y:S01]  /*3c70*/  LDCU.64 UR74, c[0x3][0x108] ;  /* 0x00c02100ff4a77ac */ /* 0x000ee20008000a00 */
[----:B-1----:R-:W-:-:S02]  /*3c80*/  DFMA R38, R20, UR8, R38 ;  /* 0x0000000814267c2b */ /* 0x002fc40008000026 */
[----:B------:R-:W-:Y:S01]  /*3c90*/  DFMA R48, R20, UR10, R48 ;  /* 0x0000000a14307c2b */ /* 0x000fe20008000030 */
[----:B------:R-:W1:Y:S01]  /*3ca0*/  LDCU.128 UR8, c[0x3][0x1e0] ;  /* 0x00c03c00ff0877ac */ /* 0x000e620008000c00 */
[----:B------:R-:W-:Y:S02]  /*3cb0*/  DFMA R44, R18, UR58, R44 ;  /* 0x0000003a122c7c2b */ /* 0x000fe4000800002c */
[----:B------:R-:W-:Y:S02]  /*3cc0*/  DFMA R40, R20, UR66, R40 ;  /* 0x0000004214287c2b */ /* 0x000fe40008000028 */
[----:B------:R-:W-:Y:S01]  /*3cd0*/  DFMA R42, R56, UR46, R42 ;  /* 0x0000002e382a7c2b */ /* 0x000fe2000800002a */
[----:B------:R-:W1:Y:S01]  /*3ce0*/  LDCU.128 UR44, c[0x3][0x1a0] ;  /* 0x00c03400ff2c77ac */ /* 0x000e620008000c00 */
[C---:B----4-:R-:W-:Y:S02]  /*3cf0*/  DFMA R36, R20.reuse, UR4, R36 ;  /* 0x0000000414247c2b */ /* 0x050fe40008000024 */
[----:B------:R-:W-:Y:S01]  /*3d00*/  DFMA R26, R20, UR6, R26 ;  /* 0x00000006141a7c2b */ /* 0x000fe2000800001a */
[----:B------:R-:W4:Y:S01]  /*3d10*/  LDCU.128 UR4, c[0x3][0x230] ;  /* 0x00c04600ff0477ac */ /* 0x000f220008000c00 */
[----:B------:R-:W-:-:S02]  /*3d20*/  DFMA R46, R18, UR68, R46 ;  /* 0x00000044122e7c2b */ /* 0x000fc4000800002e */
[----:B------:R-:W-:Y:S02]  /*3d30*/  DFMA R50, R18, UR28, R50 ;  /* 0x0000001c12327c2b */ /* 0x000fe40008000032 */
[----:B0-----:R-:W-:Y:S02]  /*3d40*/  DFMA R44, R20, UR40, R44 ;  /* 0x00000028142c7c2b */ /* 0x001fe4000800002c */
[----:B--2---:R-:W-:Y:S02]  /*3d50*/  DFMA R40, R22, UR12, R40 ;  /* 0x0000000c16287c2b */ /* 0x004fe40008000028 */
[----:B------:R-:W-:Y:S01]  /*3d60*/  DFMA R46, R20, UR42, R46 ;  /* 0x0000002a142e7c2b */ /* 0x000fe2000800002e */
[----:B------:R-:W0:Y:S01]  /*3d70*/  LDCU.128 UR40, c[0x3][0x1f0] ;  /* 0x00c03e00ff2877ac */ /* 0x000e220008000c00 */
[C---:B------:R-:W-:Y:S02]  /*3d80*/  DFMA R36, R22.reuse, UR14, R36 ;  /* 0x0000000e16247c2b */ /* 0x040fe40008000024 */
[----:B---3--:R-:W-:Y:S01]  /*3d90*/  DFMA R26, R22, UR48, R26 ;  /* 0x00000030161a7c2b */ /* 0x008fe2000800001a */
[----:B------:R-:W2:Y:S01]  /*3da0*/  LDCU.128 UR12, c[0x3][0x200] ;  /* 0x00c04000ff0c77ac */ /* 0x000ea20008000c00 */
[----:B------:R-:W-:Y:S01]  /*3db0*/  DFMA R50, R20, UR74, R50 ;  /* 0x0000004a14327c2b */ /* 0x000fe20008000032 */
[----:B------:R-:W3:Y:S03]  /*3dc0*/  LDCU.64 UR74, c[0x3][0x1b8] ;  /* 0x00c03700ff4a77ac */ /* 0x000ee60008000a00 */
[----:B-1----:R-:W-:-:S02]  /*3dd0*/  DFMA R36, R24, UR8, R36 ;  /* 0x0000000818247c2b */ /* 0x002fc40008000024 */
[----:B------:R-:W-:Y:S01]  /*3de0*/  DFMA R26, R24, UR10, R26 ;  /* 0x0000000a181a7c2b */ /* 0x000fe2000800001a */
[----:B------:R-:W1:Y:S01]  /*3df0*/  LDCU.128 UR8, c[0x3][0x250] ;  /* 0x00c04a00ff0877ac */ /* 0x000e620008000c00 */
[C---:B------:R-:W-:Y:S02]  /*3e00*/  DFMA R38, R22.reuse, UR50, R38 ;  /* 0x0000003216267c2b */ /* 0x040fe40008000026 */
[C---:B------:R-:W-:Y:S01]  /*3e10*/  DFMA R48, R22.reuse, UR44, R48 ;  /* 0x0000002c16307c2b */ /* 0x040fe20008000030 */
[----:B------:R-:W1:Y:S01]  /*3e20*/  LDCU.128 UR48, c[0x3][0x2e0] ;  /* 0x00c05c00ff3077ac */ /* 0x000e620008000c00 */
[----:B------:R-:W-:Y:S02]  /*3e30*/  DFMA R44, R22, UR46, R44 ;  /* 0x0000002e162c7c2b */ /* 0x000fe4000800002c */
[----:B------:R-:W-:Y:S01]  /*3e40*/  DFMA R40, R24, UR22, R40 ;  /* 0x0000001618287c2b */ /* 0x000fe20008000028 */
[----:B------:R-:W1:Y:S01]  /*3e50*/  LDCU.128 UR44, c[0x3][0x240] ;  /* 0x00c04800ff2c77ac */ /* 0x000e620008000c00 */
[----:B------:R-:W-:-:S02]  /*3e60*/  DFMA R46, R22, UR70, R46 ;  /* 0x00000046162e7c2b */ /* 0x000fc4000800002e */
[----:B------:R-:W-:Y:S02]  /*3e70*/  DFMA R50, R22, UR32, R50 ;  /* 0x0000002016327c2b */ /* 0x000fe40008000032 */
[C---:B0-----:R-:W-:Y:S02]  /*3e80*/  DFMA R38, R24.reuse, UR40, R38 ;  /* 0x0000002818267c2b */ /* 0x041fe40008000026 */
[C---:B------:R-:W-:Y:S01]  /*3e90*/  DFMA R48, R24.reuse, UR42, R48 ;  /* 0x0000002a18307c2b */ /* 0x040fe20008000030 */
[----:B------:R-:W0:Y:S01]  /*3ea0*/  LDCU.128 UR40, c[0x3][0x290] ;  /* 0x00c05200ff2877ac */ /* 0x000e220008000c00 */
[C---:B--2---:R-:W-:Y:S02]  /*3eb0*/  DFMA R44, R24.reuse, UR12, R44 ;  /* 0x0000000c182c7c2b */ /* 0x044fe4000800002c */
[----:B------:R-:W-:Y:S01]  /*3ec0*/  DFMA R46, R24, UR14, R46 ;  /* 0x0000000e182e7c2b */ /* 0x000fe2000800002e */
[----:B------:R-:W2:Y:S01]  /*3ed0*/  LDCU.128 UR12, c[0x3][0x2a0] ;  /* 0x00c05400ff0c77ac */ /* 0x000ea20008000c00 */
[----:B----4-:R-:W-:-:S02]  /*3ee0*/  DFMA R40, R28, UR4, R40 ;  /* 0x000000041c287c2b */ /* 0x010fc40008000028 */
[----:B------:R-:W-:Y:S01]  /*3ef0*/  DFMA R36, R28, UR6, R36 ;  /* 0x000000061c247c2b */ /* 0x000fe20008000024 */
[----:B------:R-:W4:Y:S01]  /*3f00*/  LDCU.128 UR4, c[0x3][0x2b0] ;  /* 0x00c05600ff0477ac */ /* 0x000f220008000c00 */
[----:B---3--:R-:W-:Y:S01]  /*3f10*/  DFMA R50, R24, UR74, R50 ;  /* 0x0000004a18327c2b */ /* 0x008fe20008000032 */
[----:B------:R-:W3:Y:S01]  /*3f20*/  LDCU.64 UR74, c[0x3][0x268] ;  /* 0x00c04d00ff4a77ac */ /* 0x000ee20008000a00 */
[C---:B-1----:R-:W-:Y:S02]  /*3f30*/  DFMA R48, R28.reuse, UR8, R48 ;  /* 0x000000081c307c2b */ /* 0x042fe40008000030 */
        /* <DEDUP_REMOVED lines=8> */
[----:B------:R-:W-:Y:S02]  /*3fc0*/  DFMA R50, R28, UR36, R50 ;  /* 0x000000241c327c2b */ /* 0x000fe40008000032 */
[C---:B0-----:R-:W-:Y:S02]  /*3fd0*/  DFMA R36, R30.reuse, UR40, R36 ;  /* 0x000000281e247c2b */ /* 0x041fe40008000024 */
[C---:B------:R-:W-:Y:S01]  /*3fe0*/  DFMA R26, R30.reuse, UR42, R26 ;  /* 0x0000002a1e1a7c2b */ /* 0x040fe2000800001a */
[----:B------:R-:W0:Y:S01]  /*3ff0*/  LDCU.128 UR40, c[0x3][0x340] ;  /* 0x00c06800ff2877ac */ /* 0x000e220008000c00 */
[C---:B--2---:R-:W-:Y:S02]  /*4000*/  DFMA R38, R30.reuse, UR12, R38 ;  /* 0x0000000c1e267c2b */ /* 0x044fe40008000026 */
[C---:B------:R-:W-:Y:S01]  /*4010*/  DFMA R48, R30.reuse, UR14, R48 ;  /* 0x0000000e1e307c2b */ /* 0x040fe20008000030 */
[----:B------:R-:W2:Y:S01]  /*4020*/  LDCU.128 UR12, c[0x3][0x350] ;  /* 0x00c06a00ff0c77ac */ /* 0x000ea20008000c00 */
[----:B----4-:R-:W-:-:S02]  /*4030*/  DFMA R44, R30, UR4, R44 ;  /* 0x000000041e2c7c2b */ /* 0x010fc4000800002c */
[C---:B------:R-:W-:Y:S01]  /*4040*/  DFMA R46, R30.reuse, UR6, R46 ;  /* 0x000000061e2e7c2b */ /* 0x040fe2000800002e */
[----:B------:R-:W4:Y:S01]  /*4050*/  LDCU.128 UR4, c[0x3][0x360] ;  /* 0x00c06c00ff0477ac */ /* 0x000f220008000c00 */
[----:B---3--:R-:W-:Y:S02]  /*4060*/  DFMA R50, R30, UR74, R50 ;  /* 0x0000004a1e327c2b */ /* 0x008fe40008000032 */
[C---:B------:R-:W-:Y:S02]  /*4070*/  DFMA R40, R52.reuse, UR48, R40 ;  /* 0x0000003034287c2b */ /* 0x040fe40008000028 */
[C---:B------:R-:W-:Y:S01]  /*4080*/  DFMA R36, R52.reuse, UR50, R36 ;  /* 0x0000003234247c2b */ /* 0x040fe20008000024 */
[----:B------:R-:W3:Y:S01]  /*4090*/  LDCU.128 UR48, c[0x3][0x3a0] ;  /* 0x00c07400ff3077ac */ /* 0x000ee20008000c00 */
[C---:B-1----:R-:W-:Y:S02]  /*40a0*/  DFMA R26, R52.reuse, UR8, R26 ;  /* 0x00000008341a7c2b */ /* 0x042fe4000800001a */
[C---:B------:R-:W-:Y:S01]  /*40b0*/  DFMA R38, R52.reuse, UR10, R38 ;  /* 0x0000000a34267c2b */ /* 0x040fe20008000026 */
[----:B------:R-:W1:Y:S01]  /*40c0*/  LDCU.128 UR8, c[0x3][0x3b0] ;  /* 0x00c07600ff0877ac */ /* 0x000e620008000c00 */
[----:B------:R-:W-:-:S02]  /*40d0*/  DFMA R48, R52, UR52, R48 ;  /* 0x0000003434307c2b */ /* 0x000fc40008000030 */
[C---:B------:R-:W-:Y:S02]  /*40e0*/  DFMA R44, R52.reuse, UR54, R44 ;  /* 0x00000036342c7c2b */ /* 0x040fe4000800002c */
[C---:B------:R-:W-:Y:S02]  /*40f0*/  DFMA R46, R52.reuse, UR20, R46 ;  /* 0x00000014342e7c2b */ /* 0x040fe4000800002e */
[----:B------:R-:W-:Y:S02]  /*4100*/  DFMA R50, R52, R6, R50 ;  /* 0x000000063432722b */ /* 0x000fe40000000032 */
[C---:B------:R-:W-:Y:S02]  /*4110*/  DFMA R40, R54.reuse, UR18, R40 ;  /* 0x0000001236287c2b */ /* 0x040fe40008000028 */
[C---:B0-----:R-:W-:Y:S02]  /*4120*/  DFMA R36, R54.reuse, UR40, R36 ;  /* 0x0000002836247c2b */ /* 0x041fe40008000024 */
[----:B------:R-:W-:-:S02]  /*4130*/  DFMA R26, R54, UR42, R26 ;  /* 0x0000002a361a7c2b */ /* 0x000fc4000800001a */
[C---:B--2---:R-:W-:Y:S02]  /*4140*/  DFMA R38, R54.reuse, UR12, R38 ;  /* 0x0000000c36267c2b */ /* 0x044fe40008000026 */
[C---:B------:R-:W-:Y:S02]  /*4150*/  DFMA R48, R54.reuse, UR14, R48 ;  /* 0x0000000e36307c2b */ /* 0x040fe40008000030 */
[C---:B----4-:R-:W-:Y:S02]  /*4160*/  DFMA R44, R54.reuse, UR4, R44 ;  /* 0x00000004362c7c2b */ /* 0x050fe4000800002c */
[C---:B------:R-:W-:Y:S02]  /*4170*/  DFMA R46, R54.reuse, UR6, R46 ;  /* 0x00000006362e7c2b */ /* 0x040fe4000800002e */
[----:B------:R-:W-:Y:S02]  /*4180*/  DFMA R50, R54, R8, R50 ;  /* 0x000000083632722b */ /* 0x000fe40000000032 */
[----:B------:R-:W-:-:S02]  /*4190*/  DFMA R40, R56, UR44, R40 ;  /* 0x0000002c38287c2b */ /* 0x000fc40008000028 */
[C---:B------:R-:W-:Y:S02]  /*41a0*/  DFMA R36, R56.reuse, UR46, R36 ;  /* 0x0000002e38247c2b */ /* 0x040fe40008000024 */
[C---:B---3--:R-:W-:Y:S02]  /*41b0*/  DFMA R26, R56.reuse, UR48, R26 ;  /* 0x00000030381a7c2b */ /* 0x048fe4000800001a */
[C---:B------:R-:W-:Y:S02]  /*41c0*/  DFMA R38, R56.reuse, UR50, R38 ;  /* 0x0000003238267c2b */ /* 0x040fe40008000026 */
[C---:B-1----:R-:W-:Y:S02]  /*41d0*/  DFMA R48, R56.reuse, UR8, R48 ;  /* 0x0000000838307c2b */ /* 0x042fe40008000030 */
[C---:B------:R-:W-:Y:S02]  /*41e0*/  DFMA R44, R56.reuse, UR10, R44 ;  /* 0x0000000a382c7c2b */ /* 0x040fe4000800002c */
[----:B------:R-:W-:-:S02]  /*41f0*/  DFMA R46, R56, UR16, R46 ;  /* 0x00000010382e7c2b */ /* 0x000fc4000800002e */
        /* <DEDUP_REMOVED lines=14> */
[----:B------:R-:W-:Y:S01]  /*42e0*/  IMAD R0, R4, -0x50, R5 ;  /* 0xffffffb004007824 */ /* 0x000fe200078e0205 */
[----:B------:R-:W1:Y:S04]  /*42f0*/  LDCU.128 UR4, c[0x3][0x10] ;  /* 0x00c00200ff0477ac */ /* 0x000e680008000c00 */
[----:B0-----:R-:W1:Y:S01]  /*4300*/  LDS.64 R46, [R0] ;  /* 0x00000000002e7984 */ /* 0x001e620000000a00 */
[----:B------:R-:W0:Y:S03]  /*4310*/  LDCU.128 UR52, c[0x3][0x60] ;  /* 0x00c00c00ff3477ac */ /* 0x000e260008000c00 */
[----:B------:R-:W0:Y:S01]  /*4320*/  LDS.64 R32, [R0+0x58] ;  /* 0x0000580000207984 */ /* 0x000e220000000a00 */
[----:B------:R-:W2:Y:S03]  /*4330*/  LDCU.128 UR8, c[0x3][0x70] ;  /* 0x00c00e00ff0877ac */ /* 0x000ea60008000c00 */
[----:B------:R-:W3:Y:S01]  /*4340*/  LDS.64 R26, [R0+0xb0] ;  /* 0x0000b000001a7984 */ /* 0x000ee20000000a00 */
[----:B------:R-:W4:Y:S03]  /*4350*/  LDCU.128 UR60, c[0x3][0x20] ;  /* 0x00c00400ff3c77ac */ /* 0x000f260008000c00 */
[----:B------:R-:W5:Y:S01]  /*4360*/  LDS.64 R44, [R0+0x108] ;  /* 0x00010800002c7984 */ /* 0x000f620000000a00 */
[----:B------:R-:W2:Y:S03]  /*4370*/  LDCU.128 UR12, c[0x3][0x110] ;  /* 0x00c02200ff0c77ac */ /* 0x000ea60008000c00 */
[----:B------:R-:W5:Y:S01]  /*4380*/  LDS.64 R42, [R0+0x160] ;  /* 0x00016000002a7984 */ /* 0x000f620000000a00 */
[----:B------:R-:W3:Y:S03]  /*4390*/  LDCU.128 UR20, c[0x3][0xc0] ;  /* 0x00c01800ff1477ac */ /* 0x000ee60008000c00 */
[----:B------:R-:W5:Y:S01]  /*43a0*/  LDS.64 R40, [R0+0x1b8] ;  /* 0x0001b80000287984 */ /* 0x000f620000000a00 */
[----:B------:R-:W4:Y:S03]  /*43b0*/  LDCU.128 UR40, c[0x3][0x1c0] ;  /* 0x00c03800ff2877ac */ /* 0x000f260008000c00 */
[----:B------:R-:W5:Y:S01]  /*43c0*/  LDS.64 R38, [R0+0x210] ;  /* 0x0002100000267984 */ /* 0x000f620000000a00 */
[----:B------:R-:W3:Y:S03]  /*43d0*/  LDCU.128 UR16, c[0x3][0xd0] ;  /* 0x00c01a00ff1077ac */ /* 0x000ee60008000c00 */
[----:B------:R-:W5:Y:S01]  /*43e0*/  LDS.64 R36, [R0+0x268] ;  /* 0x0002680000247984 */ /* 0x000f620000000a00 */
[----:B------:R-:W5:Y:S01]  /*43f0*/  LDCU.128 UR48, c[0x3][0x180] ;  /* 0x00c03000ff3077ac */ /* 0x000f620008000c00 */
[----:B--2---:R-:W-:Y:S01]  /*4400*/  UMOV UR30, UR14 ;  /* 0x0000000e001e7c82 */ /* 0x004fe20008000000 */
[----:B------:R-:W-:Y:S01]  /*4410*/  UMOV UR31, UR15 ;  /* 0x0000000f001f7c82 */ /* 0x000fe20008000000 */
[----:B------:R-:W-:Y:S01]  /*4420*/  UMOV UR26, UR12 ;  /* 0x0000000c001a7c82 */ /* 0x000fe20008000000 */
[----:B------:R-:W-:Y:S01]  /*4430*/  UMOV UR27, UR13 ;  /* 0x0000000d001b7c82 */ /* 0x000fe20008000000 */
[----:B------:R-:W2:Y:S01]  /*4440*/  LDCU.128 UR12, c[0x3][0x170] ;  /* 0x00c02e00ff0c77ac */ /* 0x000ea20008000c00 */
[C---:B-1----:R-:W-:Y:S01]  /*4450*/  DFMA R4, R46.reuse, UR4, RZ ;  /* 0x000000042e047c2b */ /* 0x042fe200080000ff */
[----:B----4-:R-:W-:Y:S01]  /*4460*/  UMOV UR34, UR42 ;  /* 0x0000002a00227c82 */ /* 0x010fe20008000000 */
[C---:B------:R-:W-:Y:S01]  /*4470*/  DFMA R6, R46.reuse, UR6, RZ ;  /* 0x000000062e067c2b */ /* 0x040fe200080000ff */
[----:B------:R-:W1:Y:S01]  /*4480*/  LDCU.128 UR4, c[0x3][0x120] ;  /* 0x00c02400ff0477ac */ /* 0x000e620008000c00 */
[----:B------:R-:W-:Y:S01]  /*4490*/  DFMA R8, R46, UR60, RZ ;  /* 0x0000003c2e087c2b */ /* 0x000fe200080000ff */
[----:B------:R-:W-:-:S03]  /*44a0*/  UMOV UR35, UR43 ;  /* 0x0000002b00237c82 */ /* 0x000fc60008000000 */
[C---:B0-----:R-:W-:Y:S01]  /*44b0*/  DFMA R4, R32.reuse, UR54, R4 ;  /* 0x0000003620047c2b */ /* 0x041fe20008000004 */
[----:B------:R-:W-:Y:S01]  /*44c0*/  UMOV UR38, UR40 ;  /* 0x0000002800267c82 */ /* 0x000fe20008000000 */
[C---:B------:R-:W-:Y:S01]  /*44d0*/  DFMA R6, R32.reuse, UR8, R6 ;  /* 0x0000000820067c2b */ /* 0x040fe20008000006 */
[----:B------:R-:W-:Y:S01]  /*44e0*/  UMOV UR39, UR41 ;  /* 0x0000002900277c82 */ /* 0x000fe20008000000 */
[----:B------:R-:W-:Y:S01]  /*44f0*/  DFMA R10, R32, UR10, R8 ;  /* 0x0000000a200a7c2b */ /* 0x000fe20008000008 */
[----:B------:R-:W0:Y:S01]  /*4500*/  LDCU.128 UR40, c[0x3][0x270] ;  /* 0x00c04e00ff2877ac */ /* 0x000e220008000c00 */
[----:B------:R-:W4:Y:S02]  /*4510*/  LDS.64 R8, [R0+0x2c0] ;  /* 0x0002c00000087984 */ /* 0x000f240000000a00 */
[C---:B---3--:R-:W-:Y:S01]  /*4520*/  DFMA R4, R26.reuse, UR20, R4 ;  /* 0x000000141a047c2b */ /* 0x048fe20008000004 */
[----:B------:R-:W3:Y:S01]  /*4530*/  LDCU.128 UR8, c[0x3][0x1d0] ;  /* 0x00c03a00ff0877ac */ /* 0x000ee20008000c00 */
[----:B------:R-:W-:-:S02]  /*4540*/  DFMA R6, R26, UR22, R6 ;  /* 0x000000161a067c2b */ /* 0x000fc40008000006 */
[----:B------:R-:W-:Y:S01]  /*4550*/  DFMA R34, R26, UR16, R10 ;  /* 0x000000101a227c2b */ /* 0x000fe2000800000a */
[----:B------:R-:W3:Y:S01]  /*4560*/  LDCU.128 UR20, c[0x3][0x220] ;  /* 0x00c04400ff1477ac */ /* 0x000ee20008000c00 */
[----:B------:R-:W4:Y:S02]  /*4570*/  LDS.64 R10, [R0+0x318] ;  /* 0x00031800000a7984 */ /* 0x000f240000000a00 */
[C---:B-----5:R-:W-:Y:S01]  /*4580*/  DFMA R4, R44.reuse, UR30, R4 ;  /* 0x0000001e2c047c2b */ /* 0x060fe20008000004 */
[----:B------:R-:W5:Y:S01]  /*4590*/  LDCU.128 UR44, c[0x3][0x320] ;  /* 0x00c06400ff2c77ac */ /* 0x000f620008000c00 */
[C---:B-1----:R-:W-:Y:S02]  /*45a0*/  DFMA R14, R44.reuse, UR4, R6 ;  /* 0x000000042c0e7c2b */ /* 0x042fe40008000006 */
[----:B------:R-:W-:Y:S01]  /*45b0*/  DFMA R34, R44, UR6, R34 ;  /* 0x000000062c227c2b */ /* 0x000fe20008000022 */
[----:B------:R-:W1:Y:S03]  /*45c0*/  LDCU.128 UR4, c[0x3][0x280] ;  /* 0x00c05000ff0477ac */ /* 0x000e660008000c00 */
[C---:B--2---:R-:W-:Y:S01]  /*45d0*/  DFMA R6, R42.reuse, UR12, R4 ;  /* 0x0000000c2a067c2b */ /* 0x044fe20008000004 */
[----:B0-----:R-:W-:Y:S01]  /*45e0*/  UMOV UR16, UR42 ;  /* 0x0000002a00107c82 */ /* 0x001fe20008000000 */
[----:B------:R-:W-:Y:S01]  /*45f0*/  DFMA R14, R42, UR14, R14 ;  /* 0x0000000e2a0e7c2b */ /* 0x000fe2000800000e */
[----:B------:R-:W-:Y:S01]  /*4600*/  UMOV UR17, UR43 ;  /* 0x0000002b00117c82 */ /* 0x000fe20008000000 */
[----:B------:R-:W-:Y:S01]  /*4610*/  UMOV UR30, UR40 ;  /* 0x00000028001e7c82 */ /* 0x000fe20008000000 */
[----:B------:R-:W-:Y:S01]  /*4620*/  UMOV UR31, UR41 ;  /* 0x00000029001f7c82 */ /* 0x000fe20008000000 */
[----:B------:R-:W0:Y:S01]  /*4630*/  LDCU.128 UR40, c[0x3][0x230] ;  /* 0x00c04600ff2877ac */ /* 0x000e220008000c00 */
[----:B------:R-:W2:Y:S01]  /*4640*/  LDS.64 R4, [R0+0x370] ;  /* 0x0003700000047984 */ /* 0x000ea20000000a00 */
[----:B------:R-:W-:-:S02]  /*4650*/  DFMA R6, R40, UR34, R6 ;  /* 0x0000002228067c2b */ /* 0x000fc40008000006 */
[----:B---3--:R-:W-:Y:S01]  /*4660*/  DFMA R14, R40, UR8, R14 ;  /* 0x00000008280e7c2b */ /* 0x008fe2000800000e */
[----:B------:R-:W4:Y:S01]  /*4670*/  LDCU.128 UR12, c[0x3][0x2d0] ;  /* 0x00c05a00ff0c77ac */ /* 0x000f220008000c00 */
[----:B------:R-:W-:Y:S01]  /*4680*/  DFMA R34, R42, UR48, R34 ;  /* 0x000000302a227c2b */ /* 0x000fe20008000022 */
[----:B------:R-:W3:Y:S03]  /*4690*/  LDCU.128 UR64, c[0x3][0x30] ;  /* 0x00c00600ff4077ac */ /* 0x000ee60008000c00 */
[C---:B------:R-:W-:Y:S02]  /*46a0*/  DFMA R6, R38.reuse, UR20, R6 ;  /* 0x0000001426067c2b */ /* 0x040fe40008000006 */
[----:B------:R-:W-:Y:S01]  /*46b0*/  DFMA R14, R38, UR22, R14 ;  /* 0x00000016260e7c2b */ /* 0x000fe2000800000e */
[----:B------:R-:W5:Y:S01]  /*46c0*/  LDCU.128 UR20, c[0x3][0x2e0] ;  /* 0x00c05c00ff1477ac */ /* 0x000f620008000c00 */
[----:B------:R-:W-:Y:S01]  /*46d0*/  DFMA R34, R40, UR10, R34 ;  /* 0x0000000a28227c2b */ /* 0x000fe20008000022 */
[----:B------:R-:W5:Y:S03]  /*46e0*/  LDCU.128 UR8, c[0x3][0x330] ;  /* 0x00c06600ff0877ac */ /* 0x000f660008000c00 */
[----:B------:R-:W-:-:S02]  /*46f0*/  DFMA R6, R36, UR16, R6 ;  /* 0x0000001024067c2b */ /* 0x000fc40008000006 */
[----:B-1----:R-:W-:Y:S01]  /*4700*/  DFMA R14, R36, UR4, R14 ;  /* 0x00000004240e7c2b */ /* 0x002fe2000800000e */
[----:B------:R-:W2:Y:S01]  /*4710*/  LDCU.128 UR68, c[0x3][0x380] ;  /* 0x00c07000ff4477ac */ /* 0x000ea20008000c00 */
[----:B0-----:R-:W-:Y:S01]  /*4720*/  DFMA R34, R38, UR40, R34 ;  /* 0x0000002826227c2b */ /* 0x001fe20008000022 */
[----:B------:R-:W0:Y:S03]  /*4730*/  LDCU.128 UR56, c[0x3][0x90] ;  /* 0x00c01200ff3877ac */ /* 0x000e260008000c00 */
[C---:B----4-:R-:W-:Y:S02]  /*4740*/  DFMA R6, R8.reuse, UR12, R6 ;  /* 0x0000000c08067c2b */ /* 0x050fe40008000006 */
[----:B------:R-:W-:Y:S01]  /*4750*/  DFMA R14, R8, UR14, R14 ;  /* 0x0000000e080e7c2b */ /* 0x000fe2000800000e */
[----:B------:R-:W1:Y:S01]  /*4760*/  LDCU.128 UR12, c[0x3][0x390] ;  /* 0x00c07200ff0c77ac */ /* 0x000e620008000c00 */
[----:B------:R-:W-:-:S02]  /*4770*/  DFMA R48, R36, UR6, R34 ;  /* 0x0000000624307c2b */ /* 0x000fc40008000022 */
[----:B---3--:R-:W-:Y:S01]  /*4780*/  DFMA R60, R46, UR64, RZ ;  /* 0x000000402e3c7c2b */ /* 0x008fe200080000ff */
[----:B------:R-:W3:Y:S01]  /*4790*/  LDCU.128 UR4, c[0x3][0x80] ;  /* 0x00c01000ff0477ac */ /* 0x000ee20008000c00 */
[C---:B-----5:R-:W-:Y:S02]  /*47a0*/  DFMA R6, R10.reuse, UR46, R6 ;  /* 0x0000002e0a067c2b */ /* 0x060fe40008000006 */
[----:B------:R-:W-:Y:S01]  /*47b0*/  DFMA R34, R10, UR8, R14 ;  /* 0x000000080a227c2b */ /* 0x000fe2000800000e */
[----:B------:R-:W4:Y:S01]  /*47c0*/  LDCU.128 UR72, c[0x3][0x190] ;  /* 0x00c03200ff4877ac */ /* 0x000f220008000c00 */
[----:B------:R-:W-:Y:S02]  /*47d0*/  DFMA R48, R8, UR20, R48 ;  /* 0x0000001408307c2b */ /* 0x000fe40008000030 */
[----:B------:R-:W-:Y:S01]  /*47e0*/  DFMA R14, R46, UR62, RZ ;  /* 0x0000003e2e0e7c2b */ /* 0x000fe200080000ff */
[----:B------:R-:W5:Y:S01]  /*47f0*/  LDCU.128 UR60, c[0x3][0xe0] ;  /* 0x00c01c00ff3c77ac */ /* 0x000f620008000c00 */
[----:B--2---:R-:W-:-:S02]  /*4800*/  DFMA R50, R4, UR68, R6 ;  /* 0x0000004404327c2b */ /* 0x004fc40008000006 */
[----:B------:R-:W-:Y:S01]  /*4810*/  DFMA R58, R4, UR70, R34 ;  /* 0x00000046043a7c2b */ /* 0x000fe20008000022 */
[----:B------:R-:W2:Y:S01]  /*4820*/  LDCU.128 UR68, c[0x3][0x1e0] ;  /* 0x00c03c00ff4477ac */ /* 0x000ea20008000c00 */
[----:B------:R-:W-:Y:S02]  /*4830*/  DFMA R6, R10, UR10, R48 ;  /* 0x0000000a0a067c2b */ /* 0x000fe40008000030 */
[----:B------:R-:W-:Y:S01]  /*4840*/  DFMA R34, R46, UR66, RZ ;  /* 0x000000422e227c2b */ /* 0x000fe200080000ff */
[----:B------:R-:W4:Y:S01]  /*4850*/  LDCU.128 UR8, c[0x3][0x40] ;  /* 0x00c00800ff0877ac */ /* 0x000f220008000c00 */
[----:B------:R2:W-:Y:S01]  /*4860*/  STS.64 [R0+0xb0], R50 ;  /* 0x0000b03200007388 */ /* 0x0005e20000000a00 */
[C---:B---3--:R-:W-:Y:S01]  /*4870*/  DFMA R48, R32.reuse, UR4, R14 ;  /* 0x0000000420307c2b */ /* 0x048fe2000800000e */
[----:B------:R-:W3:Y:S01]  /*4880*/  LDCU.128 UR64, c[0x3][0x130] ;  /* 0x00c02600ff4077ac */ /* 0x000ee20008000c00 */
[C---:B------:R-:W-:Y:S01]  /*4890*/  DFMA R14, R32.reuse, UR6, R60 ;  /* 0x00000006200e7c2b */ /* 0x040fe2000800003c */
[----:B------:R-:W-:Y:S02]  /*48a0*/  STS.64 [R0+0x108], R58 ;  /* 0x0001083a00007388 */ /* 0x000fe40000000a00 */
[----:B0-----:R-:W-:Y:S01]  /*48b0*/  DFMA R34, R32, UR56, R34 ;  /* 0x0000003820227c2b */ /* 0x001fe20008000022 */
[----:B------:R-:W0:Y:S01]  /*48c0*/  LDCU.128 UR4, c[0x3][0x140] ;  /* 0x00c02800ff0477ac */ /* 0x000e220008000c00 */
[----:B-1----:R-:W-:-:S02]  /*48d0*/  DFMA R60, R4, UR12, R6 ;  /* 0x0000000c043c7c2b */ /* 0x002fc40008000006 */
[C---:B------:R-:W-:Y:S01]  /*48e0*/  DFMA R48, R26.reuse, UR18, R48 ;  /* 0x000000121a307c2b */ /* 0x040fe20008000030 */
[----:B------:R-:W1:Y:S01]  /*48f0*/  LDCU.128 UR16, c[0x3][0xf0] ;  /* 0x00c01e00ff1077ac */ /* 0x000e620008000c00 */
[C---:B-----5:R-:W-:Y:S02]  /*4900*/  DFMA R14, R26.reuse, UR60, R14 ;  /* 0x0000003c1a0e7c2b */ /* 0x060fe4000800000e */
[----:B------:R-:W-:Y:S01]  /*4910*/  DFMA R34, R26, UR62, R34 ;  /* 0x0000003e1a227c2b */ /* 0x000fe20008000022 */
[----:B------:R0:W-:Y:S01]  /*4920*/  STS.64 [R0+0x160], R60 ;  /* 0x0001603c00007388 */ /* 0x0001e20000000a00 */
[----:B------:R-:W5:Y:S01]  /*4930*/  LDCU.128 UR60, c[0x3][0x1f0] ;  /* 0x00c03e00ff3c77ac */ /* 0x000f620008000c00 */
[C---:B----4-:R-:W-:Y:S02]  /*4940*/  DFMA R6, R46.reuse, UR8, RZ ;  /* 0x000000082e067c2b */ /* 0x050fe400080000ff */
[----:B--2---:R-:W-:Y:S01]  /*4950*/  DFMA R50, R46, UR10, RZ ;  /* 0x0000000a2e327c2b */ /* 0x004fe200080000ff */
[----:B------:R-:W2:Y:S01]  /*4960*/  LDCU.64 UR8, c[0x3][0x8] ;  /* 0x00c00100ff0877ac */ /* 0x000ea20008000a00 */
[----:B---3--:R-:W-:-:S02]  /*4970*/  DFMA R48, R44, UR64, R48 ;  /* 0x000000402c307c2b */ /* 0x008fc40008000030 */
[----:B------:R-:W-:Y:S01]  /*4980*/  DFMA R14, R44, UR66, R14 ;  /* 0x000000422c0e7c2b */ /* 0x000fe2000800000e */
[----:B------:R-:W3:Y:S01]  /*4990*/  LDCU.128 UR64, c[0x3][0x290] ;  /* 0x00c05200ff4077ac */ /* 0x000ee20008000c00 */
[----:B------:R-:W-:Y:S02]  /*49a0*/  DFMA R6, R32, UR58, R6 ;  /* 0x0000003a20067c2b */ /* 0x000fe40008000006 */
[----:B0-----:R-:W-:Y:S01]  /*49b0*/  DFMA R60, R44, UR4, R34 ;  /* 0x000000042c3c7c2b */ /* 0x001fe20008000022 */
[----:B------:R-:W0:Y:S01]  /*49c0*/  LDCU.128 UR56, c[0x3][0x1a0] ;  /* 0x00c03400ff3877ac */ /* 0x000e220008000c00 */
[C---:B------:R-:W-:Y:S02]  /*49d0*/  DFMA R34, R42.reuse, UR50, R48 ;  /* 0x000000322a227c2b */ /* 0x040fe40008000030 */
[----:B------:R-:W-:Y:S01]  /*49e0*/  DFMA R14, R42, UR72, R14 ;  /* 0x000000482a0e7c2b */ /* 0x000fe2000800000e */
[----:B------:R-:W4:Y:S01]  /*49f0*/  LDCU.128 UR48, c[0x3][0x240] ;  /* 0x00c04800ff3077ac */ /* 0x000f220008000c00 */
[----:B-1----:R-:W-:-:S02]  /*4a00*/  DFMA R6, R26, UR16, R6 ;  /* 0x000000101a067c2b */ /* 0x002fc40008000006 */
[----:B------:R-:W-:Y:S01]  /*4a10*/  DFMA R60, R42, UR74, R60 ;  /* 0x0000004a2a3c7c2b */ /* 0x000fe2000800003c */
[----:B------:R-:W1:Y:S01]  /*4a20*/  LDCU.64 UR34, c[0x3][0x58] ;  /* 0x00c00b00ff2277ac */ /* 0x000e620008000a00 */
[C---:B------:R-:W-:Y:S02]  /*4a30*/  DFMA R34, R40.reuse, UR68, R34 ;  /* 0x0000004428227c2b */ /* 0x040fe40008000022 */
[----:B------:R-:W-:Y:S01]  /*4a40*/  DFMA R14, R40, UR70, R14 ;  /* 0x00000046280e7c2b */ /* 0x000fe2000800000e */
[----:B------:R-:W2:Y:S01]  /*4a50*/  LDCU.128 UR68, c[0x3][0x2f0] ;  /* 0x00c05e00ff4477ac */ /* 0x000ea20008000c00 */
[----:B------:R-:W-:Y:S02]  /*4a60*/  DFMA R58, R44, UR6, R6 ;  /* 0x000000062c3a7c2b */ /* 0x000fe40008000006 */
[----:B-----5:R-:W-:Y:S01]  /*4a70*/  DFMA R60, R40, UR60, R60 ;  /* 0x0000003c283c7c2b */ /* 0x020fe2000800003c */
[----:B------:R-:W5:Y:S01]  /*4a80*/  LDCU.128 UR4, c[0x3][0x250] ;  /* 0x00c04a00ff0477ac */ /* 0x000f620008000c00 */
[----:B------:R-:W-:Y:S01]  /*4a90*/  DFMA R34, R38, UR42, R34 ;  /* 0x0000002a26227c2b */ /* 0x000fe20008000022 */
[----:B------:R-:W1:Y:S03]  /*4aa0*/  LDCU.128 UR40, c[0x3][0x340] ;  /* 0x00c06800ff2877ac */ /* 0x000e660008000c00 */
[----:B0-----:R-:W-:-:S02]  /*4ab0*/  DFMA R58, R42, UR56, R58 ;  /* 0x000000382a3a7c2b */ /* 0x001fc4000800003a */
[----:B----4-:R-:W-:Y:S01]  /*4ac0*/  DFMA R14, R38, UR48, R14 ;  /* 0x00000030260e7c2b */ /* 0x010fe2000800000e */
[----:B------:R-:W0:Y:S01]  /*4ad0*/  LDCU.128 UR72, c[0x3][0x2a0] ;  /* 0x00c05400ff4877ac */ /* 0x000e220008000c00 */
[----:B---3--:R-:W-:Y:S02]  /*4ae0*/  DFMA R34, R36, UR64, R34 ;  /* 0x0000004024227c2b */ /* 0x008fe40008000022 */
[----:B------:R-:W-:Y:S01]  /*4af0*/  DFMA R60, R38, UR50, R60 ;  /* 0x00000032263c7c2b */ /* 0x000fe2000800003c */
[----:B------:R-:W3:Y:S01]  /*4b00*/  LDCU.64 UR16, c[0x3][0xb8] ;  /* 0x00c01700ff1077ac */ /* 0x000ee20008000a00 */
[----:B------:R-:W-:Y:S02]  /*4b10*/  DFMA R58, R40, UR62, R58 ;  /* 0x0000003e283a7c2b */ /* 0x000fe4000800003a */
[----:B------:R-:W-:Y:S01]  /*4b20*/  DFMA R14, R36, UR66, R14 ;  /* 0x00000042240e7c2b */ /* 0x000fe2000800000e */
[----:B------:R-:W4:Y:S01]  /*4b30*/  LDCU.128 UR60, c[0x3][0x3a0] ;  /* 0x00c07400ff3c77ac */ /* 0x000f220008000c00 */
[----:B------:R-:W-:Y:S01]  /*4b40*/  DFMA R34, R8, UR22, R34 ;  /* 0x0000001608227c2b */ /* 0x000fe20008000022 */
[----:B------:R-:W3:Y:S03]  /*4b50*/  LDCU.128 UR20, c[0x3][0x300] ;  /* 0x00c06000ff1477ac */ /* 0x000ee60008000c00 */
[----:B-----5:R-:W-:-:S02]  /*4b60*/  DFMA R58, R38, UR4, R58 ;  /* 0x00000004263a7c2b */ /* 0x020fc4000800003a */
[----:B--2---:R-:W-:Y:S01]  /*4b70*/  DFMA R14, R8, UR68, R14 ;  /* 0x00000044080e7c2b */ /* 0x004fe2000800000e */
[----:B------:R-:W2:Y:S01]  /*4b80*/  LDCU.64 UR4, c[0x3][0x50] ;  /* 0x00c00a00ff0477ac */ /* 0x000ea20008000a00 */
[----:B-1----:R-:W-:Y:S02]  /*4b90*/  DFMA R34, R10, UR40, R34 ;  /* 0x000000280a227c2b */ /* 0x002fe40008000022 */
[C---:B0-----:R-:W-:Y:S01]  /*4ba0*/  DFMA R60, R36.reuse, UR72, R60 ;  /* 0x00000048243c7c2b */ /* 0x041fe2000800003c */
[----:B------:R-:W0:Y:S01]  /*4bb0*/  LDCU.128 UR48, c[0x3][0x350] ;  /* 0x00c06a00ff3077ac */ /* 0x000e220008000c00 */
[----:B------:R-:W-:Y:S02]  /*4bc0*/  DFMA R58, R36, UR74, R58 ;  /* 0x0000004a243a7c2b */ /* 0x000fe4000800003a */
[----:B------:R-:W-:Y:S01]  /*4bd0*/  DFMA R14, R10, UR42, R14 ;  /* 0x0000002a0a0e7c2b */ /* 0x000fe2000800000e */
[----:B------:R-:W1:Y:S01]  /*4be0*/  LDCU.128 UR40, c[0x3][0xa0] ;  /* 0x00c01400ff2877ac */ /* 0x000e620008000c00 */
[----:B------:R-:W-:-:S02]  /*4bf0*/  DFMA R34, R4, UR14, R34 ;  /* 0x0000000e04227c2b */ /* 0x000fc40008000022 */
[C---:B------:R-:W-:Y:S01]  /*4c00*/  DFMA R60, R8.reuse, UR70, R60 ;  /* 0x00000046083c7c2b */ /* 0x040fe2000800003c */
[----:B------:R-:W5:Y:S01]  /*4c10*/  LDCU.128 UR12, c[0x3][0x3b0] ;  /* 0x00c07600ff0c77ac */ /* 0x000f620008000c00 */
[----:B---3--:R-:W-:Y:S02]  /*4c20*/  DFMA R58, R8, UR20, R58 ;  /* 0x00000014083a7c2b */ /* 0x008fe4000800003a */
[----:B----4-:R-:W-:Y:S01]  /*4c30*/  DFMA R14, R4, UR60, R14 ;  /* 0x0000003c040e7c2b */ /* 0x010fe2000800000e */
[----:B------:R3:W-:Y:S01]  /*4c40*/  STS.64 [R0+0x1b8], R34 ;  /* 0x0001b82200007388 */ /* 0x0007e20000000a00 */
[----:B--2---:R-:W-:Y:S01]  /*4c50*/  DFMA R6, R46, UR4, RZ ;  /* 0x000000042e067c2b */ /* 0x004fe200080000ff */
[----:B------:R-:W2:Y:S03]  /*4c60*/  LDCU.64 UR4, c[0x3][0x100] ;  /* 0x00c02000ff0477ac */ /* 0x000ea60008000a00 */
[C---:B0-----:R-:W-:Y:S01]  /*4c70*/  DFMA R58, R10.reuse, UR50, R58 ;  /* 0x000000320a3a7c2b */ /* 0x041fe2000800003a */
[----:B------:R0:W-:Y:S01]  /*4c80*/  STS.64 [R0+0x210], R14 ;  /* 0x0002100e00007388 */ /* 0x0001e20000000a00 */
[----:B------:R-:W4:Y:S01]  /*4c90*/  LDCU.64 UR20, c[0x3][0x1b0] ;  /* 0x00c03600ff1477ac */ /* 0x000f220008000a00 */
[----:B------:R-:W-:-:S02]  /*4ca0*/  DFMA R60, R10, UR48, R60 ;  /* 0x000000300a3c7c2b */ /* 0x000fc4000800003c */
[C---:B-1----:R-:W-:Y:S01]  /*4cb0*/  DFMA R6, R32.reuse, UR42, R6 ;  /* 0x0000002a20067c2b */ /* 0x042fe20008000006 */
[----:B---3--:R-:W-:Y:S01]  /*4cc0*/  IMAD.U32 R34, RZ, RZ, UR52 ;  /* 0x00000034ff227e24 */ /* 0x008fe2000f8e00ff */
[----:B------:R-:W-:Y:S01]  /*4cd0*/  MOV R35, UR53 ;  /* 0x0000003500237c02 */ /* 0x000fe20008000f00 */
[----:B------:R-:W-:Y:S02]  /*4ce0*/  DFMA R50, R32, UR40, R50 ;  /* 0x0000002820327c2b */ /* 0x000fe40008000032 */
[----:B-----5:R-:W-:Y:S01]  /*4cf0*/  DFMA R58, R4, UR12, R58 ;  /* 0x0000000c043a7c2b */ /* 0x020fe2000800003a */
[----:B------:R-:W1:Y:S01]  /*4d00*/  LDCU.64 UR12, c[0x3][0x218] ;  /* 0x00c04300ff0c77ac */ /* 0x000e620008000a00 */
[----:B0-----:R-:W-:Y:S01]  /*4d10*/  MOV R14, UR8 ;  /* 0x00000008000e7c02 */ /* 0x001fe20008000f00 */
[----:B------:R-:W-:Y:S01]  /*4d20*/  IMAD.U32 R15, RZ, RZ, UR9 ;  /* 0x00000009ff0f7e24 */ /* 0x000fe2000f8e00ff */
[C---:B--2---:R-:W-:Y:S01]  /*4d30*/  DFMA R6, R26.reuse, UR4, R6 ;  /* 0x000000041a067c2b */ /* 0x044fe20008000006 */
[----:B------:R-:W0:Y:S01]  /*4d40*/  LDCU.128 UR8, c[0x3][0x150] ;  /* 0x00c02a00ff0877ac */ /* 0x000e220008000c00 */
[----:B------:R-:W-:Y:S01]  /*4d50*/  DFMA R50, R26, UR18, R50 ;  /* 0x000000121a327c2b */ /* 0x000fe20008000032 */
[----:B------:R2:W-:Y:S01]  /*4d60*/  STS.64 [R0+0x2c0], R58 ;  /* 0x0002c03a00007388 */ /* 0x0005e20000000a00 */
[----:B------:R-:W-:Y:S01]  /*4d70*/  DFMA R60, R4, UR62, R60 ;  /* 0x0000003e043c7c2b */ /* 0x000fe2000800003c */
[----:B------:R-:W3:Y:S01]  /*4d80*/  LDCU.64 UR4, c[0x3][0x168] ;  /* 0x00c02d00ff0477ac */ /* 0x000ee20008000a00 */
[----:B------:R-:W-:-:S02]  /*4d90*/  DFMA R48, R46, R14, RZ ;  /* 0x0000000e2e30722b */ /* 0x000fc400000000ff */
[----:B------:R-:W-:Y:S01]  /*4da0*/  DFMA R46, R46, UR24, RZ ;  /* 0x000000182e2e7c2b */ /* 0x000fe200080000ff */
[----:B------:R-:W5:Y:S02]  /*4db0*/  LDCU.64 UR18, c[0x3][0x2b0] ;  /* 0x00c05600ff1277ac */ /* 0x000f640008000a00 */
[----:B------:R2:W-:Y:S03]  /*4dc0*/  STS.64 [R0+0x268], R60 ;  /* 0x0002683c00007388 */ /* 0x0005e60000000a00 */
[C---:B------:R-:W-:Y:S02]  /*4dd0*/  DFMA R48, R32.reuse, R34, R48 ;  /* 0x000000222030722b */ /* 0x040fe40000000030 */
[----:B------:R-:W-:Y:S01]  /*4de0*/  DFMA R46, R32, UR34, R46 ;  /* 0x00000022202e7c2b */ /* 0x000fe2000800002e */
[----:B------:R-:W1:Y:S01]  /*4df0*/  LDCU.64 UR34, c[0x3][0x108] ;  /* 0x00c02100ff2277ac */ /* 0x000e620008000a00 */
[----:B------:R-:W-:Y:S01]  /*4e00*/  IMAD.U32 R32, RZ, RZ, UR16 ;  /* 0x00000010ff207e24 */ /* 0x000fe2000f8e00ff */
[C---:B0-----:R-:W-:Y:S01]  /*4e10*/  DFMA R50, R44.reuse, UR8, R50 ;  /* 0x000000082c327c2b */ /* 0x041fe20008000032 */
[----:B------:R-:W-:Y:S01]  /*4e20*/  IMAD.U32 R33, RZ, RZ, UR17 ;  /* 0x00000011ff217e24 */ /* 0x000fe2000f8e00ff */
[----:B------:R-:W0:Y:S01]  /*4e30*/  LDCU.64 UR16, c[0x3][0x200] ;  /* 0x00c04000ff1077ac */ /* 0x000e220008000a00 */
[----:B------:R-:W-:-:S02]  /*4e40*/  DFMA R6, R44, UR10, R6 ;  /* 0x0000000a2c067c2b */ /* 0x000fc40008000006 */
[C---:B------:R-:W-:Y:S01]  /*4e50*/  DFMA R46, R26.reuse, UR28, R46 ;  /* 0x0000001c1a2e7c2b */ /* 0x040fe2000800002e */
[----:B------:R-:W2:Y:S01]  /*4e60*/  LDCU.128 UR8, c[0x3][0x2c0] ;  /* 0x00c05800ff0877ac */ /* 0x000ea20008000c00 */
[----:B------:R-:W-:Y:S02]  /*4e70*/  DFMA R26, R26, R32, R48 ;  /* 0x000000201a1a722b */ /* 0x000fe40000000030 */
[C---:B------:R-:W-:Y:S02]  /*4e80*/  DFMA R50, R42.reuse, UR58, R50 ;  /* 0x0000003a2a327c2b */ /* 0x040fe40008000032 */
[----:B----4-:R-:W-:Y:S01]  /*4e90*/  DFMA R6, R42, UR20, R6 ;  /* 0x000000142a067c2b */ /* 0x010fe20008000006 */
[----:B------:R-:W4:Y:S03]  /*4ea0*/  LDCU.64 UR20, c[0x3][0x2b8] ;  /* 0x00c05700ff1477ac */ /* 0x000f260008000a00 */
[C---:B------:R-:W-:Y:S01]  /*4eb0*/  DFMA R26, R44.reuse, UR26, R26 ;  /* 0x0000001a2c1a7c2b */ /* 0x040fe2000800001a */
[----:B------:R-:W5:Y:S01]  /*4ec0*/  LDCU.64 UR26, c[0x3][0x208] ;  /* 0x00c04100ff1a77ac */ /* 0x000f620008000a00 */
[----:B-1----:R-:W-:Y:S01]  /*4ed0*/  DFMA R46, R44, UR34, R46 ;  /* 0x000000222c2e7c2b */ /* 0x002fe2000800002e */
[----:B------:R-:W1:Y:S01]  /*4ee0*/  LDCU.64 UR34, c[0x3][0x1b8] ;  /* 0x00c03700ff2277ac */ /* 0x000e620008000a00 */
[----:B0-----:R-:W-:-:S04]  /*4ef0*/  DFMA R50, R40, UR16, R50 ;  /* 0x0000001028327c2b */ /* 0x001fc80008000032 */
[C---:B---3--:R-:W-:Y:S01]  /*4f00*/  DFMA R26, R42.reuse, UR4, R26 ;  /* 0x000000042a1a7c2b */ /* 0x048fe2000800001a */
[----:B------:R-:W0:Y:S01]  /*4f10*/  LDCU.64 UR4, c[0x3][0x260] ;  /* 0x00c04c00ff0477ac */ /* 0x000e220008000a00 */
[----:B------:R-:W-:Y:S01]  /*4f20*/  DFMA R46, R42, UR32, R46 ;  /* 0x000000202a2e7c2b */ /* 0x000fe2000800002e */
[----:B------:R-:W3:Y:S01]  /*4f30*/  LDCU.64 UR16, c[0x3][0x318] ;  /* 0x00c06300ff1077ac */ /* 0x000ee20008000a00 */
[----:B------:R-:W-:-:S04]  /*4f40*/  DFMA R50, R38, UR6, R50 ;  /* 0x0000000626327c2b */ /* 0x000fc80008000032 */
[C---:B------:R-:W-:Y:S02]  /*4f50*/  DFMA R26, R40.reuse, UR38, R26 ;  /* 0x00000026281a7c2b */ /* 0x040fe4000800001a */
[----:B-----5:R-:W-:Y:S01]  /*4f60*/  DFMA R6, R40, UR26, R6 ;  /* 0x0000001a28067c2b */ /* 0x020fe20008000006 */
[----:B------:R-:W5:Y:S01]  /*4f70*/  LDCU.64 UR26, c[0x3][0x310] ;  /* 0x00c06200ff1a77ac */ /* 0x000f620008000a00 */
[----:B------:R-:W-:Y:S02]  /*4f80*/  DFMA R50, R36, UR18, R50 ;  /* 0x0000001224327c2b */ /* 0x000fe40008000032 */
[----:B-1----:R-:W-:Y:S01]  /*4f90*/  DFMA R46, R40, UR34, R46 ;  /* 0x00000022282e7c2b */ /* 0x002fe2000800002e */
[----:B------:R-:W1:Y:S01]  /*4fa0*/  LDCU.64 UR34, c[0x3][0x268] ;  /* 0x00c04d00ff2277ac */ /* 0x000e620008000a00 */
[C---:B------:R-:W-:Y:S02]  /*4fb0*/  DFMA R26, R38.reuse, UR12, R26 ;  /* 0x0000000c261a7c2b */ /* 0x040fe4000800001a */
[----:B0-----:R-:W-:Y:S01]  /*4fc0*/  DFMA R6, R38, UR4, R6 ;  /* 0x0000000426067c2b */ /* 0x001fe20008000006 */
[----:B------:R-:W0:Y:S01]  /*4fd0*/  LDCU.64 UR12, c[0x3][0x360] ;  /* 0x00c06c00ff0c77ac */ /* 0x000e220008000a00 */
[----:B------:R-:W-:-:S02]  /*4fe0*/  DFMA R50, R8, UR22, R50 ;  /* 0x0000001608327c2b */ /* 0x000fc40008000032 */
[----:B------:R-:W-:Y:S01]  /*4ff0*/  DFMA R46, R38, UR36, R46 ;  /* 0x00000024262e7c2b */ /* 0x000fe2000800002e */
[----:B------:R-:W3:Y:S01]  /*5000*/  LDCU.128 UR4, c[0x3][0x370] ;  /* 0x00c06e00ff0477ac */ /* 0x000ee20008000c00 */
[----:B------:R-:W-:Y:S01]  /*5010*/  DFMA R26, R36, UR30, R26 ;  /* 0x0000001e241a7c2b */ /* 0x000fe2000800001a */
[----:B------:R-:W3:Y:S07]  /*5020*/  LDCU.64 UR30, c[0x3][0x368] ;  /* 0x00c06d00ff1e77ac */ /* 0x000eee0008000a00 */
[----:B--2---:R-:W-:-:S02]  /*5030*/  DFMA R26, R8, UR10, R26 ;  /* 0x0000000a081a7c2b */ /* 0x004fc4000800001a */
[C---:B-1----:R-:W-:Y:S02]  /*5040*/  DFMA R46, R36.reuse, UR34, R46 ;  /* 0x00000022242e7c2b */ /* 0x042fe4000800002e */
[----:B----4-:R-:W-:Y:S01]  /*5050*/  DFMA R36, R36, UR20, R6 ;  /* 0x0000001424247c2b */ /* 0x010fe20008000006 */
[----:B------:R-:W-:Y:S01]  /*5060*/  MOV R6, UR8 ;  /* 0x0000000800067c02 */ /* 0x000fe20008000f00 */
[----:B------:R-:W-:Y:S01]  /*5070*/  IMAD.U32 R7, RZ, RZ, UR9 ;  /* 0x00000009ff077e24 */ /* 0x000fe2000f8e00ff */
[----:B------:R-:W1:Y:S01]  /*5080*/  LDCU.64 UR8, c[0x3][0x3c0] ;  /* 0x00c07800ff0877ac */ /* 0x000e620008000a00 */
[C---:B------:R-:W-:Y:S02]  /*5090*/  DFMA R26, R10.reuse, UR44, R26 ;  /* 0x0000002c0a1a7c2b */ /* 0x040fe4000800001a */
[----:B0-----:R-:W-:Y:S02]  /*50a0*/  DFMA R50, R10, UR12, R50 ;  /* 0x0000000c0a327c2b */ /* 0x001fe40008000032 */
[----:B------:R-:W-:-:S02]  /*50b0*/  DFMA R46, R8, R6, R46 ;  /* 0x00000006082e722b */ /* 0x000fc4000000002e */
[----:B-----5:R-:W-:Y:S01]  /*50c0*/  DFMA R36, R8, UR26, R36 ;  /* 0x0000001a08247c2b */ /* 0x020fe20008000024 */
[----:B---3--:R-:W-:Y:S01]  /*50d0*/  IMAD.U32 R8, RZ, RZ, UR16 ;  /* 0x00000010ff087e24 */ /* 0x008fe2000f8e00ff */
[----:B------:R-:W-:Y:S02]  /*50e0*/  MOV R9, UR17 ;  /* 0x0000001100097c02 */ /* 0x000fe40008000f00 */
[C---:B------:R-:W-:Y:S02]  /*50f0*/  DFMA R50, R4.reuse, UR14, R50 ;  /* 0x0000000e04327c2b */ /* 0x040fe40008000032 */
[----:B------:R-:W-:Y:S02]  /*5100*/  DFMA R26, R4, UR6, R26 ;  /* 0x00000006041a7c2b */ /* 0x000fe4000800001a */
[C---:B------:R-:W-:Y:S02]  /*5110*/  DFMA R36, R10.reuse, UR30, R36 ;  /* 0x0000001e0a247c2b */ /* 0x040fe40008000024 */
[----:B------:R-:W-:Y:S01]  /*5120*/  DFMA R46, R10, R8, R46 ;  /* 0x000000080a2e722b */ /* 0x000fe2000000002e */
[----:B------:R2:W-:Y:S01]  /*5130*/  STS.64 [R0+0x318], R50 ;  /* 0x0003183200007388 */ /* 0x0005e20000000a00 */
[----:B------:R-:W-:-:S02]  /*5140*/  IMAD.U32 R10, RZ, RZ, UR4 ;  /* 0x00000004ff0a7e24 */ /* 0x000fc4000f8e00ff */
[----:B------:R-:W-:Y:S01]  /*5150*/  IMAD.U32 R11, RZ, RZ, UR5 ;  /* 0x00000005ff0b7e24 */ /* 0x000fe2000f8e00ff */
[----:B------:R2:W-:Y:S01]  /*5160*/  STS.64 [R0+0x58], R26 ;  /* 0x0000581a00007388 */ /* 0x0005e20000000a00 */
[----:B-1----:R-:W-:-:S04]  /*5170*/  DFMA R36, R4, UR8, R36 ;  /* 0x0000000804247c2b */ /* 0x002fc80008000024 */
[----:B------:R-:W-:-:S03]  /*5180*/  DFMA R46, R4, R10, R46 ;  /* 0x0000000a042e722b */ /* 0x000fc6000000002e */
[----:B------:R2:W-:Y:S04]  /*5190*/  STS.64 [R0+0x370], R36 ;  /* 0x0003702400007388 */ /* 0x0005e80000000a00 */
[----:B------:R2:W-:Y:S04]  /*51a0*/  STS.64 [R0], R46 ;  /* 0x0000002e00007388 */ /* 0x0005e80000000a00 */
.L_x_445:
[----:B------:R-:W-:Y:S05]  /*51b0*/  BSYNC.RECONVERGENT B0 ;  /* 0x0000000000007941 */ /* 0x000fea0003800200 */
.L_x_444:
[----:B--2---:R-:W1:Y:S01]  /*51c0*/  S2R R0, SR_TID.X ;  /* 0x0000000000007919 */ /* 0x004e620000002100 */
[----:B------:R-:W-:Y:S01]  /*51d0*/  BSSY.RECONVERGENT B0, `(.L_x_446) ;  /* 0x00000d8000007945 */ /* 0x000fe20003800200 */
[----:B------:R-:W-:Y:S01]  /*51e0*/  BAR.SYNC.DEFER_BLOCKING 0x0 ;  /* 0x0000000000007b1d */ /* 0x000fe20000010000 */
[----:B-1----:R-:W-:-:S05]  /*51f0*/  ISETP.GT.U32.OR P0, PT, R0, 0x78, P0 ;  /* 0x000000780000780c */ /* 0x002fca0000704470 */
[----:B------:R-:W-:Y:S08]  /*5200*/  @P1 BRA `(.L_x_447) ;  /* 0x0000000c00501947 */ /* 0x000ff00003800000 */
[----:B------:R-:W1:Y:S01]  /*5210*/  S2R R12, SR_CgaCtaId ;  /* 0x00000000000c7919 */ /* 0x000e620000008800 */
[----:B------:R-:W-:Y:S01]  /*5220*/  LOP3.LUT R2, R0, 0xffff, RZ, 0xc0, !PT ;  /* 0x0000ffff00027812 */ /* 0x000fe200078ec0ff */
[----:B------:R-:W2:Y:S01]  /*5230*/  LDCU.128 UR12, c[0x3][0x10] ;  /* 0x00c00200ff0c77ac */ /* 0x000ea20008000c00 */
[----:B0-----:R-:W-:Y:S01]  /*5240*/  MOV R5, 0x400 ;  /* 0x0000040000057802 */ /* 0x001fe20000000f00 */
[----:B------:R-:W0:Y:S02]  /*5250*/  S2R R4, SR_TID.Y ;  /* 0x0000000000047919 */ /* 0x000e240000002200 */
[----:B------:R-:W-:Y:S01]  /*5260*/  IMAD R2, R2, 0x1746, RZ ;  /* 0x0000174602027824 */ /* 0x000fe200078e02ff */
[----:B------:R-:W3:Y:S04]  /*5270*/  LDCU.128 UR20, c[0x3][0x30] ;  /* 0x00c00600ff1477ac */ /* 0x000ee80008000c00 */
[----:B------:R-:W-:Y:S01]  /*5280*/  SHF.R.U32.HI R2, RZ, 0x10, R2 ;  /* 0x00000010ff027819 */ /* 0x000fe20000011602 */
[----:B------:R-:W4:Y:S03]  /*5290*/  LDCU.128 UR40, c[0x3][0x40] ;  /* 0x00c00800ff2877ac */ /* 0x000f260008000c00 */
[----:B------:R-:W-:Y:S01]  /*52a0*/  PRMT R13, R2, 0x9910, RZ ;  /* 0x00009910020d7816 */ /* 0x000fe200000000ff */
[----:B------:R-:W5:Y:S04]  /*52b0*/  LDCU.128 UR16, c[0x3][0x20] ;  /* 0x00c00400ff1077ac */ /* 0x000f680008000c00 */
[----:B------:R-:W-:Y:S01]  /*52c0*/  IMAD R13, R13, 0xb, RZ ;  /* 0x0000000b0d0d7824 */ /* 0x000fe200078e02ff */
[----:B------:R-:W5:Y:S04]  /*52d0*/  LDCU.64 UR38, c[0x3][0x50] ;  /* 0x00c00a00ff2677ac */ /* 0x000f680008000a00 */
[----:B------:R-:W-:Y:S01]  /*52e0*/  IADD3 R13, PT, PT, RZ, -R13, RZ ;  /* 0x8000000dff0d7210 */ /* 0x000fe20007ffe0ff */
[----:B------:R-:W5:Y:S03]  /*52f0*/  LDCU.128 UR44, c[0x3][0x70] ;  /* 0x00c00e00ff2c77ac */ /* 0x000f660008000c00 */
[----:B------:R-:W-:Y:S01]  /*5300*/  PRMT R13, R13, 0x7710, RZ ;  /* 0x000077100d0d7816 */ /* 0x000fe200000000ff */
[----:B------:R-:W5:Y:S01]  /*5310*/  LDCU.128 UR48, c[0x3][0x80] ;  /* 0x00c01000ff3077ac */ /* 0x000f620008000c00 */
[----:B-1----:R-:W-:-:S03]  /*5320*/  LEA R5, R12, R5, 0x18 ;  /* 0x000000050c057211 */ /* 0x002fc600078ec0ff */
[----:B------:R-:W-:Y:S01]  /*5330*/  IMAD.IADD R13, R13, 0x1, R0 ;  /* 0x000000010d0d7824 */ /* 0x000fe200078e0200 */
[----:B------:R-:W1:Y:S01]  /*5340*/  LDCU.64 UR26, c[0x3][0x68] ;  /* 0x00c00d00ff1a77ac */ /* 0x000e620008000a00 */
[----:B0-----:R-:W-:-:S03]  /*5350*/  IMAD R5, R4, 0x2998, R5 ;  /* 0x0000299804057824 */ /* 0x001fc600078e0205 */
[----:B------:R-:W-:Y:S01]  /*5360*/  LOP3.LUT R13, R13, 0xffff, RZ, 0xc0, !PT ;  /* 0x0000ffff0d0d7812 */ /* 0x000fe200078ec0ff */
[----:B------:R-:W0:Y:S01]  /*5370*/  LDCU.64 UR52, c[0x3][0x58] ;  /* 0x00c00b00ff3477ac */ /* 0x000e220008000a00 */
[C---:B------:R-:W-:Y:S01]  /*5380*/  IMAD R5, R2.reuse, 0x3c8, R5 ;  /* 0x000003c802057824 */ /* 0x040fe200078e0205 */
[----:B------:R-:W0:Y:S03]  /*5390*/  LDCU.64 UR8, c[0x3][0x100] ;  /* 0x00c02000ff0877ac */ /* 0x000e260008000a00 */
[----:B------:R-:W-:Y:S01]  /*53a0*/  IMAD R2, R2, -0x370, R5 ;  /* 0xfffffc9002027824 */ /* 0x000fe200078e0205 */
[----:B------:R-:W0:Y:S04]  /*53b0*/  LDCU.64 UR6, c[0x3][0x168] ;  /* 0x00c02d00ff0677ac */ /* 0x000e280008000a00 */
[----:B------:R-:W-:Y:S01]  /*53c0*/  LEA R2, R13, R2, 0x3 ;  /* 0x000000020d027211 */ /* 0x000fe200078e18ff */
[----:B------:R-:W0:Y:S04]  /*53d0*/  LDCU.64 UR10, c[0x3][0x1b0] ;  /* 0x00c03600ff0a77ac */ /* 0x000e280008000a00 */
[----:B------:R-:W2:Y:S01]  /*53e0*/  LDS.64 R4, [R2] ;  /* 0x0000000002047984 */ /* 0x000ea20000000a00 */
[----:B------:R-:W0:Y:S03]  /*53f0*/  LDCU.64 UR30, c[0x3][0x218] ;  /* 0x00c04300ff1e77ac */ /* 0x000e260008000a00 */
[----:B------:R-:W1:Y:S01]  /*5400*/  LDS.64 R20, [R2+0x3c8] ;  /* 0x0003c80002147984 */ /* 0x000e620000000a00 */
[----:B------:R-:W0:Y:S03]  /*5410*/  LDCU.64 UR4, c[0x3][0x260] ;  /* 0x00c04c00ff0477ac */ /* 0x000e260008000a00 */
[----:B------:R-:W-:Y:S01]  /*5420*/  LDS.64 R16, [R2+0xb58] ;  /* 0x000b580002107984 */ /* 0x000fe20000000a00 */
[----:B------:R-:W0:Y:S03]  /*5430*/  LDCU.64 UR34, c[0x3][0x2c8] ;  /* 0x00c05900ff2277ac */ /* 0x000e260008000a00 */
[----:B------:R-:W-:Y:S01]  /*5440*/  LDS.64 R56, [R2+0x25d0] ;  /* 0x0025d00002387984 */ /* 0x000fe20000000a00 */
[----:B--2---:R-:W-:-:S03]  /*5450*/  DFMA R22, R4, R14, RZ ;  /* 0x0000000e0416722b */ /* 0x004fc600000000ff */
[----:B------:R-:W2:Y:S01]  /*5460*/  LDS.64 R14, [R2+0x790] ;  /* 0x00079000020e7984 */ /* 0x000ea20000000a00 */
[C---:B------:R-:W-:Y:S02]  /*5470*/  DFMA R24, R4.reuse, UR12, RZ ;  /* 0x0000000c04187c2b */ /* 0x040fe400080000ff */
[C---:B------:R-:W-:Y:S01]  /*5480*/  DFMA R26, R4.reuse, UR14, RZ ;  /* 0x0000000e041a7c2b */ /* 0x040fe200080000ff */
[----:B------:R-:W0:Y:S01]  /*5490*/  LDCU.128 UR12, c[0x3][0x90] ;  /* 0x00c01200ff0c77ac */ /* 0x000e220008000c00 */
[C---:B---3--:R-:W-:Y:S02]  /*54a0*/  DFMA R36, R4.reuse, UR22, RZ ;  /* 0x0000001604247c2b */ /* 0x048fe400080000ff */
[C---:B----4-:R-:W-:Y:S02]  /*54b0*/  DFMA R12, R4.reuse, UR40, RZ ;  /* 0x00000028040c7c2b */ /* 0x050fe400080000ff */
[C---:B-----5:R-:W-:Y:S02]  /*54c0*/  DFMA R28, R4.reuse, UR16, RZ ;  /* 0x00000010041c7c2b */ /* 0x060fe400080000ff */
[----:B------:R-:W-:Y:S01]  /*54d0*/  DFMA R30, R4, UR18, RZ ;  /* 0x00000012041e7c2b */ /* 0x000fe200080000ff */
[----:B------:R-:W3:Y:S01]  /*54e0*/  LDCU.128 UR16, c[0x3][0xa0] ;  /* 0x00c01400ff1077ac */ /* 0x000ee20008000c00 */
[----:B-1----:R-:W-:-:S02]  /*54f0*/  DFMA R22, R20, R34, R22 ;  /* 0x000000221416722b */ /* 0x002fc40000000016 */
[C---:B------:R-:W-:Y:S01]  /*5500*/  DFMA R34, R4.reuse, UR20, RZ ;  /* 0x0000001404227c2b */ /* 0x040fe200080000ff */
[----:B------:R-:W1:Y:S01]  /*5510*/  LDCU.128 UR20, c[0x3][0xc0] ;  /* 0x00c01800ff1477ac */ /* 0x000e620008000c00 */
[C---:B------:R-:W-:Y:S02]  /*5520*/  DFMA R40, R4.reuse, UR42, RZ ;  /* 0x0000002a04287c2b */ /* 0x040fe400080000ff */
[C---:B------:R-:W-:Y:S01]  /*5530*/  DFMA R18, R4.reuse, UR24, RZ ;  /* 0x0000001804127c2b */ /* 0x040fe200080000ff */
[----:B------:R-:W4:Y:S01]  /*5540*/  LDCU.128 UR40, c[0x3][0xd0] ;  /* 0x00c01a00ff2877ac */ /* 0x000f220008000c00 */
[----:B------:R-:W-:Y:S02]  /*5550*/  DFMA R42, R4, UR38, RZ ;  /* 0x00000026042a7c2b */ /* 0x000fe400080000ff */
[C---:B0-----:R-:W-:Y:S01]  /*5560*/  DFMA R36, R20.reuse, UR12, R36 ;  /* 0x0000000c14247c2b */ /* 0x041fe20008000024 */
[----:B------:R-:W0:Y:S01]  /*5570*/  LDS.64 R4, [R2+0xf20] ;  /* 0x000f200002047984 */ /* 0x000e220000000a00 */
[C---:B------:R-:W-:Y:S01]  /*5580*/  DFMA R12, R20.reuse, UR14, R12 ;  /* 0x0000000e140c7c2b */ /* 0x040fe2000800000c */
[----:B------:R-:W5:Y:S01]  /*5590*/  LDCU.128 UR12, c[0x3][0xf0] ;  /* 0x00c01e00ff0c77ac */ /* 0x000f620008000c00 */
[----:B------:R-:W-:-:S02]  /*55a0*/  DFMA R26, R20, UR44, R26 ;  /* 0x0000002c141a7c2b */ /* 0x000fc4000800001a */
[C---:B------:R-:W-:Y:S01]  /*55b0*/  DFMA R28, R20.reuse, UR46, R28 ;  /* 0x0000002e141c7c2b */ /* 0x040fe2000800001c */
[----:B------:R-:W4:Y:S01]  /*55c0*/  LDCU.128 UR44, c[0x3][0xe0] ;  /* 0x00c01c00ff2c77ac */ /* 0x000f220008000c00 */
[C---:B------:R-:W-:Y:S02]  /*55d0*/  DFMA R30, R20.reuse, UR48, R30 ;  /* 0x00000030141e7c2b */ /* 0x040fe4000800001e */
[C---:B------:R-:W-:Y:S01]  /*55e0*/  DFMA R34, R20.reuse, UR50, R34 ;  /* 0x0000003214227c2b */ /* 0x040fe20008000022 */
[----:B------:R-:W0:Y:S01]  /*55f0*/  LDCU.128 UR48, c[0x3][0x110] ;  /* 0x00c02200ff3077ac */ /* 0x000e220008000c00 */
[C---:B------:R-:W-:Y:S02]  /*5600*/  DFMA R38, R20.reuse, UR26, R24 ;  /* 0x0000001a14267c2b */ /* 0x040fe40008000018 */
[C---:B---3--:R-:W-:Y:S01]  /*5610*/  DFMA R24, R20.reuse, UR16, R40 ;  /* 0x0000001014187c2b */ /* 0x048fe20008000028 */
[----:B------:R-:W3:Y:S01]  /*5620*/  LDCU.64 UR38, c[0x3][0x108] ;  /* 0x00c02100ff2677ac */ /* 0x000ee20008000a00 */
[----:B------:R-:W-:-:S02]  /*5630*/  DFMA R18, R20, UR52, R18 ;  /* 0x0000003414127c2b */ /* 0x000fc40008000012 */
[----:B------:R-:W-:Y:S01]  /*5640*/  DFMA R20, R20, UR18, R42 ;  /* 0x0000001214147c2b */ /* 0x000fe2000800002a */
[----:B------:R-:W3:Y:S01]  /*5650*/  LDCU.128 UR16, c[0x3][0x120] ;  /* 0x00c02400ff1077ac */ /* 0x000ee20008000c00 */
[C---:B--2---:R-:W-:Y:S02]  /*5660*/  DFMA R32, R14.reuse, R32, R22 ;  /* 0x000000200e20722b */ /* 0x044fe40000000016 */
[C---:B-----5:R-:W-:Y:S01]  /*5670*/  DFMA R42, R14.reuse, UR12, R12 ;  /* 0x0000000c0e2a7c2b */ /* 0x060fe2000800000c */
[----:B------:R-:W2:Y:S01]  /*5680*/  LDCU.64 UR26, c[0x3][0x310] ;  /* 0x00c06200ff1a77ac */ /* 0x000ea20008000a00 */
[----:B------:R-:W5:Y:S01]  /*5690*/  LDS.64 R12, [R2+0x12e8] ;  /* 0x0012e800020c7984 */ /* 0x000f620000000a00 */
[C---:B-1----:R-:W-:Y:S02]  /*56a0*/  DFMA R22, R14.reuse, UR20, R38 ;  /* 0x000000140e167c2b */ /* 0x042fe40008000026 */
[C---:B------:R-:W-:Y:S01]  /*56b0*/  DFMA R26, R14.reuse, UR22, R26 ;  /* 0x000000160e1a7c2b */ /* 0x040fe2000800001a */
[----:B------:R-:W1:Y:S01]  /*56c0*/  LDCU.128 UR20, c[0x3][0x130] ;  /* 0x00c02600ff1477ac */ /* 0x000e620008000c00 */
[----:B----4-:R-:W-:-:S02]  /*56d0*/  DFMA R28, R14, UR40, R28 ;  /* 0x000000280e1c7c2b */ /* 0x010fc4000800001c */
[C---:B------:R-:W-:Y:S01]  /*56e0*/  DFMA R30, R14.reuse, UR42, R30 ;  /* 0x0000002a0e1e7c2b */ /* 0x040fe2000800001e */
[----:B------:R-:W4:Y:S01]  /*56f0*/  LDCU.128 UR40, c[0x3][0x140] ;  /* 0x00c02800ff2877ac */ /* 0x000f220008000c00 */
[C---:B------:R-:W-:Y:S02]  /*5700*/  DFMA R24, R14.reuse, UR14, R24 ;  /* 0x0000000e0e187c2b */ /* 0x040fe40008000018 */
[C---:B------:R-:W-:Y:S01]  /*5710*/  DFMA R34, R14.reuse, UR44, R34 ;  /* 0x0000002c0e227c2b */ /* 0x040fe20008000022 */
[----:B------:R-:W2:Y:S01]  /*5720*/  LDCU.128 UR12, c[0x3][0x150] ;  /* 0x00c02a00ff0c77ac */ /* 0x000ea20008000c00 */
[C---:B------:R-:W-:Y:S02]  /*5730*/  DFMA R36, R14.reuse, UR46, R36 ;  /* 0x0000002e0e247c2b */ /* 0x040fe40008000024 */
[C---:B------:R-:W-:Y:S01]  /*5740*/  DFMA R38, R14.reuse, UR28, R18 ;  /* 0x0000001c0e267c2b */ /* 0x040fe20008000012 */
[----:B------:R-:W2:Y:S01]  /*5750*/  LDCU.128 UR44, c[0x3][0x170] ;  /* 0x00c02e00ff2c77ac */ /* 0x000ea20008000c00 */
[----:B------:R-:W-:-:S02]  /*5760*/  DFMA R40, R14, UR8, R20 ;  /* 0x000000080e287c2b */ /* 0x000fc40008000014 */
[C---:B0-----:R-:W-:Y:S01]  /*5770*/  DFMA R18, R16.reuse, UR48, R32 ;  /* 0x0000003010127c2b */ /* 0x041fe20008000020 */
[----:B------:R-:W0:Y:S01]  /*5780*/  LDS.64 R14, [R2+0x16b0] ;  /* 0x0016b000020e7984 */ /* 0x000e220000000a00 */
[C---:B------:R-:W-:Y:S01]  /*5790*/  DFMA R32, R16.reuse, UR50, R22 ;  /* 0x0000003210207c2b */ /* 0x040fe20008000016 */
[----:B------:R-:W5:Y:S01]  /*57a0*/  LDCU.128 UR48, c[0x3][0x180] ;  /* 0x00c03000ff3077ac */ /* 0x000f620008000c00 */
        /* <DEDUP_REMOVED lines=9> */
[C---:B--2---:R-:W-:Y:S02]  /*5840*/  DFMA R22, R16.reuse, UR12, R24 ;  /* 0x0000000c10167c2b */ /* 0x044fe40008000018 */
[----:B------:R-:W-:Y:S01]  /*5850*/  DFMA R40, R16, UR14, R40 ;  /* 0x0000000e10287c2b */ /* 0x000fe20008000028 */
[----:B------:R-:W2:Y:S01]  /*5860*/  LDCU.128 UR12, c[0x3][0x1d0] ;  /* 0x00c03a00ff0c77ac */ /* 0x000ea20008000c00 */
[C---:B------:R-:W-:Y:S02]  /*5870*/  DFMA R28, R4.reuse, UR44, R32 ;  /* 0x0000002c041c7c2b */ /* 0x040fe40008000020 */
[----:B------:R-:W-:Y:S01]  /*5880*/  DFMA R30, R4, UR46, R26 ;  /* 0x0000002e041e7c2b */ /* 0x000fe2000800001a */
[----:B------:R-:W0:Y:S01]  /*5890*/  LDCU.128 UR44, c[0x3][0x1e0] ;  /* 0x00c03c00ff2c77ac */ /* 0x000e220008000c00 */
[----:B------:R-:W-:-:S02]  /*58a0*/  DFMA R20, R16, UR38, R38 ;  /* 0x0000002610147c2b */ /* 0x000fc40008000026 */
[C---:B-----5:R-:W-:Y:S01]  /*58b0*/  DFMA R32, R4.reuse, UR48, R44 ;  /* 0x0000003004207c2b */ /* 0x060fe2000800002c */
[----:B------:R-:W5:Y:S01]  /*58c0*/  LDS.64 R16, [R2+0x1a78] ;  /* 0x001a780002107984 */ /* 0x000f620000000a00 */
[C---:B------:R-:W-:Y:S01]  /*58d0*/  DFMA R34, R4.reuse, UR50, R46 ;  /* 0x0000003204227c2b */ /* 0x040fe2000800002e */
[----:B------:R-:W0:Y:S01]  /*58e0*/  LDCU.128 UR48, c[0x3][0x1f0] ;  /* 0x00c03e00ff3077ac */ /* 0x000e220008000c00 */
[C---:B------:R-:W-:Y:S02]  /*58f0*/  DFMA R18, R4.reuse, UR6, R18 ;  /* 0x0000000604127c2b */ /* 0x040fe40008000012 */
[C---:B---3--:R-:W-:Y:S01]  /*5900*/  DFMA R26, R4.reuse, UR16, R48 ;  /* 0x00000010041a7c2b */ /* 0x048fe20008000030 */
[----:B------:R-:W3:Y:S01]  /*5910*/  LDCU.64 UR38, c[0x3][0x1b8] ;  /* 0x00c03700ff2677ac */ /* 0x000ee20008000a00 */
[C---:B------:R-:W-:Y:S02]  /*5920*/  DFMA R24, R4.reuse, UR18, R50 ;  /* 0x0000001204187c2b */ /* 0x040fe40008000032 */
[C---:B------:R-:W-:Y:S01]  /*5930*/  DFMA R40, R4.reuse, UR10, R40 ;  /* 0x0000000a04287c2b */ /* 0x040fe20008000028 */
[----:B------:R-:W3:Y:S01]  /*5940*/  LDCU.128 UR16, c[0x3][0x200] ;  /* 0x00c04000ff1077ac */ /* 0x000ee20008000c00 */
[----:B-1----:R-:W-:-:S02]  /*5950*/  DFMA R36, R4, UR20, R36 ;  /* 0x0000001404247c2b */ /* 0x002fc40008000024 */
[C---:B------:R-:W-:Y:S01]  /*5960*/  DFMA R22, R4.reuse, UR22, R22 ;  /* 0x0000001604167c2b */ /* 0x040fe20008000016 */
[----:B------:R-:W1:Y:S01]  /*5970*/  LDCU.128 UR8, c[0x3][0x220] ;  /* 0x00c04400ff0877ac */ /* 0x000e620008000c00 */
[----:B------:R-:W-:Y:S02]  /*5980*/  DFMA R20, R4, UR32, R20 ;  /* 0x0000002004147c2b */ /* 0x000fe40008000014 */
[C---:B----4-:R-:W-:Y:S01]  /*5990*/  DFMA R4, R12.reuse, UR40, R18 ;  /* 0x000000280c047c2b */ /* 0x050fe20008000012 */
[----:B------:R-:W4:Y:S01]  /*59a0*/  LDCU.128 UR20, c[0x3][0x230] ;  /* 0x00c04600ff1477ac */ /* 0x000f220008000c00 */
[----:B------:R-:W5:Y:S01]  /*59b0*/  LDS.64 R18, [R2+0x1e40] ;  /* 0x001e400002127984 */ /* 0x000f620000000a00 */
[C---:B------:R-:W-:Y:S02]  /*59c0*/  DFMA R28, R12.reuse, UR42, R28 ;  /* 0x0000002a0c1c7c2b */ /* 0x040fe4000800001c */
[C---:B--2---:R-:W-:Y:S01]  /*59d0*/  DFMA R30, R12.reuse, UR12, R30 ;  /* 0x0000000c0c1e7c2b */ /* 0x044fe2000800001e */
[----:B------:R-:W2:Y:S01]  /*59e0*/  LDCU.128 UR40, c[0x3][0x250] ;  /* 0x00c04a00ff2877ac */ /* 0x000ea20008000c00 */
[----:B------:R-:W-:-:S02]  /*59f0*/  DFMA R32, R12, UR14, R32 ;  /* 0x0000000e0c207c2b */ /* 0x000fc40008000020 */
[C---:B0-----:R-:W-:Y:S01]  /*5a00*/  DFMA R42, R12.reuse, UR46, R26 ;  /* 0x0000002e0c2a7c2b */ /* 0x041fe2000800001a */
[----:B------:R-:W0:Y:S01]  /*5a10*/  LDCU.128 UR12, c[0x3][0x240] ;  /* 0x00c04800ff0c77ac */ /* 0x000e220008000c00 */
[----:B------:R-:W-:Y:S02]  /*5a20*/  DFMA R26, R12, UR50, R36 ;  /* 0x000000320c1a7c2b */ /* 0x000fe40008000024 */
[----:B------:R-:W-:Y:S01]  /*5a30*/  DFMA R36, R14, UR30, R4 ;  /* 0x0000001e0e247c2b */ /* 0x000fe20008000004 */
[----:B------:R-:W5:Y:S01]  /*5a40*/  LDCU.64 UR6, c[0x3][0x378] ;  /* 0x00c06f00ff0677ac */ /* 0x000f620008000a00 */
[----:B------:R-:W5:Y:S01]  /*5a50*/  LDS.64 R4, [R2+0x2208] ;  /* 0x0022080002047984 */ /* 0x000f620000000a00 */
[C---:B------:R-:W-:Y:S01]  /*5a60*/  DFMA R38, R12.reuse, UR44, R34 ;  /* 0x0000002c0c267c2b */ /* 0x040fe20008000022 */
[----:B------:R-:W5:Y:S01]  /*5a70*/  LDCU.128 UR44, c[0x3][0x270] ;  /* 0x00c04e00ff2c77ac */ /* 0x000f620008000c00 */
[C---:B---3--:R-:W-:Y:S02]  /*5a80*/  DFMA R34, R12.reuse, UR16, R22 ;  /* 0x000000100c227c2b */ /* 0x048fe40008000016 */
[----:B------:R-:W-:Y:S01]  /*5a90*/  DFMA R40, R12, UR18, R40 ;  /* 0x000000120c287c2b */ /* 0x000fe20008000028 */
[----:B------:R-:W3:Y:S01]  /*5aa0*/  LDCU.128 UR16, c[0x3][0x280] ;  /* 0x00c05000ff1077ac */ /* 0x000ee20008000c00 */
[----:B-1----:R-:W-:-:S02]  /*5ab0*/  DFMA R28, R14, UR8, R28 ;  /* 0x000000080e1c7c2b */ /* 0x002fc4000800001c */
[----:B------:R-:W-:Y:S01]  /*5ac0*/  DFMA R30, R14, UR10, R30 ;  /* 0x0000000a0e1e7c2b */ /* 0x000fe2000800001e */
[----:B------:R-:W1:Y:S01]  /*5ad0*/  LDCU.128 UR8, c[0x3][0x290] ;  /* 0x00c05200ff0877ac */ /* 0x000e620008000c00 */
[C---:B------:R-:W-:Y:S02]  /*5ae0*/  DFMA R44, R12.reuse, UR48, R24 ;  /* 0x000000300c2c7c2b */ /* 0x040fe40008000018 */
[----:B------:R-:W-:Y:S01]  /*5af0*/  DFMA R24, R12, UR38, R20 ;  /* 0x000000260c187c2b */ /* 0x000fe20008000014 */
[----:B------:R-:W1:Y:S01]  /*5b00*/  LDCU.128 UR48, c[0x3][0x2e0] ;  /* 0x00c05c00ff3077ac */ /* 0x000e620008000c00 */
[C---:B----4-:R-:W-:Y:S02]  /*5b10*/  DFMA R32, R14.reuse, UR20, R32 ;  /* 0x000000140e207c2b */ /* 0x050fe40008000020 */
[C---:B------:R-:W-:Y:S01]  /*5b20*/  DFMA R22, R14.reuse, UR22, R38 ;  /* 0x000000160e167c2b */ /* 0x040fe20008000026 */
[----:B------:R-:W4:Y:S01]  /*5b30*/  LDCU.128 UR20, c[0x3][0x2a0] ;  /* 0x00c05400ff1477ac */ /* 0x000f220008000c00 */
[----:B0-----:R-:W-:-:S02]  /*5b40*/  DFMA R20, R14, UR12, R42 ;  /* 0x0000000c0e147c2b */ /* 0x001fc4000800002a */
[C---:B------:R-:W-:Y:S01]  /*5b50*/  DFMA R12, R14.reuse, UR14, R44 ;  /* 0x0000000e0e0c7c2b */ /* 0x040fe2000800002c */
[----:B------:R-:W0:Y:S01]  /*5b60*/  LDCU.128 UR12, c[0x3][0x2b0] ;  /* 0x00c05600ff0c77ac */ /* 0x000e220008000c00 */
[C---:B--2---:R-:W-:Y:S02]  /*5b70*/  DFMA R26, R14.reuse, UR40, R26 ;  /* 0x000000280e1a7c2b */ /* 0x044fe4000800001a */
[C---:B------:R-:W-:Y:S01]  /*5b80*/  DFMA R34, R14.reuse, UR42, R34 ;  /* 0x0000002a0e227c2b */ /* 0x040fe20008000022 */
[----:B------:R-:W2:Y:S01]  /*5b90*/  LDCU.128 UR40, c[0x3][0x2d0] ;  /* 0x00c05a00ff2877ac */ /* 0x000ea20008000c00 */
[C---:B------:R-:W-:Y:S02]  /*5ba0*/  DFMA R24, R14.reuse, UR36, R24 ;  /* 0x000000240e187c2b */ /* 0x040fe40008000018 */
[----:B------:R-:W-:Y:S01]  /*5bb0*/  DFMA R40, R14, UR4, R40 ;  /* 0x000000040e287c2b */ /* 0x000fe20008000028 */
[----:B------:R-:W2:Y:S01]  /*5bc0*/  LDCU.64 UR38, c[0x3][0x268] ;  /* 0x00c04d00ff2677ac */ /* 0x000ea20008000a00 */
[----:B-----5:R-:W-:-:S02]  /*5bd0*/  DFMA R14, R16, UR44, R36 ;  /* 0x0000002c100e7c2b */ /* 0x020fc40008000024 */
        /* <DEDUP_REMOVED lines=11> */
[C---:B0-----:R-:W-:Y:S02]  /*5c90*/  DFMA R34, R16.reuse, UR12, R34 ;  /* 0x0000000c10227c2b */ /* 0x041fe40008000022 */
[----:B------:R-:W-:Y:S01]  /*5ca0*/  DFMA R40, R16, UR14, R40 ;  /* 0x0000000e10287c2b */ /* 0x000fe20008000028 */
[----:B------:R-:W0:Y:S01]  /*5cb0*/  LDCU.128 UR12, c[0x3][0x340] ;  /* 0x00c06800ff0c77ac */ /* 0x000e220008000c00 */
[C---:B--2---:R-:W-:Y:S02]  /*5cc0*/  DFMA R28, R18.reuse, UR40, R28 ;  /* 0x00000028121c7c2b */ /* 0x044fe4000800001c */
[C---:B------:R-:W-:Y:S01]  /*5cd0*/  DFMA R30, R18.reuse, UR42, R30 ;  /* 0x0000002a121e7c2b */ /* 0x040fe2000800001e */
[----:B------:R-:W2:Y:S01]  /*5ce0*/  LDCU.128 UR40, c[0x3][0x350] ;  /* 0x00c06a00ff2877ac */ /* 0x000ea20008000c00 */
[----:B------:R-:W-:-:S02]  /*5cf0*/  DFMA R32, R18, UR48, R32 ;  /* 0x0000003012207c2b */ /* 0x000fc40008000020 */
[C---:B------:R-:W-:Y:S01]  /*5d00*/  DFMA R22, R18.reuse, UR50, R22 ;  /* 0x0000003212167c2b */ /* 0x040fe20008000016 */
[----:B------:R-:W2:Y:S01]  /*5d10*/  LDCU.128 UR48, c[0x3][0x360] ;  /* 0x00c06c00ff3077ac */ /* 0x000ea20008000c00 */
[----:B------:R-:W-:Y:S02]  /*5d20*/  DFMA R14, R18, UR34, R14 ;  /* 0x00000022120e7c2b */ /* 0x000fe4000800000e */
[----:B------:R-:W-:Y:S01]  /*5d30*/  DFMA R24, R16, UR38, R24 ;  /* 0x0000002610187c2b */ /* 0x000fe20008000018 */
[----:B------:R-:W2:Y:S01]  /*5d40*/  LDCU.128 UR52, c[0x3][0x3a0] ;  /* 0x00c07400ff3477ac */ /* 0x000ea20008000c00 */
[C---:B-----5:R-:W-:Y:S02]  /*5d50*/  DFMA R20, R18.reuse, UR44, R20 ;  /* 0x0000002c12147c2b */ /* 0x060fe40008000014 */
[C---:B------:R-:W-:Y:S01]  /*5d60*/  DFMA R12, R18.reuse, UR46, R12 ;  /* 0x0000002e120c7c2b */ /* 0x040fe2000800000c */
[----:B------:R-:W5:Y:S01]  /*5d70*/  LDCU.128 UR44, c[0x3][0x380] ;  /* 0x00c07000ff2c77ac */ /* 0x000f620008000c00 */
[----:B---3--:R-:W-:-:S02]  /*5d80*/  DFMA R26, R18, UR16, R26 ;  /* 0x00000010121a7c2b */ /* 0x008fc4000800001a */
[----:B------:R-:W-:Y:S01]  /*5d90*/  DFMA R34, R18, UR18, R34 ;  /* 0x0000001212227c2b */ /* 0x000fe20008000022 */
[----:B------:R-:W3:Y:S01]  /*5da0*/  LDCU.128 UR16, c[0x3][0x390] ;  /* 0x00c07200ff1077ac */ /* 0x000ee20008000c00 */
[C---:B-1----:R-:W-:Y:S02]  /*5db0*/  DFMA R16, R4.reuse, UR8, R14 ;  /* 0x0000000804107c2b */ /* 0x042fe4000800000e */
[----:B------:R-:W-:Y:S01]  /*5dc0*/  DFMA R28, R4, UR10, R28 ;  /* 0x0000000a041c7c2b */ /* 0x000fe2000800001c */
[----:B------:R-:W1:Y:S01]  /*5dd0*/  LDCU.128 UR8, c[0x3][0x3b0] ;  /* 0x00c07600ff0877ac */ /* 0x000e620008000c00 */
[C---:B------:R-:W-:Y:S02]  /*5de0*/  DFMA R24, R18.reuse, R6, R24 ;  /* 0x000000061218722b */ /* 0x040fe40000000018 */
[----:B------:R-:W-:Y:S01]  /*5df0*/  DFMA R40, R18, UR26, R40 ;  /* 0x0000001a12287c2b */ /* 0x000fe20008000028 */
[----:B------:R-:W1:Y:S01]  /*5e00*/  LDCU.64 UR4, c[0x3][0x3c0] ;  /* 0x00c07800ff0477ac */ /* 0x000e620008000a00 */
[----:B----4-:R-:W-:-:S02]  /*5e10*/  DFMA R30, R4, UR20, R30 ;  /* 0x00000014041e7c2b */ /* 0x010fc4000800001e */
[C---:B------:R-:W-:Y:S02]  /*5e20*/  DFMA R32, R4.reuse, UR22, R32 ;  /* 0x0000001604207c2b */ /* 0x040fe40008000020 */
[C---:B------:R-:W-:Y:S02]  /*5e30*/  DFMA R24, R4.reuse, R8, R24 ;  /* 0x000000080418722b */ /* 0x040fe40000000018 */
[C---:B0-----:R-:W-:Y:S02]  /*5e40*/  DFMA R6, R4.reuse, UR12, R22 ;  /* 0x0000000c04067c2b */ /* 0x041fe40008000016 */
[C---:B------:R-:W-:Y:S02]  /*5e50*/  DFMA R8, R4.reuse, UR14, R20 ;  /* 0x0000000e04087c2b */ /* 0x040fe40008000014 */
[C---:B--2---:R-:W-:Y:S02]  /*5e60*/  DFMA R14, R4.reuse, UR40, R12 ;  /* 0x00000028040e7c2b */ /* 0x044fe4000800000c */
[----:B------:R-:W-:-:S02]  /*5e70*/  DFMA R26, R4, UR42, R26 ;  /* 0x0000002a041a7c2b */ /* 0x000fc4000800001a */
[C---:B------:R-:W-:Y:S02]  /*5e80*/  DFMA R34, R4.reuse, UR48, R34 ;  /* 0x0000003004227c2b */ /* 0x040fe40008000022 */
[----:B------:R-:W-:Y:S02]  /*5e90*/  DFMA R40, R4, UR50, R40 ;  /* 0x0000003204287c2b */ /* 0x000fe40008000028 */
[C---:B------:R-:W-:Y:S02]  /*5ea0*/  DFMA R12, R56.reuse, R10, R24 ;  /* 0x0000000a380c722b */ /* 0x040fe40000000018 */
[C---:B-----5:R-:W-:Y:S02]  /*5eb0*/  DFMA R18, R56.reuse, UR44, R28 ;  /* 0x0000002c38127c2b */ /* 0x060fe4000800001c */
[C---:B------:R-:W-:Y:S02]  /*5ec0*/  DFMA R20, R56.reuse, UR46, R30 ;  /* 0x0000002e38147c2b */ /* 0x040fe4000800001e */
[----:B---3--:R-:W-:-:S02]  /*5ed0*/  DFMA R22, R56, UR16, R32 ;  /* 0x0000001038167c2b */ /* 0x008fc40008000020 */
[C---:B------:R-:W-:Y:S02]  /*5ee0*/  DFMA R24, R56.reuse, UR18, R6 ;  /* 0x0000001238187c2b */ /* 0x040fe40008000006 */
[C---:B------:R-:W-:Y:S02]  /*5ef0*/  DFMA R28, R56.reuse, UR52, R8 ;  /* 0x00000034381c7c2b */ /* 0x040fe40008000008 */
[C---:B------:R-:W-:Y:S02]  /*5f00*/  DFMA R30, R56.reuse, UR54, R14 ;  /* 0x00000036381e7c2b */ /* 0x040fe4000800000e */
[C---:B-1----:R-:W-:Y:S02]  /*5f10*/  DFMA R52, R56.reuse, UR8, R26 ;  /* 0x0000000838347c2b */ /* 0x042fe4000800001a */
[C---:B------:R-:W-:Y:S02]  /*5f20*/  DFMA R54, R56.reuse, UR10, R34 ;  /* 0x0000000a38367c2b */ /* 0x040fe40008000022 */
[----:B------:R-:W-:-:S02]  /*5f30*/  DFMA R16, R56, UR6, R16 ;  /* 0x0000000638107c2b */ /* 0x000fc40008000010 */
[----:B------:R-:W-:-:S11]  /*5f40*/  DFMA R56, R56, UR4, R40 ;  /* 0x0000000438387c2b */ /* 0x000fd60008000028 */
.L_x_447:
[----:B------:R-:W-:Y:S05]  /*5f50*/  BSYNC.RECONVERGENT B0 ;  /* 0x0000000000007941 */ /* 0x000fea0003800200 */
.L_x_446:
        /* <DEDUP_REMOVED lines=17> */
.L_x_448:
        /* <DEDUP_REMOVED lines=9> */
.L_x_2962:


//--------------------- .text._Z40massMatrixMultiplyMonolithicGlobalKernelILi11ELi11ELi1EEviPKdS1_S1_S1_Pd --------------------------
	.section	.text._Z40massMatrixMultiplyMonolithicGlobalKernelILi11ELi11ELi1EEviPKdS1_S1_S1_Pd,"ax",@progbits
	.align	128
        .global         _Z40massMatrixMultiplyMonolithicGlobalKernelILi11ELi11ELi1EEviPKdS1_S1_S1_Pd
        .type           _Z40massMatrixMultiplyMonolithicGlobalKernelILi11ELi11ELi1EEviPKdS1_S1_S1_Pd,@function
        .size           _Z40massMatrixMultiplyMonolithicGlobalKernelILi11ELi11ELi1EEviPKdS1_S1_S1_Pd,(.L_x_2963 - _Z40massMatrixMultiplyMonolithicGlobalKernelILi11ELi11ELi1EEviPKdS1_S1_S1_Pd)
        .other          _Z40massMatrixMultiplyMonolithicGlobalKernelILi11ELi11ELi1EEviPKdS1_S1_S1_Pd,@"STO_CUDA_ENTRY STV_DEFAULT"
_Z40massMatrixMultiplyMonolithicGlobalKernelILi11ELi11ELi1EEviPKdS1_S1_S1_Pd:
.text._Z40massMatrixMultiplyMonolithicGlobalKernelILi11ELi11ELi1EEviPKdS1_S1_S1_Pd:
        /* <DEDUP_REMOVED lines=51> */
[----:B------:R-:W-:Y:S02]  /*0330*/  ISETP.GT.U32.AND P1, PT, R242, 0x78, PT ;  /* 0x00000078f200780c */ /* 0x000fe40003f24070 */
[----:B------:R-:W-:Y:S02]  /*0340*/  SHF.R.U32.HI R68, RZ, 0x8, R2 ;  /* 0x00000008ff447819 */ /* 0x000fe40000011602 */
[----:B------:R-:W-:-:S03]  /*0350*/  SHF.R.U32.HI R216, RZ, 0x10, R3 ;  /* 0x00000010ffd87819 */ /* 0x000fc60000011603 */
[----:B------:R-:W-:Y:S01]  /*0360*/  IMAD.MOV R3, RZ, RZ, -R68 ;  /* 0x000000ffff037224 */ /* 0x000fe200078e0a44 */
[----:B------:R-:W-:-:S04]  /*0370*/  PRMT R2, R216, 0x9910, RZ ;  /* 0x00009910d8027816 */ /* 0x000fc800000000ff */
[----:B------:R-:W-:Y:S01]  /*0380*/  PRMT R3, R3, 0x7710, RZ ;  /* 0x0000771003037816 */ /* 0x000fe200000000ff */
[----:B------:R-:W-:-:S04]  /*0390*/  IMAD R2, R2, 0xb, RZ ;  /* 0x0000000b02027824 */ /* 0x000fc800078e02ff */
[----:B------:R-:W-:Y:S02]  /*03a0*/  IMAD.IADD R3, R3, 0x1, R242 ;  /* 0x0000000103037824 */ /* 0x000fe400078e02f2 */
[----:B------:R-:W-:Y:S02]  /*03b0*/  IMAD.MOV R2, RZ, RZ, -R2 ;  /* 0x000000ffff027224 */ /* 0x000fe400078e0a02 */
[----:B---3--:R-:W-:Y:S01]  /*03c0*/  VIADD R0, R74, UR6 ;  /* 0x000000064a007c36 */ /* 0x008fe20008000000 */
[----:B------:R-:W-:Y:S02]  /*03d0*/  LOP3.LUT R69, R3, 0xfe, RZ, 0xc0, !PT ;  /* 0x000000fe03457812 */ /* 0x000fe400078ec0ff */
[----:B------:R-:W-:Y:S02]  /*03e0*/  MOV R3, 0x400 ;  /* 0x0000040000037802 */ /* 0x000fe40000000f00 */
[----:B--2---:R-:W-:Y:S02]  /*03f0*/  ISETP.GE.AND P0, PT, R0, UR7, PT ;  /* 0x0000000700007c0c */ /* 0x004fe4000bf06270 */
[----:B------:R-:W-:-:S02]  /*0400*/  LEA.HI R69, R69, R68, RZ, 0x1f ;  /* 0x0000004445457211 */ /* 0x000fc400078ff8ff */
[----:B------:R-:W-:Y:S02]  /*0410*/  PRMT R71, R2, 0x7710, RZ ;  /* 0x0000771002477816 */ /* 0x000fe400000000ff */
[----:B-1----:R-:W-:Y:S02]  /*0420*/  LEA R3, R70, R3, 0x18 ;  /* 0x0000000346037211 */ /* 0x002fe400078ec0ff */
[----:B------:R-:W-:Y:S01]  /*0430*/  LOP3.LUT R107, R69, 0xf8, RZ, 0xc0, !PT ;  /* 0x000000f8456b7812 */ /* 0x000fe200078ec0ff */
[--C-:B------:R-:W-:Y:S02]  /*0440*/  IMAD.IADD R106, R71, 0x1, R242.reuse ;  /* 0x00000001476a7824 */ /* 0x100fe400078e02f2 */
[----:B------:R-:W-:Y:S01]  /*0450*/  IMAD R3, R74, 0x2998, R3 ;  /* 0x000029984a037824 */ /* 0x000fe200078e0203 */
[----:B------:R-:W-:Y:S01]  /*0460*/  SHF.R.U32.HI R107, RZ, 0x3, R107 ;  /* 0x00000003ff6b7819 */ /* 0x000fe2000001166b */
[----:B------:R-:W1:Y:S01]  /*0470*/  @!P0 LDC.64 R72, c[0x0][0x3a0] ;  /* 0x0000e800ff488b82 */ /* 0x000e620000000a00 */
[----:B------:R-:W-:Y:S01]  /*0480*/  @!P0 IMAD R69, R0, 0x533, R242 ;  /* 0x0000053300458824 */ /* 0x000fe200078e02f2 */
[----:B------:R-:W-:-:S02]  /*0490*/  LOP3.LUT R2, R106, 0xffff, RZ, 0xc0, !PT ;  /* 0x0000ffff6a027812 */ /* 0x000fc400078ec0ff */
        /* <DEDUP_REMOVED lines=86> */
[----:B---3--:R-:W-:Y:S01]  /*0a00*/  DFMA R174, R192, R176, R174 ;  /* 0x000000b0c0ae722b */ /* 0x008fe200000000ae */
[----:B------:R-:W2:Y:S01]  /*0a10*/  LDG.E.64.CONSTANT R176, desc[UR4][R236.64+0x2d8] ;  /* 0x0002d804ecb07981 */ /* 0x000ea2000c1e9b00 */
[----:B----4-:R-:W-:-:S06]  /*0a20*/  DFMA R186, R204, R186, RZ ;  /* 0x000000baccba722b */ /* 0x010fcc00000000ff */
[----:B------:R-:W-:Y:S02]  /*0a30*/  DFMA R174, R180, R178, R174 ;  /* 0x000000b2b4ae722b */ /* 0x000fe400000000ae */
[----:B------:R-:W-:Y:S01]  /*0a40*/  DFMA R194, R204, R194, RZ ;  /* 0x000000c2ccc2722b */ /* 0x000fe200000000ff */
[----:B------:R-:W3:Y:S05]  /*0a50*/  LDG.E.64.CONSTANT R178, desc[UR4][R236.64+0x280] ;  /* 0x00028004ecb27981 */ /* 0x000eea000c1e9b00 */
[----:B------:R-:W-:Y:S02]  /*0a60*/  DFMA R174, R168, R182, R174 ;  /* 0x000000b6a8ae722b */ /* 0x000fe400000000ae */
[C---:B------:R-:W-:Y:S01]  /*0a70*/  DFMA R186, R192.reuse, R188, R186 ;  /* 0x000000bcc0ba722b */ /* 0x040fe200000000ba */
[----:B------:R-:W4:Y:S01]  /*0a80*/  LDG.E.64.CONSTANT R182, desc[UR4][R236.64+0x380] ;  /* 0x00038004ecb67981 */ /* 0x000f22000c1e9b00 */
[----:B------:R-:W-:-:S03]  /*0a90*/  DFMA R194, R192, R196, R194 ;  /* 0x000000c4c0c2722b */ /* 0x000fc600000000c2 */
[----:B------:R-:W2:Y:S01]  /*0aa0*/  LDG.E.64.CONSTANT R196, desc[UR4][R236.64+0x320] ;  /* 0x00032004ecc47981 */ /* 0x000ea2000c1e9b00 */
[----:B------:R-:W-:-:S03]  /*0ab0*/  DFMA R174, R156, R184, R174 ;  /* 0x000000b89cae722b */ /* 0x000fc600000000ae */
        /* <DEDUP_REMOVED lines=8> */
[----:B------:R-:W3:Y:S01]  /*0b40*/  LDG.E.64.CONSTANT R186, desc[UR4][R236.64+0x230] ;  /* 0x00023004ecba7981 */ /* 0x000ee2000c1e9b00 */
[----:B------:R-:W-:-:S03]  /*0b50*/  DFMA R166, R168, R166, R194 ;  /* 0x000000a6a8a6722b */ /* 0x000fc600000000c2 */
[----:B------:R-:W4:Y:S04]  /*0b60*/  LDG.E.64.CONSTANT R194, desc[UR4][R236.64+0x378] ;  /* 0x00037804ecc27981 */ /* 0x000f28000c1e9b00 */
        /* <DEDUP_REMOVED lines=21> */
[C---:B------:R-:W-:Y:S02]  /*0cc0*/  DFMA R88, R120.reuse, R88, R148 ;  /* 0x000000587858722b */ /* 0x040fe40000000094 */
[----:B------:R-:W-:Y:S01]  /*0cd0*/  DFMA R146, R120, R68, R146 ;  /* 0x000000447892722b */ /* 0x000fe20000000092 */
[----:B------:R-:W2:Y:S01]  /*0ce0*/  LDG.E.64.CONSTANT R68, desc[UR4][R236.64+0x210] ;  /* 0x00021004ec447981 */ /* 0x000ea2000c1e9b00 */
[----:B------:R-:W-:-:S06]  /*0cf0*/  DFMA R84, R82, R84, R142 ;  /* 0x000000545254722b */ /* 0x000fcc000000008e */
[C---:B------:R-:W-:Y:S02]  /*0d00*/  DFMA R74, R108.reuse, R74, R146 ;  /* 0x0000004a6c4a722b */ /* 0x040fe40000000092 */
[----:B------:R-:W-:Y:S01]  /*0d10*/  DFMA R234, R108, R234, R88 ;  /* 0x000000ea6cea722b */ /* 0x000fe20000000058 */
[----:B------:R-:W4:Y:S01]  /*0d20*/  LDG.E.64.CONSTANT R88, desc[UR4][R236.64+0x2c0] ;  /* 0x0002c004ec587981 */ /* 0x000f22000c1e9b00 */
[----:B------:R-:W-:-:S03]  /*0d30*/  DFMA R142, R204, R80, RZ ;  /* 0x00000050cc8e722b */ /* 0x000fc600000000ff */
[----:B------:R-:W3:Y:S01]  /*0d40*/  LDG.E.64.CONSTANT R80, desc[UR4][R236.64+0x268] ;  /* 0x00026804ec507981 */ /* 0x000ee2000c1e9b00 */
[----:B------:R-:W-:-:S03]  /*0d50*/  DFMA R146, R204, R78, RZ ;  /* 0x0000004ecc92722b */ /* 0x000fc600000000ff */
        /* <DEDUP_REMOVED lines=62> */
[----:B--2---:R-:W-:-:S08]  /*1140*/  DFMA R68, R204, R68, RZ ;  /* 0x00000044cc44722b */ /* 0x004fd000000000ff */
[----:B------:R-:W-:Y:S02]  /*1150*/  DFMA R68, R192, R218, R68 ;  /* 0x000000dac044722b */ /* 0x000fe40000000044 */
[C---:B----4-:R-:W-:Y:S02]  /*1160*/  DFMA R88, R204.reuse, R88, RZ ;  /* 0x00000058cc58722b */ /* 0x050fe400000000ff */
[C---:B---3--:R-:W-:Y:S02]  /*1170*/  DFMA R80, R204.reuse, R80, RZ ;  /* 0x00000050cc50722b */ /* 0x048fe400000000ff */
[C---:B------:R-:W-:Y:S02]  /*1180*/  DFMA R78, R204.reuse, R78, RZ ;  /* 0x0000004ecc4e722b */ /* 0x040fe400000000ff */
[----:B------:R-:W-:-:S04]  /*1190*/  DFMA R70, R204, R70, RZ ;  /* 0x00000046cc46722b */ /* 0x000fc800000000ff */
        /* <DEDUP_REMOVED lines=61> */
.L_x_450:
[----:B------:R-:W-:Y:S05]  /*1570*/  BSYNC.RECONVERGENT B0 ;  /* 0x0000000000007941 */ /* 0x000fea0003800200 */
.L_x_449:
        /* <DEDUP_REMOVED lines=61> */
[----:B------:R-:W2:Y:S04]  /*1950*/  LDS.64 R90, [R68] ;  /* 0x00000000445a7984 */ /* 0x000ea80000000a00 */
[----:B------:R-:W3:Y:S04]  /*1960*/  LDS.64 R182, [R68+0x58] ;  /* 0x0000580044b67984 */ /* 0x000ee80000000a00 */
[----:B------:R-:W4:Y:S04]  /*1970*/  LDS.64 R172, [R68+0xb0] ;  /* 0x0000b00044ac7984 */ /* 0x000f280000000a00 */
[----:B------:R-:W0:Y:S04]  /*1980*/  LDS.64 R162, [R68+0x108] ;  /* 0x0001080044a27984 */ /* 0x000e280000000a00 */
        /* <DEDUP_REMOVED lines=20> */
[----:B------:R-:W3:Y:S04]  /*1ad0*/  LDG.E.64.CONSTANT R200, desc[UR4][R70.64+0x100] ;  /* 0x0001000446c87981 */ /* 0x000ee8000c1e9b00 */
[----:B------:R-:W1:Y:S01]  /*1ae0*/  LDS.64 R132, [R68+0x210] ;  /* 0x0002100044847984 */ /* 0x000e620000000a00 */
[----:B----4-:R-:W-:-:S03]  /*1af0*/  DFMA R122, R166, R172, R122 ;  /* 0x000000aca67a722b */ /* 0x010fc6000000007a */
[----:B------:R-:W4:Y:S01]  /*1b00*/  LDG.E.64.CONSTANT R198, desc[UR4][R70.64+0x158] ;  /* 0x0001580446c67981 */ /* 0x000f22000c1e9b00 */
[----:B------:R-:W-:-:S03]  /*1b10*/  DFMA R164, R164, R90, RZ ;  /* 0x0000005aa4a4722b */ /* 0x000fc600000000ff */
[----:B------:R-:W4:Y:S01]  /*1b20*/  LDG.E.64.CONSTANT R196, desc[UR4][R70.64+0x1b0] ;  /* 0x0001b00446c47981 */ /* 0x000f22000c1e9b00 */
[----:B0-----:R-:W-:-:S03]  /*1b30*/  DFMA R122, R168, R162, R122 ;  /* 0x000000a2a87a722b */ /* 0x001fc6000000007a */
[----:B------:R-:W4:Y:S01]  /*1b40*/  LDG.E.64.CONSTANT R194, desc[UR4][R70.64+0x208] ;  /* 0x0002080446c27981 */ /* 0x000f22000c1e9b00 */
[----:B------:R-:W-:Y:S02]  /*1b50*/  DFMA R168, R186, R90, RZ ;  /* 0x0000005abaa8722b */ /* 0x000fe400000000ff */
[-C--:B------:R-:W-:Y:S01]  /*1b60*/  DFMA R164, R176, R182.reuse, R164 ;  /* 0x000000b6b0a4722b */ /* 0x080fe200000000a4 */
[----:B------:R-:W2:Y:S04]  /*1b70*/  LDG.E.64.CONSTANT R186, desc[UR4][R70.64+0x2c8] ;  /* 0x0002c80446ba7981 */ /* 0x000ea8000c1e9b00 */
[----:B------:R-:W3:Y:S01]  /*1b80*/  LDG.E.64.CONSTANT R176, desc[UR4][R70.64+0x2d0] ;  /* 0x0002d00446b07981 */ /* 0x000ee2000c1e9b00 */
[----:B------:R-:W-:Y:S02]  /*1b90*/  DFMA R168, R188, R182, R168 ;  /* 0x000000b6bca8722b */ /* 0x000fe400000000a8 */
[----:B------:R-:W-:Y:S01]  /*1ba0*/  DFMA R164, R178, R172, R164 ;  /* 0x000000acb2a4722b */ /* 0x000fe200000000a4 */
[----:B------:R-:W4:Y:S01]  /*1bb0*/  LDG.E.64.CONSTANT R188, desc[UR4][R70.64+0x270] ;  /* 0x0002700446bc7981 */ /* 0x000f22000c1e9b00 */
[----:B-1----:R-:W-:-:S03]  /*1bc0*/  DFMA R122, R170, R152, R122 ;  /* 0x00000098aa7a722b */ /* 0x002fc6000000007a */
[----:B------:R-:W3:Y:S01]  /*1bd0*/  LDG.E.64.CONSTANT R178, desc[UR4][R70.64+0x278] ;  /* 0x0002780446b27981 */ /* 0x000ee2000c1e9b00 */
[----:B------:R-:W-:Y:S02]  /*1be0*/  DFMA R160, R160, R172, R168 ;  /* 0x000000aca0a0722b */ /* 0x000fe400000000a8 */
[-C--:B------:R-:W-:Y:S01]  /*1bf0*/  DFMA R166, R180, R162.reuse, R164 ;  /* 0x000000a2b4a6722b */ /* 0x080fe200000000a4 */
[----:B------:R-:W2:Y:S04]  /*1c00*/  LDG.E.64.CONSTANT R170, desc[UR4][R70.64+0x380] ;  /* 0x0003800446aa7981 */ /* 0x000ea8000c1e9b00 */
[----:B------:R-:W4:Y:S01]  /*1c10*/  LDG.E.64.CONSTANT R180, desc[UR4][R70.64+0x378] ;  /* 0x0003780446b47981 */ /* 0x000f22000c1e9b00 */
[----:B------:R-:W-:Y:S02]  /*1c20*/  DFMA R160, R74, R162, R160 ;  /* 0x000000a24aa0722b */ /* 0x000fe400000000a0 */
[----:B------:R-:W-:Y:S01]  /*1c30*/  DFMA R164, R174, R142, R122 ;  /* 0x0000008eaea4722b */ /* 0x000fe2000000007a */
[----:B------:R-:W3:Y:S01]  /*1c40*/  LDG.E.64.CONSTANT R168, desc[UR4][R70.64+0x280] ;  /* 0x0002800446a87981 */ /* 0x000ee2000c1e9b00 */
[----:B------:R-:W-:-:S03]  /*1c50*/  DFMA R166, R184, R152, R166 ;  /* 0x00000098b8a6722b */ /* 0x000fc600000000a6 */
[----:B------:R-:W0:Y:S01]  /*1c60*/  LDS.64 R122, [R68+0x268] ;  /* 0x00026800447a7984 */ /* 0x000e220000000a00 */
        /* <DEDUP_REMOVED lines=11> */
[----:B------:R-:W-:Y:S02]  /*1d20*/  DFMA R154, R154, R90, RZ ;  /* 0x0000005a9a9a722b */ /* 0x000fe400000000ff */
[----:B------:R-:W-:Y:S01]  /*1d30*/  DFMA R156, R156, R132, R164 ;  /* 0x000000849c9c722b */ /* 0x000fe200000000a4 */
[----:B------:R-:W3:Y:S04]  /*1d40*/  LDG.E.64.CONSTANT R112, desc[UR4][R70.64+0x98] ;  /* 0x0000980446707981 */ /* 0x000ee8000c1e9b00 */
[----:B------:R-:W3:Y:S01]  /*1d50*/  LDG.E.64.CONSTANT R164, desc[UR4][R70.64+0x330] ;  /* 0x0003300446a47981 */ /* 0x000ee2000c1e9b00 */
[----:B------:R-:W-:-:S03]  /*1d60*/  DFMA R150, R150, R182, R154 ;  /* 0x000000b69696722b */ /* 0x000fc6000000009a */
[----:B------:R-:W3:Y:S01]  /*1d70*/  LDG.E.64.CONSTANT R154, desc[UR4][R70.64+0x338] ;  /* 0x00033804469a7981 */ /* 0x000ee2000c1e9b00 */
[----:B0-----:R-:W-:-:S03]  /*1d80*/  DFMA R72, R72, R122, R166 ;  /* 0x0000007a4848722b */ /* 0x001fc600000000a6 */
[----:B------:R-:W3:Y:S04]  /*1d90*/  LDG.E.64.CONSTANT R74, desc[UR4][R70.64+0xf0] ;  /* 0x0000f004464a7981 */ /* 0x000ee8000c1e9b00 */
[----:B------:R-:W3:Y:S01]  /*1da0*/  LDG.E.64.CONSTANT R166, desc[UR4][R70.64+0x2d8] ;  /* 0x0002d80446a67981 */ /* 0x000ee2000c1e9b00 */
[-C--:B------:R-:W-:Y:S02]  /*1db0*/  DFMA R148, R148, R90.reuse, RZ ;  /* 0x0000005a9494722b */ /* 0x080fe400000000ff */
[-C--:B------:R-:W-:Y:S01]  /*1dc0*/  DFMA R146, R146, R90.reuse, RZ ;  /* 0x0000005a9292722b */ /* 0x080fe200000000ff */
[----:B------:R-:W3:Y:S01]  /*1dd0*/  LDG.E.64.CONSTANT R192, desc[UR4][R70.64+0x260] ;  /* 0x0002600446c07981 */ /* 0x000ee2000c1e9b00 */
[----:B------:R-:W-:Y:S02]  /*1de0*/  DFMA R144, R144, R90, RZ ;  /* 0x0000005a9090722b */ /* 0x000fe400000000ff */
        /* <DEDUP_REMOVED lines=54> */
[-C--:B------:R-:W-:Y:S01]  /*2150*/  DFMA R76, R230, R122.reuse, R76 ;  /* 0x0000007ae64c722b */ /* 0x080fe2000000004c */
[----:B------:R-:W0:Y:S01]  /*2160*/  LDS.64 R230, [R68+0x2c0] ;  /* 0x0002c00044e67984 */ /* 0x000e220000000a00 */
[----:B------:R-:W-:-:S03]  /*2170*/  DFMA R78, R232, R122, R78 ;  /* 0x0000007ae84e722b */ /* 0x000fc6000000004e */
[----:B------:R-:W1:Y:S01]  /*2180*/  LDS.64 R232, [R68+0x318] ;  /* 0x0003180044e87984 */ /* 0x000e620000000a00 */
[----:B------:R-:W-:-:S03]  /*2190*/  DFMA R234, R234, R122, R236 ;  /* 0x0000007aeaea722b */ /* 0x000fc600000000ec */
[----:B------:R-:W1:Y:S01]  /*21a0*/  LDS.64 R236, [R68+0x370] ;  /* 0x0003700044ec7984 */ /* 0x000e620000000a00 */
[-C--:B0-----:R-:W-:Y:S02]  /*21b0*/  DFMA R84, R238, R230.reuse, R84 ;  /* 0x000000e6ee54722b */ /* 0x081fe40000000054 */
[-C--:B------:R-:W-:Y:S02]  /*21c0*/  DFMA R86, R228, R230.reuse, R86 ;  /* 0x000000e6e456722b */ /* 0x080fe40000000056 */
[-C--:B------:R-:W-:Y:S02]  /*21d0*/  DFMA R226, R226, R230.reuse, R234 ;  /* 0x000000e6e2e2722b */ /* 0x080fe400000000ea */
[-C--:B------:R-:W-:Y:S02]  /*21e0*/  DFMA R78, R224, R230.reuse, R78 ;  /* 0x000000e6e04e722b */ /* 0x080fe4000000004e */
[----:B------:R-:W-:Y:S02]  /*21f0*/  DFMA R76, R222, R230, R76 ;  /* 0x000000e6de4c722b */ /* 0x000fe4000000004c */
[----:B----4-:R-:W-:-:S08]  /*2200*/  DFMA R180, R180, R182, R190 ;  /* 0x000000b6b4b4722b */ /* 0x010fd000000000be */
[----:B--2---:R-:W-:Y:S02]  /*2210*/  DFMA R170, R170, R172, R180 ;  /* 0x000000acaaaa722b */ /* 0x004fe400000000b4 */
[-C--:B---3--:R-:W-:Y:S02]  /*2220*/  DFMA R80, R80, R90.reuse, RZ ;  /* 0x0000005a5050722b */ /* 0x088fe400000000ff */
[-C--:B------:R-:W-:Y:S02]  /*2230*/  DFMA R98, R98, R90.reuse, RZ ;  /* 0x0000005a6262722b */ /* 0x080fe400000000ff */
[----:B------:R-:W-:-:S04]  /*2240*/  DFMA R94, R94, R90, RZ ;  /* 0x0000005a5e5e722b */ /* 0x000fc800000000ff */
        /* <DEDUP_REMOVED lines=8> */
[-C--:B------:R-:W-:Y:S02]  /*22d0*/  DFMA R98, R166, R162.reuse, R98 ;  /* 0x000000a2a662722b */ /* 0x080fe40000000062 */
[----:B------:R-:W-:-:S04]  /*22e0*/  DFMA R94, R164, R162, R94 ;  /* 0x000000a2a45e722b */ /* 0x000fc8000000005e */
[----:B------:R-:W-:-:S04]  /*22f0*/  DFMA R150, R150, R152, R160 ;  /* 0x000000989696722b */ /* 0x000fc800000000a0 */
        /* <DEDUP_REMOVED lines=21> */
[-C--:B-1----:R-:W-:Y:S02]  /*2450*/  DFMA R84, R240, R232.reuse, R84 ;  /* 0x000000e8f054722b */ /* 0x082fe40000000054 */
        /* <DEDUP_REMOVED lines=32> */
.L_x_452:
[----:B------:R-:W-:Y:S05]  /*2660*/  BSYNC.RECONVERGENT B0 ;  /* 0x0000000000007941 */ /* 0x000fea0003800200 */
.L_x_451:
[----:B------:R-:W2:Y:S01]  /*2670*/  LDG.E.64.CONSTANT R240, desc[UR4][R210.64+0x8] ;  /* 0x00000804d2f07981 */ /* 0x000ea2000c1e9b00 */
[----:B------:R-:W3:Y:S03]  /*2680*/  LDC.64 R180, c[0x0][0x388] ;  /* 0x0000e200ffb47b82 */ /* 0x000ee60000000a00 */
[----:B01----:R-:W4:Y:S04]  /*2690*/  LDG.E.64.CONSTANT R70, desc[UR4][R210.64+0xe0] ;  /* 0x0000e004d2467981 */ /* 0x003f28000c1e9b00 */
[----:B------:R-:W4:Y:S04]  /*26a0*/  LDG.E.64.CONSTANT R68, desc[UR4][R210.64+0x88] ;  /* 0x00008804d2447981 */ /* 0x000f28000c1e9b00 */
[----:B------:R-:W4:Y:S04]  /*26b0*/  LDG.E.64.CONSTANT R82, desc[UR4][R210.64+0xe8] ;  /* 0x0000e804d2527981 */ /* 0x000f28000c1e9b00 */
[----:B------:R-:W4:Y:S04]  /*26c0*/  LDG.E.64.CONSTANT R72, desc[UR4][R210.64+0x138] ;  /* 0x00013804d2487981 */ /* 0x000f28000c1e9b00 */
[----:B------:R-:W4:Y:S04]  /*26d0*/  LDG.E.64.CONSTANT R78, desc[UR4][R210.64+0x38] ;  /* 0x00003804d24e7981 */ /* 0x000f28000c1e9b00 */
[----:B------:R-:W4:Y:S01]  /*26e0*/  LDG.E.64.CONSTANT R80, desc[UR4][R210.64+0x90] ;  /* 0x00009004d2507981 */ /* 0x000f22000c1e9b00 */
[----:B------:R-:W-:-:S03]  /*26f0*/  PRMT R106, R216, 0x5410, R106 ;  /* 0x00005410d86a7816 */ /* 0x000fc6000000006a */
[----:B------:R-:W4:Y:S04]  /*2700*/  LDG.E.64.CONSTANT R98, desc[UR4][R210.64+0xf0] ;  /* 0x0000f004d2627981 */ /* 0x000f28000c1e9b00 */
[----:B------:R-:W4:Y:S04]  /*2710*/  LDG.E.64.CONSTANT R84, desc[UR4][R210.64+0x140] ;  /* 0x00014004d2547981 */ /* 0x000f28000c1e9b00 */
[----:B------:R-:W4:Y:S04]  /*2720*/  LDG.E.64.CONSTANT R90, desc[UR4][R210.64+0x40] ;  /* 0x00004004d25a7981 */ /* 0x000f28000c1e9b00 */
[----:B------:R-:W4:Y:S04]  /*2730*/  LDG.E.64.CONSTANT R94, desc[UR4][R210.64+0x98] ;  /* 0x00009804d25e7981 */ /* 0x000f28000c1e9b00 */
[----:B------:R-:W4:Y:S01]  /*2740*/  LDG.E.64.CONSTANT R142, desc[UR4][R210.64+0x100] ;  /* 0x00010004d28e7981 */ /* 0x000f22000c1e9b00 */
[----:B------:R-:W-:-:S03]  /*2750*/  UMOV UR6, 0xb79 ;  /* 0x00000b7900067882 */ /* 0x000fc60000000000 */
[----:B------:R-:W4:Y:S01]  /*2760*/  LDG.E.64.CONSTANT R166, desc[UR4][R210.64+0x50] ;  /* 0x00005004d2a67981 */ /* 0x000f22000c1e9b00 */
[----:B------:R-:W-:-:S03]  /*2770*/  IDP.2A.LO.U16.U8 R111, R106, UR6, RZ ;  /* 0x000000066a6f7c26 */ /* 0x000fc600080010ff */
        /* <DEDUP_REMOVED lines=9> */
[----:B------:R-:W-:-:S03]  /*2810*/  CS2R R150, SRZ ;  /* 0x0000000000967805 */ /* 0x000fc6000001ff00 */
[----:B------:R-:W4:Y:S01]  /*2820*/  LDG.E.64.CONSTANT R76, desc[UR4][R210.64+0x1e8] ;  /* 0x0001e804d24c7981 */ /* 0x000f22000c1e9b00 */
[----:B---3--:R-:W-:-:S03]  /*2830*/  IMAD.WIDE R180, R113, 0x8, R180 ;  /* 0x0000000871b47825 */ /* 0x008fc600078e02b4 */
[----:B------:R-:W3:Y:S01]  /*2840*/  LDG.E.64.CONSTANT R108, desc[UR4][R210.64+0x150] ;  /* 0x00015004d26c7981 */ /* 0x000ee2000c1e9b00 */
[----:B------:R-:W-:-:S03]  /*2850*/  CS2R R146, SRZ ;  /* 0x0000000000927805 */ /* 0x000fc6000001ff00 */
[----:B------:R-:W3:Y:S01]  /*2860*/  LDG.E.64.CONSTANT R158, desc[UR4][R210.64+0x208] ;  /* 0x00020804d29e7981 */ /* 0x000ee2000c1e9b00 */
[----:B------:R-:W-:-:S03]  /*2870*/  CS2R R148, SRZ ;  /* 0x0000000000947805 */ /* 0x000fc6000001ff00 */
[----:B------:R-:W3:Y:S01]  /*2880*/  LDG.E.64.CONSTANT R160, desc[UR4][R210.64+0x200] ;  /* 0x00020004d2a07981 */ /* 0x000ee2000c1e9b00 */
[----:B------:R-:W0:Y:S03]  /*2890*/  LDC.64 R218, c[0x0][0x390] ;  /* 0x0000e400ffda7b82 */ /* 0x000e260000000a00 */
[----:B------:R-:W3:Y:S04]  /*28a0*/  LDG.E.64.CONSTANT R86, desc[UR4][R210.64+0x198] ;  /* 0x00019804d2567981 */ /* 0x000ee8000c1e9b00 */
[----:B------:R-:W3:Y:S01]  /*28b0*/  LDG.E.64.CONSTANT R88, desc[UR4][R210.64+0x1f0] ;  /* 0x0001f004d2587981 */ /* 0x000ee2000c1e9b00 */
[----:B------:R-:W-:-:S03]  /*28c0*/  CS2R R152, SRZ ;  /* 0x0000000000987805 */ /* 0x000fc6000001ff00 */
[----:B------:R-:W3:Y:S04]  /*28d0*/  @!P0 LDG.E.64.CONSTANT R150, desc[UR4][R180.64+0x10] ;  /* 0x00001004b4968981 */ /* 0x000ee8000c1e9b00 */
[----:B------:R-:W3:Y:S04]  /*28e0*/  @!P0 LDG.E.64.CONSTANT R146, desc[UR4][R180.64] ;  /* 0x00000004b4928981 */ /* 0x000ee8000c1e9b00 */
[----:B------:R-:W3:Y:S04]  /*28f0*/  @!P0 LDG.E.64.CONSTANT R148, desc[UR4][R180.64+0x8] ;  /* 0x00000804b4948981 */ /* 0x000ee8000c1e9b00 */
[----:B------:R-:W3:Y:S04]  /*2900*/  LDG.E.64.CONSTANT R102, desc[UR4][R210.64+0x1a0] ;  /* 0x0001a004d2667981 */ /* 0x000ee8000c1e9b00 */
[----:B------:R-:W3:Y:S04]  /*2910*/  LDG.E.64.CONSTANT R104, desc[UR4][R210.64+0x1f8] ;  /* 0x0001f804d2687981 */ /* 0x000ee8000c1e9b00 */
[----:B------:R-:W3:Y:S04]  /*2920*/  LDG.E.64.CONSTANT R174, desc[UR4][R210.64+0x260] ;  /* 0x00026004d2ae7981 */ /* 0x000ee8000c1e9b00 */
[----:B------:R-:W3:Y:S04]  /*2930*/  @!P0 LDG.E.64.CONSTANT R152, desc[UR4][R180.64+0x18] ;  /* 0x00001804b4988981 */ /* 0x000ee8000c1e9b00 */
[----:B------:R-:W3:Y:S04]  /*2940*/  LDG.E.64.CONSTANT R176, desc[UR4][R210.64+0x258] ;  /* 0x00025804d2b07981 */ /* 0x000ee8000c1e9b00 */
[----:B------:R-:W3:Y:S04]  /*2950*/  LDG.E.64.CONSTANT R110, desc[UR4][R210.64+0x1a8] ;  /* 0x0001a804d26e7981 */ /* 0x000ee8000c1e9b00 */
[----:B------:R-:W3:Y:S04]  /*2960*/  LDG.E.64.CONSTANT R112, desc[UR4][R210.64+0x210] ;  /* 0x00021004d2707981 */ /* 0x000ee8000c1e9b00 */
[----:B------:R-:W3:Y:S04]  /*2970*/  LDG.E.64.CONSTANT R114, desc[UR4][R210.64+0x268] ;  /* 0x00026804d2727981 */ /* 0x000ee8000c1e9b00 */
[----:B------:R-:W3:Y:S04]  /*2980*/  LDG.E.64.CONSTANT R116, desc[UR4][R210.64+0x2c0] ;  /* 0x0002c004d2747981 */ /* 0x000ee8000c1e9b00 */
[----:B0-----:R-:W3:Y:S01]  /*2990*/  LDG.E.64.CONSTANT R118, desc[UR4][R218.64+0x318] ;  /* 0x00031804da767981 */ /* 0x001ee2000c1e9b00 */
[----:B------:R-:W-:-:S03]  /*29a0*/  CS2R R154, SRZ ;  /* 0x00000000009a7805 */ /* 0x000fc6000001ff00 */
[----:B------:R-:W3:Y:S01]  /*29b0*/  LDG.E.64.CONSTANT R120, desc[UR4][R218.64+0x370] ;  /* 0x00037004da787981 */ /* 0x000ee2000c1e9b00 */
[----:B------:R-:W-:-:S03]  /*29c0*/  CS2R R156, SRZ ;  /* 0x00000000009c7805 */ /* 0x000fc6000001ff00 */
[----:B------:R-:W3:Y:S04]  /*29d0*/  LDG.E.64.CONSTANT R122, desc[UR4][R210.64+0x218] ;  /* 0x00021804d27a7981 */ /* 0x000ee8000c1e9b00 */
[----:B------:R-:W3:Y:S04]  /*29e0*/  LDG.E.64.CONSTANT R124, desc[UR4][R210.64+0x270] ;  /* 0x00027004d27c7981 */ /* 0x000ee8000c1e9b00 */
[----:B------:R-:W3:Y:S04]  /*29f0*/  LDG.E.64.CONSTANT R126, desc[UR4][R210.64+0x2c8] ;  /* 0x0002c804d27e7981 */ /* 0x000ee8000c1e9b00 */
[----:B------:R-:W3:Y:S04]  /*2a00*/  LDG.E.64.CONSTANT R128, desc[UR4][R218.64+0x320] ;  /* 0x00032004da807981 */ /* 0x000ee8000c1e9b00 */
[----:B------:R-:W3:Y:S04]  /*2a10*/  @!P0 LDG.E.64.CONSTANT R154, desc[UR4][R180.64+0x20] ;  /* 0x00002004b49a8981 */ /* 0x000ee8000c1e9b00 */
[----:B------:R-:W3:Y:S04]  /*2a20*/  @!P0 LDG.E.64.CONSTANT R156, desc[UR4][R180.64+0x28] ;  /* 0x00002804b49c8981 */ /* 0x000ee8000c1e9b00 */
[----:B------:R-:W3:Y:S01]  /*2a30*/  LDG.E.64.CONSTANT R130, desc[UR4][R218.64+0x378] ;  /* 0x00037804da827981 */ /* 0x000ee2000c1e9b00 */
[----:B------:R-:W-:-:S03]  /*2a40*/  IMAD R3, R216, 0x3c8, R3 ;  /* 0x000003c8d8037824 */ /* 0x000fc600078e0203 */
[----:B------:R-:W3:Y:S01]  /*2a50*/  LDG.E.64.CONSTANT R202, desc[UR4][R218.64+0x368] ;  /* 0x00036804daca7981 */ /* 0x000ee2000c1e9b00 */
[----:B------:R-:W-:Y:S01]  /*2a60*/  IMAD R140, R2, 0x58, R3 ;  /* 0x00000058028c7824 */ /* 0x000fe200078e0203 */
[----:B------:R-:W-:Y:S01]  /*2a70*/  BAR.SYNC.DEFER_BLOCKING 0x0 ;  /* 0x0000000000007b1d */ /* 0x000fe20000010000 */
[----:B------:R-:W-:Y:S02]  /*2a80*/  CS2R R190, SRZ ;  /* 0x0000000000be7805 */ /* 0x000fe4000001ff00 */
[----:B------:R-:W-:-:S03]  /*2a90*/  CS2R R222, SRZ ;  /* 0x0000000000de7805 */ /* 0x000fc6000001ff00 */
[----:B------:R-:W3:Y:S04]  /*2aa0*/  LDG.E.64.CONSTANT R192, desc[UR4][R210.64+0x310] ;  /* 0x00031004d2c07981 */ /* 0x000ee8000c1e9b00 */
[----:B------:R-:W3:Y:S04]  /*2ab0*/  LDG.E.64.CONSTANT R196, desc[UR4][R210.64+0x2b8] ;  /* 0x0002b804d2c47981 */ /* 0x000ee8000c1e9b00 */
[----:B------:R-:W3:Y:S04]  /*2ac0*/  @!P0 LDG.E.64.CONSTANT R190, desc[UR4][R180.64+0x30] ;  /* 0x00003004b4be8981 */ /* 0x000ee8000c1e9b00 */
[----:B------:R-:W3:Y:S04]  /*2ad0*/  LDG.E.64.CONSTANT R232, desc[UR4][R210.64+0x2b0] ;  /* 0x0002b004d2e87981 */ /* 0x000ee8000c1e9b00 */
[----:B------:R-:W0:Y:S04]  /*2ae0*/  LDS.64 R182, [R140] ;  /* 0x000000008cb67984 */ /* 0x000e280000000a00 */
[----:B------:R-:W1:Y:S04]  /*2af0*/  LDS.64 R228, [R140+0x8] ;  /* 0x000008008ce47984 */ /* 0x000e680000000a00 */
[----:B------:R-:W1:Y:S04]  /*2b00*/  LDS.64 R194, [R140+0x10] ;  /* 0x000010008cc27984 */ /* 0x000e680000000a00 */
[----:B------:R-:W2:Y:S04]  /*2b10*/  LDS.64 R198, [R140+0x18] ;  /* 0x000018008cc67984 */ /* 0x000ea80000000a00 */
[----:B------:R-:W2:Y:S04]  /*2b20*/  LDS.64 R200, [R140+0x20] ;  /* 0x000020008cc87984 */ /* 0x000ea80000000a00 */
[----:B------:R-:W2:Y:S04]  /*2b30*/  LDS.64 R238, [R140+0x28] ;  /* 0x000028008cee7984 */ /* 0x000ea80000000a00 */
[----:B------:R-:W2:Y:S04]  /*2b40*/  LDS.64 R236, [R140+0x30] ;  /* 0x000030008cec7984 */ /* 0x000ea80000000a00 */
[----:B------:R-:W4:Y:S04]  /*2b50*/  LDS.64 R234, [R140+0x38] ;  /* 0x000038008cea7984 */ /* 0x000f280000000a00 */
[----:B------:R-:W4:Y:S04]  /*2b60*/  LDS.64 R226, [R140+0x40] ;  /* 0x000040008ce27984 */ /* 0x000f280000000a00 */
[----:B------:R-:W4:Y:S01]  /*2b70*/  LDS.64 R220, [R140+0x48] ;  /* 0x000048008cdc7984 */ /* 0x000f220000000a00 */
[----:B0----5:R-:W-:-:S03]  /*2b80*/  DFMA R132, R246, R182, RZ ;  /* 0x000000b6f684722b */ /* 0x021fc600000000ff */
[----:B------:R0:W3:Y:S01]  /*2b90*/  LDS.64 R224, [R140+0x50] ;  /* 0x000050008ce07984 */ /* 0x0000e20000000a00 */
[-C--:B------:R-:W-:Y:S02]  /*2ba0*/  DFMA R134, R8, R182.reuse, RZ ;  /* 0x000000b60886722b */ /* 0x080fe400000000ff */
[-C--:B------:R-:W-:Y:S01]  /*2bb0*/  DFMA R136, R20, R182.reuse, RZ ;  /* 0x000000b61488722b */ /* 0x080fe200000000ff */
[----:B------:R-:W3:Y:S01]  /*2bc0*/  @!P0 LDG.E.64.CONSTANT R222, desc[UR4][R180.64+0x38] ;  /* 0x00003804b4de8981 */ /* 0x000ee2000c1e9b00 */
[-C--:B------:R-:W-:Y:S02]  /*2bd0*/  DFMA R138, R32, R182.reuse, RZ ;  /* 0x000000b6208a722b */ /* 0x080fe400000000ff */
[----:B------:R-:W-:Y:S01]  /*2be0*/  DFMA R170, R44, R182, RZ ;  /* 0x000000b62caa722b */ /* 0x000fe200000000ff */
[----:B0-----:R-:W3:Y:S01]  /*2bf0*/  LDG.E.64.CONSTANT R140, desc[UR4][R210.64+0x240] ;  /* 0x00024004d28c7981 */ /* 0x001ee2000c1e9b00 */
[-C--:B-1----:R-:W-:Y:S02]  /*2c00*/  DFMA R134, R10, R228.reuse, R134 ;  /* 0x000000e40a86722b */ /* 0x082fe40000000086 */
[----:B------:R-:W-:Y:S01]  /*2c10*/  DFMA R136, R22, R228, R136 ;  /* 0x000000e41688722b */ /* 0x000fe20000000088 */
[----:B------:R-:W3:Y:S01]  /*2c20*/  LDG.E.64.CONSTANT R206, desc[UR4][R210.64+0x308] ;  /* 0x00030804d2ce7981 */ /* 0x000ee2000c1e9b00 */
[----:B------:R-:W-:-:S02]  /*2c30*/  DFMA R172, R56, R182, RZ ;  /* 0x000000b638ac722b */ /* 0x000fc400000000ff */
[-C--:B------:R-:W-:Y:S01]  /*2c40*/  DFMA R168, R34, R228.reuse, R138 ;  /* 0x000000e422a8722b */ /* 0x080fe2000000008a */
[----:B------:R-:W3:Y:S01]  /*2c50*/  LDG.E.64.CONSTANT R204, desc[UR4][R218.64+0x360] ;  /* 0x00036004dacc7981 */ /* 0x000ee2000c1e9b00 */
[----:B------:R-:W-:Y:S02]  /*2c60*/  DFMA R170, R46, R228, R170 ;  /* 0x000000e42eaa722b */ /* 0x000fe400000000aa */
[-C--:B------:R-:W-:Y:S01]  /*2c70*/  DFMA R134, R12, R194.reuse, R134 ;  /* 0x000000c20c86722b */ /* 0x080fe20000000086 */
[----:B------:R-:W3:Y:S01]  /*2c80*/  LDG.E.64.CONSTANT R180, desc[UR4][R218.64+0x390] ;  /* 0x00039004dab47981 */ /* 0x000ee2000c1e9b00 */
[----:B------:R-:W-:-:S03]  /*2c90*/  DFMA R138, R24, R194, R136 ;  /* 0x000000c2188a722b */ /* 0x000fc60000000088 */
[----:B------:R-:W3:Y:S01]  /*2ca0*/  LDG.E.64.CONSTANT R188, desc[UR4][R218.64+0x398] ;  /* 0x00039804dabc7981 */ /* 0x000ee2000c1e9b00 */
[----:B--2---:R-:W-:-:S08]  /*2cb0*/  DFMA R132, R240, R228, R132 ;  /* 0x000000e4f084722b */ /* 0x004fd00000000084 */
[----:B------:R-:W-:Y:S02]  /*2cc0*/  DFMA R132, R244, R194, R132 ;  /* 0x000000c2f484722b */ /* 0x000fe40000000084 */
[----:B------:R-:W-:-:S06]  /*2cd0*/  DFMA R178, R58, R228, R172 ;  /* 0x000000e43ab2722b */ /* 0x000fcc00000000ac */
[----:B------:R-:W-:Y:S02]  /*2ce0*/  DFMA R132, R250, R198, R132 ;  /* 0x000000c6fa84722b */ /* 0x000fe40000000084 */
[-C--:B------:R-:W-:Y:S02]  /*2cf0*/  DFMA R168, R36, R194.reuse, R168 ;  /* 0x000000c224a8722b */ /* 0x080fe400000000a8 */
[----:B------:R-:W-:Y:S02]  /*2d00*/  DFMA R172, R48, R194, R170 ;  /* 0x000000c230ac722b */ /* 0x000fe400000000aa */
[-C--:B------:R-:W-:Y:S02]  /*2d10*/  DFMA R136, R14, R198.reuse, R134 ;  /* 0x000000c60e88722b */ /* 0x080fe40000000086 */
[----:B------:R-:W-:Y:S02]  /*2d20*/  DFMA R138, R26, R198, R138 ;  /* 0x000000c61a8a722b */ /* 0x000fe4000000008a */
[----:B------:R-:W-:Y:S01]  /*2d30*/  DFMA R134, R248, R200, R132 ;  /* 0x000000c8f886722b */ /* 0x000fe20000000084 */
[----:B------:R-:W2:Y:S01]  /*2d40*/  LDG.E.64.CONSTANT R132, desc[UR4][R210.64+0x220] ;  /* 0x00022004d2847981 */ /* 0x000ea2000c1e9b00 */
[----:B------:R-:W-:-:S02]  /*2d50*/  DFMA R178, R60, R194, R178 ;  /* 0x000000c23cb2722b */ /* 0x000fc400000000b2 */
        /* <DEDUP_REMOVED lines=10> */
[----:B------:R-:W-:Y:S01]  /*2e00*/  DFMA R170, R18, R238, R136 ;  /* 0x000000ee12aa722b */ /* 0x000fe20000000088 */
[----:B------:R-:W2:Y:S01]  /*2e10*/  LDG.E.64.CONSTANT R136, desc[UR4][R210.64+0x230] ;  /* 0x00023004d2887981 */ /* 0x000ea2000c1e9b00 */
[----:B------:R-:W-:Y:S02]  /*2e20*/  DFMA R168, R6, R236, R138 ;  /* 0x000000ec06a8722b */ /* 0x000fe4000000008a */
[----:B------:R-:W-:Y:S01]  /*2e30*/  DFMA R178, R42, R238, R178 ;  /* 0x000000ee2ab2722b */ /* 0x000fe200000000b2 */
[----:B------:R-:W2:Y:S01]  /*2e40*/  LDG.E.64.CONSTANT R138, desc[UR4][R210.64+0x238] ;  /* 0x00023804d28a7981 */ /* 0x000ea2000c1e9b00 */
[----:B----4-:R-:W-:-:S02]  /*2e50*/  DFMA R172, R70, R236, R172 ;  /* 0x000000ec46ac722b */ /* 0x010fc400000000ac */
[----:B------:R-:W-:Y:S02]  /*2e60*/  DFMA R170, R68, R236, R170 ;  /* 0x000000ec44aa722b */ /* 0x000fe400000000aa */
[----:B------:R-:W-:Y:S02]  /*2e70*/  DFMA R168, R78, R234, R168 ;  /* 0x000000ea4ea8722b */ /* 0x000fe400000000a8 */
[----:B------:R-:W-:Y:S02]  /*2e80*/  DFMA R178, R72, R236, R178 ;  /* 0x000000ec48b2722b */ /* 0x000fe400000000b2 */
[-C--:B------:R-:W-:Y:S02]  /*2e90*/  DFMA R172, R82, R234.reuse, R172 ;  /* 0x000000ea52ac722b */ /* 0x080fe400000000ac */
[----:B------:R-:W-:Y:S01]  /*2ea0*/  DFMA R170, R80, R234, R170 ;  /* 0x000000ea50aa722b */ /* 0x000fe200000000aa */
[----:B------:R-:W-:Y:S01]  /*2eb0*/  R2UR UR10, R142 ;  /* 0x000000008e0a72ca */ /* 0x000fe200000e0000 */
[----:B------:R-:W-:Y:S01]  /*2ec0*/  DFMA R186, R64, R200, R186 ;  /* 0x000000c840ba722b */ /* 0x000fe200000000ba */
[----:B------:R-:W-:Y:S01]  /*2ed0*/  R2UR UR11, R143 ;  /* 0x000000008f0b72ca */ /* 0x000fe200000e0000 */
[----:B------:R-:W-:Y:S01]  /*2ee0*/  DFMA R178, R84, R234, R178 ;  /* 0x000000ea54b2722b */ /* 0x000fe200000000b2 */
[----:B------:R-:W4:Y:S01]  /*2ef0*/  LDG.E.64.CONSTANT R142, desc[UR4][R210.64+0x248] ;  /* 0x00024804d28e7981 */ /* 0x000f22000c1e9b00 */
[----:B------:R-:W-:-:S02]  /*2f00*/  DFMA R172, R98, R226, R172 ;  /* 0x000000e262ac722b */ /* 0x000fc400000000ac */
[-C--:B------:R-:W-:Y:S02]  /*2f10*/  DFMA R168, R90, R226.reuse, R168 ;  /* 0x000000e25aa8722b */ /* 0x080fe400000000a8 */
[----:B------:R-:W-:Y:S01]  /*2f20*/  DFMA R170, R94, R226, R170 ;  /* 0x000000e25eaa722b */ /* 0x000fe200000000aa */
[----:B------:R-:W-:Y:S02]  /*2f30*/  R2UR UR6, R166 ;  /* 0x00000000a60672ca */ /* 0x000fe400000e0000 */
[----:B------:R-:W-:Y:S02]  /*2f40*/  R2UR UR7, R167 ;  /* 0x00000000a70772ca */ /* 0x000fe400000e0000 */
[----:B------:R-:W-:Y:S02]  /*2f50*/  R2UR UR8, R164 ;  /* 0x00000000a40872ca */ /* 0x000fe400000e0000 */
[----:B------:R-:W-:Y:S01]  /*2f60*/  R2UR UR9, R165 ;  /* 0x00000000a50972ca */ /* 0x000fe200000e0000 */
[-C--:B------:R-:W-:Y:S01]  /*2f70*/  DFMA R184, R54, R238.reuse, R184 ;  /* 0x000000ee36b8722b */ /* 0x080fe200000000b8 */
[----:B------:R-:W-:Y:S01]  /*2f80*/  R2UR UR14, R144 ;  /* 0x00000000900e72ca */ /* 0x000fe200000e0000 */
[----:B------:R-:W-:Y:S01]  /*2f90*/  DFMA R186, R66, R238, R186 ;  /* 0x000000ee42ba722b */ /* 0x000fe200000000ba */
[----:B------:R-:W-:Y:S01]  /*2fa0*/  R2UR UR15, R145 ;  /* 0x00000000910f72ca */ /* 0x000fe200000e0000 */
[----:B------:R-:W-:Y:S01]  /*2fb0*/  DFMA R172, R106, R220, R172 ;  /* 0x000000dc6aac722b */ /* 0x000fe200000000ac */
[----:B------:R-:W4:Y:S01]  /*2fc0*/  LDG.E.64.CONSTANT R144, desc[UR4][R210.64+0x250] ;  /* 0x00025004d2907981 */ /* 0x000f22000c1e9b00 */
[----:B------:R-:W-:-:S02]  /*2fd0*/  DFMA R178, R100, R226, R178 ;  /* 0x000000e264b2722b */ /* 0x000fc400000000b2 */
[-C--:B------:R-:W-:Y:S01]  /*2fe0*/  DFMA R168, R92, R220.reuse, R168 ;  /* 0x000000dc5ca8722b */ /* 0x080fe200000000a8 */
[----:B------:R-:W-:Y:S01]  /*2ff0*/  R2UR UR12, R162 ;  /* 0x00000000a20c72ca */ /* 0x000fe200000e0000 */
[----:B------:R-:W-:Y:S01]  /*3000*/  DFMA R170, R96, R220, R170 ;  /* 0x000000dc60aa722b */ /* 0x000fe200000000aa */
[----:B------:R-:W-:Y:S01]  /*3010*/  R2UR UR13, R163 ;  /* 0x00000000a30d72ca */ /* 0x000fe200000e0000 */
[-C--:B------:R-:W-:Y:S01]  /*3020*/  DFMA R184, R74, R236.reuse, R184 ;  /* 0x000000ec4ab8722b */ /* 0x080fe200000000b8 */
[----:B---3--:R-:W-:Y:S01]  /*3030*/  R2UR UR18, R158 ;  /* 0x000000009e1272ca */ /* 0x008fe200000e0000 */
[----:B------:R-:W-:Y:S01]  /*3040*/  DFMA R186, R76, R236, R186 ;  /* 0x000000ec4cba722b */ /* 0x000fe200000000ba */
[----:B------:R-:W-:Y:S01]  /*3050*/  R2UR UR19, R159 ;  /* 0x000000009f1372ca */ /* 0x000fe200000e0000 */
[----:B------:R-:W-:Y:S01]  /*3060*/  DFMA R172, R224, UR10, R172 ;  /* 0x0000000ae0ac7c2b */ /* 0x000fe200080000ac */
[----:B------:R-:W-:Y:S01]  /*3070*/  R2UR UR16, R160 ;  /* 0x00000000a01072ca */ /* 0x000fe200000e0000 */
[----:B------:R-:W-:Y:S01]  /*3080*/  DFMA R178, R108, R220, R178 ;  /* 0x000000dc6cb2722b */ /* 0x000fe200000000b2 */
[----:B------:R-:W-:Y:S01]  /*3090*/  R2UR UR17, R161 ;  /* 0x00000000a11172ca */ /* 0x000fe200000e0000 */
[C---:B------:R-:W-:Y:S01]  /*30a0*/  DFMA R168, R224.reuse, UR6, R168 ;  /* 0x00000006e0a87c2b */ /* 0x040fe200080000a8 */
[----:B------:R-:W3:Y:S01]  /*30b0*/  LDG.E.64.CONSTANT R158, desc[UR4][R210.64+0x278] ;  /* 0x00027804d29e7981 */ /* 0x000ee2000c1e9b00 */
[----:B------:R-:W-:-:S03]  /*30c0*/  DFMA R170, R224, UR8, R170 ;  /* 0x00000008e0aa7c2b */ /* 0x000fc600080000aa */
[----:B------:R-:W3:Y:S04]  /*30d0*/  LDG.E.64.CONSTANT R164, desc[UR4][R218.64+0x380] ;  /* 0x00038004daa47981 */ /* 0x000ee8000c1e9b00 */
[----:B------:R-:W3:Y:S04]  /*30e0*/  LDG.E.64.CONSTANT R160, desc[UR4][R210.64+0x2d0] ;  /* 0x0002d004d2a07981 */ /* 0x000ee8000c1e9b00 */
[----:B------:R-:W3:Y:S01]  /*30f0*/  LDG.E.64.CONSTANT R162, desc[UR4][R218.64+0x328] ;  /* 0x00032804daa27981 */ /* 0x000ee2000c1e9b00 */
[-C--:B------:R-:W-:Y:S02]  /*3100*/  DFMA R184, R86, R234.reuse, R184 ;  /* 0x000000ea56b8722b */ /* 0x080fe400000000b8 */
[----:B------:R-:W-:Y:S01]  /*3110*/  DFMA R186, R88, R234, R186 ;  /* 0x000000ea58ba722b */ /* 0x000fe200000000ba */
[----:B------:R-:W3:Y:S01]  /*3120*/  LDG.E.64.CONSTANT R166, desc[UR4][R210.64+0x280] ;  /* 0x00028004d2a67981 */ /* 0x000ee2000c1e9b00 */
[----:B------:R-:W-:-:S02]  /*3130*/  DFMA R178, R224, UR12, R178 ;  /* 0x0000000ce0b27c2b */ /* 0x000fc400080000b2 */
[----:B------:R-:W-:Y:S02]  /*3140*/  DMUL R150, R172, R150 ;  /* 0x00000096ac967228 */ /* 0x000fe40000000000 */
[----:B------:R-:W-:Y:S01]  /*3150*/  DMUL R146, R168, R146 ;  /* 0x00000092a8927228 */ /* 0x000fe20000000000 */
[----:B------:R-:W3:Y:S01]  /*3160*/  LDG.E.64.CONSTANT R172, desc[UR4][R218.64+0x388] ;  /* 0x00038804daac7981 */ /* 0x000ee2000c1e9b00 */
[----:B------:R-:W-:-:S03]  /*3170*/  DMUL R148, R170, R148 ;  /* 0x00000094aa947228 */ /* 0x000fc60000000000 */
[----:B------:R-:W3:Y:S04]  /*3180*/  LDG.E.64.CONSTANT R168, desc[UR4][R210.64+0x2d8] ;  /* 0x0002d804d2a87981 */ /* 0x000ee8000c1e9b00 */
[----:B------:R-:W3:Y:S01]  /*3190*/  LDG.E.64.CONSTANT R170, desc[UR4][R218.64+0x330] ;  /* 0x00033004daaa7981 */ /* 0x000ee2000c1e9b00 */
[-C--:B------:R-:W-:Y:S01]  /*31a0*/  DFMA R184, R102, R226.reuse, R184 ;  /* 0x000000e266b8722b */ /* 0x080fe200000000b8 */
[----:B------:R-:W-:Y:S01]  /*31b0*/  R2UR UR22, R174 ;  /* 0x00000000ae1672ca */ /* 0x000fe200000e0000 */
[----:B------:R-:W-:Y:S01]  /*31c0*/  DFMA R186, R104, R226, R186 ;  /* 0x000000e268ba722b */ /* 0x000fe200000000ba */
[----:B------:R-:W-:Y:S01]  /*31d0*/  R2UR UR23, R175 ;  /* 0x00000000af1772ca */ /* 0x000fe200000e0000 */
[----:B------:R-:W-:Y:S01]  /*31e0*/  DMUL R152, R178, R152 ;  /* 0x00000098b2987228 */ /* 0x000fe20000000000 */
[----:B------:R-:W-:Y:S01]  /*31f0*/  R2UR UR20, R176 ;  /* 0x00000000b01472ca */ /* 0x000fe200000e0000 */
[----:B------:R-:W3:Y:S01]  /*3200*/  LDG.E.64.CONSTANT R174, desc[UR4][R210.64+0x288] ;  /* 0x00028804d2ae7981 */ /* 0x000ee2000c1e9b00 */
[----:B------:R-:W-:-:S03]  /*3210*/  R2UR UR21, R177 ;  /* 0x00000000b11572ca */ /* 0x000fc600000e0000 */
[----:B------:R-:W3:Y:S04]  /*3220*/  LDG.E.64.CONSTANT R176, desc[UR4][R210.64+0x2e0] ;  /* 0x0002e004d2b07981 */ /* 0x000ee8000c1e9b00 */
[----:B------:R-:W3:Y:S01]  /*3230*/  LDG.E.64.CONSTANT R178, desc[UR4][R218.64+0x338] ;  /* 0x00033804dab27981 */ /* 0x000ee2000c1e9b00 */
[----:B------:R-:W-:Y:S02]  /*3240*/  DFMA R184, R110, R220, R184 ;  /* 0x000000dc6eb8722b */ /* 0x000fe400000000b8 */
[----:B------:R-:W-:Y:S02]  /*3250*/  DFMA R186, R220, UR16, R186 ;  /* 0x00000010dcba7c2b */ /* 0x000fe400080000ba */
[-C--:B------:R-:W-:Y:S02]  /*3260*/  DFMA R230, R112, R182.reuse, RZ ;  /* 0x000000b670e6722b */ /* 0x080fe400000000ff */
[----:B------:R-:W-:-:S02]  /*3270*/  DFMA R208, R114, R182, RZ ;  /* 0x000000b672d0722b */ /* 0x000fc400000000ff */
[-C--:B------:R-:W-:Y:S02]  /*3280*/  DFMA R212, R116, R182.reuse, RZ ;  /* 0x000000b674d4722b */ /* 0x080fe400000000ff */
[-C--:B------:R-:W-:Y:S02]  /*3290*/  DFMA R214, R118, R182.reuse, RZ ;  /* 0x000000b676d6722b */ /* 0x080fe400000000ff */
[C---:B------:R-:W-:Y:S02]  /*32a0*/  DFMA R184, R224.reuse, UR14, R184 ;  /* 0x0000000ee0b87c2b */ /* 0x040fe400080000b8 */
[----:B------:R-:W-:Y:S02]  /*32b0*/  DFMA R186, R224, UR18, R186 ;  /* 0x00000012e0ba7c2b */ /* 0x000fe400080000ba */
[----:B------:R-:W-:Y:S02]  /*32c0*/  DFMA R182, R120, R182, RZ ;  /* 0x000000b678b6722b */ /* 0x000fe400000000ff */
[----:B------:R-:W-:-:S02]  /*32d0*/  DFMA R230, R122, R228, R230 ;  /* 0x000000e47ae6722b */ /* 0x000fc400000000e6 */
[-C--:B------:R-:W-:Y:S02]  /*32e0*/  DFMA R208, R124, R228.reuse, R208 ;  /* 0x000000e47cd0722b */ /* 0x080fe400000000d0 */
[-C--:B------:R-:W-:Y:S02]  /*32f0*/  DFMA R212, R126, R228.reuse, R212 ;  /* 0x000000e47ed4722b */ /* 0x080fe400000000d4 */
[----:B------:R-:W-:Y:S02]  /*3300*/  DFMA R214, R128, R228, R214 ;  /* 0x000000e480d6722b */ /* 0x000fe400000000d6 */
[----:B------:R-:W-:Y:S01]  /*3310*/  DMUL R154, R184, R154 ;  /* 0x0000009ab89a7228 */ /* 0x000fe20000000000 */
[----:B------:R-:W3:Y:S01]  /*3320*/  LDG.E.64.CONSTANT R184, desc[UR4][R210.64+0x2e8] ;  /* 0x0002e804d2b87981 */ /* 0x000ee2000c1e9b00 */
[----:B------:R-:W-:-:S03]  /*3330*/  DMUL R156, R186, R156 ;  /* 0x0000009cba9c7228 */ /* 0x000fc60000000000 */
[----:B------:R-:W3:Y:S01]  /*3340*/  LDG.E.64.CONSTANT R186, desc[UR4][R218.64+0x340] ;  /* 0x00034004daba7981 */ /* 0x000ee2000c1e9b00 */
[----:B------:R-:W-:-:S03]  /*3350*/  DFMA R228, R130, R228, R182 ;  /* 0x000000e482e4722b */ /* 0x000fc600000000b6 */
[----:B------:R-:W3:Y:S01]  /*3360*/  LDG.E.64.CONSTANT R182, desc[UR4][R210.64+0x290] ;  /* 0x00029004d2b67981 */ /* 0x000ee2000c1e9b00 */
[----:B------:R-:W-:Y:S02]  /*3370*/  R2UR UR34, R202 ;  /* 0x00000000ca2272ca */ /* 0x000fe400000e0000 */
[----:B------:R-:W-:Y:S02]  /*3380*/  R2UR UR35, R203 ;  /* 0x00000000cb2372ca */ /* 0x000fe400000e0000 */
[----:B------:R-:W-:Y:S02]  /*3390*/  R2UR UR30, R192 ;  /* 0x00000000c01e72ca */ /* 0x000fe400000e0000 */
[----:B------:R-:W-:Y:S02]  /*33a0*/  R2UR UR31, R193 ;  /* 0x00000000c11f72ca */ /* 0x000fe400000e0000 */
[----:B------:R-:W-:Y:S01]  /*33b0*/  R2UR UR26, R196 ;  /* 0x00000000c41a72ca */ /* 0x000fe200000e0000 */
[----:B------:R-:W3:Y:S01]  /*33c0*/  LDG.E.64.CONSTANT R192, desc[UR4][R210.64+0x298] ;  /* 0x00029804d2c07981 */ /* 0x000ee2000c1e9b00 */
[----:B------:R-:W-:-:S03]  /*33d0*/  R2UR UR27, R197 ;  /* 0x00000000c51b72ca */ /* 0x000fc600000e0000 */
[----:B------:R-:W3:Y:S01]  /*33e0*/  LDG.E.64.CONSTANT R196, desc[UR4][R218.64+0x348] ;  /* 0x00034804dac47981 */ /* 0x000ee2000c1e9b00 */
[----:B------:R-:W-:Y:S02]  /*33f0*/  R2UR UR24, R232 ;  /* 0x00000000e81872ca */ /* 0x000fe400000e0000 */
[----:B------:R-:W-:Y:S01]  /*3400*/  R2UR UR25, R233 ;  /* 0x00000000e91972ca */ /* 0x000fe200000e0000 */
[----:B--2---:R-:W-:-:S08]  /*3410*/  DFMA R230, R132, R194, R230 ;  /* 0x000000c284e6722b */ /* 0x004fd000000000e6 */
[----:B------:R-:W-:-:S08]  /*3420*/  DFMA R230, R134, R198, R230 ;  /* 0x000000c686e6722b */ /* 0x000fd000000000e6 */
[----:B------:R-:W-:-:S08]  /*3430*/  DFMA R230, R136, R200, R230 ;  /* 0x000000c888e6722b */ /* 0x000fd000000000e6 */
[----:B------:R-:W-:-:S08]  /*3440*/  DFMA R230, R138, R238, R230 ;  /* 0x000000ee8ae6722b */ /* 0x000fd000000000e6 */
[----:B------:R-:W-:-:S08]  /*3450*/  DFMA R230, R140, R236, R230 ;  /* 0x000000ec8ce6722b */ /* 0x000fd000000000e6 */
[----:B----4-:R-:W-:-:S08]  /*3460*/  DFMA R230, R142, R234, R230 ;  /* 0x000000ea8ee6722b */ /* 0x010fd000000000e6 */
[----:B------:R-:W-:-:S08]  /*3470*/  DFMA R230, R144, R226, R230 ;  /* 0x000000e290e6722b */ /* 0x000fd000000000e6 */
[----:B------:R-:W-:Y:S02]  /*3480*/  DFMA R230, R220, UR20, R230 ;  /* 0x00000014dce67c2b */ /* 0x000fe400080000e6 */
[-C--:B---3--:R-:W-:Y:S02]  /*3490*/  DFMA R208, R158, R194.reuse, R208 ;  /* 0x000000c29ed0722b */ /* 0x088fe400000000d0 */
[-C--:B------:R-:W-:Y:S02]  /*34a0*/  DFMA R228, R164, R194.reuse, R228 ;  /* 0x000000c2a4e4722b */ /* 0x080fe400000000e4 */
[-C--:B------:R-:W-:Y:S02]  /*34b0*/  DFMA R212, R160, R194.reuse, R212 ;  /* 0x000000c2a0d4722b */ /* 0x080fe400000000d4 */
[----:B------:R-:W-:Y:S02]  /*34c0*/  DFMA R214, R162, R194, R214 ;  /* 0x000000c2a2d6722b */ /* 0x000fe400000000d6 */
[----:B------:R-:W-:Y:S01]  /*34d0*/  DFMA R230, R224, UR22, R230 ;  /* 0x00000016e0e67c2b */ /* 0x000fe200080000e6 */
[----:B------:R-:W2:Y:S01]  /*34e0*/  LDG.E.64.CONSTANT R194, desc[UR4][R210.64+0x2f0] ;  /* 0x0002f004d2c27981 */ /* 0x000ea2000c1e9b00 */
[----:B------:R-:W-:-:S02]  /*34f0*/  DFMA R208, R166, R198, R208 ;  /* 0x000000c6a6d0722b */ /* 0x000fc400000000d0 */
[-C--:B------:R-:W-:Y:S02]  /*3500*/  DFMA R202, R172, R198.reuse, R228 ;  /* 0x000000c6acca722b */ /* 0x080fe400000000e4 */
[-C--:B------:R-:W-:Y:S02]  /*3510*/  DFMA R212, R168, R198.reuse, R212 ;  /* 0x000000c6a8d4722b */ /* 0x080fe400000000d4 */
[----:B------:R-:W-:Y:S01]  /*3520*/  DFMA R214, R170, R198, R214 ;  /* 0x000000c6aad6722b */ /* 0x000fe200000000d6 */
[----:B------:R-:W3:Y:S01]  /*3530*/  LDG.E.64.CONSTANT R198, desc[UR4][R218.64+0x3a0] ;  /* 0x0003a004dac67981 */ /* 0x000ee2000c1e9b00 */
[----:B------:R-:W-:Y:S01]  /*3540*/  DMUL R190, R230, R190 ;  /* 0x000000bee6be7228 */ /* 0x000fe20000000000 */
[----:B------:R-:W-:Y:S02]  /*3550*/  R2UR UR28, R206 ;  /* 0x00000000ce1c72ca */ /* 0x000fe400000e0000 */
[----:B------:R-:W-:Y:S01]  /*3560*/  R2UR UR29, R207 ;  /* 0x00000000cf1d72ca */ /* 0x000fe200000e0000 */
[-C--:B------:R-:W-:Y:S01]  /*3570*/  DFMA R228, R174, R200.reuse, R208 ;  /* 0x000000c8aee4722b */ /* 0x080fe200000000d0 */
[----:B------:R-:W-:Y:S01]  /*3580*/  R2UR UR32, R204 ;  /* 0x00000000cc2072ca */ /* 0x000fe200000e0000 */
[-C--:B------:R-:W-:Y:S01]  /*3590*/  DFMA R208, R180, R200.reuse, R202 ;  /* 0x000000c8b4d0722b */ /* 0x080fe200000000ca */
[----:B------:R-:W-:Y:S01]  /*35a0*/  R2UR UR33, R205 ;  /* 0x00000000cd2172ca */ /* 0x000fe200000e0000 */
        /* <DEDUP_REMOVED lines=9> */
[-C--:B------:R-:W-:Y:S02]  /*3640*/  DFMA R232, R186, R238.reuse, R232 ;  /* 0x000000eebae8722b */ /* 0x080fe400000000e8 */
[-C--:B------:R-:W-:Y:S02]  /*3650*/  DFMA R228, R182, R238.reuse, R228 ;  /* 0x000000eeb6e4722b */ /* 0x080fe400000000e4 */
[----:B------:R-:W-:Y:S01]  /*3660*/  DFMA R238, R188, R238, R208 ;  /* 0x000000eebcee722b */ /* 0x000fe200000000d0 */
[----:B------:R-:W4:Y:S04]  /*3670*/  LDG.E.64.CONSTANT R208, desc[UR4][R210.64+0x2a8] ;  /* 0x0002a804d2d07981 */ /* 0x000f28000c1e9b00 */
[----:B------:R-:W4:Y:S01]  /*3680*/  LDG.E.64.CONSTANT R210, desc[UR4][R210.64+0x300] ;  /* 0x00030004d2d27981 */ /* 0x000f22000c1e9b00 */
[----:B------:R-:W-:Y:S01]  /*3690*/  PRMT R217, R216, 0x9910, RZ ;  /* 0x00009910d8d97816 */ /* 0x000fe200000000ff */
[----:B------:R-:W-:-:S04]  /*36a0*/  DFMA R228, R192, R236, R228 ;  /* 0x000000ecc0e4722b */ /* 0x000fc800000000e4 */
[----:B------:R-:W-:Y:S01]  /*36b0*/  IMAD R217, R217, 0xb, RZ ;  /* 0x0000000bd9d97824 */ /* 0x000fe200078e02ff */
[----:B------:R-:W-:-:S03]  /*36c0*/  DFMA R232, R196, R236, R232 ;  /* 0x000000ecc4e8722b */ /* 0x000fc600000000e8 */
[----:B------:R-:W-:-:S05]  /*36d0*/  IMAD.MOV R217, RZ, RZ, -R217 ;  /* 0x000000ffffd97224 */ /* 0x000fca00078e0ad9 */
[----:B------:R-:W-:-:S05]  /*36e0*/  PRMT R217, R217, 0x7710, RZ ;  /* 0x00007710d9d97816 */ /* 0x000fca00000000ff */
[----:B------:R-:W-:Y:S01]  /*36f0*/  IMAD.IADD R217, R217, 0x1, R242 ;  /* 0x00000001d9d97824 */ /* 0x000fe200078e02f2 */
[----:B------:R-:W-:-:S04]  /*3700*/  UMOV UR36, 0xb79 ;  /* 0x00000b7900247882 */ /* 0x000fc80000000000 */
[----:B------:R-:W-:-:S05]  /*3710*/  PRMT R217, R216, 0x5410, R217 ;  /* 0x00005410d8d97816 */ /* 0x000fca00000000d9 */
[----:B------:R-:W-:-:S04]  /*3720*/  IDP.2A.LO.U16.U8 R217, R217, UR36, RZ ;  /* 0x00000024d9d97c26 */ /* 0x000fc800080010ff */
[----:B------:R-:W-:Y:S01]  /*3730*/  IMAD R217, R0, 0x533, R217 ;  /* 0x0000053300d97824 */ /* 0x000fe200078e02d9 */
[-C--:B--2---:R-:W-:Y:S02]  /*3740*/  DFMA R230, R194, R236.reuse, R230 ;  /* 0x000000ecc2e6722b */ /* 0x084fe400000000e6 */
[----:B---3--:R-:W-:-:S06]  /*3750*/  DFMA R236, R198, R236, R238 ;  /* 0x000000ecc6ec722b */ /* 0x008fcc00000000ee */
[-C--:B----4-:R-:W-:Y:S02]  /*3760*/  DFMA R230, R202, R234.reuse, R230 ;  /* 0x000000eacae6722b */ /* 0x090fe400000000e6 */
[-C--:B------:R-:W-:Y:S02]  /*3770*/  DFMA R232, R204, R234.reuse, R232 ;  /* 0x000000eacce8722b */ /* 0x080fe400000000e8 */
[-C--:B------:R-:W-:Y:S02]  /*3780*/  DFMA R228, R200, R234.reuse, R228 ;  /* 0x000000eac8e4722b */ /* 0x080fe400000000e4 */
[----:B------:R-:W-:Y:S01]  /*3790*/  DFMA R236, R206, R234, R236 ;  /* 0x000000eaceec722b */ /* 0x000fe200000000ec */
[----:B------:R-:W0:Y:S01]  /*37a0*/  LDC.64 R234, c[0x0][0x388] ;  /* 0x0000e200ffea7b82 */ /* 0x000e220000000a00 */
[----:B------:R-:W-:Y:S02]  /*37b0*/  CS2R R238, SRZ ;  /* 0x0000000000ee7805 */ /* 0x000fe4000001ff00 */
[----:B------:R-:W-:-:S04]  /*37c0*/  DFMA R232, R212, R226, R232 ;  /* 0x000000e2d4e8722b */ /* 0x000fc800000000e8 */
[----:B------:R-:W-:Y:S01]  /*37d0*/  DFMA R236, R214, R226, R236 ;  /* 0x000000e2d6ec722b */ /* 0x000fe200000000ec */
[----:B0-----:R-:W-:Y:S01]  /*37e0*/  IMAD.WIDE R216, R217, 0x8, R234 ;  /* 0x00000008d9d87825 */ /* 0x001fe200078e02ea */
[----:B------:R-:W-:-:S04]  /*37f0*/  CS2R R234, SRZ ;  /* 0x0000000000ea7805 */ /* 0x000fc8000001ff00 */
[----:B------:R-:W2:Y:S01]  /*3800*/  @!P0 LDG.E.64.CONSTANT R238, desc[UR4][R216.64+0x40] ;  /* 0x00004004d8ee8981 */ /* 0x000ea2000c1e9b00 */
[----:B------:R-:W-:-:S03]  /*3810*/  DFMA R228, R208, R226, R228 ;  /* 0x000000e2d0e4722b */ /* 0x000fc600000000e4 */
[----:B------:R-:W3:Y:S01]  /*3820*/  @!P0 LDG.E.64.CONSTANT R234, desc[UR4][R216.64+0x48] ;  /* 0x00004804d8ea8981 */ /* 0x000ee2000c1e9b00 */
[----:B------:R-:W-:Y:S01]  /*3830*/  DFMA R230, R210, R226, R230 ;  /* 0x000000e2d2e6722b */ /* 0x000fe200000000e6 */
[----:B------:R-:W-:-:S06]  /*3840*/  CS2R R226, SRZ ;  /* 0x0000000000e27805 */ /* 0x000fcc000001ff00 */
[----:B------:R0:W4:Y:S04]  /*3850*/  @!P0 LDG.E.64.CONSTANT R226, desc[UR4][R216.64+0x50] ;  /* 0x00005004d8e28981 */ /* 0x000128000c1e9b00 */
[----:B------:R-:W2:Y:S04]  /*3860*/  LDG.E.64.CONSTANT R216, desc[UR4][R218.64+0x3b8] ;  /* 0x0003b804dad87981 */ /* 0x000ea8000c1e9b00 */
[----:B------:R-:W3:Y:S01]  /*3870*/  LDG.E.64.CONSTANT R218, desc[UR4][R218.64+0x3c0] ;  /* 0x0003c004dada7981 */ /* 0x000ee2000c1e9b00 */
[C---:B------:R-:W-:Y:S02]  /*3880*/  DFMA R228, R220.reuse, UR24, R228 ;  /* 0x00000018dce47c2b */ /* 0x040fe400080000e4 */
[----:B------:R-:W-:-:S02]  /*3890*/  DFMA R230, R220, UR28, R230 ;  /* 0x0000001cdce67c2b */ /* 0x000fc400080000e6 */
[----:B------:R-:W-:-:S04]  /*38a0*/  DFMA R232, R220, UR32, R232 ;  /* 0x00000020dce87c2b */ /* 0x000fc800080000e8 */
[C---:B------:R-:W-:Y:S02]  /*38b0*/  DFMA R228, R224.reuse, UR26, R228 ;  /* 0x0000001ae0e47c2b */ /* 0x040fe400080000e4 */
[C---:B------:R-:W-:Y:S02]  /*38c0*/  DFMA R230, R224.reuse, UR30, R230 ;  /* 0x0000001ee0e67c2b */ /* 0x040fe400080000e6 */
[----:B------:R-:W-:Y:S01]  /*38d0*/  DFMA R232, R224, UR34, R232 ;  /* 0x00000022e0e87c2b */ /* 0x000fe200080000e8 */
[----:B------:R-:W-:Y:S01]  /*38e0*/  IMAD R3, R2, 0x58, R3 ;  /* 0x0000005802037824 */ /* 0x000fe200078e0203 */
[----:B------:R-:W-:Y:S01]  /*38f0*/  BSSY.RECONVERGENT B0, `(.L_x_453) ;  /* 0x0000125000007945 */ /* 0x000fe20003800200 */
[----:B--2---:R-:W-:Y:S02]  /*3900*/  R2UR UR36, R216 ;  /* 0x00000000d82472ca */ /* 0x004fe400000e0000 */
[----:B------:R-:W-:Y:S02]  /*3910*/  R2UR UR37, R217 ;  /* 0x00000000d92572ca */ /* 0x000fe400000e0000 */
[----:B---3--:R-:W-:-:S02]  /*3920*/  R2UR UR38, R218 ;  /* 0x00000000da2672ca */ /* 0x008fc400000e0000 */
[----:B------:R-:W-:-:S09]  /*3930*/  R2UR UR39, R219 ;  /* 0x00000000db2772ca */ /* 0x000fd200000e0000 */
[----:B------:R-:W-:Y:S02]  /*3940*/  DFMA R236, R220, UR36, R236 ;  /* 0x00000024dcec7c2b */ /* 0x000fe400080000ec */
[----:B0-----:R-:W-:-:S06]  /*3950*/  DMUL R216, R228, R222 ;  /* 0x000000dee4d87228 */ /* 0x001fcc0000000000 */
[----:B------:R-:W-:Y:S02]  /*3960*/  DFMA R236, R224, UR38, R236 ;  /* 0x00000026e0ec7c2b */ /* 0x000fe400080000ec */
[----:B------:R-:W-:Y:S02]  /*3970*/  DMUL R218, R230, R238 ;  /* 0x000000eee6da7228 */ /* 0x000fe40000000000 */
[-C--:B------:R-:W-:Y:S02]  /*3980*/  DFMA R224, R246, R146.reuse, RZ ;  /* 0x00000092f6e0722b */ /* 0x080fe400000000ff */
[----:B------:R-:W-:Y:S02]  /*3990*/  DFMA R228, R244, R146, RZ ;  /* 0x00000092f4e4722b */ /* 0x000fe400000000ff */
[----:B----4-:R-:W-:Y:S02]  /*39a0*/  DMUL R222, R236, R226 ;  /* 0x000000e2ecde7228 */ /* 0x010fe40000000000 */
[----:B------:R-:W-:-:S02]  /*39b0*/  DFMA R226, R240, R146, RZ ;  /* 0x00000092f0e2722b */ /* 0x000fc400000000ff */
[----:B------:R-:W-:Y:S02]  /*39c0*/  DFMA R230, R250, R146, RZ ;  /* 0x00000092fae6722b */ /* 0x000fe400000000ff */
        /* <DEDUP_REMOVED lines=28> */
[----:B------:R-:W-:-:S02]  /*3b90*/  DMUL R220, R232, R234 ;  /* 0x000000eae8dc7228 */ /* 0x000fc40000000000 */
        /* <DEDUP_REMOVED lines=11> */
[----:B------:R-:W-:Y:S01]  /*3c50*/  DFMA R230, R172, R222, R230 ;  /* 0x000000deace6722b */ /* 0x000fe200000000e6 */
[----:B------:R0:W-:Y:S01]  /*3c60*/  STS.64 [R3], R224 ;  /* 0x000000e003007388 */ /* 0x0001e20000000a00 */
[----:B------:R-:W-:-:S02]  /*3c70*/  DFMA R232, R248, R146, RZ ;  /* 0x00000092f8e8722b */ /* 0x000fc400000000ff */
[-C--:B------:R-:W-:Y:S01]  /*3c80*/  DFMA R234, R4, R146.reuse, RZ ;  /* 0x0000009204ea722b */ /* 0x080fe200000000ff */
[----:B------:R1:W-:Y:S01]  /*3c90*/  STS.64 [R3+0x8], R226 ;  /* 0x000008e203007388 */ /* 0x0003e20000000a00 */
[----:B------:R-:W-:-:S03]  /*3ca0*/  DFMA R236, R6, R146, RZ ;  /* 0x0000009206ec722b */ /* 0x000fc600000000ff */
[----:B------:R2:W-:Y:S04]  /*3cb0*/  STS.64 [R3+0x10], R228 ;  /* 0x000010e403007388 */ /* 0x0005e80000000a00 */
[----:B------:R3:W-:Y:S01]  /*3cc0*/  STS.64 [R3+0x18], R230 ;  /* 0x000018e603007388 */ /* 0x0007e20000000a00 */
[-C--:B0-----:R-:W-:Y:S02]  /*3cd0*/  DFMA R224, R78, R146.reuse, RZ ;  /* 0x000000924ee0722b */ /* 0x081fe400000000ff */
[-C--:B-1----:R-:W-:Y:S02]  /*3ce0*/  DFMA R226, R90, R146.reuse, RZ ;  /* 0x000000925ae2722b */ /* 0x082fe400000000ff */
[----:B--2---:R-:W-:Y:S02]  /*3cf0*/  DFMA R228, R92, R146, RZ ;  /* 0x000000925ce4722b */ /* 0x004fe400000000ff */
[----:B---3--:R-:W-:-:S02]  /*3d00*/  DFMA R230, R146, UR6, RZ ;  /* 0x0000000692e67c2b */ /* 0x008fc400080000ff */
[-C--:B------:R-:W-:Y:S02]  /*3d10*/  DFMA R232, R16, R148.reuse, R232 ;  /* 0x0000009410e8722b */ /* 0x080fe400000000e8 */
        /* <DEDUP_REMOVED lines=18> */
[----:B------:R-:W-:Y:S02]  /*3e40*/  DFMA R228, R108, R152, R228 ;  /* 0x000000986ce4722b */ /* 0x000fe400000000e4 */
[----:B------:R-:W-:Y:S02]  /*3e50*/  DFMA R230, R152, UR12, R230 ;  /* 0x0000000c98e67c2b */ /* 0x000fe400080000e6 */
[-C--:B------:R-:W-:Y:S02]  /*3e60*/  DFMA R232, R52, R154.reuse, R232 ;  /* 0x0000009a34e8722b */ /* 0x080fe400000000e8 */
[-C--:B------:R-:W-:Y:S02]  /*3e70*/  DFMA R234, R54, R154.reuse, R234 ;  /* 0x0000009a36ea722b */ /* 0x080fe400000000ea */
[----:B------:R-:W-:-:S02]  /*3e80*/  DFMA R236, R74, R154, R236 ;  /* 0x0000009a4aec722b */ /* 0x000fc400000000ec */
[-C--:B------:R-:W-:Y:S02]  /*3e90*/  DFMA R224, R86, R154.reuse, R224 ;  /* 0x0000009a56e0722b */ /* 0x080fe400000000e0 */
[-C--:B------:R-:W-:Y:S02]  /*3ea0*/  DFMA R226, R102, R154.reuse, R226 ;  /* 0x0000009a66e2722b */ /* 0x080fe400000000e2 */
[----:B------:R-:W-:Y:S02]  /*3eb0*/  DFMA R228, R110, R154, R228 ;  /* 0x0000009a6ee4722b */ /* 0x000fe400000000e4 */
        /* <DEDUP_REMOVED lines=53> */
[----:B------:R-:W0:Y:S04]  /*4210*/  LDS.64 R244, [R3] ;  /* 0x0000000003f47984 */ /* 0x000e280000000a00 */
[----:B------:R-:W1:Y:S04]  /*4220*/  LDS.64 R242, [R3+0x58] ;  /* 0x0000580003f27984 */ /* 0x000e680000000a00 */
[----:B------:R-:W2:Y:S04]  /*4230*/  LDS.64 R240, [R3+0xb0] ;  /* 0x0000b00003f07984 */ /* 0x000ea80000000a00 */
[----:B------:R-:W3:Y:S04]  /*4240*/  LDS.64 R238, [R3+0x108] ;  /* 0x0001080003ee7984 */ /* 0x000ee80000000a00 */
[----:B------:R-:W4:Y:S04]  /*4250*/  LDS.64 R236, [R3+0x160] ;  /* 0x0001600003ec7984 */ /* 0x000f280000000a00 */
[----:B------:R-:W5:Y:S04]  /*4260*/  LDS.64 R234, [R3+0x1b8] ;  /* 0x0001b80003ea7984 */ /* 0x000f680000000a00 */
[----:B------:R-:W5:Y:S04]  /*4270*/  LDS.64 R232, [R3+0x210] ;  /* 0x0002100003e87984 */ /* 0x000f680000000a00 */
[----:B------:R-:W5:Y:S04]  /*4280*/  LDS.64 R230, [R3+0x268] ;  /* 0x0002680003e67984 */ /* 0x000f680000000a00 */
[----:B------:R-:W5:Y:S04]  /*4290*/  LDS.64 R228, [R3+0x2c0] ;  /* 0x0002c00003e47984 */ /* 0x000f680000000a00 */
[----:B------:R-:W5:Y:S01]  /*42a0*/  LDS.64 R226, [R3+0x318] ;  /* 0x0003180003e27984 */ /* 0x000f620000000a00 */
[----:B0-----:R-:W-:-:S03]  /*42b0*/  DFMA R246, R246, R244, RZ ;  /* 0x000000f4f6f6722b */ /* 0x001fc600000000ff */
[----:B------:R-:W0:Y:S05]  /*42c0*/  LDS.64 R224, [R3+0x370] ;  /* 0x0003700003e07984 */ /* 0x000e2a0000000a00 */
[----:B-1----:R-:W-:-:S08]  /*42d0*/  DFMA R246, R8, R242, R246 ;  /* 0x000000f208f6722b */ /* 0x002fd000000000f6 */
[----:B--2---:R-:W-:-:S08]  /*42e0*/  DFMA R246, R20, R240, R246 ;  /* 0x000000f014f6722b */ /* 0x004fd000000000f6 */
[----:B---3--:R-:W-:-:S08]  /*42f0*/  DFMA R246, R32, R238, R246 ;  /* 0x000000ee20f6722b */ /* 0x008fd000000000f6 */
[----:B----4-:R-:W-:-:S08]  /*4300*/  DFMA R246, R44, R236, R246 ;  /* 0x000000ec2cf6722b */ /* 0x010fd000000000f6 */
[----:B-----5:R-:W-:-:S08]  /*4310*/  DFMA R246, R56, R234, R246 ;  /* 0x000000ea38f6722b */ /* 0x020fd000000000f6 */
[----:B------:R-:W-:-:S08]  /*4320*/  DFMA R246, R112, R232, R246 ;  /* 0x000000e870f6722b */ /* 0x000fd000000000f6 */
[----:B------:R-:W-:-:S08]  /*4330*/  DFMA R246, R114, R230, R246 ;  /* 0x000000e672f6722b */ /* 0x000fd000000000f6 */
[----:B------:R-:W-:-:S08]  /*4340*/  DFMA R246, R116, R228, R246 ;  /* 0x000000e474f6722b */ /* 0x000fd000000000f6 */
[----:B------:R-:W-:-:S08]  /*4350*/  DFMA R246, R118, R226, R246 ;  /* 0x000000e276f6722b */ /* 0x000fd000000000f6 */
[----:B0-----:R-:W-:-:S07]  /*4360*/  DFMA R246, R120, R224, R246 ;  /* 0x000000e078f6722b */ /* 0x001fce00000000f6 */
        /* <DEDUP_REMOVED lines=101> */
[----:B0-----:R-:W-:Y:S02]  /*49c0*/  DFMA R246, R92, R244, RZ ;  /* 0x000000f45cf6722b */ /* 0x001fe400000000ff */
        /* <DEDUP_REMOVED lines=23> */
.L_x_454:
[----:B------:R-:W-:Y:S05]  /*4b40*/  BSYNC.RECONVERGENT B0 ;  /* 0x0000000000007941 */ /* 0x000fea0003800200 */
.L_x_453:
[----:B01----:R-:W0:Y:S01]  /*4b50*/  S2R R3, SR_TID.X ;  /* 0x0000000000037919 */ /* 0x003e220000002100 */
[----:B------:R-:W-:Y:S01]  /*4b60*/  BSSY.RECONVERGENT B0, `(.L_x_455) ;  /* 0x000009a000007945 */ /* 0x000fe20003800200 */
[----:B------:R-:W-:Y:S01]  /*4b70*/  BAR.SYNC.DEFER_BLOCKING 0x0 ;  /* 0x0000000000007b1d */ /* 0x000fe20000010000 */
[----:B0-----:R-:W-:-:S05]  /*4b80*/  ISETP.GT.U32.OR P0, PT, R3, 0x78, P0 ;  /* 0x000000780300780c */ /* 0x001fca0000704470 */
[----:B------:R-:W-:Y:S08]  /*4b90*/  @P1 BRA `(.L_x_456) ;  /* 0x0000000800581947 */ /* 0x000ff00003800000 */
[----:B------:R-:W0:Y:S01]  /*4ba0*/  LDC.64 R228, c[0x0][0x390] ;  /* 0x0000e400ffe47b82 */ /* 0x000e220000000a00 */
[----:B------:R-:W1:Y:S01]  /*4bb0*/  S2R R146, SR_TID.X ;  /* 0x0000000000927919 */ /* 0x000e620000002100 */
[----:B------:R-:W-:Y:S01]  /*4bc0*/  MOV R148, 0x400 ;  /* 0x0000040000947802 */ /* 0x000fe20000000f00 */
[----:B------:R-:W2:Y:S05]  /*4bd0*/  S2R R149, SR_CgaCtaId ;  /* 0x0000000000957919 */ /* 0x000eaa0000008800 */
[----:B------:R-:W3:Y:S01]  /*4be0*/  LDC.64 R226, c[0x0][0x390] ;  /* 0x0000e400ffe27b82 */ /* 0x000ee20000000a00 */
[----:B------:R-:W4:Y:S07]  /*4bf0*/  S2R R147, SR_TID.Y ;  /* 0x0000000000937919 */ /* 0x000f2e0000002200 */
[----:B------:R-:W5:Y:S01]  /*4c00*/  LDC.64 R224, c[0x0][0x390] ;  /* 0x0000e400ffe07b82 */ /* 0x000f620000000a00 */
[----:B0-----:R-:W4:Y:S04]  /*4c10*/  LDG.E.64.CONSTANT R228, desc[UR4][R228.64] ;  /* 0x00000004e4e47981 */ /* 0x001f28000c1e9b00 */
[----:B---3--:R-:W3:Y:S01]  /*4c20*/  LDG.E.64.CONSTANT R226, desc[UR4][R226.64+0x8] ;  /* 0x00000804e2e27981 */ /* 0x008ee2000c1e9b00 */
[----:B-1----:R-:W-:-:S02]  /*4c30*/  LOP3.LUT R146, R146, 0xffff, RZ, 0xc0, !PT ;  /* 0x0000ffff92927812 */ /* 0x002fc400078ec0ff */
[----:B--2---:R-:W-:-:S03]  /*4c40*/  LEA R148, R149, R148, 0x18 ;  /* 0x0000009495947211 */ /* 0x004fc600078ec0ff */
[----:B------:R-:W-:Y:S01]  /*4c50*/  IMAD R146, R146, 0x1746, RZ ;  /* 0x0000174692927824 */ /* 0x000fe200078e02ff */
[----:B-----5:R-:W2:Y:S01]  /*4c60*/  LDG.E.64.CONSTANT R224, desc[UR4][R224.64+0x10] ;  /* 0x00001004e0e07981 */ /* 0x020ea2000c1e9b00 */
[----:B----4-:R-:W-:-:S03]  /*4c70*/  IMAD R147, R147, 0x2998, R148 ;  /* 0x0000299893937824 */ /* 0x010fc600078e0294 */
[----:B------:R-:W-:-:S05]  /*4c80*/  SHF.R.U32.HI R146, RZ, 0x10, R146 ;  /* 0x00000010ff927819 */ /* 0x000fca0000011692 */
[----:B------:R-:W-:-:S04]  /*4c90*/  IMAD R147, R146, 0x3c8, R147 ;  /* 0x000003c892937824 */ /* 0x000fc800078e0293 */
[----:B------:R-:W-:-:S04]  /*4ca0*/  IMAD R147, R146, -0x370, R147 ;  /* 0xfffffc9092937824 */ /* 0x000fc800078e0293 */
[----:B------:R-:W-:-:S05]  /*4cb0*/  IMAD R2, R2, 0x8, R147 ;  /* 0x0000000802027824 */ /* 0x000fca00078e0293 */
[----:B------:R-:W0:Y:S04]  /*4cc0*/  LDS.64 R152, [R2] ;  /* 0x0000000002987984 */ /* 0x000e280000000a00 */
[----:B------:R-:W1:Y:S04]  /*4cd0*/  LDS.64 R150, [R2+0x3c8] ;  /* 0x0003c80002967984 */ /* 0x000e680000000a00 */
[----:B------:R-:W4:Y:S04]  /*4ce0*/  LDS.64 R148, [R2+0x790] ;  /* 0x0007900002947984 */ /* 0x000f280000000a00 */
[----:B------:R-:W5:Y:S04]  /*4cf0*/  LDS.64 R146, [R2+0xb58] ;  /* 0x000b580002927984 */ /* 0x000f680000000a00 */
[----:B------:R-:W-:Y:S01]  /*4d00*/  LDS.64 R222, [R2+0x25d0] ;  /* 0x0025d00002de7984 */ /* 0x000fe20000000a00 */
[----:B0-----:R-:W-:-:S02]  /*4d10*/  DFMA R6, R6, R152, RZ ;  /* 0x000000980606722b */ /* 0x001fc400000000ff */
[-C--:B------:R-:W-:Y:S02]  /*4d20*/  DFMA R250, R250, R152.reuse, RZ ;  /* 0x00000098fafa722b */ /* 0x080fe400000000ff */
[-C--:B------:R-:W-:Y:S02]  /*4d30*/  DFMA R248, R248, R152.reuse, RZ ;  /* 0x00000098f8f8722b */ /* 0x080fe400000000ff */
[-C--:B------:R-:W-:Y:S02]  /*4d40*/  DFMA R78, R78, R152.reuse, RZ ;  /* 0x000000984e4e722b */ /* 0x080fe400000000ff */
[-C--:B------:R-:W-:Y:S02]  /*4d50*/  DFMA R90, R90, R152.reuse, RZ ;  /* 0x000000985a5a722b */ /* 0x080fe400000000ff */
[----:B------:R-:W-:Y:S02]  /*4d60*/  DFMA R92, R92, R152, RZ ;  /* 0x000000985c5c722b */ /* 0x000fe400000000ff */
[-C--:B-1----:R-:W-:Y:S01]  /*4d70*/  DFMA R68, R68, R150.reuse, R6 ;  /* 0x000000964444722b */ /* 0x082fe20000000006 */
[----:B------:R-:W-:Y:S01]  /*4d80*/  LDS.64 R6, [R2+0x12e8] ;  /* 0x0012e80002067984 */ /* 0x000fe20000000a00 */
[----:B------:R-:W-:-:S02]  /*4d90*/  DFMA R14, R14, R150, R250 ;  /* 0x000000960e0e722b */ /* 0x000fc400000000fa */
[-C--:B------:R-:W-:Y:S02]  /*4da0*/  DFMA R248, R16, R150.reuse, R248 ;  /* 0x0000009610f8722b */ /* 0x080fe400000000f8 */
[-C--:B------:R-:W-:Y:S02]  /*4db0*/  DFMA R78, R80, R150.reuse, R78 ;  /* 0x00000096504e722b */ /* 0x080fe4000000004e */
[-C--:B------:R-:W-:Y:S02]  /*4dc0*/  DFMA R90, R94, R150.reuse, R90 ;  /* 0x000000965e5a722b */ /* 0x080fe4000000005a */
[----:B------:R-:W-:Y:S02]  /*4dd0*/  DFMA R92, R96, R150, R92 ;  /* 0x00000096605c722b */ /* 0x000fe4000000005c */
[-C--:B----4-:R-:W-:Y:S02]  /*4de0*/  DFMA R14, R26, R148.reuse, R14 ;  /* 0x000000941a0e722b */ /* 0x090fe4000000000e */
[----:B------:R-:W-:-:S02]  /*4df0*/  DFMA R248, R28, R148, R248 ;  /* 0x000000941cf8722b */ /* 0x000fc400000000f8 */
[-C--:B------:R-:W-:Y:S02]  /*4e00*/  DFMA R68, R70, R148.reuse, R68 ;  /* 0x000000944644722b */ /* 0x080fe40000000044 */
[-C--:B------:R-:W-:Y:S02]  /*4e10*/  DFMA R78, R82, R148.reuse, R78 ;  /* 0x00000094524e722b */ /* 0x080fe4000000004e */
[-C--:B------:R-:W-:Y:S02]  /*4e20*/  DFMA R90, R98, R148.reuse, R90 ;  /* 0x00000094625a722b */ /* 0x080fe4000000005a */
[----:B------:R-:W-:Y:S02]  /*4e30*/  DFMA R92, R106, R148, R92 ;  /* 0x000000946a5c722b */ /* 0x000fe4000000005c */
[-C--:B-----5:R-:W-:Y:S02]  /*4e40*/  DFMA R14, R38, R146.reuse, R14 ;  /* 0x00000092260e722b */ /* 0x0a0fe4000000000e */
[----:B------:R-:W-:-:S02]  /*4e50*/  DFMA R248, R40, R146, R248 ;  /* 0x0000009228f8722b */ /* 0x000fc400000000f8 */
[-C--:B------:R-:W-:Y:S02]  /*4e60*/  DFMA R68, R72, R146.reuse, R68 ;  /* 0x000000924844722b */ /* 0x080fe40000000044 */
[-C--:B------:R-:W-:Y:S02]  /*4e70*/  DFMA R78, R84, R146.reuse, R78 ;  /* 0x00000092544e722b */ /* 0x080fe4000000004e */
[-C--:B------:R-:W-:Y:S02]  /*4e80*/  DFMA R90, R100, R146.reuse, R90 ;  /* 0x00000092645a722b */ /* 0x080fe4000000005a */
[----:B------:R-:W-:Y:S02]  /*4e90*/  DFMA R92, R108, R146, R92 ;  /* 0x000000926c5c722b */ /* 0x000fe4000000005c */
[----:B------:R-:W-:-:S08]  /*4ea0*/  DFMA R154, R228, R152, RZ ;  /* 0x00000098e49a722b */ /* 0x000fd000000000ff */
[----:B------:R-:W-:Y:S02]  /*4eb0*/  DFMA R8, R8, R150, R154 ;  /* 0x000000960808722b */ /* 0x000fe4000000009a */
[-C--:B------:R-:W-:Y:S01]  /*4ec0*/  DFMA R154, R4, R152.reuse, RZ ;  /* 0x00000098049a722b */ /* 0x080fe200000000ff */
[----:B------:R-:W0:Y:S01]  /*4ed0*/  LDS.64 R4, [R2+0xf20] ;  /* 0x000f200002047984 */ /* 0x000e220000000a00 */
[-C--:B---3--:R-:W-:Y:S02]  /*4ee0*/  DFMA R156, R226, R152.reuse, RZ ;  /* 0x00000098e29c722b */ /* 0x088fe400000000ff */
[----:B--2---:R-:W-:Y:S02]  /*4ef0*/  DFMA R190, R224, R152, RZ ;  /* 0x00000098e0be722b */ /* 0x004fe400000000ff */
[----:B------:R-:W-:Y:S02]  /*4f00*/  DFMA R8, R20, R148, R8 ;  /* 0x000000941408722b */ /* 0x000fe40000000008 */
[----:B------:R-:W-:-:S02]  /*4f10*/  DFMA R152, R152, UR6, RZ ;  /* 0x0000000698987c2b */ /* 0x000fc400080000ff */
[-C--:B------:R-:W-:Y:S02]  /*4f20*/  DFMA R10, R10, R150.reuse, R156 ;  /* 0x000000960a0a722b */ /* 0x080fe4000000009c */
[-C--:B------:R-:W-:Y:S02]  /*4f30*/  DFMA R12, R12, R150.reuse, R190 ;  /* 0x000000960c0c722b */ /* 0x080fe400000000be */
[----:B------:R-:W-:Y:S02]  /*4f40*/  DFMA R154, R18, R150, R154 ;  /* 0x00000096129a722b */ /* 0x000fe4000000009a */
[----:B------:R-:W-:Y:S02]  /*4f50*/  DFMA R152, R150, UR8, R152 ;  /* 0x0000000896987c2b */ /* 0x000fe40008000098 */
[-C--:B------:R-:W-:Y:S02]  /*4f60*/  DFMA R10, R22, R148.reuse, R10 ;  /* 0x00000094160a722b */ /* 0x080fe4000000000a */
[----:B------:R-:W-:-:S02]  /*4f70*/  DFMA R12, R24, R148, R12 ;  /* 0x00000094180c722b */ /* 0x000fc4000000000c */
[----:B------:R-:W-:Y:S01]  /*4f80*/  DFMA R32, R32, R146, R8 ;  /* 0x000000922020722b */ /* 0x000fe20000000008 */
[----:B------:R-:W1:Y:S01]  /*4f90*/  LDS.64 R8, [R2+0x16b0] ;  /* 0x0016b00002087984 */ /* 0x000e620000000a00 */
[----:B------:R-:W-:Y:S02]  /*4fa0*/  DFMA R154, R30, R148, R154 ;  /* 0x000000941e9a722b */ /* 0x000fe4000000009a */
[----:B------:R-:W-:Y:S02]  /*4fb0*/  DFMA R152, R148, UR10, R152 ;  /* 0x0000000a94987c2b */ /* 0x000fe40008000098 */
[-C--:B------:R-:W-:Y:S02]  /*4fc0*/  DFMA R12, R36, R146.reuse, R12 ;  /* 0x00000092240c722b */ /* 0x080fe4000000000c */
[-C--:B------:R-:W-:Y:S01]  /*4fd0*/  DFMA R34, R34, R146.reuse, R10 ;  /* 0x000000922222722b */ /* 0x080fe2000000000a */
[----:B------:R-:W2:Y:S01]  /*4fe0*/  LDS.64 R10, [R2+0x1a78] ;  /* 0x001a7800020a7984 */ /* 0x000ea20000000a00 */
[----:B------:R-:W-:-:S02]  /*4ff0*/  DFMA R154, R42, R146, R154 ;  /* 0x000000922a9a722b */ /* 0x000fc4000000009a */
[----:B------:R-:W-:Y:S02]  /*5000*/  DFMA R152, R146, UR12, R152 ;  /* 0x0000000c92987c2b */ /* 0x000fe40008000098 */
[-C--:B0-----:R-:W-:Y:S02]  /*5010*/  DFMA R48, R48, R4.reuse, R12 ;  /* 0x000000043030722b */ /* 0x081fe4000000000c */
[----:B------:R-:W0:Y:S01]  /*5020*/  LDS.64 R12, [R2+0x1e40] ;  /* 0x001e4000020c7984 */ /* 0x000e220000000a00 */
        /* <DEDUP_REMOVED lines=9> */
[----:B------:R-:W-:Y:S01]  /*50c0*/  DFMA R152, R4, UR14, R152 ;  /* 0x0000000e04987c2b */ /* 0x000fe20008000098 */
[----:B------:R-:W3:Y:S01]  /*50d0*/  LDS.64 R4, [R2+0x2208] ;  /* 0x0022080002047984 */ /* 0x000ee20000000a00 */
        /* <DEDUP_REMOVED lines=44> */
[-C--:B---3--:R-:W-:Y:S02]  /*53a0*/  DFMA R32, R118, R4.reuse, R32 ;  /* 0x000000047620722b */ /* 0x088fe40000000020 */
        /* <DEDUP_REMOVED lines=21> */
.L_x_456:
[----:B------:R-:W-:Y:S05]  /*5500*/  BSYNC.RECONVERGENT B0 ;  /* 0x0000000000007941 */ /* 0x000fea0003800200 */
.L_x_455:
        /* <DEDUP_REMOVED lines=17> */
.L_x_457:
        /* <DEDUP_REMOVED lines=14> */
.L_x_2963:


//--------------------- .text._Z30massMatrixMultiplyGlobalKernelILi11ELi11ELi1EEviPKdS1_S1_S1_Pd --------------------------
	.section	.text._Z30massMatrixMultiplyGlobalKernelILi11ELi11ELi1EEviPKdS1_S1_S1_Pd,"ax",@progbits
	.align	128
        .global         _Z30massMatrixMultiplyGlobalKernelILi11ELi11ELi1EEviPKdS1_S1_S1_Pd
        .type           _Z30massMatrixMultiplyGlobalKernelILi11ELi11ELi1EEviPKdS1_S1_S1_Pd,@function
        .size           _Z30massMatrixMultiplyGlobalKernelILi11ELi11ELi1EEviPKdS1_S1_S1_Pd,(.L_x_2964 - _Z30massMatrixMultiplyGlobalKernelILi11ELi11ELi1EEviPKdS1_S1_S1_Pd)
        .other          _Z30massMatrixMultiplyGlobalKernelILi11ELi11ELi1EEviPKdS1_S1_S1_Pd,@"STO_CUDA_ENTRY STV_DEFAULT"
_Z30massMatrixMultiplyGlobalKernelILi11ELi11ELi1EEviPKdS1_S1_S1_Pd:
.text._Z30massMatrixMultiplyGlobalKernelILi11ELi11ELi1EEviPKdS1_S1_S1_Pd:
        /* <DEDUP_REMOVED lines=21> */
[----:B-1----:R-:W-:Y:S01]  /*0150*/  PRMT R4, R0, 0x9910, RZ ;  /* 0x0000991000047816 */ /* 0x002fe200000000ff */
[----:B---3--:R-:W5:Y:S04]  /*0160*/  LDG.E.64.CONSTANT R8, desc[UR4][R2.64] ;  /* 0x0000000402087981 */ /* 0x008f68000c1e9b00 */
[----:B------:R-:W-:Y:S01]  /*0170*/  IMAD R4, R4, 0x75, RZ ;  /* 0x0000007504047824 */ /* 0x000fe200078e02ff */
[----:B------:R-:W5:Y:S01]  /*0180*/  LDG.E.64.CONSTANT R10, desc[UR4][R2.64+0x8] ;  /* 0x00000804020a7981 */ /* 0x000f62000c1e9b00 */
        /* <DEDUP_REMOVED lines=36> */
[----:B------:R-:W1:Y:S01]  /*03d0*/  S2R R108, SR_CgaCtaId ;  /* 0x00000000006c7919 */ /* 0x000e620000008800 */
[----:B0-----:R-:W-:Y:S01]  /*03e0*/  VIADD R3, R110, UR6 ;  /* 0x000000066e037c36 */ /* 0x001fe20008000000 */
[----:B------:R-:W-:-:S02]  /*03f0*/  LOP3.LUT R2, R0, 0xffff, RZ, 0xc0, !PT ;  /* 0x0000ffff00027812 */ /* 0x000fc400078ec0ff */
[----:B------:R-:W-:Y:S01]  /*0400*/  SHF.R.U32.HI R106, RZ, 0x8, R4 ;  /* 0x00000008ff6a7819 */ /* 0x000fe20000011604 */
[----:B------:R-:W-:Y:S01]  /*0410*/  BAR.SYNC.DEFER_BLOCKING 0x0 ;  /* 0x0000000000007b1d */ /* 0x000fe20000010000 */
[----:B--2---:R-:W-:Y:S01]  /*0420*/  ISETP.LT.AND P0, PT, R3, UR7, !P0 ;  /* 0x0000000703007c0c */ /* 0x004fe2000c701270 */
[----:B------:R-:W-:-:S05]  /*0430*/  IMAD R5, R2, 0xba2f, RZ ;  /* 0x0000ba2f02057824 */ /* 0x000fca00078e02ff */
[----:B------:R-:W-:Y:S01]  /*0440*/  SHF.R.U32.HI R4, RZ, 0x13, R5 ;  /* 0x00000013ff047819 */ /* 0x000fe20000011605 */
[----:B------:R-:W-:-:S05]  /*0450*/  IMAD.MOV R5, RZ, RZ, -R106 ;  /* 0x000000ffff057224 */ /* 0x000fca00078e0a6a */
[----:B------:R-:W-:Y:S01]  /*0460*/  PRMT R5, R5, 0x7710, RZ ;  /* 0x0000771005057816 */ /* 0x000fe200000000ff */
[----:B------:R-:W0:Y:S01]  /*0470*/  @P0 LDC.64 R124, c[0x0][0x3a0] ;  /* 0x0000e800ff7c0b82 */ /* 0x000e220000000a00 */
[----:B------:R-:W-:Y:S02]  /*0480*/  PRMT R4, R4, 0x9910, RZ ;  /* 0x0000991004047816 */ /* 0x000fe400000000ff */
[----:B------:R-:W-:-:S03]  /*0490*/  IADD3 R5, PT, PT, R5, R0, RZ ;  /* 0x0000000005057210 */ /* 0x000fc60007ffe0ff */
[----:B------:R-:W-:Y:S01]  /*04a0*/  IMAD R4, R4, 0xb, RZ ;  /* 0x0000000b04047824 */ /* 0x000fe200078e02ff */
[----:B------:R-:W-:Y:S02]  /*04b0*/  LOP3.LUT R107, R5, 0xfe, RZ, 0xc0, !PT ;  /* 0x000000fe056b7812 */ /* 0x000fe400078ec0ff */
[----:B------:R-:W-:Y:S01]  /*04c0*/  ISETP.GT.U32.AND P1, PT, R0, 0x78, PT ;  /* 0x000000780000780c */ /* 0x000fe20003f24070 */
[----:B------:R-:W-:Y:S01]  /*04d0*/  IMAD.MOV R4, RZ, RZ, -R4 ;  /* 0x000000ffff047224 */ /* 0x000fe200078e0a04 */
[----:B------:R-:W-:Y:S02]  /*04e0*/  MOV R5, 0x400 ;  /* 0x0000040000057802 */ /* 0x000fe40000000f00 */
[----:B------:R-:W-:Y:S02]  /*04f0*/  LEA.HI R107, R107, R106, RZ, 0x1f ;  /* 0x0000006a6b6b7211 */ /* 0x000fe400078ff8ff */
[----:B-1----:R-:W-:Y:S02]  /*0500*/  LEA R5, R108, R5, 0x18 ;  /* 0x000000056c057211 */ /* 0x002fe400078ec0ff */
[----:B------:R-:W-:-:S02]  /*0510*/  LOP3.LUT R246, R107, 0xf8, RZ, 0xc0, !PT ;  /* 0x000000f86bf67812 */ /* 0x000fc400078ec0ff */
[----:B------:R-:W-:Y:S01]  /*0520*/  PRMT R109, R4, 0x7710, RZ ;  /* 0x00007710046d7816 */ /* 0x000fe200000000ff */
[----:B------:R-:W-:Y:S01]  /*0530*/  @P0 IMAD R107, R3, 0x533, R0 ;  /* 0x00000533036b0824 */ /* 0x000fe200078e0200 */
[----:B------:R-:W-:Y:S01]  /*0540*/  SHF.R.U32.HI R246, RZ, 0x3, R246 ;  /* 0x00000003fff67819 */ /* 0x000fe200000116f6 */
[----:B------:R-:W-:Y:S01]  /*0550*/  IMAD R5, R110, 0x2998, R5 ;  /* 0x000029986e057824 */ /* 0x000fe200078e0205 */
[----:B------:R-:W-:Y:S01]  /*0560*/  IADD3 R4, PT, PT, R109, R0, RZ ;  /* 0x000000006d047210 */ /* 0x000fe20007ffe0ff */
[----:B------:R-:W-:Y:S01]  /*0570*/  BSSY.RECONVERGENT B0, `(.L_x_458) ;  /* 0x00000c6000007945 */ /* 0x000fe20003800200 */
[----:B0-----:R-:W-:Y:S02]  /*0580*/  @P0 IMAD.WIDE R124, R107, 0x8, R124 ;  /* 0x000000086b7c0825 */ /* 0x001fe400078e027c */
[----:B------:R-:W-:Y:S02]  /*0590*/  LOP3.LUT R250, R4, 0xffff, RZ, 0xc0, !PT ;  /* 0x0000ffff04fa7812 */ /* 0x000fe400078ec0ff */
[----:B------:R-:W-:Y:S01]  /*05a0*/  IMAD R247, R246, 0x58, R5 ;  /* 0x00000058f6f77824 */ /* 0x000fe200078e0205 */
[----:B------:R-:W-:Y:S06]  /*05b0*/  @P1 BRA `(.L_x_459) ;  /* 0x0000000c00041947 */ /* 0x000fec0003800000 */
        /* <DEDUP_REMOVED lines=28> */
[----:B------:R-:W4:Y:S01]  /*0780*/  LDG.E.64.CONSTANT R218, desc[UR4][R182.64+0x48] ;  /* 0x00004804b6da7981 */ /* 0x000f22000c1e9b00 */
[----:B------:R-:W0:Y:S03]  /*0790*/  LDC.64 R248, c[0x0][0x398] ;  /* 0x0000e600fff87b82 */ /* 0x000e260000000a00 */
[----:B------:R-:W4:Y:S04]  /*07a0*/  LDG.E.64.CONSTANT R126, desc[UR4][R182.64+0x78] ;  /* 0x00007804b67e7981 */ /* 0x000f28000c1e9b00 */
[----:B------:R-:W4:Y:S04]  /*07b0*/  LDG.E.64.CONSTANT R128, desc[UR4][R182.64+0xa8] ;  /* 0x0000a804b6807981 */ /* 0x000f28000c1e9b00 */
        /* <DEDUP_REMOVED lines=29> */
[----:B---3--:R-:W-:-:S06]  /*0990*/  DADD R208, R108, R110 ;  /* 0x000000006cd07229 */ /* 0x008fcc000000006e */
[----:B----4-:R-:W-:Y:S02]  /*09a0*/  DFMA R134, R138, R130, RZ ;  /* 0x000000828a86722b */ /* 0x010fe400000000ff */
[----:B------:R-:W-:Y:S01]  /*09b0*/  DADD R206, R112, R114 ;  /* 0x0000000070ce7229 */ /* 0x000fe20000000072 */
[----:B------:R-:W2:Y:S01]  /*09c0*/  LDG.E.64.CONSTANT R130, desc[UR4][R182.64+0xd8] ;  /* 0x0000d804b6827981 */ /* 0x000ea2000c1e9b00 */
[----:B------:R-:W-:-:S03]  /*09d0*/  DFMA R140, R138, R132, RZ ;  /* 0x000000848a8c722b */ /* 0x000fc600000000ff */
[----:B------:R-:W3:Y:S01]  /*09e0*/  LDG.E.64.CONSTANT R132, desc[UR4][R182.64+0x108] ;  /* 0x00010804b6847981 */ /* 0x000ee2000c1e9b00 */
        /* <DEDUP_REMOVED lines=14> */
[C---:B------:R-:W-:Y:S02]  /*0ad0*/  DFMA R178, R208.reuse, R146, R144 ;  /* 0x00000092d0b2722b */ /* 0x040fe40000000090 */
        /* <DEDUP_REMOVED lines=17> */
[----:B------:R-:W-:-:S02]  /*0bf0*/  DFMA R176, R206, R176, R178 ;  /* 0x000000b0ceb0722b */ /* 0x000fc400000000b2 */
[----:B------:R-:W-:Y:S01]  /*0c00*/  DADD R196, R116, R118 ;  /* 0x0000000074c47229 */ /* 0x000fe20000000076 */
[----:B------:R-:W4:Y:S01]  /*0c10*/  LDG.E.64.CONSTANT R178, desc[UR4][R248.64+0x10] ;  /* 0x00001004f8b27981 */ /* 0x000f22000c1e9b00 */
[----:B------:R-:W-:-:S03]  /*0c20*/  DFMA R204, R206, R204, R208 ;  /* 0x000000cccecc722b */ /* 0x000fc600000000d0 */
[----:B------:R-:W4:Y:S03]  /*0c30*/  LDG.E.64.CONSTANT R206, desc[UR4][R248.64+0x100] ;  /* 0x00010004f8ce7981 */ /* 0x000f26000c1e9b00 */
[C---:B------:R-:W-:Y:S01]  /*0c40*/  DFMA R212, R196.reuse, R212, R214 ;  /* 0x000000d4c4d4722b */ /* 0x040fe200000000d6 */
[----:B------:R-:W4:Y:S01]  /*0c50*/  LDG.E.64.CONSTANT R208, desc[UR4][R248.64+0x78] ;  /* 0x00007804f8d07981 */ /* 0x000f22000c1e9b00 */
[----:B------:R-:W-:-:S03]  /*0c60*/  DFMA R218, R196, R218, R220 ;  /* 0x000000dac4da722b */ /* 0x000fc600000000dc */
[----:B------:R-:W4:Y:S04]  /*0c70*/  LDG.E.64.CONSTANT R214, desc[UR4][R248.64+0xa8] ;  /* 0x0000a804f8d67981 */ /* 0x000f28000c1e9b00 */
[----:B------:R-:W4:Y:S01]  /*0c80*/  LDG.E.64.CONSTANT R220, desc[UR4][R248.64+0xd8] ;  /* 0x0000d804f8dc7981 */ /* 0x000f22000c1e9b00 */
[----:B------:R-:W-:Y:S02]  /*0c90*/  DADD R106, R244, -R106 ;  /* 0x00000000f46a7229 */ /* 0x000fe4000000086a */
[----:B------:R-:W-:-:S06]  /*0ca0*/  DADD R108, R108, -R110 ;  /* 0x000000006c6c7229 */ /* 0x000fcc000000086e */
[C---:B------:R-:W-:Y:S02]  /*0cb0*/  DFMA R160, R106.reuse, R160, RZ ;  /* 0x000000a06aa0722b */ /* 0x040fe400000000ff */
[C---:B------:R-:W-:Y:S02]  /*0cc0*/  DFMA R168, R106.reuse, R168, RZ ;  /* 0x000000a86aa8722b */ /* 0x040fe400000000ff */
[C---:B------:R-:W-:Y:S02]  /*0cd0*/  DFMA R170, R106.reuse, R170, RZ ;  /* 0x000000aa6aaa722b */ /* 0x040fe400000000ff */
[----:B------:R-:W-:Y:S02]  /*0ce0*/  DFMA R174, R106, R174, RZ ;  /* 0x000000ae6aae722b */ /* 0x000fe400000000ff */
[----:B------:R-:W-:Y:S02]  /*0cf0*/  DADD R112, R112, -R114 ;  /* 0x0000000070707229 */ /* 0x000fe40000000872 */
[----:B------:R-:W-:-:S02]  /*0d00*/  DADD R116, R116, -R118 ;  /* 0x0000000074747229 */ /* 0x000fc40000000876 */
[----:B------:R-:W-:Y:S02]  /*0d10*/  DFMA R126, R196, R126, R176 ;  /* 0x0000007ec47e722b */ /* 0x000fe400000000b0 */
[----:B------:R-:W-:Y:S02]  /*0d20*/  DADD R176, R120, R122 ;  /* 0x0000000078b07229 */ /* 0x000fe4000000007a */
[----:B------:R-:W-:Y:S02]  /*0d30*/  DFMA R128, R196, R128, R180 ;  /* 0x00000080c480722b */ /* 0x000fe400000000b4 */
[----:B------:R-:W-:Y:S02]  /*0d40*/  DADD R120, R120, -R122 ;  /* 0x0000000078787229 */ /* 0x000fe4000000087a */
[C-C-:B------:R-:W-:Y:S02]  /*0d50*/  DADD R110, R124.reuse, R124.reuse ;  /* 0x000000007c6e7229 */ /* 0x140fe4000000007c */
[----:B------:R-:W-:-:S06]  /*0d60*/  DADD R124, R124, -R124 ;  /* 0x000000007c7c7229 */ /* 0x000fcc000000087c */
[----:B------:R-:W-:Y:S02]  /*0d70*/  DMUL R110, R110, 0.5 ;  /* 0x3fe000006e6e7828 */ /* 0x000fe40000000000 */
[C---:B--2---:R-:W-:Y:S02]  /*0d80*/  DFMA R130, R196.reuse, R130, R188 ;  /* 0x00000082c482722b */ /* 0x044fe400000000bc */
[----:B---3--:R-:W-:Y:S02]  /*0d90*/  DFMA R132, R196, R132, R204 ;  /* 0x00000084c484722b */ /* 0x008fe400000000cc */
[C---:B----4-:R-:W-:Y:S02]  /*0da0*/  DFMA R152, R106.reuse, R152, RZ ;  /* 0x000000986a98722b */ /* 0x050fe400000000ff */
[----:B------:R-:W-:-:S06]  /*0db0*/  DFMA R154, R106, R154, RZ ;  /* 0x0000009a6a9a722b */ /* 0x000fcc00000000ff */
[C---:B------:R-:W-:Y:S02]  /*0dc0*/  DFMA R152, R108.reuse, R164, R152 ;  /* 0x000000a46c98722b */ /* 0x040fe40000000098 */
[----:B------:R-:W-:-:S08]  /*0dd0*/  DFMA R154, R108, R166, R154 ;  /* 0x000000a66c9a722b */ /* 0x000fd0000000009a */
        /* <DEDUP_REMOVED lines=49> */
[----:B------:R-:W-:Y:S02]  /*10f0*/  DADD R158, R158, R170 ;  /* 0x000000009e9e7229 */ /* 0x000fe400000000aa */
[----:B------:R-:W-:Y:S01]  /*1100*/  DADD R162, R162, R174 ;  /* 0x00000000a2a27229 */ /* 0x000fe200000000ae */
[----:B------:R-:W-:-:S05]  /*1110*/  IMAD R117, R250, 0x8, R247 ;  /* 0x00000008fa757824 */ /* 0x000fca00078e02f7 */
        /* <DEDUP_REMOVED lines=11> */
.L_x_459:
[----:B------:R-:W-:Y:S05]  /*11d0*/  BSYNC.RECONVERGENT B0 ;  /* 0x0000000000007941 */ /* 0x000fea0003800200 */
.L_x_458:
[----:B------:R-:W-:Y:S06]  /*11e0*/  BAR.SYNC.DEFER_BLOCKING 0x0 ;  /* 0x0000000000007b1d */ /* 0x000fec0000010000 */
[----:B------:R-:W-:Y:S04]  /*11f0*/  BSSY.RECONVERGENT B0, `(.L_x_460) ;  /* 0x00000c4000007945 */ /* 0x000fe80003800200 */
[----:B------:R-:W-:Y:S05]  /*1200*/  @P1 BRA `(.L_x_461) ;  /* 0x0000000c00081947 */ /* 0x000fea0003800000 */
[----:B------:R-:W1:Y:S02]  /*1210*/  LDC.64 R142, c[0x0][0x390] ;  /* 0x0000e400ff8e7b82 */ /* 0x000e640000000a00 */
        /* <DEDUP_REMOVED lines=15> */
[----:B------:R-:W4:Y:S04]  /*1310*/  LDG.E.64.CONSTANT R242, desc[UR4][R142.64+0x70] ;  /* 0x000070048ef27981 */ /* 0x000f28000c1e9b00 */
[----:B------:R-:W4:Y:S01]  /*1320*/  LDG.E.64.CONSTANT R240, desc[UR4][R142.64+0xa0] ;  /* 0x0000a0048ef07981 */ /* 0x000f22000c1e9b00 */
[----:B------:R-:W-:-:S03]  /*1330*/  LEA R251, R250, R251, 0x3 ;  /* 0x000000fbfafb7211 */ /* 0x000fc600078e18ff */
[----:B------:R-:W4:Y:S04]  /*1340*/  LDG.E.64.CONSTANT R214, desc[UR4][R142.64+0xd0] ;  /* 0x0000d0048ed67981 */ /* 0x000f28000c1e9b00 */
[----:B------:R-:W-:Y:S04]  /*1350*/  LDS.64 R230, [R251] ;  /* 0x00000000fbe67984 */ /* 0x000fe80000000a00 */
[----:B------:R-:W0:Y:S04]  /*1360*/  LDS.64 R126, [R251+0x370] ;  /* 0x00037000fb7e7984 */ /* 0x000e280000000a00 */
[----:B------:R-:W-:Y:S04]  /*1370*/  LDS.64 R228, [R251+0x58] ;  /* 0x00005800fbe47984 */ /* 0x000fe80000000a00 */
[----:B------:R-:W1:Y:S01]  /*1380*/  LDS.64 R110, [R251+0x318] ;  /* 0x00031800fb6e7984 */ /* 0x000e620000000a00 */
[----:B------:R-:W0:Y:S03]  /*1390*/  LDC.64 R246, c[0x0][0x398] ;  /* 0x0000e600fff67b82 */ /* 0x000e260000000a00 */
[----:B------:R-:W4:Y:S04]  /*13a0*/  LDG.E.64.CONSTANT R238, desc[UR4][R142.64+0x100] ;  /* 0x000100048eee7981 */ /* 0x000f28000c1e9b00 */
[----:B------:R-:W4:Y:S04]  /*13b0*/  LDG.E.64.CONSTANT R114, desc[UR4][R142.64+0x18] ;  /* 0x000018048e727981 */ /* 0x000f28000c1e9b00 */
[----:B------:R-:W-:Y:S04]  /*13c0*/  LDS.64 R226, [R251+0xb0] ;  /* 0x0000b000fbe27984 */ /* 0x000fe80000000a00 */
[----:B------:R-:W1:Y:S04]  /*13d0*/  LDS.64 R182, [R251+0x2c0] ;  /* 0x0002c000fbb67984 */ /* 0x000e680000000a00 */
[----:B------:R-:W4:Y:S04]  /*13e0*/  LDG.E.64.CONSTANT R120, desc[UR4][R142.64+0x48] ;  /* 0x000048048e787981 */ /* 0x000f28000c1e9b00 */
[----:B------:R-:W4:Y:S04]  /*13f0*/  LDG.E.64.CONSTANT R152, desc[UR4][R142.64+0xa8] ;  /* 0x0000a8048e987981 */ /* 0x000f28000c1e9b00 */
[----:B0-----:R-:W4:Y:S01]  /*1400*/  LDG.E.64.CONSTANT R124, desc[UR4][R246.64] ;  /* 0x00000004f67c7981 */ /* 0x001f22000c1e9b00 */
[----:B------:R-:W-:-:S03]  /*1410*/  DADD R140, R230, R126 ;  /* 0x00000000e68c7229 */ /* 0x000fc6000000007e */
[----:B------:R-:W4:Y:S04]  /*1420*/  LDG.E.64.CONSTANT R118, desc[UR4][R246.64+0x30] ;  /* 0x00003004f6767981 */ /* 0x000f28000c1e9b00 */
[----:B------:R-:W4:Y:S01]  /*1430*/  LDG.E.64.CONSTANT R128, desc[UR4][R246.64+0x60] ;  /* 0x00006004f6807981 */ /* 0x000f22000c1e9b00 */
[----:B-1----:R-:W-:-:S03]  /*1440*/  DADD R134, R228, R110 ;  /* 0x00000000e4867229 */ /* 0x002fc6000000006e */
        /* <DEDUP_REMOVED lines=22> */
[----:B------:R-:W-:-:S03]  /*15b0*/  DADD R200, R226, R182 ;  /* 0x00000000e2c87229 */ /* 0x000fc600000000b6 */
        /* <DEDUP_REMOVED lines=16> */
[----:B--2---:R-:W-:-:S02]  /*16c0*/  DFMA R130, R130, R140, RZ ;  /* 0x0000008c8282722b */ /* 0x004fc400000000ff */
[----:B---3--:R-:W-:-:S06]  /*16d0*/  DFMA R244, R244, R140, RZ ;  /* 0x0000008cf4f4722b */ /* 0x008fcc00000000ff */
[-C--:B----4-:R-:W-:Y:S01]  /*16e0*/  DFMA R130, R108, R134.reuse, R130 ;  /* 0x000000866c82722b */ /* 0x090fe20000000082 */
[----:B------:R-:W2:Y:S01]  /*16f0*/  LDG.E.64.CONSTANT R108, desc[UR4][R246.64+0x90] ;  /* 0x00009004f66c7981 */ /* 0x000ea2000c1e9b00 */
[----:B------:R-:W-:-:S03]  /*1700*/  DFMA R244, R112, R134, R244 ;  /* 0x0000008670f4722b */ /* 0x000fc600000000f4 */
[----:B------:R-:W3:Y:S01]  /*1710*/  LDG.E.64.CONSTANT R112, desc[UR4][R246.64+0xc0] ;  /* 0x0000c004f6707981 */ /* 0x000ee2000c1e9b00 */
[----:B------:R-:W-:-:S08]  /*1720*/  DFMA R132, R132, R140, RZ ;  /* 0x0000008c8484722b */ /* 0x000fd000000000ff */
[----:B------:R-:W-:Y:S02]  /*1730*/  DFMA R132, R106, R134, R132 ;  /* 0x000000866a84722b */ /* 0x000fe40000000084 */
[-C--:B------:R-:W-:Y:S02]  /*1740*/  DFMA R122, R122, R140.reuse, RZ ;  /* 0x0000008c7a7a722b */ /* 0x080fe400000000ff */
[-C--:B------:R-:W-:Y:S01]  /*1750*/  DFMA R106, R146, R140.reuse, RZ ;  /* 0x0000008c926a722b */ /* 0x080fe200000000ff */
[----:B------:R-:W4:Y:S01]  /*1760*/  LDG.E.64.CONSTANT R146, desc[UR4][R246.64+0x28] ;  /* 0x00002804f6927981 */ /* 0x000f22000c1e9b00 */
        /* <DEDUP_REMOVED lines=13> */
[-C--:B------:R-:W-:Y:S02]  /*1840*/  DFMA R242, R242, R200.reuse, R244 ;  /* 0x000000c8f2f2722b */ /* 0x080fe400000000f4 */
[-C--:B------:R-:W-:Y:S01]  /*1850*/  DFMA R122, R240, R200.reuse, R122 ;  /* 0x000000c8f07a722b */ /* 0x080fe2000000007a */
[----:B------:R-:W-:Y:S04]  /*1860*/  LDS.64 R244, [R251+0x108] ;  /* 0x00010800fbf47984 */ /* 0x000fe80000000a00 */
[----:B------:R-:W0:Y:S01]  /*1870*/  LDS.64 R240, [R251+0x268] ;  /* 0x00026800fbf07984 */ /* 0x000e220000000a00 */
[----:B------:R-:W-:-:S03]  /*1880*/  DFMA R106, R214, R200, R106 ;  /* 0x000000c8d66a722b */ /* 0x000fc6000000006a */
[----:B------:R-:W-:Y:S01]  /*1890*/  LDS.64 R214, [R251+0x1b8] ;  /* 0x0001b800fbd67984 */ /* 0x000fe20000000a00 */
[----:B------:R-:W-:-:S03]  /*18a0*/  DFMA R138, R238, R200, R138 ;  /* 0x000000c8ee8a722b */ /* 0x000fc6000000008a */
[----:B------:R-:W-:Y:S01]  /*18b0*/  LDS.64 R238, [R251+0x160] ;  /* 0x00016000fbee7984 */ /* 0x000fe20000000a00 */
[----:B------:R-:W-:Y:S02]  /*18c0*/  DADD R126, R230, -R126 ;  /* 0x00000000e67e7229 */ /* 0x000fe4000000087e */
[----:B0-----:R-:W-:-:S08]  /*18d0*/  DADD R200, R244, R240 ;  /* 0x00000000f4c87229 */ /* 0x001fd000000000f0 */
[----:B------:R-:W-:Y:S01]  /*18e0*/  DFMA R114, R114, R200, R234 ;  /* 0x000000c87272722b */ /* 0x000fe200000000ea */
[----:B------:R-:W0:Y:S01]  /*18f0*/  LDS.64 R234, [R251+0x210] ;  /* 0x00021000fbea7984 */ /* 0x000e220000000a00 */
[----:B------:R-:W-:Y:S02]  /*1900*/  DADD R110, R228, -R110 ;  /* 0x00000000e46e7229 */ /* 0x000fe4000000086e */
[-C--:B------:R-:W-:Y:S02]  /*1910*/  DFMA R124, R124, R126.reuse, RZ ;  /* 0x0000007e7c7c722b */ /* 0x080fe400000000ff */
[-C--:B------:R-:W-:Y:S02]  /*1920*/  DFMA R118, R118, R126.reuse, RZ ;  /* 0x0000007e7676722b */ /* 0x080fe400000000ff */
[-C--:B------:R-:W-:Y:S02]  /*1930*/  DFMA R128, R128, R126.reuse, RZ ;  /* 0x0000007e8080722b */ /* 0x080fe400000000ff */
[----:B------:R-:W-:-:S02]  /*1940*/  DFMA R194, R194, R126, RZ ;  /* 0x0000007ec2c2722b */ /* 0x000fc400000000ff */
[----:B------:R-:W-:Y:S02]  /*1950*/  DADD R182, R226, -R182 ;  /* 0x00000000e2b67229 */ /* 0x000fe400000008b6 */
[-C--:B------:R-:W-:Y:S02]  /*1960*/  DFMA R124, R196, R110.reuse, R124 ;  /* 0x0000006ec47c722b */ /* 0x080fe4000000007c */
[-C--:B------:R-:W-:Y:S02]  /*1970*/  DFMA R118, R192, R110.reuse, R118 ;  /* 0x0000006ec076722b */ /* 0x080fe40000000076 */
[-C--:B------:R-:W-:Y:S02]  /*1980*/  DFMA R128, R190, R110.reuse, R128 ;  /* 0x0000006ebe80722b */ /* 0x080fe40000000080 */
[----:B------:R-:W-:Y:S02]  /*1990*/  DADD R240, R244, -R240 ;  /* 0x00000000f4f07229 */ /* 0x000fe400000008f0 */
[----:B------:R-:W-:-:S02]  /*19a0*/  DFMA R180, R180, R110, R194 ;  /* 0x0000006eb4b4722b */ /* 0x000fc400000000c2 */
[-C--:B------:R-:W-:Y:S02]  /*19b0*/  DFMA R124, R188, R182.reuse, R124 ;  /* 0x000000b6bc7c722b */ /* 0x080fe4000000007c */
[-C--:B------:R-:W-:Y:S02]  /*19c0*/  DFMA R118, R178, R182.reuse, R118 ;  /* 0x000000b6b276722b */ /* 0x080fe40000000076 */
[----:B------:R-:W-:Y:S02]  /*19d0*/  DFMA R128, R176, R182, R128 ;  /* 0x000000b6b080722b */ /* 0x000fe40000000080 */
[-C--:B------:R-:W-:Y:S02]  /*19e0*/  DFMA R116, R120, R200.reuse, R116 ;  /* 0x000000c87874722b */ /* 0x080fe40000000074 */
[----:B------:R-:W-:Y:S02]  /*19f0*/  DFMA R122, R152, R200, R122 ;  /* 0x000000c8987a722b */ /* 0x000fe4000000007a */
[----:B0-----:R-:W-:-:S02]  /*1a00*/  DADD R120, R238, R234 ;  /* 0x00000000ee787229 */ /* 0x001fc400000000ea */
[----:B------:R-:W-:Y:S02]  /*1a10*/  DFMA R166, R166, R182, R180 ;  /* 0x000000b6a6a6722b */ /* 0x000fe400000000b4 */
[----:B------:R-:W-:Y:S02]  /*1a20*/  DADD R152, R214, R214 ;  /* 0x00000000d6987229 */ /* 0x000fe400000000d6 */
[-C--:B------:R-:W-:Y:S02]  /*1a30*/  DFMA R220, R220, R200.reuse, R242 ;  /* 0x000000c8dcdc722b */ /* 0x080fe400000000f2 */
[----:B------:R-:W-:Y:S02]  /*1a40*/  DADD R234, R238, -R234 ;  /* 0x00000000eeea7229 */ /* 0x000fe400000008ea */
[----:B------:R-:W-:Y:S02]  /*1a50*/  DFMA R106, R236, R200, R106 ;  /* 0x000000c8ec6a722b */ /* 0x000fe4000000006a */
[----:B------:R-:W-:-:S02]  /*1a60*/  DFMA R124, R174, R240, R124 ;  /* 0x000000f0ae7c722b */ /* 0x000fc4000000007c */
[-C--:B------:R-:W-:Y:S02]  /*1a70*/  DFMA R118, R164, R240.reuse, R118 ;  /* 0x000000f0a476722b */ /* 0x080fe40000000076 */
[----:B------:R-:W-:Y:S02]  /*1a80*/  DFMA R128, R162, R240, R128 ;  /* 0x000000f0a280722b */ /* 0x000fe40000000080 */
[----:B------:R-:W-:Y:S02]  /*1a90*/  DADD R214, R214, -R214 ;  /* 0x00000000d6d67229 */ /* 0x000fe400000008d6 */
[----:B------:R-:W-:Y:S02]  /*1aa0*/  DFMA R138, R232, R200, R138 ;  /* 0x000000c8e88a722b */ /* 0x000fe4000000008a */
[----:B------:R-:W-:Y:S02]  /*1ab0*/  DFMA R150, R150, R240, R166 ;  /* 0x000000f09696722b */ /* 0x000fe400000000a6 */
[----:B------:R-:W-:-:S02]  /*1ac0*/  DFMA R168, R168, R120, R114 ;  /* 0x00000078a8a8722b */ /* 0x000fc40000000072 */
[----:B------:R-:W-:Y:S02]  /*1ad0*/  DMUL R114, R152, 0.5 ;  /* 0x3fe0000098727828 */ /* 0x000fe40000000000 */
        /* <DEDUP_REMOVED lines=12> */
[----:B------:R-:W-:Y:S02]  /*1ba0*/  DFMA R198, R198, R114, R138 ;  /* 0x00000072c6c6722b */ /* 0x000fe4000000008a */
[-C--:B--2---:R-:W-:Y:S02]  /*1bb0*/  DFMA R108, R108, R126.reuse, RZ ;  /* 0x0000007e6c6c722b */ /* 0x084fe400000000ff */
[----:B---3--:R-:W-:-:S06]  /*1bc0*/  DFMA R112, R112, R126, RZ ;  /* 0x0000007e7070722b */ /* 0x008fcc00000000ff */
[-C--:B------:R-:W-:Y:S02]  /*1bd0*/  DFMA R108, R186, R110.reuse, R108 ;  /* 0x0000006eba6c722b */ /* 0x080fe4000000006c */
[----:B------:R-:W-:-:S06]  /*1be0*/  DFMA R112, R184, R110, R112 ;  /* 0x0000006eb870722b */ /* 0x000fcc0000000070 */
[-C--:B------:R-:W-:Y:S02]  /*1bf0*/  DFMA R108, R172, R182.reuse, R108 ;  /* 0x000000b6ac6c722b */ /* 0x080fe4000000006c */
[----:B------:R-:W-:-:S06]  /*1c00*/  DFMA R112, R170, R182, R112 ;  /* 0x000000b6aa70722b */ /* 0x000fcc0000000070 */
[-C--:B------:R-:W-:Y:S02]  /*1c10*/  DFMA R108, R158, R240.reuse, R108 ;  /* 0x000000f09e6c722b */ /* 0x080fe4000000006c */
[----:B------:R-:W-:Y:S02]  /*1c20*/  DFMA R112, R156, R240, R112 ;  /* 0x000000f09c70722b */ /* 0x000fe40000000070 */
[----:B----4-:R-:W-:-:S04]  /*1c30*/  DFMA R128, R148, R234, R128 ;  /* 0x000000ea9480722b */ /* 0x010fc80000000080 */
        /* <DEDUP_REMOVED lines=31> */
.L_x_461:
[----:B------:R-:W-:Y:S05]  /*1e30*/  BSYNC.RECONVERGENT B0 ;  /* 0x0000000000007941 */ /* 0x000fea0003800200 */
.L_x_460:
[----:B01----:R-:W2:Y:S01]  /*1e40*/  LDG.E.64.CONSTANT R106, desc[UR4][R6.64+0xf8] ;  /* 0x0000f804066a7981 */ /* 0x003ea2000c1e9b00 */
[----:B------:R-:W0:Y:S03]  /*1e50*/  LDC.64 R174, c[0x0][0x388] ;  /* 0x0000e200ffae7b82 */ /* 0x000e260000000a00 */
[----:B------:R-:W3:Y:S01]  /*1e60*/  LDG.E.64.CONSTANT R114, desc[UR4][R6.64+0x18] ;  /* 0x0000180406727981 */ /* 0x000ee2000c1e9b00 */
[----:B------:R-:W-:-:S03]  /*1e70*/  IMAD R2, R2, 0x1746, RZ ;  /* 0x0000174602027824 */ /* 0x000fc600078e02ff */
[----:B------:R-:W4:Y:S04]  /*1e80*/  LDG.E.64.CONSTANT R108, desc[UR4][R6.64+0x70] ;  /* 0x00007004066c7981 */ /* 0x000f28000c1e9b00 */
[----:B------:R-:W4:Y:S04]  /*1e90*/  LDG.E.64.CONSTANT R110, desc[UR4][R6.64+0xa0] ;  /* 0x0000a004066e7981 */ /* 0x000f28000c1e9b00 */
[----:B------:R-:W4:Y:S04]  /*1ea0*/  LDG.E.64.CONSTANT R112, desc[UR4][R6.64+0xd0] ;  /* 0x0000d00406707981 */ /* 0x000f28000c1e9b00 */
[----:B------:R-:W4:Y:S01]  /*1eb0*/  LDG.E.64.CONSTANT R118, desc[UR4][R6.64+0x100] ;  /* 0x0001000406767981 */ /* 0x000f22000c1e9b00 */
[----:B------:R-:W-:-:S03]  /*1ec0*/  SHF.R.U32.HI R2, RZ, 0x10, R2 ;  /* 0x00000010ff027819 */ /* 0x000fc60000011602 */
[----:B------:R-:W4:Y:S04]  /*1ed0*/  LDG.E.64.CONSTANT R116, desc[UR4][R6.64+0x48] ;  /* 0x0000480406747981 */ /* 0x000f28000c1e9b00 */
[----:B------:R-:W4:Y:S01]  /*1ee0*/  LDG.E.64.CONSTANT R124, desc[UR4][R6.64+0x20] ;  /* 0x00002004067c7981 */ /* 0x000f22000c1e9b00 */
[----:B------:R-:W-:Y:S01]  /*1ef0*/  PRMT R4, R2, 0x5410, R4 ;  /* 0x0000541002047816 */ /* 0x000fe20000000004 */
[----:B------:R-:W-:Y:S02]  /*1f00*/  IMAD.MOV.U32 R141, RZ, RZ, 0xa ;  /* 0x0000000aff8d7424 */ /* 0x000fe400078e00ff */
[----:B------:R-:W4:Y:S04]  /*1f10*/  LDG.E.64.CONSTANT R120, desc[UR4][R6.64+0x78] ;  /* 0x0000780406787981 */ /* 0x000f28000c1e9b00 */
[----:B------:R-:W4:Y:S04]  /*1f20*/  LDG.E.64.CONSTANT R122, desc[UR4][R6.64+0xa8] ;  /* 0x0000a804067a7981 */ /* 0x000f28000c1e9b00 */
[----:B------:R-:W4:Y:S01]  /*1f30*/  LDG.E.64.CONSTANT R126, desc[UR4][R6.64+0xd8] ;  /* 0x0000d804067e7981 */ /* 0x000f22000c1e9b00 */
[----:B------:R-:W-:-:S03]  /*1f40*/  UMOV UR6, 0xb79 ;  /* 0x00000b7900067882 */ /* 0x000fc60000000000 */
[----:B------:R-:W4:Y:S04]  /*1f50*/  LDG.E.64.CONSTANT R130, desc[UR4][R6.64+0x108] ;  /* 0x0001080406827981 */ /* 0x000f28000c1e9b00 */
[----:B------:R-:W4:Y:S04]  /*1f60*/  LDG.E.64.CONSTANT R128, desc[UR4][R6.64+0x50] ;  /* 0x0000500406807981 */ /* 0x000f28000c1e9b00 */
[----:B------:R-:W4:Y:S01]  /*1f70*/  LDG.E.64.CONSTANT R136, desc[UR4][R6.64+0x28] ;  /* 0x0000280406887981 */ /* 0x000f22000c1e9b00 */
[----:B------:R-:W-:-:S03]  /*1f80*/  IDP.2A.LO.U16.U8 R4, R4, UR6, R141 ;  /* 0x0000000604047c26 */ /* 0x000fc6000800108d */
[----:B------:R-:W4:Y:S01]  /*1f90*/  LDG.E.64.CONSTANT R132, desc[UR4][R6.64+0x80] ;  /* 0x0000800406847981 */ /* 0x000f22000c1e9b00 */
[----:B------:R-:W-:-:S03]  /*1fa0*/  IMAD R147, R3, 0x533, R4 ;  /* 0x0000053303937824 */ /* 0x000fc600078e0204 */
[----:B------:R-:W4:Y:S04]  /*1fb0*/  LDG.E.64.CONSTANT R134, desc[UR4][R6.64+0xb0] ;  /* 0x0000b00406867981 */ /* 0x000f28000c1e9b00 */
[----:B------:R-:W4:Y:S04]  /*1fc0*/  LDG.E.64.CONSTANT R140, desc[UR4][R6.64+0xe0] ;  /* 0x0000e004068c7981 */ /* 0x000f28000c1e9b00 */
        /* <DEDUP_REMOVED lines=19> */
[----:B0-----:R-:W-:Y:S01]  /*2100*/  IMAD R7, R250, 0x58, R5 ;  /* 0x00000058fa077824 */ /* 0x001fe200078e0205 */
[----:B------:R-:W-:Y:S06]  /*2110*/  BAR.SYNC.DEFER_BLOCKING 0x0 ;  /* 0x0000000000007b1d */ /* 0x000fec0000010000 */
[----:B------:R-:W-:Y:S04]  /*2120*/  LDS.64 R176, [R7] ;  /* 0x0000000007b07984 */ /* 0x000fe80000000a00 */
[----:B------:R-:W0:Y:S04]  /*2130*/  LDS.64 R178, [R7+0x50] ;  /* 0x0000500007b27984 */ /* 0x000e280000000a00 */
[----:B------:R-:W-:Y:S04]  /*2140*/  LDS.64 R180, [R7+0x8] ;  /* 0x0000080007b47984 */ /* 0x000fe80000000a00 */
[----:B------:R-:W0:Y:S04]  /*2150*/  LDS.64 R184, [R7+0x48] ;  /* 0x0000480007b87984 */ /* 0x000e280000000a00 */
[----:B------:R-:W-:Y:S04]  /*2160*/  LDS.64 R186, [R7+0x10] ;  /* 0x0000100007ba7984 */ /* 0x000fe80000000a00 */
[----:B------:R-:W0:Y:S04]  /*2170*/  LDS.64 R190, [R7+0x40] ;  /* 0x0000400007be7984 */ /* 0x000e280000000a00 */
[----:B------:R-:W-:Y:S04]  /*2180*/  LDS.64 R194, [R7+0x18] ;  /* 0x0000180007c27984 */ /* 0x000fe80000000a00 */
[----:B------:R-:W0:Y:S04]  /*2190*/  LDS.64 R196, [R7+0x38] ;  /* 0x0000380007c47984 */ /* 0x000e280000000a00 */
[----:B------:R-:W-:Y:S04]  /*21a0*/  LDS.64 R198, [R7+0x20] ;  /* 0x0000200007c67984 */ /* 0x000fe80000000a00 */
[----:B------:R-:W0:Y:S04]  /*21b0*/  LDS.64 R200, [R7+0x30] ;  /* 0x0000300007c87984 */ /* 0x000e280000000a00 */
[----:B-1----:R-:W1:Y:S01]  /*21c0*/  LDS.64 R174, [R7+0x28] ;  /* 0x0000280007ae7984 */ /* 0x002e620000000a00 */
[----:B0-----:R-:W-:-:S02]  /*21d0*/  DADD R182, R176, R178 ;  /* 0x00000000b0b67229 */ /* 0x001fc400000000b2 */
[----:B------:R-:W-:Y:S02]  /*21e0*/  DADD R176, R176, -R178 ;  /* 0x00000000b0b07229 */ /* 0x000fe400000008b2 */
[C-C-:B------:R-:W-:Y:S02]  /*21f0*/  DADD R188, R180.reuse, R184.reuse ;  /* 0x00000000b4bc7229 */ /* 0x140fe400000000b8 */
[----:B------:R-:W-:Y:S02]  /*2200*/  DADD R178, R180, -R184 ;  /* 0x00000000b4b27229 */ /* 0x000fe400000008b8 */
[-C--:B-----5:R-:W-:Y:S02]  /*2210*/  DFMA R184, R8, R182.reuse, RZ ;  /* 0x000000b608b8722b */ /* 0x0a0fe400000000ff */
[----:B------:R-:W-:Y:S02]  /*2220*/  DFMA R202, R12, R182, RZ ;  /* 0x000000b60cca722b */ /* 0x000fe400000000ff */
[----:B------:R-:W-:-:S02]  /*2230*/  DADD R192, R186, R190 ;  /* 0x00000000bac07229 */ /* 0x000fc400000000be */
[----:B------:R-:W-:Y:S02]  /*2240*/  DADD R180, R186, -R190 ;  /* 0x00000000bab47229 */ /* 0x000fe400000008be */
[-C--:B------:R-:W-:Y:S02]  /*2250*/  DFMA R204, R16, R182.reuse, RZ ;  /* 0x000000b610cc722b */ /* 0x080fe400000000ff */
[-C--:B------:R-:W-:Y:S02]  /*2260*/  DFMA R206, R20, R182.reuse, RZ ;  /* 0x000000b614ce722b */ /* 0x080fe400000000ff */
[-C--:B------:R-:W-:Y:S02]  /*2270*/  DFMA R208, R24, R182.reuse, RZ ;  /* 0x000000b618d0722b */ /* 0x080fe400000000ff */
[----:B------:R-:W-:Y:S02]  /*2280*/  DFMA R210, R28, R182, RZ ;  /* 0x000000b61cd2722b */ /* 0x000fe400000000ff */
[----:B------:R-:W-:-:S02]  /*2290*/  DFMA R190, R10, R188, R184 ;  /* 0x000000bc0abe722b */ /* 0x000fc400000000b8 */
[-C--:B------:R-:W-:Y:S02]  /*22a0*/  DFMA R202, R14, R188.reuse, R202 ;  /* 0x000000bc0eca722b */ /* 0x080fe400000000ca */
[C-C-:B------:R-:W-:Y:S02]  /*22b0*/  DADD R186, R194.reuse, R196.reuse ;  /* 0x00000000c2ba7229 */ /* 0x140fe400000000c4 */
        /* <DEDUP_REMOVED lines=11> */
[----:B------:R-:W-:Y:S02]  /*2370*/  DADD R188, R198, R200 ;  /* 0x00000000c6bc7229 */ /* 0x000fe400000000c8 */
[----:B-1----:R-:W-:Y:S02]  /*2380*/  DADD R190, R174, R174 ;  /* 0x00000000aebe7229 */ /* 0x002fe400000000ae */
[-C--:B------:R-:W-:Y:S02]  /*2390*/  DFMA R194, R44, R186.reuse, R194 ;  /* 0x000000ba2cc2722b */ /* 0x080fe400000000c2 */
[----:B------:R-:W-:Y:S02]  /*23a0*/  DFMA R202, R46, R186, R202 ;  /* 0x000000ba2eca722b */ /* 0x000fe400000000ca */
[----:B------:R-:W-:-:S02]  /*23b0*/  DADD R184, R198, -R200 ;  /* 0x00000000c6b87229 */ /* 0x000fc400000008c8 */
[----:B------:R-:W-:Y:S02]  /*23c0*/  DFMA R198, R80, R176, RZ ;  /* 0x000000b050c6722b */ /* 0x000fe400000000ff */
[-C--:B------:R-:W-:Y:S02]  /*23d0*/  DFMA R204, R48, R186.reuse, R204 ;  /* 0x000000ba30cc722b */ /* 0x080fe400000000cc */
[-C--:B------:R-:W-:Y:S02]  /*23e0*/  DFMA R206, R50, R186.reuse, R206 ;  /* 0x000000ba32ce722b */ /* 0x080fe400000000ce */
[-C--:B------:R-:W-:Y:S02]  /*23f0*/  DFMA R208, R52, R186.reuse, R208 ;  /* 0x000000ba34d0722b */ /* 0x080fe400000000d0 */
[----:B------:R-:W-:Y:S02]  /*2400*/  DFMA R210, R54, R186, R210 ;  /* 0x000000ba36d2722b */ /* 0x000fe400000000d2 */
[----:B------:R-:W-:-:S02]  /*2410*/  DMUL R186, R190, 0.5 ;  /* 0x3fe00000beba7828 */ /* 0x000fc40000000000 */
[-C--:B------:R-:W-:Y:S02]  /*2420*/  DFMA R194, R56, R188.reuse, R194 ;  /* 0x000000bc38c2722b */ /* 0x080fe400000000c2 */
[----:B------:R-:W-:Y:S02]  /*2430*/  DFMA R202, R58, R188, R202 ;  /* 0x000000bc3aca722b */ /* 0x000fe400000000ca */
[----:B------:R-:W-:Y:S02]  /*2440*/  DFMA R200, R84, R176, RZ ;  /* 0x000000b054c8722b */ /* 0x000fe400000000ff */
[----:B------:R-:W-:Y:S02]  /*2450*/  DFMA R198, R82, R178, R198 ;  /* 0x000000b252c6722b */ /* 0x000fe400000000c6 */
[----:B------:R-:W-:Y:S02]  /*2460*/  DFMA R196, R68, R186, R194 ;  /* 0x000000ba44c4722b */ /* 0x000fe400000000c2 */
[----:B------:R-:W-:-:S02]  /*2470*/  DFMA R192, R60, R188, R204 ;  /* 0x000000bc3cc0722b */ /* 0x000fc400000000cc */
[----:B------:R-:W-:Y:S02]  /*2480*/  DFMA R190, R62, R188, R206 ;  /* 0x000000bc3ebe722b */ /* 0x000fe400000000ce */
[----:B------:R-:W-:Y:S02]  /*2490*/  DFMA R194, R70, R186, R202 ;  /* 0x000000ba46c2722b */ /* 0x000fe400000000ca */
[-C--:B------:R-:W-:Y:S02]  /*24a0*/  DFMA R202, R88, R176.reuse, RZ ;  /* 0x000000b058ca722b */ /* 0x080fe400000000ff */
[-C--:B------:R-:W-:Y:S02]  /*24b0*/  DFMA R204, R92, R176.reuse, RZ ;  /* 0x000000b05ccc722b */ /* 0x080fe400000000ff */
[-C--:B------:R-:W-:Y:S02]  /*24c0*/  DFMA R206, R96, R176.reuse, RZ ;  /* 0x000000b060ce722b */ /* 0x080fe400000000ff */
[----:B------:R-:W-:-:S02]  /*24d0*/  DFMA R176, R100, R176, RZ ;  /* 0x000000b064b0722b */ /* 0x000fc400000000ff */
[----:B------:R-:W-:Y:S02]  /*24e0*/  DFMA R200, R86, R178, R200 ;  /* 0x000000b256c8722b */ /* 0x000fe400000000c8 */
[----:B------:R-:W-:Y:S02]  /*24f0*/  DFMA R198, R102, R180, R198 ;  /* 0x000000b466c6722b */ /* 0x000fe400000000c6 */
[-C--:B------:R-:W-:Y:S02]  /*2500*/  DFMA R202, R90, R178.reuse, R202 ;  /* 0x000000b25aca722b */ /* 0x080fe400000000ca */
[-C--:B------:R-:W-:Y:S02]  /*2510*/  DFMA R204, R94, R178.reuse, R204 ;  /* 0x000000b25ecc722b */ /* 0x080fe400000000cc */
[-C--:B------:R-:W-:Y:S02]  /*2520*/  DFMA R206, R98, R178.reuse, R206 ;  /* 0x000000b262ce722b */ /* 0x080fe400000000ce */
[----:B--2---:R-:W-:-:S02]  /*2530*/  DFMA R176, R106, R178, R176 ;  /* 0x000000b26ab0722b */ /* 0x004fc400000000b0 */
[----:B------:R-:W-:Y:S02]  /*2540*/  DFMA R200, R104, R180, R200 ;  /* 0x000000b468c8722b */ /* 0x000fe400000000c8 */
[----:B---3--:R-:W-:Y:S02]  /*2550*/  DFMA R198, R114, R182, R198 ;  /* 0x000000b672c6722b */ /* 0x008fe400000000c6 */
[-C--:B----4-:R-:W-:Y:S02]  /*2560*/  DFMA R202, R108, R180.reuse, R202 ;  /* 0x000000b46cca722b */ /* 0x090fe400000000ca */
[-C--:B------:R-:W-:Y:S02]  /*2570*/  DFMA R204, R110, R180.reuse, R204 ;  /* 0x000000b46ecc722b */ /* 0x080fe400000000cc */
[-C--:B------:R-:W-:Y:S02]  /*2580*/  DFMA R206, R112, R180.reuse, R206 ;  /* 0x000000b470ce722b */ /* 0x080fe400000000ce */
[----:B------:R-:W-:-:S02]  /*2590*/  DFMA R176, R118, R180, R176 ;  /* 0x000000b476b0722b */ /* 0x000fc400000000b0 */
[----:B------:R-:W-:Y:S02]  /*25a0*/  DFMA R200, R116, R182, R200 ;  /* 0x000000b674c8722b */ /* 0x000fe400000000c8 */
[----:B------:R-:W-:Y:S02]  /*25b0*/  DADD R174, R174, -R174 ;  /* 0x00000000aeae7229 */ /* 0x000fe400000008ae */
[----:B------:R-:W-:Y:S02]  /*25c0*/  DFMA R198, R124, R184, R198 ;  /* 0x000000b87cc6722b */ /* 0x000fe400000000c6 */
        /* <DEDUP_REMOVED lines=9> */
[----:B------:R-:W-:Y:S02]  /*2660*/  DFMA R184, R142, R184, R176 ;  /* 0x000000b88eb8722b */ /* 0x000fe400000000b0 */
[----:B------:R-:W-:Y:S02]  /*2670*/  DADD R176, R196, -R198 ;  /* 0x00000000c4b07229 */ /* 0x000fe400000008c6 */
[----:B------:R-:W-:Y:S02]  /*2680*/  DFMA R200, R138, R174, R200 ;  /* 0x000000ae8ac8722b */ /* 0x000fe400000000c8 */
[----:B------:R-:W-:Y:S02]  /*2690*/  DADD R196, R196, R198 ;  /* 0x00000000c4c47229 */ /* 0x000fe400000000c6 */
[----:B------:R-:W-:Y:S02]  /*26a0*/  DFMA R208, R64, R188, R208 ;  /* 0x000000bc40d0722b */ /* 0x000fe400000000d0 */
[----:B------:R-:W-:-:S02]  /*26b0*/  DFMA R192, R72, R186, R192 ;  /* 0x000000ba48c0722b */ /* 0x000fc400000000c0 */
[----:B------:R-:W-:Y:S02]  /*26c0*/  DFMA R202, R144, R174, R202 ;  /* 0x000000ae90ca722b */ /* 0x000fe400000000ca */
[----:B------:R-:W-:Y:S02]  /*26d0*/  DADD R178, R194, -R200 ;  /* 0x00000000c2b27229 */ /* 0x000fe400000008c8 */
[----:B------:R-:W-:Y:S02]  /*26e0*/  DFMA R210, R66, R188, R210 ;  /* 0x000000bc42d2722b */ /* 0x000fe400000000d2 */
[----:B------:R-:W-:Y:S02]  /*26f0*/  DFMA R190, R74, R186, R190 ;  /* 0x000000ba4abe722b */ /* 0x000fe400000000be */
[----:B------:R-:W-:Y:S02]  /*2700*/  DFMA R204, R146, R174, R204 ;  /* 0x000000ae92cc722b */ /* 0x000fe400000000cc */
[----:B------:R-:W-:-:S02]  /*2710*/  DMUL R172, R172, R176 ;  /* 0x000000b0acac7228 */ /* 0x000fc40000000000 */
[----:B------:R-:W-:Y:S02]  /*2720*/  DMUL R170, R170, R196 ;  /* 0x000000c4aaaa7228 */ /* 0x000fe40000000000 */
[----:B------:R-:W-:Y:S02]  /*2730*/  DFMA R188, R76, R186, R208 ;  /* 0x000000ba4cbc722b */ /* 0x000fe400000000d0 */
[----:B------:R-:W-:Y:S02]  /*2740*/  DADD R194, R194, R200 ;  /* 0x00000000c2c27229 */ /* 0x000fe400000000c8 */
[----:B------:R-:W-:Y:S02]  /*2750*/  DFMA R206, R148, R174, R206 ;  /* 0x000000ae94ce722b */ /* 0x000fe400000000ce */
[----:B------:R-:W-:Y:S02]  /*2760*/  DADD R180, R192, -R202 ;  /* 0x00000000c0b47229 */ /* 0x000fe400000008ca */
[----:B------:R-:W-:-:S02]  /*2770*/  DMUL R168, R168, R178 ;  /* 0x000000b2a8a87228 */ /* 0x000fc40000000000 */
[----:B------:R-:W-:Y:S02]  /*2780*/  DADD R176, R190, -R204 ;  /* 0x00000000beb07229 */ /* 0x000fe400000008cc */
[----:B------:R-:W-:Y:S02]  /*2790*/  DFMA R184, R150, R174, R184 ;  /* 0x000000ae96b8722b */ /* 0x000fe400000000b8 */
[----:B------:R-:W-:Y:S02]  /*27a0*/  DADD R178, R172, R170 ;  /* 0x00000000acb27229 */ /* 0x000fe400000000aa */
[----:B------:R-:W-:Y:S02]  /*27b0*/  DMUL R166, R166, R194 ;  /* 0x000000c2a6a67228 */ /* 0x000fe40000000000 */
[----:B------:R-:W-:Y:S02]  /*27c0*/  DADD R174, R188, -R206 ;  /* 0x00000000bcae7229 */ /* 0x000fe400000008ce */
[----:B------:R-:W-:-:S02]  /*27d0*/  DADD R192, R192, R202 ;  /* 0x00000000c0c07229 */ /* 0x000fc400000000ca */
[----:B------:R-:W-:Y:S02]  /*27e0*/  DMUL R164, R164, R180 ;  /* 0x000000b4a4a47228 */ /* 0x000fe40000000000 */
[----:B------:R-:W-:Y:S02]  /*27f0*/  DFMA R186, R78, R186, R210 ;  /* 0x000000ba4eba722b */ /* 0x000fe400000000d2 */
[----:B------:R-:W-:Y:S02]  /*2800*/  DMUL R162, R162, R176 ;  /* 0x000000b0a2a27228 */ /* 0x000fe40000000000 */
[-C--:B------:R-:W-:Y:S02]  /*2810*/  DFMA R180, R8, R178.reuse, RZ ;  /* 0x000000b208b4722b */ /* 0x080fe400000000ff */
[-C--:B------:R-:W-:Y:S02]  /*2820*/  DFMA R182, R10, R178.reuse, RZ ;  /* 0x000000b20ab6722b */ /* 0x080fe400000000ff */
[----:B------:R-:W-:-:S02]  /*2830*/  DFMA R194, R32, R178, RZ ;  /* 0x000000b220c2722b */ /* 0x000fc400000000ff */
[-C--:B------:R-:W-:Y:S02]  /*2840*/  DFMA R196, R44, R178.reuse, RZ ;  /* 0x000000b22cc4722b */ /* 0x080fe400000000ff */
[----:B------:R-:W-:Y:S02]  /*2850*/  DFMA R200, R56, R178, RZ ;  /* 0x000000b238c8722b */ /* 0x000fe400000000ff */
[----:B------:R-:W-:Y:S02]  /*2860*/  DMUL R160, R160, R174 ;  /* 0x000000aea0a07228 */ /* 0x000fe40000000000 */
[----:B------:R-:W-:Y:S02]  /*2870*/  DADD R176, R168, R166 ;  /* 0x00000000a8b07229 */ /* 0x000fe400000000a6 */
[----:B------:R-:W-:Y:S02]  /*2880*/  DFMA R178, R68, R178, RZ ;  /* 0x000000b244b2722b */ /* 0x000fe400000000ff */
[----:B------:R-:W-:-:S02]  /*2890*/  DADD R174, -R172, R170 ;  /* 0x00000000acae7229 */ /* 0x000fc400000001aa */
[----:B------:R-:W-:Y:S02]  /*28a0*/  DMUL R158, R158, R192 ;  /* 0x000000c09e9e7228 */ /* 0x000fe40000000000 */
[----:B------:R-:W-:Y:S02]  /*28b0*/  DADD R190, R190, R204 ;  /* 0x00000000bebe7229 */ /* 0x000fe400000000cc */
[----:B------:R-:W-:Y:S02]  /*28c0*/  DADD R188, R188, R206 ;  /* 0x00000000bcbc7229 */ /* 0x000fe400000000ce */
[----:B------:R-:W-:Y:S02]  /*28d0*/  DADD R186, R186, R184 ;  /* 0x00000000baba7229 */ /* 0x000fe400000000b8 */
        /* <DEDUP_REMOVED lines=9> */
[-C--:B------:R-:W-:Y:S02]  /*2970*/  DFMA R196, R114, R174.reuse, RZ ;  /* 0x000000ae72c4722b */ /* 0x080fe400000000ff */
[-C--:B------:R-:W-:Y:S02]  /*2980*/  DFMA R200, R124, R174.reuse, RZ ;  /* 0x000000ae7cc8722b */ /* 0x080fe400000000ff */
[----:B------:R-:W-:Y:S02]  /*2990*/  DFMA R204, R136, R174, RZ ;  /* 0x000000ae88cc722b */ /* 0x000fe400000000ff */
[----:B------:R-:W-:Y:S02]  /*29a0*/  DADD R176, -R168, R166 ;  /* 0x00000000a8b07229 */ /* 0x000fe400000001a6 */
[----:B------:R-:W-:-:S02]  /*29b0*/  DADD R174, R164, R158 ;  /* 0x00000000a4ae7229 */ /* 0x000fc4000000009e */
[----:B------:R-:W-:Y:S02]  /*29c0*/  DMUL R156, R156, R190 ;  /* 0x000000be9c9c7228 */ /* 0x000fe40000000000 */
[----:B------:R-:W-:Y:S02]  /*29d0*/  DMUL R154, R154, R188 ;  /* 0x000000bc9a9a7228 */ /* 0x000fe40000000000 */
        /* <DEDUP_REMOVED lines=12> */
[----:B------:R-:W-:Y:S02]  /*2aa0*/  DADD R176, -R164, R158 ;  /* 0x00000000a4b07229 */ /* 0x000fe4000000019e */
        /* <DEDUP_REMOVED lines=14> */
[----:B------:R-:W-:Y:S02]  /*2b90*/  DADD R176, -R162, R156 ;  /* 0x00000000a2b07229 */ /* 0x000fe4000000019c */
        /* <DEDUP_REMOVED lines=14> */
[C-C-:B------:R-:W-:Y:S02]  /*2c80*/  DADD R174, R152.reuse, R152.reuse ;  /* 0x0000000098ae7229 */ /* 0x140fe40000000098 */
[----:B------:R-:W-:-:S04]  /*2c90*/  DADD R178, R152, -R152 ;  /* 0x0000000098b27229 */ /* 0x000fc80000000898 */
[-C--:B------:R-:W-:Y:S02]  /*2ca0*/  DFMA R182, R96, R176.reuse, R182 ;  /* 0x000000b060b6722b */ /* 0x080fe400000000b6 */
[----:B------:R-:W-:Y:S02]  /*2cb0*/  DMUL R174, R174, 0.5 ;  /* 0x3fe00000aeae7828 */ /* 0x000fe40000000000 */
        /* <DEDUP_REMOVED lines=17> */
[C-C-:B------:R-:W-:Y:S01]  /*2dd0*/  DADD R174, R180.reuse, -R182.reuse ;  /* 0x00000000b4ae7229 */ /* 0x140fe200000008b6 */
[----:B------:R-:W-:Y:S06]  /*2de0*/  BAR.SYNC.DEFER_BLOCKING 0x0 ;  /* 0x0000000000007b1d */ /* 0x000fec0000010000 */
[----:B------:R-:W-:Y:S02]  /*2df0*/  DADD R180, R180, R182 ;  /* 0x00000000b4b47229 */ /* 0x000fe400000000b6 */
        /* <DEDUP_REMOVED lines=29> */
[----:B------:R-:W2:Y:S01]  /*2fd0*/  LDS.64 R184, [R7+0x2c0] ;  /* 0x0002c00007b87984 */ /* 0x000ea20000000a00 */
[----:B0-----:R-:W-:-:S02]  /*2fe0*/  DADD R178, R174, R176 ;  /* 0x00000000aeb27229 */ /* 0x001fc400000000b0 */
[----:B------:R-:W-:-:S06]  /*2ff0*/  DADD R188, R174, -R176 ;  /* 0x00000000aebc7229 */ /* 0x000fcc00000008b0 */
[-C--:B------:R-:W-:Y:S02]  /*3000*/  DFMA R176, R8, R178.reuse, RZ ;  /* 0x000000b208b0722b */ /* 0x080fe400000000ff */
[C-C-:B-1----:R-:W-:Y:S02]  /*3010*/  DADD R174, R180.reuse, R182.reuse ;  /* 0x00000000b4ae7229 */ /* 0x142fe400000000b6 */
[----:B------:R-:W-:Y:S01]  /*3020*/  DADD R190, R180, -R182 ;  /* 0x00000000b4be7229 */ /* 0x000fe200000008b6 */
[----:B------:R-:W-:Y:S01]  /*3030*/  LDS.64 R182, [R7+0x108] ;  /* 0x0001080007b67984 */ /* 0x000fe20000000a00 */
[-C--:B------:R-:W-:Y:S02]  /*3040*/  DFMA R192, R10, R178.reuse, RZ ;  /* 0x000000b20ac0722b */ /* 0x080fe400000000ff */
[-C--:B------:R-:W-:Y:S01]  /*3050*/  DFMA R196, R32, R178.reuse, RZ ;  /* 0x000000b220c4722b */ /* 0x080fe200000000ff */
[----:B------:R-:W0:Y:S01]  /*3060*/  LDS.64 R180, [R7+0x268] ;  /* 0x0002680007b47984 */ /* 0x000e220000000a00 */
[----:B------:R-:W-:-:S02]  /*3070*/  DFMA R200, R44, R178, RZ ;  /* 0x000000b22cc8722b */ /* 0x000fc400000000ff */
[-C--:B------:R-:W-:Y:S02]  /*3080*/  DFMA R204, R56, R178.reuse, RZ ;  /* 0x000000b238cc722b */ /* 0x080fe400000000ff */
[----:B------:R-:W-:Y:S02]  /*3090*/  DFMA R208, R68, R178, RZ ;  /* 0x000000b244d0722b */ /* 0x000fe400000000ff */
[-C--:B------:R-:W-:Y:S01]  /*30a0*/  DFMA R194, R12, R174.reuse, R176 ;  /* 0x000000ae0cc2722b */ /* 0x080fe200000000b0 */
[----:B------:R-:W-:Y:S01]  /*30b0*/  LDS.64 R178, [R7+0x210] ;  /* 0x0002100007b27984 */ /* 0x000fe20000000a00 */
[-C--:B------:R-:W-:Y:S02]  /*30c0*/  DFMA R198, R14, R174.reuse, R192 ;  /* 0x000000ae0ec6722b */ /* 0x080fe400000000c0 */
[-C--:B------:R-:W-:Y:S01]  /*30d0*/  DFMA R202, R34, R174.reuse, R196 ;  /* 0x000000ae22ca722b */ /* 0x080fe200000000c4 */
[----:B------:R-:W1:Y:S01]  /*30e0*/  LDS.64 R176, [R7+0x160] ;  /* 0x0001600007b07984 */ /* 0x000e620000000a00 */
[----:B------:R-:W-:-:S02]  /*30f0*/  DFMA R206, R46, R174, R200 ;  /* 0x000000ae2ece722b */ /* 0x000fc400000000c8 */
[-C--:B------:R-:W-:Y:S02]  /*3100*/  DFMA R210, R58, R174.reuse, R204 ;  /* 0x000000ae3ad2722b */ /* 0x080fe400000000cc */
[----:B------:R-:W-:Y:S01]  /*3110*/  DFMA R214, R70, R174, R208 ;  /* 0x000000ae46d6722b */ /* 0x000fe200000000d0 */
[----:B------:R-:W3:Y:S01]  /*3120*/  LDS.64 R174, [R7+0x1b8] ;  /* 0x0001b80007ae7984 */ /* 0x000ee20000000a00 */
[-C--:B------:R-:W-:Y:S02]  /*3130*/  DFMA R192, R80, R188.reuse, RZ ;  /* 0x000000bc50c0722b */ /* 0x080fe400000000ff */
        /* <DEDUP_REMOVED lines=12> */
[----:B------:R-:W-:Y:S02]  /*3200*/  DFMA R212, R138, R190, R212 ;  /* 0x000000be8ad4722b */ /* 0x000fe400000000d4 */
[----:B0-----:R-:W-:Y:S02]  /*3210*/  DADD R186, R182, R180 ;  /* 0x00000000b6ba7229 */ /* 0x001fe400000000b4 */
        /* <DEDUP_REMOVED lines=13> */
[C-C-:B-1----:R-:W-:Y:S02]  /*32f0*/  DADD R182, R176.reuse, R178.reuse ;  /* 0x00000000b0b67229 */ /* 0x142fe400000000b2 */
        /* <DEDUP_REMOVED lines=11> */
[----:B---3--:R-:W-:Y:S02]  /*33b0*/  DADD R178, R174, R174 ;  /* 0x00000000aeb27229 */ /* 0x008fe400000000ae */
[----:B------:R-:W-:Y:S02]  /*33c0*/  DFMA R214, R74, R186, R214 ;  /* 0x000000ba4ad6722b */ /* 0x000fe400000000d6 */
[----:B------:R-:W-:Y:S02]  /*33d0*/  DFMA R212, R146, R180, R212 ;  /* 0x000000b492d4722b */ /* 0x000fe400000000d4 */
        /* <DEDUP_REMOVED lines=10> */
[----:B------:R-:W-:Y:S02]  /*3480*/  DFMA R208, R140, R176, R208 ;  /* 0x000000b08cd0722b */ /* 0x000fe400000000d0 */
[----:B------:R-:W-:Y:S02]  /*3490*/  DADD R174, R174, -R174 ;  /* 0x00000000aeae7229 */ /* 0x000fe400000008ae */
        /* <DEDUP_REMOVED lines=14> */
[----:B------:R-:W-:-:S02]  /*3580*/  DADD R174, R194, -R192 ;  /* 0x00000000c2ae7229 */ /* 0x000fc400000008c0 */
        /* <DEDUP_REMOVED lines=21> */
.L_x_463:
[----:B------:R-:W-:Y:S05]  /*36e0*/  BSYNC.RECONVERGENT B0 ;  /* 0x0000000000007941 */ /* 0x000fea0003800200 */
.L_x_462:
[----:B------:R-:W-:Y:S06]  /*36f0*/  BAR.SYNC.DEFER_BLOCKING 0x0 ;  /* 0x0000000000007b1d */ /* 0x000fec0000010000 */
[----:B------:R-:W-:Y:S04]  /*3700*/  BSSY.RECONVERGENT B0, `(.L_x_464) ;  /* 0x0000072000007945 */ /* 0x000fe80003800200 */
[----:B------:R-:W-:Y:S05]  /*3710*/  @P1 BRA `(.L_x_465) ;  /* 0x0000000400c01947 */ /* 0x000fea0003800000 */
[----:B------:R-:W-:-:S05]  /*3720*/  LOP3.LUT R2, R0, 0xffff, RZ, 0xc0, !PT ;  /* 0x0000ffff00027812 */ /* 0x000fca00078ec0ff */
[----:B------:R-:W-:-:S05]  /*3730*/  IMAD R2, R2, 0x1746, RZ ;  /* 0x0000174602027824 */ /* 0x000fca00078e02ff */
[----:B------:R-:W-:-:S05]  /*3740*/  SHF.R.U32.HI R2, RZ, 0x10, R2 ;  /* 0x00000010ff027819 */ /* 0x000fca0000011602 */
[----:B------:R-:W-:-:S05]  /*3750*/  IMAD R5, R2, -0x370, R5 ;  /* 0xfffffc9002057824 */ /* 0x000fca00078e0205 */
[----:B------:R-:W-:-:S05]  /*3760*/  LEA R250, R250, R5, 0x3 ;  /* 0x00000005fafa7211 */ /* 0x000fca00078e18ff */
[----:B------:R-:W-:Y:S04]  /*3770*/  LDS.64 R4, [R250] ;  /* 0x00000000fa047984 */ /* 0x000fe80000000a00 */
[----:B01----:R-:W0:Y:S04]  /*3780*/  LDS.64 R6, [R250+0x25d0] ;  /* 0x0025d000fa067984 */ /* 0x003e280000000a00 */
[----:B------:R-:W-:Y:S04]  /*3790*/  LDS.64 R154, [R250+0x3c8] ;  /* 0x0003c800fa9a7984 */ /* 0x000fe80000000a00 */
[----:B------:R-:W1:Y:S04]  /*37a0*/  LDS.64 R156, [R250+0x2208] ;  /* 0x00220800fa9c7984 */ /* 0x000e680000000a00 */
[----:B------:R-:W-:Y:S04]  /*37b0*/  LDS.64 R158, [R250+0x790] ;  /* 0x00079000fa9e7984 */ /* 0x000fe80000000a00 */
[----:B------:R-:W2:Y:S01]  /*37c0*/  LDS.64 R160, [R250+0x1e40] ;  /* 0x001e4000faa07984 */ /* 0x000ea20000000a00 */
[----:B0-----:R-:W-:-:S02]  /*37d0*/  DADD R152, R4, R6 ;  /* 0x0000000004987229 */ /* 0x001fc40000000006 */
[----:B------:R-:W-:-:S06]  /*37e0*/  DADD R4, R4, -R6 ;  /* 0x0000000004047229 */ /* 0x000fcc0000000806 */
[-C--:B------:R-:W-:Y:S02]  /*37f0*/  DFMA R162, R8, R152.reuse, RZ ;  /* 0x0000009808a2722b */ /* 0x080fe400000000ff */
[-C--:B------:R-:W-:Y:S01]  /*3800*/  DFMA R164, R10, R152.reuse, RZ ;  /* 0x000000980aa4722b */ /* 0x080fe200000000ff */
[----:B------:R-:W-:Y:S01]  /*3810*/  LDS.64 R8, [R250+0xb58] ;  /* 0x000b5800fa087984 */ /* 0x000fe20000000a00 */
[----:B-1----:R-:W-:Y:S02]  /*3820*/  DADD R6, R154, R156 ;  /* 0x000000009a067229 */ /* 0x002fe4000000009c */
[-C--:B------:R-:W-:Y:S01]  /*3830*/  DFMA R32, R32, R152.reuse, RZ ;  /* 0x000000982020722b */ /* 0x080fe200000000ff */
[----:B------:R-:W0:Y:S01]  /*3840*/  LDS.64 R10, [R250+0x1a78] ;  /* 0x001a7800fa0a7984 */ /* 0x000e220000000a00 */
[-C--:B------:R-:W-:Y:S02]  /*3850*/  DFMA R44, R44, R152.reuse, RZ ;  /* 0x000000982c2c722b */ /* 0x080fe400000000ff */
[----:B------:R-:W-:-:S02]  /*3860*/  DFMA R56, R56, R152, RZ ;  /* 0x000000983838722b */ /* 0x000fc400000000ff */
[----:B------:R-:W-:Y:S02]  /*3870*/  DFMA R68, R68, R152, RZ ;  /* 0x000000984444722b */ /* 0x000fe400000000ff */
[-C--:B------:R-:W-:Y:S02]  /*3880*/  DFMA R162, R12, R6.reuse, R162 ;  /* 0x000000060ca2722b */ /* 0x080fe400000000a2 */
[-C--:B------:R-:W-:Y:S01]  /*3890*/  DFMA R164, R14, R6.reuse, R164 ;  /* 0x000000060ea4722b */ /* 0x080fe200000000a4 */
[----:B------:R-:W-:Y:S01]  /*38a0*/  LDS.64 R12, [R250+0xf20] ;  /* 0x000f2000fa0c7984 */ /* 0x000fe20000000a00 */
[-C--:B------:R-:W-:Y:S02]  /*38b0*/  DFMA R32, R34, R6.reuse, R32 ;  /* 0x000000062220722b */ /* 0x080fe40000000020 */
[-C--:B------:R-:W-:Y:S01]  /*38c0*/  DFMA R44, R46, R6.reuse, R44 ;  /* 0x000000062e2c722b */ /* 0x080fe2000000002c */
[----:B------:R-:W1:Y:S01]  /*38d0*/  LDS.64 R14, [R250+0x16b0] ;  /* 0x0016b000fa0e7984 */ /* 0x000e620000000a00 */
[----:B------:R-:W-:-:S02]  /*38e0*/  DFMA R56, R58, R6, R56 ;  /* 0x000000063a38722b */ /* 0x000fc40000000038 */
[----:B------:R-:W-:Y:S01]  /*38f0*/  DFMA R68, R70, R6, R68 ;  /* 0x000000064644722b */ /* 0x000fe20000000044 */
[----:B------:R-:W3:Y:S01]  /*3900*/  LDS.64 R6, [R250+0x12e8] ;  /* 0x0012e800fa067984 */ /* 0x000ee20000000a00 */
[-C--:B------:R-:W-:Y:S02]  /*3910*/  DFMA R80, R80, R4.reuse, RZ ;  /* 0x000000045050722b */ /* 0x080fe400000000ff */
[-C--:B------:R-:W-:Y:S02]  /*3920*/  DFMA R82, R82, R4.reuse, RZ ;  /* 0x000000045252722b */ /* 0x080fe400000000ff */
[-C--:B------:R-:W-:Y:S02]  /*3930*/  DFMA R102, R102, R4.reuse, RZ ;  /* 0x000000046666722b */ /* 0x080fe400000000ff */
[-C--:B------:R-:W-:Y:S02]  /*3940*/  DFMA R114, R114, R4.reuse, RZ ;  /* 0x000000047272722b */ /* 0x080fe400000000ff */
[----:B------:R-:W-:-:S02]  /*3950*/  DFMA R124, R124, R4, RZ ;  /* 0x000000047c7c722b */ /* 0x000fc400000000ff */
[----:B------:R-:W-:Y:S02]  /*3960*/  DFMA R136, R136, R4, RZ ;  /* 0x000000048888722b */ /* 0x000fe400000000ff */
[----:B------:R-:W-:Y:S02]  /*3970*/  DADD R154, R154, -R156 ;  /* 0x000000009a9a7229 */ /* 0x000fe4000000089c */
[C-C-:B--2---:R-:W-:Y:S02]  /*3980*/  DADD R4, R158.reuse, R160.reuse ;  /* 0x000000009e047229 */ /* 0x144fe400000000a0 */
[----:B------:R-:W-:-:S04]  /*3990*/  DADD R158, R158, -R160 ;  /* 0x000000009e9e7229 */ /* 0x000fc800000008a0 */
        /* <DEDUP_REMOVED lines=12> */
[----:B0-----:R-:W-:Y:S02]  /*3a60*/  DADD R4, R8, R10 ;  /* 0x0000000008047229 */ /* 0x001fe4000000000a */
        /* <DEDUP_REMOVED lines=13> */
[-C--:B------:R-:W-:Y:S02]  /*3b40*/  DFMA R80, R92, R8.reuse, R80 ;  /* 0x000000085c50722b */ /* 0x080fe40000000050 */
[----:B-1----:R-:W-:Y:S02]  /*3b50*/  DADD R4, R12, R14 ;  /* 0x000000000c047229 */ /* 0x002fe4000000000e */
[-C--:B------:R-:W-:Y:S02]  /*3b60*/  DFMA R82, R94, R8.reuse, R82 ;  /* 0x000000085e52722b */ /* 0x080fe40000000052 */
[----:B------:R-:W-:-:S02]  /*3b70*/  DFMA R102, R110, R8, R102 ;  /* 0x000000086e66722b */ /* 0x000fc40000000066 */
[-C--:B------:R-:W-:Y:S02]  /*3b80*/  DFMA R114, R122, R8.reuse, R114 ;  /* 0x000000087a72722b */ /* 0x080fe40000000072 */
[-C--:B------:R-:W-:Y:S02]  /*3b90*/  DFMA R124, R134, R8.reuse, R124 ;  /* 0x00000008867c722b */ /* 0x080fe4000000007c */
[----:B------:R-:W-:Y:S02]  /*3ba0*/  DFMA R136, R146, R8, R136 ;  /* 0x000000089288722b */ /* 0x000fe40000000088 */
[----:B------:R-:W-:Y:S02]  /*3bb0*/  DADD R12, R12, -R14 ;  /* 0x000000000c0c7229 */ /* 0x000fe4000000080e */
[----:B---3--:R-:W-:Y:S02]  /*3bc0*/  DADD R8, R6, R6 ;  /* 0x0000000006087229 */ /* 0x008fe40000000006 */
[----:B------:R-:W-:-:S02]  /*3bd0*/  DFMA R162, R24, R4, R162 ;  /* 0x0000000418a2722b */ /* 0x000fc400000000a2 */
[----:B------:R-:W-:Y:S02]  /*3be0*/  DFMA R164, R26, R4, R164 ;  /* 0x000000041aa4722b */ /* 0x000fe400000000a4 */
[-C--:B------:R-:W-:Y:S02]  /*3bf0*/  DFMA R80, R96, R12.reuse, R80 ;  /* 0x0000000c6050722b */ /* 0x080fe40000000050 */
[----:B------:R-:W-:Y:S02]  /*3c00*/  DFMA R82, R98, R12, R82 ;  /* 0x0000000c6252722b */ /* 0x000fe40000000052 */
[----:B------:R-:W-:Y:S02]  /*3c10*/  DMUL R8, R8, 0.5 ;  /* 0x3fe0000008087828 */ /* 0x000fe40000000000 */
        /* <DEDUP_REMOVED lines=10> */
[----:B------:R-:W-:Y:S02]  /*3cc0*/  DFMA R164, R30, R8, R164 ;  /* 0x000000081ea4722b */ /* 0x000fe400000000a4 */
        /* <DEDUP_REMOVED lines=20> */
[----:B------:R-:W-:-:S11]  /*3e10*/  DADD R154, R56, R124 ;  /* 0x00000000389a7229 */ /* 0x000fd6000000007c */
.L_x_465:
[----:B------:R-:W-:Y:S05]  /*3e20*/  BSYNC.RECONVERGENT B0 ;  /* 0x0000000000007941 */ /* 0x000fea0003800200 */
.L_x_464:
        /* <DEDUP_REMOVED lines=17> */
.L_x_466:
        /* <DEDUP_REMOVED lines=12> */
.L_x_2964:


//--------------------- .text._Z30massMatrixMultiplySharedKernelILi11ELi11ELi1EEviPKdS1_S1_S1_Pd --------------------------
	.section	.text._Z30massMatrixMultiplySharedKernelILi11ELi11ELi1EEviPKdS1_S1_S1_Pd,"ax",@progbits
	.align	128
        .global         _Z30massMatrixMultiplySharedKernelILi11ELi11ELi1EEviPKdS1_S1_S1_Pd
        .type           _Z30massMatrixMultiplySharedKernelILi11ELi11ELi1EEviPKdS1_S1_S1_Pd,@function
        .size           _Z30massMatrixMultiplySharedKernelILi11ELi11ELi1EEviPKdS1_S1_S1_Pd,(.L_x_2965 - _Z30massMatrixMultiplySharedKernelILi11ELi11ELi1EEviPKdS1_S1_S1_Pd)
        .other          _Z30massMatrixMultiplySharedKernelILi11ELi11ELi1EEviPKdS1_S1_S1_Pd,@"STO_CUDA_ENTRY STV_DEFAULT"
_Z30massMatrixMultiplySharedKernelILi11ELi11ELi1EEviPKdS1_S1_S1_Pd:
.text._Z30massMatrixMultiplySharedKernelILi11ELi11ELi1EEviPKdS1_S1_S1_Pd:
        /* <DEDUP_REMOVED lines=14> */
[----:B------:R-:W-:-:S07]  /*00e0*/  ISETP.GE.U32.AND P2, PT, R100, 0x79, PT ;  /* 0x000000796400780c */ /* 0x000fce0003f46070 */
[----:B------:R-:W0:Y:S01]  /*00f0*/  S2UR UR7, SR_CgaCtaId ;  /* 0x00000000000779c3 */ /* 0x000e220000008800 */
[----:B------:R-:W-:Y:S01]  /*0100*/  VOTEU.ALL UP0, P0 ;  /* 0x0000000000ff7886 */ /* 0x000fe20000000000 */
[----:B-1----:R-:W-:-:S05]  /*0110*/  VIADD R101, R52, UR4 ;  /* 0x0000000434657c36 */ /* 0x002fca0008000000 */
[----:B----4-:R-:W-:Y:S01]  /*0120*/  ISETP.LT.AND P1, PT, R101, UR5, !P2 ;  /* 0x0000000565007c0c */ /* 0x010fe2000d721270 */
[----:B------:R-:W-:Y:S02]  /*0130*/  UMOV UR4, 0x400 ;  /* 0x0000040000047882 */ /* 0x000fe40000000000 */
[----:B------:R-:W-:Y:S02]  /*0140*/  @!UP0 UIADD3 UR5, UPT, UPT, UR4, 0x2998, URZ ;  /* 0x0000299804058890 */ /* 0x000fe4000fffe0ff */
[----:B------:R-:W-:Y:S02]  /*0150*/  @!UP0 UIADD3 UR6, UPT, UPT, UR4, 0x2ab8, URZ ;  /* 0x00002ab804068890 */ /* 0x000fe4000fffe0ff */
[----:B0-----:R-:W-:Y:S02]  /*0160*/  @!UP0 ULEA UR5, UR7, UR5, 0x18 ;  /* 0x0000000507058291 */ /* 0x001fe4000f8ec0ff */
[----:B------:R-:W-:-:S04]  /*0170*/  @!UP0 ULEA UR6, UR7, UR6, 0x18 ;  /* 0x0000000607068291 */ /* 0x000fc8000f8ec0ff */
[----:B------:R-:W0:Y:S01]  /*0180*/  @P1 LDC.64 R2, c[0x0][0x3a0] ;  /* 0x0000e800ff021b82 */ /* 0x000e220000000a00 */
[C---:B------:R-:W-:Y:S01]  /*0190*/  @!P0 LEA R7, R100.reuse, UR5, 0x3 ;  /* 0x0000000564078c11 */ /* 0x040fe2000f8e18ff */
[----:B------:R-:W-:Y:S01]  /*01a0*/  @P1 IMAD R9, R101, 0x533, R100 ;  /* 0x0000053365091824 */ /* 0x000fe200078e0264 */
[C---:B------:R-:W-:Y:S02]  /*01b0*/  @!P0 LEA R53, R100.reuse, UR6, 0x3 ;  /* 0x0000000664358c11 */ /* 0x040fe4000f8e18ff */
[----:B------:R-:W-:-:S05]  /*01c0*/  PRMT R0, R100, 0x9910, RZ ;  /* 0x0000991064007816 */ /* 0x000fca00000000ff */
[----:B------:R-:W-:Y:S01]  /*01d0*/  IMAD R0, R0, 0x75, RZ ;  /* 0x0000007500007824 */ /* 0x000fe200078e02ff */
[----:B------:R-:W-:-:S04]  /*01e0*/  ULEA UR4, UR7, UR4, 0x18 ;  /* 0x0000000407047291 */ /* 0x000fc8000f8ec0ff */
[----:B------:R-:W-:Y:S01]  /*01f0*/  LOP3.LUT R0, R0, 0xffff, RZ, 0xc0, !PT ;  /* 0x0000ffff00007812 */ /* 0x000fe200078ec0ff */
[----:B0-----:R-:W-:-:S05]  /*0200*/  @P1 IMAD.WIDE R2, R9, 0x8, R2 ;  /* 0x0000000809021825 */ /* 0x001fca00078e0202 */
        /* <DEDUP_REMOVED lines=12> */
[----:B0-----:R-:W-:-:S02]  /*02d0*/  SHF.R.U32.HI R3, RZ, 0x8, R0 ;  /* 0x00000008ff037819 */ /* 0x001fc40000011600 */
[C---:B------:R-:W-:Y:S01]  /*02e0*/  LOP3.LUT R2, R100.reuse, 0xffff, RZ, 0xc0, !PT ;  /* 0x0000ffff64027812 */ /* 0x040fe200078ec0ff */
[----:B--2---:R-:W-:Y:S04]  /*02f0*/  @!P0 STS.64 [R7], R4 ;  /* 0x0000000407008388 */ /* 0x004fe80000000a00 */
[----:B---3--:R0:W-:Y:S01]  /*0300*/  @!P0 STS.64 [R53], R50 ;  /* 0x0000003235008388 */ /* 0x0081e20000000a00 */
[----:B------:R-:W-:Y:S01]  /*0310*/  BAR.SYNC.DEFER_BLOCKING 0x0 ;  /* 0x0000000000007b1d */ /* 0x000fe20000010000 */
[----:B------:R-:W-:Y:S01]  /*0320*/  ISETP.GT.U32.AND P0, PT, R100, 0x78, PT ;  /* 0x000000786400780c */ /* 0x000fe20003f04070 */
[----:B0-----:R-:W-:-:S05]  /*0330*/  IMAD.MOV R51, RZ, RZ, -R3 ;  /* 0x000000ffff337224 */ /* 0x001fca00078e0a03 */
[----:B------:R-:W-:-:S05]  /*0340*/  PRMT R51, R51, 0x7710, RZ ;  /* 0x0000771033337816 */ /* 0x000fca00000000ff */
[----:B------:R-:W-:Y:S02]  /*0350*/  IMAD.IADD R0, R51, 0x1, R100 ;  /* 0x0000000133007824 */ /* 0x000fe400078e0264 */
[----:B------:R-:W-:-:S03]  /*0360*/  IMAD.MOV.U32 R51, RZ, RZ, 0x2998 ;  /* 0x00002998ff337424 */ /* 0x000fc600078e00ff */
[----:B------:R-:W-:Y:S01]  /*0370*/  LOP3.LUT R50, R0, 0xfe, RZ, 0xc0, !PT ;  /* 0x000000fe00327812 */ /* 0x000fe200078ec0ff */
[----:B------:R-:W0:Y:S01]  /*0380*/  LDS.128 R12, [UR4+0x2ad0] ;  /* 0x002ad004ff0c7984 */ /* 0x000e220008000c00 */
[----:B------:R-:W-:Y:S02]  /*0390*/  IMAD R0, R52, R51, UR4 ;  /* 0x0000000434007e24 */ /* 0x000fe4000f8e0233 */
[----:B------:R-:W-:Y:S01]  /*03a0*/  LEA.HI R50, R50, R3, RZ, 0x1f ;  /* 0x0000000332327211 */ /* 0x000fe200078ff8ff */
[----:B------:R-:W1:Y:S01]  /*03b0*/  LDS.128 R32, [UR4+0x29a0] ;  /* 0x0029a004ff207984 */ /* 0x000e620008000c00 */
[----:B------:R-:W-:-:S03]  /*03c0*/  IMAD R3, R2, 0xba2f, RZ ;  /* 0x0000ba2f02037824 */ /* 0x000fc600078e02ff */
[----:B------:R-:W2:Y:S02]  /*03d0*/  LDS.128 R40, [UR4+0x2ac0] ;  /* 0x002ac004ff287984 */ /* 0x000ea40008000c00 */
[----:B------:R-:W-:Y:S02]  /*03e0*/  SHF.R.U32.HI R3, RZ, 0x13, R3 ;  /* 0x00000013ff037819 */ /* 0x000fe40000011603 */
[----:B------:R-:W3:Y:S02]  /*03f0*/  LDS.128 R36, [UR4+0x29b0] ;  /* 0x0029b004ff247984 */ /* 0x000ee40008000c00 */
[----:B------:R-:W-:Y:S02]  /*0400*/  PRMT R3, R3, 0x9910, RZ ;  /* 0x0000991003037816 */ /* 0x000fe400000000ff */
[----:B------:R-:W4:Y:S03]  /*0410*/  LDS.128 R8, [UR4+0x29c0] ;  /* 0x0029c004ff087984 */ /* 0x000f260008000c00 */
[----:B------:R-:W-:Y:S01]  /*0420*/  IMAD R3, R3, 0xb, RZ ;  /* 0x0000000b03037824 */ /* 0x000fe200078e02ff */
[----:B------:R-:W4:Y:S03]  /*0430*/  LDS.128 R4, [UR4+0x2ae0] ;  /* 0x002ae004ff047984 */ /* 0x000f260008000c00 */
[----:B------:R-:W-:Y:S01]  /*0440*/  IMAD.MOV R3, RZ, RZ, -R3 ;  /* 0x000000ffff037224 */ /* 0x000fe200078e0a03 */
[----:B------:R-:W4:Y:S04]  /*0450*/  LDS.128 R76, [UR4+0x29d0] ;  /* 0x0029d004ff4c7984 */ /* 0x000f280008000c00 */
[----:B------:R-:W4:Y:S01]  /*0460*/  LDS.128 R72, [UR4+0x2af0] ;  /* 0x002af004ff487984 */ /* 0x000f220008000c00 */
[----:B------:R-:W-:-:S03]  /*0470*/  PRMT R3, R3, 0x7710, RZ ;  /* 0x0000771003037816 */ /* 0x000fc600000000ff */
[----:B------:R-:W4:Y:S02]  /*0480*/  LDS.128 R68, [UR4+0x29e0] ;  /* 0x0029e004ff447984 */ /* 0x000f240008000c00 */
[----:B------:R-:W-:Y:S02]  /*0490*/  IMAD.IADD R3, R3, 0x1, R100 ;  /* 0x0000000103037824 */ /* 0x000fe400078e0264 */
[----:B------:R-:W4:Y:S03]  /*04a0*/  LDS.128 R60, [UR4+0x2b00] ;  /* 0x002b0004ff3c7984 */ /* 0x000f260008000c00 */
[----:B------:R-:W-:Y:S01]  /*04b0*/  LOP3.LUT R103, R3, 0xffff, RZ, 0xc0, !PT ;  /* 0x0000ffff03677812 */ /* 0x000fe200078ec0ff */
[----:B------:R-:W4:Y:S01]  /*04c0*/  LDS.128 R64, [UR4+0x29f0] ;  /* 0x0029f004ff407984 */ /* 0x000f220008000c00 */
[----:B0-----:R-:W-:Y:S02]  /*04d0*/  R2UR UR43, R15 ;  /* 0x000000000f2b72ca */ /* 0x001fe400000e0000 */
[----:B------:R-:W-:Y:S01]  /*04e0*/  LOP3.LUT R15, R50, 0xf8, RZ, 0xc0, !PT ;  /* 0x000000f8320f7812 */ /* 0x000fe200078ec0ff */
[----:B------:R-:W0:Y:S01]  /*04f0*/  LDS.128 R56, [UR4+0x2b10] ;  /* 0x002b1004ff387984 */ /* 0x000e220008000c00 */
[----:B-1----:R-:W-:-:S02]  /*0500*/  R2UR UR36, R34 ;  /* 0x00000000222472ca */ /* 0x002fc400000e0000 */
[----:B------:R-:W-:Y:S01]  /*0510*/  SHF.R.U32.HI R15, RZ, 0x3, R15 ;  /* 0x00000003ff0f7819 */ /* 0x000fe2000001160f */
[----:B------:R-:W1:Y:S01]  /*0520*/  LDS.64 R54, [UR4+0x2998] ;  /* 0x00299804ff367984 */ /* 0x000e620008000a00 */
[----:B------:R-:W-:Y:S02]  /*0530*/  R2UR UR37, R35 ;  /* 0x00000000232572ca */ /* 0x000fe400000e0000 */
[----:B------:R-:W-:Y:S01]  /*0540*/  R2UR UR10, R32 ;  /* 0x00000000200a72ca */ /* 0x000fe200000e0000 */
[----:B------:R-:W1:Y:S01]  /*0550*/  LDS.64 R80, [UR4+0x2ab8] ;  /* 0x002ab804ff507984 */ /* 0x000e620008000a00 */
[----:B------:R-:W-:Y:S02]  /*0560*/  R2UR UR11, R33 ;  /* 0x00000000210b72ca */ /* 0x000fe400000e0000 */
[----:B--2---:R-:W-:Y:S02]  /*0570*/  R2UR UR38, R42 ;  /* 0x000000002a2672ca */ /* 0x004fe400000e0000 */
[----:B------:R-:W-:-:S02]  /*0580*/  R2UR UR39, R43 ;  /* 0x000000002b2772ca */ /* 0x000fc400000e0000 */
[----:B------:R-:W-:Y:S02]  /*0590*/  R2UR UR12, R40 ;  /* 0x00000000280c72ca */ /* 0x000fe400000e0000 */
[----:B------:R-:W-:Y:S02]  /*05a0*/  R2UR UR13, R41 ;  /* 0x00000000290d72ca */ /* 0x000fe400000e0000 */
[----:B---3--:R-:W-:Y:S02]  /*05b0*/  R2UR UR40, R38 ;  /* 0x00000000262872ca */ /* 0x008fe400000e0000 */
[----:B------:R-:W-:Y:S02]  /*05c0*/  R2UR UR41, R39 ;  /* 0x00000000272972ca */ /* 0x000fe400000e0000 */
[----:B------:R-:W-:Y:S02]  /*05d0*/  R2UR UR14, R36 ;  /* 0x00000000240e72ca */ /* 0x000fe400000e0000 */
[----:B------:R-:W-:-:S02]  /*05e0*/  R2UR UR15, R37 ;  /* 0x00000000250f72ca */ /* 0x000fc400000e0000 */
[----:B------:R-:W-:Y:S01]  /*05f0*/  R2UR UR42, R14 ;  /* 0x000000000e2a72ca */ /* 0x000fe200000e0000 */
[----:B------:R-:W-:Y:S01]  /*0600*/  IMAD R14, R15, 0x58, R0 ;  /* 0x000000580f0e7824 */ /* 0x000fe200078e0200 */
[----:B------:R-:W-:Y:S02]  /*0610*/  R2UR UR16, R12 ;  /* 0x000000000c1072ca */ /* 0x000fe400000e0000 */
[----:B------:R-:W-:Y:S02]  /*0620*/  R2UR UR17, R13 ;  /* 0x000000000d1172ca */ /* 0x000fe400000e0000 */
[----:B----4-:R-:W-:Y:S02]  /*0630*/  R2UR UR44, R10 ;  /* 0x000000000a2c72ca */ /* 0x010fe400000e0000 */
        /* <DEDUP_REMOVED lines=27> */
[----:B0-----:R-:W-:Y:S02]  /*07f0*/  R2UR UR58, R58 ;  /* 0x000000003a3a72ca */ /* 0x001fe400000e0000 */
[----:B------:R-:W-:Y:S02]  /*0800*/  R2UR UR59, R59 ;  /* 0x000000003b3b72ca */ /* 0x000fe400000e0000 */
[----:B------:R-:W-:Y:S02]  /*0810*/  R2UR UR32, R56 ;  /* 0x00000000382072ca */ /* 0x000fe400000e0000 */
[----:B------:R-:W-:Y:S02]  /*0820*/  R2UR UR33, R57 ;  /* 0x00000000392172ca */ /* 0x000fe400000e0000 */
[----:B-1----:R-:W-:-:S02]  /*0830*/  R2UR UR6, R54 ;  /* 0x00000000360672ca */ /* 0x002fc400000e0000 */
        /* <DEDUP_REMOVED lines=41> */
[----:B------:R-:W-:Y:S02]  /*0ad0*/  DFMA R42, R8, UR58, RZ ;  /* 0x0000003a082a7c2b */ /* 0x000fe400080000ff */
[C-C-:B------:R-:W-:Y:S02]  /*0ae0*/  DADD R34, R30.reuse, -R32.reuse ;  /* 0x000000001e227229 */ /* 0x140fe40000000820 */
[----:B------:R-:W-:Y:S02]  /*0af0*/  DADD R32, R30, R32 ;  /* 0x000000001e207229 */ /* 0x000fe40000000020 */
[C-C-:B------:R-:W-:Y:S01]  /*0b00*/  DADD R40, R38.reuse, -R36.reuse ;  /* 0x0000000026287229 */ /* 0x140fe20000000824 */
[----:B------:R-:W-:Y:S01]  /*0b10*/  IMAD R30, R103, 0x8, R14 ;  /* 0x00000008671e7824 */ /* 0x000fe200078e020e */
[----:B------:R-:W-:-:S02]  /*0b20*/  DADD R36, R38, R36 ;  /* 0x0000000026247229 */ /* 0x000fc40000000024 */
[----:B------:R-:W-:Y:S02]  /*0b30*/  DFMA R38, R4, UR56, RZ ;  /* 0x0000003804267c2b */ /* 0x000fe400080000ff */
[----:B------:R-:W-:Y:S04]  /*0b40*/  STS.64 [R30+0x25d0], R34 ;  /* 0x0025d0221e007388 */ /* 0x000fe80000000a00 */
[----:B------:R-:W-:Y:S04]  /*0b50*/  STS.64 [R30], R32 ;  /* 0x000000201e007388 */ /* 0x000fe80000000a00 */
[----:B------:R-:W-:Y:S04]  /*0b60*/  STS.64 [R30+0x2208], R40 ;  /* 0x002208281e007388 */ /* 0x000fe80000000a00 */
[----:B------:R-:W-:Y:S04]  /*0b70*/  STS.64 [R30+0x3c8], R36 ;  /* 0x0003c8241e007388 */ /* 0x000fe80000000a00 */
[----:B------:R-:W0:Y:S04]  /*0b80*/  LDS.128 R44, [UR4+0x2a00] ;  /* 0x002a0004ff2c7984 */ /* 0x000e280008000c00 */
[----:B------:R-:W1:Y:S04]  /*0b90*/  LDS.128 R48, [UR4+0x2b20] ;  /* 0x002b2004ff307984 */ /* 0x000e680008000c00 */
[----:B------:R-:W2:Y:S04]  /*0ba0*/  LDS.128 R52, [UR4+0x2a10] ;  /* 0x002a1004ff347984 */ /* 0x000ea80008000c00 */
[----:B------:R-:W3:Y:S04]  /*0bb0*/  LDS.128 R56, [UR4+0x2b30] ;  /* 0x002b3004ff387984 */ /* 0x000ee80008000c00 */
[----:B------:R-:W4:Y:S04]  /*0bc0*/  LDS.64 R60, [UR4+0x2a20] ;  /* 0x002a2004ff3c7984 */ /* 0x000f280008000a00 */
[----:B------:R-:W4:Y:S01]  /*0bd0*/  LDS.64 R34, [UR4+0x2b40] ;  /* 0x002b4004ff227984 */ /* 0x000f220008000a00 */
[----:B0-----:R-:W-:-:S02]  /*0be0*/  DFMA R38, R6, R44, R38 ;  /* 0x0000002c0626722b */ /* 0x001fc40000000026 */
[----:B-1----:R-:W-:-:S06]  /*0bf0*/  DFMA R42, R12, R48, R42 ;  /* 0x000000300c2a722b */ /* 0x002fcc000000002a */
[----:B------:R-:W-:Y:S02]  /*0c00*/  DFMA R38, R10, R46, R38 ;  /* 0x0000002e0a26722b */ /* 0x000fe40000000026 */
[----:B------:R-:W-:-:S06]  /*0c10*/  DFMA R42, R16, R50, R42 ;  /* 0x00000032102a722b */ /* 0x000fcc000000002a */
[----:B--2---:R-:W-:Y:S02]  /*0c20*/  DFMA R38, R18, R52, R38 ;  /* 0x000000341226722b */ /* 0x004fe40000000026 */
[----:B---3--:R-:W-:-:S06]  /*0c30*/  DFMA R42, R20, R56, R42 ;  /* 0x00000038142a722b */ /* 0x008fcc000000002a */
[----:B------:R-:W-:Y:S02]  /*0c40*/  DFMA R38, R22, R54, R38 ;  /* 0x000000361626722b */ /* 0x000fe40000000026 */
[----:B------:R-:W-:-:S06]  /*0c50*/  DFMA R42, R24, R58, R42 ;  /* 0x0000003a182a722b */ /* 0x000fcc000000002a */
[----:B----4-:R-:W-:Y:S02]  /*0c60*/  DFMA R38, R28, R60, R38 ;  /* 0x0000003c1c26722b */ /* 0x010fe40000000026 */
[----:B------:R-:W-:-:S08]  /*0c70*/  DFMA R34, R26, R34, R42 ;  /* 0x000000221a22722b */ /* 0x000fd0000000002a */
[C-C-:B------:R-:W-:Y:S02]  /*0c80*/  DADD R32, R38.reuse, -R34.reuse ;  /* 0x0000000026207229 */ /* 0x140fe40000000822 */
[----:B------:R-:W-:-:S05]  /*0c90*/  DADD R34, R38, R34 ;  /* 0x0000000026227229 */ /* 0x000fca0000000022 */
[----:B------:R-:W-:Y:S04]  /*0ca0*/  STS.64 [R30+0x1e40], R32 ;  /* 0x001e40201e007388 */ /* 0x000fe80000000a00 */
[----:B------:R-:W-:Y:S04]  /*0cb0*/  STS.64 [R30+0x790], R34 ;  /* 0x000790221e007388 */ /* 0x000fe80000000a00 */
[----:B------:R-:W0:Y:S04]  /*0cc0*/  LDS.64 R36, [UR4+0x2a28] ;  /* 0x002a2804ff247984 */ /* 0x000e280008000a00 */
[----:B------:R-:W1:Y:S04]  /*0cd0*/  LDS.64 R38, [UR4+0x2b48] ;  /* 0x002b4804ff267984 */ /* 0x000e680008000a00 */
[----:B------:R-:W2:Y:S04]  /*0ce0*/  LDS.128 R40, [UR4+0x2a30] ;  /* 0x002a3004ff287984 */ /* 0x000ea80008000c00 */
[----:B------:R-:W3:Y:S04]  /*0cf0*/  LDS.128 R44, [UR4+0x2b50] ;  /* 0x002b5004ff2c7984 */ /* 0x000ee80008000c00 */
[----:B------:R-:W4:Y:S04]  /*0d00*/  LDS.128 R48, [UR4+0x2a40] ;  /* 0x002a4004ff307984 */ /* 0x000f280008000c00 */
[----:B------:R-:W4:Y:S04]  /*0d10*/  LDS.128 R52, [UR4+0x2b60] ;  /* 0x002b6004ff347984 */ /* 0x000f280008000c00 */
[----:B------:R-:W4:Y:S04]  /*0d20*/  LDS.64 R56, [UR4+0x2a50] ;  /* 0x002a5004ff387984 */ /* 0x000f280008000a00 */
[----:B------:R-:W4:Y:S01]  /*0d30*/  LDS.64 R58, [UR4+0x2b70] ;  /* 0x002b7004ff3a7984 */ /* 0x000f220008000a00 */
        /* <DEDUP_REMOVED lines=45> */
[----:B------:R-:W4:Y:S01]  /*1010*/  LDS.128 R52, [UR4+0x2bc0] ;  /* 0x002bc004ff347984 */ /* 0x000f220008000c00 */
[----:B0-----:R-:W-:-:S03]  /*1020*/  DFMA R36, R4, R36, RZ ;  /* 0x000000240424722b */ /* 0x001fc600000000ff */
[----:B------:R-:W0:Y:S01]  /*1030*/  LDS.64 R4, [UR4+0x2ab0] ;  /* 0x002ab004ff047984 */ /* 0x000e220008000a00 */
[----:B-1----:R-:W-:-:S03]  /*1040*/  DFMA R38, R8, R38, RZ ;  /* 0x000000260826722b */ /* 0x002fc600000000ff */
[----:B------:R-:W1:Y:S01]  /*1050*/  LDS.64 R8, [UR4+0x2bd0] ;  /* 0x002bd004ff087984 */ /* 0x000e620008000a00 */
        /* <DEDUP_REMOVED lines=12> */
.L_x_468:
[----:B------:R-:W-:Y:S05]  /*1120*/  BSYNC.RECONVERGENT B0 ;  /* 0x0000000000007941 */ /* 0x000fea0003800200 */
.L_x_467:
[----:B------:R-:W-:Y:S06]  /*1130*/  BAR.SYNC.DEFER_BLOCKING 0x0 ;  /* 0x0000000000007b1d */ /* 0x000fec0000010000 */
[----:B------:R-:W-:Y:S04]  /*1140*/  BSSY.RECONVERGENT B0, `(.L_x_469) ;  /* 0x00000b1000007945 */ /* 0x000fe80003800200 */
[----:B------:R-:W-:Y:S05]  /*1150*/  @!P2 BRA `(.L_x_470) ;  /* 0x000000000064a947 */ /* 0x000fea0003800000 */
[----:B------:R-:W1:Y:S04]  /*1160*/  LDS.64 R96, [UR4+0x2ab0] ;  /* 0x002ab004ff607984 */ /* 0x000e680008000a00 */
[----:B------:R-:W2:Y:S04]  /*1170*/  LDS.64 R98, [UR4+0x2bd0] ;  /* 0x002bd004ff627984 */ /* 0x000ea80008000a00 */
[----:B------:R-:W3:Y:S04]  /*1180*/  LDS.128 R88, [UR4+0x2a00] ;  /* 0x002a0004ff587984 */ /* 0x000ee80008000c00 */
[----:B------:R-:W4:Y:S04]  /*1190*/  LDS.128 R84, [UR4+0x2b20] ;  /* 0x002b2004ff547984 */ /* 0x000f280008000c00 */
[----:B------:R-:W0:Y:S04]  /*11a0*/  LDS.128 R80, [UR4+0x2a10] ;  /* 0x002a1004ff507984 */ /* 0x000e280008000c00 */
[----:B------:R-:W0:Y:S04]  /*11b0*/  LDS.128 R76, [UR4+0x2b30] ;  /* 0x002b3004ff4c7984 */ /* 0x000e280008000c00 */
[----:B------:R-:W0:Y:S04]  /*11c0*/  LDS.128 R72, [UR4+0x2a20] ;  /* 0x002a2004ff487984 */ /* 0x000e280008000c00 */
[----:B------:R-:W0:Y:S04]  /*11d0*/  LDS.128 R68, [UR4+0x2b40] ;  /* 0x002b4004ff447984 */ /* 0x000e280008000c00 */
[----:B------:R-:W1:Y:S04]  /*11e0*/  LDS.128 R64, [UR4+0x2a30] ;  /* 0x002a3004ff407984 */ /* 0x000e680008000c00 */
[----:B------:R-:W1:Y:S04]  /*11f0*/  LDS.128 R60, [UR4+0x2b50] ;  /* 0x002b5004ff3c7984 */ /* 0x000e680008000c00 */
[----:B------:R-:W1:Y:S04]  /*1200*/  LDS.128 R56, [UR4+0x2a40] ;  /* 0x002a4004ff387984 */ /* 0x000e680008000c00 */
[----:B------:R-:W1:Y:S04]  /*1210*/  LDS.128 R52, [UR4+0x2b60] ;  /* 0x002b6004ff347984 */ /* 0x000e680008000c00 */
[----:B-----5:R-:W1:Y:S04]  /*1220*/  LDS.128 R48, [UR4+0x2a50] ;  /* 0x002a5004ff307984 */ /* 0x020e680008000c00 */
[----:B------:R-:W1:Y:S04]  /*1230*/  LDS.128 R44, [UR4+0x2b70] ;  /* 0x002b7004ff2c7984 */ /* 0x000e680008000c00 */
[----:B------:R-:W1:Y:S04]  /*1240*/  LDS.128 R40, [UR4+0x2a60] ;  /* 0x002a6004ff287984 */ /* 0x000e680008000c00 */
[----:B------:R-:W1:Y:S04]  /*1250*/  LDS.128 R36, [UR4+0x2b80] ;  /* 0x002b8004ff247984 */ /* 0x000e680008000c00 */
[----:B------:R-:W1:Y:S04]  /*1260*/  LDS.128 R32, [UR4+0x2a70] ;  /* 0x002a7004ff207984 */ /* 0x000e680008000c00 */
[----:B0-----:R-:W0:Y:S04]  /*1270*/  LDS.128 R28, [UR4+0x2b90] ;  /* 0x002b9004ff1c7984 */ /* 0x001e280008000c00 */
[----:B------:R-:W0:Y:S04]  /*1280*/  LDS.128 R24, [UR4+0x2a80] ;  /* 0x002a8004ff187984 */ /* 0x000e280008000c00 */
[----:B------:R-:W0:Y:S04]  /*1290*/  LDS.128 R20, [UR4+0x2ba0] ;  /* 0x002ba004ff147984 */ /* 0x000e280008000c00 */
[----:B------:R-:W0:Y:S04]  /*12a0*/  LDS.128 R16, [UR4+0x2a90] ;  /* 0x002a9004ff107984 */ /* 0x000e280008000c00 */
[----:B------:R-:W0:Y:S04]  /*12b0*/  LDS.128 R12, [UR4+0x2bb0] ;  /* 0x002bb004ff0c7984 */ /* 0x000e280008000c00 */
[----:B------:R-:W0:Y:S04]  /*12c0*/  LDS.128 R8, [UR4+0x2aa0] ;  /* 0x002aa004ff087984 */ /* 0x000e280008000c00 */
[----:B------:R-:W0:Y:S01]  /*12d0*/  LDS.128 R4, [UR4+0x2bc0] ;  /* 0x002bc004ff047984 */ /* 0x000e220008000c00 */
[----:B--234-:R-:W-:Y:S05]  /*12e0*/  BRA `(.L_x_471) ;  /* 0x0000000800587947 */ /* 0x01cfea0003800000 */
.L_x_470:
[----:B------:R-:W-:-:S04]  /*12f0*/  IMAD R102, R15, 0x370, R14 ;  /* 0x000003700f667824 */ /* 0x000fc800078e020e */
[----:B------:R-:W-:-:S05]  /*1300*/  IMAD R102, R103, 0x8, R102 ;  /* 0x0000000867667824 */ /* 0x000fca00078e0266 */
        /* <DEDUP_REMOVED lines=18> */
[----:B-----5:R-:W-:Y:S02]  /*1430*/  DFMA R16, R94, UR46, RZ ;  /* 0x0000002e5e107c2b */ /* 0x020fe400080000ff */
        /* <DEDUP_REMOVED lines=127> */
[----:B------:R-:W-:-:S07]  /*1c30*/  DADD R92, R92, R94 ;  /* 0x000000005c5c7229 */ /* 0x000fce000000005e */
[----:B------:R2:W-:Y:S04]  /*1c40*/  STS.64 [R102+0x1b8], R92 ;  /* 0x0001b85c66007388 */ /* 0x0005e80000000a00 */
.L_x_471:
[----:B------:R-:W-:Y:S05]  /*1c50*/  BSYNC.RECONVERGENT B0 ;  /* 0x0000000000007941 */ /* 0x000fea0003800200 */
.L_x_469:
[----:B------:R-:W3:Y:S01]  /*1c60*/  LDC.64 R130, c[0x0][0x388] ;  /* 0x0000e200ff827b82 */ /* 0x000ee20000000a00 */
[----:B--2---:R-:W-:Y:S01]  /*1c70*/  IMAD R102, R2, 0x1746, RZ ;  /* 0x0000174602667824 */ /* 0x004fe200078e02ff */
[----:B------:R-:W-:Y:S01]  /*1c80*/  UMOV UR4, 0xb79 ;  /* 0x00000b7900047882 */ /* 0x000fe20000000000 */
[----:B------:R-:W-:-:S03]  /*1c90*/  IMAD.MOV.U32 R2, RZ, RZ, 0xa ;  /* 0x0000000aff027424 */ /* 0x000fc600078e00ff */
[----:B------:R-:W-:-:S04]  /*1ca0*/  SHF.R.U32.HI R102, RZ, 0x10, R102 ;  /* 0x00000010ff667819 */ /* 0x000fc80000011666 */
        /* <DEDUP_REMOVED lines=15> */
[----:B------:R-:W-:Y:S01]  /*1da0*/  IMAD R0, R102, 0x3c8, R0 ;  /* 0x000003c866007824 */ /* 0x000fe200078e0200 */
[----:B------:R-:W-:Y:S03]  /*1db0*/  BSSY.RECONVERGENT B0, `(.L_x_472) ;  /* 0x000015f000007945 */ /* 0x000fe60003800200 */
        /* <DEDUP_REMOVED lines=13> */
[----:B------:R-:W-:-:S04]  /*1e90*/  DADD R138, R138, -R128 ;  /* 0x000000008a8a7229 */ /* 0x000fc80000000880 */
[C---:B------:R-:W-:Y:S02]  /*1ea0*/  DFMA R128, R122.reuse, UR8, RZ ;  /* 0x000000087a807c2b */ /* 0x040fe400080000ff */
[C---:B------:R-:W-:Y:S02]  /*1eb0*/  DFMA R130, R122.reuse, UR46, RZ ;  /* 0x0000002e7a827c2b */ /* 0x040fe400080000ff */
[C---:B------:R-:W-:Y:S02]  /*1ec0*/  DFMA R132, R122.reuse, UR58, RZ ;  /* 0x0000003a7a847c2b */ /* 0x040fe400080000ff */
[C---:B------:R-:W-:Y:S02]  /*1ed0*/  DFMA R134, R122.reuse, R70, RZ ;  /* 0x000000467a86722b */ /* 0x040fe400000000ff */
[C---:B------:R-:W-:Y:S02]  /*1ee0*/  DFMA R136, R122.reuse, R46, RZ ;  /* 0x0000002e7a88722b */ /* 0x040fe400000000ff */
[----:B------:R-:W-:-:S02]  /*1ef0*/  DFMA R122, R122, R22, RZ ;  /* 0x000000167a7a722b */ /* 0x000fc400000000ff */
[C---:B------:R-:W-:Y:S02]  /*1f00*/  DFMA R144, R126.reuse, UR6, RZ ;  /* 0x000000067e907c2b */ /* 0x040fe400080000ff */
[C---:B------:R-:W-:Y:S02]  /*1f10*/  DFMA R146, R126.reuse, UR44, RZ ;  /* 0x0000002c7e927c2b */ /* 0x040fe400080000ff */
[C---:B------:R-:W-:Y:S02]  /*1f20*/  DFMA R148, R126.reuse, UR56, RZ ;  /* 0x000000387e947c2b */ /* 0x040fe400080000ff */
[C---:B------:R-:W-:Y:S02]  /*1f30*/  DFMA R150, R126.reuse, R74, RZ ;  /* 0x0000004a7e96722b */ /* 0x040fe400000000ff */
[C---:B------:R-:W-:Y:S02]  /*1f40*/  DFMA R152, R126.reuse, R50, RZ ;  /* 0x000000327e98722b */ /* 0x040fe400000000ff */
[----:B------:R-:W-:-:S02]  /*1f50*/  DFMA R126, R126, R26, RZ ;  /* 0x0000001a7e7e722b */ /* 0x000fc400000000ff */
[C---:B------:R-:W-:Y:S02]  /*1f60*/  DFMA R128, R138.reuse, UR12, R128 ;  /* 0x0000000c8a807c2b */ /* 0x040fe40008000080 */
[C---:B------:R-:W-:Y:S02]  /*1f70*/  DFMA R130, R138.reuse, UR24, R130 ;  /* 0x000000188a827c2b */ /* 0x040fe40008000082 */
[C---:B------:R-:W-:Y:S02]  /*1f80*/  DFMA R132, R138.reuse, R84, R132 ;  /* 0x000000548a84722b */ /* 0x040fe40000000084 */
[C---:B------:R-:W-:Y:S02]  /*1f90*/  DFMA R134, R138.reuse, R60, R134 ;  /* 0x0000003c8a86722b */ /* 0x040fe40000000086 */
[C---:B------:R-:W-:Y:S02]  /*1fa0*/  DFMA R136, R138.reuse, R36, R136 ;  /* 0x000000248a88722b */ /* 0x040fe40000000088 */
[----:B------:R-:W-:-:S02]  /*1fb0*/  DFMA R138, R138, R12, R122 ;  /* 0x0000000c8a8a722b */ /* 0x000fc4000000007a */
[C---:B------:R-:W-:Y:S02]  /*1fc0*/  DFMA R144, R120.reuse, UR10, R144 ;  /* 0x0000000a78907c2b */ /* 0x040fe40008000090 */
[C---:B------:R-:W-:Y:S02]  /*1fd0*/  DFMA R146, R120.reuse, UR22, R146 ;  /* 0x0000001678927c2b */ /* 0x040fe40008000092 */
[C---:B------:R-:W-:Y:S02]  /*1fe0*/  DFMA R148, R120.reuse, R88, R148 ;  /* 0x000000587894722b */ /* 0x040fe40000000094 */
[C---:B------:R-:W-:Y:S02]  /*1ff0*/  DFMA R150, R120.reuse, R64, R150 ;  /* 0x000000407896722b */ /* 0x040fe40000000096 */
[----:B------:R-:W-:Y:S02]  /*2000*/  DFMA R152, R120, R40, R152 ;  /* 0x000000287898722b */ /* 0x000fe40000000098 */
[----:B------:R-:W-:-:S02]  /*2010*/  DADD R122, R140, R124 ;  /* 0x000000008c7a7229 */ /* 0x000fc4000000007c */
[----:B------:R-:W-:Y:S02]  /*2020*/  DFMA R120, R120, R16, R126 ;  /* 0x000000107878722b */ /* 0x000fe4000000007e */
[----:B------:R-:W-:Y:S01]  /*2030*/  DADD R140, R140, -R124 ;  /* 0x000000008c8c7229 */ /* 0x000fe2000000087c */
[----:B------:R-:W-:Y:S03]  /*2040*/  LDS.64 R126, [R102+0x28] ;  /* 0x00002800667e7984 */ /* 0x000fe60000000a00 */
[C---:B------:R-:W-:Y:S01]  /*2050*/  DFMA R144, R122.reuse, UR36, R144 ;  /* 0x000000247a907c2b */ /* 0x040fe20008000090 */
[----:B------:R-:W-:Y:S01]  /*2060*/  LDS.64 R124, [R102+0x30] ;  /* 0x00003000667c7984 */ /* 0x000fe20000000a00 */
[C---:B------:R-:W-:Y:S02]  /*2070*/  DFMA R146, R122.reuse, UR48, R146 ;  /* 0x000000307a927c2b */ /* 0x040fe40008000092 */
[----:B------:R-:W-:-:S02]  /*2080*/  DFMA R148, R122, R90, R148 ;  /* 0x0000005a7a94722b */ /* 0x000fc40000000094 */
[C---:B------:R-:W-:Y:S02]  /*2090*/  DFMA R150, R122.reuse, R66, R150 ;  /* 0x000000427a96722b */ /* 0x040fe40000000096 */
[C---:B------:R-:W-:Y:S02]  /*20a0*/  DFMA R152, R122.reuse, R42, R152 ;  /* 0x0000002a7a98722b */ /* 0x040fe40000000098 */
[----:B------:R-:W-:Y:S01]  /*20b0*/  DFMA R120, R122, R18, R120 ;  /* 0x000000127a78722b */ /* 0x000fe20000000078 */
[----:B------:R-:W0:Y:S01]  /*20c0*/  LDS.64 R122, [R102+0x20] ;  /* 0x00002000667a7984 */ /* 0x000e220000000a00 */
[C---:B------:R-:W-:Y:S02]  /*20d0*/  DFMA R128, R140.reuse, UR38, R128 ;  /* 0x000000268c807c2b */ /* 0x040fe40008000080 */
[C---:B------:R-:W-:Y:S02]  /*20e0*/  DFMA R130, R140.reuse, UR50, R130 ;  /* 0x000000328c827c2b */ /* 0x040fe40008000082 */
[----:B------:R-:W-:-:S02]  /*20f0*/  DFMA R132, R140, R86, R132 ;  /* 0x000000568c84722b */ /* 0x000fc40000000084 */
[C---:B------:R-:W-:Y:S02]  /*2100*/  DFMA R134, R140.reuse, R62, R134 ;  /* 0x0000003e8c86722b */ /* 0x040fe40000000086 */
[C---:B------:R-:W-:Y:S02]  /*2110*/  DFMA R136, R140.reuse, R38, R136 ;  /* 0x000000268c88722b */ /* 0x040fe40000000088 */
[----:B------:R-:W-:Y:S02]  /*2120*/  DFMA R138, R140, R14, R138 ;  /* 0x0000000e8c8a722b */ /* 0x000fe4000000008a */
[C-C-:B------:R-:W-:Y:S02]  /*2130*/  DADD R140, R142.reuse, R154.reuse ;  /* 0x000000008e8c7229 */ /* 0x140fe4000000009a */
[----:B------:R-:W-:-:S06]  /*2140*/  DADD R142, R142, -R154 ;  /* 0x000000008e8e7229 */ /* 0x000fcc000000089a */
        /* <DEDUP_REMOVED lines=9> */
[----:B------:R-:W-:Y:S02]  /*21e0*/  DFMA R134, R142, R52, R134 ;  /* 0x000000348e86722b */ /* 0x000fe40000000086 */
[C-C-:B0-----:R-:W-:Y:S02]  /*21f0*/  DADD R140, R122.reuse, R124.reuse ;  /* 0x000000007a8c7229 */ /* 0x141fe4000000007c */
[----:B------:R-:W-:-:S02]  /*2200*/  DADD R122, R122, -R124 ;  /* 0x000000007a7a7229 */ /* 0x000fc4000000087c */
[C-C-:B------:R-:W-:Y:S02]  /*2210*/  DADD R124, R126.reuse, R126.reuse ;  /* 0x000000007e7c7229 */ /* 0x140fe4000000007e */
[----:B------:R-:W-:Y:S02]  /*2220*/  DADD R126, R126, -R126 ;  /* 0x000000007e7e7229 */ /* 0x000fe4000000087e */
[----:B------:R-:W-:Y:S02]  /*2230*/  DFMA R144, R140, UR40, R144 ;  /* 0x000000288c907c2b */ /* 0x000fe40008000090 */
[----:B------:R-:W-:Y:S02]  /*2240*/  DFMA R128, R122, UR42, R128 ;  /* 0x0000002a7a807c2b */ /* 0x000fe40008000080 */
[----:B------:R-:W-:Y:S02]  /*2250*/  DMUL R124, R124, 0.5 ;  /* 0x3fe000007c7c7828 */ /* 0x000fe40000000000 */
[----:B------:R-:W-:-:S02]  /*2260*/  DFMA R136, R142, R28, R136 ;  /* 0x0000001c8e88722b */ /* 0x000fc40000000088 */
[----:B------:R-:W-:Y:S02]  /*2270*/  DFMA R138, R142, R4, R138 ;  /* 0x000000048e8a722b */ /* 0x000fe4000000008a */
[----:B------:R-:W-:Y:S02]  /*2280*/  DFMA R128, R126, UR20, R128 ;  /* 0x000000147e807c2b */ /* 0x000fe40008000080 */
[----:B------:R-:W-:Y:S02]  /*2290*/  DFMA R144, R124, UR18, R144 ;  /* 0x000000127c907c2b */ /* 0x000fe40008000090 */
[----:B------:R-:W-:Y:S02]  /*22a0*/  DFMA R146, R140, UR52, R146 ;  /* 0x000000348c927c2b */ /* 0x000fe40008000092 */
[C---:B------:R-:W-:Y:S02]  /*22b0*/  DFMA R130, R122.reuse, UR54, R130 ;  /* 0x000000367a827c2b */ /* 0x040fe40008000082 */
[----:B------:R-:W-:-:S02]  /*22c0*/  DFMA R132, R122, R78, R132 ;  /* 0x0000004e7a84722b */ /* 0x000fc40000000084 */
[C---:B------:R-:W-:Y:S02]  /*22d0*/  DFMA R134, R122.reuse, R54, R134 ;  /* 0x000000367a86722b */ /* 0x040fe40000000086 */
[C---:B------:R-:W-:Y:S02]  /*22e0*/  DFMA R136, R122.reuse, R30, R136 ;  /* 0x0000001e7a88722b */ /* 0x040fe40000000088 */
[----:B------:R-:W-:Y:S02]  /*22f0*/  DFMA R138, R122, R6, R138 ;  /* 0x000000067a8a722b */ /* 0x000fe4000000008a */
[----:B------:R-:W-:Y:S02]  /*2300*/  DFMA R120, R140, R10, R120 ;  /* 0x0000000a8c78722b */ /* 0x000fe40000000078 */
[----:B------:R-:W-:Y:S02]  /*2310*/  DADD R122, R144, -R128 ;  /* 0x00000000907a7229 */ /* 0x000fe40000000880 */
[----:B------:R-:W-:-:S02]  /*2320*/  DFMA R148, R140, R82, R148 ;  /* 0x000000528c94722b */ /* 0x000fc40000000094 */
[----:B------:R-:W-:Y:S02]  /*2330*/  DFMA R146, R124, UR30, R146 ;  /* 0x0000001e7c927c2b */ /* 0x000fe40008000092 */
[----:B------:R-:W-:Y:S02]  /*2340*/  DFMA R130, R126, UR32, R130 ;  /* 0x000000207e827c2b */ /* 0x000fe40008000082 */
[----:B------:R-:W-:Y:S02]  /*2350*/  DADD R128, R144, R128 ;  /* 0x0000000090807229 */ /* 0x000fe40000000080 */
        /* <DEDUP_REMOVED lines=8> */
[----:B------:R-:W-:-:S02]  /*23e0*/  DADD R126, R146, -R130 ;  /* 0x00000000927e7229 */ /* 0x000fc40000000882 */
[----:B------:R-:W-:Y:S02]  /*23f0*/  DFMA R150, R124, R48, R150 ;  /* 0x000000307c96722b */ /* 0x000fe40000000096 */
[----:B------:R-:W-:Y:S02]  /*2400*/  DADD R130, R146, R130 ;  /* 0x0000000092827229 */ /* 0x000fe40000000082 */
[----:B--2---:R-:W-:Y:S02]  /*2410*/  DMUL R94, R94, R122 ;  /* 0x0000007a5e5e7228 */ /* 0x004fe40000000000 */
[----:B------:R-:W-:Y:S02]  /*2420*/  DFMA R152, R124, R24, R152 ;  /* 0x000000187c98722b */ /* 0x000fe40000000098 */
[----:B---3--:R-:W-:Y:S02]  /*2430*/  DMUL R92, R92, R128 ;  /* 0x000000805c5c7228 */ /* 0x008fe40000000000 */
[----:B------:R-:W-:-:S02]  /*2440*/  DADD R120, R120, R138 ;  /* 0x0000000078787229 */ /* 0x000fc4000000008a */
[----:B------:R-:W-:Y:S02]  /*2450*/  DADD R128, R148, -R132 ;  /* 0x0000000094807229 */ /* 0x000fe40000000884 */
[----:B----4-:R-:W-:Y:S02]  /*2460*/  DMUL R2, R2, R126 ;  /* 0x0000007e02027228 */ /* 0x010fe40000000000 */
[----:B------:R-:W-:Y:S02]  /*2470*/  DADD R138, R94, R92 ;  /* 0x000000005e8a7229 */ /* 0x000fe4000000005c */
[----:B-----5:R-:W-:Y:S02]  /*2480*/  DMUL R110, R110, R130 ;  /* 0x000000826e6e7228 */ /* 0x020fe40000000000 */
[----:B------:R-:W-:Y:S02]  /*2490*/  DADD R126, R150, -R134 ;  /* 0x00000000967e7229 */ /* 0x000fe40000000886 */
[----:B------:R-:W-:-:S02]  /*24a0*/  DADD R124, R148, R132 ;  /* 0x00000000947c7229 */ /* 0x000fc40000000084 */
[----:B------:R-:W-:Y:S02]  /*24b0*/  DADD R130, R152, -R136 ;  /* 0x0000000098827229 */ /* 0x000fe40000000888 */
[----:B------:R-:W-:Y:S02]  /*24c0*/  DADD R132, R150, R134 ;  /* 0x0000000096847229 */ /* 0x000fe40000000086 */
[----:B------:R-:W-:Y:S02]  /*24d0*/  DADD R122, R152, R136 ;  /* 0x00000000987a7229 */ /* 0x000fe40000000088 */
[----:B------:R-:W-:Y:S02]  /*24e0*/  DMUL R118, R118, R128 ;  /* 0x0000008076767228 */ /* 0x000fe40000000000 */
[C---:B------:R-:W-:Y:S02]  /*24f0*/  DFMA R146, R138.reuse, UR6, RZ ;  /* 0x000000068a927c2b */ /* 0x040fe400080000ff */
[----:B------:R-:W-:-:S02]  /*2500*/  DFMA R148, R138, UR10, RZ ;  /* 0x0000000a8a947c2b */ /* 0x000fc400080000ff */
[C---:B------:R-:W-:Y:S02]  /*2510*/  DFMA R152, R138.reuse, UR36, RZ ;  /* 0x000000248a987c2b */ /* 0x040fe400080000ff */
[C---:B------:R-:W-:Y:S02]  /*2520*/  DFMA R134, R138.reuse, UR14, RZ ;  /* 0x0000000e8a867c2b */ /* 0x040fe400080000ff */
[----:B------:R-:W-:Y:S02]  /*2530*/  DFMA R136, R138, UR40, RZ ;  /* 0x000000288a887c2b */ /* 0x000fe400080000ff */
[----:B------:R-:W-:Y:S02]  /*2540*/  DMUL R116, R116, R126 ;  /* 0x0000007e74747228 */ /* 0x000fe40000000000 */
[----:B------:R-:W-:Y:S02]  /*2550*/  DADD R128, R2, R110 ;  /* 0x0000000002807229 */ /* 0x000fe4000000006e */
[----:B------:R-:W-:-:S02]  /*2560*/  DFMA R138, R138, UR18, RZ ;  /* 0x000000128a8a7c2b */ /* 0x000fc400080000ff */
[----:B------:R-:W-:Y:S02]  /*2570*/  DADD R126, -R94, R92 ;  /* 0x000000005e7e7229 */ /* 0x000fe4000000015c */
[----:B------:R-:W-:Y:S02]  /*2580*/  DMUL R114, R114, R130 ;  /* 0x0000008272727228 */ /* 0x000fe40000000000 */
[C---:B------:R-:W-:Y:S02]  /*2590*/  DFMA R146, R128.reuse, UR44, R146 ;  /* 0x0000002c80927c2b */ /* 0x040fe40008000092 */
[C---:B------:R-:W-:Y:S02]  /*25a0*/  DFMA R148, R128.reuse, UR22, R148 ;  /* 0x0000001680947c2b */ /* 0x040fe40008000094 */
[C---:B------:R-:W-:Y:S02]  /*25b0*/  DFMA R152, R128.reuse, UR48, R152 ;  /* 0x0000003080987c2b */ /* 0x040fe40008000098 */
[----:B------:R-:W-:-:S02]  /*25c0*/  DFMA R134, R128, UR26, R134 ;  /* 0x0000001a80867c2b */ /* 0x000fc40008000086 */
[C---:B------:R-:W-:Y:S02]  /*25d0*/  DFMA R136, R128.reuse, UR52, R136 ;  /* 0x0000003480887c2b */ /* 0x040fe40008000088 */
[----:B------:R-:W-:Y:S02]  /*25e0*/  DFMA R138, R128, UR30, R138 ;  /* 0x0000001e808a7c2b */ /* 0x000fe4000800008a */
[----:B------:R-:W-:Y:S02]  /*25f0*/  DADD R144, -R2, R110 ;  /* 0x0000000002907229 */ /* 0x000fe4000000016e */
[C---:B------:R-:W-:Y:S02]  /*2600*/  DFMA R128, R126.reuse, UR12, RZ ;  /* 0x0000000c7e807c2b */ /* 0x040fe400080000ff */
[----:B------:R-:W-:Y:S02]  /*2610*/  DFMA R130, R126, UR38, RZ ;  /* 0x000000267e827c2b */ /* 0x000fe400080000ff */
[----:B------:R-:W-:-:S02]  /*2620*/  DMUL R112, R112, R124 ;  /* 0x0000007c70707228 */ /* 0x000fc40000000000 */
[C---:B------:R-:W-:Y:S02]  /*2630*/  DFMA R140, R126.reuse, UR16, RZ ;  /* 0x000000107e8c7c2b */ /* 0x040fe400080000ff */
[C---:B------:R-:W-:Y:S02]  /*2640*/  DFMA R124, R126.reuse, UR8, RZ ;  /* 0x000000087e7c7c2b */ /* 0x040fe400080000ff */
[C---:B------:R-:W-:Y:S02]  /*2650*/  DFMA R142, R126.reuse, UR42, RZ ;  /* 0x0000002a7e8e7c2b */ /* 0x040fe400080000ff */
[----:B------:R-:W-:Y:S02]  /*2660*/  DFMA R150, R126, UR20, RZ ;  /* 0x000000147e967c2b */ /* 0x000fe400080000ff */
[C---:B------:R-:W-:Y:S02]  /*2670*/  DFMA R126, R144.reuse, UR24, R128 ;  /* 0x00000018907e7c2b */ /* 0x040fe40008000080 */
[----:B------:R-:W-:-:S02]  /*2680*/  DFMA R128, R144, UR50, R130 ;  /* 0x0000003290807c2b */ /* 0x000fc40008000082 */
[C---:B------:R-:W-:Y:S02]  /*2690*/  DFMA R130, R144.reuse, UR28, R140 ;  /* 0x0000001c90827c2b */ /* 0x040fe4000800008c */
[C---:B------:R-:W-:Y:S02]  /*26a0*/  DFMA R124, R144.reuse, UR46, R124 ;  /* 0x0000002e907c7c2b */ /* 0x040fe4000800007c */
[----:B------:R-:W-:Y:S02]  /*26b0*/  DFMA R142, R144, UR54, R142 ;  /* 0x00000036908e7c2b */ /* 0x000fe4000800008e */
[----:B------:R-:W-:Y:S02]  /*26c0*/  DADD R140, R118, R112 ;  /* 0x00000000768c7229 */ /* 0x000fe40000000070 */
[----:B------:R-:W-:Y:S02]  /*26d0*/  DFMA R144, R144, UR32, R150 ;  /* 0x0000002090907c2b */ /* 0x000fe40008000096 */
[----:B------:R-:W-:-:S02]  /*26e0*/  DMUL R108, R108, R132 ;  /* 0x000000846c6c7228 */ /* 0x000fc40000000000 */
[----:B------:R-:W-:Y:S02]  /*26f0*/  DADD R150, -R118, R112 ;  /* 0x0000000076967229 */ /* 0x000fe40000000170 */
[C---:B------:R-:W-:Y:S02]  /*2700*/  DFMA R146, R140.reuse, UR56, R146 ;  /* 0x000000388c927c2b */ /* 0x040fe40008000092 */
[C---:B------:R-:W-:Y:S02]  /*2710*/  DFMA R148, R140.reuse, R88, R148 ;  /* 0x000000588c94722b */ /* 0x040fe40000000094 */
[C---:B------:R-:W-:Y:S02]  /*2720*/  DFMA R132, R140.reuse, R90, R152 ;  /* 0x0000005a8c84722b */ /* 0x040fe40000000098 */
[C---:B------:R-:W-:Y:S02]  /*2730*/  DFMA R134, R140.reuse, R80, R134 ;  /* 0x000000508c86722b */ /* 0x040fe40000000086 */
[----:B------:R-:W-:-:S02]  /*2740*/  DFMA R136, R140, R82, R136 ;  /* 0x000000528c88722b */ /* 0x000fc40000000088 */
[----:B------:R-:W-:Y:S02]  /*2750*/  DFMA R138, R140, R72, R138 ;  /* 0x000000488c8a722b */ /* 0x000fe4000000008a */
[----:B------:R-:W-:Y:S02]  /*2760*/  DADD R140, R116, R108 ;  /* 0x00000000748c7229 */ /* 0x000fe4000000006c */
[----:B------:R-:W-:Y:S02]  /*2770*/  DMUL R106, R106, R122 ;  /* 0x0000007a6a6a7228 */ /* 0x000fe40000000000 */
[C---:B------:R-:W-:Y:S02]  /*2780*/  DFMA R124, R150.reuse, UR58, R124 ;  /* 0x0000003a967c7c2b */ /* 0x040fe4000800007c */
[C---:B------:R-:W-:Y:S02]  /*2790*/  DFMA R126, R150.reuse, R84, R126 ;  /* 0x00000054967e722b */ /* 0x040fe4000000007e */
[----:B------:R-:W-:-:S02]  /*27a0*/  DFMA R128, R150, R86, R128 ;  /* 0x000000569680722b */ /* 0x000fc40000000080 */
[C---:B------:R-:W-:Y:S02]  /*27b0*/  DFMA R130, R150.reuse, R76, R130 ;  /* 0x0000004c9682722b */ /* 0x040fe40000000082 */
[C---:B------:R-:W-:Y:S02]  /*27c0*/  DFMA R142, R150.reuse, R78, R142 ;  /* 0x0000004e968e722b */ /* 0x040fe4000000008e */
[----:B------:R-:W-:Y:S02]  /*27d0*/  DFMA R144, R150, R68, R144 ;  /* 0x000000449690722b */ /* 0x000fe40000000090 */
[----:B------:R-:W-:Y:S02]  /*27e0*/  DADD R122, -R116, R108 ;  /* 0x00000000747a7229 */ /* 0x000fe4000000016c */
[----:B------:R-:W-:Y:S02]  /*27f0*/  DMUL R104, R104, R120 ;  /* 0x0000007868687228 */ /* 0x000fe40000000000 */
        /* <DEDUP_REMOVED lines=13> */
[----:B------:R-:W-:Y:S02]  /*28d0*/  DADD R140, R104, R104 ;  /* 0x00000000688c7229 */ /* 0x000fe40000000068 */
[----:B------:R-:W-:Y:S02]  /*28e0*/  DADD R122, -R114, R106 ;  /* 0x00000000727a7229 */ /* 0x000fe4000000016a */
[C---:B------:R-:W-:Y:S02]  /*28f0*/  DFMA R146, R120.reuse, R50, R146 ;  /* 0x000000327892722b */ /* 0x040fe40000000092 */
[C---:B------:R-:W-:Y:S02]  /*2900*/  DFMA R148, R120.reuse, R40, R148 ;  /* 0x000000287894722b */ /* 0x040fe40000000094 */
[C---:B------:R-:W-:Y:S02]  /*2910*/  DFMA R132, R120.reuse, R42, R132 ;  /* 0x0000002a7884722b */ /* 0x040fe40000000084 */
[----:B------:R-:W-:-:S02]  /*2920*/  DFMA R134, R120, R32, R134 ;  /* 0x000000207886722b */ /* 0x000fc40000000086 */
[C---:B------:R-:W-:Y:S02]  /*2930*/  DFMA R136, R120.reuse, R34, R136 ;  /* 0x000000227888722b */ /* 0x040fe40000000088 */
[----:B------:R-:W-:Y:S02]  /*2940*/  DFMA R138, R120, R24, R138 ;  /* 0x00000018788a722b */ /* 0x000fe4000000008a */
[----:B------:R-:W-:Y:S02]  /*2950*/  DMUL R120, R140, 0.5 ;  /* 0x3fe000008c787828 */ /* 0x000fe40000000000 */
        /* <DEDUP_REMOVED lines=27> */
[----:B------:R-:W-:Y:S01]  /*2b10*/  DADD R124, R146, R124 ;  /* 0x00000000927c7229 */ /* 0x000fe2000000007c */
[----:B------:R-:W-:Y:S01]  /*2b20*/  IMAD R145, R103, 0x58, R0 ;  /* 0x0000005867917824 */ /* 0x000fe200078e0200 */
[----:B------:R-:W-:Y:S06]  /*2b30*/  BAR.SYNC.DEFER_BLOCKING 0x0 ;  /* 0x0000000000007b1d */ /* 0x000fec0000010000 */
[----:B------:R-:W-:Y:S02]  /*2b40*/  DADD R126, R148, R126 ;  /* 0x00000000947e7229 */ /* 0x000fe4000000007e */
[----:B------:R-:W-:Y:S01]  /*2b50*/  DADD R136, R136, R142 ;  /* 0x0000000088887229 */ /* 0x000fe2000000008e */
[----:B------:R0:W-:Y:S04]  /*2b60*/  STS.64 [R145+0x28], R120 ;  /* 0x0000287891007388 */ /* 0x0001e80000000a00 */
        /* <DEDUP_REMOVED lines=30> */
[----:B------:R-:W-:Y:S02]  /*2d50*/  DADD R128, R128, -R130 ;  /* 0x0000000080807229 */ /* 0x000fe40000000882 */
[C---:B------:R-:W-:Y:S02]  /*2d60*/  DFMA R138, R122.reuse, UR44, R138 ;  /* 0x0000002c7a8a7c2b */ /* 0x040fe4000800008a */
[C---:B------:R-:W-:Y:S02]  /*2d70*/  DFMA R134, R122.reuse, UR22, R134 ;  /* 0x000000167a867c2b */ /* 0x040fe40008000086 */
[C---:B------:R-:W-:Y:S02]  /*2d80*/  DFMA R144, R122.reuse, UR48, R144 ;  /* 0x000000307a907c2b */ /* 0x040fe40008000090 */
[C---:B------:R-:W-:Y:S02]  /*2d90*/  DFMA R146, R122.reuse, UR26, R146 ;  /* 0x0000001a7a927c2b */ /* 0x040fe40008000092 */
[----:B------:R-:W-:-:S02]  /*2da0*/  DFMA R152, R122, UR52, R152 ;  /* 0x000000347a987c2b */ /* 0x000fc40008000098 */
        /* <DEDUP_REMOVED lines=13> */
[C-C-:B--2---:R-:W-:Y:S02]  /*2e80*/  DADD R120, R132.reuse, R126.reuse ;  /* 0x0000000084787229 */ /* 0x144fe4000000007e */
[----:B------:R-:W-:Y:S01]  /*2e90*/  DADD R132, R132, -R126 ;  /* 0x0000000084847229 */ /* 0x000fe2000000087e */
[----:B------:R-:W-:Y:S01]  /*2ea0*/  LDS.64 R126, [R102+0x160] ;  /* 0x00016000667e7984 */ /* 0x000fe20000000a00 */
[C-C-:B---3--:R-:W-:Y:S02]  /*2eb0*/  DADD R150, R140.reuse, R154.reuse ;  /* 0x000000008c967229 */ /* 0x148fe4000000009a */
[----:B------:R-:W-:Y:S02]  /*2ec0*/  DADD R140, R140, -R154 ;  /* 0x000000008c8c7229 */ /* 0x000fe4000000089a */
[----:B------:R-:W-:-:S02]  /*2ed0*/  DFMA R138, R120, UR56, R138 ;  /* 0x00000038788a7c2b */ /* 0x000fc4000800008a */
[C---:B------:R-:W-:Y:S02]  /*2ee0*/  DFMA R134, R120.reuse, R88, R134 ;  /* 0x000000587886722b */ /* 0x040fe40000000086 */
[C---:B------:R-:W-:Y:S02]  /*2ef0*/  DFMA R144, R120.reuse, R90, R144 ;  /* 0x0000005a7890722b */ /* 0x040fe40000000090 */
[C---:B------:R-:W-:Y:S02]  /*2f00*/  DFMA R146, R120.reuse, R80, R146 ;  /* 0x000000507892722b */ /* 0x040fe40000000092 */
[C---:B------:R-:W-:Y:S02]  /*2f10*/  DFMA R152, R120.reuse, R82, R152 ;  /* 0x000000527898722b */ /* 0x040fe40000000098 */
[----:B------:R-:W-:Y:S01]  /*2f20*/  DFMA R148, R120, R72, R148 ;  /* 0x000000487894722b */ /* 0x000fe20000000094 */
[----:B------:R-:W0:Y:S01]  /*2f30*/  LDS.64 R120, [R102+0x210] ;  /* 0x0002100066787984 */ /* 0x000e220000000a00 */
[----:B------:R-:W-:-:S02]  /*2f40*/  DFMA R142, R132, UR58, R142 ;  /* 0x0000003a848e7c2b */ /* 0x000fc4000800008e */
        /* <DEDUP_REMOVED lines=22> */
[----:B------:R-:W-:Y:S02]  /*30b0*/  DFMA R138, R140, R50, R138 ;  /* 0x000000328c8a722b */ /* 0x000fe4000000008a */
[C-C-:B-1----:R-:W-:Y:S02]  /*30c0*/  DADD R126, R132.reuse, R132.reuse ;  /* 0x00000000847e7229 */ /* 0x142fe40000000084 */
[----:B------:R-:W-:Y:S02]  /*30d0*/  DADD R132, R132, -R132 ;  /* 0x0000000084847229 */ /* 0x000fe40000000884 */
[----:B------:R-:W-:-:S02]  /*30e0*/  DFMA R134, R140, R40, R134 ;  /* 0x000000288c86722b */ /* 0x000fc40000000086 */
[----:B------:R-:W-:Y:S02]  /*30f0*/  DFMA R144, R140, R42, R144 ;  /* 0x0000002a8c90722b */ /* 0x000fe40000000090 */
[----:B------:R-:W-:Y:S02]  /*3100*/  DMUL R126, R126, 0.5 ;  /* 0x3fe000007e7e7828 */ /* 0x000fe40000000000 */
[C---:B------:R-:W-:Y:S02]  /*3110*/  DFMA R146, R140.reuse, R32, R146 ;  /* 0x000000208c92722b */ /* 0x040fe40000000092 */
[----:B------:R-:W-:Y:S02]  /*3120*/  DFMA R152, R140, R34, R152 ;  /* 0x000000228c98722b */ /* 0x000fe40000000098 */
[C---:B------:R-:W-:Y:S02]  /*3130*/  DFMA R136, R120.reuse, R36, R136 ;  /* 0x000000247888722b */ /* 0x040fe40000000088 */
[----:B------:R-:W-:-:S02]  /*3140*/  DFMA R124, R120, R38, R124 ;  /* 0x00000026787c722b */ /* 0x000fc4000000007c */
[C---:B------:R-:W-:Y:S02]  /*3150*/  DFMA R142, R120.reuse, R46, R142 ;  /* 0x0000002e788e722b */ /* 0x040fe4000000008e */
[C---:B------:R-:W-:Y:S02]  /*3160*/  DFMA R122, R120.reuse, R28, R122 ;  /* 0x0000001c787a722b */ /* 0x040fe4000000007a */
        /* <DEDUP_REMOVED lines=13> */
[----:B------:R-:W-:Y:S02]  /*3240*/  DADD R120, R120, R128 ;  /* 0x0000000078787229 */ /* 0x000fe40000000080 */
[C-C-:B------:R-:W-:Y:S02]  /*3250*/  DADD R128, R134.reuse, -R136.reuse ;  /* 0x0000000086807229 */ /* 0x140fe40000000888 */
[----:B------:R-:W-:-:S02]  /*3260*/  DADD R134, R134, R136 ;  /* 0x0000000086867229 */ /* 0x000fc40000000088 */
        /* <DEDUP_REMOVED lines=11> */
[----:B------:R-:W-:-:S03]  /*3320*/  DADD R130, R152, R130 ;  /* 0x0000000098827229 */ /* 0x000fc60000000082 */
[----:B------:R1:W-:Y:S04]  /*3330*/  STS.64 [R102], R138 ;  /* 0x0000008a66007388 */ /* 0x0003e80000000a00 */
[----:B------:R1:W-:Y:S04]  /*3340*/  STS.64 [R102+0x2c0], R132 ;  /* 0x0002c08466007388 */ /* 0x0003e80000000a00 */
[----:B------:R1:W-:Y:S04]  /*3350*/  STS.64 [R102+0xb0], R126 ;  /* 0x0000b07e66007388 */ /* 0x0003e80000000a00 */
[----:B------:R1:W-:Y:S04]  /*3360*/  STS.64 [R102+0x268], R136 ;  /* 0x0002688866007388 */ /* 0x0003e80000000a00 */
[----:B------:R1:W-:Y:S04]  /*3370*/  STS.64 [R102+0x108], R124 ;  /* 0x0001087c66007388 */ /* 0x0003e80000000a00 */
[----:B------:R1:W-:Y:S04]  /*3380*/  STS.64 [R102+0x210], R140 ;  /* 0x0002108c66007388 */ /* 0x0003e80000000a00 */
[----:B------:R1:W-:Y:S02]  /*3390*/  STS.64 [R102+0x160], R130 ;  /* 0x0001608266007388 */ /* 0x0003e40000000a00 */
.L_x_473:
[----:B------:R-:W-:Y:S05]  /*33a0*/  BSYNC.RECONVERGENT B0 ;  /* 0x0000000000007941 */ /* 0x000fea0003800200 */
.L_x_472:
        /* <DEDUP_REMOVED lines=12> */
[----:B------:R-:W-:Y:S04]  /*3470*/  LDS.64 R108, [R0+0x790] ;  /* 0x00079000006c7984 */ /* 0x000fe80000000a00 */
[----:B01----:R-:W0:Y:S04]  /*3480*/  LDS.64 R120, [R0+0x1e40] ;  /* 0x001e400000787984 */ /* 0x003e280000000a00 */
[----:B------:R-:W-:Y:S01]  /*3490*/  LDS.64 R94, [R0+0xb58] ;  /* 0x000b5800005e7984 */ /* 0x000fe20000000a00 */
[----:B--2---:R-:W-:-:S02]  /*34a0*/  DADD R102, R2, R92 ;  /* 0x0000000002667229 */ /* 0x004fc4000000005c */
[----:B------:R-:W-:Y:S01]  /*34b0*/  DADD R2, R2, -R92 ;  /* 0x0000000002027229 */ /* 0x000fe2000000085c */
[----:B------:R-:W1:Y:S05]  /*34c0*/  LDS.64 R92, [R0+0x1a78] ;  /* 0x001a7800005c7984 */ /* 0x000e6a0000000a00 */
[C---:B------:R-:W-:Y:S02]  /*34d0*/  DFMA R118, R102.reuse, UR10, RZ ;  /* 0x0000000a66767c2b */ /* 0x040fe400080000ff */
[C---:B------:R-:W-:Y:S02]  /*34e0*/  DFMA R110, R102.reuse, UR36, RZ ;  /* 0x00000024666e7c2b */ /* 0x040fe400080000ff */
[----:B------:R-:W-:-:S02]  /*34f0*/  DFMA R106, R102, UR6, RZ ;  /* 0x00000006666a7c2b */ /* 0x000fc400080000ff */
[C---:B------:R-:W-:Y:S02]  /*3500*/  DFMA R116, R102.reuse, UR14, RZ ;  /* 0x0000000e66747c2b */ /* 0x040fe400080000ff */
[----:B------:R-:W-:Y:S02]  /*3510*/  DFMA R114, R102, UR40, RZ ;  /* 0x0000002866727c2b */ /* 0x000fe400080000ff */
[--C-:B---3--:R-:W-:Y:S02]  /*3520*/  DADD R124, R112, R104.reuse ;  /* 0x00000000707c7229 */ /* 0x108fe40000000068 */
[----:B------:R-:W-:Y:S02]  /*3530*/  DFMA R102, R102, UR18, RZ ;  /* 0x0000001266667c2b */ /* 0x000fe400080000ff */
[----:B------:R-:W-:Y:S01]  /*3540*/  DADD R112, R112, -R104 ;  /* 0x0000000070707229 */ /* 0x000fe20000000868 */
[----:B------:R-:W-:Y:S01]  /*3550*/  LDS.64 R104, [R0+0xf20] ;  /* 0x000f200000687984 */ /* 0x000fe20000000a00 */
[----:B0-----:R-:W-:-:S02]  /*3560*/  DADD R122, R108, R120 ;  /* 0x000000006c7a7229 */ /* 0x001fc40000000078 */
[C---:B------:R-:W-:Y:S02]  /*3570*/  DFMA R118, R124.reuse, UR22, R118 ;  /* 0x000000167c767c2b */ /* 0x040fe40008000076 */
[C---:B------:R-:W-:Y:S02]  /*3580*/  DFMA R110, R124.reuse, UR48, R110 ;  /* 0x000000307c6e7c2b */ /* 0x040fe4000800006e */
[C---:B------:R-:W-:Y:S02]  /*3590*/  DFMA R106, R124.reuse, UR44, R106 ;  /* 0x0000002c7c6a7c2b */ /* 0x040fe4000800006a */
[C---:B------:R-:W-:Y:S02]  /*35a0*/  DFMA R116, R124.reuse, UR26, R116 ;  /* 0x0000001a7c747c2b */ /* 0x040fe40008000074 */
[C---:B------:R-:W-:Y:S02]  /*35b0*/  DFMA R114, R124.reuse, UR52, R114 ;  /* 0x000000347c727c2b */ /* 0x040fe40008000072 */
[----:B------:R-:W-:Y:S01]  /*35c0*/  DFMA R124, R124, UR30, R102 ;  /* 0x0000001e7c7c7c2b */ /* 0x000fe20008000066 */
[----:B------:R-:W0:Y:S01]  /*35d0*/  LDS.64 R102, [R0+0x16b0] ;  /* 0x0016b00000667984 */ /* 0x000e220000000a00 */
[----:B------:R-:W-:-:S02]  /*35e0*/  DADD R108, R108, -R120 ;  /* 0x000000006c6c7229 */ /* 0x000fc40000000878 */
[C---:B------:R-:W-:Y:S02]  /*35f0*/  DFMA R126, R2.reuse, UR12, RZ ;  /* 0x0000000c027e7c2b */ /* 0x040fe400080000ff */
[C---:B------:R-:W-:Y:S02]  /*3600*/  DFMA R120, R2.reuse, UR8, RZ ;  /* 0x0000000802787c2b */ /* 0x040fe400080000ff */
[C---:B------:R-:W-:Y:S02]  /*3610*/  DFMA R128, R2.reuse, UR38, RZ ;  /* 0x0000002602807c2b */ /* 0x040fe400080000ff */
[C---:B------:R-:W-:Y:S02]  /*3620*/  DFMA R130, R2.reuse, UR16, RZ ;  /* 0x0000001002827c2b */ /* 0x040fe400080000ff */
[C---:B------:R-:W-:Y:S02]  /*3630*/  DFMA R132, R2.reuse, UR42, RZ ;  /* 0x0000002a02847c2b */ /* 0x040fe400080000ff */
[----:B------:R-:W-:Y:S01]  /*3640*/  DFMA R134, R2, UR20, RZ ;  /* 0x0000001402867c2b */ /* 0x000fe200080000ff */
[----:B------:R-:W2:Y:S01]  /*3650*/  LDS.64 R2, [R0+0x12e8] ;  /* 0x0012e80000027984 */ /* 0x000ea20000000a00 */
[----:B------:R-:W-:-:S02]  /*3660*/  DFMA R124, R122, R72, R124 ;  /* 0x000000487a7c722b */ /* 0x000fc4000000007c */
[----:B-1----:R-:W-:Y:S02]  /*3670*/  DADD R72, R94, R92 ;  /* 0x000000005e487229 */ /* 0x002fe4000000005c */
[----:B------:R-:W-:Y:S02]  /*3680*/  DFMA R118, R122, R88, R118 ;  /* 0x000000587a76722b */ /* 0x000fe40000000076 */
[C---:B------:R-:W-:Y:S02]  /*3690*/  DFMA R126, R112.reuse, UR24, R126 ;  /* 0x00000018707e7c2b */ /* 0x040fe4000800007e */
[C---:B------:R-:W-:Y:S02]  /*36a0*/  DFMA R120, R112.reuse, UR46, R120 ;  /* 0x0000002e70787c2b */ /* 0x040fe40008000078 */
[C---:B------:R-:W-:Y:S02]  /*36b0*/  DFMA R128, R112.reuse, UR50, R128 ;  /* 0x0000003270807c2b */ /* 0x040fe40008000080 */
[----:B------:R-:W-:-:S02]  /*36c0*/  DFMA R130, R112, UR28, R130 ;  /* 0x0000001c70827c2b */ /* 0x000fc40008000082 */
[C---:B------:R-:W-:Y:S02]  /*36d0*/  DFMA R132, R112.reuse, UR54, R132 ;  /* 0x0000003670847c2b */ /* 0x040fe40008000084 */
[----:B------:R-:W-:Y:S02]  /*36e0*/  DFMA R134, R112, UR32, R134 ;  /* 0x0000002070867c2b */ /* 0x000fe40008000086 */
[C---:B------:R-:W-:Y:S02]  /*36f0*/  DFMA R124, R72.reuse, R48, R124 ;  /* 0x00000030487c722b */ /* 0x040fe4000000007c */
[----:B------:R-:W-:Y:S02]  /*3700*/  DFMA R118, R72, R64, R118 ;  /* 0x000000404876722b */ /* 0x000fe40000000076 */
[----:B------:R-:W-:Y:S02]  /*3710*/  DFMA R84, R108, R84, R126 ;  /* 0x000000546c54722b */ /* 0x000fe4000000007e */
[----:B0-----:R-:W-:-:S02]  /*3720*/  DADD R48, R104, R102 ;  /* 0x0000000068307229 */ /* 0x001fc40000000066 */
[----:B------:R-:W-:Y:S02]  /*3730*/  DFMA R106, R122, UR56, R106 ;  /* 0x000000387a6a7c2b */ /* 0x000fe4000800006a */
[----:B------:R-:W-:Y:S02]  /*3740*/  DFMA R120, R108, UR58, R120 ;  /* 0x0000003a6c787c2b */ /* 0x000fe40008000078 */
[----:B------:R-:W-:Y:S02]  /*3750*/  DADD R92, R94, -R92 ;  /* 0x000000005e5c7229 */ /* 0x000fe4000000085c */
        /* <DEDUP_REMOVED lines=10> */
[----:B------:R-:W-:Y:S02]  /*3800*/  DFMA R120, R92, R70, R120 ;  /* 0x000000465c78722b */ /* 0x000fe40000000078 */
[----:B------:R-:W-:Y:S02]  /*3810*/  DADD R102, R104, -R102 ;  /* 0x0000000068667229 */ /* 0x000fe40000000866 */
[----:B--2---:R-:W-:Y:S02]  /*3820*/  DADD R40, R2, R2 ;  /* 0x0000000002287229 */ /* 0x004fe40000000002 */
        /* <DEDUP_REMOVED lines=10> */
[----:B------:R-:W-:Y:S02]  /*38d0*/  DMUL R40, R40, 0.5 ;  /* 0x3fe0000028287828 */ /* 0x000fe40000000000 */
        /* <DEDUP_REMOVED lines=25> */
[----:B------:R-:W-:Y:S02]  /*3a70*/  DADD R104, R124, R134 ;  /* 0x000000007c687229 */ /* 0x000fe40000000086 */
[----:B------:R-:W-:-:S02]  /*3a80*/  DADD R118, R18, -R128 ;  /* 0x0000000012767229 */ /* 0x000fc40000000880 */
[----:B------:R-:W-:Y:S02]  /*3a90*/  DADD R112, R18, R128 ;  /* 0x0000000012707229 */ /* 0x000fe40000000080 */
[C-C-:B------:R-:W-:Y:S02]  /*3aa0*/  DADD R116, R8.reuse, -R130.reuse ;  /* 0x0000000008747229 */ /* 0x140fe40000000882 */
[----:B------:R-:W-:Y:S02]  /*3ab0*/  DADD R108, R8, R130 ;  /* 0x00000000086c7229 */ /* 0x000fe40000000082 */
[C-C-:B------:R-:W-:Y:S02]  /*3ac0*/  DADD R114, R10.reuse, -R132.reuse ;  /* 0x000000000a727229 */ /* 0x140fe40000000884 */
[----:B------:R-:W-:-:S11]  /*3ad0*/  DADD R106, R10, R132 ;  /* 0x000000000a6a7229 */ /* 0x000fd60000000084 */
.L_x_475:
[----:B------:R-:W-:Y:S05]  /*3ae0*/  BSYNC.RECONVERGENT B0 ;  /* 0x0000000000007941 */ /* 0x000fea0003800200 */
.L_x_474:
        /* <DEDUP_REMOVED lines=17> */
.L_x_476:
        /* <DEDUP_REMOVED lines=16> */
.L_x_2965:


//--------------------- .text._Z32massMatrixMultiplyConstantKernelILi11ELi11ELi1EEviPKdS1_S1_S1_Pd --------------------------
	.section	.text._Z32massMatrixMultiplyConstantKernelILi11ELi11ELi1EEviPKdS1_S1_S1_Pd,"ax",@progbits
	.align	128
        .global         _Z32massMatrixMultiplyConstantKernelILi11ELi11ELi1EEviPKdS1_S1_S1_Pd
        .type           _Z32massMatrixMultiplyConstantKernelILi11ELi11ELi1EEviPKdS1_S1_S1_Pd,@function
        .size           _Z32massMatrixMultiplyConstantKernelILi11ELi11ELi1EEviPKdS1_S1_S1_Pd,(.L_x_2966 - _Z32massMatrixMultiplyConstantKernelILi11ELi11ELi1EEviPKdS1_S1_S1_Pd)
        .other          _Z32massMatrixMultiplyConstantKernelILi11ELi11ELi1EEviPKdS1_S1_S1_Pd,@"STO_CUDA_ENTRY STV_DEFAULT"
_Z32massMatrixMultiplyConstantKernelILi11ELi11ELi1EEviPKdS1_S1_S1_Pd:
.text._Z32massMatrixMultiplyConstantKernelILi11ELi11ELi1EEviPKdS1_S1_S1_Pd:
        /* <DEDUP_REMOVED lines=11> */
[C---:B------:R-:W-:Y:S02]  /*00b0*/  PRMT R2, R0.reuse, 0x9910, RZ ;  /* 0x0000991000027816 */ /* 0x040fe400000000ff */
[----:B-1----:R-:W-:Y:S02]  /*00c0*/  ISETP.LT.AND P0, PT, R3, UR5, !P1 ;  /* 0x0000000503007c0c */ /* 0x002fe4000cf01270 */
[----:B------:R-:W-:Y:S01]  /*00d0*/  LOP3.LUT R8, R0, 0xffff, RZ, 0xc0, !PT ;  /* 0x0000ffff00087812 */ /* 0x000fe200078ec0ff */
[----:B------:R-:W-:Y:S01]  /*00e0*/  IMAD R2, R2, 0x75, RZ ;  /* 0x0000007502027824 */ /* 0x000fe200078e02ff */
[----:B------:R-:W-:-:S03]  /*00f0*/  ISETP.GT.U32.AND P2, PT, R0, 0x78, PT ;  /* 0x000000780000780c */ /* 0x000fc60003f44070 */
[----:B------:R-:W-:Y:S01]  /*0100*/  IMAD R5, R8, 0xba2f, RZ ;  /* 0x0000ba2f08057824 */ /* 0x000fe200078e02ff */
[----:B------:R-:W-:-:S04]  /*0110*/  LOP3.LUT R2, R2, 0xffff, RZ, 0xc0, !PT ;  /* 0x0000ffff02027812 */ /* 0x000fc800078ec0ff */
[----:B------:R-:W-:Y:S01]  /*0120*/  SHF.R.U32.HI R6, RZ, 0x8, R2 ;  /* 0x00000008ff067819 */ /* 0x000fe20000011602 */
[----:B------:R-:W0:Y:S01]  /*0130*/  @P0 LDC.64 R12, c[0x0][0x3a0] ;  /* 0x0000e800ff0c0b82 */ /* 0x000e220000000a00 */
[----:B------:R-:W-:-:S03]  /*0140*/  MOV R2, 0x400 ;  /* 0x0000040000027802 */ /* 0x000fc60000000f00 */
[----:B------:R-:W-:Y:S01]  /*0150*/  IMAD.MOV R9, RZ, RZ, -R6 ;  /* 0x000000ffff097224 */ /* 0x000fe200078e0a06 */
[----:B----4-:R-:W-:Y:S02]  /*0160*/  LEA R4, R7, R2, 0x18 ;  /* 0x0000000207047211 */ /* 0x010fe400078ec0ff */
[----:B------:R-:W-:Y:S01]  /*0170*/  SHF.R.U32.HI R2, RZ, 0x13, R5 ;  /* 0x00000013ff027819 */ /* 0x000fe20000011605 */
[----:B------:R-:W-:Y:S01]  /*0180*/  @P0 IMAD R5, R3, 0x533, R0 ;  /* 0x0000053303050824 */ /* 0x000fe200078e0200 */
[----:B------:R-:W-:-:S05]  /*0190*/  PRMT R9, R9, 0x7710, RZ ;  /* 0x0000771009097816 */ /* 0x000fca00000000ff */
[----:B------:R-:W-:Y:S01]  /*01a0*/  IMAD.IADD R7, R9, 0x1, R0 ;  /* 0x0000000109077824 */ /* 0x000fe200078e0200 */
[----:B------:R-:W-:Y:S01]  /*01b0*/  PRMT R9, R2, 0x9910, RZ ;  /* 0x0000991002097816 */ /* 0x000fe200000000ff */
[----:B------:R-:W-:-:S03]  /*01c0*/  IMAD R2, R35, 0x2998, R4 ;  /* 0x0000299823027824 */ /* 0x000fc600078e0204 */
[----:B------:R-:W-:Y:S01]  /*01d0*/  LOP3.LUT R7, R7, 0xfe, RZ, 0xc0, !PT ;  /* 0x000000fe07077812 */ /* 0x000fe200078ec0ff */
[----:B------:R-:W-:-:S03]  /*01e0*/  IMAD.MOV.U32 R4, RZ, RZ, R9 ;  /* 0x000000ffff047224 */ /* 0x000fc600078e0009 */
[----:B------:R-:W-:Y:S01]  /*01f0*/  LEA.HI R7, R7, R6, RZ, 0x1f ;  /* 0x0000000607077211 */ /* 0x000fe200078ff8ff */
[----:B0-----:R-:W-:-:S05]  /*0200*/  @P0 IMAD.WIDE R12, R5, 0x8, R12 ;  /* 0x00000008050c0825 */ /* 0x001fca00078e020c */
[----:B---3--:R0:W5:Y:S01]  /*0210*/  @P0 LDG.E.64.CONSTANT R14, desc[UR76][R12.64] ;  /* 0x0000004c0c0e0981 */ /* 0x008162000c1e9b00 */
        /* <DEDUP_REMOVED lines=9> */
[----:B------:R-:W-:Y:S02]  /*02b0*/  PRMT R5, R4, 0x7710, RZ ;  /* 0x0000771004057816 */ /* 0x000fe400000000ff */
[----:B------:R-:W-:Y:S01]  /*02c0*/  LOP3.LUT R7, R7, 0xf8, RZ, 0xc0, !PT ;  /* 0x000000f807077812 */ /* 0x000fe200078ec0ff */
[----:B------:R0:W5:Y:S04]  /*02d0*/  @P0 LDG.E.64.CONSTANT R28, desc[UR76][R12.64+0x1e40] ;  /* 0x001e404c0c1c0981 */ /* 0x000168000c1e9b00 */
[----:B------:R0:W5:Y:S01]  /*02e0*/  @P0 LDG.E.64.CONSTANT R30, desc[UR76][R12.64+0x2208] ;  /* 0x0022084c0c1e0981 */ /* 0x000162000c1e9b00 */
[----:B------:R-:W-:Y:S01]  /*02f0*/  IMAD.IADD R4, R5, 0x1, R0 ;  /* 0x0000000105047824 */ /* 0x000fe200078e0200 */
[----:B------:R-:W-:-:S02]  /*0300*/  SHF.R.U32.HI R7, RZ, 0x3, R7 ;  /* 0x00000003ff077819 */ /* 0x000fc40000011607 */
[----:B------:R0:W5:Y:S01]  /*0310*/  @P0 LDG.E.64.CONSTANT R32, desc[UR76][R12.64+0x25d0] ;  /* 0x0025d04c0c200981 */ /* 0x000162000c1e9b00 */
[----:B------:R-:W-:Y:S01]  /*0320*/  BSSY.RECONVERGENT B0, `(.L_x_477) ;  /* 0x000009f000007945 */ /* 0x000fe20003800200 */
        /* <DEDUP_REMOVED lines=8> */
[----:B------:R-:W2:Y:S01]  /*03b0*/  LDCU.128 UR4, c[0x3][0x800] ;  /* 0x00c10000ff0477ac */ /* 0x000ea20008000c00 */
[----:B------:R-:W-:Y:S02]  /*03c0*/  DADD R32, R14, -R32 ;  /* 0x000000000e207229 */ /* 0x000fe40000000820 */
[C-C-:B------:R-:W-:Y:S01]  /*03d0*/  DADD R14, R22.reuse, R24.reuse ;  /* 0x00000000160e7229 */ /* 0x140fe20000000018 */
[----:B------:R-:W3:Y:S01]  /*03e0*/  LDCU.128 UR48, c[0x3][0x860] ;  /* 0x00c10c00ff3077ac */ /* 0x000ee20008000c00 */
[----:B0-----:R-:W-:Y:S02]  /*03f0*/  DADD R12, R22, -R24 ;  /* 0x00000000160c7229 */ /* 0x001fe40000000818 */
[----:B------:R-:W-:Y:S01]  /*0400*/  DADD R38, R18, R28 ;  /* 0x0000000012267229 */ /* 0x000fe2000000001c */
[----:B------:R-:W0:Y:S01]  /*0410*/  LDCU.128 UR68, c[0x3][0x890] ;  /* 0x00c11200ff4477ac */ /* 0x000e220008000c00 */
[----:B------:R-:W-:-:S02]  /*0420*/  DADD R30, R16, -R30 ;  /* 0x00000000101e7229 */ /* 0x000fc4000000081e */
        /* <DEDUP_REMOVED lines=12> */
[----:B0-----:R-:W-:Y:S01]  /*04f0*/  DFMA R24, R34, UR68, RZ ;  /* 0x0000004422187c2b */ /* 0x001fe200080000ff */
[----:B------:R-:W0:Y:S03]  /*0500*/  LDCU.128 UR60, c[0x3][0x8f0] ;  /* 0x00c11e00ff3c77ac */ /* 0x000e260008000c00 */
[----:B------:R-:W-:Y:S02]  /*0510*/  DFMA R40, R36, UR6, R40 ;  /* 0x0000000624287c2b */ /* 0x000fe40008000028 */
[----:B----4-:R-:W-:Y:S01]  /*0520*/  DFMA R46, R34, UR52, RZ ;  /* 0x00000034222e7c2b */ /* 0x010fe200080000ff */
[----:B------:R-:W3:Y:S01]  /*0530*/  LDCU.128 UR56, c[0x3][0xa00] ;  /* 0x00c14000ff3877ac */ /* 0x000ee20008000c00 */
        /* <DEDUP_REMOVED lines=10> */
[----:B0-----:R-:W-:-:S02]  /*05e0*/  DFMA R34, R34, UR60, RZ ;  /* 0x0000003c22227c2b */ /* 0x001fc400080000ff */
[----:B---3--:R-:W-:Y:S01]  /*05f0*/  DFMA R20, R32, UR56, RZ ;  /* 0x0000003820147c2b */ /* 0x008fe200080000ff */
[----:B------:R-:W0:Y:S01]  /*0600*/  LDCU.128 UR20, c[0x3][0xa10] ;  /* 0x00c14200ff1477ac */ /* 0x000e220008000c00 */
[----:B------:R-:W-:Y:S02]  /*0610*/  DFMA R22, R30, UR66, R22 ;  /* 0x000000421e167c2b */ /* 0x000fe40008000016 */
[----:B----4-:R-:W-:Y:S01]  /*0620*/  DFMA R24, R32, UR12, RZ ;  /* 0x0000000c20187c2b */ /* 0x010fe200080000ff */
[----:B------:R-:W3:Y:S01]  /*0630*/  LDCU.128 UR32, c[0x3][0x840] ;  /* 0x00c10800ff2077ac */ /* 0x000ee20008000c00 */
[----:B------:R-:W-:Y:S02]  /*0640*/  DFMA R50, R36, UR62, R34 ;  /* 0x0000003e24327c2b */ /* 0x000fe40008000022 */
[----:B------:R-:W-:Y:S01]  /*0650*/  DFMA R20, R30, UR58, R20 ;  /* 0x0000003a1e147c2b */ /* 0x000fe20008000014 */
[----:B------:R-:W4:Y:S01]  /*0660*/  LDCU.128 UR40, c[0x3][0x870] ;  /* 0x00c10e00ff2877ac */ /* 0x000f220008000c00 */
[----:B-1----:R-:W-:-:S02]  /*0670*/  DFMA R34, R32, UR16, RZ ;  /* 0x0000001020227c2b */ /* 0x002fc400080000ff */
[----:B--2---:R-:W-:Y:S01]  /*0680*/  DFMA R36, R32, UR4, RZ ;  /* 0x0000000420247c2b */ /* 0x004fe200080000ff */
[----:B------:R-:W1:Y:S01]  /*0690*/  LDCU.128 UR36, c[0x3][0xa40] ;  /* 0x00c14800ff2477ac */ /* 0x000e620008000c00 */
[----:B------:R-:W-:Y:S02]  /*06a0*/  DFMA R24, R30, UR14, R24 ;  /* 0x0000000e1e187c2b */ /* 0x000fe40008000018 */
[----:B------:R-:W-:Y:S01]  /*06b0*/  DFMA R32, R32, UR8, RZ ;  /* 0x0000000820207c2b */ /* 0x000fe200080000ff */
[----:B------:R-:W2:Y:S01]  /*06c0*/  LDCU.128 UR48, c[0x3][0x8a0] ;  /* 0x00c11400ff3077ac */ /* 0x000ea20008000c00 */
[----:B------:R-:W-:Y:S02]  /*06d0*/  DFMA R34, R30, UR18, R34 ;  /* 0x000000121e227c2b */ /* 0x000fe40008000022 */
[----:B0-----:R-:W-:Y:S01]  /*06e0*/  DFMA R20, R28, UR20, R20 ;  /* 0x000000141c147c2b */ /* 0x001fe20008000014 */
[----:B------:R-:W0:Y:S01]  /*06f0*/  LDCU.128 UR44, c[0x3][0xa70] ;  /* 0x00c14e00ff2c77ac */ /* 0x000e220008000c00 */
[----:B------:R-:W-:-:S02]  /*0700*/  DFMA R36, R30, UR6, R36 ;  /* 0x000000061e247c2b */ /* 0x000fc40008000024 */
[----:B---3--:R-:W-:Y:S01]  /*0710*/  DFMA R42, R38, UR32, R42 ;  /* 0x00000020262a7c2b */ /* 0x008fe2000800002a */
[----:B------:R-:W3:Y:S01]  /*0720*/  LDCU.128 UR60, c[0x3][0xaa0] ;  /* 0x00c15400ff3c77ac */ /* 0x000ee20008000c00 */
[----:B------:R-:W-:Y:S02]  /*0730*/  DFMA R32, R30, UR10, R32 ;  /* 0x0000000a1e207c2b */ /* 0x000fe40008000020 */
[----:B----4-:R-:W-:Y:S01]  /*0740*/  DFMA R26, R38, UR40, R26 ;  /* 0x00000028261a7c2b */ /* 0x010fe2000800001a */
[----:B------:R-:W4:Y:S01]  /*0750*/  LDCU.128 UR64, c[0x3][0xad0] ;  /* 0x00c15a00ff4077ac */ /* 0x000f220008000c00 */
[----:B------:R-:W-:Y:S02]  /*0760*/  DFMA R20, R16, UR22, R20 ;  /* 0x0000001610147c2b */ /* 0x000fe40008000014 */
[----:B-1----:R-:W-:Y:S01]  /*0770*/  DFMA R22, R28, UR36, R22 ;  /* 0x000000241c167c2b */ /* 0x002fe20008000016 */
[----:B------:R-:W1:Y:S01]  /*0780*/  LDCU.128 UR68, c[0x3][0xb00] ;  /* 0x00c16000ff4477ac */ /* 0x000e620008000c00 */
[----:B------:R-:W-:-:S02]  /*0790*/  DFMA R42, R18, UR34, R42 ;  /* 0x00000022122a7c2b */ /* 0x000fc4000800002a */
[----:B--2---:R-:W-:Y:S01]  /*07a0*/  DFMA R44, R38, UR48, R44 ;  /* 0x00000030262c7c2b */ /* 0x004fe2000800002c */
[----:B------:R-:W2:Y:S01]  /*07b0*/  LDCU.128 UR52, c[0x3][0x8d0] ;  /* 0x00c11a00ff3477ac */ /* 0x000ea20008000c00 */
[----:B------:R-:W-:Y:S02]  /*07c0*/  DFMA R26, R18, UR42, R26 ;  /* 0x0000002a121a7c2b */ /* 0x000fe4000800001a */
[----:B------:R-:W-:Y:S01]  /*07d0*/  DFMA R22, R16, UR38, R22 ;  /* 0x0000002610167c2b */ /* 0x000fe20008000016 */
[----:B------:R-:W2:Y:S01]  /*07e0*/  LDCU.128 UR56, c[0x3][0x900] ;  /* 0x00c12000ff3877ac */ /* 0x000ea20008000c00 */
[----:B0-----:R-:W-:Y:S02]  /*07f0*/  DFMA R24, R28, UR44, R24 ;  /* 0x0000002c1c187c2b */ /* 0x001fe40008000018 */
        /* <DEDUP_REMOVED lines=8> */
[----:B------:R-:W0:Y:S01]  /*0880*/  LDCU.128 UR24, c[0x3][0x820] ;  /* 0x00c10400ff1877ac */ /* 0x000e220008000c00 */
[----:B---3--:R-:W-:-:S02]  /*0890*/  DFMA R34, R28, UR60, R34 ;  /* 0x0000003c1c227c2b */ /* 0x008fc40008000022 */
[----:B----4-:R-:W-:Y:S01]  /*08a0*/  DFMA R36, R28, UR64, R36 ;  /* 0x000000401c247c2b */ /* 0x010fe20008000024 */
[----:B------:R-:W3:Y:S01]  /*08b0*/  LDCU.128 UR28, c[0x3][0xa20] ;  /* 0x00c14400ff1c77ac */ /* 0x000ee20008000c00 */
[----:B------:R-:W-:Y:S02]  /*08c0*/  DFMA R40, R18, UR32, R40 ;  /* 0x0000002012287c2b */ /* 0x000fe40008000028 */
[----:B-1----:R-:W-:Y:S01]  /*08d0*/  DFMA R32, R28, UR68, R32 ;  /* 0x000000441c207c2b */ /* 0x002fe20008000020 */
[----:B------:R-:W1:Y:S01]  /*08e0*/  LDCU.128 UR72, c[0x3][0x850] ;  /* 0x00c10a00ff4877ac */ /* 0x000e620008000c00 */
[C---:B--2---:R-:W-:Y:S02]  /*08f0*/  DFMA R46, R38.reuse, UR52, R46 ;  /* 0x00000034262e7c2b */ /* 0x044fe4000800002e */
[----:B------:R-:W-:Y:S01]  /*0900*/  DFMA R50, R38, UR56, R50 ;  /* 0x0000003826327c2b */ /* 0x000fe20008000032 */
[----:B------:R-:W2:Y:S01]  /*0910*/  LDCU.128 UR4, c[0x3][0xa50] ;  /* 0x00c14a00ff0477ac */ /* 0x000ea20008000c00 */
[----:B------:R-:W-:-:S02]  /*0920*/  DFMA R24, R16, UR46, R24 ;  /* 0x0000002e10187c2b */ /* 0x000fc40008000018 */
[C---:B------:R-:W-:Y:S01]  /*0930*/  DFMA R34, R16.reuse, UR62, R34 ;  /* 0x0000003e10227c2b */ /* 0x040fe20008000022 */
[----:B------:R-:W4:Y:S01]  /*0940*/  LDCU.128 UR8, c[0x3][0x880] ;  /* 0x00c11000ff0877ac */ /* 0x000f220008000c00 */
[C---:B------:R-:W-:Y:S02]  /*0950*/  DFMA R36, R16.reuse, UR66, R36 ;  /* 0x0000004210247c2b */ /* 0x040fe40008000024 */
[----:B------:R-:W-:Y:S01]  /*0960*/  DFMA R32, R16, UR70, R32 ;  /* 0x0000004610207c2b */ /* 0x000fe20008000020 */
[----:B------:R-:W2:Y:S01]  /*0970*/  LDCU.128 UR12, c[0x3][0xa80] ;  /* 0x00c15000ff0c77ac */ /* 0x000ea20008000c00 */
[----:B------:R-:W-:Y:S02]  /*0980*/  DFMA R46, R18, UR54, R46 ;  /* 0x00000036122e7c2b */ /* 0x000fe4000800002e */
[----:B------:R-:W-:Y:S01]  /*0990*/  DADD R16, R10, R10 ;  /* 0x000000000a107229 */ /* 0x000fe2000000000a */
[----:B------:R-:W2:Y:S01]  /*09a0*/  LDCU.128 UR16, c[0x3][0x8b0] ;  /* 0x00c11600ff1077ac */ /* 0x000ea20008000c00 */
[----:B------:R-:W-:-:S02]  /*09b0*/  DFMA R50, R18, UR58, R50 ;  /* 0x0000003a12327c2b */ /* 0x000fc40008000032 */
[C---:B0-----:R-:W-:Y:S01]  /*09c0*/  DFMA R40, R14.reuse, UR24, R40 ;  /* 0x000000180e287c2b */ /* 0x041fe20008000028 */
[----:B------:R-:W0:Y:S01]  /*09d0*/  LDCU.128 UR32, c[0x3][0xab0] ;  /* 0x00c15600ff2077ac */ /* 0x000e220008000c00 */
[----:B-1----:R-:W-:Y:S02]  /*09e0*/  DFMA R42, R14, UR72, R42 ;  /* 0x000000480e2a7c2b */ /* 0x002fe4000800002a */
[----:B------:R-:W-:Y:S01]  /*09f0*/  DMUL R16, R16, 0.5 ;  /* 0x3fe0000010107828 */ /* 0x000fe20000000000 */
[----:B------:R-:W1:Y:S01]  /*0a00*/  LDCU.128 UR40, c[0x3][0x8e0] ;  /* 0x00c11c00ff2877ac */ /* 0x000e620008000c00 */
[----:B---3--:R-:W-:Y:S02]  /*0a10*/  DFMA R20, R12, UR28, R20 ;  /* 0x0000001c0c147c2b */ /* 0x008fe40008000014 */
[----:B----4-:R-:W-:Y:S01]  /*0a20*/  DFMA R26, R14, UR8, R26 ;  /* 0x000000080e1a7c2b */ /* 0x010fe2000800001a */
[----:B------:R-:W3:Y:S01]  /*0a30*/  LDCU.128 UR20, c[0x3][0xae0] ;  /* 0x00c15c00ff1477ac */ /* 0x000ee20008000c00 */
[----:B--2---:R-:W-:-:S02]  /*0a40*/  DFMA R22, R12, UR4, R22 ;  /* 0x000000040c167c2b */ /* 0x004fc40008000016 */
[----:B------:R-:W-:Y:S01]  /*0a50*/  DFMA R24, R12, UR12, R24 ;  /* 0x0000000c0c187c2b */ /* 0x000fe20008000018 */
[----:B------:R-:W2:Y:S01]  /*0a60*/  LDCU.128 UR48, c[0x3][0x910] ;  /* 0x00c12200ff3077ac */ /* 0x000ea20008000c00 */
[----:B------:R-:W-:Y:S02]  /*0a70*/  DADD R10, R10, -R10 ;  /* 0x000000000a0a7229 */ /* 0x000fe4000000080a */
[----:B------:R-:W-:Y:S01]  /*0a80*/  DFMA R44, R14, UR16, R44 ;  /* 0x000000100e2c7c2b */ /* 0x000fe2000800002c */
[----:B------:R-:W4:Y:S01]  /*0a90*/  LDCU.128 UR36, c[0x3][0xb10] ;  /* 0x00c16200ff2477ac */ /* 0x000f220008000c00 */
[----:B------:R-:W-:Y:S02]  /*0aa0*/  DFMA R40, R16, UR26, R40 ;  /* 0x0000001a10287c2b */ /* 0x000fe40008000028 */
[----:B0-----:R-:W-:Y:S02]  /*0ab0*/  DFMA R34, R12, UR32, R34 ;  /* 0x000000200c227c2b */ /* 0x001fe40008000022 */
[----:B------:R-:W-:-:S02]  /*0ac0*/  DFMA R42, R16, UR74, R42 ;  /* 0x0000004a102a7c2b */ /* 0x000fc4000800002a */
[----:B-1----:R-:W-:Y:S02]  /*0ad0*/  DFMA R46, R14, UR40, R46 ;  /* 0x000000280e2e7c2b */ /* 0x002fe4000800002e */
[----:B------:R-:W-:Y:S02]  /*0ae0*/  DFMA R26, R16, UR10, R26 ;  /* 0x0000000a101a7c2b */ /* 0x000fe4000800001a */
[----:B---3--:R-:W-:Y:S02]  /*0af0*/  DFMA R36, R12, UR20, R36 ;  /* 0x000000140c247c2b */ /* 0x008fe40008000024 */
[----:B------:R-:W-:Y:S02]  /*0b00*/  DFMA R44, R16, UR18, R44 ;  /* 0x00000012102c7c2b */ /* 0x000fe4000800002c */
        /* <DEDUP_REMOVED lines=32> */
.L_x_478:
[----:B------:R-:W-:Y:S05]  /*0d10*/  BSYNC.RECONVERGENT B0 ;  /* 0x0000000000007941 */ /* 0x000fea0003800200 */
.L_x_477:
[----:B------:R-:W-:Y:S01]  /*0d20*/  BAR.SYNC.DEFER_BLOCKING 0x0 ;  /* 0x0000000000007b1d */ /* 0x000fe20000010000 */
[----:B-1---5:R-:W-:Y:S01]  /*0d30*/  IMAD.MOV.U32 R10, RZ, RZ, 0xa ;  /* 0x0000000aff0a7424 */ /* 0x022fe200078e00ff */
[----:B------:R-:W-:-:S04]  /*0d40*/  SHF.R.U32.HI R9, RZ, 0x10, R8 ;  /* 0x00000010ff097819 */ /* 0x000fc80000011608 */
        /* <DEDUP_REMOVED lines=8> */
[----:B------:R-:W3:Y:S01]  /*0dd0*/  LDS.64 R14, [R6+0x370] ;  /* 0x00037000060e7984 */ /* 0x000ee20000000a00 */
[----:B------:R-:W4:Y:S03]  /*0de0*/  LDCU.128 UR56, c[0x3][0x890] ;  /* 0x00c11200ff3877ac */ /* 0x000f260008000c00 */
[----:B------:R-:W-:Y:S01]  /*0df0*/  LDS.64 R18, [R6+0x58] ;  /* 0x0000580006127984 */ /* 0x000fe20000000a00 */
[----:B------:R-:W5:Y:S03]  /*0e00*/  LDCU.128 UR60, c[0x3][0x8c0] ;  /* 0x00c11800ff3c77ac */ /* 0x000f660008000c00 */
[----:B------:R-:W1:Y:S01]  /*0e10*/  LDS.64 R20, [R6+0x318] ;  /* 0x0003180006147984 */ /* 0x000e620000000a00 */
[----:B------:R-:W5:Y:S03]  /*0e20*/  LDCU.128 UR64, c[0x3][0x8f0] ;  /* 0x00c11e00ff4077ac */ /* 0x000f660008000c00 */
[----:B------:R-:W-:Y:S01]  /*0e30*/  LDS.64 R24, [R6+0xb0] ;  /* 0x0000b00006187984 */ /* 0x000fe20000000a00 */
[----:B------:R-:W5:Y:S03]  /*0e40*/  LDCU.128 UR28, c[0x3][0xa00] ;  /* 0x00c14000ff1c77ac */ /* 0x000f660008000c00 */
[----:B------:R-:W5:Y:S01]  /*0e50*/  LDS.64 R26, [R6+0x2c0] ;  /* 0x0002c000061a7984 */ /* 0x000f620000000a00 */
[----:B------:R-:W5:Y:S01]  /*0e60*/  LDCU.128 UR36, c[0x3][0xa30] ;  /* 0x00c14600ff2477ac */ /* 0x000f620008000c00 */
[----:B------:R-:W5:Y:S01]  /*0e70*/  LDCU.128 UR40, c[0x3][0xa60] ;  /* 0x00c14c00ff2877ac */ /* 0x000f620008000c00 */
[----:B------:R-:W5:Y:S01]  /*0e80*/  LDCU.128 UR44, c[0x3][0xa90] ;  /* 0x00c15200ff2c77ac */ /* 0x000f620008000c00 */
[----:B------:R-:W5:Y:S01]  /*0e90*/  LDCU.128 UR52, c[0x3][0xac0] ;  /* 0x00c15800ff3477ac */ /* 0x000f620008000c00 */
[----:B------:R-:W5:Y:S01]  /*0ea0*/  LDCU.128 UR48, c[0x3][0xaf0] ;  /* 0x00c15e00ff3077ac */ /* 0x000f620008000c00 */
[----:B------:R-:W5:Y:S01]  /*0eb0*/  LDCU.128 UR4, c[0x3][0x810] ;  /* 0x00c10200ff0477ac */ /* 0x000f620008000c00 */
[C-C-:B---3--:R-:W-:Y:S01]  /*0ec0*/  DADD R16, R12.reuse, R14.reuse ;  /* 0x000000000c107229 */ /* 0x148fe2000000000e */
[----:B------:R-:W3:Y:S01]  /*0ed0*/  LDCU.128 UR12, c[0x3][0x840] ;  /* 0x00c10800ff0c77ac */ /* 0x000ee20008000c00 */
[----:B------:R-:W-:Y:S01]  /*0ee0*/  DADD R12, R12, -R14 ;  /* 0x000000000c0c7229 */ /* 0x000fe2000000080e */
[----:B------:R-:W3:Y:S01]  /*0ef0*/  LDCU.128 UR8, c[0x3][0xa10] ;  /* 0x00c14200ff0877ac */ /* 0x000ee20008000c00 */
[----:B-1----:R-:W-:Y:S01]  /*0f00*/  DADD R22, R18, R20 ;  /* 0x0000000012167229 */ /* 0x002fe20000000014 */
[----:B------:R-:W1:Y:S03]  /*0f10*/  LDCU.128 UR16, c[0x3][0xa40] ;  /* 0x00c14800ff1077ac */ /* 0x000e660008000c00 */
[----:B------:R-:W-:-:S02]  /*0f20*/  DFMA R30, R16, UR24, RZ ;  /* 0x00000018101e7c2b */ /* 0x000fc400080000ff */
[C---:B--2---:R-:W-:Y:S01]  /*0f30*/  DFMA R34, R16.reuse, UR32, RZ ;  /* 0x0000002010227c2b */ /* 0x044fe200080000ff */
[----:B------:R-:W2:Y:S01]  /*0f40*/  LDCU.128 UR68, c[0x3][0x880] ;  /* 0x00c11000ff4477ac */ /* 0x000ea20008000c00 */
[----:B0-----:R-:W-:Y:S02]  /*0f50*/  DFMA R28, R16, UR20, RZ ;  /* 0x00000014101c7c2b */ /* 0x001fe400080000ff */
[----:B------:R-:W-:Y:S01]  /*0f60*/  DADD R18, R18, -R20 ;  /* 0x0000000012127229 */ /* 0x000fe20000000814 */
[----:B------:R-:W0:Y:S01]  /*0f70*/  LDCU.128 UR72, c[0x3][0xa80] ;  /* 0x00c15000ff4877ac */ /* 0x000e220008000c00 */
[C---:B------:R-:W-:Y:S01]  /*0f80*/  DFMA R32, R22.reuse, UR26, R30 ;  /* 0x0000001a16207c2b */ /* 0x040fe2000800001e */
[----:B------:R-:W-:Y:S01]  /*0f90*/  LDS.64 R20, [R6+0x268] ;  /* 0x0002680006147984 */ /* 0x000fe20000000a00 */
[----:B------:R-:W-:Y:S01]  /*0fa0*/  DFMA R36, R22, UR34, R34 ;  /* 0x0000002216247c2b */ /* 0x000fe20008000022 */
[----:B------:R-:W2:Y:S01]  /*0fb0*/  LDCU.128 UR24, c[0x3][0xa70] ;  /* 0x00c14e00ff1877ac */ /* 0x000ea20008000c00 */
[----:B----4-:R-:W-:-:S02]  /*0fc0*/  DFMA R30, R16, UR56, RZ ;  /* 0x00000038101e7c2b */ /* 0x010fc400080000ff */
[C---:B-----5:R-:W-:Y:S01]  /*0fd0*/  DFMA R34, R16.reuse, UR60, RZ ;  /* 0x0000003c10227c2b */ /* 0x060fe200080000ff */
[----:B------:R-:W4:Y:S01]  /*0fe0*/  LDCU.128 UR32, c[0x3][0xaa0] ;  /* 0x00c15400ff2077ac */ /* 0x000f220008000c00 */
[----:B------:R-:W-:Y:S01]  /*0ff0*/  DFMA R38, R16, UR64, RZ ;  /* 0x0000004010267c2b */ /* 0x000fe200080000ff */
[----:B------:R-:W5:Y:S01]  /*1000*/  LDS.64 R16, [R6+0x108] ;  /* 0x0001080006107984 */ /* 0x000f620000000a00 */
[----:B------:R-:W-:Y:S02]  /*1010*/  DFMA R14, R12, UR28, RZ ;  /* 0x0000001c0c0e7c2b */ /* 0x000fe400080000ff */
[C---:B------:R-:W-:Y:S01]  /*1020*/  DFMA R42, R22.reuse, UR58, R30 ;  /* 0x0000003a162a7c2b */ /* 0x040fe2000800001e */
[----:B------:R-:W0:Y:S01]  /*1030*/  LDCU.128 UR56, c[0x3][0xa20] ;  /* 0x00c14400ff3877ac */ /* 0x000e220008000c00 */
[C---:B------:R-:W-:Y:S02]  /*1040*/  DFMA R28, R22.reuse, UR22, R28 ;  /* 0x00000016161c7c2b */ /* 0x040fe4000800001c */
[C---:B------:R-:W-:Y:S01]  /*1050*/  DFMA R46, R22.reuse, UR62, R34 ;  /* 0x0000003e162e7c2b */ /* 0x040fe20008000022 */
[----:B------:R-:W1:Y:S01]  /*1060*/  LDCU.128 UR20, c[0x3][0x870] ;  /* 0x00c10e00ff1477ac */ /* 0x000e620008000c00 */
[----:B------:R-:W-:-:S02]  /*1070*/  DFMA R50, R22, UR66, R38 ;  /* 0x0000004216327c2b */ /* 0x000fc40008000026 */
[----:B------:R-:W-:Y:S01]  /*1080*/  DFMA R30, R18, UR30, R14 ;  /* 0x0000001e121e7c2b */ /* 0x000fe2000800000e */
[----:B------:R-:W2:Y:S01]  /*1090*/  LDCU.128 UR28, c[0x3][0x8a0] ;  /* 0x00c11400ff1c77ac */ /* 0x000ea20008000c00 */
[C---:B------:R-:W-:Y:S02]  /*10a0*/  DFMA R22, R12.reuse, UR36, RZ ;  /* 0x000000240c167c2b */ /* 0x040fe400080000ff */
[C---:B------:R-:W-:Y:S01]  /*10b0*/  DFMA R14, R12.reuse, UR40, RZ ;  /* 0x000000280c0e7c2b */ /* 0x040fe200080000ff */
[----:B------:R-:W0:Y:S01]  /*10c0*/  LDCU.128 UR60, c[0x3][0x850] ;  /* 0x00c10a00ff3c77ac */ /* 0x000e220008000c00 */
[C---:B------:R-:W-:Y:S02]  /*10d0*/  DFMA R40, R12.reuse, UR44, RZ ;  /* 0x0000002c0c287c2b */ /* 0x040fe400080000ff */
[C---:B------:R-:W-:Y:S01]  /*10e0*/  DFMA R44, R12.reuse, UR52, RZ ;  /* 0x000000340c2c7c2b */ /* 0x040fe200080000ff */
[----:B------:R-:W0:Y:S01]  /*10f0*/  LDCU.128 UR64, c[0x3][0xa50] ;  /* 0x00c14a00ff4077ac */ /* 0x000e220008000c00 */
[----:B------:R-:W-:-:S02]  /*1100*/  DFMA R12, R12, UR48, RZ ;  /* 0x000000300c0c7c2b */ /* 0x000fc400080000ff */
[C---:B------:R-:W-:Y:S01]  /*1110*/  DFMA R34, R18.reuse, UR38, R22 ;  /* 0x0000002612227c2b */ /* 0x040fe20008000016 */
[----:B------:R-:W4:Y:S01]  /*1120*/  LDCU.128 UR36, c[0x3][0x8d0] ;  /* 0x00c11a00ff2477ac */ /* 0x000f220008000c00 */
[C---:B------:R-:W-:Y:S01]  /*1130*/  DFMA R38, R18.reuse, UR42, R14 ;  /* 0x0000002a12267c2b */ /* 0x040fe2000800000e */
[----:B------:R-:W-:Y:S01]  /*1140*/  LDS.64 R22, [R6+0x210] ;  /* 0x0002100006167984 */ /* 0x000fe20000000a00 */
[C---:B------:R-:W-:Y:S01]  /*1150*/  DFMA R40, R18.reuse, UR46, R40 ;  /* 0x0000002e12287c2b */ /* 0x040fe20008000028 */
[----:B------:R-:W0:Y:S01]  /*1160*/  LDCU.128 UR40, c[0x3][0x900] ;  /* 0x00c12000ff2877ac */ /* 0x000e220008000c00 */
[C---:B------:R-:W-:Y:S02]  /*1170*/  DFMA R44, R18.reuse, UR54, R44 ;  /* 0x00000036122c7c2b */ /* 0x040fe4000800002c */
[----:B------:R-:W-:Y:S01]  /*1180*/  DFMA R52, R18, UR50, R12 ;  /* 0x0000003212347c2b */ /* 0x000fe2000800000c */
[----:B------:R-:W5:Y:S01]  /*1190*/  LDCU.128 UR44, c[0x3][0xad0] ;  /* 0x00c15a00ff2c77ac */ /* 0x000f620008000c00 */
[----:B------:R-:W5:Y:S01]  /*11a0*/  LDS.64 R18, [R6+0x160] ;  /* 0x0001600006127984 */ /* 0x000f620000000a00 */
[C-C-:B------:R-:W-:Y:S01]  /*11b0*/  DADD R14, R24.reuse, R26.reuse ;  /* 0x00000000180e7229 */ /* 0x140fe2000000001a */
[----:B------:R-:W5:Y:S02]  /*11c0*/  LDCU.128 UR48, c[0x3][0xb00] ;  /* 0x00c16000ff3077ac */ /* 0x000f640008000c00 */
[----:B------:R-:W5:Y:S01]  /*11d0*/  LDS.64 R12, [R6+0x1b8] ;  /* 0x0001b800060c7984 */ /* 0x000f620000000a00 */
[----:B------:R-:W-:Y:S01]  /*11e0*/  DADD R24, R24, -R26 ;  /* 0x0000000018187229 */ /* 0x000fe2000000081a */
[----:B------:R-:W5:Y:S03]  /*11f0*/  LDCU.128 UR52, c[0x3][0x820] ;  /* 0x00c10400ff3477ac */ /* 0x000f660008000c00 */
[----:B------:R-:W-:-:S02]  /*1200*/  DFMA R28, R14, UR4, R28 ;  /* 0x000000040e1c7c2b */ /* 0x000fc4000800001c */
[C---:B---3--:R-:W-:Y:S02]  /*1210*/  DFMA R32, R14.reuse, UR12, R32 ;  /* 0x0000000c0e207c2b */ /* 0x048fe40008000020 */
[C---:B-1----:R-:W-:Y:S02]  /*1220*/  DFMA R36, R14.reuse, UR20, R36 ;  /* 0x000000140e247c2b */ /* 0x042fe40008000024 */
[C---:B--2---:R-:W-:Y:S02]  /*1230*/  DFMA R42, R14.reuse, UR28, R42 ;  /* 0x0000001c0e2a7c2b */ /* 0x044fe4000800002a */
[C---:B----4-:R-:W-:Y:S02]  /*1240*/  DFMA R46, R14.reuse, UR36, R46 ;  /* 0x000000240e2e7c2b */ /* 0x050fe4000800002e */
[----:B0-----:R-:W-:Y:S02]  /*1250*/  DFMA R50, R14, UR40, R50 ;  /* 0x000000280e327c2b */ /* 0x001fe40008000032 */
[----:B-----5:R-:W-:-:S02]  /*1260*/  DADD R14, R16, R20 ;  /* 0x00000000100e7229 */ /* 0x020fc40000000014 */
[----:B------:R-:W-:Y:S02]  /*1270*/  DFMA R30, R24, UR8, R30 ;  /* 0x00000008181e7c2b */ /* 0x000fe4000800001e */
[----:B------:R-:W-:Y:S02]  /*1280*/  DADD R16, R16, -R20 ;  /* 0x0000000010107229 */ /* 0x000fe40000000814 */
[C---:B------:R-:W-:Y:S02]  /*1290*/  DFMA R34, R24.reuse, UR16, R34 ;  /* 0x0000001018227c2b */ /* 0x040fe40008000022 */
[----:B------:R-:W-:Y:S02]  /*12a0*/  DFMA R38, R24, UR24, R38 ;  /* 0x0000001818267c2b */ /* 0x000fe40008000026 */
        /* <DEDUP_REMOVED lines=14> */
[C---:B------:R-:W-:Y:S02]  /*1390*/  DFMA R42, R14.reuse, UR30, R42 ;  /* 0x0000001e0e2a7c2b */ /* 0x040fe4000800002a */
[C---:B------:R-:W-:Y:S01]  /*13a0*/  DFMA R46, R14.reuse, UR38, R46 ;  /* 0x000000260e2e7c2b */ /* 0x040fe2000800002e */
[----:B------:R-:W5:Y:S01]  /*13b0*/  LDCU.128 UR24, c[0x3][0xb10] ;  /* 0x00c16200ff1877ac */ /* 0x000f620008000c00 */
[----:B------:R-:W-:Y:S02]  /*13c0*/  DFMA R50, R14, UR42, R50 ;  /* 0x0000002a0e327c2b */ /* 0x000fe40008000032 */
[----:B------:R-:W-:Y:S02]  /*13d0*/  DFMA R40, R16, UR34, R40 ;  /* 0x0000002210287c2b */ /* 0x000fe40008000028 */
[----:B------:R-:W-:-:S02]  /*13e0*/  DADD R14, R18, R22 ;  /* 0x00000000120e7229 */ /* 0x000fc40000000016 */
[C---:B------:R-:W-:Y:S02]  /*13f0*/  DFMA R44, R16.reuse, UR46, R44 ;  /* 0x0000002e102c7c2b */ /* 0x040fe4000800002c */
[----:B------:R-:W-:Y:S02]  /*1400*/  DFMA R52, R16, UR50, R52 ;  /* 0x0000003210347c2b */ /* 0x000fe40008000034 */
[----:B------:R-:W-:Y:S02]  /*1410*/  DADD R18, R18, -R22 ;  /* 0x0000000012127229 */ /* 0x000fe40000000816 */
[----:B------:R-:W-:Y:S02]  /*1420*/  DADD R16, R12, R12 ;  /* 0x000000000c107229 */ /* 0x000fe4000000000c */
[C---:B------:R-:W-:Y:S02]  /*1430*/  DFMA R28, R14.reuse, UR52, R28 ;  /* 0x000000340e1c7c2b */ /* 0x040fe4000800001c */
[----:B------:R-:W-:-:S02]  /*1440*/  DFMA R32, R14, UR60, R32 ;  /* 0x0000003c0e207c2b */ /* 0x000fc40008000020 */
[C---:B------:R-:W-:Y:S02]  /*1450*/  DFMA R36, R14.reuse, UR68, R36 ;  /* 0x000000440e247c2b */ /* 0x040fe40008000024 */
[C---:B0-----:R-:W-:Y:S02]  /*1460*/  DFMA R42, R14.reuse, UR4, R42 ;  /* 0x000000040e2a7c2b */ /* 0x041fe4000800002a */
[----:B--2---:R-:W-:Y:S02]  /*1470*/  DFMA R46, R14, UR20, R46 ;  /* 0x000000140e2e7c2b */ /* 0x004fe4000800002e */
[----:B------:R-:W-:Y:S02]  /*1480*/  DMUL R16, R16, 0.5 ;  /* 0x3fe0000010107828 */ /* 0x000fe40000000000 */
[C---:B------:R-:W-:Y:S02]  /*1490*/  DFMA R30, R18.reuse, UR56, R30 ;  /* 0x00000038121e7c2b */ /* 0x040fe4000800001e */
[----:B------:R-:W-:-:S02]  /*14a0*/  DFMA R34, R18, UR64, R34 ;  /* 0x0000004012227c2b */ /* 0x000fc40008000022 */
[C---:B------:R-:W-:Y:S02]  /*14b0*/  DFMA R38, R18.reuse, UR72, R38 ;  /* 0x0000004812267c2b */ /* 0x040fe40008000026 */
[C---:B-1----:R-:W-:Y:S02]  /*14c0*/  DFMA R40, R18.reuse, UR12, R40 ;  /* 0x0000000c12287c2b */ /* 0x042fe40008000028 */
[----:B---3--:R-:W-:Y:S02]  /*14d0*/  DFMA R44, R18, UR8, R44 ;  /* 0x00000008122c7c2b */ /* 0x008fe4000800002c */
[----:B------:R-:W-:Y:S02]  /*14e0*/  DADD R12, R12, -R12 ;  /* 0x000000000c0c7229 */ /* 0x000fe4000000080c */
[----:B----4-:R-:W-:Y:S02]  /*14f0*/  DFMA R50, R14, UR16, R50 ;  /* 0x000000100e327c2b */ /* 0x010fe40008000032 */
[----:B-----5:R-:W-:-:S02]  /*1500*/  DFMA R52, R18, UR24, R52 ;  /* 0x0000001812347c2b */ /* 0x020fc40008000034 */
        /* <DEDUP_REMOVED lines=34> */
.L_x_480:
[----:B------:R-:W-:Y:S05]  /*1730*/  BSYNC.RECONVERGENT B0 ;  /* 0x0000000000007941 */ /* 0x000fea0003800200 */
.L_x_479:
[----:B------:R-:W-:Y:S01]  /*1740*/  PRMT R7, R9, 0x5410, R4 ;  /* 0x0000541009077816 */ /* 0x000fe20000000004 */
        /* <DEDUP_REMOVED lines=9> */
[----:B-1----:R-:W5:Y:S01]  /*17e0*/  LDG.E.64.CONSTANT R36, desc[UR76][R48.64] ;  /* 0x0000004c30247981 */ /* 0x002f62000c1e9b00 */
[----:B------:R-:W1:Y:S03]  /*17f0*/  LDCU.128 UR36, c[0x3][0x840] ;  /* 0x00c10800ff2477ac */ /* 0x000e660008000c00 */
[----:B------:R-:W5:Y:S01]  /*1800*/  LDG.E.64.CONSTANT R38, desc[UR76][R48.64+-0x50] ;  /* 0xffffb04c30267981 */ /* 0x000f62000c1e9b00 */
[----:B------:R-:W0:Y:S03]  /*1810*/  LDCU.128 UR8, c[0x3][0xa00] ;  /* 0x00c14000ff0877ac */ /* 0x000e260008000c00 */
[----:B------:R-:W5:Y:S01]  /*1820*/  LDG.E.64.CONSTANT R40, desc[UR76][R48.64+-0x8] ;  /* 0xfffff84c30287981 */ /* 0x000f62000c1e9b00 */
[----:B------:R-:W0:Y:S03]  /*1830*/  LDCU.128 UR24, c[0x3][0xa10] ;  /* 0x00c14200ff1877ac */ /* 0x000e260008000c00 */
[----:B------:R-:W5:Y:S01]  /*1840*/  LDG.E.64.CONSTANT R46, desc[UR76][R48.64+-0x48] ;  /* 0xffffb84c302e7981 */ /* 0x000f62000c1e9b00 */
[----:B------:R-:W0:Y:S03]  /*1850*/  LDCU.128 UR12, c[0x3][0x830] ;  /* 0x00c10600ff0c77ac */ /* 0x000e260008000c00 */
[----:B------:R-:W5:Y:S01]  /*1860*/  LDG.E.64.CONSTANT R82, desc[UR76][R48.64+-0x10] ;  /* 0xfffff04c30527981 */ /* 0x000f62000c1e9b00 */
[----:B------:R-:W0:Y:S03]  /*1870*/  LDCU.128 UR72, c[0x3][0x8c0] ;  /* 0x00c11800ff4877ac */ /* 0x000e260008000c00 */
[----:B------:R-:W5:Y:S01]  /*1880*/  LDG.E.64.CONSTANT R84, desc[UR76][R48.64+-0x40] ;  /* 0xffffc04c30547981 */ /* 0x000f62000c1e9b00 */
[----:B------:R-:W-:Y:S01]  /*1890*/  IMAD R8, R5, 0x58, R2 ;  /* 0x0000005805087824 */ /* 0x000fe200078e0202 */
[----:B----4-:R-:W-:Y:S01]  /*18a0*/  UMOV UR18, UR22 ;  /* 0x0000001600127c82 */ /* 0x010fe20008000000 */
[----:B--2---:R-:W-:Y:S01]  /*18b0*/  IMAD.U32 R30, RZ, RZ, UR6 ;  /* 0x00000006ff1e7e24 */ /* 0x004fe2000f8e00ff */
[----:B---3--:R-:W-:Y:S01]  /*18c0*/  UMOV UR6, UR34 ;  /* 0x0000002200067c82 */ /* 0x008fe20008000000 */
[----:B------:R-:W-:Y:S01]  /*18d0*/  IMAD.U32 R31, RZ, RZ, UR7 ;  /* 0x00000007ff1f7e24 */ /* 0x000fe2000f8e00ff */
[----:B------:R-:W-:Y:S01]  /*18e0*/  LDS.64 R104, [R8] ;  /* 0x0000000008687984 */ /* 0x000fe20000000a00 */
[----:B------:R-:W-:Y:S01]  /*18f0*/  IMAD.U32 R72, RZ, RZ, UR32 ;  /* 0x00000020ff487e24 */ /* 0x000fe2000f8e00ff */
[----:B------:R-:W-:Y:S01]  /*1900*/  UMOV UR7, UR35 ;  /* 0x0000002300077c82 */ /* 0x000fe20008000000 */
[----:B------:R-:W-:Y:S01]  /*1910*/  IMAD.U32 R73, RZ, RZ, UR33 ;  /* 0x00000021ff497e24 */ /* 0x000fe2000f8e00ff */
[----:B------:R-:W2:Y:S01]  /*1920*/  LDS.64 R4, [R8+0x50] ;  /* 0x0000500008047984 */ /* 0x000ea20000000a00 */
[----:B------:R-:W-:Y:S01]  /*1930*/  UMOV UR19, UR23 ;  /* 0x0000001700137c82 */ /* 0x000fe20008000000 */
[----:B------:R-:W-:Y:S01]  /*1940*/  IMAD.U32 R70, RZ, RZ, UR22 ;  /* 0x00000016ff467e24 */ /* 0x000fe2000f8e00ff */
[----:B-1----:R-:W-:Y:S01]  /*1950*/  UMOV UR22, UR38 ;  /* 0x0000002600167c82 */ /* 0x002fe20008000000 */
[----:B------:R-:W-:Y:S01]  /*1960*/  LDS.64 R96, [R8+0x8] ;  /* 0x0000080008607984 */ /* 0x000fe20000000a00 */
[----:B------:R-:W-:Y:S01]  /*1970*/  IMAD.U32 R71, RZ, RZ, UR23 ;  /* 0x00000017ff477e24 */ /* 0x000fe2000f8e00ff */
[----:B------:R-:W-:Y:S01]  /*1980*/  UMOV UR23, UR39 ;  /* 0x0000002700177c82 */ /* 0x000fe20008000000 */
[----:B------:R-:W-:Y:S01]  /*1990*/  IMAD.U32 R62, RZ, RZ, UR36 ;  /* 0x00000024ff3e7e24 */ /* 0x000fe2000f8e00ff */
[----:B------:R-:W1:Y:S01]  /*19a0*/  LDS.64 R6, [R8+0x48] ;  /* 0x0000480008067984 */ /* 0x000e620000000a00 */
[----:B------:R-:W-:Y:S01]  /*19b0*/  IMAD.U32 R63, RZ, RZ, UR37 ;  /* 0x00000025ff3f7e24 */ /* 0x000fe2000f8e00ff */
[----:B------:R-:W-:Y:S01]  /*19c0*/  UMOV UR28, UR20 ;  /* 0x00000014001c7c82 */ /* 0x000fe20008000000 */
[----:B------:R-:W-:Y:S01]  /*19d0*/  IMAD.U32 R54, RZ, RZ, UR38 ;  /* 0x00000026ff367e24 */ /* 0x000fe2000f8e00ff */
[----:B------:R-:W-:Y:S01]  /*19e0*/  LDS.64 R86, [R8+0x10] ;  /* 0x0000100008567984 */ /* 0x000fe20000000a00 */
[----:B------:R-:W-:Y:S01]  /*19f0*/  IMAD.U32 R55, RZ, RZ, UR39 ;  /* 0x00000027ff377e24 */ /* 0x000fe2000f8e00ff */
[----:B------:R-:W-:Y:S01]  /*1a00*/  UMOV UR29, UR21 ;  /* 0x00000015001d7c82 */ /* 0x000fe20008000000 */
[----:B0-----:R-:W-:Y:S01]  /*1a10*/  UMOV UR20, UR24 ;  /* 0x0000001800147c82 */ /* 0x001fe20008000000 */
[----:B------:R-:W0:Y:S01]  /*1a20*/  LDS.64 R10, [R8+0x40] ;  /* 0x00004000080a7984 */ /* 0x000e220000000a00 */
[----:B------:R-:W-:Y:S01]  /*1a30*/  UMOV UR21, UR25 ;  /* 0x0000001900157c82 */ /* 0x000fe20008000000 */
[----:B------:R-:W-:Y:S01]  /*1a40*/  IMAD.U32 R80, RZ, RZ, UR24 ;  /* 0x00000018ff507e24 */ /* 0x000fe2000f8e00ff */
[----:B------:R-:W-:Y:S01]  /*1a50*/  UMOV UR16, UR26 ;  /* 0x0000001a00107c82 */ /* 0x000fe20008000000 */
[----:B------:R-:W-:Y:S01]  /*1a60*/  LDS.64 R24, [R8+0x18] ;  /* 0x0000180008187984 */ /* 0x000fe20000000a00 */
[----:B------:R-:W-:Y:S01]  /*1a70*/  IMAD.U32 R81, RZ, RZ, UR25 ;  /* 0x00000019ff517e24 */ /* 0x000fe2000f8e00ff */
[----:B------:R-:W-:Y:S01]  /*1a80*/  UMOV UR17, UR27 ;  /* 0x0000001b00117c82 */ /* 0x000fe20008000000 */
[----:B------:R-:W-:Y:S01]  /*1a90*/  IMAD.U32 R78, RZ, RZ, UR26 ;  /* 0x0000001aff4e7e24 */ /* 0x000fe2000f8e00ff */
[----:B------:R-:W3:Y:S01]  /*1aa0*/  LDS.64 R12, [R8+0x38] ;  /* 0x00003800080c7984 */ /* 0x000ee20000000a00 */
[----:B------:R-:W-:Y:S01]  /*1ab0*/  IMAD.U32 R79, RZ, RZ, UR27 ;  /* 0x0000001bff4f7e24 */ /* 0x000fe2000f8e00ff */
[----:B------:R-:W4:Y:S01]  /*1ac0*/  LDCU.128 UR24, c[0x3][0xa30] ;  /* 0x00c14600ff1877ac */ /* 0x000f220008000c00 */
[----:B------:R-:W-:Y:S01]  /*1ad0*/  MOV.SPILL R9, UR12 ;  /* 0x0000000c00097c02 */ /* 0x000fe20009000f00 */
[----:B------:R-:W-:Y:S01]  /*1ae0*/  LDS.64 R58, [R8+0x20] ;  /* 0x00002000083a7984 */ /* 0x000fe20000000a00 */
[----:B------:R-:W-:Y:S01]  /*1af0*/  IMAD.U32 R32, RZ, RZ, UR72 ;  /* 0x00000048ff207e24 */ /* 0x000fe2000f8e00ff */
[----:B------:R-:W4:Y:S01]  /*1b00*/  LDCU.128 UR52, c[0x3][0x860] ;  /* 0x00c10c00ff3477ac */ /* 0x000f220008000c00 */
[----:B------:R-:W-:Y:S01]  /*1b10*/  IMAD.U32 R33, RZ, RZ, UR73 ;  /* 0x00000049ff217e24 */ /* 0x000fe2000f8e00ff */
[----:B------:R-:W4:Y:S01]  /*1b20*/  LDS.64 R14, [R8+0x30] ;  /* 0x00003000080e7984 */ /* 0x000f220000000a00 */
[----:B------:R-:W4:Y:S03]  /*1b30*/  LDCU.128 UR68, c[0x3][0x890] ;  /* 0x00c11200ff4477ac */ /* 0x000f260008000c00 */
[----:B------:R1:W4:Y:S01]  /*1b40*/  LDS.64 R76, [R8+0x28] ;  /* 0x00002800084c7984 */ /* 0x0003220000000a00 */
[----:B------:R-:W5:Y:S01]  /*1b50*/  LDCU.128 UR56, c[0x3][0xa60] ;  /* 0x00c14c00ff3877ac */ /* 0x000f620008000c00 */
[----:B--2---:R-:W-:-:S02]  /*1b60*/  DADD R20, R104, R4 ;  /* 0x0000000068147229 */ /* 0x004fc40000000004 */
[----:B------:R-:W-:Y:S01]  /*1b70*/  DADD R104, R104, -R4 ;  /* 0x0000000068687229 */ /* 0x000fe20000000804 */
[----:B------:R-:W2:Y:S01]  /*1b80*/  LDCU.128 UR44, c[0x3][0xad0] ;  /* 0x00c15a00ff2c77ac */ /* 0x000ea20008000c00 */
[----:B------:R-:W-:Y:S02]  /*1b90*/  MOV.SPILL R4, UR5 ;  /* 0x0000000500047c02 */ /* 0x000fe40009000f00 */
[----:B------:R-:W-:Y:S01]  /*1ba0*/  MOV.SPILL R5, UR9 ;  /* 0x0000000900057c02 */ /* 0x000fe20009000f00 */
[----:B------:R-:W2:Y:S01]  /*1bb0*/  LDCU.128 UR48, c[0x3][0xb00] ;  /* 0x00c16000ff3077ac */ /* 0x000ea20008000c00 */
[C-C-:B-1----:R-:W-:Y:S01]  /*1bc0*/  DADD R90, R96.reuse, R6.reuse ;  /* 0x00000000605a7229 */ /* 0x142fe20000000006 */
[----:B------:R-:W-:Y:S01]  /*1bd0*/  MOV.SPILL R8, UR8 ;  /* 0x0000000800087c02 */ /* 0x000fe20009000f00 */
[----:B------:R-:W-:Y:S01]  /*1be0*/  DADD R96, R96, -R6 ;  /* 0x0000000060607229 */ /* 0x000fe20000000806 */
[----:B------:R-:W1:Y:S01]  /*1bf0*/  LDCU.128 UR60, c[0x3][0xab0] ;  /* 0x00c15600ff3c77ac */ /* 0x000e620008000c00 */
[----:B------:R-:W-:Y:S01]  /*1c00*/  DFMA R16, R20, UR4, RZ ;  /* 0x0000000414107c2b */ /* 0x000fe200080000ff */
[----:B------:R-:W-:Y:S01]  /*1c10*/  MOV.SPILL R6, UR4 ;  /* 0x0000000400067c02 */ /* 0x000fe20009000f00 */
[----:B------:R-:W-:Y:S01]  /*1c20*/  DFMA R18, R104, UR8, RZ ;  /* 0x0000000868127c2b */ /* 0x000fe200080000ff */
[----:B------:R-:W-:Y:S01]  /*1c30*/  UMOV UR4, UR32 ;  /* 0x0000002000047c82 */ /* 0x000fe20008000000 */
[----:B------:R-:W-:Y:S01]  /*1c40*/  UMOV UR5, UR33 ;  /* 0x0000002100057c82 */ /* 0x000fe20008000000 */
[----:B------:R-:W2:Y:S01]  /*1c50*/  LDCU.128 UR32, c[0x3][0xa20] ;  /* 0x00c14400ff2077ac */ /* 0x000ea20008000c00 */
[C-C-:B0-----:R-:W-:Y:S01]  /*1c60*/  DADD R28, R86.reuse, R10.reuse ;  /* 0x00000000561c7229 */ /* 0x141fe2000000000a */
[----:B------:R-:W-:Y:S01]  /*1c70*/  MOV.SPILL R7, UR13 ;  /* 0x0000000d00077c02 */ /* 0x000fe20009000f00 */
[----:B------:R-:W-:Y:S01]  /*1c80*/  DADD R86, R86, -R10 ;  /* 0x0000000056567229 */ /* 0x000fe2000000080a */
[----:B------:R-:W0:Y:S01]  /*1c90*/  LDCU.128 UR64, c[0x3][0xae0] ;  /* 0x00c15c00ff4077ac */ /* 0x000e220008000c00 */
[----:B------:R-:W-:-:S02]  /*1ca0*/  DFMA R18, R96, UR10, R18 ;  /* 0x0000000a60127c2b */ /* 0x000fc40008000012 */
[C-C-:B---3--:R-:W-:Y:S02]  /*1cb0*/  DADD R92, R24.reuse, R12.reuse ;  /* 0x00000000185c7229 */ /* 0x148fe4000000000c */
[----:B------:R-:W-:Y:S02]  /*1cc0*/  DADD R24, R24, -R12 ;  /* 0x0000000018187229 */ /* 0x000fe4000000080c */
[----:B------:R-:W-:Y:S02]  /*1cd0*/  DFMA R16, R90, R30, R16 ;  /* 0x0000001e5a10722b */ /* 0x000fe40000000010 */
[----:B------:R-:W-:Y:S02]  /*1ce0*/  DFMA R18, R86, UR20, R18 ;  /* 0x0000001456127c2b */ /* 0x000fe40008000012 */
[----:B------:R-:W-:Y:S02]  /*1cf0*/  DFMA R10, R20, UR12, RZ ;  /* 0x0000000c140a7c2b */ /* 0x000fe400080000ff */
[----:B----4-:R-:W-:Y:S01]  /*1d00*/  DADD R50, R58, R14 ;  /* 0x000000003a327229 */ /* 0x010fe2000000000e */
[----:B--2---:R-:W-:Y:S01]  /*1d10*/  IMAD.U32 R66, RZ, RZ, UR34 ;  /* 0x00000022ff427e24 */ /* 0x004fe2000f8e00ff */
[----:B------:R-:W-:Y:S01]  /*1d20*/  UMOV UR30, UR34 ;  /* 0x00000022001e7c82 */ /* 0x000fe20008000000 */
[----:B------:R-:W-:Y:S01]  /*1d30*/  IMAD.U32 R67, RZ, RZ, UR35 ;  /* 0x00000023ff437e24 */ /* 0x000fe2000f8e00ff */
[----:B------:R-:W-:Y:S01]  /*1d40*/  UMOV UR31, UR35 ;  /* 0x00000023001f7c82 */ /* 0x000fe20008000000 */
[----:B------:R-:W-:Y:S01]  /*1d50*/  UMOV UR34, UR36 ;  /* 0x0000002400227c82 */ /* 0x000fe20008000000 */
[----:B------:R-:W-:Y:S01]  /*1d60*/  UMOV UR35, UR37 ;  /* 0x0000002500237c82 */ /* 0x000fe20008000000 */
[----:B------:R-:W2:Y:S01]  /*1d70*/  LDCU.128 UR36, c[0x3][0xa40] ;  /* 0x00c14800ff2477ac */ /* 0x000ea20008000c00 */
[----:B------:R-:W-:Y:S01]  /*1d80*/  IMAD.U32 R12, RZ, RZ, UR32 ;  /* 0x00000020ff0c7e24 */ /* 0x000fe2000f8e00ff */
[----:B------:R-:W-:Y:S01]  /*1d90*/  DFMA R16, R28, UR28, R16 ;  /* 0x0000001c1c107c2b */ /* 0x000fe20008000010 */
[----:B------:R-:W-:Y:S01]  /*1da0*/  IMAD.U32 R13, RZ, RZ, UR33 ;  /* 0x00000021ff0d7e24 */ /* 0x000fe2000f8e00ff */
[----:B------:R-:W-:-:S02]  /*1db0*/  DADD R58, R58, -R14 ;  /* 0x000000003a3a7229 */ /* 0x000fc4000000080e */
[----:B------:R-:W-:Y:S01]  /*1dc0*/  R2UR UR12, R12 ;  /* 0x000000000c0c72ca */ /* 0x000fe200000e0000 */
[----:B------:R-:W-:Y:S01]  /*1dd0*/  DADD R74, R76, R76 ;  /* 0x000000004c4a7229 */ /* 0x000fe2000000004c */
[----:B------:R-:W-:Y:S01]  /*1de0*/  R2UR UR13, R13 ;  /* 0x000000000d0d72ca */ /* 0x000fe200000e0000 */
[----:B------:R-:W-:Y:S02]  /*1df0*/  DFMA R12, R104, UR24, RZ ;  /* 0x00000018680c7c2b */ /* 0x000fe400080000ff */
[----:B------:R-:W-:Y:S02]  /*1e00*/  DFMA R16, R92, UR18, R16 ;  /* 0x000000125c107c2b */ /* 0x000fe40008000010 */
[----:B------:R-:W-:Y:S02]  /*1e10*/  DFMA R18, R24, UR16, R18 ;  /* 0x0000001018127c2b */ /* 0x000fe40008000012 */
[----:B------:R-:W-:Y:S02]  /*1e20*/  DFMA R14, R90, UR14, R10 ;  /* 0x0000000e5a0e7c2b */ /* 0x000fe4000800000a */
[----:B------:R-:W-:Y:S01]  /*1e30*/  DFMA R22, R96, UR26, R12 ;  /* 0x0000001a60167c2b */ /* 0x000fe2000800000c */
[----:B--2---:R-:W-:Y:S01]  /*1e40*/  UMOV UR32, UR36 ;  /* 0x0000002400207c82 */ /* 0x004fe20008000000 */
[----:B------:R-:W-:Y:S01]  /*1e50*/  UMOV UR33, UR37 ;  /* 0x0000002500217c82 */ /* 0x000fe20008000000 */
[----:B------:R-:W-:Y:S01]  /*1e60*/  IMAD.U32 R60, RZ, RZ, UR36 ;  /* 0x00000024ff3c7e24 */ /* 0x000fe2000f8e00ff */
[----:B------:R-:W-:Y:S01]  /*1e70*/  UMOV UR20, UR38 ;  /* 0x0000002600147c82 */ /* 0x000fe20008000000 */
[----:B------:R-:W-:Y:S01]  /*1e80*/  IMAD.U32 R61, RZ, RZ, UR37 ;  /* 0x00000025ff3d7e24 */ /* 0x000fe2000f8e00ff */
[----:B------:R-:W-:Y:S01]  /*1e90*/  UMOV UR21, UR39 ;  /* 0x0000002700157c82 */ /* 0x000fe20008000000 */
[----:B------:R-:W-:Y:S01]  /*1ea0*/  IMAD.U32 R52, RZ, RZ, UR38 ;  /* 0x00000026ff347e24 */ /* 0x000fe2000f8e00ff */
[----:B------:R-:W-:Y:S01]  /*1eb0*/  DADD R76, R76, -R76 ;  /* 0x000000004c4c7229 */ /* 0x000fe2000000084c */
[----:B------:R-:W-:Y:S01]  /*1ec0*/  IMAD.U32 R53, RZ, RZ, UR39 ;  /* 0x00000027ff357e24 */ /* 0x000fe2000f8e00ff */
[----:B------:R-:W2:Y:S01]  /*1ed0*/  LDCU.128 UR36, c[0x3][0x8f0] ;  /* 0x00c11e00ff2477ac */ /* 0x000ea20008000c00 */
[----:B------:R-:W-:Y:S01]  /*1ee0*/  DMUL R74, R74, 0.5 ;  /* 0x3fe000004a4a7828 */ /* 0x000fe20000000000 */
[----:B------:R-:W-:Y:S01]  /*1ef0*/  MOV.SPILL R11, UR7 ;  /* 0x00000007000b7c02 */ /* 0x000fe20009000f00 */
[----:B------:R-:W-:Y:S01]  /*1f00*/  DFMA R16, R50, UR4, R16 ;  /* 0x0000000432107c2b */ /* 0x000fe20008000010 */
[----:B------:R-:W-:Y:S01]  /*1f10*/  MOV.SPILL R10, UR13 ;  /* 0x0000000d000a7c02 */ /* 0x000fe20009000f00 */
[----:B------:R-:W-:Y:S01]  /*1f20*/  DFMA R18, R58, UR12, R18 ;  /* 0x0000000c3a127c2b */ /* 0x000fe20008000012 */
[----:B------:R-:W-:Y:S01]  /*1f30*/  MOV.SPILL R12, UR12 ;  /* 0x0000000c000c7c02 */ /* 0x000fe20009000f00 */
[----:B------:R-:W-:-:S02]  /*1f40*/  DFMA R22, R86, UR32, R22 ;  /* 0x0000002056167c2b */ /* 0x000fc40008000016 */
[----:B------:R-:W-:Y:S01]  /*1f50*/  DFMA R26, R28, UR34, R14 ;  /* 0x000000221c1a7c2b */ /* 0x000fe2000800000e */
[----:B------:R-:W3:Y:S01]  /*1f60*/  LDCU.128 UR32, c[0x3][0x870] ;  /* 0x00c10e00ff2077ac */ /* 0x000ee20008000c00 */
[----:B------:R-:W-:Y:S01]  /*1f70*/  DFMA R16, R74, UR6, R16 ;  /* 0x000000064a107c2b */ /* 0x000fe20008000010 */
[----:B------:R-:W-:Y:S01]  /*1f80*/  MOV.SPILL R14, UR6 ;  /* 0x00000006000e7c02 */ /* 0x000fe20009000f00 */
[----:B------:R-:W-:Y:S02]  /*1f90*/  DFMA R18, R76, UR30, R18 ;  /* 0x0000001e4c127c2b */ /* 0x000fe40008000012 */
[----:B------:R-:W-:Y:S02]  /*1fa0*/  DFMA R22, R24, UR20, R22 ;  /* 0x0000001418167c2b */ /* 0x000fe40008000016 */
[----:B------:R-:W-:Y:S01]  /*1fb0*/  DFMA R34, R92, UR22, R26 ;  /* 0x000000165c227c2b */ /* 0x000fe2000800001a */
[----:B--2---:R-:W-:Y:S01]  /*1fc0*/  UMOV UR18, UR36 ;  /* 0x0000002400127c82 */ /* 0x004fe20008000000 */
[----:B------:R-:W-:Y:S01]  /*1fd0*/  UMOV UR19, UR37 ;  /* 0x0000002500137c82 */ /* 0x000fe20008000000 */
[----:B------:R-:W-:Y:S01]  /*1fe0*/  UMOV UR24, UR38 ;  /* 0x0000002600187c82 */ /* 0x000fe20008000000 */
[----:B------:R-:W-:Y:S01]  /*1ff0*/  UMOV UR25, UR39 ;  /* 0x0000002700197c82 */ /* 0x000fe20008000000 */
[----:B------:R-:W2:Y:S01]  /*2000*/  LDCU.128 UR36, c[0x3][0x850] ;  /* 0x00c10a00ff2477ac */ /* 0x000ea20008000c00 */
[----:B------:R-:W-:-:S02]  /*2010*/  DADD R26, R16, -R18 ;  /* 0x00000000101a7229 */ /* 0x000fc40000000812 */
[----:B------:R-:W-:Y:S02]  /*2020*/  DADD R42, R16, R18 ;  /* 0x00000000102a7229 */ /* 0x000fe40000000012 */
[C---:B------:R-:W-:Y:S02]  /*2030*/  DFMA R88, R20.reuse, UR52, RZ ;  /* 0x0000003414587c2b */ /* 0x040fe400080000ff */
[C---:B------:R-:W-:Y:S02]  /*2040*/  DFMA R56, R20.reuse, UR68, RZ ;  /* 0x0000004414387c2b */ /* 0x040fe400080000ff */
[----:B------:R-:W-:-:S04]  /*2050*/  DFMA R102, R20, R32, RZ ;  /* 0x000000201466722b */ /* 0x000fc800000000ff */
[----:B------:R-:W-:-:S04]  /*2060*/  DFMA R88, R90, UR54, R88 ;  /* 0x000000365a587c2b */ /* 0x000fc80008000058 */
[----:B------:R-:W-:Y:S01]  /*2070*/  DFMA R102, R90, UR74, R102 ;  /* 0x0000004a5a667c2b */ /* 0x000fe20008000066 */
[----:B--2---:R-:W-:Y:S01]  /*2080*/  UMOV UR16, UR38 ;  /* 0x0000002600107c82 */ /* 0x004fe20008000000 */
[----:B------:R-:W-:Y:S01]  /*2090*/  UMOV UR17, UR39 ;  /* 0x0000002700117c82 */ /* 0x000fe20008000000 */
[----:B------:R-:W-:Y:S01]  /*20a0*/  IMAD.U32 R68, RZ, RZ, UR38 ;  /* 0x00000026ff447e24 */ /* 0x000fe2000f8e00ff */
[----:B------:R-:W-:Y:S01]  /*20b0*/  UMOV UR8, UR36 ;  /* 0x0000002400087c82 */ /* 0x000fe20008000000 */
[----:B------:R-:W-:Y:S01]  /*20c0*/  IMAD.U32 R69, RZ, RZ, UR39 ;  /* 0x00000027ff457e24 */ /* 0x000fe2000f8e00ff */
[----:B------:R-:W-:Y:S01]  /*20d0*/  UMOV UR9, UR37 ;  /* 0x0000002500097c82 */ /* 0x000fe20008000000 */
[----:B------:R-:W2:Y:S01]  /*20e0*/  LDCU.128 UR36, c[0x3][0xa50] ;  /* 0x00c14a00ff2477ac */ /* 0x000ea20008000c00 */
[----:B------:R-:W-:Y:S01]  /*20f0*/  DFMA R44, R50, UR8, R34 ;  /* 0x00000008322c7c2b */ /* 0x000fe20008000022 */
[----:B------:R-:W-:Y:S01]  /*2100*/  MOV.SPILL R15, UR9 ;  /* 0x00000009000f7c02 */ /* 0x000fe20009000f00 */
[----:B------:R-:W-:Y:S01]  /*2110*/  IMAD.U32 R34, RZ, RZ, UR18 ;  /* 0x00000012ff227e24 */ /* 0x000fe2000f8e00ff */
[----:B------:R-:W-:Y:S01]  /*2120*/  MOV.SPILL R17, UR8 ;  /* 0x0000000800117c02 */ /* 0x000fe20009000f00 */
[----:B------:R-:W-:-:S06]  /*2130*/  IMAD.U32 R35, RZ, RZ, UR19 ;  /* 0x00000013ff237e24 */ /* 0x000fcc000f8e00ff */
[----:B------:R-:W-:Y:S02]  /*2140*/  DFMA R94, R20, R34, RZ ;  /* 0x00000022145e722b */ /* 0x000fe400000000ff */
[----:B------:R-:W-:Y:S01]  /*2150*/  DFMA R20, R74, UR16, R44 ;  /* 0x000000104a147c2b */ /* 0x000fe2000800002c */
[----:B------:R-:W4:Y:S01]  /*2160*/  LDCU.128 UR16, c[0x3][0xa90] ;  /* 0x00c15200ff1077ac */ /* 0x000f220008000c00 */
[----:B--2---:R-:W-:Y:S01]  /*2170*/  UMOV UR4, UR36 ;  /* 0x0000002400047c82 */ /* 0x004fe20008000000 */
[----:B------:R-:W-:Y:S01]  /*2180*/  UMOV UR5, UR37 ;  /* 0x0000002500057c82 */ /* 0x000fe20008000000 */
[----:B------:R-:W-:Y:S01]  /*2190*/  MOV.SPILL R19, UR4 ;  /* 0x0000000400137c02 */ /* 0x000fe20009000f00 */
[----:B------:R-:W-:Y:S01]  /*21a0*/  DFMA R22, R58, UR4, R22 ;  /* 0x000000043a167c2b */ /* 0x000fe20008000016 */
[----:B------:R-:W-:Y:S01]  /*21b0*/  MOV.SPILL R16, UR5 ;  /* 0x0000000500107c02 */ /* 0x000fe20009000f00 */
[----:B------:R-:W2:Y:S01]  /*21c0*/  LDCU.128 UR4, c[0x3][0xac0] ;  /* 0x00c15800ff0477ac */ /* 0x000ea20008000c00 */
[----:B------:R-:W-:-:S02]  /*21d0*/  IMAD.U32 R64, RZ, RZ, UR38 ;  /* 0x00000026ff407e24 */ /* 0x000fc4000f8e00ff */
[----:B------:R-:W-:Y:S01]  /*21e0*/  IMAD.U32 R65, RZ, RZ, UR39 ;  /* 0x00000027ff417e24 */ /* 0x000fe2000f8e00ff */
[----:B------:R-:W-:Y:S01]  /*21f0*/  UMOV UR12, UR38 ;  /* 0x00000026000c7c82 */ /* 0x000fe20008000000 */
[----:B------:R-:W-:Y:S01]  /*2200*/  UMOV UR13, UR39 ;  /* 0x00000027000d7c82 */ /* 0x000fe20008000000 */
[----:B------:R-:W1:Y:S01]  /*2210*/  LDCU.128 UR36, c[0x3][0x900] ;  /* 0x00c12000ff2477ac */ /* 0x000e620008000c00 */
[----:B------:R-:W-:Y:S02]  /*2220*/  DFMA R44, R76, UR12, R22 ;  /* 0x0000000c4c2c7c2b */ /* 0x000fe40008000016 */
[C---:B------:R-:W-:Y:S01]  /*2230*/  DFMA R22, R90.reuse, UR70, R56 ;  /* 0x000000465a167c2b */ /* 0x040fe20008000038 */
[----:B----4-:R-:W-:Y:S01]  /*2240*/  MOV.SPILL R18, UR17 ;  /* 0x0000001100127c02 */ /* 0x010fe20009000f00 */
[----:B------:R-:W-:Y:S02]  /*2250*/  DFMA R90, R90, UR24, R94 ;  /* 0x000000185a5a7c2b */ /* 0x000fe4000800005e */
[----:B------:R-:W-:-:S02]  /*2260*/  DFMA R98, R104, UR16, RZ ;  /* 0x0000001068627c2b */ /* 0x000fc400080000ff */
[C-C-:B------:R-:W-:Y:S02]  /*2270*/  DADD R56, R20.reuse, -R44.reuse ;  /* 0x0000000014387229 */ /* 0x140fe4000000082c */
[----:B------:R-:W-:Y:S01]  /*2280*/  DADD R20, R20, R44 ;  /* 0x0000000014147229 */ /* 0x000fe2000000002c */
[----:B--2---:R-:W-:Y:S01]  /*2290*/  UMOV UR8, UR4 ;  /* 0x0000000400087c82 */ /* 0x004fe20008000000 */
[----:B------:R-:W-:Y:S01]  /*22a0*/  UMOV UR9, UR5 ;  /* 0x0000000500097c82 */ /* 0x000fe20008000000 */
[----:B------:R-:W-:Y:S01]  /*22b0*/  UMOV UR20, UR6 ;  /* 0x0000000600147c82 */ /* 0x000fe20008000000 */
[----:B------:R-:W-:Y:S01]  /*22c0*/  UMOV UR21, UR7 ;  /* 0x0000000700157c82 */ /* 0x000fe20008000000 */
[----:B------:R-:W2:Y:S01]  /*22d0*/  LDCU.128 UR4, c[0x3][0xaf0] ;  /* 0x00c15e00ff0477ac */ /* 0x000ea20008000c00 */
[----:B------:R-:W-:Y:S02]  /*22e0*/  DFMA R98, R96, UR18, R98 ;  /* 0x0000001260627c2b */ /* 0x000fe40008000062 */
[----:B-1----:R-:W-:Y:S01]  /*22f0*/  DFMA R90, R28, UR36, R90 ;  /* 0x000000241c5a7c2b */ /* 0x002fe2000800005a */
[----:B------:R-:W-:-:S07]  /*2300*/  UMOV UR17, UR21 ;  /* 0x0000001500117c82 */ /* 0x000fce0008000000 */
[----:B------:R-:W-:Y:S01]  /*2310*/  DFMA R90, R92, UR38, R90 ;  /* 0x000000265c5a7c2b */ /* 0x000fe2000800005a */
[----:B--2---:R-:W-:Y:S01]  /*2320*/  UMOV UR22, UR4 ;  /* 0x0000000400167c82 */ /* 0x004fe20008000000 */
[----:B------:R-:W-:Y:S01]  /*2330*/  UMOV UR23, UR5 ;  /* 0x0000000500177c82 */ /* 0x000fe20008000000 */
[----:B------:R-:W-:Y:S01]  /*2340*/  UMOV UR40, UR6 ;  /* 0x0000000600287c82 */ /* 0x000fe20008000000 */
[----:B------:R-:W-:Y:S01]  /*2350*/  UMOV UR41, UR7 ;  /* 0x0000000700297c82 */ /* 0x000fe20008000000 */
[----:B---3--:R-:W-:Y:S01]  /*2360*/  UMOV UR4, UR32 ;  /* 0x0000002000047c82 */ /* 0x008fe20008000000 */
[----:B------:R-:W-:Y:S01]  /*2370*/  UMOV UR5, UR33 ;  /* 0x0000002100057c82 */ /* 0x000fe20008000000 */
[----:B------:R-:W-:Y:S01]  /*2380*/  UMOV UR6, UR34 ;  /* 0x0000002200067c82 */ /* 0x000fe20008000000 */
[----:B------:R-:W-:Y:S01]  /*2390*/  UMOV UR7, UR35 ;  /* 0x0000002300077c82 */ /* 0x000fe20008000000 */
[----:B------:R-:W1:Y:S01]  /*23a0*/  LDCU.128 UR32, c[0x3][0xa70] ;  /* 0x00c14e00ff2077ac */ /* 0x000e620008000c00 */
[----:B------:R-:W-:Y:S01]  /*23b0*/  DFMA R88, R28, UR4, R88 ;  /* 0x000000041c587c2b */ /* 0x000fe20008000058 */
[----:B------:R-:W-:Y:S01]  /*23c0*/  IMAD.U32 R44, RZ, RZ, UR22 ;  /* 0x00000016ff2c7e24 */ /* 0x000fe2000f8e00ff */
[----:B------:R-:W-:Y:S01]  /*23d0*/  MOV.SPILL R107, UR4 ;  /* 0x00000004006b7c02 */ /* 0x000fe20009000f00 */
[----:B------:R-:W-:-:S05]  /*23e0*/  IMAD.U32 R45, RZ, RZ, UR23 ;  /* 0x00000017ff2d7e24 */ /* 0x000fca000f8e00ff */
[----:B------:R-:W-:Y:S01]  /*23f0*/  DFMA R88, R92, UR6, R88 ;  /* 0x000000065c587c2b */ /* 0x000fe20008000058 */
[----:B-1----:R-:W-:Y:S01]  /*2400*/  UMOV UR12, UR34 ;  /* 0x00000022000c7c82 */ /* 0x002fe20008000000 */
[----:B------:R-:W-:Y:S01]  /*2410*/  UMOV UR13, UR35 ;  /* 0x00000023000d7c82 */ /* 0x000fe20008000000 */
[----:B-----5:R-:W-:Y:S02]  /*2420*/  DMUL R36, R36, R26 ;  /* 0x0000001a24247228 */ /* 0x020fe40000000000 */
[----:B------:R-:W-:Y:S02]  /*2430*/  DFMA R26, R104, UR56, RZ ;  /* 0x00000038681a7c2b */ /* 0x000fe400080000ff */
[----:B------:R-:W-:Y:S01]  /*2440*/  DMUL R38, R38, R42 ;  /* 0x0000002a26267228 */ /* 0x000fe20000000000 */
[----:B------:R-:W-:Y:S01]  /*2450*/  IMAD.U32 R42, RZ, RZ, UR8 ;  /* 0x00000008ff2a7e24 */ /* 0x000fe2000f8e00ff */
[----:B------:R-:W-:Y:S01]  /*2460*/  UMOV UR8, UR32 ;  /* 0x0000002000087c82 */ /* 0x000fe20008000000 */
[----:B------:R-:W-:Y:S01]  /*2470*/  IMAD.U32 R43, RZ, RZ, UR9 ;  /* 0x00000009ff2b7e24 */ /* 0x000fe2000f8e00ff */
[----:B------:R-:W-:Y:S01]  /*2480*/  DMUL R40, R40, R56 ;  /* 0x0000003828287228 */ /* 0x000fe20000000000 */
[----:B------:R-:W-:Y:S01]  /*2490*/  UMOV UR9, UR33 ;  /* 0x0000002100097c82 */ /* 0x000fe20008000000 */
[----:B------:R-:W-:Y:S01]  /*24a0*/  DFMA R26, R96, UR58, R26 ;  /* 0x0000003a601a7c2b */ /* 0x000fe2000800001a */
[----:B------:R-:W-:Y:S01]  /*24b0*/  MOV.SPILL R106, UR9 ;  /* 0x00000009006a7c02 */ /* 0x000fe20009000f00 */
[----:B------:R-:W-:Y:S01]  /*24c0*/  DADD R56, -R36, R38 ;  /* 0x0000000024387229 */ /* 0x000fe20000000126 */
[----:B------:R-:W-:Y:S01]  /*24d0*/  MOV.SPILL R13, UR8 ;  /* 0x00000008000d7c02 */ /* 0x000fe20009000f00 */
[----:B------:R-:W-:Y:S01]  /*24e0*/  DMUL R46, R46, R20 ;  /* 0x000000142e2e7228 */ /* 0x000fe20000000000 */
[----:B------:R-:W1:Y:S01]  /*24f0*/  LDCU.128 UR32, c[0x3][0x8d0] ;  /* 0x00c11a00ff2077ac */ /* 0x000e620008000c00 */
[----:B------:R-:W-:Y:S01]  /*2500*/  MOV.SPILL R21, UR16 ;  /* 0x0000001000157c02 */ /* 0x000fe20009000f00 */
[----:B------:R-:W-:Y:S01]  /*2510*/  DFMA R100, R104, R42, RZ ;  /* 0x0000002a6864722b */ /* 0x000fe200000000ff */
[----:B------:R-:W-:Y:S01]  /*2520*/  MOV.SPILL R20, UR5 ;  /* 0x0000000500147c02 */ /* 0x000fe20009000f00 */
[----:B------:R-:W-:Y:S01]  /*2530*/  DFMA R26, R86, UR8, R26 ;  /* 0x00000008561a7c2b */ /* 0x000fe2000800001a */
[----:B------:R-:W-:Y:S01]  /*2540*/  R2UR UR8, R80 ;  /* 0x00000000500872ca */ /* 0x000fe200000e0000 */
[----:B------:R-:W-:Y:S01]  /*2550*/  DFMA R94, R56, UR10, RZ ;  /* 0x0000000a385e7c2b */ /* 0x000fe200080000ff */
[----:B------:R-:W-:Y:S01]  /*2560*/  R2UR UR9, R81 ;  /* 0x00000000510972ca */ /* 0x000fe200000e0000 */
[----:B------:R-:W-:Y:S01]  /*2570*/  DADD R80, -R40, R46 ;  /* 0x0000000028507229 */ /* 0x000fe2000000012e */
[----:B------:R-:W-:Y:S01]  /*2580*/  UMOV UR10, UR24 ;  /* 0x00000018000a7c82 */ /* 0x000fe20008000000 */
[----:B------:R-:W-:Y:S01]  /*2590*/  UMOV UR11, UR25 ;  /* 0x00000019000b7c82 */ /* 0x000fe20008000000 */
[----:B------:R-:W-:Y:S01]  /*25a0*/  UMOV UR16, UR20 ;  /* 0x0000001400107c82 */ /* 0x000fe20008000000 */
[----:B------:R-:W-:Y:S01]  /*25b0*/  DFMA R26, R24, UR12, R26 ;  /* 0x0000000c181a7c2b */ /* 0x000fe2000800001a */
[----:B------:R-:W2:Y:S01]  /*25c0*/  LDCU.128 UR20, c[0x3][0x8a0] ;  /* 0x00c11400ff1477ac */ /* 0x000ea20008000c00 */
[----:B------:R-:W-:-:S02]  /*25d0*/  DFMA R104, R104, R44, RZ ;  /* 0x0000002c6868722b */ /* 0x000fc400000000ff */
[----:B------:R-:W-:Y:S01]  /*25e0*/  DFMA R94, R80, UR26, R94 ;  /* 0x0000001a505e7c2b */ /* 0x000fe2000800005e */
[----:B------:R-:W3:Y:S01]  /*25f0*/  LDCU.128 UR24, c[0x3][0x880] ;  /* 0x00c11000ff1877ac */ /* 0x000ee20008000c00 */
[----:B------:R-:W-:Y:S01]  /*2600*/  MOV.SPILL R109, UR8 ;  /* 0x00000008006d7c02 */ /* 0x000fe20009000f00 */
[----:B-1----:R-:W-:Y:S01]  /*2610*/  DFMA R102, R28, UR32, R102 ;  /* 0x000000201c667c2b */ /* 0x002fe20008000066 */
[----:B------:R-:W-:Y:S01]  /*2620*/  MOV.SPILL R108, UR9 ;  /* 0x00000009006c7c02 */ /* 0x000fe20009000f00 */
[----:B------:R-:W-:Y:S01]  /*2630*/  UMOV UR8, UR28 ;  /* 0x0000001c00087c82 */ /* 0x000fe20008000000 */
[----:B------:R-:W-:Y:S01]  /*2640*/  UMOV UR9, UR29 ;  /* 0x0000001d00097c82 */ /* 0x000fe20008000000 */
[----:B------:R-:W1:Y:S01]  /*2650*/  LDCU.128 UR28, c[0x3][0xa80] ;  /* 0x00c15000ff1c77ac */ /* 0x000e620008000c00 */
[C---:B------:R-:W-:Y:S02]  /*2660*/  DFMA R100, R96.reuse, UR16, R100 ;  /* 0x0000001060647c2b */ /* 0x040fe40008000064 */
[----:B------:R-:W-:-:S02]  /*2670*/  DFMA R96, R96, UR40, R104 ;  /* 0x0000002860607c2b */ /* 0x000fc40008000068 */
[----:B------:R-:W-:Y:S01]  /*2680*/  DFMA R102, R92, UR34, R102 ;  /* 0x000000225c667c2b */ /* 0x000fe20008000066 */
[----:B------:R-:W4:Y:S01]  /*2690*/  LDG.E.64.CONSTANT R104, desc[UR76][R48.64+-0x30] ;  /* 0xffffd04c30687981 */ /* 0x000f22000c1e9b00 */
[----:B--2---:R-:W-:Y:S02]  /*26a0*/  DFMA R22, R28, UR20, R22 ;  /* 0x000000141c167c2b */ /* 0x004fe40008000016 */
[----:B------:R-:W-:Y:S02]  /*26b0*/  DFMA R100, R86, UR44, R100 ;  /* 0x0000002c56647c2b */ /* 0x000fe40008000064 */
[----:B---3--:R-:W-:Y:S02]  /*26c0*/  DFMA R88, R50, UR24, R88 ;  /* 0x0000001832587c2b */ /* 0x008fe40008000058 */
[----:B------:R-:W-:Y:S02]  /*26d0*/  DFMA R96, R86, UR48, R96 ;  /* 0x0000003056607c2b */ /* 0x000fe40008000060 */
[----:B------:R-:W-:-:S02]  /*26e0*/  DFMA R22, R92, UR22, R22 ;  /* 0x000000165c167c2b */ /* 0x000fc40008000016 */
[----:B-1----:R-:W-:Y:S02]  /*26f0*/  DFMA R26, R58, UR28, R26 ;  /* 0x0000001c3a1a7c2b */ /* 0x002fe4000800001a */
[----:B------:R-:W-:Y:S02]  /*2700*/  DFMA R88, R74, UR26, R88 ;  /* 0x0000001a4a587c2b */ /* 0x000fe40008000058 */
[C---:B------:R-:W-:Y:S02]  /*2710*/  DFMA R100, R24.reuse, UR46, R100 ;  /* 0x0000002e18647c2b */ /* 0x040fe40008000064 */
[----:B------:R-:W-:Y:S02]  /*2720*/  DFMA R96, R24, UR50, R96 ;  /* 0x0000003218607c2b */ /* 0x000fe40008000060 */
[----:B------:R-:W-:-:S04]  /*2730*/  DFMA R26, R76, UR30, R26 ;  /* 0x0000001e4c1a7c2b */ /* 0x000fc8000800001a */
[----:B0-----:R-:W-:-:S04]  /*2740*/  DFMA R100, R58, UR64, R100 ;  /* 0x000000403a647c2b */ /* 0x001fc80008000064 */
[C-C-:B------:R-:W-:Y:S02]  /*2750*/  DADD R28, R88.reuse, -R26.reuse ;  /* 0x00000000581c7229 */ /* 0x140fe4000000081a */
[----:B------:R-:W-:Y:S02]  /*2760*/  DADD R26, R88, R26 ;  /* 0x00000000581a7229 */ /* 0x000fe4000000001a */
[----:B------:R-:W-:-:S04]  /*2770*/  DFMA R100, R76, UR66, R100 ;  /* 0x000000424c647c2b */ /* 0x000fc80008000064 */
[----:B------:R-:W-:Y:S02]  /*2780*/  DMUL R28, R82, R28 ;  /* 0x0000001c521c7228 */ /* 0x000fe40000000000 */
[----:B------:R-:W-:Y:S02]  /*2790*/  DADD R82, R36, R38 ;  /* 0x0000000024527229 */ /* 0x000fe40000000026 */
[----:B------:R-:W-:Y:S02]  /*27a0*/  DMUL R26, R84, R26 ;  /* 0x0000001a541a7228 */ /* 0x000fe40000000000 */
[----:B------:R-:W-:-:S04]  /*27b0*/  DADD R84, R40, R46 ;  /* 0x0000000028547229 */ /* 0x000fc8000000002e */
[----:B------:R-:W-:Y:S02]  /*27c0*/  DFMA R88, R82, R30, RZ ;  /* 0x0000001e5258722b */ /* 0x000fe400000000ff */
[----:B------:R-:W-:-:S06]  /*27d0*/  DADD R92, -R28, R26 ;  /* 0x000000001c5c7229 */ /* 0x000fcc000000011a */
[----:B------:R-:W-:Y:S01]  /*27e0*/  DFMA R88, R84, UR14, R88 ;  /* 0x0000000e54587c2b */ /* 0x000fe20008000058 */
[----:B------:R-:W-:Y:S01]  /*27f0*/  UMOV UR14, UR40 ;  /* 0x00000028000e7c82 */ /* 0x000fe20008000000 */
[----:B------:R-:W-:Y:S01]  /*2800*/  UMOV UR15, UR41 ;  /* 0x00000029000f7c82 */ /* 0x000fe20008000000 */
[----:B------:R-:W0:Y:S01]  /*2810*/  LDCU.128 UR40, c[0x3][0xaa0] ;  /* 0x00c15400ff2877ac */ /* 0x000e220008000c00 */
[----:B------:R-:W-:Y:S01]  /*2820*/  DFMA R94, R92, UR58, R94 ;  /* 0x0000003a5c5e7c2b */ /* 0x000fe2000800005e */
[----:B------:R-:W1:Y:S01]  /*2830*/  LDCU.128 UR56, c[0x3][0x8e0] ;  /* 0x00c11c00ff3877ac */ /* 0x000e620008000c00 */
[----:B0-----:R-:W-:Y:S02]  /*2840*/  DFMA R98, R86, UR40, R98 ;  /* 0x0000002856627c2b */ /* 0x001fe40008000062 */
[----:B------:R-:W-:Y:S02]  /*2850*/  DADD R86, R28, R26 ;  /* 0x000000001c567229 */ /* 0x000fe4000000001a */
[----:B-1----:R-:W-:-:S04]  /*2860*/  DFMA R102, R50, UR56, R102 ;  /* 0x0000003832667c2b */ /* 0x002fc80008000066 */
[----:B------:R-:W-:Y:S02]  /*2870*/  DFMA R98, R24, UR42, R98 ;  /* 0x0000002a18627c2b */ /* 0x000fe40008000062 */
[----:B------:R-:W-:Y:S01]  /*2880*/  DFMA R88, R86, UR54, R88 ;  /* 0x0000003656587c2b */ /* 0x000fe20008000058 */
[----:B------:R-:W0:Y:S01]  /*2890*/  LDCU.128 UR52, c[0x3][0x8b0] ;  /* 0x00c11600ff3477ac */ /* 0x000e220008000c00 */
[----:B------:R-:W-:-:S04]  /*28a0*/  DFMA R102, R74, UR58, R102 ;  /* 0x0000003a4a667c2b */ /* 0x000fc80008000066 */
[----:B------:R-:W-:-:S08]  /*28b0*/  DFMA R98, R58, UR60, R98 ;  /* 0x0000003c3a627c2b */ /* 0x000fd00008000062 */
[----:B------:R-:W-:Y:S02]  /*28c0*/  DFMA R98, R76, UR62, R98 ;  /* 0x0000003e4c627c2b */ /* 0x000fe40008000062 */
[----:B0-----:R-:W-:-:S08]  /*28d0*/  DFMA R22, R50, UR52, R22 ;  /* 0x0000003432167c2b */ /* 0x001fd00008000016 */
        /* <DEDUP_REMOVED lines=11> */
[----:B------:R-:W2:Y:S04]  /*2990*/  LDG.E.64.CONSTANT R102, desc[UR76][R48.64+-0x38] ;  /* 0xffffc84c30667981 */ /* 0x000ea8000c1e9b00 */
[----:B------:R-:W3:Y:S01]  /*29a0*/  LDG.E.64.CONSTANT R48, desc[UR76][R48.64+-0x28] ;  /* 0xffffd84c30307981 */ /* 0x000ee2000c1e9b00 */
[----:B----4-:R-:W-:Y:S01]  /*29b0*/  DMUL R100, R104, R100 ;  /* 0x0000006468647228 */ /* 0x010fe20000000000 */
[----:B------:R-:W-:Y:S02]  /*29c0*/  R2UR UR4, R62 ;  /* 0x000000003e0472ca */ /* 0x000fe400000e0000 */
[----:B------:R-:W-:Y:S01]  /*29d0*/  R2UR UR5, R63 ;  /* 0x000000003f0572ca */ /* 0x000fe200000e0000 */
[----:B--2---:R-:W-:-:S08]  /*29e0*/  DMUL R98, R102, R98 ;  /* 0x0000006266627228 */ /* 0x004fd00000000000 */
[----:B------:R-:W-:-:S08]  /*29f0*/  DADD R102, R24, R98 ;  /* 0x0000000018667229 */ /* 0x000fd00000000062 */
[----:B------:R-:W-:Y:S01]  /*2a00*/  DFMA R88, R102, UR70, R88 ;  /* 0x0000004666587c2b */ /* 0x000fe20008000058 */
[----:B------:R-:W0:Y:S02]  /*2a10*/  LDCU.128 UR68, c[0x3][0x910] ;  /* 0x00c12200ff4477ac */ /* 0x000e240008000c00 */
[----:B0-----:R-:W-:Y:S02]  /*2a20*/  DFMA R90, R50, UR68, R90 ;  /* 0x00000044325a7c2b */ /* 0x001fe4000800005a */
[----:B------:R-:W-:-:S08]  /*2a30*/  DADD R50, R22, R100 ;  /* 0x0000000016327229 */ /* 0x000fd00000000064 */
[----:B------:R-:W-:Y:S01]  /*2a40*/  DFMA R88, R50, UR74, R88 ;  /* 0x0000004a32587c2b */ /* 0x000fe20008000058 */
[----:B------:R-:W0:Y:S01]  /*2a50*/  LDCU.128 UR72, c[0x3][0xb10] ;  /* 0x00c16200ff4877ac */ /* 0x000e220008000c00 */
[----:B------:R-:W-:Y:S02]  /*2a60*/  DFMA R90, R74, UR70, R90 ;  /* 0x000000464a5a7c2b */ /* 0x000fe4000800005a */
[----:B------:R-:W-:Y:S02]  /*2a70*/  DADD R74, -R22, R100 ;  /* 0x00000000164a7229 */ /* 0x000fe40000000164 */
[----:B0-----:R-:W-:Y:S02]  /*2a80*/  DFMA R96, R58, UR72, R96 ;  /* 0x000000483a607c2b */ /* 0x001fe40008000060 */
[----:B------:R-:W-:-:S06]  /*2a90*/  DADD R58, -R24, R98 ;  /* 0x00000000183a7229 */ /* 0x000fcc0000000162 */
[----:B------:R-:W-:Y:S02]  /*2aa0*/  DFMA R96, R76, UR74, R96 ;  /* 0x0000004a4c607c2b */ /* 0x000fe40008000060 */
[----:B------:R-:W-:-:S06]  /*2ab0*/  DFMA R94, R58, UR18, R94 ;  /* 0x000000123a5e7c2b */ /* 0x000fcc000800005e */
[----:B------:R-:W-:Y:S02]  /*2ac0*/  DADD R90, R90, R96 ;  /* 0x000000005a5a7229 */ /* 0x000fe40000000060 */
[----:B------:R-:W-:Y:S01]  /*2ad0*/  DFMA R94, R74, UR16, R94 ;  /* 0x000000104a5e7c2b */ /* 0x000fe2000800005e */
[----:B------:R-:W-:Y:S02]  /*2ae0*/  R2UR UR16, R60 ;  /* 0x000000003c1072ca */ /* 0x000fe400000e0000 */
[----:B------:R-:W-:-:S03]  /*2af0*/  R2UR UR17, R61 ;  /* 0x000000003d1172ca */ /* 0x000fc600000e0000 */
[----:B---3--:R-:W-:-:S08]  /*2b00*/  DMUL R60, R48, R90 ;  /* 0x0000005a303c7228 */ /* 0x008fd00000000000 */
[----:B------:R-:W-:-:S08]  /*2b10*/  DADD R76, R60, R60 ;  /* 0x000000003c4c7229 */ /* 0x000fd0000000003c */
[----:B------:R-:W-:-:S08]  /*2b20*/  DMUL R76, R76, 0.5 ;  /* 0x3fe000004c4c7828 */ /* 0x000fd00000000000 */
[----:B------:R-:W-:Y:S01]  /*2b30*/  DFMA R88, R76, UR10, R88 ;  /* 0x0000000a4c587c2b */ /* 0x000fe20008000058 */
[----:B------:R-:W-:Y:S02]  /*2b40*/  R2UR UR10, R52 ;  /* 0x00000000340a72ca */ /* 0x000fe400000e0000 */
[----:B------:R-:W-:Y:S01]  /*2b50*/  R2UR UR11, R53 ;  /* 0x00000000350b72ca */ /* 0x000fe200000e0000 */
[----:B------:R-:W-:Y:S01]  /*2b60*/  DFMA R52, R82, UR8, RZ ;  /* 0x0000000852347c2b */ /* 0x000fe200080000ff */
[----:B------:R-:W-:Y:S02]  /*2b70*/  R2UR.FILL UR9, R108 ;  /* 0x000000006c0972ca */ /* 0x000fe400004e0000 */
[----:B------:R-:W-:-:S05]  /*2b80*/  R2UR.FILL UR8, R109 ;  /* 0x000000006d0872ca */ /* 0x000fca00004e0000 */
[----:B------:R-:W-:Y:S01]  /*2b90*/  DFMA R52, R84, UR4, R52 ;  /* 0x0000000454347c2b */ /* 0x000fe20008000034 */
[----:B------:R-:W-:Y:S02]  /*2ba0*/  R2UR.FILL UR5, R20 ;  /* 0x00000000140572ca */ /* 0x000fe400004e0000 */
[----:B------:R-:W-:-:S05]  /*2bb0*/  R2UR.FILL UR4, R107 ;  /* 0x000000006b0472ca */ /* 0x000fca00004e0000 */
[----:B------:R-:W-:Y:S01]  /*2bc0*/  DFMA R48, R56, UR8, RZ ;  /* 0x0000000838307c2b */ /* 0x000fe200080000ff */
[----:B------:R-:W-:Y:S02]  /*2bd0*/  R2UR.FILL UR9, R106 ;  /* 0x000000006a0972ca */ /* 0x000fe400004e0000 */
[----:B------:R-:W-:Y:S02]  /*2be0*/  R2UR.FILL UR8, R13 ;  /* 0x000000000d0872ca */ /* 0x000fe400004e0000 */
[----:B------:R-:W-:-:S03]  /*2bf0*/  LOP3.LUT R13, R0, 0xffff, RZ, 0xc0, !PT ;  /* 0x0000ffff000d7812 */ /* 0x000fc600078ec0ff */
[----:B------:R-:W-:Y:S01]  /*2c00*/  DFMA R48, R80, UR16, R48 ;  /* 0x0000001050307c2b */ /* 0x000fe20008000030 */
[----:B------:R-:W-:Y:S01]  /*2c10*/  R2UR UR18, R78 ;  /* 0x000000004e1272ca */ /* 0x000fe200000e0000 */
[----:B------:R-:W-:Y:S01]  /*2c20*/  IMAD R13, R13, 0xba2f, RZ ;  /* 0x0000ba2f0d0d7824 */ /* 0x000fe200078e02ff */
[----:B------:R-:W-:Y:S01]  /*2c30*/  R2UR UR19, R79 ;  /* 0x000000004f1372ca */ /* 0x000fe200000e0000 */
[----:B------:R-:W-:-:S03]  /*2c40*/  DFMA R52, R86, UR4, R52 ;  /* 0x0000000456347c2b */ /* 0x000fc60008000034 */
[----:B------:R-:W-:Y:S01]  /*2c50*/  SHF.R.U32.HI R13, RZ, 0x13, R13 ;  /* 0x00000013ff0d7819 */ /* 0x000fe2000001160d */
[----:B------:R-:W-:-:S03]  /*2c60*/  DFMA R48, R92, UR8, R48 ;  /* 0x000000085c307c2b */ /* 0x000fc60008000030 */
[----:B------:R-:W-:Y:S01]  /*2c70*/  PRMT R13, R13, 0x9910, RZ ;  /* 0x000099100d0d7816 */ /* 0x000fe200000000ff */
[----:B------:R-:W-:Y:S01]  /*2c80*/  DFMA R52, R102, UR20, R52 ;  /* 0x0000001466347c2b */ /* 0x000fe20008000034 */
[----:B------:R-:W-:-:S03]  /*2c90*/  R2UR.FILL UR16, R21 ;  /* 0x00000000151072ca */ /* 0x000fc600004e0000 */
[----:B------:R-:W-:Y:S01]  /*2ca0*/  DFMA R48, R58, UR40, R48 ;  /* 0x000000283a307c2b */ /* 0x000fe20008000030 */
[----:B------:R-:W-:Y:S01]  /*2cb0*/  IMAD R13, R13, 0xb, RZ ;  /* 0x0000000b0d0d7824 */ /* 0x000fe200078e02ff */
[----:B------:R-:W-:Y:S01]  /*2cc0*/  DFMA R20, R56, UR18, RZ ;  /* 0x0000001238147c2b */ /* 0x000fe200080000ff */
[----:B------:R-:W-:Y:S01]  /*2cd0*/  R2UR UR40, R70 ;  /* 0x00000000462872ca */ /* 0x000fe200000e0000 */
[----:B------:R-:W-:Y:S01]  /*2ce0*/  DADD R62, R60, -R60 ;  /* 0x000000003c3e7229 */ /* 0x000fe2000000083c */
[----:B------:R-:W-:Y:S01]  /*2cf0*/  R2UR UR41, R71 ;  /* 0x00000000472972ca */ /* 0x000fe200000e0000 */
[----:B------:R-:W-:Y:S01]  /*2d00*/  IMAD.MOV R13, RZ, RZ, -R13 ;  /* 0x000000ffff0d7224 */ /* 0x000fe200078e0a0d */
[----:B------:R-:W-:Y:S02]  /*2d10*/  DFMA R52, R50, UR32, R52 ;  /* 0x0000002032347c2b */ /* 0x000fe40008000034 */
[----:B------:R-:W-:Y:S02]  /*2d20*/  DFMA R48, R74, UR44, R48 ;  /* 0x0000002c4a307c2b */ /* 0x000fe40008000030 */
[----:B------:R-:W-:Y:S01]  /*2d30*/  DFMA R20, R80, UR10, R20 ;  /* 0x0000000a50147c2b */ /* 0x000fe20008000014 */
[----:B------:R-:W-:Y:S01]  /*2d40*/  PRMT R13, R13, 0x7710, RZ ;  /* 0x000077100d0d7816 */ /* 0x000fe200000000ff */
[----:B------:R-:W-:Y:S01]  /*2d50*/  DFMA R94, R62, UR14, R94 ;  /* 0x0000000e3e5e7c2b */ /* 0x000fe2000800005e */
[----:B------:R-:W-:-:S02]  /*2d60*/  R2UR UR14, R54 ;  /* 0x00000000360e72ca */ /* 0x000fc400000e0000 */
[----:B------:R-:W-:Y:S01]  /*2d70*/  R2UR UR15, R55 ;  /* 0x00000000370f72ca */ /* 0x000fe200000e0000 */
[----:B------:R-:W-:Y:S01]  /*2d80*/  IMAD.IADD R13, R13, 0x1, R0 ;  /* 0x000000010d0d7824 */ /* 0x000fe200078e0200 */
[----:B------:R-:W-:Y:S01]  /*2d90*/  R2UR.FILL UR17, R18 ;  /* 0x00000000121172ca */ /* 0x000fe200004e0000 */
[----:B------:R-:W-:Y:S01]  /*2da0*/  DFMA R52, R76, UR36, R52 ;  /* 0x000000244c347c2b */ /* 0x000fe20008000034 */
[----:B------:R-:W-:Y:S01]  /*2db0*/  R2UR.FILL UR4, R19 ;  /* 0x00000000130472ca */ /* 0x000fe200004e0000 */
[----:B------:R-:W-:Y:S02]  /*2dc0*/  DFMA R48, R62, UR48, R48 ;  /* 0x000000303e307c2b */ /* 0x000fe40008000030 */
[----:B------:R-:W-:Y:S02]  /*2dd0*/  DFMA R18, R82, UR40, RZ ;  /* 0x0000002852127c2b */ /* 0x000fe400080000ff */
[----:B------:R-:W-:Y:S01]  /*2de0*/  DFMA R20, R92, UR12, R20 ;  /* 0x0000000c5c147c2b */ /* 0x000fe20008000014 */
[----:B------:R-:W-:-:S02]  /*2df0*/  R2UR.FILL UR13, R10 ;  /* 0x000000000a0d72ca */ /* 0x000fc400004e0000 */
[----:B------:R-:W-:Y:S02]  /*2e00*/  R2UR.FILL UR12, R12 ;  /* 0x000000000c0c72ca */ /* 0x000fe400004e0000 */
[----:B------:R-:W-:Y:S02]  /*2e10*/  LOP3.LUT R13, R13, 0xffff, RZ, 0xc0, !PT ;  /* 0x0000ffff0d0d7812 */ /* 0x000fe400078ec0ff */
[----:B------:R-:W-:Y:S02]  /*2e20*/  R2UR UR20, R72 ;  /* 0x00000000481472ca */ /* 0x000fe400000e0000 */
[----:B------:R-:W-:Y:S02]  /*2e30*/  R2UR UR21, R73 ;  /* 0x00000000491572ca */ /* 0x000fe400000e0000 */
[----:B------:R-:W-:Y:S02]  /*2e40*/  R2UR.FILL UR5, R16 ;  /* 0x00000000100572ca */ /* 0x000fe400004e0000 */
[----:B------:R-:W-:Y:S01]  /*2e50*/  R2UR.FILL UR8, R17 ;  /* 0x00000000110872ca */ /* 0x000fe200004e0000 */
[----:B------:R-:W-:Y:S01]  /*2e60*/  DADD R16, R52, -R48 ;  /* 0x0000000034107229 */ /* 0x000fe20000000830 */
[----:B------:R-:W-:Y:S01]  /*2e70*/  IMAD R13, R13, 0x58, R2 ;  /* 0x000000580d0d7824 */ /* 0x000fe200078e0202 */
[----:B------:R-:W-:Y:S01]  /*2e80*/  DFMA R18, R84, UR14, R18 ;  /* 0x0000000e54127c2b */ /* 0x000fe20008000012 */
[----:B------:R-:W-:-:S04]  /*2e90*/  R2UR.FILL UR9, R15 ;  /* 0x000000000f0972ca */ /* 0x000fc800004e0000 */
[----:B------:R0:W-:Y:S03]  /*2ea0*/  STS.64 [R13+0x40], R16 ;  /* 0x000040100d007388 */ /* 0x0001e60000000a00 */
[----:B------:R-:W-:Y:S01]  /*2eb0*/  DFMA R18, R86, UR6, R18 ;  /* 0x0000000656127c2b */ /* 0x000fe20008000012 */
[----:B------:R-:W-:Y:S01]  /*2ec0*/  R2UR.FILL UR6, R14 ;  /* 0x000000000e0672ca */ /* 0x000fe200004e0000 */
[----:B------:R-:W-:Y:S02]  /*2ed0*/  DFMA R14, R82, UR20, RZ ;  /* 0x00000014520e7c2b */ /* 0x000fe400080000ff */
[----:B0-----:R-:W-:-:S06]  /*2ee0*/  DFMA R16, R56, UR12, RZ ;  /* 0x0000000c38107c2b */ /* 0x001fcc00080000ff */
[----:B------:R-:W-:Y:S02]  /*2ef0*/  DFMA R14, R84, UR8, R14 ;  /* 0x00000008540e7c2b */ /* 0x000fe4000800000e */
        /* <DEDUP_REMOVED lines=9> */
[----:B------:R-:W-:Y:S01]  /*2f90*/  DFMA R14, R86, UR24, R14 ;  /* 0x00000018560e7c2b */ /* 0x000fe2000800000e */
[----:B------:R-:W-:Y:S01]  /*2fa0*/  R2UR.FILL UR7, R11 ;  /* 0x000000000b0772ca */ /* 0x000fe200004e0000 */
[----:B------:R-:W-:Y:S01]  /*2fb0*/  DFMA R16, R92, UR28, R16 ;  /* 0x0000001c5c107c2b */ /* 0x000fe20008000010 */
[----:B------:R-:W-:-:S02]  /*2fc0*/  R2UR UR18, R66 ;  /* 0x00000000421272ca */ /* 0x000fc400000e0000 */
[----:B------:R-:W-:Y:S01]  /*2fd0*/  R2UR UR19, R67 ;  /* 0x00000000431372ca */ /* 0x000fe200000e0000 */
[----:B------:R-:W-:Y:S01]  /*2fe0*/  DFMA R4, R82, UR4, RZ ;  /* 0x0000000452047c2b */ /* 0x000fe200080000ff */
[----:B------:R-:W-:Y:S01]  /*2ff0*/  R2UR UR10, R68 ;  /* 0x00000000440a72ca */ /* 0x000fe200000e0000 */
[----:B------:R-:W-:Y:S01]  /*3000*/  DFMA R18, R50, UR34, R18 ;  /* 0x0000002232127c2b */ /* 0x000fe20008000012 */
[----:B------:R-:W-:Y:S01]  /*3010*/  R2UR UR11, R69 ;  /* 0x00000000450b72ca */ /* 0x000fe200000e0000 */
[----:B------:R-:W-:Y:S01]  /*3020*/  DFMA R20, R74, UR46, R20 ;  /* 0x0000002e4a147c2b */ /* 0x000fe20008000014 */
[----:B------:R-:W-:Y:S01]  /*3030*/  R2UR UR14, R64 ;  /* 0x00000000400e72ca */ /* 0x000fe200000e0000 */
[----:B------:R-:W-:Y:S01]  /*3040*/  DFMA R14, R102, UR52, R14 ;  /* 0x00000034660e7c2b */ /* 0x000fe2000800000e */
[----:B------:R-:W-:Y:S01]  /*3050*/  R2UR UR15, R65 ;  /* 0x00000000410f72ca */ /* 0x000fe200000e0000 */
[----:B------:R-:W-:Y:S02]  /*3060*/  DFMA R16, R58, UR60, R16 ;  /* 0x0000003c3a107c2b */ /* 0x000fe40008000010 */
[----:B------:R-:W-:-:S02]  /*3070*/  DFMA R6, R84, UR12, R4 ;  /* 0x0000000c54067c2b */ /* 0x000fc40008000004 */
[----:B------:R-:W-:Y:S02]  /*3080*/  DFMA R4, R56, UR8, RZ ;  /* 0x0000000838047c2b */ /* 0x000fe400080000ff */
[----:B------:R-:W-:Y:S01]  /*3090*/  DFMA R82, R82, UR6, RZ ;  /* 0x0000000652527c2b */ /* 0x000fe200080000ff */
[----:B------:R-:W0:Y:S01]  /*30a0*/  LDCU.64 UR6, c[0x3][0xa30] ;  /* 0x00c14600ff0677ac */ /* 0x000e220008000a00 */
[----:B------:R-:W-:Y:S02]  /*30b0*/  DFMA R56, R56, UR18, RZ ;  /* 0x0000001238387c2b */ /* 0x000fe400080000ff */
[----:B------:R-:W-:Y:S01]  /*30c0*/  DFMA R18, R76, UR38, R18 ;  /* 0x000000264c127c2b */ /* 0x000fe20008000012 */
[----:B------:R-:W1:Y:S01]  /*30d0*/  LDCU.64 UR18, c[0x3][0x890] ;  /* 0x00c11200ff1277ac */ /* 0x000e620008000a00 */
[----:B------:R-:W-:Y:S02]  /*30e0*/  DFMA R20, R62, UR50, R20 ;  /* 0x000000323e147c2b */ /* 0x000fe40008000014 */
[----:B------:R-:W-:-:S02]  /*30f0*/  DFMA R14, R50, UR56, R14 ;  /* 0x00000038320e7c2b */ /* 0x000fc4000800000e */
[----:B------:R-:W-:Y:S02]  /*3100*/  DFMA R16, R74, UR64, R16 ;  /* 0x000000404a107c2b */ /* 0x000fe40008000010 */
[----:B------:R-:W-:Y:S01]  /*3110*/  DFMA R82, R84, UR10, R82 ;  /* 0x0000000a54527c2b */ /* 0x000fe20008000052 */
[----:B------:R-:W2:Y:S01]  /*3120*/  LDCU.64 UR10, c[0x3][0xa60] ;  /* 0x00c14c00ff0a77ac */ /* 0x000ea20008000a00 */
[----:B------:R-:W-:Y:S01]  /*3130*/  DFMA R56, R80, UR14, R56 ;  /* 0x0000000e50387c2b */ /* 0x000fe20008000038 */
[----:B------:R-:W3:Y:S01]  /*3140*/  LDCU.64 UR14, c[0x3][0x860] ;  /* 0x00c10c00ff0e77ac */ /* 0x000ee20008000a00 */
[----:B------:R-:W-:Y:S02]  /*3150*/  DADD R10, R18, -R20 ;  /* 0x00000000120a7229 */ /* 0x000fe40000000814 */
[----:B------:R-:W-:Y:S02]  /*3160*/  DFMA R14, R76, UR68, R14 ;  /* 0x000000444c0e7c2b */ /* 0x000fe4000800000e */
[----:B------:R-:W-:-:S02]  /*3170*/  DFMA R16, R62, UR72, R16 ;  /* 0x000000483e107c2b */ /* 0x000fc40008000010 */
[----:B0-----:R-:W-:Y:S01]  /*3180*/  DFMA R4, R80, UR6, R4 ;  /* 0x0000000650047c2b */ /* 0x001fe20008000004 */
[----:B------:R0:W-:Y:S01]  /*3190*/  STS.64 [R13+0x38], R10 ;  /* 0x0000380a0d007388 */ /* 0x0001e20000000a00 */
[----:B------:R-:W-:Y:S02]  /*31a0*/  DFMA R56, R92, UR30, R56 ;  /* 0x0000001e5c387c2b */ /* 0x000fe40008000038 */
[----:B------:R-:W-:Y:S02]  /*31b0*/  DFMA R82, R86, UR26, R82 ;  /* 0x0000001a56527c2b */ /* 0x000fe40008000052 */
[----:B0-----:R-:W-:Y:S02]  /*31c0*/  DADD R10, R14, -R16 ;  /* 0x000000000e0a7229 */ /* 0x001fe40000000810 */
[----:B---3--:R-:W-:-:S05]  /*31d0*/  DFMA R6, R86, UR14, R6 ;  /* 0x0000000e56067c2b */ /* 0x008fca0008000006 */
[----:B------:R2:W-:Y:S01]  /*31e0*/  STS.64 [R13+0x30], R10 ;  /* 0x0000300a0d007388 */ /* 0x0005e20000000a00 */
[C---:B------:R-:W-:Y:S02]  /*31f0*/  DFMA R82, R102.reuse, UR54, R82 ;  /* 0x0000003666527c2b */ /* 0x040fe40008000052 */
[----:B-1----:R-:W-:Y:S02]  /*3200*/  DFMA R6, R102, UR18, R6 ;  /* 0x0000001266067c2b */ /* 0x002fe40008000006 */
[----:B--2---:R-:W-:Y:S01]  /*3210*/  DFMA R10, R92, UR10, R4 ;  /* 0x0000000a5c0a7c2b */ /* 0x004fe20008000004 */
[----:B------:R-:W-:Y:S01]  /*3220*/  LOP3.LUT R4, R0, 0xffff, RZ, 0xc0, !PT ;  /* 0x0000ffff00047812 */ /* 0x000fe200078ec0ff */
[----:B------:R-:W-:-:S06]  /*3230*/  DFMA R56, R58, UR62, R56 ;  /* 0x0000003e3a387c2b */ /* 0x000fcc0008000038 */
[----:B------:R-:W-:Y:S01]  /*3240*/  DFMA R10, R58, UR16, R10 ;  /* 0x000000103a0a7c2b */ /* 0x000fe2000800000a */
[----:B------:R-:W-:Y:S01]  /*3250*/  IMAD R5, R4, 0xba2f, RZ ;  /* 0x0000ba2f04057824 */ /* 0x000fe200078e02ff */
[C---:B------:R-:W-:Y:S02]  /*3260*/  DFMA R6, R50.reuse, R32, R6 ;  /* 0x000000203206722b */ /* 0x040fe40000000006 */
[----:B------:R-:W-:Y:S02]  /*3270*/  DFMA R82, R50, UR58, R82 ;  /* 0x0000003a32527c2b */ /* 0x000fe40008000052 */
[----:B------:R-:W-:Y:S01]  /*3280*/  SHF.R.U32.HI R5, RZ, 0x13, R5 ;  /* 0x00000013ff057819 */ /* 0x000fe20000011605 */
[C---:B------:R-:W-:Y:S02]  /*3290*/  DFMA R56, R74.reuse, UR66, R56 ;  /* 0x000000424a387c2b */ /* 0x040fe40008000038 */
[----:B------:R-:W-:Y:S01]  /*32a0*/  DFMA R10, R74, R42, R10 ;  /* 0x0000002a4a0a722b */ /* 0x000fe2000000000a */
[----:B------:R-:W-:Y:S01]  /*32b0*/  PRMT R5, R5, 0x9910, RZ ;  /* 0x0000991005057816 */ /* 0x000fe200000000ff */
[----:B------:R-:W-:-:S02]  /*32c0*/  DFMA R6, R76, R34, R6 ;  /* 0x000000224c06722b */ /* 0x000fc40000000006 */
[----:B------:R-:W-:Y:S02]  /*32d0*/  DFMA R82, R76, UR70, R82 ;  /* 0x000000464c527c2b */ /* 0x000fe40008000052 */
[C---:B------:R-:W-:Y:S01]  /*32e0*/  DFMA R56, R62.reuse, UR74, R56 ;  /* 0x0000004a3e387c2b */ /* 0x040fe20008000038 */
[----:B------:R-:W-:Y:S01]  /*32f0*/  IMAD R5, R5, 0xb, RZ ;  /* 0x0000000b05057824 */ /* 0x000fe200078e02ff */
[----:B------:R-:W-:-:S03]  /*3300*/  DFMA R10, R62, R44, R10 ;  /* 0x0000002c3e0a722b */ /* 0x000fc6000000000a */
[----:B------:R-:W-:Y:S01]  /*3310*/  IMAD.MOV R5, RZ, RZ, -R5 ;  /* 0x000000ffff057224 */ /* 0x000fe200078e0a05 */
[----:B------:R-:W-:Y:S02]  /*3320*/  DADD R8, R14, R16 ;  /* 0x000000000e087229 */ /* 0x000fe40000000010 */
[----:B------:R-:W-:Y:S02]  /*3330*/  DADD R54, R88, -R94 ;  /* 0x0000000058367229 */ /* 0x000fe4000000085e */
[----:B------:R-:W-:Y:S01]  /*3340*/  DADD R14, R6, -R10 ;  /* 0x00000000060e7229 */ /* 0x000fe2000000080a */
[----:B------:R-:W-:Y:S01]  /*3350*/  PRMT R5, R5, 0x7710, RZ ;  /* 0x0000771005057816 */ /* 0x000fe200000000ff */
[----:B------:R-:W-:Y:S02]  /*3360*/  DADD R88, R88, R94 ;  /* 0x0000000058587229 */ /* 0x000fe4000000005e */
[----:B------:R-:W-:Y:S02]  /*3370*/  DADD R48, R52, R48 ;  /* 0x0000000034307229 */ /* 0x000fe40000000030 */
[----:B------:R-:W-:-:S02]  /*3380*/  DADD R18, R18, R20 ;  /* 0x0000000012127229 */ /* 0x000fc40000000014 */
        /* <DEDUP_REMOVED lines=32> */
[----:B------:R-:W4:Y:S01]  /*3590*/  LDS.64 R54, [R13+0x1b8] ;  /* 0x0001b8000d367984 */ /* 0x000f220000000a00 */
[----:B------:R-:W4:Y:S03]  /*35a0*/  LDCU.64 UR36, c[0x3][0x8d0] ;  /* 0x00c11a00ff2477ac */ /* 0x000f260008000a00 */
[----:B------:R-:W-:Y:S01]  /*35b0*/  LDS.64 R50, [R13+0x160] ;  /* 0x000160000d327984 */ /* 0x000fe20000000a00 */
[----:B------:R-:W4:Y:S03]  /*35c0*/  LDCU.64 UR38, c[0x3][0xad0] ;  /* 0x00c15a00ff2677ac */ /* 0x000f260008000a00 */
[----:B------:R-:W4:Y:S01]  /*35d0*/  LDS.64 R48, [R13+0x210] ;  /* 0x000210000d307984 */ /* 0x000f220000000a00 */
[----:B------:R-:W4:Y:S01]  /*35e0*/  LDCU.64 UR40, c[0x3][0x900] ;  /* 0x00c12000ff2877ac */ /* 0x000f220008000a00 */
[C-C-:B--2---:R-:W-:Y:S01]  /*35f0*/  DADD R20, R32.reuse, R8.reuse ;  /* 0x0000000020147229 */ /* 0x144fe20000000008 */
[----:B------:R-:W2:Y:S01]  /*3600*/  LDCU.64 UR42, c[0x3][0xb00] ;  /* 0x00c16000ff2a77ac */ /* 0x000ea20008000a00 */
[----:B------:R-:W-:-:S06]  /*3610*/  DADD R32, R32, -R8 ;  /* 0x0000000020207229 */ /* 0x000fcc0000000808 */
[----:B0-----:R-:W-:Y:S01]  /*3620*/  DFMA R8, R20, UR20, RZ ;  /* 0x0000001414087c2b */ /* 0x001fe200080000ff */
[----:B------:R-:W0:Y:S01]  /*3630*/  LDCU.64 UR20, c[0x3][0xa18] ;  /* 0x00c14300ff1477ac */ /* 0x000e220008000a00 */
[C-C-:B-----5:R-:W-:Y:S02]  /*3640*/  DADD R42, R34.reuse, R10.reuse ;  /* 0x00000000222a7229 */ /* 0x160fe4000000000a */
[----:B------:R-:W-:Y:S02]  /*3650*/  DADD R34, R34, -R10 ;  /* 0x0000000022227229 */ /* 0x000fe4000000080a */
[----:B-1----:R-:W-:Y:S01]  /*3660*/  DFMA R10, R32, UR22, RZ ;  /* 0x00000016200a7c2b */ /* 0x002fe200080000ff */
[----:B------:R-:W1:Y:S01]  /*3670*/  LDCU.64 UR22, c[0x3][0x848] ;  /* 0x00c10900ff1677ac */ /* 0x000e620008000a00 */
[----:B---3--:R-:W-:Y:S02]  /*3680*/  DADD R16, R44, R14 ;  /* 0x000000002c107229 */ /* 0x008fe4000000000e */
[----:B------:R-:W-:Y:S01]  /*3690*/  DFMA R56, R42, UR24, R8 ;  /* 0x000000182a387c2b */ /* 0x000fe20008000008 */
[----:B------:R-:W3:Y:S01]  /*36a0*/  LDCU.64 UR24, c[0x3][0xa48] ;  /* 0x00c14900ff1877ac */ /* 0x000ee20008000a00 */
[----:B------:R-:W-:-:S02]  /*36b0*/  DADD R44, R44, -R14 ;  /* 0x000000002c2c7229 */ /* 0x000fc4000000080e */
[----:B----4-:R-:W-:Y:S01]  /*36c0*/  DFMA R10, R34, UR26, R10 ;  /* 0x0000001a220a7c2b */ /* 0x010fe2000800000a */
[----:B------:R-:W4:Y:S01]  /*36d0*/  LDCU.64 UR26, c[0x3][0x878] ;  /* 0x00c10f00ff1a77ac */ /* 0x000f220008000a00 */
[C-C-:B------:R-:W-:Y:S02]  /*36e0*/  DADD R18, R52.reuse, R30.reuse ;  /* 0x0000000034127229 */ /* 0x140fe4000000001e */
[----:B------:R-:W-:Y:S02]  /*36f0*/  DADD R52, R52, -R30 ;  /* 0x0000000034347229 */ /* 0x000fe4000000081e */
[----:B------:R-:W-:Y:S02]  /*3700*/  DFMA R30, R20, UR44, RZ ;  /* 0x0000002c141e7c2b */ /* 0x000fe400080000ff */
[----:B------:R-:W-:Y:S01]  /*3710*/  DFMA R56, R16, UR28, R56 ;  /* 0x0000001c10387c2b */ /* 0x000fe20008000038 */
[----:B------:R-:W5:Y:S01]  /*3720*/  LDCU.64 UR28, c[0x3][0xa78] ;  /* 0x00c14f00ff1c77ac */ /* 0x000f620008000a00 */
[----:B0-----:R-:W-:-:S02]  /*3730*/  DFMA R58, R32, UR20, RZ ;  /* 0x00000014203a7c2b */ /* 0x001fc400080000ff */
[----:B------:R-:W-:Y:S01]  /*3740*/  DFMA R10, R44, UR30, R10 ;  /* 0x0000001e2c0a7c2b */ /* 0x000fe2000800000a */
[----:B------:R-:W0:Y:S01]  /*3750*/  LDCU.64 UR20, c[0x3][0x8a8] ;  /* 0x00c11500ff1477ac */ /* 0x000e220008000a00 */
[----:B-1----:R-:W-:Y:S02]  /*3760*/  DFMA R30, R42, UR22, R30 ;  /* 0x000000162a1e7c2b */ /* 0x002fe4000800001e */
[----:B------:R-:W-:Y:S01]  /*3770*/  DADD R8, R54, R54 ;  /* 0x0000000036087229 */ /* 0x000fe20000000036 */
[----:B------:R-:W1:Y:S01]  /*3780*/  LDCU.64 UR30, c[0x3][0xaa8] ;  /* 0x00c15500ff1e77ac */ /* 0x000e620008000a00 */
[----:B---3--:R-:W-:Y:S02]  /*3790*/  DFMA R58, R34, UR24, R58 ;  /* 0x00000018223a7c2b */ /* 0x008fe4000800003a */
[----:B------:R-:W-:Y:S01]  /*37a0*/  DADD R14, R50, R48 ;  /* 0x00000000320e7229 */ /* 0x000fe20000000030 */
[----:B------:R-:W3:Y:S01]  /*37b0*/  LDCU.64 UR22, c[0x3][0x8d8] ;  /* 0x00c11b00ff1677ac */ /* 0x000ee20008000a00 */
[----:B----4-:R-:W-:-:S02]  /*37c0*/  DFMA R30, R16, UR26, R30 ;  /* 0x0000001a101e7c2b */ /* 0x010fc4000800001e */
[----:B------:R-:W-:Y:S01]  /*37d0*/  DADD R50, R50, -R48 ;  /* 0x0000000032327229 */ /* 0x000fe20000000830 */
[----:B------:R-:W4:Y:S01]  /*37e0*/  LDCU.64 UR24, c[0x3][0xad8] ;  /* 0x00c15b00ff1877ac */ /* 0x000f220008000a00 */
[----:B------:R-:W-:Y:S02]  /*37f0*/  DFMA R56, R18, UR32, R56 ;  /* 0x0000002012387c2b */ /* 0x000fe40008000038 */
[----:B-----5:R-:W-:Y:S01]  /*3800*/  DFMA R58, R44, UR28, R58 ;  /* 0x0000001c2c3a7c2b */ /* 0x020fe2000800003a */
[----:B------:R-:W5:Y:S01]  /*3810*/  LDCU.64 UR26, c[0x3][0x908] ;  /* 0x00c12100ff1a77ac */ /* 0x000f620008000a00 */
[----:B------:R-:W-:Y:S02]  /*3820*/  DFMA R10, R52, UR34, R10 ;  /* 0x00000022340a7c2b */ /* 0x000fe4000800000a */
[----:B0-----:R-:W-:Y:S01]  /*3830*/  DFMA R30, R18, UR20, R30 ;  /* 0x00000014121e7c2b */ /* 0x001fe2000800001e */
[----:B------:R-:W0:Y:S01]  /*3840*/  LDCU.64 UR28, c[0x3][0xb08] ;  /* 0x00c16100ff1c77ac */ /* 0x000e220008000a00 */
[----:B------:R-:W-:-:S02]  /*3850*/  DADD R48, R54, -R54 ;  /* 0x0000000036307229 */ /* 0x000fc40000000836 */
[----:B------:R-:W-:Y:S01]  /*3860*/  DMUL R54, R8, 0.5 ;  /* 0x3fe0000008367828 */ /* 0x000fe20000000000 */
[----:B------:R-:W0:Y:S01]  /*3870*/  LDCU.64 UR20, c[0x3][0x820] ;  /* 0x00c10400ff1477ac */ /* 0x000e220008000a00 */
[----:B-1----:R-:W-:Y:S02]  /*3880*/  DFMA R8, R52, UR30, R58 ;  /* 0x0000001e34087c2b */ /* 0x002fe4000800003a */
[C---:B---3--:R-:W-:Y:S01]  /*3890*/  DFMA R30, R14.reuse, UR22, R30 ;  /* 0x000000160e1e7c2b */ /* 0x048fe2000800001e */
[----:B------:R-:W1:Y:S01]  /*38a0*/  LDCU.64 UR22, c[0x3][0xa20] ;  /* 0x00c14400ff1677ac */ /* 0x000e620008000a00 */
[----:B------:R-:W-:Y:S02]  /*38b0*/  DFMA R56, R14, UR36, R56 ;  /* 0x000000240e387c2b */ /* 0x000fe40008000038 */
[C---:B------:R-:W-:Y:S01]  /*38c0*/  DFMA R10, R50.reuse, UR38, R10 ;  /* 0x00000026320a7c2b */ /* 0x040fe2000800000a */
[----:B------:R-:W3:Y:S01]  /*38d0*/  LDCU.64 UR30, c[0x3][0xa80] ;  /* 0x00c15000ff1e77ac */ /* 0x000ee20008000a00 */
[----:B----4-:R-:W-:-:S02]  /*38e0*/  DFMA R8, R50, UR24, R8 ;  /* 0x0000001832087c2b */ /* 0x010fc40008000008 */
[C---:B-----5:R-:W-:Y:S01]  /*38f0*/  DFMA R30, R54.reuse, UR26, R30 ;  /* 0x0000001a361e7c2b */ /* 0x060fe2000800001e */
[----:B------:R-:W4:Y:S01]  /*3900*/  LDCU.64 UR26, c[0x3][0xa50] ;  /* 0x00c14a00ff1a77ac */ /* 0x000f220008000a00 */
[----:B------:R-:W-:Y:S02]  /*3910*/  DFMA R56, R54, UR40, R56 ;  /* 0x0000002836387c2b */ /* 0x000fe40008000038 */
[C---:B--2---:R-:W-:Y:S01]  /*3920*/  DFMA R10, R48.reuse, UR42, R10 ;  /* 0x0000002a300a7c2b */ /* 0x044fe2000800000a */
[----:B------:R-:W2:Y:S01]  /*3930*/  LDCU.64 UR24, c[0x3][0x850] ;  /* 0x00c10a00ff1877ac */ /* 0x000ea20008000a00 */
[----:B0-----:R-:W-:Y:S01]  /*3940*/  DFMA R8, R48, UR28, R8 ;  /* 0x0000001c30087c2b */ /* 0x001fe20008000008 */
[----:B------:R-:W0:Y:S05]  /*3950*/  LDCU.64 UR28, c[0x3][0x880] ;  /* 0x00c11000ff1c77ac */ /* 0x000e2a0008000a00 */
[C-C-:B------:R-:W-:Y:S01]  /*3960*/  DADD R58, R56.reuse, -R10.reuse ;  /* 0x00000000383a7229 */ /* 0x140fe2000000080a */
[----:B------:R-:W5:Y:S01]  /*3970*/  LDCU.64 UR32, c[0x3][0x8b0] ;  /* 0x00c11600ff2077ac */ /* 0x000f620008000a00 */
[----:B------:R-:W-:-:S02]  /*3980*/  DADD R62, R56, R10 ;  /* 0x00000000383e7229 */ /* 0x000fc4000000000a */
[----:B-1----:R-:W-:Y:S01]  /*3990*/  DFMA R10, R32, UR22, RZ ;  /* 0x00000016200a7c2b */ /* 0x002fe200080000ff */
[----:B------:R-:W1:Y:S01]  /*39a0*/  LDCU.64 UR22, c[0x3][0x8e0] ;  /* 0x00c11c00ff1677ac */ /* 0x000e620008000a00 */
[C-C-:B------:R-:W-:Y:S01]  /*39b0*/  DADD R64, R30.reuse, -R8.reuse ;  /* 0x000000001e407229 */ /* 0x140fe20000000808 */
[----:B------:R1:W-:Y:S01]  /*39c0*/  STS.64 [R13+0x2c0], R58 ;  /* 0x0002c03a0d007388 */ /* 0x0003e20000000a00 */
[----:B------:R-:W-:Y:S01]  /*39d0*/  DADD R66, R30, R8 ;  /* 0x000000001e427229 */ /* 0x000fe20000000008 */
[----:B------:R-:W1:Y:S01]  /*39e0*/  LDCU.64 UR36, c[0x3][0xaf0] ;  /* 0x00c15e00ff2477ac */ /* 0x000e620008000a00 */
[----:B------:R-:W-:Y:S01]  /*39f0*/  DFMA R8, R20, UR20, RZ ;  /* 0x0000001414087c2b */ /* 0x000fe200080000ff */
[----:B------:R1:W-:Y:S01]  /*3a00*/  STS.64 [R13+0xb0], R62 ;  /* 0x0000b03e0d007388 */ /* 0x0003e20000000a00 */
[----:B----4-:R-:W-:Y:S01]  /*3a10*/  DFMA R10, R34, UR26, R10 ;  /* 0x0000001a220a7c2b */ /* 0x010fe2000800000a */
[----:B------:R-:W4:Y:S02]  /*3a20*/  LDCU.64 UR20, c[0x3][0xab0] ;  /* 0x00c15600ff1477ac */ /* 0x000f240008000a00 */
[----:B------:R1:W-:Y:S01]  /*3a30*/  STS.64 [R13+0x268], R64 ;  /* 0x000268400d007388 */ /* 0x0003e20000000a00 */
[----:B------:R-:W1:Y:S02]  /*3a40*/  LDCU.64 UR26, c[0x3][0x910] ;  /* 0x00c12200ff1a77ac */ /* 0x000e640008000a00 */
[----:B--2---:R-:W-:Y:S01]  /*3a50*/  DFMA R8, R42, UR24, R8 ;  /* 0x000000182a087c2b */ /* 0x004fe20008000008 */
[----:B------:R2:W-:Y:S01]  /*3a60*/  STS.64 [R13+0x108], R66 ;  /* 0x000108420d007388 */ /* 0x0005e20000000a00 */
[----:B---3--:R-:W-:Y:S01]  /*3a70*/  DFMA R10, R44, UR30, R10 ;  /* 0x0000001e2c0a7c2b */ /* 0x008fe2000800000a */
[----:B------:R-:W3:Y:S01]  /*3a80*/  LDCU.64 UR24, c[0x3][0xae0] ;  /* 0x00c15c00ff1877ac */ /* 0x000ee20008000a00 */
[----:B------:R-:W2:Y:S04]  /*3a90*/  LDCU.64 UR30, c[0x3][0x898] ;  /* 0x00c11300ff1e77ac */ /* 0x000ea80008000a00 */
[----:B0-----:R-:W-:Y:S01]  /*3aa0*/  DFMA R8, R16, UR28, R8 ;  /* 0x0000001c10087c2b */ /* 0x001fe20008000008 */
[----:B------:R-:W0:Y:S01]  /*3ab0*/  LDCU.64 UR28, c[0x3][0xb10] ;  /* 0x00c16200ff1c77ac */ /* 0x000e220008000a00 */
[----:B----4-:R-:W-:Y:S01]  /*3ac0*/  DFMA R10, R52, UR20, R10 ;  /* 0x00000014340a7c2b */ /* 0x010fe2000800000a */
[----:B------:R-:W4:Y:S05]  /*3ad0*/  LDCU.64 UR20, c[0x3][0xa08] ;  /* 0x00c14100ff1477ac */ /* 0x000f2a0008000a00 */
[----:B-----5:R-:W-:Y:S01]  /*3ae0*/  DFMA R8, R18, UR32, R8 ;  /* 0x0000002012087c2b */ /* 0x020fe20008000008 */
[----:B------:R-:W5:Y:S01]  /*3af0*/  LDCU.64 UR32, c[0x3][0xac0] ;  /* 0x00c15800ff2077ac */ /* 0x000f620008000a00 */
[----:B---3--:R-:W-:Y:S01]  /*3b00*/  DFMA R10, R50, UR24, R10 ;  /* 0x00000018320a7c2b */ /* 0x008fe2000800000a */
[----:B------:R-:W3:Y:S05]  /*3b10*/  LDCU.64 UR24, c[0x3][0xa38] ;  /* 0x00c14700ff1877ac */ /* 0x000eea0008000a00 */
[----:B-1----:R-:W-:Y:S01]  /*3b20*/  DFMA R8, R14, UR22, R8 ;  /* 0x000000160e087c2b */ /* 0x002fe20008000008 */
[----:B------:R-:W1:Y:S01]  /*3b30*/  LDCU.64 UR22, c[0x3][0x838] ;  /* 0x00c10700ff1677ac */ /* 0x000e620008000a00 */
[----:B0-----:R-:W-:Y:S01]  /*3b40*/  DFMA R10, R48, UR28, R10 ;  /* 0x0000001c300a7c2b */ /* 0x001fe2000800000a */
[----:B------:R-:W0:Y:S05]  /*3b50*/  LDCU.64 UR28, c[0x3][0x808] ;  /* 0x00c10100ff1c77ac */ /* 0x000e2a0008000a00 */
[----:B------:R-:W-:-:S02]  /*3b60*/  DFMA R30, R54, UR26, R8 ;  /* 0x0000001a361e7c2b */ /* 0x000fc40008000008 */
[----:B----4-:R-:W-:Y:S01]  /*3b70*/  DFMA R58, R32, UR20, RZ ;  /* 0x00000014203a7c2b */ /* 0x010fe200080000ff */
[----:B------:R-:W4:Y:S01]  /*3b80*/  LDCU.64 UR26, c[0x3][0x868] ;  /* 0x00c10d00ff1a77ac */ /* 0x000f220008000a00 */
[----:B------:R-:W2:Y:S04]  /*3b90*/  LDCU.64 UR20, c[0x3][0xa98] ;  /* 0x00c15300ff1477ac */ /* 0x000ea80008000a00 */
[C-C-:B------:R-:W-:Y:S02]  /*3ba0*/  DADD R8, R30.reuse, -R10.reuse ;  /* 0x000000001e087229 */ /* 0x140fe4000000080a */
[----:B------:R-:W-:Y:S01]  /*3bb0*/  DADD R10, R30, R10 ;  /* 0x000000001e0a7229 */ /* 0x000fe2000000000a */
[----:B------:R-:W5:Y:S01]  /*3bc0*/  LDCU.64 UR34, c[0x3][0x8f0] ;  /* 0x00c11e00ff2277ac */ /* 0x000f620008000a00 */
[----:B---3--:R-:W-:Y:S01]  /*3bd0*/  DFMA R58, R34, UR24, R58 ;  /* 0x00000018223a7c2b */ /* 0x008fe2000800003a */
[----:B------:R-:W3:Y:S02]  /*3be0*/  LDCU.64 UR24, c[0x3][0xac8] ;  /* 0x00c15900ff1877ac */ /* 0x000ee40008000a00 */
[----:B------:R1:W-:Y:S01]  /*3bf0*/  STS.64 [R13+0x210], R8 ;  /* 0x000210080d007388 */ /* 0x0003e20000000a00 */
[----:B0-----:R-:W-:-:S02]  /*3c00*/  IMAD.U32 R30, RZ, RZ, UR28 ;  /* 0x0000001cff1e7e24 */ /* 0x001fc4000f8e00ff */
[----:B------:R-:W-:Y:S01]  /*3c10*/  IMAD.U32 R31, RZ, RZ, UR29 ;  /* 0x0000001dff1f7e24 */ /* 0x000fe2000f8e00ff */
[----:B------:R-:W0:Y:S01]  /*3c20*/  LDCU.64 UR28, c[0x3][0xa68] ;  /* 0x00c14d00ff1c77ac */ /* 0x000e220008000a00 */
[----:B------:R0:W-:Y:S04]  /*3c30*/  STS.64 [R13+0x160], R10 ;  /* 0x0001600a0d007388 */ /* 0x0001e80000000a00 */
[----:B------:R-:W-:-:S08]  /*3c40*/  DFMA R56, R20, R30, RZ ;  /* 0x0000001e1438722b */ /* 0x000fd000000000ff */
[----:B-1----:R-:W-:Y:S01]  /*3c50*/  DFMA R56, R42, UR22, R56 ;  /* 0x000000162a387c2b */ /* 0x002fe20008000038 */
[----:B------:R-:W1:Y:S01]  /*3c60*/  LDCU.64 UR22, c[0x3][0x8c8] ;  /* 0x00c11900ff1677ac */ /* 0x000e620008000a00 */
[----:B0-----:R-:W-:Y:S01]  /*3c70*/  DFMA R58, R44, UR28, R58 ;  /* 0x0000001c2c3a7c2b */ /* 0x001fe2000800003a */
[----:B------:R-:W0:Y:S05]  /*3c80*/  LDCU.64 UR28, c[0x3][0xaf8] ;  /* 0x00c15f00ff1c77ac */ /* 0x000e2a0008000a00 */
[----:B----4-:R-:W-:Y:S01]  /*3c90*/  DFMA R56, R16, UR26, R56 ;  /* 0x0000001a10387c2b */ /* 0x010fe20008000038 */
[----:B------:R-:W4:Y:S01]  /*3ca0*/  LDCU.64 UR26, c[0x3][0x8f8] ;  /* 0x00c11f00ff1a77ac */ /* 0x000f220008000a00 */
[----:B--2---:R-:W-:Y:S01]  /*3cb0*/  DFMA R58, R52, UR20, R58 ;  /* 0x00000014343a7c2b */ /* 0x004fe2000800003a */
[----:B------:R-:W2:Y:S05]  /*3cc0*/  LDCU.64 UR20, c[0x3][0x828] ;  /* 0x00c10500ff1477ac */ /* 0x000eaa0008000a00 */
[----:B------:R-:W-:Y:S01]  /*3cd0*/  DFMA R56, R18, UR30, R56 ;  /* 0x0000001e12387c2b */ /* 0x000fe20008000038 */
[----:B------:R-:W5:Y:S01]  /*3ce0*/  LDCU.64 UR30, c[0x3][0x8c0] ;  /* 0x00c11800ff1e77ac */ /* 0x000f620008000a00 */
[----:B---3--:R-:W-:Y:S01]  /*3cf0*/  DFMA R58, R50, UR24, R58 ;  /* 0x00000018323a7c2b */ /* 0x008fe2000800003a */
[----:B------:R-:W3:Y:S05]  /*3d00*/  LDCU.64 UR24, c[0x3][0x858] ;  /* 0x00c10b00ff1877ac */ /* 0x000eea0008000a00 */
[----:B-1----:R-:W-:Y:S01]  /*3d10*/  DFMA R56, R14, UR22, R56 ;  /* 0x000000160e387c2b */ /* 0x002fe20008000038 */
[----:B------:R-:W1:Y:S01]  /*3d20*/  LDCU.64 UR22, c[0x3][0xa28] ;  /* 0x00c14500ff1677ac */ /* 0x000e620008000a00 */
[----:B0-----:R-:W-:Y:S01]  /*3d30*/  DFMA R58, R48, UR28, R58 ;  /* 0x0000001c303a7c2b */ /* 0x001fe2000800003a */
[----:B------:R-:W0:Y:S05]  /*3d40*/  LDCU.64 UR28, c[0x3][0xae8] ;  /* 0x00c15d00ff1c77ac */ /* 0x000e2a0008000a00 */
[----:B----4-:R-:W-:Y:S01]  /*3d50*/  DFMA R62, R54, UR26, R56 ;  /* 0x0000001a363e7c2b */ /* 0x010fe20008000038 */
[----:B------:R-:W4:Y:S07]  /*3d60*/  LDCU.64 UR26, c[0x3][0xa58] ;  /* 0x00c14b00ff1a77ac */ /* 0x000f2e0008000a00 */
[----:B------:R-:W-:-:S02]  /*3d70*/  DADD R56, R62, -R58 ;  /* 0x000000003e387229 */ /* 0x000fc4000000083a */
[----:B------:R-:W-:Y:S02]  /*3d80*/  DADD R58, R62, R58 ;  /* 0x000000003e3a7229 */ /* 0x000fe4000000003a */
[C---:B------:R-:W-:Y:S02]  /*3d90*/  DFMA R62, R20.reuse, UR4, RZ ;  /* 0x00000004143e7c2b */ /* 0x040fe400080000ff */
[----:B--2---:R-:W-:Y:S01]  /*3da0*/  DFMA R20, R20, UR20, RZ ;  /* 0x0000001414147c2b */ /* 0x004fe200080000ff */
[----:B------:R-:W2:Y:S01]  /*3db0*/  LDCU.64 UR20, c[0x3][0x888] ;  /* 0x00c11100ff1477ac */ /* 0x000ea20008000a00 */
[----:B------:R0:W-:Y:S04]  /*3dc0*/  STS.64 [R13+0x318], R56 ;  /* 0x000318380d007388 */ /* 0x0001e80000000a00 */
[C---:B------:R-:W-:Y:S01]  /*3dd0*/  DFMA R62, R42.reuse, UR12, R62 ;  /* 0x0000000c2a3e7c2b */ /* 0x040fe2000800003e */
[----:B------:R0:W-:Y:S01]  /*3de0*/  STS.64 [R13+0x58], R58 ;  /* 0x0000583a0d007388 */ /* 0x0001e20000000a00 */
[----:B---3--:R-:W-:Y:S01]  /*3df0*/  DFMA R42, R42, UR24, R20 ;  /* 0x000000182a2a7c2b */ /* 0x008fe20008000014 */
[----:B------:R-:W3:Y:S01]  /*3e00*/  LDCU.64 UR24, c[0x3][0xab8] ;  /* 0x00c15700ff1877ac */ /* 0x000ee20008000a00 */
[----:B------:R-:W-:-:S02]  /*3e10*/  DFMA R20, R32, UR8, RZ ;  /* 0x0000000820147c2b */ /* 0x000fc400080000ff */
[----:B-1----:R-:W-:Y:S01]  /*3e20*/  DFMA R32, R32, UR22, RZ ;  /* 0x0000001620207c2b */ /* 0x002fe200080000ff */
[----:B------:R-:W1:Y:S01]  /*3e30*/  LDCU.64 UR22, c[0x3][0x8b8] ;  /* 0x00c11700ff1677ac */ /* 0x000e620008000a00 */
[----:B------:R-:W-:-:S04]  /*3e40*/  DFMA R62, R16, UR14, R62 ;  /* 0x0000000e103e7c2b */ /* 0x000fc8000800003e */
[----:B------:R-:W-:Y:S02]  /*3e50*/  DFMA R20, R34, UR6, R20 ;  /* 0x0000000622147c2b */ /* 0x000fe40008000014 */
[----:B--2---:R-:W-:Y:S01]  /*3e60*/  DFMA R42, R16, UR20, R42 ;  /* 0x00000014102a7c2b */ /* 0x004fe2000800002a */
[----:B------:R-:W2:Y:S01]  /*3e70*/  LDCU.64 UR20, c[0x3][0xa88] ;  /* 0x00c15100ff1477ac */ /* 0x000ea20008000a00 */
[----:B----4-:R-:W-:Y:S02]  /*3e80*/  DFMA R32, R34, UR26, R32 ;  /* 0x0000001a22207c2b */ /* 0x010fe40008000020 */
[----:B------:R-:W-:Y:S01]  /*3e90*/  DFMA R62, R18, UR18, R62 ;  /* 0x00000012123e7c2b */ /* 0x000fe2000800003e */
[----:B------:R-:W4:Y:S01]  /*3ea0*/  LDCU.64 UR26, c[0x3][0x8e8] ;  /* 0x00c11d00ff1a77ac */ /* 0x000f220008000a00 */
        /* <DEDUP_REMOVED lines=8> */
[----:B--2---:R-:W-:Y:S01]  /*3f30*/  DFMA R32, R44, UR20, R32 ;  /* 0x000000142c207c2b */ /* 0x004fe20008000020 */
[----:B------:R-:W2:Y:S01]  /*3f40*/  LDCU.64 UR20, c[0x3][0x918] ;  /* 0x00c12300ff1477ac */ /* 0x000ea20008000a00 */
[----:B------:R-:W-:-:S04]  /*3f50*/  IMAD.U32 R44, RZ, RZ, UR36 ;  /* 0x00000024ff2c7e24 */ /* 0x000fc8000f8e00ff */
[----:B------:R-:W-:Y:S01]  /*3f60*/  DFMA R20, R50, R42, R20 ;  /* 0x0000002a3214722b */ /* 0x000fe20000000014 */
[----:B------:R-:W-:Y:S01]  /*3f70*/  IMAD.U32 R45, RZ, RZ, UR37 ;  /* 0x00000025ff2d7e24 */ /* 0x000fe2000f8e00ff */
[----:B----4-:R-:W-:Y:S02]  /*3f80*/  DFMA R18, R14, UR26, R18 ;  /* 0x0000001a0e127c2b */ /* 0x010fe40008000012 */
[----:B---3--:R-:W-:Y:S01]  /*3f90*/  DFMA R52, R52, UR24, R32 ;  /* 0x0000001834347c2b */ /* 0x008fe20008000020 */
[----:B------:R-:W-:-:S03]  /*3fa0*/  IMAD.U32 R32, RZ, RZ, UR30 ;  /* 0x0000001eff207e24 */ /* 0x000fc6000f8e00ff */
[----:B------:R-:W-:Y:S01]  /*3fb0*/  DFMA R20, R48, R44, R20 ;  /* 0x0000002c3014722b */ /* 0x000fe20000000014 */
[----:B------:R-:W-:-:S03]  /*3fc0*/  IMAD.U32 R33, RZ, RZ, UR31 ;  /* 0x0000001fff217e24 */ /* 0x000fc6000f8e00ff */
[----:B0-----:R-:W-:-:S03]  /*3fd0*/  DFMA R52, R50, UR28, R52 ;  /* 0x0000001c32347c2b */ /* 0x001fc60008000034 */
[----:B------:R-:W-:Y:S02]  /*3fe0*/  DFMA R62, R14, R32, R62 ;  /* 0x000000200e3e722b */ /* 0x000fe4000000003e */
[----:B--2---:R-:W-:-:S03]  /*3ff0*/  DFMA R18, R54, UR20, R18 ;  /* 0x0000001436127c2b */ /* 0x004fc60008000012 */
[----:B-1----:R-:W-:-:S03]  /*4000*/  DFMA R52, R48, UR22, R52 ;  /* 0x0000001630347c2b */ /* 0x002fc60008000034 */
[----:B------:R-:W-:-:S05]  /*4010*/  DFMA R62, R54, R34, R62 ;  /* 0x00000022363e722b */ /* 0x000fca000000003e */
[----:B------:R-:W-:-:S03]  /*4020*/  DADD R18, R18, R52 ;  /* 0x0000000012127229 */ /* 0x000fc60000000034 */
[C-C-:B------:R-:W-:Y:S02]  /*4030*/  DADD R14, R62.reuse, -R20.reuse ;  /* 0x000000003e0e7229 */ /* 0x140fe40000000814 */
[----:B------:R-:W-:Y:S02]  /*4040*/  DADD R20, R62, R20 ;  /* 0x000000003e147229 */ /* 0x000fe40000000014 */
[----:B------:R1:W-:Y:S04]  /*4050*/  STS.64 [R13+0x1b8], R18 ;  /* 0x0001b8120d007388 */ /* 0x0003e80000000a00 */
[----:B------:R1:W-:Y:S04]  /*4060*/  STS.64 [R13+0x370], R14 ;  /* 0x0003700e0d007388 */ /* 0x0003e80000000a00 */
[----:B------:R1:W-:Y:S02]  /*4070*/  STS.64 [R13], R20 ;  /* 0x000000140d007388 */ /* 0x0003e40000000a00 */
.L_x_482:
[----:B------:R-:W-:Y:S05]  /*4080*/  BSYNC.RECONVERGENT B0 ;  /* 0x0000000000007941 */ /* 0x000fea0003800200 */
.L_x_481:
[----:B------:R-:W-:Y:S06]  /*4090*/  BAR.SYNC.DEFER_BLOCKING 0x0 ;  /* 0x0000000000007b1d */ /* 0x000fec0000010000 */
[----:B------:R-:W-:Y:S04]  /*40a0*/  BSSY.RECONVERGENT B0, `(.L_x_483) ;  /* 0x0000094000007945 */ /* 0x000fe80003800200 */
[----:B------:R-:W-:Y:S05]  /*40b0*/  @P2 BRA `(.L_x_484) ;  /* 0x0000000800482947 */ /* 0x000fea0003800000 */
[----:B------:R-:W-:Y:S01]  /*40c0*/  IMAD R4, R4, 0x1746, RZ ;  /* 0x0000174604047824 */ /* 0x000fe200078e02ff */
[----:B------:R-:W2:Y:S04]  /*40d0*/  LDCU.128 UR20, c[0x3][0x810] ;  /* 0x00c10200ff1477ac */ /* 0x000ea80008000c00 */
[----:B------:R-:W-:Y:S01]  /*40e0*/  SHF.R.U32.HI R5, RZ, 0x10, R4 ;  /* 0x00000010ff057819 */ /* 0x000fe20000011604 */
[----:B------:R-:W3:Y:S04]  /*40f0*/  LDCU.128 UR24, c[0x3][0x820] ;  /* 0x00c10400ff1877ac */ /* 0x000ee80008000c00 */
[----:B------:R-:W-:Y:S01]  /*4100*/  IMAD R5, R5, -0x370, R2 ;  /* 0xfffffc9005057824 */ /* 0x000fe200078e0202 */
[----:B------:R-:W4:Y:S03]  /*4110*/  LDCU.128 UR44, c[0x3][0x840] ;  /* 0x00c10800ff2c77ac */ /* 0x000f260008000c00 */
[----:B------:R-:W-:Y:S01]  /*4120*/  IMAD R2, R6, 0x8, R5 ;  /* 0x0000000806027824 */ /* 0x000fe200078e0205 */
[----:B------:R-:W5:Y:S04]  /*4130*/  LDCU.64 UR48, c[0x3][0x838] ;  /* 0x00c10700ff3077ac */ /* 0x000f680008000a00 */
[----:B------:R-:W-:Y:S01]  /*4140*/  LDS.64 R4, [R2] ;  /* 0x0000000002047984 */ /* 0x000fe20000000a00 */
[----:B------:R-:W5:Y:S03]  /*4150*/  LDCU.128 UR28, c[0x3][0x850] ;  /* 0x00c10a00ff1c77ac */ /* 0x000f660008000c00 */
[----:B------:R-:W2:Y:S01]  /*4160*/  LDS.64 R6, [R2+0x25d0] ;  /* 0x0025d00002067984 */ /* 0x000ea20000000a00 */
[----:B------:R-:W5:Y:S03]  /*4170*/  LDCU.128 UR32, c[0x3][0xa10] ;  /* 0x00c14200ff2077ac */ /* 0x000f660008000c00 */
[----:B0-----:R-:W-:Y:S01]  /*4180*/  LDS.64 R10, [R2+0x3c8] ;  /* 0x0003c800020a7984 */ /* 0x001fe20000000a00 */
[----:B------:R-:W0:Y:S03]  /*4190*/  LDCU.64 UR42, c[0x3][0xa08] ;  /* 0x00c14100ff2a77ac */ /* 0x000e260008000a00 */
[----:B-1----:R-:W1:Y:S01]  /*41a0*/  LDS.64 R12, [R2+0x2208] ;  /* 0x00220800020c7984 */ /* 0x002e620000000a00 */
[----:B------:R-:W0:Y:S03]  /*41b0*/  LDCU.64 UR50, c[0x3][0xa38] ;  /* 0x00c14700ff3277ac */ /* 0x000e260008000a00 */
[----:B------:R-:W-:Y:S01]  /*41c0*/  LDS.64 R14, [R2+0x790] ;  /* 0x00079000020e7984 */ /* 0x000fe20000000a00 */
[----:B------:R-:W0:Y:S03]  /*41d0*/  LDCU.64 UR40, c[0x3][0x868] ;  /* 0x00c10d00ff2877ac */ /* 0x000e260008000a00 */
[----:B------:R-:W0:Y:S01]  /*41e0*/  LDS.64 R16, [R2+0x1e40] ;  /* 0x001e400002107984 */ /* 0x000e220000000a00 */
[----:B------:R-:W0:Y:S01]  /*41f0*/  LDCU.64 UR36, c[0x3][0x898] ;  /* 0x00c11300ff2477ac */ /* 0x000e220008000a00 */
[----:B------:R-:W0:Y:S01]  /*4200*/  LDCU.64 UR38, c[0x3][0xa68] ;  /* 0x00c14d00ff2677ac */ /* 0x000e220008000a00 */
[----:B------:R-:W0:Y:S01]  /*4210*/  LDCU.128 UR52, c[0x3][0xb00] ;  /* 0x00c16000ff3477ac */ /* 0x000e220008000c00 */
[----:B--2---:R-:W-:-:S02]  /*4220*/  DADD R8, R4, R6 ;  /* 0x0000000004087229 */ /* 0x004fc40000000006 */
[----:B------:R-:W-:Y:S02]  /*4230*/  DADD R4, R4, -R6 ;  /* 0x0000000004047229 */ /* 0x000fe40000000806 */
[C-C-:B-1----:R-:W-:Y:S02]  /*4240*/  DADD R6, R10.reuse, R12.reuse ;  /* 0x000000000a067229 */ /* 0x142fe4000000000c */
[----:B------:R-:W-:Y:S02]  /*4250*/  DADD R10, R10, -R12 ;  /* 0x000000000a0a7229 */ /* 0x000fe4000000080c */
[C---:B------:R-:W-:Y:S02]  /*4260*/  DFMA R12, R8.reuse, UR20, RZ ;  /* 0x00000014080c7c2b */ /* 0x040fe400080000ff */
[C---:B---3--:R-:W-:Y:S02]  /*4270*/  DFMA R22, R8.reuse, UR24, RZ ;  /* 0x0000001808167c2b */ /* 0x048fe400080000ff */
[C---:B------:R-:W-:Y:S01]  /*4280*/  DFMA R24, R8.reuse, UR26, RZ ;  /* 0x0000001a08187c2b */ /* 0x040fe200080000ff */
[----:B------:R-:W1:Y:S01]  /*4290*/  LDCU.128 UR24, c[0x3][0xa40] ;  /* 0x00c14800ff1877ac */ /* 0x000e620008000c00 */
[----:B------:R-:W-:-:S02]  /*42a0*/  DFMA R20, R8, UR22, RZ ;  /* 0x0000001608147c2b */ /* 0x000fc400080000ff */
[C---:B------:R-:W-:Y:S01]  /*42b0*/  DFMA R30, R8.reuse, R30, RZ ;  /* 0x0000001e081e722b */ /* 0x040fe200000000ff */
[----:B------:R-:W2:Y:S01]  /*42c0*/  LDCU.128 UR20, c[0x3][0xa20] ;  /* 0x00c14400ff1477ac */ /* 0x000ea20008000c00 */
[----:B------:R-:W-:Y:S02]  /*42d0*/  DFMA R18, R8, UR4, RZ ;  /* 0x0000000408127c2b */ /* 0x000fe400080000ff */
[C---:B----4-:R-:W-:Y:S01]  /*42e0*/  DFMA R26, R6.reuse, UR44, R12 ;  /* 0x0000002c061a7c2b */ /* 0x050fe2000800000c */
[----:B------:R-:W-:Y:S01]  /*42f0*/  LDS.64 R8, [R2+0xb58] ;  /* 0x000b580002087984 */ /* 0x000fe20000000a00 */
[C---:B------:R-:W-:Y:S01]  /*4300*/  DFMA R36, R6.reuse, UR46, R20 ;  /* 0x0000002e06247c2b */ /* 0x040fe20008000014 */
[----:B------:R-:W3:Y:S01]  /*4310*/  LDCU.64 UR44, c[0x3][0xa98] ;  /* 0x00c15300ff2c77ac */ /* 0x000ee20008000a00 */
[C---:B-----5:R-:W-:Y:S01]  /*4320*/  DFMA R30, R6.reuse, UR48, R30 ;  /* 0x00000030061e7c2b */ /* 0x060fe2000800001e */
[----:B------:R-:W4:Y:S01]  /*4330*/  LDS.64 R12, [R2+0x1a78] ;  /* 0x001a7800020c7984 */ /* 0x000f220000000a00 */
[C---:B------:R-:W-:Y:S01]  /*4340*/  DFMA R20, R6.reuse, UR12, R18 ;  /* 0x0000000c06147c2b */ /* 0x040fe20008000012 */
[----:B------:R-:W5:Y:S01]  /*4350*/  LDCU.64 UR48, c[0x3][0x8c8] ;  /* 0x00c11900ff3077ac */ /* 0x000f620008000a00 */
[----:B------:R-:W-:-:S02]  /*4360*/  DFMA R46, R6, UR28, R22 ;  /* 0x0000001c062e7c2b */ /* 0x000fc40008000016 */
[----:B------:R-:W-:Y:S01]  /*4370*/  DFMA R50, R6, UR30, R24 ;  /* 0x0000001e06327c2b */ /* 0x000fe20008000018 */
[----:B------:R-:W3:Y:S01]  /*4380*/  LDCU.128 UR28, c[0x3][0xa50] ;  /* 0x00c14a00ff1c77ac */ /* 0x000ee20008000c00 */
[C---:B------:R-:W-:Y:S02]  /*4390*/  DFMA R6, R4.reuse, UR32, RZ ;  /* 0x0000002004067c2b */ /* 0x040fe400080000ff */
[C---:B------:R-:W-:Y:S01]  /*43a0*/  DFMA R22, R4.reuse, UR34, RZ ;  /* 0x0000002204167c2b */ /* 0x040fe200080000ff */
[----:B------:R-:W5:Y:S01]  /*43b0*/  LDCU.128 UR32, c[0x3][0x870] ;  /* 0x00c10e00ff2077ac */ /* 0x000f620008000c00 */
[C---:B------:R-:W-:Y:S02]  /*43c0*/  DFMA R18, R4.reuse, UR8, RZ ;  /* 0x0000000804127c2b */ /* 0x040fe400080000ff */
[----:B--2---:R-:W-:Y:S01]  /*43d0*/  DFMA R40, R4, UR20, RZ ;  /* 0x0000001404287c2b */ /* 0x004fe200080000ff */
[----:B------:R-:W2:Y:S01]  /*43e0*/  LDCU.64 UR46, c[0x3][0xac8] ;  /* 0x00c15900ff2e77ac */ /* 0x000ea20008000a00 */
[----:B-1----:R-:W-:-:S02]  /*43f0*/  DFMA R28, R10, UR24, R6 ;  /* 0x000000180a1c7c2b */ /* 0x002fc40008000006 */
[C---:B------:R-:W-:Y:S01]  /*4400*/  DFMA R38, R10.reuse, UR26, R22 ;  /* 0x0000001a0a267c2b */ /* 0x040fe20008000016 */
[----:B------:R-:W-:Y:S01]  /*4410*/  LDS.64 R6, [R2+0xf20] ;  /* 0x000f200002067984 */ /* 0x000fe20000000a00 */
[----:B------:R-:W-:Y:S01]  /*4420*/  DFMA R22, R10, UR6, R18 ;  /* 0x000000060a167c2b */ /* 0x000fe20008000012 */
[----:B------:R-:W1:Y:S01]  /*4430*/  LDCU.128 UR24, c[0x3][0xa70] ;  /* 0x00c14e00ff1877ac */ /* 0x000e620008000c00 */
[C---:B------:R-:W-:Y:S01]  /*4440*/  DFMA R48, R4.reuse, UR22, RZ ;  /* 0x0000001604307c2b */ /* 0x040fe200080000ff */
[----:B------:R-:W2:Y:S01]  /*4450*/  LDS.64 R18, [R2+0x16b0] ;  /* 0x0016b00002127984 */ /* 0x000ea20000000a00 */
[----:B0-----:R-:W-:Y:S01]  /*4460*/  DFMA R24, R4, UR42, RZ ;  /* 0x0000002a04187c2b */ /* 0x001fe200080000ff */
[----:B------:R-:W0:Y:S01]  /*4470*/  LDCU.128 UR20, c[0x3][0x880] ;  /* 0x00c11000ff1477ac */ /* 0x000e220008000c00 */
[----:B------:R-:W-:Y:S02]  /*4480*/  DADD R4, R14, R16 ;  /* 0x000000000e047229 */ /* 0x000fe40000000010 */
[----:B---3--:R-:W-:-:S02]  /*4490*/  DFMA R40, R10, UR28, R40 ;  /* 0x0000001c0a287c2b */ /* 0x008fc40008000028 */
[C---:B------:R-:W-:Y:S01]  /*44a0*/  DFMA R48, R10.reuse, UR30, R48 ;  /* 0x0000001e0a307c2b */ /* 0x040fe20008000030 */
[----:B------:R-:W3:Y:S01]  /*44b0*/  LDCU.128 UR28, c[0x3][0xa80] ;  /* 0x00c15000ff1c77ac */ /* 0x000ee20008000c00 */
[----:B------:R-:W-:Y:S02]  /*44c0*/  DFMA R24, R10, UR50, R24 ;  /* 0x000000320a187c2b */ /* 0x000fe40008000018 */
[C---:B-----5:R-:W-:Y:S01]  /*44d0*/  DFMA R26, R4.reuse, UR32, R26 ;  /* 0x00000020041a7c2b */ /* 0x060fe2000800001a */
[----:B------:R-:W5:Y:S01]  /*44e0*/  LDS.64 R10, [R2+0x12e8] ;  /* 0x0012e800020a7984 */ /* 0x000f620000000a00 */
[C---:B------:R-:W-:Y:S01]  /*44f0*/  DFMA R36, R4.reuse, UR34, R36 ;  /* 0x0000002204247c2b */ /* 0x040fe20008000024 */
[----:B------:R-:W3:Y:S01]  /*4500*/  LDCU.128 UR32, c[0x3][0x8a0] ;  /* 0x00c11400ff2077ac */ /* 0x000ee20008000c00 */
[C---:B------:R-:W-:Y:S02]  /*4510*/  DFMA R30, R4.reuse, UR40, R30 ;  /* 0x00000028041e7c2b */ /* 0x040fe4000800001e */
[----:B------:R-:W-:Y:S01]  /*4520*/  DFMA R20, R4, UR14, R20 ;  /* 0x0000000e04147c2b */ /* 0x000fe20008000014 */
[----:B------:R-:W2:Y:S01]  /*4530*/  LDCU.128 UR40, c[0x3][0xaa0] ;  /* 0x00c15400ff2877ac */ /* 0x000ea20008000c00 */
[----:B------:R-:W-:-:S02]  /*4540*/  DADD R14, R14, -R16 ;  /* 0x000000000e0e7229 */ /* 0x000fc40000000810 */
[C---:B0-----:R-:W-:Y:S01]  /*4550*/  DFMA R46, R4.reuse, UR20, R46 ;  /* 0x00000014042e7c2b */ /* 0x041fe2000800002e */
[----:B------:R-:W0:Y:S01]  /*4560*/  LDCU.64 UR50, c[0x3][0x8f8] ;  /* 0x00c11f00ff3277ac */ /* 0x000e220008000a00 */
[----:B------:R-:W-:Y:S02]  /*4570*/  DFMA R50, R4, UR22, R50 ;  /* 0x0000001604327c2b */ /* 0x000fe40008000032 */
[----:B----4-:R-:W-:Y:S01]  /*4580*/  DADD R4, R8, R12 ;  /* 0x0000000008047229 */ /* 0x010fe2000000000c */
[----:B------:R-:W4:Y:S01]  /*4590*/  LDCU.128 UR20, c[0x3][0x8b0] ;  /* 0x00c11600ff1477ac */ /* 0x000f220008000c00 */
[C---:B-1----:R-:W-:Y:S02]  /*45a0*/  DFMA R28, R14.reuse, UR24, R28 ;  /* 0x000000180e1c7c2b */ /* 0x042fe4000800001c */
[C---:B------:R-:W-:Y:S01]  /*45b0*/  DFMA R38, R14.reuse, UR26, R38 ;  /* 0x0000001a0e267c2b */ /* 0x040fe20008000026 */
[----:B------:R-:W1:Y:S01]  /*45c0*/  LDCU.128 UR24, c[0x3][0xab0] ;  /* 0x00c15600ff1877ac */ /* 0x000e620008000c00 */
[----:B---3--:R-:W-:-:S02]  /*45d0*/  DFMA R40, R14, UR28, R40 ;  /* 0x0000001c0e287c2b */ /* 0x008fc40008000028 */
[C---:B------:R-:W-:Y:S02]  /*45e0*/  DFMA R26, R4.reuse, UR32, R26 ;  /* 0x00000020041a7c2b */ /* 0x040fe4000800001a */
[----:B------:R-:W-:Y:S01]  /*45f0*/  DFMA R36, R4, UR34, R36 ;  /* 0x0000002204247c2b */ /* 0x000fe20008000024 */
[----:B------:R-:W3:Y:S01]  /*4600*/  LDCU.128 UR32, c[0x3][0x8e0] ;  /* 0x00c11c00ff2077ac */ /* 0x000ee20008000c00 */
[----:B------:R-:W-:Y:S02]  /*4610*/  DFMA R48, R14, UR30, R48 ;  /* 0x0000001e0e307c2b */ /* 0x000fe40008000030 */
[C---:B------:R-:W-:Y:S01]  /*4620*/  DFMA R30, R4.reuse, UR36, R30 ;  /* 0x00000024041e7c2b */ /* 0x040fe2000800001e */
[----:B------:R-:W0:Y:S01]  /*4630*/  LDCU.128 UR28, c[0x3][0x8d0] ;  /* 0x00c11a00ff1c77ac */ /* 0x000e220008000c00 */
[----:B------:R-:W-:Y:S02]  /*4640*/  DFMA R20, R4, UR18, R20 ;  /* 0x0000001204147c2b */ /* 0x000fe40008000014 */
[----:B------:R-:W-:Y:S01]  /*4650*/  DFMA R24, R14, UR38, R24 ;  /* 0x000000260e187c2b */ /* 0x000fe20008000018 */
[----:B------:R-:W5:Y:S01]  /*4660*/  LDCU.128 UR36, c[0x3][0xae0] ;  /* 0x00c15c00ff2477ac */ /* 0x000f620008000c00 */
[----:B----4-:R-:W-:-:S02]  /*4670*/  DFMA R46, R4, UR20, R46 ;  /* 0x00000014042e7c2b */ /* 0x010fc4000800002e */
[----:B------:R-:W-:Y:S01]  /*4680*/  DFMA R50, R4, UR22, R50 ;  /* 0x0000001604327c2b */ /* 0x000fe20008000032 */
[----:B------:R-:W4:Y:S01]  /*4690*/  LDCU.128 UR20, c[0x3][0xad0] ;  /* 0x00c15a00ff1477ac */ /* 0x000f220008000c00 */
[----:B--2---:R-:W-:Y:S02]  /*46a0*/  DADD R4, R6, R18 ;  /* 0x0000000006047229 */ /* 0x004fe40000000012 */
[----:B------:R-:W-:Y:S02]  /*46b0*/  DADD R8, R8, -R12 ;  /* 0x0000000008087229 */ /* 0x000fe4000000080c */
[----:B------:R-:W-:Y:S02]  /*46c0*/  DFMA R22, R14, UR10, R22 ;  /* 0x0000000a0e167c2b */ /* 0x000fe40008000016 */
[----:B------:R-:W-:Y:S02]  /*46d0*/  DADD R6, R6, -R18 ;  /* 0x0000000006067229 */ /* 0x000fe40000000812 */
[----:B---3--:R-:W-:Y:S01]  /*46e0*/  DFMA R46, R4, UR32, R46 ;  /* 0x00000020042e7c2b */ /* 0x008fe2000800002e */
[----:B------:R-:W2:Y:S01]  /*46f0*/  LDCU.64 UR32, c[0x3][0xaf8] ;  /* 0x00c15f00ff2077ac */ /* 0x000ea20008000a00 */
[----:B------:R-:W-:-:S02]  /*4700*/  DFMA R28, R8, UR40, R28 ;  /* 0x00000028081c7c2b */ /* 0x000fc4000800001c */
[C---:B------:R-:W-:Y:S01]  /*4710*/  DFMA R38, R8.reuse, UR42, R38 ;  /* 0x0000002a08267c2b */ /* 0x040fe20008000026 */
[----:B------:R-:W3:Y:S01]  /*4720*/  LDCU.128 UR40, c[0x3][0xb10] ;  /* 0x00c16200ff2877ac */ /* 0x000ee20008000c00 */
[C---:B-1----:R-:W-:Y:S02]  /*4730*/  DFMA R40, R8.reuse, UR24, R40 ;  /* 0x0000001808287c2b */ /* 0x042fe40008000028 */
[----:B------:R-:W-:Y:S01]  /*4740*/  DFMA R48, R8, UR26, R48 ;  /* 0x0000001a08307c2b */ /* 0x000fe20008000030 */
[----:B------:R-:W1:Y:S01]  /*4750*/  LDCU.128 UR24, c[0x3][0x900] ;  /* 0x00c12000ff1877ac */ /* 0x000e620008000c00 */
[C---:B0-----:R-:W-:Y:S02]  /*4760*/  DFMA R26, R4.reuse, UR28, R26 ;  /* 0x0000001c041a7c2b */ /* 0x041fe4000800001a */
[----:B------:R-:W-:Y:S01]  /*4770*/  DFMA R36, R4, UR30, R36 ;  /* 0x0000001e04247c2b */ /* 0x000fe20008000024 */
[----:B------:R-:W0:Y:S01]  /*4780*/  LDCU.128 UR28, c[0x3][0x910] ;  /* 0x00c12200ff1c77ac */ /* 0x000e220008000c00 */
[----:B------:R-:W-:-:S02]  /*4790*/  DFMA R22, R8, UR16, R22 ;  /* 0x0000001008167c2b */ /* 0x000fc40008000016 */
[----:B------:R-:W-:Y:S02]  /*47a0*/  DFMA R24, R8, UR44, R24 ;  /* 0x0000002c08187c2b */ /* 0x000fe40008000018 */
[----:B-----5:R-:W-:Y:S02]  /*47b0*/  DADD R8, R10, R10 ;  /* 0x000000000a087229 */ /* 0x020fe4000000000a */
[----:B------:R-:W-:Y:S02]  /*47c0*/  DFMA R30, R4, UR48, R30 ;  /* 0x00000030041e7c2b */ /* 0x000fe4000800001e */
[----:B------:R-:W-:Y:S02]  /*47d0*/  DADD R10, R10, -R10 ;  /* 0x000000000a0a7229 */ /* 0x000fe4000000080a */
[----:B------:R-:W-:Y:S02]  /*47e0*/  DFMA R24, R6, UR46, R24 ;  /* 0x0000002e06187c2b */ /* 0x000fe40008000018 */
[----:B------:R-:W-:-:S02]  /*47f0*/  DMUL R8, R8, 0.5 ;  /* 0x3fe0000008087828 */ /* 0x000fc40000000000 */
[C---:B------:R-:W-:Y:S02]  /*4800*/  DFMA R20, R4.reuse, R32, R20 ;  /* 0x000000200414722b */ /* 0x040fe40000000014 */
[----:B------:R-:W-:Y:S02]  /*4810*/  DFMA R50, R4, UR34, R50 ;  /* 0x0000002204327c2b */ /* 0x000fe40008000032 */
[C---:B------:R-:W-:Y:S02]  /*4820*/  DFMA R22, R6.reuse, R42, R22 ;  /* 0x0000002a0616722b */ /* 0x040fe40000000016 */
[C---:B----4-:R-:W-:Y:S02]  /*4830*/  DFMA R28, R6.reuse, UR20, R28 ;  /* 0x00000014061c7c2b */ /* 0x050fe4000800001c */
[C---:B------:R-:W-:Y:S02]  /*4840*/  DFMA R38, R6.reuse, UR22, R38 ;  /* 0x0000001606267c2b */ /* 0x040fe40008000026 */
[----:B------:R-:W-:-:S02]  /*4850*/  DFMA R48, R6, UR38, R48 ;  /* 0x0000002606307c2b */ /* 0x000fc40008000030 */
[----:B------:R-:W-:Y:S02]  /*4860*/  DFMA R40, R6, UR36, R40 ;  /* 0x0000002406287c2b */ /* 0x000fe40008000028 */
[----:B------:R-:W-:Y:S02]  /*4870*/  DFMA R30, R8, UR50, R30 ;  /* 0x00000032081e7c2b */ /* 0x000fe4000800001e */
[----:B--2---:R-:W-:Y:S02]  /*4880*/  DFMA R24, R10, UR32, R24 ;  /* 0x000000200a187c2b */ /* 0x004fe40008000018 */
[----:B------:R-:W-:Y:S02]  /*4890*/  DFMA R20, R8, R34, R20 ;  /* 0x000000220814722b */ /* 0x000fe40000000014 */
[----:B------:R-:W-:Y:S02]  /*48a0*/  DFMA R22, R10, R44, R22 ;  /* 0x0000002c0a16722b */ /* 0x000fe40000000016 */
[----:B-1----:R-:W-:-:S02]  /*48b0*/  DFMA R26, R8, UR24, R26 ;  /* 0x00000018081a7c2b */ /* 0x002fc4000800001a */
[C---:B------:R-:W-:Y:S02]  /*48c0*/  DFMA R98, R8.reuse, UR26, R36 ;  /* 0x0000001a08627c2b */ /* 0x040fe40008000024 */
[----:B0-----:R-:W-:Y:S02]  /*48d0*/  DFMA R50, R8, UR30, R50 ;  /* 0x0000001e08327c2b */ /* 0x001fe40008000032 */
[C---:B---3--:R-:W-:Y:S02]  /*48e0*/  DFMA R48, R10.reuse, UR42, R48 ;  /* 0x0000002a0a307c2b */ /* 0x048fe40008000030 */
[C---:B------:R-:W-:Y:S02]  /*48f0*/  DFMA R4, R10.reuse, UR52, R28 ;  /* 0x000000340a047c2b */ /* 0x040fe4000800001c */
[----:B------:R-:W-:Y:S02]  /*4900*/  DFMA R6, R10, UR54, R38 ;  /* 0x000000360a067c2b */ /* 0x000fe40008000026 */
[----:B------:R-:W-:-:S02]  /*4910*/  DFMA R8, R8, UR28, R46 ;  /* 0x0000001c08087c2b */ /* 0x000fc4000800002e */
[----:B------:R-:W-:Y:S02]  /*4920*/  DFMA R10, R10, UR40, R40 ;  /* 0x000000280a0a7c2b */ /* 0x000fe40008000028 */
        /* <DEDUP_REMOVED lines=8> */
[----:B------:R-:W-:Y:S02]  /*49b0*/  DADD R98, R98, R6 ;  /* 0x0000000062627229 */ /* 0x000fe40000000006 */
[C-C-:B------:R-:W-:Y:S02]  /*49c0*/  DADD R22, R8.reuse, -R10.reuse ;  /* 0x0000000008167229 */ /* 0x140fe4000000080a */
[----:B------:R-:W-:-:S11]  /*49d0*/  DADD R100, R8, R10 ;  /* 0x0000000008647229 */ /* 0x000fd6000000000a */
.L_x_484:
[----:B------:R-:W-:Y:S05]  /*49e0*/  BSYNC.RECONVERGENT B0 ;  /* 0x0000000000007941 */ /* 0x000fea0003800200 */
.L_x_483:
        /* <DEDUP_REMOVED lines=17> */
.L_x_485:
        /* <DEDUP_REMOVED lines=16> */
.L_x_2966:


//--------------------- .text._Z32massMatrixMultiplyRegisterKernelILi11ELi11ELi1EEviPKdS1_S1_S1_Pd --------------------------
	.section	.text._Z32massMatrixMultiplyRegisterKernelILi11ELi11ELi1EEviPKdS1_S1_S1_Pd,"ax",@progbits
	.align	128
        .global         _Z32massMatrixMultiplyRegisterKernelILi11ELi11ELi1EEviPKdS1_S1_S1_Pd
        .type           _Z32massMatrixMultiplyRegisterKernelILi11ELi11ELi1EEviPKdS1_S1_S1_Pd,@function
        .size           _Z32massMatrixMultiplyRegisterKernelILi11ELi11ELi1EEviPKdS1_S1_S1_Pd,(.L_x_2967 - _Z32massMatrixMultiplyRegisterKernelILi11ELi11ELi1EEviPKdS1_S1_S1_Pd)
        .other          _Z32massMatrixMultiplyRegisterKernelILi11ELi11ELi1EEviPKdS1_S1_S1_Pd,@"STO_CUDA_ENTRY STV_DEFAULT"
_Z32massMatrixMultiplyRegisterKernelILi11ELi11ELi1EEviPKdS1_S1_S1_Pd:
.text._Z32massMatrixMultiplyRegisterKernelILi11ELi11ELi1EEviPKdS1_S1_S1_Pd:
        /* <DEDUP_REMOVED lines=9> */
[----:B----4-:R-:W-:Y:S02]  /*0090*/  @!P0 IMAD.WIDE.U32 R8, R0, 0x8, R8 ;  /* 0x0000000800088825 */ /* 0x010fe400078e0008 */
[----:B--2---:R-:W2:Y:S04]  /*00a0*/  @!P0 LDG.E.64.CONSTANT R2, desc[UR8][R2.64] ;  /* 0x0000000802028981 */ /* 0x004ea8000c1e9b00 */
[----:B------:R-:W3:Y:S01]  /*00b0*/  @!P0 LDG.E.64.CONSTANT R8, desc[UR8][R8.64] ;  /* 0x0000000808088981 */ /* 0x000ee2000c1e9b00 */
[----:B------:R-:W0:Y:S01]  /*00c0*/  S2UR UR7, SR_CgaCtaId ;  /* 0x00000000000779c3 */ /* 0x000e220000008800 */
[----:B------:R-:W-:Y:S01]  /*00d0*/  VOTEU.ALL UP0, P0 ;  /* 0x0000000000ff7886 */ /* 0x000fe20000000000 */
[----:B------:R-:W-:-:S04]  /*00e0*/  UMOV UR4, 0x400 ;  /* 0x0000040000047882 */ /* 0x000fc80000000000 */
        /* <DEDUP_REMOVED lines=11> */
[----:B--2---:R0:W-:Y:S04]  /*01a0*/  @!P0 STS.64 [R15], R2 ;  /* 0x000000020f008388 */ /* 0x0041e80000000a00 */
[----:B---3--:R2:W-:Y:S01]  /*01b0*/  @!P0 STS.64 [R45], R8 ;  /* 0x000000082d008388 */ /* 0x0085e20000000a00 */
[----:B------:R-:W-:Y:S01]  /*01c0*/  BAR.SYNC.DEFER_BLOCKING 0x0 ;  /* 0x0000000000007b1d */ /* 0x000fe20000010000 */
[C---:B------:R-:W-:Y:S01]  /*01d0*/  ISETP.GE.U32.AND P0, PT, R0.reuse, 0x79, PT ;  /* 0x000000790000780c */ /* 0x040fe20003f06070 */
[----:B0-----:R-:W-:Y:S01]  /*01e0*/  VIADD R3, R7, UR5 ;  /* 0x0000000507037c36 */ /* 0x001fe20008000000 */
[----:B------:R-:W-:-:S02]  /*01f0*/  PRMT R2, R0, 0x9910, RZ ;  /* 0x0000991000027816 */ /* 0x000fc400000000ff */
[----:B--2---:R-:W-:Y:S02]  /*0200*/  LOP3.LUT R8, R0, 0xffff, RZ, 0xc0, !PT ;  /* 0x0000ffff00087812 */ /* 0x004fe400078ec0ff */
[----:B-1----:R-:W-:Y:S01]  /*0210*/  ISETP.LT.AND P0, PT, R3, UR6, !P0 ;  /* 0x0000000603007c0c */ /* 0x002fe2000c701270 */
[----:B------:R-:W-:-:S12]  /*0220*/  IMAD R2, R2, 0x75, RZ ;  /* 0x0000007502027824 */ /* 0x000fd800078e02ff */
[----:B------:R-:W0:Y:S01]  /*0230*/  @P0 LDC.64 R14, c[0x0][0x3a0] ;  /* 0x0000e800ff0e0b82 */ /* 0x000e220000000a00 */
[----:B------:R-:W1:Y:S01]  /*0240*/  LDS.128 R16, [UR4+0x29b0] ;  /* 0x0029b004ff107984 */ /* 0x000e620008000c00 */
[----:B------:R-:W-:-:S03]  /*0250*/  @P0 IMAD R9, R3, 0x533, R0 ;  /* 0x0000053303090824 */ /* 0x000fc600078e0200 */
[----:B------:R-:W-:Y:S04]  /*0260*/  LDS.128 R24, [UR4+0x29e0] ;  /* 0x0029e004ff187984 */ /* 0x000fe80008000c00 */
[----:B------:R-:W2:Y:S04]  /*0270*/  LDS.128 R20, [UR4+0x2ad0] ;  /* 0x002ad004ff147984 */ /* 0x000ea80008000c00 */
[----:B------:R-:W3:Y:S04]  /*0280*/  LDS.128 R28, [UR4+0x2b00] ;  /* 0x002b0004ff1c7984 */ /* 0x000ee80008000c00 */
[----:B------:R-:W4:Y:S04]  /*0290*/  LDS.128 R32, [UR4+0x2a10] ;  /* 0x002a1004ff207984 */ /* 0x000f280008000c00 */
[----:B------:R-:W-:Y:S04]  /*02a0*/  LDS.128 R36, [UR4+0x2b30] ;  /* 0x002b3004ff247984 */ /* 0x000fe80008000c00 */
[----:B------:R-:W4:Y:S04]  /*02b0*/  LDS.128 R48, [UR4+0x2b60] ;  /* 0x002b6004ff307984 */ /* 0x000f280008000c00 */
[----:B------:R-:W4:Y:S04]  /*02c0*/  LDS.128 R60, [UR4+0x2aa0] ;  /* 0x002aa004ff3c7984 */ /* 0x000f280008000c00 */
[----:B------:R-:W4:Y:S04]  /*02d0*/  LDS.128 R44, [UR4+0x2bc0] ;  /* 0x002bc004ff2c7984 */ /* 0x000f280008000c00 */
[----:B------:R-:W4:Y:S04]  /*02e0*/  LDS.64 R64, [UR4+0x2bd0] ;  /* 0x002bd004ff407984 */ /* 0x000f280008000a00 */
[----:B------:R-:W-:Y:S01]  /*02f0*/  LDS.128 R40, [UR4+0x2a40] ;  /* 0x002a4004ff287984 */ /* 0x000fe20008000c00 */
[----:B-1----:R-:W-:-:S03]  /*0300*/  R2UR UR6, R16 ;  /* 0x00000000100672ca */ /* 0x002fc600000e0000 */
[----:B------:R-:W-:Y:S01]  /*0310*/  LDS.128 R52, [UR4+0x2a70] ;  /* 0x002a7004ff347984 */ /* 0x000fe20008000c00 */
[----:B------:R-:W-:-:S03]  /*0320*/  R2UR UR7, R17 ;  /* 0x00000000110772ca */ /* 0x000fc600000e0000 */
[----:B------:R-:W-:Y:S01]  /*0330*/  LDS.128 R56, [UR4+0x2b90] ;  /* 0x002b9004ff387984 */ /* 0x000fe20008000c00 */
[----:B--2---:R-:W-:Y:S01]  /*0340*/  R2UR UR10, R20 ;  /* 0x00000000140a72ca */ /* 0x004fe200000e0000 */
[----:B------:R-:W-:Y:S01]  /*0350*/  IMAD R6, R8, 0xba2f, RZ ;  /* 0x0000ba2f08067824 */ /* 0x000fe200078e02ff */
[----:B------:R-:W-:Y:S01]  /*0360*/  R2UR UR11, R21 ;  /* 0x00000000150b72ca */ /* 0x000fe200000e0000 */
[----:B0-----:R-:W-:Y:S01]  /*0370*/  @P0 IMAD.WIDE R14, R9, 0x8, R14 ;  /* 0x00000008090e0825 */ /* 0x001fe200078e020e */
[----:B---3--:R-:W-:Y:S01]  /*0380*/  R2UR UR50, R30 ;  /* 0x000000001e3272ca */ /* 0x008fe200000e0000 */
[----:B------:R-:W-:Y:S01]  /*0390*/  LDS.128 R68, [UR4+0x2a30] ;  /* 0x002a3004ff447984 */ /* 0x000fe20008000c00 */
[----:B------:R-:W-:Y:S01]  /*03a0*/  R2UR UR51, R31 ;  /* 0x000000001f3372ca */ /* 0x000fe200000e0000 */
[----:B------:R-:W-:Y:S01]  /*03b0*/  IMAD.U32 R118, RZ, RZ, UR6 ;  /* 0x00000006ff767e24 */ /* 0x000fe2000f8e00ff */
        /* <DEDUP_REMOVED lines=8> */
[----:B------:R-:W-:Y:S01]  /*0440*/  LDS.128 R20, [UR4+0x29a0] ;  /* 0x0029a004ff147984 */ /* 0x000fe20008000c00 */
[----:B----4-:R-:W-:-:S02]  /*0450*/  R2UR UR48, R34 ;  /* 0x00000000223072ca */ /* 0x010fc400000e0000 */
[----:B------:R-:W-:Y:S01]  /*0460*/  R2UR UR49, R35 ;  /* 0x00000000233172ca */ /* 0x000fe200000e0000 */
[----:B------:R-:W-:Y:S01]  /*0470*/  LDS.128 R76, [UR4+0x2a50] ;  /* 0x002a5004ff4c7984 */ /* 0x000fe20008000c00 */
[----:B------:R-:W-:Y:S01]  /*0480*/  IMAD.U32 R116, RZ, RZ, UR6 ;  /* 0x00000006ff747e24 */ /* 0x000fe2000f8e00ff */
[----:B------:R-:W-:Y:S01]  /*0490*/  R2UR UR6, R28 ;  /* 0x000000001c0672ca */ /* 0x000fe200000e0000 */
[----:B------:R-:W-:Y:S01]  /*04a0*/  IMAD.U32 R117, RZ, RZ, UR7 ;  /* 0x00000007ff757e24 */ /* 0x000fe2000f8e00ff */
[----:B------:R-:W-:Y:S01]  /*04b0*/  R2UR UR7, R29 ;  /* 0x000000001d0772ca */ /* 0x000fe200000e0000 */
[----:B------:R-:W-:Y:S01]  /*04c0*/  LDS.128 R80, [UR4+0x2b70] ;  /* 0x002b7004ff507984 */ /* 0x000fe20008000c00 */
[----:B------:R-:W-:Y:S02]  /*04d0*/  R2UR UR10, R32 ;  /* 0x00000000200a72ca */ /* 0x000fe400000e0000 */
[----:B------:R-:W-:Y:S01]  /*04e0*/  R2UR UR11, R33 ;  /* 0x00000000210b72ca */ /* 0x000fe200000e0000 */
[----:B------:R-:W0:Y:S01]  /*04f0*/  LDS.128 R28, [UR4+0x29c0] ;  /* 0x0029c004ff1c7984 */ /* 0x000e220008000c00 */
[----:B------:R-:W-:-:S02]  /*0500*/  R2UR UR52, R26 ;  /* 0x000000001a3472ca */ /* 0x000fc400000e0000 */
[----:B------:R-:W-:Y:S01]  /*0510*/  R2UR UR53, R27 ;  /* 0x000000001b3572ca */ /* 0x000fe200000e0000 */
[----:B------:R-:W1:Y:S01]  /*0520*/  LDS.128 R32, [UR4+0x2ae0] ;  /* 0x002ae004ff207984 */ /* 0x000e620008000c00 */
[----:B------:R-:W-:Y:S01]  /*0530*/  R2UR UR40, R50 ;  /* 0x00000000322872ca */ /* 0x000fe200000e0000 */
[----:B------:R-:W-:Y:S01]  /*0540*/  IMAD.U32 R110, RZ, RZ, UR6 ;  /* 0x00000006ff6e7e24 */ /* 0x000fe2000f8e00ff */
[----:B------:R-:W-:Y:S01]  /*0550*/  R2UR UR6, R36 ;  /* 0x00000000240672ca */ /* 0x000fe200000e0000 */
[----:B------:R-:W-:Y:S01]  /*0560*/  IMAD.U32 R111, RZ, RZ, UR7 ;  /* 0x00000007ff6f7e24 */ /* 0x000fe2000f8e00ff */
[----:B------:R-:W-:Y:S01]  /*0570*/  R2UR UR7, R37 ;  /* 0x00000000250772ca */ /* 0x000fe200000e0000 */
[----:B------:R-:W2:Y:S01]  /*0580*/  LDS.128 R24, [UR4+0x2ac0] ;  /* 0x002ac004ff187984 */ /* 0x000ea20008000c00 */
[----:B------:R-:W-:Y:S01]  /*0590*/  R2UR UR41, R51 ;  /* 0x00000000332972ca */ /* 0x000fe200000e0000 */
[----:B------:R-:W-:Y:S01]  /*05a0*/  IMAD.U32 R114, RZ, RZ, UR10 ;  /* 0x0000000aff727e24 */ /* 0x000fe2000f8e00ff */
        /* <DEDUP_REMOVED lines=11> */
[----:B------:R-:W-:Y:S01]  /*0660*/  LDS.128 R88, [UR4+0x2b80] ;  /* 0x002b8004ff587984 */ /* 0x000fe20008000c00 */
[----:B------:R-:W-:-:S02]  /*0670*/  R2UR UR24, R46 ;  /* 0x000000002e1872ca */ /* 0x000fc400000e0000 */
[----:B------:R-:W-:Y:S01]  /*0680*/  R2UR UR25, R47 ;  /* 0x000000002f1972ca */ /* 0x000fe200000e0000 */
[----:B------:R-:W-:Y:S01]  /*0690*/  LDS.128 R60, [UR4+0x2a20] ;  /* 0x002a2004ff3c7984 */ /* 0x000fe20008000c00 */
[----:B------:R-:W-:Y:S02]  /*06a0*/  R2UR UR22, R44 ;  /* 0x000000002c1672ca */ /* 0x000fe400000e0000 */
[----:B------:R-:W-:Y:S01]  /*06b0*/  R2UR UR23, R45 ;  /* 0x000000002d1772ca */ /* 0x000fe200000e0000 */
[----:B------:R-:W-:Y:S01]  /*06c0*/  LDS.128 R92, [UR4+0x2a80] ;  /* 0x002a8004ff5c7984 */ /* 0x000fe20008000c00 */
[----:B------:R-:W-:Y:S02]  /*06d0*/  R2UR UR20, R64 ;  /* 0x00000000401472ca */ /* 0x000fe400000e0000 */
[----:B------:R-:W-:Y:S01]  /*06e0*/  R2UR UR21, R65 ;  /* 0x00000000411572ca */ /* 0x000fe200000e0000 */
[----:B------:R-:W3:Y:S01]  /*06f0*/  LDS.128 R44, [UR4+0x29f0] ;  /* 0x0029f004ff2c7984 */ /* 0x000ee20008000c00 */
[----:B------:R-:W-:-:S02]  /*0700*/  R2UR UR46, R38 ;  /* 0x00000000262e72ca */ /* 0x000fc400000e0000 */
[----:B------:R-:W-:Y:S01]  /*0710*/  R2UR UR47, R39 ;  /* 0x00000000272f72ca */ /* 0x000fe200000e0000 */
[----:B------:R-:W4:Y:S01]  /*0720*/  LDS.128 R64, [UR4+0x2b40] ;  /* 0x002b4004ff407984 */ /* 0x000f220008000c00 */
[----:B0-----:R-:W-:Y:S02]  /*0730*/  R2UR UR6, R28 ;  /* 0x000000001c0672ca */ /* 0x001fe400000e0000 */
[----:B------:R-:W-:Y:S01]  /*0740*/  R2UR UR7, R29 ;  /* 0x000000001d0772ca */ /* 0x000fe200000e0000 */
[----:B------:R-:W0:Y:S01]  /*0750*/  LDS.128 R36, [UR4+0x29d0] ;  /* 0x0029d004ff247984 */ /* 0x000e220008000c00 */
[----:B------:R-:W-:Y:S02]  /*0760*/  R2UR UR44, R42 ;  /* 0x000000002a2c72ca */ /* 0x000fe400000e0000 */
[----:B------:R-:W-:Y:S01]  /*0770*/  R2UR UR45, R43 ;  /* 0x000000002b2d72ca */ /* 0x000fe200000e0000 */
[----:B------:R-:W-:Y:S01]  /*0780*/  LDS.128 R96, [UR4+0x2ba0] ;  /* 0x002ba004ff607984 */ /* 0x000fe20008000c00 */
[----:B------:R-:W-:-:S02]  /*0790*/  R2UR UR42, R40 ;  /* 0x00000000282a72ca */ /* 0x000fc400000e0000 */
[----:B------:R-:W-:Y:S01]  /*07a0*/  R2UR UR43, R41 ;  /* 0x00000000292b72ca */ /* 0x000fe200000e0000 */
[----:B------:R-:W-:Y:S01]  /*07b0*/  LDS.128 R100, [UR4+0x2a90] ;  /* 0x002a9004ff647984 */ /* 0x000fe20008000c00 */
[----:B------:R-:W-:Y:S02]  /*07c0*/  R2UR UR56, R18 ;  /* 0x00000000123872ca */ /* 0x000fe400000e0000 */
[----:B------:R-:W-:Y:S01]  /*07d0*/  R2UR UR57, R19 ;  /* 0x00000000133972ca */ /* 0x000fe200000e0000 */
[----:B------:R-:W0:Y:S01]  /*07e0*/  LDS.128 R40, [UR4+0x2af0] ;  /* 0x002af004ff287984 */ /* 0x000e220008000c00 */
[----:B------:R-:W-:Y:S02]  /*07f0*/  R2UR UR36, R54 ;  /* 0x00000000362472ca */ /* 0x000fe400000e0000 */
[----:B------:R-:W-:Y:S01]  /*0800*/  R2UR UR37, R55 ;  /* 0x00000000372572ca */ /* 0x000fe200000e0000 */
[----:B------:R-:W0:Y:S01]  /*0810*/  LDS.128 R16, [UR4+0x2ab0] ;  /* 0x002ab004ff107984 */ /* 0x000e220008000c00 */
        /* <DEDUP_REMOVED lines=8> */
[----:B------:R-:W5:Y:S01]  /*08a0*/  @P0 LDG.E.64.CONSTANT R130, desc[UR8][R14.64] ;  /* 0x000000080e820981 */ /* 0x000f62000c1e9b00 */
[----:B------:R-:W-:-:S03]  /*08b0*/  LOP3.LUT R9, R2, 0xffff, RZ, 0xc0, !PT ;  /* 0x0000ffff02097812 */ /* 0x000fc600078ec0ff */
[----:B------:R-:W0:Y:S01]  /*08c0*/  LDS.128 R56, [UR4+0x2b20] ;  /* 0x002b2004ff387984 */ /* 0x000e220008000c00 */
[----:B------:R-:W-:Y:S02]  /*08d0*/  SHF.R.U32.HI R2, RZ, 0x13, R6 ;  /* 0x00000013ff027819 */ /* 0x000fe40000011606 */
[----:B------:R-:W-:Y:S01]  /*08e0*/  SHF.R.U32.HI R6, RZ, 0x8, R9 ;  /* 0x00000008ff067819 */ /* 0x000fe20000011609 */
[----:B------:R-:W5:Y:S01]  /*08f0*/  @P0 LDG.E.64.CONSTANT R128, desc[UR8][R14.64+0x3c8] ;  /* 0x0003c8080e800981 */ /* 0x000f62000c1e9b00 */
[----:B------:R-:W-:Y:S01]  /*0900*/  R2UR UR16, R22 ;  /* 0x00000000161072ca */ /* 0x000fe200000e0000 */
[----:B------:R-:W-:Y:S01]  /*0910*/  IMAD.U32 R22, RZ, RZ, UR6 ;  /* 0x00000006ff167e24 */ /* 0x000fe2000f8e00ff */
[----:B------:R-:W-:Y:S01]  /*0920*/  R2UR UR17, R23 ;  /* 0x00000000171172ca */ /* 0x000fe200000e0000 */
[----:B------:R-:W-:Y:S01]  /*0930*/  IMAD.U32 R23, RZ, RZ, UR7 ;  /* 0x00000007ff177e24 */ /* 0x000fe2000f8e00ff */
[----:B-1----:R-:W-:Y:S01]  /*0940*/  R2UR UR6, R32 ;  /* 0x00000000200672ca */ /* 0x002fe200000e0000 */
[----:B------:R-:W5:Y:S01]  /*0950*/  @P0 LDG.E.64.CONSTANT R124, desc[UR8][R14.64+0x790] ;  /* 0x000790080e7c0981 */ /* 0x000f62000c1e9b00 */
[----:B------:R-:W-:Y:S01]  /*0960*/  R2UR UR7, R33 ;  /* 0x00000000210772ca */ /* 0x000fe200000e0000 */
[----:B------:R-:W-:-:S02]  /*0970*/  IMAD.MOV R9, RZ, RZ, -R6 ;  /* 0x000000ffff097224 */ /* 0x000fc400078e0a06 */
[----:B------:R-:W1:Y:S03]  /*0980*/  LDS.64 R32, [UR4+0x2998] ;  /* 0x00299804ff207984 */ /* 0x000e660008000a00 */
[----:B------:R-:W-:Y:S01]  /*0990*/  PRMT R9, R9, 0x7710, RZ ;  /* 0x0000771009097816 */ /* 0x000fe200000000ff */
        /* <DEDUP_REMOVED lines=8> */
[----:B--2---:R-:W-:Y:S01]  /*0a20*/  R2UR UR14, R26 ;  /* 0x000000001a0e72ca */ /* 0x004fe200000e0000 */
[----:B------:R-:W-:Y:S01]  /*0a30*/  IMAD.U32 R26, RZ, RZ, UR6 ;  /* 0x00000006ff1a7e24 */ /* 0x000fe2000f8e00ff */
[----:B------:R-:W-:Y:S01]  /*0a40*/  R2UR UR15, R27 ;  /* 0x000000001b0f72ca */ /* 0x000fe200000e0000 */
[----:B------:R-:W-:Y:S01]  /*0a50*/  IMAD.U32 R27, RZ, RZ, UR7 ;  /* 0x00000007ff1b7e24 */ /* 0x000fe2000f8e00ff */
[----:B---3--:R-:W-:-:S02]  /*0a60*/  R2UR UR8, R44 ;  /* 0x000000002c0872ca */ /* 0x008fc400000e0000 */
[----:B------:R-:W-:Y:S02]  /*0a70*/  R2UR UR9, R45 ;  /* 0x000000002d0972ca */ /* 0x000fe400000e0000 */
[----:B------:R-:W-:Y:S02]  /*0a80*/  R2UR UR6, R48 ;  /* 0x00000000300672ca */ /* 0x000fe400000e0000 */
[----:B----4-:R-:W-:Y:S01]  /*0a90*/  PRMT R14, R2, 0x9910, RZ ;  /* 0x00009910020e7816 */ /* 0x010fe200000000ff */
[----:B------:R-:W-:Y:S01]  /*0aa0*/  IMAD.IADD R2, R9, 0x1, R0 ;  /* 0x0000000109027824 */ /* 0x000fe200078e0200 */
[----:B------:R-:W-:Y:S02]  /*0ab0*/  R2UR UR7, R49 ;  /* 0x00000000310772ca */ /* 0x000fe400000e0000 */
[----:B------:R-:W-:Y:S02]  /*0ac0*/  R2UR UR60, R60 ;  /* 0x000000003c3c72ca */ /* 0x000fe400000e0000 */
[----:B------:R-:W-:Y:S01]  /*0ad0*/  LOP3.LUT R9, R2, 0xfe, RZ, 0xc0, !PT ;  /* 0x000000fe02097812 */ /* 0x000fe200078ec0ff */
[----:B------:R-:W-:Y:S01]  /*0ae0*/  IMAD R2, R14, 0xb, RZ ;  /* 0x0000000b0e027824 */ /* 0x000fe200078e02ff */
[----:B------:R-:W-:Y:S01]  /*0af0*/  R2UR UR61, R61 ;  /* 0x000000003d3d72ca */ /* 0x000fe200000e0000 */
[----:B------:R-:W-:Y:S01]  /*0b00*/  IMAD.U32 R28, RZ, RZ, UR8 ;  /* 0x00000008ff1c7e24 */ /* 0x000fe2000f8e00ff */
[----:B------:R-:W-:Y:S01]  /*0b10*/  R2UR UR62, R64 ;  /* 0x00000000403e72ca */ /* 0x000fe200000e0000 */
[----:B------:R-:W-:Y:S01]  /*0b20*/  IMAD.MOV R2, RZ, RZ, -R2 ;  /* 0x000000ffff027224 */ /* 0x000fe200078e0a02 */
[----:B------:R-:W-:Y:S01]  /*0b30*/  R2UR UR63, R65 ;  /* 0x00000000413f72ca */ /* 0x000fe200000e0000 */
[----:B------:R-:W-:Y:S01]  /*0b40*/  IMAD.U32 R29, RZ, RZ, UR9 ;  /* 0x00000009ff1d7e24 */ /* 0x000fe2000f8e00ff */
[----:B------:R-:W-:-:S02]  /*0b50*/  LEA.HI R6, R9, R6, RZ, 0x1f ;  /* 0x0000000609067211 */ /* 0x000fc400078ff8ff */
[----:B------:R-:W-:Y:S01]  /*0b60*/  PRMT R9, R2, 0x7710, RZ ;  /* 0x0000771002097816 */ /* 0x000fe200000000ff */
[----:B------:R-:W-:Y:S01]  /*0b70*/  IMAD.MOV.U32 R2, RZ, RZ, 0x2998 ;  /* 0x00002998ff027424 */ /* 0x000fe200078e00ff */
[----:B0-----:R-:W-:Y:S01]  /*0b80*/  R2UR UR12, R38 ;  /* 0x00000000260c72ca */ /* 0x001fe200000e0000 */
[----:B------:R-:W-:Y:S01]  /*0b90*/  IMAD.U32 R38, RZ, RZ, UR6 ;  /* 0x00000006ff267e24 */ /* 0x000fe2000f8e00ff */
[----:B------:R-:W-:Y:S01]  /*0ba0*/  R2UR UR13, R39 ;  /* 0x00000000270d72ca */ /* 0x000fe200000e0000 */
[----:B------:R-:W-:Y:S01]  /*0bb0*/  IMAD.IADD R9, R9, 0x1, R0 ;  /* 0x0000000109097824 */ /* 0x000fe200078e0200 */
[----:B------:R-:W-:Y:S01]  /*0bc0*/  R2UR UR10, R42 ;  /* 0x000000002a0a72ca */ /* 0x000fe200000e0000 */
[----:B------:R-:W-:Y:S01]  /*0bd0*/  IMAD.U32 R39, RZ, RZ, UR7 ;  /* 0x00000007ff277e24 */ /* 0x000fe2000f8e00ff */
[----:B------:R-:W-:Y:S01]  /*0be0*/  R2UR UR11, R43 ;  /* 0x000000002b0b72ca */ /* 0x000fe200000e0000 */
[----:B------:R-:W-:Y:S01]  /*0bf0*/  IMAD.U32 R42, RZ, RZ, UR60 ;  /* 0x0000003cff2a7e24 */ /* 0x000fe2000f8e00ff */
[----:B------:R-:W-:Y:S01]  /*0c00*/  LOP3.LUT R14, R6, 0xf8, RZ, 0xc0, !PT ;  /* 0x000000f8060e7812 */ /* 0x000fe200078ec0ff */
[----:B------:R-:W-:Y:S01]  /*0c10*/  IMAD.U32 R43, RZ, RZ, UR61 ;  /* 0x0000003dff2b7e24 */ /* 0x000fe2000f8e00ff */
[----:B------:R-:W-:Y:S01]  /*0c20*/  R2UR UR18, R16 ;  /* 0x00000000101272ca */ /* 0x000fe200000e0000 */
[----:B------:R-:W-:Y:S01]  /*0c30*/  IMAD.U32 R44, RZ, RZ, UR62 ;  /* 0x0000003eff2c7e24 */ /* 0x000fe2000f8e00ff */
[----:B------:R-:W-:Y:S01]  /*0c40*/  R2UR UR19, R17 ;  /* 0x00000000111372ca */ /* 0x000fe200000e0000 */
[----:B------:R-:W-:Y:S01]  /*0c50*/  IMAD.U32 R45, RZ, RZ, UR63 ;  /* 0x0000003fff2d7e24 */ /* 0x000fe2000f8e00ff */
[----:B------:R-:W-:Y:S01]  /*0c60*/  R2UR UR8, R54 ;  /* 0x00000000360872ca */ /* 0x000fe200000e0000 */
[----:B------:R-:W-:Y:S01]  /*0c70*/  IMAD R6, R7, R2, UR4 ;  /* 0x0000000407067e24 */ /* 0x000fe2000f8e0202 */
        /* <DEDUP_REMOVED lines=23> */
[----:B------:R-:W-:Y:S02]  /*0df0*/  LOP3.LUT R2, R9, 0xffff, RZ, 0xc0, !PT ;  /* 0x0000ffff09027812 */ /* 0x000fe400078ec0ff */
[----:B------:R-:W-:Y:S01]  /*0e00*/  SHF.R.U32.HI R14, RZ, 0x3, R14 ;  /* 0x00000003ff0e7819 */ /* 0x000fe2000001160e */
[----:B-1----:R-:W-:Y:S10]  /*0e10*/  @P1 BRA `(.L_x_487) ;  /* 0x0000000800741947 */ /* 0x002ff40003800000 */
[C-C-:B-----5:R-:W-:Y:S01]  /*0e20*/  DADD R60, R130.reuse, R132.reuse ;  /* 0x00000000823c7229 */ /* 0x160fe20000000084 */
[----:B------:R-:W-:Y:S01]  /*0e30*/  MOV.SPILL R15, UR65 ;  /* 0x00000041000f7c02 */ /* 0x000fe20009000f00 */
[----:B------:R-:W-:Y:S01]  /*0e40*/  DADD R74, R130, -R132 ;  /* 0x00000000824a7229 */ /* 0x000fe20000000884 */
[----:B------:R-:W-:Y:S01]  /*0e50*/  MOV.SPILL R136, UR64 ;  /* 0x0000004000887c02 */ /* 0x000fe20009000f00 */
[----:B------:R-:W-:Y:S01]  /*0e60*/  DADD R48, R10, R12 ;  /* 0x000000000a307229 */ /* 0x000fe2000000000c */
[----:B------:R-:W-:Y:S01]  /*0e70*/  MOV.SPILL R103, UR73 ;  /* 0x0000004900677c02 */ /* 0x000fe20009000f00 */
[----:B------:R-:W-:Y:S01]  /*0e80*/  DADD R54, R124, R126 ;  /* 0x000000007c367229 */ /* 0x000fe2000000007e */
[----:B------:R-:W-:Y:S01]  /*0e90*/  MOV.SPILL R107, UR72 ;  /* 0x00000048006b7c02 */ /* 0x000fe20009000f00 */
[----:B------:R-:W-:Y:S01]  /*0ea0*/  DADD R16, R122, R120 ;  /* 0x000000007a107229 */ /* 0x000fe20000000078 */
[----:B------:R-:W-:Y:S01]  /*0eb0*/  MOV.SPILL R97, UR4 ;  /* 0x0000000400617c02 */ /* 0x000fe20009000f00 */
[----:B------:R-:W-:Y:S01]  /*0ec0*/  DADD R10, R10, -R12 ;  /* 0x000000000a0a7229 */ /* 0x000fe2000000080c */
[----:B------:R-:W-:Y:S01]  /*0ed0*/  R2UR UR64, R114 ;  /* 0x00000000724072ca */ /* 0x000fe200000e0000 */
[----:B------:R-:W-:Y:S01]  /*0ee0*/  DADD R58, R128, R134 ;  /* 0x00000000803a7229 */ /* 0x000fe20000000086 */
[----:B------:R-:W-:Y:S01]  /*0ef0*/  R2UR UR65, R115 ;  /* 0x00000000734172ca */ /* 0x000fe200000e0000 */
[----:B------:R-:W-:Y:S01]  /*0f00*/  DADD R124, R124, -R126 ;  /* 0x000000007c7c7229 */ /* 0x000fe2000000087e */
[----:B------:R-:W-:Y:S01]  /*0f10*/  R2UR UR72, R116 ;  /* 0x00000000744872ca */ /* 0x000fe200000e0000 */
[----:B------:R-:W-:Y:S01]  /*0f20*/  DADD R120, R122, -R120 ;  /* 0x000000007a787229 */ /* 0x000fe20000000878 */
[----:B------:R-:W-:Y:S01]  /*0f30*/  R2UR UR73, R117 ;  /* 0x00000000754972ca */ /* 0x000fe200000e0000 */
[----:B------:R-:W-:Y:S01]  /*0f40*/  DFMA R12, R60, R62, RZ ;  /* 0x0000003e3c0c722b */ /* 0x000fe200000000ff */
        /* <DEDUP_REMOVED lines=20> */
[----:B------:R-:W-:Y:S01]  /*1090*/  MOV.SPILL R106, UR71 ;  /* 0x00000047006a7c02 */ /* 0x000fe20009000f00 */
[C---:B------:R-:W-:Y:S01]  /*10a0*/  DFMA R76, R74.reuse, R82, RZ ;  /* 0x000000524a4c722b */ /* 0x040fe200000000ff */
[----:B------:R-:W-:Y:S01]  /*10b0*/  MOV.SPILL R139, UR70 ;  /* 0x00000046008b7c02 */ /* 0x000fe20009000f00 */
[----:B------:R-:W-:Y:S01]  /*10c0*/  DFMA R74, R74, R98, RZ ;  /* 0x000000624a4a722b */ /* 0x000fe200000000ff */
[----:B------:R-:W-:Y:S01]  /*10d0*/  R2UR UR70, R108 ;  /* 0x000000006c4672ca */ /* 0x000fe200000e0000 */
[-C--:B------:R-:W-:Y:S01]  /*10e0*/  DFMA R60, R68, R58.reuse, R12 ;  /* 0x0000003a443c722b */ /* 0x080fe2000000000c */
[----:B------:R-:W-:Y:S01]  /*10f0*/  R2UR UR71, R109 ;  /* 0x000000006d4772ca */ /* 0x000fe200000e0000 */
        /* <DEDUP_REMOVED lines=19> */
[----:B------:R-:W-:Y:S02]  /*1230*/  DFMA R92, R124, UR6, R92 ;  /* 0x000000067c5c7c2b */ /* 0x000fe4000800005c */
        /* <DEDUP_REMOVED lines=12> */
[----:B------:R-:W-:-:S02]  /*1300*/  DADD R16, R4, R4 ;  /* 0x0000000004107229 */ /* 0x000fc40000000004 */
        /* <DEDUP_REMOVED lines=14> */
[----:B------:R-:W-:Y:S02]  /*13f0*/  DMUL R16, R16, 0.5 ;  /* 0x3fe0000010107828 */ /* 0x000fe40000000000 */
[----:B------:R-:W-:Y:S02]  /*1400*/  DFMA R74, R48, UR56, R74 ;  /* 0x00000038304a7c2b */ /* 0x000fe4000800004a */
[C---:B------:R-:W-:Y:S02]  /*1410*/  DFMA R58, R10.reuse, UR54, R58 ;  /* 0x000000360a3a7c2b */ /* 0x040fe4000800003a */
[----:B------:R-:W-:Y:S02]  /*1420*/  DFMA R90, R10, UR50, R90 ;  /* 0x000000320a5a7c2b */ /* 0x000fe4000800005a */
[----:B------:R-:W-:-:S02]  /*1430*/  DADD R4, R4, -R4 ;  /* 0x0000000004047229 */ /* 0x000fc40000000804 */
[----:B------:R-:W-:Y:S02]  /*1440*/  DFMA R92, R10, UR46, R92 ;  /* 0x0000002e0a5c7c2b */ /* 0x000fe4000800005c */
        /* <DEDUP_REMOVED lines=26> */
[----:B------:R-:W-:Y:S01]  /*15f0*/  DFMA R54, R16, UR18, R54 ;  /* 0x0000001210367c2b */ /* 0x000fe20008000036 */
[----:B------:R-:W-:Y:S01]  /*1600*/  IMAD.MOV.U32 R10, RZ, RZ, 0x2998 ;  /* 0x00002998ff0a7424 */ /* 0x000fe200078e00ff */
[----:B------:R-:W-:Y:S02]  /*1610*/  DFMA R80, R4, UR20, R80 ;  /* 0x0000001404507c2b */ /* 0x000fe40008000050 */
[C---:B------:R-:W-:Y:S02]  /*1620*/  DFMA R60, R16.reuse, UR62, R60 ;  /* 0x0000003e103c7c2b */ /* 0x040fe4000800003c */
[----:B------:R-:W-:Y:S02]  /*1630*/  DFMA R12, R16, UR70, R12 ;  /* 0x00000046100c7c2b */ /* 0x000fe4000800000c */
[C---:B------:R-:W-:Y:S02]  /*1640*/  DFMA R86, R4.reuse, UR64, R86 ;  /* 0x0000004004567c2b */ /* 0x040fe40008000056 */
[----:B------:R-:W-:Y:S01]  /*1650*/  DFMA R76, R4, UR72, R76 ;  /* 0x00000048044c7c2b */ /* 0x000fe2000800004c */
[----:B------:R-:W-:Y:S01]  /*1660*/  IMAD R11, R7, R10, UR4 ;  /* 0x00000004070b7e24 */ /* 0x000fe2000f8e020a */
[----:B------:R-:W-:-:S02]  /*1670*/  DADD R80, R54, R80 ;  /* 0x0000000036507229 */ /* 0x000fc40000000050 */
[----:B------:R-:W-:Y:S01]  /*1680*/  DADD R4, R74, -R58 ;  /* 0x000000004a047229 */ /* 0x000fe2000000083a */
[----:B------:R-:W-:Y:S01]  /*1690*/  IMAD R15, R14, 0x58, R11 ;  /* 0x000000580e0f7824 */ /* 0x000fe200078e020b */
[----:B------:R-:W-:Y:S02]  /*16a0*/  DADD R10, R70, -R90 ;  /* 0x00000000460a7229 */ /* 0x000fe4000000085a */
[----:B------:R-:W-:Y:S01]  /*16b0*/  DADD R16, R64, -R92 ;  /* 0x0000000040107229 */ /* 0x000fe2000000085c */
[----:B------:R-:W-:Y:S01]  /*16c0*/  IMAD R15, R2, 0x8, R15 ;  /* 0x00000008020f7824 */ /* 0x000fe200078e020f */
[----:B------:R-:W-:Y:S02]  /*16d0*/  DADD R48, R60, -R86 ;  /* 0x000000003c307229 */ /* 0x000fe40000000856 */
        /* <DEDUP_REMOVED lines=17> */
.L_x_487:
[----:B------:R-:W-:Y:S05]  /*17f0*/  BSYNC.RECONVERGENT B0 ;  /* 0x0000000000007941 */ /* 0x000fea0003800200 */
.L_x_486:
[----:B------:R-:W-:Y:S06]  /*1800*/  BAR.SYNC.DEFER_BLOCKING 0x0 ;  /* 0x0000000000007b1d */ /* 0x000fec0000010000 */
[----:B------:R-:W-:Y:S04]  /*1810*/  BSSY.RECONVERGENT B0, `(.L_x_488) ;  /* 0x00000ab000007945 */ /* 0x000fe80003800200 */
[----:B------:R-:W-:Y:S05]  /*1820*/  @P1 BRA `(.L_x_489) ;  /* 0x0000000800a41947 */ /* 0x000fea0003800000 */
[----:B0----5:R-:W-:Y:S01]  /*1830*/  IMAD.MOV.U32 R4, RZ, RZ, 0x2998 ;  /* 0x00002998ff047424 */ /* 0x021fe200078e00ff */
[----:B------:R-:W-:Y:S02]  /*1840*/  MOV.SPILL R126, UR65 ;  /* 0x00000041007e7c02 */ /* 0x000fe40009000f00 */
[----:B------:R-:W-:Y:S01]  /*1850*/  MOV.SPILL R107, UR64 ;  /* 0x00000040006b7c02 */ /* 0x000fe20009000f00 */
[----:B------:R-:W-:Y:S01]  /*1860*/  IMAD R7, R7, R4, UR4 ;  /* 0x0000000407077e24 */ /* 0x000fe2000f8e0204 */
[----:B------:R-:W-:Y:S02]  /*1870*/  MOV.SPILL R124, UR73 ;  /* 0x00000049007c7c02 */ /* 0x000fe40009000f00 */
[----:B------:R-:W-:Y:S01]  /*1880*/  MOV.SPILL R120, UR72 ;  /* 0x0000004800787c02 */ /* 0x000fe20009000f00 */
[----:B------:R-:W-:Y:S01]  /*1890*/  IMAD R7, R14, 0x58, R7 ;  /* 0x000000580e077824 */ /* 0x000fe200078e0207 */
[----:B------:R-:W-:Y:S02]  /*18a0*/  MOV.SPILL R128, UR4 ;  /* 0x0000000400807c02 */ /* 0x000fe40009000f00 */
[----:B------:R-:W-:Y:S01]  /*18b0*/  R2UR UR64, R114 ;  /* 0x00000000724072ca */ /* 0x000fe200000e0000 */
        /* <DEDUP_REMOVED lines=8> */
[----:B------:R-:W-:Y:S01]  /*1940*/  MOV.SPILL R106, UR71 ;  /* 0x00000047006a7c02 */ /* 0x000fe20009000f00 */
[----:B------:R-:W0:Y:S01]  /*1950*/  LDS.64 R4, [R7+0x370] ;  /* 0x0003700007047984 */ /* 0x000e220000000a00 */
[----:B------:R-:W-:-:S02]  /*1960*/  MOV.SPILL R123, UR70 ;  /* 0x00000046007b7c02 */ /* 0x000fc40009000f00 */
[----:B------:R-:W-:Y:S01]  /*1970*/  MOV.SPILL R127, UR19 ;  /* 0x00000013007f7c02 */ /* 0x000fe20009000f00 */
[----:B------:R-:W-:Y:S01]  /*1980*/  LDS.64 R92, [R7+0x58] ;  /* 0x00005800075c7984 */ /* 0x000fe20000000a00 */
[----:B------:R-:W-:Y:S02]  /*1990*/  MOV.SPILL R121, UR18 ;  /* 0x0000001200797c02 */ /* 0x000fe40009000f00 */
[----:B------:R-:W-:Y:S01]  /*19a0*/  R2UR UR70, R108 ;  /* 0x000000006c4672ca */ /* 0x000fe200000e0000 */
[----:B------:R-:W1:Y:S01]  /*19b0*/  LDS.64 R12, [R7+0x318] ;  /* 0x00031800070c7984 */ /* 0x000e620000000a00 */
[----:B------:R-:W-:Y:S02]  /*19c0*/  R2UR UR71, R109 ;  /* 0x000000006d4772ca */ /* 0x000fe400000e0000 */
[----:B------:R-:W-:Y:S01]  /*19d0*/  R2UR UR18, R110 ;  /* 0x000000006e1272ca */ /* 0x000fe200000e0000 */
[----:B------:R-:W-:Y:S01]  /*19e0*/  LDS.64 R102, [R7+0xb0] ;  /* 0x0000b00007667984 */ /* 0x000fe20000000a00 */
[----:B------:R-:W-:-:S02]  /*19f0*/  R2UR UR19, R111 ;  /* 0x000000006f1372ca */ /* 0x000fc400000e0000 */
[----:B------:R-:W-:Y:S01]  /*1a00*/  MOV.SPILL R125, UR21 ;  /* 0x00000015007d7c02 */ /* 0x000fe20009000f00 */
[----:B------:R-:W2:Y:S01]  /*1a10*/  LDS.64 R54, [R7+0x2c0] ;  /* 0x0002c00007367984 */ /* 0x000ea20000000a00 */
[----:B------:R-:W-:Y:S02]  /*1a20*/  MOV.SPILL R122, UR20 ;  /* 0x00000014007a7c02 */ /* 0x000fe40009000f00 */
[----:B------:R-:W-:Y:S01]  /*1a30*/  R2UR UR20, R112 ;  /* 0x00000000701472ca */ /* 0x000fe200000e0000 */
[----:B------:R-:W-:Y:S01]  /*1a40*/  LDS.64 R86, [R7+0x108] ;  /* 0x0001080007567984 */ /* 0x000fe20000000a00 */
[----:B------:R-:W-:-:S03]  /*1a50*/  R2UR UR21, R113 ;  /* 0x00000000711572ca */ /* 0x000fc600000e0000 */
[----:B------:R-:W3:Y:S01]  /*1a60*/  LDS.64 R80, [R7+0x268] ;  /* 0x0002680007507984 */ /* 0x000ee20000000a00 */
[C-C-:B0-----:R-:W-:Y:S02]  /*1a70*/  DADD R10, R14.reuse, R4.reuse ;  /* 0x000000000e0a7229 */ /* 0x141fe40000000004 */
[----:B------:R-:W-:Y:S01]  /*1a80*/  DADD R14, R14, -R4 ;  /* 0x000000000e0e7229 */ /* 0x000fe20000000804 */
[----:B------:R-:W-:Y:S01]  /*1a90*/  LDS.64 R4, [R7+0x160] ;  /* 0x0001600007047984 */ /* 0x000fe20000000a00 */
[C-C-:B-1----:R-:W-:Y:S02]  /*1aa0*/  DADD R58, R92.reuse, R12.reuse ;  /* 0x000000005c3a7229 */ /* 0x142fe4000000000c */
[----:B------:R-:W-:Y:S02]  /*1ab0*/  DADD R92, R92, -R12 ;  /* 0x000000005c5c7229 */ /* 0x000fe4000000080c */
[----:B------:R-:W-:Y:S02]  /*1ac0*/  DFMA R96, R32, R10, RZ ;  /* 0x0000000a2060722b */ /* 0x000fe400000000ff */
[----:B------:R-:W-:-:S02]  /*1ad0*/  DFMA R90, R10, R30, RZ ;  /* 0x0000001e0a5a722b */ /* 0x000fc400000000ff */
[C---:B------:R-:W-:Y:S02]  /*1ae0*/  DFMA R76, R10.reuse, R46, RZ ;  /* 0x0000002e0a4c722b */ /* 0x040fe400000000ff */
[C---:B------:R-:W-:Y:S02]  /*1af0*/  DFMA R74, R10.reuse, R62, RZ ;  /* 0x0000003e0a4a722b */ /* 0x040fe400000000ff */
[C---:B------:R-:W-:Y:S02]  /*1b00*/  DFMA R64, R10.reuse, R78, RZ ;  /* 0x0000004e0a40722b */ /* 0x040fe400000000ff */
[----:B------:R-:W-:Y:S02]  /*1b10*/  DFMA R12, R10, R94, RZ ;  /* 0x0000005e0a0c722b */ /* 0x000fe400000000ff */
[-C--:B------:R-:W-:Y:S01]  /*1b20*/  DFMA R96, R20, R58.reuse, R96 ;  /* 0x0000003a1460722b */ /* 0x080fe20000000060 */
[----:B------:R-:W0:Y:S01]  /*1b30*/  LDS.64 R10, [R7+0x210] ;  /* 0x00021000070a7984 */ /* 0x000e220000000a00 */
[----:B------:R-:W-:-:S02]  /*1b40*/  DFMA R90, R36, R58, R90 ;  /* 0x0000003a245a722b */ /* 0x000fc4000000005a */
[-C--:B------:R-:W-:Y:S02]  /*1b50*/  DFMA R76, R52, R58.reuse, R76 ;  /* 0x0000003a344c722b */ /* 0x080fe4000000004c */
[-C--:B------:R-:W-:Y:S02]  /*1b60*/  DFMA R74, R68, R58.reuse, R74 ;  /* 0x0000003a444a722b */ /* 0x080fe4000000004a */
[-C--:B------:R-:W-:Y:S02]  /*1b70*/  DFMA R64, R84, R58.reuse, R64 ;  /* 0x0000003a5440722b */ /* 0x080fe40000000040 */
[----:B------:R-:W-:Y:S01]  /*1b80*/  DFMA R58, R100, R58, R12 ;  /* 0x0000003a643a722b */ /* 0x000fe2000000000c */
[----:B------:R-:W1:Y:S01]  /*1b90*/  LDS.64 R12, [R7+0x1b8] ;  /* 0x0001b800070c7984 */ /* 0x000e620000000a00 */
[----:B------:R-:W-:Y:S02]  /*1ba0*/  DFMA R16, R18, R14, RZ ;  /* 0x0000000e1210722b */ /* 0x000fe400000000ff */
[----:B------:R-:W-:-:S02]  /*1bb0*/  DFMA R48, R14, R34, RZ ;  /* 0x000000220e30722b */ /* 0x000fc400000000ff */
[----:B------:R-:W-:Y:S02]  /*1bc0*/  DFMA R60, R14, R50, RZ ;  /* 0x000000320e3c722b */ /* 0x000fe400000000ff */
[----:B--2---:R-:W-:Y:S02]  /*1bd0*/  DADD R130, R102, R54 ;  /* 0x0000000066827229 */ /* 0x004fe40000000036 */
[C---:B------:R-:W-:Y:S02]  /*1be0*/  DFMA R70, R14.reuse, R66, RZ ;  /* 0x000000420e46722b */ /* 0x040fe400000000ff */
[C---:B------:R-:W-:Y:S02]  /*1bf0*/  DFMA R132, R14.reuse, R82, RZ ;  /* 0x000000520e84722b */ /* 0x040fe400000000ff */
[----:B------:R-:W-:Y:S02]  /*1c00*/  DFMA R134, R14, R98, RZ ;  /* 0x000000620e86722b */ /* 0x000fe400000000ff */
[----:B------:R-:W-:-:S02]  /*1c10*/  DFMA R14, R24, R92, R16 ;  /* 0x0000005c180e722b */ /* 0x000fc40000000010 */
[-C--:B------:R-:W-:Y:S02]  /*1c20*/  DFMA R16, R40, R92.reuse, R48 ;  /* 0x0000005c2810722b */ /* 0x080fe40000000030 */
[----:B------:R-:W-:Y:S02]  /*1c30*/  DFMA R48, R56, R92, R60 ;  /* 0x0000005c3830722b */ /* 0x000fe4000000003c */
[----:B------:R-:W-:Y:S02]  /*1c40*/  DADD R102, R102, -R54 ;  /* 0x0000000066667229 */ /* 0x000fe40000000836 */
[C---:B------:R-:W-:Y:S02]  /*1c50*/  DFMA R54, R130.reuse, UR74, R58 ;  /* 0x0000004a82367c2b */ /* 0x040fe4000800003a */
[C---:B------:R-:W-:Y:S02]  /*1c60*/  DFMA R96, R130.reuse, UR16, R96 ;  /* 0x0000001082607c2b */ /* 0x040fe40008000060 */
[----:B------:R-:W-:-:S02]  /*1c70*/  DFMA R90, R130, UR12, R90 ;  /* 0x0000000c825a7c2b */ /* 0x000fc4000800005a */
[C---:B------:R-:W-:Y:S02]  /*1c80*/  DFMA R76, R130.reuse, UR8, R76 ;  /* 0x00000008824c7c2b */ /* 0x040fe4000800004c */
[C---:B------:R-:W-:Y:S02]  /*1c90*/  DFMA R74, R130.reuse, UR58, R74 ;  /* 0x0000003a824a7c2b */ /* 0x040fe4000800004a */
[----:B------:R-:W-:Y:S02]  /*1ca0*/  DFMA R64, R130, UR66, R64 ;  /* 0x0000004282407c2b */ /* 0x000fe40008000040 */
[----:B---3--:R-:W-:Y:S02]  /*1cb0*/  DADD R58, R86, R80 ;  /* 0x00000000563a7229 */ /* 0x008fe40000000050 */
[C---:B------:R-:W-:Y:S02]  /*1cc0*/  DFMA R16, R102.reuse, UR10, R16 ;  /* 0x0000000a66107c2b */ /* 0x040fe40008000010 */
[----:B------:R-:W-:-:S02]  /*1cd0*/  DFMA R48, R102, UR6, R48 ;  /* 0x0000000666307c2b */ /* 0x000fc40008000030 */
[----:B------:R-:W-:Y:S02]  /*1ce0*/  DADD R80, R86, -R80 ;  /* 0x0000000056507229 */ /* 0x000fe40000000850 */
[----:B------:R-:W-:Y:S02]  /*1cf0*/  DFMA R14, R102, UR14, R14 ;  /* 0x0000000e660e7c2b */ /* 0x000fe4000800000e */
[-C--:B------:R-:W-:Y:S02]  /*1d00*/  DFMA R60, R72, R92.reuse, R70 ;  /* 0x0000005c483c722b */ /* 0x080fe40000000046 */
[-C--:B------:R-:W-:Y:S02]  /*1d10*/  DFMA R70, R88, R92.reuse, R132 ;  /* 0x0000005c5846722b */ /* 0x080fe40000000084 */
        /* <DEDUP_REMOVED lines=12> */
[----:B------:R-:W-:-:S02]  /*1de0*/  DFMA R92, R104, R92, R134 ;  /* 0x0000005c685c722b */ /* 0x000fc40000000086 */
[C-C-:B0-----:R-:W-:Y:S02]  /*1df0*/  DADD R58, R4.reuse, R10.reuse ;  /* 0x00000000043a7229 */ /* 0x141fe4000000000a */
[----:B------:R-:W-:Y:S02]  /*1e00*/  DADD R4, R4, -R10 ;  /* 0x0000000004047229 */ /* 0x000fe4000000080a */
[----:B-1----:R-:W-:Y:S02]  /*1e10*/  DADD R10, R12, R12 ;  /* 0x000000000c0a7229 */ /* 0x002fe4000000000c */
        /* <DEDUP_REMOVED lines=43> */
[----:B------:R-:W-:Y:S02]  /*20d0*/  DFMA R70, R4, UR32, R70 ;  /* 0x0000002004467c2b */ /* 0x000fe40008000046 */
[----:B------:R-:W-:Y:S02]  /*20e0*/  DFMA R54, R10, UR18, R54 ;  /* 0x000000120a367c2b */ /* 0x000fe40008000036 */
[----:B------:R-:W-:Y:S02]  /*20f0*/  DFMA R92, R12, UR20, R92 ;  /* 0x000000140c5c7c2b */ /* 0x000fe4000800005c */
[C---:B------:R-:W-:Y:S02]  /*2100*/  DFMA R74, R10.reuse, UR62, R74 ;  /* 0x0000003e0a4a7c2b */ /* 0x040fe4000800004a */
[----:B------:R-:W-:Y:S02]  /*2110*/  DFMA R64, R10, UR70, R64 ;  /* 0x000000460a407c2b */ /* 0x000fe40008000040 */
[C---:B------:R-:W-:Y:S01]  /*2120*/  DFMA R14, R12.reuse, UR4, R14 ;  /* 0x000000040c0e7c2b */ /* 0x040fe2000800000e */
[----:B------:R-:W-:Y:S01]  /*2130*/  R2UR.FILL UR4, R128 ;  /* 0x00000000800472ca */ /* 0x000fe200004e0000 */
        /* <DEDUP_REMOVED lines=24> */
.L_x_489:
[----:B------:R-:W-:Y:S05]  /*22c0*/  BSYNC.RECONVERGENT B0 ;  /* 0x0000000000007941 */ /* 0x000fea0003800200 */
.L_x_488:
[----:B01---5:R-:W-:Y:S01]  /*22d0*/  IMAD R5, R8, 0x1746, RZ ;  /* 0x0000174608057824 */ /* 0x023fe200078e02ff */
[----:B------:R-:W0:Y:S01]  /*22e0*/  LDC.64 R48, c[0x0][0x388] ;  /* 0x0000e200ff307b82 */ /* 0x000e220000000a00 */
[----:B------:R-:W-:Y:S01]  /*22f0*/  IMAD.MOV.U32 R4, RZ, RZ, 0xa ;  /* 0x0000000aff047424 */ /* 0x000fe200078e00ff */
[----:B------:R-:W-:Y:S02]  /*2300*/  UMOV UR4, 0xb79 ;  /* 0x00000b7900047882 */ /* 0x000fe40000000000 */
[----:B------:R-:W-:-:S04]  /*2310*/  SHF.R.U32.HI R5, RZ, 0x10, R5 ;  /* 0x00000010ff057819 */ /* 0x000fc80000011605 */
[----:B------:R-:W-:-:S05]  /*2320*/  PRMT R9, R5, 0x5410, R9 ;  /* 0x0000541005097816 */ /* 0x000fca0000000009 */
[----:B------:R-:W-:Y:S01]  /*2330*/  IDP.2A.LO.U16.U8 R4, R9, UR4, R4 ;  /* 0x0000000409047c26 */ /* 0x000fe20008001004 */
[----:B------:R-:W1:Y:S03]  /*2340*/  LDCU.64 UR4, c[0x0][0x358] ;  /* 0x00006b00ff0477ac */ /* 0x000e660008000a00 */
[----:B------:R-:W-:-:S04]  /*2350*/  IMAD R7, R3, 0x533, R4 ;  /* 0x0000053303077824 */ /* 0x000fc800078e0204 */
[----:B0-----:R-:W-:-:S05]  /*2360*/  IMAD.WIDE R48, R7, 0x8, R48 ;  /* 0x0000000807307825 */ /* 0x001fca00078e0230 */
[----:B-1----:R-:W2:Y:S04]  /*2370*/  LDG.E.64.CONSTANT R134, desc[UR4][R48.64] ;  /* 0x0000000430867981 */ /* 0x002ea8000c1e9b00 */
        /* <DEDUP_REMOVED lines=23> */
[----:B------:R0:W0:Y:S01]  /*24f0*/  LDS.64 R64, [R4+0x28] ;  /* 0x0000280004407984 */ /* 0x0000220000000a00 */
[----:B-1----:R-:W-:-:S02]  /*2500*/  DADD R14, R6, R12 ;  /* 0x00000000060e7229 */ /* 0x002fc4000000000c */
[----:B------:R-:W-:Y:S02]  /*2510*/  DADD R6, R6, -R12 ;  /* 0x0000000006067229 */ /* 0x000fe4000000080c */
[C-C-:B0-----:R-:W-:Y:S02]  /*2520*/  DADD R54, R146.reuse, R16.reuse ;  /* 0x0000000092367229 */ /* 0x141fe40000000010 */
[----:B------:R-:W-:-:S04]  /*2530*/  DADD R146, R146, -R16 ;  /* 0x0000000092927229 */ /* 0x000fc80000000810 */
[----:B------:R-:W-:Y:S02]  /*2540*/  DFMA R142, R18, R6, RZ ;  /* 0x00000006128e722b */ /* 0x000fe400000000ff */
        /* <DEDUP_REMOVED lines=14> */
[----:B------:R-:W-:Y:S02]  /*2630*/  DFMA R106, R14, R78, RZ ;  /* 0x0000004e0e6a722b */ /* 0x000fe400000000ff */
[----:B------:R-:W-:Y:S02]  /*2640*/  DFMA R146, R104, R146, R6 ;  /* 0x000000926892722b */ /* 0x000fe40000000006 */
[----:B------:R-:W-:-:S02]  /*2650*/  DFMA R14, R14, R94, RZ ;  /* 0x0000005e0e0e722b */ /* 0x000fc400000000ff */
[C-C-:B------:R-:W-:Y:S02]  /*2660*/  DADD R6, R8.reuse, R10.reuse ;  /* 0x0000000008067229 */ /* 0x140fe4000000000a */
[----:B------:R-:W-:Y:S02]  /*2670*/  DADD R8, R8, -R10 ;  /* 0x0000000008087229 */ /* 0x000fe4000000080a */
[-C--:B------:R-:W-:Y:S02]  /*2680*/  DFMA R70, R20, R54.reuse, R70 ;  /* 0x000000361446722b */ /* 0x080fe40000000046 */
[-C--:B------:R-:W-:Y:S02]  /*2690*/  DFMA R138, R36, R54.reuse, R138 ;  /* 0x00000036248a722b */ /* 0x080fe4000000008a */
[-C--:B------:R-:W-:Y:S02]  /*26a0*/  DFMA R48, R52, R54.reuse, R48 ;  /* 0x000000363430722b */ /* 0x080fe40000000030 */
[----:B------:R-:W-:-:S02]  /*26b0*/  DFMA R86, R68, R54, R86 ;  /* 0x000000364456722b */ /* 0x000fc40000000056 */
[-C--:B------:R-:W-:Y:S02]  /*26c0*/  DFMA R106, R84, R54.reuse, R106 ;  /* 0x00000036546a722b */ /* 0x080fe4000000006a */
[----:B------:R-:W-:Y:S01]  /*26d0*/  DFMA R54, R100, R54, R14 ;  /* 0x000000366436722b */ /* 0x000fe2000000000e */
[----:B------:R-:W-:Y:S01]  /*26e0*/  MOV.SPILL R17, UR61 ;  /* 0x0000003d00117c02 */ /* 0x000fe20009000f00 */
[C---:B------:R-:W-:Y:S01]  /*26f0*/  DFMA R142, R8.reuse, UR14, R142 ;  /* 0x0000000e088e7c2b */ /* 0x040fe2000800008e */
[----:B------:R-:W-:Y:S01]  /*2700*/  MOV.SPILL R13, UR60 ;  /* 0x0000003c000d7c02 */ /* 0x000fe20009000f00 */
[C---:B------:R-:W-:Y:S02]  /*2710*/  DFMA R140, R8.reuse, UR10, R140 ;  /* 0x0000000a088c7c2b */ /* 0x040fe4000800008c */
[C---:B------:R-:W-:Y:S02]  /*2720*/  DFMA R122, R8.reuse, UR6, R122 ;  /* 0x00000006087a7c2b */ /* 0x040fe4000800007a */
[----:B------:R-:W-:-:S02]  /*2730*/  DFMA R136, R8, UR60, R136 ;  /* 0x0000003c08887c2b */ /* 0x000fc40008000088 */
[C---:B------:R-:W-:Y:S02]  /*2740*/  DFMA R58, R8.reuse, UR68, R58 ;  /* 0x00000044083a7c2b */ /* 0x040fe4000800003a */
[----:B------:R-:W-:Y:S01]  /*2750*/  DFMA R146, R8, UR76, R146 ;  /* 0x0000004c08927c2b */ /* 0x000fe20008000092 */
[----:B------:R-:W-:Y:S02]  /*2760*/  R2UR UR60, R112 ;  /* 0x00000000703c72ca */ /* 0x000fe400000e0000 */
[----:B------:R-:W-:Y:S02]  /*2770*/  MOV.SPILL R9, UR77 ;  /* 0x0000004d00097c02 */ /* 0x000fe40009000f00 */
[----:B------:R-:W-:Y:S02]  /*2780*/  MOV.SPILL R8, UR76 ;  /* 0x0000004c00087c02 */ /* 0x000fe40009000f00 */
[----:B------:R-:W-:Y:S02]  /*2790*/  R2UR UR61, R113 ;  /* 0x00000000713d72ca */ /* 0x000fe400000e0000 */
[----:B------:R-:W-:-:S02]  /*27a0*/  R2UR UR76, R118 ;  /* 0x00000000764c72ca */ /* 0x000fc400000e0000 */
[----:B------:R-:W-:Y:S01]  /*27b0*/  R2UR UR77, R119 ;  /* 0x00000000774d72ca */ /* 0x000fe200000e0000 */
[----:B------:R-:W-:Y:S01]  /*27c0*/  DADD R90, R80, R76 ;  /* 0x00000000505a7229 */ /* 0x000fe2000000004c */
[----:B------:R-:W-:Y:S01]  /*27d0*/  MOV.SPILL R10, UR75 ;  /* 0x0000004b000a7c02 */ /* 0x000fe20009000f00 */
[C---:B------:R-:W-:Y:S01]  /*27e0*/  DFMA R70, R6.reuse, UR16, R70 ;  /* 0x0000001006467c2b */ /* 0x040fe20008000046 */
[----:B------:R-:W-:Y:S01]  /*27f0*/  MOV.SPILL R148, UR69 ;  /* 0x0000004500947c02 */ /* 0x000fe20009000f00 */
[C---:B------:R-:W-:Y:S01]  /*2800*/  DFMA R138, R6.reuse, UR12, R138 ;  /* 0x0000000c068a7c2b */ /* 0x040fe2000800008a */
[----:B------:R-:W-:Y:S01]  /*2810*/  MOV.SPILL R4, UR68 ;  /* 0x0000004400047c02 */ /* 0x000fe20009000f00 */
[C---:B------:R-:W-:Y:S02]  /*2820*/  DFMA R48, R6.reuse, UR8, R48 ;  /* 0x0000000806307c2b */ /* 0x040fe40008000030 */
[C---:B------:R-:W-:Y:S02]  /*2830*/  DFMA R86, R6.reuse, UR58, R86 ;  /* 0x0000003a06567c2b */ /* 0x040fe40008000056 */
[----:B------:R-:W-:-:S02]  /*2840*/  DFMA R106, R6, UR66, R106 ;  /* 0x00000042066a7c2b */ /* 0x000fc4000800006a */
[----:B------:R-:W-:Y:S02]  /*2850*/  DFMA R54, R6, UR74, R54 ;  /* 0x0000004a06367c2b */ /* 0x000fe40008000036 */
[----:B------:R-:W-:Y:S01]  /*2860*/  DADD R76, R80, -R76 ;  /* 0x00000000504c7229 */ /* 0x000fe2000000084c */
[----:B------:R-:W-:Y:S02]  /*2870*/  MOV.SPILL R6, UR74 ;  /* 0x0000004a00067c02 */ /* 0x000fe40009000f00 */
[----:B------:R-:W-:Y:S02]  /*2880*/  R2UR UR74, R114 ;  /* 0x00000000724a72ca */ /* 0x000fe400000e0000 */
[----:B------:R-:W-:Y:S02]  /*2890*/  R2UR UR75, R115 ;  /* 0x00000000734b72ca */ /* 0x000fe400000e0000 */
[----:B------:R-:W-:Y:S02]  /*28a0*/  R2UR UR68, R116 ;  /* 0x00000000744472ca */ /* 0x000fe400000e0000 */
[----:B------:R-:W-:Y:S01]  /*28b0*/  R2UR UR69, R117 ;  /* 0x00000000754572ca */ /* 0x000fe200000e0000 */
[----:B------:R-:W-:Y:S01]  /*28c0*/  DADD R80, R144, R74 ;  /* 0x0000000090507229 */ /* 0x000fe2000000004a */
[----:B------:R-:W-:-:S02]  /*28d0*/  MOV.SPILL R11, UR7 ;  /* 0x00000007000b7c02 */ /* 0x000fc40009000f00 */
[----:B------:R-:W-:Y:S01]  /*28e0*/  MOV.SPILL R153, UR6 ;  /* 0x0000000600997c02 */ /* 0x000fe20009000f00 */
[----:B------:R-:W-:Y:S01]  /*28f0*/  DADD R144, R144, -R74 ;  /* 0x0000000090907229 */ /* 0x000fe2000000084a */
[----:B------:R-:W-:Y:S02]  /*2900*/  R2UR UR6, R110 ;  /* 0x000000006e0672ca */ /* 0x000fe400000e0000 */
[----:B------:R-:W-:Y:S01]  /*2910*/  R2UR UR7, R111 ;  /* 0x000000006f0772ca */ /* 0x000fe200000e0000 */
[----:B------:R-:W-:Y:S01]  /*2920*/  DFMA R70, R90, UR76, R70 ;  /* 0x0000004c5a467c2b */ /* 0x000fe20008000046 */
[----:B------:R-:W-:Y:S01]  /*2930*/  MOV.SPILL R12, UR59 ;  /* 0x0000003b000c7c02 */ /* 0x000fe20009000f00 */
[----:B------:R-:W-:Y:S01]  /*2940*/  DFMA R142, R76, UR60, R142 ;  /* 0x0000003c4c8e7c2b */ /* 0x000fe2000800008e */
[----:B------:R-:W-:Y:S01]  /*2950*/  MOV.SPILL R151, UR58 ;  /* 0x0000003a00977c02 */ /* 0x000fe20009000f00 */
[----:B------:R-:W-:Y:S01]  /*2960*/  DADD R74, R64, R64 ;  /* 0x00000000404a7229 */ /* 0x000fe20000000040 */
[----:B------:R-:W-:-:S02]  /*2970*/  R2UR UR58, R108 ;  /* 0x000000006c3a72ca */ /* 0x000fc400000e0000 */
[----:B------:R-:W-:Y:S02]  /*2980*/  R2UR UR59, R109 ;  /* 0x000000006d3b72ca */ /* 0x000fe400000e0000 */
        /* <DEDUP_REMOVED lines=12> */
[----:B------:R-:W-:Y:S01]  /*2a50*/  DFMA R54, R90, UR26, R54 ;  /* 0x0000001a5a367c2b */ /* 0x000fe20008000036 */
[----:B------:R-:W-:Y:S01]  /*2a60*/  MOV.SPILL R14, UR67 ;  /* 0x00000043000e7c02 */ /* 0x000fe20009000f00 */
[----:B------:R-:W-:Y:S01]  /*2a70*/  DFMA R70, R80, UR56, R70 ;  /* 0x0000003850467c2b */ /* 0x000fe20008000046 */
[----:B------:R-:W-:Y:S01]  /*2a80*/  MOV.SPILL R152, UR66 ;  /* 0x0000004200987c02 */ /* 0x000fe20009000f00 */
[----:B------:R-:W-:Y:S01]  /*2a90*/  DADD R64, R64, -R64 ;  /* 0x0000000040407229 */ /* 0x000fe20000000840 */
[----:B------:R-:W-:Y:S01]  /*2aa0*/  MOV.SPILL R16, UR15 ;  /* 0x0000000f00107c02 */ /* 0x000fe20009000f00 */
[----:B------:R-:W-:Y:S01]  /*2ab0*/  DMUL R74, R74, 0.5 ;  /* 0x3fe000004a4a7828 */ /* 0x000fe20000000000 */
[----:B------:R-:W-:Y:S01]  /*2ac0*/  MOV.SPILL R156, UR14 ;  /* 0x0000000e009c7c02 */ /* 0x000fe20009000f00 */
[----:B------:R-:W-:Y:S01]  /*2ad0*/  DFMA R142, R144, UR54, R142 ;  /* 0x00000036908e7c2b */ /* 0x000fe2000800008e */
[----:B------:R-:W-:Y:S01]  /*2ae0*/  R2UR UR66, R42 ;  /* 0x000000002a4272ca */ /* 0x000fe200000e0000 */
[----:B------:R-:W-:Y:S01]  /*2af0*/  DFMA R140, R76, UR6, R140 ;  /* 0x000000064c8c7c2b */ /* 0x000fe2000800008c */
[----:B------:R-:W-:-:S02]  /*2b00*/  R2UR UR67, R43 ;  /* 0x000000002b4372ca */ /* 0x000fc400000e0000 */
[----:B------:R-:W-:Y:S02]  /*2b10*/  R2UR UR14, R28 ;  /* 0x000000001c0e72ca */ /* 0x000fe400000e0000 */
[----:B------:R-:W-:Y:S01]  /*2b20*/  R2UR UR15, R29 ;  /* 0x000000001d0f72ca */ /* 0x000fe200000e0000 */
[----:B------:R-:W-:Y:S01]  /*2b30*/  DFMA R122, R76, UR58, R122 ;  /* 0x0000003a4c7a7c2b */ /* 0x000fe2000800007a */
[----:B------:R-:W-:Y:S02]  /*2b40*/  MOV.SPILL R15, UR9 ;  /* 0x00000009000f7c02 */ /* 0x000fe40009000f00 */
[----:B------:R-:W-:Y:S01]  /*2b50*/  MOV.SPILL R155, UR8 ;  /* 0x00000008009b7c02 */ /* 0x000fe20009000f00 */
[C---:B------:R-:W-:Y:S01]  /*2b60*/  DFMA R138, R80.reuse, UR52, R138 ;  /* 0x00000034508a7c2b */ /* 0x040fe2000800008a */
[----:B------:R-:W-:Y:S01]  /*2b70*/  R2UR UR8, R38 ;  /* 0x00000000260872ca */ /* 0x000fe200000e0000 */
[C---:B------:R-:W-:Y:S01]  /*2b80*/  DFMA R48, R80.reuse, UR48, R48 ;  /* 0x0000003050307c2b */ /* 0x040fe20008000030 */
[----:B------:R-:W-:Y:S01]  /*2b90*/  R2UR UR9, R39 ;  /* 0x00000000270972ca */ /* 0x000fe200000e0000 */
[----:B------:R-:W-:-:S02]  /*2ba0*/  DFMA R86, R80, UR44, R86 ;  /* 0x0000002c50567c2b */ /* 0x000fc40008000056 */
[C---:B------:R-:W-:Y:S02]  /*2bb0*/  DFMA R106, R80.reuse, UR36, R106 ;  /* 0x00000024506a7c2b */ /* 0x040fe4000800006a */
[----:B------:R-:W-:Y:S01]  /*2bc0*/  DFMA R54, R80, UR28, R54 ;  /* 0x0000001c50367c2b */ /* 0x000fe20008000036 */
[----:B------:R-:W-:Y:S01]  /*2bd0*/  R2UR UR4, R44 ;  /* 0x000000002c0472ca */ /* 0x000fe200000e0000 */
[----:B------:R-:W-:Y:S01]  /*2be0*/  DFMA R136, R76, UR38, R136 ;  /* 0x000000264c887c2b */ /* 0x000fe20008000088 */
[----:B------:R-:W-:Y:S01]  /*2bf0*/  R2UR UR5, R45 ;  /* 0x000000002d0572ca */ /* 0x000fe200000e0000 */
[----:B------:R-:W-:Y:S02]  /*2c00*/  DFMA R70, R74, UR12, R70 ;  /* 0x0000000c4a467c2b */ /* 0x000fe40008000046 */
[----:B------:R-:W-:Y:S02]  /*2c10*/  DFMA R142, R64, UR10, R142 ;  /* 0x0000000a408e7c2b */ /* 0x000fe4000800008e */
[----:B------:R-:W-:-:S02]  /*2c20*/  DFMA R58, R76, UR30, R58 ;  /* 0x0000001e4c3a7c2b */ /* 0x000fc4000800003a */
[----:B------:R-:W-:Y:S02]  /*2c30*/  DFMA R146, R76, UR22, R146 ;  /* 0x000000164c927c2b */ /* 0x000fe40008000092 */
        /* <DEDUP_REMOVED lines=8> */
[C-C-:B------:R-:W-:Y:S02]  /*2cc0*/  DADD R74, R70.reuse, -R142.reuse ;  /* 0x00000000464a7229 */ /* 0x140fe4000000088e */
[----:B------:R-:W-:Y:S02]  /*2cd0*/  DADD R70, R70, R142 ;  /* 0x0000000046467229 */ /* 0x000fe4000000008e */
[----:B------:R-:W-:-:S02]  /*2ce0*/  DFMA R58, R144, UR32, R58 ;  /* 0x00000020903a7c2b */ /* 0x000fc4000800003a */
[----:B------:R-:W-:Y:S02]  /*2cf0*/  DFMA R146, R144, UR24, R146 ;  /* 0x0000001890927c2b */ /* 0x000fe40008000092 */
[C---:B------:R-:W-:Y:S02]  /*2d00*/  DFMA R140, R64.reuse, UR8, R140 ;  /* 0x00000008408c7c2b */ /* 0x040fe4000800008c */
[C---:B------:R-:W-:Y:S02]  /*2d10*/  DFMA R122, R64.reuse, UR4, R122 ;  /* 0x00000004407a7c2b */ /* 0x040fe4000800007a */
[----:B------:R-:W-:Y:S02]  /*2d20*/  DFMA R136, R64, UR64, R136 ;  /* 0x0000004040887c2b */ /* 0x000fe40008000088 */
[----:B--2---:R-:W-:Y:S02]  /*2d30*/  DMUL R74, R134, R74 ;  /* 0x0000004a864a7228 */ /* 0x004fe40000000000 */
[----:B---3--:R-:W-:-:S02]  /*2d40*/  DMUL R70, R132, R70 ;  /* 0x0000004684467228 */ /* 0x008fc40000000000 */
[C---:B------:R-:W-:Y:S02]  /*2d50*/  DFMA R146, R64.reuse, UR20, R146 ;  /* 0x0000001440927c2b */ /* 0x040fe40008000092 */
[----:B------:R-:W-:Y:S02]  /*2d60*/  DFMA R58, R64, UR72, R58 ;  /* 0x00000048403a7c2b */ /* 0x000fe4000800003a */
[C-C-:B------:R-:W-:Y:S02]  /*2d70*/  DADD R64, R138.reuse, -R140.reuse ;  /* 0x000000008a407229 */ /* 0x140fe4000000088c */
[----:B------:R-:W-:Y:S02]  /*2d80*/  DADD R138, R138, R140 ;  /* 0x000000008a8a7229 */ /* 0x000fe4000000008c */
[C-C-:B------:R-:W-:Y:S02]  /*2d90*/  DADD R76, R48.reuse, -R122.reuse ;  /* 0x00000000304c7229 */ /* 0x140fe4000000087a */
[----:B------:R-:W-:-:S02]  /*2da0*/  DADD R48, R48, R122 ;  /* 0x0000000030307229 */ /* 0x000fc4000000007a */
[----:B------:R-:W-:Y:S02]  /*2db0*/  DADD R122, R86, -R136 ;  /* 0x00000000567a7229 */ /* 0x000fe40000000888 */
[----:B------:R-:W-:Y:S02]  /*2dc0*/  DADD R90, R74, R70 ;  /* 0x000000004a5a7229 */ /* 0x000fe40000000046 */
[----:B------:R-:W-:Y:S02]  /*2dd0*/  DADD R80, R106, -R58 ;  /* 0x000000006a507229 */ /* 0x000fe4000000083a */
[----:B----4-:R-:W-:Y:S02]  /*2de0*/  DMUL R64, R130, R64 ;  /* 0x0000004082407228 */ /* 0x010fe40000000000 */
[----:B------:R-:W-:Y:S02]  /*2df0*/  DMUL R128, R128, R138 ;  /* 0x0000008a80807228 */ /* 0x000fe40000000000 */
[----:B------:R-:W-:-:S02]  /*2e00*/  DMUL R122, R126, R122 ;  /* 0x0000007a7e7a7228 */ /* 0x000fc40000000000 */
[----:B------:R-:W-:Y:S01]  /*2e10*/  DFMA R126, R90, UR76, RZ ;  /* 0x0000004c5a7e7c2b */ /* 0x000fe200080000ff */
[----:B------:R-:W-:Y:S01]  /*2e20*/  R2UR.FILL UR77, R9 ;  /* 0x00000000094d72ca */ /* 0x000fe200004e0000 */
[----:B------:R-:W-:Y:S01]  /*2e30*/  DMUL R76, R60, R76 ;  /* 0x0000004c3c4c7228 */ /* 0x000fe20000000000 */
[----:B------:R-:W-:Y:S01]  /*2e40*/  R2UR.FILL UR76, R8 ;  /* 0x00000000084c72ca */ /* 0x000fe200004e0000 */
[----:B------:R-:W-:Y:S02]  /*2e50*/  DMUL R130, R124, R80 ;  /* 0x000000507c827228 */ /* 0x000fe40000000000 */
[----:B------:R-:W-:Y:S02]  /*2e60*/  DADD R106, R106, R58 ;  /* 0x000000006a6a7229 */ /* 0x000fe4000000003a */
[-C--:B------:R-:W-:Y:S02]  /*2e70*/  DFMA R60, R32, R90.reuse, RZ ;  /* 0x0000005a203c722b */ /* 0x080fe400000000ff */
[----:B------:R-:W-:-:S02]  /*2e80*/  DFMA R80, R20, R90, RZ ;  /* 0x0000005a1450722b */ /* 0x000fc400000000ff */
[C---:B------:R-:W-:Y:S02]  /*2e90*/  DFMA R124, R90.reuse, UR16, RZ ;  /* 0x000000105a7c7c2b */ /* 0x040fe400080000ff */
[----:B------:R-:W-:Y:S02]  /*2ea0*/  DFMA R8, R90, UR56, RZ ;  /* 0x000000385a087c2b */ /* 0x000fe400080000ff */
[----:B------:R-:W-:Y:S02]  /*2eb0*/  DADD R58, R64, R128 ;  /* 0x00000000403a7229 */ /* 0x000fe40000000080 */
[----:B------:R-:W-:Y:S01]  /*2ec0*/  DFMA R90, R90, UR12, RZ ;  /* 0x0000000c5a5a7c2b */ /* 0x000fe200080000ff */
[----:B------:R-:W-:Y:S02]  /*2ed0*/  R2UR.FILL UR13, R154 ;  /* 0x000000009a0d72ca */ /* 0x000fe400004e0000 */
[----:B------:R-:W-:Y:S01]  /*2ee0*/  R2UR.FILL UR12, R149 ;  /* 0x00000000950c72ca */ /* 0x000fe200004e0000 */
[----:B------:R-:W-:-:S04]  /*2ef0*/  DADD R132, -R74, R70 ;  /* 0x000000004a847229 */ /* 0x000fc80000000146 */
[----:B------:R-:W-:Y:S01]  /*2f00*/  DFMA R90, R58, UR14, R90 ;  /* 0x0000000e3a5a7c2b */ /* 0x000fe2000800005a */
[----:B------:R-:W-:Y:S02]  /*2f10*/  R2UR.FILL UR15, R16 ;  /* 0x00000000100f72ca */ /* 0x000fe400004e0000 */
[----:B------:R-:W-:Y:S01]  /*2f20*/  R2UR.FILL UR14, R156 ;  /* 0x000000009c0e72ca */ /* 0x000fe200004e0000 */
[----:B------:R-:W-:Y:S01]  /*2f30*/  DFMA R134, R132, UR60, RZ ;  /* 0x0000003c84867c2b */ /* 0x000fe200080000ff */
[----:B------:R-:W-:Y:S01]  /*2f40*/  R2UR.FILL UR61, R17 ;  /* 0x00000000113d72ca */ /* 0x000fe200004e0000 */
[----:B------:R-:W-:Y:S02]  /*2f50*/  DFMA R60, R58, R30, R60 ;  /* 0x0000001e3a3c722b */ /* 0x000fe4000000003c */
[----:B------:R-:W-:Y:S02]  /*2f60*/  DFMA R80, R36, R58, R80 ;  /* 0x0000003a2450722b */ /* 0x000fe40000000050 */
[----:B------:R-:W-:-:S02]  /*2f70*/  DFMA R124, R58, UR12, R124 ;  /* 0x0000000c3a7c7c2b */ /* 0x000fc4000800007c */
[C---:B------:R-:W-:Y:S02]  /*2f80*/  DFMA R126, R58.reuse, UR68, R126 ;  /* 0x000000443a7e7c2b */ /* 0x040fe4000800007e */
[----:B------:R-:W-:Y:S02]  /*2f90*/  DFMA R8, R58, UR52, R8 ;  /* 0x000000343a087c2b */ /* 0x000fe40008000008 */
[----:B------:R-:W-:Y:S02]  /*2fa0*/  DMUL R48, R120, R48 ;  /* 0x0000003078307228 */ /* 0x000fe40000000000 */
[----:B------:R-:W-:Y:S02]  /*2fb0*/  DADD R86, R86, R136 ;  /* 0x0000000056567229 */ /* 0x000fe40000000088 */
[-C--:B------:R-:W-:Y:S02]  /*2fc0*/  DFMA R138, R18, R132.reuse, RZ ;  /* 0x00000084128a722b */ /* 0x080fe400000000ff */
[----:B------:R-:W-:-:S02]  /*2fd0*/  DFMA R58, R24, R132, RZ ;  /* 0x00000084183a722b */ /* 0x000fc400000000ff */
[C---:B------:R-:W-:Y:S02]  /*2fe0*/  DFMA R120, R132.reuse, UR14, RZ ;  /* 0x0000000e84787c2b */ /* 0x040fe400080000ff */
[----:B------:R-:W-:Y:S02]  /*2ff0*/  DFMA R16, R132, UR54, RZ ;  /* 0x0000003684107c2b */ /* 0x000fe400080000ff */
[----:B------:R-:W-:Y:S02]  /*3000*/  DADD R136, -R64, R128 ;  /* 0x0000000040887229 */ /* 0x000fe40000000180 */
[----:B------:R-:W-:Y:S01]  /*3010*/  DFMA R132, R132, UR10, RZ ;  /* 0x0000000a84847c2b */ /* 0x000fe200080000ff */
[----:B------:R-:W-:Y:S02]  /*3020*/  R2UR.FILL UR11, R150 ;  /* 0x00000000960b72ca */ /* 0x000fe400004e0000 */
[----:B------:R-:W-:Y:S01]  /*3030*/  R2UR.FILL UR10, R7 ;  /* 0x00000000070a72ca */ /* 0x000fe200004e0000 */
[----:B------:R-:W-:-:S02]  /*3040*/  DMUL R86, R102, R86 ;  /* 0x0000005666567228 */ /* 0x000fc40000000000 */
[C---:B------:R-:W-:Y:S01]  /*3050*/  DFMA R134, R136.reuse, UR6, R134 ;  /* 0x0000000688867c2b */ /* 0x040fe20008000086 */
[----:B------:R-:W-:Y:S01]  /*3060*/  R2UR.FILL UR7, R11 ;  /* 0x000000000b0772ca */ /* 0x000fe200004e0000 */
[----:B------:R-:W-:Y:S01]  /*3070*/  DFMA R132, R136, UR8, R132 ;  /* 0x0000000888847c2b */ /* 0x000fe20008000084 */
[----:B------:R-:W-:Y:S01]  /*3080*/  R2UR.FILL UR6, R153 ;  /* 0x00000000990672ca */ /* 0x000fe200004e0000 */
[C-C-:B------:R-:W-:Y:S01]  /*3090*/  DADD R102, -R76.reuse, R48.reuse ;  /* 0x000000004c667229 */ /* 0x140fe20000000130 */
[----:B------:R-:W-:Y:S02]  /*30a0*/  R2UR.FILL UR9, R15 ;  /* 0x000000000f0972ca */ /* 0x000fe400004e0000 */
[----:B------:R-:W-:Y:S01]  /*30b0*/  R2UR.FILL UR8, R155 ;  /* 0x000000009b0872ca */ /* 0x000fe200004e0000 */
[----:B------:R-:W-:Y:S02]  /*30c0*/  DADD R140, R76, R48 ;  /* 0x000000004c8c7229 */ /* 0x000fe40000000030 */
[----:B------:R-:W-:-:S02]  /*30d0*/  DFMA R138, R136, R34, R138 ;  /* 0x00000022888a722b */ /* 0x000fc4000000008a */
[----:B------:R-:W-:Y:S02]  /*30e0*/  DFMA R58, R40, R136, R58 ;  /* 0x00000088283a722b */ /* 0x000fe4000000003a */
[C---:B------:R-:W-:Y:S02]  /*30f0*/  DFMA R120, R136.reuse, UR10, R120 ;  /* 0x0000000a88787c2b */ /* 0x040fe40008000078 */
[----:B------:R-:W-:Y:S02]  /*3100*/  DFMA R16, R136, UR50, R16 ;  /* 0x0000003288107c2b */ /* 0x000fe40008000010 */
[----:B------:R-:W-:Y:S01]  /*3110*/  DADD R54, R54, R146 ;  /* 0x0000000036367229 */ /* 0x000fe20000000092 */
[----:B------:R-:W-:Y:S01]  /*3120*/  R2UR.FILL UR60, R13 ;  /* 0x000000000d3c72ca */ /* 0x000fe200004e0000 */
[----:B------:R-:W-:Y:S01]  /*3130*/  DFMA R134, R102, UR58, R134 ;  /* 0x0000003a66867c2b */ /* 0x000fe20008000086 */
[----:B------:R-:W-:Y:S02]  /*3140*/  R2UR.FILL UR59, R12 ;  /* 0x000000000c3b72ca */ /* 0x000fe400004e0000 */
[----:B------:R-:W-:Y:S01]  /*3150*/  R2UR.FILL UR58, R151 ;  /* 0x00000000973a72ca */ /* 0x000fe200004e0000 */
[C---:B------:R-:W-:Y:S01]  /*3160*/  DFMA R126, R140.reuse, UR74, R126 ;  /* 0x0000004a8c7e7c2b */ /* 0x040fe2000800007e */
[----:B------:R-:W-:Y:S01]  /*3170*/  R2UR.FILL UR74, R6 ;  /* 0x00000000064a72ca */ /* 0x000fe200004e0000 */
[----:B------:R-:W-:Y:S01]  /*3180*/  DFMA R8, R140, UR48, R8 ;  /* 0x000000308c087c2b */ /* 0x000fe20008000008 */
[----:B------:R-:W-:Y:S01]  /*3190*/  R2UR.FILL UR75, R10 ;  /* 0x000000000a4b72ca */ /* 0x000fe200004e0000 */
[----:B------:R-:W-:-:S02]  /*31a0*/  DADD R6, R122, R86 ;  /* 0x000000007a067229 */ /* 0x000fc40000000056 */
[----:B------:R-:W-:Y:S02]  /*31b0*/  DFMA R60, R140, R46, R60 ;  /* 0x0000002e8c3c722b */ /* 0x000fe4000000003c */
[----:B------:R-:W-:Y:S02]  /*31c0*/  DFMA R80, R52, R140, R80 ;  /* 0x0000008c3450722b */ /* 0x000fe40000000050 */
[C---:B------:R-:W-:Y:S02]  /*31d0*/  DFMA R124, R140.reuse, UR8, R124 ;  /* 0x000000088c7c7c2b */ /* 0x040fe4000800007c */
[----:B------:R-:W-:Y:S02]  /*31e0*/  DFMA R90, R140, UR66, R90 ;  /* 0x000000428c5a7c2b */ /* 0x000fe4000800005a */
[----:B------:R-:W-:Y:S02]  /*31f0*/  DFMA R138, R102, R50, R138 ;  /* 0x00000032668a722b */ /* 0x000fe4000000008a */
[----:B------:R-:W-:-:S02]  /*3200*/  DFMA R58, R56, R102, R58 ;  /* 0x00000066383a722b */ /* 0x000fc4000000003a */
[C---:B------:R-:W-:Y:S02]  /*3210*/  DFMA R120, R102.reuse, UR6, R120 ;  /* 0x0000000666787c2b */ /* 0x040fe40008000078 */
[C---:B------:R-:W-:Y:S02]  /*3220*/  DFMA R16, R102.reuse, UR46, R16 ;  /* 0x0000002e66107c2b */ /* 0x040fe40008000010 */
[----:B------:R-:W-:Y:S02]  /*3230*/  DFMA R132, R102, UR4, R132 ;  /* 0x0000000466847c2b */ /* 0x000fe40008000084 */
[----:B------:R-:W-:Y:S02]  /*3240*/  DMUL R96, R96, R106 ;  /* 0x0000006a60607228 */ /* 0x000fe40000000000 */
[----:B------:R-:W-:Y:S02]  /*3250*/  DADD R10, -R122, R86 ;  /* 0x000000007a0a7229 */ /* 0x000fe40000000156 */
[----:B------:R-:W-:Y:S01]  /*3260*/  DMUL R54, R92, R54 ;  /* 0x000000365c367228 */ /* 0x000fe20000000000 */
[----:B------:R-:W-:-:S02]  /*3270*/  R2UR.FILL UR69, R148 ;  /* 0x00000000944572ca */ /* 0x000fc400004e0000 */
[----:B------:R-:W-:Y:S01]  /*3280*/  R2UR.FILL UR68, R4 ;  /* 0x00000000044472ca */ /* 0x000fe200004e0000 */
[C---:B------:R-:W-:Y:S01]  /*3290*/  DFMA R12, R6.reuse, UR44, R8 ;  /* 0x0000002c060c7c2b */ /* 0x040fe20008000008 */
[----:B------:R-:W-:Y:S02]  /*32a0*/  R2UR.FILL UR67, R14 ;  /* 0x000000000e4372ca */ /* 0x000fe400004e0000 */
[----:B------:R-:W-:Y:S01]  /*32b0*/  R2UR.FILL UR66, R152 ;  /* 0x00000000984272ca */ /* 0x000fe200004e0000 */
        /* <DEDUP_REMOVED lines=11> */
[C-C-:B------:R-:W-:Y:S02]  /*3370*/  DADD R8, -R130.reuse, R96.reuse ;  /* 0x0000000082087229 */ /* 0x140fe40000000160 */
[----:B------:R-:W-:Y:S02]  /*3380*/  DADD R6, R130, R96 ;  /* 0x0000000082067229 */ /* 0x000fe40000000060 */
[----:B------:R-:W-:-:S04]  /*3390*/  DADD R10, R54, R54 ;  /* 0x00000000360a7229 */ /* 0x000fc80000000036 */
[----:B------:R-:W-:Y:S02]  /*33a0*/  DFMA R138, R8, R82, R138 ;  /* 0x00000052088a722b */ /* 0x000fe4000000008a */
[----:B------:R-:W-:Y:S02]  /*33b0*/  DFMA R58, R88, R8, R58 ;  /* 0x00000008583a722b */ /* 0x000fe4000000003a */
[C---:B------:R-:W-:Y:S02]  /*33c0*/  DFMA R120, R8.reuse, UR68, R120 ;  /* 0x0000004408787c2b */ /* 0x040fe40008000078 */
[C---:B------:R-:W-:Y:S02]  /*33d0*/  DFMA R134, R8.reuse, UR30, R134 ;  /* 0x0000001e08867c2b */ /* 0x040fe40008000086 */
[C---:B------:R-:W-:Y:S02]  /*33e0*/  DFMA R16, R8.reuse, UR32, R16 ;  /* 0x0000002008107c2b */ /* 0x040fe40008000010 */
[----:B------:R-:W-:-:S02]  /*33f0*/  DFMA R132, R8, UR72, R132 ;  /* 0x0000004808847c2b */ /* 0x000fc40008000084 */
[----:B------:R-:W-:Y:S02]  /*3400*/  DFMA R80, R84, R6, R80 ;  /* 0x000000065450722b */ /* 0x000fe40000000050 */
[----:B------:R-:W-:Y:S02]  /*3410*/  DMUL R10, R10, 0.5 ;  /* 0x3fe000000a0a7828 */ /* 0x000fe40000000000 */
[----:B------:R-:W-:Y:S02]  /*3420*/  DADD R8, R54, -R54 ;  /* 0x0000000036087229 */ /* 0x000fe40000000836 */
[C---:B------:R-:W-:Y:S02]  /*3430*/  DFMA R60, R6.reuse, R78, R60 ;  /* 0x0000004e063c722b */ /* 0x040fe4000000003c */
[C---:B------:R-:W-:Y:S02]  /*3440*/  DFMA R124, R6.reuse, UR66, R124 ;  /* 0x00000042067c7c2b */ /* 0x040fe4000800007c */
        /* <DEDUP_REMOVED lines=9> */
[C---:B------:R-:W-:Y:S02]  /*34e0*/  DFMA R138, R8.reuse, R98, R138 ;  /* 0x00000062088a722b */ /* 0x040fe4000000008a */
[C---:B------:R-:W-:Y:S02]  /*34f0*/  DFMA R120, R8.reuse, UR76, R120 ;  /* 0x0000004c08787c2b */ /* 0x040fe40008000078 */
[C---:B------:R-:W-:Y:S02]  /*3500*/  DFMA R134, R8.reuse, UR22, R134 ;  /* 0x0000001608867c2b */ /* 0x040fe40008000086 */
[----:B------:R-:W-:-:S02]  /*3510*/  DFMA R16, R8, UR24, R16 ;  /* 0x0000001808107c2b */ /* 0x000fc40008000010 */
[----:B------:R-:W-:Y:S02]  /*3520*/  DFMA R90, R10, UR18, R90 ;  /* 0x000000120a5a7c2b */ /* 0x000fe4000800005a */
[----:B------:R-:W-:Y:S02]  /*3530*/  DFMA R132, R8, UR20, R132 ;  /* 0x0000001408847c2b */ /* 0x000fe40008000084 */
[C-C-:B------:R-:W-:Y:S02]  /*3540*/  DADD R10, R80.reuse, -R58.reuse ;  /* 0x00000000500a7229 */ /* 0x140fe4000000083a */
        /* <DEDUP_REMOVED lines=30> */
[----:B------:R-:W-:Y:S02]  /*3730*/  MOV.SPILL R144, UR77 ;  /* 0x0000004d00907c02 */ /* 0x000fe40009000f00 */
[----:B------:R-:W-:Y:S01]  /*3740*/  MOV.SPILL R145, UR76 ;  /* 0x0000004c00917c02 */ /* 0x000fe20009000f00 */
[----:B------:R-:W0:Y:S01]  /*3750*/  LDS.64 R6, [R4+0x370] ;  /* 0x0003700004067984 */ /* 0x000e220000000a00 */
[----:B------:R-:W-:-:S02]  /*3760*/  R2UR UR22, R118 ;  /* 0x00000000761672ca */ /* 0x000fc400000e0000 */
[----:B------:R-:W-:Y:S01]  /*3770*/  R2UR UR23, R119 ;  /* 0x00000000771772ca */ /* 0x000fe200000e0000 */
[----:B------:R-:W-:Y:S01]  /*3780*/  LDS.64 R16, [R4+0x58] ;  /* 0x0000580004107984 */ /* 0x000fe20000000a00 */
[----:B------:R-:W-:Y:S02]  /*3790*/  R2UR UR76, R22 ;  /* 0x00000000164c72ca */ /* 0x000fe400000e0000 */
[----:B------:R-:W-:Y:S01]  /*37a0*/  R2UR UR77, R23 ;  /* 0x00000000174d72ca */ /* 0x000fe200000e0000 */
[----:B------:R-:W1:Y:S01]  /*37b0*/  LDS.64 R10, [R4+0x318] ;  /* 0x00031800040a7984 */ /* 0x000e620000000a00 */
[----:B------:R-:W-:Y:S02]  /*37c0*/  R2UR UR4, R116 ;  /* 0x00000000740472ca */ /* 0x000fe400000e0000 */
[----:B------:R-:W-:Y:S01]  /*37d0*/  R2UR UR5, R117 ;  /* 0x00000000750572ca */ /* 0x000fe200000e0000 */
[----:B------:R-:W-:Y:S01]  /*37e0*/  LDS.64 R80, [R4+0xb0] ;  /* 0x0000b00004507984 */ /* 0x000fe20000000a00 */
[----:B------:R-:W-:-:S02]  /*37f0*/  MOV.SPILL R137, UR21 ;  /* 0x0000001500897c02 */ /* 0x000fc40009000f00 */
[----:B------:R-:W-:Y:S01]  /*3800*/  MOV.SPILL R136, UR20 ;  /* 0x0000001400887c02 */ /* 0x000fe20009000f00 */
[----:B------:R-:W2:Y:S01]  /*3810*/  LDS.64 R138, [R4+0x2c0] ;  /* 0x0002c000048a7984 */ /* 0x000ea20000000a00 */
        /* <DEDUP_REMOVED lines=8> */
[----:B------:R-:W-:Y:S01]  /*38a0*/  LDS.64 R6, [R4+0x108] ;  /* 0x0001080004067984 */ /* 0x000fe20000000a00 */
[C-C-:B-1----:R-:W-:Y:S02]  /*38b0*/  DADD R124, R16.reuse, R10.reuse ;  /* 0x00000000107c7229 */ /* 0x142fe4000000000a */
[----:B------:R-:W-:Y:S02]  /*38c0*/  DADD R16, R16, -R10 ;  /* 0x0000000010107229 */ /* 0x000fe4000000080a */
[-C--:B------:R-:W-:Y:S02]  /*38d0*/  DFMA R92, R32, R8.reuse, RZ ;  /* 0x00000008205c722b */ /* 0x080fe400000000ff */
[----:B------:R-:W-:-:S02]  /*38e0*/  DFMA R106, R20, R8, RZ ;  /* 0x00000008146a722b */ /* 0x000fc400000000ff */
[C---:B------:R-:W-:Y:S02]  /*38f0*/  DFMA R134, R8.reuse, UR16, RZ ;  /* 0x0000001008867c2b */ /* 0x040fe400080000ff */
[C---:B------:R-:W-:Y:S01]  /*3900*/  DFMA R132, R8.reuse, UR22, RZ ;  /* 0x0000001608847c2b */ /* 0x040fe200080000ff */
[----:B------:R-:W-:Y:S01]  /*3910*/  R2UR UR22, R26 ;  /* 0x000000001a1672ca */ /* 0x000fe200000e0000 */
[C---:B------:R-:W-:Y:S01]  /*3920*/  DFMA R126, R8.reuse, UR56, RZ ;  /* 0x00000038087e7c2b */ /* 0x040fe200080000ff */
[----:B------:R-:W-:Y:S01]  /*3930*/  R2UR UR23, R27 ;  /* 0x000000001b1772ca */ /* 0x000fe200000e0000 */
[----:B------:R-:W-:Y:S01]  /*3940*/  DFMA R10, R8, UR76, RZ ;  /* 0x0000004c080a7c2b */ /* 0x000fe200080000ff */
[----:B------:R-:W-:Y:S01]  /*3950*/  R2UR UR76, R114 ;  /* 0x00000000724c72ca */ /* 0x000fe200000e0000 */
[----:B------:R-:W-:Y:S01]  /*3960*/  DFMA R92, R124, R30, R92 ;  /* 0x0000001e7c5c722b */ /* 0x000fe2000000005c */
[----:B------:R-:W0:Y:S01]  /*3970*/  LDS.64 R8, [R4+0x268] ;  /* 0x0002680004087984 */ /* 0x000e220000000a00 */
[----:B------:R-:W-:Y:S01]  /*3980*/  DFMA R106, R36, R124, R106 ;  /* 0x0000007c246a722b */ /* 0x000fe2000000006a */
[----:B------:R-:W-:Y:S01]  /*3990*/  R2UR UR77, R115 ;  /* 0x00000000734d72ca */ /* 0x000fe200000e0000 */
[----:B------:R-:W-:-:S02]  /*39a0*/  DFMA R134, R124, UR12, R134 ;  /* 0x0000000c7c867c2b */ /* 0x000fc40008000086 */
[C---:B------:R-:W-:Y:S01]  /*39b0*/  DFMA R132, R124.reuse, UR4, R132 ;  /* 0x000000047c847c2b */ /* 0x040fe20008000084 */
[----:B------:R-:W-:Y:S01]  /*39c0*/  R2UR UR4, R110 ;  /* 0x000000006e0472ca */ /* 0x000fe200000e0000 */
[C---:B------:R-:W-:Y:S01]  /*39d0*/  DFMA R126, R124.reuse, UR52, R126 ;  /* 0x000000347c7e7c2b */ /* 0x040fe2000800007e */
[----:B------:R-:W-:Y:S01]  /*39e0*/  R2UR UR5, R111 ;  /* 0x000000006f0572ca */ /* 0x000fe200000e0000 */
[----:B------:R-:W-:Y:S01]  /*39f0*/  DFMA R124, R124, UR20, R10 ;  /* 0x000000147c7c7c2b */ /* 0x000fe2000800000a */
[----:B------:R-:W-:Y:S01]  /*3a00*/  R2UR UR20, R38 ;  /* 0x00000000261472ca */ /* 0x000fe200000e0000 */
[-C--:B------:R-:W-:Y:S01]  /*3a10*/  DFMA R120, R18, R12.reuse, RZ ;  /* 0x0000000c1278722b */ /* 0x080fe200000000ff */
[----:B------:R-:W-:Y:S01]  /*3a20*/  R2UR UR21, R39 ;  /* 0x00000000271572ca */ /* 0x000fe200000e0000 */
[----:B------:R-:W-:Y:S01]  /*3a30*/  DFMA R102, R24, R12, RZ ;  /* 0x0000000c1866722b */ /* 0x000fe200000000ff */
[----:B------:R-:W-:Y:S01]  /*3a40*/  LDS.64 R10, [R4+0x160] ;  /* 0x00016000040a7984 */ /* 0x000fe20000000a00 */
[----:B------:R-:W-:-:S02]  /*3a50*/  DFMA R90, R12, UR14, RZ ;  /* 0x0000000e0c5a7c2b */ /* 0x000fc400080000ff */
[C---:B------:R-:W-:Y:S01]  /*3a60*/  DFMA R60, R12.reuse, UR24, RZ ;  /* 0x000000180c3c7c2b */ /* 0x040fe200080000ff */
[----:B------:R-:W-:Y:S01]  /*3a70*/  R2UR UR24, R108 ;  /* 0x000000006c1872ca */ /* 0x000fe200000e0000 */
[C---:B------:R-:W-:Y:S01]  /*3a80*/  DFMA R14, R12.reuse, UR54, RZ ;  /* 0x000000360c0e7c2b */ /* 0x040fe200080000ff */
[----:B------:R-:W-:Y:S01]  /*3a90*/  R2UR UR25, R109 ;  /* 0x000000006d1972ca */ /* 0x000fe200000e0000 */
[----:B------:R-:W-:Y:S01]  /*3aa0*/  DFMA R58, R12, UR22, RZ ;  /* 0x000000160c3a7c2b */ /* 0x000fe200080000ff */
[----:B------:R-:W-:Y:S01]  /*3ab0*/  R2UR UR22, R42 ;  /* 0x000000002a1672ca */ /* 0x000fe200000e0000 */
[----:B------:R-:W-:Y:S01]  /*3ac0*/  DFMA R120, R16, R34, R120 ;  /* 0x000000221078722b */ /* 0x000fe20000000078 */
[----:B------:R-:W1:Y:S01]  /*3ad0*/  LDS.64 R12, [R4+0x210] ;  /* 0x00021000040c7984 */ /* 0x000e620000000a00 */
        /* <DEDUP_REMOVED lines=8> */
[----:B------:R-:W-:Y:S01]  /*3b60*/  R2UR.FILL UR21, R137 ;  /* 0x00000000891572ca */ /* 0x000fe200004e0000 */
[----:B------:R-:W3:Y:S01]  /*3b70*/  LDS.64 R58, [R4+0x1b8] ;  /* 0x0001b800043a7984 */ /* 0x000ee20000000a00 */
[----:B------:R-:W-:Y:S01]  /*3b80*/  R2UR.FILL UR20, R136 ;  /* 0x00000000881472ca */ /* 0x000fe200004e0000 */
[C-C-:B--2---:R-:W-:Y:S02]  /*3b90*/  DADD R136, R80.reuse, R138.reuse ;  /* 0x0000000050887229 */ /* 0x144fe4000000008a */
[----:B------:R-:W-:-:S06]  /*3ba0*/  DADD R80, R80, -R138 ;  /* 0x0000000050507229 */ /* 0x000fcc000000088a */
[----:B------:R-:W-:Y:S02]  /*3bb0*/  DFMA R92, R136, R46, R92 ;  /* 0x0000002e885c722b */ /* 0x000fe4000000005c */
[----:B------:R-:W-:Y:S02]  /*3bc0*/  DFMA R106, R52, R136, R106 ;  /* 0x00000088346a722b */ /* 0x000fe4000000006a */
[C---:B------:R-:W-:Y:S02]  /*3bd0*/  DFMA R134, R136.reuse, UR8, R134 ;  /* 0x0000000888867c2b */ /* 0x040fe40008000086 */
[C---:B------:R-:W-:Y:S01]  /*3be0*/  DFMA R132, R136.reuse, UR76, R132 ;  /* 0x0000004c88847c2b */ /* 0x040fe20008000084 */
[----:B------:R-:W-:Y:S01]  /*3bf0*/  R2UR.FILL UR77, R144 ;  /* 0x00000000904d72ca */ /* 0x000fe200004e0000 */
[C---:B------:R-:W-:Y:S01]  /*3c00*/  DFMA R126, R136.reuse, UR48, R126 ;  /* 0x00000030887e7c2b */ /* 0x040fe2000800007e */
[----:B------:R-:W-:Y:S01]  /*3c10*/  R2UR.FILL UR76, R145 ;  /* 0x00000000914c72ca */ /* 0x000fe200004e0000 */
[----:B------:R-:W-:Y:S01]  /*3c20*/  DFMA R124, R136, UR22, R124 ;  /* 0x00000016887c7c2b */ /* 0x000fe2000800007c */
[----:B------:R-:W-:Y:S01]  /*3c30*/  R2UR.FILL UR23, R142 ;  /* 0x000000008e1772ca */ /* 0x000fe200004e0000 */
[----:B0-----:R-:W-:Y:S01]  /*3c40*/  DADD R136, R6, R8 ;  /* 0x0000000006887229 */ /* 0x001fe20000000008 */
[----:B------:R-:W-:Y:S01]  /*3c50*/  R2UR.FILL UR22, R143 ;  /* 0x000000008f1672ca */ /* 0x000fe200004e0000 */
[----:B------:R-:W-:-:S02]  /*3c60*/  DFMA R120, R80, R50, R120 ;  /* 0x000000325078722b */ /* 0x000fc40000000078 */
[----:B------:R-:W-:Y:S02]  /*3c70*/  DFMA R102, R56, R80, R102 ;  /* 0x000000503866722b */ /* 0x000fe40000000066 */
[C---:B------:R-:W-:Y:S02]  /*3c80*/  DFMA R90, R80.reuse, UR6, R90 ;  /* 0x00000006505a7c2b */ /* 0x040fe4000800005a */
[C---:B------:R-:W-:Y:S01]  /*3c90*/  DFMA R60, R80.reuse, UR24, R60 ;  /* 0x00000018503c7c2b */ /* 0x040fe2000800003c */
[----:B------:R-:W-:Y:S01]  /*3ca0*/  R2UR.FILL UR25, R140 ;  /* 0x000000008c1972ca */ /* 0x000fe200004e0000 */
[C---:B------:R-:W-:Y:S01]  /*3cb0*/  DFMA R14, R80.reuse, UR46, R14 ;  /* 0x0000002e500e7c2b */ /* 0x040fe2000800000e */
[----:B------:R-:W-:Y:S01]  /*3cc0*/  R2UR.FILL UR24, R141 ;  /* 0x000000008d1872ca */ /* 0x000fe200004e0000 */
[----:B------:R-:W-:Y:S02]  /*3cd0*/  DFMA R16, R80, UR4, R16 ;  /* 0x0000000450107c2b */ /* 0x000fe40008000010 */
[----:B------:R-:W-:-:S02]  /*3ce0*/  DADD R6, R6, -R8 ;  /* 0x0000000006067229 */ /* 0x000fc40000000808 */
[----:B------:R-:W-:Y:S02]  /*3cf0*/  DFMA R92, R136, R62, R92 ;  /* 0x0000003e885c722b */ /* 0x000fe4000000005c */
[----:B------:R-:W-:Y:S02]  /*3d00*/  DFMA R106, R68, R136, R106 ;  /* 0x00000088446a722b */ /* 0x000fe4000000006a */
[C---:B------:R-:W-:Y:S02]  /*3d10*/  DFMA R134, R136.reuse, UR58, R134 ;  /* 0x0000003a88867c2b */ /* 0x040fe40008000086 */
[C---:B------:R-:W-:Y:S02]  /*3d20*/  DFMA R132, R136.reuse, UR42, R132 ;  /* 0x0000002a88847c2b */ /* 0x040fe40008000084 */
[C---:B------:R-:W-:Y:S02]  /*3d30*/  DFMA R126, R136.reuse, UR44, R126 ;  /* 0x0000002c887e7c2b */ /* 0x040fe4000800007e */
[----:B------:R-:W-:-:S02]  /*3d40*/  DFMA R124, R136, UR62, R124 ;  /* 0x0000003e887c7c2b */ /* 0x000fc4000800007c */
[----:B-1----:R-:W-:Y:S02]  /*3d50*/  DADD R8, R10, R12 ;  /* 0x000000000a087229 */ /* 0x002fe4000000000c */
[----:B------:R-:W-:Y:S02]  /*3d60*/  DFMA R120, R6, R66, R120 ;  /* 0x000000420678722b */ /* 0x000fe40000000078 */
[----:B------:R-:W-:Y:S02]  /*3d70*/  DFMA R102, R72, R6, R102 ;  /* 0x000000064866722b */ /* 0x000fe40000000066 */
[C---:B------:R-:W-:Y:S02]  /*3d80*/  DFMA R90, R6.reuse, UR60, R90 ;  /* 0x0000003c065a7c2b */ /* 0x040fe4000800005a */
[C---:B------:R-:W-:Y:S02]  /*3d90*/  DFMA R60, R6.reuse, UR38, R60 ;  /* 0x00000026063c7c2b */ /* 0x040fe4000800003c */
[----:B------:R-:W-:-:S02]  /*3da0*/  DFMA R14, R6, UR40, R14 ;  /* 0x00000028060e7c2b */ /* 0x000fc4000800000e */
[----:B------:R-:W-:Y:S02]  /*3db0*/  DFMA R16, R6, UR64, R16 ;  /* 0x0000004006107c2b */ /* 0x000fe40008000010 */
[----:B------:R-:W-:Y:S02]  /*3dc0*/  DADD R10, R10, -R12 ;  /* 0x000000000a0a7229 */ /* 0x000fe4000000080c */
[----:B---3--:R-:W-:Y:S02]  /*3dd0*/  DADD R6, R58, R58 ;  /* 0x000000003a067229 */ /* 0x008fe4000000003a */
[----:B------:R-:W-:Y:S02]  /*3de0*/  DFMA R92, R8, R78, R92 ;  /* 0x0000004e085c722b */ /* 0x000fe4000000005c */
[----:B------:R-:W-:Y:S02]  /*3df0*/  DFMA R106, R84, R8, R106 ;  /* 0x00000008546a722b */ /* 0x000fe4000000006a */
[----:B------:R-:W-:-:S02]  /*3e00*/  DFMA R134, R8, UR66, R134 ;  /* 0x0000004208867c2b */ /* 0x000fc40008000086 */
[C---:B------:R-:W-:Y:S02]  /*3e10*/  DFMA R132, R8.reuse, UR34, R132 ;  /* 0x0000002208847c2b */ /* 0x040fe40008000084 */
[C---:B------:R-:W-:Y:S02]  /*3e20*/  DFMA R126, R8.reuse, UR36, R126 ;  /* 0x00000024087e7c2b */ /* 0x040fe4000800007e */
[----:B------:R-:W-:Y:S02]  /*3e30*/  DFMA R124, R8, UR70, R124 ;  /* 0x00000046087c7c2b */ /* 0x000fe4000800007c */
[----:B------:R-:W-:Y:S02]  /*3e40*/  DMUL R8, R6, 0.5 ;  /* 0x3fe0000006087828 */ /* 0x000fe40000000000 */
[----:B------:R-:W-:Y:S02]  /*3e50*/  DFMA R120, R10, R82, R120 ;  /* 0x000000520a78722b */ /* 0x000fe40000000078 */
[----:B------:R-:W-:-:S02]  /*3e60*/  DFMA R102, R88, R10, R102 ;  /* 0x0000000a5866722b */ /* 0x000fc40000000066 */
[C---:B------:R-:W-:Y:S02]  /*3e70*/  DFMA R90, R10.reuse, UR68, R90 ;  /* 0x000000440a5a7c2b */ /* 0x040fe4000800005a */
[C---:B------:R-:W-:Y:S02]  /*3e80*/  DFMA R60, R10.reuse, UR30, R60 ;  /* 0x0000001e0a3c7c2b */ /* 0x040fe4000800003c */
[----:B------:R-:W-:Y:S02]  /*3e90*/  DFMA R16, R10, UR72, R16 ;  /* 0x000000480a107c2b */ /* 0x000fe40008000010 */
[----:B------:R-:W-:Y:S02]  /*3ea0*/  DADD R58, R58, -R58 ;  /* 0x000000003a3a7229 */ /* 0x000fe4000000083a */
[----:B------:R-:W-:Y:S02]  /*3eb0*/  DFMA R14, R10, UR32, R14 ;  /* 0x000000200a0e7c2b */ /* 0x000fe4000800000e */
[----:B------:R-:W-:-:S02]  /*3ec0*/  DFMA R124, R8, UR18, R124 ;  /* 0x00000012087c7c2b */ /* 0x000fc4000800007c */
[----:B------:R-:W-:Y:S02]  /*3ed0*/  DFMA R92, R8, R94, R92 ;  /* 0x0000005e085c722b */ /* 0x000fe4000000005c */
[C---:B------:R-:W-:Y:S02]  /*3ee0*/  DFMA R16, R58.reuse, UR20, R16 ;  /* 0x000000143a107c2b */ /* 0x040fe40008000010 */
[----:B------:R-:W-:Y:S02]  /*3ef0*/  DFMA R120, R58, R98, R120 ;  /* 0x000000623a78722b */ /* 0x000fe40000000078 */
[----:B------:R-:W-:Y:S02]  /*3f00*/  DFMA R102, R104, R58, R102 ;  /* 0x0000003a6866722b */ /* 0x000fe40000000066 */
[C---:B------:R-:W-:Y:S02]  /*3f10*/  DFMA R90, R58.reuse, UR76, R90 ;  /* 0x0000004c3a5a7c2b */ /* 0x040fe4000800005a */
[----:B------:R-:W-:-:S02]  /*3f20*/  DFMA R60, R58, UR22, R60 ;  /* 0x000000163a3c7c2b */ /* 0x000fc4000800003c */
[----:B------:R-:W-:Y:S02]  /*3f30*/  DFMA R106, R100, R8, R106 ;  /* 0x00000008646a722b */ /* 0x000fe4000000006a */
[C---:B------:R-:W-:Y:S02]  /*3f40*/  DFMA R134, R8.reuse, UR74, R134 ;  /* 0x0000004a08867c2b */ /* 0x040fe40008000086 */
[C---:B------:R-:W-:Y:S02]  /*3f50*/  DFMA R132, R8.reuse, UR26, R132 ;  /* 0x0000001a08847c2b */ /* 0x040fe40008000084 */
[----:B------:R-:W-:Y:S02]  /*3f60*/  DFMA R6, R8, UR28, R126 ;  /* 0x0000001c08067c2b */ /* 0x000fe4000800007e */
[----:B------:R-:W-:Y:S02]  /*3f70*/  DFMA R58, R58, UR24, R14 ;  /* 0x000000183a3a7c2b */ /* 0x000fe4000800000e */
        /* <DEDUP_REMOVED lines=22> */
.L_x_491:
[----:B------:R-:W-:Y:S05]  /*40e0*/  BSYNC.RECONVERGENT B0 ;  /* 0x0000000000007941 */ /* 0x000fea0003800200 */
.L_x_490:
[----:B------:R-:W-:Y:S06]  /*40f0*/  BAR.SYNC.DEFER_BLOCKING 0x0 ;  /* 0x0000000000007b1d */ /* 0x000fec0000010000 */
[----:B------:R-:W-:Y:S04]  /*4100*/  BSSY.RECONVERGENT B0, `(.L_x_492) ;  /* 0x000009e000007945 */ /* 0x000fe80003800200 */
[----:B------:R-:W-:Y:S05]  /*4110*/  @P1 BRA `(.L_x_493) ;  /* 0x0000000800701947 */ /* 0x000fea0003800000 */
[----:B-1----:R-:W-:Y:S02]  /*4120*/  LOP3.LUT R4, R0, 0xffff, RZ, 0xc0, !PT ;  /* 0x0000ffff00047812 */ /* 0x002fe400078ec0ff */
[----:B0-----:R-:W-:Y:S02]  /*4130*/  MOV.SPILL R91, UR27 ;  /* 0x0000001b005b7c02 */ /* 0x001fe40009000f00 */
[----:B------:R-:W-:Y:S01]  /*4140*/  MOV.SPILL R90, UR26 ;  /* 0x0000001a005a7c02 */ /* 0x000fe20009000f00 */
[----:B------:R-:W-:Y:S01]  /*4150*/  IMAD R4, R4, 0x1746, RZ ;  /* 0x0000174604047824 */ /* 0x000fe200078e02ff */
[----:B------:R-:W-:Y:S02]  /*4160*/  MOV.SPILL R87, UR29 ;  /* 0x0000001d00577c02 */ /* 0x000fe40009000f00 */
[----:B------:R-:W-:Y:S02]  /*4170*/  MOV.SPILL R86, UR28 ;  /* 0x0000001c00567c02 */ /* 0x000fe40009000f00 */
[----:B------:R-:W-:-:S02]  /*4180*/  SHF.R.U32.HI R4, RZ, 0x10, R4 ;  /* 0x00000010ff047819 */ /* 0x000fc40000011604 */
[----:B------:R-:W-:Y:S02]  /*4190*/  R2UR UR26, R118 ;  /* 0x00000000761a72ca */ /* 0x000fe400000e0000 */
[----:B------:R-:W-:Y:S01]  /*41a0*/  R2UR UR27, R119 ;  /* 0x00000000771b72ca */ /* 0x000fe200000e0000 */
[----:B------:R-:W-:Y:S01]  /*41b0*/  IMAD R5, R4, -0x370, R5 ;  /* 0xfffffc9004057824 */ /* 0x000fe200078e0205 */
[----:B------:R-:W-:Y:S02]  /*41c0*/  R2UR UR28, R22 ;  /* 0x00000000161c72ca */ /* 0x000fe400000e0000 */
[----:B------:R-:W-:Y:S01]  /*41d0*/  R2UR UR29, R23 ;  /* 0x00000000171d72ca */ /* 0x000fe200000e0000 */
[----:B------:R-:W-:Y:S01]  /*41e0*/  IMAD R2, R2, 0x8, R5 ;  /* 0x0000000802027824 */ /* 0x000fe200078e0205 */
[----:B------:R-:W-:Y:S02]  /*41f0*/  MOV.SPILL R60, UR25 ;  /* 0x00000019003c7c02 */ /* 0x000fe40009000f00 */
[----:B------:R-:W-:-:S02]  /*4200*/  MOV.SPILL R61, UR24 ;  /* 0x00000018003d7c02 */ /* 0x000fc40009000f00 */
[----:B------:R-:W-:Y:S01]  /*4210*/  LDS.64 R4, [R2] ;  /* 0x0000000002047984 */ /* 0x000fe20000000a00 */
[----:B------:R-:W-:Y:S02]  /*4220*/  MOV.SPILL R65, UR23 ;  /* 0x0000001700417c02 */ /* 0x000fe40009000f00 */
[----:B------:R-:W-:Y:S01]  /*4230*/  MOV.SPILL R70, UR22 ;  /* 0x0000001600467c02 */ /* 0x000fe20009000f00 */
[----:B------:R-:W0:Y:S01]  /*4240*/  LDS.64 R6, [R2+0x25d0] ;  /* 0x0025d00002067984 */ /* 0x000e220000000a00 */
[----:B------:R-:W-:Y:S02]  /*4250*/  R2UR UR24, R112 ;  /* 0x00000000701872ca */ /* 0x000fe400000e0000 */
[----:B------:R-:W-:Y:S01]  /*4260*/  R2UR UR25, R113 ;  /* 0x00000000711972ca */ /* 0x000fe200000e0000 */
[----:B------:R-:W-:Y:S01]  /*4270*/  LDS.64 R14, [R2+0x3c8] ;  /* 0x0003c800020e7984 */ /* 0x000fe20000000a00 */
[----:B------:R-:W-:Y:S02]  /*4280*/  R2UR UR22, R26 ;  /* 0x000000001a1672ca */ /* 0x000fe400000e0000 */
[----:B------:R-:W-:Y:S01]  /*4290*/  R2UR UR23, R27 ;  /* 0x000000001b1772ca */ /* 0x000fe200000e0000 */
        /* <DEDUP_REMOVED lines=9> */
[----:B------:R-:W-:Y:S04]  /*4330*/  LDS.64 R10, [R2+0xb58] ;  /* 0x000b5800020a7984 */ /* 0x000fe80000000a00 */
[----:B------:R-:W3:Y:S01]  /*4340*/  LDS.64 R12, [R2+0x1a78] ;  /* 0x001a7800020c7984 */ /* 0x000ee20000000a00 */
[----:B0-----:R-:W-:-:S02]  /*4350*/  DADD R54, R4, -R6 ;  /* 0x0000000004367229 */ /* 0x001fc40000000806 */
[----:B------:R-:W-:Y:S01]  /*4360*/  DADD R4, R4, R6 ;  /* 0x0000000004047229 */ /* 0x000fe20000000006 */
[----:B------:R-:W-:Y:S01]  /*4370*/  LDS.64 R6, [R2+0xf20] ;  /* 0x000f200002067984 */ /* 0x000fe20000000a00 */
[C-C-:B-1----:R-:W-:Y:S02]  /*4380*/  DADD R48, R14.reuse, R8.reuse ;  /* 0x000000000e307229 */ /* 0x142fe40000000008 */
[----:B------:R-:W-:-:S04]  /*4390*/  DADD R14, R14, -R8 ;  /* 0x000000000e0e7229 */ /* 0x000fc80000000808 */
[----:B------:R-:W-:Y:S01]  /*43a0*/  DFMA R32, R32, R4, RZ ;  /* 0x000000042020722b */ /* 0x000fe200000000ff */
[----:B------:R-:W0:Y:S01]  /*43b0*/  LDS.64 R8, [R2+0x16b0] ;  /* 0x0016b00002087984 */ /* 0x000e220000000a00 */
[----:B------:R-:W-:Y:S02]  /*43c0*/  DFMA R24, R24, R54, RZ ;  /* 0x000000361818722b */ /* 0x000fe400000000ff */
[----:B------:R-:W-:Y:S02]  /*43d0*/  DFMA R20, R20, R4, RZ ;  /* 0x000000041414722b */ /* 0x000fe400000000ff */
[----:B------:R-:W-:Y:S02]  /*43e0*/  DFMA R74, R4, UR56, RZ ;  /* 0x00000038044a7c2b */ /* 0x000fe400080000ff */
[----:B------:R-:W-:Y:S02]  /*43f0*/  DFMA R32, R48, R30, R32 ;  /* 0x0000001e3020722b */ /* 0x000fe40000000020 */
[----:B------:R-:W-:-:S02]  /*4400*/  DFMA R24, R40, R14, R24 ;  /* 0x0000000e2818722b */ /* 0x000fc40000000018 */
[C---:B------:R-:W-:Y:S02]  /*4410*/  DFMA R30, R4.reuse, UR16, RZ ;  /* 0x00000010041e7c2b */ /* 0x040fe400080000ff */
[C---:B------:R-:W-:Y:S01]  /*4420*/  DFMA R40, R4.reuse, UR26, RZ ;  /* 0x0000001a04287c2b */ /* 0x040fe200080000ff */
[----:B------:R-:W-:Y:S01]  /*4430*/  R2UR UR26, R110 ;  /* 0x000000006e1a72ca */ /* 0x000fe200000e0000 */
[----:B------:R-:W-:Y:S01]  /*4440*/  DFMA R80, R4, UR28, RZ ;  /* 0x0000001c04507c2b */ /* 0x000fe200080000ff */
[----:B------:R-:W-:Y:S01]  /*4450*/  R2UR UR27, R111 ;  /* 0x000000006f1b72ca */ /* 0x000fe200000e0000 */
[----:B------:R-:W1:Y:S01]  /*4460*/  LDS.64 R4, [R2+0x12e8] ;  /* 0x0012e80002047984 */ /* 0x000e620000000a00 */
[----:B------:R-:W-:Y:S01]  /*4470*/  DFMA R18, R18, R54, RZ ;  /* 0x000000361212722b */ /* 0x000fe200000000ff */
[----:B------:R-:W-:Y:S01]  /*4480*/  R2UR UR28, R38 ;  /* 0x00000000261c72ca */ /* 0x000fe200000e0000 */
[----:B------:R-:W-:Y:S01]  /*4490*/  DFMA R20, R36, R48, R20 ;  /* 0x000000302414722b */ /* 0x000fe20000000014 */
[----:B------:R-:W-:Y:S01]  /*44a0*/  R2UR UR29, R39 ;  /* 0x00000000271d72ca */ /* 0x000fe200000e0000 */
[----:B------:R-:W-:-:S02]  /*44b0*/  DFMA R36, R54, UR14, RZ ;  /* 0x0000000e36247c2b */ /* 0x000fc400080000ff */
[----:B------:R-:W-:Y:S02]  /*44c0*/  DFMA R76, R54, UR54, RZ ;  /* 0x00000036364c7c2b */ /* 0x000fe400080000ff */
[----:B------:R-:W-:Y:S02]  /*44d0*/  DFMA R34, R14, R34, R18 ;  /* 0x000000220e22722b */ /* 0x000fe40000000012 */
[C-C-:B--2---:R-:W-:Y:S02]  /*44e0*/  DADD R18, R16.reuse, R58.reuse ;  /* 0x0000000010127229 */ /* 0x144fe4000000003a */
[----:B------:R-:W-:Y:S02]  /*44f0*/  DADD R16, R16, -R58 ;  /* 0x0000000010107229 */ /* 0x000fe4000000083a */
[C---:B------:R-:W-:Y:S01]  /*4500*/  DFMA R58, R54.reuse, UR24, RZ ;  /* 0x00000018363a7c2b */ /* 0x040fe200080000ff */
[----:B------:R-:W-:Y:S01]  /*4510*/  R2UR UR24, R108 ;  /* 0x000000006c1872ca */ /* 0x000fe200000e0000 */
[----:B------:R-:W-:Y:S01]  /*4520*/  DFMA R54, R54, UR22, RZ ;  /* 0x0000001636367c2b */ /* 0x000fe200080000ff */
        /* <DEDUP_REMOVED lines=14> */
[----:B------:R-:W-:Y:S01]  /*4610*/  R2UR.FILL UR27, R91 ;  /* 0x000000005b1b72ca */ /* 0x000fe200004e0000 */
[----:B------:R-:W-:Y:S01]  /*4620*/  DFMA R76, R14, UR50, R76 ;  /* 0x000000320e4c7c2b */ /* 0x000fe2000800004c */
[----:B------:R-:W-:Y:S01]  /*4630*/  R2UR.FILL UR26, R90 ;  /* 0x000000005a1a72ca */ /* 0x000fe200004e0000 */
[----:B---3--:R-:W-:Y:S01]  /*4640*/  DADD R14, R10, R12 ;  /* 0x000000000a0e7229 */ /* 0x008fe2000000000c */
[----:B------:R-:W-:Y:S01]  /*4650*/  R2UR.FILL UR29, R87 ;  /* 0x00000000571d72ca */ /* 0x000fe200004e0000 */
[----:B------:R-:W-:Y:S01]  /*4660*/  DFMA R32, R18, R46, R32 ;  /* 0x0000002e1220722b */ /* 0x000fe20000000020 */
[----:B------:R-:W-:Y:S01]  /*4670*/  R2UR.FILL UR28, R86 ;  /* 0x00000000561c72ca */ /* 0x000fe200004e0000 */
[----:B------:R-:W-:-:S02]  /*4680*/  DFMA R34, R16, R50, R34 ;  /* 0x000000321022722b */ /* 0x000fc40000000022 */
[----:B------:R-:W-:Y:S02]  /*4690*/  DFMA R20, R52, R18, R20 ;  /* 0x000000123414722b */ /* 0x000fe40000000014 */
[----:B------:R-:W-:Y:S02]  /*46a0*/  DFMA R24, R56, R16, R24 ;  /* 0x000000103818722b */ /* 0x000fe40000000018 */
[----:B------:R-:W-:Y:S02]  /*46b0*/  DADD R10, R10, -R12 ;  /* 0x000000000a0a7229 */ /* 0x000fe4000000080c */
[C---:B------:R-:W-:Y:S02]  /*46c0*/  DFMA R30, R18.reuse, UR8, R30 ;  /* 0x00000008121e7c2b */ /* 0x040fe4000800001e */
        /* <DEDUP_REMOVED lines=12> */
[----:B------:R-:W-:-:S02]  /*4790*/  DFMA R76, R16, UR46, R76 ;  /* 0x0000002e104c7c2b */ /* 0x000fc4000800004c */
[C-C-:B0-----:R-:W-:Y:S02]  /*47a0*/  DADD R12, R6.reuse, R8.reuse ;  /* 0x00000000060c7229 */ /* 0x141fe40000000008 */
[----:B------:R-:W-:Y:S02]  /*47b0*/  DADD R6, R6, -R8 ;  /* 0x0000000006067229 */ /* 0x000fe40000000808 */
[----:B------:R-:W-:Y:S02]  /*47c0*/  DFMA R32, R14, R62, R32 ;  /* 0x0000003e0e20722b */ /* 0x000fe40000000020 */
[----:B------:R-:W-:Y:S02]  /*47d0*/  DFMA R34, R10, R66, R34 ;  /* 0x000000420a22722b */ /* 0x000fe40000000022 */
[----:B------:R-:W-:Y:S02]  /*47e0*/  DFMA R20, R68, R14, R20 ;  /* 0x0000000e4414722b */ /* 0x000fe40000000014 */
[----:B------:R-:W-:-:S02]  /*47f0*/  DFMA R24, R72, R10, R24 ;  /* 0x0000000a4818722b */ /* 0x000fc40000000018 */
[C---:B------:R-:W-:Y:S02]  /*4800*/  DFMA R30, R14.reuse, UR58, R30 ;  /* 0x0000003a0e1e7c2b */ /* 0x040fe4000800001e */
[C---:B------:R-:W-:Y:S02]  /*4810*/  DFMA R40, R14.reuse, UR42, R40 ;  /* 0x0000002a0e287c2b */ /* 0x040fe40008000028 */
[----:B------:R-:W-:Y:S02]  /*4820*/  DFMA R80, R14, UR62, R80 ;  /* 0x0000003e0e507c2b */ /* 0x000fe40008000050 */
[C---:B------:R-:W-:Y:S02]  /*4830*/  DFMA R36, R10.reuse, UR60, R36 ;  /* 0x0000003c0a247c2b */ /* 0x040fe40008000024 */
[C---:B------:R-:W-:Y:S02]  /*4840*/  DFMA R58, R10.reuse, UR38, R58 ;  /* 0x000000260a3a7c2b */ /* 0x040fe4000800003a */
[----:B------:R-:W-:-:S02]  /*4850*/  DFMA R54, R10, UR64, R54 ;  /* 0x000000400a367c2b */ /* 0x000fc40008000036 */
[----:B-1----:R-:W-:Y:S02]  /*4860*/  DADD R8, R4, R4 ;  /* 0x0000000004087229 */ /* 0x002fe40000000004 */
[----:B------:R-:W-:Y:S02]  /*4870*/  DFMA R74, R14, UR44, R74 ;  /* 0x0000002c0e4a7c2b */ /* 0x000fe4000800004a */
[----:B------:R-:W-:Y:S02]  /*4880*/  DFMA R76, R10, UR40, R76 ;  /* 0x000000280a4c7c2b */ /* 0x000fe4000800004c */
[----:B------:R-:W-:Y:S02]  /*4890*/  DFMA R32, R12, R78, R32 ;  /* 0x0000004e0c20722b */ /* 0x000fe40000000020 */
[----:B------:R-:W-:Y:S02]  /*48a0*/  DFMA R34, R6, R82, R34 ;  /* 0x000000520622722b */ /* 0x000fe40000000022 */
[----:B------:R-:W-:-:S02]  /*48b0*/  DFMA R20, R84, R12, R20 ;  /* 0x0000000c5414722b */ /* 0x000fc40000000014 */
[----:B------:R-:W-:Y:S02]  /*48c0*/  DFMA R24, R88, R6, R24 ;  /* 0x000000065818722b */ /* 0x000fe40000000018 */
[C---:B------:R-:W-:Y:S02]  /*48d0*/  DFMA R30, R12.reuse, UR66, R30 ;  /* 0x000000420c1e7c2b */ /* 0x040fe4000800001e */
[C---:B------:R-:W-:Y:S02]  /*48e0*/  DFMA R40, R12.reuse, UR34, R40 ;  /* 0x000000220c287c2b */ /* 0x040fe40008000028 */
[----:B------:R-:W-:Y:S02]  /*48f0*/  DFMA R80, R12, UR70, R80 ;  /* 0x000000460c507c2b */ /* 0x000fe40008000050 */
[----:B------:R-:W-:Y:S02]  /*4900*/  DMUL R8, R8, 0.5 ;  /* 0x3fe0000008087828 */ /* 0x000fe40000000000 */
[----:B------:R-:W-:-:S02]  /*4910*/  DADD R4, R4, -R4 ;  /* 0x0000000004047229 */ /* 0x000fc40000000804 */
[C---:B------:R-:W-:Y:S02]  /*4920*/  DFMA R36, R6.reuse, UR68, R36 ;  /* 0x0000004406247c2b */ /* 0x040fe40008000024 */
[C---:B------:R-:W-:Y:S02]  /*4930*/  DFMA R58, R6.reuse, UR30, R58 ;  /* 0x0000001e063a7c2b */ /* 0x040fe4000800003a */
[----:B------:R-:W-:Y:S02]  /*4940*/  DFMA R54, R6, UR72, R54 ;  /* 0x0000004806367c2b */ /* 0x000fe40008000036 */
[----:B------:R-:W-:Y:S02]  /*4950*/  DFMA R74, R12, UR36, R74 ;  /* 0x000000240c4a7c2b */ /* 0x000fe4000800004a */
[----:B------:R-:W-:Y:S02]  /*4960*/  DFMA R76, R6, UR32, R76 ;  /* 0x00000020064c7c2b */ /* 0x000fe4000800004c */
[----:B------:R-:W-:-:S02]  /*4970*/  DFMA R32, R8, R94, R32 ;  /* 0x0000005e0820722b */ /* 0x000fc40000000020 */
[----:B------:R-:W-:Y:S02]  /*4980*/  DFMA R34, R4, R98, R34 ;  /* 0x000000620422722b */ /* 0x000fe40000000022 */
[----:B------:R-:W-:Y:S02]  /*4990*/  DFMA R20, R100, R8, R20 ;  /* 0x000000086414722b */ /* 0x000fe40000000014 */
[----:B------:R-:W-:Y:S02]  /*49a0*/  DFMA R24, R104, R4, R24 ;  /* 0x000000046818722b */ /* 0x000fe40000000018 */
[----:B------:R-:W-:Y:S02]  /*49b0*/  DFMA R80, R8, UR18, R80 ;  /* 0x0000001208507c2b */ /* 0x000fe40008000050 */
[----:B------:R-:W-:Y:S02]  /*49c0*/  DFMA R54, R4, UR20, R54 ;  /* 0x0000001404367c2b */ /* 0x000fe40008000036 */
[----:B------:R-:W-:-:S02]  /*49d0*/  DFMA R30, R8, UR74, R30 ;  /* 0x0000004a081e7c2b */ /* 0x000fc4000800001e */
[----:B------:R-:W-:Y:S02]  /*49e0*/  DFMA R40, R8, UR26, R40 ;  /* 0x0000001a08287c2b */ /* 0x000fe40008000028 */
[C---:B------:R-:W-:Y:S02]  /*49f0*/  DFMA R36, R4.reuse, UR76, R36 ;  /* 0x0000004c04247c2b */ /* 0x040fe40008000024 */
[----:B------:R-:W-:Y:S02]  /*4a00*/  DFMA R58, R4, UR22, R58 ;  /* 0x00000016043a7c2b */ /* 0x000fe4000800003a */
[----:B------:R-:W-:Y:S02]  /*4a10*/  DFMA R8, R8, UR28, R74 ;  /* 0x0000001c08087c2b */ /* 0x000fe4000800004a */
[----:B------:R-:W-:Y:S02]  /*4a20*/  DFMA R4, R4, UR24, R76 ;  /* 0x0000001804047c2b */ /* 0x000fe4000800004c */
        /* <DEDUP_REMOVED lines=11> */
.L_x_493:
[----:B------:R-:W-:Y:S05]  /*4ae0*/  BSYNC.RECONVERGENT B0 ;  /* 0x0000000000007941 */ /* 0x000fea0003800200 */
.L_x_492:
        /* <DEDUP_REMOVED lines=18> */
.L_x_494:
        /* <DEDUP_REMOVED lines=15> */
.L_x_2967:


//--------------------- .text._Z42massMatrixMultiplyMonolithicConstantKernelILi10ELi14ELi1EEviPKdS1_S1_S1_Pd --------------------------
	.section	.text._Z42massMatrixMultiplyMonolithicConstantKernelILi10ELi14ELi1EEviPKdS1_S1_S1_Pd,"ax",@progbits
	.align	128
        .global         _Z42massMatrixMultiplyMonolithicConstantKernelILi10ELi14ELi1EEviPKdS1_S1_S1_Pd
        .type           _Z42massMatrixMultiplyMonolithicConstantKernelILi10ELi14ELi1EEviPKdS1_S1_S1_Pd,@function
        .size           _Z42massMatrixMultiplyMonolithicConstantKernelILi10ELi14ELi1EEviPKdS1_S1_S1_Pd,(.L_x_2968 - _Z42massMatrixMultiplyMonolithicConstantKernelILi10ELi14ELi1EEviPKdS1_S1_S1_Pd)
        .other          _Z42massMatrixMultiplyMonolithicConstantKernelILi10ELi14ELi1EEviPKdS1_S1_S1_Pd,@"STO_CUDA_ENTRY STV_DEFAULT"
_Z42massMatrixMultiplyMonolithicConstantKernelILi10ELi14ELi1EEviPKdS1_S1_S1_Pd:
.text._Z42massMatrixMultiplyMonolithicConstantKernelILi10ELi14ELi1EEviPKdS1_S1_S1_Pd:
        /* <DEDUP_REMOVED lines=18> */
[----:B----4-:R-:W-:Y:S01]  /*0120*/  IMAD.WIDE R18, R5, 0x8, R18 ;  /* 0x0000000805127825 */ /* 0x010fe200078e0212 */
[----:B------:R-:W-:Y:S02]  /*0130*/  CS2R R4, SRZ ;  /* 0x0000000000047805 */ /* 0x000fe4000001ff00 */
[----:B------:R-:W-:Y:S01]  /*0140*/  PRMT R37, R2, 0x9910, RZ ;  /* 0x0000991002257816 */ /* 0x000fe200000000ff */
[----:B------:R-:W-:Y:S02]  /*0150*/  IMAD R2, R32, 0xcd, RZ ;  /* 0x000000cd20027824 */ /* 0x000fe400078e02ff */
[----:B---3--:R0:W5:Y:S01]  /*0160*/  @!P0 LDG.E.64.CONSTANT R6, desc[UR76][R18.64+0x8] ;  /* 0x0000084c12068981 */ /* 0x008162000c1e9b00 */
[----:B------:R-:W1:Y:S02]  /*0170*/  @!P0 LDC.64 R32, c[0x0][0x3a0] ;  /* 0x0000e800ff208b82 */ /* 0x000e640000000a00 */
[----:B------:R-:W-:Y:S01]  /*0180*/  LOP3.LUT R38, R2, 0xffff, RZ, 0xc0, !PT ;  /* 0x0000ffff02267812 */ /* 0x000fe200078ec0ff */
[----:B------:R-:W-:Y:S01]  /*0190*/  IMAD R2, R37, 0xa, RZ ;  /* 0x0000000a25027824 */ /* 0x000fe200078e02ff */
[----:B------:R0:W5:Y:S02]  /*01a0*/  @!P0 LDG.E.64.CONSTANT R4, desc[UR76][R18.64] ;  /* 0x0000004c12048981 */ /* 0x000164000c1e9b00 */
[----:B------:R-:W-:-:S02]  /*01b0*/  SHF.R.U32.HI R37, RZ, 0xb, R38 ;  /* 0x0000000bff257819 */ /* 0x000fc40000011626 */
[----:B------:R0:W5:Y:S02]  /*01c0*/  @!P0 LDG.E.64.CONSTANT R8, desc[UR76][R18.64+0x10] ;  /* 0x0000104c12088981 */ /* 0x000164000c1e9b00 */
[----:B------:R-:W-:Y:S01]  /*01d0*/  LOP3.LUT R38, R37, 0xffff, RZ, 0xc0, !PT ;  /* 0x0000ffff25267812 */ /* 0x000fe200078ec0ff */
[----:B------:R-:W-:Y:S01]  /*01e0*/  @!P0 IMAD R37, R0, 0x3e8, R3 ;  /* 0x000003e800258824 */ /* 0x000fe200078e0203 */
[----:B------:R0:W5:Y:S03]  /*01f0*/  @!P0 LDG.E.64.CONSTANT R10, desc[UR76][R18.64+0x18] ;  /* 0x0000184c120a8981 */ /* 0x000166000c1e9b00 */
[----:B-1----:R-:W-:-:S05]  /*0200*/  @!P0 IMAD.WIDE R32, R37, 0x8, R32 ;  /* 0x0000000825208825 */ /* 0x002fca00078e0220 */
        /* <DEDUP_REMOVED lines=10> */
[----:B------:R-:W1:Y:S01]  /*02b0*/  S2R R39, SR_CgaCtaId ;  /* 0x0000000000277919 */ /* 0x000e620000008800 */
[----:B------:R-:W-:Y:S01]  /*02c0*/  MOV R36, 0x400 ;  /* 0x0000040000247802 */ /* 0x000fe20000000f00 */
[----:B------:R-:W-:Y:S01]  /*02d0*/  IMAD.MOV R2, RZ, RZ, -R2 ;  /* 0x000000ffff027224 */ /* 0x000fe200078e0a02 */
[----:B------:R-:W-:Y:S01]  /*02e0*/  BAR.SYNC.DEFER_BLOCKING 0x0 ;  /* 0x0000000000007b1d */ /* 0x000fe20000010000 */
[----:B------:R-:W-:-:S03]  /*02f0*/  ISETP.GT.U32.AND P1, PT, R3, 0x63, PT ;  /* 0x000000630300780c */ /* 0x000fc60003f24070 */
[----:B------:R-:W-:-:S05]  /*0300*/  PRMT R2, R2, 0x7710, RZ ;  /* 0x0000771002027816 */ /* 0x000fca00000000ff */
[----:B------:R-:W-:Y:S01]  /*0310*/  IMAD.IADD R2, R2, 0x1, R3 ;  /* 0x0000000102027824 */ /* 0x000fe200078e0203 */
[----:B------:R-:W-:Y:S04]  /*0320*/  BSSY.RECONVERGENT B0, `(.L_x_495) ;  /* 0x00000f4000007945 */ /* 0x000fe80003800200 */
[----:B------:R-:W-:Y:S02]  /*0330*/  LOP3.LUT R2, R2, 0xffff, RZ, 0xc0, !PT ;  /* 0x0000ffff02027812 */ /* 0x000fe400078ec0ff */
[----:B-1----:R-:W-:-:S05]  /*0340*/  LEA R36, R39, R36, 0x18 ;  /* 0x0000002427247211 */ /* 0x002fca00078ec0ff */
[----:B------:R-:W-:-:S04]  /*0350*/  IMAD R17, R17, 0x55c0, R36 ;  /* 0x000055c011117824 */ /* 0x000fc800078e0224 */
[----:B------:R-:W-:-:S04]  /*0360*/  IMAD R39, R38, 0x70, R17 ;  /* 0x0000007026277824 */ /* 0x000fc800078e0211 */
[--C-:B------:R-:W-:Y:S01]  /*0370*/  IMAD R38, R38, 0x5b0, R39.reuse ;  /* 0x000005b026267824 */ /* 0x100fe200078e0227 */
[----:B------:R-:W-:Y:S01]  /*0380*/  ISETP.GT.U32.AND P2, PT, R3, 0x8b, PT ;  /* 0x0000008b0300780c */ /* 0x000fe20003f44070 */
[C---:B------:R-:W-:Y:S02]  /*0390*/  IMAD R50, R2.reuse, 0x8, R39 ;  /* 0x0000000802327824 */ /* 0x040fe400078e0227 */
[----:B------:R-:W-:Y:S01]  /*03a0*/  IMAD R2, R2, 0x8, R38 ;  /* 0x0000000802027824 */ /* 0x000fe200078e0226 */
[----:B0-----:R-:W-:Y:S09]  /*03b0*/  @P1 BRA `(.L_x_496) ;  /* 0x0000000c00a81947 */ /* 0x001ff20003800000 */
[----:B------:R-:W0:Y:S01]  /*03c0*/  LDCU.128 UR4, c[0x3][URZ] ;  /* 0x00c00000ff0477ac */ /* 0x000e220008000c00 */
[----:B------:R-:W1:Y:S01]  /*03d0*/  LDCU.128 UR8, c[0x3][0x10] ;  /* 0x00c00200ff0877ac */ /* 0x000e620008000c00 */
[----:B------:R-:W2:Y:S01]  /*03e0*/  LDCU.128 UR52, c[0x3][0x50] ;  /* 0x00c00a00ff3477ac */ /* 0x000ea20008000c00 */
[----:B------:R-:W3:Y:S01]  /*03f0*/  LDCU.128 UR68, c[0x3][0xa0] ;  /* 0x00c01400ff4477ac */ /* 0x000ee20008000c00 */
[----:B------:R-:W4:Y:S01]  /*0400*/  LDCU.128 UR36, c[0x3][0x40] ;  /* 0x00c00800ff2477ac */ /* 0x000f220008000c00 */
[----:B0----5:R-:W-:Y:S01]  /*0410*/  DFMA R32, R34, UR4, RZ ;  /* 0x0000000422207c2b */ /* 0x021fe200080000ff */
[----:B------:R-:W0:Y:S01]  /*0420*/  LDCU.128 UR12, c[0x3][0x140] ;  /* 0x00c02800ff0c77ac */ /* 0x000e220008000c00 */
[----:B------:R-:W4:Y:S06]  /*0430*/  LDCU.128 UR40, c[0x3][0x100] ;  /* 0x00c02000ff2877ac */ /* 0x000f2c0008000c00 */
[----:B------:R-:W-:Y:S01]  /*0440*/  DFMA R32, R48, UR6, R32 ;  /* 0x0000000630207c2b */ /* 0x000fe20008000020 */
[----:B------:R-:W4:Y:S01]  /*0450*/  LDCU.128 UR4, c[0x3][0x20] ;  /* 0x00c00400ff0477ac */ /* 0x000f220008000c00 */
[----:B--2---:R-:W-:-:S02]  /*0460*/  DFMA R36, R34, UR52, RZ ;  /* 0x0000003422247c2b */ /* 0x004fc400080000ff */
[----:B---3--:R-:W-:Y:S01]  /*0470*/  DFMA R40, R34, UR68, RZ ;  /* 0x0000004422287c2b */ /* 0x008fe200080000ff */
[----:B------:R-:W2:Y:S03]  /*0480*/  LDCU.128 UR20, c[0x3][0x60] ;  /* 0x00c00c00ff1477ac */ /* 0x000ea60008000c00 */
[----:B-1----:R-:W-:Y:S01]  /*0490*/  DFMA R32, R12, UR8, R32 ;  /* 0x000000080c207c2b */ /* 0x002fe20008000020 */
[----:B------:R-:W1:Y:S01]  /*04a0*/  LDCU.128 UR64, c[0x3][0x190] ;  /* 0x00c03200ff4077ac */ /* 0x000e620008000c00 */
[----:B------:R-:W-:Y:S02]  /*04b0*/  DFMA R36, R48, UR54, R36 ;  /* 0x0000003630247c2b */ /* 0x000fe40008000024 */
[----:B0-----:R-:W-:Y:S01]  /*04c0*/  DFMA R38, R34, UR12, RZ ;  /* 0x0000000c22267c2b */ /* 0x001fe200080000ff */
[----:B------:R-:W0:Y:S01]  /*04d0*/  LDCU.128 UR28, c[0x3][0xb0] ;  /* 0x00c01600ff1c77ac */ /* 0x000e220008000c00 */
[----:B------:R-:W-:-:S02]  /*04e0*/  DFMA R40, R48, UR70, R40 ;  /* 0x0000004630287c2b */ /* 0x000fc40008000028 */
[----:B------:R-:W-:Y:S01]  /*04f0*/  DFMA R32, R14, UR10, R32 ;  /* 0x0000000a0e207c2b */ /* 0x000fe20008000020 */
[----:B------:R-:W3:Y:S03]  /*0500*/  LDCU.128 UR8, c[0x3][0x30] ;  /* 0x00c00600ff0877ac */ /* 0x000ee60008000c00 */
[----:B------:R-:W-:Y:S01]  /*0510*/  DFMA R38, R48, UR14, R38 ;  /* 0x0000000e30267c2b */ /* 0x000fe20008000026 */
[----:B------:R-:W3:Y:S01]  /*0520*/  LDCU.128 UR16, c[0x3][0x150] ;  /* 0x00c02a00ff1077ac */ /* 0x000ee20008000c00 */
[----:B--2---:R-:W-:Y:S02]  /*0530*/  DFMA R36, R12, UR20, R36 ;  /* 0x000000140c247c2b */ /* 0x004fe40008000024 */
[----:B----4-:R-:W-:Y:S01]  /*0540*/  DFMA R32, R20, UR4, R32 ;  /* 0x0000000414207c2b */ /* 0x010fe20008000020 */
[----:B------:R-:W2:Y:S01]  /*0550*/  LDCU.128 UR60, c[0x3][0x110] ;  /* 0x00c02200ff3c77ac */ /* 0x000ea20008000c00 */
[----:B-1----:R-:W-:Y:S01]  /*0560*/  DFMA R52, R34, UR64, RZ ;  /* 0x0000004022347c2b */ /* 0x002fe200080000ff */
[----:B------:R-:W1:Y:S01]  /*0570*/  LDCU.128 UR32, c[0x3][0x70] ;  /* 0x00c00e00ff2077ac */ /* 0x000e620008000c00 */
[----:B0-----:R-:W-:-:S04]  /*0580*/  DFMA R40, R12, UR28, R40 ;  /* 0x0000001c0c287c2b */ /* 0x001fc80008000028 */
[----:B------:R-:W-:Y:S01]  /*0590*/  DFMA R32, R22, UR6, R32 ;  /* 0x0000000616207c2b */ /* 0x000fe20008000020 */
[----:B------:R-:W0:Y:S01]  /*05a0*/  LDCU.128 UR4, c[0x3][0xf0] ;  /* 0x00c01e00ff0477ac */ /* 0x000e220008000c00 */
[----:B------:R-:W-:Y:S02]  /*05b0*/  DFMA R36, R14, UR22, R36 ;  /* 0x000000160e247c2b */ /* 0x000fe40008000024 */
[----:B------:R-:W-:Y:S01]  /*05c0*/  DFMA R52, R48, UR66, R52 ;  /* 0x0000004230347c2b */ /* 0x000fe20008000034 */
[----:B------:R-:W4:Y:S01]  /*05d0*/  LDCU.128 UR56, c[0x3][0xc0] ;  /* 0x00c01800ff3877ac */ /* 0x000f220008000c00 */
[----:B---3--:R-:W-:Y:S02]  /*05e0*/  DFMA R38, R12, UR16, R38 ;  /* 0x000000100c267c2b */ /* 0x008fe40008000026 */
[----:B------:R-:W-:Y:S01]  /*05f0*/  DFMA R32, R24, UR8, R32 ;  /* 0x0000000818207c2b */ /* 0x000fe20008000020 */
[----:B------:R-:W3:Y:S01]  /*0600*/  LDCU.128 UR52, c[0x3][0x120] ;  /* 0x00c02400ff3477ac */ /* 0x000ee20008000c00 */
[C---:B------:R-:W-:Y:S01]  /*0610*/  DFMA R40, R14.reuse, UR30, R40 ;  /* 0x0000001e0e287c2b */ /* 0x040fe20008000028 */
[----:B------:R-:W2:Y:S03]  /*0620*/  LDCU.128 UR12, c[0x3][0x160] ;  /* 0x00c02c00ff0c77ac */ /* 0x000ea60008000c00 */
[----:B------:R-:W-:-:S02]  /*0630*/  DFMA R38, R14, UR18, R38 ;  /* 0x000000120e267c2b */ /* 0x000fc40008000026 */
[----:B------:R-:W-:Y:S01]  /*0640*/  DFMA R32, R26, UR10, R32 ;  /* 0x0000000a1a207c2b */ /* 0x000fe20008000020 */
[----:B------:R-:W3:Y:S01]  /*0650*/  LDCU.128 UR48, c[0x3][0x80] ;  /* 0x00c01000ff3077ac */ /* 0x000ee20008000c00 */
[----:B-1----:R-:W-:Y:S02]  /*0660*/  DFMA R36, R20, UR32, R36 ;  /* 0x0000002014247c2b */ /* 0x002fe40008000024 */
[----:B0-----:R-:W-:Y:S01]  /*0670*/  DFMA R44, R34, UR4, RZ ;  /* 0x00000004222c7c2b */ /* 0x001fe200080000ff */
[----:B------:R-:W0:Y:S01]  /*0680*/  LDCU.128 UR16, c[0x3][0x1b0] ;  /* 0x00c03600ff1077ac */ /* 0x000e220008000c00 */
[----:B----4-:R-:W-:Y:S02]  /*0690*/  DFMA R40, R20, UR56, R40 ;  /* 0x0000003814287c2b */ /* 0x010fe40008000028 */
[----:B------:R-:W-:Y:S01]  /*06a0*/  DFMA R32, R28, UR36, R32 ;  /* 0x000000241c207c2b */ /* 0x000fe20008000020 */
[----:B------:R-:W1:Y:S01]  /*06b0*/  LDCU.128 UR44, c[0x3][0xd0] ;  /* 0x00c01a00ff2c77ac */ /* 0x000e620008000c00 */
[----:B------:R-:W-:-:S02]  /*06c0*/  DFMA R36, R22, UR34, R36 ;  /* 0x0000002216247c2b */ /* 0x000fc40008000024 */
[----:B------:R-:W-:Y:S01]  /*06d0*/  DFMA R44, R48, UR6, R44 ;  /* 0x00000006302c7c2b */ /* 0x000fe2000800002c */
[----:B------:R-:W4:Y:S01]  /*06e0*/  LDCU.128 UR4, c[0x3][0x130] ;  /* 0x00c02600ff0477ac */ /* 0x000f220008000c00 */
[----:B------:R-:W-:Y:S02]  /*06f0*/  DFMA R40, R22, UR58, R40 ;  /* 0x0000003a16287c2b */ /* 0x000fe40008000028 */
[----:B------:R-:W-:Y:S01]  /*0700*/  DFMA R32, R30, UR38, R32 ;  /* 0x000000261e207c2b */ /* 0x000fe20008000020 */
[----:B------:R-:W0:Y:S01]  /*0710*/  LDCU.128 UR36, c[0x3][0x1a0] ;  /* 0x00c03400ff2477ac */ /* 0x000e220008000c00 */
[----:B--2---:R-:W-:Y:S02]  /*0720*/  DFMA R38, R20, UR12, R38 ;  /* 0x0000000c14267c2b */ /* 0x004fe40008000026 */
[----:B------:R-:W-:Y:S01]  /*0730*/  DFMA R44, R12, UR40, R44 ;  /* 0x000000280c2c7c2b */ /* 0x000fe2000800002c */
[----:B------:R-:W2:Y:S01]  /*0740*/  LDCU.128 UR20, c[0x3][0x170] ;  /* 0x00c02e00ff1477ac */ /* 0x000ea20008000c00 */
[----:B---3--:R-:W-:Y:S01]  /*0750*/  DFMA R36, R24, UR48, R36 ;  /* 0x0000003018247c2b */ /* 0x008fe20008000024 */
[----:B------:R3:W-:Y:S01]  /*0760*/  STS.64 [R50], R32 ;  /* 0x0000002032007388 */ /* 0x0007e20000000a00 */
[----:B------:R-:W4:Y:S02]  /*0770*/  LDCU.128 UR24, c[0x3][0x90] ;  /* 0x00c01200ff1877ac */ /* 0x000f240008000c00 */
[----:B------:R-:W-:-:S02]  /*0780*/  DFMA R38, R22, UR14, R38 ;  /* 0x0000000e16267c2b */ /* 0x000fc40008000026 */
[----:B------:R-:W-:Y:S01]  /*0790*/  DFMA R44, R14, UR42, R44 ;  /* 0x0000002a0e2c7c2b */ /* 0x000fe2000800002c */
[----:B------:R-:W3:Y:S01]  /*07a0*/  LDCU.128 UR28, c[0x3][0x1c0] ;  /* 0x00c03800ff1c77ac */ /* 0x000ee20008000c00 */
[----:B-1----:R-:W-:Y:S02]  /*07b0*/  DFMA R40, R24, UR44, R40 ;  /* 0x0000002c18287c2b */ /* 0x002fe40008000028 */
[----:B------:R-:W-:Y:S01]  /*07c0*/  DFMA R36, R26, UR50, R36 ;  /* 0x000000321a247c2b */ /* 0x000fe20008000024 */
[----:B------:R-:W1:Y:S01]  /*07d0*/  LDCU.128 UR8, c[0x3][0xe0] ;  /* 0x00c01c00ff0877ac */ /* 0x000e620008000c00 */
[----:B0-----:R-:W-:Y:S02]  /*07e0*/  DFMA R52, R12, UR36, R52 ;  /* 0x000000240c347c2b */ /* 0x001fe40008000034 */
[----:B------:R-:W-:Y:S01]  /*07f0*/  DFMA R44, R20, UR60, R44 ;  /* 0x0000003c142c7c2b */ /* 0x000fe2000800002c */
[----:B------:R-:W0:Y:S01]  /*0800*/  LDCU.128 UR40, c[0x3][0x180] ;  /* 0x00c03000ff2877ac */ /* 0x000e220008000c00 */
[----:B------:R-:W-:-:S02]  /*0810*/  DFMA R40, R26, UR46, R40 ;  /* 0x0000002e1a287c2b */ /* 0x000fc40008000028 */
[----:B--2---:R-:W-:Y:S01]  /*0820*/  DFMA R38, R24, UR20, R38 ;  /* 0x0000001418267c2b */ /* 0x004fe20008000026 */
[----:B------:R-:W2:Y:S01]  /*0830*/  LDCU.128 UR12, c[0x3][0x230] ;  /* 0x00c04600ff0c77ac */ /* 0x000ea20008000c00 */
[----:B------:R-:W-:Y:S02]  /*0840*/  DFMA R52, R14, UR38, R52 ;  /* 0x000000260e347c2b */ /* 0x000fe40008000034 */
[----:B------:R-:W-:Y:S01]  /*0850*/  DFMA R44, R22, UR62, R44 ;  /* 0x0000003e162c7c2b */ /* 0x000fe2000800002c */
[----:B------:R-:W2:Y:S01]  /*0860*/  LDCU.128 UR36, c[0x3][0x1e0] ;  /* 0x00c03c00ff2477ac */ /* 0x000ea20008000c00 */
[----:B----4-:R-:W-:Y:S02]  /*0870*/  DFMA R36, R28, UR24, R36 ;  /* 0x000000181c247c2b */ /* 0x010fe40008000024 */
[----:B------:R-:W-:Y:S01]  /*0880*/  DFMA R38, R26, UR22, R38 ;  /* 0x000000161a267c2b */ /* 0x000fe20008000026 */
[----:B------:R-:W4:Y:S01]  /*0890*/  LDCU.128 UR72, c[0x3][0x1f0] ;  /* 0x00c03e00ff4877ac */ /* 0x000f220008000c00 */
[----:B------:R-:W-:-:S02]  /*08a0*/  DFMA R52, R20, UR16, R52 ;  /* 0x0000001014347c2b */ /* 0x000fc40008000034 */
[----:B------:R-:W-:Y:S01]  /*08b0*/  DFMA R44, R24, UR52, R44 ;  /* 0x00000034182c7c2b */ /* 0x000fe2000800002c */
[----:B------:R-:W4:Y:S01]  /*08c0*/  LDCU.128 UR20, c[0x3][0x2d0] ;  /* 0x00c05a00ff1477ac */ /* 0x000f220008000c00 */
[----:B-1----:R-:W-:Y:S02]  /*08d0*/  DFMA R40, R28, UR8, R40 ;  /* 0x000000081c287c2b */ /* 0x002fe40008000028 */
[----:B------:R-:W-:Y:S01]  /*08e0*/  DFMA R36, R30, UR26, R36 ;  /* 0x0000001a1e247c2b */ /* 0x000fe20008000024 */
[----:B------:R-:W1:Y:S01]  /*08f0*/  LDCU.128 UR24, c[0x3][0x320] ;  /* 0x00c06400ff1877ac */ /* 0x000e620008000c00 */
[----:B------:R-:W-:Y:S02]  /*0900*/  DFMA R52, R22, UR18, R52 ;  /* 0x0000001216347c2b */ /* 0x000fe40008000034 */
[----:B------:R-:W-:Y:S01]  /*0910*/  DFMA R44, R26, UR54, R44 ;  /* 0x000000361a2c7c2b */ /* 0x000fe2000800002c */
[----:B------:R-:W4:Y:S01]  /*0920*/  LDCU.128 UR16, c[0x3][0x280] ;  /* 0x00c05000ff1077ac */ /* 0x000f220008000c00 */
[----:B------:R-:W-:Y:S01]  /*0930*/  DFMA R40, R30, UR10, R40 ;  /* 0x0000000a1e287c2b */ /* 0x000fe20008000028 */
[----:B------:R1:W-:Y:S01]  /*0940*/  STS.64 [R50+0x620], R36 ;  /* 0x0006202432007388 */ /* 0x0003e20000000a00 */
[----:B0-----:R-:W-:Y:S01]  /*0950*/  DFMA R38, R28, UR40, R38 ;  /* 0x000000281c267c2b */ /* 0x001fe20008000026 */
[----:B------:R-:W0:Y:S01]  /*0960*/  LDCU.128 UR8, c[0x3][0x410] ;  /* 0x00c08200ff0877ac */ /* 0x000e220008000c00 */
[----:B---3--:R-:W-:-:S02]  /*0970*/  DFMA R52, R24, UR28, R52 ;  /* 0x0000001c18347c2b */ /* 0x008fc40008000034 */
[----:B------:R-:W-:Y:S01]  /*0980*/  DFMA R44, R28, UR4, R44 ;  /* 0x000000041c2c7c2b */ /* 0x000fe2000800002c */
[----:B------:R-:W3:Y:S01]  /*0990*/  LDCU.128 UR32, c[0x3][0x1d0] ;  /* 0x00c03a00ff2077ac */ /* 0x000ee20008000c00 */
[----:B--2---:R-:W-:Y:S01]  /*09a0*/  DFMA R32, R34, UR36, RZ ;  /* 0x0000002422207c2b */ /* 0x004fe200080000ff */
[----:B------:R4:W-:Y:S01]  /*09b0*/  STS.64 [R50+0xc40], R40 ;  /* 0x000c402832007388 */ /* 0x0009e20000000a00 */
[----:B------:R-:W-:Y:S01]  /*09c0*/  DFMA R38, R30, UR42, R38 ;  /* 0x0000002a1e267c2b */ /* 0x000fe20008000026 */
[----:B------:R-:W2:Y:S01]  /*09d0*/  LDCU.128 UR48, c[0x3][0x240] ;  /* 0x00c04800ff3077ac */ /* 0x000ea20008000c00 */
[----:B------:R-:W-:Y:S02]  /*09e0*/  DFMA R52, R26, UR30, R52 ;  /* 0x0000001e1a347c2b */ /* 0x000fe40008000034 */
[----:B------:R-:W-:Y:S01]  /*09f0*/  DFMA R44, R30, UR6, R44 ;  /* 0x000000061e2c7c2b */ /* 0x000fe2000800002c */
[----:B------:R-:W0:Y:S01]  /*0a00*/  LDCU.128 UR4, c[0x3][0x3c0] ;  /* 0x00c07800ff0477ac */ /* 0x000e220008000c00 */
[----:B-1----:R-:W-:Y:S01]  /*0a10*/  DFMA R36, R34, UR12, RZ ;  /* 0x0000000c22247c2b */ /* 0x002fe200080000ff */
[----:B------:R1:W-:Y:S01]  /*0a20*/  STS.64 [R50+0x1880], R38 ;  /* 0x0018802632007388 */ /* 0x0003e20000000a00 */
[----:B------:R-:W-:Y:S01]  /*0a30*/  DFMA R32, R48, UR38, R32 ;  /* 0x0000002630207c2b */ /* 0x000fe20008000020 */
[----:B------:R-:W3:Y:S01]  /*0a40*/  LDCU.128 UR28, c[0x3][0x370] ;  /* 0x00c06e00ff1c77ac */ /* 0x000ee20008000c00 */
[C---:B------:R-:W-:Y:S01]  /*0a50*/  DFMA R42, R34.reuse, UR24, RZ ;  /* 0x00000018222a7c2b */ /* 0x040fe200080000ff */
[----:B------:R3:W-:Y:S01]  /*0a60*/  STS.64 [R50+0x1260], R44 ;  /* 0x0012602c32007388 */ /* 0x0007e20000000a00 */
[----:B----4-:R-:W-:Y:S01]  /*0a70*/  DFMA R40, R34, UR20, RZ ;  /* 0x0000001422287c2b */ /* 0x010fe200080000ff */
        /* <DEDUP_REMOVED lines=10> */
[----:B0-----:R-:W-:-:S02]  /*0b20*/  DFMA R46, R34, UR4, RZ ;  /* 0x00000004222e7c2b */ /* 0x001fc400080000ff */
[C---:B-1----:R-:W-:Y:S01]  /*0b30*/  DFMA R38, R34.reuse, UR16, RZ ;  /* 0x0000001022267c2b */ /* 0x042fe200080000ff */
[----:B------:R-:W0:Y:S01]  /*0b40*/  LDCU.128 UR56, c[0x3][0x2e0] ;  /* 0x00c05c00ff3877ac */ /* 0x000e220008000c00 */
[C---:B---3--:R-:W-:Y:S02]  /*0b50*/  DFMA R44, R34.reuse, UR28, RZ ;  /* 0x0000001c222c7c2b */ /* 0x048fe400080000ff */
[----:B------:R-:W-:Y:S01]  /*0b60*/  DFMA R34, R34, UR8, RZ ;  /* 0x0000000822227c2b */ /* 0x000fe200080000ff */
[----:B------:R-:W1:Y:S01]  /*0b70*/  LDCU.128 UR60, c[0x3][0x330] ;  /* 0x00c06600ff3c77ac */ /* 0x000e620008000c00 */
[----:B------:R-:W-:Y:S02]  /*0b80*/  DFMA R46, R48, UR6, R46 ;  /* 0x00000006302e7c2b */ /* 0x000fe4000800002e */
[----:B------:R-:W-:Y:S01]  /*0b90*/  DFMA R52, R28, UR32, R52 ;  /* 0x000000201c347c2b */ /* 0x000fe20008000034 */
[----:B------:R-:W3:Y:S01]  /*0ba0*/  LDCU.128 UR64, c[0x3][0x380] ;  /* 0x00c07000ff4077ac */ /* 0x000ee20008000c00 */
[----:B------:R-:W-:-:S02]  /*0bb0*/  DFMA R32, R12, UR46, R32 ;  /* 0x0000002e0c207c2b */ /* 0x000fc40008000020 */
[----:B--2---:R-:W-:Y:S01]  /*0bc0*/  DFMA R36, R12, UR48, R36 ;  /* 0x000000300c247c2b */ /* 0x004fe20008000024 */
        /* <DEDUP_REMOVED lines=9> */
[----:B------:R-:W-:Y:S01]  /*0c60*/  UMOV UR48, UR44 ;  /* 0x0000002c00307c82 */ /* 0x000fe20008000000 */
[----:B------:R-:W-:Y:S01]  /*0c70*/  UMOV UR49, UR45 ;  /* 0x0000002d00317c82 */ /* 0x000fe20008000000 */
[C---:B------:R-:W-:Y:S01]  /*0c80*/  DFMA R36, R14.reuse, UR50, R36 ;  /* 0x000000320e247c2b */ /* 0x040fe20008000024 */
[----:B------:R-:W2:Y:S01]  /*0c90*/  LDCU.128 UR16, c[0x3][0x250] ;  /* 0x00c04a00ff1077ac */ /* 0x000ea20008000c00 */
[----:B------:R-:W-:Y:S02]  /*0ca0*/  DFMA R32, R14, UR48, R32 ;  /* 0x000000300e207c2b */ /* 0x000fe40008000020 */
[C---:B----4-:R-:W-:Y:S01]  /*0cb0*/  DFMA R38, R12.reuse, UR52, R38 ;  /* 0x000000340c267c2b */ /* 0x050fe20008000026 */
[----:B------:R-:W4:Y:S01]  /*0cc0*/  LDCU.128 UR28, c[0x3][0x2a0] ;  /* 0x00c05400ff1c77ac */ /* 0x000f220008000c00 */
[C---:B0-----:R-:W-:Y:S01]  /*0cd0*/  DFMA R40, R12.reuse, UR56, R40 ;  /* 0x000000380c287c2b */ /* 0x041fe20008000028 */
[----:B------:R0:W-:Y:S01]  /*0ce0*/  STS.64 [R50+0x1ea0], R52 ;  /* 0x001ea03432007388 */ /* 0x0001e20000000a00 */
[C---:B-1----:R-:W-:Y:S01]  /*0cf0*/  DFMA R42, R12.reuse, UR60, R42 ;  /* 0x0000003c0c2a7c2b */ /* 0x042fe2000800002a */
[----:B------:R-:W1:Y:S01]  /*0d00*/  LDCU.128 UR32, c[0x3][0x2f0] ;  /* 0x00c05e00ff2077ac */ /* 0x000e620008000c00 */
[----:B---3--:R-:W-:-:S02]  /*0d10*/  DFMA R44, R12, UR64, R44 ;  /* 0x000000400c2c7c2b */ /* 0x008fc4000800002c */
[C---:B--2---:R-:W-:Y:S01]  /*0d20*/  DFMA R46, R12.reuse, UR68, R46 ;  /* 0x000000440c2e7c2b */ /* 0x044fe2000800002e */
[----:B------:R-:W2:Y:S01]  /*0d30*/  LDCU.128 UR36, c[0x3][0x340] ;  /* 0x00c06800ff2477ac */ /* 0x000ea20008000c00 */
[----:B------:R-:W-:Y:S02]  /*0d40*/  DFMA R34, R12, UR72, R34 ;  /* 0x000000480c227c2b */ /* 0x000fe40008000022 */
[----:B------:R-:W-:Y:S01]  /*0d50*/  DFMA R32, R20, UR4, R32 ;  /* 0x0000000414207c2b */ /* 0x000fe20008000020 */
[----:B------:R-:W3:Y:S01]  /*0d60*/  LDCU.128 UR40, c[0x3][0x390] ;  /* 0x00c07200ff2877ac */ /* 0x000ee20008000c00 */
        /* <DEDUP_REMOVED lines=9> */
[----:B------:R-:W-:Y:S02]  /*0e00*/  DFMA R32, R22, UR6, R32 ;  /* 0x0000000616207c2b */ /* 0x000fe40008000020 */
[C---:B------:R-:W-:Y:S01]  /*0e10*/  DFMA R36, R20.reuse, UR16, R36 ;  /* 0x0000001014247c2b */ /* 0x040fe20008000024 */
[----:B------:R-:W0:Y:S01]  /*0e20*/  LDCU.128 UR20, c[0x3][0x260] ;  /* 0x00c04c00ff1477ac */ /* 0x000e220008000c00 */
[----:B----4-:R-:W-:-:S02]  /*0e30*/  DFMA R38, R20, UR28, R38 ;  /* 0x0000001c14267c2b */ /* 0x010fc40008000026 */
[C---:B-1----:R-:W-:Y:S01]  /*0e40*/  DFMA R40, R20.reuse, UR32, R40 ;  /* 0x0000002014287c2b */ /* 0x042fe20008000028 */
[----:B------:R-:W1:Y:S01]  /*0e50*/  LDCU.128 UR52, c[0x3][0x2b0] ;  /* 0x00c05600ff3477ac */ /* 0x000e620008000c00 */
[C---:B--2---:R-:W-:Y:S02]  /*0e60*/  DFMA R42, R20.reuse, UR36, R42 ;  /* 0x00000024142a7c2b */ /* 0x044fe4000800002a */
[C---:B---3--:R-:W-:Y:S01]  /*0e70*/  DFMA R44, R20.reuse, UR40, R44 ;  /* 0x00000028142c7c2b */ /* 0x048fe2000800002c */
[----:B------:R-:W2:Y:S01]  /*0e80*/  LDCU.128 UR60, c[0x3][0x300] ;  /* 0x00c06000ff3c77ac */ /* 0x000ea20008000c00 */
[C---:B0-----:R-:W-:Y:S02]  /*0e90*/  DFMA R46, R20.reuse, UR44, R46 ;  /* 0x0000002c142e7c2b */ /* 0x041fe4000800002e */
[----:B------:R-:W-:Y:S01]  /*0ea0*/  DFMA R34, R20, UR48, R34 ;  /* 0x0000003014227c2b */ /* 0x000fe20008000022 */
[----:B------:R-:W0:Y:S01]  /*0eb0*/  LDCU.128 UR64, c[0x3][0x350] ;  /* 0x00c06a00ff4077ac */ /* 0x000e220008000c00 */
[----:B------:R-:W-:-:S02]  /*0ec0*/  DFMA R36, R22, UR18, R36 ;  /* 0x0000001216247c2b */ /* 0x000fc40008000024 */
[C---:B------:R-:W-:Y:S01]  /*0ed0*/  DFMA R38, R22.reuse, UR30, R38 ;  /* 0x0000001e16267c2b */ /* 0x040fe20008000026 */
        /* <DEDUP_REMOVED lines=11> */
[C---:B-1----:R-:W-:Y:S01]  /*0f90*/  DFMA R38, R24.reuse, UR52, R38 ;  /* 0x0000003418267c2b */ /* 0x042fe20008000026 */
[----:B------:R-:W1:Y:S01]  /*0fa0*/  LDCU.128 UR24, c[0x3][0x270] ;  /* 0x00c04e00ff1877ac */ /* 0x000e620008000c00 */
[C---:B--2---:R-:W-:Y:S02]  /*0fb0*/  DFMA R40, R24.reuse, UR60, R40 ;  /* 0x0000003c18287c2b */ /* 0x044fe40008000028 */
[C---:B0-----:R-:W-:Y:S01]  /*0fc0*/  DFMA R42, R24.reuse, UR64, R42 ;  /* 0x00000040182a7c2b */ /* 0x041fe2000800002a */
[----:B------:R-:W0:Y:S01]  /*0fd0*/  LDCU.128 UR56, c[0x3][0x2c0] ;  /* 0x00c05800ff3877ac */ /* 0x000e220008000c00 */
[----:B---3--:R-:W-:-:S02]  /*0fe0*/  DFMA R44, R24, UR68, R44 ;  /* 0x00000044182c7c2b */ /* 0x008fc4000800002c */
[----:B----4-:R-:W-:Y:S01]  /*0ff0*/  DFMA R46, R24, UR72, R46 ;  /* 0x00000048182e7c2b */ /* 0x010fe2000800002e */
[----:B------:R-:W2:Y:S01]  /*1000*/  LDCU.128 UR16, c[0x3][0x310] ;  /* 0x00c06200ff1077ac */ /* 0x000ea20008000c00 */
[----:B------:R-:W-:Y:S02]  /*1010*/  DFMA R32, R26, UR10, R32 ;  /* 0x0000000a1a207c2b */ /* 0x000fe40008000020 */
        /* <DEDUP_REMOVED lines=11> */
[----:B------:R-:W-:Y:S02]  /*10d0*/  DFMA R34, R26, UR6, R34 ;  /* 0x000000061a227c2b */ /* 0x000fe40008000022 */
[C---:B------:R-:W-:Y:S02]  /*10e0*/  DFMA R32, R28.reuse, UR12, R32 ;  /* 0x0000000c1c207c2b */ /* 0x040fe40008000020 */
[----:B-1----:R-:W-:-:S02]  /*10f0*/  DFMA R36, R28, UR24, R36 ;  /* 0x000000181c247c2b */ /* 0x002fc40008000024 */
[C---:B0-----:R-:W-:Y:S02]  /*1100*/  DFMA R38, R28.reuse, UR56, R38 ;  /* 0x000000381c267c2b */ /* 0x041fe40008000026 */
[C---:B--2---:R-:W-:Y:S02]  /*1110*/  DFMA R40, R28.reuse, UR16, R40 ;  /* 0x000000101c287c2b */ /* 0x044fe40008000028 */
[C---:B---3--:R-:W-:Y:S02]  /*1120*/  DFMA R42, R28.reuse, UR28, R42 ;  /* 0x0000001c1c2a7c2b */ /* 0x048fe4000800002a */
[C---:B----4-:R-:W-:Y:S02]  /*1130*/  DFMA R44, R28.reuse, UR32, R44 ;  /* 0x000000201c2c7c2b */ /* 0x050fe4000800002c */
[----:B------:R-:W-:Y:S02]  /*1140*/  DFMA R46, R28, UR36, R46 ;  /* 0x000000241c2e7c2b */ /* 0x000fe4000800002e */
[----:B------:R-:W-:-:S02]  /*1150*/  DFMA R32, R30, UR14, R32 ;  /* 0x0000000e1e207c2b */ /* 0x000fc40008000020 */
[----:B------:R-:W-:Y:S02]  /*1160*/  DFMA R34, R28, UR40, R34 ;  /* 0x000000281c227c2b */ /* 0x000fe40008000022 */
        /* <DEDUP_REMOVED lines=15> */
.L_x_496:
[----:B------:R-:W-:Y:S05]  /*1260*/  BSYNC.RECONVERGENT B0 ;  /* 0x0000000000007941 */ /* 0x000fea0003800200 */
.L_x_495:
[----:B------:R-:W-:Y:S01]  /*1270*/  BAR.SYNC.DEFER_BLOCKING 0x0 ;  /* 0x0000000000007b1d */ /* 0x000fe20000010000 */
[----:B-----5:R-:W-:-:S05]  /*1280*/  CS2R R12, SRZ ;  /* 0x00000000000c7805 */ /* 0x020fca000001ff00 */
[----:B------:R-:W-:Y:S04]  /*1290*/  BSSY.RECONVERGENT B0, `(.L_x_497) ;  /* 0x00000ec000007945 */ /* 0x000fe80003800200 */
[----:B------:R-:W-:Y:S05]  /*12a0*/  @P2 BRA `(.L_x_498) ;  /* 0x0000000c00a82947 */ /* 0x000fea0003800000 */
[----:B0-----:R-:W0:Y:S01]  /*12b0*/  LDS.64 R34, [R2] ;  /* 0x0000000002227984 */ /* 0x001e220000000a00 */
[----:B------:R-:W0:Y:S03]  /*12c0*/  LDCU.128 UR4, c[0x3][URZ] ;  /* 0x00c00000ff0477ac */ /* 0x000e260008000c00 */
[----:B------:R-:W1:Y:S01]  /*12d0*/  LDS.64 R48, [R2+0x70] ;  /* 0x0000700002307984 */ /* 0x000e620000000a00 */
[----:B------:R-:W2:Y:S03]  /*12e0*/  LDCU.128 UR12, c[0x3][0x50] ;  /* 0x00c00a00ff0c77ac */ /* 0x000ea60008000c00 */
[----:B------:R-:W3:Y:S01]  /*12f0*/  LDS.64 R14, [R2+0xe0] ;  /* 0x0000e000020e7984 */ /* 0x000ee20000000a00 */
[----:B------:R-:W4:Y:S03]  /*1300*/  LDCU.128 UR20, c[0x3][0xa0] ;  /* 0x00c01400ff1477ac */ /* 0x000f260008000c00 */
[----:B------:R-:W5:Y:S01]  /*1310*/  LDS.64 R20, [R2+0x150] ;  /* 0x0001500002147984 */ /* 0x000f620000000a00 */
[----:B------:R-:W3:Y:S03]  /*1320*/  LDCU.128 UR8, c[0x3][0x10] ;  /* 0x00c00200ff0877ac */ /* 0x000ee60008000c00 */
[----:B------:R-:W5:Y:S01]  /*1330*/  LDS.64 R22, [R2+0x1c0] ;  /* 0x0001c00002167984 */ /* 0x000f620000000a00 */
[----:B------:R-:W3:Y:S03]  /*1340*/  LDCU.128 UR16, c[0x3][0x60] ;  /* 0x00c00c00ff1077ac */ /* 0x000ee60008000c00 */
[----:B------:R-:W5:Y:S01]  /*1350*/  LDS.64 R24, [R2+0x230] ;  /* 0x0002300002187984 */ /* 0x000f620000000a00 */
[----:B------:R-:W3:Y:S01]  /*1360*/  LDCU.128 UR24, c[0x3][0xb0] ;  /* 0x00c01600ff1877ac */ /* 0x000ee20008000c00 */
[----:B------:R-:W5:Y:S01]  /*1370*/  LDCU.128 UR28, c[0x3][0xc0] ;  /* 0x00c01800ff1c77ac */ /* 0x000f620008000c00 */
[----:B------:R-:W5:Y:S01]  /*1380*/  LDCU.128 UR32, c[0x3][0xd0] ;  /* 0x00c01a00ff2077ac */ /* 0x000f620008000c00 */
[----:B------:R-:W3:Y:S01]  /*1390*/  LDCU.128 UR40, c[0x3][0x190] ;  /* 0x00c03200ff2877ac */ /* 0x000ee20008000c00 */
[----:B------:R-:W5:Y:S01]  /*13a0*/  LDCU.128 UR36, c[0x3][0x140] ;  /* 0x00c02800ff2477ac */ /* 0x000f620008000c00 */
[C---:B0-----:R-:W-:Y:S01]  /*13b0*/  DFMA R26, R34.reuse, UR4, RZ ;  /* 0x00000004221a7c2b */ /* 0x041fe200080000ff */
[----:B------:R-:W0:Y:S01]  /*13c0*/  LDCU.128 UR44, c[0x3][0x1e0] ;  /* 0x00c03c00ff2c77ac */ /* 0x000e220008000c00 */
[----:B--2---:R-:W-:-:S02]  /*13d0*/  DFMA R30, R34, UR12, RZ ;  /* 0x0000000c221e7c2b */ /* 0x004fc400080000ff */
[----:B----4-:R-:W-:Y:S01]  /*13e0*/  DFMA R32, R34, UR20, RZ ;  /* 0x0000001422207c2b */ /* 0x010fe200080000ff */
[----:B------:R-:W2:Y:S03]  /*13f0*/  LDCU.128 UR48, c[0x3][0x1f0] ;  /* 0x00c03e00ff3077ac */ /* 0x000ea60008000c00 */
[C---:B-1----:R-:W-:Y:S01]  /*1400*/  DFMA R28, R48.reuse, UR6, R26 ;  /* 0x00000006301c7c2b */ /* 0x042fe2000800001a */
[----:B------:R-:W1:Y:S01]  /*1410*/  LDCU.128 UR4, c[0x3][0x20] ;  /* 0x00c00400ff0477ac */ /* 0x000e620008000c00 */
[----:B------:R-:W4:Y:S01]  /*1420*/  LDS.64 R26, [R2+0x2a0] ;  /* 0x0002a000021a7984 */ /* 0x000f220000000a00 */
[C---:B------:R-:W-:Y:S02]  /*1430*/  DFMA R30, R48.reuse, UR14, R30 ;  /* 0x0000000e301e7c2b */ /* 0x040fe4000800001e */
[----:B------:R-:W-:Y:S01]  /*1440*/  DFMA R38, R48, UR22, R32 ;  /* 0x0000001630267c2b */ /* 0x000fe20008000020 */
[----:B------:R-:W0:Y:S01]  /*1450*/  LDCU.128 UR20, c[0x3][0x70] ;  /* 0x00c00e00ff1477ac */ /* 0x000e220008000c00 */
[----:B---3--:R-:W-:-:S02]  /*1460*/  DFMA R52, R34, UR40, RZ ;  /* 0x0000002822347c2b */ /* 0x008fc400080000ff */
[C---:B------:R-:W-:Y:S01]  /*1470*/  DFMA R36, R14.reuse, UR8, R28 ;  /* 0x000000080e247c2b */ /* 0x040fe2000800001c */
[----:B------:R-:W3:Y:S01]  /*1480*/  LDCU.128 UR12, c[0x3][0x40] ;  /* 0x00c00800ff0c77ac */ /* 0x000ee20008000c00 */
[----:B------:R-:W3:Y:S01]  /*1490*/  LDS.64 R28, [R2+0x310] ;  /* 0x00031000021c7984 */ /* 0x000ee20000000a00 */
[C---:B------:R-:W-:Y:S02]  /*14a0*/  DFMA R32, R14.reuse, UR16, R30 ;  /* 0x000000100e207c2b */ /* 0x040fe4000800001e */
[----:B------:R-:W-:Y:S01]  /*14b0*/  DFMA R40, R14, UR24, R38 ;  /* 0x000000180e287c2b */ /* 0x000fe20008000026 */
[----:B------:R-:W3:Y:S01]  /*14c0*/  LDS.64 R30, [R2+0x380] ;  /* 0x00038000021e7984 */ /* 0x000ee20000000a00 */
[----:B------:R-:W-:Y:S01]  /*14d0*/  DFMA R52, R48, UR42, R52 ;  /* 0x0000002a30347c2b */ /* 0x000fe20008000034 */
[----:B------:R-:W3:Y:S01]  /*14e0*/  LDCU.128 UR40, c[0x3][0x200] ;  /* 0x00c04000ff2877ac */ /* 0x000ee20008000c00 */
[C---:B-----5:R-:W-:Y:S02]  /*14f0*/  DFMA R36, R20.reuse, UR10, R36 ;  /* 0x0000000a14247c2b */ /* 0x060fe40008000024 */
[C---:B------:R-:W-:Y:S01]  /*1500*/  DFMA R38, R20.reuse, UR18, R32 ;  /* 0x0000001214267c2b */ /* 0x040fe20008000020 */
[----:B------:R-:W4:Y:S01]  /*1510*/  LDCU.128 UR8, c[0x3][0x30] ;  /* 0x00c00600ff0877ac */ /* 0x000f220008000c00 */
[----:B------:R-:W5:Y:S01]  /*1520*/  LDS.64 R32, [R2+0x3f0] ;  /* 0x0003f00002207984 */ /* 0x000f620000000a00 */
[----:B------:R-:W-:Y:S01]  /*1530*/  DFMA R40, R20, UR26, R40 ;  /* 0x0000001a14287c2b */ /* 0x000fe20008000028 */
[----:B------:R-:W2:Y:S02]  /*1540*/  LDCU.128 UR16, c[0x3][0x80] ;  /* 0x00c01000ff1077ac */ /* 0x000ea40008000c00 */
[----:B-1----:R-:W-:-:S02]  /*1550*/  DFMA R36, R22, UR4, R36 ;  /* 0x0000000416247c2b */ /* 0x002fc40008000024 */
[----:B0-----:R-:W-:Y:S01]  /*1560*/  DFMA R38, R22, UR20, R38 ;  /* 0x0000001416267c2b */ /* 0x001fe20008000026 */
[----:B------:R-:W0:Y:S01]  /*1570*/  LDCU.128 UR24, c[0x3][0x90] ;  /* 0x00c01200ff1877ac */ /* 0x000e220008000c00 */
[----:B------:R-:W-:Y:S02]  /*1580*/  DFMA R50, R34, UR44, RZ ;  /* 0x0000002c22327c2b */ /* 0x000fe400080000ff */
[----:B------:R-:W-:Y:S01]  /*1590*/  DFMA R40, R22, UR28, R40 ;  /* 0x0000001c16287c2b */ /* 0x000fe20008000028 */
[----:B------:R-:W1:Y:S01]  /*15a0*/  LDCU.128 UR64, c[0x3][0x290] ;  /* 0x00c05200ff4077ac */ /* 0x000e620008000c00 */
[C---:B------:R-:W-:Y:S02]  /*15b0*/  DFMA R36, R24.reuse, UR6, R36 ;  /* 0x0000000618247c2b */ /* 0x040fe40008000024 */
[----:B------:R-:W-:Y:S01]  /*15c0*/  DFMA R38, R24, UR22, R38 ;  /* 0x0000001618267c2b */ /* 0x000fe20008000026 */
[----:B------:R-:W1:Y:S01]  /*15d0*/  LDCU.128 UR20, c[0x3][0xe0] ;  /* 0x00c01c00ff1477ac */ /* 0x000e620008000c00 */
[----:B------:R-:W-:-:S02]  /*15e0*/  DFMA R50, R48, UR46, R50 ;  /* 0x0000002e30327c2b */ /* 0x000fc40008000032 */
[----:B------:R-:W-:Y:S01]  /*15f0*/  DFMA R40, R24, UR30, R40 ;  /* 0x0000001e18287c2b */ /* 0x000fe20008000028 */
[----:B------:R-:W1:Y:S01]  /*1600*/  LDCU.128 UR28, c[0x3][0xf0] ;  /* 0x00c01e00ff1c77ac */ /* 0x000e620008000c00 */
[C---:B----4-:R-:W-:Y:S02]  /*1610*/  DFMA R36, R26.reuse, UR8, R36 ;  /* 0x000000081a247c2b */ /* 0x050fe40008000024 */
[----:B--2---:R-:W-:Y:S01]  /*1620*/  DFMA R38, R26, UR16, R38 ;  /* 0x000000101a267c2b */ /* 0x004fe20008000026 */
[----:B------:R-:W2:Y:S01]  /*1630*/  LDCU.128 UR4, c[0x3][0x100] ;  /* 0x00c02000ff0477ac */ /* 0x000ea20008000c00 */
[----:B------:R-:W-:Y:S02]  /*1640*/  DFMA R50, R14, UR48, R50 ;  /* 0x000000300e327c2b */ /* 0x000fe40008000032 */
[----:B------:R-:W-:Y:S01]  /*1650*/  DFMA R40, R26, UR32, R40 ;  /* 0x000000201a287c2b */ /* 0x000fe20008000028 */
[----:B------:R-:W4:Y:S01]  /*1660*/  LDCU.128 UR44, c[0x3][0x210] ;  /* 0x00c04200ff2c77ac */ /* 0x000f220008000c00 */
[----:B---3--:R-:W-:-:S02]  /*1670*/  DFMA R36, R28, UR10, R36 ;  /* 0x0000000a1c247c2b */ /* 0x008fc40008000024 */
[----:B------:R-:W-:Y:S01]  /*1680*/  DFMA R38, R28, UR18, R38 ;  /* 0x000000121c267c2b */ /* 0x000fe20008000026 */
[----:B------:R-:W3:Y:S01]  /*1690*/  LDCU.128 UR8, c[0x3][0x110] ;  /* 0x00c02200ff0877ac */ /* 0x000ee20008000c00 */
[----:B------:R-:W-:Y:S02]  /*16a0*/  DFMA R50, R20, UR50, R50 ;  /* 0x0000003214327c2b */ /* 0x000fe40008000032 */
[----:B------:R-:W-:Y:S01]  /*16b0*/  DFMA R42, R28, UR34, R40 ;  /* 0x000000221c2a7c2b */ /* 0x000fe20008000028 */
[----:B------:R-:W2:Y:S01]  /*16c0*/  LDCU.128 UR32, c[0x3][0x1a0] ;  /* 0x00c03400ff2077ac */ /* 0x000ea20008000c00 */
[C---:B------:R-:W-:Y:S02]  /*16d0*/  DFMA R36, R30.reuse, UR12, R36 ;  /* 0x0000000c1e247c2b */ /* 0x040fe40008000024 */
[----:B0-----:R-:W-:Y:S01]  /*16e0*/  DFMA R40, R30, UR24, R38 ;  /* 0x000000181e287c2b */ /* 0x001fe20008000026 */
[----:B------:R-:W0:Y:S01]  /*16f0*/  LDCU.128 UR16, c[0x3][0x130] ;  /* 0x00c02600ff1077ac */ /* 0x000e220008000c00 */
[----:B------:R-:W-:Y:S01]  /*1700*/  DFMA R50, R22, UR40, R50 ;  /* 0x0000002816327c2b */ /* 0x000fe20008000032 */
[----:B------:R-:W0:Y:S03]  /*1710*/  LDCU.128 UR68, c[0x3][0x2e0] ;  /* 0x00c05c00ff4477ac */ /* 0x000e260008000c00 */
[----:B-----5:R-:W-:-:S02]  /*1720*/  DFMA R38, R32, UR14, R36 ;  /* 0x0000000e20267c2b */ /* 0x020fc40008000024 */
[----:B-1----:R-:W-:Y:S01]  /*1730*/  DFMA R36, R30, UR20, R42 ;  /* 0x000000141e247c2b */ /* 0x002fe2000800002a */
[----:B------:R-:W1:Y:S01]  /*1740*/  LDCU.128 UR12, c[0x3][0x120] ;  /* 0x00c02400ff0c77ac */ /* 0x000e620008000c00 */
[----:B------:R-:W-:Y:S02]  /*1750*/  DFMA R42, R32, UR26, R40 ;  /* 0x0000001a202a7c2b */ /* 0x000fe40008000028 */
[----:B------:R-:W-:Y:S01]  /*1760*/  DFMA R40, R34, UR36, RZ ;  /* 0x0000002422287c2b */ /* 0x000fe200080000ff */
[----:B------:R-:W5:Y:S01]  /*1770*/  LDCU.128 UR24, c[0x3][0x150] ;  /* 0x00c02a00ff1877ac */ /* 0x000f620008000c00 */
[----:B------:R-:W-:Y:S01]  /*1780*/  DFMA R50, R24, UR42, R50 ;  /* 0x0000002a18327c2b */ /* 0x000fe20008000032 */
[----:B------:R0:W-:Y:S01]  /*1790*/  STS.64 [R2], R38 ;  /* 0x0000002602007388 */ /* 0x0001e20000000a00 */
[----:B------:R-:W-:Y:S01]  /*17a0*/  DFMA R44, R32, UR22, R36 ;  /* 0x00000016202c7c2b */ /* 0x000fe20008000024 */
[----:B------:R-:W0:Y:S01]  /*17b0*/  LDCU.128 UR20, c[0x3][0x170] ;  /* 0x00c02e00ff1477ac */ /* 0x000e220008000c00 */
[----:B------:R-:W-:Y:S01]  /*17c0*/  DFMA R36, R34, UR28, RZ ;  /* 0x0000001c22247c2b */ /* 0x000fe200080000ff */
[----:B------:R-:W-:Y:S01]  /*17d0*/  STS.64 [R2+0x70], R42 ;  /* 0x0000702a02007388 */ /* 0x000fe20000000a00 */
[----:B------:R-:W-:Y:S01]  /*17e0*/  DFMA R40, R48, UR38, R40 ;  /* 0x0000002630287c2b */ /* 0x000fe20008000028 */
[----:B------:R-:W3:Y:S01]  /*17f0*/  LDCU.128 UR36, c[0x3][0x1b0] ;  /* 0x00c03600ff2477ac */ /* 0x000ee20008000c00 */
[----:B--2---:R-:W-:Y:S01]  /*1800*/  DFMA R52, R14, UR32, R52 ;  /* 0x000000200e347c2b */ /* 0x004fe20008000034 */
[----:B------:R2:W-:Y:S01]  /*1810*/  STS.64 [R2+0xe0], R44 ;  /* 0x0000e02c02007388 */ /* 0x0005e20000000a00 */
[----:B----4-:R-:W-:Y:S01]  /*1820*/  DFMA R50, R26, UR44, R50 ;  /* 0x0000002c1a327c2b */ /* 0x010fe20008000032 */
[----:B------:R-:W4:Y:S01]  /*1830*/  LDCU.128 UR40, c[0x3][0x2d0] ;  /* 0x00c05a00ff2877ac */ /* 0x000f220008000c00 */
[----:B------:R-:W-:Y:S01]  /*1840*/  DFMA R36, R48, UR30, R36 ;  /* 0x0000001e30247c2b */ /* 0x000fe20008000024 */
[----:B------:R-:W1:Y:S03]  /*1850*/  LDCU.128 UR28, c[0x3][0x160] ;  /* 0x00c02c00ff1c77ac */ /* 0x000e660008000c00 */
[----:B------:R-:W-:-:S02]  /*1860*/  DFMA R52, R20, UR34, R52 ;  /* 0x0000002214347c2b */ /* 0x000fc40008000034 */
[C---:B-----5:R-:W-:Y:S01]  /*1870*/  DFMA R40, R14.reuse, UR24, R40 ;  /* 0x000000180e287c2b */ /* 0x060fe20008000028 */
[----:B------:R-:W5:Y:S01]  /*1880*/  LDCU.128 UR32, c[0x3][0x1c0] ;  /* 0x00c03800ff2077ac */ /* 0x000f620008000c00 */
[----:B------:R-:W-:Y:S02]  /*1890*/  DFMA R36, R14, UR4, R36 ;  /* 0x000000040e247c2b */ /* 0x000fe40008000024 */
[----:B------:R-:W-:Y:S01]  /*18a0*/  DFMA R50, R28, UR46, R50 ;  /* 0x0000002e1c327c2b */ /* 0x000fe20008000032 */
[----:B------:R-:W4:Y:S01]  /*18b0*/  LDCU.128 UR44, c[0x3][0x410] ;  /* 0x00c08200ff2c77ac */ /* 0x000f220008000c00 */
[----:B---3--:R-:W-:Y:S02]  /*18c0*/  DFMA R52, R22, UR36, R52 ;  /* 0x0000002416347c2b */ /* 0x008fe40008000034 */
[C---:B------:R-:W-:Y:S01]  /*18d0*/  DFMA R40, R20.reuse, UR26, R40 ;  /* 0x0000001a14287c2b */ /* 0x040fe20008000028 */
[----:B------:R-:W3:Y:S01]  /*18e0*/  LDCU.128 UR48, c[0x3][0x330] ;  /* 0x00c06600ff3077ac */ /* 0x000ee20008000c00 */
[----:B------:R-:W-:Y:S01]  /*18f0*/  DFMA R36, R20, UR6, R36 ;  /* 0x0000000614247c2b */ /* 0x000fe20008000024 */
[----:B------:R-:W2:Y:S03]  /*1900*/  LDCU.128 UR4, c[0x3][0x180] ;  /* 0x00c03000ff0477ac */ /* 0x000ea60008000c00 */
[----:B------:R-:W-:-:S02]  /*1910*/  DFMA R52, R24, UR38, R52 ;  /* 0x0000002618347c2b */ /* 0x000fc40008000034 */
[C---:B-1----:R-:W-:Y:S01]  /*1920*/  DFMA R40, R22.reuse, UR28, R40 ;  /* 0x0000001c16287c2b */ /* 0x042fe20008000028 */
[----:B------:R-:W1:Y:S01]  /*1930*/  LDCU.128 UR36, c[0x3][0x280] ;  /* 0x00c05000ff2477ac */ /* 0x000e620008000c00 */
[----:B------:R-:W-:Y:S01]  /*1940*/  DFMA R36, R22, UR8, R36 ;  /* 0x0000000816247c2b */ /* 0x000fe20008000024 */
[----:B------:R-:W3:Y:S03]  /*1950*/  LDCU.128 UR60, c[0x3][0x380] ;  /* 0x00c07000ff3c77ac */ /* 0x000ee60008000c00 */
[----:B-----5:R-:W-:Y:S02]  /*1960*/  DFMA R52, R26, UR32, R52 ;  /* 0x000000201a347c2b */ /* 0x020fe40008000034 */
[C---:B------:R-:W-:Y:S01]  /*1970*/  DFMA R40, R24.reuse, UR30, R40 ;  /* 0x0000001e18287c2b */ /* 0x040fe20008000028 */
[----:B------:R-:W5:Y:S01]  /*1980*/  LDCU.128 UR28, c[0x3][0x230] ;  /* 0x00c04600ff1c77ac */ /* 0x000f620008000c00 */
[----:B------:R-:W-:Y:S01]  /*1990*/  DFMA R36, R24, UR10, R36 ;  /* 0x0000000a18247c2b */ /* 0x000fe20008000024 */
[----:B------:R-:W4:Y:S03]  /*19a0*/  LDCU.128 UR8, c[0x3][0x220] ;  /* 0x00c04400ff0877ac */ /* 0x000f260008000c00 */
[----:B------:R-:W-:-:S02]  /*19b0*/  DFMA R52, R28, UR34, R52 ;  /* 0x000000221c347c2b */ /* 0x000fc40008000034 */
[C---:B0-----:R-:W-:Y:S01]  /*19c0*/  DFMA R40, R26.reuse, UR20, R40 ;  /* 0x000000141a287c2b */ /* 0x041fe20008000028 */
[----:B------:R-:W0:Y:S01]  /*19d0*/  LDCU.128 UR32, c[0x3][0x3c0] ;  /* 0x00c07800ff2077ac */ /* 0x000e220008000c00 */
[----:B------:R-:W-:Y:S02]  /*19e0*/  DFMA R36, R26, UR12, R36 ;  /* 0x0000000c1a247c2b */ /* 0x000fe40008000024 */
[----:B-1----:R-:W-:Y:S01]  /*19f0*/  DFMA R38, R34, UR36, RZ ;  /* 0x0000002422267c2b */ /* 0x002fe200080000ff */
[----:B------:R-:W1:Y:S03]  /*1a00*/  LDCU.128 UR52, c[0x3][0x3d0] ;  /* 0x00c07a00ff3477ac */ /* 0x000e660008000c00 */
[C---:B------:R-:W-:Y:S01]  /*1a10*/  DFMA R40, R28.reuse, UR22, R40 ;  /* 0x000000161c287c2b */ /* 0x040fe20008000028 */
[----:B------:R-:W3:Y:S01]  /*1a20*/  LDCU.128 UR20, c[0x3][0x370] ;  /* 0x00c06e00ff1477ac */ /* 0x000ee20008000c00 */
[----:B------:R-:W-:-:S02]  /*1a30*/  DFMA R36, R28, UR14, R36 ;  /* 0x0000000e1c247c2b */ /* 0x000fc40008000024 */
[----:B------:R-:W-:Y:S01]  /*1a40*/  DFMA R38, R48, UR38, R38 ;  /* 0x0000002630267c2b */ /* 0x000fe20008000026 */
[----:B------:R-:W5:Y:S01]  /*1a50*/  LDCU.128 UR12, c[0x3][0x320] ;  /* 0x00c06400ff0c77ac */ /* 0x000f620008000c00 */
[C---:B----4-:R-:W-:Y:S02]  /*1a60*/  DFMA R50, R30.reuse, UR8, R50 ;  /* 0x000000081e327c2b */ /* 0x050fe40008000032 */
[C---:B--2---:R-:W-:Y:S01]  /*1a70*/  DFMA R40, R30.reuse, UR4, R40 ;  /* 0x000000041e287c2b */ /* 0x044fe20008000028 */
[----:B------:R-:W2:Y:S01]  /*1a80*/  LDCU.128 UR56, c[0x3][0x420] ;  /* 0x00c08400ff3877ac */ /* 0x000ea20008000c00 */
[----:B------:R-:W-:Y:S02]  /*1a90*/  DFMA R36, R30, UR16, R36 ;  /* 0x000000101e247c2b */ /* 0x000fe40008000024 */
[----:B0-----:R-:W-:Y:S01]  /*1aa0*/  DFMA R46, R34, UR32, RZ ;  /* 0x00000020222e7c2b */ /* 0x001fe200080000ff */
[----:B------:R-:W0:Y:S01]  /*1ab0*/  LDCU.128 UR24, c[0x3][0x1d0] ;  /* 0x00c03a00ff1877ac */ /* 0x000e220008000c00 */
[----:B------:R-:W-:-:S02]  /*1ac0*/  DFMA R50, R32, UR10, R50 ;  /* 0x0000000a20327c2b */ /* 0x000fc40008000032 */
[C---:B------:R-:W-:Y:S01]  /*1ad0*/  DFMA R40, R32.reuse, UR6, R40 ;  /* 0x0000000620287c2b */ /* 0x040fe20008000028 */
[----:B------:R-:W4:Y:S01]  /*1ae0*/  LDCU.128 UR4, c[0x3][0x2a0] ;  /* 0x00c05400ff0477ac */ /* 0x000f220008000c00 */
[----:B------:R-:W-:Y:S02]  /*1af0*/  DFMA R36, R32, UR18, R36 ;  /* 0x0000001220247c2b */ /* 0x000fe40008000024 */
[----:B------:R-:W-:Y:S01]  /*1b00*/  DFMA R46, R48, UR34, R46 ;  /* 0x00000022302e7c2b */ /* 0x000fe2000800002e */
[----:B------:R-:W2:Y:S01]  /*1b10*/  LDCU.128 UR32, c[0x3][0x240] ;  /* 0x00c04800ff2077ac */ /* 0x000ea20008000c00 */
[C---:B---3--:R-:W-:Y:S01]  /*1b20*/  DFMA R44, R34.reuse, UR20, RZ ;  /* 0x00000014222c7c2b */ /* 0x048fe200080000ff */
[----:B------:R3:W-:Y:S01]  /*1b30*/  STS.64 [R2+0x1c0], R40 ;  /* 0x0001c02802007388 */ /* 0x0007e20000000a00 */
[----:B-----5:R-:W-:Y:S01]  /*1b40*/  DFMA R42, R34, UR12, RZ ;  /* 0x0000000c222a7c2b */ /* 0x020fe200080000ff */
[----:B------:R-:W5:Y:S01]  /*1b50*/  LDCU.128 UR16, c[0x3][0x2f0] ;  /* 0x00c05e00ff1077ac */ /* 0x000f620008000c00 */
[C---:B------:R-:W-:Y:S01]  /*1b60*/  DFMA R38, R14.reuse, UR64, R38 ;  /* 0x000000400e267c2b */ /* 0x040fe20008000026 */
[----:B------:R4:W-:Y:S01]  /*1b70*/  STS.64 [R2+0x150], R36 ;  /* 0x0001502402007388 */ /* 0x0009e20000000a00 */
[----:B-1----:R-:W-:Y:S01]  /*1b80*/  DFMA R46, R14, UR52, R46 ;  /* 0x000000340e2e7c2b */ /* 0x002fe2000800002e */
[----:B------:R-:W1:Y:S01]  /*1b90*/  LDCU.128 UR8, c[0x3][0x390] ;  /* 0x00c07200ff0877ac */ /* 0x000e620008000c00 */
[C---:B------:R-:W-:Y:S01]  /*1ba0*/  DFMA R44, R48.reuse, UR22, R44 ;  /* 0x00000016302c7c2b */ /* 0x040fe2000800002c */
[----:B------:R1:W-:Y:S01]  /*1bb0*/  STS.64 [R2+0x2a0], R50 ;  /* 0x0002a03202007388 */ /* 0x0003e20000000a00 */
[----:B------:R-:W-:Y:S01]  /*1bc0*/  DFMA R42, R48, UR14, R42 ;  /* 0x0000000e302a7c2b */ /* 0x000fe2000800002a */
[----:B------:R-:W5:Y:S01]  /*1bd0*/  LDCU.128 UR20, c[0x3][0x250] ;  /* 0x00c04a00ff1477ac */ /* 0x000f620008000c00 */
[----:B0-----:R-:W-:-:S02]  /*1be0*/  DFMA R52, R30, UR24, R52 ;  /* 0x000000181e347c2b */ /* 0x001fc40008000034 */
[----:B---3--:R-:W-:Y:S01]  /*1bf0*/  DFMA R40, R34, UR40, RZ ;  /* 0x0000002822287c2b */ /* 0x008fe200080000ff */
[----:B------:R-:W0:Y:S01]  /*1c00*/  LDCU.128 UR12, c[0x3][0x340] ;  /* 0x00c06800ff0c77ac */ /* 0x000e220008000c00 */
[----:B------:R-:W-:Y:S02]  /*1c10*/  DFMA R44, R14, UR60, R44 ;  /* 0x0000003c0e2c7c2b */ /* 0x000fe4000800002c */
[C---:B----4-:R-:W-:Y:S01]  /*1c20*/  DFMA R36, R34.reuse, UR28, RZ ;  /* 0x0000001c22247c2b */ /* 0x050fe200080000ff */
[----:B------:R-:W3:Y:S01]  /*1c30*/  LDCU.128 UR36, c[0x3][0x270] ;  /* 0x00c04e00ff2477ac */ /* 0x000ee20008000c00 */
[----:B------:R-:W-:Y:S02]  /*1c40*/  DFMA R34, R34, UR44, RZ ;  /* 0x0000002c22227c2b */ /* 0x000fe400080000ff */
[----:B------:R-:W-:Y:S01]  /*1c50*/  DFMA R40, R48, UR42, R40 ;  /* 0x0000002a30287c2b */ /* 0x000fe20008000028 */
[----:B------:R-:W4:Y:S01]  /*1c60*/  LDCU.128 UR40, c[0x3][0x430] ;  /* 0x00c08600ff2877ac */ /* 0x000f220008000c00 */
[----:B------:R-:W-:-:S02]  /*1c70*/  DFMA R42, R14, UR48, R42 ;  /* 0x000000300e2a7c2b */ /* 0x000fc4000800002a */
[C---:B------:R-:W-:Y:S01]  /*1c80*/  DFMA R36, R48.reuse, UR30, R36 ;  /* 0x0000001e30247c2b */ /* 0x040fe20008000024 */
[----:B------:R-:W3:Y:S01]  /*1c90*/  LDCU.128 UR28, c[0x3][0x260] ;  /* 0x00c04c00ff1c77ac */ /* 0x000ee20008000c00 */
[----:B------:R-:W-:Y:S02]  /*1ca0*/  DFMA R34, R48, UR46, R34 ;  /* 0x0000002e30227c2b */ /* 0x000fe40008000022 */
[----:B------:R-:W-:Y:S01]  /*1cb0*/  DFMA R40, R14, UR68, R40 ;  /* 0x000000440e287c2b */ /* 0x000fe20008000028 */
[----:B------:R-:W4:Y:S01]  /*1cc0*/  LDCU.128 UR44, c[0x3][0x3e0] ;  /* 0x00c07c00ff2c77ac */ /* 0x000f220008000c00 */
[----:B------:R-:W-:Y:S02]  /*1cd0*/  DFMA R38, R20, UR66, R38 ;  /* 0x0000004214267c2b */ /* 0x000fe40008000026 */
[C---:B--2---:R-:W-:Y:S02]  /*1ce0*/  DFMA R36, R14.reuse, UR32, R36 ;  /* 0x000000200e247c2b */ /* 0x044fe40008000024 */
[----:B------:R-:W-:-:S02]  /*1cf0*/  DFMA R34, R14, UR56, R34 ;  /* 0x000000380e227c2b */ /* 0x000fc40008000022 */
[C---:B------:R-:W-:Y:S02]  /*1d00*/  DFMA R40, R20.reuse, UR70, R40 ;  /* 0x0000004614287c2b */ /* 0x040fe40008000028 */
[C---:B------:R-:W-:Y:S01]  /*1d10*/  DFMA R42, R20.reuse, UR50, R42 ;  /* 0x00000032142a7c2b */ /* 0x040fe2000800002a */
[----:B------:R-:W2:Y:S01]  /*1d20*/  LDCU.128 UR48, c[0x3][0x300] ;  /* 0x00c06000ff3077ac */ /* 0x000ea20008000c00 */
[C---:B------:R-:W-:Y:S02]  /*1d30*/  DFMA R36, R20.reuse, UR34, R36 ;  /* 0x0000002214247c2b */ /* 0x040fe40008000024 */
[C---:B------:R-:W-:Y:S01]  /*1d40*/  DFMA R44, R20.reuse, UR62, R44 ;  /* 0x0000003e142c7c2b */ /* 0x040fe2000800002c */
[----:B------:R-:W2:Y:S01]  /*1d50*/  LDCU.128 UR60, c[0x3][0x3a0] ;  /* 0x00c07400ff3c77ac */ /* 0x000ea20008000c00 */
[C---:B------:R-:W-:Y:S02]  /*1d60*/  DFMA R46, R20.reuse, UR54, R46 ;  /* 0x00000036142e7c2b */ /* 0x040fe4000800002e */
[----:B------:R-:W-:Y:S01]  /*1d70*/  DFMA R34, R20, UR58, R34 ;  /* 0x0000003a14227c2b */ /* 0x000fe20008000022 */
[----:B------:R-:W2:Y:S01]  /*1d80*/  LDCU.128 UR52, c[0x3][0x350] ;  /* 0x00c06a00ff3477ac */ /* 0x000ea20008000c00 */
[----:B-----5:R-:W-:-:S02]  /*1d90*/  DFMA R36, R22, UR20, R36 ;  /* 0x0000001416247c2b */ /* 0x020fc40008000024 */
[----:B------:R-:W-:Y:S01]  /*1da0*/  DFMA R52, R32, UR26, R52 ;  /* 0x0000001a20347c2b */ /* 0x000fe20008000034 */
[----:B------:R-:W5:Y:S01]  /*1db0*/  LDCU.128 UR24, c[0x3][0x2b0] ;  /* 0x00c05600ff1877ac */ /* 0x000f620008000c00 */
[C---:B------:R-:W-:Y:S02]  /*1dc0*/  DFMA R38, R22.reuse, UR4, R38 ;  /* 0x0000000416267c2b */ /* 0x040fe40008000026 */
[----:B------:R-:W-:Y:S01]  /*1dd0*/  DFMA R40, R22, UR16, R40 ;  /* 0x0000001016287c2b */ /* 0x000fe20008000028 */
[----:B------:R-:W2:Y:S01]  /*1de0*/  LDCU.128 UR56, c[0x3][0x3f0] ;  /* 0x00c07e00ff3877ac */ /* 0x000ea20008000c00 */
[----:B------:R-:W-:Y:S01]  /*1df0*/  DFMA R36, R24, UR22, R36 ;  /* 0x0000001618247c2b */ /* 0x000fe20008000024 */
[----:B------:R2:W-:Y:S01]  /*1e00*/  STS.64 [R2+0x230], R52 ;  /* 0x0002303402007388 */ /* 0x0005e20000000a00 */
[C---:B0-----:R-:W-:Y:S01]  /*1e10*/  DFMA R42, R22.reuse, UR12, R42 ;  /* 0x0000000c162a7c2b */ /* 0x041fe2000800002a */
[----:B------:R-:W0:Y:S01]  /*1e20*/  LDCU.128 UR20, c[0x3][0x440] ;  /* 0x00c08800ff1477ac */ /* 0x000e220008000c00 */
[----:B-1----:R-:W-:-:S02]  /*1e30*/  DFMA R44, R22, UR8, R44 ;  /* 0x00000008162c7c2b */ /* 0x002fc4000800002c */
[C---:B----4-:R-:W-:Y:S01]  /*1e40*/  DFMA R46, R22.reuse, UR44, R46 ;  /* 0x0000002c162e7c2b */ /* 0x050fe2000800002e */
        /* <DEDUP_REMOVED lines=11> */
[C---:B---3--:R-:W-:Y:S01]  /*1f00*/  DFMA R36, R26.reuse, UR28, R36 ;  /* 0x0000001c1a247c2b */ /* 0x048fe20008000024 */
[----:B------:R-:W3:Y:S01]  /*1f10*/  LDCU.128 UR16, c[0x3][0x400] ;  /* 0x00c08000ff1077ac */ /* 0x000ee20008000c00 */
[C---:B-----5:R-:W-:Y:S02]  /*1f20*/  DFMA R38, R26.reuse, UR24, R38 ;  /* 0x000000181a267c2b */ /* 0x060fe40008000026 */
[C---:B--2---:R-:W-:Y:S01]  /*1f30*/  DFMA R40, R26.reuse, UR48, R40 ;  /* 0x000000301a287c2b */ /* 0x044fe20008000028 */
[----:B------:R-:W2:Y:S01]  /*1f40*/  LDCU.128 UR40, c[0x3][0x450] ;  /* 0x00c08a00ff2877ac */ /* 0x000ea20008000c00 */
[----:B------:R-:W-:-:S02]  /*1f50*/  DFMA R42, R26, UR52, R42 ;  /* 0x000000341a2a7c2b */ /* 0x000fc4000800002a */
[C---:B------:R-:W-:Y:S02]  /*1f60*/  DFMA R44, R26.reuse, UR60, R44 ;  /* 0x0000003c1a2c7c2b */ /* 0x040fe4000800002c */
[C---:B------:R-:W-:Y:S02]  /*1f70*/  DFMA R46, R26.reuse, UR56, R46 ;  /* 0x000000381a2e7c2b */ /* 0x040fe4000800002e */
[----:B0-----:R-:W-:Y:S02]  /*1f80*/  DFMA R34, R26, UR20, R34 ;  /* 0x000000141a227c2b */ /* 0x001fe40008000022 */
        /* <DEDUP_REMOVED lines=8> */
[----:B-1----:R-:W-:-:S02]  /*2010*/  DFMA R38, R30, UR32, R38 ;  /* 0x000000201e267c2b */ /* 0x002fc40008000026 */
[C---:B----4-:R-:W-:Y:S02]  /*2020*/  DFMA R40, R30.reuse, UR4, R40 ;  /* 0x000000041e287c2b */ /* 0x050fe40008000028 */
[C---:B------:R-:W-:Y:S02]  /*2030*/  DFMA R42, R30.reuse, UR8, R42 ;  /* 0x000000081e2a7c2b */ /* 0x040fe4000800002a */
[C---:B------:R-:W-:Y:S02]  /*2040*/  DFMA R44, R30.reuse, UR12, R44 ;  /* 0x0000000c1e2c7c2b */ /* 0x040fe4000800002c */
[C---:B---3--:R-:W-:Y:S02]  /*2050*/  DFMA R46, R30.reuse, UR16, R46 ;  /* 0x000000101e2e7c2b */ /* 0x048fe4000800002e */
        /* <DEDUP_REMOVED lines=15> */
.L_x_498:
[----:B------:R-:W-:Y:S05]  /*2150*/  BSYNC.RECONVERGENT B0 ;  /* 0x0000000000007941 */ /* 0x000fea0003800200 */
.L_x_497:
[----:B------:R-:W-:Y:S02]  /*2160*/  CS2R R14, SRZ ;  /* 0x00000000000e7805 */ /* 0x000fe4000001ff00 */
[----:B01----:R-:W-:Y:S02]  /*2170*/  CS2R R36, SRZ ;  /* 0x0000000000247805 */ /* 0x003fe4000001ff00 */
[----:B------:R-:W-:Y:S01]  /*2180*/  CS2R R38, SRZ ;  /* 0x0000000000267805 */ /* 0x000fe2000001ff00 */
[----:B------:R-:W2:Y:S01]  /*2190*/  @!P0 LDG.E.64.CONSTANT R12, desc[UR76][R18.64+0x20] ;  /* 0x0000204c120c8981 */ /* 0x000ea2000c1e9b00 */
[----:B------:R-:W-:Y:S01]  /*21a0*/  IMAD R16, R16, 0x124a, RZ ;  /* 0x0000124a10107824 */ /* 0x000fe200078e02ff */
[----:B------:R-:W0:Y:S01]  /*21b0*/  LDCU.128 UR4, c[0x3][URZ] ;  /* 0x00c00000ff0477ac */ /* 0x000e220008000c00 */
[----:B------:R-:W1:Y:S01]  /*21c0*/  LDC.64 R50, c[0x0][0x388] ;  /* 0x0000e200ff327b82 */ /* 0x000e620000000a00 */
[----:B------:R-:W3:Y:S01]  /*21d0*/  @!P0 LDG.E.64.CONSTANT R14, desc[UR76][R18.64+0x28] ;  /* 0x0000284c120e8981 */ /* 0x000ee2000c1e9b00 */
[----:B------:R-:W4:Y:S03]  /*21e0*/  LDCU.128 UR16, c[0x3][0x50] ;  /* 0x00c00a00ff1077ac */ /* 0x000f260008000c00 */
[----:B------:R-:W5:Y:S01]  /*21f0*/  @!P0 LDG.E.64.CONSTANT R36, desc[UR76][R18.64+0x30] ;  /* 0x0000304c12248981 */ /* 0x000f62000c1e9b00 */
[----:B------:R-:W4:Y:S03]  /*2200*/  LDCU.128 UR24, c[0x3][0xa0] ;  /* 0x00c01400ff1877ac */ /* 0x000f260008000c00 */
[----:B------:R0:W5:Y:S01]  /*2210*/  @!P0 LDG.E.64.CONSTANT R38, desc[UR76][R18.64+0x38] ;  /* 0x0000384c12268981 */ /* 0x000162000c1e9b00 */
[----:B------:R-:W-:Y:S01]  /*2220*/  SHF.R.U32.HI R16, RZ, 0x10, R16 ;  /* 0x00000010ff107819 */ /* 0x000fe20000011610 */
[----:B------:R-:W4:Y:S03]  /*2230*/  LDCU.128 UR32, c[0x3][0xf0] ;  /* 0x00c01e00ff2077ac */ /* 0x000f260008000c00 */
[C---:B------:R-:W-:Y:S01]  /*2240*/  PRMT R20, R16.reuse, 0x9910, RZ ;  /* 0x0000991010147816 */ /* 0x040fe200000000ff */
[----:B------:R-:W-:Y:S01]  /*2250*/  IMAD R32, R16, 0x620, R17 ;  /* 0x0000062010207824 */ /* 0x000fe200078e0211 */
[----:B------:R-:W4:Y:S03]  /*2260*/  LDCU.128 UR8, c[0x3][0x10] ;  /* 0x00c00200ff0877ac */ /* 0x000f260008000c00 */
[----:B------:R-:W-:Y:S01]  /*2270*/  IMAD R20, R20, 0xe, RZ ;  /* 0x0000000e14147824 */ /* 0x000fe200078e02ff */
[----:B------:R-:W4:Y:S03]  /*2280*/  LDCU.128 UR20, c[0x3][0x60] ;  /* 0x00c00c00ff1477ac */ /* 0x000f260008000c00 */
[----:B------:R-:W-:Y:S01]  /*2290*/  IMAD.MOV R20, RZ, RZ, -R20 ;  /* 0x000000ffff147224 */ /* 0x000fe200078e0a14 */
[----:B------:R-:W4:Y:S04]  /*22a0*/  LDCU.128 UR28, c[0x3][0xb0] ;  /* 0x00c01600ff1c77ac */ /* 0x000f280008000c00 */
[----:B------:R-:W-:Y:S01]  /*22b0*/  PRMT R20, R20, 0x7710, RZ ;  /* 0x0000771014147816 */ /* 0x000fe200000000ff */
[----:B------:R-:W4:Y:S04]  /*22c0*/  LDCU.128 UR36, c[0x3][0x100] ;  /* 0x00c02000ff2477ac */ /* 0x000f280008000c00 */
[--C-:B------:R-:W-:Y:S01]  /*22d0*/  IMAD.IADD R20, R20, 0x1, R3.reuse ;  /* 0x0000000114147824 */ /* 0x100fe200078e0203 */
[----:B------:R-:W4:Y:S01]  /*22e0*/  LDCU.128 UR12, c[0x3][0x20] ;  /* 0x00c00400ff0c77ac */ /* 0x000f220008000c00 */
[----:B------:R-:W-:-:S03]  /*22f0*/  IMAD R3, R0, 0xc4, R3 ;  /* 0x000000c400037824 */ /* 0x000fc600078e0203 */
[----:B------:R-:W-:Y:S01]  /*2300*/  LOP3.LUT R21, R20, 0xffff, RZ, 0xc0, !PT ;  /* 0x0000ffff14157812 */ /* 0x000fe200078ec0ff */
[----:B------:R-:W4:Y:S01]  /*2310*/  LDCU.128 UR40, c[0x3][0x240] ;  /* 0x00c04800ff2877ac */ /* 0x000f220008000c00 */
[----:B------:R-:W-:-:S03]  /*2320*/  IMAD R3, R3, 0xe, RZ ;  /* 0x0000000e03037824 */ /* 0x000fc600078e02ff */
[----:B------:R-:W-:Y:S01]  /*2330*/  IMAD R32, R21, 0x70, R32 ;  /* 0x0000007015207824 */ /* 0x000fe200078e0220 */
[----:B------:R-:W-:Y:S01]  /*2340*/  BAR.SYNC.DEFER_BLOCKING 0x0 ;  /* 0x0000000000007b1d */ /* 0x000fe20000010000 */
[----:B-1----:R-:W-:-:S05]  /*2350*/  IMAD.WIDE R50, R3, 0x8, R50 ;  /* 0x0000000803327825 */ /* 0x002fca00078e0232 */
[----:B------:R-:W1:Y:S01]  /*2360*/  LDCU.128 UR52, c[0x3][0x250] ;  /* 0x00c04a00ff3477ac */ /* 0x000e620008000c00 */
[----:B------:R-:W1:Y:S01]  /*2370*/  LDCU.128 UR44, c[0x3][0x210] ;  /* 0x00c04200ff2c77ac */ /* 0x000e620008000c00 */
[----:B------:R-:W1:Y:S01]  /*2380*/  LDCU.128 UR56, c[0x3][0x260] ;  /* 0x00c04c00ff3877ac */ /* 0x000e620008000c00 */
[----:B------:R-:W1:Y:S01]  /*2390*/  LDCU.128 UR48, c[0x3][0x220] ;  /* 0x00c04400ff3077ac */ /* 0x000e620008000c00 */
[----:B------:R-:W5:Y:S01]  /*23a0*/  LDCU.64 UR74, c[0x3][0x58] ;  /* 0x00c00b00ff4a77ac */ /* 0x000f620008000a00 */
[----:B0-----:R-:W0:Y:S01]  /*23b0*/  LDS.128 R16, [R32] ;  /* 0x0000000020107984 */ /* 0x001e220000000c00 */
[----:B------:R-:W5:Y:S03]  /*23c0*/  LDCU.64 UR72, c[0x3][0xa8] ;  /* 0x00c01500ff4877ac */ /* 0x000f660008000a00 */
[----:B------:R-:W1:Y:S01]  /*23d0*/  LDS.128 R20, [R32+0x10] ;  /* 0x0000100020147984 */ /* 0x000e620000000c00 */
[----:B------:R-:W5:Y:S03]  /*23e0*/  LDCU.64 UR60, c[0x3][0x1e8] ;  /* 0x00c03d00ff3c77ac */ /* 0x000f660008000a00 */
[----:B------:R-:W1:Y:S01]  /*23f0*/  LDS.128 R24, [R32+0x20] ;  /* 0x0000200020187984 */ /* 0x000e620000000c00 */
[----:B------:R-:W5:Y:S03]  /*2400*/  LDCU.64 UR62, c[0x3][0x238] ;  /* 0x00c04700ff3e77ac */ /* 0x000f660008000a00 */
[----:B------:R-:W1:Y:S01]  /*2410*/  LDS.128 R28, [R32+0x30] ;  /* 0x00003000201c7984 */ /* 0x000e620000000c00 */
[----:B------:R-:W5:Y:S03]  /*2420*/  LDCU.64 UR64, c[0x3][0x288] ;  /* 0x00c05100ff4077ac */ /* 0x000f660008000a00 */
[----:B------:R-:W1:Y:S01]  /*2430*/  LDS.128 R32, [R32+0x40] ;  /* 0x0000400020207984 */ /* 0x000e620000000c00 */
[----:B------:R-:W5:Y:S01]  /*2440*/  LDCU.64 UR66, c[0x3][0x2d8] ;  /* 0x00c05b00ff4277ac */ /* 0x000f620008000a00 */
[----:B------:R-:W5:Y:S01]  /*2450*/  LDCU.64 UR68, c[0x3][0x328] ;  /* 0x00c06500ff4477ac */ /* 0x000f620008000a00 */
[----:B------:R-:W5:Y:S01]  /*2460*/  LDCU.64 UR70, c[0x3][0x378] ;  /* 0x00c06f00ff4677ac */ /* 0x000f620008000a00 */
[----:B0-----:R-:W-:-:S02]  /*2470*/  DFMA R46, R16, UR4, RZ ;  /* 0x00000004102e7c2b */ /* 0x001fc400080000ff */
[C---:B----4-:R-:W-:Y:S02]  /*2480*/  DFMA R44, R16.reuse, UR16, RZ ;  /* 0x00000010102c7c2b */ /* 0x050fe400080000ff */
[C---:B------:R-:W-:Y:S02]  /*2490*/  DFMA R42, R16.reuse, UR24, RZ ;  /* 0x00000018102a7c2b */ /* 0x040fe400080000ff */
[----:B------:R-:W-:Y:S02]  /*24a0*/  DFMA R40, R16, UR32, RZ ;  /* 0x0000002010287c2b */ /* 0x000fe400080000ff */
[C---:B------:R-:W-:Y:S01]  /*24b0*/  DFMA R46, R18.reuse, UR6, R46 ;  /* 0x00000006122e7c2b */ /* 0x040fe2000800002e */
[----:B------:R-:W0:Y:S01]  /*24c0*/  LDCU.128 UR4, c[0x3][0x30] ;  /* 0x00c00600ff0477ac */ /* 0x000e220008000c00 */
[C---:B------:R-:W-:Y:S02]  /*24d0*/  DFMA R44, R18.reuse, UR18, R44 ;  /* 0x00000012122c7c2b */ /* 0x040fe4000800002c */
        /* <DEDUP_REMOVED lines=8> */
[----:B------:R-:W-:Y:S02]  /*2560*/  DFMA R40, R20, UR36, R40 ;  /* 0x0000002414287c2b */ /* 0x000fe40008000028 */
[C---:B------:R-:W-:Y:S01]  /*2570*/  DFMA R46, R22.reuse, UR10, R46 ;  /* 0x0000000a162e7c2b */ /* 0x040fe2000800002e */
[----:B------:R-:W0:Y:S01]  /*2580*/  LDCU.128 UR8, c[0x3][0x40] ;  /* 0x00c00800ff0877ac */ /* 0x000e220008000c00 */
[----:B------:R-:W-:-:S02]  /*2590*/  DFMA R44, R22, UR22, R44 ;  /* 0x00000016162c7c2b */ /* 0x000fc4000800002c */
[C---:B------:R-:W-:Y:S01]  /*25a0*/  DFMA R42, R22.reuse, UR30, R42 ;  /* 0x0000001e162a7c2b */ /* 0x040fe2000800002a */
[----:B------:R-:W0:Y:S01]  /*25b0*/  LDCU.128 UR20, c[0x3][0x80] ;  /* 0x00c01000ff1477ac */ /* 0x000e220008000c00 */
[----:B------:R-:W-:Y:S02]  /*25c0*/  DFMA R40, R22, UR38, R40 ;  /* 0x0000002616287c2b */ /* 0x000fe40008000028 */
[C---:B------:R-:W-:Y:S01]  /*25d0*/  DFMA R46, R24.reuse, UR12, R46 ;  /* 0x0000000c182e7c2b */ /* 0x040fe2000800002e */
[----:B------:R-:W0:Y:S01]  /*25e0*/  LDCU.128 UR28, c[0x3][0xd0] ;  /* 0x00c01a00ff1c77ac */ /* 0x000e220008000c00 */
[C---:B----4-:R-:W-:Y:S02]  /*25f0*/  DFMA R44, R24.reuse, UR16, R44 ;  /* 0x00000010182c7c2b */ /* 0x050fe4000800002c */
[C---:B-1----:R-:W-:Y:S01]  /*2600*/  DFMA R42, R24.reuse, UR24, R42 ;  /* 0x00000018182a7c2b */ /* 0x042fe2000800002a */
[----:B------:R-:W1:Y:S01]  /*2610*/  LDCU.128 UR36, c[0x3][0x120] ;  /* 0x00c02400ff2477ac */ /* 0x000e620008000c00 */
[----:B0-----:R-:W-:-:S02]  /*2620*/  DFMA R40, R24, UR32, R40 ;  /* 0x0000002018287c2b */ /* 0x001fc40008000028 */
[C---:B------:R-:W-:Y:S01]  /*2630*/  DFMA R46, R26.reuse, UR14, R46 ;  /* 0x0000000e1a2e7c2b */ /* 0x040fe2000800002e */
[----:B------:R-:W0:Y:S01]  /*2640*/  LDCU.128 UR12, c[0x3][0x90] ;  /* 0x00c01200ff0c77ac */ /* 0x000e220008000c00 */
[C---:B------:R-:W-:Y:S02]  /*2650*/  DFMA R44, R26.reuse, UR18, R44 ;  /* 0x000000121a2c7c2b */ /* 0x040fe4000800002c */
        /* <DEDUP_REMOVED lines=8> */
[----:B-1----:R-:W-:Y:S02]  /*26e0*/  DFMA R40, R28, UR36, R40 ;  /* 0x000000241c287c2b */ /* 0x002fe40008000028 */
        /* <DEDUP_REMOVED lines=8> */
[C---:B0-----:R-:W-:Y:S02]  /*2770*/  DFMA R44, R32.reuse, UR12, R44 ;  /* 0x0000000c202c7c2b */ /* 0x041fe4000800002c */
[C---:B----4-:R-:W-:Y:S01]  /*2780*/  DFMA R42, R32.reuse, UR16, R42 ;  /* 0x00000010202a7c2b */ /* 0x050fe2000800002a */
[----:B------:R-:W0:Y:S01]  /*2790*/  LDCU.128 UR36, c[0x3][0x1f0] ;  /* 0x00c03e00ff2477ac */ /* 0x000e220008000c00 */
[----:B------:R-:W-:Y:S02]  /*27a0*/  DFMA R40, R32, UR24, R40 ;  /* 0x0000001820287c2b */ /* 0x000fe40008000028 */
[C---:B------:R-:W-:Y:S01]  /*27b0*/  DFMA R46, R34.reuse, UR10, R46 ;  /* 0x0000000a222e7c2b */ /* 0x040fe2000800002e */
[----:B------:R-:W4:Y:S01]  /*27c0*/  LDCU.128 UR8, c[0x3][0x150] ;  /* 0x00c02a00ff0877ac */ /* 0x000f220008000c00 */
[----:B------:R-:W-:-:S02]  /*27d0*/  DFMA R44, R34, UR14, R44 ;  /* 0x0000000e222c7c2b */ /* 0x000fc4000800002c */
[C---:B------:R-:W-:Y:S01]  /*27e0*/  DFMA R42, R34.reuse, UR18, R42 ;  /* 0x00000012222a7c2b */ /* 0x040fe2000800002a */
[----:B------:R-:W0:Y:S01]  /*27f0*/  LDCU.128 UR16, c[0x3][0x160] ;  /* 0x00c02c00ff1077ac */ /* 0x000e220008000c00 */
[----:B------:R-:W-:Y:S02]  /*2800*/  DFMA R40, R34, UR26, R40 ;  /* 0x0000001a22287c2b */ /* 0x000fe40008000028 */
[----:B------:R-:W-:Y:S01]  /*2810*/  DMUL R4, R46, R4 ;  /* 0x000000042e047228 */ /* 0x000fe20000000000 */
[----:B------:R-:W0:Y:S01]  /*2820*/  LDCU.128 UR24, c[0x3][0x1a0] ;  /* 0x00c03400ff1877ac */ /* 0x000e220008000c00 */
[----:B------:R-:W-:Y:S02]  /*2830*/  DMUL R6, R44, R6 ;  /* 0x000000062c067228 */ /* 0x000fe40000000000 */
[----:B------:R-:W-:Y:S01]  /*2840*/  DMUL R8, R42, R8 ;  /* 0x000000082a087228 */ /* 0x000fe20000000000 */
[----:B------:R-:W0:Y:S01]  /*2850*/  LDCU.128 UR12, c[0x3][0x1b0] ;  /* 0x00c03600ff0c77ac */ /* 0x000e220008000c00 */
[----:B------:R-:W-:-:S02]  /*2860*/  DMUL R10, R40, R10 ;  /* 0x0000000a280a7228 */ /* 0x000fc40000000000 */
[C---:B-1----:R-:W-:Y:S02]  /*2870*/  DFMA R46, R16.reuse, UR4, RZ ;  /* 0x00000004102e7c2b */ /* 0x042fe400080000ff */
[C---:B------:R-:W-:Y:S02]  /*2880*/  DFMA R44, R16.reuse, UR20, RZ ;  /* 0x00000014102c7c2b */ /* 0x040fe400080000ff */
[C---:B------:R-:W-:Y:S02]  /*2890*/  DFMA R42, R16.reuse, UR32, RZ ;  /* 0x00000020102a7c2b */ /* 0x040fe400080000ff */
[----:B------:R-:W-:Y:S02]  /*28a0*/  DFMA R40, R16, UR28, RZ ;  /* 0x0000001c10287c2b */ /* 0x000fe400080000ff */
[C---:B------:R-:W-:Y:S01]  /*28b0*/  DFMA R46, R18.reuse, UR6, R46 ;  /* 0x00000006122e7c2b */ /* 0x040fe2000800002e */
[----:B------:R-:W1:Y:S01]  /*28c0*/  LDCU.128 UR4, c[0x3][0x170] ;  /* 0x00c02e00ff0477ac */ /* 0x000e620008000c00 */
[----:B------:R-:W-:-:S02]  /*28d0*/  DFMA R44, R18, UR22, R44 ;  /* 0x00000016122c7c2b */ /* 0x000fc4000800002c */
[C---:B------:R-:W-:Y:S01]  /*28e0*/  DFMA R42, R18.reuse, UR34, R42 ;  /* 0x00000022122a7c2b */ /* 0x040fe2000800002a */
[----:B------:R-:W1:Y:S01]  /*28f0*/  LDCU.128 UR20, c[0x3][0x200] ;  /* 0x00c04000ff1477ac */ /* 0x000e620008000c00 */
[----:B------:R-:W-:Y:S02]  /*2900*/  DFMA R40, R18, UR30, R40 ;  /* 0x0000001e12287c2b */ /* 0x000fe40008000028 */
[C---:B----4-:R-:W-:Y:S01]  /*2910*/  DFMA R46, R20.reuse, UR8, R46 ;  /* 0x00000008142e7c2b */ /* 0x050fe2000800002e */
[----:B------:R-:W4:Y:S01]  /*2920*/  LDCU.64 UR30, c[0x3][0x148] ;  /* 0x00c02900ff1e77ac */ /* 0x000f220008000a00 */
[C---:B0-----:R-:W-:Y:S02]  /*2930*/  DFMA R44, R20.reuse, UR24, R44 ;  /* 0x00000018142c7c2b */ /* 0x041fe4000800002c */
[C---:B------:R-:W-:Y:S01]  /*2940*/  DFMA R42, R20.reuse, UR36, R42 ;  /* 0x00000024142a7c2b */ /* 0x040fe2000800002a */
[----:B------:R-:W0:Y:S01]  /*2950*/  LDCU.64 UR34, c[0x3][0x198] ;  /* 0x00c03300ff2277ac */ /* 0x000e220008000a00 */
[----:B------:R-:W-:-:S02]  /*2960*/  DFMA R40, R20, UR40, R40 ;  /* 0x0000002814287c2b */ /* 0x000fc40008000028 */
[C---:B------:R-:W-:Y:S01]  /*2970*/  DFMA R46, R22.reuse, UR10, R46 ;  /* 0x0000000a162e7c2b */ /* 0x040fe2000800002e */
[----:B------:R-:W4:Y:S01]  /*2980*/  LDCU.128 UR8, c[0x3][0x1c0] ;  /* 0x00c03800ff0877ac */ /* 0x000f220008000c00 */
[C---:B------:R-:W-:Y:S02]  /*2990*/  DFMA R44, R22.reuse, UR26, R44 ;  /* 0x0000001a162c7c2b */ /* 0x040fe4000800002c */
[C---:B------:R-:W-:Y:S01]  /*29a0*/  DFMA R42, R22.reuse, UR38, R42 ;  /* 0x00000026162a7c2b */ /* 0x040fe2000800002a */
[----:B------:R-:W0:Y:S01]  /*29b0*/  LDCU.128 UR36, c[0x3][0x180] ;  /* 0x00c03000ff2477ac */ /* 0x000e220008000c00 */
[----:B------:R-:W-:Y:S02]  /*29c0*/  DFMA R40, R22, UR42, R40 ;  /* 0x0000002a16287c2b */ /* 0x000fe40008000028 */
[C---:B------:R-:W-:Y:S01]  /*29d0*/  DFMA R46, R24.reuse, UR16, R46 ;  /* 0x00000010182e7c2b */ /* 0x040fe2000800002e */
[----:B------:R-:W0:Y:S01]  /*29e0*/  LDCU.128 UR40, c[0x3][0x1d0] ;  /* 0x00c03a00ff2877ac */ /* 0x000e220008000c00 */
[----:B------:R-:W-:-:S02]  /*29f0*/  DFMA R44, R24, UR12, R44 ;  /* 0x0000000c182c7c2b */ /* 0x000fc4000800002c */
[C---:B-1----:R-:W-:Y:S01]  /*2a00*/  DFMA R42, R24.reuse, UR20, R42 ;  /* 0x00000014182a7c2b */ /* 0x042fe2000800002a */
        /* <DEDUP_REMOVED lines=18> */
[----:B------:R-:W2:Y:S01]  /*2b30*/  LDCU.128 UR8, c[0x3][0x3c0] ;  /* 0x00c07800ff0877ac */ /* 0x000ea20008000c00 */
[----:B------:R-:W-:Y:S02]  /*2b40*/  DFMA R40, R30, UR58, R40 ;  /* 0x0000003a1e287c2b */ /* 0x000fe40008000028 */
[C---:B0-----:R-:W-:Y:S01]  /*2b50*/  DFMA R46, R32.reuse, UR36, R46 ;  /* 0x00000024202e7c2b */ /* 0x041fe2000800002e */
[----:B------:R-:W0:Y:S01]  /*2b60*/  LDCU.128 UR44, c[0x3][0x330] ;  /* 0x00c06600ff2c77ac */ /* 0x000e220008000c00 */
[C---:B------:R-:W-:Y:S02]  /*2b70*/  DFMA R44, R32.reuse, UR40, R44 ;  /* 0x00000028202c7c2b */ /* 0x040fe4000800002c */
[C---:B------:R-:W-:Y:S01]  /*2b80*/  DFMA R42, R32.reuse, UR48, R42 ;  /* 0x00000030202a7c2b */ /* 0x040fe2000800002a */
[----:B------:R-:W0:Y:S01]  /*2b90*/  LDCU.128 UR56, c[0x3][0x420] ;  /* 0x00c08400ff3877ac */ /* 0x000e220008000c00 */
[----:B-1----:R-:W-:-:S02]  /*2ba0*/  DFMA R40, R32, UR52, R40 ;  /* 0x0000003420287c2b */ /* 0x002fc40008000028 */
[C---:B------:R-:W-:Y:S01]  /*2bb0*/  DFMA R46, R34.reuse, UR38, R46 ;  /* 0x00000026222e7c2b */ /* 0x040fe2000800002e */
[----:B------:R-:W1:Y:S01]  /*2bc0*/  LDCU.128 UR36, c[0x3][0x290] ;  /* 0x00c05200ff2477ac */ /* 0x000e620008000c00 */
[C---:B------:R-:W-:Y:S02]  /*2bd0*/  DFMA R44, R34.reuse, UR42, R44 ;  /* 0x0000002a222c7c2b */ /* 0x040fe4000800002c */
[C---:B------:R-:W-:Y:S01]  /*2be0*/  DFMA R42, R34.reuse, UR50, R42 ;  /* 0x00000032222a7c2b */ /* 0x040fe2000800002a */
[----:B------:R-:W1:Y:S01]  /*2bf0*/  LDCU.128 UR40, c[0x3][0x2e0] ;  /* 0x00c05c00ff2877ac */ /* 0x000e620008000c00 */
[----:B------:R-:W-:Y:S02]  /*2c00*/  DFMA R40, R34, UR54, R40 ;  /* 0x0000003622287c2b */ /* 0x000fe40008000028 */
[C---:B----4-:R-:W-:Y:S01]  /*2c10*/  DFMA R52, R16.reuse, UR12, RZ ;  /* 0x0000000c10347c2b */ /* 0x050fe200080000ff */
[----:B------:R-:W4:Y:S01]  /*2c20*/  LDCU.128 UR48, c[0x3][0x380] ;  /* 0x00c07000ff3077ac */ /* 0x000f220008000c00 */
[----:B------:R-:W-:Y:S01]  /*2c30*/  DFMA R48, R16, UR4, RZ ;  /* 0x0000000410307c2b */ /* 0x000fe200080000ff */
[----:B------:R-:W4:Y:S05]  /*2c40*/  LDCU.128 UR52, c[0x3][0x3d0] ;  /* 0x00c07a00ff3477ac */ /* 0x000f2a0008000c00 */
[C---:B------:R-:W-:Y:S01]  /*2c50*/  DFMA R52, R18.reuse, UR14, R52 ;  /* 0x0000000e12347c2b */ /* 0x040fe20008000034 */
[----:B------:R-:W4:Y:S01]  /*2c60*/  S2R R3, SR_TID.X ;  /* 0x0000000000037919 */ /* 0x000f220000002100 */
[----:B------:R-:W-:Y:S01]  /*2c70*/  DFMA R48, R18, UR6, R48 ;  /* 0x0000000612307c2b */ /* 0x000fe20008000030 */
[----:B------:R-:W4:Y:S01]  /*2c80*/  LDCU.64 UR6, c[0x3][0x50] ;  /* 0x00c00a00ff0677ac */ /* 0x000f220008000a00 */
[----:B------:R-:W4:Y:S06]  /*2c90*/  LDCU.64 UR14, c[0x3][0xf0] ;  /* 0x00c01e00ff0e77ac */ /* 0x000f2c0008000a00 */
[----:B0-----:R-:W-:-:S02]  /*2ca0*/  DFMA R48, R20, UR56, R48 ;  /* 0x0000003814307c2b */ /* 0x001fc40008000030 */
[----:B--2---:R-:W-:Y:S02]  /*2cb0*/  DMUL R12, R46, R12 ;  /* 0x0000000c2e0c7228 */ /* 0x004fe40000000000 */
[----:B------:R-:W-:Y:S02]  /*2cc0*/  DFMA R46, R16, UR8, RZ ;  /* 0x00000008102e7c2b */ /* 0x000fe400080000ff */
[----:B---3--:R-:W-:Y:S02]  /*2cd0*/  DMUL R14, R44, R14 ;  /* 0x0000000e2c0e7228 */ /* 0x008fe40000000000 */
[----:B------:R-:W-:Y:S02]  /*2ce0*/  DFMA R44, R16, UR20, RZ ;  /* 0x00000014102c7c2b */ /* 0x000fe400080000ff */
[----:B-----5:R-:W-:Y:S02]  /*2cf0*/  DMUL R36, R42, R36 ;  /* 0x000000242a247228 */ /* 0x020fe40000000000 */
[----:B------:R-:W-:-:S02]  /*2d00*/  DFMA R42, R16, UR24, RZ ;  /* 0x00000018102a7c2b */ /* 0x000fc400080000ff */
[----:B------:R-:W-:Y:S02]  /*2d10*/  DMUL R38, R40, R38 ;  /* 0x0000002628267228 */ /* 0x000fe40000000000 */
[----:B------:R-:W-:Y:S02]  /*2d20*/  DFMA R40, R16, UR16, RZ ;  /* 0x0000001010287c2b */ /* 0x000fe400080000ff */
[C---:B------:R-:W-:Y:S01]  /*2d30*/  DFMA R44, R18.reuse, UR22, R44 ;  /* 0x00000016122c7c2b */ /* 0x040fe2000800002c */
[----:B------:R-:W0:Y:S01]  /*2d40*/  LDCU.64 UR22, c[0x3][0x190] ;  /* 0x00c03200ff1677ac */ /* 0x000e220008000a00 */
[C---:B------:R-:W-:Y:S02]  /*2d50*/  DFMA R42, R18.reuse, UR26, R42 ;  /* 0x0000001a122a7c2b */ /* 0x040fe4000800002a */
[C---:B------:R-:W-:Y:S01]  /*2d60*/  DFMA R46, R18.reuse, UR10, R46 ;  /* 0x0000000a122e7c2b */ /* 0x040fe2000800002e */
[----:B------:R-:W2:Y:S01]  /*2d70*/  LDCU.64 UR26, c[0x3][0xf8] ;  /* 0x00c01f00ff1a77ac */ /* 0x000ea20008000a00 */
[----:B------:R-:W-:-:S02]  /*2d80*/  DFMA R16, R18, UR18, R40 ;  /* 0x0000001212107c2b */ /* 0x000fc40008000028 */
[C---:B-1----:R-:W-:Y:S01]  /*2d90*/  DFMA R44, R20.reuse, UR40, R44 ;  /* 0x00000028142c7c2b */ /* 0x042fe2000800002c */
[----:B------:R-:W-:Y:S01]  /*2da0*/  CS2R R18, SRZ ;  /* 0x0000000000127805 */ /* 0x000fe2000001ff00 */
[C---:B------:R-:W-:Y:S01]  /*2db0*/  DFMA R42, R20.reuse, UR36, R42 ;  /* 0x00000024142a7c2b */ /* 0x040fe2000800002a */
[----:B------:R-:W1:Y:S01]  /*2dc0*/  LDCU.64 UR10, c[0x3][0xa0] ;  /* 0x00c01400ff0a77ac */ /* 0x000e620008000a00 */
[C---:B----4-:R-:W-:Y:S02]  /*2dd0*/  DFMA R52, R20.reuse, UR48, R52 ;  /* 0x0000003014347c2b */ /* 0x050fe40008000034 */
[C---:B------:R-:W-:Y:S01]  /*2de0*/  DFMA R16, R20.reuse, UR44, R16 ;  /* 0x0000002c14107c2b */ /* 0x040fe20008000010 */
[----:B------:R-:W3:Y:S01]  /*2df0*/  @!P0 LDG.E.64.CONSTANT R18, desc[UR76][R50.64+0x40] ;  /* 0x0000404c32128981 */ /* 0x000ee2000c1e9b00 */
[----:B------:R-:W-:Y:S01]  /*2e00*/  DFMA R46, R20, UR52, R46 ;  /* 0x00000034142e7c2b */ /* 0x000fe2000800002e */
[----:B------:R-:W4:Y:S01]  /*2e10*/  LDCU.64 UR18, c[0x3][0x140] ;  /* 0x00c02800ff1277ac */ /* 0x000f220008000a00 */
[----:B------:R-:W-:-:S06]  /*2e20*/  CS2R R20, SRZ ;  /* 0x0000000000147805 */ /* 0x000fcc000001ff00 */
[----:B------:R-:W5:Y:S01]  /*2e30*/  @!P0 LDG.E.64.CONSTANT R20, desc[UR76][R50.64+0x48] ;  /* 0x0000484c32148981 */ /* 0x000f62000c1e9b00 */
[C---:B------:R-:W-:Y:S01]  /*2e40*/  DFMA R42, R22.reuse, UR38, R42 ;  /* 0x00000026162a7c2b */ /* 0x040fe2000800002a */
[----:B------:R-:W0:Y:S01]  /*2e50*/  LDCU.128 UR36, c[0x3][0x2a0] ;  /* 0x00c05400ff2477ac */ /* 0x000e220008000c00 */
[C---:B------:R-:W-:Y:S02]  /*2e60*/  DFMA R44, R22.reuse, UR42, R44 ;  /* 0x0000002a162c7c2b */ /* 0x040fe4000800002c */
[C---:B------:R-:W-:Y:S01]  /*2e70*/  DFMA R16, R22.reuse, UR46, R16 ;  /* 0x0000002e16107c2b */ /* 0x040fe20008000010 */
[----:B------:R-:W2:Y:S01]  /*2e80*/  LDCU.128 UR40, c[0x3][0x2f0] ;  /* 0x00c05e00ff2877ac */ /* 0x000ea20008000c00 */
[C---:B------:R-:W-:Y:S02]  /*2e90*/  DFMA R52, R22.reuse, UR50, R52 ;  /* 0x0000003216347c2b */ /* 0x040fe40008000034 */
[C---:B------:R-:W-:Y:S01]  /*2ea0*/  DFMA R46, R22.reuse, UR54, R46 ;  /* 0x00000036162e7c2b */ /* 0x040fe2000800002e */
[----:B------:R-:W1:Y:S01]  /*2eb0*/  LDCU.128 UR44, c[0x3][0x340] ;  /* 0x00c06800ff2c77ac */ /* 0x000e620008000c00 */
[----:B------:R-:W-:Y:S01]  /*2ec0*/  DFMA R48, R22, UR58, R48 ;  /* 0x0000003a16307c2b */ /* 0x000fe20008000030 */
[----:B------:R-:W-:Y:S01]  /*2ed0*/  CS2R R22, SRZ ;  /* 0x0000000000167805 */ /* 0x000fe2000001ff00 */
[----:B------:R-:W4:Y:S01]  /*2ee0*/  LDCU.128 UR48, c[0x3][0x390] ;  /* 0x00c07200ff3077ac */ /* 0x000f220008000c00 */
[----:B------:R-:W4:Y:S04]  /*2ef0*/  LDCU.128 UR52, c[0x3][0x3e0] ;  /* 0x00c07c00ff3477ac */ /* 0x000f280008000c00 */
[----:B------:R-:W3:Y:S01]  /*2f00*/  @!P0 LDG.E.64.CONSTANT R22, desc[UR76][R50.64+0x50] ;  /* 0x0000504c32168981 */ /* 0x000ee2000c1e9b00 */
[----:B------:R-:W4:Y:S01]  /*2f10*/  LDCU.128 UR56, c[0x3][0x430] ;  /* 0x00c08600ff3877ac */ /* 0x000f220008000c00 */
[----:B0-----:R-:W-:-:S02]  /*2f20*/  DFMA R42, R24, UR36, R42 ;  /* 0x00000024182a7c2b */ /* 0x001fc4000800002a */
[C---:B--2---:R-:W-:Y:S02]  /*2f30*/  DFMA R44, R24.reuse, UR40, R44 ;  /* 0x00000028182c7c2b */ /* 0x044fe4000800002c */
[C---:B-1----:R-:W-:Y:S02]  /*2f40*/  DFMA R16, R24.reuse, UR44, R16 ;  /* 0x0000002c18107c2b */ /* 0x042fe40008000010 */
[C---:B----4-:R-:W-:Y:S02]  /*2f50*/  DFMA R52, R24.reuse, UR48, R52 ;  /* 0x0000003018347c2b */ /* 0x050fe40008000034 */
[C---:B------:R-:W-:Y:S02]  /*2f60*/  DFMA R46, R24.reuse, UR52, R46 ;  /* 0x00000034182e7c2b */ /* 0x040fe4000800002e */
[----:B------:R-:W-:Y:S01]  /*2f70*/  DFMA R48, R24, UR56, R48 ;  /* 0x0000003818307c2b */ /* 0x000fe20008000030 */
[----:B------:R-:W-:Y:S01]  /*2f80*/  CS2R R40, SRZ ;  /* 0x0000000000287805 */ /* 0x000fe2000001ff00 */
[C---:B------:R-:W-:Y:S01]  /*2f90*/  DFMA R42, R26.reuse, UR38, R42 ;  /* 0x000000261a2a7c2b */ /* 0x040fe2000800002a */
[----:B------:R-:W0:Y:S01]  /*2fa0*/  LDCU.128 UR36, c[0x3][0x2b0] ;  /* 0x00c05600ff2477ac */ /* 0x000e220008000c00 */
[----:B------:R-:W-:-:S02]  /*2fb0*/  DFMA R44, R26, UR42, R44 ;  /* 0x0000002a1a2c7c2b */ /* 0x000fc4000800002c */
[C---:B------:R-:W-:Y:S01]  /*2fc0*/  DFMA R24, R26.reuse, UR46, R16 ;  /* 0x0000002e1a187c2b */ /* 0x040fe20008000010 */
[----:B------:R-:W2:Y:S01]  /*2fd0*/  @!P0 LDG.E.64.CONSTANT R40, desc[UR76][R50.64+0x60] ;  /* 0x0000604c32288981 */ /* 0x000ea2000c1e9b00 */
[C---:B------:R-:W-:Y:S02]  /*2fe0*/  DFMA R52, R26.reuse, UR50, R52 ;  /* 0x000000321a347c2b */ /* 0x040fe40008000034 */
[C---:B------:R-:W-:Y:S02]  /*2ff0*/  DFMA R46, R26.reuse, UR54, R46 ;  /* 0x000000361a2e7c2b */ /* 0x040fe4000800002e */
[----:B------:R-:W-:Y:S01]  /*3000*/  DFMA R48, R26, UR58, R48 ;  /* 0x0000003a1a307c2b */ /* 0x000fe20008000030 */
[----:B------:R-:W-:Y:S02]  /*3010*/  CS2R R16, SRZ ;  /* 0x0000000000107805 */ /* 0x000fe4000001ff00 */
[----:B------:R-:W-:Y:S01]  /*3020*/  CS2R R26, SRZ ;  /* 0x00000000001a7805 */ /* 0x000fe2000001ff00 */
[----:B------:R-:W1:Y:S03]  /*3030*/  LDCU.128 UR40, c[0x3][0x300] ;  /* 0x00c06000ff2877ac */ /* 0x000e660008000c00 */
[----:B------:R-:W4:Y:S01]  /*3040*/  @!P0 LDG.E.64.CONSTANT R16, desc[UR76][R50.64+0x68] ;  /* 0x0000684c32108981 */ /* 0x000f22000c1e9b00 */
[----:B------:R-:W0:Y:S03]  /*3050*/  LDCU.128 UR44, c[0x3][0x350] ;  /* 0x00c06a00ff2c77ac */ /* 0x000e260008000c00 */
[----:B------:R0:W4:Y:S01]  /*3060*/  @!P0 LDG.E.64.CONSTANT R26, desc[UR76][R50.64+0x58] ;  /* 0x0000584c321a8981 */ /* 0x000122000c1e9b00 */
[----:B------:R-:W0:Y:S01]  /*3070*/  LDCU.128 UR48, c[0x3][0x3a0] ;  /* 0x00c07400ff3077ac */ /* 0x000e220008000c00 */
[----:B------:R-:W0:Y:S01]  /*3080*/  LDCU.128 UR52, c[0x3][0x3f0] ;  /* 0x00c07e00ff3477ac */ /* 0x000e220008000c00 */
[----:B------:R-:W0:Y:S01]  /*3090*/  LDCU.128 UR56, c[0x3][0x440] ;  /* 0x00c08800ff3877ac */ /* 0x000e220008000c00 */
[----:B-1----:R-:W-:-:S02]  /*30a0*/  DFMA R44, R28, UR40, R44 ;  /* 0x000000281c2c7c2b */ /* 0x002fc4000800002c */
[----:B0-----:R-:W-:-:S06]  /*30b0*/  DFMA R24, R28, UR44, R24 ;  /* 0x0000002c1c187c2b */ /* 0x001fcc0008000018 */
[----:B------:R-:W-:Y:S01]  /*30c0*/  DFMA R44, R30, UR42, R44 ;  /* 0x0000002a1e2c7c2b */ /* 0x000fe2000800002c */
[----:B------:R-:W0:Y:S01]  /*30d0*/  LDCU.128 UR40, c[0x3][0x2c0] ;  /* 0x00c05800ff2877ac */ /* 0x000e220008000c00 */
[----:B------:R-:W-:Y:S02]  /*30e0*/  DFMA R42, R28, UR36, R42 ;  /* 0x000000241c2a7c2b */ /* 0x000fe4000800002a */
[C---:B------:R-:W-:Y:S01]  /*30f0*/  DFMA R24, R30.reuse, UR46, R24 ;  /* 0x0000002e1e187c2b */ /* 0x040fe20008000018 */
[----:B------:R-:W1:Y:S05]  /*3100*/  LDCU.128 UR44, c[0x3][0x310] ;  /* 0x00c06200ff2c77ac */ /* 0x000e6a0008000c00 */
[----:B------:R-:W-:Y:S01]  /*3110*/  DFMA R42, R30, UR38, R42 ;  /* 0x000000261e2a7c2b */ /* 0x000fe2000800002a */
[----:B------:R-:W1:Y:S01]  /*3120*/  LDCU.128 UR36, c[0x3][URZ] ;  /* 0x00c00000ff2477ac */ /* 0x000e620008000c00 */
[----:B------:R-:W-:-:S02]  /*3130*/  DFMA R52, R28, UR48, R52 ;  /* 0x000000301c347c2b */ /* 0x000fc40008000034 */
[C---:B------:R-:W-:Y:S02]  /*3140*/  DFMA R46, R28.reuse, UR52, R46 ;  /* 0x000000341c2e7c2b */ /* 0x040fe4000800002e */
[----:B------:R-:W-:Y:S02]  /*3150*/  DFMA R48, R28, UR56, R48 ;  /* 0x000000381c307c2b */ /* 0x000fe40008000030 */
[----:B0-----:R-:W-:Y:S02]  /*3160*/  DFMA R42, R32, UR40, R42 ;  /* 0x00000028202a7c2b */ /* 0x001fe4000800002a */
[C---:B------:R-:W-:Y:S01]  /*3170*/  DFMA R28, R30.reuse, UR50, R52 ;  /* 0x000000321e1c7c2b */ /* 0x040fe20008000034 */
[----:B------:R-:W0:Y:S01]  /*3180*/  LDCU.128 UR48, c[0x3][0x360] ;  /* 0x00c06c00ff3077ac */ /* 0x000e220008000c00 */
[C---:B------:R-:W-:Y:S02]  /*3190*/  DFMA R46, R30.reuse, UR54, R46 ;  /* 0x000000361e2e7c2b */ /* 0x040fe4000800002e */
[----:B------:R-:W-:Y:S01]  /*31a0*/  DFMA R48, R30, UR58, R48 ;  /* 0x0000003a1e307c2b */ /* 0x000fe20008000030 */
[----:B------:R-:W0:Y:S01]  /*31b0*/  LDCU.128 UR52, c[0x3][0x3b0] ;  /* 0x00c07600ff3477ac */ /* 0x000e220008000c00 */
[----:B-1----:R-:W-:-:S02]  /*31c0*/  DFMA R30, R32, UR44, R44 ;  /* 0x0000002c201e7c2b */ /* 0x002fc4000800002c */
[----:B------:R-:W-:Y:S01]  /*31d0*/  DFMA R44, R34, UR42, R42 ;  /* 0x0000002a222c7c2b */ /* 0x000fe2000800002a */
[----:B------:R-:W1:Y:S01]  /*31e0*/  LDCU.128 UR56, c[0x3][0x400] ;  /* 0x00c08000ff3877ac */ /* 0x000e620008000c00 */
[----:B------:R-:W1:Y:S01]  /*31f0*/  LDCU.128 UR40, c[0x3][0x450] ;  /* 0x00c08a00ff2877ac */ /* 0x000e620008000c00 */
[C---:B0-----:R-:W-:Y:S01]  /*3200*/  DFMA R24, R32.reuse, UR48, R24 ;  /* 0x0000003020187c2b */ /* 0x041fe20008000018 */
[----:B------:R-:W0:Y:S01]  /*3210*/  LDCU.64 UR48, c[0x3][0x60] ;  /* 0x00c00c00ff3077ac */ /* 0x000e220008000a00 */
[C---:B------:R-:W-:Y:S01]  /*3220*/  DFMA R28, R32.reuse, UR52, R28 ;  /* 0x00000034201c7c2b */ /* 0x040fe2000800001c */
[----:B------:R-:W3:Y:S01]  /*3230*/  LDCU.64 UR52, c[0x3][0x18] ;  /* 0x00c00300ff3477ac */ /* 0x000ee20008000a00 */
[C---:B-1----:R-:W-:Y:S01]  /*3240*/  DFMA R46, R32.reuse, UR56, R46 ;  /* 0x00000038202e7c2b */ /* 0x042fe2000800002e */
[----:B------:R-:W1:Y:S01]  /*3250*/  LDCU.64 UR56, c[0x3][0x68] ;  /* 0x00c00d00ff3877ac */ /* 0x000e620008000a00 */
[----:B------:R-:W-:Y:S01]  /*3260*/  DFMA R48, R32, UR40, R48 ;  /* 0x0000002820307c2b */ /* 0x000fe20008000030 */
[----:B------:R-:W1:Y:S01]  /*3270*/  LDCU.64 UR40, c[0x3][0x150] ;  /* 0x00c02a00ff2877ac */ /* 0x000e620008000a00 */
[----:B------:R-:W-:-:S02]  /*3280*/  DFMA R42, R34, UR46, R30 ;  /* 0x0000002e222a7c2b */ /* 0x000fc4000800001e */
[C---:B------:R-:W-:Y:S01]  /*3290*/  DFMA R30, R34.reuse, UR54, R28 ;  /* 0x00000036221e7c2b */ /* 0x040fe2000800001c */
[----:B------:R-:W0:Y:S01]  /*32a0*/  LDCU.64 UR46, c[0x3][0x10] ;  /* 0x00c00200ff2e77ac */ /* 0x000e220008000a00 */
[C---:B------:R-:W-:Y:S02]  /*32b0*/  DFMA R24, R34.reuse, UR50, R24 ;  /* 0x0000003222187c2b */ /* 0x040fe40008000018 */
[C---:B------:R-:W-:Y:S01]  /*32c0*/  DFMA R28, R34.reuse, UR58, R46 ;  /* 0x0000003a221c7c2b */ /* 0x040fe2000800002e */
[----:B------:R-:W1:Y:S01]  /*32d0*/  LDCU.64 UR50, c[0x3][0xb0] ;  /* 0x00c01600ff3277ac */ /* 0x000e620008000a00 */
[----:B------:R-:W-:Y:S01]  /*32e0*/  DFMA R34, R34, UR42, R48 ;  /* 0x0000002a22227c2b */ /* 0x000fe20008000030 */
[----:B------:R-:W5:Y:S01]  /*32f0*/  LDCU.64 UR42, c[0x3][0x20] ;  /* 0x00c00400ff2a77ac */ /* 0x000f620008000a00 */
[----:B------:R-:W-:Y:S01]  /*3300*/  DFMA R32, R4, UR38, RZ ;  /* 0x0000002604207c2b */ /* 0x000fe200080000ff */
[----:B------:R-:W1:Y:S01]  /*3310*/  LDCU.64 UR54, c[0x3][0x100] ;  /* 0x00c02000ff3677ac */ /* 0x000e620008000a00 */
[----:B------:R-:W4:Y:S06]  /*3320*/  LDCU.64 UR58, c[0x3][0x70] ;  /* 0x00c00e00ff3a77ac */ /* 0x000f2c0008000a00 */
[----:B------:R-:W-:-:S02]  /*3330*/  DFMA R32, R6, UR74, R32 ;  /* 0x0000004a06207c2b */ /* 0x000fc40008000020 */
[----:B0-----:R-:W-:Y:S01]  /*3340*/  DFMA R46, R4, UR46, RZ ;  /* 0x0000002e042e7c2b */ /* 0x001fe200080000ff */
[----:B------:R-:W0:Y:S01]  /*3350*/  LDCU.64 UR46, c[0x3][0x1a0] ;  /* 0x00c03400ff2e77ac */ /* 0x000e220008000a00 */
[----:B------:R-:W0:Y:S01]  /*3360*/  S2R R51, SR_TID.Y ;  /* 0x0000000000337919 */ /* 0x000e220000002200 */
[----:B------:R-:W0:Y:S03]  /*3370*/  LDCU.64 UR74, c[0x3][0x3c8] ;  /* 0x00c07900ff4a77ac */ /* 0x000e260008000a00 */
[----:B------:R-:W-:Y:S02]  /*3380*/  DFMA R48, R8, UR72, R32 ;  /* 0x0000004808307c2b */ /* 0x000fe40008000020 */
[----:B------:R-:W-:Y:S01]  /*3390*/  DFMA R46, R6, UR48, R46 ;  /* 0x00000030062e7c2b */ /* 0x000fe2000800002e */
[----:B------:R-:W0:Y:S01]  /*33a0*/  LDCU.64 UR72, c[0x3][0x78] ;  /* 0x00c00f00ff4877ac */ /* 0x000e220008000a00 */
[----:B------:R-:W2:Y:S06]  /*33b0*/  LDCU.64 UR48, c[0x3][0xb8] ;  /* 0x00c01700ff3077ac */ /* 0x000eac0008000a00 */
[----:B-1----:R-:W-:Y:S01]  /*33c0*/  DFMA R32, R8, UR50, R46 ;  /* 0x0000003208207c2b */ /* 0x002fe2000800002e */
[----:B------:R-:W1:Y:S01]  /*33d0*/  LDCU.64 UR50, c[0x3][0x108] ;  /* 0x00c02100ff3277ac */ /* 0x000e620008000a00 */
[C---:B------:R-:W-:Y:S01]  /*33e0*/  DFMA R46, R10.reuse, UR26, R48 ;  /* 0x0000001a0a2e7c2b */ /* 0x040fe20008000030 */
[----:B------:R-:W1:Y:S05]  /*33f0*/  LDCU.64 UR26, c[0x3][0xc8] ;  /* 0x00c01900ff1a77ac */ /* 0x000e6a0008000a00 */
[----:B------:R-:W-:Y:S01]  /*3400*/  DFMA R32, R10, UR54, R32 ;  /* 0x000000360a207c2b */ /* 0x000fe20008000020 */
[----:B------:R-:W1:Y:S01]  /*3410*/  LDCU.64 UR54, c[0x3][0x118] ;  /* 0x00c02300ff3677ac */ /* 0x000e620008000a00 */
[----:B------:R-:W4:Y:S06]  /*3420*/  LDCU.64 UR44, c[0x3][0x418] ;  /* 0x00c08300ff2c77ac */ /* 0x000f2c0008000a00 */
[C---:B------:R-:W-:Y:S01]  /*3430*/  DFMA R48, R12.reuse, UR40, R32 ;  /* 0x000000280c307c2b */ /* 0x040fe20008000020 */
[----:B------:R-:W2:Y:S01]  /*3440*/  LDCU.64 UR40, c[0x3][0x80] ;  /* 0x00c01000ff2877ac */ /* 0x000ea20008000a00 */
[----:B------:R-:W-:Y:S01]  /*3450*/  DFMA R46, R12, UR30, R46 ;  /* 0x0000001e0c2e7c2b */ /* 0x000fe2000800002e */
[----:B------:R-:W4:Y:S07]  /*3460*/  LDCU.64 UR30, c[0x3][0x168] ;  /* 0x00c02d00ff1e77ac */ /* 0x000f2e0008000a00 */
[----:B------:R-:W-:Y:S01]  /*3470*/  DFMA R46, R14, UR34, R46 ;  /* 0x000000220e2e7c2b */ /* 0x000fe2000800002e */
[----:B------:R-:W4:Y:S01]  /*3480*/  LDCU.64 UR34, c[0x3][0x1b0] ;  /* 0x00c03600ff2277ac */ /* 0x000f220008000a00 */
[----:B-----5:R-:W-:-:S02]  /*3490*/  DMUL R20, R42, R20 ;  /* 0x000000142a147228 */ /* 0x020fc40000000000 */
[----:B------:R-:W-:Y:S01]  /*34a0*/  DFMA R42, R4, UR42, RZ ;  /* 0x0000002a042a7c2b */ /* 0x000fe200080000ff */
[----:B------:R-:W5:Y:S01]  /*34b0*/  LDCU.64 UR42, c[0x3][0x28] ;  /* 0x00c00500ff2a77ac */ /* 0x000f620008000a00 */
[----:B---3--:R-:W-:Y:S02]  /*34c0*/  DMUL R24, R24, R22 ;  /* 0x0000001618187228 */ /* 0x008fe40000000000 */
[----:B-----5:R-:W-:Y:S01]  /*34d0*/  DFMA R22, R4, UR42, RZ ;  /* 0x0000002a04167c2b */ /* 0x020fe200080000ff */
[----:B------:R-:W3:Y:S07]  /*34e0*/  LDCU.64 UR42, c[0x3][0x2e0] ;  /* 0x00c05c00ff2a77ac */ /* 0x000eee0008000a00 */
[----:B0-----:R-:W-:Y:S01]  /*34f0*/  DFMA R22, R6, UR72, R22 ;  /* 0x0000004806167c2b */ /* 0x001fe20008000016 */
[----:B------:R-:W0:Y:S07]  /*3500*/  LDCU.64 UR72, c[0x3][0x30] ;  /* 0x00c00600ff4877ac */ /* 0x000e2e0008000a00 */
[----:B-1----:R-:W-:Y:S01]  /*3510*/  DFMA R22, R8, UR26, R22 ;  /* 0x0000001a08167c2b */ /* 0x002fe20008000016 */
[----:B------:R-:W1:Y:S07]  /*3520*/  LDCU.64 UR26, c[0x3][0x330] ;  /* 0x00c06600ff1a77ac */ /* 0x000e6e0008000a00 */
[----:B------:R-:W-:Y:S01]  /*3530*/  DFMA R22, R10, UR54, R22 ;  /* 0x000000360a167c2b */ /* 0x000fe20008000016 */
[----:B------:R-:W5:Y:S01]  /*3540*/  LDCU.64 UR54, c[0x3][0xd0] ;  /* 0x00c01a00ff3677ac */ /* 0x000f620008000a00 */
[----:B0-----:R-:W-:-:S02]  /*3550*/  DFMA R32, R4, UR72, RZ ;  /* 0x0000004804207c2b */ /* 0x001fc400080000ff */
[----:B------:R-:W-:Y:S01]  /*3560*/  DMUL R18, R44, R18 ;  /* 0x000000122c127228 */ /* 0x000fe20000000000 */
[----:B------:R-:W0:Y:S01]  /*3570*/  LDCU.64 UR72, c[0x3][0x120] ;  /* 0x00c02400ff4877ac */ /* 0x000e220008000a00 */
[----:B------:R-:W-:Y:S02]  /*3580*/  DFMA R44, R4, UR52, RZ ;  /* 0x00000034042c7c2b */ /* 0x000fe400080000ff */
[----:B--2---:R-:W-:Y:S01]  /*3590*/  DMUL R40, R28, R40 ;  /* 0x000000281c287228 */ /* 0x004fe20000000000 */
[----:B------:R-:W2:Y:S01]  /*35a0*/  LDCU.64 UR52, c[0x3][0x1f0] ;  /* 0x00c03e00ff3477ac */ /* 0x000ea20008000a00 */
[----:B------:R-:W-:-:S04]  /*35b0*/  DFMA R32, R6, UR40, R32 ;  /* 0x0000002806207c2b */ /* 0x000fc80008000020 */
[----:B------:R-:W-:Y:S01]  /*35c0*/  DFMA R44, R6, UR56, R44 ;  /* 0x00000038062c7c2b */ /* 0x000fe2000800002c */
[----:B------:R-:W3:Y:S03]  /*35d0*/  LDCU.64 UR56, c[0x3][0xc0] ;  /* 0x00c01800ff3877ac */ /* 0x000ee60008000a00 */
[----:B-----5:R-:W-:Y:S01]  /*35e0*/  DFMA R32, R8, UR54, R32 ;  /* 0x0000003608207c2b */ /* 0x020fe20008000020 */
[----:B------:R-:W5:Y:S01]  /*35f0*/  LDCU.64 UR54, c[0x3][0x38] ;  /* 0x00c00700ff3677ac */ /* 0x000f620008000a00 */
[----:B------:R-:W-:Y:S02]  /*3600*/  DFMA R28, R36, UR60, R46 ;  /* 0x0000003c241c7c2b */ /* 0x000fe4000800002e */
[----:B------:R-:W-:Y:S01]  /*3610*/  DFMA R44, R8, UR48, R44 ;  /* 0x00000030082c7c2b */ /* 0x000fe2000800002c */
[----:B------:R-:W1:Y:S01]  /*3620*/  LDCU.64 UR48, c[0x3][0x110] ;  /* 0x00c02200ff3077ac */ /* 0x000e620008000a00 */
[----:B----4-:R-:W-:-:S02]  /*3630*/  DMUL R30, R30, R26 ;  /* 0x0000001a1e1e7228 */ /* 0x010fc40000000000 */
[----:B------:R-:W-:Y:S01]  /*3640*/  DFMA R42, R6, UR58, R42 ;  /* 0x0000003a062a7c2b */ /* 0x000fe2000800002a */
[----:B------:R-:W4:Y:S01]  /*3650*/  LDCU.64 UR60, c[0x3][0x88] ;  /* 0x00c01100ff3c77ac */ /* 0x000f220008000a00 */
[----:B------:R-:W-:Y:S01]  /*3660*/  DFMA R26, R14, UR46, R48 ;  /* 0x0000002e0e1a7c2b */ /* 0x000fe20008000030 */
[----:B------:R-:W2:Y:S01]  /*3670*/  LDCU.64 UR46, c[0x3][0x170] ;  /* 0x00c02e00ff2e77ac */ /* 0x000ea20008000a00 */
[----:B------:R-:W-:Y:S01]  /*3680*/  DFMA R28, R38, UR62, R28 ;  /* 0x0000003e261c7c2b */ /* 0x000fe2000800001c */
[----:B------:R-:W-:Y:S01]  /*3690*/  LOP3.LUT R48, R3, 0xffff, RZ, 0xc0, !PT ;  /* 0x0000ffff03307812 */ /* 0x000fe200078ec0ff */
[----:B------:R-:W-:Y:S01]  /*36a0*/  DMUL R34, R34, R16 ;  /* 0x0000001022227228 */ /* 0x000fe20000000000 */
[----:B------:R-:W4:Y:S01]  /*36b0*/  LDCU.64 UR62, c[0x3][0x1b8] ;  /* 0x00c03700ff3e77ac */ /* 0x000f220008000a00 */
[----:B------:R-:W4:Y:S01]  /*36c0*/  S2R R16, SR_CgaCtaId ;  /* 0x0000000000107919 */ /* 0x000f220000008800 */
[----:B---3--:R-:W-:Y:S01]  /*36d0*/  DFMA R42, R8, UR56, R42 ;  /* 0x00000038082a7c2b */ /* 0x008fe2000800002a */
[----:B------:R-:W-:Y:S01]  /*36e0*/  IMAD R48, R48, 0x124a, RZ ;  /* 0x0000124a30307824 */ /* 0x000fe200078e02ff */
[C---:B------:R-:W-:Y:S01]  /*36f0*/  DFMA R44, R10.reuse, UR50, R44 ;  /* 0x000000320a2c7c2b */ /* 0x040fe2000800002c */
[----:B------:R-:W3:Y:S01]  /*3700*/  LDCU.64 UR50, c[0x3][0x158] ;  /* 0x00c02b00ff3277ac */ /* 0x000ee20008000a00 */
[----:B0-----:R-:W-:-:S02]  /*3710*/  DFMA R32, R10, UR72, R32 ;  /* 0x000000480a207c2b */ /* 0x001fc40008000020 */
[----:B-----5:R-:W-:Y:S01]  /*3720*/  DFMA R46, R4, UR54, RZ ;  /* 0x00000036042e7c2b */ /* 0x020fe200080000ff */
[----:B------:R-:W0:Y:S01]  /*3730*/  LDCU.64 UR72, c[0x3][0xd8] ;  /* 0x00c01b00ff4877ac */ /* 0x000e220008000a00 */
[----:B------:R-:W-:Y:S01]  /*3740*/  DFMA R28, R18, UR64, R28 ;  /* 0x00000040121c7c2b */ /* 0x000fe2000800001c */
[----:B------:R-:W5:Y:S01]  /*3750*/  LDCU.64 UR54, c[0x3][0x1c0] ;  /* 0x00c03800ff3677ac */ /* 0x000f620008000a00 */
[----:B------:R-:W-:Y:S01]  /*3760*/  SHF.R.U32.HI R17, RZ, 0x10, R48 ;  /* 0x00000010ff117819 */ /* 0x000fe20000011630 */
[----:B-1----:R-:W-:Y:S02]  /*3770*/  DFMA R42, R10, UR48, R42 ;  /* 0x000000300a2a7c2b */ /* 0x002fe4000800002a */
[C---:B------:R-:W-:Y:S01]  /*3780*/  DFMA R22, R12.reuse, UR30, R22 ;  /* 0x0000001e0c167c2b */ /* 0x040fe20008000016 */
[----:B------:R-:W1:Y:S01]  /*3790*/  LDCU.64 UR48, c[0x3][0x160] ;  /* 0x00c02c00ff3077ac */ /* 0x000e620008000a00 */
[----:B------:R-:W-:Y:S01]  /*37a0*/  PRMT R48, R17, 0x9910, RZ ;  /* 0x0000991011307816 */ /* 0x000fe200000000ff */
[----:B--2---:R-:W-:Y:S01]  /*37b0*/  DFMA R32, R12, UR46, R32 ;  /* 0x0000002e0c207c2b */ /* 0x004fe20008000020 */
[----:B------:R-:W2:Y:S01]  /*37c0*/  LDCU.64 UR64, c[0x3][0x128] ;  /* 0x00c02500ff4077ac */ /* 0x000ea20008000a00 */
[----:B----4-:R-:W-:-:S02]  /*37d0*/  DFMA R46, R6, UR60, R46 ;  /* 0x0000003c062e7c2b */ /* 0x010fc4000800002e */
[----:B------:R-:W-:Y:S01]  /*37e0*/  DFMA R28, R20, UR66, R28 ;  /* 0x00000042141c7c2b */ /* 0x000fe2000800001c */
[----:B------:R-:W4:Y:S01]  /*37f0*/  LDCU.64 UR66, c[0x3][0x40] ;  /* 0x00c00800ff4277ac */ /* 0x000f220008000a00 */
[----:B------:R-:W-:Y:S01]  /*3800*/  IMAD R48, R48, 0xe, RZ ;  /* 0x0000000e30307824 */ /* 0x000fe200078e02ff */
[----:B------:R-:W-:Y:S01]  /*3810*/  DFMA R22, R14, UR62, R22 ;  /* 0x0000003e0e167c2b */ /* 0x000fe20008000016 */
[----:B------:R-:W4:Y:S01]  /*3820*/  LDCU.64 UR62, c[0x3][0x178] ;  /* 0x00c02f00ff3e77ac */ /* 0x000f220008000a00 */
[----:B---3--:R-:W-:Y:S01]  /*3830*/  DFMA R44, R12, UR50, R44 ;  /* 0x000000320c2c7c2b */ /* 0x008fe2000800002c */
[----:B------:R-:W-:Y:S01]  /*3840*/  IMAD.MOV R48, RZ, RZ, -R48 ;  /* 0x000000ffff307224 */ /* 0x000fe200078e0a30 */
[----:B0-----:R-:W-:Y:S01]  /*3850*/  DFMA R46, R8, UR72, R46 ;  /* 0x00000048082e7c2b */ /* 0x001fe2000800002e */
[----:B------:R-:W0:Y:S01]  /*3860*/  LDCU.64 UR50, c[0x3][0x1a8] ;  /* 0x00c03500ff3277ac */ /* 0x000e220008000a00 */
[----:B-----5:R-:W-:Y:S01]  /*3870*/  DFMA R32, R14, UR54, R32 ;  /* 0x000000360e207c2b */ /* 0x020fe20008000020 */
[----:B------:R-:W3:Y:S01]  /*3880*/  LDCU.64 UR54, c[0x3][0x90] ;  /* 0x00c01200ff3677ac */ /* 0x000ee20008000a00 */
[----:B------:R-:W-:Y:S01]  /*3890*/  PRMT R48, R48, 0x7710, RZ ;  /* 0x0000771030307816 */ /* 0x000fe200000000ff */
[----:B------:R-:W-:Y:S01]  /*38a0*/  DFMA R28, R24, UR68, R28 ;  /* 0x00000044181c7c2b */ /* 0x000fe2000800001c */
[----:B------:R-:W-:Y:S01]  /*38b0*/  MOV R49, 0x400 ;  /* 0x0000040000317802 */ /* 0x000fe20000000f00 */
[----:B------:R-:W5:Y:S01]  /*38c0*/  LDCU.64 UR68, c[0x3][0x1c8] ;  /* 0x00c03900ff4477ac */ /* 0x000f620008000a00 */
[----:B-1----:R-:W-:-:S02]  /*38d0*/  DFMA R42, R12, UR48, R42 ;  /* 0x000000300c2a7c2b */ /* 0x002fc4000800002a */
[----:B--2---:R-:W-:Y:S01]  /*38e0*/  DFMA R46, R10, UR64, R46 ;  /* 0x000000400a2e7c2b */ /* 0x004fe2000800002e */
[----:B------:R-:W1:Y:S01]  /*38f0*/  LDCU.64 UR48, c[0x3][0x1f8] ;  /* 0x00c03f00ff3077ac */ /* 0x000e620008000a00 */
[----:B------:R-:W-:Y:S01]  /*3900*/  IMAD.IADD R3, R48, 0x1, R3 ;  /* 0x0000000130037824 */ /* 0x000fe200078e0203 */
[----:B------:R-:W-:Y:S01]  /*3910*/  LEA R16, R16, R49, 0x18 ;  /* 0x0000003110107211 */ /* 0x000fe200078ec0ff */
[----:B------:R-:W2:Y:S01]  /*3920*/  LDCU.64 UR64, c[0x3][0xe0] ;  /* 0x00c01c00ff4077ac */ /* 0x000ea20008000a00 */
[----:B----4-:R-:W-:-:S03]  /*3930*/  DFMA R48, R4, UR66, RZ ;  /* 0x0000004204307c2b */ /* 0x010fc600080000ff */
[----:B------:R-:W-:Y:S01]  /*3940*/  DFMA R46, R12, UR62, R46 ;  /* 0x0000003e0c2e7c2b */ /* 0x000fe2000800002e */
[----:B------:R-:W4:Y:S01]  /*3950*/  LDCU.64 UR46, c[0x3][0x200] ;  /* 0x00c04000ff2e77ac */ /* 0x000f220008000a00 */
[----:B0-----:R-:W-:Y:S01]  /*3960*/  DFMA R44, R14, UR50, R44 ;  /* 0x000000320e2c7c2b */ /* 0x001fe2000800002c */
[----:B------:R-:W0:Y:S02]  /*3970*/  LDCU.64 UR62, c[0x3][0x130] ;  /* 0x00c02600ff3e77ac */ /* 0x000e240008000a00 */
[----:B---3--:R-:W-:-:S03]  /*3980*/  DFMA R48, R6, UR54, R48 ;  /* 0x0000003606307c2b */ /* 0x008fc60008000030 */
[----:B-----5:R-:W-:Y:S01]  /*3990*/  DFMA R46, R14, UR68, R46 ;  /* 0x000000440e2e7c2b */ /* 0x020fe2000800002e */
[----:B------:R-:W3:Y:S01]  /*39a0*/  LDCU.64 UR68, c[0x3][0x180] ;  /* 0x00c03000ff4477ac */ /* 0x000ee20008000a00 */
[----:B------:R-:W-:Y:S01]  /*39b0*/  DFMA R28, R30, UR70, R28 ;  /* 0x000000461e1c7c2b */ /* 0x000fe2000800001c */
[----:B------:R-:W5:Y:S01]  /*39c0*/  LDCU.64 UR70, c[0x3][0x208] ;  /* 0x00c04100ff4677ac */ /* 0x000f620008000a00 */
[----:B------:R-:W-:Y:S02]  /*39d0*/  DFMA R42, R14, UR34, R42 ;  /* 0x000000220e2a7c2b */ /* 0x000fe4000800002a */
[----:B--2---:R-:W-:Y:S01]  /*39e0*/  DFMA R48, R8, UR64, R48 ;  /* 0x0000004008307c2b */ /* 0x004fe20008000030 */
[----:B------:R-:W-:Y:S01]  /*39f0*/  IMAD R16, R51, 0x55c0, R16 ;  /* 0x000055c033107824 */ /* 0x000fe200078e0210 */
[----:B-1----:R-:W-:Y:S01]  /*3a00*/  DFMA R44, R36, UR48, R44 ;  /* 0x00000030242c7c2b */ /* 0x002fe2000800002c */
[----:B------:R-:W1:Y:S01]  /*3a10*/  LDCU.64 UR48, c[0x3][0x48] ;  /* 0x00c00900ff3077ac */ /* 0x000e620008000a00 */
[----:B------:R-:W-:Y:S01]  /*3a20*/  DFMA R28, R40, UR74, R28 ;  /* 0x0000004a281c7c2b */ /* 0x000fe2000800001c */
[----:B------:R-:W2:Y:S03]  /*3a30*/  LDCU.64 UR74, c[0x3][0x1d0] ;  /* 0x00c03a00ff4a77ac */ /* 0x000ea60008000a00 */
[----:B0-----:R-:W-:-:S02]  /*3a40*/  DFMA R48, R10, UR62, R48 ;  /* 0x0000003e0a307c2b */ /* 0x001fc40008000030 */
[C---:B----4-:R-:W-:Y:S01]  /*3a50*/  DFMA R42, R36.reuse, UR46, R42 ;  /* 0x0000002e242a7c2b */ /* 0x050fe2000800002a */
[----:B------:R-:W0:Y:S01]  /*3a60*/  LDCU.64 UR46, c[0x3][0x98] ;  /* 0x00c01300ff2e77ac */ /* 0x000e220008000a00 */
[----:B------:R-:W-:Y:S01]  /*3a70*/  LOP3.LUT R3, R3, 0xffff, RZ, 0xc0, !PT ;  /* 0x0000ffff03037812 */ /* 0x000fe200078ec0ff */
[----:B-----5:R-:W-:Y:S01]  /*3a80*/  DFMA R22, R36, UR70, R22 ;  /* 0x0000004624167c2b */ /* 0x020fe20008000016 */
[----:B------:R-:W4:Y:S02]  /*3a90*/  LDCU.64 UR70, c[0x3][0xe8] ;  /* 0x00c01d00ff4677ac */ /* 0x000f240008000a00 */
[----:B---3--:R-:W-:Y:S01]  /*3aa0*/  DFMA R48, R12, UR68, R48 ;  /* 0x000000440c307c2b */ /* 0x008fe20008000030 */
[----:B------:R-:W-:Y:S01]  /*3ab0*/  IMAD R16, R17, 0x620, R16 ;  /* 0x0000062011107824 */ /* 0x000fe200078e0210 */
[----:B------:R-:W3:Y:S01]  /*3ac0*/  LDCU.64 UR58, c[0x3][0x240] ;  /* 0x00c04800ff3a77ac */ /* 0x000ee20008000a00 */
[----:B-1----:R-:W-:Y:S02]  /*3ad0*/  DFMA R50, R4, UR48, RZ ;  /* 0x0000003004327c2b */ /* 0x002fe400080000ff */
[----:B------:R-:W-:Y:S01]  /*3ae0*/  IMAD R3, R3, 0x70, R16 ;  /* 0x0000007003037824 */ /* 0x000fe200078e0210 */
[----:B------:R-:W1:Y:S02]  /*3af0*/  LDCU.64 UR68, c[0x3][0x220] ;  /* 0x00c04400ff4477ac */ /* 0x000e640008000a00 */
[----:B--2---:R-:W-:-:S02]  /*3b00*/  DFMA R48, R14, UR74, R48 ;  /* 0x0000004a0e307c2b */ /* 0x004fc40008000030 */
[----:B------:R-:W-:Y:S01]  /*3b10*/  DFMA R16, R4, UR36, RZ ;  /* 0x0000002404107c2b */ /* 0x000fe200080000ff */
[----:B------:R-:W2:Y:S01]  /*3b20*/  LDCU.64 UR74, c[0x3][0x138] ;  /* 0x00c02700ff4a77ac */ /* 0x000ea20008000a00 */
[----:B0-----:R-:W-:Y:S01]  /*3b30*/  DFMA R50, R6, UR46, R50 ;  /* 0x0000002e06327c2b */ /* 0x001fe20008000032 */
[----:B------:R-:W0:Y:S01]  /*3b40*/  LDCU.64 UR62, c[0x3][0x218] ;  /* 0x00c04300ff3e77ac */ /* 0x000e220008000a00 */
[----:B------:R-:W-:-:S04]  /*3b50*/  DFMA R26, R36, UR52, R26 ;  /* 0x00000034241a7c2b */ /* 0x000fc8000800001a */
[----:B------:R-:W-:Y:S01]  /*3b60*/  DFMA R16, R6, UR6, R16 ;  /* 0x0000000606107c2b */ /* 0x000fe20008000010 */
[----:B------:R-:W5:Y:S01]  /*3b70*/  LDCU.64 UR30, c[0x3][0x248] ;  /* 0x00c04900ff1e77ac */ /* 0x000f620008000a00 */
[----:B----4-:R-:W-:Y:S01]  /*3b80*/  DFMA R50, R8, UR70, R50 ;  /* 0x0000004608327c2b */ /* 0x010fe20008000032 */
[----:B------:R-:W4:Y:S01]  /*3b90*/  LDCU.64 UR46, c[0x3][0x188] ;  /* 0x00c03100ff2e77ac */ /* 0x000f220008000a00 */
[----:B------:R-:W-:Y:S01]  /*3ba0*/  DFMA R28, R34, UR44, R28 ;  /* 0x0000002c221c7c2b */ /* 0x000fe2000800001c */
[----:B------:R-:W4:Y:S01]  /*3bb0*/  LDCU.64 UR60, c[0x3][0x250] ;  /* 0x00c04a00ff3c77ac */ /* 0x000f220008000a00 */
[----:B-1----:R-:W-:Y:S01]  /*3bc0*/  DFMA R48, R36, UR68, R48 ;  /* 0x0000004424307c2b */ /* 0x002fe20008000030 */
[----:B------:R-:W1:Y:S01]  /*3bd0*/  LDCU.64 UR44, c[0x3][0x210] ;  /* 0x00c04200ff2c77ac */ /* 0x000e620008000a00 */
[----:B---3--:R-:W-:Y:S02]  /*3be0*/  DFMA R26, R38, UR58, R26 ;  /* 0x0000003a261a7c2b */ /* 0x008fe4000800001a */
[----:B------:R-:W-:Y:S01]  /*3bf0*/  DFMA R16, R8, UR10, R16 ;  /* 0x0000000a08107c2b */ /* 0x000fe20008000010 */
[----:B------:R-:W3:Y:S01]  /*3c00*/  LDCU.64 UR68, c[0x3][0x1d8] ;  /* 0x00c03b00ff4477ac */ /* 0x000ee20008000a00 */
[----:B--2---:R-:W-:Y:S01]  /*3c10*/  DFMA R50, R10, UR74, R50 ;  /* 0x0000004a0a327c2b */ /* 0x004fe20008000032 */
[----:B------:R-:W2:Y:S01]  /*3c20*/  LDCU.64 UR58, c[0x3][0x268] ;  /* 0x00c04d00ff3a77ac */ /* 0x000ea20008000a00 */
[----:B0-----:R-:W-:Y:S01]  /*3c30*/  DFMA R46, R36, UR62, R46 ;  /* 0x0000003e242e7c2b */ /* 0x001fe2000800002e */
[----:B------:R-:W0:Y:S03]  /*3c40*/  LDCU.64 UR62, c[0x3][0x260] ;  /* 0x00c04c00ff3e77ac */ /* 0x000e260008000a00 */
[----:B------:R-:W-:Y:S01]  /*3c50*/  DFMA R16, R10, UR14, R16 ;  /* 0x0000000e0a107c2b */ /* 0x000fe20008000010 */
[----:B------:R-:W0:Y:S01]  /*3c60*/  LDCU.64 UR74, c[0x3][0x228] ;  /* 0x00c04500ff4a77ac */ /* 0x000e220008000a00 */
[----:B-----5:R-:W-:-:S02]  /*3c70*/  DFMA R44, R38, UR30, R44 ;  /* 0x0000001e262c7c2b */ /* 0x020fc4000800002c */
[----:B----4-:R-:W-:Y:S01]  /*3c80*/  DFMA R50, R12, UR46, R50 ;  /* 0x0000002e0c327c2b */ /* 0x010fe20008000032 */
[----:B------:R-:W4:Y:S01]  /*3c90*/  LDCU.64 UR30, c[0x3][0x270] ;  /* 0x00c04e00ff1e77ac */ /* 0x000f220008000a00 */
[----:B-1----:R-:W-:Y:S02]  /*3ca0*/  DFMA R32, R36, UR44, R32 ;  /* 0x0000002c24207c2b */ /* 0x002fe40008000020 */
[----:B------:R-:W-:Y:S01]  /*3cb0*/  DFMA R42, R38, UR60, R42 ;  /* 0x0000003c262a7c2b */ /* 0x000fe2000800002a */
[----:B------:R-:W1:Y:S01]  /*3cc0*/  LDCU.64 UR56, c[0x3][0x290] ;  /* 0x00c05200ff3877ac */ /* 0x000e620008000a00 */
[----:B------:R-:W-:Y:S01]  /*3cd0*/  DFMA R16, R12, UR18, R16 ;  /* 0x000000120c107c2b */ /* 0x000fe20008000010 */
[----:B------:R-:W5:Y:S01]  /*3ce0*/  LDCU.64 UR60, c[0x3][0x278] ;  /* 0x00c04f00ff3c77ac */ /* 0x000f620008000a00 */
[----:B---3--:R-:W-:Y:S02]  /*3cf0*/  DFMA R50, R14, UR68, R50 ;  /* 0x000000440e327c2b */ /* 0x008fe40008000032 */
[C---:B--2---:R-:W-:Y:S01]  /*3d00*/  DFMA R46, R38.reuse, UR58, R46 ;  /* 0x0000003a262e7c2b */ /* 0x044fe2000800002e */
[----:B------:R-:W2:Y:S01]  /*3d10*/  LDCU.64 UR58, c[0x3][0x2c0] ;  /* 0x00c05800ff3a77ac */ /* 0x000ea20008000a00 */
[----:B0-----:R-:W-:Y:S01]  /*3d20*/  DFMA R32, R38, UR62, R32 ;  /* 0x0000003e26207c2b */ /* 0x001fe20008000020 */
[----:B------:R-:W0:Y:S01]  /*3d30*/  LDCU.64 UR52, c[0x3][0x258] ;  /* 0x00c04b00ff3477ac */ /* 0x000e220008000a00 */
[----:B------:R-:W-:Y:S01]  /*3d40*/  DFMA R16, R14, UR22, R16 ;  /* 0x000000160e107c2b */ /* 0x000fe20008000010 */
[----:B------:R-:W3:Y:S01]  /*3d50*/  LDCU.64 UR40, c[0x3][0x298] ;  /* 0x00c05300ff2877ac */ /* 0x000ee20008000a00 */
[----:B------:R-:W-:Y:S01]  /*3d60*/  DFMA R50, R36, UR74, R50 ;  /* 0x0000004a24327c2b */ /* 0x000fe20008000032 */
[----:B------:R-:W3:Y:S01]  /*3d70*/  LDCU.64 UR62, c[0x3][0x2b8] ;  /* 0x00c05700ff3e77ac */ /* 0x000ee20008000a00 */
[----:B------:R-:W3:Y:S01]  /*3d80*/  LDCU.64 UR68, c[0x3][0x2c8] ;  /* 0x00c05900ff4477ac */ /* 0x000ee20008000a00 */
[----:B----4-:R-:W-:Y:S01]  /*3d90*/  DFMA R48, R38, UR30, R48 ;  /* 0x0000001e26307c2b */ /* 0x010fe20008000030 */
[----:B------:R-:W4:Y:S01]  /*3da0*/  LDCU.64 UR72, c[0x3][0x2a0] ;  /* 0x00c05400ff4877ac */ /* 0x000f220008000a00 */
[----:B------:R-:W4:Y:S01]  /*3db0*/  LDCU.64 UR70, c[0x3][0x2b0] ;  /* 0x00c05600ff4677ac */ /* 0x000f220008000a00 */
[----:B------:R-:W4:Y:S01]  /*3dc0*/  LDCU.64 UR74, c[0x3][0x310] ;  /* 0x00c06200ff4a77ac */ /* 0x000f220008000a00 */
[----:B------:R-:W-:Y:S01]  /*3dd0*/  DFMA R16, R36, UR32, R16 ;  /* 0x0000002024107c2b */ /* 0x000fe20008000010 */
[----:B------:R-:W4:Y:S01]  /*3de0*/  LDCU.64 UR64, c[0x3][0x2a8] ;  /* 0x00c05500ff4077ac */ /* 0x000f220008000a00 */
[----:B-1----:R-:W-:Y:S01]  /*3df0*/  DFMA R26, R18, UR56, R26 ;  /* 0x00000038121a7c2b */ /* 0x002fe2000800001a */
[----:B------:R-:W1:Y:S01]  /*3e00*/  LDCU.64 UR30, c[0x3][0x308] ;  /* 0x00c06100ff1e77ac */ /* 0x000e620008000a00 */
[----:B-----5:R-:W-:Y:S01]  /*3e10*/  DFMA R50, R38, UR60, R50 ;  /* 0x0000003c26327c2b */ /* 0x020fe20008000032 */
[----:B------:R-:W5:Y:S01]  /*3e20*/  LDCU.64 UR50, c[0x3][0x2e8] ;  /* 0x00c05d00ff3277ac */ /* 0x000f620008000a00 */
[----:B--2---:R-:W-:Y:S01]  /*3e30*/  DFMA R48, R18, UR58, R48 ;  /* 0x0000003a12307c2b */ /* 0x004fe20008000030 */
[----:B------:R-:W2:Y:S01]  /*3e40*/  LDCU.64 UR66, c[0x3][0x2f0] ;  /* 0x00c05e00ff4277ac */ /* 0x000ea20008000a00 */
[----:B------:R-:W2:Y:S01]  /*3e50*/  LDCU.64 UR46, c[0x3][0x300] ;  /* 0x00c06000ff2e77ac */ /* 0x000ea20008000a00 */
[----:B------:R-:W2:Y:S01]  /*3e60*/  LDCU.64 UR56, c[0x3][0x318] ;  /* 0x00c06300ff3877ac */ /* 0x000ea20008000a00 */
[----:B------:R-:W2:Y:S01]  /*3e70*/  LDCU.64 UR60, c[0x3][0x360] ;  /* 0x00c06c00ff3c77ac */ /* 0x000ea20008000a00 */
[C---:B0-----:R-:W-:Y:S01]  /*3e80*/  DFMA R22, R38.reuse, UR52, R22 ;  /* 0x0000003426167c2b */ /* 0x041fe20008000016 */
[----:B------:R-:W0:Y:S01]  /*3e90*/  LDCU.64 UR48, c[0x3][0x2f8] ;  /* 0x00c05f00ff3077ac */ /* 0x000e220008000a00 */
[----:B------:R-:W-:-:S02]  /*3ea0*/  DFMA R16, R38, UR28, R16 ;  /* 0x0000001c26107c2b */ /* 0x000fc40008000010 */
[C---:B---3--:R-:W-:Y:S01]  /*3eb0*/  DFMA R44, R18.reuse, UR40, R44 ;  /* 0x00000028122c7c2b */ /* 0x048fe2000800002c */
[----:B------:R-:W3:Y:S01]  /*3ec0*/  LDCU.64 UR34, c[0x3][0x338] ;  /* 0x00c06700ff2277ac */ /* 0x000ee20008000a00 */
[C---:B------:R-:W-:Y:S02]  /*3ed0*/  DFMA R46, R18.reuse, UR62, R46 ;  /* 0x0000003e122e7c2b */ /* 0x040fe4000800002e */
[C---:B------:R-:W-:Y:S01]  /*3ee0*/  DFMA R50, R18.reuse, UR68, R50 ;  /* 0x0000004412327c2b */ /* 0x040fe20008000032 */
[----:B------:R-:W3:Y:S01]  /*3ef0*/  LDCU.64 UR54, c[0x3][0x340] ;  /* 0x00c06800ff3677ac */ /* 0x000ee20008000a00 */
[C---:B----4-:R-:W-:Y:S01]  /*3f00*/  DFMA R42, R18.reuse, UR72, R42 ;  /* 0x00000048122a7c2b */ /* 0x050fe2000800002a */
[----:B------:R-:W4:Y:S01]  /*3f10*/  LDCU.64 UR52, c[0x3][0x350] ;  /* 0x00c06a00ff3477ac */ /* 0x000f220008000a00 */
[----:B------:R-:W-:Y:S01]  /*3f20*/  DFMA R32, R18, UR70, R32 ;  /* 0x0000004612207c2b */ /* 0x000fe20008000020 */
[----:B------:R-:W4:Y:S01]  /*3f30*/  LDCU.64 UR40, c[0x3][0x358] ;  /* 0x00c06b00ff2877ac */ /* 0x000f220008000a00 */
[C---:B------:R-:W-:Y:S01]  /*3f40*/  DFMA R26, R20.reuse, UR42, R26 ;  /* 0x0000002a141a7c2b */ /* 0x040fe2000800001a */
[----:B------:R-:W4:Y:S01]  /*3f50*/  LDCU.64 UR58, c[0x3][0x368] ;  /* 0x00c06d00ff3a77ac */ /* 0x000f220008000a00 */
[----:B------:R-:W-:Y:S01]  /*3f60*/  DFMA R48, R20, UR74, R48 ;  /* 0x0000004a14307c2b */ /* 0x000fe20008000030 */
[----:B------:R-:W4:Y:S01]  /*3f70*/  LDCU.64 UR68, c[0x3][0x380] ;  /* 0x00c07000ff4477ac */ /* 0x000f220008000a00 */
[C---:B------:R-:W-:Y:S01]  /*3f80*/  DFMA R22, R18.reuse, UR64, R22 ;  /* 0x0000004012167c2b */ /* 0x040fe20008000016 */
[----:B------:R-:W4:Y:S01]  /*3f90*/  LDCU.64 UR44, c[0x3][0x348] ;  /* 0x00c06900ff2c77ac */ /* 0x000f220008000a00 */
[----:B------:R-:W-:-:S02]  /*3fa0*/  DFMA R16, R18, UR24, R16 ;  /* 0x0000001812107c2b */ /* 0x000fc40008000010 */
[C---:B-1----:R-:W-:Y:S01]  /*3fb0*/  DFMA R46, R20.reuse, UR30, R46 ;  /* 0x0000001e142e7c2b */ /* 0x042fe2000800002e */
[----:B------:R-:W1:Y:S01]  /*3fc0*/  LDCU.64 UR70, c[0x3][0x388] ;  /* 0x00c07100ff4677ac */ /* 0x000e620008000a00 */
[C---:B-----5:R-:W-:Y:S01]  /*3fd0*/  DFMA R44, R20.reuse, UR50, R44 ;  /* 0x00000032142c7c2b */ /* 0x060fe2000800002c */
[----:B------:R-:W5:Y:S01]  /*3fe0*/  LDCU.64 UR62, c[0x3][0x3a8] ;  /* 0x00c07500ff3e77ac */ /* 0x000f620008000a00 */
[C---:B--2---:R-:W-:Y:S01]  /*3ff0*/  DFMA R42, R20.reuse, UR66, R42 ;  /* 0x00000042142a7c2b */ /* 0x044fe2000800002a */
[----:B------:R-:W2:Y:S01]  /*4000*/  LDCU.64 UR30, c[0x3][0x3b0] ;  /* 0x00c07600ff1e77ac */ /* 0x000ea20008000a00 */
[C---:B------:R-:W-:Y:S02]  /*4010*/  DFMA R32, R20.reuse, UR46, R32 ;  /* 0x0000002e14207c2b */ /* 0x040fe40008000020 */
[----:B------:R-:W-:Y:S01]  /*4020*/  DFMA R50, R20, UR56, R50 ;  /* 0x0000003814327c2b */ /* 0x000fe20008000032 */
[----:B------:R-:W2:Y:S01]  /*4030*/  LDCU.64 UR72, c[0x3][0x390] ;  /* 0x00c07200ff4877ac */ /* 0x000ea20008000a00 */
[----:B------:R-:W-:-:S02]  /*4040*/  DFMA R26, R24, UR26, R26 ;  /* 0x0000001a181a7c2b */ /* 0x000fc4000800001a */
[----:B------:R-:W-:Y:S01]  /*4050*/  DFMA R48, R24, UR60, R48 ;  /* 0x0000003c18307c2b */ /* 0x000fe20008000030 */
[----:B------:R-:W2:Y:S01]  /*4060*/  LDCU.64 UR66, c[0x3][0x398] ;  /* 0x00c07300ff4277ac */ /* 0x000ea20008000a00 */
[C---:B0-----:R-:W-:Y:S01]  /*4070*/  DFMA R22, R20.reuse, UR48, R22 ;  /* 0x0000003014167c2b */ /* 0x041fe20008000016 */
[----:B------:R-:W0:Y:S01]  /*4080*/  LDCU.64 UR64, c[0x3][0x3a0] ;  /* 0x00c07400ff4077ac */ /* 0x000e220008000a00 */
[----:B------:R-:W-:Y:S01]  /*4090*/  DFMA R16, R20, UR20, R16 ;  /* 0x0000001414107c2b */ /* 0x000fe20008000010 */
[----:B------:R-:W0:Y:S01]  /*40a0*/  LDCU.64 UR60, c[0x3][0x3b8] ;  /* 0x00c07700ff3c77ac */ /* 0x000e220008000a00 */
[C---:B---3--:R-:W-:Y:S02]  /*40b0*/  DFMA R44, R24.reuse, UR34, R44 ;  /* 0x00000022182c7c2b */ /* 0x048fe4000800002c */
[C---:B------:R-:W-:Y:S01]  /*40c0*/  DFMA R42, R24.reuse, UR54, R42 ;  /* 0x00000036182a7c2b */ /* 0x040fe2000800002a */
[----:B------:R-:W3:Y:S01]  /*40d0*/  LDCU.64 UR26, c[0x3][0x3d0] ;  /* 0x00c07a00ff1a77ac */ /* 0x000ee20008000a00 */
[----:B----4-:R-:W-:-:S02]  /*40e0*/  DFMA R32, R24, UR52, R32 ;  /* 0x0000003418207c2b */ /* 0x010fc40008000020 */
[C---:B------:R-:W-:Y:S01]  /*40f0*/  DFMA R46, R24.reuse, UR40, R46 ;  /* 0x00000028182e7c2b */ /* 0x040fe2000800002e */
[----:B------:R-:W4:Y:S01]  /*4100*/  LDCU.64 UR56, c[0x3][0x3e0] ;  /* 0x00c07c00ff3877ac */ /* 0x000f220008000a00 */
[----:B------:R-:W-:Y:S02]  /*4110*/  DFMA R50, R24, UR58, R50 ;  /* 0x0000003a18327c2b */ /* 0x000fe40008000032 */
[----:B------:R-:W-:Y:S01]  /*4120*/  DFMA R26, R30, UR68, R26 ;  /* 0x000000441e1a7c2b */ /* 0x000fe2000800001a */
[----:B------:R-:W4:Y:S01]  /*4130*/  LDCU.64 UR58, c[0x3][0x3d8] ;  /* 0x00c07b00ff3a77ac */ /* 0x000f220008000a00 */
[C---:B------:R-:W-:Y:S01]  /*4140*/  DFMA R22, R24.reuse, UR44, R22 ;  /* 0x0000002c18167c2b */ /* 0x040fe20008000016 */
[----:B------:R-:W4:Y:S01]  /*4150*/  LDCU.64 UR54, c[0x3][0x3e8] ;  /* 0x00c07d00ff3677ac */ /* 0x000f220008000a00 */
[----:B------:R-:W-:Y:S01]  /*4160*/  DFMA R16, R24, UR16, R16 ;  /* 0x0000001018107c2b */ /* 0x000fe20008000010 */
[----:B------:R-:W4:Y:S01]  /*4170*/  LDCU.64 UR52, c[0x3][0x3f0] ;  /* 0x00c07e00ff3477ac */ /* 0x000f220008000a00 */
[----:B------:R-:W4:Y:S01]  /*4180*/  LDCU.64 UR50, c[0x3][0x3f8] ;  /* 0x00c07f00ff3277ac */ /* 0x000f220008000a00 */
[----:B------:R-:W4:Y:S01]  /*4190*/  LDCU.64 UR48, c[0x3][0x400] ;  /* 0x00c08000ff3077ac */ /* 0x000f220008000a00 */
[----:B------:R-:W4:Y:S01]  /*41a0*/  LDCU.64 UR68, c[0x3][0x408] ;  /* 0x00c08100ff4477ac */ /* 0x000f220008000a00 */
[----:B-1----:R-:W-:-:S02]  /*41b0*/  DFMA R44, R30, UR70, R44 ;  /* 0x000000461e2c7c2b */ /* 0x002fc4000800002c */
[C---:B-----5:R-:W-:Y:S01]  /*41c0*/  DFMA R46, R30.reuse, UR62, R46 ;  /* 0x0000003e1e2e7c2b */ /* 0x060fe2000800002e */
[----:B------:R-:W1:Y:S01]  /*41d0*/  LDCU.64 UR46, c[0x3][0x420] ;  /* 0x00c08400ff2e77ac */ /* 0x000e620008000a00 */
[C---:B--2---:R-:W-:Y:S01]  /*41e0*/  DFMA R48, R30.reuse, UR30, R48 ;  /* 0x0000001e1e307c2b */ /* 0x044fe20008000030 */
[----:B------:R-:W2:Y:S01]  /*41f0*/  LDCU.64 UR44, c[0x3][0x428] ;  /* 0x00c08500ff2c77ac */ /* 0x000ea20008000a00 */
[C---:B------:R-:W-:Y:S01]  /*4200*/  DFMA R42, R30.reuse, UR72, R42 ;  /* 0x000000481e2a7c2b */ /* 0x040fe2000800002a */
[----:B------:R-:W5:Y:S01]  /*4210*/  LDCU.64 UR42, c[0x3][0x430] ;  /* 0x00c08600ff2a77ac */ /* 0x000f620008000a00 */
[C---:B------:R-:W-:Y:S01]  /*4220*/  DFMA R22, R30.reuse, UR66, R22 ;  /* 0x000000421e167c2b */ /* 0x040fe20008000016 */
[----:B------:R-:W5:Y:S01]  /*4230*/  LDCU.64 UR40, c[0x3][0x438] ;  /* 0x00c08700ff2877ac */ /* 0x000f620008000a00 */
[C---:B0-----:R-:W-:Y:S01]  /*4240*/  DFMA R32, R30.reuse, UR64, R32 ;  /* 0x000000401e207c2b */ /* 0x041fe20008000020 */
[----:B------:R-:W0:Y:S01]  /*4250*/  LDCU.64 UR34, c[0x3][0x440] ;  /* 0x00c08800ff2277ac */ /* 0x000e220008000a00 */
[C---:B------:R-:W-:Y:S01]  /*4260*/  DFMA R16, R30.reuse, UR12, R16 ;  /* 0x0000000c1e107c2b */ /* 0x040fe20008000010 */
[----:B------:R-:W0:Y:S01]  /*4270*/  LDCU.64 UR70, c[0x3][0x448] ;  /* 0x00c08900ff4677ac */ /* 0x000e220008000a00 */
[----:B------:R-:W-:Y:S01]  /*4280*/  DFMA R50, R30, UR60, R50 ;  /* 0x0000003c1e327c2b */ /* 0x000fe20008000032 */
[----:B------:R-:W0:Y:S01]  /*4290*/  LDCU.64 UR62, c[0x3][0x450] ;  /* 0x00c08a00ff3e77ac */ /* 0x000e220008000a00 */
[----:B------:R-:W0:Y:S01]  /*42a0*/  LDCU.64 UR30, c[0x3][0x458] ;  /* 0x00c08b00ff1e77ac */ /* 0x000e220008000a00 */
[----:B---3--:R-:W-:-:S02]  /*42b0*/  DFMA R26, R40, UR26, R26 ;  /* 0x0000001a281a7c2b */ /* 0x008fc4000800001a */
[C---:B----4-:R-:W-:Y:S02]  /*42c0*/  DFMA R44, R40.reuse, UR58, R44 ;  /* 0x0000003a282c7c2b */ /* 0x050fe4000800002c */
[C---:B------:R-:W-:Y:S02]  /*42d0*/  DFMA R42, R40.reuse, UR56, R42 ;  /* 0x00000038282a7c2b */ /* 0x040fe4000800002a */
[C---:B------:R-:W-:Y:S02]  /*42e0*/  DFMA R22, R40.reuse, UR54, R22 ;  /* 0x0000003628167c2b */ /* 0x040fe40008000016 */
[C---:B------:R-:W-:Y:S02]  /*42f0*/  DFMA R32, R40.reuse, UR52, R32 ;  /* 0x0000003428207c2b */ /* 0x040fe40008000020 */
[C---:B------:R-:W-:Y:S02]  /*4300*/  DFMA R46, R40.reuse, UR50, R46 ;  /* 0x00000032282e7c2b */ /* 0x040fe4000800002e */
[----:B------:R-:W-:-:S02]  /*4310*/  DFMA R48, R40, UR48, R48 ;  /* 0x0000003028307c2b */ /* 0x000fc40008000030 */
[C---:B------:R-:W-:Y:S02]  /*4320*/  DFMA R16, R40.reuse, UR8, R16 ;  /* 0x0000000828107c2b */ /* 0x040fe40008000010 */
[----:B------:R-:W-:Y:S02]  /*4330*/  DFMA R50, R40, UR68, R50 ;  /* 0x0000004428327c2b */ /* 0x000fe40008000032 */
[C---:B-1----:R-:W-:Y:S02]  /*4340*/  DFMA R26, R34.reuse, UR46, R26 ;  /* 0x0000002e221a7c2b */ /* 0x042fe4000800001a */
[C---:B--2---:R-:W-:Y:S02]  /*4350*/  DFMA R44, R34.reuse, UR44, R44 ;  /* 0x0000002c222c7c2b */ /* 0x044fe4000800002c */
[C---:B-----5:R-:W-:Y:S02]  /*4360*/  DFMA R42, R34.reuse, UR42, R42 ;  /* 0x0000002a222a7c2b */ /* 0x060fe4000800002a */
[----:B------:R-:W-:-:S02]  /*4370*/  DFMA R22, R34, UR40, R22 ;  /* 0x0000002822167c2b */ /* 0x000fc40008000016 */
[C---:B0-----:R-:W-:Y:S02]  /*4380*/  DFMA R32, R34.reuse, UR34, R32 ;  /* 0x0000002222207c2b */ /* 0x041fe40008000020 */
        /* <DEDUP_REMOVED lines=19> */
[----:B0-----:R-:W2:Y:S01]  /*44c0*/  LDS.64 R16, [R2+0x70] ;  /* 0x0000700002107984 */ /* 0x001ea20000000a00 */
[----:B------:R-:W0:Y:S03]  /*44d0*/  LDCU.64 UR30, c[0x3][0xa8] ;  /* 0x00c01500ff1e77ac */ /* 0x000e260008000a00 */
[----:B------:R-:W0:Y:S01]  /*44e0*/  LDS.64 R22, [R2+0xe0] ;  /* 0x0000e00002167984 */ /* 0x000e220000000a00 */
[----:B------:R-:W3:Y:S03]  /*44f0*/  LDCU.64 UR34, c[0x3][0xf8] ;  /* 0x00c01f00ff2277ac */ /* 0x000ee60008000a00 */
[----:B------:R-:W3:Y:S04]  /*4500*/  LDS.64 R24, [R2+0x150] ;  /* 0x0001500002187984 */ /* 0x000ee80000000a00 */
[----:B------:R-:W4:Y:S04]  /*4510*/  LDS.64 R26, [R2+0x1c0] ;  /* 0x0001c000021a7984 */ /* 0x000f280000000a00 */
[----:B------:R-:W5:Y:S04]  /*4520*/  LDS.64 R28, [R2+0x230] ;  /* 0x00023000021c7984 */ /* 0x000f680000000a00 */
[----:B------:R-:W5:Y:S04]  /*4530*/  LDS.64 R30, [R2+0x2a0] ;  /* 0x0002a000021e7984 */ /* 0x000f680000000a00 */
[----:B------:R-:W-:Y:S01]  /*4540*/  LDS.64 R48, [R2+0x5b0] ;  /* 0x0005b00002307984 */ /* 0x000fe20000000a00 */
[----:B-1----:R-:W-:-:S08]  /*4550*/  DFMA R32, R52, UR38, RZ ;  /* 0x0000002634207c2b */ /* 0x002fd000080000ff */
[----:B--2---:R-:W-:Y:S01]  /*4560*/  DFMA R34, R16, UR26, R32 ;  /* 0x0000001a10227c2b */ /* 0x004fe20008000020 */
[----:B------:R-:W4:Y:S01]  /*4570*/  LDCU.64 UR26, c[0x3][0x148] ;  /* 0x00c02900ff1a77ac */ /* 0x000f220008000a00 */
[----:B------:R-:W1:Y:S06]  /*4580*/  LDS.64 R32, [R2+0x310] ;  /* 0x0003100002207984 */ /* 0x000e6c0000000a00 */
[----:B0-----:R-:W-:Y:S01]  /*4590*/  DFMA R40, R22, UR30, R34 ;  /* 0x0000001e16287c2b */ /* 0x001fe20008000022 */
[----:B------:R-:W5:Y:S01]  /*45a0*/  LDCU.64 UR30, c[0x3][0x198] ;  /* 0x00c03300ff1e77ac */ /* 0x000f620008000a00 */
[----:B------:R-:W0:Y:S06]  /*45b0*/  LDS.64 R34, [R2+0x380] ;  /* 0x0003800002227984 */ /* 0x000e2c0000000a00 */
[----:B---3--:R-:W-:Y:S01]  /*45c0*/  DFMA R40, R24, UR34, R40 ;  /* 0x0000002218287c2b */ /* 0x008fe20008000028 */
[----:B------:R-:W2:Y:S07]  /*45d0*/  LDCU.64 UR34, c[0x3][0x1e8] ;  /* 0x00c03d00ff2277ac */ /* 0x000eae0008000a00 */
[----:B----4-:R-:W-:Y:S01]  /*45e0*/  DFMA R42, R26, UR26, R40 ;  /* 0x0000001a1a2a7c2b */ /* 0x010fe20008000028 */
[----:B------:R-:W1:Y:S01]  /*45f0*/  LDCU.64 UR26, c[0x3][0x238] ;  /* 0x00c04700ff1a77ac */ /* 0x000e620008000a00 */
[----:B------:R-:W3:Y:S06]  /*4600*/  LDS.64 R40, [R2+0x3f0] ;  /* 0x0003f00002287984 */ /* 0x000eec0000000a00 */
[----:B-----5:R-:W-:Y:S01]  /*4610*/  DFMA R44, R28, UR30, R42 ;  /* 0x0000001e1c2c7c2b */ /* 0x020fe2000800002a */
[----:B------:R-:W0:Y:S01]  /*4620*/  LDCU.64 UR30, c[0x3][0x288] ;  /* 0x00c05100ff1e77ac */ /* 0x000e220008000a00 */
[----:B------:R-:W4:Y:S06]  /*4630*/  LDS.64 R42, [R2+0x460] ;  /* 0x00046000022a7984 */ /* 0x000f2c0000000a00 */
[----:B--2---:R-:W-:Y:S01]  /*4640*/  DFMA R46, R30, UR34, R44 ;  /* 0x000000221e2e7c2b */ /* 0x004fe2000800002c */
[----:B------:R-:W3:Y:S01]  /*4650*/  LDCU.64 UR34, c[0x3][0x2d8] ;  /* 0x00c05b00ff2277ac */ /* 0x000ee20008000a00 */
[----:B------:R-:W2:Y:S06]  /*4660*/  LDS.64 R44, [R2+0x4d0] ;  /* 0x0004d000022c7984 */ /* 0x000eac0000000a00 */
[----:B-1----:R-:W-:Y:S01]  /*4670*/  DFMA R50, R32, UR26, R46 ;  /* 0x0000001a20327c2b */ /* 0x002fe2000800002e */
[----:B------:R-:W4:Y:S01]  /*4680*/  LDCU.64 UR26, c[0x3][0x328] ;  /* 0x00c06500ff1a77ac */ /* 0x000f220008000a00 */
[----:B------:R-:W1:Y:S06]  /*4690*/  LDS.64 R46, [R2+0x540] ;  /* 0x00054000022e7984 */ /* 0x000e6c0000000a00 */
[----:B0-----:R-:W-:Y:S01]  /*46a0*/  DFMA R50, R34, UR30, R50 ;  /* 0x0000001e22327c2b */ /* 0x001fe20008000032 */
[----:B------:R-:W2:Y:S07]  /*46b0*/  LDCU.64 UR30, c[0x3][0x378] ;  /* 0x00c06f00ff1e77ac */ /* 0x000eae0008000a00 */
[----:B---3--:R-:W-:Y:S01]  /*46c0*/  DFMA R50, R40, UR34, R50 ;  /* 0x0000002228327c2b */ /* 0x008fe20008000032 */
[----:B------:R-:W1:Y:S07]  /*46d0*/  LDCU.64 UR34, c[0x3][0x3c8] ;  /* 0x00c07900ff2277ac */ /* 0x000e6e0008000a00 */
[----:B----4-:R-:W-:Y:S01]  /*46e0*/  DFMA R50, R42, UR26, R50 ;  /* 0x0000001a2a327c2b */ /* 0x010fe20008000032 */
[----:B------:R-:W0:Y:S07]  /*46f0*/  LDCU.64 UR26, c[0x3][0x418] ;  /* 0x00c08300ff1a77ac */ /* 0x000e2e0008000a00 */
[----:B--2---:R-:W-:Y:S01]  /*4700*/  DFMA R50, R44, UR30, R50 ;  /* 0x0000001e2c327c2b */ /* 0x004fe20008000032 */
[----:B------:R-:W2:Y:S07]  /*4710*/  LDCU.64 UR30, c[0x3][0x60] ;  /* 0x00c00c00ff1e77ac */ /* 0x000eae0008000a00 */
[----:B-1----:R-:W-:Y:S01]  /*4720*/  DFMA R50, R46, UR34, R50 ;  /* 0x000000222e327c2b */ /* 0x002fe20008000032 */
[----:B------:R-:W1:Y:S07]  /*4730*/  LDCU.64 UR34, c[0x3][0xb0] ;  /* 0x00c01600ff2277ac */ /* 0x000e6e0008000a00 */
[----:B0-----:R-:W-:Y:S01]  /*4740*/  DFMA R50, R48, UR26, R50 ;  /* 0x0000001a30327c2b */ /* 0x001fe20008000032 */
[----:B------:R-:W0:Y:S06]  /*4750*/  LDCU.64 UR26, c[0x3][0x10] ;  /* 0x00c00200ff1a77ac */ /* 0x000e2c0008000a00 */
[----:B------:R0:W-:Y:S02]  /*4760*/  STS.64 [R2+0x70], R50 ;  /* 0x0000703202007388 */ /* 0x0001e40000000a00 */
[----:B0-----:R-:W-:Y:S01]  /*4770*/  DFMA R50, R52, UR26, RZ ;  /* 0x0000001a34327c2b */ /* 0x001fe200080000ff */
[----:B------:R-:W0:Y:S07]  /*4780*/  LDCU.64 UR26, c[0x3][0x100] ;  /* 0x00c02000ff1a77ac */ /* 0x000e2e0008000a00 */
[----:B--2---:R-:W-:Y:S01]  /*4790*/  DFMA R50, R16, UR30, R50 ;  /* 0x0000001e10327c2b */ /* 0x004fe20008000032 */
[----:B------:R-:W2:Y:S07]  /*47a0*/  LDCU.64 UR30, c[0x3][0x150] ;  /* 0x00c02a00ff1e77ac */ /* 0x000eae0008000a00 */
[----:B-1----:R-:W-:Y:S01]  /*47b0*/  DFMA R50, R22, UR34, R50 ;  /* 0x0000002216327c2b */ /* 0x002fe20008000032 */
[----:B------:R-:W1:Y:S07]  /*47c0*/  LDCU.64 UR34, c[0x3][0x1a0] ;  /* 0x00c03400ff2277ac */ /* 0x000e6e0008000a00 */
[----:B0-----:R-:W-:Y:S01]  /*47d0*/  DFMA R50, R24, UR26, R50 ;  /* 0x0000001a18327c2b */ /* 0x001fe20008000032 */
        /* <DEDUP_REMOVED lines=20> */
[----:B------:R-:W2:Y:S06]  /*4920*/  LDCU.64 UR30, c[0x3][0x68] ;  /* 0x00c00d00ff1e77ac */ /* 0x000eac0008000a00 */
        /* <DEDUP_REMOVED lines=175> */
[----:B---3--:R-:W-:-:S02]  /*5420*/  DFMA R50, R52, UR36, RZ ;  /* 0x0000002434327c2b */ /* 0x008fc400080000ff */
[----:B0-----:R-:W-:Y:S01]  /*5430*/  DFMA R52, R52, UR26, RZ ;  /* 0x0000001a34347c2b */ /* 0x001fe200080000ff */
        /* <DEDUP_REMOVED lines=32> */
[----:B-1----:R-:W-:-:S06]  /*5640*/  DFMA R52, R44, UR34, R52 ;  /* 0x000000222c347c2b */ /* 0x002fcc0008000034 */
[C---:B------:R-:W-:Y:S02]  /*5650*/  DFMA R50, R46.reuse, UR8, R50 ;  /* 0x000000082e327c2b */ /* 0x040fe40008000032 */
[----:B0-----:R-:W-:-:S06]  /*5660*/  DFMA R52, R46, UR26, R52 ;  /* 0x0000001a2e347c2b */ /* 0x001fcc0008000034 */
[C---:B------:R-:W-:Y:S02]  /*5670*/  DFMA R50, R48.reuse, UR4, R50 ;  /* 0x0000000430327c2b */ /* 0x040fe40008000032 */
[----:B--2---:R-:W-:-:S05]  /*5680*/  DFMA R52, R48, UR30, R52 ;  /* 0x0000001e30347c2b */ /* 0x004fca0008000034 */
[----:B------:R1:W-:Y:S04]  /*5690*/  STS.64 [R2], R50 ;  /* 0x0000003202007388 */ /* 0x0003e80000000a00 */
[----:B------:R1:W-:Y:S02]  /*56a0*/  STS.64 [R2+0x3f0], R52 ;  /* 0x0003f03402007388 */ /* 0x0003e40000000a00 */
.L_x_500:
[----:B------:R-:W-:Y:S05]  /*56b0*/  BSYNC.RECONVERGENT B0 ;  /* 0x0000000000007941 */ /* 0x000fea0003800200 */
.L_x_499:
[----:B0-----:R-:W0:Y:S01]  /*56c0*/  S2R R3, SR_TID.X ;  /* 0x0000000000037919 */ /* 0x001e220000002100 */
[----:B------:R-:W-:Y:S01]  /*56d0*/  BSSY.RECONVERGENT B0, `(.L_x_501) ;  /* 0x0000136000007945 */ /* 0x000fe20003800200 */
[----:B------:R-:W-:Y:S01]  /*56e0*/  BAR.SYNC.DEFER_BLOCKING 0x0 ;  /* 0x0000000000007b1d */ /* 0x000fe20000010000 */
[----:B0-----:R-:W-:-:S05]  /*56f0*/  ISETP.GT.U32.OR P0, PT, R3, 0x63, P0 ;  /* 0x000000630300780c */ /* 0x001fca0000704470 */
[----:B------:R-:W-:Y:S08]  /*5700*/  @P1 BRA `(.L_x_502) ;  /* 0x0000001000c81947 */ /* 0x000ff00003800000 */
[----:B------:R-:W0:Y:S01]  /*5710*/  S2R R6, SR_CgaCtaId ;  /* 0x0000000000067919 */ /* 0x000e220000008800 */
[C---:B------:R-:W-:Y:S01]  /*5720*/  LOP3.LUT R4, R3.reuse, 0xffff, RZ, 0xc0, !PT ;  /* 0x0000ffff03047812 */ /* 0x040fe200078ec0ff */
[----:B------:R-:W2:Y:S01]  /*5730*/  LDCU.128 UR36, c[0x3][URZ] ;  /* 0x00c00000ff2477ac */ /* 0x000ea20008000c00 */
[----:B------:R-:W-:Y:S01]  /*5740*/  PRMT R5, R3, 0x9910, RZ ;  /* 0x0000991003057816 */ /* 0x000fe200000000ff */
[----:B-1----:R-:W1:Y:S02]  /*5750*/  S2R R2, SR_TID.Y ;  /* 0x0000000000027919 */ /* 0x002e640000002200 */
        /* <DEDUP_REMOVED lines=14> */
[----:B------:R-:W3:Y:S04]  /*5840*/  LDCU.64 UR58, c[0x3][0x18] ;  /* 0x00c00300ff3a77ac */ /* 0x000ee80008000a00 */
[----:B------:R-:W-:Y:S01]  /*5850*/  PRMT R4, R4, 0x7710, RZ ;  /* 0x0000771004047816 */ /* 0x000fe200000000ff */
[----:B------:R-:W5:Y:S01]  /*5860*/  LDCU.64 UR54, c[0x3][0x20] ;  /* 0x00c00400ff3677ac */ /* 0x000f620008000a00 */
[----:B0-----:R-:W-:-:S03]  /*5870*/  LEA R5, R6, R5, 0x18 ;  /* 0x0000000506057211 */ /* 0x001fc600078ec0ff */
[----:B------:R-:W-:Y:S01]  /*5880*/  IMAD.IADD R4, R4, 0x1, R3 ;  /* 0x0000000104047824 */ /* 0x000fe200078e0203 */
[----:B------:R-:W0:Y:S01]  /*5890*/  LDCU.64 UR52, c[0x3][0x28] ;  /* 0x00c00500ff3477ac */ /* 0x000e220008000a00 */
[----:B-1----:R-:W-:-:S03]  /*58a0*/  IMAD R2, R2, 0x55c0, R5 ;  /* 0x000055c002027824 */ /* 0x002fc600078e0205 */
[----:B------:R-:W-:Y:S01]  /*58b0*/  LOP3.LUT R5, R4, 0xffff, RZ, 0xc0, !PT ;  /* 0x0000ffff04057812 */ /* 0x000fe200078ec0ff */
[----:B------:R-:W1:Y:S01]  /*58c0*/  LDCU.64 UR50, c[0x3][0x30] ;  /* 0x00c00600ff3277ac */ /* 0x000e620008000a00 */
[----:B------:R-:W-:Y:S01]  /*58d0*/  IMAD R2, R7, 0x70, R2 ;  /* 0x0000007007027824 */ /* 0x000fe200078e0202 */
[----:B------:R-:W1:Y:S03]  /*58e0*/  LDCU.64 UR42, c[0x3][0x38] ;  /* 0x00c00700ff2a77ac */ /* 0x000e660008000a00 */
[----:B------:R-:W-:Y:S01]  /*58f0*/  IMAD R2, R5, 0x8, R2 ;  /* 0x0000000805027824 */ /* 0x000fe200078e0202 */
[----:B------:R-:W1:Y:S04]  /*5900*/  LDCU.64 UR40, c[0x3][0x40] ;  /* 0x00c00800ff2877ac */ /* 0x000e680008000a00 */
[----:B------:R-:W2:Y:S01]  /*5910*/  LDS.64 R4, [R2] ;  /* 0x0000000002047984 */ /* 0x000ea20000000a00 */
[----:B------:R-:W1:Y:S03]  /*5920*/  LDCU.64 UR34, c[0x3][0x48] ;  /* 0x00c00900ff2277ac */ /* 0x000e660008000a00 */
[----:B------:R-:W4:Y:S01]  /*5930*/  LDS.64 R18, [R2+0x620] ;  /* 0x0006200002127984 */ /* 0x000f220000000a00 */
[----:B------:R-:W1:Y:S01]  /*5940*/  LDCU.64 UR6, c[0x3][0x68] ;  /* 0x00c00d00ff0677ac */ /* 0x000e620008000a00 */
        /* <DEDUP_REMOVED lines=8> */
[----:B--2---:R-:W-:-:S02]  /*59d0*/  DFMA R6, R4, UR36, RZ ;  /* 0x0000002404067c2b */ /* 0x004fc400080000ff */
[C---:B------:R-:W-:Y:S01]  /*59e0*/  DFMA R8, R4.reuse, UR38, RZ ;  /* 0x0000002604087c2b */ /* 0x040fe200080000ff */
[----:B------:R-:W2:Y:S01]  /*59f0*/  LDCU.64 UR26, c[0x3][0xb0] ;  /* 0x00c01600ff1a77ac */ /* 0x000ea20008000a00 */
[C---:B---3--:R-:W-:Y:S02]  /*5a00*/  DFMA R14, R4.reuse, UR58, RZ ;  /* 0x0000003a040e7c2b */ /* 0x048fe400080000ff */
[----:B-----5:R-:W-:Y:S01]  /*5a10*/  DFMA R12, R4, UR54, RZ ;  /* 0x00000036040c7c2b */ /* 0x020fe200080000ff */
[----:B------:R-:W3:Y:S01]  /*5a20*/  LDCU.64 UR66, c[0x3][0xb8] ;  /* 0x00c01700ff4277ac */ /* 0x000ee20008000a00 */
[----:B----4-:R-:W-:Y:S02]  /*5a30*/  DFMA R20, R18, UR60, R6 ;  /* 0x0000003c12147c2b */ /* 0x010fe40008000006 */
[----:B------:R-:W-:Y:S01]  /*5a40*/  DFMA R6, R4, UR14, RZ ;  /* 0x0000000e04067c2b */ /* 0x000fe200080000ff */
[----:B------:R-:W4:Y:S01]  /*5a50*/  LDCU.64 UR22, c[0x3][0xc0] ;  /* 0x00c01800ff1677ac */ /* 0x000f220008000a00 */
[----:B------:R-:W-:Y:S01]  /*5a60*/  DFMA R22, R18, UR74, R8 ;  /* 0x0000004a12167c2b */ /* 0x000fe20008000008 */
[----:B------:R-:W5:Y:S01]  /*5a70*/  LDS.64 R8, [R2+0xc40] ;  /* 0x000c400002087984 */ /* 0x000f620000000a00 */
[----:B------:R-:W4:Y:S01]  /*5a80*/  LDCU.64 UR64, c[0x3][0xc8] ;  /* 0x00c01900ff4077ac */ /* 0x000f220008000a00 */
[----:B0-----:R-:W-:-:S03]  /*5a90*/  DFMA R10, R4, UR52, RZ ;  /* 0x00000034040a7c2b */ /* 0x001fc600080000ff */
[----:B------:R-:W-:Y:S01]  /*5aa0*/  DFMA R24, R18, UR56, R6 ;  /* 0x0000003812187c2b */ /* 0x000fe20008000006 */
[----:B------:R-:W0:Y:S01]  /*5ab0*/  LDCU.64 UR62, c[0x3][0xd0] ;  /* 0x00c01a00ff3e77ac */ /* 0x000e220008000a00 */
[----:B------:R-:W0:Y:S01]  /*5ac0*/  LDS.64 R6, [R2+0x1260] ;  /* 0x0012600002067984 */ /* 0x000e220000000a00 */
[C---:B-1----:R-:W-:Y:S01]  /*5ad0*/  DFMA R16, R4.reuse, UR50, RZ ;  /* 0x0000003204107c2b */ /* 0x042fe200080000ff */
[----:B------:R-:W1:Y:S01]  /*5ae0*/  LDCU.64 UR18, c[0x3][0xd8] ;  /* 0x00c01b00ff1277ac */ /* 0x000e620008000a00 */
[C---:B------:R-:W-:Y:S02]  /*5af0*/  DFMA R26, R4.reuse, UR42, RZ ;  /* 0x0000002a041a7c2b */ /* 0x040fe400080000ff */
[C---:B------:R-:W-:Y:S01]  /*5b00*/  DFMA R30, R4.reuse, UR40, RZ ;  /* 0x00000028041e7c2b */ /* 0x040fe200080000ff */
[----:B------:R-:W1:Y:S01]  /*5b10*/  LDCU.64 UR36, c[0x3][0xe0] ;  /* 0x00c01c00ff2477ac */ /* 0x000e620008000a00 */
[----:B------:R-:W-:Y:S02]  /*5b20*/  DFMA R4, R4, UR34, RZ ;  /* 0x0000002204047c2b */ /* 0x000fe400080000ff */
[C---:B------:R-:W-:Y:S01]  /*5b30*/  DFMA R14, R18.reuse, UR6, R14 ;  /* 0x00000006120e7c2b */ /* 0x040fe2000800000e */
[----:B------:R-:W1:Y:S01]  /*5b40*/  LDCU.64 UR38, c[0x3][0xe8] ;  /* 0x00c01d00ff2677ac */ /* 0x000e620008000a00 */
[----:B------:R-:W-:-:S02]  /*5b50*/  DFMA R12, R18, UR10, R12 ;  /* 0x0000000a120c7c2b */ /* 0x000fc4000800000c */
[C---:B------:R-:W-:Y:S01]  /*5b60*/  DFMA R10, R18.reuse, UR48, R10 ;  /* 0x00000030120a7c2b */ /* 0x040fe2000800000a */
[----:B------:R-:W1:Y:S01]  /*5b70*/  LDCU.64 UR56, c[0x3][0x110] ;  /* 0x00c02200ff3877ac */ /* 0x000e620008000a00 */
[C---:B------:R-:W-:Y:S02]  /*5b80*/  DFMA R16, R18.reuse, UR44, R16 ;  /* 0x0000002c12107c2b */ /* 0x040fe40008000010 */
[C---:B------:R-:W-:Y:S01]  /*5b90*/  DFMA R28, R18.reuse, UR46, R26 ;  /* 0x0000002e121c7c2b */ /* 0x040fe2000800001a */
[----:B------:R-:W1:Y:S01]  /*5ba0*/  LDCU.64 UR14, c[0x3][0xf8] ;  /* 0x00c01f00ff0e77ac */ /* 0x000e620008000a00 */
[C---:B------:R-:W-:Y:S02]  /*5bb0*/  DFMA R30, R18.reuse, UR72, R30 ;  /* 0x00000048121e7c2b */ /* 0x040fe4000800001e */
[----:B------:R-:W-:Y:S01]  /*5bc0*/  DFMA R32, R18, UR30, R4 ;  /* 0x0000001e12207c2b */ /* 0x000fe20008000004 */
[----:B------:R-:W1:Y:S01]  /*5bd0*/  LDCU.64 UR58, c[0x3][0x100] ;  /* 0x00c02000ff3a77ac */ /* 0x000e620008000a00 */
[----:B------:R-:W1:Y:S01]  /*5be0*/  LDS.64 R4, [R2+0x1880] ;  /* 0x0018800002047984 */ /* 0x000e620000000a00 */
[----:B------:R-:W1:Y:S01]  /*5bf0*/  LDCU.64 UR44, c[0x3][0x148] ;  /* 0x00c02900ff2c77ac */ /* 0x000e620008000a00 */
[----:B------:R-:W1:Y:S01]  /*5c00*/  LDCU.64 UR60, c[0x3][0xf0] ;  /* 0x00c01e00ff3c77ac */ /* 0x000e620008000a00 */
[C---:B-----5:R-:W-:Y:S01]  /*5c10*/  DFMA R20, R8.reuse, UR70, R20 ;  /* 0x0000004608147c2b */ /* 0x060fe20008000014 */
[----:B------:R-:W5:Y:S01]  /*5c20*/  LDCU.64 UR74, c[0x3][0x108] ;  /* 0x00c02100ff4a77ac */ /* 0x000f620008000a00 */
[----:B------:R-:W-:-:S02]  /*5c30*/  DFMA R22, R8, UR68, R22 ;  /* 0x0000004408167c2b */ /* 0x000fc40008000016 */
[C---:B--2---:R-:W-:Y:S01]  /*5c40*/  DFMA R24, R8.reuse, UR26, R24 ;  /* 0x0000001a08187c2b */ /* 0x044fe20008000018 */
[----:B------:R-:W2:Y:S01]  /*5c50*/  LDCU.64 UR6, c[0x3][0x118] ;  /* 0x00c02300ff0677ac */ /* 0x000ea20008000a00 */
[C---:B---3--:R-:W-:Y:S02]  /*5c60*/  DFMA R14, R8.reuse, UR66, R14 ;  /* 0x00000042080e7c2b */ /* 0x048fe4000800000e */
[C---:B----4-:R-:W-:Y:S01]  /*5c70*/  DFMA R12, R8.reuse, UR22, R12 ;  /* 0x00000016080c7c2b */ /* 0x050fe2000800000c */
[----:B------:R-:W3:Y:S01]  /*5c80*/  LDCU.64 UR54, c[0x3][0x120] ;  /* 0x00c02400ff3677ac */ /* 0x000ee20008000a00 */
[C---:B------:R-:W-:Y:S02]  /*5c90*/  DFMA R18, R8.reuse, UR64, R10 ;  /* 0x0000004008127c2b */ /* 0x040fe4000800000a */
[C---:B0-----:R-:W-:Y:S01]  /*5ca0*/  DFMA R26, R8.reuse, UR62, R16 ;  /* 0x0000003e081a7c2b */ /* 0x041fe20008000010 */
[----:B------:R-:W0:Y:S01]  /*5cb0*/  LDCU.64 UR52, c[0x3][0x128] ;  /* 0x00c02500ff3477ac */ /* 0x000e220008000a00 */
[----:B-1----:R-:W-:-:S02]  /*5cc0*/  DFMA R28, R8, UR18, R28 ;  /* 0x00000012081c7c2b */ /* 0x002fc4000800001c */
[C---:B------:R-:W-:Y:S01]  /*5cd0*/  DFMA R30, R8.reuse, UR36, R30 ;  /* 0x00000024081e7c2b */ /* 0x040fe2000800001e */
[----:B------:R-:W1:Y:S01]  /*5ce0*/  LDCU.64 UR10, c[0x3][0x130] ;  /* 0x00c02600ff0a77ac */ /* 0x000e620008000a00 */
[----:B------:R-:W-:Y:S01]  /*5cf0*/  DFMA R32, R8, UR38, R32 ;  /* 0x0000002608207c2b */ /* 0x000fe20008000020 */
[----:B------:R-:W4:Y:S01]  /*5d00*/  LDS.64 R8, [R2+0x1ea0] ;  /* 0x001ea00002087984 */ /* 0x000f220000000a00 */
[C---:B------:R-:W-:Y:S01]  /*5d10*/  DFMA R16, R6.reuse, UR56, R12 ;  /* 0x0000003806107c2b */ /* 0x040fe2000800000c */
[----:B------:R-:W1:Y:S01]  /*5d20*/  LDCU.64 UR50, c[0x3][0x138] ;  /* 0x00c02700ff3277ac */ /* 0x000e620008000a00 */
[C---:B------:R-:W-:Y:S01]  /*5d30*/  DFMA R22, R6.reuse, UR14, R22 ;  /* 0x0000000e06167c2b */ /* 0x040fe20008000016 */
[----:B------:R-:W4:Y:S01]  /*5d40*/  LDS.64 R12, [R2+0x24c0] ;  /* 0x0024c000020c7984 */ /* 0x000f220000000a00 */
[C---:B------:R-:W-:Y:S01]  /*5d50*/  DFMA R24, R6.reuse, UR58, R24 ;  /* 0x0000003a06187c2b */ /* 0x040fe20008000018 */
[----:B------:R-:W1:Y:S01]  /*5d60*/  LDCU.64 UR42, c[0x3][0x150] ;  /* 0x00c02a00ff2a77ac */ /* 0x000e620008000a00 */
[----:B------:R-:W-:-:S02]  /*5d70*/  DFMA R20, R6, UR60, R20 ;  /* 0x0000003c06147c2b */ /* 0x000fc40008000014 */
[----:B-----5:R-:W-:Y:S01]  /*5d80*/  DFMA R10, R6, UR74, R14 ;  /* 0x0000004a060a7c2b */ /* 0x020fe2000800000e */
[----:B------:R-:W4:Y:S01]  /*5d90*/  LDCU.64 UR66, c[0x3][0x198] ;  /* 0x00c03300ff4277ac */ /* 0x000f220008000a00 */
[----:B------:R-:W-:Y:S02]  /*5da0*/  DFMA R22, R4, UR44, R22 ;  /* 0x0000002c04167c2b */ /* 0x000fe40008000016 */
[C---:B--2---:R-:W-:Y:S01]  /*5db0*/  DFMA R18, R6.reuse, UR6, R18 ;  /* 0x0000000606127c2b */ /* 0x044fe20008000012 */
[----:B------:R-:W2:Y:S01]  /*5dc0*/  LDCU.64 UR48, c[0x3][0x140] ;  /* 0x00c02800ff3077ac */ /* 0x000ea20008000a00 */
[C---:B---3--:R-:W-:Y:S02]  /*5dd0*/  DFMA R26, R6.reuse, UR54, R26 ;  /* 0x00000036061a7c2b */ /* 0x048fe4000800001a */
[C---:B0-----:R-:W-:Y:S01]  /*5de0*/  DFMA R28, R6.reuse, UR52, R28 ;  /* 0x00000034061c7c2b */ /* 0x041fe2000800001c */
[----:B------:R-:W0:Y:S01]  /*5df0*/  LDCU.64 UR40, c[0x3][0x158] ;  /* 0x00c02b00ff2877ac */ /* 0x000e220008000a00 */
[----:B-1----:R-:W-:-:S02]  /*5e00*/  DFMA R30, R6, UR10, R30 ;  /* 0x0000000a061e7c2b */ /* 0x002fc4000800001e */
[----:B------:R-:W-:Y:S01]  /*5e10*/  DFMA R32, R6, UR50, R32 ;  /* 0x0000003206207c2b */ /* 0x000fe20008000020 */
[----:B------:R-:W1:Y:S01]  /*5e20*/  LDCU.64 UR34, c[0x3][0x160] ;  /* 0x00c02c00ff2277ac */ /* 0x000e620008000a00 */
[C---:B------:R-:W-:Y:S01]  /*5e30*/  DFMA R6, R4.reuse, UR42, R24 ;  /* 0x0000002a04067c2b */ /* 0x040fe20008000018 */
[----:B------:R-:W3:Y:S01]  /*5e40*/  LDCU.64 UR72, c[0x3][0x168] ;  /* 0x00c02d00ff4877ac */ /* 0x000ee20008000a00 */
[----:B------:R-:W5:Y:S01]  /*5e50*/  LDS.64 R24, [R2+0x2ae0] ;  /* 0x002ae00002187984 */ /* 0x000f620000000a00 */
[----:B------:R-:W3:Y:S01]  /*5e60*/  LDCU.64 UR46, c[0x3][0x170] ;  /* 0x00c02e00ff2e77ac */ /* 0x000ee20008000a00 */
[C---:B--2---:R-:W-:Y:S01]  /*5e70*/  DFMA R14, R4.reuse, UR48, R20 ;  /* 0x00000030040e7c2b */ /* 0x044fe20008000014 */
[----:B------:R-:W2:Y:S01]  /*5e80*/  LDCU.64 UR30, c[0x3][0x178] ;  /* 0x00c02f00ff1e77ac */ /* 0x000ea20008000a00 */
[----:B0-----:R-:W-:Y:S01]  /*5e90*/  DFMA R10, R4, UR40, R10 ;  /* 0x00000028040a7c2b */ /* 0x001fe2000800000a */
[----:B------:R-:W0:Y:S01]  /*5ea0*/  LDCU.64 UR70, c[0x3][0x180] ;  /* 0x00c03000ff4677ac */ /* 0x000e220008000a00 */
[----:B----4-:R-:W-:Y:S01]  /*5eb0*/  DFMA R22, R8, UR66, R22 ;  /* 0x0000004208167c2b */ /* 0x010fe20008000016 */
[----:B------:R-:W4:Y:S01]  /*5ec0*/  LDCU.64 UR68, c[0x3][0x188] ;  /* 0x00c03100ff4477ac */ /* 0x000f220008000a00 */
[----:B-1----:R-:W-:-:S02]  /*5ed0*/  DFMA R16, R4, UR34, R16 ;  /* 0x0000002204107c2b */ /* 0x002fc40008000010 */
[C---:B---3--:R-:W-:Y:S01]  /*5ee0*/  DFMA R18, R4.reuse, UR72, R18 ;  /* 0x0000004804127c2b */ /* 0x048fe20008000012 */
[----:B------:R-:W1:Y:S01]  /*5ef0*/  LDCU.64 UR58, c[0x3][0x1e8] ;  /* 0x00c03d00ff3a77ac */ /* 0x000e620008000a00 */
[C---:B------:R-:W-:Y:S01]  /*5f00*/  DFMA R26, R4.reuse, UR46, R26 ;  /* 0x0000002e041a7c2b */ /* 0x040fe2000800001a */
[----:B------:R-:W3:Y:S01]  /*5f10*/  LDCU.64 UR22, c[0x3][0x1a0] ;  /* 0x00c03400ff1677ac */ /* 0x000ee20008000a00 */
[C---:B--2---:R-:W-:Y:S01]  /*5f20*/  DFMA R28, R4.reuse, UR30, R28 ;  /* 0x0000001e041c7c2b */ /* 0x044fe2000800001c */
[----:B------:R-:W2:Y:S01]  /*5f30*/  LDCU.64 UR26, c[0x3][0x190] ;  /* 0x00c03200ff1a77ac */ /* 0x000ea20008000a00 */
[C---:B0-----:R-:W-:Y:S01]  /*5f40*/  DFMA R30, R4.reuse, UR70, R30 ;  /* 0x00000046041e7c2b */ /* 0x041fe2000800001e */
[----:B------:R-:W0:Y:S01]  /*5f50*/  LDCU.64 UR64, c[0x3][0x1a8] ;  /* 0x00c03500ff4077ac */ /* 0x000e220008000a00 */
[----:B----4-:R-:W-:Y:S01]  /*5f60*/  DFMA R32, R4, UR68, R32 ;  /* 0x0000004404207c2b */ /* 0x010fe20008000020 */
[----:B------:R-:W4:Y:S01]  /*5f70*/  LDCU.64 UR62, c[0x3][0x1b0] ;  /* 0x00c03600ff3e77ac */ /* 0x000f220008000a00 */
[----:B-1----:R-:W-:Y:S01]  /*5f80*/  DFMA R4, R12, UR58, R22 ;  /* 0x0000003a0c047c2b */ /* 0x002fe20008000016 */
[----:B------:R-:W1:Y:S01]  /*5f90*/  LDCU.64 UR18, c[0x3][0x1b8] ;  /* 0x00c03700ff1277ac */ /* 0x000e620008000a00 */
[----:B------:R-:W5:Y:S01]  /*5fa0*/  LDS.64 R22, [R2+0x3100] ;  /* 0x0031000002167984 */ /* 0x000f620000000a00 */
[C---:B---3--:R-:W-:Y:S01]  /*5fb0*/  DFMA R6, R8.reuse, UR22, R6 ;  /* 0x0000001608067c2b */ /* 0x048fe20008000006 */
[----:B------:R-:W3:Y:S01]  /*5fc0*/  LDCU.64 UR36, c[0x3][0x1c0] ;  /* 0x00c03800ff2477ac */ /* 0x000ee20008000a00 */
[C---:B--2---:R-:W-:Y:S01]  /*5fd0*/  DFMA R14, R8.reuse, UR26, R14 ;  /* 0x0000001a080e7c2b */ /* 0x044fe2000800000e */
[----:B------:R-:W2:Y:S01]  /*5fe0*/  LDCU.64 UR38, c[0x3][0x1c8] ;  /* 0x00c03900ff2677ac */ /* 0x000ea20008000a00 */
[C---:B0-----:R-:W-:Y:S01]  /*5ff0*/  DFMA R10, R8.reuse, UR64, R10 ;  /* 0x00000040080a7c2b */ /* 0x041fe2000800000a */
[----:B------:R-:W0:Y:S01]  /*6000*/  LDCU.64 UR60, c[0x3][0x1d0] ;  /* 0x00c03a00ff3c77ac */ /* 0x000e220008000a00 */
[C---:B----4-:R-:W-:Y:S01]  /*6010*/  DFMA R16, R8.reuse, UR62, R16 ;  /* 0x0000003e08107c2b */ /* 0x050fe20008000010 */
[----:B------:R-:W4:Y:S01]  /*6020*/  LDCU.64 UR14, c[0x3][0x1d8] ;  /* 0x00c03b00ff0e77ac */ /* 0x000f220008000a00 */
[C---:B-1----:R-:W-:Y:S01]  /*6030*/  DFMA R18, R8.reuse, UR18, R18 ;  /* 0x0000001208127c2b */ /* 0x042fe20008000012 */
[----:B------:R-:W1:Y:S01]  /*6040*/  LDCU.64 UR74, c[0x3][0x1f0] ;  /* 0x00c03e00ff4a77ac */ /* 0x000e620008000a00 */
[C---:B---3--:R-:W-:Y:S01]  /*6050*/  DFMA R26, R8.reuse, UR36, R26 ;  /* 0x00000024081a7c2b */ /* 0x048fe2000800001a */
[----:B------:R-:W3:Y:S01]  /*6060*/  LDCU.64 UR54, c[0x3][0x208] ;  /* 0x00c04100ff3677ac */ /* 0x000ee20008000a00 */
[C---:B--2---:R-:W-:Y:S01]  /*6070*/  DFMA R28, R8.reuse, UR38, R28 ;  /* 0x00000026081c7c2b */ /* 0x044fe2000800001c */
[----:B------:R-:W2:Y:S01]  /*6080*/  LDCU.64 UR52, c[0x3][0x210] ;  /* 0x00c04200ff3477ac */ /* 0x000ea20008000a00 */
[C---:B0-----:R-:W-:Y:S01]  /*6090*/  DFMA R30, R8.reuse, UR60, R30 ;  /* 0x0000003c081e7c2b */ /* 0x041fe2000800001e */
[----:B------:R-:W0:Y:S01]  /*60a0*/  LDCU.64 UR6, c[0x3][0x200] ;  /* 0x00c04000ff0677ac */ /* 0x000e220008000a00 */
[----:B----4-:R-:W-:Y:S01]  /*60b0*/  DFMA R32, R8, UR14, R32 ;  /* 0x0000000e08207c2b */ /* 0x010fe20008000020 */
[----:B------:R-:W4:Y:S01]  /*60c0*/  LDCU.64 UR56, c[0x3][0x1f8] ;  /* 0x00c03f00ff3877ac */ /* 0x000f220008000a00 */
[C---:B-1----:R-:W-:Y:S01]  /*60d0*/  DFMA R8, R12.reuse, UR74, R6 ;  /* 0x0000004a0c087c2b */ /* 0x042fe20008000006 */
[----:B------:R-:W1:Y:S01]  /*60e0*/  LDCU.64 UR48, c[0x3][0x228] ;  /* 0x00c04500ff3077ac */ /* 0x000e620008000a00 */
[----:B------:R-:W5:Y:S01]  /*60f0*/  LDS.64 R6, [R2+0x3720] ;  /* 0x0037200002067984 */ /* 0x000f620000000a00 */
[C---:B---3--:R-:W-:Y:S01]  /*6100*/  DFMA R18, R12.reuse, UR54, R18 ;  /* 0x000000360c127c2b */ /* 0x048fe20008000012 */
[----:B------:R-:W5:Y:S01]  /*6110*/  LDCU.64 UR44, c[0x3][0x238] ;  /* 0x00c04700ff2c77ac */ /* 0x000f620008000a00 */
[C---:B--2---:R-:W-:Y:S01]  /*6120*/  DFMA R26, R12.reuse, UR52, R26 ;  /* 0x000000340c1a7c2b */ /* 0x044fe2000800001a */
[----:B------:R-:W2:Y:S01]  /*6130*/  LDCU.64 UR50, c[0x3][0x220] ;  /* 0x00c04400ff3277ac */ /* 0x000ea20008000a00 */
[C---:B0-----:R-:W-:Y:S01]  /*6140*/  DFMA R16, R12.reuse, UR6, R16 ;  /* 0x000000060c107c2b */ /* 0x041fe20008000010 */
[----:B------:R-:W0:Y:S01]  /*6150*/  LDCU.64 UR72, c[0x3][0x258] ;  /* 0x00c04b00ff4877ac */ /* 0x000e220008000a00 */
[C---:B----4-:R-:W-:Y:S01]  /*6160*/  DFMA R10, R12.reuse, UR56, R10 ;  /* 0x000000380c0a7c2b */ /* 0x050fe2000800000a */
[----:B------:R-:W3:Y:S01]  /*6170*/  LDCU.64 UR10, c[0x3][0x218] ;  /* 0x00c04300ff0a77ac */ /* 0x000ee20008000a00 */
[----:B-1----:R-:W-:Y:S01]  /*6180*/  DFMA R32, R12, UR48, R32 ;  /* 0x000000300c207c2b */ /* 0x002fe20008000020 */
[----:B------:R-:W1:Y:S01]  /*6190*/  LDCU.64 UR46, c[0x3][0x260] ;  /* 0x00c04c00ff2e77ac */ /* 0x000e620008000a00 */
[----:B-----5:R-:W-:Y:S01]  /*61a0*/  DFMA R4, R24, UR44, R4 ;  /* 0x0000002c18047c2b */ /* 0x020fe20008000004 */
[----:B------:R-:W4:Y:S01]  /*61b0*/  LDCU.64 UR34, c[0x3][0x250] ;  /* 0x00c04a00ff2277ac */ /* 0x000f220008000a00 */
[----:B--2---:R-:W-:Y:S01]  /*61c0*/  DFMA R30, R12, UR50, R30 ;  /* 0x000000320c1e7c2b */ /* 0x004fe2000800001e */
[----:B------:R-:W2:Y:S01]  /*61d0*/  LDCU.64 UR40, c[0x3][0x248] ;  /* 0x00c04900ff2877ac */ /* 0x000ea20008000a00 */
        /* <DEDUP_REMOVED lines=8> */
[C---:B--2---:R-:W-:Y:S01]  /*6260*/  DFMA R10, R24.reuse, UR40, R10 ;  /* 0x00000028180a7c2b */ /* 0x044fe2000800000a */
[----:B------:R-:W2:Y:S01]  /*6270*/  LDCU.64 UR18, c[0x3][0x2b0] ;  /* 0x00c05600ff1277ac */ /* 0x000ea20008000a00 */
[----:B0-----:R-:W-:Y:S01]  /*6280*/  DFMA R16, R24, UR68, R32 ;  /* 0x0000004418107c2b */ /* 0x001fe20008000020 */
[----:B------:R-:W0:Y:S01]  /*6290*/  LDCU.64 UR22, c[0x3][0x298] ;  /* 0x00c05300ff1677ac */ /* 0x000e220008000a00 */
[----:B---3--:R-:W-:Y:S01]  /*62a0*/  DFMA R32, R22, UR26, R4 ;  /* 0x0000001a16207c2b */ /* 0x008fe20008000004 */
[----:B------:R-:W3:Y:S01]  /*62b0*/  LDCU.64 UR64, c[0x3][0x2a0] ;  /* 0x00c05400ff4077ac */ /* 0x000ee20008000a00 */
[----:B------:R-:W5:Y:S01]  /*62c0*/  LDS.64 R4, [R2+0x3d40] ;  /* 0x003d400002047984 */ /* 0x000f620000000a00 */
[----:B-1----:R-:W-:Y:S01]  /*62d0*/  DFMA R38, R24, UR70, R30 ;  /* 0x0000004618267c2b */ /* 0x002fe2000800001e */
[----:B------:R-:W1:Y:S01]  /*62e0*/  LDCU.64 UR60, c[0x3][0x2c8] ;  /* 0x00c05900ff3c77ac */ /* 0x000e620008000a00 */
[C---:B----4-:R-:W-:Y:S01]  /*62f0*/  DFMA R30, R22.reuse, UR62, R18 ;  /* 0x0000003e161e7c2b */ /* 0x050fe20008000012 */
[----:B------:R-:W4:Y:S01]  /*6300*/  LDCU.64 UR42, c[0x3][0x240] ;  /* 0x00c04800ff2a77ac */ /* 0x000f220008000a00 */
[----:B--2---:R-:W-:Y:S01]  /*6310*/  DFMA R18, R22, UR18, R34 ;  /* 0x0000001216127c2b */ /* 0x004fe20008000022 */
[----:B------:R-:W2:Y:S01]  /*6320*/  LDCU.64 UR30, c[0x3][0x268] ;  /* 0x00c04d00ff1e77ac */ /* 0x000ea20008000a00 */
[----:B------:R-:W-:-:S02]  /*6330*/  DFMA R34, R12, UR32, R14 ;  /* 0x000000200c227c2b */ /* 0x000fc4000800000e */
[C---:B0-----:R-:W-:Y:S01]  /*6340*/  DFMA R26, R22.reuse, UR22, R10 ;  /* 0x00000016161a7c2b */ /* 0x041fe2000800000a */
[----:B------:R-:W0:Y:S01]  /*6350*/  LDCU.64 UR74, c[0x3][0x2e8] ;  /* 0x00c05d00ff4a77ac */ /* 0x000e220008000a00 */
[----:B---3--:R-:W-:Y:S01]  /*6360*/  DFMA R28, R22, UR64, R28 ;  /* 0x00000040161c7c2b */ /* 0x008fe2000800001c */
[----:B------:R-:W3:Y:S03]  /*6370*/  LDCU.64 UR56, c[0x3][0x2f0] ;  /* 0x00c05e00ff3877ac */ /* 0x000ee60008000a00 */
[----:B------:R-:W-:Y:S02]  /*6380*/  DFMA R34, R24, UR28, R34 ;  /* 0x0000001c18227c2b */ /* 0x000fe40008000022 */
[----:B-1----:R-:W-:Y:S01]  /*6390*/  DFMA R12, R22, UR60, R16 ;  /* 0x0000003c160c7c2b */ /* 0x002fe20008000010 */
[----:B------:R-:W1:Y:S01]  /*63a0*/  LDCU.64 UR6, c[0x3][0x2f8] ;  /* 0x00c05f00ff0677ac */ /* 0x000e620008000a00 */
[----:B------:R-:W5:Y:S01]  /*63b0*/  LDS.64 R16, [R2+0x4360] ;  /* 0x0043600002107984 */ /* 0x000f620000000a00 */
[----:B----4-:R-:W-:Y:S01]  /*63c0*/  DFMA R8, R24, UR42, R8 ;  /* 0x0000002a18087c2b */ /* 0x010fe20008000008 */
[----:B------:R-:W4:Y:S02]  /*63d0*/  LDCU.64 UR54, c[0x3][0x300] ;  /* 0x00c06000ff3677ac */ /* 0x000f240008000a00 */
[----:B------:R-:W-:-:S02]  /*63e0*/  DFMA R34, R22, UR24, R34 ;  /* 0x0000001816227c2b */ /* 0x000fc40008000022 */
[----:B--2---:R-:W-:Y:S01]  /*63f0*/  DFMA R36, R24, UR30, R20 ;  /* 0x0000001e18247c2b */ /* 0x004fe20008000014 */
[----:B------:R-:W2:Y:S01]  /*6400*/  LDCU.64 UR66, c[0x3][0x290] ;  /* 0x00c05200ff4277ac */ /* 0x000ea20008000a00 */
[C---:B0-----:R-:W-:Y:S01]  /*6410*/  DFMA R24, R6.reuse, UR74, R26 ;  /* 0x0000004a06187c2b */ /* 0x041fe2000800001a */
[----:B------:R-:W0:Y:S03]  /*6420*/  LDCU.64 UR36, c[0x3][0x2b8] ;  /* 0x00c05700ff2477ac */ /* 0x000e260008000a00 */
[C---:B------:R-:W-:Y:S02]  /*6430*/  DFMA R34, R6.reuse, UR20, R34 ;  /* 0x0000001406227c2b */ /* 0x040fe40008000022 */
[C---:B---3--:R-:W-:Y:S01]  /*6440*/  DFMA R26, R6.reuse, UR56, R28 ;  /* 0x00000038061a7c2b */ /* 0x048fe2000800001c */
[----:B------:R-:W3:Y:S01]  /*6450*/  LDCU.64 UR38, c[0x3][0x2c0] ;  /* 0x00c05800ff2677ac */ /* 0x000ee20008000a00 */
[----:B-1----:R-:W-:Y:S01]  /*6460*/  DFMA R28, R6, UR6, R30 ;  /* 0x00000006061c7c2b */ /* 0x002fe2000800001e */
[----:B------:R-:W1:Y:S03]  /*6470*/  LDCU.64 UR58, c[0x3][0x2e0] ;  /* 0x00c05c00ff3a77ac */ /* 0x000e660008000a00 */
[----:B-----5:R-:W-:-:S02]  /*6480*/  DFMA R34, R4, UR16, R34 ;  /* 0x0000001004227c2b */ /* 0x020fc40008000022 */
[----:B----4-:R-:W-:Y:S01]  /*6490*/  DFMA R30, R6, UR54, R18 ;  /* 0x00000036061e7c2b */ /* 0x010fe20008000012 */
[----:B------:R-:W4:Y:S01]  /*64a0*/  LDCU.64 UR52, c[0x3][0x308] ;  /* 0x00c06100ff3477ac */ /* 0x000f220008000a00 */
[----:B------:R-:W5:Y:S01]  /*64b0*/  LDS.64 R18, [R2+0x4980] ;  /* 0x0049800002127984 */ /* 0x000f620000000a00 */
[C---:B--2---:R-:W-:Y:S01]  /*64c0*/  DFMA R20, R22.reuse, UR66, R8 ;  /* 0x0000004216147c2b */ /* 0x044fe20008000008 */
[----:B------:R-:W2:Y:S01]  /*64d0*/  LDCU.64 UR10, c[0x3][0x310] ;  /* 0x00c06200ff0a77ac */ /* 0x000ea20008000a00 */
[C---:B0-----:R-:W-:Y:S01]  /*64e0*/  DFMA R10, R22.reuse, UR36, R36 ;  /* 0x00000024160a7c2b */ /* 0x041fe20008000024 */
[----:B------:R-:W0:Y:S01]  /*64f0*/  LDCU.64 UR14, c[0x3][0x2d8] ;  /* 0x00c05b00ff0e77ac */ /* 0x000e220008000a00 */
[----:B---3--:R-:W-:Y:S01]  /*6500*/  DFMA R8, R22, UR38, R38 ;  /* 0x0000002616087c2b */ /* 0x008fe20008000026 */
[----:B------:R-:W3:Y:S01]  /*6510*/  LDCU.64 UR50, c[0x3][0x318] ;  /* 0x00c06300ff3277ac */ /* 0x000ee20008000a00 */
[----:B------:R-:W5:Y:S02]  /*6520*/  LDS.64 R22, [R2+0x4fa0] ;  /* 0x004fa00002167984 */ /* 0x000f640000000a00 */
[----:B-1----:R-:W-:Y:S01]  /*6530*/  DFMA R20, R6, UR58, R20 ;  /* 0x0000003a06147c2b */ /* 0x002fe20008000014 */
[----:B------:R-:W1:Y:S01]  /*6540*/  LDCU.64 UR44, c[0x3][0x330] ;  /* 0x00c06600ff2c77ac */ /* 0x000e620008000a00 */
[----:B------:R-:W-:-:S02]  /*6550*/  DFMA R34, R16, UR12, R34 ;  /* 0x0000000c10227c2b */ /* 0x000fc40008000022 */
[C---:B----4-:R-:W-:Y:S01]  /*6560*/  DFMA R10, R6.reuse, UR52, R10 ;  /* 0x00000034060a7c2b */ /* 0x050fe2000800000a */
[----:B------:R-:W4:Y:S01]  /*6570*/  LDCU.64 UR40, c[0x3][0x340] ;  /* 0x00c06800ff2877ac */ /* 0x000f220008000a00 */
[C---:B--2---:R-:W-:Y:S01]  /*6580*/  DFMA R8, R6.reuse, UR10, R8 ;  /* 0x0000000a06087c2b */ /* 0x044fe20008000008 */
[----:B------:R-:W2:Y:S01]  /*6590*/  LDCU.64 UR46, c[0x3][0x358] ;  /* 0x00c06b00ff2e77ac */ /* 0x000ea20008000a00 */
[C---:B0-----:R-:W-:Y:S01]  /*65a0*/  DFMA R14, R6.reuse, UR14, R32 ;  /* 0x0000000e060e7c2b */ /* 0x041fe20008000020 */
[----:B------:R-:W0:Y:S01]  /*65b0*/  LDCU.64 UR30, c[0x3][0x360] ;  /* 0x00c06c00ff1e77ac */ /* 0x000e220008000a00 */
[----:B---3--:R-:W-:Y:S01]  /*65c0*/  DFMA R12, R6, UR50, R12 ;  /* 0x00000032060c7c2b */ /* 0x008fe2000800000c */
[----:B------:R-:W3:Y:S01]  /*65d0*/  LDCU.64 UR48, c[0x3][0x328] ;  /* 0x00c06500ff3077ac */ /* 0x000ee20008000a00 */
[C---:B-1----:R-:W-:Y:S01]  /*65e0*/  DFMA R20, R4.reuse, UR44, R20 ;  /* 0x0000002c04147c2b */ /* 0x042fe20008000014 */
[----:B------:R-:W1:Y:S01]  /*65f0*/  LDCU.64 UR42, c[0x3][0x338] ;  /* 0x00c06700ff2a77ac */ /* 0x000e620008000a00 */
[----:B----4-:R-:W-:Y:S01]  /*6600*/  DFMA R26, R4, UR40, R26 ;  /* 0x00000028041a7c2b */ /* 0x010fe2000800001a */
[----:B------:R-:W4:Y:S01]  /*6610*/  LDCU.64 UR34, c[0x3][0x348] ;  /* 0x00c06900ff2277ac */ /* 0x000f220008000a00 */
[----:B-----5:R-:W-:-:S02]  /*6620*/  DFMA R34, R18, UR8, R34 ;  /* 0x0000000812227c2b */ /* 0x020fc40008000022 */
        /* <DEDUP_REMOVED lines=14> */
[----:B------:R-:W-:-:S02]  /*6710*/  DFMA R4, R22, UR4, R34 ;  /* 0x0000000416047c2b */ /* 0x000fc40008000022 */
        /* <DEDUP_REMOVED lines=16> */
[----:B--2---:R-:W-:Y:S01]  /*6820*/  DFMA R12, R16, UR38, R12 ;  /* 0x00000026100c7c2b */ /* 0x004fe2000800000c */
        /* <DEDUP_REMOVED lines=27> */
[----:B----4-:R-:W-:-:S02]  /*69e0*/  DFMA R14, R22, UR30, R28 ;  /* 0x0000001e160e7c2b */ /* 0x010fc4000800001c */
[C---:B--2---:R-:W-:Y:S02]  /*69f0*/  DFMA R36, R22.reuse, UR26, R30 ;  /* 0x0000001a16247c2b */ /* 0x044fe4000800001e */
[C---:B0-----:R-:W-:Y:S02]  /*6a00*/  DFMA R38, R22.reuse, UR22, R38 ;  /* 0x0000001616267c2b */ /* 0x041fe40008000026 */
[C---:B---3--:R-:W-:Y:S02]  /*6a10*/  DFMA R18, R22.reuse, UR18, R16 ;  /* 0x0000001216127c2b */ /* 0x048fe40008000010 */
[----:B-1----:R-:W-:-:S11]  /*6a20*/  DFMA R20, R22, UR36, R32 ;  /* 0x0000002416147c2b */ /* 0x002fd60008000020 */
.L_x_502:
[----:B------:R-:W-:Y:S05]  /*6a30*/  BSYNC.RECONVERGENT B0 ;  /* 0x0000000000007941 */ /* 0x000fea0003800200 */
.L_x_501:
[----:B------:R-:W-:Y:S06]  /*6a40*/  BAR.SYNC.DEFER_BLOCKING 0x0 ;  /* 0x0000000000007b1d */ /* 0x000fec0000010000 */
        /* <DEDUP_REMOVED lines=15> */
.L_x_503:
        /* <DEDUP_REMOVED lines=12> */
.L_x_2968:


//--------------------- .text._Z40massMatrixMultiplyMonolithicGlobalKernelILi10ELi14ELi1EEviPKdS1_S1_S1_Pd --------------------------
	.section	.text._Z40massMatrixMultiplyMonolithicGlobalKernelILi10ELi14ELi1EEviPKdS1_S1_S1_Pd,"ax",@progbits
	.align	128
        .global         _Z40massMatrixMultiplyMonolithicGlobalKernelILi10ELi14ELi1EEviPKdS1_S1_S1_Pd
        .type           _Z40massMatrixMultiplyMonolithicGlobalKernelILi10ELi14ELi1EEviPKdS1_S1_S1_Pd,@function
        .size           _Z40massMatrixMultiplyMonolithicGlobalKernelILi10ELi14ELi1EEviPKdS1_S1_S1_Pd,(.L_x_2969 - _Z40massMatrixMultiplyMonolithicGlobalKernelILi10ELi14ELi1EEviPKdS1_S1_S1_Pd)
        .other          _Z40massMatrixMultiplyMonolithicGlobalKernelILi10ELi14ELi1EEviPKdS1_S1_S1_Pd,@"STO_CUDA_ENTRY STV_DEFAULT"
_Z40massMatrixMultiplyMonolithicGlobalKernelILi10ELi14ELi1EEviPKdS1_S1_S1_Pd:
.text._Z40massMatrixMultiplyMonolithicGlobalKernelILi10ELi14ELi1EEviPKdS1_S1_S1_Pd:
[----:B------:R-:W-:Y:S01]  /*0000*/  LDC R1, c[0x0][0x37c] ;  /* 0x0000df00ff017b82 */ /* 0x000fe20000000800 */
[----:B------:R-:W0:Y:S07]  /*0010*/  S2R R4, SR_TID.X ;  /* 0x0000000000047919 */ /* 0x000e2e0000002100 */
[----:B------:R-:W1:Y:S01]  /*0020*/  S2UR UR4, SR_CTAID.X ;  /* 0x00000000000479c3 */ /* 0x000e620000002500 */
[----:B------:R-:W2:Y:S01]  /*0030*/  LDCU UR5, c[0x0][0x380] ;  /* 0x00007000ff0577ac */ /* 0x000ea20008000800 */
[----:B------:R-:W-:Y:S01]  /*0040*/  MOV R2, 0x400 ;  /* 0x0000040000027802 */ /* 0x000fe20000000f00 */
[----:B------:R-:W1:Y:S01]  /*0050*/  S2R R11, SR_TID.Y ;  /* 0x00000000000b7919 */ /* 0x000e620000002200 */
[----:B------:R-:W-:Y:S01]  /*0060*/  BSSY.RECONVERGENT B0, `(.L_x_504) ;  /* 0x0000153000007945 */ /* 0x000fe20003800200 */
[----:B------:R-:W3:Y:S03]  /*0070*/  S2R R7, SR_CgaCtaId ;  /* 0x0000000000077919 */ /* 0x000ee60000008800 */
[----:B------:R-:W4:Y:S08]  /*0080*/  LDC.64 R234, c[0x0][0x388] ;  /* 0x0000e200ffea7b82 */ /* 0x000f300000000a00 */
[----:B------:R-:W4:Y:S01]  /*0090*/  LDC.64 R232, c[0x0][0x390] ;  /* 0x0000e400ffe87b82 */ /* 0x000f220000000a00 */
[----:B0-----:R-:W-:-:S02]  /*00a0*/  LOP3.LUT R252, R4, 0xffff, RZ, 0xc0, !PT ;  /* 0x0000ffff04fc7812 */ /* 0x001fc400078ec0ff */
[----:B------:R-:W-:Y:S01]  /*00b0*/  PRMT R5, R4, 0x9910, RZ ;  /* 0x0000991004057816 */ /* 0x000fe200000000ff */
[----:B-1----:R-:W-:-:S04]  /*00c0*/  VIADD R3, R11, UR4 ;  /* 0x000000040b037c36 */ /* 0x002fc80008000000 */
[----:B------:R-:W-:Y:S01]  /*00d0*/  BAR.SYNC.DEFER_BLOCKING 0x0 ;  /* 0x0000000000007b1d */ /* 0x000fe20000010000 */
[----:B------:R-:W-:Y:S01]  /*00e0*/  IMAD R0, R252, 0x199a, RZ ;  /* 0x0000199afc007824 */ /* 0x000fe200078e02ff */
[----:B------:R-:W-:Y:S01]  /*00f0*/  ISETP.GT.U32.AND P1, PT, R4, 0x63, PT ;  /* 0x000000630400780c */ /* 0x000fe20003f24070 */
[----:B------:R-:W-:Y:S01]  /*0100*/  IMAD R5, R5, 0xcd, RZ ;  /* 0x000000cd05057824 */ /* 0x000fe200078e02ff */
[----:B--2---:R-:W-:Y:S02]  /*0110*/  ISETP.GE.AND P0, PT, R3, UR5, PT ;  /* 0x0000000503007c0c */ /* 0x004fe4000bf06270 */
[----:B------:R-:W-:Y:S01]  /*0120*/  SHF.R.U32.HI R0, RZ, 0x10, R0 ;  /* 0x00000010ff007819 */ /* 0x000fe20000011600 */
[----:B------:R-:W0:Y:S01]  /*0130*/  LDCU.64 UR4, c[0x0][0x358] ;  /* 0x00006b00ff0477ac */ /* 0x000e220008000a00 */
[----:B------:R-:W-:Y:S02]  /*0140*/  LOP3.LUT R117, R5, 0xffff, RZ, 0xc0, !PT ;  /* 0x0000ffff05757812 */ /* 0x000fe400078ec0ff */
[----:B------:R-:W-:-:S02]  /*0150*/  PRMT R0, R0, 0x9910, RZ ;  /* 0x0000991000007816 */ /* 0x000fc400000000ff */
[----:B---3--:R-:W-:Y:S02]  /*0160*/  LEA R2, R7, R2, 0x18 ;  /* 0x0000000207027211 */ /* 0x008fe400078ec0ff */
[----:B------:R-:W-:Y:S01]  /*0170*/  SHF.R.U32.HI R117, RZ, 0xb, R117 ;  /* 0x0000000bff757819 */ /* 0x000fe20000011675 */
[----:B------:R-:W-:Y:S02]  /*0180*/  IMAD R0, R0, 0xa, RZ ;  /* 0x0000000a00007824 */ /* 0x000fe400078e02ff */
[----:B------:R-:W1:Y:S01]  /*0190*/  @!P0 LDC.64 R8, c[0x0][0x3a0] ;  /* 0x0000e800ff088b82 */ /* 0x000e620000000a00 */
[----:B------:R-:W-:Y:S01]  /*01a0*/  IMAD R5, R11, 0x55c0, R2 ;  /* 0x000055c00b057824 */ /* 0x000fe200078e0202 */
[----:B------:R-:W-:Y:S01]  /*01b0*/  LOP3.LUT R117, R117, 0xffff, RZ, 0xc0, !PT ;  /* 0x0000ffff75757812 */ /* 0x000fe200078ec0ff */
[----:B------:R-:W-:Y:S02]  /*01c0*/  IMAD.MOV R0, RZ, RZ, -R0 ;  /* 0x000000ffff007224 */ /* 0x000fe400078e0a00 */
[----:B------:R-:W-:-:S02]  /*01d0*/  IMAD R11, R3, 0xc4, R4 ;  /* 0x000000c4030b7824 */ /* 0x000fc400078e0204 */
[----:B------:R-:W-:Y:S01]  /*01e0*/  IMAD R116, R117, 0x70, R5 ;  /* 0x0000007075747824 */ /* 0x000fe200078e0205 */
[----:B------:R-:W-:Y:S01]  /*01f0*/  PRMT R7, R0, 0x7710, RZ ;  /* 0x0000771000077816 */ /* 0x000fe200000000ff */
[----:B------:R-:W-:-:S04]  /*0200*/  IMAD R11, R11, 0xe, RZ ;  /* 0x0000000e0b0b7824 */ /* 0x000fc800078e02ff */
[--C-:B------:R-:W-:Y:S02]  /*0210*/  IMAD.IADD R0, R7, 0x1, R4.reuse ;  /* 0x0000000107007824 */ /* 0x100fe400078e0204 */
[----:B------:R-:W-:Y:S02]  /*0220*/  @!P0 IMAD R7, R3, 0x3e8, R4 ;  /* 0x000003e803078824 */ /* 0x000fe400078e0204 */
[----:B----4-:R-:W-:Y:S01]  /*0230*/  IMAD.WIDE R234, R11, 0x8, R234 ;  /* 0x000000080bea7825 */ /* 0x010fe200078e02ea */
[----:B------:R-:W-:-:S05]  /*0240*/  LOP3.LUT R0, R0, 0xffff, RZ, 0xc0, !PT ;  /* 0x0000ffff00007812 */ /* 0x000fca00078ec0ff */
[----:B------:R-:W-:Y:S02]  /*0250*/  IMAD R2, R0, 0x8, R116 ;  /* 0x0000000800027824 */ /* 0x000fe400078e0274 */
[----:B-1----:R-:W-:Y:S01]  /*0260*/  @!P0 IMAD.WIDE R8, R7, 0x8, R8 ;  /* 0x0000000807088825 */ /* 0x002fe200078e0208 */
        /* <DEDUP_REMOVED lines=84> */
[----:B------:R-:W2:Y:S01]  /*07b0*/  LDG.E.64.CONSTANT R194, desc[UR4][R18.64+0x2f0] ;  /* 0x0002f00412c27981 */ /* 0x000ea2000c1e9b00 */
[----:B---3--:R-:W-:-:S03]  /*07c0*/  DFMA R86, R122, R86, RZ ;  /* 0x000000567a56722b */ /* 0x008fc600000000ff */
[----:B------:R-:W3:Y:S01]  /*07d0*/  LDG.E.64.CONSTANT R192, desc[UR4][R18.64+0x118] ;  /* 0x0001180412c07981 */ /* 0x000ee2000c1e9b00 */
[----:B----4-:R-:W-:-:S03]  /*07e0*/  DFMA R96, R122, R96, RZ ;  /* 0x000000607a60722b */ /* 0x010fc600000000ff */
[----:B------:R-:W4:Y:S01]  /*07f0*/  LDG.E.64.CONSTANT R190, desc[UR4][R18.64+0x168] ;  /* 0x0001680412be7981 */ /* 0x000f22000c1e9b00 */
[----:B-----5:R-:W-:-:S03]  /*0800*/  DFMA R46, R110, R76, R46 ;  /* 0x0000004c6e2e722b */ /* 0x020fc6000000002e */
[----:B------:R-:W5:Y:S01]  /*0810*/  LDG.E.64.CONSTANT R188, desc[UR4][R18.64+0x1b8] ;  /* 0x0001b80412bc7981 */ /* 0x000f62000c1e9b00 */
[----:B------:R-:W-:-:S03]  /*0820*/  DFMA R86, R110, R88, R86 ;  /* 0x000000586e56722b */ /* 0x000fc60000000056 */
[----:B------:R-:W5:Y:S01]  /*0830*/  LDG.E.64.CONSTANT R186, desc[UR4][R18.64+0x208] ;  /* 0x0002080412ba7981 */ /* 0x000f62000c1e9b00 */
[----:B------:R-:W-:-:S03]  /*0840*/  DFMA R96, R110, R98, R96 ;  /* 0x000000626e60722b */ /* 0x000fc60000000060 */
[----:B------:R-:W3:Y:S01]  /*0850*/  LDG.E.64.CONSTANT R88, desc[UR4][R18.64+0x340] ;  /* 0x0003400412587981 */ /* 0x000ee2000c1e9b00 */
[----:B------:R-:W-:-:S03]  /*0860*/  DFMA R46, R100, R78, R46 ;  /* 0x0000004e642e722b */ /* 0x000fc6000000002e */
[----:B------:R-:W2:Y:S01]  /*0870*/  LDG.E.64.CONSTANT R98, desc[UR4][R18.64+0x338] ;  /* 0x0003380412627981 */ /* 0x000ea2000c1e9b00 */
[----:B------:R-:W-:-:S03]  /*0880*/  DFMA R86, R100, R92, R86 ;  /* 0x0000005c6456722b */ /* 0x000fc60000000056 */
[----:B------:R-:W5:Y:S01]  /*0890*/  LDG.E.64.CONSTANT R184, desc[UR4][R18.64+0x258] ;  /* 0x0002580412b87981 */ /* 0x000f62000c1e9b00 */
[----:B------:R-:W-:-:S03]  /*08a0*/  DFMA R96, R100, R102, R96 ;  /* 0x000000666460722b */ /* 0x000fc60000000060 */
[----:B------:R-:W4:Y:S01]  /*08b0*/  LDG.E.64.CONSTANT R92, desc[UR4][R18.64+0x428] ;  /* 0x00042804125c7981 */ /* 0x000f22000c1e9b00 */
[----:B------:R-:W-:-:S03]  /*08c0*/  DFMA R46, R90, R82, R46 ;  /* 0x000000525a2e722b */ /* 0x000fc6000000002e */
[----:B------:R-:W3:Y:S01]  /*08d0*/  LDG.E.64.CONSTANT R102, desc[UR4][R18.64+0x420] ;  /* 0x0004200412667981 */ /* 0x000ee2000c1e9b00 */
[----:B------:R-:W-:-:S03]  /*08e0*/  DFMA R86, R90, R94, R86 ;  /* 0x0000005e5a56722b */ /* 0x000fc60000000056 */
[----:B------:R-:W5:Y:S01]  /*08f0*/  LDG.E.64.CONSTANT R82, desc[UR4][R18.64+0x430] ;  /* 0x0004300412527981 */ /* 0x000f62000c1e9b00 */
[----:B------:R-:W-:-:S03]  /*0900*/  DFMA R96, R90, R12, R96 ;  /* 0x0000000c5a60722b */ /* 0x000fc60000000060 */
[----:B------:R-:W5:Y:S01]  /*0910*/  LDG.E.64.CONSTANT R94, desc[UR4][R18.64+0x3d8] ;  /* 0x0003d804125e7981 */ /* 0x000f62000c1e9b00 */
[----:B------:R-:W-:-:S03]  /*0920*/  DFMA R76, R80, R84, R46 ;  /* 0x00000054504c722b */ /* 0x000fc6000000002e */
[----:B------:R-:W2:Y:S01]  /*0930*/  LDG.E.64.CONSTANT R12, desc[UR4][R18.64+0x320] ;  /* 0x00032004120c7981 */ /* 0x000ea2000c1e9b00 */
[----:B------:R-:W-:-:S03]  /*0940*/  DFMA R86, R80, R42, R86 ;  /* 0x0000002a5056722b */ /* 0x000fc60000000056 */
[----:B------:R-:W4:Y:S01]  /*0950*/  LDG.E.64.CONSTANT R46, desc[UR4][R18.64+0x410] ;  /* 0x00041004122e7981 */ /* 0x000f22000c1e9b00 */
[----:B------:R-:W-:-:S03]  /*0960*/  DFMA R96, R80, R38, R96 ;  /* 0x000000265060722b */ /* 0x000fc60000000060 */
[----:B------:R-:W3:Y:S04]  /*0970*/  LDG.E.64.CONSTANT R42, desc[UR4][R18.64+0x370] ;  /* 0x00037004122a7981 */ /* 0x000ee8000c1e9b00 */
[----:B------:R-:W5:Y:S01]  /*0980*/  LDG.E.64.CONSTANT R38, desc[UR4][R18.64+0x3c0] ;  /* 0x0003c00412267981 */ /* 0x000f62000c1e9b00 */
[C---:B------:R-:W-:Y:S02]  /*0990*/  DFMA R74, R70.reuse, R74, R76 ;  /* 0x0000004a464a722b */ /* 0x040fe4000000004c */
[C---:B------:R-:W-:Y:S01]  /*09a0*/  DFMA R68, R70.reuse, R68, R96 ;  /* 0x000000444644722b */ /* 0x040fe20000000060 */
[----:B------:R-:W5:Y:S04]  /*09b0*/  LDG.E.64.CONSTANT R84, desc[UR4][R18.64+0x3e0] ;  /* 0x0003e00412547981 */ /* 0x000f68000c1e9b00 */
        /* <DEDUP_REMOVED lines=10> */
[----:B------:R-:W-:-:S03]  /*0a60*/  DFMA R58, R50, R58, R66 ;  /* 0x0000003a323a722b */ /* 0x000fc60000000042 */
[----:B------:R-:W5:Y:S04]  /*0a70*/  LDG.E.64.CONSTANT R74, desc[UR4][R18.64+0x3e8] ;  /* 0x0003e804124a7981 */ /* 0x000f68000c1e9b00 */
[----:B------:R-:W5:Y:S01]  /*0a80*/  LDG.E.64.CONSTANT R72, desc[UR4][R18.64+0x438] ;  /* 0x0004380412487981 */ /* 0x000f62000c1e9b00 */
[C---:B------:R-:W-:Y:S02]  /*0a90*/  DFMA R56, R50.reuse, R56, R64 ;  /* 0x000000383238722b */ /* 0x040fe40000000040 */
[----:B------:R-:W-:Y:S01]  /*0aa0*/  DFMA R54, R50, R54, R62 ;  /* 0x000000363236722b */ /* 0x000fe2000000003e */
[----:B------:R-:W5:Y:S04]  /*0ab0*/  LDG.E.64.CONSTANT R178, desc[UR4][R18.64+0x120] ;  /* 0x0001200412b27981 */ /* 0x000f68000c1e9b00 */
        /* <DEDUP_REMOVED lines=12> */
[----:B------:R-:W-:Y:S01]  /*0b80*/  DFMA R44, R34, R44, R54 ;  /* 0x0000002c222c722b */ /* 0x000fe20000000036 */
[----:B------:R-:W5:Y:S01]  /*0b90*/  LDG.E.64.CONSTANT R164, desc[UR4][R18.64+0x128] ;  /* 0x0001280412a47981 */ /* 0x000f62000c1e9b00 */
[C---:B------:R-:W-:Y:S02]  /*0ba0*/  DFMA R40, R122.reuse, R40, RZ ;  /* 0x000000287a28722b */ /* 0x040fe400000000ff */
[----:B------:R-:W-:Y:S01]  /*0bb0*/  DFMA R36, R122, R36, RZ ;  /* 0x000000247a24722b */ /* 0x000fe200000000ff */
        /* <DEDUP_REMOVED lines=11> */
[----:B------:R-:W-:-:S02]  /*0c70*/  DFMA R30, R122, R30, RZ ;  /* 0x0000001e7a1e722b */ /* 0x000fc400000000ff */
[C---:B------:R-:W-:Y:S01]  /*0c80*/  DFMA R26, R122.reuse, R26, RZ ;  /* 0x0000001a7a1a722b */ /* 0x040fe200000000ff */
[----:B------:R-:W5:Y:S01]  /*0c90*/  LDG.E.64.CONSTANT R150, desc[UR4][R18.64+0x130] ;  /* 0x0001300412967981 */ /* 0x000f62000c1e9b00 */
[----:B------:R-:W-:Y:S02]  /*0ca0*/  DFMA R22, R122, R22, RZ ;  /* 0x000000167a16722b */ /* 0x000fe400000000ff */
[C---:B------:R-:W-:Y:S01]  /*0cb0*/  DFMA R28, R16.reuse, R28, R48 ;  /* 0x0000001c101c722b */ /* 0x040fe20000000030 */
[----:B------:R-:W5:Y:S01]  /*0cc0*/  LDG.E.64.CONSTANT R148, desc[UR4][R18.64+0x180] ;  /* 0x0001800412947981 */ /* 0x000f62000c1e9b00 */
[----:B------:R-:W-:Y:S02]  /*0cd0*/  DFMA R24, R16, R24, R44 ;  /* 0x000000181018722b */ /* 0x000fe4000000002c */
        /* <DEDUP_REMOVED lines=26> */
[----:B------:R-:W-:-:S06]  /*0e80*/  DFMA R240, R122, R240, RZ ;  /* 0x000000f07af0722b */ /* 0x000fcc00000000ff */
        /* <DEDUP_REMOVED lines=16> */
[C---:B--2---:R-:W-:Y:S02]  /*0f90*/  DFMA R12, R122.reuse, R12, RZ ;  /* 0x0000000c7a0c722b */ /* 0x044fe400000000ff */
[----:B----4-:R-:W-:-:S02]  /*0fa0*/  DFMA R46, R122, R46, RZ ;  /* 0x0000002e7a2e722b */ /* 0x010fc400000000ff */
[C---:B---3--:R-:W-:Y:S02]  /*0fb0*/  DFMA R42, R122.reuse, R42, RZ ;  /* 0x0000002a7a2a722b */ /* 0x048fe400000000ff */
[----:B-----5:R-:W-:Y:S02]  /*0fc0*/  DFMA R38, R122, R38, RZ ;  /* 0x000000267a26722b */ /* 0x020fe400000000ff */
[----:B------:R-:W-:-:S04]  /*0fd0*/  DFMA R12, R110, R120, R12 ;  /* 0x000000786e0c722b */ /* 0x000fc8000000000c */
[C---:B------:R-:W-:Y:S02]  /*0fe0*/  DFMA R42, R110.reuse, R118, R42 ;  /* 0x000000766e2a722b */ /* 0x040fe4000000002a */
[C---:B------:R-:W-:Y:S02]  /*0ff0*/  DFMA R46, R110.reuse, R112, R46 ;  /* 0x000000706e2e722b */ /* 0x040fe4000000002e */
        /* <DEDUP_REMOVED lines=89> */
.L_x_505:
[----:B------:R-:W-:Y:S05]  /*1590*/  BSYNC.RECONVERGENT B0 ;  /* 0x0000000000007941 */ /* 0x000fea0003800200 */
.L_x_504:
        /* <DEDUP_REMOVED lines=99> */
[----:B------:R-:W-:Y:S01]  /*1bd0*/  BAR.SYNC.DEFER_BLOCKING 0x0 ;  /* 0x0000000000007b1d */ /* 0x000fe20000010000 */
[----:B------:R-:W-:Y:S01]  /*1be0*/  ISETP.GT.U32.AND P2, PT, R4, 0x8b, PT ;  /* 0x0000008b0400780c */ /* 0x000fe20003f44070 */
[----:B------:R-:W-:-:S04]  /*1bf0*/  IMAD R117, R117, 0x5b0, R116 ;  /* 0x000005b075757824 */ /* 0x000fc800078e0274 */
[----:B------:R-:W-:Y:S01]  /*1c00*/  BSSY.RECONVERGENT B0, `(.L_x_506) ;  /* 0x0000134000007945 */ /* 0x000fe20003800200 */
[----:B------:R-:W-:-:S07]  /*1c10*/  IMAD R0, R0, 0x8, R117 ;  /* 0x0000000800007824 */ /* 0x000fce00078e0275 */
[----:B-1----:R-:W-:Y:S05]  /*1c20*/  @P2 BRA `(.L_x_507) ;  /* 0x0000001000c42947 */ /* 0x002fea0003800000 */
[----:B------:R-:W0:Y:S01]  /*1c30*/  LDC.64 R202, c[0x0][0x390] ;  /* 0x0000e400ffca7b82 */ /* 0x000e220000000a00 */
[----:B------:R-:W1:Y:S04]  /*1c40*/  LDS.64 R116, [R0] ;  /* 0x0000000000747984 */ /* 0x000e680000000a00 */
[----:B------:R-:W2:Y:S04]  /*1c50*/  LDS.64 R118, [R0+0x70] ;  /* 0x0000700000767984 */ /* 0x000ea80000000a00 */
[----:B------:R-:W3:Y:S04]  /*1c60*/  LDS.64 R214, [R0+0xe0] ;  /* 0x0000e00000d67984 */ /* 0x000ee80000000a00 */
[----:B------:R-:W4:Y:S04]  /*1c70*/  LDS.64 R210, [R0+0x150] ;  /* 0x0001500000d27984 */ /* 0x000f280000000a00 */
        /* <DEDUP_REMOVED lines=17> */
[----:B------:R-:W0:Y:S06]  /*1d90*/  LDS.64 R206, [R0+0x230] ;  /* 0x0002300000ce7984 */ /* 0x000e2c0000000a00 */
[----:B---3--:R-:W-:Y:S02]  /*1da0*/  DFMA R126, R126, R214, R196 ;  /* 0x000000d67e7e722b */ /* 0x008fe400000000c4 */
[----:B------:R-:W2:Y:S06]  /*1db0*/  LDG.E.64.CONSTANT R196, desc[UR4][R202.64+0x30] ;  /* 0x00003004cac47981 */ /* 0x000eac000c1e9b00 */
[----:B----4-:R-:W-:-:S02]  /*1dc0*/  DFMA R204, R204, R210, R126 ;  /* 0x000000d2cccc722b */ /* 0x010fc4000000007e */
[----:B------:R-:W3:Y:S01]  /*1dd0*/  LDG.E.64.CONSTANT R126, desc[UR4][R202.64+0x68] ;  /* 0x00006804ca7e7981 */ /* 0x000ee2000c1e9b00 */
[----:B------:R-:W-:-:S08]  /*1de0*/  DFMA R216, R216, R116, RZ ;  /* 0x00000074d8d8722b */ /* 0x000fd000000000ff */
[----:B------:R-:W-:Y:S02]  /*1df0*/  DFMA R124, R124, R118, R216 ;  /* 0x000000767c7c722b */ /* 0x000fe400000000d8 */
[----:B------:R-:W-:Y:S01]  /*1e00*/  DFMA R200, R200, R212, R204 ;  /* 0x000000d4c8c8722b */ /* 0x000fe200000000cc */
[----:B------:R-:W4:Y:S04]  /*1e10*/  LDG.E.64.CONSTANT R216, desc[UR4][R202.64+0x38] ;  /* 0x00003804cad87981 */ /* 0x000f28000c1e9b00 */
[----:B------:R-:W4:Y:S01]  /*1e20*/  LDG.E.64.CONSTANT R204, desc[UR4][R202.64+0x70] ;  /* 0x00007004cacc7981 */ /* 0x000f22000c1e9b00 */
[----:B------:R-:W-:-:S03]  /*1e30*/  DFMA R220, R220, R214, R124 ;  /* 0x000000d6dcdc722b */ /* 0x000fc6000000007c */
[----:B------:R-:W4:Y:S01]  /*1e40*/  LDG.E.64.CONSTANT R124, desc[UR4][R202.64+0xb8] ;  /* 0x0000b804ca7c7981 */ /* 0x000f22000c1e9b00 */
[----:B0-----:R-:W-:-:S03]  /*1e50*/  DFMA R222, R222, R206, R200 ;  /* 0x000000cedede722b */ /* 0x001fc600000000c8 */
[----:B------:R-:W4:Y:S01]  /*1e60*/  LDG.E.64.CONSTANT R200, desc[UR4][R202.64+0xc0] ;  /* 0x0000c004cac87981 */ /* 0x000f22000c1e9b00 */
[----:B------:R-:W-:-:S08]  /*1e70*/  DFMA R198, R198, R116, RZ ;  /* 0x00000074c6c6722b */ /* 0x000fd000000000ff */
[----:B------:R-:W-:Y:S02]  /*1e80*/  DFMA R218, R218, R118, R198 ;  /* 0x00000076dada722b */ /* 0x000fe400000000c6 */
[----:B------:R-:W2:Y:S02]  /*1e90*/  LDS.64 R198, [R0+0x2a0] ;  /* 0x0002a00000c67984 */ /* 0x000ea40000000a00 */
[----:B--2---:R-:W-:Y:S02]  /*1ea0*/  DFMA R196, R196, R198, R222 ;  /* 0x000000c6c4c4722b */ /* 0x004fe400000000de */
[----:B---3--:R-:W-:Y:S01]  /*1eb0*/  DFMA R126, R126, R210, R220 ;  /* 0x000000d27e7e722b */ /* 0x008fe200000000dc */
[----:B------:R-:W2:Y:S01]  /*1ec0*/  LDG.E.64.CONSTANT R220, desc[UR4][R202.64+0x78] ;  /* 0x00007804cadc7981 */ /* 0x000ea2000c1e9b00 */
[----:B------:R-:W-:-:S03]  /*1ed0*/  DFMA R222, R208, R214, R218 ;  /* 0x000000d6d0de722b */ /* 0x000fc600000000da */
[----:B------:R-:W0:Y:S04]  /*1ee0*/  LDS.64 R208, [R0+0x310] ;  /* 0x0003100000d07984 */ /* 0x000e280000000a00 */
[----:B------:R-:W3:Y:S01]  /*1ef0*/  LDG.E.64.CONSTANT R218, desc[UR4][R202.64+0xc8] ;  /* 0x0000c804cada7981 */ /* 0x000ee2000c1e9b00 */
[----:B----4-:R-:W-:-:S03]  /*1f00*/  DFMA R124, R124, R210, R222 ;  /* 0x000000d27c7c722b */ /* 0x010fc600000000de */
        /* <DEDUP_REMOVED lines=8> */
[----:B------:R-:W0:Y:S01]  /*1f90*/  LDS.64 R204, [R0+0x380] ;  /* 0x0003800000cc7984 */ /* 0x000e220000000a00 */
[----:B---3--:R-:W-:-:S03]  /*1fa0*/  DFMA R218, R218, R206, R200 ;  /* 0x000000cedada722b */ /* 0x008fc600000000c8 */
[----:B------:R-:W1:Y:S05]  /*1fb0*/  LDS.64 R200, [R0+0x3f0] ;  /* 0x0003f00000c87984 */ /* 0x000e6a0000000a00 */
[-C--:B----4-:R-:W-:Y:S02]  /*1fc0*/  DFMA R126, R126, R198.reuse, R218 ;  /* 0x000000c67e7e722b */ /* 0x090fe400000000da */
[----:B------:R-:W2:Y:S01]  /*1fd0*/  LDG.E.64.CONSTANT R218, desc[UR4][R202.64+0xd8] ;  /* 0x0000d804cada7981 */ /* 0x000ea2000c1e9b00 */
[----:B------:R-:W-:-:S03]  /*1fe0*/  DFMA R124, R124, R198, R220 ;  /* 0x000000c67c7c722b */ /* 0x000fc600000000dc */
[----:B------:R-:W3:Y:S01]  /*1ff0*/  LDG.E.64.CONSTANT R220, desc[UR4][R202.64+0x88] ;  /* 0x00008804cadc7981 */ /* 0x000ee2000c1e9b00 */
[----:B0-----:R-:W-:-:S03]  /*2000*/  DFMA R216, R222, R204, R216 ;  /* 0x000000ccded8722b */ /* 0x001fc600000000d8 */
[----:B------:R-:W4:Y:S05]  /*2010*/  LDG.E.64.CONSTANT R222, desc[UR4][R202.64+0xf8] ;  /* 0x0000f804cade7981 */ /* 0x000f2a000c1e9b00 */
[----:B-1----:R-:W-:Y:S02]  /*2020*/  DFMA R196, R196, R200, R216 ;  /* 0x000000c8c4c4722b */ /* 0x002fe400000000d8 */
[----:B------:R-:W4:Y:S01]  /*2030*/  LDG.E.64.CONSTANT R216, desc[UR4][R202.64+0x100] ;  /* 0x00010004cad87981 */ /* 0x000f22000c1e9b00 */
[----:B------:R-:W-:Y:S02]  /*2040*/  DFMA R224, R224, R116, RZ ;  /* 0x00000074e0e0722b */ /* 0x000fe400000000ff */
[-C--:B--2---:R-:W-:Y:S01]  /*2050*/  DFMA R126, R218, R208.reuse, R126 ;  /* 0x000000d0da7e722b */ /* 0x084fe2000000007e */
[----:B------:R-:W2:Y:S01]  /*2060*/  LDG.E.64.CONSTANT R218, desc[UR4][R202.64+0xe0] ;  /* 0x0000e004cada7981 */ /* 0x000ea2000c1e9b00 */
[----:B---3--:R-:W-:-:S03]  /*2070*/  DFMA R124, R220, R208, R124 ;  /* 0x000000d0dc7c722b */ /* 0x008fc6000000007c */
[----:B------:R-:W3:Y:S01]  /*2080*/  LDG.E.64.CONSTANT R220, desc[UR4][R202.64+0x90] ;  /* 0x00009004cadc7981 */ /* 0x000ee2000c1e9b00 */
[----:B----4-:R-:W-:-:S03]  /*2090*/  DFMA R222, R222, R118, R224 ;  /* 0x00000076dede722b */ /* 0x010fc600000000e0 */
[----:B------:R-:W4:Y:S05]  /*20a0*/  LDG.E.64.CONSTANT R224, desc[UR4][R202.64+0x108] ;  /* 0x00010804cae07981 */ /* 0x000f2a000c1e9b00 */
[----:B------:R-:W-:Y:S01]  /*20b0*/  DFMA R222, R216, R214, R222 ;  /* 0x000000d6d8de722b */ /* 0x000fe200000000de */
[----:B------:R-:W4:Y:S01]  /*20c0*/  LDG.E.64.CONSTANT R216, desc[UR4][R202.64+0x110] ;  /* 0x00011004cad87981 */ /* 0x000f22000c1e9b00 */
[----:B--2---:R-:W-:-:S03]  /*20d0*/  DFMA R218, R218, R204, R126 ;  /* 0x000000ccdada722b */ /* 0x004fc6000000007e */
[----:B------:R-:W2:Y:S01]  /*20e0*/  LDG.E.64.CONSTANT R126, desc[UR4][R202.64+0x98] ;  /* 0x00009804ca7e7981 */ /* 0x000ea2000c1e9b00 */
[----:B---3--:R-:W-:Y:S02]  /*20f0*/  DFMA R124, R220, R204, R124 ;  /* 0x000000ccdc7c722b */ /* 0x008fe4000000007c */
[----:B----4-:R-:W-:Y:S01]  /*2100*/  DFMA R222, R224, R210, R222 ;  /* 0x000000d2e0de722b */ /* 0x010fe200000000de */
[----:B------:R-:W3:Y:S07]  /*2110*/  LDG.E.64.CONSTANT R224, desc[UR4][R202.64+0x118] ;  /* 0x00011804cae07981 */ /* 0x000eee000c1e9b00 */
[----:B------:R-:W-:-:S02]  /*2120*/  DFMA R220, R216, R212, R222 ;  /* 0x000000d4d8dc722b */ /* 0x000fc400000000de */
[----:B------:R-:W4:Y:S04]  /*2130*/  LDG.E.64.CONSTANT R222, desc[UR4][R202.64+0xe8] ;  /* 0x0000e804cade7981 */ /* 0x000f28000c1e9b00 */
[----:B------:R-:W4:Y:S01]  /*2140*/  LDG.E.64.CONSTANT R216, desc[UR4][R202.64+0x120] ;  /* 0x00012004cad87981 */ /* 0x000f22000c1e9b00 */
[----:B--2---:R-:W-:Y:S02]  /*2150*/  DFMA R126, R126, R200, R124 ;  /* 0x000000c87e7e722b */ /* 0x004fe4000000007c */
[----:B---3--:R-:W-:Y:S01]  /*2160*/  DFMA R220, R224, R206, R220 ;  /* 0x000000cee0dc722b */ /* 0x008fe200000000dc */
[----:B------:R-:W2:Y:S01]  /*2170*/  LDG.E.64.CONSTANT R224, desc[UR4][R202.64+0x140] ;  /* 0x00014004cae07981 */ /* 0x000ea2000c1e9b00 */
[----:B----4-:R-:W-:-:S03]  /*2180*/  DFMA R124, R222, R200, R218 ;  /* 0x000000c8de7c722b */ /* 0x010fc600000000da */
[----:B------:R-:W3:Y:S03]  /*2190*/  LDG.E.64.CONSTANT R222, desc[UR4][R202.64+0x148] ;  /* 0x00014804cade7981 */ /* 0x000ee6000c1e9b00 */
[----:B------:R-:W-:Y:S02]  /*21a0*/  DFMA R216, R216, R198, R220 ;  /* 0x000000c6d8d8722b */ /* 0x000fe400000000dc */
[----:B------:R-:W4:Y:S04]  /*21b0*/  LDG.E.64.CONSTANT R220, desc[UR4][R202.64+0x150] ;  /* 0x00015004cadc7981 */ /* 0x000f28000c1e9b00 */
[----:B------:R-:W4:Y:S01]  /*21c0*/  LDG.E.64.CONSTANT R218, desc[UR4][R202.64+0x128] ;  /* 0x00012804cada7981 */ /* 0x000f22000c1e9b00 */
[----:B--2---:R-:W-:-:S08]  /*21d0*/  DFMA R224, R224, R116, RZ ;  /* 0x00000074e0e0722b */ /* 0x004fd000000000ff */
[----:B---3--:R-:W-:Y:S02]  /*21e0*/  DFMA R222, R222, R118, R224 ;  /* 0x00000076dede722b */ /* 0x008fe400000000e0 */
[----:B------:R-:W2:Y:S06]  /*21f0*/  LDG.E.64.CONSTANT R224, desc[UR4][R202.64+0x160] ;  /* 0x00016004cae07981 */ /* 0x000eac000c1e9b00 */
[----:B----4-:R-:W-:Y:S02]  /*2200*/  DFMA R220, R220, R214, R222 ;  /* 0x000000d6dcdc722b */ /* 0x010fe400000000de */
[----:B------:R-:W3:Y:S01]  /*2210*/  LDG.E.64.CONSTANT R222, desc[UR4][R202.64+0x158] ;  /* 0x00015804cade7981 */ /* 0x000ee2000c1e9b00 */
[----:B------:R-:W-:-:S03]  /*2220*/  DFMA R218, R218, R208, R216 ;  /* 0x000000d0dada722b */ /* 0x000fc600000000d8 */
[----:B------:R-:W4:Y:S05]  /*2230*/  LDG.E.64.CONSTANT R216, desc[UR4][R202.64+0x168] ;  /* 0x00016804cad87981 */ /* 0x000f2a000c1e9b00 */
[----:B------:R-:W-:Y:S01]  /*2240*/  DFMA R218, R226, R204, R218 ;  /* 0x000000cce2da722b */ /* 0x000fe200000000da */
[----:B------:R-:W4:Y:S01]  /*2250*/  LDG.E.64.CONSTANT R226, desc[UR4][R202.64+0x138] ;  /* 0x00013804cae27981 */ /* 0x000f22000c1e9b00 */
[----:B---3--:R-:W-:-:S03]  /*2260*/  DFMA R220, R222, R210, R220 ;  /* 0x000000d2dedc722b */ /* 0x008fc600000000dc */
[----:B------:R-:W3:Y:S05]  /*2270*/  LDG.E.64.CONSTANT R222, desc[UR4][R202.64+0x170] ;  /* 0x00017004cade7981 */ /* 0x000eea000c1e9b00 */
[----:B--2---:R-:W-:Y:S01]  /*2280*/  DFMA R220, R224, R212, R220 ;  /* 0x000000d4e0dc722b */ /* 0x004fe200000000dc */
[----:B------:R-:W2:Y:S07]  /*2290*/  LDG.E.64.CONSTANT R224, desc[UR4][R202.64+0x178] ;  /* 0x00017804cae07981 */ /* 0x000eae000c1e9b00 */
[----:B----4-:R-:W-:Y:S01]  /*22a0*/  DFMA R220, R216, R206, R220 ;  /* 0x000000ced8dc722b */ /* 0x010fe200000000dc */
[----:B------:R-:W4:Y:S01]  /*22b0*/  LDG.E.64.CONSTANT R216, desc[UR4][R202.64+0x180] ;  /* 0x00018004cad87981 */ /* 0x000f22000c1e9b00 */
[----:B------:R-:W-:-:S03]  /*22c0*/  DFMA R218, R226, R200, R218 ;  /* 0x000000c8e2da722b */ /* 0x000fc600000000da */
[----:B------:R-:W4:Y:S03]  /*22d0*/  LDG.E.64.CONSTANT R226, desc[UR4][R202.64+0x188] ;  /* 0x00018804cae27981 */ /* 0x000f26000c1e9b00 */
[----:B---3--:R-:W-:Y:S01]  /*22e0*/  DFMA R220, R222, R198, R220 ;  /* 0x000000c6dedc722b */ /* 0x008fe200000000dc */
[----:B------:R-:W3:Y:S07]  /*22f0*/  LDG.E.64.CONSTANT R222, desc[UR4][R202.64+0x190] ;  /* 0x00019004cade7981 */ /* 0x000eee000c1e9b00 */
[----:B--2---:R-:W-:-:S02]  /*2300*/  DFMA R224, R224, R208, R220 ;  /* 0x000000d0e0e0722b */ /* 0x004fc400000000dc */
[----:B------:R-:W2:Y:S06]  /*2310*/  LDG.E.64.CONSTANT R220, desc[UR4][R202.64+0x198] ;  /* 0x00019804cadc7981 */ /* 0x000eac000c1e9b00 */
[----:B----4-:R-:W-:Y:S01]  /*2320*/  DFMA R224, R216, R204, R224 ;  /* 0x000000ccd8e0722b */ /* 0x010fe200000000e0 */
[----:B------:R-:W4:Y:S07]  /*2330*/  LDG.E.64.CONSTANT R216, desc[UR4][R202.64+0x1a0] ;  /* 0x0001a004cad87981 */ /* 0x000f2e000c1e9b00 */
[----:B------:R-:W-:Y:S01]  /*2340*/  DFMA R224, R226, R200, R224 ;  /* 0x000000c8e2e0722b */ /* 0x000fe200000000e0 */
[----:B------:R-:W4:Y:S01]  /*2350*/  LDG.E.64.CONSTANT R226, desc[UR4][R202.64+0x1b8] ;  /* 0x0001b804cae27981 */ /* 0x000f22000c1e9b00 */
[----:B---3--:R-:W-:-:S08]  /*2360*/  DFMA R222, R222, R116, RZ ;  /* 0x00000074dede722b */ /* 0x008fd000000000ff */
[----:B--2---:R-:W-:Y:S02]  /*2370*/  DFMA R220, R220, R118, R222 ;  /* 0x00000076dcdc722b */ /* 0x004fe400000000de */
[----:B------:R-:W2:Y:S06]  /*2380*/  LDG.E.64.CONSTANT R222, desc[UR4][R202.64+0x1b0] ;  /* 0x0001b004cade7981 */ /* 0x000eac000c1e9b00 */
[----:B----4-:R-:W-:Y:S02]  /*2390*/  DFMA R216, R216, R214, R220 ;  /* 0x000000d6d8d8722b */ /* 0x010fe400000000dc */
[----:B------:R-:W3:Y:S06]  /*23a0*/  LDG.E.64.CONSTANT R220, desc[UR4][R202.64+0x1a8] ;  /* 0x0001a804cadc7981 */ /* 0x000eec000c1e9b00 */
[----:B---3--:R-:W-:Y:S01]  /*23b0*/  DFMA R216, R220, R210, R216 ;  /* 0x000000d2dcd8722b */ /* 0x008fe200000000d8 */
[----:B------:R-:W3:Y:S07]  /*23c0*/  LDG.E.64.CONSTANT R220, desc[UR4][R202.64+0x1c8] ;  /* 0x0001c804cadc7981 */ /* 0x000eee000c1e9b00 */
[----:B--2---:R-:W-:Y:S01]  /*23d0*/  DFMA R216, R222, R212, R216 ;  /* 0x000000d4ded8722b */ /* 0x004fe200000000d8 */
[----:B------:R-:W2:Y:S07]  /*23e0*/  LDG.E.64.CONSTANT R222, desc[UR4][R202.64+0x1d0] ;  /* 0x0001d004cade7981 */ /* 0x000eae000c1e9b00 */
[----:B------:R-:W-:-:S02]  /*23f0*/  DFMA R226, R226, R206, R216 ;  /* 0x000000cee2e2722b */ /* 0x000fc400000000d8 */
[----:B------:R-:W4:Y:S04]  /*2400*/  LDG.E.64.CONSTANT R216, desc[UR4][R202.64+0x1c0] ;  /* 0x0001c004cad87981 */ /* 0x000f28000c1e9b00 */
[----:B------:R0:W-:Y:S04]  /*2410*/  STS.64 [R0], R196 ;  /* 0x000000c400007388 */ /* 0x0001e80000000a00 */
[----:B0-----:R-:W2:Y:S01]  /*2420*/  LDG.E.64.CONSTANT R196, desc[UR4][R202.64+0x1f0] ;  /* 0x0001f004cac47981 */ /* 0x001ea2000c1e9b00 */
[----:B----4-:R-:W-:-:S03]  /*2430*/  DFMA R216, R216, R198, R226 ;  /* 0x000000c6d8d8722b */ /* 0x010fc600000000e2 */
[----:B------:R-:W4:Y:S05]  /*2440*/  LDG.E.64.CONSTANT R226, desc[UR4][R202.64+0x1d8] ;  /* 0x0001d804cae27981 */ /* 0x000f2a000c1e9b00 */
[----:B---3--:R-:W-:Y:S01]  /*2450*/  DFMA R216, R220, R208, R216 ;  /* 0x000000d0dcd8722b */ /* 0x008fe200000000d8 */
[----:B------:R-:W3:Y:S07]  /*2460*/  LDG.E.64.CONSTANT R220, desc[UR4][R202.64+0x1e0] ;  /* 0x0001e004cadc7981 */ /* 0x000eee000c1e9b00 */
[----:B--2---:R-:W-:-:S02]  /*2470*/  DFMA R222, R222, R204, R216 ;  /* 0x000000ccdede722b */ /* 0x004fc400000000d8 */
[----:B------:R-:W2:Y:S01]  /*2480*/  LDG.E.64.CONSTANT R216, desc[UR4][R202.64+0x1e8] ;  /* 0x0001e804cad87981 */ /* 0x000ea2000c1e9b00 */
[----:B---3--:R-:W-:-:S08]  /*2490*/  DFMA R220, R220, R116, RZ ;  /* 0x00000074dcdc722b */ /* 0x008fd000000000ff */
[----:B--2---:R-:W-:Y:S02]  /*24a0*/  DFMA R216, R216, R118, R220 ;  /* 0x00000076d8d8722b */ /* 0x004fe400000000dc */
[----:B------:R-:W2:Y:S06]  /*24b0*/  LDG.E.64.CONSTANT R220, desc[UR4][R202.64+0x200] ;  /* 0x00020004cadc7981 */ /* 0x000eac000c1e9b00 */
[----:B------:R-:W-:Y:S02]  /*24c0*/  DFMA R196, R196, R214, R216 ;  /* 0x000000d6c4c4722b */ /* 0x000fe400000000d8 */
[----:B------:R-:W3:Y:S01]  /*24d0*/  LDG.E.64.CONSTANT R216, desc[UR4][R202.64+0x1f8] ;  /* 0x0001f804cad87981 */ /* 0x000ee2000c1e9b00 */
[----:B----4-:R-:W-:-:S03]  /*24e0*/  DFMA R222, R226, R200, R222 ;  /* 0x000000c8e2de722b */ /* 0x010fc600000000de */
[----:B------:R-:W4:Y:S02]  /*24f0*/  LDG.E.64.CONSTANT R226, desc[UR4][R202.64+0x208] ;  /* 0x00020804cae27981 */ /* 0x000f24000c1e9b00 */
[----:B---3--:R-:W-:Y:S02]  /*2500*/  DFMA R196, R216, R210, R196 ;  /* 0x000000d2d8c4722b */ /* 0x008fe400000000c4 */
[----:B------:R-:W3:Y:S06]  /*2510*/  LDG.E.64.CONSTANT R216, desc[UR4][R202.64+0x218] ;  /* 0x00021804cad87981 */ /* 0x000eec000c1e9b00 */
[----:B--2---:R-:W-:Y:S01]  /*2520*/  DFMA R196, R220, R212, R196 ;  /* 0x000000d4dcc4722b */ /* 0x004fe200000000c4 */
[----:B------:R-:W2:Y:S07]  /*2530*/  LDG.E.64.CONSTANT R220, desc[UR4][R202.64+0x220] ;  /* 0x00022004cadc7981 */ /* 0x000eae000c1e9b00 */
[----:B----4-:R-:W-:-:S02]  /*2540*/  DFMA R226, R226, R206, R196 ;  /* 0x000000cee2e2722b */ /* 0x010fc400000000c4 */
[----:B------:R-:W4:Y:S04]  /*2550*/  LDG.E.64.CONSTANT R196, desc[UR4][R202.64+0x210] ;  /* 0x00021004cac47981 */ /* 0x000f28000c1e9b00 */
[----:B------:R0:W-:Y:S04]  /*2560*/  STS.64 [R0+0x70], R126 ;  /* 0x0000707e00007388 */ /* 0x0001e80000000a00 */
        /* <DEDUP_REMOVED lines=41> */
[----:B------:R2:W-:Y:S02]  /*2800*/  STS.64 [R0+0x150], R218 ;  /* 0x000150da00007388 */ /* 0x0005e40000000a00 */
[----:B----4-:R-:W-:Y:S02]  /*2810*/  DFMA R124, R124, R198, R226 ;  /* 0x000000c67c7c722b */ /* 0x010fe400000000e2 */
[----:B------:R-:W4:Y:S06]  /*2820*/  LDG.E.64.CONSTANT R226, desc[UR4][R202.64+0x2c8] ;  /* 0x0002c804cae27981 */ /* 0x000f2c000c1e9b00 */
[----:B---3--:R-:W-:Y:S01]  /*2830*/  DFMA R124, R126, R208, R124 ;  /* 0x000000d07e7c722b */ /* 0x008fe2000000007c */
[----:B------:R-:W3:Y:S07]  /*2840*/  LDG.E.64.CONSTANT R126, desc[UR4][R202.64+0x2d8] ;  /* 0x0002d804ca7e7981 */ /* 0x000eee000c1e9b00 */
[----:B--2---:R-:W-:Y:S01]  /*2850*/  DFMA R218, R196, R204, R124 ;  /* 0x000000ccc4da722b */ /* 0x004fe2000000007c */
[----:B------:R-:W2:Y:S04]  /*2860*/  LDG.E.64.CONSTANT R196, desc[UR4][R202.64+0x2d0] ;  /* 0x0002d004cac47981 */ /* 0x000ea8000c1e9b00 */
[----:B------:R-:W4:Y:S01]  /*2870*/  LDG.E.64.CONSTANT R124, desc[UR4][R202.64+0x2e0] ;  /* 0x0002e004ca7c7981 */ /* 0x000f22000c1e9b00 */
[----:B--2---:R-:W-:-:S08]  /*2880*/  DFMA R196, R196, R116, RZ ;  /* 0x00000074c4c4722b */ /* 0x004fd000000000ff */
[----:B---3--:R-:W-:Y:S02]  /*2890*/  DFMA R126, R126, R118, R196 ;  /* 0x000000767e7e722b */ /* 0x008fe400000000c4 */
[----:B------:R-:W2:Y:S06]  /*28a0*/  LDG.E.64.CONSTANT R196, desc[UR4][R202.64+0x2f0] ;  /* 0x0002f004cac47981 */ /* 0x000eac000c1e9b00 */
[----:B----4-:R-:W-:Y:S02]  /*28b0*/  DFMA R124, R124, R214, R126 ;  /* 0x000000d67c7c722b */ /* 0x010fe4000000007e */
[----:B------:R-:W3:Y:S01]  /*28c0*/  LDG.E.64.CONSTANT R126, desc[UR4][R202.64+0x2e8] ;  /* 0x0002e804ca7e7981 */ /* 0x000ee2000c1e9b00 */
[----:B------:R-:W-:-:S03]  /*28d0*/  DFMA R218, R226, R200, R218 ;  /* 0x000000c8e2da722b */ /* 0x000fc600000000da */
        /* <DEDUP_REMOVED lines=69> */
[----:B------:R-:W4:Y:S06]  /*2d30*/  LDG.E.64.CONSTANT R124, desc[UR4][R202.64+0x3f0] ;  /* 0x0003f004ca7c7981 */ /* 0x000f2c000c1e9b00 */
[----:B----4-:R-:W-:Y:S02]  /*2d40*/  DFMA R124, R124, R198, R226 ;  /* 0x000000c67c7c722b */ /* 0x010fe400000000e2 */
[----:B------:R-:W4:Y:S06]  /*2d50*/  LDG.E.64.CONSTANT R226, desc[UR4][R202.64+0x418] ;  /* 0x00041804cae27981 */ /* 0x000f2c000c1e9b00 */
[----:B---3--:R-:W-:Y:S01]  /*2d60*/  DFMA R124, R126, R208, R124 ;  /* 0x000000d07e7c722b */ /* 0x008fe2000000007c */
[----:B------:R-:W3:Y:S07]  /*2d70*/  LDG.E.64.CONSTANT R126, desc[UR4][R202.64+0x410] ;  /* 0x00041004ca7e7981 */ /* 0x000eee000c1e9b00 */
[----:B--2---:R-:W-:-:S02]  /*2d80*/  DFMA R196, R196, R204, R124 ;  /* 0x000000ccc4c4722b */ /* 0x004fc4000000007c */
[----:B------:R-:W2:Y:S01]  /*2d90*/  LDG.E.64.CONSTANT R124, desc[UR4][R202.64+0x408] ;  /* 0x00040804ca7c7981 */ /* 0x000ea2000c1e9b00 */
[----:B---3--:R-:W-:-:S03]  /*2da0*/  DFMA R126, R126, R116, RZ ;  /* 0x000000747e7e722b */ /* 0x008fc600000000ff */
[----:B------:R-:W3:Y:S05]  /*2db0*/  LDG.E.64.CONSTANT R116, desc[UR4][R202.64+0x420] ;  /* 0x00042004ca747981 */ /* 0x000eea000c1e9b00 */
[----:B----4-:R-:W-:Y:S01]  /*2dc0*/  DFMA R226, R226, R118, R126 ;  /* 0x00000076e2e2722b */ /* 0x010fe2000000007e */
[----:B------:R-:W4:Y:S04]  /*2dd0*/  LDG.E.64.CONSTANT R118, desc[UR4][R202.64+0x428] ;  /* 0x00042804ca767981 */ /* 0x000f28000c1e9b00 */
[----:B------:R-:W4:Y:S01]  /*2de0*/  LDG.E.64.CONSTANT R126, desc[UR4][R202.64+0x430] ;  /* 0x00043004ca7e7981 */ /* 0x000f22000c1e9b00 */
[----:B--2---:R-:W-:-:S03]  /*2df0*/  DFMA R124, R124, R200, R196 ;  /* 0x000000c87c7c722b */ /* 0x004fc600000000c4 */
[----:B------:R-:W2:Y:S01]  /*2e00*/  LDG.E.64.CONSTANT R196, desc[UR4][R202.64+0x438] ;  /* 0x00043804cac47981 */ /* 0x000ea2000c1e9b00 */
[----:B---3--:R-:W-:-:S08]  /*2e10*/  DFMA R116, R116, R214, R226 ;  /* 0x000000d67474722b */ /* 0x008fd000000000e2 */
[----:B----4-:R-:W-:Y:S01]  /*2e20*/  DFMA R116, R118, R210, R116 ;  /* 0x000000d27674722b */ /* 0x010fe20000000074 */
[----:B------:R-:W3:Y:S07]  /*2e30*/  LDG.E.64.CONSTANT R118, desc[UR4][R202.64+0x448] ;  /* 0x00044804ca767981 */ /* 0x000eee000c1e9b00 */
[----:B------:R-:W-:Y:S01]  /*2e40*/  DFMA R212, R126, R212, R116 ;  /* 0x000000d47ed4722b */ /* 0x000fe20000000074 */
        /* <DEDUP_REMOVED lines=11> */
[----:B---3--:R-:W-:-:S08]  /*2f00*/  DFMA R118, R118, R208, R126 ;  /* 0x000000d07676722b */ /* 0x008fd0000000007e */
[----:B------:R-:W-:-:S08]  /*2f10*/  DFMA R116, R116, R204, R118 ;  /* 0x000000cc7474722b */ /* 0x000fd00000000076 */
[----:B------:R-:W-:-:S07]  /*2f20*/  DFMA R116, R202, R200, R116 ;  /* 0x000000c8ca74722b */ /* 0x000fce0000000074 */
[----:B------:R0:W-:Y:S04]  /*2f30*/  STS.64 [R0+0x5b0], R116 ;  /* 0x0005b07400007388 */ /* 0x0001e80000000a00 */
.L_x_507:
[----:B------:R-:W-:Y:S05]  /*2f40*/  BSYNC.RECONVERGENT B0 ;  /* 0x0000000000007941 */ /* 0x000fea0003800200 */
.L_x_506:
[----:B------:R-:W2:Y:S01]  /*2f50*/  LDG.E.64.CONSTANT R200, desc[UR4][R232.64+0x8] ;  /* 0x00000804e8c87981 */ /* 0x000ea2000c1e9b00 */
[----:B0-----:R-:W-:Y:S01]  /*2f60*/  IMAD R116, R252, 0x124a, RZ ;  /* 0x0000124afc747824 */ /* 0x001fe200078e02ff */
[----:B-----5:R-:W-:Y:S02]  /*2f70*/  R2UR UR36, R188 ;  /* 0x00000000bc2472ca */ /* 0x020fe400000e0000 */
[----:B------:R-:W-:Y:S02]  /*2f80*/  CS2R R206, SRZ ;  /* 0x0000000000ce7805 */ /* 0x000fe4000001ff00 */
[----:B------:R-:W-:Y:S01]  /*2f90*/  R2UR UR37, R189 ;  /* 0x00000000bd2572ca */ /* 0x000fe200000e0000 */
[----:B------:R-:W3:Y:S01]  /*2fa0*/  LDG.E.64.CONSTANT R216, desc[UR4][R232.64+0x448] ;  /* 0x00044804e8d87981 */ /* 0x000ee2000c1e9b00 */
[----:B------:R-:W-:Y:S01]  /*2fb0*/  SHF.R.U32.HI R116, RZ, 0x10, R116 ;  /* 0x00000010ff747819 */ /* 0x000fe20000011674 */
[----:B------:R-:W-:Y:S03]  /*2fc0*/  BAR.SYNC.DEFER_BLOCKING 0x0 ;  /* 0x0000000000007b1d */ /* 0x000fe60000010000 */
[----:B------:R-:W-:-:S05]  /*2fd0*/  PRMT R117, R116, 0x9910, RZ ;  /* 0x0000991074757816 */ /* 0x000fca00000000ff */
[----:B------:R-:W-:Y:S01]  /*2fe0*/  IMAD R117, R117, 0xe, RZ ;  /* 0x0000000e75757824 */ /* 0x000fe200078e02ff */
[----:B------:R-:W-:Y:S01]  /*2ff0*/  R2UR UR76, R120 ;  /* 0x00000000784c72ca */ /* 0x000fe200000e0000 */
[----:B------:R-:W4:Y:S02]  /*3000*/  @!P0 LDG.E.64.CONSTANT R206, desc[UR4][R234.64+0x8] ;  /* 0x00000804eace8981 */ /* 0x000f24000c1e9b00 */
[----:B------:R-:W-:Y:S01]  /*3010*/  IMAD.MOV R117, RZ, RZ, -R117 ;  /* 0x000000ffff757224 */ /* 0x000fe200078e0a75 */
[----:B------:R-:W-:Y:S01]  /*3020*/  R2UR UR77, R121 ;  /* 0x00000000794d72ca */ /* 0x000fe200000e0000 */
[----:B------:R-:W4:Y:S03]  /*3030*/  LDG.E.64.CONSTANT R202, desc[UR4][R232.64+0x1c0] ;  /* 0x0001c004e8ca7981 */ /* 0x000f26000c1e9b00 */
[----:B------:R-:W-:Y:S01]  /*3040*/  PRMT R117, R117, 0x7710, RZ ;  /* 0x0000771075757816 */ /* 0x000fe200000000ff */
[----:B------:R-:W4:Y:S04]  /*3050*/  LDG.E.64.CONSTANT R204, desc[UR4][R232.64+0x440] ;  /* 0x00044004e8cc7981 */ /* 0x000f28000c1e9b00 */
[----:B------:R-:W-:Y:S01]  /*3060*/  IMAD.IADD R4, R117, 0x1, R4 ;  /* 0x0000000175047824 */ /* 0x000fe200078e0204 */
[----:B------:R-:W-:Y:S01]  /*3070*/  R2UR UR30, R122 ;  /* 0x000000007a1e72ca */ /* 0x000fe200000e0000 */
[----:B------:R-:W4:Y:S03]  /*3080*/  LDG.E.64.CONSTANT R220, desc[UR4][R232.64+0xe0] ;  /* 0x0000e004e8dc7981 */ /* 0x000f26000c1e9b00 */
[----:B------:R-:W-:Y:S01]  /*3090*/  LOP3.LUT R117, R4, 0xffff, RZ, 0xc0, !PT ;  /* 0x0000ffff04757812 */ /* 0x000fe200078ec0ff */
[----:B------:R-:W-:-:S04]  /*30a0*/  IMAD R4, R116, 0x620, R5 ;  /* 0x0000062074047824 */ /* 0x000fc800078e0205 */
[----:B------:R-:W-:-:S05]  /*30b0*/  IMAD R4, R117, 0x70, R4 ;  /* 0x0000007075047824 */ /* 0x000fca00078e0204 */
[----:B------:R-:W0:Y:S04]  /*30c0*/  LDS.128 R116, [R4] ;  /* 0x0000000004747984 */ /* 0x000e280000000c00 */
[----:B------:R-:W1:Y:S01]  /*30d0*/  LDS.128 R124, [R4+0x10] ;  /* 0x00001000047c7984 */ /* 0x000e620000000c00 */
[----:B0-----:R-:W-:-:S08]  /*30e0*/  DFMA R198, R246, R116, RZ ;  /* 0x00000074f6c6722b */ /* 0x001fd000000000ff */
[----:B--2---:R-:W-:Y:S01]  /*30f0*/  DFMA R188, R200, R118, R198 ;  /* 0x00000076c8bc722b */ /* 0x004fe200000000c6 */
[----:B------:R-:W1:Y:S01]  /*3100*/  LDG.E.64.CONSTANT R200, desc[UR4][R232.64+0x10] ;  /* 0x00001004e8c87981 */ /* 0x000e62000c1e9b00 */
[----:B------:R-:W-:-:S03]  /*3110*/  R2UR UR31, R123 ;  /* 0x000000007b1f72ca */ /* 0x000fc600000e0000 */
[----:B------:R-:W0:Y:S01]  /*3120*/  LDS.128 R120, [R4+0x20] ;  /* 0x0000200004787984 */ /* 0x000e220000000c00 */
        /* <DEDUP_REMOVED lines=24> */
[----:B------:R-:W2:Y:S04]  /*32b0*/  LDG.E.64.CONSTANT R184, desc[UR4][R232.64+0x260] ;  /* 0x00026004e8b87981 */ /* 0x000ea8000c1e9b00 */
[----:B------:R-:W4:Y:S01]  /*32c0*/  LDG.E.64.CONSTANT R198, desc[UR4][R232.64+0x120] ;  /* 0x00012004e8c67981 */ /* 0x000f22000c1e9b00 */
[----:B-1----:R-:W-:-:S03]  /*32d0*/  DFMA R188, R200, R124, R188 ;  /* 0x0000007cc8bc722b */ /* 0x002fc600000000bc */
[----:B------:R-:W4:Y:S04]  /*32e0*/  LDG.E.64.CONSTANT R186, desc[UR4][R232.64+0x2b0] ;  /* 0x0002b004e8ba7981 */ /* 0x000f28000c1e9b00 */
[----:B------:R-:W2:Y:S01]  /*32f0*/  LDG.E.64.CONSTANT R200, desc[UR4][R232.64+0x18] ;  /* 0x00001804e8c87981 */ /* 0x000ea2000c1e9b00 */
[----:B------:R-:W-:Y:S02]  /*3300*/  DFMA R190, R134, R116, RZ ;  /* 0x0000007486be722b */ /* 0x000fe400000000ff */
        /* <DEDUP_REMOVED lines=14> */
[----:B------:R-:W1:Y:S01]  /*33f0*/  LDS.128 R116, [R4+0x30] ;  /* 0x0000300004747984 */ /* 0x000e620000000c00 */
        /* <DEDUP_REMOVED lines=48> */
[----:B---3--:R-:W-:Y:S02]  /*3700*/  R2UR UR72, R216 ;  /* 0x00000000d84872ca */ /* 0x008fe400000e0000 */
[----:B------:R-:W-:Y:S02]  /*3710*/  R2UR UR73, R217 ;  /* 0x00000000d94972ca */ /* 0x000fe400000e0000 */
[----:B------:R-:W3:Y:S01]  /*3720*/  LDG.E.64.CONSTANT R216, desc[UR4][R232.64+0xe8] ;  /* 0x0000e804e8d87981 */ /* 0x000ee2000c1e9b00 */
[----:B--2---:R-:W-:-:S03]  /*3730*/  DFMA R188, R200, R126, R188 ;  /* 0x0000007ec8bc722b */ /* 0x004fc600000000bc */
[----:B------:R-:W0:Y:S04]  /*3740*/  LDS.128 R124, [R4+0x40] ;  /* 0x00004000047c7984 */ /* 0x000e280000000c00 */
[----:B------:R-:W2:Y:S01]  /*3750*/  LDG.E.64.CONSTANT R200, desc[UR4][R232.64+0x170] ;  /* 0x00017004e8c87981 */ /* 0x000ea2000c1e9b00 */
[----:B------:R-:W-:-:S08]  /*3760*/  DFMA R194, R244, R120, R188 ;  /* 0x00000078f4c2722b */ /* 0x000fd000000000bc */
[----:B------:R-:W-:Y:S02]  /*3770*/  DFMA R182, R250, R122, R194 ;  /* 0x0000007afab6722b */ /* 0x000fe400000000c2 */
[----:B------:R-:W-:Y:S01]  /*3780*/  DFMA R188, R62, R120, R192 ;  /* 0x000000783ebc722b */ /* 0x000fe200000000c0 */
[----:B------:R-:W2:Y:S05]  /*3790*/  LDG.E.64.CONSTANT R194, desc[UR4][R232.64+0x3f0] ;  /* 0x0003f004e8c27981 */ /* 0x000eaa000c1e9b00 */
[----:B-1----:R-:W-:-:S08]  /*37a0*/  DFMA R192, R248, R116, R182 ;  /* 0x00000074f8c0722b */ /* 0x002fd000000000b6 */
[----:B------:R-:W-:Y:S02]  /*37b0*/  DFMA R192, R8, R118, R192 ;  /* 0x0000007608c0722b */ /* 0x000fe400000000c0 */
[----:B------:R-:W-:-:S06]  /*37c0*/  DFMA R188, R36, R122, R188 ;  /* 0x0000007a24bc722b */ /* 0x000fcc00000000bc */
[----:B0-----:R-:W-:Y:S02]  /*37d0*/  DFMA R192, R124, UR6, R192 ;  /* 0x000000067cc07c2b */ /* 0x001fe400080000c0 */
[----:B------:R-:W-:Y:S02]  /*37e0*/  DFMA R182, R40, R120, R190 ;  /* 0x0000007828b6722b */ /* 0x000fe400000000be */
[----:B------:R-:W-:Y:S01]  /*37f0*/  DFMA R188, R10, R116, R188 ;  /* 0x000000740abc722b */ /* 0x000fe200000000bc */
[----:B------:R-:W2:Y:S03]  /*3800*/  LDG.E.64.CONSTANT R190, desc[UR4][R232.64+0x350] ;  /* 0x00035004e8be7981 */ /* 0x000ea6000c1e9b00 */
[----:B------:R-:W-:Y:S02]  /*3810*/  DFMA R192, R126, UR8, R192 ;  /* 0x000000087ec07c2b */ /* 0x000fe400080000c0 */
[----:B------:R-:W-:-:S02]  /*3820*/  DFMA R120, R14, R122, R182 ;  /* 0x0000007a0e78722b */ /* 0x000fc400000000b6 */
[----:B------:R-:W-:Y:S01]  /*3830*/  DFMA R122, R6, R118, R188 ;  /* 0x00000076067a722b */ /* 0x000fe200000000bc */
[----:B------:R-:W2:Y:S03]  /*3840*/  LDG.E.64.CONSTANT R182, desc[UR4][R232.64+0x210] ;  /* 0x00021004e8b67981 */ /* 0x000ea6000c1e9b00 */
[----:B------:R-:W-:Y:S01]  /*3850*/  DMUL R180, R192, R180 ;  /* 0x000000b4c0b47228 */ /* 0x000fe20000000000 */
[----:B------:R-:W2:Y:S04]  /*3860*/  LDG.E.64.CONSTANT R188, desc[UR4][R232.64+0x300] ;  /* 0x00030004e8bc7981 */ /* 0x000ea8000c1e9b00 */
[----:B------:R-:W2:Y:S01]  /*3870*/  LDG.E.64.CONSTANT R192, desc[UR4][R232.64+0x3a0] ;  /* 0x0003a004e8c07981 */ /* 0x000ea2000c1e9b00 */
[----:B------:R-:W-:-:S02]  /*3880*/  R2UR UR12, R242 ;  /* 0x00000000f20c72ca */ /* 0x000fc400000e0000 */
[----:B------:R-:W-:Y:S01]  /*3890*/  R2UR UR13, R243 ;  /* 0x00000000f30d72ca */ /* 0x000fe200000e0000 */
[----:B------:R-:W-:Y:S02]  /*38a0*/  DFMA R122, R124, UR10, R122 ;  /* 0x0000000a7c7a7c2b */ /* 0x000fe4000800007a */
[----:B------:R-:W-:-:S10]  /*38b0*/  DFMA R226, R184, R116, R226 ;  /* 0x00000074b8e2722b */ /* 0x000fd400000000e2 */
[----:B------:R-:W-:Y:S02]  /*38c0*/  DFMA R122, R126, UR12, R122 ;  /* 0x0000000c7e7a7c2b */ /* 0x000fe4000800007a */
[-C--:B----4-:R-:W-:Y:S02]  /*38d0*/  DFMA R228, R186, R116.reuse, R228 ;  /* 0x00000074bae4722b */ /* 0x090fe400000000e4 */
[-C--:B------:R-:W-:Y:S02]  /*38e0*/  DFMA R210, R196, R116.reuse, R210 ;  /* 0x00000074c4d2722b */ /* 0x080fe400000000d2 */
[----:B------:R-:W-:Y:S02]  /*38f0*/  DFMA R214, R198, R116, R214 ;  /* 0x00000074c6d6722b */ /* 0x000fe400000000d6 */
[----:B------:R-:W-:Y:S02]  /*3900*/  DMUL R206, R122, R206 ;  /* 0x000000ce7ace7228 */ /* 0x000fe40000000000 */
[----:B------:R-:W-:Y:S01]  /*3910*/  DFMA R222, R202, R116, R222 ;  /* 0x00000074cade722b */ /* 0x000fe200000000de */
[----:B------:R-:W-:-:S02]  /*3920*/  R2UR UR14, R220 ;  /* 0x00000000dc0e72ca */ /* 0x000fc400000e0000 */
[----:B------:R-:W-:Y:S02]  /*3930*/  R2UR UR15, R221 ;  /* 0x00000000dd0f72ca */ /* 0x000fe400000e0000 */
[----:B------:R-:W4:Y:S01]  /*3940*/  LDG.E.64.CONSTANT R220, desc[UR4][R232.64+0x138] ;  /* 0x00013804e8dc7981 */ /* 0x000f22000c1e9b00 */
[----:B---3--:R-:W-:Y:S02]  /*3950*/  R2UR UR16, R216 ;  /* 0x00000000d81072ca */ /* 0x008fe400000e0000 */
[----:B------:R-:W-:Y:S02]  /*3960*/  R2UR UR17, R217 ;  /* 0x00000000d91172ca */ /* 0x000fe400000e0000 */
[----:B------:R-:W3:Y:S01]  /*3970*/  LDG.E.64.CONSTANT R216, desc[UR4][R232.64+0x130] ;  /* 0x00013004e8d87981 */ /* 0x000ee2000c1e9b00 */
[-C--:B--2---:R-:W-:Y:S02]  /*3980*/  DFMA R218, R200, R116.reuse, R218 ;  /* 0x00000074c8da722b */ /* 0x084fe400000000da */
[----:B------:R-:W-:-:S02]  /*3990*/  DFMA R120, R194, R116, R120 ;  /* 0x00000074c278722b */ /* 0x000fc40000000078 */
[-C--:B------:R-:W-:Y:S02]  /*39a0*/  DFMA R122, R190, R116.reuse, R212 ;  /* 0x00000074be7a722b */ /* 0x080fe400000000d4 */
[-C--:B------:R-:W-:Y:S02]  /*39b0*/  DFMA R224, R182, R116.reuse, R224 ;  /* 0x00000074b6e0722b */ /* 0x080fe400000000e0 */
[-C--:B------:R-:W-:Y:S02]  /*39c0*/  DFMA R230, R188, R116.reuse, R230 ;  /* 0x00000074bce6722b */ /* 0x080fe400000000e6 */
[-C--:B------:R-:W-:Y:S02]  /*39d0*/  DFMA R236, R192, R116.reuse, R236 ;  /* 0x00000074c0ec722b */ /* 0x080fe400000000ec */
[----:B------:R-:W-:Y:S01]  /*39e0*/  DFMA R116, R204, R116, R208 ;  /* 0x00000074cc74722b */ /* 0x000fe200000000d0 */
[----:B------:R-:W2:Y:S01]  /*39f0*/  LDG.E.64.CONSTANT R208, desc[UR4][R232.64+0xd8] ;  /* 0x0000d804e8d07981 */ /* 0x000ea2000c1e9b00 */
[----:B------:R-:W-:-:S06]  /*3a00*/  CS2R R212, SRZ ;  /* 0x0000000000d47805 */ /* 0x000fcc000001ff00 */
[----:B------:R-:W2:Y:S01]  /*3a10*/  @!P0 LDG.E.64.CONSTANT R212, desc[UR4][R234.64+0x10] ;  /* 0x00001004ead48981 */ /* 0x000ea2000c1e9b00 */
[----:B----4-:R-:W-:Y:S02]  /*3a20*/  R2UR UR20, R220 ;  /* 0x00000000dc1472ca */ /* 0x010fe400000e0000 */
[----:B------:R-:W-:Y:S02]  /*3a30*/  R2UR UR21, R221 ;  /* 0x00000000dd1572ca */ /* 0x000fe400000e0000 */
[----:B------:R-:W4:Y:S01]  /*3a40*/  LDG.E.64.CONSTANT R220, desc[UR4][R232.64+0x180] ;  /* 0x00018004e8dc7981 */ /* 0x000f22000c1e9b00 */
[----:B---3--:R-:W-:Y:S02]  /*3a50*/  R2UR UR18, R216 ;  /* 0x00000000d81272ca */ /* 0x008fe400000e0000 */
[----:B------:R-:W-:Y:S02]  /*3a60*/  R2UR UR19, R217 ;  /* 0x00000000d91372ca */ /* 0x000fe400000e0000 */
[----:B------:R-:W-:-:S06]  /*3a70*/  CS2R R216, SRZ ;  /* 0x0000000000d87805 */ /* 0x000fcc000001ff00 */
[----:B------:R-:W3:Y:S01]  /*3a80*/  @!P0 LDG.E.64.CONSTANT R216, desc[UR4][R234.64+0x18] ;  /* 0x00001804ead88981 */ /* 0x000ee2000c1e9b00 */
[----:B--2---:R-:W-:-:S08]  /*3a90*/  DFMA R210, R208, R118, R210 ;  /* 0x00000076d0d2722b */ /* 0x004fd000000000d2 */
[----:B------:R-:W-:-:S08]  /*3aa0*/  DFMA R210, R124, UR14, R210 ;  /* 0x0000000e7cd27c2b */ /* 0x000fd000080000d2 */
[----:B------:R-:W-:-:S08]  /*3ab0*/  DFMA R210, R126, UR16, R210 ;  /* 0x000000107ed27c2b */ /* 0x000fd000080000d2 */
[----:B------:R-:W-:Y:S01]  /*3ac0*/  DMUL R210, R210, R212 ;  /* 0x000000d4d2d27228 */ /* 0x000fe20000000000 */
[----:B------:R-:W2:Y:S01]  /*3ad0*/  LDG.E.64.CONSTANT R212, desc[UR4][R232.64+0x128] ;  /* 0x00012804e8d47981 */ /* 0x000ea2000c1e9b00 */
[----:B------:R-:W-:Y:S02]  /*3ae0*/  R2UR UR66, R238 ;  /* 0x00000000ee4272ca */ /* 0x000fe400000e0000 */
[----:B------:R-:W-:Y:S02]  /*3af0*/  R2UR UR67, R239 ;  /* 0x00000000ef4372ca */ /* 0x000fe400000e0000 */
[----:B------:R-:W3:Y:S01]  /*3b00*/  LDG.E.64.CONSTANT R238, desc[UR4][R232.64+0x188] ;  /* 0x00018804e8ee7981 */ /* 0x000ee2000c1e9b00 */
        /* <DEDUP_REMOVED lines=10> */
[----:B------:R-:W-:Y:S01]  /*3bb0*/  R2UR UR25, R239 ;  /* 0x00000000ef1972ca */ /* 0x000fe200000e0000 */
[----:B--2---:R-:W-:-:S08]  /*3bc0*/  DFMA R218, R216, R118, R218 ;  /* 0x00000076d8da722b */ /* 0x004fd000000000da */
[----:B------:R-:W-:-:S08]  /*3bd0*/  DFMA R218, R124, UR22, R218 ;  /* 0x000000167cda7c2b */ /* 0x000fd000080000da */
[----:B------:R-:W-:-:S08]  /*3be0*/  DFMA R218, R126, UR24, R218 ;  /* 0x000000187eda7c2b */ /* 0x000fd000080000da */
[----:B----4-:R-:W-:Y:S01]  /*3bf0*/  DMUL R218, R218, R220 ;  /* 0x000000dcdada7228 */ /* 0x010fe20000000000 */
        /* <DEDUP_REMOVED lines=102> */
[C---:B------:R-:W-:Y:S01]  /*4260*/  DFMA R120, R124.reuse, UR68, R120 ;  /* 0x000000447c787c2b */ /* 0x040fe20008000078 */
[----:B------:R-:W0:Y:S11]  /*4270*/  LDC.64 R242, c[0x0][0x390] ;  /* 0x0000e400fff27b82 */ /* 0x000e360000000a00 */
[----:B------:R-:W-:-:S02]  /*4280*/  DFMA R116, R124, UR74, R116 ;  /* 0x0000004a7c747c2b */ /* 0x000fc40008000074 */
[-C--:B---3--:R-:W-:Y:S01]  /*4290*/  DFMA R124, R240, R180.reuse, RZ ;  /* 0x000000b4f07c722b */ /* 0x088fe200000000ff */
[----:B------:R-:W1:Y:S01]  /*42a0*/  LDC.64 R240, c[0x0][0x390] ;  /* 0x0000e400fff07b82 */ /* 0x000e620000000a00 */
[----:B------:R-:W-:Y:S01]  /*42b0*/  DFMA R120, R126, UR70, R120 ;  /* 0x000000467e787c2b */ /* 0x000fe20008000078 */
[----:B0-----:R-:W3:Y:S04]  /*42c0*/  LDG.E.64.CONSTANT R242, desc[UR4][R242.64+0x10] ;  /* 0x00001004f2f27981 */ /* 0x001ee8000c1e9b00 */
[----:B-1----:R-:W4:Y:S01]  /*42d0*/  LDG.E.64.CONSTANT R240, desc[UR4][R240.64+0x18] ;  /* 0x00001804f0f07981 */ /* 0x002f22000c1e9b00 */
[----:B------:R-:W-:Y:S02]  /*42e0*/  DFMA R232, R246, R180, RZ ;  /* 0x000000b4f6e8722b */ /* 0x000fe400000000ff */
[----:B------:R-:W-:-:S06]  /*42f0*/  DFMA R124, R176, R206, R124 ;  /* 0x000000ceb07c722b */ /* 0x000fcc000000007c */
[----:B------:R-:W-:Y:S02]  /*4300*/  DFMA R232, R178, R206, R232 ;  /* 0x000000ceb2e8722b */ /* 0x000fe400000000e8 */
[----:B------:R-:W-:-:S06]  /*4310*/  DFMA R124, R172, R210, R124 ;  /* 0x000000d2ac7c722b */ /* 0x000fcc000000007c */
[----:B------:R-:W-:Y:S02]  /*4320*/  DFMA R232, R174, R210, R232 ;  /* 0x000000d2aee8722b */ /* 0x000fe400000000e8 */
[----:B------:R-:W-:Y:S02]  /*4330*/  DFMA R124, R168, R214, R124 ;  /* 0x000000d6a87c722b */ /* 0x000fe4000000007c */
[----:B--2---:R-:W-:Y:S01]  /*4340*/  DMUL R120, R120, R118 ;  /* 0x0000007678787228 */ /* 0x004fe20000000000 */
[----:B------:R-:W-:-:S06]  /*4350*/  CS2R R118, SRZ ;  /* 0x0000000000767805 */ /* 0x000fcc000001ff00 */
[----:B------:R-:W2:Y:S01]  /*4360*/  @!P0 LDG.E.64.CONSTANT R118, desc[UR4][R234.64+0x68] ;  /* 0x00006804ea768981 */ /* 0x000ea2000c1e9b00 */
        /* <DEDUP_REMOVED lines=17> */
[----:B------:R-:W-:Y:S02]  /*4480*/  DFMA R232, R138, R236, R232 ;  /* 0x000000ec8ae8722b */ /* 0x000fe400000000e8 */
[----:B--2---:R-:W-:-:S06]  /*4490*/  DMUL R124, R116, R118 ;  /* 0x00000076747c7228 */ /* 0x004fcc0000000000 */
[-C--:B------:R-:W-:Y:S02]  /*44a0*/  DFMA R116, R134, R120.reuse, R232 ;  /* 0x000000788674722b */ /* 0x080fe400000000e8 */
[----:B------:R-:W-:Y:S02]  /*44b0*/  DFMA R118, R132, R120, R126 ;  /* 0x000000788476722b */ /* 0x000fe4000000007e */
[-C--:B---3--:R-:W-:Y:S02]  /*44c0*/  DFMA R126, R242, R180.reuse, RZ ;  /* 0x000000b4f27e722b */ /* 0x088fe400000000ff */
[----:B----4-:R-:W-:-:S06]  /*44d0*/  DFMA R232, R240, R180, RZ ;  /* 0x000000b4f0e8722b */ /* 0x010fcc00000000ff */
        /* <DEDUP_REMOVED lines=20> */
[-C--:B------:R-:W-:Y:S02]  /*4620*/  DFMA R116, R130, R124.reuse, R116 ;  /* 0x0000007c8274722b */ /* 0x080fe40000000074 */
[----:B------:R-:W-:Y:S02]  /*4630*/  DFMA R118, R128, R124, R118 ;  /* 0x0000007c8076722b */ /* 0x000fe40000000076 */
[-C--:B------:R-:W-:Y:S02]  /*4640*/  DFMA R126, R94, R236.reuse, R126 ;  /* 0x000000ec5e7e722b */ /* 0x080fe4000000007e */
[----:B------:R-:W-:-:S03]  /*4650*/  DFMA R232, R68, R236, R232 ;  /* 0x000000ec44e8722b */ /* 0x000fc600000000e8 */
[----:B------:R0:W-:Y:S03]  /*4660*/  STS.128 [R4], R116 ;  /* 0x0000007404007388 */ /* 0x0001e60000000c00 */
[-C--:B0-----:R-:W-:Y:S02]  /*4670*/  DFMA R116, R92, R120.reuse, R126 ;  /* 0x000000785c74722b */ /* 0x081fe4000000007e */
[----:B------:R-:W-:Y:S02]  /*4680*/  DFMA R118, R66, R120, R232 ;  /* 0x000000784276722b */ /* 0x000fe400000000e8 */
[-C--:B------:R-:W-:Y:S02]  /*4690*/  DFMA R126, R244, R180.reuse, RZ ;  /* 0x000000b4f47e722b */ /* 0x080fe400000000ff */
        /* <DEDUP_REMOVED lines=25> */
[----:B------:R0:W-:Y:S03]  /*4830*/  STS.128 [R4+0x10], R116 ;  /* 0x0000107404007388 */ /* 0x0001e60000000c00 */
[-C--:B0-----:R-:W-:Y:S02]  /*4840*/  DFMA R116, R40, R120.reuse, R126 ;  /* 0x000000782874722b */ /* 0x081fe4000000007e */
[----:B------:R-:W-:-:S06]  /*4850*/  DFMA R118, R14, R120, R232 ;  /* 0x000000780e76722b */ /* 0x000fcc00000000e8 */
[-C--:B------:R-:W-:Y:S02]  /*4860*/  DFMA R116, R38, R124.reuse, R116 ;  /* 0x0000007c2674722b */ /* 0x080fe40000000074 */
[----:B------:R-:W-:Y:S02]  /*4870*/  DFMA R118, R12, R124, R118 ;  /* 0x0000007c0c76722b */ /* 0x000fe40000000076 */
[-C--:B------:R-:W-:Y:S02]  /*4880*/  DFMA R232, R248, R180.reuse, RZ ;  /* 0x000000b4f8e8722b */ /* 0x080fe400000000ff */
[----:B------:R-:W-:-:S03]  /*4890*/  DFMA R126, R8, R180, RZ ;  /* 0x000000b4087e722b */ /* 0x000fc600000000ff */
[----:B------:R0:W-:Y:S03]  /*48a0*/  STS.128 [R4+0x20], R116 ;  /* 0x0000207404007388 */ /* 0x0001e60000000c00 */
[-C--:B------:R-:W-:Y:S02]  /*48b0*/  DFMA R232, R10, R206.reuse, R232 ;  /* 0x000000ce0ae8722b */ /* 0x080fe400000000e8 */
[----:B------:R-:W-:Y:S02]  /*48c0*/  DFMA R126, R6, R206, R126 ;  /* 0x000000ce067e722b */ /* 0x000fe4000000007e */
[C---:B0-----:R-:W-:Y:S02]  /*48d0*/  DFMA R118, R180.reuse, UR6, RZ ;  /* 0x00000006b4767c2b */ /* 0x041fe400080000ff */
[----:B------:R-:W-:-:S06]  /*48e0*/  DFMA R116, R180, UR8, RZ ;  /* 0x00000008b4747c2b */ /* 0x000fcc00080000ff */
[C---:B------:R-:W-:Y:S02]  /*48f0*/  DFMA R118, R206.reuse, UR10, R118 ;  /* 0x0000000ace767c2b */ /* 0x040fe40008000076 */
[----:B------:R-:W-:Y:S02]  /*4900*/  DFMA R116, R206, UR12, R116 ;  /* 0x0000000cce747c2b */ /* 0x000fe40008000074 */
[-C--:B------:R-:W-:Y:S02]  /*4910*/  DFMA R232, R196, R210.reuse, R232 ;  /* 0x000000d2c4e8722b */ /* 0x080fe400000000e8 */
[----:B------:R-:W-:Y:S02]  /*4920*/  DFMA R126, R208, R210, R126 ;  /* 0x000000d2d07e722b */ /* 0x000fe4000000007e */
[C---:B------:R-:W-:Y:S02]  /*4930*/  DFMA R118, R210.reuse, UR14, R118 ;  /* 0x0000000ed2767c2b */ /* 0x040fe40008000076 */
[----:B------:R-:W-:-:S02]  /*4940*/  DFMA R116, R210, UR16, R116 ;  /* 0x00000010d2747c2b */ /* 0x000fc40008000074 */
[-C--:B------:R-:W-:Y:S02]  /*4950*/  DFMA R232, R198, R214.reuse, R232 ;  /* 0x000000d6c6e8722b */ /* 0x080fe400000000e8 */
[----:B------:R-:W-:Y:S02]  /*4960*/  DFMA R126, R212, R214, R126 ;  /* 0x000000d6d47e722b */ /* 0x000fe4000000007e */
[C---:B------:R-:W-:Y:S02]  /*4970*/  DFMA R118, R214.reuse, UR18, R118 ;  /* 0x00000012d6767c2b */ /* 0x040fe40008000076 */
[----:B------:R-:W-:Y:S02]  /*4980*/  DFMA R116, R214, UR20, R116 ;  /* 0x00000014d6747c2b */ /* 0x000fe40008000074 */
[-C--:B------:R-:W-:Y:S02]  /*4990*/  DFMA R232, R200, R218.reuse, R232 ;  /* 0x000000dac8e8722b */ /* 0x080fe400000000e8 */
[----:B------:R-:W-:-:S02]  /*49a0*/  DFMA R126, R216, R218, R126 ;  /* 0x000000dad87e722b */ /* 0x000fc4000000007e */
[C---:B------:R-:W-:Y:S02]  /*49b0*/  DFMA R118, R218.reuse, UR22, R118 ;  /* 0x00000016da767c2b */ /* 0x040fe40008000076 */
[----:B------:R-:W-:Y:S02]  /*49c0*/  DFMA R116, R218, UR24, R116 ;  /* 0x00000018da747c2b */ /* 0x000fe40008000074 */
[-C--:B------:R-:W-:Y:S02]  /*49d0*/  DFMA R232, R202, R222.reuse, R232 ;  /* 0x000000decae8722b */ /* 0x080fe400000000e8 */
[----:B------:R-:W-:Y:S02]  /*49e0*/  DFMA R126, R220, R222, R126 ;  /* 0x000000dedc7e722b */ /* 0x000fe4000000007e */
        /* <DEDUP_REMOVED lines=33> */
[----:B------:R-:W-:Y:S01]  /*4c00*/  DFMA R122, R124, UR76, R234 ;  /* 0x0000004c7c7a7c2b */ /* 0x000fe200080000ea */
[----:B------:R-:W-:Y:S02]  /*4c10*/  BSSY.RECONVERGENT B0, `(.L_x_508) ;  /* 0x00000b1000007945 */ /* 0x000fe40003800200 */
[----:B------:R0:W-:Y:S04]  /*4c20*/  STS.128 [R4+0x30], R116 ;  /* 0x0000307404007388 */ /* 0x0001e80000000c00 */
[----:B------:R0:W-:Y:S01]  /*4c30*/  STS.128 [R4+0x40], R120 ;  /* 0x0000407804007388 */ /* 0x0001e20000000c00 */
        /* <DEDUP_REMOVED lines=10> */
[----:B------:R-:W5:Y:S04]  /*4ce0*/  LDS.64 R124, [R0+0x380] ;  /* 0x00038000007c7984 */ /* 0x000f680000000a00 */
[----:B0-----:R-:W0:Y:S01]  /*4cf0*/  LDS.64 R122, [R0+0x3f0] ;  /* 0x0003f000007a7984 */ /* 0x001e220000000a00 */
[----:B-1----:R-:W-:-:S03]  /*4d00*/  DFMA R4, R246, R244, RZ ;  /* 0x000000f4f604722b */ /* 0x002fc600000000ff */
[----:B------:R-:W1:Y:S04]  /*4d10*/  LDS.64 R120, [R0+0x460] ;  /* 0x0004600000787984 */ /* 0x000e680000000a00 */
[----:B------:R-:W1:Y:S01]  /*4d20*/  LDS.64 R118, [R0+0x4d0] ;  /* 0x0004d00000767984 */ /* 0x000e620000000a00 */
[----:B--2---:R-:W-:-:S03]  /*4d30*/  DFMA R4, R178, R242, R4 ;  /* 0x000000f2b204722b */ /* 0x004fc60000000004 */
[----:B------:R-:W2:Y:S05]  /*4d40*/  LDS.64 R116, [R0+0x540] ;  /* 0x0005400000747984 */ /* 0x000eaa0000000a00 */
[----:B---3--:R-:W-:Y:S02]  /*4d50*/  DFMA R246, R174, R240, R4 ;  /* 0x000000f0aef6722b */ /* 0x008fe40000000004 */
[----:B------:R-:W3:Y:S06]  /*4d60*/  LDS.64 R4, [R0+0x5b0] ;  /* 0x0005b00000047984 */ /* 0x000eec0000000a00 */
[----:B----4-:R-:W-:-:S08]  /*4d70*/  DFMA R246, R170, R238, R246 ;  /* 0x000000eeaaf6722b */ /* 0x010fd000000000f6 */
[----:B-----5:R-:W-:-:S08]  /*4d80*/  DFMA R246, R166, R236, R246 ;  /* 0x000000eca6f6722b */ /* 0x020fd000000000f6 */
[----:B------:R-:W-:-:S08]  /*4d90*/  DFMA R246, R162, R234, R246 ;  /* 0x000000eaa2f6722b */ /* 0x000fd000000000f6 */
[----:B------:R-:W-:-:S08]  /*4da0*/  DFMA R246, R158, R232, R246 ;  /* 0x000000e89ef6722b */ /* 0x000fd000000000f6 */
[----:B------:R-:W-:-:S08]  /*4db0*/  DFMA R246, R154, R126, R246 ;  /* 0x0000007e9af6722b */ /* 0x000fd000000000f6 */
[----:B------:R-:W-:-:S08]  /*4dc0*/  DFMA R246, R150, R124, R246 ;  /* 0x0000007c96f6722b */ /* 0x000fd000000000f6 */
[----:B0-----:R-:W-:-:S08]  /*4dd0*/  DFMA R246, R146, R122, R246 ;  /* 0x0000007a92f6722b */ /* 0x001fd000000000f6 */
[----:B-1----:R-:W-:-:S08]  /*4de0*/  DFMA R246, R142, R120, R246 ;  /* 0x000000788ef6722b */ /* 0x002fd000000000f6 */
[----:B------:R-:W-:-:S08]  /*4df0*/  DFMA R246, R138, R118, R246 ;  /* 0x000000768af6722b */ /* 0x000fd000000000f6 */
[----:B--2---:R-:W-:-:S08]  /*4e00*/  DFMA R246, R134, R116, R246 ;  /* 0x0000007486f6722b */ /* 0x004fd000000000f6 */
[----:B---3--:R-:W-:-:S07]  /*4e10*/  DFMA R246, R130, R4, R246 ;  /* 0x0000000482f6722b */ /* 0x008fce00000000f6 */
        /* <DEDUP_REMOVED lines=144> */
.L_x_509:
[----:B------:R-:W-:Y:S05]  /*5720*/  BSYNC.RECONVERGENT B0 ;  /* 0x0000000000007941 */ /* 0x000fea0003800200 */
.L_x_508:
[----:B-1----:R-:W1:Y:S01]  /*5730*/  S2R R0, SR_TID.X ;  /* 0x0000000000007919 */ /* 0x002e620000002100 */
[----:B------:R-:W-:Y:S01]  /*5740*/  BSSY.RECONVERGENT B0, `(.L_x_510) ;  /* 0x00000a8000007945 */ /* 0x000fe20003800200 */
[----:B------:R-:W-:Y:S01]  /*5750*/  BAR.SYNC.DEFER_BLOCKING 0x0 ;  /* 0x0000000000007b1d */ /* 0x000fe20000010000 */
[----:B-1----:R-:W-:-:S05]  /*5760*/  ISETP.GT.U32.OR P0, PT, R0, 0x63, P0 ;  /* 0x000000630000780c */ /* 0x002fca0000704470 */
[----:B------:R-:W-:Y:S08]  /*5770*/  @P1 BRA `(.L_x_511) ;  /* 0x0000000800901947 */ /* 0x000ff00003800000 */
[----:B0-----:R-:W0:Y:S01]  /*5780*/  LDC.64 R4, c[0x0][0x390] ;  /* 0x0000e400ff047b82 */ /* 0x001e220000000a00 */
[----:B------:R-:W1:Y:S04]  /*5790*/  LDS.64 R120, [R2] ;  /* 0x0000000002787984 */ /* 0x000e680000000a00 */
[----:B------:R-:W2:Y:S03]  /*57a0*/  LDS.64 R118, [R2+0x620] ;  /* 0x0006200002767984 */ /* 0x000ea60000000a00 */
[----:B------:R-:W3:Y:S01]  /*57b0*/  LDC.64 R232, c[0x0][0x390] ;  /* 0x0000e400ffe87b82 */ /* 0x000ee20000000a00 */
[----:B------:R-:W4:Y:S04]  /*57c0*/  LDS.64 R116, [R2+0xc40] ;  /* 0x000c400002747984 */ /* 0x000f280000000a00 */
[----:B------:R-:W-:Y:S04]  /*57d0*/  LDS.64 R230, [R2+0x4fa0] ;  /* 0x004fa00002e67984 */ /* 0x000fe80000000a00 */
[----:B0-----:R-:W1:Y:S04]  /*57e0*/  LDG.E.64.CONSTANT R4, desc[UR4][R4.64] ;  /* 0x0000000404047981 */ /* 0x001e68000c1e9b00 */
[----:B---3--:R-:W3:Y:S01]  /*57f0*/  LDG.E.64.CONSTANT R232, desc[UR4][R232.64+0x18] ;  /* 0x00001804e8e87981 */ /* 0x008ee2000c1e9b00 */
[----:B------:R-:W0:Y:S03]  /*5800*/  LDC.64 R126, c[0x0][0x390] ;  /* 0x0000e400ff7e7b82 */ /* 0x000e260000000a00 */
[----:B0-----:R-:W5:Y:S01]  /*5810*/  LDG.E.64.CONSTANT R126, desc[UR4][R126.64+0x10] ;  /* 0x000010047e7e7981 */ /* 0x001f62000c1e9b00 */
[----:B-1----:R-:W-:-:S04]  /*5820*/  DFMA R122, R4, R120, RZ ;  /* 0x00000078047a722b */ /* 0x002fc800000000ff */
[----:B------:R-:W0:Y:S01]  /*5830*/  LDC.64 R4, c[0x0][0x390] ;  /* 0x0000e400ff047b82 */ /* 0x000e220000000a00 */
[----:B---3--:R-:W-:-:S07]  /*5840*/  DFMA R180, R232, R120, RZ ;  /* 0x00000078e8b4722b */ /* 0x008fce00000000ff */
[----:B------:R-:W1:Y:S01]  /*5850*/  LDC.64 R232, c[0x0][0x390] ;  /* 0x0000e400ffe87b82 */ /* 0x000e620000000a00 */
[----:B0-----:R-:W3:Y:S04]  /*5860*/  LDG.E.64.CONSTANT R4, desc[UR4][R4.64+0x8] ;  /* 0x0000080404047981 */ /* 0x001ee8000c1e9b00 */
[----:B-1----:R-:W3:Y:S01]  /*5870*/  LDG.E.64.CONSTANT R232, desc[UR4][R232.64+0x20] ;  /* 0x00002004e8e87981 */ /* 0x002ee2000c1e9b00 */
[----:B-----5:R-:W-:Y:S02]  /*5880*/  DFMA R126, R126, R120, RZ ;  /* 0x000000787e7e722b */ /* 0x020fe400000000ff */
[----:B--2---:R-:W-:Y:S02]  /*5890*/  DFMA R180, R88, R118, R180 ;  /* 0x0000007658b4722b */ /* 0x004fe400000000b4 */
[----:B------:R-:W-:Y:S01]  /*58a0*/  DFMA R8, R8, R120, RZ ;  /* 0x000000780808722b */ /* 0x000fe200000000ff */
[----:B------:R-:W-:Y:S03]  /*58b0*/  LDS.64 R88, [R2+0x1880] ;  /* 0x0018800002587984 */ /* 0x000fe60000000a00 */
[----:B------:R-:W-:-:S02]  /*58c0*/  DFMA R126, R114, R118, R126 ;  /* 0x00000076727e722b */ /* 0x000fc4000000007e */
[----:B------:R-:W-:Y:S02]  /*58d0*/  DFMA R250, R250, R120, RZ ;  /* 0x00000078fafa722b */ /* 0x000fe400000000ff */
[----:B------:R-:W-:Y:S01]  /*58e0*/  DFMA R8, R6, R118, R8 ;  /* 0x000000760608722b */ /* 0x000fe20000000008 */
[----:B------:R-:W-:Y:S01]  /*58f0*/  LDS.64 R6, [R2+0x1ea0] ;  /* 0x001ea00002067984 */ /* 0x000fe20000000a00 */
[----:B------:R-:W-:-:S04]  /*5900*/  DFMA R248, R248, R120, RZ ;  /* 0x00000078f8f8722b */ /* 0x000fc800000000ff */
[----:B------:R-:W-:Y:S02]  /*5910*/  DFMA R250, R36, R118, R250 ;  /* 0x0000007624fa722b */ /* 0x000fe400000000fa */
[----:B----4-:R-:W-:Y:S02]  /*5920*/  DFMA R208, R208, R116, R8 ;  /* 0x00000074d0d0722b */ /* 0x010fe40000000008 */
[-C--:B------:R-:W-:Y:S01]  /*5930*/  DFMA R178, R178, R118.reuse, R122 ;  /* 0x00000076b2b2722b */ /* 0x080fe2000000007a */
[----:B------:R-:W-:Y:S01]  /*5940*/  LDS.64 R8, [R2+0x24c0] ;  /* 0x0024c00002087984 */ /* 0x000fe20000000a00 */
[----:B------:R-:W-:Y:S02]  /*5950*/  DFMA R248, R10, R118, R248 ;  /* 0x000000760af8722b */ /* 0x000fe400000000f8 */
[-C--:B------:R-:W-:Y:S01]  /*5960*/  DFMA R250, R34, R116.reuse, R250 ;  /* 0x0000007422fa722b */ /* 0x080fe200000000fa */
[----:B------:R-:W-:Y:S01]  /*5970*/  LDS.64 R10, [R2+0x2ae0] ;  /* 0x002ae000020a7984 */ /* 0x000fe20000000a00 */
[----:B------:R-:W-:-:S02]  /*5980*/  DFMA R126, R112, R116, R126 ;  /* 0x00000074707e722b */ /* 0x000fc4000000007e */
[-C--:B------:R-:W-:Y:S02]  /*5990*/  DFMA R178, R174, R116.reuse, R178 ;  /* 0x00000074aeb2722b */ /* 0x080fe400000000b2 */
[-C--:B------:R-:W-:Y:S02]  /*59a0*/  DFMA R180, R86, R116.reuse, R180 ;  /* 0x0000007456b4722b */ /* 0x080fe400000000b4 */
[----:B------:R-:W-:Y:S02]  /*59b0*/  DFMA R248, R196, R116, R248 ;  /* 0x00000074c4f8722b */ /* 0x000fe400000000f8 */
[-C--:B---3--:R-:W-:Y:S01]  /*59c0*/  DFMA R124, R4, R120.reuse, RZ ;  /* 0x00000078047c722b */ /* 0x088fe200000000ff */
[----:B------:R-:W0:Y:S01]  /*59d0*/  LDS.64 R4, [R2+0x1260] ;  /* 0x0012600002047984 */ /* 0x000e220000000a00 */
[----:B------:R-:W-:-:S08]  /*59e0*/  DFMA R114, R232, R120, RZ ;  /* 0x00000078e872722b */ /* 0x000fd000000000ff */
[-C--:B------:R-:W-:Y:S02]  /*59f0*/  DFMA R114, R62, R118.reuse, R114 ;  /* 0x000000763e72722b */ /* 0x080fe40000000072 */
[C---:B------:R-:W-:Y:S02]  /*5a00*/  DFMA R62, R120.reuse, UR6, RZ ;  /* 0x00000006783e7c2b */ /* 0x040fe400080000ff */
[----:B------:R-:W-:Y:S02]  /*5a10*/  DFMA R120, R120, UR8, RZ ;  /* 0x0000000878787c2b */ /* 0x000fe400080000ff */
[----:B------:R-:W-:-:S04]  /*5a20*/  DFMA R176, R176, R118, R124 ;  /* 0x00000076b0b0722b */ /* 0x000fc8000000007c */
[C---:B------:R-:W-:Y:S02]  /*5a30*/  DFMA R62, R118.reuse, UR10, R62 ;  /* 0x0000000a763e7c2b */ /* 0x040fe4000800003e */
[----:B------:R-:W-:Y:S02]  /*5a40*/  DFMA R120, R118, UR12, R120 ;  /* 0x0000000c76787c2b */ /* 0x000fe40008000078 */
        /* <DEDUP_REMOVED lines=14> */
[-C--:B------:R-:W-:Y:S01]  /*5b30*/  DFMA R250, R30, R88.reuse, R250 ;  /* 0x000000581efa722b */ /* 0x080fe200000000fa */
[----:B------:R-:W0:Y:S01]  /*5b40*/  LDS.64 R4, [R2+0x3100] ;  /* 0x0031000002047984 */ /* 0x000e220000000a00 */
        /* <DEDUP_REMOVED lines=9> */
[-C--:B------:R-:W-:Y:S01]  /*5be0*/  DFMA R250, R28, R6.reuse, R250 ;  /* 0x000000061cfa722b */ /* 0x080fe200000000fa */
[----:B------:R-:W1:Y:S01]  /*5bf0*/  LDS.64 R28, [R2+0x3720] ;  /* 0x00372000021c7984 */ /* 0x000e620000000a00 */
        /* <DEDUP_REMOVED lines=8> */
[----:B------:R-:W-:Y:S01]  /*5c80*/  DFMA R120, R6, UR28, R120 ;  /* 0x0000001c06787c2b */ /* 0x000fe20008000078 */
[----:B------:R-:W2:Y:S01]  /*5c90*/  LDS.64 R6, [R2+0x3d40] ;  /* 0x003d400002067984 */ /* 0x000ea20000000a00 */
        /* <DEDUP_REMOVED lines=9> */
[----:B------:R-:W-:Y:S01]  /*5d30*/  DFMA R120, R8, UR34, R120 ;  /* 0x0000002208787c2b */ /* 0x000fe20008000078 */
[----:B------:R-:W3:Y:S01]  /*5d40*/  LDS.64 R8, [R2+0x4360] ;  /* 0x0043600002087984 */ /* 0x000ee20000000a00 */
        /* <DEDUP_REMOVED lines=9> */
[----:B------:R-:W-:Y:S01]  /*5de0*/  DFMA R120, R10, UR40, R120 ;  /* 0x000000280a787c2b */ /* 0x000fe20008000078 */
[----:B------:R-:W4:Y:S01]  /*5df0*/  LDS.64 R10, [R2+0x4980] ;  /* 0x00498000020a7984 */ /* 0x000f220000000a00 */
[-C--:B0-----:R-:W-:Y:S02]  /*5e00*/  DFMA R178, R150, R4.reuse, R178 ;  /* 0x0000000496b2722b */ /* 0x081fe400000000b2 */
        /* <DEDUP_REMOVED lines=59> */
.L_x_511:
[----:B------:R-:W-:Y:S05]  /*61c0*/  BSYNC.RECONVERGENT B0 ;  /* 0x0000000000007941 */ /* 0x000fea0003800200 */
.L_x_510:
        /* <DEDUP_REMOVED lines=16> */
.L_x_512:
        /* <DEDUP_REMOVED lines=11> */
.L_x_2969:


//--------------------- .text._Z30massMatrixMultiplyGlobalKernelILi10ELi14ELi1EEviPKdS1_S1_S1_Pd --------------------------
	.section	.text._Z30massMatrixMultiplyGlobalKernelILi10ELi14ELi1EEviPKdS1_S1_S1_Pd,"ax",@progbits
	.align	128
        .global         _Z30massMatrixMultiplyGlobalKernelILi10ELi14ELi1EEviPKdS1_S1_S1_Pd
        .type           _Z30massMatrixMultiplyGlobalKernelILi10ELi14ELi1EEviPKdS1_S1_S1_Pd,@function
        .size           _Z30massMatrixMultiplyGlobalKernelILi10ELi14ELi1EEviPKdS1_S1_S1_Pd,(.L_x_2970 - _Z30massMatrixMultiplyGlobalKernelILi10ELi14ELi1EEviPKdS1_S1_S1_Pd)
        .other          _Z30massMatrixMultiplyGlobalKernelILi10ELi14ELi1EEviPKdS1_S1_S1_Pd,@"STO_CUDA_ENTRY STV_DEFAULT"
_Z30massMatrixMultiplyGlobalKernelILi10ELi14ELi1EEviPKdS1_S1_S1_Pd:
.text._Z30massMatrixMultiplyGlobalKernelILi10ELi14ELi1EEviPKdS1_S1_S1_Pd:
        /* <DEDUP_REMOVED lines=23> */
[----:B------:R-:W-:Y:S01]  /*0170*/  MOV R5, 0x400 ;  /* 0x0000040000057802 */ /* 0x000fe20000000f00 */
[----:B------:R-:W-:Y:S01]  /*0180*/  IMAD R11, R6, 0x124a, RZ ;  /* 0x0000124a060b7824 */ /* 0x000fe200078e02ff */
[C---:B------:R-:W-:Y:S02]  /*0190*/  PRMT R7, R20.reuse, 0x9910, RZ ;  /* 0x0000991014077816 */ /* 0x040fe400000000ff */
[----:B------:R-:W-:Y:S01]  /*01a0*/  SHF.R.U32.HI R4, RZ, 0x13, R4 ;  /* 0x00000013ff047819 */ /* 0x000fe20000011604 */
[----:B------:R-:W-:Y:S01]  /*01b0*/  BAR.SYNC.DEFER_BLOCKING 0x0 ;  /* 0x0000000000007b1d */ /* 0x000fe20000010000 */
[C---:B------:R-:W-:Y:S01]  /*01c0*/  ISETP.GT.U32.AND P1, PT, R20.reuse, 0x63, PT ;  /* 0x000000631400780c */ /* 0x040fe20003f24070 */
[----:B------:R-:W-:Y:S01]  /*01d0*/  IMAD R6, R7, 0xcd, RZ ;  /* 0x000000cd07067824 */ /* 0x000fe200078e02ff */
[----:B------:R-:W-:Y:S01]  /*01e0*/  ISETP.GT.U32.AND P2, PT, R20, 0x8b, PT ;  /* 0x0000008b1400780c */ /* 0x000fe20003f44070 */
[----:B-1----:R-:W-:Y:S01]  /*01f0*/  VIADD R0, R14, UR6 ;  /* 0x000000060e007c36 */ /* 0x002fe20008000000 */
[----:B--2---:R-:W-:-:S04]  /*0200*/  LEA R5, R10, R5, 0x18 ;  /* 0x000000050a057211 */ /* 0x004fc800078ec0ff */
[----:B---3--:R-:W-:Y:S02]  /*0210*/  ISETP.LT.AND P0, PT, R0, UR7, !P0 ;  /* 0x0000000700007c0c */ /* 0x008fe4000c701270 */
[----:B------:R-:W-:Y:S01]  /*0220*/  PRMT R10, R4, 0x9910, RZ ;  /* 0x00009910040a7816 */ /* 0x000fe200000000ff */
[----:B------:R-:W-:Y:S01]  /*0230*/  IMAD R5, R14, 0x55c0, R5 ;  /* 0x000055c00e057824 */ /* 0x000fe200078e0205 */
[----:B------:R-:W-:Y:S01]  /*0240*/  SHF.R.U32.HI R4, RZ, 0x10, R11 ;  /* 0x00000010ff047819 */ /* 0x000fe2000001160b */
[----:B------:R-:W1:Y:S02]  /*0250*/  LDC.64 R14, c[0x0][0x388] ;  /* 0x0000e200ff0e7b82 */ /* 0x000e640000000a00 */
[----:B------:R-:W-:Y:S01]  /*0260*/  IMAD.MOV.U32 R7, RZ, RZ, R10 ;  /* 0x000000ffff077224 */ /* 0x000fe200078e000a */
[----:B------:R-:W-:Y:S02]  /*0270*/  LOP3.LUT R10, R6, 0xffff, RZ, 0xc0, !PT ;  /* 0x0000ffff060a7812 */ /* 0x000fe400078ec0ff */
[----:B------:R-:W-:Y:S01]  /*0280*/  PRMT R19, R4, 0x9910, RZ ;  /* 0x0000991004137816 */ /* 0x000fe200000000ff */
[----:B------:R-:W-:Y:S01]  /*0290*/  IMAD R6, R7, 0xa, RZ ;  /* 0x0000000a07067824 */ /* 0x000fe200078e02ff */
[----:B------:R-:W-:Y:S01]  /*02a0*/  SHF.R.U32.HI R7, RZ, 0xb, R10 ;  /* 0x0000000bff077819 */ /* 0x000fe2000001160a */
[----:B------:R-:W2:Y:S03]  /*02b0*/  @P0 LDC.64 R16, c[0x0][0x3a0] ;  /* 0x0000e800ff100b82 */ /* 0x000ea60000000a00 */
[----:B------:R-:W-:Y:S01]  /*02c0*/  IADD3 R21, PT, PT, RZ, -R6, RZ ;  /* 0x80000006ff157210 */ /* 0x000fe20007ffe0ff */
[----:B------:R-:W-:Y:S01]  /*02d0*/  IMAD R6, R19, 0xe, RZ ;  /* 0x0000000e13067824 */ /* 0x000fe200078e02ff */
[----:B------:R-:W-:-:S02]  /*02e0*/  LOP3.LUT R18, R7, 0xffff, RZ, 0xc0, !PT ;  /* 0x0000ffff07127812 */ /* 0x000fc400078ec0ff */
[----:B------:R-:W-:Y:S01]  /*02f0*/  PRMT R7, R21, 0x7710, RZ ;  /* 0x0000771015077816 */ /* 0x000fe200000000ff */
[----:B------:R-:W3:Y:S01]  /*0300*/  LDC.64 R10, c[0x0][0x390] ;  /* 0x0000e400ff0a7b82 */ /* 0x000ee20000000a00 */
[----:B------:R-:W-:Y:S02]  /*0310*/  IMAD.MOV R19, RZ, RZ, -R6 ;  /* 0x000000ffff137224 */ /* 0x000fe400078e0a06 */
[----:B------:R-:W-:Y:S01]  /*0320*/  IADD3 R6, PT, PT, R7, R20, RZ ;  /* 0x0000001407067210 */ /* 0x000fe20007ffe0ff */
[----:B------:R-:W-:Y:S02]  /*0330*/  IMAD R21, R18, 0x70, R5 ;  /* 0x0000007012157824 */ /* 0x000fe400078e0205 */
[----:B------:R-:W-:Y:S01]  /*0340*/  PRMT R7, R19, 0x7710, RZ ;  /* 0x0000771013077816 */ /* 0x000fe200000000ff */
[----:B------:R-:W-:Y:S01]  /*0350*/  @P0 IMAD R19, R0, 0x3e8, R20 ;  /* 0x000003e800130824 */ /* 0x000fe200078e0214 */
[----:B------:R-:W-:Y:S01]  /*0360*/  LOP3.LUT R6, R6, 0xffff, RZ, 0xc0, !PT ;  /* 0x0000ffff06067812 */ /* 0x000fe200078ec0ff */
[----:B------:R-:W-:-:S02]  /*0370*/  IMAD R43, R18, 0x5b0, R21 ;  /* 0x000005b0122b7824 */ /* 0x000fc400078e0215 */
[----:B------:R-:W-:Y:S01]  /*0380*/  IMAD.IADD R7, R7, 0x1, R20 ;  /* 0x0000000107077824 */ /* 0x000fe200078e0214 */
[C---:B------:R-:W-:Y:S01]  /*0390*/  LEA R42, R6.reuse, R21, 0x3 ;  /* 0x00000015062a7211 */ /* 0x040fe200078e18ff */
[----:B------:R-:W-:Y:S02]  /*03a0*/  IMAD R43, R6, 0x8, R43 ;  /* 0x00000008062b7824 */ /* 0x000fe400078e022b */
[----:B--2---:R-:W-:Y:S01]  /*03b0*/  @P0 IMAD.WIDE R16, R19, 0x8, R16 ;  /* 0x0000000813100825 */ /* 0x004fe200078e0210 */
[----:B01----:R-:W-:Y:S06]  /*03c0*/  @P1 BRA `(.L_x_514) ;  /* 0x0000000800f81947 */ /* 0x003fec0003800000 */
[----:B------:R-:W0:Y:S01]  /*03d0*/  LDC.64 R18, c[0x0][0x390] ;  /* 0x0000e400ff127b82 */ /* 0x000e220000000a00 */
[----:B------:R-:W2:Y:S04]  /*03e0*/  @P0 LDG.E.64.CONSTANT R130, desc[UR4][R16.64] ;  /* 0x0000000410820981 */ /* 0x000ea8000c1e9b00 */
[----:B------:R-:W2:Y:S04]  /*03f0*/  @P0 LDG.E.64.CONSTANT R168, desc[UR4][R16.64+0x1c20] ;  /* 0x001c200410a80981 */ /* 0x000ea8000c1e9b00 */
[----:B------:R-:W4:Y:S04]  /*0400*/  @P0 LDG.E.64.CONSTANT R116, desc[UR4][R16.64+0x320] ;  /* 0x0003200410740981 */ /* 0x000f28000c1e9b00 */
[----:B------:R-:W4:Y:S04]  /*0410*/  @P0 LDG.E.64.CONSTANT R166, desc[UR4][R16.64+0x1900] ;  /* 0x0019000410a60981 */ /* 0x000f28000c1e9b00 */
[----:B------:R-:W3:Y:S01]  /*0420*/  @P0 LDG.E.64.CONSTANT R50, desc[UR4][R16.64+0xc80] ;  /* 0x000c800410320981 */ /* 0x000ee2000c1e9b00 */
[----:B------:R-:W1:Y:S03]  /*0430*/  LDC.64 R176, c[0x0][0x398] ;  /* 0x0000e600ffb07b82 */ /* 0x000e660000000a00 */
[----:B------:R-:W3:Y:S04]  /*0440*/  @P0 LDG.E.64.CONSTANT R138, desc[UR4][R16.64+0xfa0] ;  /* 0x000fa004108a0981 */ /* 0x000ee8000c1e9b00 */
[----:B0-----:R-:W3:Y:S04]  /*0450*/  LDG.E.64.CONSTANT R202, desc[UR4][R18.64+0xf0] ;  /* 0x0000f00412ca7981 */ /* 0x001ee8000c1e9b00 */
[----:B------:R-:W3:Y:S04]  /*0460*/  @P0 LDG.E.64.CONSTANT R90, desc[UR4][R16.64+0x960] ;  /* 0x00096004105a0981 */ /* 0x000ee8000c1e9b00 */
[----:B------:R-:W3:Y:S04]  /*0470*/  @P0 LDG.E.64.CONSTANT R158, desc[UR4][R16.64+0x12c0] ;  /* 0x0012c004109e0981 */ /* 0x000ee8000c1e9b00 */
[----:B------:R-:W3:Y:S04]  /*0480*/  @P0 LDG.E.64.CONSTANT R98, desc[UR4][R16.64+0x640] ;  /* 0x0006400410620981 */ /* 0x000ee8000c1e9b00 */
[----:B------:R-:W3:Y:S04]  /*0490*/  @P0 LDG.E.64.CONSTANT R164, desc[UR4][R16.64+0x15e0] ;  /* 0x0015e00410a40981 */ /* 0x000ee8000c1e9b00 */
        /* <DEDUP_REMOVED lines=69> */
[----:B--2---:R-:W-:-:S02]  /*08f0*/  DADD R170, R130, R168 ;  /* 0x0000000082aa7229 */ /* 0x004fc400000000a8 */
[----:B----4-:R-:W-:Y:S02]  /*0900*/  DADD R172, R116, R166 ;  /* 0x0000000074ac7229 */ /* 0x010fe400000000a6 */
[----:B---3--:R-:W-:-:S04]  /*0910*/  DADD R114, R50, R138 ;  /* 0x0000000032727229 */ /* 0x008fc8000000008a */
[----:B------:R-:W-:Y:S02]  /*0920*/  DFMA R202, R170, R202, RZ ;  /* 0x000000caaaca722b */ /* 0x000fe400000000ff */
[----:B------:R-:W-:Y:S02]  /*0930*/  DADD R50, R50, -R138 ;  /* 0x0000000032327229 */ /* 0x000fe4000000088a */
[C-C-:B------:R-:W-:Y:S02]  /*0940*/  DADD R138, R90.reuse, R158.reuse ;  /* 0x000000005a8a7229 */ /* 0x140fe4000000009e */
[----:B------:R-:W-:Y:S02]  /*0950*/  DADD R90, R90, -R158 ;  /* 0x000000005a5a7229 */ /* 0x000fe4000000089e */
[----:B------:R-:W-:Y:S02]  /*0960*/  DADD R158, R98, R164 ;  /* 0x00000000629e7229 */ /* 0x000fe400000000a4 */
[----:B------:R-:W-:-:S08]  /*0970*/  DFMA R162, R172, R162, R202 ;  /* 0x000000a2aca2722b */ /* 0x000fd000000000ca */
[----:B------:R-:W-:Y:S02]  /*0980*/  DFMA R144, R158, R144, R162 ;  /* 0x000000909e90722b */ /* 0x000fe400000000a2 */
[----:B------:R-:W-:-:S06]  /*0990*/  DADD R130, R130, -R168 ;  /* 0x0000000082827229 */ /* 0x000fcc00000008a8 */
[----:B------:R-:W-:Y:S02]  /*09a0*/  DFMA R124, R138, R124, R144 ;  /* 0x0000007c8a7c722b */ /* 0x000fe40000000090 */
[C---:B------:R-:W-:Y:S02]  /*09b0*/  DFMA R174, R170.reuse, R174, RZ ;  /* 0x000000aeaaae722b */ /* 0x040fe400000000ff */
[----:B------:R-:W-:Y:S02]  /*09c0*/  DFMA R182, R170, R182, RZ ;  /* 0x000000b6aab6722b */ /* 0x000fe400000000ff */
[----:B------:R-:W-:Y:S02]  /*09d0*/  DADD R116, R116, -R166 ;  /* 0x0000000074747229 */ /* 0x000fe400000008a6 */
[----:B------:R-:W-:Y:S02]  /*09e0*/  DFMA R124, R114, R102, R124 ;  /* 0x00000066727c722b */ /* 0x000fe4000000007c */
[----:B------:R-:W-:-:S02]  /*09f0*/  DFMA R186, R170, R186, RZ ;  /* 0x000000baaaba722b */ /* 0x000fc400000000ff */
[C---:B------:R-:W-:Y:S02]  /*0a00*/  DFMA R190, R170.reuse, R190, RZ ;  /* 0x000000beaabe722b */ /* 0x040fe400000000ff */
[C---:B------:R-:W-:Y:S02]  /*0a10*/  DFMA R194, R170.reuse, R194, RZ ;  /* 0x000000c2aac2722b */ /* 0x040fe400000000ff */
        /* <DEDUP_REMOVED lines=64> */
[----:B------:R-:W-:Y:S02]  /*0e20*/  DADD R18, R110, -R56 ;  /* 0x000000006e127229 */ /* 0x000fe40000000838 */
[----:B------:R-:W-:Y:S02]  /*0e30*/  DADD R16, R108, -R54 ;  /* 0x000000006c107229 */ /* 0x000fe40000000836 */
[----:B------:R-:W-:Y:S02]  /*0e40*/  DADD R20, R106, -R46 ;  /* 0x000000006a147229 */ /* 0x000fe4000000082e */
[----:B------:R-:W-:Y:S02]  /*0e50*/  DADD R50, R124, -R58 ;  /* 0x000000007c327229 */ /* 0x000fe4000000083a */
[----:B------:R-:W-:Y:S02]  /*0e60*/  DADD R104, R120, R104 ;  /* 0x0000000078687229 */ /* 0x000fe40000000068 */
        /* <DEDUP_REMOVED lines=20> */
.L_x_514:
[----:B------:R-:W-:Y:S05]  /*0fb0*/  BSYNC.RECONVERGENT B0 ;  /* 0x0000000000007941 */ /* 0x000fea0003800200 */
.L_x_513:
[----:B------:R-:W-:Y:S01]  /*0fc0*/  BAR.SYNC.DEFER_BLOCKING 0x0 ;  /* 0x0000000000007b1d */ /* 0x000fe20000010000 */
[----:B------:R-:W-:-:S05]  /*0fd0*/  MOV R6, 0xd ;  /* 0x0000000d00067802 */ /* 0x000fca0000000f00 */
[----:B------:R-:W-:Y:S04]  /*0fe0*/  BSSY.RECONVERGENT B0, `(.L_x_515) ;  /* 0x00000c0000007945 */ /* 0x000fe80003800200 */
[----:B------:R-:W-:Y:S05]  /*0ff0*/  @P2 BRA `(.L_x_516) ;  /* 0x0000000800f82947 */ /* 0x000fea0003800000 */
[----:B0-----:R-:W0:Y:S01]  /*1000*/  LDC.64 R16, c[0x0][0x390] ;  /* 0x0000e400ff107b82 */ /* 0x001e220000000a00 */
[----:B------:R-:W-:Y:S04]  /*1010*/  LDS.64 R84, [R43] ;  /* 0x000000002b547984 */ /* 0x000fe80000000a00 */
[----:B------:R-:W1:Y:S03]  /*1020*/  LDS.64 R86, [R43+0x3f0] ;  /* 0x0003f0002b567984 */ /* 0x000e660000000a00 */
[----:B------:R-:W2:Y:S01]  /*1030*/  LDC.64 R128, c[0x0][0x398] ;  /* 0x0000e600ff807b82 */ /* 0x000ea20000000a00 */
[----:B------:R-:W-:Y:S04]  /*1040*/  LDS.64 R156, [R43+0x70] ;  /* 0x000070002b9c7984 */ /* 0x000fe80000000a00 */
[----:B------:R-:W4:Y:S04]  /*1050*/  LDS.64 R158, [R43+0x380] ;  /* 0x000380002b9e7984 */ /* 0x000f280000000a00 */
[----:B------:R-:W-:Y:S04]  /*1060*/  LDS.64 R162, [R43+0xe0] ;  /* 0x0000e0002ba27984 */ /* 0x000fe80000000a00 */
[----:B------:R-:W3:Y:S04]  /*1070*/  LDS.64 R164, [R43+0x310] ;  /* 0x000310002ba47984 */ /* 0x000ee80000000a00 */
[----:B0-----:R-:W3:Y:S04]  /*1080*/  LDG.E.64.CONSTANT R168, desc[UR4][R16.64+0x28] ;  /* 0x0000280410a87981 */ /* 0x001ee8000c1e9b00 */
        /* <DEDUP_REMOVED lines=68> */
[----:B------:R0:W2:Y:S04]  /*14d0*/  LDG.E.64.CONSTANT R16, desc[UR4][R128.64+0x110] ;  /* 0x0001100480107981 */ /* 0x0000a8000c1e9b00 */
[----:B------:R-:W-:Y:S04]  /*14e0*/  LDS.64 R144, [R43+0x150] ;  /* 0x000150002b907984 */ /* 0x000fe80000000a00 */
[----:B------:R-:W2:Y:S01]  /*14f0*/  LDS.64 R146, [R43+0x2a0] ;  /* 0x0002a0002b927984 */ /* 0x000ea20000000a00 */
[----:B-1----:R-:W-:-:S03]  /*1500*/  DADD R94, R84, R86 ;  /* 0x00000000545e7229 */ /* 0x002fc60000000056 */
[----:B0-----:R-:W-:Y:S04]  /*1510*/  LDS.64 R128, [R43+0x1c0] ;  /* 0x0001c0002b807984 */ /* 0x001fe80000000a00 */
[----:B------:R-:W0:Y:S01]  /*1520*/  LDS.64 R130, [R43+0x230] ;  /* 0x000230002b827984 */ /* 0x000e220000000a00 */
[----:B----4-:R-:W-:Y:S02]  /*1530*/  DADD R160, R156, R158 ;  /* 0x000000009ca07229 */ /* 0x010fe4000000009e */
[-C--:B---3--:R-:W-:Y:S02]  /*1540*/  DFMA R168, R168, R94.reuse, RZ ;  /* 0x0000005ea8a8722b */ /* 0x088fe400000000ff */
[----:B------:R-:W-:Y:S02]  /*1550*/  DADD R84, R84, -R86 ;  /* 0x0000000054547229 */ /* 0x000fe40000000856 */
[----:B------:R-:W-:-:S02]  /*1560*/  DFMA R166, R166, R94, RZ ;  /* 0x0000005ea6a6722b */ /* 0x000fc400000000ff */
[----:B------:R-:W-:Y:S02]  /*1570*/  DADD R86, R156, -R158 ;  /* 0x000000009c567229 */ /* 0x000fe4000000089e */
[----:B------:R-:W-:Y:S02]  /*1580*/  DFMA R168, R172, R160, R168 ;  /* 0x000000a0aca8722b */ /* 0x000fe400000000a8 */
[-C--:B------:R-:W-:Y:S02]  /*1590*/  DFMA R158, R174, R94.reuse, RZ ;  /* 0x0000005eae9e722b */ /* 0x080fe400000000ff */
[-C--:B------:R-:W-:Y:S02]  /*15a0*/  DFMA R172, R176, R94.reuse, RZ ;  /* 0x0000005eb0ac722b */ /* 0x080fe400000000ff */
[-C--:B------:R-:W-:Y:S02]  /*15b0*/  DFMA R174, R188, R94.reuse, RZ ;  /* 0x0000005ebcae722b */ /* 0x080fe400000000ff */
[----:B------:R-:W-:-:S02]  /*15c0*/  DFMA R176, R192, R94, RZ ;  /* 0x0000005ec0b0722b */ /* 0x000fc400000000ff */
[----:B------:R-:W-:Y:S02]  /*15d0*/  DFMA R94, R196, R94, RZ ;  /* 0x0000005ec45e722b */ /* 0x000fe400000000ff */
[----:B------:R-:W-:Y:S02]  /*15e0*/  DADD R156, R162, R164 ;  /* 0x00000000a29c7229 */ /* 0x000fe400000000a4 */
[-C--:B------:R-:W-:Y:S02]  /*15f0*/  DFMA R166, R170, R160.reuse, R166 ;  /* 0x000000a0aaa6722b */ /* 0x080fe400000000a6 */
[-C--:B------:R-:W-:Y:S02]  /*1600*/  DFMA R170, R184, R160.reuse, R158 ;  /* 0x000000a0b8aa722b */ /* 0x080fe4000000009e */
[-C--:B------:R-:W-:Y:S02]  /*1610*/  DFMA R172, R186, R160.reuse, R172 ;  /* 0x000000a0baac722b */ /* 0x080fe400000000ac */
[----:B------:R-:W-:-:S02]  /*1620*/  DFMA R174, R190, R160, R174 ;  /* 0x000000a0beae722b */ /* 0x000fc400000000ae */
[----:B------:R-:W-:Y:S02]  /*1630*/  DFMA R176, R194, R160, R176 ;  /* 0x000000a0c2b0722b */ /* 0x000fe400000000b0 */
[----:B--2---:R-:W-:Y:S02]  /*1640*/  DFMA R158, R178, R84, RZ ;  /* 0x00000054b29e722b */ /* 0x004fe400000000ff */
[----:B------:R-:W-:Y:S02]  /*1650*/  DFMA R160, R198, R160, R94 ;  /* 0x000000a0c6a0722b */ /* 0x000fe4000000005e */
[----:B------:R-:W-:Y:S02]  /*1660*/  DADD R94, R162, -R164 ;  /* 0x00000000a25e7229 */ /* 0x000fe400000008a4 */
[----:B------:R-:W-:Y:S02]  /*1670*/  DFMA R172, R152, R156, R172 ;  /* 0x0000009c98ac722b */ /* 0x000fe400000000ac */
[----:B------:R-:W-:-:S02]  /*1680*/  DADD R152, R144, R146 ;  /* 0x0000000090987229 */ /* 0x000fc40000000092 */
[----:B------:R-:W-:Y:S02]  /*1690*/  DFMA R142, R142, R86, R158 ;  /* 0x000000568e8e722b */ /* 0x000fe4000000009e */
[----:B------:R-:W-:-:S06]  /*16a0*/  DFMA R160, R116, R156, R160 ;  /* 0x0000009c74a0722b */ /* 0x000fcc00000000a0 */
[----:B------:R-:W-:Y:S02]  /*16b0*/  DFMA R142, R132, R94, R142 ;  /* 0x0000005e848e722b */ /* 0x000fe4000000008e */
[----:B0-----:R-:W-:Y:S02]  /*16c0*/  DADD R132, R128, R130 ;  /* 0x0000000080847229 */ /* 0x001fe40000000082 */
[----:B------:R-:W-:-:S08]  /*16d0*/  DFMA R122, R122, R152, R160 ;  /* 0x000000987a7a722b */ /* 0x000fd000000000a0 */
[----:B------:R-:W-:Y:S02]  /*16e0*/  DFMA R122, R102, R132, R122 ;  /* 0x00000084667a722b */ /* 0x000fe4000000007a */
[-C--:B------:R-:W-:Y:S02]  /*16f0*/  DFMA R100, R100, R84.reuse, RZ ;  /* 0x000000546464722b */ /* 0x080fe400000000ff */
        /* <DEDUP_REMOVED lines=78> */
.L_x_516:
[----:B------:R-:W-:Y:S05]  /*1be0*/  BSYNC.RECONVERGENT B0 ;  /* 0x0000000000007941 */ /* 0x000fea0003800200 */
.L_x_515:
[----:B01----:R-:W-:Y:S01]  /*1bf0*/  PRMT R17, R7, 0x5410, R4 ;  /* 0x0000541007117816 */ /* 0x003fe20000000004 */
[----:B------:R-:W-:Y:S01]  /*1c00*/  UMOV UR6, 0xc40e ;  /* 0x0000c40e00067882 */ /* 0x000fe20000000000 */
[----:B------:R-:W2:Y:S03]  /*1c10*/  LDG.E.64.CONSTANT R104, desc[UR4][R12.64+0x28] ;  /* 0x000028040c687981 */ /* 0x000ea6000c1e9b00 */
[----:B------:R-:W-:Y:S01]  /*1c20*/  IDP.2A.LO.U16.U8 R17, R17, UR6, R6 ;  /* 0x0000000611117c26 */ /* 0x000fe20008001006 */
[----:B------:R-:W4:Y:S03]  /*1c30*/  LDG.E.64.CONSTANT R106, desc[UR4][R12.64] ;  /* 0x000000040c6a7981 */ /* 0x000f26000c1e9b00 */
[----:B------:R-:W-:Y:S01]  /*1c40*/  IMAD R17, R0, 0xab8, R17 ;  /* 0x00000ab800117824 */ /* 0x000fe200078e0211 */
[----:B------:R-:W4:Y:S03]  /*1c50*/  LDG.E.64.CONSTANT R100, desc[UR4][R8.64] ;  /* 0x0000000408647981 */ /* 0x000f26000c1e9b00 */
[----:B------:R-:W-:Y:S01]  /*1c60*/  IMAD.WIDE R192, R17, 0x8, R14 ;  /* 0x0000000811c07825 */ /* 0x000fe200078e020e */
[----:B------:R-:W4:Y:S04]  /*1c70*/  LDG.E.64.CONSTANT R102, desc[UR4][R12.64+0x50] ;  /* 0x000050040c667981 */ /* 0x000f28000c1e9b00 */
[----:B------:R-:W4:Y:S04]  /*1c80*/  LDG.E.64.CONSTANT R196, desc[UR4][R192.64+-0x20] ;  /* 0xffffe004c0c47981 */ /* 0x000f28000c1e9b00 */
[----:B------:R-:W4:Y:S04]  /*1c90*/  LDG.E.64.CONSTANT R98, desc[UR4][R12.64+0x78] ;  /* 0x000078040c627981 */ /* 0x000f28000c1e9b00 */
[----:B---3--:R-:W3:Y:S04]  /*1ca0*/  LDG.E.64.CONSTANT R96, desc[UR4][R10.64+0xc8] ;  /* 0x0000c8040a607981 */ /* 0x008ee8000c1e9b00 */
[----:B------:R-:W3:Y:S04]  /*1cb0*/  LDG.E.64.CONSTANT R94, desc[UR4][R10.64+0xf0] ;  /* 0x0000f0040a5e7981 */ /* 0x000ee8000c1e9b00 */
[----:B------:R-:W3:Y:S04]  /*1cc0*/  LDG.E.64.CONSTANT R90, desc[UR4][R12.64+0x30] ;  /* 0x000030040c5a7981 */ /* 0x000ee8000c1e9b00 */
[----:B------:R-:W3:Y:S04]  /*1cd0*/  LDG.E.64.CONSTANT R92, desc[UR4][R12.64+0x8] ;  /* 0x000008040c5c7981 */ /* 0x000ee8000c1e9b00 */
[----:B------:R-:W3:Y:S01]  /*1ce0*/  LDG.E.64.CONSTANT R86, desc[UR4][R8.64+0x8] ;  /* 0x0000080408567981 */ /* 0x000ee2000c1e9b00 */
[----:B------:R-:W0:Y:S03]  /*1cf0*/  LDC.64 R14, c[0x0][0x398] ;  /* 0x0000e600ff0e7b82 */ /* 0x000e260000000a00 */
        /* <DEDUP_REMOVED lines=48> */
[----:B------:R0:W3:Y:S04]  /*2000*/  LDG.E.64.CONSTANT R162, desc[UR4][R8.64+0x98] ;  /* 0x0000980408a27981 */ /* 0x0000e8000c1e9b00 */
[----:B------:R1:W3:Y:S04]  /*2010*/  LDG.E.64.CONSTANT R158, desc[UR4][R14.64+0x110] ;  /* 0x000110040e9e7981 */ /* 0x0002e8000c1e9b00 */
        /* <DEDUP_REMOVED lines=17> */
[----:B------:R-:W-:Y:S04]  /*2130*/  LDS.128 R4, [R185] ;  /* 0x00000000b9047984 */ /* 0x000fe80000000c00 */
[----:B0-----:R-:W0:Y:S04]  /*2140*/  LDS.128 R8, [R185+0x40] ;  /* 0x00004000b9087984 */ /* 0x001e280000000c00 */
[----:B-1----:R-:W-:Y:S04]  /*2150*/  LDS.128 R12, [R185+0x10] ;  /* 0x00001000b90c7984 */ /* 0x002fe80000000c00 */
[----:B------:R-:W2:Y:S04]  /*2160*/  LDS.128 R16, [R185+0x30] ;  /* 0x00003000b9107984 */ /* 0x000ea80000000c00 */
[----:B------:R-:W1:Y:S01]  /*2170*/  LDS.128 R20, [R185+0x20] ;  /* 0x00002000b9147984 */ /* 0x000e620000000c00 */
[----:B0-----:R-:W-:-:S02]  /*2180*/  DADD R198, R4, R10 ;  /* 0x0000000004c67229 */ /* 0x001fc4000000000a */
[----:B------:R-:W-:Y:S02]  /*2190*/  DADD R4, R4, -R10 ;  /* 0x0000000004047229 */ /* 0x000fe4000000080a */
[C-C-:B------:R-:W-:Y:S02]  /*21a0*/  DADD R194, R6.reuse, R8.reuse ;  /* 0x0000000006c27229 */ /* 0x140fe40000000008 */
[----:B------:R-:W-:Y:S02]  /*21b0*/  DADD R10, R6, -R8 ;  /* 0x00000000060a7229 */ /* 0x000fe40000000808 */
[----:B-----5:R-:W-:Y:S02]  /*21c0*/  DFMA R6, R2, R198, RZ ;  /* 0x000000c60206722b */ /* 0x020fe400000000ff */
[----:B------:R-:W-:Y:S02]  /*21d0*/  DFMA R8, R32, R4, RZ ;  /* 0x000000042008722b */ /* 0x000fe400000000ff */
[----:B--2---:R-:W-:-:S02]  /*21e0*/  DADD R192, R12, R18 ;  /* 0x000000000cc07229 */ /* 0x004fc40000000012 */
[----:B------:R-:W-:Y:S02]  /*21f0*/  DADD R12, R12, -R18 ;  /* 0x000000000c0c7229 */ /* 0x000fe40000000812 */
[----:B------:R-:W-:Y:S02]  /*2200*/  DFMA R6, R24, R194, R6 ;  /* 0x000000c21806722b */ /* 0x000fe40000000006 */
[----:B------:R-:W-:Y:S02]  /*2210*/  DFMA R8, R34, R10, R8 ;  /* 0x0000000a2208722b */ /* 0x000fe40000000008 */
[C-C-:B------:R-:W-:Y:S02]  /*2220*/  DADD R18, R14.reuse, R16.reuse ;  /* 0x000000000e127229 */ /* 0x140fe40000000010 */
[----:B------:R-:W-:Y:S02]  /*2230*/  DADD R14, R14, -R16 ;  /* 0x000000000e0e7229 */ /* 0x000fe40000000810 */
[----:B------:R-:W-:-:S02]  /*2240*/  DFMA R6, R26, R192, R6 ;  /* 0x000000c01a06722b */ /* 0x000fc40000000006 */
[----:B------:R-:W-:Y:S02]  /*2250*/  DFMA R8, R36, R12, R8 ;  /* 0x0000000c2408722b */ /* 0x000fe40000000008 */
[C-C-:B-1----:R-:W-:Y:S02]  /*2260*/  DADD R16, R20.reuse, R22.reuse ;  /* 0x0000000014107229 */ /* 0x142fe40000000016 */
[----:B------:R-:W-:Y:S02]  /*2270*/  DADD R20, R20, -R22 ;  /* 0x0000000014147229 */ /* 0x000fe40000000816 */
[----:B------:R-:W-:Y:S02]  /*2280*/  DFMA R6, R28, R18, R6 ;  /* 0x000000121c06722b */ /* 0x000fe40000000006 */
[----:B------:R-:W-:-:S06]  /*2290*/  DFMA R8, R38, R14, R8 ;  /* 0x0000000e2608722b */ /* 0x000fcc0000000008 */
[----:B------:R-:W-:Y:S02]  /*22a0*/  DFMA R6, R30, R16, R6 ;  /* 0x000000101e06722b */ /* 0x000fe40000000006 */
[----:B------:R-:W-:-:S08]  /*22b0*/  DFMA R8, R40, R20, R8 ;  /* 0x000000142808722b */ /* 0x000fd00000000008 */
[C-C-:B------:R-:W-:Y:S02]  /*22c0*/  DADD R22, R6.reuse, -R8.reuse ;  /* 0x0000000006167229 */ /* 0x140fe40000000808 */
[----:B------:R-:W-:Y:S02]  /*22d0*/  DADD R6, R6, R8 ;  /* 0x0000000006067229 */ /* 0x000fe40000000008 */
[----:B------:R-:W-:-:S04]  /*22e0*/  DFMA R200, R104, R198, RZ ;  /* 0x000000c668c8722b */ /* 0x000fc800000000ff */
[----:B----4-:R-:W-:Y:S02]  /*22f0*/  DMUL R8, R196, R22 ;  /* 0x00000016c4087228 */ /* 0x010fe40000000000 */
[----:B------:R-:W-:Y:S02]  /*2300*/  DFMA R22, R106, R198, RZ ;  /* 0x000000c66a16722b */ /* 0x000fe400000000ff */
[----:B------:R-:W-:Y:S02]  /*2310*/  DFMA R196, R100, R4, RZ ;  /* 0x0000000464c4722b */ /* 0x000fe400000000ff */
[-C--:B------:R-:W-:Y:S02]  /*2320*/  DFMA R202, R102, R198.reuse, RZ ;  /* 0x000000c666ca722b */ /* 0x080fe400000000ff */
[-C--:B------:R-:W-:Y:S02]  /*2330*/  DFMA R204, R98, R198.reuse, RZ ;  /* 0x000000c662cc722b */ /* 0x080fe400000000ff */
[----:B---3--:R-:W-:-:S02]  /*2340*/  DFMA R206, R96, R198, RZ ;  /* 0x000000c660ce722b */ /* 0x008fc400000000ff */
[----:B------:R-:W-:Y:S02]  /*2350*/  DFMA R198, R94, R198, RZ ;  /* 0x000000c65ec6722b */ /* 0x000fe400000000ff */
[-C--:B------:R-:W-:Y:S02]  /*2360*/  DFMA R200, R90, R194.reuse, R200 ;  /* 0x000000c25ac8722b */ /* 0x080fe400000000c8 */
[----:B------:R-:W-:Y:S02]  /*2370*/  DFMA R22, R92, R194, R22 ;  /* 0x000000c25c16722b */ /* 0x000fe40000000016 */
[----:B------:R-:W-:Y:S02]  /*2380*/  DFMA R196, R86, R10, R196 ;  /* 0x0000000a56c4722b */ /* 0x000fe400000000c4 */
[-C--:B------:R-:W-:Y:S02]  /*2390*/  DFMA R202, R88, R194.reuse, R202 ;  /* 0x000000c258ca722b */ /* 0x080fe400000000ca */
[----:B------:R-:W-:-:S02]  /*23a0*/  DFMA R206, R82, R194, R206 ;  /* 0x000000c252ce722b */ /* 0x000fc400000000ce */
[-C--:B------:R-:W-:Y:S02]  /*23b0*/  DFMA R198, R80, R194.reuse, R198 ;  /* 0x000000c250c6722b */ /* 0x080fe400000000c6 */
[----:B------:R-:W-:Y:S02]  /*23c0*/  DFMA R204, R84, R194, R204 ;  /* 0x000000c254cc722b */ /* 0x000fe400000000cc */
        /* <DEDUP_REMOVED lines=17> */
[-C--:B------:R-:W-:Y:S02]  /*24e0*/  DFMA R18, R108, R16.reuse, R206 ;  /* 0x000000106c12722b */ /* 0x080fe400000000ce */
[----:B------:R-:W-:Y:S02]  /*24f0*/  DFMA R22, R156, R16, R202 ;  /* 0x000000109c16722b */ /* 0x000fe400000000ca */
[-C--:B------:R-:W-:Y:S02]  /*2500*/  DFMA R206, R148, R4.reuse, RZ ;  /* 0x0000000494ce722b */ /* 0x080fe400000000ff */
[----:B------:R-:W-:Y:S02]  /*2510*/  DFMA R202, R154, R4, RZ ;  /* 0x000000049aca722b */ /* 0x000fe400000000ff */
[----:B------:R-:W-:-:S02]  /*2520*/  DFMA R192, R46, R16, R192 ;  /* 0x000000102ec0722b */ /* 0x000fc400000000c0 */
[----:B------:R-:W-:Y:S02]  /*2530*/  DFMA R194, R110, R16, R204 ;  /* 0x000000106ec2722b */ /* 0x000fe400000000cc */
[C-C-:B------:R-:W-:Y:S02]  /*2540*/  DADD R16, R198.reuse, -R200.reuse ;  /* 0x00000000c6107229 */ /* 0x140fe400000008c8 */
[----:B------:R-:W-:Y:S02]  /*2550*/  DADD R198, R198, R200 ;  /* 0x00000000c6c67229 */ /* 0x000fe400000000c8 */
        /* <DEDUP_REMOVED lines=23> */
[----:B------:R-:W-:Y:S02]  /*26d0*/  DADD R14, R18, -R206 ;  /* 0x00000000120e7229 */ /* 0x000fe400000008ce */
[--C-:B------:R-:W-:Y:S02]  /*26e0*/  DADD R4, R196, -R202.reuse ;  /* 0x00000000c4047229 */ /* 0x100fe400000008ca */
[----:B------:R-:W-:Y:S02]  /*26f0*/  DMUL R190, R190, R198 ;  /* 0x000000c6bebe7228 */ /* 0x000fe40000000000 */
[----:B------:R-:W-:-:S02]  /*2700*/  DADD R196, R196, R202 ;  /* 0x00000000c4c47229 */ /* 0x000fc400000000ca */
[----:B------:R-:W-:Y:S02]  /*2710*/  DADD R10, R192, -R204 ;  /* 0x00000000c00a7229 */ /* 0x000fe400000008cc */
[----:B------:R-:W-:Y:S02]  /*2720*/  DADD R12, R194, -R200 ;  /* 0x00000000c20c7229 */ /* 0x000fe400000008c8 */
[----:B------:R-:W-:Y:S02]  /*2730*/  DADD R198, R22, -R20 ;  /* 0x0000000016c67229 */ /* 0x000fe40000000814 */
[----:B------:R-:W-:Y:S02]  /*2740*/  DADD R192, R192, R204 ;  /* 0x00000000c0c07229 */ /* 0x000fe400000000cc */
[----:B------:R-:W-:Y:S02]  /*2750*/  DADD R194, R194, R200 ;  /* 0x00000000c2c27229 */ /* 0x000fe400000000c8 */
[----:B------:R-:W-:-:S02]  /*2760*/  DADD R18, R18, R206 ;  /* 0x0000000012127229 */ /* 0x000fc400000000ce */
[----:B------:R-:W-:Y:S02]  /*2770*/  DADD R20, R22, R20 ;  /* 0x0000000016147229 */ /* 0x000fe40000000014 */
[----:B------:R-:W-:Y:S02]  /*2780*/  DMUL R188, R188, R14 ;  /* 0x0000000ebcbc7228 */ /* 0x000fe40000000000 */
[----:B------:R-:W-:Y:S02]  /*2790*/  DFMA R14, R172, R16, R190 ;  /* 0x00000010ac0e722b */ /* 0x000fe400000000be */
[----:B------:R-:W-:Y:S02]  /*27a0*/  DMUL R186, R186, R196 ;  /* 0x000000c4baba7228 */ /* 0x000fe40000000000 */
[----:B------:R-:W-:Y:S02]  /*27b0*/  DMUL R182, R182, R192 ;  /* 0x000000c0b6b67228 */ /* 0x000fe40000000000 */
[----:B------:R-:W-:-:S02]  /*27c0*/  DMUL R164, R164, R194 ;  /* 0x000000c2a4a47228 */ /* 0x000fc40000000000 */
[----:B------:R-:W-:Y:S02]  /*27d0*/  DMUL R178, R178, R18 ;  /* 0x00000012b2b27228 */ /* 0x000fe40000000000 */
[----:B------:R-:W-:Y:S02]  /*27e0*/  DMUL R174, R174, R20 ;  /* 0x00000014aeae7228 */ /* 0x000fe40000000000 */
[----:B------:R-:W-:Y:S02]  /*27f0*/  DMUL R180, R180, R6 ;  /* 0x00000006b4b47228 */ /* 0x000fe40000000000 */
[-C--:B------:R-:W-:Y:S02]  /*2800*/  DFMA R18, R106, R14.reuse, RZ ;  /* 0x0000000e6a12722b */ /* 0x080fe400000000ff */
[-C--:B------:R-:W-:Y:S02]  /*2810*/  DFMA R20, R92, R14.reuse, RZ ;  /* 0x0000000e5c14722b */ /* 0x080fe400000000ff */
[----:B------:R-:W-:-:S02]  /*2820*/  DFMA R192, R78, R14, RZ ;  /* 0x0000000e4ec0722b */ /* 0x000fc400000000ff */
[----:B------:R-:W-:Y:S02]  /*2830*/  DFMA R194, R64, R14, RZ ;  /* 0x0000000e40c2722b */ /* 0x000fe400000000ff */
[----:B------:R-:W-:Y:S02]  /*2840*/  DFMA R6, R168, R4, R186 ;  /* 0x00000004a806722b */ /* 0x000fe400000000ba */
[----:B------:R-:W-:Y:S02]  /*2850*/  DFMA R14, R50, R14, RZ ;  /* 0x0000000e320e722b */ /* 0x000fe400000000ff */
[----:B------:R-:W-:Y:S02]  /*2860*/  DFMA R16, R172, -R16, R190 ;  /* 0x80000010ac10722b */ /* 0x000fe400000000be */
[----:B------:R-:W-:Y:S02]  /*2870*/  DFMA R4, R168, -R4, R186 ;  /* 0x80000004a804722b */ /* 0x000fe400000000ba */
        /* <DEDUP_REMOVED lines=15> */
[----:B------:R-:W-:Y:S02]  /*2970*/  DFMA R16, R116, R4, R16 ;  /* 0x000000047410722b */ /* 0x000fe40000000010 */
[----:B------:R-:W-:Y:S02]  /*2980*/  DFMA R10, R166, -R10, R182 ;  /* 0x8000000aa60a722b */ /* 0x000fe400000000b6 */
[-C--:B------:R-:W-:Y:S02]  /*2990*/  DFMA R18, R102, R6.reuse, R18 ;  /* 0x000000066612722b */ /* 0x080fe40000000012 */
        /* <DEDUP_REMOVED lines=16> */
[----:B------:R-:W-:Y:S02]  /*2aa0*/  DADD R4, R8, R180 ;  /* 0x0000000008047229 */ /* 0x000fe400000000b4 */
[-C--:B------:R-:W-:Y:S02]  /*2ab0*/  DFMA R14, R150, R12.reuse, R14 ;  /* 0x0000000c960e722b */ /* 0x080fe4000000000e */
[----:B------:R-:W-:-:S02]  /*2ac0*/  DFMA R20, R140, R12, R20 ;  /* 0x0000000c8c14722b */ /* 0x000fc40000000014 */
[-C--:B------:R-:W-:Y:S02]  /*2ad0*/  DFMA R168, R130, R12.reuse, R168 ;  /* 0x0000000c82a8722b */ /* 0x080fe400000000a8 */
[-C--:B------:R-:W-:Y:S02]  /*2ae0*/  DFMA R172, R120, R12.reuse, R172 ;  /* 0x0000000c78ac722b */ /* 0x080fe400000000ac */
[----:B------:R-:W-:Y:S02]  /*2af0*/  DFMA R16, R162, R12, R16 ;  /* 0x0000000ca210722b */ /* 0x000fe40000000010 */
[----:B------:R-:W-:Y:S02]  /*2b00*/  DADD R6, -R8, R180 ;  /* 0x0000000008067229 */ /* 0x000fe400000001b4 */
[-C--:B------:R-:W-:Y:S02]  /*2b10*/  DFMA R18, R2, R4.reuse, R18 ;  /* 0x000000040212722b */ /* 0x080fe40000000012 */
[----:B------:R-:W-:-:S02]  /*2b20*/  DFMA R22, R24, R4, R22 ;  /* 0x000000041816722b */ /* 0x000fc40000000016 */
[-C--:B------:R-:W-:Y:S02]  /*2b30*/  DFMA R192, R26, R4.reuse, R192 ;  /* 0x000000041ac0722b */ /* 0x080fe400000000c0 */
[-C--:B------:R-:W-:Y:S02]  /*2b40*/  DFMA R194, R28, R4.reuse, R194 ;  /* 0x000000041cc2722b */ /* 0x080fe400000000c2 */
[----:B------:R-:W-:Y:S02]  /*2b50*/  DFMA R196, R30, R4, R196 ;  /* 0x000000041ec4722b */ /* 0x000fe400000000c4 */
[----:B------:R-:W-:Y:S02]  /*2b60*/  DADD R4, R188, R178 ;  /* 0x00000000bc047229 */ /* 0x000fe400000000b2 */
[----:B------:R-:W-:Y:S02]  /*2b70*/  DMUL R176, R176, R198 ;  /* 0x000000c6b0b07228 */ /* 0x000fe40000000000 */
        /* <DEDUP_REMOVED lines=38> */
[----:B------:R-:W-:Y:S01]  /*2de0*/  DADD R172, R194, R172 ;  /* 0x00000000c2ac7229 */ /* 0x000fe200000000ac */
[----:B------:R-:W-:Y:S01]  /*2df0*/  BSSY.RECONVERGENT B0, `(.L_x_517) ;  /* 0x0000082000007945 */ /* 0x000fe20003800200 */
[----:B------:R0:W-:Y:S04]  /*2e00*/  STS.128 [R185+0x20], R4 ;  /* 0x00002004b9007388 */ /* 0x0001e80000000c00 */
[----:B------:R0:W-:Y:S04]  /*2e10*/  STS.64 [R185+0x48], R10 ;  /* 0x0000480ab9007388 */ /* 0x0001e80000000a00 */
[----:B------:R0:W-:Y:S04]  /*2e20*/  STS.64 [R185], R14 ;  /* 0x0000000eb9007388 */ /* 0x0001e80000000a00 */
        /* <DEDUP_REMOVED lines=19> */
[-C--:B------:R-:W-:Y:S02]  /*2f60*/  DFMA R168, R92, R10.reuse, RZ ;  /* 0x0000000a5ca8722b */ /* 0x080fe400000000ff */
[-C--:B------:R-:W-:Y:S02]  /*2f70*/  DFMA R172, R78, R10.reuse, RZ ;  /* 0x0000000a4eac722b */ /* 0x080fe400000000ff */
[-C--:B------:R-:W-:Y:S02]  /*2f80*/  DFMA R192, R64, R10.reuse, RZ ;  /* 0x0000000a40c0722b */ /* 0x080fe400000000ff */
[-C--:B------:R-:W-:Y:S02]  /*2f90*/  DFMA R196, R50, R10.reuse, RZ ;  /* 0x0000000a32c4722b */ /* 0x080fe400000000ff */
[----:B------:R-:W-:Y:S02]  /*2fa0*/  DFMA R166, R106, R10, RZ ;  /* 0x0000000a6aa6722b */ /* 0x000fe400000000ff */
[----:B------:R-:W-:Y:S01]  /*2fb0*/  DADD R18, R12, -R18 ;  /* 0x000000000c127229 */ /* 0x000fe20000000812 */
[----:B------:R-:W-:Y:S01]  /*2fc0*/  LDS.64 R10, [R43+0x1c0] ;  /* 0x0001c0002b0a7984 */ /* 0x000fe20000000a00 */
[----:B------:R-:W-:-:S02]  /*2fd0*/  DFMA R184, R90, R6, R168 ;  /* 0x000000065ab8722b */ /* 0x000fc400000000a8 */
[-C--:B------:R-:W-:Y:S01]  /*2fe0*/  DFMA R194, R76, R6.reuse, R172 ;  /* 0x000000064cc2722b */ /* 0x080fe200000000ac */
[----:B------:R-:W0:Y:S01]  /*2ff0*/  LDS.64 R12, [R43+0x3f0] ;  /* 0x0003f0002b0c7984 */ /* 0x000e220000000a00 */
[-C--:B------:R-:W-:Y:S02]  /*3000*/  DFMA R198, R62, R6.reuse, R192 ;  /* 0x000000063ec6722b */ /* 0x080fe400000000c0 */
[-C--:B------:R-:W-:Y:S02]  /*3010*/  DFMA R202, R48, R6.reuse, R196 ;  /* 0x0000000630ca722b */ /* 0x080fe400000000c4 */
[----:B------:R-:W-:Y:S02]  /*3020*/  DFMA R170, R104, R6, R166 ;  /* 0x0000000668aa722b */ /* 0x000fe400000000a6 */
[-C--:B------:R-:W-:Y:S01]  /*3030*/  DFMA R168, R100, R4.reuse, RZ ;  /* 0x0000000464a8722b */ /* 0x080fe200000000ff */
[----:B------:R-:W-:Y:S01]  /*3040*/  LDS.64 R6, [R43+0x230] ;  /* 0x000230002b067984 */ /* 0x000fe20000000a00 */
[----:B------:R-:W-:-:S02]  /*3050*/  DFMA R172, R86, R4, RZ ;  /* 0x0000000456ac722b */ /* 0x000fc400000000ff */
[-C--:B------:R-:W-:Y:S02]  /*3060*/  DFMA R192, R72, R4.reuse, RZ ;  /* 0x0000000448c0722b */ /* 0x080fe400000000ff */
[-C--:B------:R-:W-:Y:S02]  /*3070*/  DFMA R196, R58, R4.reuse, RZ ;  /* 0x000000043ac4722b */ /* 0x080fe400000000ff */
[----:B------:R-:W-:Y:S01]  /*3080*/  DFMA R200, R44, R4, RZ ;  /* 0x000000042cc8722b */ /* 0x000fe200000000ff */
[----:B------:R-:W1:Y:S01]  /*3090*/  LDS.64 R4, [R43+0x380] ;  /* 0x000380002b047984 */ /* 0x000e620000000a00 */
[----:B--2---:R-:W-:Y:S02]  /*30a0*/  DADD R166, R20, R22 ;  /* 0x0000000014a67229 */ /* 0x004fe40000000016 */
[-C--:B------:R-:W-:Y:S02]  /*30b0*/  DFMA R168, R154, R18.reuse, R168 ;  /* 0x000000129aa8722b */ /* 0x080fe400000000a8 */
[----:B------:R-:W-:-:S02]  /*30c0*/  DFMA R172, R146, R18, R172 ;  /* 0x0000001292ac722b */ /* 0x000fc400000000ac */
[-C--:B------:R-:W-:Y:S02]  /*30d0*/  DFMA R192, R136, R18.reuse, R192 ;  /* 0x0000001288c0722b */ /* 0x080fe400000000c0 */
[-C--:B------:R-:W-:Y:S02]  /*30e0*/  DFMA R196, R126, R18.reuse, R196 ;  /* 0x000000127ec4722b */ /* 0x080fe400000000c4 */
[----:B------:R-:W-:Y:S02]  /*30f0*/  DFMA R200, R116, R18, R200 ;  /* 0x0000001274c8722b */ /* 0x000fe400000000c8 */
[----:B------:R-:W-:Y:S01]  /*3100*/  DADD R22, R20, -R22 ;  /* 0x0000000014167229 */ /* 0x000fe20000000816 */
[----:B------:R-:W-:Y:S01]  /*3110*/  LDS.64 R18, [R43+0x2a0] ;  /* 0x0002a0002b127984 */ /* 0x000fe20000000a00 */
[-C--:B------:R-:W-:Y:S02]  /*3120*/  DFMA R170, R102, R166.reuse, R170 ;  /* 0x000000a666aa722b */ /* 0x080fe400000000aa */
[-C--:B------:R-:W-:Y:S01]  /*3130*/  DFMA R184, R88, R166.reuse, R184 ;  /* 0x000000a658b8722b */ /* 0x080fe200000000b8 */
[----:B------:R-:W2:Y:S01]  /*3140*/  LDS.64 R20, [R43+0x310] ;  /* 0x000310002b147984 */ /* 0x000ea20000000a00 */
[----:B------:R-:W-:-:S02]  /*3150*/  DFMA R194, R74, R166, R194 ;  /* 0x000000a64ac2722b */ /* 0x000fc400000000c2 */
[-C--:B------:R-:W-:Y:S02]  /*3160*/  DFMA R198, R60, R166.reuse, R198 ;  /* 0x000000a63cc6722b */ /* 0x080fe400000000c6 */
[----:B------:R-:W-:Y:S02]  /*3170*/  DFMA R202, R46, R166, R202 ;  /* 0x000000a62eca722b */ /* 0x000fe400000000ca */
[----:B---3--:R-:W-:Y:S02]  /*3180*/  DADD R166, R14, R16 ;  /* 0x000000000ea67229 */ /* 0x008fe40000000010 */
[-C--:B------:R-:W-:Y:S02]  /*3190*/  DFMA R168, R152, R22.reuse, R168 ;  /* 0x0000001698a8722b */ /* 0x080fe400000000a8 */
[-C--:B------:R-:W-:Y:S02]  /*31a0*/  DFMA R172, R144, R22.reuse, R172 ;  /* 0x0000001690ac722b */ /* 0x080fe400000000ac */
[----:B------:R-:W-:-:S02]  /*31b0*/  DFMA R192, R134, R22, R192 ;  /* 0x0000001686c0722b */ /* 0x000fc400000000c0 */
[-C--:B------:R-:W-:Y:S02]  /*31c0*/  DFMA R196, R124, R22.reuse, R196 ;  /* 0x000000167cc4722b */ /* 0x080fe400000000c4 */
[----:B------:R-:W-:Y:S02]  /*31d0*/  DFMA R200, R114, R22, R200 ;  /* 0x0000001672c8722b */ /* 0x000fe400000000c8 */
[----:B------:R-:W-:Y:S02]  /*31e0*/  DADD R14, R14, -R16 ;  /* 0x000000000e0e7229 */ /* 0x000fe40000000810 */
[----:B0-----:R-:W-:Y:S02]  /*31f0*/  DADD R16, R10, R12 ;  /* 0x000000000a107229 */ /* 0x001fe4000000000c */
        /* <DEDUP_REMOVED lines=11> */
[----:B-1----:R-:W-:Y:S02]  /*32b0*/  DADD R12, R6, R4 ;  /* 0x00000000060c7229 */ /* 0x002fe40000000004 */
        /* <DEDUP_REMOVED lines=11> */
[----:B--2---:R-:W-:Y:S02]  /*3370*/  DADD R6, R18, R20 ;  /* 0x0000000012067229 */ /* 0x004fe40000000014 */
        /* <DEDUP_REMOVED lines=41> */
.L_x_518:
[----:B------:R-:W-:Y:S05]  /*3610*/  BSYNC.RECONVERGENT B0 ;  /* 0x0000000000007941 */ /* 0x000fea0003800200 */
.L_x_517:
        /* <DEDUP_REMOVED lines=29> */
[----:B------:R-:W1:Y:S01]  /*37f0*/  LDS.64 R6, [R42+0x1ea0] ;  /* 0x001ea0002a067984 */ /* 0x000e620000000a00 */
[----:B------:R-:W-:-:S02]  /*3800*/  DFMA R86, R86, R4, RZ ;  /* 0x000000045656722b */ /* 0x000fc400000000ff */
[-C--:B------:R-:W-:Y:S02]  /*3810*/  DFMA R72, R72, R4.reuse, RZ ;  /* 0x000000044848722b */ /* 0x080fe400000000ff */
[-C--:B------:R-:W-:Y:S02]  /*3820*/  DFMA R58, R58, R4.reuse, RZ ;  /* 0x000000043a3a722b */ /* 0x080fe400000000ff */
[----:B------:R-:W-:Y:S02]  /*3830*/  DFMA R44, R44, R4, RZ ;  /* 0x000000042c2c722b */ /* 0x000fe400000000ff */
[----:B--2---:R-:W-:Y:S02]  /*3840*/  DADD R4, R14, R16 ;  /* 0x000000000e047229 */ /* 0x004fe40000000010 */
[-C--:B------:R-:W-:Y:S02]  /*3850*/  DFMA R100, R154, R10.reuse, R100 ;  /* 0x0000000a9a64722b */ /* 0x080fe40000000064 */
[----:B------:R-:W-:-:S02]  /*3860*/  DFMA R86, R146, R10, R86 ;  /* 0x0000000a9256722b */ /* 0x000fc40000000056 */
[-C--:B------:R-:W-:Y:S02]  /*3870*/  DFMA R72, R136, R10.reuse, R72 ;  /* 0x0000000a8848722b */ /* 0x080fe40000000048 */
[-C--:B------:R-:W-:Y:S02]  /*3880*/  DFMA R58, R126, R10.reuse, R58 ;  /* 0x0000000a7e3a722b */ /* 0x080fe4000000003a */
[----:B------:R-:W-:Y:S02]  /*3890*/  DADD R14, R14, -R16 ;  /* 0x000000000e0e7229 */ /* 0x000fe40000000810 */
[----:B------:R-:W-:Y:S01]  /*38a0*/  DFMA R44, R116, R10, R44 ;  /* 0x0000000a742c722b */ /* 0x000fe2000000002c */
        /* <DEDUP_REMOVED lines=12> */
[----:B------:R-:W-:Y:S02]  /*3970*/  DADD R18, R18, -R20 ;  /* 0x0000000012127229 */ /* 0x000fe40000000814 */
[----:B------:R-:W-:Y:S02]  /*3980*/  DFMA R44, R114, R14, R44 ;  /* 0x0000000e722c722b */ /* 0x000fe4000000002c */
[-C--:B------:R-:W-:Y:S02]  /*3990*/  DFMA R106, R98, R4.reuse, R106 ;  /* 0x00000004626a722b */ /* 0x080fe4000000006a */
[-C--:B------:R-:W-:Y:S02]  /*39a0*/  DFMA R92, R84, R4.reuse, R92 ;  /* 0x00000004545c722b */ /* 0x080fe4000000005c */
[----:B------:R-:W-:-:S02]  /*39b0*/  DFMA R78, R70, R4, R78 ;  /* 0x00000004464e722b */ /* 0x000fc4000000004e */
[-C--:B------:R-:W-:Y:S02]  /*39c0*/  DFMA R64, R56, R4.reuse, R64 ;  /* 0x000000043840722b */ /* 0x080fe40000000040 */
[----:B------:R-:W-:Y:S02]  /*39d0*/  DFMA R50, R110, R4, R50 ;  /* 0x000000046e32722b */ /* 0x000fe40000000032 */
[----:B0-----:R-:W-:Y:S02]  /*39e0*/  DADD R4, R8, R12 ;  /* 0x0000000008047229 */ /* 0x001fe4000000000c */
        /* <DEDUP_REMOVED lines=50> */
.L_x_520:
[----:B------:R-:W-:Y:S05]  /*3d10*/  BSYNC.RECONVERGENT B0 ;  /* 0x0000000000007941 */ /* 0x000fea0003800200 */
.L_x_519:
        /* <DEDUP_REMOVED lines=17> */
.L_x_521:
        /* <DEDUP_REMOVED lines=13> */
.L_x_2970:


//--------------------- .text._Z30massMatrixMultiplySharedKernelILi10ELi14ELi1EEviPKdS1_S1_S1_Pd --------------------------
	.section	.text._Z30massMatrixMultiplySharedKernelILi10ELi14ELi1EEviPKdS1_S1_S1_Pd,"ax",@progbits
	.align	128
        .global         _Z30massMatrixMultiplySharedKernelILi10ELi14ELi1EEviPKdS1_S1_S1_Pd
        .type           _Z30massMatrixMultiplySharedKernelILi10ELi14ELi1EEviPKdS1_S1_S1_Pd,@function
        .size           _Z30massMatrixMultiplySharedKernelILi10ELi14ELi1EEviPKdS1_S1_S1_Pd,(.L_x_2971 - _Z30massMatrixMultiplySharedKernelILi10ELi14ELi1EEviPKdS1_S1_S1_Pd)
        .other          _Z30massMatrixMultiplySharedKernelILi10ELi14ELi1EEviPKdS1_S1_S1_Pd,@"STO_CUDA_ENTRY STV_DEFAULT"
_Z30massMatrixMultiplySharedKernelILi10ELi14ELi1EEviPKdS1_S1_S1_Pd:
.text._Z30massMatrixMultiplySharedKernelILi10ELi14ELi1EEviPKdS1_S1_S1_Pd:
        /* <DEDUP_REMOVED lines=40> */
[----:B0-----:R-:W-:Y:S01]  /*0280*/  PRMT R4, R0, 0x9910, RZ ;  /* 0x0000991000047816 */ /* 0x001fe200000000ff */
[----:B------:R-:W-:-:S04]  /*0290*/  IMAD R5, R81, 0x55c0, R8 ;  /* 0x000055c051057824 */ /* 0x000fc800078e0208 */
[----:B------:R-:W-:-:S05]  /*02a0*/  IMAD R4, R4, 0xcd, RZ ;  /* 0x000000cd04047824 */ /* 0x000fca00078e02ff */
[----:B------:R-:W-:-:S04]  /*02b0*/  LOP3.LUT R4, R4, 0xffff, RZ, 0xc0, !PT ;  /* 0x0000ffff04047812 */ /* 0x000fc800078ec0ff */
[----:B------:R-:W-:-:S04]  /*02c0*/  SHF.R.U32.HI R4, RZ, 0xb, R4 ;  /* 0x0000000bff047819 */ /* 0x000fc80000011604 */
[----:B------:R-:W-:Y:S01]  /*02d0*/  LOP3.LUT R4, R4, 0xffff, RZ, 0xc0, !PT ;  /* 0x0000ffff04047812 */ /* 0x000fe200078ec0ff */
[----:B--2---:R0:W-:Y:S04]  /*02e0*/  @!P1 STS.64 [R9], R6 ;  /* 0x0000000609009388 */ /* 0x0041e80000000a00 */
[----:B---3--:R-:W-:Y:S01]  /*02f0*/  @!P1 STS.64 [R15], R12 ;  /* 0x0000000c0f009388 */ /* 0x008fe20000000a00 */
[----:B------:R-:W-:Y:S01]  /*0300*/  BAR.SYNC.DEFER_BLOCKING 0x0 ;  /* 0x0000000000007b1d */ /* 0x000fe20000010000 */
[C---:B------:R-:W-:Y:S02]  /*0310*/  ISETP.GT.U32.AND P1, PT, R0.reuse, 0x63, PT ;  /* 0x000000630000780c */ /* 0x040fe40003f24070 */
[----:B0-----:R-:W-:-:S05]  /*0320*/  LOP3.LUT R9, R0, 0xffff, RZ, 0xc0, !PT ;  /* 0x0000ffff00097812 */ /* 0x001fca00078ec0ff */
[----:B------:R-:W-:-:S05]  /*0330*/  IMAD R2, R9, 0xcccd, RZ ;  /* 0x0000cccd09027824 */ /* 0x000fca00078e02ff */
[----:B------:R-:W-:-:S04]  /*0340*/  SHF.R.U32.HI R2, RZ, 0x13, R2 ;  /* 0x00000013ff027819 */ /* 0x000fc80000011602 */
[----:B------:R-:W-:-:S05]  /*0350*/  PRMT R2, R2, 0x9910, RZ ;  /* 0x0000991002027816 */ /* 0x000fca00000000ff */
[----:B------:R-:W-:Y:S01]  /*0360*/  IMAD R2, R2, 0xa, RZ ;  /* 0x0000000a02027824 */ /* 0x000fe200078e02ff */
[----:B------:R-:W0:Y:S03]  /*0370*/  LDS.128 R16, [R8+0x55c0] ;  /* 0x0055c00008107984 */ /* 0x000e260000000c00 */
[----:B------:R-:W-:Y:S01]  /*0380*/  IMAD.MOV R2, RZ, RZ, -R2 ;  /* 0x000000ffff027224 */ /* 0x000fe200078e0a02 */
[----:B------:R-:W1:Y:S04]  /*0390*/  LDS.128 R12, [R8+0x5730] ;  /* 0x00573000080c7984 */ /* 0x000e680000000c00 */
[----:B------:R-:W2:Y:S01]  /*03a0*/  LDS.128 R40, [R8+0x56e0] ;  /* 0x0056e00008287984 */ /* 0x000ea20000000c00 */
[----:B------:R-:W-:-:S03]  /*03b0*/  PRMT R39, R2, 0x7710, RZ ;  /* 0x0000771002277816 */ /* 0x000fc600000000ff */
[----:B------:R-:W3:Y:S02]  /*03c0*/  LDS.128 R44, [R8+0x55d0] ;  /* 0x0055d000082c7984 */ /* 0x000ee40000000c00 */
[----:B------:R-:W-:Y:S02]  /*03d0*/  IMAD.IADD R2, R39, 0x1, R0 ;  /* 0x0000000127027824 */ /* 0x000fe400078e0200 */
[----:B------:R-:W4:Y:S04]  /*03e0*/  LDS.128 R48, [R8+0x56f0] ;  /* 0x0056f00008307984 */ /* 0x000f280000000c00 */
[----:B------:R-:W4:Y:S04]  /*03f0*/  LDS.128 R52, [R8+0x55e0] ;  /* 0x0055e00008347984 */ /* 0x000f280000000c00 */
[----:B------:R-:W4:Y:S04]  /*0400*/  LDS.128 R56, [R8+0x5700] ;  /* 0x0057000008387984 */ /* 0x000f280000000c00 */
[----:B------:R-:W4:Y:S04]  /*0410*/  LDS.128 R60, [R8+0x55f0] ;  /* 0x0055f000083c7984 */ /* 0x000f280000000c00 */
[----:B------:R-:W4:Y:S04]  /*0420*/  LDS.128 R64, [R8+0x5710] ;  /* 0x0057100008407984 */ /* 0x000f280000000c00 */
[----:B------:R-:W4:Y:S01]  /*0430*/  LDS.128 R68, [R8+0x5600] ;  /* 0x0056000008447984 */ /* 0x000f220000000c00 */
[----:B0-----:R-:W-:-:S03]  /*0440*/  R2UR UR36, R18 ;  /* 0x00000000122472ca */ /* 0x001fc600000e0000 */
[----:B------:R-:W0:Y:S01]  /*0450*/  LDS.128 R72, [R8+0x5720] ;  /* 0x0057200008487984 */ /* 0x000e220000000c00 */
[----:B------:R-:W-:Y:S02]  /*0460*/  R2UR UR37, R19 ;  /* 0x00000000132572ca */ /* 0x000fe400000e0000 */
[----:B------:R-:W-:Y:S01]  /*0470*/  R2UR UR4, R16 ;  /* 0x00000000100472ca */ /* 0x000fe200000e0000 */
[----:B------:R-:W0:Y:S01]  /*0480*/  LDS.128 R76, [R8+0x5610] ;  /* 0x00561000084c7984 */ /* 0x000e220000000c00 */
[----:B------:R-:W-:Y:S02]  /*0490*/  R2UR UR5, R17 ;  /* 0x00000000110572ca */ /* 0x000fe400000e0000 */
[----:B-1----:R-:W-:Y:S01]  /*04a0*/  R2UR UR58, R14 ;  /* 0x000000000e3a72ca */ /* 0x002fe200000e0000 */
[----:B------:R-:W1:Y:S01]  /*04b0*/  LDS.128 R16, [R8+0x5620] ;  /* 0x0056200008107984 */ /* 0x000e620000000c00 */
[----:B------:R-:W-:Y:S01]  /*04c0*/  R2UR UR59, R15 ;  /* 0x000000000f3b72ca */ /* 0x000fe200000e0000 */
[----:B------:R-:W-:Y:S01]  /*04d0*/  IMAD R15, R4, 0x70, R5 ;  /* 0x00000070040f7824 */ /* 0x000fe200078e0205 */
[----:B------:R-:W-:Y:S01]  /*04e0*/  LOP3.LUT R14, R2, 0xffff, RZ, 0xc0, !PT ;  /* 0x0000ffff020e7812 */ /* 0x000fe200078ec0ff */
[----:B------:R-:W1:Y:S01]  /*04f0*/  LDS.64 R6, [R8+0x56d8] ;  /* 0x0056d80008067984 */ /* 0x000e620000000a00 */
[----:B--2---:R-:W-:-:S02]  /*0500*/  R2UR UR38, R42 ;  /* 0x000000002a2672ca */ /* 0x004fc400000e0000 */
[----:B------:R-:W-:Y:S01]  /*0510*/  R2UR UR39, R43 ;  /* 0x000000002b2772ca */ /* 0x000fe200000e0000 */
[----:B------:R-:W-:Y:S01]  /*0520*/  IMAD R2, R14, 0x8, R15 ;  /* 0x000000080e027824 */ /* 0x000fe200078e020f */
        /* <DEDUP_REMOVED lines=42> */
[----:B------:R-:W-:Y:S02]  /*07d0*/  R2UR UR30, R16 ;  /* 0x00000000101e72ca */ /* 0x000fe400000e0000 */
        /* <DEDUP_REMOVED lines=40> */
[----:B------:R-:W-:-:S02]  /*0a60*/  DFMA R38, R6, UR26, RZ ;  /* 0x0000001a06267c2b */ /* 0x000fc400080000ff */
[----:B------:R-:W-:Y:S01]  /*0a70*/  DFMA R40, R16, UR28, R40 ;  /* 0x0000001c10287c2b */ /* 0x000fe20008000028 */
[----:B------:R-:W-:Y:S04]  /*0a80*/  STS.64 [R2], R32 ;  /* 0x0000002002007388 */ /* 0x000fe80000000a00 */
[----:B------:R-:W-:Y:S01]  /*0a90*/  STS.64 [R2+0x4980], R34 ;  /* 0x0049802202007388 */ /* 0x000fe20000000a00 */
[----:B------:R-:W-:Y:S02]  /*0aa0*/  DFMA R38, R12, UR56, R38 ;  /* 0x000000380c267c2b */ /* 0x000fe40008000026 */
[----:B------:R-:W-:Y:S01]  /*0ab0*/  DFMA R40, R20, UR58, R40 ;  /* 0x0000003a14287c2b */ /* 0x000fe20008000028 */
[----:B------:R-:W-:Y:S04]  /*0ac0*/  STS.64 [R2+0x620], R36 ;  /* 0x0006202402007388 */ /* 0x000fe80000000a00 */
[----:B------:R-:W0:Y:S01]  /*0ad0*/  LDS.128 R44, [R8+0x5740] ;  /* 0x00574000082c7984 */ /* 0x000e220000000c00 */
[----:B------:R-:W-:-:S03]  /*0ae0*/  DFMA R38, R18, UR30, R38 ;  /* 0x0000001e12267c2b */ /* 0x000fc60008000026 */
[----:B------:R-:W1:Y:S05]  /*0af0*/  LDS.64 R42, [R8+0x5630] ;  /* 0x00563000082a7984 */ /* 0x000e6a0000000a00 */
[----:B------:R-:W-:Y:S02]  /*0b00*/  DFMA R38, R22, UR60, R38 ;  /* 0x0000003c16267c2b */ /* 0x000fe40008000026 */
[----:B0-----:R-:W-:-:S06]  /*0b10*/  DFMA R40, R24, R44, R40 ;  /* 0x0000002c1828722b */ /* 0x001fcc0000000028 */
[----:B-1----:R-:W-:Y:S02]  /*0b20*/  DFMA R38, R26, R42, R38 ;  /* 0x0000002a1a26722b */ /* 0x002fe40000000026 */
[----:B------:R-:W-:-:S08]  /*0b30*/  DFMA R40, R28, R46, R40 ;  /* 0x0000002e1c28722b */ /* 0x000fd00000000028 */
[C-C-:B------:R-:W-:Y:S02]  /*0b40*/  DADD R30, R38.reuse, -R40.reuse ;  /* 0x00000000261e7229 */ /* 0x140fe40000000828 */
[----:B------:R-:W-:-:S05]  /*0b50*/  DADD R38, R38, R40 ;  /* 0x0000000026267229 */ /* 0x000fca0000000028 */
[----:B------:R-:W-:Y:S04]  /*0b60*/  STS.64 [R2+0x4360], R30 ;  /* 0x0043601e02007388 */ /* 0x000fe80000000a00 */
[----:B------:R-:W-:Y:S04]  /*0b70*/  STS.64 [R2+0xc40], R38 ;  /* 0x000c402602007388 */ /* 0x000fe80000000a00 */
[----:B------:R-:W0:Y:S04]  /*0b80*/  LDS.64 R32, [R8+0x5638] ;  /* 0x0056380008207984 */ /* 0x000e280000000a00 */
[----:B------:R-:W1:Y:S04]  /*0b90*/  LDS.128 R40, [R8+0x5750] ;  /* 0x0057500008287984 */ /* 0x000e680000000c00 */
[----:B------:R-:W2:Y:S04]  /*0ba0*/  LDS.128 R44, [R8+0x5640] ;  /* 0x00564000082c7984 */ /* 0x000ea80000000c00 */
[----:B------:R-:W3:Y:S04]  /*0bb0*/  LDS.128 R48, [R8+0x5760] ;  /* 0x0057600008307984 */ /* 0x000ee80000000c00 */
[----:B------:R-:W4:Y:S04]  /*0bc0*/  LDS.128 R52, [R8+0x5650] ;  /* 0x0056500008347984 */ /* 0x000f280000000c00 */
[----:B------:R-:W4:Y:S01]  /*0bd0*/  LDS.64 R34, [R8+0x5770] ;  /* 0x0057700008227984 */ /* 0x000f220000000a00 */
[----:B0-----:R-:W-:-:S02]  /*0be0*/  DFMA R32, R6, R32, RZ ;  /* 0x000000200620722b */ /* 0x001fc400000000ff */
[----:B-1----:R-:W-:-:S06]  /*0bf0*/  DFMA R40, R10, R40, RZ ;  /* 0x000000280a28722b */ /* 0x002fcc00000000ff */
[----:B--2---:R-:W-:Y:S02]  /*0c00*/  DFMA R32, R12, R44, R32 ;  /* 0x0000002c0c20722b */ /* 0x004fe40000000020 */
[----:B------:R-:W-:-:S06]  /*0c10*/  DFMA R40, R16, R42, R40 ;  /* 0x0000002a1028722b */ /* 0x000fcc0000000028 */
[----:B------:R-:W-:Y:S02]  /*0c20*/  DFMA R32, R18, R46, R32 ;  /* 0x0000002e1220722b */ /* 0x000fe40000000020 */
[----:B---3--:R-:W-:-:S06]  /*0c30*/  DFMA R40, R20, R48, R40 ;  /* 0x000000301428722b */ /* 0x008fcc0000000028 */
        /* <DEDUP_REMOVED lines=49> */
[----:B------:R-:W1:Y:S04]  /*0f50*/  LDS.64 R34, [R8+0x57c8] ;  /* 0x0057c80008227984 */ /* 0x000e680000000a00 */
[----:B------:R-:W2:Y:S04]  /*0f60*/  LDS.128 R40, [R8+0x57d0] ;  /* 0x0057d00008287984 */ /* 0x000ea80000000c00 */
[----:B------:R-:W3:Y:S04]  /*0f70*/  LDS.128 R44, [R8+0x56c0] ;  /* 0x0056c000082c7984 */ /* 0x000ee80000000c00 */
[----:B------:R-:W4:Y:S04]  /*0f80*/  LDS.128 R48, [R8+0x57e0] ;  /* 0x0057e00008307984 */ /* 0x000f280000000c00 */
[----:B------:R-:W4:Y:S01]  /*0f90*/  LDS.64 R52, [R8+0x56d0] ;  /* 0x0056d00008347984 */ /* 0x000f220000000a00 */
[----:B0-----:R-:W-:-:S02]  /*0fa0*/  DFMA R36, R6, R36, RZ ;  /* 0x000000240624722b */ /* 0x001fc400000000ff */
[----:B-1----:R-:W-:-:S06]  /*0fb0*/  DFMA R34, R10, R34, RZ ;  /* 0x000000220a22722b */ /* 0x002fcc00000000ff */
[----:B------:R-:W-:Y:S02]  /*0fc0*/  DFMA R36, R12, R38, R36 ;  /* 0x000000260c24722b */ /* 0x000fe40000000024 */
[----:B--2---:R-:W-:-:S06]  /*0fd0*/  DFMA R34, R16, R40, R34 ;  /* 0x000000281022722b */ /* 0x004fcc0000000022 */
[----:B---3--:R-:W-:Y:S02]  /*0fe0*/  DFMA R36, R18, R44, R36 ;  /* 0x0000002c1224722b */ /* 0x008fe40000000024 */
[----:B------:R-:W-:-:S06]  /*0ff0*/  DFMA R34, R20, R42, R34 ;  /* 0x0000002a1422722b */ /* 0x000fcc0000000022 */
[----:B------:R-:W-:Y:S02]  /*1000*/  DFMA R36, R22, R46, R36 ;  /* 0x0000002e1624722b */ /* 0x000fe40000000024 */
[----:B----4-:R-:W-:-:S06]  /*1010*/  DFMA R34, R24, R48, R34 ;  /* 0x000000301822722b */ /* 0x010fcc0000000022 */
[----:B------:R-:W-:Y:S02]  /*1020*/  DFMA R36, R26, R52, R36 ;  /* 0x000000341a24722b */ /* 0x000fe40000000024 */
[----:B------:R-:W-:-:S08]  /*1030*/  DFMA R34, R28, R50, R34 ;  /* 0x000000321c22722b */ /* 0x000fd00000000022 */
[C-C-:B------:R-:W-:Y:S02]  /*1040*/  DADD R6, R36.reuse, -R34.reuse ;  /* 0x0000000024067229 */ /* 0x140fe40000000822 */
[----:B------:R-:W-:-:S05]  /*1050*/  DADD R34, R36, R34 ;  /* 0x0000000024227229 */ /* 0x000fca0000000022 */
[----:B------:R0:W-:Y:S04]  /*1060*/  STS.64 [R2+0x2ae0], R6 ;  /* 0x002ae00602007388 */ /* 0x0001e80000000a00 */
[----:B------:R0:W-:Y:S02]  /*1070*/  STS.64 [R2+0x24c0], R34 ;  /* 0x0024c02202007388 */ /* 0x0001e40000000a00 */
.L_x_523:
[----:B------:R-:W-:Y:S05]  /*1080*/  BSYNC.RECONVERGENT B0 ;  /* 0x0000000000007941 */ /* 0x000fea0003800200 */
.L_x_522:
        /* <DEDUP_REMOVED lines=29> */
.L_x_525:
        /* <DEDUP_REMOVED lines=45> */
[----:B------:R-:W-:Y:S01]  /*1530*/  STS.64 [R4+0x5b0], R34 ;  /* 0x0005b02204007388 */ /* 0x000fe20000000a00 */
[----:B------:R-:W-:Y:S02]  /*1540*/  DFMA R42, R14, UR54, RZ ;  /* 0x000000360e2a7c2b */ /* 0x000fe400080000ff */
[----:B------:R-:W-:Y:S01]  /*1550*/  DFMA R40, R12, UR56, R40 ;  /* 0x000000380c287c2b */ /* 0x000fe20008000028 */
[----:B------:R-:W-:Y:S04]  /*1560*/  STS.64 [R4], R6 ;  /* 0x0000000604007388 */ /* 0x000fe80000000a00 */
[----:B------:R-:W-:Y:S01]  /*1570*/  STS.64 [R4+0x540], R36 ;  /* 0x0005402404007388 */ /* 0x000fe20000000a00 */
[----:B------:R-:W-:-:S02]  /*1580*/  DFMA R42, R18, UR28, R42 ;  /* 0x0000001c122a7c2b */ /* 0x000fc4000800002a */
[----:B------:R-:W-:Y:S01]  /*1590*/  DFMA R40, R16, UR30, R40 ;  /* 0x0000001e10287c2b */ /* 0x000fe20008000028 */
[----:B------:R-:W-:Y:S04]  /*15a0*/  STS.64 [R4+0x70], R38 ;  /* 0x0000702604007388 */ /* 0x000fe80000000a00 */
[----:B------:R-:W0:Y:S01]  /*15b0*/  LDS.128 R28, [R8+0x5740] ;  /* 0x00574000081c7984 */ /* 0x000e220000000c00 */
[----:B------:R-:W-:Y:S02]  /*15c0*/  DFMA R42, R20, UR58, R42 ;  /* 0x0000003a142a7c2b */ /* 0x000fe4000800002a */
[----:B------:R-:W-:Y:S01]  /*15d0*/  DFMA R40, R22, UR60, R40 ;  /* 0x0000003c16287c2b */ /* 0x000fe20008000028 */
[----:B------:R-:W1:Y:S05]  /*15e0*/  LDS.64 R32, [R8+0x5630] ;  /* 0x0056300008207984 */ /* 0x000e6a0000000a00 */
[----:B0-----:R-:W-:-:S02]  /*15f0*/  DFMA R42, R24, R28, R42 ;  /* 0x0000001c182a722b */ /* 0x001fc4000000002a */
[----:B-1----:R-:W-:-:S06]  /*1600*/  DFMA R40, R26, R32, R40 ;  /* 0x000000201a28722b */ /* 0x002fcc0000000028 */
        /* <DEDUP_REMOVED lines=85> */
.L_x_526:
[----:B------:R-:W-:Y:S05]  /*1b60*/  BSYNC.RECONVERGENT B0 ;  /* 0x0000000000007941 */ /* 0x000fea0003800200 */
.L_x_524:
        /* <DEDUP_REMOVED lines=8> */
[----:B------:R-:W-:-:S05]  /*1bf0*/  PRMT R113, R8, 0x7710, RZ ;  /* 0x0000771008717816 */ /* 0x000fca00000000ff */
        /* <DEDUP_REMOVED lines=28> */
[C-C-:B0-----:R-:W-:Y:S02]  /*1dc0*/  DADD R138, R114.reuse, R116.reuse ;  /* 0x00000000728a7229 */ /* 0x141fe40000000074 */
[----:B------:R-:W-:Y:S02]  /*1dd0*/  DADD R114, R114, -R116 ;  /* 0x0000000072727229 */ /* 0x000fe40000000874 */
[----:B------:R-:W-:Y:S02]  /*1de0*/  DADD R112, R112, -R118 ;  /* 0x0000000070707229 */ /* 0x000fe40000000876 */
[C---:B------:R-:W-:Y:S02]  /*1df0*/  DFMA R156, R136.reuse, UR4, RZ ;  /* 0x00000004889c7c2b */ /* 0x040fe400080000ff */
[C---:B------:R-:W-:Y:S02]  /*1e00*/  DFMA R146, R136.reuse, UR44, RZ ;  /* 0x0000002c88927c2b */ /* 0x040fe400080000ff */
[----:B------:R-:W-:-:S02]  /*1e10*/  DFMA R158, R136, UR26, RZ ;  /* 0x0000001a889e7c2b */ /* 0x000fc400080000ff */
[C---:B------:R-:W-:Y:S02]  /*1e20*/  DFMA R142, R136.reuse, R34, RZ ;  /* 0x00000022888e722b */ /* 0x040fe400000000ff */
[C---:B------:R-:W-:Y:S02]  /*1e30*/  DFMA R148, R136.reuse, R56, RZ ;  /* 0x000000388894722b */ /* 0x040fe400000000ff */
[C---:B------:R-:W-:Y:S02]  /*1e40*/  DFMA R116, R136.reuse, R74, RZ ;  /* 0x0000004a8874722b */ /* 0x040fe400000000ff */
[----:B------:R-:W-:Y:S02]  /*1e50*/  DFMA R118, R136, R96, RZ ;  /* 0x000000608876722b */ /* 0x000fe400000000ff */
[C---:B------:R-:W-:Y:S02]  /*1e60*/  DFMA R156, R138.reuse, UR36, R156 ;  /* 0x000000248a9c7c2b */ /* 0x040fe4000800009c */
[----:B------:R-:W-:-:S02]  /*1e70*/  DFMA R146, R138, UR18, R146 ;  /* 0x000000128a927c2b */ /* 0x000fc40008000092 */
[C---:B------:R-:W-:Y:S02]  /*1e80*/  DFMA R158, R138.reuse, UR56, R158 ;  /* 0x000000388a9e7c2b */ /* 0x040fe4000800009e */
[C---:B------:R-:W-:Y:S02]  /*1e90*/  DFMA R142, R138.reuse, R40, R142 ;  /* 0x000000288a8e722b */ /* 0x040fe4000000008e */
[C---:B------:R-:W-:Y:S02]  /*1ea0*/  DFMA R148, R138.reuse, R58, R148 ;  /* 0x0000003a8a94722b */ /* 0x040fe40000000094 */
[C---:B------:R-:W-:Y:S02]  /*1eb0*/  DFMA R136, R138.reuse, R80, R116 ;  /* 0x000000508a88722b */ /* 0x040fe40000000074 */
[----:B------:R-:W-:Y:S02]  /*1ec0*/  DFMA R138, R138, R98, R118 ;  /* 0x000000628a8a722b */ /* 0x000fe40000000076 */
[----:B------:R-:W-:-:S02]  /*1ed0*/  DFMA R144, R112, UR6, RZ ;  /* 0x0000000670907c2b */ /* 0x000fc400080000ff */
[C---:B------:R-:W-:Y:S02]  /*1ee0*/  DFMA R140, R112.reuse, UR16, RZ ;  /* 0x00000010708c7c2b */ /* 0x040fe400080000ff */
[C---:B------:R-:W-:Y:S02]  /*1ef0*/  DFMA R116, R112.reuse, UR54, RZ ;  /* 0x0000003670747c2b */ /* 0x040fe400080000ff */
[C---:B------:R-:W-:Y:S02]  /*1f00*/  DFMA R118, R112.reuse, R36, RZ ;  /* 0x000000247076722b */ /* 0x040fe400000000ff */
[C---:B------:R-:W-:Y:S02]  /*1f10*/  DFMA R152, R112.reuse, R54, RZ ;  /* 0x000000367098722b */ /* 0x040fe400000000ff */
[C---:B------:R-:W-:Y:S02]  /*1f20*/  DFMA R154, R112.reuse, R76, RZ ;  /* 0x0000004c709a722b */ /* 0x040fe400000000ff */
[----:B------:R-:W-:-:S02]  /*1f30*/  DFMA R150, R112, R94, RZ ;  /* 0x0000005e7096722b */ /* 0x000fc400000000ff */
[C---:B------:R-:W-:Y:S02]  /*1f40*/  DFMA R144, R114.reuse, UR8, R144 ;  /* 0x0000000872907c2b */ /* 0x040fe40008000090 */
[C---:B------:R-:W-:Y:S02]  /*1f50*/  DFMA R140, R114.reuse, UR46, R140 ;  /* 0x0000002e728c7c2b */ /* 0x040fe4000800008c */
[C---:B------:R-:W-:Y:S02]  /*1f60*/  DFMA R116, R114.reuse, UR28, R116 ;  /* 0x0000001c72747c2b */ /* 0x040fe40008000074 */
[C---:B------:R-:W-:Y:S02]  /*1f70*/  DFMA R118, R114.reuse, R38, R118 ;  /* 0x000000267276722b */ /* 0x040fe40000000076 */
[C---:B------:R-:W-:Y:S02]  /*1f80*/  DFMA R152, R114.reuse, R60, R152 ;  /* 0x0000003c7298722b */ /* 0x040fe40000000098 */
[----:B------:R-:W-:-:S02]  /*1f90*/  DFMA R154, R114, R78, R154 ;  /* 0x0000004e729a722b */ /* 0x000fc4000000009a */
[----:B------:R-:W-:Y:S01]  /*1fa0*/  DFMA R150, R114, R100, R150 ;  /* 0x000000647296722b */ /* 0x000fe20000000096 */
[----:B------:R-:W0:Y:S01]  /*1fb0*/  LDS.128 R112, [R5+0x20] ;  /* 0x0000200005707984 */ /* 0x000e220000000c00 */
[C-C-:B------:R-:W-:Y:S02]  /*1fc0*/  DADD R160, R120.reuse, R126.reuse ;  /* 0x0000000078a07229 */ /* 0x140fe4000000007e */
[----:B------:R-:W-:Y:S02]  /*1fd0*/  DADD R126, R120, -R126 ;  /* 0x00000000787e7229 */ /* 0x000fe4000000087e */
[C-C-:B------:R-:W-:Y:S02]  /*1fe0*/  DADD R120, R122.reuse, R124.reuse ;  /* 0x000000007a787229 */ /* 0x140fe4000000007c */
[----:B------:R-:W-:Y:S02]  /*1ff0*/  DADD R122, R122, -R124 ;  /* 0x000000007a7a7229 */ /* 0x000fe4000000087c */
[----:B------:R-:W-:-:S02]  /*2000*/  DFMA R156, R160, UR10, R156 ;  /* 0x0000000aa09c7c2b */ /* 0x000fc4000800009c */
[C---:B------:R-:W-:Y:S02]  /*2010*/  DFMA R146, R160.reuse, UR48, R146 ;  /* 0x00000030a0927c2b */ /* 0x040fe40008000092 */
[C---:B------:R-:W-:Y:S02]  /*2020*/  DFMA R158, R160.reuse, UR30, R158 ;  /* 0x0000001ea09e7c2b */ /* 0x040fe4000800009e */
[C---:B------:R-:W-:Y:S02]  /*2030*/  DFMA R142, R160.reuse, R42, R142 ;  /* 0x0000002aa08e722b */ /* 0x040fe4000000008e */
[C---:B------:R-:W-:Y:S02]  /*2040*/  DFMA R148, R160.reuse, R64, R148 ;  /* 0x00000040a094722b */ /* 0x040fe40000000094 */
[C---:B------:R-:W-:Y:S02]  /*2050*/  DFMA R136, R160.reuse, R82, R136 ;  /* 0x00000052a088722b */ /* 0x040fe40000000088 */
[----:B------:R-:W-:-:S02]  /*2060*/  DFMA R138, R160, R104, R138 ;  /* 0x00000068a08a722b */ /* 0x000fc4000000008a */
[----:B------:R-:W-:Y:S02]  /*2070*/  DFMA R144, R126, UR38, R144 ;  /* 0x000000267e907c2b */ /* 0x000fe40008000090 */
[C---:B------:R-:W-:Y:S02]  /*2080*/  DFMA R156, R120.reuse, UR40, R156 ;  /* 0x00000028789c7c2b */ /* 0x040fe4000800009c */
[C---:B------:R-:W-:Y:S02]  /*2090*/  DFMA R146, R120.reuse, UR22, R146 ;  /* 0x0000001678927c2b */ /* 0x040fe40008000092 */
[C---:B------:R-:W-:Y:S02]  /*20a0*/  DFMA R158, R120.reuse, UR60, R158 ;  /* 0x0000003c789e7c2b */ /* 0x040fe4000800009e */
[C---:B------:R-:W-:Y:S02]  /*20b0*/  DFMA R142, R120.reuse, R48, R142 ;  /* 0x00000030788e722b */ /* 0x040fe4000000008e */
[----:B------:R-:W-:-:S02]  /*20c0*/  DFMA R148, R120, R66, R148 ;  /* 0x000000427894722b */ /* 0x000fc40000000094 */
[C---:B------:R-:W-:Y:S02]  /*20d0*/  DFMA R136, R120.reuse, R88, R136 ;  /* 0x000000587888722b */ /* 0x040fe40000000088 */
[----:B------:R-:W-:Y:S02]  /*20e0*/  DFMA R138, R120, R106, R138 ;  /* 0x0000006a788a722b */ /* 0x000fe4000000008a */
[----:B------:R-:W-:Y:S02]  /*20f0*/  DFMA R140, R126, UR20, R140 ;  /* 0x000000147e8c7c2b */ /* 0x000fe4000800008c */
[----:B0-----:R-:W-:Y:S02]  /*2100*/  DADD R120, R112, R114 ;  /* 0x0000000070787229 */ /* 0x001fe40000000072 */
[----:B------:R-:W-:Y:S02]  /*2110*/  DFMA R144, R122, UR12, R144 ;  /* 0x0000000c7a907c2b */ /* 0x000fe40008000090 */
[----:B------:R-:W-:-:S02]  /*2120*/  DADD R112, R112, -R114 ;  /* 0x0000000070707229 */ /* 0x000fc40000000872 */
[C---:B------:R-:W-:Y:S02]  /*2130*/  DFMA R116, R126.reuse, UR58, R116 ;  /* 0x0000003a7e747c2b */ /* 0x040fe40008000074 */
[C---:B------:R-:W-:Y:S02]  /*2140*/  DFMA R118, R126.reuse, R44, R118 ;  /* 0x0000002c7e76722b */ /* 0x040fe40000000076 */
[C---:B------:R-:W-:Y:S02]  /*2150*/  DFMA R152, R126.reuse, R62, R152 ;  /* 0x0000003e7e98722b */ /* 0x040fe40000000098 */
[C---:B------:R-:W-:Y:S02]  /*2160*/  DFMA R154, R126.reuse, R84, R154 ;  /* 0x000000547e9a722b */ /* 0x040fe4000000009a */
[----:B------:R-:W-:Y:S02]  /*2170*/  DFMA R150, R126, R102, R150 ;  /* 0x000000667e96722b */ /* 0x000fe40000000096 */
[----:B------:R-:W-:-:S02]  /*2180*/  DFMA R140, R122, UR50, R140 ;  /* 0x000000327a8c7c2b */ /* 0x000fc4000800008c */
[----:B------:R-:W-:Y:S02]  /*2190*/  DFMA R156, R120, UR14, R156 ;  /* 0x0000000e789c7c2b */ /* 0x000fe4000800009c */
[----:B------:R-:W-:Y:S02]  /*21a0*/  DFMA R144, R112, UR42, R144 ;  /* 0x0000002a70907c2b */ /* 0x000fe40008000090 */
[C---:B------:R-:W-:Y:S02]  /*21b0*/  DFMA R116, R122.reuse, R28, R116 ;  /* 0x0000001c7a74722b */ /* 0x040fe40000000074 */
[----:B------:R-:W-:Y:S02]  /*21c0*/  DFMA R118, R122, R46, R118 ;  /* 0x0000002e7a76722b */ /* 0x000fe40000000076 */
[C---:B------:R-:W-:Y:S02]  /*21d0*/  DFMA R146, R120.reuse, UR52, R146 ;  /* 0x0000003478927c2b */ /* 0x040fe40008000092 */
        /* <DEDUP_REMOVED lines=8> */
[----:B------:R-:W-:Y:S02]  /*2260*/  DFMA R140, R112, UR24, R140 ;  /* 0x00000018708c7c2b */ /* 0x000fe4000800008c */
[C-C-:B------:R-:W-:Y:S02]  /*2270*/  DADD R120, R156.reuse, -R144.reuse ;  /* 0x000000009c787229 */ /* 0x140fe40000000890 */
[----:B------:R-:W-:Y:S02]  /*2280*/  DADD R144, R156, R144 ;  /* 0x000000009c907229 */ /* 0x000fe40000000090 */
[C---:B------:R-:W-:Y:S02]  /*2290*/  DFMA R116, R112.reuse, R30, R116 ;  /* 0x0000001e7074722b */ /* 0x040fe40000000074 */
[----:B------:R-:W-:-:S02]  /*22a0*/  DFMA R118, R112, R52, R118 ;  /* 0x000000347076722b */ /* 0x000fc40000000076 */
[C---:B------:R-:W-:Y:S02]  /*22b0*/  DFMA R152, R112.reuse, R70, R152 ;  /* 0x000000467098722b */ /* 0x040fe40000000098 */
[C---:B------:R-:W-:Y:S02]  /*22c0*/  DFMA R154, R112.reuse, R92, R154 ;  /* 0x0000005c709a722b */ /* 0x040fe4000000009a */
[----:B------:R-:W-:Y:S02]  /*22d0*/  DFMA R150, R112, R110, R150 ;  /* 0x0000006e7096722b */ /* 0x000fe40000000096 */
[C-C-:B------:R-:W-:Y:S02]  /*22e0*/  DADD R122, R146.reuse, -R140.reuse ;  /* 0x00000000927a7229 */ /* 0x140fe4000000088c */
[----:B------:R-:W-:Y:S02]  /*22f0*/  DADD R140, R146, R140 ;  /* 0x00000000928c7229 */ /* 0x000fe4000000008c */
[----:B------:R-:W-:-:S02]  /*2300*/  DADD R124, R158, -R116 ;  /* 0x000000009e7c7229 */ /* 0x000fc40000000874 */
[----:B--2---:R-:W-:Y:S02]  /*2310*/  DMUL R134, R134, R144 ;  /* 0x0000009086867228 */ /* 0x004fe40000000000 */
[----:B------:R-:W-:Y:S02]  /*2320*/  DADD R158, R158, R116 ;  /* 0x000000009e9e7229 */ /* 0x000fe40000000074 */
[C-C-:B------:R-:W-:Y:S02]  /*2330*/  DADD R116, R142.reuse, -R118.reuse ;  /* 0x000000008e747229 */ /* 0x140fe40000000876 */
[----:B------:R-:W-:Y:S02]  /*2340*/  DADD R142, R142, R118 ;  /* 0x000000008e8e7229 */ /* 0x000fe40000000076 */
[----:B------:R-:W-:Y:S02]  /*2350*/  DADD R112, R148, -R152 ;  /* 0x0000000094707229 */ /* 0x000fe40000000898 */
[----:B------:R-:W-:-:S02]  /*2360*/  DADD R114, R136, -R154 ;  /* 0x0000000088727229 */ /* 0x000fc4000000089a */
[----:B------:R-:W-:Y:S02]  /*2370*/  DADD R118, R138, -R150 ;  /* 0x000000008a767229 */ /* 0x000fe40000000896 */
[----:B------:R-:W-:Y:S02]  /*2380*/  DADD R136, R136, R154 ;  /* 0x0000000088887229 */ /* 0x000fe4000000009a */
[----:B------:R-:W-:Y:S02]  /*2390*/  DADD R138, R138, R150 ;  /* 0x000000008a8a7229 */ /* 0x000fe40000000096 */
[----:B---3--:R-:W-:Y:S02]  /*23a0*/  DMUL R128, R128, R140 ;  /* 0x0000008c80807228 */ /* 0x008fe40000000000 */
[----:B----4-:R-:W-:Y:S02]  /*23b0*/  DFMA R126, R16, R120, R134 ;  /* 0x00000078107e722b */ /* 0x010fe40000000086 */
[----:B-----5:R-:W-:-:S02]  /*23c0*/  DMUL R112, R132, R112 ;  /* 0x0000007084707228 */ /* 0x020fc40000000000 */
[----:B------:R-:W-:Y:S02]  /*23d0*/  DMUL R114, R130, R114 ;  /* 0x0000007282727228 */ /* 0x000fe40000000000 */
[----:B------:R-:W-:Y:S02]  /*23e0*/  DMUL R20, R20, R118 ;  /* 0x0000007614147228 */ /* 0x000fe40000000000 */
[----:B------:R-:W-:Y:S02]  /*23f0*/  DMUL R22, R22, R136 ;  /* 0x0000008816167228 */ /* 0x000fe40000000000 */
[----:B------:R-:W-:Y:S02]  /*2400*/  DMUL R18, R18, R138 ;  /* 0x0000008a12127228 */ /* 0x000fe40000000000 */
[----:B------:R-:W-:Y:S02]  /*2410*/  DFMA R132, R12, R122, R128 ;  /* 0x0000007a0c84722b */ /* 0x000fe40000000080 */
[----:B------:R-:W-:-:S02]  /*2420*/  DFMA R118, R126, UR4, RZ ;  /* 0x000000047e767c2b */ /* 0x000fc400080000ff */
[C---:B------:R-:W-:Y:S02]  /*2430*/  DFMA R130, R126.reuse, UR36, RZ ;  /* 0x000000247e827c2b */ /* 0x040fe400080000ff */
[C---:B------:R-:W-:Y:S02]  /*2440*/  DFMA R136, R126.reuse, UR10, RZ ;  /* 0x0000000a7e887c2b */ /* 0x040fe400080000ff */
[C---:B------:R-:W-:Y:S02]  /*2450*/  DFMA R138, R126.reuse, UR40, RZ ;  /* 0x000000287e8a7c2b */ /* 0x040fe400080000ff */
[----:B------:R-:W-:Y:S02]  /*2460*/  DFMA R140, R126, UR14, RZ ;  /* 0x0000000e7e8c7c2b */ /* 0x000fe400080000ff */
[----:B------:R-:W-:Y:S02]  /*2470*/  DFMA R16, R16, -R120, R134 ;  /* 0x800000781010722b */ /* 0x000fe40000000086 */
[----:B------:R-:W-:-:S02]  /*2480*/  DMUL R26, R26, R158 ;  /* 0x0000009e1a1a7228 */ /* 0x000fc40000000000 */
[----:B------:R-:W-:Y:S02]  /*2490*/  DFMA R12, R12, -R122, R128 ;  /* 0x8000007a0c0c722b */ /* 0x000fe40000000080 */
[C---:B------:R-:W-:Y:S02]  /*24a0*/  DFMA R122, R132.reuse, UR44, R118 ;  /* 0x0000002c847a7c2b */ /* 0x040fe40008000076 */
[----:B------:R-:W-:Y:S02]  /*24b0*/  DFMA R126, R132, UR18, R130 ;  /* 0x00000012847e7c2b */ /* 0x000fe40008000082 */
[----:B------:R-:W-:Y:S02]  /*24c0*/  DMUL R8, R8, R142 ;  /* 0x0000008e08087228 */ /* 0x000fe40000000000 */
        /* <DEDUP_REMOVED lines=8> */
[-C--:B------:R-:W-:Y:S02]  /*2550*/  DFMA R132, R10, R124.reuse, R26 ;  /* 0x0000007c0a84722b */ /* 0x080fe4000000001a */
[C---:B------:R-:W-:Y:S02]  /*2560*/  DFMA R136, R12.reuse, UR16, R136 ;  /* 0x000000100c887c2b */ /* 0x040fe40008000088 */
[C---:B------:R-:W-:Y:S02]  /*2570*/  DFMA R138, R12.reuse, UR46, R138 ;  /* 0x0000002e0c8a7c2b */ /* 0x040fe4000800008a */
[C---:B------:R-:W-:Y:S02]  /*2580*/  DFMA R140, R12.reuse, UR20, R140 ;  /* 0x000000140c8c7c2b */ /* 0x040fe4000800008c */
[----:B------:R-:W-:Y:S02]  /*2590*/  DFMA R16, R12, UR50, R142 ;  /* 0x000000320c107c2b */ /* 0x000fe4000800008e */
[----:B------:R-:W-:-:S02]  /*25a0*/  DFMA R10, R10, -R124, R26 ;  /* 0x8000007c0a0a722b */ /* 0x000fc4000000001a */
[----:B------:R-:W-:Y:S02]  /*25b0*/  DADD R148, R148, R152 ;  /* 0x0000000094947229 */ /* 0x000fe40000000098 */
[----:B------:R-:W-:Y:S02]  /*25c0*/  DFMA R12, R12, UR24, R144 ;  /* 0x000000180c0c7c2b */ /* 0x000fe40008000090 */
[C---:B------:R-:W-:Y:S02]  /*25d0*/  DFMA R122, R132.reuse, UR26, R122 ;  /* 0x0000001a847a7c2b */ /* 0x040fe4000800007a */
[C---:B------:R-:W-:Y:S02]  /*25e0*/  DFMA R126, R132.reuse, UR56, R126 ;  /* 0x00000038847e7c2b */ /* 0x040fe4000800007e */
[C---:B------:R-:W-:Y:S02]  /*25f0*/  DFMA R130, R132.reuse, UR30, R130 ;  /* 0x0000001e84827c2b */ /* 0x040fe40008000082 */
[----:B------:R-:W-:-:S02]  /*2600*/  DFMA R118, R132, UR60, R118 ;  /* 0x0000003c84767c2b */ /* 0x000fc40008000076 */
[----:B------:R-:W-:Y:S02]  /*2610*/  DFMA R132, R132, R32, R120 ;  /* 0x000000208484722b */ /* 0x000fe40000000078 */
[----:B------:R-:W-:Y:S02]  /*2620*/  DFMA R120, R14, R116, R8 ;  /* 0x000000740e78722b */ /* 0x000fe40000000008 */
[C---:B------:R-:W-:Y:S02]  /*2630*/  DFMA R136, R10.reuse, UR54, R136 ;  /* 0x000000360a887c2b */ /* 0x040fe40008000088 */
[C---:B------:R-:W-:Y:S02]  /*2640*/  DFMA R138, R10.reuse, UR28, R138 ;  /* 0x0000001c0a8a7c2b */ /* 0x040fe4000800008a */
[C---:B------:R-:W-:Y:S02]  /*2650*/  DFMA R140, R10.reuse, UR58, R140 ;  /* 0x0000003a0a8c7c2b */ /* 0x040fe4000800008c */
[----:B------:R-:W-:-:S02]  /*2660*/  DFMA R16, R10, R28, R16 ;  /* 0x0000001c0a10722b */ /* 0x000fc40000000010 */
[----:B------:R-:W-:Y:S02]  /*2670*/  DFMA R14, R14, -R116, R8 ;  /* 0x800000740e0e722b */ /* 0x000fe40000000008 */
[----:B------:R-:W-:Y:S02]  /*2680*/  DMUL R24, R24, R148 ;  /* 0x0000009418187228 */ /* 0x000fe40000000000 */
        /* <DEDUP_REMOVED lines=10> */
[----:B------:R-:W-:Y:S02]  /*2730*/  DADD R10, R112, R24 ;  /* 0x00000000700a7229 */ /* 0x000fe40000000018 */
[----:B------:R-:W-:Y:S02]  /*2740*/  DFMA R14, R14, R52, R12 ;  /* 0x000000340e0e722b */ /* 0x000fe4000000000c */
[----:B------:R-:W-:-:S04]  /*2750*/  DADD R12, -R112, R24 ;  /* 0x00000000700c7229 */ /* 0x000fc80000000118 */
        /* <DEDUP_REMOVED lines=10> */
[----:B------:R-:W-:Y:S02]  /*2800*/  DFMA R124, R12, R70, R14 ;  /* 0x000000460c7c722b */ /* 0x000fe4000000000e */
[----:B------:R-:W-:-:S02]  /*2810*/  DADD R12, -R114, R22 ;  /* 0x00000000720c7229 */ /* 0x000fc40000000116 */
[C---:B------:R-:W-:Y:S02]  /*2820*/  DFMA R122, R10.reuse, R74, R122 ;  /* 0x0000004a0a7a722b */ /* 0x040fe4000000007a */
[C---:B------:R-:W-:Y:S02]  /*2830*/  DFMA R126, R10.reuse, R80, R126 ;  /* 0x000000500a7e722b */ /* 0x040fe4000000007e */
[C---:B------:R-:W-:Y:S02]  /*2840*/  DFMA R116, R10.reuse, R82, R130 ;  /* 0x000000520a74722b */ /* 0x040fe40000000082 */
[C---:B------:R-:W-:Y:S02]  /*2850*/  DFMA R118, R10.reuse, R88, R118 ;  /* 0x000000580a76722b */ /* 0x040fe40000000076 */
[----:B------:R-:W-:Y:S02]  /*2860*/  DFMA R132, R10, R90, R132 ;  /* 0x0000005a0a84722b */ /* 0x000fe40000000084 */
[----:B------:R-:W-:-:S02]  /*2870*/  DADD R10, -R20, R18 ;  /* 0x00000000140a7229 */ /* 0x000fc40000000112 */
        /* <DEDUP_REMOVED lines=27> */
[----:B------:R-:W-:Y:S01]  /*2a30*/  DADD R16, R16, R124 ;  /* 0x0000000010107229 */ /* 0x000fe2000000007c */
[----:B------:R0:W-:Y:S01]  /*2a40*/  STS.64 [R5+0x48], R10 ;  /* 0x0000480a05007388 */ /* 0x0001e20000000a00 */
[----:B------:R-:W-:Y:S03]  /*2a50*/  BSSY.RECONVERGENT B0, `(.L_x_527) ;  /* 0x0000081000007945 */ /* 0x000fe60003800200 */
[----:B------:R0:W-:Y:S04]  /*2a60*/  STS.128 [R5+0x20], R12 ;  /* 0x0000200c05007388 */ /* 0x0001e80000000c00 */
        /* <DEDUP_REMOVED lines=20> */
[----:B------:R-:W-:Y:S01]  /*2bb0*/  DADD R10, R10, -R12 ;  /* 0x000000000a0a7229 */ /* 0x000fe2000000080c */
[----:B------:R-:W0:Y:S01]  /*2bc0*/  LDS.64 R12, [R4+0x3f0] ;  /* 0x0003f000040c7984 */ /* 0x000e220000000a00 */
[----:B-1----:R-:W-:-:S04]  /*2bd0*/  DADD R132, R142, R16 ;  /* 0x000000008e847229 */ /* 0x002fc80000000010 */
[C---:B------:R-:W-:Y:S02]  /*2be0*/  DFMA R144, R14.reuse, UR4, RZ ;  /* 0x000000040e907c2b */ /* 0x040fe400080000ff */
[C---:B------:R-:W-:Y:S02]  /*2bf0*/  DFMA R140, R14.reuse, UR36, RZ ;  /* 0x000000240e8c7c2b */ /* 0x040fe400080000ff */
[C---:B------:R-:W-:Y:S02]  /*2c00*/  DFMA R138, R14.reuse, UR10, RZ ;  /* 0x0000000a0e8a7c2b */ /* 0x040fe400080000ff */
[C---:B------:R-:W-:Y:S02]  /*2c10*/  DFMA R136, R14.reuse, UR40, RZ ;  /* 0x000000280e887c2b */ /* 0x040fe400080000ff */
[----:B------:R-:W-:Y:S02]  /*2c20*/  DFMA R14, R14, UR14, RZ ;  /* 0x0000000e0e0e7c2b */ /* 0x000fe400080000ff */
[----:B------:R-:W-:-:S02]  /*2c30*/  DFMA R144, R132, UR44, R144 ;  /* 0x0000002c84907c2b */ /* 0x000fc40008000090 */
[C---:B------:R-:W-:Y:S02]  /*2c40*/  DFMA R140, R132.reuse, UR18, R140 ;  /* 0x00000012848c7c2b */ /* 0x040fe4000800008c */
[C---:B------:R-:W-:Y:S02]  /*2c50*/  DFMA R138, R132.reuse, UR48, R138 ;  /* 0x00000030848a7c2b */ /* 0x040fe4000800008a */
[C---:B------:R-:W-:Y:S02]  /*2c60*/  DFMA R136, R132.reuse, UR22, R136 ;  /* 0x0000001684887c2b */ /* 0x040fe40008000088 */
[----:B------:R-:W-:Y:S02]  /*2c70*/  DFMA R132, R132, UR52, R14 ;  /* 0x0000003484847c2b */ /* 0x000fe4000800000e */
[----:B--2---:R-:W-:Y:S02]  /*2c80*/  DADD R14, R150, R118 ;  /* 0x00000000960e7229 */ /* 0x004fe40000000076 */
[----:B------:R-:W-:Y:S01]  /*2c90*/  DADD R142, R142, -R16 ;  /* 0x000000008e8e7229 */ /* 0x000fe20000000810 */
[----:B------:R-:W1:Y:S01]  /*2ca0*/  LDS.64 R16, [R4+0x380] ;  /* 0x0003800004107984 */ /* 0x000e620000000a00 */
[----:B------:R-:W-:-:S02]  /*2cb0*/  DADD R150, R150, -R118 ;  /* 0x0000000096967229 */ /* 0x000fc40000000876 */
[----:B------:R-:W-:Y:S01]  /*2cc0*/  DFMA R124, R10, UR6, RZ ;  /* 0x000000060a7c7c2b */ /* 0x000fe200080000ff */
[----:B------:R-:W-:Y:S01]  /*2cd0*/  LDS.64 R118, [R4+0x310] ;  /* 0x0003100004767984 */ /* 0x000fe20000000a00 */
[C---:B------:R-:W-:Y:S02]  /*2ce0*/  DFMA R144, R14.reuse, UR26, R144 ;  /* 0x0000001a0e907c2b */ /* 0x040fe40008000090 */
[C---:B------:R-:W-:Y:S02]  /*2cf0*/  DFMA R140, R14.reuse, UR56, R140 ;  /* 0x000000380e8c7c2b */ /* 0x040fe4000800008c */
[C---:B------:R-:W-:Y:S02]  /*2d00*/  DFMA R138, R14.reuse, UR30, R138 ;  /* 0x0000001e0e8a7c2b */ /* 0x040fe4000800008a */
[C---:B------:R-:W-:Y:S02]  /*2d10*/  DFMA R136, R14.reuse, UR60, R136 ;  /* 0x0000003c0e887c2b */ /* 0x040fe40008000088 */
[----:B------:R-:W-:Y:S01]  /*2d20*/  DFMA R132, R14, R32, R132 ;  /* 0x000000200e84722b */ /* 0x000fe20000000084 */
[----:B------:R-:W2:Y:S01]  /*2d30*/  LDS.64 R14, [R4+0x2a0] ;  /* 0x0002a000040e7984 */ /* 0x000ea20000000a00 */
        /* <DEDUP_REMOVED lines=8> */
[----:B------:R-:W-:Y:S02]  /*2dc0*/  DFMA R142, R142, UR24, R152 ;  /* 0x000000188e8e7c2b */ /* 0x000fe40008000098 */
[----:B---3--:R-:W-:Y:S02]  /*2dd0*/  DADD R130, R146, R148 ;  /* 0x0000000092827229 */ /* 0x008fe40000000094 */
[----:B------:R-:W-:Y:S02]  /*2de0*/  DFMA R116, R150, UR58, R116 ;  /* 0x0000003a96747c2b */ /* 0x000fe40008000074 */
[----:B------:R-:W-:Y:S02]  /*2df0*/  DADD R146, R146, -R148 ;  /* 0x0000000092927229 */ /* 0x000fe40000000894 */
[----:B------:R-:W-:-:S02]  /*2e00*/  DFMA R124, R150, UR54, R124 ;  /* 0x00000036967c7c2b */ /* 0x000fc4000800007c */
[C---:B------:R-:W-:Y:S02]  /*2e10*/  DFMA R120, R150.reuse, UR28, R120 ;  /* 0x0000001c96787c2b */ /* 0x040fe40008000078 */
[C---:B------:R-:W-:Y:S02]  /*2e20*/  DFMA R142, R150.reuse, R30, R142 ;  /* 0x0000001e968e722b */ /* 0x040fe4000000008e */
[----:B------:R-:W-:Y:S02]  /*2e30*/  DFMA R10, R150, R28, R10 ;  /* 0x0000001c960a722b */ /* 0x000fe4000000000a */
        /* <DEDUP_REMOVED lines=12> */
[----:B-1----:R-:W-:Y:S02]  /*2f00*/  DADD R126, R122, R16 ;  /* 0x000000007a7e7229 */ /* 0x002fe40000000010 */
[----:B------:R-:W-:Y:S02]  /*2f10*/  DFMA R138, R130, R64, R138 ;  /* 0x00000040828a722b */ /* 0x000fe4000000008a */
[----:B------:R-:W-:-:S02]  /*2f20*/  DFMA R116, R12, R62, R116 ;  /* 0x0000003e0c74722b */ /* 0x000fc40000000074 */
[----:B------:R-:W-:Y:S02]  /*2f30*/  DADD R16, R122, -R16 ;  /* 0x000000007a107229 */ /* 0x000fe40000000810 */
        /* <DEDUP_REMOVED lines=8> */
[----:B--2---:R-:W-:Y:S02]  /*2fc0*/  DADD R122, R14, R118 ;  /* 0x000000000e7a7229 */ /* 0x004fe40000000076 */
[----:B------:R-:W-:Y:S02]  /*2fd0*/  DFMA R12, R126, R82, R138 ;  /* 0x000000527e0c722b */ /* 0x000fe4000000008a */
[----:B------:R-:W-:-:S02]  /*2fe0*/  DADD R14, R14, -R118 ;  /* 0x000000000e0e7229 */ /* 0x000fc40000000876 */
        /* <DEDUP_REMOVED lines=18> */
[----:B------:R-:W-:Y:S02]  /*3110*/  DFMA R122, R14, R108, R16 ;  /* 0x0000006c0e7a722b */ /* 0x000fe40000000010 */
        /* <DEDUP_REMOVED lines=19> */
[----:B------:R1:W-:Y:S02]  /*3250*/  STS.64 [R4+0x1c0], R132 ;  /* 0x0001c08404007388 */ /* 0x0003e40000000a00 */
.L_x_528:
[----:B------:R-:W-:Y:S05]  /*3260*/  BSYNC.RECONVERGENT B0 ;  /* 0x0000000000007941 */ /* 0x000fea0003800200 */
.L_x_527:
        /* <DEDUP_REMOVED lines=18> */
[----:B------:R-:W-:Y:S02]  /*3390*/  DFMA R14, R14, UR14, RZ ;  /* 0x0000000e0e0e7c2b */ /* 0x000fe400080000ff */
[----:B------:R-:W-:-:S02]  /*33a0*/  DFMA R114, R20, UR18, R112 ;  /* 0x0000001214727c2b */ /* 0x000fc40008000070 */
[----:B------:R-:W-:Y:S02]  /*33b0*/  DADD R18, R16, -R18 ;  /* 0x0000000010127229 */ /* 0x000fe40000000812 */
[C---:B------:R-:W-:Y:S01]  /*33c0*/  DFMA R112, R4.reuse, UR12, RZ ;  /* 0x0000000c04707c2b */ /* 0x040fe200080000ff */
[----:B------:R-:W-:Y:S01]  /*33d0*/  LDS.64 R16, [R2+0x1880] ;  /* 0x0018800002107984 */ /* 0x000fe20000000a00 */
[----:B------:R-:W-:Y:S02]  /*33e0*/  DFMA R8, R4, UR6, RZ ;  /* 0x0000000604087c2b */ /* 0x000fe400080000ff */
[C---:B------:R-:W-:Y:S01]  /*33f0*/  DFMA R128, R20.reuse, UR52, R14 ;  /* 0x0000003414807c2b */ /* 0x040fe2000800000e */
[----:B------:R-:W0:Y:S01]  /*3400*/  LDS.64 R14, [R2+0x3720] ;  /* 0x00372000020e7984 */ /* 0x000e220000000a00 */
[C---:B------:R-:W-:Y:S02]  /*3410*/  DFMA R26, R20.reuse, UR44, R26 ;  /* 0x0000002c141a7c2b */ /* 0x040fe4000800001a */
[----:B------:R-:W-:-:S02]  /*3420*/  DFMA R120, R20, UR48, R116 ;  /* 0x0000003014787c2b */ /* 0x000fc40008000074 */
[----:B------:R-:W-:Y:S02]  /*3430*/  DFMA R122, R20, UR22, R118 ;  /* 0x00000016147a7c2b */ /* 0x000fe40008000076 */
[C-C-:B--2---:R-:W-:Y:S02]  /*3440*/  DADD R20, R22.reuse, R24.reuse ;  /* 0x0000000016147229 */ /* 0x144fe40000000018 */
[----:B------:R-:W-:Y:S02]  /*3450*/  DADD R22, R22, -R24 ;  /* 0x0000000016167229 */ /* 0x000fe40000000818 */
[----:B------:R-:W-:Y:S02]  /*3460*/  DFMA R124, R18, UR50, R112 ;  /* 0x00000032127c7c2b */ /* 0x000fe40008000070 */
[C---:B------:R-:W-:Y:S02]  /*3470*/  DFMA R24, R4.reuse, UR8, RZ ;  /* 0x0000000804187c2b */ /* 0x040fe400080000ff */
[----:B------:R-:W-:-:S02]  /*3480*/  DFMA R118, R4, UR38, RZ ;  /* 0x0000002604767c2b */ /* 0x000fc400080000ff */
[----:B------:R-:W-:Y:S02]  /*3490*/  DFMA R126, R4, UR42, RZ ;  /* 0x0000002a047e7c2b */ /* 0x000fe400080000ff */
[C---:B------:R-:W-:Y:S01]  /*34a0*/  DFMA R112, R18.reuse, UR16, R8 ;  /* 0x0000001012707c2b */ /* 0x040fe20008000008 */
[----:B------:R-:W-:Y:S01]  /*34b0*/  LDS.64 R4, [R2+0x1ea0] ;  /* 0x001ea00002047984 */ /* 0x000fe20000000a00 */
[C---:B------:R-:W-:Y:S02]  /*34c0*/  DFMA R116, R18.reuse, UR46, R24 ;  /* 0x0000002e12747c2b */ /* 0x040fe40008000018 */
[C---:B------:R-:W-:Y:S01]  /*34d0*/  DFMA R118, R18.reuse, UR20, R118 ;  /* 0x0000001412767c2b */ /* 0x040fe20008000076 */
[----:B------:R-:W1:Y:S01]  /*34e0*/  LDS.64 R8, [R2+0x3100] ;  /* 0x0031000002087984 */ /* 0x000e620000000a00 */
[----:B------:R-:W-:Y:S02]  /*34f0*/  DFMA R126, R18, UR24, R126 ;  /* 0x00000018127e7c2b */ /* 0x000fe4000800007e */
[C---:B------:R-:W-:Y:S01]  /*3500*/  DFMA R128, R20.reuse, R32, R128 ;  /* 0x000000201480722b */ /* 0x040fe20000000080 */
[----:B------:R-:W-:Y:S01]  /*3510*/  LDS.64 R18, [R2+0x24c0] ;  /* 0x0024c00002127984 */ /* 0x000fe20000000a00 */
[----:B------:R-:W-:-:S02]  /*3520*/  DFMA R26, R20, UR26, R26 ;  /* 0x0000001a141a7c2b */ /* 0x000fc4000800001a */
[C---:B------:R-:W-:Y:S02]  /*3530*/  DFMA R114, R20.reuse, UR56, R114 ;  /* 0x0000003814727c2b */ /* 0x040fe40008000072 */
[C---:B------:R-:W-:Y:S02]  /*3540*/  DFMA R120, R20.reuse, UR30, R120 ;  /* 0x0000001e14787c2b */ /* 0x040fe40008000078 */
[----:B------:R-:W-:Y:S01]  /*3550*/  DFMA R122, R20, UR60, R122 ;  /* 0x0000003c147a7c2b */ /* 0x000fe2000800007a */
[----:B------:R-:W2:Y:S01]  /*3560*/  LDS.64 R20, [R2+0x2ae0] ;  /* 0x002ae00002147984 */ /* 0x000ea20000000a00 */
[C-C-:B---3--:R-:W-:Y:S02]  /*3570*/  DADD R24, R12.reuse, R10.reuse ;  /* 0x000000000c187229 */ /* 0x148fe4000000000a */
[----:B------:R-:W-:Y:S02]  /*3580*/  DADD R10, R12, -R10 ;  /* 0x000000000c0a7229 */ /* 0x000fe4000000080a */
[----:B------:R-:W-:-:S02]  /*3590*/  DFMA R112, R22, UR54, R112 ;  /* 0x0000003616707c2b */ /* 0x000fc40008000070 */
[C---:B------:R-:W-:Y:S02]  /*35a0*/  DFMA R28, R22.reuse, R28, R124 ;  /* 0x0000001c161c722b */ /* 0x040fe4000000007c */
[C---:B------:R-:W-:Y:S02]  /*35b0*/  DFMA R126, R22.reuse, R30, R126 ;  /* 0x0000001e167e722b */ /* 0x040fe4000000007e */
[C---:B------:R-:W-:Y:S02]  /*35c0*/  DFMA R116, R22.reuse, UR28, R116 ;  /* 0x0000001c16747c2b */ /* 0x040fe40008000074 */
[----:B------:R-:W-:Y:S02]  /*35d0*/  DFMA R118, R22, UR58, R118 ;  /* 0x0000003a16767c2b */ /* 0x000fe40008000076 */
[----:B0-----:R-:W-:Y:S02]  /*35e0*/  DADD R12, R16, R14 ;  /* 0x00000000100c7229 */ /* 0x001fe4000000000e */
        /* <DEDUP_REMOVED lines=55> */
.L_x_530:
[----:B------:R-:W-:Y:S05]  /*3960*/  BSYNC.RECONVERGENT B0 ;  /* 0x0000000000007941 */ /* 0x000fea0003800200 */
.L_x_529:
        /* <DEDUP_REMOVED lines=16> */
.L_x_531:
        /* <DEDUP_REMOVED lines=9> */
.L_x_2971:


//--------------------- .text._Z32massMatrixMultiplyConstantKernelILi10ELi14ELi1EEviPKdS1_S1_S1_Pd --------------------------
	.section	.text._Z32massMatrixMultiplyConstantKernelILi10ELi14ELi1EEviPKdS1_S1_S1_Pd,"ax",@progbits
	.align	128
        .global         _Z32massMatrixMultiplyConstantKernelILi10ELi14ELi1EEviPKdS1_S1_S1_Pd
        .type           _Z32massMatrixMultiplyConstantKernelILi10ELi14ELi1EEviPKdS1_S1_S1_Pd,@function
        .size           _Z32massMatrixMultiplyConstantKernelILi10ELi14ELi1EEviPKdS1_S1_S1_Pd,(.L_x_2972 - _Z32massMatrixMultiplyConstantKernelILi10ELi14ELi1EEviPKdS1_S1_S1_Pd)
        .other          _Z32massMatrixMultiplyConstantKernelILi10ELi14ELi1EEviPKdS1_S1_S1_Pd,@"STO_CUDA_ENTRY STV_DEFAULT"
_Z32massMatrixMultiplyConstantKernelILi10ELi14ELi1EEviPKdS1_S1_S1_Pd:
.text._Z32massMatrixMultiplyConstantKernelILi10ELi14ELi1EEviPKdS1_S1_S1_Pd:
        /* <DEDUP_REMOVED lines=15> */
[C---:B------:R-:W-:Y:S01]  /*00f0*/  ISETP.GT.U32.AND P1, PT, R65.reuse, 0x63, PT ;  /* 0x000000634100780c */ /* 0x040fe20003f24070 */
[----:B------:R-:W-:Y:S01]  /*0100*/  BSSY.RECONVERGENT B0, `(.L_x_532) ;  /* 0x00000d5000007945 */ /* 0x000fe20003800200 */
[----:B------:R-:W-:-:S02]  /*0110*/  ISETP.GE.U32.AND P2, PT, R65, 0x8c, PT ;  /* 0x0000008c4100780c */ /* 0x000fc40003f46070 */
[----:B------:R-:W-:-:S04]  /*0120*/  SHF.R.U32.HI R2, RZ, 0x13, R2 ;  /* 0x00000013ff027819 */ /* 0x000fc80000011602 */
[----:B------:R-:W-:Y:S01]  /*0130*/  PRMT R4, R2, 0x9910, RZ ;  /* 0x0000991002047816 */ /* 0x000fe200000000ff */
[----:B------:R-:W0:Y:S01]  /*0140*/  @P0 LDC.64 R26, c[0x0][0x3a0] ;  /* 0x0000e800ff1a0b82 */ /* 0x000e220000000a00 */
        /* <DEDUP_REMOVED lines=8> */
[----:B------:R-:W-:Y:S01]  /*01d0*/  LOP3.LUT R28, R4, 0xffff, RZ, 0xc0, !PT ;  /* 0x0000ffff041c7812 */ /* 0x000fe200078ec0ff */
[----:B------:R-:W-:Y:S01]  /*01e0*/  @P0 IMAD R3, R0, 0x3e8, R65 ;  /* 0x000003e800030824 */ /* 0x000fe200078e0241 */
[----:B------:R-:W-:Y:S01]  /*01f0*/  PRMT R2, R2, 0x7710, RZ ;  /* 0x0000771002027816 */ /* 0x000fe200000000ff */
[----:B------:R-:W-:-:S02]  /*0200*/  IMAD R4, R29, 0x124a, RZ ;  /* 0x0000124a1d047824 */ /* 0x000fc400078e02ff */
[----:B------:R-:W-:Y:S02]  /*0210*/  IMAD R29, R28, 0x70, R5 ;  /* 0x000000701c1d7824 */ /* 0x000fe400078e0205 */
[----:B------:R-:W-:Y:S01]  /*0220*/  IMAD.IADD R2, R2, 0x1, R65 ;  /* 0x0000000102027824 */ /* 0x000fe200078e0241 */
[----:B------:R-:W-:Y:S01]  /*0230*/  SHF.R.U32.HI R4, RZ, 0x10, R4 ;  /* 0x00000010ff047819 */ /* 0x000fe20000011604 */
[----:B------:R-:W-:Y:S02]  /*0240*/  IMAD R63, R28, 0x5b0, R29 ;  /* 0x000005b01c3f7824 */ /* 0x000fe400078e021d */
[----:B0-----:R-:W-:Y:S01]  /*0250*/  @P0 IMAD.WIDE R26, R3, 0x8, R26 ;  /* 0x00000008031a0825 */ /* 0x001fe200078e021a */
[----:B------:R-:W-:Y:S02]  /*0260*/  LOP3.LUT R2, R2, 0xffff, RZ, 0xc0, !PT ;  /* 0x0000ffff02027812 */ /* 0x000fe400078ec0ff */
[----:B------:R-:W-:Y:S02]  /*0270*/  PRMT R3, R4, 0x9910, RZ ;  /* 0x0000991004037816 */ /* 0x000fe400000000ff */
[----:B---3--:R0:W5:Y:S01]  /*0280*/  @P0 LDG.E.64.CONSTANT R24, desc[UR76][R26.64] ;  /* 0x0000004c1a180981 */ /* 0x008162000c1e9b00 */
[----:B------:R-:W-:-:S02]  /*0290*/  IMAD R62, R2, 0x8, R29 ;  /* 0x00000008023e7824 */ /* 0x000fc400078e021d */
[----:B------:R-:W-:Y:S01]  /*02a0*/  IMAD R63, R2, 0x8, R63 ;  /* 0x00000008023f7824 */ /* 0x000fe200078e023f */
[----:B------:R0:W5:Y:S01]  /*02b0*/  @P0 LDG.E.64.CONSTANT R18, desc[UR76][R26.64+0x320] ;  /* 0x0003204c1a120981 */ /* 0x000162000c1e9b00 */
[----:B------:R-:W-:-:S03]  /*02c0*/  IMAD.MOV.U32 R2, RZ, RZ, R3 ;  /* 0x000000ffff027224 */ /* 0x000fc600078e0003 */
        /* <DEDUP_REMOVED lines=27> */
[----:B0-----:R-:W-:Y:S01]  /*0480*/  UMOV UR60, UR8 ;  /* 0x00000008003c7c82 */ /* 0x001fe20008000000 */
[----:B------:R-:W-:Y:S01]  /*0490*/  UMOV UR61, UR9 ;  /* 0x00000009003d7c82 */ /* 0x000fe20008000000 */
[----:B------:R-:W-:Y:S01]  /*04a0*/  UMOV UR68, UR10 ;  /* 0x0000000a00447c82 */ /* 0x000fe20008000000 */
[----:B------:R-:W-:Y:S01]  /*04b0*/  UMOV UR69, UR11 ;  /* 0x0000000b00457c82 */ /* 0x000fe20008000000 */
[----:B------:R-:W0:Y:S01]  /*04c0*/  LDCU.128 UR8, c[0x3][0xa10] ;  /* 0x00c14200ff0877ac */ /* 0x000e220008000c00 */
[----:B-1----:R-:W-:-:S02]  /*04d0*/  DFMA R24, R26, UR52, RZ ;  /* 0x000000341a187c2b */ /* 0x002fc400080000ff */
[C---:B--2---:R-:W-:Y:S01]  /*04e0*/  DFMA R30, R26.reuse, UR48, RZ ;  /* 0x000000301a1e7c2b */ /* 0x044fe200080000ff */
[----:B------:R-:W1:Y:S01]  /*04f0*/  LDCU.128 UR28, c[0x3][0x8c0] ;  /* 0x00c11800ff1c77ac */ /* 0x000e620008000c00 */
[----:B---3--:R-:W-:Y:S01]  /*0500*/  DFMA R34, R26, UR34, RZ ;  /* 0x000000221a227c2b */ /* 0x008fe200080000ff */
[----:B------:R-:W2:Y:S03]  /*0510*/  LDCU.128 UR64, c[0x3][0x8f0] ;  /* 0x00c11e00ff4077ac */ /* 0x000ea60008000c00 */
[C---:B------:R-:W-:Y:S02]  /*0520*/  DFMA R24, R28.reuse, UR54, R24 ;  /* 0x000000361c187c2b */ /* 0x040fe40008000018 */
[----:B------:R-:W-:Y:S01]  /*0530*/  DFMA R20, R28, UR50, R30 ;  /* 0x000000321c147c2b */ /* 0x000fe2000800001e */
[----:B------:R-:W3:Y:S01]  /*0540*/  LDCU.128 UR4, c[0x3][0xa00] ;  /* 0x00c14000ff0477ac */ /* 0x000ee20008000c00 */
[C---:B----4-:R-:W-:Y:S01]  /*0550*/  DFMA R38, R26.reuse, UR56, RZ ;  /* 0x000000381a267c2b */ /* 0x050fe200080000ff */
[----:B------:R-:W4:Y:S01]  /*0560*/  LDCU.128 UR16, c[0x3][0xa70] ;  /* 0x00c14e00ff1077ac */ /* 0x000f220008000c00 */
        /* <DEDUP_REMOVED lines=8> */
[----:B---3--:R-:W-:Y:S01]  /*05f0*/  DFMA R30, R22, UR4, RZ ;  /* 0x00000004161e7c2b */ /* 0x008fe200080000ff */
[----:B------:R-:W2:Y:S05]  /*0600*/  LDCU.128 UR36, c[0x3][0x8d0] ;  /* 0x00c11a00ff2477ac */ /* 0x000eaa0008000c00 */
[----:B------:R-:W-:Y:S01]  /*0610*/  DFMA R48, R28, UR66, R44 ;  /* 0x000000421c307c2b */ /* 0x000fe2000800002c */
[----:B------:R-:W3:Y:S01]  /*0620*/  LDCU.128 UR24, c[0x3][0xa20] ;  /* 0x00c14400ff1877ac */ /* 0x000ee20008000c00 */
[----:B------:R-:W-:Y:S01]  /*0630*/  DFMA R30, R18, UR6, R30 ;  /* 0x00000006121e7c2b */ /* 0x000fe2000800001e */
[----:B------:R-:W3:Y:S01]  /*0640*/  LDCU.128 UR48, c[0x3][0xac0] ;  /* 0x00c15800ff3077ac */ /* 0x000ee20008000c00 */
[----:B0-----:R-:W-:Y:S01]  /*0650*/  UMOV UR20, UR8 ;  /* 0x0000000800147c82 */ /* 0x001fe20008000000 */
        /* <DEDUP_REMOVED lines=8> */
[----:B------:R-:W-:-:S02]  /*06e0*/  DFMA R32, R26, UR54, RZ ;  /* 0x000000361a207c2b */ /* 0x000fc400080000ff */
[----:B------:R-:W-:Y:S01]  /*06f0*/  DFMA R26, R28, UR58, R38 ;  /* 0x0000003a1c1a7c2b */ /* 0x000fe20008000026 */
[----:B------:R-:W0:Y:S01]  /*0700*/  LDCU.128 UR8, c[0x3][0xa50] ;  /* 0x00c14a00ff0877ac */ /* 0x000e220008000c00 */
[----:B----4-:R-:W-:Y:S02]  /*0710*/  DFMA R38, R22, UR18, RZ ;  /* 0x0000001216267c2b */ /* 0x010fe400080000ff */
[C---:B--2---:R-:W-:Y:S01]  /*0720*/  DFMA R46, R28.reuse, UR36, R42 ;  /* 0x000000241c2e7c2b */ /* 0x044fe2000800002a */
[----:B------:R-:W2:Y:S01]  /*0730*/  LDCU.128 UR72, c[0x3][0xaa0] ;  /* 0x00c15400ff4877ac */ /* 0x000ea20008000c00 */
[----:B-1----:R-:W-:Y:S02]  /*0740*/  DFMA R32, R28, UR12, R32 ;  /* 0x0000000c1c207c2b */ /* 0x002fe40008000020 */
[----:B---3--:R-:W-:Y:S01]  /*0750*/  DFMA R44, R22, UR50, RZ ;  /* 0x00000032162c7c2b */ /* 0x008fe200080000ff */
[----:B------:R-:W-:Y:S01]  /*0760*/  UMOV UR34, UR52 ;  /* 0x0000003400227c82 */ /* 0x000fe20008000000 */
[----:B------:R-:W-:Y:S01]  /*0770*/  UMOV UR35, UR53 ;  /* 0x0000003500237c82 */ /* 0x000fe20008000000 */
[----:B------:R-:W1:Y:S01]  /*0780*/  LDCU.128 UR52, c[0x3][0xaf0] ;  /* 0x00c15e00ff3477ac */ /* 0x000e620008000c00 */
[----:B------:R-:W-:-:S02]  /*0790*/  DFMA R46, R16, UR38, R46 ;  /* 0x00000026102e7c2b */ /* 0x000fc4000800002e */
[----:B------:R-:W-:Y:S01]  /*07a0*/  DFMA R32, R16, UR14, R32 ;  /* 0x0000000e10207c2b */ /* 0x000fe20008000020 */
[----:B------:R-:W3:Y:S01]  /*07b0*/  LDCU.128 UR40, c[0x3][0xa30] ;  /* 0x00c14600ff2877ac */ /* 0x000ee20008000c00 */
[----:B0-----:R-:W-:Y:S02]  /*07c0*/  DFMA R40, R28, UR20, R34 ;  /* 0x000000141c287c2b */ /* 0x001fe40008000022 */
[C---:B------:R-:W-:Y:S01]  /*07d0*/  DFMA R28, R22.reuse, UR26, RZ ;  /* 0x0000001a161c7c2b */ /* 0x040fe200080000ff */
[----:B------:R-:W0:Y:S01]  /*07e0*/  LDCU.128 UR56, c[0x3][0xa80] ;  /* 0x00c15000ff3877ac */ /* 0x000e220008000c00 */
[C---:B------:R-:W-:Y:S01]  /*07f0*/  DFMA R34, R22.reuse, UR8, RZ ;  /* 0x0000000816227c2b */ /* 0x040fe200080000ff */
[----:B------:R-:W-:Y:S01]  /*0800*/  UMOV UR4, UR62 ;  /* 0x0000003e00047c82 */ /* 0x000fe20008000000 */
[----:B------:R-:W-:Y:S01]  /*0810*/  UMOV UR5, UR63 ;  /* 0x0000003f00057c82 */ /* 0x000fe20008000000 */
[----:B------:R-:W-:Y:S01]  /*0820*/  UMOV UR18, UR4 ;  /* 0x0000000400127c82 */ /* 0x000fe20008000000 */
[----:B------:R-:W-:Y:S01]  /*0830*/  UMOV UR19, UR5 ;  /* 0x0000000500137c82 */ /* 0x000fe20008000000 */
[C---:B--2---:R-:W-:Y:S01]  /*0840*/  DFMA R42, R22.reuse, UR72, RZ ;  /* 0x00000048162a7c2b */ /* 0x044fe200080000ff */
[----:B------:R-:W2:Y:S01]  /*0850*/  LDCU.128 UR4, c[0x3][0x900] ;  /* 0x00c12000ff0477ac */ /* 0x000ea20008000c00 */
[----:B-1----:R-:W-:-:S02]  /*0860*/  DFMA R22, R22, UR52, RZ ;  /* 0x0000003416167c2b */ /* 0x002fc400080000ff */
[C---:B------:R-:W-:Y:S01]  /*0870*/  DFMA R34, R18.reuse, UR10, R34 ;  /* 0x0000000a12227c2b */ /* 0x040fe20008000022 */
        /* <DEDUP_REMOVED lines=8> */
[----:B------:R-:W-:Y:S01]  /*0900*/  UMOV UR27, UR69 ;  /* 0x00000045001b7c82 */ /* 0x000fe20008000000 */
[C---:B0-----:R-:W-:Y:S01]  /*0910*/  DFMA R38, R18.reuse, UR56, R38 ;  /* 0x0000003812267c2b */ /* 0x041fe20008000026 */
[----:B------:R-:W0:Y:S01]  /*0920*/  LDCU.128 UR64, c[0x3][0x860] ;  /* 0x00c10c00ff4077ac */ /* 0x000e220008000c00 */
[----:B------:R-:W-:-:S02]  /*0930*/  DFMA R22, R18, UR54, R22 ;  /* 0x0000003612167c2b */ /* 0x000fc40008000016 */
[C---:B------:R-:W-:Y:S01]  /*0940*/  DFMA R40, R16.reuse, UR22, R40 ;  /* 0x0000001610287c2b */ /* 0x040fe20008000028 */
[----:B------:R-:W3:Y:S01]  /*0950*/  LDCU.128 UR68, c[0x3][0x8b0] ;  /* 0x00c11600ff4477ac */ /* 0x000ee20008000c00 */
[C---:B------:R-:W-:Y:S02]  /*0960*/  DFMA R24, R16.reuse, UR20, R24 ;  /* 0x0000001410187c2b */ /* 0x040fe40008000018 */
[----:B--2---:R-:W-:Y:S01]  /*0970*/  DFMA R48, R16, UR4, R48 ;  /* 0x0000000410307c2b */ /* 0x004fe20008000030 */
[----:B------:R-:W2:Y:S01]  /*0980*/  LDCU.128 UR8, c[0x3][0xa60] ;  /* 0x00c14c00ff0877ac */ /* 0x000ea20008000c00 */
[C---:B------:R-:W-:Y:S02]  /*0990*/  DFMA R28, R14.reuse, UR42, R28 ;  /* 0x0000002a0e1c7c2b */ /* 0x040fe4000800001c */
[----:B------:R-:W-:Y:S01]  /*09a0*/  DFMA R38, R14, UR58, R38 ;  /* 0x0000003a0e267c2b */ /* 0x000fe20008000026 */
[----:B------:R-:W4:Y:S01]  /*09b0*/  LDCU.128 UR72, c[0x3][0xab0] ;  /* 0x00c15600ff4877ac */ /* 0x000f220008000c00 */
[----:B-1----:R-:W-:-:S02]  /*09c0*/  DFMA R44, R18, UR60, R44 ;  /* 0x0000003c122c7c2b */ /* 0x002fc4000800002c */
[----:B------:R-:W-:Y:S01]  /*09d0*/  DFMA R48, R12, UR6, R48 ;  /* 0x000000060c307c2b */ /* 0x000fe20008000030 */
[----:B------:R-:W1:Y:S01]  /*09e0*/  LDCU.128 UR52, c[0x3][0xb00] ;  /* 0x00c16000ff3477ac */ /* 0x000e620008000c00 */
[----:B------:R-:W-:Y:S02]  /*09f0*/  DFMA R30, R14, UR18, R30 ;  /* 0x000000120e1e7c2b */ /* 0x000fe4000800001e */
[----:B0-----:R-:W-:Y:S01]  /*0a00*/  DFMA R20, R16, UR64, R20 ;  /* 0x0000004010147c2b */ /* 0x001fe20008000014 */
[----:B------:R-:W0:Y:S01]  /*0a10*/  LDCU.128 UR44, c[0x3][0x840] ;  /* 0x00c10800ff2c77ac */ /* 0x000e220008000c00 */
[----:B------:R-:W-:Y:S02]  /*0a20*/  DFMA R44, R14, UR62, R44 ;  /* 0x0000003e0e2c7c2b */ /* 0x000fe4000800002c */
[----:B---3--:R-:W-:Y:S01]  /*0a30*/  DFMA R26, R16, UR68, R26 ;  /* 0x00000044101a7c2b */ /* 0x008fe2000800001a */
[----:B------:R-:W3:Y:S01]  /*0a40*/  LDCU.128 UR12, c[0x3][0x890] ;  /* 0x00c11200ff0c77ac */ /* 0x000ee20008000c00 */
[----:B------:R-:W-:-:S02]  /*0a50*/  DFMA R24, R12, UR26, R24 ;  /* 0x0000001a0c187c2b */ /* 0x000fc40008000018 */
[----:B--2---:R-:W-:Y:S01]  /*0a60*/  DFMA R34, R14, UR8, R34 ;  /* 0x000000080e227c2b */ /* 0x004fe20008000022 */
[----:B------:R-:W2:Y:S01]  /*0a70*/  LDCU.128 UR20, c[0x3][0x8e0] ;  /* 0x00c11c00ff1477ac */ /* 0x000ea20008000c00 */
[----:B------:R-:W-:Y:S02]  /*0a80*/  DFMA R20, R12, UR66, R20 ;  /* 0x000000420c147c2b */ /* 0x000fe40008000014 */
[----:B----4-:R-:W-:Y:S01]  /*0a90*/  DFMA R42, R14, UR72, R42 ;  /* 0x000000480e2a7c2b */ /* 0x010fe2000800002a */
[----:B------:R-:W4:Y:S01]  /*0aa0*/  LDCU.128 UR36, c[0x3][0xa40] ;  /* 0x00c14800ff2477ac */ /* 0x000f220008000c00 */
[----:B------:R-:W-:Y:S02]  /*0ab0*/  DFMA R26, R12, UR70, R26 ;  /* 0x000000460c1a7c2b */ /* 0x000fe4000800001a */
[----:B-1----:R-:W-:Y:S01]  /*0ac0*/  DFMA R22, R14, UR52, R22 ;  /* 0x000000340e167c2b */ /* 0x002fe20008000016 */
[----:B------:R-:W1:Y:S01]  /*0ad0*/  LDCU.128 UR40, c[0x3][0xa90] ;  /* 0x00c15200ff2877ac */ /* 0x000e620008000c00 */
[----:B------:R-:W-:-:S02]  /*0ae0*/  DFMA R30, R10, UR30, R30 ;  /* 0x0000001e0a1e7c2b */ /* 0x000fc4000800001e */
[----:B0-----:R-:W-:Y:S01]  /*0af0*/  DFMA R32, R12, UR44, R32 ;  /* 0x0000002c0c207c2b */ /* 0x001fe20008000020 */
[----:B------:R-:W0:Y:S01]  /*0b00*/  LDCU.128 UR56, c[0x3][0xae0] ;  /* 0x00c15c00ff3877ac */ /* 0x000e220008000c00 */
[----:B------:R-:W-:Y:S02]  /*0b10*/  DFMA R34, R10, UR10, R34 ;  /* 0x0000000a0a227c2b */ /* 0x000fe40008000022 */
[----:B---3--:R-:W-:Y:S01]  /*0b20*/  DFMA R40, R12, UR12, R40 ;  /* 0x0000000c0c287c2b */ /* 0x008fe20008000028 */
[----:B------:R-:W3:Y:S01]  /*0b30*/  LDCU.64 UR4, c[0x3][0x910] ;  /* 0x00c12200ff0477ac */ /* 0x000ee20008000a00 */
[----:B------:R-:W-:Y:S02]  /*0b40*/  DFMA R42, R10, UR74, R42 ;  /* 0x0000004a0a2a7c2b */ /* 0x000fe4000800002a */
[----:B--2---:R-:W-:Y:S01]  /*0b50*/  DFMA R46, R12, UR20, R46 ;  /* 0x000000140c2e7c2b */ /* 0x004fe2000800002e */
[----:B------:R-:W2:Y:S01]  /*0b60*/  LDCU.64 UR6, c[0x3][0xb10] ;  /* 0x00c16200ff0677ac */ /* 0x000ea20008000a00 */
[----:B------:R-:W-:-:S02]  /*0b70*/  DFMA R22, R10, UR54, R22 ;  /* 0x000000360a167c2b */ /* 0x000fc40008000016 */
[----:B----4-:R-:W-:Y:S02]  /*0b80*/  DFMA R28, R10, UR36, R28 ;  /* 0x000000240a1c7c2b */ /* 0x010fe4000800001c */
[----:B------:R-:W-:Y:S02]  /*0b90*/  DFMA R24, R8, UR34, R24 ;  /* 0x0000002208187c2b */ /* 0x000fe40008000018 */
[----:B-1----:R-:W-:Y:S02]  /*0ba0*/  DFMA R38, R10, UR40, R38 ;  /* 0x000000280a267c2b */ /* 0x002fe40008000026 */
[----:B------:R-:W-:Y:S02]  /*0bb0*/  DFMA R32, R8, UR46, R32 ;  /* 0x0000002e08207c2b */ /* 0x000fe40008000020 */
[----:B0-----:R-:W-:Y:S02]  /*0bc0*/  DFMA R44, R10, UR56, R44 ;  /* 0x000000380a2c7c2b */ /* 0x001fe4000800002c */
[----:B------:R-:W-:-:S02]  /*0bd0*/  DFMA R20, R8, UR32, R20 ;  /* 0x0000002008147c2b */ /* 0x000fc40008000014 */
[C---:B------:R-:W-:Y:S02]  /*0be0*/  DFMA R40, R8.reuse, UR14, R40 ;  /* 0x0000000e08287c2b */ /* 0x040fe40008000028 */
[C---:B------:R-:W-:Y:S02]  /*0bf0*/  DFMA R26, R8.reuse, UR28, R26 ;  /* 0x0000001c081a7c2b */ /* 0x040fe4000800001a */
[C---:B------:R-:W-:Y:S02]  /*0c00*/  DFMA R46, R8.reuse, UR22, R46 ;  /* 0x00000016082e7c2b */ /* 0x040fe4000800002e */
[----:B---3--:R-:W-:Y:S02]  /*0c10*/  DFMA R48, R8, UR4, R48 ;  /* 0x0000000408307c2b */ /* 0x008fe40008000030 */
[C---:B------:R-:W-:Y:S02]  /*0c20*/  DFMA R30, R6.reuse, UR24, R30 ;  /* 0x00000018061e7c2b */ /* 0x040fe4000800001e */
[----:B------:R-:W-:-:S02]  /*0c30*/  DFMA R28, R6, UR38, R28 ;  /* 0x00000026061c7c2b */ /* 0x000fc4000800001c */
[C---:B------:R-:W-:Y:S02]  /*0c40*/  DFMA R34, R6.reuse, UR16, R34 ;  /* 0x0000001006227c2b */ /* 0x040fe40008000022 */
[C---:B------:R-:W-:Y:S02]  /*0c50*/  DFMA R38, R6.reuse, UR42, R38 ;  /* 0x0000002a06267c2b */ /* 0x040fe40008000026 */
[C---:B------:R-:W-:Y:S02]  /*0c60*/  DFMA R42, R6.reuse, UR48, R42 ;  /* 0x00000030062a7c2b */ /* 0x040fe4000800002a */
[C---:B------:R-:W-:Y:S02]  /*0c70*/  DFMA R44, R6.reuse, UR58, R44 ;  /* 0x0000003a062c7c2b */ /* 0x040fe4000800002c */
[----:B--2---:R-:W-:Y:S02]  /*0c80*/  DFMA R22, R6, UR6, R22 ;  /* 0x0000000606167c2b */ /* 0x004fe40008000016 */
        /* <DEDUP_REMOVED lines=28> */
.L_x_533:
[----:B------:R-:W-:Y:S05]  /*0e50*/  BSYNC.RECONVERGENT B0 ;  /* 0x0000000000007941 */ /* 0x000fea0003800200 */
.L_x_532:
[----:B------:R-:W-:Y:S01]  /*0e60*/  BAR.SYNC.DEFER_BLOCKING 0x0 ;  /* 0x0000000000007b1d */ /* 0x000fe20000010000 */
[----:B------:R-:W-:Y:S02]  /*0e70*/  IMAD.MOV.U32 R3, RZ, RZ, 0xd ;  /* 0x0000000dff037424 */ /* 0x000fe400078e00ff */
[----:B0----5:R-:W-:-:S03]  /*0e80*/  IMAD.IADD R7, R2, 0x1, R65 ;  /* 0x0000000102077824 */ /* 0x021fc600078e0241 */
        /* <DEDUP_REMOVED lines=11> */
[----:B------:R-:W3:Y:S03]  /*0f40*/  LDCU.128 UR48, c[0x3][0x870] ;  /* 0x00c10e00ff3077ac */ /* 0x000ee60008000c00 */
[----:B------:R-:W3:Y:S01]  /*0f50*/  LDS.64 R16, [R63+0x310] ;  /* 0x000310003f107984 */ /* 0x000ee20000000a00 */
        /* <DEDUP_REMOVED lines=10> */
[----:B----4-:R-:W-:Y:S01]  /*1000*/  DADD R26, R14, R20 ;  /* 0x000000000e1a7229 */ /* 0x010fe20000000014 */
[----:B------:R-:W4:Y:S03]  /*1010*/  LDCU.128 UR24, c[0x3][0xac0] ;  /* 0x00c15800ff1877ac */ /* 0x000f260008000c00 */
[----:B0-----:R-:W-:-:S02]  /*1020*/  DFMA R22, R12, UR4, RZ ;  /* 0x000000040c167c2b */ /* 0x001fc400080000ff */
[----:B--2---:R-:W-:Y:S01]  /*1030*/  DFMA R24, R12, UR16, RZ ;  /* 0x000000100c187c2b */ /* 0x004fe200080000ff */
[----:B------:R-:W0:Y:S01]  /*1040*/  LDCU.128 UR36, c[0x3][0xaf0] ;  /* 0x00c15e00ff2477ac */ /* 0x000e220008000c00 */
[----:B------:R-:W-:Y:S02]  /*1050*/  DADD R10, R14, -R20 ;  /* 0x000000000e0a7229 */ /* 0x000fe40000000814 */
[C---:B-----5:R-:W-:Y:S01]  /*1060*/  DFMA R28, R12.reuse, UR20, RZ ;  /* 0x000000140c1c7c2b */ /* 0x060fe200080000ff */
[----:B------:R-:W2:Y:S01]  /*1070*/  LDCU.128 UR72, c[0x3][0xa30] ;  /* 0x00c14600ff4877ac */ /* 0x000ea20008000c00 */
[C---:B---3--:R-:W-:Y:S02]  /*1080*/  DFMA R14, R12.reuse, UR54, RZ ;  /* 0x000000360c0e7c2b */ /* 0x048fe400080000ff */
[C---:B------:R-:W-:Y:S01]  /*1090*/  DFMA R30, R12.reuse, UR50, RZ ;  /* 0x000000320c1e7c2b */ /* 0x040fe200080000ff */
[----:B------:R-:W3:Y:S01]  /*10a0*/  LDCU.128 UR68, c[0x3][0xa80] ;  /* 0x00c15000ff4477ac */ /* 0x000ee20008000c00 */
[----:B------:R-:W-:-:S02]  /*10b0*/  DFMA R32, R12, UR46, RZ ;  /* 0x0000002e0c207c2b */ /* 0x000fc400080000ff */
[----:B------:R-:W-:Y:S01]  /*10c0*/  DFMA R12, R12, UR12, RZ ;  /* 0x0000000c0c0c7c2b */ /* 0x000fe200080000ff */
[----:B------:R-:W5:Y:S01]  /*10d0*/  LDCU.128 UR56, c[0x3][0xa10] ;  /* 0x00c14200ff3877ac */ /* 0x000f620008000c00 */
[C---:B------:R-:W-:Y:S02]  /*10e0*/  DFMA R22, R26.reuse, UR6, R22 ;  /* 0x000000061a167c2b */ /* 0x040fe40008000016 */
[C---:B------:R-:W-:Y:S01]  /*10f0*/  DFMA R20, R26.reuse, UR18, R24 ;  /* 0x000000121a147c2b */ /* 0x040fe20008000018 */
[----:B------:R-:W4:Y:S01]  /*1100*/  LDCU.128 UR4, c[0x3][0xa50] ;  /* 0x00c14a00ff0477ac */ /* 0x000f220008000c00 */
[C---:B------:R-:W-:Y:S02]  /*1110*/  DFMA R40, R26.reuse, UR60, R14 ;  /* 0x0000003c1a287c2b */ /* 0x040fe4000800000e */
[C---:B------:R-:W-:Y:S01]  /*1120*/  DFMA R54, R26.reuse, UR14, R12 ;  /* 0x0000000e1a367c2b */ /* 0x040fe2000800000c */
[----:B------:R-:W0:Y:S01]  /*1130*/  LDCU.128 UR16, c[0x3][0xaa0] ;  /* 0x00c15400ff1077ac */ /* 0x000e220008000c00 */
[----:B------:R-:W-:Y:S01]  /*1140*/  LDS.64 R14, [R63+0x150] ;  /* 0x000150003f0e7984 */ /* 0x000fe20000000a00 */
[C---:B------:R-:W-:Y:S01]  /*1150*/  DFMA R24, R26.reuse, UR22, R28 ;  /* 0x000000161a187c2b */ /* 0x040fe2000800001c */
[----:B------:R-:W3:Y:S02]  /*1160*/  LDCU.128 UR20, c[0x3][0xad0] ;  /* 0x00c15a00ff1477ac */ /* 0x000ee40008000c00 */
[----:B------:R-:W3:Y:S01]  /*1170*/  LDS.64 R12, [R63+0x2a0] ;  /* 0x0002a0003f0c7984 */ /* 0x000ee20000000a00 */
[----:B------:R-:W-:-:S02]  /*1180*/  DFMA R44, R26, UR64, R30 ;  /* 0x000000401a2c7c2b */ /* 0x000fc4000800001e */
[----:B------:R-:W-:Y:S01]  /*1190*/  DFMA R50, R26, UR28, R32 ;  /* 0x0000001c1a327c2b */ /* 0x000fe20008000020 */
[----:B------:R-:W3:Y:S01]  /*11a0*/  LDCU.128 UR12, c[0x3][0x810] ;  /* 0x00c10200ff0c77ac */ /* 0x000ee20008000c00 */
[C---:B------:R-:W-:Y:S02]  /*11b0*/  DFMA R28, R8.reuse, UR8, RZ ;  /* 0x00000008081c7c2b */ /* 0x040fe400080000ff */
[C---:B-1----:R-:W-:Y:S02]  /*11c0*/  DFMA R32, R8.reuse, UR42, RZ ;  /* 0x0000002a08207c2b */ /* 0x042fe400080000ff */
[C---:B----4-:R-:W-:Y:S02]  /*11d0*/  DFMA R26, R8.reuse, UR4, RZ ;  /* 0x00000004081a7c2b */ /* 0x050fe400080000ff */
[C---:B------:R-:W-:Y:S01]  /*11e0*/  DFMA R38, R8.reuse, UR34, RZ ;  /* 0x0000002208267c2b */ /* 0x040fe200080000ff */
[----:B-----5:R-:W-:Y:S01]  /*11f0*/  UMOV UR34, UR56 ;  /* 0x0000003800227c82 */ /* 0x020fe20008000000 */
[C---:B0-----:R-:W-:Y:S01]  /*1200*/  DFMA R30, R8.reuse, UR16, RZ ;  /* 0x00000010081e7c2b */ /* 0x041fe200080000ff */
[----:B------:R-:W-:Y:S01]  /*1210*/  UMOV UR35, UR57 ;  /* 0x0000003900237c82 */ /* 0x000fe20008000000 */
[C---:B------:R-:W-:Y:S01]  /*1220*/  DFMA R48, R8.reuse, UR26, RZ ;  /* 0x0000001a08307c2b */ /* 0x040fe200080000ff */
[----:B------:R-:W-:Y:S01]  /*1230*/  UMOV UR26, UR58 ;  /* 0x0000003a001a7c82 */ /* 0x000fe20008000000 */
[----:B------:R-:W-:Y:S01]  /*1240*/  DFMA R8, R8, UR36, RZ ;  /* 0x0000002408087c2b */ /* 0x000fe200080000ff */
[----:B------:R-:W-:Y:S01]  /*1250*/  UMOV UR27, UR59 ;  /* 0x0000003b001b7c82 */ /* 0x000fe20008000000 */
[C---:B------:R-:W-:Y:S01]  /*1260*/  DFMA R28, R10.reuse, UR10, R28 ;  /* 0x0000000a0a1c7c2b */ /* 0x040fe2000800001c */
[----:B------:R-:W0:Y:S01]  /*1270*/  LDCU.128 UR8, c[0x3][0x8b0] ;  /* 0x00c11600ff0877ac */ /* 0x000e220008000c00 */
[----:B------:R-:W-:-:S02]  /*1280*/  DFMA R26, R10, UR6, R26 ;  /* 0x000000060a1a7c2b */ /* 0x000fc4000800001a */
[C---:B------:R-:W-:Y:S01]  /*1290*/  DFMA R30, R10.reuse, UR18, R30 ;  /* 0x000000120a1e7c2b */ /* 0x040fe2000800001e */
[----:B------:R-:W1:Y:S01]  /*12a0*/  LDCU.128 UR4, c[0x3][0x860] ;  /* 0x00c10c00ff0477ac */ /* 0x000e620008000c00 */
[C---:B--2---:R-:W-:Y:S02]  /*12b0*/  DFMA R42, R10.reuse, UR72, R32 ;  /* 0x000000480a2a7c2b */ /* 0x044fe40008000020 */
[C---:B---3--:R-:W-:Y:S01]  /*12c0*/  DFMA R46, R10.reuse, UR68, R38 ;  /* 0x000000440a2e7c2b */ /* 0x048fe20008000026 */
[----:B------:R-:W2:Y:S01]  /*12d0*/  LDCU.128 UR16, c[0x3][0x900] ;  /* 0x00c12000ff1077ac */ /* 0x000ea20008000c00 */
[C---:B------:R-:W-:Y:S02]  /*12e0*/  DFMA R52, R10.reuse, UR20, R48 ;  /* 0x000000140a347c2b */ /* 0x040fe40008000030 */
[----:B------:R-:W-:Y:S01]  /*12f0*/  DFMA R56, R10, UR38, R8 ;  /* 0x000000260a387c2b */ /* 0x000fe20008000008 */
[----:B------:R-:W3:Y:S01]  /*1300*/  LDCU.128 UR56, c[0x3][0xa60] ;  /* 0x00c14c00ff3877ac */ /* 0x000ee20008000c00 */
[----:B------:R-:W-:Y:S01]  /*1310*/  LDS.64 R10, [R63+0x1c0] ;  /* 0x0001c0003f0a7984 */ /* 0x000fe20000000a00 */
[----:B------:R-:W-:-:S02]  /*1320*/  DADD R34, R18, R16 ;  /* 0x0000000012227229 */ /* 0x000fc40000000010 */
[----:B------:R-:W-:Y:S01]  /*1330*/  DADD R38, R18, -R16 ;  /* 0x0000000012267229 */ /* 0x000fe20000000810 */
[----:B------:R-:W4:Y:S01]  /*1340*/  LDS.64 R8, [R63+0x230] ;  /* 0x000230003f087984 */ /* 0x000f220000000a00 */
[----:B------:R-:W5:Y:S04]  /*1350*/  LDCU.128 UR36, c[0x3][0xab0] ;  /* 0x00c15600ff2477ac */ /* 0x000f680008000c00 */
[C---:B------:R-:W-:Y:S01]  /*1360*/  DFMA R18, R34.reuse, UR62, R40 ;  /* 0x0000003e22127c2b */ /* 0x040fe20008000028 */
[----:B------:R-:W4:Y:S01]  /*1370*/  LDCU.128 UR60, c[0x3][0x890] ;  /* 0x00c11200ff3c77ac */ /* 0x000f220008000c00 */
[C---:B------:R-:W-:Y:S02]  /*1380*/  DFMA R16, R34.reuse, UR66, R44 ;  /* 0x0000004222107c2b */ /* 0x040fe4000800002c */
[C---:B------:R-:W-:Y:S01]  /*1390*/  DFMA R32, R34.reuse, UR30, R50 ;  /* 0x0000001e22207c2b */ /* 0x040fe20008000032 */
[----:B------:R-:W5:Y:S01]  /*13a0*/  LDCU.128 UR64, c[0x3][0xb00] ;  /* 0x00c16000ff4077ac */ /* 0x000f620008000c00 */
[----:B------:R-:W-:-:S02]  /*13b0*/  DFMA R40, R34, UR12, R22 ;  /* 0x0000000c22287c2b */ /* 0x000fc40008000016 */
[C---:B-1----:R-:W-:Y:S01]  /*13c0*/  DFMA R44, R34.reuse, UR4, R20 ;  /* 0x00000004222c7c2b */ /* 0x042fe20008000014 */
[----:B------:R-:W1:Y:S01]  /*13d0*/  LDCU.128 UR28, c[0x3][0x840] ;  /* 0x00c10800ff1c77ac */ /* 0x000e620008000c00 */
[C---:B0-----:R-:W-:Y:S02]  /*13e0*/  DFMA R48, R34.reuse, UR8, R24 ;  /* 0x0000000822307c2b */ /* 0x041fe40008000018 */
[----:B--2---:R-:W-:Y:S01]  /*13f0*/  DFMA R54, R34, UR16, R54 ;  /* 0x0000001022367c2b */ /* 0x004fe20008000036 */
[----:B------:R-:W0:Y:S01]  /*1400*/  LDCU.64 UR4, c[0x3][0x910] ;  /* 0x00c12200ff0477ac */ /* 0x000e220008000a00 */
[----:B------:R-:W-:Y:S02]  /*1410*/  DADD R34, R14, R12 ;  /* 0x000000000e227229 */ /* 0x000fe4000000000c */
[C---:B------:R-:W-:Y:S01]  /*1420*/  DFMA R24, R38.reuse, UR74, R42 ;  /* 0x0000004a26187c2b */ /* 0x040fe2000800002a */
[----:B------:R-:W2:Y:S01]  /*1430*/  LDCU.128 UR72, c[0x3][0xa40] ;  /* 0x00c14800ff4877ac */ /* 0x000ea20008000c00 */
[----:B------:R-:W-:-:S02]  /*1440*/  DFMA R20, R38, UR70, R46 ;  /* 0x0000004626147c2b */ /* 0x000fc4000800002e */
[----:B------:R-:W-:Y:S01]  /*1450*/  DFMA R22, R38, UR22, R52 ;  /* 0x0000001626167c2b */ /* 0x000fe20008000034 */
[----:B------:R-:W0:Y:S01]  /*1460*/  LDCU.128 UR68, c[0x3][0x8e0] ;  /* 0x00c11c00ff4477ac */ /* 0x000e220008000c00 */
[----:B------:R-:W-:Y:S02]  /*1470*/  DFMA R40, R34, UR14, R40 ;  /* 0x0000000e22287c2b */ /* 0x000fe40008000028 */
[----:B------:R-:W-:Y:S01]  /*1480*/  DADD R12, R14, -R12 ;  /* 0x000000000e0c7229 */ /* 0x000fe2000000080c */
[----:B------:R-:W0:Y:S01]  /*1490*/  LDCU.128 UR20, c[0x3][0xa90] ;  /* 0x00c15200ff1477ac */ /* 0x000e220008000c00 */
[----:B------:R-:W-:Y:S02]  /*14a0*/  DFMA R44, R34, UR6, R44 ;  /* 0x00000006222c7c2b */ /* 0x000fe4000800002c */
[C---:B------:R-:W-:Y:S01]  /*14b0*/  DFMA R28, R38.reuse, UR34, R28 ;  /* 0x00000022261c7c2b */ /* 0x040fe2000800001c */
[----:B------:R-:W0:Y:S01]  /*14c0*/  LDCU.128 UR12, c[0x3][0xae0] ;  /* 0x00c15c00ff0c77ac */ /* 0x000e220008000c00 */
[----:B---3--:R-:W-:-:S02]  /*14d0*/  DFMA R26, R38, UR56, R26 ;  /* 0x00000038261a7c2b */ /* 0x008fc4000800001a */
[C---:B-----5:R-:W-:Y:S01]  /*14e0*/  DFMA R30, R38.reuse, UR36, R30 ;  /* 0x00000024261e7c2b */ /* 0x060fe2000800001e */
[----:B------:R-:W3:Y:S01]  /*14f0*/  LDCU.64 UR6, c[0x3][0xb10] ;  /* 0x00c16200ff0677ac */ /* 0x000ee20008000a00 */
[----:B------:R-:W-:Y:S02]  /*1500*/  DFMA R56, R38, UR64, R56 ;  /* 0x0000004026387c2b */ /* 0x000fe40008000038 */
[----:B----4-:R-:W-:Y:S02]  /*1510*/  DADD R14, R10, R8 ;  /* 0x000000000a0e7229 */ /* 0x010fe40000000008 */
[----:B-1----:R-:W-:Y:S02]  /*1520*/  DFMA R18, R34, UR28, R18 ;  /* 0x0000001c22127c2b */ /* 0x002fe40008000012 */
[----:B--2---:R-:W-:Y:S02]  /*1530*/  DFMA R24, R12, UR72, R24 ;  /* 0x000000480c187c2b */ /* 0x004fe40008000018 */
[----:B------:R-:W-:-:S02]  /*1540*/  DADD R8, R10, -R8 ;  /* 0x000000000a087229 */ /* 0x000fc40000000808 */
[C---:B------:R-:W-:Y:S02]  /*1550*/  DFMA R16, R34.reuse, UR60, R16 ;  /* 0x0000003c22107c2b */ /* 0x040fe40008000010 */
[----:B0-----:R-:W-:Y:S02]  /*1560*/  DFMA R32, R34, UR68, R32 ;  /* 0x0000004422207c2b */ /* 0x001fe40008000020 */
        /* <DEDUP_REMOVED lines=12> */
[C---:B------:R-:W-:Y:S02]  /*1630*/  DFMA R20, R8.reuse, UR22, R20 ;  /* 0x0000001608147c2b */ /* 0x040fe40008000014 */
[----:B------:R-:W-:Y:S02]  /*1640*/  DFMA R22, R8, UR14, R22 ;  /* 0x0000000e08167c2b */ /* 0x000fe40008000016 */
[C---:B------:R-:W-:Y:S02]  /*1650*/  DFMA R40, R14.reuse, UR52, R40 ;  /* 0x000000340e287c2b */ /* 0x040fe40008000028 */
[----:B------:R-:W-:-:S02]  /*1660*/  DFMA R44, R14, UR48, R44 ;  /* 0x000000300e2c7c2b */ /* 0x000fc4000800002c */
[C---:B------:R-:W-:Y:S02]  /*1670*/  DFMA R48, R14.reuse, UR44, R48 ;  /* 0x0000002c0e307c2b */ /* 0x040fe40008000030 */
[----:B------:R-:W-:Y:S02]  /*1680*/  DFMA R54, R14, UR4, R54 ;  /* 0x000000040e367c2b */ /* 0x000fe40008000036 */
[C---:B------:R-:W-:Y:S02]  /*1690*/  DFMA R28, R8.reuse, UR40, R28 ;  /* 0x00000028081c7c2b */ /* 0x040fe4000800001c */
[C---:B------:R-:W-:Y:S02]  /*16a0*/  DFMA R26, R8.reuse, UR32, R26 ;  /* 0x00000020081a7c2b */ /* 0x040fe4000800001a */
[C---:B------:R-:W-:Y:S02]  /*16b0*/  DFMA R30, R8.reuse, UR24, R30 ;  /* 0x00000018081e7c2b */ /* 0x040fe4000800001e */
[----:B---3--:R-:W-:-:S02]  /*16c0*/  DFMA R56, R8, UR6, R56 ;  /* 0x0000000608387c2b */ /* 0x008fc40008000038 */
[C-C-:B------:R-:W-:Y:S02]  /*16d0*/  DADD R10, R18.reuse, -R24.reuse ;  /* 0x00000000120a7229 */ /* 0x140fe40000000818 */
[----:B------:R-:W-:Y:S02]  /*16e0*/  DADD R18, R18, R24 ;  /* 0x0000000012127229 */ /* 0x000fe40000000018 */
[----:B------:R-:W-:Y:S02]  /*16f0*/  DADD R14, R16, -R20 ;  /* 0x00000000100e7229 */ /* 0x000fe40000000814 */
[----:B------:R-:W-:Y:S01]  /*1700*/  DADD R24, R32, -R22 ;  /* 0x0000000020187229 */ /* 0x000fe20000000816 */
[----:B------:R0:W-:Y:S01]  /*1710*/  STS.64 [R63+0x540], R10 ;  /* 0x0005400a3f007388 */ /* 0x0001e20000000a00 */
[----:B------:R-:W-:Y:S02]  /*1720*/  DADD R16, R16, R20 ;  /* 0x0000000010107229 */ /* 0x000fe40000000014 */
        /* <DEDUP_REMOVED lines=22> */
.L_x_535:
[----:B------:R-:W-:Y:S05]  /*1890*/  BSYNC.RECONVERGENT B0 ;  /* 0x0000000000007941 */ /* 0x000fea0003800200 */
.L_x_534:
        /* <DEDUP_REMOVED lines=8> */
[----:B------:R-:W2:Y:S03]  /*1920*/  LDCU.128 UR4, c[0x3][0xa10] ;  /* 0x00c14200ff0477ac */ /* 0x000ea60008000c00 */
[----:B------:R-:W-:Y:S01]  /*1930*/  IMAD.WIDE R36, R3, 0x8, R36 ;  /* 0x0000000803247825 */ /* 0x000fe200078e0224 */
[----:B------:R-:W3:Y:S04]  /*1940*/  LDCU.128 UR8, c[0x3][0x800] ;  /* 0x00c10000ff0877ac */ /* 0x000ee80008000c00 */
[----:B0-----:R-:W4:Y:S01]  /*1950*/  LDG.E.64.CONSTANT R24, desc[UR76][R36.64+-0x68] ;  /* 0xffff984c24187981 */ /* 0x001f22000c1e9b00 */
        /* <DEDUP_REMOVED lines=15> */
[----:B-1----:R-:W-:Y:S01]  /*1a50*/  UMOV UR72, UR12 ;  /* 0x0000000c00487c82 */ /* 0x002fe20008000000 */
[----:B------:R-:W-:Y:S01]  /*1a60*/  UMOV UR73, UR13 ;  /* 0x0000000d00497c82 */ /* 0x000fe20008000000 */
[----:B------:R-:W-:Y:S01]  /*1a70*/  UMOV UR66, UR14 ;  /* 0x0000000e00427c82 */ /* 0x000fe20008000000 */
[----:B------:R-:W-:Y:S01]  /*1a80*/  UMOV UR67, UR15 ;  /* 0x0000000f00437c82 */ /* 0x000fe20008000000 */
[----:B------:R-:W-:Y:S01]  /*1a90*/  LDS.128 R40, [R64] ;  /* 0x0000000040287984 */ /* 0x000fe20000000c00 */
[----:B------:R-:W1:Y:S01]  /*1aa0*/  LDCU.128 UR12, c[0x3][0xa00] ;  /* 0x00c14000ff0c77ac */ /* 0x000e620008000c00 */
[----:B------:R-:W-:-:S02]  /*1ab0*/  MOV.SPILL R77, UR67 ;  /* 0x00000043004d7c02 */ /* 0x000fc40009000f00 */
[----:B------:R-:W3:Y:S01]  /*1ac0*/  LDS.128 R48, [R64+0x40] ;  /* 0x0000400040307984 */ /* 0x000ee20000000c00 */
[----:B--2---:R-:W-:Y:S01]  /*1ad0*/  UMOV UR54, UR4 ;  /* 0x0000000400367c82 */ /* 0x004fe20008000000 */
[----:B------:R-:W-:Y:S01]  /*1ae0*/  UMOV UR55, UR5 ;  /* 0x0000000500377c82 */ /* 0x000fe20008000000 */
[----:B------:R-:W-:Y:S01]  /*1af0*/  UMOV UR64, UR6 ;  /* 0x0000000600407c82 */ /* 0x000fe20008000000 */
[----:B------:R-:W2:Y:S01]  /*1b00*/  LDS.128 R4, [R64+0x20] ;  /* 0x0000200040047984 */ /* 0x000ea20000000c00 */
[----:B------:R-:W-:Y:S01]  /*1b10*/  UMOV UR65, UR7 ;  /* 0x0000000700417c82 */ /* 0x000fe20008000000 */
[----:B------:R-:W0:Y:S01]  /*1b20*/  LDCU.128 UR4, c[0x3][0x840] ;  /* 0x00c10800ff0477ac */ /* 0x000e220008000c00 */
[----:B------:R-:W-:Y:S01]  /*1b30*/  MOV.SPILL R81, UR66 ;  /* 0x0000004200517c02 */ /* 0x000fe20009000f00 */
[----:B------:R-:W-:Y:S01]  /*1b40*/  LDS.128 R32, [R64+0x10] ;  /* 0x0000100040207984 */ /* 0x000fe20000000c00 */
[----:B------:R-:W-:Y:S01]  /*1b50*/  MOV.SPILL R80, UR65 ;  /* 0x0000004100507c02 */ /* 0x000fe20009000f00 */
[----:B------:R-:W1:Y:S01]  /*1b60*/  LDCU.128 UR40, c[0x3][0x870] ;  /* 0x00c10e00ff2877ac */ /* 0x000e620008000c00 */
[----:B------:R-:W-:Y:S01]  /*1b70*/  MOV.SPILL R79, UR64 ;  /* 0x00000040004f7c02 */ /* 0x000fe20009000f00 */
[----:B------:R-:W2:Y:S01]  /*1b80*/  LDS.128 R8, [R64+0x30] ;  /* 0x0000300040087984 */ /* 0x000ea20000000c00 */
[----:B------:R-:W1:Y:S01]  /*1b90*/  LDCU.128 UR56, c[0x3][0xa70] ;  /* 0x00c14e00ff3877ac */ /* 0x000e620008000c00 */
[----:B------:R-:W2:Y:S01]  /*1ba0*/  LDCU.128 UR20, c[0x3][0xa60] ;  /* 0x00c14c00ff1477ac */ /* 0x000ea20008000c00 */
[----:B------:R-:W5:Y:S01]  /*1bb0*/  LDCU.128 UR60, c[0x3][0x8a0] ;  /* 0x00c11400ff3c77ac */ /* 0x000f620008000c00 */
[----:B0-----:R-:W-:Y:S01]  /*1bc0*/  IMAD.U32 R70, RZ, RZ, UR6 ;  /* 0x00000006ff467e24 */ /* 0x001fe2000f8e00ff */
[----:B------:R-:W-:Y:S01]  /*1bd0*/  UMOV UR52, UR6 ;  /* 0x0000000600347c82 */ /* 0x000fe20008000000 */
[----:B------:R-:W-:Y:S01]  /*1be0*/  UMOV UR53, UR7 ;  /* 0x0000000700357c82 */ /* 0x000fe20008000000 */
[----:B------:R-:W-:Y:S01]  /*1bf0*/  IMAD.U32 R71, RZ, RZ, UR7 ;  /* 0x00000007ff477e24 */ /* 0x000fe2000f8e00ff */
[----:B------:R-:W-:Y:S01]  /*1c00*/  UMOV UR68, UR4 ;  /* 0x0000000400447c82 */ /* 0x000fe20008000000 */
[----:B------:R-:W-:Y:S01]  /*1c10*/  UMOV UR69, UR5 ;  /* 0x0000000500457c82 */ /* 0x000fe20008000000 */
[----:B------:R-:W0:Y:S01]  /*1c20*/  LDCU.128 UR4, c[0x3][0xa40] ;  /* 0x00c14800ff0477ac */ /* 0x000e220008000c00 */
[----:B-1----:R-:W-:-:S02]  /*1c30*/  IMAD.U32 R74, RZ, RZ, UR40 ;  /* 0x00000028ff4a7e24 */ /* 0x002fc4000f8e00ff */
[----:B------:R-:W-:Y:S02]  /*1c40*/  IMAD.U32 R75, RZ, RZ, UR41 ;  /* 0x00000029ff4b7e24 */ /* 0x000fe4000f8e00ff */
[----:B------:R-:W-:Y:S02]  /*1c50*/  IMAD.U32 R72, RZ, RZ, UR56 ;  /* 0x00000038ff487e24 */ /* 0x000fe4000f8e00ff */
[----:B------:R-:W-:Y:S01]  /*1c60*/  IMAD.U32 R73, RZ, RZ, UR57 ;  /* 0x00000039ff497e24 */ /* 0x000fe2000f8e00ff */
[C-C-:B---3--:R-:W-:Y:S02]  /*1c70*/  DADD R44, R40.reuse, R50.reuse ;  /* 0x00000000282c7229 */ /* 0x148fe40000000032 */
[----:B------:R-:W-:Y:S02]  /*1c80*/  DADD R18, R40, -R50 ;  /* 0x0000000028127229 */ /* 0x000fe40000000832 */
[C-C-:B--2---:R-:W-:Y:S02]  /*1c90*/  DADD R12, R4.reuse, R6.reuse ;  /* 0x00000000040c7229 */ /* 0x144fe40000000006 */
[----:B------:R-:W-:-:S02]  /*1ca0*/  DADD R38, R4, -R6 ;  /* 0x0000000004267229 */ /* 0x000fc40000000806 */
[C-C-:B------:R-:W-:Y:S01]  /*1cb0*/  DADD R40, R42.reuse, R48.reuse ;  /* 0x000000002a287229 */ /* 0x140fe20000000030 */
[----:B0-----:R-:W-:Y:S01]  /*1cc0*/  UMOV UR70, UR4 ;  /* 0x0000000400467c82 */ /* 0x001fe20008000000 */
[----:B------:R-:W-:Y:S01]  /*1cd0*/  DADD R26, R42, -R48 ;  /* 0x000000002a1a7229 */ /* 0x000fe20000000830 */
[----:B------:R-:W-:Y:S01]  /*1ce0*/  UMOV UR71, UR5 ;  /* 0x0000000500477c82 */ /* 0x000fe20008000000 */
[----:B------:R-:W-:Y:S01]  /*1cf0*/  DFMA R4, R44, UR8, RZ ;  /* 0x000000082c047c2b */ /* 0x000fe200080000ff */
[----:B------:R-:W-:Y:S01]  /*1d00*/  IMAD.U32 R66, RZ, RZ, UR6 ;  /* 0x00000006ff427e24 */ /* 0x000fe2000f8e00ff */
[----:B------:R-:W-:Y:S01]  /*1d10*/  DFMA R6, R18, UR12, RZ ;  /* 0x0000000c12067c2b */ /* 0x000fe200080000ff */
[----:B------:R-:W-:Y:S01]  /*1d20*/  IMAD.U32 R67, RZ, RZ, UR7 ;  /* 0x00000007ff437e24 */ /* 0x000fe2000f8e00ff */
[C-C-:B------:R-:W-:Y:S01]  /*1d30*/  DADD R22, R32.reuse, R10.reuse ;  /* 0x0000000020167229 */ /* 0x140fe2000000000a */
[----:B------:R-:W-:Y:S01]  /*1d40*/  UMOV UR4, UR56 ;  /* 0x0000003800047c82 */ /* 0x000fe20008000000 */
[----:B------:R-:W-:Y:S01]  /*1d50*/  DADD R10, R32, -R10 ;  /* 0x00000000200a7229 */ /* 0x000fe2000000080a */
[----:B------:R-:W-:Y:S01]  /*1d60*/  UMOV UR5, UR57 ;  /* 0x0000003900057c82 */ /* 0x000fe20008000000 */
[----:B------:R-:W-:-:S02]  /*1d70*/  DADD R32, R34, R8 ;  /* 0x0000000022207229 */ /* 0x000fc40000000008 */
[----:B------:R-:W-:Y:S02]  /*1d80*/  DADD R34, R34, -R8 ;  /* 0x0000000022227229 */ /* 0x000fe40000000808 */
[----:B------:R-:W-:Y:S02]  /*1d90*/  DFMA R8, R44, UR30, RZ ;  /* 0x0000001e2c087c2b */ /* 0x000fe400080000ff */
[----:B------:R-:W-:Y:S02]  /*1da0*/  DFMA R30, R18, UR26, RZ ;  /* 0x0000001a121e7c2b */ /* 0x000fe400080000ff */
        /* <DEDUP_REMOVED lines=12> */
[----:B------:R-:W-:Y:S01]  /*1e70*/  DFMA R42, R44, UR16, RZ ;  /* 0x000000102c2a7c2b */ /* 0x000fe200080000ff */
[----:B------:R-:W-:Y:S01]  /*1e80*/  UMOV UR42, UR58 ;  /* 0x0000003a002a7c82 */ /* 0x000fe20008000000 */
[----:B------:R-:W-:Y:S01]  /*1e90*/  DFMA R8, R22, UR46, R8 ;  /* 0x0000002e16087c2b */ /* 0x000fe20008000008 */
[----:B------:R-:W-:Y:S01]  /*1ea0*/  UMOV UR43, UR59 ;  /* 0x0000003b002b7c82 */ /* 0x000fe20008000000 */
[----:B------:R-:W-:Y:S01]  /*1eb0*/  DFMA R30, R10, UR50, R30 ;  /* 0x000000320a1e7c2b */ /* 0x000fe2000800001e */
[----:B------:R-:W0:Y:S01]  /*1ec0*/  LDCU.128 UR56, c[0x3][0x8c0] ;  /* 0x00c11800ff3877ac */ /* 0x000e220008000c00 */
[----:B------:R-:W-:-:S02]  /*1ed0*/  DFMA R4, R32, UR66, R4 ;  /* 0x0000004220047c2b */ /* 0x000fc40008000004 */
[----:B------:R-:W-:Y:S01]  /*1ee0*/  DFMA R6, R34, UR64, R6 ;  /* 0x0000004022067c2b */ /* 0x000fe20008000006 */
[----:B------:R-:W1:Y:S01]  /*1ef0*/  LDCU.128 UR64, c[0x3][0xac0] ;  /* 0x00c15800ff4077ac */ /* 0x000e620008000c00 */
[----:B------:R-:W-:Y:S02]  /*1f00*/  DFMA R42, R40, UR18, R42 ;  /* 0x00000012282a7c2b */ /* 0x000fe4000800002a */
[----:B------:R-:W-:Y:S02]  /*1f10*/  DFMA R8, R32, UR68, R8 ;  /* 0x0000004420087c2b */ /* 0x000fe40008000008 */
[----:B------:R-:W-:Y:S02]  /*1f20*/  DFMA R30, R34, UR70, R30 ;  /* 0x00000046221e7c2b */ /* 0x000fe4000800001e */
[----:B------:R-:W-:Y:S02]  /*1f30*/  DFMA R4, R12, UR28, R4 ;  /* 0x0000001c0c047c2b */ /* 0x000fe40008000004 */
[----:B------:R-:W-:-:S02]  /*1f40*/  DFMA R6, R38, UR24, R6 ;  /* 0x0000001826067c2b */ /* 0x000fc40008000006 */
[----:B------:R-:W-:Y:S02]  /*1f50*/  DFMA R48, R18, UR36, RZ ;  /* 0x0000002412307c2b */ /* 0x000fe400080000ff */
[----:B------:R-:W-:Y:S01]  /*1f60*/  DFMA R42, R22, UR32, R42 ;  /* 0x00000020162a7c2b */ /* 0x000fe2000800002a */
[----:B0-----:R-:W-:Y:S01]  /*1f70*/  UMOV UR36, UR58 ;  /* 0x0000003a00247c82 */ /* 0x001fe20008000000 */
[----:B------:R-:W-:Y:S01]  /*1f80*/  DFMA R50, R12, UR52, R8 ;  /* 0x000000340c327c2b */ /* 0x000fe20008000008 */
[----:B------:R-:W-:Y:S01]  /*1f90*/  UMOV UR37, UR59 ;  /* 0x0000003b00257c82 */ /* 0x000fe20008000000 */
[----:B------:R-:W-:Y:S01]  /*1fa0*/  DFMA R30, R38, UR10, R30 ;  /* 0x0000000a261e7c2b */ /* 0x000fe2000800001e */
[----:B------:R-:W-:Y:S01]  /*1fb0*/  IMAD.U32 R68, RZ, RZ, UR56 ;  /* 0x00000038ff447e24 */ /* 0x000fe2000f8e00ff */
[----:B------:R-:W-:Y:S01]  /*1fc0*/  DADD R8, R4, R6 ;  /* 0x0000000004087229 */ /* 0x000fe20000000006 */
[----:B------:R-:W-:Y:S01]  /*1fd0*/  IMAD.U32 R69, RZ, RZ, UR57 ;  /* 0x00000039ff457e24 */ /* 0x000fe2000f8e00ff */
[----:B------:R-:W-:Y:S01]  /*1fe0*/  DFMA R48, R26, UR38, R48 ;  /* 0x000000261a307c2b */ /* 0x000fe20008000030 */
[----:B------:R-:W0:Y:S01]  /*1ff0*/  LDCU.64 UR10, c[0x3][0x808] ;  /* 0x00c10100ff0a77ac */ /* 0x000e220008000a00 */
[----:B------:R-:W-:-:S02]  /*2000*/  DFMA R54, R32, UR34, R42 ;  /* 0x0000002220367c2b */ /* 0x000fc4000800002a */
[----:B------:R-:W-:Y:S02]  /*2010*/  DADD R42, R4, -R6 ;  /* 0x00000000042a7229 */ /* 0x000fe40000000806 */
[----:B------:R-:W-:Y:S02]  /*2020*/  DADD R6, R50, R30 ;  /* 0x0000000032067229 */ /* 0x000fe4000000001e */
[----:B------:R-:W-:Y:S02]  /*2030*/  DFMA R48, R10, UR20, R48 ;  /* 0x000000140a307c2b */ /* 0x000fe40008000030 */
[----:B------:R-:W-:Y:S02]  /*2040*/  DFMA R54, R12, UR6, R54 ;  /* 0x000000060c367c2b */ /* 0x000fe40008000036 */
[----:B------:R-:W-:Y:S02]  /*2050*/  DADD R50, R50, -R30 ;  /* 0x0000000032327229 */ /* 0x000fe4000000081e */
[----:B------:R-:W-:-:S02]  /*2060*/  DFMA R56, R18, UR42, RZ ;  /* 0x0000002a12387c2b */ /* 0x000fc400080000ff */
[----:B------:R-:W-:Y:S01]  /*2070*/  DFMA R48, R34, UR22, R48 ;  /* 0x0000001622307c2b */ /* 0x000fe20008000030 */
[----:B0-----:R-:W-:Y:S02]  /*2080*/  MOV.SPILL R76, UR11 ;  /* 0x0000000b004c7c02 */ /* 0x001fe40009000f00 */
[----:B------:R-:W-:-:S05]  /*2090*/  MOV.SPILL R78, UR10 ;  /* 0x0000000a004e7c02 */ /* 0x000fca0009000f00 */
[----:B------:R-:W-:Y:S01]  /*20a0*/  DFMA R48, R38, UR4, R48 ;  /* 0x0000000426307c2b */ /* 0x000fe20008000030 */
[----:B------:R-:W0:Y:S01]  /*20b0*/  LDCU.128 UR4, c[0x3][0x880] ;  /* 0x00c11000ff0477ac */ /* 0x000e220008000c00 */
[----:B----4-:R-:W-:-:S06]  /*20c0*/  DMUL R4, R24, R8 ;  /* 0x0000000818047228 */ /* 0x010fcc0000000000 */
[--C-:B------:R-:W-:Y:S02]  /*20d0*/  DADD R8, R54, R48.reuse ;  /* 0x0000000036087229 */ /* 0x100fe40000000030 */
[----:B-----5:R-:W-:Y:S02]  /*20e0*/  DMUL R6, R20, R6 ;  /* 0x0000000614067228 */ /* 0x020fe40000000000 */
[----:B------:R-:W-:Y:S02]  /*20f0*/  DADD R48, R54, -R48 ;  /* 0x0000000036307229 */ /* 0x000fe40000000830 */
[----:B------:R-:W-:Y:S02]  /*2100*/  DFMA R20, R28, -R42, R4 ;  /* 0x8000002a1c14722b */ /* 0x000fe40000000004 */
[----:B------:R-:W-:Y:S02]  /*2110*/  DFMA R54, R44, UR40, RZ ;  /* 0x000000282c367c2b */ /* 0x000fe400080000ff */
[----:B------:R-:W-:-:S02]  /*2120*/  DMUL R8, R14, R8 ;  /* 0x000000080e087228 */ /* 0x000fc40000000000 */
[----:B------:R-:W-:Y:S02]  /*2130*/  DFMA R28, R28, R42, R4 ;  /* 0x0000002a1c1c722b */ /* 0x000fe40000000004 */
[----:B------:R-:W-:Y:S01]  /*2140*/  DFMA R24, R20, UR14, RZ ;  /* 0x0000000e14187c2b */ /* 0x000fe200080000ff */
[----:B------:R-:W-:Y:S01]  /*2150*/  UMOV UR14, UR56 ;  /* 0x00000038000e7c82 */ /* 0x000fe20008000000 */
[----:B------:R-:W-:Y:S01]  /*2160*/  UMOV UR15, UR57 ;  /* 0x00000039000f7c82 */ /* 0x000fe20008000000 */
[----:B------:R-:W2:Y:S01]  /*2170*/  LDCU.128 UR56, c[0x3][0x8f0] ;  /* 0x00c11e00ff3877ac */ /* 0x000ea20008000c00 */
[----:B------:R-:W-:Y:S02]  /*2180*/  DFMA R14, R16, -R50, R6 ;  /* 0x80000032100e722b */ /* 0x000fe40000000006 */
[----:B------:R-:W-:Y:S02]  /*2190*/  DFMA R30, R46, -R48, R8 ;  /* 0x800000302e1e722b */ /* 0x000fe40000000008 */
[----:B------:R-:W-:-:S02]  /*21a0*/  DFMA R16, R16, R50, R6 ;  /* 0x000000321010722b */ /* 0x000fc40000000006 */
[----:B------:R-:W-:Y:S02]  /*21b0*/  DFMA R50, R44, UR60, RZ ;  /* 0x0000003c2c327c2b */ /* 0x000fe400080000ff */
[----:B------:R-:W-:Y:S02]  /*21c0*/  DFMA R24, R14, UR48, R24 ;  /* 0x000000300e187c2b */ /* 0x000fe40008000018 */
[----:B------:R-:W-:Y:S02]  /*21d0*/  DFMA R42, R44, UR36, RZ ;  /* 0x000000242c2a7c2b */ /* 0x000fe400080000ff */
[----:B0-----:R-:W-:Y:S02]  /*21e0*/  DFMA R54, R40, UR4, R54 ;  /* 0x0000000428367c2b */ /* 0x001fe40008000036 */
[----:B------:R-:W-:Y:S01]  /*21f0*/  DFMA R58, R28, UR10, RZ ;  /* 0x0000000a1c3a7c2b */ /* 0x000fe200080000ff */
[----:B-1----:R-:W-:Y:S01]  /*2200*/  UMOV UR11, UR65 ;  /* 0x00000041000b7c82 */ /* 0x002fe20008000000 */
[----:B------:R-:W-:Y:S01]  /*2210*/  DFMA R24, R30, UR38, R24 ;  /* 0x000000261e187c2b */ /* 0x000fe20008000018 */
[----:B--2---:R-:W-:Y:S01]  /*2220*/  UMOV UR40, UR56 ;  /* 0x0000003800287c82 */ /* 0x004fe20008000000 */
[----:B------:R-:W-:Y:S01]  /*2230*/  UMOV UR41, UR57 ;  /* 0x0000003900297c82 */ /* 0x000fe20008000000 */
[----:B------:R-:W-:Y:S01]  /*2240*/  UMOV UR52, UR58 ;  /* 0x0000003a00347c82 */ /* 0x000fe20008000000 */
[----:B------:R-:W-:Y:S01]  /*2250*/  UMOV UR53, UR59 ;  /* 0x0000003b00357c82 */ /* 0x000fe20008000000 */
[----:B------:R-:W0:Y:S01]  /*2260*/  LDCU.128 UR56, c[0x3][0xa80] ;  /* 0x00c15000ff3877ac */ /* 0x000e220008000c00 */
[----:B------:R-:W-:Y:S01]  /*2270*/  DFMA R44, R44, UR40, RZ ;  /* 0x000000282c2c7c2b */ /* 0x000fe200080000ff */
[----:B------:R-:W-:Y:S01]  /*2280*/  R2UR.FILL UR65, R80 ;  /* 0x00000000504172ca */ /* 0x000fe200004e0000 */
[----:B------:R-:W-:Y:S01]  /*2290*/  DFMA R54, R22, UR6, R54 ;  /* 0x0000000616367c2b */ /* 0x000fe20008000036 */
[----:B------:R-:W1:Y:S01]  /*22a0*/  LDCU.128 UR36, c[0x3][0x890] ;  /* 0x00c11200ff2477ac */ /* 0x000e620008000c00 */
[----:B------:R-:W-:-:S02]  /*22b0*/  DFMA R58, R16, UR44, R58 ;  /* 0x0000002c103a7c2b */ /* 0x000fc4000800003a */
[----:B------:R-:W-:Y:S01]  /*22c0*/  DFMA R50, R40, UR62, R50 ;  /* 0x0000003e28327c2b */ /* 0x000fe20008000032 */
[----:B------:R-:W2:Y:S01]  /*22d0*/  LDCU.128 UR40, c[0x3][0xa90] ;  /* 0x00c15200ff2877ac */ /* 0x000ea20008000c00 */
[----:B------:R-:W-:Y:S01]  /*22e0*/  DFMA R46, R46, R48, R8 ;  /* 0x000000302e2e722b */ /* 0x000fe20000000008 */
[----:B------:R-:W-:Y:S01]  /*22f0*/  UMOV UR10, UR64 ;  /* 0x00000040000a7c82 */ /* 0x000fe20008000000 */
[----:B------:R-:W-:-:S06]  /*2300*/  R2UR.FILL UR64, R79 ;  /* 0x000000004f4072ca */ /* 0x000fcc00004e0000 */
[----:B------:R-:W-:Y:S02]  /*2310*/  DFMA R58, R46, UR18, R58 ;  /* 0x000000122e3a7c2b */ /* 0x000fe4000800003a */
[----:B0-----:R-:W-:Y:S02]  /*2320*/  DFMA R56, R26, UR56, R56 ;  /* 0x000000381a387c2b */ /* 0x001fe40008000038 */
[----:B-1----:R-:W-:-:S06]  /*2330*/  DFMA R54, R32, UR36, R54 ;  /* 0x0000002420367c2b */ /* 0x002fcc0008000036 */
[----:B------:R-:W-:Y:S02]  /*2340*/  DFMA R56, R10, UR58, R56 ;  /* 0x0000003a0a387c2b */ /* 0x000fe40008000038 */
[----:B------:R-:W-:-:S06]  /*2350*/  DFMA R60, R12, UR38, R54 ;  /* 0x000000260c3c7c2b */ /* 0x000fcc0008000036 */
[----:B--2---:R-:W-:-:S08]  /*2360*/  DFMA R56, R34, UR40, R56 ;  /* 0x0000002822387c2b */ /* 0x004fd00008000038 */
[----:B------:R-:W-:-:S08]  /*2370*/  DFMA R56, R38, UR42, R56 ;  /* 0x0000002a26387c2b */ /* 0x000fd00008000038 */
[C-C-:B------:R-:W-:Y:S02]  /*2380*/  DADD R54, R60.reuse, R56.reuse ;  /* 0x000000003c367229 */ /* 0x140fe40000000038 */
[----:B------:R-:W-:Y:S02]  /*2390*/  DADD R60, R60, -R56 ;  /* 0x000000003c3c7229 */ /* 0x000fe40000000838 */
[----:B------:R-:W-:Y:S01]  /*23a0*/  DFMA R56, R28, UR72, RZ ;  /* 0x000000481c387c2b */ /* 0x000fe200080000ff */
[----:B------:R-:W0:Y:S03]  /*23b0*/  LDCU.128 UR72, c[0x3][0xaa0] ;  /* 0x00c15400ff4877ac */ /* 0x000e260008000c00 */
[----:B------:R-:W-:Y:S02]  /*23c0*/  DMUL R2, R2, R54 ;  /* 0x0000003602027228 */ /* 0x000fe40000000000 */
[----:B------:R-:W-:-:S02]  /*23d0*/  DFMA R54, R20, UR54, RZ ;  /* 0x0000003614367c2b */ /* 0x000fc400080000ff */
[----:B------:R-:W-:Y:S01]  /*23e0*/  DFMA R56, R16, UR46, R56 ;  /* 0x0000002e10387c2b */ /* 0x000fe20008000038 */
[----:B------:R-:W1:Y:S03]  /*23f0*/  LDCU.128 UR44, c[0x3][0x8b0] ;  /* 0x00c11600ff2c77ac */ /* 0x000e660008000c00 */
[-C--:B------:R-:W-:Y:S02]  /*2400*/  DFMA R48, R52, R60.reuse, R2 ;  /* 0x0000003c3430722b */ /* 0x080fe40000000002 */
[----:B------:R-:W-:Y:S01]  /*2410*/  DFMA R54, R14, UR50, R54 ;  /* 0x000000320e367c2b */ /* 0x000fe20008000036 */
[----:B------:R-:W2:Y:S01]  /*2420*/  LDCU.128 UR48, c[0x3][0xab0] ;  /* 0x00c15600ff3077ac */ /* 0x000ea20008000c00 */
[----:B------:R-:W-:Y:S02]  /*2430*/  DFMA R52, R52, -R60, R2 ;  /* 0x8000003c3434722b */ /* 0x000fe40000000002 */
[----:B------:R-:W-:-:S02]  /*2440*/  DFMA R56, R46, UR32, R56 ;  /* 0x000000202e387c2b */ /* 0x000fc40008000038 */
[----:B------:R-:W-:Y:S01]  /*2450*/  DFMA R58, R48, UR4, R58 ;  /* 0x00000004303a7c2b */ /* 0x000fe2000800003a */
[----:B------:R-:W-:Y:S01]  /*2460*/  UMOV UR4, UR66 ;  /* 0x0000004200047c82 */ /* 0x000fe20008000000 */
[----:B------:R-:W-:Y:S01]  /*2470*/  DFMA R54, R30, UR20, R54 ;  /* 0x000000141e367c2b */ /* 0x000fe20008000036 */
[----:B------:R-:W-:Y:S01]  /*2480*/  UMOV UR20, UR52 ;  /* 0x0000003400147c82 */ /* 0x000fe20008000000 */
[----:B------:R-:W-:Y:S01]  /*2490*/  UMOV UR21, UR53 ;  /* 0x0000003500157c82 */ /* 0x000fe20008000000 */
[----:B------:R-:W3:Y:S01]  /*24a0*/  LDCU.128 UR52, c[0x3][0x8d0] ;  /* 0x00c11a00ff3477ac */ /* 0x000ee20008000c00 */
[----:B------:R-:W-:Y:S01]  /*24b0*/  R2UR.FILL UR66, R81 ;  /* 0x00000000514272ca */ /* 0x000fe200004e0000 */
[----:B-1----:R-:W-:Y:S02]  /*24c0*/  DFMA R50, R22, UR44, R50 ;  /* 0x0000002c16327c2b */ /* 0x002fe40008000032 */
[----:B------:R-:W-:Y:S01]  /*24d0*/  DFMA R80, R40, UR20, R44 ;  /* 0x0000001428507c2b */ /* 0x000fe2000800002c */
[----:B------:R-:W-:Y:S01]  /*24e0*/  UMOV UR5, UR67 ;  /* 0x0000004300057c82 */ /* 0x000fe20008000000 */
[----:B0-----:R-:W-:Y:S01]  /*24f0*/  DFMA R60, R18, UR72, RZ ;  /* 0x00000048123c7c2b */ /* 0x001fe200080000ff */
[----:B------:R-:W-:Y:S01]  /*2500*/  R2UR.FILL UR67, R77 ;  /* 0x000000004d4372ca */ /* 0x000fe200004e0000 */
[----:B------:R-:W-:-:S02]  /*2510*/  DFMA R24, R52, UR56, R24 ;  /* 0x0000003834187c2b */ /* 0x000fc40008000018 */
[----:B------:R-:W-:-:S04]  /*2520*/  DFMA R50, R32, UR46, R50 ;  /* 0x0000002e20327c2b */ /* 0x000fc80008000032 */
[----:B------:R-:W-:-:S04]  /*2530*/  DFMA R60, R26, UR74, R60 ;  /* 0x0000004a1a3c7c2b */ /* 0x000fc8000800003c */
[----:B------:R-:W-:Y:S02]  /*2540*/  DFMA R82, R12, UR14, R50 ;  /* 0x0000000e0c527c2b */ /* 0x000fe40008000032 */
[----:B---3--:R-:W-:Y:S01]  /*2550*/  DFMA R50, R40, UR52, R42 ;  /* 0x0000003428327c2b */ /* 0x008fe2000800002a */
[----:B------:R-:W3:Y:S01]  /*2560*/  LDG.E.64.CONSTANT R42, desc[UR76][R36.64+-0x48] ;  /* 0xffffb84c242a7981 */ /* 0x000ee2000c1e9b00 */
[----:B--2---:R-:W-:-:S03]  /*2570*/  DFMA R60, R10, UR48, R60 ;  /* 0x000000300a3c7c2b */ /* 0x004fc6000800003c */
[----:B------:R-:W2:Y:S05]  /*2580*/  LDG.E.64.CONSTANT R40, desc[UR76][R36.64+-0x20] ;  /* 0xffffe04c24287981 */ /* 0x000eaa000c1e9b00 */
[----:B------:R-:W-:-:S08]  /*2590*/  DFMA R60, R34, UR50, R60 ;  /* 0x00000032223c7c2b */ /* 0x000fd0000800003c */
[----:B------:R-:W-:-:S08]  /*25a0*/  DFMA R60, R38, UR10, R60 ;  /* 0x0000000a263c7c2b */ /* 0x000fd0000800003c */
[C-C-:B------:R-:W-:Y:S02]  /*25b0*/  DADD R44, R82.reuse, -R60.reuse ;  /* 0x00000000522c7229 */ /* 0x140fe4000000083c */
[----:B------:R-:W-:Y:S02]  /*25c0*/  DADD R60, R82, R60 ;  /* 0x00000000523c7229 */ /* 0x000fe4000000003c */
[----:B------:R-:W-:Y:S01]  /*25d0*/  DFMA R56, R48, UR6, R56 ;  /* 0x0000000630387c2b */ /* 0x000fe20008000038 */
[----:B------:R-:W-:Y:S01]  /*25e0*/  UMOV UR18, UR66 ;  /* 0x0000004200127c82 */ /* 0x000fe20008000000 */
[----:B------:R-:W-:Y:S01]  /*25f0*/  UMOV UR19, UR67 ;  /* 0x0000004300137c82 */ /* 0x000fe20008000000 */
[----:B------:R-:W-:Y:S01]  /*2600*/  UMOV UR32, UR64 ;  /* 0x0000004000207c82 */ /* 0x000fe20008000000 */
[----:B------:R-:W-:Y:S01]  /*2610*/  UMOV UR33, UR65 ;  /* 0x0000004100217c82 */ /* 0x000fe20008000000 */
[----:B------:R-:W0:Y:S01]  /*2620*/  LDCU.128 UR64, c[0x3][0xae0] ;  /* 0x00c15c00ff4077ac */ /* 0x000e220008000c00 */
[----:B------:R-:W-:Y:S01]  /*2630*/  DFMA R50, R22, UR54, R50 ;  /* 0x0000003616327c2b */ /* 0x000fe20008000032 */
[----:B------:R-:W-:Y:S01]  /*2640*/  UMOV UR72, UR70 ;  /* 0x0000004600487c82 */ /* 0x000fe20008000000 */
[----:B------:R-:W-:Y:S01]  /*2650*/  UMOV UR73, UR71 ;  /* 0x0000004700497c82 */ /* 0x000fe20008000000 */
[----:B------:R-:W-:Y:S01]  /*2660*/  UMOV UR14, UR68 ;  /* 0x00000044000e7c82 */ /* 0x000fe20008000000 */
[----:B------:R-:W-:Y:S01]  /*2670*/  UMOV UR15, UR69 ;  /* 0x00000045000f7c82 */ /* 0x000fe20008000000 */
[----:B------:R-:W1:Y:S01]  /*2680*/  LDCU.128 UR68, c[0x3][0x900] ;  /* 0x00c12000ff4477ac */ /* 0x000e620008000c00 */
[----:B------:R-:W-:Y:S06]  /*2690*/  BAR.SYNC.DEFER_BLOCKING 0x0 ;  /* 0x0000000000007b1d */ /* 0x000fec0000010000 */
[----:B---3--:R-:W-:-:S02]  /*26a0*/  DMUL R42, R42, R60 ;  /* 0x0000003c2a2a7228 */ /* 0x008fc40000000000 */
[----:B------:R-:W-:Y:S01]  /*26b0*/  DFMA R60, R18, UR4, RZ ;  /* 0x00000004123c7c2b */ /* 0x000fe200080000ff */
[----:B------:R-:W3:Y:S01]  /*26c0*/  LDCU.128 UR4, c[0x3][0xaf0] ;  /* 0x00c15e00ff0477ac */ /* 0x000ee20008000c00 */
[----:B--2---:R-:W-:Y:S02]  /*26d0*/  DMUL R40, R40, R44 ;  /* 0x0000002c28287228 */ /* 0x004fe40000000000 */
[----:B------:R-:W-:Y:S01]  /*26e0*/  DFMA R44, R52, UR58, R54 ;  /* 0x0000003a342c7c2b */ /* 0x000fe20008000036 */
[----:B------:R-:W2:Y:S01]  /*26f0*/  LDCU.128 UR56, c[0x3][0xad0] ;  /* 0x00c15a00ff3877ac */ /* 0x000ea20008000c00 */
[----:B---3--:R-:W-:Y:S02]  /*2700*/  DFMA R18, R18, UR4, RZ ;  /* 0x0000000412127c2b */ /* 0x008fe400080000ff */
[----:B--2---:R-:W-:-:S06]  /*2710*/  DFMA R54, R26, UR56, R60 ;  /* 0x000000381a367c2b */ /* 0x004fcc000800003c */
[----:B------:R-:W-:Y:S02]  /*2720*/  DFMA R60, R26, UR6, R18 ;  /* 0x000000061a3c7c2b */ /* 0x000fe40008000012 */
[----:B------:R-:W-:-:S08]  /*2730*/  DADD R18, R40, R42 ;  /* 0x0000000028127229 */ /* 0x000fd0000000002a */
[----:B------:R-:W-:Y:S01]  /*2740*/  DFMA R58, R18, UR62, R58 ;  /* 0x0000003e123a7c2b */ /* 0x000fe2000800003a */
[----:B------:R-:W2:Y:S01]  /*2750*/  LDCU.128 UR60, c[0x3][0x8e0] ;  /* 0x00c11c00ff3c77ac */ /* 0x000ea20008000c00 */
[----:B------:R-:W-:-:S08]  /*2760*/  DFMA R54, R10, UR58, R54 ;  /* 0x0000003a0a367c2b */ /* 0x000fd00008000036 */
[----:B0-----:R-:W-:Y:S02]  /*2770*/  DFMA R54, R34, UR64, R54 ;  /* 0x0000004022367c2b */ /* 0x001fe40008000036 */
[----:B--2---:R-:W-:-:S06]  /*2780*/  DFMA R50, R32, UR60, R50 ;  /* 0x0000003c20327c2b */ /* 0x004fcc0008000032 */
[----:B------:R-:W-:Y:S02]  /*2790*/  DFMA R26, R38, UR66, R54 ;  /* 0x00000042261a7c2b */ /* 0x000fe40008000036 */
[----:B------:R-:W-:Y:S02]  /*27a0*/  DFMA R50, R12, UR62, R50 ;  /* 0x0000003e0c327c2b */ /* 0x000fe40008000032 */
[----:B-1----:R-:W-:Y:S01]  /*27b0*/  DFMA R54, R22, UR68, R80 ;  /* 0x0000004416367c2b */ /* 0x002fe20008000050 */
[----:B------:R-:W2:Y:S05]  /*27c0*/  LDG.E.64.CONSTANT R22, desc[UR76][R36.64+-0x28] ;  /* 0xffffd84c24167981 */ /* 0x000eaa000c1e9b00 */
[----:B------:R-:W-:-:S02]  /*27d0*/  DADD R80, R50, -R26 ;  /* 0x0000000032507229 */ /* 0x000fc4000000081a */
[----:B------:R-:W-:Y:S01]  /*27e0*/  DADD R50, R50, R26 ;  /* 0x0000000032327229 */ /* 0x000fe2000000001a */
[----:B------:R-:W3:Y:S01]  /*27f0*/  LDG.E.64.CONSTANT R26, desc[UR76][R36.64+-0x40] ;  /* 0xffffc04c241a7981 */ /* 0x000ee2000c1e9b00 */
[----:B------:R-:W-:Y:S01]  /*2800*/  DFMA R56, R18, UR44, R56 ;  /* 0x0000002c12387c2b */ /* 0x000fe20008000038 */
[----:B------:R-:W-:Y:S01]  /*2810*/  UMOV UR44, UR72 ;  /* 0x00000048002c7c82 */ /* 0x000fe20008000000 */
[----:B------:R-:W-:-:S04]  /*2820*/  UMOV UR45, UR73 ;  /* 0x00000049002d7c82 */ /* 0x000fc80008000000 */
[----:B---3--:R-:W-:Y:S02]  /*2830*/  DMUL R26, R26, R50 ;  /* 0x000000321a1a7228 */ /* 0x008fe40000000000 */
[----:B------:R-:W-:-:S08]  /*2840*/  DADD R50, -R40, R42 ;  /* 0x0000000028327229 */ /* 0x000fd0000000012a */
[----:B------:R-:W-:Y:S01]  /*2850*/  DFMA R24, R50, UR74, R24 ;  /* 0x0000004a32187c2b */ /* 0x000fe20008000018 */
[----:B------:R-:W0:Y:S01]  /*2860*/  LDCU.128 UR72, c[0x3][0xb00] ;  /* 0x00c16000ff4877ac */ /* 0x000e220008000c00 */
[----:B--2---:R-:W-:Y:S02]  /*2870*/  DMUL R22, R22, R80 ;  /* 0x0000005016167228 */ /* 0x004fe40000000000 */
[----:B------:R-:W-:Y:S01]  /*2880*/  DFMA R80, R32, UR70, R54 ;  /* 0x0000004620507c2b */ /* 0x000fe20008000036 */
[----:B------:R-:W2:Y:S01]  /*2890*/  LDG.E.64.CONSTANT R54, desc[UR76][R36.64+-0x30] ;  /* 0xffffd04c24367981 */ /* 0x000ea2000c1e9b00 */
[----:B0-----:R-:W-:-:S08]  /*28a0*/  DFMA R60, R10, UR72, R60 ;  /* 0x000000480a3c7c2b */ /* 0x001fd0000800003c */
[----:B------:R-:W-:Y:S01]  /*28b0*/  DFMA R60, R34, UR74, R60 ;  /* 0x0000004a223c7c2b */ /* 0x000fe2000800003c */
[----:B------:R-:W3:Y:S01]  /*28c0*/  LDG.E.64.CONSTANT R34, desc[UR76][R36.64+-0x38] ;  /* 0xffffc84c24227981 */ /* 0x000ee2000c1e9b00 */
[----:B------:R-:W-:Y:S02]  /*28d0*/  DADD R32, -R22, R26 ;  /* 0x0000000016207229 */ /* 0x000fe4000000011a */
[----:B------:R-:W-:Y:S01]  /*28e0*/  DFMA R82, R50, UR48, R44 ;  /* 0x0000003032527c2b */ /* 0x000fe2000800002c */
[----:B------:R-:W-:Y:S01]  /*28f0*/  UMOV UR48, UR44 ;  /* 0x0000002c00307c82 */ /* 0x000fe20008000000 */
[----:B------:R-:W-:Y:S01]  /*2900*/  UMOV UR49, UR45 ;  /* 0x0000002d00317c82 */ /* 0x000fe20008000000 */
[----:B------:R-:W-:Y:S01]  /*2910*/  UMOV UR44, UR18 ;  /* 0x00000012002c7c82 */ /* 0x000fe20008000000 */
[----:B------:R-:W-:Y:S01]  /*2920*/  UMOV UR45, UR19 ;  /* 0x00000013002d7c82 */ /* 0x000fe20008000000 */
[----:B------:R-:W0:Y:S01]  /*2930*/  LDCU.64 UR18, c[0x3][0x910] ;  /* 0x00c12200ff1277ac */ /* 0x000e220008000a00 */
[----:B------:R-:W-:Y:S01]  /*2940*/  DFMA R44, R32, UR56, R24 ;  /* 0x00000038202c7c2b */ /* 0x000fe20008000018 */
[----:B------:R-:W-:Y:S01]  /*2950*/  UMOV UR56, UR14 ;  /* 0x0000000e00387c82 */ /* 0x000fe20008000000 */
[----:B------:R-:W-:Y:S01]  /*2960*/  UMOV UR57, UR15 ;  /* 0x0000000f00397c82 */ /* 0x000fe20008000000 */
[----:B------:R-:W1:Y:S01]  /*2970*/  LDCU.64 UR14, c[0x3][0xb10] ;  /* 0x00c16200ff0e77ac */ /* 0x000e620008000a00 */
[----:B0-----:R-:W-:-:S02]  /*2980*/  DFMA R80, R12, UR18, R80 ;  /* 0x000000120c507c2b */ /* 0x001fc40008000050 */
[----:B-1----:R-:W-:-:S08]  /*2990*/  DFMA R60, R38, UR14, R60 ;  /* 0x0000000e263c7c2b */ /* 0x002fd0000800003c */
[C-C-:B------:R-:W-:Y:S02]  /*29a0*/  DADD R12, R80.reuse, -R60.reuse ;  /* 0x00000000500c7229 */ /* 0x140fe4000000083c */
[----:B------:R-:W-:Y:S02]  /*29b0*/  DADD R60, R80, R60 ;  /* 0x00000000503c7229 */ /* 0x000fe4000000003c */
[----:B------:R-:W-:Y:S02]  /*29c0*/  DADD R10, R22, R26 ;  /* 0x00000000160a7229 */ /* 0x000fe4000000001a */
[----:B------:R-:W-:-:S06]  /*29d0*/  DFMA R24, R32, UR58, R82 ;  /* 0x0000003a20187c2b */ /* 0x000fcc0008000052 */
[C---:B------:R-:W-:Y:S02]  /*29e0*/  DFMA R58, R10.reuse, UR52, R58 ;  /* 0x000000340a3a7c2b */ /* 0x040fe4000800003a */
[----:B------:R-:W-:Y:S01]  /*29f0*/  DFMA R56, R10, UR54, R56 ;  /* 0x000000360a387c2b */ /* 0x000fe20008000038 */
[----:B------:R-:W-:Y:S02]  /*2a00*/  R2UR UR52, R66 ;  /* 0x00000000423472ca */ /* 0x000fe400000e0000 */
[----:B------:R-:W-:Y:S02]  /*2a10*/  R2UR UR53, R67 ;  /* 0x00000000433572ca */ /* 0x000fe400000e0000 */
[----:B------:R-:W-:Y:S02]  /*2a20*/  R2UR UR54, R70 ;  /* 0x00000000463672ca */ /* 0x000fe400000e0000 */
[----:B------:R-:W-:Y:S02]  /*2a30*/  R2UR UR55, R71 ;  /* 0x00000000473772ca */ /* 0x000fe400000e0000 */
[----:B------:R-:W-:Y:S01]  /*2a40*/  ISETP.GT.U32.AND P2, PT, R65, 0x8b, PT ;  /* 0x0000008b4100780c */ /* 0x000fe20003f44070 */
[----:B------:R-:W-:Y:S01]  /*2a50*/  BSSY.RECONVERGENT B0, `(.L_x_536) ;  /* 0x0000105000007945 */ /* 0x000fe20003800200 */
[----:B--2---:R-:W-:-:S02]  /*2a60*/  DMUL R12, R54, R12 ;  /* 0x0000000c360c7228 */ /* 0x004fc40000000000 */
[----:B---3--:R-:W-:-:S08]  /*2a70*/  DMUL R34, R34, R60 ;  /* 0x0000003c22227228 */ /* 0x008fd00000000000 */
[C-C-:B------:R-:W-:Y:S02]  /*2a80*/  DADD R38, R12.reuse, R34.reuse ;  /* 0x000000000c267229 */ /* 0x140fe40000000022 */
[----:B------:R-:W-:-:S06]  /*2a90*/  DADD R36, -R12, R34 ;  /* 0x000000000c247229 */ /* 0x000fcc0000000122 */
[----:B------:R-:W-:Y:S02]  /*2aa0*/  DFMA R58, R38, UR20, R58 ;  /* 0x00000014263a7c2b */ /* 0x000fe4000800003a */
[----:B------:R-:W-:Y:S02]  /*2ab0*/  DFMA R44, R36, UR6, R44 ;  /* 0x00000006242c7c2b */ /* 0x000fe4000800002c */
[----:B------:R-:W-:Y:S02]  /*2ac0*/  DFMA R56, R38, UR68, R56 ;  /* 0x0000004426387c2b */ /* 0x000fe40008000038 */
[----:B------:R-:W-:Y:S01]  /*2ad0*/  DFMA R24, R36, UR72, R24 ;  /* 0x0000004824187c2b */ /* 0x000fe20008000018 */
[----:B------:R-:W-:Y:S01]  /*2ae0*/  R2UR UR20, R74 ;  /* 0x000000004a1472ca */ /* 0x000fe200000e0000 */
[----:B------:R-:W0:Y:S02]  /*2af0*/  LDCU.64 UR6, c[0x3][0xa50] ;  /* 0x00c14a00ff0677ac */ /* 0x000e240008000a00 */
[----:B------:R-:W-:-:S02]  /*2b00*/  DADD R60, R58, -R44 ;  /* 0x000000003a3c7229 */ /* 0x000fc4000000082c */
[----:B------:R-:W-:Y:S02]  /*2b10*/  DADD R54, R58, R44 ;  /* 0x000000003a367229 */ /* 0x000fe4000000002c */
[C-C-:B------:R-:W-:Y:S02]  /*2b20*/  DADD R44, R56.reuse, -R24.reuse ;  /* 0x00000000382c7229 */ /* 0x140fe40000000818 */
[----:B------:R-:W-:Y:S02]  /*2b30*/  DADD R24, R56, R24 ;  /* 0x0000000038187229 */ /* 0x000fe40000000018 */
[----:B------:R-:W-:Y:S02]  /*2b40*/  DFMA R56, R28, UR44, RZ ;  /* 0x0000002c1c387c2b */ /* 0x000fe400080000ff */
[----:B------:R-:W-:-:S06]  /*2b50*/  DFMA R58, R20, UR32, RZ ;  /* 0x00000020143a7c2b */ /* 0x000fcc00080000ff */
[----:B------:R-:W-:Y:S02]  /*2b60*/  DFMA R56, R16, UR56, R56 ;  /* 0x0000003810387c2b */ /* 0x000fe40008000038 */
[----:B------:R-:W-:-:S06]  /*2b70*/  DFMA R58, R14, UR48, R58 ;  /* 0x000000300e3a7c2b */ /* 0x000fcc000800003a */
[----:B------:R-:W-:Y:S01]  /*2b80*/  DFMA R56, R46, UR34, R56 ;  /* 0x000000222e387c2b */ /* 0x000fe20008000038 */
[----:B------:R-:W-:Y:S01]  /*2b90*/  R2UR UR21, R75 ;  /* 0x000000004b1572ca */ /* 0x000fe200000e0000 */
[----:B------:R-:W-:Y:S01]  /*2ba0*/  DFMA R58, R30, UR22, R58 ;  /* 0x000000161e3a7c2b */ /* 0x000fe2000800003a */
[----:B------:R-:W-:Y:S01]  /*2bb0*/  R2UR UR32, R72 ;  /* 0x00000000482072ca */ /* 0x000fe200000e0000 */
[----:B------:R-:W1:Y:S04]  /*2bc0*/  LDCU.64 UR22, c[0x3][0xa78] ;  /* 0x00c14f00ff1677ac */ /* 0x000e680008000a00 */
[----:B------:R-:W-:Y:S01]  /*2bd0*/  DFMA R56, R48, UR36, R56 ;  /* 0x0000002430387c2b */ /* 0x000fe20008000038 */
[----:B------:R-:W-:Y:S01]  /*2be0*/  R2UR UR33, R73 ;  /* 0x00000000492172ca */ /* 0x000fe200000e0000 */
[----:B------:R-:W-:Y:S01]  /*2bf0*/  DFMA R58, R52, UR40, R58 ;  /* 0x00000028343a7c2b */ /* 0x000fe2000800003a */
[----:B------:R-:W-:Y:S01]  /*2c00*/  R2UR UR44, R68 ;  /* 0x00000000442c72ca */ /* 0x000fe200000e0000 */
[----:B------:R-:W2:Y:S04]  /*2c10*/  LDCU.64 UR34, c[0x3][0xac8] ;  /* 0x00c15900ff2277ac */ /* 0x000ea80008000a00 */
[----:B------:R-:W-:Y:S01]  /*2c20*/  DFMA R56, R18, UR46, R56 ;  /* 0x0000002e12387c2b */ /* 0x000fe20008000038 */
[----:B------:R-:W-:Y:S01]  /*2c30*/  R2UR UR45, R69 ;  /* 0x00000000452d72ca */ /* 0x000fe200000e0000 */
[----:B------:R-:W-:Y:S01]  /*2c40*/  DFMA R58, R50, UR50, R58 ;  /* 0x00000032323a7c2b */ /* 0x000fe2000800003a */
[----:B------:R-:W3:Y:S05]  /*2c50*/  LDCU.64 UR36, c[0x3][0x8f0] ;  /* 0x00c11e00ff2477ac */ /* 0x000eea0008000a00 */
[----:B------:R-:W-:-:S02]  /*2c60*/  DFMA R56, R10, UR60, R56 ;  /* 0x0000003c0a387c2b */ /* 0x000fc40008000038 */
[----:B------:R-:W-:-:S06]  /*2c70*/  DFMA R58, R32, UR64, R58 ;  /* 0x00000040203a7c2b */ /* 0x000fcc000800003a */
[----:B------:R-:W-:Y:S02]  /*2c80*/  DFMA R56, R38, UR70, R56 ;  /* 0x0000004626387c2b */ /* 0x000fe40008000038 */
[----:B------:R-:W-:-:S08]  /*2c90*/  DFMA R66, R36, UR74, R58 ;  /* 0x0000004a24427c2b */ /* 0x000fd0000800003a */
[C-C-:B------:R-:W-:Y:S02]  /*2ca0*/  DADD R58, R56.reuse, -R66.reuse ;  /* 0x00000000383a7229 */ /* 0x140fe40000000842 */
[----:B------:R-:W-:Y:S02]  /*2cb0*/  DADD R56, R56, R66 ;  /* 0x0000000038387229 */ /* 0x000fe40000000042 */
[C---:B------:R-:W-:Y:S02]  /*2cc0*/  DFMA R66, R28.reuse, UR8, RZ ;  /* 0x000000081c427c2b */ /* 0x040fe400080000ff */
[----:B------:R-:W-:Y:S01]  /*2cd0*/  DFMA R28, R28, UR28, RZ ;  /* 0x0000001c1c1c7c2b */ /* 0x000fe200080000ff */
[----:B------:R-:W4:Y:S05]  /*2ce0*/  LDCU.64 UR28, c[0x3][0xaa0] ;  /* 0x00c15400ff1c77ac */ /* 0x000f2a0008000a00 */
[----:B------:R-:W-:-:S02]  /*2cf0*/  DFMA R66, R16, UR30, R66 ;  /* 0x0000001e10427c2b */ /* 0x000fc40008000042 */
[----:B------:R-:W-:Y:S02]  /*2d00*/  DFMA R28, R16, UR54, R28 ;  /* 0x00000036101c7c2b */ /* 0x000fe4000800001c */
[C---:B------:R-:W-:Y:S02]  /*2d10*/  DFMA R16, R20.reuse, UR12, RZ ;  /* 0x0000000c14107c2b */ /* 0x040fe400080000ff */
[----:B------:R-:W-:Y:S01]  /*2d20*/  DFMA R20, R20, UR24, RZ ;  /* 0x0000001814147c2b */ /* 0x000fe200080000ff */
[----:B------:R-:W5:Y:S03]  /*2d30*/  LDCU.64 UR24, c[0x3][0x8a0] ;  /* 0x00c11400ff1877ac */ /* 0x000f660008000a00 */
[----:B------:R-:W-:Y:S01]  /*2d40*/  DFMA R28, R46, UR20, R28 ;  /* 0x000000142e1c7c2b */ /* 0x000fe2000800001c */
[----:B------:R-:W2:Y:S01]  /*2d50*/  LDCU.64 UR20, c[0x3][0x878] ;  /* 0x00c10f00ff1477ac */ /* 0x000ea20008000a00 */
[----:B------:R-:W-:-:S02]  /*2d60*/  DFMA R16, R14, UR26, R16 ;  /* 0x0000001a0e107c2b */ /* 0x000fc40008000010 */
[----:B------:R-:W-:Y:S02]  /*2d70*/  DFMA R20, R14, UR52, R20 ;  /* 0x000000340e147c2b */ /* 0x000fe40008000014 */
[----:B------:R-:W-:-:S04]  /*2d80*/  DFMA R66, R46, UR16, R66 ;  /* 0x000000102e427c2b */ /* 0x000fc80008000042 */
[C---:B0-----:R-:W-:Y:S02]  /*2d90*/  DFMA R16, R30.reuse, UR6, R16 ;  /* 0x000000061e107c2b */ /* 0x041fe40008000010 */
[----:B------:R-:W-:Y:S01]  /*2da0*/  DFMA R20, R30, UR32, R20 ;  /* 0x000000201e147c2b */ /* 0x000fe20008000014 */
[----:B------:R-:W0:Y:S01]  /*2db0*/  LDCU.64 UR32, c[0x3][0x8c8] ;  /* 0x00c11900ff2077ac */ /* 0x000e220008000a00 */
[----:B------:R-:W-:-:S04]  /*2dc0*/  DFMA R28, R48, UR38, R28 ;  /* 0x00000026301c7c2b */ /* 0x000fc8000800001c */
[C---:B-1----:R-:W-:Y:S02]  /*2dd0*/  DFMA R16, R52.reuse, UR22, R16 ;  /* 0x0000001634107c2b */ /* 0x042fe40008000010 */
[----:B------:R-:W-:Y:S02]  /*2de0*/  DFMA R20, R52, UR42, R20 ;  /* 0x0000002a34147c2b */ /* 0x000fe40008000014 */
[----:B--2---:R-:W-:Y:S02]  /*2df0*/  DFMA R66, R48, UR20, R66 ;  /* 0x0000001430427c2b */ /* 0x004fe40008000042 */
[----:B------:R-:W-:Y:S02]  /*2e00*/  DFMA R28, R18, UR44, R28 ;  /* 0x0000002c121c7c2b */ /* 0x000fe4000800001c */
[C---:B----4-:R-:W-:Y:S02]  /*2e10*/  DFMA R16, R50.reuse, UR28, R16 ;  /* 0x0000001c32107c2b */ /* 0x050fe40008000010 */
[----:B------:R-:W-:-:S02]  /*2e20*/  DFMA R20, R50, UR10, R20 ;  /* 0x0000000a32147c2b */ /* 0x000fc40008000014 */
[----:B-----5:R-:W-:Y:S02]  /*2e30*/  DFMA R66, R18, UR24, R66 ;  /* 0x0000001812427c2b */ /* 0x020fe40008000042 */
[----:B------:R-:W-:Y:S02]  /*2e40*/  DFMA R28, R10, UR62, R28 ;  /* 0x0000003e0a1c7c2b */ /* 0x000fe4000800001c */
[C---:B------:R-:W-:Y:S02]  /*2e50*/  DFMA R16, R32.reuse, UR34, R16 ;  /* 0x0000002220107c2b */ /* 0x040fe40008000010 */
[----:B------:R-:W-:Y:S02]  /*2e60*/  DFMA R20, R32, UR66, R20 ;  /* 0x0000004220147c2b */ /* 0x000fe40008000014 */
[----:B0-----:R-:W-:Y:S02]  /*2e70*/  DFMA R66, R10, UR32, R66 ;  /* 0x000000200a427c2b */ /* 0x001fe40008000042 */
[----:B------:R-:W-:-:S04]  /*2e80*/  DFMA R28, R38, UR18, R28 ;  /* 0x00000012261c7c2b */ /* 0x000fc8000800001c */
[C---:B------:R-:W-:Y:S02]  /*2e90*/  DFMA R20, R36.reuse, UR14, R20 ;  /* 0x0000000e24147c2b */ /* 0x040fe40008000014 */
[----:B------:R-:W-:Y:S02]  /*2ea0*/  DFMA R36, R36, UR4, R16 ;  /* 0x0000000424247c2b */ /* 0x000fe40008000010 */
[----:B---3--:R-:W-:-:S04]  /*2eb0*/  DFMA R66, R38, UR36, R66 ;  /* 0x0000002426427c2b */ /* 0x008fc80008000042 */
[C-C-:B------:R-:W-:Y:S02]  /*2ec0*/  DADD R18, R28.reuse, -R20.reuse ;  /* 0x000000001c127229 */ /* 0x140fe40000000814 */
[----:B------:R-:W-:Y:S02]  /*2ed0*/  DADD R16, R28, R20 ;  /* 0x000000001c107229 */ /* 0x000fe40000000014 */
[C-C-:B------:R-:W-:Y:S02]  /*2ee0*/  DADD R10, R66.reuse, -R36.reuse ;  /* 0x00000000420a7229 */ /* 0x140fe40000000824 */
[----:B------:R-:W-:Y:S01]  /*2ef0*/  DADD R36, R66, R36 ;  /* 0x0000000042247229 */ /* 0x000fe20000000024 */
[----:B------:R0:W-:Y:S01]  /*2f00*/  STS.64 [R64+0x40], R60 ;  /* 0x0000403c40007388 */ /* 0x0001e20000000a00 */
[----:B------:R-:W-:Y:S02]  /*2f10*/  R2UR.FILL UR11, R76 ;  /* 0x000000004c0b72ca */ /* 0x000fe400004e0000 */
[----:B------:R-:W-:Y:S01]  /*2f20*/  R2UR.FILL UR10, R78 ;  /* 0x000000004e0a72ca */ /* 0x000fe200004e0000 */
[----:B------:R0:W-:Y:S04]  /*2f30*/  STS.128 [R64+0x20], R16 ;  /* 0x0000201040007388 */ /* 0x0001e80000000c00 */
        /* <DEDUP_REMOVED lines=20> */
[----:B------:R-:W5:Y:S01]  /*3080*/  LDCU.64 UR72, c[0x3][0x858] ;  /* 0x00c10b00ff4877ac */ /* 0x000f620008000a00 */
[----:B------:R-:W5:Y:S01]  /*3090*/  LDCU.64 UR18, c[0x3][0xa08] ;  /* 0x00c14100ff1277ac */ /* 0x000f620008000a00 */
[----:B------:R-:W5:Y:S01]  /*30a0*/  LDCU.64 UR54, c[0x3][0xa30] ;  /* 0x00c14600ff3677ac */ /* 0x000f620008000a00 */
[----:B------:R-:W3:Y:S01]  /*30b0*/  LDCU.64 UR64, c[0x3][0x820] ;  /* 0x00c10400ff4077ac */ /* 0x000ee20008000a00 */
[----:B------:R-:W5:Y:S01]  /*30c0*/  LDCU.64 UR46, c[0x3][0xa10] ;  /* 0x00c14200ff2e77ac */ /* 0x000f620008000a00 */
[----:B------:R-:W5:Y:S01]  /*30d0*/  LDCU.64 UR40, c[0x3][0x848] ;  /* 0x00c10900ff2877ac */ /* 0x000f620008000a00 */
[----:B-1----:R-:W-:Y:S01]  /*30e0*/  DADD R20, R10, R18 ;  /* 0x000000000a147229 */ /* 0x002fe20000000012 */
[----:B------:R-:W1:Y:S01]  /*30f0*/  LDCU.64 UR74, c[0x3][0xa38] ;  /* 0x00c14700ff4a77ac */ /* 0x000e620008000a00 */
[----:B------:R-:W1:Y:S01]  /*3100*/  LDCU.64 UR66, c[0x3][0x880] ;  /* 0x00c11000ff4277ac */ /* 0x000e620008000a00 */
[----:B----4-:R-:W-:Y:S01]  /*3110*/  DADD R38, R28, R30 ;  /* 0x000000001c267229 */ /* 0x010fe2000000001e */
[----:B------:R-:W4:Y:S04]  /*3120*/  LDCU.64 UR62, c[0x3][0xa58] ;  /* 0x00c14b00ff3e77ac */ /* 0x000f280008000a00 */
[----:B------:R-:W-:-:S02]  /*3130*/  DFMA R24, R20, UR10, RZ ;  /* 0x0000000a14187c2b */ /* 0x000fc400080000ff */
[C---:B0-----:R-:W-:Y:S01]  /*3140*/  DFMA R36, R20.reuse, UR70, RZ ;  /* 0x0000004614247c2b */ /* 0x041fe200080000ff */
[----:B------:R-:W0:Y:S01]  /*3150*/  LDCU.64 UR70, c[0x3][0x860] ;  /* 0x00c10c00ff4677ac */ /* 0x000e220008000a00 */
[C---:B--2---:R-:W-:Y:S02]  /*3160*/  DFMA R44, R20.reuse, UR68, RZ ;  /* 0x00000044142c7c2b */ /* 0x044fe400080000ff */
[----:B---3--:R-:W-:Y:S01]  /*3170*/  DFMA R48, R20, UR64, RZ ;  /* 0x0000004014307c2b */ /* 0x008fe200080000ff */
[----:B------:R-:W2:Y:S01]  /*3180*/  LDCU.64 UR56, c[0x3][0xa80] ;  /* 0x00c15000ff3877ac */ /* 0x000ea20008000a00 */
[----:B------:R-:W-:Y:S02]  /*3190*/  DFMA R32, R38, UR58, R24 ;  /* 0x0000003a26207c2b */ /* 0x000fe40008000018 */
[----:B-----5:R-:W-:Y:S01]  /*31a0*/  DADD R24, R14, R16 ;  /* 0x000000000e187229 */ /* 0x020fe20000000010 */
[----:B------:R-:W3:Y:S01]  /*31b0*/  LDCU.64 UR58, c[0x3][0xa60] ;  /* 0x00c14c00ff3a77ac */ /* 0x000ee20008000a00 */
[----:B------:R-:W-:-:S02]  /*31c0*/  DFMA R46, R38, UR52, R36 ;  /* 0x00000034262e7c2b */ /* 0x000fc40008000024 */
[----:B------:R-:W-:Y:S01]  /*31d0*/  DADD R36, R10, -R18 ;  /* 0x000000000a247229 */ /* 0x000fe20000000812 */
[----:B------:R-:W5:Y:S01]  /*31e0*/  LDCU.64 UR52, c[0x3][0x888] ;  /* 0x00c11100ff3477ac */ /* 0x000f620008000a00 */
[----:B------:R-:W-:Y:S02]  /*31f0*/  DFMA R50, R38, UR60, R44 ;  /* 0x0000003c26327c2b */ /* 0x000fe4000800002c */
[----:B------:R-:W-:Y:S01]  /*3200*/  DADD R44, R28, -R30 ;  /* 0x000000001c2c7229 */ /* 0x000fe2000000081e */
[----:B------:R-:W2:Y:S01]  /*3210*/  LDCU.64 UR50, c[0x3][0x8a8] ;  /* 0x00c11500ff3277ac */ /* 0x000ea20008000a00 */
[----:B------:R-:W-:Y:S01]  /*3220*/  DFMA R28, R24, UR72, R32 ;  /* 0x00000048181c7c2b */ /* 0x000fe20008000020 */
[----:B------:R-:W-:Y:S01]  /*3230*/  LDS.64 R30, [R63+0x460] ;  /* 0x000460003f1e7984 */ /* 0x000fe20000000a00 */
[----:B------:R-:W-:Y:S01]  /*3240*/  DFMA R18, R36, UR18, RZ ;  /* 0x0000001224127c2b */ /* 0x000fe200080000ff */
[----:B------:R-:W4:Y:S01]  /*3250*/  LDCU.64 UR72, c[0x3][0xa18] ;  /* 0x00c14300ff4877ac */ /* 0x000f220008000a00 */
[----:B0-----:R-:W-:Y:S01]  /*3260*/  DFMA R10, R24, UR70, R46 ;  /* 0x00000046180a7c2b */ /* 0x001fe2000800002e */
[----:B------:R-:W0:Y:S01]  /*3270*/  LDS.64 R32, [R63+0x150] ;  /* 0x000150003f207984 */ /* 0x000e220000000a00 */
[----:B------:R-:W-:Y:S01]  /*3280*/  DFMA R20, R20, UR8, RZ ;  /* 0x0000000814147c2b */ /* 0x000fe200080000ff */
[----:B------:R-:W3:Y:S01]  /*3290*/  LDCU.64 UR18, c[0x3][0xa40] ;  /* 0x00c14800ff1277ac */ /* 0x000ee20008000a00 */
[----:B------:R-:W-:-:S02]  /*32a0*/  DFMA R60, R38, UR40, R48 ;  /* 0x00000028263c7c2b */ /* 0x000fc40008000030 */
[----:B------:R-:W-:Y:S01]  /*32b0*/  DFMA R52, R44, UR54, R18 ;  /* 0x000000362c347c2b */ /* 0x000fe20008000012 */
[----:B------:R-:W5:Y:S01]  /*32c0*/  LDCU.64 UR54, c[0x3][0xa20] ;  /* 0x00c14400ff3677ac */ /* 0x000f620008000a00 */
[----:B------:R-:W-:Y:S02]  /*32d0*/  DFMA R18, R36, UR46, RZ ;  /* 0x0000002e24127c2b */ /* 0x000fe400080000ff */
[----:B------:R-:W-:Y:S01]  /*32e0*/  DFMA R48, R38, UR30, R20 ;  /* 0x0000001e26307c2b */ /* 0x000fe20008000014 */
[----:B------:R-:W2:Y:S01]  /*32f0*/  LDCU.64 UR70, c[0x3][0x868] ;  /* 0x00c10d00ff4677ac */ /* 0x000ea20008000a00 */
[----:B------:R-:W-:Y:S01]  /*3300*/  LDS.64 R20, [R63+0x1c0] ;  /* 0x0001c0003f147984 */ /* 0x000fe20000000a00 */
[----:B------:R-:W-:Y:S01]  /*3310*/  DFMA R38, R36, UR12, RZ ;  /* 0x0000000c24267c2b */ /* 0x000fe200080000ff */
[----:B------:R-:W2:Y:S02]  /*3320*/  LDCU.64 UR46, c[0x3][0xa48] ;  /* 0x00c14900ff2e77ac */ /* 0x000ea40008000a00 */
[----:B-1----:R-:W-:-:S02]  /*3330*/  DFMA R54, R44, UR74, R18 ;  /* 0x0000004a2c367c2b */ /* 0x002fc40008000012 */
[----:B----4-:R-:W-:Y:S01]  /*3340*/  DFMA R46, R36, UR72, RZ ;  /* 0x00000048242e7c2b */ /* 0x010fe200080000ff */
[----:B------:R-:W1:Y:S01]  /*3350*/  LDS.64 R18, [R63+0x3f0] ;  /* 0x0003f0003f127984 */ /* 0x000e620000000a00 */
[----:B------:R-:W4:Y:S01]  /*3360*/  LDCU.64 UR74, c[0x3][0x870] ;  /* 0x00c10e00ff4a77ac */ /* 0x000f220008000a00 */
[----:B------:R-:W-:Y:S01]  /*3370*/  DFMA R48, R24, UR16, R48 ;  /* 0x0000001018307c2b */ /* 0x000fe20008000030 */
[----:B------:R-:W1:Y:S01]  /*3380*/  LDCU.64 UR64, c[0x3][0x8b0] ;  /* 0x00c11600ff4077ac */ /* 0x000e620008000a00 */
[----:B-----5:R-:W-:-:S03]  /*3390*/  DFMA R58, R36, UR54, RZ ;  /* 0x00000036243a7c2b */ /* 0x020fc600080000ff */
[----:B---3--:R-:W-:Y:S01]  /*33a0*/  DFMA R56, R44, UR18, R46 ;  /* 0x000000122c387c2b */ /* 0x008fe2000800002e */
[----:B------:R-:W3:Y:S01]  /*33b0*/  LDCU.64 UR18, c[0x3][0xa68] ;  /* 0x00c14d00ff1277ac */ /* 0x000ee20008000a00 */
[----:B------:R-:W-:Y:S02]  /*33c0*/  DADD R46, R14, -R16 ;  /* 0x000000000e2e7229 */ /* 0x000fe40000000810 */
[----:B--2---:R-:W-:Y:S01]  /*33d0*/  DFMA R36, R24, UR70, R50 ;  /* 0x0000004618247c2b */ /* 0x004fe20008000032 */
[----:B------:R-:W-:Y:S01]  /*33e0*/  LDS.64 R16, [R63+0x230] ;  /* 0x000230003f107984 */ /* 0x000fe20000000a00 */
[----:B------:R-:W2:Y:S01]  /*33f0*/  LDCU.64 UR70, c[0x3][0xa70] ;  /* 0x00c14e00ff4677ac */ /* 0x000ea20008000a00 */
[C---:B------:R-:W-:Y:S02]  /*3400*/  DFMA R50, R44.reuse, UR26, R38 ;  /* 0x0000001a2c327c2b */ /* 0x040fe40008000026 */
[----:B------:R-:W5:Y:S01]  /*3410*/  LDS.64 R14, [R63+0x380] ;  /* 0x000380003f0e7984 */ /* 0x000f620000000a00 */
[----:B------:R-:W-:Y:S01]  /*3420*/  DFMA R58, R44, UR46, R58 ;  /* 0x0000002e2c3a7c2b */ /* 0x000fe2000800003a */
[----:B------:R-:W1:Y:S01]  /*3430*/  LDCU.64 UR46, c[0x3][0x890] ;  /* 0x00c11200ff2e77ac */ /* 0x000e620008000a00 */
[----:B----4-:R-:W-:-:S02]  /*3440*/  DFMA R60, R24, UR74, R60 ;  /* 0x0000004a183c7c2b */ /* 0x010fc4000800003c */
[C-C-:B0-----:R-:W-:Y:S01]  /*3450*/  DADD R44, R32.reuse, R30.reuse ;  /* 0x00000000202c7229 */ /* 0x141fe2000000001e */
[----:B------:R-:W0:Y:S01]  /*3460*/  LDCU.64 UR74, c[0x3][0x898] ;  /* 0x00c11300ff4a77ac */ /* 0x000e220008000a00 */
[----:B------:R-:W-:Y:S01]  /*3470*/  DADD R30, R32, -R30 ;  /* 0x00000000201e7229 */ /* 0x000fe2000000081e */
[----:B------:R-:W-:Y:S01]  /*3480*/  LDS.64 R24, [R63+0x2a0] ;  /* 0x0002a0003f187984 */ /* 0x000fe20000000a00 */
[C---:B------:R-:W-:Y:S01]  /*3490*/  DFMA R38, R46.reuse, UR62, R52 ;  /* 0x0000003e2e267c2b */ /* 0x040fe20008000034 */
[----:B------:R-:W4:Y:S01]  /*34a0*/  LDCU.64 UR62, c[0x3][0xa90] ;  /* 0x00c15200ff3e77ac */ /* 0x000f220008000a00 */
[----:B------:R-:W-:Y:S02]  /*34b0*/  DFMA R54, R46, UR58, R54 ;  /* 0x0000003a2e367c2b */ /* 0x000fe40008000036 */
[----:B------:R-:W-:Y:S01]  /*34c0*/  DFMA R32, R44, UR66, R28 ;  /* 0x000000422c207c2b */ /* 0x000fe2000800001c */
[----:B------:R-:W5:Y:S01]  /*34d0*/  LDCU.64 UR58, c[0x3][0x8b8] ;  /* 0x00c11700ff3a77ac */ /* 0x000f620008000a00 */
[----:B------:R-:W5:Y:S01]  /*34e0*/  LDS.64 R28, [R63+0x310] ;  /* 0x000310003f1c7984 */ /* 0x000f620000000a00 */
[----:B------:R-:W-:-:S02]  /*34f0*/  DFMA R50, R46, UR6, R50 ;  /* 0x000000062e327c2b */ /* 0x000fc40008000032 */
[C---:B---3--:R-:W-:Y:S01]  /*3500*/  DFMA R56, R46.reuse, UR18, R56 ;  /* 0x000000122e387c2b */ /* 0x048fe20008000038 */
[----:B------:R-:W3:Y:S01]  /*3510*/  LDCU.64 UR44, c[0x3][0xaa8] ;  /* 0x00c15500ff2c77ac */ /* 0x000ee20008000a00 */
[----:B--2---:R-:W-:Y:S02]  /*3520*/  DFMA R58, R46, UR70, R58 ;  /* 0x000000462e3a7c2b */ /* 0x004fe4000800003a */
[----:B------:R-:W-:Y:S01]  /*3530*/  DFMA R46, R44, UR52, R10 ;  /* 0x000000342c2e7c2b */ /* 0x000fe2000800000a */
[----:B------:R-:W2:Y:S01]  /*3540*/  LDCU.64 UR52, c[0x3][0x8c0] ;  /* 0x00c11800ff3477ac */ /* 0x000ea20008000a00 */
[----:B------:R-:W-:Y:S02]  /*3550*/  DFMA R38, R30, UR56, R38 ;  /* 0x000000381e267c2b */ /* 0x000fe40008000026 */
[C---:B------:R-:W-:Y:S01]  /*3560*/  DFMA R48, R44.reuse, UR20, R48 ;  /* 0x000000142c307c2b */ /* 0x040fe20008000030 */
[----:B------:R-:W3:Y:S01]  /*3570*/  LDCU.64 UR18, c[0x3][0xa98] ;  /* 0x00c15300ff1277ac */ /* 0x000ee20008000a00 */
[----:B-1----:R-:W-:-:S02]  /*3580*/  DFMA R36, R44, UR46, R36 ;  /* 0x0000002e2c247c2b */ /* 0x002fc40008000024 */
[----:B0-----:R-:W-:Y:S01]  /*3590*/  DFMA R60, R44, UR74, R60 ;  /* 0x0000004a2c3c7c2b */ /* 0x001fe2000800003c */
[----:B------:R-:W0:Y:S01]  /*35a0*/  LDCU.64 UR68, c[0x3][0xa88] ;  /* 0x00c15100ff4477ac */ /* 0x000e220008000a00 */
[C-C-:B------:R-:W-:Y:S02]  /*35b0*/  DADD R10, R20.reuse, R18.reuse ;  /* 0x00000000140a7229 */ /* 0x140fe40000000012 */
[----:B------:R-:W-:Y:S01]  /*35c0*/  DADD R18, R20, -R18 ;  /* 0x0000000014127229 */ /* 0x000fe20000000812 */
[----:B------:R-:W1:Y:S01]  /*35d0*/  LDCU.64 UR42, c[0x3][0x8d0] ;  /* 0x00c11a00ff2a77ac */ /* 0x000e620008000a00 */
[C---:B----4-:R-:W-:Y:S02]  /*35e0*/  DFMA R56, R30.reuse, UR62, R56 ;  /* 0x0000003e1e387c2b */ /* 0x050fe40008000038 */
[----:B------:R-:W-:Y:S01]  /*35f0*/  DFMA R50, R30, UR22, R50 ;  /* 0x000000161e327c2b */ /* 0x000fe20008000032 */
[----:B------:R-:W4:Y:S01]  /*3600*/  LDCU.64 UR40, c[0x3][0x8d8] ;  /* 0x00c11b00ff2877ac */ /* 0x000f220008000a00 */
[----:B------:R-:W-:-:S02]  /*3610*/  DFMA R48, R10, UR24, R48 ;  /* 0x000000180a307c2b */ /* 0x000fc40008000030 */
[C---:B------:R-:W-:Y:S01]  /*3620*/  DFMA R32, R10.reuse, UR50, R32 ;  /* 0x000000320a207c2b */ /* 0x040fe20008000020 */
[----:B------:R-:W4:Y:S01]  /*3630*/  LDCU.64 UR56, c[0x3][0xac0] ;  /* 0x00c15800ff3877ac */ /* 0x000f220008000a00 */
[C---:B------:R-:W-:Y:S02]  /*3640*/  DFMA R46, R10.reuse, UR64, R46 ;  /* 0x000000400a2e7c2b */ /* 0x040fe4000800002e */
[C---:B-----5:R-:W-:Y:S01]  /*3650*/  DFMA R36, R10.reuse, UR58, R36 ;  /* 0x0000003a0a247c2b */ /* 0x060fe20008000024 */
[----:B------:R-:W5:Y:S01]  /*3660*/  LDCU.64 UR60, c[0x3][0xab0] ;  /* 0x00c15600ff3c77ac */ /* 0x000f620008000a00 */
[----:B--2---:R-:W-:Y:S02]  /*3670*/  DFMA R60, R10, UR52, R60 ;  /* 0x000000340a3c7c2b */ /* 0x004fe4000800003c */
[----:B---3--:R-:W-:Y:S01]  /*3680*/  DFMA R58, R30, UR18, R58 ;  /* 0x000000121e3a7c2b */ /* 0x008fe2000800003a */
[----:B------:R-:W2:Y:S01]  /*3690*/  LDCU.64 UR66, c[0x3][0xab8] ;  /* 0x00c15700ff4277ac */ /* 0x000ea20008000a00 */
[----:B------:R-:W-:-:S02]  /*36a0*/  DADD R10, R16, R14 ;  /* 0x00000000100a7229 */ /* 0x000fc4000000000e */
[----:B------:R-:W-:Y:S01]  /*36b0*/  DFMA R38, R18, UR44, R38 ;  /* 0x0000002c12267c2b */ /* 0x000fe20008000026 */
[----:B------:R-:W3:Y:S01]  /*36c0*/  LDCU.64 UR46, c[0x3][0x8e0] ;  /* 0x00c11c00ff2e77ac */ /* 0x000ee20008000a00 */
[----:B0-----:R-:W-:Y:S02]  /*36d0*/  DFMA R54, R30, UR68, R54 ;  /* 0x000000441e367c2b */ /* 0x001fe40008000036 */
[----:B------:R-:W-:Y:S01]  /*36e0*/  DFMA R50, R18, UR28, R50 ;  /* 0x0000001c12327c2b */ /* 0x000fe20008000032 */
[----:B------:R-:W0:Y:S01]  /*36f0*/  LDCU.64 UR62, c[0x3][0x8e8] ;  /* 0x00c11d00ff3e77ac */ /* 0x000e220008000a00 */
[----:B-1----:R-:W-:Y:S02]  /*3700*/  DFMA R32, R10, UR42, R32 ;  /* 0x0000002a0a207c2b */ /* 0x002fe40008000020 */
[----:B----4-:R-:W-:Y:S01]  /*3710*/  DFMA R58, R18, UR56, R58 ;  /* 0x00000038123a7c2b */ /* 0x010fe2000800003a */
[----:B------:R-:W1:Y:S01]  /*3720*/  LDCU.64 UR14, c[0x3][0xad0] ;  /* 0x00c15a00ff0e77ac */ /* 0x000e620008000a00 */
[----:B------:R-:W-:-:S02]  /*3730*/  DFMA R46, R10, UR40, R46 ;  /* 0x000000280a2e7c2b */ /* 0x000fc4000800002e */
[----:B-----5:R-:W-:Y:S01]  /*3740*/  DFMA R54, R18, UR60, R54 ;  /* 0x0000003c12367c2b */ /* 0x020fe20008000036 */
[----:B------:R-:W4:Y:S01]  /*3750*/  LDCU.64 UR72, c[0x3][0xad8] ;  /* 0x00c15b00ff4877ac */ /* 0x000f220008000a00 */
[----:B------:R-:W-:Y:S02]  /*3760*/  DADD R14, R16, -R14 ;  /* 0x00000000100e7229 */ /* 0x000fe4000000080e */
[----:B--2---:R-:W-:Y:S01]  /*3770*/  DFMA R56, R18, UR66, R56 ;  /* 0x0000004212387c2b */ /* 0x004fe20008000038 */
[----:B------:R-:W2:Y:S01]  /*3780*/  LDCU.64 UR18, c[0x3][0xae0] ;  /* 0x00c15c00ff1277ac */ /* 0x000ea20008000a00 */
[C---:B------:R-:W-:Y:S02]  /*3790*/  DFMA R48, R10.reuse, UR32, R48 ;  /* 0x000000200a307c2b */ /* 0x040fe40008000030 */
[----:B---3--:R-:W-:Y:S01]  /*37a0*/  DFMA R36, R10, UR46, R36 ;  /* 0x0000002e0a247c2b */ /* 0x008fe20008000024 */
[----:B------:R-:W3:Y:S01]  /*37b0*/  LDCU.64 UR44, c[0x3][0xae8] ;  /* 0x00c15d00ff2c77ac */ /* 0x000ee20008000a00 */
[----:B------:R-:W-:-:S02]  /*37c0*/  DFMA R50, R14, UR34, R50 ;  /* 0x000000220e327c2b */ /* 0x000fc40008000032 */
[----:B0-----:R-:W-:Y:S01]  /*37d0*/  DFMA R60, R10, UR62, R60 ;  /* 0x0000003e0a3c7c2b */ /* 0x001fe2000800003c */
[----:B------:R-:W0:Y:S01]  /*37e0*/  LDCU.64 UR48, c[0x3][0x8f8] ;  /* 0x00c11f00ff3077ac */ /* 0x000e220008000a00 */
[C-C-:B------:R-:W-:Y:S02]  /*37f0*/  DADD R10, R24.reuse, R28.reuse ;  /* 0x00000000180a7229 */ /* 0x140fe4000000001c */
[----:B------:R-:W-:Y:S01]  /*3800*/  DADD R24, R24, -R28 ;  /* 0x0000000018187229 */ /* 0x000fe2000000081c */
[----:B------:R-:W5:Y:S01]  /*3810*/  LDCU.64 UR38, c[0x3][0xaf8] ;  /* 0x00c15f00ff2677ac */ /* 0x000f620008000a00 */
[C---:B-1----:R-:W-:Y:S02]  /*3820*/  DFMA R38, R14.reuse, UR14, R38 ;  /* 0x0000000e0e267c2b */ /* 0x042fe40008000026 */
[----:B----4-:R-:W-:Y:S01]  /*3830*/  DFMA R54, R14, UR72, R54 ;  /* 0x000000480e367c2b */ /* 0x010fe20008000036 */
[----:B------:R-:W1:Y:S01]  /*3840*/  LDCU.64 UR54, c[0x3][0x900] ;  /* 0x00c12000ff3677ac */ /* 0x000e620008000a00 */
[----:B------:R-:W-:-:S02]  /*3850*/  DFMA R48, R10, UR36, R48 ;  /* 0x000000240a307c2b */ /* 0x000fc40008000030 */
[----:B--2---:R-:W-:Y:S01]  /*3860*/  DFMA R56, R14, UR18, R56 ;  /* 0x000000120e387c2b */ /* 0x004fe20008000038 */
[----:B------:R-:W2:Y:S01]  /*3870*/  LDCU.64 UR50, c[0x3][0x908] ;  /* 0x00c12100ff3277ac */ /* 0x000ea20008000a00 */
[----:B------:R-:W-:Y:S02]  /*3880*/  DFMA R50, R24, UR4, R50 ;  /* 0x0000000418327c2b */ /* 0x000fe40008000032 */
[----:B---3--:R-:W-:Y:S01]  /*3890*/  DFMA R58, R14, UR44, R58 ;  /* 0x0000002c0e3a7c2b */ /* 0x008fe2000800003a */
[----:B------:R-:W3:Y:S01]  /*38a0*/  LDCU.64 UR52, c[0x3][0x910] ;  /* 0x00c12200ff3477ac */ /* 0x000ee20008000a00 */
[----:B0-----:R-:W-:Y:S01]  /*38b0*/  DFMA R32, R10, UR48, R32 ;  /* 0x000000300a207c2b */ /* 0x001fe20008000020 */
[----:B------:R-:W0:Y:S01]  /*38c0*/  LDCU.64 UR56, c[0x3][0xb10] ;  /* 0x00c16200ff3877ac */ /* 0x000e220008000a00 */
[----:B-----5:R-:W-:Y:S01]  /*38d0*/  DFMA R38, R24, UR38, R38 ;  /* 0x0000002618267c2b */ /* 0x020fe20008000026 */
[----:B------:R-:W4:Y:S01]  /*38e0*/  LDCU.64 UR40, c[0x3][0xb00] ;  /* 0x00c16000ff2877ac */ /* 0x000f220008000a00 */
[C---:B-1----:R-:W-:Y:S01]  /*38f0*/  DFMA R46, R10.reuse, UR54, R46 ;  /* 0x000000360a2e7c2b */ /* 0x042fe2000800002e */
[----:B------:R-:W1:Y:S01]  /*3900*/  LDCU.64 UR42, c[0x3][0xb08] ;  /* 0x00c16100ff2a77ac */ /* 0x000e620008000a00 */
[----:B--2---:R-:W-:-:S04]  /*3910*/  DFMA R36, R10, UR50, R36 ;  /* 0x000000320a247c2b */ /* 0x004fc80008000024 */
[----:B------:R-:W-:Y:S02]  /*3920*/  DADD R14, R32, -R38 ;  /* 0x00000000200e7229 */ /* 0x000fe40000000826 */
[----:B---3--:R-:W-:Y:S02]  /*3930*/  DFMA R60, R10, UR52, R60 ;  /* 0x000000340a3c7c2b */ /* 0x008fe4000800003c */
[----:B------:R-:W-:Y:S02]  /*3940*/  DADD R10, R48, -R50 ;  /* 0x00000000300a7229 */ /* 0x000fe40000000832 */
[----:B0-----:R-:W-:Y:S01]  /*3950*/  DFMA R58, R24, UR56, R58 ;  /* 0x00000038183a7c2b */ /* 0x001fe2000800003a */
[----:B------:R2:W-:Y:S01]  /*3960*/  STS.64 [R63+0x380], R14 ;  /* 0x0003800e3f007388 */ /* 0x0005e20000000a00 */
[----:B------:R-:W-:Y:S02]  /*3970*/  DADD R48, R48, R50 ;  /* 0x0000000030307229 */ /* 0x000fe40000000032 */
[----:B----4-:R-:W-:Y:S01]  /*3980*/  DFMA R54, R24, UR40, R54 ;  /* 0x0000002818367c2b */ /* 0x010fe20008000036 */
[----:B------:R2:W-:Y:S01]  /*3990*/  STS.64 [R63+0x3f0], R10 ;  /* 0x0003f00a3f007388 */ /* 0x0005e20000000a00 */
[----:B------:R-:W-:-:S02]  /*39a0*/  DADD R32, R32, R38 ;  /* 0x0000000020207229 */ /* 0x000fc40000000026 */
[----:B-1----:R-:W-:Y:S01]  /*39b0*/  DFMA R56, R24, UR42, R56 ;  /* 0x0000002a18387c2b */ /* 0x002fe20008000038 */
[----:B------:R2:W-:Y:S01]  /*39c0*/  STS.64 [R63], R48 ;  /* 0x000000303f007388 */ /* 0x0005e20000000a00 */
[----:B------:R-:W-:Y:S02]  /*39d0*/  DADD R20, R60, -R58 ;  /* 0x000000003c147229 */ /* 0x000fe4000000083a */
[----:B------:R-:W-:Y:S01]  /*39e0*/  DADD R16, R46, -R54 ;  /* 0x000000002e107229 */ /* 0x000fe20000000836 */
[----:B------:R2:W-:Y:S01]  /*39f0*/  STS.64 [R63+0x70], R32 ;  /* 0x000070203f007388 */ /* 0x0005e20000000a00 */
[----:B------:R-:W-:Y:S02]  /*3a00*/  DADD R58, R60, R58 ;  /* 0x000000003c3a7229 */ /* 0x000fe4000000003a */
[----:B------:R-:W-:Y:S01]  /*3a10*/  DADD R18, R36, -R56 ;  /* 0x0000000024127229 */ /* 0x000fe20000000838 */
        /* <DEDUP_REMOVED lines=8> */
.L_x_537:
[----:B------:R-:W-:Y:S05]  /*3aa0*/  BSYNC.RECONVERGENT B0 ;  /* 0x0000000000007941 */ /* 0x000fea0003800200 */
.L_x_536:
[----:B------:R-:W-:Y:S06]  /*3ab0*/  BAR.SYNC.DEFER_BLOCKING 0x0 ;  /* 0x0000000000007b1d */ /* 0x000fec0000010000 */
[----:B------:R-:W-:Y:S04]  /*3ac0*/  BSSY.RECONVERGENT B0, `(.L_x_538) ;  /* 0x00000a5000007945 */ /* 0x000fe80003800200 */
[----:B------:R-:W-:Y:S05]  /*3ad0*/  @P1 BRA `(.L_x_539) ;  /* 0x00000008008c1947 */ /* 0x000fea0003800000 */
[----:B------:R-:W-:Y:S01]  /*3ae0*/  LDS.64 R2, [R62] ;  /* 0x000000003e027984 */ /* 0x000fe20000000a00 */
[----:B------:R-:W1:Y:S03]  /*3af0*/  LDCU.64 UR38, c[0x3][0x810] ;  /* 0x00c10200ff2677ac */ /* 0x000e660008000a00 */
[----:B------:R-:W3:Y:S01]  /*3b00*/  LDS.64 R4, [R62+0x4fa0] ;  /* 0x004fa0003e047984 */ /* 0x000ee20000000a00 */
[----:B------:R-:W4:Y:S03]  /*3b10*/  LDCU.64 UR48, c[0x3][0x838] ;  /* 0x00c10700ff3077ac */ /* 0x000f260008000a00 */
[----:B------:R-:W-:Y:S01]  /*3b20*/  LDS.64 R6, [R62+0x620] ;  /* 0x000620003e067984 */ /* 0x000fe20000000a00 */
[----:B------:R-:W5:Y:S03]  /*3b30*/  LDCU.64 UR64, c[0x3][0x820] ;  /* 0x00c10400ff4077ac */ /* 0x000f660008000a00 */
[----:B------:R-:W1:Y:S01]  /*3b40*/  LDS.64 R8, [R62+0x4980] ;  /* 0x004980003e087984 */ /* 0x000e620000000a00 */
[----:B------:R-:W4:Y:S03]  /*3b50*/  LDCU.64 UR52, c[0x3][0x830] ;  /* 0x00c10600ff3477ac */ /* 0x000f260008000a00 */
[----:B0-2---:R-:W-:Y:S01]  /*3b60*/  LDS.64 R16, [R62+0xc40] ;  /* 0x000c40003e107984 */ /* 0x005fe20000000a00 */
[----:B------:R-:W0:Y:S03]  /*3b70*/  LDCU.64 UR56, c[0x3][0x818] ;  /* 0x00c10300ff3877ac */ /* 0x000e260008000a00 */
[----:B------:R-:W2:Y:S01]  /*3b80*/  LDS.64 R18, [R62+0x4360] ;  /* 0x004360003e127984 */ /* 0x000ea20000000a00 */
[----:B------:R-:W2:Y:S01]  /*3b90*/  LDCU.64 UR58, c[0x3][0x848] ;  /* 0x00c10900ff3a77ac */ /* 0x000ea20008000a00 */
[----:B------:R-:W2:Y:S01]  /*3ba0*/  LDCU.64 UR74, c[0x3][0x858] ;  /* 0x00c10b00ff4a77ac */ /* 0x000ea20008000a00 */
[----:B------:R-:W2:Y:S01]  /*3bb0*/  LDCU.64 UR60, c[0x3][0x840] ;  /* 0x00c10800ff3c77ac */ /* 0x000ea20008000a00 */
[----:B------:R-:W2:Y:S01]  /*3bc0*/  LDCU.64 UR72, c[0x3][0xa10] ;  /* 0x00c14200ff4877ac */ /* 0x000ea20008000a00 */
[----:B------:R-:W2:Y:S01]  /*3bd0*/  LDCU.64 UR18, c[0x3][0xa08] ;  /* 0x00c14100ff1277ac */ /* 0x000ea20008000a00 */
[----:B------:R-:W2:Y:S01]  /*3be0*/  LDCU.64 UR70, c[0x3][0xa38] ;  /* 0x00c14700ff4677ac */ /* 0x000ea20008000a00 */
[C-C-:B---3--:R-:W-:Y:S01]  /*3bf0*/  DADD R10, R2.reuse, R4.reuse ;  /* 0x00000000020a7229 */ /* 0x148fe20000000004 */
[----:B------:R-:W3:Y:S01]  /*3c00*/  LDCU.64 UR66, c[0x3][0xa30] ;  /* 0x00c14600ff4277ac */ /* 0x000ee20008000a00 */
[----:B------:R-:W-:Y:S01]  /*3c10*/  DADD R2, R2, -R4 ;  /* 0x0000000002027229 */ /* 0x000fe20000000804 */
[----:B------:R-:W3:Y:S01]  /*3c20*/  LDCU.64 UR68, c[0x3][0xa58] ;  /* 0x00c14b00ff4477ac */ /* 0x000ee20008000a00 */
[----:B-1----:R-:W-:Y:S01]  /*3c30*/  DADD R12, R6, R8 ;  /* 0x00000000060c7229 */ /* 0x002fe20000000008 */
[----:B------:R-:W1:Y:S03]  /*3c40*/  LDCU.64 UR62, c[0x3][0x880] ;  /* 0x00c11000ff3e77ac */ /* 0x000e660008000a00 */
[----:B------:R-:W-:-:S02]  /*3c50*/  DFMA R20, R10, UR38, RZ ;  /* 0x000000260a147c2b */ /* 0x000fc400080000ff */
[C---:B------:R-:W-:Y:S01]  /*3c60*/  DFMA R14, R10.reuse, UR10, RZ ;  /* 0x0000000a0a0e7c2b */ /* 0x040fe200080000ff */
[----:B------:R-:W3:Y:S01]  /*3c70*/  LDCU.64 UR38, c[0x3][0x860] ;  /* 0x00c10c00ff2677ac */ /* 0x000ee20008000a00 */
[C---:B-----5:R-:W-:Y:S02]  /*3c80*/  DFMA R26, R10.reuse, UR64, RZ ;  /* 0x000000400a1a7c2b */ /* 0x060fe400080000ff */
[----:B0-----:R-:W-:Y:S01]  /*3c90*/  DFMA R24, R10, UR56, RZ ;  /* 0x000000380a187c2b */ /* 0x001fe200080000ff */
[----:B------:R-:W0:Y:S01]  /*3ca0*/  LDCU.64 UR56, c[0x3][0x868] ;  /* 0x00c10d00ff3877ac */ /* 0x000e220008000a00 */
[C---:B----4-:R-:W-:Y:S02]  /*3cb0*/  DFMA R22, R12.reuse, UR48, R20 ;  /* 0x000000300c167c2b */ /* 0x050fe40008000014 */
[----:B------:R-:W-:Y:S01]  /*3cc0*/  DFMA R14, R12, UR52, R14 ;  /* 0x000000340c0e7c2b */ /* 0x000fe2000800000e */
[----:B------:R-:W4:Y:S01]  /*3cd0*/  LDCU.64 UR48, c[0x3][0x888] ;  /* 0x00c11100ff3077ac */ /* 0x000f220008000a00 */
[----:B--2---:R-:W-:-:S02]  /*3ce0*/  DADD R20, R16, R18 ;  /* 0x0000000010147229 */ /* 0x004fc40000000012 */
[C---:B------:R-:W-:Y:S01]  /*3cf0*/  DFMA R28, R12.reuse, UR58, R26 ;  /* 0x0000003a0c1c7c2b */ /* 0x040fe2000800001a */
[----:B------:R-:W2:Y:S01]  /*3d00*/  LDCU.64 UR52, c[0x3][0xa60] ;  /* 0x00c14c00ff3477ac */ /* 0x000ea20008000a00 */
[----:B------:R-:W-:Y:S02]  /*3d10*/  DFMA R24, R12, UR60, R24 ;  /* 0x0000003c0c187c2b */ /* 0x000fe40008000018 */
[----:B------:R-:W-:Y:S01]  /*3d20*/  DFMA R4, R2, UR18, RZ ;  /* 0x0000001202047c2b */ /* 0x000fe200080000ff */
[----:B------:R-:W5:Y:S01]  /*3d30*/  LDCU.64 UR50, c[0x3][0x8a8] ;  /* 0x00c11500ff3277ac */ /* 0x000f620008000a00 */
[----:B------:R-:W-:Y:S02]  /*3d40*/  DFMA R26, R20, UR74, R14 ;  /* 0x0000004a141a7c2b */ /* 0x000fe4000800000e */
[----:B------:R-:W-:Y:S01]  /*3d50*/  DADD R14, R6, -R8 ;  /* 0x00000000060e7229 */ /* 0x000fe20000000808 */
[----:B------:R-:W1:Y:S01]  /*3d60*/  LDCU.64 UR74, c[0x3][0x870] ;  /* 0x00c10e00ff4a77ac */ /* 0x000e620008000a00 */
[C---:B---3--:R-:W-:Y:S01]  /*3d70*/  DFMA R32, R20.reuse, UR38, R22 ;  /* 0x0000002614207c2b */ /* 0x048fe20008000016 */
[----:B------:R-:W-:Y:S01]  /*3d80*/  LDS.64 R8, [R62+0x1880] ;  /* 0x001880003e087984 */ /* 0x000fe20000000a00 */
[----:B0-----:R-:W-:Y:S01]  /*3d90*/  DFMA R36, R20, UR56, R24 ;  /* 0x0000003814247c2b */ /* 0x001fe20008000018 */
[----:B------:R-:W0:Y:S01]  /*3da0*/  LDCU.64 UR56, c[0x3][0xa18] ;  /* 0x00c14300ff3877ac */ /* 0x000e220008000a00 */
[----:B------:R-:W-:Y:S01]  /*3db0*/  DFMA R6, R2, UR72, RZ ;  /* 0x0000004802067c2b */ /* 0x000fe200080000ff */
[----:B------:R-:W-:Y:S01]  /*3dc0*/  LDS.64 R22, [R62+0x1260] ;  /* 0x001260003e167984 */ /* 0x000fe20000000a00 */
[----:B------:R-:W-:Y:S01]  /*3dd0*/  DFMA R4, R14, UR66, R4 ;  /* 0x000000420e047c2b */ /* 0x000fe20008000004 */
[----:B------:R-:W3:Y:S01]  /*3de0*/  LDCU.64 UR66, c[0x3][0xa40] ;  /* 0x00c14800ff4277ac */ /* 0x000ee20008000a00 */
[----:B------:R-:W-:Y:S01]  /*3df0*/  DADD R16, R16, -R18 ;  /* 0x0000000010107229 */ /* 0x000fe20000000812 */
[----:B------:R-:W4:Y:S01]  /*3e00*/  LDS.64 R24, [R62+0x3d40] ;  /* 0x003d40003e187984 */ /* 0x000f220000000a00 */
[----:B------:R-:W-:Y:S01]  /*3e10*/  DFMA R10, R10, UR8, RZ ;  /* 0x000000080a0a7c2b */ /* 0x000fe200080000ff */
[----:B------:R-:W5:Y:S01]  /*3e20*/  LDCU.64 UR54, c[0x3][0xa80] ;  /* 0x00c15000ff3677ac */ /* 0x000f620008000a00 */
[----:B------:R-:W-:-:S02]  /*3e30*/  DFMA R30, R14, UR70, R6 ;  /* 0x000000460e1e7c2b */ /* 0x000fc40008000006 */
[----:B------:R-:W5:Y:S01]  /*3e40*/  LDS.64 R6, [R62+0x3720] ;  /* 0x003720003e067984 */ /* 0x000f620000000a00 */
[----:B------:R-:W3:Y:S01]  /*3e50*/  LDCU.64 UR70, c[0x3][0xa48] ;  /* 0x00c14900ff4677ac */ /* 0x000ee20008000a00 */
[----:B------:R-:W-:Y:S02]  /*3e60*/  DFMA R18, R2, UR12, RZ ;  /* 0x0000000c02127c2b */ /* 0x000fe400080000ff */
[----:B-1----:R-:W-:Y:S01]  /*3e70*/  DFMA R40, R20, UR74, R28 ;  /* 0x0000004a14287c2b */ /* 0x002fe2000800001c */
[----:B------:R-:W1:Y:S01]  /*3e80*/  LDCU.64 UR74, c[0x3][0xa20] ;  /* 0x00c14400ff4a77ac */ /* 0x000e620008000a00 */
[----:B------:R-:W-:Y:S02]  /*3e90*/  DFMA R28, R16, UR68, R4 ;  /* 0x00000044101c7c2b */ /* 0x000fe40008000004 */
[----:B0-----:R-:W-:Y:S01]  /*3ea0*/  DFMA R34, R2, UR56, RZ ;  /* 0x0000003802227c2b */ /* 0x001fe200080000ff */
[----:B------:R-:W-:Y:S01]  /*3eb0*/  LDS.64 R4, [R62+0x1ea0] ;  /* 0x001ea0003e047984 */ /* 0x000fe20000000a00 */
[----:B------:R-:W-:Y:S01]  /*3ec0*/  DFMA R10, R12, UR30, R10 ;  /* 0x0000001e0c0a7c2b */ /* 0x000fe2000800000a */
[----:B------:R-:W0:Y:S01]  /*3ed0*/  LDCU.64 UR56, c[0x3][0xa68] ;  /* 0x00c14d00ff3877ac */ /* 0x000e220008000a00 */
[----:B------:R-:W-:Y:S01]  /*3ee0*/  DFMA R18, R14, UR26, R18 ;  /* 0x0000001a0e127c2b */ /* 0x000fe20008000012 */
[----:B------:R-:W-:Y:S01]  /*3ef0*/  LDS.64 R12, [R62+0x2ae0] ;  /* 0x002ae0003e0c7984 */ /* 0x000fe20000000a00 */
[----:B--2---:R-:W-:Y:S01]  /*3f00*/  DFMA R30, R16, UR52, R30 ;  /* 0x00000034101e7c2b */ /* 0x004fe2000800001e */
[----:B------:R-:W2:Y:S01]  /*3f10*/  LDCU.64 UR64, c[0x3][0xa88] ;  /* 0x00c15100ff4077ac */ /* 0x000ea20008000a00 */
[----:B---3--:R-:W-:-:S02]  /*3f20*/  DFMA R34, R14, UR66, R34 ;  /* 0x000000420e227c2b */ /* 0x008fc40008000022 */
[----:B------:R-:W-:Y:S01]  /*3f30*/  DFMA R20, R20, UR16, R10 ;  /* 0x0000001014147c2b */ /* 0x000fe2000800000a */
[----:B------:R-:W3:Y:S01]  /*3f40*/  LDCU.64 UR66, c[0x3][0x890] ;  /* 0x00c11200ff4277ac */ /* 0x000ee20008000a00 */
[----:B------:R-:W-:Y:S01]  /*3f50*/  LDS.64 R10, [R62+0x24c0] ;  /* 0x0024c0003e0a7984 */ /* 0x000fe20000000a00 */
[----:B------:R-:W-:Y:S02]  /*3f60*/  DFMA R18, R16, UR6, R18 ;  /* 0x0000000610127c2b */ /* 0x000fe40008000012 */
[----:B-1----:R-:W-:Y:S01]  /*3f70*/  DFMA R38, R2, UR74, RZ ;  /* 0x0000004a02267c2b */ /* 0x002fe200080000ff */
[----:B------:R-:W1:Y:S01]  /*3f80*/  LDCU.64 UR68, c[0x3][0xa70] ;  /* 0x00c14e00ff4477ac */ /* 0x000e620008000a00 */
[----:B------:R-:W2:Y:S01]  /*3f90*/  LDS.64 R2, [R62+0x3100] ;  /* 0x003100003e027984 */ /* 0x000ea20000000a00 */
[----:B------:R-:W2:Y:S01]  /*3fa0*/  LDCU.64 UR44, c[0x3][0xaa8] ;  /* 0x00c15500ff2c77ac */ /* 0x000ea20008000a00 */
[----:B0-----:R-:W-:-:S04]  /*3fb0*/  DFMA R34, R16, UR56, R34 ;  /* 0x0000003810227c2b */ /* 0x001fc80008000022 */
[----:B------:R-:W-:Y:S01]  /*3fc0*/  DFMA R38, R14, UR70, R38 ;  /* 0x000000460e267c2b */ /* 0x000fe20008000026 */
[----:B------:R-:W0:Y:S01]  /*3fd0*/  LDCU.64 UR70, c[0x3][0x898] ;  /* 0x00c11300ff4677ac */ /* 0x000e220008000a00 */
[C-C-:B----4-:R-:W-:Y:S01]  /*3fe0*/  DADD R14, R22.reuse, R24.reuse ;  /* 0x00000000160e7229 */ /* 0x150fe20000000018 */
[----:B------:R-:W4:Y:S01]  /*3ff0*/  LDCU.64 UR60, c[0x3][0x8b0] ;  /* 0x00c11600ff3c77ac */ /* 0x000f220008000a00 */
[----:B------:R-:W-:Y:S01]  /*4000*/  DADD R22, R22, -R24 ;  /* 0x0000000016167229 */ /* 0x000fe20000000818 */
[----:B------:R-:W4:Y:S03]  /*4010*/  LDCU.64 UR74, c[0x3][0xa90] ;  /* 0x00c15200ff4a77ac */ /* 0x000f260008000a00 */
[----:B-1----:R-:W-:Y:S02]  /*4020*/  DFMA R38, R16, UR68, R38 ;  /* 0x0000004410267c2b */ /* 0x002fe40008000026 */
[C---:B------:R-:W-:Y:S01]  /*4030*/  DFMA R26, R14.reuse, UR62, R26 ;  /* 0x0000003e0e1a7c2b */ /* 0x040fe2000800001a */
[----:B------:R-:W1:Y:S01]  /*4040*/  LDCU.64 UR56, c[0x3][0xa98] ;  /* 0x00c15300ff3877ac */ /* 0x000e620008000a00 */
[----:B------:R-:W-:-:S02]  /*4050*/  DFMA R20, R14, UR20, R20 ;  /* 0x000000140e147c2b */ /* 0x000fc40008000014 */
[C---:B------:R-:W-:Y:S01]  /*4060*/  DFMA R32, R14.reuse, UR48, R32 ;  /* 0x000000300e207c2b */ /* 0x040fe20008000020 */
[----:B------:R-:W1:Y:S01]  /*4070*/  LDCU.64 UR48, c[0x3][0x8c0] ;  /* 0x00c11800ff3077ac */ /* 0x000e620008000a00 */
[C---:B---3--:R-:W-:Y:S02]  /*4080*/  DFMA R36, R14.reuse, UR66, R36 ;  /* 0x000000420e247c2b */ /* 0x048fe40008000024 */
[----:B0-----:R-:W-:Y:S01]  /*4090*/  DFMA R40, R14, UR70, R40 ;  /* 0x000000460e287c2b */ /* 0x001fe20008000028 */
[----:B------:R-:W0:Y:S01]  /*40a0*/  LDCU.64 UR38, c[0x3][0x8d8] ;  /* 0x00c11b00ff2677ac */ /* 0x000e220008000a00 */
[----:B-----5:R-:W-:Y:S02]  /*40b0*/  DADD R14, R8, R6 ;  /* 0x00000000080e7229 */ /* 0x020fe40000000006 */
[C---:B------:R-:W-:Y:S01]  /*40c0*/  DFMA R28, R22.reuse, UR54, R28 ;  /* 0x00000036161c7c2b */ /* 0x040fe2000800001c */
[----:B------:R-:W3:Y:S01]  /*40d0*/  LDCU.64 UR52, c[0x3][0x8b8] ;  /* 0x00c11700ff3477ac */ /* 0x000ee20008000a00 */
[----:B--2---:R-:W-:-:S02]  /*40e0*/  DFMA R30, R22, UR64, R30 ;  /* 0x00000040161e7c2b */ /* 0x004fc4000800001e */
[----:B------:R-:W-:Y:S01]  /*40f0*/  DADD R6, R8, -R6 ;  /* 0x0000000008067229 */ /* 0x000fe20000000806 */
[----:B------:R-:W2:Y:S01]  /*4100*/  LDCU.64 UR42, c[0x3][0x8d0] ;  /* 0x00c11a00ff2a77ac */ /* 0x000ea20008000a00 */
[C---:B------:R-:W-:Y:S02]  /*4110*/  DFMA R26, R14.reuse, UR50, R26 ;  /* 0x000000320e1a7c2b */ /* 0x040fe4000800001a */
[----:B----4-:R-:W-:Y:S01]  /*4120*/  DFMA R32, R14, UR60, R32 ;  /* 0x0000003c0e207c2b */ /* 0x010fe20008000020 */
[----:B------:R-:W4:Y:S01]  /*4130*/  LDCU.64 UR50, c[0x3][0x8e8] ;  /* 0x00c11d00ff3277ac */ /* 0x000f220008000a00 */
[----:B------:R-:W-:Y:S02]  /*4140*/  DADD R8, R4, R2 ;  /* 0x0000000004087229 */ /* 0x000fe40000000002 */
[----:B-1----:R-:W-:Y:S01]  /*4150*/  DFMA R40, R14, UR48, R40 ;  /* 0x000000300e287c2b */ /* 0x002fe20008000028 */
[----:B------:R-:W1:Y:S01]  /*4160*/  LDCU.64 UR62, c[0x3][0xab8] ;  /* 0x00c15700ff3e77ac */ /* 0x000e620008000a00 */
[----:B------:R-:W-:-:S02]  /*4170*/  DFMA R28, R6, UR44, R28 ;  /* 0x0000002c061c7c2b */ /* 0x000fc4000800001c */
[C---:B------:R-:W-:Y:S01]  /*4180*/  DFMA R34, R22.reuse, UR74, R34 ;  /* 0x0000004a16227c2b */ /* 0x040fe20008000022 */
[----:B------:R-:W5:Y:S01]  /*4190*/  LDCU.64 UR64, c[0x3][0xac0] ;  /* 0x00c15800ff4077ac */ /* 0x000f620008000a00 */
[C---:B------:R-:W-:Y:S02]  /*41a0*/  DFMA R38, R22.reuse, UR56, R38 ;  /* 0x0000003816267c2b */ /* 0x040fe40008000026 */
[----:B------:R-:W-:Y:S01]  /*41b0*/  DFMA R18, R22, UR22, R18 ;  /* 0x0000001616127c2b */ /* 0x000fe20008000012 */
[----:B------:R-:W5:Y:S01]  /*41c0*/  LDCU.64 UR58, c[0x3][0xab0] ;  /* 0x00c15600ff3a77ac */ /* 0x000f620008000a00 */
[----:B---3--:R-:W-:Y:S02]  /*41d0*/  DFMA R36, R14, UR52, R36 ;  /* 0x000000340e247c2b */ /* 0x008fe40008000024 */
[C---:B0-----:R-:W-:Y:S01]  /*41e0*/  DFMA R32, R8.reuse, UR38, R32 ;  /* 0x0000002608207c2b */ /* 0x041fe20008000020 */
[----:B------:R-:W0:Y:S01]  /*41f0*/  LDCU.64 UR14, c[0x3][0xad0] ;  /* 0x00c15a00ff0e77ac */ /* 0x000e220008000a00 */
[----:B--2---:R-:W-:-:S02]  /*4200*/  DFMA R26, R8, UR42, R26 ;  /* 0x0000002a081a7c2b */ /* 0x004fc4000800001a */
[----:B----4-:R-:W-:Y:S01]  /*4210*/  DFMA R40, R8, UR50, R40 ;  /* 0x0000003208287c2b */ /* 0x010fe20008000028 */
[----:B------:R-:W2:Y:S01]  /*4220*/  LDCU.64 UR66, c[0x3][0x8e0] ;  /* 0x00c11c00ff4277ac */ /* 0x000ea20008000a00 */
[----:B------:R-:W-:Y:S02]  /*4230*/  DADD R2, R4, -R2 ;  /* 0x0000000004027229 */ /* 0x000fe40000000802 */
[----:B-1----:R-:W-:Y:S01]  /*4240*/  DFMA R34, R6, UR62, R34 ;  /* 0x0000003e06227c2b */ /* 0x002fe20008000022 */
[----:B------:R-:W1:Y:S01]  /*4250*/  LDCU.64 UR54, c[0x3][0xae0] ;  /* 0x00c15c00ff3677ac */ /* 0x000e620008000a00 */
[----:B------:R-:W-:Y:S02]  /*4260*/  DFMA R20, R14, UR24, R20 ;  /* 0x000000180e147c2b */ /* 0x000fe40008000014 */
[C---:B-----5:R-:W-:Y:S01]  /*4270*/  DFMA R38, R6.reuse, UR64, R38 ;  /* 0x0000004006267c2b */ /* 0x060fe20008000026 */
[----:B------:R-:W3:Y:S01]  /*4280*/  LDCU.64 UR44, c[0x3][0xae8] ;  /* 0x00c15d00ff2c77ac */ /* 0x000ee20008000a00 */
[----:B------:R-:W-:-:S02]  /*4290*/  DFMA R18, R6, UR28, R18 ;  /* 0x0000001c06127c2b */ /* 0x000fc40008000012 */
[----:B------:R-:W-:Y:S01]  /*42a0*/  DFMA R30, R6, UR58, R30 ;  /* 0x0000003a061e7c2b */ /* 0x000fe2000800001e */
[----:B------:R-:W4:Y:S01]  /*42b0*/  LDCU.64 UR18, c[0x3][0xad8] ;  /* 0x00c15b00ff1277ac */ /* 0x000f220008000a00 */
[C-C-:B------:R-:W-:Y:S02]  /*42c0*/  DADD R4, R10.reuse, R12.reuse ;  /* 0x000000000a047229 */ /* 0x140fe4000000000c */
[----:B------:R-:W-:Y:S01]  /*42d0*/  DADD R10, R10, -R12 ;  /* 0x000000000a0a7229 */ /* 0x000fe2000000080c */
[----:B------:R-:W5:Y:S01]  /*42e0*/  LDCU.64 UR46, c[0x3][0x8f8] ;  /* 0x00c11f00ff2e77ac */ /* 0x000f620008000a00 */
[----:B0-----:R-:W-:Y:S02]  /*42f0*/  DFMA R28, R2, UR14, R28 ;  /* 0x0000000e021c7c2b */ /* 0x001fe4000800001c */
[C---:B--2---:R-:W-:Y:S01]  /*4300*/  DFMA R36, R8.reuse, UR66, R36 ;  /* 0x0000004208247c2b */ /* 0x044fe20008000024 */
[----:B------:R-:W0:Y:S01]  /*4310*/  LDCU.64 UR40, c[0x3][0xaf8] ;  /* 0x00c15f00ff2877ac */ /* 0x000e220008000a00 */
[----:B------:R-:W-:-:S02]  /*4320*/  DFMA R20, R8, UR32, R20 ;  /* 0x0000002008147c2b */ /* 0x000fc40008000014 */
[C---:B-1----:R-:W-:Y:S01]  /*4330*/  DFMA R34, R2.reuse, UR54, R34 ;  /* 0x0000003602227c2b */ /* 0x042fe20008000022 */
[----:B------:R-:W1:Y:S01]  /*4340*/  LDCU.64 UR48, c[0x3][0x908] ;  /* 0x00c12100ff3077ac */ /* 0x000e620008000a00 */
[C---:B------:R-:W-:Y:S02]  /*4350*/  DFMA R18, R2.reuse, UR34, R18 ;  /* 0x0000002202127c2b */ /* 0x040fe40008000012 */
[----:B---3--:R-:W-:Y:S01]  /*4360*/  DFMA R38, R2, UR44, R38 ;  /* 0x0000002c02267c2b */ /* 0x008fe20008000026 */
[----:B------:R-:W2:Y:S01]  /*4370*/  LDCU.64 UR52, c[0x3][0x910] ;  /* 0x00c12200ff3477ac */ /* 0x000ea20008000a00 */
[----:B------:R-:W-:Y:S02]  /*4380*/  DFMA R20, R4, UR36, R20 ;  /* 0x0000002404147c2b */ /* 0x000fe40008000014 */
[----:B----4-:R-:W-:Y:S01]  /*4390*/  DFMA R30, R2, UR18, R30 ;  /* 0x00000012021e7c2b */ /* 0x010fe2000800001e */
[----:B------:R-:W3:Y:S01]  /*43a0*/  LDCU.64 UR38, c[0x3][0xb08] ;  /* 0x00c16100ff2677ac */ /* 0x000ee20008000a00 */
[----:B------:R-:W-:-:S02]  /*43b0*/  DFMA R18, R10, UR4, R18 ;  /* 0x000000040a127c2b */ /* 0x000fc40008000012 */
[----:B-----5:R-:W-:Y:S01]  /*43c0*/  DFMA R26, R4, UR46, R26 ;  /* 0x0000002e041a7c2b */ /* 0x020fe2000800001a */
[----:B------:R-:W4:Y:S01]  /*43d0*/  LDCU.64 UR50, c[0x3][0xb10] ;  /* 0x00c16200ff3277ac */ /* 0x000f220008000a00 */
[----:B0-----:R-:W-:Y:S01]  /*43e0*/  DFMA R28, R10, UR40, R28 ;  /* 0x000000280a1c7c2b */ /* 0x001fe2000800001c */
[----:B------:R-:W0:Y:S01]  /*43f0*/  LDCU.64 UR72, c[0x3][0x900] ;  /* 0x00c12000ff4877ac */ /* 0x000e220008000a00 */
[C---:B-1----:R-:W-:Y:S01]  /*4400*/  DFMA R36, R4.reuse, UR48, R36 ;  /* 0x0000003004247c2b */ /* 0x042fe20008000024 */
[----:B------:R-:W1:Y:S01]  /*4410*/  LDCU.64 UR42, c[0x3][0xb00] ;  /* 0x00c16000ff2a77ac */ /* 0x000e620008000a00 */
[----:B--2---:R-:W-:-:S04]  /*4420*/  DFMA R42, R4, UR52, R40 ;  /* 0x00000034042a7c2b */ /* 0x004fc80008000028 */
[----:B------:R-:W-:Y:S02]  /*4430*/  DADD R22, R26, -R28 ;  /* 0x000000001a167229 */ /* 0x000fe4000000081c */
[----:B---3--:R-:W-:Y:S02]  /*4440*/  DFMA R2, R10, UR38, R34 ;  /* 0x000000260a027c2b */ /* 0x008fe40008000022 */
[----:B------:R-:W-:Y:S02]  /*4450*/  DADD R6, R26, R28 ;  /* 0x000000001a067229 */ /* 0x000fe4000000001c */
[----:B----4-:R-:W-:Y:S02]  /*4460*/  DFMA R38, R10, UR50, R38 ;  /* 0x000000320a267c2b */ /* 0x010fe40008000026 */
[----:B------:R-:W-:Y:S02]  /*4470*/  DADD R40, R20, -R18 ;  /* 0x0000000014287229 */ /* 0x000fe40000000812 */
[----:B0-----:R-:W-:-:S02]  /*4480*/  DFMA R32, R4, UR72, R32 ;  /* 0x0000004804207c2b */ /* 0x001fc40008000020 */
[----:B------:R-:W-:Y:S02]  /*4490*/  DADD R34, R36, -R2 ;  /* 0x0000000024227229 */ /* 0x000fe40000000802 */
[----:B-1----:R-:W-:Y:S02]  /*44a0*/  DFMA R30, R10, UR42, R30 ;  /* 0x0000002a0a1e7c2b */ /* 0x002fe4000800001e */
[----:B------:R-:W-:Y:S02]  /*44b0*/  DADD R26, R42, -R38 ;  /* 0x000000002a1a7229 */ /* 0x000fe40000000826 */
[----:B------:R-:W-:Y:S02]  /*44c0*/  DADD R4, R20, R18 ;  /* 0x0000000014047229 */ /* 0x000fe40000000012 */
[----:B------:R-:W-:Y:S02]  /*44d0*/  DADD R2, R36, R2 ;  /* 0x0000000024027229 */ /* 0x000fe40000000002 */
[----:B------:R-:W-:-:S02]  /*44e0*/  DADD R12, R32, -R30 ;  /* 0x00000000200c7229 */ /* 0x000fc4000000081e */
[----:B------:R-:W-:Y:S02]  /*44f0*/  DADD R8, R32, R30 ;  /* 0x0000000020087229 */ /* 0x000fe4000000001e */
[----:B------:R-:W-:-:S11]  /*4500*/  DADD R42, R42, R38 ;  /* 0x000000002a2a7229 */ /* 0x000fd60000000026 */
.L_x_539:
[----:B------:R-:W-:Y:S05]  /*4510*/  BSYNC.RECONVERGENT B0 ;  /* 0x0000000000007941 */ /* 0x000fea0003800200 */
.L_x_538:
[----:B------:R-:W-:Y:S06]  /*4520*/  BAR.SYNC.DEFER_BLOCKING 0x0 ;  /* 0x0000000000007b1d */ /* 0x000fec0000010000 */
[----:B------:R-:W-:Y:S05]  /*4530*/  @!P0 EXIT ;  /* 0x000000000000894d */ /* 0x000fea0003800000 */
[----:B--2---:R-:W1:Y:S01]  /*4540*/  S2R R15, SR_TID.X ;  /* 0x00000000000f7919 */ /* 0x004e620000002100 */
        /* <DEDUP_REMOVED lines=14> */
.L_x_540:
        /* <DEDUP_REMOVED lines=13> */
.L_x_2972:


//--------------------- .text._Z32massMatrixMultiplyRegisterKernelILi10ELi14ELi1EEviPKdS1_S1_S1_Pd --------------------------
	.section	.text._Z32massMatrixMultiplyRegisterKernelILi10ELi14ELi1EEviPKdS1_S1_S1_Pd,"ax",@progbits
	.align	128
        .global         _Z32massMatrixMultiplyRegisterKernelILi10ELi14ELi1EEviPKdS1_S1_S1_Pd
        .type           _Z32massMatrixMultiplyRegisterKernelILi10ELi14ELi1EEviPKdS1_S1_S1_Pd,@function
        .size           _Z32massMatrixMultiplyRegisterKernelILi10ELi14ELi1EEviPKdS1_S1_S1_Pd,(.L_x_2973 - _Z32massMatrixMultiplyRegisterKernelILi10ELi14ELi1EEviPKdS1_S1_S1_Pd)
        .other          _Z32massMatrixMultiplyRegisterKernelILi10ELi14ELi1EEviPKdS1_S1_S1_Pd,@"STO_CUDA_ENTRY STV_DEFAULT"
_Z32massMatrixMultiplyRegisterKernelILi10ELi14ELi1EEviPKdS1_S1_S1_Pd:
.text._Z32massMatrixMultiplyRegisterKernelILi10ELi14ELi1EEviPKdS1_S1_S1_Pd:
        /* <DEDUP_REMOVED lines=22> */
[----:B------:R-:W-:-:S02]  /*0160*/  @!P0 LEA R9, R11, R8, 0x18 ;  /* 0x000000080b098211 */ /* 0x000fc400078ec0ff */
[C---:B------:R-:W-:Y:S01]  /*0170*/  PRMT R8, R0.reuse, 0x9910, RZ ;  /* 0x0000991000087816 */ /* 0x040fe200000000ff */
[C---:B------:R-:W-:Y:S01]  /*0180*/  @!P0 IMAD R7, R0.reuse, 0x8, R7 ;  /* 0x0000000800078824 */ /* 0x040fe200078e0207 */
[----:B------:R-:W-:Y:S01]  /*0190*/  SHF.R.U32.HI R6, RZ, 0x13, R6 ;  /* 0x00000013ff067819 */ /* 0x000fe20000011606 */
[C---:B------:R-:W-:Y:S01]  /*01a0*/  @!P0 IMAD R9, R0.reuse, 0x8, R9 ;  /* 0x0000000800098824 */ /* 0x040fe200078e0209 */
[C---:B------:R-:W-:Y:S01]  /*01b0*/  ISETP.GT.U32.AND P1, PT, R0.reuse, 0x63, PT ;  /* 0x000000630000780c */ /* 0x040fe20003f24070 */
[----:B------:R-:W-:Y:S01]  /*01c0*/  BSSY.RECONVERGENT B0, `(.L_x_541) ;  /* 0x000015f000007945 */ /* 0x000fe20003800200 */
[C---:B------:R-:W-:Y:S01]  /*01d0*/  ISETP.GT.U32.AND P2, PT, R0.reuse, 0x8b, PT ;  /* 0x0000008b0000780c */ /* 0x040fe20003f44070 */
[----:B--2---:R1:W-:Y:S04]  /*01e0*/  @!P0 STS.64 [R7], R2 ;  /* 0x0000000207008388 */ /* 0x0043e80000000a00 */
[----:B---3--:R2:W-:Y:S01]  /*01f0*/  @!P0 STS.64 [R9], R4 ;  /* 0x0000000409008388 */ /* 0x0085e20000000a00 */
[----:B------:R-:W-:Y:S01]  /*0200*/  BAR.SYNC.DEFER_BLOCKING 0x0 ;  /* 0x0000000000007b1d */ /* 0x000fe20000010000 */
[----:B------:R-:W-:Y:S01]  /*0210*/  ISETP.GE.U32.AND P0, PT, R0, 0x64, PT ;  /* 0x000000640000780c */ /* 0x000fe20003f06070 */
[----:B-1----:R-:W-:Y:S01]  /*0220*/  IMAD R2, R8, 0xcd, RZ ;  /* 0x000000cd08027824 */ /* 0x002fe200078e02ff */
[----:B------:R-:W-:Y:S01]  /*0230*/  PRMT R3, R6, 0x9910, RZ ;  /* 0x0000991006037816 */ /* 0x000fe200000000ff */
[----:B------:R-:W-:-:S02]  /*0240*/  IMAD R7, R76, 0x124a, RZ ;  /* 0x0000124a4c077824 */ /* 0x000fc400078e02ff */
[----:B--2---:R-:W-:Y:S01]  /*0250*/  IMAD R4, R77, 0x55c0, R120 ;  /* 0x000055c04d047824 */ /* 0x004fe200078e0278 */
[----:B------:R-:W-:Y:S01]  /*0260*/  LOP3.LUT R5, R2, 0xffff, RZ, 0xc0, !PT ;  /* 0x0000ffff02057812 */ /* 0x000fe200078ec0ff */
[----:B------:R-:W-:Y:S01]  /*0270*/  IMAD R2, R3, 0xa, RZ ;  /* 0x0000000a03027824 */ /* 0x000fe200078e02ff */
[----:B------:R-:W-:Y:S02]  /*0280*/  SHF.R.U32.HI R7, RZ, 0x10, R7 ;  /* 0x00000010ff077819 */ /* 0x000fe40000011607 */
[----:B------:R-:W-:Y:S01]  /*0290*/  SHF.R.U32.HI R3, RZ, 0xb, R5 ;  /* 0x0000000bff037819 */ /* 0x000fe20000011605 */
[----:B------:R-:W-:-:S03]  /*02a0*/  IMAD.MOV R2, RZ, RZ, -R2 ;  /* 0x000000ffff027224 */ /* 0x000fc600078e0a02 */
[----:B------:R-:W-:Y:S02]  /*02b0*/  LOP3.LUT R3, R3, 0xffff, RZ, 0xc0, !PT ;  /* 0x0000ffff03037812 */ /* 0x000fe400078ec0ff */
[----:B------:R-:W-:-:S03]  /*02c0*/  PRMT R5, R2, 0x7710, RZ ;  /* 0x0000771002057816 */ /* 0x000fc600000000ff */
[----:B------:R-:W-:Y:S01]  /*02d0*/  IMAD R6, R3, 0x70, R4 ;  /* 0x0000007003067824 */ /* 0x000fe200078e0204 */
[----:B------:R-:W1:Y:S01]  /*02e0*/  LDS.128 R72, [R120+0x56f0] ;  /* 0x0056f00078487984 */ /* 0x000e620000000c00 */
[----:B------:R-:W-:Y:S02]  /*02f0*/  IMAD.IADD R2, R5, 0x1, R0 ;  /* 0x0000000105027824 */ /* 0x000fe400078e0200 */
[--C-:B------:R-:W-:Y:S01]  /*0300*/  IMAD R3, R3, 0x5b0, R6.reuse ;  /* 0x000005b003037824 */ /* 0x100fe200078e0206 */
[----:B------:R-:W2:Y:S02]  /*0310*/  LDS.128 R16, [R120+0x5600] ;  /* 0x0056000078107984 */ /* 0x000ea40000000c00 */
[----:B------:R-:W-:Y:S02]  /*0320*/  LOP3.LUT R5, R2, 0xffff, RZ, 0xc0, !PT ;  /* 0x0000ffff02057812 */ /* 0x000fe400078ec0ff */
[----:B------:R-:W3:Y:S03]  /*0330*/  LDS.128 R20, [R120+0x55d0] ;  /* 0x0055d00078147984 */ /* 0x000ee60000000c00 */
[C---:B------:R-:W-:Y:S01]  /*0340*/  IMAD R2, R5.reuse, 0x8, R6 ;  /* 0x0000000805027824 */ /* 0x040fe200078e0206 */
[----:B------:R-:W4:Y:S01]  /*0350*/  LDS.128 R24, [R120+0x5740] ;  /* 0x0057400078187984 */ /* 0x000f220000000c00 */
[----:B------:R-:W-:Y:S01]  /*0360*/  IMAD R3, R5, 0x8, R3 ;  /* 0x0000000805037824 */ /* 0x000fe200078e0203 */
[----:B------:R-:W-:Y:S01]  /*0370*/  PRMT R6, R7, 0x9910, RZ ;  /* 0x0000991007067816 */ /* 0x000fe200000000ff */
[----:B0-----:R-:W-:Y:S01]  /*0380*/  VIADD R5, R77, UR4 ;  /* 0x000000044d057c36 */ /* 0x001fe20008000000 */
[----:B------:R-:W-:Y:S04]  /*0390*/  LDS.128 R68, [R120+0x5710] ;  /* 0x0057100078447984 */ /* 0x000fe80000000c00 */
[----:B------:R-:W0:Y:S01]  /*03a0*/  LDS.128 R36, [R120+0x5670] ;  /* 0x0056700078247984 */ /* 0x000e220000000c00 */
[----:B------:R-:W-:-:S03]  /*03b0*/  ISETP.LT.AND P0, PT, R5, UR5, !P0 ;  /* 0x0000000505007c0c */ /* 0x000fc6000c701270 */
[----:B------:R-:W0:Y:S04]  /*03c0*/  LDS.128 R64, [R120+0x5620] ;  /* 0x0056200078407984 */ /* 0x000e280000000c00 */
[----:B------:R-:W0:Y:S04]  /*03d0*/  LDS.128 R60, [R120+0x5760] ;  /* 0x00576000783c7984 */ /* 0x000e280000000c00 */
[----:B------:R-:W0:Y:S04]  /*03e0*/  LDS.128 R56, [R120+0x5650] ;  /* 0x0056500078387984 */ /* 0x000e280000000c00 */
[----:B------:R-:W0:Y:S01]  /*03f0*/  LDS.128 R48, [R120+0x57b0] ;  /* 0x0057b00078307984 */ /* 0x000e220000000c00 */
[----:B-1----:R-:W-:-:S03]  /*0400*/  R2UR UR8, R72 ;  /* 0x00000000480872ca */ /* 0x002fc600000e0000 */
[----:B------:R-:W1:Y:S01]  /*0410*/  LDS.128 R40, [R120+0x5790] ;  /* 0x0057900078287984 */ /* 0x000e620000000c00 */
[----:B------:R-:W-:Y:S02]  /*0420*/  R2UR UR9, R73 ;  /* 0x00000000490972ca */ /* 0x000fe400000e0000 */
[----:B--2---:R-:W-:Y:S01]  /*0430*/  R2UR UR12, R18 ;  /* 0x00000000120c72ca */ /* 0x004fe200000e0000 */
[----:B------:R-:W2:Y:S01]  /*0440*/  LDS.128 R44, [R120+0x5690] ;  /* 0x00569000782c7984 */ /* 0x000ea20000000c00 */
[----:B------:R-:W-:Y:S02]  /*0450*/  R2UR UR13, R19 ;  /* 0x00000000130d72ca */ /* 0x000fe400000e0000 */
[----:B---3--:R-:W-:Y:S01]  /*0460*/  R2UR UR6, R20 ;  /* 0x00000000140672ca */ /* 0x008fe200000e0000 */
[----:B------:R-:W3:Y:S01]  /*0470*/  LDS.128 R52, [R120+0x5780] ;  /* 0x0057800078347984 */ /* 0x000ee20000000c00 */
[----:B------:R-:W-:Y:S02]  /*0480*/  R2UR UR7, R21 ;  /* 0x00000000150772ca */ /* 0x000fe400000e0000 */
[----:B----4-:R-:W-:Y:S01]  /*0490*/  R2UR UR20, R24 ;  /* 0x00000000181472ca */ /* 0x010fe200000e0000 */
[----:B------:R-:W-:Y:S01]  /*04a0*/  IMAD.U32 R112, RZ, RZ, UR8 ;  /* 0x00000008ff707e24 */ /* 0x000fe2000f8e00ff */
[----:B------:R-:W-:Y:S01]  /*04b0*/  R2UR UR8, R16 ;  /* 0x00000000100872ca */ /* 0x000fe200000e0000 */
[----:B------:R-:W-:Y:S01]  /*04c0*/  IMAD.U32 R113, RZ, RZ, UR9 ;  /* 0x00000009ff717e24 */ /* 0x000fe2000f8e00ff */
[----:B------:R-:W-:Y:S01]  /*04d0*/  R2UR UR9, R17 ;  /* 0x00000000110972ca */ /* 0x000fe200000e0000 */
[----:B------:R-:W4:Y:S01]  /*04e0*/  LDS.128 R8, [R120+0x56c0] ;  /* 0x0056c00078087984 */ /* 0x000f220000000c00 */
[----:B------:R-:W-:-:S02]  /*04f0*/  R2UR UR21, R25 ;  /* 0x00000000191572ca */ /* 0x000fc400000e0000 */
[----:B0-----:R-:W-:Y:S01]  /*0500*/  R2UR UR26, R36 ;  /* 0x00000000241a72ca */ /* 0x001fe200000e0000 */
[----:B------:R-:W0:Y:S01]  /*0510*/  LDS.128 R28, [R120+0x56a0] ;  /* 0x0056a000781c7984 */ /* 0x000e220000000c00 */
[----:B------:R-:W-:Y:S01]  /*0520*/  IMAD.U32 R20, RZ, RZ, UR6 ;  /* 0x00000006ff147e24 */ /* 0x000fe2000f8e00ff */
[----:B------:R-:W-:Y:S01]  /*0530*/  R2UR UR6, R68 ;  /* 0x00000000440672ca */ /* 0x000fe200000e0000 */
[----:B------:R-:W-:Y:S01]  /*0540*/  IMAD.U32 R21, RZ, RZ, UR7 ;  /* 0x00000007ff157e24 */ /* 0x000fe2000f8e00ff */
[----:B------:R-:W0:Y:S01]  /*0550*/  LDS.128 R32, [R120+0x57d0] ;  /* 0x0057d00078207984 */ /* 0x000e220000000c00 */
[----:B------:R-:W-:Y:S01]  /*0560*/  R2UR UR7, R69 ;  /* 0x00000000450772ca */ /* 0x000fe200000e0000 */
[----:B------:R-:W-:Y:S01]  /*0570*/  IMAD.U32 R108, RZ, RZ, UR8 ;  /* 0x00000008ff6c7e24 */ /* 0x000fe2000f8e00ff */
[----:B------:R-:W-:Y:S01]  /*0580*/  R2UR UR8, R26 ;  /* 0x000000001a0872ca */ /* 0x000fe200000e0000 */
[----:B------:R-:W-:Y:S01]  /*0590*/  IMAD.U32 R109, RZ, RZ, UR9 ;  /* 0x00000009ff6d7e24 */ /* 0x000fe2000f8e00ff */
[----:B------:R-:W-:Y:S01]  /*05a0*/  R2UR UR9, R27 ;  /* 0x000000001b0972ca */ /* 0x000fe200000e0000 */
[----:B------:R-:W-:Y:S01]  /*05b0*/  IMAD.U32 R114, RZ, RZ, UR20 ;  /* 0x00000014ff727e24 */ /* 0x000fe2000f8e00ff */
[----:B------:R-:W0:Y:S01]  /*05c0*/  LDS.128 R24, [R120+0x57e0] ;  /* 0x0057e00078187984 */ /* 0x000e220000000c00 */
[----:B------:R-:W-:Y:S01]  /*05d0*/  R2UR UR27, R37 ;  /* 0x00000000251b72ca */ /* 0x000fe200000e0000 */
[----:B------:R-:W-:Y:S01]  /*05e0*/  IMAD.U32 R115, RZ, RZ, UR21 ;  /* 0x00000015ff737e24 */ /* 0x000fe2000f8e00ff */
[----:B------:R-:W0:Y:S01]  /*05f0*/  @P0 LDC.64 R36, c[0x0][0x3a0] ;  /* 0x0000e800ff240b82 */ /* 0x000e220000000a00 */
[----:B------:R-:W-:Y:S01]  /*0600*/  IMAD.U32 R18, RZ, RZ, UR6 ;  /* 0x00000006ff127e24 */ /* 0x000fe2000f8e00ff */
[----:B------:R-:W-:Y:S01]  /*0610*/  R2UR UR10, R66 ;  /* 0x00000000420a72ca */ /* 0x000fe200000e0000 */
[----:B------:R-:W-:Y:S01]  /*0620*/  LDS.128 R76, [R120+0x5660] ;  /* 0x00566000784c7984 */ /* 0x000fe20000000c00 */
[----:B------:R-:W-:Y:S01]  /*0630*/  IMAD.U32 R19, RZ, RZ, UR7 ;  /* 0x00000007ff137e24 */ /* 0x000fe2000f8e00ff */
[----:B------:R-:W-:-:S02]  /*0640*/  R2UR UR11, R67 ;  /* 0x00000000430b72ca */ /* 0x000fc400000e0000 */
[----:B------:R-:W-:Y:S01]  /*0650*/  R2UR UR6, R64 ;  /* 0x00000000400672ca */ /* 0x000fe200000e0000 */
[----:B------:R-:W-:Y:S01]  /*0660*/  LDS.128 R80, [R120+0x5680] ;  /* 0x0056800078507984 */ /* 0x000fe20000000c00 */
[----:B------:R-:W-:Y:S02]  /*0670*/  R2UR UR7, R65 ;  /* 0x00000000410772ca */ /* 0x000fe400000e0000 */
[----:B------:R-:W-:Y:S01]  /*0680*/  R2UR UR20, R60 ;  /* 0x000000003c1472ca */ /* 0x000fe200000e0000 */
[----:B------:R-:W-:Y:S01]  /*0690*/  LDS.128 R64, [R120+0x5630] ;  /* 0x0056300078407984 */ /* 0x000fe20000000c00 */
[----:B------:R-:W-:Y:S02]  /*06a0*/  R2UR UR21, R61 ;  /* 0x000000003d1572ca */ /* 0x000fe400000e0000 */
[----:B------:R-:W-:Y:S01]  /*06b0*/  R2UR UR4, R58 ;  /* 0x000000003a0472ca */ /* 0x000fe200000e0000 */
[----:B------:R-:W-:Y:S01]  /*06c0*/  LDS.128 R84, [R120+0x57a0] ;  /* 0x0057a00078547984 */ /* 0x000fe20000000c00 */
[----:B------:R-:W-:-:S02]  /*06d0*/  R2UR UR5, R59 ;  /* 0x000000003b0572ca */ /* 0x000fc400000e0000 */
[----:B------:R-:W-:Y:S01]  /*06e0*/  R2UR UR24, R56 ;  /* 0x00000000381872ca */ /* 0x000fe200000e0000 */
[----:B------:R-:W-:Y:S01]  /*06f0*/  IMAD.U32 R16, RZ, RZ, UR6 ;  /* 0x00000006ff107e24 */ /* 0x000fe2000f8e00ff */
[----:B------:R-:W-:Y:S01]  /*0700*/  R2UR UR25, R57 ;  /* 0x00000000391972ca */ /* 0x000fe200000e0000 */
[----:B------:R-:W-:Y:S01]  /*0710*/  IMAD.U32 R17, RZ, RZ, UR7 ;  /* 0x00000007ff117e24 */ /* 0x000fe2000f8e00ff */
[----:B------:R-:W-:Y:S01]  /*0720*/  R2UR UR36, R50 ;  /* 0x00000000322472ca */ /* 0x000fe200000e0000 */
[----:B------:R-:W-:Y:S01]  /*0730*/  LDS.128 R56, [R120+0x5720] ;  /* 0x0057200078387984 */ /* 0x000fe20000000c00 */
[----:B------:R-:W-:Y:S02]  /*0740*/  R2UR UR37, R51 ;  /* 0x00000000332572ca */ /* 0x000fe400000e0000 */
[----:B------:R-:W-:Y:S01]  /*0750*/  R2UR UR38, R48 ;  /* 0x00000000302672ca */ /* 0x000fe200000e0000 */
[----:B------:R-:W-:Y:S01]  /*0760*/  LDS.128 R88, [R120+0x57c0] ;  /* 0x0057c00078587984 */ /* 0x000fe20000000c00 */
[----:B------:R-:W-:-:S02]  /*0770*/  R2UR UR39, R49 ;  /* 0x00000000312772ca */ /* 0x000fc400000e0000 */
[----:B------:R-:W-:Y:S01]  /*0780*/  R2UR UR18, R22 ;  /* 0x00000000161272ca */ /* 0x000fe200000e0000 */
[----:B------:R-:W0:Y:S01]  /*0790*/  LDS.128 R48, [R120+0x55e0] ;  /* 0x0055e00078307984 */ /* 0x000e220000000c00 */
[----:B------:R-:W-:Y:S01]  /*07a0*/  R2UR UR19, R23 ;  /* 0x00000000171372ca */ /* 0x000fe200000e0000 */
[----:B------:R-:W-:Y:S01]  /*07b0*/  IMAD.U32 R22, RZ, RZ, UR20 ;  /* 0x00000014ff167e24 */ /* 0x000fe2000f8e00ff */
[----:B-1----:R-:W-:Y:S01]  /*07c0*/  R2UR UR28, R42 ;  /* 0x000000002a1c72ca */ /* 0x002fe200000e0000 */
[----:B------:R-:W-:Y:S01]  /*07d0*/  IMAD.U32 R23, RZ, RZ, UR21 ;  /* 0x00000015ff177e24 */ /* 0x000fe2000f8e00ff */
[----:B------:R-:W-:Y:S01]  /*07e0*/  R2UR UR29, R43 ;  /* 0x000000002b1d72ca */ /* 0x000fe200000e0000 */
[----:B------:R-:W-:Y:S01]  /*07f0*/  LDS.128 R92, [R120+0x56b0] ;  /* 0x0056b000785c7984 */ /* 0x000fe20000000c00 */
[----:B------:R-:W-:Y:S01]  /*0800*/  R2UR UR30, R40 ;  /* 0x00000000281e72ca */ /* 0x000fe200000e0000 */
[----:B------:R-:W-:Y:S01]  /*0810*/  IMAD.U32 R110, RZ, RZ, UR24 ;  /* 0x00000018ff6e7e24 */ /* 0x000fe2000f8e00ff */
[----:B------:R-:W-:Y:S01]  /*0820*/  R2UR UR31, R41 ;  /* 0x00000000291f72ca */ /* 0x000fe200000e0000 */
[----:B------:R-:W-:Y:S01]  /*0830*/  IMAD.U32 R111, RZ, RZ, UR25 ;  /* 0x00000019ff6f7e24 */ /* 0x000fe2000f8e00ff */
[----:B--2---:R-:W-:Y:S01]  /*0840*/  R2UR UR32, R46 ;  /* 0x000000002e2072ca */ /* 0x004fe200000e0000 */
[----:B------:R-:W-:Y:S01]  /*0850*/  LDS.128 R40, [R120+0x56d0] ;  /* 0x0056d00078287984 */ /* 0x000fe20000000c00 */
[----:B------:R-:W-:-:S02]  /*0860*/  R2UR UR33, R47 ;  /* 0x000000002f2172ca */ /* 0x000fc400000e0000 */
[----:B------:R-:W-:Y:S02]  /*0870*/  R2UR UR34, R44 ;  /* 0x000000002c2272ca */ /* 0x000fe400000e0000 */
[----:B------:R-:W-:Y:S02]  /*0880*/  R2UR UR35, R45 ;  /* 0x000000002d2372ca */ /* 0x000fe400000e0000 */
[----:B------:R-:W1:Y:S01]  /*0890*/  LDS.128 R44, [R120+0x56e0] ;  /* 0x0056e000782c7984 */ /* 0x000e620000000c00 */
[----:B------:R-:W-:Y:S02]  /*08a0*/  R2UR UR16, R74 ;  /* 0x000000004a1072ca */ /* 0x000fe400000e0000 */
[----:B------:R-:W-:Y:S02]  /*08b0*/  R2UR UR17, R75 ;  /* 0x000000004b1172ca */ /* 0x000fe400000e0000 */
[----:B------:R-:W-:Y:S01]  /*08c0*/  R2UR UR14, R70 ;  /* 0x00000000460e72ca */ /* 0x000fe200000e0000 */
[----:B------:R-:W-:Y:S01]  /*08d0*/  LDS.128 R72, [R120+0x5770] ;  /* 0x0057700078487984 */ /* 0x000fe20000000c00 */
[----:B------:R-:W-:-:S02]  /*08e0*/  R2UR UR15, R71 ;  /* 0x00000000470f72ca */ /* 0x000fc400000e0000 */
[----:B------:R-:W-:Y:S01]  /*08f0*/  R2UR UR6, R62 ;  /* 0x000000003e0672ca */ /* 0x000fe200000e0000 */
[----:B------:R-:W-:Y:S01]  /*0900*/  LDS.128 R68, [R120+0x5640] ;  /* 0x0056400078447984 */ /* 0x000fe20000000c00 */
[----:B------:R-:W-:Y:S02]  /*0910*/  R2UR UR7, R63 ;  /* 0x000000003f0772ca */ /* 0x000fe400000e0000 */
[----:B---3--:R-:W-:Y:S01]  /*0920*/  R2UR UR20, R54 ;  /* 0x00000000361472ca */ /* 0x008fe200000e0000 */
[----:B------:R-:W-:Y:S01]  /*0930*/  LDS.128 R60, [R120+0x5730] ;  /* 0x00573000783c7984 */ /* 0x000fe20000000c00 */
[----:B------:R-:W-:Y:S02]  /*0940*/  R2UR UR21, R55 ;  /* 0x00000000371572ca */ /* 0x000fe400000e0000 */
[----:B------:R-:W-:Y:S02]  /*0950*/  R2UR UR22, R52 ;  /* 0x00000000341672ca */ /* 0x000fe400000e0000 */
[----:B------:R-:W-:-:S02]  /*0960*/  R2UR UR23, R53 ;  /* 0x00000000351772ca */ /* 0x000fc400000e0000 */
[----:B------:R-:W2:Y:S01]  /*0970*/  LDS.128 R52, [R120+0x55f0] ;  /* 0x0055f00078347984 */ /* 0x000ea20000000c00 */
[----:B----4-:R-:W-:Y:S01]  /*0980*/  R2UR UR49, R11 ;  /* 0x000000000b3172ca */ /* 0x010fe200000e0000 */
[----:B------:R-:W-:Y:S01]  /*0990*/  @P0 IMAD R11, R5, 0x3e8, R0 ;  /* 0x000003e8050b0824 */ /* 0x000fe200078e0200 */
[----:B------:R-:W-:Y:S02]  /*09a0*/  R2UR UR48, R10 ;  /* 0x000000000a3072ca */ /* 0x000fe400000e0000 */
[----:B------:R-:W-:Y:S01]  /*09b0*/  R2UR UR24, R38 ;  /* 0x00000000261872ca */ /* 0x000fe200000e0000 */
[----:B0-----:R-:W-:Y:S01]  /*09c0*/  @P0 IMAD.WIDE R10, R11, 0x8, R36 ;  /* 0x000000080b0a0825 */ /* 0x001fe200078e0224 */
[----:B------:R-:W-:Y:S02]  /*09d0*/  R2UR UR25, R39 ;  /* 0x00000000271972ca */ /* 0x000fe400000e0000 */
[----:B------:R-:W-:Y:S01]  /*09e0*/  R2UR UR40, R30 ;  /* 0x000000001e2872ca */ /* 0x000fe200000e0000 */
[----:B------:R0:W3:Y:S01]  /*09f0*/  LDS.128 R36, [R120+0x55c0] ;  /* 0x0055c00078247984 */ /* 0x0000e20000000c00 */
[----:B------:R-:W-:-:S02]  /*0a00*/  R2UR UR41, R31 ;  /* 0x000000001f2972ca */ /* 0x000fc400000e0000 */
[----:B------:R-:W-:Y:S01]  /*0a10*/  R2UR UR42, R28 ;  /* 0x000000001c2a72ca */ /* 0x000fe200000e0000 */
[----:B------:R-:W-:Y:S01]  /*0a20*/  IMAD R6, R6, 0xe, RZ ;  /* 0x0000000e06067824 */ /* 0x000fe200078e02ff */
[----:B------:R-:W-:Y:S01]  /*0a30*/  R2UR UR43, R29 ;  /* 0x000000001d2b72ca */ /* 0x000fe200000e0000 */
[----:B------:R0:W5:Y:S01]  /*0a40*/  @P0 LDG.E.64.CONSTANT R116, desc[UR56][R10.64] ;  /* 0x000000380a740981 */ /* 0x000162000c1e9b00 */
[----:B------:R-:W-:Y:S02]  /*0a50*/  R2UR UR44, R34 ;  /* 0x00000000222c72ca */ /* 0x000fe400000e0000 */
[----:B------:R-:W-:Y:S01]  /*0a60*/  R2UR UR45, R35 ;  /* 0x00000000232d72ca */ /* 0x000fe200000e0000 */
[----:B------:R0:W4:Y:S01]  /*0a70*/  LDS.128 R28, [R120+0x5610] ;  /* 0x00561000781c7984 */ /* 0x0001220000000c00 */
[----:B------:R-:W-:Y:S02]  /*0a80*/  R2UR UR46, R32 ;  /* 0x00000000202e72ca */ /* 0x000fe400000e0000 */
[----:B------:R-:W-:Y:S01]  /*0a90*/  R2UR UR47, R33 ;  /* 0x00000000212f72ca */ /* 0x000fe200000e0000 */
[----:B------:R0:W5:Y:S01]  /*0aa0*/  @P0 LDG.E.64.CONSTANT R106, desc[UR56][R10.64+0x320] ;  /* 0x000320380a6a0981 */ /* 0x000162000c1e9b00 */
[----:B------:R-:W-:-:S02]  /*0ab0*/  R2UR UR52, R26 ;  /* 0x000000001a3472ca */ /* 0x000fc400000e0000 */
[----:B------:R-:W-:Y:S01]  /*0ac0*/  R2UR UR53, R27 ;  /* 0x000000001b3572ca */ /* 0x000fe200000e0000 */
[----:B------:R0:W0:Y:S01]  /*0ad0*/  LDS.128 R32, [R120+0x5700] ;  /* 0x0057000078207984 */ /* 0x0000220000000c00 */
[----:B------:R-:W-:Y:S02]  /*0ae0*/  R2UR UR54, R24 ;  /* 0x00000000183672ca */ /* 0x000fe400000e0000 */
[----:B------:R-:W-:Y:S01]  /*0af0*/  R2UR UR55, R25 ;  /* 0x00000000193772ca */ /* 0x000fe200000e0000 */
[----:B------:R0:W5:Y:S01]  /*0b00*/  @P0 LDG.E.64.CONSTANT R102, desc[UR56][R10.64+0x640] ;  /* 0x000640380a660981 */ /* 0x000162000c1e9b00 */
[----:B------:R-:W-:Y:S02]  /*0b10*/  R2UR UR51, R9 ;  /* 0x00000000093372ca */ /* 0x000fe400000e0000 */
[----:B------:R-:W-:Y:S01]  /*0b20*/  R2UR UR50, R8 ;  /* 0x00000000083272ca */ /* 0x000fe200000e0000 */
[----:B------:R0:W0:Y:S01]  /*0b30*/  LDS.128 R24, [R120+0x5750] ;  /* 0x0057500078187984 */ /* 0x0000220000000c00 */
[----:B------:R-:W-:-:S02]  /*0b40*/  R2UR UR62, R48 ;  /* 0x00000000303e72ca */ /* 0x000fc400000e0000 */
[----:B------:R-:W-:Y:S02]  /*0b50*/  R2UR UR63, R49 ;  /* 0x00000000313f72ca */ /* 0x000fe400000e0000 */
[----:B------:R-:W-:Y:S02]  /*0b60*/  R2UR UR64, R56 ;  /* 0x00000000384072ca */ /* 0x000fe400000e0000 */
[----:B------:R-:W-:Y:S02]  /*0b70*/  R2UR UR65, R57 ;  /* 0x00000000394172ca */ /* 0x000fe400000e0000 */
[----:B------:R-:W-:Y:S02]  /*0b80*/  R2UR UR68, R64 ;  /* 0x00000000404472ca */ /* 0x000fe400000e0000 */
[----:B------:R-:W-:Y:S01]  /*0b90*/  R2UR UR69, R65 ;  /* 0x00000000414572ca */ /* 0x000fe200000e0000 */
[----:B------:R-:W-:Y:S01]  /*0ba0*/  IMAD.MOV R6, RZ, RZ, -R6 ;  /* 0x000000ffff067224 */ /* 0x000fe200078e0a06 */
[----:B------:R0:W5:Y:S01]  /*0bb0*/  @P0 LDG.E.64.CONSTANT R96, desc[UR56][R10.64+0x960] ;  /* 0x000960380a600981 */ /* 0x000162000c1e9b00 */
[----:B-1----:R-:W-:-:S02]  /*0bc0*/  R2UR UR58, R46 ;  /* 0x000000002e3a72ca */ /* 0x002fc400000e0000 */
[----:B------:R-:W-:Y:S01]  /*0bd0*/  R2UR UR59, R47 ;  /* 0x000000002f3b72ca */ /* 0x000fe200000e0000 */
[----:B------:R1:W5:Y:S01]  /*0be0*/  @P0 LDG.E.64.CONSTANT R12, desc[UR56][R10.64+0xc80] ;  /* 0x000c80380a0c0981 */ /* 0x000362000c1e9b00 */
[----:B------:R-:W-:Y:S01]  /*0bf0*/  PRMT R9, R6, 0x7710, RZ ;  /* 0x0000771006097816 */ /* 0x000fe200000000ff */
[----:B------:R-:W-:Y:S02]  /*0c00*/  IMAD.U32 R46, RZ, RZ, UR64 ;  /* 0x00000040ff2e7e24 */ /* 0x000fe4000f8e00ff */
[----:B------:R1:W5:Y:S01]  /*0c10*/  @P0 LDG.E.64.CONSTANT R14, desc[UR56][R10.64+0xfa0] ;  /* 0x000fa0380a0e0981 */ /* 0x000362000c1e9b00 */
[----:B------:R-:W-:-:S03]  /*0c20*/  IMAD.U32 R47, RZ, RZ, UR65 ;  /* 0x00000041ff2f7e24 */ /* 0x000fc6000f8e00ff */
[----:B------:R1:W5:Y:S01]  /*0c30*/  @P0 LDG.E.64.CONSTANT R98, desc[UR56][R10.64+0x12c0] ;  /* 0x0012c0380a620981 */ /* 0x000362000c1e9b00 */
[----:B------:R-:W-:-:S03]  /*0c40*/  IMAD.U32 R48, RZ, RZ, UR68 ;  /* 0x00000044ff307e24 */ /* 0x000fc6000f8e00ff */
[----:B------:R1:W5:Y:S01]  /*0c50*/  @P0 LDG.E.64.CONSTANT R100, desc[UR56][R10.64+0x15e0] ;  /* 0x0015e0380a640981 */ /* 0x000362000c1e9b00 */
[----:B------:R-:W-:-:S03]  /*0c60*/  IMAD.U32 R49, RZ, RZ, UR69 ;  /* 0x00000045ff317e24 */ /* 0x000fc6000f8e00ff */
[----:B------:R1:W5:Y:S01]  /*0c70*/  @P0 LDG.E.64.CONSTANT R104, desc[UR56][R10.64+0x1900] ;  /* 0x001900380a680981 */ /* 0x000362000c1e9b00 */
[----:B--2---:R-:W-:-:S03]  /*0c80*/  R2UR UR60, R54 ;  /* 0x00000000363c72ca */ /* 0x004fc600000e0000 */
[----:B------:R1:W5:Y:S01]  /*0c90*/  @P0 LDG.E.64.CONSTANT R118, desc[UR56][R10.64+0x1c20] ;  /* 0x001c20380a760981 */ /* 0x000362000c1e9b00 */
[----:B------:R-:W-:Y:S01]  /*0ca0*/  R2UR UR56, R40 ;  /* 0x00000000283872ca */ /* 0x000fe200000e0000 */
[----:B------:R-:W-:Y:S01]  /*0cb0*/  IMAD.U32 R40, RZ, RZ, UR62 ;  /* 0x0000003eff287e24 */ /* 0x000fe2000f8e00ff */
[----:B------:R-:W-:Y:S01]  /*0cc0*/  R2UR UR57, R41 ;  /* 0x00000000293972ca */ /* 0x000fe200000e0000 */
[----:B------:R-:W-:Y:S01]  /*0cd0*/  IMAD.U32 R41, RZ, RZ, UR63 ;  /* 0x0000003fff297e24 */ /* 0x000fe2000f8e00ff */
        /* <DEDUP_REMOVED lines=17> */
[----:B------:R-:W-:Y:S01]  /*0df0*/  IMAD.IADD R6, R9, 0x1, R0 ;  /* 0x0000000109067824 */ /* 0x000fe200078e0200 */
[----:B01-34-:R-:W-:-:S13]  /*0e00*/  @P1 BRA `(.L_x_542) ;  /* 0x0000000800681947 */ /* 0x01bfda0003800000 */
[C-C-:B-----5:R-:W-:Y:S01]  /*0e10*/  DADD R56, R116.reuse, R118.reuse ;  /* 0x0000000074387229 */ /* 0x160fe20000000076 */
[----:B------:R-:W-:Y:S01]  /*0e20*/  MOV.SPILL R124, UR67 ;  /* 0x00000043007c7c02 */ /* 0x000fe20009000f00 */
[----:B------:R-:W-:Y:S01]  /*0e30*/  DADD R116, R116, -R118 ;  /* 0x0000000074747229 */ /* 0x000fe20000000876 */
[----:B------:R-:W-:Y:S01]  /*0e40*/  MOV.SPILL R129, UR66 ;  /* 0x0000004200817c02 */ /* 0x000fe20009000f00 */
[----:B------:R-:W-:Y:S01]  /*0e50*/  DADD R88, R106, R104 ;  /* 0x000000006a587229 */ /* 0x000fe20000000068 */
[----:B------:R-:W-:Y:S01]  /*0e60*/  R2UR UR66, R20 ;  /* 0x00000000144272ca */ /* 0x000fe200000e0000 */
[--C-:B------:R-:W-:Y:S01]  /*0e70*/  DADD R8, R102, R100.reuse ;  /* 0x0000000066087229 */ /* 0x100fe20000000064 */
[----:B------:R-:W-:Y:S01]  /*0e80*/  R2UR UR67, R21 ;  /* 0x00000000154372ca */ /* 0x000fe200000e0000 */
[----:B------:R-:W-:Y:S01]  /*0e90*/  DFMA R80, R56, R66, RZ ;  /* 0x000000423850722b */ /* 0x000fe200000000ff */
[----:B------:R-:W-:Y:S01]  /*0ea0*/  MOV.SPILL R127, UR17 ;  /* 0x00000011007f7c02 */ /* 0x000fe20009000f00 */
[-C--:B------:R-:W-:Y:S01]  /*0eb0*/  DFMA R62, R36, R56.reuse, RZ ;  /* 0x00000038243e722b */ /* 0x080fe200000000ff */
[----:B------:R-:W-:Y:S01]  /*0ec0*/  MOV.SPILL R131, UR16 ;  /* 0x0000001000837c02 */ /* 0x000fe20009000f00 */
[----:B------:R-:W-:Y:S01]  /*0ed0*/  DADD R100, R102, -R100 ;  /* 0x0000000066647229 */ /* 0x000fe20000000864 */
[----:B------:R-:W-:Y:S01]  /*0ee0*/  MOV.SPILL R121, UR9 ;  /* 0x0000000900797c02 */ /* 0x000fe20009000f00 */
[----:B------:R-:W-:Y:S01]  /*0ef0*/  DADD R104, R106, -R104 ;  /* 0x000000006a687229 */ /* 0x000fe20000000868 */
[----:B------:R-:W-:Y:S01]  /*0f00*/  MOV.SPILL R130, UR8 ;  /* 0x0000000800827c02 */ /* 0x000fe20009000f00 */
[----:B------:R-:W-:Y:S01]  /*0f10*/  DFMA R78, R28, R56, RZ ;  /* 0x000000381c4e722b */ /* 0x000fe200000000ff */
[----:B------:R-:W-:Y:S01]  /*0f20*/  MOV.SPILL R120, UR29 ;  /* 0x0000001d00787c02 */ /* 0x000fe20009000f00 */
[-C--:B------:R-:W-:Y:S01]  /*0f30*/  DFMA R102, R32, R116.reuse, RZ ;  /* 0x000000742066722b */ /* 0x080fe200000000ff */
[----:B------:R-:W-:Y:S01]  /*0f40*/  MOV.SPILL R128, UR28 ;  /* 0x0000001c00807c02 */ /* 0x000fe20009000f00 */
[----:B------:R-:W-:Y:S01]  /*0f50*/  DFMA R70, R24, R116, RZ ;  /* 0x000000741846722b */ /* 0x000fe200000000ff */
[----:B------:R-:W-:Y:S01]  /*0f60*/  R2UR UR16, R16 ;  /* 0x00000000101072ca */ /* 0x000fe200000e0000 */
[----:B------:R-:W-:Y:S01]  /*0f70*/  DFMA R80, R68, R88, R80 ;  /* 0x000000584450722b */ /* 0x000fe20000000050 */
[----:B------:R-:W-:Y:S01]  /*0f80*/  R2UR UR17, R17 ;  /* 0x00000000111172ca */ /* 0x000fe200000e0000 */
[----:B------:R-:W-:Y:S01]  /*0f90*/  DFMA R72, R56, R50, RZ ;  /* 0x000000323848722b */ /* 0x000fe200000000ff */
[----:B------:R-:W-:Y:S01]  /*0fa0*/  R2UR UR8, R18 ;  /* 0x00000000120872ca */ /* 0x000fe200000e0000 */
[----:B------:R-:W-:Y:S01]  /*0fb0*/  DFMA R86, R76, R56, RZ ;  /* 0x000000384c56722b */ /* 0x000fe200000000ff */
[----:B------:R-:W-:Y:S01]  /*0fc0*/  R2UR UR9, R19 ;  /* 0x00000000130972ca */ /* 0x000fe200000e0000 */
[----:B------:R-:W-:Y:S01]  /*0fd0*/  DFMA R94, R56, R82, RZ ;  /* 0x00000052385e722b */ /* 0x000fe200000000ff */
[----:B------:R-:W-:Y:S01]  /*0fe0*/  R2UR UR28, R22 ;  /* 0x00000000161c72ca */ /* 0x000fe200000e0000 */
[----:B------:R-:W-:Y:S01]  /*0ff0*/  DFMA R56, R92, R56, RZ ;  /* 0x000000385c38722b */ /* 0x000fe200000000ff */
[----:B------:R-:W-:Y:S01]  /*1000*/  R2UR UR29, R23 ;  /* 0x00000000171d72ca */ /* 0x000fe200000e0000 */
[----:B------:R-:W-:Y:S01]  /*1010*/  DADD R10, R96, R98 ;  /* 0x00000000600a7229 */ /* 0x000fe20000000062 */
[----:B------:R-:W-:Y:S01]  /*1020*/  MOV.SPILL R123, UR53 ;  /* 0x00000035007b7c02 */ /* 0x000fe20009000f00 */
[----:B------:R-:W-:Y:S01]  /*1030*/  DFMA R62, R88, R38, R62 ;  /* 0x00000026583e722b */ /* 0x000fe2000000003e */
[----:B------:R-:W-:Y:S01]  /*1040*/  MOV.SPILL R125, UR52 ;  /* 0x00000034007d7c02 */ /* 0x000fe20009000f00 */
[----:B------:R-:W-:Y:S01]  /*1050*/  DFMA R106, R116, R58, RZ ;  /* 0x0000003a746a722b */ /* 0x000fe200000000ff */
[----:B------:R-:W-:Y:S01]  /*1060*/  R2UR UR52, R110 ;  /* 0x000000006e3472ca */ /* 0x000fe200000e0000 */
[----:B------:R-:W-:Y:S01]  /*1070*/  DADD R96, R96, -R98 ;  /* 0x0000000060607229 */ /* 0x000fe20000000862 */
[----:B------:R-:W-:Y:S01]  /*1080*/  R2UR UR53, R111 ;  /* 0x000000006f3572ca */ /* 0x000fe200000e0000 */
[----:B------:R-:W-:Y:S01]  /*1090*/  DFMA R78, R88, R30, R78 ;  /* 0x0000001e584e722b */ /* 0x000fe2000000004e */
[----:B------:R-:W-:Y:S01]  /*10a0*/  MOV.SPILL R122, UR75 ;  /* 0x0000004b007a7c02 */ /* 0x000fe20009000f00 */
[----:B------:R-:W-:Y:S01]  /*10b0*/  DFMA R98, R42, R116, RZ ;  /* 0x000000742a62722b */ /* 0x000fe200000000ff */
[----:B------:R-:W-:Y:S01]  /*10c0*/  MOV.SPILL R126, UR74 ;  /* 0x0000004a007e7c02 */ /* 0x000fe20009000f00 */
[C---:B------:R-:W-:Y:S01]  /*10d0*/  DFMA R102, R104.reuse, R34, R102 ;  /* 0x000000226866722b */ /* 0x040fe20000000066 */
[----:B------:R-:W-:Y:S01]  /*10e0*/  R2UR UR74, R48 ;  /* 0x00000000304a72ca */ /* 0x000fe200000e0000 */
[----:B------:R-:W-:Y:S01]  /*10f0*/  DFMA R70, R104, R26, R70 ;  /* 0x0000001a6846722b */ /* 0x000fe20000000046 */
[----:B------:R-:W-:Y:S01]  /*1100*/  R2UR UR75, R49 ;  /* 0x00000000314b72ca */ /* 0x000fe200000e0000 */
[----:B------:R-:W-:-:S02]  /*1110*/  DFMA R80, R8, UR64, R80 ;  /* 0x0000004008507c2b */ /* 0x000fc40008000050 */
[----:B------:R-:W-:Y:S02]  /*1120*/  DADD R54, R12, R14 ;  /* 0x000000000c367229 */ /* 0x000fe4000000000e */
[----:B------:R-:W-:Y:S02]  /*1130*/  DFMA R72, R52, R88, R72 ;  /* 0x000000583448722b */ /* 0x000fe40000000048 */
[C---:B------:R-:W-:Y:S02]  /*1140*/  DFMA R86, R88.reuse, UR68, R86 ;  /* 0x0000004458567c2b */ /* 0x040fe40008000056 */
[----:B------:R-:W-:Y:S02]  /*1150*/  DFMA R94, R88, UR34, R94 ;  /* 0x00000022585e7c2b */ /* 0x000fe4000800005e */
[----:B------:R-:W-:Y:S02]  /*1160*/  DFMA R64, R116, R74, RZ ;  /* 0x0000004a7440722b */ /* 0x000fe400000000ff */
[----:B------:R-:W-:-:S02]  /*1170*/  DADD R12, R12, -R14 ;  /* 0x000000000c0c7229 */ /* 0x000fc4000000080e */
[----:B------:R-:W-:Y:S02]  /*1180*/  DFMA R88, R88, UR76, R56 ;  /* 0x0000004c58587c2b */ /* 0x000fe40008000038 */
[----:B------:R-:W-:Y:S02]  /*1190*/  DFMA R56, R84, R116, RZ ;  /* 0x000000745438722b */ /* 0x000fe400000000ff */
[----:B------:R-:W-:Y:S02]  /*11a0*/  DFMA R14, R116, R90, RZ ;  /* 0x0000005a740e722b */ /* 0x000fe400000000ff */
[-C--:B------:R-:W-:Y:S02]  /*11b0*/  DFMA R106, R60, R104.reuse, R106 ;  /* 0x000000683c6a722b */ /* 0x080fe4000000006a */
[----:B------:R-:W-:Y:S01]  /*11c0*/  DFMA R62, R8, UR66, R62 ;  /* 0x00000042083e7c2b */ /* 0x000fe2000800003e */
[----:B------:R-:W-:Y:S01]  /*11d0*/  R2UR UR66, R114 ;  /* 0x00000000724272ca */ /* 0x000fe200000e0000 */
[----:B------:R-:W-:Y:S01]  /*11e0*/  DFMA R98, R44, R104, R98 ;  /* 0x000000682c62722b */ /* 0x000fe20000000062 */
        /* <DEDUP_REMOVED lines=25> */
[----:B------:R-:W-:Y:S02]  /*1380*/  DFMA R88, R8, UR50, R88 ;  /* 0x0000003208587c2b */ /* 0x000fe40008000058 */
[C---:B------:R-:W-:Y:S02]  /*1390*/  DFMA R56, R100.reuse, UR38, R56 ;  /* 0x0000002664387c2b */ /* 0x040fe40008000038 */
[----:B------:R-:W-:Y:S02]  /*13a0*/  DFMA R14, R100, UR44, R14 ;  /* 0x0000002c640e7c2b */ /* 0x000fe4000800000e */
[----:B------:R-:W-:Y:S01]  /*13b0*/  DFMA R106, R96, UR66, R106 ;  /* 0x00000042606a7c2b */ /* 0x000fe2000800006a */
        /* <DEDUP_REMOVED lines=36> */
[----:B------:R-:W-:Y:S02]  /*1600*/  DADD R54, R86, -R64 ;  /* 0x0000000056367229 */ /* 0x000fe40000000840 */
[----:B------:R-:W-:Y:S02]  /*1610*/  DADD R70, R80, R70 ;  /* 0x0000000050467229 */ /* 0x000fe40000000046 */
[----:B------:R-:W-:Y:S01]  /*1620*/  DADD R64, R86, R64 ;  /* 0x0000000056407229 */ /* 0x000fe20000000040 */
[----:B------:R0:W-:Y:S01]  /*1630*/  STS.64 [R2+0x3d40], R14 ;  /* 0x003d400e02007388 */ /* 0x0001e20000000a00 */
        /* <DEDUP_REMOVED lines=23> */
.L_x_542:
[----:B------:R-:W-:Y:S05]  /*17b0*/  BSYNC.RECONVERGENT B0 ;  /* 0x0000000000007941 */ /* 0x000fea0003800200 */
.L_x_541:
        /* <DEDUP_REMOVED lines=36> */
[----:B------:R-:W-:Y:S01]  /*1a00*/  DADD R56, R56, -R12 ;  /* 0x0000000038387229 */ /* 0x000fe2000000080c */
[----:B------:R-:W0:Y:S01]  /*1a10*/  LDS.64 R12, [R3+0x150] ;  /* 0x00015000030c7984 */ /* 0x000e220000000a00 */
[----:B------:R-:W-:Y:S02]  /*1a20*/  DFMA R80, R36, R10, RZ ;  /* 0x0000000a2450722b */ /* 0x000fe400000000ff */
[----:B------:R-:W-:-:S02]  /*1a30*/  DFMA R94, R10, R50, RZ ;  /* 0x000000320a5e722b */ /* 0x000fc400000000ff */
[----:B------:R-:W-:Y:S02]  /*1a40*/  DFMA R116, R28, R10, RZ ;  /* 0x0000000a1c74722b */ /* 0x000fe400000000ff */
[----:B------:R-:W-:Y:S02]  /*1a50*/  DFMA R96, R10, R66, RZ ;  /* 0x000000420a60722b */ /* 0x000fe400000000ff */
[----:B------:R-:W-:Y:S02]  /*1a60*/  DFMA R100, R76, R10, RZ ;  /* 0x0000000a4c64722b */ /* 0x000fe400000000ff */
[----:B------:R-:W-:Y:S02]  /*1a70*/  DFMA R102, R10, R82, RZ ;  /* 0x000000520a66722b */ /* 0x000fe400000000ff */
[----:B------:R-:W-:Y:S02]  /*1a80*/  DFMA R10, R92, R10, RZ ;  /* 0x0000000a5c0a722b */ /* 0x000fe400000000ff */
[----:B------:R-:W-:-:S02]  /*1a90*/  DFMA R80, R104, R38, R80 ;  /* 0x000000266850722b */ /* 0x000fc40000000050 */
[----:B------:R-:W-:Y:S02]  /*1aa0*/  DFMA R94, R52, R104, R94 ;  /* 0x00000068345e722b */ /* 0x000fe4000000005e */
[----:B------:R-:W-:Y:S02]  /*1ab0*/  DFMA R116, R104, R30, R116 ;  /* 0x0000001e6874722b */ /* 0x000fe40000000074 */
[----:B------:R-:W-:Y:S02]  /*1ac0*/  DFMA R96, R68, R104, R96 ;  /* 0x000000684460722b */ /* 0x000fe40000000060 */
[C---:B------:R-:W-:Y:S02]  /*1ad0*/  DFMA R100, R104.reuse, UR68, R100 ;  /* 0x0000004468647c2b */ /* 0x040fe40008000064 */
[C---:B------:R-:W-:Y:S02]  /*1ae0*/  DFMA R102, R104.reuse, UR34, R102 ;  /* 0x0000002268667c2b */ /* 0x040fe40008000066 */
[----:B------:R-:W-:Y:S01]  /*1af0*/  DFMA R104, R104, UR76, R10 ;  /* 0x0000004c68687c2b */ /* 0x000fe2000800000a */
[----:B------:R-:W1:Y:S01]  /*1b00*/  LDS.64 R10, [R3+0x230] ;  /* 0x00023000030a7984 */ /* 0x000e620000000a00 */
[----:B--2---:R-:W-:-:S02]  /*1b10*/  DADD R106, R72, R70 ;  /* 0x00000000486a7229 */ /* 0x004fc40000000046 */
[-C--:B------:R-:W-:Y:S02]  /*1b20*/  DFMA R88, R32, R54.reuse, RZ ;  /* 0x000000362058722b */ /* 0x080fe400000000ff */
[----:B------:R-:W-:Y:S02]  /*1b30*/  DADD R70, R72, -R70 ;  /* 0x0000000048467229 */ /* 0x000fe40000000846 */
[-C--:B------:R-:W-:Y:S02]  /*1b40*/  DFMA R64, R24, R54.reuse, RZ ;  /* 0x000000361840722b */ /* 0x080fe400000000ff */
[C---:B------:R-:W-:Y:S01]  /*1b50*/  DFMA R72, R106.reuse, UR74, R80 ;  /* 0x0000004a6a487c2b */ /* 0x040fe20008000050 */
[----:B------:R-:W-:Y:S01]  /*1b60*/  R2UR UR74, R48 ;  /* 0x00000000304a72ca */ /* 0x000fe200000e0000 */
[C---:B------:R-:W-:Y:S01]  /*1b70*/  DFMA R80, R106.reuse, UR60, R94 ;  /* 0x0000003c6a507c2b */ /* 0x040fe2000800005e */
[----:B------:R-:W-:Y:S01]  /*1b80*/  R2UR UR75, R49 ;  /* 0x00000000314b72ca */ /* 0x000fe200000e0000 */
[----:B------:R-:W-:Y:S01]  /*1b90*/  DFMA R94, R106, UR28, R116 ;  /* 0x0000001c6a5e7c2b */ /* 0x000fe20008000074 */
[----:B------:R-:W-:Y:S01]  /*1ba0*/  R2UR UR28, R108 ;  /* 0x000000006c1c72ca */ /* 0x000fe200000e0000 */
[----:B------:R-:W-:Y:S01]  /*1bb0*/  DFMA R98, R42, R54, RZ ;  /* 0x000000362a62722b */ /* 0x000fe200000000ff */
[----:B------:R-:W-:Y:S01]  /*1bc0*/  R2UR UR29, R109 ;  /* 0x000000006d1d72ca */ /* 0x000fe200000e0000 */
[----:B------:R-:W-:-:S02]  /*1bd0*/  DFMA R78, R54, R58, RZ ;  /* 0x0000003a364e722b */ /* 0x000fc400000000ff */
[----:B------:R-:W-:Y:S02]  /*1be0*/  DFMA R88, R56, R34, R88 ;  /* 0x000000223858722b */ /* 0x000fe40000000058 */
[C---:B------:R-:W-:Y:S02]  /*1bf0*/  DFMA R96, R106.reuse, UR64, R96 ;  /* 0x000000406a607c2b */ /* 0x040fe40008000060 */
[C---:B------:R-:W-:Y:S02]  /*1c00*/  DFMA R100, R106.reuse, UR26, R100 ;  /* 0x0000001a6a647c2b */ /* 0x040fe40008000064 */
[C---:B------:R-:W-:Y:S02]  /*1c10*/  DFMA R102, R106.reuse, UR32, R102 ;  /* 0x000000206a667c2b */ /* 0x040fe40008000066 */
[----:B------:R-:W-:Y:S02]  /*1c20*/  DFMA R104, R106, UR50, R104 ;  /* 0x000000326a687c2b */ /* 0x000fe40008000068 */
[----:B------:R-:W-:-:S02]  /*1c30*/  DFMA R64, R56, R26, R64 ;  /* 0x0000001a3840722b */ /* 0x000fc40000000040 */
[----:B0-----:R-:W-:Y:S02]  /*1c40*/  DADD R106, R12, R14 ;  /* 0x000000000c6a7229 */ /* 0x001fe4000000000e */
[----:B------:R-:W-:Y:S02]  /*1c50*/  DFMA R62, R54, R74, RZ ;  /* 0x0000004a363e722b */ /* 0x000fe400000000ff */
[----:B------:R-:W-:Y:S02]  /*1c60*/  DFMA R128, R84, R54, RZ ;  /* 0x000000365480722b */ /* 0x000fe400000000ff */
[----:B------:R-:W-:Y:S02]  /*1c70*/  DFMA R130, R54, R90, RZ ;  /* 0x0000005a3682722b */ /* 0x000fe400000000ff */
[-C--:B------:R-:W-:Y:S02]  /*1c80*/  DFMA R98, R44, R56.reuse, R98 ;  /* 0x000000382c62722b */ /* 0x080fe40000000062 */
[----:B------:R-:W-:-:S02]  /*1c90*/  DFMA R78, R60, R56, R78 ;  /* 0x000000383c4e722b */ /* 0x000fc4000000004e */
[----:B------:R-:W-:Y:S01]  /*1ca0*/  DFMA R88, R70, UR66, R88 ;  /* 0x0000004246587c2b */ /* 0x000fe20008000058 */
[----:B------:R-:W-:Y:S01]  /*1cb0*/  R2UR UR66, R114 ;  /* 0x00000000724272ca */ /* 0x000fe200000e0000 */
[----:B------:R-:W-:Y:S01]  /*1cc0*/  DADD R12, R12, -R14 ;  /* 0x000000000c0c7229 */ /* 0x000fe2000000080e */
        /* <DEDUP_REMOVED lines=13> */
[----:B-1----:R-:W-:-:S02]  /*1da0*/  DADD R14, R8, R10 ;  /* 0x00000000080e7229 */ /* 0x002fc4000000000a */
[C---:B------:R-:W-:Y:S02]  /*1db0*/  DFMA R98, R70.reuse, UR58, R98 ;  /* 0x0000003a46627c2b */ /* 0x040fe40008000062 */
[----:B------:R-:W-:Y:S02]  /*1dc0*/  DFMA R78, R70, UR62, R78 ;  /* 0x0000003e464e7c2b */ /* 0x000fe4000800004e */
[C---:B------:R-:W-:Y:S02]  /*1dd0*/  DFMA R72, R106.reuse, UR18, R72 ;  /* 0x000000126a487c2b */ /* 0x040fe40008000048 */
[----:B------:R-:W-:Y:S02]  /*1de0*/  DFMA R94, R106, UR10, R94 ;  /* 0x0000000a6a5e7c2b */ /* 0x000fe4000800005e */
[----:B------:R-:W-:Y:S02]  /*1df0*/  DFMA R88, R12, UR14, R88 ;  /* 0x0000000e0c587c2b */ /* 0x000fe40008000058 */
[----:B------:R-:W-:-:S02]  /*1e00*/  DADD R8, R8, -R10 ;  /* 0x0000000008087229 */ /* 0x000fc4000000080a */
[C---:B------:R-:W-:Y:S02]  /*1e10*/  DFMA R62, R70.reuse, UR20, R62 ;  /* 0x00000014463e7c2b */ /* 0x040fe4000800003e */
[C---:B------:R-:W-:Y:S02]  /*1e20*/  DFMA R54, R70.reuse, UR38, R54 ;  /* 0x0000002646367c2b */ /* 0x040fe40008000036 */
[----:B------:R-:W-:Y:S02]  /*1e30*/  DFMA R56, R70, UR44, R56 ;  /* 0x0000002c46387c2b */ /* 0x000fe40008000038 */
        /* <DEDUP_REMOVED lines=61> */
.L_x_544:
[----:B------:R-:W-:Y:S05]  /*2210*/  BSYNC.RECONVERGENT B0 ;  /* 0x0000000000007941 */ /* 0x000fea0003800200 */
.L_x_543:
[----:B-----5:R-:W1:Y:S01]  /*2220*/  LDC.64 R96, c[0x0][0x388] ;  /* 0x0000e200ff607b82 */ /* 0x020e620000000a00 */
[----:B------:R-:W-:Y:S01]  /*2230*/  MOV.SPILL R148, UR53 ;  /* 0x0000003500947c02 */ /* 0x000fe20009000f00 */
[----:B------:R-:W-:Y:S01]  /*2240*/  UMOV UR53, 0xc40e ;  /* 0x0000c40e00357882 */ /* 0x000fe20000000000 */
[----:B------:R-:W-:Y:S01]  /*2250*/  MOV.SPILL R149, UR52 ;  /* 0x0000003400957c02 */ /* 0x000fe20009000f00 */
[----:B------:R-:W-:Y:S02]  /*2260*/  IDP.2A.LO.U16.U8 R86, R87, UR53, R86 ;  /* 0x0000003557567c26 */ /* 0x000fe40008001056 */
[----:B------:R-:W2:Y:S02]  /*2270*/  LDCU.64 UR52, c[0x0][0x358] ;  /* 0x00006b00ff3477ac */ /* 0x000ea40008000a00 */
[----:B0-----:R-:W-:-:S04]  /*2280*/  IMAD R9, R5, 0xab8, R86 ;  /* 0x00000ab805097824 */ /* 0x001fc800078e0256 */
[----:B-1----:R-:W-:-:S05]  /*2290*/  IMAD.WIDE R96, R9, 0x8, R96 ;  /* 0x0000000809607825 */ /* 0x002fca00078e0260 */
[----:B--2---:R-:W2:Y:S04]  /*22a0*/  LDG.E.64.CONSTANT R72, desc[UR52][R96.64+-0x68] ;  /* 0xffff983460487981 */ /* 0x004ea8000c1e9b00 */
        /* <DEDUP_REMOVED lines=19> */
[----:B0-----:R-:W-:Y:S04]  /*23e0*/  LDS.128 R96, [R4+0x10] ;  /* 0x0000100004607984 */ /* 0x001fe80000000c00 */
[----:B------:R-:W0:Y:S01]  /*23f0*/  LDS.128 R100, [R4+0x30] ;  /* 0x0000300004647984 */ /* 0x000e220000000c00 */
[----:B------:R-:W-:-:S02]  /*2400*/  R2UR UR52, R20 ;  /* 0x00000000143472ca */ /* 0x000fc400000e0000 */
[----:B------:R-:W-:Y:S01]  /*2410*/  R2UR UR53, R21 ;  /* 0x00000000153572ca */ /* 0x000fe200000e0000 */
[----:B-1----:R-:W-:Y:S02]  /*2420*/  DADD R140, R8, -R14 ;  /* 0x00000000088c7229 */ /* 0x002fe4000000080e */
[----:B------:R-:W-:-:S06]  /*2430*/  DADD R104, R10, -R12 ;  /* 0x000000000a687229 */ /* 0x000fcc000000080c */
[-C--:B------:R-:W-:Y:S02]  /*2440*/  DFMA R126, R42, R140.reuse, RZ ;  /* 0x0000008c2a7e722b */ /* 0x080fe400000000ff */
[----:B------:R-:W-:Y:S02]  /*2450*/  DFMA R136, R32, R140, RZ ;  /* 0x0000008c2088722b */ /* 0x000fe400000000ff */
[----:B------:R-:W-:Y:S02]  /*2460*/  DFMA R122, R140, R58, RZ ;  /* 0x0000003a8c7a722b */ /* 0x000fe400000000ff */
[----:B------:R-:W-:Y:S02]  /*2470*/  DFMA R124, R24, R140, RZ ;  /* 0x0000008c187c722b */ /* 0x000fe400000000ff */
[----:B------:R-:W-:Y:S02]  /*2480*/  DFMA R132, R140, R74, RZ ;  /* 0x0000004a8c84722b */ /* 0x000fe400000000ff */
[----:B------:R-:W-:-:S02]  /*2490*/  DFMA R138, R84, R140, RZ ;  /* 0x0000008c548a722b */ /* 0x000fc400000000ff */
[----:B------:R-:W-:Y:S02]  /*24a0*/  DFMA R140, R140, R90, RZ ;  /* 0x0000005a8c8c722b */ /* 0x000fe400000000ff */
[----:B------:R-:W-:Y:S02]  /*24b0*/  DADD R6, R8, R14 ;  /* 0x0000000008067229 */ /* 0x000fe4000000000e */
[----:B------:R-:W-:Y:S02]  /*24c0*/  DFMA R126, R44, R104, R126 ;  /* 0x000000682c7e722b */ /* 0x000fe4000000007e */
[----:B------:R-:W-:Y:S02]  /*24d0*/  DFMA R136, R104, R34, R136 ;  /* 0x000000226888722b */ /* 0x000fe40000000088 */
[----:B------:R-:W-:Y:S02]  /*24e0*/  DFMA R122, R60, R104, R122 ;  /* 0x000000683c7a722b */ /* 0x000fe4000000007a */
[----:B------:R-:W-:-:S02]  /*24f0*/  DFMA R124, R104, R26, R124 ;  /* 0x0000001a687c722b */ /* 0x000fc4000000007c */
[C---:B------:R-:W-:Y:S02]  /*2500*/  DFMA R132, R104.reuse, UR22, R132 ;  /* 0x0000001668847c2b */ /* 0x040fe40008000084 */
[C---:B------:R-:W-:Y:S02]  /*2510*/  DFMA R138, R104.reuse, UR72, R138 ;  /* 0x00000048688a7c2b */ /* 0x040fe4000800008a */
[----:B------:R-:W-:Y:S01]  /*2520*/  DFMA R140, R104, UR46, R140 ;  /* 0x0000002e688c7c2b */ /* 0x000fe2000800008c */
[----:B------:R-:W1:Y:S01]  /*2530*/  LDS.128 R104, [R4+0x20] ;  /* 0x0000200004687984 */ /* 0x000e620000000c00 */
[----:B------:R-:W-:Y:S02]  /*2540*/  DADD R134, R10, R12 ;  /* 0x000000000a867229 */ /* 0x000fe4000000000c */
[----:B------:R-:W-:Y:S02]  /*2550*/  DFMA R144, R36, R6, RZ ;  /* 0x000000062490722b */ /* 0x000fe400000000ff */
[----:B------:R-:W-:-:S02]  /*2560*/  DFMA R154, R6, R50, RZ ;  /* 0x00000032069a722b */ /* 0x000fc400000000ff */
[----:B------:R-:W-:Y:S01]  /*2570*/  DFMA R152, R28, R6, RZ ;  /* 0x000000061c98722b */ /* 0x000fe200000000ff */
[----:B------:R-:W-:Y:S01]  /*2580*/  MOV.SPILL R150, UR72 ;  /* 0x0000004800967c02 */ /* 0x000fe20009000f00 */
[----:B------:R-:W-:Y:S02]  /*2590*/  DFMA R146, R6, R66, RZ ;  /* 0x000000420692722b */ /* 0x000fe400000000ff */
[----:B------:R-:W-:Y:S02]  /*25a0*/  DFMA R128, R76, R6, RZ ;  /* 0x000000064c80722b */ /* 0x000fe400000000ff */
[----:B------:R-:W-:Y:S02]  /*25b0*/  DFMA R142, R6, R82, RZ ;  /* 0x00000052068e722b */ /* 0x000fe400000000ff */
[----:B------:R-:W-:Y:S01]  /*25c0*/  DFMA R10, R92, R6, RZ ;  /* 0x000000065c0a722b */ /* 0x000fe200000000ff */
[----:B------:R-:W-:Y:S02]  /*25d0*/  R2UR UR72, R16 ;  /* 0x00000000104872ca */ /* 0x000fe400000e0000 */
[----:B------:R-:W-:-:S02]  /*25e0*/  MOV.SPILL R7, UR73 ;  /* 0x0000004900077c02 */ /* 0x000fc40009000f00 */
[----:B------:R-:W-:Y:S01]  /*25f0*/  R2UR UR73, R17 ;  /* 0x00000000114972ca */ /* 0x000fe200000e0000 */
[----:B------:R-:W-:Y:S02]  /*2600*/  DFMA R144, R134, R38, R144 ;  /* 0x000000268690722b */ /* 0x000fe40000000090 */
[----:B0-----:R-:W-:Y:S02]  /*2610*/  DADD R130, R96, R102 ;  /* 0x0000000060827229 */ /* 0x001fe40000000066 */
[----:B------:R-:W-:Y:S02]  /*2620*/  DFMA R154, R52, R134, R154 ;  /* 0x00000086349a722b */ /* 0x000fe4000000009a */
[----:B------:R-:W-:Y:S02]  /*2630*/  DFMA R152, R134, R30, R152 ;  /* 0x0000001e8698722b */ /* 0x000fe40000000098 */
[----:B------:R-:W-:Y:S02]  /*2640*/  DFMA R146, R68, R134, R146 ;  /* 0x000000864492722b */ /* 0x000fe40000000092 */
[----:B------:R-:W-:-:S02]  /*2650*/  DADD R96, R96, -R102 ;  /* 0x0000000060607229 */ /* 0x000fc40000000866 */
[----:B------:R-:W-:Y:S02]  /*2660*/  DADD R102, R98, R100 ;  /* 0x0000000062667229 */ /* 0x000fe40000000064 */
[----:B------:R-:W-:Y:S01]  /*2670*/  DFMA R144, R130, UR52, R144 ;  /* 0x0000003482907c2b */ /* 0x000fe20008000090 */
[----:B------:R-:W-:Y:S01]  /*2680*/  R2UR.FILL UR53, R148 ;  /* 0x00000000943572ca */ /* 0x000fe200004e0000 */
[----:B------:R-:W-:Y:S01]  /*2690*/  DADD R98, R98, -R100 ;  /* 0x0000000062627229 */ /* 0x000fe20000000864 */
[----:B------:R-:W-:Y:S01]  /*26a0*/  R2UR.FILL UR52, R149 ;  /* 0x00000000953472ca */ /* 0x000fe200004e0000 */
[C---:B------:R-:W-:Y:S01]  /*26b0*/  DFMA R148, R130.reuse, UR60, R154 ;  /* 0x0000003c82947c2b */ /* 0x040fe2000800009a */
[----:B------:R-:W-:Y:S01]  /*26c0*/  MOV.SPILL R8, UR69 ;  /* 0x0000004500087c02 */ /* 0x000fe20009000f00 */
[----:B------:R-:W-:Y:S01]  /*26d0*/  DFMA R100, R130, UR72, R152 ;  /* 0x0000004882647c2b */ /* 0x000fe20008000098 */
[----:B------:R-:W-:Y:S01]  /*26e0*/  MOV.SPILL R9, UR68 ;  /* 0x0000004400097c02 */ /* 0x000fe20009000f00 */
[----:B------:R-:W-:Y:S01]  /*26f0*/  DFMA R128, R134, UR68, R128 ;  /* 0x0000004486807c2b */ /* 0x000fe20008000080 */
[----:B------:R-:W-:-:S02]  /*2700*/  MOV.SPILL R153, UR73 ;  /* 0x0000004900997c02 */ /* 0x000fc40009000f00 */
[----:B------:R-:W-:Y:S01]  /*2710*/  MOV.SPILL R155, UR72 ;  /* 0x00000048009b7c02 */ /* 0x000fe20009000f00 */
[----:B------:R-:W-:Y:S01]  /*2720*/  DFMA R146, R130, UR64, R146 ;  /* 0x0000004082927c2b */ /* 0x000fe20008000092 */
        /* <DEDUP_REMOVED lines=8> */
[----:B------:R-:W-:Y:S01]  /*27b0*/  DFMA R126, R96, UR58, R126 ;  /* 0x0000003a607e7c2b */ /* 0x000fe2000800007e */
[----:B------:R-:W-:Y:S02]  /*27c0*/  MOV.SPILL R157, UR61 ;  /* 0x0000003d009d7c02 */ /* 0x000fe40009000f00 */
[----:B------:R-:W-:Y:S02]  /*27d0*/  MOV.SPILL R154, UR60 ;  /* 0x0000003c009a7c02 */ /* 0x000fe40009000f00 */
[----:B------:R-:W-:-:S02]  /*27e0*/  R2UR UR60, R40 ;  /* 0x00000000283c72ca */ /* 0x000fc400000e0000 */
[----:B------:R-:W-:Y:S01]  /*27f0*/  R2UR UR61, R41 ;  /* 0x00000000293d72ca */ /* 0x000fe200000e0000 */
[C---:B------:R-:W-:Y:S01]  /*2800*/  DFMA R142, R134.reuse, UR34, R142 ;  /* 0x00000022868e7c2b */ /* 0x040fe2000800008e */
[----:B------:R-:W-:Y:S01]  /*2810*/  MOV.SPILL R14, UR76 ;  /* 0x0000004c000e7c02 */ /* 0x000fe20009000f00 */
[----:B------:R-:W-:Y:S02]  /*2820*/  DFMA R134, R134, UR76, R10 ;  /* 0x0000004c86867c2b */ /* 0x000fe4000800000a */
[C---:B------:R-:W-:Y:S01]  /*2830*/  DFMA R136, R96.reuse, UR72, R136 ;  /* 0x0000004860887c2b */ /* 0x040fe20008000088 */
[----:B------:R-:W-:Y:S01]  /*2840*/  MOV.SPILL R10, UR77 ;  /* 0x0000004d000a7c02 */ /* 0x000fe20009000f00 */
[C---:B------:R-:W-:Y:S02]  /*2850*/  DFMA R122, R96.reuse, UR62, R122 ;  /* 0x0000003e607a7c2b */ /* 0x040fe4000800007a */
[C---:B------:R-:W-:Y:S02]  /*2860*/  DFMA R124, R96.reuse, UR68, R124 ;  /* 0x00000044607c7c2b */ /* 0x040fe4000800007c */
[----:B------:R-:W-:-:S02]  /*2870*/  DFMA R132, R96, UR20, R132 ;  /* 0x0000001460847c2b */ /* 0x000fc40008000084 */
[C---:B------:R-:W-:Y:S02]  /*2880*/  DFMA R138, R96.reuse, UR38, R138 ;  /* 0x00000026608a7c2b */ /* 0x040fe4000800008a */
[----:B------:R-:W-:Y:S01]  /*2890*/  DFMA R140, R96, UR44, R140 ;  /* 0x0000002c608c7c2b */ /* 0x000fe2000800008c */
[----:B------:R-:W-:Y:S01]  /*28a0*/  R2UR UR76, R114 ;  /* 0x00000000724c72ca */ /* 0x000fe200000e0000 */
[----:B-1----:R-:W-:Y:S01]  /*28b0*/  DADD R96, R104, R106 ;  /* 0x0000000068607229 */ /* 0x002fe2000000006a */
[----:B------:R-:W-:Y:S01]  /*28c0*/  R2UR UR77, R115 ;  /* 0x00000000734d72ca */ /* 0x000fe200000e0000 */
[----:B------:R-:W-:Y:S01]  /*28d0*/  DFMA R128, R130, UR26, R128 ;  /* 0x0000001a82807c2b */ /* 0x000fe20008000080 */
[----:B------:R-:W-:Y:S01]  /*28e0*/  MOV.SPILL R6, UR35 ;  /* 0x0000002300067c02 */ /* 0x000fe20009000f00 */
[----:B------:R-:W-:Y:S01]  /*28f0*/  DFMA R144, R102, UR18, R144 ;  /* 0x0000001266907c2b */ /* 0x000fe20008000090 */
[----:B------:R-:W-:Y:S01]  /*2900*/  MOV.SPILL R12, UR34 ;  /* 0x00000022000c7c02 */ /* 0x000fe20009000f00 */
[----:B------:R-:W-:Y:S01]  /*2910*/  DFMA R126, R98, UR64, R126 ;  /* 0x00000040627e7c2b */ /* 0x000fe2000800007e */
[----:B------:R-:W-:Y:S01]  /*2920*/  MOV.SPILL R158, UR27 ;  /* 0x0000001b009e7c02 */ /* 0x000fe20009000f00 */
[----:B------:R-:W-:Y:S01]  /*2930*/  DADD R104, R104, -R106 ;  /* 0x0000000068687229 */ /* 0x000fe2000000086a */
[----:B------:R-:W-:-:S02]  /*2940*/  MOV.SPILL R159, UR26 ;  /* 0x0000001a009f7c02 */ /* 0x000fc40009000f00 */
        /* <DEDUP_REMOVED lines=9> */
[----:B------:R-:W-:Y:S01]  /*29e0*/  R2UR UR22, R48 ;  /* 0x00000000301672ca */ /* 0x000fe200000e0000 */
[----:B------:R-:W-:Y:S01]  /*29f0*/  DFMA R132, R98, UR30, R132 ;  /* 0x0000001e62847c2b */ /* 0x000fe20008000084 */
[----:B------:R-:W-:Y:S01]  /*2a00*/  R2UR UR23, R49 ;  /* 0x00000000311772ca */ /* 0x000fe200000e0000 */
[----:B------:R-:W-:Y:S01]  /*2a10*/  DFMA R144, R96, UR60, R144 ;  /* 0x0000003c60907c2b */ /* 0x000fe20008000090 */
[----:B------:R-:W-:Y:S01]  /*2a20*/  MOV.SPILL R13, UR47 ;  /* 0x0000002f000d7c02 */ /* 0x000fe20009000f00 */
[----:B------:R-:W-:Y:S01]  /*2a30*/  DFMA R126, R104, UR16, R126 ;  /* 0x00000010687e7c2b */ /* 0x000fe2000800007e */
[----:B------:R-:W-:-:S02]  /*2a40*/  MOV.SPILL R151, UR46 ;  /* 0x0000002e00977c02 */ /* 0x000fc40009000f00 */
[----:B------:R-:W-:Y:S02]  /*2a50*/  R2UR UR46, R46 ;  /* 0x000000002e2e72ca */ /* 0x000fe400000e0000 */
[----:B------:R-:W-:Y:S01]  /*2a60*/  R2UR UR47, R47 ;  /* 0x000000002f2f72ca */ /* 0x000fe200000e0000 */
[----:B------:R-:W-:Y:S02]  /*2a70*/  DFMA R100, R102, UR10, R100 ;  /* 0x0000000a66647c2b */ /* 0x000fe40008000064 */
[----:B------:R-:W-:Y:S02]  /*2a80*/  DFMA R122, R98, UR76, R122 ;  /* 0x0000004c627a7c2b */ /* 0x000fe4000800007a */
[C---:B------:R-:W-:Y:S02]  /*2a90*/  DFMA R148, R102.reuse, UR26, R148 ;  /* 0x0000001a66947c2b */ /* 0x040fe40008000094 */
        /* <DEDUP_REMOVED lines=8> */
[C-C-:B------:R-:W-:Y:S02]  /*2b20*/  DADD R102, R144.reuse, -R126.reuse ;  /* 0x0000000090667229 */ /* 0x140fe4000000087e */
[----:B------:R-:W-:Y:S02]  /*2b30*/  DADD R126, R144, R126 ;  /* 0x00000000907e7229 */ /* 0x000fe4000000007e */
        /* <DEDUP_REMOVED lines=10> */
[----:B------:R-:W-:Y:S02]  /*2be0*/  DADD R96, R128, -R132 ;  /* 0x0000000080607229 */ /* 0x000fe40000000884 */
[----:B--2---:R-:W-:Y:S01]  /*2bf0*/  DMUL R72, R72, R126 ;  /* 0x0000007e48487228 */ /* 0x004fe20000000000 */
[----:B------:R-:W-:Y:S02]  /*2c00*/  MOV.SPILL R160, UR33 ;  /* 0x0000002100a07c02 */ /* 0x000fe40009000f00 */
[----:B------:R-:W-:Y:S01]  /*2c10*/  MOV.SPILL R161, UR32 ;  /* 0x0000002000a17c02 */ /* 0x000fe20009000f00 */
[----:B------:R-:W-:Y:S01]  /*2c20*/  DADD R106, R100, -R122 ;  /* 0x00000000646a7229 */ /* 0x000fe2000000087a */
[----:B------:R-:W-:Y:S02]  /*2c30*/  R2UR UR32, R20 ;  /* 0x00000000142072ca */ /* 0x000fe400000e0000 */
[----:B------:R-:W-:Y:S01]  /*2c40*/  R2UR UR33, R21 ;  /* 0x00000000152172ca */ /* 0x000fe200000e0000 */
[----:B------:R-:W-:-:S02]  /*2c50*/  DFMA R140, R104, UR52, R140 ;  /* 0x00000034688c7c2b */ /* 0x000fc4000800008c */
[----:B------:R-:W-:Y:S02]  /*2c60*/  DADD R122, R100, R122 ;  /* 0x00000000647a7229 */ /* 0x000fe4000000007a */
[----:B------:R-:W-:Y:S02]  /*2c70*/  DADD R104, R148, -R136 ;  /* 0x0000000094687229 */ /* 0x000fe40000000888 */
[----:B------:R-:W-:Y:S02]  /*2c80*/  DADD R100, R146, -R124 ;  /* 0x0000000092647229 */ /* 0x000fe4000000087c */
[----:B------:R-:W-:Y:S02]  /*2c90*/  DADD R128, R128, R132 ;  /* 0x0000000080807229 */ /* 0x000fe40000000084 */
[----:B------:R-:W-:Y:S02]  /*2ca0*/  DADD R98, R142, -R138 ;  /* 0x000000008e627229 */ /* 0x000fe4000000088a */
[----:B------:R-:W-:-:S02]  /*2cb0*/  DADD R136, R148, R136 ;  /* 0x0000000094887229 */ /* 0x000fc40000000088 */
[----:B------:R-:W-:Y:S02]  /*2cc0*/  DADD R124, R146, R124 ;  /* 0x00000000927c7229 */ /* 0x000fe4000000007c */
[----:B---3--:R-:W-:Y:S02]  /*2cd0*/  DMUL R62, R62, R96 ;  /* 0x000000603e3e7228 */ /* 0x008fe40000000000 */
[----:B----4-:R-:W-:Y:S02]  /*2ce0*/  DFMA R96, R70, R102, R72 ;  /* 0x000000664660722b */ /* 0x010fe40000000048 */
[----:B------:R-:W-:Y:S02]  /*2cf0*/  DADD R126, R134, -R140 ;  /* 0x00000000867e7229 */ /* 0x000fe4000000088c */
[----:B------:R-:W-:Y:S02]  /*2d00*/  DMUL R98, R120, R98 ;  /* 0x0000006278627228 */ /* 0x000fe40000000000 */
[----:B------:R-:W-:-:S02]  /*2d10*/  DMUL R78, R78, R136 ;  /* 0x000000884e4e7228 */ /* 0x000fc40000000000 */
[----:B------:R-:W-:Y:S02]  /*2d20*/  DMUL R116, R116, R122 ;  /* 0x0000007a74747228 */ /* 0x000fe40000000000 */
[----:B------:R-:W-:Y:S02]  /*2d30*/  DMUL R56, R56, R124 ;  /* 0x0000007c38387228 */ /* 0x000fe40000000000 */
[----:B------:R-:W-:Y:S02]  /*2d40*/  DMUL R64, R64, R128 ;  /* 0x0000008040407228 */ /* 0x000fe40000000000 */
[----:B------:R-:W-:Y:S02]  /*2d50*/  DFMA R120, R36, R96, RZ ;  /* 0x000000602478722b */ /* 0x000fe400000000ff */
[C---:B------:R-:W-:Y:S02]  /*2d60*/  DFMA R122, R96.reuse, R38, RZ ;  /* 0x00000026607a722b */ /* 0x040fe400000000ff */
[----:B------:R-:W-:-:S02]  /*2d70*/  DFMA R124, R96, UR32, RZ ;  /* 0x00000020607c7c2b */ /* 0x000fc400080000ff */
[C---:B------:R-:W-:Y:S02]  /*2d80*/  DFMA R128, R96.reuse, UR18, RZ ;  /* 0x0000001260807c2b */ /* 0x040fe400080000ff */
[----:B------:R-:W-:Y:S01]  /*2d90*/  DFMA R96, R96, UR60, RZ ;  /* 0x0000003c60607c2b */ /* 0x000fe200080000ff */
[----:B------:R-:W-:Y:S02]  /*2da0*/  R2UR.FILL UR61, R157 ;  /* 0x000000009d3d72ca */ /* 0x000fe400004e0000 */
[----:B------:R-:W-:Y:S01]  /*2db0*/  R2UR.FILL UR60, R154 ;  /* 0x000000009a3c72ca */ /* 0x000fe200004e0000 */
[----:B------:R-:W-:Y:S02]  /*2dc0*/  DMUL R88, R88, R126 ;  /* 0x0000007e58587228 */ /* 0x000fe40000000000 */
[----:B------:R-:W-:Y:S02]  /*2dd0*/  DFMA R126, R54, R104, R78 ;  /* 0x00000068367e722b */ /* 0x000fe4000000004e */
[----:B------:R-:W-:-:S02]  /*2de0*/  DFMA R70, R70, -R102, R72 ;  /* 0x800000664646722b */ /* 0x000fc40000000048 */
[----:B------:R-:W-:-:S04]  /*2df0*/  DFMA R54, R54, -R104, R78 ;  /* 0x800000683636722b */ /* 0x000fc8000000004e */
[----:B------:R-:W-:Y:S02]  /*2e00*/  DFMA R120, R126, R50, R120 ;  /* 0x000000327e78722b */ /* 0x000fe40000000078 */
[----:B------:R-:W-:Y:S02]  /*2e10*/  DFMA R122, R52, R126, R122 ;  /* 0x0000007e347a722b */ /* 0x000fe4000000007a */
[C---:B------:R-:W-:Y:S02]  /*2e20*/  DFMA R124, R126.reuse, UR60, R124 ;  /* 0x0000003c7e7c7c2b */ /* 0x040fe4000800007c */
[C---:B------:R-:W-:Y:S02]  /*2e30*/  DFMA R128, R126.reuse, UR26, R128 ;  /* 0x0000001a7e807c2b */ /* 0x040fe40008000080 */
[----:B------:R-:W-:Y:S02]  /*2e40*/  DFMA R96, R126, UR12, R96 ;  /* 0x0000000c7e607c2b */ /* 0x000fe40008000060 */
[----:B------:R-:W-:-:S02]  /*2e50*/  DFMA R126, R70, UR58, RZ ;  /* 0x0000003a467e7c2b */ /* 0x000fc400080000ff */
[----:B------:R-:W-:-:S06]  /*2e60*/  DADD R134, R134, R140 ;  /* 0x0000000086867229 */ /* 0x000fcc000000008c */
[----:B------:R-:W-:Y:S01]  /*2e70*/  DFMA R126, R54, UR72, R126 ;  /* 0x00000048367e7c2b */ /* 0x000fe2000800007e */
[----:B------:R-:W-:Y:S02]  /*2e80*/  R2UR.FILL UR73, R153 ;  /* 0x00000000994972ca */ /* 0x000fe400004e0000 */
[----:B------:R-:W-:Y:S01]  /*2e90*/  R2UR.FILL UR72, R155 ;  /* 0x000000009b4872ca */ /* 0x000fe200004e0000 */
[----:B------:R-:W-:Y:S02]  /*2ea0*/  DFMA R104, R80, R106, R116 ;  /* 0x0000006a5068722b */ /* 0x000fe40000000074 */
[----:B------:R-:W-:Y:S02]  /*2eb0*/  DMUL R86, R86, R134 ;  /* 0x0000008656567228 */ /* 0x000fe40000000000 */
[-C--:B------:R-:W-:Y:S02]  /*2ec0*/  DFMA R102, R42, R70.reuse, RZ ;  /* 0x000000462a66722b */ /* 0x080fe400000000ff */
[----:B------:R-:W-:-:S02]  /*2ed0*/  DFMA R132, R44, R70, RZ ;  /* 0x000000462c84722b */ /* 0x000fc400000000ff */
[C---:B------:R-:W-:Y:S02]  /*2ee0*/  DFMA R130, R70.reuse, UR64, RZ ;  /* 0x0000004046827c2b */ /* 0x040fe400080000ff */
[----:B------:R-:W-:Y:S02]  /*2ef0*/  DFMA R134, R70, UR16, RZ ;  /* 0x0000001046867c2b */ /* 0x000fe400080000ff */
[----:B------:R-:W-:Y:S02]  /*2f00*/  DFMA R80, R80, -R106, R116 ;  /* 0x8000006a5050722b */ /* 0x000fe40000000074 */
[----:B------:R-:W-:Y:S02]  /*2f10*/  DFMA R120, R28, R104, R120 ;  /* 0x000000681c78722b */ /* 0x000fe40000000078 */
[C---:B------:R-:W-:Y:S02]  /*2f20*/  DFMA R122, R104.reuse, R30, R122 ;  /* 0x0000001e687a722b */ /* 0x040fe4000000007a */
[----:B------:R-:W-:-:S02]  /*2f30*/  DFMA R124, R104, UR72, R124 ;  /* 0x00000048687c7c2b */ /* 0x000fc4000800007c */
[----:B------:R-:W-:Y:S02]  /*2f40*/  DFMA R128, R104, UR10, R128 ;  /* 0x0000000a68807c2b */ /* 0x000fe40008000080 */
[----:B------:R-:W-:Y:S02]  /*2f50*/  DFMA R102, R32, R54, R102 ;  /* 0x000000362066722b */ /* 0x000fe40000000066 */
[C---:B------:R-:W-:Y:S02]  /*2f60*/  DFMA R70, R54.reuse, R34, R132 ;  /* 0x000000223646722b */ /* 0x040fe40000000084 */
[----:B------:R-:W-:Y:S02]  /*2f70*/  DFMA R130, R54, UR14, R130 ;  /* 0x0000000e36827c2b */ /* 0x000fe40008000082 */
[----:B------:R-:W-:Y:S02]  /*2f80*/  DFMA R104, R104, UR22, R96 ;  /* 0x0000001668687c2b */ /* 0x000fe40008000060 */
[----:B------:R-:W-:-:S02]  /*2f90*/  DFMA R54, R54, UR46, R134 ;  /* 0x0000002e36367c2b */ /* 0x000fc40008000086 */
[-C--:B------:R-:W-:Y:S01]  /*2fa0*/  DFMA R96, R94, R100.reuse, R56 ;  /* 0x000000645e60722b */ /* 0x080fe20000000038 */
[----:B------:R-:W-:Y:S01]  /*2fb0*/  R2UR.FILL UR65, R156 ;  /* 0x000000009c4172ca */ /* 0x000fe200004e0000 */
[----:B------:R-:W-:Y:S01]  /*2fc0*/  DFMA R126, R80, UR62, R126 ;  /* 0x0000003e507e7c2b */ /* 0x000fe2000800007e */
[----:B------:R-:W-:Y:S01]  /*2fd0*/  R2UR.FILL UR64, R152 ;  /* 0x00000000984072ca */ /* 0x000fe200004e0000 */
[----:B------:R-:W-:Y:S02]  /*2fe0*/  DFMA R94, R94, -R100, R56 ;  /* 0x800000645e5e722b */ /* 0x000fe40000000038 */
[----:B------:R-:W-:Y:S02]  /*2ff0*/  DADD R138, R142, R138 ;  /* 0x000000008e8a7229 */ /* 0x000fe4000000008a */
[----:B------:R-:W-:Y:S02]  /*3000*/  DFMA R102, R80, R58, R102 ;  /* 0x0000003a5066722b */ /* 0x000fe40000000066 */
[----:B------:R-:W-:-:S02]  /*3010*/  DFMA R70, R60, R80, R70 ;  /* 0x000000503c46722b */ /* 0x000fc40000000046 */
[C---:B------:R-:W-:Y:S02]  /*3020*/  DFMA R130, R80.reuse, UR76, R130 ;  /* 0x0000004c50827c2b */ /* 0x040fe40008000082 */
[----:B------:R-:W-:Y:S01]  /*3030*/  DFMA R54, R80, UR8, R54 ;  /* 0x0000000850367c2b */ /* 0x000fe20008000036 */
[----:B------:R-:W-:Y:S01]  /*3040*/  R2UR.FILL UR27, R158 ;  /* 0x000000009e1b72ca */ /* 0x000fe200004e0000 */
[----:B------:R-:W-:Y:S01]  /*3050*/  DFMA R126, R94, UR68, R126 ;  /* 0x000000445e7e7c2b */ /* 0x000fe2000800007e */
[----:B------:R-:W-:Y:S02]  /*3060*/  R2UR.FILL UR26, R159 ;  /* 0x000000009f1a72ca */ /* 0x000fe400004e0000 */
[----:B------:R-:W-:Y:S02]  /*3070*/  R2UR.FILL UR69, R8 ;  /* 0x00000000084572ca */ /* 0x000fe400004e0000 */
[----:B------:R-:W-:Y:S02]  /*3080*/  R2UR.FILL UR68, R9 ;  /* 0x00000000094472ca */ /* 0x000fe400004e0000 */
[----:B------:R-:W-:-:S02]  /*3090*/  R2UR.FILL UR23, R11 ;  /* 0x000000000b1772ca */ /* 0x000fc400004e0000 */
[----:B------:R-:W-:Y:S01]  /*30a0*/  R2UR.FILL UR22, R15 ;  /* 0x000000000f1672ca */ /* 0x000fe200004e0000 */
[C---:B------:R-:W-:Y:S01]  /*30b0*/  DFMA R128, R96.reuse, UR34, R128 ;  /* 0x0000002260807c2b */ /* 0x040fe20008000080 */
[----:B------:R-:W-:Y:S01]  /*30c0*/  R2UR.FILL UR73, R7 ;  /* 0x00000000074972ca */ /* 0x000fe200004e0000 */
[----:B------:R-:W-:Y:S01]  /*30d0*/  DFMA R120, R96, R66, R120 ;  /* 0x000000426078722b */ /* 0x000fe20000000078 */
[----:B------:R-:W-:Y:S01]  /*30e0*/  R2UR.FILL UR35, R6 ;  /* 0x00000000062372ca */ /* 0x000fe200004e0000 */
[----:B------:R-:W-:Y:S02]  /*30f0*/  DFMA R122, R68, R96, R122 ;  /* 0x00000060447a722b */ /* 0x000fe4000000007a */
[C---:B------:R-:W-:Y:S02]  /*3100*/  DFMA R124, R96.reuse, UR64, R124 ;  /* 0x00000040607c7c2b */ /* 0x040fe4000800007c */
[----:B------:R-:W-:Y:S02]  /*3110*/  DFMA R104, R96, UR4, R104 ;  /* 0x0000000460687c2b */ /* 0x000fe40008000068 */
[----:B------:R-:W-:-:S02]  /*3120*/  DADD R6, R62, R64 ;  /* 0x000000003e067229 */ /* 0x000fc40000000040 */
[----:B------:R-:W-:Y:S02]  /*3130*/  DMUL R118, R118, R138 ;  /* 0x0000008a76767228 */ /* 0x000fe40000000000 */
[----:B------:R-:W-:Y:S02]  /*3140*/  DFMA R102, R24, R94, R102 ;  /* 0x0000005e1866722b */ /* 0x000fe40000000066 */
[C---:B------:R-:W-:Y:S02]  /*3150*/  DFMA R70, R94.reuse, R26, R70 ;  /* 0x0000001a5e46722b */ /* 0x040fe40000000046 */
[C---:B------:R-:W-:Y:S02]  /*3160*/  DFMA R130, R94.reuse, UR6, R130 ;  /* 0x000000065e827c2b */ /* 0x040fe40008000082 */
[----:B------:R-:W-:Y:S02]  /*3170*/  DFMA R54, R94, UR66, R54 ;  /* 0x000000425e367c2b */ /* 0x000fe40008000036 */
[----:B------:R-:W-:Y:S01]  /*3180*/  DADD R8, -R62, R64 ;  /* 0x000000003e087229 */ /* 0x000fe20000000140 */
[----:B------:R-:W-:-:S02]  /*3190*/  R2UR.FILL UR33, R160 ;  /* 0x00000000a02172ca */ /* 0x000fc400004e0000 */
[----:B------:R-:W-:Y:S02]  /*31a0*/  R2UR.FILL UR32, R161 ;  /* 0x00000000a12072ca */ /* 0x000fe400004e0000 */
[----:B------:R-:W-:Y:S02]  /*31b0*/  R2UR.FILL UR34, R12 ;  /* 0x000000000c2272ca */ /* 0x000fe400004e0000 */
[----:B------:R-:W-:Y:S01]  /*31c0*/  R2UR.FILL UR72, R150 ;  /* 0x00000000964872ca */ /* 0x000fe200004e0000 */
[----:B------:R-:W-:Y:S02]  /*31d0*/  DFMA R120, R76, R6, R120 ;  /* 0x000000064c78722b */ /* 0x000fe40000000078 */
[C---:B------:R-:W-:Y:S02]  /*31e0*/  DFMA R122, R6.reuse, UR68, R122 ;  /* 0x00000044067a7c2b */ /* 0x040fe4000800007a */
[C---:B------:R-:W-:Y:S02]  /*31f0*/  DFMA R124, R6.reuse, UR26, R124 ;  /* 0x0000001a067c7c2b */ /* 0x040fe4000800007c */
[----:B------:R-:W-:-:S02]  /*3200*/  DFMA R128, R6, UR24, R128 ;  /* 0x0000001806807c2b */ /* 0x000fc40008000080 */
[----:B------:R-:W-:Y:S02]  /*3210*/  DFMA R104, R6, UR70, R104 ;  /* 0x0000004606687c2b */ /* 0x000fe40008000068 */
[----:B------:R-:W-:Y:S02]  /*3220*/  DADD R6, R98, R118 ;  /* 0x0000000062067229 */ /* 0x000fe40000000076 */
[C---:B------:R-:W-:Y:S02]  /*3230*/  DFMA R102, R8.reuse, R74, R102 ;  /* 0x0000004a0866722b */ /* 0x040fe40000000066 */
[C---:B------:R-:W-:Y:S02]  /*3240*/  DFMA R70, R8.reuse, UR22, R70 ;  /* 0x0000001608467c2b */ /* 0x040fe40008000046 */
[C---:B------:R-:W-:Y:S02]  /*3250*/  DFMA R126, R8.reuse, UR20, R126 ;  /* 0x00000014087e7c2b */ /* 0x040fe4000800007e */
[----:B------:R-:W-:-:S02]  /*3260*/  DFMA R130, R8, UR30, R130 ;  /* 0x0000001e08827c2b */ /* 0x000fc40008000082 */
[----:B------:R-:W-:Y:S02]  /*3270*/  DFMA R54, R8, UR28, R54 ;  /* 0x0000001c08367c2b */ /* 0x000fe40008000036 */
[----:B------:R-:W-:Y:S01]  /*3280*/  DADD R8, -R98, R118 ;  /* 0x0000000062087229 */ /* 0x000fe20000000176 */
[----:B------:R-:W-:Y:S02]  /*3290*/  R2UR.FILL UR47, R13 ;  /* 0x000000000d2f72ca */ /* 0x000fe400004e0000 */
[----:B------:R-:W-:Y:S02]  /*32a0*/  R2UR.FILL UR46, R151 ;  /* 0x00000000972e72ca */ /* 0x000fe400004e0000 */
[----:B------:R-:W-:Y:S02]  /*32b0*/  R2UR.FILL UR77, R10 ;  /* 0x000000000a4d72ca */ /* 0x000fe400004e0000 */
[----:B------:R-:W-:Y:S01]  /*32c0*/  R2UR.FILL UR76, R14 ;  /* 0x000000000e4c72ca */ /* 0x000fe200004e0000 */
[----:B------:R-:W-:-:S02]  /*32d0*/  DFMA R120, R6, R82, R120 ;  /* 0x000000520678722b */ /* 0x000fc40000000078 */
[C---:B------:R-:W-:Y:S02]  /*32e0*/  DFMA R122, R6.reuse, UR34, R122 ;  /* 0x00000022067a7c2b */ /* 0x040fe4000800007a */
[C---:B------:R-:W-:Y:S02]  /*32f0*/  DFMA R124, R6.reuse, UR32, R124 ;  /* 0x00000020067c7c2b */ /* 0x040fe4000800007c */
[C---:B------:R-:W-:Y:S02]  /*3300*/  DFMA R128, R6.reuse, UR42, R128 ;  /* 0x0000002a06807c2b */ /* 0x040fe40008000080 */
[----:B------:R-:W-:Y:S02]  /*3310*/  DFMA R104, R6, UR40, R104 ;  /* 0x0000002806687c2b */ /* 0x000fe40008000068 */
[C-C-:B------:R-:W-:Y:S02]  /*3320*/  DADD R6, R88.reuse, R86.reuse ;  /* 0x0000000058067229 */ /* 0x140fe40000000056 */
[----:B------:R-:W-:-:S02]  /*3330*/  DADD R10, -R88, R86 ;  /* 0x00000000580a7229 */ /* 0x000fc40000000156 */
[----:B------:R-:W-:Y:S02]  /*3340*/  DFMA R54, R8, UR74, R54 ;  /* 0x0000004a08367c2b */ /* 0x000fe40008000036 */
[----:B------:R-:W-:Y:S02]  /*3350*/  DFMA R102, R84, R8, R102 ;  /* 0x000000085466722b */ /* 0x000fe40000000066 */
[C---:B------:R-:W-:Y:S02]  /*3360*/  DFMA R70, R8.reuse, UR72, R70 ;  /* 0x0000004808467c2b */ /* 0x040fe40008000046 */
[C---:B------:R-:W-:Y:S02]  /*3370*/  DFMA R126, R8.reuse, UR38, R126 ;  /* 0x00000026087e7c2b */ /* 0x040fe4000800007e */
[----:B------:R-:W-:Y:S02]  /*3380*/  DFMA R130, R8, UR36, R130 ;  /* 0x0000002408827c2b */ /* 0x000fe40008000082 */
[----:B------:R-:W-:-:S02]  /*3390*/  DFMA R104, R6, UR56, R104 ;  /* 0x0000003806687c2b */ /* 0x000fc40008000068 */
[----:B------:R-:W-:Y:S02]  /*33a0*/  DFMA R54, R10, UR52, R54 ;  /* 0x000000340a367c2b */ /* 0x000fe40008000036 */
[----:B------:R-:W-:Y:S02]  /*33b0*/  DFMA R120, R92, R6, R120 ;  /* 0x000000065c78722b */ /* 0x000fe40000000078 */
[C---:B------:R-:W-:Y:S02]  /*33c0*/  DFMA R122, R6.reuse, UR76, R122 ;  /* 0x0000004c067a7c2b */ /* 0x040fe4000800007a */
[C---:B------:R-:W-:Y:S02]  /*33d0*/  DFMA R124, R6.reuse, UR50, R124 ;  /* 0x00000032067c7c2b */ /* 0x040fe4000800007c */
[----:B------:R-:W-:Y:S02]  /*33e0*/  DFMA R128, R6, UR48, R128 ;  /* 0x0000003006807c2b */ /* 0x000fe40008000080 */
[----:B------:R-:W-:-:S02]  /*33f0*/  DFMA R102, R10, R90, R102 ;  /* 0x0000005a0a66722b */ /* 0x000fc40000000066 */
[C---:B------:R-:W-:Y:S02]  /*3400*/  DFMA R70, R10.reuse, UR46, R70 ;  /* 0x0000002e0a467c2b */ /* 0x040fe40008000046 */
[C---:B------:R-:W-:Y:S02]  /*3410*/  DFMA R126, R10.reuse, UR44, R126 ;  /* 0x0000002c0a7e7c2b */ /* 0x040fe4000800007e */
[----:B------:R-:W-:Y:S02]  /*3420*/  DFMA R130, R10, UR54, R130 ;  /* 0x000000360a827c2b */ /* 0x000fe40008000082 */
[C-C-:B------:R-:W-:Y:S02]  /*3430*/  DADD R10, R104.reuse, -R54.reuse ;  /* 0x00000000680a7229 */ /* 0x140fe40000000836 */
[----:B------:R-:W-:Y:S01]  /*3440*/  DADD R8, R104, R54 ;  /* 0x0000000068087229 */ /* 0x000fe20000000036 */
[----:B------:R-:W-:Y:S06]  /*3450*/  BAR.SYNC.DEFER_BLOCKING 0x0 ;  /* 0x0000000000007b1d */ /* 0x000fec0000010000 */
[----:B------:R-:W-:-:S02]  /*3460*/  DADD R6, R120, -R102 ;  /* 0x0000000078067229 */ /* 0x000fc40000000866 */
[----:B------:R-:W-:Y:S02]  /*3470*/  DADD R12, R122, -R70 ;  /* 0x000000007a0c7229 */ /* 0x000fe40000000846 */
[----:B------:R-:W-:Y:S02]  /*3480*/  DADD R14, R124, -R126 ;  /* 0x000000007c0e7229 */ /* 0x000fe4000000087e */
[----:B------:R-:W-:Y:S02]  /*3490*/  DADD R54, R128, -R130 ;  /* 0x0000000080367229 */ /* 0x000fe40000000882 */
[----:B------:R-:W-:Y:S02]  /*34a0*/  DADD R102, R120, R102 ;  /* 0x0000000078667229 */ /* 0x000fe40000000066 */
[----:B------:R-:W-:Y:S02]  /*34b0*/  DADD R70, R122, R70 ;  /* 0x000000007a467229 */ /* 0x000fe40000000046 */
[----:B------:R-:W-:-:S02]  /*34c0*/  DADD R124, R124, R126 ;  /* 0x000000007c7c7229 */ /* 0x000fc4000000007e */
        /* <DEDUP_REMOVED lines=38> */
[----:B------:R-:W-:Y:S01]  /*3730*/  DADD R54, R10, -R12 ;  /* 0x000000000a367229 */ /* 0x000fe2000000080c */
[----:B------:R-:W-:Y:S01]  /*3740*/  LDS.64 R10, [R3+0x1c0] ;  /* 0x0001c000030a7984 */ /* 0x000fe20000000a00 */
[----:B-1----:R-:W-:-:S03]  /*3750*/  DADD R104, R80, R70 ;  /* 0x0000000050687229 */ /* 0x002fc60000000046 */
[----:B------:R-:W0:Y:S01]  /*3760*/  LDS.64 R12, [R3+0x3f0] ;  /* 0x0003f000030c7984 */ /* 0x000e220000000a00 */
[----:B------:R-:W-:Y:S02]  /*3770*/  DFMA R106, R14, UR18, RZ ;  /* 0x000000120e6a7c2b */ /* 0x000fe400080000ff */
[----:B------:R-:W-:Y:S02]  /*3780*/  DFMA R126, R36, R14, RZ ;  /* 0x0000000e247e722b */ /* 0x000fe400000000ff */
[C---:B------:R-:W-:Y:S02]  /*3790*/  DFMA R120, R14.reuse, R38, RZ ;  /* 0x000000260e78722b */ /* 0x040fe400000000ff */
[C---:B------:R-:W-:Y:S01]  /*37a0*/  DFMA R124, R14.reuse, UR44, RZ ;  /* 0x0000002c0e7c7c2b */ /* 0x040fe200080000ff */
[----:B------:R-:W-:Y:S01]  /*37b0*/  R2UR UR44, R46 ;  /* 0x000000002e2c72ca */ /* 0x000fe200000e0000 */
[----:B------:R-:W-:Y:S01]  /*37c0*/  DFMA R14, R14, UR46, RZ ;  /* 0x0000002e0e0e7c2b */ /* 0x000fe200080000ff */
[----:B------:R-:W-:Y:S01]  /*37d0*/  R2UR UR46, R18 ;  /* 0x00000000122e72ca */ /* 0x000fe200000e0000 */
[----:B------:R-:W-:Y:S01]  /*37e0*/  DFMA R106, R104, UR52, R106 ;  /* 0x00000034686a7c2b */ /* 0x000fe2000800006a */
[----:B------:R-:W-:Y:S01]  /*37f0*/  R2UR UR52, R16 ;  /* 0x00000000103472ca */ /* 0x000fe200000e0000 */
[----:B------:R-:W-:Y:S01]  /*3800*/  DADD R80, R80, -R70 ;  /* 0x0000000050507229 */ /* 0x000fe20000000846 */
[----:B------:R-:W-:Y:S01]  /*3810*/  R2UR UR53, R17 ;  /* 0x00000000113572ca */ /* 0x000fe200000e0000 */
[----:B------:R-:W-:Y:S01]  /*3820*/  DFMA R70, R54, UR54, RZ ;  /* 0x0000003636467c2b */ /* 0x000fe200080000ff */
[----:B------:R-:W-:Y:S01]  /*3830*/  R2UR UR54, R48 ;  /* 0x00000000303672ca */ /* 0x000fe200000e0000 */
[----:B------:R-:W-:Y:S01]  /*3840*/  DFMA R126, R104, R50, R126 ;  /* 0x00000032687e722b */ /* 0x000fe2000000007e */
[----:B------:R-:W-:Y:S01]  /*3850*/  R2UR UR55, R49 ;  /* 0x00000000313772ca */ /* 0x000fe200000e0000 */
[----:B------:R-:W-:Y:S01]  /*3860*/  DFMA R120, R52, R104, R120 ;  /* 0x000000683478722b */ /* 0x000fe20000000078 */
[----:B------:R-:W-:Y:S01]  /*3870*/  R2UR UR47, R19 ;  /* 0x00000000132f72ca */ /* 0x000fe200000e0000 */
[----:B------:R-:W-:Y:S01]  /*3880*/  DFMA R124, R104, UR60, R124 ;  /* 0x0000003c687c7c2b */ /* 0x000fe2000800007c */
[----:B------:R-:W-:Y:S01]  /*3890*/  R2UR UR45, R47 ;  /* 0x000000002f2d72ca */ /* 0x000fe200000e0000 */
[----:B--2---:R-:W-:-:S02]  /*38a0*/  DADD R128, R100, R102 ;  /* 0x0000000064807229 */ /* 0x004fc40000000066 */
[----:B------:R-:W-:Y:S02]  /*38b0*/  DFMA R104, R104, UR12, R14 ;  /* 0x0000000c68687c2b */ /* 0x000fe4000800000e */
[-C--:B------:R-:W-:Y:S01]  /*38c0*/  DFMA R122, R42, R54.reuse, RZ ;  /* 0x000000362a7a722b */ /* 0x080fe200000000ff */
[----:B------:R-:W-:Y:S01]  /*38d0*/  LDS.64 R14, [R3+0x230] ;  /* 0x00023000030e7984 */ /* 0x000fe20000000a00 */
[----:B------:R-:W-:Y:S02]  /*38e0*/  DFMA R96, R44, R54, RZ ;  /* 0x000000362c60722b */ /* 0x000fe400000000ff */
[C---:B------:R-:W-:Y:S02]  /*38f0*/  DFMA R94, R54.reuse, UR58, RZ ;  /* 0x0000003a365e7c2b */ /* 0x040fe400080000ff */
[----:B------:R-:W-:Y:S01]  /*3900*/  DFMA R138, R54, UR16, RZ ;  /* 0x00000010368a7c2b */ /* 0x000fe200080000ff */
[----:B------:R-:W1:Y:S01]  /*3910*/  LDS.64 R54, [R3+0x380] ;  /* 0x0003800003367984 */ /* 0x000e620000000a00 */
[----:B------:R-:W-:-:S02]  /*3920*/  DADD R100, R100, -R102 ;  /* 0x0000000064647229 */ /* 0x000fc40000000866 */
[----:B------:R-:W-:Y:S01]  /*3930*/  DFMA R124, R128, UR52, R124 ;  /* 0x00000034807c7c2b */ /* 0x000fe2000800007c */
[----:B------:R-:W-:Y:S01]  /*3940*/  R2UR.FILL UR53, R131 ;  /* 0x00000000833572ca */ /* 0x000fe200004e0000 */
[----:B------:R-:W-:Y:S01]  /*3950*/  DFMA R102, R28, R128, R126 ;  /* 0x000000801c66722b */ /* 0x000fe2000000007e */
[----:B------:R-:W-:Y:S01]  /*3960*/  R2UR.FILL UR52, R130 ;  /* 0x00000000823472ca */ /* 0x000fe200004e0000 */
[C---:B------:R-:W-:Y:S02]  /*3970*/  DFMA R126, R128.reuse, UR10, R106 ;  /* 0x0000000a807e7c2b */ /* 0x040fe4000800006a */
[----:B------:R-:W-:Y:S01]  /*3980*/  DFMA R130, R128, UR54, R104 ;  /* 0x0000003680827c2b */ /* 0x000fe20008000068 */
[----:B------:R-:W-:Y:S01]  /*3990*/  LDS.64 R106, [R3+0x310] ;  /* 0x00031000036a7984 */ /* 0x000fe20000000a00 */
[----:B------:R-:W-:Y:S01]  /*39a0*/  DFMA R94, R80, UR46, R94 ;  /* 0x0000002e505e7c2b */ /* 0x000fe2000800005e */
[----:B------:R-:W-:Y:S01]  /*39b0*/  R2UR UR46, R114 ;  /* 0x00000000722e72ca */ /* 0x000fe200000e0000 */
[----:B------:R-:W-:Y:S01]  /*39c0*/  DFMA R122, R32, R80, R122 ;  /* 0x00000050207a722b */ /* 0x000fe2000000007a */
[----:B------:R-:W2:Y:S01]  /*39d0*/  LDS.64 R104, [R3+0x2a0] ;  /* 0x0002a00003687984 */ /* 0x000ea20000000a00 */
[----:B------:R-:W-:Y:S01]  /*39e0*/  R2UR UR47, R115 ;  /* 0x00000000732f72ca */ /* 0x000fe200000e0000 */
[C---:B------:R-:W-:Y:S01]  /*39f0*/  DFMA R96, R80.reuse, R34, R96 ;  /* 0x000000225060722b */ /* 0x040fe20000000060 */
[----:B------:R-:W-:Y:S01]  /*3a00*/  R2UR UR54, R22 ;  /* 0x00000000163672ca */ /* 0x000fe200000e0000 */
[C---:B------:R-:W-:Y:S01]  /*3a10*/  DFMA R70, R80.reuse, UR14, R70 ;  /* 0x0000000e50467c2b */ /* 0x040fe20008000046 */
[----:B------:R-:W-:Y:S01]  /*3a20*/  R2UR UR55, R23 ;  /* 0x00000000173772ca */ /* 0x000fe200000e0000 */
[----:B------:R-:W-:Y:S01]  /*3a30*/  DFMA R80, R80, UR44, R138 ;  /* 0x0000002c50507c2b */ /* 0x000fe2000800008a */
[----:B------:R-:W-:Y:S01]  /*3a40*/  R2UR UR44, R110 ;  /* 0x000000006e2c72ca */ /* 0x000fe200000e0000 */
[----:B------:R-:W-:Y:S01]  /*3a50*/  DFMA R120, R128, R30, R120 ;  /* 0x0000001e8078722b */ /* 0x000fe20000000078 */
[----:B------:R-:W-:Y:S01]  /*3a60*/  R2UR UR45, R111 ;  /* 0x000000006f2d72ca */ /* 0x000fe200000e0000 */
[----:B---3--:R-:W-:-:S02]  /*3a70*/  DADD R128, R6, R8 ;  /* 0x0000000006807229 */ /* 0x008fc40000000008 */
[----:B------:R-:W-:Y:S02]  /*3a80*/  DFMA R122, R100, R58, R122 ;  /* 0x0000003a647a722b */ /* 0x000fe4000000007a */
[----:B------:R-:W-:Y:S02]  /*3a90*/  DFMA R96, R60, R100, R96 ;  /* 0x000000643c60722b */ /* 0x000fe40000000060 */
[C---:B------:R-:W-:Y:S02]  /*3aa0*/  DFMA R94, R100.reuse, UR62, R94 ;  /* 0x0000003e645e7c2b */ /* 0x040fe4000800005e */
[C---:B------:R-:W-:Y:S01]  /*3ab0*/  DFMA R70, R100.reuse, UR46, R70 ;  /* 0x0000002e64467c2b */ /* 0x040fe20008000046 */
[----:B------:R-:W-:Y:S01]  /*3ac0*/  R2UR.FILL UR47, R133 ;  /* 0x00000000852f72ca */ /* 0x000fe200004e0000 */
[----:B------:R-:W-:Y:S01]  /*3ad0*/  DFMA R80, R100, UR8, R80 ;  /* 0x0000000864507c2b */ /* 0x000fe20008000050 */
[----:B------:R-:W-:Y:S01]  /*3ae0*/  R2UR.FILL UR46, R134 ;  /* 0x00000000862e72ca */ /* 0x000fe200004e0000 */
[----:B------:R-:W-:-:S02]  /*3af0*/  DADD R6, R6, -R8 ;  /* 0x0000000006067229 */ /* 0x000fc40000000808 */
[----:B------:R-:W-:Y:S02]  /*3b00*/  DFMA R102, R128, R66, R102 ;  /* 0x000000428066722b */ /* 0x000fe40000000066 */
[----:B------:R-:W-:Y:S02]  /*3b10*/  DFMA R120, R68, R128, R120 ;  /* 0x000000804478722b */ /* 0x000fe40000000078 */
[C---:B------:R-:W-:Y:S02]  /*3b20*/  DFMA R124, R128.reuse, UR64, R124 ;  /* 0x00000040807c7c2b */ /* 0x040fe4000800007c */
[C---:B------:R-:W-:Y:S01]  /*3b30*/  DFMA R126, R128.reuse, UR44, R126 ;  /* 0x0000002c807e7c2b */ /* 0x040fe2000800007e */
[----:B------:R-:W-:Y:S01]  /*3b40*/  R2UR.FILL UR45, R4 ;  /* 0x00000000042d72ca */ /* 0x000fe200004e0000 */
[----:B------:R-:W-:Y:S01]  /*3b50*/  DFMA R130, R128, UR4, R130 ;  /* 0x0000000480827c2b */ /* 0x000fe20008000082 */
[----:B------:R-:W-:Y:S01]  /*3b60*/  R2UR.FILL UR44, R135 ;  /* 0x00000000872c72ca */ /* 0x000fe200004e0000 */
[----:B0-----:R-:W-:-:S02]  /*3b70*/  DADD R8, R10, R12 ;  /* 0x000000000a087229 */ /* 0x001fc4000000000c */
[----:B------:R-:W-:Y:S02]  /*3b80*/  DFMA R122, R24, R6, R122 ;  /* 0x00000006187a722b */ /* 0x000fe4000000007a */
[C---:B------:R-:W-:Y:S02]  /*3b90*/  DFMA R96, R6.reuse, R26, R96 ;  /* 0x0000001a0660722b */ /* 0x040fe40000000060 */
[C---:B------:R-:W-:Y:S01]  /*3ba0*/  DFMA R94, R6.reuse, UR54, R94 ;  /* 0x00000036065e7c2b */ /* 0x040fe2000800005e */
[----:B------:R-:W-:Y:S01]  /*3bb0*/  R2UR.FILL UR55, R132 ;  /* 0x00000000843772ca */ /* 0x000fe200004e0000 */
[C---:B------:R-:W-:Y:S01]  /*3bc0*/  DFMA R70, R6.reuse, UR6, R70 ;  /* 0x0000000606467c2b */ /* 0x040fe20008000046 */
[----:B------:R-:W-:Y:S01]  /*3bd0*/  R2UR.FILL UR54, R136 ;  /* 0x00000000883672ca */ /* 0x000fe200004e0000 */
[----:B------:R-:W-:Y:S02]  /*3be0*/  DFMA R80, R6, UR66, R80 ;  /* 0x0000004206507c2b */ /* 0x000fe40008000050 */
[----:B------:R-:W-:-:S02]  /*3bf0*/  DADD R10, R10, -R12 ;  /* 0x000000000a0a7229 */ /* 0x000fc4000000080c */
[----:B------:R-:W-:Y:S02]  /*3c00*/  DFMA R102, R76, R8, R102 ;  /* 0x000000084c66722b */ /* 0x000fe40000000066 */
[C---:B------:R-:W-:Y:S02]  /*3c10*/  DFMA R120, R8.reuse, UR68, R120 ;  /* 0x0000004408787c2b */ /* 0x040fe40008000078 */
[C---:B------:R-:W-:Y:S02]  /*3c20*/  DFMA R124, R8.reuse, UR26, R124 ;  /* 0x0000001a087c7c2b */ /* 0x040fe4000800007c */
[C---:B------:R-:W-:Y:S02]  /*3c30*/  DFMA R126, R8.reuse, UR24, R126 ;  /* 0x00000018087e7c2b */ /* 0x040fe4000800007e */
[----:B------:R-:W-:Y:S02]  /*3c40*/  DFMA R130, R8, UR70, R130 ;  /* 0x0000004608827c2b */ /* 0x000fe40008000082 */
[----:B-1----:R-:W-:-:S02]  /*3c50*/  DADD R6, R14, R54 ;  /* 0x000000000e067229 */ /* 0x002fc40000000036 */
[C---:B------:R-:W-:Y:S02]  /*3c60*/  DFMA R122, R10.reuse, R74, R122 ;  /* 0x0000004a0a7a722b */ /* 0x040fe4000000007a */
[C---:B------:R-:W-:Y:S02]  /*3c70*/  DFMA R96, R10.reuse, UR22, R96 ;  /* 0x000000160a607c2b */ /* 0x040fe40008000060 */
[C---:B------:R-:W-:Y:S02]  /*3c80*/  DFMA R94, R10.reuse, UR20, R94 ;  /* 0x000000140a5e7c2b */ /* 0x040fe4000800005e */
[C---:B------:R-:W-:Y:S02]  /*3c90*/  DFMA R70, R10.reuse, UR30, R70 ;  /* 0x0000001e0a467c2b */ /* 0x040fe40008000046 */
[----:B------:R-:W-:Y:S02]  /*3ca0*/  DFMA R80, R10, UR28, R80 ;  /* 0x0000001c0a507c2b */ /* 0x000fe40008000050 */
[----:B------:R-:W-:-:S02]  /*3cb0*/  DADD R14, R14, -R54 ;  /* 0x000000000e0e7229 */ /* 0x000fc40000000836 */
[C---:B------:R-:W-:Y:S02]  /*3cc0*/  DFMA R102, R6.reuse, R82, R102 ;  /* 0x000000520666722b */ /* 0x040fe40000000066 */
[C---:B------:R-:W-:Y:S02]  /*3cd0*/  DFMA R120, R6.reuse, UR34, R120 ;  /* 0x0000002206787c2b */ /* 0x040fe40008000078 */
[C---:B------:R-:W-:Y:S02]  /*3ce0*/  DFMA R124, R6.reuse, UR32, R124 ;  /* 0x00000020067c7c2b */ /* 0x040fe4000800007c */
[C---:B------:R-:W-:Y:S02]  /*3cf0*/  DFMA R126, R6.reuse, UR42, R126 ;  /* 0x0000002a067e7c2b */ /* 0x040fe4000800007e */
[----:B------:R-:W-:Y:S02]  /*3d00*/  DFMA R130, R6, UR40, R130 ;  /* 0x0000002806827c2b */ /* 0x000fe40008000082 */
[----:B--2---:R-:W-:-:S02]  /*3d10*/  DADD R6, R104, R106 ;  /* 0x0000000068067229 */ /* 0x004fc4000000006a */
[----:B------:R-:W-:Y:S02]  /*3d20*/  DADD R104, R104, -R106 ;  /* 0x0000000068687229 */ /* 0x000fe4000000086a */
[----:B------:R-:W-:Y:S02]  /*3d30*/  DFMA R122, R84, R14, R122 ;  /* 0x0000000e547a722b */ /* 0x000fe4000000007a */
[C---:B------:R-:W-:Y:S02]  /*3d40*/  DFMA R96, R14.reuse, UR72, R96 ;  /* 0x000000480e607c2b */ /* 0x040fe40008000060 */
[C---:B------:R-:W-:Y:S02]  /*3d50*/  DFMA R94, R14.reuse, UR38, R94 ;  /* 0x000000260e5e7c2b */ /* 0x040fe4000800005e */
[C---:B------:R-:W-:Y:S02]  /*3d60*/  DFMA R80, R14.reuse, UR74, R80 ;  /* 0x0000004a0e507c2b */ /* 0x040fe40008000050 */
[----:B------:R-:W-:-:S02]  /*3d70*/  DFMA R70, R14, UR36, R70 ;  /* 0x000000240e467c2b */ /* 0x000fc40008000046 */
[----:B------:R-:W-:Y:S02]  /*3d80*/  DFMA R102, R92, R6, R102 ;  /* 0x000000065c66722b */ /* 0x000fe40000000066 */
[C---:B------:R-:W-:Y:S02]  /*3d90*/  DFMA R120, R6.reuse, UR76, R120 ;  /* 0x0000004c06787c2b */ /* 0x040fe40008000078 */
[C---:B------:R-:W-:Y:S02]  /*3da0*/  DFMA R124, R6.reuse, UR50, R124 ;  /* 0x00000032067c7c2b */ /* 0x040fe4000800007c */
[C---:B------:R-:W-:Y:S02]  /*3db0*/  DFMA R126, R6.reuse, UR48, R126 ;  /* 0x00000030067e7c2b */ /* 0x040fe4000800007e */
[----:B------:R-:W-:Y:S02]  /*3dc0*/  DFMA R130, R6, UR56, R130 ;  /* 0x0000003806827c2b */ /* 0x000fe40008000082 */
[----:B------:R-:W-:-:S02]  /*3dd0*/  DFMA R80, R104, UR52, R80 ;  /* 0x0000003468507c2b */ /* 0x000fc40008000050 */
[C---:B------:R-:W-:Y:S02]  /*3de0*/  DFMA R122, R104.reuse, R90, R122 ;  /* 0x0000005a687a722b */ /* 0x040fe4000000007a */
        /* <DEDUP_REMOVED lines=23> */
.L_x_546:
[----:B------:R-:W-:Y:S05]  /*3f60*/  BSYNC.RECONVERGENT B0 ;  /* 0x0000000000007941 */ /* 0x000fea0003800200 */
.L_x_545:
        /* <DEDUP_REMOVED lines=26> */
[----:B------:R-:W-:Y:S02]  /*4110*/  R2UR UR45, R19 ;  /* 0x00000000132d72ca */ /* 0x000fe400000e0000 */
[----:B------:R-:W-:Y:S02]  /*4120*/  MOV.SPILL R96, UR57 ;  /* 0x0000003900607c02 */ /* 0x000fe40009000f00 */
[----:B------:R-:W-:Y:S02]  /*4130*/  MOV.SPILL R97, UR56 ;  /* 0x0000003800617c02 */ /* 0x000fe40009000f00 */
[----:B------:R-:W-:-:S02]  /*4140*/  R2UR UR56, R108 ;  /* 0x000000006c3872ca */ /* 0x000fc400000e0000 */
[----:B------:R-:W-:Y:S01]  /*4150*/  R2UR UR57, R109 ;  /* 0x000000006d3972ca */ /* 0x000fe200000e0000 */
[C-C-:B0-----:R-:W-:Y:S02]  /*4160*/  DADD R14, R6.reuse, -R8.reuse ;  /* 0x00000000060e7229 */ /* 0x141fe40000000808 */
[----:B------:R-:W-:Y:S01]  /*4170*/  DADD R10, R6, R8 ;  /* 0x00000000060a7229 */ /* 0x000fe20000000008 */
[----:B------:R-:W-:Y:S01]  /*4180*/  LDS.64 R6, [R2+0x1880] ;  /* 0x0018800002067984 */ /* 0x000fe20000000a00 */
[----:B-1----:R-:W-:-:S03]  /*4190*/  DADD R64, R12, R62 ;  /* 0x000000000c407229 */ /* 0x002fc6000000003e */
[----:B------:R-:W0:Y:S01]  /*41a0*/  LDS.64 R8, [R2+0x3720] ;  /* 0x0037200002087984 */ /* 0x000e220000000a00 */
[----:B------:R-:W-:Y:S02]  /*41b0*/  DADD R62, R12, -R62 ;  /* 0x000000000c3e7229 */ /* 0x000fe4000000083e */
[----:B------:R-:W-:Y:S01]  /*41c0*/  DFMA R42, R42, R14, RZ ;  /* 0x0000000e2a2a722b */ /* 0x000fe200000000ff */
[----:B------:R-:W-:Y:S01]  /*41d0*/  LDS.64 R12, [R2+0x3100] ;  /* 0x00310000020c7984 */ /* 0x000fe20000000a00 */
[----:B------:R-:W-:Y:S02]  /*41e0*/  DFMA R36, R36, R10, RZ ;  /* 0x0000000a2424722b */ /* 0x000fe400000000ff */
[----:B------:R-:W-:Y:S02]  /*41f0*/  DFMA R44, R44, R14, RZ ;  /* 0x0000000e2c2c722b */ /* 0x000fe400000000ff */
[----:B------:R-:W-:Y:S01]  /*4200*/  DFMA R86, R14, UR46, RZ ;  /* 0x0000002e0e567c2b */ /* 0x000fe200080000ff */
[----:B------:R-:W-:Y:S01]  /*4210*/  R2UR UR46, R48 ;  /* 0x00000000302e72ca */ /* 0x000fe200000e0000 */
[----:B------:R-:W-:Y:S01]  /*4220*/  DFMA R42, R32, R62, R42 ;  /* 0x0000003e202a722b */ /* 0x000fe2000000002a */
[----:B------:R-:W-:Y:S01]  /*4230*/  R2UR UR47, R49 ;  /* 0x00000000312f72ca */ /* 0x000fe200000e0000 */
[----:B------:R-:W-:Y:S01]  /*4240*/  DFMA R32, R10, UR52, RZ ;  /* 0x000000340a207c2b */ /* 0x000fe200080000ff */
[----:B------:R-:W-:Y:S01]  /*4250*/  R2UR UR52, R46 ;  /* 0x000000002e3472ca */ /* 0x000fe200000e0000 */
[----:B------:R-:W-:Y:S01]  /*4260*/  DFMA R36, R64, R50, R36 ;  /* 0x000000324024722b */ /* 0x000fe20000000024 */
[----:B------:R-:W-:Y:S01]  /*4270*/  R2UR UR53, R47 ;  /* 0x000000002f3572ca */ /* 0x000fe200000e0000 */
[----:B------:R-:W-:-:S02]  /*4280*/  DFMA R50, R14, UR58, RZ ;  /* 0x0000003a0e327c2b */ /* 0x000fc400080000ff */
[----:B------:R-:W-:Y:S02]  /*4290*/  DFMA R38, R10, R38, RZ ;  /* 0x000000260a26722b */ /* 0x000fe400000000ff */
[----:B------:R-:W-:Y:S02]  /*42a0*/  DFMA R44, R62, R34, R44 ;  /* 0x000000223e2c722b */ /* 0x000fe4000000002c */
[----:B------:R-:W-:Y:S02]  /*42b0*/  DFMA R14, R14, UR16, RZ ;  /* 0x000000100e0e7c2b */ /* 0x000fe400080000ff */
[C---:B------:R-:W-:Y:S02]  /*42c0*/  DFMA R34, R10.reuse, UR18, RZ ;  /* 0x000000120a227c2b */ /* 0x040fe400080000ff */
[----:B------:R-:W-:Y:S01]  /*42d0*/  DFMA R98, R10, UR54, RZ ;  /* 0x000000360a627c2b */ /* 0x000fe200080000ff */
[----:B------:R-:W-:Y:S01]  /*42e0*/  R2UR UR54, R110 ;  /* 0x000000006e3672ca */ /* 0x000fe200000e0000 */
[----:B------:R-:W1:Y:S01]  /*42f0*/  LDS.64 R10, [R2+0x1ea0] ;  /* 0x001ea000020a7984 */ /* 0x000e620000000a00 */
[----:B------:R-:W-:Y:S01]  /*4300*/  DFMA R38, R52, R64, R38 ;  /* 0x000000403426722b */ /* 0x000fe20000000026 */
[----:B------:R-:W-:Y:S01]  /*4310*/  R2UR UR55, R111 ;  /* 0x000000006f3772ca */ /* 0x000fe200000e0000 */
[C---:B------:R-:W-:Y:S01]  /*4320*/  DFMA R50, R62.reuse, UR44, R50 ;  /* 0x0000002c3e327c2b */ /* 0x040fe20008000032 */
[----:B------:R-:W-:Y:S01]  /*4330*/  R2UR UR44, R114 ;  /* 0x00000000722c72ca */ /* 0x000fe200000e0000 */
[----:B------:R-:W-:Y:S01]  /*4340*/  DFMA R86, R62, UR14, R86 ;  /* 0x0000000e3e567c2b */ /* 0x000fe20008000056 */
[----:B------:R-:W-:Y:S01]  /*4350*/  R2UR UR45, R115 ;  /* 0x00000000732d72ca */ /* 0x000fe200000e0000 */
[----:B------:R-:W-:-:S02]  /*4360*/  DFMA R52, R64, UR60, R32 ;  /* 0x0000003c40347c2b */ /* 0x000fc40008000020 */
[----:B------:R-:W-:Y:S01]  /*4370*/  DFMA R62, R62, UR52, R14 ;  /* 0x000000343e3e7c2b */ /* 0x000fe2000800000e */
[----:B------:R-:W-:Y:S01]  /*4380*/  LDS.64 R32, [R2+0x2ae0] ;  /* 0x002ae00002207984 */ /* 0x000fe20000000a00 */
[----:B------:R-:W-:Y:S01]  /*4390*/  DFMA R88, R64, UR56, R34 ;  /* 0x0000003840587c2b */ /* 0x000fe20008000022 */
[----:B------:R-:W-:Y:S01]  /*43a0*/  R2UR UR56, R16 ;  /* 0x00000000103872ca */ /* 0x000fe200000e0000 */
[----:B--2---:R-:W-:Y:S01]  /*43b0*/  DADD R34, R70, R72 ;  /* 0x0000000046227229 */ /* 0x004fe20000000048 */
[----:B------:R0:W2:Y:S01]  /*43c0*/  LDS.64 R14, [R2+0x24c0] ;  /* 0x0024c000020e7984 */ /* 0x0000a20000000a00 */
[----:B------:R-:W-:Y:S01]  /*43d0*/  R2UR UR57, R17 ;  /* 0x00000000113972ca */ /* 0x000fe200000e0000 */
[----:B------:R-:W-:Y:S01]  /*43e0*/  DFMA R98, R64, UR12, R98 ;  /* 0x0000000c40627c2b */ /* 0x000fe20008000062 */
[----:B------:R-:W-:Y:S01]  /*43f0*/  R2UR UR52, R22 ;  /* 0x00000000163472ca */ /* 0x000fe200000e0000 */
[----:B------:R-:W-:Y:S01]  /*4400*/  DADD R70, R70, -R72 ;  /* 0x0000000046467229 */ /* 0x000fe20000000848 */
[----:B------:R-:W-:-:S02]  /*4410*/  R2UR UR53, R23 ;  /* 0x00000000173572ca */ /* 0x000fc400000e0000 */
[----:B------:R-:W-:Y:S02]  /*4420*/  DFMA R36, R28, R34, R36 ;  /* 0x000000221c24722b */ /* 0x000fe40000000024 */
[----:B------:R-:W-:Y:S02]  /*4430*/  DFMA R38, R34, R30, R38 ;  /* 0x0000001e2226722b */ /* 0x000fe40000000026 */
[----:B---3--:R-:W-:Y:S02]  /*4440*/  DADD R28, R54, R56 ;  /* 0x00000000361c7229 */ /* 0x008fe40000000038 */
[C---:B------:R-:W-:Y:S02]  /*4450*/  DFMA R88, R34.reuse, UR10, R88 ;  /* 0x0000000a22587c2b */ /* 0x040fe40008000058 */
[C---:B------:R-:W-:Y:S01]  /*4460*/  DFMA R52, R34.reuse, UR56, R52 ;  /* 0x0000003822347c2b */ /* 0x040fe20008000034 */
[----:B------:R-:W-:Y:S01]  /*4470*/  R2UR.FILL UR57, R96 ;  /* 0x00000000603972ca */ /* 0x000fe200004e0000 */
[----:B------:R-:W-:Y:S01]  /*4480*/  DFMA R98, R34, UR46, R98 ;  /* 0x0000002e22627c2b */ /* 0x000fe20008000062 */
[----:B------:R-:W-:Y:S01]  /*4490*/  R2UR.FILL UR56, R97 ;  /* 0x00000000613872ca */ /* 0x000fe200004e0000 */
[----:B------:R-:W-:Y:S01]  /*44a0*/  DFMA R42, R70, R58, R42 ;  /* 0x0000003a462a722b */ /* 0x000fe2000000002a */
[----:B------:R-:W-:Y:S01]  /*44b0*/  R2UR.FILL UR47, R94 ;  /* 0x000000005e2f72ca */ /* 0x000fe200004e0000 */
[----:B------:R-:W-:Y:S01]  /*44c0*/  DFMA R44, R60, R70, R44 ;  /* 0x000000463c2c722b */ /* 0x000fe2000000002c */
[----:B------:R-:W-:Y:S01]  /*44d0*/  R2UR.FILL UR46, R95 ;  /* 0x000000005f2e72ca */ /* 0x000fe200004e0000 */
[----:B------:R-:W-:-:S02]  /*44e0*/  DADD R54, R54, -R56 ;  /* 0x0000000036367229 */ /* 0x000fc40000000838 */
[C---:B------:R-:W-:Y:S02]  /*44f0*/  DFMA R50, R70.reuse, UR62, R50 ;  /* 0x0000003e46327c2b */ /* 0x040fe40008000032 */
[C---:B------:R-:W-:Y:S01]  /*4500*/  DFMA R86, R70.reuse, UR44, R86 ;  /* 0x0000002c46567c2b */ /* 0x040fe20008000056 */
[----:B------:R-:W-:Y:S01]  /*4510*/  R2UR.FILL UR44, R3 ;  /* 0x00000000032c72ca */ /* 0x000fe200004e0000 */
[----:B------:R-:W-:Y:S01]  /*4520*/  DFMA R62, R70, UR8, R62 ;  /* 0x00000008463e7c2b */ /* 0x000fe2000800003e */
[----:B------:R-:W-:Y:S01]  /*4530*/  R2UR.FILL UR45, R81 ;  /* 0x00000000512d72ca */ /* 0x000fe200004e0000 */
[----:B------:R-:W-:Y:S02]  /*4540*/  DFMA R36, R28, R66, R36 ;  /* 0x000000421c24722b */ /* 0x000fe40000000024 */
[----:B------:R-:W-:Y:S02]  /*4550*/  DFMA R38, R68, R28, R38 ;  /* 0x0000001c4426722b */ /* 0x000fe40000000026 */
[----:B0-----:R-:W-:-:S02]  /*4560*/  DADD R2, R6, R8 ;  /* 0x0000000006027229 */ /* 0x001fc40000000008 */
[C---:B------:R-:W-:Y:S02]  /*4570*/  DFMA R52, R28.reuse, UR64, R52 ;  /* 0x000000401c347c2b */ /* 0x040fe40008000034 */
[C---:B------:R-:W-:Y:S01]  /*4580*/  DFMA R88, R28.reuse, UR54, R88 ;  /* 0x000000361c587c2b */ /* 0x040fe20008000058 */
[----:B------:R-:W-:Y:S01]  /*4590*/  R2UR.FILL UR55, R4 ;  /* 0x00000000043772ca */ /* 0x000fe200004e0000 */
[----:B------:R-:W-:Y:S01]  /*45a0*/  DFMA R98, R28, UR4, R98 ;  /* 0x000000041c627c2b */ /* 0x000fe20008000062 */
[----:B------:R-:W-:Y:S01]  /*45b0*/  R2UR.FILL UR54, R80 ;  /* 0x00000000503672ca */ /* 0x000fe200004e0000 */
[----:B------:R-:W-:Y:S02]  /*45c0*/  DFMA R42, R24, R54, R42 ;  /* 0x00000036182a722b */ /* 0x000fe4000000002a */
[----:B------:R-:W-:Y:S02]  /*45d0*/  DFMA R44, R54, R26, R44 ;  /* 0x0000001a362c722b */ /* 0x000fe4000000002c */
[----:B------:R-:W-:-:S02]  /*45e0*/  DADD R6, R6, -R8 ;  /* 0x0000000006067229 */ /* 0x000fc40000000808 */
[C---:B------:R-:W-:Y:S01]  /*45f0*/  DFMA R50, R54.reuse, UR52, R50 ;  /* 0x0000003436327c2b */ /* 0x040fe20008000032 */
[----:B------:R-:W-:Y:S01]  /*4600*/  R2UR.FILL UR53, R78 ;  /* 0x000000004e3572ca */ /* 0x000fe200004e0000 */
[C---:B------:R-:W-:Y:S01]  /*4610*/  DFMA R86, R54.reuse, UR6, R86 ;  /* 0x0000000636567c2b */ /* 0x040fe20008000056 */
[----:B------:R-:W-:Y:S01]  /*4620*/  R2UR.FILL UR52, R79 ;  /* 0x000000004f3472ca */ /* 0x000fe200004e0000 */
[----:B------:R-:W-:Y:S02]  /*4630*/  DFMA R62, R54, UR66, R62 ;  /* 0x00000042363e7c2b */ /* 0x000fe4000800003e */
[----:B------:R-:W-:Y:S02]  /*4640*/  DFMA R36, R76, R2, R36 ;  /* 0x000000024c24722b */ /* 0x000fe40000000024 */
[----:B-1----:R-:W-:Y:S02]  /*4650*/  DADD R8, R10, R12 ;  /* 0x000000000a087229 */ /* 0x002fe4000000000c */
[----:B------:R-:W-:-:S02]  /*4660*/  DFMA R38, R2, UR68, R38 ;  /* 0x0000004402267c2b */ /* 0x000fc40008000026 */
[C---:B------:R-:W-:Y:S02]  /*4670*/  DFMA R52, R2.reuse, UR26, R52 ;  /* 0x0000001a02347c2b */ /* 0x040fe40008000034 */
[C---:B------:R-:W-:Y:S02]  /*4680*/  DFMA R88, R2.reuse, UR24, R88 ;  /* 0x0000001802587c2b */ /* 0x040fe40008000058 */
[----:B------:R-:W-:Y:S02]  /*4690*/  DFMA R98, R2, UR70, R98 ;  /* 0x0000004602627c2b */ /* 0x000fe40008000062 */
[----:B------:R-:W-:Y:S02]  /*46a0*/  DFMA R42, R6, R74, R42 ;  /* 0x0000004a062a722b */ /* 0x000fe4000000002a */
[----:B------:R-:W-:Y:S02]  /*46b0*/  DADD R10, R10, -R12 ;  /* 0x000000000a0a7229 */ /* 0x000fe4000000080c */
[----:B------:R-:W-:-:S02]  /*46c0*/  DFMA R44, R6, UR22, R44 ;  /* 0x00000016062c7c2b */ /* 0x000fc4000800002c */
[C---:B------:R-:W-:Y:S02]  /*46d0*/  DFMA R50, R6.reuse, UR20, R50 ;  /* 0x0000001406327c2b */ /* 0x040fe40008000032 */
[C---:B------:R-:W-:Y:S02]  /*46e0*/  DFMA R86, R6.reuse, UR30, R86 ;  /* 0x0000001e06567c2b */ /* 0x040fe40008000056 */
[----:B------:R-:W-:Y:S02]  /*46f0*/  DFMA R62, R6, UR28, R62 ;  /* 0x0000001c063e7c2b */ /* 0x000fe4000800003e */
[----:B------:R-:W-:Y:S02]  /*4700*/  DFMA R36, R8, R82, R36 ;  /* 0x000000520824722b */ /* 0x000fe40000000024 */
[----:B--2---:R-:W-:Y:S02]  /*4710*/  DADD R2, R14, R32 ;  /* 0x000000000e027229 */ /* 0x004fe40000000020 */
        /* <DEDUP_REMOVED lines=11> */
[C---:B------:R-:W-:Y:S02]  /*47d0*/  DFMA R38, R2.reuse, UR76, R38 ;  /* 0x0000004c02267c2b */ /* 0x040fe40008000026 */
        /* <DEDUP_REMOVED lines=8> */
[C-C-:B------:R-:W-:Y:S02]  /*4860*/  DADD R62, R36.reuse, -R42.reuse ;  /* 0x00000000243e7229 */ /* 0x140fe4000000082a */
[----:B------:R-:W-:Y:S02]  /*4870*/  DADD R72, R36, R42 ;  /* 0x0000000024487229 */ /* 0x000fe4000000002a */
[----:B------:R-:W-:Y:S02]  /*4880*/  DADD R86, R56, -R2 ;  /* 0x0000000038567229 */ /* 0x000fe40000000802 */
[----:B------:R-:W-:Y:S02]  /*4890*/  DADD R118, R64, -R14 ;  /* 0x0000000040767229 */ /* 0x000fe4000000080e */
[----:B------:R-:W-:-:S02]  /*48a0*/  DADD R98, R38, -R44 ;  /* 0x0000000026627229 */ /* 0x000fc4000000082c */
[----:B------:R-:W-:Y:S02]  /*48b0*/  DADD R78, R38, R44 ;  /* 0x00000000264e7229 */ /* 0x000fe4000000002c */
[C-C-:B------:R-:W-:Y:S02]  /*48c0*/  DADD R88, R52.reuse, -R50.reuse ;  /* 0x0000000034587229 */ /* 0x140fe40000000832 */
[----:B------:R-:W-:Y:S02]  /*48d0*/  DADD R116, R52, R50 ;  /* 0x0000000034747229 */ /* 0x000fe40000000032 */
[----:B------:R-:W-:Y:S02]  /*48e0*/  DADD R56, R56, R2 ;  /* 0x0000000038387229 */ /* 0x000fe40000000002 */
[----:B------:R-:W-:-:S11]  /*48f0*/  DADD R64, R64, R14 ;  /* 0x0000000040407229 */ /* 0x000fd6000000000e */
.L_x_548:
[----:B------:R-:W-:Y:S05]  /*4900*/  BSYNC.RECONVERGENT B0 ;  /* 0x0000000000007941 */ /* 0x000fea0003800200 */
.L_x_547:
        /* <DEDUP_REMOVED lines=17> */
.L_x_549:
        /* <DEDUP_REMOVED lines=14> */
.L_x_2973:


//--------------------- .text._Z42massMatrixMultiplyMonolithicConstantKernelILi10ELi13ELi1EEviPKdS1_S1_S1_Pd --------------------------
	.section	.text._Z42massMatrixMultiplyMonolithicConstantKernelILi10ELi13ELi1EEviPKdS1_S1_S1_Pd,"ax",@progbits
	.align	128
        .global         _Z42massMatrixMultiplyMonolithicConstantKernelILi10ELi13ELi1EEviPKdS1_S1_S1_Pd
        .type           _Z42massMatrixMultiplyMonolithicConstantKernelILi10ELi13ELi1EEviPKdS1_S1_S1_Pd,@function
        .size           _Z42massMatrixMultiplyMonolithicConstantKernelILi10ELi13ELi1EEviPKdS1_S1_S1_Pd,(.L_x_2974 - _Z42massMatrixMultiplyMonolithicConstantKernelILi10ELi13ELi1EEviPKdS1_S1_S1_Pd)
        .other          _Z42massMatrixMultiplyMonolithicConstantKernelILi10ELi13ELi1EEviPKdS1_S1_S1_Pd,@"STO_CUDA_ENTRY STV_DEFAULT"
_Z42massMatrixMultiplyMonolithicConstantKernelILi10ELi13ELi1EEviPKdS1_S1_S1_Pd:
.text._Z42massMatrixMultiplyMonolithicConstantKernelILi10ELi13ELi1EEviPKdS1_S1_S1_Pd:
        /* <DEDUP_REMOVED lines=42> */
[----:B0-----:R-:W-:Y:S01]  /*02a0*/  @!P0 IMAD.WIDE R34, R35, 0x8, R4 ;  /* 0x0000000823228825 */ /* 0x001fe200078e0204 */
[C---:B------:R-:W-:Y:S01]  /*02b0*/  ISETP.GT.U32.AND P1, PT, R3.reuse, 0x63, PT ;  /* 0x000000630300780c */ /* 0x040fe20003f24070 */
[----:B------:R-:W-:Y:S01]  /*02c0*/  BSSY.RECONVERGENT B0, `(.L_x_550) ;  /* 0x00000ec000007945 */ /* 0x000fe20003800200 */
[----:B------:R-:W-:Y:S01]  /*02d0*/  ISETP.GT.U32.AND P2, PT, R3, 0x81, PT ;  /* 0x000000810300780c */ /* 0x000fe20003f44070 */
[----:B------:R-:W-:Y:S01]  /*02e0*/  IMAD R2, R2, 0x13b2, RZ ;  /* 0x000013b202027824 */ /* 0x000fe200078e02ff */
[----:B------:R1:W5:Y:S04]  /*02f0*/  @!P0 LDG.E.64.CONSTANT R36, desc[UR76][R34.64] ;  /* 0x0000004c22248981 */ /* 0x000368000c1e9b00 */
[----:B------:R1:W5:Y:S01]  /*0300*/  @!P0 LDG.E.64.CONSTANT R32, desc[UR76][R34.64+0x320] ;  /* 0x0003204c22208981 */ /* 0x000362000c1e9b00 */
[----:B------:R-:W-:-:S03]  /*0310*/  SHF.R.U32.HI R2, RZ, 0x10, R2 ;  /* 0x00000010ff027819 */ /* 0x000fc60000011602 */
[----:B------:R1:W5:Y:S01]  /*0320*/  @!P0 LDG.E.64.CONSTANT R30, desc[UR76][R34.64+0x640] ;  /* 0x0006404c221e8981 */ /* 0x000362000c1e9b00 */
[----:B------:R-:W-:-:S03]  /*0330*/  PRMT R41, R2, 0x9910, RZ ;  /* 0x0000991002297816 */ /* 0x000fc600000000ff */
[----:B------:R1:W5:Y:S02]  /*0340*/  @!P0 LDG.E.64.CONSTANT R28, desc[UR76][R34.64+0x960] ;  /* 0x0009604c221c8981 */ /* 0x000364000c1e9b00 */
[----:B------:R-:W-:Y:S02]  /*0350*/  IMAD R41, R41, 0xd, RZ ;  /* 0x0000000d29297824 */ /* 0x000fe400078e02ff */
[----:B------:R1:W5:Y:S02]  /*0360*/  @!P0 LDG.E.64.CONSTANT R26, desc[UR76][R34.64+0xc80] ;  /* 0x000c804c221a8981 */ /* 0x000364000c1e9b00 */
[----:B------:R-:W-:Y:S02]  /*0370*/  IMAD.MOV R41, RZ, RZ, -R41 ;  /* 0x000000ffff297224 */ /* 0x000fe400078e0a29 */
[----:B------:R1:W5:Y:S03]  /*0380*/  @!P0 LDG.E.64.CONSTANT R24, desc[UR76][R34.64+0xfa0] ;  /* 0x000fa04c22188981 */ /* 0x000366000c1e9b00 */
[----:B------:R-:W-:Y:S01]  /*0390*/  PRMT R40, R41, 0x7710, RZ ;  /* 0x0000771029287816 */ /* 0x000fe200000000ff */
[----:B------:R1:W5:Y:S01]  /*03a0*/  @!P0 LDG.E.64.CONSTANT R22, desc[UR76][R34.64+0x12c0] ;  /* 0x0012c04c22168981 */ /* 0x000362000c1e9b00 */
[----:B------:R-:W-:-:S02]  /*03b0*/  IMAD R41, R38, 0x68, R39 ;  /* 0x0000006826297824 */ /* 0x000fc400078e0227 */
[----:B------:R-:W-:Y:S01]  /*03c0*/  IMAD R39, R2, 0x548, R39 ;  /* 0x0000054802277824 */ /* 0x000fe200078e0227 */
[----:B------:R1:W5:Y:S01]  /*03d0*/  @!P0 LDG.E.64.CONSTANT R20, desc[UR76][R34.64+0x15e0] ;  /* 0x0015e04c22148981 */ /* 0x000362000c1e9b00 */
[----:B------:R-:W-:Y:S02]  /*03e0*/  IMAD.IADD R40, R40, 0x1, R3 ;  /* 0x0000000128287824 */ /* 0x000fe400078e0203 */
[--C-:B------:R-:W-:Y:S01]  /*03f0*/  IMAD R38, R38, 0x4e0, R41.reuse ;  /* 0x000004e026267824 */ /* 0x100fe200078e0229 */
[----:B------:R1:W5:Y:S01]  /*0400*/  @!P0 LDG.E.64.CONSTANT R18, desc[UR76][R34.64+0x1900] ;  /* 0x0019004c22128981 */ /* 0x000362000c1e9b00 */
[----:B------:R-:W-:Y:S01]  /*0410*/  IMAD R5, R42, 0x8, R41 ;  /* 0x000000082a057824 */ /* 0x000fe200078e0229 */
[----:B------:R-:W-:Y:S01]  /*0420*/  LOP3.LUT R40, R40, 0xffff, RZ, 0xc0, !PT ;  /* 0x0000ffff28287812 */ /* 0x000fe200078ec0ff */
[----:B------:R-:W-:Y:S01]  /*0430*/  IMAD R2, R42, 0x8, R38 ;  /* 0x000000082a027824 */ /* 0x000fe200078e0226 */
[----:B------:R1:W5:Y:S03]  /*0440*/  @!P0 LDG.E.64.CONSTANT R16, desc[UR76][R34.64+0x1c20] ;  /* 0x001c204c22108981 */ /* 0x000366000c1e9b00 */
[----:B------:R-:W-:Y:S01]  /*0450*/  IMAD R4, R40, 0x68, R39 ;  /* 0x0000006828047824 */ /* 0x000fe200078e0227 */
[----:B------:R-:W-:Y:S06]  /*0460*/  BAR.SYNC.DEFER_BLOCKING 0x0 ;  /* 0x0000000000007b1d */ /* 0x000fec0000010000 */
        /* <DEDUP_REMOVED lines=10> */
[C---:B------:R-:W-:Y:S01]  /*0510*/  DFMA R38, R32.reuse, UR14, R38 ;  /* 0x0000000e20267c2b */ /* 0x040fe20008000026 */
[----:B------:R-:W4:Y:S01]  /*0520*/  LDCU.128 UR12, c[0x3][0x70] ;  /* 0x00c00e00ff0c77ac */ /* 0x000f220008000c00 */
[----:B------:R-:W-:Y:S01]  /*0530*/  DFMA R34, R32, UR6, R34 ;  /* 0x0000000620227c2b */ /* 0x000fe20008000022 */
[----:B------:R-:W0:Y:S05]  /*0540*/  LDCU.128 UR4, c[0x3][0x20] ;  /* 0x00c00400ff0477ac */ /* 0x000e2a0008000c00 */
[C---:B--2---:R-:W-:Y:S01]  /*0550*/  DFMA R38, R30.reuse, UR16, R38 ;  /* 0x000000101e267c2b */ /* 0x044fe20008000026 */
[----:B------:R-:W2:Y:S01]  /*0560*/  LDCU.128 UR32, c[0x3][0xf0] ;  /* 0x00c01e00ff2077ac */ /* 0x000ea20008000c00 */
[----:B---3--:R-:W-:Y:S01]  /*0570*/  DFMA R34, R30, UR8, R34 ;  /* 0x000000081e227c2b */ /* 0x008fe20008000022 */
[----:B------:R-:W3:Y:S05]  /*0580*/  LDCU.128 UR40, c[0x3][0x140] ;  /* 0x00c02800ff2877ac */ /* 0x000eea0008000c00 */
[C---:B------:R-:W-:Y:S01]  /*0590*/  DFMA R38, R28.reuse, UR18, R38 ;  /* 0x000000121c267c2b */ /* 0x040fe20008000026 */
[----:B------:R-:W1:Y:S01]  /*05a0*/  LDCU.128 UR16, c[0x3][0x40] ;  /* 0x00c00800ff1077ac */ /* 0x000e620008000c00 */
[----:B------:R-:W-:Y:S01]  /*05b0*/  DFMA R34, R28, UR10, R34 ;  /* 0x0000000a1c227c2b */ /* 0x000fe20008000022 */
[----:B------:R-:W2:Y:S05]  /*05c0*/  LDCU.128 UR8, c[0x3][0x30] ;  /* 0x00c00600ff0877ac */ /* 0x000eaa0008000c00 */
[C---:B----4-:R-:W-:Y:S01]  /*05d0*/  DFMA R38, R26.reuse, UR12, R38 ;  /* 0x0000000c1a267c2b */ /* 0x050fe20008000026 */
[----:B------:R-:W4:Y:S01]  /*05e0*/  LDCU.128 UR36, c[0x3][0x100] ;  /* 0x00c02000ff2477ac */ /* 0x000f220008000c00 */
[----:B0-----:R-:W-:Y:S01]  /*05f0*/  DFMA R34, R26, UR4, R34 ;  /* 0x000000041a227c2b */ /* 0x001fe20008000022 */
[----:B------:R-:W0:Y:S05]  /*0600*/  LDCU.128 UR44, c[0x3][0x1a0] ;  /* 0x00c03400ff2c77ac */ /* 0x000e2a0008000c00 */
[----:B------:R-:W-:Y:S01]  /*0610*/  DFMA R38, R24, UR14, R38 ;  /* 0x0000000e18267c2b */ /* 0x000fe20008000026 */
[----:B------:R-:W4:Y:S01]  /*0620*/  LDCU.128 UR12, c[0x3][0xb0] ;  /* 0x00c01600ff0c77ac */ /* 0x000f220008000c00 */
[----:B---3--:R-:W-:-:S02]  /*0630*/  DFMA R52, R36, UR40, RZ ;  /* 0x0000002824347c2b */ /* 0x008fc400080000ff */
[----:B------:R-:W-:Y:S01]  /*0640*/  DFMA R34, R24, UR6, R34 ;  /* 0x0000000618227c2b */ /* 0x000fe20008000022 */
[----:B------:R-:W3:Y:S03]  /*0650*/  LDCU.128 UR4, c[0x3][0xc0] ;  /* 0x00c01800ff0477ac */ /* 0x000ee60008000c00 */
[----:B------:R-:W-:Y:S01]  /*0660*/  DFMA R38, R22, UR20, R38 ;  /* 0x0000001416267c2b */ /* 0x000fe20008000026 */
[----:B------:R-:W3:Y:S01]  /*0670*/  LDCU.128 UR64, c[0x3][0x240] ;  /* 0x00c04800ff4077ac */ /* 0x000ee20008000c00 */
[----:B------:R-:W-:Y:S02]  /*0680*/  DFMA R52, R32, UR42, R52 ;  /* 0x0000002a20347c2b */ /* 0x000fe40008000034 */
[----:B--2---:R-:W-:Y:S01]  /*0690*/  DFMA R34, R22, UR8, R34 ;  /* 0x0000000816227c2b */ /* 0x004fe20008000022 */
[----:B------:R-:W2:Y:S03]  /*06a0*/  LDCU.128 UR40, c[0x3][0x1b0] ;  /* 0x00c03600ff2877ac */ /* 0x000ea60008000c00 */
[C---:B------:R-:W-:Y:S01]  /*06b0*/  DFMA R38, R20.reuse, UR22, R38 ;  /* 0x0000001614267c2b */ /* 0x040fe20008000026 */
[----:B------:R-:W0:Y:S03]  /*06c0*/  LDCU.128 UR20, c[0x3][0x190] ;  /* 0x00c03200ff1477ac */ /* 0x000e260008000c00 */
[----:B------:R-:W-:Y:S01]  /*06d0*/  DFMA R34, R20, UR10, R34 ;  /* 0x0000000a14227c2b */ /* 0x000fe20008000022 */
[----:B------:R-:W2:Y:S03]  /*06e0*/  LDCU.128 UR8, c[0x3][0xd0] ;  /* 0x00c01a00ff0877ac */ /* 0x000ea60008000c00 */
[C---:B------:R-:W-:Y:S01]  /*06f0*/  DFMA R38, R18.reuse, UR24, R38 ;  /* 0x0000001812267c2b */ /* 0x040fe20008000026 */
[----:B------:R-:W2:Y:S03]  /*0700*/  LDCU.128 UR68, c[0x3][0x290] ;  /* 0x00c05200ff4477ac */ /* 0x000ea60008000c00 */
[----:B-1----:R-:W-:Y:S01]  /*0710*/  DFMA R34, R18, UR16, R34 ;  /* 0x0000001012227c2b */ /* 0x002fe20008000022 */
[----:B------:R-:W1:Y:S03]  /*0720*/  LDCU.128 UR48, c[0x3][0x2e0] ;  /* 0x00c05c00ff3077ac */ /* 0x000e660008000c00 */
[----:B------:R-:W-:-:S02]  /*0730*/  DFMA R42, R16, UR26, R38 ;  /* 0x0000001a102a7c2b */ /* 0x000fc40008000026 */
[C---:B------:R-:W-:Y:S01]  /*0740*/  DFMA R38, R36.reuse, UR28, RZ ;  /* 0x0000001c24267c2b */ /* 0x040fe200080000ff */
[----:B------:R-:W3:Y:S01]  /*0750*/  LDCU.128 UR24, c[0x3][0x150] ;  /* 0x00c02a00ff1877ac */ /* 0x000ee20008000c00 */
[----:B0-----:R-:W-:Y:S02]  /*0760*/  DFMA R48, R36, UR20, RZ ;  /* 0x0000001424307c2b */ /* 0x001fe400080000ff */
[----:B------:R-:W-:Y:S01]  /*0770*/  DFMA R40, R16, UR18, R34 ;  /* 0x0000001210287c2b */ /* 0x000fe20008000022 */
[----:B------:R-:W0:Y:S01]  /*0780*/  LDCU.128 UR16, c[0x3][0xe0] ;  /* 0x00c01c00ff1077ac */ /* 0x000e220008000c00 */
[----:B------:R-:W-:Y:S01]  /*0790*/  DFMA R34, R36, UR32, RZ ;  /* 0x0000002024227c2b */ /* 0x000fe200080000ff */
[----:B------:R-:W-:Y:S01]  /*07a0*/  STS.64 [R5+0x548], R42 ;  /* 0x0005482a05007388 */ /* 0x000fe20000000a00 */
[C---:B------:R-:W-:Y:S01]  /*07b0*/  DFMA R38, R32.reuse, UR30, R38 ;  /* 0x0000001e20267c2b */ /* 0x040fe20008000026 */
[----:B------:R-:W1:Y:S01]  /*07c0*/  LDCU.128 UR28, c[0x3][0x110] ;  /* 0x00c02200ff1c77ac */ /* 0x000e620008000c00 */
[C---:B------:R-:W-:Y:S01]  /*07d0*/  DFMA R48, R32.reuse, UR22, R48 ;  /* 0x0000001620307c2b */ /* 0x040fe20008000030 */
[----:B------:R0:W-:Y:S01]  /*07e0*/  STS.64 [R5], R40 ;  /* 0x0000002805007388 */ /* 0x0001e20000000a00 */
[----:B------:R-:W0:Y:S02]  /*07f0*/  LDCU.128 UR20, c[0x3][0x120] ;  /* 0x00c02400ff1477ac */ /* 0x000e240008000c00 */
[----:B------:R-:W-:-:S02]  /*0800*/  DFMA R34, R32, UR34, R34 ;  /* 0x0000002220227c2b */ /* 0x000fc40008000022 */
[C---:B----4-:R-:W-:Y:S01]  /*0810*/  DFMA R38, R30.reuse, UR12, R38 ;  /* 0x0000000c1e267c2b */ /* 0x050fe20008000026 */
[----:B------:R-:W4:Y:S01]  /*0820*/  LDCU.128 UR32, c[0x3][0x160] ;  /* 0x00c02c00ff2077ac */ /* 0x000f220008000c00 */
[C---:B------:R-:W-:Y:S02]  /*0830*/  DFMA R48, R30.reuse, UR44, R48 ;  /* 0x0000002c1e307c2b */ /* 0x040fe40008000030 */
[C---:B---3--:R-:W-:Y:S01]  /*0840*/  DFMA R52, R30.reuse, UR24, R52 ;  /* 0x000000181e347c2b */ /* 0x048fe20008000034 */
[----:B------:R-:W3:Y:S01]  /*0850*/  LDCU.128 UR60, c[0x3][0x330] ;  /* 0x00c06600ff3c77ac */ /* 0x000ee20008000c00 */
[----:B------:R-:W-:Y:S02]  /*0860*/  DFMA R34, R30, UR36, R34 ;  /* 0x000000241e227c2b */ /* 0x000fe40008000022 */
[C---:B------:R-:W-:Y:S01]  /*0870*/  DFMA R38, R28.reuse, UR14, R38 ;  /* 0x0000000e1c267c2b */ /* 0x040fe20008000026 */
[----:B------:R-:W3:Y:S01]  /*0880*/  LDCU.128 UR12, c[0x3][0x130] ;  /* 0x00c02600ff0c77ac */ /* 0x000ee20008000c00 */
[----:B------:R-:W-:-:S02]  /*0890*/  DFMA R48, R28, UR46, R48 ;  /* 0x0000002e1c307c2b */ /* 0x000fc40008000030 */
[C---:B------:R-:W-:Y:S01]  /*08a0*/  DFMA R52, R28.reuse, UR26, R52 ;  /* 0x0000001a1c347c2b */ /* 0x040fe20008000034 */
[----:B------:R-:W0:Y:S01]  /*08b0*/  LDCU.128 UR44, c[0x3][0x1c0] ;  /* 0x00c03800ff2c77ac */ /* 0x000e220008000c00 */
[----:B------:R-:W-:Y:S02]  /*08c0*/  DFMA R34, R28, UR38, R34 ;  /* 0x000000261c227c2b */ /* 0x000fe40008000022 */
[C---:B------:R-:W-:Y:S01]  /*08d0*/  DFMA R38, R26.reuse, UR4, R38 ;  /* 0x000000041a267c2b */ /* 0x040fe20008000026 */
[----:B------:R-:W3:Y:S01]  /*08e0*/  LDCU.128 UR36, c[0x3][0x170] ;  /* 0x00c02e00ff2477ac */ /* 0x000ee20008000c00 */
[C---:B--2---:R-:W-:Y:S02]  /*08f0*/  DFMA R48, R26.reuse, UR40, R48 ;  /* 0x000000281a307c2b */ /* 0x044fe40008000030 */
[C---:B----4-:R-:W-:Y:S01]  /*0900*/  DFMA R52, R26.reuse, UR32, R52 ;  /* 0x000000201a347c2b */ /* 0x050fe20008000034 */
[----:B------:R-:W2:Y:S01]  /*0910*/  LDCU.128 UR52, c[0x3][0x380] ;  /* 0x00c07000ff3477ac */ /* 0x000ea20008000c00 */
[----:B-1----:R-:W-:-:S02]  /*0920*/  DFMA R34, R26, UR28, R34 ;  /* 0x0000001c1a227c2b */ /* 0x002fc40008000022 */
[C---:B------:R-:W-:Y:S01]  /*0930*/  DFMA R38, R24.reuse, UR6, R38 ;  /* 0x0000000618267c2b */ /* 0x040fe20008000026 */
[----:B------:R-:W1:Y:S01]  /*0940*/  LDCU.128 UR4, c[0x3][0x1d0] ;  /* 0x00c03a00ff0477ac */ /* 0x000e620008000c00 */
[C---:B------:R-:W-:Y:S02]  /*0950*/  DFMA R48, R24.reuse, UR42, R48 ;  /* 0x0000002a18307c2b */ /* 0x040fe40008000030 */
[C---:B------:R-:W-:Y:S01]  /*0960*/  DFMA R52, R24.reuse, UR34, R52 ;  /* 0x0000002218347c2b */ /* 0x040fe20008000034 */
[----:B------:R-:W4:Y:S01]  /*0970*/  LDCU.128 UR32, c[0x3][0x230] ;  /* 0x00c04600ff2077ac */ /* 0x000f220008000c00 */
[----:B------:R-:W-:Y:S02]  /*0980*/  DFMA R34, R24, UR30, R34 ;  /* 0x0000001e18227c2b */ /* 0x000fe40008000022 */
[C---:B------:R-:W-:Y:S01]  /*0990*/  DFMA R38, R22.reuse, UR8, R38 ;  /* 0x0000000816267c2b */ /* 0x040fe20008000026 */
[----:B------:R-:W2:Y:S01]  /*09a0*/  LDCU.128 UR28, c[0x3][0x1e0] ;  /* 0x00c03c00ff1c77ac */ /* 0x000ea20008000c00 */
[----:B0-----:R-:W-:-:S02]  /*09b0*/  DFMA R48, R22, UR44, R48 ;  /* 0x0000002c16307c2b */ /* 0x001fc40008000030 */
[C---:B---3--:R-:W-:Y:S01]  /*09c0*/  DFMA R52, R22.reuse, UR36, R52 ;  /* 0x0000002416347c2b */ /* 0x048fe20008000034 */
[----:B------:R-:W0:Y:S01]  /*09d0*/  LDCU.128 UR40, c[0x3][0x280] ;  /* 0x00c05000ff2877ac */ /* 0x000e220008000c00 */
[----:B------:R-:W-:Y:S02]  /*09e0*/  DFMA R34, R22, UR20, R34 ;  /* 0x0000001416227c2b */ /* 0x000fe40008000022 */
[C---:B------:R-:W-:Y:S01]  /*09f0*/  DFMA R38, R20.reuse, UR10, R38 ;  /* 0x0000000a14267c2b */ /* 0x040fe20008000026 */
[----:B------:R-:W3:Y:S01]  /*0a00*/  LDCU.128 UR8, c[0x3][0x2d0] ;  /* 0x00c05a00ff0877ac */ /* 0x000ee20008000c00 */
[C---:B------:R-:W-:Y:S02]  /*0a10*/  DFMA R48, R20.reuse, UR46, R48 ;  /* 0x0000002e14307c2b */ /* 0x040fe40008000030 */
[C---:B------:R-:W-:Y:S01]  /*0a20*/  DFMA R52, R20.reuse, UR38, R52 ;  /* 0x0000002614347c2b */ /* 0x040fe20008000034 */
[----:B------:R-:W2:Y:S01]  /*0a30*/  LDCU.128 UR36, c[0x3][0x370] ;  /* 0x00c06e00ff2477ac */ /* 0x000ea20008000c00 */
[----:B------:R-:W-:-:S02]  /*0a40*/  DFMA R34, R20, UR22, R34 ;  /* 0x0000001614227c2b */ /* 0x000fc40008000022 */
[----:B------:R-:W-:Y:S01]  /*0a50*/  DFMA R38, R18, UR16, R38 ;  /* 0x0000001012267c2b */ /* 0x000fe20008000026 */
[----:B------:R-:W2:Y:S01]  /*0a60*/  LDCU.128 UR20, c[0x3][0x320] ;  /* 0x00c06400ff1477ac */ /* 0x000ea20008000c00 */
[----:B----4-:R-:W-:Y:S02]  /*0a70*/  DFMA R40, R36, UR32, RZ ;  /* 0x0000002024287c2b */ /* 0x010fe400080000ff */
[C---:B-1----:R-:W-:Y:S01]  /*0a80*/  DFMA R48, R18.reuse, UR4, R48 ;  /* 0x0000000412307c2b */ /* 0x042fe20008000030 */
[----:B------:R-:W1:Y:S01]  /*0a90*/  LDCU.128 UR44, c[0x3][0x3c0] ;  /* 0x00c07800ff2c77ac */ /* 0x000e620008000c00 */
[----:B------:R-:W-:Y:S02]  /*0aa0*/  DFMA R34, R18, UR12, R34 ;  /* 0x0000000c12227c2b */ /* 0x000fe40008000022 */
[----:B------:R-:W-:Y:S01]  /*0ab0*/  DFMA R38, R16, UR18, R38 ;  /* 0x0000001210267c2b */ /* 0x000fe20008000026 */
[----:B------:R-:W4:Y:S01]  /*0ac0*/  LDCU.128 UR56, c[0x3][0x3d0] ;  /* 0x00c07a00ff3877ac */ /* 0x000f220008000c00 */
[----:B------:R-:W-:-:S02]  /*0ad0*/  DFMA R40, R32, UR34, R40 ;  /* 0x0000002220287c2b */ /* 0x000fc40008000028 */
[----:B0-----:R-:W-:Y:S01]  /*0ae0*/  DFMA R42, R36, UR40, RZ ;  /* 0x00000028242a7c2b */ /* 0x001fe200080000ff */
[----:B------:R-:W0:Y:S01]  /*0af0*/  LDCU.128 UR32, c[0x3][0x1f0] ;  /* 0x00c03e00ff2077ac */ /* 0x000e220008000c00 */
[----:B------:R-:W-:Y:S01]  /*0b00*/  DFMA R34, R16, UR14, R34 ;  /* 0x0000000e10227c2b */ /* 0x000fe20008000022 */
[----:B------:R1:W-:Y:S01]  /*0b10*/  STS.64 [R5+0xa90], R38 ;  /* 0x000a902605007388 */ /* 0x0003e20000000a00 */
[----:B---3--:R-:W-:Y:S01]  /*0b20*/  DFMA R44, R36, UR8, RZ ;  /* 0x00000008242c7c2b */ /* 0x008fe200080000ff */
[----:B------:R-:W3:Y:S01]  /*0b30*/  LDCU.128 UR24, c[0x3][0x180] ;  /* 0x00c03000ff1877ac */ /* 0x000ee20008000c00 */
[----:B------:R-:W-:Y:S02]  /*0b40*/  DFMA R48, R16, UR6, R48 ;  /* 0x0000000610307c2b */ /* 0x000fe40008000030 */
[----:B--2---:R-:W-:Y:S01]  /*0b50*/  DFMA R46, R36, UR20, RZ ;  /* 0x00000014242e7c2b */ /* 0x004fe200080000ff */
[----:B------:R2:W-:Y:S01]  /*0b60*/  STS.64 [R5+0xfd8], R34 ;  /* 0x000fd82205007388 */ /* 0x0005e20000000a00 */
[C---:B------:R-:W-:Y:S01]  /*0b70*/  DFMA R42, R32.reuse, UR42, R42 ;  /* 0x0000002a202a7c2b */ /* 0x040fe2000800002a */
[----:B------:R-:W3:Y:S01]  /*0b80*/  LDCU.128 UR4, c[0x3][0x250] ;  /* 0x00c04a00ff0477ac */ /* 0x000ee20008000c00 */
[----:B------:R-:W-:Y:S01]  /*0b90*/  DFMA R44, R32, UR10, R44 ;  /* 0x0000000a202c7c2b */ /* 0x000fe2000800002c */
[----:B------:R0:W-:Y:S01]  /*0ba0*/  STS.64 [R5+0x1a68], R48 ;  /* 0x001a683005007388 */ /* 0x0001e20000000a00 */
[----:B------:R-:W-:Y:S01]  /*0bb0*/  DFMA R40, R30, UR64, R40 ;  /* 0x000000401e287c2b */ /* 0x000fe20008000028 */
[----:B------:R-:W3:Y:S01]  /*0bc0*/  LDCU.128 UR16, c[0x3][0x2a0] ;  /* 0x00c05400ff1077ac */ /* 0x000ee20008000c00 */
[----:B-1----:R-:W-:-:S02]  /*0bd0*/  DFMA R38, R36, UR28, RZ ;  /* 0x0000001c24267c2b */ /* 0x002fc400080000ff */
[----:B------:R-:W-:Y:S01]  /*0be0*/  DFMA R46, R32, UR22, R46 ;  /* 0x00000016202e7c2b */ /* 0x000fe2000800002e */
[----:B------:R-:W1:Y:S01]  /*0bf0*/  LDCU.128 UR20, c[0x3][0x200] ;  /* 0x00c04000ff1477ac */ /* 0x000e620008000c00 */
[----:B------:R-:W-:Y:S02]  /*0c00*/  DFMA R42, R30, UR68, R42 ;  /* 0x000000441e2a7c2b */ /* 0x000fe4000800002a */
[----:B--2---:R-:W-:Y:S01]  /*0c10*/  DFMA R34, R36, UR36, RZ ;  /* 0x0000002424227c2b */ /* 0x004fe200080000ff */
[----:B------:R-:W2:Y:S01]  /*0c20*/  LDCU.128 UR12, c[0x3][0x2f0] ;  /* 0x00c05e00ff0c77ac */ /* 0x000ea20008000c00 */
[----:B------:R-:W-:Y:S02]  /*0c30*/  DFMA R38, R32, UR30, R38 ;  /* 0x0000001e20267c2b */ /* 0x000fe40008000026 */
[----:B------:R-:W-:Y:S01]  /*0c40*/  DFMA R36, R36, UR44, RZ ;  /* 0x0000002c24247c2b */ /* 0x000fe200080000ff */
[----:B------:R-:W2:Y:S01]  /*0c50*/  LDCU.128 UR8, c[0x3][0x340] ;  /* 0x00c06800ff0877ac */ /* 0x000ea20008000c00 */
[----:B------:R-:W-:-:S02]  /*0c60*/  DFMA R44, R30, UR48, R44 ;  /* 0x000000301e2c7c2b */ /* 0x000fc4000800002c */
[----:B------:R-:W-:Y:S01]  /*0c70*/  DFMA R34, R32, UR38, R34 ;  /* 0x0000002620227c2b */ /* 0x000fe20008000022 */
[----:B------:R-:W2:Y:S01]  /*0c80*/  LDCU.128 UR40, c[0x3][0x3e0] ;  /* 0x00c07c00ff2877ac */ /* 0x000ea20008000c00 */
[----:B0-----:R-:W-:Y:S02]  /*0c90*/  DFMA R38, R30, UR32, R38 ;  /* 0x000000201e267c2b */ /* 0x001fe40008000026 */
[----:B------:R-:W-:Y:S01]  /*0ca0*/  DFMA R36, R32, UR46, R36 ;  /* 0x0000002e20247c2b */ /* 0x000fe20008000024 */
[----:B------:R-:W0:Y:S01]  /*0cb0*/  LDCU.128 UR44, c[0x3][0x390] ;  /* 0x00c07200ff2c77ac */ /* 0x000e220008000c00 */
[C---:B------:R-:W-:Y:S02]  /*0cc0*/  DFMA R46, R30.reuse, UR60, R46 ;  /* 0x0000003c1e2e7c2b */ /* 0x040fe4000800002e */
[----:B------:R-:W-:Y:S01]  /*0cd0*/  DFMA R34, R30, UR52, R34 ;  /* 0x000000341e227c2b */ /* 0x000fe20008000022 */
[----:B------:R-:W0:Y:S01]  /*0ce0*/  LDCU.128 UR28, c[0x3][0x210] ;  /* 0x00c04200ff1c77ac */ /* 0x000e220008000c00 */
[----:B------:R-:W-:-:S02]  /*0cf0*/  DFMA R38, R28, UR34, R38 ;  /* 0x000000221c267c2b */ /* 0x000fc40008000026 */
[----:B----4-:R-:W-:Y:S01]  /*0d00*/  DFMA R36, R30, UR56, R36 ;  /* 0x000000381e247c2b */ /* 0x010fe20008000024 */
[----:B------:R-:W4:Y:S01]  /*0d10*/  LDCU.128 UR36, c[0x3][0x220] ;  /* 0x00c04400ff2477ac */ /* 0x000f220008000c00 */
[----:B---3--:R-:W-:Y:S02]  /*0d20*/  DFMA R52, R18, UR24, R52 ;  /* 0x0000001812347c2b */ /* 0x008fe40008000034 */
[----:B------:R-:W-:Y:S01]  /*0d30*/  DFMA R40, R28, UR66, R40 ;  /* 0x000000421c287c2b */ /* 0x000fe20008000028 */
[----:B------:R-:W3:Y:S01]  /*0d40*/  LDCU.128 UR32, c[0x3][0x270] ;  /* 0x00c04e00ff2077ac */ /* 0x000ee20008000c00 */
[----:B-1----:R-:W-:Y:S02]  /*0d50*/  DFMA R38, R26, UR20, R38 ;  /* 0x000000141a267c2b */ /* 0x002fe40008000026 */
[C---:B------:R-:W-:Y:S02]  /*0d60*/  DFMA R42, R28.reuse, UR70, R42 ;  /* 0x000000461c2a7c2b */ /* 0x040fe4000800002a */
[C---:B------:R-:W-:Y:S01]  /*0d70*/  DFMA R44, R28.reuse, UR50, R44 ;  /* 0x000000321c2c7c2b */ /* 0x040fe2000800002c */
[----:B------:R-:W1:Y:S01]  /*0d80*/  LDCU.128 UR48, c[0x3][0x2b0] ;  /* 0x00c05600ff3077ac */ /* 0x000e620008000c00 */
[----:B------:R-:W-:-:S02]  /*0d90*/  DFMA R46, R28, UR62, R46 ;  /* 0x0000003e1c2e7c2b */ /* 0x000fc4000800002e */
[C---:B------:R-:W-:Y:S01]  /*0da0*/  DFMA R34, R28.reuse, UR54, R34 ;  /* 0x000000361c227c2b */ /* 0x040fe20008000022 */
[----:B------:R-:W4:Y:S01]  /*0db0*/  LDCU.128 UR52, c[0x3][0x300] ;  /* 0x00c06000ff3477ac */ /* 0x000f220008000c00 */
[----:B------:R-:W-:Y:S02]  /*0dc0*/  DFMA R36, R28, UR58, R36 ;  /* 0x0000003a1c247c2b */ /* 0x000fe40008000024 */
[----:B------:R-:W-:Y:S01]  /*0dd0*/  DFMA R52, R16, UR26, R52 ;  /* 0x0000001a10347c2b */ /* 0x000fe20008000034 */
[----:B------:R-:W3:Y:S01]  /*0de0*/  LDCU.128 UR24, c[0x3][0x260] ;  /* 0x00c04c00ff1877ac */ /* 0x000ee20008000c00 */
[----:B------:R-:W-:Y:S02]  /*0df0*/  DFMA R38, R24, UR22, R38 ;  /* 0x0000001618267c2b */ /* 0x000fe40008000026 */
[C---:B------:R-:W-:Y:S01]  /*0e00*/  DFMA R40, R26.reuse, UR4, R40 ;  /* 0x000000041a287c2b */ /* 0x040fe20008000028 */
[----:B------:R-:W4:Y:S01]  /*0e10*/  LDCU.128 UR60, c[0x3][0x350] ;  /* 0x00c06a00ff3c77ac */ /* 0x000f220008000c00 */
[C---:B------:R-:W-:Y:S01]  /*0e20*/  DFMA R42, R26.reuse, UR16, R42 ;  /* 0x000000101a2a7c2b */ /* 0x040fe2000800002a */
[----:B------:R1:W-:Y:S01]  /*0e30*/  STS.64 [R5+0x1520], R52 ;  /* 0x0015203405007388 */ /* 0x0003e20000000a00 */
[C---:B--2---:R-:W-:Y:S01]  /*0e40*/  DFMA R44, R26.reuse, UR12, R44 ;  /* 0x0000000c1a2c7c2b */ /* 0x044fe2000800002c */
[----:B------:R-:W2:Y:S01]  /*0e50*/  LDCU.128 UR56, c[0x3][0x3a0] ;  /* 0x00c07400ff3877ac */ /* 0x000ea20008000c00 */
[----:B------:R-:W-:-:S02]  /*0e60*/  DFMA R46, R26, UR8, R46 ;  /* 0x000000081a2e7c2b */ /* 0x000fc4000800002e */
[C---:B0-----:R-:W-:Y:S01]  /*0e70*/  DFMA R34, R26.reuse, UR44, R34 ;  /* 0x0000002c1a227c2b */ /* 0x041fe20008000022 */
[----:B------:R-:W0:Y:S01]  /*0e80*/  LDCU.128 UR20, c[0x3][0x3f0] ;  /* 0x00c07e00ff1477ac */ /* 0x000e220008000c00 */
[----:B------:R-:W-:Y:S02]  /*0e90*/  DFMA R36, R26, UR40, R36 ;  /* 0x000000281a247c2b */ /* 0x000fe40008000024 */
        /* <DEDUP_REMOVED lines=11> */
[C---:B---3--:R-:W-:Y:S02]  /*0f50*/  DFMA R40, R22.reuse, UR24, R40 ;  /* 0x0000001816287c2b */ /* 0x048fe40008000028 */
[C---:B-1----:R-:W-:Y:S01]  /*0f60*/  DFMA R42, R22.reuse, UR48, R42 ;  /* 0x00000030162a7c2b */ /* 0x042fe2000800002a */
[----:B------:R-:W1:Y:S01]  /*0f70*/  LDCU.128 UR40, c[0x3][0x400] ;  /* 0x00c08000ff2877ac */ /* 0x000e620008000c00 */
[----:B----4-:R-:W-:-:S02]  /*0f80*/  DFMA R44, R22, UR52, R44 ;  /* 0x00000034162c7c2b */ /* 0x010fc4000800002c */
[C---:B------:R-:W-:Y:S02]  /*0f90*/  DFMA R46, R22.reuse, UR60, R46 ;  /* 0x0000003c162e7c2b */ /* 0x040fe4000800002e */
[C---:B--2---:R-:W-:Y:S02]  /*0fa0*/  DFMA R34, R22.reuse, UR56, R34 ;  /* 0x0000003816227c2b */ /* 0x044fe40008000022 */
        /* <DEDUP_REMOVED lines=29> */
.L_x_551:
[----:B------:R-:W-:Y:S05]  /*1180*/  BSYNC.RECONVERGENT B0 ;  /* 0x0000000000007941 */ /* 0x000fea0003800200 */
.L_x_550:
        /* <DEDUP_REMOVED lines=8> */
[----:B------:R-:W4:Y:S03]  /*1210*/  LDCU.128 UR36, c[0x3][0x50] ;  /* 0x00c00a00ff2477ac */ /* 0x000f260008000c00 */
[----:B------:R-:W3:Y:S01]  /*1220*/  LDS.64 R18, [R2+0x138] ;  /* 0x0001380002127984 */ /* 0x000ee20000000a00 */
[----:B------:R-:W4:Y:S03]  /*1230*/  LDCU.128 UR68, c[0x3][0xf0] ;  /* 0x00c01e00ff4477ac */ /* 0x000f260008000c00 */
        /* <DEDUP_REMOVED lines=8> */
[----:B------:R-:W-:Y:S01]  /*12c0*/  LDS.64 R30, [R2+0x3a8] ;  /* 0x0003a800021e7984 */ /* 0x000fe20000000a00 */
[----:B------:R-:W3:Y:S01]  /*12d0*/  LDCU.128 UR28, c[0x3][0x60] ;  /* 0x00c00c00ff1c77ac */ /* 0x000ee20008000c00 */
[----:B------:R-:W3:Y:S01]  /*12e0*/  LDCU.128 UR60, c[0x3][0xc0] ;  /* 0x00c01800ff3c77ac */ /* 0x000ee20008000c00 */
[C---:B0-----:R-:W-:Y:S01]  /*12f0*/  DFMA R28, R34.reuse, UR4, RZ ;  /* 0x00000004221c7c2b */ /* 0x041fe200080000ff */
[----:B------:R-:W0:Y:S01]  /*1300*/  LDCU.128 UR32, c[0x3][0x20] ;  /* 0x00c00400ff2077ac */ /* 0x000e220008000c00 */
[----:B--2---:R-:W-:-:S02]  /*1310*/  DFMA R42, R34, UR64, RZ ;  /* 0x00000040222a7c2b */ /* 0x004fc400080000ff */
[C---:B----4-:R-:W-:Y:S01]  /*1320*/  DFMA R40, R34.reuse, UR36, RZ ;  /* 0x0000002422287c2b */ /* 0x050fe200080000ff */
[----:B------:R-:W2:Y:S01]  /*1330*/  LDCU.128 UR56, c[0x3][0x70] ;  /* 0x00c00e00ff3877ac */ /* 0x000ea20008000c00 */
[----:B------:R-:W-:Y:S02]  /*1340*/  DFMA R36, R34, UR68, RZ ;  /* 0x0000004422247c2b */ /* 0x000fe400080000ff */
[C---:B-1----:R-:W-:Y:S01]  /*1350*/  DFMA R28, R48.reuse, UR6, R28 ;  /* 0x00000006301c7c2b */ /* 0x042fe2000800001c */
[----:B------:R-:W1:Y:S01]  /*1360*/  LDCU.128 UR52, c[0x3][0xd0] ;  /* 0x00c01a00ff3477ac */ /* 0x000e620008000c00 */
[C---:B------:R-:W-:Y:S02]  /*1370*/  DFMA R42, R48.reuse, UR66, R42 ;  /* 0x00000042302a7c2b */ /* 0x040fe4000800002a */
[C---:B------:R-:W-:Y:S01]  /*1380*/  DFMA R40, R48.reuse, UR38, R40 ;  /* 0x0000002630287c2b */ /* 0x040fe20008000028 */
[----:B------:R-:W4:Y:S01]  /*1390*/  LDCU.128 UR36, c[0x3][0x150] ;  /* 0x00c02a00ff2477ac */ /* 0x000f220008000c00 */
[----:B------:R-:W-:-:S02]  /*13a0*/  DFMA R36, R48, UR70, R36 ;  /* 0x0000004630247c2b */ /* 0x000fc40008000024 */
[----:B---3--:R-:W-:Y:S01]  /*13b0*/  DFMA R28, R16, UR20, R28 ;  /* 0x00000014101c7c2b */ /* 0x008fe2000800001c */
[----:B------:R-:W3:Y:S01]  /*13c0*/  LDCU.128 UR48, c[0x3][0x30] ;  /* 0x00c00600ff3077ac */ /* 0x000ee20008000c00 */
[----:B------:R-:W-:Y:S02]  /*13d0*/  DFMA R38, R34, UR12, RZ ;  /* 0x0000000c22267c2b */ /* 0x000fe400080000ff */
[C---:B------:R-:W-:Y:S01]  /*13e0*/  DFMA R42, R16.reuse, UR40, R42 ;  /* 0x00000028102a7c2b */ /* 0x040fe2000800002a */
[----:B------:R-:W3:Y:S01]  /*13f0*/  LDCU.128 UR44, c[0x3][0x80] ;  /* 0x00c01000ff2c77ac */ /* 0x000ee20008000c00 */
[C---:B------:R-:W-:Y:S02]  /*1400*/  DFMA R36, R16.reuse, UR16, R36 ;  /* 0x0000001010247c2b */ /* 0x040fe40008000024 */
[----:B------:R-:W-:Y:S01]  /*1410*/  DFMA R40, R16, UR28, R40 ;  /* 0x0000001c10287c2b */ /* 0x000fe20008000028 */
[----:B------:R-:W3:Y:S01]  /*1420*/  LDCU.128 UR4, c[0x3][0xe0] ;  /* 0x00c01c00ff0477ac */ /* 0x000ee20008000c00 */
[----:B------:R-:W-:-:S02]  /*1430*/  DFMA R32, R18, UR22, R28 ;  /* 0x0000001612207c2b */ /* 0x000fc4000800001c */
[----:B------:R-:W-:Y:S01]  /*1440*/  DFMA R38, R48, UR14, R38 ;  /* 0x0000000e30267c2b */ /* 0x000fe20008000026 */
[----:B------:R-:W3:Y:S01]  /*1450*/  LDS.64 R28, [R2+0x340] ;  /* 0x00034000021c7984 */ /* 0x000ee20000000a00 */
[C---:B------:R-:W-:Y:S01]  /*1460*/  DFMA R42, R18.reuse, UR42, R42 ;  /* 0x0000002a122a7c2b */ /* 0x040fe2000800002a */
[----:B------:R-:W1:Y:S01]  /*1470*/  LDCU.128 UR12, c[0x3][0x110] ;  /* 0x00c02200ff0c77ac */ /* 0x000e620008000c00 */
[C---:B------:R-:W-:Y:S02]  /*1480*/  DFMA R36, R18.reuse, UR18, R36 ;  /* 0x0000001212247c2b */ /* 0x040fe40008000024 */
[----:B------:R-:W-:Y:S01]  /*1490*/  DFMA R40, R18, UR30, R40 ;  /* 0x0000001e12287c2b */ /* 0x000fe20008000028 */
[----:B------:R-:W1:Y:S01]  /*14a0*/  LDCU.128 UR16, c[0x3][0x160] ;  /* 0x00c02c00ff1077ac */ /* 0x000e620008000c00 */
[----:B----4-:R-:W-:Y:S02]  /*14b0*/  DFMA R38, R16, UR36, R38 ;  /* 0x0000002410267c2b */ /* 0x010fe40008000026 */
[C---:B------:R-:W-:Y:S01]  /*14c0*/  DFMA R42, R20.reuse, UR60, R42 ;  /* 0x0000003c142a7c2b */ /* 0x040fe2000800002a */
[----:B------:R-:W4:Y:S01]  /*14d0*/  LDCU.128 UR20, c[0x3][0x120] ;  /* 0x00c02400ff1477ac */ /* 0x000f220008000c00 */
[----:B0-----:R-:W-:-:S02]  /*14e0*/  DFMA R32, R20, UR32, R32 ;  /* 0x0000002014207c2b */ /* 0x001fc40008000020 */
[----:B--2---:R-:W-:Y:S01]  /*14f0*/  DFMA R40, R20, UR56, R40 ;  /* 0x0000003814287c2b */ /* 0x004fe20008000028 */
[----:B------:R-:W0:Y:S01]  /*1500*/  LDCU.128 UR28, c[0x3][0x170] ;  /* 0x00c02e00ff1c77ac */ /* 0x000e220008000c00 */
[----:B------:R-:W-:Y:S02]  /*1510*/  DFMA R38, R18, UR38, R38 ;  /* 0x0000002612267c2b */ /* 0x000fe40008000026 */
[C---:B------:R-:W-:Y:S01]  /*1520*/  DFMA R42, R22.reuse, UR62, R42 ;  /* 0x0000003e162a7c2b */ /* 0x040fe2000800002a */
[----:B------:R-:W2:Y:S01]  /*1530*/  LDCU.128 UR24, c[0x3][0x40] ;  /* 0x00c00800ff1877ac */ /* 0x000ea20008000c00 */
[----:B------:R-:W-:Y:S02]  /*1540*/  DFMA R32, R22, UR34, R32 ;  /* 0x0000002216207c2b */ /* 0x000fe40008000020 */
[----:B-1----:R-:W-:Y:S01]  /*1550*/  DFMA R36, R20, UR12, R36 ;  /* 0x0000000c14247c2b */ /* 0x002fe20008000024 */
[----:B------:R-:W1:Y:S01]  /*1560*/  LDCU.128 UR8, c[0x3][0x90] ;  /* 0x00c01200ff0877ac */ /* 0x000e620008000c00 */
[----:B------:R-:W-:-:S02]  /*1570*/  DFMA R40, R22, UR58, R40 ;  /* 0x0000003a16287c2b */ /* 0x000fc40008000028 */
[----:B------:R-:W-:Y:S01]  /*1580*/  DFMA R38, R20, UR16, R38 ;  /* 0x0000001014267c2b */ /* 0x000fe20008000026 */
[----:B------:R-:W1:Y:S01]  /*1590*/  LDCU.128 UR40, c[0x3][0x130] ;  /* 0x00c02600ff2877ac */ /* 0x000e620008000c00 */
[C---:B------:R-:W-:Y:S02]  /*15a0*/  DFMA R42, R24.reuse, UR52, R42 ;  /* 0x00000034182a7c2b */ /* 0x040fe4000800002a */
[----:B---3--:R-:W-:Y:S01]  /*15b0*/  DFMA R32, R24, UR48, R32 ;  /* 0x0000003018207c2b */ /* 0x008fe20008000020 */
[----:B------:R-:W3:Y:S01]  /*15c0*/  LDCU.128 UR32, c[0x3][0x180] ;  /* 0x00c03000ff2077ac */ /* 0x000ee20008000c00 */
[----:B------:R-:W-:Y:S02]  /*15d0*/  DFMA R36, R22, UR14, R36 ;  /* 0x0000000e16247c2b */ /* 0x000fe40008000024 */
[----:B------:R-:W-:Y:S01]  /*15e0*/  DFMA R40, R24, UR44, R40 ;  /* 0x0000002c18287c2b */ /* 0x000fe20008000028 */
[----:B------:R-:W3:Y:S01]  /*15f0*/  LDCU.128 UR36, c[0x3][0x190] ;  /* 0x00c03200ff2477ac */ /* 0x000ee20008000c00 */
[----:B------:R-:W-:-:S02]  /*1600*/  DFMA R38, R22, UR18, R38 ;  /* 0x0000001216267c2b */ /* 0x000fc40008000026 */
[C---:B------:R-:W-:Y:S01]  /*1610*/  DFMA R42, R26.reuse, UR54, R42 ;  /* 0x000000361a2a7c2b */ /* 0x040fe2000800002a */
        /* <DEDUP_REMOVED lines=8> */
[----:B--2---:R-:W-:Y:S01]  /*16a0*/  DFMA R32, R28, UR24, R32 ;  /* 0x000000181c207c2b */ /* 0x004fe20008000020 */
[----:B------:R-:W2:Y:S01]  /*16b0*/  LDCU.128 UR48, c[0x3][0x1f0] ;  /* 0x00c03e00ff3077ac */ /* 0x000ea20008000c00 */
[----:B------:R-:W-:Y:S02]  /*16c0*/  DFMA R36, R26, UR22, R36 ;  /* 0x000000161a247c2b */ /* 0x000fe40008000024 */
[----:B-1----:R-:W-:Y:S01]  /*16d0*/  DFMA R40, R28, UR8, R40 ;  /* 0x000000081c287c2b */ /* 0x002fe20008000028 */
[----:B------:R-:W1:Y:S01]  /*16e0*/  LDCU.128 UR20, c[0x3][0x280] ;  /* 0x00c05000ff1477ac */ /* 0x000e620008000c00 */
[----:B------:R-:W-:Y:S02]  /*16f0*/  DFMA R38, R26, UR30, R38 ;  /* 0x0000001e1a267c2b */ /* 0x000fe40008000026 */
[C---:B------:R-:W-:Y:S01]  /*1700*/  DFMA R46, R30.reuse, UR6, R42 ;  /* 0x000000061e2e7c2b */ /* 0x040fe2000800002a */
[----:B------:R-:W0:Y:S01]  /*1710*/  LDCU.128 UR4, c[0x3][0x370] ;  /* 0x00c06e00ff0477ac */ /* 0x000e220008000c00 */
[----:B------:R-:W-:-:S02]  /*1720*/  DFMA R44, R30, UR26, R32 ;  /* 0x0000001a1e2c7c2b */ /* 0x000fc40008000020 */
[----:B------:R-:W-:Y:S01]  /*1730*/  DFMA R36, R28, UR40, R36 ;  /* 0x000000281c247c2b */ /* 0x000fe20008000024 */
[----:B------:R-:W2:Y:S01]  /*1740*/  LDCU.128 UR24, c[0x3][0x2d0] ;  /* 0x00c05a00ff1877ac */ /* 0x000ea20008000c00 */
[----:B------:R-:W-:Y:S01]  /*1750*/  DFMA R40, R30, UR10, R40 ;  /* 0x0000000a1e287c2b */ /* 0x000fe20008000028 */
[----:B------:R0:W-:Y:S01]  /*1760*/  STS.64 [R2+0xd0], R46 ;  /* 0x0000d02e02007388 */ /* 0x0001e20000000a00 */
[----:B---3--:R-:W-:Y:S01]  /*1770*/  DFMA R38, R28, UR32, R38 ;  /* 0x000000201c267c2b */ /* 0x008fe20008000026 */
[----:B------:R-:W3:Y:S01]  /*1780*/  LDCU.128 UR28, c[0x3][0x320] ;  /* 0x00c06400ff1c77ac */ /* 0x000ee20008000c00 */
[----:B------:R-:W-:Y:S01]  /*1790*/  DFMA R32, R34, UR36, RZ ;  /* 0x0000002422207c2b */ /* 0x000fe200080000ff */
[----:B------:R-:W-:Y:S01]  /*17a0*/  STS.64 [R2], R44 ;  /* 0x0000002c02007388 */ /* 0x000fe20000000a00 */
[----:B------:R-:W-:Y:S01]  /*17b0*/  DFMA R52, R30, UR42, R36 ;  /* 0x0000002a1e347c2b */ /* 0x000fe20008000024 */
[----:B------:R-:W2:Y:S01]  /*17c0*/  LDCU.128 UR8, c[0x3][0x3c0] ;  /* 0x00c07800ff0877ac */ /* 0x000ea20008000c00 */
[----:B------:R-:W-:Y:S01]  /*17d0*/  DFMA R36, R34, UR12, RZ ;  /* 0x0000000c22247c2b */ /* 0x000fe200080000ff */
[----:B------:R1:W-:Y:S01]  /*17e0*/  STS.64 [R2+0x68], R40 ;  /* 0x0000682802007388 */ /* 0x0003e20000000a00 */
[----:B------:R-:W-:Y:S01]  /*17f0*/  DFMA R42, R30, UR34, R38 ;  /* 0x000000221e2a7c2b */ /* 0x000fe20008000026 */
[----:B----4-:R-:W-:Y:S01]  /*1800*/  UMOV UR58, UR74 ;  /* 0x0000004a003a7c82 */ /* 0x010fe20008000000 */
[----:B------:R-:W-:Y:S01]  /*1810*/  UMOV UR59, UR75 ;  /* 0x0000004b003b7c82 */ /* 0x000fe20008000000 */
[----:B------:R-:W-:Y:S01]  /*1820*/  UMOV UR56, UR72 ;  /* 0x0000004800387c82 */ /* 0x000fe20008000000 */
[----:B------:R-:W-:Y:S01]  /*1830*/  UMOV UR57, UR73 ;  /* 0x0000004900397c82 */ /* 0x000fe20008000000 */
[----:B0-----:R-:W-:Y:S01]  /*1840*/  DFMA R46, R34, UR4, RZ ;  /* 0x00000004222e7c2b */ /* 0x001fe200080000ff */
[----:B------:R-:W-:Y:S01]  /*1850*/  UMOV UR44, UR58 ;  /* 0x0000003a002c7c82 */ /* 0x000fe20008000000 */
[----:B------:R-:W-:Y:S01]  /*1860*/  UMOV UR45, UR59 ;  /* 0x0000003b002d7c82 */ /* 0x000fe20008000000 */
[----:B------:R-:W-:Y:S01]  /*1870*/  UMOV UR46, UR56 ;  /* 0x00000038002e7c82 */ /* 0x000fe20008000000 */
[----:B------:R-:W-:Y:S01]  /*1880*/  UMOV UR47, UR57 ;  /* 0x00000039002f7c82 */ /* 0x000fe20008000000 */
[C---:B------:R-:W-:Y:S01]  /*1890*/  DFMA R32, R48.reuse, UR38, R32 ;  /* 0x0000002630207c2b */ /* 0x040fe20008000020 */
[----:B------:R-:W0:Y:S01]  /*18a0*/  LDCU.128 UR52, c[0x3][0x240] ;  /* 0x00c04800ff3477ac */ /* 0x000e220008000c00 */
[----:B------:R-:W-:Y:S01]  /*18b0*/  DFMA R36, R48, UR14, R36 ;  /* 0x0000000e30247c2b */ /* 0x000fe20008000024 */
[----:B------:R4:W-:Y:S01]  /*18c0*/  STS.64 [R2+0x1a0], R42 ;  /* 0x0001a02a02007388 */ /* 0x0009e20000000a00 */
[C---:B------:R-:W-:Y:S01]  /*18d0*/  DFMA R38, R34.reuse, UR16, RZ ;  /* 0x0000001022267c2b */ /* 0x040fe200080000ff */
[----:B------:R-:W0:Y:S01]  /*18e0*/  LDCU.128 UR56, c[0x3][0x290] ;  /* 0x00c05200ff3877ac */ /* 0x000e220008000c00 */
[C---:B-1----:R-:W-:Y:S01]  /*18f0*/  DFMA R40, R34.reuse, UR20, RZ ;  /* 0x0000001422287c2b */ /* 0x042fe200080000ff */
[----:B------:R1:W-:Y:S01]  /*1900*/  STS.64 [R2+0x138], R52 ;  /* 0x0001383402007388 */ /* 0x0003e20000000a00 */
[----:B---3--:R-:W-:Y:S01]  /*1910*/  DFMA R44, R34, UR28, RZ ;  /* 0x0000001c222c7c2b */ /* 0x008fe200080000ff */
[----:B------:R-:W3:Y:S01]  /*1920*/  LDCU.128 UR60, c[0x3][0x2e0] ;  /* 0x00c05c00ff3c77ac */ /* 0x000ee20008000c00 */
[----:B------:R-:W-:-:S02]  /*1930*/  DFMA R46, R48, UR6, R46 ;  /* 0x00000006302e7c2b */ /* 0x000fc4000800002e */
[C---:B------:R-:W-:Y:S01]  /*1940*/  DFMA R32, R16.reuse, UR46, R32 ;  /* 0x0000002e10207c2b */ /* 0x040fe20008000020 */
[----:B------:R-:W1:Y:S01]  /*1950*/  LDCU.128 UR64, c[0x3][0x330] ;  /* 0x00c06600ff4077ac */ /* 0x000e620008000c00 */
[----:B--2---:R-:W-:Y:S02]  /*1960*/  DFMA R36, R16, UR48, R36 ;  /* 0x0000003010247c2b */ /* 0x004fe40008000024 */
[C---:B----4-:R-:W-:Y:S01]  /*1970*/  DFMA R42, R34.reuse, UR24, RZ ;  /* 0x00000018222a7c2b */ /* 0x050fe200080000ff */
[----:B------:R-:W2:Y:S01]  /*1980*/  LDCU.128 UR68, c[0x3][0x380] ;  /* 0x00c07000ff4477ac */ /* 0x000ea20008000c00 */
[----:B------:R-:W-:Y:S02]  /*1990*/  DFMA R34, R34, UR8, RZ ;  /* 0x0000000822227c2b */ /* 0x000fe400080000ff */
[C---:B------:R-:W-:Y:S01]  /*19a0*/  DFMA R38, R48.reuse, UR18, R38 ;  /* 0x0000001230267c2b */ /* 0x040fe20008000026 */
[----:B------:R-:W4:Y:S01]  /*19b0*/  LDCU.128 UR72, c[0x3][0x3d0] ;  /* 0x00c07a00ff4877ac */ /* 0x000f220008000c00 */
[----:B------:R-:W-:-:S02]  /*19c0*/  DFMA R40, R48, UR22, R40 ;  /* 0x0000001630287c2b */ /* 0x000fc40008000028 */
[C---:B------:R-:W-:Y:S01]  /*19d0*/  DFMA R42, R48.reuse, UR26, R42 ;  /* 0x0000001a302a7c2b */ /* 0x040fe2000800002a */
[----:B------:R-:W4:Y:S01]  /*19e0*/  LDCU.128 UR4, c[0x3][0x1b0] ;  /* 0x00c03600ff0477ac */ /* 0x000f220008000c00 */
[C---:B------:R-:W-:Y:S02]  /*19f0*/  DFMA R44, R48.reuse, UR30, R44 ;  /* 0x0000001e302c7c2b */ /* 0x040fe4000800002c */
[----:B------:R-:W-:Y:S01]  /*1a00*/  DFMA R34, R48, UR10, R34 ;  /* 0x0000000a30227c2b */ /* 0x000fe20008000022 */
[----:B------:R-:W-:Y:S01]  /*1a10*/  UMOV UR48, UR44 ;  /* 0x0000002c00307c82 */ /* 0x000fe20008000000 */
[----:B------:R-:W-:Y:S01]  /*1a20*/  UMOV UR49, UR45 ;  /* 0x0000002d00317c82 */ /* 0x000fe20008000000 */
[C---:B------:R-:W-:Y:S01]  /*1a30*/  DFMA R36, R18.reuse, UR50, R36 ;  /* 0x0000003212247c2b */ /* 0x040fe20008000024 */
[----:B------:R-:W4:Y:S01]  /*1a40*/  LDCU.128 UR16, c[0x3][0x200] ;  /* 0x00c04000ff1077ac */ /* 0x000f220008000c00 */
[----:B------:R-:W-:Y:S02]  /*1a50*/  DFMA R32, R18, UR48, R32 ;  /* 0x0000003012207c2b */ /* 0x000fe40008000020 */
[C---:B0-----:R-:W-:Y:S01]  /*1a60*/  DFMA R38, R16.reuse, UR52, R38 ;  /* 0x0000003410267c2b */ /* 0x041fe20008000026 */
[----:B------:R-:W0:Y:S01]  /*1a70*/  LDCU.128 UR28, c[0x3][0x250] ;  /* 0x00c04a00ff1c77ac */ /* 0x000e220008000c00 */
[----:B------:R-:W-:-:S02]  /*1a80*/  DFMA R40, R16, UR56, R40 ;  /* 0x0000003810287c2b */ /* 0x000fc40008000028 */
[C---:B---3--:R-:W-:Y:S01]  /*1a90*/  DFMA R42, R16.reuse, UR60, R42 ;  /* 0x0000003c102a7c2b */ /* 0x048fe2000800002a */
[----:B------:R-:W3:Y:S01]  /*1aa0*/  LDCU.128 UR32, c[0x3][0x2a0] ;  /* 0x00c05400ff2077ac */ /* 0x000ee20008000c00 */
        /* <DEDUP_REMOVED lines=18> */
[C---:B0-----:R-:W-:Y:S02]  /*1bd0*/  DFMA R38, R20.reuse, UR28, R38 ;  /* 0x0000001c14267c2b */ /* 0x041fe40008000026 */
[C---:B---3--:R-:W-:Y:S01]  /*1be0*/  DFMA R40, R20.reuse, UR32, R40 ;  /* 0x0000002014287c2b */ /* 0x048fe20008000028 */
[----:B------:R-:W0:Y:S01]  /*1bf0*/  LDCU.128 UR52, c[0x3][0x260] ;  /* 0x00c04c00ff3477ac */ /* 0x000e220008000c00 */
[C---:B-1----:R-:W-:Y:S02]  /*1c00*/  DFMA R42, R20.reuse, UR36, R42 ;  /* 0x00000024142a7c2b */ /* 0x042fe4000800002a */
[C---:B--2---:R-:W-:Y:S01]  /*1c10*/  DFMA R44, R20.reuse, UR40, R44 ;  /* 0x00000028142c7c2b */ /* 0x044fe2000800002c */
[----:B------:R-:W1:Y:S01]  /*1c20*/  LDCU.128 UR60, c[0x3][0x2b0] ;  /* 0x00c05600ff3c77ac */ /* 0x000e620008000c00 */
[----:B----4-:R-:W-:-:S02]  /*1c30*/  DFMA R46, R20, UR44, R46 ;  /* 0x0000002c142e7c2b */ /* 0x010fc4000800002e */
[----:B------:R-:W-:Y:S01]  /*1c40*/  DFMA R34, R20, UR48, R34 ;  /* 0x0000003014227c2b */ /* 0x000fe20008000022 */
        /* <DEDUP_REMOVED lines=8> */
[C---:B------:R-:W-:Y:S01]  /*1cd0*/  DFMA R46, R22.reuse, UR46, R46 ;  /* 0x0000002e162e7c2b */ /* 0x040fe2000800002e */
[----:B------:R-:W4:Y:S01]  /*1ce0*/  LDCU.128 UR4, c[0x3][0x3f0] ;  /* 0x00c07e00ff0477ac */ /* 0x000f220008000c00 */
[----:B------:R-:W-:Y:S02]  /*1cf0*/  DFMA R34, R22, UR50, R34 ;  /* 0x0000003216227c2b */ /* 0x000fe40008000022 */
        /* <DEDUP_REMOVED lines=11> */
[----:B------:R-:W-:Y:S02]  /*1db0*/  DFMA R32, R26, UR10, R32 ;  /* 0x0000000a1a207c2b */ /* 0x000fe40008000020 */
        /* <DEDUP_REMOVED lines=12> */
[C---:B------:R-:W-:Y:S02]  /*1e80*/  DFMA R32, R28.reuse, UR12, R32 ;  /* 0x0000000c1c207c2b */ /* 0x040fe40008000020 */
[C---:B0-----:R-:W-:Y:S02]  /*1e90*/  DFMA R36, R28.reuse, UR24, R36 ;  /* 0x000000181c247c2b */ /* 0x041fe40008000024 */
[C---:B-1----:R-:W-:Y:S02]  /*1ea0*/  DFMA R38, R28.reuse, UR56, R38 ;  /* 0x000000381c267c2b */ /* 0x042fe40008000026 */
[C---:B--2---:R-:W-:Y:S02]  /*1eb0*/  DFMA R40, R28.reuse, UR16, R40 ;  /* 0x000000101c287c2b */ /* 0x044fe40008000028 */
[C---:B---3--:R-:W-:Y:S02]  /*1ec0*/  DFMA R42, R28.reuse, UR28, R42 ;  /* 0x0000001c1c2a7c2b */ /* 0x048fe4000800002a */
[----:B----4-:R-:W-:-:S02]  /*1ed0*/  DFMA R44, R28, UR32, R44 ;  /* 0x000000201c2c7c2b */ /* 0x010fc4000800002c */
[----:B------:R-:W-:Y:S02]  /*1ee0*/  DFMA R46, R28, UR36, R46 ;  /* 0x000000241c2e7c2b */ /* 0x000fe4000800002e */
[----:B------:R-:W-:Y:S02]  /*1ef0*/  DFMA R32, R30, UR14, R32 ;  /* 0x0000000e1e207c2b */ /* 0x000fe40008000020 */
[----:B------:R-:W-:Y:S02]  /*1f00*/  DFMA R34, R28, UR40, R34 ;  /* 0x000000281c227c2b */ /* 0x000fe40008000022 */
        /* <DEDUP_REMOVED lines=15> */
.L_x_553:
[----:B------:R-:W-:Y:S05]  /*2000*/  BSYNC.RECONVERGENT B0 ;  /* 0x0000000000007941 */ /* 0x000fea0003800200 */
.L_x_552:
[----:B------:R-:W-:Y:S06]  /*2010*/  BAR.SYNC.DEFER_BLOCKING 0x0 ;  /* 0x0000000000007b1d */ /* 0x000fec0000010000 */
[----:B------:R-:W3:Y:S01]  /*2020*/  LDCU.128 UR4, c[0x3][URZ] ;  /* 0x00c00000ff0477ac */ /* 0x000ee20008000c00 */
[----:B------:R-:W4:Y:S01]  /*2030*/  LDCU.128 UR20, c[0x3][0x50] ;  /* 0x00c00a00ff1477ac */ /* 0x000f220008000c00 */
[----:B------:R-:W1:Y:S01]  /*2040*/  LDCU.128 UR44, c[0x3][0xa0] ;  /* 0x00c01400ff2c77ac */ /* 0x000e620008000c00 */
[----:B------:R-:W1:Y:S01]  /*2050*/  LDCU.128 UR52, c[0x3][0xf0] ;  /* 0x00c01e00ff3477ac */ /* 0x000e620008000c00 */
[----:B------:R-:W1:Y:S01]  /*2060*/  LDCU.128 UR16, c[0x3][0x10] ;  /* 0x00c00200ff1077ac */ /* 0x000e620008000c00 */
[----:B-----5:R-:W3:Y:S01]  /*2070*/  LDS.64 R20, [R4] ;  /* 0x0000000004147984 */ /* 0x020ee20000000a00 */
[----:B------:R-:W1:Y:S03]  /*2080*/  LDCU.128 UR12, c[0x3][0x140] ;  /* 0x00c02800ff0c77ac */ /* 0x000e660008000c00 */
[----:B------:R-:W1:Y:S01]  /*2090*/  LDS.64 R16, [R4+0x8] ;  /* 0x0000080004107984 */ /* 0x000e620000000a00 */
[----:B------:R-:W1:Y:S03]  /*20a0*/  LDCU.128 UR40, c[0x3][0x60] ;  /* 0x00c00c00ff2877ac */ /* 0x000e660008000c00 */
[----:B------:R-:W1:Y:S01]  /*20b0*/  LDS.64 R18, [R4+0x10] ;  /* 0x0000100004127984 */ /* 0x000e620000000a00 */
[----:B------:R-:W1:Y:S03]  /*20c0*/  LDCU.128 UR24, c[0x3][0xb0] ;  /* 0x00c01600ff1877ac */ /* 0x000e660008000c00 */
[----:B------:R-:W1:Y:S01]  /*20d0*/  LDS.64 R22, [R4+0x18] ;  /* 0x0000180004167984 */ /* 0x000e620000000a00 */
[----:B------:R-:W1:Y:S03]  /*20e0*/  LDCU.128 UR28, c[0x3][0x100] ;  /* 0x00c02000ff1c77ac */ /* 0x000e660008000c00 */
        /* <DEDUP_REMOVED lines=9> */
[----:B------:R-:W0:Y:S01]  /*2180*/  LDCU.128 UR56, c[0x3][0x2e0] ;  /* 0x00c05c00ff3877ac */ /* 0x000e220008000c00 */
[----:B------:R-:W0:Y:S01]  /*2190*/  LDCU.128 UR60, c[0x3][0x330] ;  /* 0x00c06600ff3c77ac */ /* 0x000e220008000c00 */
[----:B---3--:R-:W-:-:S02]  /*21a0*/  DFMA R24, R20, UR4, RZ ;  /* 0x0000000414187c2b */ /* 0x008fc400080000ff */
[C---:B----4-:R-:W-:Y:S01]  /*21b0*/  DFMA R26, R20.reuse, UR20, RZ ;  /* 0x00000014141a7c2b */ /* 0x050fe200080000ff */
[----:B------:R-:W3:Y:S01]  /*21c0*/  LDCU.128 UR64, c[0x3][0x380] ;  /* 0x00c07000ff4077ac */ /* 0x000ee20008000c00 */
[C---:B-1----:R-:W-:Y:S02]  /*21d0*/  DFMA R30, R20.reuse, UR44, RZ ;  /* 0x0000002c141e7c2b */ /* 0x042fe400080000ff */
[----:B------:R-:W-:Y:S01]  /*21e0*/  DFMA R36, R20, UR52, RZ ;  /* 0x0000003414247c2b */ /* 0x000fe200080000ff */
[----:B------:R-:W1:Y:S01]  /*21f0*/  LDCU.128 UR68, c[0x3][0x3d0] ;  /* 0x00c07a00ff4477ac */ /* 0x000e620008000c00 */
[C---:B------:R-:W-:Y:S02]  /*2200*/  DFMA R24, R16.reuse, UR6, R24 ;  /* 0x0000000610187c2b */ /* 0x040fe40008000018 */
[----:B------:R-:W-:Y:S01]  /*2210*/  DFMA R28, R16, UR22, R26 ;  /* 0x00000016101c7c2b */ /* 0x000fe2000800001a */
[----:B------:R-:W4:Y:S01]  /*2220*/  LDCU.128 UR4, c[0x3][0x160] ;  /* 0x00c02c00ff0477ac */ /* 0x000f220008000c00 */
[----:B------:R-:W-:-:S02]  /*2230*/  DFMA R38, R20, UR12, RZ ;  /* 0x0000000c14267c2b */ /* 0x000fc400080000ff */
[----:B------:R-:W-:Y:S01]  /*2240*/  DFMA R26, R16, UR54, R36 ;  /* 0x00000036101a7c2b */ /* 0x000fe20008000024 */
[----:B------:R-:W3:Y:S01]  /*2250*/  LDCU.128 UR52, c[0x3][0xc0] ;  /* 0x00c01800ff3477ac */ /* 0x000ee20008000c00 */
        /* <DEDUP_REMOVED lines=9> */
[----:B------:R-:W-:Y:S02]  /*22f0*/  DFMA R30, R22, UR42, R30 ;  /* 0x0000002a161e7c2b */ /* 0x000fe4000800001e */
[C---:B------:R-:W-:Y:S01]  /*2300*/  DFMA R26, R18.reuse, UR28, R26 ;  /* 0x0000001c121a7c2b */ /* 0x040fe2000800001a */
[----:B------:R-:W4:Y:S01]  /*2310*/  LDCU.128 UR40, c[0x3][0x90] ;  /* 0x00c01200ff2877ac */ /* 0x000f220008000c00 */
[----:B--2---:R-:W-:Y:S02]  /*2320*/  DFMA R24, R18, UR32, R38 ;  /* 0x0000002012187c2b */ /* 0x004fe40008000026 */
[----:B------:R-:W-:Y:S01]  /*2330*/  DFMA R28, R22, UR26, R28 ;  /* 0x0000001a161c7c2b */ /* 0x000fe2000800001c */
[----:B------:R2:W2:Y:S01]  /*2340*/  LDS.64 R38, [R4+0x48] ;  /* 0x0000480004267984 */ /* 0x0004a20000000a00 */
[C---:B0-----:R-:W-:Y:S01]  /*2350*/  DFMA R34, R44.reuse, UR8, R34 ;  /* 0x000000082c227c2b */ /* 0x041fe20008000022 */
[----:B------:R-:W0:Y:S01]  /*2360*/  LDCU.128 UR24, c[0x3][0xd0] ;  /* 0x00c01a00ff1877ac */ /* 0x000e220008000c00 */
[----:B-1----:R-:W-:-:S02]  /*2370*/  DFMA R30, R44, UR44, R30 ;  /* 0x0000002c2c1e7c2b */ /* 0x002fc4000800001e */
[----:B------:R-:W-:Y:S01]  /*2380*/  DFMA R26, R22, UR30, R26 ;  /* 0x0000001e161a7c2b */ /* 0x000fe2000800001a */
[----:B------:R-:W1:Y:S01]  /*2390*/  LDCU.128 UR28, c[0x3][0x170] ;  /* 0x00c02e00ff1c77ac */ /* 0x000e620008000c00 */
[----:B---3--:R-:W-:Y:S02]  /*23a0*/  DFMA R28, R44, UR52, R28 ;  /* 0x000000342c1c7c2b */ /* 0x008fe4000800001c */
[----:B------:R-:W-:Y:S01]  /*23b0*/  DFMA R24, R22, UR34, R24 ;  /* 0x0000002216187c2b */ /* 0x000fe20008000018 */
[----:B------:R-:W3:Y:S01]  /*23c0*/  LDCU.128 UR32, c[0x3][0x120] ;  /* 0x00c02400ff2077ac */ /* 0x000ee20008000c00 */
[C---:B------:R-:W-:Y:S02]  /*23d0*/  DFMA R34, R42.reuse, UR10, R34 ;  /* 0x0000000a2a227c2b */ /* 0x040fe40008000022 */
[C---:B------:R-:W-:Y:S01]  /*23e0*/  DFMA R30, R42.reuse, UR46, R30 ;  /* 0x0000002e2a1e7c2b */ /* 0x040fe2000800001e */
[----:B------:R-:W1:Y:S01]  /*23f0*/  LDCU.128 UR44, c[0x3][0xe0] ;  /* 0x00c01c00ff2c77ac */ /* 0x000e620008000c00 */
[----:B------:R-:W-:-:S02]  /*2400*/  DFMA R28, R42, UR54, R28 ;  /* 0x000000362a1c7c2b */ /* 0x000fc4000800001c */
[C---:B----4-:R-:W-:Y:S01]  /*2410*/  DFMA R26, R44.reuse, UR16, R26 ;  /* 0x000000102c1a7c2b */ /* 0x050fe2000800001a */
[----:B------:R-:W4:Y:S01]  /*2420*/  LDCU.128 UR8, c[0x3][0x130] ;  /* 0x00c02600ff0877ac */ /* 0x000f220008000c00 */
[----:B------:R-:W-:Y:S02]  /*2430*/  DFMA R24, R44, UR4, R24 ;  /* 0x000000042c187c2b */ /* 0x000fe40008000018 */
[C---:B--2---:R-:W-:Y:S01]  /*2440*/  DFMA R4, R32.reuse, UR48, R34 ;  /* 0x0000003020047c2b */ /* 0x044fe20008000022 */
[----:B------:R-:W2:Y:S01]  /*2450*/  LDCU.128 UR52, c[0x3][0x290] ;  /* 0x00c05200ff3477ac */ /* 0x000ea20008000c00 */
[C---:B------:R-:W-:Y:S02]  /*2460*/  DFMA R30, R32.reuse, UR20, R30 ;  /* 0x00000014201e7c2b */ /* 0x040fe4000800001e */
[----:B0-----:R-:W-:Y:S01]  /*2470*/  DFMA R28, R32, UR24, R28 ;  /* 0x00000018201c7c2b */ /* 0x001fe2000800001c */
[----:B------:R-:W-:Y:S01]  /*2480*/  IMAD R3, R0, 0xa9, R3 ;  /* 0x000000a900037824 */ /* 0x000fe200078e0203 */
[C---:B------:R-:W-:Y:S01]  /*2490*/  DFMA R26, R42.reuse, UR18, R26 ;  /* 0x000000122a1a7c2b */ /* 0x040fe2000800001a */
[----:B------:R-:W0:Y:S01]  /*24a0*/  LDCU.128 UR16, c[0x3][0x190] ;  /* 0x00c03200ff1077ac */ /* 0x000e220008000c00 */
[----:B------:R-:W-:-:S02]  /*24b0*/  DFMA R24, R42, UR6, R24 ;  /* 0x000000062a187c2b */ /* 0x000fc40008000018 */
[C---:B------:R-:W-:Y:S01]  /*24c0*/  DFMA R4, R48.reuse, UR50, R4 ;  /* 0x0000003230047c2b */ /* 0x040fe20008000004 */
[----:B------:R-:W2:Y:S01]  /*24d0*/  LDCU.128 UR4, c[0x3][0x180] ;  /* 0x00c03000ff0477ac */ /* 0x000ea20008000c00 */
[C---:B------:R-:W-:Y:S02]  /*24e0*/  DFMA R30, R48.reuse, UR22, R30 ;  /* 0x00000016301e7c2b */ /* 0x040fe4000800001e */
[----:B------:R-:W-:Y:S01]  /*24f0*/  DFMA R28, R48, UR26, R28 ;  /* 0x0000001a301c7c2b */ /* 0x000fe2000800001c */
[----:B------:R-:W0:Y:S01]  /*2500*/  LDCU.128 UR20, c[0x3][0x1e0] ;  /* 0x00c03c00ff1477ac */ /* 0x000e220008000c00 */
[C---:B---3--:R-:W-:Y:S02]  /*2510*/  DFMA R26, R32.reuse, UR32, R26 ;  /* 0x00000020201a7c2b */ /* 0x048fe4000800001a */
[----:B-1----:R-:W-:Y:S01]  /*2520*/  DFMA R24, R32, UR28, R24 ;  /* 0x0000001c20187c2b */ /* 0x002fe20008000018 */
[----:B------:R-:W1:Y:S01]  /*2530*/  LDCU.128 UR24, c[0x3][0x230] ;  /* 0x00c04600ff1877ac */ /* 0x000e620008000c00 */
[----:B------:R-:W-:-:S02]  /*2540*/  DFMA R4, R46, UR36, R4 ;  /* 0x000000242e047c2b */ /* 0x000fc40008000004 */
[C---:B------:R-:W-:Y:S01]  /*2550*/  DFMA R30, R46.reuse, UR40, R30 ;  /* 0x000000282e1e7c2b */ /* 0x040fe2000800001e */
[----:B------:R-:W3:Y:S01]  /*2560*/  LDCU.128 UR48, c[0x3][0x240] ;  /* 0x00c04800ff3077ac */ /* 0x000ee20008000c00 */
[----:B------:R-:W-:Y:S02]  /*2570*/  DFMA R28, R46, UR44, R28 ;  /* 0x0000002c2e1c7c2b */ /* 0x000fe4000800001c */
[C---:B------:R-:W-:Y:S01]  /*2580*/  DFMA R26, R48.reuse, UR34, R26 ;  /* 0x00000022301a7c2b */ /* 0x040fe2000800001a */
[----:B------:R-:W3:Y:S01]  /*2590*/  LDCU.128 UR32, c[0x3][0x2d0] ;  /* 0x00c05a00ff2077ac */ /* 0x000ee20008000c00 */
[----:B------:R-:W-:Y:S02]  /*25a0*/  DFMA R24, R48, UR30, R24 ;  /* 0x0000001e30187c2b */ /* 0x000fe40008000018 */
[C---:B------:R-:W-:Y:S01]  /*25b0*/  DFMA R4, R38.reuse, UR38, R4 ;  /* 0x0000002626047c2b */ /* 0x040fe20008000004 */
[----:B------:R-:W3:Y:S01]  /*25c0*/  LDCU.128 UR28, c[0x3][0x280] ;  /* 0x00c05000ff1c77ac */ /* 0x000ee20008000c00 */
[----:B------:R-:W-:-:S02]  /*25d0*/  DFMA R30, R38, UR42, R30 ;  /* 0x0000002a261e7c2b */ /* 0x000fc4000800001e */
[----:B------:R-:W-:Y:S01]  /*25e0*/  DFMA R28, R38, UR46, R28 ;  /* 0x0000002e261c7c2b */ /* 0x000fe2000800001c */
[----:B------:R-:W3:Y:S01]  /*25f0*/  LDCU.128 UR36, c[0x3][0x320] ;  /* 0x00c06400ff2477ac */ /* 0x000ee20008000c00 */
[C---:B----4-:R-:W-:Y:S02]  /*2600*/  DFMA R26, R46.reuse, UR8, R26 ;  /* 0x000000082e1a7c2b */ /* 0x050fe4000800001a */
[----:B--2---:R-:W-:Y:S01]  /*2610*/  DFMA R24, R46, UR4, R24 ;  /* 0x000000042e187c2b */ /* 0x004fe20008000018 */
[----:B------:R-:W2:Y:S01]  /*2620*/  LDCU.128 UR40, c[0x3][0x370] ;  /* 0x00c06e00ff2877ac */ /* 0x000ea20008000c00 */
[----:B------:R-:W-:Y:S01]  /*2630*/  DMUL R4, R4, R14 ;  /* 0x0000000e04047228 */ /* 0x000fe20000000000 */
[----:B------:R-:W-:Y:S01]  /*2640*/  CS2R R14, SRZ ;  /* 0x00000000000e7805 */ /* 0x000fe2000001ff00 */
[----:B------:R-:W4:Y:S02]  /*2650*/  LDCU.128 UR44, c[0x3][0x3c0] ;  /* 0x00c07800ff2c77ac */ /* 0x000f240008000c00 */
[----:B------:R-:W-:-:S02]  /*2660*/  DFMA R26, R38, UR10, R26 ;  /* 0x0000000a261a7c2b */ /* 0x000fc4000800001a */
[----:B------:R-:W-:Y:S01]  /*2670*/  DFMA R24, R38, UR6, R24 ;  /* 0x0000000626187c2b */ /* 0x000fe20008000018 */
[----:B------:R-:W4:Y:S01]  /*2680*/  LDCU.128 UR4, c[0x3][0x1a0] ;  /* 0x00c03400ff0477ac */ /* 0x000f220008000c00 */
[----:B------:R0:W4:Y:S01]  /*2690*/  @!P0 LDG.E.64.CONSTANT R14, desc[UR76][R50.64+0x28] ;  /* 0x0000284c320e8981 */ /* 0x000122000c1e9b00 */
[----:B------:R-:W-:Y:S01]  /*26a0*/  DMUL R6, R30, R6 ;  /* 0x000000061e067228 */ /* 0x000fe20000000000 */
[----:B------:R-:W4:Y:S01]  /*26b0*/  LDCU.128 UR8, c[0x3][0x1f0] ;  /* 0x00c03e00ff0877ac */ /* 0x000f220008000c00 */
[----:B------:R-:W-:Y:S02]  /*26c0*/  DMUL R8, R28, R8 ;  /* 0x000000081c087228 */ /* 0x000fe40000000000 */
[----:B------:R-:W-:Y:S01]  /*26d0*/  DMUL R10, R26, R10 ;  /* 0x0000000a1a0a7228 */ /* 0x000fe20000000000 */
[----:B------:R-:W4:Y:S01]  /*26e0*/  LDCU.128 UR72, c[0x3][0x1d0] ;  /* 0x00c03a00ff4877ac */ /* 0x000f220008000c00 */
[----:B------:R-:W-:Y:S01]  /*26f0*/  DMUL R12, R24, R12 ;  /* 0x0000000c180c7228 */ /* 0x000fe20000000000 */
[----:B0-----:R-:W0:Y:S01]  /*2700*/  LDC.64 R50, c[0x0][0x388] ;  /* 0x0000e200ff327b82 */ /* 0x001e220000000a00 */
[C---:B------:R-:W-:Y:S01]  /*2710*/  DFMA R40, R20.reuse, UR16, RZ ;  /* 0x0000001014287c2b */ /* 0x040fe200080000ff */
[----:B------:R-:W0:Y:S01]  /*2720*/  LDCU.64 UR14, c[0x3][0xa0] ;  /* 0x00c01400ff0e77ac */ /* 0x000e220008000a00 */
[----:B------:R-:W-:-:S02]  /*2730*/  DFMA R36, R20, UR20, RZ ;  /* 0x0000001414247c2b */ /* 0x000fc400080000ff */
[C---:B-1----:R-:W-:Y:S02]  /*2740*/  DFMA R34, R20.reuse, UR24, RZ ;  /* 0x0000001814227c2b */ /* 0x042fe400080000ff */
[C---:B---3--:R-:W-:Y:S02]  /*2750*/  DFMA R30, R20.reuse, UR28, RZ ;  /* 0x0000001c141e7c2b */ /* 0x048fe400080000ff */
[C---:B------:R-:W-:Y:S02]  /*2760*/  DFMA R28, R20.reuse, UR32, RZ ;  /* 0x00000020141c7c2b */ /* 0x040fe400080000ff */
[C---:B------:R-:W-:Y:S02]  /*2770*/  DFMA R24, R20.reuse, UR36, RZ ;  /* 0x0000002414187c2b */ /* 0x040fe400080000ff */
[C---:B--2---:R-:W-:Y:S02]  /*2780*/  DFMA R26, R20.reuse, UR40, RZ ;  /* 0x00000028141a7c2b */ /* 0x044fe400080000ff */
[----:B----4-:R-:W-:-:S02]  /*2790*/  DFMA R20, R20, UR44, RZ ;  /* 0x0000002c14147c2b */ /* 0x010fc400080000ff */
[C---:B------:R-:W-:Y:S01]  /*27a0*/  DFMA R40, R16.reuse, UR18, R40 ;  /* 0x0000001210287c2b */ /* 0x040fe20008000028 */
[----:B------:R-:W-:Y:S01]  /*27b0*/  IMAD R3, R3, 0xd, RZ ;  /* 0x0000000d03037824 */ /* 0x000fe200078e02ff */
[C---:B------:R-:W-:Y:S01]  /*27c0*/  DFMA R36, R16.reuse, UR22, R36 ;  /* 0x0000001610247c2b */ /* 0x040fe20008000024 */
[----:B------:R-:W1:Y:S01]  /*27d0*/  LDCU.64 UR22, c[0x3][0x198] ;  /* 0x00c03300ff1677ac */ /* 0x000e620008000a00 */
[C---:B------:R-:W-:Y:S02]  /*27e0*/  DFMA R34, R16.reuse, UR26, R34 ;  /* 0x0000001a10227c2b */ /* 0x040fe40008000022 */
[C---:B------:R-:W-:Y:S01]  /*27f0*/  DFMA R30, R16.reuse, UR30, R30 ;  /* 0x0000001e101e7c2b */ /* 0x040fe2000800001e */
[----:B------:R-:W2:Y:S01]  /*2800*/  LDCU.64 UR18, c[0x3][0xf0] ;  /* 0x00c01e00ff1277ac */ /* 0x000ea20008000a00 */
[C---:B------:R-:W-:Y:S02]  /*2810*/  DFMA R28, R16.reuse, UR34, R28 ;  /* 0x00000022101c7c2b */ /* 0x040fe4000800001c */
[----:B------:R-:W-:-:S02]  /*2820*/  DFMA R24, R16, UR38, R24 ;  /* 0x0000002610187c2b */ /* 0x000fc40008000018 */
[----:B------:R-:W-:Y:S02]  /*2830*/  DFMA R26, R16, UR42, R26 ;  /* 0x0000002a101a7c2b */ /* 0x000fe4000800001a */
[----:B------:R-:W-:Y:S01]  /*2840*/  DFMA R40, R18, UR4, R40 ;  /* 0x0000000412287c2b */ /* 0x000fe20008000028 */
[----:B0-----:R-:W-:Y:S01]  /*2850*/  IMAD.WIDE R50, R3, 0x8, R50 ;  /* 0x0000000803327825 */ /* 0x001fe200078e0232 */
[----:B------:R-:W-:Y:S01]  /*2860*/  DFMA R16, R16, UR46, R20 ;  /* 0x0000002e10107c2b */ /* 0x000fe20008000014 */
[----:B------:R-:W0:Y:S01]  /*2870*/  LDCU.64 UR26, c[0x3][0x10] ;  /* 0x00c00200ff1a77ac */ /* 0x000e220008000a00 */
[C---:B------:R-:W-:Y:S02]  /*2880*/  DFMA R36, R18.reuse, UR8, R36 ;  /* 0x0000000812247c2b */ /* 0x040fe40008000024 */
[C---:B------:R-:W-:Y:S01]  /*2890*/  DFMA R34, R18.reuse, UR48, R34 ;  /* 0x0000003012227c2b */ /* 0x040fe20008000022 */
[----:B------:R-:W3:Y:S01]  /*28a0*/  LDCU.64 UR42, c[0x3][0x60] ;  /* 0x00c00c00ff2a77ac */ /* 0x000ee20008000a00 */
[----:B------:R-:W-:-:S02]  /*28b0*/  DFMA R30, R18, UR52, R30 ;  /* 0x00000034121e7c2b */ /* 0x000fc4000800001e */
[C---:B------:R-:W-:Y:S01]  /*28c0*/  DFMA R28, R18.reuse, UR56, R28 ;  /* 0x00000038121c7c2b */ /* 0x040fe2000800001c */
[----:B------:R-:W4:Y:S01]  /*28d0*/  LDCU.64 UR30, c[0x3][0x148] ;  /* 0x00c02900ff1e77ac */ /* 0x000f220008000a00 */
[C---:B------:R-:W-:Y:S02]  /*28e0*/  DFMA R24, R18.reuse, UR60, R24 ;  /* 0x0000003c12187c2b */ /* 0x040fe40008000018 */
[C---:B------:R-:W-:Y:S01]  /*28f0*/  DFMA R26, R18.reuse, UR64, R26 ;  /* 0x00000040121a7c2b */ /* 0x040fe2000800001a */
[----:B------:R-:W2:Y:S01]  /*2900*/  LDCU.64 UR46, c[0x3][0x1e8] ;  /* 0x00c03d00ff2e77ac */ /* 0x000ea20008000a00 */
[----:B------:R-:W-:Y:S01]  /*2910*/  DFMA R18, R18, UR68, R16 ;  /* 0x0000004412127c2b */ /* 0x000fe20008000010 */
[----:B------:R-:W-:Y:S01]  /*2920*/  CS2R R16, SRZ ;  /* 0x0000000000107805 */ /* 0x000fe2000001ff00 */
[C---:B------:R-:W-:Y:S01]  /*2930*/  DFMA R40, R22.reuse, UR6, R40 ;  /* 0x0000000616287c2b */ /* 0x040fe20008000028 */
[----:B------:R-:W-:Y:S01]  /*2940*/  CS2R R20, SRZ ;  /* 0x0000000000147805 */ /* 0x000fe2000001ff00 */
[C---:B------:R-:W-:Y:S01]  /*2950*/  DFMA R36, R22.reuse, UR10, R36 ;  /* 0x0000000a16247c2b */ /* 0x040fe20008000024 */
[----:B------:R-:W1:Y:S01]  /*2960*/  LDCU.128 UR4, c[0x3][0x1b0] ;  /* 0x00c03600ff0477ac */ /* 0x000e620008000c00 */
[C---:B------:R-:W-:Y:S01]  /*2970*/  DFMA R34, R22.reuse, UR50, R34 ;  /* 0x0000003216227c2b */ /* 0x040fe20008000022 */
[----:B------:R-:W2:Y:S01]  /*2980*/  @!P0 LDG.E.64.CONSTANT R16, desc[UR76][R50.64+0x30] ;  /* 0x0000304c32108981 */ /* 0x000ea2000c1e9b00 */
[C---:B------:R-:W-:Y:S01]  /*2990*/  DFMA R30, R22.reuse, UR54, R30 ;  /* 0x00000036161e7c2b */ /* 0x040fe2000800001e */
[----:B------:R-:W0:Y:S01]  /*29a0*/  LDCU.128 UR8, c[0x3][0x200] ;  /* 0x00c04000ff0877ac */ /* 0x000e220008000c00 */
[C---:B------:R-:W-:Y:S01]  /*29b0*/  DFMA R28, R22.reuse, UR58, R28 ;  /* 0x0000003a161c7c2b */ /* 0x040fe2000800001c */
[----:B------:R-:W4:Y:S01]  /*29c0*/  @!P0 LDG.E.64.CONSTANT R20, desc[UR76][R50.64+0x40] ;  /* 0x0000404c32148981 */ /* 0x000f22000c1e9b00 */
[C---:B------:R-:W-:Y:S01]  /*29d0*/  DFMA R24, R22.reuse, UR62, R24 ;  /* 0x0000003e16187c2b */ /* 0x040fe20008000018 */
[----:B------:R-:W3:Y:S01]  /*29e0*/  LDCU.128 UR48, c[0x3][0x250] ;  /* 0x00c04a00ff3077ac */ /* 0x000ee20008000c00 */
[----:B------:R-:W-:-:S02]  /*29f0*/  DFMA R26, R22, UR66, R26 ;  /* 0x00000042161a7c2b */ /* 0x000fc4000800001a */
[----:B------:R-:W-:Y:S01]  /*2a00*/  DFMA R22, R22, UR70, R18 ;  /* 0x0000004616167c2b */ /* 0x000fe20008000012 */
[----:B------:R-:W3:Y:S01]  /*2a10*/  LDCU.128 UR52, c[0x3][0x2a0] ;  /* 0x00c05400ff3477ac */ /* 0x000ee20008000c00 */
[----:B------:R-:W-:Y:S01]  /*2a20*/  CS2R R18, SRZ ;  /* 0x0000000000127805 */ /* 0x000fe2000001ff00 */
[----:B------:R-:W3:Y:S05]  /*2a30*/  LDCU.128 UR56, c[0x3][0x2f0] ;  /* 0x00c05e00ff3877ac */ /* 0x000eea0008000c00 */
[----:B------:R-:W4:Y:S01]  /*2a40*/  @!P0 LDG.E.64.CONSTANT R18, desc[UR76][R50.64+0x38] ;  /* 0x0000384c32128981 */ /* 0x000f22000c1e9b00 */
[----:B------:R-:W3:Y:S01]  /*2a50*/  LDCU.128 UR60, c[0x3][0x340] ;  /* 0x00c06800ff3c77ac */ /* 0x000ee20008000c00 */
[----:B------:R-:W3:Y:S01]  /*2a60*/  LDCU.128 UR64, c[0x3][0x390] ;  /* 0x00c07200ff4077ac */ /* 0x000ee20008000c00 */
[----:B------:R-:W3:Y:S01]  /*2a70*/  LDCU.128 UR68, c[0x3][0x3e0] ;  /* 0x00c07c00ff4477ac */ /* 0x000ee20008000c00 */
[----:B-1----:R-:W-:-:S02]  /*2a80*/  DFMA R40, R44, UR4, R40 ;  /* 0x000000042c287c2b */ /* 0x002fc40008000028 */
[C---:B0-----:R-:W-:Y:S01]  /*2a90*/  DFMA R36, R44.reuse, UR8, R36 ;  /* 0x000000082c247c2b */ /* 0x041fe20008000024 */
[----:B------:R-:W0:Y:S01]  /*2aa0*/  LDCU.64 UR38, c[0x3][0x288] ;  /* 0x00c05100ff2677ac */ /* 0x000e220008000a00 */
[C---:B---3--:R-:W-:Y:S02]  /*2ab0*/  DFMA R34, R44.reuse, UR48, R34 ;  /* 0x000000302c227c2b */ /* 0x048fe40008000022 */
[C---:B------:R-:W-:Y:S01]  /*2ac0*/  DFMA R30, R44.reuse, UR52, R30 ;  /* 0x000000342c1e7c2b */ /* 0x040fe2000800001e */
[----:B------:R-:W1:Y:S01]  /*2ad0*/  LDCU.64 UR34, c[0x3][0x328] ;  /* 0x00c06500ff2277ac */ /* 0x000e620008000a00 */
[C---:B------:R-:W-:Y:S02]  /*2ae0*/  DFMA R28, R44.reuse, UR56, R28 ;  /* 0x000000382c1c7c2b */ /* 0x040fe4000800001c */
[C---:B------:R-:W-:Y:S02]  /*2af0*/  DFMA R24, R44.reuse, UR60, R24 ;  /* 0x0000003c2c187c2b */ /* 0x040fe40008000018 */
[----:B------:R-:W-:-:S02]  /*2b00*/  DFMA R26, R44, UR64, R26 ;  /* 0x000000402c1a7c2b */ /* 0x000fc4000800001a */
[----:B------:R-:W-:Y:S01]  /*2b10*/  DFMA R44, R44, UR68, R22 ;  /* 0x000000442c2c7c2b */ /* 0x000fe20008000016 */
[----:B------:R-:W-:-:S06]  /*2b20*/  CS2R R22, SRZ ;  /* 0x0000000000167805 */ /* 0x000fcc000001ff00 */
[----:B------:R-:W3:Y:S01]  /*2b30*/  @!P0 LDG.E.64.CONSTANT R22, desc[UR76][R50.64+0x48] ;  /* 0x0000484c32168981 */ /* 0x000ee2000c1e9b00 */
        /* <DEDUP_REMOVED lines=11> */
[----:B------:R-:W-:Y:S01]  /*2bf0*/  DFMA R42, R42, UR70, R44 ;  /* 0x000000462a2a7c2b */ /* 0x000fe2000800002c */
[----:B------:R-:W-:Y:S01]  /*2c00*/  CS2R R44, SRZ ;  /* 0x00000000002c7805 */ /* 0x000fe2000001ff00 */
[----:B------:R-:W1:Y:S01]  /*2c10*/  LDCU.128 UR56, c[0x3][0x300] ;  /* 0x00c06000ff3877ac */ /* 0x000e620008000c00 */
[----:B------:R-:W1:Y:S04]  /*2c20*/  LDCU.128 UR60, c[0x3][0x350] ;  /* 0x00c06a00ff3c77ac */ /* 0x000e680008000c00 */
[----:B------:R-:W3:Y:S01]  /*2c30*/  @!P0 LDG.E.64.CONSTANT R44, desc[UR76][R50.64+0x50] ;  /* 0x0000504c322c8981 */ /* 0x000ee2000c1e9b00 */
        /* <DEDUP_REMOVED lines=23> */
[----:B------:R1:W3:Y:S01]  /*2db0*/  @!P0 LDG.E.64.CONSTANT R32, desc[UR76][R50.64+0x60] ;  /* 0x0000604c32208981 */ /* 0x0002e2000c1e9b00 */
[----:B------:R-:W1:Y:S01]  /*2dc0*/  LDCU.128 UR48, c[0x3][0x220] ;  /* 0x00c04400ff3077ac */ /* 0x000e620008000c00 */
[----:B------:R-:W-:Y:S01]  /*2dd0*/  UMOV UR6, UR72 ;  /* 0x0000004800067c82 */ /* 0x000fe20008000000 */
[----:B------:R-:W-:Y:S01]  /*2de0*/  UMOV UR7, UR73 ;  /* 0x0000004900077c82 */ /* 0x000fe20008000000 */
[----:B------:R-:W-:Y:S01]  /*2df0*/  UMOV UR4, UR74 ;  /* 0x0000004a00047c82 */ /* 0x000fe20008000000 */
[----:B------:R-:W-:Y:S01]  /*2e00*/  UMOV UR5, UR75 ;  /* 0x0000004b00057c82 */ /* 0x000fe20008000000 */
[----:B------:R-:W1:Y:S01]  /*2e10*/  LDCU.128 UR52, c[0x3][0x270] ;  /* 0x00c04e00ff3477ac */ /* 0x000e620008000c00 */
[----:B------:R-:W1:Y:S01]  /*2e20*/  LDCU.128 UR56, c[0x3][0x2c0] ;  /* 0x00c05800ff3877ac */ /* 0x000e620008000c00 */
[----:B------:R-:W1:Y:S01]  /*2e30*/  LDCU.128 UR64, c[0x3][0x360] ;  /* 0x00c06c00ff4077ac */ /* 0x000e620008000c00 */
[C---:B0-----:R-:W-:Y:S01]  /*2e40*/  DFMA R28, R46.reuse, UR60, R28 ;  /* 0x0000003c2e1c7c2b */ /* 0x041fe2000800001c */
[----:B------:R-:W0:Y:S01]  /*2e50*/  LDCU.128 UR72, c[0x3][0x400] ;  /* 0x00c08000ff4877ac */ /* 0x000e220008000c00 */
[C---:B------:R-:W-:Y:S01]  /*2e60*/  DFMA R40, R46.reuse, UR6, R40 ;  /* 0x000000062e287c2b */ /* 0x040fe20008000028 */
[----:B------:R-:W0:Y:S01]  /*2e70*/  LDCU.128 UR8, c[0x3][URZ] ;  /* 0x00c00000ff0877ac */ /* 0x000e220008000c00 */
[----:B-1----:R-:W-:-:S04]  /*2e80*/  DFMA R26, R46, UR68, R26 ;  /* 0x000000442e1a7c2b */ /* 0x002fc8000800001a */
[----:B------:R-:W-:Y:S01]  /*2e90*/  DFMA R28, R38, UR62, R28 ;  /* 0x0000003e261c7c2b */ /* 0x000fe2000800001c */
[----:B------:R-:W-:Y:S01]  /*2ea0*/  UMOV UR68, UR4 ;  /* 0x0000000400447c82 */ /* 0x000fe20008000000 */
[----:B------:R-:W-:Y:S01]  /*2eb0*/  UMOV UR69, UR5 ;  /* 0x0000000500457c82 */ /* 0x000fe20008000000 */
[----:B------:R-:W1:Y:S01]  /*2ec0*/  LDCU.64 UR62, c[0x3][0x18] ;  /* 0x00c00300ff3e77ac */ /* 0x000e620008000a00 */
[----:B------:R-:W-:Y:S02]  /*2ed0*/  DFMA R36, R46, UR48, R36 ;  /* 0x000000302e247c2b */ /* 0x000fe40008000024 */
[----:B------:R-:W-:Y:S01]  /*2ee0*/  DFMA R40, R38, UR68, R40 ;  /* 0x0000004426287c2b */ /* 0x000fe20008000028 */
[----:B------:R-:W1:Y:S01]  /*2ef0*/  LDCU.128 UR4, c[0x3][0x50] ;  /* 0x00c00a00ff0477ac */ /* 0x000e620008000c00 */
[C---:B------:R-:W-:Y:S02]  /*2f00*/  DFMA R34, R46.reuse, UR52, R34 ;  /* 0x000000342e227c2b */ /* 0x040fe40008000022 */
[C---:B------:R-:W-:Y:S01]  /*2f10*/  DFMA R30, R46.reuse, UR56, R30 ;  /* 0x000000382e1e7c2b */ /* 0x040fe2000800001e */
[----:B------:R-:W1:Y:S01]  /*2f20*/  LDCU.64 UR56, c[0x3][0xb0] ;  /* 0x00c01600ff3877ac */ /* 0x000e620008000a00 */
[----:B------:R-:W-:-:S02]  /*2f30*/  DFMA R24, R46, UR64, R24 ;  /* 0x000000402e187c2b */ /* 0x000fc40008000018 */
[----:B0-----:R-:W-:Y:S01]  /*2f40*/  DFMA R46, R46, UR72, R48 ;  /* 0x000000482e2e7c2b */ /* 0x001fe20008000030 */
[----:B------:R-:W0:Y:S01]  /*2f50*/  LDCU.64 UR72, c[0x3][0x68] ;  /* 0x00c00d00ff4877ac */ /* 0x000e220008000a00 */
[C---:B------:R-:W-:Y:S02]  /*2f60*/  DFMA R26, R38.reuse, UR70, R26 ;  /* 0x00000046261a7c2b */ /* 0x040fe4000800001a */
[C---:B------:R-:W-:Y:S01]  /*2f70*/  DFMA R36, R38.reuse, UR50, R36 ;  /* 0x0000003226247c2b */ /* 0x040fe20008000024 */
[----:B------:R-:W4:Y:S01]  /*2f80*/  LDCU.64 UR64, c[0x3][0xa8] ;  /* 0x00c01500ff4077ac */ /* 0x000f220008000a00 */
[----:B------:R-:W1:Y:S01]  /*2f90*/  LDCU.64 UR70, c[0x3][0x20] ;  /* 0x00c00400ff4677ac */ /* 0x000e620008000a00 */
[C---:B------:R-:W-:Y:S02]  /*2fa0*/  DFMA R34, R38.reuse, UR54, R34 ;  /* 0x0000003626227c2b */ /* 0x040fe40008000022 */
[C---:B------:R-:W-:Y:S01]  /*2fb0*/  DFMA R30, R38.reuse, UR58, R30 ;  /* 0x0000003a261e7c2b */ /* 0x040fe2000800001e */
[----:B------:R-:W4:Y:S01]  /*2fc0*/  LDCU.64 UR68, c[0x3][0x100] ;  /* 0x00c02000ff4477ac */ /* 0x000f220008000a00 */
[----:B------:R-:W-:-:S02]  /*2fd0*/  DFMA R24, R38, UR66, R24 ;  /* 0x0000004226187c2b */ /* 0x000fc40008000018 */
[----:B------:R-:W-:Y:S01]  /*2fe0*/  DFMA R38, R38, UR74, R46 ;  /* 0x0000004a26267c2b */ /* 0x000fe2000800002e */
[----:B------:R-:W4:Y:S01]  /*2ff0*/  LDCU.64 UR74, c[0x3][0x70] ;  /* 0x00c00e00ff4a77ac */ /* 0x000f220008000a00 */
[----:B------:R-:W-:Y:S01]  /*3000*/  DFMA R46, R4, UR26, RZ ;  /* 0x0000001a042e7c2b */ /* 0x000fe200080000ff */
[----:B------:R-:W4:Y:S01]  /*3010*/  LDCU.64 UR26, c[0x3][0xb8] ;  /* 0x00c01700ff1a77ac */ /* 0x000f220008000a00 */
[----:B------:R-:W4:Y:S06]  /*3020*/  LDCU.64 UR52, c[0x3][0xf8] ;  /* 0x00c01f00ff3477ac */ /* 0x000f2c0008000a00 */
[----:B------:R-:W-:-:S02]  /*3030*/  DFMA R46, R6, UR42, R46 ;  /* 0x0000002a062e7c2b */ /* 0x000fc4000800002e */
[----:B-1----:R-:W-:Y:S01]  /*3040*/  DFMA R50, R4, UR70, RZ ;  /* 0x0000004604327c2b */ /* 0x002fe200080000ff */
[----:B------:R-:W1:Y:S01]  /*3050*/  LDCU.64 UR42, c[0x3][0xc0] ;  /* 0x00c01800ff2a77ac */ /* 0x000e620008000a00 */
[----:B------:R-:W3:Y:S04]  /*3060*/  LDCU.64 UR50, c[0x3][0x150] ;  /* 0x00c02a00ff3277ac */ /* 0x000ee80008000a00 */
[----:B------:R-:W-:Y:S01]  /*3070*/  DFMA R46, R8, UR56, R46 ;  /* 0x00000038082e7c2b */ /* 0x000fe2000800002e */
[----:B------:R-:W1:Y:S01]  /*3080*/  LDCU.64 UR56, c[0x3][0x108] ;  /* 0x00c02100ff3877ac */ /* 0x000e620008000a00 */
[----:B------:R-:W3:Y:S01]  /*3090*/  LDCU.64 UR54, c[0x3][0x1a0] ;  /* 0x00c03400ff3677ac */ /* 0x000ee20008000a00 */
[----:B------:R-:W3:Y:S01]  /*30a0*/  LDCU.64 UR58, c[0x3][0x1f0] ;  /* 0x00c03e00ff3a77ac */ /* 0x000ee20008000a00 */
[----:B------:R-:W3:Y:S01]  /*30b0*/  LDCU.64 UR48, c[0x3][0x238] ;  /* 0x00c04700ff3077ac */ /* 0x000ee20008000a00 */
[----:B------:R-:W3:Y:S01]  /*30c0*/  LDCU.64 UR66, c[0x3][0x240] ;  /* 0x00c04800ff4277ac */ /* 0x000ee20008000a00 */
[----:B------:R-:W3:Y:S01]  /*30d0*/  LDCU.64 UR70, c[0x3][0x290] ;  /* 0x00c05200ff4677ac */ /* 0x000ee20008000a00 */
[----:B------:R-:W3:Y:S01]  /*30e0*/  LDCU.64 UR60, c[0x3][0x2d8] ;  /* 0x00c05b00ff3c77ac */ /* 0x000ee20008000a00 */
[----:B------:R-:W-:-:S02]  /*30f0*/  DMUL R14, R40, R14 ;  /* 0x0000000e280e7228 */ /* 0x000fc40000000000 */
[----:B------:R-:W-:-:S08]  /*3100*/  DFMA R40, R4, UR10, RZ ;  /* 0x0000000a04287c2b */ /* 0x000fd000080000ff */
[----:B------:R-:W-:Y:S02]  /*3110*/  DFMA R40, R6, UR6, R40 ;  /* 0x0000000606287c2b */ /* 0x000fe40008000028 */
[----:B--2---:R-:W-:Y:S02]  /*3120*/  DMUL R16, R36, R16 ;  /* 0x0000001024107228 */ /* 0x004fe40000000000 */
[----:B------:R-:W-:Y:S01]  /*3130*/  DFMA R36, R4, UR62, RZ ;  /* 0x0000003e04247c2b */ /* 0x000fe200080000ff */
[----:B------:R-:W2:Y:S07]  /*3140*/  LDCU.64 UR62, c[0x3][0x28] ;  /* 0x00c00500ff3e77ac */ /* 0x000eae0008000a00 */
[----:B0-----:R-:W-:Y:S01]  /*3150*/  DFMA R48, R6, UR72, R36 ;  /* 0x0000004806307c2b */ /* 0x001fe20008000024 */
[----:B------:R-:W0:Y:S01]  /*3160*/  LDCU.64 UR72, c[0x3][0x2e0] ;  /* 0x00c05c00ff4877ac */ /* 0x000e220008000a00 */
[----:B----4-:R-:W-:-:S02]  /*3170*/  DMUL R18, R34, R18 ;  /* 0x0000001222127228 */ /* 0x010fc40000000000 */
[C---:B------:R-:W-:Y:S01]  /*3180*/  DFMA R34, R8.reuse, UR64, R40 ;  /* 0x0000004008227c2b */ /* 0x040fe20008000028 */
[----:B------:R-:W4:Y:S03]  /*3190*/  LDCU.64 UR64, c[0x3][0x78] ;  /* 0x00c00f00ff4077ac */ /* 0x000f260008000a00 */
[----:B------:R-:W-:Y:S02]  /*31a0*/  DFMA R40, R8, UR26, R48 ;  /* 0x0000001a08287c2b */ /* 0x000fe40008000030 */
[----:B------:R-:W-:Y:S01]  /*31b0*/  DFMA R36, R6, UR74, R50 ;  /* 0x0000004a06247c2b */ /* 0x000fe20008000032 */
[----:B------:R-:W0:Y:S01]  /*31c0*/  LDCU.64 UR26, c[0x3][0x110] ;  /* 0x00c02200ff1a77ac */ /* 0x000e220008000a00 */
[----:B--2---:R-:W-:Y:S01]  /*31d0*/  DFMA R50, R4, UR62, RZ ;  /* 0x0000003e04327c2b */ /* 0x004fe200080000ff */
[----:B------:R-:W2:Y:S01]  /*31e0*/  LDCU.64 UR74, c[0x3][0xc8] ;  /* 0x00c01900ff4a77ac */ /* 0x000ea20008000a00 */
[----:B------:R-:W-:-:S04]  /*31f0*/  DMUL R20, R30, R20 ;  /* 0x000000141e147228 */ /* 0x000fc80000000000 */
[----:B-1----:R-:W-:Y:S01]  /*3200*/  DFMA R36, R8, UR42, R36 ;  /* 0x0000002a08247c2b */ /* 0x002fe20008000024 */
[----:B------:R-:W1:Y:S01]  /*3210*/  LDCU.64 UR62, c[0x3][0x118] ;  /* 0x00c02300ff3e77ac */ /* 0x000e620008000a00 */
[----:B------:R-:W-:Y:S01]  /*3220*/  DFMA R30, R10, UR68, R46 ;  /* 0x000000440a1e7c2b */ /* 0x000fe2000800002e */
[----:B------:R-:W1:Y:S01]  /*3230*/  LDCU.64 UR68, c[0x3][0x30] ;  /* 0x00c00600ff4477ac */ /* 0x000e620008000a00 */
[----:B----4-:R-:W-:Y:S02]  /*3240*/  DFMA R50, R6, UR64, R50 ;  /* 0x0000004006327c2b */ /* 0x010fe40008000032 */
[C---:B------:R-:W-:Y:S01]  /*3250*/  DFMA R48, R10.reuse, UR52, R34 ;  /* 0x000000340a307c2b */ /* 0x040fe20008000022 */
[----:B------:R-:W4:Y:S01]  /*3260*/  LDCU.64 UR52, c[0x3][0x158] ;  /* 0x00c02b00ff3477ac */ /* 0x000f220008000a00 */
[----:B0-----:R-:W-:Y:S01]  /*3270*/  DFMA R34, R10, UR26, R36 ;  /* 0x0000001a0a227c2b */ /* 0x001fe20008000024 */
[----:B------:R-:W0:Y:S03]  /*3280*/  LDCU.64 UR64, c[0x3][0x80] ;  /* 0x00c01000ff4077ac */ /* 0x000e260008000a00 */
[----:B--2---:R-:W-:Y:S01]  /*3290*/  DFMA R36, R8, UR74, R50 ;  /* 0x0000004a08247c2b */ /* 0x004fe20008000032 */
[----:B------:R-:W2:Y:S01]  /*32a0*/  LDCU.64 UR74, c[0x3][0x160] ;  /* 0x00c02c00ff4a77ac */ /* 0x000ea20008000a00 */
[----:B------:R-:W-:-:S02]  /*32b0*/  DFMA R40, R10, UR56, R40 ;  /* 0x000000380a287c2b */ /* 0x000fc40008000028 */
[----:B------:R-:W-:Y:S01]  /*32c0*/  DFMA R46, R12, UR30, R48 ;  /* 0x0000001e0c2e7c2b */ /* 0x000fe20008000030 */
[----:B------:R-:W2:Y:S03]  /*32d0*/  LDCU.64 UR30, c[0x3][0xd0] ;  /* 0x00c01a00ff1e77ac */ /* 0x000ea60008000a00 */
[----:B-1----:R-:W-:Y:S01]  /*32e0*/  DFMA R36, R10, UR62, R36 ;  /* 0x0000003e0a247c2b */ /* 0x002fe20008000024 */
[----:B------:R-:W1:Y:S01]  /*32f0*/  LDCU.64 UR62, c[0x3][0x168] ;  /* 0x00c02d00ff3e77ac */ /* 0x000e620008000a00 */
[----:B------:R-:W-:Y:S02]  /*3300*/  DFMA R48, R4, UR68, RZ ;  /* 0x0000004404307c2b */ /* 0x000fe400080000ff */
[----:B---3--:R-:W-:Y:S01]  /*3310*/  DMUL R22, R28, R22 ;  /* 0x000000161c167228 */ /* 0x008fe20000000000 */
[----:B------:R-:W3:Y:S01]  /*3320*/  LDCU.64 UR42, c[0x3][0x330] ;  /* 0x00c06600ff2a77ac */ /* 0x000ee20008000a00 */
[----:B----4-:R-:W-:Y:S01]  /*3330*/  DFMA R28, R12, UR52, R40 ;  /* 0x000000340c1c7c2b */ /* 0x010fe20008000028 */
[----:B------:R-:W4:Y:S03]  /*3340*/  LDCU.64 UR52, c[0x3][0x120] ;  /* 0x00c02400ff3477ac */ /* 0x000f260008000a00 */
[----:B0-----:R-:W-:-:S02]  /*3350*/  DFMA R48, R6, UR64, R48 ;  /* 0x0000004006307c2b */ /* 0x001fc40008000030 */
[----:B--2---:R-:W-:Y:S01]  /*3360*/  DFMA R34, R12, UR74, R34 ;  /* 0x0000004a0c227c2b */ /* 0x004fe20008000022 */
[----:B------:R-:W0:Y:S01]  /*3370*/  LDCU.64 UR74, c[0x3][0x38] ;  /* 0x00c00700ff4a77ac */ /* 0x000e220008000a00 */
[----:B------:R-:W-:Y:S02]  /*3380*/  DMUL R44, R24, R44 ;  /* 0x0000002c182c7228 */ /* 0x000fe40000000000 */
[----:B------:R-:W-:Y:S01]  /*3390*/  DFMA R30, R12, UR50, R30 ;  /* 0x000000320c1e7c2b */ /* 0x000fe2000800001e */
[----:B------:R-:W2:Y:S01]  /*33a0*/  S2R R50, SR_TID.X ;  /* 0x0000000000327919 */ /* 0x000ea20000002100 */
[----:B------:R-:W-:Y:S01]  /*33b0*/  DFMA R48, R8, UR30, R48 ;  /* 0x0000001e08307c2b */ /* 0x000fe20008000030 */
[----:B------:R-:W2:Y:S01]  /*33c0*/  LDCU.64 UR30, c[0x3][0x1b0] ;  /* 0x00c03600ff1e77ac */ /* 0x000ea20008000a00 */
[----:B-1----:R-:W-:Y:S01]  /*33d0*/  DFMA R40, R12, UR62, R36 ;  /* 0x0000003e0c287c2b */ /* 0x002fe20008000024 */
[----:B------:R-:W1:Y:S05]  /*33e0*/  LDCU.64 UR62, c[0x3][0x88] ;  /* 0x00c01100ff3e77ac */ /* 0x000e6a0008000a00 */
[----:B----4-:R-:W-:Y:S01]  /*33f0*/  DFMA R36, R10, UR52, R48 ;  /* 0x000000340a247c2b */ /* 0x010fe20008000030 */
[----:B------:R-:W4:Y:S01]  /*3400*/  LDCU.64 UR52, c[0x3][0xd8] ;  /* 0x00c01b00ff3477ac */ /* 0x000f220008000a00 */
[----:B0-----:R-:W-:Y:S01]  /*3410*/  DFMA R24, R4, UR74, RZ ;  /* 0x0000004a04187c2b */ /* 0x001fe200080000ff */
[----:B------:R-:W0:Y:S01]  /*3420*/  LDCU.64 UR74, c[0x3][0x128] ;  /* 0x00c02500ff4a77ac */ /* 0x000e220008000a00 */
[----:B------:R-:W-:-:S02]  /*3430*/  DFMA R46, R14, UR22, R46 ;  /* 0x000000160e2e7c2b */ /* 0x000fc4000800002e */
[----:B------:R-:W-:Y:S01]  /*3440*/  DFMA R30, R14, UR54, R30 ;  /* 0x000000360e1e7c2b */ /* 0x000fe2000800001e */
[----:B------:R-:W3:Y:S01]  /*3450*/  LDCU.64 UR54, c[0x3][0x1b8] ;  /* 0x00c03700ff3677ac */ /* 0x000ee20008000a00 */
[----:B------:R-:W3:Y:S02]  /*3460*/  LDCU.64 UR56, c[0x3][0x1a8] ;  /* 0x00c03500ff3877ac */ /* 0x000ee40008000a00 */
[----:B-1----:R-:W-:Y:S01]  /*3470*/  DFMA R24, R6, UR62, R24 ;  /* 0x0000003e06187c2b */ /* 0x002fe20008000018 */
[----:B------:R-:W1:Y:S01]  /*3480*/  LDCU.64 UR62, c[0x3][0x178] ;  /* 0x00c02f00ff3e77ac */ /* 0x000e620008000a00 */
[----:B------:R-:W3:Y:S06]  /*3490*/  LDCU.64 UR26, c[0x3][0x1f8] ;  /* 0x00c03f00ff1a77ac */ /* 0x000eec0008000a00 */
[----:B----4-:R-:W-:-:S02]  /*34a0*/  DFMA R48, R8, UR52, R24 ;  /* 0x0000003408307c2b */ /* 0x010fc40008000018 */
[----:B--2---:R-:W-:Y:S01]  /*34b0*/  DFMA R24, R14, UR30, R34 ;  /* 0x0000001e0e187c2b */ /* 0x004fe20008000022 */
[----:B------:R-:W2:Y:S01]  /*34c0*/  LDCU.64 UR30, c[0x3][0x1c8] ;  /* 0x00c03900ff1e77ac */ /* 0x000ea20008000a00 */
[----:B------:R-:W4:Y:S04]  /*34d0*/  LDCU.64 UR52, c[0x3][0x40] ;  /* 0x00c00800ff3477ac */ /* 0x000f280008000a00 */
[----:B0-----:R-:W-:Y:S01]  /*34e0*/  DFMA R34, R10, UR74, R48 ;  /* 0x0000004a0a227c2b */ /* 0x001fe20008000030 */
[----:B------:R-:W0:Y:S01]  /*34f0*/  LDCU.64 UR74, c[0x3][0x90] ;  /* 0x00c01200ff4a77ac */ /* 0x000e220008000a00 */
[----:B------:R-:W-:Y:S02]  /*3500*/  DMUL R38, R38, R32 ;  /* 0x0000002026267228 */ /* 0x000fe40000000000 */
[----:B------:R-:W-:Y:S01]  /*3510*/  DMUL R42, R26, R42 ;  /* 0x0000002a1a2a7228 */ /* 0x000fe20000000000 */
[----:B------:R-:W-:-:S03]  /*3520*/  LOP3.LUT R3, R50, 0xffff, RZ, 0xc0, !PT ;  /* 0x0000ffff32037812 */ /* 0x000fc600078ec0ff */
[----:B-1----:R-:W-:Y:S01]  /*3530*/  DFMA R34, R12, UR62, R34 ;  /* 0x0000003e0c227c2b */ /* 0x002fe20008000022 */
[----:B------:R-:W1:Y:S01]  /*3540*/  LDCU.64 UR68, c[0x3][0x170] ;  /* 0x00c02e00ff4477ac */ /* 0x000e620008000a00 */
[----:B------:R-:W1:Y:S06]  /*3550*/  LDCU.64 UR50, c[0x3][0x248] ;  /* 0x00c04900ff3277ac */ /* 0x000e6c0008000a00 */
[----:B--2---:R-:W-:Y:S01]  /*3560*/  DFMA R34, R14, UR30, R34 ;  /* 0x0000001e0e227c2b */ /* 0x004fe20008000022 */
[----:B------:R-:W2:Y:S01]  /*3570*/  LDCU.64 UR30, c[0x3][0xe0] ;  /* 0x00c01c00ff1e77ac */ /* 0x000ea20008000a00 */
[----:B----4-:R-:W-:-:S02]  /*3580*/  DFMA R32, R4, UR52, RZ ;  /* 0x0000003404207c2b */ /* 0x010fc400080000ff */
[----:B------:R-:W-:Y:S01]  /*3590*/  DFMA R30, R16, UR58, R30 ;  /* 0x0000003a101e7c2b */ /* 0x000fe2000800001e */
[----:B------:R-:W4:Y:S01]  /*35a0*/  LDCU.64 UR58, c[0x3][0x130] ;  /* 0x00c02600ff3a77ac */ /* 0x000f220008000a00 */
[----:B------:R-:W1:Y:S01]  /*35b0*/  S2R R27, SR_CgaCtaId ;  /* 0x00000000001b7919 */ /* 0x000e620000008800 */
[----:B------:R-:W4:Y:S03]  /*35c0*/  LDCU.64 UR52, c[0x3][0x208] ;  /* 0x00c04100ff3477ac */ /* 0x000f260008000a00 */
[----:B0-----:R-:W-:Y:S01]  /*35d0*/  DFMA R32, R6, UR74, R32 ;  /* 0x0000004a06207c2b */ /* 0x001fe20008000020 */
[----:B------:R-:W0:Y:S01]  /*35e0*/  LDCU.64 UR74, c[0x3][0x180] ;  /* 0x00c03000ff4a77ac */ /* 0x000e220008000a00 */
[----:B------:R-:W1:Y:S01]  /*35f0*/  S2R R26, SR_TID.Y ;  /* 0x00000000001a7919 */ /* 0x000e620000002200 */
[----:B---3--:R-:W-:Y:S01]  /*3600*/  DFMA R40, R14, UR54, R40 ;  /* 0x000000360e287c2b */ /* 0x008fe20008000028 */
[----:B------:R-:W-:Y:S01]  /*3610*/  IMAD R3, R3, 0x13b2, RZ ;  /* 0x000013b203037824 */ /* 0x000fe200078e02ff */
[----:B------:R-:W-:Y:S01]  /*3620*/  DFMA R46, R16, UR46, R46 ;  /* 0x0000002e102e7c2b */ /* 0x000fe2000800002e */
[----:B------:R-:W-:-:S02]  /*3630*/  MOV R48, 0x400 ;  /* 0x0000040000307802 */ /* 0x000fc40000000f00 */
[----:B--2---:R-:W-:Y:S01]  /*3640*/  DFMA R32, R8, UR30, R32 ;  /* 0x0000001e08207c2b */ /* 0x004fe20008000020 */
[----:B------:R-:W2:Y:S01]  /*3650*/  LDCU.64 UR54, c[0x3][0x200] ;  /* 0x00c04000ff3677ac */ /* 0x000ea20008000a00 */
[----:B------:R-:W-:Y:S01]  /*3660*/  DFMA R28, R14, UR56, R28 ;  /* 0x000000380e1c7c2b */ /* 0x000fe2000800001c */
[----:B------:R-:W3:Y:S05]  /*3670*/  LDCU.64 UR64, c[0x3][0x298] ;  /* 0x00c05300ff4077ac */ /* 0x000eea0008000a00 */
[----:B----4-:R-:W-:Y:S01]  /*3680*/  DFMA R32, R10, UR58, R32 ;  /* 0x0000003a0a207c2b */ /* 0x010fe20008000020 */
[----:B------:R-:W4:Y:S01]  /*3690*/  LDCU.64 UR62, c[0x3][0x2f0] ;  /* 0x00c05e00ff3e77ac */ /* 0x000f220008000a00 */
[----:B------:R-:W-:Y:S01]  /*36a0*/  DFMA R40, R16, UR52, R40 ;  /* 0x0000003410287c2b */ /* 0x000fe20008000028 */
[----:B------:R-:W2:Y:S05]  /*36b0*/  LDCU.64 UR52, c[0x3][0x1d0] ;  /* 0x00c03a00ff3477ac */ /* 0x000eaa0008000a00 */
[----:B0-----:R-:W-:Y:S01]  /*36c0*/  DFMA R32, R12, UR74, R32 ;  /* 0x0000004a0c207c2b */ /* 0x001fe20008000020 */
[----:B------:R-:W0:Y:S01]  /*36d0*/  LDCU.64 UR74, c[0x3][0x48] ;  /* 0x00c00900ff4a77ac */ /* 0x000e220008000a00 */
[----:B------:R-:W-:Y:S01]  /*36e0*/  SHF.R.U32.HI R3, RZ, 0x10, R3 ;  /* 0x00000010ff037819 */ /* 0x000fe20000011603 */
[----:B------:R-:W-:Y:S01]  /*36f0*/  DFMA R46, R18, UR48, R46 ;  /* 0x00000030122e7c2b */ /* 0x000fe2000800002e */
[----:B------:R-:W3:Y:S01]  /*3700*/  LDCU.64 UR58, c[0x3][0x220] ;  /* 0x00c04400ff3a77ac */ /* 0x000ee20008000a00 */
[----:B-1----:R-:W-:-:S02]  /*3710*/  LEA R27, R27, R48, 0x18 ;  /* 0x000000301b1b7211 */ /* 0x002fc400078ec0ff */
[----:B------:R-:W-:Y:S01]  /*3720*/  PRMT R48, R3, 0x9910, RZ ;  /* 0x0000991003307816 */ /* 0x000fe200000000ff */
[----:B------:R-:W1:Y:S04]  /*3730*/  LDCU.64 UR48, c[0x3][0x98] ;  /* 0x00c01300ff3077ac */ /* 0x000e680008000a00 */
[----:B------:R-:W-:Y:S01]  /*3740*/  IMAD R48, R48, 0xd, RZ ;  /* 0x0000000d30307824 */ /* 0x000fe200078e02ff */
[----:B------:R-:W4:Y:S01]  /*3750*/  LDCU.64 UR56, c[0x3][0x1c0] ;  /* 0x00c03800ff3877ac */ /* 0x000f220008000a00 */
[----:B--2---:R-:W-:Y:S01]  /*3760*/  DFMA R32, R14, UR52, R32 ;  /* 0x000000340e207c2b */ /* 0x004fe20008000020 */
[----:B------:R-:W-:Y:S01]  /*3770*/  IMAD R26, R26, 0x44a8, R27 ;  /* 0x000044a81a1a7824 */ /* 0x000fe200078e021b */
[----:B------:R-:W2:Y:S01]  /*3780*/  LDCU.64 UR52, c[0x3][0xe8] ;  /* 0x00c01d00ff3477ac */ /* 0x000ea20008000a00 */
[----:B------:R-:W-:Y:S01]  /*3790*/  IMAD.MOV R27, RZ, RZ, -R48 ;  /* 0x000000ffff1b7224 */ /* 0x000fe200078e0a30 */
[----:B0-----:R-:W-:-:S02]  /*37a0*/  DFMA R48, R4, UR74, RZ ;  /* 0x0000004a04307c2b */ /* 0x001fc400080000ff */
[----:B------:R-:W-:Y:S01]  /*37b0*/  DFMA R30, R18, UR66, R30 ;  /* 0x00000042121e7c2b */ /* 0x000fe2000800001e */
[----:B------:R-:W0:Y:S01]  /*37c0*/  LDCU.64 UR46, c[0x3][0x2a0] ;  /* 0x00c05400ff2e77ac */ /* 0x000e220008000a00 */
[----:B------:R-:W-:Y:S01]  /*37d0*/  PRMT R27, R27, 0x7710, RZ ;  /* 0x000077101b1b7816 */ /* 0x000fe200000000ff */
[----:B---3--:R-:W-:Y:S01]  /*37e0*/  DFMA R32, R16, UR58, R32 ;  /* 0x0000003a10207c2b */ /* 0x008fe20008000020 */
[----:B------:R-:W3:Y:S02]  /*37f0*/  LDCU.64 UR58, c[0x3][0x138] ;  /* 0x00c02700ff3a77ac */ /* 0x000ee40008000a00 */
[----:B-1----:R-:W-:Y:S01]  /*3800*/  DFMA R48, R6, UR48, R48 ;  /* 0x0000003006307c2b */ /* 0x002fe20008000030 */
[----:B------:R-:W-:Y:S02]  /*3810*/  IMAD R3, R3, 0x548, R26 ;  /* 0x0000054803037824 */ /* 0x000fe400078e021a */
[----:B------:R-:W-:Y:S01]  /*3820*/  IMAD.IADD R50, R27, 0x1, R50 ;  /* 0x000000011b327824 */ /* 0x000fe200078e0232 */
[----:B------:R-:W-:Y:S01]  /*3830*/  DFMA R26, R4, UR8, RZ ;  /* 0x00000008041a7c2b */ /* 0x000fe200080000ff */
[----:B------:R-:W1:Y:S01]  /*3840*/  LDCU.64 UR66, c[0x3][0x188] ;  /* 0x00c03100ff4277ac */ /* 0x000e620008000a00 */
[----:B------:R-:W-:-:S02]  /*3850*/  DFMA R28, R16, UR26, R28 ;  /* 0x0000001a101c7c2b */ /* 0x000fc4000800001c */
[----:B--2---:R-:W-:Y:S01]  /*3860*/  DFMA R48, R8, UR52, R48 ;  /* 0x0000003408307c2b */ /* 0x004fe20008000030 */
[----:B------:R-:W2:Y:S01]  /*3870*/  LDCU.64 UR26, c[0x3][0x210] ;  /* 0x00c04200ff1a77ac */ /* 0x000ea20008000a00 */
[----:B------:R-:W-:Y:S02]  /*3880*/  DFMA R36, R12, UR68, R36 ;  /* 0x000000440c247c2b */ /* 0x000fe40008000024 */
[----:B------:R-:W-:Y:S01]  /*3890*/  DFMA R26, R6, UR4, R26 ;  /* 0x00000004061a7c2b */ /* 0x000fe2000800001a */
[----:B------:R-:W0:Y:S01]  /*38a0*/  LDCU.64 UR52, c[0x3][0x1d8] ;  /* 0x00c03b00ff3477ac */ /* 0x000e220008000a00 */
[----:B------:R-:W-:Y:S02]  /*38b0*/  DFMA R24, R16, UR54, R24 ;  /* 0x0000003610187c2b */ /* 0x000fe40008000018 */
[----:B------:R-:W-:Y:S01]  /*38c0*/  DFMA R28, R18, UR50, R28 ;  /* 0x00000032121c7c2b */ /* 0x000fe2000800001c */
[----:B------:R-:W0:Y:S01]  /*38d0*/  LDCU.64 UR54, c[0x3][0x218] ;  /* 0x00c04300ff3677ac */ /* 0x000e220008000a00 */
[----:B---3--:R-:W-:Y:S01]  /*38e0*/  DFMA R48, R10, UR58, R48 ;  /* 0x0000003a0a307c2b */ /* 0x008fe20008000030 */
[----:B------:R-:W3:Y:S01]  /*38f0*/  LDCU.64 UR50, c[0x3][0x270] ;  /* 0x00c04e00ff3277ac */ /* 0x000ee20008000a00 */
[----:B----4-:R-:W-:-:S02]  /*3900*/  DFMA R36, R14, UR56, R36 ;  /* 0x000000380e247c2b */ /* 0x010fc40008000024 */
[----:B------:R-:W-:Y:S01]  /*3910*/  DFMA R26, R8, UR14, R26 ;  /* 0x0000000e081a7c2b */ /* 0x000fe2000800001a */
[----:B------:R-:W4:Y:S03]  /*3920*/  LDCU.64 UR56, c[0x3][0x250] ;  /* 0x00c04a00ff3877ac */ /* 0x000f260008000a00 */
[----:B-1----:R-:W-:Y:S01]  /*3930*/  DFMA R48, R12, UR66, R48 ;  /* 0x000000420c307c2b */ /* 0x002fe20008000030 */
[----:B------:R-:W1:Y:S01]  /*3940*/  LDCU.64 UR58, c[0x3][0x228] ;  /* 0x00c04500ff3a77ac */ /* 0x000e620008000a00 */
[----:B--2---:R-:W-:Y:S02]  /*3950*/  DFMA R36, R16, UR26, R36 ;  /* 0x0000001a10247c2b */ /* 0x004fe40008000024 */
[----:B------:R-:W-:Y:S01]  /*3960*/  DFMA R26, R10, UR18, R26 ;  /* 0x000000120a1a7c2b */ /* 0x000fe2000800001a */
[----:B------:R-:W2:Y:S01]  /*3970*/  LDCU.64 UR26, c[0x3][0x258] ;  /* 0x00c04b00ff1a77ac */ /* 0x000ea20008000a00 */
[----:B------:R-:W2:Y:S02]  /*3980*/  LDCU.64 UR48, c[0x3][0x268] ;  /* 0x00c04d00ff3077ac */ /* 0x000ea40008000a00 */
[----:B0-----:R-:W-:Y:S01]  /*3990*/  DFMA R48, R14, UR52, R48 ;  /* 0x000000340e307c2b */ /* 0x001fe20008000030 */
[----:B------:R-:W0:Y:S01]  /*39a0*/  LDCU.64 UR74, c[0x3][0x260] ;  /* 0x00c04c00ff4a77ac */ /* 0x000e220008000a00 */
[----:B------:R-:W0:Y:S01]  /*39b0*/  LDCU.64 UR66, c[0x3][0x278] ;  /* 0x00c04f00ff4277ac */ /* 0x000e220008000a00 */
[----:B------:R-:W-:-:S02]  /*39c0*/  DFMA R34, R16, UR54, R34 ;  /* 0x0000003610227c2b */ /* 0x000fc40008000022 */
[----:B---3--:R-:W-:Y:S01]  /*39d0*/  DFMA R32, R18, UR50, R32 ;  /* 0x0000003212207c2b */ /* 0x008fe20008000020 */
[----:B------:R-:W3:Y:S01]  /*39e0*/  LDCU.64 UR68, c[0x3][0x2e8] ;  /* 0x00c05d00ff4477ac */ /* 0x000ee20008000a00 */
[----:B------:R-:W-:Y:S02]  /*39f0*/  DFMA R46, R20, UR38, R46 ;  /* 0x00000026142e7c2b */ /* 0x000fe4000800002e */
[----:B------:R-:W-:Y:S01]  /*3a00*/  DFMA R26, R12, UR12, R26 ;  /* 0x0000000c0c1a7c2b */ /* 0x000fe2000800001a */
[----:B------:R-:W3:Y:S01]  /*3a10*/  LDCU.64 UR54, c[0x3][0x2a8] ;  /* 0x00c05500ff3677ac */ /* 0x000ee20008000a00 */
[----:B----4-:R-:W-:Y:S01]  /*3a20*/  DFMA R24, R18, UR56, R24 ;  /* 0x0000003812187c2b */ /* 0x010fe20008000018 */
[----:B------:R-:W4:Y:S01]  /*3a30*/  LDCU.64 UR50, c[0x3][0x2b8] ;  /* 0x00c05700ff3277ac */ /* 0x000f220008000a00 */
[----:B------:R-:W4:Y:S01]  /*3a40*/  LDCU.64 UR38, c[0x3][0x2c0] ;  /* 0x00c05800ff2677ac */ /* 0x000f220008000a00 */
[----:B-1----:R-:W-:Y:S01]  /*3a50*/  DFMA R48, R16, UR58, R48 ;  /* 0x0000003a10307c2b */ /* 0x002fe20008000030 */
[----:B------:R-:W1:Y:S02]  /*3a60*/  LDCU.64 UR52, c[0x3][0x2c8] ;  /* 0x00c05900ff3477ac */ /* 0x000e640008000a00 */
[----:B------:R-:W-:Y:S01]  /*3a70*/  DFMA R26, R14, UR16, R26 ;  /* 0x000000100e1a7c2b */ /* 0x000fe2000800001a */
[----:B------:R-:W1:Y:S01]  /*3a80*/  LDCU.64 UR22, c[0x3][0x338] ;  /* 0x00c06700ff1677ac */ /* 0x000e620008000a00 */
[C---:B--2---:R-:W-:Y:S01]  /*3a90*/  DFMA R40, R18.reuse, UR26, R40 ;  /* 0x0000001a12287c2b */ /* 0x044fe20008000028 */
[----:B------:R-:W2:Y:S01]  /*3aa0*/  LDCU.64 UR30, c[0x3][0x340] ;  /* 0x00c06800ff1e77ac */ /* 0x000ea20008000a00 */
[----:B------:R-:W-:-:S02]  /*3ab0*/  DFMA R34, R18, UR48, R34 ;  /* 0x0000003012227c2b */ /* 0x000fc40008000022 */
[C---:B------:R-:W-:Y:S01]  /*3ac0*/  DFMA R28, R20.reuse, UR64, R28 ;  /* 0x00000040141c7c2b */ /* 0x040fe2000800001c */
[----:B------:R-:W2:Y:S01]  /*3ad0*/  LDCU.64 UR58, c[0x3][0x308] ;  /* 0x00c06100ff3a77ac */ /* 0x000ea20008000a00 */
[----:B------:R-:W-:Y:S01]  /*3ae0*/  DFMA R24, R20, UR46, R24 ;  /* 0x0000002e14187c2b */ /* 0x000fe20008000018 */
[----:B------:R-:W2:Y:S01]  /*3af0*/  LDCU.64 UR64, c[0x3][0x310] ;  /* 0x00c06200ff4077ac */ /* 0x000ea20008000a00 */
[C---:B0-----:R-:W-:Y:S01]  /*3b00*/  DFMA R36, R18.reuse, UR74, R36 ;  /* 0x0000004a12247c2b */ /* 0x041fe20008000024 */
[----:B------:R-:W0:Y:S01]  /*3b10*/  LDCU.64 UR46, c[0x3][0x318] ;  /* 0x00c06300ff2e77ac */ /* 0x000e220008000a00 */
[----:B------:R-:W-:Y:S01]  /*3b20*/  DFMA R48, R18, UR66, R48 ;  /* 0x0000004212307c2b */ /* 0x000fe20008000030 */
[----:B------:R-:W0:Y:S01]  /*3b30*/  LDCU.64 UR74, c[0x3][0x2b0] ;  /* 0x00c05600ff4a77ac */ /* 0x000e220008000a00 */
[----:B------:R-:W-:Y:S02]  /*3b40*/  DFMA R26, R16, UR20, R26 ;  /* 0x00000014101a7c2b */ /* 0x000fe4000800001a */
[C---:B---3--:R-:W-:Y:S01]  /*3b50*/  DFMA R40, R20.reuse, UR54, R40 ;  /* 0x0000003614287c2b */ /* 0x048fe20008000028 */
[----:B------:R-:W3:Y:S01]  /*3b60*/  LDCU.64 UR56, c[0x3][0x2f8] ;  /* 0x00c05f00ff3877ac */ /* 0x000ee20008000a00 */
[----:B----4-:R-:W-:-:S02]  /*3b70*/  DFMA R34, R20, UR50, R34 ;  /* 0x0000003214227c2b */ /* 0x010fc40008000022 */
[----:B------:R-:W-:Y:S01]  /*3b80*/  DFMA R32, R20, UR38, R32 ;  /* 0x0000002614207c2b */ /* 0x000fe20008000020 */
[----:B------:R-:W4:Y:S01]  /*3b90*/  LDCU.64 UR54, c[0x3][0x358] ;  /* 0x00c06b00ff3677ac */ /* 0x000f220008000a00 */
[C---:B------:R-:W-:Y:S02]  /*3ba0*/  DFMA R28, R22.reuse, UR68, R28 ;  /* 0x00000044161c7c2b */ /* 0x040fe4000800001c */
[----:B------:R-:W-:Y:S01]  /*3bb0*/  DFMA R24, R22, UR62, R24 ;  /* 0x0000003e16187c2b */ /* 0x000fe20008000018 */
[----:B------:R-:W4:Y:S01]  /*3bc0*/  LDCU.64 UR38, c[0x3][0x360] ;  /* 0x00c06c00ff2677ac */ /* 0x000f220008000a00 */
[C---:B------:R-:W-:Y:S01]  /*3bd0*/  DFMA R30, R20.reuse, UR70, R30 ;  /* 0x00000046141e7c2b */ /* 0x040fe2000800001e */
[----:B------:R-:W4:Y:S01]  /*3be0*/  LDCU.64 UR50, c[0x3][0x368] ;  /* 0x00c06d00ff3277ac */ /* 0x000f220008000a00 */
[----:B-1----:R-:W-:Y:S01]  /*3bf0*/  DFMA R48, R20, UR52, R48 ;  /* 0x0000003414307c2b */ /* 0x002fe20008000030 */
[----:B------:R-:W1:Y:S01]  /*3c00*/  LDCU.64 UR48, c[0x3][0x300] ;  /* 0x00c06000ff3077ac */ /* 0x000e620008000a00 */
[----:B------:R-:W-:-:S02]  /*3c10*/  DFMA R26, R18, UR24, R26 ;  /* 0x00000018121a7c2b */ /* 0x000fc4000800001a */
[C---:B------:R-:W-:Y:S01]  /*3c20*/  DFMA R28, R44.reuse, UR22, R28 ;  /* 0x000000162c1c7c2b */ /* 0x040fe2000800001c */
[----:B------:R-:W1:Y:S01]  /*3c30*/  LDCU.64 UR26, c[0x3][0x348] ;  /* 0x00c06900ff1a77ac */ /* 0x000e620008000a00 */
[----:B--2---:R-:W-:Y:S01]  /*3c40*/  DFMA R24, R44, UR30, R24 ;  /* 0x0000001e2c187c2b */ /* 0x004fe20008000018 */
[----:B------:R-:W2:Y:S01]  /*3c50*/  LDCU.64 UR22, c[0x3][0x378] ;  /* 0x00c06f00ff1677ac */ /* 0x000ea20008000a00 */
[C---:B------:R-:W-:Y:S01]  /*3c60*/  DFMA R46, R22.reuse, UR60, R46 ;  /* 0x0000003c162e7c2b */ /* 0x040fe2000800002e */
[----:B------:R-:W2:Y:S01]  /*3c70*/  LDCU.64 UR30, c[0x3][0x380] ;  /* 0x00c07000ff1e77ac */ /* 0x000ea20008000a00 */
[C---:B------:R-:W-:Y:S02]  /*3c80*/  DFMA R30, R22.reuse, UR72, R30 ;  /* 0x00000048161e7c2b */ /* 0x040fe4000800001e */
[C---:B------:R-:W-:Y:S01]  /*3c90*/  DFMA R34, R22.reuse, UR58, R34 ;  /* 0x0000003a16227c2b */ /* 0x040fe20008000022 */
[----:B------:R-:W2:Y:S01]  /*3ca0*/  LDCU.64 UR70, c[0x3][0x350] ;  /* 0x00c06a00ff4677ac */ /* 0x000ea20008000a00 */
[----:B------:R-:W-:-:S02]  /*3cb0*/  DFMA R32, R22, UR64, R32 ;  /* 0x0000004016207c2b */ /* 0x000fc40008000020 */
[----:B0-----:R-:W-:Y:S01]  /*3cc0*/  DFMA R48, R22, UR46, R48 ;  /* 0x0000002e16307c2b */ /* 0x001fe20008000030 */
[----:B------:R-:W0:Y:S01]  /*3cd0*/  LDCU.64 UR46, c[0x3][0x390] ;  /* 0x00c07200ff2e77ac */ /* 0x000e220008000a00 */
[C---:B------:R-:W-:Y:S02]  /*3ce0*/  DFMA R36, R20.reuse, UR74, R36 ;  /* 0x0000004a14247c2b */ /* 0x040fe40008000024 */
[----:B------:R-:W-:Y:S01]  /*3cf0*/  DFMA R26, R20, UR28, R26 ;  /* 0x0000001c141a7c2b */ /* 0x000fe2000800001a */
[----:B------:R-:W0:Y:S01]  /*3d00*/  LDCU.64 UR58, c[0x3][0x3a8] ;  /* 0x00c07500ff3a77ac */ /* 0x000e220008000a00 */
[----:B---3--:R-:W-:Y:S02]  /*3d10*/  DFMA R40, R22, UR56, R40 ;  /* 0x0000003816287c2b */ /* 0x008fe40008000028 */
[C---:B------:R-:W-:Y:S01]  /*3d20*/  DFMA R46, R44.reuse, UR34, R46 ;  /* 0x000000222c2e7c2b */ /* 0x040fe2000800002e */
[----:B------:R-:W3:Y:S01]  /*3d30*/  LDCU.64 UR62, c[0x3][0x3b0] ;  /* 0x00c07600ff3e77ac */ /* 0x000ee20008000a00 */
[----:B------:R-:W-:-:S02]  /*3d40*/  DFMA R30, R44, UR42, R30 ;  /* 0x0000002a2c1e7c2b */ /* 0x000fc4000800001e */
[C---:B----4-:R-:W-:Y:S01]  /*3d50*/  DFMA R34, R44.reuse, UR54, R34 ;  /* 0x000000362c227c2b */ /* 0x050fe20008000022 */
[----:B------:R-:W4:Y:S01]  /*3d60*/  LDCU.64 UR54, c[0x3][0x3a0] ;  /* 0x00c07400ff3677ac */ /* 0x000f220008000a00 */
[C---:B------:R-:W-:Y:S02]  /*3d70*/  DFMA R32, R44.reuse, UR38, R32 ;  /* 0x000000262c207c2b */ /* 0x040fe40008000020 */
[----:B------:R-:W-:Y:S01]  /*3d80*/  DFMA R48, R44, UR50, R48 ;  /* 0x000000322c307c2b */ /* 0x000fe20008000030 */
[----:B------:R-:W0:Y:S01]  /*3d90*/  LDCU.64 UR38, c[0x3][0x388] ;  /* 0x00c07100ff2677ac */ /* 0x000e220008000a00 */
[C---:B-1----:R-:W-:Y:S01]  /*3da0*/  DFMA R36, R22.reuse, UR48, R36 ;  /* 0x0000003016247c2b */ /* 0x042fe20008000024 */
[----:B------:R-:W1:Y:S01]  /*3db0*/  LDCU.64 UR50, c[0x3][0x398] ;  /* 0x00c07300ff3277ac */ /* 0x000e620008000a00 */
[----:B------:R-:W-:Y:S01]  /*3dc0*/  DFMA R26, R22, UR32, R26 ;  /* 0x00000020161a7c2b */ /* 0x000fe2000800001a */
[----:B------:R-:W3:Y:S01]  /*3dd0*/  LDCU.64 UR64, c[0x3][0x3b8] ;  /* 0x00c07700ff4077ac */ /* 0x000ee20008000a00 */
[----:B------:R-:W-:-:S02]  /*3de0*/  DFMA R40, R44, UR26, R40 ;  /* 0x0000001a2c287c2b */ /* 0x000fc40008000028 */
[C---:B--2---:R-:W-:Y:S01]  /*3df0*/  DFMA R46, R42.reuse, UR22, R46 ;  /* 0x000000162a2e7c2b */ /* 0x044fe2000800002e */
        /* <DEDUP_REMOVED lines=12> */
[----:B0-----:R-:W-:-:S02]  /*3ec0*/  DFMA R28, R42, UR38, R28 ;  /* 0x000000262a1c7c2b */ /* 0x001fc4000800001c */
[C---:B------:R-:W-:Y:S02]  /*3ed0*/  DFMA R24, R42.reuse, UR46, R24 ;  /* 0x0000002e2a187c2b */ /* 0x040fe40008000018 */
[C---:B-1----:R-:W-:Y:S02]  /*3ee0*/  DFMA R40, R42.reuse, UR50, R40 ;  /* 0x000000322a287c2b */ /* 0x042fe40008000028 */
[C---:B----4-:R-:W-:Y:S02]  /*3ef0*/  DFMA R36, R42.reuse, UR54, R36 ;  /* 0x000000362a247c2b */ /* 0x050fe40008000024 */
[C---:B------:R-:W-:Y:S02]  /*3f00*/  DFMA R34, R42.reuse, UR58, R34 ;  /* 0x0000003a2a227c2b */ /* 0x040fe40008000022 */
[C---:B---3--:R-:W-:Y:S02]  /*3f10*/  DFMA R32, R42.reuse, UR62, R32 ;  /* 0x0000003e2a207c2b */ /* 0x048fe40008000020 */
[----:B------:R-:W-:-:S02]  /*3f20*/  DFMA R26, R42, UR40, R26 ;  /* 0x000000282a1a7c2b */ /* 0x000fc4000800001a */
[----:B------:R-:W-:Y:S01]  /*3f30*/  DFMA R48, R42, UR64, R48 ;  /* 0x000000402a307c2b */ /* 0x000fe20008000030 */
[----:B------:R-:W-:Y:S01]  /*3f40*/  LOP3.LUT R50, R50, 0xffff, RZ, 0xc0, !PT ;  /* 0x0000ffff32327812 */ /* 0x000fe200078ec0ff */
[C---:B--2---:R-:W-:Y:S02]  /*3f50*/  DFMA R46, R38.reuse, UR26, R46 ;  /* 0x0000001a262e7c2b */ /* 0x044fe4000800002e */
        /* <DEDUP_REMOVED lines=32> */
[----:B------:R-:W5:Y:S01]  /*4160*/  LDS.64 R34, [R2+0x270] ;  /* 0x0002700002227984 */ /* 0x000f620000000a00 */
        /* <DEDUP_REMOVED lines=15> */
[----:B------:R-:W3:Y:S01]  /*4260*/  LDCU.64 UR26, c[0x3][0x2d8] ;  /* 0x00c05b00ff1a77ac */ /* 0x000ee20008000a00 */
[----:B------:R-:W1:Y:S06]  /*4270*/  LDS.64 R44, [R2+0x478] ;  /* 0x00047800022c7984 */ /* 0x000e6c0000000a00 */
[----:B0-----:R-:W-:Y:S01]  /*4280*/  DFMA R48, R36, UR30, R46 ;  /* 0x0000001e24307c2b */ /* 0x001fe2000800002e */
[----:B------:R-:W4:Y:S01]  /*4290*/  LDCU.64 UR30, c[0x3][0x328] ;  /* 0x00c06500ff1e77ac */ /* 0x000f220008000a00 */
[----:B------:R-:W0:Y:S06]  /*42a0*/  LDS.64 R46, [R2+0x4e0] ;  /* 0x0004e000022e7984 */ /* 0x000e2c0000000a00 */
[----:B--2---:R-:W-:Y:S01]  /*42b0*/  DFMA R48, R38, UR22, R48 ;  /* 0x0000001626307c2b */ /* 0x004fe20008000030 */
[----:B------:R-:W1:Y:S07]  /*42c0*/  LDCU.64 UR22, c[0x3][0x378] ;  /* 0x00c06f00ff1677ac */ /* 0x000e6e0008000a00 */
[----:B---3--:R-:W-:Y:S01]  /*42d0*/  DFMA R48, R40, UR26, R48 ;  /* 0x0000001a28307c2b */ /* 0x008fe20008000030 */
[----:B------:R-:W0:Y:S07]  /*42e0*/  LDCU.64 UR26, c[0x3][0x3c8] ;  /* 0x00c07900ff1a77ac */ /* 0x000e2e0008000a00 */
[----:B----4-:R-:W-:Y:S01]  /*42f0*/  DFMA R48, R42, UR30, R48 ;  /* 0x0000001e2a307c2b */ /* 0x010fe20008000030 */
[----:B------:R-:W2:Y:S07]  /*4300*/  LDCU.64 UR30, c[0x3][0x10] ;  /* 0x00c00200ff1e77ac */ /* 0x000eae0008000a00 */
[----:B-1----:R-:W-:Y:S01]  /*4310*/  DFMA R48, R44, UR22, R48 ;  /* 0x000000162c307c2b */ /* 0x002fe20008000030 */
[----:B------:R-:W1:Y:S07]  /*4320*/  LDCU.64 UR22, c[0x3][0x60] ;  /* 0x00c00c00ff1677ac */ /* 0x000e6e0008000a00 */
[----:B0-----:R-:W-:Y:S01]  /*4330*/  DFMA R48, R46, UR26, R48 ;  /* 0x0000001a2e307c2b */ /* 0x001fe20008000030 */
[----:B------:R-:W0:Y:S01]  /*4340*/  LDCU.64 UR26, c[0x3][0xb0] ;  /* 0x00c01600ff1a77ac */ /* 0x000e220008000a00 */
[----:B--2---:R-:W-:Y:S01]  /*4350*/  DFMA R52, R50, UR30, RZ ;  /* 0x0000001e32347c2b */ /* 0x004fe200080000ff */
[----:B------:R-:W2:Y:S04]  /*4360*/  LDCU.64 UR30, c[0x3][0x100] ;  /* 0x00c02000ff1e77ac */ /* 0x000ea80008000a00 */
[----:B------:R3:W-:Y:S03]  /*4370*/  STS.64 [R2+0x68], R48 ;  /* 0x0000683002007388 */ /* 0x0007e60000000a00 */
        /* <DEDUP_REMOVED lines=19> */
[----:B------:R-:W3:Y:S07]  /*44b0*/  LDCU.64 UR22, c[0x3][0x18] ;  /* 0x00c00300ff1677ac */ /* 0x000eee0008000a00 */
[----:B0-----:R-:W-:Y:S01]  /*44c0*/  DFMA R52, R44, UR26, R52 ;  /* 0x0000001a2c347c2b */ /* 0x001fe20008000034 */
        /* <DEDUP_REMOVED lines=175> */
[----:B------:R-:W-:Y:S02]  /*4fc0*/  DFMA R48, R42, UR36, R48 ;  /* 0x000000242a307c2b */ /* 0x000fe40008000030 */
[----:B0-----:R-:W-:Y:S01]  /*4fd0*/  DFMA R50, R50, UR22, RZ ;  /* 0x0000001632327c2b */ /* 0x001fe200080000ff */
[----:B------:R-:W0:Y:S02]  /*4fe0*/  LDCU.64 UR22, c[0x3][0x138] ;  /* 0x00c02700ff1677ac */ /* 0x000e240008000a00 */
[----:B------:R3:W-:Y:S03]  /*4ff0*/  STS.64 [R2+0x340], R52 ;  /* 0x0003403402007388 */ /* 0x0007e60000000a00 */
[----:B------:R-:W-:-:S02]  /*5000*/  DFMA R48, R44, UR40, R48 ;  /* 0x000000282c307c2b */ /* 0x000fc40008000030 */
[----:B-1----:R-:W-:Y:S01]  /*5010*/  DFMA R50, R24, UR26, R50 ;  /* 0x0000001a18327c2b */ /* 0x002fe20008000032 */
[----:B------:R-:W1:Y:S05]  /*5020*/  LDCU.64 UR26, c[0x3][0x188] ;  /* 0x00c03100ff1a77ac */ /* 0x000e6a0008000a00 */
[----:B------:R-:W-:Y:S02]  /*5030*/  DFMA R48, R46, UR44, R48 ;  /* 0x0000002c2e307c2b */ /* 0x000fe40008000030 */
[----:B--2---:R-:W-:Y:S01]  /*5040*/  DFMA R50, R26, UR30, R50 ;  /* 0x0000001e1a327c2b */ /* 0x004fe20008000032 */
[----:B------:R-:W2:Y:S04]  /*5050*/  LDCU.64 UR30, c[0x3][0x1d8] ;  /* 0x00c03b00ff1e77ac */ /* 0x000ea80008000a00 */
[----:B------:R3:W-:Y:S03]  /*5060*/  STS.64 [R2], R48 ;  /* 0x0000003002007388 */ /* 0x0007e60000000a00 */
        /* <DEDUP_REMOVED lines=14> */
[----:B-1----:R-:W-:-:S08]  /*5150*/  DFMA R50, R42, UR26, R50 ;  /* 0x0000001a2a327c2b */ /* 0x002fd00008000032 */
[----:B--2---:R-:W-:-:S08]  /*5160*/  DFMA R50, R44, UR30, R50 ;  /* 0x0000001e2c327c2b */ /* 0x004fd00008000032 */
[----:B0-----:R-:W-:-:S07]  /*5170*/  DFMA R50, R46, UR22, R50 ;  /* 0x000000162e327c2b */ /* 0x001fce0008000032 */
[----:B------:R3:W-:Y:S04]  /*5180*/  STS.64 [R2+0x3a8], R50 ;  /* 0x0003a83202007388 */ /* 0x0007e80000000a00 */
.L_x_555:
[----:B------:R-:W-:Y:S05]  /*5190*/  BSYNC.RECONVERGENT B0 ;  /* 0x0000000000007941 */ /* 0x000fea0003800200 */
.L_x_554:
[----:B0-----:R-:W0:Y:S01]  /*51a0*/  S2R R3, SR_TID.X ;  /* 0x0000000000037919 */ /* 0x001e220000002100 */
[----:B------:R-:W-:Y:S01]  /*51b0*/  BSSY.RECONVERGENT B0, `(.L_x_556) ;  /* 0x000011f000007945 */ /* 0x000fe20003800200 */
[----:B------:R-:W-:Y:S01]  /*51c0*/  BAR.SYNC.DEFER_BLOCKING 0x0 ;  /* 0x0000000000007b1d */ /* 0x000fe20000010000 */
[----:B0-----:R-:W-:-:S05]  /*51d0*/  ISETP.GT.U32.OR P0, PT, R3, 0x63, P0 ;  /* 0x000000630300780c */ /* 0x001fca0000704470 */
[----:B------:R-:W-:Y:S08]  /*51e0*/  @P1 BRA `(.L_x_557) ;  /* 0x00000010006c1947 */ /* 0x000ff00003800000 */
[----:B------:R-:W0:Y:S01]  /*51f0*/  S2R R6, SR_CgaCtaId ;  /* 0x0000000000067919 */ /* 0x000e220000008800 */
[C---:B------:R-:W-:Y:S01]  /*5200*/  LOP3.LUT R4, R3.reuse, 0xffff, RZ, 0xc0, !PT ;  /* 0x0000ffff03047812 */ /* 0x040fe200078ec0ff */
[----:B------:R-:W1:Y:S01]  /*5210*/  LDCU.128 UR4, c[0x3][URZ] ;  /* 0x00c00000ff0477ac */ /* 0x000e620008000c00 */
[----:B------:R-:W-:Y:S01]  /*5220*/  PRMT R5, R3, 0x9910, RZ ;  /* 0x0000991003057816 */ /* 0x000fe200000000ff */
[----:B---3--:R-:W2:Y:S02]  /*5230*/  S2R R2, SR_TID.Y ;  /* 0x0000000000027919 */ /* 0x008ea40000002200 */
        /* <DEDUP_REMOVED lines=14> */
[----:B------:R-:W4:Y:S04]  /*5320*/  LDCU.64 UR34, c[0x3][0x28] ;  /* 0x00c00500ff2277ac */ /* 0x000f280008000a00 */
[----:B------:R-:W-:Y:S01]  /*5330*/  PRMT R4, R4, 0x7710, RZ ;  /* 0x0000771004047816 */ /* 0x000fe200000000ff */
[----:B------:R-:W4:Y:S01]  /*5340*/  LDCU.64 UR62, c[0x3][0x30] ;  /* 0x00c00600ff3e77ac */ /* 0x000f220008000a00 */
        /* <DEDUP_REMOVED lines=12> */
[----:B------:R-:W4:Y:S01]  /*5410*/  LDS.64 R18, [R2+0x548] ;  /* 0x0005480002127984 */ /* 0x000f220000000a00 */
        /* <DEDUP_REMOVED lines=10> */
[C---:B------:R-:W-:Y:S01]  /*54c0*/  DFMA R6, R10.reuse, UR6, RZ ;  /* 0x000000060a067c2b */ /* 0x040fe200080000ff */
[----:B------:R-:W1:Y:S01]  /*54d0*/  LDCU.64 UR6, c[0x3][0xd0] ;  /* 0x00c01a00ff0677ac */ /* 0x000e620008000a00 */
[C---:B-----5:R-:W-:Y:S02]  /*54e0*/  DFMA R8, R10.reuse, UR52, RZ ;  /* 0x000000340a087c2b */ /* 0x060fe400080000ff */
[----:B---3--:R-:W-:Y:S01]  /*54f0*/  DFMA R12, R10, UR38, RZ ;  /* 0x000000260a0c7c2b */ /* 0x008fe200080000ff */
[----:B------:R-:W3:Y:S01]  /*5500*/  LDCU.64 UR58, c[0x3][0xa8] ;  /* 0x00c01500ff3a77ac */ /* 0x000ee20008000a00 */
[C---:B----4-:R-:W-:Y:S02]  /*5510*/  DFMA R20, R18.reuse, UR8, R4 ;  /* 0x0000000812147c2b */ /* 0x050fe40008000004 */
[----:B------:R-:W-:Y:S01]  /*5520*/  DFMA R22, R18, UR10, R6 ;  /* 0x0000000a12167c2b */ /* 0x000fe20008000006 */
[----:B------:R-:W4:Y:S01]  /*5530*/  LDCU.64 UR14, c[0x3][0xb0] ;  /* 0x00c01600ff0e77ac */ /* 0x000f220008000a00 */
[C---:B------:R-:W-:Y:S01]  /*5540*/  DFMA R4, R10.reuse, UR50, RZ ;  /* 0x000000320a047c2b */ /* 0x040fe200080000ff */
[----:B------:R-:W5:Y:S01]  /*5550*/  LDS.64 R6, [R2+0xa90] ;  /* 0x000a900002067984 */ /* 0x000f620000000a00 */
[C---:B------:R-:W-:Y:S01]  /*5560*/  DFMA R16, R10.reuse, UR34, RZ ;  /* 0x000000220a107c2b */ /* 0x040fe200080000ff */
[----:B------:R-:W4:Y:S01]  /*5570*/  LDCU.64 UR4, c[0x3][0xc8] ;  /* 0x00c01900ff0477ac */ /* 0x000f220008000a00 */
[----:B------:R-:W-:-:S02]  /*5580*/  DFMA R14, R10, UR62, RZ ;  /* 0x0000003e0a0e7c2b */ /* 0x000fc400080000ff */
[C---:B0-----:R-:W-:Y:S01]  /*5590*/  DFMA R26, R10.reuse, UR26, RZ ;  /* 0x0000001a0a1a7c2b */ /* 0x041fe200080000ff */
[----:B------:R-:W0:Y:S01]  /*55a0*/  LDCU.64 UR72, c[0x3][0xd8] ;  /* 0x00c01b00ff4877ac */ /* 0x000e220008000a00 */
[----:B--2---:R-:W-:Y:S02]  /*55b0*/  DFMA R30, R10, UR66, RZ ;  /* 0x000000420a1e7c2b */ /* 0x004fe400080000ff */
[----:B------:R-:W-:Y:S01]  /*55c0*/  DFMA R24, R18, UR48, R4 ;  /* 0x0000003012187c2b */ /* 0x000fe20008000004 */
[----:B------:R-:W2:Y:S01]  /*55d0*/  LDCU.64 UR74, c[0x3][0xe0] ;  /* 0x00c01c00ff4a77ac */ /* 0x000ea20008000a00 */
[----:B------:R-:W-:Y:S01]  /*55e0*/  DFMA R10, R10, UR22, RZ ;  /* 0x000000160a0a7c2b */ /* 0x000fe200080000ff */
[----:B------:R-:W2:Y:S01]  /*55f0*/  LDS.64 R4, [R2+0xfd8] ;  /* 0x000fd80002047984 */ /* 0x000ea20000000a00 */
[C---:B------:R-:W-:Y:S01]  /*5600*/  DFMA R14, R18.reuse, UR68, R14 ;  /* 0x00000044120e7c2b */ /* 0x040fe2000800000e */
[----:B------:R-:W2:Y:S01]  /*5610*/  LDCU.64 UR8, c[0x3][0xe8] ;  /* 0x00c01d00ff0877ac */ /* 0x000ea20008000a00 */
[----:B------:R-:W-:-:S02]  /*5620*/  DFMA R8, R18, UR42, R8 ;  /* 0x0000002a12087c2b */ /* 0x000fc40008000008 */
[C---:B------:R-:W-:Y:S01]  /*5630*/  DFMA R12, R18.reuse, UR46, R12 ;  /* 0x0000002e120c7c2b */ /* 0x040fe2000800000c */
[----:B------:R-:W2:Y:S01]  /*5640*/  LDCU.64 UR10, c[0x3][0xf0] ;  /* 0x00c01e00ff0a77ac */ /* 0x000ea20008000a00 */
[C---:B------:R-:W-:Y:S02]  /*5650*/  DFMA R32, R18.reuse, UR18, R10 ;  /* 0x0000001212207c2b */ /* 0x040fe4000800000a */
[----:B------:R-:W2:Y:S01]  /*5660*/  LDS.64 R10, [R2+0x1520] ;  /* 0x00152000020a7984 */ /* 0x000ea20000000a00 */
[----:B------:R-:W2:Y:S01]  /*5670*/  LDCU.64 UR48, c[0x3][0x108] ;  /* 0x00c02100ff3077ac */ /* 0x000ea20008000a00 */
[C---:B------:R-:W-:Y:S02]  /*5680*/  DFMA R16, R18.reuse, UR30, R16 ;  /* 0x0000001e12107c2b */ /* 0x040fe40008000010 */
[C---:B------:R-:W-:Y:S01]  /*5690*/  DFMA R28, R18.reuse, UR70, R26 ;  /* 0x00000046121c7c2b */ /* 0x040fe2000800001a */
[----:B------:R-:W2:Y:S01]  /*56a0*/  LDCU.64 UR50, c[0x3][0xf8] ;  /* 0x00c01f00ff3277ac */ /* 0x000ea20008000a00 */
[----:B------:R-:W-:Y:S01]  /*56b0*/  DFMA R30, R18, UR64, R30 ;  /* 0x00000040121e7c2b */ /* 0x000fe2000800001e */
[----:B------:R-:W2:Y:S01]  /*56c0*/  LDCU.64 UR52, c[0x3][0x100] ;  /* 0x00c02000ff3477ac */ /* 0x000ea20008000a00 */
[----:B------:R-:W2:Y:S01]  /*56d0*/  LDCU.64 UR42, c[0x3][0x110] ;  /* 0x00c02200ff2a77ac */ /* 0x000ea20008000a00 */
[----:B------:R-:W2:Y:S01]  /*56e0*/  LDCU.64 UR38, c[0x3][0x118] ;  /* 0x00c02300ff2677ac */ /* 0x000ea20008000a00 */
[C---:B-----5:R-:W-:Y:S01]  /*56f0*/  DFMA R20, R6.reuse, UR60, R20 ;  /* 0x0000003c06147c2b */ /* 0x060fe20008000014 */
[----:B------:R-:W5:Y:S01]  /*5700*/  LDCU.64 UR34, c[0x3][0x120] ;  /* 0x00c02400ff2277ac */ /* 0x000f620008000a00 */
[----:B------:R-:W-:-:S02]  /*5710*/  DFMA R8, R6, UR56, R8 ;  /* 0x0000003806087c2b */ /* 0x000fc40008000008 */
[C---:B-1----:R-:W-:Y:S01]  /*5720*/  DFMA R26, R6.reuse, UR6, R14 ;  /* 0x00000006061a7c2b */ /* 0x042fe2000800000e */
[----:B------:R-:W1:Y:S01]  /*5730*/  LDCU.64 UR46, c[0x3][0x128] ;  /* 0x00c02500ff2e77ac */ /* 0x000e620008000a00 */
[----:B------:R-:W1:Y:S01]  /*5740*/  LDS.64 R14, [R2+0x1a68] ;  /* 0x001a6800020e7984 */ /* 0x000e620000000a00 */
[C---:B------:R-:W-:Y:S01]  /*5750*/  DFMA R18, R6.reuse, UR54, R12 ;  /* 0x0000003606127c2b */ /* 0x040fe2000800000c */
[----:B------:R-:W1:Y:S01]  /*5760*/  LDCU.64 UR62, c[0x3][0x130] ;  /* 0x00c02600ff3e77ac */ /* 0x000e620008000a00 */
[C---:B---3--:R-:W-:Y:S02]  /*5770*/  DFMA R22, R6.reuse, UR58, R22 ;  /* 0x0000003a06167c2b */ /* 0x048fe40008000016 */
[C---:B----4-:R-:W-:Y:S01]  /*5780*/  DFMA R24, R6.reuse, UR14, R24 ;  /* 0x0000000e06187c2b */ /* 0x050fe20008000018 */
[----:B------:R-:W3:Y:S01]  /*5790*/  LDCU.64 UR30, c[0x3][0x138] ;  /* 0x00c02700ff1e77ac */ /* 0x000ee20008000a00 */
[C---:B------:R-:W-:Y:S02]  /*57a0*/  DFMA R16, R6.reuse, UR4, R16 ;  /* 0x0000000406107c2b */ /* 0x040fe40008000010 */
[C---:B0-----:R-:W-:Y:S01]  /*57b0*/  DFMA R28, R6.reuse, UR72, R28 ;  /* 0x00000048061c7c2b */ /* 0x041fe2000800001c */
[----:B------:R-:W0:Y:S01]  /*57c0*/  LDCU.64 UR66, c[0x3][0x158] ;  /* 0x00c02b00ff4277ac */ /* 0x000e220008000a00 */
[----:B--2---:R-:W-:-:S02]  /*57d0*/  DFMA R30, R6, UR74, R30 ;  /* 0x0000004a061e7c2b */ /* 0x004fc4000800001e */
[----:B------:R-:W-:Y:S01]  /*57e0*/  DFMA R32, R6, UR8, R32 ;  /* 0x0000000806207c2b */ /* 0x000fe20008000020 */
[----:B------:R-:W2:Y:S01]  /*57f0*/  LDCU.64 UR18, c[0x3][0x178] ;  /* 0x00c02f00ff1277ac */ /* 0x000ea20008000a00 */
[C---:B------:R-:W-:Y:S01]  /*5800*/  DFMA R12, R4.reuse, UR10, R20 ;  /* 0x0000000a040c7c2b */ /* 0x040fe20008000014 */
[----:B------:R-:W-:Y:S01]  /*5810*/  LDS.64 R6, [R2+0x2a40] ;  /* 0x002a400002067984 */ /* 0x000fe20000000a00 */
[C---:B------:R-:W-:Y:S01]  /*5820*/  DFMA R8, R4.reuse, UR48, R8 ;  /* 0x0000003004087c2b */ /* 0x040fe20008000008 */
[----:B------:R-:W4:Y:S01]  /*5830*/  LDCU.64 UR68, c[0x3][0x148] ;  /* 0x00c02900ff4477ac */ /* 0x000f220008000a00 */
[C---:B------:R-:W-:Y:S01]  /*5840*/  DFMA R22, R4.reuse, UR50, R22 ;  /* 0x0000003204167c2b */ /* 0x040fe20008000016 */
[----:B------:R-:W4:Y:S01]  /*5850*/  LDS.64 R20, [R2+0x1fb0] ;  /* 0x001fb00002147984 */ /* 0x000f220000000a00 */
[C---:B------:R-:W-:Y:S01]  /*5860*/  DFMA R24, R4.reuse, UR52, R24 ;  /* 0x0000003404187c2b */ /* 0x040fe20008000018 */
[----:B------:R-:W4:Y:S01]  /*5870*/  LDCU.64 UR58, c[0x3][0x188] ;  /* 0x00c03100ff3a77ac */ /* 0x000f220008000a00 */
[----:B------:R-:W-:-:S02]  /*5880*/  DFMA R18, R4, UR42, R18 ;  /* 0x0000002a04127c2b */ /* 0x000fc40008000012 */
[C---:B------:R-:W-:Y:S01]  /*5890*/  DFMA R16, R4.reuse, UR38, R16 ;  /* 0x0000002604107c2b */ /* 0x040fe20008000010 */
[----:B------:R-:W4:Y:S01]  /*58a0*/  LDCU.64 UR60, c[0x3][0x180] ;  /* 0x00c03000ff3c77ac */ /* 0x000f220008000a00 */
[C---:B-----5:R-:W-:Y:S02]  /*58b0*/  DFMA R26, R4.reuse, UR34, R26 ;  /* 0x00000022041a7c2b */ /* 0x060fe4000800001a */
[C---:B-1----:R-:W-:Y:S01]  /*58c0*/  DFMA R28, R4.reuse, UR46, R28 ;  /* 0x0000002e041c7c2b */ /* 0x042fe2000800001c */
[----:B------:R-:W1:Y:S01]  /*58d0*/  LDCU.64 UR74, c[0x3][0x1c8] ;  /* 0x00c03900ff4a77ac */ /* 0x000e620008000a00 */
[C---:B------:R-:W-:Y:S02]  /*58e0*/  DFMA R30, R4.reuse, UR62, R30 ;  /* 0x0000003e041e7c2b */ /* 0x040fe4000800001e */
[----:B---3--:R-:W-:Y:S01]  /*58f0*/  DFMA R32, R4, UR30, R32 ;  /* 0x0000001e04207c2b */ /* 0x008fe20008000020 */
[----:B------:R-:W3:Y:S01]  /*5900*/  LDCU.64 UR14, c[0x3][0x198] ;  /* 0x00c03300ff0e77ac */ /* 0x000ee20008000a00 */
[C---:B0-----:R-:W-:Y:S01]  /*5910*/  DFMA R4, R10.reuse, UR66, R8 ;  /* 0x000000420a047c2b */ /* 0x041fe20008000008 */
[----:B------:R-:W0:Y:S01]  /*5920*/  LDS.64 R8, [R2+0x24f8] ;  /* 0x0024f80002087984 */ /* 0x000e220000000a00 */
[----:B------:R-:W5:Y:S01]  /*5930*/  LDCU.64 UR54, c[0x3][0x1a8] ;  /* 0x00c03500ff3677ac */ /* 0x000f620008000a00 */
[----:B--2---:R-:W-:-:S02]  /*5940*/  DFMA R28, R10, UR18, R28 ;  /* 0x000000120a1c7c2b */ /* 0x004fc4000800001c */
[C---:B----4-:R-:W-:Y:S01]  /*5950*/  DFMA R22, R10.reuse, UR68, R22 ;  /* 0x000000440a167c2b */ /* 0x050fe20008000016 */
[----:B------:R-:W2:Y:S01]  /*5960*/  LDCU.64 UR10, c[0x3][0x1d8] ;  /* 0x00c03b00ff0a77ac */ /* 0x000ea20008000a00 */
[C---:B------:R-:W-:Y:S02]  /*5970*/  DFMA R32, R10.reuse, UR58, R32 ;  /* 0x0000003a0a207c2b */ /* 0x040fe40008000020 */
[----:B------:R-:W-:Y:S01]  /*5980*/  DFMA R30, R10, UR60, R30 ;  /* 0x0000003c0a1e7c2b */ /* 0x000fe2000800001e */
        /* <DEDUP_REMOVED lines=11> */
[C---:B-1----:R-:W-:Y:S01]  /*5a40*/  DFMA R34, R20.reuse, UR46, R28 ;  /* 0x0000002e14227c2b */ /* 0x042fe2000800001c */
[----:B------:R-:W1:Y:S01]  /*5a50*/  LDCU.64 UR22, c[0x3][0x160] ;  /* 0x00c02c00ff1677ac */ /* 0x000e620008000a00 */
[C---:B---3--:R-:W-:Y:S01]  /*5a60*/  DFMA R22, R20.reuse, UR50, R22 ;  /* 0x0000003214167c2b */ /* 0x048fe20008000016 */
[----:B------:R-:W3:Y:S01]  /*5a70*/  LDCU.64 UR70, c[0x3][0x168] ;  /* 0x00c02d00ff4677ac */ /* 0x000ee20008000a00 */
[C---:B-----5:R-:W-:Y:S01]  /*5a80*/  DFMA R4, R20.reuse, UR48, R4 ;  /* 0x0000003014047c2b */ /* 0x060fe20008000004 */
[----:B------:R-:W5:Y:S01]  /*5a90*/  LDCU.64 UR64, c[0x3][0x170] ;  /* 0x00c02e00ff4077ac */ /* 0x000f620008000a00 */
[----:B--2---:R-:W-:Y:S01]  /*5aa0*/  DFMA R28, R20, UR30, R36 ;  /* 0x0000001e141c7c2b */ /* 0x004fe20008000024 */
[----:B------:R-:W2:Y:S01]  /*5ab0*/  LDCU.64 UR62, c[0x3][0x220] ;  /* 0x00c04400ff3e77ac */ /* 0x000ea20008000a00 */
[----:B------:R-:W-:-:S02]  /*5ac0*/  DFMA R36, R10, UR12, R12 ;  /* 0x0000000c0a247c2b */ /* 0x000fc4000800000c */
[C---:B----4-:R-:W-:Y:S01]  /*5ad0*/  DFMA R24, R10.reuse, UR26, R24 ;  /* 0x0000001a0a187c2b */ /* 0x050fe20008000018 */
[----:B------:R-:W0:Y:S01]  /*5ae0*/  LDCU.64 UR68, c[0x3][0x238] ;  /* 0x00c04700ff4477ac */ /* 0x000e220008000a00 */
[----:B-1----:R-:W-:Y:S01]  /*5af0*/  DFMA R18, R10, UR22, R18 ;  /* 0x000000160a127c2b */ /* 0x002fe20008000012 */
[----:B------:R-:W1:Y:S03]  /*5b00*/  LDCU.64 UR56, c[0x3][0x1a0] ;  /* 0x00c03400ff3877ac */ /* 0x000e660008000a00 */
[----:B------:R-:W-:Y:S02]  /*5b10*/  DFMA R36, R14, UR16, R36 ;  /* 0x000000100e247c2b */ /* 0x000fe40008000024 */
[C---:B---3--:R-:W-:Y:S01]  /*5b20*/  DFMA R16, R10.reuse, UR70, R16 ;  /* 0x000000460a107c2b */ /* 0x048fe20008000010 */
[----:B------:R-:W3:Y:S01]  /*5b30*/  LDCU.64 UR4, c[0x3][0x1b0] ;  /* 0x00c03600ff0477ac */ /* 0x000ee20008000a00 */
[----:B-----5:R-:W-:Y:S01]  /*5b40*/  DFMA R26, R10, UR64, R26 ;  /* 0x000000400a1a7c2b */ /* 0x020fe2000800001a */
[----:B------:R-:W4:Y:S03]  /*5b50*/  LDCU.64 UR6, c[0x3][0x1b8] ;  /* 0x00c03700ff0677ac */ /* 0x000f260008000a00 */
[----:B------:R-:W-:-:S02]  /*5b60*/  DFMA R36, R20, UR20, R36 ;  /* 0x0000001414247c2b */ /* 0x000fc40008000024 */
[----:B--2---:R-:W-:Y:S01]  /*5b70*/  DFMA R32, R20, UR62, R30 ;  /* 0x0000003e14207c2b */ /* 0x004fe2000800001e */
[----:B------:R-:W2:Y:S01]  /*5b80*/  LDCU.64 UR72, c[0x3][0x1c0] ;  /* 0x00c03800ff4877ac */ /* 0x000ea20008000a00 */
[C---:B0-----:R-:W-:Y:S01]  /*5b90*/  DFMA R30, R8.reuse, UR68, R22 ;  /* 0x00000044081e7c2b */ /* 0x041fe20008000016 */
[----:B------:R-:W0:Y:S03]  /*5ba0*/  LDCU.64 UR66, c[0x3][0x248] ;  /* 0x00c04900ff4277ac */ /* 0x000e260008000a00 */
[----:B------:R-:W-:Y:S02]  /*5bb0*/  DFMA R36, R8, UR24, R36 ;  /* 0x0000001808247c2b */ /* 0x000fe40008000024 */
[C---:B-1----:R-:W-:Y:S01]  /*5bc0*/  DFMA R24, R14.reuse, UR56, R24 ;  /* 0x000000380e187c2b */ /* 0x042fe20008000018 */
[----:B------:R-:W1:Y:S01]  /*5bd0*/  LDCU.64 UR52, c[0x3][0x1f0] ;  /* 0x00c03e00ff3477ac */ /* 0x000e620008000a00 */
[----:B---3--:R-:W-:Y:S01]  /*5be0*/  DFMA R18, R14, UR4, R18 ;  /* 0x000000040e127c2b */ /* 0x008fe20008000012 */
[----:B------:R-:W3:Y:S03]  /*5bf0*/  LDCU.64 UR42, c[0x3][0x200] ;  /* 0x00c04000ff2a77ac */ /* 0x000ee60008000a00 */
[----:B------:R-:W-:-:S02]  /*5c00*/  DFMA R36, R6, UR28, R36 ;  /* 0x0000001c06247c2b */ /* 0x000fc40008000024 */
[C---:B----4-:R-:W-:Y:S01]  /*5c10*/  DFMA R16, R14.reuse, UR6, R16 ;  /* 0x000000060e107c2b */ /* 0x050fe20008000010 */
[----:B------:R-:W4:Y:S01]  /*5c20*/  LDCU.64 UR38, c[0x3][0x208] ;  /* 0x00c04100ff2677ac */ /* 0x000f220008000a00 */
[----:B--2---:R-:W-:Y:S01]  /*5c30*/  DFMA R26, R14, UR72, R26 ;  /* 0x000000480e1a7c2b */ /* 0x004fe2000800001a */
[----:B------:R-:W2:Y:S01]  /*5c40*/  LDCU.64 UR34, c[0x3][0x210] ;  /* 0x00c04200ff2277ac */ /* 0x000ea20008000a00 */
[----:B------:R-:W-:Y:S01]  /*5c50*/  LDS.64 R14, [R2+0x34d0] ;  /* 0x0034d000020e7984 */ /* 0x000fe20000000a00 */
[----:B0-----:R-:W-:Y:S01]  /*5c60*/  DFMA R22, R8, UR66, R4 ;  /* 0x0000004208167c2b */ /* 0x001fe20008000004 */
[----:B------:R-:W0:Y:S02]  /*5c70*/  LDCU.64 UR26, c[0x3][0x240] ;  /* 0x00c04800ff1a77ac */ /* 0x000e240008000a00 */
[----:B------:R-:W5:Y:S01]  /*5c80*/  LDS.64 R4, [R2+0x2f88] ;  /* 0x002f880002047984 */ /* 0x000f620000000a00 */
[C---:B-1----:R-:W-:Y:S01]  /*5c90*/  DFMA R24, R20.reuse, UR52, R24 ;  /* 0x0000003414187c2b */ /* 0x042fe20008000018 */
[----:B------:R-:W1:Y:S01]  /*5ca0*/  LDCU.64 UR22, c[0x3][0x250] ;  /* 0x00c04a00ff1677ac */ /* 0x000e620008000a00 */
[C---:B---3--:R-:W-:Y:S01]  /*5cb0*/  DFMA R18, R20.reuse, UR42, R18 ;  /* 0x0000002a14127c2b */ /* 0x048fe20008000012 */
[----:B------:R-:W3:Y:S01]  /*5cc0*/  LDCU.64 UR70, c[0x3][0x258] ;  /* 0x00c04b00ff4677ac */ /* 0x000ee20008000a00 */
[C---:B----4-:R-:W-:Y:S01]  /*5cd0*/  DFMA R16, R20.reuse, UR38, R16 ;  /* 0x0000002614107c2b */ /* 0x050fe20008000010 */
[----:B------:R-:W4:Y:S01]  /*5ce0*/  LDCU.64 UR64, c[0x3][0x260] ;  /* 0x00c04c00ff4077ac */ /* 0x000f220008000a00 */
[----:B--2---:R-:W-:Y:S01]  /*5cf0*/  DFMA R26, R20, UR34, R26 ;  /* 0x00000022141a7c2b */ /* 0x004fe2000800001a */
        /* <DEDUP_REMOVED lines=13> */
[----:B-----5:R-:W-:-:S02]  /*5dd0*/  DFMA R36, R4, UR32, R36 ;  /* 0x0000002004247c2b */ /* 0x020fc40008000024 */
[----:B-1----:R-:W-:Y:S01]  /*5de0*/  DFMA R28, R8, UR58, R28 ;  /* 0x0000003a081c7c2b */ /* 0x002fe2000800001c */
[----:B------:R-:W1:Y:S01]  /*5df0*/  LDCU.64 UR74, c[0x3][0x2b8] ;  /* 0x00c05700ff4a77ac */ /* 0x000e620008000a00 */
[----:B------:R-:W5:Y:S01]  /*5e00*/  LDS.64 R8, [R2+0x3a18] ;  /* 0x003a180002087984 */ /* 0x000f620000000a00 */
[----:B---3--:R-:W-:Y:S01]  /*5e10*/  DFMA R30, R6, UR14, R30 ;  /* 0x0000000e061e7c2b */ /* 0x008fe2000800001e */
[----:B------:R-:W3:Y:S02]  /*5e20*/  LDCU.64 UR50, c[0x3][0x2d8] ;  /* 0x00c05b00ff3277ac */ /* 0x000ee40008000a00 */
[----:B------:R-:W-:Y:S02]  /*5e30*/  DFMA R36, R14, UR36, R36 ;  /* 0x000000240e247c2b */ /* 0x000fe40008000024 */
[C---:B----4-:R-:W-:Y:S01]  /*5e40*/  DFMA R20, R6.reuse, UR72, R26 ;  /* 0x0000004806147c2b */ /* 0x050fe2000800001a */
[----:B------:R-:W4:Y:S01]  /*5e50*/  LDCU.64 UR6, c[0x3][0x2a8] ;  /* 0x00c05500ff0677ac */ /* 0x000f220008000a00 */
[----:B------:R-:W5:Y:S01]  /*5e60*/  LDS.64 R26, [R2+0x3f60] ;  /* 0x003f6000021a7984 */ /* 0x000f620000000a00 */
[C---:B--2---:R-:W-:Y:S01]  /*5e70*/  DFMA R24, R6.reuse, UR56, R24 ;  /* 0x0000003806187c2b */ /* 0x044fe20008000018 */
[----:B------:R-:W2:Y:S01]  /*5e80*/  LDCU.64 UR54, c[0x3][0x298] ;  /* 0x00c05300ff3677ac */ /* 0x000ea20008000a00 */
        /* <DEDUP_REMOVED lines=14> */
[----:B-----5:R-:W-:-:S02]  /*5f70*/  DFMA R36, R8, UR40, R36 ;  /* 0x0000002808247c2b */ /* 0x020fc40008000024 */
[C---:B---3--:R-:W-:Y:S01]  /*5f80*/  DFMA R24, R4.reuse, UR52, R24 ;  /* 0x0000003404187c2b */ /* 0x048fe20008000018 */
[----:B------:R-:W3:Y:S01]  /*5f90*/  LDCU.64 UR48, c[0x3][0x2e8] ;  /* 0x00c05d00ff3077ac */ /* 0x000ee20008000a00 */
[C---:B----4-:R-:W-:Y:S01]  /*5fa0*/  DFMA R18, R4.reuse, UR42, R18 ;  /* 0x0000002a04127c2b */ /* 0x050fe20008000012 */
[----:B------:R-:W4:Y:S01]  /*5fb0*/  LDCU.64 UR34, c[0x3][0x300] ;  /* 0x00c06000ff2277ac */ /* 0x000f220008000a00 */
[----:B--2---:R-:W-:Y:S01]  /*5fc0*/  DFMA R10, R4, UR46, R10 ;  /* 0x0000002e040a7c2b */ /* 0x004fe2000800000a */
[----:B------:R-:W2:Y:S01]  /*5fd0*/  LDCU.64 UR62, c[0x3][0x310] ;  /* 0x00c06200ff3e77ac */ /* 0x000ea20008000a00 */
[----:B0-----:R-:W-:Y:S01]  /*5fe0*/  DFMA R30, R14, UR68, R30 ;  /* 0x000000440e1e7c2b */ /* 0x001fe2000800001e */
        /* <DEDUP_REMOVED lines=11> */
[----:B------:R-:W-:-:S02]  /*60a0*/  DFMA R4, R26, UR44, R36 ;  /* 0x0000002c1a047c2b */ /* 0x000fc40008000024 */
[C---:B-1----:R-:W-:Y:S01]  /*60b0*/  DFMA R24, R14.reuse, UR26, R24 ;  /* 0x0000001a0e187c2b */ /* 0x042fe20008000018 */
[----:B------:R-:W1:Y:S01]  /*60c0*/  LDCU.64 UR66, c[0x3][0x338] ;  /* 0x00c06700ff4277ac */ /* 0x000e620008000a00 */
[C---:B---3--:R-:W-:Y:S01]  /*60d0*/  DFMA R18, R14.reuse, UR22, R18 ;  /* 0x000000160e127c2b */ /* 0x048fe20008000012 */
[----:B------:R-:W3:Y:S01]  /*60e0*/  LDCU.64 UR64, c[0x3][0x350] ;  /* 0x00c06a00ff4077ac */ /* 0x000ee20008000a00 */
[----:B----4-:R-:W-:Y:S01]  /*60f0*/  DFMA R10, R14, UR18, R10 ;  /* 0x000000120e0a7c2b */ /* 0x010fe2000800000a */
        /* <DEDUP_REMOVED lines=37> */
[----:B---3--:R-:W-:-:S02]  /*6350*/  DFMA R6, R26, UR50, R30 ;  /* 0x000000321a067c2b */ /* 0x008fc4000800001e */
[C---:B----4-:R-:W-:Y:S02]  /*6360*/  DFMA R8, R26.reuse, UR52, R24 ;  /* 0x000000341a087c2b */ /* 0x050fe40008000018 */
[C---:B--2---:R-:W-:Y:S02]  /*6370*/  DFMA R18, R26.reuse, UR22, R28 ;  /* 0x000000161a127c2b */ /* 0x044fe4000800001c */
[C---:B0-----:R-:W-:Y:S02]  /*6380*/  DFMA R20, R26.reuse, UR18, R32 ;  /* 0x000000121a147c2b */ /* 0x041fe40008000020 */
[----:B-1----:R-:W-:-:S11]  /*6390*/  DFMA R22, R26, UR14, R34 ;  /* 0x0000000e1a167c2b */ /* 0x002fd60008000022 */
.L_x_557:
[----:B------:R-:W-:Y:S05]  /*63a0*/  BSYNC.RECONVERGENT B0 ;  /* 0x0000000000007941 */ /* 0x000fea0003800200 */
.L_x_556:
        /* <DEDUP_REMOVED lines=16> */
.L_x_558:
        /* <DEDUP_REMOVED lines=13> */
.L_x_2974:


//--------------------- .text._Z40massMatrixMultiplyMonolithicGlobalKernelILi10ELi13ELi1EEviPKdS1_S1_S1_Pd --------------------------
	.section	.text._Z40massMatrixMultiplyMonolithicGlobalKernelILi10ELi13ELi1EEviPKdS1_S1_S1_Pd,"ax",@progbits
	.align	128
        .global         _Z40massMatrixMultiplyMonolithicGlobalKernelILi10ELi13ELi1EEviPKdS1_S1_S1_Pd
        .type           _Z40massMatrixMultiplyMonolithicGlobalKernelILi10ELi13ELi1EEviPKdS1_S1_S1_Pd,@function
        .size           _Z40massMatrixMultiplyMonolithicGlobalKernelILi10ELi13ELi1EEviPKdS1_S1_S1_Pd,(.L_x_2975 - _Z40massMatrixMultiplyMonolithicGlobalKernelILi10ELi13ELi1EEviPKdS1_S1_S1_Pd)
        .other          _Z40massMatrixMultiplyMonolithicGlobalKernelILi10ELi13ELi1EEviPKdS1_S1_S1_Pd,@"STO_CUDA_ENTRY STV_DEFAULT"
_Z40massMatrixMultiplyMonolithicGlobalKernelILi10ELi13ELi1EEviPKdS1_S1_S1_Pd:
.text._Z40massMatrixMultiplyMonolithicGlobalKernelILi10ELi13ELi1EEviPKdS1_S1_S1_Pd:
        /* <DEDUP_REMOVED lines=159> */
[----:B------:R0:W4:Y:S04]  /*09f0*/  @!P0 LDG.E.64.CONSTANT R122, desc[UR4][R152.64+0x1c20] ;  /* 0x001c2004987a8981 */ /* 0x000128000c1e9b00 */
[----:B------:R-:W4:Y:S04]  /*0a00*/  LDG.E.64.CONSTANT R90, desc[UR4][R124.64+0x190] ;  /* 0x000190047c5a7981 */ /* 0x000f28000c1e9b00 */
[----:B------:R-:W4:Y:S04]  /*0a10*/  LDG.E.64.CONSTANT R226, desc[UR4][R124.64+0x198] ;  /* 0x000198047ce27981 */ /* 0x000f28000c1e9b00 */
        /* <DEDUP_REMOVED lines=15> */
[----:B------:R-:W2:Y:S07]  /*0b10*/  LDG.E.64.CONSTANT R76, desc[UR4][R124.64+0x120] ;  /* 0x000120047c4c7981 */ /* 0x000eae000c1e9b00 */
[----:B----4-:R-:W-:Y:S01]  /*0b20*/  DFMA R74, R216, R78, R74 ;  /* 0x0000004ed84a722b */ /* 0x010fe2000000004a */
[----:B------:R-:W3:Y:S07]  /*0b30*/  LDG.E.64.CONSTANT R78, desc[UR4][R124.64+0x170] ;  /* 0x000170047c4e7981 */ /* 0x000eee000c1e9b00 */
[----:B------:R-:W-:-:S02]  /*0b40*/  DFMA R74, R206, R80, R74 ;  /* 0x00000050ce4a722b */ /* 0x000fc4000000004a */
[----:B------:R-:W-:Y:S01]  /*0b50*/  DFMA R198, R162, R92, RZ ;  /* 0x0000005ca2c6722b */ /* 0x000fe200000000ff */
[----:B------:R-:W4:Y:S04]  /*0b60*/  LDG.E.64.CONSTANT R80, desc[UR4][R124.64+0x40] ;  /* 0x000040047c507981 */ /* 0x000f28000c1e9b00 */
[----:B------:R-:W2:Y:S01]  /*0b70*/  LDG.E.64.CONSTANT R92, desc[UR4][R124.64+0x48] ;  /* 0x000048047c5c7981 */ /* 0x000ea2000c1e9b00 */
[----:B------:R-:W-:-:S03]  /*0b80*/  DFMA R74, R196, R82, R74 ;  /* 0x00000052c44a722b */ /* 0x000fc6000000004a */
[----:B------:R-:W4:Y:S05]  /*0b90*/  LDG.E.64.CONSTANT R82, desc[UR4][R124.64+0x90] ;  /* 0x000090047c527981 */ /* 0x000f2a000c1e9b00 */
[----:B------:R-:W-:Y:S02]  /*0ba0*/  DFMA R84, R186, R84, R74 ;  /* 0x00000054ba54722b */ /* 0x000fe4000000004a */
[----:B------:R-:W-:Y:S01]  /*0bb0*/  DFMA R198, R110, R132, R198 ;  /* 0x000000846ec6722b */ /* 0x000fe200000000c6 */
[----:B------:R-:W2:Y:S01]  /*0bc0*/  LDG.E.64.CONSTANT R74, desc[UR4][R124.64+0xd8] ;  /* 0x0000d8047c4a7981 */ /* 0x000ea2000c1e9b00 */
[----:B------:R-:W-:-:S03]  /*0bd0*/  DFMA R200, R162, R148, RZ ;  /* 0x00000094a2c8722b */ /* 0x000fc600000000ff */
[----:B------:R-:W2:Y:S01]  /*0be0*/  LDG.E.64.CONSTANT R132, desc[UR4][R124.64+0x1e0] ;  /* 0x0001e0047c847981 */ /* 0x000ea2000c1e9b00 */
[----:B------:R-:W-:-:S03]  /*0bf0*/  DFMA R194, R170, R86, R84 ;  /* 0x00000056aac2722b */ /* 0x000fc60000000054 */
[----:B------:R-:W2:Y:S01]  /*0c00*/  LDG.E.64.CONSTANT R148, desc[UR4][R124.64+0x230] ;  /* 0x000230047c947981 */ /* 0x000ea2000c1e9b00 */
[----:B------:R-:W-:-:S03]  /*0c10*/  DFMA R198, R216, R158, R198 ;  /* 0x0000009ed8c6722b */ /* 0x000fc600000000c6 */
[----:B------:R-:W2:Y:S01]  /*0c20*/  LDG.E.64.CONSTANT R158, desc[UR4][R124.64+0x1e8] ;  /* 0x0001e8047c9e7981 */ /* 0x000ea2000c1e9b00 */
[----:B------:R-:W-:Y:S02]  /*0c30*/  DFMA R94, R160, R94, R194 ;  /* 0x0000005ea05e722b */ /* 0x000fe400000000c2 */
[----:B------:R-:W-:Y:S01]  /*0c40*/  DFMA R194, R162, R156, RZ ;  /* 0x0000009ca2c2722b */ /* 0x000fe200000000ff */
[----:B------:R-:W2:Y:S01]  /*0c50*/  LDG.E.64.CONSTANT R84, desc[UR4][R124.64+0xe0] ;  /* 0x0000e0047c547981 */ /* 0x000ea2000c1e9b00 */
[----:B------:R-:W-:-:S03]  /*0c60*/  DFMA R200, R110, R120, R200 ;  /* 0x000000786ec8722b */ /* 0x000fc600000000c8 */
[----:B------:R-:W2:Y:S04]  /*0c70*/  LDG.E.64.CONSTANT R156, desc[UR4][R124.64+0x288] ;  /* 0x000288047c9c7981 */ /* 0x000ea8000c1e9b00 */
[----:B------:R-:W2:Y:S01]  /*0c80*/  LDG.E.64.CONSTANT R120, desc[UR4][R124.64+0x238] ;  /* 0x000238047c787981 */ /* 0x000ea2000c1e9b00 */
[----:B------:R-:W-:Y:S02]  /*0c90*/  DFMA R202, R162, R150, RZ ;  /* 0x00000096a2ca722b */ /* 0x000fe400000000ff */
[----:B------:R-:W-:Y:S01]  /*0ca0*/  DFMA R198, R206, R154, R198 ;  /* 0x0000009acec6722b */ /* 0x000fe200000000c6 */
        /* <DEDUP_REMOVED lines=8> */
[----:B------:R-:W-:Y:S02]  /*0d30*/  DFMA R190, R196, R190, R198 ;  /* 0x000000bec4be722b */ /* 0x000fe400000000c6 */
[----:B------:R-:W-:Y:S01]  /*0d40*/  DFMA R188, R206, R188, R200 ;  /* 0x000000bccebc722b */ /* 0x000fe200000000c8 */
[----:B------:R-:W2:Y:S01]  /*0d50*/  LDG.E.64.CONSTANT R198, desc[UR4][R124.64+0x208] ;  /* 0x000208047cc67981 */ /* 0x000ea2000c1e9b00 */
[----:B------:R-:W-:-:S03]  /*0d60*/  DFMA R184, R216, R184, R194 ;  /* 0x000000b8d8b8722b */ /* 0x000fc600000000c2 */
[----:B------:R-:W2:Y:S01]  /*0d70*/  LDG.E.64.CONSTANT R200, desc[UR4][R124.64+0x1b8] ;  /* 0x0001b8047cc87981 */ /* 0x000ea2000c1e9b00 */
[----:B------:R-:W-:-:S03]  /*0d80*/  DFMA R182, R216, R182, R192 ;  /* 0x000000b6d8b6722b */ /* 0x000fc600000000c0 */
[----:B------:R-:W2:Y:S04]  /*0d90*/  LDG.E.64.CONSTANT R194, desc[UR4][R124.64+0x258] ;  /* 0x000258047cc27981 */ /* 0x000ea8000c1e9b00 */
        /* <DEDUP_REMOVED lines=24> */
[----:B------:R-:W2:Y:S04]  /*0f20*/  LDG.E.64.CONSTANT R106, desc[UR4][R124.64+0x270] ;  /* 0x000270047c6a7981 */ /* 0x000ea8000c1e9b00 */
[----:B------:R-:W2:Y:S01]  /*0f30*/  LDG.E.64.CONSTANT R104, desc[UR4][R124.64+0x2c0] ;  /* 0x0002c0047c687981 */ /* 0x000ea2000c1e9b00 */
[C---:B------:R-:W-:Y:S02]  /*0f40*/  DFMA R90, R162.reuse, R90, RZ ;  /* 0x0000005aa25a722b */ /* 0x040fe400000000ff */
[----:B0-----:R-:W-:-:S06]  /*0f50*/  DFMA R152, R162, R152, RZ ;  /* 0x00000098a298722b */ /* 0x001fcc00000000ff */
[----:B------:R-:W-:Y:S02]  /*0f60*/  DFMA R226, R110, R226, R90 ;  /* 0x000000e26ee2722b */ /* 0x000fe4000000005a */
[----:B------:R-:W2:Y:S01]  /*0f70*/  LDG.E.64.CONSTANT R90, desc[UR4][R124.64+0x370] ;  /* 0x000370047c5a7981 */ /* 0x000ea2000c1e9b00 */
[----:B---3--:R-:W-:Y:S02]  /*0f80*/  DFMA R78, R170, R78, R102 ;  /* 0x0000004eaa4e722b */ /* 0x008fe40000000066 */
[C---:B----4-:R-:W-:Y:S01]  /*0f90*/  DFMA R82, R146.reuse, R82, R96 ;  /* 0x000000529252722b */ /* 0x050fe20000000060 */
[----:B------:R-:W3:Y:S01]  /*0fa0*/  LDG.E.64.CONSTANT R102, desc[UR4][R124.64+0x3c8] ;  /* 0x0003c8047c667981 */ /* 0x000ee2000c1e9b00 */
[----:B------:R-:W-:Y:S02]  /*0fb0*/  DFMA R80, R146, R80, R94 ;  /* 0x000000509250722b */ /* 0x000fe4000000005e */
[C---:B--2---:R-:W-:Y:S01]  /*0fc0*/  DFMA R132, R162.reuse, R132, RZ ;  /* 0x00000084a284722b */ /* 0x044fe200000000ff */
[----:B------:R-:W2:Y:S01]  /*0fd0*/  LDG.E.64.CONSTANT R94, desc[UR4][R124.64+0x3c0] ;  /* 0x0003c0047c5e7981 */ /* 0x000ea2000c1e9b00 */
[----:B------:R-:W-:-:S03]  /*0fe0*/  DFMA R148, R162, R148, RZ ;  /* 0x00000094a294722b */ /* 0x000fc600000000ff */
[----:B------:R-:W4:Y:S01]  /*0ff0*/  LDG.E.64.CONSTANT R96, desc[UR4][R124.64+0x2d8] ;  /* 0x0002d8047c607981 */ /* 0x000f22000c1e9b00 */
[----:B------:R-:W-:Y:S02]  /*1000*/  DFMA R78, R160, R88, R78 ;  /* 0x00000058a04e722b */ /* 0x000fe4000000004e */
[----:B------:R-:W-:Y:S01]  /*1010*/  DFMA R132, R110, R158, R132 ;  /* 0x0000009e6e84722b */ /* 0x000fe20000000084 */
[----:B------:R-:W3:Y:S01]  /*1020*/  LDG.E.64.CONSTANT R88, desc[UR4][R124.64+0x320] ;  /* 0x000320047c587981 */ /* 0x000ee2000c1e9b00 */
        /* <DEDUP_REMOVED lines=8> */
[----:B------:R-:W4:Y:S01]  /*10b0*/  LDG.E.64.CONSTANT R98, desc[UR4][R124.64+0x328] ;  /* 0x000328047c627981 */ /* 0x000f22000c1e9b00 */
[----:B------:R-:W-:Y:S02]  /*10c0*/  DFMA R76, R170, R76, R100 ;  /* 0x0000004caa4c722b */ /* 0x000fe40000000064 */
[C---:B------:R-:W-:Y:S01]  /*10d0*/  DFMA R132, R216.reuse, R154, R132 ;  /* 0x0000009ad884722b */ /* 0x040fe20000000084 */
        /* <DEDUP_REMOVED lines=16> */
[C---:B------:R-:W-:Y:S02]  /*11e0*/  DFMA R204, R196.reuse, R204, R214 ;  /* 0x000000ccc4cc722b */ /* 0x040fe400000000d6 */
[----:B------:R-:W-:Y:S01]  /*11f0*/  DFMA R202, R196, R202, R212 ;  /* 0x000000cac4ca722b */ /* 0x000fe200000000d4 */
[----:B------:R-:W4:Y:S01]  /*1200*/  LDG.E.64.CONSTANT R150, desc[UR4][R124.64+0x338] ;  /* 0x000338047c967981 */ /* 0x000f22000c1e9b00 */
[C---:B------:R-:W-:Y:S02]  /*1210*/  DFMA R200, R186.reuse, R200, R210 ;  /* 0x000000c8bac8722b */ /* 0x040fe400000000d2 */
[C---:B------:R-:W-:Y:S01]  /*1220*/  DFMA R198, R186.reuse, R198, R208 ;  /* 0x000000c6bac6722b */ /* 0x040fe200000000d0 */
[----:B------:R-:W4:Y:S01]  /*1230*/  LDG.E.64.CONSTANT R226, desc[UR4][R124.64+0x3f8] ;  /* 0x0003f8047ce27981 */ /* 0x000f22000c1e9b00 */
[----:B------:R-:W-:-:S02]  /*1240*/  DFMA R204, R186, R194, R204 ;  /* 0x000000c2bacc722b */ /* 0x000fc400000000cc */
[----:B------:R-:W-:Y:S01]  /*1250*/  DFMA R202, R186, R192, R202 ;  /* 0x000000c0baca722b */ /* 0x000fe200000000ca */
[----:B------:R-:W4:Y:S04]  /*1260*/  LDG.E.64.CONSTANT R194, desc[UR4][R124.64+0x390] ;  /* 0x000390047cc27981 */ /* 0x000f28000c1e9b00 */
[----:B------:R-:W4:Y:S01]  /*1270*/  LDG.E.64.CONSTANT R192, desc[UR4][R124.64+0x3e0] ;  /* 0x0003e0047cc07981 */ /* 0x000f22000c1e9b00 */
[C---:B------:R-:W-:Y:S02]  /*1280*/  DFMA R200, R170.reuse, R190, R200 ;  /* 0x000000beaac8722b */ /* 0x040fe400000000c8 */
[C---:B------:R-:W-:Y:S01]  /*1290*/  DFMA R198, R170.reuse, R188, R198 ;  /* 0x000000bcaac6722b */ /* 0x040fe200000000c6 */
[----:B------:R-:W4:Y:S01]  /*12a0*/  LDG.E.64.CONSTANT R190, desc[UR4][R124.64+0x2f8] ;  /* 0x0002f8047cbe7981 */ /* 0x000f22000c1e9b00 */
[----:B------:R-:W-:-:S02]  /*12b0*/  DFMA R204, R170, R184, R204 ;  /* 0x000000b8aacc722b */ /* 0x000fc400000000cc */
        /* <DEDUP_REMOVED lines=39> */
[----:B------:R-:W-:-:S03]  /*1530*/  DFMA R90, R162, R90, RZ ;  /* 0x0000005aa25a722b */ /* 0x000fc600000000ff */
[----:B------:R0:W-:Y:S04]  /*1540*/  STS.64 [R2], R92 ;  /* 0x0000005c02007388 */ /* 0x0001e80000000a00 */
[----:B------:R0:W-:Y:S04]  /*1550*/  STS.64 [R2+0x548], R236 ;  /* 0x000548ec02007388 */ /* 0x0001e80000000a00 */
[----:B------:R0:W-:Y:S01]  /*1560*/  STS.64 [R2+0xa90], R234 ;  /* 0x000a90ea02007388 */ /* 0x0001e20000000a00 */
[C---:B--2---:R-:W-:Y:S02]  /*1570*/  DFMA R94, R162.reuse, R94, RZ ;  /* 0x0000005ea25e722b */ /* 0x044fe400000000ff */
[----:B---3--:R-:W-:-:S02]  /*1580*/  DFMA R88, R162, R88, RZ ;  /* 0x00000058a258722b */ /* 0x008fc400000000ff */
[----:B----4-:R-:W-:-:S04]  /*1590*/  DFMA R82, R162, R82, RZ ;  /* 0x00000052a252722b */ /* 0x010fc800000000ff */
[----:B------:R-:W-:-:S04]  /*15a0*/  DFMA R94, R110, R102, R94 ;  /* 0x000000666e5e722b */ /* 0x000fc8000000005e */
[C---:B------:R-:W-:Y:S02]  /*15b0*/  DFMA R82, R110.reuse, R96, R82 ;  /* 0x000000606e52722b */ /* 0x040fe40000000052 */
[C---:B------:R-:W-:Y:S02]  /*15c0*/  DFMA R88, R110.reuse, R98, R88 ;  /* 0x000000626e58722b */ /* 0x040fe40000000058 */
[----:B------:R-:W-:-:S04]  /*15d0*/  DFMA R90, R110, R100, R90 ;  /* 0x000000646e5a722b */ /* 0x000fc8000000005a */
[C---:B------:R-:W-:Y:S02]  /*15e0*/  DFMA R82, R216.reuse, R120, R82 ;  /* 0x00000078d852722b */ /* 0x040fe40000000052 */
[C---:B------:R-:W-:Y:S02]  /*15f0*/  DFMA R88, R216.reuse, R128, R88 ;  /* 0x00000080d858722b */ /* 0x040fe40000000058 */
[C---:B------:R-:W-:Y:S02]  /*1600*/  DFMA R90, R216.reuse, R132, R90 ;  /* 0x00000084d85a722b */ /* 0x040fe4000000005a */
[----:B------:R-:W-:Y:S02]  /*1610*/  DFMA R94, R216, R144, R94 ;  /* 0x00000090d85e722b */ /* 0x000fe4000000005e */
[----:B------:R-:W-:-:S04]  /*1620*/  DFMA R82, R206, R148, R82 ;  /* 0x00000094ce52722b */ /* 0x000fc80000000052 */
[C---:B------:R-:W-:Y:S02]  /*1630*/  DFMA R90, R206.reuse, R152, R90 ;  /* 0x00000098ce5a722b */ /* 0x040fe4000000005a */
[C---:B------:R-:W-:Y:S02]  /*1640*/  DFMA R88, R206.reuse, R150, R88 ;  /* 0x00000096ce58722b */ /* 0x040fe40000000058 */
[----:B------:R-:W-:Y:S02]  /*1650*/  DFMA R94, R206, R154, R94 ;  /* 0x0000009ace5e722b */ /* 0x000fe4000000005e */
        /* <DEDUP_REMOVED lines=13> */
[----:B------:R-:W-:-:S04]  /*1730*/  DFMA R88, R160, R200, R88 ;  /* 0x000000c8a058722b */ /* 0x000fc80000000058 */
        /* <DEDUP_REMOVED lines=26> */
.L_x_560:
[----:B------:R-:W-:Y:S05]  /*18e0*/  BSYNC.RECONVERGENT B0 ;  /* 0x0000000000007941 */ /* 0x000fea0003800200 */
.L_x_559:
[----:B------:R-:W-:Y:S06]  /*18f0*/  BAR.SYNC.DEFER_BLOCKING 0x0 ;  /* 0x0000000000007b1d */ /* 0x000fec0000010000 */
[----:B------:R-:W-:Y:S04]  /*1900*/  BSSY.RECONVERGENT B0, `(.L_x_561) ;  /* 0x000011e000007945 */ /* 0x000fe80003800200 */
[----:B------:R-:W-:Y:S05]  /*1910*/  @P2 BRA `(.L_x_562) ;  /* 0x0000001000702947 */ /* 0x000fea0003800000 */
[----:B0-----:R-:W0:Y:S01]  /*1920*/  LDC.64 R90, c[0x0][0x390] ;  /* 0x0000e400ff5a7b82 */ /* 0x001e220000000a00 */
[----:B------:R-:W1:Y:S04]  /*1930*/  LDS.64 R98, [R3] ;  /* 0x0000000003627984 */ /* 0x000e680000000a00 */
[----:B------:R-:W2:Y:S04]  /*1940*/  LDS.64 R108, [R3+0x68] ;  /* 0x00006800036c7984 */ /* 0x000ea80000000a00 */
[----:B------:R-:W3:Y:S04]  /*1950*/  LDS.64 R194, [R3+0xd0] ;  /* 0x0000d00003c27984 */ /* 0x000ee80000000a00 */
[----:B------:R-:W4:Y:S04]  /*1960*/  LDS.64 R184, [R3+0x138] ;  /* 0x0001380003b87984 */ /* 0x000f280000000a00 */
        /* <DEDUP_REMOVED lines=37> */
[----:B------:R-:W0:Y:S04]  /*1bc0*/  LDS.64 R148, [R3+0x270] ;  /* 0x0002700003947984 */ /* 0x000e280000000a00 */
[----:B------:R-:W0:Y:S04]  /*1bd0*/  LDS.64 R124, [R3+0x2d8] ;  /* 0x0002d800037c7984 */ /* 0x000e280000000a00 */
        /* <DEDUP_REMOVED lines=16> */
[----:B--2---:R-:W-:Y:S01]  /*1ce0*/  DFMA R84, R92, R108, R84 ;  /* 0x0000006c5c54722b */ /* 0x004fe20000000054 */
[----:B------:R-:W2:Y:S07]  /*1cf0*/  LDG.E.64.CONSTANT R92, desc[UR4][R90.64+0x120] ;  /* 0x000120045a5c7981 */ /* 0x000eae000c1e9b00 */
[----:B---3--:R-:W-:Y:S01]  /*1d00*/  DFMA R84, R102, R194, R84 ;  /* 0x000000c26654722b */ /* 0x008fe20000000054 */
[----:B------:R-:W3:Y:S07]  /*1d10*/  LDG.E.64.CONSTANT R102, desc[UR4][R90.64+0xd8] ;  /* 0x0000d8045a667981 */ /* 0x000eee000c1e9b00 */
[----:B----4-:R-:W-:-:S02]  /*1d20*/  DFMA R84, R106, R184, R84 ;  /* 0x000000b86a54722b */ /* 0x010fc40000000054 */
[----:B------:R-:W-:-:S06]  /*1d30*/  DFMA R106, R190, R98, RZ ;  /* 0x00000062be6a722b */ /* 0x000fcc00000000ff */
[----:B------:R-:W-:Y:S02]  /*1d40*/  DFMA R84, R120, R168, R84 ;  /* 0x000000a87854722b */ /* 0x000fe40000000054 */
[----:B------:R-:W-:Y:S02]  /*1d50*/  DFMA R192, R96, R108, R106 ;  /* 0x0000006c60c0722b */ /* 0x000fe4000000006a */
[----:B------:R-:W-:Y:S01]  /*1d60*/  DFMA R196, R100, R98, RZ ;  /* 0x0000006264c4722b */ /* 0x000fe200000000ff */
[----:B------:R-:W4:Y:S03]  /*1d70*/  LDG.E.64.CONSTANT R96, desc[UR4][R90.64+0x1e0] ;  /* 0x0001e0045a607981 */ /* 0x000f26000c1e9b00 */
[----:B------:R-:W-:Y:S01]  /*1d80*/  DFMA R120, R132, R158, R84 ;  /* 0x0000009e8478722b */ /* 0x000fe20000000054 */
[----:B------:R-:W2:Y:S04]  /*1d90*/  LDG.E.64.CONSTANT R100, desc[UR4][R90.64+0x230] ;  /* 0x000230045a647981 */ /* 0x000ea8000c1e9b00 */
[----:B------:R-:W2:Y:S04]  /*1da0*/  LDG.E.64.CONSTANT R84, desc[UR4][R90.64+0x190] ;  /* 0x000190045a547981 */ /* 0x000ea8000c1e9b00 */
[----:B------:R-:W2:Y:S01]  /*1db0*/  LDG.E.64.CONSTANT R106, desc[UR4][R90.64+0x280] ;  /* 0x000280045a6a7981 */ /* 0x000ea2000c1e9b00 */
[----:B0-----:R-:W-:-:S02]  /*1dc0*/  DFMA R190, R110, R148, R120 ;  /* 0x000000946ebe722b */ /* 0x001fc40000000078 */
[----:B------:R-:W-:Y:S01]  /*1dd0*/  DFMA R192, R104, R194, R192 ;  /* 0x000000c268c0722b */ /* 0x000fe200000000c0 */
        /* <DEDUP_REMOVED lines=8> */
[-C--:B------:R-:W-:Y:S01]  /*1e60*/  DFMA R216, R122, R98.reuse, RZ ;  /* 0x000000627ad8722b */ /* 0x080fe200000000ff */
[----:B------:R-:W2:Y:S04]  /*1e70*/  LDG.E.64.CONSTANT R80, desc[UR4][R90.64+0x1f0] ;  /* 0x0001f0045a507981 */ /* 0x000ea8000c1e9b00 */
[----:B------:R-:W2:Y:S04]  /*1e80*/  LDG.E.64.CONSTANT R94, desc[UR4][R90.64+0x240] ;  /* 0x000240045a5e7981 */ /* 0x000ea8000c1e9b00 */
[----:B------:R-:W2:Y:S01]  /*1e90*/  LDG.E.64.CONSTANT R122, desc[UR4][R90.64+0x290] ;  /* 0x000290045a7a7981 */ /* 0x000ea2000c1e9b00 */
[----:B------:R-:W-:-:S02]  /*1ea0*/  DFMA R218, R188, R98, RZ ;  /* 0x00000062bcda722b */ /* 0x000fc400000000ff */
[----:B------:R-:W-:Y:S01]  /*1eb0*/  DFMA R212, R186, R168, R192 ;  /* 0x000000a8bad4722b */ /* 0x000fe200000000c0 */
[----:B------:R-:W2:Y:S01]  /*1ec0*/  LDG.E.64.CONSTANT R196, desc[UR4][R90.64+0x1a8] ;  /* 0x0001a8045ac47981 */ /* 0x000ea2000c1e9b00 */
[----:B------:R-:W-:-:S03]  /*1ed0*/  DFMA R214, R182, R184, R190 ;  /* 0x000000b8b6d6722b */ /* 0x000fc600000000be */
[----:B------:R-:W2:Y:S04]  /*1ee0*/  LDG.E.64.CONSTANT R192, desc[UR4][R90.64+0x1f8] ;  /* 0x0001f8045ac07981 */ /* 0x000ea8000c1e9b00 */
[----:B------:R-:W2:Y:S04]  /*1ef0*/  LDG.E.64.CONSTANT R190, desc[UR4][R90.64+0x248] ;  /* 0x000248045abe7981 */ /* 0x000ea8000c1e9b00 */
[----:B------:R-:W2:Y:S01]  /*1f00*/  LDG.E.64.CONSTANT R188, desc[UR4][R90.64+0x298] ;  /* 0x000298045abc7981 */ /* 0x000ea2000c1e9b00 */
[-C--:B------:R-:W-:Y:S02]  /*1f10*/  DFMA R218, R172, R108.reuse, R218 ;  /* 0x0000006cacda722b */ /* 0x080fe400000000da */
[----:B------:R-:W-:Y:S01]  /*1f20*/  DFMA R216, R180, R108, R216 ;  /* 0x0000006cb4d8722b */ /* 0x000fe200000000d8 */
[----:B------:R-:W2:Y:S04]  /*1f30*/  LDG.E.64.CONSTANT R186, desc[UR4][R90.64+0x1b0] ;  /* 0x0001b0045aba7981 */ /* 0x000ea8000c1e9b00 */
[----:B------:R-:W2:Y:S04]  /*1f40*/  LDG.E.64.CONSTANT R182, desc[UR4][R90.64+0x200] ;  /* 0x000200045ab67981 */ /* 0x000ea8000c1e9b00 */
[----:B------:R-:W2:Y:S04]  /*1f50*/  LDG.E.64.CONSTANT R180, desc[UR4][R90.64+0x250] ;  /* 0x000250045ab47981 */ /* 0x000ea8000c1e9b00 */
[----:B------:R-:W2:Y:S04]  /*1f60*/  LDG.E.64.CONSTANT R172, desc[UR4][R90.64+0x2a0] ;  /* 0x0002a0045aac7981 */ /* 0x000ea8000c1e9b00 */
[----:B------:R-:W2:Y:S01]  /*1f70*/  LDG.E.64.CONSTANT R132, desc[UR4][R90.64+0x40] ;  /* 0x000040045a847981 */ /* 0x000ea2000c1e9b00 */
[----:B------:R-:W-:-:S02]  /*1f80*/  DFMA R218, R162, R194, R218 ;  /* 0x000000c2a2da722b */ /* 0x000fc400000000da */
        /* <DEDUP_REMOVED lines=25> */
[----:B------:R-:W0:Y:S04]  /*2120*/  LDS.64 R236, [R3+0x340] ;  /* 0x0003400003ec7984 */ /* 0x000e280000000a00 */
[----:B------:R-:W1:Y:S03]  /*2130*/  LDS.64 R234, [R3+0x3a8] ;  /* 0x0003a80003ea7984 */ /* 0x000e660000000a00 */
[----:B------:R-:W-:Y:S02]  /*2140*/  DFMA R74, R128, R148, R74 ;  /* 0x00000094804a722b */ /* 0x000fe4000000004a */
[----:B0-----:R-:W-:Y:S01]  /*2150*/  DFMA R78, R144, R236, R78 ;  /* 0x000000ec904e722b */ /* 0x001fe2000000004e */
[----:B------:R-:W2:Y:S05]  /*2160*/  LDG.E.64.CONSTANT R144, desc[UR4][R90.64+0x388] ;  /* 0x000388045a907981 */ /* 0x000eaa000c1e9b00 */
[----:B------:R-:W-:Y:S01]  /*2170*/  DFMA R74, R210, R124, R74 ;  /* 0x0000007cd24a722b */ /* 0x000fe2000000004a */
[----:B------:R-:W2:Y:S01]  /*2180*/  LDG.E.64.CONSTANT R210, desc[UR4][R90.64+0x400] ;  /* 0x000400045ad27981 */ /* 0x000ea2000c1e9b00 */
[----:B-1----:R-:W-:-:S03]  /*2190*/  DFMA R206, R206, R234, R78 ;  /* 0x000000eacece722b */ /* 0x002fc6000000004e */
[----:B------:R-:W2:Y:S03]  /*21a0*/  LDG.E.64.CONSTANT R78, desc[UR4][R90.64+0x1d8] ;  /* 0x0001d8045a4e7981 */ /* 0x000ea6000c1e9b00 */
[----:B------:R-:W-:Y:S02]  /*21b0*/  DFMA R200, R200, R236, R74 ;  /* 0x000000ecc8c8722b */ /* 0x000fe4000000004a */
[----:B------:R-:W2:Y:S01]  /*21c0*/  LDG.E.64.CONSTANT R74, desc[UR4][R90.64+0x138] ;  /* 0x000138045a4a7981 */ /* 0x000ea2000c1e9b00 */
[----:B---3--:R-:W-:-:S08]  /*21d0*/  DFMA R86, R102, R124, R86 ;  /* 0x0000007c6656722b */ /* 0x008fd00000000056 */
[----:B------:R-:W-:Y:S02]  /*21e0*/  DFMA R86, R146, R236, R86 ;  /* 0x000000ec9256722b */ /* 0x000fe40000000056 */
[-C--:B----4-:R-:W-:Y:S01]  /*21f0*/  DFMA R96, R96, R98.reuse, RZ ;  /* 0x000000626060722b */ /* 0x090fe200000000ff */
[----:B------:R-:W3:Y:S01]  /*2200*/  LDG.E.64.CONSTANT R146, desc[UR4][R90.64+0x3d8] ;  /* 0x0003d8045a927981 */ /* 0x000ee2000c1e9b00 */
[-C--:B--2---:R-:W-:Y:S02]  /*2210*/  DFMA R100, R100, R98.reuse, RZ ;  /* 0x000000626464722b */ /* 0x084fe400000000ff */
[-C--:B------:R-:W-:Y:S02]  /*2220*/  DFMA R84, R84, R98.reuse, RZ ;  /* 0x000000625454722b */ /* 0x080fe400000000ff */
[----:B------:R-:W-:Y:S02]  /*2230*/  DFMA R102, R106, R98, RZ ;  /* 0x000000626a66722b */ /* 0x000fe400000000ff */
[----:B------:R-:W-:-:S04]  /*2240*/  DFMA R204, R204, R234, R86 ;  /* 0x000000eacccc722b */ /* 0x000fc80000000056 */
[-C--:B------:R-:W-:Y:S01]  /*2250*/  DFMA R198, R198, R108.reuse, R84 ;  /* 0x0000006cc6c6722b */ /* 0x080fe20000000054 */
[----:B------:R-:W2:Y:S01]  /*2260*/  LDG.E.64.CONSTANT R86, desc[UR4][R90.64+0x2d0] ;  /* 0x0002d0045a567981 */ /* 0x000ea2000c1e9b00 */
[-C--:B------:R-:W-:Y:S02]  /*2270*/  DFMA R120, R120, R108.reuse, R96 ;  /* 0x0000006c7878722b */ /* 0x080fe40000000060 */
[-C--:B------:R-:W-:Y:S01]  /*2280*/  DFMA R106, R82, R108.reuse, R100 ;  /* 0x0000006c526a722b */ /* 0x080fe20000000064 */
[----:B------:R-:W4:Y:S01]  /*2290*/  LDG.E.64.CONSTANT R96, desc[UR4][R90.64+0x320] ;  /* 0x000320045a607981 */ /* 0x000f22000c1e9b00 */
[----:B------:R-:W-:-:S03]  /*22a0*/  DFMA R110, R110, R108, R102 ;  /* 0x0000006c6e6e722b */ /* 0x000fc60000000066 */
[----:B------:R-:W3:Y:S04]  /*22b0*/  LDG.E.64.CONSTANT R82, desc[UR4][R90.64+0x370] ;  /* 0x000370045a527981 */ /* 0x000ee8000c1e9b00 */
[----:B------:R-:W3:Y:S01]  /*22c0*/  LDG.E.64.CONSTANT R100, desc[UR4][R90.64+0x3c0] ;  /* 0x0003c0045a647981 */ /* 0x000ee2000c1e9b00 */
        /* <DEDUP_REMOVED lines=17> */
[----:B------:R-:W-:Y:S01]  /*23e0*/  DFMA R182, R182, R168, R192 ;  /* 0x000000a8b6b6722b */ /* 0x000fe200000000c0 */
[----:B------:R-:W3:Y:S01]  /*23f0*/  LDG.E.64.CONSTANT R128, desc[UR4][R90.64+0x2e8] ;  /* 0x0002e8045a807981 */ /* 0x000ee2000c1e9b00 */
[----:B------:R-:W-:Y:S02]  /*2400*/  DFMA R76, R92, R148, R76 ;  /* 0x000000945c4c722b */ /* 0x000fe4000000004c */
        /* <DEDUP_REMOVED lines=47> */
[----:B------:R-:W3:Y:S04]  /*2700*/  LDG.E.64.CONSTANT R196, desc[UR4][R90.64+0x368] ;  /* 0x000368045ac47981 */ /* 0x000ee8000c1e9b00 */
[----:B------:R-:W3:Y:S04]  /*2710*/  LDG.E.64.CONSTANT R192, desc[UR4][R90.64+0x3b8] ;  /* 0x0003b8045ac07981 */ /* 0x000ee8000c1e9b00 */
[----:B------:R-:W3:Y:S01]  /*2720*/  LDG.E.64.CONSTANT R90, desc[UR4][R90.64+0x408] ;  /* 0x000408045a5a7981 */ /* 0x000ee2000c1e9b00 */
[----:B------:R-:W-:-:S02]  /*2730*/  DFMA R74, R74, R234, R202 ;  /* 0x000000ea4a4a722b */ /* 0x000fc400000000ca */
[----:B------:R-:W-:Y:S01]  /*2740*/  DFMA R78, R78, R234, R222 ;  /* 0x000000ea4e4e722b */ /* 0x000fe200000000de */
[----:B------:R1:W-:Y:S04]  /*2750*/  STS.64 [R3], R208 ;  /* 0x000000d003007388 */ /* 0x0003e80000000a00 */
[----:B------:R1:W-:Y:S04]  /*2760*/  STS.64 [R3+0x68], R206 ;  /* 0x000068ce03007388 */ /* 0x0003e80000000a00 */
[----:B------:R1:W-:Y:S04]  /*2770*/  STS.64 [R3+0xd0], R204 ;  /* 0x0000d0cc03007388 */ /* 0x0003e80000000a00 */
[----:B------:R1:W-:Y:S04]  /*2780*/  STS.64 [R3+0x138], R74 ;  /* 0x0001384a03007388 */ /* 0x0003e80000000a00 */
[----:B------:R1:W-:Y:S01]  /*2790*/  STS.64 [R3+0x208], R78 ;  /* 0x0002084e03007388 */ /* 0x0003e20000000a00 */
[----:B--2---:R-:W-:-:S02]  /*27a0*/  DFMA R86, R86, R98, RZ ;  /* 0x000000625656722b */ /* 0x004fc400000000ff */
[-C--:B----4-:R-:W-:Y:S02]  /*27b0*/  DFMA R96, R96, R98.reuse, RZ ;  /* 0x000000626060722b */ /* 0x090fe400000000ff */
[-C--:B---3--:R-:W-:Y:S02]  /*27c0*/  DFMA R82, R82, R98.reuse, RZ ;  /* 0x000000625252722b */ /* 0x088fe400000000ff */
[----:B------:R-:W-:Y:S02]  /*27d0*/  DFMA R100, R100, R98, RZ ;  /* 0x000000626464722b */ /* 0x000fe400000000ff */
        /* <DEDUP_REMOVED lines=8> */
[----:B------:R-:W-:-:S04]  /*2860*/  DFMA R86, R128, R184, R86 ;  /* 0x000000b88056722b */ /* 0x000fc80000000056 */
[-C--:B------:R-:W-:Y:S02]  /*2870*/  DFMA R82, R144, R184.reuse, R82 ;  /* 0x000000b89052722b */ /* 0x080fe40000000052 */
[-C--:B------:R-:W-:Y:S02]  /*2880*/  DFMA R100, R146, R184.reuse, R100 ;  /* 0x000000b89264722b */ /* 0x080fe40000000064 */
[----:B------:R-:W-:-:S06]  /*2890*/  DFMA R80, R132, R184, R80 ;  /* 0x000000b88450722b */ /* 0x000fcc0000000050 */
[-C--:B------:R-:W-:Y:S02]  /*28a0*/  DFMA R100, R162, R168.reuse, R100 ;  /* 0x000000a8a264722b */ /* 0x080fe40000000064 */
[-C--:B------:R-:W-:Y:S02]  /*28b0*/  DFMA R86, R150, R168.reuse, R86 ;  /* 0x000000a89656722b */ /* 0x080fe40000000056 */
        /* <DEDUP_REMOVED lines=34> */
.L_x_562:
[----:B------:R-:W-:Y:S05]  /*2ae0*/  BSYNC.RECONVERGENT B0 ;  /* 0x0000000000007941 */ /* 0x000fea0003800200 */
.L_x_561:
[----:B------:R-:W-:Y:S06]  /*2af0*/  BAR.SYNC.DEFER_BLOCKING 0x0 ;  /* 0x0000000000007b1d */ /* 0x000fec0000010000 */
[----:B0-----:R-:W2:Y:S04]  /*2b00*/  LDG.E.64.CONSTANT R234, desc[UR4][R230.64+0x1d0] ;  /* 0x0001d004e6ea7981 */ /* 0x001ea8000c1e9b00 */
[----:B-1----:R-:W3:Y:S04]  /*2b10*/  LDG.E.64.CONSTANT R76, desc[UR4][R230.64+0x1e0] ;  /* 0x0001e004e64c7981 */ /* 0x002ee8000c1e9b00 */
[----:B------:R-:W4:Y:S04]  /*2b20*/  LDG.E.64.CONSTANT R80, desc[UR4][R230.64+0x1e8] ;  /* 0x0001e804e6507981 */ /* 0x000f28000c1e9b00 */
[----:B------:R-:W4:Y:S04]  /*2b30*/  LDG.E.64.CONSTANT R84, desc[UR4][R230.64+0x1f0] ;  /* 0x0001f004e6547981 */ /* 0x000f28000c1e9b00 */
[----:B------:R-:W0:Y:S04]  /*2b40*/  LDS.64 R194, [R220] ;  /* 0x00000000dcc27984 */ /* 0x000e280000000a00 */
[----:B------:R-:W1:Y:S04]  /*2b50*/  LDS.64 R196, [R220+0x8] ;  /* 0x00000800dcc47984 */ /* 0x000e680000000a00 */
[----:B------:R-:W1:Y:S04]  /*2b60*/  LDS.64 R198, [R220+0x10] ;  /* 0x00001000dcc67984 */ /* 0x000e680000000a00 */
[----:B------:R-:W1:Y:S04]  /*2b70*/  LDS.64 R218, [R220+0x18] ;  /* 0x00001800dcda7984 */ /* 0x000e680000000a00 */
[----:B------:R-:W1:Y:S04]  /*2b80*/  LDS.64 R212, [R220+0x20] ;  /* 0x00002000dcd47984 */ /* 0x000e680000000a00 */
[----:B------:R-:W1:Y:S04]  /*2b90*/  LDS.64 R214, [R220+0x28] ;  /* 0x00002800dcd67984 */ /* 0x000e680000000a00 */
[----:B------:R-:W4:Y:S04]  /*2ba0*/  LDG.E.64.CONSTANT R88, desc[UR4][R230.64+0x1f8] ;  /* 0x0001f804e6587981 */ /* 0x000f28000c1e9b00 */
[----:B------:R-:W1:Y:S04]  /*2bb0*/  LDS.64 R236, [R220+0x30] ;  /* 0x00003000dcec7984 */ /* 0x000e680000000a00 */
[----:B------:R-:W1:Y:S04]  /*2bc0*/  LDS.64 R222, [R220+0x38] ;  /* 0x00003800dcde7984 */ /* 0x000e680000000a00 */
[----:B------:R-:W4:Y:S01]  /*2bd0*/  LDG.E.64.CONSTANT R216, desc[UR4][R230.64+0x228] ;  /* 0x00022804e6d87981 */ /* 0x000f22000c1e9b00 */
[----:B0----5:R-:W-:-:S03]  /*2be0*/  DFMA R92, R246, R194, RZ ;  /* 0x000000c2f65c722b */ /* 0x021fc600000000ff */
[----:B------:R-:W0:Y:S01]  /*2bf0*/  LDS.64 R228, [R220+0x40] ;  /* 0x00004000dce47984 */ /* 0x000e220000000a00 */
[----:B------:R-:W-:-:S03]  /*2c00*/  DFMA R94, R4, R194, RZ ;  /* 0x000000c2045e722b */ /* 0x000fc600000000ff */
[----:B------:R-:W4:Y:S01]  /*2c10*/  LDG.E.64.CONSTANT R210, desc[UR4][R230.64+0x220] ;  /* 0x00022004e6d27981 */ /* 0x000f22000c1e9b00 */
[----:B-1----:R-:W-:-:S03]  /*2c20*/  DFMA R96, R240, R196, R92 ;  /* 0x000000c4f060722b */ /* 0x002fc6000000005c */
[----:B------:R-:W1:Y:S01]  /*2c30*/  LDS.64 R226, [R220+0x48] ;  /* 0x00004800dce27984 */ /* 0x000e620000000a00 */
        /* <DEDUP_REMOVED lines=10> */
[----:B------:R-:W-:Y:S01]  /*2ce0*/  DFMA R110, R248, R212, R106 ;  /* 0x000000d4f86e722b */ /* 0x000fe2000000006a */
[----:B------:R-:W-:-:S03]  /*2cf0*/  CS2R R190, SRZ ;  /* 0x0000000000be7805 */ /* 0x000fc6000001ff00 */
[----:B------:R-:W-:Y:S01]  /*2d00*/  DFMA R122, R36, R212, R120 ;  /* 0x000000d4247a722b */ /* 0x000fe20000000078 */
[----:B------:R-:W4:Y:S01]  /*2d10*/  LDG.E.64.CONSTANT R106, desc[UR4][R230.64+0x218] ;  /* 0x00021804e66a7981 */ /* 0x000f22000c1e9b00 */
[----:B------:R-:W-:Y:S02]  /*2d20*/  R2UR UR10, R114 ;  /* 0x00000000720a72ca */ /* 0x000fe400000e0000 */
[----:B------:R-:W-:Y:S01]  /*2d30*/  R2UR UR11, R115 ;  /* 0x00000000730b72ca */ /* 0x000fe200000e0000 */
[----:B------:R-:W4:Y:S01]  /*2d40*/  @!P0 LDG.E.64.CONSTANT R190, desc[UR4][R224.64+0x30] ;  /* 0x00003004e0be8981 */ /* 0x000f22000c1e9b00 */
[-C--:B------:R-:W-:Y:S02]  /*2d50*/  DFMA R120, R44, R214.reuse, R110 ;  /* 0x000000d62c78722b */ /* 0x080fe4000000006e */
[----:B------:R-:W-:Y:S01]  /*2d60*/  DFMA R122, R46, R214, R122 ;  /* 0x000000d62e7a722b */ /* 0x000fe2000000007a */
[----:B------:R-:W-:Y:S01]  /*2d70*/  R2UR UR6, R112 ;  /* 0x00000000700672ca */ /* 0x000fe200000e0000 */
[----:B------:R-:W4:Y:S04]  /*2d80*/  LDG.E.64.CONSTANT R78, desc[UR4][R230.64+0x198] ;  /* 0x00019804e64e7981 */ /* 0x000f28000c1e9b00 */
[-C--:B------:R-:W-:Y:S01]  /*2d90*/  DFMA R120, R54, R236.reuse, R120 ;  /* 0x000000ec3678722b */ /* 0x080fe20000000078 */
[----:B------:R-:W-:Y:S01]  /*2da0*/  R2UR UR7, R113 ;  /* 0x00000000710772ca */ /* 0x000fe200000e0000 */
[----:B------:R-:W-:Y:S01]  /*2db0*/  DFMA R122, R56, R236, R122 ;  /* 0x000000ec387a722b */ /* 0x000fe2000000007a */
[----:B------:R-:W-:Y:S01]  /*2dc0*/  R2UR UR8, R116 ;  /* 0x00000000740872ca */ /* 0x000fe200000e0000 */
[----:B------:R-:W4:Y:S01]  /*2dd0*/  LDG.E.64.CONSTANT R82, desc[UR4][R230.64+0x1a0] ;  /* 0x0001a004e6527981 */ /* 0x000f22000c1e9b00 */
[----:B------:R-:W-:-:S03]  /*2de0*/  R2UR UR9, R117 ;  /* 0x00000000750972ca */ /* 0x000fc600000e0000 */
[-C--:B------:R-:W-:Y:S01]  /*2df0*/  DFMA R120, R64, R222.reuse, R120 ;  /* 0x000000de4078722b */ /* 0x080fe20000000078 */
[----:B------:R-:W4:Y:S01]  /*2e00*/  LDG.E.64.CONSTANT R116, desc[UR4][R230.64+0x280] ;  /* 0x00028004e6747981 */ /* 0x000f22000c1e9b00 */
[----:B------:R-:W-:Y:S01]  /*2e10*/  DFMA R124, R66, R222, R122 ;  /* 0x000000de427c722b */ /* 0x000fe2000000007a */
[----:B------:R-:W-:Y:S02]  /*2e20*/  R2UR UR12, R118 ;  /* 0x00000000760c72ca */ /* 0x000fe400000e0000 */
[----:B------:R-:W-:Y:S01]  /*2e30*/  R2UR UR13, R119 ;  /* 0x00000000770d72ca */ /* 0x000fe200000e0000 */
[----:B------:R-:W4:Y:S02]  /*2e40*/  LDG.E.64.CONSTANT R102, desc[UR4][R230.64+0x230] ;  /* 0x00023004e6667981 */ /* 0x000f24000c1e9b00 */
[C---:B0-----:R-:W-:Y:S02]  /*2e50*/  DFMA R122, R228.reuse, UR6, R120 ;  /* 0x00000006e47a7c2b */ /* 0x041fe40008000078 */
[----:B------:R-:W-:Y:S01]  /*2e60*/  DFMA R124, R228, UR10, R124 ;  /* 0x0000000ae47c7c2b */ /* 0x000fe2000800007c */
[----:B------:R-:W4:Y:S04]  /*2e70*/  LDG.E.64.CONSTANT R120, desc[UR4][R230.64+0x288] ;  /* 0x00028804e6787981 */ /* 0x000f28000c1e9b00 */
[----:B------:R-:W4:Y:S03]  /*2e80*/  LDG.E.64.CONSTANT R86, desc[UR4][R230.64+0x1a8] ;  /* 0x0001a804e6567981 */ /* 0x000f26000c1e9b00 */
[----:B-1----:R-:W-:Y:S01]  /*2e90*/  DFMA R132, R226, UR12, R124 ;  /* 0x0000000ce2847c2b */ /* 0x002fe2000800007c */
[----:B------:R-:W4:Y:S04]  /*2ea0*/  LDG.E.64.CONSTANT R108, desc[UR4][R230.64+0x238] ;  /* 0x00023804e66c7981 */ /* 0x000f28000c1e9b00 */
[----:B------:R-:W4:Y:S01]  /*2eb0*/  LDG.E.64.CONSTANT R124, desc[UR4][R230.64+0x290] ;  /* 0x00029004e67c7981 */ /* 0x000f22000c1e9b00 */
[----:B------:R-:W-:-:S02]  /*2ec0*/  DFMA R144, R8, R194, RZ ;  /* 0x000000c20890722b */ /* 0x000fc400000000ff */
[----:B------:R-:W-:Y:S01]  /*2ed0*/  DMUL R130, R132, R130 ;  /* 0x0000008284827228 */ /* 0x000fe20000000000 */
[----:B------:R-:W4:Y:S04]  /*2ee0*/  LDG.E.64.CONSTANT R90, desc[UR4][R230.64+0x1b0] ;  /* 0x0001b004e65a7981 */ /* 0x000f28000c1e9b00 */
[----:B------:R-:W4:Y:S01]  /*2ef0*/  LDG.E.64.CONSTANT R132, desc[UR4][R230.64+0x298] ;  /* 0x00029804e6847981 */ /* 0x000f22000c1e9b00 */
[-C--:B------:R-:W-:Y:S02]  /*2f00*/  DFMA R146, R12, R194.reuse, RZ ;  /* 0x000000c20c92722b */ /* 0x080fe400000000ff */
[----:B------:R-:W-:Y:S01]  /*2f10*/  DFMA R148, R16, R194, RZ ;  /* 0x000000c21094722b */ /* 0x000fe200000000ff */
[----:B------:R-:W4:Y:S01]  /*2f20*/  LDG.E.64.CONSTANT R110, desc[UR4][R230.64+0x240] ;  /* 0x00024004e66e7981 */ /* 0x000f22000c1e9b00 */
[----:B------:R-:W-:Y:S01]  /*2f30*/  DFMA R144, R10, R196, R144 ;  /* 0x000000c40a90722b */ /* 0x000fe20000000090 */
[----:B------:R-:W-:-:S02]  /*2f40*/  R2UR UR14, R134 ;  /* 0x00000000860e72ca */ /* 0x000fc400000e0000 */
[----:B------:R-:W-:Y:S01]  /*2f50*/  R2UR UR15, R135 ;  /* 0x00000000870f72ca */ /* 0x000fe200000e0000 */
[----:B------:R-:W4:Y:S04]  /*2f60*/  LDG.E.64.CONSTANT R94, desc[UR4][R230.64+0x1b8] ;  /* 0x0001b804e65e7981 */ /* 0x000f28000c1e9b00 */
[----:B------:R-:W4:Y:S01]  /*2f70*/  LDG.E.64.CONSTANT R134, desc[UR4][R230.64+0x2a0] ;  /* 0x0002a004e6867981 */ /* 0x000f22000c1e9b00 */
[-C--:B------:R-:W-:Y:S02]  /*2f80*/  DFMA R146, R14, R196.reuse, R146 ;  /* 0x000000c40e92722b */ /* 0x080fe40000000092 */
[----:B------:R-:W-:Y:S01]  /*2f90*/  DFMA R148, R18, R196, R148 ;  /* 0x000000c41294722b */ /* 0x000fe20000000094 */
[----:B------:R-:W4:Y:S01]  /*2fa0*/  LDG.E.64.CONSTANT R112, desc[UR4][R230.64+0x248] ;  /* 0x00024804e6707981 */ /* 0x000f22000c1e9b00 */
[----:B------:R-:W-:Y:S01]  /*2fb0*/  DFMA R144, R22, R198, R144 ;  /* 0x000000c61690722b */ /* 0x000fe20000000090 */
[----:B------:R-:W-:-:S02]  /*2fc0*/  R2UR UR16, R136 ;  /* 0x00000000881072ca */ /* 0x000fc400000e0000 */
[----:B------:R-:W-:Y:S01]  /*2fd0*/  R2UR UR17, R137 ;  /* 0x00000000891172ca */ /* 0x000fe200000e0000 */
[----:B------:R-:W4:Y:S01]  /*2fe0*/  LDG.E.64.CONSTANT R98, desc[UR4][R230.64+0x1c0] ;  /* 0x0001c004e6627981 */ /* 0x000f22000c1e9b00 */
[----:B------:R-:W-:-:S03]  /*2ff0*/  R2UR UR20, R142 ;  /* 0x000000008e1472ca */ /* 0x000fc600000e0000 */
[----:B------:R-:W4:Y:S01]  /*3000*/  LDG.E.64.CONSTANT R136, desc[UR4][R230.64+0x2a8] ;  /* 0x0002a804e6887981 */ /* 0x000f22000c1e9b00 */
[----:B------:R-:W-:Y:S01]  /*3010*/  R2UR UR21, R143 ;  /* 0x000000008f1572ca */ /* 0x000fe200000e0000 */
[-C--:B------:R-:W-:Y:S02]  /*3020*/  DFMA R142, R24, R198.reuse, R146 ;  /* 0x000000c6188e722b */ /* 0x080fe40000000092 */
[----:B------:R-:W4:Y:S01]  /*3030*/  LDG.E.64.CONSTANT R114, desc[UR4][R230.64+0x250] ;  /* 0x00025004e6727981 */ /* 0x000f22000c1e9b00 */
[----:B------:R-:W-:Y:S02]  /*3040*/  DFMA R148, R26, R198, R148 ;  /* 0x000000c61a94722b */ /* 0x000fe40000000094 */
[----:B------:R-:W-:Y:S01]  /*3050*/  DFMA R146, R30, R218, R144 ;  /* 0x000000da1e92722b */ /* 0x000fe20000000090 */
[----:B------:R-:W-:Y:S01]  /*3060*/  R2UR UR22, R138 ;  /* 0x000000008a1672ca */ /* 0x000fe200000e0000 */
[----:B------:R-:W4:Y:S01]  /*3070*/  LDG.E.64.CONSTANT R204, desc[UR4][R230.64+0x2c8] ;  /* 0x0002c804e6cc7981 */ /* 0x000f22000c1e9b00 */
[----:B------:R-:W-:-:S03]  /*3080*/  R2UR UR23, R139 ;  /* 0x000000008b1772ca */ /* 0x000fc600000e0000 */
[----:B------:R-:W4:Y:S04]  /*3090*/  LDG.E.64.CONSTANT R104, desc[UR4][R230.64+0x1c8] ;  /* 0x0001c804e6687981 */ /* 0x000f28000c1e9b00 */
[----:B------:R-:W4:Y:S01]  /*30a0*/  LDG.E.64.CONSTANT R138, desc[UR4][R230.64+0x2b0] ;  /* 0x0002b004e68a7981 */ /* 0x000f22000c1e9b00 */
[-C--:B------:R-:W-:Y:S01]  /*30b0*/  DFMA R152, R32, R218.reuse, R142 ;  /* 0x000000da2098722b */ /* 0x080fe2000000008e */
[----:B------:R-:W-:Y:S01]  /*30c0*/  R2UR UR18, R140 ;  /* 0x000000008c1272ca */ /* 0x000fe200000e0000 */
[----:B------:R-:W-:Y:S01]  /*30d0*/  DFMA R154, R34, R218, R148 ;  /* 0x000000da229a722b */ /* 0x000fe20000000094 */
[----:B------:R-:W4:Y:S01]  /*30e0*/  LDG.E.64.CONSTANT R200, desc[UR4][R230.64+0x2c0] ;  /* 0x0002c004e6c87981 */ /* 0x000f22000c1e9b00 */
[----:B------:R-:W-:Y:S01]  /*30f0*/  R2UR UR19, R141 ;  /* 0x000000008d1372ca */ /* 0x000fe200000e0000 */
[----:B------:R-:W-:-:S02]  /*3100*/  DFMA R156, R38, R212, R146 ;  /* 0x000000d4269c722b */ /* 0x000fc40000000092 */
[----:B------:R-:W4:Y:S04]  /*3110*/  LDG.E.64.CONSTANT R118, desc[UR4][R230.64+0x258] ;  /* 0x00025804e6767981 */ /* 0x000f28000c1e9b00 */
[----:B------:R-:W4:Y:S04]  /*3120*/  LDG.E.64.CONSTANT R206, desc[UR4][R230.64+0x278] ;  /* 0x00027804e6ce7981 */ /* 0x000f28000c1e9b00 */
[----:B------:R-:W4:Y:S04]  /*3130*/  LDG.E.64.CONSTANT R140, desc[UR4][R230.64+0x2d0] ;  /* 0x0002d004e68c7981 */ /* 0x000f28000c1e9b00 */
[----:B------:R-:W4:Y:S04]  /*3140*/  LDG.E.64.CONSTANT R142, desc[UR4][R230.64+0x320] ;  /* 0x00032004e68e7981 */ /* 0x000f28000c1e9b00 */
[----:B------:R-:W4:Y:S01]  /*3150*/  LDG.E.64.CONSTANT R144, desc[UR4][R230.64+0x370] ;  /* 0x00037004e6907981 */ /* 0x000f22000c1e9b00 */
[----:B------:R-:W-:-:S03]  /*3160*/  DFMA R128, R226, UR8, R122 ;  /* 0x00000008e2807c2b */ /* 0x000fc6000800007a */
[----:B------:R-:W4:Y:S04]  /*3170*/  LDG.E.64.CONSTANT R146, desc[UR4][R230.64+0x3c0] ;  /* 0x0003c004e6927981 */ /* 0x000f28000c1e9b00 */
        /* <DEDUP_REMOVED lines=8> */
[----:B------:R-:W-:-:S03]  /*3200*/  CS2R R188, SRZ ;  /* 0x0000000000bc7805 */ /* 0x000fc6000001ff00 */
[----:B------:R-:W4:Y:S04]  /*3210*/  LDG.E.64.CONSTANT R208, desc[UR4][R230.64+0x270] ;  /* 0x00027004e6d07981 */ /* 0x000f28000c1e9b00 */
[----:B------:R-:W4:Y:S01]  /*3220*/  LDG.E.64.CONSTANT R156, desc[UR4][R230.64+0x3c8] ;  /* 0x0003c804e69c7981 */ /* 0x000f22000c1e9b00 */
[----:B------:R-:W-:-:S03]  /*3230*/  DMUL R126, R128, R126 ;  /* 0x0000007e807e7228 */ /* 0x000fc60000000000 */
[----:B------:R-:W4:Y:S01]  /*3240*/  LDG.E.64.CONSTANT R128, desc[UR4][R230.64+0x268] ;  /* 0x00026804e6807981 */ /* 0x000f22000c1e9b00 */
[-C--:B------:R-:W-:Y:S02]  /*3250*/  DFMA R166, R50, R214.reuse, R160 ;  /* 0x000000d632a6722b */ /* 0x080fe400000000a0 */
[----:B------:R-:W-:Y:S01]  /*3260*/  DFMA R168, R52, R214, R162 ;  /* 0x000000d634a8722b */ /* 0x000fe200000000a2 */
[----:B------:R-:W4:Y:S01]  /*3270*/  @!P0 LDG.E.64.CONSTANT R188, desc[UR4][R224.64+0x28] ;  /* 0x00002804e0bc8981 */ /* 0x000f22000c1e9b00 */
[----:B------:R-:W-:-:S03]  /*3280*/  DFMA R184, R58, R236, R164 ;  /* 0x000000ec3ab8722b */ /* 0x000fc600000000a4 */
[----:B------:R-:W4:Y:S04]  /*3290*/  LDG.E.64.CONSTANT R158, desc[UR4][R230.64+0x2e0] ;  /* 0x0002e004e69e7981 */ /* 0x000f28000c1e9b00 */
[----:B------:R-:W4:Y:S04]  /*32a0*/  LDG.E.64.CONSTANT R160, desc[UR4][R230.64+0x330] ;  /* 0x00033004e6a07981 */ /* 0x000f28000c1e9b00 */
[----:B------:R-:W4:Y:S04]  /*32b0*/  LDG.E.64.CONSTANT R162, desc[UR4][R230.64+0x380] ;  /* 0x00038004e6a27981 */ /* 0x000f28000c1e9b00 */
[----:B------:R-:W4:Y:S01]  /*32c0*/  LDG.E.64.CONSTANT R164, desc[UR4][R230.64+0x3d0] ;  /* 0x0003d004e6a47981 */ /* 0x000f22000c1e9b00 */
[----:B------:R-:W-:-:S02]  /*32d0*/  DFMA R166, R60, R236, R166 ;  /* 0x000000ec3ca6722b */ /* 0x000fc400000000a6 */
[----:B------:R-:W-:Y:S01]  /*32e0*/  DFMA R168, R62, R236, R168 ;  /* 0x000000ec3ea8722b */ /* 0x000fe200000000a8 */
[----:B------:R-:W-:Y:S02]  /*32f0*/  CS2R R202, SRZ ;  /* 0x0000000000ca7805 */ /* 0x000fe4000001ff00 */
[----:B------:R-:W-:Y:S02]  /*3300*/  CS2R R192, SRZ ;  /* 0x0000000000c07805 */ /* 0x000fe4000001ff00 */
[----:B------:R-:W-:Y:S01]  /*3310*/  R2UR UR24, R238 ;  /* 0x00000000ee1872ca */ /* 0x000fe200000e0000 */
[----:B------:R-:W4:Y:S01]  /*3320*/  LDG.E.64.CONSTANT R170, desc[UR4][R230.64+0x388] ;  /* 0x00038804e6aa7981 */ /* 0x000f22000c1e9b00 */
[----:B------:R-:W-:Y:S01]  /*3330*/  R2UR UR25, R239 ;  /* 0x00000000ef1972ca */ /* 0x000fe200000e0000 */
[-C--:B------:R-:W-:Y:S02]  /*3340*/  DFMA R182, R70, R222.reuse, R166 ;  /* 0x000000de46b6722b */ /* 0x080fe400000000a6 */
[-C--:B------:R-:W-:Y:S01]  /*3350*/  DFMA R180, R72, R222.reuse, R168 ;  /* 0x000000de48b4722b */ /* 0x080fe200000000a8 */
[----:B------:R-:W4:Y:S04]  /*3360*/  LDG.E.64.CONSTANT R238, desc[UR4][R230.64+0x408] ;  /* 0x00040804e6ee7981 */ /* 0x000f28000c1e9b00 */
[----:B------:R-:W4:Y:S04]  /*3370*/  LDG.E.64.CONSTANT R166, desc[UR4][R230.64+0x2e8] ;  /* 0x0002e804e6a67981 */ /* 0x000f28000c1e9b00 */
[----:B------:R-:W4:Y:S04]  /*3380*/  LDG.E.64.CONSTANT R168, desc[UR4][R230.64+0x338] ;  /* 0x00033804e6a87981 */ /* 0x000f28000c1e9b00 */
[----:B------:R-:W4:Y:S04]  /*3390*/  @!P0 LDG.E.64.CONSTANT R202, desc[UR4][R224.64+0x40] ;  /* 0x00004004e0ca8981 */ /* 0x000f28000c1e9b00 */
[----:B------:R-:W4:Y:S04]  /*33a0*/  LDG.E.64.CONSTANT R172, desc[UR4][R230.64+0x3d8] ;  /* 0x0003d804e6ac7981 */ /* 0x000f28000c1e9b00 */
[----:B------:R-:W4:Y:S01]  /*33b0*/  @!P0 LDG.E.64.CONSTANT R192, desc[UR4][R224.64+0x38] ;  /* 0x00003804e0c08981 */ /* 0x000f22000c1e9b00 */
[----:B------:R-:W-:-:S02]  /*33c0*/  DFMA R184, R68, R222, R184 ;  /* 0x000000de44b8722b */ /* 0x000fc400000000b8 */
[C---:B------:R-:W-:Y:S01]  /*33d0*/  DFMA R182, R228.reuse, UR18, R182 ;  /* 0x00000012e4b67c2b */ /* 0x040fe200080000b6 */
[----:B------:R-:W4:Y:S01]  /*33e0*/  LDG.E.64.CONSTANT R186, desc[UR4][R230.64+0x3e0] ;  /* 0x0003e004e6ba7981 */ /* 0x000f22000c1e9b00 */
[C---:B------:R-:W-:Y:S01]  /*33f0*/  DFMA R180, R228.reuse, UR22, R180 ;  /* 0x00000016e4b47c2b */ /* 0x040fe200080000b4 */
[----:B--2---:R-:W-:Y:S02]  /*3400*/  R2UR UR26, R234 ;  /* 0x00000000ea1a72ca */ /* 0x004fe400000e0000 */
[----:B------:R-:W-:Y:S01]  /*3410*/  R2UR UR27, R235 ;  /* 0x00000000eb1b72ca */ /* 0x000fe200000e0000 */
[----:B------:R-:W-:Y:S01]  /*3420*/  DFMA R184, R228, UR14, R184 ;  /* 0x0000000ee4b87c2b */ /* 0x000fe200080000b8 */
[----:B------:R-:W2:Y:S01]  /*3430*/  LDG.E.64.CONSTANT R240, desc[UR4][R230.64+0x360] ;  /* 0x00036004e6f07981 */ /* 0x000ea2000c1e9b00 */
[C---:B------:R-:W-:Y:S02]  /*3440*/  DFMA R182, R226.reuse, UR20, R182 ;  /* 0x00000014e2b67c2b */ /* 0x040fe400080000b6 */
[C---:B------:R-:W-:Y:S01]  /*3450*/  DFMA R180, R226.reuse, UR24, R180 ;  /* 0x00000018e2b47c2b */ /* 0x040fe200080000b4 */
[----:B------:R-:W2:Y:S03]  /*3460*/  LDG.E.64.CONSTANT R242, desc[UR4][R230.64+0x3b0] ;  /* 0x0003b004e6f27981 */ /* 0x000ea6000c1e9b00 */
[----:B------:R-:W-:-:S02]  /*3470*/  DFMA R184, R226, UR16, R184 ;  /* 0x00000010e2b87c2b */ /* 0x000fc400080000b8 */
[----:B------:R-:W-:Y:S02]  /*3480*/  DMUL R176, R182, R176 ;  /* 0x000000b0b6b07228 */ /* 0x000fe40000000000 */
[----:B------:R-:W-:Y:S01]  /*3490*/  DMUL R178, R180, R178 ;  /* 0x000000b2b4b27228 */ /* 0x000fe20000000000 */
[----:B------:R-:W2:Y:S03]  /*34a0*/  LDG.E.64.CONSTANT R182, desc[UR4][R230.64+0x340] ;  /* 0x00034004e6b67981 */ /* 0x000ea6000c1e9b00 */
[----:B------:R-:W-:Y:S01]  /*34b0*/  DMUL R174, R184, R174 ;  /* 0x000000aeb8ae7228 */ /* 0x000fe20000000000 */
[----:B------:R-:W2:Y:S04]  /*34c0*/  LDG.E.64.CONSTANT R180, desc[UR4][R230.64+0x2f0] ;  /* 0x0002f004e6b47981 */ /* 0x000ea8000c1e9b00 */
[----:B------:R-:W2:Y:S01]  /*34d0*/  LDG.E.64.CONSTANT R184, desc[UR4][R230.64+0x390] ;  /* 0x00039004e6b87981 */ /* 0x000ea2000c1e9b00 */
[----:B---3--:R-:W-:-:S08]  /*34e0*/  DFMA R234, R76, R194, RZ ;  /* 0x000000c24cea722b */ /* 0x008fd000000000ff */
[----:B----4-:R-:W-:-:S08]  /*34f0*/  DFMA R234, R80, R196, R234 ;  /* 0x000000c450ea722b */ /* 0x010fd000000000ea */
[----:B------:R-:W-:-:S08]  /*3500*/  DFMA R234, R84, R198, R234 ;  /* 0x000000c654ea722b */ /* 0x000fd000000000ea */
[----:B------:R-:W-:Y:S01]  /*3510*/  DFMA R234, R88, R218, R234 ;  /* 0x000000da58ea722b */ /* 0x000fe200000000ea */
[----:B------:R-:W-:-:S07]  /*3520*/  R2UR UR32, R216 ;  /* 0x00000000d82072ca */ /* 0x000fce00000e0000 */
[----:B------:R-:W-:Y:S01]  /*3530*/  DFMA R234, R92, R212, R234 ;  /* 0x000000d45cea722b */ /* 0x000fe200000000ea */
[----:B------:R-:W-:-:S07]  /*3540*/  R2UR UR33, R217 ;  /* 0x00000000d92172ca */ /* 0x000fce00000e0000 */
[----:B------:R-:W-:Y:S01]  /*3550*/  DFMA R234, R96, R214, R234 ;  /* 0x000000d660ea722b */ /* 0x000fe200000000ea */
[----:B------:R-:W-:Y:S02]  /*3560*/  R2UR UR30, R210 ;  /* 0x00000000d21e72ca */ /* 0x000fe400000e0000 */
[----:B------:R-:W-:-:S05]  /*3570*/  R2UR UR31, R211 ;  /* 0x00000000d31f72ca */ /* 0x000fca00000e0000 */
[----:B------:R-:W-:Y:S01]  /*3580*/  DFMA R216, R100, R236, R234 ;  /* 0x000000ec64d8722b */ /* 0x000fe200000000ea */
[----:B------:R-:W-:Y:S01]  /*3590*/  R2UR UR28, R232 ;  /* 0x00000000e81c72ca */ /* 0x000fe200000e0000 */
[----:B------:R-:W3:Y:S06]  /*35a0*/  LDG.E.64.CONSTANT R234, desc[UR4][R230.64+0x310] ;  /* 0x00031004e6ea7981 */ /* 0x000eec000c1e9b00 */
[----:B------:R-:W-:-:S08]  /*35b0*/  DFMA R216, R106, R222, R216 ;  /* 0x000000de6ad8722b */ /* 0x000fd000000000d8 */
[----:B------:R-:W-:Y:S01]  /*35c0*/  DFMA R216, R228, UR30, R216 ;  /* 0x0000001ee4d87c2b */ /* 0x000fe200080000d8 */
[----:B------:R-:W-:Y:S01]  /*35d0*/  R2UR UR29, R233 ;  /* 0x00000000e91d72ca */ /* 0x000fe200000e0000 */
[----:B------:R-:W-:-:S06]  /*35e0*/  DFMA R232, R74, R194, RZ ;  /* 0x000000c24ae8722b */ /* 0x000fcc00000000ff */
[----:B------:R-:W-:Y:S02]  /*35f0*/  DFMA R216, R226, UR32, R216 ;  /* 0x00000020e2d87c2b */ /* 0x000fe400080000d8 */
[----:B------:R-:W-:-:S06]  /*3600*/  DFMA R232, R78, R196, R232 ;  /* 0x000000c44ee8722b */ /* 0x000fcc00000000e8 */
[----:B------:R-:W-:Y:S02]  /*3610*/  DMUL R190, R216, R190 ;  /* 0x000000bed8be7228 */ /* 0x000fe40000000000 */
[----:B------:R-:W-:Y:S02]  /*3620*/  DFMA R216, R116, R194, RZ ;  /* 0x000000c274d8722b */ /* 0x000fe400000000ff */
[----:B------:R-:W-:Y:S02]  /*3630*/  DFMA R232, R82, R198, R232 ;  /* 0x000000c652e8722b */ /* 0x000fe400000000e8 */
[----:B------:R-:W-:-:S04]  /*3640*/  DFMA R210, R102, R194, RZ ;  /* 0x000000c266d2722b */ /* 0x000fc800000000ff */
[----:B------:R-:W-:Y:S02]  /*3650*/  DFMA R216, R120, R196, R216 ;  /* 0x000000c478d8722b */ /* 0x000fe400000000d8 */
[----:B------:R-:W-:Y:S02]  /*3660*/  DFMA R232, R86, R218, R232 ;  /* 0x000000da56e8722b */ /* 0x000fe400000000e8 */
[----:B------:R-:W-:-:S04]  /*3670*/  DFMA R210, R108, R196, R210 ;  /* 0x000000c46cd2722b */ /* 0x000fc800000000d2 */
[----:B------:R-:W-:Y:S02]  /*3680*/  DFMA R216, R124, R198, R216 ;  /* 0x000000c67cd8722b */ /* 0x000fe400000000d8 */
[----:B------:R-:W-:-:S06]  /*3690*/  DFMA R232, R90, R212, R232 ;  /* 0x000000d45ae8722b */ /* 0x000fcc00000000e8 */
[----:B------:R-:W-:Y:S02]  /*36a0*/  DFMA R216, R132, R218, R216 ;  /* 0x000000da84d8722b */ /* 0x000fe400000000d8 */
[----:B------:R-:W-:Y:S02]  /*36b0*/  DFMA R210, R110, R198, R210 ;  /* 0x000000c66ed2722b */ /* 0x000fe400000000d2 */
[----:B------:R-:W-:-:S04]  /*36c0*/  DFMA R232, R94, R214, R232 ;  /* 0x000000d65ee8722b */ /* 0x000fc800000000e8 */
[----:B------:R-:W-:Y:S02]  /*36d0*/  DFMA R216, R134, R212, R216 ;  /* 0x000000d486d8722b */ /* 0x000fe400000000d8 */
[----:B------:R-:W-:Y:S02]  /*36e0*/  DFMA R210, R112, R218, R210 ;  /* 0x000000da70d2722b */ /* 0x000fe400000000d2 */
[----:B------:R-:W-:-:S04]  /*36f0*/  DFMA R232, R98, R236, R232 ;  /* 0x000000ec62e8722b */ /* 0x000fc800000000e8 */
[----:B------:R-:W-:Y:S02]  /*3700*/  DFMA R216, R136, R214, R216 ;  /* 0x000000d688d8722b */ /* 0x000fe400000000d8 */
[----:B------:R-:W-:Y:S01]  /*3710*/  DFMA R210, R114, R212, R210 ;  /* 0x000000d472d2722b */ /* 0x000fe200000000d2 */
[----:B------:R-:W-:Y:S02]  /*3720*/  R2UR UR40, R204 ;  /* 0x00000000cc2872ca */ /* 0x000fe400000e0000 */
[----:B------:R-:W-:Y:S01]  /*3730*/  R2UR UR41, R205 ;  /* 0x00000000cd2972ca */ /* 0x000fe200000e0000 */
[----:B------:R-:W-:Y:S02]  /*3740*/  DFMA R232, R104, R222, R232 ;  /* 0x000000de68e8722b */ /* 0x000fe400000000e8 */
[----:B------:R-:W-:Y:S01]  /*3750*/  DFMA R204, R138, R236, R216 ;  /* 0x000000ec8acc722b */ /* 0x000fe200000000d8 */
[----:B------:R-:W-:Y:S02]  /*3760*/  R2UR UR38, R200 ;  /* 0x00000000c82672ca */ /* 0x000fe400000e0000 */
[----:B------:R-:W-:Y:S01]  /*3770*/  R2UR UR39, R201 ;  /* 0x00000000c92772ca */ /* 0x000fe200000e0000 */
[----:B------:R-:W-:Y:S01]  /*3780*/  DFMA R210, R118, R214, R210 ;  /* 0x000000d676d2722b */ /* 0x000fe200000000d2 */
[----:B------:R-:W-:-:S02]  /*3790*/  R2UR UR36, R206 ;  /* 0x00000000ce2472ca */ /* 0x000fc400000e0000 */
[----:B------:R-:W-:Y:S01]  /*37a0*/  R2UR UR37, R207 ;  /* 0x00000000cf2572ca */ /* 0x000fe200000e0000 */
[-C--:B------:R-:W-:Y:S02]  /*37b0*/  DFMA R216, R140, R194.reuse, RZ ;  /* 0x000000c28cd8722b */ /* 0x080fe400000000ff */
[----:B------:R-:W-:Y:S02]  /*37c0*/  DFMA R232, R228, UR26, R232 ;  /* 0x0000001ae4e87c2b */ /* 0x000fe400080000e8 */
[-C--:B------:R-:W-:Y:S02]  /*37d0*/  DFMA R206, R142, R194.reuse, RZ ;  /* 0x000000c28ece722b */ /* 0x080fe400000000ff */
[-C--:B------:R-:W-:Y:S02]  /*37e0*/  DFMA R200, R144, R194.reuse, RZ ;  /* 0x000000c290c8722b */ /* 0x080fe400000000ff */
[----:B------:R-:W-:Y:S02]  /*37f0*/  DFMA R194, R146, R194, RZ ;  /* 0x000000c292c2722b */ /* 0x000fe400000000ff */
[----:B------:R-:W-:-:S02]  /*3800*/  DFMA R204, R148, R222, R204 ;  /* 0x000000de94cc722b */ /* 0x000fc400000000cc */
[----:B------:R-:W-:Y:S02]  /*3810*/  DFMA R210, R122, R236, R210 ;  /* 0x000000ec7ad2722b */ /* 0x000fe400000000d2 */
[----:B------:R-:W-:Y:S02]  /*3820*/  DFMA R232, R226, UR28, R232 ;  /* 0x0000001ce2e87c2b */ /* 0x000fe400080000e8 */
[-C--:B------:R-:W-:Y:S02]  /*3830*/  DFMA R216, R150, R196.reuse, R216 ;  /* 0x000000c496d8722b */ /* 0x080fe400000000d8 */
[-C--:B------:R-:W-:Y:S02]  /*3840*/  DFMA R206, R152, R196.reuse, R206 ;  /* 0x000000c498ce722b */ /* 0x080fe400000000ce */
[-C--:B------:R-:W-:Y:S01]  /*3850*/  DFMA R200, R154, R196.reuse, R200 ;  /* 0x000000c49ac8722b */ /* 0x080fe200000000c8 */
[----:B------:R-:W-:Y:S02]  /*3860*/  R2UR UR34, R208 ;  /* 0x00000000d02272ca */ /* 0x000fe400000e0000 */
[----:B------:R-:W-:Y:S01]  /*3870*/  R2UR UR35, R209 ;  /* 0x00000000d12372ca */ /* 0x000fe200000e0000 */
[----:B------:R-:W-:-:S02]  /*3880*/  DFMA R196, R156, R196, R194 ;  /* 0x000000c49cc4722b */ /* 0x000fc400000000c2 */
[----:B------:R-:W-:Y:S02]  /*3890*/  DFMA R194, R228, UR38, R204 ;  /* 0x00000026e4c27c2b */ /* 0x000fe400080000cc */
[----:B------:R-:W-:Y:S02]  /*38a0*/  DFMA R210, R128, R222, R210 ;  /* 0x000000de80d2722b */ /* 0x000fe400000000d2 */
[----:B------:R-:W-:-:S04]  /*38b0*/  DMUL R188, R232, R188 ;  /* 0x000000bce8bc7228 */ /* 0x000fc80000000000 */
[----:B------:R-:W-:Y:S02]  /*38c0*/  DFMA R208, R226, UR40, R194 ;  /* 0x00000028e2d07c2b */ /* 0x000fe400080000c2 */
[-C--:B------:R-:W-:Y:S01]  /*38d0*/  DFMA R216, R158, R198.reuse, R216 ;  /* 0x000000c69ed8722b */ /* 0x080fe200000000d8 */
[----:B------:R-:W4:Y:S01]  /*38e0*/  LDG.E.64.CONSTANT R194, desc[UR4][R230.64+0x2f8] ;  /* 0x0002f804e6c27981 */ /* 0x000f22000c1e9b00 */
[-C--:B------:R-:W-:Y:S02]  /*38f0*/  DFMA R206, R160, R198.reuse, R206 ;  /* 0x000000c6a0ce722b */ /* 0x080fe400000000ce */
[-C--:B------:R-:W-:Y:S01]  /*3900*/  DFMA R232, R162, R198.reuse, R200 ;  /* 0x000000c6a2e8722b */ /* 0x080fe200000000c8 */
[----:B------:R-:W4:Y:S01]  /*3910*/  LDG.E.64.CONSTANT R200, desc[UR4][R230.64+0x3e8] ;  /* 0x0003e804e6c87981 */ /* 0x000f22000c1e9b00 */
[----:B------:R-:W-:-:S03]  /*3920*/  DFMA R204, R164, R198, R196 ;  /* 0x000000c6a4cc722b */ /* 0x000fc600000000c4 */
[----:B------:R-:W4:Y:S01]  /*3930*/  LDG.E.64.CONSTANT R196, desc[UR4][R230.64+0x348] ;  /* 0x00034804e6c47981 */ /* 0x000f22000c1e9b00 */
[----:B------:R-:W-:-:S03]  /*3940*/  DFMA R210, R228, UR34, R210 ;  /* 0x00000022e4d27c2b */ /* 0x000fc600080000d2 */
[----:B------:R-:W4:Y:S05]  /*3950*/  LDG.E.64.CONSTANT R198, desc[UR4][R230.64+0x398] ;  /* 0x00039804e6c67981 */ /* 0x000f2a000c1e9b00 */
[----:B------:R-:W-:Y:S01]  /*3960*/  DFMA R210, R226, UR36, R210 ;  /* 0x00000024e2d27c2b */ /* 0x000fe200080000d2 */
[----:B------:R-:W-:Y:S01]  /*3970*/  R2UR UR58, R238 ;  /* 0x00000000ee3a72ca */ /* 0x000fe200000e0000 */
[-C--:B------:R-:W-:Y:S01]  /*3980*/  DFMA R232, R170, R218.reuse, R232 ;  /* 0x000000daaae8722b */ /* 0x080fe200000000e8 */
[----:B------:R-:W-:Y:S01]  /*3990*/  R2UR UR59, R239 ;  /* 0x00000000ef3b72ca */ /* 0x000fe200000e0000 */
[-C--:B------:R-:W-:Y:S02]  /*39a0*/  DFMA R216, R166, R218.reuse, R216 ;  /* 0x000000daa6d8722b */ /* 0x080fe400000000d8 */
[----:B------:R-:W-:Y:S01]  /*39b0*/  DFMA R238, R168, R218, R206 ;  /* 0x000000daa8ee722b */ /* 0x000fe200000000ce */
[----:B------:R-:W4:Y:S01]  /*39c0*/  LDG.E.64.CONSTANT R206, desc[UR4][R230.64+0x350] ;  /* 0x00035004e6ce7981 */ /* 0x000f22000c1e9b00 */
[----:B------:R-:W-:-:S03]  /*39d0*/  DMUL R202, R208, R202 ;  /* 0x000000cad0ca7228 */ /* 0x000fc60000000000 */
[----:B------:R-:W4:Y:S01]  /*39e0*/  LDG.E.64.CONSTANT R208, desc[UR4][R230.64+0x3a0] ;  /* 0x0003a004e6d07981 */ /* 0x000f22000c1e9b00 */
[----:B------:R-:W-:-:S03]  /*39f0*/  DFMA R218, R172, R218, R204 ;  /* 0x000000daacda722b */ /* 0x000fc600000000cc */
[----:B------:R-:W4:Y:S01]  /*3a00*/  LDG.E.64.CONSTANT R204, desc[UR4][R230.64+0x300] ;  /* 0x00030004e6cc7981 */ /* 0x000f22000c1e9b00 */
[----:B------:R-:W-:-:S03]  /*3a10*/  DMUL R192, R210, R192 ;  /* 0x000000c0d2c07228 */ /* 0x000fc60000000000 */
[----:B------:R-:W4:Y:S01]  /*3a20*/  LDG.E.64.CONSTANT R210, desc[UR4][R230.64+0x3f0] ;  /* 0x0003f004e6d27981 */ /* 0x000f22000c1e9b00 */
[-C--:B--2---:R-:W-:Y:S02]  /*3a30*/  DFMA R238, R182, R212.reuse, R238 ;  /* 0x000000d4b6ee722b */ /* 0x084fe400000000ee */
[-C--:B------:R-:W-:Y:S02]  /*3a40*/  DFMA R216, R180, R212.reuse, R216 ;  /* 0x000000d4b4d8722b */ /* 0x080fe400000000d8 */
[-C--:B------:R-:W-:Y:S02]  /*3a50*/  DFMA R232, R184, R212.reuse, R232 ;  /* 0x000000d4b8e8722b */ /* 0x080fe400000000e8 */
[----:B------:R-:W-:Y:S01]  /*3a60*/  DFMA R212, R186, R212, R218 ;  /* 0x000000d4bad4722b */ /* 0x000fe200000000da */
[----:B------:R-:W2:Y:S01]  /*3a70*/  LDG.E.64.CONSTANT R218, desc[UR4][R230.64+0x318] ;  /* 0x00031804e6da7981 */ /* 0x000ea2000c1e9b00 */
[----:B---3--:R-:W-:Y:S02]  /*3a80*/  R2UR UR42, R234 ;  /* 0x00000000ea2a72ca */ /* 0x008fe400000e0000 */
[----:B------:R-:W-:-:S02]  /*3a90*/  R2UR UR43, R235 ;  /* 0x00000000eb2b72ca */ /* 0x000fc400000e0000 */
[----:B------:R-:W3:Y:S01]  /*3aa0*/  LDG.E.64.CONSTANT R234, desc[UR4][R230.64+0x3f8] ;  /* 0x0003f804e6ea7981 */ /* 0x000ee2000c1e9b00 */
[-C--:B----4-:R-:W-:Y:S02]  /*3ab0*/  DFMA R216, R194, R214.reuse, R216 ;  /* 0x000000d6c2d8722b */ /* 0x090fe400000000d8 */
[-C--:B------:R-:W-:Y:S02]  /*3ac0*/  DFMA R238, R196, R214.reuse, R238 ;  /* 0x000000d6c4ee722b */ /* 0x080fe400000000ee */
[-C--:B------:R-:W-:Y:S02]  /*3ad0*/  DFMA R232, R198, R214.reuse, R232 ;  /* 0x000000d6c6e8722b */ /* 0x080fe400000000e8 */
[----:B------:R-:W-:Y:S01]  /*3ae0*/  DFMA R214, R200, R214, R212 ;  /* 0x000000d6c8d6722b */ /* 0x000fe200000000d4 */
[----:B------:R-:W4:Y:S03]  /*3af0*/  LDG.E.64.CONSTANT R212, desc[UR4][R230.64+0x308] ;  /* 0x00030804e6d47981 */ /* 0x000f26000c1e9b00 */
[----:B------:R-:W-:-:S02]  /*3b00*/  DFMA R238, R206, R236, R238 ;  /* 0x000000ecceee722b */ /* 0x000fc400000000ee */
[-C--:B------:R-:W-:Y:S02]  /*3b10*/  DFMA R232, R208, R236.reuse, R232 ;  /* 0x000000ecd0e8722b */ /* 0x080fe400000000e8 */
[-C--:B------:R-:W-:Y:S02]  /*3b20*/  DFMA R216, R204, R236.reuse, R216 ;  /* 0x000000ecccd8722b */ /* 0x080fe400000000d8 */
[----:B------:R-:W-:Y:S01]  /*3b30*/  DFMA R236, R210, R236, R214 ;  /* 0x000000ecd2ec722b */ /* 0x000fe200000000d6 */
[----:B------:R-:W-:-:S06]  /*3b40*/  CS2R R214, SRZ ;  /* 0x0000000000d67805 */ /* 0x000fcc000001ff00 */
[----:B------:R-:W4:Y:S01]  /*3b50*/  @!P0 LDG.E.64.CONSTANT R214, desc[UR4][R224.64+0x48] ;  /* 0x00004804e0d68981 */ /* 0x000f22000c1e9b00 */
[----:B--2---:R-:W-:Y:S02]  /*3b60*/  R2UR UR44, R218 ;  /* 0x00000000da2c72ca */ /* 0x004fe400000e0000 */
[----:B------:R-:W-:Y:S02]  /*3b70*/  R2UR UR45, R219 ;  /* 0x00000000db2d72ca */ /* 0x000fe400000e0000 */
[----:B------:R-:W2:Y:S01]  /*3b80*/  LDG.E.64.CONSTANT R218, desc[UR4][R230.64+0x368] ;  /* 0x00036804e6da7981 */ /* 0x000ea2000c1e9b00 */
[----:B---3--:R-:W-:Y:S02]  /*3b90*/  R2UR UR54, R234 ;  /* 0x00000000ea3672ca */ /* 0x008fe400000e0000 */
[----:B------:R-:W-:Y:S02]  /*3ba0*/  R2UR UR55, R235 ;  /* 0x00000000eb3772ca */ /* 0x000fe400000e0000 */
[----:B------:R-:W-:-:S06]  /*3bb0*/  CS2R R234, SRZ ;  /* 0x0000000000ea7805 */ /* 0x000fcc000001ff00 */
[----:B------:R-:W3:Y:S01]  /*3bc0*/  @!P0 LDG.E.64.CONSTANT R234, desc[UR4][R224.64+0x50] ;  /* 0x00005004e0ea8981 */ /* 0x000ee2000c1e9b00 */
[----:B----4-:R-:W-:-:S08]  /*3bd0*/  DFMA R216, R212, R222, R216 ;  /* 0x000000ded4d8722b */ /* 0x010fd000000000d8 */
[----:B------:R-:W-:-:S08]  /*3be0*/  DFMA R216, R228, UR42, R216 ;  /* 0x0000002ae4d87c2b */ /* 0x000fd000080000d8 */
[----:B------:R-:W-:-:S08]  /*3bf0*/  DFMA R216, R226, UR44, R216 ;  /* 0x0000002ce2d87c2b */ /* 0x000fd000080000d8 */
[----:B------:R-:W-:Y:S02]  /*3c00*/  DMUL R214, R216, R214 ;  /* 0x000000d6d8d67228 */ /* 0x000fe40000000000 */
[----:B------:R-:W4:Y:S01]  /*3c10*/  LDG.E.64.CONSTANT R216, desc[UR4][R230.64+0x358] ;  /* 0x00035804e6d87981 */ /* 0x000f22000c1e9b00 */
[----:B--2---:R-:W-:Y:S02]  /*3c20*/  R2UR UR48, R218 ;  /* 0x00000000da3072ca */ /* 0x004fe400000e0000 */
[----:B------:R-:W-:Y:S02]  /*3c30*/  R2UR UR49, R219 ;  /* 0x00000000db3172ca */ /* 0x000fe400000e0000 */
[----:B------:R-:W2:Y:S01]  /*3c40*/  LDG.E.64.CONSTANT R218, desc[UR4][R230.64+0x3a8] ;  /* 0x0003a804e6da7981 */ /* 0x000ea2000c1e9b00 */
[----:B------:R-:W-:Y:S02]  /*3c50*/  R2UR UR46, R240 ;  /* 0x00000000f02e72ca */ /* 0x000fe400000e0000 */
[----:B------:R-:W-:-:S02]  /*3c60*/  R2UR UR47, R241 ;  /* 0x00000000f12f72ca */ /* 0x000fc400000e0000 */
[----:B------:R-:W-:Y:S01]  /*3c70*/  R2UR UR50, R242 ;  /* 0x00000000f23272ca */ /* 0x000fe200000e0000 */
[----:B------:R-:W2:Y:S01]  /*3c80*/  LDG.E.64.CONSTANT R240, desc[UR4][R230.64+0x3b8] ;  /* 0x0003b804e6f07981 */ /* 0x000ea2000c1e9b00 */
[----:B------:R-:W-:Y:S02]  /*3c90*/  R2UR UR51, R243 ;  /* 0x00000000f33372ca */ /* 0x000fe400000e0000 */
[----:B------:R-:W0:Y:S01]  /*3ca0*/  LDC.64 R242, c[0x0][0x390] ;  /* 0x0000e400fff27b82 */ /* 0x000e220000000a00 */
[----:B------:R-:W-:Y:S01]  /*3cb0*/  DFMA R236, R222, UR54, R236 ;  /* 0x00000036deec7c2b */ /* 0x000fe200080000ec */
[----:B0-----:R-:W2:Y:S01]  /*3cc0*/  LDG.E.64.CONSTANT R242, desc[UR4][R242.64+0x8] ;  /* 0x00000804f2f27981 */ /* 0x001ea2000c1e9b00 */
[----:B----4-:R-:W-:-:S08]  /*3cd0*/  DFMA R238, R216, R222, R238 ;  /* 0x000000ded8ee722b */ /* 0x010fd000000000ee */
[----:B------:R-:W-:-:S08]  /*3ce0*/  DFMA R238, R228, UR46, R238 ;  /* 0x0000002ee4ee7c2b */ /* 0x000fd000080000ee */
[----:B------:R-:W-:-:S08]  /*3cf0*/  DFMA R238, R226, UR48, R238 ;  /* 0x00000030e2ee7c2b */ /* 0x000fd000080000ee */
[----:B---3--:R-:W-:Y:S02]  /*3d00*/  DMUL R234, R238, R234 ;  /* 0x000000eaeeea7228 */ /* 0x008fe40000000000 */
[----:B------:R0:W3:Y:S01]  /*3d10*/  LDG.E.64.CONSTANT R238, desc[UR4][R230.64+0x400] ;  /* 0x00040004e6ee7981 */ /* 0x0000e2000c1e9b00 */
[----:B--2---:R-:W-:Y:S01]  /*3d20*/  DFMA R232, R218, R222, R232 ;  /* 0x000000dedae8722b */ /* 0x004fe200000000e8 */
[----:B------:R-:W-:-:S06]  /*3d30*/  CS2R R222, SRZ ;  /* 0x0000000000de7805 */ /* 0x000fcc000001ff00 */
[----:B------:R-:W2:Y:S01]  /*3d40*/  @!P0 LDG.E.64.CONSTANT R222, desc[UR4][R224.64+0x58] ;  /* 0x00005804e0de8981 */ /* 0x000ea2000c1e9b00 */
[----:B0-----:R-:W-:-:S06]  /*3d50*/  CS2R R230, SRZ ;  /* 0x0000000000e67805 */ /* 0x001fcc000001ff00 */
[----:B------:R0:W4:Y:S01]  /*3d60*/  @!P0 LDG.E.64.CONSTANT R230, desc[UR4][R224.64+0x60] ;  /* 0x00006004e0e68981 */ /* 0x000122000c1e9b00 */
[----:B------:R-:W-:Y:S02]  /*3d70*/  R2UR UR52, R240 ;  /* 0x00000000f03472ca */ /* 0x000fe400000e0000 */
[----:B------:R-:W-:Y:S01]  /*3d80*/  R2UR UR53, R241 ;  /* 0x00000000f13572ca */ /* 0x000fe200000e0000 */
[----:B------:R-:W-:-:S12]  /*3d90*/  DFMA R232, R228, UR50, R232 ;  /* 0x00000032e4e87c2b */ /* 0x000fd800080000e8 */
[----:B------:R-:W-:Y:S01]  /*3da0*/  DFMA R232, R226, UR52, R232 ;  /* 0x00000034e2e87c2b */ /* 0x000fe200080000e8 */
[----:B------:R-:W-:Y:S01]  /*3db0*/  BSSY.RECONVERGENT B0, `(.L_x_563) ;  /* 0x0000132000007945 */ /* 0x000fe20003800200 */
[----:B---3--:R-:W-:Y:S02]  /*3dc0*/  R2UR UR56, R238 ;  /* 0x00000000ee3872ca */ /* 0x008fe400000e0000 */
[----:B------:R-:W-:-:S04]  /*3dd0*/  R2UR UR57, R239 ;  /* 0x00000000ef3972ca */ /* 0x000fc800000e0000 */
[----:B--2---:R-:W-:Y:S02]  /*3de0*/  DMUL R232, R232, R222 ;  /* 0x000000dee8e87228 */ /* 0x004fe40000000000 */
[----:B------:R-:W-:-:S07]  /*3df0*/  DFMA R222, R242, R126, RZ ;  /* 0x0000007ef2de722b */ /* 0x000fce00000000ff */
[----:B------:R-:W-:Y:S02]  /*3e00*/  DFMA R236, R228, UR56, R236 ;  /* 0x00000038e4ec7c2b */ /* 0x000fe400080000ec */
[----:B------:R-:W-:Y:S02]  /*3e10*/  DFMA R228, R246, R126, RZ ;  /* 0x0000007ef6e4722b */ /* 0x000fe400000000ff */
[----:B0-----:R-:W-:-:S04]  /*3e20*/  DFMA R224, R6, R130, R222 ;  /* 0x0000008206e0722b */ /* 0x001fc800000000de */
[----:B------:R-:W-:Y:S02]  /*3e30*/  DFMA R236, R226, UR58, R236 ;  /* 0x0000003ae2ec7c2b */ /* 0x000fe400080000ec */
[-C--:B------:R-:W-:Y:S02]  /*3e40*/  DFMA R222, R244, R126.reuse, RZ ;  /* 0x0000007ef4de722b */ /* 0x080fe400000000ff */
[----:B------:R-:W-:Y:S02]  /*3e50*/  DFMA R226, R250, R126, RZ ;  /* 0x0000007efae2722b */ /* 0x000fe400000000ff */
        /* <DEDUP_REMOVED lines=39> */
[----:B----4-:R-:W-:Y:S02]  /*40d0*/  DMUL R230, R236, R230 ;  /* 0x000000e6ece67228 */ /* 0x010fe40000000000 */
[-C--:B------:R-:W-:Y:S02]  /*40e0*/  DFMA R228, R144, R232.reuse, R228 ;  /* 0x000000e890e4722b */ /* 0x080fe400000000e4 */
[-C--:B------:R-:W-:Y:S02]  /*40f0*/  DFMA R224, R154, R232.reuse, R224 ;  /* 0x000000e89ae0722b */ /* 0x080fe400000000e0 */
[----:B------:R-:W-:-:S02]  /*4100*/  DFMA R222, R162, R232, R222 ;  /* 0x000000e8a2de722b */ /* 0x000fc400000000de */
[----:B------:R-:W-:Y:S02]  /*4110*/  DFMA R226, R170, R232, R226 ;  /* 0x000000e8aae2722b */ /* 0x000fe400000000e2 */
[-C--:B------:R-:W-:Y:S02]  /*4120*/  DFMA R228, R146, R230.reuse, R228 ;  /* 0x000000e692e4722b */ /* 0x080fe400000000e4 */
[-C--:B------:R-:W-:Y:S02]  /*4130*/  DFMA R240, R156, R230.reuse, R224 ;  /* 0x000000e69cf0722b */ /* 0x080fe400000000e0 */
[-C--:B------:R-:W-:Y:S02]  /*4140*/  DFMA R242, R164, R230.reuse, R222 ;  /* 0x000000e6a4f2722b */ /* 0x080fe400000000de */
[----:B------:R-:W-:Y:S01]  /*4150*/  DFMA R244, R172, R230, R226 ;  /* 0x000000e6acf4722b */ /* 0x000fe200000000e2 */
[----:B------:R0:W-:Y:S01]  /*4160*/  STS.64 [R220], R228 ;  /* 0x000000e4dc007388 */ /* 0x0001e20000000a00 */
[----:B------:R-:W-:-:S02]  /*4170*/  DFMA R238, R248, R126, RZ ;  /* 0x0000007ef8ee722b */ /* 0x000fc400000000ff */
[-C--:B------:R-:W-:Y:S02]  /*4180*/  DFMA R236, R44, R126.reuse, RZ ;  /* 0x0000007e2cec722b */ /* 0x080fe400000000ff */
[-C--:B------:R-:W-:Y:S02]  /*4190*/  DFMA R222, R54, R126.reuse, RZ ;  /* 0x0000007e36de722b */ /* 0x080fe400000000ff */
[C---:B------:R-:W-:Y:S02]  /*41a0*/  DFMA R226, R126.reuse, UR6, RZ ;  /* 0x000000067ee27c2b */ /* 0x040fe400080000ff */
[----:B------:R-:W-:Y:S02]  /*41b0*/  DFMA R224, R126, UR8, RZ ;  /* 0x000000087ee07c2b */ /* 0x000fe400080000ff */
[----:B0-----:R-:W-:Y:S02]  /*41c0*/  DFMA R228, R64, R126, RZ ;  /* 0x0000007e40e4722b */ /* 0x001fe400000000ff */
        /* <DEDUP_REMOVED lines=68> */
[----:B------:R-:W-:Y:S02]  /*4610*/  DFMA R222, R210, R230, R222 ;  /* 0x000000e6d2de722b */ /* 0x000fe400000000de */
[C---:B------:R-:W-:Y:S02]  /*4620*/  DFMA R228, R230.reuse, UR54, R228 ;  /* 0x00000036e6e47c2b */ /* 0x040fe400080000e4 */
        /* <DEDUP_REMOVED lines=13> */
[----:B0-----:R-:W0:Y:S04]  /*4700*/  LDS.64 R244, [R3] ;  /* 0x0000000003f47984 */ /* 0x001e280000000a00 */
        /* <DEDUP_REMOVED lines=10> */
[----:B------:R-:W0:Y:S04]  /*47b0*/  LDS.64 R224, [R3+0x410] ;  /* 0x0004100003e07984 */ /* 0x000e280000000a00 */
[----:B------:R-:W0:Y:S01]  /*47c0*/  LDS.64 R222, [R3+0x478] ;  /* 0x0004780003de7984 */ /* 0x000e220000000a00 */
[----:B-1----:R-:W-:-:S08]  /*47d0*/  DFMA R220, R4, R242, R220 ;  /* 0x000000f204dc722b */ /* 0x002fd000000000dc */
[----:B--2---:R-:W-:-:S08]  /*47e0*/  DFMA R220, R8, R240, R220 ;  /* 0x000000f008dc722b */ /* 0x004fd000000000dc */
[----:B---3--:R-:W-:Y:S02]  /*47f0*/  DFMA R246, R12, R238, R220 ;  /* 0x000000ee0cf6722b */ /* 0x008fe400000000dc */
[----:B------:R-:W1:Y:S06]  /*4800*/  LDS.64 R220, [R3+0x4e0] ;  /* 0x0004e00003dc7984 */ /* 0x000e6c0000000a00 */
[----:B----4-:R-:W-:-:S08]  /*4810*/  DFMA R246, R16, R236, R246 ;  /* 0x000000ec10f6722b */ /* 0x010fd000000000f6 */
[----:B-----5:R-:W-:-:S08]  /*4820*/  DFMA R246, R74, R234, R246 ;  /* 0x000000ea4af6722b */ /* 0x020fd000000000f6 */
[----:B------:R-:W-:-:S08]  /*4830*/  DFMA R246, R76, R232, R246 ;  /* 0x000000e84cf6722b */ /* 0x000fd000000000f6 */
[----:B------:R-:W-:-:S08]  /*4840*/  DFMA R246, R102, R230, R246 ;  /* 0x000000e666f6722b */ /* 0x000fd000000000f6 */
[----:B------:R-:W-:-:S08]  /*4850*/  DFMA R246, R116, R228, R246 ;  /* 0x000000e474f6722b */ /* 0x000fd000000000f6 */
[----:B------:R-:W-:-:S08]  /*4860*/  DFMA R246, R140, R226, R246 ;  /* 0x000000e28cf6722b */ /* 0x000fd000000000f6 */
[----:B0-----:R-:W-:-:S08]  /*4870*/  DFMA R246, R142, R224, R246 ;  /* 0x000000e08ef6722b */ /* 0x001fd000000000f6 */
[----:B------:R-:W-:-:S08]  /*4880*/  DFMA R246, R144, R222, R246 ;  /* 0x000000de90f6722b */ /* 0x000fd000000000f6 */
[----:B-1----:R-:W-:-:S07]  /*4890*/  DFMA R246, R146, R220, R246 ;  /* 0x000000dc92f6722b */ /* 0x002fce00000000f6 */
        /* <DEDUP_REMOVED lines=131> */
.L_x_564:
[----:B------:R-:W-:Y:S05]  /*50d0*/  BSYNC.RECONVERGENT B0 ;  /* 0x0000000000007941 */ /* 0x000fea0003800200 */
.L_x_563:
        /* <DEDUP_REMOVED lines=10> */
[----:B------:R-:W5:Y:S03]  /*5180*/  LDS.64 R126, [R2+0xfd8] ;  /* 0x000fd800027e7984 */ /* 0x000f660000000a00 */
[----:B------:R-:W1:Y:S01]  /*5190*/  LDC.64 R222, c[0x0][0x390] ;  /* 0x0000e400ffde7b82 */ /* 0x000e620000000a00 */
[----:B------:R-:W-:Y:S04]  /*51a0*/  LDS.64 R214, [R2+0x3f60] ;  /* 0x003f600002d67984 */ /* 0x000fe80000000a00 */
[----:B0-----:R-:W5:Y:S04]  /*51b0*/  LDG.E.64.CONSTANT R224, desc[UR4][R224.64] ;  /* 0x00000004e0e07981 */ /* 0x001f68000c1e9b00 */
[----:B---3--:R-:W3:Y:S04]  /*51c0*/  LDG.E.64.CONSTANT R220, desc[UR4][R220.64+0x10] ;  /* 0x00001004dcdc7981 */ /* 0x008ee8000c1e9b00 */
[----:B-1----:R-:W3:Y:S01]  /*51d0*/  LDG.E.64.CONSTANT R222, desc[UR4][R222.64+0x8] ;  /* 0x00000804dede7981 */ /* 0x002ee2000c1e9b00 */
[----:B------:R-:W-:-:S02]  /*51e0*/  DFMA R250, R250, R178, RZ ;  /* 0x000000b2fafa722b */ /* 0x000fc400000000ff */
[-C--:B------:R-:W-:Y:S02]  /*51f0*/  DFMA R248, R248, R178.reuse, RZ ;  /* 0x000000b2f8f8722b */ /* 0x080fe400000000ff */
[-C--:B------:R-:W-:Y:S02]  /*5200*/  DFMA R44, R44, R178.reuse, RZ ;  /* 0x000000b22c2c722b */ /* 0x080fe400000000ff */
[-C--:B------:R-:W-:Y:S02]  /*5210*/  DFMA R54, R54, R178.reuse, RZ ;  /* 0x000000b23636722b */ /* 0x080fe400000000ff */
[----:B------:R-:W-:Y:S02]  /*5220*/  DFMA R64, R64, R178, RZ ;  /* 0x000000b24040722b */ /* 0x000fe400000000ff */
[-C--:B--2---:R-:W-:Y:S02]  /*5230*/  DFMA R250, R28, R174.reuse, R250 ;  /* 0x000000ae1cfa722b */ /* 0x084fe400000000fa */
[----:B------:R-:W-:-:S02]  /*5240*/  DFMA R248, R36, R174, R248 ;  /* 0x000000ae24f8722b */ /* 0x000fc400000000f8 */
[-C--:B------:R-:W-:Y:S02]  /*5250*/  DFMA R44, R46, R174.reuse, R44 ;  /* 0x000000ae2e2c722b */ /* 0x080fe4000000002c */
[-C--:B------:R-:W-:Y:S02]  /*5260*/  DFMA R54, R56, R174.reuse, R54 ;  /* 0x000000ae3836722b */ /* 0x080fe40000000036 */
[----:B------:R-:W-:Y:S02]  /*5270*/  DFMA R64, R66, R174, R64 ;  /* 0x000000ae4240722b */ /* 0x000fe40000000040 */
[-C--:B----4-:R-:W-:Y:S02]  /*5280*/  DFMA R250, R30, R130.reuse, R250 ;  /* 0x000000821efa722b */ /* 0x090fe400000000fa */
[-C--:B------:R-:W-:Y:S02]  /*5290*/  DFMA R248, R38, R130.reuse, R248 ;  /* 0x0000008226f8722b */ /* 0x080fe400000000f8 */
[----:B------:R-:W-:-:S02]  /*52a0*/  DFMA R44, R48, R130, R44 ;  /* 0x00000082302c722b */ /* 0x000fc4000000002c */
[-C--:B------:R-:W-:Y:S02]  /*52b0*/  DFMA R54, R58, R130.reuse, R54 ;  /* 0x000000823a36722b */ /* 0x080fe40000000036 */
[----:B------:R-:W-:Y:S02]  /*52c0*/  DFMA R64, R68, R130, R64 ;  /* 0x000000824440722b */ /* 0x000fe40000000040 */
[-C--:B-----5:R-:W-:Y:S02]  /*52d0*/  DFMA R250, R32, R126.reuse, R250 ;  /* 0x0000007e20fa722b */ /* 0x0a0fe400000000fa */
[-C--:B------:R-:W-:Y:S02]  /*52e0*/  DFMA R248, R40, R126.reuse, R248 ;  /* 0x0000007e28f8722b */ /* 0x080fe400000000f8 */
[-C--:B------:R-:W-:Y:S02]  /*52f0*/  DFMA R44, R50, R126.reuse, R44 ;  /* 0x0000007e322c722b */ /* 0x080fe4000000002c */
[----:B------:R-:W-:-:S02]  /*5300*/  DFMA R54, R60, R126, R54 ;  /* 0x0000007e3c36722b */ /* 0x000fc40000000036 */
[----:B------:R-:W-:Y:S02]  /*5310*/  DFMA R64, R70, R126, R64 ;  /* 0x0000007e4640722b */ /* 0x000fe40000000040 */
[-C--:B------:R-:W-:Y:S02]  /*5320*/  DFMA R176, R224, R178.reuse, RZ ;  /* 0x000000b2e0b0722b */ /* 0x080fe400000000ff */
[----:B---3--:R-:W-:-:S06]  /*5330*/  DFMA R190, R220, R178, RZ ;  /* 0x000000b2dcbe722b */ /* 0x008fcc00000000ff */
[----:B------:R-:W-:Y:S01]  /*5340*/  DFMA R176, R4, R174, R176 ;  /* 0x000000ae04b0722b */ /* 0x000fe200000000b0 */
[----:B------:R-:W0:Y:S01]  /*5350*/  LDS.64 R4, [R2+0x1520] ;  /* 0x0015200002047984 */ /* 0x000e220000000a00 */
[----:B------:R-:W-:Y:S02]  /*5360*/  DFMA R188, R222, R178, RZ ;  /* 0x000000b2debc722b */ /* 0x000fe400000000ff */
[-C--:B------:R-:W-:Y:S02]  /*5370*/  DFMA R190, R20, R174.reuse, R190 ;  /* 0x000000ae14be722b */ /* 0x080fe400000000be */
[C---:B------:R-:W-:Y:S02]  /*5380*/  DFMA R20, R178.reuse, UR6, RZ ;  /* 0x00000006b2147c2b */ /* 0x040fe400080000ff */
[----:B------:R-:W-:Y:S02]  /*5390*/  DFMA R178, R178, UR8, RZ ;  /* 0x00000008b2b27c2b */ /* 0x000fe400080000ff */
[----:B------:R-:W-:Y:S01]  /*53a0*/  DFMA R188, R6, R174, R188 ;  /* 0x000000ae06bc722b */ /* 0x000fe200000000bc */
[----:B------:R-:W1:Y:S01]  /*53b0*/  LDS.64 R6, [R2+0x1a68] ;  /* 0x001a680002067984 */ /* 0x000e620000000a00 */
[----:B------:R-:W-:-:S02]  /*53c0*/  DFMA R176, R8, R130, R176 ;  /* 0x0000008208b0722b */ /* 0x000fc400000000b0 */
[C---:B------:R-:W-:Y:S01]  /*53d0*/  DFMA R20, R174.reuse, UR10, R20 ;  /* 0x0000000aae147c2b */ /* 0x040fe20008000014 */
[----:B------:R-:W2:Y:S01]  /*53e0*/  LDS.64 R8, [R2+0x1fb0] ;  /* 0x001fb00002087984 */ /* 0x000ea20000000a00 */
[----:B------:R-:W-:Y:S02]  /*53f0*/  DFMA R178, R174, UR12, R178 ;  /* 0x0000000caeb27c2b */ /* 0x000fe400080000b2 */
[-C--:B------:R-:W-:Y:S02]  /*5400*/  DFMA R188, R10, R130.reuse, R188 ;  /* 0x000000820abc722b */ /* 0x080fe400000000bc */
[----:B------:R-:W-:Y:S01]  /*5410*/  DFMA R190, R22, R130, R190 ;  /* 0x0000008216be722b */ /* 0x000fe200000000be */
[----:B------:R-:W3:Y:S01]  /*5420*/  LDS.64 R10, [R2+0x24f8] ;  /* 0x0024f800020a7984 */ /* 0x000ee20000000a00 */
[C---:B------:R-:W-:Y:S02]  /*5430*/  DFMA R20, R130.reuse, UR14, R20 ;  /* 0x0000000e82147c2b */ /* 0x040fe40008000014 */
[----:B------:R-:W-:-:S02]  /*5440*/  DFMA R178, R130, UR16, R178 ;  /* 0x0000001082b27c2b */ /* 0x000fc400080000b2 */
[-C--:B------:R-:W-:Y:S02]  /*5450*/  DFMA R176, R12, R126.reuse, R176 ;  /* 0x0000007e0cb0722b */ /* 0x080fe400000000b0 */
[-C--:B------:R-:W-:Y:S01]  /*5460*/  DFMA R188, R14, R126.reuse, R188 ;  /* 0x0000007e0ebc722b */ /* 0x080fe200000000bc */
[----:B------:R-:W4:Y:S01]  /*5470*/  LDS.64 R12, [R2+0x2a40] ;  /* 0x002a4000020c7984 */ /* 0x000f220000000a00 */
[----:B------:R-:W-:Y:S02]  /*5480*/  DFMA R190, R24, R126, R190 ;  /* 0x0000007e18be722b */ /* 0x000fe400000000be */
        /* <DEDUP_REMOVED lines=11> */
[----:B------:R-:W-:Y:S01]  /*5540*/  DFMA R178, R4, UR24, R178 ;  /* 0x0000001804b27c2b */ /* 0x000fe200080000b2 */
[----:B------:R-:W0:Y:S01]  /*5550*/  LDS.64 R4, [R2+0x2f88] ;  /* 0x002f880002047984 */ /* 0x000e220000000a00 */
[-C--:B-1----:R-:W-:Y:S02]  /*5560*/  DFMA R176, R74, R6.reuse, R176 ;  /* 0x000000064ab0722b */ /* 0x082fe400000000b0 */
        /* <DEDUP_REMOVED lines=8> */
[----:B------:R-:W-:Y:S01]  /*55f0*/  DFMA R178, R6, UR28, R178 ;  /* 0x0000001c06b27c2b */ /* 0x000fe200080000b2 */
[----:B------:R-:W1:Y:S01]  /*5600*/  LDS.64 R6, [R2+0x34d0] ;  /* 0x0034d00002067984 */ /* 0x000e620000000a00 */
[-C--:B--2---:R-:W-:Y:S02]  /*5610*/  DFMA R176, R76, R8.reuse, R176 ;  /* 0x000000084cb0722b */ /* 0x084fe400000000b0 */
        /* <DEDUP_REMOVED lines=8> */
[----:B------:R-:W-:Y:S01]  /*56a0*/  DFMA R178, R8, UR32, R178 ;  /* 0x0000002008b27c2b */ /* 0x000fe200080000b2 */
[----:B------:R-:W2:Y:S01]  /*56b0*/  LDS.64 R8, [R2+0x3a18] ;  /* 0x003a180002087984 */ /* 0x000ea20000000a00 */
[----:B---3--:R-:W-:-:S02]  /*56c0*/  DFMA R176, R102, R10, R176 ;  /* 0x0000000a66b0722b */ /* 0x008fc400000000b0 */
        /* <DEDUP_REMOVED lines=58> */
[----:B------:R-:W-:-:S11]  /*5a70*/  DFMA R214, R214, UR58, R8 ;  /* 0x0000003ad6d67c2b */ /* 0x000fd60008000008 */
.L_x_566:
[----:B------:R-:W-:Y:S05]  /*5a80*/  BSYNC.RECONVERGENT B0 ;  /* 0x0000000000007941 */ /* 0x000fea0003800200 */
.L_x_565:
        /* <DEDUP_REMOVED lines=16> */
.L_x_567:
        /* <DEDUP_REMOVED lines=15> */
.L_x_2975:


//--------------------- .text._Z30massMatrixMultiplyGlobalKernelILi10ELi13ELi1EEviPKdS1_S1_S1_Pd --------------------------
	.section	.text._Z30massMatrixMultiplyGlobalKernelILi10ELi13ELi1EEviPKdS1_S1_S1_Pd,"ax",@progbits
	.align	128
        .global         _Z30massMatrixMultiplyGlobalKernelILi10ELi13ELi1EEviPKdS1_S1_S1_Pd
        .type           _Z30massMatrixMultiplyGlobalKernelILi10ELi13ELi1EEviPKdS1_S1_S1_Pd,@function
        .size           _Z30massMatrixMultiplyGlobalKernelILi10ELi13ELi1EEviPKdS1_S1_S1_Pd,(.L_x_2976 - _Z30massMatrixMultiplyGlobalKernelILi10ELi13ELi1EEviPKdS1_S1_S1_Pd)
        .other          _Z30massMatrixMultiplyGlobalKernelILi10ELi13ELi1EEviPKdS1_S1_S1_Pd,@"STO_CUDA_ENTRY STV_DEFAULT"
_Z30massMatrixMultiplyGlobalKernelILi10ELi13ELi1EEviPKdS1_S1_S1_Pd:
.text._Z30massMatrixMultiplyGlobalKernelILi10ELi13ELi1EEviPKdS1_S1_S1_Pd:
[----:B------:R-:W-:Y:S08]  /*0000*/  LDC R1, c[0x0][0x37c] ;  /* 0x0000df00ff017b82 */ /* 0x000ff00000000800 */
[----:B------:R-:W0:Y:S01]  /*0010*/  LDC.64 R6, c[0x0][0x398] ;  /* 0x0000e600ff067b82 */ /* 0x000e220000000a00 */
[----:B------:R-:W0:Y:S01]  /*0020*/  LDCU.64 UR4, c[0x0][0x358] ;  /* 0x00006b00ff0477ac */ /* 0x000e220008000a00 */
[----:B------:R-:W1:Y:S01]  /*0030*/  S2R R148, SR_TID.X ;  /* 0x0000000000947919 */ /* 0x000e620000002100 */
[----:B------:R-:W2:Y:S05]  /*0040*/  LDCU UR7, c[0x0][0x380] ;  /* 0x00007000ff0777ac */ /* 0x000eaa0008000800 */
[----:B------:R-:W3:Y:S08]  /*0050*/  LDC.64 R2, c[0x0][0x390] ;  /* 0x0000e400ff027b82 */ /* 0x000ef00000000a00 */
[----:B------:R-:W4:Y:S01]  /*0060*/  LDC.64 R98, c[0x0][0x390] ;  /* 0x0000e400ff627b82 */ /* 0x000f220000000a00 */
        /* <DEDUP_REMOVED lines=8> */
[----:B------:R-:W5:Y:S01]  /*00f0*/  LDG.E.64.CONSTANT R142, desc[UR4][R6.64+0x108] ;  /* 0x00010804068e7981 */ /* 0x000f62000c1e9b00 */
[----:B------:R-:W2:Y:S01]  /*0100*/  S2R R146, SR_TID.Y ;  /* 0x0000000000927919 */ /* 0x000ea20000002200 */
[----:B------:R-:W2:Y:S01]  /*0110*/  S2UR UR6, SR_CTAID.X ;  /* 0x00000000000679c3 */ /* 0x000ea20000002500 */
[----:B------:R-:W0:Y:S01]  /*0120*/  S2R R144, SR_CgaCtaId ;  /* 0x0000000000907919 */ /* 0x000e220000008800 */
        /* <DEDUP_REMOVED lines=25> */
[----:B--2---:R-:W-:Y:S01]  /*02c0*/  VIADD R0, R146, UR6 ;  /* 0x0000000692007c36 */ /* 0x004fe20008000000 */
[----:B-1----:R-:W-:-:S02]  /*02d0*/  ISETP.GE.U32.AND P0, PT, R148, 0x64, PT ;  /* 0x000000649400780c */ /* 0x002fc40003f06070 */
[----:B----4-:R-:W5:Y:S04]  /*02e0*/  LDG.E.64.CONSTANT R58, desc[UR4][R98.64+0xc8] ;  /* 0x0000c804623a7981 */ /* 0x010f68000c1e9b00 */
[----:B------:R-:W5:Y:S01]  /*02f0*/  LDG.E.64.CONSTANT R60, desc[UR4][R98.64+0xd0] ;  /* 0x0000d004623c7981 */ /* 0x000f62000c1e9b00 */
[----:B---3--:R-:W-:-:S03]  /*0300*/  LOP3.LUT R3, R148, 0xffff, RZ, 0xc0, !PT ;  /* 0x0000ffff94037812 */ /* 0x008fc600078ec0ff */
[----:B------:R-:W5:Y:S02]  /*0310*/  LDG.E.64.CONSTANT R62, desc[UR4][R98.64+0xf0] ;  /* 0x0000f004623e7981 */ /* 0x000f64000c1e9b00 */
[----:B------:R-:W-:Y:S02]  /*0320*/  IMAD R2, R3, 0xcccd, RZ ;  /* 0x0000cccd03027824 */ /* 0x000fe400078e02ff */
[----:B------:R-:W5:Y:S01]  /*0330*/  LDG.E.64.CONSTANT R64, desc[UR4][R98.64+0xf8] ;  /* 0x0000f80462407981 */ /* 0x000f62000c1e9b00 */
[----:B------:R-:W-:-:S03]  /*0340*/  ISETP.LT.AND P0, PT, R0, UR7, !P0 ;  /* 0x0000000700007c0c */ /* 0x000fc6000c701270 */
[----:B------:R-:W5:Y:S01]  /*0350*/  LDG.E.64.CONSTANT R66, desc[UR4][R98.64+0xd8] ;  /* 0x0000d80462427981 */ /* 0x000f62000c1e9b00 */
[----:B------:R-:W-:-:S03]  /*0360*/  SHF.R.U32.HI R2, RZ, 0x13, R2 ;  /* 0x00000013ff027819 */ /* 0x000fc60000011602 */
[----:B------:R-:W5:Y:S04]  /*0370*/  LDG.E.64.CONSTANT R68, desc[UR4][R98.64+0x100] ;  /* 0x0001000462447981 */ /* 0x000f68000c1e9b00 */
[----:B------:R-:W5:Y:S04]  /*0380*/  LDG.E.64.CONSTANT R70, desc[UR4][R98.64+0xe0] ;  /* 0x0000e00462467981 */ /* 0x000f68000c1e9b00 */
[----:B------:R-:W5:Y:S04]  /*0390*/  LDG.E.64.CONSTANT R72, desc[UR4][R98.64+0x108] ;  /* 0x0001080462487981 */ /* 0x000f68000c1e9b00 */
[----:B------:R-:W5:Y:S04]  /*03a0*/  LDG.E.64.CONSTANT R74, desc[UR4][R98.64+0xe8] ;  /* 0x0000e804624a7981 */ /* 0x000f68000c1e9b00 */
[----:B------:R-:W5:Y:S04]  /*03b0*/  LDG.E.64.CONSTANT R76, desc[UR4][R98.64+0x110] ;  /* 0x00011004624c7981 */ /* 0x000f68000c1e9b00 */
[----:B0-----:R-:W5:Y:S01]  /*03c0*/  LDG.E.64.CONSTANT R78, desc[UR4][R4.64] ;  /* 0x00000004044e7981 */ /* 0x001f62000c1e9b00 */
[----:B------:R-:W0:Y:S03]  /*03d0*/  @P0 LDC.64 R158, c[0x0][0x3a0] ;  /* 0x0000e800ff9e0b82 */ /* 0x000e260000000a00 */
        /* <DEDUP_REMOVED lines=24> */
[----:B------:R-:W-:-:S02]  /*0560*/  PRMT R145, R2, 0x9910, RZ ;  /* 0x0000991002917816 */ /* 0x000fc400000000ff */
[----:B-1----:R-:W-:Y:S01]  /*0570*/  PRMT R4, R148, 0x9910, RZ ;  /* 0x0000991094047816 */ /* 0x002fe200000000ff */
[----:B------:R-:W-:Y:S01]  /*0580*/  IMAD R5, R3, 0x13b2, RZ ;  /* 0x000013b203057824 */ /* 0x000fe200078e02ff */
[----:B------:R-:W-:-:S03]  /*0590*/  MOV R3, 0x400 ;  /* 0x0000040000037802 */ /* 0x000fc60000000f00 */
[----:B------:R-:W-:Y:S01]  /*05a0*/  IMAD R4, R4, 0xcd, RZ ;  /* 0x000000cd04047824 */ /* 0x000fe200078e02ff */
[----:B------:R-:W-:Y:S01]  /*05b0*/  SHF.R.U32.HI R2, RZ, 0x10, R5 ;  /* 0x00000010ff027819 */ /* 0x000fe20000011605 */
[----:B------:R-:W-:Y:S01]  /*05c0*/  IMAD.MOV.U32 R5, RZ, RZ, R145 ;  /* 0x000000ffff057224 */ /* 0x000fe200078e0091 */
[----:B------:R-:W-:Y:S02]  /*05d0*/  LEA R3, R144, R3, 0x18 ;  /* 0x0000000390037211 */ /* 0x000fe400078ec0ff */
[----:B------:R-:W-:Y:S01]  /*05e0*/  LOP3.LUT R144, R4, 0xffff, RZ, 0xc0, !PT ;  /* 0x0000ffff04907812 */ /* 0x000fe200078ec0ff */
[----:B------:R-:W-:Y:S01]  /*05f0*/  IMAD R4, R5, 0xa, RZ ;  /* 0x0000000a05047824 */ /* 0x000fe200078e02ff */
[----:B------:R-:W-:Y:S02]  /*0600*/  PRMT R147, R2, 0x9910, RZ ;  /* 0x0000991002937816 */ /* 0x000fe400000000ff */
[----:B------:R-:W-:Y:S02]  /*0610*/  SHF.R.U32.HI R5, RZ, 0xb, R144 ;  /* 0x0000000bff057819 */ /* 0x000fe40000011690 */
[----:B------:R-:W1:Y:S01]  /*0620*/  LDC.64 R144, c[0x0][0x388] ;  /* 0x0000e200ff907b82 */ /* 0x000e620000000a00 */
[----:B------:R-:W-:Y:S01]  /*0630*/  IADD3 R149, PT, PT, RZ, -R4, RZ ;  /* 0x80000004ff957210 */ /* 0x000fe20007ffe0ff */
[----:B------:R-:W-:Y:S01]  /*0640*/  IMAD R3, R146, 0x44a8, R3 ;  /* 0x000044a892037824 */ /* 0x000fe200078e0203 */
[----:B------:R-:W-:Y:S01]  /*0650*/  LOP3.LUT R146, R5, 0xffff, RZ, 0xc0, !PT ;  /* 0x0000ffff05927812 */ /* 0x000fe200078ec0ff */
[----:B------:R-:W-:-:S04]  /*0660*/  IMAD R4, R147, 0xd, RZ ;  /* 0x0000000d93047824 */ /* 0x000fc800078e02ff */
[----:B------:R-:W-:Y:S01]  /*0670*/  BAR.SYNC.DEFER_BLOCKING 0x0 ;  /* 0x0000000000007b1d */ /* 0x000fe20000010000 */
[----:B------:R-:W-:Y:S02]  /*0680*/  ISETP.GT.U32.AND P1, PT, R148, 0x63, PT ;  /* 0x000000639400780c */ /* 0x000fe40003f24070 */
[----:B------:R-:W-:Y:S01]  /*0690*/  PRMT R5, R149, 0x7710, RZ ;  /* 0x0000771095057816 */ /* 0x000fe200000000ff */
[C---:B------:R-:W-:Y:S02]  /*06a0*/  IMAD R149, R146.reuse, 0x68, R3 ;  /* 0x0000006892957824 */ /* 0x040fe400078e0203 */
[----:B------:R-:W-:Y:S01]  /*06b0*/  IMAD.MOV R147, RZ, RZ, -R4 ;  /* 0x000000ffff937224 */ /* 0x000fe200078e0a04 */
[----:B------:R-:W-:Y:S01]  /*06c0*/  IADD3 R4, PT, PT, R5, R148, RZ ;  /* 0x0000009405047210 */ /* 0x000fe20007ffe0ff */
[----:B------:R-:W-:Y:S01]  /*06d0*/  IMAD R250, R146, 0x4e0, R149 ;  /* 0x000004e092fa7824 */ /* 0x000fe200078e0295 */
[----:B------:R-:W-:Y:S02]  /*06e0*/  BSSY.RECONVERGENT B0, `(.L_x_568) ;  /* 0x00000c6000007945 */ /* 0x000fe40003800200 */
[----:B------:R-:W-:Y:S01]  /*06f0*/  PRMT R5, R147, 0x7710, RZ ;  /* 0x0000771093057816 */ /* 0x000fe200000000ff */
[----:B------:R-:W-:Y:S01]  /*0700*/  @P0 IMAD R147, R0, 0x3e8, R148 ;  /* 0x000003e800930824 */ /* 0x000fe200078e0294 */
[----:B------:R-:W-:-:S02]  /*0710*/  LOP3.LUT R146, R4, 0xffff, RZ, 0xc0, !PT ;  /* 0x0000ffff04927812 */ /* 0x000fc400078ec0ff */
[----:B------:R-:W-:Y:S01]  /*0720*/  ISETP.GT.U32.AND P2, PT, R148, 0x81, PT ;  /* 0x000000819400780c */ /* 0x000fe20003f44070 */
[----:B------:R-:W-:Y:S01]  /*0730*/  IMAD.IADD R5, R5, 0x1, R148 ;  /* 0x0000000105057824 */ /* 0x000fe200078e0294 */
[C---:B------:R-:W-:Y:S01]  /*0740*/  LEA R4, R146.reuse, R149, 0x3 ;  /* 0x0000009592047211 */ /* 0x040fe200078e18ff */
[----:B------:R-:W-:Y:S02]  /*0750*/  IMAD R250, R146, 0x8, R250 ;  /* 0x0000000892fa7824 */ /* 0x000fe400078e02fa */
        /* <DEDUP_REMOVED lines=36> */
[----:B------:R0:W4:Y:S04]  /*09a0*/  @P0 LDG.E.64.CONSTANT R156, desc[UR4][R158.64+0xfa0] ;  /* 0x000fa0049e9c0981 */ /* 0x000128000c1e9b00 */
        /* <DEDUP_REMOVED lines=11> */
[----:B------:R-:W1:Y:S03]  /*0a60*/  LDC.64 R248, c[0x0][0x398] ;  /* 0x0000e600fff87b82 */ /* 0x000e660000000a00 */
[----:B-1----:R-:W4:Y:S04]  /*0a70*/  LDG.E.64.CONSTANT R234, desc[UR4][R248.64+0x70] ;  /* 0x00007004f8ea7981 */ /* 0x002f28000c1e9b00 */
[----:B------:R-:W4:Y:S04]  /*0a80*/  LDG.E.64.CONSTANT R238, desc[UR4][R248.64+0xc0] ;  /* 0x0000c004f8ee7981 */ /* 0x000f28000c1e9b00 */
[----:B------:R-:W4:Y:S04]  /*0a90*/  LDG.E.64.CONSTANT R240, desc[UR4][R248.64+0xe8] ;  /* 0x0000e804f8f07981 */ /* 0x000f28000c1e9b00 */
[----:B------:R-:W4:Y:S01]  /*0aa0*/  LDG.E.64.CONSTANT R242, desc[UR4][R248.64+0x110] ;  /* 0x00011004f8f27981 */ /* 0x000f22000c1e9b00 */
[----:B--2---:R-:W-:-:S02]  /*0ab0*/  DADD R220, R230, R232 ;  /* 0x00000000e6dc7229 */ /* 0x004fc400000000e8 */
[----:B0-----:R-:W-:Y:S01]  /*0ac0*/  DADD R158, R230, -R232 ;  /* 0x00000000e69e7229 */ /* 0x001fe200000008e8 */
[----:B------:R-:W2:Y:S05]  /*0ad0*/  LDG.E.64.CONSTANT R232, desc[UR4][R248.64+0x48] ;  /* 0x00004804f8e87981 */ /* 0x000eaa000c1e9b00 */
[----:B---3--:R-:W-:Y:S02]  /*0ae0*/  DFMA R230, R220, R226, RZ ;  /* 0x000000e2dce6722b */ /* 0x008fe400000000ff */
[----:B------:R-:W-:Y:S02]  /*0af0*/  DADD R226, R246, R146 ;  /* 0x00000000f6e27229 */ /* 0x000fe40000000092 */
[----:B----4-:R-:W-:-:S02]  /*0b00*/  DFMA R228, R220, R228, RZ ;  /* 0x000000e4dce4722b */ /* 0x010fc400000000ff */
[----:B------:R-:W-:-:S06]  /*0b10*/  DFMA R236, R220, R236, RZ ;  /* 0x000000ecdcec722b */ /* 0x000fcc00000000ff */
[----:B------:R-:W-:Y:S02]  /*0b20*/  DFMA R222, R226, R222, R228 ;  /* 0x000000dee2de722b */ /* 0x000fe400000000e4 */
[----:B------:R-:W-:Y:S02]  /*0b30*/  DFMA R228, R220, R208, RZ ;  /* 0x000000d0dce4722b */ /* 0x000fe400000000ff */
[----:B------:R-:W-:Y:S02]  /*0b40*/  DADD R208, R244, R148 ;  /* 0x00000000f4d07229 */ /* 0x000fe40000000094 */
[----:B------:R-:W-:Y:S02]  /*0b50*/  DFMA R216, R220, R216, RZ ;  /* 0x000000d8dcd8722b */ /* 0x000fe400000000ff */
[C---:B------:R-:W-:Y:S01]  /*0b60*/  DFMA R224, R226.reuse, R224, R236 ;  /* 0x000000e0e2e0722b */ /* 0x040fe200000000ec */
[----:B------:R-:W3:Y:S01]  /*0b70*/  LDG.E.64.CONSTANT R236, desc[UR4][R248.64+0x98] ;  /* 0x00009804f8ec7981 */ /* 0x000ee2000c1e9b00 */
[----:B------:R-:W-:-:S03]  /*0b80*/  DFMA R218, R226, R218, R230 ;  /* 0x000000dae2da722b */ /* 0x000fc600000000e6 */
[----:B------:R-:W4:Y:S01]  /*0b90*/  LDG.E.64.CONSTANT R230, desc[UR4][R248.64+0x108] ;  /* 0x00010804f8e67981 */ /* 0x000f22000c1e9b00 */
[C---:B------:R-:W-:Y:S02]  /*0ba0*/  DFMA R210, R220.reuse, R210, RZ ;  /* 0x000000d2dcd2722b */ /* 0x040fe400000000ff */
[----:B------:R-:W-:Y:S01]  /*0bb0*/  DFMA R214, R220, R214, RZ ;  /* 0x000000d6dcd6722b */ /* 0x000fe200000000ff */
[----:B------:R-:W2:Y:S01]  /*0bc0*/  LDG.E.64.CONSTANT R220, desc[UR4][R248.64+0x68] ;  /* 0x00006804f8dc7981 */ /* 0x000ea2000c1e9b00 */
[C---:B------:R-:W-:Y:S02]  /*0bd0*/  DFMA R200, R226.reuse, R200, R216 ;  /* 0x000000c8e2c8722b */ /* 0x040fe400000000d8 */
[C---:B------:R-:W-:Y:S01]  /*0be0*/  DFMA R206, R226.reuse, R206, R228 ;  /* 0x000000cee2ce722b */ /* 0x040fe200000000e4 */
        /* <DEDUP_REMOVED lines=9> */
[----:B------:R-:W-:Y:S02]  /*0c80*/  DADD R216, R150, R152 ;  /* 0x0000000096d87229 */ /* 0x000fe40000000098 */
[C---:B------:R-:W-:Y:S01]  /*0c90*/  DFMA R162, R208.reuse, R162, R218 ;  /* 0x000000a2d0a2722b */ /* 0x040fe200000000da */
[----:B------:R-:W2:Y:S01]  /*0ca0*/  LDG.E.64.CONSTANT R218, desc[UR4][R248.64+0x40] ;  /* 0x00004004f8da7981 */ /* 0x000ea2000c1e9b00 */
[----:B------:R-:W-:-:S03]  /*0cb0*/  DFMA R192, R208, R192, R206 ;  /* 0x000000c0d0c0722b */ /* 0x000fc600000000ce */
[----:B------:R-:W4:Y:S01]  /*0cc0*/  LDG.E.64.CONSTANT R206, desc[UR4][R248.64+0x88] ;  /* 0x00008804f8ce7981 */ /* 0x000f22000c1e9b00 */
[----:B------:R-:W-:-:S03]  /*0cd0*/  DFMA R190, R208, R190, R204 ;  /* 0x000000bed0be722b */ /* 0x000fc600000000cc */
[----:B------:R-:W3:Y:S01]  /*0ce0*/  LDG.E.64.CONSTANT R204, desc[UR4][R248.64+0x60] ;  /* 0x00006004f8cc7981 */ /* 0x000ee2000c1e9b00 */
[----:B------:R-:W-:-:S03]  /*0cf0*/  DFMA R188, R208, R188, R202 ;  /* 0x000000bcd0bc722b */ /* 0x000fc600000000ca */
[----:B------:R-:W2:Y:S01]  /*0d00*/  LDG.E.64.CONSTANT R202, desc[UR4][R248.64+0x38] ;  /* 0x00003804f8ca7981 */ /* 0x000ea2000c1e9b00 */
[C---:B------:R-:W-:Y:S02]  /*0d10*/  DFMA R182, R216.reuse, R182, R198 ;  /* 0x000000b6d8b6722b */ /* 0x040fe400000000c6 */
[C---:B------:R-:W-:Y:S01]  /*0d20*/  DFMA R178, R216.reuse, R178, R194 ;  /* 0x000000b2d8b2722b */ /* 0x040fe200000000c2 */
[----:B------:R-:W4:Y:S01]  /*0d30*/  LDG.E.64.CONSTANT R194, desc[UR4][R248.64+0x10] ;  /* 0x00001004f8c27981 */ /* 0x000f22000c1e9b00 */
[----:B------:R-:W-:-:S03]  /*0d40*/  DFMA R176, R216, R176, R162 ;  /* 0x000000b0d8b0722b */ /* 0x000fc600000000a2 */
[----:B------:R-:W3:Y:S01]  /*0d50*/  LDG.E.64.CONSTANT R162, desc[UR4][R248.64+0x28] ;  /* 0x00002804f8a27981 */ /* 0x000ee2000c1e9b00 */
[----:B------:R-:W-:-:S03]  /*0d60*/  DFMA R184, R208, R184, R200 ;  /* 0x000000b8d0b8722b */ /* 0x000fc600000000c8 */
[----:B------:R-:W2:Y:S01]  /*0d70*/  LDG.E.64.CONSTANT R200, desc[UR4][R248.64+0xf8] ;  /* 0x0000f804f8c87981 */ /* 0x000ea2000c1e9b00 */
[----:B------:R-:W-:-:S03]  /*0d80*/  DADD R214, R154, R156 ;  /* 0x000000009ad67229 */ /* 0x000fc6000000009c */
[----:B------:R-:W4:Y:S01]  /*0d90*/  LDG.E.64.CONSTANT R208, desc[UR4][R248.64+0xb0] ;  /* 0x0000b004f8d07981 */ /* 0x000f22000c1e9b00 */
[----:B------:R-:W-:-:S03]  /*0da0*/  DFMA R192, R216, R174, R192 ;  /* 0x000000aed8c0722b */ /* 0x000fc600000000c0 */
[----:B------:R-:W2:Y:S01]  /*0db0*/  LDG.E.64.CONSTANT R174, desc[UR4][R248.64+0x50] ;  /* 0x00005004f8ae7981 */ /* 0x000ea2000c1e9b00 */
        /* <DEDUP_REMOVED lines=21> */
[----:B------:R-:W4:Y:S04]  /*0f10*/  LDG.E.64.CONSTANT R214, desc[UR4][R248.64+0xd8] ;  /* 0x0000d804f8d67981 */ /* 0x000f28000c1e9b00 */
[----:B------:R-:W4:Y:S01]  /*0f20*/  LDG.E.64.CONSTANT R216, desc[UR4][R248.64+0x100] ;  /* 0x00010004f8d87981 */ /* 0x000f22000c1e9b00 */
[----:B------:R-:W-:Y:S02]  /*0f30*/  DADD R146, R246, -R146 ;  /* 0x00000000f6927229 */ /* 0x000fe40000000892 */
[----:B------:R-:W-:Y:S02]  /*0f40*/  DADD R148, R244, -R148 ;  /* 0x00000000f4947229 */ /* 0x000fe40000000894 */
[----:B------:R-:W-:Y:S02]  /*0f50*/  DADD R150, R150, -R152 ;  /* 0x0000000096967229 */ /* 0x000fe40000000898 */
[----:B------:R-:W-:-:S02]  /*0f60*/  DADD R154, R154, -R156 ;  /* 0x000000009a9a7229 */ /* 0x000fc4000000089c */
[C---:B---3--:R-:W-:Y:S02]  /*0f70*/  DFMA R162, R158.reuse, R162, RZ ;  /* 0x000000a29ea2722b */ /* 0x048fe400000000ff */
[C---:B--2---:R-:W-:Y:S02]  /*0f80*/  DFMA R174, R158.reuse, R174, RZ ;  /* 0x000000ae9eae722b */ /* 0x044fe400000000ff */
[C---:B----4-:R-:W-:Y:S02]  /*0f90*/  DFMA R160, R158.reuse, R160, RZ ;  /* 0x000000a09ea0722b */ /* 0x050fe400000000ff */
        /* <DEDUP_REMOVED lines=58> */
.L_x_569:
[----:B------:R-:W-:Y:S05]  /*1340*/  BSYNC.RECONVERGENT B0 ;  /* 0x0000000000007941 */ /* 0x000fea0003800200 */
.L_x_568:
[----:B------:R-:W-:Y:S01]  /*1350*/  BAR.SYNC.DEFER_BLOCKING 0x0 ;  /* 0x0000000000007b1d */ /* 0x000fe20000010000 */
[----:B------:R-:W-:-:S05]  /*1360*/  MOV R251, 0xc ;  /* 0x0000000c00fb7802 */ /* 0x000fca0000000f00 */
[----:B------:R-:W-:Y:S04]  /*1370*/  BSSY.RECONVERGENT B0, `(.L_x_570) ;  /* 0x00000be000007945 */ /* 0x000fe80003800200 */
[----:B------:R-:W-:Y:S05]  /*1380*/  @P2 BRA `(.L_x_571) ;  /* 0x0000000800f02947 */ /* 0x000fea0003800000 */
[----:B------:R-:W2:Y:S01]  /*1390*/  LDC.64 R198, c[0x0][0x390] ;  /* 0x0000e400ffc67b82 */ /* 0x000ea20000000a00 */
[----:B0-----:R-:W-:Y:S04]  /*13a0*/  LDS.64 R160, [R250] ;  /* 0x00000000faa07984 */ /* 0x001fe80000000a00 */
[----:B------:R-:W0:Y:S04]  /*13b0*/  LDS.64 R154, [R250+0x3a8] ;  /* 0x0003a800fa9a7984 */ /* 0x000e280000000a00 */
[----:B------:R-:W-:Y:S04]  /*13c0*/  LDS.64 R242, [R250+0x68] ;  /* 0x00006800faf27984 */ /* 0x000fe80000000a00 */
[----:B------:R-:W3:Y:S04]  /*13d0*/  LDS.64 R244, [R250+0x340] ;  /* 0x00034000faf47984 */ /* 0x000ee80000000a00 */
[----:B------:R-:W-:Y:S04]  /*13e0*/  LDS.64 R240, [R250+0xd0] ;  /* 0x0000d000faf07984 */ /* 0x000fe80000000a00 */
[----:B------:R-:W4:Y:S04]  /*13f0*/  LDS.64 R218, [R250+0x2d8] ;  /* 0x0002d800fada7984 */ /* 0x000f280000000a00 */
        /* <DEDUP_REMOVED lines=35> */
[----:B------:R-:W-:Y:S04]  /*1630*/  LDS.64 R238, [R250+0x138] ;  /* 0x00013800faee7984 */ /* 0x000fe80000000a00 */
[----:B------:R-:W1:Y:S01]  /*1640*/  LDS.64 R202, [R250+0x270] ;  /* 0x00027000faca7984 */ /* 0x000e620000000a00 */
[----:B0-----:R-:W-:-:S02]  /*1650*/  DADD R212, R160, R154 ;  /* 0x00000000a0d47229 */ /* 0x001fc4000000009a */
[----:B------:R-:W-:Y:S01]  /*1660*/  DADD R160, R160, -R154 ;  /* 0x00000000a0a07229 */ /* 0x000fe2000000089a */
[----:B------:R-:W-:Y:S04]  /*1670*/  LDS.64 R236, [R250+0x1a0] ;  /* 0x0001a000faec7984 */ /* 0x000fe80000000a00 */
[----:B------:R-:W0:Y:S01]  /*1680*/  LDS.64 R154, [R250+0x208] ;  /* 0x00020800fa9a7984 */ /* 0x000e220000000a00 */
[----:B---3--:R-:W-:Y:S01]  /*1690*/  DADD R198, R242, R244 ;  /* 0x00000000f2c67229 */ /* 0x008fe200000000f4 */
[----:B------:R-:W3:Y:S02]  /*16a0*/  LDC.64 R246, c[0x0][0x398] ;  /* 0x0000e600fff67b82 */ /* 0x000ee40000000a00 */
[----:B---3--:R-:W3:Y:S04]  /*16b0*/  LDG.E.64.CONSTANT R230, desc[UR4][R246.64+0xf0] ;  /* 0x0000f004f6e67981 */ /* 0x008ee8000c1e9b00 */
[----:B------:R-:W3:Y:S04]  /*16c0*/  LDG.E.64.CONSTANT R232, desc[UR4][R246.64+0x30] ;  /* 0x00003004f6e87981 */ /* 0x000ee8000c1e9b00 */
[----:B------:R-:W3:Y:S04]  /*16d0*/  LDG.E.64.CONSTANT R228, desc[UR4][R246.64+0x58] ;  /* 0x00005804f6e47981 */ /* 0x000ee8000c1e9b00 */
[----:B------:R-:W3:Y:S04]  /*16e0*/  LDG.E.64.CONSTANT R234, desc[UR4][R246.64+0x8] ;  /* 0x00000804f6ea7981 */ /* 0x000ee8000c1e9b00 */
[----:B------:R-:W3:Y:S01]  /*16f0*/  LDG.E.64.CONSTANT R248, desc[UR4][R246.64+0x110] ;  /* 0x00011004f6f87981 */ /* 0x000ee2000c1e9b00 */
[----:B--2---:R-:W-:-:S02]  /*1700*/  DFMA R220, R220, R212, RZ ;  /* 0x000000d4dcdc722b */ /* 0x004fc400000000ff */
[-C--:B----4-:R-:W-:Y:S02]  /*1710*/  DFMA R222, R222, R212.reuse, RZ ;  /* 0x000000d4dede722b */ /* 0x090fe400000000ff */
[----:B------:R-:W-:-:S04]  /*1720*/  DFMA R224, R224, R212, RZ ;  /* 0x000000d4e0e0722b */ /* 0x000fc800000000ff */
[----:B------:R-:W-:Y:S02]  /*1730*/  DFMA R216, R216, R198, R220 ;  /* 0x000000c6d8d8722b */ /* 0x000fe400000000dc */
[-C--:B------:R-:W-:Y:S02]  /*1740*/  DFMA R220, R206, R212.reuse, RZ ;  /* 0x000000d4cedc722b */ /* 0x080fe400000000ff */
[----:B------:R-:W-:Y:S02]  /*1750*/  DADD R206, R240, R218 ;  /* 0x00000000f0ce7229 */ /* 0x000fe400000000da */
[----:B------:R-:W-:Y:S02]  /*1760*/  DFMA R208, R208, R212, RZ ;  /* 0x000000d4d0d0722b */ /* 0x000fe400000000ff */
[----:B------:R-:W-:Y:S01]  /*1770*/  DFMA R214, R214, R198, R222 ;  /* 0x000000c6d6d6722b */ /* 0x000fe200000000de */
[----:B------:R-:W2:Y:S01]  /*1780*/  LDG.E.64.CONSTANT R222, desc[UR4][R246.64+0x10] ;  /* 0x00001004f6de7981 */ /* 0x000ea2000c1e9b00 */
[----:B------:R-:W-:-:S02]  /*1790*/  DFMA R210, R210, R212, RZ ;  /* 0x000000d4d2d2722b */ /* 0x000fc400000000ff */
[----:B------:R-:W-:Y:S01]  /*17a0*/  DFMA R226, R226, R212, RZ ;  /* 0x000000d4e2e2722b */ /* 0x000fe200000000ff */
[----:B------:R-:W4:Y:S01]  /*17b0*/  LDG.E.64.CONSTANT R212, desc[UR4][R246.64+0x60] ;  /* 0x00006004f6d47981 */ /* 0x000f22000c1e9b00 */
[----:B------:R-:W-:-:S03]  /*17c0*/  DFMA R200, R200, R198, R224 ;  /* 0x000000c6c8c8722b */ /* 0x000fc600000000e0 */
[----:B------:R-:W2:Y:S01]  /*17d0*/  LDG.E.64.CONSTANT R224, desc[UR4][R246.64+0xa8] ;  /* 0x0000a804f6e07981 */ /* 0x000ea2000c1e9b00 */
[----:B------:R-:W-:-:S03]  /*17e0*/  DFMA R184, R184, R198, R220 ;  /* 0x000000c6b8b8722b */ /* 0x000fc600000000dc */
[----:B------:R-:W4:Y:S01]  /*17f0*/  LDG.E.64.CONSTANT R220, desc[UR4][R246.64+0xd0] ;  /* 0x0000d004f6dc7981 */ /* 0x000f22000c1e9b00 */
[-C--:B------:R-:W-:Y:S02]  /*1800*/  DFMA R208, R172, R198.reuse, R208 ;  /* 0x000000c6acd0722b */ /* 0x080fe400000000d0 */
[----:B-1----:R-:W-:Y:S02]  /*1810*/  DADD R172, R238, R202 ;  /* 0x00000000eeac7229 */ /* 0x002fe400000000ca */
[----:B------:R-:W-:Y:S01]  /*1820*/  DFMA R196, R196, R198, R210 ;  /* 0x000000c6c4c4722b */ /* 0x000fe200000000d2 */
[----:B------:R-:W4:Y:S01]  /*1830*/  LDG.E.64.CONSTANT R210, desc[UR4][R246.64+0x88] ;  /* 0x00008804f6d27981 */ /* 0x000f22000c1e9b00 */
[----:B------:R-:W-:-:S03]  /*1840*/  DFMA R190, R190, R206, R214 ;  /* 0x000000cebebe722b */ /* 0x000fc600000000d6 */
[----:B------:R-:W4:Y:S01]  /*1850*/  LDG.E.64.CONSTANT R214, desc[UR4][R246.64+0x38] ;  /* 0x00003804f6d67981 */ /* 0x000f22000c1e9b00 */
[----:B------:R-:W-:-:S03]  /*1860*/  DFMA R204, R204, R198, R226 ;  /* 0x000000c6cccc722b */ /* 0x000fc600000000e2 */
[----:B------:R-:W2:Y:S01]  /*1870*/  LDG.E.64.CONSTANT R226, desc[UR4][R246.64+0x80] ;  /* 0x00008004f6e27981 */ /* 0x000ea2000c1e9b00 */
[----:B------:R-:W-:-:S03]  /*1880*/  DFMA R194, R194, R206, R200 ;  /* 0x000000cec2c2722b */ /* 0x000fc600000000c8 */
[----:B------:R-:W4:Y:S01]  /*1890*/  LDG.E.64.CONSTANT R200, desc[UR4][R246.64+0x100] ;  /* 0x00010004f6c87981 */ /* 0x000f22000c1e9b00 */
[----:B------:R-:W-:-:S03]  /*18a0*/  DFMA R170, R170, R206, R216 ;  /* 0x000000ceaaaa722b */ /* 0x000fc600000000d8 */
[----:B------:R-:W2:Y:S01]  /*18b0*/  LDG.E.64.CONSTANT R216, desc[UR4][R246.64+0xf8] ;  /* 0x0000f804f6d87981 */ /* 0x000ea2000c1e9b00 */
[----:B------:R-:W-:-:S03]  /*18c0*/  DFMA R184, R188, R206, R184 ;  /* 0x000000cebcb8722b */ /* 0x000fc600000000b8 */
[----:B------:R-:W4:Y:S01]  /*18d0*/  LDG.E.64.CONSTANT R198, desc[UR4][R246.64+0x40] ;  /* 0x00004004f6c67981 */ /* 0x000f22000c1e9b00 */
[----:B------:R-:W-:-:S03]  /*18e0*/  DFMA R196, R182, R206, R196 ;  /* 0x000000ceb6c4722b */ /* 0x000fc600000000c4 */
[----:B------:R-:W4:Y:S01]  /*18f0*/  LDG.E.64.CONSTANT R188, desc[UR4][R246.64+0xe0] ;  /* 0x0000e004f6bc7981 */ /* 0x000f22000c1e9b00 */
[----:B------:R-:W-:Y:S02]  /*1900*/  DFMA R190, R174, R172, R190 ;  /* 0x000000acaebe722b */ /* 0x000fe400000000be */
[----:B0-----:R-:W-:Y:S02]  /*1910*/  DADD R174, R236, R154 ;  /* 0x00000000ecae7229 */ /* 0x001fe4000000009a */
        /* <DEDUP_REMOVED lines=26> */
[----:B------:R-:W4:Y:S01]  /*1ac0*/  LDG.E.64.CONSTANT R182, desc[UR4][R246.64+0x48] ;  /* 0x00004804f6b67981 */ /* 0x000f22000c1e9b00 */
[-C--:B------:R-:W-:Y:S02]  /*1ad0*/  DFMA R168, R168, R174.reuse, R190 ;  /* 0x000000aea8a8722b */ /* 0x080fe400000000be */
[----:B------:R-:W-:Y:S01]  /*1ae0*/  DFMA R158, R158, R174, R176 ;  /* 0x000000ae9e9e722b */ /* 0x000fe200000000b0 */
[----:B------:R-:W4:Y:S04]  /*1af0*/  LDG.E.64.CONSTANT R180, desc[UR4][R246.64+0x70] ;  /* 0x00007004f6b47981 */ /* 0x000f28000c1e9b00 */
[----:B------:R-:W4:Y:S04]  /*1b00*/  LDG.E.64.CONSTANT R190, desc[UR4][R246.64+0x20] ;  /* 0x00002004f6be7981 */ /* 0x000f28000c1e9b00 */
[----:B------:R-:W4:Y:S04]  /*1b10*/  LDG.E.64.CONSTANT R178, desc[UR4][R246.64+0x98] ;  /* 0x00009804f6b27981 */ /* 0x000f28000c1e9b00 */
[----:B------:R-:W4:Y:S04]  /*1b20*/  LDG.E.64.CONSTANT R176, desc[UR4][R246.64+0xc0] ;  /* 0x0000c004f6b07981 */ /* 0x000f28000c1e9b00 */
[----:B------:R-:W4:Y:S01]  /*1b30*/  LDG.E.64.CONSTANT R174, desc[UR4][R246.64+0xe8] ;  /* 0x0000e804f6ae7981 */ /* 0x000f22000c1e9b00 */
[----:B------:R-:W-:-:S02]  /*1b40*/  DADD R242, R242, -R244 ;  /* 0x00000000f2f27229 */ /* 0x000fc400000008f4 */
[----:B------:R-:W-:Y:S02]  /*1b50*/  DADD R218, R240, -R218 ;  /* 0x00000000f0da7229 */ /* 0x000fe400000008da */
[----:B------:R-:W-:Y:S02]  /*1b60*/  DADD R202, R238, -R202 ;  /* 0x00000000eeca7229 */ /* 0x000fe400000008ca */
[----:B---3--:R-:W-:Y:S02]  /*1b70*/  DFMA R230, R230, R160, RZ ;  /* 0x000000a0e6e6722b */ /* 0x008fe400000000ff */
[----:B------:R-:W-:-:S06]  /*1b80*/  DADD R154, R236, -R154 ;  /* 0x00000000ec9a7229 */ /* 0x000fcc000000089a */
[----:B--2---:R-:W-:Y:S02]  /*1b90*/  DFMA R216, R216, R242, R230 ;  /* 0x000000f2d8d8722b */ /* 0x004fe400000000e6 */
[-C--:B----4-:R-:W-:Y:S02]  /*1ba0*/  DFMA R186, R186, R160.reuse, RZ ;  /* 0x000000a0baba722b */ /* 0x090fe400000000ff */
[-C--:B------:R-:W-:Y:S02]  /*1bb0*/  DFMA R170, R170, R160.reuse, RZ ;  /* 0x000000a0aaaa722b */ /* 0x080fe400000000ff */
[----:B------:R-:W-:-:S04]  /*1bc0*/  DFMA R164, R164, R160, RZ ;  /* 0x000000a0a4a4722b */ /* 0x000fc800000000ff */
        /* <DEDUP_REMOVED lines=56> */
.L_x_571:
[----:B------:R-:W-:Y:S05]  /*1f50*/  BSYNC.RECONVERGENT B0 ;  /* 0x0000000000007941 */ /* 0x000fea0003800200 */
.L_x_570:
[----:B0-2---:R-:W-:Y:S01]  /*1f60*/  PRMT R146, R5, 0x5410, R2 ;  /* 0x0000541005927816 */ /* 0x005fe20000000002 */
[----:B------:R-:W-:Y:S01]  /*1f70*/  UMOV UR6, 0xa90d ;  /* 0x0000a90d00067882 */ /* 0x000fe20000000000 */
[----:B------:R-:W2:Y:S03]  /*1f80*/  LDG.E.64.CONSTANT R148, desc[UR4][R6.64+0x110] ;  /* 0x0001100406947981 */ /* 0x000ea6000c1e9b00 */
[----:B------:R-:W-:Y:S02]  /*1f90*/  IDP.2A.LO.U16.U8 R251, R146, UR6, R251 ;  /* 0x0000000692fb7c26 */ /* 0x000fe400080010fb */
[----:B------:R-:W3:Y:S02]  /*1fa0*/  LDG.E.64.CONSTANT R146, desc[UR4][R6.64+0xe8] ;  /* 0x0000e80406927981 */ /* 0x000ee4000c1e9b00 */
[----:B------:R-:W-:-:S04]  /*1fb0*/  IMAD R185, R0, 0x895, R251 ;  /* 0x0000089500b97824 */ /* 0x000fc800078e02fb */
        /* <DEDUP_REMOVED lines=35> */
[C-C-:B------:R-:W-:Y:S02]  /*21f0*/  DADD R182, R190.reuse, R192.reuse ;  /* 0x00000000beb67229 */ /* 0x140fe400000000c0 */
[----:B------:R-:W-:Y:S02]  /*2200*/  DADD R178, R190, -R192 ;  /* 0x00000000beb27229 */ /* 0x000fe400000008c0 */
[C-C-:B------:R-:W-:Y:S02]  /*2210*/  DADD R190, R194.reuse, R196.reuse ;  /* 0x00000000c2be7229 */ /* 0x140fe400000000c4 */
[----:B------:R-:W-:Y:S02]  /*2220*/  DADD R172, R194, -R196 ;  /* 0x00000000c2ac7229 */ /* 0x000fe400000008c4 */
[-C--:B------:R-:W-:Y:S02]  /*2230*/  DFMA R196, R16, R184.reuse, RZ ;  /* 0x000000b810c4722b */ /* 0x080fe400000000ff */
        /* <DEDUP_REMOVED lines=22> */
[-C--:B------:R-:W-:Y:S02]  /*23a0*/  DFMA R192, R38, R182.reuse, R192 ;  /* 0x000000b626c0722b */ /* 0x080fe400000000c0 */
[-C--:B------:R-:W-:Y:S02]  /*23b0*/  DFMA R184, R40, R182.reuse, R194 ;  /* 0x000000b628b8722b */ /* 0x080fe400000000c2 */
[----:B------:R-:W-:-:S02]  /*23c0*/  DFMA R200, R46, R182, R200 ;  /* 0x000000b62ec8722b */ /* 0x000fc400000000c8 */
[-C--:B------:R-:W-:Y:S02]  /*23d0*/  DFMA R188, R70, R182.reuse, R202 ;  /* 0x000000b646bc722b */ /* 0x080fe400000000ca */
[----:B------:R-:W-:Y:S02]  /*23e0*/  DFMA R204, R72, R182, R204 ;  /* 0x000000b648cc722b */ /* 0x000fe400000000cc */
[-C--:B------:R-:W-:Y:S02]  /*23f0*/  DFMA R182, R52, R190.reuse, R186 ;  /* 0x000000be34b6722b */ /* 0x080fe400000000ba */
[----:B------:R-:W-:Y:S02]  /*2400*/  DFMA R186, R54, R190, R198 ;  /* 0x000000be36ba722b */ /* 0x000fe400000000c6 */
[-C--:B------:R-:W-:Y:S02]  /*2410*/  DFMA R198, R82, R180.reuse, RZ ;  /* 0x000000b452c6722b */ /* 0x080fe400000000ff */
[----:B------:R-:W-:-:S02]  /*2420*/  DFMA R202, R90, R180, RZ ;  /* 0x000000b45aca722b */ /* 0x000fc400000000ff */
[----:B------:R-:W-:Y:S02]  /*2430*/  DFMA R196, R80, R176, R196 ;  /* 0x000000b050c4722b */ /* 0x000fe400000000c4 */
        /* <DEDUP_REMOVED lines=9> */
[----:B------:R-:W-:Y:S02]  /*24d0*/  DFMA R180, R132, R180, RZ ;  /* 0x000000b484b4722b */ /* 0x000fe400000000ff */
        /* <DEDUP_REMOVED lines=13> */
[----:B------:R-:W-:Y:S02]  /*25b0*/  DFMA R180, R138, R174, R180 ;  /* 0x000000ae8ab4722b */ /* 0x000fe400000000b4 */
[----:B------:R-:W-:Y:S02]  /*25c0*/  DFMA R196, R118, R172, R196 ;  /* 0x000000ac76c4722b */ /* 0x000fe400000000c4 */
[----:B------:R-:W-:Y:S02]  /*25d0*/  DFMA R202, R114, R178, R202 ;  /* 0x000000b272ca722b */ /* 0x000fe400000000ca */
[----:B------:R-:W-:Y:S02]  /*25e0*/  DFMA R198, R120, R172, R198 ;  /* 0x000000ac78c6722b */ /* 0x000fe400000000c6 */
[-C--:B------:R-:W-:Y:S02]  /*25f0*/  DFMA R200, R112, R178.reuse, R200 ;  /* 0x000000b270c8722b */ /* 0x080fe400000000c8 */
[----:B------:R-:W-:-:S02]  /*2600*/  DFMA R204, R116, R178, R204 ;  /* 0x000000b274cc722b */ /* 0x000fc400000000cc */
[-C--:B------:R-:W-:Y:S02]  /*2610*/  DFMA R206, R140, R178.reuse, R206 ;  /* 0x000000b28cce722b */ /* 0x080fe400000000ce */
[----:B------:R-:W-:Y:S02]  /*2620*/  DFMA R180, R142, R178, R180 ;  /* 0x000000b28eb4722b */ /* 0x000fe400000000b4 */
[----:B------:R-:W-:Y:S02]  /*2630*/  DADD R174, R194, -R196 ;  /* 0x00000000c2ae7229 */ /* 0x000fe400000008c4 */
[----:B------:R-:W-:Y:S02]  /*2640*/  DFMA R202, R124, R172, R202 ;  /* 0x000000ac7cca722b */ /* 0x000fe400000000ca */
[----:B------:R-:W-:Y:S02]  /*2650*/  DADD R194, R194, R196 ;  /* 0x00000000c2c27229 */ /* 0x000fe400000000c4 */
[----:B------:R-:W-:-:S02]  /*2660*/  DADD R176, R192, -R198 ;  /* 0x00000000c0b07229 */ /* 0x000fc400000008c6 */
[----:B------:R-:W-:Y:S02]  /*2670*/  DADD R192, R192, R198 ;  /* 0x00000000c0c07229 */ /* 0x000fe400000000c6 */
[-C--:B------:R-:W-:Y:S02]  /*2680*/  DFMA R200, R122, R172.reuse, R200 ;  /* 0x000000ac7ac8722b */ /* 0x080fe400000000c8 */
[-C--:B------:R-:W-:Y:S02]  /*2690*/  DFMA R204, R126, R172.reuse, R204 ;  /* 0x000000ac7ecc722b */ /* 0x080fe400000000cc */
[-C--:B---3--:R-:W-:Y:S02]  /*26a0*/  DFMA R206, R146, R172.reuse, R206 ;  /* 0x000000ac92ce722b */ /* 0x088fe400000000ce */
[----:B--2---:R-:W-:Y:S02]  /*26b0*/  DFMA R198, R148, R172, R180 ;  /* 0x000000ac94c6722b */ /* 0x004fe400000000b4 */
[----:B------:R-:W-:-:S02]  /*26c0*/  DADD R172, R186, -R202 ;  /* 0x00000000baac7229 */ /* 0x000fc400000008ca */
[----:B----4-:R-:W-:Y:S02]  /*26d0*/  DMUL R170, R170, R194 ;  /* 0x000000c2aaaa7228 */ /* 0x010fe40000000000 */
[----:B------:R-:W-:Y:S02]  /*26e0*/  DADD R180, R184, -R204 ;  /* 0x00000000b8b47229 */ /* 0x000fe400000008cc */
[----:B------:R-:W-:Y:S02]  /*26f0*/  DADD R196, R188, -R206 ;  /* 0x00000000bcc47229 */ /* 0x000fe400000008ce */
[----:B------:R-:W-:Y:S02]  /*2700*/  DMUL R162, R162, R192 ;  /* 0x000000c0a2a27228 */ /* 0x000fe40000000000 */
[----:B------:R-:W-:Y:S02]  /*2710*/  DADD R178, R182, -R200 ;  /* 0x00000000b6b27229 */ /* 0x000fe400000008c8 */
[----:B------:R-:W-:-:S02]  /*2720*/  DADD R184, R184, R204 ;  /* 0x00000000b8b87229 */ /* 0x000fc400000000cc */
[----:B------:R-:W-:Y:S02]  /*2730*/  DADD R188, R188, R206 ;  /* 0x00000000bcbc7229 */ /* 0x000fe400000000ce */
[----:B------:R-:W-:Y:S02]  /*2740*/  DMUL R168, R168, R172 ;  /* 0x000000aca8a87228 */ /* 0x000fe40000000000 */
[----:B------:R-:W-:Y:S02]  /*2750*/  DADD R182, R182, R200 ;  /* 0x00000000b6b67229 */ /* 0x000fe400000000c8 */
[----:B------:R-:W-:Y:S02]  /*2760*/  DADD R186, R186, R202 ;  /* 0x00000000baba7229 */ /* 0x000fe400000000ca */
[----:B------:R-:W-:Y:S02]  /*2770*/  DADD R190, R190, R198 ;  /* 0x00000000bebe7229 */ /* 0x000fe400000000c6 */
[----:B------:R-:W-:-:S02]  /*2780*/  DFMA R172, R150, R174, R170 ;  /* 0x000000ae96ac722b */ /* 0x000fc400000000aa */
[----:B------:R-:W-:Y:S02]  /*2790*/  DFMA R150, R150, -R174, R170 ;  /* 0x800000ae9696722b */ /* 0x000fe400000000aa */
[--C-:B------:R-:W-:Y:S02]  /*27a0*/  DFMA R174, R144, R176, R162.reuse ;  /* 0x000000b090ae722b */ /* 0x100fe400000000a2 */
[----:B------:R-:W-:Y:S02]  /*27b0*/  DMUL R166, R166, R180 ;  /* 0x000000b4a6a67228 */ /* 0x000fe40000000000 */
[----:B------:R-:W-:Y:S02]  /*27c0*/  DMUL R156, R156, R184 ;  /* 0x000000b89c9c7228 */ /* 0x000fe40000000000 */
[----:B------:R-:W-:Y:S02]  /*27d0*/  DMUL R154, R154, R188 ;  /* 0x000000bc9a9a7228 */ /* 0x000fe40000000000 */
[----:B------:R-:W-:-:S02]  /*27e0*/  DFMA R144, R144, -R176, R162 ;  /* 0x800000b09090722b */ /* 0x000fc400000000a2 */
[----:B------:R-:W-:Y:S02]  /*27f0*/  DMUL R160, R160, R182 ;  /* 0x000000b6a0a07228 */ /* 0x000fe40000000000 */
[----:B------:R-:W-:Y:S02]  /*2800*/  DMUL R158, R158, R186 ;  /* 0x000000ba9e9e7228 */ /* 0x000fe40000000000 */
[----:B------:R-:W-:Y:S02]  /*2810*/  DMUL R152, R152, R190 ;  /* 0x000000be98987228 */ /* 0x000fe40000000000 */
        /* <DEDUP_REMOVED lines=21> */
[----:B------:R-:W-:Y:S02]  /*2970*/  DFMA R6, R6, -R178, R160 ;  /* 0x800000b20606722b */ /* 0x000fe400000000a0 */
        /* <DEDUP_REMOVED lines=23> */
[----:B------:R-:W-:Y:S02]  /*2af0*/  DMUL R164, R164, R196 ;  /* 0x000000c4a4a47228 */ /* 0x000fe40000000000 */
[----:B------:R-:W-:Y:S02]  /*2b00*/  DADD R6, -R166, R156 ;  /* 0x00000000a6067229 */ /* 0x000fe4000000019c */
[-C--:B------:R-:W-:Y:S02]  /*2b10*/  DFMA R176, R24, R144.reuse, R176 ;  /* 0x0000009018b0722b */ /* 0x080fe400000000b0 */
[-C--:B------:R-:W-:Y:S02]  /*2b20*/  DFMA R180, R26, R144.reuse, R180 ;  /* 0x000000901ab4722b */ /* 0x080fe400000000b4 */
[-C--:B------:R-:W-:Y:S02]  /*2b30*/  DFMA R184, R36, R144.reuse, R184 ;  /* 0x0000009024b8722b */ /* 0x080fe400000000b8 */
[----:B------:R-:W-:-:S02]  /*2b40*/  DFMA R188, R46, R144, R188 ;  /* 0x000000902ebc722b */ /* 0x000fc400000000bc */
[----:B------:R-:W-:Y:S02]  /*2b50*/  DFMA R192, R56, R144, R192 ;  /* 0x0000009038c0722b */ /* 0x000fe400000000c0 */
[----:B------:R-:W-:Y:S02]  /*2b60*/  DADD R144, -R164, R154 ;  /* 0x00000000a4907229 */ /* 0x000fe4000000019a */
[-C--:B------:R-:W-:Y:S02]  /*2b70*/  DFMA R172, R94, R6.reuse, R172 ;  /* 0x000000065eac722b */ /* 0x080fe400000000ac */
[-C--:B------:R-:W-:Y:S02]  /*2b80*/  DFMA R182, R96, R6.reuse, R182 ;  /* 0x0000000660b6722b */ /* 0x080fe400000000b6 */
[-C--:B------:R-:W-:Y:S02]  /*2b90*/  DFMA R186, R106, R6.reuse, R186 ;  /* 0x000000066aba722b */ /* 0x080fe400000000ba */
[----:B------:R-:W-:-:S02]  /*2ba0*/  DFMA R190, R116, R6, R190 ;  /* 0x0000000674be722b */ /* 0x000fc400000000be */
[----:B------:R-:W-:Y:S02]  /*2bb0*/  DFMA R194, R126, R6, R194 ;  /* 0x000000067ec2722b */ /* 0x000fe400000000c2 */
[----:B------:R-:W-:Y:S02]  /*2bc0*/  DADD R6, R164, R154 ;  /* 0x00000000a4067229 */ /* 0x000fe4000000009a */
[----:B------:R-:W-:Y:S02]  /*2bd0*/  DADD R150, R152, R152 ;  /* 0x0000000098967229 */ /* 0x000fe40000000098 */
[-C--:B------:R-:W-:Y:S02]  /*2be0*/  DFMA R172, R128, R144.reuse, R172 ;  /* 0x0000009080ac722b */ /* 0x080fe400000000ac */
[-C--:B------:R-:W-:Y:S02]  /*2bf0*/  DFMA R182, R130, R144.reuse, R182 ;  /* 0x0000009082b6722b */ /* 0x080fe400000000b6 */
[----:B------:R-:W-:-:S02]  /*2c00*/  DFMA R186, R136, R144, R186 ;  /* 0x0000009088ba722b */ /* 0x000fc400000000ba */
[-C--:B------:R-:W-:Y:S02]  /*2c10*/  DFMA R190, R140, R144.reuse, R190 ;  /* 0x000000908cbe722b */ /* 0x080fe400000000be */
[----:B------:R-:W-:Y:S02]  /*2c20*/  DFMA R194, R146, R144, R194 ;  /* 0x0000009092c2722b */ /* 0x000fe400000000c2 */
[----:B------:R-:W-:Y:S02]  /*2c30*/  DADD R144, R152, -R152 ;  /* 0x0000000098907229 */ /* 0x000fe40000000898 */
[----:B------:R-:W-:Y:S02]  /*2c40*/  DMUL R150, R150, 0.5 ;  /* 0x3fe0000096967828 */ /* 0x000fe40000000000 */
        /* <DEDUP_REMOVED lines=55> */
[----:B------:R-:W-:-:S02]  /*2fc0*/  DADD R144, R150, -R172 ;  /* 0x0000000096907229 */ /* 0x000fc400000008ac */
[-C--:B------:R-:W-:Y:S01]  /*2fd0*/  DFMA R190, R14, R6.reuse, R184 ;  /* 0x000000060ebe722b */ /* 0x080fe200000000b8 */
[----:B------:R-:W-:Y:S01]  /*2fe0*/  LDS.64 R172, [R250+0x1a0] ;  /* 0x0001a000faac7984 */ /* 0x000fe20000000a00 */
[-C--:B------:R-:W-:Y:S02]  /*2ff0*/  DFMA R194, R30, R6.reuse, R188 ;  /* 0x000000061ec2722b */ /* 0x080fe400000000bc */
[-C--:B------:R-:W-:Y:S01]  /*3000*/  DFMA R198, R40, R6.reuse, R192 ;  /* 0x0000000628c6722b */ /* 0x080fe200000000c0 */
[----:B------:R-:W0:Y:S01]  /*3010*/  LDS.64 R150, [R250+0x340] ;  /* 0x00034000fa967984 */ /* 0x000e220000000a00 */
[----:B------:R-:W-:Y:S02]  /*3020*/  DFMA R202, R50, R6, R196 ;  /* 0x0000000632ca722b */ /* 0x000fe400000000c4 */
[-C--:B------:R-:W-:Y:S02]  /*3030*/  DFMA R184, R78, R2.reuse, RZ ;  /* 0x000000024eb8722b */ /* 0x080fe400000000ff */
[----:B------:R-:W-:-:S02]  /*3040*/  DFMA R188, R80, R2, RZ ;  /* 0x0000000250bc722b */ /* 0x000fc400000000ff */
[-C--:B------:R-:W-:Y:S02]  /*3050*/  DFMA R192, R98, R2.reuse, RZ ;  /* 0x0000000262c0722b */ /* 0x080fe400000000ff */
[-C--:B------:R-:W-:Y:S02]  /*3060*/  DFMA R196, R108, R2.reuse, RZ ;  /* 0x000000026cc4722b */ /* 0x080fe400000000ff */
[----:B------:R-:W-:Y:S02]  /*3070*/  DFMA R200, R118, R2, RZ ;  /* 0x0000000276c8722b */ /* 0x000fe400000000ff */
[----:B------:R-:W-:Y:S01]  /*3080*/  DFMA R186, R12, R6, R182 ;  /* 0x000000060cba722b */ /* 0x000fe200000000b6 */
[----:B------:R-:W-:Y:S01]  /*3090*/  LDS.64 R2, [R250+0x2d8] ;  /* 0x0002d800fa027984 */ /* 0x000fe20000000a00 */
[-C--:B------:R-:W-:Y:S02]  /*30a0*/  DFMA R184, R82, R144.reuse, R184 ;  /* 0x0000009052b8722b */ /* 0x080fe400000000b8 */
[-C--:B------:R-:W-:Y:S01]  /*30b0*/  DFMA R188, R84, R144.reuse, R188 ;  /* 0x0000009054bc722b */ /* 0x080fe200000000bc */
[----:B------:R-:W1:Y:S01]  /*30c0*/  LDS.64 R6, [R250+0x208] ;  /* 0x00020800fa067984 */ /* 0x000e620000000a00 */
[----:B------:R-:W-:-:S02]  /*30d0*/  DFMA R192, R100, R144, R192 ;  /* 0x0000009064c0722b */ /* 0x000fc400000000c0 */
[-C--:B------:R-:W-:Y:S02]  /*30e0*/  DFMA R196, R110, R144.reuse, R196 ;  /* 0x000000906ec4722b */ /* 0x080fe400000000c4 */
[----:B------:R-:W-:Y:S01]  /*30f0*/  DFMA R200, R120, R144, R200 ;  /* 0x0000009078c8722b */ /* 0x000fe200000000c8 */
[----:B------:R-:W4:Y:S01]  /*3100*/  LDS.64 R144, [R250+0x270] ;  /* 0x00027000fa907984 */ /* 0x000f220000000a00 */
[C-C-:B--2---:R-:W-:Y:S02]  /*3110*/  DADD R182, R178.reuse, R180.reuse ;  /* 0x00000000b2b67229 */ /* 0x144fe400000000b4 */
[----:B------:R-:W-:Y:S02]  /*3120*/  DADD R178, R178, -R180 ;  /* 0x00000000b2b27229 */ /* 0x000fe400000008b4 */
[C-C-:B---3--:R-:W-:Y:S02]  /*3130*/  DADD R180, R176.reuse, R174.reuse ;  /* 0x00000000b0b47229 */ /* 0x148fe400000000ae */
        /* <DEDUP_REMOVED lines=23> */
[C-C-:B-1----:R-:W-:Y:S02]  /*32b0*/  DADD R172, R6.reuse, R2.reuse ;  /* 0x0000000006ac7229 */ /* 0x142fe40000000002 */
        /* <DEDUP_REMOVED lines=11> */
[----:B----4-:R-:W-:Y:S02]  /*3370*/  DADD R6, R144, R144 ;  /* 0x0000000090067229 */ /* 0x010fe40000000090 */
[----:B------:R-:W-:-:S02]  /*3380*/  DFMA R186, R58, R172, R186 ;  /* 0x000000ac3aba722b */ /* 0x000fc400000000ba */
[-C--:B------:R-:W-:Y:S02]  /*3390*/  DFMA R190, R60, R172.reuse, R190 ;  /* 0x000000ac3cbe722b */ /* 0x080fe400000000be */
[-C--:B------:R-:W-:Y:S02]  /*33a0*/  DFMA R194, R66, R172.reuse, R194 ;  /* 0x000000ac42c2722b */ /* 0x080fe400000000c2 */
[-C--:B------:R-:W-:Y:S02]  /*33b0*/  DFMA R198, R70, R172.reuse, R198 ;  /* 0x000000ac46c6722b */ /* 0x080fe400000000c6 */
[----:B------:R-:W-:Y:S02]  /*33c0*/  DFMA R202, R74, R172, R202 ;  /* 0x000000ac4aca722b */ /* 0x000fe400000000ca */
[----:B------:R-:W-:Y:S02]  /*33d0*/  DADD R144, R144, -R144 ;  /* 0x0000000090907229 */ /* 0x000fe40000000890 */
[----:B------:R-:W-:-:S02]  /*33e0*/  DMUL R6, R6, 0.5 ;  /* 0x3fe0000006067828 */ /* 0x000fc40000000000 */
        /* <DEDUP_REMOVED lines=35> */
.L_x_573:
[----:B------:R-:W-:Y:S05]  /*3620*/  BSYNC.RECONVERGENT B0 ;  /* 0x0000000000007941 */ /* 0x000fea0003800200 */
.L_x_572:
        /* <DEDUP_REMOVED lines=21> */
[-C--:B------:R-:W-:Y:S02]  /*3780*/  DFMA R162, R12, R6.reuse, R162 ;  /* 0x000000060ca2722b */ /* 0x080fe400000000a2 */
[-C--:B------:R-:W-:Y:S01]  /*3790*/  DFMA R164, R14, R6.reuse, R164 ;  /* 0x000000060ea4722b */ /* 0x080fe200000000a4 */
[----:B------:R-:W-:Y:S01]  /*37a0*/  LDS.64 R12, [R4+0x24f8] ;  /* 0x0024f800040c7984 */ /* 0x000fe20000000a00 */
[-C--:B------:R-:W-:Y:S02]  /*37b0*/  DFMA R28, R30, R6.reuse, R28 ;  /* 0x000000061e1c722b */ /* 0x080fe4000000001c */
[-C--:B------:R-:W-:Y:S01]  /*37c0*/  DFMA R38, R40, R6.reuse, R38 ;  /* 0x000000062826722b */ /* 0x080fe20000000026 */
[----:B------:R-:W-:Y:S01]  /*37d0*/  LDS.64 R14, [R4+0x1fb0] ;  /* 0x001fb000040e7984 */ /* 0x000fe20000000a00 */
[----:B------:R-:W-:Y:S02]  /*37e0*/  DFMA R48, R50, R6, R48 ;  /* 0x000000063230722b */ /* 0x000fe40000000030 */
[----:B------:R-:W-:Y:S01]  /*37f0*/  DFMA R78, R78, R2, RZ ;  /* 0x000000024e4e722b */ /* 0x000fe200000000ff */
[----:B------:R-:W1:Y:S01]  /*3800*/  LDS.64 R6, [R4+0x1a68] ;  /* 0x001a680004067984 */ /* 0x000e620000000a00 */
[----:B------:R-:W-:-:S02]  /*3810*/  DADD R150, R150, -R152 ;  /* 0x0000000096967229 */ /* 0x000fc40000000898 */
[-C--:B------:R-:W-:Y:S02]  /*3820*/  DFMA R80, R80, R2.reuse, RZ ;  /* 0x000000025050722b */ /* 0x080fe400000000ff */
[-C--:B------:R-:W-:Y:S02]  /*3830*/  DFMA R98, R98, R2.reuse, RZ ;  /* 0x000000026262722b */ /* 0x080fe400000000ff */
[-C--:B------:R-:W-:Y:S02]  /*3840*/  DFMA R108, R108, R2.reuse, RZ ;  /* 0x000000026c6c722b */ /* 0x080fe400000000ff */
[----:B------:R-:W-:Y:S02]  /*3850*/  DFMA R118, R118, R2, RZ ;  /* 0x000000027676722b */ /* 0x000fe400000000ff */
[----:B--2---:R-:W-:Y:S02]  /*3860*/  DADD R2, R154, R156 ;  /* 0x000000009a027229 */ /* 0x004fe4000000009c */
[----:B------:R-:W-:-:S02]  /*3870*/  DFMA R78, R82, R150, R78 ;  /* 0x00000096524e722b */ /* 0x000fc4000000004e */
[----:B------:R-:W-:Y:S02]  /*3880*/  DADD R154, R154, -R156 ;  /* 0x000000009a9a7229 */ /* 0x000fe4000000089c */
        /* <DEDUP_REMOVED lines=9> */
[----:B---3--:R-:W-:Y:S02]  /*3920*/  DADD R2, R158, R160 ;  /* 0x000000009e027229 */ /* 0x008fe400000000a0 */
        /* <DEDUP_REMOVED lines=23> */
[----:B-1----:R-:W-:Y:S02]  /*3aa0*/  DADD R2, R6, R12 ;  /* 0x0000000006027229 */ /* 0x002fe4000000000c */
[----:B------:R-:W-:-:S02]  /*3ab0*/  DFMA R78, R94, R8, R78 ;  /* 0x000000085e4e722b */ /* 0x000fc4000000004e */
[----:B------:R-:W-:Y:S02]  /*3ac0*/  DADD R6, R6, -R12 ;  /* 0x0000000006067229 */ /* 0x000fe4000000080c */
[----:B------:R-:W-:Y:S02]  /*3ad0*/  DADD R4, R14, R14 ;  /* 0x000000000e047229 */ /* 0x000fe4000000000e */
[-C--:B------:R-:W-:Y:S02]  /*3ae0*/  DFMA R80, R96, R8.reuse, R80 ;  /* 0x000000086050722b */ /* 0x080fe40000000050 */
[-C--:B------:R-:W-:Y:S02]  /*3af0*/  DFMA R98, R106, R8.reuse, R98 ;  /* 0x000000086a62722b */ /* 0x080fe40000000062 */
[-C--:B------:R-:W-:Y:S02]  /*3b00*/  DFMA R108, R116, R8.reuse, R108 ;  /* 0x00000008746c722b */ /* 0x080fe4000000006c */
[----:B------:R-:W-:-:S02]  /*3b10*/  DFMA R118, R126, R8, R118 ;  /* 0x000000087e76722b */ /* 0x000fc40000000076 */
[----:B------:R-:W-:Y:S02]  /*3b20*/  DFMA R162, R58, R2, R162 ;  /* 0x000000023aa2722b */ /* 0x000fe400000000a2 */
[----:B------:R-:W-:Y:S02]  /*3b30*/  DFMA R78, R128, R6, R78 ;  /* 0x00000006804e722b */ /* 0x000fe4000000004e */
[----:B------:R-:W-:Y:S02]  /*3b40*/  DMUL R4, R4, 0.5 ;  /* 0x3fe0000004047828 */ /* 0x000fe40000000000 */
[----:B------:R-:W-:Y:S02]  /*3b50*/  DADD R14, R14, -R14 ;  /* 0x000000000e0e7229 */ /* 0x000fe4000000080e */
        /* <DEDUP_REMOVED lines=28> */
.L_x_575:
[----:B------:R-:W-:Y:S05]  /*3d20*/  BSYNC.RECONVERGENT B0 ;  /* 0x0000000000007941 */ /* 0x000fea0003800200 */
.L_x_574:
[----:B------:R-:W-:Y:S06]  /*3d30*/  BAR.SYNC.DEFER_BLOCKING 0x0 ;  /* 0x0000000000007b1d */ /* 0x000fec0000010000 */
[----:B------:R-:W-:Y:S05]  /*3d40*/  @!P0 EXIT ;  /* 0x000000000000894d */ /* 0x000fea0003800000 */
[----:B------:R-:W2:Y:S01]  /*3d50*/  S2R R5, SR_TID.X ;  /* 0x0000000000057919 */ /* 0x000ea20000002100 */
[----:B01----:R-:W0:Y:S01]  /*3d60*/  LDC.64 R2, c[0x0][0x3a8] ;  /* 0x0000ea00ff027b82 */ /* 0x003e220000000a00 */
[----:B--2---:R-:W-:-:S04]  /*3d70*/  IMAD R5, R0, 0x3e8, R5 ;  /* 0x000003e800057824 */ /* 0x004fc800078e0205 */
        /* <DEDUP_REMOVED lines=12> */
.L_x_576:
        /* <DEDUP_REMOVED lines=12> */
.L_x_2976:


//--------------------- .text._Z30massMatrixMultiplySharedKernelILi10ELi13ELi1EEviPKdS1_S1_S1_Pd --------------------------
	.section	.text._Z30massMatrixMultiplySharedKernelILi10ELi13ELi1EEviPKdS1_S1_S1_Pd,"ax",@progbits
	.align	128
        .global         _Z30massMatrixMultiplySharedKernelILi10ELi13ELi1EEviPKdS1_S1_S1_Pd
        .type           _Z30massMatrixMultiplySharedKernelILi10ELi13ELi1EEviPKdS1_S1_S1_Pd,@function
        .size           _Z30massMatrixMultiplySharedKernelILi10ELi13ELi1EEviPKdS1_S1_S1_Pd,(.L_x_2977 - _Z30massMatrixMultiplySharedKernelILi10ELi13ELi1EEviPKdS1_S1_S1_Pd)
        .other          _Z30massMatrixMultiplySharedKernelILi10ELi13ELi1EEviPKdS1_S1_S1_Pd,@"STO_CUDA_ENTRY STV_DEFAULT"
_Z30massMatrixMultiplySharedKernelILi10ELi13ELi1EEviPKdS1_S1_S1_Pd:
.text._Z30massMatrixMultiplySharedKernelILi10ELi13ELi1EEviPKdS1_S1_S1_Pd:
        /* <DEDUP_REMOVED lines=28> */
[C---:B------:R-:W-:Y:S01]  /*01c0*/  @!P1 IMAD R9, R0.reuse, 0x8, R9 ;  /* 0x0000000800099824 */ /* 0x040fe200078e0209 */
[----:B------:R-:W5:Y:S01]  /*01d0*/  @P0 LDG.E.64.CONSTANT R12, desc[UR34][R2.64] ;  /* 0x00000022020c0981 */ /* 0x000f62000c1e9b00 */
[----:B------:R-:W-:-:S03]  /*01e0*/  LOP3.LUT R90, R0, 0xffff, RZ, 0xc0, !PT ;  /* 0x0000ffff005a7812 */ /* 0x000fc600078ec0ff */
        /* <DEDUP_REMOVED lines=9> */
[----:B------:R-:W-:Y:S01]  /*0280*/  IMAD R14, R90, 0xcccd, RZ ;  /* 0x0000cccd5a0e7824 */ /* 0x000fe200078e02ff */
[----:B------:R-:W-:Y:S01]  /*0290*/  PRMT R15, R0, 0x9910, RZ ;  /* 0x00009910000f7816 */ /* 0x000fe200000000ff */
[----:B------:R-:W-:Y:S01]  /*02a0*/  IMAD R88, R88, 0x44a8, R89 ;  /* 0x000044a858587824 */ /* 0x000fe200078e0259 */
[----:B------:R-:W-:Y:S02]  /*02b0*/  BSSY.RECONVERGENT B0, `(.L_x_577) ;  /* 0x00000dd000007945 */ /* 0x000fe40003800200 */
[----:B------:R-:W-:Y:S01]  /*02c0*/  SHF.R.U32.HI R14, RZ, 0x13, R14 ;  /* 0x00000013ff0e7819 */ /* 0x000fe2000001160e */
[----:B------:R-:W-:-:S03]  /*02d0*/  IMAD R15, R15, 0xcd, RZ ;  /* 0x000000cd0f0f7824 */ /* 0x000fc600078e02ff */
[----:B------:R-:W-:Y:S02]  /*02e0*/  PRMT R14, R14, 0x9910, RZ ;  /* 0x000099100e0e7816 */ /* 0x000fe400000000ff */
[----:B------:R-:W-:-:S03]  /*02f0*/  LOP3.LUT R15, R15, 0xffff, RZ, 0xc0, !PT ;  /* 0x0000ffff0f0f7812 */ /* 0x000fc600078ec0ff */
[----:B------:R-:W-:-:S04]  /*0300*/  IMAD R14, R14, 0xa, RZ ;  /* 0x0000000a0e0e7824 */ /* 0x000fc800078e02ff */
[----:B------:R-:W-:Y:S01]  /*0310*/  IMAD.MOV R14, RZ, RZ, -R14 ;  /* 0x000000ffff0e7224 */ /* 0x000fe200078e0a0e */
[----:B--2---:R-:W-:Y:S04]  /*0320*/  @!P1 STS.64 [R9], R4 ;  /* 0x0000000409009388 */ /* 0x004fe80000000a00 */
[----:B---3--:R-:W-:Y:S01]  /*0330*/  @!P1 STS.64 [R11], R6 ;  /* 0x000000060b009388 */ /* 0x008fe20000000a00 */
[----:B------:R-:W-:Y:S01]  /*0340*/  BAR.SYNC.DEFER_BLOCKING 0x0 ;  /* 0x0000000000007b1d */ /* 0x000fe20000010000 */
[----:B------:R-:W-:-:S05]  /*0350*/  ISETP.GT.U32.AND P1, PT, R0, 0x63, PT ;  /* 0x000000630000780c */ /* 0x000fca0003f24070 */
        /* <DEDUP_REMOVED lines=15> */
[----:B------:R-:W-:Y:S02]  /*0450*/  SHF.R.U32.HI R10, RZ, 0xb, R15 ;  /* 0x0000000bff0a7819 */ /* 0x000fe4000001160f */
[----:B------:R-:W-:Y:S01]  /*0460*/  PRMT R15, R14, 0x7710, RZ ;  /* 0x000077100e0f7816 */ /* 0x000fe200000000ff */
[----:B0-----:R-:W0:Y:S01]  /*0470*/  LDS.64 R2, [R89+0x44a8] ;  /* 0x0044a80059027984 */ /* 0x001e220000000a00 */
[----:B------:R-:W-:Y:S02]  /*0480*/  R2UR UR27, R9 ;  /* 0x00000000091b72ca */ /* 0x000fe400000e0000 */
[----:B------:R-:W-:Y:S01]  /*0490*/  LOP3.LUT R9, R10, 0xffff, RZ, 0xc0, !PT ;  /* 0x0000ffff0a097812 */ /* 0x000fe200078ec0ff */
[----:B------:R-:W0:Y:S01]  /*04a0*/  LDS.64 R34, [R89+0x4620] ;  /* 0x0046200059227984 */ /* 0x000e220000000a00 */
[----:B------:R-:W-:Y:S01]  /*04b0*/  IMAD.IADD R15, R15, 0x1, R0 ;  /* 0x000000010f0f7824 */ /* 0x000fe200078e0200 */
[----:B------:R-:W-:-:S02]  /*04c0*/  R2UR UR26, R8 ;  /* 0x00000000081a72ca */ /* 0x000fc400000e0000 */
[----:B------:R-:W0:Y:S01]  /*04d0*/  LDS.64 R36, [R89+0x4510] ;  /* 0x0045100059247984 */ /* 0x000e220000000a00 */
[----:B------:R-:W-:Y:S01]  /*04e0*/  IMAD R8, R9, 0x68, R88 ;  /* 0x0000006809087824 */ /* 0x000fe200078e0258 */
[----:B------:R-:W-:Y:S02]  /*04f0*/  LOP3.LUT R15, R15, 0xffff, RZ, 0xc0, !PT ;  /* 0x0000ffff0f0f7812 */ /* 0x000fe400078ec0ff */
[----:B------:R-:W-:Y:S02]  /*0500*/  R2UR UR38, R38 ;  /* 0x00000000262672ca */ /* 0x000fe400000e0000 */
[----:B------:R-:W-:Y:S01]  /*0510*/  R2UR UR39, R39 ;  /* 0x00000000272772ca */ /* 0x000fe200000e0000 */
[----:B------:R-:W-:Y:S01]  /*0520*/  IMAD R150, R15, 0x8, R8 ;  /* 0x000000080f967824 */ /* 0x000fe200078e0208 */
        /* <DEDUP_REMOVED lines=37> */
[----:B--2---:R-:W-:-:S02]  /*0780*/  R2UR UR60, R6 ;  /* 0x00000000063c72ca */ /* 0x004fc400000e0000 */
        /* <DEDUP_REMOVED lines=53> */
[----:B------:R-:W0:Y:S01]  /*0ae0*/  LDS.64 R38, [R89+0x4628] ;  /* 0x0046280059267984 */ /* 0x000e220000000a00 */
[----:B------:R-:W-:-:S03]  /*0af0*/  DFMA R34, R12, UR60, R34 ;  /* 0x0000003c0c227c2b */ /* 0x000fc60008000022 */
[----:B------:R-:W1:Y:S04]  /*0b00*/  LDS.64 R40, [R89+0x4518] ;  /* 0x0045180059287984 */ /* 0x000e680000000a00 */
[----:B------:R-:W2:Y:S01]  /*0b10*/  LDS.64 R42, [R89+0x4630] ;  /* 0x00463000592a7984 */ /* 0x000ea20000000a00 */
[----:B------:R-:W-:Y:S02]  /*0b20*/  DFMA R34, R18, UR32, R34 ;  /* 0x0000002012227c2b */ /* 0x000fe40008000022 */
[----:B0-----:R-:W-:-:S06]  /*0b30*/  DFMA R36, R20, R38, R36 ;  /* 0x000000261424722b */ /* 0x001fcc0000000024 */
[----:B-1----:R-:W-:Y:S02]  /*0b40*/  DFMA R34, R22, R40, R34 ;  /* 0x000000281622722b */ /* 0x002fe40000000022 */
[----:B--2---:R-:W-:-:S08]  /*0b50*/  DFMA R36, R24, R42, R36 ;  /* 0x0000002a1824722b */ /* 0x004fd00000000024 */
        /* <DEDUP_REMOVED lines=80> */
[----:B------:R-:W-:-:S07]  /*1060*/  DADD R30, R30, R32 ;  /* 0x000000001e1e7229 */ /* 0x000fce0000000020 */
[----:B------:R0:W-:Y:S04]  /*1070*/  STS.64 [R150+0x1fb0], R30 ;  /* 0x001fb01e96007388 */ /* 0x0001e80000000a00 */
.L_x_578:
[----:B------:R-:W-:Y:S05]  /*1080*/  BSYNC.RECONVERGENT B0 ;  /* 0x0000000000007941 */ /* 0x000fea0003800200 */
.L_x_577:
[----:B------:R-:W-:Y:S01]  /*1090*/  BAR.SYNC.DEFER_BLOCKING 0x0 ;  /* 0x0000000000007b1d */ /* 0x000fe20000010000 */
[----:B------:R-:W-:Y:S01]  /*10a0*/  ISETP.GE.U32.AND P2, PT, R0, 0x82, PT ;  /* 0x000000820000780c */ /* 0x000fe20003f46070 */
[----:B------:R-:W-:-:S04]  /*10b0*/  IMAD R152, R9, 0x4e0, R8 ;  /* 0x000004e009987824 */ /* 0x000fc800078e0208 */
[----:B------:R-:W-:Y:S01]  /*10c0*/  BSSY.RECONVERGENT B0, `(.L_x_579) ;  /* 0x00000aa000007945 */ /* 0x000fe20003800200 */
[----:B------:R-:W-:-:S07]  /*10d0*/  IMAD R152, R15, 0x8, R152 ;  /* 0x000000080f987824 */ /* 0x000fce00078e0298 */
[----:B------:R-:W-:Y:S05]  /*10e0*/  @!P2 BRA `(.L_x_580) ;  /* 0x000000000060a947 */ /* 0x000fea0003800000 */
[----:B------:R1:W2:Y:S04]  /*10f0*/  LDS.64 R2, [R89+0x4628] ;  /* 0x0046280059027984 */ /* 0x0002a80000000a00 */
[----:B------:R1:W3:Y:S04]  /*1100*/  LDS.64 R84, [R89+0x4518] ;  /* 0x0045180059547984 */ /* 0x0002e80000000a00 */
[----:B------:R1:W4:Y:S04]  /*1110*/  LDS.64 R86, [R89+0x46d0] ;  /* 0x0046d00059567984 */ /* 0x0003280000000a00 */
[----:B------:R1:W1:Y:S04]  /*1120*/  LDS.128 R4, [R89+0x4630] ;  /* 0x0046300059047984 */ /* 0x0002680000000c00 */
[----:B------:R0:W1:Y:S04]  /*1130*/  LDS.128 R8, [R89+0x4520] ;  /* 0x0045200059087984 */ /* 0x0000680000000c00 */
[----:B-----5:R0:W1:Y:S04]  /*1140*/  LDS.128 R12, [R89+0x4640] ;  /* 0x00464000590c7984 */ /* 0x0200680000000c00 */
[----:B------:R0:W1:Y:S04]  /*1150*/  LDS.128 R16, [R89+0x4530] ;  /* 0x0045300059107984 */ /* 0x0000680000000c00 */
[----:B------:R0:W1:Y:S04]  /*1160*/  LDS.128 R20, [R89+0x4650] ;  /* 0x0046500059147984 */ /* 0x0000680000000c00 */
[----:B------:R1:W1:Y:S04]  /*1170*/  LDS.128 R24, [R89+0x4540] ;  /* 0x0045400059187984 */ /* 0x0002680000000c00 */
[----:B0-----:R0:W0:Y:S04]  /*1180*/  LDS.128 R28, [R89+0x4660] ;  /* 0x00466000591c7984 */ /* 0x0010280000000c00 */
        /* <DEDUP_REMOVED lines=14> */
.L_x_580:
[----:B------:R-:W-:Y:S04]  /*1270*/  LDS.64 R94, [R152] ;  /* 0x00000000985e7984 */ /* 0x000fe80000000a00 */
        /* <DEDUP_REMOVED lines=8> */
[----:B------:R-:W0:Y:S01]  /*1300*/  LDS.64 R10, [R152+0x208] ;  /* 0x00020800980a7984 */ /* 0x000e220000000a00 */
[----:B-1----:R-:W-:-:S02]  /*1310*/  DADD R92, R94, R2 ;  /* 0x000000005e5c7229 */ /* 0x002fc40000000002 */
[----:B------:R-:W-:Y:S02]  /*1320*/  DADD R94, R94, -R2 ;  /* 0x000000005e5e7229 */ /* 0x000fe40000000802 */
[C-C-:B--2---:R-:W-:Y:S02]  /*1330*/  DADD R96, R98.reuse, R4.reuse ;  /* 0x0000000062607229 */ /* 0x144fe40000000004 */
[----:B------:R-:W-:Y:S02]  /*1340*/  DADD R98, R98, -R4 ;  /* 0x0000000062627229 */ /* 0x000fe40000000804 */
[----:B-----5:R-:W-:Y:S02]  /*1350*/  DFMA R12, R92, UR16, RZ ;  /* 0x000000105c0c7c2b */ /* 0x020fe400080000ff */
[----:B------:R-:W-:Y:S02]  /*1360*/  DFMA R14, R94, UR46, RZ ;  /* 0x0000002e5e0e7c2b */ /* 0x000fe400080000ff */
[----:B------:R-:W-:-:S02]  /*1370*/  DFMA R2, R92, UR4, RZ ;  /* 0x000000045c027c2b */ /* 0x000fc400080000ff */
[----:B------:R-:W-:Y:S02]  /*1380*/  DFMA R4, R94, UR6, RZ ;  /* 0x000000065e047c2b */ /* 0x000fe400080000ff */
        /* <DEDUP_REMOVED lines=12> */
[C-C-:B0-----:R-:W-:Y:S02]  /*1450*/  DADD R108, R110.reuse, R10.reuse ;  /* 0x000000006e6c7229 */ /* 0x141fe4000000000a */
        /* <DEDUP_REMOVED lines=17> */
[----:B------:R-:W-:Y:S04]  /*1570*/  STS.64 [R152+0x4e0], R6 ;  /* 0x0004e00698007388 */ /* 0x000fe80000000a00 */
[----:B------:R-:W-:Y:S01]  /*1580*/  STS.64 [R152], R8 ;  /* 0x0000000898007388 */ /* 0x000fe20000000a00 */
[----:B------:R-:W-:-:S02]  /*1590*/  DFMA R14, R96, UR28, R14 ;  /* 0x0000001c600e7c2b */ /* 0x000fc4000800000e */
        /* <DEDUP_REMOVED lines=90> */
[----:B------:R-:W-:-:S07]  /*1b40*/  DADD R92, R92, R94 ;  /* 0x000000005c5c7229 */ /* 0x000fce000000005e */
[----:B------:R1:W-:Y:S04]  /*1b50*/  STS.64 [R152+0x270], R92 ;  /* 0x0002705c98007388 */ /* 0x0003e80000000a00 */
.L_x_581:
[----:B------:R-:W-:Y:S05]  /*1b60*/  BSYNC.RECONVERGENT B0 ;  /* 0x0000000000007941 */ /* 0x000fea0003800200 */
.L_x_579:
[----:B0-----:R-:W-:Y:S01]  /*1b70*/  IMAD R89, R90, 0x13b2, RZ ;  /* 0x000013b25a597824 */ /* 0x001fe200078e02ff */
[----:B------:R-:W0:Y:S01]  /*1b80*/  LDC.64 R124, c[0x0][0x388] ;  /* 0x0000e200ff7c7b82 */ /* 0x000e220000000a00 */
[----:B------:R-:W-:-:S03]  /*1b90*/  UMOV UR36, 0xa90d ;  /* 0x0000a90d00247882 */ /* 0x000fc60000000000 */
[----:B------:R-:W-:-:S04]  /*1ba0*/  SHF.R.U32.HI R89, RZ, 0x10, R89 ;  /* 0x00000010ff597819 */ /* 0x000fc80000011659 */
[----:B------:R-:W-:-:S05]  /*1bb0*/  PRMT R90, R89, 0x9910, RZ ;  /* 0x00009910595a7816 */ /* 0x000fca00000000ff */
        /* <DEDUP_REMOVED lines=21> */
[----:B-1----:R0:W5:Y:S01]  /*1d10*/  LDG.E.64.CONSTANT R92, desc[UR34][R124.64+-0x10] ;  /* 0xfffff0227c5c7981 */ /* 0x002162000c1e9b00 */
[----:B------:R-:W-:Y:S01]  /*1d20*/  LOP3.LUT R116, R116, 0xffff, RZ, 0xc0, !PT ;  /* 0x0000ffff74747812 */ /* 0x000fe200078ec0ff */
[----:B------:R-:W-:-:S04]  /*1d30*/  IMAD R153, R89, 0x548, R88 ;  /* 0x0000054859997824 */ /* 0x000fc800078e0258 */
[----:B------:R-:W-:Y:S01]  /*1d40*/  IMAD R153, R116, 0x68, R153 ;  /* 0x0000006874997824 */ /* 0x000fe200078e0299 */
[----:B------:R-:W-:Y:S06]  /*1d50*/  BAR.SYNC.DEFER_BLOCKING 0x0 ;  /* 0x0000000000007b1d */ /* 0x000fec0000010000 */
[----:B------:R-:W-:Y:S04]  /*1d60*/  LDS.64 R126, [R153] ;  /* 0x00000000997e7984 */ /* 0x000fe80000000a00 */
[----:B------:R-:W1:Y:S04]  /*1d70*/  LDS.64 R88, [R153+0x48] ;  /* 0x0000480099587984 */ /* 0x000e680000000a00 */
[----:B------:R-:W-:Y:S04]  /*1d80*/  LDS.64 R118, [R153+0x8] ;  /* 0x0000080099767984 */ /* 0x000fe80000000a00 */
[----:B------:R-:W1:Y:S04]  /*1d90*/  LDS.64 R122, [R153+0x40] ;  /* 0x00004000997a7984 */ /* 0x000e680000000a00 */
[----:B------:R-:W-:Y:S04]  /*1da0*/  LDS.64 R120, [R153+0x10] ;  /* 0x0000100099787984 */ /* 0x000fe80000000a00 */
[----:B0-----:R-:W0:Y:S01]  /*1db0*/  LDS.64 R124, [R153+0x38] ;  /* 0x00003800997c7984 */ /* 0x001e220000000a00 */
[----:B-1----:R-:W-:-:S02]  /*1dc0*/  DADD R116, R126, R88 ;  /* 0x000000007e747229 */ /* 0x002fc40000000058 */
[----:B------:R-:W-:Y:S01]  /*1dd0*/  DADD R126, R126, -R88 ;  /* 0x000000007e7e7229 */ /* 0x000fe20000000858 */
[----:B------:R-:W-:Y:S01]  /*1de0*/  LDS.64 R88, [R153+0x18] ;  /* 0x0000180099587984 */ /* 0x000fe20000000a00 */
[C-C-:B------:R-:W-:Y:S02]  /*1df0*/  DADD R138, R118.reuse, R122.reuse ;  /* 0x00000000768a7229 */ /* 0x140fe4000000007a */
        /* <DEDUP_REMOVED lines=15> */
[C---:B------:R-:W-:Y:S01]  /*1ef0*/  DFMA R140, R126.reuse, UR6, RZ ;  /* 0x000000067e8c7c2b */ /* 0x040fe200080000ff */
[----:B------:R-:W1:Y:S01]  /*1f00*/  LDS.64 R116, [R153+0x30] ;  /* 0x0000300099747984 */ /* 0x000e620000000a00 */
[----:B------:R-:W-:-:S02]  /*1f10*/  DFMA R142, R126, UR46, RZ ;  /* 0x0000002e7e8e7c2b */ /* 0x000fc400080000ff */
[C---:B------:R-:W-:Y:S02]  /*1f20*/  DFMA R144, R126.reuse, UR26, RZ ;  /* 0x0000001a7e907c2b */ /* 0x040fe400080000ff */
[C---:B------:R-:W-:Y:S02]  /*1f30*/  DFMA R154, R126.reuse, R6, RZ ;  /* 0x000000067e9a722b */ /* 0x040fe400000000ff */
[C---:B------:R-:W-:Y:S02]  /*1f40*/  DFMA R148, R126.reuse, R28, RZ ;  /* 0x0000001c7e94722b */ /* 0x040fe400000000ff */
[C---:B------:R-:W-:Y:S02]  /*1f50*/  DFMA R146, R126.reuse, R46, RZ ;  /* 0x0000002e7e92722b */ /* 0x040fe400000000ff */
[----:B------:R-:W-:Y:S02]  /*1f60*/  DFMA R126, R126, R68, RZ ;  /* 0x000000447e7e722b */ /* 0x000fe400000000ff */
[----:B------:R-:W-:-:S02]  /*1f70*/  DFMA R140, R118, UR38, R140 ;  /* 0x00000026768c7c2b */ /* 0x000fc4000800008c */
[C---:B------:R-:W-:Y:S02]  /*1f80*/  DFMA R142, R118.reuse, UR18, R142 ;  /* 0x00000012768e7c2b */ /* 0x040fe4000800008e */
[C---:B------:R-:W-:Y:S02]  /*1f90*/  DFMA R144, R118.reuse, UR58, R144 ;  /* 0x0000003a76907c2b */ /* 0x040fe40008000090 */
[C---:B------:R-:W-:Y:S02]  /*1fa0*/  DFMA R154, R118.reuse, R12, R154 ;  /* 0x0000000c769a722b */ /* 0x040fe4000000009a */
[C---:B------:R-:W-:Y:S02]  /*1fb0*/  DFMA R148, R118.reuse, R30, R148 ;  /* 0x0000001e7694722b */ /* 0x040fe40000000094 */
[----:B------:R-:W-:Y:S02]  /*1fc0*/  DFMA R146, R118, R52, R146 ;  /* 0x000000347692722b */ /* 0x000fe40000000092 */
[----:B0-----:R-:W-:-:S02]  /*1fd0*/  DADD R156, R120, R124 ;  /* 0x00000000789c7229 */ /* 0x001fc4000000007c */
[----:B------:R-:W-:Y:S02]  /*1fe0*/  DFMA R118, R118, R70, R126 ;  /* 0x000000467676722b */ /* 0x000fe4000000007e */
[----:B------:R-:W-:Y:S01]  /*1ff0*/  DADD R120, R120, -R124 ;  /* 0x0000000078787229 */ /* 0x000fe2000000087c */
[----:B------:R-:W-:Y:S04]  /*2000*/  LDS.64 R126, [R153+0x28] ;  /* 0x00002800997e7984 */ /* 0x000fe80000000a00 */
[----:B------:R-:W0:Y:S03]  /*2010*/  LDS.64 R124, [R153+0x20] ;  /* 0x00002000997c7984 */ /* 0x000e260000000a00 */
[----:B------:R-:W-:-:S02]  /*2020*/  DFMA R140, R120, UR10, R140 ;  /* 0x0000000a788c7c2b */ /* 0x000fc4000800008c */
[C---:B------:R-:W-:Y:S02]  /*2030*/  DFMA R142, R120.reuse, UR50, R142 ;  /* 0x00000032788e7c2b */ /* 0x040fe4000800008e */
[C---:B------:R-:W-:Y:S02]  /*2040*/  DFMA R144, R120.reuse, UR30, R144 ;  /* 0x0000001e78907c2b */ /* 0x040fe40008000090 */
[C---:B------:R-:W-:Y:S02]  /*2050*/  DFMA R154, R120.reuse, R14, R154 ;  /* 0x0000000e789a722b */ /* 0x040fe4000000009a */
[C---:B------:R-:W-:Y:S02]  /*2060*/  DFMA R148, R120.reuse, R36, R148 ;  /* 0x000000247894722b */ /* 0x040fe40000000094 */
[C---:B------:R-:W-:Y:S02]  /*2070*/  DFMA R146, R120.reuse, R54, R146 ;  /* 0x000000367892722b */ /* 0x040fe40000000092 */
[----:B------:R-:W-:-:S02]  /*2080*/  DFMA R118, R120, R76, R118 ;  /* 0x0000004c7876722b */ /* 0x000fc40000000076 */
[C-C-:B-1----:R-:W-:Y:S02]  /*2090*/  DADD R120, R88.reuse, R116.reuse ;  /* 0x0000000058787229 */ /* 0x142fe40000000074 */
[----:B------:R-:W-:Y:S02]  /*20a0*/  DADD R88, R88, -R116 ;  /* 0x0000000058587229 */ /* 0x000fe40000000874 */
[C---:B------:R-:W-:Y:S02]  /*20b0*/  DFMA R122, R156.reuse, UR40, R122 ;  /* 0x000000289c7a7c2b */ /* 0x040fe4000800007a */
[C---:B------:R-:W-:Y:S02]  /*20c0*/  DFMA R128, R156.reuse, UR20, R128 ;  /* 0x000000149c807c2b */ /* 0x040fe40008000080 */
[C---:B------:R-:W-:Y:S02]  /*20d0*/  DFMA R130, R156.reuse, UR60, R130 ;  /* 0x0000003c9c827c2b */ /* 0x040fe40008000082 */
[----:B------:R-:W-:-:S02]  /*20e0*/  DFMA R132, R156, R16, R132 ;  /* 0x000000109c84722b */ /* 0x000fc40000000084 */
[C---:B------:R-:W-:Y:S02]  /*20f0*/  DFMA R134, R156.reuse, R34, R134 ;  /* 0x000000229c86722b */ /* 0x040fe40000000086 */
[----:B------:R-:W-:Y:S02]  /*2100*/  DFMA R136, R156, R56, R136 ;  /* 0x000000389c88722b */ /* 0x000fe40000000088 */
[C---:B------:R-:W-:Y:S02]  /*2110*/  DFMA R140, R88.reuse, UR42, R140 ;  /* 0x0000002a588c7c2b */ /* 0x040fe4000800008c */
[C---:B------:R-:W-:Y:S02]  /*2120*/  DFMA R142, R88.reuse, UR22, R142 ;  /* 0x00000016588e7c2b */ /* 0x040fe4000800008e */
[C---:B------:R-:W-:Y:S02]  /*2130*/  DFMA R144, R88.reuse, R2, R144 ;  /* 0x000000025890722b */ /* 0x040fe40000000090 */
[----:B------:R-:W-:-:S02]  /*2140*/  DFMA R154, R88, R20, R154 ;  /* 0x00000014589a722b */ /* 0x000fc4000000009a */
[C---:B------:R-:W-:Y:S02]  /*2150*/  DFMA R148, R88.reuse, R38, R148 ;  /* 0x000000265894722b */ /* 0x040fe40000000094 */
[C---:B------:R-:W-:Y:S02]  /*2160*/  DFMA R146, R88.reuse, R60, R146 ;  /* 0x0000003c5892722b */ /* 0x040fe40000000092 */
[----:B------:R-:W-:Y:S02]  /*2170*/  DFMA R118, R88, R78, R118 ;  /* 0x0000004e5876722b */ /* 0x000fe40000000076 */
[----:B------:R-:W-:Y:S02]  /*2180*/  DFMA R138, R156, R74, R138 ;  /* 0x0000004a9c8a722b */ /* 0x000fe4000000008a */
[----:B0-----:R-:W-:Y:S02]  /*2190*/  DADD R88, R124, R126 ;  /* 0x000000007c587229 */ /* 0x001fe4000000007e */
[----:B------:R-:W-:-:S02]  /*21a0*/  DFMA R122, R120, UR12, R122 ;  /* 0x0000000c787a7c2b */ /* 0x000fc4000800007a */
[----:B------:R-:W-:Y:S02]  /*21b0*/  DADD R124, R124, -R126 ;  /* 0x000000007c7c7229 */ /* 0x000fe4000000087e */
[C---:B------:R-:W-:Y:S02]  /*21c0*/  DFMA R128, R120.reuse, UR52, R128 ;  /* 0x0000003478807c2b */ /* 0x040fe40008000080 */
[C---:B------:R-:W-:Y:S02]  /*21d0*/  DFMA R130, R120.reuse, UR32, R130 ;  /* 0x0000002078827c2b */ /* 0x040fe40008000082 */
        /* <DEDUP_REMOVED lines=14> */
[----:B------:R-:W-:-:S02]  /*22c0*/  DADD R138, R122, R140 ;  /* 0x000000007a8a7229 */ /* 0x000fc4000000008c */
[----:B------:R-:W-:Y:S02]  /*22d0*/  DFMA R118, R124, R86, R118 ;  /* 0x000000567c76722b */ /* 0x000fe40000000076 */
[----:B------:R-:W-:Y:S02]  /*22e0*/  DADD R116, R128, -R142 ;  /* 0x0000000080747229 */ /* 0x000fe4000000088e */
[C---:B------:R-:W-:Y:S02]  /*22f0*/  DFMA R146, R124.reuse, R62, R146 ;  /* 0x0000003e7c92722b */ /* 0x040fe40000000092 */
[----:B------:R-:W-:Y:S02]  /*2300*/  DFMA R144, R124, R4, R144 ;  /* 0x000000047c90722b */ /* 0x000fe40000000090 */
[----:B------:R-:W-:Y:S02]  /*2310*/  DADD R128, R128, R142 ;  /* 0x0000000080807229 */ /* 0x000fe4000000008e */
[----:B------:R-:W-:-:S02]  /*2320*/  DADD R120, R132, -R154 ;  /* 0x0000000084787229 */ /* 0x000fc4000000089a */
[----:B------:R-:W-:Y:S02]  /*2330*/  DFMA R148, R124, R44, R148 ;  /* 0x0000002c7c94722b */ /* 0x000fe40000000094 */
[----:B------:R-:W-:Y:S02]  /*2340*/  DADD R122, R122, -R140 ;  /* 0x000000007a7a7229 */ /* 0x000fe4000000088c */
[----:B--2---:R-:W-:Y:S02]  /*2350*/  DMUL R114, R114, R138 ;  /* 0x0000008a72727228 */ /* 0x004fe40000000000 */
[----:B------:R-:W-:Y:S02]  /*2360*/  DADD R88, R88, R118 ;  /* 0x0000000058587229 */ /* 0x000fe40000000076 */
[----:B------:R-:W-:Y:S02]  /*2370*/  DADD R126, R136, -R146 ;  /* 0x00000000887e7229 */ /* 0x000fe40000000892 */
[----:B------:R-:W-:-:S02]  /*2380*/  DADD R118, R130, -R144 ;  /* 0x0000000082767229 */ /* 0x000fc40000000890 */
[----:B---3--:R-:W-:Y:S02]  /*2390*/  DMUL R106, R106, R128 ;  /* 0x000000806a6a7228 */ /* 0x008fe40000000000 */
[----:B------:R-:W-:Y:S02]  /*23a0*/  DADD R136, R136, R146 ;  /* 0x0000000088887229 */ /* 0x000fe40000000092 */
[----:B------:R-:W-:Y:S02]  /*23b0*/  DADD R130, R130, R144 ;  /* 0x0000000082827229 */ /* 0x000fe40000000090 */
[----:B----4-:R-:W-:Y:S02]  /*23c0*/  DMUL R112, R112, R120 ;  /* 0x0000007870707228 */ /* 0x010fe40000000000 */
[----:B------:R-:W-:Y:S02]  /*23d0*/  DADD R124, R134, -R148 ;  /* 0x00000000867c7229 */ /* 0x000fe40000000894 */
[----:B-----5:R-:W-:-:S02]  /*23e0*/  DFMA R120, R96, R122, R114 ;  /* 0x0000007a6078722b */ /* 0x020fc40000000072 */
[----:B------:R-:W-:Y:S02]  /*23f0*/  DADD R132, R132, R154 ;  /* 0x0000000084847229 */ /* 0x000fe4000000009a */
[----:B------:R-:W-:Y:S02]  /*2400*/  DADD R134, R134, R148 ;  /* 0x0000000086867229 */ /* 0x000fe40000000094 */
[----:B------:R-:W-:Y:S02]  /*2410*/  DFMA R96, R96, -R122, R114 ;  /* 0x8000007a6060722b */ /* 0x000fe40000000072 */
[----:B------:R-:W-:Y:S02]  /*2420*/  DFMA R122, R94, R116, R106 ;  /* 0x000000745e7a722b */ /* 0x000fe4000000006a */
[----:B------:R-:W-:Y:S02]  /*2430*/  DMUL R108, R108, R126 ;  /* 0x0000007e6c6c7228 */ /* 0x000fe40000000000 */
[----:B------:R-:W-:-:S02]  /*2440*/  DMUL R104, R104, R130 ;  /* 0x0000008268687228 */ /* 0x000fc40000000000 */
[----:B------:R-:W-:Y:S02]  /*2450*/  DMUL R100, R100, R136 ;  /* 0x0000008864647228 */ /* 0x000fe40000000000 */
[----:B------:R-:W-:Y:S02]  /*2460*/  DMUL R98, R98, R88 ;  /* 0x0000005862627228 */ /* 0x000fe40000000000 */
[----:B------:R-:W-:Y:S02]  /*2470*/  DFMA R94, R94, -R116, R106 ;  /* 0x800000745e5e722b */ /* 0x000fe4000000006a */
[----:B------:R-:W-:Y:S02]  /*2480*/  DMUL R110, R110, R124 ;  /* 0x0000007c6e6e7228 */ /* 0x000fe40000000000 */
[C---:B------:R-:W-:Y:S02]  /*2490*/  DFMA R88, R120.reuse, UR4, RZ ;  /* 0x0000000478587c2b */ /* 0x040fe400080000ff */
[----:B------:R-:W-:-:S02]  /*24a0*/  DFMA R116, R120, UR8, RZ ;  /* 0x0000000878747c2b */ /* 0x000fc400080000ff */
[C---:B------:R-:W-:Y:S02]  /*24b0*/  DFMA R126, R120.reuse, UR40, RZ ;  /* 0x00000028787e7c2b */ /* 0x040fe400080000ff */
[C---:B------:R-:W-:Y:S02]  /*24c0*/  DFMA R130, R120.reuse, UR12, RZ ;  /* 0x0000000c78827c2b */ /* 0x040fe400080000ff */
[----:B------:R-:W-:Y:S02]  /*24d0*/  DFMA R136, R120, UR44, RZ ;  /* 0x0000002c78887c2b */ /* 0x000fe400080000ff */
[----:B------:R-:W-:Y:S02]  /*24e0*/  DMUL R102, R102, R132 ;  /* 0x0000008466667228 */ /* 0x000fe40000000000 */
[----:B------:R-:W-:Y:S02]  /*24f0*/  DMUL R90, R90, R134 ;  /* 0x000000865a5a7228 */ /* 0x000fe40000000000 */
[----:B------:R-:W-:-:S02]  /*2500*/  DFMA R124, R96, UR6, RZ ;  /* 0x00000006607c7c2b */ /* 0x000fc400080000ff */
        /* <DEDUP_REMOVED lines=13> */
[C---:B------:R-:W-:Y:S02]  /*25e0*/  DFMA R126, R94.reuse, UR22, R134 ;  /* 0x000000165e7e7c2b */ /* 0x040fe40008000086 */
[----:B------:R-:W-:Y:S02]  /*25f0*/  DFMA R138, R94, UR54, R138 ;  /* 0x000000365e8a7c2b */ /* 0x000fe4000800008a */
[----:B------:R-:W-:Y:S02]  /*2600*/  DFMA R92, R92, -R118, R104 ;  /* 0x800000765c5c722b */ /* 0x000fe40000000068 */
[C---:B------:R-:W-:Y:S02]  /*2610*/  DFMA R94, R130.reuse, UR56, R88 ;  /* 0x00000038825e7c2b */ /* 0x040fe40008000058 */
[----:B------:R-:W-:-:S02]  /*2620*/  DFMA R116, R130, UR28, R116 ;  /* 0x0000001c82747c2b */ /* 0x000fc40008000074 */
[C---:B------:R-:W-:Y:S02]  /*2630*/  DFMA R118, R130.reuse, UR60, R96 ;  /* 0x0000003c82767c2b */ /* 0x040fe40008000060 */
[C---:B------:R-:W-:Y:S02]  /*2640*/  DFMA R120, R130.reuse, UR32, R120 ;  /* 0x0000002082787c2b */ /* 0x040fe40008000078 */
[----:B------:R-:W-:Y:S02]  /*2650*/  DFMA R136, R130, R84, R136 ;  /* 0x000000548288722b */ /* 0x000fe40000000088 */
[----:B------:R-:W-:Y:S02]  /*2660*/  DADD R88, R112, R102 ;  /* 0x0000000070587229 */ /* 0x000fe40000000066 */
[C---:B------:R-:W-:Y:S02]  /*2670*/  DFMA R122, R92.reuse, UR26, R122 ;  /* 0x0000001a5c7a7c2b */ /* 0x040fe4000800007a */
[----:B------:R-:W-:-:S02]  /*2680*/  DFMA R128, R92, UR58, R128 ;  /* 0x0000003a5c807c2b */ /* 0x000fc40008000080 */
[C---:B------:R-:W-:Y:S02]  /*2690*/  DFMA R124, R92.reuse, UR30, R124 ;  /* 0x0000001e5c7c7c2b */ /* 0x040fe4000800007c */
        /* <DEDUP_REMOVED lines=12> */
[----:B------:R-:W-:Y:S02]  /*2760*/  DFMA R138, R92, R22, R138 ;  /* 0x000000165c8a722b */ /* 0x000fe4000000008a */
[----:B------:R-:W-:Y:S02]  /*2770*/  DADD R118, -R110, R90 ;  /* 0x000000006e767229 */ /* 0x000fe4000000015a */
[----:B------:R-:W-:Y:S02]  /*2780*/  DFMA R94, R88, R8, R94 ;  /* 0x00000008585e722b */ /* 0x000fe4000000005e */
[----:B------:R-:W-:Y:S02]  /*2790*/  DFMA R92, R116, R32, R96 ;  /* 0x00000020745c722b */ /* 0x000fe40000000060 */
[----:B------:R-:W-:-:S02]  /*27a0*/  DADD R122, -R108, R100 ;  /* 0x000000006c7a7229 */ /* 0x000fc40000000164 */
[C---:B------:R-:W-:Y:S02]  /*27b0*/  DFMA R124, R118.reuse, R28, R120 ;  /* 0x0000001c767c722b */ /* 0x040fe40000000078 */
[C---:B------:R-:W-:Y:S02]  /*27c0*/  DFMA R128, R118.reuse, R30, R128 ;  /* 0x0000001e7680722b */ /* 0x040fe40000000080 */
[C---:B------:R-:W-:Y:S02]  /*27d0*/  DFMA R132, R118.reuse, R36, R130 ;  /* 0x000000247684722b */ /* 0x040fe40000000082 */
[C---:B------:R-:W-:Y:S02]  /*27e0*/  DFMA R136, R118.reuse, R38, R136 ;  /* 0x000000267688722b */ /* 0x040fe40000000088 */
[----:B------:R-:W-:Y:S02]  /*27f0*/  DFMA R138, R118, R44, R138 ;  /* 0x0000002c768a722b */ /* 0x000fe4000000008a */
[----:B------:R-:W-:-:S02]  /*2800*/  DFMA R88, R116, R26, R94 ;  /* 0x0000001a7458722b */ /* 0x000fc4000000005e */
[----:B------:R-:W-:Y:S02]  /*2810*/  DFMA R96, R116, R40, R134 ;  /* 0x000000287460722b */ /* 0x000fe40000000086 */
[----:B------:R-:W-:Y:S02]  /*2820*/  DADD R120, R108, R100 ;  /* 0x000000006c787229 */ /* 0x000fe40000000064 */
        /* <DEDUP_REMOVED lines=9> */
[----:B------:R-:W-:-:S02]  /*28c0*/  DMUL R118, R118, 0.5 ;  /* 0x3fe0000076767828 */ /* 0x000fc40000000000 */
        /* <DEDUP_REMOVED lines=53> */
[C---:B------:R-:W-:Y:S02]  /*2c20*/  DFMA R134, R94.reuse, UR4, RZ ;  /* 0x000000045e867c2b */ /* 0x040fe400080000ff */
[C---:B------:R-:W-:Y:S02]  /*2c30*/  DFMA R128, R94.reuse, UR8, RZ ;  /* 0x000000085e807c2b */ /* 0x040fe400080000ff */
[----:B------:R-:W-:-:S02]  /*2c40*/  DFMA R118, R94, UR40, RZ ;  /* 0x000000285e767c2b */ /* 0x000fc400080000ff */
[C---:B------:R-:W-:Y:S02]  /*2c50*/  DFMA R120, R94.reuse, UR12, RZ ;  /* 0x0000000c5e787c2b */ /* 0x040fe400080000ff */
[----:B------:R-:W-:Y:S01]  /*2c60*/  DFMA R96, R94, UR44, RZ ;  /* 0x0000002c5e607c2b */ /* 0x000fe200080000ff */
[----:B------:R-:W0:Y:S01]  /*2c70*/  LDS.64 R94, [R152+0x1a0] ;  /* 0x0001a000985e7984 */ /* 0x000e220000000a00 */
[C---:B------:R-:W-:Y:S02]  /*2c80*/  DFMA R134, R122.reuse, UR16, R134 ;  /* 0x000000107a867c2b */ /* 0x040fe40008000086 */
[C---:B------:R-:W-:Y:S02]  /*2c90*/  DFMA R128, R122.reuse, UR48, R128 ;  /* 0x000000307a807c2b */ /* 0x040fe40008000080 */
[C---:B------:R-:W-:Y:S02]  /*2ca0*/  DFMA R118, R122.reuse, UR20, R118 ;  /* 0x000000147a767c2b */ /* 0x040fe40008000076 */
[----:B------:R-:W-:-:S02]  /*2cb0*/  DFMA R120, R122, UR52, R120 ;  /* 0x000000347a787c2b */ /* 0x000fc40008000078 */
[C---:B------:R-:W-:Y:S02]  /*2cc0*/  DFMA R126, R92.reuse, UR6, RZ ;  /* 0x000000065c7e7c2b */ /* 0x040fe400080000ff */
[----:B------:R-:W-:Y:S02]  /*2cd0*/  DFMA R130, R92, UR38, RZ ;  /* 0x000000265c827c2b */ /* 0x000fe400080000ff */
[----:B------:R-:W-:Y:S02]  /*2ce0*/  DFMA R122, R122, UR24, R96 ;  /* 0x000000187a7a7c2b */ /* 0x000fe40008000060 */
[C---:B------:R-:W-:Y:S01]  /*2cf0*/  DFMA R132, R92.reuse, UR10, RZ ;  /* 0x0000000a5c847c2b */ /* 0x040fe200080000ff */
[----:B------:R-:W-:Y:S01]  /*2d00*/  LDS.64 R96, [R152+0x2d8] ;  /* 0x0002d80098607984 */ /* 0x000fe20000000a00 */
[C---:B------:R-:W-:Y:S02]  /*2d10*/  DFMA R140, R92.reuse, UR42, RZ ;  /* 0x0000002a5c8c7c2b */ /* 0x040fe400080000ff */
[----:B------:R-:W-:-:S02]  /*2d20*/  DFMA R146, R92, UR14, RZ ;  /* 0x0000000e5c927c2b */ /* 0x000fc400080000ff */
[C-C-:B--2---:R-:W-:Y:S01]  /*2d30*/  DADD R124, R144.reuse, R116.reuse ;  /* 0x00000000907c7229 */ /* 0x144fe20000000074 */
[----:B------:R-:W1:Y:S01]  /*2d40*/  LDS.64 R92, [R152+0x208] ;  /* 0x00020800985c7984 */ /* 0x000e620000000a00 */
[----:B------:R-:W-:Y:S02]  /*2d50*/  DADD R144, R144, -R116 ;  /* 0x0000000090907229 */ /* 0x000fe40000000874 */
[C---:B------:R-:W-:Y:S01]  /*2d60*/  DFMA R126, R142.reuse, UR46, R126 ;  /* 0x0000002e8e7e7c2b */ /* 0x040fe2000800007e */
[----:B------:R-:W2:Y:S01]  /*2d70*/  LDS.64 R116, [R152+0x270] ;  /* 0x0002700098747984 */ /* 0x000ea20000000a00 */
        /* <DEDUP_REMOVED lines=8> */
[----:B------:R-:W-:-:S02]  /*2e00*/  DFMA R122, R124, R84, R122 ;  /* 0x000000547c7a722b */ /* 0x000fc4000000007a */
[----:B---3--:R-:W-:Y:S02]  /*2e10*/  DADD R124, R138, R136 ;  /* 0x000000008a7c7229 */ /* 0x008fe40000000088 */
[C---:B------:R-:W-:Y:S02]  /*2e20*/  DFMA R126, R144.reuse, UR26, R126 ;  /* 0x0000001a907e7c2b */ /* 0x040fe4000800007e */
[C---:B------:R-:W-:Y:S02]  /*2e30*/  DFMA R130, R144.reuse, UR58, R130 ;  /* 0x0000003a90827c2b */ /* 0x040fe40008000082 */
[C---:B------:R-:W-:Y:S02]  /*2e40*/  DFMA R132, R144.reuse, UR30, R132 ;  /* 0x0000001e90847c2b */ /* 0x040fe40008000084 */
        /* <DEDUP_REMOVED lines=15> */
[----:B-1----:R-:W-:Y:S02]  /*2f40*/  DADD R88, R92, R96 ;  /* 0x000000005c587229 */ /* 0x002fe40000000060 */
        /* <DEDUP_REMOVED lines=10> */
[----:B------:R-:W-:Y:S02]  /*2ff0*/  DADD R92, R92, -R96 ;  /* 0x000000005c5c7229 */ /* 0x000fe40000000860 */
[----:B--2---:R-:W-:Y:S02]  /*3000*/  DADD R94, R116, R116 ;  /* 0x00000000745e7229 */ /* 0x004fe40000000074 */
        /* <DEDUP_REMOVED lines=42> */
.L_x_583:
[----:B------:R-:W-:Y:S05]  /*32b0*/  BSYNC.RECONVERGENT B0 ;  /* 0x0000000000007941 */ /* 0x000fea0003800200 */
.L_x_582:
        /* <DEDUP_REMOVED lines=14> */
[----:B-1----:R-:W-:-:S03]  /*33a0*/  DADD R104, R100, R102 ;  /* 0x0000000064687229 */ /* 0x002fc60000000066 */
[----:B------:R-:W0:Y:S01]  /*33b0*/  LDS.64 R88, [R150+0x2a40] ;  /* 0x002a400096587984 */ /* 0x000e220000000a00 */
[----:B------:R-:W-:Y:S02]  /*33c0*/  DADD R102, R100, -R102 ;  /* 0x0000000064667229 */ /* 0x000fe40000000866 */
        /* <DEDUP_REMOVED lines=11> */
[C---:B------:R-:W-:Y:S02]  /*3480*/  DFMA R104, R94.reuse, UR6, RZ ;  /* 0x000000065e687c2b */ /* 0x040fe400080000ff */
[C---:B------:R-:W-:Y:S02]  /*3490*/  DFMA R112, R94.reuse, UR38, RZ ;  /* 0x000000265e707c2b */ /* 0x040fe400080000ff */
[C---:B------:R-:W-:Y:S02]  /*34a0*/  DFMA R116, R94.reuse, UR10, RZ ;  /* 0x0000000a5e747c2b */ /* 0x040fe400080000ff */
[----:B------:R-:W-:Y:S02]  /*34b0*/  DFMA R124, R94, UR14, RZ ;  /* 0x0000000e5e7c7c2b */ /* 0x000fe400080000ff */
[----:B--2---:R-:W-:Y:S01]  /*34c0*/  DADD R100, R106, -R108 ;  /* 0x000000006a647229 */ /* 0x004fe2000000086c */
[----:B------:R-:W-:Y:S01]  /*34d0*/  LDS.64 R94, [R150+0x1a68] ;  /* 0x001a6800965e7984 */ /* 0x000fe20000000a00 */
[----:B------:R-:W-:-:S02]  /*34e0*/  DFMA R122, R102, UR22, R92 ;  /* 0x00000016667a7c2b */ /* 0x000fc4000800005c */
[C---:B------:R-:W-:Y:S01]  /*34f0*/  DFMA R104, R102.reuse, UR46, R104 ;  /* 0x0000002e66687c2b */ /* 0x040fe20008000068 */
[----:B------:R-:W1:Y:S01]  /*3500*/  LDS.64 R92, [R150+0x24f8] ;  /* 0x0024f800965c7984 */ /* 0x000e620000000a00 */
[C---:B------:R-:W-:Y:S02]  /*3510*/  DFMA R112, R102.reuse, UR18, R112 ;  /* 0x0000001266707c2b */ /* 0x040fe40008000070 */
[C---:B------:R-:W-:Y:S02]  /*3520*/  DFMA R116, R102.reuse, UR50, R116 ;  /* 0x0000003266747c2b */ /* 0x040fe40008000074 */
[----:B------:R-:W-:Y:S02]  /*3530*/  DFMA R124, R102, UR54, R124 ;  /* 0x00000036667c7c2b */ /* 0x000fe4000800007c */
[----:B------:R-:W-:Y:S01]  /*3540*/  DFMA R102, R100, R2, R122 ;  /* 0x000000026466722b */ /* 0x000fe2000000007a */
[----:B------:R-:W2:Y:S01]  /*3550*/  LDS.64 R2, [R150+0x1fb0] ;  /* 0x001fb00096027984 */ /* 0x000ea20000000a00 */
[----:B------:R-:W-:-:S02]  /*3560*/  DADD R106, R106, R108 ;  /* 0x000000006a6a7229 */ /* 0x000fc4000000006c */
[C---:B------:R-:W-:Y:S02]  /*3570*/  DFMA R104, R100.reuse, UR26, R104 ;  /* 0x0000001a64687c2b */ /* 0x040fe40008000068 */
[C---:B------:R-:W-:Y:S02]  /*3580*/  DFMA R124, R100.reuse, R4, R124 ;  /* 0x00000004647c722b */ /* 0x040fe4000000007c */
[----:B------:R-:W-:Y:S02]  /*3590*/  DFMA R112, R100, UR58, R112 ;  /* 0x0000003a64707c2b */ /* 0x000fe40008000070 */
[----:B------:R-:W-:Y:S02]  /*35a0*/  DFMA R126, R106, R84, R126 ;  /* 0x000000546a7e722b */ /* 0x000fe4000000007e */
[----:B---3--:R-:W-:Y:S02]  /*35b0*/  DADD R84, R96, R98 ;  /* 0x0000000060547229 */ /* 0x008fe40000000062 */
[----:B------:R-:W-:-:S02]  /*35c0*/  DFMA R110, R106, UR56, R110 ;  /* 0x000000386a6e7c2b */ /* 0x000fc4000800006e */
[C---:B------:R-:W-:Y:S02]  /*35d0*/  DFMA R114, R106.reuse, UR28, R114 ;  /* 0x0000001c6a727c2b */ /* 0x040fe40008000072 */
[C---:B------:R-:W-:Y:S02]  /*35e0*/  DFMA R118, R106.reuse, UR60, R118 ;  /* 0x0000003c6a767c2b */ /* 0x040fe40008000076 */
[----:B------:R-:W-:Y:S02]  /*35f0*/  DFMA R120, R106, UR32, R120 ;  /* 0x000000206a787c2b */ /* 0x000fe40008000078 */
[----:B------:R-:W-:Y:S02]  /*3600*/  DADD R96, R96, -R98 ;  /* 0x0000000060607229 */ /* 0x000fe40000000862 */
[----:B------:R-:W-:Y:S02]  /*3610*/  DFMA R116, R100, UR30, R116 ;  /* 0x0000001e64747c2b */ /* 0x000fe40008000074 */
[----:B------:R-:W-:-:S02]  /*3620*/  DFMA R110, R84, R8, R110 ;  /* 0x00000008546e722b */ /* 0x000fc4000000006e */
[C---:B------:R-:W-:Y:S02]  /*3630*/  DFMA R114, R84.reuse, R10, R114 ;  /* 0x0000000a5472722b */ /* 0x040fe40000000072 */
[C---:B------:R-:W-:Y:S02]  /*3640*/  DFMA R118, R84.reuse, R16, R118 ;  /* 0x000000105476722b */ /* 0x040fe40000000076 */
[C---:B------:R-:W-:Y:S02]  /*3650*/  DFMA R120, R84.reuse, R18, R120 ;  /* 0x000000125478722b */ /* 0x040fe40000000078 */
[----:B------:R-:W-:Y:S02]  /*3660*/  DFMA R126, R84, R24, R126 ;  /* 0x00000018547e722b */ /* 0x000fe4000000007e */
[----:B0-----:R-:W-:Y:S02]  /*3670*/  DADD R4, R90, R88 ;  /* 0x000000005a047229 */ /* 0x001fe40000000058 */
[----:B------:R-:W-:-:S02]  /*3680*/  DFMA R104, R96, R6, R104 ;  /* 0x000000066068722b */ /* 0x000fc40000000068 */
[----:B------:R-:W-:Y:S02]  /*3690*/  DFMA R102, R96, R20, R102 ;  /* 0x000000146066722b */ /* 0x000fe40000000066 */
[----:B------:R-:W-:Y:S02]  /*36a0*/  DADD R88, R90, -R88 ;  /* 0x000000005a587229 */ /* 0x000fe40000000858 */
        /* <DEDUP_REMOVED lines=12> */
[----:B--2---:R-:W-:Y:S02]  /*3770*/  DADD R6, R2, R2 ;  /* 0x0000000002067229 */ /* 0x004fe40000000002 */
[C---:B------:R-:W-:Y:S02]  /*3780*/  DFMA R112, R88.reuse, R30, R112 ;  /* 0x0000001e5870722b */ /* 0x040fe40000000070 */
[C---:B------:R-:W-:Y:S02]  /*3790*/  DFMA R116, R88.reuse, R36, R116 ;  /* 0x000000245874722b */ /* 0x040fe40000000074 */
[----:B------:R-:W-:-:S02]  /*37a0*/  DFMA R124, R88, R44, R124 ;  /* 0x0000002c587c722b */ /* 0x000fc4000000007c */
[C---:B------:R-:W-:Y:S02]  /*37b0*/  DFMA R110, R4.reuse, R48, R110 ;  /* 0x00000030046e722b */ /* 0x040fe4000000006e */
[----:B------:R-:W-:Y:S02]  /*37c0*/  DFMA R120, R4, R58, R120 ;  /* 0x0000003a0478722b */ /* 0x000fe40000000078 */
[----:B------:R-:W-:Y:S02]  /*37d0*/  DFMA R104, R92, R46, R104 ;  /* 0x0000002e5c68722b */ /* 0x000fe40000000068 */
[----:B------:R-:W-:Y:S02]  /*37e0*/  DMUL R6, R6, 0.5 ;  /* 0x3fe0000006067828 */ /* 0x000fe40000000000 */
        /* <DEDUP_REMOVED lines=14> */
[----:B------:R-:W-:Y:S02]  /*38d0*/  DFMA R126, R6, R82, R126 ;  /* 0x00000052067e722b */ /* 0x000fe4000000007e */
[C---:B------:R-:W-:Y:S02]  /*38e0*/  DFMA R70, R2.reuse, R70, R112 ;  /* 0x000000460246722b */ /* 0x040fe40000000070 */
[C---:B------:R-:W-:Y:S02]  /*38f0*/  DFMA R116, R2.reuse, R76, R116 ;  /* 0x0000004c0274722b */ /* 0x040fe40000000074 */
[----:B------:R-:W-:Y:S02]  /*3900*/  DFMA R124, R2, R86, R124 ;  /* 0x00000056027c722b */ /* 0x000fe4000000007c */
[C-C-:B------:R-:W-:Y:S02]  /*3910*/  DADD R112, R110.reuse, -R104.reuse ;  /* 0x000000006e707229 */ /* 0x140fe40000000868 */
[----:B------:R-:W-:-:S02]  /*3920*/  DADD R114, R110, R104 ;  /* 0x000000006e727229 */ /* 0x000fc40000000068 */
[----:B------:R-:W-:Y:S02]  /*3930*/  DADD R98, R120, -R102 ;  /* 0x0000000078627229 */ /* 0x000fe40000000866 */
[C-C-:B------:R-:W-:Y:S02]  /*3940*/  DADD R110, R72.reuse, -R70.reuse ;  /* 0x00000000486e7229 */ /* 0x140fe40000000846 */
[----:B------:R-:W-:Y:S02]  /*3950*/  DADD R106, R72, R70 ;  /* 0x00000000486a7229 */ /* 0x000fe40000000046 */
[C-C-:B------:R-:W-:Y:S02]  /*3960*/  DADD R108, R118.reuse, -R116.reuse ;  /* 0x00000000766c7229 */ /* 0x140fe40000000874 */
[----:B------:R-:W-:Y:S02]  /*3970*/  DADD R104, R118, R116 ;  /* 0x0000000076687229 */ /* 0x000fe40000000074 */
[----:B------:R-:W-:-:S02]  /*3980*/  DADD R102, R120, R102 ;  /* 0x0000000078667229 */ /* 0x000fc40000000066 */
[C-C-:B------:R-:W-:Y:S02]  /*3990*/  DADD R100, R126.reuse, -R124.reuse ;  /* 0x000000007e647229 */ /* 0x140fe4000000087c */
[----:B------:R-:W-:-:S11]  /*39a0*/  DADD R90, R126, R124 ;  /* 0x000000007e5a7229 */ /* 0x000fd6000000007c */
.L_x_585:
[----:B------:R-:W-:Y:S05]  /*39b0*/  BSYNC.RECONVERGENT B0 ;  /* 0x0000000000007941 */ /* 0x000fea0003800200 */
.L_x_584:
        /* <DEDUP_REMOVED lines=16> */
.L_x_586:
        /* <DEDUP_REMOVED lines=12> */
.L_x_2977:


//--------------------- .text._Z32massMatrixMultiplyConstantKernelILi10ELi13ELi1EEviPKdS1_S1_S1_Pd --------------------------
	.section	.text._Z32massMatrixMultiplyConstantKernelILi10ELi13ELi1EEviPKdS1_S1_S1_Pd,"ax",@progbits
	.align	128
        .global         _Z32massMatrixMultiplyConstantKernelILi10ELi13ELi1EEviPKdS1_S1_S1_Pd
        .type           _Z32massMatrixMultiplyConstantKernelILi10ELi13ELi1EEviPKdS1_S1_S1_Pd,@function
        .size           _Z32massMatrixMultiplyConstantKernelILi10ELi13ELi1EEviPKdS1_S1_S1_Pd,(.L_x_2978 - _Z32massMatrixMultiplyConstantKernelILi10ELi13ELi1EEviPKdS1_S1_S1_Pd)
        .other          _Z32massMatrixMultiplyConstantKernelILi10ELi13ELi1EEviPKdS1_S1_S1_Pd,@"STO_CUDA_ENTRY STV_DEFAULT"
_Z32massMatrixMultiplyConstantKernelILi10ELi13ELi1EEviPKdS1_S1_S1_Pd:
.text._Z32massMatrixMultiplyConstantKernelILi10ELi13ELi1EEviPKdS1_S1_S1_Pd:
        /* <DEDUP_REMOVED lines=18> */
[----:B------:R-:W-:Y:S02]  /*0120*/  SHF.R.U32.HI R2, RZ, 0x13, R2 ;  /* 0x00000013ff027819 */ /* 0x000fe40000011602 */
[----:B------:R-:W-:Y:S02]  /*0130*/  SHF.R.U32.HI R7, RZ, 0x10, R7 ;  /* 0x00000010ff077819 */ /* 0x000fe40000011607 */
[----:B------:R-:W0:Y:S01]  /*0140*/  @P0 LDC.64 R8, c[0x0][0x3a0] ;  /* 0x0000e800ff080b82 */ /* 0x000e220000000a00 */
[----:B------:R-:W-:Y:S01]  /*0150*/  PRMT R4, R2, 0x9910, RZ ;  /* 0x0000991002047816 */ /* 0x000fe200000000ff */
[----:B------:R-:W-:Y:S01]  /*0160*/  IMAD R2, R3, 0xcd, RZ ;  /* 0x000000cd03027824 */ /* 0x000fe200078e02ff */
[----:B------:R-:W-:Y:S02]  /*0170*/  MOV R3, 0x400 ;  /* 0x0000040000037802 */ /* 0x000fe40000000f00 */
[----:B------:R-:W-:Y:S02]  /*0180*/  PRMT R34, R7, 0x9910, RZ ;  /* 0x0000991007227816 */ /* 0x000fe400000000ff */
[----:B----4-:R-:W-:-:S02]  /*0190*/  LEA R3, R6, R3, 0x18 ;  /* 0x0000000306037211 */ /* 0x010fc400078ec0ff */
[----:B------:R-:W-:Y:S01]  /*01a0*/  LOP3.LUT R30, R2, 0xffff, RZ, 0xc0, !PT ;  /* 0x0000ffff021e7812 */ /* 0x000fe200078ec0ff */
[----:B------:R-:W-:Y:S02]  /*01b0*/  IMAD R2, R4, 0xa, RZ ;  /* 0x0000000a04027824 */ /* 0x000fe400078e02ff */
[----:B------:R-:W-:Y:S01]  /*01c0*/  IMAD R4, R32, 0x44a8, R3 ;  /* 0x000044a820047824 */ /* 0x000fe200078e0203 */
[----:B------:R-:W-:Y:S01]  /*01d0*/  SHF.R.U32.HI R6, RZ, 0xb, R30 ;  /* 0x0000000bff067819 */ /* 0x000fe2000001161e */
[----:B------:R-:W-:Y:S01]  /*01e0*/  @P0 IMAD R3, R0, 0x3e8, R5 ;  /* 0x000003e800030824 */ /* 0x000fe200078e0205 */
[----:B------:R-:W1:Y:S01]  /*01f0*/  LDC.64 R32, c[0x0][0x388] ;  /* 0x0000e200ff207b82 */ /* 0x000e620000000a00 */
[----:B------:R-:W-:Y:S01]  /*0200*/  IMAD.MOV R2, RZ, RZ, -R2 ;  /* 0x000000ffff027224 */ /* 0x000fe200078e0a02 */
[----:B------:R-:W-:-:S04]  /*0210*/  LOP3.LUT R31, R6, 0xffff, RZ, 0xc0, !PT ;  /* 0x0000ffff061f7812 */ /* 0x000fc800078ec0ff */
[----:B------:R-:W-:Y:S01]  /*0220*/  PRMT R2, R2, 0x7710, RZ ;  /* 0x0000771002027816 */ /* 0x000fe200000000ff */
[----:B------:R-:W-:Y:S02]  /*0230*/  IMAD R6, R31, 0x68, R4 ;  /* 0x000000681f067824 */ /* 0x000fe400078e0204 */
[----:B0-----:R-:W-:-:S04]  /*0240*/  @P0 IMAD.WIDE R8, R3, 0x8, R8 ;  /* 0x0000000803080825 */ /* 0x001fc800078e0208 */
[----:B------:R-:W-:Y:S01]  /*0250*/  IMAD.IADD R2, R2, 0x1, R5 ;  /* 0x0000000102027824 */ /* 0x000fe200078e0205 */
[----:B---3--:R0:W5:Y:S01]  /*0260*/  @P0 LDG.E.64.CONSTANT R10, desc[UR76][R8.64] ;  /* 0x0000004c080a0981 */ /* 0x008162000c1e9b00 */
[----:B------:R-:W-:-:S03]  /*0270*/  IMAD R31, R31, 0x4e0, R6 ;  /* 0x000004e01f1f7824 */ /* 0x000fc600078e0206 */
[----:B------:R0:W5:Y:S01]  /*0280*/  @P0 LDG.E.64.CONSTANT R12, desc[UR76][R8.64+0x320] ;  /* 0x0003204c080c0981 */ /* 0x000162000c1e9b00 */
[----:B------:R-:W-:-:S03]  /*0290*/  LOP3.LUT R30, R2, 0xffff, RZ, 0xc0, !PT ;  /* 0x0000ffff021e7812 */ /* 0x000fc600078ec0ff */
[----:B------:R0:W5:Y:S02]  /*02a0*/  @P0 LDG.E.64.CONSTANT R16, desc[UR76][R8.64+0x640] ;  /* 0x0006404c08100981 */ /* 0x000164000c1e9b00 */
[C---:B------:R-:W-:Y:S02]  /*02b0*/  IMAD R2, R30.reuse, 0x8, R6 ;  /* 0x000000081e027824 */ /* 0x040fe400078e0206 */
[----:B------:R0:W5:Y:S01]  /*02c0*/  @P0 LDG.E.64.CONSTANT R18, desc[UR76][R8.64+0x960] ;  /* 0x0009604c08120981 */ /* 0x000162000c1e9b00 */
[----:B------:R-:W-:Y:S02]  /*02d0*/  IMAD.MOV.U32 R6, RZ, RZ, R34 ;  /* 0x000000ffff067224 */ /* 0x000fe400078e0022 */
[----:B------:R-:W-:Y:S01]  /*02e0*/  IMAD R3, R30, 0x8, R31 ;  /* 0x000000081e037824 */ /* 0x000fe200078e021f */
        /* <DEDUP_REMOVED lines=11> */
[----:B-----5:R-:W-:Y:S02]  /*03a0*/  DADD R30, R10, R28 ;  /* 0x000000000a1e7229 */ /* 0x020fe4000000001c */
[----:B------:R-:W-:Y:S01]  /*03b0*/  DADD R34, R12, R26 ;  /* 0x000000000c227229 */ /* 0x000fe2000000001a */
[----:B------:R-:W1:Y:S01]  /*03c0*/  LDCU.128 UR12, c[0x3][0x800] ;  /* 0x00c10000ff0c77ac */ /* 0x000e620008000c00 */
[----:B------:R-:W-:Y:S02]  /*03d0*/  DADD R36, R16, R14 ;  /* 0x0000000010247229 */ /* 0x000fe4000000000e */
[----:B------:R-:W-:Y:S01]  /*03e0*/  DADD R26, R12, -R26 ;  /* 0x000000000c1a7229 */ /* 0x000fe2000000081a */
[----:B------:R-:W2:Y:S01]  /*03f0*/  LDCU.128 UR28, c[0x3][0x850] ;  /* 0x00c10a00ff1c77ac */ /* 0x000ea20008000c00 */
[----:B------:R-:W-:Y:S02]  /*0400*/  DADD R16, R16, -R14 ;  /* 0x0000000010107229 */ /* 0x000fe4000000080e */
[C-C-:B------:R-:W-:Y:S01]  /*0410*/  DADD R14, R18.reuse, R24.reuse ;  /* 0x00000000120e7229 */ /* 0x140fe20000000018 */
[----:B------:R-:W3:Y:S01]  /*0420*/  LDCU.128 UR8, c[0x3][0x8a0] ;  /* 0x00c11400ff0877ac */ /* 0x000ee20008000c00 */
[----:B------:R-:W-:-:S02]  /*0430*/  DADD R12, R18, -R24 ;  /* 0x00000000120c7229 */ /* 0x000fc40000000818 */
        /* <DEDUP_REMOVED lines=15> */
[C---:B------:R-:W-:Y:S01]  /*0530*/  DFMA R38, R34.reuse, UR30, R24 ;  /* 0x0000001e22267c2b */ /* 0x040fe20008000018 */
[----:B------:R-:W-:Y:S01]  /*0540*/  UMOV UR12, UR20 ;  /* 0x00000014000c7c82 */ /* 0x000fe20008000000 */
[----:B------:R-:W-:Y:S01]  /*0550*/  UMOV UR13, UR21 ;  /* 0x00000015000d7c82 */ /* 0x000fe20008000000 */
[----:B------:R-:W3:Y:S01]  /*0560*/  LDCU.128 UR24, c[0x3][0x880] ;  /* 0x00c11000ff1877ac */ /* 0x000ee20008000c00 */
[----:B------:R-:W-:-:S02]  /*0570*/  DFMA R44, R34, UR10, R40 ;  /* 0x0000000a222c7c2b */ /* 0x000fc40008000028 */
[C---:B----4-:R-:W-:Y:S01]  /*0580*/  DFMA R40, R30.reuse, UR54, RZ ;  /* 0x000000361e287c2b */ /* 0x050fe200080000ff */
[----:B0-----:R-:W-:Y:S01]  /*0590*/  UMOV UR56, UR6 ;  /* 0x0000000600387c82 */ /* 0x001fe20008000000 */
[----:B------:R-:W-:Y:S01]  /*05a0*/  UMOV UR57, UR7 ;  /* 0x0000000700397c82 */ /* 0x000fe20008000000 */
[----:B------:R-:W-:Y:S01]  /*05b0*/  UMOV UR68, UR4 ;  /* 0x0000000400447c82 */ /* 0x000fe20008000000 */
[----:B------:R-:W-:Y:S01]  /*05c0*/  UMOV UR69, UR5 ;  /* 0x0000000500457c82 */ /* 0x000fe20008000000 */
[----:B------:R-:W0:Y:S01]  /*05d0*/  LDCU.128 UR4, c[0x3][0x820] ;  /* 0x00c10400ff0477ac */ /* 0x000e220008000c00 */
[C---:B-1----:R-:W-:Y:S01]  /*05e0*/  DFMA R42, R30.reuse, UR46, RZ ;  /* 0x0000002e1e2a7c2b */ /* 0x042fe200080000ff */
[----:B------:R-:W1:Y:S01]  /*05f0*/  LDCU.128 UR20, c[0x3][0x8d0] ;  /* 0x00c11a00ff1477ac */ /* 0x000e620008000c00 */
[----:B--2---:R-:W-:Y:S01]  /*0600*/  DFMA R46, R30, UR60, RZ ;  /* 0x0000003c1e2e7c2b */ /* 0x004fe200080000ff */
[----:B------:R-:W-:Y:S01]  /*0610*/  UMOV UR8, UR56 ;  /* 0x0000003800087c82 */ /* 0x000fe20008000000 */
[----:B------:R-:W-:Y:S01]  /*0620*/  UMOV UR9, UR57 ;  /* 0x0000003900097c82 */ /* 0x000fe20008000000 */
[----:B------:R-:W2:Y:S01]  /*0630*/  LDCU.128 UR48, c[0x3][0xa00] ;  /* 0x00c14000ff3077ac */ /* 0x000ea20008000c00 */
[----:B---3--:R-:W-:-:S04]  /*0640*/  DFMA R40, R34, UR24, R40 ;  /* 0x0000001822287c2b */ /* 0x008fc80008000028 */
[----:B------:R-:W-:Y:S01]  /*0650*/  DFMA R50, R34, UR62, R46 ;  /* 0x0000003e22327c2b */ /* 0x000fe2000800002e */
[----:B------:R-:W3:Y:S01]  /*0660*/  LDCU.128 UR36, c[0x3][0xa20] ;  /* 0x00c14400ff2477ac */ /* 0x000ee20008000c00 */
[----:B0-----:R-:W-:Y:S01]  /*0670*/  UMOV UR74, UR4 ;  /* 0x00000004004a7c82 */ /* 0x001fe20008000000 */
[----:B------:R-:W-:Y:S01]  /*0680*/  UMOV UR75, UR5 ;  /* 0x00000005004b7c82 */ /* 0x000fe20008000000 */
[----:B------:R-:W-:Y:S01]  /*0690*/  UMOV UR72, UR6 ;  /* 0x0000000600487c82 */ /* 0x000fe20008000000 */
[----:B------:R-:W-:Y:S01]  /*06a0*/  UMOV UR73, UR7 ;  /* 0x0000000700497c82 */ /* 0x000fe20008000000 */
[----:B------:R-:W0:Y:S01]  /*06b0*/  LDCU.128 UR4, c[0x3][0x830] ;  /* 0x00c10600ff0477ac */ /* 0x000e220008000c00 */
[----:B------:R-:W-:Y:S02]  /*06c0*/  DFMA R22, R30, UR72, RZ ;  /* 0x000000481e167c2b */ /* 0x000fe400080000ff */
[----:B-1----:R-:W-:Y:S01]  /*06d0*/  DFMA R48, R34, UR20, R42 ;  /* 0x0000001422307c2b */ /* 0x002fe2000800002a */
[----:B------:R-:W1:Y:S01]  /*06e0*/  LDCU.128 UR40, c[0x3][0xa50] ;  /* 0x00c14a00ff2877ac */ /* 0x000e620008000c00 */
[----:B------:R-:W-:-:S02]  /*06f0*/  DFMA R40, R36, UR26, R40 ;  /* 0x0000001a24287c2b */ /* 0x000fc40008000028 */
[----:B--2---:R-:W-:Y:S01]  /*0700*/  DFMA R18, R28, UR48, RZ ;  /* 0x000000301c127c2b */ /* 0x004fe200080000ff */
[----:B------:R-:W2:Y:S03]  /*0710*/  LDCU.128 UR32, c[0x3][0xa70] ;  /* 0x00c14e00ff2077ac */ /* 0x000ea60008000c00 */
[----:B------:R-:W-:Y:S01]  /*0720*/  DFMA R48, R36, UR22, R48 ;  /* 0x0000001624307c2b */ /* 0x000fe20008000030 */
[----:B------:R-:W4:Y:S03]  /*0730*/  LDCU.128 UR56, c[0x3][0xaa0] ;  /* 0x00c15400ff3877ac */ /* 0x000f260008000c00 */
[----:B------:R-:W-:Y:S01]  /*0740*/  DFMA R18, R26, UR50, R18 ;  /* 0x000000321a127c2b */ /* 0x000fe20008000012 */
[----:B------:R-:W-:Y:S01]  /*0750*/  UMOV UR14, UR74 ;  /* 0x0000004a000e7c82 */ /* 0x000fe20008000000 */
[----:B------:R-:W-:Y:S01]  /*0760*/  UMOV UR15, UR75 ;  /* 0x0000004b000f7c82 */ /* 0x000fe20008000000 */
[----:B------:R-:W2:Y:S01]  /*0770*/  LDCU.128 UR28, c[0x3][0xac0] ;  /* 0x00c15800ff1c77ac */ /* 0x000ea20008000c00 */
[----:B0-----:R-:W-:-:S02]  /*0780*/  DFMA R24, R34, UR4, R22 ;  /* 0x0000000422187c2b */ /* 0x001fc40008000016 */
[C---:B---3--:R-:W-:Y:S01]  /*0790*/  DFMA R22, R28.reuse, UR38, RZ ;  /* 0x000000261c167c2b */ /* 0x048fe200080000ff */
[----:B------:R-:W0:Y:S01]  /*07a0*/  LDCU.128 UR72, c[0x3][0xaf0] ;  /* 0x00c15e00ff4877ac */ /* 0x000e220008000c00 */
[C---:B-1----:R-:W-:Y:S01]  /*07b0*/  DFMA R30, R28.reuse, UR40, RZ ;  /* 0x000000281c1e7c2b */ /* 0x042fe200080000ff */
[----:B------:R-:W-:Y:S01]  /*07c0*/  UMOV UR54, UR14 ;  /* 0x0000000e00367c82 */ /* 0x000fe20008000000 */
[----:B------:R-:W-:Y:S01]  /*07d0*/  UMOV UR55, UR15 ;  /* 0x0000000f00377c82 */ /* 0x000fe20008000000 */
[----:B------:R-:W-:Y:S01]  /*07e0*/  UMOV UR46, UR8 ;  /* 0x00000008002e7c82 */ /* 0x000fe20008000000 */
[----:B------:R-:W-:Y:S01]  /*07f0*/  UMOV UR47, UR9 ;  /* 0x00000009002f7c82 */ /* 0x000fe20008000000 */
[----:B------:R-:W-:Y:S01]  /*0800*/  UMOV UR60, UR12 ;  /* 0x0000000c003c7c82 */ /* 0x000fe20008000000 */
[----:B------:R-:W-:Y:S01]  /*0810*/  UMOV UR61, UR13 ;  /* 0x0000000d003d7c82 */ /* 0x000fe20008000000 */
[----:B------:R-:W1:Y:S01]  /*0820*/  LDCU.128 UR8, c[0x3][0xa80] ;  /* 0x00c15000ff0877ac */ /* 0x000e620008000c00 */
[----:B----4-:R-:W-:-:S02]  /*0830*/  DFMA R42, R28, UR56, RZ ;  /* 0x000000381c2a7c2b */ /* 0x010fc400080000ff */
[C---:B--2---:R-:W-:Y:S01]  /*0840*/  DFMA R34, R28.reuse, UR34, RZ ;  /* 0x000000221c227c2b */ /* 0x044fe200080000ff */
[----:B------:R-:W2:Y:S01]  /*0850*/  LDCU.128 UR12, c[0x3][0xad0] ;  /* 0x00c15a00ff0c77ac */ /* 0x000ea20008000c00 */
[----:B------:R-:W-:Y:S02]  /*0860*/  DFMA R46, R28, UR30, RZ ;  /* 0x0000001e1c2e7c2b */ /* 0x000fe400080000ff */
[----:B------:R-:W-:Y:S01]  /*0870*/  DFMA R24, R36, UR6, R24 ;  /* 0x0000000624187c2b */ /* 0x000fe20008000018 */
[----:B------:R-:W3:Y:S01]  /*0880*/  LDCU.128 UR16, c[0x3][0xa30] ;  /* 0x00c14600ff1077ac */ /* 0x000ee20008000c00 */
[----:B0-----:R-:W-:Y:S02]  /*0890*/  DFMA R28, R28, UR72, RZ ;  /* 0x000000481c1c7c2b */ /* 0x001fe400080000ff */
[C---:B------:R-:W-:Y:S01]  /*08a0*/  DFMA R30, R26.reuse, UR42, R30 ;  /* 0x0000002a1a1e7c2b */ /* 0x040fe2000800001e */
[----:B------:R-:W0:Y:S01]  /*08b0*/  LDCU.128 UR4, c[0x3][0xb00] ;  /* 0x00c16000ff0477ac */ /* 0x000e220008000c00 */
[C---:B------:R-:W-:Y:S01]  /*08c0*/  DFMA R42, R26.reuse, UR58, R42 ;  /* 0x0000003a1a2a7c2b */ /* 0x040fe2000800002a */
[----:B------:R-:W4:Y:S03]  /*08d0*/  LDCU.128 UR40, c[0x3][0x860] ;  /* 0x00c10c00ff2877ac */ /* 0x000f260008000c00 */
[----:B------:R-:W-:-:S02]  /*08e0*/  DFMA R28, R26, UR74, R28 ;  /* 0x0000004a1a1c7c2b */ /* 0x000fc4000800001c */
[C---:B-1----:R-:W-:Y:S01]  /*08f0*/  DFMA R34, R26.reuse, UR8, R34 ;  /* 0x000000081a227c2b */ /* 0x042fe20008000022 */
[----:B------:R-:W-:Y:S01]  /*0900*/  UMOV UR38, UR70 ;  /* 0x0000004600267c82 */ /* 0x000fe20008000000 */
[----:B------:R-:W-:Y:S01]  /*0910*/  UMOV UR39, UR71 ;  /* 0x0000004700277c82 */ /* 0x000fe20008000000 */
[C---:B--2---:R-:W-:Y:S01]  /*0920*/  DFMA R46, R26.reuse, UR12, R46 ;  /* 0x0000000c1a2e7c2b */ /* 0x044fe2000800002e */
[----:B------:R-:W1:Y:S01]  /*0930*/  LDCU.128 UR48, c[0x3][0x8b0] ;  /* 0x00c11600ff3077ac */ /* 0x000e620008000c00 */
[----:B---3--:R-:W-:Y:S01]  /*0940*/  DFMA R22, R26, UR16, R22 ;  /* 0x000000101a167c2b */ /* 0x008fe20008000016 */
[----:B------:R-:W-:Y:S01]  /*0950*/  UMOV UR34, UR68 ;  /* 0x0000004400227c82 */ /* 0x000fe20008000000 */
[----:B------:R-:W-:Y:S01]  /*0960*/  UMOV UR35, UR69 ;  /* 0x0000004500237c82 */ /* 0x000fe20008000000 */
[----:B------:R-:W2:Y:S01]  /*0970*/  LDCU.128 UR56, c[0x3][0xa60] ;  /* 0x00c14c00ff3877ac */ /* 0x000ea20008000c00 */
[C---:B------:R-:W-:Y:S02]  /*0980*/  DFMA R34, R16.reuse, UR10, R34 ;  /* 0x0000000a10227c2b */ /* 0x040fe40008000022 */
[C---:B------:R-:W-:Y:S01]  /*0990*/  DFMA R46, R16.reuse, UR14, R46 ;  /* 0x0000000e102e7c2b */ /* 0x040fe2000800002e */
[----:B------:R-:W3:Y:S01]  /*09a0*/  LDCU.128 UR72, c[0x3][0xab0] ;  /* 0x00c15600ff4877ac */ /* 0x000ee20008000c00 */
[----:B------:R-:W-:-:S02]  /*09b0*/  DFMA R18, R16, UR34, R18 ;  /* 0x0000002210127c2b */ /* 0x000fc40008000012 */
[----:B0-----:R-:W-:Y:S01]  /*09c0*/  DFMA R28, R16, UR4, R28 ;  /* 0x00000004101c7c2b */ /* 0x001fe2000800001c */
[----:B------:R-:W0:Y:S01]  /*09d0*/  LDCU.128 UR68, c[0x3][0x900] ;  /* 0x00c12000ff4477ac */ /* 0x000e220008000c00 */
[----:B----4-:R-:W-:Y:S02]  /*09e0*/  DFMA R38, R36, UR40, R38 ;  /* 0x0000002824267c2b */ /* 0x010fe40008000026 */
[----:B------:R-:W-:Y:S01]  /*09f0*/  DFMA R22, R16, UR18, R22 ;  /* 0x0000001210167c2b */ /* 0x000fe20008000016 */
[----:B------:R-:W-:Y:S01]  /*0a00*/  UMOV UR24, UR60 ;  /* 0x0000003c00187c82 */ /* 0x000fe20008000000 */
[----:B------:R-:W-:Y:S01]  /*0a10*/  UMOV UR25, UR61 ;  /* 0x0000003d00197c82 */ /* 0x000fe20008000000 */
[----:B------:R-:W4:Y:S01]  /*0a20*/  LDCU.128 UR64, c[0x3][0x840] ;  /* 0x00c10800ff4077ac */ /* 0x000f220008000c00 */
[C---:B------:R-:W-:Y:S02]  /*0a30*/  DFMA R20, R36.reuse, UR24, R20 ;  /* 0x0000001824147c2b */ /* 0x040fe40008000014 */
[----:B-1----:R-:W-:Y:S01]  /*0a40*/  DFMA R44, R36, UR48, R44 ;  /* 0x00000030242c7c2b */ /* 0x002fe2000800002c */
[----:B------:R-:W1:Y:S01]  /*0a50*/  LDCU.128 UR60, c[0x3][0xa40] ;  /* 0x00c14800ff3c77ac */ /* 0x000e620008000c00 */
[----:B--2---:R-:W-:-:S02]  /*0a60*/  DFMA R30, R16, UR56, R30 ;  /* 0x00000038101e7c2b */ /* 0x004fc4000800001e */
[----:B------:R-:W-:Y:S01]  /*0a70*/  DFMA R18, R12, UR46, R18 ;  /* 0x0000002e0c127c2b */ /* 0x000fe20008000012 */
[----:B------:R-:W2:Y:S01]  /*0a80*/  LDCU.128 UR20, c[0x3][0x890] ;  /* 0x00c11200ff1477ac */ /* 0x000ea20008000c00 */
[----:B---3--:R-:W-:Y:S02]  /*0a90*/  DFMA R42, R16, UR72, R42 ;  /* 0x00000048102a7c2b */ /* 0x008fe4000800002a */
[----:B------:R-:W-:Y:S01]  /*0aa0*/  DFMA R20, R14, UR38, R20 ;  /* 0x000000260e147c2b */ /* 0x000fe20008000014 */
[----:B------:R-:W3:Y:S01]  /*0ab0*/  LDCU.128 UR24, c[0x3][0x8e0] ;  /* 0x00c11c00ff1877ac */ /* 0x000ee20008000c00 */
[----:B0-----:R-:W-:Y:S02]  /*0ac0*/  DFMA R50, R36, UR68, R50 ;  /* 0x0000004424327c2b */ /* 0x001fe40008000032 */
[C---:B------:R-:W-:Y:S01]  /*0ad0*/  DFMA R38, R14.reuse, UR42, R38 ;  /* 0x0000002a0e267c2b */ /* 0x040fe20008000026 */
[----:B------:R-:W0:Y:S01]  /*0ae0*/  LDCU.128 UR8, c[0x3][0xa90] ;  /* 0x00c15200ff0877ac */ /* 0x000e220008000c00 */
[----:B------:R-:W-:-:S02]  /*0af0*/  DFMA R44, R14, UR50, R44 ;  /* 0x000000320e2c7c2b */ /* 0x000fc4000800002c */
[----:B----4-:R-:W-:Y:S01]  /*0b00*/  DFMA R24, R14, UR64, R24 ;  /* 0x000000400e187c2b */ /* 0x010fe20008000018 */
[----:B------:R-:W4:Y:S01]  /*0b10*/  LDCU.128 UR12, c[0x3][0xae0] ;  /* 0x00c15c00ff0c77ac */ /* 0x000f220008000c00 */
[C---:B------:R-:W-:Y:S02]  /*0b20*/  DFMA R30, R12.reuse, UR58, R30 ;  /* 0x0000003a0c1e7c2b */ /* 0x040fe4000800001e */
[C---:B------:R-:W-:Y:S01]  /*0b30*/  DFMA R42, R12.reuse, UR74, R42 ;  /* 0x0000004a0c2a7c2b */ /* 0x040fe2000800002a */
[----:B------:R-:W4:Y:S01]  /*0b40*/  LDCU.64 UR4, c[0x3][0x910] ;  /* 0x00c12200ff0477ac */ /* 0x000f220008000a00 */
[----:B-1----:R-:W-:Y:S02]  /*0b50*/  DFMA R22, R12, UR60, R22 ;  /* 0x0000003c0c167c2b */ /* 0x002fe40008000016 */
[C---:B--2---:R-:W-:Y:S01]  /*0b60*/  DFMA R40, R14.reuse, UR20, R40 ;  /* 0x000000140e287c2b */ /* 0x044fe20008000028 */
[----:B------:R-:W1:Y:S01]  /*0b70*/  LDCU.64 UR16, c[0x3][0xb10] ;  /* 0x00c16200ff1077ac */ /* 0x000e620008000a00 */
[----:B------:R-:W-:-:S02]  /*0b80*/  DFMA R50, R14, UR70, R50 ;  /* 0x000000460e327c2b */ /* 0x000fc40008000032 */
[----:B---3--:R-:W-:Y:S02]  /*0b90*/  DFMA R48, R14, UR24, R48 ;  /* 0x000000180e307c2b */ /* 0x008fe40008000030 */
[C---:B------:R-:W-:Y:S02]  /*0ba0*/  DFMA R28, R12.reuse, UR6, R28 ;  /* 0x000000060c1c7c2b */ /* 0x040fe4000800001c */
[----:B0-----:R-:W-:Y:S02]  /*0bb0*/  DFMA R34, R12, UR8, R34 ;  /* 0x000000080c227c2b */ /* 0x001fe40008000022 */
[----:B------:R-:W-:Y:S02]  /*0bc0*/  DFMA R20, R10, UR54, R20 ;  /* 0x000000360a147c2b */ /* 0x000fe40008000014 */
[----:B----4-:R-:W-:Y:S02]  /*0bd0*/  DFMA R46, R12, UR12, R46 ;  /* 0x0000000c0c2e7c2b */ /* 0x010fe4000800002e */
        /* <DEDUP_REMOVED lines=12> */
[----:B-1----:R-:W-:-:S02]  /*0ca0*/  DFMA R28, R8, UR16, R28 ;  /* 0x00000010081c7c2b */ /* 0x002fc4000800001c */
        /* <DEDUP_REMOVED lines=26> */
.L_x_588:
[----:B------:R-:W-:Y:S05]  /*0e50*/  BSYNC.RECONVERGENT B0 ;  /* 0x0000000000007941 */ /* 0x000fea0003800200 */
.L_x_587:
        /* <DEDUP_REMOVED lines=12> */
[----:B------:R-:W2:Y:S03]  /*0f20*/  LDCU.128 UR60, c[0x3][0x8a0] ;  /* 0x00c11400ff3c77ac */ /* 0x000ea60008000c00 */
[----:B------:R-:W-:Y:S01]  /*0f30*/  LDS.64 R22, [R3+0xd0] ;  /* 0x0000d00003167984 */ /* 0x000fe20000000a00 */
[----:B------:R-:W2:Y:S03]  /*0f40*/  LDCU.128 UR40, c[0x3][0x870] ;  /* 0x00c10e00ff2877ac */ /* 0x000ea60008000c00 */
[----:B------:R-:W4:Y:S01]  /*0f50*/  LDS.64 R24, [R3+0x2d8] ;  /* 0x0002d80003187984 */ /* 0x000f220000000a00 */
[----:B------:R-:W2:Y:S01]  /*0f60*/  LDCU.128 UR36, c[0x3][0x8c0] ;  /* 0x00c11800ff2477ac */ /* 0x000ea20008000c00 */
[----:B------:R-:W4:Y:S01]  /*0f70*/  LDCU.128 UR16, c[0x3][0x8f0] ;  /* 0x00c11e00ff1077ac */ /* 0x000f220008000c00 */
[----:B------:R-:W4:Y:S01]  /*0f80*/  LDCU.128 UR64, c[0x3][0x830] ;  /* 0x00c10600ff4077ac */ /* 0x000f220008000c00 */
[----:B------:R-:W4:Y:S01]  /*0f90*/  LDCU.128 UR52, c[0x3][0xa00] ;  /* 0x00c14000ff3477ac */ /* 0x000f220008000c00 */
[----:B------:R-:W4:Y:S01]  /*0fa0*/  LDCU.128 UR48, c[0x3][0xa50] ;  /* 0x00c14a00ff3077ac */ /* 0x000f220008000c00 */
[----:B------:R-:W4:Y:S01]  /*0fb0*/  LDCU.128 UR56, c[0x3][0xaa0] ;  /* 0x00c15400ff3877ac */ /* 0x000f220008000c00 */
[C-C-:B-1----:R-:W-:Y:S01]  /*0fc0*/  DADD R14, R10.reuse, R12.reuse ;  /* 0x000000000a0e7229 */ /* 0x142fe2000000000c */
[----:B------:R-:W1:Y:S01]  /*0fd0*/  LDCU.128 UR4, c[0x3][0x880] ;  /* 0x00c11000ff0477ac */ /* 0x000e620008000c00 */
[----:B------:R-:W-:Y:S01]  /*0fe0*/  DADD R10, R10, -R12 ;  /* 0x000000000a0a7229 */ /* 0x000fe2000000080c */
[----:B------:R-:W1:Y:S05]  /*0ff0*/  LDCU.128 UR20, c[0x3][0x8d0] ;  /* 0x00c11a00ff1477ac */ /* 0x000e6a0008000c00 */
[C---:B0-----:R-:W-:Y:S01]  /*1000*/  DFMA R26, R14.reuse, UR12, RZ ;  /* 0x0000000c0e1a7c2b */ /* 0x041fe200080000ff */
[----:B------:R-:W0:Y:S01]  /*1010*/  LDCU.128 UR32, c[0x3][0xa20] ;  /* 0x00c14400ff2077ac */ /* 0x000e220008000c00 */
[----:B---3--:R-:W-:-:S02]  /*1020*/  DFMA R28, R14, UR24, RZ ;  /* 0x000000180e1c7c2b */ /* 0x008fc400080000ff */
[C---:B--2---:R-:W-:Y:S01]  /*1030*/  DFMA R30, R14.reuse, UR60, RZ ;  /* 0x0000003c0e1e7c2b */ /* 0x044fe200080000ff */
[----:B------:R-:W2:Y:S01]  /*1040*/  LDCU.128 UR28, c[0x3][0xa70] ;  /* 0x00c14e00ff1c77ac */ /* 0x000ea20008000c00 */
[C---:B------:R-:W-:Y:S02]  /*1050*/  DFMA R12, R14.reuse, UR46, RZ ;  /* 0x0000002e0e0c7c2b */ /* 0x040fe400080000ff */
[C---:B------:R-:W-:Y:S01]  /*1060*/  DFMA R36, R14.reuse, UR42, RZ ;  /* 0x0000002a0e247c2b */ /* 0x040fe200080000ff */
[----:B------:R-:W3:Y:S01]  /*1070*/  LDCU.128 UR8, c[0x3][0xa30] ;  /* 0x00c14600ff0877ac */ /* 0x000ee20008000c00 */
[----:B------:R-:W-:Y:S02]  /*1080*/  DFMA R38, R14, UR38, RZ ;  /* 0x000000260e267c2b */ /* 0x000fe400080000ff */
[----:B----4-:R-:W-:Y:S01]  /*1090*/  DADD R20, R16, R18 ;  /* 0x0000000010147229 */ /* 0x010fe20000000012 */
[----:B------:R-:W4:Y:S01]  /*10a0*/  LDCU.128 UR72, c[0x3][0x810] ;  /* 0x00c10200ff4877ac */ /* 0x000f220008000c00 */
[----:B------:R-:W-:-:S02]  /*10b0*/  DFMA R14, R14, UR16, RZ ;  /* 0x000000100e0e7c2b */ /* 0x000fc400080000ff */
[----:B------:R-:W-:Y:S01]  /*10c0*/  DADD R16, R16, -R18 ;  /* 0x0000000010107229 */ /* 0x000fe20000000812 */
[----:B------:R-:W0:Y:S01]  /*10d0*/  LDCU.128 UR68, c[0x3][0xa10] ;  /* 0x00c14200ff4477ac */ /* 0x000e220008000c00 */
[----:B------:R-:W-:Y:S02]  /*10e0*/  DFMA R18, R10, UR52, RZ ;  /* 0x000000340a127c2b */ /* 0x000fe400080000ff */
[C---:B------:R-:W-:Y:S01]  /*10f0*/  DFMA R34, R20.reuse, UR26, R28 ;  /* 0x0000001a14227c2b */ /* 0x040fe2000800001c */
[----:B------:R-:W3:Y:S01]  /*1100*/  LDCU.128 UR24, c[0x3][0xac0] ;  /* 0x00c15800ff1877ac */ /* 0x000ee20008000c00 */
[C---:B------:R-:W-:Y:S02]  /*1110*/  DFMA R44, R20.reuse, UR62, R30 ;  /* 0x0000003e142c7c2b */ /* 0x040fe4000800001e */
[C---:B------:R-:W-:Y:S01]  /*1120*/  DFMA R28, R20.reuse, UR64, R12 ;  /* 0x00000040141c7c2b */ /* 0x040fe2000800000c */
[----:B------:R-:W4:Y:S01]  /*1130*/  LDCU.128 UR60, c[0x3][0xaf0] ;  /* 0x00c15e00ff3c77ac */ /* 0x000f220008000c00 */
[C---:B------:R-:W-:Y:S01]  /*1140*/  DFMA R52, R20.reuse, UR18, R14 ;  /* 0x0000001214347c2b */ /* 0x040fe2000800000e */
[----:B------:R-:W-:Y:S01]  /*1150*/  LDS.64 R12, [R3+0x138] ;  /* 0x00013800030c7984 */ /* 0x000fe20000000a00 */
[----:B------:R-:W-:Y:S01]  /*1160*/  DFMA R26, R20, UR14, R26 ;  /* 0x0000000e141a7c2b */ /* 0x000fe2000800001a */
[----:B------:R-:W4:Y:S01]  /*1170*/  LDCU.128 UR12, c[0x3][0xa80] ;  /* 0x00c15000ff0c77ac */ /* 0x000f220008000c00 */
[C---:B------:R-:W-:Y:S01]  /*1180*/  DFMA R30, R10.reuse, UR48, RZ ;  /* 0x000000300a1e7c2b */ /* 0x040fe200080000ff */
[----:B------:R-:W4:Y:S01]  /*1190*/  LDS.64 R14, [R3+0x270] ;  /* 0x00027000030e7984 */ /* 0x000f220000000a00 */
[----:B------:R-:W-:Y:S01]  /*11a0*/  DFMA R42, R10, UR56, RZ ;  /* 0x000000380a2a7c2b */ /* 0x000fe200080000ff */
[----:B------:R-:W4:Y:S01]  /*11b0*/  LDCU.128 UR16, c[0x3][0xad0] ;  /* 0x00c15a00ff1077ac */ /* 0x000f220008000c00 */
[----:B-1----:R-:W-:-:S02]  /*11c0*/  DFMA R40, R20, UR4, R36 ;  /* 0x0000000414287c2b */ /* 0x002fc40008000024 */
[----:B------:R-:W-:Y:S01]  /*11d0*/  DFMA R48, R20, UR20, R38 ;  /* 0x0000001414307c2b */ /* 0x000fe20008000026 */
[----:B0-----:R-:W-:Y:S01]  /*11e0*/  UMOV UR20, UR68 ;  /* 0x0000004400147c82 */ /* 0x001fe20008000000 */
[----:B------:R-:W-:Y:S01]  /*11f0*/  DFMA R20, R16, UR54, R18 ;  /* 0x0000003610147c2b */ /* 0x000fe20008000012 */
[----:B------:R-:W0:Y:S01]  /*1200*/  LDCU.128 UR52, c[0x3][0x8b0] ;  /* 0x00c11600ff3477ac */ /* 0x000e220008000c00 */
[C---:B------:R-:W-:Y:S02]  /*1210*/  DFMA R18, R10.reuse, UR34, RZ ;  /* 0x000000220a127c2b */ /* 0x040fe400080000ff */
[C---:B--2---:R-:W-:Y:S01]  /*1220*/  DFMA R38, R10.reuse, UR30, RZ ;  /* 0x0000001e0a267c2b */ /* 0x044fe200080000ff */
[----:B------:R-:W-:Y:S01]  /*1230*/  UMOV UR21, UR69 ;  /* 0x0000004500157c82 */ /* 0x000fe20008000000 */
[C---:B---3--:R-:W-:Y:S01]  /*1240*/  DFMA R46, R10.reuse, UR26, RZ ;  /* 0x0000001a0a2e7c2b */ /* 0x048fe200080000ff */
[----:B------:R-:W-:Y:S01]  /*1250*/  UMOV UR26, UR70 ;  /* 0x00000046001a7c82 */ /* 0x000fe20008000000 */
[----:B----4-:R-:W-:Y:S01]  /*1260*/  DFMA R50, R10, UR60, RZ ;  /* 0x0000003c0a327c2b */ /* 0x010fe200080000ff */
[----:B------:R-:W-:Y:S01]  /*1270*/  UMOV UR27, UR71 ;  /* 0x00000047001b7c82 */ /* 0x000fe20008000000 */
[C---:B------:R-:W-:Y:S01]  /*1280*/  DFMA R36, R16.reuse, UR50, R30 ;  /* 0x0000003210247c2b */ /* 0x040fe2000800001e */
[----:B------:R-:W1:Y:S01]  /*1290*/  LDCU.128 UR48, c[0x3][0x860] ;  /* 0x00c10c00ff3077ac */ /* 0x000e620008000c00 */
[----:B------:R-:W-:-:S02]  /*12a0*/  DFMA R42, R16, UR58, R42 ;  /* 0x0000003a102a7c2b */ /* 0x000fc4000800002a */
[C---:B------:R-:W-:Y:S01]  /*12b0*/  DFMA R30, R16.reuse, UR8, R18 ;  /* 0x00000008101e7c2b */ /* 0x040fe20008000012 */
[----:B------:R-:W2:Y:S01]  /*12c0*/  LDCU.128 UR56, c[0x3][0x900] ;  /* 0x00c12000ff3877ac */ /* 0x000ea20008000c00 */
[C---:B------:R-:W-:Y:S01]  /*12d0*/  DFMA R38, R16.reuse, UR12, R38 ;  /* 0x0000000c10267c2b */ /* 0x040fe20008000026 */
[----:B------:R-:W-:Y:S01]  /*12e0*/  LDS.64 R18, [R3+0x208] ;  /* 0x0002080003127984 */ /* 0x000fe20000000a00 */
[C---:B------:R-:W-:Y:S01]  /*12f0*/  DFMA R46, R16.reuse, UR16, R46 ;  /* 0x00000010102e7c2b */ /* 0x040fe2000800002e */
[----:B------:R-:W3:Y:S01]  /*1300*/  LDCU.128 UR68, c[0x3][0xb00] ;  /* 0x00c16000ff4477ac */ /* 0x000ee20008000c00 */
[----:B------:R-:W-:Y:S01]  /*1310*/  DFMA R50, R16, UR62, R50 ;  /* 0x0000003e10327c2b */ /* 0x000fe20008000032 */
[----:B------:R-:W4:Y:S01]  /*1320*/  LDS.64 R16, [R3+0x1a0] ;  /* 0x0001a00003107984 */ /* 0x000f220000000a00 */
[C-C-:B------:R-:W-:Y:S01]  /*1330*/  DADD R10, R22.reuse, R24.reuse ;  /* 0x00000000160a7229 */ /* 0x140fe20000000018 */
[----:B------:R-:W3:Y:S01]  /*1340*/  LDCU.128 UR60, c[0x3][0xa60] ;  /* 0x00c14c00ff3c77ac */ /* 0x000ee20008000c00 */
[----:B------:R-:W-:-:S06]  /*1350*/  DADD R22, R22, -R24 ;  /* 0x0000000016167229 */ /* 0x000fcc0000000818 */
[----:B------:R-:W-:Y:S01]  /*1360*/  DFMA R40, R10, UR6, R40 ;  /* 0x000000060a287c2b */ /* 0x000fe20008000028 */
[----:B------:R-:W3:Y:S01]  /*1370*/  LDCU.128 UR4, c[0x3][0x840] ;  /* 0x00c10800ff0477ac */ /* 0x000ee20008000c00 */
[----:B------:R-:W-:Y:S02]  /*1380*/  DFMA R30, R22, UR10, R30 ;  /* 0x0000000a161e7c2b */ /* 0x000fe4000800001e */
[C---:B------:R-:W-:Y:S01]  /*1390*/  DFMA R28, R10.reuse, UR66, R28 ;  /* 0x000000420a1c7c2b */ /* 0x040fe2000800001c */
[----:B------:R-:W3:Y:S01]  /*13a0*/  LDCU.128 UR8, c[0x3][0x890] ;  /* 0x00c11200ff0877ac */ /* 0x000ee20008000c00 */
[C---:B------:R-:W-:Y:S02]  /*13b0*/  DFMA R48, R10.reuse, UR22, R48 ;  /* 0x000000160a307c2b */ /* 0x040fe40008000030 */
[C---:B------:R-:W-:Y:S01]  /*13c0*/  DFMA R26, R10.reuse, UR72, R26 ;  /* 0x000000480a1a7c2b */ /* 0x040fe2000800001a */
[----:B------:R-:W4:Y:S01]  /*13d0*/  LDCU.128 UR64, c[0x3][0xab0] ;  /* 0x00c15600ff4077ac */ /* 0x000f220008000c00 */
[----:B-1----:R-:W-:-:S02]  /*13e0*/  DFMA R34, R10, UR48, R34 ;  /* 0x000000300a227c2b */ /* 0x002fc40008000022 */
[C---:B0-----:R-:W-:Y:S02]  /*13f0*/  DFMA R44, R10.reuse, UR52, R44 ;  /* 0x000000340a2c7c2b */ /* 0x041fe4000800002c */
[----:B--2---:R-:W-:Y:S02]  /*1400*/  DFMA R52, R10, UR56, R52 ;  /* 0x000000380a347c2b */ /* 0x004fe40008000034 */
[----:B------:R-:W-:Y:S02]  /*1410*/  DADD R10, R12, R14 ;  /* 0x000000000c0a7229 */ /* 0x000fe4000000000e */
[C---:B------:R-:W-:Y:S01]  /*1420*/  DFMA R38, R22.reuse, UR14, R38 ;  /* 0x0000000e16267c2b */ /* 0x040fe20008000026 */
[----:B------:R-:W0:Y:S01]  /*1430*/  LDCU.128 UR12, c[0x3][0x8e0] ;  /* 0x00c11c00ff0c77ac */ /* 0x000e220008000c00 */
[C---:B------:R-:W-:Y:S02]  /*1440*/  DFMA R46, R22.reuse, UR18, R46 ;  /* 0x00000012162e7c2b */ /* 0x040fe4000800002e */
[----:B------:R-:W-:Y:S01]  /*1450*/  DFMA R20, R22, UR20, R20 ;  /* 0x0000001416147c2b */ /* 0x000fe20008000014 */
[----:B------:R-:W1:Y:S01]  /*1460*/  LDCU.128 UR16, c[0x3][0xa40] ;  /* 0x00c14800ff1077ac */ /* 0x000e620008000c00 */
[----:B------:R-:W-:-:S02]  /*1470*/  DFMA R26, R10, UR74, R26 ;  /* 0x0000004a0a1a7c2b */ /* 0x000fc4000800001a */
[C---:B---3--:R-:W-:Y:S01]  /*1480*/  DFMA R28, R10.reuse, UR4, R28 ;  /* 0x000000040a1c7c2b */ /* 0x048fe2000800001c */
[----:B------:R-:W2:Y:S01]  /*1490*/  LDCU.128 UR20, c[0x3][0xa90] ;  /* 0x00c15200ff1477ac */ /* 0x000ea20008000c00 */
[----:B------:R-:W-:Y:S02]  /*14a0*/  DFMA R40, R10, UR8, R40 ;  /* 0x000000080a287c2b */ /* 0x000fe40008000028 */
[C---:B------:R-:W-:Y:S01]  /*14b0*/  DFMA R36, R22.reuse, UR60, R36 ;  /* 0x0000003c16247c2b */ /* 0x040fe20008000024 */
[----:B------:R-:W3:Y:S01]  /*14c0*/  LDCU.128 UR72, c[0x3][0xae0] ;  /* 0x00c15c00ff4877ac */ /* 0x000ee20008000c00 */
[----:B----4-:R-:W-:Y:S02]  /*14d0*/  DFMA R42, R22, UR64, R42 ;  /* 0x00000040162a7c2b */ /* 0x010fe4000800002a */
[----:B------:R-:W-:Y:S01]  /*14e0*/  DADD R12, R12, -R14 ;  /* 0x000000000c0c7229 */ /* 0x000fe2000000080e */
[----:B------:R-:W4:Y:S01]  /*14f0*/  LDCU.64 UR4, c[0x3][0x910] ;  /* 0x00c12200ff0477ac */ /* 0x000f220008000a00 */
[----:B------:R-:W-:-:S02]  /*1500*/  DFMA R50, R22, UR68, R50 ;  /* 0x0000004416327c2b */ /* 0x000fc40008000032 */
[C---:B------:R-:W-:Y:S01]  /*1510*/  DFMA R34, R10.reuse, UR50, R34 ;  /* 0x000000320a227c2b */ /* 0x040fe20008000022 */
[----:B------:R-:W4:Y:S01]  /*1520*/  LDCU.64 UR8, c[0x3][0xb10] ;  /* 0x00c16200ff0877ac */ /* 0x000f220008000a00 */
[C---:B------:R-:W-:Y:S02]  /*1530*/  DFMA R44, R10.reuse, UR54, R44 ;  /* 0x000000360a2c7c2b */ /* 0x040fe4000800002c */
[C---:B0-----:R-:W-:Y:S02]  /*1540*/  DFMA R48, R10.reuse, UR12, R48 ;  /* 0x0000000c0a307c2b */ /* 0x041fe40008000030 */
[----:B------:R-:W-:Y:S02]  /*1550*/  DFMA R52, R10, UR58, R52 ;  /* 0x0000003a0a347c2b */ /* 0x000fe40008000034 */
[----:B------:R-:W-:Y:S02]  /*1560*/  DADD R10, R16, R18 ;  /* 0x00000000100a7229 */ /* 0x000fe40000000012 */
[----:B------:R-:W-:-:S02]  /*1570*/  DFMA R20, R12, UR26, R20 ;  /* 0x0000001a0c147c2b */ /* 0x000fc40008000014 */
[C---:B------:R-:W-:Y:S02]  /*1580*/  DFMA R36, R12.reuse, UR62, R36 ;  /* 0x0000003e0c247c2b */ /* 0x040fe40008000024 */
[C---:B------:R-:W-:Y:S02]  /*1590*/  DFMA R42, R12.reuse, UR66, R42 ;  /* 0x000000420c2a7c2b */ /* 0x040fe4000800002a */
[C---:B-1----:R-:W-:Y:S02]  /*15a0*/  DFMA R30, R12.reuse, UR16, R30 ;  /* 0x000000100c1e7c2b */ /* 0x042fe4000800001e */
[C---:B--2---:R-:W-:Y:S02]  /*15b0*/  DFMA R38, R12.reuse, UR20, R38 ;  /* 0x000000140c267c2b */ /* 0x044fe40008000026 */
[----:B---3--:R-:W-:Y:S02]  /*15c0*/  DFMA R46, R12, UR72, R46 ;  /* 0x000000480c2e7c2b */ /* 0x008fe4000800002e */
[----:B------:R-:W-:-:S02]  /*15d0*/  DADD R16, R16, -R18 ;  /* 0x0000000010107229 */ /* 0x000fc40000000812 */
[----:B------:R-:W-:Y:S02]  /*15e0*/  DFMA R50, R12, UR70, R50 ;  /* 0x000000460c327c2b */ /* 0x000fe40008000032 */
        /* <DEDUP_REMOVED lines=12> */
[----:B----4-:R-:W-:Y:S02]  /*16b0*/  DFMA R52, R10, UR4, R52 ;  /* 0x000000040a347c2b */ /* 0x010fe40008000034 */
        /* <DEDUP_REMOVED lines=27> */
.L_x_590:
[----:B------:R-:W-:Y:S05]  /*1870*/  BSYNC.RECONVERGENT B0 ;  /* 0x0000000000007941 */ /* 0x000fea0003800200 */
.L_x_589:
[----:B------:R-:W-:Y:S01]  /*1880*/  PRMT R9, R6, 0x5410, R7 ;  /* 0x0000541006097816 */ /* 0x000fe20000000007 */
[----:B------:R-:W-:Y:S01]  /*1890*/  UMOV UR4, 0xa90d ;  /* 0x0000a90d00047882 */ /* 0x000fe20000000000 */
[----:B------:R-:W-:Y:S03]  /*18a0*/  BAR.SYNC.DEFER_BLOCKING 0x0 ;  /* 0x0000000000007b1d */ /* 0x000fe60000010000 */
[----:B------:R-:W-:-:S03]  /*18b0*/  IDP.2A.LO.U16.U8 R9, R9, UR4, R8 ;  /* 0x0000000409097c26 */ /* 0x000fc60008001008 */
[----:B------:R-:W1:Y:S01]  /*18c0*/  LDCU.128 UR12, c[0x3][0x810] ;  /* 0x00c10200ff0c77ac */ /* 0x000e620008000c00 */
[----:B------:R-:W-:Y:S01]  /*18d0*/  IMAD R9, R0, 0x895, R9 ;  /* 0x0000089500097824 */ /* 0x000fe200078e0209 */
[----:B------:R-:W2:Y:S03]  /*18e0*/  LDCU.128 UR20, c[0x3][0xa10] ;  /* 0x00c14200ff1477ac */ /* 0x000ea60008000c00 */
[----:B------:R-:W-:Y:S01]  /*18f0*/  IMAD.WIDE R32, R9, 0x8, R32 ;  /* 0x0000000809207825 */ /* 0x000fe200078e0220 */
[----:B------:R-:W3:Y:S04]  /*1900*/  LDCU.128 UR8, c[0x3][0xa00] ;  /* 0x00c14000ff0877ac */ /* 0x000ee80008000c00 */
[----:B0----5:R-:W4:Y:S01]  /*1910*/  LDG.E.64.CONSTANT R28, desc[UR76][R32.64+-0x60] ;  /* 0xffffa04c201c7981 */ /* 0x021f22000c1e9b00 */
[----:B------:R-:W0:Y:S03]  /*1920*/  LDCU.128 UR4, c[0x3][0x800] ;  /* 0x00c10000ff0477ac */ /* 0x000e260008000c00 */
[----:B------:R-:W4:Y:S01]  /*1930*/  LDG.E.64.CONSTANT R90, desc[UR76][R32.64] ;  /* 0x0000004c205a7981 */ /* 0x000f22000c1e9b00 */
[----:B------:R-:W3:Y:S03]  /*1940*/  LDCU.128 UR44, c[0x3][0x820] ;  /* 0x00c10400ff2c77ac */ /* 0x000ee60008000c00 */
[----:B------:R-:W4:Y:S01]  /*1950*/  LDG.E.64.CONSTANT R30, desc[UR76][R32.64+-0x58] ;  /* 0xffffa84c201e7981 */ /* 0x000f22000c1e9b00 */
[----:B------:R-:W-:Y:S01]  /*1960*/  LOP3.LUT R9, R6, 0xffff, RZ, 0xc0, !PT ;  /* 0x0000ffff06097812 */ /* 0x000fe200078ec0ff */
[----:B------:R-:W-:Y:S01]  /*1970*/  IMAD R6, R7, 0x548, R4 ;  /* 0x0000054807067824 */ /* 0x000fe200078e0204 */
[----:B-1----:R-:W-:Y:S01]  /*1980*/  UMOV UR18, UR12 ;  /* 0x0000000c00127c82 */ /* 0x002fe20008000000 */
[----:B------:R-:W-:Y:S01]  /*1990*/  UMOV UR19, UR13 ;  /* 0x0000000d00137c82 */ /* 0x000fe20008000000 */
[----:B------:R-:W-:Y:S01]  /*19a0*/  IMAD.U32 R36, RZ, RZ, UR12 ;  /* 0x0000000cff247e24 */ /* 0x000fe2000f8e00ff */
[----:B------:R-:W1:Y:S01]  /*19b0*/  LDCU.128 UR40, c[0x3][0xa20] ;  /* 0x00c14400ff2877ac */ /* 0x000e620008000c00 */
[----:B------:R-:W-:Y:S01]  /*19c0*/  IMAD R6, R9, 0x68, R6 ;  /* 0x0000006809067824 */ /* 0x000fe200078e0206 */
[----:B------:R-:W4:Y:S01]  /*19d0*/  LDG.E.64.CONSTANT R34, desc[UR76][R32.64+-0x8] ;  /* 0xfffff84c20227981 */ /* 0x000f22000c1e9b00 */
[----:B------:R-:W-:Y:S01]  /*19e0*/  IMAD.U32 R37, RZ, RZ, UR13 ;  /* 0x0000000dff257e24 */ /* 0x000fe2000f8e00ff */
[----:B------:R-:W-:Y:S01]  /*19f0*/  UMOV UR12, UR14 ;  /* 0x0000000e000c7c82 */ /* 0x000fe20008000000 */
[----:B------:R-:W-:Y:S01]  /*1a00*/  IMAD.U32 R38, RZ, RZ, UR14 ;  /* 0x0000000eff267e24 */ /* 0x000fe2000f8e00ff */
[----:B------:R-:W-:Y:S01]  /*1a10*/  LDS.64 R82, [R6] ;  /* 0x0000000006527984 */ /* 0x000fe20000000a00 */
[----:B------:R-:W-:Y:S01]  /*1a20*/  IMAD.U32 R39, RZ, RZ, UR15 ;  /* 0x0000000fff277e24 */ /* 0x000fe2000f8e00ff */
[----:B------:R-:W-:Y:S01]  /*1a30*/  UMOV UR13, UR15 ;  /* 0x0000000f000d7c82 */ /* 0x000fe20008000000 */
[----:B--2---:R-:W-:Y:S01]  /*1a40*/  UMOV UR14, UR20 ;  /* 0x00000014000e7c82 */ /* 0x004fe20008000000 */
[----:B------:R-:W2:Y:S01]  /*1a50*/  LDS.64 R8, [R6+0x48] ;  /* 0x0000480006087984 */ /* 0x000ea20000000a00 */
[----:B------:R-:W-:Y:S01]  /*1a60*/  UMOV UR15, UR21 ;  /* 0x00000015000f7c82 */ /* 0x000fe20008000000 */
[----:B------:R-:W-:Y:S01]  /*1a70*/  IMAD.U32 R40, RZ, RZ, UR20 ;  /* 0x00000014ff287e24 */ /* 0x000fe2000f8e00ff */
[----:B------:R-:W-:Y:S01]  /*1a80*/  UMOV UR16, UR22 ;  /* 0x0000001600107c82 */ /* 0x000fe20008000000 */
[----:B------:R-:W-:Y:S01]  /*1a90*/  LDS.64 R84, [R6+0x8] ;  /* 0x0000080006547984 */ /* 0x000fe20000000a00 */
[----:B------:R-:W-:Y:S01]  /*1aa0*/  IMAD.U32 R41, RZ, RZ, UR21 ;  /* 0x00000015ff297e24 */ /* 0x000fe2000f8e00ff */
[----:B------:R-:W-:Y:S01]  /*1ab0*/  UMOV UR17, UR23 ;  /* 0x0000001700117c82 */ /* 0x000fe20008000000 */
[----:B------:R-:W-:Y:S01]  /*1ac0*/  IMAD.U32 R42, RZ, RZ, UR22 ;  /* 0x00000016ff2a7e24 */ /* 0x000fe2000f8e00ff */
[----:B------:R-:W1:Y:S01]  /*1ad0*/  LDS.64 R10, [R6+0x40] ;  /* 0x00004000060a7984 */ /* 0x000e620000000a00 */
[----:B------:R-:W-:Y:S01]  /*1ae0*/  IMAD.U32 R43, RZ, RZ, UR23 ;  /* 0x00000017ff2b7e24 */ /* 0x000fe2000f8e00ff */
[----:B------:R-:W2:Y:S01]  /*1af0*/  LDCU.128 UR20, c[0x3][0x830] ;  /* 0x00c10600ff1477ac */ /* 0x000ea20008000c00 */
[----:B0-----:R-:W-:Y:S01]  /*1b00*/  MOV.SPILL R13, UR5 ;  /* 0x00000005000d7c02 */ /* 0x001fe20009000f00 */
[----:B------:R-:W-:Y:S01]  /*1b10*/  LDS.64 R48, [R6+0x10] ;  /* 0x0000100006307984 */ /* 0x000fe20000000a00 */
[----:B------:R-:W-:Y:S01]  /*1b20*/  MOV.SPILL R15, UR4 ;  /* 0x00000004000f7c02 */ /* 0x000fe20009000f00 */
[----:B------:R-:W0:Y:S01]  /*1b30*/  LDCU.128 UR36, c[0x3][0xa40] ;  /* 0x00c14800ff2477ac */ /* 0x000e220008000c00 */
[----:B---3--:R-:W-:Y:S01]  /*1b40*/  MOV.SPILL R14, UR9 ;  /* 0x00000009000e7c02 */ /* 0x008fe20009000f00 */
[----:B------:R-:W3:Y:S01]  /*1b50*/  LDS.64 R18, [R6+0x38] ;  /* 0x0000380006127984 */ /* 0x000ee20000000a00 */
[----:B------:R-:W-:Y:S01]  /*1b60*/  MOV.SPILL R17, UR8 ;  /* 0x0000000800117c02 */ /* 0x000fe20009000f00 */
[----:B------:R-:W3:Y:S01]  /*1b70*/  LDCU.128 UR52, c[0x3][0x860] ;  /* 0x00c10c00ff3477ac */ /* 0x000ee20008000c00 */
[----:B------:R-:W-:Y:S01]  /*1b80*/  MOV.SPILL R16, UR45 ;  /* 0x0000002d00107c02 */ /* 0x000fe20009000f00 */
[----:B------:R-:W-:Y:S01]  /*1b90*/  LDS.64 R52, [R6+0x18] ;  /* 0x0000180006347984 */ /* 0x000fe20000000a00 */
[----:B------:R-:W3:Y:S03]  /*1ba0*/  LDCU.128 UR68, c[0x3][0x8a0] ;  /* 0x00c11400ff4477ac */ /* 0x000ee60008000c00 */
[----:B------:R-:W3:Y:S01]  /*1bb0*/  LDS.64 R20, [R6+0x30] ;  /* 0x0000300006147984 */ /* 0x000ee20000000a00 */
[----:B------:R-:W3:Y:S03]  /*1bc0*/  LDCU.128 UR24, c[0x3][0x8c0] ;  /* 0x00c11800ff1877ac */ /* 0x000ee60008000c00 */
[----:B------:R-:W-:Y:S01]  /*1bd0*/  LDS.64 R56, [R6+0x20] ;  /* 0x0000200006387984 */ /* 0x000fe20000000a00 */
[----:B--2---:R-:W-:Y:S01]  /*1be0*/  IMAD.U32 R44, RZ, RZ, UR22 ;  /* 0x00000016ff2c7e24 */ /* 0x004fe2000f8e00ff */
[----:B------:R-:W-:Y:S01]  /*1bf0*/  UMOV UR32, UR22 ;  /* 0x0000001600207c82 */ /* 0x000fe20008000000 */
[----:B------:R-:W-:Y:S01]  /*1c00*/  UMOV UR33, UR23 ;  /* 0x0000001700217c82 */ /* 0x000fe20008000000 */
[----:B------:R-:W2:Y:S01]  /*1c10*/  LDS.64 R22, [R6+0x28] ;  /* 0x0000280006167984 */ /* 0x000ea20000000a00 */
[----:B------:R-:W-:Y:S01]  /*1c20*/  IMAD.U32 R45, RZ, RZ, UR23 ;  /* 0x00000017ff2d7e24 */ /* 0x000fe2000f8e00ff */
[----:B------:R-:W2:Y:S01]  /*1c30*/  LDCU.128 UR48, c[0x3][0xa50] ;  /* 0x00c14a00ff3077ac */ /* 0x000ea20008000c00 */
[----:B0-----:R-:W-:-:S02]  /*1c40*/  IMAD.U32 R62, RZ, RZ, UR38 ;  /* 0x00000026ff3e7e24 */ /* 0x001fc4000f8e00ff */
[----:B------:R-:W-:Y:S01]  /*1c50*/  IMAD.U32 R63, RZ, RZ, UR39 ;  /* 0x00000027ff3f7e24 */ /* 0x000fe2000f8e00ff */
[----:B------:R-:W0:Y:S01]  /*1c60*/  LDCU.128 UR60, c[0x3][0x890] ;  /* 0x00c11200ff3c77ac */ /* 0x000e220008000c00 */
[C-C-:B------:R-:W-:Y:S02]  /*1c70*/  DADD R72, R82.reuse, R8.reuse ;  /* 0x0000000052487229 */ /* 0x140fe40000000008 */
[----:B------:R-:W-:Y:S01]  /*1c80*/  DADD R82, R82, -R8 ;  /* 0x0000000052527229 */ /* 0x000fe20000000808 */
[----:B------:R-:W0:Y:S01]  /*1c90*/  LDCU.128 UR56, c[0x3][0x8b0] ;  /* 0x00c11600ff3877ac */ /* 0x000e220008000c00 */
[----:B------:R-:W0:Y:S01]  /*1ca0*/  LDCU.128 UR72, c[0x3][0xae0] ;  /* 0x00c15c00ff4877ac */ /* 0x000e220008000c00 */
[C-C-:B-1----:R-:W-:Y:S02]  /*1cb0*/  DADD R70, R84.reuse, R10.reuse ;  /* 0x0000000054467229 */ /* 0x142fe4000000000a */
[----:B------:R-:W-:-:S03]  /*1cc0*/  DADD R84, R84, -R10 ;  /* 0x0000000054547229 */ /* 0x000fc6000000080a */
[----:B------:R-:W-:Y:S01]  /*1cd0*/  DFMA R10, R82, UR8, RZ ;  /* 0x00000008520a7c2b */ /* 0x000fe200080000ff */
[----:B------:R-:W-:Y:S01]  /*1ce0*/  UMOV UR8, UR38 ;  /* 0x0000002600087c82 */ /* 0x000fe20008000000 */
[----:B------:R-:W-:Y:S01]  /*1cf0*/  DFMA R8, R72, UR4, RZ ;  /* 0x0000000448087c2b */ /* 0x000fe200080000ff */
[----:B------:R-:W-:Y:S01]  /*1d00*/  UMOV UR4, UR20 ;  /* 0x0000001400047c82 */ /* 0x000fe20008000000 */
[C-C-:B---3--:R-:W-:Y:S01]  /*1d10*/  DADD R46, R48.reuse, R18.reuse ;  /* 0x00000000302e7229 */ /* 0x148fe20000000012 */
[----:B------:R-:W-:Y:S01]  /*1d20*/  UMOV UR5, UR21 ;  /* 0x0000001500057c82 */ /* 0x000fe20008000000 */
[----:B------:R-:W-:Y:S01]  /*1d30*/  DADD R48, R48, -R18 ;  /* 0x0000000030307229 */ /* 0x000fe20000000812 */
[----:B------:R-:W1:Y:S01]  /*1d40*/  LDCU.128 UR20, c[0x3][0x870] ;  /* 0x00c10e00ff1477ac */ /* 0x000e620008000c00 */
[----:B------:R-:W-:Y:S01]  /*1d50*/  DFMA R10, R84, UR10, R10 ;  /* 0x0000000a540a7c2b */ /* 0x000fe2000800000a */
[----:B------:R-:W-:Y:S01]  /*1d60*/  MOV.SPILL R18, UR41 ;  /* 0x0000002900127c02 */ /* 0x000fe20009000f00 */
[----:B------:R-:W-:Y:S01]  /*1d70*/  DFMA R8, R70, UR6, R8 ;  /* 0x0000000646087c2b */ /* 0x000fe20008000008 */
[----:B------:R-:W-:Y:S01]  /*1d80*/  UMOV UR9, UR39 ;  /* 0x0000002700097c82 */ /* 0x000fe20008000000 */
[C-C-:B------:R-:W-:Y:S01]  /*1d90*/  DADD R50, R52.reuse, R20.reuse ;  /* 0x0000000034327229 */ /* 0x140fe20000000014 */
[----:B------:R-:W-:Y:S01]  /*1da0*/  MOV.SPILL R19, UR44 ;  /* 0x0000002c00137c02 */ /* 0x000fe20009000f00 */
[----:B------:R-:W-:-:S02]  /*1db0*/  DADD R52, R52, -R20 ;  /* 0x0000000034347229 */ /* 0x000fc40000000814 */
[----:B------:R-:W-:Y:S01]  /*1dc0*/  DFMA R10, R48, UR14, R10 ;  /* 0x0000000e300a7c2b */ /* 0x000fe2000800000a */
[----:B------:R-:W-:Y:S01]  /*1dd0*/  MOV.SPILL R21, UR40 ;  /* 0x0000002800157c02 */ /* 0x000fe20009000f00 */
[----:B------:R-:W-:Y:S01]  /*1de0*/  DFMA R8, R46, UR18, R8 ;  /* 0x000000122e087c2b */ /* 0x000fe20008000008 */
[----:B------:R-:W-:Y:S01]  /*1df0*/  MOV.SPILL R20, UR47 ;  /* 0x0000002f00147c02 */ /* 0x000fe20009000f00 */
[C-C-:B--2---:R-:W-:Y:S02]  /*1e00*/  DADD R54, R56.reuse, R22.reuse ;  /* 0x0000000038367229 */ /* 0x144fe40000000016 */
[----:B------:R-:W-:Y:S02]  /*1e10*/  DADD R56, R56, -R22 ;  /* 0x0000000038387229 */ /* 0x000fe40000000816 */
[----:B------:R-:W-:Y:S01]  /*1e20*/  DFMA R10, R52, UR16, R10 ;  /* 0x00000010340a7c2b */ /* 0x000fe2000800000a */
[----:B-1----:R-:W-:Y:S01]  /*1e30*/  IMAD.U32 R86, RZ, RZ, UR20 ;  /* 0x00000014ff567e24 */ /* 0x002fe2000f8e00ff */
[----:B------:R-:W-:Y:S01]  /*1e40*/  DFMA R64, R72, UR46, RZ ;  /* 0x0000002e48407c2b */ /* 0x000fe200080000ff */
[----:B------:R-:W-:Y:S01]  /*1e50*/  IMAD.U32 R87, RZ, RZ, UR21 ;  /* 0x00000015ff577e24 */ /* 0x000fe2000f8e00ff */
[----:B------:R-:W-:Y:S01]  /*1e60*/  UMOV UR34, UR22 ;  /* 0x0000001600227c82 */ /* 0x000fe20008000000 */
[----:B------:R-:W-:Y:S01]  /*1e70*/  UMOV UR35, UR23 ;  /* 0x0000001700237c82 */ /* 0x000fe20008000000 */
[----:B------:R-:W1:Y:S01]  /*1e80*/  LDCU.128 UR16, c[0x3][0xa30] ;  /* 0x00c14600ff1077ac */ /* 0x000e620008000c00 */
[----:B------:R-:W-:Y:S01]  /*1e90*/  DFMA R8, R50, UR12, R8 ;  /* 0x0000000c32087c2b */ /* 0x000fe20008000008 */
[----:B------:R-:W-:Y:S01]  /*1ea0*/  MOV.SPILL R23, UR46 ;  /* 0x0000002e00177c02 */ /* 0x000fe20009000f00 */
[----:B------:R-:W-:Y:S01]  /*1eb0*/  DFMA R10, R56, UR40, R10 ;  /* 0x00000028380a7c2b */ /* 0x000fe2000800000a */
[----:B------:R-:W2:Y:S01]  /*1ec0*/  LDCU.128 UR20, c[0x3][0x840] ;  /* 0x00c10800ff1477ac */ /* 0x000ea20008000c00 */
[----:B------:R-:W-:Y:S01]  /*1ed0*/  DFMA R68, R70, UR4, R64 ;  /* 0x0000000446447c2b */ /* 0x000fe20008000040 */
[----:B------:R-:W-:Y:S01]  /*1ee0*/  MOV.SPILL R22, UR43 ;  /* 0x0000002b00167c02 */ /* 0x000fe20009000f00 */
[----:B------:R-:W-:Y:S01]  /*1ef0*/  DFMA R66, R82, UR42, RZ ;  /* 0x0000002a52427c2b */ /* 0x000fe200080000ff */
[----:B------:R-:W-:Y:S01]  /*1f00*/  UMOV UR40, UR36 ;  /* 0x0000002400287c82 */ /* 0x000fe20008000000 */
[----:B------:R-:W-:Y:S01]  /*1f10*/  UMOV UR41, UR37 ;  /* 0x0000002500297c82 */ /* 0x000fe20008000000 */
[----:B------:R-:W3:Y:S01]  /*1f20*/  LDCU.128 UR36, c[0x3][0xa70] ;  /* 0x00c14e00ff2477ac */ /* 0x000ee20008000c00 */
[----:B------:R-:W-:Y:S01]  /*1f30*/  DFMA R8, R54, UR44, R8 ;  /* 0x0000002c36087c2b */ /* 0x000fe20008000008 */
[----:B------:R-:W-:Y:S01]  /*1f40*/  MOV.SPILL R99, UR40 ;  /* 0x0000002800637c02 */ /* 0x000fe20009000f00 */
[----:B------:R-:W-:Y:S01]  /*1f50*/  DFMA R64, R72, UR34, RZ ;  /* 0x0000002248407c2b */ /* 0x000fe200080000ff */
[----:B------:R-:W0:Y:S01]  /*1f60*/  LDCU.128 UR12, c[0x3][0x850] ;  /* 0x00c10a00ff0c77ac */ /* 0x000e220008000c00 */
[----:B------:R-:W-:-:S02]  /*1f70*/  DFMA R68, R46, UR32, R68 ;  /* 0x000000202e447c2b */ /* 0x000fc40008000044 */
[----:B------:R-:W-:Y:S01]  /*1f80*/  DFMA R94, R82, UR48, RZ ;  /* 0x00000030525e7c2b */ /* 0x000fe200080000ff */
[----:B------:R-:W0:Y:S01]  /*1f90*/  LDCU.128 UR32, c[0x3][0x880] ;  /* 0x00c11000ff2077ac */ /* 0x000e220008000c00 */
[C-C-:B------:R-:W-:Y:S01]  /*1fa0*/  DADD R26, R8.reuse, R10.reuse ;  /* 0x00000000081a7229 */ /* 0x140fe2000000000a */
[----:B-1----:R-:W-:Y:S01]  /*1fb0*/  IMAD.U32 R58, RZ, RZ, UR18 ;  /* 0x00000012ff3a7e24 */ /* 0x002fe2000f8e00ff */
[----:B------:R-:W-:Y:S01]  /*1fc0*/  DADD R88, R8, -R10 ;  /* 0x0000000008587229 */ /* 0x000fe2000000080a */
[----:B------:R-:W-:Y:S01]  /*1fd0*/  UMOV UR6, UR16 ;  /* 0x0000001000067c82 */ /* 0x000fe20008000000 */
[----:B------:R-:W-:Y:S01]  /*1fe0*/  UMOV UR7, UR17 ;  /* 0x0000001100077c82 */ /* 0x000fe20008000000 */
[----:B--2---:R-:W-:Y:S01]  /*1ff0*/  IMAD.U32 R24, RZ, RZ, UR20 ;  /* 0x00000014ff187e24 */ /* 0x004fe2000f8e00ff */
[----:B------:R-:W-:Y:S01]  /*2000*/  DFMA R8, R84, UR6, R66 ;  /* 0x0000000654087c2b */ /* 0x000fe20008000042 */
[----:B------:R-:W-:Y:S01]  /*2010*/  IMAD.U32 R25, RZ, RZ, UR21 ;  /* 0x00000015ff197e24 */ /* 0x000fe2000f8e00ff */
[----:B------:R-:W-:Y:S01]  /*2020*/  UMOV UR30, UR18 ;  /* 0x00000012001e7c82 */ /* 0x000fe20008000000 */
[----:B------:R-:W-:Y:S01]  /*2030*/  UMOV UR31, UR19 ;  /* 0x00000013001f7c82 */ /* 0x000fe20008000000 */
[----:B------:R-:W-:Y:S01]  /*2040*/  R2UR UR46, R24 ;  /* 0x00000000182e72ca */ /* 0x000fe200000e0000 */
[----:B------:R-:W-:Y:S01]  /*2050*/  IMAD.U32 R59, RZ, RZ, UR19 ;  /* 0x00000013ff3b7e24 */ /* 0x000fe2000f8e00ff */
[----:B------:R-:W-:Y:S01]  /*2060*/  R2UR UR47, R25 ;  /* 0x00000000192f72ca */ /* 0x000fe200000e0000 */
[----:B---3--:R-:W-:Y:S01]  /*2070*/  IMAD.U32 R78, RZ, RZ, UR36 ;  /* 0x00000024ff4e7e24 */ /* 0x008fe2000f8e00ff */
[----:B------:R-:W-:Y:S01]  /*2080*/  UMOV UR28, UR38 ;  /* 0x00000026001c7c82 */ /* 0x000fe20008000000 */
[----:B------:R-:W-:Y:S01]  /*2090*/  IMAD.U32 R79, RZ, RZ, UR37 ;  /* 0x00000025ff4f7e24 */ /* 0x000fe2000f8e00ff */
[----:B------:R-:W-:Y:S01]  /*20a0*/  UMOV UR29, UR39 ;  /* 0x00000027001d7c82 */ /* 0x000fe20008000000 */
[----:B------:R-:W1:Y:S01]  /*20b0*/  LDCU.128 UR16, c[0x3][0x8f0] ;  /* 0x00c11e00ff1077ac */ /* 0x000e620008000c00 */
[----:B------:R-:W-:Y:S01]  /*20c0*/  DFMA R80, R48, UR30, R8 ;  /* 0x0000001e30507c2b */ /* 0x000fe20008000008 */
[----:B0-----:R-:W-:Y:S01]  /*20d0*/  IMAD.U32 R102, RZ, RZ, UR34 ;  /* 0x00000022ff667e24 */ /* 0x001fe2000f8e00ff */
[C---:B------:R-:W-:Y:S01]  /*20e0*/  DFMA R92, R72.reuse, UR12, RZ ;  /* 0x0000000c485c7c2b */ /* 0x040fe200080000ff */
[----:B------:R-:W0:Y:S01]  /*20f0*/  LDCU.128 UR36, c[0x3][0xaa0] ;  /* 0x00c15400ff2477ac */ /* 0x000e220008000c00 */
[----:B------:R-:W-:Y:S01]  /*2100*/  IMAD.U32 R103, RZ, RZ, UR35 ;  /* 0x00000023ff677e24 */ /* 0x000fe2000f8e00ff */
[----:B------:R-:W-:Y:S01]  /*2110*/  MOV.SPILL R98, UR13 ;  /* 0x0000000d00627c02 */ /* 0x000fe20009000f00 */
[----:B------:R-:W-:Y:S01]  /*2120*/  DFMA R66, R72, UR68, RZ ;  /* 0x0000004448427c2b */ /* 0x000fe200080000ff */
[----:B------:R-:W-:Y:S01]  /*2130*/  UMOV UR64, UR32 ;  /* 0x0000002000407c82 */ /* 0x000fe20008000000 */
[----:B------:R-:W-:Y:S01]  /*2140*/  UMOV UR65, UR33 ;  /* 0x0000002100417c82 */ /* 0x000fe20008000000 */
[----:B------:R-:W2:Y:S01]  /*2150*/  LDCU.128 UR32, c[0x3][0x8d0] ;  /* 0x00c11a00ff2077ac */ /* 0x000ea20008000c00 */
[----:B------:R-:W-:Y:S01]  /*2160*/  DFMA R74, R50, UR46, R68 ;  /* 0x0000002e324a7c2b */ /* 0x000fe20008000044 */
[----:B------:R-:W-:Y:S01]  /*2170*/  MOV.SPILL R100, UR12 ;  /* 0x0000000c00647c02 */ /* 0x000fe20009000f00 */
[----:B------:R-:W-:Y:S01]  /*2180*/  DFMA R80, R52, UR40, R80 ;  /* 0x0000002834507c2b */ /* 0x000fe20008000050 */
[----:B------:R-:W-:Y:S01]  /*2190*/  UMOV UR12, UR52 ;  /* 0x00000034000c7c82 */ /* 0x000fe20008000000 */
[----:B------:R-:W-:Y:S01]  /*21a0*/  UMOV UR13, UR53 ;  /* 0x00000035000d7c82 */ /* 0x000fe20008000000 */
[----:B------:R-:W-:Y:S01]  /*21b0*/  UMOV UR44, UR54 ;  /* 0x00000036002c7c82 */ /* 0x000fe20008000000 */
[----:B------:R-:W-:Y:S01]  /*21c0*/  UMOV UR45, UR55 ;  /* 0x00000037002d7c82 */ /* 0x000fe20008000000 */
[----:B------:R-:W3:Y:S01]  /*21d0*/  LDCU.128 UR52, c[0x3][0xa60] ;  /* 0x00c14c00ff3477ac */ /* 0x000ee20008000c00 */
[C---:B------:R-:W-:Y:S01]  /*21e0*/  DFMA R68, R72.reuse, UR26, RZ ;  /* 0x0000001a48447c2b */ /* 0x040fe200080000ff */
[----:B------:R-:W-:Y:S01]  /*21f0*/  MOV.SPILL R9, UR27 ;  /* 0x0000001b00097c02 */ /* 0x000fe20009000f00 */
[----:B-1----:R-:W-:Y:S01]  /*2200*/  DFMA R72, R72, UR16, RZ ;  /* 0x0000001048487c2b */ /* 0x002fe200080000ff */
[----:B0-----:R-:W-:Y:S01]  /*2210*/  IMAD.U32 R96, RZ, RZ, UR38 ;  /* 0x00000026ff607e24 */ /* 0x001fe2000f8e00ff */
[----:B------:R-:W-:Y:S01]  /*2220*/  UMOV UR20, UR36 ;  /* 0x0000002400147c82 */ /* 0x000fe20008000000 */
[----:B------:R-:W-:Y:S01]  /*2230*/  IMAD.U32 R97, RZ, RZ, UR39 ;  /* 0x00000027ff617e24 */ /* 0x000fe2000f8e00ff */
[----:B------:R-:W-:Y:S01]  /*2240*/  UMOV UR21, UR37 ;  /* 0x0000002500157c82 */ /* 0x000fe20008000000 */
[----:B------:R-:W-:Y:S01]  /*2250*/  DFMA R74, R54, UR22, R74 ;  /* 0x00000016364a7c2b */ /* 0x000fe2000800004a */
[----:B------:R-:W0:Y:S01]  /*2260*/  LDCU.128 UR36, c[0x3][0xac0] ;  /* 0x00c15800ff2477ac */ /* 0x000e220008000c00 */
[----:B------:R-:W-:Y:S01]  /*2270*/  DFMA R80, R56, UR8, R80 ;  /* 0x0000000838507c2b */ /* 0x000fe20008000050 */
[----:B------:R-:W-:Y:S01]  /*2280*/  MOV.SPILL R11, UR26 ;  /* 0x0000001a000b7c02 */ /* 0x000fe20009000f00 */
[C---:B------:R-:W-:Y:S01]  /*2290*/  DFMA R64, R70.reuse, UR64, R64 ;  /* 0x0000004046407c2b */ /* 0x040fe20008000040 */
[----:B------:R-:W-:Y:S01]  /*22a0*/  R2UR UR26, R78 ;  /* 0x000000004e1a72ca */ /* 0x000fe200000e0000 */
[C---:B------:R-:W-:Y:S01]  /*22b0*/  DFMA R66, R70.reuse, UR70, R66 ;  /* 0x0000004646427c2b */ /* 0x040fe20008000042 */
[----:B------:R-:W-:Y:S01]  /*22c0*/  R2UR UR27, R79 ;  /* 0x000000004f1b72ca */ /* 0x000fe200000e0000 */
[C---:B--2---:R-:W-:Y:S01]  /*22d0*/  DFMA R68, R70.reuse, UR32, R68 ;  /* 0x0000002046447c2b */ /* 0x044fe20008000044 */
[----:B------:R-:W-:Y:S01]  /*22e0*/  IMAD.U32 R60, RZ, RZ, UR22 ;  /* 0x00000016ff3c7e24 */ /* 0x000fe2000f8e00ff */
[C---:B------:R-:W-:Y:S01]  /*22f0*/  DFMA R92, R70.reuse, UR14, R92 ;  /* 0x0000000e465c7c2b */ /* 0x040fe2000800005c */
[----:B---3--:R-:W-:Y:S01]  /*2300*/  UMOV UR40, UR52 ;  /* 0x0000003400287c82 */ /* 0x008fe20008000000 */
[----:B------:R-:W-:Y:S01]  /*2310*/  DFMA R70, R70, UR18, R72 ;  /* 0x0000001246467c2b */ /* 0x000fe20008000048 */
[----:B------:R-:W-:Y:S01]  /*2320*/  UMOV UR8, UR54 ;  /* 0x0000003600087c82 */ /* 0x000fe20008000000 */
[----:B------:R-:W-:Y:S01]  /*2330*/  DADD R72, R74, -R80 ;  /* 0x000000004a487229 */ /* 0x000fe20000000850 */
[----:B------:R-:W-:Y:S01]  /*2340*/  UMOV UR9, UR55 ;  /* 0x0000003700097c82 */ /* 0x000fe20008000000 */
[----:B------:R-:W-:Y:S01]  /*2350*/  DFMA R94, R84, UR50, R94 ;  /* 0x00000032545e7c2b */ /* 0x000fe2000800005e */
[----:B------:R-:W-:Y:S01]  /*2360*/  IMAD.U32 R61, RZ, RZ, UR23 ;  /* 0x00000017ff3d7e24 */ /* 0x000fe2000f8e00ff */
[----:B------:R-:W-:Y:S01]  /*2370*/  DADD R80, R74, R80 ;  /* 0x000000004a507229 */ /* 0x000fe20000000050 */
[----:B0-----:R-:W-:Y:S01]  /*2380*/  MOV.SPILL R8, UR39 ;  /* 0x0000002700087c02 */ /* 0x001fe20009000f00 */
[----:B------:R-:W-:Y:S01]  /*2390*/  DFMA R92, R46, UR12, R92 ;  /* 0x0000000c2e5c7c2b */ /* 0x000fe2000800005c */
[----:B------:R-:W-:Y:S01]  /*23a0*/  MOV.SPILL R12, UR38 ;  /* 0x00000026000c7c02 */ /* 0x000fe20009000f00 */
[C---:B------:R-:W-:Y:S01]  /*23b0*/  DFMA R78, R82.reuse, UR20, RZ ;  /* 0x00000014524e7c2b */ /* 0x040fe200080000ff */
[----:B------:R-:W0:Y:S01]  /*23c0*/  LDCU.128 UR20, c[0x3][0xaf0] ;  /* 0x00c15e00ff1477ac */ /* 0x000e220008000c00 */
[----:B------:R-:W-:Y:S01]  /*23d0*/  DFMA R76, R82, UR28, RZ ;  /* 0x0000001c524c7c2b */ /* 0x000fe200080000ff */
[----:B------:R-:W-:Y:S01]  /*23e0*/  MOV.SPILL R25, UR42 ;  /* 0x0000002a00197c02 */ /* 0x000fe20009000f00 */
[----:B------:R-:W1:Y:S02]  /*23f0*/  LDCU.128 UR28, c[0x3][0xa80] ;  /* 0x00c15000ff1c77ac */ /* 0x000e640008000c00 */
[----:B------:R-:W-:Y:S01]  /*2400*/  DFMA R92, R50, UR44, R92 ;  /* 0x0000002c325c7c2b */ /* 0x000fe2000800005c */
[----:B------:R-:W-:-:S02]  /*2410*/  MOV.SPILL R24, UR47 ;  /* 0x0000002f00187c02 */ /* 0x000fc40009000f00 */
[----:B------:R-:W-:Y:S02]  /*2420*/  R2UR UR47, R103 ;  /* 0x00000000672f72ca */ /* 0x000fe400000e0000 */
[----:B------:R-:W-:Y:S02]  /*2430*/  MOV.SPILL R7, UR17 ;  /* 0x0000001100077c02 */ /* 0x000fe40009000f00 */
[----:B------:R-:W-:Y:S02]  /*2440*/  MOV.SPILL R10, UR16 ;  /* 0x00000010000a7c02 */ /* 0x000fe40009000f00 */
[----:B0-----:R-:W-:Y:S02]  /*2450*/  MOV.SPILL R101, UR21 ;  /* 0x0000001500657c02 */ /* 0x001fe40009000f00 */
[----:B------:R-:W-:Y:S01]  /*2460*/  MOV.SPILL R4, UR20 ;  /* 0x0000001400047c02 */ /* 0x000fe20009000f00 */
[----:B-1----:R-:W-:Y:S01]  /*2470*/  UMOV UR42, UR30 ;  /* 0x0000001e002a7c82 */ /* 0x002fe20008000000 */
[----:B------:R-:W-:Y:S01]  /*2480*/  UMOV UR43, UR31 ;  /* 0x0000001f002b7c82 */ /* 0x000fe20008000000 */
[----:B----4-:R-:W-:Y:S01]  /*2490*/  DMUL R28, R28, R26 ;  /* 0x0000001a1c1c7228 */ /* 0x010fe20000000000 */
[----:B------:R-:W-:-:S02]  /*24a0*/  MOV.SPILL R103, UR12 ;  /* 0x0000000c00677c02 */ /* 0x000fc40009000f00 */
[----:B------:R-:W-:Y:S01]  /*24b0*/  MOV.SPILL R26, UR41 ;  /* 0x00000029001a7c02 */ /* 0x000fe20009000f00 */
[----:B------:R-:W-:Y:S01]  /*24c0*/  UMOV UR41, UR53 ;  /* 0x0000003500297c82 */ /* 0x000fe20008000000 */
[----:B------:R-:W0:Y:S01]  /*24d0*/  LDCU.128 UR52, c[0x3][0xab0] ;  /* 0x00c15600ff3477ac */ /* 0x000e220008000c00 */
[----:B------:R-:W-:Y:S01]  /*24e0*/  DFMA R94, R48, UR40, R94 ;  /* 0x00000028305e7c2b */ /* 0x000fe2000800005e */
[----:B------:R-:W-:Y:S01]  /*24f0*/  MOV.SPILL R27, UR46 ;  /* 0x0000002e001b7c02 */ /* 0x000fe20009000f00 */
[----:B------:R-:W-:Y:S01]  /*2500*/  DFMA R74, R90, -R88, R28 ;  /* 0x800000585a4a722b */ /* 0x000fe2000000001c */
[----:B------:R-:W-:Y:S01]  /*2510*/  R2UR UR46, R102 ;  /* 0x00000000662e72ca */ /* 0x000fe200000e0000 */
[----:B------:R-:W-:Y:S01]  /*2520*/  DMUL R30, R30, R80 ;  /* 0x000000501e1e7228 */ /* 0x000fe20000000000 */
[----:B------:R-:W-:Y:S01]  /*2530*/  UMOV UR16, UR62 ;  /* 0x0000003e00107c82 */ /* 0x000fe20008000000 */
[----:B------:R-:W-:Y:S01]  /*2540*/  DFMA R80, R82, UR38, RZ ;  /* 0x0000002652507c2b */ /* 0x000fe200080000ff */
[----:B------:R-:W-:Y:S01]  /*2550*/  R2UR UR38, R86 ;  /* 0x00000000562672ca */ /* 0x000fe200000e0000 */
[----:B------:R-:W-:Y:S01]  /*2560*/  DFMA R94, R52, UR8, R94 ;  /* 0x00000008345e7c2b */ /* 0x000fe2000800005e */
[----:B------:R-:W-:Y:S01]  /*2570*/  R2UR UR39, R87 ;  /* 0x00000000572772ca */ /* 0x000fe200000e0000 */
[----:B------:R-:W-:Y:S01]  /*2580*/  DFMA R86, R74, UR10, RZ ;  /* 0x0000000a4a567c2b */ /* 0x000fe200080000ff */
[----:B------:R-:W-:Y:S01]  /*2590*/  R2UR UR10, R96 ;  /* 0x00000000600a72ca */ /* 0x000fe200000e0000 */
[----:B------:R-:W-:Y:S01]  /*25a0*/  DFMA R88, R90, R88, R28 ;  /* 0x000000585a58722b */ /* 0x000fe2000000001c */
[----:B------:R-:W-:Y:S01]  /*25b0*/  R2UR UR11, R97 ;  /* 0x00000000610b72ca */ /* 0x000fe200000e0000 */
[----:B------:R-:W-:Y:S01]  /*25c0*/  DFMA R82, R82, UR20, RZ ;  /* 0x0000001452527c2b */ /* 0x000fe200080000ff */
[----:B------:R-:W2:Y:S01]  /*25d0*/  LDG.E.64.CONSTANT R96, desc[UR76][R32.64+-0x50] ;  /* 0xffffb04c20607981 */ /* 0x000ea2000c1e9b00 */
[----:B------:R-:W-:Y:S01]  /*25e0*/  DFMA R94, R56, UR26, R94 ;  /* 0x0000001a385e7c2b */ /* 0x000fe2000800005e */
[----:B------:R-:W-:Y:S01]  /*25f0*/  UMOV UR20, UR28 ;  /* 0x0000001c00147c82 */ /* 0x000fe20008000000 */
[----:B------:R-:W-:Y:S01]  /*2600*/  UMOV UR21, UR29 ;  /* 0x0000001d00157c82 */ /* 0x000fe20008000000 */
[----:B------:R-:W1:Y:S01]  /*2610*/  LDCU.128 UR28, c[0x3][0xad0] ;  /* 0x00c15a00ff1c77ac */ /* 0x000e620008000c00 */
[----:B------:R-:W-:Y:S01]  /*2620*/  DFMA R76, R84, UR20, R76 ;  /* 0x00000014544c7c2b */ /* 0x000fe2000800004c */
[----:B------:R-:W-:Y:S01]  /*2630*/  MOV.SPILL R102, UR13 ;  /* 0x0000000d00667c02 */ /* 0x000fe20009000f00 */
[----:B------:R-:W-:-:S02]  /*2640*/  DFMA R92, R54, UR38, R92 ;  /* 0x00000026365c7c2b */ /* 0x000fc4000800005c */
[C---:B------:R-:W-:Y:S02]  /*2650*/  DFMA R82, R84.reuse, UR22, R82 ;  /* 0x0000001654527c2b */ /* 0x040fe40008000052 */
[----:B------:R-:W-:-:S04]  /*2660*/  DFMA R78, R84, UR10, R78 ;  /* 0x0000000a544e7c2b */ /* 0x000fc8000800004e */
[C-C-:B------:R-:W-:Y:S02]  /*2670*/  DADD R90, R92.reuse, -R94.reuse ;  /* 0x000000005c5a7229 */ /* 0x140fe4000000085e */
[----:B------:R-:W-:Y:S01]  /*2680*/  DADD R94, R92, R94 ;  /* 0x000000005c5e7229 */ /* 0x000fe2000000005e */
[----:B------:R-:W3:Y:S01]  /*2690*/  LDG.E.64.CONSTANT R92, desc[UR76][R32.64+-0x10] ;  /* 0xfffff04c205c7981 */ /* 0x000ee2000c1e9b00 */
[----:B-1----:R-:W-:Y:S02]  /*26a0*/  DFMA R80, R84, UR28, R80 ;  /* 0x0000001c54507c2b */ /* 0x002fe40008000050 */
[----:B------:R-:W-:-:S08]  /*26b0*/  DFMA R84, R34, -R72, R30 ;  /* 0x800000482254722b */ /* 0x000fd0000000001e */
[----:B------:R-:W-:Y:S01]  /*26c0*/  DFMA R86, R84, UR6, R86 ;  /* 0x0000000654567c2b */ /* 0x000fe20008000056 */
[----:B------:R-:W1:Y:S01]  /*26d0*/  LDCU.64 UR6, c[0x3][0x808] ;  /* 0x00c10100ff0677ac */ /* 0x000e620008000a00 */
[----:B------:R-:W-:Y:S01]  /*26e0*/  DFMA R34, R34, R72, R30 ;  /* 0x000000482222722b */ /* 0x000fe2000000001e */
[----:B------:R-:W-:Y:S01]  /*26f0*/  UMOV UR17, UR63 ;  /* 0x0000003f00117c82 */ /* 0x000fe20008000000 */
[----:B------:R-:W-:Y:S02]  /*2700*/  DFMA R64, R46, UR46, R64 ;  /* 0x0000002e2e407c2b */ /* 0x000fe40008000040 */
[----:B------:R-:W-:Y:S02]  /*2710*/  DFMA R76, R48, UR42, R76 ;  /* 0x0000002a304c7c2b */ /* 0x000fe4000800004c */
[----:B------:R-:W-:Y:S02]  /*2720*/  DFMA R66, R46, UR56, R66 ;  /* 0x000000382e427c2b */ /* 0x000fe40008000042 */
[----:B0-----:R-:W-:-:S06]  /*2730*/  DFMA R78, R48, UR52, R78 ;  /* 0x00000034304e7c2b */ /* 0x001fcc000800004e */
[----:B------:R-:W-:Y:S02]  /*2740*/  DFMA R66, R50, UR58, R66 ;  /* 0x0000003a32427c2b */ /* 0x000fe40008000042 */
[----:B------:R-:W-:-:S06]  /*2750*/  DFMA R78, R52, UR54, R78 ;  /* 0x00000036344e7c2b */ /* 0x000fcc000800004e */
[----:B------:R-:W-:Y:S02]  /*2760*/  DFMA R66, R54, UR24, R66 ;  /* 0x0000001836427c2b */ /* 0x000fe40008000042 */
[----:B------:R-:W-:Y:S02]  /*2770*/  DFMA R78, R56, UR36, R78 ;  /* 0x00000024384e7c2b */ /* 0x000fe4000800004e */
[----:B------:R-:W-:Y:S01]  /*2780*/  DFMA R68, R46, UR34, R68 ;  /* 0x000000222e447c2b */ /* 0x000fe20008000044 */
[----:B------:R-:W-:Y:S06]  /*2790*/  BAR.SYNC.DEFER_BLOCKING 0x0 ;  /* 0x0000000000007b1d */ /* 0x000fec0000010000 */
[----:B--2---:R-:W-:-:S02]  /*27a0*/  DMUL R94, R96, R94 ;  /* 0x0000005e605e7228 */ /* 0x004fc40000000000 */
[----:B-1----:R-:W-:-:S08]  /*27b0*/  DFMA R96, R88, UR6, RZ ;  /* 0x0000000658607c2b */ /* 0x002fd000080000ff */
[----:B------:R-:W-:Y:S01]  /*27c0*/  DFMA R96, R34, UR4, R96 ;  /* 0x0000000422607c2b */ /* 0x000fe20008000060 */
[----:B------:R-:W-:Y:S01]  /*27d0*/  UMOV UR4, UR60 ;  /* 0x0000003c00047c82 */ /* 0x000fe20008000000 */
[----:B------:R-:W-:Y:S01]  /*27e0*/  UMOV UR5, UR61 ;  /* 0x0000003d00057c82 */ /* 0x000fe20008000000 */
[----:B------:R-:W0:Y:S01]  /*27f0*/  LDCU.128 UR60, c[0x3][0xa90] ;  /* 0x00c15200ff3c77ac */ /* 0x000e220008000c00 */
[----:B---3--:R-:W-:Y:S02]  /*2800*/  DFMA R72, R92, -R90, R94 ;  /* 0x8000005a5c48722b */ /* 0x008fe4000000005e */
[----:B------:R-:W-:-:S06]  /*2810*/  DFMA R64, R50, UR4, R64 ;  /* 0x0000000432407c2b */ /* 0x000fcc0008000040 */
[----:B------:R-:W-:Y:S01]  /*2820*/  DFMA R86, R72, UR50, R86 ;  /* 0x0000003248567c2b */ /* 0x000fe20008000056 */
[----:B------:R-:W1:Y:S01]  /*2830*/  LDCU.128 UR48, c[0x3][0x900] ;  /* 0x00c12000ff3077ac */ /* 0x000e620008000c00 */
[----:B0-----:R-:W-:Y:S02]  /*2840*/  DFMA R76, R52, UR60, R76 ;  /* 0x0000003c344c7c2b */ /* 0x001fe4000800004c */
[----:B------:R-:W-:-:S06]  /*2850*/  DFMA R64, R54, UR16, R64 ;  /* 0x0000001036407c2b */ /* 0x000fcc0008000040 */
[----:B------:R-:W-:Y:S02]  /*2860*/  DFMA R76, R56, UR62, R76 ;  /* 0x0000003e384c7c2b */ /* 0x000fe4000800004c */
[----:B-1----:R-:W-:-:S06]  /*2870*/  DFMA R70, R46, UR48, R70 ;  /* 0x000000302e467c2b */ /* 0x002fcc0008000046 */
[C-C-:B------:R-:W-:Y:S02]  /*2880*/  DADD R46, R64.reuse, -R76.reuse ;  /* 0x00000000402e7229 */ /* 0x140fe4000000084c */
[----:B------:R-:W-:Y:S02]  /*2890*/  DADD R76, R64, R76 ;  /* 0x00000000404c7229 */ /* 0x000fe4000000004c */
[C-C-:B------:R-:W-:Y:S02]  /*28a0*/  DADD R64, R66.reuse, -R78.reuse ;  /* 0x0000000042407229 */ /* 0x140fe4000000084e */
[----:B------:R-:W-:Y:S01]  /*28b0*/  DADD R66, R66, R78 ;  /* 0x0000000042427229 */ /* 0x000fe2000000004e */
[----:B------:R-:W2:Y:S02]  /*28c0*/  LDG.E.64.CONSTANT R78, desc[UR76][R32.64+-0x18] ;  /* 0xffffe84c204e7981 */ /* 0x000ea4000c1e9b00 */
[----:B--2---:R-:W-:Y:S02]  /*28d0*/  DMUL R46, R78, R46 ;  /* 0x0000002e4e2e7228 */ /* 0x004fe40000000000 */
[----:B------:R-:W2:Y:S02]  /*28e0*/  LDG.E.64.CONSTANT R78, desc[UR76][R32.64+-0x20] ;  /* 0xffffe04c204e7981 */ /* 0x000ea4000c1e9b00 */
[----:B--2---:R-:W-:-:S02]  /*28f0*/  DMUL R64, R78, R64 ;  /* 0x000000404e407228 */ /* 0x004fc40000000000 */
[----:B------:R-:W2:Y:S01]  /*2900*/  LDG.E.64.CONSTANT R78, desc[UR76][R32.64+-0x48] ;  /* 0xffffb84c204e7981 */ /* 0x000ea2000c1e9b00 */
[----:B------:R-:W-:Y:S02]  /*2910*/  R2UR UR12, R36 ;  /* 0x00000000240c72ca */ /* 0x000fe400000e0000 */
[----:B------:R-:W-:Y:S02]  /*2920*/  R2UR UR13, R37 ;  /* 0x00000000250d72ca */ /* 0x000fe400000e0000 */
[----:B------:R-:W3:Y:S01]  /*2930*/  LDG.E.64.CONSTANT R36, desc[UR76][R32.64+-0x28] ;  /* 0xffffd84c20247981 */ /* 0x000ee2000c1e9b00 */
[----:B------:R-:W-:Y:S02]  /*2940*/  DFMA R90, R92, R90, R94 ;  /* 0x0000005a5c5a722b */ /* 0x000fe4000000005e */
[----:B--2---:R-:W-:Y:S01]  /*2950*/  DMUL R76, R78, R76 ;  /* 0x0000004c4e4c7228 */ /* 0x004fe20000000000 */
[----:B------:R-:W2:Y:S05]  /*2960*/  LDG.E.64.CONSTANT R78, desc[UR76][R32.64+-0x40] ;  /* 0xffffc04c204e7981 */ /* 0x000eaa000c1e9b00 */
[----:B------:R-:W-:Y:S01]  /*2970*/  DFMA R96, R90, UR14, R96 ;  /* 0x0000000e5a607c2b */ /* 0x000fe20008000060 */
[----:B------:R-:W0:Y:S01]  /*2980*/  LDCU.64 UR14, c[0x3][0x910] ;  /* 0x00c12200ff0e77ac */ /* 0x000e220008000a00 */
[----:B------:R-:W-:-:S08]  /*2990*/  DFMA R80, R48, UR30, R80 ;  /* 0x0000001e30507c2b */ /* 0x000fd00008000050 */
[----:B------:R-:W-:-:S08]  /*29a0*/  DFMA R80, R52, UR72, R80 ;  /* 0x0000004834507c2b */ /* 0x000fd00008000050 */
[----:B------:R-:W-:Y:S02]  /*29b0*/  DFMA R80, R56, UR74, R80 ;  /* 0x0000004a38507c2b */ /* 0x000fe40008000050 */
[----:B--2---:R-:W-:Y:S02]  /*29c0*/  DMUL R78, R78, R66 ;  /* 0x000000424e4e7228 */ /* 0x004fe40000000000 */
[----:B------:R-:W-:-:S08]  /*29d0*/  DADD R66, R46, R76 ;  /* 0x000000002e427229 */ /* 0x000fd0000000004c */
[----:B------:R-:W-:Y:S01]  /*29e0*/  DFMA R96, R66, UR64, R96 ;  /* 0x0000004042607c2b */ /* 0x000fe20008000060 */
[----:B------:R-:W1:Y:S02]  /*29f0*/  LDCU.128 UR64, c[0x3][0xb00] ;  /* 0x00c16000ff4077ac */ /* 0x000e640008000c00 */
[----:B-1----:R-:W-:Y:S02]  /*2a00*/  DFMA R82, R48, UR64, R82 ;  /* 0x0000004030527c2b */ /* 0x002fe40008000052 */
[----:B------:R-:W-:-:S08]  /*2a10*/  DADD R48, R64, R78 ;  /* 0x0000000040307229 */ /* 0x000fd0000000004e */
[----:B------:R-:W-:Y:S01]  /*2a20*/  DFMA R96, R48, UR70, R96 ;  /* 0x0000004630607c2b */ /* 0x000fe20008000060 */
[----:B------:R-:W1:Y:S01]  /*2a30*/  LDCU.128 UR68, c[0x3][0x8e0] ;  /* 0x00c11c00ff4477ac */ /* 0x000e620008000c00 */
[----:B------:R-:W-:Y:S02]  /*2a40*/  DFMA R82, R52, UR66, R82 ;  /* 0x0000004234527c2b */ /* 0x000fe40008000052 */
[----:B-1----:R-:W-:-:S08]  /*2a50*/  DFMA R68, R50, UR68, R68 ;  /* 0x0000004432447c2b */ /* 0x002fd00008000044 */
[----:B------:R-:W-:-:S08]  /*2a60*/  DFMA R68, R54, UR70, R68 ;  /* 0x0000004636447c2b */ /* 0x000fd00008000044 */
[----:B------:R-:W-:-:S08]  /*2a70*/  DADD R52, R68, -R80 ;  /* 0x0000000044347229 */ /* 0x000fd00000000850 */
[----:B---3--:R-:W-:Y:S01]  /*2a80*/  DMUL R52, R36, R52 ;  /* 0x0000003424347228 */ /* 0x008fe20000000000 */
[----:B------:R-:W2:Y:S04]  /*2a90*/  LDG.E.64.CONSTANT R36, desc[UR76][R32.64+-0x38] ;  /* 0xffffc84c20247981 */ /* 0x000ea8000c1e9b00 */
[----:B------:R-:W3:Y:S01]  /*2aa0*/  LDG.E.64.CONSTANT R32, desc[UR76][R32.64+-0x30] ;  /* 0xffffd04c20207981 */ /* 0x000ee2000c1e9b00 */
[----:B------:R-:W-:Y:S02]  /*2ab0*/  DFMA R70, R50, UR50, R70 ;  /* 0x0000003232467c2b */ /* 0x000fe40008000046 */
[----:B------:R-:W-:-:S08]  /*2ac0*/  DADD R50, -R46, R76 ;  /* 0x000000002e327229 */ /* 0x000fd0000000014c */
[----:B------:R-:W-:Y:S01]  /*2ad0*/  DFMA R86, R50, UR20, R86 ;  /* 0x0000001432567c2b */ /* 0x000fe20008000056 */
[----:B------:R-:W-:Y:S02]  /*2ae0*/  R2UR UR20, R40 ;  /* 0x00000000281472ca */ /* 0x000fe400000e0000 */
[----:B------:R-:W-:Y:S01]  /*2af0*/  R2UR UR21, R41 ;  /* 0x00000000291572ca */ /* 0x000fe200000e0000 */
[----:B------:R-:W-:Y:S02]  /*2b00*/  DADD R40, R68, R80 ;  /* 0x0000000044287229 */ /* 0x000fe40000000050 */
[----:B0-----:R-:W-:Y:S01]  /*2b10*/  DFMA R70, R54, UR14, R70 ;  /* 0x0000000e36467c2b */ /* 0x001fe20008000046 */
[----:B------:R-:W-:Y:S01]  /*2b20*/  ISETP.GT.U32.AND P2, PT, R5, 0x81, PT ;  /* 0x000000810500780c */ /* 0x000fe20003f44070 */
[----:B------:R-:W-:Y:S04]  /*2b30*/  BSSY.RECONVERGENT B0, `(.L_x_591) ;  /* 0x0000139000007945 */ /* 0x000fe80003800200 */
[----:B--2---:R-:W-:-:S02]  /*2b40*/  DMUL R40, R36, R40 ;  /* 0x0000002824287228 */ /* 0x004fc40000000000 */
[----:B------:R-:W-:-:S08]  /*2b50*/  DADD R36, -R64, R78 ;  /* 0x0000000040247229 */ /* 0x000fd0000000014e */
[----:B------:R-:W-:Y:S01]  /*2b60*/  DFMA R86, R36, UR10, R86 ;  /* 0x0000000a24567c2b */ /* 0x000fe20008000056 */
[----:B------:R-:W0:Y:S01]  /*2b70*/  LDCU.64 UR10, c[0x3][0xb10] ;  /* 0x00c16200ff0a77ac */ /* 0x000e220008000a00 */
[----:B------:R-:W-:Y:S02]  /*2b80*/  DADD R54, R52, R40 ;  /* 0x0000000034367229 */ /* 0x000fe40000000028 */
[----:B0-----:R-:W-:Y:S02]  /*2b90*/  DFMA R82, R56, UR10, R82 ;  /* 0x0000000a38527c2b */ /* 0x001fe40008000052 */
[----:B------:R-:W-:-:S06]  /*2ba0*/  DADD R56, -R52, R40 ;  /* 0x0000000034387229 */ /* 0x000fcc0000000128 */
[----:B------:R-:W-:Y:S02]  /*2bb0*/  DADD R70, R70, R82 ;  /* 0x0000000046467229 */ /* 0x000fe40000000052 */
[----:B------:R-:W-:Y:S01]  /*2bc0*/  DFMA R86, R56, UR28, R86 ;  /* 0x0000001c38567c2b */ /* 0x000fe20008000056 */
[----:B------:R-:W-:Y:S02]  /*2bd0*/  R2UR UR28, R44 ;  /* 0x000000002c1c72ca */ /* 0x000fe400000e0000 */
[----:B------:R-:W-:-:S03]  /*2be0*/  R2UR UR29, R45 ;  /* 0x000000002d1d72ca */ /* 0x000fc600000e0000 */
[----:B---3--:R-:W-:Y:S02]  /*2bf0*/  DMUL R44, R32, R70 ;  /* 0x00000046202c7228 */ /* 0x008fe40000000000 */
[----:B------:R-:W-:Y:S01]  /*2c00*/  DFMA R96, R54, UR32, R96 ;  /* 0x0000002036607c2b */ /* 0x000fe20008000060 */
[----:B------:R-:W-:Y:S02]  /*2c10*/  R2UR UR32, R58 ;  /* 0x000000003a2072ca */ /* 0x000fe400000e0000 */
[----:B------:R-:W-:-:S03]  /*2c20*/  R2UR UR33, R59 ;  /* 0x000000003b2172ca */ /* 0x000fc600000e0000 */
[----:B------:R-:W-:-:S08]  /*2c30*/  DADD R58, R44, R44 ;  /* 0x000000002c3a7229 */ /* 0x000fd0000000002c */
[----:B------:R-:W-:-:S08]  /*2c40*/  DMUL R58, R58, 0.5 ;  /* 0x3fe000003a3a7828 */ /* 0x000fd00000000000 */
[----:B------:R-:W-:Y:S01]  /*2c50*/  DFMA R96, R58, UR18, R96 ;  /* 0x000000123a607c2b */ /* 0x000fe20008000060 */
[----:B------:R-:W-:Y:S02]  /*2c60*/  R2UR UR18, R42 ;  /* 0x000000002a1272ca */ /* 0x000fe400000e0000 */
[----:B------:R-:W-:Y:S01]  /*2c70*/  R2UR UR19, R43 ;  /* 0x000000002b1372ca */ /* 0x000fe200000e0000 */
[----:B------:R-:W-:Y:S02]  /*2c80*/  DADD R42, R44, -R44 ;  /* 0x000000002c2a7229 */ /* 0x000fe4000000082c */
[----:B------:R-:W-:-:S06]  /*2c90*/  DFMA R32, R74, UR20, RZ ;  /* 0x000000144a207c2b */ /* 0x000fcc00080000ff */
[----:B------:R-:W-:Y:S01]  /*2ca0*/  DFMA R86, R42, UR22, R86 ;  /* 0x000000162a567c2b */ /* 0x000fe20008000056 */
[----:B------:R-:W-:Y:S02]  /*2cb0*/  R2UR UR22, R38 ;  /* 0x00000000261672ca */ /* 0x000fe400000e0000 */
[----:B------:R-:W-:Y:S01]  /*2cc0*/  R2UR UR23, R39 ;  /* 0x00000000271772ca */ /* 0x000fe200000e0000 */
[----:B------:R-:W-:Y:S01]  /*2cd0*/  DFMA R38, R88, UR12, RZ ;  /* 0x0000000c58267c2b */ /* 0x000fe200080000ff */
[----:B------:R-:W-:Y:S02]  /*2ce0*/  R2UR.FILL UR13, R102 ;  /* 0x00000000660d72ca */ /* 0x000fe400004e0000 */
[----:B------:R-:W-:Y:S01]  /*2cf0*/  R2UR.FILL UR12, R103 ;  /* 0x00000000670c72ca */ /* 0x000fe200004e0000 */
[----:B------:R-:W-:-:S04]  /*2d00*/  DFMA R32, R84, UR32, R32 ;  /* 0x0000002054207c2b */ /* 0x000fc80008000020 */
[----:B------:R-:W-:-:S04]  /*2d10*/  DFMA R38, R34, UR28, R38 ;  /* 0x0000001c22267c2b */ /* 0x000fc80008000026 */
[----:B------:R-:W-:-:S04]  /*2d20*/  DFMA R32, R72, UR40, R32 ;  /* 0x0000002848207c2b */ /* 0x000fc80008000020 */
[----:B------:R-:W-:-:S04]  /*2d30*/  DFMA R38, R90, UR12, R38 ;  /* 0x0000000c5a267c2b */ /* 0x000fc80008000026 */
[----:B------:R-:W-:-:S04]  /*2d40*/  DFMA R32, R50, UR42, R32 ;  /* 0x0000002a32207c2b */ /* 0x000fc80008000020 */
[----:B------:R-:W-:Y:S01]  /*2d50*/  DFMA R38, R66, UR46, R38 ;  /* 0x0000002e42267c2b */ /* 0x000fe20008000026 */
[----:B------:R-:W-:Y:S02]  /*2d60*/  R2UR.FILL UR47, R24 ;  /* 0x00000000182f72ca */ /* 0x000fe400004e0000 */
[----:B------:R-:W-:Y:S02]  /*2d70*/  R2UR.FILL UR46, R27 ;  /* 0x000000001b2e72ca */ /* 0x000fe400004e0000 */
[----:B------:R-:W-:Y:S01]  /*2d80*/  R2UR.FILL UR42, R25 ;  /* 0x00000000192a72ca */ /* 0x000fe200004e0000 */
[----:B------:R-:W-:Y:S01]  /*2d90*/  DFMA R24, R88, UR22, RZ ;  /* 0x0000001658187c2b */ /* 0x000fe200080000ff */
[----:B------:R-:W-:Y:S02]  /*2da0*/  R2UR.FILL UR41, R26 ;  /* 0x000000001a2972ca */ /* 0x000fe400004e0000 */
[----:B------:R-:W-:Y:S02]  /*2db0*/  R2UR.FILL UR40, R99 ;  /* 0x00000000632872ca */ /* 0x000fe400004e0000 */
[----:B------:R-:W-:-:S02]  /*2dc0*/  R2UR UR28, R60 ;  /* 0x000000003c1c72ca */ /* 0x000fc400000e0000 */
[----:B------:R-:W-:Y:S02]  /*2dd0*/  R2UR UR29, R61 ;  /* 0x000000003d1d72ca */ /* 0x000fe400000e0000 */
[----:B------:R-:W-:Y:S01]  /*2de0*/  R2UR.FILL UR43, R22 ;  /* 0x00000000162b72ca */ /* 0x000fe200004e0000 */
[----:B------:R-:W-:Y:S01]  /*2df0*/  DFMA R24, R34, UR46, R24 ;  /* 0x0000002e22187c2b */ /* 0x000fe20008000018 */
[----:B------:R-:W-:Y:S01]  /*2e00*/  R2UR UR32, R62 ;  /* 0x000000003e2072ca */ /* 0x000fe200000e0000 */
[----:B------:R-:W-:Y:S01]  /*2e10*/  DFMA R26, R74, UR18, RZ ;  /* 0x000000124a1a7c2b */ /* 0x000fe200080000ff */
[----:B------:R-:W-:Y:S01]  /*2e20*/  R2UR.FILL UR47, R20 ;  /* 0x00000000142f72ca */ /* 0x000fe200004e0000 */
[----:B------:R-:W0:Y:S04]  /*2e30*/  LDCU.64 UR18, c[0x3][0xa50] ;  /* 0x00c14a00ff1277ac */ /* 0x000e280008000a00 */
[----:B------:R-:W-:Y:S01]  /*2e40*/  DFMA R24, R90, UR44, R24 ;  /* 0x0000002c5a187c2b */ /* 0x000fe20008000018 */
[----:B------:R-:W-:Y:S01]  /*2e50*/  R2UR UR33, R63 ;  /* 0x000000003f2172ca */ /* 0x000fe200000e0000 */
[----:B------:R-:W-:Y:S01]  /*2e60*/  DFMA R26, R84, UR40, R26 ;  /* 0x00000028541a7c2b */ /* 0x000fe2000800001a */
[----:B------:R-:W-:-:S02]  /*2e70*/  R2UR.FILL UR13, R98 ;  /* 0x00000000620d72ca */ /* 0x000fc400004e0000 */
[----:B------:R-:W-:Y:S01]  /*2e80*/  R2UR.FILL UR12, R100 ;  /* 0x00000000640c72ca */ /* 0x000fe200004e0000 */
[----:B------:R-:W-:Y:S01]  /*2e90*/  DFMA R32, R36, UR52, R32 ;  /* 0x0000003424207c2b */ /* 0x000fe20008000020 */
[----:B------:R-:W1:Y:S01]  /*2ea0*/  LDCU.64 UR22, c[0x3][0x878] ;  /* 0x00c10f00ff1677ac */ /* 0x000e620008000a00 */
[----:B------:R-:W-:Y:S01]  /*2eb0*/  DFMA R24, R66, UR4, R24 ;  /* 0x0000000442187c2b */ /* 0x000fe20008000018 */
[----:B------:R-:W-:Y:S02]  /*2ec0*/  R2UR.FILL UR5, R13 ;  /* 0x000000000d0572ca */ /* 0x000fe400004e0000 */
[----:B------:R-:W-:Y:S01]  /*2ed0*/  R2UR.FILL UR4, R15 ;  /* 0x000000000f0472ca */ /* 0x000fe200004e0000 */
[----:B------:R-:W-:Y:S01]  /*2ee0*/  DFMA R26, R72, UR8, R26 ;  /* 0x00000008481a7c2b */ /* 0x000fe2000800001a */
[----:B------:R-:W-:Y:S02]  /*2ef0*/  R2UR.FILL UR45, R16 ;  /* 0x00000000102d72ca */ /* 0x000fe400004e0000 */
[----:B------:R-:W-:-:S02]  /*2f00*/  R2UR.FILL UR44, R19 ;  /* 0x00000000132c72ca */ /* 0x000fc400004e0000 */
[----:B------:R-:W-:Y:S02]  /*2f10*/  R2UR.FILL UR46, R23 ;  /* 0x00000000172e72ca */ /* 0x000fe400004e0000 */
[----:B------:R-:W-:Y:S02]  /*2f20*/  R2UR.FILL UR9, R14 ;  /* 0x000000000e0972ca */ /* 0x000fe400004e0000 */
[----:B------:R-:W-:Y:S02]  /*2f30*/  R2UR.FILL UR8, R17 ;  /* 0x00000000110872ca */ /* 0x000fe400004e0000 */
[----:B------:R-:W-:Y:S02]  /*2f40*/  R2UR.FILL UR41, R18 ;  /* 0x00000000122972ca */ /* 0x000fe400004e0000 */
[----:B------:R-:W-:Y:S01]  /*2f50*/  R2UR.FILL UR40, R21 ;  /* 0x00000000152872ca */ /* 0x000fe200004e0000 */
[C---:B------:R-:W-:Y:S02]  /*2f60*/  DFMA R16, R88.reuse, UR4, RZ ;  /* 0x0000000458107c2b */ /* 0x040fe400080000ff */
[----:B------:R-:W-:-:S06]  /*2f70*/  DFMA R88, R88, UR44, RZ ;  /* 0x0000002c58587c2b */ /* 0x000fcc00080000ff */
[----:B------:R-:W-:Y:S02]  /*2f80*/  DFMA R18, R34, UR46, R16 ;  /* 0x0000002e22127c2b */ /* 0x000fe40008000010 */
[C---:B------:R-:W-:Y:S02]  /*2f90*/  DFMA R16, R74.reuse, UR8, RZ ;  /* 0x000000084a107c2b */ /* 0x040fe400080000ff */
[----:B------:R-:W-:Y:S02]  /*2fa0*/  DFMA R74, R74, UR40, RZ ;  /* 0x000000284a4a7c2b */ /* 0x000fe400080000ff */
[----:B------:R-:W-:Y:S01]  /*2fb0*/  DFMA R88, R34, UR28, R88 ;  /* 0x0000001c22587c2b */ /* 0x000fe20008000058 */
[----:B------:R-:W2:Y:S03]  /*2fc0*/  LDCU.64 UR28, c[0x3][0xa78] ;  /* 0x00c14f00ff1c77ac */ /* 0x000ea60008000a00 */
[----:B------:R-:W-:-:S02]  /*2fd0*/  DFMA R16, R84, UR42, R16 ;  /* 0x0000002a54107c2b */ /* 0x000fc40008000010 */
[----:B------:R-:W-:Y:S01]  /*2fe0*/  DFMA R74, R84, UR32, R74 ;  /* 0x00000020544a7c2b */ /* 0x000fe2000800004a */
[----:B------:R-:W3:Y:S01]  /*2ff0*/  LDCU.64 UR32, c[0x3][0xaa0] ;  /* 0x00c15400ff2077ac */ /* 0x000ee20008000a00 */
[----:B------:R-:W-:Y:S01]  /*3000*/  DFMA R32, R56, UR30, R32 ;  /* 0x0000001e38207c2b */ /* 0x000fe20008000020 */
[----:B------:R-:W4:Y:S01]  /*3010*/  LDCU.64 UR30, c[0x3][0x8a0] ;  /* 0x00c11400ff1e77ac */ /* 0x000f220008000a00 */
[C---:B------:R-:W-:Y:S02]  /*3020*/  DFMA R18, R90.reuse, UR12, R18 ;  /* 0x0000000c5a127c2b */ /* 0x040fe40008000012 */
[----:B------:R-:W-:Y:S02]  /*3030*/  DFMA R88, R90, UR38, R88 ;  /* 0x000000265a587c2b */ /* 0x000fe40008000058 */
[C---:B------:R-:W-:Y:S02]  /*3040*/  DFMA R74, R72.reuse, UR26, R74 ;  /* 0x0000001a484a7c2b */ /* 0x040fe4000800004a */
[----:B0-----:R-:W-:-:S02]  /*3050*/  DFMA R16, R72, UR18, R16 ;  /* 0x0000001248107c2b */ /* 0x001fc40008000010 */
[C---:B-1----:R-:W-:Y:S02]  /*3060*/  DFMA R18, R66.reuse, UR22, R18 ;  /* 0x0000001642127c2b */ /* 0x042fe40008000012 */
[----:B------:R-:W-:Y:S02]  /*3070*/  DFMA R88, R66, UR16, R88 ;  /* 0x0000001042587c2b */ /* 0x000fe40008000058 */
[C---:B------:R-:W-:Y:S02]  /*3080*/  DFMA R74, R50.reuse, UR62, R74 ;  /* 0x0000003e324a7c2b */ /* 0x040fe4000800004a */
[----:B--2---:R-:W-:Y:S02]  /*3090*/  DFMA R16, R50, UR28, R16 ;  /* 0x0000001c32107c2b */ /* 0x004fe40008000010 */
[----:B------:R-:W-:Y:S02]  /*30a0*/  DFMA R38, R48, UR56, R38 ;  /* 0x0000003830267c2b */ /* 0x000fe40008000026 */
[----:B------:R-:W-:Y:S01]  /*30b0*/  DFMA R26, R50, UR60, R26 ;  /* 0x0000003c321a7c2b */ /* 0x000fe2000800001a */
[----:B------:R-:W-:-:S02]  /*30c0*/  R2UR.FILL UR39, R8 ;  /* 0x00000000082772ca */ /* 0x000fc400004e0000 */
[----:B------:R-:W-:Y:S02]  /*30d0*/  R2UR.FILL UR38, R12 ;  /* 0x000000000c2672ca */ /* 0x000fe400004e0000 */
[----:B------:R-:W-:Y:S02]  /*30e0*/  R2UR.FILL UR27, R9 ;  /* 0x00000000091b72ca */ /* 0x000fe400004e0000 */
[----:B------:R-:W-:Y:S01]  /*30f0*/  R2UR.FILL UR26, R11 ;  /* 0x000000000b1a72ca */ /* 0x000fe200004e0000 */
[C---:B----4-:R-:W-:Y:S02]  /*3100*/  DFMA R18, R48.reuse, UR30, R18 ;  /* 0x0000001e30127c2b */ /* 0x050fe40008000012 */
[----:B------:R-:W-:Y:S02]  /*3110*/  DFMA R88, R48, UR24, R88 ;  /* 0x0000001830587c2b */ /* 0x000fe40008000058 */
[C---:B------:R-:W-:Y:S02]  /*3120*/  DFMA R74, R36.reuse, UR36, R74 ;  /* 0x00000024244a7c2b */ /* 0x040fe4000800004a */
[----:B---3--:R-:W-:-:S02]  /*3130*/  DFMA R16, R36, UR32, R16 ;  /* 0x0000002024107c2b */ /* 0x008fc40008000010 */
[----:B------:R-:W-:Y:S02]  /*3140*/  DFMA R38, R54, UR34, R38 ;  /* 0x0000002236267c2b */ /* 0x000fe40008000026 */
[----:B------:R-:W-:Y:S02]  /*3150*/  DFMA R24, R48, UR58, R24 ;  /* 0x0000003a30187c2b */ /* 0x000fe40008000018 */
        /* <DEDUP_REMOVED lines=8> */
[----:B------:R-:W-:Y:S02]  /*31e0*/  DFMA R16, R56, UR38, R16 ;  /* 0x0000002638107c2b */ /* 0x000fe40008000010 */
[----:B------:R-:W-:Y:S02]  /*31f0*/  DFMA R38, R58, UR48, R38 ;  /* 0x000000303a267c2b */ /* 0x000fe40008000026 */
[----:B------:R-:W-:Y:S02]  /*3200*/  DFMA R32, R42, UR64, R32 ;  /* 0x000000402a207c2b */ /* 0x000fe40008000020 */
[----:B------:R-:W-:-:S02]  /*3210*/  DFMA R24, R54, UR68, R24 ;  /* 0x0000004436187c2b */ /* 0x000fc40008000018 */
[----:B------:R-:W-:Y:S02]  /*3220*/  DFMA R26, R56, UR72, R26 ;  /* 0x00000048381a7c2b */ /* 0x000fe4000800001a */
[C---:B------:R-:W-:Y:S02]  /*3230*/  DFMA R18, R58.reuse, UR16, R18 ;  /* 0x000000103a127c2b */ /* 0x040fe40008000012 */
[----:B------:R-:W-:Y:S02]  /*3240*/  DFMA R88, R58, UR14, R88 ;  /* 0x0000000e3a587c2b */ /* 0x000fe40008000058 */
[C---:B------:R-:W-:Y:S02]  /*3250*/  DFMA R74, R42.reuse, UR10, R74 ;  /* 0x0000000a2a4a7c2b */ /* 0x040fe4000800004a */
[----:B------:R-:W-:Y:S02]  /*3260*/  DFMA R16, R42, UR20, R16 ;  /* 0x000000142a107c2b */ /* 0x000fe40008000010 */
[----:B------:R-:W-:-:S02]  /*3270*/  DADD R4, R38, -R32 ;  /* 0x0000000026047229 */ /* 0x000fc40000000820 */
[----:B------:R-:W-:Y:S02]  /*3280*/  DFMA R24, R58, UR50, R24 ;  /* 0x000000323a187c2b */ /* 0x000fe40008000018 */
[----:B------:R-:W-:Y:S02]  /*3290*/  DFMA R26, R42, UR66, R26 ;  /* 0x000000422a1a7c2b */ /* 0x000fe4000800001a */
[----:B------:R-:W-:Y:S01]  /*32a0*/  DADD R68, R96, -R86 ;  /* 0x0000000060447229 */ /* 0x000fe20000000856 */
[----:B------:R0:W-:Y:S01]  /*32b0*/  STS.64 [R6+0x38], R4 ;  /* 0x0000380406007388 */ /* 0x0001e20000000a00 */
[----:B------:R-:W-:Y:S02]  /*32c0*/  DADD R10, R88, -R74 ;  /* 0x00000000580a7229 */ /* 0x000fe4000000084a */
[----:B------:R-:W-:Y:S02]  /*32d0*/  DADD R8, R18, -R16 ;  /* 0x0000000012087229 */ /* 0x000fe40000000810 */
[----:B------:R-:W-:-:S02]  /*32e0*/  DADD R86, R96, R86 ;  /* 0x0000000060567229 */ /* 0x000fc40000000056 */
[----:B------:R-:W-:Y:S02]  /*32f0*/  DADD R32, R38, R32 ;  /* 0x0000000026207229 */ /* 0x000fe40000000020 */
[----:B------:R-:W-:Y:S02]  /*3300*/  DADD R14, R24, R26 ;  /* 0x00000000180e7229 */ /* 0x000fe4000000001a */
[----:B------:R-:W-:Y:S02]  /*3310*/  DADD R16, R18, R16 ;  /* 0x0000000012107229 */ /* 0x000fe40000000010 */
[----:B0-----:R-:W-:Y:S02]  /*3320*/  DADD R4, R24, -R26 ;  /* 0x0000000018047229 */ /* 0x001fe4000000081a */
        /* <DEDUP_REMOVED lines=32> */
[----:B------:R-:W-:Y:S01]  /*3530*/  LDS.64 R6, [R3+0x138] ;  /* 0x0001380003067984 */ /* 0x000fe20000000a00 */
[----:B------:R-:W1:Y:S01]  /*3540*/  LDCU.64 UR62, c[0x3][0x860] ;  /* 0x00c10c00ff3e77ac */ /* 0x000e620008000a00 */
[----:B----4-:R-:W-:Y:S01]  /*3550*/  DADD R14, R10, R12 ;  /* 0x000000000a0e7229 */ /* 0x010fe2000000000c */
[----:B------:R-:W4:Y:S02]  /*3560*/  LDCU.64 UR34, c[0x3][0xa58] ;  /* 0x00c14b00ff2277ac */ /* 0x000f240008000a00 */
[----:B------:R-:W-:-:S02]  /*3570*/  DFMA R20, R8, UR6, RZ ;  /* 0x0000000608147c2b */ /* 0x000fc400080000ff */
[----:B--2---:R-:W-:Y:S01]  /*3580*/  DFMA R26, R8, UR70, RZ ;  /* 0x00000046081a7c2b */ /* 0x004fe200080000ff */
[----:B------:R-:W2:Y:S01]  /*3590*/  LDCU.64 UR70, c[0x3][0xa20] ;  /* 0x00c14400ff4677ac */ /* 0x000ea20008000a00 */
[----:B------:R-:W-:Y:S02]  /*35a0*/  DADD R10, R10, -R12 ;  /* 0x000000000a0a7229 */ /* 0x000fe4000000080c */
[----:B---3--:R-:W-:Y:S01]  /*35b0*/  DFMA R32, R8, UR72, RZ ;  /* 0x0000004808207c2b */ /* 0x008fe200080000ff */
[----:B------:R-:W3:Y:S01]  /*35c0*/  LDCU.64 UR72, c[0x3][0xa40] ;  /* 0x00c14800ff4877ac */ /* 0x000ee20008000a00 */
[----:B0-----:R-:W-:Y:S02]  /*35d0*/  DFMA R24, R14, UR68, R20 ;  /* 0x000000440e187c2b */ /* 0x001fe40008000014 */
[C---:B------:R-:W-:Y:S01]  /*35e0*/  DFMA R12, R8.reuse, UR4, RZ ;  /* 0x00000004080c7c2b */ /* 0x040fe200080000ff */
[----:B------:R-:W0:Y:S01]  /*35f0*/  LDCU.64 UR68, c[0x3][0x848] ;  /* 0x00c10900ff4477ac */ /* 0x000e220008000a00 */
[----:B-----5:R-:W-:Y:S01]  /*3600*/  DFMA R36, R8, UR74, RZ ;  /* 0x0000004a08247c2b */ /* 0x020fe200080000ff */
[----:B------:R-:W5:Y:S01]  /*3610*/  LDS.64 R8, [R3+0x3a8] ;  /* 0x0003a80003087984 */ /* 0x000f620000000a00 */
[----:B------:R-:W1:Y:S01]  /*3620*/  LDCU.64 UR74, c[0x3][0xa48] ;  /* 0x00c14900ff4a77ac */ /* 0x000e620008000a00 */
[----:B------:R-:W-:-:S03]  /*3630*/  DFMA R26, R14, UR54, R26 ;  /* 0x000000360e1a7c2b */ /* 0x000fc6000800001a */
[C---:B------:R-:W-:Y:S01]  /*3640*/  DFMA R12, R14.reuse, UR46, R12 ;  /* 0x0000002e0e0c7c2b */ /* 0x040fe2000800000c */
[----:B------:R-:W4:Y:S01]  /*3650*/  LDCU.64 UR54, c[0x3][0x868] ;  /* 0x00c10d00ff3677ac */ /* 0x000f220008000a00 */
[----:B------:R-:W-:Y:S02]  /*3660*/  DFMA R34, R14, UR66, R32 ;  /* 0x000000420e227c2b */ /* 0x000fe40008000020 */
[C---:B------:R-:W-:Y:S01]  /*3670*/  DFMA R20, R4.reuse, UR8, RZ ;  /* 0x0000000804147c2b */ /* 0x040fe200080000ff */
[----:B------:R-:W5:Y:S01]  /*3680*/  LDCU.64 UR66, c[0x3][0xa70] ;  /* 0x00c14e00ff4277ac */ /* 0x000f620008000a00 */
[C---:B------:R-:W-:Y:S02]  /*3690*/  DFMA R22, R4.reuse, UR58, RZ ;  /* 0x0000003a04167c2b */ /* 0x040fe400080000ff */
[C---:B------:R-:W-:Y:S01]  /*36a0*/  DFMA R32, R4.reuse, UR64, RZ ;  /* 0x0000004004207c2b */ /* 0x040fe200080000ff */
[----:B------:R-:W4:Y:S01]  /*36b0*/  LDCU.64 UR58, c[0x3][0x870] ;  /* 0x00c10e00ff3a77ac */ /* 0x000f220008000a00 */
[----:B--2---:R-:W-:-:S02]  /*36c0*/  DFMA R38, R4, UR70, RZ ;  /* 0x0000004604267c2b */ /* 0x004fc400080000ff */
[----:B0-----:R-:W-:Y:S01]  /*36d0*/  DFMA R42, R14, UR68, R36 ;  /* 0x000000440e2a7c2b */ /* 0x001fe20008000024 */
[----:B------:R-:W0:Y:S01]  /*36e0*/  LDCU.64 UR64, c[0x3][0xa68] ;  /* 0x00c14d00ff4077ac */ /* 0x000e220008000a00 */
[----:B------:R-:W-:Y:S02]  /*36f0*/  DFMA R14, R4, UR56, RZ ;  /* 0x00000038040e7c2b */ /* 0x000fe400080000ff */
[C-C-:B------:R-:W-:Y:S01]  /*3700*/  DADD R4, R16.reuse, R18.reuse ;  /* 0x0000000010047229 */ /* 0x140fe20000000012 */
[----:B------:R-:W2:Y:S01]  /*3710*/  LDCU.64 UR56, c[0x3][0xa60] ;  /* 0x00c14c00ff3877ac */ /* 0x000ea20008000a00 */
[----:B------:R-:W-:Y:S02]  /*3720*/  DADD R16, R16, -R18 ;  /* 0x0000000010107229 */ /* 0x000fe40000000812 */
[C---:B------:R-:W-:Y:S01]  /*3730*/  DFMA R20, R10.reuse, UR42, R20 ;  /* 0x0000002a0a147c2b */ /* 0x040fe20008000014 */
[----:B------:R-:W0:Y:S01]  /*3740*/  LDCU.64 UR52, c[0x3][0x880] ;  /* 0x00c11000ff3477ac */ /* 0x000e220008000a00 */
[----:B------:R-:W-:-:S02]  /*3750*/  DFMA R22, R10, UR14, R22 ;  /* 0x0000000e0a167c2b */ /* 0x000fc40008000016 */
[C---:B------:R-:W-:Y:S01]  /*3760*/  DFMA R14, R10.reuse, UR60, R14 ;  /* 0x0000003c0a0e7c2b */ /* 0x040fe2000800000e */
[----:B------:R-:W0:Y:S01]  /*3770*/  LDCU.64 UR60, c[0x3][0x888] ;  /* 0x00c11100ff3c77ac */ /* 0x000e220008000a00 */
[C---:B---3--:R-:W-:Y:S02]  /*3780*/  DFMA R36, R10.reuse, UR72, R32 ;  /* 0x000000480a247c2b */ /* 0x048fe40008000020 */
[----:B-1----:R-:W-:Y:S01]  /*3790*/  DFMA R38, R10, UR74, R38 ;  /* 0x0000004a0a267c2b */ /* 0x002fe20008000026 */
[----:B------:R-:W1:Y:S01]  /*37a0*/  LDCU.64 UR50, c[0x3][0xa80] ;  /* 0x00c15000ff3277ac */ /* 0x000e620008000a00 */
[C---:B------:R-:W-:Y:S01]  /*37b0*/  DFMA R18, R4.reuse, UR12, R12 ;  /* 0x0000000c04127c2b */ /* 0x040fe2000800000c */
[----:B------:R-:W-:Y:S01]  /*37c0*/  LDS.64 R10, [R3+0x1a0] ;  /* 0x0001a000030a7984 */ /* 0x000fe20000000a00 */
[C---:B------:R-:W-:Y:S01]  /*37d0*/  DFMA R24, R4.reuse, UR24, R24 ;  /* 0x0000001804187c2b */ /* 0x040fe20008000018 */
[----:B------:R-:W3:Y:S01]  /*37e0*/  LDCU.64 UR24, c[0x3][0x8b0] ;  /* 0x00c11600ff1877ac */ /* 0x000ee20008000a00 */
[C---:B------:R-:W-:Y:S01]  /*37f0*/  DFMA R26, R4.reuse, UR62, R26 ;  /* 0x0000003e041a7c2b */ /* 0x040fe2000800001a */
[----:B------:R-:W3:Y:S01]  /*3800*/  LDS.64 R12, [R3+0x340] ;  /* 0x00034000030c7984 */ /* 0x000ee20000000a00 */
[C---:B----4-:R-:W-:Y:S01]  /*3810*/  DFMA R34, R4.reuse, UR54, R34 ;  /* 0x0000003604227c2b */ /* 0x050fe20008000022 */
[----:B------:R-:W4:Y:S01]  /*3820*/  LDCU.64 UR48, c[0x3][0x8a8] ;  /* 0x00c11500ff3077ac */ /* 0x000f220008000a00 */
[----:B------:R-:W-:-:S02]  /*3830*/  DFMA R42, R4, UR58, R42 ;  /* 0x0000003a042a7c2b */ /* 0x000fc4000800002a */
[----:B-----5:R-:W-:Y:S01]  /*3840*/  DADD R4, R6, R8 ;  /* 0x0000000006047229 */ /* 0x020fe20000000008 */
[----:B------:R-:W5:Y:S01]  /*3850*/  LDCU.64 UR58, c[0x3][0x890] ;  /* 0x00c11200ff3a77ac */ /* 0x000f620008000a00 */
[----:B--2---:R-:W-:Y:S02]  /*3860*/  DFMA R32, R16, UR56, R14 ;  /* 0x0000003810207c2b */ /* 0x004fe4000800000e */
[----:B------:R-:W-:Y:S01]  /*3870*/  DADD R6, R6, -R8 ;  /* 0x0000000006067229 */ /* 0x000fe20000000808 */
[----:B------:R-:W-:Y:S01]  /*3880*/  LDS.64 R14, [R3+0x2d8] ;  /* 0x0002d800030e7984 */ /* 0x000fe20000000a00 */
[C---:B------:R-:W-:Y:S01]  /*3890*/  DFMA R22, R16.reuse, UR34, R22 ;  /* 0x0000002210167c2b */ /* 0x040fe20008000016 */
[----:B------:R-:W2:Y:S01]  /*38a0*/  LDCU.64 UR34, c[0x3][0x898] ;  /* 0x00c11300ff2277ac */ /* 0x000ea20008000a00 */
[C---:B------:R-:W-:Y:S01]  /*38b0*/  DFMA R20, R16.reuse, UR18, R20 ;  /* 0x0000001210147c2b */ /* 0x040fe20008000014 */
[----:B------:R-:W4:Y:S01]  /*38c0*/  LDS.64 R8, [R3+0x208] ;  /* 0x0002080003087984 */ /* 0x000f220000000a00 */
[C---:B0-----:R-:W-:Y:S01]  /*38d0*/  DFMA R36, R16.reuse, UR64, R36 ;  /* 0x0000004010247c2b */ /* 0x041fe20008000024 */
[----:B------:R-:W0:Y:S01]  /*38e0*/  LDCU.64 UR56, c[0x3][0xa88] ;  /* 0x00c15100ff3877ac */ /* 0x000e220008000a00 */
[----:B------:R-:W-:Y:S01]  /*38f0*/  DFMA R38, R16, UR66, R38 ;  /* 0x0000004210267c2b */ /* 0x000fe20008000026 */
[----:B------:R-:W4:Y:S01]  /*3900*/  LDS.64 R16, [R3+0x270] ;  /* 0x0002700003107984 */ /* 0x000f220000000a00 */
[C---:B------:R-:W-:Y:S01]  /*3910*/  DFMA R18, R4.reuse, UR22, R18 ;  /* 0x0000001604127c2b */ /* 0x040fe20008000012 */
[----:B------:R-:W4:Y:S01]  /*3920*/  LDCU.64 UR64, c[0x3][0x8b8] ;  /* 0x00c11700ff4077ac */ /* 0x000f220008000a00 */
[----:B------:R-:W-:-:S02]  /*3930*/  DFMA R24, R4, UR52, R24 ;  /* 0x0000003404187c2b */ /* 0x000fc40008000018 */
[C---:B------:R-:W-:Y:S01]  /*3940*/  DFMA R26, R4.reuse, UR60, R26 ;  /* 0x0000003c041a7c2b */ /* 0x040fe2000800001a */
[----:B------:R-:W4:Y:S01]  /*3950*/  LDCU.64 UR68, c[0x3][0x8c0] ;  /* 0x00c11800ff4477ac */ /* 0x000f220008000a00 */
[----:B-----5:R-:W-:Y:S02]  /*3960*/  DFMA R34, R4, UR58, R34 ;  /* 0x0000003a04227c2b */ /* 0x020fe40008000022 */
[----:B-1----:R-:W-:Y:S01]  /*3970*/  DFMA R22, R6, UR50, R22 ;  /* 0x0000003206167c2b */ /* 0x002fe20008000016 */
[----:B------:R-:W1:Y:S01]  /*3980*/  LDCU.64 UR40, c[0x3][0xaa8] ;  /* 0x00c15500ff2877ac */ /* 0x000e620008000a00 */
[----:B--2---:R-:W-:Y:S02]  /*3990*/  DFMA R42, R4, UR34, R42 ;  /* 0x00000022042a7c2b */ /* 0x004fe4000800002a */
[C---:B------:R-:W-:Y:S01]  /*39a0*/  DFMA R20, R6.reuse, UR28, R20 ;  /* 0x0000001c06147c2b */ /* 0x040fe20008000014 */
[----:B------:R-:W2:Y:S01]  /*39b0*/  LDCU.64 UR54, c[0x3][0xa90] ;  /* 0x00c15200ff3677ac */ /* 0x000ea20008000a00 */
[----:B0-----:R-:W-:Y:S01]  /*39c0*/  DFMA R32, R6, UR56, R32 ;  /* 0x0000003806207c2b */ /* 0x001fe20008000020 */
[----:B------:R-:W0:Y:S01]  /*39d0*/  LDCU.64 UR66, c[0x3][0xa98] ;  /* 0x00c15300ff4277ac */ /* 0x000e220008000a00 */
[C-C-:B---3--:R-:W-:Y:S01]  /*39e0*/  DADD R4, R10.reuse, R12.reuse ;  /* 0x000000000a047229 */ /* 0x148fe2000000000c */
[----:B------:R-:W3:Y:S01]  /*39f0*/  LDCU.64 UR36, c[0x3][0x8d0] ;  /* 0x00c11a00ff2477ac */ /* 0x000ee20008000a00 */
[----:B------:R-:W-:Y:S01]  /*3a00*/  DADD R10, R10, -R12 ;  /* 0x000000000a0a7229 */ /* 0x000fe2000000080c */
[----:B------:R-:W5:Y:S05]  /*3a10*/  LDCU.64 UR60, c[0x3][0xab8] ;  /* 0x00c15700ff3c77ac */ /* 0x000f6a0008000a00 */
[C---:B------:R-:W-:Y:S01]  /*3a20*/  DFMA R26, R4.reuse, UR24, R26 ;  /* 0x00000018041a7c2b */ /* 0x040fe2000800001a */
[----:B------:R-:W3:Y:S01]  /*3a30*/  LDCU.64 UR56, c[0x3][0xac0] ;  /* 0x00c15800ff3877ac */ /* 0x000ee20008000a00 */
[----:B------:R-:W-:-:S02]  /*3a40*/  DFMA R18, R4, UR30, R18 ;  /* 0x0000001e04127c2b */ /* 0x000fc40008000012 */
[C---:B----4-:R-:W-:Y:S01]  /*3a50*/  DFMA R24, R4.reuse, UR48, R24 ;  /* 0x0000003004187c2b */ /* 0x050fe20008000018 */
[----:B------:R-:W4:Y:S01]  /*3a60*/  LDCU.64 UR24, c[0x3][0x8e8] ;  /* 0x00c11d00ff1877ac */ /* 0x000f220008000a00 */
[C---:B------:R-:W-:Y:S02]  /*3a70*/  DFMA R34, R4.reuse, UR64, R34 ;  /* 0x0000004004227c2b */ /* 0x040fe40008000022 */
[----:B------:R-:W-:Y:S01]  /*3a80*/  DFMA R42, R4, UR68, R42 ;  /* 0x00000044042a7c2b */ /* 0x000fe2000800002a */
[----:B------:R-:W4:Y:S01]  /*3a90*/  LDCU.64 UR62, c[0x3][0xab0] ;  /* 0x00c15600ff3e77ac */ /* 0x000f220008000a00 */
[C---:B--2---:R-:W-:Y:S02]  /*3aa0*/  DFMA R36, R6.reuse, UR54, R36 ;  /* 0x0000003606247c2b */ /* 0x044fe40008000024 */
[----:B0-----:R-:W-:Y:S01]  /*3ab0*/  DFMA R38, R6, UR66, R38 ;  /* 0x0000004206267c2b */ /* 0x001fe20008000026 */
[----:B------:R-:W0:Y:S01]  /*3ac0*/  LDCU.64 UR10, c[0x3][0xad0] ;  /* 0x00c15a00ff0a77ac */ /* 0x000e220008000a00 */
[----:B------:R-:W-:-:S02]  /*3ad0*/  DADD R4, R8, R14 ;  /* 0x0000000008047229 */ /* 0x000fc4000000000e */
[C---:B-1----:R-:W-:Y:S01]  /*3ae0*/  DFMA R22, R10.reuse, UR40, R22 ;  /* 0x000000280a167c2b */ /* 0x042fe20008000016 */
[----:B------:R-:W1:Y:S01]  /*3af0*/  LDCU.64 UR58, c[0x3][0x8d8] ;  /* 0x00c11b00ff3a77ac */ /* 0x000e620008000a00 */
[C---:B-----5:R-:W-:Y:S02]  /*3b00*/  DFMA R36, R10.reuse, UR60, R36 ;  /* 0x0000003c0a247c2b */ /* 0x060fe40008000024 */
[----:B---3--:R-:W-:Y:S01]  /*3b10*/  DFMA R38, R10, UR56, R38 ;  /* 0x000000380a267c2b */ /* 0x008fe20008000026 */
[----:B------:R-:W2:Y:S01]  /*3b20*/  LDCU.64 UR34, c[0x3][0xad8] ;  /* 0x00c15b00ff2277ac */ /* 0x000ea20008000a00 */
[C---:B------:R-:W-:Y:S02]  /*3b30*/  DFMA R24, R4.reuse, UR36, R24 ;  /* 0x0000002404187c2b */ /* 0x040fe40008000018 */
[----:B----4-:R-:W-:Y:S01]  /*3b40*/  DFMA R42, R4, UR24, R42 ;  /* 0x00000018042a7c2b */ /* 0x010fe2000800002a */
[----:B------:R-:W3:Y:S01]  /*3b50*/  LDCU.64 UR54, c[0x3][0x8e0] ;  /* 0x00c11c00ff3677ac */ /* 0x000ee20008000a00 */
[----:B------:R-:W-:-:S02]  /*3b60*/  DFMA R20, R10, UR32, R20 ;  /* 0x000000200a147c2b */ /* 0x000fc40008000014 */
[----:B------:R-:W-:Y:S01]  /*3b70*/  DFMA R32, R10, UR62, R32 ;  /* 0x0000003e0a207c2b */ /* 0x000fe20008000020 */
[----:B------:R-:W4:Y:S01]  /*3b80*/  LDCU.64 UR50, c[0x3][0xae0] ;  /* 0x00c15c00ff3277ac */ /* 0x000f220008000a00 */
[----:B------:R-:W-:Y:S02]  /*3b90*/  DADD R8, R8, -R14 ;  /* 0x0000000008087229 */ /* 0x000fe4000000080e */
[----:B------:R-:W-:Y:S01]  /*3ba0*/  DADD R6, R16, R16 ;  /* 0x0000000010067229 */ /* 0x000fe20000000010 */
[----:B------:R-:W5:Y:S01]  /*3bb0*/  LDCU.64 UR40, c[0x3][0xae8] ;  /* 0x00c15d00ff2877ac */ /* 0x000f620008000a00 */
[C---:B------:R-:W-:Y:S02]  /*3bc0*/  DFMA R18, R4.reuse, UR26, R18 ;  /* 0x0000001a04127c2b */ /* 0x040fe40008000012 */
[----:B-1----:R-:W-:Y:S01]  /*3bd0*/  DFMA R26, R4, UR58, R26 ;  /* 0x0000003a041a7c2b */ /* 0x002fe2000800001a */
[----:B------:R-:W1:Y:S01]  /*3be0*/  LDCU.64 UR44, c[0x3][0x8f8] ;  /* 0x00c11f00ff2c77ac */ /* 0x000e620008000a00 */
[----:B------:R-:W-:-:S02]  /*3bf0*/  DADD R16, R16, -R16 ;  /* 0x0000000010107229 */ /* 0x000fc40000000810 */
[----:B------:R-:W-:Y:S01]  /*3c00*/  DMUL R6, R6, 0.5 ;  /* 0x3fe0000006067828 */ /* 0x000fe20000000000 */
[----:B------:R-:W1:Y:S01]  /*3c10*/  LDCU.64 UR14, c[0x3][0xaf8] ;  /* 0x00c15f00ff0e77ac */ /* 0x000e620008000a00 */
[----:B------:R-:W-:Y:S02]  /*3c20*/  DFMA R20, R8, UR38, R20 ;  /* 0x0000002608147c2b */ /* 0x000fe40008000014 */
[----:B---3--:R-:W-:Y:S01]  /*3c30*/  DFMA R34, R4, UR54, R34 ;  /* 0x0000003604227c2b */ /* 0x008fe20008000022 */
[----:B------:R-:W3:Y:S01]  /*3c40*/  LDCU.64 UR52, c[0x3][0x900] ;  /* 0x00c12000ff3477ac */ /* 0x000ee20008000a00 */
[C---:B0-----:R-:W-:Y:S02]  /*3c50*/  DFMA R22, R8.reuse, UR10, R22 ;  /* 0x0000000a08167c2b */ /* 0x041fe40008000016 */
[C---:B--2---:R-:W-:Y:S01]  /*3c60*/  DFMA R32, R8.reuse, UR34, R32 ;  /* 0x0000002208207c2b */ /* 0x044fe20008000020 */
[----:B------:R-:W0:Y:S01]  /*3c70*/  LDCU.64 UR48, c[0x3][0x908] ;  /* 0x00c12100ff3077ac */ /* 0x000e220008000a00 */
[----:B----4-:R-:W-:-:S02]  /*3c80*/  DFMA R36, R8, UR50, R36 ;  /* 0x0000003208247c2b */ /* 0x010fc40008000024 */
[----:B-----5:R-:W-:Y:S01]  /*3c90*/  DFMA R38, R8, UR40, R38 ;  /* 0x0000002808267c2b */ /* 0x020fe20008000026 */
[----:B------:R-:W2:Y:S01]  /*3ca0*/  LDCU.64 UR56, c[0x3][0x910] ;  /* 0x00c12200ff3877ac */ /* 0x000ea20008000a00 */
[C---:B------:R-:W-:Y:S02]  /*3cb0*/  DFMA R18, R6.reuse, UR16, R18 ;  /* 0x0000001006127c2b */ /* 0x040fe40008000012 */
[----:B-1----:R-:W-:Y:S01]  /*3cc0*/  DFMA R24, R6, UR44, R24 ;  /* 0x0000002c06187c2b */ /* 0x002fe20008000018 */
[----:B------:R-:W1:Y:S01]  /*3cd0*/  LDCU.64 UR60, c[0x3][0xb10] ;  /* 0x00c16200ff3c77ac */ /* 0x000e620008000a00 */
[C---:B------:R-:W-:Y:S02]  /*3ce0*/  DFMA R20, R16.reuse, UR20, R20 ;  /* 0x0000001410147c2b */ /* 0x040fe40008000014 */
[----:B------:R-:W-:Y:S01]  /*3cf0*/  DFMA R22, R16, UR14, R22 ;  /* 0x0000000e10167c2b */ /* 0x000fe20008000016 */
[----:B------:R-:W4:Y:S01]  /*3d00*/  LDCU.64 UR24, c[0x3][0xb00] ;  /* 0x00c16000ff1877ac */ /* 0x000f220008000a00 */
[----:B---3--:R-:W-:Y:S01]  /*3d10*/  DFMA R26, R6, UR52, R26 ;  /* 0x00000034061a7c2b */ /* 0x008fe2000800001a */
[----:B------:R-:W3:Y:S03]  /*3d20*/  LDCU.64 UR36, c[0x3][0xb08] ;  /* 0x00c16100ff2477ac */ /* 0x000ee60008000a00 */
[----:B------:R-:W-:-:S02]  /*3d30*/  DADD R4, R18, -R20 ;  /* 0x0000000012047229 */ /* 0x000fc40000000814 */
[----:B0-----:R-:W-:Y:S02]  /*3d40*/  DFMA R34, R6, UR48, R34 ;  /* 0x0000003006227c2b */ /* 0x001fe40008000022 */
[----:B------:R-:W-:Y:S02]  /*3d50*/  DADD R18, R18, R20 ;  /* 0x0000000012127229 */ /* 0x000fe40000000014 */
[----:B--2---:R-:W-:Y:S01]  /*3d60*/  DFMA R42, R6, UR56, R42 ;  /* 0x00000038062a7c2b */ /* 0x004fe2000800002a */
[----:B------:R2:W-:Y:S01]  /*3d70*/  STS.64 [R3+0x3a8], R4 ;  /* 0x0003a80403007388 */ /* 0x0005e20000000a00 */
[----:B------:R-:W-:Y:S02]  /*3d80*/  DADD R6, R24, -R22 ;  /* 0x0000000018067229 */ /* 0x000fe40000000816 */
[----:B-1----:R-:W-:Y:S01]  /*3d90*/  DFMA R38, R16, UR60, R38 ;  /* 0x0000003c10267c2b */ /* 0x002fe20008000026 */
[----:B------:R2:W-:Y:S01]  /*3da0*/  STS.64 [R3], R18 ;  /* 0x0000001203007388 */ /* 0x0005e20000000a00 */
[----:B------:R-:W-:-:S02]  /*3db0*/  DADD R22, R24, R22 ;  /* 0x0000000018167229 */ /* 0x000fc40000000016 */
[C---:B----4-:R-:W-:Y:S01]  /*3dc0*/  DFMA R32, R16.reuse, UR24, R32 ;  /* 0x0000001810207c2b */ /* 0x050fe20008000020 */
[----:B------:R2:W-:Y:S01]  /*3dd0*/  STS.64 [R3+0x340], R6 ;  /* 0x0003400603007388 */ /* 0x0005e20000000a00 */
[----:B---3--:R-:W-:Y:S02]  /*3de0*/  DFMA R36, R16, UR36, R36 ;  /* 0x0000002410247c2b */ /* 0x008fe40008000024 */
[C-C-:B------:R-:W-:Y:S01]  /*3df0*/  DADD R12, R42.reuse, -R38.reuse ;  /* 0x000000002a0c7229 */ /* 0x140fe20000000826 */
[----:B------:R2:W-:Y:S01]  /*3e00*/  STS.64 [R3+0x68], R22 ;  /* 0x0000681603007388 */ /* 0x0005e20000000a00 */
[----:B------:R-:W-:Y:S02]  /*3e10*/  DADD R38, R42, R38 ;  /* 0x000000002a267229 */ /* 0x000fe40000000026 */
[----:B------:R-:W-:Y:S02]  /*3e20*/  DADD R8, R26, -R32 ;  /* 0x000000001a087229 */ /* 0x000fe40000000820 */
        /* <DEDUP_REMOVED lines=9> */
.L_x_592:
[----:B------:R-:W-:Y:S05]  /*3ec0*/  BSYNC.RECONVERGENT B0 ;  /* 0x0000000000007941 */ /* 0x000fea0003800200 */
.L_x_591:
        /* <DEDUP_REMOVED lines=33> */
[----:B------:R-:W-:Y:S01]  /*40e0*/  LDS.64 R12, [R2+0xfd8] ;  /* 0x000fd800020c7984 */ /* 0x000fe20000000a00 */
[----:B------:R-:W-:Y:S01]  /*40f0*/  DFMA R24, R14, UR68, R20 ;  /* 0x000000440e187c2b */ /* 0x000fe20008000014 */
[----:B------:R-:W2:Y:S01]  /*4100*/  LDCU.64 UR50, c[0x3][0x888] ;  /* 0x00c11100ff3277ac */ /* 0x000ea20008000a00 */
[----:B---3--:R-:W-:-:S02]  /*4110*/  DFMA R20, R8, UR66, RZ ;  /* 0x0000004208147c2b */ /* 0x008fc400080000ff */
[----:B------:R-:W-:Y:S01]  /*4120*/  DFMA R22, R4, UR72, RZ ;  /* 0x0000004804167c2b */ /* 0x000fe200080000ff */
[----:B------:R-:W3:Y:S01]  /*4130*/  LDCU.64 UR72, c[0x3][0xa18] ;  /* 0x00c14300ff4877ac */ /* 0x000ee20008000a00 */
[----:B------:R-:W-:Y:S02]  /*4140*/  DFMA R8, R8, UR4, RZ ;  /* 0x0000000408087c2b */ /* 0x000fe400080000ff */
[C---:B0-----:R-:W-:Y:S01]  /*4150*/  DFMA R40, R14.reuse, UR74, R6 ;  /* 0x0000004a0e287c2b */ /* 0x041fe20008000006 */
[----:B------:R-:W0:Y:S01]  /*4160*/  LDCU.64 UR74, c[0x3][0x868] ;  /* 0x00c10d00ff4a77ac */ /* 0x000e220008000a00 */
[----:B------:R-:W-:Y:S02]  /*4170*/  DFMA R36, R14, UR62, R20 ;  /* 0x0000003e0e247c2b */ /* 0x000fe40008000014 */
[----:B------:R-:W-:Y:S01]  /*4180*/  DADD R6, R16, R18 ;  /* 0x0000000010067229 */ /* 0x000fe20000000012 */
[----:B------:R-:W4:Y:S01]  /*4190*/  LDS.64 R20, [R2+0x2f88] ;  /* 0x002f880002147984 */ /* 0x000f220000000a00 */
[----:B------:R-:W-:Y:S01]  /*41a0*/  DFMA R26, R10, UR24, R22 ;  /* 0x000000180a1a7c2b */ /* 0x000fe20008000016 */
[----:B------:R-:W5:Y:S01]  /*41b0*/  LDCU.64 UR68, c[0x3][0xa60] ;  /* 0x00c14c00ff4477ac */ /* 0x000f620008000a00 */
[----:B------:R-:W-:-:S02]  /*41c0*/  DFMA R22, R4, UR70, RZ ;  /* 0x0000004604167c2b */ /* 0x000fc400080000ff */
[----:B------:R-:W-:Y:S01]  /*41d0*/  DADD R16, R16, -R18 ;  /* 0x0000000010107229 */ /* 0x000fe20000000812 */
[----:B------:R-:W2:Y:S01]  /*41e0*/  LDCU.64 UR70, c[0x3][0x870] ;  /* 0x00c10e00ff4677ac */ /* 0x000ea20008000a00 */
[C---:B------:R-:W-:Y:S02]  /*41f0*/  DFMA R32, R6.reuse, UR58, R30 ;  /* 0x0000003a06207c2b */ /* 0x040fe4000800001e */
[----:B------:R-:W-:Y:S01]  /*4200*/  DFMA R28, R6, UR64, R24 ;  /* 0x00000040061c7c2b */ /* 0x000fe20008000018 */
[----:B------:R-:W2:Y:S01]  /*4210*/  LDCU.64 UR58, c[0x3][0xa20] ;  /* 0x00c14400ff3a77ac */ /* 0x000ea20008000a00 */
[----:B---3--:R-:W-:Y:S01]  /*4220*/  DFMA R34, R4, UR72, RZ ;  /* 0x0000004804227c2b */ /* 0x008fe200080000ff */
[----:B------:R-:W-:Y:S01]  /*4230*/  LDS.64 R24, [R2+0x2a40] ;  /* 0x002a400002187984 */ /* 0x000fe20000000a00 */
[----:B-1----:R-:W-:Y:S01]  /*4240*/  DFMA R30, R10, UR14, R22 ;  /* 0x0000000e0a1e7c2b */ /* 0x002fe20008000016 */
[----:B------:R-:W1:Y:S01]  /*4250*/  LDCU.64 UR64, c[0x3][0xa40] ;  /* 0x00c14800ff4077ac */ /* 0x000e620008000a00 */
[----:B------:R-:W-:Y:S01]  /*4260*/  DFMA R18, R4, UR8, RZ ;  /* 0x0000000804127c2b */ /* 0x000fe200080000ff */
[----:B------:R-:W3:Y:S01]  /*4270*/  LDS.64 R22, [R2+0x1520] ;  /* 0x0015200002167984 */ /* 0x000ee20000000a00 */
[----:B0-----:R-:W-:Y:S01]  /*4280*/  DFMA R36, R6, UR74, R36 ;  /* 0x0000004a06247c2b */ /* 0x001fe20008000024 */
[----:B------:R-:W0:Y:S01]  /*4290*/  LDCU.64 UR72, c[0x3][0xa48] ;  /* 0x00c14900ff4877ac */ /* 0x000e220008000a00 */
[----:B------:R-:W-:-:S02]  /*42a0*/  DFMA R26, R16, UR44, R26 ;  /* 0x0000002c101a7c2b */ /* 0x000fc4000800001a */
[----:B-----5:R-:W-:Y:S01]  /*42b0*/  DFMA R30, R16, UR68, R30 ;  /* 0x00000044101e7c2b */ /* 0x020fe2000800001e */
[----:B------:R-:W5:Y:S01]  /*42c0*/  LDCU.64 UR44, c[0x3][0x898] ;  /* 0x00c11300ff2c77ac */ /* 0x000f620008000a00 */
[----:B------:R-:W-:Y:S02]  /*42d0*/  DFMA R18, R10, UR42, R18 ;  /* 0x0000002a0a127c2b */ /* 0x000fe40008000012 */
[----:B--2---:R-:W-:Y:S01]  /*42e0*/  DFMA R40, R6, UR70, R40 ;  /* 0x0000004606287c2b */ /* 0x004fe20008000028 */
[----:B------:R-:W2:Y:S01]  /*42f0*/  LDCU.64 UR70, c[0x3][0x890] ;  /* 0x00c11200ff4677ac */ /* 0x000ea20008000a00 */
[----:B------:R-:W-:Y:S02]  /*4300*/  DFMA R38, R4, UR58, RZ ;  /* 0x0000003a04267c2b */ /* 0x000fe400080000ff */
[----:B------:R-:W-:Y:S01]  /*4310*/  DFMA R4, R14, UR46, R8 ;  /* 0x0000002e0e047c2b */ /* 0x000fe20008000008 */
[----:B------:R-:W3:Y:S01]  /*4320*/  LDCU.64 UR66, c[0x3][0xa88] ;  /* 0x00c15100ff4277ac */ /* 0x000ee20008000a00 */
[----:B------:R-:W-:Y:S01]  /*4330*/  LDS.64 R8, [R2+0x1a68] ;  /* 0x001a680002087984 */ /* 0x000fe20000000a00 */
[C---:B-1----:R-:W-:Y:S01]  /*4340*/  DFMA R34, R10.reuse, UR64, R34 ;  /* 0x000000400a227c2b */ /* 0x042fe20008000022 */
[----:B------:R-:W1:Y:S02]  /*4350*/  LDCU.64 UR64, c[0x3][0xa70] ;  /* 0x00c14e00ff4077ac */ /* 0x000e640008000a00 */
[----:B------:R-:W3:Y:S01]  /*4360*/  LDS.64 R14, [R2+0x24f8] ;  /* 0x0024f800020e7984 */ /* 0x000ee20000000a00 */
[----:B0-----:R-:W-:-:S02]  /*4370*/  DFMA R38, R10, UR72, R38 ;  /* 0x000000480a267c2b */ /* 0x001fc40008000026 */
[----:B------:R-:W-:Y:S01]  /*4380*/  DFMA R10, R6, UR12, R4 ;  /* 0x0000000c060a7c2b */ /* 0x000fe20008000004 */
[----:B------:R-:W0:Y:S01]  /*4390*/  LDCU.64 UR74, c[0x3][0xa68] ;  /* 0x00c14d00ff4a77ac */ /* 0x000e220008000a00 */
[----:B------:R3:W0:Y:S01]  /*43a0*/  LDS.64 R6, [R2+0x1fb0] ;  /* 0x001fb00002067984 */ /* 0x0006220000000a00 */
[C-C-:B----4-:R-:W-:Y:S01]  /*43b0*/  DADD R4, R12.reuse, R20.reuse ;  /* 0x000000000c047229 */ /* 0x150fe20000000014 */
[----:B------:R-:W4:Y:S01]  /*43c0*/  LDCU.64 UR52, c[0x3][0x8a8] ;  /* 0x00c11500ff3477ac */ /* 0x000f220008000a00 */
[----:B------:R-:W-:Y:S02]  /*43d0*/  DADD R12, R12, -R20 ;  /* 0x000000000c0c7229 */ /* 0x000fe40000000814 */
[----:B------:R-:W-:Y:S01]  /*43e0*/  DFMA R18, R16, UR18, R18 ;  /* 0x0000001210127c2b */ /* 0x000fe20008000012 */
[----:B------:R-:W4:Y:S03]  /*43f0*/  LDCU.64 UR62, c[0x3][0x8b0] ;  /* 0x00c11600ff3e77ac */ /* 0x000f260008000a00 */
[----:B------:R-:W-:Y:S01]  /*4400*/  DFMA R32, R4, UR50, R32 ;  /* 0x0000003204207c2b */ /* 0x000fe20008000020 */
[----:B------:R-:W4:Y:S01]  /*4410*/  LDCU.64 UR50, c[0x3][0x8c0] ;  /* 0x00c11800ff3277ac */ /* 0x000f220008000a00 */
[----:B-1----:R-:W-:-:S02]  /*4420*/  DFMA R38, R16, UR64, R38 ;  /* 0x0000004010267c2b */ /* 0x002fc40008000026 */
[C---:B------:R-:W-:Y:S01]  /*4430*/  DFMA R28, R4.reuse, UR54, R28 ;  /* 0x00000036041c7c2b */ /* 0x040fe2000800001c */
[----:B------:R-:W1:Y:S01]  /*4440*/  LDCU.64 UR64, c[0x3][0x8b8] ;  /* 0x00c11700ff4077ac */ /* 0x000e620008000a00 */
[C---:B-----5:R-:W-:Y:S02]  /*4450*/  DFMA R40, R4.reuse, UR44, R40 ;  /* 0x0000002c04287c2b */ /* 0x060fe40008000028 */
[C---:B------:R-:W-:Y:S01]  /*4460*/  DFMA R10, R4.reuse, UR22, R10 ;  /* 0x00000016040a7c2b */ /* 0x040fe2000800000a */
[----:B------:R-:W5:Y:S01]  /*4470*/  LDCU.64 UR40, c[0x3][0xaa8] ;  /* 0x00c15500ff2877ac */ /* 0x000f620008000a00 */
[----:B--2---:R-:W-:Y:S02]  /*4480*/  DFMA R36, R4, UR70, R36 ;  /* 0x0000004604247c2b */ /* 0x004fe40008000024 */
[----:B---3--:R-:W-:Y:S01]  /*4490*/  DADD R2, R22, R24 ;  /* 0x0000000016027229 */ /* 0x008fe20000000018 */
[----:B------:R-:W2:Y:S01]  /*44a0*/  LDCU.64 UR68, c[0x3][0xa90] ;  /* 0x00c15200ff4477ac */ /* 0x000ea20008000a00 */
[----:B0-----:R-:W-:-:S02]  /*44b0*/  DFMA R34, R16, UR74, R34 ;  /* 0x0000004a10227c2b */ /* 0x001fc40008000022 */
[C---:B------:R-:W-:Y:S01]  /*44c0*/  DFMA R26, R12.reuse, UR56, R26 ;  /* 0x000000380c1a7c2b */ /* 0x040fe2000800001a */
[----:B------:R-:W0:Y:S01]  /*44d0*/  LDCU.64 UR72, c[0x3][0xa98] ;  /* 0x00c15300ff4877ac */ /* 0x000e220008000a00 */
[----:B------:R-:W-:Y:S02]  /*44e0*/  DFMA R30, R12, UR66, R30 ;  /* 0x000000420c1e7c2b */ /* 0x000fe4000800001e */
[----:B------:R-:W-:Y:S01]  /*44f0*/  DADD R22, R22, -R24 ;  /* 0x0000000016167229 */ /* 0x000fe20000000818 */
[----:B------:R-:W3:Y:S01]  /*4500*/  LDCU.64 UR36, c[0x3][0x8d0] ;  /* 0x00c11a00ff2477ac */ /* 0x000ee20008000a00 */
[C---:B------:R-:W-:Y:S02]  /*4510*/  DFMA R10, R2.reuse, UR30, R10 ;  /* 0x0000001e020a7c2b */ /* 0x040fe4000800000a */
[C---:B----4-:R-:W-:Y:S01]  /*4520*/  DFMA R28, R2.reuse, UR52, R28 ;  /* 0x00000034021c7c2b */ /* 0x050fe2000800001c */
[----:B------:R-:W4:Y:S01]  /*4530*/  LDCU.64 UR24, c[0x3][0x8d8] ;  /* 0x00c11b00ff1877ac */ /* 0x000f220008000a00 */
[----:B------:R-:W-:-:S02]  /*4540*/  DFMA R32, R2, UR62, R32 ;  /* 0x0000003e02207c2b */ /* 0x000fc40008000020 */
[C---:B-1----:R-:W-:Y:S01]  /*4550*/  DFMA R36, R2.reuse, UR64, R36 ;  /* 0x0000004002247c2b */ /* 0x042fe20008000024 */
[----:B------:R-:W1:Y:S01]  /*4560*/  LDCU.64 UR54, c[0x3][0xab8] ;  /* 0x00c15700ff3677ac */ /* 0x000e620008000a00 */
[----:B------:R-:W-:Y:S02]  /*4570*/  DFMA R40, R2, UR50, R40 ;  /* 0x0000003202287c2b */ /* 0x000fe40008000028 */
[----:B--2---:R-:W-:Y:S01]  /*4580*/  DFMA R34, R12, UR68, R34 ;  /* 0x000000440c227c2b */ /* 0x004fe20008000022 */
[----:B------:R-:W2:Y:S01]  /*4590*/  LDCU.64 UR44, c[0x3][0x8e0] ;  /* 0x00c11c00ff2c77ac */ /* 0x000ea20008000a00 */
[----:B------:R-:W-:Y:S02]  /*45a0*/  DADD R2, R8, R14 ;  /* 0x0000000008027229 */ /* 0x000fe4000000000e */
[----:B-----5:R-:W-:Y:S01]  /*45b0*/  DFMA R26, R22, UR40, R26 ;  /* 0x00000028161a7c2b */ /* 0x020fe2000800001a */
[----:B------:R-:W5:Y:S01]  /*45c0*/  LDCU.64 UR60, c[0x3][0xab0] ;  /* 0x00c15600ff3c77ac */ /* 0x000f620008000a00 */
[----:B------:R-:W-:-:S02]  /*45d0*/  DFMA R18, R12, UR28, R18 ;  /* 0x0000001c0c127c2b */ /* 0x000fc40008000012 */
[----:B0-----:R-:W-:Y:S01]  /*45e0*/  DFMA R38, R12, UR72, R38 ;  /* 0x000000480c267c2b */ /* 0x001fe20008000026 */
[----:B------:R-:W0:Y:S01]  /*45f0*/  LDCU.64 UR66, c[0x3][0xac0] ;  /* 0x00c15800ff4277ac */ /* 0x000e220008000a00 */
[C---:B---3--:R-:W-:Y:S02]  /*4600*/  DFMA R28, R2.reuse, UR36, R28 ;  /* 0x00000024021c7c2b */ /* 0x048fe4000800001c */
[----:B----4-:R-:W-:Y:S01]  /*4610*/  DFMA R32, R2, UR24, R32 ;  /* 0x0000001802207c2b */ /* 0x010fe20008000020 */
[----:B------:R-:W3:Y:S01]  /*4620*/  LDCU.64 UR10, c[0x3][0xad0] ;  /* 0x00c15a00ff0a77ac */ /* 0x000ee20008000a00 */
[----:B------:R-:W-:Y:S02]  /*4630*/  DADD R8, R8, -R14 ;  /* 0x0000000008087229 */ /* 0x000fe4000000080e */
[----:B-1----:R-:W-:Y:S01]  /*4640*/  DFMA R34, R22, UR54, R34 ;  /* 0x0000003616227c2b */ /* 0x002fe20008000022 */
[----:B------:R-:W1:Y:S01]  /*4650*/  LDCU.64 UR52, c[0x3][0x8e8] ;  /* 0x00c11d00ff3477ac */ /* 0x000e620008000a00 */
[----:B------:R-:W-:-:S02]  /*4660*/  DADD R4, R6, R6 ;  /* 0x0000000006047229 */ /* 0x000fc40000000006 */
[----:B--2---:R-:W-:Y:S01]  /*4670*/  DFMA R36, R2, UR44, R36 ;  /* 0x0000002c02247c2b */ /* 0x004fe20008000024 */
[----:B------:R-:W2:Y:S01]  /*4680*/  LDCU.64 UR14, c[0x3][0xad8] ;  /* 0x00c15b00ff0e77ac */ /* 0x000ea20008000a00 */
[C---:B------:R-:W-:Y:S02]  /*4690*/  DFMA R18, R22.reuse, UR32, R18 ;  /* 0x0000002016127c2b */ /* 0x040fe40008000012 */
[----:B-----5:R-:W-:Y:S01]  /*46a0*/  DFMA R30, R22, UR60, R30 ;  /* 0x0000003c161e7c2b */ /* 0x020fe2000800001e */
[----:B------:R-:W4:Y:S01]  /*46b0*/  LDCU.64 UR56, c[0x3][0xae0] ;  /* 0x00c15c00ff3877ac */ /* 0x000f220008000a00 */
[----:B------:R-:W-:Y:S02]  /*46c0*/  DFMA R10, R2, UR26, R10 ;  /* 0x0000001a020a7c2b */ /* 0x000fe4000800000a */
[----:B0-----:R-:W-:Y:S01]  /*46d0*/  DFMA R38, R22, UR66, R38 ;  /* 0x0000004216267c2b */ /* 0x001fe20008000026 */
[----:B------:R-:W0:Y:S01]  /*46e0*/  LDCU.64 UR40, c[0x3][0xae8] ;  /* 0x00c15d00ff2877ac */ /* 0x000e220008000a00 */
[----:B------:R-:W-:-:S02]  /*46f0*/  DMUL R4, R4, 0.5 ;  /* 0x3fe0000004047828 */ /* 0x000fc40000000000 */
[----:B------:R-:W-:Y:S01]  /*4700*/  DADD R6, R6, -R6 ;  /* 0x0000000006067229 */ /* 0x000fe20000000806 */
[----:B------:R-:W5:Y:S01]  /*4710*/  LDCU.64 UR48, c[0x3][0x8f8] ;  /* 0x00c11f00ff3077ac */ /* 0x000f620008000a00 */
[----:B---3--:R-:W-:Y:S02]  /*4720*/  DFMA R26, R8, UR10, R26 ;  /* 0x0000000a081a7c2b */ /* 0x008fe4000800001a */
[----:B-1----:R-:W-:Y:S01]  /*4730*/  DFMA R40, R2, UR52, R40 ;  /* 0x0000003402287c2b */ /* 0x002fe20008000028 */
[----:B------:R-:W1:Y:S01]  /*4740*/  LDCU.64 UR34, c[0x3][0xaf8] ;  /* 0x00c15f00ff2277ac */ /* 0x000e620008000a00 */
[C---:B------:R-:W-:Y:S02]  /*4750*/  DFMA R18, R8.reuse, UR38, R18 ;  /* 0x0000002608127c2b */ /* 0x040fe40008000012 */
[----:B--2---:R-:W-:Y:S01]  /*4760*/  DFMA R2, R8, UR14, R30 ;  /* 0x0000000e08027c2b */ /* 0x004fe2000800001e */
[----:B------:R-:W2:Y:S01]  /*4770*/  LDCU.64 UR58, c[0x3][0x900] ;  /* 0x00c12000ff3a77ac */ /* 0x000ea20008000a00 */
[----:B------:R-:W-:-:S02]  /*4780*/  DFMA R10, R4, UR16, R10 ;  /* 0x00000010040a7c2b */ /* 0x000fc4000800000a */
[----:B----4-:R-:W-:Y:S01]  /*4790*/  DFMA R34, R8, UR56, R34 ;  /* 0x0000003808227c2b */ /* 0x010fe20008000022 */
[----:B------:R-:W3:Y:S01]  /*47a0*/  LDCU.64 UR50, c[0x3][0x908] ;  /* 0x00c12100ff3277ac */ /* 0x000ee20008000a00 */
[----:B------:R-:W-:Y:S02]  /*47b0*/  DFMA R18, R6, UR20, R18 ;  /* 0x0000001406127c2b */ /* 0x000fe40008000012 */
[----:B0-----:R-:W-:Y:S01]  /*47c0*/  DFMA R38, R8, UR40, R38 ;  /* 0x0000002808267c2b */ /* 0x001fe20008000026 */
[----:B------:R-:W0:Y:S01]  /*47d0*/  LDCU.64 UR54, c[0x3][0x910] ;  /* 0x00c12200ff3677ac */ /* 0x000e220008000a00 */
[----:B-----5:R-:W-:Y:S01]  /*47e0*/  DFMA R30, R4, UR48, R28 ;  /* 0x00000030041e7c2b */ /* 0x020fe2000800001c */
[----:B------:R-:W4:Y:S03]  /*47f0*/  LDCU.64 UR36, c[0x3][0xb00] ;  /* 0x00c16000ff2477ac */ /* 0x000f260008000a00 */
[----:B------:R-:W-:-:S02]  /*4800*/  DADD R46, R10, -R18 ;  /* 0x000000000a2e7229 */ /* 0x000fc40000000812 */
[----:B-1----:R-:W-:Y:S01]  /*4810*/  DFMA R26, R6, UR34, R26 ;  /* 0x00000022061a7c2b */ /* 0x002fe2000800001a */
[----:B------:R-:W1:Y:S01]  /*4820*/  LDCU.64 UR24, c[0x3][0xb08] ;  /* 0x00c16100ff1877ac */ /* 0x000e620008000a00 */
[----:B------:R-:W-:Y:S02]  /*4830*/  DADD R28, R10, R18 ;  /* 0x000000000a1c7229 */ /* 0x000fe40000000012 */
[C---:B--2---:R-:W-:Y:S01]  /*4840*/  DFMA R32, R4.reuse, UR58, R32 ;  /* 0x0000003a04207c2b */ /* 0x044fe20008000020 */
[----:B------:R-:W2:Y:S01]  /*4850*/  LDCU.64 UR44, c[0x3][0xb10] ;  /* 0x00c16200ff2c77ac */ /* 0x000ea20008000a00 */
[----:B---3--:R-:W-:Y:S02]  /*4860*/  DFMA R36, R4, UR50, R36 ;  /* 0x0000003204247c2b */ /* 0x008fe40008000024 */
[----:B------:R-:W-:Y:S02]  /*4870*/  DADD R64, R30, -R26 ;  /* 0x000000001e407229 */ /* 0x000fe4000000081a */
[----:B0-----:R-:W-:-:S02]  /*4880*/  DFMA R4, R4, UR54, R40 ;  /* 0x0000003604047c2b */ /* 0x001fc40008000028 */
[----:B------:R-:W-:Y:S02]  /*4890*/  DADD R30, R30, R26 ;  /* 0x000000001e1e7229 */ /* 0x000fe4000000001a */
[C---:B----4-:R-:W-:Y:S02]  /*48a0*/  DFMA R2, R6.reuse, UR36, R2 ;  /* 0x0000002406027c2b */ /* 0x050fe40008000002 */
[C---:B-1----:R-:W-:Y:S02]  /*48b0*/  DFMA R34, R6.reuse, UR24, R34 ;  /* 0x0000001806227c2b */ /* 0x042fe40008000022 */
[----:B--2---:R-:W-:-:S04]  /*48c0*/  DFMA R38, R6, UR44, R38 ;  /* 0x0000002c06267c2b */ /* 0x004fc80008000026 */
[C-C-:B------:R-:W-:Y:S02]  /*48d0*/  DADD R52, R32.reuse, -R2.reuse ;  /* 0x0000000020347229 */ /* 0x140fe40000000802 */
[----:B------:R-:W-:Y:S02]  /*48e0*/  DADD R94, R32, R2 ;  /* 0x00000000205e7229 */ /* 0x000fe40000000002 */
[C-C-:B------:R-:W-:Y:S02]  /*48f0*/  DADD R44, R36.reuse, -R34.reuse ;  /* 0x00000000242c7229 */ /* 0x140fe40000000822 */
[----:B------:R-:W-:Y:S02]  /*4900*/  DADD R76, R36, R34 ;  /* 0x00000000244c7229 */ /* 0x000fe40000000022 */
[C-C-:B------:R-:W-:Y:S02]  /*4910*/  DADD R40, R4.reuse, -R38.reuse ;  /* 0x0000000004287229 */ /* 0x140fe40000000826 */
[----:B------:R-:W-:-:S11]  /*4920*/  DADD R78, R4, R38 ;  /* 0x00000000044e7229 */ /* 0x000fd60000000026 */
.L_x_594:
[----:B------:R-:W-:Y:S05]  /*4930*/  BSYNC.RECONVERGENT B0 ;  /* 0x0000000000007941 */ /* 0x000fea0003800200 */
.L_x_593:
        /* <DEDUP_REMOVED lines=17> */
.L_x_595:
        /* <DEDUP_REMOVED lines=11> */
.L_x_2978:


//--------------------- .text._Z32massMatrixMultiplyRegisterKernelILi10ELi13ELi1EEviPKdS1_S1_S1_Pd --------------------------
	.section	.text._Z32massMatrixMultiplyRegisterKernelILi10ELi13ELi1EEviPKdS1_S1_S1_Pd,"ax",@progbits
	.align	128
        .global         _Z32massMatrixMultiplyRegisterKernelILi10ELi13ELi1EEviPKdS1_S1_S1_Pd
        .type           _Z32massMatrixMultiplyRegisterKernelILi10ELi13ELi1EEviPKdS1_S1_S1_Pd,@function
        .size           _Z32massMatrixMultiplyRegisterKernelILi10ELi13ELi1EEviPKdS1_S1_S1_Pd,(.L_x_2979 - _Z32massMatrixMultiplyRegisterKernelILi10ELi13ELi1EEviPKdS1_S1_S1_Pd)
        .other          _Z32massMatrixMultiplyRegisterKernelILi10ELi13ELi1EEviPKdS1_S1_S1_Pd,@"STO_CUDA_ENTRY STV_DEFAULT"
_Z32massMatrixMultiplyRegisterKernelILi10ELi13ELi1EEviPKdS1_S1_S1_Pd:
.text._Z32massMatrixMultiplyRegisterKernelILi10ELi13ELi1EEviPKdS1_S1_S1_Pd:
        /* <DEDUP_REMOVED lines=26> */
[----:B------:R-:W-:-:S03]  /*01a0*/  @!P0 IMAD R19, R0, 0x8, R19 ;  /* 0x0000000800138824 */ /* 0x000fc600078e0213 */
[----:B------:R-:W-:Y:S02]  /*01b0*/  PRMT R6, R6, 0x9910, RZ ;  /* 0x0000991006067816 */ /* 0x000fe400000000ff */
[C---:B------:R-:W-:Y:S01]  /*01c0*/  ISETP.GT.U32.AND P1, PT, R0.reuse, 0x63, PT ;  /* 0x000000630000780c */ /* 0x040fe20003f24070 */
[----:B------:R-:W-:Y:S01]  /*01d0*/  BSSY.RECONVERGENT B0, `(.L_x_596) ;  /* 0x000015a000007945 */ /* 0x000fe20003800200 */
[C---:B------:R-:W-:Y:S01]  /*01e0*/  ISETP.GT.U32.AND P2, PT, R0.reuse, 0x81, PT ;  /* 0x000000810000780c */ /* 0x040fe20003f44070 */
[----:B--2---:R1:W-:Y:S04]  /*01f0*/  @!P0 STS.64 [R7], R2 ;  /* 0x0000000207008388 */ /* 0x0043e80000000a00 */
[----:B---3--:R2:W-:Y:S01]  /*0200*/  @!P0 STS.64 [R19], R4 ;  /* 0x0000000413008388 */ /* 0x0085e20000000a00 */
[----:B------:R-:W-:Y:S01]  /*0210*/  BAR.SYNC.DEFER_BLOCKING 0x0 ;  /* 0x0000000000007b1d */ /* 0x000fe20000010000 */
[----:B------:R-:W-:Y:S01]  /*0220*/  ISETP.GE.U32.AND P0, PT, R0, 0x64, PT ;  /* 0x000000640000780c */ /* 0x000fe20003f06070 */
[----:B-1----:R-:W-:-:S02]  /*0230*/  IMAD R2, R18, 0xcd, RZ ;  /* 0x000000cd12027824 */ /* 0x002fc400078e02ff */
[----:B------:R-:W-:Y:S02]  /*0240*/  IMAD.MOV.U32 R3, RZ, RZ, R6 ;  /* 0x000000ffff037224 */ /* 0x000fe400078e0006 */
[----:B--2---:R-:W-:Y:S01]  /*0250*/  IMAD R5, R41, 0x44a8, R116 ;  /* 0x000044a829057824 */ /* 0x004fe200078e0274 */
[----:B------:R-:W-:Y:S01]  /*0260*/  LOP3.LUT R4, R2, 0xffff, RZ, 0xc0, !PT ;  /* 0x0000ffff02047812 */ /* 0x000fe200078ec0ff */
[----:B------:R-:W-:-:S03]  /*0270*/  IMAD R2, R3, 0xa, RZ ;  /* 0x0000000a03027824 */ /* 0x000fc600078e02ff */
[----:B------:R-:W-:Y:S01]  /*0280*/  SHF.R.U32.HI R3, RZ, 0xb, R4 ;  /* 0x0000000bff037819 */ /* 0x000fe20000011604 */
[----:B------:R-:W-:-:S03]  /*0290*/  IMAD.MOV R2, RZ, RZ, -R2 ;  /* 0x000000ffff027224 */ /* 0x000fc600078e0a02 */
[----:B------:R-:W-:Y:S02]  /*02a0*/  LOP3.LUT R4, R3, 0xffff, RZ, 0xc0, !PT ;  /* 0x0000ffff03047812 */ /* 0x000fe400078ec0ff */
[----:B------:R-:W-:-:S03]  /*02b0*/  PRMT R3, R2, 0x7710, RZ ;  /* 0x0000771002037816 */ /* 0x000fc600000000ff */
[C---:B------:R-:W-:Y:S01]  /*02c0*/  IMAD R7, R4.reuse, 0x68, R5 ;  /* 0x0000006804077824 */ /* 0x040fe200078e0205 */
[----:B------:R-:W1:Y:S01]  /*02d0*/  LDS.128 R24, [R116+0x44c0] ;  /* 0x0044c00074187984 */ /* 0x000e620000000c00 */
[----:B------:R-:W-:Y:S02]  /*02e0*/  IMAD.IADD R2, R3, 0x1, R0 ;  /* 0x0000000103027824 */ /* 0x000fe400078e0200 */
[----:B0-----:R-:W-:Y:S01]  /*02f0*/  VIADD R3, R41, UR4 ;  /* 0x0000000429037c36 */ /* 0x001fe20008000000 */
[----:B------:R-:W0:Y:S01]  /*0300*/  LDS.128 R20, [R116+0x45d0] ;  /* 0x0045d00074147984 */ /* 0x000e220000000c00 */
[----:B------:R-:W-:Y:S01]  /*0310*/  IMAD R4, R4, 0x4e0, R7 ;  /* 0x000004e004047824 */ /* 0x000fe200078e0207 */
[----:B------:R-:W-:Y:S02]  /*0320*/  LOP3.LUT R6, R2, 0xffff, RZ, 0xc0, !PT ;  /* 0x0000ffff02067812 */ /* 0x000fe400078ec0ff */
[----:B------:R-:W2:Y:S01]  /*0330*/  LDS.128 R76, [R116+0x4600] ;  /* 0x00460000744c7984 */ /* 0x000ea20000000c00 */
[----:B------:R-:W-:-:S02]  /*0340*/  ISETP.LT.AND P0, PT, R3, UR5, !P0 ;  /* 0x0000000503007c0c */ /* 0x000fc4000c701270 */
[C---:B------:R-:W-:Y:S01]  /*0350*/  IMAD R2, R6.reuse, 0x8, R7 ;  /* 0x0000000806027824 */ /* 0x040fe200078e0207 */
[----:B------:R-:W3:Y:S01]  /*0360*/  LDS.128 R72, [R116+0x44e0] ;  /* 0x0044e00074487984 */ /* 0x000ee20000000c00 */
[----:B------:R-:W-:Y:S02]  /*0370*/  IMAD R4, R6, 0x8, R4 ;  /* 0x0000000806047824 */ /* 0x000fe400078e0204 */
[----:B------:R-:W-:Y:S01]  /*0380*/  IMAD R6, R80, 0x13b2, RZ ;  /* 0x000013b250067824 */ /* 0x000fe200078e02ff */
[----:B------:R-:W4:Y:S04]  /*0390*/  LDS.128 R28, [R116+0x4620] ;  /* 0x00462000741c7984 */ /* 0x000f280000000c00 */
[----:B------:R-:W4:Y:S01]  /*03a0*/  LDS.128 R32, [R116+0x4510] ;  /* 0x0045100074207984 */ /* 0x000f220000000c00 */
[----:B------:R-:W-:Y:S01]  /*03b0*/  SHF.R.U32.HI R6, RZ, 0x10, R6 ;  /* 0x00000010ff067819 */ /* 0x000fe20000011606 */
[----:B------:R-:W2:Y:S01]  /*03c0*/  @P0 LDC.64 R118, c[0x0][0x3a0] ;  /* 0x0000e800ff760b82 */ /* 0x000ea20000000a00 */
[----:B------:R-:W-:Y:S01]  /*03d0*/  @P0 IMAD R7, R3, 0x3e8, R0 ;  /* 0x000003e803070824 */ /* 0x000fe200078e0200 */
[----:B------:R-:W4:Y:S04]  /*03e0*/  LDS.128 R44, [R116+0x46a0] ;  /* 0x0046a000742c7984 */ /* 0x000f280000000c00 */
[----:B------:R-:W4:Y:S04]  /*03f0*/  LDS.128 R68, [R116+0x4650] ;  /* 0x0046500074447984 */ /* 0x000f280000000c00 */
[----:B------:R-:W4:Y:S04]  /*0400*/  LDS.128 R64, [R116+0x4530] ;  /* 0x0045300074407984 */ /* 0x000f280000000c00 */
[----:B------:R-:W4:Y:S01]  /*0410*/  LDS.128 R56, [R116+0x4560] ;  /* 0x0045600074387984 */ /* 0x000f220000000c00 */
[----:B-1----:R-:W-:-:S03]  /*0420*/  R2UR UR4, R24 ;  /* 0x00000000180472ca */ /* 0x002fc600000e0000 */
[----:B------:R-:W1:Y:S01]  /*0430*/  LDS.128 R48, [R116+0x4580] ;  /* 0x0045800074307984 */ /* 0x000e620000000c00 */
[----:B------:R-:W-:Y:S02]  /*0440*/  R2UR UR5, R25 ;  /* 0x00000000190572ca */ /* 0x000fe400000e0000 */
[----:B0-----:R-:W-:Y:S01]  /*0450*/  R2UR UR6, R20 ;  /* 0x00000000140672ca */ /* 0x001fe200000e0000 */
[----:B------:R-:W0:Y:S01]  /*0460*/  LDS.128 R52, [R116+0x4690] ;  /* 0x0046900074347984 */ /* 0x000e220000000c00 */
[----:B------:R-:W-:Y:S01]  /*0470*/  R2UR UR7, R21 ;  /* 0x00000000150772ca */ /* 0x000fe200000e0000 */
[----:B--2---:R-:W-:Y:S01]  /*0480*/  @P0 IMAD.WIDE R118, R7, 0x8, R118 ;  /* 0x0000000807760825 */ /* 0x004fe200078e0276 */
[----:B------:R-:W-:Y:S01]  /*0490*/  R2UR UR18, R22 ;  /* 0x00000000161272ca */ /* 0x000fe200000e0000 */
[----:B------:R-:W2:Y:S01]  /*04a0*/  LDS.128 R60, [R116+0x4670] ;  /* 0x00467000743c7984 */ /* 0x000ea20000000c00 */
[----:B------:R-:W-:Y:S02]  /*04b0*/  R2UR UR19, R23 ;  /* 0x00000000171372ca */ /* 0x000fe400000e0000 */
[----:B------:R-:W-:Y:S01]  /*04c0*/  R2UR UR16, R26 ;  /* 0x000000001a1072ca */ /* 0x000fe200000e0000 */
[----:B------:R-:W-:Y:S01]  /*04d0*/  IMAD.U32 R22, RZ, RZ, UR4 ;  /* 0x00000004ff167e24 */ /* 0x000fe2000f8e00ff */
[----:B------:R-:W-:Y:S01]  /*04e0*/  R2UR UR4, R76 ;  /* 0x000000004c0472ca */ /* 0x000fe200000e0000 */
[----:B------:R-:W-:Y:S01]  /*04f0*/  IMAD.U32 R23, RZ, RZ, UR5 ;  /* 0x00000005ff177e24 */ /* 0x000fe2000f8e00ff */
[----:B------:R-:W-:Y:S01]  /*0500*/  R2UR UR5, R77 ;  /* 0x000000004d0572ca */ /* 0x000fe200000e0000 */
[----:B------:R-:W-:Y:S01]  /*0510*/  IMAD.U32 R20, RZ, RZ, UR6 ;  /* 0x00000006ff147e24 */ /* 0x000fe2000f8e00ff */
[----:B---3--:R-:W-:Y:S01]  /*0520*/  R2UR UR6, R72 ;  /* 0x00000000480672ca */ /* 0x008fe200000e0000 */
[----:B------:R-:W-:Y:S01]  /*0530*/  IMAD.U32 R21, RZ, RZ, UR7 ;  /* 0x00000007ff157e24 */ /* 0x000fe2000f8e00ff */
[----:B------:R-:W-:Y:S01]  /*0540*/  R2UR UR7, R73 ;  /* 0x00000000490772ca */ /* 0x000fe200000e0000 */
[----:B------:R-:W3:Y:S01]  /*0550*/  LDS.128 R36, [R116+0x45a0] ;  /* 0x0045a00074247984 */ /* 0x000ee20000000c00 */
[----:B----4-:R-:W-:-:S02]  /*0560*/  R2UR UR10, R30 ;  /* 0x000000001e0a72ca */ /* 0x010fc400000e0000 */
[----:B------:R-:W-:Y:S01]  /*0570*/  R2UR UR11, R31 ;  /* 0x000000001f0b72ca */ /* 0x000fe200000e0000 */
[----:B------:R-:W4:Y:S01]  /*0580*/  LDS.128 R40, [R116+0x46c0] ;  /* 0x0046c00074287984 */ /* 0x000f220000000c00 */
[----:B------:R-:W-:Y:S01]  /*0590*/  R2UR UR8, R34 ;  /* 0x00000000220872ca */ /* 0x000fe200000e0000 */
[----:B------:R-:W-:Y:S01]  /*05a0*/  IMAD.U32 R30, RZ, RZ, UR4 ;  /* 0x00000004ff1e7e24 */ /* 0x000fe2000f8e00ff */
[----:B------:R-:W-:Y:S01]  /*05b0*/  R2UR UR9, R35 ;  /* 0x00000000230972ca */ /* 0x000fe200000e0000 */
[----:B------:R-:W-:Y:S01]  /*05c0*/  IMAD.U32 R31, RZ, RZ, UR5 ;  /* 0x00000005ff1f7e24 */ /* 0x000fe2000f8e00ff */
[----:B------:R-:W-:Y:S01]  /*05d0*/  R2UR UR4, R32 ;  /* 0x00000000200472ca */ /* 0x000fe200000e0000 */
[----:B------:R-:W-:Y:S01]  /*05e0*/  IMAD.U32 R26, RZ, RZ, UR6 ;  /* 0x00000006ff1a7e24 */ /* 0x000fe2000f8e00ff */
[----:B------:R-:W-:Y:S01]  /*05f0*/  R2UR UR5, R33 ;  /* 0x00000000210572ca */ /* 0x000fe200000e0000 */
[----:B------:R-:W-:Y:S01]  /*0600*/  LDS.64 R120, [R116+0x46d0] ;  /* 0x0046d00074787984 */ /* 0x000fe20000000a00 */
[----:B------:R-:W-:-:S02]  /*0610*/  R2UR UR36, R46 ;  /* 0x000000002e2472ca */ /* 0x000fc400000e0000 */
[----:B------:R-:W-:Y:S01]  /*0620*/  R2UR UR37, R47 ;  /* 0x000000002f2572ca */ /* 0x000fe200000e0000 */
[----:B------:R-:W4:Y:S01]  /*0630*/  LDS.128 R32, [R116+0x45b0] ;  /* 0x0045b00074207984 */ /* 0x000f220000000c00 */
[----:B------:R-:W-:Y:S02]  /*0640*/  R2UR UR38, R44 ;  /* 0x000000002c2672ca */ /* 0x000fe400000e0000 */
[----:B------:R-:W-:Y:S01]  /*0650*/  R2UR UR39, R45 ;  /* 0x000000002d2772ca */ /* 0x000fe200000e0000 */
[----:B------:R-:W-:Y:S01]  /*0660*/  LDS.128 R80, [R116+0x4660] ;  /* 0x0046600074507984 */ /* 0x000fe20000000c00 */
        /* <DEDUP_REMOVED lines=23> */
[----:B------:R-:W-:Y:S01]  /*07e0*/  R2UR UR27, R57 ;  /* 0x00000000391b72ca */ /* 0x000fe200000e0000 */
[----:B------:R-:W-:Y:S01]  /*07f0*/  IMAD.U32 R24, RZ, RZ, UR20 ;  /* 0x00000014ff187e24 */ /* 0x000fe2000f8e00ff */
[----:B-1----:R-:W-:Y:S01]  /*0800*/  R2UR UR32, R50 ;  /* 0x00000000322072ca */ /* 0x002fe200000e0000 */
[----:B------:R-:W-:Y:S01]  /*0810*/  LDS.128 R56, [R116+0x44f0] ;  /* 0x0044f00074387984 */ /* 0x000fe20000000c00 */
[----:B------:R-:W-:Y:S01]  /*0820*/  R2UR UR33, R51 ;  /* 0x00000000332172ca */ /* 0x000fe200000e0000 */
[----:B------:R-:W-:Y:S01]  /*0830*/  IMAD.U32 R25, RZ, RZ, UR21 ;  /* 0x00000015ff197e24 */ /* 0x000fe2000f8e00ff */
[----:B------:R-:W-:Y:S01]  /*0840*/  R2UR UR34, R48 ;  /* 0x00000000302272ca */ /* 0x000fe200000e0000 */
[----:B------:R-:W-:Y:S01]  /*0850*/  LDS.128 R92, [R116+0x4570] ;  /* 0x00457000745c7984 */ /* 0x000fe20000000c00 */
[----:B------:R-:W-:-:S02]  /*0860*/  R2UR UR35, R49 ;  /* 0x00000000312372ca */ /* 0x000fc400000e0000 */
[----:B0-----:R-:W-:Y:S01]  /*0870*/  R2UR UR28, R54 ;  /* 0x00000000361c72ca */ /* 0x001fe200000e0000 */
[----:B------:R-:W0:Y:S01]  /*0880*/  LDS.128 R48, [R116+0x45e0] ;  /* 0x0045e00074307984 */ /* 0x000e220000000c00 */
        /* <DEDUP_REMOVED lines=9> */
[----:B------:R-:W-:Y:S02]  /*0920*/  R2UR UR13, R79 ;  /* 0x000000004f0d72ca */ /* 0x000fe400000e0000 */
[----:B------:R-:W-:Y:S01]  /*0930*/  R2UR UR4, R70 ;  /* 0x00000000460472ca */ /* 0x000fe200000e0000 */
[----:B------:R-:W-:Y:S01]  /*0940*/  LDS.128 R76, [R116+0x4540] ;  /* 0x00454000744c7984 */ /* 0x000fe20000000c00 */
[----:B------:R-:W-:Y:S02]  /*0950*/  R2UR UR5, R71 ;  /* 0x00000000470572ca */ /* 0x000fe400000e0000 */
[----:B--2---:R-:W-:Y:S01]  /*0960*/  R2UR UR20, R62 ;  /* 0x000000003e1472ca */ /* 0x004fe200000e0000 */
[----:B------:R-:W-:Y:S01]  /*0970*/  LDS.128 R68, [R116+0x4520] ;  /* 0x0045200074447984 */ /* 0x000fe20000000c00 */
[----:B------:R-:W-:-:S02]  /*0980*/  R2UR UR21, R63 ;  /* 0x000000003f1572ca */ /* 0x000fc400000e0000 */
[----:B------:R-:W-:Y:S01]  /*0990*/  R2UR UR22, R60 ;  /* 0x000000003c1672ca */ /* 0x000fe200000e0000 */
[----:B------:R-:W-:Y:S01]  /*09a0*/  LDS.128 R100, [R116+0x46b0] ;  /* 0x0046b00074647984 */ /* 0x000fe20000000c00 */
[----:B------:R-:W-:Y:S02]  /*09b0*/  R2UR UR23, R61 ;  /* 0x000000003d1772ca */ /* 0x000fe400000e0000 */
[----:B---3--:R-:W-:Y:S01]  /*09c0*/  R2UR UR40, R38 ;  /* 0x00000000262872ca */ /* 0x008fe200000e0000 */
[----:B------:R-:W2:Y:S01]  /*09d0*/  LDS.128 R60, [R116+0x4500] ;  /* 0x00450000743c7984 */ /* 0x000ea20000000c00 */
[----:B------:R-:W-:Y:S02]  /*09e0*/  R2UR UR41, R39 ;  /* 0x00000000272972ca */ /* 0x000fe400000e0000 */
[----:B------:R-:W-:Y:S01]  /*09f0*/  R2UR UR42, R36 ;  /* 0x00000000242a72ca */ /* 0x000fe200000e0000 */
[----:B------:R3:W5:Y:S01]  /*0a00*/  @P0 LDG.E.64.CONSTANT R114, desc[UR54][R118.64] ;  /* 0x0000003676720981 */ /* 0x000762000c1e9b00 */
[----:B------:R-:W-:-:S02]  /*0a10*/  R2UR UR43, R37 ;  /* 0x00000000252b72ca */ /* 0x000fc400000e0000 */
[----:B----4-:R-:W-:Y:S01]  /*0a20*/  R2UR UR44, R42 ;  /* 0x000000002a2c72ca */ /* 0x010fe200000e0000 */
[----:B------:R3:W5:Y:S01]  /*0a30*/  @P0 LDG.E.64.CONSTANT R108, desc[UR54][R118.64+0x320] ;  /* 0x00032036766c0981 */ /* 0x000762000c1e9b00 */
[----:B------:R-:W-:Y:S02]  /*0a40*/  R2UR UR45, R43 ;  /* 0x000000002b2d72ca */ /* 0x000fe400000e0000 */
[----:B------:R-:W-:Y:S01]  /*0a50*/  R2UR UR46, R40 ;  /* 0x00000000282e72ca */ /* 0x000fe200000e0000 */
[----:B------:R3:W5:Y:S01]  /*0a60*/  @P0 LDG.E.64.CONSTANT R16, desc[UR54][R118.64+0x640] ;  /* 0x0006403676100981 */ /* 0x000762000c1e9b00 */
[----:B------:R-:W-:Y:S02]  /*0a70*/  R2UR UR47, R41 ;  /* 0x00000000292f72ca */ /* 0x000fe400000e0000 */
[----:B------:R-:W-:Y:S01]  /*0a80*/  R2UR UR48, R34 ;  /* 0x00000000223072ca */ /* 0x000fe200000e0000 */
[----:B------:R3:W5:Y:S01]  /*0a90*/  @P0 LDG.E.64.CONSTANT R12, desc[UR54][R118.64+0x960] ;  /* 0x00096036760c0981 */ /* 0x000762000c1e9b00 */
[----:B------:R-:W-:-:S02]  /*0aa0*/  R2UR UR49, R35 ;  /* 0x00000000233172ca */ /* 0x000fc400000e0000 */
[----:B------:R-:W-:Y:S01]  /*0ab0*/  R2UR UR50, R32 ;  /* 0x00000000203272ca */ /* 0x000fe200000e0000 */
[----:B------:R3:W5:Y:S01]  /*0ac0*/  @P0 LDG.E.64.CONSTANT R8, desc[UR54][R118.64+0xc80] ;  /* 0x000c803676080981 */ /* 0x000762000c1e9b00 */
[----:B------:R-:W-:Y:S02]  /*0ad0*/  R2UR UR51, R33 ;  /* 0x00000000213372ca */ /* 0x000fe400000e0000 */
[----:B------:R-:W-:Y:S01]  /*0ae0*/  PRMT R7, R6, 0x9910, RZ ;  /* 0x0000991006077816 */ /* 0x000fe200000000ff */
[----:B------:R3:W5:Y:S01]  /*0af0*/  @P0 LDG.E.64.CONSTANT R10, desc[UR54][R118.64+0xfa0] ;  /* 0x000fa036760a0981 */ /* 0x000762000c1e9b00 */
[----:B------:R-:W-:Y:S02]  /*0b00*/  R2UR UR52, R120 ;  /* 0x00000000783472ca */ /* 0x000fe400000e0000 */
[----:B------:R-:W-:Y:S01]  /*0b10*/  R2UR UR53, R121 ;  /* 0x00000000793572ca */ /* 0x000fe200000e0000 */
[----:B------:R3:W5:Y:S04]  /*0b20*/  @P0 LDG.E.64.CONSTANT R14, desc[UR54][R118.64+0x12c0] ;  /* 0x0012c036760e0981 */ /* 0x000768000c1e9b00 */
[----:B------:R3:W5:Y:S04]  /*0b30*/  @P0 LDG.E.64.CONSTANT R106, desc[UR54][R118.64+0x15e0] ;  /* 0x0015e036766a0981 */ /* 0x000768000c1e9b00 */
[----:B------:R3:W5:Y:S04]  /*0b40*/  @P0 LDG.E.64.CONSTANT R110, desc[UR54][R118.64+0x1900] ;  /* 0x00190036766e0981 */ /* 0x000768000c1e9b00 */
[----:B------:R3:W5:Y:S01]  /*0b50*/  @P0 LDG.E.64.CONSTANT R112, desc[UR54][R118.64+0x1c20] ;  /* 0x001c203676700981 */ /* 0x000762000c1e9b00 */
[----:B------:R-:W-:-:S02]  /*0b60*/  R2UR UR54, R46 ;  /* 0x000000002e3672ca */ /* 0x000fc400000e0000 */
[----:B------:R-:W-:Y:S01]  /*0b70*/  R2UR UR55, R47 ;  /* 0x000000002f3772ca */ /* 0x000fe200000e0000 */
[----:B------:R3:W4:Y:S04]  /*0b80*/  LDS.128 R40, [R116+0x45c0] ;  /* 0x0045c00074287984 */ /* 0x0007280000000c00 */
[----:B------:R3:W3:Y:S04]  /*0b90*/  LDS.64 R46, [R116+0x44a8] ;  /* 0x0044a800742e7984 */ /* 0x0006e80000000a00 */
[----:B------:R1:W3:Y:S04]  /*0ba0*/  LDS.128 R36, [R116+0x44d0] ;  /* 0x0044d00074247984 */ /* 0x0002e80000000c00 */
[----:B------:R1:W3:Y:S01]  /*0bb0*/  LDS.128 R32, [R116+0x4610] ;  /* 0x0046100074207984 */ /* 0x0002e20000000c00 */
[----:B0-----:R-:W-:-:S02]  /*0bc0*/  R2UR UR58, R48 ;  /* 0x00000000303a72ca */ /* 0x001fc400000e0000 */
[----:B------:R-:W-:Y:S02]  /*0bd0*/  R2UR UR59, R49 ;  /* 0x00000000313b72ca */ /* 0x000fe400000e0000 */
[----:B------:R-:W-:Y:S02]  /*0be0*/  R2UR UR60, R56 ;  /* 0x00000000383c72ca */ /* 0x000fe400000e0000 */
[----:B------:R-:W-:Y:S02]  /*0bf0*/  R2UR UR61, R57 ;  /* 0x00000000393d72ca */ /* 0x000fe400000e0000 */
[----:B------:R-:W-:Y:S02]  /*0c00*/  R2UR UR64, R64 ;  /* 0x00000000404072ca */ /* 0x000fe400000e0000 */
[----:B------:R-:W-:Y:S01]  /*0c10*/  R2UR UR65, R65 ;  /* 0x00000000414172ca */ /* 0x000fe200000e0000 */
[----:B------:R-:W-:-:S04]  /*0c20*/  IMAD R7, R7, 0xd, RZ ;  /* 0x0000000d07077824 */ /* 0x000fc800078e02ff */
[----:B------:R-:W-:Y:S01]  /*0c30*/  IMAD.MOV R7, RZ, RZ, -R7 ;  /* 0x000000ffff077224 */ /* 0x000fe200078e0a07 */
[----:B-1----:R-:W-:Y:S01]  /*0c40*/  R2UR UR56, R54 ;  /* 0x00000000363872ca */ /* 0x002fe200000e0000 */
[----:B------:R-:W-:Y:S01]  /*0c50*/  IMAD.U32 R48, RZ, RZ, UR58 ;  /* 0x0000003aff307e24 */ /* 0x000fe2000f8e00ff */
[----:B------:R-:W-:Y:S01]  /*0c60*/  R2UR UR57, R55 ;  /* 0x00000000373972ca */ /* 0x000fe200000e0000 */
[----:B------:R-:W-:Y:S01]  /*0c70*/  IMAD.U32 R49, RZ, RZ, UR59 ;  /* 0x0000003bff317e24 */ /* 0x000fe2000f8e00ff */
[----:B------:R-:W-:Y:S01]  /*0c80*/  PRMT R7, R7, 0x7710, RZ ;  /* 0x0000771007077816 */ /* 0x000fe200000000ff */
        /* <DEDUP_REMOVED lines=23> */
[----:B------:R-:W-:Y:S01]  /*0e00*/  R2UR UR77, R103 ;  /* 0x00000000674d72ca */ /* 0x000fe200000e0000 */
[----:B------:R-:W-:Y:S01]  /*0e10*/  IMAD.IADD R7, R7, 0x1, R0 ;  /* 0x0000000107077824 */ /* 0x000fe200078e0200 */
[----:B---34-:R-:W-:-:S13]  /*0e20*/  @P1 BRA `(.L_x_597) ;  /* 0x0000000800501947 */ /* 0x018fda0003800000 */
[----:B-----5:R-:W-:Y:S01]  /*0e30*/  DADD R70, R114, R112 ;  /* 0x0000000072467229 */ /* 0x020fe20000000070 */
[----:B------:R-:W-:Y:S01]  /*0e40*/  MOV.SPILL R116, UR37 ;  /* 0x0000002500747c02 */ /* 0x000fe20009000f00 */
[C-C-:B------:R-:W-:Y:S01]  /*0e50*/  DADD R64, R12.reuse, R14.reuse ;  /* 0x000000000c407229 */ /* 0x140fe2000000000e */
[----:B------:R-:W-:Y:S01]  /*0e60*/  MOV.SPILL R120, UR36 ;  /* 0x0000002400787c02 */ /* 0x000fe20009000f00 */
[----:B------:R-:W-:Y:S01]  /*0e70*/  DADD R12, R12, -R14 ;  /* 0x000000000c0c7229 */ /* 0x000fe2000000080e */
[----:B------:R-:W-:Y:S01]  /*0e80*/  R2UR UR36, R26 ;  /* 0x000000001a2472ca */ /* 0x000fe200000e0000 */
[----:B------:R-:W-:Y:S01]  /*0e90*/  DADD R94, R108, R110 ;  /* 0x000000006c5e7229 */ /* 0x000fe2000000006e */
[----:B------:R-:W-:Y:S01]  /*0ea0*/  R2UR UR37, R27 ;  /* 0x000000001b2572ca */ /* 0x000fe200000e0000 */
[--C-:B------:R-:W-:Y:S01]  /*0eb0*/  DADD R14, R8, R10.reuse ;  /* 0x00000000080e7229 */ /* 0x100fe2000000000a */
[----:B------:R-:W-:Y:S01]  /*0ec0*/  MOV.SPILL R121, UR53 ;  /* 0x0000003500797c02 */ /* 0x000fe20009000f00 */
[-C--:B------:R-:W-:Y:S01]  /*0ed0*/  DFMA R76, R36, R70.reuse, RZ ;  /* 0x00000046244c722b */ /* 0x080fe200000000ff */
        /* <DEDUP_REMOVED lines=9> */
[----:B------:R-:W-:Y:S01]  /*0f70*/  DFMA R86, R68, R70, RZ ;  /* 0x000000464456722b */ /* 0x000fe200000000ff */
[----:B------:R-:W-:Y:S01]  /*0f80*/  R2UR UR12, R20 ;  /* 0x00000000140c72ca */ /* 0x000fe200000e0000 */
[C---:B------:R-:W-:Y:S01]  /*0f90*/  DFMA R88, R70.reuse, R78, RZ ;  /* 0x0000004e4658722b */ /* 0x040fe200000000ff */
[----:B------:R-:W-:Y:S01]  /*0fa0*/  R2UR UR13, R21 ;  /* 0x00000000150d72ca */ /* 0x000fe200000e0000 */
[----:B------:R-:W-:Y:S01]  /*0fb0*/  DFMA R96, R70, R98, RZ ;  /* 0x000000624660722b */ /* 0x000fe200000000ff */
[----:B------:R-:W-:Y:S01]  /*0fc0*/  MOV.SPILL R117, UR5 ;  /* 0x0000000500757c02 */ /* 0x000fe20009000f00 */
[----:B------:R-:W-:Y:S01]  /*0fd0*/  DADD R112, R114, -R112 ;  /* 0x0000000072707229 */ /* 0x000fe20000000870 */
[----:B------:R-:W-:Y:S01]  /*0fe0*/  MOV.SPILL R123, UR4 ;  /* 0x00000004007b7c02 */ /* 0x000fe20009000f00 */
[----:B------:R-:W-:Y:S01]  /*0ff0*/  DADD R62, R16, R106 ;  /* 0x00000000103e7229 */ /* 0x000fe2000000006a */
[----:B------:R-:W-:Y:S01]  /*1000*/  MOV.SPILL R118, UR71 ;  /* 0x0000004700767c02 */ /* 0x000fe20009000f00 */
[C---:B------:R-:W-:Y:S01]  /*1010*/  DFMA R76, R94.reuse, R38, R76 ;  /* 0x000000265e4c722b */ /* 0x040fe2000000004c */
[----:B------:R-:W-:Y:S01]  /*1020*/  MOV.SPILL R122, UR70 ;  /* 0x00000046007a7c02 */ /* 0x000fe20009000f00 */
[----:B------:R-:W-:Y:S01]  /*1030*/  DFMA R70, R94, UR72, R10 ;  /* 0x000000485e467c2b */ /* 0x000fe2000800000a */
[----:B------:R-:W-:Y:S01]  /*1040*/  R2UR UR4, R22 ;  /* 0x00000000160472ca */ /* 0x000fe200000e0000 */
[-C--:B------:R-:W-:Y:S01]  /*1050*/  DFMA R74, R44, R94.reuse, R74 ;  /* 0x0000005e2c4a722b */ /* 0x080fe2000000004a */
[----:B------:R-:W-:Y:S01]  /*1060*/  R2UR UR5, R23 ;  /* 0x00000000170572ca */ /* 0x000fe200000e0000 */
[-C--:B------:R-:W-:Y:S01]  /*1070*/  DFMA R82, R60, R94.reuse, R82 ;  /* 0x0000005e3c52722b */ /* 0x080fe20000000052 */
[----:B------:R-:W-:Y:S01]  /*1080*/  R2UR UR70, R24 ;  /* 0x00000000184672ca */ /* 0x000fe200000e0000 */
[----:B------:R-:W-:Y:S01]  /*1090*/  DFMA R86, R94, UR60, R86 ;  /* 0x0000003c5e567c2b */ /* 0x000fe20008000056 */
[----:B------:R-:W-:Y:S01]  /*10a0*/  R2UR UR71, R25 ;  /* 0x00000000194772ca */ /* 0x000fe200000e0000 */
[----:B------:R-:W-:-:S02]  /*10b0*/  DFMA R88, R84, R94, R88 ;  /* 0x0000005e5458722b */ /* 0x000fc40000000058 */
[----:B------:R-:W-:Y:S02]  /*10c0*/  DFMA R10, R94, UR42, R96 ;  /* 0x0000002a5e0a7c2b */ /* 0x000fe40008000060 */
[----:B------:R-:W-:Y:S02]  /*10d0*/  DADD R108, R108, -R110 ;  /* 0x000000006c6c7229 */ /* 0x000fe4000000086e */
[-C--:B------:R-:W-:Y:S02]  /*10e0*/  DFMA R94, R40, R112.reuse, RZ ;  /* 0x00000070285e722b */ /* 0x080fe400000000ff */
[----:B------:R-:W-:Y:S02]  /*10f0*/  DFMA R102, R32, R112, RZ ;  /* 0x000000702066722b */ /* 0x000fe400000000ff */
[----:B------:R-:W-:Y:S01]  /*1100*/  DFMA R76, R62, UR36, R76 ;  /* 0x000000243e4c7c2b */ /* 0x000fe2000800004c */
[----:B------:R-:W-:Y:S01]  /*1110*/  R2UR UR36, R28 ;  /* 0x000000001c2472ca */ /* 0x000fe200000e0000 */
[----:B------:R-:W-:Y:S01]  /*1120*/  DADD R16, R16, -R106 ;  /* 0x0000000010107229 */ /* 0x000fe2000000086a */
[----:B------:R-:W-:Y:S01]  /*1130*/  R2UR UR37, R29 ;  /* 0x000000001d2572ca */ /* 0x000fe200000e0000 */
[----:B------:R-:W-:-:S02]  /*1140*/  DFMA R96, R112, R50, RZ ;  /* 0x000000327060722b */ /* 0x000fc400000000ff */
[----:B------:R-:W-:Y:S02]  /*1150*/  DFMA R106, R112, R66, RZ ;  /* 0x00000042706a722b */ /* 0x000fe400000000ff */
[C---:B------:R-:W-:Y:S02]  /*1160*/  DFMA R94, R108.reuse, R42, R94 ;  /* 0x0000002a6c5e722b */ /* 0x040fe4000000005e */
[----:B------:R-:W-:Y:S02]  /*1170*/  DFMA R102, R108, R34, R102 ;  /* 0x000000226c66722b */ /* 0x000fe40000000066 */
[C---:B------:R-:W-:Y:S02]  /*1180*/  DFMA R74, R62.reuse, UR54, R74 ;  /* 0x000000363e4a7c2b */ /* 0x040fe4000800004a */
[----:B------:R-:W-:Y:S02]  /*1190*/  DFMA R82, R62, UR58, R82 ;  /* 0x0000003a3e527c2b */ /* 0x000fe40008000052 */
[----:B------:R-:W-:-:S02]  /*11a0*/  DFMA R110, R80, R112, RZ ;  /* 0x00000070506e722b */ /* 0x000fc400000000ff */
[----:B------:R-:W-:Y:S02]  /*11b0*/  DFMA R114, R112, R90, RZ ;  /* 0x0000005a7072722b */ /* 0x000fe400000000ff */
[----:B------:R-:W-:Y:S02]  /*11c0*/  DFMA R126, R100, R112, RZ ;  /* 0x00000070647e722b */ /* 0x000fe400000000ff */
[-C--:B------:R-:W-:Y:S02]  /*11d0*/  DFMA R96, R52, R108.reuse, R96 ;  /* 0x0000006c3460722b */ /* 0x080fe40000000060 */
[----:B------:R-:W-:Y:S02]  /*11e0*/  DFMA R106, R72, R108, R106 ;  /* 0x0000006c486a722b */ /* 0x000fe4000000006a */
        /* <DEDUP_REMOVED lines=21> */
[C---:B------:R-:W-:Y:S02]  /*1340*/  DFMA R94, R12.reuse, UR18, R94 ;  /* 0x000000120c5e7c2b */ /* 0x040fe4000800005e */
[----:B------:R-:W-:Y:S02]  /*1350*/  DFMA R102, R12, UR10, R102 ;  /* 0x0000000a0c667c2b */ /* 0x000fe40008000066 */
[----:B------:R-:W-:Y:S02]  /*1360*/  DFMA R10, R62, UR40, R10 ;  /* 0x000000283e0a7c2b */ /* 0x000fe4000800000a */
[----:B------:R-:W-:Y:S02]  /*1370*/  DFMA R108, R16, UR46, R108 ;  /* 0x0000002e106c7c2b */ /* 0x000fe4000800006c */
[C---:B------:R-:W-:Y:S02]  /*1380*/  DFMA R88, R62.reuse, UR68, R88 ;  /* 0x000000443e587c2b */ /* 0x040fe40008000058 */
[----:B------:R-:W-:-:S02]  /*1390*/  DFMA R70, R62, UR34, R70 ;  /* 0x000000223e467c2b */ /* 0x000fc40008000046 */
[C---:B------:R-:W-:Y:S02]  /*13a0*/  DFMA R110, R16.reuse, UR22, R110 ;  /* 0x00000016106e7c2b */ /* 0x040fe4000800006e */
        /* <DEDUP_REMOVED lines=60> */
.L_x_597:
[----:B------:R-:W-:Y:S05]  /*1770*/  BSYNC.RECONVERGENT B0 ;  /* 0x0000000000007941 */ /* 0x000fea0003800200 */
.L_x_596:
[----:B------:R-:W-:Y:S01]  /*1780*/  BAR.SYNC.DEFER_BLOCKING 0x0 ;  /* 0x0000000000007b1d */ /* 0x000fe20000010000 */
[----:B0-----:R-:W-:Y:S01]  /*1790*/  IMAD.MOV.U32 R70, RZ, RZ, 0xc ;  /* 0x0000000cff467424 */ /* 0x001fe200078e00ff */
[----:B------:R-:W-:-:S04]  /*17a0*/  PRMT R71, R7, 0x5410, R6 ;  /* 0x0000541007477816 */ /* 0x000fc80000000006 */
[----:B------:R-:W-:Y:S04]  /*17b0*/  BSSY.RECONVERGENT B0, `(.L_x_598) ;  /* 0x000009c000007945 */ /* 0x000fe80003800200 */
[----:B------:R-:W-:Y:S05]  /*17c0*/  @P2 BRA `(.L_x_599) ;  /* 0x0000000800682947 */ /* 0x000fea0003800000 */
[----:B-----5:R-:W-:Y:S01]  /*17d0*/  LDS.64 R16, [R4] ;  /* 0x0000000004107984 */ /* 0x020fe20000000a00 */
        /* <DEDUP_REMOVED lines=24> */
[----:B------:R-:W-:Y:S01]  /*1960*/  LDS.64 R8, [R4+0x208] ;  /* 0x0002080004087984 */ /* 0x000fe20000000a00 */
[C-C-:B-1----:R-:W-:Y:S02]  /*1970*/  DADD R108, R62.reuse, R12.reuse ;  /* 0x000000003e6c7229 */ /* 0x142fe4000000000c */
[----:B------:R-:W-:Y:S01]  /*1980*/  DADD R62, R62, -R12 ;  /* 0x000000003e3e7229 */ /* 0x000fe2000000080c */
[----:B------:R-:W0:Y:S01]  /*1990*/  LDS.64 R12, [R4+0x138] ;  /* 0x00013800040c7984 */ /* 0x000e220000000a00 */
[----:B------:R-:W-:-:S02]  /*19a0*/  DFMA R88, R46, R10, RZ ;  /* 0x0000000a2e58722b */ /* 0x000fc400000000ff */
        /* <DEDUP_REMOVED lines=8> */
[-C--:B------:R-:W-:Y:S02]  /*1a30*/  DFMA R106, R60, R108.reuse, R106 ;  /* 0x0000006c3c6a722b */ /* 0x080fe4000000006a */
[----:B------:R-:W-:Y:S02]  /*1a40*/  DFMA R116, R108, UR60, R116 ;  /* 0x0000003c6c747c2b */ /* 0x000fe40008000074 */
[----:B------:R-:W-:Y:S02]  /*1a50*/  DFMA R102, R84, R108, R102 ;  /* 0x0000006c5466722b */ /* 0x000fe40000000066 */
[----:B------:R-:W-:-:S02]  /*1a60*/  DFMA R96, R108, UR72, R96 ;  /* 0x000000486c607c2b */ /* 0x000fc40008000060 */
[----:B------:R-:W-:Y:S01]  /*1a70*/  DFMA R108, R108, UR42, R10 ;  /* 0x0000002a6c6c7c2b */ /* 0x000fe2000800000a */
[----:B------:R-:W1:Y:S01]  /*1a80*/  LDS.64 R10, [R4+0x1a0] ;  /* 0x0001a000040a7984 */ /* 0x000e620000000a00 */
[----:B------:R-:W-:Y:S02]  /*1a90*/  DFMA R114, R40, R16, RZ ;  /* 0x000000102872722b */ /* 0x000fe400000000ff */
[--C-:B--2---:R-:W-:Y:S02]  /*1aa0*/  DADD R110, R76, R82.reuse ;  /* 0x000000004c6e7229 */ /* 0x104fe40000000052 */
[----:B------:R-:W-:Y:S02]  /*1ab0*/  DFMA R112, R16, R50, RZ ;  /* 0x000000321070722b */ /* 0x000fe400000000ff */
[----:B------:R-:W-:Y:S02]  /*1ac0*/  DADD R76, R76, -R82 ;  /* 0x000000004c4c7229 */ /* 0x000fe40000000852 */
[----:B------:R-:W-:-:S02]  /*1ad0*/  DFMA R114, R62, R42, R114 ;  /* 0x0000002a3e72722b */ /* 0x000fc40000000072 */
[----:B------:R-:W-:Y:S02]  /*1ae0*/  DFMA R86, R32, R16, RZ ;  /* 0x000000102056722b */ /* 0x000fe400000000ff */
[----:B------:R-:W-:Y:S02]  /*1af0*/  DFMA R82, R110, UR54, R88 ;  /* 0x000000366e527c2b */ /* 0x000fe40008000058 */
[----:B------:R-:W-:Y:S02]  /*1b00*/  DFMA R112, R52, R62, R112 ;  /* 0x0000003e3470722b */ /* 0x000fe40000000070 */
        /* <DEDUP_REMOVED lines=8> */
[----:B------:R-:W-:Y:S01]  /*1b90*/  DFMA R74, R16, R66, RZ ;  /* 0x00000042104a722b */ /* 0x000fe200000000ff */
[----:B------:R-:W-:Y:S01]  /*1ba0*/  R2UR UR36, R30 ;  /* 0x000000001e2472ca */ /* 0x000fe200000e0000 */
[----:B------:R-:W-:Y:S01]  /*1bb0*/  DFMA R86, R62, R34, R86 ;  /* 0x000000223e56722b */ /* 0x000fe20000000056 */
[----:B------:R-:W-:Y:S01]  /*1bc0*/  R2UR UR37, R31 ;  /* 0x000000001f2572ca */ /* 0x000fe200000e0000 */
[----:B------:R-:W-:-:S02]  /*1bd0*/  DFMA R102, R110, UR68, R102 ;  /* 0x000000446e667c2b */ /* 0x000fc40008000066 */
[C---:B------:R-:W-:Y:S02]  /*1be0*/  DFMA R96, R110.reuse, UR34, R96 ;  /* 0x000000226e607c2b */ /* 0x040fe40008000060 */
[----:B------:R-:W-:Y:S02]  /*1bf0*/  DFMA R108, R110, UR40, R108 ;  /* 0x000000286e6c7c2b */ /* 0x000fe4000800006c */
[----:B0-----:R-:W-:Y:S02]  /*1c00*/  DADD R110, R12, R14 ;  /* 0x000000000c6e7229 */ /* 0x001fe4000000000e */
[----:B------:R-:W-:Y:S02]  /*1c10*/  DFMA R112, R76, UR56, R112 ;  /* 0x000000384c707c2b */ /* 0x000fe40008000070 */
[----:B------:R-:W-:Y:S02]  /*1c20*/  DADD R12, R12, -R14 ;  /* 0x000000000c0c7229 */ /* 0x000fe4000000080e */
[----:B------:R-:W-:-:S02]  /*1c30*/  DFMA R64, R80, R16, RZ ;  /* 0x000000105040722b */ /* 0x000fc400000000ff */
[----:B------:R-:W-:Y:S02]  /*1c40*/  DFMA R126, R16, R90, RZ ;  /* 0x0000005a107e722b */ /* 0x000fe400000000ff */
[----:B------:R-:W-:Y:S02]  /*1c50*/  DFMA R128, R100, R16, RZ ;  /* 0x000000106480722b */ /* 0x000fe400000000ff */
[----:B------:R-:W-:Y:S02]  /*1c60*/  DFMA R74, R72, R62, R74 ;  /* 0x0000003e484a722b */ /* 0x000fe4000000004a */
        /* <DEDUP_REMOVED lines=14> */
[----:B-1----:R-:W-:Y:S01]  /*1d50*/  DADD R14, R10, R8 ;  /* 0x000000000a0e7229 */ /* 0x002fe20000000008 */
[----:B------:R-:W-:Y:S01]  /*1d60*/  R2UR UR37, R57 ;  /* 0x00000000392572ca */ /* 0x000fe200000e0000 */
[----:B------:R-:W-:-:S02]  /*1d70*/  DFMA R74, R76, UR62, R74 ;  /* 0x0000003e4c4a7c2b */ /* 0x000fc4000800004a */
[----:B------:R-:W-:Y:S02]  /*1d80*/  DFMA R88, R110, UR14, R88 ;  /* 0x0000000e6e587c2b */ /* 0x000fe40008000058 */
[C---:B------:R-:W-:Y:S02]  /*1d90*/  DFMA R114, R12.reuse, UR18, R114 ;  /* 0x000000120c727c2b */ /* 0x040fe40008000072 */
[----:B------:R-:W-:Y:S02]  /*1da0*/  DFMA R86, R12, UR10, R86 ;  /* 0x0000000a0c567c2b */ /* 0x000fe40008000056 */
[----:B------:R-:W-:Y:S02]  /*1db0*/  DADD R8, R10, -R8 ;  /* 0x000000000a087229 */ /* 0x000fe40000000808 */
[C---:B------:R-:W-:Y:S02]  /*1dc0*/  DFMA R62, R76.reuse, UR46, R62 ;  /* 0x0000002e4c3e7c2b */ /* 0x040fe4000800003e */
[----:B------:R-:W-:-:S02]  /*1dd0*/  DFMA R64, R76, UR22, R64 ;  /* 0x000000164c407c2b */ /* 0x000fc40008000040 */
[----:B------:R-:W-:Y:S02]  /*1de0*/  DFMA R16, R76, UR28, R16 ;  /* 0x0000001c4c107c2b */ /* 0x000fe40008000010 */
        /* <DEDUP_REMOVED lines=56> */
.L_x_599:
[----:B------:R-:W-:Y:S05]  /*2170*/  BSYNC.RECONVERGENT B0 ;  /* 0x0000000000007941 */ /* 0x000fea0003800200 */
.L_x_598:
[----:B0-----:R-:W0:Y:S01]  /*2180*/  LDC.64 R64, c[0x0][0x388] ;  /* 0x0000e200ff407b82 */ /* 0x001e220000000a00 */
[----:B------:R-:W-:Y:S01]  /*2190*/  MOV.SPILL R153, UR37 ;  /* 0x0000002500997c02 */ /* 0x000fe20009000f00 */
[----:B------:R-:W-:Y:S01]  /*21a0*/  UMOV UR37, 0xa90d ;  /* 0x0000a90d00257882 */ /* 0x000fe20000000000 */
[----:B------:R-:W-:Y:S01]  /*21b0*/  MOV.SPILL R152, UR36 ;  /* 0x0000002400987c02 */ /* 0x000fe20009000f00 */
[----:B------:R-:W-:Y:S02]  /*21c0*/  IDP.2A.LO.U16.U8 R70, R71, UR37, R70 ;  /* 0x0000002547467c26 */ /* 0x000fe40008001046 */
[----:B------:R-:W1:Y:S02]  /*21d0*/  LDCU.64 UR36, c[0x0][0x358] ;  /* 0x00006b00ff2477ac */ /* 0x000e640008000a00 */
[----:B-----5:R-:W-:-:S04]  /*21e0*/  IMAD R9, R3, 0x895, R70 ;  /* 0x0000089503097824 */ /* 0x020fc800078e0246 */
        /* <DEDUP_REMOVED lines=23> */
[----:B------:R-:W1:Y:S04]  /*2360*/  LDS.64 R122, [R6+0x38] ;  /* 0x00003800067a7984 */ /* 0x000e680000000a00 */
[----:B------:R-:W-:Y:S04]  /*2370*/  LDS.64 R76, [R6+0x18] ;  /* 0x00001800064c7984 */ /* 0x000fe80000000a00 */
[----:B0-----:R-:W0:Y:S04]  /*2380*/  LDS.64 R64, [R6+0x30] ;  /* 0x0000300006407984 */ /* 0x001e280000000a00 */
[----:B------:R-:W-:Y:S04]  /*2390*/  LDS.64 R118, [R6+0x20] ;  /* 0x0000200006767984 */ /* 0x000fe80000000a00 */
[----:B------:R-:W0:Y:S01]  /*23a0*/  LDS.64 R120, [R6+0x28] ;  /* 0x0000280006787984 */ /* 0x000e220000000a00 */
[----:B-1----:R-:W-:-:S02]  /*23b0*/  DADD R10, R16, R8 ;  /* 0x00000000100a7229 */ /* 0x002fc40000000008 */
[C-C-:B------:R-:W-:Y:S02]  /*23c0*/  DADD R116, R12.reuse, -R14.reuse ;  /* 0x000000000c747229 */ /* 0x140fe4000000080e */
[----:B------:R-:W-:-:S04]  /*23d0*/  DADD R12, R12, R14 ;  /* 0x000000000c0c7229 */ /* 0x000fc8000000000e */
[----:B------:R-:W-:Y:S02]  /*23e0*/  DFMA R136, R10, R98, RZ ;  /* 0x000000620a88722b */ /* 0x000fe400000000ff */
[----:B------:R-:W-:Y:S02]  /*23f0*/  DFMA R126, R36, R10, RZ ;  /* 0x0000000a247e722b */ /* 0x000fe400000000ff */
[----:B------:R-:W-:Y:S01]  /*2400*/  DFMA R132, R10, R78, RZ ;  /* 0x0000004e0a84722b */ /* 0x000fe200000000ff */
[----:B------:R-:W-:Y:S01]  /*2410*/  R2UR UR36, R26 ;  /* 0x000000001a2472ca */ /* 0x000fe200000e0000 */
[-C--:B------:R-:W-:Y:S01]  /*2420*/  DFMA R130, R68, R10.reuse, RZ ;  /* 0x0000000a4482722b */ /* 0x080fe200000000ff */
[----:B------:R-:W-:Y:S01]  /*2430*/  R2UR UR37, R27 ;  /* 0x000000001b2572ca */ /* 0x000fe200000e0000 */
[----:B------:R-:W-:Y:S01]  /*2440*/  DFMA R124, R46, R10, RZ ;  /* 0x0000000a2e7c722b */ /* 0x000fe200000000ff */
[----:B------:R-:W-:Y:S01]  /*2450*/  MOV.SPILL R7, UR43 ;  /* 0x0000002b00077c02 */ /* 0x000fe20009000f00 */
[----:B------:R-:W-:-:S02]  /*2460*/  DFMA R128, R10, R58, RZ ;  /* 0x0000003a0a80722b */ /* 0x000fc400000000ff */
[----:B------:R-:W-:Y:S02]  /*2470*/  DFMA R134, R92, R10, RZ ;  /* 0x0000000a5c86722b */ /* 0x000fe400000000ff */
[----:B------:R-:W-:Y:S01]  /*2480*/  DFMA R136, R12, UR42, R136 ;  /* 0x0000002a0c887c2b */ /* 0x000fe20008000088 */
[----:B------:R-:W-:Y:S01]  /*2490*/  MOV.SPILL R10, UR42 ;  /* 0x0000002a000a7c02 */ /* 0x000fe20009000f00 */
[----:B------:R-:W-:Y:S01]  /*24a0*/  DADD R16, R16, -R8 ;  /* 0x0000000010107229 */ /* 0x000fe20000000808 */
[----:B------:R-:W-:Y:S02]  /*24b0*/  R2UR UR42, R24 ;  /* 0x00000000182a72ca */ /* 0x000fe400000e0000 */
[----:B------:R-:W-:Y:S01]  /*24c0*/  R2UR UR43, R25 ;  /* 0x00000000192b72ca */ /* 0x000fe200000e0000 */
[----:B------:R-:W-:Y:S02]  /*24d0*/  DFMA R126, R12, R38, R126 ;  /* 0x000000260c7e722b */ /* 0x000fe4000000007e */
[----:B------:R-:W-:-:S02]  /*24e0*/  DFMA R132, R84, R12, R132 ;  /* 0x0000000c5484722b */ /* 0x000fc40000000084 */
[----:B------:R-:W-:Y:S02]  /*24f0*/  DADD R146, R150, R122 ;  /* 0x0000000096927229 */ /* 0x000fe4000000007a */
[----:B------:R-:W-:Y:S02]  /*2500*/  DFMA R130, R12, UR60, R130 ;  /* 0x0000003c0c827c2b */ /* 0x000fe40008000082 */
[----:B------:R-:W-:Y:S01]  /*2510*/  DFMA R138, R40, R16, RZ ;  /* 0x00000010288a722b */ /* 0x000fe200000000ff */
[----:B------:R-:W-:Y:S01]  /*2520*/  MOV.SPILL R156, UR69 ;  /* 0x00000045009c7c02 */ /* 0x000fe20009000f00 */
[----:B------:R-:W-:Y:S01]  /*2530*/  DFMA R134, R12, UR72, R134 ;  /* 0x000000480c867c2b */ /* 0x000fe20008000086 */
[----:B------:R-:W-:Y:S01]  /*2540*/  MOV.SPILL R157, UR68 ;  /* 0x00000044009d7c02 */ /* 0x000fe20009000f00 */
[C---:B------:R-:W-:Y:S01]  /*2550*/  DFMA R126, R146.reuse, UR36, R126 ;  /* 0x00000024927e7c2b */ /* 0x040fe2000800007e */
[----:B------:R-:W-:Y:S01]  /*2560*/  R2UR.FILL UR37, R153 ;  /* 0x00000000992572ca */ /* 0x000fe200004e0000 */
[C---:B------:R-:W-:Y:S01]  /*2570*/  DFMA R132, R146.reuse, UR68, R132 ;  /* 0x0000004492847c2b */ /* 0x040fe20008000084 */
[----:B------:R-:W-:Y:S01]  /*2580*/  R2UR.FILL UR36, R152 ;  /* 0x00000000982472ca */ /* 0x000fe200004e0000 */
[----:B------:R-:W-:Y:S01]  /*2590*/  DFMA R130, R146, UR42, R130 ;  /* 0x0000002a92827c2b */ /* 0x000fe20008000082 */
[----:B------:R-:W-:-:S02]  /*25a0*/  R2UR UR68, R20 ;  /* 0x00000000144472ca */ /* 0x000fc400000e0000 */
[----:B------:R-:W-:Y:S01]  /*25b0*/  R2UR UR69, R21 ;  /* 0x00000000154572ca */ /* 0x000fe200000e0000 */
[----:B------:R-:W-:Y:S01]  /*25c0*/  DFMA R140, R16, R50, RZ ;  /* 0x00000032108c722b */ /* 0x000fe200000000ff */
[----:B------:R-:W-:Y:S01]  /*25d0*/  MOV.SPILL R152, UR43 ;  /* 0x0000002b00987c02 */ /* 0x000fe20009000f00 */
[----:B------:R-:W-:Y:S01]  /*25e0*/  DFMA R142, R32, R16, RZ ;  /* 0x00000010208e722b */ /* 0x000fe200000000ff */
[----:B------:R-:W-:Y:S01]  /*25f0*/  MOV.SPILL R153, UR42 ;  /* 0x0000002a00997c02 */ /* 0x000fe20009000f00 */
[----:B------:R-:W-:Y:S01]  /*2600*/  DFMA R144, R16, R66, RZ ;  /* 0x000000421090722b */ /* 0x000fe200000000ff */
[----:B------:R-:W-:Y:S01]  /*2610*/  R2UR UR42, R26 ;  /* 0x000000001a2a72ca */ /* 0x000fe200000e0000 */
[----:B------:R-:W-:Y:S01]  /*2620*/  DFMA R148, R80, R16, RZ ;  /* 0x000000105094722b */ /* 0x000fe200000000ff */
[----:B------:R-:W-:Y:S01]  /*2630*/  R2UR UR43, R27 ;  /* 0x000000001b2b72ca */ /* 0x000fe200000e0000 */
[----:B------:R-:W-:Y:S02]  /*2640*/  DFMA R114, R16, R90, RZ ;  /* 0x0000005a1072722b */ /* 0x000fe400000000ff */
[----:B------:R-:W-:-:S02]  /*2650*/  DFMA R124, R44, R12, R124 ;  /* 0x0000000c2c7c722b */ /* 0x000fc4000000007c */
[----:B------:R-:W-:Y:S02]  /*2660*/  DFMA R128, R60, R12, R128 ;  /* 0x0000000c3c80722b */ /* 0x000fe40000000080 */
[----:B------:R-:W-:Y:S02]  /*2670*/  DFMA R16, R100, R16, RZ ;  /* 0x000000106410722b */ /* 0x000fe400000000ff */
[----:B------:R-:W-:Y:S02]  /*2680*/  DFMA R138, R116, R42, R138 ;  /* 0x0000002a748a722b */ /* 0x000fe4000000008a */
[----:B------:R-:W-:Y:S01]  /*2690*/  DADD R122, R150, -R122 ;  /* 0x00000000967a7229 */ /* 0x000fe2000000087a */
[----:B------:R-:W-:Y:S01]  /*26a0*/  MOV.SPILL R158, UR35 ;  /* 0x00000023009e7c02 */ /* 0x000fe20009000f00 */
[----:B------:R-:W-:Y:S01]  /*26b0*/  DFMA R134, R146, UR34, R134 ;  /* 0x0000002292867c2b */ /* 0x000fe20008000086 */
[----:B------:R-:W-:Y:S02]  /*26c0*/  MOV.SPILL R159, UR34 ;  /* 0x00000022009f7c02 */ /* 0x000fe40009000f00 */
[----:B------:R-:W-:-:S02]  /*26d0*/  R2UR UR34, R22 ;  /* 0x00000000162272ca */ /* 0x000fc400000e0000 */
[----:B------:R-:W-:Y:S01]  /*26e0*/  R2UR UR35, R23 ;  /* 0x00000000172372ca */ /* 0x000fe200000e0000 */
[----:B------:R-:W-:Y:S02]  /*26f0*/  DFMA R140, R52, R116, R140 ;  /* 0x00000074348c722b */ /* 0x000fe4000000008c */
[----:B------:R-:W-:Y:S02]  /*2700*/  DFMA R142, R116, R34, R142 ;  /* 0x00000022748e722b */ /* 0x000fe4000000008e */
[----:B------:R-:W-:Y:S02]  /*2710*/  DFMA R144, R72, R116, R144 ;  /* 0x000000744890722b */ /* 0x000fe40000000090 */
[C---:B------:R-:W-:Y:S02]  /*2720*/  DFMA R148, R116.reuse, UR66, R148 ;  /* 0x0000004274947c2b */ /* 0x040fe40008000094 */
[C---:B------:R-:W-:Y:S02]  /*2730*/  DFMA R114, R116.reuse, UR30, R114 ;  /* 0x0000001e74727c2b */ /* 0x040fe40008000072 */
[----:B------:R-:W-:-:S02]  /*2740*/  DFMA R116, R116, UR76, R16 ;  /* 0x0000004c74747c2b */ /* 0x000fc40008000010 */
[C---:B------:R-:W-:Y:S01]  /*2750*/  DFMA R124, R146.reuse, UR54, R124 ;  /* 0x00000036927c7c2b */ /* 0x040fe2000800007c */
[----:B------:R-:W-:Y:S01]  /*2760*/  MOV.SPILL R16, UR77 ;  /* 0x0000004d00107c02 */ /* 0x000fe20009000f00 */
[C---:B------:R-:W-:Y:S01]  /*2770*/  DFMA R128, R146.reuse, UR58, R128 ;  /* 0x0000003a92807c2b */ /* 0x040fe20008000080 */
[----:B------:R-:W-:Y:S01]  /*2780*/  MOV.SPILL R17, UR76 ;  /* 0x0000004c00117c02 */ /* 0x000fe20009000f00 */
[----:B------:R-:W-:Y:S01]  /*2790*/  DFMA R136, R146, UR40, R136 ;  /* 0x0000002892887c2b */ /* 0x000fe20008000088 */
[----:B------:R-:W-:Y:S01]  /*27a0*/  R2UR UR76, R30 ;  /* 0x000000001e4c72ca */ /* 0x000fe200000e0000 */
[----:B0-----:R-:W-:Y:S01]  /*27b0*/  DADD R146, R76, R64 ;  /* 0x000000004c927229 */ /* 0x001fe20000000040 */
[----:B------:R-:W-:Y:S01]  /*27c0*/  R2UR UR77, R31 ;  /* 0x000000001f4d72ca */ /* 0x000fe200000e0000 */
        /* <DEDUP_REMOVED lines=9> */
[----:B------:R-:W-:Y:S01]  /*2860*/  R2UR UR43, R49 ;  /* 0x00000000312b72ca */ /* 0x000fe200000e0000 */
[C---:B------:R-:W-:Y:S01]  /*2870*/  DFMA R140, R122.reuse, UR56, R140 ;  /* 0x000000387a8c7c2b */ /* 0x040fe2000800008c */
[----:B------:R-:W-:Y:S01]  /*2880*/  MOV.SPILL R5, UR73 ;  /* 0x0000004900057c02 */ /* 0x000fe20009000f00 */
[----:B------:R-:W-:Y:S01]  /*2890*/  DFMA R148, R122, UR22, R148 ;  /* 0x000000167a947c2b */ /* 0x000fe20008000094 */
[----:B------:R-:W-:Y:S01]  /*28a0*/  MOV.SPILL R8, UR72 ;  /* 0x0000004800087c02 */ /* 0x000fe20009000f00 */
[----:B------:R-:W-:Y:S01]  /*28b0*/  DADD R76, R118, R120 ;  /* 0x00000000764c7229 */ /* 0x000fe20000000078 */
[----:B------:R-:W-:Y:S01]  /*28c0*/  MOV.SPILL R150, UR59 ;  /* 0x0000003b00967c02 */ /* 0x000fe20009000f00 */
[----:B------:R-:W-:Y:S01]  /*28d0*/  DFMA R124, R146, UR34, R124 ;  /* 0x00000022927c7c2b */ /* 0x000fe2000800007c */
[----:B------:R-:W-:Y:S01]  /*28e0*/  MOV.SPILL R151, UR58 ;  /* 0x0000003a00977c02 */ /* 0x000fe20009000f00 */
[----:B------:R-:W-:Y:S01]  /*28f0*/  DFMA R138, R64, UR18, R138 ;  /* 0x00000012408a7c2b */ /* 0x000fe2000800008a */
[----:B------:R-:W-:Y:S01]  /*2900*/  R2UR UR72, R104 ;  /* 0x00000000684872ca */ /* 0x000fe200000e0000 */
[----:B------:R-:W-:Y:S01]  /*2910*/  DADD R118, R118, -R120 ;  /* 0x0000000076767229 */ /* 0x000fe20000000878 */
[----:B------:R-:W-:-:S02]  /*2920*/  R2UR UR73, R105 ;  /* 0x00000000694972ca */ /* 0x000fc400000e0000 */
[----:B------:R-:W-:Y:S02]  /*2930*/  MOV.SPILL R14, UR31 ;  /* 0x0000001f000e7c02 */ /* 0x000fe40009000f00 */
[----:B------:R-:W-:Y:S02]  /*2940*/  MOV.SPILL R15, UR30 ;  /* 0x0000001e000f7c02 */ /* 0x000fe40009000f00 */
[----:B------:R-:W-:Y:S02]  /*2950*/  R2UR UR58, R54 ;  /* 0x00000000363a72ca */ /* 0x000fe400000e0000 */
[----:B------:R-:W-:Y:S02]  /*2960*/  R2UR UR59, R55 ;  /* 0x00000000373b72ca */ /* 0x000fe400000e0000 */
[----:B------:R-:W-:Y:S02]  /*2970*/  R2UR UR30, R28 ;  /* 0x000000001c1e72ca */ /* 0x000fe400000e0000 */
[----:B------:R-:W-:Y:S01]  /*2980*/  R2UR UR31, R29 ;  /* 0x000000001d1f72ca */ /* 0x000fe200000e0000 */
[----:B------:R-:W-:-:S02]  /*2990*/  DFMA R144, R122, UR62, R144 ;  /* 0x0000003e7a907c2b */ /* 0x000fc40008000090 */
[----:B------:R-:W-:Y:S02]  /*29a0*/  DFMA R126, R146, UR14, R126 ;  /* 0x0000000e927e7c2b */ /* 0x000fe4000800007e */
[----:B------:R-:W-:Y:S02]  /*29b0*/  DFMA R140, R64, UR76, R140 ;  /* 0x0000004c408c7c2b */ /* 0x000fe4000800008c */
[C---:B------:R-:W-:Y:S02]  /*29c0*/  DFMA R114, R122.reuse, UR28, R114 ;  /* 0x0000001c7a727c2b */ /* 0x040fe40008000072 */
[C---:B------:R-:W-:Y:S02]  /*29d0*/  DFMA R142, R122.reuse, UR66, R142 ;  /* 0x000000427a8e7c2b */ /* 0x040fe4000800008e */
[----:B------:R-:W-:Y:S02]  /*29e0*/  DFMA R116, R122, UR46, R116 ;  /* 0x0000002e7a747c2b */ /* 0x000fe40008000074 */
[----:B------:R-:W-:-:S02]  /*29f0*/  DFMA R132, R146, UR26, R132 ;  /* 0x0000001a92847c2b */ /* 0x000fc40008000084 */
[----:B------:R-:W-:Y:S01]  /*2a00*/  DFMA R148, R64, UR20, R148 ;  /* 0x0000001440947c2b */ /* 0x000fe20008000094 */
[----:B------:R-:W-:Y:S01]  /*2a10*/  MOV.SPILL R9, UR61 ;  /* 0x0000003d00097c02 */ /* 0x000fe20009000f00 */
[----:B------:R-:W-:Y:S01]  /*2a20*/  DFMA R124, R76, UR16, R124 ;  /* 0x000000104c7c7c2b */ /* 0x000fe2000800007c */
[----:B------:R-:W-:Y:S01]  /*2a30*/  MOV.SPILL R11, UR60 ;  /* 0x0000003c000b7c02 */ /* 0x000fe20009000f00 */
[----:B------:R-:W-:Y:S01]  /*2a40*/  DFMA R138, R118, UR42, R138 ;  /* 0x0000002a768a7c2b */ /* 0x000fe2000800008a */
[----:B------:R-:W-:Y:S02]  /*2a50*/  R2UR UR60, R56 ;  /* 0x00000000383c72ca */ /* 0x000fe400000e0000 */
[----:B------:R-:W-:Y:S01]  /*2a60*/  R2UR UR61, R57 ;  /* 0x00000000393d72ca */ /* 0x000fe200000e0000 */
        /* <DEDUP_REMOVED lines=8> */
[C---:B------:R-:W-:Y:S02]  /*2af0*/  DFMA R142, R64.reuse, UR10, R142 ;  /* 0x0000000a408e7c2b */ /* 0x040fe4000800008e */
[----:B------:R-:W-:Y:S02]  /*2b00*/  DFMA R116, R64, UR44, R116 ;  /* 0x0000002c40747c2b */ /* 0x000fe40008000074 */
[----:B------:R-:W-:Y:S02]  /*2b10*/  DFMA R132, R76, UR24, R132 ;  /* 0x000000184c847c2b */ /* 0x000fe40008000084 */
[----:B------:R-:W-:Y:S02]  /*2b20*/  DFMA R148, R118, UR70, R148 ;  /* 0x0000004676947c2b */ /* 0x000fe40008000094 */
[----:B------:R-:W-:Y:S02]  /*2b30*/  DADD R120, R124, R138 ;  /* 0x000000007c787229 */ /* 0x000fe4000000008a */
[----:B------:R-:W-:-:S02]  /*2b40*/  DFMA R130, R76, UR64, R130 ;  /* 0x000000404c827c2b */ /* 0x000fc40008000082 */
[----:B------:R-:W-:Y:S02]  /*2b50*/  DFMA R144, R118, UR4, R144 ;  /* 0x0000000476907c2b */ /* 0x000fe40008000090 */
[----:B------:R-:W-:Y:S02]  /*2b60*/  DADD R122, R126, -R140 ;  /* 0x000000007e7a7229 */ /* 0x000fe4000000088c */
[C---:B------:R-:W-:Y:S02]  /*2b70*/  DFMA R128, R76.reuse, UR8, R128 ;  /* 0x000000084c807c2b */ /* 0x040fe40008000080 */
[C---:B------:R-:W-:Y:S02]  /*2b80*/  DFMA R134, R76.reuse, UR74, R134 ;  /* 0x0000004a4c867c2b */ /* 0x040fe40008000086 */
[----:B------:R-:W-:Y:S02]  /*2b90*/  DFMA R136, R76, UR48, R136 ;  /* 0x000000304c887c2b */ /* 0x000fe40008000088 */
[----:B------:R-:W-:-:S02]  /*2ba0*/  DFMA R114, R118, UR36, R114 ;  /* 0x0000002476727c2b */ /* 0x000fc40008000072 */
[----:B------:R-:W-:Y:S02]  /*2bb0*/  DADD R140, R126, R140 ;  /* 0x000000007e8c7229 */ /* 0x000fe4000000008c */
[C---:B------:R-:W-:Y:S02]  /*2bc0*/  DFMA R116, R118.reuse, UR52, R116 ;  /* 0x0000003476747c2b */ /* 0x040fe40008000074 */
[----:B------:R-:W-:Y:S02]  /*2bd0*/  DFMA R142, R118, UR60, R142 ;  /* 0x0000003c768e7c2b */ /* 0x000fe4000800008e */
[----:B------:R-:W-:Y:S02]  /*2be0*/  DADD R76, R132, -R148 ;  /* 0x00000000844c7229 */ /* 0x000fe40000000894 */
[----:B------:R-:W-:Y:S02]  /*2bf0*/  DADD R124, R124, -R138 ;  /* 0x000000007c7c7229 */ /* 0x000fe4000000088a */
[----:B--2---:R-:W-:-:S02]  /*2c00*/  DMUL R82, R82, R120 ;  /* 0x0000007852527228 */ /* 0x004fc40000000000 */
[----:B------:R-:W-:Y:S02]  /*2c10*/  DADD R64, R130, -R144 ;  /* 0x0000000082407229 */ /* 0x000fe40000000890 */
[----:B------:R-:W-:Y:S02]  /*2c20*/  DADD R118, R134, -R114 ;  /* 0x0000000086767229 */ /* 0x000fe40000000872 */
[----:B---3--:R-:W-:Y:S02]  /*2c30*/  DMUL R62, R62, R140 ;  /* 0x0000008c3e3e7228 */ /* 0x008fe40000000000 */
[----:B------:R-:W-:Y:S02]  /*2c40*/  DADD R116, R136, R116 ;  /* 0x0000000088747229 */ /* 0x000fe40000000074 */
[----:B------:R-:W-:Y:S02]  /*2c50*/  DADD R114, R134, R114 ;  /* 0x0000000086727229 */ /* 0x000fe40000000072 */
[----:B------:R-:W-:-:S02]  /*2c60*/  DADD R126, R128, -R142 ;  /* 0x00000000807e7229 */ /* 0x000fc4000000088e */
[----:B----4-:R-:W-:Y:S02]  /*2c70*/  DMUL R74, R74, R76 ;  /* 0x0000004c4a4a7228 */ /* 0x010fe40000000000 */
[----:B------:R-:W-:Y:S02]  /*2c80*/  DADD R130, R130, R144 ;  /* 0x0000000082827229 */ /* 0x000fe40000000090 */
[----:B------:R-:W-:Y:S02]  /*2c90*/  DADD R128, R128, R142 ;  /* 0x0000000080807229 */ /* 0x000fe4000000008e */
[CCC-:B------:R-:W-:Y:S02]  /*2ca0*/  DFMA R76, R108.reuse, R124.reuse, R82.reuse ;  /* 0x0000007c6c4c722b */ /* 0x1c0fe40000000052 */
[----:B------:R-:W-:Y:S02]  /*2cb0*/  DFMA R108, R108, -R124, R82 ;  /* 0x8000007c6c6c722b */ /* 0x000fe40000000052 */
[----:B------:R-:W-:-:S02]  /*2cc0*/  DMUL R64, R102, R64 ;  /* 0x0000004066407228 */ /* 0x000fc40000000000 */
[--C-:B------:R-:W-:Y:S02]  /*2cd0*/  DFMA R102, R86, R122, R62.reuse ;  /* 0x0000007a5666722b */ /* 0x100fe4000000003e */
[----:B------:R-:W-:Y:S02]  /*2ce0*/  DMUL R96, R96, R118 ;  /* 0x0000007660607228 */ /* 0x000fe40000000000 */
[----:B------:R-:W-:Y:S02]  /*2cf0*/  DMUL R112, R112, R114 ;  /* 0x0000007270707228 */ /* 0x000fe40000000000 */
[----:B------:R-:W-:Y:S02]  /*2d00*/  DMUL R110, R110, R116 ;  /* 0x000000746e6e7228 */ /* 0x000fe40000000000 */
[----:B------:R-:W-:Y:S02]  /*2d10*/  DFMA R122, R86, -R122, R62 ;  /* 0x8000007a567a722b */ /* 0x000fe4000000003e */
[----:B------:R-:W-:-:S02]  /*2d20*/  DMUL R88, R88, R128 ;  /* 0x0000008058587228 */ /* 0x000fc40000000000 */
[----:B------:R-:W-:Y:S02]  /*2d30*/  DMUL R94, R94, R130 ;  /* 0x000000825e5e7228 */ /* 0x000fe40000000000 */
[-C--:B------:R-:W-:Y:S02]  /*2d40*/  DFMA R118, R46, R76.reuse, RZ ;  /* 0x0000004c2e76722b */ /* 0x080fe400000000ff */
[----:B------:R-:W-:Y:S02]  /*2d50*/  DFMA R114, R44, R76, RZ ;  /* 0x0000004c2c72722b */ /* 0x000fe400000000ff */
[C---:B------:R-:W-:Y:S02]  /*2d60*/  DFMA R86, R76.reuse, UR54, RZ ;  /* 0x000000364c567c2b */ /* 0x040fe400080000ff */
[C---:B------:R-:W-:Y:S02]  /*2d70*/  DFMA R116, R76.reuse, UR34, RZ ;  /* 0x000000224c747c2b */ /* 0x040fe400080000ff */
[----:B------:R-:W-:-:S02]  /*2d80*/  DFMA R120, R76, UR16, RZ ;  /* 0x000000104c787c2b */ /* 0x000fc400080000ff */
[----:B------:R-:W-:Y:S02]  /*2d90*/  DFMA R128, R40, R108, RZ ;  /* 0x0000006c2880722b */ /* 0x000fe400000000ff */
[C---:B------:R-:W-:Y:S02]  /*2da0*/  DFMA R124, R108.reuse, R42, RZ ;  /* 0x0000002a6c7c722b */ /* 0x040fe400000000ff */
[C---:B------:R-:W-:Y:S02]  /*2db0*/  DFMA R76, R108.reuse, UR68, RZ ;  /* 0x000000446c4c7c2b */ /* 0x040fe400080000ff */
[C---:B------:R-:W-:Y:S02]  /*2dc0*/  DFMA R130, R108.reuse, UR18, RZ ;  /* 0x000000126c827c2b */ /* 0x040fe400080000ff */
[----:B------:R-:W-:Y:S01]  /*2dd0*/  DFMA R108, R108, UR42, RZ ;  /* 0x0000002a6c6c7c2b */ /* 0x000fe200080000ff */
[----:B------:R-:W-:Y:S02]  /*2de0*/  R2UR.FILL UR43, R154 ;  /* 0x000000009a2b72ca */ /* 0x000fe400004e0000 */
[----:B------:R-:W-:Y:S01]  /*2df0*/  R2UR.FILL UR42, R155 ;  /* 0x000000009b2a72ca */ /* 0x000fe200004e0000 */
[----:B------:R-:W-:-:S02]  /*2e00*/  DFMA R118, R36, R102, R118 ;  /* 0x000000662476722b */ /* 0x000fc40000000076 */
[C---:B------:R-:W-:Y:S02]  /*2e10*/  DFMA R114, R102.reuse, R38, R114 ;  /* 0x000000266672722b */ /* 0x040fe40000000072 */
[C---:B------:R-:W-:Y:S02]  /*2e20*/  DFMA R116, R102.reuse, UR14, R116 ;  /* 0x0000000e66747c2b */ /* 0x040fe40008000074 */
[----:B------:R-:W-:Y:S01]  /*2e30*/  DFMA R120, R102, UR58, R120 ;  /* 0x0000003a66787c2b */ /* 0x000fe20008000078 */
[----:B------:R-:W-:Y:S01]  /*2e40*/  R2UR.FILL UR59, R150 ;  /* 0x00000000963b72ca */ /* 0x000fe200004e0000 */
[----:B------:R-:W-:Y:S01]  /*2e50*/  DFMA R108, R122, UR12, R108 ;  /* 0x0000000c7a6c7c2b */ /* 0x000fe2000800006c */
[----:B------:R-:W-:-:S03]  /*2e60*/  R2UR.FILL UR58, R151 ;  /* 0x00000000973a72ca */ /* 0x000fc600004e0000 */
[----:B------:R-:W-:Y:S02]  /*2e70*/  DFMA R86, R102, UR42, R86 ;  /* 0x0000002a66567c2b */ /* 0x000fe40008000056 */
[CCC-:B------:R-:W-:Y:S02]  /*2e80*/  DFMA R102, R106.reuse, R126.reuse, R88.reuse ;  /* 0x0000007e6a66722b */ /* 0x1c0fe40000000058 */
[----:B------:R-:W-:Y:S02]  /*2e90*/  DFMA R106, R106, -R126, R88 ;  /* 0x8000007e6a6a722b */ /* 0x000fe40000000058 */
[C---:B------:R-:W-:Y:S02]  /*2ea0*/  DFMA R76, R122.reuse, UR56, R76 ;  /* 0x000000387a4c7c2b */ /* 0x040fe4000800004c */
[----:B------:R-:W-:Y:S01]  /*2eb0*/  DFMA R130, R122, UR76, R130 ;  /* 0x0000004c7a827c2b */ /* 0x000fe20008000082 */
[----:B------:R-:W-:Y:S01]  /*2ec0*/  R2UR.FILL UR43, R152 ;  /* 0x00000000982b72ca */ /* 0x000fe200004e0000 */
[----:B------:R-:W-:Y:S01]  /*2ed0*/  DADD R132, R132, R148 ;  /* 0x0000000084847229 */ /* 0x000fe20000000094 */
[----:B------:R-:W-:Y:S01]  /*2ee0*/  R2UR.FILL UR42, R153 ;  /* 0x00000000992a72ca */ /* 0x000fe200004e0000 */
[----:B------:R-:W-:-:S02]  /*2ef0*/  DFMA R128, R122, R50, R128 ;  /* 0x000000327a80722b */ /* 0x000fc40000000080 */
[----:B------:R-:W-:Y:S02]  /*2f00*/  DFMA R124, R52, R122, R124 ;  /* 0x0000007a347c722b */ /* 0x000fe4000000007c */
        /* <DEDUP_REMOVED lines=8> */
[----:B------:R-:W-:Y:S01]  /*2f90*/  DADD R14, R64, R94 ;  /* 0x00000000400e7229 */ /* 0x000fe2000000005e */
[----:B------:R-:W-:Y:S01]  /*2fa0*/  R2UR.FILL UR67, R12 ;  /* 0x000000000c4372ca */ /* 0x000fe200004e0000 */
[----:B------:R-:W-:Y:S01]  /*2fb0*/  DFMA R130, R106, UR10, R130 ;  /* 0x0000000a6a827c2b */ /* 0x000fe20008000082 */
[----:B------:R-:W-:Y:S01]  /*2fc0*/  R2UR.FILL UR66, R13 ;  /* 0x000000000d4272ca */ /* 0x000fe200004e0000 */
[----:B------:R-:W-:-:S02]  /*2fd0*/  DADD R12, -R64, R94 ;  /* 0x00000000400c7229 */ /* 0x000fc4000000015e */
[----:B------:R-:W-:Y:S02]  /*2fe0*/  DMUL R70, R70, R132 ;  /* 0x0000008446467228 */ /* 0x000fe40000000000 */
[----:B------:R-:W-:Y:S02]  /*2ff0*/  DFMA R118, R102, R58, R118 ;  /* 0x0000003a6676722b */ /* 0x000fe40000000076 */
[----:B------:R-:W-:Y:S02]  /*3000*/  DFMA R114, R60, R102, R114 ;  /* 0x000000663c72722b */ /* 0x000fe40000000072 */
[----:B------:R-:W-:Y:S02]  /*3010*/  DFMA R120, R102, UR8, R120 ;  /* 0x0000000866787c2b */ /* 0x000fe40008000078 */
[----:B------:R-:W-:Y:S02]  /*3020*/  DFMA R128, R32, R106, R128 ;  /* 0x0000006a2080722b */ /* 0x000fe40000000080 */
[----:B------:R-:W-:Y:S01]  /*3030*/  DFMA R124, R106, R34, R124 ;  /* 0x000000226a7c722b */ /* 0x000fe2000000007c */
[----:B------:R-:W-:-:S02]  /*3040*/  R2UR.FILL UR69, R156 ;  /* 0x000000009c4572ca */ /* 0x000fc400004e0000 */
[----:B------:R-:W-:Y:S01]  /*3050*/  R2UR.FILL UR68, R157 ;  /* 0x000000009d4472ca */ /* 0x000fe200004e0000 */
[----:B------:R-:W-:Y:S01]  /*3060*/  DFMA R86, R14, UR42, R86 ;  /* 0x0000002a0e567c2b */ /* 0x000fe20008000056 */
[----:B------:R-:W-:Y:S01]  /*3070*/  R2UR.FILL UR42, R10 ;  /* 0x000000000a2a72ca */ /* 0x000fe200004e0000 */
[----:B------:R-:W-:Y:S01]  /*3080*/  DFMA R130, R12, UR72, R130 ;  /* 0x000000480c827c2b */ /* 0x000fe20008000082 */
[----:B------:R-:W-:Y:S01]  /*3090*/  R2UR.FILL UR72, R8 ;  /* 0x00000000084872ca */ /* 0x000fe200004e0000 */
[----:B------:R-:W-:Y:S02]  /*30a0*/  DFMA R118, R68, R14, R118 ;  /* 0x0000000e4476722b */ /* 0x000fe40000000076 */
[C---:B------:R-:W-:Y:S02]  /*30b0*/  DFMA R114, R14.reuse, UR60, R114 ;  /* 0x0000003c0e727c2b */ /* 0x040fe40008000072 */
[C---:B------:R-:W-:Y:S02]  /*30c0*/  DFMA R116, R14.reuse, UR6, R116 ;  /* 0x000000060e747c2b */ /* 0x040fe40008000074 */
[----:B------:R-:W-:-:S02]  /*30d0*/  DFMA R120, R14, UR64, R120 ;  /* 0x000000400e787c2b */ /* 0x000fc40008000078 */
[----:B------:R-:W-:Y:S02]  /*30e0*/  DADD R10, R74, R70 ;  /* 0x000000004a0a7229 */ /* 0x000fe40000000046 */
[----:B------:R-:W-:Y:S02]  /*30f0*/  DFMA R128, R12, R66, R128 ;  /* 0x000000420c80722b */ /* 0x000fe40000000080 */
[----:B------:R-:W-:Y:S02]  /*3100*/  DFMA R124, R72, R12, R124 ;  /* 0x0000000c487c722b */ /* 0x000fe4000000007c */
[C---:B------:R-:W-:Y:S02]  /*3110*/  DFMA R76, R12.reuse, UR62, R76 ;  /* 0x0000003e0c4c7c2b */ /* 0x040fe4000800004c */
[----:B------:R-:W-:Y:S02]  /*3120*/  DFMA R108, R12, UR4, R108 ;  /* 0x000000040c6c7c2b */ /* 0x000fe4000800006c */
[----:B------:R-:W-:Y:S01]  /*3130*/  DADD R8, -R74, R70 ;  /* 0x000000004a087229 */ /* 0x000fe20000000146 */
[----:B------:R-:W-:-:S02]  /*3140*/  R2UR.FILL UR35, R158 ;  /* 0x000000009e2372ca */ /* 0x000fc400004e0000 */
[----:B------:R-:W-:Y:S02]  /*3150*/  R2UR.FILL UR34, R159 ;  /* 0x000000009f2272ca */ /* 0x000fe400004e0000 */
[----:B------:R-:W-:Y:S01]  /*3160*/  R2UR.FILL UR73, R5 ;  /* 0x00000000054972ca */ /* 0x000fe200004e0000 */
[----:B------:R-:W-:Y:S02]  /*3170*/  DFMA R118, R10, R78, R118 ;  /* 0x0000004e0a76722b */ /* 0x000fe40000000076 */
[----:B------:R-:W-:Y:S02]  /*3180*/  DFMA R114, R84, R10, R114 ;  /* 0x0000000a5472722b */ /* 0x000fe40000000072 */
[C---:B------:R-:W-:Y:S02]  /*3190*/  DFMA R86, R10.reuse, UR68, R86 ;  /* 0x000000440a567c2b */ /* 0x040fe40008000056 */
[C---:B------:R-:W-:Y:S02]  /*31a0*/  DFMA R116, R10.reuse, UR26, R116 ;  /* 0x0000001a0a747c2b */ /* 0x040fe40008000074 */
[----:B------:R-:W-:-:S02]  /*31b0*/  DFMA R120, R10, UR24, R120 ;  /* 0x000000180a787c2b */ /* 0x000fc40008000078 */
[----:B------:R-:W-:Y:S02]  /*31c0*/  DADD R10, -R96, R112 ;  /* 0x00000000600a7229 */ /* 0x000fe40000000170 */
[----:B------:R-:W-:Y:S02]  /*31d0*/  DFMA R128, R80, R8, R128 ;  /* 0x000000085080722b */ /* 0x000fe40000000080 */
[C---:B------:R-:W-:Y:S02]  /*31e0*/  DFMA R124, R8.reuse, UR66, R124 ;  /* 0x00000042087c7c2b */ /* 0x040fe4000800007c */
[C---:B------:R-:W-:Y:S02]  /*31f0*/  DFMA R76, R8.reuse, UR22, R76 ;  /* 0x00000016084c7c2b */ /* 0x040fe4000800004c */
[C---:B------:R-:W-:Y:S02]  /*3200*/  DFMA R130, R8.reuse, UR20, R130 ;  /* 0x0000001408827c2b */ /* 0x040fe40008000082 */
[----:B------:R-:W-:-:S02]  /*3210*/  DFMA R108, R8, UR70, R108 ;  /* 0x00000046086c7c2b */ /* 0x000fc4000800006c */
[----:B------:R-:W-:Y:S02]  /*3220*/  DADD R8, R96, R112 ;  /* 0x0000000060087229 */ /* 0x000fe40000000070 */
[----:B------:R-:W-:Y:S01]  /*3230*/  DADD R12, R110, R110 ;  /* 0x000000006e0c7229 */ /* 0x000fe2000000006e */
[----:B------:R-:W-:Y:S02]  /*3240*/  R2UR.FILL UR77, R16 ;  /* 0x00000000104d72ca */ /* 0x000fe400004e0000 */
[----:B------:R-:W-:Y:S02]  /*3250*/  R2UR.FILL UR76, R17 ;  /* 0x00000000114c72ca */ /* 0x000fe400004e0000 */
[----:B------:R-:W-:Y:S01]  /*3260*/  R2UR.FILL UR43, R7 ;  /* 0x00000000072b72ca */ /* 0x000fe200004e0000 */
[C---:B------:R-:W-:Y:S02]  /*3270*/  DFMA R128, R10.reuse, R90, R128 ;  /* 0x0000005a0a80722b */ /* 0x040fe40000000080 */
[----:B------:R-:W-:-:S02]  /*3280*/  DFMA R124, R10, UR30, R124 ;  /* 0x0000001e0a7c7c2b */ /* 0x000fc4000800007c */
[C---:B------:R-:W-:Y:S02]  /*3290*/  DFMA R76, R10.reuse, UR28, R76 ;  /* 0x0000001c0a4c7c2b */ /* 0x040fe4000800004c */
[C---:B------:R-:W-:Y:S02]  /*32a0*/  DFMA R130, R10.reuse, UR38, R130 ;  /* 0x000000260a827c2b */ /* 0x040fe40008000082 */
[----:B------:R-:W-:Y:S02]  /*32b0*/  DFMA R108, R10, UR36, R108 ;  /* 0x000000240a6c7c2b */ /* 0x000fe4000800006c */
[----:B------:R-:W-:Y:S02]  /*32c0*/  DADD R10, R110, -R110 ;  /* 0x000000006e0a7229 */ /* 0x000fe4000000086e */
[----:B------:R-:W-:Y:S02]  /*32d0*/  DMUL R12, R12, 0.5 ;  /* 0x3fe000000c0c7828 */ /* 0x000fe40000000000 */
[----:B------:R-:W-:-:S02]  /*32e0*/  DFMA R118, R92, R8, R118 ;  /* 0x000000085c76722b */ /* 0x000fc40000000076 */
[C---:B------:R-:W-:Y:S02]  /*32f0*/  DFMA R114, R8.reuse, UR72, R114 ;  /* 0x0000004808727c2b */ /* 0x040fe40008000072 */
[C---:B------:R-:W-:Y:S02]  /*3300*/  DFMA R86, R8.reuse, UR34, R86 ;  /* 0x0000002208567c2b */ /* 0x040fe40008000056 */
[C---:B------:R-:W-:Y:S02]  /*3310*/  DFMA R116, R8.reuse, UR32, R116 ;  /* 0x0000002008747c2b */ /* 0x040fe40008000074 */
[----:B------:R-:W-:Y:S02]  /*3320*/  DFMA R120, R8, UR74, R120 ;  /* 0x0000004a08787c2b */ /* 0x000fe40008000078 */
[----:B------:R-:W-:Y:S02]  /*3330*/  DFMA R128, R100, R10, R128 ;  /* 0x0000000a6480722b */ /* 0x000fe40000000080 */
[----:B------:R-:W-:-:S02]  /*3340*/  DFMA R124, R10, UR76, R124 ;  /* 0x0000004c0a7c7c2b */ /* 0x000fc4000800007c */
[C---:B------:R-:W-:Y:S02]  /*3350*/  DFMA R76, R10.reuse, UR46, R76 ;  /* 0x0000002e0a4c7c2b */ /* 0x040fe4000800004c */
[C---:B------:R-:W-:Y:S02]  /*3360*/  DFMA R130, R10.reuse, UR44, R130 ;  /* 0x0000002c0a827c2b */ /* 0x040fe40008000082 */
[----:B------:R-:W-:Y:S02]  /*3370*/  DFMA R108, R10, UR52, R108 ;  /* 0x000000340a6c7c2b */ /* 0x000fe4000800006c */
[C---:B------:R-:W-:Y:S02]  /*3380*/  DFMA R118, R12.reuse, R98, R118 ;  /* 0x000000620c76722b */ /* 0x040fe40000000076 */
[C---:B------:R-:W-:Y:S02]  /*3390*/  DFMA R114, R12.reuse, UR42, R114 ;  /* 0x0000002a0c727c2b */ /* 0x040fe40008000072 */
[----:B------:R-:W-:-:S02]  /*33a0*/  DFMA R86, R12, UR40, R86 ;  /* 0x000000280c567c2b */ /* 0x000fc40008000056 */
[C---:B------:R-:W-:Y:S02]  /*33b0*/  DFMA R116, R12.reuse, UR50, R116 ;  /* 0x000000320c747c2b */ /* 0x040fe40008000074 */
[----:B------:R-:W-:Y:S02]  /*33c0*/  DFMA R120, R12, UR48, R120 ;  /* 0x000000300c787c2b */ /* 0x000fe40008000078 */
[----:B------:R-:W-:Y:S01]  /*33d0*/  DADD R8, R118, -R128 ;  /* 0x0000000076087229 */ /* 0x000fe20000000880 */
        /* <DEDUP_REMOVED lines=53> */
[----:B------:R-:W-:Y:S05]  /*3730*/  LDS.64 R10, [R4+0x1a0] ;  /* 0x0001a000040a7984 */ /* 0x000fea0000000a00 */
[----:B------:R-:W-:Y:S01]  /*3740*/  DFMA R122, R12, UR48, RZ ;  /* 0x000000300c7a7c2b */ /* 0x000fe200080000ff */
[----:B------:R-:W-:Y:S01]  /*3750*/  R2UR.FILL UR49, R76 ;  /* 0x000000004c3172ca */ /* 0x000fe200004e0000 */
[----:B-1----:R-:W-:Y:S01]  /*3760*/  DADD R124, R86, R16 ;  /* 0x00000000567c7229 */ /* 0x002fe20000000010 */
[----:B------:R-:W-:Y:S01]  /*3770*/  R2UR.FILL UR48, R77 ;  /* 0x000000004d3072ca */ /* 0x000fe200004e0000 */
[----:B------:R-:W-:-:S02]  /*3780*/  DFMA R118, R46, R12, RZ ;  /* 0x0000000c2e76722b */ /* 0x000fc400000000ff */
[----:B------:R-:W-:Y:S02]  /*3790*/  DFMA R120, R44, R12, RZ ;  /* 0x0000000c2c78722b */ /* 0x000fe400000000ff */
[C---:B------:R-:W-:Y:S02]  /*37a0*/  DFMA R126, R12.reuse, UR54, RZ ;  /* 0x000000360c7e7c2b */ /* 0x040fe400080000ff */
[----:B------:R-:W-:Y:S01]  /*37b0*/  DFMA R76, R12, UR16, RZ ;  /* 0x000000100c4c7c2b */ /* 0x000fe200080000ff */
[----:B------:R-:W0:Y:S01]  /*37c0*/  LDS.64 R12, [R4+0x340] ;  /* 0x00034000040c7984 */ /* 0x000e220000000a00 */
        /* <DEDUP_REMOVED lines=10> */
[----:B------:R-:W-:Y:S01]  /*3870*/  DFMA R116, R40, R14, RZ ;  /* 0x0000000e2874722b */ /* 0x000fe200000000ff */
[----:B------:R-:W-:Y:S01]  /*3880*/  LDS.64 R16, [R4+0x2d8] ;  /* 0x0002d80004107984 */ /* 0x000fe20000000a00 */
[----:B------:R-:W-:-:S02]  /*3890*/  DFMA R106, R14, R42, RZ ;  /* 0x0000002a0e6a722b */ /* 0x000fc400000000ff */
[C---:B------:R-:W-:Y:S01]  /*38a0*/  DFMA R102, R14.reuse, UR76, RZ ;  /* 0x0000004c0e667c2b */ /* 0x040fe200080000ff */
[----:B------:R-:W-:Y:S01]  /*38b0*/  R2UR UR76, R56 ;  /* 0x00000000384c72ca */ /* 0x000fe200000e0000 */
[C---:B------:R-:W-:Y:S01]  /*38c0*/  DFMA R76, R14.reuse, UR18, RZ ;  /* 0x000000120e4c7c2b */ /* 0x040fe200080000ff */
[----:B------:R-:W-:Y:S01]  /*38d0*/  R2UR UR77, R57 ;  /* 0x00000000394d72ca */ /* 0x000fe200000e0000 */
[----:B------:R-:W-:Y:S01]  /*38e0*/  DFMA R138, R14, UR52, RZ ;  /* 0x000000340e8a7c2b */ /* 0x000fe200080000ff */
[----:B------:R-:W-:Y:S01]  /*38f0*/  R2UR UR52, R18 ;  /* 0x00000000123472ca */ /* 0x000fe200000e0000 */
[C-C-:B--2---:R-:W-:Y:S01]  /*3900*/  DADD R128, R114.reuse, R108.reuse ;  /* 0x0000000072807229 */ /* 0x144fe2000000006c */
[----:B------:R-:W1:Y:S01]  /*3910*/  LDS.64 R14, [R4+0x208] ;  /* 0x00020800040e7984 */ /* 0x000e620000000a00 */
[----:B------:R-:W-:Y:S01]  /*3920*/  DADD R108, R114, -R108 ;  /* 0x00000000726c7229 */ /* 0x000fe2000000086c */
[----:B------:R-:W-:Y:S01]  /*3930*/  R2UR UR53, R19 ;  /* 0x00000000133572ca */ /* 0x000fe200000e0000 */
[----:B------:R-:W-:Y:S01]  /*3940*/  DFMA R116, R86, R50, R116 ;  /* 0x000000325674722b */ /* 0x000fe20000000074 */
[----:B------:R-:W2:Y:S01]  /*3950*/  LDS.64 R114, [R4+0x270] ;  /* 0x0002700004727984 */ /* 0x000ea20000000a00 */
[----:B------:R-:W-:-:S02]  /*3960*/  DFMA R106, R52, R86, R106 ;  /* 0x00000056346a722b */ /* 0x000fc4000000006a */
[C---:B------:R-:W-:Y:S02]  /*3970*/  DFMA R102, R86.reuse, UR56, R102 ;  /* 0x0000003856667c2b */ /* 0x040fe40008000066 */
[C---:B------:R-:W-:Y:S01]  /*3980*/  DFMA R76, R86.reuse, UR46, R76 ;  /* 0x0000002e564c7c2b */ /* 0x040fe2000800004c */
[----:B------:R-:W-:Y:S01]  /*3990*/  R2UR UR46, R24 ;  /* 0x00000000182e72ca */ /* 0x000fe200000e0000 */
[----:B------:R-:W-:Y:S01]  /*39a0*/  DFMA R86, R86, UR12, R138 ;  /* 0x0000000c56567c2b */ /* 0x000fe2000800008a */
[----:B------:R-:W-:Y:S01]  /*39b0*/  R2UR UR47, R25 ;  /* 0x00000000192f72ca */ /* 0x000fe200000e0000 */
[C---:B------:R-:W-:Y:S01]  /*39c0*/  DFMA R122, R128.reuse, UR44, R122 ;  /* 0x0000002c807a7c2b */ /* 0x040fe2000800007a */
[----:B------:R-:W-:Y:S01]  /*39d0*/  R2UR UR44, R104 ;  /* 0x00000000682c72ca */ /* 0x000fe200000e0000 */
[----:B------:R-:W-:Y:S01]  /*39e0*/  DFMA R118, R128, R58, R118 ;  /* 0x0000003a8076722b */ /* 0x000fe20000000076 */
[----:B------:R-:W-:Y:S01]  /*39f0*/  R2UR UR45, R105 ;  /* 0x00000000692d72ca */ /* 0x000fe200000e0000 */
[----:B------:R-:W-:-:S02]  /*3a00*/  DFMA R120, R60, R128, R120 ;  /* 0x000000803c78722b */ /* 0x000fc40000000078 */
[C---:B------:R-:W-:Y:S02]  /*3a10*/  DFMA R126, R128.reuse, UR58, R126 ;  /* 0x0000003a807e7c2b */ /* 0x040fe4000800007e */
[----:B------:R-:W-:Y:S02]  /*3a20*/  DFMA R128, R128, UR8, R124 ;  /* 0x0000000880807c2b */ /* 0x000fe4000800007c */
[----:B---3--:R-:W-:Y:S02]  /*3a30*/  DADD R124, R6, R8 ;  /* 0x00000000067c7229 */ /* 0x008fe40000000008 */
        /* <DEDUP_REMOVED lines=10> */
[----:B------:R-:W-:-:S02]  /*3ae0*/  DFMA R118, R68, R124, R118 ;  /* 0x0000007c4476722b */ /* 0x000fc40000000076 */
[C---:B------:R-:W-:Y:S02]  /*3af0*/  DFMA R120, R124.reuse, UR60, R120 ;  /* 0x0000003c7c787c2b */ /* 0x040fe40008000078 */
[C---:B------:R-:W-:Y:S01]  /*3b00*/  DFMA R126, R124.reuse, UR46, R126 ;  /* 0x0000002e7c7e7c2b */ /* 0x040fe2000800007e */
[----:B------:R-:W-:Y:S01]  /*3b10*/  R2UR.FILL UR47, R131 ;  /* 0x00000000832f72ca */ /* 0x000fe200004e0000 */
[C---:B------:R-:W-:Y:S01]  /*3b20*/  DFMA R122, R124.reuse, UR6, R122 ;  /* 0x000000067c7a7c2b */ /* 0x040fe2000800007a */
[----:B------:R-:W-:Y:S01]  /*3b30*/  R2UR.FILL UR46, R132 ;  /* 0x00000000842e72ca */ /* 0x000fe200004e0000 */
[----:B------:R-:W-:Y:S02]  /*3b40*/  DFMA R128, R124, UR64, R128 ;  /* 0x000000407c807c2b */ /* 0x000fe40008000080 */
[----:B0-----:R-:W-:Y:S02]  /*3b50*/  DADD R8, R10, R12 ;  /* 0x000000000a087229 */ /* 0x001fe4000000000c */
[----:B------:R-:W-:-:S02]  /*3b60*/  DFMA R116, R6, R66, R116 ;  /* 0x000000420674722b */ /* 0x000fc40000000074 */
[----:B------:R-:W-:Y:S02]  /*3b70*/  DFMA R106, R72, R6, R106 ;  /* 0x00000006486a722b */ /* 0x000fe4000000006a */
[C---:B------:R-:W-:Y:S02]  /*3b80*/  DFMA R102, R6.reuse, UR62, R102 ;  /* 0x0000003e06667c2b */ /* 0x040fe40008000066 */
[C---:B------:R-:W-:Y:S01]  /*3b90*/  DFMA R76, R6.reuse, UR44, R76 ;  /* 0x0000002c064c7c2b */ /* 0x040fe2000800004c */
[----:B------:R-:W-:Y:S01]  /*3ba0*/  R2UR.FILL UR45, R133 ;  /* 0x00000000852d72ca */ /* 0x000fe200004e0000 */
[----:B------:R-:W-:Y:S01]  /*3bb0*/  DFMA R86, R6, UR4, R86 ;  /* 0x0000000406567c2b */ /* 0x000fe20008000056 */
[----:B------:R-:W-:Y:S01]  /*3bc0*/  R2UR.FILL UR44, R134 ;  /* 0x00000000862c72ca */ /* 0x000fe200004e0000 */
[----:B------:R-:W-:Y:S02]  /*3bd0*/  DADD R10, R10, -R12 ;  /* 0x000000000a0a7229 */ /* 0x000fe4000000080c */
[----:B------:R-:W-:-:S02]  /*3be0*/  DFMA R118, R8, R78, R118 ;  /* 0x0000004e0876722b */ /* 0x000fc40000000076 */
[----:B------:R-:W-:Y:S02]  /*3bf0*/  DFMA R120, R84, R8, R120 ;  /* 0x000000085478722b */ /* 0x000fe40000000078 */
[C---:B------:R-:W-:Y:S02]  /*3c00*/  DFMA R126, R8.reuse, UR68, R126 ;  /* 0x00000044087e7c2b */ /* 0x040fe4000800007e */
[C---:B------:R-:W-:Y:S02]  /*3c10*/  DFMA R122, R8.reuse, UR26, R122 ;  /* 0x0000001a087a7c2b */ /* 0x040fe4000800007a */
[----:B------:R-:W-:Y:S02]  /*3c20*/  DFMA R128, R8, UR24, R128 ;  /* 0x0000001808807c2b */ /* 0x000fe40008000080 */
[----:B-1----:R-:W-:Y:S02]  /*3c30*/  DADD R6, R14, R16 ;  /* 0x000000000e067229 */ /* 0x002fe40000000010 */
[----:B------:R-:W-:-:S02]  /*3c40*/  DFMA R116, R80, R10, R116 ;  /* 0x0000000a5074722b */ /* 0x000fc40000000074 */
[C---:B------:R-:W-:Y:S02]  /*3c50*/  DFMA R106, R10.reuse, UR66, R106 ;  /* 0x000000420a6a7c2b */ /* 0x040fe4000800006a */
[C---:B------:R-:W-:Y:S02]  /*3c60*/  DFMA R102, R10.reuse, UR22, R102 ;  /* 0x000000160a667c2b */ /* 0x040fe40008000066 */
[C---:B------:R-:W-:Y:S02]  /*3c70*/  DFMA R76, R10.reuse, UR20, R76 ;  /* 0x000000140a4c7c2b */ /* 0x040fe4000800004c */
[----:B------:R-:W-:Y:S02]  /*3c80*/  DFMA R86, R10, UR70, R86 ;  /* 0x000000460a567c2b */ /* 0x000fe40008000056 */
[----:B------:R-:W-:Y:S02]  /*3c90*/  DADD R14, R14, -R16 ;  /* 0x000000000e0e7229 */ /* 0x000fe40000000810 */
[----:B--2---:R-:W-:-:S02]  /*3ca0*/  DADD R8, R114, R114 ;  /* 0x0000000072087229 */ /* 0x004fc40000000072 */
[----:B------:R-:W-:Y:S02]  /*3cb0*/  DFMA R118, R92, R6, R118 ;  /* 0x000000065c76722b */ /* 0x000fe40000000076 */
[C---:B------:R-:W-:Y:S02]  /*3cc0*/  DFMA R120, R6.reuse, UR72, R120 ;  /* 0x0000004806787c2b */ /* 0x040fe40008000078 */
[C---:B------:R-:W-:Y:S02]  /*3cd0*/  DFMA R126, R6.reuse, UR34, R126 ;  /* 0x00000022067e7c2b */ /* 0x040fe4000800007e */
[C---:B------:R-:W-:Y:S02]  /*3ce0*/  DFMA R122, R6.reuse, UR32, R122 ;  /* 0x00000020067a7c2b */ /* 0x040fe4000800007a */
[----:B------:R-:W-:Y:S02]  /*3cf0*/  DFMA R128, R6, UR74, R128 ;  /* 0x0000004a06807c2b */ /* 0x000fe40008000080 */
[----:B------:R-:W-:-:S02]  /*3d00*/  DADD R114, R114, -R114 ;  /* 0x0000000072727229 */ /* 0x000fc40000000872 */
[----:B------:R-:W-:Y:S02]  /*3d10*/  DMUL R8, R8, 0.5 ;  /* 0x3fe0000008087828 */ /* 0x000fe40000000000 */
[C---:B------:R-:W-:Y:S02]  /*3d20*/  DFMA R116, R14.reuse, R90, R116 ;  /* 0x0000005a0e74722b */ /* 0x040fe40000000074 */
[C---:B------:R-:W-:Y:S02]  /*3d30*/  DFMA R106, R14.reuse, UR30, R106 ;  /* 0x0000001e0e6a7c2b */ /* 0x040fe4000800006a */
[C---:B------:R-:W-:Y:S02]  /*3d40*/  DFMA R102, R14.reuse, UR28, R102 ;  /* 0x0000001c0e667c2b */ /* 0x040fe40008000066 */
[C---:B------:R-:W-:Y:S02]  /*3d50*/  DFMA R86, R14.reuse, UR36, R86 ;  /* 0x000000240e567c2b */ /* 0x040fe40008000056 */
[----:B------:R-:W-:-:S02]  /*3d60*/  DFMA R76, R14, UR38, R76 ;  /* 0x000000260e4c7c2b */ /* 0x000fc4000800004c */
[C---:B------:R-:W-:Y:S02]  /*3d70*/  DFMA R118, R8.reuse, R98, R118 ;  /* 0x000000620876722b */ /* 0x040fe40000000076 */
[C---:B------:R-:W-:Y:S02]  /*3d80*/  DFMA R120, R8.reuse, UR42, R120 ;  /* 0x0000002a08787c2b */ /* 0x040fe40008000078 */
[C---:B------:R-:W-:Y:S02]  /*3d90*/  DFMA R126, R8.reuse, UR40, R126 ;  /* 0x00000028087e7c2b */ /* 0x040fe4000800007e */
[C---:B------:R-:W-:Y:S02]  /*3da0*/  DFMA R122, R8.reuse, UR50, R122 ;  /* 0x00000032087a7c2b */ /* 0x040fe4000800007a */
[----:B------:R-:W-:Y:S02]  /*3db0*/  DFMA R128, R8, UR48, R128 ;  /* 0x0000003008807c2b */ /* 0x000fe40008000080 */
[----:B------:R-:W-:-:S02]  /*3dc0*/  DFMA R86, R114, UR52, R86 ;  /* 0x0000003472567c2b */ /* 0x000fc40008000056 */
[----:B------:R-:W-:Y:S02]  /*3dd0*/  DFMA R116, R100, R114, R116 ;  /* 0x000000726474722b */ /* 0x000fe40000000074 */
        /* <DEDUP_REMOVED lines=23> */
.L_x_601:
[----:B------:R-:W-:Y:S05]  /*3f50*/  BSYNC.RECONVERGENT B0 ;  /* 0x0000000000007941 */ /* 0x000fea0003800200 */
.L_x_600:
[----:B------:R-:W-:Y:S06]  /*3f60*/  BAR.SYNC.DEFER_BLOCKING 0x0 ;  /* 0x0000000000007b1d */ /* 0x000fec0000010000 */
[----:B------:R-:W-:Y:S04]  /*3f70*/  BSSY.RECONVERGENT B0, `(.L_x_602) ;  /* 0x000009c000007945 */ /* 0x000fe80003800200 */
[----:B------:R-:W-:Y:S05]  /*3f80*/  @P1 BRA `(.L_x_603) ;  /* 0x0000000800681947 */ /* 0x000fea0003800000 */
[----:B-1----:R-:W-:Y:S01]  /*3f90*/  LDS.64 R4, [R2] ;  /* 0x0000000002047984 */ /* 0x002fe20000000a00 */
[----:B------:R-:W-:Y:S02]  /*3fa0*/  MOV.SPILL R86, UR51 ;  /* 0x0000003300567c02 */ /* 0x000fe40009000f00 */
[----:B------:R-:W-:Y:S01]  /*3fb0*/  MOV.SPILL R87, UR50 ;  /* 0x0000003200577c02 */ /* 0x000fe20009000f00 */
[----:B0-----:R-:W0:Y:S01]  /*3fc0*/  LDS.64 R6, [R2+0x3f60] ;  /* 0x003f600002067984 */ /* 0x001e220000000a00 */
        /* <DEDUP_REMOVED lines=33> */
[----:B------:R-:W-:Y:S01]  /*41e0*/  DFMA R44, R44, R8, RZ ;  /* 0x000000082c2c722b */ /* 0x000fe200000000ff */
[----:B------:R-:W-:Y:S01]  /*41f0*/  LDS.64 R10, [R2+0x1520] ;  /* 0x00152000020a7984 */ /* 0x000fe20000000a00 */
[----:B------:R-:W-:Y:S02]  /*4200*/  DFMA R42, R4, R42, RZ ;  /* 0x0000002a042a722b */ /* 0x000fe400000000ff */
[----:B------:R-:W-:Y:S01]  /*4210*/  DFMA R40, R40, R4, RZ ;  /* 0x000000042828722b */ /* 0x000fe200000000ff */
[----:B------:R-:W0:Y:S01]  /*4220*/  LDS.64 R12, [R2+0x2a40] ;  /* 0x002a4000020c7984 */ /* 0x000e220000000a00 */
[----:B------:R-:W-:Y:S02]  /*4230*/  DFMA R46, R46, R8, RZ ;  /* 0x000000082e2e722b */ /* 0x000fe400000000ff */
[----:B------:R-:W-:-:S02]  /*4240*/  DFMA R44, R62, R38, R44 ;  /* 0x000000263e2c722b */ /* 0x000fc4000000002c */
[----:B------:R-:W-:Y:S02]  /*4250*/  DFMA R42, R52, R64, R42 ;  /* 0x00000040342a722b */ /* 0x000fe4000000002a */
[C---:B------:R-:W-:Y:S02]  /*4260*/  DFMA R38, R8.reuse, UR54, RZ ;  /* 0x0000003608267c2b */ /* 0x040fe400080000ff */
[C---:B------:R-:W-:Y:S01]  /*4270*/  DFMA R52, R8.reuse, UR50, RZ ;  /* 0x0000003208347c2b */ /* 0x040fe200080000ff */
[----:B------:R-:W-:Y:S01]  /*4280*/  R2UR.FILL UR51, R86 ;  /* 0x00000000563372ca */ /* 0x000fe200004e0000 */
[----:B------:R-:W-:Y:S01]  /*4290*/  DFMA R102, R8, UR16, RZ ;  /* 0x0000001008667c2b */ /* 0x000fe200080000ff */
[----:B------:R-:W-:Y:S01]  /*42a0*/  R2UR.FILL UR50, R87 ;  /* 0x00000000573272ca */ /* 0x000fe200004e0000 */
[----:B------:R-:W-:Y:S01]  /*42b0*/  DFMA R40, R64, R50, R40 ;  /* 0x000000324028722b */ /* 0x000fe20000000028 */
[----:B------:R-:W1:Y:S01]  /*42c0*/  LDS.64 R8, [R2+0x24f8] ;  /* 0x0024f80002087984 */ /* 0x000e620000000a00 */
[C---:B------:R-:W-:Y:S01]  /*42d0*/  DFMA R50, R4.reuse, UR52, RZ ;  /* 0x0000003404327c2b */ /* 0x040fe200080000ff */
[----:B------:R-:W-:Y:S01]  /*42e0*/  R2UR UR52, R104 ;  /* 0x00000000683472ca */ /* 0x000fe200000e0000 */
[C---:B------:R-:W-:Y:S01]  /*42f0*/  DFMA R86, R4.reuse, UR18, RZ ;  /* 0x0000001204567c2b */ /* 0x040fe200080000ff */
[----:B------:R-:W-:Y:S01]  /*4300*/  R2UR UR53, R105 ;  /* 0x00000000693572ca */ /* 0x000fe200000e0000 */
[----:B------:R-:W-:Y:S01]  /*4310*/  DFMA R106, R4, UR76, RZ ;  /* 0x0000004c046a7c2b */ /* 0x000fe200080000ff */
[----:B------:R-:W-:Y:S01]  /*4320*/  R2UR UR76, R18 ;  /* 0x00000000124c72ca */ /* 0x000fe200000e0000 */
[----:B------:R-:W4:Y:S01]  /*4330*/  LDS.64 R4, [R2+0x1fb0] ;  /* 0x001fb00002047984 */ /* 0x000f220000000a00 */
[C---:B------:R-:W-:Y:S01]  /*4340*/  DFMA R38, R62.reuse, UR48, R38 ;  /* 0x000000303e267c2b */ /* 0x040fe20008000026 */
[----:B------:R-:W-:Y:S01]  /*4350*/  R2UR UR48, R28 ;  /* 0x000000001c3072ca */ /* 0x000fe200000e0000 */
[----:B------:R-:W-:Y:S01]  /*4360*/  DFMA R102, R62, UR46, R102 ;  /* 0x0000002e3e667c2b */ /* 0x000fe20008000066 */
[----:B------:R-:W-:Y:S01]  /*4370*/  R2UR UR49, R29 ;  /* 0x000000001d3172ca */ /* 0x000fe200000e0000 */
[----:B------:R-:W-:Y:S01]  /*4380*/  DFMA R46, R36, R62, R46 ;  /* 0x0000003e242e722b */ /* 0x000fe2000000002e */
[----:B------:R-:W-:Y:S01]  /*4390*/  R2UR UR77, R19 ;  /* 0x00000000134d72ca */ /* 0x000fe200000e0000 */
[C-C-:B--2---:R-:W-:Y:S01]  /*43a0*/  DADD R36, R70.reuse, R74.reuse ;  /* 0x0000000046247229 */ /* 0x144fe2000000004a */
[----:B------:R-:W-:Y:S01]  /*43b0*/  R2UR UR46, R56 ;  /* 0x00000000382e72ca */ /* 0x000fe200000e0000 */
[----:B------:R-:W-:Y:S01]  /*43c0*/  DADD R70, R70, -R74 ;  /* 0x0000000046467229 */ /* 0x000fe2000000084a */
[----:B------:R-:W-:Y:S01]  /*43d0*/  R2UR UR47, R57 ;  /* 0x00000000392f72ca */ /* 0x000fe200000e0000 */
[----:B------:R-:W-:-:S02]  /*43e0*/  DFMA R52, R62, UR14, R52 ;  /* 0x0000000e3e347c2b */ /* 0x000fc40008000034 */
[C---:B------:R-:W-:Y:S02]  /*43f0*/  DFMA R50, R64.reuse, UR56, R50 ;  /* 0x0000003840327c2b */ /* 0x040fe40008000032 */
[C---:B------:R-:W-:Y:S01]  /*4400*/  DFMA R86, R64.reuse, UR44, R86 ;  /* 0x0000002c40567c2b */ /* 0x040fe20008000056 */
[----:B------:R-:W-:Y:S01]  /*4410*/  R2UR UR44, R24 ;  /* 0x00000000182c72ca */ /* 0x000fe200000e0000 */
[----:B------:R-:W-:Y:S01]  /*4420*/  DFMA R106, R64, UR12, R106 ;  /* 0x0000000c406a7c2b */ /* 0x000fe2000800006a */
[----:B------:R-:W-:Y:S01]  /*4430*/  R2UR UR45, R25 ;  /* 0x00000000192d72ca */ /* 0x000fe200000e0000 */
[----:B------:R-:W-:Y:S02]  /*4440*/  DFMA R40, R32, R70, R40 ;  /* 0x000000462028722b */ /* 0x000fe40000000028 */
[----:B---3--:R-:W-:Y:S02]  /*4450*/  DADD R32, R14, R16 ;  /* 0x000000000e207229 */ /* 0x008fe40000000010 */
        /* <DEDUP_REMOVED lines=24> */
[C---:B------:R-:W-:Y:S01]  /*45e0*/  DFMA R52, R32.reuse, UR6, R52 ;  /* 0x0000000620347c2b */ /* 0x040fe20008000034 */
[----:B------:R-:W-:Y:S01]  /*45f0*/  R2UR.FILL UR44, R83 ;  /* 0x00000000532c72ca */ /* 0x000fe200004e0000 */
[----:B------:R-:W-:-:S02]  /*4600*/  DFMA R102, R32, UR64, R102 ;  /* 0x0000004020667c2b */ /* 0x000fc40008000066 */
[C---:B------:R-:W-:Y:S02]  /*4610*/  DFMA R50, R14.reuse, UR62, R50 ;  /* 0x0000003e0e327c2b */ /* 0x040fe40008000032 */
[C---:B------:R-:W-:Y:S01]  /*4620*/  DFMA R86, R14.reuse, UR52, R86 ;  /* 0x000000340e567c2b */ /* 0x040fe20008000056 */
[----:B------:R-:W-:Y:S01]  /*4630*/  R2UR.FILL UR53, R76 ;  /* 0x000000004c3572ca */ /* 0x000fe200004e0000 */
[----:B------:R-:W-:Y:S01]  /*4640*/  DFMA R106, R14, UR4, R106 ;  /* 0x000000040e6a7c2b */ /* 0x000fe2000800006a */
[----:B------:R-:W-:Y:S01]  /*4650*/  R2UR.FILL UR52, R77 ;  /* 0x000000004d3472ca */ /* 0x000fe200004e0000 */
[C-C-:B-1----:R-:W-:Y:S02]  /*4660*/  DADD R12, R6.reuse, R8.reuse ;  /* 0x00000000060c7229 */ /* 0x142fe40000000008 */
[----:B------:R-:W-:Y:S02]  /*4670*/  DADD R6, R6, -R8 ;  /* 0x0000000006067229 */ /* 0x000fe40000000808 */
[----:B------:R-:W-:-:S02]  /*4680*/  DFMA R46, R16, R78, R46 ;  /* 0x0000004e102e722b */ /* 0x000fc4000000002e */
[----:B------:R-:W-:Y:S02]  /*4690*/  DFMA R40, R80, R10, R40 ;  /* 0x0000000a5028722b */ /* 0x000fe40000000028 */
[----:B------:R-:W-:Y:S02]  /*46a0*/  DFMA R44, R84, R16, R44 ;  /* 0x00000010542c722b */ /* 0x000fe4000000002c */
[C---:B------:R-:W-:Y:S02]  /*46b0*/  DFMA R38, R16.reuse, UR68, R38 ;  /* 0x0000004410267c2b */ /* 0x040fe40008000026 */
[C---:B------:R-:W-:Y:S02]  /*46c0*/  DFMA R52, R16.reuse, UR26, R52 ;  /* 0x0000001a10347c2b */ /* 0x040fe40008000034 */
[----:B------:R-:W-:Y:S02]  /*46d0*/  DFMA R102, R16, UR24, R102 ;  /* 0x0000001810667c2b */ /* 0x000fe40008000066 */
[----:B----4-:R-:W-:-:S02]  /*46e0*/  DADD R8, R4, R4 ;  /* 0x0000000004087229 */ /* 0x010fc40000000004 */
[C---:B------:R-:W-:Y:S02]  /*46f0*/  DFMA R42, R10.reuse, UR66, R42 ;  /* 0x000000420a2a7c2b */ /* 0x040fe4000800002a */
[C---:B------:R-:W-:Y:S02]  /*4700*/  DFMA R50, R10.reuse, UR22, R50 ;  /* 0x000000160a327c2b */ /* 0x040fe40008000032 */
[C---:B------:R-:W-:Y:S02]  /*4710*/  DFMA R86, R10.reuse, UR20, R86 ;  /* 0x000000140a567c2b */ /* 0x040fe40008000056 */
[----:B------:R-:W-:Y:S02]  /*4720*/  DFMA R106, R10, UR70, R106 ;  /* 0x000000460a6a7c2b */ /* 0x000fe4000800006a */
[----:B------:R-:W-:Y:S02]  /*4730*/  DFMA R46, R92, R12, R46 ;  /* 0x0000000c5c2e722b */ /* 0x000fe4000000002e */
[----:B------:R-:W-:-:S02]  /*4740*/  DFMA R40, R6, R90, R40 ;  /* 0x0000005a0628722b */ /* 0x000fc40000000028 */
[----:B------:R-:W-:Y:S02]  /*4750*/  DADD R4, R4, -R4 ;  /* 0x0000000004047229 */ /* 0x000fe40000000804 */
[----:B------:R-:W-:Y:S02]  /*4760*/  DMUL R8, R8, 0.5 ;  /* 0x3fe0000008087828 */ /* 0x000fe40000000000 */
        /* <DEDUP_REMOVED lines=8> */
[----:B------:R-:W-:Y:S02]  /*47f0*/  DFMA R46, R8, R98, R46 ;  /* 0x00000062082e722b */ /* 0x000fe4000000002e */
[----:B------:R-:W-:-:S02]  /*4800*/  DFMA R40, R100, R4, R40 ;  /* 0x000000046428722b */ /* 0x000fc40000000028 */
        /* <DEDUP_REMOVED lines=18> */
.L_x_603:
[----:B------:R-:W-:Y:S05]  /*4930*/  BSYNC.RECONVERGENT B0 ;  /* 0x0000000000007941 */ /* 0x000fea0003800200 */
.L_x_602:
        /* <DEDUP_REMOVED lines=17> */
.L_x_604:
        /* <DEDUP_REMOVED lines=11> */
.L_x_2979:


//--------------------- .text._Z42massMatrixMultiplyMonolithicConstantKernelILi10ELi12ELi1EEviPKdS1_S1_S1_Pd --------------------------
	.section	.text._Z42massMatrixMultiplyMonolithicConstantKernelILi10ELi12ELi1EEviPKdS1_S1_S1_Pd,"ax",@progbits
	.align	128
        .global         _Z42massMatrixMultiplyMonolithicConstantKernelILi10ELi12ELi1EEviPKdS1_S1_S1_Pd
        .type           _Z42massMatrixMultiplyMonolithicConstantKernelILi10ELi12ELi1EEviPKdS1_S1_S1_Pd,@function
        .size           _Z42massMatrixMultiplyMonolithicConstantKernelILi10ELi12ELi1EEviPKdS1_S1_S1_Pd,(.L_x_2980 - _Z42massMatrixMultiplyMonolithicConstantKernelILi10ELi12ELi1EEviPKdS1_S1_S1_Pd)
        .other          _Z42massMatrixMultiplyMonolithicConstantKernelILi10ELi12ELi1EEviPKdS1_S1_S1_Pd,@"STO_CUDA_ENTRY STV_DEFAULT"
_Z42massMatrixMultiplyMonolithicConstantKernelILi10ELi12ELi1EEviPKdS1_S1_S1_Pd:
.text._Z42massMatrixMultiplyMonolithicConstantKernelILi10ELi12ELi1EEviPKdS1_S1_S1_Pd:
        /* <DEDUP_REMOVED lines=9> */
[----:B0-----:R-:W-:Y:S01]  /*0090*/  VIADD R0, R28, UR4 ;  /* 0x000000041c007c36 */ /* 0x001fe20008000000 */
[----:B--2---:R-:W-:-:S04]  /*00a0*/  LOP3.LUT R2, R23, 0xffff, RZ, 0xc0, !PT ;  /* 0x0000ffff17027812 */ /* 0x004fc800078ec0ff */
[----:B-1----:R-:W-:Y:S02]  /*00b0*/  ISETP.GE.AND P0, PT, R0, UR5, PT ;  /* 0x0000000500007c0c */ /* 0x002fe4000bf06270 */
[----:B------:R-:W-:Y:S01]  /*00c0*/  PRMT R22, R23, 0x9910, RZ ;  /* 0x0000991017167816 */ /* 0x000fe200000000ff */
[C---:B------:R-:W-:Y:S01]  /*00d0*/  IMAD R3, R2.reuse, 0x199a, RZ ;  /* 0x0000199a02037824 */ /* 0x040fe200078e02ff */
[----:B----4-:R-:W-:Y:S01]  /*00e0*/  LEA R9, R9, R8, 0x18 ;  /* 0x0000000809097211 */ /* 0x010fe200078ec0ff */
[----:B------:R-:W-:Y:S01]  /*00f0*/  IMAD R24, R2, 0x1556, RZ ;  /* 0x0000155602187824 */ /* 0x000fe200078e02ff */
[----:B------:R-:W-:Y:S01]  /*0100*/  BAR.SYNC.DEFER_BLOCKING 0x0 ;  /* 0x0000000000007b1d */ /* 0x000fe20000010000 */
[----:B------:R-:W-:Y:S01]  /*0110*/  IMAD R22, R22, 0xcd, RZ ;  /* 0x000000cd16167824 */ /* 0x000fe200078e02ff */
[----:B------:R-:W-:Y:S01]  /*0120*/  SHF.R.U32.HI R2, RZ, 0x10, R3 ;  /* 0x00000010ff027819 */ /* 0x000fe20000011603 */
[----:B------:R-:W-:Y:S01]  /*0130*/  IMAD R9, R28, 0x3600, R9 ;  /* 0x000036001c097824 */ /* 0x000fe200078e0209 */
[----:B------:R-:W-:-:S02]  /*0140*/  SHF.R.U32.HI R24, RZ, 0x10, R24 ;  /* 0x00000010ff187819 */ /* 0x000fc40000011618 */
[----:B------:R-:W-:Y:S02]  /*0150*/  PRMT R25, R2, 0x9910, RZ ;  /* 0x0000991002197816 */ /* 0x000fe400000000ff */
[----:B------:R-:W0:Y:S01]  /*0160*/  @!P0 LDC.64 R2, c[0x0][0x3a0] ;  /* 0x0000e800ff028b82 */ /* 0x000e220000000a00 */
[----:B------:R-:W-:Y:S02]  /*0170*/  PRMT R26, R24, 0x9910, RZ ;  /* 0x00009910181a7816 */ /* 0x000fe400000000ff */
[----:B------:R-:W-:Y:S01]  /*0180*/  LOP3.LUT R22, R22, 0xffff, RZ, 0xc0, !PT ;  /* 0x0000ffff16167812 */ /* 0x000fe200078ec0ff */
[----:B------:R-:W-:Y:S01]  /*0190*/  IMAD R8, R25, 0xa, RZ ;  /* 0x0000000a19087824 */ /* 0x000fe200078e02ff */
[----:B------:R-:W-:Y:S01]  /*01a0*/  ISETP.GT.U32.AND P1, PT, R23, 0x63, PT ;  /* 0x000000631700780c */ /* 0x000fe20003f24070 */
[----:B------:R-:W-:Y:S01]  /*01b0*/  IMAD R25, R26, 0xc, RZ ;  /* 0x0000000c1a197824 */ /* 0x000fe200078e02ff */
[----:B------:R-:W-:Y:S01]  /*01c0*/  SHF.R.U32.HI R22, RZ, 0xb, R22 ;  /* 0x0000000bff167819 */ /* 0x000fe20000011616 */
[----:B------:R-:W-:Y:S01]  /*01d0*/  IMAD.MOV R8, RZ, RZ, -R8 ;  /* 0x000000ffff087224 */ /* 0x000fe200078e0a08 */
[----:B------:R-:W-:Y:S01]  /*01e0*/  BSSY.RECONVERGENT B0, `(.L_x_605) ;  /* 0x000012b000007945 */ /* 0x000fe20003800200 */
[----:B------:R-:W-:Y:S01]  /*01f0*/  IMAD.MOV R25, RZ, RZ, -R25 ;  /* 0x000000ffff197224 */ /* 0x000fe200078e0a19 */
[----:B------:R-:W-:-:S02]  /*0200*/  LOP3.LUT R22, R22, 0xffff, RZ, 0xc0, !PT ;  /* 0x0000ffff16167812 */ /* 0x000fc400078ec0ff */
[----:B------:R-:W-:Y:S02]  /*0210*/  PRMT R8, R8, 0x7710, RZ ;  /* 0x0000771008087816 */ /* 0x000fe400000000ff */
[----:B------:R-:W-:Y:S01]  /*0220*/  PRMT R26, R25, 0x7710, RZ ;  /* 0x00007710191a7816 */ /* 0x000fe200000000ff */
[----:B------:R-:W-:Y:S01]  /*0230*/  @!P0 IMAD R25, R0, 0x3e8, R23 ;  /* 0x000003e800198824 */ /* 0x000fe200078e0217 */
[----:B------:R-:W-:Y:S01]  /*0240*/  ISETP.GT.U32.AND P2, PT, R23, 0x77, PT ;  /* 0x000000771700780c */ /* 0x000fe20003f44070 */
[--C-:B------:R-:W-:Y:S02]  /*0250*/  IMAD R27, R22, 0x60, R9.reuse ;  /* 0x00000060161b7824 */ /* 0x100fe400078e0209 */
[----:B------:R-:W-:Y:S02]  /*0260*/  IMAD R9, R24, 0x480, R9 ;  /* 0x0000048018097824 */ /* 0x000fe400078e0209 */
[----:B------:R-:W-:Y:S02]  /*0270*/  IMAD.IADD R8, R8, 0x1, R23 ;  /* 0x0000000108087824 */ /* 0x000fe400078e0217 */
[----:B0-----:R-:W-:-:S03]  /*0280*/  @!P0 IMAD.WIDE R24, R25, 0x8, R2 ;  /* 0x0000000819188825 */ /* 0x001fc600078e0202 */
[----:B------:R-:W-:Y:S01]  /*0290*/  LOP3.LUT R8, R8, 0xffff, RZ, 0xc0, !PT ;  /* 0x0000ffff08087812 */ /* 0x000fe200078ec0ff */
[----:B------:R-:W-:Y:S01]  /*02a0*/  IMAD.IADD R26, R26, 0x1, R23 ;  /* 0x000000011a1a7824 */ /* 0x000fe200078e0217 */
[----:B---3--:R0:W5:Y:S01]  /*02b0*/  @!P0 LDG.E.64.CONSTANT R4, desc[UR76][R24.64] ;  /* 0x0000004c18048981 */ /* 0x008162000c1e9b00 */
[--C-:B------:R-:W-:Y:S02]  /*02c0*/  IMAD R22, R22, 0x420, R27.reuse ;  /* 0x0000042016167824 */ /* 0x100fe400078e021b */
[----:B------:R-:W-:Y:S01]  /*02d0*/  IMAD R2, R8, 0x8, R27 ;  /* 0x0000000808027824 */ /* 0x000fe200078e021b */
[----:B------:R0:W5:Y:S01]  /*02e0*/  @!P0 LDG.E.64.CONSTANT R38, desc[UR76][R24.64+0x320] ;  /* 0x0003204c18268981 */ /* 0x000162000c1e9b00 */
[----:B------:R-:W-:Y:S01]  /*02f0*/  LOP3.LUT R26, R26, 0xffff, RZ, 0xc0, !PT ;  /* 0x0000ffff1a1a7812 */ /* 0x000fe200078ec0ff */
[----:B------:R-:W-:Y:S02]  /*0300*/  IMAD R3, R8, 0x8, R22 ;  /* 0x0000000808037824 */ /* 0x000fe400078e0216 */
[----:B------:R0:W5:Y:S02]  /*0310*/  @!P0 LDG.E.64.CONSTANT R36, desc[UR76][R24.64+0x640] ;  /* 0x0006404c18248981 */ /* 0x000164000c1e9b00 */
[----:B------:R-:W-:-:S02]  /*0320*/  IMAD R9, R26, 0x60, R9 ;  /* 0x000000601a097824 */ /* 0x000fc400078e0209 */
        /* <DEDUP_REMOVED lines=13> */
[----:B-1---5:R-:W-:Y:S01]  /*0400*/  DFMA R40, R4, UR4, RZ ;  /* 0x0000000404287c2b */ /* 0x022fe200080000ff */
[----:B------:R-:W1:Y:S01]  /*0410*/  LDCU.128 UR36, c[0x3][0x280] ;  /* 0x00c05000ff2477ac */ /* 0x000e620008000c00 */
[----:B--2---:R-:W-:Y:S01]  /*0420*/  UMOV UR52, UR58 ;  /* 0x0000003a00347c82 */ /* 0x004fe20008000000 */
[----:B------:R-:W-:-:S05]  /*0430*/  UMOV UR53, UR59 ;  /* 0x0000003b00357c82 */ /* 0x000fca0008000000 */
[----:B------:R-:W-:Y:S01]  /*0440*/  DFMA R40, R38, UR6, R40 ;  /* 0x0000000626287c2b */ /* 0x000fe20008000028 */
[----:B------:R-:W2:Y:S01]  /*0450*/  LDCU.128 UR4, c[0x3][0x30] ;  /* 0x00c00600ff0477ac */ /* 0x000ea20008000c00 */
[C---:B---3--:R-:W-:Y:S02]  /*0460*/  DFMA R52, R4.reuse, UR48, RZ ;  /* 0x0000003004347c2b */ /* 0x048fe400080000ff */
[C---:B----4-:R-:W-:Y:S01]  /*0470*/  DFMA R26, R4.reuse, UR32, RZ ;  /* 0x00000020041a7c2b */ /* 0x050fe200080000ff */
[----:B------:R-:W3:Y:S01]  /*0480*/  LDCU.128 UR40, c[0x3][0x2d0] ;  /* 0x00c05a00ff2877ac */ /* 0x000ee20008000c00 */
[C---:B0-----:R-:W-:Y:S01]  /*0490*/  DFMA R28, R4.reuse, UR24, RZ ;  /* 0x00000018041c7c2b */ /* 0x041fe200080000ff */
[----:B------:R-:W0:Y:S01]  /*04a0*/  LDCU.128 UR8, c[0x3][0x50] ;  /* 0x00c00a00ff0877ac */ /* 0x000e220008000c00 */
[----:B-1----:R-:W-:Y:S01]  /*04b0*/  DFMA R30, R4, UR36, RZ ;  /* 0x00000024041e7c2b */ /* 0x002fe200080000ff */
[----:B------:R-:W1:Y:S05]  /*04c0*/  LDCU.128 UR12, c[0x3][0xa0] ;  /* 0x00c01400ff0c77ac */ /* 0x000e6a0008000c00 */
[----:B------:R-:W-:Y:S01]  /*04d0*/  DFMA R28, R38, UR26, R28 ;  /* 0x0000001a261c7c2b */ /* 0x000fe2000800001c */
[----:B------:R-:W4:Y:S01]  /*04e0*/  LDCU.128 UR16, c[0x3][0xf0] ;  /* 0x00c01e00ff1077ac */ /* 0x000f220008000c00 */
[----:B--2---:R-:W-:Y:S01]  /*04f0*/  UMOV UR68, UR4 ;  /* 0x0000000400447c82 */ /* 0x004fe20008000000 */
[----:B------:R-:W-:Y:S01]  /*0500*/  UMOV UR69, UR5 ;  /* 0x0000000500457c82 */ /* 0x000fe20008000000 */
[----:B------:R-:W-:Y:S01]  /*0510*/  UMOV UR58, UR6 ;  /* 0x00000006003a7c82 */ /* 0x000fe20008000000 */
[----:B------:R-:W-:Y:S01]  /*0520*/  UMOV UR59, UR7 ;  /* 0x00000007003b7c82 */ /* 0x000fe20008000000 */
[----:B------:R-:W2:Y:S01]  /*0530*/  LDCU.128 UR4, c[0x3][0x40] ;  /* 0x00c00800ff0477ac */ /* 0x000ea20008000c00 */
[----:B---3--:R-:W-:-:S02]  /*0540*/  DFMA R32, R4, UR40, RZ ;  /* 0x0000002804207c2b */ /* 0x008fc400080000ff */
[C---:B0-----:R-:W-:Y:S01]  /*0550*/  DFMA R42, R4.reuse, UR8, RZ ;  /* 0x00000008042a7c2b */ /* 0x041fe200080000ff */
[----:B------:R-:W0:Y:S01]  /*0560*/  LDCU.128 UR20, c[0x3][0x140] ;  /* 0x00c02800ff1477ac */ /* 0x000e220008000c00 */
[C---:B-1----:R-:W-:Y:S01]  /*0570*/  DFMA R44, R4.reuse, UR12, RZ ;  /* 0x0000000c042c7c2b */ /* 0x042fe200080000ff */
[----:B------:R-:W1:Y:S01]  /*0580*/  LDCU.128 UR28, c[0x3][0x1e0] ;  /* 0x00c03c00ff1c77ac */ /* 0x000e620008000c00 */
[----:B----4-:R-:W-:Y:S01]  /*0590*/  DFMA R46, R4, UR16, RZ ;  /* 0x00000010042e7c2b */ /* 0x010fe200080000ff */
[----:B------:R-:W3:Y:S03]  /*05a0*/  LDCU.128 UR44, c[0x3][0x320] ;  /* 0x00c06400ff2c77ac */ /* 0x000ee60008000c00 */
[C---:B------:R-:W-:Y:S02]  /*05b0*/  DFMA R42, R38.reuse, UR10, R42 ;  /* 0x0000000a262a7c2b */ /* 0x040fe4000800002a */
[----:B------:R-:W-:Y:S01]  /*05c0*/  DFMA R44, R38, UR14, R44 ;  /* 0x0000000e262c7c2b */ /* 0x000fe2000800002c */
[----:B------:R-:W-:Y:S01]  /*05d0*/  UMOV UR48, UR56 ;  /* 0x0000003800307c82 */ /* 0x000fe20008000000 */
[----:B------:R-:W-:Y:S01]  /*05e0*/  UMOV UR49, UR57 ;  /* 0x0000003900317c82 */ /* 0x000fe20008000000 */
[----:B--2---:R-:W-:Y:S01]  /*05f0*/  UMOV UR64, UR6 ;  /* 0x0000000600407c82 */ /* 0x004fe20008000000 */
[----:B------:R-:W-:Y:S01]  /*0600*/  UMOV UR65, UR7 ;  /* 0x0000000700417c82 */ /* 0x000fe20008000000 */
[----:B------:R-:W-:Y:S01]  /*0610*/  UMOV UR62, UR4 ;  /* 0x00000004003e7c82 */ /* 0x000fe20008000000 */
[----:B------:R-:W-:Y:S01]  /*0620*/  UMOV UR63, UR5 ;  /* 0x00000005003f7c82 */ /* 0x000fe20008000000 */
[----:B------:R-:W2:Y:S01]  /*0630*/  LDCU.128 UR4, c[0x3][0x70] ;  /* 0x00c00e00ff0477ac */ /* 0x000ea20008000c00 */
[----:B0-----:R-:W-:-:S02]  /*0640*/  DFMA R48, R4, UR20, RZ ;  /* 0x0000001404307c2b */ /* 0x001fc400080000ff */
[----:B------:R-:W-:Y:S01]  /*0650*/  DFMA R46, R38, UR18, R46 ;  /* 0x00000012262e7c2b */ /* 0x000fe2000800002e */
[----:B------:R-:W0:Y:S01]  /*0660*/  LDCU.128 UR72, c[0x3][0x10] ;  /* 0x00c00200ff4877ac */ /* 0x000e220008000c00 */
[C---:B-1----:R-:W-:Y:S02]  /*0670*/  DFMA R24, R4.reuse, UR28, RZ ;  /* 0x0000001c04187c2b */ /* 0x042fe400080000ff */
[----:B---3--:R-:W-:Y:S01]  /*0680*/  DFMA R50, R4, UR44, RZ ;  /* 0x0000002c04327c2b */ /* 0x008fe200080000ff */
        /* <DEDUP_REMOVED lines=9> */
[----:B--2---:R-:W-:Y:S01]  /*0720*/  UMOV UR56, UR4 ;  /* 0x0000000400387c82 */ /* 0x004fe20008000000 */
[----:B------:R-:W-:Y:S01]  /*0730*/  UMOV UR57, UR5 ;  /* 0x0000000500397c82 */ /* 0x000fe20008000000 */
[----:B------:R-:W-:Y:S01]  /*0740*/  UMOV UR60, UR6 ;  /* 0x00000006003c7c82 */ /* 0x000fe20008000000 */
[----:B------:R-:W-:Y:S01]  /*0750*/  UMOV UR61, UR7 ;  /* 0x00000007003d7c82 */ /* 0x000fe20008000000 */
[----:B------:R-:W2:Y:S01]  /*0760*/  LDCU.128 UR4, c[0x3][0x80] ;  /* 0x00c01000ff0477ac */ /* 0x000ea20008000c00 */
[----:B------:R-:W-:-:S02]  /*0770*/  DFMA R38, R38, UR50, R52 ;  /* 0x0000003226267c2b */ /* 0x000fc40008000034 */
[C---:B0-----:R-:W-:Y:S01]  /*0780*/  DFMA R40, R36.reuse, UR72, R40 ;  /* 0x0000004824287c2b */ /* 0x041fe20008000028 */
[----:B------:R-:W0:Y:S01]  /*0790*/  LDCU.128 UR44, c[0x3][0xb0] ;  /* 0x00c01600ff2c77ac */ /* 0x000e220008000c00 */
[C---:B-1----:R-:W-:Y:S02]  /*07a0*/  DFMA R46, R36.reuse, UR24, R46 ;  /* 0x00000018242e7c2b */ /* 0x042fe4000800002e */
[C---:B---3--:R-:W-:Y:S01]  /*07b0*/  DFMA R24, R36.reuse, UR32, R24 ;  /* 0x0000002024187c2b */ /* 0x048fe20008000018 */
[----:B------:R-:W1:Y:S01]  /*07c0*/  LDCU.128 UR36, c[0x3][0x150] ;  /* 0x00c02a00ff2477ac */ /* 0x000e620008000c00 */
[----:B----4-:R-:W-:Y:S01]  /*07d0*/  DFMA R42, R36, UR12, R42 ;  /* 0x0000000c242a7c2b */ /* 0x010fe2000800002a */
[----:B------:R-:W3:Y:S03]  /*07e0*/  LDCU.128 UR40, c[0x3][0x240] ;  /* 0x00c04800ff2877ac */ /* 0x000ee60008000c00 */
[----:B------:R-:W-:-:S02]  /*07f0*/  DFMA R46, R20, UR26, R46 ;  /* 0x0000001a142e7c2b */ /* 0x000fc4000800002e */
[----:B------:R-:W-:Y:S01]  /*0800*/  DFMA R24, R20, UR34, R24 ;  /* 0x0000002214187c2b */ /* 0x000fe20008000018 */
[----:B------:R-:W4:Y:S01]  /*0810*/  LDCU.128 UR20, c[0x3][0x290] ;  /* 0x00c05200ff1477ac */ /* 0x000f220008000c00 */
[----:B--2---:R-:W-:Y:S01]  /*0820*/  UMOV UR54, UR6 ;  /* 0x0000000600367c82 */ /* 0x004fe20008000000 */
[----:B------:R-:W-:Y:S01]  /*0830*/  UMOV UR55, UR7 ;  /* 0x0000000700377c82 */ /* 0x000fe20008000000 */
[----:B------:R-:W-:Y:S01]  /*0840*/  UMOV UR50, UR4 ;  /* 0x0000000400327c82 */ /* 0x000fe20008000000 */
[----:B------:R-:W-:Y:S01]  /*0850*/  UMOV UR51, UR5 ;  /* 0x0000000500337c82 */ /* 0x000fe20008000000 */
[----:B------:R-:W2:Y:S01]  /*0860*/  LDCU.128 UR4, c[0x3][0x1a0] ;  /* 0x00c03400ff0477ac */ /* 0x000ea20008000c00 */
[C---:B0-----:R-:W-:Y:S02]  /*0870*/  DFMA R44, R36.reuse, UR44, R44 ;  /* 0x0000002c242c7c2b */ /* 0x041fe4000800002c */
[C---:B-1----:R-:W-:Y:S01]  /*0880*/  DFMA R48, R36.reuse, UR36, R48 ;  /* 0x0000002424307c2b */ /* 0x042fe20008000030 */
[----:B------:R-:W0:Y:S01]  /*0890*/  LDCU.128 UR8, c[0x3][0x2e0] ;  /* 0x00c05c00ff0877ac */ /* 0x000e220008000c00 */
[----:B---3--:R-:W-:Y:S01]  /*08a0*/  DFMA R4, R36, UR40, R4 ;  /* 0x0000002824047c2b */ /* 0x008fe20008000004 */
[----:B------:R-:W1:Y:S03]  /*08b0*/  LDCU.128 UR28, c[0x3][0x330] ;  /* 0x00c06600ff1c77ac */ /* 0x000e660008000c00 */
[----:B------:R-:W-:-:S02]  /*08c0*/  DFMA R44, R20, UR46, R44 ;  /* 0x0000002e142c7c2b */ /* 0x000fc4000800002c */
[----:B----4-:R-:W-:Y:S01]  /*08d0*/  DFMA R26, R36, UR20, R26 ;  /* 0x00000014241a7c2b */ /* 0x010fe2000800001a */
[----:B------:R-:W3:Y:S01]  /*08e0*/  LDCU.128 UR16, c[0x3][0x380] ;  /* 0x00c07000ff1077ac */ /* 0x000ee20008000c00 */
[C---:B------:R-:W-:Y:S02]  /*08f0*/  DFMA R48, R20.reuse, UR38, R48 ;  /* 0x0000002614307c2b */ /* 0x040fe40008000030 */
[----:B------:R-:W-:Y:S01]  /*0900*/  DFMA R4, R20, UR42, R4 ;  /* 0x0000002a14047c2b */ /* 0x000fe20008000004 */
[----:B------:R-:W-:Y:S01]  /*0910*/  UMOV UR72, UR64 ;  /* 0x0000004000487c82 */ /* 0x000fe20008000000 */
[----:B------:R-:W-:Y:S01]  /*0920*/  UMOV UR73, UR65 ;  /* 0x0000004100497c82 */ /* 0x000fe20008000000 */
[C---:B--2---:R-:W-:Y:S01]  /*0930*/  DFMA R28, R36.reuse, UR4, R28 ;  /* 0x00000004241c7c2b */ /* 0x044fe2000800001c */
[----:B------:R-:W-:Y:S01]  /*0940*/  UMOV UR24, UR50 ;  /* 0x0000003200187c82 */ /* 0x000fe20008000000 */
[----:B------:R-:W-:Y:S01]  /*0950*/  UMOV UR25, UR51 ;  /* 0x0000003300197c82 */ /* 0x000fe20008000000 */
[----:B------:R-:W-:Y:S01]  /*0960*/  UMOV UR32, UR60 ;  /* 0x0000003c00207c82 */ /* 0x000fe20008000000 */
[C---:B0-----:R-:W-:Y:S01]  /*0970*/  DFMA R30, R36.reuse, UR8, R30 ;  /* 0x00000008241e7c2b */ /* 0x041fe2000800001e */
[----:B------:R-:W-:Y:S01]  /*0980*/  UMOV UR8, UR24 ;  /* 0x0000001800087c82 */ /* 0x000fe20008000000 */
[----:B------:R-:W-:Y:S01]  /*0990*/  UMOV UR9, UR25 ;  /* 0x0000001900097c82 */ /* 0x000fe20008000000 */
[----:B------:R-:W-:Y:S01]  /*09a0*/  UMOV UR33, UR61 ;  /* 0x0000003d00217c82 */ /* 0x000fe20008000000 */
[C---:B-1----:R-:W-:Y:S01]  /*09b0*/  DFMA R32, R36.reuse, UR28, R32 ;  /* 0x0000001c24207c2b */ /* 0x042fe20008000020 */
[----:B------:R-:W-:Y:S01]  /*09c0*/  UMOV UR28, UR62 ;  /* 0x0000003e001c7c82 */ /* 0x000fe20008000000 */
[----:B------:R-:W-:Y:S01]  /*09d0*/  UMOV UR29, UR63 ;  /* 0x0000003f001d7c82 */ /* 0x000fe20008000000 */
[----:B------:R-:W-:Y:S01]  /*09e0*/  UMOV UR12, UR54 ;  /* 0x00000036000c7c82 */ /* 0x000fe20008000000 */
[----:B---3--:R-:W-:Y:S01]  /*09f0*/  DFMA R36, R36, UR16, R38 ;  /* 0x0000001024247c2b */ /* 0x008fe20008000026 */
[----:B------:R-:W-:Y:S01]  /*0a00*/  UMOV UR16, UR72 ;  /* 0x0000004800107c82 */ /* 0x000fe20008000000 */
[----:B------:R-:W-:Y:S01]  /*0a10*/  UMOV UR17, UR73 ;  /* 0x0000004900117c82 */ /* 0x000fe20008000000 */
[C---:B------:R-:W-:Y:S01]  /*0a20*/  DFMA R38, R20.reuse, UR74, R40 ;  /* 0x0000004a14267c2b */ /* 0x040fe20008000028 */
        /* <DEDUP_REMOVED lines=26> */
[----:B--2---:R-:W-:Y:S01]  /*0bd0*/  DFMA R26, R18, UR24, R26 ;  /* 0x00000018121a7c2b */ /* 0x004fe2000800001a */
[----:B------:R-:W1:Y:S03]  /*0be0*/  LDCU.128 UR12, c[0x3][0x250] ;  /* 0x00c04a00ff0c77ac */ /* 0x000e660008000c00 */
[C---:B------:R-:W-:Y:S02]  /*0bf0*/  DFMA R28, R16.reuse, UR62, R28 ;  /* 0x0000003e101c7c2b */ /* 0x040fe4000800001c */
[C---:B------:R-:W-:Y:S01]  /*0c00*/  DFMA R24, R16.reuse, UR74, R24 ;  /* 0x0000004a10187c2b */ /* 0x040fe20008000018 */
[----:B------:R-:W2:Y:S01]  /*0c10*/  LDCU.128 UR4, c[0x3][0x2f0] ;  /* 0x00c05e00ff0477ac */ /* 0x000ea20008000c00 */
[----:B------:R-:W-:Y:S01]  /*0c20*/  DFMA R26, R16, UR26, R26 ;  /* 0x0000001a101a7c2b */ /* 0x000fe2000800001a */
[----:B------:R-:W-:Y:S01]  /*0c30*/  UMOV UR30, UR8 ;  /* 0x00000008001e7c82 */ /* 0x000fe20008000000 */
[----:B------:R-:W-:Y:S01]  /*0c40*/  UMOV UR31, UR9 ;  /* 0x00000009001f7c82 */ /* 0x000fe20008000000 */
[----:B------:R-:W4:Y:S01]  /*0c50*/  LDCU.128 UR8, c[0x3][0x390] ;  /* 0x00c07200ff0877ac */ /* 0x000f220008000c00 */
[C---:B---3--:R-:W-:Y:S01]  /*0c60*/  DFMA R44, R18.reuse, UR52, R44 ;  /* 0x00000034122c7c2b */ /* 0x048fe2000800002c */
        /* <DEDUP_REMOVED lines=17> */
[----:B------:R-:W1:Y:S01]  /*0d80*/  LDCU.128 UR48, c[0x3][0xd0] ;  /* 0x00c01a00ff3077ac */ /* 0x000e620008000c00 */
[----:B----4-:R-:W-:-:S02]  /*0d90*/  DFMA R36, R18, UR8, R36 ;  /* 0x0000000812247c2b */ /* 0x010fc40008000024 */
[----:B------:R-:W-:Y:S01]  /*0da0*/  DFMA R38, R16, UR44, R38 ;  /* 0x0000002c10267c2b */ /* 0x000fe20008000026 */
[----:B------:R-:W2:Y:S01]  /*0db0*/  LDCU.128 UR28, c[0x3][0x170] ;  /* 0x00c02e00ff1c77ac */ /* 0x000ea20008000c00 */
[C---:B---3--:R-:W-:Y:S02]  /*0dc0*/  DFMA R32, R18.reuse, UR20, R32 ;  /* 0x0000001412207c2b */ /* 0x048fe40008000020 */
[----:B0-----:R-:W-:Y:S01]  /*0dd0*/  DFMA R46, R18, UR68, R46 ;  /* 0x00000044122e7c2b */ /* 0x001fe2000800002e */
[----:B------:R-:W0:Y:S01]  /*0de0*/  LDCU.128 UR16, c[0x3][0x1c0] ;  /* 0x00c03800ff1077ac */ /* 0x000e220008000c00 */
        /* <DEDUP_REMOVED lines=22> */
[C---:B-1----:R-:W-:Y:S01]  /*0f50*/  DFMA R44, R14.reuse, UR48, R44 ;  /* 0x000000300e2c7c2b */ /* 0x042fe2000800002c */
[----:B------:R-:W1:Y:S01]  /*0f60*/  LDCU.128 UR56, c[0x3][0x2b0] ;  /* 0x00c05600ff3877ac */ /* 0x000e620008000c00 */
[C---:B--2---:R-:W-:Y:S02]  /*0f70*/  DFMA R48, R14.reuse, UR28, R48 ;  /* 0x0000001c0e307c2b */ /* 0x044fe40008000030 */
[----:B0-----:R-:W-:Y:S01]  /*0f80*/  DFMA R28, R14, UR16, R28 ;  /* 0x000000100e1c7c2b */ /* 0x001fe2000800001c */
[----:B------:R-:W0:Y:S01]  /*0f90*/  LDCU.128 UR60, c[0x3][0x300] ;  /* 0x00c06000ff3c77ac */ /* 0x000e220008000c00 */
        /* <DEDUP_REMOVED lines=23> */
[C---:B-1----:R-:W-:Y:S01]  /*1110*/  DFMA R26, R14.reuse, UR56, R26 ;  /* 0x000000380e1a7c2b */ /* 0x042fe2000800001a */
[----:B------:R-:W1:Y:S01]  /*1120*/  LDCU.128 UR32, c[0x3][0x130] ;  /* 0x00c02600ff2077ac */ /* 0x000e620008000c00 */
[C---:B0-----:R-:W-:Y:S02]  /*1130*/  DFMA R30, R14.reuse, UR60, R30 ;  /* 0x0000003c0e1e7c2b */ /* 0x041fe4000800001e */
[C---:B--2---:R-:W-:Y:S01]  /*1140*/  DFMA R32, R14.reuse, UR12, R32 ;  /* 0x0000000c0e207c2b */ /* 0x044fe20008000020 */
[----:B------:R-:W0:Y:S01]  /*1150*/  LDCU.128 UR68, c[0x3][0x180] ;  /* 0x00c03000ff4477ac */ /* 0x000e220008000c00 */
        /* <DEDUP_REMOVED lines=16> */
[C---:B-1----:R-:W-:Y:S01]  /*1260*/  DFMA R46, R10.reuse, UR32, R46 ;  /* 0x000000200a2e7c2b */ /* 0x042fe2000800002e */
[----:B------:R-:W1:Y:S01]  /*1270*/  LDCU.128 UR28, c[0x3][0x360] ;  /* 0x00c06c00ff1c77ac */ /* 0x000e620008000c00 */
[----:B0-----:R-:W-:-:S02]  /*1280*/  DFMA R48, R10, UR68, R48 ;  /* 0x000000440a307c2b */ /* 0x001fc40008000030 */
[C---:B--2---:R-:W-:Y:S01]  /*1290*/  DFMA R28, R10.reuse, UR24, R28 ;  /* 0x000000180a1c7c2b */ /* 0x044fe2000800001c */
[----:B------:R-:W0:Y:S01]  /*12a0*/  LDCU.128 UR16, c[0x3][0x3b0] ;  /* 0x00c07600ff1077ac */ /* 0x000e220008000c00 */
[C---:B---3--:R-:W-:Y:S02]  /*12b0*/  DFMA R24, R10.reuse, UR20, R24 ;  /* 0x000000140a187c2b */ /* 0x048fe40008000018 */
[----:B------:R-:W-:Y:S02]  /*12c0*/  DFMA R4, R10, UR8, R4 ;  /* 0x000000080a047c2b */ /* 0x000fe40008000004 */
[----:B------:R-:W-:Y:S02]  /*12d0*/  DFMA R38, R6, UR40, R38 ;  /* 0x0000002806267c2b */ /* 0x000fe40008000026 */
[----:B------:R-:W-:Y:S02]  /*12e0*/  DFMA R26, R10, UR72, R26 ;  /* 0x000000480a1a7c2b */ /* 0x000fe4000800001a */
[----:B------:R-:W-:-:S02]  /*12f0*/  DFMA R40, R6, UR66, R40 ;  /* 0x0000004206287c2b */ /* 0x000fc40008000028 */
[----:B----4-:R-:W-:Y:S01]  /*1300*/  DFMA R30, R10, UR48, R30 ;  /* 0x000000300a1e7c2b */ /* 0x010fe2000800001e */
[----:B------:R2:W-:Y:S01]  /*1310*/  STS.64 [R2], R38 ;  /* 0x0000002602007388 */ /* 0x0005e20000000a00 */
[----:B------:R-:W-:Y:S02]  /*1320*/  DFMA R44, R6, UR38, R44 ;  /* 0x00000026062c7c2b */ /* 0x000fe4000800002c */
[----:B-1----:R-:W-:Y:S01]  /*1330*/  DFMA R32, R10, UR28, R32 ;  /* 0x0000001c0a207c2b */ /* 0x002fe20008000020 */
[----:B------:R2:W-:Y:S01]  /*1340*/  STS.64 [R2+0x480], R40 ;  /* 0x0004802802007388 */ /* 0x0005e20000000a00 */
        /* <DEDUP_REMOVED lines=20> */
.L_x_606:
[----:B------:R-:W-:Y:S05]  /*1490*/  BSYNC.RECONVERGENT B0 ;  /* 0x0000000000007941 */ /* 0x000fea0003800200 */
.L_x_605:
[----:B------:R-:W-:Y:S06]  /*14a0*/  BAR.SYNC.DEFER_BLOCKING 0x0 ;  /* 0x0000000000007b1d */ /* 0x000fec0000010000 */
[----:B------:R-:W-:Y:S04]  /*14b0*/  BSSY.RECONVERGENT B0, `(.L_x_607) ;  /* 0x000012c000007945 */ /* 0x000fe80003800200 */
[----:B------:R-:W-:Y:S05]  /*14c0*/  @P2 BRA `(.L_x_608) ;  /* 0x0000001000a82947 */ /* 0x000fea0003800000 */
[----:B------:R-:W1:Y:S01]  /*14d0*/  LDCU.128 UR4, c[0x3][0x20] ;  /* 0x00c00400ff0477ac */ /* 0x000e620008000c00 */
[----:B-----5:R-:W3:Y:S01]  /*14e0*/  LDS.64 R6, [R3] ;  /* 0x0000000003067984 */ /* 0x020ee20000000a00 */
[----:B------:R-:W3:Y:S03]  /*14f0*/  LDCU.128 UR40, c[0x3][URZ] ;  /* 0x00c00000ff2877ac */ /* 0x000ee60008000c00 */
[----:B------:R-:W4:Y:S01]  /*1500*/  LDS.64 R12, [R3+0x60] ;  /* 0x00006000030c7984 */ /* 0x000f220000000a00 */
[----:B------:R-:W0:Y:S03]  /*1510*/  LDCU.128 UR52, c[0x3][0x50] ;  /* 0x00c00a00ff3477ac */ /* 0x000e260008000c00 */
[----:B--2---:R-:W2:Y:S01]  /*1520*/  LDS.64 R4, [R3+0xc0] ;  /* 0x0000c00003047984 */ /* 0x004ea20000000a00 */
[----:B------:R-:W0:Y:S01]  /*1530*/  LDCU.128 UR12, c[0x3][0xa0] ;  /* 0x00c01400ff0c77ac */ /* 0x000e220008000c00 */
[----:B------:R-:W4:Y:S01]  /*1540*/  LDCU.128 UR32, c[0x3][0xf0] ;  /* 0x00c01e00ff2077ac */ /* 0x000f220008000c00 */
[----:B-1----:R-:W-:Y:S01]  /*1550*/  UMOV UR38, UR4 ;  /* 0x0000000400267c82 */ /* 0x002fe20008000000 */
[----:B------:R-:W-:Y:S01]  /*1560*/  UMOV UR39, UR5 ;  /* 0x0000000500277c82 */ /* 0x000fe20008000000 */
[----:B------:R-:W-:Y:S01]  /*1570*/  UMOV UR70, UR6 ;  /* 0x0000000600467c82 */ /* 0x000fe20008000000 */
[----:B------:R-:W-:Y:S01]  /*1580*/  UMOV UR71, UR7 ;  /* 0x0000000700477c82 */ /* 0x000fe20008000000 */
[----:B------:R-:W1:Y:S01]  /*1590*/  LDCU.128 UR4, c[0x3][0x30] ;  /* 0x00c00600ff0477ac */ /* 0x000e620008000c00 */
[----:B------:R-:W2:Y:S01]  /*15a0*/  LDCU.128 UR20, c[0x3][0x190] ;  /* 0x00c03200ff1477ac */ /* 0x000ea20008000c00 */
[----:B------:R-:W2:Y:S01]  /*15b0*/  LDCU.128 UR8, c[0x3][0x1e0] ;  /* 0x00c03c00ff0877ac */ /* 0x000ea20008000c00 */
[----:B------:R-:W2:Y:S01]  /*15c0*/  LDCU.128 UR28, c[0x3][0x230] ;  /* 0x00c04600ff1c77ac */ /* 0x000ea20008000c00 */
[----:B------:R-:W2:Y:S01]  /*15d0*/  LDCU.128 UR60, c[0x3][0x280] ;  /* 0x00c05000ff3c77ac */ /* 0x000ea20008000c00 */
[----:B---3--:R-:W-:-:S02]  /*15e0*/  DFMA R10, R6, UR40, RZ ;  /* 0x00000028060a7c2b */ /* 0x008fc400080000ff */
[C---:B0-----:R-:W-:Y:S01]  /*15f0*/  DFMA R16, R6.reuse, UR52, RZ ;  /* 0x0000003406107c2b */ /* 0x041fe200080000ff */
[----:B-1----:R-:W-:Y:S01]  /*1600*/  UMOV UR56, UR4 ;  /* 0x0000000400387c82 */ /* 0x002fe20008000000 */
[----:B------:R-:W-:Y:S01]  /*1610*/  UMOV UR57, UR5 ;  /* 0x0000000500397c82 */ /* 0x000fe20008000000 */
[----:B------:R-:W-:Y:S01]  /*1620*/  UMOV UR64, UR6 ;  /* 0x0000000600407c82 */ /* 0x000fe20008000000 */
[----:B------:R-:W-:Y:S01]  /*1630*/  UMOV UR65, UR7 ;  /* 0x0000000700417c82 */ /* 0x000fe20008000000 */
[----:B------:R-:W0:Y:S01]  /*1640*/  LDCU.128 UR4, c[0x3][0x40] ;  /* 0x00c00800ff0477ac */ /* 0x000e220008000c00 */
[----:B------:R-:W-:Y:S02]  /*1650*/  DFMA R18, R6, UR12, RZ ;  /* 0x0000000c06127c2b */ /* 0x000fe400080000ff */
[----:B----4-:R-:W-:Y:S01]  /*1660*/  DFMA R14, R12, UR42, R10 ;  /* 0x0000002a0c0e7c2b */ /* 0x010fe2000800000a */
[----:B------:R-:W-:Y:S01]  /*1670*/  UMOV UR52, UR38 ;  /* 0x0000002600347c82 */ /* 0x000fe20008000000 */
[----:B------:R-:W-:Y:S01]  /*1680*/  UMOV UR53, UR39 ;  /* 0x0000002700357c82 */ /* 0x000fe20008000000 */
[----:B------:R-:W-:Y:S01]  /*1690*/  UMOV UR42, UR56 ;  /* 0x00000038002a7c82 */ /* 0x000fe20008000000 */
[----:B------:R-:W-:Y:S01]  /*16a0*/  UMOV UR43, UR57 ;  /* 0x00000039002b7c82 */ /* 0x000fe20008000000 */
[----:B------:R-:W-:Y:S01]  /*16b0*/  DFMA R10, R6, UR32, RZ ;  /* 0x00000020060a7c2b */ /* 0x000fe200080000ff */
[----:B------:R-:W-:Y:S01]  /*16c0*/  UMOV UR32, UR52 ;  /* 0x0000003400207c82 */ /* 0x000fe20008000000 */
[----:B------:R-:W-:Y:S01]  /*16d0*/  DFMA R16, R12, UR54, R16 ;  /* 0x000000360c107c2b */ /* 0x000fe20008000010 */
[----:B------:R-:W-:Y:S01]  /*16e0*/  UMOV UR33, UR53 ;  /* 0x0000003500217c82 */ /* 0x000fe20008000000 */
[----:B------:R-:W1:Y:S01]  /*16f0*/  LDCU.128 UR52, c[0x3][0x370] ;  /* 0x00c06e00ff3477ac */ /* 0x000e620008000c00 */
[----:B--2---:R-:W-:-:S02]  /*1700*/  DFMA R26, R6, UR20, RZ ;  /* 0x00000014061a7c2b */ /* 0x004fc400080000ff */
[----:B------:R-:W-:Y:S01]  /*1710*/  DFMA R28, R6, UR8, RZ ;  /* 0x00000008061c7c2b */ /* 0x000fe200080000ff */
[----:B------:R-:W2:Y:S01]  /*1720*/  LDCU.128 UR44, c[0x3][0xb0] ;  /* 0x00c01600ff2c77ac */ /* 0x000ea20008000c00 */
[----:B------:R-:W-:Y:S01]  /*1730*/  DFMA R20, R12, UR34, R10 ;  /* 0x000000220c147c2b */ /* 0x000fe2000800000a */
[----:B------:R-:W3:Y:S01]  /*1740*/  LDS.64 R10, [R3+0x120] ;  /* 0x00012000030a7984 */ /* 0x000ee20000000a00 */
[----:B0-----:R-:W-:Y:S01]  /*1750*/  UMOV UR66, UR6 ;  /* 0x0000000600427c82 */ /* 0x001fe20008000000 */
[----:B------:R-:W-:Y:S01]  /*1760*/  UMOV UR67, UR7 ;  /* 0x0000000700437c82 */ /* 0x000fe20008000000 */
[----:B------:R-:W-:Y:S01]  /*1770*/  UMOV UR68, UR4 ;  /* 0x0000000400447c82 */ /* 0x000fe20008000000 */
[----:B------:R-:W-:Y:S01]  /*1780*/  UMOV UR69, UR5 ;  /* 0x0000000500457c82 */ /* 0x000fe20008000000 */
[----:B------:R-:W0:Y:S01]  /*1790*/  LDCU.128 UR4, c[0x3][0x80] ;  /* 0x00c01000ff0477ac */ /* 0x000e220008000c00 */
[C---:B------:R-:W-:Y:S02]  /*17a0*/  DFMA R30, R6.reuse, UR28, RZ ;  /* 0x0000001c061e7c2b */ /* 0x040fe400080000ff */
[----:B------:R-:W-:Y:S01]  /*17b0*/  DFMA R32, R6, UR60, RZ ;  /* 0x0000003c06207c2b */ /* 0x000fe200080000ff */
[----:B------:R-:W4:Y:S01]  /*17c0*/  LDCU.128 UR24, c[0x3][0x100] ;  /* 0x00c02000ff1877ac */ /* 0x000f220008000c00 */
[----:B------:R-:W-:-:S02]  /*17d0*/  DFMA R26, R12, UR22, R26 ;  /* 0x000000160c1a7c2b */ /* 0x000fc4000800001a */
[C---:B------:R-:W-:Y:S01]  /*17e0*/  DFMA R28, R12.reuse, UR10, R28 ;  /* 0x0000000a0c1c7c2b */ /* 0x040fe2000800001c */
[----:B------:R-:W-:Y:S01]  /*17f0*/  UMOV UR10, UR32 ;  /* 0x00000020000a7c82 */ /* 0x000fe20008000000 */
[----:B------:R-:W-:Y:S01]  /*1800*/  UMOV UR11, UR33 ;  /* 0x00000021000b7c82 */ /* 0x000fe20008000000 */
[C---:B------:R-:W-:Y:S01]  /*1810*/  DFMA R18, R12.reuse, UR14, R18 ;  /* 0x0000000e0c127c2b */ /* 0x040fe20008000012 */
[----:B------:R-:W-:Y:S01]  /*1820*/  UMOV UR28, UR10 ;  /* 0x0000000a001c7c82 */ /* 0x000fe20008000000 */
[----:B------:R-:W-:Y:S01]  /*1830*/  UMOV UR29, UR11 ;  /* 0x0000000b001d7c82 */ /* 0x000fe20008000000 */
[----:B------:R-:W1:Y:S01]  /*1840*/  LDCU.128 UR72, c[0x3][0x10] ;  /* 0x00c00200ff4877ac */ /* 0x000e620008000c00 */
[C---:B------:R-:W-:Y:S02]  /*1850*/  DFMA R30, R12.reuse, UR30, R30 ;  /* 0x0000001e0c1e7c2b */ /* 0x040fe4000800001e */
[----:B------:R-:W-:Y:S01]  /*1860*/  DFMA R32, R12, UR62, R32 ;  /* 0x0000003e0c207c2b */ /* 0x000fe20008000020 */
[----:B------:R-:W3:Y:S01]  /*1870*/  LDCU.128 UR16, c[0x3][0x60] ;  /* 0x00c00c00ff1077ac */ /* 0x000ee20008000c00 */
[C---:B--2---:R-:W-:Y:S01]  /*1880*/  DFMA R18, R4.reuse, UR44, R18 ;  /* 0x0000002c04127c2b */ /* 0x044fe20008000012 */
[----:B0-----:R-:W-:Y:S01]  /*1890*/  UMOV UR58, UR4 ;  /* 0x00000004003a7c82 */ /* 0x001fe20008000000 */
[----:B------:R-:W-:Y:S01]  /*18a0*/  UMOV UR59, UR5 ;  /* 0x00000005003b7c82 */ /* 0x000fe20008000000 */
[----:B------:R-:W-:Y:S01]  /*18b0*/  UMOV UR36, UR6 ;  /* 0x0000000600247c82 */ /* 0x000fe20008000000 */
[----:B------:R-:W-:Y:S01]  /*18c0*/  UMOV UR37, UR7 ;  /* 0x0000000700257c82 */ /* 0x000fe20008000000 */
[----:B------:R-:W0:Y:S01]  /*18d0*/  LDCU.128 UR4, c[0x3][0x140] ;  /* 0x00c02800ff0477ac */ /* 0x000e220008000c00 */
[C---:B----4-:R-:W-:Y:S01]  /*18e0*/  DFMA R20, R4.reuse, UR24, R20 ;  /* 0x0000001804147c2b */ /* 0x050fe20008000014 */
[----:B------:R-:W-:Y:S01]  /*18f0*/  UMOV UR40, UR58 ;  /* 0x0000003a00287c82 */ /* 0x000fe20008000000 */
[----:B------:R-:W-:Y:S01]  /*1900*/  UMOV UR41, UR59 ;  /* 0x0000003b00297c82 */ /* 0x000fe20008000000 */
[----:B------:R-:W-:Y:S01]  /*1910*/  UMOV UR12, UR36 ;  /* 0x00000024000c7c82 */ /* 0x000fe20008000000 */
[----:B------:R-:W-:Y:S01]  /*1920*/  UMOV UR13, UR37 ;  /* 0x00000025000d7c82 */ /* 0x000fe20008000000 */
[----:B------:R-:W2:Y:S01]  /*1930*/  LDCU.128 UR36, c[0x3][0x2d0] ;  /* 0x00c05a00ff2477ac */ /* 0x000ea20008000c00 */
[----:B-1----:R-:W-:-:S02]  /*1940*/  DFMA R14, R4, UR72, R14 ;  /* 0x00000048040e7c2b */ /* 0x002fc4000800000e */
[----:B---3--:R-:W-:Y:S01]  /*1950*/  DFMA R16, R4, UR16, R16 ;  /* 0x0000001004107c2b */ /* 0x008fe20008000010 */
[----:B------:R-:W1:Y:S01]  /*1960*/  LDCU.128 UR56, c[0x3][0x320] ;  /* 0x00c06400ff3877ac */ /* 0x000e620008000c00 */
[C---:B------:R-:W-:Y:S02]  /*1970*/  DFMA R18, R10.reuse, UR46, R18 ;  /* 0x0000002e0a127c2b */ /* 0x040fe40008000012 */
[----:B------:R-:W-:Y:S01]  /*1980*/  DFMA R20, R10, UR26, R20 ;  /* 0x0000001a0a147c2b */ /* 0x000fe20008000014 */
[----:B------:R-:W-:Y:S01]  /*1990*/  UMOV UR20, UR12 ;  /* 0x0000000c00147c82 */ /* 0x000fe20008000000 */
[----:B------:R-:W-:Y:S01]  /*19a0*/  UMOV UR21, UR13 ;  /* 0x0000000d00157c82 */ /* 0x000fe20008000000 */
        /* <DEDUP_REMOVED lines=8> */
[----:B--2---:R-:W-:-:S02]  /*1a30*/  DFMA R36, R6, UR36, RZ ;  /* 0x0000002406247c2b */ /* 0x004fc400080000ff */
[----:B------:R-:W-:Y:S01]  /*1a40*/  DFMA R24, R12, UR6, R24 ;  /* 0x000000060c187c2b */ /* 0x000fe20008000018 */
[----:B------:R-:W-:Y:S01]  /*1a50*/  UMOV UR60, UR8 ;  /* 0x00000008003c7c82 */ /* 0x000fe20008000000 */
[C---:B-1----:R-:W-:Y:S01]  /*1a60*/  DFMA R38, R6.reuse, UR56, RZ ;  /* 0x0000003806267c2b */ /* 0x042fe200080000ff */
[----:B------:R-:W-:Y:S01]  /*1a70*/  UMOV UR61, UR9 ;  /* 0x00000009003d7c82 */ /* 0x000fe20008000000 */
[----:B------:R-:W-:Y:S01]  /*1a80*/  DFMA R6, R6, UR52, RZ ;  /* 0x0000003406067c2b */ /* 0x000fe200080000ff */
[----:B------:R-:W-:Y:S01]  /*1a90*/  UMOV UR36, UR22 ;  /* 0x0000001600247c82 */ /* 0x000fe20008000000 */
[----:B------:R-:W-:Y:S01]  /*1aa0*/  UMOV UR37, UR23 ;  /* 0x0000001700257c82 */ /* 0x000fe20008000000 */
[----:B------:R-:W-:Y:S01]  /*1ab0*/  UMOV UR56, UR20 ;  /* 0x0000001400387c82 */ /* 0x000fe20008000000 */
[----:B------:R-:W-:Y:S01]  /*1ac0*/  UMOV UR57, UR21 ;  /* 0x0000001500397c82 */ /* 0x000fe20008000000 */
[----:B------:R-:W1:Y:S01]  /*1ad0*/  LDCU.128 UR12, c[0x3][0x150] ;  /* 0x00c02a00ff0c77ac */ /* 0x000e620008000c00 */
[----:B------:R-:W-:-:S02]  /*1ae0*/  DFMA R36, R12, UR38, R36 ;  /* 0x000000260c247c2b */ /* 0x000fc40008000024 */
[C---:B------:R-:W-:Y:S01]  /*1af0*/  DFMA R38, R12.reuse, UR58, R38 ;  /* 0x0000003a0c267c2b */ /* 0x040fe20008000026 */
[----:B------:R-:W2:Y:S01]  /*1b00*/  LDCU.128 UR4, c[0x3][0x1f0] ;  /* 0x00c03e00ff0477ac */ /* 0x000ea20008000c00 */
[----:B------:R-:W-:Y:S01]  /*1b10*/  DFMA R12, R12, UR54, R6 ;  /* 0x000000360c0c7c2b */ /* 0x000fe20008000006 */
[----:B------:R-:W3:Y:S01]  /*1b20*/  LDS.64 R6, [R3+0x180] ;  /* 0x0001800003067984 */ /* 0x000ee20000000a00 */
[----:B------:R-:W4:Y:S01]  /*1b30*/  LDCU.128 UR8, c[0x3][0x290] ;  /* 0x00c05200ff0877ac */ /* 0x000f220008000c00 */
[----:B0-----:R-:W-:Y:S02]  /*1b40*/  DFMA R26, R4, UR40, R26 ;  /* 0x00000028041a7c2b */ /* 0x001fe4000800001a */
[C---:B------:R-:W-:Y:S01]  /*1b50*/  DFMA R14, R10.reuse, UR74, R14 ;  /* 0x0000004a0a0e7c2b */ /* 0x040fe2000800000e */
[----:B------:R-:W0:Y:S01]  /*1b60*/  LDCU.128 UR20, c[0x3][0x2e0] ;  /* 0x00c05c00ff1477ac */ /* 0x000e220008000c00 */
[----:B------:R-:W-:Y:S01]  /*1b70*/  DFMA R16, R10, UR18, R16 ;  /* 0x000000120a107c2b */ /* 0x000fe20008000010 */
[----:B------:R-:W-:Y:S01]  /*1b80*/  UMOV UR52, UR28 ;  /* 0x0000001c00347c82 */ /* 0x000fe20008000000 */
[----:B------:R-:W-:Y:S01]  /*1b90*/  UMOV UR53, UR29 ;  /* 0x0000001d00357c82 */ /* 0x000fe20008000000 */
        /* <DEDUP_REMOVED lines=8> */
[----:B------:R-:W2:Y:S01]  /*1c20*/  LDCU.128 UR36, c[0x3][0x380] ;  /* 0x00c07000ff2477ac */ /* 0x000ea20008000c00 */
[----:B------:R-:W-:Y:S02]  /*1c30*/  DFMA R24, R10, UR14, R24 ;  /* 0x0000000e0a187c2b */ /* 0x000fe40008000018 */
        /* <DEDUP_REMOVED lines=11> */
[C---:B-1----:R-:W-:Y:S01]  /*1cf0*/  DFMA R38, R4.reuse, UR28, R38 ;  /* 0x0000001c04267c2b */ /* 0x042fe20008000026 */
[----:B------:R-:W-:Y:S01]  /*1d00*/  UMOV UR45, UR65 ;  /* 0x00000041002d7c82 */ /* 0x000fe20008000000 */
[----:B------:R-:W-:Y:S01]  /*1d10*/  UMOV UR24, UR54 ;  /* 0x0000003600187c82 */ /* 0x000fe20008000000 */
[----:B------:R-:W-:Y:S01]  /*1d20*/  UMOV UR25, UR55 ;  /* 0x0000003700197c82 */ /* 0x000fe20008000000 */
[----:B--2---:R-:W-:Y:S01]  /*1d30*/  DFMA R12, R4, UR36, R12 ;  /* 0x00000024040c7c2b */ /* 0x004fe2000800000c */
[----:B------:R-:W-:Y:S01]  /*1d40*/  UMOV UR40, UR56 ;  /* 0x0000003800287c82 */ /* 0x000fe20008000000 */
[----:B------:R-:W0:Y:S01]  /*1d50*/  LDS.64 R4, [R3+0x1e0] ;  /* 0x0001e00003047984 */ /* 0x000e220000000a00 */
        /* <DEDUP_REMOVED lines=13> */
[----:B------:R-:W-:-:S02]  /*1e30*/  DFMA R32, R10, UR10, R32 ;  /* 0x0000000a0a207c2b */ /* 0x000fc40008000020 */
[C---:B------:R-:W-:Y:S01]  /*1e40*/  DFMA R36, R10.reuse, UR22, R36 ;  /* 0x000000160a247c2b */ /* 0x040fe20008000024 */
[----:B------:R-:W2:Y:S01]  /*1e50*/  LDCU.128 UR64, c[0x3][0xc0] ;  /* 0x00c01800ff4077ac */ /* 0x000ea20008000c00 */
[C---:B------:R-:W-:Y:S02]  /*1e60*/  DFMA R30, R10.reuse, UR34, R30 ;  /* 0x000000220a1e7c2b */ /* 0x040fe4000800001e */
[C---:B------:R-:W-:Y:S01]  /*1e70*/  DFMA R38, R10.reuse, UR30, R38 ;  /* 0x0000001e0a267c2b */ /* 0x040fe20008000026 */
[----:B------:R-:W4:Y:S01]  /*1e80*/  LDCU.128 UR56, c[0x3][0x110] ;  /* 0x00c02200ff3877ac */ /* 0x000f220008000c00 */
[----:B------:R-:W-:Y:S01]  /*1e90*/  DFMA R12, R10, UR38, R12 ;  /* 0x000000260a0c7c2b */ /* 0x000fe2000800000c */
[----:B------:R-:W0:Y:S01]  /*1ea0*/  LDS.64 R10, [R3+0x240] ;  /* 0x00024000030a7984 */ /* 0x000e220000000a00 */
[----:B------:R-:W0:Y:S01]  /*1eb0*/  LDCU.128 UR52, c[0x3][0x160] ;  /* 0x00c02c00ff3477ac */ /* 0x000e220008000c00 */
[C---:B---3--:R-:W-:Y:S01]  /*1ec0*/  DFMA R14, R6.reuse, UR42, R14 ;  /* 0x0000002a060e7c2b */ /* 0x048fe2000800000e */
[----:B------:R-:W3:Y:S01]  /*1ed0*/  LDCU.128 UR68, c[0x3][0x1b0] ;  /* 0x00c03600ff4477ac */ /* 0x000ee20008000c00 */
[C---:B-1----:R-:W-:Y:S01]  /*1ee0*/  DFMA R16, R6.reuse, UR48, R16 ;  /* 0x0000003006107c2b */ /* 0x042fe20008000010 */
[----:B------:R-:W1:Y:S01]  /*1ef0*/  LDCU.128 UR72, c[0x3][0x200] ;  /* 0x00c04000ff4877ac */ /* 0x000e620008000c00 */
[C---:B--2---:R-:W-:Y:S01]  /*1f00*/  DFMA R18, R6.reuse, UR64, R18 ;  /* 0x0000004006127c2b */ /* 0x044fe20008000012 */
[----:B------:R-:W2:Y:S01]  /*1f10*/  LDCU.128 UR16, c[0x3][0x250] ;  /* 0x00c04a00ff1077ac */ /* 0x000ea20008000c00 */
[----:B----4-:R-:W-:Y:S01]  /*1f20*/  DFMA R20, R6, UR56, R20 ;  /* 0x0000003806147c2b */ /* 0x010fe20008000014 */
[----:B------:R-:W4:Y:S03]  /*1f30*/  LDCU.128 UR12, c[0x3][0x2a0] ;  /* 0x00c05400ff0c77ac */ /* 0x000f260008000c00 */
[----:B0-----:R-:W-:-:S02]  /*1f40*/  DFMA R16, R4, UR50, R16 ;  /* 0x0000003204107c2b */ /* 0x001fc40008000010 */
[----:B------:R-:W-:Y:S01]  /*1f50*/  DFMA R24, R6, UR52, R24 ;  /* 0x0000003406187c2b */ /* 0x000fe20008000018 */
[----:B------:R-:W0:Y:S01]  /*1f60*/  LDCU.128 UR4, c[0x3][0x2f0] ;  /* 0x00c05e00ff0477ac */ /* 0x000e220008000c00 */
[----:B------:R-:W-:Y:S02]  /*1f70*/  DFMA R18, R4, UR66, R18 ;  /* 0x0000004204127c2b */ /* 0x000fe40008000012 */
[----:B---3--:R-:W-:Y:S01]  /*1f80*/  DFMA R26, R6, UR68, R26 ;  /* 0x00000044061a7c2b */ /* 0x008fe2000800001a */
[----:B------:R-:W3:Y:S01]  /*1f90*/  LDCU.128 UR8, c[0x3][0x340] ;  /* 0x00c06800ff0877ac */ /* 0x000ee20008000c00 */
[----:B------:R-:W-:Y:S02]  /*1fa0*/  DFMA R20, R4, UR58, R20 ;  /* 0x0000003a04147c2b */ /* 0x000fe40008000014 */
[----:B-1----:R-:W-:Y:S01]  /*1fb0*/  DFMA R28, R6, UR72, R28 ;  /* 0x00000048061c7c2b */ /* 0x002fe2000800001c */
[----:B------:R-:W1:Y:S01]  /*1fc0*/  LDCU.128 UR20, c[0x3][0x390] ;  /* 0x00c07200ff1477ac */ /* 0x000e620008000c00 */
[----:B------:R-:W-:-:S02]  /*1fd0*/  DFMA R24, R4, UR54, R24 ;  /* 0x0000003604187c2b */ /* 0x000fc40008000018 */
[C---:B--2---:R-:W-:Y:S01]  /*1fe0*/  DFMA R30, R6.reuse, UR16, R30 ;  /* 0x00000010061e7c2b */ /* 0x044fe2000800001e */
[----:B------:R-:W-:Y:S01]  /*1ff0*/  UMOV UR48, UR26 ;  /* 0x0000001a00307c82 */ /* 0x000fe20008000000 */
[----:B------:R-:W-:Y:S01]  /*2000*/  UMOV UR49, UR27 ;  /* 0x0000001b00317c82 */ /* 0x000fe20008000000 */
[C---:B----4-:R-:W-:Y:S01]  /*2010*/  DFMA R32, R6.reuse, UR12, R32 ;  /* 0x0000000c06207c2b */ /* 0x050fe20008000020 */
[----:B------:R-:W-:Y:S01]  /*2020*/  UMOV UR52, UR28 ;  /* 0x0000001c00347c82 */ /* 0x000fe20008000000 */
[----:B------:R-:W-:Y:S01]  /*2030*/  UMOV UR53, UR29 ;  /* 0x0000001d00357c82 */ /* 0x000fe20008000000 */
[----:B------:R-:W-:Y:S01]  /*2040*/  UMOV UR68, UR24 ;  /* 0x0000001800447c82 */ /* 0x000fe20008000000 */
[----:B0-----:R-:W-:Y:S01]  /*2050*/  DFMA R36, R6, UR4, R36 ;  /* 0x0000000406247c2b */ /* 0x001fe20008000024 */
[----:B------:R-:W-:Y:S01]  /*2060*/  UMOV UR69, UR25 ;  /* 0x0000001900457c82 */ /* 0x000fe20008000000 */
[----:B------:R-:W0:Y:S01]  /*2070*/  LDCU.128 UR32, c[0x3][0xd0] ;  /* 0x00c01a00ff2077ac */ /* 0x000e220008000c00 */
[----:B------:R-:W-:-:S02]  /*2080*/  DFMA R14, R4, UR52, R14 ;  /* 0x00000034040e7c2b */ /* 0x000fc4000800000e */
[----:B---3--:R-:W-:Y:S01]  /*2090*/  DFMA R38, R6, UR8, R38 ;  /* 0x0000000806267c2b */ /* 0x008fe20008000026 */
[----:B------:R-:W2:Y:S01]  /*20a0*/  LDCU.128 UR24, c[0x3][0x120] ;  /* 0x00c02400ff1877ac */ /* 0x000ea20008000c00 */
[----:B------:R-:W-:Y:S02]  /*20b0*/  DFMA R32, R4, UR14, R32 ;  /* 0x0000000e04207c2b */ /* 0x000fe40008000020 */
[----:B-1----:R-:W-:Y:S01]  /*20c0*/  DFMA R40, R6, UR20, R12 ;  /* 0x0000001406287c2b */ /* 0x002fe2000800000c */
[----:B------:R-:W1:Y:S01]  /*20d0*/  LDCU.128 UR28, c[0x3][0x170] ;  /* 0x00c02e00ff1c77ac */ /* 0x000e620008000c00 */
[----:B------:R-:W3:Y:S01]  /*20e0*/  LDS.64 R6, [R3+0x2a0] ;  /* 0x0002a00003067984 */ /* 0x000ee20000000a00 */
[C---:B------:R-:W-:Y:S01]  /*20f0*/  DFMA R36, R4.reuse, UR6, R36 ;  /* 0x0000000604247c2b */ /* 0x040fe20008000024 */
[----:B------:R-:W-:Y:S02]  /*2100*/  UMOV UR20, UR46 ;  /* 0x0000002e00147c82 */ /* 0x000fe40008000000 */
[----:B------:R-:W4:Y:S01]  /*2110*/  LDS.64 R12, [R3+0x300] ;  /* 0x00030000030c7984 */ /* 0x000f220000000a00 */
        /* <DEDUP_REMOVED lines=13> */
[----:B------:R-:W-:Y:S01]  /*21f0*/  UMOV UR16, UR56 ;  /* 0x0000003800107c82 */ /* 0x000fe20008000000 */
[----:B------:R-:W-:Y:S01]  /*2200*/  UMOV UR17, UR57 ;  /* 0x0000003900117c82 */ /* 0x000fe20008000000 */
[----:B------:R-:W4:Y:S01]  /*2210*/  LDCU.128 UR52, c[0x3][0x260] ;  /* 0x00c04c00ff3477ac */ /* 0x000f220008000c00 */
[----:B------:R-:W-:Y:S01]  /*2220*/  DFMA R40, R4, UR22, R40 ;  /* 0x0000001604287c2b */ /* 0x000fe20008000028 */
[----:B------:R-:W4:Y:S01]  /*2230*/  LDS.64 R4, [R3+0x360] ;  /* 0x0003600003047984 */ /* 0x000f220000000a00 */
[----:B------:R-:W4:Y:S01]  /*2240*/  LDCU.128 UR56, c[0x3][0x2b0] ;  /* 0x00c05600ff3877ac */ /* 0x000f220008000c00 */
[----:B------:R-:W-:-:S02]  /*2250*/  DFMA R14, R10, UR66, R14 ;  /* 0x000000420a0e7c2b */ /* 0x000fc4000800000e */
[C---:B------:R-:W-:Y:S01]  /*2260*/  DFMA R16, R10.reuse, UR68, R16 ;  /* 0x000000440a107c2b */ /* 0x040fe20008000010 */
[----:B------:R-:W4:Y:S01]  /*2270*/  LDCU.128 UR12, c[0x3][0x300] ;  /* 0x00c06000ff0c77ac */ /* 0x000f220008000c00 */
[C---:B0-----:R-:W-:Y:S02]  /*2280*/  DFMA R18, R10.reuse, UR32, R18 ;  /* 0x000000200a127c2b */ /* 0x041fe40008000012 */
[C---:B--2---:R-:W-:Y:S01]  /*2290*/  DFMA R20, R10.reuse, UR24, R20 ;  /* 0x000000180a147c2b */ /* 0x044fe20008000014 */
[----:B------:R-:W0:Y:S01]  /*22a0*/  LDCU.128 UR4, c[0x3][0x350] ;  /* 0x00c06a00ff0477ac */ /* 0x000e220008000c00 */
[C---:B-1----:R-:W-:Y:S02]  /*22b0*/  DFMA R24, R10.reuse, UR28, R24 ;  /* 0x0000001c0a187c2b */ /* 0x042fe40008000018 */
[C---:B------:R-:W-:Y:S01]  /*22c0*/  DFMA R26, R10.reuse, UR44, R26 ;  /* 0x0000002c0a1a7c2b */ /* 0x040fe2000800001a */
[----:B------:R-:W1:Y:S01]  /*22d0*/  LDCU.128 UR8, c[0x3][0x3a0] ;  /* 0x00c07400ff0877ac */ /* 0x000e620008000c00 */
[----:B------:R-:W-:-:S02]  /*22e0*/  DFMA R28, R10, UR48, R28 ;  /* 0x000000300a1c7c2b */ /* 0x000fc4000800001c */
[C---:B---3--:R-:W-:Y:S01]  /*22f0*/  DFMA R14, R6.reuse, UR72, R14 ;  /* 0x00000048060e7c2b */ /* 0x048fe2000800000e */
        /* <DEDUP_REMOVED lines=10> */
[----:B------:R-:W-:-:S02]  /*23a0*/  DFMA R18, R6, UR34, R18 ;  /* 0x0000002206127c2b */ /* 0x000fc40008000012 */
[C---:B------:R-:W-:Y:S01]  /*23b0*/  DFMA R20, R6.reuse, UR26, R20 ;  /* 0x0000001a06147c2b */ /* 0x040fe20008000014 */
[----:B------:R-:W3:Y:S01]  /*23c0*/  LDCU.128 UR40, c[0x3][0xe0] ;  /* 0x00c01c00ff2877ac */ /* 0x000ee20008000c00 */
[----:B------:R-:W-:Y:S02]  /*23d0*/  DFMA R24, R6, UR30, R24 ;  /* 0x0000001e06187c2b */ /* 0x000fe40008000018 */
[C---:B----4-:R-:W-:Y:S01]  /*23e0*/  DFMA R30, R10.reuse, UR52, R30 ;  /* 0x000000340a1e7c2b */ /* 0x050fe2000800001e */
[----:B------:R-:W4:Y:S01]  /*23f0*/  LDCU.128 UR36, c[0x3][0x130] ;  /* 0x00c02600ff2477ac */ /* 0x000f220008000c00 */
[C---:B------:R-:W-:Y:S02]  /*2400*/  DFMA R32, R10.reuse, UR56, R32 ;  /* 0x000000380a207c2b */ /* 0x040fe40008000020 */
[C---:B------:R-:W-:Y:S01]  /*2410*/  DFMA R36, R10.reuse, UR12, R36 ;  /* 0x0000000c0a247c2b */ /* 0x040fe20008000024 */
[----:B------:R-:W4:Y:S01]  /*2420*/  LDCU.128 UR68, c[0x3][0x180] ;  /* 0x00c03000ff4477ac */ /* 0x000f220008000c00 */
[----:B0-----:R-:W-:-:S02]  /*2430*/  DFMA R38, R10, UR4, R38 ;  /* 0x000000040a267c2b */ /* 0x001fc40008000026 */
[----:B-1----:R-:W-:Y:S01]  /*2440*/  DFMA R40, R10, UR8, R40 ;  /* 0x000000080a287c2b */ /* 0x002fe20008000028 */
        /* <DEDUP_REMOVED lines=13> */
[C---:B--2---:R-:W-:Y:S02]  /*2520*/  DFMA R16, R12.reuse, UR60, R16 ;  /* 0x0000003c0c107c2b */ /* 0x044fe40008000010 */
[C---:B---3--:R-:W-:Y:S01]  /*2530*/  DFMA R18, R12.reuse, UR40, R18 ;  /* 0x000000280c127c2b */ /* 0x048fe20008000012 */
[----:B------:R-:W2:Y:S01]  /*2540*/  LDCU.128 UR24, c[0x3][0x360] ;  /* 0x00c06c00ff1877ac */ /* 0x000ea20008000c00 */
[----:B----4-:R-:W-:-:S02]  /*2550*/  DFMA R20, R12, UR36, R20 ;  /* 0x000000240c147c2b */ /* 0x010fc40008000014 */
[C---:B------:R-:W-:Y:S01]  /*2560*/  DFMA R24, R12.reuse, UR68, R24 ;  /* 0x000000440c187c2b */ /* 0x040fe20008000018 */
[----:B------:R-:W3:Y:S01]  /*2570*/  LDCU.128 UR28, c[0x3][0x3b0] ;  /* 0x00c07600ff1c77ac */ /* 0x000ee20008000c00 */
[C---:B0-----:R-:W-:Y:S02]  /*2580*/  DFMA R26, R12.reuse, UR64, R26 ;  /* 0x000000400c1a7c2b */ /* 0x041fe4000800001a */
[C---:B-1----:R-:W-:Y:S02]  /*2590*/  DFMA R28, R12.reuse, UR20, R28 ;  /* 0x000000140c1c7c2b */ /* 0x042fe4000800001c */
[C---:B------:R-:W-:Y:S02]  /*25a0*/  DFMA R30, R12.reuse, UR16, R30 ;  /* 0x000000100c1e7c2b */ /* 0x040fe4000800001e */
[----:B------:R-:W-:Y:S02]  /*25b0*/  DFMA R32, R12, UR72, R32 ;  /* 0x000000480c207c2b */ /* 0x000fe40008000020 */
[----:B------:R-:W-:-:S02]  /*25c0*/  DFMA R14, R4, UR44, R14 ;  /* 0x0000002c040e7c2b */ /* 0x000fc4000800000e */
[----:B------:R-:W-:Y:S02]  /*25d0*/  DFMA R36, R12, UR32, R36 ;  /* 0x000000200c247c2b */ /* 0x000fe40008000024 */
[----:B------:R-:W-:Y:S02]  /*25e0*/  DFMA R16, R4, UR62, R16 ;  /* 0x0000003e04107c2b */ /* 0x000fe40008000010 */
[----:B--2---:R-:W-:Y:S01]  /*25f0*/  DFMA R38, R12, UR24, R38 ;  /* 0x000000180c267c2b */ /* 0x004fe20008000026 */
[----:B------:R1:W-:Y:S01]  /*2600*/  STS.64 [R3], R14 ;  /* 0x0000000e03007388 */ /* 0x0003e20000000a00 */
[----:B------:R-:W-:Y:S02]  /*2610*/  DFMA R18, R4, UR42, R18 ;  /* 0x0000002a04127c2b */ /* 0x000fe40008000012 */
[----:B---3--:R-:W-:Y:S01]  /*2620*/  DFMA R40, R12, UR28, R40 ;  /* 0x0000001c0c287c2b */ /* 0x008fe20008000028 */
        /* <DEDUP_REMOVED lines=20> */
.L_x_608:
[----:B------:R-:W-:Y:S05]  /*2770*/  BSYNC.RECONVERGENT B0 ;  /* 0x0000000000007941 */ /* 0x000fea0003800200 */
.L_x_607:
[----:B------:R-:W-:Y:S01]  /*2780*/  BAR.SYNC.DEFER_BLOCKING 0x0 ;  /* 0x0000000000007b1d */ /* 0x000fe20000010000 */
[----:B--2--5:R-:W-:Y:S01]  /*2790*/  IMAD R5, R0, 0x90, R23 ;  /* 0x0000009000057824 */ /* 0x024fe200078e0217 */
[----:B-1----:R-:W-:-:S03]  /*27a0*/  CS2R R14, SRZ ;  /* 0x00000000000e7805 */ /* 0x002fc6000001ff00 */
[----:B------:R-:W-:Y:S01]  /*27b0*/  IMAD R5, R5, 0xc, RZ ;  /* 0x0000000c05057824 */ /* 0x000fe200078e02ff */
[----:B------:R-:W1:Y:S01]  /*27c0*/  LDCU.128 UR16, c[0x3][0x10] ;  /* 0x00c00200ff1077ac */ /* 0x000e620008000c00 */
[----:B------:R-:W2:Y:S01]  /*27d0*/  LDCU.128 UR32, c[0x3][0x230] ;  /* 0x00c04600ff2077ac */ /* 0x000ea20008000c00 */
[----:B------:R-:W3:Y:S01]  /*27e0*/  LDCU.128 UR4, c[0x3][URZ] ;  /* 0x00c00000ff0477ac */ /* 0x000ee20008000c00 */
[----:B------:R-:W4:Y:S01]  /*27f0*/  LDCU.128 UR48, c[0x3][0x2d0] ;  /* 0x00c05a00ff3077ac */ /* 0x000f220008000c00 */
[----:B------:R-:W0:Y:S01]  /*2800*/  LDCU.128 UR64, c[0x3][0x320] ;  /* 0x00c06400ff4077ac */ /* 0x000e220008000c00 */
[----:B------:R-:W0:Y:S01]  /*2810*/  LDCU.128 UR20, c[0x3][0x140] ;  /* 0x00c02800ff1477ac */ /* 0x000e220008000c00 */
[----:B------:R-:W3:Y:S01]  /*2820*/  LDS.128 R16, [R9] ;  /* 0x0000000009107984 */ /* 0x000ee20000000c00 */
[----:B------:R-:W0:Y:S03]  /*2830*/  LDCU.128 UR8, c[0x3][0x50] ;  /* 0x00c00a00ff0877ac */ /* 0x000e260008000c00 */
[----:B------:R-:W0:Y:S01]  /*2840*/  LDS.128 R20, [R9+0x10] ;  /* 0x0000100009147984 */ /* 0x000e220000000c00 */
[----:B------:R-:W0:Y:S01]  /*2850*/  LDCU.128 UR12, c[0x3][0xa0] ;  /* 0x00c01400ff0c77ac */ /* 0x000e220008000c00 */
[----:B------:R-:W0:Y:S01]  /*2860*/  LDCU.128 UR24, c[0x3][0x190] ;  /* 0x00c03200ff1877ac */ /* 0x000e220008000c00 */
[----:B------:R-:W0:Y:S01]  /*2870*/  LDCU.128 UR28, c[0x3][0x1e0] ;  /* 0x00c03c00ff1c77ac */ /* 0x000e220008000c00 */
[----:B------:R-:W0:Y:S01]  /*2880*/  LDCU.128 UR36, c[0x3][0x280] ;  /* 0x00c05000ff2477ac */ /* 0x000e220008000c00 */
[----:B------:R-:W-:Y:S01]  /*2890*/  CS2R R32, SRZ ;  /* 0x0000000000207805 */ /* 0x000fe2000001ff00 */
[----:B------:R-:W-:Y:S01]  /*28a0*/  IMAD.WIDE R34, R5, 0x8, R34 ;  /* 0x0000000805227825 */ /* 0x000fe200078e0222 */
[----:B-1----:R-:W-:Y:S01]  /*28b0*/  UMOV UR68, UR16 ;  /* 0x0000001000447c82 */ /* 0x002fe20008000000 */
[----:B------:R-:W-:Y:S01]  /*28c0*/  UMOV UR69, UR17 ;  /* 0x0000001100457c82 */ /* 0x000fe20008000000 */
[----:B------:R-:W-:Y:S01]  /*28d0*/  UMOV UR44, UR18 ;  /* 0x00000012002c7c82 */ /* 0x000fe20008000000 */
[----:B------:R-:W-:Y:S01]  /*28e0*/  UMOV UR45, UR19 ;  /* 0x00000013002d7c82 */ /* 0x000fe20008000000 */
[----:B------:R-:W1:Y:S01]  /*28f0*/  LDCU.128 UR16, c[0x3][0x60] ;  /* 0x00c00c00ff1077ac */ /* 0x000e620008000c00 */
[----:B--2---:R-:W-:-:S02]  /*2900*/  MOV.SPILL R61, UR33 ;  /* 0x00000021003d7c02 */ /* 0x004fc40009000f00 */
[----:B------:R-:W-:Y:S01]  /*2910*/  MOV.SPILL R62, UR32 ;  /* 0x00000020003e7c02 */ /* 0x000fe20009000f00 */
[----:B----4-:R-:W-:Y:S01]  /*2920*/  UMOV UR40, UR50 ;  /* 0x0000003200287c82 */ /* 0x010fe20008000000 */
[----:B------:R-:W2:Y:S01]  /*2930*/  LDCU.128 UR56, c[0x3][0x1a0] ;  /* 0x00c03400ff3877ac */ /* 0x000ea20008000c00 */
[----:B------:R-:W4:Y:S01]  /*2940*/  LDCU.128 UR52, c[0x3][0x150] ;  /* 0x00c02a00ff3477ac */ /* 0x000f220008000c00 */
[C---:B---3--:R-:W-:Y:S02]  /*2950*/  DFMA R38, R16.reuse, UR32, RZ ;  /* 0x0000002010267c2b */ /* 0x048fe400080000ff */
[----:B------:R-:W-:Y:S01]  /*2960*/  DFMA R50, R16, UR4, RZ ;  /* 0x0000000410327c2b */ /* 0x000fe200080000ff */
[----:B------:R-:W-:Y:S01]  /*2970*/  UMOV UR41, UR51 ;  /* 0x0000003300297c82 */ /* 0x000fe20008000000 */
[----:B0-----:R-:W-:Y:S01]  /*2980*/  UMOV UR42, UR66 ;  /* 0x00000042002a7c82 */ /* 0x001fe20008000000 */
[----:B------:R-:W-:Y:S01]  /*2990*/  UMOV UR43, UR67 ;  /* 0x00000043002b7c82 */ /* 0x000fe20008000000 */
[----:B------:R-:W-:-:S02]  /*29a0*/  MOV.SPILL R6, UR7 ;  /* 0x0000000700067c02 */ /* 0x000fc40009000f00 */
[----:B------:R-:W-:Y:S01]  /*29b0*/  MOV.SPILL R12, UR6 ;  /* 0x00000006000c7c02 */ /* 0x000fe20009000f00 */
[C---:B------:R-:W-:Y:S01]  /*29c0*/  DFMA R38, R18.reuse, UR34, R38 ;  /* 0x0000002212267c2b */ /* 0x040fe20008000026 */
[----:B------:R-:W0:Y:S01]  /*29d0*/  LDCU.128 UR32, c[0x3][0x380] ;  /* 0x00c07000ff2077ac */ /* 0x000e220008000c00 */
[----:B-1----:R-:W-:Y:S01]  /*29e0*/  IMAD.U32 R26, RZ, RZ, UR18 ;  /* 0x00000012ff1a7e24 */ /* 0x002fe2000f8e00ff */
[----:B------:R-:W-:Y:S01]  /*29f0*/  DFMA R50, R18, UR6, R50 ;  /* 0x0000000612327c2b */ /* 0x000fe20008000032 */
[----:B------:R-:W-:Y:S01]  /*2a00*/  IMAD.U32 R27, RZ, RZ, UR19 ;  /* 0x00000013ff1b7e24 */ /* 0x000fe2000f8e00ff */
[----:B------:R-:W-:Y:S01]  /*2a10*/  UMOV UR72, UR16 ;  /* 0x0000001000487c82 */ /* 0x000fe20008000000 */
[----:B------:R-:W-:Y:S01]  /*2a20*/  UMOV UR73, UR17 ;  /* 0x0000001100497c82 */ /* 0x000fe20008000000 */
[----:B------:R-:W-:Y:S01]  /*2a30*/  MOV.SPILL R11, UR5 ;  /* 0x00000005000b7c02 */ /* 0x000fe20009000f00 */
[----:B------:R-:W1:Y:S01]  /*2a40*/  LDCU.128 UR16, c[0x3][0xf0] ;  /* 0x00c01e00ff1077ac */ /* 0x000e620008000c00 */
[----:B------:R-:W-:Y:S01]  /*2a50*/  MOV.SPILL R10, UR4 ;  /* 0x00000004000a7c02 */ /* 0x000fe20009000f00 */
[----:B------:R-:W-:-:S02]  /*2a60*/  IMAD.U32 R28, RZ, RZ, UR48 ;  /* 0x00000030ff1c7e24 */ /* 0x000fc4000f8e00ff */
[----:B------:R-:W-:Y:S01]  /*2a70*/  IMAD.U32 R29, RZ, RZ, UR49 ;  /* 0x00000031ff1d7e24 */ /* 0x000fe2000f8e00ff */
[----:B------:R-:W-:Y:S01]  /*2a80*/  UMOV UR6, UR42 ;  /* 0x0000002a00067c82 */ /* 0x000fe20008000000 */
[----:B------:R-:W-:Y:S01]  /*2a90*/  UMOV UR7, UR43 ;  /* 0x0000002b00077c82 */ /* 0x000fe20008000000 */
[----:B------:R-:W-:Y:S01]  /*2aa0*/  UMOV UR4, UR40 ;  /* 0x0000002800047c82 */ /* 0x000fe20008000000 */
[----:B------:R-:W-:Y:S01]  /*2ab0*/  UMOV UR5, UR41 ;  /* 0x0000002900057c82 */ /* 0x000fe20008000000 */
[----:B------:R-:W3:Y:S01]  /*2ac0*/  LDCU.128 UR40, c[0x3][0x370] ;  /* 0x00c06e00ff2877ac */ /* 0x000ee20008000c00 */
[----:B------:R-:W-:Y:S01]  /*2ad0*/  UMOV UR62, UR48 ;  /* 0x00000030003e7c82 */ /* 0x000fe20008000000 */
[----:B------:R-:W-:Y:S01]  /*2ae0*/  UMOV UR63, UR49 ;  /* 0x00000031003f7c82 */ /* 0x000fe20008000000 */
[----:B------:R-:W2:Y:S01]  /*2af0*/  LDCU.128 UR48, c[0x3][0xb0] ;  /* 0x00c01600ff3077ac */ /* 0x000ea20008000c00 */
[C---:B------:R-:W-:Y:S01]  /*2b00*/  DFMA R48, R16.reuse, UR20, RZ ;  /* 0x0000001410307c2b */ /* 0x040fe200080000ff */
[----:B------:R-:W-:Y:S01]  /*2b10*/  MOV.SPILL R58, UR9 ;  /* 0x00000009003a7c02 */ /* 0x000fe20009000f00 */
[C---:B------:R-:W-:Y:S01]  /*2b20*/  DFMA R40, R16.reuse, UR8, RZ ;  /* 0x0000000810287c2b */ /* 0x040fe200080000ff */
[----:B------:R-:W-:Y:S01]  /*2b30*/  MOV.SPILL R13, UR8 ;  /* 0x00000008000d7c02 */ /* 0x000fe20009000f00 */
[----:B------:R-:W-:Y:S01]  /*2b40*/  DFMA R54, R16, UR12, RZ ;  /* 0x0000000c10367c2b */ /* 0x000fe200080000ff */
[----:B------:R-:W-:Y:S01]  /*2b50*/  MOV.SPILL R7, UR13 ;  /* 0x0000000d00077c02 */ /* 0x000fe20009000f00 */
[----:B0-----:R-:W-:Y:S01]  /*2b60*/  UMOV UR13, UR35 ;  /* 0x00000023000d7c82 */ /* 0x001fe20008000000 */
[----:B------:R-:W-:Y:S01]  /*2b70*/  MOV.SPILL R60, UR12 ;  /* 0x0000000c003c7c02 */ /* 0x000fe20009000f00 */
[----:B------:R-:W-:Y:S01]  /*2b80*/  UMOV UR12, UR34 ;  /* 0x00000022000c7c82 */ /* 0x000fe20008000000 */
[----:B------:R-:W-:Y:S01]  /*2b90*/  UMOV UR8, UR32 ;  /* 0x0000002000087c82 */ /* 0x000fe20008000000 */
[----:B------:R-:W-:Y:S01]  /*2ba0*/  UMOV UR9, UR33 ;  /* 0x0000002100097c82 */ /* 0x000fe20008000000 */
[----:B------:R-:W0:Y:S01]  /*2bb0*/  LDCU.128 UR32, c[0x3][0x20] ;  /* 0x00c00400ff2077ac */ /* 0x000e220008000c00 */
[----:B------:R-:W-:Y:S01]  /*2bc0*/  DFMA R48, R18, UR22, R48 ;  /* 0x0000001612307c2b */ /* 0x000fe20008000030 */
[----:B------:R-:W4:Y:S01]  /*2bd0*/  @!P0 LDG.E.64.CONSTANT R32, desc[UR76][R34.64+0x8] ;  /* 0x0000084c22208981 */ /* 0x000f22000c1e9b00 */
[----:B------:R-:W-:Y:S01]  /*2be0*/  UMOV UR60, UR64 ;  /* 0x00000040003c7c82 */ /* 0x000fe20008000000 */
[----:B------:R-:W-:Y:S01]  /*2bf0*/  UMOV UR61, UR65 ;  /* 0x00000041003d7c82 */ /* 0x000fe20008000000 */
[----:B------:R-:W-:Y:S01]  /*2c00*/  UMOV UR22, UR60 ;  /* 0x0000003c00167c82 */ /* 0x000fe20008000000 */
[----:B------:R-:W-:Y:S01]  /*2c10*/  UMOV UR23, UR61 ;  /* 0x0000003d00177c82 */ /* 0x000fe20008000000 */
[----:B-1----:R-:W-:-:S02]  /*2c20*/  DFMA R46, R16, UR16, RZ ;  /* 0x00000010102e7c2b */ /* 0x002fc400080000ff */
[C---:B------:R-:W-:Y:S02]  /*2c30*/  DFMA R44, R16.reuse, UR24, RZ ;  /* 0x00000018102c7c2b */ /* 0x040fe400080000ff */
[C---:B------:R-:W-:Y:S02]  /*2c40*/  DFMA R36, R16.reuse, UR28, RZ ;  /* 0x0000001c10247c2b */ /* 0x040fe400080000ff */
[C---:B------:R-:W-:Y:S01]  /*2c50*/  DFMA R42, R16.reuse, UR36, RZ ;  /* 0x00000024102a7c2b */ /* 0x040fe200080000ff */
[----:B------:R-:W-:Y:S01]  /*2c60*/  IMAD.U32 R30, RZ, RZ, UR64 ;  /* 0x00000040ff1e7e24 */ /* 0x000fe2000f8e00ff */
[C---:B------:R-:W-:Y:S01]  /*2c70*/  DFMA R52, R16.reuse, UR62, RZ ;  /* 0x0000003e10347c2b */ /* 0x040fe200080000ff */
[----:B------:R-:W-:Y:S01]  /*2c80*/  IMAD.U32 R31, RZ, RZ, UR65 ;  /* 0x00000041ff1f7e24 */ /* 0x000fe2000f8e00ff */
[C---:B------:R-:W-:Y:S01]  /*2c90*/  DFMA R56, R16.reuse, UR22, RZ ;  /* 0x0000001610387c2b */ /* 0x040fe200080000ff */
[----:B--2---:R-:W-:Y:S01]  /*2ca0*/  IMAD.U32 R24, RZ, RZ, UR50 ;  /* 0x00000032ff187e24 */ /* 0x004fe2000f8e00ff */
[----:B---3--:R-:W-:Y:S01]  /*2cb0*/  DFMA R16, R16, UR40, RZ ;  /* 0x0000002810107c2b */ /* 0x008fe200080000ff */
[----:B------:R-:W-:Y:S01]  /*2cc0*/  IMAD.U32 R25, RZ, RZ, UR51 ;  /* 0x00000033ff197e24 */ /* 0x000fe2000f8e00ff */
[----:B------:R-:W-:Y:S01]  /*2cd0*/  UMOV UR46, UR48 ;  /* 0x00000030002e7c82 */ /* 0x000fe20008000000 */
[----:B------:R-:W-:Y:S01]  /*2ce0*/  UMOV UR47, UR49 ;  /* 0x00000031002f7c82 */ /* 0x000fe20008000000 */
[----:B------:R-:W1:Y:S01]  /*2cf0*/  LDCU.128 UR48, c[0x3][0x100] ;  /* 0x00c02000ff3077ac */ /* 0x000e620008000c00 */
[C---:B------:R-:W-:Y:S01]  /*2d00*/  DFMA R36, R18.reuse, UR30, R36 ;  /* 0x0000001e12247c2b */ /* 0x040fe20008000024 */
[----:B------:R-:W-:Y:S01]  /*2d10*/  MOV.SPILL R4, UR11 ;  /* 0x0000000b00047c02 */ /* 0x000fe20009000f00 */
[----:B------:R-:W2:Y:S01]  /*2d20*/  @!P0 LDG.E.64.CONSTANT R14, desc[UR76][R34.64] ;  /* 0x0000004c220e8981 */ /* 0x000ea2000c1e9b00 */
[C---:B------:R-:W-:Y:S01]  /*2d30*/  DFMA R16, R18.reuse, UR42, R16 ;  /* 0x0000002a12107c2b */ /* 0x040fe20008000010 */
[----:B------:R-:W3:Y:S01]  /*2d40*/  LDCU.128 UR64, c[0x3][0x240] ;  /* 0x00c04800ff4077ac */ /* 0x000ee20008000c00 */
[C---:B------:R-:W-:Y:S01]  /*2d50*/  DFMA R46, R18.reuse, UR18, R46 ;  /* 0x00000012122e7c2b */ /* 0x040fe2000800002e */
[----:B------:R-:W-:Y:S01]  /*2d60*/  MOV.SPILL R59, UR10 ;  /* 0x0000000a003b7c02 */ /* 0x000fe20009000f00 */
[C---:B------:R-:W-:Y:S01]  /*2d70*/  DFMA R40, R18.reuse, UR10, R40 ;  /* 0x0000000a12287c2b */ /* 0x040fe20008000028 */
[----:B0-----:R-:W-:Y:S01]  /*2d80*/  UMOV UR42, UR34 ;  /* 0x00000022002a7c82 */ /* 0x001fe20008000000 */
[----:B------:R-:W-:Y:S01]  /*2d90*/  UMOV UR43, UR35 ;  /* 0x00000023002b7c82 */ /* 0x000fe20008000000 */
[----:B------:R-:W-:Y:S01]  /*2da0*/  UMOV UR30, UR32 ;  /* 0x00000020001e7c82 */ /* 0x000fe20008000000 */
[----:B------:R-:W-:Y:S01]  /*2db0*/  UMOV UR31, UR33 ;  /* 0x00000021001f7c82 */ /* 0x000fe20008000000 */
[----:B------:R-:W0:Y:S01]  /*2dc0*/  LDCU.128 UR32, c[0x3][0x70] ;  /* 0x00c00e00ff2077ac */ /* 0x000e220008000c00 */
[----:B------:R-:W-:Y:S01]  /*2dd0*/  DFMA R54, R18, UR14, R54 ;  /* 0x0000000e12367c2b */ /* 0x000fe20008000036 */
[----:B------:R-:W-:Y:S01]  /*2de0*/  MOV.SPILL R8, UR15 ;  /* 0x0000000f00087c02 */ /* 0x000fe20009000f00 */
[C---:B------:R-:W-:Y:S01]  /*2df0*/  DFMA R50, R20.reuse, UR68, R50 ;  /* 0x0000004414327c2b */ /* 0x040fe20008000032 */
[----:B------:R-:W-:Y:S01]  /*2e00*/  UMOV UR18, UR62 ;  /* 0x0000003e00127c82 */ /* 0x000fe20008000000 */
[C---:B-1----:R-:W-:Y:S01]  /*2e10*/  DFMA R46, R20.reuse, UR48, R46 ;  /* 0x00000030142e7c2b */ /* 0x042fe2000800002e */
[----:B------:R-:W-:Y:S01]  /*2e20*/  UMOV UR19, UR63 ;  /* 0x0000003f00137c82 */ /* 0x000fe20008000000 */
[C---:B------:R-:W-:Y:S01]  /*2e30*/  DFMA R40, R20.reuse, UR72, R40 ;  /* 0x0000004814287c2b */ /* 0x040fe20008000028 */
[----:B------:R-:W-:Y:S01]  /*2e40*/  UMOV UR10, UR44 ;  /* 0x0000002c000a7c82 */ /* 0x000fe20008000000 */
[----:B------:R-:W-:Y:S01]  /*2e50*/  DFMA R54, R20, UR46, R54 ;  /* 0x0000002e14367c2b */ /* 0x000fe20008000036 */
[----:B------:R-:W-:Y:S01]  /*2e60*/  UMOV UR11, UR45 ;  /* 0x0000002d000b7c82 */ /* 0x000fe20008000000 */
[----:B------:R-:W1:Y:S01]  /*2e70*/  LDCU.128 UR60, c[0x3][0x1f0] ;  /* 0x00c03e00ff3c77ac */ /* 0x000e620008000c00 */
[C---:B------:R-:W-:Y:S01]  /*2e80*/  DFMA R52, R18.reuse, UR4, R52 ;  /* 0x0000000412347c2b */ /* 0x040fe20008000034 */
[----:B------:R-:W-:Y:S01]  /*2e90*/  R2UR UR4, R26 ;  /* 0x000000001a0472ca */ /* 0x000fe200000e0000 */
[C---:B------:R-:W-:Y:S01]  /*2ea0*/  DFMA R56, R18.reuse, UR6, R56 ;  /* 0x0000000612387c2b */ /* 0x040fe20008000038 */
[----:B------:R-:W1:Y:S01]  /*2eb0*/  LDCU.128 UR68, c[0x3][0x290] ;  /* 0x00c05200ff4477ac */ /* 0x000e620008000c00 */
[----:B------:R-:W-:Y:S01]  /*2ec0*/  R2UR UR5, R27 ;  /* 0x000000001b0572ca */ /* 0x000fe200000e0000 */
[----:B------:R-:W-:Y:S01]  /*2ed0*/  DFMA R44, R18, UR26, R44 ;  /* 0x0000001a122c7c2b */ /* 0x000fe2000800002c */
[----:B------:R-:W-:Y:S01]  /*2ee0*/  R2UR UR6, R24 ;  /* 0x00000000180672ca */ /* 0x000fe200000e0000 */
[----:B------:R-:W1:Y:S01]  /*2ef0*/  LDCU.128 UR72, c[0x3][0x2e0] ;  /* 0x00c05c00ff4877ac */ /* 0x000e620008000c00 */
[----:B------:R-:W-:Y:S01]  /*2f00*/  R2UR UR7, R25 ;  /* 0x00000000190772ca */ /* 0x000fe200000e0000 */
[C---:B---3--:R-:W-:Y:S01]  /*2f10*/  DFMA R38, R20.reuse, UR64, R38 ;  /* 0x0000004014267c2b */ /* 0x048fe20008000026 */
[----:B------:R-:W3:Y:S01]  /*2f20*/  LDS.128 R24, [R9+0x20] ;  /* 0x0000200009187984 */ /* 0x000ee20000000c00 */
[----:B------:R-:W1:Y:S01]  /*2f30*/  LDCU.128 UR44, c[0x3][0x330] ;  /* 0x00c06600ff2c77ac */ /* 0x000e620008000c00 */
[----:B------:R-:W-:Y:S01]  /*2f40*/  DFMA R16, R20, UR8, R16 ;  /* 0x0000000814107c2b */ /* 0x000fe20008000010 */
        /* <DEDUP_REMOVED lines=8> */
[----:B------:R-:W0:Y:S01]  /*2fd0*/  LDCU.128 UR8, c[0x3][0x160] ;  /* 0x00c02c00ff0877ac */ /* 0x000e220008000c00 */
[----:B------:R-:W-:Y:S01]  /*2fe0*/  DFMA R42, R18, UR38, R42 ;  /* 0x00000026122a7c2b */ /* 0x000fe2000800002a */
[----:B------:R-:W0:Y:S01]  /*2ff0*/  LDCU.128 UR48, c[0x3][0x1b0] ;  /* 0x00c03600ff3077ac */ /* 0x000e220008000c00 */
[----:B------:R-:W-:-:S02]  /*3000*/  DFMA R44, R20, UR56, R44 ;  /* 0x00000038142c7c2b */ /* 0x000fc4000800002c */
[C---:B----4-:R-:W-:Y:S01]  /*3010*/  DFMA R48, R20.reuse, UR52, R48 ;  /* 0x0000003414307c2b */ /* 0x050fe20008000030 */
[----:B------:R-:W-:Y:S01]  /*3020*/  UMOV UR56, UR12 ;  /* 0x0000000c00387c82 */ /* 0x000fe20008000000 */
[C---:B-1----:R-:W-:Y:S01]  /*3030*/  DFMA R36, R20.reuse, UR60, R36 ;  /* 0x0000003c14247c2b */ /* 0x042fe20008000024 */
[----:B------:R-:W-:Y:S01]  /*3040*/  UMOV UR57, UR13 ;  /* 0x0000000d00397c82 */ /* 0x000fe20008000000 */
[C---:B------:R-:W-:Y:S01]  /*3050*/  DFMA R42, R20.reuse, UR68, R42 ;  /* 0x00000044142a7c2b */ /* 0x040fe2000800002a */
[----:B------:R-:W1:Y:S01]  /*3060*/  LDCU.128 UR12, c[0x3][0xc0] ;  /* 0x00c01800ff0c77ac */ /* 0x000e620008000c00 */
[C---:B------:R-:W-:Y:S02]  /*3070*/  DFMA R52, R20.reuse, UR72, R52 ;  /* 0x0000004814347c2b */ /* 0x040fe40008000034 */
[----:B------:R-:W-:Y:S01]  /*3080*/  DFMA R56, R20, UR44, R56 ;  /* 0x0000002c14387c2b */ /* 0x000fe20008000038 */
[----:B0-----:R-:W-:Y:S01]  /*3090*/  UMOV UR68, UR34 ;  /* 0x0000002200447c82 */ /* 0x001fe20008000000 */
        /* <DEDUP_REMOVED lines=9> */
[----:B------:R-:W0:Y:S01]  /*3130*/  LDCU.128 UR48, c[0x3][0x200] ;  /* 0x00c04000ff3077ac */ /* 0x000e220008000c00 */
[----:B------:R-:W-:-:S02]  /*3140*/  DFMA R48, R22, UR54, R48 ;  /* 0x0000003616307c2b */ /* 0x000fc40008000030 */
[C---:B------:R-:W-:Y:S02]  /*3150*/  DFMA R44, R22.reuse, UR58, R44 ;  /* 0x0000003a162c7c2b */ /* 0x040fe4000800002c */
[C---:B------:R-:W-:Y:S02]  /*3160*/  DFMA R36, R22.reuse, UR62, R36 ;  /* 0x0000003e16247c2b */ /* 0x040fe40008000024 */
[C---:B------:R-:W-:Y:S02]  /*3170*/  DFMA R38, R22.reuse, UR66, R38 ;  /* 0x0000004216267c2b */ /* 0x040fe40008000026 */
[C---:B------:R-:W-:Y:S02]  /*3180*/  DFMA R42, R22.reuse, UR70, R42 ;  /* 0x00000046162a7c2b */ /* 0x040fe4000800002a */
[C---:B------:R-:W-:Y:S02]  /*3190*/  DFMA R52, R22.reuse, UR74, R52 ;  /* 0x0000004a16347c2b */ /* 0x040fe40008000034 */
[C---:B------:R-:W-:Y:S01]  /*31a0*/  DFMA R56, R22.reuse, UR46, R56 ;  /* 0x0000002e16387c2b */ /* 0x040fe20008000038 */
[----:B-1----:R-:W-:Y:S01]  /*31b0*/  UMOV UR38, UR14 ;  /* 0x0000000e00267c82 */ /* 0x002fe20008000000 */
[----:B------:R-:W-:Y:S01]  /*31c0*/  DFMA R22, R22, UR56, R16 ;  /* 0x0000003816167c2b */ /* 0x000fe20008000010 */
[----:B------:R-:W-:Y:S01]  /*31d0*/  UMOV UR39, UR15 ;  /* 0x0000000f00277c82 */ /* 0x000fe20008000000 */
[----:B------:R-:W1:Y:S01]  /*31e0*/  LDS.128 R16, [R9+0x30] ;  /* 0x0000300009107984 */ /* 0x000e620000000c00 */
[----:B------:R-:W-:Y:S01]  /*31f0*/  UMOV UR14, UR12 ;  /* 0x0000000c000e7c82 */ /* 0x000fe20008000000 */
[----:B------:R-:W-:Y:S01]  /*3200*/  UMOV UR15, UR13 ;  /* 0x0000000d000f7c82 */ /* 0x000fe20008000000 */
[----:B------:R-:W-:Y:S01]  /*3210*/  UMOV UR12, UR32 ;  /* 0x00000020000c7c82 */ /* 0x000fe20008000000 */
[----:B------:R-:W-:Y:S01]  /*3220*/  UMOV UR13, UR33 ;  /* 0x00000021000d7c82 */ /* 0x000fe20008000000 */
[C---:B---3--:R-:W-:Y:S01]  /*3230*/  DFMA R54, R24.reuse, UR14, R54 ;  /* 0x0000000e18367c2b */ /* 0x048fe20008000036 */
[----:B------:R-:W3:Y:S01]  /*3240*/  LDCU.128 UR44, c[0x3][0x390] ;  /* 0x00c07200ff2c77ac */ /* 0x000ee20008000c00 */
[C---:B------:R-:W-:Y:S01]  /*3250*/  DFMA R46, R24.reuse, UR12, R46 ;  /* 0x0000000c182e7c2b */ /* 0x040fe2000800002e */
[----:B------:R-:W-:Y:S01]  /*3260*/  UMOV UR4, UR8 ;  /* 0x0000000800047c82 */ /* 0x000fe20008000000 */
[----:B------:R-:W-:Y:S01]  /*3270*/  UMOV UR5, UR9 ;  /* 0x0000000900057c82 */ /* 0x000fe20008000000 */
[----:B------:R-:W4:Y:S01]  /*3280*/  LDCU.128 UR12, c[0x3][0x30] ;  /* 0x00c00600ff0c77ac */ /* 0x000f220008000c00 */
[----:B0-----:R-:W-:Y:S01]  /*3290*/  UMOV UR6, UR48 ;  /* 0x0000003000067c82 */ /* 0x001fe20008000000 */
[----:B------:R-:W-:Y:S01]  /*32a0*/  UMOV UR7, UR49 ;  /* 0x0000003100077c82 */ /* 0x000fe20008000000 */
[----:B------:R-:W-:Y:S01]  /*32b0*/  UMOV UR8, UR50 ;  /* 0x0000003200087c82 */ /* 0x000fe20008000000 */
[----:B------:R-:W-:Y:S01]  /*32c0*/  UMOV UR9, UR51 ;  /* 0x0000003300097c82 */ /* 0x000fe20008000000 */
[----:B------:R-:W0:Y:S01]  /*32d0*/  LDCU.128 UR48, c[0x3][0x250] ;  /* 0x00c04a00ff3077ac */ /* 0x000e220008000c00 */
[C---:B------:R-:W-:Y:S01]  /*32e0*/  DFMA R50, R24.reuse, UR30, R50 ;  /* 0x0000001e18327c2b */ /* 0x040fe20008000032 */
[----:B------:R-:W1:Y:S01]  /*32f0*/  LDCU.128 UR56, c[0x3][0x340] ;  /* 0x00c06800ff3877ac */ /* 0x000e620008000c00 */
[C---:B------:R-:W-:Y:S01]  /*3300*/  DFMA R48, R24.reuse, UR4, R48 ;  /* 0x0000000418307c2b */ /* 0x040fe20008000030 */
[----:B------:R-:W-:Y:S01]  /*3310*/  UMOV UR66, UR42 ;  /* 0x0000002a00427c82 */ /* 0x000fe20008000000 */
[----:B------:R-:W-:Y:S01]  /*3320*/  UMOV UR67, UR43 ;  /* 0x0000002b00437c82 */ /* 0x000fe20008000000 */
[----:B------:R-:W-:Y:S01]  /*3330*/  UMOV UR70, UR38 ;  /* 0x0000002600467c82 */ /* 0x000fe20008000000 */
[----:B------:R-:W-:Y:S01]  /*3340*/  UMOV UR71, UR39 ;  /* 0x0000002700477c82 */ /* 0x000fe20008000000 */
[----:B---3--:R-:W-:Y:S01]  /*3350*/  DFMA R22, R24, UR44, R22 ;  /* 0x0000002c18167c2b */ /* 0x008fe20008000016 */
[----:B----4-:R-:W-:Y:S01]  /*3360*/  UMOV UR4, UR12 ;  /* 0x0000000c00047c82 */ /* 0x010fe20008000000 */
[----:B------:R-:W-:Y:S01]  /*3370*/  DFMA R50, R26, UR66, R50 ;  /* 0x000000421a327c2b */ /* 0x000fe20008000032 */
[----:B------:R-:W-:Y:S01]  /*3380*/  UMOV UR5, UR13 ;  /* 0x0000000d00057c82 */ /* 0x000fe20008000000 */
[----:B------:R-:W-:Y:S01]  /*3390*/  UMOV UR38, UR14 ;  /* 0x0000000e00267c82 */ /* 0x000fe20008000000 */
[----:B------:R-:W-:Y:S01]  /*33a0*/  UMOV UR39, UR15 ;  /* 0x0000000f00277c82 */ /* 0x000fe20008000000 */
[----:B------:R-:W3:Y:S01]  /*33b0*/  LDCU.128 UR12, c[0x3][0x80] ;  /* 0x00c01000ff0c77ac */ /* 0x000ee20008000c00 */
[----:B0-----:R-:W-:-:S02]  /*33c0*/  DFMA R38, R24, UR48, R38 ;  /* 0x0000003018267c2b */ /* 0x001fc40008000026 */
[----:B------:R-:W-:Y:S01]  /*33d0*/  DFMA R44, R24, UR10, R44 ;  /* 0x0000000a182c7c2b */ /* 0x000fe2000800002c */
[----:B------:R-:W0:Y:S01]  /*33e0*/  LDCU.128 UR52, c[0x3][0x2a0] ;  /* 0x00c05400ff3477ac */ /* 0x000e220008000c00 */
[----:B------:R-:W-:Y:S01]  /*33f0*/  UMOV UR48, UR8 ;  /* 0x0000000800307c82 */ /* 0x000fe20008000000 */
[----:B------:R-:W-:Y:S01]  /*3400*/  UMOV UR49, UR9 ;  /* 0x0000000900317c82 */ /* 0x000fe20008000000 */
[----:B------:R-:W4:Y:S01]  /*3410*/  LDCU.128 UR8, c[0x3][0xd0] ;  /* 0x00c01a00ff0877ac */ /* 0x000f220008000c00 */
[----:B------:R-:W-:Y:S01]  /*3420*/  DFMA R22, R26, UR46, R22 ;  /* 0x0000002e1a167c2b */ /* 0x000fe20008000016 */
[----:B------:R-:W-:Y:S01]  /*3430*/  UMOV UR44, UR4 ;  /* 0x00000004002c7c82 */ /* 0x000fe20008000000 */
[----:B------:R-:W-:Y:S01]  /*3440*/  UMOV UR45, UR5 ;  /* 0x00000005002d7c82 */ /* 0x000fe20008000000 */
[----:B------:R-:W4:Y:S01]  /*3450*/  LDCU.128 UR60, c[0x3][0x2f0] ;  /* 0x00c05e00ff3c77ac */ /* 0x000f220008000c00 */
[----:B-1----:R-:W-:Y:S02]  /*3460*/  DFMA R50, R16, UR44, R50 ;  /* 0x0000002c10327c2b */ /* 0x002fe40008000032 */
[----:B------:R-:W1:Y:S01]  /*3470*/  LDCU.128 UR44, c[0x3][0x350] ;  /* 0x00c06a00ff2c77ac */ /* 0x000e620008000c00 */
[----:B------:R-:W-:-:S02]  /*3480*/  DFMA R56, R24, UR56, R56 ;  /* 0x0000003818387c2b */ /* 0x000fc40008000038 */
[C---:B------:R-:W-:Y:S01]  /*3490*/  DFMA R36, R24.reuse, UR6, R36 ;  /* 0x0000000618247c2b */ /* 0x040fe20008000024 */
[----:B---3--:R-:W-:Y:S01]  /*34a0*/  UMOV UR6, UR12 ;  /* 0x0000000c00067c82 */ /* 0x008fe20008000000 */
[----:B------:R-:W-:Y:S01]  /*34b0*/  UMOV UR7, UR13 ;  /* 0x0000000d00077c82 */ /* 0x000fe20008000000 */
[----:B0-----:R-:W-:-:S03]  /*34c0*/  DFMA R42, R24, UR52, R42 ;  /* 0x00000034182a7c2b */ /* 0x001fc6000800002a */
[----:B------:R-:W-:Y:S01]  /*34d0*/  DFMA R56, R26, UR58, R56 ;  /* 0x0000003a1a387c2b */ /* 0x000fe20008000038 */
[----:B------:R-:W-:Y:S01]  /*34e0*/  UMOV UR52, UR6 ;  /* 0x0000000600347c82 */ /* 0x000fe20008000000 */
[----:B------:R-:W-:Y:S01]  /*34f0*/  UMOV UR53, UR7 ;  /* 0x0000000700357c82 */ /* 0x000fe20008000000 */
[----:B------:R-:W-:Y:S01]  /*3500*/  UMOV UR74, UR34 ;  /* 0x00000022004a7c82 */ /* 0x000fe20008000000 */
[----:B------:R-:W-:Y:S01]  /*3510*/  UMOV UR75, UR35 ;  /* 0x00000023004b7c82 */ /* 0x000fe20008000000 */
[----:B----4-:R-:W-:Y:S01]  /*3520*/  UMOV UR6, UR8 ;  /* 0x0000000800067c82 */ /* 0x010fe20008000000 */
[----:B------:R-:W-:Y:S01]  /*3530*/  UMOV UR7, UR9 ;  /* 0x0000000900077c82 */ /* 0x000fe20008000000 */
[C---:B------:R-:W-:Y:S01]  /*3540*/  DFMA R40, R24.reuse, UR26, R40 ;  /* 0x0000001a18287c2b */ /* 0x040fe20008000028 */
[----:B------:R-:W0:Y:S01]  /*3550*/  LDCU.128 UR56, c[0x3][0x300] ;  /* 0x00c06000ff3877ac */ /* 0x000e220008000c00 */
[----:B------:R-:W-:Y:S02]  /*3560*/  DFMA R52, R24, UR60, R52 ;  /* 0x0000003c18347c2b */ /* 0x000fe40008000034 */
[C---:B------:R-:W-:Y:S01]  /*3570*/  DFMA R48, R26.reuse, UR74, R48 ;  /* 0x0000004a1a307c2b */ /* 0x040fe20008000030 */
[----:B------:R-:W-:Y:S01]  /*3580*/  UMOV UR60, UR6 ;  /* 0x00000006003c7c82 */ /* 0x000fe20008000000 */
[----:B------:R-:W-:Y:S01]  /*3590*/  UMOV UR61, UR7 ;  /* 0x00000007003d7c82 */ /* 0x000fe20008000000 */
[----:B------:R-:W-:Y:S01]  /*35a0*/  DFMA R44, R26, UR72, R44 ;  /* 0x000000481a2c7c2b */ /* 0x000fe2000800002c */
[----:B------:R-:W3:Y:S01]  /*35b0*/  LDCU.128 UR4, c[0x3][0x120] ;  /* 0x00c02400ff0477ac */ /* 0x000ee20008000c00 */
[----:B-1----:R-:W-:Y:S01]  /*35c0*/  DFMA R56, R16, UR44, R56 ;  /* 0x0000002c10387c2b */ /* 0x002fe20008000038 */
[----:B------:R-:W1:Y:S01]  /*35d0*/  LDCU.128 UR72, c[0x3][0x210] ;  /* 0x00c04200ff4877ac */ /* 0x000e620008000c00 */
[----:B------:R-:W-:-:S02]  /*35e0*/  DFMA R40, R26, UR64, R40 ;  /* 0x000000401a287c2b */ /* 0x000fc40008000028 */
[----:B------:R-:W-:Y:S01]  /*35f0*/  DFMA R54, R26, UR70, R54 ;  /* 0x000000461a367c2b */ /* 0x000fe20008000036 */
[----:B------:R-:W4:Y:S03]  /*3600*/  LDCU.128 UR64, c[0x3][0x170] ;  /* 0x00c02e00ff4077ac */ /* 0x000f260008000c00 */
[----:B------:R-:W-:Y:S02]  /*3610*/  DFMA R56, R18, UR46, R56 ;  /* 0x0000002e12387c2b */ /* 0x000fe40008000038 */
[C---:B------:R-:W-:Y:S01]  /*3620*/  DFMA R36, R26.reuse, UR48, R36 ;  /* 0x000000301a247c2b */ /* 0x040fe20008000024 */
[----:B------:R-:W0:Y:S01]  /*3630*/  LDCU.128 UR44, c[0x3][0x90] ;  /* 0x00c01200ff2c77ac */ /* 0x000e220008000c00 */
[C---:B------:R-:W-:Y:S01]  /*3640*/  DFMA R52, R26.reuse, UR62, R52 ;  /* 0x0000003e1a347c2b */ /* 0x040fe20008000034 */
        /* <DEDUP_REMOVED lines=8> */
[C---:B------:R-:W-:Y:S01]  /*36d0*/  DFMA R54, R16.reuse, UR60, R54 ;  /* 0x0000003c10367c2b */ /* 0x040fe20008000036 */
[----:B------:R-:W4:Y:S01]  /*36e0*/  LDCU.128 UR52, c[0x3][0x2b0] ;  /* 0x00c05600ff3477ac */ /* 0x000f220008000c00 */
[----:B-1----:R-:W-:Y:S01]  /*36f0*/  DFMA R36, R16, UR72, R36 ;  /* 0x0000004810247c2b */ /* 0x002fe20008000024 */
[----:B------:R-:W1:Y:S01]  /*3700*/  LDCU.128 UR60, c[0x3][0x3a0] ;  /* 0x00c07400ff3c77ac */ /* 0x000e620008000c00 */
[----:B------:R-:W-:Y:S01]  /*3710*/  R2UR.FILL UR8, R13 ;  /* 0x000000000d0872ca */ /* 0x000fe200004e0000 */
[----:B---3--:R-:W-:Y:S01]  /*3720*/  UMOV UR26, UR6 ;  /* 0x00000006001a7c82 */ /* 0x008fe20008000000 */
[----:B------:R-:W-:-:S02]  /*3730*/  R2UR.FILL UR6, R12 ;  /* 0x000000000c0672ca */ /* 0x000fc400004e0000 */
[----:B------:R-:W-:Y:S01]  /*3740*/  CS2R R12, SRZ ;  /* 0x00000000000c7805 */ /* 0x000fe2000001ff00 */
[----:B------:R-:W-:Y:S01]  /*3750*/  UMOV UR34, UR14 ;  /* 0x0000000e00227c82 */ /* 0x000fe20008000000 */
[----:B------:R-:W-:Y:S01]  /*3760*/  UMOV UR31, UR11 ;  /* 0x0000000b001f7c82 */ /* 0x000fe20008000000 */
[----:B------:R-:W-:Y:S01]  /*3770*/  UMOV UR27, UR7 ;  /* 0x00000007001b7c82 */ /* 0x000fe20008000000 */
[----:B------:R-:W-:Y:S01]  /*3780*/  UMOV UR35, UR15 ;  /* 0x0000000f00237c82 */ /* 0x000fe20008000000 */
[----:B------:R-:W-:Y:S01]  /*3790*/  R2UR.FILL UR14, R5 ;  /* 0x00000000050e72ca */ /* 0x000fe200004e0000 */
[----:B------:R-:W3:Y:S01]  /*37a0*/  @!P0 LDG.E.64.CONSTANT R12, desc[UR76][R34.64+0x18] ;  /* 0x0000184c220c8981 */ /* 0x000ee2000c1e9b00 */
[----:B------:R-:W-:Y:S02]  /*37b0*/  R2UR.FILL UR13, R7 ;  /* 0x00000000070d72ca */ /* 0x000fe400004e0000 */
[----:B------:R-:W-:Y:S02]  /*37c0*/  R2UR.FILL UR11, R4 ;  /* 0x00000000040b72ca */ /* 0x000fe400004e0000 */
[----:B------:R-:W-:Y:S01]  /*37d0*/  R2UR.FILL UR7, R6 ;  /* 0x00000000060772ca */ /* 0x000fe200004e0000 */
[C---:B------:R-:W-:Y:S01]  /*37e0*/  DFMA R40, R18.reuse, UR34, R40 ;  /* 0x0000002212287c2b */ /* 0x040fe20008000028 */
[----:B------:R-:W1:Y:S01]  /*37f0*/  LDS.128 R4, [R9+0x40] ;  /* 0x0000400009047984 */ /* 0x000e620000000c00 */
[----:B------:R-:W-:Y:S01]  /*3800*/  DFMA R36, R18, UR74, R36 ;  /* 0x0000004a12247c2b */ /* 0x000fe20008000024 */
[----:B------:R-:W-:Y:S01]  /*3810*/  CS2R R20, SRZ ;  /* 0x0000000000147805 */ /* 0x000fe2000001ff00 */
[----:B0-----:R-:W-:Y:S01]  /*3820*/  UMOV UR74, UR44 ;  /* 0x0000002c004a7c82 */ /* 0x001fe20008000000 */
[----:B------:R-:W-:Y:S01]  /*3830*/  UMOV UR75, UR45 ;  /* 0x0000002d004b7c82 */ /* 0x000fe20008000000 */
[----:B------:R-:W-:Y:S01]  /*3840*/  UMOV UR34, UR46 ;  /* 0x0000002e00227c82 */ /* 0x000fe20008000000 */
[----:B------:R-:W-:Y:S01]  /*3850*/  UMOV UR35, UR47 ;  /* 0x0000002f00237c82 */ /* 0x000fe20008000000 */
[----:B------:R-:W0:Y:S01]  /*3860*/  LDCU.128 UR44, c[0x3][0xe0] ;  /* 0x00c01c00ff2c77ac */ /* 0x000e220008000c00 */
[----:B------:R-:W3:Y:S01]  /*3870*/  @!P0 LDG.E.64.CONSTANT R20, desc[UR76][R34.64+0x28] ;  /* 0x0000284c22148981 */ /* 0x000ee2000c1e9b00 */
[C---:B----4-:R-:W-:Y:S01]  /*3880*/  DFMA R48, R16.reuse, UR64, R48 ;  /* 0x0000004010307c2b */ /* 0x050fe20008000030 */
[----:B------:R-:W-:Y:S01]  /*3890*/  UMOV UR42, UR4 ;  /* 0x00000004002a7c82 */ /* 0x000fe20008000000 */
[----:B------:R-:W-:Y:S01]  /*38a0*/  UMOV UR43, UR5 ;  /* 0x00000005002b7c82 */ /* 0x000fe20008000000 */
[C---:B------:R-:W-:Y:S01]  /*38b0*/  DFMA R44, R16.reuse, UR68, R44 ;  /* 0x00000044102c7c2b */ /* 0x040fe2000800002c */
[----:B------:R-:W-:Y:S01]  /*38c0*/  R2UR.FILL UR5, R11 ;  /* 0x000000000b0572ca */ /* 0x000fe200004e0000 */
[C---:B------:R-:W-:Y:S01]  /*38d0*/  DFMA R46, R16.reuse, UR42, R46 ;  /* 0x0000002a102e7c2b */ /* 0x040fe2000800002e */
[----:B------:R-:W-:Y:S01]  /*38e0*/  R2UR.FILL UR4, R10 ;  /* 0x000000000a0472ca */ /* 0x000fe200004e0000 */
[----:B------:R-:W-:-:S02]  /*38f0*/  DFMA R38, R16, UR48, R38 ;  /* 0x0000003010267c2b */ /* 0x000fc40008000026 */
[C---:B------:R-:W-:Y:S02]  /*3900*/  DFMA R42, R16.reuse, UR52, R42 ;  /* 0x00000034102a7c2b */ /* 0x040fe4000800002a */
[C---:B------:R-:W-:Y:S02]  /*3910*/  DFMA R52, R16.reuse, UR56, R52 ;  /* 0x0000003810347c2b */ /* 0x040fe40008000034 */
[----:B-1----:R-:W-:Y:S01]  /*3920*/  DFMA R22, R16, UR60, R22 ;  /* 0x0000003c10167c2b */ /* 0x002fe20008000016 */
[----:B------:R-:W-:Y:S01]  /*3930*/  CS2R R10, SRZ ;  /* 0x00000000000a7805 */ /* 0x000fe2000001ff00 */
[----:B------:R-:W-:Y:S01]  /*3940*/  UMOV UR30, UR10 ;  /* 0x0000000a001e7c82 */ /* 0x000fe20008000000 */
[----:B------:R-:W-:Y:S01]  /*3950*/  CS2R R16, SRZ ;  /* 0x0000000000107805 */ /* 0x000fe2000001ff00 */
[C---:B------:R-:W-:Y:S02]  /*3960*/  DFMA R50, R18.reuse, UR38, R50 ;  /* 0x0000002612327c2b */ /* 0x040fe40008000032 */
[C---:B------:R-:W-:Y:S01]  /*3970*/  DFMA R54, R18.reuse, UR30, R54 ;  /* 0x0000001e12367c2b */ /* 0x040fe20008000036 */
[----:B------:R-:W4:Y:S01]  /*3980*/  @!P0 LDG.E.64.CONSTANT R10, desc[UR76][R34.64+0x10] ;  /* 0x0000104c220a8981 */ /* 0x000f22000c1e9b00 */
[----:B------:R-:W-:-:S02]  /*3990*/  DFMA R46, R18, UR26, R46 ;  /* 0x0000001a122e7c2b */ /* 0x000fc4000800002e */
[C---:B------:R-:W-:Y:S01]  /*39a0*/  DFMA R48, R18.reuse, UR66, R48 ;  /* 0x0000004212307c2b */ /* 0x040fe20008000030 */
[----:B------:R-:W1:Y:S01]  /*39b0*/  LDCU.128 UR64, c[0x3][0x40] ;  /* 0x00c00800ff4077ac */ /* 0x000e620008000c00 */
[C---:B------:R-:W-:Y:S01]  /*39c0*/  DFMA R44, R18.reuse, UR70, R44 ;  /* 0x00000046122c7c2b */ /* 0x040fe2000800002c */
[----:B------:R-:W4:Y:S01]  /*39d0*/  @!P0 LDG.E.64.CONSTANT R16, desc[UR76][R34.64+0x20] ;  /* 0x0000204c22108981 */ /* 0x000f22000c1e9b00 */
[C---:B------:R-:W-:Y:S02]  /*39e0*/  DFMA R38, R18.reuse, UR50, R38 ;  /* 0x0000003212267c2b */ /* 0x040fe40008000026 */
[C---:B------:R-:W-:Y:S02]  /*39f0*/  DFMA R42, R18.reuse, UR54, R42 ;  /* 0x00000036122a7c2b */ /* 0x040fe4000800002a */
[C---:B------:R-:W-:Y:S02]  /*3a00*/  DFMA R52, R18.reuse, UR58, R52 ;  /* 0x0000003a12347c2b */ /* 0x040fe40008000034 */
[----:B------:R-:W-:Y:S01]  /*3a10*/  DFMA R22, R18, UR62, R22 ;  /* 0x0000003e12167c2b */ /* 0x000fe20008000016 */
[----:B0-----:R-:W-:Y:S01]  /*3a20*/  UMOV UR72, UR44 ;  /* 0x0000002c00487c82 */ /* 0x001fe20008000000 */
[----:B------:R-:W-:Y:S01]  /*3a30*/  CS2R R18, SRZ ;  /* 0x0000000000127805 */ /* 0x000fe2000001ff00 */
[----:B------:R-:W-:Y:S01]  /*3a40*/  UMOV UR73, UR45 ;  /* 0x0000002d00497c82 */ /* 0x000fe20008000000 */
[----:B------:R-:W-:Y:S01]  /*3a50*/  UMOV UR30, UR46 ;  /* 0x0000002e001e7c82 */ /* 0x000fe20008000000 */
[----:B------:R-:W-:Y:S01]  /*3a60*/  UMOV UR31, UR47 ;  /* 0x0000002f001f7c82 */ /* 0x000fe20008000000 */
[----:B------:R-:W0:Y:S02]  /*3a70*/  LDCU.128 UR44, c[0x3][0x130] ;  /* 0x00c02600ff2c77ac */ /* 0x000e240008000c00 */
[----:B------:R-:W4:Y:S01]  /*3a80*/  @!P0 LDG.E.64.CONSTANT R18, desc[UR76][R34.64+0x30] ;  /* 0x0000304c22128981 */ /* 0x000f22000c1e9b00 */
[----:B-1----:R-:W-:Y:S01]  /*3a90*/  UMOV UR68, UR64 ;  /* 0x0000004000447c82 */ /* 0x002fe20008000000 */
[----:B------:R-:W-:Y:S01]  /*3aa0*/  UMOV UR69, UR65 ;  /* 0x0000004100457c82 */ /* 0x000fe20008000000 */
[----:B------:R-:W-:Y:S01]  /*3ab0*/  UMOV UR38, UR66 ;  /* 0x0000004200267c82 */ /* 0x000fe20008000000 */
[----:B------:R-:W-:Y:S01]  /*3ac0*/  UMOV UR39, UR67 ;  /* 0x0000004300277c82 */ /* 0x000fe20008000000 */
[C---:B------:R-:W-:Y:S01]  /*3ad0*/  DFMA R50, R4.reuse, UR68, R50 ;  /* 0x0000004404327c2b */ /* 0x040fe20008000032 */
[----:B------:R-:W1:Y:S01]  /*3ae0*/  LDCU.128 UR48, c[0x3][0x1d0] ;  /* 0x00c03a00ff3077ac */ /* 0x000e620008000c00 */
[----:B------:R-:W-:-:S02]  /*3af0*/  DFMA R40, R4, UR74, R40 ;  /* 0x0000004a04287c2b */ /* 0x000fc40008000028 */
[C---:B------:R-:W-:Y:S01]  /*3b00*/  DFMA R54, R4.reuse, UR72, R54 ;  /* 0x0000004804367c2b */ /* 0x040fe20008000036 */
[----:B------:R-:W1:Y:S01]  /*3b10*/  LDCU.128 UR52, c[0x3][0x220] ;  /* 0x00c04400ff3477ac */ /* 0x000e620008000c00 */
[----:B------:R-:W1:Y:S01]  /*3b20*/  LDCU.128 UR56, c[0x3][0x270] ;  /* 0x00c04e00ff3877ac */ /* 0x000e620008000c00 */
[----:B0-----:R-:W-:Y:S01]  /*3b30*/  UMOV UR42, UR44 ;  /* 0x0000002c002a7c82 */ /* 0x001fe20008000000 */
[----:B------:R-:W-:Y:S01]  /*3b40*/  UMOV UR43, UR45 ;  /* 0x0000002d002b7c82 */ /* 0x000fe20008000000 */
[----:B------:R-:W-:Y:S01]  /*3b50*/  UMOV UR26, UR46 ;  /* 0x0000002e001a7c82 */ /* 0x000fe20008000000 */
[----:B------:R-:W-:Y:S01]  /*3b60*/  UMOV UR27, UR47 ;  /* 0x0000002f001b7c82 */ /* 0x000fe20008000000 */
[----:B------:R-:W0:Y:S01]  /*3b70*/  LDCU.128 UR44, c[0x3][0x180] ;  /* 0x00c03000ff2c77ac */ /* 0x000e220008000c00 */
[----:B------:R-:W1:Y:S01]  /*3b80*/  LDCU.128 UR60, c[0x3][0x2c0] ;  /* 0x00c05800ff3c77ac */ /* 0x000e620008000c00 */
[----:B------:R-:W2:Y:S01]  /*3b90*/  LDCU.128 UR64, c[0x3][0x310] ;  /* 0x00c06200ff4077ac */ /* 0x000ea20008000c00 */
[----:B------:R-:W2:Y:S01]  /*3ba0*/  LDCU.128 UR68, c[0x3][0x360] ;  /* 0x00c06c00ff4477ac */ /* 0x000ea20008000c00 */
[----:B------:R-:W2:Y:S01]  /*3bb0*/  LDCU.128 UR72, c[0x3][0x3b0] ;  /* 0x00c07600ff4877ac */ /* 0x000ea20008000c00 */
[----:B------:R-:W-:Y:S01]  /*3bc0*/  CS2R R24, SRZ ;  /* 0x0000000000187805 */ /* 0x000fe2000001ff00 */
[----:B------:R-:W-:-:S02]  /*3bd0*/  DFMA R46, R4, UR42, R46 ;  /* 0x0000002a042e7c2b */ /* 0x000fc4000800002e */
[C---:B0-----:R-:W-:Y:S01]  /*3be0*/  DFMA R48, R4.reuse, UR44, R48 ;  /* 0x0000002c04307c2b */ /* 0x041fe20008000030 */
[----:B------:R-:W-:Y:S01]  /*3bf0*/  CS2R R26, SRZ ;  /* 0x00000000001a7805 */ /* 0x000fe2000001ff00 */
[C---:B-1----:R-:W-:Y:S01]  /*3c00*/  DFMA R44, R4.reuse, UR48, R44 ;  /* 0x00000030042c7c2b */ /* 0x042fe2000800002c */
[----:B------:R-:W4:Y:S01]  /*3c10*/  @!P0 LDG.E.64.CONSTANT R24, desc[UR76][R34.64+0x38] ;  /* 0x0000384c22188981 */ /* 0x000f22000c1e9b00 */
[C---:B------:R-:W-:Y:S01]  /*3c20*/  DFMA R36, R4.reuse, UR52, R36 ;  /* 0x0000003404247c2b */ /* 0x040fe20008000024 */
[----:B------:R-:W0:Y:S01]  /*3c30*/  LDCU.64 UR42, c[0x3][0xb0] ;  /* 0x00c01600ff2a77ac */ /* 0x000e220008000a00 */
[C---:B------:R-:W-:Y:S01]  /*3c40*/  DFMA R38, R4.reuse, UR56, R38 ;  /* 0x0000003804267c2b */ /* 0x040fe20008000026 */
[----:B------:R-:W4:Y:S01]  /*3c50*/  @!P0 LDG.E.64.CONSTANT R26, desc[UR76][R34.64+0x50] ;  /* 0x0000504c221a8981 */ /* 0x000f22000c1e9b00 */
[C---:B------:R-:W-:Y:S01]  /*3c60*/  DFMA R42, R4.reuse, UR60, R42 ;  /* 0x0000003c042a7c2b */ /* 0x040fe2000800002a */
[----:B------:R-:W1:Y:S01]  /*3c70*/  LDCU.64 UR56, c[0x3][0x70] ;  /* 0x00c00e00ff3877ac */ /* 0x000e620008000a00 */
[----:B--2---:R-:W-:-:S02]  /*3c80*/  DFMA R52, R4, UR64, R52 ;  /* 0x0000004004347c2b */ /* 0x004fc40008000034 */
[C---:B------:R-:W-:Y:S01]  /*3c90*/  DFMA R56, R4.reuse, UR68, R56 ;  /* 0x0000004404387c2b */ /* 0x040fe20008000038 */
[----:B------:R-:W2:Y:S01]  /*3ca0*/  LDCU.64 UR64, c[0x3][0x100] ;  /* 0x00c02000ff4077ac */ /* 0x000ea20008000a00 */
[----:B------:R-:W-:Y:S01]  /*3cb0*/  DFMA R22, R4, UR72, R22 ;  /* 0x0000004804167c2b */ /* 0x000fe20008000016 */
[----:B------:R-:W-:Y:S01]  /*3cc0*/  CS2R R4, SRZ ;  /* 0x0000000000047805 */ /* 0x000fe2000001ff00 */
[C---:B------:R-:W-:Y:S01]  /*3cd0*/  DFMA R50, R6.reuse, UR38, R50 ;  /* 0x0000002606327c2b */ /* 0x040fe20008000032 */
[----:B------:R-:W0:Y:S04]  /*3ce0*/  LDCU.64 UR38, c[0x3][0x10] ;  /* 0x00c00200ff2677ac */ /* 0x000e280008000a00 */
[----:B------:R-:W2:Y:S01]  /*3cf0*/  @!P0 LDG.E.64.CONSTANT R4, desc[UR76][R34.64+0x40] ;  /* 0x0000404c22048981 */ /* 0x000ea2000c1e9b00 */
[C---:B------:R-:W-:Y:S01]  /*3d00*/  DFMA R40, R6.reuse, UR34, R40 ;  /* 0x0000002206287c2b */ /* 0x040fe20008000028 */
[----:B------:R-:W2:Y:S01]  /*3d10*/  LDCU.64 UR44, c[0x3][0xb8] ;  /* 0x00c01700ff2c77ac */ /* 0x000ea20008000a00 */
[----:B------:R-:W-:-:S02]  /*3d20*/  DFMA R54, R6, UR30, R54 ;  /* 0x0000001e06367c2b */ /* 0x000fc40008000036 */
[C---:B------:R-:W-:Y:S01]  /*3d30*/  DFMA R46, R6.reuse, UR26, R46 ;  /* 0x0000001a062e7c2b */ /* 0x040fe2000800002e */
[----:B------:R-:W2:Y:S01]  /*3d40*/  LDCU.64 UR48, c[0x3][0x108] ;  /* 0x00c02100ff3077ac */ /* 0x000ea20008000a00 */
[C---:B------:R-:W-:Y:S02]  /*3d50*/  DFMA R48, R6.reuse, UR46, R48 ;  /* 0x0000002e06307c2b */ /* 0x040fe40008000030 */
[C---:B------:R-:W-:Y:S01]  /*3d60*/  DFMA R44, R6.reuse, UR50, R44 ;  /* 0x00000032062c7c2b */ /* 0x040fe2000800002c */
[----:B------:R-:W1:Y:S01]  /*3d70*/  LDCU.64 UR50, c[0x3][0x60] ;  /* 0x00c00c00ff3277ac */ /* 0x000e620008000a00 */
[C---:B------:R-:W-:Y:S02]  /*3d80*/  DFMA R36, R6.reuse, UR54, R36 ;  /* 0x0000003606247c2b */ /* 0x040fe40008000024 */
[C---:B------:R-:W-:Y:S01]  /*3d90*/  DFMA R38, R6.reuse, UR58, R38 ;  /* 0x0000003a06267c2b */ /* 0x040fe20008000026 */
[----:B------:R-:W3:Y:S01]  /*3da0*/  LDCU.64 UR54, c[0x3][0x18] ;  /* 0x00c00300ff3677ac */ /* 0x000ee20008000a00 */
[----:B------:R-:W-:-:S02]  /*3db0*/  DFMA R42, R6, UR62, R42 ;  /* 0x0000003e062a7c2b */ /* 0x000fc4000800002a */
[C---:B------:R-:W-:Y:S01]  /*3dc0*/  DFMA R52, R6.reuse, UR66, R52 ;  /* 0x0000004206347c2b */ /* 0x040fe20008000034 */
[----:B------:R-:W3:Y:S01]  /*3dd0*/  LDCU.64 UR46, c[0x3][0x68] ;  /* 0x00c00d00ff2e77ac */ /* 0x000ee20008000a00 */
[C---:B------:R-:W-:Y:S02]  /*3de0*/  DFMA R56, R6.reuse, UR70, R56 ;  /* 0x0000004606387c2b */ /* 0x040fe40008000038 */
[----:B------:R-:W-:Y:S01]  /*3df0*/  DFMA R22, R6, UR74, R22 ;  /* 0x0000004a06167c2b */ /* 0x000fe20008000016 */
[----:B------:R-:W3:Y:S01]  /*3e00*/  LDCU.64 UR70, c[0x3][0x20] ;  /* 0x00c00400ff4677ac */ /* 0x000ee20008000a00 */
[----:B------:R-:W-:Y:S01]  /*3e10*/  CS2R R6, SRZ ;  /* 0x0000000000067805 */ /* 0x000fe2000001ff00 */
[----:B------:R-:W-:Y:S02]  /*3e20*/  DMUL R32, R40, R32 ;  /* 0x0000002028207228 */ /* 0x000fe40000000000 */
[----:B------:R-:W-:Y:S01]  /*3e30*/  DMUL R14, R50, R14 ;  /* 0x0000000e320e7228 */ /* 0x000fe20000000000 */
[----:B------:R-:W2:Y:S02]  /*3e40*/  LDCU.64 UR52, c[0x3][0x150] ;  /* 0x00c02a00ff3477ac */ /* 0x000ea40008000a00 */
[----:B------:R-:W2:Y:S01]  /*3e50*/  @!P0 LDG.E.64.CONSTANT R6, desc[UR76][R34.64+0x48] ;  /* 0x0000484c22068981 */ /* 0x000ea2000c1e9b00 */
[----:B------:R-:W-:Y:S01]  /*3e60*/  CS2R R40, SRZ ;  /* 0x0000000000287805 */ /* 0x000fe2000001ff00 */
[----:B------:R-:W2:Y:S01]  /*3e70*/  LDCU.64 UR58, c[0x3][0x1a0] ;  /* 0x00c03400ff3a77ac */ /* 0x000ea20008000a00 */
[----:B------:R-:W2:Y:S04]  /*3e80*/  LDCU.64 UR60, c[0x3][0x158] ;  /* 0x00c02b00ff3c77ac */ /* 0x000ea80008000a00 */
[----:B------:R0:W2:Y:S01]  /*3e90*/  @!P0 LDG.E.64.CONSTANT R40, desc[UR76][R34.64+0x58] ;  /* 0x0000584c22288981 */ /* 0x0000a2000c1e9b00 */
[----:B------:R-:W2:Y:S01]  /*3ea0*/  LDCU.64 UR62, c[0x3][0x1a8] ;  /* 0x00c03500ff3e77ac */ /* 0x000ea20008000a00 */
[----:B------:R-:W2:Y:S01]  /*3eb0*/  LDCU.64 UR66, c[0x3][0x1f0] ;  /* 0x00c03e00ff4277ac */ /* 0x000ea20008000a00 */
[----:B0-----:R-:W-:Y:S01]  /*3ec0*/  DFMA R34, R14, UR38, RZ ;  /* 0x000000260e227c2b */ /* 0x001fe200080000ff */
[----:B------:R-:W0:Y:S01]  /*3ed0*/  LDCU.64 UR68, c[0x3][0x1f8] ;  /* 0x00c03f00ff4477ac */ /* 0x000e220008000a00 */
[----:B------:R-:W-:Y:S01]  /*3ee0*/  R2UR.FILL UR10, R59 ;  /* 0x000000003b0a72ca */ /* 0x000fe200004e0000 */
[----:B------:R-:W0:Y:S05]  /*3ef0*/  LDCU.64 UR38, c[0x3][0x248] ;  /* 0x00c04900ff2677ac */ /* 0x000e2a0008000a00 */
[----:B-1----:R-:W-:Y:S01]  /*3f00*/  DFMA R34, R32, UR50, R34 ;  /* 0x0000003220227c2b */ /* 0x002fe20008000022 */
[----:B------:R-:W1:Y:S01]  /*3f10*/  LDCU.64 UR50, c[0x3][0xc0] ;  /* 0x00c01800ff3277ac */ /* 0x000e620008000a00 */
[----:B------:R-:W0:Y:S01]  /*3f20*/  LDCU.64 UR26, c[0x3][0x240] ;  /* 0x00c04800ff1a77ac */ /* 0x000e220008000a00 */
[----:B------:R-:W-:Y:S01]  /*3f30*/  R2UR.FILL UR15, R8 ;  /* 0x00000000080f72ca */ /* 0x000fe200004e0000 */
[----:B------:R-:W0:Y:S01]  /*3f40*/  LDCU.64 UR34, c[0x3][0x290] ;  /* 0x00c05200ff2277ac */ /* 0x000e220008000a00 */
[----:B------:R-:W-:-:S02]  /*3f50*/  R2UR.FILL UR9, R58 ;  /* 0x000000003a0972ca */ /* 0x000fc400004e0000 */
[----:B------:R-:W-:Y:S01]  /*3f60*/  R2UR.FILL UR12, R60 ;  /* 0x000000003c0c72ca */ /* 0x000fe200004e0000 */
[----:B------:R-:W-:Y:S01]  /*3f70*/  UMOV UR72, UR22 ;  /* 0x0000001600487c82 */ /* 0x000fe20008000000 */
[----:B------:R-:W-:Y:S01]  /*3f80*/  UMOV UR73, UR23 ;  /* 0x0000001700497c82 */ /* 0x000fe20008000000 */
[----:B------:R-:W0:Y:S01]  /*3f90*/  LDCU.64 UR22, c[0x3][0x2e0] ;  /* 0x00c05c00ff1677ac */ /* 0x000e220008000a00 */
[----:B------:R-:W-:Y:S02]  /*3fa0*/  R2UR.FILL UR33, R61 ;  /* 0x000000003d2172ca */ /* 0x000fe400004e0000 */
[----:B------:R-:W-:Y:S01]  /*3fb0*/  R2UR.FILL UR32, R62 ;  /* 0x000000003e2072ca */ /* 0x000fe200004e0000 */
[----:B------:R-:W0:Y:S01]  /*3fc0*/  LDCU.64 UR30, c[0x3][0x330] ;  /* 0x00c06600ff1e77ac */ /* 0x000e220008000a00 */
[----:B---3--:R-:W-:Y:S02]  /*3fd0*/  DMUL R12, R46, R12 ;  /* 0x0000000c2e0c7228 */ /* 0x008fe40000000000 */
[----:B------:R-:W-:Y:S01]  /*3fe0*/  DFMA R46, R14, UR54, RZ ;  /* 0x000000360e2e7c2b */ /* 0x000fe200080000ff */
[----:B------:R-:W3:Y:S01]  /*3ff0*/  LDCU.64 UR54, c[0x3][0x28] ;  /* 0x00c00500ff3677ac */ /* 0x000ee20008000a00 */
[----:B------:R-:W-:-:S02]  /*4000*/  DMUL R20, R44, R20 ;  /* 0x000000142c147228 */ /* 0x000fc40000000000 */
[----:B------:R-:W-:Y:S01]  /*4010*/  DFMA R44, R14, UR70, RZ ;  /* 0x000000460e2c7c2b */ /* 0x000fe200080000ff */
[----:B------:R-:W0:Y:S03]  /*4020*/  LDCU.64 UR70, c[0x3][0x78] ;  /* 0x00c00f00ff4677ac */ /* 0x000e260008000a00 */
[C---:B------:R-:W-:Y:S01]  /*4030*/  DFMA R46, R32.reuse, UR46, R46 ;  /* 0x0000002e202e7c2b */ /* 0x040fe2000800002e */
[----:B------:R-:W2:Y:S03]  /*4040*/  LDCU.64 UR46, c[0x3][0xc8] ;  /* 0x00c01900ff2e77ac */ /* 0x000ea60008000a00 */
[----:B------:R-:W-:Y:S01]  /*4050*/  DFMA R44, R32, UR56, R44 ;  /* 0x00000038202c7c2b */ /* 0x000fe2000800002c */
[----:B------:R-:W2:Y:S01]  /*4060*/  LDCU.64 UR56, c[0x3][0x30] ;  /* 0x00c00600ff3877ac */ /* 0x000ea20008000a00 */
[----:B----4-:R-:W-:-:S02]  /*4070*/  DMUL R10, R54, R10 ;  /* 0x0000000a360a7228 */ /* 0x010fc40000000000 */
[----:B------:R-:W-:Y:S02]  /*4080*/  DMUL R16, R48, R16 ;  /* 0x0000001030107228 */ /* 0x000fe40000000000 */
[----:B---3--:R-:W-:Y:S01]  /*4090*/  DFMA R48, R14, UR54, RZ ;  /* 0x000000360e307c2b */ /* 0x008fe200080000ff */
[----:B------:R-:W3:Y:S03]  /*40a0*/  LDCU.64 UR54, c[0x3][0x80] ;  /* 0x00c01000ff3677ac */ /* 0x000ee60008000a00 */
[----:B------:R-:W-:Y:S02]  /*40b0*/  DFMA R34, R10, UR42, R34 ;  /* 0x0000002a0a227c2b */ /* 0x000fe40008000022 */
[----:B------:R-:W-:Y:S01]  /*40c0*/  DMUL R18, R36, R18 ;  /* 0x0000001224127228 */ /* 0x000fe20000000000 */
[----:B------:R-:W4:Y:S01]  /*40d0*/  LDCU.64 UR42, c[0x3][0x298] ;  /* 0x00c05300ff2a77ac */ /* 0x000f220008000a00 */
[----:B-1----:R-:W-:Y:S01]  /*40e0*/  DFMA R36, R10, UR50, R44 ;  /* 0x000000320a247c2b */ /* 0x002fe2000800002c */
[----:B------:R-:W1:Y:S01]  /*40f0*/  LDCU.64 UR50, c[0x3][0x110] ;  /* 0x00c02200ff3277ac */ /* 0x000e620008000a00 */
[----:B0-----:R-:W-:Y:S01]  /*4100*/  DFMA R48, R32, UR70, R48 ;  /* 0x0000004620307c2b */ /* 0x001fe20008000030 */
[----:B------:R-:W0:Y:S01]  /*4110*/  LDCU.64 UR70, c[0x3][0x118] ;  /* 0x00c02300ff4677ac */ /* 0x000e220008000a00 */
[----:B--2---:R-:W-:Y:S01]  /*4120*/  DFMA R34, R12, UR64, R34 ;  /* 0x000000400c227c2b */ /* 0x004fe20008000022 */
[----:B------:R-:W2:Y:S05]  /*4130*/  LDCU.64 UR64, c[0x3][0xd0] ;  /* 0x00c01a00ff4077ac */ /* 0x000eaa0008000a00 */
[----:B------:R-:W-:-:S02]  /*4140*/  DFMA R48, R10, UR46, R48 ;  /* 0x0000002e0a307c2b */ /* 0x000fc40008000030 */
[----:B------:R-:W-:Y:S01]  /*4150*/  DFMA R44, R14, UR56, RZ ;  /* 0x000000380e2c7c2b */ /* 0x000fe200080000ff */
[----:B------:R-:W4:Y:S01]  /*4160*/  LDCU.64 UR56, c[0x3][0x120] ;  /* 0x00c02400ff3877ac */ /* 0x000f220008000a00 */
[C---:B-1----:R-:W-:Y:S01]  /*4170*/  DFMA R36, R12.reuse, UR50, R36 ;  /* 0x000000320c247c2b */ /* 0x042fe20008000024 */
[----:B------:R-:W1:Y:S03]  /*4180*/  LDCU.64 UR50, c[0x3][0x38] ;  /* 0x00c00700ff3277ac */ /* 0x000e660008000a00 */
[----:B0-----:R-:W-:Y:S01]  /*4190*/  DFMA R48, R12, UR70, R48 ;  /* 0x000000460c307c2b */ /* 0x001fe20008000030 */
[----:B------:R-:W0:Y:S01]  /*41a0*/  LDCU.64 UR70, c[0x3][0x160] ;  /* 0x00c02c00ff4677ac */ /* 0x000e220008000a00 */
[----:B---3--:R-:W-:Y:S02]  /*41b0*/  DFMA R44, R32, UR54, R44 ;  /* 0x00000036202c7c2b */ /* 0x008fe4000800002c */
[----:B------:R-:W-:Y:S01]  /*41c0*/  DFMA R46, R10, UR44, R46 ;  /* 0x0000002c0a2e7c2b */ /* 0x000fe2000800002e */
[----:B------:R-:W3:Y:S01]  /*41d0*/  LDCU.64 UR54, c[0x3][0x88] ;  /* 0x00c01100ff3677ac */ /* 0x000ee20008000a00 */
[----:B------:R-:W-:Y:S01]  /*41e0*/  DFMA R34, R16, UR52, R34 ;  /* 0x0000003410227c2b */ /* 0x000fe20008000022 */
[----:B------:R-:W0:Y:S03]  /*41f0*/  LDCU.64 UR52, c[0x3][0x168] ;  /* 0x00c02d00ff3477ac */ /* 0x000e260008000a00 */
[----:B--2---:R-:W-:Y:S01]  /*4200*/  DFMA R44, R10, UR64, R44 ;  /* 0x000000400a2c7c2b */ /* 0x004fe2000800002c */
[----:B------:R-:W2:Y:S01]  /*4210*/  LDCU.64 UR64, c[0x3][0xd8] ;  /* 0x00c01b00ff4077ac */ /* 0x000ea20008000a00 */
[----:B------:R-:W-:Y:S01]  /*4220*/  DMUL R24, R38, R24 ;  /* 0x0000001826187228 */ /* 0x000fe20000000000 */
[----:B------:R-:W2:Y:S01]  /*4230*/  LDCU.64 UR44, c[0x3][0x2e8] ;  /* 0x00c05d00ff2c77ac */ /* 0x000ea20008000a00 */
[----:B------:R-:W-:-:S02]  /*4240*/  DFMA R38, R12, UR48, R46 ;  /* 0x000000300c267c2b */ /* 0x000fc4000800002e */
[----:B-1----:R-:W-:Y:S01]  /*4250*/  DFMA R46, R14, UR50, RZ ;  /* 0x000000320e2e7c2b */ /* 0x002fe200080000ff */
[----:B------:R-:W1:Y:S01]  /*4260*/  LDCU.64 UR50, c[0x3][0x200] ;  /* 0x00c04000ff3277ac */ /* 0x000e620008000a00 */
[----:B----4-:R-:W-:Y:S01]  /*4270*/  DFMA R44, R12, UR56, R44 ;  /* 0x000000380c2c7c2b */ /* 0x010fe2000800002c */
[----:B------:R-:W4:Y:S05]  /*4280*/  LDCU.64 UR56, c[0x3][0x1b0] ;  /* 0x00c03600ff3877ac */ /* 0x000f2a0008000a00 */
[----:B---3--:R-:W-:Y:S01]  /*4290*/  DFMA R46, R32, UR54, R46 ;  /* 0x00000036202e7c2b */ /* 0x008fe2000800002e */
[----:B------:R-:W3:Y:S01]  /*42a0*/  LDCU.64 UR54, c[0x3][0x1b8] ;  /* 0x00c03700ff3677ac */ /* 0x000ee20008000a00 */
[----:B------:R-:W-:Y:S01]  /*42b0*/  DMUL R42, R42, R4 ;  /* 0x000000042a2a7228 */ /* 0x000fe20000000000 */
[----:B------:R-:W1:Y:S01]  /*42c0*/  LDCU.64 UR46, c[0x3][0x338] ;  /* 0x00c06700ff2e77ac */ /* 0x000e620008000a00 */
[----:B0-----:R-:W-:Y:S01]  /*42d0*/  DFMA R4, R16, UR70, R36 ;  /* 0x0000004610047c2b */ /* 0x001fe20008000024 */
[----:B------:R-:W0:Y:S03]  /*42e0*/  LDCU.64 UR70, c[0x3][0x128] ;  /* 0x00c02500ff4677ac */ /* 0x000e260008000a00 */
[----:B--2---:R-:W-:-:S02]  /*42f0*/  DFMA R46, R10, UR64, R46 ;  /* 0x000000400a2e7c2b */ /* 0x004fc4000800002e */
[----:B------:R-:W-:Y:S01]  /*4300*/  DFMA R38, R16, UR60, R38 ;  /* 0x0000003c10267c2b */ /* 0x000fe20008000026 */
[----:B------:R-:W2:Y:S01]  /*4310*/  LDCU.64 UR64, c[0x3][0x40] ;  /* 0x00c00800ff4077ac */ /* 0x000ea20008000a00 */
[C---:B------:R-:W-:Y:S01]  /*4320*/  DFMA R34, R20.reuse, UR58, R34 ;  /* 0x0000003a14227c2b */ /* 0x040fe20008000022 */
[----:B------:R-:W3:Y:S01]  /*4330*/  LDCU.64 UR60, c[0x3][0x170] ;  /* 0x00c02e00ff3c77ac */ /* 0x000ee20008000a00 */
[----:B------:R-:W1:Y:S04]  /*4340*/  LDCU.64 UR58, c[0x3][0x178] ;  /* 0x00c02f00ff3a77ac */ /* 0x000e680008000a00 */
[----:B------:R-:W-:Y:S01]  /*4350*/  DFMA R36, R20, UR62, R38 ;  /* 0x0000003e14247c2b */ /* 0x000fe20008000026 */
[----:B------:R-:W1:Y:S01]  /*4360*/  LDCU.64 UR62, c[0x3][0x1c8] ;  /* 0x00c03900ff3e77ac */ /* 0x000e620008000a00 */
[----:B0-----:R-:W-:Y:S01]  /*4370*/  DFMA R46, R12, UR70, R46 ;  /* 0x000000460c2e7c2b */ /* 0x001fe2000800002e */
[----:B------:R-:W0:Y:S01]  /*4380*/  LDCU.64 UR70, c[0x3][0x90] ;  /* 0x00c01200ff4677ac */ /* 0x000e220008000a00 */
[----:B----4-:R-:W-:Y:S01]  /*4390*/  DFMA R38, R20, UR56, R4 ;  /* 0x0000003814267c2b */ /* 0x010fe20008000004 */
[----:B------:R-:W4:Y:S01]  /*43a0*/  LDCU.64 UR56, c[0x3][0xe0] ;  /* 0x00c01c00ff3877ac */ /* 0x000f220008000a00 */
[----:B------:R-:W-:-:S02]  /*43b0*/  DMUL R52, R52, R6 ;  /* 0x0000000634347228 */ /* 0x000fc40000000000 */
[----:B--2---:R-:W-:Y:S01]  /*43c0*/  DFMA R6, R14, UR64, RZ ;  /* 0x000000400e067c2b */ /* 0x004fe200080000ff */
[----:B------:R-:W2:Y:S01]  /*43d0*/  LDCU.64 UR64, c[0x3][0x130] ;  /* 0x00c02600ff4077ac */ /* 0x000ea20008000a00 */
[C---:B---3--:R-:W-:Y:S02]  /*43e0*/  DFMA R44, R16.reuse, UR60, R44 ;  /* 0x0000003c102c7c2b */ /* 0x048fe4000800002c */
[----:B-1----:R-:W-:Y:S01]  /*43f0*/  DFMA R46, R16, UR58, R46 ;  /* 0x0000003a102e7c2b */ /* 0x002fe2000800002e */
[----:B------:R-:W1:Y:S01]  /*4400*/  LDCU.64 UR60, c[0x3][0x1c0] ;  /* 0x00c03800ff3c77ac */ /* 0x000e620008000a00 */
[----:B------:R-:W-:Y:S02]  /*4410*/  DFMA R34, R18, UR66, R34 ;  /* 0x0000004212227c2b */ /* 0x000fe40008000022 */
[----:B------:R-:W-:Y:S01]  /*4420*/  DFMA R48, R16, UR52, R48 ;  /* 0x0000003410307c2b */ /* 0x000fe20008000030 */
[----:B------:R-:W3:Y:S01]  /*4430*/  LDCU.64 UR66, c[0x3][0x210] ;  /* 0x00c04200ff4277ac */ /* 0x000ee20008000a00 */
[----:B0-----:R-:W-:-:S02]  /*4440*/  DFMA R6, R32, UR70, R6 ;  /* 0x0000004620067c2b */ /* 0x001fc40008000006 */
[----:B------:R-:W-:Y:S01]  /*4450*/  DFMA R46, R20, UR62, R46 ;  /* 0x0000003e142e7c2b */ /* 0x000fe2000800002e */
[----:B------:R-:W0:Y:S01]  /*4460*/  LDCU.64 UR62, c[0x3][0x208] ;  /* 0x00c04100ff3e77ac */ /* 0x000e220008000a00 */
[----:B------:R-:W-:Y:S01]  /*4470*/  DFMA R36, R18, UR68, R36 ;  /* 0x0000004412247c2b */ /* 0x000fe20008000024 */
[----:B------:R-:W3:Y:S03]  /*4480*/  LDCU.64 UR68, c[0x3][0x180] ;  /* 0x00c03000ff4477ac */ /* 0x000ee60008000a00 */
[----:B----4-:R-:W-:Y:S02]  /*4490*/  DFMA R6, R10, UR56, R6 ;  /* 0x000000380a067c2b */ /* 0x010fe40008000006 */
[C---:B------:R-:W-:Y:S01]  /*44a0*/  DFMA R4, R20.reuse, UR54, R48 ;  /* 0x0000003614047c2b */ /* 0x040fe20008000030 */
[----:B------:R-:W4:Y:S01]  /*44b0*/  LDCU.64 UR70, c[0x3][0x218] ;  /* 0x00c04300ff4677ac */ /* 0x000f220008000a00 */
[----:B-1----:R-:W-:-:S02]  /*44c0*/  DFMA R48, R20, UR60, R44 ;  /* 0x0000003c14307c2b */ /* 0x002fc4000800002c */
[----:B------:R-:W-:Y:S01]  /*44d0*/  DFMA R44, R18, UR50, R38 ;  /* 0x00000032122c7c2b */ /* 0x000fe20008000026 */
[----:B------:R-:W1:Y:S01]  /*44e0*/  LDCU.64 UR50, c[0x3][0x1d0] ;  /* 0x00c03a00ff3277ac */ /* 0x000e620008000a00 */
[----:B------:R-:W-:Y:S02]  /*44f0*/  DFMA R38, R14, UR6, RZ ;  /* 0x000000060e267c2b */ /* 0x000fe400080000ff */
[----:B--2---:R-:W-:Y:S01]  /*4500*/  DFMA R50, R12, UR64, R6 ;  /* 0x000000400c327c2b */ /* 0x004fe20008000006 */
[----:B------:R-:W2:Y:S01]  /*4510*/  LDCU.64 UR64, c[0x3][0xf8] ;  /* 0x00c01f00ff4077ac */ /* 0x000ea20008000a00 */
[C---:B0-----:R-:W-:Y:S02]  /*4520*/  DFMA R6, R18.reuse, UR62, R4 ;  /* 0x0000003e12067c2b */ /* 0x041fe40008000004 */
[----:B---3--:R-:W-:Y:S01]  /*4530*/  DFMA R4, R18, UR66, R48 ;  /* 0x0000004212047c2b */ /* 0x008fe20008000030 */
[----:B------:R-:W0:Y:S01]  /*4540*/  LDCU.64 UR66, c[0x3][0x220] ;  /* 0x00c04400ff4277ac */ /* 0x000e220008000a00 */
[----:B------:R-:W-:-:S02]  /*4550*/  DFMA R48, R32, UR10, R38 ;  /* 0x0000000a20307c2b */ /* 0x000fc40008000026 */
[----:B------:R-:W-:Y:S01]  /*4560*/  DFMA R50, R16, UR68, R50 ;  /* 0x0000004410327c2b */ /* 0x000fe20008000032 */
[----:B------:R-:W3:Y:S01]  /*4570*/  LDCU.64 UR62, c[0x3][0x258] ;  /* 0x00c04b00ff3e77ac */ /* 0x000ee20008000a00 */
[C---:B------:R-:W-:Y:S01]  /*4580*/  DFMA R36, R24.reuse, UR38, R36 ;  /* 0x0000002618247c2b */ /* 0x040fe20008000024 */
[----:B------:R-:W3:Y:S01]  /*4590*/  LDCU.64 UR38, c[0x3][0x260] ;  /* 0x00c04c00ff2677ac */ /* 0x000ee20008000a00 */
[----:B------:R-:W-:Y:S01]  /*45a0*/  DFMA R34, R24, UR26, R34 ;  /* 0x0000001a18227c2b */ /* 0x000fe20008000022 */
[----:B------:R-:W3:Y:S01]  /*45b0*/  LDCU.64 UR26, c[0x3][0x148] ;  /* 0x00c02900ff1a77ac */ /* 0x000ee20008000a00 */
[----:B----4-:R-:W-:Y:S02]  /*45c0*/  DFMA R38, R18, UR70, R46 ;  /* 0x0000004612267c2b */ /* 0x010fe4000800002e */
[----:B------:R-:W-:Y:S01]  /*45d0*/  DFMA R48, R10, UR14, R48 ;  /* 0x0000000e0a307c2b */ /* 0x000fe20008000030 */
[----:B------:R-:W4:Y:S01]  /*45e0*/  LDCU.64 UR68, c[0x3][0x2a8] ;  /* 0x00c05500ff4477ac */ /* 0x000f220008000a00 */
[----:B-1----:R-:W-:Y:S01]  /*45f0*/  DFMA R46, R20, UR50, R50 ;  /* 0x00000032142e7c2b */ /* 0x002fe20008000032 */
[----:B------:R-:W1:Y:S05]  /*4600*/  LDCU.64 UR50, c[0x3][0x198] ;  /* 0x00c03300ff3277ac */ /* 0x000e6a0008000a00 */
[----:B--2---:R-:W-:Y:S01]  /*4610*/  DFMA R48, R12, UR64, R48 ;  /* 0x000000400c307c2b */ /* 0x004fe20008000030 */
[----:B------:R-:W2:Y:S01]  /*4620*/  LDCU.64 UR64, c[0x3][0x48] ;  /* 0x00c00900ff4077ac */ /* 0x000ea20008000a00 */
[----:B0-----:R-:W-:Y:S01]  /*4630*/  DFMA R46, R18, UR66, R46 ;  /* 0x00000042122e7c2b */ /* 0x001fe2000800002e */
[----:B------:R-:W0:Y:S01]  /*4640*/  LDCU.64 UR66, c[0x3][0x268] ;  /* 0x00c04d00ff4277ac */ /* 0x000e220008000a00 */
[----:B---3--:R-:W-:Y:S01]  /*4650*/  DFMA R4, R24, UR38, R4 ;  /* 0x0000002618047c2b */ /* 0x008fe20008000004 */
[----:B------:R-:W3:Y:S03]  /*4660*/  LDCU.64 UR38, c[0x3][0x270] ;  /* 0x00c04e00ff2677ac */ /* 0x000ee60008000a00 */
[----:B------:R-:W-:Y:S01]  /*4670*/  DFMA R48, R16, UR26, R48 ;  /* 0x0000001a10307c2b */ /* 0x000fe20008000030 */
[----:B------:R-:W4:Y:S01]  /*4680*/  LDCU.64 UR26, c[0x3][0x98] ;  /* 0x00c01300ff1a77ac */ /* 0x000f220008000a00 */
[----:B------:R-:W-:Y:S01]  /*4690*/  DFMA R6, R24, UR62, R6 ;  /* 0x0000003e18067c2b */ /* 0x000fe20008000006 */
[----:B------:R-:W4:Y:S05]  /*46a0*/  LDCU.64 UR62, c[0x3][0x1e8] ;  /* 0x00c03d00ff3e77ac */ /* 0x000f2a0008000a00 */
[----:B-1----:R-:W-:Y:S01]  /*46b0*/  DFMA R50, R20, UR50, R48 ;  /* 0x0000003214327c2b */ /* 0x002fe20008000030 */
[----:B------:R-:W1:Y:S01]  /*46c0*/  LDCU.64 UR50, c[0x3][0xe8] ;  /* 0x00c01d00ff3277ac */ /* 0x000e620008000a00 */
[----:B--2---:R-:W-:-:S02]  /*46d0*/  DFMA R54, R14, UR64, RZ ;  /* 0x000000400e367c2b */ /* 0x004fc400080000ff */
[----:B0-----:R-:W-:Y:S01]  /*46e0*/  DFMA R38, R24, UR66, R38 ;  /* 0x0000004218267c2b */ /* 0x001fe20008000026 */
[----:B------:R-:W0:Y:S01]  /*46f0*/  LDCU.64 UR66, c[0x3][0x238] ;  /* 0x00c04700ff4277ac */ /* 0x000e220008000a00 */
[----:B------:R-:W-:Y:S02]  /*4700*/  DFMA R48, R14, UR4, RZ ;  /* 0x000000040e307c2b */ /* 0x000fe400080000ff */
[----:B------:R-:W-:Y:S01]  /*4710*/  DMUL R22, R22, R40 ;  /* 0x0000002816167228 */ /* 0x000fe20000000000 */
[----:B------:R-:W2:Y:S01]  /*4720*/  LDCU.64 UR64, c[0x3][0x2b0] ;  /* 0x00c05600ff4077ac */ /* 0x000ea20008000a00 */
[----:B---3--:R-:W-:Y:S01]  /*4730*/  DFMA R40, R24, UR38, R46 ;  /* 0x0000002618287c2b */ /* 0x008fe2000800002e */
[----:B------:R-:W3:Y:S01]  /*4740*/  LDCU.64 UR38, c[0x3][0x138] ;  /* 0x00c02700ff2677ac */ /* 0x000ee20008000a00 */
[C---:B----4-:R-:W-:Y:S02]  /*4750*/  DFMA R54, R32.reuse, UR26, R54 ;  /* 0x0000001a20367c2b */ /* 0x050fe40008000036 */
[----:B------:R-:W-:Y:S01]  /*4760*/  DFMA R48, R32, UR8, R48 ;  /* 0x0000000820307c2b */ /* 0x000fe20008000030 */
[----:B------:R-:W4:Y:S01]  /*4770*/  LDCU.64 UR52, c[0x3][0x250] ;  /* 0x00c04a00ff3477ac */ /* 0x000f220008000a00 */
[----:B------:R-:W-:-:S02]  /*4780*/  DFMA R50, R18, UR62, R50 ;  /* 0x0000003e12327c2b */ /* 0x000fc40008000032 */
[----:B------:R-:W-:Y:S01]  /*4790*/  DFMA R34, R42, UR34, R34 ;  /* 0x000000222a227c2b */ /* 0x000fe20008000022 */
[----:B------:R-:W2:Y:S01]  /*47a0*/  LDCU.64 UR34, c[0x3][0x188] ;  /* 0x00c03100ff2277ac */ /* 0x000ea20008000a00 */
[C---:B-1----:R-:W-:Y:S02]  /*47b0*/  DFMA R54, R10.reuse, UR50, R54 ;  /* 0x000000320a367c2b */ /* 0x042fe40008000036 */
[----:B------:R-:W-:Y:S01]  /*47c0*/  DFMA R48, R10, UR12, R48 ;  /* 0x0000000c0a307c2b */ /* 0x000fe20008000030 */
[----:B------:R-:W1:Y:S01]  /*47d0*/  LDCU.64 UR50, c[0x3][0x1d8] ;  /* 0x00c03b00ff3277ac */ /* 0x000e620008000a00 */
[----:B0-----:R-:W-:Y:S01]  /*47e0*/  DFMA R46, R24, UR66, R50 ;  /* 0x00000042182e7c2b */ /* 0x001fe20008000032 */
[----:B------:R-:W0:Y:S03]  /*47f0*/  LDCU.64 UR66, c[0x3][0x2b8] ;  /* 0x00c05700ff4277ac */ /* 0x000e260008000a00 */
[----:B---3--:R-:W-:-:S02]  /*4800*/  DFMA R54, R12, UR38, R54 ;  /* 0x000000260c367c2b */ /* 0x008fc40008000036 */
[----:B------:R-:W-:Y:S01]  /*4810*/  DFMA R50, R12, UR16, R48 ;  /* 0x000000100c327c2b */ /* 0x000fe20008000030 */
[----:B------:R-:W3:Y:S01]  /*4820*/  LDCU.64 UR38, c[0x3][0x288] ;  /* 0x00c05100ff2677ac */ /* 0x000ee20008000a00 */
[C---:B------:R-:W-:Y:S02]  /*4830*/  DFMA R36, R42.reuse, UR42, R36 ;  /* 0x0000002a2a247c2b */ /* 0x040fe40008000024 */
[----:B------:R-:W-:Y:S01]  /*4840*/  DFMA R48, R42, UR68, R6 ;  /* 0x000000442a307c2b */ /* 0x000fe20008000006 */
[----:B------:R-:W4:Y:S01]  /*4850*/  LDCU.64 UR42, c[0x3][0x2c0] ;  /* 0x00c05800ff2a77ac */ /* 0x000f220008000a00 */
[C---:B--2---:R-:W-:Y:S01]  /*4860*/  DFMA R54, R16.reuse, UR34, R54 ;  /* 0x0000002210367c2b */ /* 0x044fe20008000036 */
[----:B------:R-:W2:Y:S01]  /*4870*/  LDCU.64 UR68, c[0x3][0x228] ;  /* 0x00c04500ff4477ac */ /* 0x000ea20008000a00 */
[----:B------:R-:W-:Y:S02]  /*4880*/  DFMA R6, R16, UR20, R50 ;  /* 0x0000001410067c2b */ /* 0x000fe40008000032 */
[C---:B------:R-:W-:Y:S01]  /*4890*/  DFMA R4, R42.reuse, UR64, R4 ;  /* 0x000000402a047c2b */ /* 0x040fe20008000004 */
[----:B------:R-:W2:Y:S01]  /*48a0*/  LDCU.64 UR54, c[0x3][0x2a0] ;  /* 0x00c05400ff3677ac */ /* 0x000ea20008000a00 */
[----:B0-----:R-:W-:Y:S01]  /*48b0*/  DFMA R50, R42, UR66, R38 ;  /* 0x000000422a327c2b */ /* 0x001fe20008000026 */
[----:B------:R-:W0:Y:S01]  /*48c0*/  LDCU.64 UR64, c[0x3][0x278] ;  /* 0x00c04f00ff4077ac */ /* 0x000e220008000a00 */
[----:B-1----:R-:W-:-:S02]  /*48d0*/  DFMA R38, R20, UR50, R54 ;  /* 0x0000003214267c2b */ /* 0x002fc40008000036 */
[----:B------:R-:W-:Y:S01]  /*48e0*/  DFMA R6, R20, UR24, R6 ;  /* 0x0000001814067c2b */ /* 0x000fe20008000006 */
[----:B------:R-:W1:Y:S01]  /*48f0*/  LDCU.64 UR58, c[0x3][0x2f0] ;  /* 0x00c05e00ff3a77ac */ /* 0x000e620008000a00 */
[----:B---3--:R-:W-:Y:S02]  /*4900*/  DFMA R46, R42, UR38, R46 ;  /* 0x000000262a2e7c2b */ /* 0x008fe4000800002e */
[----:B----4-:R-:W-:Y:S01]  /*4910*/  DFMA R44, R24, UR52, R44 ;  /* 0x00000034182c7c2b */ /* 0x010fe2000800002c */
[----:B------:R-:W3:Y:S01]  /*4920*/  LDCU.64 UR26, c[0x3][0x300] ;  /* 0x00c06000ff1a77ac */ /* 0x000ee20008000a00 */
[----:B------:R-:W-:Y:S01]  /*4930*/  DFMA R54, R42, UR42, R40 ;  /* 0x0000002a2a367c2b */ /* 0x000fe20008000028 */
[----:B------:R-:W4:Y:S01]  /*4940*/  LDCU.64 UR38, c[0x3][0x2c8] ;  /* 0x00c05900ff2677ac */ /* 0x000f220008000a00 */
[C---:B--2---:R-:W-:Y:S02]  /*4950*/  DFMA R40, R18.reuse, UR68, R38 ;  /* 0x0000004412287c2b */ /* 0x044fe40008000026 */
[----:B------:R-:W-:Y:S01]  /*4960*/  DFMA R6, R18, UR28, R6 ;  /* 0x0000001c12067c2b */ /* 0x000fe20008000006 */
[----:B------:R-:W2:Y:S01]  /*4970*/  LDCU.64 UR70, c[0x3][0x2f8] ;  /* 0x00c05f00ff4677ac */ /* 0x000ea20008000a00 */
[----:B------:R-:W-:Y:S01]  /*4980*/  DFMA R34, R52, UR22, R34 ;  /* 0x0000001634227c2b */ /* 0x000fe20008000022 */
[----:B------:R-:W2:Y:S01]  /*4990*/  LDCU.64 UR68, c[0x3][0x2d8] ;  /* 0x00c05b00ff4477ac */ /* 0x000ea20008000a00 */
[----:B------:R-:W-:Y:S01]  /*49a0*/  DFMA R44, R42, UR54, R44 ;  /* 0x000000362a2c7c2b */ /* 0x000fe2000800002c */
[----:B------:R-:W2:Y:S01]  /*49b0*/  LDCU.64 UR22, c[0x3][0x318] ;  /* 0x00c06300ff1677ac */ /* 0x000ea20008000a00 */
[C---:B0-----:R-:W-:Y:S01]  /*49c0*/  DFMA R58, R24.reuse, UR64, R40 ;  /* 0x00000040183a7c2b */ /* 0x041fe20008000028 */
[----:B------:R-:W0:Y:S01]  /*49d0*/  LDCU.64 UR66, c[0x3][0x308] ;  /* 0x00c06100ff4277ac */ /* 0x000e220008000a00 */
[----:B------:R-:W-:Y:S01]  /*49e0*/  DFMA R38, R24, UR32, R6 ;  /* 0x0000002018267c2b */ /* 0x000fe20008000006 */
[----:B------:R-:W0:Y:S03]  /*49f0*/  LDCU.64 UR50, c[0x3][0x310] ;  /* 0x00c06200ff3277ac */ /* 0x000e260008000a00 */
[----:B-1----:R-:W-:-:S02]  /*4a00*/  DFMA R40, R52, UR58, R44 ;  /* 0x0000003a34287c2b */ /* 0x002fc4000800002c */
[----:B------:R-:W-:Y:S01]  /*4a10*/  DMUL R26, R56, R26 ;  /* 0x0000001a381a7228 */ /* 0x000fe20000000000 */
[----:B------:R-:W1:Y:S01]  /*4a20*/  LDCU.64 UR64, c[0x3][0x328] ;  /* 0x00c06500ff4077ac */ /* 0x000e620008000a00 */
[----:B----4-:R-:W-:Y:S02]  /*4a30*/  DFMA R58, R42, UR38, R58 ;  /* 0x000000262a3a7c2b */ /* 0x010fe4000800003a */
[----:B---3--:R-:W-:Y:S01]  /*4a40*/  DFMA R44, R52, UR26, R4 ;  /* 0x0000001a342c7c2b */ /* 0x008fe20008000004 */
[----:B------:R-:W3:Y:S01]  /*4a50*/  LDCU.64 UR60, c[0x3][0x340] ;  /* 0x00c06800ff3c77ac */ /* 0x000ee20008000a00 */
[----:B------:R-:W-:Y:S01]  /*4a60*/  DFMA R56, R42, UR36, R38 ;  /* 0x000000242a387c2b */ /* 0x000fe20008000026 */
[----:B------:R-:W4:Y:S01]  /*4a70*/  LDCU.64 UR52, c[0x3][0x348] ;  /* 0x00c06900ff3477ac */ /* 0x000f220008000a00 */
[----:B------:R-:W4:Y:S01]  /*4a80*/  LDCU.64 UR54, c[0x3][0x350] ;  /* 0x00c06a00ff3677ac */ /* 0x000f220008000a00 */
[----:B------:R-:W4:Y:S01]  /*4a90*/  LDCU.64 UR42, c[0x3][0x358] ;  /* 0x00c06b00ff2a77ac */ /* 0x000f220008000a00 */
[----:B------:R-:W4:Y:S01]  /*4aa0*/  LDCU.64 UR58, c[0x3][0x360] ;  /* 0x00c06c00ff3a77ac */ /* 0x000f220008000a00 */
[----:B------:R-:W4:Y:S01]  /*4ab0*/  LDCU.64 UR26, c[0x3][0x368] ;  /* 0x00c06d00ff1a77ac */ /* 0x000f220008000a00 */
[----:B--2---:R-:W-:-:S02]  /*4ac0*/  DFMA R38, R52, UR70, R48 ;  /* 0x0000004634267c2b */ /* 0x004fc40008000030 */
[C---:B------:R-:W-:Y:S01]  /*4ad0*/  DFMA R48, R52.reuse, UR68, R46 ;  /* 0x0000004434307c2b */ /* 0x040fe2000800002e */
[----:B------:R-:W-:Y:S01]  /*4ae0*/  UMOV UR74, UR18 ;  /* 0x00000012004a7c82 */ /* 0x000fe20008000000 */
[----:B------:R-:W-:Y:S01]  /*4af0*/  UMOV UR75, UR19 ;  /* 0x00000013004b7c82 */ /* 0x000fe20008000000 */
[----:B------:R-:W2:Y:S01]  /*4b00*/  LDCU.64 UR48, c[0x3][0x388] ;  /* 0x00c07100ff3077ac */ /* 0x000ea20008000a00 */
[C---:B------:R-:W-:Y:S02]  /*4b10*/  DFMA R6, R52.reuse, UR44, R36 ;  /* 0x0000002c34067c2b */ /* 0x040fe40008000024 */
[----:B------:R-:W-:Y:S01]  /*4b20*/  DFMA R46, R52, UR22, R58 ;  /* 0x00000016342e7c2b */ /* 0x000fe2000800003a */
[----:B------:R-:W2:Y:S01]  /*4b30*/  LDCU.64 UR18, c[0x3][0x380] ;  /* 0x00c07000ff1277ac */ /* 0x000ea20008000a00 */
[----:B------:R-:W-:Y:S02]  /*4b40*/  DFMA R34, R26, UR30, R34 ;  /* 0x0000001e1a227c2b */ /* 0x000fe40008000022 */
[C---:B0-----:R-:W-:Y:S01]  /*4b50*/  DFMA R36, R52.reuse, UR66, R50 ;  /* 0x0000004234247c2b */ /* 0x041fe20008000032 */
[----:B------:R-:W0:Y:S01]  /*4b60*/  LDCU.64 UR56, c[0x3][0x390] ;  /* 0x00c07200ff3877ac */ /* 0x000e220008000a00 */
[C---:B------:R-:W-:Y:S01]  /*4b70*/  DFMA R4, R52.reuse, UR50, R54 ;  /* 0x0000003234047c2b */ /* 0x040fe20008000036 */
[----:B------:R-:W0:Y:S01]  /*4b80*/  LDCU.64 UR62, c[0x3][0x398] ;  /* 0x00c07300ff3e77ac */ /* 0x000e220008000a00 */
[----:B------:R-:W-:Y:S01]  /*4b90*/  DFMA R50, R52, UR74, R56 ;  /* 0x0000004a34327c2b */ /* 0x000fe20008000038 */
[----:B------:R-:W0:Y:S01]  /*4ba0*/  LDCU.64 UR34, c[0x3][0x3a0] ;  /* 0x00c07400ff2277ac */ /* 0x000e220008000a00 */
[----:B------:R-:W0:Y:S01]  /*4bb0*/  LDCU.64 UR44, c[0x3][0x3a8] ;  /* 0x00c07500ff2c77ac */ /* 0x000e220008000a00 */
[----:B------:R-:W0:Y:S01]  /*4bc0*/  LDCU.64 UR38, c[0x3][0x378] ;  /* 0x00c06f00ff2677ac */ /* 0x000e220008000a00 */
[----:B------:R-:W0:Y:S01]  /*4bd0*/  LDCU.64 UR22, c[0x3][0x3b0] ;  /* 0x00c07600ff1677ac */ /* 0x000e220008000a00 */
[----:B------:R-:W0:Y:S01]  /*4be0*/  LDCU.64 UR30, c[0x3][0x3b8] ;  /* 0x00c07700ff1e77ac */ /* 0x000e220008000a00 */
[----:B------:R-:W-:-:S02]  /*4bf0*/  DFMA R6, R26, UR46, R6 ;  /* 0x0000002e1a067c2b */ /* 0x000fc40008000006 */
[C---:B-1----:R-:W-:Y:S02]  /*4c00*/  DFMA R54, R26.reuse, UR64, R48 ;  /* 0x000000401a367c2b */ /* 0x042fe40008000030 */
[C---:B---3--:R-:W-:Y:S02]  /*4c10*/  DFMA R40, R26.reuse, UR60, R40 ;  /* 0x0000003c1a287c2b */ /* 0x048fe40008000028 */
[C---:B----4-:R-:W-:Y:S02]  /*4c20*/  DFMA R38, R26.reuse, UR52, R38 ;  /* 0x000000341a267c2b */ /* 0x050fe40008000026 */
[C---:B------:R-:W-:Y:S02]  /*4c30*/  DFMA R44, R26.reuse, UR54, R44 ;  /* 0x000000361a2c7c2b */ /* 0x040fe4000800002c */
[C---:B------:R-:W-:Y:S02]  /*4c40*/  DFMA R36, R26.reuse, UR42, R36 ;  /* 0x0000002a1a247c2b */ /* 0x040fe40008000024 */
[----:B------:R-:W-:-:S02]  /*4c50*/  DFMA R50, R26, UR72, R50 ;  /* 0x000000481a327c2b */ /* 0x000fc40008000032 */
[C---:B------:R-:W-:Y:S02]  /*4c60*/  DFMA R48, R26.reuse, UR58, R4 ;  /* 0x0000003a1a307c2b */ /* 0x040fe40008000004 */
[----:B------:R-:W-:Y:S02]  /*4c70*/  DFMA R46, R26, UR26, R46 ;  /* 0x0000001a1a2e7c2b */ /* 0x000fe4000800002e */
[C---:B--2---:R-:W-:Y:S02]  /*4c80*/  DFMA R26, R22.reuse, UR48, R6 ;  /* 0x00000030161a7c2b */ /* 0x044fe40008000006 */
[C---:B------:R-:W-:Y:S02]  /*4c90*/  DFMA R34, R22.reuse, UR18, R34 ;  /* 0x0000001216227c2b */ /* 0x040fe40008000022 */
[C---:B0-----:R-:W-:Y:S02]  /*4ca0*/  DFMA R40, R22.reuse, UR56, R40 ;  /* 0x0000003816287c2b */ /* 0x041fe40008000028 */
[----:B------:R-:W-:-:S02]  /*4cb0*/  DFMA R6, R22, UR38, R54 ;  /* 0x0000002616067c2b */ /* 0x000fc40008000036 */
[C---:B------:R-:W-:Y:S02]  /*4cc0*/  DFMA R4, R22.reuse, UR40, R50 ;  /* 0x0000002816047c2b */ /* 0x040fe40008000032 */
[C---:B------:R-:W-:Y:S02]  /*4cd0*/  DFMA R38, R22.reuse, UR62, R38 ;  /* 0x0000003e16267c2b */ /* 0x040fe40008000026 */
[C---:B------:R-:W-:Y:S02]  /*4ce0*/  DFMA R44, R22.reuse, UR34, R44 ;  /* 0x00000022162c7c2b */ /* 0x040fe4000800002c */
[C---:B------:R-:W-:Y:S02]  /*4cf0*/  DFMA R36, R22.reuse, UR44, R36 ;  /* 0x0000002c16247c2b */ /* 0x040fe40008000024 */
[C---:B------:R-:W-:Y:S02]  /*4d00*/  DFMA R48, R22.reuse, UR22, R48 ;  /* 0x0000001616307c2b */ /* 0x040fe40008000030 */
[----:B------:R-:W-:Y:S01]  /*4d10*/  DFMA R46, R22, UR30, R46 ;  /* 0x0000001e162e7c2b */ /* 0x000fe2000800002e */
[----:B------:R0:W-:Y:S01]  /*4d20*/  STS.128 [R9], R4 ;  /* 0x0000000409007388 */ /* 0x0001e20000000c00 */
        /* <DEDUP_REMOVED lines=11> */
[----:B0-----:R-:W0:Y:S01]  /*4de0*/  LDS.64 R48, [R3] ;  /* 0x0000000003307984 */ /* 0x001e220000000a00 */
[----:B------:R-:W1:Y:S01]  /*4df0*/  LDCU.64 UR18, c[0x3][0xf8] ;  /* 0x00c01f00ff1277ac */ /* 0x000e620008000a00 */
[----:B------:R-:W-:Y:S02]  /*4e00*/  R2UR UR34, R28 ;  /* 0x000000001c2272ca */ /* 0x000fe400000e0000 */
[----:B------:R-:W2:Y:S01]  /*4e10*/  LDS.64 R46, [R3+0x60] ;  /* 0x00006000032e7984 */ /* 0x000ea20000000a00 */
[----:B------:R-:W3:Y:S01]  /*4e20*/  LDCU.64 UR22, c[0x3][0x148] ;  /* 0x00c02900ff1677ac */ /* 0x000ee20008000a00 */
[----:B------:R-:W-:Y:S02]  /*4e30*/  R2UR UR35, R29 ;  /* 0x000000001d2372ca */ /* 0x000fe400000e0000 */
[----:B------:R-:W4:Y:S01]  /*4e40*/  LDS.64 R44, [R3+0xc0] ;  /* 0x0000c000032c7984 */ /* 0x000f220000000a00 */
[----:B------:R-:W5:Y:S01]  /*4e50*/  LDCU.64 UR26, c[0x3][0x198] ;  /* 0x00c03300ff1a77ac */ /* 0x000f620008000a00 */
[----:B------:R-:W-:-:S02]  /*4e60*/  R2UR UR30, R30 ;  /* 0x000000001e1e72ca */ /* 0x000fc400000e0000 */
[----:B------:R-:W1:Y:S01]  /*4e70*/  LDS.64 R40, [R3+0x120] ;  /* 0x0001200003287984 */ /* 0x000e620000000a00 */
[----:B------:R-:W-:-:S03]  /*4e80*/  R2UR UR31, R31 ;  /* 0x000000001f1f72ca */ /* 0x000fc600000e0000 */
[----:B------:R-:W3:Y:S04]  /*4e90*/  LDS.64 R38, [R3+0x180] ;  /* 0x0001800003267984 */ /* 0x000ee80000000a00 */
[----:B------:R-:W5:Y:S04]  /*4ea0*/  LDS.64 R36, [R3+0x1e0] ;  /* 0x0001e00003247984 */ /* 0x000f680000000a00 */
[----:B------:R-:W5:Y:S04]  /*4eb0*/  LDS.64 R34, [R3+0x240] ;  /* 0x0002400003227984 */ /* 0x000f680000000a00 */
[----:B------:R-:W5:Y:S04]  /*4ec0*/  LDS.64 R26, [R3+0x2a0] ;  /* 0x0002a000031a7984 */ /* 0x000f680000000a00 */
[----:B------:R-:W5:Y:S04]  /*4ed0*/  LDS.64 R22, [R3+0x300] ;  /* 0x0003000003167984 */ /* 0x000f680000000a00 */
[----:B------:R-:W5:Y:S01]  /*4ee0*/  LDS.64 R8, [R3+0x360] ;  /* 0x0003600003087984 */ /* 0x000f620000000a00 */
[----:B0-----:R-:W-:-:S03]  /*4ef0*/  DFMA R4, R48, UR6, RZ ;  /* 0x0000000630047c2b */ /* 0x001fc600080000ff */
[----:B------:R-:W0:Y:S05]  /*4f00*/  LDS.64 R6, [R3+0x3c0] ;  /* 0x0003c00003067984 */ /* 0x000e2a0000000a00 */
[----:B--2---:R-:W-:-:S08]  /*4f10*/  DFMA R4, R46, UR10, R4 ;  /* 0x0000000a2e047c2b */ /* 0x004fd00008000004 */
[----:B----4-:R-:W-:-:S08]  /*4f20*/  DFMA R4, R44, UR14, R4 ;  /* 0x0000000e2c047c2b */ /* 0x010fd00008000004 */
[----:B-1----:R-:W-:Y:S01]  /*4f30*/  DFMA R4, R40, UR18, R4 ;  /* 0x0000001228047c2b */ /* 0x002fe20008000004 */
[----:B------:R-:W1:Y:S07]  /*4f40*/  LDCU.64 UR18, c[0x3][0x1e8] ;  /* 0x00c03d00ff1277ac */ /* 0x000e6e0008000a00 */
[----:B---3--:R-:W-:Y:S01]  /*4f50*/  DFMA R4, R38, UR22, R4 ;  /* 0x0000001626047c2b */ /* 0x008fe20008000004 */
[----:B------:R-:W2:Y:S07]  /*4f60*/  LDCU.64 UR22, c[0x3][0x238] ;  /* 0x00c04700ff1677ac */ /* 0x000eae0008000a00 */
[----:B-----5:R-:W-:Y:S01]  /*4f70*/  DFMA R4, R36, UR26, R4 ;  /* 0x0000001a24047c2b */ /* 0x020fe20008000004 */
[----:B------:R-:W3:Y:S07]  /*4f80*/  LDCU.64 UR26, c[0x3][0x288] ;  /* 0x00c05100ff1a77ac */ /* 0x000eee0008000a00 */
[----:B-1----:R-:W-:Y:S01]  /*4f90*/  DFMA R50, R34, UR18, R4 ;  /* 0x0000001222327c2b */ /* 0x002fe20008000004 */
[----:B------:R-:W1:Y:S01]  /*4fa0*/  LDCU.64 UR18, c[0x3][0x2d8] ;  /* 0x00c05b00ff1277ac */ /* 0x000e620008000a00 */
[----:B------:R-:W4:Y:S06]  /*4fb0*/  LDS.64 R4, [R3+0x420] ;  /* 0x0004200003047984 */ /* 0x000f2c0000000a00 */
[----:B--2---:R-:W-:Y:S01]  /*4fc0*/  DFMA R50, R26, UR22, R50 ;  /* 0x000000161a327c2b */ /* 0x004fe20008000032 */
[----:B------:R-:W0:Y:S07]  /*4fd0*/  LDCU.64 UR22, c[0x3][0x328] ;  /* 0x00c06500ff1677ac */ /* 0x000e2e0008000a00 */
[----:B---3--:R-:W-:Y:S01]  /*4fe0*/  DFMA R50, R22, UR26, R50 ;  /* 0x0000001a16327c2b */ /* 0x008fe20008000032 */
[----:B------:R-:W4:Y:S07]  /*4ff0*/  LDCU.64 UR26, c[0x3][0x378] ;  /* 0x00c06f00ff1a77ac */ /* 0x000f2e0008000a00 */
[----:B-1----:R-:W-:Y:S01]  /*5000*/  DFMA R50, R8, UR18, R50 ;  /* 0x0000001208327c2b */ /* 0x002fe20008000032 */
[----:B------:R-:W1:Y:S07]  /*5010*/  LDCU.64 UR18, c[0x3][0x10] ;  /* 0x00c00200ff1277ac */ /* 0x000e6e0008000a00 */
[----:B0-----:R-:W-:Y:S01]  /*5020*/  DFMA R50, R6, UR22, R50 ;  /* 0x0000001606327c2b */ /* 0x001fe20008000032 */
[----:B------:R-:W0:Y:S07]  /*5030*/  LDCU.64 UR22, c[0x3][0x60] ;  /* 0x00c00c00ff1677ac */ /* 0x000e2e0008000a00 */
[----:B----4-:R-:W-:Y:S01]  /*5040*/  DFMA R50, R4, UR26, R50 ;  /* 0x0000001a04327c2b */ /* 0x010fe20008000032 */
[----:B------:R-:W2:Y:S01]  /*5050*/  LDCU.64 UR26, c[0x3][0xb0] ;  /* 0x00c01600ff1a77ac */ /* 0x000ea20008000a00 */
[----:B-1----:R-:W-:Y:S01]  /*5060*/  DFMA R54, R48, UR18, RZ ;  /* 0x0000001230367c2b */ /* 0x002fe200080000ff */
[----:B------:R-:W1:Y:S04]  /*5070*/  LDCU.64 UR18, c[0x3][0x100] ;  /* 0x00c02000ff1277ac */ /* 0x000e680008000a00 */
[----:B------:R3:W-:Y:S03]  /*5080*/  STS.64 [R3+0x60], R50 ;  /* 0x0000603203007388 */ /* 0x0007e60000000a00 */
        /* <DEDUP_REMOVED lines=204> */
[----:B0-----:R-:W-:-:S08]  /*5d50*/  DFMA R48, R8, UR22, R48 ;  /* 0x0000001608307c2b */ /* 0x001fd00008000030 */
[----:B-1----:R-:W-:-:S08]  /*5d60*/  DFMA R48, R6, UR26, R48 ;  /* 0x0000001a06307c2b */ /* 0x002fd00008000030 */
[----:B--2---:R-:W-:-:S07]  /*5d70*/  DFMA R48, R4, UR18, R48 ;  /* 0x0000001204307c2b */ /* 0x004fce0008000030 */
[----:B------:R3:W-:Y:S04]  /*5d80*/  STS.64 [R3+0x360], R48 ;  /* 0x0003603003007388 */ /* 0x0007e80000000a00 */
.L_x_610:
[----:B------:R-:W-:Y:S05]  /*5d90*/  BSYNC.RECONVERGENT B0 ;  /* 0x0000000000007941 */ /* 0x000fea0003800200 */
.L_x_609:
[----:B---3--:R-:W1:Y:S01]  /*5da0*/  S2R R3, SR_TID.X ;  /* 0x0000000000037919 */ /* 0x008e620000002100 */
[----:B------:R-:W-:Y:S01]  /*5db0*/  BSSY.RECONVERGENT B0, `(.L_x_611) ;  /* 0x00000c5000007945 */ /* 0x000fe20003800200 */
[----:B------:R-:W-:Y:S01]  /*5dc0*/  BAR.SYNC.DEFER_BLOCKING 0x0 ;  /* 0x0000000000007b1d */ /* 0x000fe20000010000 */
[----:B-1----:R-:W-:-:S05]  /*5dd0*/  ISETP.GT.U32.OR P0, PT, R3, 0x63, P0 ;  /* 0x000000630300780c */ /* 0x002fca0000704470 */
[----:B------:R-:W-:Y:S08]  /*5de0*/  @P1 BRA `(.L_x_612) ;  /* 0x0000000c00041947 */ /* 0x000ff00003800000 */
[----:B0-----:R-:W0:Y:S01]  /*5df0*/  LDS.64 R4, [R2] ;  /* 0x0000000002047984 */ /* 0x001e220000000a00 */
[----:B------:R-:W0:Y:S03]  /*5e00*/  LDCU.128 UR60, c[0x3][0x10] ;  /* 0x00c00200ff3c77ac */ /* 0x000e260008000c00 */
[----:B------:R-:W1:Y:S01]  /*5e10*/  LDS.64 R8, [R2+0x480] ;  /* 0x0004800002087984 */ /* 0x000e620000000a00 */
[----:B------:R-:W2:Y:S03]  /*5e20*/  LDCU.128 UR64, c[0x3][0x20] ;  /* 0x00c00400ff4077ac */ /* 0x000ea60008000c00 */
[----:B------:R-:W3:Y:S01]  /*5e30*/  LDS.64 R10, [R2+0x900] ;  /* 0x00090000020a7984 */ /* 0x000ee20000000a00 */
[----:B------:R-:W1:Y:S03]  /*5e40*/  LDCU.128 UR52, c[0x3][0x60] ;  /* 0x00c00c00ff3477ac */ /* 0x000e660008000c00 */
[----:B------:R-:W4:Y:S01]  /*5e50*/  LDS.64 R6, [R2+0xd80] ;  /* 0x000d800002067984 */ /* 0x000f220000000a00 */
[----:B------:R-:W5:Y:S03]  /*5e60*/  LDCU.128 UR44, c[0x3][0x30] ;  /* 0x00c00600ff2c77ac */ /* 0x000f660008000c00 */
[----:B------:R-:W-:Y:S01]  /*5e70*/  LDS.64 R52, [R2+0x3180] ;  /* 0x0031800002347984 */ /* 0x000fe20000000a00 */
[----:B------:R-:W5:Y:S01]  /*5e80*/  LDCU.128 UR48, c[0x3][0x40] ;  /* 0x00c00800ff3077ac */ /* 0x000f620008000c00 */
[----:B------:R-:W3:Y:S01]  /*5e90*/  LDCU.128 UR56, c[0x3][0x70] ;  /* 0x00c00e00ff3877ac */ /* 0x000ee20008000c00 */
[----:B------:R-:W4:Y:S01]  /*5ea0*/  LDCU.64 UR18, c[0x3][0xf8] ;  /* 0x00c01f00ff1277ac */ /* 0x000f220008000a00 */
[----:B------:R-:W4:Y:S01]  /*5eb0*/  LDCU.64 UR22, c[0x3][0x148] ;  /* 0x00c02900ff1677ac */ /* 0x000f220008000a00 */
[----:B------:R-:W4:Y:S01]  /*5ec0*/  LDCU.128 UR68, c[0x3][0x1a0] ;  /* 0x00c03400ff4477ac */ /* 0x000f220008000c00 */
[----:B------:R-:W4:Y:S01]  /*5ed0*/  LDCU.64 UR26, c[0x3][0x198] ;  /* 0x00c03300ff1a77ac */ /* 0x000f220008000a00 */
[C---:B0-----:R-:W-:Y:S01]  /*5ee0*/  DFMA R12, R4.reuse, UR60, RZ ;  /* 0x0000003c040c7c2b */ /* 0x041fe200080000ff */
[----:B------:R-:W0:Y:S01]  /*5ef0*/  LDCU.64 UR30, c[0x3][0x1e8] ;  /* 0x00c03d00ff1e77ac */ /* 0x000e220008000a00 */
[----:B------:R-:W-:-:S02]  /*5f00*/  DFMA R14, R4, UR62, RZ ;  /* 0x0000003e040e7c2b */ /* 0x000fc400080000ff */
[C---:B--2---:R-:W-:Y:S01]  /*5f10*/  DFMA R20, R4.reuse, UR64, RZ ;  /* 0x0000004004147c2b */ /* 0x044fe200080000ff */
[----:B------:R-:W2:Y:S01]  /*5f20*/  LDCU.128 UR60, c[0x3][0x80] ;  /* 0x00c01000ff3c77ac */ /* 0x000ea20008000c00 */
[----:B------:R-:W-:Y:S02]  /*5f30*/  DFMA R22, R4, UR66, RZ ;  /* 0x0000004204167c2b */ /* 0x000fe400080000ff */
[C---:B-1----:R-:W-:Y:S01]  /*5f40*/  DFMA R16, R8.reuse, UR52, R12 ;  /* 0x0000003408107c2b */ /* 0x042fe2000800000c */
[----:B------:R-:W1:Y:S01]  /*5f50*/  LDCU.128 UR64, c[0x3][0x90] ;  /* 0x00c01200ff4077ac */ /* 0x000e620008000c00 */
[----:B------:R-:W-:Y:S02]  /*5f60*/  DFMA R18, R8, UR54, R14 ;  /* 0x0000003608127c2b */ /* 0x000fe4000800000e */
[C---:B-----5:R-:W-:Y:S01]  /*5f70*/  DFMA R24, R4.reuse, UR44, RZ ;  /* 0x0000002c04187c2b */ /* 0x060fe200080000ff */
[----:B------:R-:W5:Y:S01]  /*5f80*/  LDCU.128 UR52, c[0x3][0xd0] ;  /* 0x00c01a00ff3477ac */ /* 0x000f620008000c00 */
[----:B------:R-:W-:-:S02]  /*5f90*/  DFMA R26, R4, UR46, RZ ;  /* 0x0000002e041a7c2b */ /* 0x000fc400080000ff */
[C---:B------:R-:W-:Y:S01]  /*5fa0*/  DFMA R32, R4.reuse, UR48, RZ ;  /* 0x0000003004207c2b */ /* 0x040fe200080000ff */
[----:B------:R-:W4:Y:S01]  /*5fb0*/  LDCU.128 UR44, c[0x3][0xb0] ;  /* 0x00c01600ff2c77ac */ /* 0x000f220008000c00 */
[C---:B------:R-:W-:Y:S02]  /*5fc0*/  DFMA R34, R4.reuse, UR50, RZ ;  /* 0x0000003204227c2b */ /* 0x040fe400080000ff */
[C---:B------:R-:W-:Y:S01]  /*5fd0*/  DFMA R12, R4.reuse, UR4, RZ ;  /* 0x00000004040c7c2b */ /* 0x040fe200080000ff */
[----:B------:R-:W0:Y:S01]  /*5fe0*/  LDCU.128 UR48, c[0x3][0xc0] ;  /* 0x00c01800ff3077ac */ /* 0x000e220008000c00 */
[----:B------:R-:W-:Y:S01]  /*5ff0*/  DFMA R14, R4, UR6, RZ ;  /* 0x00000006040e7c2b */ /* 0x000fe200080000ff */
[----:B------:R-:W5:Y:S01]  /*6000*/  LDS.64 R4, [R2+0x1200] ;  /* 0x0012000002047984 */ /* 0x000f620000000a00 */
[C---:B---3--:R-:W-:Y:S01]  /*6010*/  DFMA R20, R8.reuse, UR56, R20 ;  /* 0x0000003808147c2b */ /* 0x048fe20008000014 */
[----:B------:R-:W3:Y:S01]  /*6020*/  LDCU.64 UR34, c[0x3][0x238] ;  /* 0x00c04700ff2277ac */ /* 0x000ee20008000a00 */
[----:B------:R-:W-:-:S02]  /*6030*/  DFMA R22, R8, UR58, R22 ;  /* 0x0000003a08167c2b */ /* 0x000fc40008000016 */
[C---:B--2---:R-:W-:Y:S01]  /*6040*/  DFMA R24, R8.reuse, UR60, R24 ;  /* 0x0000003c08187c2b */ /* 0x044fe20008000018 */
[----:B------:R-:W2:Y:S01]  /*6050*/  LDCU.128 UR56, c[0x3][0xe0] ;  /* 0x00c01c00ff3877ac */ /* 0x000ea20008000c00 */
[C---:B------:R-:W-:Y:S02]  /*6060*/  DFMA R26, R8.reuse, UR62, R26 ;  /* 0x0000003e081a7c2b */ /* 0x040fe4000800001a */
[C---:B-1----:R-:W-:Y:S01]  /*6070*/  DFMA R32, R8.reuse, UR64, R32 ;  /* 0x0000004008207c2b */ /* 0x042fe20008000020 */
[----:B------:R-:W1:Y:S01]  /*6080*/  LDCU.128 UR60, c[0x3][0x100] ;  /* 0x00c02000ff3c77ac */ /* 0x000e620008000c00 */
[C---:B------:R-:W-:Y:S02]  /*6090*/  DFMA R12, R8.reuse, UR8, R12 ;  /* 0x00000008080c7c2b */ /* 0x040fe4000800000c */
[C---:B------:R-:W-:Y:S01]  /*60a0*/  DFMA R14, R8.reuse, UR10, R14 ;  /* 0x0000000a080e7c2b */ /* 0x040fe2000800000e */
[----:B------:R-:W3:Y:S01]  /*60b0*/  LDCU.64 UR42, c[0x3][0x288] ;  /* 0x00c05100ff2a77ac */ /* 0x000ee20008000a00 */
[----:B------:R-:W-:Y:S01]  /*60c0*/  DFMA R34, R8, UR66, R34 ;  /* 0x0000004208227c2b */ /* 0x000fe20008000022 */
[----:B------:R-:W3:Y:S01]  /*60d0*/  LDS.64 R8, [R2+0x1680] ;  /* 0x0016800002087984 */ /* 0x000ee20000000a00 */
[----:B------:R-:W1:Y:S01]  /*60e0*/  LDCU.128 UR64, c[0x3][0x110] ;  /* 0x00c02200ff4077ac */ /* 0x000e620008000c00 */
[----:B----4-:R-:W-:-:S02]  /*60f0*/  DFMA R16, R10, UR44, R16 ;  /* 0x0000002c0a107c2b */ /* 0x010fc40008000010 */
[C---:B------:R-:W-:Y:S01]  /*6100*/  DFMA R18, R10.reuse, UR46, R18 ;  /* 0x0000002e0a127c2b */ /* 0x040fe20008000012 */
[----:B------:R-:W4:Y:S01]  /*6110*/  LDCU.128 UR44, c[0x3][0x120] ;  /* 0x00c02400ff2c77ac */ /* 0x000f220008000c00 */
[C---:B0-----:R-:W-:Y:S02]  /*6120*/  DFMA R20, R10.reuse, UR48, R20 ;  /* 0x000000300a147c2b */ /* 0x041fe40008000014 */
[C---:B------:R-:W-:Y:S01]  /*6130*/  DFMA R22, R10.reuse, UR50, R22 ;  /* 0x000000320a167c2b */ /* 0x040fe20008000016 */
[----:B------:R-:W0:Y:S01]  /*6140*/  LDCU.128 UR48, c[0x3][0x130] ;  /* 0x00c02600ff3077ac */ /* 0x000e220008000c00 */
[C---:B-----5:R-:W-:Y:S02]  /*6150*/  DFMA R24, R10.reuse, UR52, R24 ;  /* 0x000000340a187c2b */ /* 0x060fe40008000018 */
[C---:B------:R-:W-:Y:S01]  /*6160*/  DFMA R26, R10.reuse, UR54, R26 ;  /* 0x000000360a1a7c2b */ /* 0x040fe2000800001a */
[----:B------:R-:W5:Y:S01]  /*6170*/  LDCU.128 UR52, c[0x3][0x150] ;  /* 0x00c02a00ff3477ac */ /* 0x000f620008000c00 */
[----:B--2---:R-:W-:-:S02]  /*6180*/  DFMA R32, R10, UR56, R32 ;  /* 0x000000380a207c2b */ /* 0x004fc40008000020 */
[C---:B------:R-:W-:Y:S01]  /*6190*/  DFMA R12, R10.reuse, UR12, R12 ;  /* 0x0000000c0a0c7c2b */ /* 0x040fe2000800000c */
[----:B------:R-:W2:Y:S01]  /*61a0*/  LDCU.64 UR72, c[0x3][0x2d8] ;  /* 0x00c05b00ff4877ac */ /* 0x000ea20008000a00 */
[C---:B------:R-:W-:Y:S02]  /*61b0*/  DFMA R14, R10.reuse, UR14, R14 ;  /* 0x0000000e0a0e7c2b */ /* 0x040fe4000800000e */
[----:B------:R-:W-:Y:S01]  /*61c0*/  DFMA R34, R10, UR58, R34 ;  /* 0x0000003a0a227c2b */ /* 0x000fe20008000022 */
[----:B------:R-:W2:Y:S01]  /*61d0*/  LDCU.128 UR56, c[0x3][0x160] ;  /* 0x00c02c00ff3877ac */ /* 0x000ea20008000c00 */
[----:B------:R-:W3:Y:S01]  /*61e0*/  LDS.64 R10, [R2+0x1b00] ;  /* 0x001b0000020a7984 */ /* 0x000ee20000000a00 */
[C---:B-1----:R-:W-:Y:S02]  /*61f0*/  DFMA R16, R6.reuse, UR60, R16 ;  /* 0x0000003c06107c2b */ /* 0x042fe40008000010 */
        /* <DEDUP_REMOVED lines=8> */
[C---:B------:R-:W-:Y:S01]  /*6280*/  DFMA R14, R6.reuse, UR18, R14 ;  /* 0x00000012060e7c2b */ /* 0x040fe2000800000e */
[----:B------:R-:W-:Y:S01]  /*6290*/  R2UR UR18, R30 ;  /* 0x000000001e1272ca */ /* 0x000fe200000e0000 */
[C---:B0-----:R-:W-:Y:S01]  /*62a0*/  DFMA R32, R6.reuse, UR48, R32 ;  /* 0x0000003006207c2b */ /* 0x041fe20008000020 */
[----:B------:R-:W0:Y:S01]  /*62b0*/  LDCU.64 UR74, c[0x3][0x328] ;  /* 0x00c06500ff4a77ac */ /* 0x000e220008000a00 */
[C---:B------:R-:W-:Y:S01]  /*62c0*/  DFMA R12, R6.reuse, UR16, R12 ;  /* 0x00000010060c7c2b */ /* 0x040fe2000800000c */
[----:B------:R-:W-:Y:S01]  /*62d0*/  R2UR UR19, R31 ;  /* 0x000000001f1372ca */ /* 0x000fe200000e0000 */
[----:B------:R-:W-:Y:S01]  /*62e0*/  DFMA R34, R6, UR50, R34 ;  /* 0x0000003206227c2b */ /* 0x000fe20008000022 */
[----:B------:R-:W0:Y:S01]  /*62f0*/  LDCU.128 UR48, c[0x3][0x1c0] ;  /* 0x00c03800ff3077ac */ /* 0x000e220008000c00 */
[C---:B-----5:R-:W-:Y:S01]  /*6300*/  DFMA R16, R4.reuse, UR52, R16 ;  /* 0x0000003404107c2b */ /* 0x060fe20008000010 */
[----:B------:R-:W5:Y:S01]  /*6310*/  LDS.64 R6, [R2+0x1f80] ;  /* 0x001f800002067984 */ /* 0x000f620000000a00 */
[C---:B------:R-:W-:Y:S01]  /*6320*/  DFMA R18, R4.reuse, UR54, R18 ;  /* 0x0000003604127c2b */ /* 0x040fe20008000012 */
[----:B------:R-:W0:Y:S01]  /*6330*/  LDCU.128 UR52, c[0x3][0x1d0] ;  /* 0x00c03a00ff3477ac */ /* 0x000e220008000c00 */
[----:B--2---:R-:W-:-:S02]  /*6340*/  DFMA R20, R4, UR56, R20 ;  /* 0x0000003804147c2b */ /* 0x004fc40008000014 */
[C---:B------:R-:W-:Y:S01]  /*6350*/  DFMA R22, R4.reuse, UR58, R22 ;  /* 0x0000003a04167c2b */ /* 0x040fe20008000016 */
[----:B------:R-:W2:Y:S01]  /*6360*/  LDCU.128 UR56, c[0x3][0x1f0] ;  /* 0x00c03e00ff3877ac */ /* 0x000ea20008000c00 */
[C---:B-1----:R-:W-:Y:S02]  /*6370*/  DFMA R24, R4.reuse, UR60, R24 ;  /* 0x0000003c04187c2b */ /* 0x042fe40008000018 */
[C---:B------:R-:W-:Y:S01]  /*6380*/  DFMA R26, R4.reuse, UR62, R26 ;  /* 0x0000003e041a7c2b */ /* 0x040fe2000800001a */
[----:B------:R-:W1:Y:S01]  /*6390*/  LDCU.128 UR60, c[0x3][0x200] ;  /* 0x00c04000ff3c77ac */ /* 0x000e620008000c00 */
[C---:B------:R-:W-:Y:S01]  /*63a0*/  DFMA R14, R4.reuse, UR22, R14 ;  /* 0x00000016040e7c2b */ /* 0x040fe2000800000e */
[----:B------:R-:W-:Y:S01]  /*63b0*/  R2UR UR22, R28 ;  /* 0x000000001c1672ca */ /* 0x000fe200000e0000 */
[C---:B------:R-:W-:Y:S01]  /*63c0*/  DFMA R12, R4.reuse, UR20, R12 ;  /* 0x00000014040c7c2b */ /* 0x040fe2000800000c */
[----:B------:R-:W-:Y:S01]  /*63d0*/  R2UR UR23, R29 ;  /* 0x000000001d1772ca */ /* 0x000fe200000e0000 */
[C---:B------:R-:W-:Y:S01]  /*63e0*/  DFMA R32, R4.reuse, UR64, R32 ;  /* 0x0000004004207c2b */ /* 0x040fe20008000020 */
[----:B------:R-:W5:Y:S01]  /*63f0*/  LDCU.64 UR38, c[0x3][0x378] ;  /* 0x00c06f00ff2677ac */ /* 0x000f620008000a00 */
[----:B------:R-:W-:-:S02]  /*6400*/  DFMA R34, R4, UR66, R34 ;  /* 0x0000004204227c2b */ /* 0x000fc40008000022 */
[C---:B---3--:R-:W-:Y:S01]  /*6410*/  DFMA R16, R8.reuse, UR68, R16 ;  /* 0x0000004408107c2b */ /* 0x048fe20008000010 */
[----:B------:R-:W3:Y:S01]  /*6420*/  LDS.64 R4, [R2+0x2400] ;  /* 0x0024000002047984 */ /* 0x000ee20000000a00 */
[C---:B------:R-:W-:Y:S01]  /*6430*/  DFMA R18, R8.reuse, UR70, R18 ;  /* 0x0000004608127c2b */ /* 0x040fe20008000012 */
[----:B------:R-:W5:Y:S01]  /*6440*/  LDCU.128 UR64, c[0x3][0x210] ;  /* 0x00c04200ff4077ac */ /* 0x000f620008000c00 */
[C---:B----4-:R-:W-:Y:S02]  /*6450*/  DFMA R20, R8.reuse, UR44, R20 ;  /* 0x0000002c08147c2b */ /* 0x050fe40008000014 */
[C---:B------:R-:W-:Y:S01]  /*6460*/  DFMA R22, R8.reuse, UR46, R22 ;  /* 0x0000002e08167c2b */ /* 0x040fe20008000016 */
[----:B------:R-:W4:Y:S01]  /*6470*/  LDCU.128 UR68, c[0x3][0x220] ;  /* 0x00c04400ff4477ac */ /* 0x000f220008000c00 */
[C---:B0-----:R-:W-:Y:S02]  /*6480*/  DFMA R24, R8.reuse, UR48, R24 ;  /* 0x0000003008187c2b */ /* 0x041fe40008000018 */
[C---:B------:R-:W-:Y:S01]  /*6490*/  DFMA R26, R8.reuse, UR50, R26 ;  /* 0x00000032081a7c2b */ /* 0x040fe2000800001a */
[----:B------:R-:W0:Y:S01]  /*64a0*/  LDCU.128 UR44, c[0x3][0x240] ;  /* 0x00c04800ff2c77ac */ /* 0x000e220008000c00 */
[----:B------:R-:W-:-:S02]  /*64b0*/  DFMA R12, R8, UR24, R12 ;  /* 0x00000018080c7c2b */ /* 0x000fc4000800000c */
[C---:B------:R-:W-:Y:S01]  /*64c0*/  DFMA R14, R8.reuse, UR26, R14 ;  /* 0x0000001a080e7c2b */ /* 0x040fe2000800000e */
[----:B------:R-:W0:Y:S01]  /*64d0*/  LDCU.128 UR48, c[0x3][0x250] ;  /* 0x00c04a00ff3077ac */ /* 0x000e220008000c00 */
[C---:B------:R-:W-:Y:S02]  /*64e0*/  DFMA R32, R8.reuse, UR52, R32 ;  /* 0x0000003408207c2b */ /* 0x040fe40008000020 */
[----:B------:R-:W-:Y:S01]  /*64f0*/  DFMA R34, R8, UR54, R34 ;  /* 0x0000003608227c2b */ /* 0x000fe20008000022 */
[----:B------:R-:W3:Y:S01]  /*6500*/  LDCU.128 UR52, c[0x3][0x260] ;  /* 0x00c04c00ff3477ac */ /* 0x000ee20008000c00 */
[----:B------:R-:W3:Y:S01]  /*6510*/  LDS.64 R8, [R2+0x2880] ;  /* 0x0028800002087984 */ /* 0x000ee20000000a00 */
[C---:B--2---:R-:W-:Y:S02]  /*6520*/  DFMA R16, R10.reuse, UR56, R16 ;  /* 0x000000380a107c2b */ /* 0x044fe40008000010 */
[C---:B------:R-:W-:Y:S01]  /*6530*/  DFMA R18, R10.reuse, UR58, R18 ;  /* 0x0000003a0a127c2b */ /* 0x040fe20008000012 */
[----:B------:R-:W2:Y:S01]  /*6540*/  LDCU.128 UR56, c[0x3][0x270] ;  /* 0x00c04e00ff3877ac */ /* 0x000ea20008000c00 */
[----:B-1----:R-:W-:-:S02]  /*6550*/  DFMA R20, R10, UR60, R20 ;  /* 0x0000003c0a147c2b */ /* 0x002fc40008000014 */
[C---:B------:R-:W-:Y:S01]  /*6560*/  DFMA R22, R10.reuse, UR62, R22 ;  /* 0x0000003e0a167c2b */ /* 0x040fe20008000016 */
[----:B------:R-:W1:Y:S01]  /*6570*/  LDCU.128 UR60, c[0x3][0x290] ;  /* 0x00c05200ff3c77ac */ /* 0x000e620008000c00 */
[C---:B-----5:R-:W-:Y:S02]  /*6580*/  DFMA R24, R10.reuse, UR64, R24 ;  /* 0x000000400a187c2b */ /* 0x060fe40008000018 */
[C---:B------:R-:W-:Y:S01]  /*6590*/  DFMA R26, R10.reuse, UR66, R26 ;  /* 0x000000420a1a7c2b */ /* 0x040fe2000800001a */
[----:B------:R-:W5:Y:S01]  /*65a0*/  LDCU.128 UR64, c[0x3][0x2a0] ;  /* 0x00c05400ff4077ac */ /* 0x000f620008000c00 */
[C---:B------:R-:W-:Y:S02]  /*65b0*/  DFMA R12, R10.reuse, UR28, R12 ;  /* 0x0000001c0a0c7c2b */ /* 0x040fe4000800000c */
[C---:B------:R-:W-:Y:S02]  /*65c0*/  DFMA R14, R10.reuse, UR30, R14 ;  /* 0x0000001e0a0e7c2b */ /* 0x040fe4000800000e */
[----:B----4-:R-:W-:-:S02]  /*65d0*/  DFMA R32, R10, UR68, R32 ;  /* 0x000000440a207c2b */ /* 0x010fc40008000020 */
[----:B------:R-:W-:Y:S01]  /*65e0*/  DFMA R34, R10, UR70, R34 ;  /* 0x000000460a227c2b */ /* 0x000fe20008000022 */
[----:B------:R-:W4:Y:S01]  /*65f0*/  LDCU.128 UR68, c[0x3][0x2b0] ;  /* 0x00c05600ff4477ac */ /* 0x000f220008000c00 */
[----:B------:R-:W4:Y:S01]  /*6600*/  LDS.64 R10, [R2+0x2d00] ;  /* 0x002d0000020a7984 */ /* 0x000f220000000a00 */
[C---:B0-----:R-:W-:Y:S02]  /*6610*/  DFMA R16, R6.reuse, UR44, R16 ;  /* 0x0000002c06107c2b */ /* 0x041fe40008000010 */
[C---:B------:R-:W-:Y:S01]  /*6620*/  DFMA R18, R6.reuse, UR46, R18 ;  /* 0x0000002e06127c2b */ /* 0x040fe20008000012 */
[----:B------:R-:W0:Y:S01]  /*6630*/  LDCU.128 UR44, c[0x3][0x2c0] ;  /* 0x00c05800ff2c77ac */ /* 0x000e220008000c00 */
[C---:B------:R-:W-:Y:S02]  /*6640*/  DFMA R20, R6.reuse, UR48, R20 ;  /* 0x0000003006147c2b */ /* 0x040fe40008000014 */
[C---:B------:R-:W-:Y:S01]  /*6650*/  DFMA R22, R6.reuse, UR50, R22 ;  /* 0x0000003206167c2b */ /* 0x040fe20008000016 */
[----:B------:R-:W0:Y:S01]  /*6660*/  LDCU.128 UR48, c[0x3][0x2e0] ;  /* 0x00c05c00ff3077ac */ /* 0x000e220008000c00 */
[----:B---3--:R-:W-:-:S02]  /*6670*/  DFMA R24, R6, UR52, R24 ;  /* 0x0000003406187c2b */ /* 0x008fc40008000018 */
[C---:B------:R-:W-:Y:S01]  /*6680*/  DFMA R26, R6.reuse, UR54, R26 ;  /* 0x00000036061a7c2b */ /* 0x040fe2000800001a */
[----:B------:R-:W3:Y:S01]  /*6690*/  LDCU.128 UR52, c[0x3][0x2f0] ;  /* 0x00c05e00ff3477ac */ /* 0x000ee20008000c00 */
[C---:B--2---:R-:W-:Y:S02]  /*66a0*/  DFMA R32, R6.reuse, UR56, R32 ;  /* 0x0000003806207c2b */ /* 0x044fe40008000020 */
[----:B------:R-:W-:Y:S01]  /*66b0*/  DFMA R34, R6, UR58, R34 ;  /* 0x0000003a06227c2b */ /* 0x000fe20008000022 */
[----:B------:R-:W2:Y:S01]  /*66c0*/  LDCU.128 UR56, c[0x3][0x300] ;  /* 0x00c06000ff3877ac */ /* 0x000ea20008000c00 */
[C---:B-1----:R-:W-:Y:S02]  /*66d0*/  DFMA R16, R4.reuse, UR60, R16 ;  /* 0x0000003c04107c2b */ /* 0x042fe40008000010 */
[C---:B------:R-:W-:Y:S01]  /*66e0*/  DFMA R18, R4.reuse, UR62, R18 ;  /* 0x0000003e04127c2b */ /* 0x040fe20008000012 */
[----:B------:R-:W1:Y:S01]  /*66f0*/  LDCU.128 UR60, c[0x3][0x310] ;  /* 0x00c06200ff3c77ac */ /* 0x000e620008000c00 */
[----:B-----5:R-:W-:-:S02]  /*6700*/  DFMA R20, R4, UR64, R20 ;  /* 0x0000004004147c2b */ /* 0x020fc40008000014 */
[----:B------:R-:W-:Y:S01]  /*6710*/  DFMA R22, R4, UR66, R22 ;  /* 0x0000004204167c2b */ /* 0x000fe20008000016 */
[----:B------:R-:W5:Y:S01]  /*6720*/  LDCU.128 UR64, c[0x3][0x330] ;  /* 0x00c06600ff4077ac */ /* 0x000f620008000c00 */
[C---:B------:R-:W-:Y:S02]  /*6730*/  DFMA R12, R6.reuse, UR32, R12 ;  /* 0x00000020060c7c2b */ /* 0x040fe4000800000c */
[----:B------:R-:W-:Y:S02]  /*6740*/  DFMA R14, R6, UR34, R14 ;  /* 0x00000022060e7c2b */ /* 0x000fe4000800000e */
[C---:B----4-:R-:W-:Y:S02]  /*6750*/  DFMA R24, R4.reuse, UR68, R24 ;  /* 0x0000004404187c2b */ /* 0x050fe40008000018 */
[C---:B------:R-:W-:Y:S01]  /*6760*/  DFMA R26, R4.reuse, UR70, R26 ;  /* 0x00000046041a7c2b */ /* 0x040fe2000800001a */
[----:B------:R-:W4:Y:S01]  /*6770*/  LDCU.128 UR68, c[0x3][0x340] ;  /* 0x00c06800ff4477ac */ /* 0x000f220008000c00 */
[----:B0-----:R-:W-:-:S02]  /*6780*/  DFMA R32, R4, UR44, R32 ;  /* 0x0000002c04207c2b */ /* 0x001fc40008000020 */
[----:B------:R-:W-:Y:S01]  /*6790*/  DFMA R34, R4, UR46, R34 ;  /* 0x0000002e04227c2b */ /* 0x000fe20008000022 */
[----:B------:R-:W0:Y:S01]  /*67a0*/  LDCU.128 UR44, c[0x3][0x350] ;  /* 0x00c06a00ff2c77ac */ /* 0x000e220008000c00 */
[C---:B------:R-:W-:Y:S02]  /*67b0*/  DFMA R16, R8.reuse, UR48, R16 ;  /* 0x0000003008107c2b */ /* 0x040fe40008000010 */
[----:B------:R-:W-:Y:S01]  /*67c0*/  DFMA R18, R8, UR50, R18 ;  /* 0x0000003208127c2b */ /* 0x000fe20008000012 */
[----:B------:R-:W0:Y:S01]  /*67d0*/  LDCU.128 UR48, c[0x3][0x360] ;  /* 0x00c06c00ff3077ac */ /* 0x000e220008000c00 */
[C---:B------:R-:W-:Y:S02]  /*67e0*/  DFMA R12, R4.reuse, UR36, R12 ;  /* 0x00000024040c7c2b */ /* 0x040fe4000800000c */
[----:B------:R-:W-:Y:S02]  /*67f0*/  DFMA R14, R4, UR42, R14 ;  /* 0x0000002a040e7c2b */ /* 0x000fe4000800000e */
[----:B---3--:R-:W-:-:S02]  /*6800*/  DFMA R20, R8, UR52, R20 ;  /* 0x0000003408147c2b */ /* 0x008fc40008000014 */
[C---:B------:R-:W-:Y:S01]  /*6810*/  DFMA R22, R8.reuse, UR54, R22 ;  /* 0x0000003608167c2b */ /* 0x040fe20008000016 */
[----:B------:R-:W3:Y:S01]  /*6820*/  LDCU.128 UR52, c[0x3][0x380] ;  /* 0x00c07000ff3477ac */ /* 0x000ee20008000c00 */
[C---:B--2---:R-:W-:Y:S02]  /*6830*/  DFMA R24, R8.reuse, UR56, R24 ;  /* 0x0000003808187c2b */ /* 0x044fe40008000018 */
[C---:B------:R-:W-:Y:S01]  /*6840*/  DFMA R26, R8.reuse, UR58, R26 ;  /* 0x0000003a081a7c2b */ /* 0x040fe2000800001a */
[----:B------:R-:W2:Y:S01]  /*6850*/  LDCU.128 UR56, c[0x3][0x390] ;  /* 0x00c07200ff3877ac */ /* 0x000ea20008000c00 */
[C---:B-1----:R-:W-:Y:S02]  /*6860*/  DFMA R32, R8.reuse, UR60, R32 ;  /* 0x0000003c08207c2b */ /* 0x042fe40008000020 */
[----:B------:R-:W-:Y:S01]  /*6870*/  DFMA R34, R8, UR62, R34 ;  /* 0x0000003e08227c2b */ /* 0x000fe20008000022 */
[----:B------:R-:W1:Y:S01]  /*6880*/  LDCU.128 UR60, c[0x3][0x3a0] ;  /* 0x00c07400ff3c77ac */ /* 0x000e620008000c00 */
[----:B-----5:R-:W-:-:S02]  /*6890*/  DFMA R16, R10, UR64, R16 ;  /* 0x000000400a107c2b */ /* 0x020fc40008000010 */
[----:B------:R-:W-:Y:S01]  /*68a0*/  DFMA R18, R10, UR66, R18 ;  /* 0x000000420a127c2b */ /* 0x000fe20008000012 */
[----:B------:R-:W5:Y:S01]  /*68b0*/  LDCU.128 UR64, c[0x3][0x3b0] ;  /* 0x00c07600ff4077ac */ /* 0x000f620008000c00 */
[C---:B------:R-:W-:Y:S02]  /*68c0*/  DFMA R12, R8.reuse, UR22, R12 ;  /* 0x00000016080c7c2b */ /* 0x040fe4000800000c */
[----:B------:R-:W-:Y:S02]  /*68d0*/  DFMA R4, R8, UR72, R14 ;  /* 0x0000004808047c2b */ /* 0x000fe4000800000e */
[C---:B----4-:R-:W-:Y:S02]  /*68e0*/  DFMA R20, R10.reuse, UR68, R20 ;  /* 0x000000440a147c2b */ /* 0x050fe40008000014 */
[C---:B0-----:R-:W-:Y:S02]  /*68f0*/  DFMA R24, R10.reuse, UR44, R24 ;  /* 0x0000002c0a187c2b */ /* 0x041fe40008000018 */
[----:B------:R-:W-:-:S02]  /*6900*/  DFMA R22, R10, UR70, R22 ;  /* 0x000000460a167c2b */ /* 0x000fc40008000016 */
[C---:B------:R-:W-:Y:S02]  /*6910*/  DFMA R26, R10.reuse, UR46, R26 ;  /* 0x0000002e0a1a7c2b */ /* 0x040fe4000800001a */
[C---:B------:R-:W-:Y:S02]  /*6920*/  DFMA R14, R10.reuse, UR18, R12 ;  /* 0x000000120a0e7c2b */ /* 0x040fe4000800000c */
[C---:B------:R-:W-:Y:S02]  /*6930*/  DFMA R4, R10.reuse, UR74, R4 ;  /* 0x0000004a0a047c2b */ /* 0x040fe40008000004 */
[C---:B------:R-:W-:Y:S02]  /*6940*/  DFMA R42, R10.reuse, UR48, R32 ;  /* 0x000000300a2a7c2b */ /* 0x040fe40008000020 */
[----:B------:R-:W-:Y:S02]  /*6950*/  DFMA R34, R10, UR50, R34 ;  /* 0x000000320a227c2b */ /* 0x000fe40008000022 */
[----:B---3--:R-:W-:-:S02]  /*6960*/  DFMA R10, R52, UR52, R16 ;  /* 0x00000034340a7c2b */ /* 0x008fc40008000010 */
[C---:B------:R-:W-:Y:S02]  /*6970*/  DFMA R12, R52.reuse, UR54, R18 ;  /* 0x00000036340c7c2b */ /* 0x040fe40008000012 */
[C---:B--2---:R-:W-:Y:S02]  /*6980*/  DFMA R16, R52.reuse, UR56, R20 ;  /* 0x0000003834107c2b */ /* 0x044fe40008000014 */
[C---:B-1----:R-:W-:Y:S02]  /*6990*/  DFMA R18, R52.reuse, UR60, R24 ;  /* 0x0000003c34127c2b */ /* 0x042fe40008000018 */
[C---:B------:R-:W-:Y:S02]  /*69a0*/  DFMA R20, R52.reuse, UR58, R22 ;  /* 0x0000003a34147c2b */ /* 0x040fe40008000016 */
[C---:B------:R-:W-:Y:S02]  /*69b0*/  DFMA R24, R52.reuse, UR62, R26 ;  /* 0x0000003e34187c2b */ /* 0x040fe4000800001a */
[----:B------:R-:W-:-:S02]  /*69c0*/  DFMA R14, R52, UR40, R14 ;  /* 0x00000028340e7c2b */ /* 0x000fc4000800000e */
[C---:B------:R-:W-:Y:S02]  /*69d0*/  DFMA R32, R52.reuse, UR38, R4 ;  /* 0x0000002634207c2b */ /* 0x040fe40008000004 */
[C---:B-----5:R-:W-:Y:S02]  /*69e0*/  DFMA R42, R52.reuse, UR64, R42 ;  /* 0x00000040342a7c2b */ /* 0x060fe4000800002a */
[----:B------:R-:W-:-:S11]  /*69f0*/  DFMA R52, R52, UR66, R34 ;  /* 0x0000004234347c2b */ /* 0x000fd60008000022 */
.L_x_612:
[----:B------:R-:W-:Y:S05]  /*6a00*/  BSYNC.RECONVERGENT B0 ;  /* 0x0000000000007941 */ /* 0x000fea0003800200 */
.L_x_611:
        /* <DEDUP_REMOVED lines=16> */
.L_x_613:
        /* <DEDUP_REMOVED lines=15> */
.L_x_2980:


//--------------------- .text._Z40massMatrixMultiplyMonolithicGlobalKernelILi10ELi12ELi1EEviPKdS1_S1_S1_Pd --------------------------
	.section	.text._Z40massMatrixMultiplyMonolithicGlobalKernelILi10ELi12ELi1EEviPKdS1_S1_S1_Pd,"ax",@progbits
	.align	128
        .global         _Z40massMatrixMultiplyMonolithicGlobalKernelILi10ELi12ELi1EEviPKdS1_S1_S1_Pd
        .type           _Z40massMatrixMultiplyMonolithicGlobalKernelILi10ELi12ELi1EEviPKdS1_S1_S1_Pd,@function
        .size           _Z40massMatrixMultiplyMonolithicGlobalKernelILi10ELi12ELi1EEviPKdS1_S1_S1_Pd,(.L_x_2981 - _Z40massMatrixMultiplyMonolithicGlobalKernelILi10ELi12ELi1EEviPKdS1_S1_S1_Pd)
        .other          _Z40massMatrixMultiplyMonolithicGlobalKernelILi10ELi12ELi1EEviPKdS1_S1_S1_Pd,@"STO_CUDA_ENTRY STV_DEFAULT"
_Z40massMatrixMultiplyMonolithicGlobalKernelILi10ELi12ELi1EEviPKdS1_S1_S1_Pd:
.text._Z40massMatrixMultiplyMonolithicGlobalKernelILi10ELi12ELi1EEviPKdS1_S1_S1_Pd:
        /* <DEDUP_REMOVED lines=119> */
[C---:B------:R-:W-:Y:S02]  /*0770*/  IMAD R128, R5.reuse, 0x60, R2 ;  /* 0x0000006005807824 */ /* 0x040fe400078e0202 */
        /* <DEDUP_REMOVED lines=53> */
[----:B------:R-:W4:Y:S01]  /*0ad0*/  @!P0 LDG.E.64.CONSTANT R126, desc[UR4][R126.64+0x1c20] ;  /* 0x001c20047e7e8981 */ /* 0x000f22000c1e9b00 */
[----:B--2---:R-:W-:-:S03]  /*0ae0*/  DFMA R76, R6, R68, RZ ;  /* 0x00000044064c722b */ /* 0x004fc600000000ff */
[----:B------:R-:W2:Y:S05]  /*0af0*/  LDG.E.64.CONSTANT R68, desc[UR4][R34.64+0x78] ;  /* 0x0000780422447981 */ /* 0x000eaa000c1e9b00 */
[----:B---3--:R-:W-:Y:S01]  /*0b00*/  DFMA R84, R8, R78, R76 ;  /* 0x0000004e0854722b */ /* 0x008fe2000000004c */
[----:B------:R-:W3:Y:S01]  /*0b10*/  LDG.E.64.CONSTANT R78, desc[UR4][R34.64+0xd0] ;  /* 0x0000d004224e7981 */ /* 0x000ee2000c1e9b00 */
[----:B----4-:R-:W-:-:S03]  /*0b20*/  DFMA R116, R6, R88, RZ ;  /* 0x000000580674722b */ /* 0x010fc600000000ff */
[----:B------:R-:W4:Y:S03]  /*0b30*/  LDG.E.64.CONSTANT R76, desc[UR4][R34.64+0x80] ;  /* 0x00008004224c7981 */ /* 0x000f26000c1e9b00 */
[----:B------:R-:W-:Y:S01]  /*0b40*/  DFMA R114, R10, R86, R84 ;  /* 0x000000560a72722b */ /* 0x000fe20000000054 */
[----:B------:R-:W4:Y:S04]  /*0b50*/  LDG.E.64.CONSTANT R86, desc[UR4][R34.64+0x148] ;  /* 0x0001480422567981 */ /* 0x000f28000c1e9b00 */
[----:B------:R-:W4:Y:S03]  /*0b60*/  LDG.E.64.CONSTANT R84, desc[UR4][R34.64+0x120] ;  /* 0x0001200422547981 */ /* 0x000f26000c1e9b00 */
[----:B------:R-:W-:-:S02]  /*0b70*/  DFMA R88, R12, R112, R114 ;  /* 0x000000700c58722b */ /* 0x000fc40000000072 */
[----:B------:R-:W-:Y:S01]  /*0b80*/  DFMA R112, R6, R92, RZ ;  /* 0x0000005c0670722b */ /* 0x000fe200000000ff */
[----:B------:R-:W4:Y:S04]  /*0b90*/  LDG.E.64.CONSTANT R114, desc[UR4][R34.64+0x40] ;  /* 0x0000400422727981 */ /* 0x000f28000c1e9b00 */
[----:B------:R-:W4:Y:S03]  /*0ba0*/  LDG.E.64.CONSTANT R92, desc[UR4][R34.64+0x190] ;  /* 0x00019004225c7981 */ /* 0x000f26000c1e9b00 */
[C---:B------:R-:W-:Y:S02]  /*0bb0*/  DFMA R94, R8.reuse, R94, R112 ;  /* 0x0000005e085e722b */ /* 0x040fe40000000070 */
[----:B------:R-:W4:Y:S01]  /*0bc0*/  LDG.E.64.CONSTANT R112, desc[UR4][R34.64+0x198] ;  /* 0x0001980422707981 */ /* 0x000f22000c1e9b00 */
[----:B------:R-:W-:-:S03]  /*0bd0*/  DFMA R90, R8, R90, R116 ;  /* 0x0000005a085a722b */ /* 0x000fc60000000074 */
[----:B------:R-:W4:Y:S01]  /*0be0*/  LDG.E.64.CONSTANT R116, desc[UR4][R34.64+0x88] ;  /* 0x0000880422747981 */ /* 0x000f22000c1e9b00 */
[----:B------:R-:W-:-:S08]  /*0bf0*/  DFMA R4, R6, R4, RZ ;  /* 0x000000040604722b */ /* 0x000fd000000000ff */
        /* <DEDUP_REMOVED lines=28> */
[----:B------:R-:W-:-:S03]  /*0dc0*/  DFMA R82, R6, R82, RZ ;  /* 0x000000520652722b */ /* 0x000fc600000000ff */
[----:B------:R-:W4:Y:S01]  /*0dd0*/  LDG.E.64.CONSTANT R60, desc[UR4][R34.64+0x288] ;  /* 0x00028804223c7981 */ /* 0x000f22000c1e9b00 */
[----:B------:R-:W-:-:S03]  /*0de0*/  DFMA R72, R16, R80, R72 ;  /* 0x000000501048722b */ /* 0x000fc60000000048 */
        /* <DEDUP_REMOVED lines=12> */
[----:B------:R-:W-:-:S08]  /*0eb0*/  DFMA R92, R6, R92, RZ ;  /* 0x0000005c065c722b */ /* 0x000fd000000000ff */
[----:B------:R-:W-:Y:S01]  /*0ec0*/  DFMA R92, R8, R112, R92 ;  /* 0x00000070085c722b */ /* 0x000fe2000000005c */
[----:B------:R-:W4:Y:S01]  /*0ed0*/  LDG.E.64.CONSTANT R112, desc[UR4][R34.64+0x1b0] ;  /* 0x0001b00422707981 */ /* 0x000f22000c1e9b00 */
[----:B------:R-:W-:-:S03]  /*0ee0*/  DFMA R84, R20, R120, R84 ;  /* 0x000000781454722b */ /* 0x000fc60000000054 */
[----:B------:R-:W4:Y:S01]  /*0ef0*/  LDG.E.64.CONSTANT R120, desc[UR4][R34.64+0x200] ;  /* 0x0002000422787981 */ /* 0x000f22000c1e9b00 */
[----:B------:R-:W-:Y:S02]  /*0f00*/  DFMA R78, R20, R118, R78 ;  /* 0x00000076144e722b */ /* 0x000fe4000000004e */
[----:B------:R-:W-:Y:S01]  /*0f10*/  DFMA R86, R10, R122, R86 ;  /* 0x0000007a0a56722b */ /* 0x000fe20000000056 */
[----:B------:R-:W4:Y:S04]  /*0f20*/  LDG.E.64.CONSTANT R118, desc[UR4][R34.64+0x248] ;  /* 0x0002480422767981 */ /* 0x000f28000c1e9b00 */
[----:B------:R-:W4:Y:S01]  /*0f30*/  LDG.E.64.CONSTANT R122, desc[UR4][R34.64+0x160] ;  /* 0x00016004227a7981 */ /* 0x000f22000c1e9b00 */
[----:B------:R-:W-:Y:S02]  /*0f40*/  DFMA R74, R32, R114, R74 ;  /* 0x00000072204a722b */ /* 0x000fe4000000004a */
[----:B------:R-:W-:Y:S01]  /*0f50*/  DFMA R124, R10, R124, R92 ;  /* 0x0000007c0a7c722b */ /* 0x000fe2000000005c */
[----:B------:R-:W4:Y:S04]  /*0f60*/  LDG.E.64.CONSTANT R114, desc[UR4][R34.64+0x2e8] ;  /* 0x0002e80422727981 */ /* 0x000f28000c1e9b00 */
[----:B------:R-:W4:Y:S01]  /*0f70*/  LDG.E.64.CONSTANT R92, desc[UR4][R34.64+0x338] ;  /* 0x00033804225c7981 */ /* 0x000f22000c1e9b00 */
[----:B------:R-:W-:-:S03]  /*0f80*/  DFMA R76, R20, R116, R76 ;  /* 0x00000074144c722b */ /* 0x000fc6000000004c */
[----:B------:R-:W4:Y:S01]  /*0f90*/  LDG.E.64.CONSTANT R116, desc[UR4][R34.64+0x298] ;  /* 0x0002980422747981 */ /* 0x000f22000c1e9b00 */
[C---:B------:R-:W-:Y:S02]  /*0fa0*/  DFMA R54, R6.reuse, R54, RZ ;  /* 0x000000360636722b */ /* 0x040fe400000000ff */
[C---:B------:R-:W-:Y:S02]  /*0fb0*/  DFMA R56, R6.reuse, R56, RZ ;  /* 0x000000380638722b */ /* 0x040fe400000000ff */
[C---:B------:R-:W-:Y:S02]  /*0fc0*/  DFMA R48, R6.reuse, R48, RZ ;  /* 0x000000300630722b */ /* 0x040fe400000000ff */
[C---:B------:R-:W-:Y:S02]  /*0fd0*/  DFMA R58, R6.reuse, R58, RZ ;  /* 0x0000003a063a722b */ /* 0x040fe400000000ff */
[----:B------:R-:W-:-:S08]  /*0fe0*/  DFMA R4, R6, R4, RZ ;  /* 0x000000040604722b */ /* 0x000fd000000000ff */
[----:B------:R-:W-:Y:S02]  /*0ff0*/  DFMA R4, R8, R52, R4 ;  /* 0x000000340804722b */ /* 0x000fe40000000004 */
[----:B------:R-:W-:Y:S01]  /*1000*/  DFMA R50, R6, R50, RZ ;  /* 0x000000320632722b */ /* 0x000fe200000000ff */
[----:B------:R-:W4:Y:S05]  /*1010*/  LDG.E.64.CONSTANT R52, desc[UR4][R34.64+0x130] ;  /* 0x0001300422347981 */ /* 0x000f2a000c1e9b00 */
[----:B------:R-:W-:Y:S02]  /*1020*/  DFMA R4, R10, R62, R4 ;  /* 0x0000003e0a04722b */ /* 0x000fe40000000004 */
[C---:B------:R-:W-:Y:S01]  /*1030*/  DFMA R54, R8.reuse, R64, R54 ;  /* 0x000000400836722b */ /* 0x040fe20000000036 */
[----:B------:R-:W4:Y:S01]  /*1040*/  LDG.E.64.CONSTANT R62, desc[UR4][R34.64+0x208] ;  /* 0x00020804223e7981 */ /* 0x000f22000c1e9b00 */
[----:B------:R-:W-:-:S02]  /*1050*/  DFMA R56, R8, R60, R56 ;  /* 0x0000003c0838722b */ /* 0x000fc40000000038 */
[C---:B------:R-:W-:Y:S01]  /*1060*/  DFMA R50, R8.reuse, R90, R50 ;  /* 0x0000005a0832722b */ /* 0x040fe20000000032 */
[----:B------:R-:W4:Y:S01]  /*1070*/  LDG.E.64.CONSTANT R64, desc[UR4][R34.64+0x1b8] ;  /* 0x0001b80422407981 */ /* 0x000f22000c1e9b00 */
[C---:B------:R-:W-:Y:S02]  /*1080*/  DFMA R48, R8.reuse, R94, R48 ;  /* 0x0000005e0830722b */ /* 0x040fe40000000030 */
[----:B------:R-:W-:Y:S01]  /*1090*/  DFMA R58, R8, R88, R58 ;  /* 0x00000058083a722b */ /* 0x000fe2000000003a */
[----:B------:R-:W4:Y:S04]  /*10a0*/  LDG.E.64.CONSTANT R60, desc[UR4][R34.64+0x250] ;  /* 0x00025004223c7981 */ /* 0x000f28000c1e9b00 */
[----:B------:R-:W4:Y:S01]  /*10b0*/  LDG.E.64.CONSTANT R8, desc[UR4][R34.64+0x168] ;  /* 0x0001680422087981 */ /* 0x000f22000c1e9b00 */
[----:B------:R-:W-:-:S02]  /*10c0*/  DFMA R80, R10, R80, R54 ;  /* 0x000000500a50722b */ /* 0x000fc40000000036 */
[C---:B------:R-:W-:Y:S01]  /*10d0*/  DFMA R70, R10.reuse, R70, R48 ;  /* 0x000000460a46722b */ /* 0x040fe20000000030 */
[----:B------:R-:W4:Y:S01]  /*10e0*/  LDG.E.64.CONSTANT R88, desc[UR4][R34.64+0x258] ;  /* 0x0002580422587981 */ /* 0x000f22000c1e9b00 */
[----:B------:R-:W-:-:S03]  /*10f0*/  DFMA R66, R10, R66, R58 ;  /* 0x000000420a42722b */ /* 0x000fc6000000003a */
        /* <DEDUP_REMOVED lines=26> */
[C---:B------:R-:W-:Y:S01]  /*12a0*/  DFMA R114, R12.reuse, R92, R68 ;  /* 0x0000005c0c72722b */ /* 0x040fe20000000044 */
[----:B------:R-:W3:Y:S04]  /*12b0*/  LDG.E.64.CONSTANT R92, desc[UR4][R34.64+0x220] ;  /* 0x00022004225c7981 */ /* 0x000ee8000c1e9b00 */
        /* <DEDUP_REMOVED lines=20> */
[----:B--2---:R-:W-:Y:S02]  /*1400*/  DFMA R50, R32, R50, R78 ;  /* 0x000000322032722b */ /* 0x004fe4000000004e */
[----:B----4-:R-:W-:Y:S01]  /*1410*/  DFMA R86, R18, R86, R62 ;  /* 0x000000561256722b */ /* 0x010fe2000000003e */
[----:B------:R-:W2:Y:S01]  /*1420*/  LDG.E.64.CONSTANT R62, desc[UR4][R34.64+0x398] ;  /* 0x00039804223e7981 */ /* 0x000ea2000c1e9b00 */
[----:B---3--:R-:W-:-:S03]  /*1430*/  DFMA R10, R126, R10, R74 ;  /* 0x0000000a7e0a722b */ /* 0x008fc6000000004a */
[----:B------:R-:W3:Y:S01]  /*1440*/  LDG.E.64.CONSTANT R74, desc[UR4][R34.64+0x2a8] ;  /* 0x0002a804224a7981 */ /* 0x000ee2000c1e9b00 */
[----:B------:R-:W-:-:S03]  /*1450*/  DFMA R78, R18, R46, R8 ;  /* 0x0000002e124e722b */ /* 0x000fc60000000008 */
[----:B------:R-:W4:Y:S04]  /*1460*/  LDG.E.64.CONSTANT R8, desc[UR4][R34.64+0x2f8] ;  /* 0x0002f80422087981 */ /* 0x000f28000c1e9b00 */
[----:B------:R-:W4:Y:S01]  /*1470*/  LDG.E.64.CONSTANT R46, desc[UR4][R34.64+0x348] ;  /* 0x00034804222e7981 */ /* 0x000f22000c1e9b00 */
[----:B------:R-:W-:Y:S02]  /*1480*/  DFMA R82, R18, R82, R64 ;  /* 0x000000521252722b */ /* 0x000fe40000000040 */
[C---:B------:R-:W-:Y:S01]  /*1490*/  DFMA R90, R20.reuse, R90, R78 ;  /* 0x0000005a145a722b */ /* 0x040fe2000000004e */
        /* <DEDUP_REMOVED lines=9> */
[C---:B------:R-:W-:Y:S01]  /*1530*/  DFMA R94, R32.reuse, R94, R124 ;  /* 0x0000005e205e722b */ /* 0x040fe2000000007c */
        /* <DEDUP_REMOVED lines=15> */
[----:B------:R0:W-:Y:S01]  /*1630*/  STS.64 [R128], R10 ;  /* 0x0000000a80007388 */ /* 0x0001e20000000a00 */
[----:B------:R-:W-:-:S07]  /*1640*/  DFMA R72, R126, R72, R94 ;  /* 0x000000487e48722b */ /* 0x000fce000000005e */
[----:B------:R0:W-:Y:S01]  /*1650*/  STS.64 [R128+0x1680], R72 ;  /* 0x0016804880007388 */ /* 0x0001e20000000a00 */
[C---:B--2---:R-:W-:Y:S02]  /*1660*/  DFMA R36, R16.reuse, R62, R36 ;  /* 0x0000003e1024722b */ /* 0x044fe40000000024 */
[----:B---3--:R-:W-:-:S06]  /*1670*/  DFMA R58, R16, R74, R58 ;  /* 0x0000004a103a722b */ /* 0x008fcc000000003a */
[C---:B------:R-:W-:Y:S02]  /*1680*/  DFMA R36, R18.reuse, R80, R36 ;  /* 0x000000501224722b */ /* 0x040fe40000000024 */
[----:B------:R-:W-:Y:S02]  /*1690*/  DFMA R58, R18, R60, R58 ;  /* 0x0000003c123a722b */ /* 0x000fe4000000003a */
[C---:B----4-:R-:W-:Y:S02]  /*16a0*/  DFMA R8, R16.reuse, R8, R56 ;  /* 0x000000081008722b */ /* 0x050fe40000000038 */
[----:B------:R-:W-:-:S06]  /*16b0*/  DFMA R46, R16, R46, R54 ;  /* 0x0000002e102e722b */ /* 0x000fcc0000000036 */
[C---:B------:R-:W-:Y:S02]  /*16c0*/  DFMA R8, R18.reuse, R64, R8 ;  /* 0x000000401208722b */ /* 0x040fe40000000008 */
[----:B------:R-:W-:Y:S02]  /*16d0*/  DFMA R46, R18, R78, R46 ;  /* 0x0000004e122e722b */ /* 0x000fe4000000002e */
[----:B------:R-:W-:-:S04]  /*16e0*/  DFMA R58, R20, R82, R58 ;  /* 0x00000052143a722b */ /* 0x000fc8000000003a */
        /* <DEDUP_REMOVED lines=28> */
.L_x_615:
[----:B------:R-:W-:Y:S05]  /*18b0*/  BSYNC.RECONVERGENT B0 ;  /* 0x0000000000007941 */ /* 0x000fea0003800200 */
.L_x_614:
[----:B------:R-:W-:Y:S01]  /*18c0*/  BAR.SYNC.DEFER_BLOCKING 0x0 ;  /* 0x0000000000007b1d */ /* 0x000fe20000010000 */
[----:B0-----:R-:W-:Y:S02]  /*18d0*/  CS2R R36, SRZ ;  /* 0x0000000000247805 */ /* 0x001fe4000001ff00 */
[----:B------:R-:W-:Y:S02]  /*18e0*/  CS2R R34, SRZ ;  /* 0x0000000000227805 */ /* 0x000fe4000001ff00 */
[----:B------:R-:W-:Y:S01]  /*18f0*/  CS2R R32, SRZ ;  /* 0x0000000000207805 */ /* 0x000fe2000001ff00 */
[----:B------:R-:W-:Y:S04]  /*1900*/  BSSY.RECONVERGENT B0, `(.L_x_616) ;  /* 0x0000109000007945 */ /* 0x000fe80003800200 */
[----:B------:R-:W-:Y:S05]  /*1910*/  @P2 BRA `(.L_x_617) ;  /* 0x00000010001c2947 */ /* 0x000fea0003800000 */
[----:B------:R-:W0:Y:S01]  /*1920*/  LDC.64 R16, c[0x0][0x390] ;  /* 0x0000e400ff107b82 */ /* 0x000e220000000a00 */
        /* <DEDUP_REMOVED lines=48> */
[----:B----4-:R-:W-:Y:S01]  /*1c30*/  DFMA R14, R90, R58, R14 ;  /* 0x0000003a5a0e722b */ /* 0x010fe2000000000e */
[----:B------:R-:W4:Y:S01]  /*1c40*/  LDG.E.64.CONSTANT R90, desc[UR4][R16.64+0x48] ;  /* 0x00004804105a7981 */ /* 0x000f22000c1e9b00 */
[----:B------:R-:W-:-:S06]  /*1c50*/  DFMA R6, R6, R18, RZ ;  /* 0x000000120606722b */ /* 0x000fcc00000000ff */
[----:B------:R-:W-:Y:S02]  /*1c60*/  DFMA R4, R4, R76, R14 ;  /* 0x0000004c0404722b */ /* 0x000fe4000000000e */
[----:B------:R-:W4:Y:S01]  /*1c70*/  LDG.E.64.CONSTANT R14, desc[UR4][R16.64+0xd8] ;  /* 0x0000d804100e7981 */ /* 0x000f22000c1e9b00 */
[----:B------:R-:W-:-:S03]  /*1c80*/  DFMA R6, R10, R46, R6 ;  /* 0x0000002e0a06722b */ /* 0x000fc60000000006 */
[----:B------:R-:W4:Y:S02]  /*1c90*/  LDG.E.64.CONSTANT R10, desc[UR4][R16.64+0x90] ;  /* 0x00009004100a7981 */ /* 0x000f24000c1e9b00 */
[----:B------:R-:W-:Y:S02]  /*1ca0*/  DFMA R4, R8, R88, R4 ;  /* 0x000000580804722b */ /* 0x000fe40000000004 */
[----:B------:R-:W4:Y:S06]  /*1cb0*/  LDG.E.64.CONSTANT R8, desc[UR4][R16.64+0x168] ;  /* 0x0001680410087981 */ /* 0x000f2c000c1e9b00 */
[----:B0-----:R-:W-:-:S02]  /*1cc0*/  DFMA R12, R12, R116, R4 ;  /* 0x000000740c0c722b */ /* 0x001fc40000000004 */
[----:B------:R-:W-:Y:S01]  /*1cd0*/  DFMA R4, R130, R52, R6 ;  /* 0x000000348204722b */ /* 0x000fe20000000006 */
[----:B------:R-:W4:Y:S04]  /*1ce0*/  LDG.E.64.CONSTANT R6, desc[UR4][R16.64+0x128] ;  /* 0x0001280410067981 */ /* 0x000f28000c1e9b00 */
[----:B------:R-:W4:Y:S01]  /*1cf0*/  LDG.E.64.CONSTANT R130, desc[UR4][R16.64+0x1a0] ;  /* 0x0001a00410827981 */ /* 0x000f22000c1e9b00 */
[----:B------:R-:W-:Y:S02]  /*1d00*/  DFMA R48, R48, R18, RZ ;  /* 0x000000123030722b */ /* 0x000fe400000000ff */
[----:B------:R-:W-:Y:S01]  /*1d10*/  DFMA R4, R20, R58, R4 ;  /* 0x0000003a1404722b */ /* 0x000fe20000000004 */
[----:B------:R-:W0:Y:S01]  /*1d20*/  LDS.64 R20, [R2+0x2a0] ;  /* 0x0002a00002147984 */ /* 0x000e220000000a00 */
[----:B------:R-:W-:-:S04]  /*1d30*/  DFMA R50, R50, R18, RZ ;  /* 0x000000123232722b */ /* 0x000fc800000000ff */
[-C--:B------:R-:W-:Y:S01]  /*1d40*/  DFMA R48, R54, R46.reuse, R48 ;  /* 0x0000002e3630722b */ /* 0x080fe20000000030 */
[----:B------:R-:W3:Y:S03]  /*1d50*/  LDS.64 R54, [R2+0x300] ;  /* 0x0003000002367984 */ /* 0x000ee60000000a00 */
[----:B------:R-:W-:Y:S02]  /*1d60*/  DFMA R56, R56, R46, R50 ;  /* 0x0000002e3838722b */ /* 0x000fe40000000032 */
[----:B------:R-:W4:Y:S02]  /*1d70*/  LDS.64 R50, [R2+0x360] ;  /* 0x0003600002327984 */ /* 0x000f240000000a00 */
[-C--:B------:R-:W-:Y:S02]  /*1d80*/  DFMA R48, R64, R52.reuse, R48 ;  /* 0x000000344030722b */ /* 0x080fe40000000030 */
[----:B------:R-:W4:Y:S02]  /*1d90*/  LDG.E.64.CONSTANT R64, desc[UR4][R16.64+0x1e8] ;  /* 0x0001e80410407981 */ /* 0x000f24000c1e9b00 */
[----:B------:R-:W-:-:S02]  /*1da0*/  DFMA R56, R66, R52, R56 ;  /* 0x000000344238722b */ /* 0x000fc40000000038 */
[----:B------:R-:W4:Y:S06]  /*1db0*/  LDG.E.64.CONSTANT R66, desc[UR4][R16.64+0x320] ;  /* 0x0003200410427981 */ /* 0x000f2c000c1e9b00 */
[----:B------:R-:W-:Y:S02]  /*1dc0*/  DFMA R56, R72, R58, R56 ;  /* 0x0000003a4838722b */ /* 0x000fe40000000038 */
[----:B------:R-:W-:Y:S01]  /*1dd0*/  DFMA R4, R62, R76, R4 ;  /* 0x0000004c3e04722b */ /* 0x000fe20000000004 */
[----:B------:R-:W4:Y:S01]  /*1de0*/  LDG.E.64.CONSTANT R72, desc[UR4][R16.64+0x380] ;  /* 0x0003800410487981 */ /* 0x000f22000c1e9b00 */
[----:B------:R-:W-:-:S03]  /*1df0*/  DFMA R68, R68, R18, RZ ;  /* 0x000000124444722b */ /* 0x000fc600000000ff */
[----:B------:R-:W4:Y:S01]  /*1e00*/  LDG.E.64.CONSTANT R62, desc[UR4][R16.64+0x280] ;  /* 0x00028004103e7981 */ /* 0x000f22000c1e9b00 */
[----:B0-----:R-:W-:Y:S02]  /*1e10*/  DFMA R12, R60, R20, R12 ;  /* 0x000000143c0c722b */ /* 0x001fe4000000000c */
[----:B------:R-:W-:Y:S01]  /*1e20*/  DFMA R56, R84, R76, R56 ;  /* 0x0000004c5438722b */ /* 0x000fe20000000038 */
[----:B------:R-:W4:Y:S01]  /*1e30*/  LDG.E.64.CONSTANT R60, desc[UR4][R16.64+0x370] ;  /* 0x00037004103c7981 */ /* 0x000f22000c1e9b00 */
[----:B------:R-:W-:Y:S02]  /*1e40*/  DFMA R68, R74, R46, R68 ;  /* 0x0000002e4a44722b */ /* 0x000fe40000000044 */
[-C--:B------:R-:W-:Y:S01]  /*1e50*/  DFMA R4, R80, R88.reuse, R4 ;  /* 0x000000585004722b */ /* 0x080fe20000000004 */
[----:B------:R-:W4:Y:S03]  /*1e60*/  LDG.E.64.CONSTANT R74, desc[UR4][R16.64+0x330] ;  /* 0x00033004104a7981 */ /* 0x000f26000c1e9b00 */
[----:B------:R-:W-:Y:S01]  /*1e70*/  DFMA R56, R112, R88, R56 ;  /* 0x000000587038722b */ /* 0x000fe20000000038 */
[----:B------:R-:W4:Y:S01]  /*1e80*/  LDG.E.64.CONSTANT R80, desc[UR4][R16.64+0x290] ;  /* 0x0002900410507981 */ /* 0x000f22000c1e9b00 */
[----:B------:R-:W-:-:S03]  /*1e90*/  DFMA R124, R124, R18, RZ ;  /* 0x000000127c7c722b */ /* 0x000fc600000000ff */
[----:B------:R-:W4:Y:S03]  /*1ea0*/  LDG.E.64.CONSTANT R112, desc[UR4][R16.64+0x2d8] ;  /* 0x0002d80410707981 */ /* 0x000f26000c1e9b00 */
        /* <DEDUP_REMOVED lines=17> */
[----:B---3--:R-:W-:-:S04]  /*1fc0*/  DFMA R12, R78, R54, R12 ;  /* 0x000000364e0c722b */ /* 0x008fc8000000000c */
[----:B------:R-:W-:Y:S01]  /*1fd0*/  DFMA R48, R82, R76, R48 ;  /* 0x0000004c5230722b */ /* 0x000fe20000000030 */
[----:B------:R-:W3:Y:S04]  /*1fe0*/  LDG.E.64.CONSTANT R78, desc[UR4][R16.64+0x2e0] ;  /* 0x0002e004104e7981 */ /* 0x000ee8000c1e9b00 */
[----:B------:R-:W3:Y:S01]  /*1ff0*/  LDG.E.64.CONSTANT R82, desc[UR4][R16.64+0x248] ;  /* 0x0002480410527981 */ /* 0x000ee2000c1e9b00 */
[----:B----4-:R-:W-:Y:S02]  /*2000*/  DFMA R90, R90, R50, R12 ;  /* 0x000000325a5a722b */ /* 0x010fe4000000000c */
[----:B------:R-:W-:Y:S01]  /*2010*/  DFMA R48, R94, R88, R48 ;  /* 0x000000585e30722b */ /* 0x000fe20000000030 */
[----:B------:R-:W4:Y:S04]  /*2020*/  LDG.E.64.CONSTANT R12, desc[UR4][R16.64+0x230] ;  /* 0x00023004100c7981 */ /* 0x000f28000c1e9b00 */
[----:B------:R-:W3:Y:S03]  /*2030*/  LDG.E.64.CONSTANT R94, desc[UR4][R16.64+0x328] ;  /* 0x00032804105e7981 */ /* 0x000ee6000c1e9b00 */
[----:B------:R-:W-:-:S02]  /*2040*/  DFMA R120, R120, R116, R48 ;  /* 0x000000747878722b */ /* 0x000fc40000000030 */
[----:B------:R-:W3:Y:S01]  /*2050*/  LDG.E.64.CONSTANT R48, desc[UR4][R16.64+0x2d0] ;  /* 0x0002d00410307981 */ /* 0x000ee2000c1e9b00 */
        /* <DEDUP_REMOVED lines=8> */
[----:B------:R-:W3:Y:S04]  /*20e0*/  LDG.E.64.CONSTANT R118, desc[UR4][R16.64+0x338] ;  /* 0x0003380410767981 */ /* 0x000ee8000c1e9b00 */
[----:B------:R-:W3:Y:S01]  /*20f0*/  LDG.E.64.CONSTANT R120, desc[UR4][R16.64+0x298] ;  /* 0x0002980410787981 */ /* 0x000ee2000c1e9b00 */
[-C--:B------:R-:W-:Y:S02]  /*2100*/  DFMA R66, R66, R18.reuse, RZ ;  /* 0x000000124242722b */ /* 0x080fe400000000ff */
[----:B------:R-:W-:-:S02]  /*2110*/  DFMA R62, R62, R18, RZ ;  /* 0x000000123e3e722b */ /* 0x000fc400000000ff */
[-C--:B------:R-:W-:Y:S02]  /*2120*/  DFMA R60, R60, R18.reuse, RZ ;  /* 0x000000123c3c722b */ /* 0x080fe400000000ff */
[----:B------:R-:W-:-:S08]  /*2130*/  DFMA R4, R4, R18, RZ ;  /* 0x000000120404722b */ /* 0x000fd000000000ff */
[-C--:B------:R-:W-:Y:S01]  /*2140*/  DFMA R4, R64, R46.reuse, R4 ;  /* 0x0000002e4004722b */ /* 0x080fe20000000004 */
[----:B------:R-:W3:Y:S01]  /*2150*/  LDG.E.64.CONSTANT R64, desc[UR4][R16.64+0x258] ;  /* 0x0002580410407981 */ /* 0x000ee2000c1e9b00 */
[----:B------:R-:W-:-:S03]  /*2160*/  DFMA R62, R114, R46, R62 ;  /* 0x0000002e723e722b */ /* 0x000fc6000000003e */
[----:B------:R-:W3:Y:S03]  /*2170*/  LDG.E.64.CONSTANT R114, desc[UR4][R16.64+0x218] ;  /* 0x0002180410727981 */ /* 0x000ee6000c1e9b00 */
[----:B------:R-:W-:Y:S01]  /*2180*/  DFMA R4, R68, R52, R4 ;  /* 0x000000344404722b */ /* 0x000fe20000000004 */
[----:B------:R-:W3:Y:S01]  /*2190*/  LDG.E.64.CONSTANT R68, desc[UR4][R16.64+0x1b8] ;  /* 0x0001b80410447981 */ /* 0x000ee2000c1e9b00 */
[----:B------:R-:W-:-:S03]  /*21a0*/  DFMA R60, R92, R46, R60 ;  /* 0x0000002e5c3c722b */ /* 0x000fc6000000003c */
[----:B------:R-:W3:Y:S03]  /*21b0*/  LDG.E.64.CONSTANT R92, desc[UR4][R16.64+0x178] ;  /* 0x00017804105c7981 */ /* 0x000ee6000c1e9b00 */
[----:B------:R-:W-:Y:S02]  /*21c0*/  DFMA R84, R84, R58, R4 ;  /* 0x0000003a5454722b */ /* 0x000fe40000000004 */
[----:B------:R-:W3:Y:S01]  /*21d0*/  LDG.E.64.CONSTANT R4, desc[UR4][R16.64+0x388] ;  /* 0x0003880410047981 */ /* 0x000ee2000c1e9b00 */
[----:B------:R-:W-:-:S03]  /*21e0*/  DFMA R72, R72, R52, R60 ;  /* 0x000000344848722b */ /* 0x000fc6000000003c */
[----:B------:R-:W3:Y:S01]  /*21f0*/  LDG.E.64.CONSTANT R60, desc[UR4][R16.64+0x2f0] ;  /* 0x0002f004103c7981 */ /* 0x000ee2000c1e9b00 */
[----:B--2---:R-:W-:-:S03]  /*2200*/  DFMA R70, R70, R58, R128 ;  /* 0x0000003a4646722b */ /* 0x004fc60000000080 */
[----:B------:R-:W2:Y:S01]  /*2210*/  LDG.E.64.CONSTANT R128, desc[UR4][R16.64+0x3a8] ;  /* 0x0003a80410807981 */ /* 0x000ea2000c1e9b00 */
[----:B----4-:R-:W-:-:S08]  /*2220*/  DFMA R12, R12, R18, RZ ;  /* 0x000000120c0c722b */ /* 0x010fd000000000ff */
[----:B------:R-:W-:Y:S02]  /*2230*/  DFMA R12, R56, R46, R12 ;  /* 0x0000002e380c722b */ /* 0x000fe4000000000c */
[----:B---3--:R-:W-:Y:S01]  /*2240*/  DFMA R48, R48, R18, RZ ;  /* 0x000000123030722b */ /* 0x008fe200000000ff */
[----:B------:R-:W3:Y:S01]  /*2250*/  LDG.E.64.CONSTANT R56, desc[UR4][R16.64+0x340] ;  /* 0x0003400410387981 */ /* 0x000ee2000c1e9b00 */
[----:B------:R-:W-:Y:S02]  /*2260*/  DFMA R66, R94, R46, R66 ;  /* 0x0000002e5e42722b */ /* 0x000fe40000000042 */
[----:B------:R-:W-:Y:S01]  /*2270*/  DFMA R86, R86, R76, R70 ;  /* 0x0000004c5656722b */ /* 0x000fe20000000046 */
[----:B------:R-:W4:Y:S01]  /*2280*/  LDG.E.64.CONSTANT R94, desc[UR4][R16.64+0x180] ;  /* 0x00018004105e7981 */ /* 0x000f22000c1e9b00 */
[----:B------:R-:W-:Y:S02]  /*2290*/  DFMA R12, R124, R52, R12 ;  /* 0x000000347c0c722b */ /* 0x000fe4000000000c */
[----:B------:R-:W-:Y:S01]  /*22a0*/  DFMA R48, R112, R46, R48 ;  /* 0x0000002e7030722b */ /* 0x000fe20000000030 */
[----:B------:R-:W2:Y:S04]  /*22b0*/  LDG.E.64.CONSTANT R124, desc[UR4][R16.64+0x1c8] ;  /* 0x0001c804107c7981 */ /* 0x000ea8000c1e9b00 */
[----:B------:R-:W4:Y:S01]  /*22c0*/  LDG.E.64.CONSTANT R112, desc[UR4][R16.64+0x268] ;  /* 0x0002680410707981 */ /* 0x000f22000c1e9b00 */
[----:B------:R-:W-:-:S02]  /*22d0*/  DFMA R70, R82, R58, R12 ;  /* 0x0000003a5246722b */ /* 0x000fc4000000000c */
[-C--:B------:R-:W-:Y:S01]  /*22e0*/  DFMA R82, R80, R52.reuse, R62 ;  /* 0x000000345052722b */ /* 0x080fe2000000003e */
[----:B------:R-:W4:Y:S01]  /*22f0*/  LDG.E.64.CONSTANT R12, desc[UR4][R16.64+0x98] ;  /* 0x00009804100c7981 */ /* 0x000f22000c1e9b00 */
[-C--:B------:R-:W-:Y:S02]  /*2300*/  DFMA R78, R78, R52.reuse, R48 ;  /* 0x000000344e4e722b */ /* 0x080fe40000000030 */
[----:B------:R-:W-:Y:S01]  /*2310*/  DFMA R80, R74, R52, R66 ;  /* 0x000000344a50722b */ /* 0x000fe20000000042 */
[----:B------:R-:W2:Y:S04]  /*2320*/  LDG.E.64.CONSTANT R48, desc[UR4][R16.64+0x170] ;  /* 0x0001700410307981 */ /* 0x000ea8000c1e9b00 */
[----:B------:R-:W4:Y:S01]  /*2330*/  LDG.E.64.CONSTANT R66, desc[UR4][R16.64+0x208] ;  /* 0x0002080410427981 */ /* 0x000f22000c1e9b00 */
[----:B------:R-:W-:-:S02]  /*2340*/  DFMA R122, R122, R76, R70 ;  /* 0x0000004c7a7a722b */ /* 0x000fc40000000046 */
[----:B------:R-:W-:Y:S01]  /*2350*/  DFMA R130, R130, R58, R78 ;  /* 0x0000003a8282722b */ /* 0x000fe2000000004e */
[----:B------:R-:W2:Y:S04]  /*2360*/  LDG.E.64.CONSTANT R70, desc[UR4][R16.64+0x1c0] ;  /* 0x0001c00410467981 */ /* 0x000ea8000c1e9b00 */
[----:B------:R-:W2:Y:S04]  /*2370*/  LDG.E.64.CONSTANT R74, desc[UR4][R16.64+0x210] ;  /* 0x00021004104a7981 */ /* 0x000ea8000c1e9b00 */
[----:B------:R-:W2:Y:S04]  /*2380*/  LDG.E.64.CONSTANT R78, desc[UR4][R16.64+0x260] ;  /* 0x00026004104e7981 */ /* 0x000ea8000c1e9b00 */
[----:B------:R-:W2:Y:S04]  /*2390*/  LDG.E.64.CONSTANT R62, desc[UR4][R16.64+0x2a0] ;  /* 0x0002a004103e7981 */ /* 0x000ea8000c1e9b00 */
[----:B------:R-:W2:Y:S01]  /*23a0*/  LDG.E.64.CONSTANT R52, desc[UR4][R16.64+0x390] ;  /* 0x0003900410347981 */ /* 0x000ea2000c1e9b00 */
[----:B------:R-:W-:-:S03]  /*23b0*/  DFMA R126, R126, R76, R84 ;  /* 0x0000004c7e7e722b */ /* 0x000fc60000000054 */
[----:B------:R-:W2:Y:S01]  /*23c0*/  LDG.E.64.CONSTANT R84, desc[UR4][R16.64+0x1d0] ;  /* 0x0001d00410547981 */ /* 0x000ea2000c1e9b00 */
[-C--:B------:R-:W-:Y:S02]  /*23d0*/  DFMA R120, R120, R58.reuse, R82 ;  /* 0x0000003a7878722b */ /* 0x080fe40000000052 */
[----:B------:R-:W-:Y:S01]  /*23e0*/  DFMA R118, R118, R58, R80 ;  /* 0x0000003a7676722b */ /* 0x000fe20000000050 */
[----:B------:R-:W2:Y:S04]  /*23f0*/  LDG.E.64.CONSTANT R18, desc[UR4][R16.64+0xe0] ;  /* 0x0000e00410127981 */ /* 0x000ea8000c1e9b00 */
        /* <DEDUP_REMOVED lines=12> */
[----:B---3--:R-:W-:-:S03]  /*24c0*/  DFMA R56, R56, R76, R118 ;  /* 0x0000004c3838722b */ /* 0x008fc60000000076 */
[----:B------:R-:W3:Y:S01]  /*24d0*/  LDG.E.64.CONSTANT R118, desc[UR4][R16.64+0x2c8] ;  /* 0x0002c80410767981 */ /* 0x000ee2000c1e9b00 */
[----:B----4-:R-:W-:Y:S02]  /*24e0*/  DFMA R66, R66, R88, R126 ;  /* 0x000000584242722b */ /* 0x010fe4000000007e */
[-C--:B--2---:R-:W-:Y:S01]  /*24f0*/  DFMA R8, R48, R116.reuse, R8 ;  /* 0x000000743008722b */ /* 0x084fe20000000008 */
[----:B------:R-:W2:Y:S01]  /*2500*/  LDG.E.64.CONSTANT R126, desc[UR4][R16.64+0x2c0] ;  /* 0x0002c004107e7981 */ /* 0x000ea2000c1e9b00 */
[----:B------:R-:W-:-:S03]  /*2510*/  DFMA R70, R70, R116, R68 ;  /* 0x000000744646722b */ /* 0x000fc60000000044 */
[----:B------:R-:W4:Y:S01]  /*2520*/  LDG.E.64.CONSTANT R68, desc[UR4][R16.64+0x2f8] ;  /* 0x0002f80410447981 */ /* 0x000f22000c1e9b00 */
[----:B------:R-:W-:-:S03]  /*2530*/  DFMA R74, R74, R116, R66 ;  /* 0x000000744a4a722b */ /* 0x000fc60000000042 */
[----:B------:R-:W3:Y:S01]  /*2540*/  LDG.E.64.CONSTANT R66, desc[UR4][R16.64+0x348] ;  /* 0x0003480410427981 */ /* 0x000ee2000c1e9b00 */
[----:B------:R-:W-:-:S03]  /*2550*/  DFMA R78, R78, R116, R64 ;  /* 0x000000744e4e722b */ /* 0x000fc60000000040 */
[----:B------:R-:W2:Y:S01]  /*2560*/  LDG.E.64.CONSTANT R64, desc[UR4][R16.64+0x398] ;  /* 0x0003980410407981 */ /* 0x000ea2000c1e9b00 */
[----:B------:R-:W-:Y:S02]  /*2570*/  DFMA R92, R92, R20, R8 ;  /* 0x000000145c5c722b */ /* 0x000fe40000000008 */
[-C--:B------:R-:W-:Y:S01]  /*2580*/  DFMA R62, R62, R76.reuse, R120 ;  /* 0x0000004c3e3e722b */ /* 0x080fe20000000078 */
[----:B------:R-:W2:Y:S01]  /*2590*/  LDG.E.64.CONSTANT R8, desc[UR4][R16.64+0x2b0] ;  /* 0x0002b00410087981 */ /* 0x000ea2000c1e9b00 */
[----:B------:R-:W-:Y:S02]  /*25a0*/  DFMA R52, R52, R76, R4 ;  /* 0x0000004c3434722b */ /* 0x000fe40000000004 */
[-C--:B------:R-:W-:Y:S01]  /*25b0*/  DFMA R124, R124, R20.reuse, R70 ;  /* 0x000000147c7c722b */ /* 0x080fe20000000046 */
[----:B------:R-:W2:Y:S01]  /*25c0*/  LDG.E.64.CONSTANT R76, desc[UR4][R16.64+0x3a0] ;  /* 0x0003a004104c7981 */ /* 0x000ea2000c1e9b00 */
[----:B------:R-:W-:-:S03]  /*25d0*/  DFMA R114, R114, R20, R74 ;  /* 0x000000147272722b */ /* 0x000fc6000000004a */
[----:B------:R-:W2:Y:S04]  /*25e0*/  LDG.E.64.CONSTANT R70, desc[UR4][R16.64+0x300] ;  /* 0x0003000410467981 */ /* 0x000ea8000c1e9b00 */
[----:B------:R-:W2:Y:S01]  /*25f0*/  LDG.E.64.CONSTANT R74, desc[UR4][R16.64+0x350] ;  /* 0x00035004104a7981 */ /* 0x000ea2000c1e9b00 */
[----:B------:R-:W-:Y:S02]  /*2600*/  DFMA R112, R112, R20, R78 ;  /* 0x000000147070722b */ /* 0x000fe4000000004e */
[-C--:B------:R-:W-:Y:S01]  /*2610*/  DFMA R94, R94, R54.reuse, R92 ;  /* 0x000000365e5e722b */ /* 0x080fe2000000005c */
[----:B------:R-:W2:Y:S04]  /*2620*/  LDG.E.64.CONSTANT R78, desc[UR4][R16.64+0x2b8] ;  /* 0x0002b804104e7981 */ /* 0x000ea8000c1e9b00 */
[----:B------:R-:W2:Y:S01]  /*2630*/  LDG.E.64.CONSTANT R92, desc[UR4][R16.64+0x358] ;  /* 0x00035804105c7981 */ /* 0x000ea2000c1e9b00 */
[----:B------:R-:W-:-:S03]  /*2640*/  DFMA R84, R84, R54, R124 ;  /* 0x000000365454722b */ /* 0x000fc6000000007c */
[----:B------:R-:W2:Y:S04]  /*2650*/  LDG.E.64.CONSTANT R124, desc[UR4][R16.64+0x310] ;  /* 0x00031004107c7981 */ /* 0x000ea8000c1e9b00 */
[----:B------:R-:W2:Y:S01]  /*2660*/  LDG.E.64.CONSTANT R120, desc[UR4][R16.64+0x3b0] ;  /* 0x0003b00410787981 */ /* 0x000ea2000c1e9b00 */
[----:B------:R-:W-:Y:S02]  /*2670*/  DFMA R10, R12, R50, R10 ;  /* 0x000000320c0a722b */ /* 0x000fe4000000000a */
[-C--:B------:R-:W-:Y:S01]  /*2680*/  DFMA R14, R18, R54.reuse, R14 ;  /* 0x00000036120e722b */ /* 0x080fe2000000000e */
[----:B------:R-:W2:Y:S01]  /*2690*/  LDG.E.64.CONSTANT R4, desc[UR4][R16.64+0xe8] ;  /* 0x0000e80410047981 */ /* 0x000ea2000c1e9b00 */
[-C--:B------:R-:W-:Y:S02]  /*26a0*/  DFMA R6, R46, R54.reuse, R6 ;  /* 0x000000362e06722b */ /* 0x080fe40000000006 */
[-C--:B------:R-:W-:Y:S01]  /*26b0*/  DFMA R82, R82, R54.reuse, R114 ;  /* 0x000000365252722b */ /* 0x080fe20000000072 */
[----:B------:R-:W2:Y:S01]  /*26c0*/  LDG.E.64.CONSTANT R12, desc[UR4][R16.64+0x138] ;  /* 0x00013804100c7981 */ /* 0x000ea2000c1e9b00 */
[----:B------:R-:W-:-:S03]  /*26d0*/  DFMA R80, R80, R54, R112 ;  /* 0x000000365050722b */ /* 0x000fc60000000070 */
[----:B------:R-:W2:Y:S04]  /*26e0*/  LDG.E.64.CONSTANT R18, desc[UR4][R16.64+0x188] ;  /* 0x0001880410127981 */ /* 0x000ea8000c1e9b00 */
[----:B------:R-:W2:Y:S04]  /*26f0*/  LDG.E.64.CONSTANT R46, desc[UR4][R16.64+0x1d8] ;  /* 0x0001d804102e7981 */ /* 0x000ea8000c1e9b00 */
[----:B------:R-:W2:Y:S04]  /*2700*/  LDG.E.64.CONSTANT R48, desc[UR4][R16.64+0x228] ;  /* 0x0002280410307981 */ /* 0x000ea8000c1e9b00 */
[----:B------:R-:W2:Y:S04]  /*2710*/  LDG.E.64.CONSTANT R114, desc[UR4][R16.64+0x318] ;  /* 0x0003180410727981 */ /* 0x000ea8000c1e9b00 */
[----:B------:R-:W2:Y:S01]  /*2720*/  LDG.E.64.CONSTANT R112, desc[UR4][R16.64+0x368] ;  /* 0x0003680410707981 */ /* 0x000ea2000c1e9b00 */
[----:B------:R-:W-:-:S02]  /*2730*/  DFMA R62, R72, R88, R62 ;  /* 0x00000058483e722b */ /* 0x000fc4000000003e */
[----:B------:R-:W-:Y:S01]  /*2740*/  DFMA R58, R58, R50, R80 ;  /* 0x000000323a3a722b */ /* 0x000fe20000000050 */
[----:B------:R0:W-:Y:S04]  /*2750*/  STS.64 [R2], R90 ;  /* 0x0000005a02007388 */ /* 0x0001e80000000a00 */
[----:B------:R0:W-:Y:S04]  /*2760*/  STS.64 [R2+0x60], R10 ;  /* 0x0000600a02007388 */ /* 0x0001e80000000a00 */
[----:B------:R0:W-:Y:S01]  /*2770*/  STS.64 [R2+0x2a0], R58 ;  /* 0x0002a03a02007388 */ /* 0x0001e20000000a00 */
[----:B----4-:R-:W-:-:S02]  /*2780*/  DFMA R60, R68, R88, R60 ;  /* 0x00000058443c722b */ /* 0x010fc4000000003c */
[-C--:B---3--:R-:W-:Y:S02]  /*2790*/  DFMA R56, R66, R88.reuse, R56 ;  /* 0x000000584238722b */ /* 0x088fe40000000038 */
[----:B--2---:R-:W-:Y:S02]  /*27a0*/  DFMA R52, R64, R88, R52 ;  /* 0x000000584034722b */ /* 0x004fe40000000034 */
[----:B------:R-:W-:-:S06]  /*27b0*/  DFMA R8, R8, R116, R62 ;  /* 0x000000740808722b */ /* 0x000fcc000000003e */
[-C--:B------:R-:W-:Y:S02]  /*27c0*/  DFMA R52, R76, R116.reuse, R52 ;  /* 0x000000744c34722b */ /* 0x080fe40000000034 */
[-C--:B------:R-:W-:Y:S02]  /*27d0*/  DFMA R60, R70, R116.reuse, R60 ;  /* 0x00000074463c722b */ /* 0x080fe4000000003c */
[----:B------:R-:W-:-:S04]  /*27e0*/  DFMA R56, R74, R116, R56 ;  /* 0x000000744a38722b */ /* 0x000fc80000000038 */
[-C--:B------:R-:W-:Y:S02]  /*27f0*/  DFMA R52, R128, R20.reuse, R52 ;  /* 0x000000148034722b */ /* 0x080fe40000000034 */
[-C--:B------:R-:W-:Y:S02]  /*2800*/  DFMA R8, R78, R20.reuse, R8 ;  /* 0x000000144e08722b */ /* 0x080fe40000000008 */
[-C--:B------:R-:W-:Y:S02]  /*2810*/  DFMA R60, R86, R20.reuse, R60 ;  /* 0x00000014563c722b */ /* 0x080fe4000000003c */
        /* <DEDUP_REMOVED lines=23> */
.L_x_617:
[----:B------:R-:W-:Y:S05]  /*2990*/  BSYNC.RECONVERGENT B0 ;  /* 0x0000000000007941 */ /* 0x000fea0003800200 */
.L_x_616:
[----:B------:R-:W-:Y:S06]  /*29a0*/  BAR.SYNC.DEFER_BLOCKING 0x0 ;  /* 0x0000000000007b1d */ /* 0x000fec0000010000 */
[----:B0-----:R-:W2:Y:S04]  /*29b0*/  LDG.E.64.CONSTANT R8, desc[UR4][R246.64+0x2c0] ;  /* 0x0002c004f6087981 */ /* 0x001ea8000c1e9b00 */
[----:B------:R-:W3:Y:S04]  /*29c0*/  LDG.E.64.CONSTANT R92, desc[UR4][R246.64+0x280] ;  /* 0x00028004f65c7981 */ /* 0x000ee8000c1e9b00 */
[----:B------:R-:W4:Y:S04]  /*29d0*/  LDG.E.64.CONSTANT R6, desc[UR4][R246.64+0x278] ;  /* 0x00027804f6067981 */ /* 0x000f28000c1e9b00 */
[----:B------:R-:W4:Y:S04]  /*29e0*/  LDG.E.64.CONSTANT R94, desc[UR4][R246.64+0x230] ;  /* 0x00023004f65e7981 */ /* 0x000f28000c1e9b00 */
[----:B------:R-:W0:Y:S04]  /*29f0*/  LDS.128 R112, [R0] ;  /* 0x0000000000707984 */ /* 0x000e280000000c00 */
[----:B------:R-:W1:Y:S04]  /*2a00*/  LDS.128 R116, [R0+0x10] ;  /* 0x0000100000747984 */ /* 0x000e680000000c00 */
[----:B------:R-:W1:Y:S04]  /*2a10*/  LDS.128 R120, [R0+0x20] ;  /* 0x0000200000787984 */ /* 0x000e680000000c00 */
[----:B------:R-:W1:Y:S04]  /*2a20*/  LDS.128 R124, [R0+0x30] ;  /* 0x00003000007c7984 */ /* 0x000e680000000c00 */
[----:B------:R-:W4:Y:S04]  /*2a30*/  LDG.E.64.CONSTANT R16, desc[UR4][R246.64+0x2c8] ;  /* 0x0002c804f6107981 */ /* 0x000f28000c1e9b00 */
[----:B------:R-:W4:Y:S04]  /*2a40*/  LDG.E.64.CONSTANT R90, desc[UR4][R246.64+0x2d0] ;  /* 0x0002d004f65a7981 */ /* 0x000f28000c1e9b00 */
[----:B------:R-:W4:Y:S04]  /*2a50*/  LDG.E.64.CONSTANT R86, desc[UR4][R246.64+0x288] ;  /* 0x00028804f6567981 */ /* 0x000f28000c1e9b00 */
[----:B------:R-:W1:Y:S04]  /*2a60*/  LDS.128 R128, [R0+0x40] ;  /* 0x0000400000807984 */ /* 0x000e680000000c00 */
[----:B------:R-:W4:Y:S04]  /*2a70*/  LDG.E.64.CONSTANT R88, desc[UR4][R246.64+0x238] ;  /* 0x00023804f6587981 */ /* 0x000f28000c1e9b00 */
[----:B------:R-:W4:Y:S01]  /*2a80*/  LDG.E.64.CONSTANT R84, desc[UR4][R246.64+0x2d8] ;  /* 0x0002d804f6547981 */ /* 0x000f22000c1e9b00 */
[----:B0----5:R-:W-:-:S03]  /*2a90*/  DFMA R4, R238, R112, RZ ;  /* 0x00000070ee04722b */ /* 0x021fc600000000ff */
[----:B------:R-:W4:Y:S04]  /*2aa0*/  LDG.E.64.CONSTANT R80, desc[UR4][R246.64+0x290] ;  /* 0x00029004f6507981 */ /* 0x000f28000c1e9b00 */
[----:B------:R-:W4:Y:S01]  /*2ab0*/  LDG.E.64.CONSTANT R82, desc[UR4][R246.64+0x240] ;  /* 0x00024004f6527981 */ /* 0x000f22000c1e9b00 */
[----:B------:R-:W-:-:S03]  /*2ac0*/  DFMA R4, R232, R114, R4 ;  /* 0x00000072e804722b */ /* 0x000fc60000000004 */
[----:B------:R-:W4:Y:S04]  /*2ad0*/  LDG.E.64.CONSTANT R78, desc[UR4][R246.64+0x2e0] ;  /* 0x0002e004f64e7981 */ /* 0x000f28000c1e9b00 */
[----:B------:R-:W4:Y:S01]  /*2ae0*/  LDG.E.64.CONSTANT R74, desc[UR4][R246.64+0x298] ;  /* 0x00029804f64a7981 */ /* 0x000f22000c1e9b00 */
[----:B-1----:R-:W-:-:S03]  /*2af0*/  DFMA R4, R230, R116, R4 ;  /* 0x00000074e604722b */ /* 0x002fc60000000004 */
[----:B------:R-:W4:Y:S04]  /*2b00*/  LDG.E.64.CONSTANT R76, desc[UR4][R246.64+0x248] ;  /* 0x00024804f64c7981 */ /* 0x000f28000c1e9b00 */
        /* <DEDUP_REMOVED lines=8> */
[----:B------:R-:W4:Y:S01]  /*2b90*/  LDG.E.64.CONSTANT R64, desc[UR4][R246.64+0x258] ;  /* 0x00025804f6407981 */ /* 0x000f22000c1e9b00 */
[----:B------:R-:W-:Y:S02]  /*2ba0*/  R2UR UR6, R226 ;  /* 0x00000000e20672ca */ /* 0x000fe400000e0000 */
[----:B------:R-:W-:Y:S01]  /*2bb0*/  R2UR UR7, R227 ;  /* 0x00000000e30772ca */ /* 0x000fe200000e0000 */
        /* <DEDUP_REMOVED lines=8> */
[----:B------:R-:W4:Y:S04]  /*2c40*/  @!P0 LDG.E.64.CONSTANT R32, desc[UR4][R244.64+0x30] ;  /* 0x00003004f4208981 */ /* 0x000f28000c1e9b00 */
[----:B------:R-:W4:Y:S01]  /*2c50*/  LDG.E.64.CONSTANT R18, desc[UR4][R246.64+0x310] ;  /* 0x00031004f6127981 */ /* 0x000f22000c1e9b00 */
[----:B------:R-:W-:-:S03]  /*2c60*/  DFMA R4, R130, UR6, R4 ;  /* 0x0000000682047c2b */ /* 0x000fc60008000004 */
[----:B------:R-:W4:Y:S04]  /*2c70*/  LDG.E.64.CONSTANT R48, desc[UR4][R246.64+0x308] ;  /* 0x00030804f6307981 */ /* 0x000f28000c1e9b00 */
[----:B------:R-:W4:Y:S04]  /*2c80*/  @!P0 LDG.E.64.CONSTANT R34, desc[UR4][R244.64+0x28] ;  /* 0x00002804f4228981 */ /* 0x000f28000c1e9b00 */
[----:B------:R-:W4:Y:S01]  /*2c90*/  LDG.E.64.CONSTANT R20, desc[UR4][R246.64+0x318] ;  /* 0x00031804f6147981 */ /* 0x000f22000c1e9b00 */
[----:B------:R-:W-:Y:S02]  /*2ca0*/  DMUL R44, R4, R44 ;  /* 0x0000002c042c7228 */ /* 0x000fe40000000000 */
[----:B------:R-:W-:Y:S01]  /*2cb0*/  DFMA R4, R222, R112, RZ ;  /* 0x00000070de04722b */ /* 0x000fe200000000ff */
[----:B------:R-:W4:Y:S01]  /*2cc0*/  @!P0 LDG.E.64.CONSTANT R36, desc[UR4][R244.64+0x20] ;  /* 0x00002004f4248981 */ /* 0x000f22000c1e9b00 */
[----:B------:R-:W-:-:S02]  /*2cd0*/  CS2R R12, SRZ ;  /* 0x00000000000c7805 */ /* 0x000fc4000001ff00 */
[----:B------:R-:W-:Y:S02]  /*2ce0*/  CS2R R10, SRZ ;  /* 0x00000000000a7805 */ /* 0x000fe4000001ff00 */
[----:B------:R-:W-:Y:S01]  /*2cf0*/  R2UR UR10, R30 ;  /* 0x000000001e0a72ca */ /* 0x000fe200000e0000 */
[----:B------:R-:W4:Y:S01]  /*2d00*/  LDG.E.64.CONSTANT R52, desc[UR4][R246.64+0x268] ;  /* 0x00026804f6347981 */ /* 0x000f22000c1e9b00 */
[----:B------:R-:W-:-:S03]  /*2d10*/  DFMA R4, R220, R114, R4 ;  /* 0x00000072dc04722b */ /* 0x000fc60000000004 */
[----:B------:R-:W4:Y:S04]  /*2d20*/  @!P0 LDG.E.64.CONSTANT R12, desc[UR4][R244.64+0x40] ;  /* 0x00004004f40c8981 */ /* 0x000f28000c1e9b00 */
[----:B------:R-:W4:Y:S01]  /*2d30*/  @!P0 LDG.E.64.CONSTANT R10, desc[UR4][R244.64+0x48] ;  /* 0x00004804f40a8981 */ /* 0x000f22000c1e9b00 */
[----:B------:R-:W-:Y:S01]  /*2d40*/  DFMA R4, R218, R116, R4 ;  /* 0x00000074da04722b */ /* 0x000fe20000000004 */
[----:B------:R-:W-:Y:S02]  /*2d50*/  R2UR UR11, R31 ;  /* 0x000000001f0b72ca */ /* 0x000fe400000e0000 */
[----:B------:R-:W4:Y:S01]  /*2d60*/  LDG.E.64.CONSTANT R46, desc[UR4][R246.64+0x270] ;  /* 0x00027004f62e7981 */ /* 0x000f22000c1e9b00 */
[----:B------:R-:W-:Y:S02]  /*2d70*/  R2UR UR14, R228 ;  /* 0x00000000e40e72ca */ /* 0x000fe400000e0000 */
[----:B------:R-:W-:-:S02]  /*2d80*/  R2UR UR15, R229 ;  /* 0x00000000e50f72ca */ /* 0x000fc400000e0000 */
[----:B------:R-:W-:Y:S01]  /*2d90*/  R2UR UR8, R28 ;  /* 0x000000001c0872ca */ /* 0x000fe200000e0000 */
[----:B------:R-:W-:Y:S01]  /*2da0*/  DFMA R30, R216, R118, R4 ;  /* 0x00000076d81e722b */ /* 0x000fe20000000004 */
[----:B------:R-:W4:Y:S04]  /*2db0*/  LDG.E.64.CONSTANT R228, desc[UR4][R246.64+0x368] ;  /* 0x00036804f6e47981 */ /* 0x000f28000c1e9b00 */
[----:B------:R-:W4:Y:S01]  /*2dc0*/  LDG.E.64.CONSTANT R4, desc[UR4][R246.64+0x360] ;  /* 0x00036004f6047981 */ /* 0x000f22000c1e9b00 */
[----:B------:R-:W-:Y:S01]  /*2dd0*/  R2UR UR9, R29 ;  /* 0x000000001d0972ca */ /* 0x000fe200000e0000 */
[-C--:B------:R-:W-:Y:S02]  /*2de0*/  DFMA R28, R186, R112.reuse, RZ ;  /* 0x00000070ba1c722b */ /* 0x080fe400000000ff */
[----:B------:R-:W-:Y:S01]  /*2df0*/  DFMA R226, R204, R112, RZ ;  /* 0x00000070cce2722b */ /* 0x000fe200000000ff */
[----:B------:R-:W-:-:S02]  /*2e00*/  R2UR UR12, R26 ;  /* 0x000000001a0c72ca */ /* 0x000fc400000e0000 */
[----:B------:R-:W-:Y:S02]  /*2e10*/  R2UR UR13, R27 ;  /* 0x000000001b0d72ca */ /* 0x000fe400000e0000 */
[----:B------:R-:W-:Y:S01]  /*2e20*/  R2UR UR18, R24 ;  /* 0x00000000181272ca */ /* 0x000fe200000e0000 */
[-C--:B------:R-:W-:Y:S01]  /*2e30*/  DFMA R28, R184, R114.reuse, R28 ;  /* 0x00000072b81c722b */ /* 0x080fe2000000001c */
[----:B------:R-:W-:Y:S01]  /*2e40*/  R2UR UR19, R25 ;  /* 0x00000000191372ca */ /* 0x000fe200000e0000 */
[----:B------:R-:W-:Y:S01]  /*2e50*/  DFMA R226, R202, R114, R226 ;  /* 0x00000072cae2722b */ /* 0x000fe200000000e2 */
[----:B------:R-:W-:Y:S01]  /*2e60*/  R2UR UR16, R22 ;  /* 0x00000000161072ca */ /* 0x000fe200000e0000 */
[----:B------:R-:W-:Y:S01]  /*2e70*/  DFMA R30, R214, R120, R30 ;  /* 0x00000078d61e722b */ /* 0x000fe2000000001e */
[----:B------:R-:W-:Y:S02]  /*2e80*/  R2UR UR17, R23 ;  /* 0x00000000171172ca */ /* 0x000fe400000e0000 */
[----:B------:R-:W-:Y:S01]  /*2e90*/  CS2R R14, SRZ ;  /* 0x00000000000e7805 */ /* 0x000fe2000001ff00 */
[----:B------:R-:W4:Y:S01]  /*2ea0*/  LDG.E.64.CONSTANT R24, desc[UR4][R246.64+0x338] ;  /* 0x00033804f6187981 */ /* 0x000f22000c1e9b00 */
[----:B------:R-:W-:-:S02]  /*2eb0*/  DFMA R28, R182, R116, R28 ;  /* 0x00000074b61c722b */ /* 0x000fc4000000001c */
[----:B------:R-:W-:Y:S01]  /*2ec0*/  DFMA R226, R200, R116, R226 ;  /* 0x00000074c8e2722b */ /* 0x000fe200000000e2 */
[----:B------:R-:W4:Y:S01]  /*2ed0*/  LDG.E.64.CONSTANT R22, desc[UR4][R246.64+0x340] ;  /* 0x00034004f6167981 */ /* 0x000f22000c1e9b00 */
[----:B------:R-:W-:-:S03]  /*2ee0*/  DFMA R30, R212, R122, R30 ;  /* 0x0000007ad41e722b */ /* 0x000fc6000000001e */
[----:B------:R-:W4:Y:S01]  /*2ef0*/  @!P0 LDG.E.64.CONSTANT R14, desc[UR4][R244.64+0x38] ;  /* 0x00003804f40e8981 */ /* 0x000f22000c1e9b00 */
[-C--:B------:R-:W-:Y:S02]  /*2f00*/  DFMA R28, R180, R118.reuse, R28 ;  /* 0x00000076b41c722b */ /* 0x080fe4000000001c */
[----:B------:R-:W-:Y:S01]  /*2f10*/  DFMA R226, R198, R118, R226 ;  /* 0x00000076c6e2722b */ /* 0x000fe200000000e2 */
[----:B------:R-:W-:Y:S01]  /*2f20*/  CS2R R240, SRZ ;  /* 0x0000000000f07805 */ /* 0x000fe2000001ff00 */
[----:B------:R-:W4:Y:S04]  /*2f30*/  LDG.E.64.CONSTANT R230, desc[UR4][R246.64+0x398] ;  /* 0x00039804f6e67981 */ /* 0x000f28000c1e9b00 */
[-C--:B------:R-:W-:Y:S01]  /*2f40*/  DFMA R28, R178, R120.reuse, R28 ;  /* 0x00000078b21c722b */ /* 0x080fe2000000001c */
[----:B------:R-:W4:Y:S01]  /*2f50*/  @!P0 LDG.E.64.CONSTANT R240, desc[UR4][R244.64+0x50] ;  /* 0x00005004f4f08981 */ /* 0x000f22000c1e9b00 */
[----:B------:R-:W-:-:S02]  /*2f60*/  DFMA R226, R196, R120, R226 ;  /* 0x00000078c4e2722b */ /* 0x000fc400000000e2 */
[----:B------:R-:W-:Y:S01]  /*2f70*/  DFMA R30, R210, R124, R30 ;  /* 0x0000007cd21e722b */ /* 0x000fe2000000001e */
[----:B------:R-:W4:Y:S03]  /*2f80*/  LDG.E.64.CONSTANT R232, desc[UR4][R246.64+0x3a0] ;  /* 0x0003a004f6e87981 */ /* 0x000f26000c1e9b00 */
[-C--:B------:R-:W-:Y:S01]  /*2f90*/  DFMA R28, R176, R122.reuse, R28 ;  /* 0x0000007ab01c722b */ /* 0x080fe2000000001c */
[----:B------:R-:W4:Y:S01]  /*2fa0*/  LDG.E.64.CONSTANT R238, desc[UR4][R246.64+0x3a8] ;  /* 0x0003a804f6ee7981 */ /* 0x000f22000c1e9b00 */
[----:B------:R-:W-:Y:S02]  /*2fb0*/  DFMA R226, R194, R122, R226 ;  /* 0x0000007ac2e2722b */ /* 0x000fe400000000e2 */
[----:B------:R-:W-:-:S04]  /*2fc0*/  DFMA R30, R208, R126, R30 ;  /* 0x0000007ed01e722b */ /* 0x000fc8000000001e */
[-C--:B------:R-:W-:Y:S02]  /*2fd0*/  DFMA R28, R174, R124.reuse, R28 ;  /* 0x0000007cae1c722b */ /* 0x080fe4000000001c */
[----:B------:R-:W-:Y:S02]  /*2fe0*/  DFMA R226, R192, R124, R226 ;  /* 0x0000007cc0e2722b */ /* 0x000fe400000000e2 */
[----:B------:R-:W-:-:S04]  /*2ff0*/  DFMA R30, R206, R128, R30 ;  /* 0x00000080ce1e722b */ /* 0x000fc8000000001e */
[-C--:B------:R-:W-:Y:S02]  /*3000*/  DFMA R28, R172, R126.reuse, R28 ;  /* 0x0000007eac1c722b */ /* 0x080fe4000000001c */
[----:B------:R-:W-:Y:S02]  /*3010*/  DFMA R26, R190, R126, R226 ;  /* 0x0000007ebe1a722b */ /* 0x000fe400000000e2 */
[----:B------:R-:W-:-:S04]  /*3020*/  DFMA R30, R130, UR8, R30 ;  /* 0x00000008821e7c2b */ /* 0x000fc8000800001e */
[-C--:B------:R-:W-:Y:S02]  /*3030*/  DFMA R28, R170, R128.reuse, R28 ;  /* 0x00000080aa1c722b */ /* 0x080fe4000000001c */
[----:B------:R-:W-:Y:S02]  /*3040*/  DFMA R26, R188, R128, R26 ;  /* 0x00000080bc1a722b */ /* 0x000fe4000000001a */
[----:B------:R-:W-:Y:S02]  /*3050*/  DMUL R42, R30, R42 ;  /* 0x0000002a1e2a7228 */ /* 0x000fe40000000000 */
[----:B------:R-:W-:Y:S02]  /*3060*/  DFMA R30, R132, R112, RZ ;  /* 0x00000070841e722b */ /* 0x000fe400000000ff */
[C---:B------:R-:W-:Y:S02]  /*3070*/  DFMA R28, R130.reuse, UR12, R28 ;  /* 0x0000000c821c7c2b */ /* 0x040fe4000800001c */
[----:B------:R-:W-:-:S04]  /*3080*/  DFMA R26, R130, UR10, R26 ;  /* 0x0000000a821a7c2b */ /* 0x000fc8000800001a */
[----:B------:R-:W-:Y:S02]  /*3090*/  DFMA R30, R110, R114, R30 ;  /* 0x000000726e1e722b */ /* 0x000fe4000000001e */
[----:B------:R-:W-:Y:S02]  /*30a0*/  DMUL R38, R28, R38 ;  /* 0x000000261c267228 */ /* 0x000fe40000000000 */
[----:B------:R-:W-:Y:S02]  /*30b0*/  DFMA R28, R150, R112, RZ ;  /* 0x00000070961c722b */ /* 0x000fe400000000ff */
[----:B------:R-:W-:Y:S02]  /*30c0*/  DMUL R40, R26, R40 ;  /* 0x000000281a287228 */ /* 0x000fe40000000000 */
[----:B------:R-:W-:Y:S02]  /*30d0*/  DFMA R26, R168, R112, RZ ;  /* 0x00000070a81a722b */ /* 0x000fe400000000ff */
[----:B------:R-:W-:-:S02]  /*30e0*/  DFMA R30, R108, R116, R30 ;  /* 0x000000746c1e722b */ /* 0x000fc4000000001e */
[----:B------:R-:W-:-:S04]  /*30f0*/  DFMA R28, R148, R114, R28 ;  /* 0x00000072941c722b */ /* 0x000fc8000000001c */
        /* <DEDUP_REMOVED lines=8> */
[----:B--2---:R-:W-:Y:S02]  /*3180*/  R2UR UR22, R8 ;  /* 0x00000000081672ca */ /* 0x004fe400000e0000 */
[----:B------:R-:W-:Y:S01]  /*3190*/  R2UR UR23, R9 ;  /* 0x00000000091772ca */ /* 0x000fe200000e0000 */
[-C--:B---3--:R-:W-:Y:S01]  /*31a0*/  DFMA R8, R92, R112.reuse, RZ ;  /* 0x000000705c08722b */ /* 0x088fe200000000ff */
[----:B----4-:R-:W-:Y:S02]  /*31b0*/  R2UR UR20, R6 ;  /* 0x00000000061472ca */ /* 0x010fe400000e0000 */
[----:B------:R-:W-:Y:S01]  /*31c0*/  R2UR UR21, R7 ;  /* 0x00000000071572ca */ /* 0x000fe200000e0000 */
[----:B------:R-:W-:-:S02]  /*31d0*/  DFMA R6, R94, R112, RZ ;  /* 0x000000705e06722b */ /* 0x000fc400000000ff */
[----:B------:R-:W-:Y:S01]  /*31e0*/  DFMA R28, R142, R120, R28 ;  /* 0x000000788e1c722b */ /* 0x000fe2000000001c */
[----:B------:R-:W-:Y:S02]  /*31f0*/  R2UR UR24, R16 ;  /* 0x00000000101872ca */ /* 0x000fe400000e0000 */
[----:B------:R-:W-:Y:S01]  /*3200*/  R2UR UR25, R17 ;  /* 0x00000000111972ca */ /* 0x000fe200000e0000 */
[----:B------:R-:W-:Y:S02]  /*3210*/  DFMA R16, R90, R112, RZ ;  /* 0x000000705a10722b */ /* 0x000fe400000000ff */
[-C--:B------:R-:W-:Y:S02]  /*3220*/  DFMA R8, R86, R114.reuse, R8 ;  /* 0x000000725608722b */ /* 0x080fe40000000008 */
        /* <DEDUP_REMOVED lines=24> */
[----:B------:R-:W-:-:S02]  /*33b0*/  DFMA R30, R130, UR18, R30 ;  /* 0x00000012821e7c2b */ /* 0x000fc4000800001e */
[----:B------:R-:W-:Y:S02]  /*33c0*/  DFMA R16, R60, R122, R16 ;  /* 0x0000007a3c10722b */ /* 0x000fe40000000010 */
[----:B------:R-:W-:Y:S02]  /*33d0*/  DFMA R8, R56, R124, R8 ;  /* 0x0000007c3808722b */ /* 0x000fe40000000008 */
[----:B------:R-:W-:Y:S02]  /*33e0*/  DFMA R26, R152, R128, R26 ;  /* 0x00000080981a722b */ /* 0x000fe4000000001a */
[-C--:B------:R-:W-:Y:S02]  /*33f0*/  DFMA R226, R58, R124.reuse, R6 ;  /* 0x0000007c3ae2722b */ /* 0x080fe40000000006 */
[----:B------:R-:W-:Y:S02]  /*3400*/  DFMA R28, R130, UR16, R28 ;  /* 0x00000010821c7c2b */ /* 0x000fe4000800001c */
[----:B------:R-:W-:-:S02]  /*3410*/  DFMA R6, R54, R124, R16 ;  /* 0x0000007c3606722b */ /* 0x000fc40000000010 */
[----:B------:R-:W-:Y:S01]  /*3420*/  DFMA R8, R50, R126, R8 ;  /* 0x0000007e3208722b */ /* 0x000fe20000000008 */
[----:B------:R-:W2:Y:S01]  /*3430*/  LDG.E.64.CONSTANT R16, desc[UR4][R246.64+0x358] ;  /* 0x00035804f6107981 */ /* 0x000ea2000c1e9b00 */
[----:B------:R-:W-:-:S03]  /*3440*/  DMUL R32, R30, R32 ;  /* 0x000000201e207228 */ /* 0x000fc60000000000 */
[----:B------:R-:W3:Y:S01]  /*3450*/  LDG.E.64.CONSTANT R30, desc[UR4][R246.64+0x320] ;  /* 0x00032004f61e7981 */ /* 0x000ee2000c1e9b00 */
[----:B------:R-:W-:Y:S02]  /*3460*/  R2UR UR26, R18 ;  /* 0x00000000121a72ca */ /* 0x000fe400000e0000 */
[----:B------:R-:W-:Y:S01]  /*3470*/  R2UR UR27, R19 ;  /* 0x00000000131b72ca */ /* 0x000fe200000e0000 */
[----:B------:R-:W-:Y:S01]  /*3480*/  DFMA R26, R130, UR14, R26 ;  /* 0x0000000e821a7c2b */ /* 0x000fe2000800001a */
[----:B------:R-:W4:Y:S01]  /*3490*/  LDG.E.64.CONSTANT R18, desc[UR4][R246.64+0x350] ;  /* 0x00035004f6127981 */ /* 0x000f22000c1e9b00 */
[----:B------:R-:W-:Y:S02]  /*34a0*/  DFMA R6, R48, R126, R6 ;  /* 0x0000007e3006722b */ /* 0x000fe40000000006 */
[----:B------:R-:W-:Y:S02]  /*34b0*/  DFMA R8, R128, UR22, R8 ;  /* 0x0000001680087c2b */ /* 0x000fe40008000008 */
[----:B------:R-:W-:Y:S01]  /*34c0*/  DMUL R34, R28, R34 ;  /* 0x000000221c227228 */ /* 0x000fe20000000000 */
[----:B------:R-:W2:Y:S01]  /*34d0*/  LDG.E.64.CONSTANT R28, desc[UR4][R246.64+0x328] ;  /* 0x00032804f61c7981 */ /* 0x000ea2000c1e9b00 */
[----:B------:R-:W-:-:S02]  /*34e0*/  R2UR UR28, R20 ;  /* 0x00000000141c72ca */ /* 0x000fc400000e0000 */
[----:B------:R-:W-:Y:S02]  /*34f0*/  R2UR UR29, R21 ;  /* 0x00000000151d72ca */ /* 0x000fe400000e0000 */
[----:B------:R-:W-:Y:S01]  /*3500*/  DFMA R6, R128, UR26, R6 ;  /* 0x0000001a80067c2b */ /* 0x000fe20008000006 */
[----:B------:R-:W4:Y:S01]  /*3510*/  LDG.E.64.CONSTANT R20, desc[UR4][R246.64+0x348] ;  /* 0x00034804f6147981 */ /* 0x000f22000c1e9b00 */
[----:B------:R-:W-:Y:S02]  /*3520*/  DFMA R8, R130, UR24, R8 ;  /* 0x0000001882087c2b */ /* 0x000fe40008000008 */
[----:B------:R-:W-:Y:S01]  /*3530*/  DMUL R36, R26, R36 ;  /* 0x000000241a247228 */ /* 0x000fe20000000000 */
[----:B------:R-:W4:Y:S05]  /*3540*/  LDG.E.64.CONSTANT R26, desc[UR4][R246.64+0x330] ;  /* 0x00033004f61a7981 */ /* 0x000f2a000c1e9b00 */
[----:B------:R-:W-:-:S02]  /*3550*/  DMUL R12, R8, R12 ;  /* 0x0000000c080c7228 */ /* 0x000fc40000000000 */
[----:B------:R-:W-:Y:S01]  /*3560*/  DFMA R6, R130, UR28, R6 ;  /* 0x0000001c82067c2b */ /* 0x000fe20008000006 */
[----:B------:R-:W4:Y:S07]  /*3570*/  LDG.E.64.CONSTANT R8, desc[UR4][R246.64+0x370] ;  /* 0x00037004f6087981 */ /* 0x000f2e000c1e9b00 */
[----:B------:R-:W-:Y:S02]  /*3580*/  DMUL R10, R6, R10 ;  /* 0x0000000a060a7228 */ /* 0x000fe40000000000 */
[----:B------:R-:W4:Y:S01]  /*3590*/  LDG.E.64.CONSTANT R6, desc[UR4][R246.64+0x378] ;  /* 0x00037804f6067981 */ /* 0x000f22000c1e9b00 */
[----:B------:R-:W-:-:S02]  /*35a0*/  R2UR UR30, R4 ;  /* 0x00000000041e72ca */ /* 0x000fc400000e0000 */
[----:B------:R-:W-:Y:S02]  /*35b0*/  R2UR UR31, R5 ;  /* 0x00000000051f72ca */ /* 0x000fe400000e0000 */
[----:B------:R-:W4:Y:S01]  /*35c0*/  LDG.E.64.CONSTANT R4, desc[UR4][R246.64+0x380] ;  /* 0x00038004f6047981 */ /* 0x000f22000c1e9b00 */
[----:B------:R-:W-:Y:S02]  /*35d0*/  R2UR UR32, R228 ;  /* 0x00000000e42072ca */ /* 0x000fe400000e0000 */
[----:B------:R-:W-:Y:S02]  /*35e0*/  R2UR UR33, R229 ;  /* 0x00000000e52172ca */ /* 0x000fe400000e0000 */
[----:B------:R-:W4:Y:S01]  /*35f0*/  LDG.E.64.CONSTANT R228, desc[UR4][R246.64+0x388] ;  /* 0x00038804f6e47981 */ /* 0x000f22000c1e9b00 */
[----:B------:R-:W-:-:S08]  /*3600*/  DFMA R226, R52, R126, R226 ;  /* 0x0000007e34e2722b */ /* 0x000fd000000000e2 */
[----:B------:R-:W-:-:S08]  /*3610*/  DFMA R226, R46, R128, R226 ;  /* 0x000000802ee2722b */ /* 0x000fd000000000e2 */
[----:B------:R-:W-:-:S08]  /*3620*/  DFMA R226, R130, UR20, R226 ;  /* 0x0000001482e27c2b */ /* 0x000fd000080000e2 */
[----:B------:R-:W-:Y:S02]  /*3630*/  DMUL R14, R226, R14 ;  /* 0x0000000ee20e7228 */ /* 0x000fe40000000000 */
[----:B---3--:R-:W-:-:S08]  /*3640*/  DFMA R226, R30, R112, RZ ;  /* 0x000000701ee2722b */ /* 0x008fd000000000ff */
[----:B--2---:R-:W-:-:S08]  /*3650*/  DFMA R226, R28, R114, R226 ;  /* 0x000000721ce2722b */ /* 0x004fd000000000e2 */
[----:B----4-:R-:W-:Y:S02]  /*3660*/  DFMA R226, R26, R116, R226 ;  /* 0x000000741ae2722b */ /* 0x010fe400000000e2 */
[----:B------:R-:W-:-:S06]  /*3670*/  DFMA R112, R8, R112, RZ ;  /* 0x000000700870722b */ /* 0x000fcc00000000ff */
[----:B------:R-:W-:Y:S02]  /*3680*/  DFMA R226, R24, R118, R226 ;  /* 0x0000007618e2722b */ /* 0x000fe400000000e2 */
[----:B------:R-:W-:-:S06]  /*3690*/  DFMA R112, R6, R114, R112 ;  /* 0x000000720670722b */ /* 0x000fcc0000000070 */
[----:B------:R-:W-:-:S08]  /*36a0*/  DFMA R226, R22, R120, R226 ;  /* 0x0000007816e2722b */ /* 0x000fd000000000e2 */
[----:B------:R-:W-:Y:S02]  /*36b0*/  DFMA R226, R20, R122, R226 ;  /* 0x0000007a14e2722b */ /* 0x000fe400000000e2 */
[----:B------:R-:W-:Y:S01]  /*36c0*/  DFMA R116, R4, R116, R112 ;  /* 0x000000740474722b */ /* 0x000fe20000000070 */
[----:B------:R-:W2:Y:S05]  /*36d0*/  LDG.E.64.CONSTANT R112, desc[UR4][R246.64+0x3b0] ;  /* 0x0003b004f6707981 */ /* 0x000eaa000c1e9b00 */
[----:B------:R-:W-:Y:S02]  /*36e0*/  DFMA R226, R18, R124, R226 ;  /* 0x0000007c12e2722b */ /* 0x000fe400000000e2 */
[----:B------:R-:W-:Y:S01]  /*36f0*/  DFMA R116, R228, R118, R116 ;  /* 0x00000076e474722b */ /* 0x000fe20000000074 */
[----:B------:R-:W0:Y:S05]  /*3700*/  LDC.64 R118, c[0x0][0x390] ;  /* 0x0000e400ff767b82 */ /* 0x000e2a0000000a00 */
[----:B------:R-:W-:-:S08]  /*3710*/  DFMA R226, R16, R126, R226 ;  /* 0x0000007e10e2722b */ /* 0x000fd000000000e2 */
[----:B------:R-:W-:-:S08]  /*3720*/  DFMA R226, R128, UR30, R226 ;  /* 0x0000001e80e27c2b */ /* 0x000fd000080000e2 */
[----:B------:R-:W-:Y:S01]  /*3730*/  DFMA R226, R130, UR32, R226 ;  /* 0x0000002082e27c2b */ /* 0x000fe200080000e2 */
[----:B0-----:R-:W3:Y:S07]  /*3740*/  LDG.E.64.CONSTANT R118, desc[UR4][R118.64] ;  /* 0x0000000476767981 */ /* 0x001eee000c1e9b00 */
[----:B------:R-:W-:Y:S02]  /*3750*/  DMUL R240, R226, R240 ;  /* 0x000000f0e2f07228 */ /* 0x000fe40000000000 */
[----:B------:R-:W4:Y:S01]  /*3760*/  LDG.E.64.CONSTANT R226, desc[UR4][R246.64+0x390] ;  /* 0x00039004f6e27981 */ /* 0x000f22000c1e9b00 */
[----:B------:R-:W0:Y:S03]  /*3770*/  LDC.64 R114, c[0x0][0x390] ;  /* 0x0000e400ff727b82 */ /* 0x000e260000000a00 */
[----:B------:R-:W4:Y:S04]  /*3780*/  LDG.E.64.CONSTANT R246, desc[UR4][R246.64+0x3b8] ;  /* 0x0003b804f6f67981 */ /* 0x000f28000c1e9b00 */
[----:B0-----:R-:W4:Y:S01]  /*3790*/  LDG.E.64.CONSTANT R114, desc[UR4][R114.64+0x8] ;  /* 0x0000080472727981 */ /* 0x001f22000c1e9b00 */
[----:B--2---:R-:W-:-:S02]  /*37a0*/  R2UR UR34, R112 ;  /* 0x00000000702272ca */ /* 0x004fc400000e0000 */
[----:B------:R-:W-:Y:S01]  /*37b0*/  R2UR UR35, R113 ;  /* 0x00000000712372ca */ /* 0x000fe200000e0000 */
[----:B---3--:R-:W-:Y:S01]  /*37c0*/  DFMA R112, R118, R44, RZ ;  /* 0x0000002c7670722b */ /* 0x008fe200000000ff */
[----:B------:R-:W0:Y:S01]  /*37d0*/  LDC.64 R118, c[0x0][0x390] ;  /* 0x0000e400ff767b82 */ /* 0x000e220000000a00 */
[----:B----4-:R-:W-:-:S08]  /*37e0*/  DFMA R116, R226, R120, R116 ;  /* 0x00000078e274722b */ /* 0x010fd00000000074 */
[----:B------:R-:W-:Y:S01]  /*37f0*/  DFMA R116, R230, R122, R116 ;  /* 0x0000007ae674722b */ /* 0x000fe20000000074 */
[----:B------:R-:W-:-:S06]  /*3800*/  CS2R R122, SRZ ;  /* 0x00000000007a7805 */ /* 0x000fcc000001ff00 */
[----:B------:R-:W2:Y:S04]  /*3810*/  @!P0 LDG.E.64.CONSTANT R122, desc[UR4][R244.64+0x58] ;  /* 0x00005804f47a8981 */ /* 0x000ea8000c1e9b00 */
[----:B0-----:R-:W3:Y:S01]  /*3820*/  LDG.E.64.CONSTANT R118, desc[UR4][R118.64+0x10] ;  /* 0x0000100476767981 */ /* 0x001ee2000c1e9b00 */
[----:B------:R-:W-:Y:S01]  /*3830*/  DFMA R116, R232, R124, R116 ;  /* 0x0000007ce874722b */ /* 0x000fe20000000074 */
[----:B------:R-:W-:Y:S02]  /*3840*/  R2UR UR36, R246 ;  /* 0x00000000f62472ca */ /* 0x000fe400000e0000 */
[----:B------:R-:W-:-:S05]  /*3850*/  R2UR UR37, R247 ;  /* 0x00000000f72572ca */ /* 0x000fca00000e0000 */
[----:B------:R-:W-:Y:S02]  /*3860*/  DFMA R116, R238, R126, R116 ;  /* 0x0000007eee74722b */ /* 0x000fe40000000074 */
[----:B------:R-:W-:-:S06]  /*3870*/  DFMA R114, R114, R44, RZ ;  /* 0x0000002c7272722b */ /* 0x000fcc00000000ff */
[----:B------:R-:W-:Y:S02]  /*3880*/  DFMA R116, R128, UR34, R116 ;  /* 0x0000002280747c2b */ /* 0x000fe40008000074 */
[-C--:B------:R-:W-:Y:S02]  /*3890*/  DFMA R112, R222, R42.reuse, R112 ;  /* 0x0000002ade70722b */ /* 0x080fe40000000070 */
[----:B------:R-:W-:-:S04]  /*38a0*/  DFMA R114, R220, R42, R114 ;  /* 0x0000002adc72722b */ /* 0x000fc80000000072 */
[----:B------:R-:W-:Y:S02]  /*38b0*/  DFMA R116, R130, UR36, R116 ;  /* 0x0000002482747c2b */ /* 0x000fe40008000074 */
        /* <DEDUP_REMOVED lines=18> */
[-C--:B------:R-:W-:Y:S02]  /*39e0*/  DFMA R128, R248, R44.reuse, RZ ;  /* 0x0000002cf880722b */ /* 0x080fe400000000ff */
[-C--:B------:R-:W-:Y:S02]  /*39f0*/  DFMA R126, R242, R44.reuse, RZ ;  /* 0x0000002cf27e722b */ /* 0x080fe400000000ff */
[----:B------:R-:W-:Y:S02]  /*3a00*/  DFMA R120, R224, R44, RZ ;  /* 0x0000002ce078722b */ /* 0x000fe400000000ff */
[----:B------:R-:W-:-:S02]  /*3a10*/  DFMA R124, R44, UR6, RZ ;  /* 0x000000062c7c7c2b */ /* 0x000fc400080000ff */
[-C--:B------:R-:W-:Y:S02]  /*3a20*/  DFMA R128, R214, R42.reuse, R128 ;  /* 0x0000002ad680722b */ /* 0x080fe40000000080 */
[-C--:B------:R-:W-:Y:S02]  /*3a30*/  DFMA R126, R212, R42.reuse, R126 ;  /* 0x0000002ad47e722b */ /* 0x080fe4000000007e */
        /* <DEDUP_REMOVED lines=13> */
[----:B--2---:R-:W-:Y:S02]  /*3b10*/  DMUL R122, R116, R122 ;  /* 0x0000007a747a7228 */ /* 0x004fe40000000000 */
[-C--:B---3--:R-:W-:Y:S02]  /*3b20*/  DFMA R116, R118, R44.reuse, RZ ;  /* 0x0000002c7674722b */ /* 0x088fe400000000ff */
        /* <DEDUP_REMOVED lines=25> */
[----:B------:R-:W-:Y:S02]  /*3cc0*/  DFMA R118, R234, R44, RZ ;  /* 0x0000002cea76722b */ /* 0x000fe400000000ff */
[----:B------:R-:W-:-:S02]  /*3cd0*/  DFMA R112, R4, R122, R112 ;  /* 0x0000007a0470722b */ /* 0x000fc40000000070 */
[----:B------:R-:W-:Y:S02]  /*3ce0*/  DFMA R114, R228, R122, R114 ;  /* 0x0000007ae472722b */ /* 0x000fe40000000072 */
[-C--:B------:R-:W-:Y:S02]  /*3cf0*/  DFMA R116, R210, R42.reuse, R116 ;  /* 0x0000002ad274722b */ /* 0x080fe40000000074 */
[----:B------:R-:W-:-:S03]  /*3d00*/  DFMA R118, R208, R42, R118 ;  /* 0x0000002ad076722b */ /* 0x000fc60000000076 */
[----:B------:R0:W-:Y:S03]  /*3d10*/  STS.128 [R0+0x10], R112 ;  /* 0x0000107000007388 */ /* 0x0001e60000000c00 */
[-C--:B------:R-:W-:Y:S02]  /*3d20*/  DFMA R116, R192, R40.reuse, R116 ;  /* 0x00000028c074722b */ /* 0x080fe40000000074 */
[-C--:B------:R-:W-:Y:S02]  /*3d30*/  DFMA R118, R190, R40.reuse, R118 ;  /* 0x00000028be76722b */ /* 0x080fe40000000076 */
[-C--:B0-----:R-:W-:Y:S02]  /*3d40*/  DFMA R112, R196, R40.reuse, R128 ;  /* 0x00000028c470722b */ /* 0x081fe40000000080 */
        /* <DEDUP_REMOVED lines=45> */
[----:B------:R-:W-:Y:S01]  /*4020*/  DFMA R122, R122, UR36, R240 ;  /* 0x000000247a7a7c2b */ /* 0x000fe200080000f0 */
[----:B------:R0:W-:Y:S01]  /*4030*/  STS.128 [R0+0x20], R112 ;  /* 0x0000207000007388 */ /* 0x0001e20000000c00 */
[----:B------:R-:W-:Y:S03]  /*4040*/  BSSY.RECONVERGENT B0, `(.L_x_618) ;  /* 0x0000099000007945 */ /* 0x000fe60003800200 */
[----:B------:R0:W-:Y:S04]  /*4050*/  STS.128 [R0+0x30], R116 ;  /* 0x0000307400007388 */ /* 0x0001e80000000c00 */
[----:B------:R0:W-:Y:S01]  /*4060*/  STS.128 [R0+0x40], R120 ;  /* 0x0000407800007388 */ /* 0x0001e20000000c00 */
[----:B------:R-:W-:Y:S06]  /*4070*/  BAR.SYNC.DEFER_BLOCKING 0x0 ;  /* 0x0000000000007b1d */ /* 0x000fec0000010000 */
[----:B------:R-:W-:Y:S05]  /*4080*/  @P2 BRA `(.L_x_619) ;  /* 0x0000000800502947 */ /* 0x000fea0003800000 */
[----:B------:R-:W1:Y:S01]  /*4090*/  LDC.64 R246, c[0x0][0x390] ;  /* 0x0000e400fff67b82 */ /* 0x000e620000000a00 */
[----:B------:R-:W2:Y:S04]  /*40a0*/  LDS.64 R244, [R2] ;  /* 0x0000000002f47984 */ /* 0x000ea80000000a00 */
[----:B------:R-:W3:Y:S04]  /*40b0*/  LDS.64 R240, [R2+0x60] ;  /* 0x0000600002f07984 */ /* 0x000ee80000000a00 */
[----:B------:R-:W4:Y:S04]  /*40c0*/  LDS.64 R130, [R2+0xc0] ;  /* 0x0000c00002827984 */ /* 0x000f280000000a00 */
[----:B------:R-:W5:Y:S04]  /*40d0*/  LDS.64 R128, [R2+0x120] ;  /* 0x0001200002807984 */ /* 0x000f680000000a00 */
[----:B------:R-:W5:Y:S04]  /*40e0*/  LDS.64 R126, [R2+0x180] ;  /* 0x00018000027e7984 */ /* 0x000f680000000a00 */
[----:B------:R-:W5:Y:S04]  /*40f0*/  LDS.64 R124, [R2+0x1e0] ;  /* 0x0001e000027c7984 */ /* 0x000f680000000a00 */
[----:B-1----:R-:W2:Y:S04]  /*4100*/  LDG.E.64.CONSTANT R246, desc[UR4][R246.64] ;  /* 0x00000004f6f67981 */ /* 0x002ea8000c1e9b00 */
[----:B0-----:R-:W0:Y:S04]  /*4110*/  LDS.64 R122, [R2+0x240] ;  /* 0x00024000027a7984 */ /* 0x001e280000000a00 */
[----:B------:R-:W1:Y:S04]  /*4120*/  LDS.64 R120, [R2+0x2a0] ;  /* 0x0002a00002787984 */ /* 0x000e680000000a00 */
[----:B------:R-:W1:Y:S04]  /*4130*/  LDS.64 R118, [R2+0x300] ;  /* 0x0003000002767984 */ /* 0x000e680000000a00 */
[----:B------:R-:W1:Y:S04]  /*4140*/  LDS.64 R116, [R2+0x360] ;  /* 0x0003600002747984 */ /* 0x000e680000000a00 */
[----:B------:R-:W1:Y:S01]  /*4150*/  LDS.64 R114, [R2+0x3c0] ;  /* 0x0003c00002727984 */ /* 0x000e620000000a00 */
[----:B--2---:R-:W-:-:S08]  /*4160*/  DFMA R112, R246, R244, RZ ;  /* 0x000000f4f670722b */ /* 0x004fd000000000ff */
[----:B---3--:R-:W-:-:S08]  /*4170*/  DFMA R112, R222, R240, R112 ;  /* 0x000000f0de70722b */ /* 0x008fd00000000070 */
[----:B----4-:R-:W-:-:S08]  /*4180*/  DFMA R112, R204, R130, R112 ;  /* 0x00000082cc70722b */ /* 0x010fd00000000070 */
[----:B-----5:R-:W-:Y:S02]  /*4190*/  DFMA R246, R186, R128, R112 ;  /* 0x00000080baf6722b */ /* 0x020fe40000000070 */
[----:B------:R-:W2:Y:S06]  /*41a0*/  LDS.64 R112, [R2+0x420] ;  /* 0x0004200002707984 */ /* 0x000eac0000000a00 */
[----:B------:R-:W-:-:S08]  /*41b0*/  DFMA R246, R168, R126, R246 ;  /* 0x0000007ea8f6722b */ /* 0x000fd000000000f6 */
[----:B------:R-:W-:-:S08]  /*41c0*/  DFMA R246, R150, R124, R246 ;  /* 0x0000007c96f6722b */ /* 0x000fd000000000f6 */
[----:B0-----:R-:W-:-:S08]  /*41d0*/  DFMA R246, R132, R122, R246 ;  /* 0x0000007a84f6722b */ /* 0x001fd000000000f6 */
[----:B-1----:R-:W-:-:S08]  /*41e0*/  DFMA R246, R94, R120, R246 ;  /* 0x000000785ef6722b */ /* 0x002fd000000000f6 */
[----:B------:R-:W-:-:S08]  /*41f0*/  DFMA R246, R92, R118, R246 ;  /* 0x000000765cf6722b */ /* 0x000fd000000000f6 */
[----:B------:R-:W-:-:S08]  /*4200*/  DFMA R246, R90, R116, R246 ;  /* 0x000000745af6722b */ /* 0x000fd000000000f6 */
        /* <DEDUP_REMOVED lines=124> */
.L_x_619:
[----:B------:R-:W-:Y:S05]  /*49d0*/  BSYNC.RECONVERGENT B0 ;  /* 0x0000000000007941 */ /* 0x000fea0003800200 */
.L_x_618:
[----:B0-----:R-:W0:Y:S01]  /*49e0*/  S2R R0, SR_TID.X ;  /* 0x0000000000007919 */ /* 0x001e220000002100 */
[----:B------:R-:W-:Y:S01]  /*49f0*/  BSSY.RECONVERGENT B0, `(.L_x_620) ;  /* 0x00000a4000007945 */ /* 0x000fe20003800200 */
[----:B------:R-:W-:Y:S01]  /*4a00*/  BAR.SYNC.DEFER_BLOCKING 0x0 ;  /* 0x0000000000007b1d */ /* 0x000fe20000010000 */
[----:B0-----:R-:W-:-:S05]  /*4a10*/  ISETP.GT.U32.OR P0, PT, R0, 0x63, P0 ;  /* 0x000000630000780c */ /* 0x001fca0000704470 */
[----:B------:R-:W-:Y:S08]  /*4a20*/  @P1 BRA `(.L_x_621) ;  /* 0x0000000800801947 */ /* 0x000ff00003800000 */
[----:B------:R-:W0:Y:S01]  /*4a30*/  LDC.64 R116, c[0x0][0x390] ;  /* 0x0000e400ff747b82 */ /* 0x000e220000000a00 */
[----:B-1----:R-:W1:Y:S01]  /*4a40*/  S2R R2, SR_TID.X ;  /* 0x0000000000027919 */ /* 0x002e620000002100 */
[----:B------:R-:W2:Y:S06]  /*4a50*/  S2R R13, SR_CgaCtaId ;  /* 0x00000000000d7919 */ /* 0x000eac0000008800 */
[----:B------:R-:W3:Y:S01]  /*4a60*/  LDC.64 R114, c[0x0][0x390] ;  /* 0x0000e400ff727b82 */ /* 0x000ee20000000a00 */
[----:B------:R-:W4:Y:S07]  /*4a70*/  S2R R10, SR_TID.Y ;  /* 0x00000000000a7919 */ /* 0x000f2e0000002200 */
[----:B------:R-:W5:Y:S01]  /*4a80*/  LDC.64 R112, c[0x0][0x390] ;  /* 0x0000e400ff707b82 */ /* 0x000f620000000a00 */
[----:B0-----:R-:W4:Y:S04]  /*4a90*/  LDG.E.64.CONSTANT R116, desc[UR4][R116.64] ;  /* 0x0000000474747981 */ /* 0x001f28000c1e9b00 */
[----:B---3--:R-:W3:Y:S01]  /*4aa0*/  LDG.E.64.CONSTANT R114, desc[UR4][R114.64+0x8] ;  /* 0x0000080472727981 */ /* 0x008ee2000c1e9b00 */
[----:B-1----:R-:W-:-:S02]  /*4ab0*/  LOP3.LUT R11, R2, 0xffff, RZ, 0xc0, !PT ;  /* 0x0000ffff020b7812 */ /* 0x002fc400078ec0ff */
[----:B------:R-:W-:-:S03]  /*4ac0*/  PRMT R12, R2, 0x9910, RZ ;  /* 0x00009910020c7816 */ /* 0x000fc600000000ff */
[----:B------:R-:W-:Y:S01]  /*4ad0*/  IMAD R11, R11, 0x199a, RZ ;  /* 0x0000199a0b0b7824 */ /* 0x000fe200078e02ff */
[----:B-----5:R-:W5:Y:S01]  /*4ae0*/  LDG.E.64.CONSTANT R112, desc[UR4][R112.64+0x10] ;  /* 0x0000100470707981 */ /* 0x020f62000c1e9b00 */
[----:B------:R-:W-:Y:S01]  /*4af0*/  IMAD R14, R12, 0xcd, RZ ;  /* 0x000000cd0c0e7824 */ /* 0x000fe200078e02ff */
[----:B------:R-:W-:Y:S02]  /*4b00*/  MOV R12, 0x400 ;  /* 0x00000400000c7802 */ /* 0x000fe40000000f00 */
[----:B------:R-:W-:Y:S02]  /*4b10*/  SHF.R.U32.HI R11, RZ, 0x10, R11 ;  /* 0x00000010ff0b7819 */ /* 0x000fe4000001160b */
[----:B------:R-:W-:Y:S02]  /*4b20*/  LOP3.LUT R14, R14, 0xffff, RZ, 0xc0, !PT ;  /* 0x0000ffff0e0e7812 */ /* 0x000fe400078ec0ff */
[----:B------:R-:W-:Y:S02]  /*4b30*/  PRMT R11, R11, 0x9910, RZ ;  /* 0x000099100b0b7816 */ /* 0x000fe400000000ff */
[----:B--2---:R-:W-:-:S02]  /*4b40*/  LEA R13, R13, R12, 0x18 ;  /* 0x0000000c0d0d7211 */ /* 0x004fc400078ec0ff */
[----:B------:R-:W-:Y:S01]  /*4b50*/  SHF.R.U32.HI R14, RZ, 0xb, R14 ;  /* 0x0000000bff0e7819 */ /* 0x000fe2000001160e */
[----:B------:R-:W-:Y:S02]  /*4b60*/  IMAD R11, R11, 0xa, RZ ;  /* 0x0000000a0b0b7824 */ /* 0x000fe400078e02ff */
[----:B----4-:R-:W-:Y:S01]  /*4b70*/  IMAD R10, R10, 0x3600, R13 ;  /* 0x000036000a0a7824 */ /* 0x010fe200078e020d */
[----:B------:R-:W-:Y:S01]  /*4b80*/  LOP3.LUT R15, R14, 0xffff, RZ, 0xc0, !PT ;  /* 0x0000ffff0e0f7812 */ /* 0x000fe200078ec0ff */
[----:B------:R-:W-:-:S05]  /*4b90*/  IMAD.MOV R11, RZ, RZ, -R11 ;  /* 0x000000ffff0b7224 */ /* 0x000fca00078e0a0b */
[----:B------:R-:W-:-:S05]  /*4ba0*/  PRMT R11, R11, 0x7710, RZ ;  /* 0x000077100b0b7816 */ /* 0x000fca00000000ff */
[----:B------:R-:W-:Y:S02]  /*4bb0*/  IMAD.IADD R11, R11, 0x1, R2 ;  /* 0x000000010b0b7824 */ /* 0x000fe400078e0202 */
[----:B------:R-:W-:-:S03]  /*4bc0*/  IMAD R2, R15, 0x60, R10 ;  /* 0x000000600f027824 */ /* 0x000fc600078e020a */
[----:B------:R-:W-:-:S05]  /*4bd0*/  LOP3.LUT R11, R11, 0xffff, RZ, 0xc0, !PT ;  /* 0x0000ffff0b0b7812 */ /* 0x000fca00078ec0ff */
[----:B------:R-:W-:-:S05]  /*4be0*/  IMAD R2, R11, 0x8, R2 ;  /* 0x000000080b027824 */ /* 0x000fca00078e0202 */
[----:B------:R-:W0:Y:S04]  /*4bf0*/  LDS.64 R32, [R2] ;  /* 0x0000000002207984 */ /* 0x000e280000000a00 */
[----:B------:R-:W1:Y:S04]  /*4c00*/  LDS.64 R34, [R2+0x480] ;  /* 0x0004800002227984 */ /* 0x000e680000000a00 */
[----:B------:R-:W2:Y:S04]  /*4c10*/  LDS.64 R12, [R2+0x900] ;  /* 0x00090000020c7984 */ /* 0x000ea80000000a00 */
[----:B------:R-:W4:Y:S01]  /*4c20*/  LDS.64 R10, [R2+0xd80] ;  /* 0x000d8000020a7984 */ /* 0x000f220000000a00 */
[----:B0-----:R-:W-:-:S02]  /*4c30*/  DFMA R250, R250, R32, RZ ;  /* 0x00000020fafa722b */ /* 0x001fc400000000ff */
[-C--:B------:R-:W-:Y:S02]  /*4c40*/  DFMA R248, R248, R32.reuse, RZ ;  /* 0x00000020f8f8722b */ /* 0x080fe400000000ff */
[-C--:B------:R-:W-:Y:S02]  /*4c50*/  DFMA R242, R242, R32.reuse, RZ ;  /* 0x00000020f2f2722b */ /* 0x080fe400000000ff */
[-C--:B------:R-:W-:Y:S02]  /*4c60*/  DFMA R236, R236, R32.reuse, RZ ;  /* 0x00000020ecec722b */ /* 0x080fe400000000ff */
[-C--:B------:R-:W-:Y:S02]  /*4c70*/  DFMA R234, R234, R32.reuse, RZ ;  /* 0x00000020eaea722b */ /* 0x080fe400000000ff */
[----:B------:R-:W-:Y:S02]  /*4c80*/  DFMA R224, R224, R32, RZ ;  /* 0x00000020e0e0722b */ /* 0x000fe400000000ff */
[----:B-1----:R-:W-:-:S02]  /*4c90*/  DFMA R250, R216, R34, R250 ;  /* 0x00000022d8fa722b */ /* 0x002fc400000000fa */
[-C--:B------:R-:W-:Y:S02]  /*4ca0*/  DFMA R248, R214, R34.reuse, R248 ;  /* 0x00000022d6f8722b */ /* 0x080fe400000000f8 */
[-C--:B------:R-:W-:Y:S02]  /*4cb0*/  DFMA R242, R212, R34.reuse, R242 ;  /* 0x00000022d4f2722b */ /* 0x080fe400000000f2 */
[-C--:B------:R-:W-:Y:S02]  /*4cc0*/  DFMA R236, R210, R34.reuse, R236 ;  /* 0x00000022d2ec722b */ /* 0x080fe400000000ec */
[-C--:B------:R-:W-:Y:S02]  /*4cd0*/  DFMA R234, R208, R34.reuse, R234 ;  /* 0x00000022d0ea722b */ /* 0x080fe400000000ea */
[----:B------:R-:W-:Y:S02]  /*4ce0*/  DFMA R224, R206, R34, R224 ;  /* 0x00000022cee0722b */ /* 0x000fe400000000e0 */
[----:B--2---:R-:W-:-:S02]  /*4cf0*/  DFMA R250, R198, R12, R250 ;  /* 0x0000000cc6fa722b */ /* 0x004fc400000000fa */
[-C--:B------:R-:W-:Y:S02]  /*4d00*/  DFMA R248, R196, R12.reuse, R248 ;  /* 0x0000000cc4f8722b */ /* 0x080fe400000000f8 */
[-C--:B------:R-:W-:Y:S02]  /*4d10*/  DFMA R242, R194, R12.reuse, R242 ;  /* 0x0000000cc2f2722b */ /* 0x080fe400000000f2 */
[-C--:B------:R-:W-:Y:S02]  /*4d20*/  DFMA R236, R192, R12.reuse, R236 ;  /* 0x0000000cc0ec722b */ /* 0x080fe400000000ec */
[-C--:B------:R-:W-:Y:S02]  /*4d30*/  DFMA R234, R190, R12.reuse, R234 ;  /* 0x0000000cbeea722b */ /* 0x080fe400000000ea */
[----:B------:R-:W-:Y:S02]  /*4d40*/  DFMA R224, R188, R12, R224 ;  /* 0x0000000cbce0722b */ /* 0x000fe400000000e0 */
[----:B----4-:R-:W-:-:S02]  /*4d50*/  DFMA R250, R180, R10, R250 ;  /* 0x0000000ab4fa722b */ /* 0x010fc400000000fa */
[-C--:B------:R-:W-:Y:S02]  /*4d60*/  DFMA R248, R178, R10.reuse, R248 ;  /* 0x0000000ab2f8722b */ /* 0x080fe400000000f8 */
[-C--:B------:R-:W-:Y:S02]  /*4d70*/  DFMA R242, R176, R10.reuse, R242 ;  /* 0x0000000ab0f2722b */ /* 0x080fe400000000f2 */
[-C--:B------:R-:W-:Y:S02]  /*4d80*/  DFMA R236, R174, R10.reuse, R236 ;  /* 0x0000000aaeec722b */ /* 0x080fe400000000ec */
[-C--:B------:R-:W-:Y:S02]  /*4d90*/  DFMA R234, R172, R10.reuse, R234 ;  /* 0x0000000aacea722b */ /* 0x080fe400000000ea */
[----:B------:R-:W-:Y:S02]  /*4da0*/  DFMA R224, R170, R10, R224 ;  /* 0x0000000aaae0722b */ /* 0x000fe400000000e0 */
[----:B------:R-:W-:-:S02]  /*4db0*/  DFMA R14, R116, R32, RZ ;  /* 0x00000020740e722b */ /* 0x000fc400000000ff */
[----:B---3--:R-:W-:-:S06]  /*4dc0*/  DFMA R36, R114, R32, RZ ;  /* 0x000000207224722b */ /* 0x008fcc00000000ff */
[-C--:B------:R-:W-:Y:S02]  /*4dd0*/  DFMA R222, R222, R34.reuse, R14 ;  /* 0x00000022dede722b */ /* 0x080fe4000000000e */
[----:B------:R-:W0:Y:S01]  /*4de0*/  LDS.64 R14, [R2+0x1200] ;  /* 0x00120000020e7984 */ /* 0x000e220000000a00 */
[----:B------:R-:W-:Y:S02]  /*4df0*/  DFMA R220, R220, R34, R36 ;  /* 0x00000022dcdc722b */ /* 0x000fe40000000024 */
[----:B-----5:R-:W-:Y:S02]  /*4e00*/  DFMA R38, R112, R32, RZ ;  /* 0x000000207026722b */ /* 0x020fe400000000ff */
[----:B------:R-:W-:Y:S01]  /*4e10*/  DFMA R36, R32, UR6, RZ ;  /* 0x0000000620247c2b */ /* 0x000fe200080000ff */
[----:B------:R-:W1:Y:S05]  /*4e20*/  LDS.64 R32, [R2+0x1680] ;  /* 0x0016800002207984 */ /* 0x000e6a0000000a00 */
[----:B------:R-:W-:-:S02]  /*4e30*/  DFMA R38, R218, R34, R38 ;  /* 0x00000022da26722b */ /* 0x000fc40000000026 */
[----:B------:R-:W-:Y:S01]  /*4e40*/  DFMA R36, R34, UR8, R36 ;  /* 0x0000000822247c2b */ /* 0x000fe20008000024 */
[----:B------:R-:W2:Y:S01]  /*4e50*/  LDS.64 R34, [R2+0x1b00] ;  /* 0x001b000002227984 */ /* 0x000ea20000000a00 */
[-C--:B------:R-:W-:Y:S02]  /*4e60*/  DFMA R222, R204, R12.reuse, R222 ;  /* 0x0000000cccde722b */ /* 0x080fe400000000de */
[-C--:B------:R-:W-:Y:S02]  /*4e70*/  DFMA R220, R202, R12.reuse, R220 ;  /* 0x0000000ccadc722b */ /* 0x080fe400000000dc */
[----:B------:R-:W-:Y:S02]  /*4e80*/  DFMA R38, R200, R12, R38 ;  /* 0x0000000cc826722b */ /* 0x000fe40000000026 */
[----:B------:R-:W-:Y:S01]  /*4e90*/  DFMA R36, R12, UR10, R36 ;  /* 0x0000000a0c247c2b */ /* 0x000fe20008000024 */
[----:B------:R-:W3:Y:S03]  /*4ea0*/  LDS.64 R12, [R2+0x1f80] ;  /* 0x001f8000020c7984 */ /* 0x000ee60000000a00 */
[----:B------:R-:W-:-:S02]  /*4eb0*/  DFMA R220, R184, R10, R220 ;  /* 0x0000000ab8dc722b */ /* 0x000fc400000000dc */
[-C--:B------:R-:W-:Y:S02]  /*4ec0*/  DFMA R222, R186, R10.reuse, R222 ;  /* 0x0000000abade722b */ /* 0x080fe400000000de */
[----:B------:R-:W-:Y:S02]  /*4ed0*/  DFMA R38, R182, R10, R38 ;  /* 0x0000000ab626722b */ /* 0x000fe40000000026 */
[----:B------:R-:W-:Y:S01]  /*4ee0*/  DFMA R36, R10, UR12, R36 ;  /* 0x0000000c0a247c2b */ /* 0x000fe20008000024 */
[----:B------:R-:W4:Y:S01]  /*4ef0*/  LDS.64 R10, [R2+0x2400] ;  /* 0x00240000020a7984 */ /* 0x000f220000000a00 */
[-C--:B0-----:R-:W-:Y:S02]  /*4f00*/  DFMA R220, R166, R14.reuse, R220 ;  /* 0x0000000ea6dc722b */ /* 0x081fe400000000dc */
        /* <DEDUP_REMOVED lines=9> */
[-C--:B-1----:R-:W-:Y:S01]  /*4fa0*/  DFMA R220, R148, R32.reuse, R220 ;  /* 0x0000002094dc722b */ /* 0x082fe200000000dc */
        /* <DEDUP_REMOVED lines=10> */
[-C--:B--2---:R-:W-:Y:S01]  /*5050*/  DFMA R220, R110, R34.reuse, R220 ;  /* 0x000000226edc722b */ /* 0x084fe200000000dc */
[----:B------:R-:W1:Y:S01]  /*5060*/  LDS.64 R32, [R2+0x2d00] ;  /* 0x002d000002207984 */ /* 0x000e620000000a00 */
[----:B------:R-:W-:-:S02]  /*5070*/  DFMA R38, R108, R34, R38 ;  /* 0x000000226c26722b */ /* 0x000fc40000000026 */
[-C--:B------:R-:W-:Y:S02]  /*5080*/  DFMA R222, R132, R34.reuse, R222 ;  /* 0x0000002284de722b */ /* 0x080fe400000000de */
[----:B------:R-:W-:Y:S02]  /*5090*/  DFMA R250, R106, R34, R250 ;  /* 0x000000226afa722b */ /* 0x000fe400000000fa */
[----:B---3--:R-:W-:Y:S01]  /*50a0*/  DFMA R220, R88, R12, R220 ;  /* 0x0000000c58dc722b */ /* 0x008fe200000000dc */
[----:B------:R-:W2:Y:S01]  /*50b0*/  LDS.64 R88, [R2+0x3180] ;  /* 0x0031800002587984 */ /* 0x000ea20000000a00 */
        /* <DEDUP_REMOVED lines=15> */
[-C--:B----4-:R-:W-:Y:S02]  /*51b0*/  DFMA R38, R80, R10.reuse, R38 ;  /* 0x0000000a5026722b */ /* 0x090fe40000000026 */
        /* <DEDUP_REMOVED lines=29> */
[-C--:B--2---:R-:W-:Y:S02]  /*5390*/  DFMA R40, R4, R88.reuse, R38 ;  /* 0x000000580428722b */ /* 0x084fe40000000026 */
        /* <DEDUP_REMOVED lines=8> */
[----:B------:R-:W-:-:S11]  /*5420*/  DFMA R10, R88, UR36, R10 ;  /* 0x00000024580a7c2b */ /* 0x000fd6000800000a */
.L_x_621:
[----:B------:R-:W-:Y:S05]  /*5430*/  BSYNC.RECONVERGENT B0 ;  /* 0x0000000000007941 */ /* 0x000fea0003800200 */
.L_x_620:
        /* <DEDUP_REMOVED lines=16> */
.L_x_622:
        /* <DEDUP_REMOVED lines=12> */
.L_x_2981:


//--------------------- .text._Z30massMatrixMultiplyGlobalKernelILi10ELi12ELi1EEviPKdS1_S1_S1_Pd --------------------------
	.section	.text._Z30massMatrixMultiplyGlobalKernelILi10ELi12ELi1EEviPKdS1_S1_S1_Pd,"ax",@progbits
	.align	128
        .global         _Z30massMatrixMultiplyGlobalKernelILi10ELi12ELi1EEviPKdS1_S1_S1_Pd
        .type           _Z30massMatrixMultiplyGlobalKernelILi10ELi12ELi1EEviPKdS1_S1_S1_Pd,@function
        .size           _Z30massMatrixMultiplyGlobalKernelILi10ELi12ELi1EEviPKdS1_S1_S1_Pd,(.L_x_2982 - _Z30massMatrixMultiplyGlobalKernelILi10ELi12ELi1EEviPKdS1_S1_S1_Pd)
        .other          _Z30massMatrixMultiplyGlobalKernelILi10ELi12ELi1EEviPKdS1_S1_S1_Pd,@"STO_CUDA_ENTRY STV_DEFAULT"
_Z30massMatrixMultiplyGlobalKernelILi10ELi12ELi1EEviPKdS1_S1_S1_Pd:
.text._Z30massMatrixMultiplyGlobalKernelILi10ELi12ELi1EEviPKdS1_S1_S1_Pd:
        /* <DEDUP_REMOVED lines=29> */
[C---:B------:R-:W-:Y:S01]  /*01d0*/  PRMT R40, R51.reuse, 0x9910, RZ ;  /* 0x0000991033287816 */ /* 0x040fe200000000ff */
[----:B------:R-:W-:Y:S01]  /*01e0*/  IMAD R42, R34, 0x1556, RZ ;  /* 0x00001556222a7824 */ /* 0x000fe200078e02ff */
[----:B------:R-:W-:Y:S02]  /*01f0*/  MOV R34, 0x400 ;  /* 0x0000040000227802 */ /* 0x000fe40000000f00 */
[----:B------:R-:W-:Y:S02]  /*0200*/  SHF.R.U32.HI R0, RZ, 0x13, R0 ;  /* 0x00000013ff007819 */ /* 0x000fe40000011600 */
[----:B------:R-:W-:Y:S02]  /*0210*/  SHF.R.U32.HI R42, RZ, 0x10, R42 ;  /* 0x00000010ff2a7819 */ /* 0x000fe4000001162a */
[----:B------:R-:W-:Y:S01]  /*0220*/  PRMT R43, R0, 0x9910, RZ ;  /* 0x00009910002b7816 */ /* 0x000fe200000000ff */
[----:B------:R-:W-:Y:S01]  /*0230*/  IMAD R0, R40, 0xcd, RZ ;  /* 0x000000cd28007824 */ /* 0x000fe200078e02ff */
[----:B------:R-:W-:Y:S01]  /*0240*/  BAR.SYNC.DEFER_BLOCKING 0x0 ;  /* 0x0000000000007b1d */ /* 0x000fe20000010000 */
[----:B------:R-:W-:-:S02]  /*0250*/  ISETP.GT.U32.AND P1, PT, R51, 0x63, PT ;  /* 0x000000633300780c */ /* 0x000fc40003f24070 */
[----:B------:R-:W-:Y:S01]  /*0260*/  IMAD.MOV.U32 R40, RZ, RZ, R43 ;  /* 0x000000ffff287224 */ /* 0x000fe200078e002b */
[----:B------:R-:W-:Y:S02]  /*0270*/  PRMT R43, R42, 0x9910, RZ ;  /* 0x000099102a2b7816 */ /* 0x000fe400000000ff */
[----:B------:R-:W-:Y:S01]  /*0280*/  ISETP.GT.U32.AND P2, PT, R51, 0x77, PT ;  /* 0x000000773300780c */ /* 0x000fe20003f44070 */
[----:B-1----:R-:W-:Y:S01]  /*0290*/  VIADD R35, R45, UR6 ;  /* 0x000000062d237c36 */ /* 0x002fe20008000000 */
[----:B--2---:R-:W-:-:S04]  /*02a0*/  LEA R34, R41, R34, 0x18 ;  /* 0x0000002229227211 */ /* 0x004fc800078ec0ff */
[----:B---3--:R-:W-:Y:S02]  /*02b0*/  ISETP.LT.AND P0, PT, R35, UR7, !P0 ;  /* 0x0000000723007c0c */ /* 0x008fe4000c701270 */
[----:B------:R-:W-:Y:S01]  /*02c0*/  LOP3.LUT R41, R0, 0xffff, RZ, 0xc0, !PT ;  /* 0x0000ffff00297812 */ /* 0x000fe200078ec0ff */
[----:B------:R-:W-:-:S03]  /*02d0*/  IMAD R0, R40, 0xa, RZ ;  /* 0x0000000a28007824 */ /* 0x000fc600078e02ff */
[----:B------:R-:W-:Y:S01]  /*02e0*/  SHF.R.U32.HI R40, RZ, 0xb, R41 ;  /* 0x0000000bff287819 */ /* 0x000fe20000011629 */
[----:B------:R-:W-:Y:S01]  /*02f0*/  IMAD R41, R45, 0x3600, R34 ;  /* 0x000036002d297824 */ /* 0x000fe200078e0222 */
[----:B------:R-:W-:Y:S01]  /*0300*/  IADD3 R34, PT, PT, RZ, -R0, RZ ;  /* 0x80000000ff227210 */ /* 0x000fe20007ffe0ff */
[----:B------:R-:W1:Y:S01]  /*0310*/  LDC.64 R44, c[0x0][0x388] ;  /* 0x0000e200ff2c7b82 */ /* 0x000e620000000a00 */
[----:B------:R-:W-:Y:S01]  /*0320*/  LOP3.LUT R40, R40, 0xffff, RZ, 0xc0, !PT ;  /* 0x0000ffff28287812 */ /* 0x000fe200078ec0ff */
[----:B------:R-:W-:Y:S01]  /*0330*/  IMAD R0, R43, 0xc, RZ ;  /* 0x0000000c2b007824 */ /* 0x000fe200078e02ff */
[----:B------:R-:W-:-:S03]  /*0340*/  PRMT R34, R34, 0x7710, RZ ;  /* 0x0000771022227816 */ /* 0x000fc600000000ff */
[----:B------:R-:W-:Y:S02]  /*0350*/  IMAD R49, R40, 0x60, R41 ;  /* 0x0000006028317824 */ /* 0x000fe400078e0229 */
[----:B------:R-:W2:Y:S01]  /*0360*/  @P0 LDC.64 R46, c[0x0][0x3a0] ;  /* 0x0000e800ff2e0b82 */ /* 0x000ea20000000a00 */
[----:B------:R-:W-:Y:S01]  /*0370*/  IMAD.MOV R43, RZ, RZ, -R0 ;  /* 0x000000ffff2b7224 */ /* 0x000fe200078e0a00 */
[----:B------:R-:W-:Y:S01]  /*0380*/  IADD3 R0, PT, PT, R34, R51, RZ ;  /* 0x0000003322007210 */ /* 0x000fe20007ffe0ff */
[----:B------:R-:W-:-:S03]  /*0390*/  IMAD R48, R40, 0x420, R49 ;  /* 0x0000042028307824 */ /* 0x000fc600078e0231 */
[----:B------:R-:W-:Y:S01]  /*03a0*/  PRMT R40, R43, 0x7710, RZ ;  /* 0x000077102b287816 */ /* 0x000fe200000000ff */
[----:B------:R-:W-:Y:S01]  /*03b0*/  @P0 IMAD R43, R35, 0x3e8, R51 ;  /* 0x000003e8232b0824 */ /* 0x000fe200078e0233 */
[----:B------:R-:W-:-:S03]  /*03c0*/  LOP3.LUT R0, R0, 0xffff, RZ, 0xc0, !PT ;  /* 0x0000ffff00007812 */ /* 0x000fc600078ec0ff */
[----:B------:R-:W-:Y:S01]  /*03d0*/  IMAD.IADD R40, R40, 0x1, R51 ;  /* 0x0000000128287824 */ /* 0x000fe200078e0233 */
[C---:B------:R-:W-:Y:S01]  /*03e0*/  LEA R34, R0.reuse, R49, 0x3 ;  /* 0x0000003100227211 */ /* 0x040fe200078e18ff */
        /* <DEDUP_REMOVED lines=90> */
[----:B------:R-:W-:-:S02]  /*0990*/  DFMA R90, R130, R90, RZ ;  /* 0x0000005a825a722b */ /* 0x000fc400000000ff */
[C-C-:B------:R-:W-:Y:S02]  /*09a0*/  DADD R114, R56.reuse, R140.reuse ;  /* 0x0000000038727229 */ /* 0x140fe4000000008c */
[----:B------:R-:W-:Y:S02]  /*09b0*/  DADD R56, R56, -R140 ;  /* 0x0000000038387229 */ /* 0x000fe4000000088c */
[C-C-:B------:R-:W-:Y:S02]  /*09c0*/  DADD R140, R120.reuse, R144.reuse ;  /* 0x00000000788c7229 */ /* 0x140fe40000000090 */
        /* <DEDUP_REMOVED lines=12> */
[----:B------:R-:W-:Y:S02]  /*0a90*/  DFMA R80, R138, R80, R90 ;  /* 0x000000508a50722b */ /* 0x000fe4000000005a */
        /* <DEDUP_REMOVED lines=62> */
.L_x_624:
[----:B------:R-:W-:Y:S05]  /*0e80*/  BSYNC.RECONVERGENT B0 ;  /* 0x0000000000007941 */ /* 0x000fea0003800200 */
.L_x_623:
        /* <DEDUP_REMOVED lines=73> */
[----:B------:R-:W2:Y:S04]  /*1320*/  LDS.64 R148, [R0+0x240] ;  /* 0x0002400000947984 */ /* 0x000ea80000000a00 */
[----:B------:R-:W-:Y:S04]  /*1330*/  LDS.64 R128, [R0+0x180] ;  /* 0x0001800000807984 */ /* 0x000fe80000000a00 */
[----:B0-----:R-:W0:Y:S01]  /*1340*/  LDS.64 R130, [R0+0x1e0] ;  /* 0x0001e00000827984 */ /* 0x001e220000000a00 */
[----:B-1----:R-:W-:-:S02]  /*1350*/  DADD R116, R100, R92 ;  /* 0x0000000064747229 */ /* 0x002fc4000000005c */
[----:B------:R-:W-:Y:S02]  /*1360*/  DADD R100, R100, -R92 ;  /* 0x0000000064647229 */ /* 0x000fe4000000085c */
[C-C-:B---3--:R-:W-:Y:S02]  /*1370*/  DADD R140, R136.reuse, R138.reuse ;  /* 0x00000000888c7229 */ /* 0x148fe4000000008a */
[----:B------:R-:W-:Y:S02]  /*1380*/  DADD R92, R136, -R138 ;  /* 0x00000000885c7229 */ /* 0x000fe4000000088a */
[----:B----4-:R-:W-:Y:S02]  /*1390*/  DADD R136, R142, R144 ;  /* 0x000000008e887229 */ /* 0x010fe40000000090 */
[-C--:B------:R-:W-:Y:S02]  /*13a0*/  DFMA R138, R154, R116.reuse, RZ ;  /* 0x000000749a8a722b */ /* 0x080fe400000000ff */
[----:B------:R-:W-:-:S02]  /*13b0*/  DFMA R154, R156, R116, RZ ;  /* 0x000000749c9a722b */ /* 0x000fc400000000ff */
[-C--:B------:R-:W-:Y:S02]  /*13c0*/  DFMA R150, R150, R116.reuse, RZ ;  /* 0x000000749696722b */ /* 0x080fe400000000ff */
[-C--:B------:R-:W-:Y:S02]  /*13d0*/  DFMA R156, R158, R116.reuse, RZ ;  /* 0x000000749e9c722b */ /* 0x080fe400000000ff */
[-C--:B------:R-:W-:Y:S02]  /*13e0*/  DFMA R158, R178, R116.reuse, RZ ;  /* 0x00000074b29e722b */ /* 0x080fe400000000ff */
[----:B------:R-:W-:Y:S02]  /*13f0*/  DFMA R116, R184, R116, RZ ;  /* 0x00000074b874722b */ /* 0x000fe400000000ff */
[-C--:B--2---:R-:W-:Y:S02]  /*1400*/  DFMA R114, R114, R100.reuse, RZ ;  /* 0x000000647272722b */ /* 0x084fe400000000ff */
        /* <DEDUP_REMOVED lines=32> */
[C-C-:B0-----:R-:W-:Y:S02]  /*1610*/  DADD R136, R128.reuse, R130.reuse ;  /* 0x0000000080887229 */ /* 0x141fe40000000082 */
        /* <DEDUP_REMOVED lines=49> */
.L_x_626:
[----:B------:R-:W-:Y:S05]  /*1930*/  BSYNC.RECONVERGENT B0 ;  /* 0x0000000000007941 */ /* 0x000fea0003800200 */
.L_x_625:
[----:B01----:R-:W2:Y:S01]  /*1940*/  LDG.E.64.CONSTANT R56, desc[UR4][R38.64+0x90] ;  /* 0x0000900426387981 */ /* 0x003ea2000c1e9b00 */
[----:B------:R-:W-:Y:S01]  /*1950*/  PRMT R46, R40, 0x5410, R42 ;  /* 0x00005410282e7816 */ /* 0x000fe2000000002a */
[----:B------:R-:W-:Y:S02]  /*1960*/  UMOV UR6, 0x900c ;  /* 0x0000900c00067882 */ /* 0x000fe40000000000 */
[----:B------:R-:W3:Y:S02]  /*1970*/  LDG.E.64.CONSTANT R60, desc[UR4][R38.64+0xa0] ;  /* 0x0000a004263c7981 */ /* 0x000ee4000c1e9b00 */
[----:B------:R-:W-:Y:S02]  /*1980*/  IDP.2A.LO.U16.U8 R46, R46, UR6, R43 ;  /* 0x000000062e2e7c26 */ /* 0x000fe4000800102b */
        /* <DEDUP_REMOVED lines=34> */
[----:B------:R-:W4:Y:S04]  /*1bb0*/  LDG.E.64.CONSTANT R132, desc[UR4][R38.64+0xc0] ;  /* 0x0000c00426847981 */ /* 0x000f28000c1e9b00 */
[----:B------:R-:W4:Y:S04]  /*1bc0*/  LDG.E.64.CONSTANT R134, desc[UR4][R36.64+0xc0] ;  /* 0x0000c00424867981 */ /* 0x000f28000c1e9b00 */
[----:B------:R-:W4:Y:S04]  /*1bd0*/  LDG.E.64.CONSTANT R130, desc[UR4][R36.64+0xe0] ;  /* 0x0000e00424827981 */ /* 0x000f28000c1e9b00 */
[----:B------:R-:W4:Y:S04]  /*1be0*/  LDG.E.64.CONSTANT R136, desc[UR4][R38.64+0x48] ;  /* 0x0000480426887981 */ /* 0x000f28000c1e9b00 */
[----:B------:R-:W4:Y:S01]  /*1bf0*/  LDG.E.64.CONSTANT R138, desc[UR4][R36.64+0x48] ;  /* 0x00004804248a7981 */ /* 0x000f22000c1e9b00 */
[----:B------:R-:W-:-:S03]  /*1c00*/  IMAD.WIDE R170, R171, 0x8, R44 ;  /* 0x00000008abaa7825 */ /* 0x000fc600078e022c */
        /* <DEDUP_REMOVED lines=20> */
[----:B0-----:R-:W-:Y:S04]  /*1d50*/  LDS.128 R36, [R159] ;  /* 0x000000009f247984 */ /* 0x001fe80000000c00 */
[----:B------:R-:W0:Y:S04]  /*1d60*/  LDS.128 R40, [R159+0x40] ;  /* 0x000040009f287984 */ /* 0x000e280000000c00 */
[----:B------:R-:W-:Y:S04]  /*1d70*/  LDS.128 R44, [R159+0x10] ;  /* 0x000010009f2c7984 */ /* 0x000fe80000000c00 */
[----:B------:R-:W1:Y:S04]  /*1d80*/  LDS.128 R48, [R159+0x30] ;  /* 0x000030009f307984 */ /* 0x000e680000000c00 */
        /* <DEDUP_REMOVED lines=15> */
[----:B------:R-:W-:Y:S02]  /*1e80*/  DFMA R176, R22, R172, RZ ;  /* 0x000000ac16b0722b */ /* 0x000fe400000000ff */
[C-C-:B--2---:R-:W-:Y:S02]  /*1e90*/  DADD R36, R52.reuse, R54.reuse ;  /* 0x0000000034247229 */ /* 0x144fe40000000036 */
[----:B------:R-:W-:Y:S02]  /*1ea0*/  DADD R52, R52, -R54 ;  /* 0x0000000034347229 */ /* 0x000fe40000000836 */
[----:B------:R-:W-:Y:S02]  /*1eb0*/  DFMA R48, R26, R50, R48 ;  /* 0x000000321a30722b */ /* 0x000fe40000000030 */
[----:B------:R-:W-:-:S02]  /*1ec0*/  DFMA R40, R10, R46, R40 ;  /* 0x0000002e0a28722b */ /* 0x000fc40000000028 */
[----:B------:R-:W-:-:S04]  /*1ed0*/  DFMA R176, R20, R174, R176 ;  /* 0x000000ae14b0722b */ /* 0x000fc800000000b0 */
[----:B------:R-:W-:Y:S02]  /*1ee0*/  DFMA R48, R24, R36, R48 ;  /* 0x000000241830722b */ /* 0x000fe40000000030 */
[----:B------:R-:W-:Y:S02]  /*1ef0*/  DFMA R40, R8, R52, R40 ;  /* 0x000000340828722b */ /* 0x000fe40000000028 */
[----:B------:R-:W-:Y:S02]  /*1f00*/  DFMA R54, R18, R170, R176 ;  /* 0x000000aa1236722b */ /* 0x000fe400000000b0 */
[----:B---3--:R-:W-:-:S04]  /*1f10*/  DFMA R182, R60, R172, RZ ;  /* 0x000000ac3cb6722b */ /* 0x008fc800000000ff */
[C-C-:B------:R-:W-:Y:S02]  /*1f20*/  DADD R176, R48.reuse, -R40.reuse ;  /* 0x0000000030b07229 */ /* 0x140fe40000000828 */
[----:B------:R-:W-:Y:S02]  /*1f30*/  DADD R40, R48, R40 ;  /* 0x0000000030287229 */ /* 0x000fe40000000028 */
[----:B------:R-:W-:Y:S02]  /*1f40*/  DFMA R180, R56, R50, R54 ;  /* 0x0000003238b4722b */ /* 0x000fe40000000036 */
[-C--:B----4-:R-:W-:Y:S02]  /*1f50*/  DFMA R48, R62, R172.reuse, RZ ;  /* 0x000000ac3e30722b */ /* 0x090fe400000000ff */
[-C--:B------:R-:W-:Y:S02]  /*1f60*/  DFMA R54, R64, R172.reuse, RZ ;  /* 0x000000ac4036722b */ /* 0x080fe400000000ff */
[----:B------:R-:W-:-:S02]  /*1f70*/  DFMA R172, R66, R172, RZ ;  /* 0x000000ac42ac722b */ /* 0x000fc400000000ff */
        /* <DEDUP_REMOVED lines=8> */
[-C--:B------:R-:W-:Y:S02]  /*2000*/  DFMA R54, R88, R42.reuse, RZ ;  /* 0x0000002a5836722b */ /* 0x080fe400000000ff */
[----:B------:R-:W-:Y:S02]  /*2010*/  DFMA R170, R98, R42, RZ ;  /* 0x0000002a62aa722b */ /* 0x000fe400000000ff */
[-C--:B------:R-:W-:Y:S02]  /*2020*/  DFMA R182, R90, R50.reuse, R182 ;  /* 0x000000325ab6722b */ /* 0x080fe400000000b6 */
[----:B------:R-:W-:-:S02]  /*2030*/  DFMA R172, R92, R50, R172 ;  /* 0x000000325cac722b */ /* 0x000fc400000000ac */
[-C--:B------:R-:W-:Y:S02]  /*2040*/  DFMA R174, R94, R50.reuse, R174 ;  /* 0x000000325eae722b */ /* 0x080fe400000000ae */
[----:B------:R-:W-:Y:S02]  /*2050*/  DFMA R184, R96, R50, R184 ;  /* 0x0000003260b8722b */ /* 0x000fe400000000b8 */
[----:B------:R-:W-:Y:S02]  /*2060*/  DFMA R50, R100, R42, RZ ;  /* 0x0000002a6432722b */ /* 0x000fe400000000ff */
[----:B------:R-:W-:Y:S02]  /*2070*/  DFMA R54, R102, R38, R54 ;  /* 0x000000266636722b */ /* 0x000fe40000000036 */
[----:B------:R-:W-:Y:S02]  /*2080*/  DFMA R178, R6, R42, RZ ;  /* 0x0000002a06b2722b */ /* 0x000fe400000000ff */
[----:B------:R-:W-:-:S02]  /*2090*/  DFMA R170, R106, R38, R170 ;  /* 0x000000266aaa722b */ /* 0x000fc400000000aa */
[----:B------:R-:W-:Y:S02]  /*20a0*/  DFMA R42, R104, R42, RZ ;  /* 0x0000002a682a722b */ /* 0x000fe400000000ff */
        /* <DEDUP_REMOVED lines=14> */
[----:B------:R-:W-:-:S04]  /*2190*/  DFMA R182, R132, R36, R182 ;  /* 0x0000002484b6722b */ /* 0x000fc800000000b6 */
[----:B------:R-:W-:Y:S02]  /*21a0*/  DADD R38, R172, -R54 ;  /* 0x00000000ac267229 */ /* 0x000fe40000000836 */
[----:B------:R-:W-:Y:S02]  /*21b0*/  DFMA R170, R134, R52, R170 ;  /* 0x0000003486aa722b */ /* 0x000fe400000000aa */
[----:B------:R-:W-:Y:S02]  /*21c0*/  DADD R54, R172, R54 ;  /* 0x00000000ac367229 */ /* 0x000fe40000000036 */
[----:B------:R-:W-:Y:S02]  /*21d0*/  DFMA R46, R130, R46, R42 ;  /* 0x0000002e822e722b */ /* 0x000fe4000000002a */
[----:B------:R-:W-:Y:S02]  /*21e0*/  DFMA R174, R136, R36, R174 ;  /* 0x0000002488ae722b */ /* 0x000fe400000000ae */
[----:B------:R-:W-:-:S02]  /*21f0*/  DFMA R50, R138, R52, R50 ;  /* 0x000000348a32722b */ /* 0x000fc40000000032 */
[----:B------:R-:W-:Y:S02]  /*2200*/  DADD R42, R182, -R170 ;  /* 0x00000000b62a7229 */ /* 0x000fe400000008aa */
[-C--:B------:R-:W-:Y:S02]  /*2210*/  DFMA R180, R68, R36.reuse, R180 ;  /* 0x0000002444b4722b */ /* 0x080fe400000000b4 */
[----:B------:R-:W-:Y:S02]  /*2220*/  DFMA R184, R140, R36, R184 ;  /* 0x000000248cb8722b */ /* 0x000fe400000000b8 */
[----:B------:R-:W-:Y:S02]  /*2230*/  DADD R36, R174, R50 ;  /* 0x00000000ae247229 */ /* 0x000fe40000000032 */
[-C--:B------:R-:W-:Y:S02]  /*2240*/  DFMA R46, R142, R52.reuse, R46 ;  /* 0x000000348e2e722b */ /* 0x080fe4000000002e */
[----:B------:R-:W-:-:S02]  /*2250*/  DFMA R178, R70, R52, R178 ;  /* 0x0000003446b2722b */ /* 0x000fc400000000b2 */
[----:B------:R-:W-:Y:S02]  /*2260*/  DMUL R164, R164, R54 ;  /* 0x00000036a4a47228 */ /* 0x000fe40000000000 */
[----:B------:R-:W-:Y:S02]  /*2270*/  DMUL R162, R162, R42 ;  /* 0x0000002aa2a27228 */ /* 0x000fe40000000000 */
[----:B------:R-:W-:Y:S02]  /*2280*/  DADD R42, R184, -R46 ;  /* 0x00000000b82a7229 */ /* 0x000fe4000000082e */
[----:B------:R-:W-:Y:S02]  /*2290*/  DADD R48, R180, R178 ;  /* 0x00000000b4307229 */ /* 0x000fe400000000b2 */
[----:B------:R-:W-:Y:S02]  /*22a0*/  DADD R46, R184, R46 ;  /* 0x00000000b82e7229 */ /* 0x000fe4000000002e */
[----:B------:R-:W-:-:S02]  /*22b0*/  DMUL R160, R160, R36 ;  /* 0x00000024a0a07228 */ /* 0x000fc40000000000 */
[----:B------:R-:W-:Y:S02]  /*22c0*/  DFMA R36, R144, R38, R164 ;  /* 0x000000269024722b */ /* 0x000fe400000000a4 */
[----:B------:R-:W-:Y:S02]  /*22d0*/  DADD R50, R174, -R50 ;  /* 0x00000000ae327229 */ /* 0x000fe40000000832 */
[----:B------:R-:W-:Y:S02]  /*22e0*/  DMUL R48, R154, R48 ;  /* 0x000000309a307228 */ /* 0x000fe40000000000 */
[----:B------:R-:W-:Y:S02]  /*22f0*/  DMUL R148, R148, R46 ;  /* 0x0000002e94947228 */ /* 0x000fe40000000000 */
[----:B------:R-:W-:Y:S02]  /*2300*/  DFMA R44, R62, R36, RZ ;  /* 0x000000243e2c722b */ /* 0x000fe400000000ff */
[----:B------:R-:W-:-:S02]  /*2310*/  DMUL R150, R150, R42 ;  /* 0x0000002a96967228 */ /* 0x000fc40000000000 */
[-C--:B------:R-:W-:Y:S02]  /*2320*/  DFMA R46, R74, R36.reuse, RZ ;  /* 0x000000244a2e722b */ /* 0x080fe400000000ff */
[-C--:B------:R-:W-:Y:S02]  /*2330*/  DFMA R54, R82, R36.reuse, RZ ;  /* 0x000000245236722b */ /* 0x080fe400000000ff */
[----:B------:R-:W-:Y:S02]  /*2340*/  DFMA R154, R92, R36, RZ ;  /* 0x000000245c9a722b */ /* 0x000fe400000000ff */
[----:B------:R-:W-:Y:S02]  /*2350*/  DFMA R42, R146, R50, R160 ;  /* 0x00000032922a722b */ /* 0x000fe400000000a0 */
[----:B------:R-:W-:Y:S02]  /*2360*/  DFMA R36, R126, R36, RZ ;  /* 0x000000247e24722b */ /* 0x000fe400000000ff */
[----:B------:R-:W-:-:S02]  /*2370*/  DFMA R38, R144, -R38, R164 ;  /* 0x800000269026722b */ /* 0x000fc400000000a4 */
[----:B------:R-:W-:Y:S02]  /*2380*/  DMUL R40, R156, R40 ;  /* 0x000000289c287228 */ /* 0x000fe40000000000 */
[----:B------:R-:W-:Y:S02]  /*2390*/  DFMA R50, R146, -R50, R160 ;  /* 0x800000329232722b */ /* 0x000fe400000000a0 */
[-C--:B------:R-:W-:Y:S02]  /*23a0*/  DFMA R44, R64, R42.reuse, R44 ;  /* 0x0000002a402c722b */ /* 0x080fe4000000002c */
[-C--:B------:R-:W-:Y:S02]  /*23b0*/  DFMA R52, R76, R42.reuse, R46 ;  /* 0x0000002a4c34722b */ /* 0x080fe4000000002e */
[-C--:B------:R-:W-:Y:S02]  /*23c0*/  DFMA R144, R84, R42.reuse, R54 ;  /* 0x0000002a5490722b */ /* 0x080fe40000000036 */
[----:B------:R-:W-:-:S02]  /*23d0*/  DFMA R154, R94, R42, R154 ;  /* 0x0000002a5e9a722b */ /* 0x000fc4000000009a */
[----:B------:R-:W-:Y:S02]  /*23e0*/  DFMA R156, R136, R42, R36 ;  /* 0x0000002a889c722b */ /* 0x000fe40000000024 */
[----:B------:R-:W-:Y:S02]  /*23f0*/  DADD R170, R182, R170 ;  /* 0x00000000b6aa7229 */ /* 0x000fe400000000aa */
[-C--:B------:R-:W-:Y:S02]  /*2400*/  DFMA R42, R88, R38.reuse, RZ ;  /* 0x00000026582a722b */ /* 0x080fe400000000ff */
[-C--:B------:R-:W-:Y:S02]  /*2410*/  DFMA R46, R102, R38.reuse, RZ ;  /* 0x00000026662e722b */ /* 0x080fe400000000ff */
[-C--:B------:R-:W-:Y:S02]  /*2420*/  DFMA R54, R110, R38.reuse, RZ ;  /* 0x000000266e36722b */ /* 0x080fe400000000ff */
[----:B------:R-:W-:-:S02]  /*2430*/  DFMA R146, R118, R38, RZ ;  /* 0x000000267692722b */ /* 0x000fc400000000ff */
[----:B------:R-:W-:Y:S02]  /*2440*/  DMUL R168, R168, R176 ;  /* 0x000000b0a8a87228 */ /* 0x000fe40000000000 */
[----:B------:R-:W-:Y:S02]  /*2450*/  DFMA R38, R128, R38, RZ ;  /* 0x000000268026722b */ /* 0x000fe400000000ff */
[----:B------:R-:W-:Y:S02]  /*2460*/  DADD R176, R180, -R178 ;  /* 0x00000000b4b07229 */ /* 0x000fe400000008b2 */
[----:B------:R-:W-:Y:S02]  /*2470*/  DMUL R152, R152, R170 ;  /* 0x000000aa98987228 */ /* 0x000fe40000000000 */
[----:B------:R-:W-:Y:S02]  /*2480*/  DADD R36, R168, R40 ;  /* 0x00000000a8247229 */ /* 0x000fe40000000028 */
[----:B------:R-:W-:-:S02]  /*2490*/  DFMA R170, R138, R50, R38 ;  /* 0x000000328aaa722b */ /* 0x000fc40000000026 */
[----:B------:R-:W-:Y:S02]  /*24a0*/  DMUL R166, R166, R176 ;  /* 0x000000b0a6a67228 */ /* 0x000fe40000000000 */
[-C--:B------:R-:W-:Y:S02]  /*24b0*/  DFMA R42, R100, R50.reuse, R42 ;  /* 0x00000032642a722b */ /* 0x080fe4000000002a */
[-C--:B------:R-:W-:Y:S02]  /*24c0*/  DFMA R46, R108, R50.reuse, R46 ;  /* 0x000000326c2e722b */ /* 0x080fe4000000002e */
[-C--:B------:R-:W-:Y:S02]  /*24d0*/  DFMA R54, R116, R50.reuse, R54 ;  /* 0x000000327436722b */ /* 0x080fe40000000036 */
[----:B------:R-:W-:Y:S02]  /*24e0*/  DFMA R146, R124, R50, R146 ;  /* 0x000000327c92722b */ /* 0x000fe40000000092 */
[----:B------:R-:W-:-:S02]  /*24f0*/  DADD R38, -R168, R40 ;  /* 0x00000000a8267229 */ /* 0x000fc40000000128 */
        /* <DEDUP_REMOVED lines=30> */
[----:B------:R-:W-:Y:S02]  /*26e0*/  DADD R42, -R150, R148 ;  /* 0x00000000962a7229 */ /* 0x000fe40000000194 */
[-C--:B------:R-:W-:Y:S02]  /*26f0*/  DFMA R46, R98, R38.reuse, R46 ;  /* 0x00000026622e722b */ /* 0x080fe4000000002e */
[-C--:B------:R-:W-:Y:S02]  /*2700*/  DFMA R50, R106, R38.reuse, R50 ;  /* 0x000000266a32722b */ /* 0x080fe40000000032 */
[-C--:B------:R-:W-:Y:S02]  /*2710*/  DFMA R54, R114, R38.reuse, R54 ;  /* 0x000000267236722b */ /* 0x080fe40000000036 */
        /* <DEDUP_REMOVED lines=10> */
[-C--:B------:R-:W-:Y:S02]  /*27c0*/  DFMA R170, R142, R42.reuse, R170 ;  /* 0x0000002a8eaa722b */ /* 0x080fe400000000aa */
[----:B------:R-:W-:Y:S02]  /*27d0*/  DFMA R146, R130, R42, R146 ;  /* 0x0000002a8292722b */ /* 0x000fe40000000092 */
[C-C-:B------:R-:W-:Y:S01]  /*27e0*/  DADD R42, R44.reuse, -R46.reuse ;  /* 0x000000002c2a7229 */ /* 0x140fe2000000082e */
[----:B------:R-:W-:Y:S06]  /*27f0*/  BAR.SYNC.DEFER_BLOCKING 0x0 ;  /* 0x0000000000007b1d */ /* 0x000fec0000010000 */
        /* <DEDUP_REMOVED lines=8> */
[----:B------:R-:W-:Y:S01]  /*2880*/  DADD R146, R154, R146 ;  /* 0x000000009a927229 */ /* 0x000fe20000000092 */
[----:B------:R-:W-:Y:S01]  /*2890*/  BSSY.RECONVERGENT B0, `(.L_x_627) ;  /* 0x0000074000007945 */ /* 0x000fe20003800200 */
[----:B------:R0:W-:Y:S04]  /*28a0*/  STS.64 [R159+0x48], R42 ;  /* 0x0000482a9f007388 */ /* 0x0001e80000000a00 */
        /* <DEDUP_REMOVED lines=27> */
[----:B------:R-:W-:Y:S01]  /*2a60*/  DFMA R50, R62, R42, RZ ;  /* 0x0000002a3e32722b */ /* 0x000fe200000000ff */
[----:B------:R-:W0:Y:S01]  /*2a70*/  LDS.64 R42, [R0+0x180] ;  /* 0x00018000002a7984 */ /* 0x000e220000000a00 */
[-C--:B------:R-:W-:Y:S02]  /*2a80*/  DFMA R170, R76, R36.reuse, R154 ;  /* 0x000000244caa722b */ /* 0x080fe4000000009a */
[-C--:B------:R-:W-:Y:S02]  /*2a90*/  DFMA R174, R84, R36.reuse, R158 ;  /* 0x0000002454ae722b */ /* 0x080fe4000000009e */
[-C--:B------:R-:W-:Y:S02]  /*2aa0*/  DFMA R178, R94, R36.reuse, R172 ;  /* 0x000000245eb2722b */ /* 0x080fe400000000ac */
[----:B------:R-:W-:-:S02]  /*2ab0*/  DFMA R182, R136, R36, R176 ;  /* 0x0000002488b6722b */ /* 0x000fc400000000b0 */
[----:B------:R-:W-:Y:S02]  /*2ac0*/  DFMA R156, R64, R36, R50 ;  /* 0x00000024409c722b */ /* 0x000fe40000000032 */
[-C--:B------:R-:W-:Y:S01]  /*2ad0*/  DFMA R154, R88, R44.reuse, RZ ;  /* 0x0000002c589a722b */ /* 0x080fe200000000ff */
[----:B------:R-:W-:Y:S01]  /*2ae0*/  LDS.64 R36, [R0+0x1e0] ;  /* 0x0001e00000247984 */ /* 0x000fe20000000a00 */
[-C--:B------:R-:W-:Y:S02]  /*2af0*/  DFMA R158, R102, R44.reuse, RZ ;  /* 0x0000002c669e722b */ /* 0x080fe400000000ff */
[-C--:B------:R-:W-:Y:S02]  /*2b00*/  DFMA R172, R110, R44.reuse, RZ ;  /* 0x0000002c6eac722b */ /* 0x080fe400000000ff */
[-C--:B------:R-:W-:Y:S02]  /*2b10*/  DFMA R176, R118, R44.reuse, RZ ;  /* 0x0000002c76b0722b */ /* 0x080fe400000000ff */
[----:B------:R-:W-:Y:S01]  /*2b20*/  DFMA R180, R128, R44, RZ ;  /* 0x0000002c80b4722b */ /* 0x000fe200000000ff */
[----:B------:R-:W1:Y:S01]  /*2b30*/  LDS.64 R44, [R0+0x240] ;  /* 0x00024000002c7984 */ /* 0x000e620000000a00 */
[----:B--2---:R-:W-:-:S02]  /*2b40*/  DADD R50, R52, R54 ;  /* 0x0000000034327229 */ /* 0x004fc40000000036 */
        /* <DEDUP_REMOVED lines=11> */
[----:B---3--:R-:W-:-:S02]  /*2c00*/  DADD R46, R144, R146 ;  /* 0x00000000902e7229 */ /* 0x008fc40000000092 */
        /* <DEDUP_REMOVED lines=16> */
[----:B------:R-:W-:Y:S02]  /*2d10*/  DFMA R180, R70, R144, R180 ;  /* 0x0000009046b4722b */ /* 0x000fe400000000b4 */
[----:B------:R-:W-:-:S02]  /*2d20*/  DADD R38, R42, -R38 ;  /* 0x000000002a267229 */ /* 0x000fc40000000826 */
[----:B-1----:R-:W-:Y:S02]  /*2d30*/  DADD R42, R36, R44 ;  /* 0x00000000242a7229 */ /* 0x002fe4000000002c */
        /* <DEDUP_REMOVED lines=41> */
.L_x_628:
[----:B------:R-:W-:Y:S05]  /*2fd0*/  BSYNC.RECONVERGENT B0 ;  /* 0x0000000000007941 */ /* 0x000fea0003800200 */
.L_x_627:
        /* <DEDUP_REMOVED lines=27> */
[----:B------:R-:W-:Y:S01]  /*3190*/  DFMA R126, R136, R38, R126 ;  /* 0x00000026887e722b */ /* 0x000fe2000000007e */
[----:B------:R-:W1:Y:S01]  /*31a0*/  LDS.64 R38, [R34+0x1680] ;  /* 0x0016800022267984 */ /* 0x000e620000000a00 */
[-C--:B------:R-:W-:Y:S02]  /*31b0*/  DFMA R88, R88, R36.reuse, RZ ;  /* 0x000000245858722b */ /* 0x080fe400000000ff */
[----:B------:R-:W-:-:S02]  /*31c0*/  DFMA R102, R102, R36, RZ ;  /* 0x000000246666722b */ /* 0x000fc400000000ff */
[-C--:B------:R-:W-:Y:S02]  /*31d0*/  DFMA R110, R110, R36.reuse, RZ ;  /* 0x000000246e6e722b */ /* 0x080fe400000000ff */
[-C--:B------:R-:W-:Y:S02]  /*31e0*/  DFMA R118, R118, R36.reuse, RZ ;  /* 0x000000247676722b */ /* 0x080fe400000000ff */
[----:B------:R-:W-:Y:S02]  /*31f0*/  DFMA R128, R128, R36, RZ ;  /* 0x000000248080722b */ /* 0x000fe400000000ff */
[----:B--2---:R-:W-:Y:S02]  /*3200*/  DADD R36, R46, R48 ;  /* 0x000000002e247229 */ /* 0x004fe40000000030 */
[----:B------:R-:W-:Y:S02]  /*3210*/  DFMA R88, R100, R42, R88 ;  /* 0x0000002a6458722b */ /* 0x000fe40000000058 */
[----:B------:R-:W-:-:S02]  /*3220*/  DADD R46, R46, -R48 ;  /* 0x000000002e2e7229 */ /* 0x000fc40000000830 */
[-C--:B------:R-:W-:Y:S02]  /*3230*/  DFMA R102, R108, R42.reuse, R102 ;  /* 0x0000002a6c66722b */ /* 0x080fe40000000066 */
[-C--:B------:R-:W-:Y:S02]  /*3240*/  DFMA R110, R116, R42.reuse, R110 ;  /* 0x0000002a746e722b */ /* 0x080fe4000000006e */
[-C--:B------:R-:W-:Y:S02]  /*3250*/  DFMA R118, R124, R42.reuse, R118 ;  /* 0x0000002a7c76722b */ /* 0x080fe40000000076 */
[----:B------:R-:W-:Y:S02]  /*3260*/  DFMA R128, R138, R42, R128 ;  /* 0x0000002a8a80722b */ /* 0x000fe40000000080 */
[----:B------:R-:W-:Y:S02]  /*3270*/  DFMA R88, R16, R46, R88 ;  /* 0x0000002e1058722b */ /* 0x000fe40000000058 */
[----:B---3--:R-:W-:-:S02]  /*3280*/  DADD R16, R50, R52 ;  /* 0x0000000032107229 */ /* 0x008fc40000000034 */
        /* <DEDUP_REMOVED lines=11> */
[----:B0-----:R-:W-:-:S02]  /*3340*/  DADD R6, R40, R44 ;  /* 0x0000000028067229 */ /* 0x001fc4000000002c */
        /* <DEDUP_REMOVED lines=8> */
[----:B------:R-:W-:Y:S02]  /*33d0*/  DADD R40, R40, -R44 ;  /* 0x0000000028287229 */ /* 0x000fe4000000082c */
[----:B------:R-:W-:Y:S02]  /*33e0*/  DFMA R128, R70, R50, R128 ;  /* 0x000000324680722b */ /* 0x000fe40000000080 */
[----:B-1----:R-:W-:Y:S02]  /*33f0*/  DADD R2, R38, R54 ;  /* 0x0000000026027229 */ /* 0x002fe40000000036 */
        /* <DEDUP_REMOVED lines=9> */
[----:B------:R-:W-:Y:S02]  /*3490*/  DADD R38, R38, -R54 ;  /* 0x0000000026267229 */ /* 0x000fe40000000836 */
        /* <DEDUP_REMOVED lines=21> */
.L_x_630:
[----:B------:R-:W-:Y:S05]  /*35f0*/  BSYNC.RECONVERGENT B0 ;  /* 0x0000000000007941 */ /* 0x000fea0003800200 */
.L_x_629:
[----:B------:R-:W-:Y:S06]  /*3600*/  BAR.SYNC.DEFER_BLOCKING 0x0 ;  /* 0x0000000000007b1d */ /* 0x000fec0000010000 */
[----:B------:R-:W-:Y:S05]  /*3610*/  @!P0 EXIT ;  /* 0x000000000000894d */ /* 0x000fea0003800000 */
[----:B-1----:R-:W1:Y:S01]  /*3620*/  S2R R0, SR_TID.X ;  /* 0x0000000000007919 */ /* 0x002e620000002100 */
[----:B------:R-:W2:Y:S01]  /*3630*/  LDC.64 R2, c[0x0][0x3a8] ;  /* 0x0000ea00ff027b82 */ /* 0x000ea20000000a00 */
        /* <DEDUP_REMOVED lines=13> */
.L_x_631:
        /* <DEDUP_REMOVED lines=15> */
.L_x_2982:


//--------------------- .text._Z30massMatrixMultiplySharedKernelILi10ELi12ELi1EEviPKdS1_S1_S1_Pd --------------------------
	.section	.text._Z30massMatrixMultiplySharedKernelILi10ELi12ELi1EEviPKdS1_S1_S1_Pd,"ax",@progbits
	.align	128
        .global         _Z30massMatrixMultiplySharedKernelILi10ELi12ELi1EEviPKdS1_S1_S1_Pd
        .type           _Z30massMatrixMultiplySharedKernelILi10ELi12ELi1EEviPKdS1_S1_S1_Pd,@function
        .size           _Z30massMatrixMultiplySharedKernelILi10ELi12ELi1EEviPKdS1_S1_S1_Pd,(.L_x_2983 - _Z30massMatrixMultiplySharedKernelILi10ELi12ELi1EEviPKdS1_S1_S1_Pd)
        .other          _Z30massMatrixMultiplySharedKernelILi10ELi12ELi1EEviPKdS1_S1_S1_Pd,@"STO_CUDA_ENTRY STV_DEFAULT"
_Z30massMatrixMultiplySharedKernelILi10ELi12ELi1EEviPKdS1_S1_S1_Pd:
.text._Z30massMatrixMultiplySharedKernelILi10ELi12ELi1EEviPKdS1_S1_S1_Pd:
        /* <DEDUP_REMOVED lines=14> */
[----:B------:R-:W-:-:S07]  /*00e0*/  ISETP.GE.U32.AND P0, PT, R5, 0x64, PT ;  /* 0x000000640500780c */ /* 0x000fce0003f06070 */
[----:B------:R-:W1:Y:S01]  /*00f0*/  S2UR UR7, SR_CgaCtaId ;  /* 0x00000000000779c3 */ /* 0x000e620000008800 */
[----:B0-----:R-:W-:-:S05]  /*0100*/  VIADD R0, R4, UR4 ;  /* 0x0000000404007c36 */ /* 0x001fca0008000000 */
[----:B----4-:R-:W-:Y:S01]  /*0110*/  ISETP.LT.AND P0, PT, R0, UR5, !P0 ;  /* 0x0000000500007c0c */ /* 0x010fe2000c701270 */
[----:B------:R-:W-:-:S12]  /*0120*/  VOTEU.ALL UP0, P1 ;  /* 0x0000000000ff7886 */ /* 0x000fd80000800000 */
[----:B------:R-:W0:Y:S01]  /*0130*/  @P0 LDC.64 R2, c[0x0][0x3a0] ;  /* 0x0000e800ff020b82 */ /* 0x000e220000000a00 */
[----:B------:R-:W-:Y:S01]  /*0140*/  UMOV UR4, 0x400 ;  /* 0x0000040000047882 */ /* 0x000fe20000000000 */
[----:B------:R-:W-:Y:S01]  /*0150*/  @P0 IMAD R13, R0, 0x3e8, R5 ;  /* 0x000003e8000d0824 */ /* 0x000fe200078e0205 */
[----:B------:R-:W-:Y:S02]  /*0160*/  @!UP0 UIADD3 UR5, UPT, UPT, UR4, 0x3600, URZ ;  /* 0x0000360004058890 */ /* 0x000fe4000fffe0ff */
[----:B------:R-:W-:Y:S02]  /*0170*/  @!UP0 UIADD3 UR6, UPT, UPT, UR4, 0x36f0, URZ ;  /* 0x000036f004068890 */ /* 0x000fe4000fffe0ff */
[----:B-1----:R-:W-:Y:S02]  /*0180*/  @!UP0 ULEA UR5, UR7, UR5, 0x18 ;  /* 0x0000000507058291 */ /* 0x002fe4000f8ec0ff */
[----:B------:R-:W-:-:S06]  /*0190*/  @!UP0 ULEA UR6, UR7, UR6, 0x18 ;  /* 0x0000000607068291 */ /* 0x000fcc000f8ec0ff */
[----:B------:R-:W-:Y:S01]  /*01a0*/  @!P1 LEA R35, R5, UR6, 0x3 ;  /* 0x0000000605239c11 */ /* 0x000fe2000f8e18ff */
[----:B0-----:R-:W-:Y:S01]  /*01b0*/  @P0 IMAD.WIDE R2, R13, 0x8, R2 ;  /* 0x000000080d020825 */ /* 0x001fe200078e0202 */
[----:B------:R-:W-:Y:S01]  /*01c0*/  @!P1 LEA R13, R5, UR5, 0x3 ;  /* 0x00000005050d9c11 */ /* 0x000fe2000f8e18ff */
[----:B------:R-:W-:-:S03]  /*01d0*/  ULEA UR4, UR7, UR4, 0x18 ;  /* 0x0000000407047291 */ /* 0x000fc6000f8ec0ff */
        /* <DEDUP_REMOVED lines=11> */
[----:B0-----:R-:W-:-:S04]  /*0290*/  IMAD.MOV.U32 R3, RZ, RZ, 0x3600 ;  /* 0x00003600ff037424 */ /* 0x001fc800078e00ff */
[----:B------:R-:W-:Y:S01]  /*02a0*/  IMAD R4, R4, R3, UR4 ;  /* 0x0000000404047e24 */ /* 0x000fe2000f8e0203 */
[----:B------:R-:W-:-:S05]  /*02b0*/  PRMT R3, R5, 0x9910, RZ ;  /* 0x0000991005037816 */ /* 0x000fca00000000ff */
[----:B------:R-:W-:-:S05]  /*02c0*/  IMAD R3, R3, 0xcd, RZ ;  /* 0x000000cd03037824 */ /* 0x000fca00078e02ff */
[----:B------:R-:W-:-:S04]  /*02d0*/  LOP3.LUT R3, R3, 0xffff, RZ, 0xc0, !PT ;  /* 0x0000ffff03037812 */ /* 0x000fc800078ec0ff */
[----:B------:R-:W-:-:S04]  /*02e0*/  SHF.R.U32.HI R3, RZ, 0xb, R3 ;  /* 0x0000000bff037819 */ /* 0x000fc80000011603 */
[----:B------:R-:W-:Y:S01]  /*02f0*/  LOP3.LUT R3, R3, 0xffff, RZ, 0xc0, !PT ;  /* 0x0000ffff03037812 */ /* 0x000fe200078ec0ff */
[----:B--2---:R-:W-:Y:S04]  /*0300*/  @!P1 STS.64 [R13], R6 ;  /* 0x000000060d009388 */ /* 0x004fe80000000a00 */
[----:B---3--:R0:W-:Y:S01]  /*0310*/  @!P1 STS.64 [R35], R8 ;  /* 0x0000000823009388 */ /* 0x0081e20000000a00 */
[----:B------:R-:W-:Y:S01]  /*0320*/  BAR.SYNC.DEFER_BLOCKING 0x0 ;  /* 0x0000000000007b1d */ /* 0x000fe20000010000 */
[C---:B------:R-:W-:Y:S02]  /*0330*/  ISETP.GT.U32.AND P1, PT, R5.reuse, 0x63, PT ;  /* 0x000000630500780c */ /* 0x040fe40003f24070 */
[----:B0-----:R-:W-:-:S05]  /*0340*/  LOP3.LUT R8, R5, 0xffff, RZ, 0xc0, !PT ;  /* 0x0000ffff05087812 */ /* 0x001fca00078ec0ff */
[----:B------:R-:W-:-:S05]  /*0350*/  IMAD R2, R8, 0xcccd, RZ ;  /* 0x0000cccd08027824 */ /* 0x000fca00078e02ff */
[----:B------:R-:W-:-:S04]  /*0360*/  SHF.R.U32.HI R2, RZ, 0x13, R2 ;  /* 0x00000013ff027819 */ /* 0x000fc80000011602 */
[----:B------:R-:W-:Y:S01]  /*0370*/  PRMT R2, R2, 0x9910, RZ ;  /* 0x0000991002027816 */ /* 0x000fe200000000ff */
[----:B------:R-:W0:Y:S04]  /*0380*/  LDS.128 R60, [UR4+0x3600] ;  /* 0x00360004ff3c7984 */ /* 0x000e280008000c00 */
[----:B------:R-:W-:Y:S01]  /*0390*/  IMAD R2, R2, 0xa, RZ ;  /* 0x0000000a02027824 */ /* 0x000fe200078e02ff */
[----:B------:R-:W1:Y:S03]  /*03a0*/  LDS.128 R12, [UR4+0x3640] ;  /* 0x00364004ff0c7984 */ /* 0x000e660008000c00 */
[----:B------:R-:W-:Y:S01]  /*03b0*/  IMAD.MOV R2, RZ, RZ, -R2 ;  /* 0x000000ffff027224 */ /* 0x000fe200078e0a02 */
[----:B------:R-:W2:Y:S04]  /*03c0*/  LDS.128 R64, [UR4+0x36f0] ;  /* 0x0036f004ff407984 */ /* 0x000ea80008000c00 */
[----:B------:R-:W3:Y:S01]  /*03d0*/  LDS.128 R56, [UR4+0x3610] ;  /* 0x00361004ff387984 */ /* 0x000ee20008000c00 */
[----:B------:R-:W-:-:S03]  /*03e0*/  PRMT R2, R2, 0x7710, RZ ;  /* 0x0000771002027816 */ /* 0x000fc600000000ff */
[----:B------:R-:W4:Y:S02]  /*03f0*/  LDS.128 R52, [UR4+0x3700] ;  /* 0x00370004ff347984 */ /* 0x000f240008000c00 */
[----:B------:R-:W-:Y:S02]  /*0400*/  IMAD.IADD R9, R2, 0x1, R5 ;  /* 0x0000000102097824 */ /* 0x000fe400078e0205 */
[----:B------:R-:W4:Y:S03]  /*0410*/  LDS.128 R48, [UR4+0x3620] ;  /* 0x00362004ff307984 */ /* 0x000f260008000c00 */
[----:B------:R-:W-:Y:S01]  /*0420*/  LOP3.LUT R9, R9, 0xffff, RZ, 0xc0, !PT ;  /* 0x0000ffff09097812 */ /* 0x000fe200078ec0ff */
[----:B------:R-:W4:Y:S04]  /*0430*/  LDS.128 R44, [UR4+0x3710] ;  /* 0x00371004ff2c7984 */ /* 0x000f280008000c00 */
[----:B------:R-:W4:Y:S04]  /*0440*/  LDS.128 R40, [UR4+0x3630] ;  /* 0x00363004ff287984 */ /* 0x000f280008000c00 */
[----:B------:R-:W4:Y:S04]  /*0450*/  LDS.128 R36, [UR4+0x3720] ;  /* 0x00372004ff247984 */ /* 0x000f280008000c00 */
[----:B------:R-:W4:Y:S01]  /*0460*/  LDS.128 R76, [UR4+0x3730] ;  /* 0x00373004ff4c7984 */ /* 0x000f220008000c00 */
        /* <DEDUP_REMOVED lines=8> */
[----:B------:R-:W-:Y:S01]  /*04f0*/  IMAD R14, R3, 0x60, R4 ;  /* 0x00000060030e7824 */ /* 0x000fe200078e0204 */
[----:B--2---:R-:W-:-:S02]  /*0500*/  R2UR UR38, R66 ;  /* 0x00000000422672ca */ /* 0x004fc400000e0000 */
[----:B------:R-:W2:Y:S01]  /*0510*/  LDS.64 R6, [UR4+0x3750] ;  /* 0x00375004ff067984 */ /* 0x000ea20008000a00 */
        /* <DEDUP_REMOVED lines=47> */
[----:B--2---:R-:W-:Y:S02]  /*0810*/  R2UR UR34, R6 ;  /* 0x00000000062272ca */ /* 0x004fe400000e0000 */
        /* <DEDUP_REMOVED lines=45> */
[----:B------:R-:W0:Y:S01]  /*0af0*/  LDS.64 R42, [UR4+0x3758] ;  /* 0x00375804ff2a7984 */ /* 0x000e220008000a00 */
[----:B------:R-:W-:-:S03]  /*0b00*/  DFMA R38, R16, UR32, R38 ;  /* 0x0000002010267c2b */ /* 0x000fc60008000026 */
[----:B------:R-:W1:Y:S04]  /*0b10*/  LDS.64 R44, [UR4+0x3670] ;  /* 0x00367004ff2c7984 */ /* 0x000e680008000a00 */
[----:B------:R-:W2:Y:S01]  /*0b20*/  LDS.64 R46, [UR4+0x3760] ;  /* 0x00376004ff2e7984 */ /* 0x000ea20008000a00 */
        /* <DEDUP_REMOVED lines=68> */
.L_x_633:
[----:B------:R-:W-:Y:S05]  /*0f70*/  BSYNC.RECONVERGENT B0 ;  /* 0x0000000000007941 */ /* 0x000fea0003800200 */
.L_x_632:
[----:B------:R-:W-:Y:S01]  /*0f80*/  BAR.SYNC.DEFER_BLOCKING 0x0 ;  /* 0x0000000000007b1d */ /* 0x000fe20000010000 */
[----:B------:R-:W-:Y:S01]  /*0f90*/  ISETP.GE.U32.AND P2, PT, R5, 0x78, PT ;  /* 0x000000780500780c */ /* 0x000fe20003f46070 */
[----:B------:R-:W-:-:S04]  /*0fa0*/  IMAD R14, R3, 0x420, R14 ;  /* 0x00000420030e7824 */ /* 0x000fc800078e020e */
[----:B------:R-:W-:Y:S01]  /*0fb0*/  BSSY.RECONVERGENT B0, `(.L_x_634) ;  /* 0x0000092000007945 */ /* 0x000fe20003800200 */
[----:B------:R-:W-:-:S07]  /*0fc0*/  IMAD R3, R9, 0x8, R14 ;  /* 0x0000000809037824 */ /* 0x000fce00078e020e */
[----:B------:R-:W-:Y:S05]  /*0fd0*/  @!P2 BRA `(.L_x_635) ;  /* 0x000000000048a947 */ /* 0x000fea0003800000 */
[----:B0-----:R-:W0:Y:S04]  /*0fe0*/  LDS.64 R6, [UR4+0x3758] ;  /* 0x00375804ff067984 */ /* 0x001e280008000a00 */
[----:B-----5:R-:W1:Y:S04]  /*0ff0*/  LDS.128 R28, [UR4+0x3670] ;  /* 0x00367004ff1c7984 */ /* 0x020e680008000c00 */
[----:B------:R-:W2:Y:S04]  /*1000*/  LDS.128 R32, [UR4+0x3760] ;  /* 0x00376004ff207984 */ /* 0x000ea80008000c00 */
[----:B------:R-:W3:Y:S04]  /*1010*/  LDS.128 R36, [UR4+0x3680] ;  /* 0x00368004ff247984 */ /* 0x000ee80008000c00 */
[----:B------:R-:W4:Y:S04]  /*1020*/  LDS.128 R40, [UR4+0x3770] ;  /* 0x00377004ff287984 */ /* 0x000f280008000c00 */
[----:B------:R-:W0:Y:S04]  /*1030*/  LDS.128 R44, [UR4+0x3690] ;  /* 0x00369004ff2c7984 */ /* 0x000e280008000c00 */
        /* <DEDUP_REMOVED lines=10> */
[----:B------:R-:W0:Y:S01]  /*10e0*/  LDS.128 R88, [UR4+0x37d0] ;  /* 0x0037d004ff587984 */ /* 0x000e220008000c00 */
[----:B-1234-:R-:W-:Y:S05]  /*10f0*/  BRA `(.L_x_636) ;  /* 0x0000000400f47947 */ /* 0x01efea0003800000 */
.L_x_635:
[----:B------:R-:W-:Y:S04]  /*1100*/  LDS.64 R12, [R3] ;  /* 0x00000000030c7984 */ /* 0x000fe80000000a00 */
[----:B0-----:R-:W0:Y:S04]  /*1110*/  LDS.64 R6, [R3+0x360] ;  /* 0x0003600003067984 */ /* 0x001e280000000a00 */
[----:B-----5:R-:W-:Y:S04]  /*1120*/  LDS.64 R18, [R3+0x60] ;  /* 0x0000600003127984 */ /* 0x020fe80000000a00 */
[----:B------:R-:W1:Y:S04]  /*1130*/  LDS.64 R16, [R3+0x300] ;  /* 0x0003000003107984 */ /* 0x000e680000000a00 */
[----:B------:R-:W-:Y:S04]  /*1140*/  LDS.64 R20, [R3+0xc0] ;  /* 0x0000c00003147984 */ /* 0x000fe80000000a00 */
        /* <DEDUP_REMOVED lines=48> */
[----:B------:R-:W0:Y:S01]  /*1450*/  LDS.64 R6, [UR4+0x3758] ;  /* 0x00375804ff067984 */ /* 0x000e220008000a00 */
[----:B------:R-:W-:Y:S02]  /*1460*/  DFMA R42, R20, UR34, R42 ;  /* 0x00000022142a7c2b */ /* 0x000fe4000800002a */
[----:B------:R-:W-:Y:S01]  /*1470*/  DFMA R40, R22, UR60, R40 ;  /* 0x0000003c16287c2b */ /* 0x000fe20008000028 */
[----:B------:R-:W1:Y:S04]  /*1480*/  LDS.64 R28, [UR4+0x3670] ;  /* 0x00367004ff1c7984 */ /* 0x000e680008000a00 */
[----:B------:R-:W2:Y:S01]  /*1490*/  LDS.64 R32, [UR4+0x3760] ;  /* 0x00376004ff207984 */ /* 0x000ea20008000a00 */
[----:B0-----:R-:W-:-:S02]  /*14a0*/  DFMA R42, R24, R6, R42 ;  /* 0x00000006182a722b */ /* 0x001fc4000000002a */
[----:B-1----:R-:W-:-:S06]  /*14b0*/  DFMA R40, R26, R28, R40 ;  /* 0x0000001c1a28722b */ /* 0x002fcc0000000028 */
        /* <DEDUP_REMOVED lines=65> */
.L_x_636:
[----:B------:R-:W-:Y:S05]  /*18d0*/  BSYNC.RECONVERGENT B0 ;  /* 0x0000000000007941 */ /* 0x000fea0003800200 */
.L_x_634:
[----:B------:R-:W-:Y:S01]  /*18e0*/  IMAD R93, R8, 0x1556, RZ ;  /* 0x00001556085d7824 */ /* 0x000fe200078e02ff */
[----:B------:R-:W-:Y:S04]  /*18f0*/  BAR.SYNC.DEFER_BLOCKING 0x0 ;  /* 0x0000000000007b1d */ /* 0x000fe80000010000 */
[----:B------:R-:W-:-:S04]  /*1900*/  SHF.R.U32.HI R93, RZ, 0x10, R93 ;  /* 0x00000010ff5d7819 */ /* 0x000fc8000001165d */
[----:B------:R-:W2:Y:S01]  /*1910*/  LDC.64 R122, c[0x0][0x388] ;  /* 0x0000e200ff7a7b82 */ /* 0x000ea20000000a00 */
[----:B------:R-:W-:Y:S01]  /*1920*/  UMOV UR4, 0x900c ;  /* 0x0000900c00047882 */ /* 0x000fe20000000000 */
[C---:B------:R-:W-:Y:S01]  /*1930*/  PRMT R8, R93.reuse, 0x9910, RZ ;  /* 0x000099105d087816 */ /* 0x040fe200000000ff */
[----:B------:R-:W-:-:S04]  /*1940*/  IMAD R4, R93, 0x480, R4 ;  /* 0x000004805d047824 */ /* 0x000fc800078e0204 */
[----:B------:R-:W-:-:S04]  /*1950*/  IMAD R8, R8, 0xc, RZ ;  /* 0x0000000c08087824 */ /* 0x000fc800078e02ff */
[----:B------:R-:W-:-:S05]  /*1960*/  IMAD.MOV R8, RZ, RZ, -R8 ;  /* 0x000000ffff087224 */ /* 0x000fca00078e0a08 */
[----:B------:R-:W-:-:S05]  /*1970*/  PRMT R92, R8, 0x7710, RZ ;  /* 0x00007710085c7816 */ /* 0x000fca00000000ff */
[----:B------:R-:W-:-:S05]  /*1980*/  IMAD.IADD R92, R92, 0x1, R5 ;  /* 0x000000015c5c7824 */ /* 0x000fca00078e0205 */
[----:B------:R-:W-:-:S05]  /*1990*/  LOP3.LUT R9, R92, 0xffff, RZ, 0xc0, !PT ;  /* 0x0000ffff5c097812 */ /* 0x000fca00078ec0ff */
[----:B------:R-:W-:-:S05]  /*19a0*/  IMAD R4, R9, 0x60, R4 ;  /* 0x0000006009047824 */ /* 0x000fca00078e0204 */
[----:B-1----:R-:W-:Y:S04]  /*19b0*/  LDS.128 R12, [R4] ;  /* 0x00000000040c7984 */ /* 0x002fe80000000c00 */
[----:B------:R-:W1:Y:S04]  /*19c0*/  LDS.128 R20, [R4+0x40] ;  /* 0x0000400004147984 */ /* 0x000e680000000c00 */
[----:B------:R-:W-:Y:S04]  /*19d0*/  LDS.128 R16, [R4+0x10] ;  /* 0x0000100004107984 */ /* 0x000fe80000000c00 */
[----:B------:R-:W3:Y:S01]  /*19e0*/  LDS.128 R8, [R4+0x30] ;  /* 0x0000300004087984 */ /* 0x000ee20000000c00 */
[----:B-1----:R-:W-:-:S02]  /*19f0*/  DADD R24, R12, R22 ;  /* 0x000000000c187229 */ /* 0x002fc40000000016 */
[----:B------:R-:W-:Y:S02]  /*1a00*/  DADD R26, R12, -R22 ;  /* 0x000000000c1a7229 */ /* 0x000fe40000000816 */
[C-C-:B------:R-:W-:Y:S02]  /*1a10*/  DADD R96, R14.reuse, R20.reuse ;  /* 0x000000000e607229 */ /* 0x140fe40000000014 */
[----:B------:R-:W-:Y:S02]  /*1a20*/  DADD R94, R14, -R20 ;  /* 0x000000000e5e7229 */ /* 0x000fe40000000814 */
[C---:B------:R-:W-:Y:S02]  /*1a30*/  DFMA R12, R24.reuse, R30, RZ ;  /* 0x0000001e180c722b */ /* 0x040fe400000000ff */
[C---:B0-----:R-:W-:Y:S02]  /*1a40*/  DFMA R100, R24.reuse, R52, RZ ;  /* 0x000000341864722b */ /* 0x041fe400000000ff */
[----:B------:R-:W-:-:S02]  /*1a50*/  DFMA R22, R24, UR6, RZ ;  /* 0x0000000618167c2b */ /* 0x000fc400080000ff */
[----:B------:R-:W-:Y:S02]  /*1a60*/  DFMA R98, R24, UR44, RZ ;  /* 0x0000002c18627c2b */ /* 0x000fe400080000ff */
[----:B------:R-:W-:Y:S02]  /*1a70*/  DFMA R20, R96, R36, R12 ;  /* 0x000000246014722b */ /* 0x000fe4000000000c */
[----:B------:R-:W0:Y:S01]  /*1a80*/  LDS.128 R12, [R4+0x20] ;  /* 0x00002000040c7984 */ /* 0x000e220000000c00 */
[C---:B------:R-:W-:Y:S02]  /*1a90*/  DFMA R104, R24.reuse, UR28, RZ ;  /* 0x0000001c18687c2b */ /* 0x040fe400080000ff */
[----:B------:R-:W-:Y:S02]  /*1aa0*/  DFMA R102, R24, R70, RZ ;  /* 0x000000461866722b */ /* 0x000fe400000000ff */
[----:B------:R-:W-:Y:S02]  /*1ab0*/  DFMA R24, R96, R54, R100 ;  /* 0x000000366018722b */ /* 0x000fe40000000064 */
[----:B------:R-:W-:-:S02]  /*1ac0*/  DFMA R114, R26, UR10, RZ ;  /* 0x0000000a1a727c2b */ /* 0x000fc400080000ff */
[C---:B------:R-:W-:Y:S02]  /*1ad0*/  DFMA R100, R26.reuse, UR46, RZ ;  /* 0x0000002e1a647c2b */ /* 0x040fe400080000ff */
[C---:B------:R-:W-:Y:S02]  /*1ae0*/  DFMA R116, R26.reuse, UR30, RZ ;  /* 0x0000001e1a747c2b */ /* 0x040fe400080000ff */
[C---:B------:R-:W-:Y:S02]  /*1af0*/  DFMA R118, R26.reuse, R34, RZ ;  /* 0x000000221a76722b */ /* 0x040fe400000000ff */
[----:B------:R-:W-:Y:S02]  /*1b00*/  DFMA R120, R26, R56, RZ ;  /* 0x000000381a78722b */ /* 0x000fe400000000ff */
[C---:B------:R-:W-:Y:S02]  /*1b10*/  DFMA R22, R96.reuse, UR36, R22 ;  /* 0x0000002460167c2b */ /* 0x040fe40008000016 */
[----:B------:R-:W-:-:S02]  /*1b20*/  DFMA R98, R96, UR20, R98 ;  /* 0x0000001460627c2b */ /* 0x000fc40008000062 */
[----:B------:R-:W-:Y:S02]  /*1b30*/  DFMA R104, R96, UR56, R104 ;  /* 0x0000003860687c2b */ /* 0x000fe40008000068 */
[----:B------:R-:W-:Y:S02]  /*1b40*/  DFMA R26, R26, R74, RZ ;  /* 0x0000004a1a1a722b */ /* 0x000fe400000000ff */
[----:B------:R-:W-:Y:S02]  /*1b50*/  DFMA R96, R96, R76, R102 ;  /* 0x0000004c6060722b */ /* 0x000fe40000000066 */
[----:B---3--:R-:W-:Y:S02]  /*1b60*/  DADD R102, R16, R10 ;  /* 0x0000000010667229 */ /* 0x008fe4000000000a */
[C---:B------:R-:W-:Y:S02]  /*1b70*/  DFMA R114, R94.reuse, UR38, R114 ;  /* 0x000000265e727c2b */ /* 0x040fe40008000072 */
[----:B------:R-:W-:-:S02]  /*1b80*/  DFMA R100, R94, UR22, R100 ;  /* 0x000000165e647c2b */ /* 0x000fc40008000064 */
[C---:B------:R-:W-:Y:S02]  /*1b90*/  DFMA R116, R94.reuse, UR58, R116 ;  /* 0x0000003a5e747c2b */ /* 0x040fe40008000074 */
[C---:B------:R-:W-:Y:S02]  /*1ba0*/  DFMA R118, R94.reuse, R40, R118 ;  /* 0x000000285e76722b */ /* 0x040fe40000000076 */
[C---:B------:R-:W-:Y:S02]  /*1bb0*/  DFMA R120, R94.reuse, R58, R120 ;  /* 0x0000003a5e78722b */ /* 0x040fe40000000078 */
[----:B------:R-:W-:Y:S02]  /*1bc0*/  DFMA R94, R94, R80, R26 ;  /* 0x000000505e5e722b */ /* 0x000fe4000000001a */
[----:B------:R-:W-:Y:S02]  /*1bd0*/  DADD R16, R16, -R10 ;  /* 0x0000000010107229 */ /* 0x000fe4000000080a */
[----:B------:R-:W-:-:S02]  /*1be0*/  DADD R26, R18, R8 ;  /* 0x00000000121a7229 */ /* 0x000fc40000000008 */
[----:B------:R-:W-:Y:S02]  /*1bf0*/  DADD R10, R18, -R8 ;  /* 0x00000000120a7229 */ /* 0x000fe40000000808 */
[C---:B------:R-:W-:Y:S02]  /*1c00*/  DFMA R22, R102.reuse, UR12, R22 ;  /* 0x0000000c66167c2b */ /* 0x040fe40008000016 */
[C---:B------:R-:W-:Y:S02]  /*1c10*/  DFMA R98, R102.reuse, UR48, R98 ;  /* 0x0000003066627c2b */ /* 0x040fe40008000062 */
[C---:B------:R-:W-:Y:S02]  /*1c20*/  DFMA R18, R102.reuse, UR32, R104 ;  /* 0x0000002066127c2b */ /* 0x040fe40008000068 */
[C---:B------:R-:W-:Y:S02]  /*1c30*/  DFMA R20, R102.reuse, R38, R20 ;  /* 0x000000266614722b */ /* 0x040fe40000000014 */
[----:B------:R-:W-:-:S02]  /*1c40*/  DFMA R24, R102, R60, R24 ;  /* 0x0000003c6618722b */ /* 0x000fc40000000018 */
[----:B------:R-:W-:Y:S02]  /*1c50*/  DFMA R96, R102, R78, R96 ;  /* 0x0000004e6660722b */ /* 0x000fe40000000060 */
        /* <DEDUP_REMOVED lines=11> */
[----:B------:R-:W-:Y:S01]  /*1d10*/  DFMA R26, R26, R84, R96 ;  /* 0x000000541a1a722b */ /* 0x000fe20000000060 */
[----:B------:R-:W-:Y:S01]  /*1d20*/  PRMT R96, R92, 0x5410, R93 ;  /* 0x000054105c607816 */ /* 0x000fe2000000005d */
[----:B------:R-:W-:Y:S01]  /*1d30*/  IMAD.MOV.U32 R97, RZ, RZ, 0xb ;  /* 0x0000000bff617424 */ /* 0x000fe200078e00ff */
[C-C-:B0-----:R-:W-:Y:S02]  /*1d40*/  DADD R92, R12.reuse, R14.reuse ;  /* 0x000000000c5c7229 */ /* 0x141fe4000000000e */
[----:B------:R-:W-:Y:S01]  /*1d50*/  DADD R12, R12, -R14 ;  /* 0x000000000c0c7229 */ /* 0x000fe2000000080e */
[----:B------:R-:W-:Y:S01]  /*1d60*/  IDP.2A.LO.U16.U8 R97, R96, UR4, R97 ;  /* 0x0000000460617c26 */ /* 0x000fe20008001061 */
[C---:B------:R-:W-:Y:S02]  /*1d70*/  DFMA R114, R10.reuse, UR42, R114 ;  /* 0x0000002a0a727c2b */ /* 0x040fe40008000072 */
[----:B------:R-:W-:Y:S01]  /*1d80*/  DFMA R8, R10, UR26, R8 ;  /* 0x0000001a0a087c2b */ /* 0x000fe20008000008 */
[----:B------:R-:W-:Y:S01]  /*1d90*/  IMAD R97, R0, 0x6c0, R97 ;  /* 0x000006c000617824 */ /* 0x000fe200078e0261 */
[----:B------:R-:W-:-:S02]  /*1da0*/  DFMA R14, R92, UR16, R22 ;  /* 0x000000105c0e7c2b */ /* 0x000fc40008000016 */
[C---:B------:R-:W-:Y:S01]  /*1db0*/  DFMA R116, R10.reuse, R6, R116 ;  /* 0x000000060a74722b */ /* 0x040fe20000000074 */
[----:B--2---:R-:W-:Y:S01]  /*1dc0*/  IMAD.WIDE R122, R97, 0x8, R122 ;  /* 0x00000008617a7825 */ /* 0x004fe200078e027a */
[C---:B------:R-:W-:Y:S02]  /*1dd0*/  DFMA R118, R10.reuse, R48, R118 ;  /* 0x000000300a76722b */ /* 0x040fe40000000076 */
[C---:B------:R-:W-:Y:S02]  /*1de0*/  DFMA R120, R10.reuse, R66, R120 ;  /* 0x000000420a78722b */ /* 0x040fe40000000078 */
[----:B------:R-:W2:Y:S01]  /*1df0*/  LDG.E.64.CONSTANT R22, desc[UR8][R122.64+-0x58] ;  /* 0xffffa8087a167981 */ /* 0x000ea2000c1e9b00 */
[----:B------:R-:W-:Y:S02]  /*1e00*/  DFMA R10, R10, R88, R94 ;  /* 0x000000580a0a722b */ /* 0x000fe4000000005e */
[C---:B------:R-:W-:Y:S01]  /*1e10*/  DFMA R16, R92.reuse, UR52, R16 ;  /* 0x000000345c107c2b */ /* 0x040fe20008000010 */
[----:B------:R-:W3:Y:S01]  /*1e20*/  LDG.E.64.CONSTANT R98, desc[UR8][R122.64+-0x50] ;  /* 0xffffb0087a627981 */ /* 0x000ee2000c1e9b00 */
[----:B------:R-:W-:-:S02]  /*1e30*/  DFMA R18, R92, R28, R18 ;  /* 0x0000001c5c12722b */ /* 0x000fc40000000012 */
[C---:B------:R-:W-:Y:S01]  /*1e40*/  DFMA R20, R92.reuse, R46, R20 ;  /* 0x0000002e5c14722b */ /* 0x040fe20000000014 */
[----:B------:R-:W4:Y:S04]  /*1e50*/  LDG.E.64.CONSTANT R102, desc[UR8][R122.64] ;  /* 0x000000087a667981 */ /* 0x000f28000c1e9b00 */
[----:B------:R-:W5:Y:S04]  /*1e60*/  LDG.E.64.CONSTANT R94, desc[UR8][R122.64+-0x18] ;  /* 0xffffe8087a5e7981 */ /* 0x000f68000c1e9b00 */
[----:B------:R-:W5:Y:S04]  /*1e70*/  LDG.E.64.CONSTANT R108, desc[UR8][R122.64+-0x28] ;  /* 0xffffd8087a6c7981 */ /* 0x000f68000c1e9b00 */
        /* <DEDUP_REMOVED lines=8> */
[----:B------:R-:W5:Y:S01]  /*1f00*/  LDG.E.64.CONSTANT R104, desc[UR8][R122.64+-0x40] ;  /* 0xffffc0087a687981 */ /* 0x000f62000c1e9b00 */
[----:B------:R-:W-:-:S02]  /*1f10*/  DFMA R116, R12, R32, R116 ;  /* 0x000000200c74722b */ /* 0x000fc40000000074 */
[C---:B------:R-:W-:Y:S02]  /*1f20*/  DFMA R118, R12.reuse, R50, R118 ;  /* 0x000000320c76722b */ /* 0x040fe40000000076 */
[C---:B------:R-:W-:Y:S02]  /*1f30*/  DFMA R120, R12.reuse, R72, R120 ;  /* 0x000000480c78722b */ /* 0x040fe40000000078 */
[C---:B------:R-:W-:Y:S02]  /*1f40*/  DFMA R114, R12.reuse, UR18, R114 ;  /* 0x000000120c727c2b */ /* 0x040fe40008000072 */
[C---:B------:R-:W-:Y:S02]  /*1f50*/  DFMA R8, R12.reuse, UR54, R8 ;  /* 0x000000360c087c2b */ /* 0x040fe40008000008 */
[----:B------:R-:W-:Y:S02]  /*1f60*/  DFMA R10, R12, R90, R10 ;  /* 0x0000005a0c0a722b */ /* 0x000fe4000000000a */
[----:B------:R-:W-:-:S02]  /*1f70*/  DADD R12, R18, -R116 ;  /* 0x00000000120c7229 */ /* 0x000fc40000000874 */
[----:B------:R-:W-:Y:S02]  /*1f80*/  DADD R116, R18, R116 ;  /* 0x0000000012747229 */ /* 0x000fe40000000074 */
[C-C-:B------:R-:W-:Y:S02]  /*1f90*/  DADD R18, R20.reuse, -R118.reuse ;  /* 0x0000000014127229 */ /* 0x140fe40000000876 */
[----:B------:R-:W-:Y:S02]  /*1fa0*/  DADD R118, R20, R118 ;  /* 0x0000000014767229 */ /* 0x000fe40000000076 */
[C-C-:B------:R-:W-:Y:S02]  /*1fb0*/  DADD R20, R24.reuse, -R120.reuse ;  /* 0x0000000018147229 */ /* 0x140fe40000000878 */
[----:B------:R-:W-:Y:S02]  /*1fc0*/  DADD R24, R24, R120 ;  /* 0x0000000018187229 */ /* 0x000fe40000000078 */
[----:B------:R-:W-:-:S02]  /*1fd0*/  DADD R120, R14, R114 ;  /* 0x000000000e787229 */ /* 0x000fc40000000072 */
[----:B------:R-:W-:Y:S02]  /*1fe0*/  DADD R114, R14, -R114 ;  /* 0x000000000e727229 */ /* 0x000fe40000000872 */
[C-C-:B------:R-:W-:Y:S02]  /*1ff0*/  DADD R14, R16.reuse, -R8.reuse ;  /* 0x00000000100e7229 */ /* 0x140fe40000000808 */
[----:B------:R-:W-:Y:S02]  /*2000*/  DADD R8, R16, R8 ;  /* 0x0000000010087229 */ /* 0x000fe40000000008 */
[C-C-:B------:R-:W-:Y:S02]  /*2010*/  DADD R16, R26.reuse, -R10.reuse ;  /* 0x000000001a107229 */ /* 0x140fe4000000080a */
[----:B------:R-:W-:Y:S01]  /*2020*/  DADD R10, R26, R10 ;  /* 0x000000001a0a7229 */ /* 0x000fe2000000000a */
[----:B------:R-:W-:Y:S01]  /*2030*/  ISETP.GT.U32.AND P2, PT, R5, 0x77, PT ;  /* 0x000000770500780c */ /* 0x000fe20003f44070 */
[----:B------:R-:W-:Y:S01]  /*2040*/  BSSY.RECONVERGENT B0, `(.L_x_637) ;  /* 0x00000d1000007945 */ /* 0x000fe20003800200 */
[----:B------:R-:W-:Y:S06]  /*2050*/  BAR.SYNC.DEFER_BLOCKING 0x0 ;  /* 0x0000000000007b1d */ /* 0x000fec0000010000 */
[----:B--2---:R-:W-:-:S02]  /*2060*/  DMUL R22, R22, R120 ;  /* 0x0000007816167228 */ /* 0x004fc40000000000 */
[----:B---3--:R-:W-:-:S06]  /*2070*/  DMUL R98, R98, R8 ;  /* 0x0000000862627228 */ /* 0x008fcc0000000000 */
[CCC-:B----4-:R-:W-:Y:S02]  /*2080*/  DFMA R8, R102.reuse, R114.reuse, R22.reuse ;  /* 0x000000726608722b */ /* 0x1d0fe40000000016 */
[----:B------:R-:W-:Y:S02]  /*2090*/  DFMA R114, R102, -R114, R22 ;  /* 0x800000726672722b */ /* 0x000fe40000000016 */
[----:B-----5:R-:W-:Y:S02]  /*20a0*/  DMUL R18, R94, R18 ;  /* 0x000000125e127228 */ /* 0x020fe40000000000 */
[----:B------:R-:W-:Y:S02]  /*20b0*/  DMUL R16, R108, R16 ;  /* 0x000000106c107228 */ /* 0x000fe40000000000 */
[----:B------:R-:W-:Y:S02]  /*20c0*/  DFMA R108, R8, UR6, RZ ;  /* 0x00000006086c7c2b */ /* 0x000fe400080000ff */
[----:B------:R-:W-:-:S02]  /*20d0*/  DMUL R110, R110, R10 ;  /* 0x0000000a6e6e7228 */ /* 0x000fc40000000000 */
[----:B------:R-:W-:Y:S02]  /*20e0*/  DFMA R10, R8, UR36, RZ ;  /* 0x00000024080a7c2b */ /* 0x000fe400080000ff */
[----:B------:R-:W-:Y:S02]  /*20f0*/  DFMA R94, R112, R14, R98 ;  /* 0x0000000e705e722b */ /* 0x000fe40000000062 */
[C---:B------:R-:W-:Y:S02]  /*2100*/  DFMA R102, R8.reuse, UR12, RZ ;  /* 0x0000000c08667c2b */ /* 0x040fe400080000ff */
[C---:B------:R-:W-:Y:S02]  /*2110*/  DFMA R26, R8.reuse, UR40, RZ ;  /* 0x00000028081a7c2b */ /* 0x040fe400080000ff */
[----:B------:R-:W-:Y:S02]  /*2120*/  DFMA R8, R8, UR16, RZ ;  /* 0x0000001008087c2b */ /* 0x000fe400080000ff */
[----:B------:R-:W-:-:S02]  /*2130*/  DMUL R12, R92, R12 ;  /* 0x0000000c5c0c7228 */ /* 0x000fc40000000000 */
[----:B------:R-:W-:Y:S02]  /*2140*/  DMUL R100, R100, R116 ;  /* 0x0000007464647228 */ /* 0x000fe40000000000 */
[----:B------:R-:W-:Y:S02]  /*2150*/  DFMA R112, R112, -R14, R98 ;  /* 0x8000000e7070722b */ /* 0x000fe40000000062 */
[C---:B------:R-:W-:Y:S02]  /*2160*/  DFMA R108, R94.reuse, UR44, R108 ;  /* 0x0000002c5e6c7c2b */ /* 0x040fe4000800006c */
[C---:B------:R-:W-:Y:S02]  /*2170*/  DFMA R14, R94.reuse, UR20, R10 ;  /* 0x000000145e0e7c2b */ /* 0x040fe4000800000a */
[C---:B------:R-:W-:Y:S02]  /*2180*/  DFMA R102, R94.reuse, UR48, R102 ;  /* 0x000000305e667c2b */ /* 0x040fe40008000066 */
[----:B------:R-:W-:-:S02]  /*2190*/  DFMA R26, R94, UR24, R26 ;  /* 0x000000185e1a7c2b */ /* 0x000fc4000800001a */
[----:B------:R-:W-:Y:S02]  /*21a0*/  DMUL R20, R96, R20 ;  /* 0x0000001460147228 */ /* 0x000fe40000000000 */
[----:B------:R-:W-:Y:S02]  /*21b0*/  DFMA R94, R94, UR52, R8 ;  /* 0x000000345e5e7c2b */ /* 0x000fe40008000008 */
[C---:B------:R-:W-:Y:S02]  /*21c0*/  DFMA R96, R114.reuse, UR10, RZ ;  /* 0x0000000a72607c2b */ /* 0x040fe400080000ff */
[C---:B------:R-:W-:Y:S02]  /*21d0*/  DFMA R10, R114.reuse, UR38, RZ ;  /* 0x00000026720a7c2b */ /* 0x040fe400080000ff */
[C---:B------:R-:W-:Y:S02]  /*21e0*/  DFMA R92, R114.reuse, UR14, RZ ;  /* 0x0000000e725c7c2b */ /* 0x040fe400080000ff */
[----:B------:R-:W-:-:S02]  /*21f0*/  DFMA R8, R114, UR42, RZ ;  /* 0x0000002a72087c2b */ /* 0x000fc400080000ff */
[----:B------:R-:W-:Y:S02]  /*2200*/  DMUL R24, R106, R24 ;  /* 0x000000186a187228 */ /* 0x000fe40000000000 */
[----:B------:R-:W-:Y:S02]  /*2210*/  DFMA R114, R114, UR18, RZ ;  /* 0x0000001272727c2b */ /* 0x000fe400080000ff */
[----:B------:R-:W-:Y:S02]  /*2220*/  DADD R106, R12, R100 ;  /* 0x000000000c6a7229 */ /* 0x000fe40000000064 */
[----:B------:R-:W-:Y:S02]  /*2230*/  DMUL R104, R104, R118 ;  /* 0x0000007668687228 */ /* 0x000fe40000000000 */
[C---:B------:R-:W-:Y:S02]  /*2240*/  DFMA R96, R112.reuse, UR46, R96 ;  /* 0x0000002e70607c2b */ /* 0x040fe40008000060 */
[----:B------:R-:W-:-:S02]  /*2250*/  DFMA R10, R112, UR22, R10 ;  /* 0x00000016700a7c2b */ /* 0x000fc4000800000a */
[C---:B------:R-:W-:Y:S02]  /*2260*/  DFMA R92, R112.reuse, UR50, R92 ;  /* 0x00000032705c7c2b */ /* 0x040fe4000800005c */
[C---:B------:R-:W-:Y:S02]  /*2270*/  DFMA R8, R112.reuse, UR26, R8 ;  /* 0x0000001a70087c2b */ /* 0x040fe40008000008 */
[----:B------:R-:W-:Y:S02]  /*2280*/  DFMA R112, R112, UR54, R114 ;  /* 0x0000003670707c2b */ /* 0x000fe40008000072 */
[----:B------:R-:W-:Y:S02]  /*2290*/  DFMA R108, R106, UR28, R108 ;  /* 0x0000001c6a6c7c2b */ /* 0x000fe4000800006c */
[----:B------:R-:W-:Y:S02]  /*22a0*/  DADD R114, -R12, R100 ;  /* 0x000000000c727229 */ /* 0x000fe40000000164 */
        /* <DEDUP_REMOVED lines=10> */
[----:B------:R-:W-:Y:S02]  /*2350*/  DFMA R108, R106, R30, R108 ;  /* 0x0000001e6a6c722b */ /* 0x000fe4000000006c */
[----:B------:R-:W-:Y:S02]  /*2360*/  DADD R114, -R18, R104 ;  /* 0x0000000012727229 */ /* 0x000fe40000000168 */
        /* <DEDUP_REMOVED lines=21> */
[C-C-:B------:R-:W-:Y:S02]  /*24c0*/  DADD R96, R16.reuse, R110.reuse ;  /* 0x0000000010607229 */ /* 0x140fe4000000006e */
[----:B------:R-:W-:-:S06]  /*24d0*/  DADD R108, -R16, R110 ;  /* 0x00000000106c7229 */ /* 0x000fcc000000016e */
        /* <DEDUP_REMOVED lines=19> */
[----:B------:R-:W-:Y:S01]  /*2610*/  DADD R26, R26, R108 ;  /* 0x000000001a1a7229 */ /* 0x000fe2000000006c */
        /* <DEDUP_REMOVED lines=21> */
[C-C-:B-1----:R-:W-:Y:S02]  /*2770*/  DADD R94, R8.reuse, R26.reuse ;  /* 0x00000000085e7229 */ /* 0x142fe4000000001a */
[----:B------:R-:W-:Y:S02]  /*2780*/  DADD R8, R8, -R26 ;  /* 0x0000000008087229 */ /* 0x000fe4000000081a */
[C---:B------:R-:W-:Y:S02]  /*2790*/  DFMA R108, R14.reuse, UR6, RZ ;  /* 0x000000060e6c7c2b */ /* 0x040fe400080000ff */
[C---:B------:R-:W-:Y:S02]  /*27a0*/  DFMA R4, R14.reuse, UR36, RZ ;  /* 0x000000240e047c2b */ /* 0x040fe400080000ff */
[----:B------:R-:W-:-:S02]  /*27b0*/  DFMA R120, R14, UR12, RZ ;  /* 0x0000000c0e787c2b */ /* 0x000fc400080000ff */
[C---:B------:R-:W-:Y:S02]  /*27c0*/  DFMA R118, R14.reuse, UR40, RZ ;  /* 0x000000280e767c2b */ /* 0x040fe400080000ff */
[----:B------:R-:W-:Y:S02]  /*27d0*/  DFMA R26, R14, UR16, RZ ;  /* 0x000000100e1a7c2b */ /* 0x000fe400080000ff */
        /* <DEDUP_REMOVED lines=15> */
[----:B--2---:R-:W-:-:S02]  /*28d0*/  DADD R106, R10, R112 ;  /* 0x000000000a6a7229 */ /* 0x004fc40000000070 */
[----:B------:R-:W-:Y:S02]  /*28e0*/  DADD R10, R10, -R112 ;  /* 0x000000000a0a7229 */ /* 0x000fe40000000870 */
[C-C-:B---3--:R-:W-:Y:S01]  /*28f0*/  DADD R116, R92.reuse, R114.reuse ;  /* 0x000000005c747229 */ /* 0x148fe20000000072 */
[----:B------:R-:W-:Y:S01]  /*2900*/  LDS.64 R112, [R3+0x2a0] ;  /* 0x0002a00003707984 */ /* 0x000fe20000000a00 */
[----:B------:R-:W-:Y:S02]  /*2910*/  DADD R114, R92, -R114 ;  /* 0x000000005c727229 */ /* 0x000fe40000000872 */
[C---:B------:R-:W-:Y:S01]  /*2920*/  DFMA R108, R106.reuse, UR28, R108 ;  /* 0x0000001c6a6c7c2b */ /* 0x040fe2000800006c */
[----:B------:R-:W0:Y:S01]  /*2930*/  LDS.64 R92, [R3+0x180] ;  /* 0x00018000035c7984 */ /* 0x000e220000000a00 */
[C---:B------:R-:W-:Y:S02]  /*2940*/  DFMA R14, R106.reuse, UR56, R14 ;  /* 0x000000386a0e7c2b */ /* 0x040fe4000800000e */
[----:B------:R-:W-:-:S02]  /*2950*/  DFMA R120, R106, UR32, R120 ;  /* 0x000000206a787c2b */ /* 0x000fc40008000078 */
[C---:B------:R-:W-:Y:S02]  /*2960*/  DFMA R118, R106.reuse, UR60, R118 ;  /* 0x0000003c6a767c2b */ /* 0x040fe40008000076 */
[----:B------:R-:W-:Y:S02]  /*2970*/  DFMA R94, R106, R28, R94 ;  /* 0x0000001c6a5e722b */ /* 0x000fe4000000005e */
[C---:B------:R-:W-:Y:S01]  /*2980*/  DFMA R26, R10.reuse, UR30, R26 ;  /* 0x0000001e0a1a7c2b */ /* 0x040fe2000800001a */
[----:B------:R-:W-:Y:S01]  /*2990*/  LDS.64 R106, [R3+0x240] ;  /* 0x00024000036a7984 */ /* 0x000fe20000000a00 */
[C---:B------:R-:W-:Y:S02]  /*29a0*/  DFMA R102, R10.reuse, UR58, R102 ;  /* 0x0000003a0a667c2b */ /* 0x040fe40008000066 */
[C---:B------:R-:W-:Y:S02]  /*29b0*/  DFMA R4, R10.reuse, UR34, R4 ;  /* 0x000000220a047c2b */ /* 0x040fe40008000004 */
[----:B------:R-:W-:-:S02]  /*29c0*/  DFMA R96, R10, R6, R96 ;  /* 0x000000060a60722b */ /* 0x000fc40000000060 */
[----:B------:R-:W-:Y:S01]  /*29d0*/  DFMA R8, R10, R32, R8 ;  /* 0x000000200a08722b */ /* 0x000fe20000000008 */
[----:B------:R-:W1:Y:S01]  /*29e0*/  LDS.64 R10, [R3+0x1e0] ;  /* 0x0001e000030a7984 */ /* 0x000e620000000a00 */
        /* <DEDUP_REMOVED lines=15> */
[----:B------:R-:W-:Y:S02]  /*2ae0*/  DFMA R102, R92, R58, R102 ;  /* 0x0000003a5c66722b */ /* 0x000fe40000000066 */
[C---:B------:R-:W-:Y:S02]  /*2af0*/  DFMA R108, R114.reuse, R52, R108 ;  /* 0x00000034726c722b */ /* 0x040fe4000000006c */
[----:B------:R-:W-:-:S02]  /*2b00*/  DFMA R120, R114, R60, R120 ;  /* 0x0000003c7278722b */ /* 0x000fc40000000078 */
[C-C-:B-1----:R-:W-:Y:S02]  /*2b10*/  DADD R112, R10.reuse, R106.reuse ;  /* 0x000000000a707229 */ /* 0x142fe4000000006a */
[----:B------:R-:W-:Y:S02]  /*2b20*/  DADD R10, R10, -R106 ;  /* 0x000000000a0a7229 */ /* 0x000fe4000000086a */
        /* <DEDUP_REMOVED lines=34> */
.L_x_638:
[----:B------:R-:W-:Y:S05]  /*2d50*/  BSYNC.RECONVERGENT B0 ;  /* 0x0000000000007941 */ /* 0x000fea0003800200 */
.L_x_637:
        /* <DEDUP_REMOVED lines=11> */
[----:B0-----:R-:W-:-:S02]  /*2e10*/  DADD R100, R10, -R12 ;  /* 0x000000000a647229 */ /* 0x001fc4000000080c */
[----:B------:R-:W-:Y:S01]  /*2e20*/  DADD R14, R10, R12 ;  /* 0x000000000a0e7229 */ /* 0x000fe2000000000c */
[----:B------:R-:W-:Y:S01]  /*2e30*/  LDS.64 R12, [R2+0x1200] ;  /* 0x00120000020c7984 */ /* 0x000fe20000000a00 */
[----:B-1----:R-:W-:-:S03]  /*2e40*/  DADD R24, R22, R16 ;  /* 0x0000000016187229 */ /* 0x002fc60000000010 */
[----:B------:R-:W0:Y:S01]  /*2e50*/  LDS.64 R10, [R2+0x1f80] ;  /* 0x001f8000020a7984 */ /* 0x000e220000000a00 */
[----:B------:R-:W-:Y:S02]  /*2e60*/  DADD R22, R22, -R16 ;  /* 0x0000000016167229 */ /* 0x000fe40000000810 */
[C---:B------:R-:W-:Y:S02]  /*2e70*/  DFMA R26, R14.reuse, UR6, RZ ;  /* 0x000000060e1a7c2b */ /* 0x040fe400080000ff */
[----:B------:R-:W-:Y:S02]  /*2e80*/  DFMA R92, R14, UR36, RZ ;  /* 0x000000240e5c7c2b */ /* 0x000fe400080000ff */
[C-C-:B--2---:R-:W-:Y:S02]  /*2e90*/  DADD R16, R18.reuse, R20.reuse ;  /* 0x0000000012107229 */ /* 0x144fe40000000014 */
[----:B------:R-:W-:Y:S02]  /*2ea0*/  DADD R18, R18, -R20 ;  /* 0x0000000012127229 */ /* 0x000fe40000000814 */
[----:B------:R-:W-:-:S02]  /*2eb0*/  DFMA R20, R100, UR42, RZ ;  /* 0x0000002a64147c2b */ /* 0x000fc400080000ff */
[C---:B------:R-:W-:Y:S02]  /*2ec0*/  DFMA R94, R14.reuse, UR12, RZ ;  /* 0x0000000c0e5e7c2b */ /* 0x040fe400080000ff */
[C---:B------:R-:W-:Y:S02]  /*2ed0*/  DFMA R104, R14.reuse, UR40, RZ ;  /* 0x000000280e687c2b */ /* 0x040fe400080000ff */
[----:B------:R-:W-:Y:S02]  /*2ee0*/  DFMA R108, R14, UR16, RZ ;  /* 0x000000100e6c7c2b */ /* 0x000fe400080000ff */
[----:B------:R-:W-:Y:S01]  /*2ef0*/  DFMA R106, R22, UR26, R20 ;  /* 0x0000001a166a7c2b */ /* 0x000fe20008000014 */
[----:B------:R-:W-:Y:S01]  /*2f00*/  LDS.64 R14, [R2+0x1680] ;  /* 0x00168000020e7984 */ /* 0x000fe20000000a00 */
[C---:B------:R-:W-:Y:S02]  /*2f10*/  DFMA R98, R100.reuse, UR10, RZ ;  /* 0x0000000a64627c2b */ /* 0x040fe400080000ff */
[C---:B------:R-:W-:Y:S01]  /*2f20*/  DFMA R102, R100.reuse, UR38, RZ ;  /* 0x0000002664667c2b */ /* 0x040fe200080000ff */
[----:B------:R0:W1:Y:S01]  /*2f30*/  LDS.64 R20, [R2+0x1b00] ;  /* 0x001b000002147984 */ /* 0x0000620000000a00 */
[----:B------:R-:W-:-:S02]  /*2f40*/  DFMA R96, R100, UR14, RZ ;  /* 0x0000000e64607c2b */ /* 0x000fc400080000ff */
[----:B------:R-:W-:Y:S02]  /*2f50*/  DFMA R100, R100, UR18, RZ ;  /* 0x0000001264647c2b */ /* 0x000fe400080000ff */
        /* <DEDUP_REMOVED lines=10> */
[----:B---3--:R-:W-:-:S02]  /*3000*/  DADD R22, R4, R8 ;  /* 0x0000000004167229 */ /* 0x008fc40000000008 */
[C---:B------:R-:W-:Y:S02]  /*3010*/  DFMA R26, R16.reuse, UR28, R26 ;  /* 0x0000001c101a7c2b */ /* 0x040fe4000800001a */
[C---:B------:R-:W-:Y:S02]  /*3020*/  DFMA R92, R16.reuse, UR56, R92 ;  /* 0x00000038105c7c2b */ /* 0x040fe4000800005c */
[C---:B------:R-:W-:Y:S02]  /*3030*/  DFMA R94, R16.reuse, UR32, R94 ;  /* 0x00000020105e7c2b */ /* 0x040fe4000800005e */
[----:B------:R-:W-:Y:S02]  /*3040*/  DFMA R104, R16, UR60, R104 ;  /* 0x0000003c10687c2b */ /* 0x000fe40008000068 */
[----:B------:R-:W-:Y:S02]  /*3050*/  DADD R4, R4, -R8 ;  /* 0x0000000004047229 */ /* 0x000fe40000000808 */
[----:B------:R-:W-:-:S02]  /*3060*/  DFMA R98, R18, UR30, R98 ;  /* 0x0000001e12627c2b */ /* 0x000fc40008000062 */
[C---:B------:R-:W-:Y:S02]  /*3070*/  DFMA R6, R18.reuse, R6, R106 ;  /* 0x000000061206722b */ /* 0x040fe4000000006a */
[C---:B------:R-:W-:Y:S02]  /*3080*/  DFMA R24, R18.reuse, UR58, R24 ;  /* 0x0000003a12187c2b */ /* 0x040fe40008000018 */
[C---:B------:R-:W-:Y:S02]  /*3090*/  DFMA R32, R18.reuse, R32, R100 ;  /* 0x000000201220722b */ /* 0x040fe40000000064 */
[----:B------:R-:W-:Y:S02]  /*30a0*/  DFMA R96, R18, UR34, R96 ;  /* 0x0000002212607c2b */ /* 0x000fe40008000060 */
[C---:B------:R-:W-:Y:S02]  /*30b0*/  DFMA R26, R22.reuse, R30, R26 ;  /* 0x0000001e161a722b */ /* 0x040fe4000000001a */
[----:B------:R-:W-:-:S02]  /*30c0*/  DFMA R92, R22, R36, R92 ;  /* 0x00000024165c722b */ /* 0x000fc4000000005c */
[C---:B------:R-:W-:Y:S02]  /*30d0*/  DFMA R94, R22.reuse, R38, R94 ;  /* 0x00000026165e722b */ /* 0x040fe4000000005e */
[C---:B------:R-:W-:Y:S02]  /*30e0*/  DFMA R104, R22.reuse, R44, R104 ;  /* 0x0000002c1668722b */ /* 0x040fe40000000068 */
[----:B------:R-:W-:Y:S02]  /*30f0*/  DFMA R28, R22, R46, R28 ;  /* 0x0000002e161c722b */ /* 0x000fe4000000001c */
[----:B0-----:R-:W-:Y:S02]  /*3100*/  DADD R2, R12, R10 ;  /* 0x000000000c027229 */ /* 0x001fe4000000000a */
[----:B------:R-:W-:Y:S02]  /*3110*/  DFMA R98, R4, R34, R98 ;  /* 0x000000220462722b */ /* 0x000fe40000000062 */
[----:B------:R-:W-:-:S02]  /*3120*/  DADD R10, R12, -R10 ;  /* 0x000000000c0a7229 */ /* 0x000fc4000000080a */
        /* <DEDUP_REMOVED lines=9> */
[----:B-1----:R-:W-:Y:S02]  /*31c0*/  DADD R2, R14, R20 ;  /* 0x000000000e027229 */ /* 0x002fe40000000014 */
[----:B------:R-:W-:Y:S02]  /*31d0*/  DFMA R98, R10, R56, R98 ;  /* 0x000000380a62722b */ /* 0x000fe40000000062 */
[----:B------:R-:W-:-:S02]  /*31e0*/  DADD R14, R14, -R20 ;  /* 0x000000000e0e7229 */ /* 0x000fc40000000814 */
        /* <DEDUP_REMOVED lines=18> */
[----:B------:R-:W-:Y:S02]  /*3310*/  DADD R16, R104, -R6 ;  /* 0x0000000068107229 */ /* 0x000fe40000000806 */
[C-C-:B------:R-:W-:Y:S02]  /*3320*/  DADD R20, R94.reuse, -R96.reuse ;  /* 0x000000005e147229 */ /* 0x140fe40000000860 */
[----:B------:R-:W-:Y:S02]  /*3330*/  DADD R100, R94, R96 ;  /* 0x000000005e647229 */ /* 0x000fe40000000060 */
[----:B------:R-:W-:Y:S02]  /*3340*/  DADD R104, R104, R6 ;  /* 0x0000000068687229 */ /* 0x000fe40000000006 */
[C-C-:B------:R-:W-:Y:S02]  /*3350*/  DADD R110, R28.reuse, -R32.reuse ;  /* 0x000000001c6e7229 */ /* 0x140fe40000000820 */
[----:B------:R-:W-:-:S11]  /*3360*/  DADD R24, R28, R32 ;  /* 0x000000001c187229 */ /* 0x000fd60000000020 */
.L_x_640:
[----:B------:R-:W-:Y:S05]  /*3370*/  BSYNC.RECONVERGENT B0 ;  /* 0x0000000000007941 */ /* 0x000fea0003800200 */
.L_x_639:
        /* <DEDUP_REMOVED lines=17> */
.L_x_641:
        /* <DEDUP_REMOVED lines=15> */
.L_x_2983:


//--------------------- .text._Z32massMatrixMultiplyConstantKernelILi10ELi12ELi1EEviPKdS1_S1_S1_Pd --------------------------
	.section	.text._Z32massMatrixMultiplyConstantKernelILi10ELi12ELi1EEviPKdS1_S1_S1_Pd,"ax",@progbits
	.align	128
        .global         _Z32massMatrixMultiplyConstantKernelILi10ELi12ELi1EEviPKdS1_S1_S1_Pd
        .type           _Z32massMatrixMultiplyConstantKernelILi10ELi12ELi1EEviPKdS1_S1_S1_Pd,@function
        .size           _Z32massMatrixMultiplyConstantKernelILi10ELi12ELi1EEviPKdS1_S1_S1_Pd,(.L_x_2984 - _Z32massMatrixMultiplyConstantKernelILi10ELi12ELi1EEviPKdS1_S1_S1_Pd)
        .other          _Z32massMatrixMultiplyConstantKernelILi10ELi12ELi1EEviPKdS1_S1_S1_Pd,@"STO_CUDA_ENTRY STV_DEFAULT"
_Z32massMatrixMultiplyConstantKernelILi10ELi12ELi1EEviPKdS1_S1_S1_Pd:
.text._Z32massMatrixMultiplyConstantKernelILi10ELi12ELi1EEviPKdS1_S1_S1_Pd:
        /* <DEDUP_REMOVED lines=22> */
[----:B----4-:R-:W-:Y:S02]  /*0160*/  LEA R3, R6, R3, 0x18 ;  /* 0x0000000306037211 */ /* 0x010fe400078ec0ff */
[----:B------:R-:W-:Y:S01]  /*0170*/  LOP3.LUT R5, R2, 0xffff, RZ, 0xc0, !PT ;  /* 0x0000ffff02057812 */ /* 0x000fe200078ec0ff */
[----:B------:R-:W-:Y:S02]  /*0180*/  IMAD R2, R4, 0xa, RZ ;  /* 0x0000000a04027824 */ /* 0x000fe400078e02ff */
[----:B------:R-:W-:Y:S01]  /*0190*/  IMAD R4, R32, 0x3600, R3 ;  /* 0x0000360020047824 */ /* 0x000fe200078e0203 */
[----:B------:R-:W-:Y:S01]  /*01a0*/  SHF.R.U32.HI R5, RZ, 0xb, R5 ;  /* 0x0000000bff057819 */ /* 0x000fe20000011605 */
[----:B------:R-:W-:Y:S02]  /*01b0*/  @P0 IMAD R3, R0, 0x3e8, R7 ;  /* 0x000003e800030824 */ /* 0x000fe400078e0207 */
[----:B------:R-:W-:Y:S01]  /*01c0*/  IMAD.MOV R2, RZ, RZ, -R2 ;  /* 0x000000ffff027224 */ /* 0x000fe200078e0a02 */
[----:B------:R-:W-:Y:S01]  /*01d0*/  LOP3.LUT R5, R5, 0xffff, RZ, 0xc0, !PT ;  /* 0x0000ffff05057812 */ /* 0x000fe200078ec0ff */
[----:B------:R-:W-:-:S03]  /*01e0*/  IMAD R32, R30, 0x1556, RZ ;  /* 0x000015561e207824 */ /* 0x000fc600078e02ff */
[----:B------:R-:W-:Y:S01]  /*01f0*/  PRMT R2, R2, 0x7710, RZ ;  /* 0x0000771002027816 */ /* 0x000fe200000000ff */
[----:B------:R-:W-:Y:S02]  /*0200*/  IMAD R6, R5, 0x60, R4 ;  /* 0x0000006005067824 */ /* 0x000fe400078e0204 */
[----:B0-----:R-:W-:-:S04]  /*0210*/  @P0 IMAD.WIDE R24, R3, 0x8, R24 ;  /* 0x0000000803180825 */ /* 0x001fc800078e0218 */
[----:B------:R-:W-:Y:S01]  /*0220*/  IMAD.IADD R2, R2, 0x1, R7 ;  /* 0x0000000102027824 */ /* 0x000fe200078e0207 */
[----:B---3--:R0:W5:Y:S01]  /*0230*/  @P0 LDG.E.64.CONSTANT R26, desc[UR76][R24.64] ;  /* 0x0000004c181a0981 */ /* 0x008162000c1e9b00 */
[----:B------:R-:W-:Y:S01]  /*0240*/  IMAD R30, R5, 0x420, R6 ;  /* 0x00000420051e7824 */ /* 0x000fe200078e0206 */
[----:B------:R-:W-:Y:S02]  /*0250*/  SHF.R.U32.HI R5, RZ, 0x10, R32 ;  /* 0x00000010ff057819 */ /* 0x000fe40000011620 */
[----:B------:R0:W5:Y:S01]  /*0260*/  @P0 LDG.E.64.CONSTANT R22, desc[UR76][R24.64+0x320] ;  /* 0x0003204c18160981 */ /* 0x000162000c1e9b00 */
[----:B------:R-:W-:-:S03]  /*0270*/  LOP3.LUT R31, R2, 0xffff, RZ, 0xc0, !PT ;  /* 0x0000ffff021f7812 */ /* 0x000fc600078ec0ff */
[----:B------:R0:W5:Y:S02]  /*0280*/  @P0 LDG.E.64.CONSTANT R16, desc[UR76][R24.64+0x640] ;  /* 0x0006404c18100981 */ /* 0x000164000c1e9b00 */
[----:B------:R-:W-:Y:S01]  /*0290*/  IMAD R2, R31, 0x8, R6 ;  /* 0x000000081f027824 */ /* 0x000fe200078e0206 */
[----:B------:R-:W-:Y:S01]  /*02a0*/  PRMT R6, R5, 0x9910, RZ ;  /* 0x0000991005067816 */ /* 0x000fe200000000ff */
[----:B------:R0:W5:Y:S01]  /*02b0*/  @P0 LDG.E.64.CONSTANT R12, desc[UR76][R24.64+0x960] ;  /* 0x0009604c180c0981 */ /* 0x000162000c1e9b00 */
[----:B------:R-:W-:-:S03]  /*02c0*/  IMAD R3, R31, 0x8, R30 ;  /* 0x000000081f037824 */ /* 0x000fc600078e021e */
[----:B------:R0:W5:Y:S04]  /*02d0*/  @P0 LDG.E.64.CONSTANT R8, desc[UR76][R24.64+0xc80] ;  /* 0x000c804c18080981 */ /* 0x000168000c1e9b00 */
[----:B------:R0:W5:Y:S04]  /*02e0*/  @P0 LDG.E.64.CONSTANT R20, desc[UR76][R24.64+0xfa0] ;  /* 0x000fa04c18140981 */ /* 0x000168000c1e9b00 */
[----:B------:R0:W5:Y:S04]  /*02f0*/  @P0 LDG.E.64.CONSTANT R10, desc[UR76][R24.64+0x12c0] ;  /* 0x0012c04c180a0981 */ /* 0x000168000c1e9b00 */
[----:B------:R0:W5:Y:S04]  /*0300*/  @P0 LDG.E.64.CONSTANT R14, desc[UR76][R24.64+0x15e0] ;  /* 0x0015e04c180e0981 */ /* 0x000168000c1e9b00 */
[----:B------:R0:W5:Y:S04]  /*0310*/  @P0 LDG.E.64.CONSTANT R18, desc[UR76][R24.64+0x1900] ;  /* 0x0019004c18120981 */ /* 0x000168000c1e9b00 */
[----:B------:R0:W5:Y:S01]  /*0320*/  @P0 LDG.E.64.CONSTANT R28, desc[UR76][R24.64+0x1c20] ;  /* 0x001c204c181c0981 */ /* 0x000162000c1e9b00 */
[----:B------:R-:W-:Y:S05]  /*0330*/  @P1 BRA `(.L_x_643) ;  /* 0x0000000800501947 */ /* 0x000fea0003800000 */
        /* <DEDUP_REMOVED lines=21> */
[C---:B--2---:R-:W-:Y:S01]  /*0490*/  DFMA R32, R24.reuse, UR8, RZ ;  /* 0x0000000818207c2b */ /* 0x044fe200080000ff */
[----:B------:R-:W0:Y:S01]  /*04a0*/  LDCU.128 UR44, c[0x3][0x8c0] ;  /* 0x00c11800ff2c77ac */ /* 0x000e220008000c00 */
[----:B---3--:R-:W-:Y:S01]  /*04b0*/  DFMA R38, R24, UR16, RZ ;  /* 0x0000001018267c2b */ /* 0x008fe200080000ff */
[----:B------:R-:W2:Y:S03]  /*04c0*/  LDCU.128 UR12, c[0x3][0x830] ;  /* 0x00c10600ff0c77ac */ /* 0x000ea60008000c00 */
[----:B------:R-:W-:Y:S02]  /*04d0*/  DFMA R30, R28, UR30, R30 ;  /* 0x0000001e1c1e7c2b */ /* 0x000fe4000800001e */
[----:B----4-:R-:W-:Y:S01]  /*04e0*/  DFMA R36, R24, UR50, RZ ;  /* 0x0000003218247c2b */ /* 0x010fe200080000ff */
[----:B------:R-:W3:Y:S01]  /*04f0*/  LDCU.128 UR64, c[0x3][0xa00] ;  /* 0x00c14000ff4077ac */ /* 0x000ee20008000c00 */
[----:B------:R-:W-:-:S02]  /*0500*/  DFMA R34, R28, UR10, R32 ;  /* 0x0000000a1c227c2b */ /* 0x000fc40008000020 */
[----:B------:R-:W-:Y:S01]  /*0510*/  DFMA R42, R28, UR18, R38 ;  /* 0x000000121c2a7c2b */ /* 0x000fe20008000026 */
[----:B------:R-:W4:Y:S01]  /*0520*/  LDCU.128 UR72, c[0x3][0xaa0] ;  /* 0x00c15400ff4877ac */ /* 0x000f220008000c00 */
[----:B-1----:R-:W-:Y:S01]  /*0530*/  UMOV UR54, UR6 ;  /* 0x0000000600367c82 */ /* 0x002fe20008000000 */
[----:B------:R-:W-:Y:S01]  /*0540*/  UMOV UR55, UR7 ;  /* 0x0000000700377c82 */ /* 0x000fe20008000000 */
[----:B------:R-:W-:Y:S01]  /*0550*/  UMOV UR42, UR4 ;  /* 0x00000004002a7c82 */ /* 0x000fe20008000000 */
[----:B------:R-:W-:Y:S01]  /*0560*/  UMOV UR43, UR5 ;  /* 0x00000005002b7c82 */ /* 0x000fe20008000000 */
[----:B------:R-:W1:Y:S01]  /*0570*/  LDCU.128 UR4, c[0x3][0x820] ;  /* 0x00c10400ff0477ac */ /* 0x000e620008000c00 */
[----:B------:R-:W3:Y:S01]  /*0580*/  LDCU.128 UR36, c[0x3][0xa20] ;  /* 0x00c14400ff2477ac */ /* 0x000ee20008000c00 */
[----:B------:R-:W2:Y:S01]  /*0590*/  LDCU.128 UR24, c[0x3][0x880] ;  /* 0x00c11000ff1877ac */ /* 0x000ea20008000c00 */
[----:B----4-:R-:W-:Y:S01]  /*05a0*/  DFMA R40, R26, UR72, RZ ;  /* 0x000000481a287c2b */ /* 0x010fe200080000ff */
[----:B------:R-:W4:Y:S01]  /*05b0*/  LDCU.128 UR68, c[0x3][0xa50] ;  /* 0x00c14a00ff4477ac */ /* 0x000f220008000c00 */
[----:B------:R-:W4:Y:S06]  /*05c0*/  LDCU.128 UR32, c[0x3][0xa70] ;  /* 0x00c14e00ff2077ac */ /* 0x000f2c0008000c00 */
[----:B------:R-:W-:Y:S01]  /*05d0*/  DFMA R40, R22, UR74, R40 ;  /* 0x0000004a16287c2b */ /* 0x000fe20008000028 */
[----:B-1----:R-:W-:Y:S01]  /*05e0*/  UMOV UR58, UR6 ;  /* 0x00000006003a7c82 */ /* 0x002fe20008000000 */
[----:B------:R-:W-:Y:S01]  /*05f0*/  UMOV UR59, UR7 ;  /* 0x00000007003b7c82 */ /* 0x000fe20008000000 */
[----:B------:R-:W-:Y:S01]  /*0600*/  UMOV UR56, UR4 ;  /* 0x0000000400387c82 */ /* 0x000fe20008000000 */
[----:B------:R-:W-:Y:S01]  /*0610*/  UMOV UR57, UR5 ;  /* 0x0000000500397c82 */ /* 0x000fe20008000000 */
[----:B------:R-:W1:Y:S01]  /*0620*/  LDCU.128 UR4, c[0x3][0x8d0] ;  /* 0x00c11a00ff0477ac */ /* 0x000e620008000c00 */
[----:B------:R-:W-:-:S02]  /*0630*/  DFMA R20, R24, UR58, RZ ;  /* 0x0000003a18147c2b */ /* 0x000fc400080000ff */
[----:B0-----:R-:W-:Y:S01]  /*0640*/  DFMA R24, R24, UR46, RZ ;  /* 0x0000002e18187c2b */ /* 0x001fe200080000ff */
[----:B------:R-:W0:Y:S01]  /*0650*/  LDCU.128 UR28, c[0x3][0xac0] ;  /* 0x00c15800ff1c77ac */ /* 0x000e220008000c00 */
[C---:B--2---:R-:W-:Y:S01]  /*0660*/  DFMA R38, R28.reuse, UR24, R36 ;  /* 0x000000181c267c2b */ /* 0x044fe20008000024 */
[----:B------:R-:W2:Y:S03]  /*0670*/  LDCU.128 UR20, c[0x3][0xa30] ;  /* 0x00c14600ff1477ac */ /* 0x000ea60008000c00 */
[----:B------:R-:W-:Y:S02]  /*0680*/  DFMA R32, R28, UR12, R20 ;  /* 0x0000000c1c207c2b */ /* 0x000fe40008000014 */
[C---:B---3--:R-:W-:Y:S01]  /*0690*/  DFMA R20, R26.reuse, UR64, RZ ;  /* 0x000000401a147c2b */ /* 0x048fe200080000ff */
[----:B------:R-:W3:Y:S01]  /*06a0*/  LDCU.128 UR8, c[0x3][0xa80] ;  /* 0x00c15000ff0877ac */ /* 0x000ee20008000c00 */
[----:B----4-:R-:W-:-:S02]  /*06b0*/  DFMA R36, R26, UR34, RZ ;  /* 0x000000221a247c2b */ /* 0x010fc400080000ff */
[C---:B------:R-:W-:Y:S01]  /*06c0*/  DFMA R38, R18.reuse, UR26, R38 ;  /* 0x0000001a12267c2b */ /* 0x040fe20008000026 */
[----:B------:R-:W4:Y:S01]  /*06d0*/  LDCU.128 UR16, c[0x3][0xad0] ;  /* 0x00c15a00ff1077ac */ /* 0x000f220008000c00 */
[----:B------:R-:W-:Y:S02]  /*06e0*/  DFMA R32, R18, UR14, R32 ;  /* 0x0000000e12207c2b */ /* 0x000fe40008000020 */
[----:B-1----:R-:W-:Y:S01]  /*06f0*/  DFMA R44, R28, UR4, R24 ;  /* 0x000000041c2c7c2b */ /* 0x002fe20008000018 */
[----:B------:R-:W-:Y:S01]  /*0700*/  UMOV UR46, UR54 ;  /* 0x00000036002e7c82 */ /* 0x000fe20008000000 */
[C---:B------:R-:W-:Y:S01]  /*0710*/  DFMA R24, R26.reuse, UR38, RZ ;  /* 0x000000261a187c2b */ /* 0x040fe200080000ff */
[----:B------:R-:W-:Y:S01]  /*0720*/  UMOV UR47, UR55 ;  /* 0x00000037002f7c82 */ /* 0x000fe20008000000 */
[----:B------:R-:W-:Y:S01]  /*0730*/  UMOV UR12, UR42 ;  /* 0x0000002a000c7c82 */ /* 0x000fe20008000000 */
[----:B------:R-:W-:Y:S01]  /*0740*/  UMOV UR13, UR43 ;  /* 0x0000002b000d7c82 */ /* 0x000fe20008000000 */
[----:B------:R-:W-:Y:S01]  /*0750*/  UMOV UR24, UR40 ;  /* 0x0000002800187c82 */ /* 0x000fe20008000000 */
[----:B------:R-:W-:Y:S01]  /*0760*/  UMOV UR25, UR41 ;  /* 0x0000002900197c82 */ /* 0x000fe20008000000 */
[----:B------:R-:W-:Y:S01]  /*0770*/  DFMA R28, R26, UR68, RZ ;  /* 0x000000441a1c7c2b */ /* 0x000fe200080000ff */
[----:B------:R-:W-:Y:S01]  /*0780*/  UMOV UR38, UR52 ;  /* 0x0000003400267c82 */ /* 0x000fe20008000000 */
[----:B------:R-:W-:Y:S01]  /*0790*/  UMOV UR39, UR53 ;  /* 0x0000003500277c82 */ /* 0x000fe20008000000 */
[----:B------:R-:W-:Y:S01]  /*07a0*/  DFMA R20, R22, UR66, R20 ;  /* 0x0000004216147c2b */ /* 0x000fe20008000014 */
[----:B------:R-:W1:Y:S01]  /*07b0*/  LDCU.128 UR40, c[0x3][0x860] ;  /* 0x00c10c00ff2877ac */ /* 0x000e620008000c00 */
[----:B0-----:R-:W-:-:S02]  /*07c0*/  DFMA R26, R26, UR30, RZ ;  /* 0x0000001e1a1a7c2b */ /* 0x001fc400080000ff */
[----:B------:R-:W-:Y:S01]  /*07d0*/  DFMA R30, R18, UR24, R30 ;  /* 0x00000018121e7c2b */ /* 0x000fe2000800001e */
[----:B------:R-:W0:Y:S01]  /*07e0*/  LDCU.128 UR52, c[0x3][0x8b0] ;  /* 0x00c11600ff3477ac */ /* 0x000e220008000c00 */
[----:B------:R-:W-:Y:S02]  /*07f0*/  DFMA R28, R22, UR70, R28 ;  /* 0x00000046161c7c2b */ /* 0x000fe4000800001c */
[----:B------:R-:W-:Y:S01]  /*0800*/  DFMA R44, R18, UR6, R44 ;  /* 0x00000006122c7c2b */ /* 0x000fe2000800002c */
[----:B------:R-:W0:Y:S01]  /*0810*/  LDCU.128 UR64, c[0x3][0xa60] ;  /* 0x00c14c00ff4077ac */ /* 0x000e220008000c00 */
[C---:B--2---:R-:W-:Y:S02]  /*0820*/  DFMA R24, R22.reuse, UR20, R24 ;  /* 0x0000001416187c2b */ /* 0x044fe40008000018 */
[C---:B---3--:R-:W-:Y:S01]  /*0830*/  DFMA R36, R22.reuse, UR8, R36 ;  /* 0x0000000816247c2b */ /* 0x048fe20008000024 */
[----:B------:R-:W2:Y:S01]  /*0840*/  LDCU.128 UR72, c[0x3][0xab0] ;  /* 0x00c15600ff4877ac */ /* 0x000ea20008000c00 */
[----:B----4-:R-:W-:-:S02]  /*0850*/  DFMA R26, R22, UR16, R26 ;  /* 0x00000010161a7c2b */ /* 0x010fc4000800001a */
[----:B------:R-:W-:Y:S01]  /*0860*/  DFMA R30, R14, UR38, R30 ;  /* 0x000000260e1e7c2b */ /* 0x000fe2000800001e */
[----:B------:R-:W-:Y:S01]  /*0870*/  UMOV UR50, UR56 ;  /* 0x0000003800327c82 */ /* 0x000fe20008000000 */
[----:B------:R-:W-:Y:S01]  /*0880*/  UMOV UR51, UR57 ;  /* 0x0000003900337c82 */ /* 0x000fe20008000000 */
[----:B------:R-:W-:Y:S01]  /*0890*/  UMOV UR34, UR12 ;  /* 0x0000000c00227c82 */ /* 0x000fe20008000000 */
[----:B------:R-:W-:Y:S01]  /*08a0*/  UMOV UR35, UR13 ;  /* 0x0000000d00237c82 */ /* 0x000fe20008000000 */
[----:B------:R-:W3:Y:S01]  /*08b0*/  LDCU.128 UR60, c[0x3][0x840] ;  /* 0x00c10800ff3c77ac */ /* 0x000ee20008000c00 */
[C---:B-1----:R-:W-:Y:S02]  /*08c0*/  DFMA R34, R18.reuse, UR40, R34 ;  /* 0x0000002812227c2b */ /* 0x042fe40008000022 */
[----:B0-----:R-:W-:Y:S01]  /*08d0*/  DFMA R42, R18, UR52, R42 ;  /* 0x00000034122a7c2b */ /* 0x001fe2000800002a */
[----:B------:R-:W0:Y:S01]  /*08e0*/  LDCU.128 UR56, c[0x3][0xa40] ;  /* 0x00c14800ff3877ac */ /* 0x000e220008000c00 */
[----:B------:R-:W-:-:S02]  /*08f0*/  DFMA R24, R16, UR22, R24 ;  /* 0x0000001610187c2b */ /* 0x000fc40008000018 */
[C---:B------:R-:W-:Y:S01]  /*0900*/  DFMA R36, R16.reuse, UR10, R36 ;  /* 0x0000000a10247c2b */ /* 0x040fe20008000024 */
[----:B------:R-:W1:Y:S01]  /*0910*/  LDCU.128 UR68, c[0x3][0x890] ;  /* 0x00c11200ff4477ac */ /* 0x000e620008000c00 */
[C---:B------:R-:W-:Y:S02]  /*0920*/  DFMA R20, R16.reuse, UR34, R20 ;  /* 0x0000002210147c2b */ /* 0x040fe40008000014 */
[C---:B------:R-:W-:Y:S01]  /*0930*/  DFMA R28, R16.reuse, UR64, R28 ;  /* 0x00000040101c7c2b */ /* 0x040fe2000800001c */
[----:B------:R-:W4:Y:S01]  /*0940*/  LDCU.128 UR12, c[0x3][0x8e0] ;  /* 0x00c11c00ff0c77ac */ /* 0x000f220008000c00 */
[C---:B--2---:R-:W-:Y:S02]  /*0950*/  DFMA R40, R16.reuse, UR72, R40 ;  /* 0x0000004810287c2b */ /* 0x044fe40008000028 */
[----:B------:R-:W-:Y:S01]  /*0960*/  DFMA R26, R16, UR18, R26 ;  /* 0x00000012101a7c2b */ /* 0x000fe2000800001a */
[----:B------:R-:W2:Y:S01]  /*0970*/  LDCU.128 UR24, c[0x3][0xa90] ;  /* 0x00c15200ff1877ac */ /* 0x000ea20008000c00 */
[----:B------:R-:W-:-:S02]  /*0980*/  DFMA R34, R14, UR42, R34 ;  /* 0x0000002a0e227c2b */ /* 0x000fc40008000022 */
[C---:B------:R-:W-:Y:S01]  /*0990*/  DFMA R42, R14.reuse, UR54, R42 ;  /* 0x000000360e2a7c2b */ /* 0x040fe2000800002a */
[----:B------:R-:W2:Y:S01]  /*09a0*/  LDCU.128 UR4, c[0x3][0xae0] ;  /* 0x00c15c00ff0477ac */ /* 0x000ea20008000c00 */
[----:B---3--:R-:W-:Y:S02]  /*09b0*/  DFMA R32, R14, UR60, R32 ;  /* 0x0000003c0e207c2b */ /* 0x008fe40008000020 */
[C---:B------:R-:W-:Y:S02]  /*09c0*/  DFMA R20, R12.reuse, UR46, R20 ;  /* 0x0000002e0c147c2b */ /* 0x040fe40008000014 */
[----:B------:R-:W-:Y:S02]  /*09d0*/  DFMA R28, R12, UR66, R28 ;  /* 0x000000420c1c7c2b */ /* 0x000fe4000800001c */
[----:B-1----:R-:W-:Y:S02]  /*09e0*/  DFMA R38, R14, UR68, R38 ;  /* 0x000000440e267c2b */ /* 0x002fe40008000026 */
[----:B------:R-:W-:-:S02]  /*09f0*/  DFMA R40, R12, UR74, R40 ;  /* 0x0000004a0c287c2b */ /* 0x000fc40008000028 */
[----:B----4-:R-:W-:Y:S02]  /*0a00*/  DFMA R44, R14, UR12, R44 ;  /* 0x0000000c0e2c7c2b */ /* 0x010fe4000800002c */
[C---:B0-----:R-:W-:Y:S02]  /*0a10*/  DFMA R24, R12.reuse, UR56, R24 ;  /* 0x000000380c187c2b */ /* 0x041fe40008000018 */
[----:B--2---:R-:W-:Y:S02]  /*0a20*/  DFMA R36, R12, UR24, R36 ;  /* 0x000000180c247c2b */ /* 0x004fe40008000024 */
        /* <DEDUP_REMOVED lines=37> */
.L_x_643:
[----:B------:R-:W-:Y:S05]  /*0c80*/  BSYNC.RECONVERGENT B0 ;  /* 0x0000000000007941 */ /* 0x000fea0003800200 */
.L_x_642:
[----:B------:R-:W-:Y:S01]  /*0c90*/  BAR.SYNC.DEFER_BLOCKING 0x0 ;  /* 0x0000000000007b1d */ /* 0x000fe20000010000 */
[----:B------:R-:W-:-:S05]  /*0ca0*/  IMAD R6, R6, 0xc, RZ ;  /* 0x0000000c06067824 */ /* 0x000fca00078e02ff */
[----:B------:R-:W-:Y:S04]  /*0cb0*/  BSSY.RECONVERGENT B0, `(.L_x_644) ;  /* 0x0000090000007945 */ /* 0x000fe80003800200 */
[----:B------:R-:W-:Y:S05]  /*0cc0*/  @P2 BRA `(.L_x_645) ;  /* 0x0000000800382947 */ /* 0x000fea0003800000 */
[----:B-1---5:R-:W-:Y:S01]  /*0cd0*/  LDS.64 R8, [R3] ;  /* 0x0000000003087984 */ /* 0x022fe20000000a00 */
[----:B------:R-:W1:Y:S03]  /*0ce0*/  LDCU.128 UR12, c[0x3][0x810] ;  /* 0x00c10200ff0c77ac */ /* 0x000e660008000c00 */
[----:B------:R-:W2:Y:S01]  /*0cf0*/  LDS.64 R10, [R3+0x360] ;  /* 0x00036000030a7984 */ /* 0x000ea20000000a00 */
[----:B------:R-:W3:Y:S03]  /*0d00*/  LDCU.128 UR16, c[0x3][0x8a0] ;  /* 0x00c11400ff1077ac */ /* 0x000ee60008000c00 */
[----:B------:R-:W-:Y:S01]  /*0d10*/  LDS.64 R14, [R3+0x60] ;  /* 0x00006000030e7984 */ /* 0x000fe20000000a00 */
[----:B------:R-:W0:Y:S03]  /*0d20*/  LDCU.128 UR8, c[0x3][0x800] ;  /* 0x00c10000ff0877ac */ /* 0x000e260008000c00 */
[----:B------:R-:W4:Y:S01]  /*0d30*/  LDS.64 R16, [R3+0x300] ;  /* 0x0003000003107984 */ /* 0x000f220000000a00 */
[----:B------:R-:W0:Y:S03]  /*0d40*/  LDCU.128 UR4, c[0x3][0xa00] ;  /* 0x00c14000ff0477ac */ /* 0x000e260008000c00 */
[----:B------:R-:W-:Y:S01]  /*0d50*/  LDS.64 R20, [R3+0xc0] ;  /* 0x0000c00003147984 */ /* 0x000fe20000000a00 */
[----:B------:R-:W0:Y:S03]  /*0d60*/  LDCU.128 UR48, c[0x3][0x820] ;  /* 0x00c10400ff3077ac */ /* 0x000e260008000c00 */
[----:B------:R-:W0:Y:S01]  /*0d70*/  LDS.64 R22, [R3+0x2a0] ;  /* 0x0002a00003167984 */ /* 0x000e220000000a00 */
[----:B-1----:R-:W-:Y:S01]  /*0d80*/  UMOV UR22, UR14 ;  /* 0x0000000e00167c82 */ /* 0x002fe20008000000 */
[----:B------:R-:W-:Y:S01]  /*0d90*/  UMOV UR23, UR15 ;  /* 0x0000000f00177c82 */ /* 0x000fe20008000000 */
[----:B------:R-:W-:Y:S01]  /*0da0*/  UMOV UR20, UR12 ;  /* 0x0000000c00147c82 */ /* 0x000fe20008000000 */
[----:B------:R-:W-:Y:S01]  /*0db0*/  UMOV UR21, UR13 ;  /* 0x0000000d00157c82 */ /* 0x000fe20008000000 */
[----:B------:R-:W1:Y:S01]  /*0dc0*/  LDCU.128 UR12, c[0x3][0x850] ;  /* 0x00c10a00ff0c77ac */ /* 0x000e620008000c00 */
[----:B------:R-:W0:Y:S01]  /*0dd0*/  LDCU.128 UR44, c[0x3][0x870] ;  /* 0x00c10e00ff2c77ac */ /* 0x000e220008000c00 */
[----:B------:R-:W0:Y:S01]  /*0de0*/  LDCU.128 UR40, c[0x3][0x8c0] ;  /* 0x00c11800ff2877ac */ /* 0x000e220008000c00 */
[----:B------:R-:W0:Y:S01]  /*0df0*/  LDCU.128 UR60, c[0x3][0x830] ;  /* 0x00c10600ff3c77ac */ /* 0x000e220008000c00 */
[----:B------:R-:W0:Y:S01]  /*0e00*/  LDCU.128 UR64, c[0x3][0x880] ;  /* 0x00c11000ff4077ac */ /* 0x000e220008000c00 */
[C-C-:B--2---:R-:W-:Y:S01]  /*0e10*/  DADD R12, R8.reuse, R10.reuse ;  /* 0x00000000080c7229 */ /* 0x144fe2000000000a */
[----:B------:R-:W2:Y:S01]  /*0e20*/  LDCU.128 UR72, c[0x3][0x8d0] ;  /* 0x00c11a00ff4877ac */ /* 0x000ea20008000c00 */
[----:B------:R-:W-:Y:S01]  /*0e30*/  DADD R10, R8, -R10 ;  /* 0x00000000080a7229 */ /* 0x000fe2000000080a */
[----:B------:R-:W2:Y:S01]  /*0e40*/  LDCU.128 UR36, c[0x3][0xa20] ;  /* 0x00c14400ff2477ac */ /* 0x000ea20008000c00 */
[----:B----4-:R-:W-:Y:S01]  /*0e50*/  DADD R18, R14, R16 ;  /* 0x000000000e127229 */ /* 0x010fe20000000010 */
[----:B------:R-:W4:Y:S03]  /*0e60*/  LDCU.128 UR52, c[0x3][0xa50] ;  /* 0x00c14a00ff3477ac */ /* 0x000f260008000c00 */
[----:B-1----:R-:W-:-:S02]  /*0e70*/  DFMA R26, R12, UR12, RZ ;  /* 0x0000000c0c1a7c2b */ /* 0x002fc400080000ff */
[C---:B---3--:R-:W-:Y:S01]  /*0e80*/  DFMA R28, R12.reuse, UR16, RZ ;  /* 0x000000100c1c7c2b */ /* 0x048fe200080000ff */
[----:B------:R-:W1:Y:S01]  /*0e90*/  LDCU.128 UR32, c[0x3][0xa70] ;  /* 0x00c14e00ff2077ac */ /* 0x000e620008000c00 */
[C---:B0-----:R-:W-:Y:S02]  /*0ea0*/  DFMA R24, R12.reuse, UR8, RZ ;  /* 0x000000080c187c2b */ /* 0x041fe400080000ff */
[----:B------:R-:W-:Y:S01]  /*0eb0*/  DFMA R34, R12, UR42, RZ ;  /* 0x0000002a0c227c2b */ /* 0x000fe200080000ff */
[----:B------:R-:W0:Y:S01]  /*0ec0*/  LDCU.128 UR28, c[0x3][0xaa0] ;  /* 0x00c15400ff1c77ac */ /* 0x000e220008000c00 */
[C---:B------:R-:W-:Y:S02]  /*0ed0*/  DFMA R32, R18.reuse, UR14, R26 ;  /* 0x0000000e12207c2b */ /* 0x040fe4000800001a */
[----:B------:R-:W-:Y:S01]  /*0ee0*/  DFMA R42, R18, UR18, R28 ;  /* 0x00000012122a7c2b */ /* 0x000fe2000800001c */
[----:B------:R-:W3:Y:S01]  /*0ef0*/  LDCU.128 UR24, c[0x3][0xac0] ;  /* 0x00c15800ff1877ac */ /* 0x000ee20008000c00 */
[----:B------:R-:W-:-:S02]  /*0f00*/  DFMA R26, R12, UR50, RZ ;  /* 0x000000320c1a7c2b */ /* 0x000fc400080000ff */
[----:B------:R-:W-:Y:S01]  /*0f10*/  DFMA R28, R12, UR46, RZ ;  /* 0x0000002e0c1c7c2b */ /* 0x000fe200080000ff */
[----:B------:R-:W-:Y:S01]  /*0f20*/  UMOV UR50, UR22 ;  /* 0x0000001600327c82 */ /* 0x000fe20008000000 */
[----:B------:R-:W-:Y:S01]  /*0f30*/  DFMA R8, R10, UR4, RZ ;  /* 0x000000040a087c2b */ /* 0x000fe200080000ff */
[----:B------:R-:W-:Y:S01]  /*0f40*/  LDS.64 R12, [R3+0x120] ;  /* 0x00012000030c7984 */ /* 0x000fe20000000a00 */
[----:B------:R-:W-:Y:S01]  /*0f50*/  DADD R16, R14, -R16 ;  /* 0x000000000e107229 */ /* 0x000fe20000000810 */
[----:B------:R-:W-:Y:S01]  /*0f60*/  UMOV UR51, UR23 ;  /* 0x0000001700337c82 */ /* 0x000fe20008000000 */
[C---:B------:R-:W-:Y:S01]  /*0f70*/  DFMA R24, R18.reuse, UR10, R24 ;  /* 0x0000000a12187c2b */ /* 0x040fe20008000018 */
[----:B------:R-:W3:Y:S01]  /*0f80*/  LDS.64 R14, [R3+0x240] ;  /* 0x00024000030e7984 */ /* 0x000ee20000000a00 */
[----:B------:R-:W-:Y:S01]  /*0f90*/  UMOV UR46, UR20 ;  /* 0x00000014002e7c82 */ /* 0x000fe20008000000 */
[----:B------:R-:W-:Y:S01]  /*0fa0*/  UMOV UR47, UR21 ;  /* 0x00000015002f7c82 */ /* 0x000fe20008000000 */
[----:B------:R-:W3:Y:S01]  /*0fb0*/  LDCU.128 UR8, c[0x3][0xa30] ;  /* 0x00c14600ff0877ac */ /* 0x000ee20008000c00 */
[----:B------:R-:W-:-:S02]  /*0fc0*/  DFMA R30, R18, UR60, R26 ;  /* 0x0000003c121e7c2b */ /* 0x000fc4000800001a */
[C---:B------:R-:W-:Y:S01]  /*0fd0*/  DFMA R38, R18.reuse, UR64, R28 ;  /* 0x0000004012267c2b */ /* 0x040fe2000800001c */
[----:B------:R-:W3:Y:S01]  /*0fe0*/  LDCU.128 UR20, c[0x3][0xa80] ;  /* 0x00c15000ff1477ac */ /* 0x000ee20008000c00 */
[----:B--2---:R-:W-:Y:S02]  /*0ff0*/  DFMA R46, R18, UR72, R34 ;  /* 0x00000048122e7c2b */ /* 0x004fe40008000022 */
[----:B------:R-:W-:Y:S01]  /*1000*/  DFMA R26, R16, UR6, R8 ;  /* 0x00000006101a7c2b */ /* 0x000fe20008000008 */
[----:B------:R-:W2:Y:S01]  /*1010*/  LDCU.128 UR4, c[0x3][0xad0] ;  /* 0x00c15a00ff0477ac */ /* 0x000ea20008000c00 */
[C---:B------:R-:W-:Y:S01]  /*1020*/  DFMA R28, R10.reuse, UR38, RZ ;  /* 0x000000260a1c7c2b */ /* 0x040fe200080000ff */
[----:B------:R-:W-:Y:S01]  /*1030*/  LDS.64 R8, [R3+0x180] ;  /* 0x0001800003087984 */ /* 0x000fe20000000a00 */
[C---:B----4-:R-:W-:Y:S01]  /*1040*/  DFMA R18, R10.reuse, UR52, RZ ;  /* 0x000000340a127c2b */ /* 0x050fe200080000ff */
[----:B------:R-:W4:Y:S01]  /*1050*/  LDCU.128 UR56, c[0x3][0xa10] ;  /* 0x00c14200ff3877ac */ /* 0x000f220008000c00 */
[----:B0-----:R-:W-:-:S02]  /*1060*/  DFMA R40, R10, UR28, RZ ;  /* 0x0000001c0a287c2b */ /* 0x001fc400080000ff */
[C---:B-1----:R-:W-:Y:S01]  /*1070*/  DFMA R36, R10.reuse, UR34, RZ ;  /* 0x000000220a247c2b */ /* 0x042fe200080000ff */
[----:B------:R-:W0:Y:S01]  /*1080*/  LDCU.128 UR16, c[0x3][0x860] ;  /* 0x00c10c00ff1077ac */ /* 0x000e220008000c00 */
[----:B---3--:R-:W-:Y:S01]  /*1090*/  DFMA R44, R10, UR26, RZ ;  /* 0x0000001a0a2c7c2b */ /* 0x008fe200080000ff */
[----:B------:R-:W1:Y:S01]  /*10a0*/  LDS.64 R10, [R3+0x1e0] ;  /* 0x0001e000030a7984 */ /* 0x000e620000000a00 */
[----:B------:R-:W-:Y:S01]  /*10b0*/  DFMA R34, R16, UR54, R18 ;  /* 0x0000003610227c2b */ /* 0x000fe20008000012 */
[----:B------:R-:W3:Y:S01]  /*10c0*/  LDCU.128 UR12, c[0x3][0x8b0] ;  /* 0x00c11600ff0c77ac */ /* 0x000ee20008000c00 */
[----:B------:R-:W-:Y:S02]  /*10d0*/  DADD R18, R20, R22 ;  /* 0x0000000014127229 */ /* 0x000fe40000000016 */
[C---:B------:R-:W-:Y:S01]  /*10e0*/  DFMA R40, R16.reuse, UR30, R40 ;  /* 0x0000001e10287c2b */ /* 0x040fe20008000028 */
[----:B------:R-:W4:Y:S01]  /*10f0*/  LDCU.128 UR28, c[0x3][0xa60] ;  /* 0x00c14c00ff1c77ac */ /* 0x000f220008000c00 */
[----:B------:R-:W-:-:S02]  /*1100*/  DFMA R28, R16, UR8, R28 ;  /* 0x00000008101c7c2b */ /* 0x000fc4000800001c */
[----:B------:R-:W-:Y:S01]  /*1110*/  DFMA R36, R16, UR20, R36 ;  /* 0x0000001410247c2b */ /* 0x000fe20008000024 */
[----:B------:R-:W4:Y:S01]  /*1120*/  LDCU.128 UR52, c[0x3][0xab0] ;  /* 0x00c15600ff3477ac */ /* 0x000f220008000c00 */
[----:B------:R-:W-:Y:S02]  /*1130*/  DADD R20, R20, -R22 ;  /* 0x0000000014147229 */ /* 0x000fe40000000816 */
[C---:B------:R-:W-:Y:S01]  /*1140*/  DFMA R30, R18.reuse, UR62, R30 ;  /* 0x0000003e121e7c2b */ /* 0x040fe2000800001e */
[----:B------:R-:W1:Y:S01]  /*1150*/  LDCU.128 UR68, c[0x3][0x840] ;  /* 0x00c10800ff4477ac */ /* 0x000e620008000c00 */
[C---:B------:R-:W-:Y:S02]  /*1160*/  DFMA R38, R18.reuse, UR66, R38 ;  /* 0x0000004212267c2b */ /* 0x040fe40008000026 */
[----:B------:R-:W-:Y:S01]  /*1170*/  DFMA R46, R18, UR74, R46 ;  /* 0x0000004a122e7c2b */ /* 0x000fe2000800002e */
[----:B------:R-:W1:Y:S01]  /*1180*/  LDCU.128 UR60, c[0x3][0xa40] ;  /* 0x00c14800ff3c77ac */ /* 0x000e620008000c00 */
[----:B------:R-:W-:-:S02]  /*1190*/  DFMA R28, R20, UR10, R28 ;  /* 0x0000000a141c7c2b */ /* 0x000fc4000800001c */
[----:B------:R-:W-:Y:S01]  /*11a0*/  DFMA R36, R20, UR22, R36 ;  /* 0x0000001614247c2b */ /* 0x000fe20008000024 */
[----:B------:R-:W1:Y:S01]  /*11b0*/  LDCU.128 UR64, c[0x3][0x890] ;  /* 0x00c11200ff4077ac */ /* 0x000e620008000c00 */
[----:B--2---:R-:W-:Y:S02]  /*11c0*/  DFMA R44, R16, UR4, R44 ;  /* 0x00000004102c7c2b */ /* 0x004fe4000800002c */
[----:B------:R-:W-:Y:S01]  /*11d0*/  DADD R16, R12, R14 ;  /* 0x000000000c107229 */ /* 0x000fe2000000000e */
[----:B------:R-:W2:Y:S01]  /*11e0*/  LDCU.128 UR72, c[0x3][0x8e0] ;  /* 0x00c11c00ff4877ac */ /* 0x000ea20008000c00 */
[C---:B------:R-:W-:Y:S02]  /*11f0*/  DFMA R24, R18.reuse, UR46, R24 ;  /* 0x0000002e12187c2b */ /* 0x040fe40008000018 */
[C---:B0-----:R-:W-:Y:S01]  /*1200*/  DFMA R32, R18.reuse, UR16, R32 ;  /* 0x0000001012207c2b */ /* 0x041fe20008000020 */
[----:B------:R-:W0:Y:S01]  /*1210*/  LDCU.128 UR8, c[0x3][0xa90] ;  /* 0x00c15200ff0877ac */ /* 0x000e220008000c00 */
[----:B---3--:R-:W-:-:S02]  /*1220*/  DFMA R42, R18, UR12, R42 ;  /* 0x0000000c122a7c2b */ /* 0x008fc4000800002a */
[C---:B----4-:R-:W-:Y:S01]  /*1230*/  DFMA R26, R20.reuse, UR56, R26 ;  /* 0x00000038141a7c2b */ /* 0x050fe2000800001a */
[----:B------:R-:W3:Y:S01]  /*1240*/  LDCU.128 UR20, c[0x3][0xae0] ;  /* 0x00c15c00ff1477ac */ /* 0x000ee20008000c00 */
[C---:B------:R-:W-:Y:S02]  /*1250*/  DFMA R34, R20.reuse, UR28, R34 ;  /* 0x0000001c14227c2b */ /* 0x040fe40008000022 */
[C---:B------:R-:W-:Y:S02]  /*1260*/  DFMA R40, R20.reuse, UR52, R40 ;  /* 0x0000003414287c2b */ /* 0x040fe40008000028 */
[----:B------:R-:W-:Y:S02]  /*1270*/  DFMA R44, R20, UR6, R44 ;  /* 0x00000006142c7c2b */ /* 0x000fe4000800002c */
[----:B------:R-:W-:Y:S02]  /*1280*/  DADD R12, R12, -R14 ;  /* 0x000000000c0c7229 */ /* 0x000fe4000000080e */
[----:B-1----:R-:W-:-:S02]  /*1290*/  DADD R14, R8, R10 ;  /* 0x00000000080e7229 */ /* 0x002fc4000000000a */
[C---:B------:R-:W-:Y:S02]  /*12a0*/  DFMA R24, R16.reuse, UR50, R24 ;  /* 0x0000003210187c2b */ /* 0x040fe40008000018 */
[C---:B------:R-:W-:Y:S02]  /*12b0*/  DFMA R32, R16.reuse, UR18, R32 ;  /* 0x0000001210207c2b */ /* 0x040fe40008000020 */
[C---:B------:R-:W-:Y:S02]  /*12c0*/  DFMA R42, R16.reuse, UR14, R42 ;  /* 0x0000000e102a7c2b */ /* 0x040fe4000800002a */
[C---:B------:R-:W-:Y:S02]  /*12d0*/  DFMA R30, R16.reuse, UR68, R30 ;  /* 0x00000044101e7c2b */ /* 0x040fe4000800001e */
[C---:B------:R-:W-:Y:S02]  /*12e0*/  DFMA R38, R16.reuse, UR64, R38 ;  /* 0x0000004010267c2b */ /* 0x040fe40008000026 */
[----:B--2---:R-:W-:-:S02]  /*12f0*/  DFMA R46, R16, UR72, R46 ;  /* 0x00000048102e7c2b */ /* 0x004fc4000800002e */
[C---:B------:R-:W-:Y:S02]  /*1300*/  DFMA R26, R12.reuse, UR58, R26 ;  /* 0x0000003a0c1a7c2b */ /* 0x040fe4000800001a */
[C---:B------:R-:W-:Y:S02]  /*1310*/  DFMA R34, R12.reuse, UR30, R34 ;  /* 0x0000001e0c227c2b */ /* 0x040fe40008000022 */
[C---:B------:R-:W-:Y:S02]  /*1320*/  DFMA R40, R12.reuse, UR54, R40 ;  /* 0x000000360c287c2b */ /* 0x040fe40008000028 */
[C---:B------:R-:W-:Y:S02]  /*1330*/  DFMA R28, R12.reuse, UR60, R28 ;  /* 0x0000003c0c1c7c2b */ /* 0x040fe4000800001c */
[C---:B0-----:R-:W-:Y:S02]  /*1340*/  DFMA R36, R12.reuse, UR8, R36 ;  /* 0x000000080c247c2b */ /* 0x041fe40008000024 */
[----:B---3--:R-:W-:-:S02]  /*1350*/  DFMA R44, R12, UR20, R44 ;  /* 0x000000140c2c7c2b */ /* 0x008fc4000800002c */
        /* <DEDUP_REMOVED lines=37> */
.L_x_645:
[----:B------:R-:W-:Y:S05]  /*15b0*/  BSYNC.RECONVERGENT B0 ;  /* 0x0000000000007941 */ /* 0x000fea0003800200 */
.L_x_644:
[----:B------:R-:W-:Y:S01]  /*15c0*/  IMAD.MOV R6, RZ, RZ, -R6 ;  /* 0x000000ffff067224 */ /* 0x000fe200078e0a06 */
[----:B-12---:R-:W1:Y:S01]  /*15d0*/  LDC.64 R40, c[0x0][0x388] ;  /* 0x0000e200ff287b82 */ /* 0x006e620000000a00 */
[----:B-----5:R-:W-:Y:S01]  /*15e0*/  IMAD.MOV.U32 R9, RZ, RZ, 0xb ;  /* 0x0000000bff097424 */ /* 0x020fe200078e00ff */
[----:B------:R-:W-:Y:S01]  /*15f0*/  UMOV UR4, 0x900c ;  /* 0x0000900c00047882 */ /* 0x000fe20000000000 */
[----:B------:R-:W2:Y:S01]  /*1600*/  LDCU.128 UR12, c[0x3][0x810] ;  /* 0x00c10200ff0c77ac */ /* 0x000ea20008000c00 */
[----:B------:R-:W-:Y:S01]  /*1610*/  PRMT R6, R6, 0x7710, RZ ;  /* 0x0000771006067816 */ /* 0x000fe200000000ff */
[----:B------:R-:W3:Y:S04]  /*1620*/  LDCU.128 UR8, c[0x3][0xa00] ;  /* 0x00c14000ff0877ac */ /* 0x000ee80008000c00 */
[----:B------:R-:W-:Y:S01]  /*1630*/  IMAD.IADD R6, R6, 0x1, R7 ;  /* 0x0000000106067824 */ /* 0x000fe200078e0207 */
[----:B------:R-:W4:Y:S04]  /*1640*/  LDCU.128 UR16, c[0x3][0xa30] ;  /* 0x00c14600ff1077ac */ /* 0x000f280008000c00 */
[----:B------:R-:W-:Y:S01]  /*1650*/  PRMT R8, R6, 0x5410, R5 ;  /* 0x0000541006087816 */ /* 0x000fe20000000005 */
[----:B------:R-:W0:Y:S04]  /*1660*/  LDCU.128 UR60, c[0x3][0x820] ;  /* 0x00c10400ff3c77ac */ /* 0x000e280008000c00 */
[----:B------:R-:W-:Y:S01]  /*1670*/  IDP.2A.LO.U16.U8 R9, R8, UR4, R9 ;  /* 0x0000000408097c26 */ /* 0x000fe20008001009 */
[----:B------:R-:W-:Y:S01]  /*1680*/  LOP3.LUT R6, R6, 0xffff, RZ, 0xc0, !PT ;  /* 0x0000ffff06067812 */ /* 0x000fe200078ec0ff */
[----:B------:R-:W-:Y:S01]  /*1690*/  IMAD R5, R5, 0x480, R4 ;  /* 0x0000048005057824 */ /* 0x000fe200078e0204 */
[----:B------:R-:W3:Y:S01]  /*16a0*/  LDCU.128 UR4, c[0x3][0x800] ;  /* 0x00c10000ff0477ac */ /* 0x000ee20008000c00 */
[----:B------:R-:W-:Y:S01]  /*16b0*/  IMAD R9, R0, 0x6c0, R9 ;  /* 0x000006c000097824 */ /* 0x000fe200078e0209 */
[----:B------:R-:W0:Y:S03]  /*16c0*/  LDCU.128 UR32, c[0x3][0xa20] ;  /* 0x00c14400ff2077ac */ /* 0x000e260008000c00 */
[----:B-1----:R-:W-:Y:S01]  /*16d0*/  IMAD.WIDE R40, R9, 0x8, R40 ;  /* 0x0000000809287825 */ /* 0x002fe200078e0228 */
[----:B------:R-:W1:Y:S04]  /*16e0*/  LDCU.128 UR56, c[0x3][0x870] ;  /* 0x00c10e00ff3877ac */ /* 0x000e680008000c00 */
[----:B------:R-:W4:Y:S01]  /*16f0*/  LDG.E.64.CONSTANT R46, desc[UR76][R40.64+-0x58] ;  /* 0xffffa84c282e7981 */ /* 0x000f22000c1e9b00 */
[----:B------:R-:W1:Y:S03]  /*1700*/  LDCU.128 UR24, c[0x3][0x8a0] ;  /* 0x00c11400ff1877ac */ /* 0x000e660008000c00 */
[----:B------:R-:W4:Y:S01]  /*1710*/  LDG.E.64.CONSTANT R22, desc[UR76][R40.64] ;  /* 0x0000004c28167981 */ /* 0x000f22000c1e9b00 */
[----:B------:R-:W-:Y:S01]  /*1720*/  IMAD R5, R6, 0x60, R5 ;  /* 0x0000006006057824 */ /* 0x000fe200078e0205 */
[----:B--2---:R-:W-:Y:S01]  /*1730*/  UMOV UR30, UR12 ;  /* 0x0000000c001e7c82 */ /* 0x004fe20008000000 */
[----:B------:R-:W-:Y:S01]  /*1740*/  UMOV UR31, UR13 ;  /* 0x0000000d001f7c82 */ /* 0x000fe20008000000 */
[----:B------:R-:W-:Y:S01]  /*1750*/  BAR.SYNC.DEFER_BLOCKING 0x0 ;  /* 0x0000000000007b1d */ /* 0x000fe20000010000 */
[----:B------:R-:W-:Y:S01]  /*1760*/  IMAD.U32 R36, RZ, RZ, UR12 ;  /* 0x0000000cff247e24 */ /* 0x000fe2000f8e00ff */
[----:B---3--:R-:W-:Y:S01]  /*1770*/  MOV.SPILL R4, UR4 ;  /* 0x0000000400047c02 */ /* 0x008fe20009000f00 */
[----:B------:R-:W-:Y:S01]  /*1780*/  IMAD.U32 R37, RZ, RZ, UR13 ;  /* 0x0000000dff257e24 */ /* 0x000fe2000f8e00ff */
[----:B------:R-:W-:Y:S01]  /*1790*/  MOV.SPILL R6, UR6 ;  /* 0x0000000600067c02 */ /* 0x000fe20009000f00 */
[----:B----4-:R-:W-:Y:S01]  /*17a0*/  IMAD.U32 R48, RZ, RZ, UR18 ;  /* 0x00000012ff307e24 */ /* 0x010fe2000f8e00ff */
[----:B------:R-:W-:Y:S01]  /*17b0*/  UMOV UR64, UR14 ;  /* 0x0000000e00407c82 */ /* 0x000fe20008000000 */
[----:B------:R-:W-:Y:S01]  /*17c0*/  UMOV UR65, UR15 ;  /* 0x0000000f00417c82 */ /* 0x000fe20008000000 */
[----:B------:R-:W2:Y:S01]  /*17d0*/  LDCU.128 UR12, c[0x3][0xa10] ;  /* 0x00c14200ff0c77ac */ /* 0x000ea20008000c00 */
[----:B------:R-:W-:Y:S01]  /*17e0*/  IMAD.U32 R49, RZ, RZ, UR19 ;  /* 0x00000013ff317e24 */ /* 0x000fe2000f8e00ff */
[----:B0-----:R-:W-:Y:S01]  /*17f0*/  MOV.SPILL R87, UR63 ;  /* 0x0000003f00577c02 */ /* 0x001fe20009000f00 */
[----:B------:R-:W-:Y:S01]  /*1800*/  UMOV UR74, UR16 ;  /* 0x00000010004a7c82 */ /* 0x000fe20008000000 */
[----:B------:R-:W-:Y:S01]  /*1810*/  UMOV UR75, UR17 ;  /* 0x00000011004b7c82 */ /* 0x000fe20008000000 */
[----:B------:R-:W0:Y:S01]  /*1820*/  LDCU.128 UR16, c[0x3][0x850] ;  /* 0x00c10a00ff1077ac */ /* 0x000e220008000c00 */
[----:B-1----:R-:W-:-:S02]  /*1830*/  MOV.SPILL R80, UR26 ;  /* 0x0000001a00507c02 */ /* 0x002fc40009000f00 */
[----:B------:R-:W-:Y:S01]  /*1840*/  MOV.SPILL R78, UR24 ;  /* 0x00000018004e7c02 */ /* 0x000fe20009000f00 */
[----:B------:R-:W1:Y:S01]  /*1850*/  LDCU.128 UR48, c[0x3][0x8c0] ;  /* 0x00c11800ff3077ac */ /* 0x000e620008000c00 */
[----:B------:R-:W-:Y:S01]  /*1860*/  MOV.SPILL R85, UR58 ;  /* 0x0000003a00557c02 */ /* 0x000fe20009000f00 */
[----:B------:R-:W3:Y:S01]  /*1870*/  LDCU.128 UR52, c[0x3][0xa70] ;  /* 0x00c14e00ff3477ac */ /* 0x000ee20008000c00 */
[----:B------:R-:W-:Y:S01]  /*1880*/  LDS.128 R8, [R5] ;  /* 0x0000000005087984 */ /* 0x000fe20000000c00 */
[----:B--2---:R-:W-:Y:S01]  /*1890*/  UMOV UR72, UR12 ;  /* 0x0000000c00487c82 */ /* 0x004fe20008000000 */
[----:B------:R-:W-:Y:S02]  /*18a0*/  UMOV UR73, UR13 ;  /* 0x0000000d00497c82 */ /* 0x000fe40008000000 */
[----:B------:R-:W2:Y:S01]  /*18b0*/  LDS.128 R56, [R5+0x40] ;  /* 0x0000400005387984 */ /* 0x000ea20000000c00 */
[----:B------:R-:W-:Y:S01]  /*18c0*/  UMOV UR28, UR14 ;  /* 0x0000000e001c7c82 */ /* 0x000fe20008000000 */
[----:B------:R-:W-:Y:S01]  /*18d0*/  UMOV UR29, UR15 ;  /* 0x0000000f001d7c82 */ /* 0x000fe20008000000 */
[----:B------:R-:W4:Y:S01]  /*18e0*/  LDCU.128 UR20, c[0x3][0xa50] ;  /* 0x00c14a00ff1477ac */ /* 0x000f220008000c00 */
[----:B------:R-:W-:Y:S01]  /*18f0*/  LDS.128 R28, [R5+0x10] ;  /* 0x00001000051c7984 */ /* 0x000fe20000000c00 */
[----:B0-----:R-:W-:Y:S01]  /*1900*/  MOV.SPILL R76, UR17 ;  /* 0x00000011004c7c02 */ /* 0x001fe20009000f00 */
[----:B------:R-:W-:Y:S01]  /*1910*/  IMAD.U32 R24, RZ, RZ, UR14 ;  /* 0x0000000eff187e24 */ /* 0x000fe2000f8e00ff */
[----:B------:R-:W-:Y:S01]  /*1920*/  MOV.SPILL R86, UR16 ;  /* 0x0000001000567c02 */ /* 0x000fe20009000f00 */
[----:B------:R-:W0:Y:S01]  /*1930*/  LDS.128 R16, [R5+0x30] ;  /* 0x0000300005107984 */ /* 0x000e220000000c00 */
[----:B------:R-:W-:Y:S01]  /*1940*/  MOV.SPILL R84, UR18 ;  /* 0x0000001200547c02 */ /* 0x000fe20009000f00 */
[----:B------:R-:W4:Y:S01]  /*1950*/  LDCU.128 UR44, c[0x3][0xac0] ;  /* 0x00c15800ff2c77ac */ /* 0x000f220008000c00 */
[----:B------:R-:W-:Y:S01]  /*1960*/  IMAD.U32 R25, RZ, RZ, UR15 ;  /* 0x0000000fff197e24 */ /* 0x000fe2000f8e00ff */
[----:B------:R-:W0:Y:S01]  /*1970*/  LDS.128 R12, [R5+0x20] ;  /* 0x00002000050c7984 */ /* 0x000e220000000c00 */
[----:B-1----:R-:W-:Y:S01]  /*1980*/  MOV.SPILL R72, UR50 ;  /* 0x0000003200487c02 */ /* 0x002fe20009000f00 */
[----:B------:R-:W1:Y:S01]  /*1990*/  LDCU.128 UR36, c[0x3][0xad0] ;  /* 0x00c15a00ff2477ac */ /* 0x000e620008000c00 */
[----:B---3--:R-:W-:-:S02]  /*19a0*/  MOV.SPILL R73, UR55 ;  /* 0x0000003700497c02 */ /* 0x008fc40009000f00 */
[----:B------:R-:W-:Y:S01]  /*19b0*/  MOV.SPILL R83, UR54 ;  /* 0x0000003600537c02 */ /* 0x000fe20009000f00 */
[----:B------:R-:W3:Y:S01]  /*19c0*/  LDCU.128 UR12, c[0x3][0x830] ;  /* 0x00c10600ff0c77ac */ /* 0x000ee20008000c00 */
[----:B----4-:R-:W-:Y:S01]  /*19d0*/  MOV.SPILL R79, UR21 ;  /* 0x00000015004f7c02 */ /* 0x010fe20009000f00 */
[----:B------:R-:W4:Y:S01]  /*19e0*/  LDCU.128 UR40, c[0x3][0x8d0] ;  /* 0x00c11a00ff2877ac */ /* 0x000f220008000c00 */
[----:B------:R-:W-:Y:S01]  /*19f0*/  MOV.SPILL R82, UR20 ;  /* 0x0000001400527c02 */ /* 0x000fe20009000f00 */
[----:B------:R-:W1:Y:S01]  /*1a00*/  LDCU.128 UR68, c[0x3][0x840] ;  /* 0x00c10800ff4477ac */ /* 0x000e620008000c00 */
[----:B------:R-:W-:Y:S01]  /*1a10*/  MOV.SPILL R81, UR46 ;  /* 0x0000002e00517c02 */ /* 0x000fe20009000f00 */
[C-C-:B--2---:R-:W-:Y:S01]  /*1a20*/  DADD R52, R8.reuse, R58.reuse ;  /* 0x0000000008347229 */ /* 0x144fe2000000003a */
[----:B----4-:R-:W-:Y:S01]  /*1a30*/  MOV.SPILL R74, UR40 ;  /* 0x00000028004a7c02 */ /* 0x010fe20009000f00 */
[----:B------:R-:W-:Y:S02]  /*1a40*/  DADD R58, R8, -R58 ;  /* 0x00000000083a7229 */ /* 0x000fe4000000083a */
[C-C-:B------:R-:W-:Y:S01]  /*1a50*/  DADD R54, R10.reuse, R56.reuse ;  /* 0x000000000a367229 */ /* 0x140fe20000000038 */
[----:B------:R-:W-:Y:S01]  /*1a60*/  MOV.SPILL R9, UR5 ;  /* 0x0000000500097c02 */ /* 0x000fe20009000f00 */
[----:B------:R-:W-:Y:S01]  /*1a70*/  DADD R42, R10, -R56 ;  /* 0x000000000a2a7229 */ /* 0x000fe20000000838 */
[----:B------:R-:W-:Y:S01]  /*1a80*/  MOV.SPILL R8, UR8 ;  /* 0x0000000800087c02 */ /* 0x000fe20009000f00 */
[----:B------:R-:W-:Y:S01]  /*1a90*/  DFMA R20, R52, UR4, RZ ;  /* 0x0000000434147c2b */ /* 0x000fe200080000ff */
[----:B------:R-:W-:Y:S01]  /*1aa0*/  MOV.SPILL R10, UR7 ;  /* 0x00000007000a7c02 */ /* 0x000fe20009000f00 */
[----:B------:R-:W-:Y:S01]  /*1ab0*/  DFMA R26, R58, UR8, RZ ;  /* 0x000000083a1a7c2b */ /* 0x000fe200080000ff */
[----:B------:R-:W-:Y:S01]  /*1ac0*/  MOV.SPILL R11, UR9 ;  /* 0x00000009000b7c02 */ /* 0x000fe20009000f00 */
[----:B0-----:R-:W-:-:S02]  /*1ad0*/  DADD R32, R28, R18 ;  /* 0x000000001c207229 */ /* 0x001fc40000000012 */
[----:B------:R-:W-:Y:S02]  /*1ae0*/  DADD R34, R28, -R18 ;  /* 0x000000001c227229 */ /* 0x000fe40000000812 */
[----:B------:R-:W-:Y:S01]  /*1af0*/  DFMA R20, R54, UR6, R20 ;  /* 0x0000000636147c2b */ /* 0x000fe20008000014 */
[----:B------:R-:W0:Y:S01]  /*1b00*/  LDCU.128 UR4, c[0x3][0x880] ;  /* 0x00c11000ff0477ac */ /* 0x000e220008000c00 */
[----:B------:R-:W-:Y:S02]  /*1b10*/  DFMA R18, R42, UR10, R26 ;  /* 0x0000000a2a127c2b */ /* 0x000fe4000800001a */
[C-C-:B------:R-:W-:Y:S02]  /*1b20*/  DADD R26, R30.reuse, R16.reuse ;  /* 0x000000001e1a7229 */ /* 0x140fe40000000010 */
[----:B------:R-:W-:Y:S02]  /*1b30*/  DADD R30, R30, -R16 ;  /* 0x000000001e1e7229 */ /* 0x000fe40000000810 */
[----:B------:R-:W-:-:S02]  /*1b40*/  DFMA R20, R32, UR30, R20 ;  /* 0x0000001e20147c2b */ /* 0x000fc40008000014 */
[----:B------:R-:W-:Y:S02]  /*1b50*/  DFMA R18, R34, UR72, R18 ;  /* 0x0000004822127c2b */ /* 0x000fe40008000012 */
[C-C-:B------:R-:W-:Y:S02]  /*1b60*/  DADD R38, R12.reuse, R14.reuse ;  /* 0x000000000c267229 */ /* 0x140fe4000000000e */
[----:B------:R-:W-:Y:S02]  /*1b70*/  DADD R68, R12, -R14 ;  /* 0x000000000c447229 */ /* 0x000fe4000000080e */
[----:B------:R-:W-:Y:S01]  /*1b80*/  DFMA R50, R26, UR64, R20 ;  /* 0x000000401a327c2b */ /* 0x000fe20008000014 */
[----:B------:R-:W-:Y:S01]  /*1b90*/  MOV.SPILL R15, UR27 ;  /* 0x0000001b000f7c02 */ /* 0x000fe20009000f00 */
[----:B------:R-:W-:Y:S01]  /*1ba0*/  DFMA R62, R30, UR28, R18 ;  /* 0x0000001c1e3e7c2b */ /* 0x000fe20008000012 */
[----:B------:R-:W-:Y:S01]  /*1bb0*/  MOV.SPILL R21, UR19 ;  /* 0x0000001300157c02 */ /* 0x000fe20009000f00 */
[C---:B------:R-:W-:Y:S01]  /*1bc0*/  DFMA R66, R52.reuse, UR16, RZ ;  /* 0x0000001034427c2b */ /* 0x040fe200080000ff */
[----:B------:R-:W2:Y:S01]  /*1bd0*/  LDCU.128 UR28, c[0x3][0xaa0] ;  /* 0x00c15400ff1c77ac */ /* 0x000ea20008000c00 */
[----:B------:R-:W-:Y:S01]  /*1be0*/  DFMA R56, R52, UR62, RZ ;  /* 0x0000003e34387c2b */ /* 0x000fe200080000ff */
[----:B0-----:R-:W-:Y:S01]  /*1bf0*/  IMAD.U32 R44, RZ, RZ, UR6 ;  /* 0x00000006ff2c7e24 */ /* 0x001fe2000f8e00ff */
[----:B------:R-:W-:Y:S01]  /*1c00*/  DFMA R50, R38, UR60, R50 ;  /* 0x0000003c26327c2b */ /* 0x000fe20008000032 */
[----:B------:R-:W-:Y:S01]  /*1c10*/  IMAD.U32 R45, RZ, RZ, UR7 ;  /* 0x00000007ff2d7e24 */ /* 0x000fe2000f8e00ff */
[----:B------:R-:W-:Y:S01]  /*1c20*/  DFMA R62, R68, UR32, R62 ;  /* 0x00000020443e7c2b */ /* 0x000fe2000800003e */
[----:B------:R-:W-:Y:S01]  /*1c30*/  R2UR UR6, R48 ;  /* 0x00000000300672ca */ /* 0x000fe200000e0000 */
[C---:B------:R-:W-:Y:S01]  /*1c40*/  DFMA R60, R52.reuse, UR58, RZ ;  /* 0x0000003a343c7c2b */ /* 0x040fe200080000ff */
[----:B------:R-:W-:Y:S01]  /*1c50*/  R2UR UR7, R49 ;  /* 0x00000000310772ca */ /* 0x000fe200000e0000 */
[C---:B------:R-:W-:Y:S01]  /*1c60*/  DFMA R64, R52.reuse, UR24, RZ ;  /* 0x0000001834407c2b */ /* 0x040fe200080000ff */
[----:B------:R-:W-:Y:S01]  /*1c70*/  MOV.SPILL R20, UR25 ;  /* 0x0000001900147c02 */ /* 0x000fe20009000f00 */
[----:B------:R-:W-:Y:S01]  /*1c80*/  DFMA R16, R52, UR50, RZ ;  /* 0x0000003234107c2b */ /* 0x000fe200080000ff */
[----:B------:R-:W-:Y:S01]  /*1c90*/  MOV.SPILL R14, UR51 ;  /* 0x00000033000e7c02 */ /* 0x000fe20009000f00 */
[----:B------:R-:W-:Y:S01]  /*1ca0*/  DFMA R52, R54, UR18, R66 ;  /* 0x0000001236347c2b */ /* 0x000fe20008000042 */
[----:B------:R-:W0:Y:S01]  /*1cb0*/  LDCU.128 UR16, c[0x3][0xa80] ;  /* 0x00c15000ff1077ac */ /* 0x000e220008000c00 */
[C-C-:B------:R-:W-:Y:S01]  /*1cc0*/  DADD R66, R50.reuse, R62.reuse ;  /* 0x0000000032427229 */ /* 0x140fe2000000003e */
[----:B------:R-:W-:Y:S01]  /*1cd0*/  MOV.SPILL R12, UR62 ;  /* 0x0000003e000c7c02 */ /* 0x000fe20009000f00 */
[----:B------:R-:W-:Y:S01]  /*1ce0*/  DADD R62, R50, -R62 ;  /* 0x00000000323e7229 */ /* 0x000fe2000000083e */
[----:B------:R-:W-:Y:S01]  /*1cf0*/  IMAD.U32 R28, RZ, RZ, UR4 ;  /* 0x00000004ff1c7e24 */ /* 0x000fe2000f8e00ff */
[----:B------:R-:W-:Y:S01]  /*1d00*/  DFMA R48, R54, UR26, R64 ;  /* 0x0000001a36307c2b */ /* 0x000fe20008000040 */
[----:B------:R-:W-:Y:S01]  /*1d10*/  IMAD.U32 R29, RZ, RZ, UR5 ;  /* 0x00000005ff1d7e24 */ /* 0x000fe2000f8e00ff */
[C---:B------:R-:W-:Y:S01]  /*1d20*/  DFMA R64, R58.reuse, UR34, RZ ;  /* 0x000000223a407c2b */ /* 0x040fe200080000ff */
[----:B------:R-:W-:Y:S01]  /*1d30*/  MOV.SPILL R19, UR59 ;  /* 0x0000003b00137c02 */ /* 0x000fe20009000f00 */
[C---:B------:R-:W-:Y:S01]  /*1d40*/  DFMA R50, R58.reuse, UR20, RZ ;  /* 0x000000143a327c2b */ /* 0x040fe200080000ff */
[----:B--2---:R-:W-:Y:S01]  /*1d50*/  MOV.SPILL R13, UR29 ;  /* 0x0000001d000d7c02 */ /* 0x004fe20009000f00 */
[----:B------:R-:W-:Y:S01]  /*1d60*/  DFMA R70, R58, UR28, RZ ;  /* 0x0000001c3a467c2b */ /* 0x000fe200080000ff */
[----:B------:R-:W-:Y:S01]  /*1d70*/  MOV.SPILL R77, UR28 ;  /* 0x0000001c004d7c02 */ /* 0x000fe20009000f00 */
[----:B---3--:R-:W-:-:S02]  /*1d80*/  DFMA R56, R54, UR12, R56 ;  /* 0x0000000c36387c2b */ /* 0x008fc40008000038 */
[C---:B------:R-:W-:Y:S02]  /*1d90*/  DFMA R64, R42.reuse, UR74, R64 ;  /* 0x0000004a2a407c2b */ /* 0x040fe40008000040 */
[C---:B------:R-:W-:Y:S01]  /*1da0*/  DFMA R50, R42.reuse, UR22, R50 ;  /* 0x000000162a327c2b */ /* 0x040fe20008000032 */
[----:B0-----:R-:W-:Y:S01]  /*1db0*/  UMOV UR26, UR16 ;  /* 0x00000010001a7c82 */ /* 0x001fe20008000000 */
[----:B------:R-:W-:Y:S01]  /*1dc0*/  UMOV UR27, UR17 ;  /* 0x00000011001b7c82 */ /* 0x000fe20008000000 */
[----:B------:R-:W-:Y:S01]  /*1dd0*/  MOV.SPILL R75, UR26 ;  /* 0x0000001a004b7c02 */ /* 0x000fe20009000f00 */
[----:B------:R-:W-:Y:S01]  /*1de0*/  DFMA R70, R42, UR30, R70 ;  /* 0x0000001e2a467c2b */ /* 0x000fe20008000046 */
[----:B------:R-:W-:Y:S01]  /*1df0*/  MOV.SPILL R18, UR27 ;  /* 0x0000001b00127c02 */ /* 0x000fe20009000f00 */
[----:B------:R-:W-:Y:S01]  /*1e00*/  UMOV UR24, UR18 ;  /* 0x0000001200187c82 */ /* 0x000fe20008000000 */
[----:B------:R-:W-:Y:S01]  /*1e10*/  UMOV UR25, UR19 ;  /* 0x0000001300197c82 */ /* 0x000fe20008000000 */
[----:B------:R-:W-:-:S02]  /*1e20*/  DFMA R60, R54, UR4, R60 ;  /* 0x00000004363c7c2b */ /* 0x000fc4000800003c */
[----:B------:R-:W-:Y:S01]  /*1e30*/  DFMA R54, R54, UR40, R16 ;  /* 0x0000002836367c2b */ /* 0x000fe20008000010 */
[----:B------:R-:W-:Y:S01]  /*1e40*/  MOV.SPILL R17, UR41 ;  /* 0x0000002900117c02 */ /* 0x000fe20009000f00 */
[----:B------:R-:W-:Y:S01]  /*1e50*/  DFMA R56, R32, UR14, R56 ;  /* 0x0000000e20387c2b */ /* 0x000fe20008000038 */
[----:B------:R-:W-:Y:S01]  /*1e60*/  MOV.SPILL R16, UR47 ;  /* 0x0000002f00107c02 */ /* 0x000fe20009000f00 */
[----:B------:R-:W-:-:S04]  /*1e70*/  DFMA R64, R34, UR6, R64 ;  /* 0x0000000622407c2b */ /* 0x000fc80008000040 */
[----:B------:R-:W-:Y:S02]  /*1e80*/  DFMA R54, R32, UR42, R54 ;  /* 0x0000002a20367c2b */ /* 0x000fe40008000036 */
[----:B-1----:R-:W-:-:S08]  /*1e90*/  DFMA R56, R26, UR68, R56 ;  /* 0x000000441a387c2b */ /* 0x002fd00008000038 */
[----:B------:R-:W-:Y:S02]  /*1ea0*/  DFMA R56, R38, UR70, R56 ;  /* 0x0000004626387c2b */ /* 0x000fe40008000038 */
[----:B------:R-:W-:Y:S02]  /*1eb0*/  DMUL R46, R46, R66 ;  /* 0x000000422e2e7228 */ /* 0x000fe40000000000 */
[C---:B------:R-:W-:Y:S02]  /*1ec0*/  DFMA R66, R58.reuse, UR54, RZ ;  /* 0x000000363a427c2b */ /* 0x040fe400080000ff */
[----:B------:R-:W-:-:S06]  /*1ed0*/  DFMA R58, R58, UR46, RZ ;  /* 0x0000002e3a3a7c2b */ /* 0x000fcc00080000ff */
[C---:B------:R-:W-:Y:S01]  /*1ee0*/  DFMA R66, R42.reuse, UR26, R66 ;  /* 0x0000001a2a427c2b */ /* 0x040fe20008000042 */
[----:B------:R-:W-:Y:S01]  /*1ef0*/  R2UR UR26, R44 ;  /* 0x000000002c1a72ca */ /* 0x000fe200000e0000 */
[----:B------:R-:W-:Y:S01]  /*1f00*/  DFMA R58, R42, UR36, R58 ;  /* 0x000000242a3a7c2b */ /* 0x000fe2000800003a */
[----:B------:R-:W-:Y:S01]  /*1f10*/  R2UR UR27, R45 ;  /* 0x000000002d1b72ca */ /* 0x000fe200000e0000 */
[----:B------:R-:W-:-:S04]  /*1f20*/  DFMA R44, R22, R62, R46 ;  /* 0x0000003e162c722b */ /* 0x000fc8000000002e */
[C---:B------:R-:W-:Y:S02]  /*1f30*/  DFMA R66, R34.reuse, UR24, R66 ;  /* 0x0000001822427c2b */ /* 0x040fe40008000042 */
[----:B------:R-:W-:Y:S02]  /*1f40*/  DFMA R58, R34, UR38, R58 ;  /* 0x00000026223a7c2b */ /* 0x000fe4000800003a */
[----:B------:R-:W-:Y:S01]  /*1f50*/  DFMA R42, R44, UR64, RZ ;  /* 0x000000402c2a7c2b */ /* 0x000fe200080000ff */
[----:B------:R-:W0:Y:S03]  /*1f60*/  LDCU.128 UR64, c[0x3][0x860] ;  /* 0x00c10c00ff4077ac */ /* 0x000e260008000c00 */
[C---:B------:R-:W-:Y:S01]  /*1f70*/  DFMA R60, R32.reuse, UR26, R60 ;  /* 0x0000001a203c7c2b */ /* 0x040fe2000800003c */
[----:B0-----:R-:W-:Y:S01]  /*1f80*/  UMOV UR18, UR64 ;  /* 0x0000004000127c82 */ /* 0x001fe20008000000 */
[----:B------:R-:W-:Y:S01]  /*1f90*/  UMOV UR19, UR65 ;  /* 0x0000004100137c82 */ /* 0x000fe20008000000 */
[----:B------:R-:W-:Y:S01]  /*1fa0*/  UMOV UR16, UR66 ;  /* 0x0000004200107c82 */ /* 0x000fe20008000000 */
[----:B------:R-:W-:Y:S01]  /*1fb0*/  UMOV UR17, UR67 ;  /* 0x0000004300117c82 */ /* 0x000fe20008000000 */
[----:B------:R-:W0:Y:S01]  /*1fc0*/  LDCU.128 UR64, c[0x3][0x8b0] ;  /* 0x00c11600ff4077ac */ /* 0x000e220008000c00 */
[C---:B------:R-:W-:Y:S01]  /*1fd0*/  DFMA R52, R32.reuse, UR18, R52 ;  /* 0x0000001220347c2b */ /* 0x040fe20008000034 */
[----:B0-----:R-:W-:Y:S01]  /*1fe0*/  UMOV UR40, UR64 ;  /* 0x0000004000287c82 */ /* 0x001fe20008000000 */
[----:B------:R-:W-:Y:S01]  /*1ff0*/  UMOV UR41, UR65 ;  /* 0x0000004100297c82 */ /* 0x000fe20008000000 */
[----:B------:R-:W-:Y:S01]  /*2000*/  UMOV UR50, UR66 ;  /* 0x0000004200327c82 */ /* 0x000fe20008000000 */
[----:B------:R-:W-:Y:S01]  /*2010*/  UMOV UR51, UR67 ;  /* 0x0000004300337c82 */ /* 0x000fe20008000000 */
[----:B------:R-:W0:Y:S01]  /*2020*/  LDCU.128 UR64, c[0x3][0xa40] ;  /* 0x00c14800ff4077ac */ /* 0x000e220008000c00 */
[----:B------:R-:W-:-:S02]  /*2030*/  DFMA R48, R32, UR40, R48 ;  /* 0x0000002820307c2b */ /* 0x000fc40008000030 */
[----:B------:R-:W-:Y:S01]  /*2040*/  DFMA R32, R44, UR60, RZ ;  /* 0x0000003c2c207c2b */ /* 0x000fe200080000ff */
[----:B------:R-:W1:Y:S01]  /*2050*/  LDCU.128 UR60, c[0x3][0xa60] ;  /* 0x00c14c00ff3c77ac */ /* 0x000e620008000c00 */
[----:B0-----:R-:W-:Y:S01]  /*2060*/  UMOV UR8, UR64 ;  /* 0x0000004000087c82 */ /* 0x001fe20008000000 */
[----:B------:R-:W-:Y:S01]  /*2070*/  UMOV UR9, UR65 ;  /* 0x0000004100097c82 */ /* 0x000fe20008000000 */
[----:B------:R-:W-:Y:S01]  /*2080*/  UMOV UR4, UR66 ;  /* 0x0000004200047c82 */ /* 0x000fe20008000000 */
[----:B------:R-:W-:Y:S01]  /*2090*/  UMOV UR5, UR67 ;  /* 0x0000004300057c82 */ /* 0x000fe20008000000 */
[----:B------:R-:W0:Y:S01]  /*20a0*/  LDCU.128 UR64, c[0x3][0xab0] ;  /* 0x00c15600ff4077ac */ /* 0x000e220008000c00 */
[----:B------:R-:W-:Y:S01]  /*20b0*/  DFMA R64, R30, UR8, R64 ;  /* 0x000000081e407c2b */ /* 0x000fe20008000040 */
[----:B-1----:R-:W-:Y:S01]  /*20c0*/  UMOV UR20, UR60 ;  /* 0x0000003c00147c82 */ /* 0x002fe20008000000 */
[----:B------:R-:W-:Y:S01]  /*20d0*/  UMOV UR21, UR61 ;  /* 0x0000003d00157c82 */ /* 0x000fe20008000000 */
[----:B------:R-:W-:Y:S01]  /*20e0*/  UMOV UR58, UR62 ;  /* 0x0000003e003a7c82 */ /* 0x000fe20008000000 */
[----:B------:R-:W-:Y:S01]  /*20f0*/  UMOV UR59, UR63 ;  /* 0x0000003f003b7c82 */ /* 0x000fe20008000000 */
[----:B------:R-:W-:-:S03]  /*2100*/  R2UR UR62, R24 ;  /* 0x00000000183e72ca */ /* 0x000fc600000e0000 */
[----:B------:R-:W-:Y:S01]  /*2110*/  DFMA R64, R68, UR4, R64 ;  /* 0x0000000444407c2b */ /* 0x000fe20008000040 */
[----:B------:R-:W-:Y:S01]  /*2120*/  R2UR UR63, R25 ;  /* 0x00000000193f72ca */ /* 0x000fe200000e0000 */
[----:B------:R-:W-:-:S06]  /*2130*/  DFMA R50, R34, UR20, R50 ;  /* 0x0000001422327c2b */ /* 0x000fcc0008000032 */
[----:B------:R-:W-:Y:S02]  /*2140*/  DADD R24, R56, -R64 ;  /* 0x0000000038187229 */ /* 0x000fe40000000840 */
[----:B0-----:R-:W-:Y:S02]  /*2150*/  DFMA R70, R34, UR64, R70 ;  /* 0x0000004022467c2b */ /* 0x001fe40008000046 */
[----:B------:R-:W-:Y:S01]  /*2160*/  DADD R34, R56, R64 ;  /* 0x0000000038227229 */ /* 0x000fe20000000040 */
[----:B------:R-:W2:Y:S01]  /*2170*/  LDG.E.64.CONSTANT R56, desc[UR76][R40.64+-0x50] ;  /* 0xffffb04c28387981 */ /* 0x000ea2000c1e9b00 */
[----:B------:R-:W-:Y:S01]  /*2180*/  ISETP.GT.U32.AND P2, PT, R7, 0x77, PT ;  /* 0x000000770700780c */ /* 0x000fe20003f44070 */
[----:B------:R-:W-:Y:S01]  /*2190*/  BSSY.RECONVERGENT B0, `(.L_x_646) ;  /* 0x000014b000007945 */ /* 0x000fe20003800200 */
[----:B------:R-:W-:Y:S06]  /*21a0*/  BAR.SYNC.DEFER_BLOCKING 0x0 ;  /* 0x0000000000007b1d */ /* 0x000fec0000010000 */
[----:B--2---:R-:W-:Y:S01]  /*21b0*/  DMUL R34, R56, R34 ;  /* 0x0000002238227228 */ /* 0x004fe20000000000 */
[----:B------:R-:W2:Y:S01]  /*21c0*/  LDG.E.64.CONSTANT R56, desc[UR76][R40.64+-0x8] ;  /* 0xfffff84c28387981 */ /* 0x000ea2000c1e9b00 */
[----:B------:R-:W-:-:S02]  /*21d0*/  DFMA R62, R22, -R62, R46 ;  /* 0x8000003e163e722b */ /* 0x000fc4000000002e */
        /* <DEDUP_REMOVED lines=8> */
[CCC-:B--2---:R-:W-:Y:S02]  /*2260*/  DFMA R22, R56.reuse, R24.reuse, R34.reuse ;  /* 0x000000183816722b */ /* 0x1c4fe40000000022 */
[----:B------:R-:W-:Y:S02]  /*2270*/  DFMA R56, R56, -R24, R34 ;  /* 0x800000183838722b */ /* 0x000fe40000000022 */
[----:B------:R-:W-:-:S04]  /*2280*/  DFMA R24, R62, UR10, RZ ;  /* 0x0000000a3e187c2b */ /* 0x000fc800080000ff */
[C---:B------:R-:W-:Y:S02]  /*2290*/  DFMA R42, R22.reuse, UR68, R42 ;  /* 0x00000044162a7c2b */ /* 0x040fe4000800002a */
[----:B------:R-:W-:Y:S01]  /*22a0*/  DFMA R32, R22, UR70, R32 ;  /* 0x0000004616207c2b */ /* 0x000fe20008000020 */
[----:B------:R-:W0:Y:S01]  /*22b0*/  LDCU.128 UR68, c[0x3][0x890] ;  /* 0x00c11200ff4477ac */ /* 0x000e220008000c00 */
[----:B------:R-:W-:Y:S01]  /*22c0*/  DFMA R24, R56, UR74, R24 ;  /* 0x0000004a38187c2b */ /* 0x000fe20008000018 */
[----:B0-----:R-:W-:Y:S01]  /*22d0*/  UMOV UR54, UR68 ;  /* 0x0000004400367c82 */ /* 0x001fe20008000000 */
[----:B------:R-:W-:Y:S01]  /*22e0*/  UMOV UR55, UR69 ;  /* 0x0000004500377c82 */ /* 0x000fe20008000000 */
[----:B------:R-:W-:Y:S01]  /*22f0*/  UMOV UR46, UR70 ;  /* 0x00000046002e7c82 */ /* 0x000fe20008000000 */
[----:B------:R-:W-:Y:S01]  /*2300*/  UMOV UR47, UR71 ;  /* 0x00000047002f7c82 */ /* 0x000fe20008000000 */
[----:B------:R-:W0:Y:S01]  /*2310*/  LDCU.128 UR68, c[0x3][0x8e0] ;  /* 0x00c11c00ff4477ac */ /* 0x000e220008000c00 */
[----:B------:R-:W-:-:S08]  /*2320*/  DFMA R60, R26, UR54, R60 ;  /* 0x000000361a3c7c2b */ /* 0x000fd0000800003c */
[----:B------:R-:W-:Y:S02]  /*2330*/  DFMA R60, R38, UR46, R60 ;  /* 0x0000002e263c7c2b */ /* 0x000fe4000800003c */
[----:B0-----:R-:W-:Y:S02]  /*2340*/  DFMA R54, R26, UR68, R54 ;  /* 0x000000441a367c2b */ /* 0x001fe40008000036 */
[----:B------:R-:W-:Y:S01]  /*2350*/  DFMA R26, R62, UR72, RZ ;  /* 0x000000483e1a7c2b */ /* 0x000fe200080000ff */
[----:B------:R-:W0:Y:S05]  /*2360*/  LDCU.128 UR72, c[0x3][0xa90] ;  /* 0x00c15200ff4877ac */ /* 0x000e2a0008000c00 */
[----:B------:R-:W-:Y:S01]  /*2370*/  DFMA R54, R38, UR70, R54 ;  /* 0x0000004626367c2b */ /* 0x000fe20008000036 */
[----:B0-----:R-:W-:Y:S01]  /*2380*/  UMOV UR28, UR72 ;  /* 0x00000048001c7c82 */ /* 0x001fe20008000000 */
[----:B------:R-:W-:Y:S01]  /*2390*/  UMOV UR29, UR73 ;  /* 0x00000049001d7c82 */ /* 0x000fe20008000000 */
[----:B------:R-:W-:Y:S01]  /*23a0*/  UMOV UR60, UR74 ;  /* 0x0000004a003c7c82 */ /* 0x000fe20008000000 */
[----:B------:R-:W-:Y:S01]  /*23b0*/  UMOV UR61, UR75 ;  /* 0x0000004b003d7c82 */ /* 0x000fe20008000000 */
[----:B------:R-:W0:Y:S01]  /*23c0*/  LDCU.128 UR72, c[0x3][0xae0] ;  /* 0x00c15c00ff4877ac */ /* 0x000e220008000c00 */
[----:B------:R-:W-:-:S08]  /*23d0*/  DFMA R66, R30, UR28, R66 ;  /* 0x0000001c1e427c2b */ /* 0x000fd00008000042 */
[----:B------:R-:W-:-:S08]  /*23e0*/  DFMA R66, R68, UR60, R66 ;  /* 0x0000003c44427c2b */ /* 0x000fd00008000042 */
[----:B------:R-:W-:Y:S02]  /*23f0*/  DADD R38, R60, -R66 ;  /* 0x000000003c267229 */ /* 0x000fe40000000842 */
[----:B0-----:R-:W-:Y:S02]  /*2400*/  DFMA R58, R30, UR72, R58 ;  /* 0x000000481e3a7c2b */ /* 0x001fe4000800003a */
[----:B------:R-:W-:Y:S01]  /*2410*/  DFMA R30, R62, UR62, RZ ;  /* 0x0000003e3e1e7c2b */ /* 0x000fe200080000ff */
[----:B------:R-:W-:Y:S01]  /*2420*/  R2UR UR62, R36 ;  /* 0x00000000243e72ca */ /* 0x000fe200000e0000 */
[----:B------:R-:W-:Y:S01]  /*2430*/  DADD R60, R60, R66 ;  /* 0x000000003c3c7229 */ /* 0x000fe20000000042 */
[----:B------:R-:W-:Y:S01]  /*2440*/  R2UR UR63, R37 ;  /* 0x00000000253f72ca */ /* 0x000fe200000e0000 */
[----:B------:R-:W-:Y:S01]  /*2450*/  DFMA R36, R62, UR32, RZ ;  /* 0x000000203e247c2b */ /* 0x000fe200080000ff */
[----:B------:R-:W-:Y:S01]  /*2460*/  R2UR UR32, R28 ;  /* 0x000000001c2072ca */ /* 0x000fe200000e0000 */
[----:B------:R-:W-:Y:S01]  /*2470*/  DFMA R58, R68, UR74, R58 ;  /* 0x0000004a443a7c2b */ /* 0x000fe2000800003a */
[----:B------:R-:W-:Y:S01]  /*2480*/  R2UR UR33, R29 ;  /* 0x000000001d2172ca */ /* 0x000fe200000e0000 */
[----:B------:R-:W-:-:S02]  /*2490*/  DADD R28, R52, -R50 ;  /* 0x00000000341c7229 */ /* 0x000fc40000000832 */
[----:B------:R-:W-:Y:S02]  /*24a0*/  DADD R50, R52, R50 ;  /* 0x0000000034327229 */ /* 0x000fe40000000032 */
[C-C-:B------:R-:W-:Y:S02]  /*24b0*/  DADD R52, R48.reuse, -R70.reuse ;  /* 0x0000000030347229 */ /* 0x140fe40000000846 */
[----:B------:R-:W-:Y:S02]  /*24c0*/  DADD R70, R48, R70 ;  /* 0x0000000030467229 */ /* 0x000fe40000000046 */
[C-C-:B------:R-:W-:Y:S02]  /*24d0*/  DADD R48, R54.reuse, -R58.reuse ;  /* 0x0000000036307229 */ /* 0x140fe4000000083a */
[----:B------:R-:W-:Y:S01]  /*24e0*/  DADD R54, R54, R58 ;  /* 0x0000000036367229 */ /* 0x000fe2000000003a */
[----:B------:R-:W2:Y:S02]  /*24f0*/  LDG.E.64.CONSTANT R58, desc[UR76][R40.64+-0x10] ;  /* 0xfffff04c283a7981 */ /* 0x000ea4000c1e9b00 */
[----:B--2---:R-:W-:-:S02]  /*2500*/  DMUL R28, R58, R28 ;  /* 0x0000001c3a1c7228 */ /* 0x004fc40000000000 */
[----:B------:R-:W2:Y:S02]  /*2510*/  LDG.E.64.CONSTANT R58, desc[UR76][R40.64+-0x18] ;  /* 0xffffe84c283a7981 */ /* 0x000ea4000c1e9b00 */
[----:B--2---:R-:W-:Y:S02]  /*2520*/  DMUL R38, R58, R38 ;  /* 0x000000263a267228 */ /* 0x004fe40000000000 */
[----:B------:R-:W2:Y:S02]  /*2530*/  LDG.E.64.CONSTANT R58, desc[UR76][R40.64+-0x20] ;  /* 0xffffe04c283a7981 */ /* 0x000ea4000c1e9b00 */
[----:B--2---:R-:W-:Y:S02]  /*2540*/  DMUL R52, R58, R52 ;  /* 0x000000343a347228 */ /* 0x004fe40000000000 */
[----:B------:R-:W2:Y:S02]  /*2550*/  LDG.E.64.CONSTANT R58, desc[UR76][R40.64+-0x48] ;  /* 0xffffb84c283a7981 */ /* 0x000ea4000c1e9b00 */
[----:B--2---:R-:W-:-:S02]  /*2560*/  DMUL R50, R58, R50 ;  /* 0x000000323a327228 */ /* 0x004fc40000000000 */
[----:B------:R-:W2:Y:S02]  /*2570*/  LDG.E.64.CONSTANT R58, desc[UR76][R40.64+-0x40] ;  /* 0xffffc04c283a7981 */ /* 0x000ea4000c1e9b00 */
[----:B--2---:R-:W-:Y:S02]  /*2580*/  DMUL R60, R58, R60 ;  /* 0x0000003c3a3c7228 */ /* 0x004fe40000000000 */
[----:B------:R-:W2:Y:S01]  /*2590*/  LDG.E.64.CONSTANT R58, desc[UR76][R40.64+-0x38] ;  /* 0xffffc84c283a7981 */ /* 0x000ea2000c1e9b00 */
[C---:B------:R-:W-:Y:S01]  /*25a0*/  DFMA R30, R56.reuse, UR8, R30 ;  /* 0x00000008381e7c2b */ /* 0x040fe2000800001e */
[----:B------:R-:W-:Y:S01]  /*25b0*/  R2UR.FILL UR8, R8 ;  /* 0x00000000080872ca */ /* 0x000fe200004e0000 */
[----:B------:R-:W-:Y:S01]  /*25c0*/  DFMA R36, R56, UR4, R36 ;  /* 0x0000000438247c2b */ /* 0x000fe20008000024 */
[----:B------:R-:W-:Y:S02]  /*25d0*/  R2UR.FILL UR5, R9 ;  /* 0x00000000090572ca */ /* 0x000fe400004e0000 */
[----:B------:R-:W3:Y:S01]  /*25e0*/  LDG.E.64.CONSTANT R8, desc[UR76][R40.64+-0x30] ;  /* 0xffffd04c28087981 */ /* 0x000ee2000c1e9b00 */
[----:B--2---:R-:W-:-:S03]  /*25f0*/  DMUL R70, R58, R70 ;  /* 0x000000463a467228 */ /* 0x004fc60000000000 */
[----:B------:R-:W2:Y:S01]  /*2600*/  LDG.E.64.CONSTANT R58, desc[UR76][R40.64+-0x28] ;  /* 0xffffd84c283a7981 */ /* 0x000ea2000c1e9b00 */
[----:B------:R-:W-:Y:S01]  /*2610*/  DFMA R26, R56, UR6, R26 ;  /* 0x00000006381a7c2b */ /* 0x000fe2000800001a */
[----:B------:R-:W-:Y:S02]  /*2620*/  R2UR.FILL UR4, R4 ;  /* 0x00000000040472ca */ /* 0x000fe400004e0000 */
[----:B------:R-:W-:Y:S02]  /*2630*/  R2UR.FILL UR7, R10 ;  /* 0x000000000a0772ca */ /* 0x000fe400004e0000 */
[----:B------:R-:W-:Y:S02]  /*2640*/  R2UR.FILL UR6, R6 ;  /* 0x00000000060672ca */ /* 0x000fe400004e0000 */
[----:B------:R-:W-:Y:S01]  /*2650*/  R2UR.FILL UR9, R11 ;  /* 0x000000000b0972ca */ /* 0x000fe200004e0000 */
[----:B------:R-:W-:Y:S02]  /*2660*/  DADD R10, R28, R50 ;  /* 0x000000001c0a7229 */ /* 0x000fe40000000032 */
[----:B---3--:R-:W-:-:S04]  /*2670*/  DMUL R54, R8, R54 ;  /* 0x0000003608367228 */ /* 0x008fc80000000000 */
[----:B------:R-:W-:Y:S02]  /*2680*/  DFMA R8, R44, UR4, RZ ;  /* 0x000000042c087c2b */ /* 0x000fe400080000ff */
[C---:B------:R-:W-:Y:S01]  /*2690*/  DFMA R42, R10.reuse, UR16, R42 ;  /* 0x000000100a2a7c2b */ /* 0x040fe2000800002a */
[----:B------:R-:W-:Y:S02]  /*26a0*/  R2UR.FILL UR17, R76 ;  /* 0x000000004c1172ca */ /* 0x000fe400004e0000 */
[----:B------:R-:W-:Y:S01]  /*26b0*/  R2UR.FILL UR16, R86 ;  /* 0x00000000561072ca */ /* 0x000fe200004e0000 */
[----:B------:R-:W-:Y:S02]  /*26c0*/  DFMA R32, R10, UR56, R32 ;  /* 0x000000380a207c2b */ /* 0x000fe40008000020 */
[----:B------:R-:W-:-:S08]  /*26d0*/  DFMA R62, R62, UR8, RZ ;  /* 0x000000083e3e7c2b */ /* 0x000fd000080000ff */
[----:B------:R-:W-:Y:S02]  /*26e0*/  DFMA R56, R56, UR34, R62 ;  /* 0x0000002238387c2b */ /* 0x000fe4000800003e */
[----:B--2---:R-:W-:Y:S02]  /*26f0*/  DMUL R58, R58, R48 ;  /* 0x000000303a3a7228 */ /* 0x004fe40000000000 */
[----:B------:R-:W-:Y:S01]  /*2700*/  DFMA R48, R44, UR62, RZ ;  /* 0x0000003e2c307c2b */ /* 0x000fe200080000ff */
[----:B------:R-:W-:Y:S02]  /*2710*/  R2UR.FILL UR63, R87 ;  /* 0x00000000573f72ca */ /* 0x000fe400004e0000 */
[----:B------:R-:W-:-:S05]  /*2720*/  R2UR.FILL UR62, R12 ;  /* 0x000000000c3e72ca */ /* 0x000fca00004e0000 */
[----:B------:R-:W-:Y:S02]  /*2730*/  DFMA R48, R22, UR14, R48 ;  /* 0x0000000e16307c2b */ /* 0x000fe40008000030 */
[----:B------:R-:W-:-:S06]  /*2740*/  DFMA R44, R44, UR6, RZ ;  /* 0x000000062c2c7c2b */ /* 0x000fcc00080000ff */
[----:B------:R-:W-:Y:S01]  /*2750*/  DFMA R48, R10, UR18, R48 ;  /* 0x000000120a307c2b */ /* 0x000fe20008000030 */
[----:B------:R-:W-:Y:S02]  /*2760*/  R2UR.FILL UR19, R21 ;  /* 0x00000000151372ca */ /* 0x000fe400004e0000 */
[----:B------:R-:W-:Y:S01]  /*2770*/  R2UR.FILL UR18, R84 ;  /* 0x00000000541272ca */ /* 0x000fe200004e0000 */
[C---:B------:R-:W-:Y:S02]  /*2780*/  DFMA R8, R22.reuse, UR62, R8 ;  /* 0x0000003e16087c2b */ /* 0x040fe40008000008 */
[----:B------:R-:W-:Y:S02]  /*2790*/  DFMA R44, R22, UR12, R44 ;  /* 0x0000000c162c7c2b */ /* 0x000fe4000800002c */
[----:B------:R-:W-:-:S04]  /*27a0*/  DADD R22, -R28, R50 ;  /* 0x000000001c167229 */ /* 0x000fc80000000132 */
[----:B------:R-:W-:-:S04]  /*27b0*/  DFMA R40, R10, UR16, R8 ;  /* 0x000000100a287c2b */ /* 0x000fc80008000008 */
[----:B------:R-:W-:Y:S02]  /*27c0*/  DFMA R44, R10, UR18, R44 ;  /* 0x000000120a2c7c2b */ /* 0x000fe4000800002c */
[----:B------:R-:W-:Y:S02]  /*27d0*/  DADD R10, R38, R60 ;  /* 0x00000000260a7229 */ /* 0x000fe4000000003c */
[C---:B------:R-:W-:Y:S01]  /*27e0*/  DFMA R26, R22.reuse, UR20, R26 ;  /* 0x00000014161a7c2b */ /* 0x040fe2000800001a */
[----:B------:R-:W-:Y:S01]  /*27f0*/  R2UR.FILL UR21, R79 ;  /* 0x000000004f1572ca */ /* 0x000fe200004e0000 */
[----:B------:R-:W-:Y:S01]  /*2800*/  DFMA R30, R22, UR58, R30 ;  /* 0x0000003a161e7c2b */ /* 0x000fe2000800001e */
[----:B------:R-:W-:Y:S02]  /*2810*/  R2UR.FILL UR20, R82 ;  /* 0x00000000521472ca */ /* 0x000fe400004e0000 */
[----:B------:R-:W-:Y:S01]  /*2820*/  R2UR.FILL UR59, R19 ;  /* 0x00000000133b72ca */ /* 0x000fe200004e0000 */
[----:B------:R-:W-:Y:S01]  /*2830*/  DFMA R48, R10, UR26, R48 ;  /* 0x0000001a0a307c2b */ /* 0x000fe20008000030 */
[----:B------:R-:W-:-:S02]  /*2840*/  R2UR.FILL UR58, R85 ;  /* 0x00000000553a72ca */ /* 0x000fc400004e0000 */
[----:B------:R-:W-:Y:S02]  /*2850*/  R2UR.FILL UR27, R18 ;  /* 0x00000000121b72ca */ /* 0x000fe400004e0000 */
[----:B------:R-:W-:Y:S01]  /*2860*/  R2UR.FILL UR26, R75 ;  /* 0x000000004b1a72ca */ /* 0x000fe200004e0000 */
[----:B------:R-:W-:Y:S02]  /*2870*/  DFMA R24, R22, UR22, R24 ;  /* 0x0000001616187c2b */ /* 0x000fe40008000018 */
[----:B------:R-:W-:Y:S02]  /*2880*/  DADD R18, -R38, R60 ;  /* 0x0000000026127229 */ /* 0x000fe4000000013c */
[C---:B------:R-:W-:Y:S01]  /*2890*/  DFMA R42, R10.reuse, UR54, R42 ;  /* 0x000000360a2a7c2b */ /* 0x040fe2000800002a */
[----:B------:R-:W-:Y:S02]  /*28a0*/  R2UR.FILL UR55, R73 ;  /* 0x00000000493772ca */ /* 0x000fe400004e0000 */
[----:B------:R-:W-:Y:S01]  /*28b0*/  R2UR.FILL UR54, R83 ;  /* 0x00000000533672ca */ /* 0x000fe200004e0000 */
[----:B------:R-:W-:-:S02]  /*28c0*/  DFMA R8, R10, UR32, R44 ;  /* 0x000000200a087c2b */ /* 0x000fc4000800002c */
[C---:B------:R-:W-:Y:S02]  /*28d0*/  DFMA R36, R22.reuse, UR52, R36 ;  /* 0x0000003416247c2b */ /* 0x040fe40008000024 */
[----:B------:R-:W-:Y:S02]  /*28e0*/  DFMA R56, R22, UR20, R56 ;  /* 0x0000001416387c2b */ /* 0x000fe40008000038 */
[C---:B------:R-:W-:Y:S02]  /*28f0*/  DFMA R40, R10.reuse, UR58, R40 ;  /* 0x0000003a0a287c2b */ /* 0x040fe40008000028 */
[----:B------:R-:W-:Y:S02]  /*2900*/  DFMA R32, R10, UR46, R32 ;  /* 0x0000002e0a207c2b */ /* 0x000fe40008000020 */
[C---:B------:R-:W-:Y:S01]  /*2910*/  DFMA R24, R18.reuse, UR26, R24 ;  /* 0x0000001a12187c2b */ /* 0x040fe20008000018 */
[----:B------:R-:W-:Y:S01]  /*2920*/  R2UR.FILL UR27, R15 ;  /* 0x000000000f1b72ca */ /* 0x000fe200004e0000 */
[----:B------:R-:W-:Y:S01]  /*2930*/  DFMA R26, R18, UR24, R26 ;  /* 0x00000018121a7c2b */ /* 0x000fe2000800001a */
[----:B------:R-:W-:Y:S01]  /*2940*/  R2UR.FILL UR26, R80 ;  /* 0x00000000501a72ca */ /* 0x000fe200004e0000 */
[----:B------:R-:W-:Y:S01]  /*2950*/  DADD R10, R52, R70 ;  /* 0x00000000340a7229 */ /* 0x000fe20000000046 */
[----:B------:R-:W-:Y:S01]  /*2960*/  R2UR.FILL UR25, R20 ;  /* 0x00000000141972ca */ /* 0x000fe200004e0000 */
[----:B------:R-:W-:Y:S01]  /*2970*/  DFMA R30, R18, UR28, R30 ;  /* 0x0000001c121e7c2b */ /* 0x000fe2000800001e */
[----:B------:R-:W-:-:S02]  /*2980*/  R2UR.FILL UR24, R78 ;  /* 0x000000004e1872ca */ /* 0x000fc400004e0000 */
[----:B------:R-:W-:Y:S02]  /*2990*/  R2UR.FILL UR29, R13 ;  /* 0x000000000d1d72ca */ /* 0x000fe400004e0000 */
[----:B------:R-:W-:Y:S01]  /*29a0*/  R2UR.FILL UR28, R77 ;  /* 0x000000004d1c72ca */ /* 0x000fe200004e0000 */
[C---:B------:R-:W-:Y:S02]  /*29b0*/  DFMA R56, R18.reuse, UR54, R56 ;  /* 0x0000003612387c2b */ /* 0x040fe40008000038 */
[----:B------:R-:W-:Y:S02]  /*29c0*/  DFMA R36, R18, UR60, R36 ;  /* 0x0000003c12247c2b */ /* 0x000fe40008000024 */
[----:B------:R-:W-:Y:S02]  /*29d0*/  DADD R12, -R52, R70 ;  /* 0x00000000340c7229 */ /* 0x000fe40000000146 */
[C---:B------:R-:W-:Y:S01]  /*29e0*/  DFMA R48, R10.reuse, UR40, R48 ;  /* 0x000000280a307c2b */ /* 0x040fe20008000030 */
[----:B------:R-:W-:Y:S01]  /*29f0*/  R2UR.FILL UR41, R17 ;  /* 0x00000000112972ca */ /* 0x000fe200004e0000 */
[----:B------:R-:W-:Y:S01]  /*2a00*/  DFMA R42, R10, UR50, R42 ;  /* 0x000000320a2a7c2b */ /* 0x000fe2000800002a */
[----:B------:R-:W-:-:S02]  /*2a10*/  R2UR.FILL UR40, R74 ;  /* 0x000000004a2872ca */ /* 0x000fc400004e0000 */
[----:B------:R-:W-:Y:S02]  /*2a20*/  R2UR.FILL UR51, R14 ;  /* 0x000000000e3372ca */ /* 0x000fe400004e0000 */
[----:B------:R-:W-:Y:S02]  /*2a30*/  R2UR.FILL UR50, R72 ;  /* 0x00000000483272ca */ /* 0x000fe400004e0000 */
[----:B------:R-:W-:Y:S02]  /*2a40*/  R2UR.FILL UR47, R16 ;  /* 0x00000000102f72ca */ /* 0x000fe400004e0000 */
[----:B------:R-:W-:Y:S01]  /*2a50*/  R2UR.FILL UR46, R81 ;  /* 0x00000000512e72ca */ /* 0x000fe200004e0000 */
[C---:B------:R-:W-:Y:S02]  /*2a60*/  DFMA R14, R10.reuse, UR26, R8 ;  /* 0x0000001a0a0e7c2b */ /* 0x040fe40008000008 */
[C---:B------:R-:W-:Y:S02]  /*2a70*/  DFMA R40, R10.reuse, UR24, R40 ;  /* 0x000000180a287c2b */ /* 0x040fe40008000028 */
[----:B------:R-:W-:-:S02]  /*2a80*/  DFMA R32, R10, UR48, R32 ;  /* 0x000000300a207c2b */ /* 0x000fc40008000020 */
[----:B------:R-:W-:Y:S02]  /*2a90*/  DADD R8, R58, R54 ;  /* 0x000000003a087229 */ /* 0x000fe40000000036 */
[C---:B------:R-:W-:Y:S02]  /*2aa0*/  DFMA R26, R12.reuse, UR64, R26 ;  /* 0x000000400c1a7c2b */ /* 0x040fe4000800001a */
[C---:B------:R-:W-:Y:S02]  /*2ab0*/  DFMA R30, R12.reuse, UR66, R30 ;  /* 0x000000420c1e7c2b */ /* 0x040fe4000800001e */
[C---:B------:R-:W-:Y:S02]  /*2ac0*/  DFMA R56, R12.reuse, UR28, R56 ;  /* 0x0000001c0c387c2b */ /* 0x040fe40008000038 */
[C---:B------:R-:W-:Y:S02]  /*2ad0*/  DFMA R24, R12.reuse, UR30, R24 ;  /* 0x0000001e0c187c2b */ /* 0x040fe40008000018 */
[----:B------:R-:W-:-:S02]  /*2ae0*/  DFMA R36, R12, UR44, R36 ;  /* 0x0000002c0c247c2b */ /* 0x000fc40008000024 */
[----:B------:R-:W-:Y:S02]  /*2af0*/  DADD R10, -R58, R54 ;  /* 0x000000003a0a7229 */ /* 0x000fe40000000136 */
        /* <DEDUP_REMOVED lines=19> */
[----:B------:R-:W-:Y:S01]  /*2c30*/  DADD R30, R42, R30 ;  /* 0x000000002a1e7229 */ /* 0x000fe2000000001e */
        /* <DEDUP_REMOVED lines=29> */
[----:B-1----:R-:W-:-:S02]  /*2e10*/  DADD R8, R4, R6 ;  /* 0x0000000004087229 */ /* 0x002fc40000000006 */
[----:B------:R-:W-:Y:S02]  /*2e20*/  DADD R4, R4, -R6 ;  /* 0x0000000004047229 */ /* 0x000fe40000000806 */
[C-C-:B----4-:R-:W-:Y:S02]  /*2e30*/  DADD R14, R10.reuse, R12.reuse ;  /* 0x000000000a0e7229 */ /* 0x150fe4000000000c */
[----:B------:R-:W-:Y:S02]  /*2e40*/  DADD R6, R10, -R12 ;  /* 0x000000000a067229 */ /* 0x000fe4000000080c */
[C---:B------:R-:W-:Y:S01]  /*2e50*/  DFMA R10, R8.reuse, UR4, RZ ;  /* 0x00000004080a7c2b */ /* 0x040fe200080000ff */
[----:B------:R-:W1:Y:S01]  /*2e60*/  LDS.64 R12, [R3+0x300] ;  /* 0x00030000030c7984 */ /* 0x000e620000000a00 */
[C---:B------:R-:W-:Y:S02]  /*2e70*/  DFMA R22, R8.reuse, UR6, RZ ;  /* 0x0000000608167c2b */ /* 0x040fe400080000ff */
[C---:B0-----:R-:W-:Y:S01]  /*2e80*/  DFMA R30, R8.reuse, UR14, RZ ;  /* 0x0000000e081e7c2b */ /* 0x041fe200080000ff */
[----:B------:R-:W0:Y:S01]  /*2e90*/  LDCU.64 UR14, c[0x3][0x858] ;  /* 0x00c10b00ff0e77ac */ /* 0x000e220008000a00 */
[----:B--2---:R-:W-:-:S02]  /*2ea0*/  DFMA R32, R8, UR22, RZ ;  /* 0x0000001608207c2b */ /* 0x004fc400080000ff */
[----:B---3--:R-:W-:Y:S01]  /*2eb0*/  DFMA R8, R8, UR30, RZ ;  /* 0x0000001e08087c2b */ /* 0x008fe200080000ff */
[----:B------:R-:W2:Y:S01]  /*2ec0*/  LDCU.64 UR22, c[0x3][0x860] ;  /* 0x00c10c00ff1677ac */ /* 0x000ea20008000a00 */
[C---:B------:R-:W-:Y:S02]  /*2ed0*/  DFMA R24, R14.reuse, UR62, R10 ;  /* 0x0000003e0e187c2b */ /* 0x040fe4000800000a */
[C---:B------:R-:W-:Y:S01]  /*2ee0*/  DFMA R26, R14.reuse, UR12, R22 ;  /* 0x0000000c0e1a7c2b */ /* 0x040fe20008000016 */
[----:B------:R-:W3:Y:S01]  /*2ef0*/  LDCU.64 UR30, c[0x3][0x888] ;  /* 0x00c11100ff1e77ac */ /* 0x000ee20008000a00 */
[C---:B-----5:R-:W-:Y:S01]  /*2f00*/  DFMA R30, R14.reuse, UR18, R30 ;  /* 0x000000120e1e7c2b */ /* 0x060fe2000800001e */
[----:B------:R-:W-:Y:S01]  /*2f10*/  LDS.64 R22, [R3+0x180] ;  /* 0x0001800003167984 */ /* 0x000fe20000000a00 */
[C---:B------:R-:W-:Y:S01]  /*2f20*/  DFMA R32, R14.reuse, UR26, R32 ;  /* 0x0000001a0e207c2b */ /* 0x040fe20008000020 */
[----:B------:R-:W4:Y:S01]  /*2f30*/  LDCU.64 UR18, c[0x3][0x868] ;  /* 0x00c10d00ff1277ac */ /* 0x000f220008000a00 */
[----:B------:R-:W-:Y:S01]  /*2f40*/  DFMA R36, R14, UR32, R8 ;  /* 0x000000200e247c2b */ /* 0x000fe20008000008 */
[----:B------:R-:W5:Y:S01]  /*2f50*/  LDS.64 R14, [R3+0x2a0] ;  /* 0x0002a000030e7984 */ /* 0x000f620000000a00 */
[----:B------:R-:W3:Y:S01]  /*2f60*/  LDCU.64 UR26, c[0x3][0x870] ;  /* 0x00c10e00ff1a77ac */ /* 0x000ee20008000a00 */
[----:B------:R-:W-:-:S02]  /*2f70*/  DADD R10, R16, R18 ;  /* 0x00000000100a7229 */ /* 0x000fc40000000012 */
[----:B------:R-:W-:Y:S01]  /*2f80*/  DADD R8, R16, -R18 ;  /* 0x0000000010087229 */ /* 0x000fe20000000812 */
[----:B------:R-:W5:Y:S05]  /*2f90*/  LDCU.64 UR32, c[0x3][0x8b0] ;  /* 0x00c11600ff2077ac */ /* 0x000f6a0008000a00 */
[C---:B------:R-:W-:Y:S02]  /*2fa0*/  DFMA R24, R10.reuse, UR16, R24 ;  /* 0x000000100a187c2b */ /* 0x040fe40008000018 */
[C---:B0-----:R-:W-:Y:S01]  /*2fb0*/  DFMA R26, R10.reuse, UR14, R26 ;  /* 0x0000000e0a1a7c2b */ /* 0x041fe2000800001a */
[----:B------:R-:W0:Y:S01]  /*2fc0*/  LDCU.64 UR14, c[0x3][0xa30] ;  /* 0x00c14600ff0e77ac */ /* 0x000e220008000a00 */
[----:B--2---:R-:W-:-:S02]  /*2fd0*/  DFMA R30, R10, UR22, R30 ;  /* 0x000000160a1e7c2b */ /* 0x004fc4000800001e */
[C---:B----4-:R-:W-:Y:S01]  /*2fe0*/  DFMA R32, R10.reuse, UR18, R32 ;  /* 0x000000120a207c2b */ /* 0x050fe20008000020 */
[----:B------:R-:W2:Y:S01]  /*2ff0*/  LDCU.64 UR18, c[0x3][0x880] ;  /* 0x00c11000ff1277ac */ /* 0x000ea20008000a00 */
[----:B---3--:R-:W-:Y:S02]  /*3000*/  DFMA R36, R10, UR26, R36 ;  /* 0x0000001a0a247c2b */ /* 0x008fe40008000024 */
[C-C-:B-1----:R-:W-:Y:S01]  /*3010*/  DADD R10, R20.reuse, R12.reuse ;  /* 0x00000000140a7229 */ /* 0x142fe2000000000c */
[----:B------:R-:W1:Y:S01]  /*3020*/  LDCU.64 UR22, c[0x3][0x8a8] ;  /* 0x00c11500ff1677ac */ /* 0x000e620008000a00 */
[----:B------:R-:W-:Y:S01]  /*3030*/  DADD R20, R20, -R12 ;  /* 0x0000000014147229 */ /* 0x000fe2000000080c */
[----:B------:R-:W3:Y:S05]  /*3040*/  LDCU.64 UR26, c[0x3][0xa10] ;  /* 0x00c14200ff1a77ac */ /* 0x000eea0008000a00 */
[C---:B------:R-:W-:Y:S01]  /*3050*/  DFMA R16, R10.reuse, UR30, R30 ;  /* 0x0000001e0a107c2b */ /* 0x040fe2000800001e */
[----:B------:R-:W4:Y:S01]  /*3060*/  LDCU.64 UR30, c[0x3][0xa40] ;  /* 0x00c14800ff1e77ac */ /* 0x000f220008000a00 */
[----:B------:R-:W-:-:S02]  /*3070*/  DFMA R18, R10, UR58, R24 ;  /* 0x0000003a0a127c2b */ /* 0x000fc40008000018 */
[C---:B------:R-:W-:Y:S01]  /*3080*/  DFMA R32, R10.reuse, UR38, R32 ;  /* 0x000000260a207c2b */ /* 0x040fe20008000020 */
[----:B------:R-:W4:Y:S01]  /*3090*/  LDCU.64 UR38, c[0x3][0xa20] ;  /* 0x00c14400ff2677ac */ /* 0x000f220008000a00 */
[C---:B--2---:R-:W-:Y:S02]  /*30a0*/  DFMA R12, R10.reuse, UR18, R26 ;  /* 0x000000120a0c7c2b */ /* 0x044fe4000800001a */
[----:B------:R-:W-:Y:S01]  /*30b0*/  DFMA R36, R10, UR42, R36 ;  /* 0x0000002a0a247c2b */ /* 0x000fe20008000024 */
[----:B------:R-:W2:Y:S01]  /*30c0*/  LDCU.64 UR18, c[0x3][0xa38] ;  /* 0x00c14700ff1277ac */ /* 0x000ea20008000a00 */
[----:B------:R-:W-:Y:S02]  /*30d0*/  DFMA R26, R4, UR10, RZ ;  /* 0x0000000a041a7c2b */ /* 0x000fe400080000ff */
[C-C-:B-----5:R-:W-:Y:S01]  /*30e0*/  DADD R24, R22.reuse, R14.reuse ;  /* 0x0000000016187229 */ /* 0x160fe2000000000e */
[----:B------:R-:W5:Y:S01]  /*30f0*/  LDCU.64 UR42, c[0x3][0xa48] ;  /* 0x00c14900ff2a77ac */ /* 0x000f620008000a00 */
[----:B------:R-:W-:-:S02]  /*3100*/  DADD R22, R22, -R14 ;  /* 0x0000000016167229 */ /* 0x000fc4000000080e */
[----:B---3--:R-:W-:Y:S01]  /*3110*/  DFMA R30, R4, UR26, RZ ;  /* 0x0000001a041e7c2b */ /* 0x008fe200080000ff */
[----:B------:R-:W3:Y:S01]  /*3120*/  LDCU.64 UR26, c[0x3][0xa88] ;  /* 0x00c15100ff1a77ac */ /* 0x000ee20008000a00 */
[----:B0-----:R-:W-:Y:S02]  /*3130*/  DFMA R26, R6, UR14, R26 ;  /* 0x0000000e061a7c2b */ /* 0x001fe4000800001a */
[----:B------:R-:W-:Y:S01]  /*3140*/  DFMA R10, R24, UR40, R32 ;  /* 0x00000028180a7c2b */ /* 0x000fe20008000020 */
[----:B------:R-:W0:Y:S01]  /*3150*/  LDCU.64 UR14, c[0x3][0xa58] ;  /* 0x00c14b00ff0e77ac */ /* 0x000e220008000a00 */
[----:B------:R-:W-:Y:S02]  /*3160*/  DFMA R32, R4, UR36, RZ ;  /* 0x0000002404207c2b */ /* 0x000fe400080000ff */
[C---:B-1----:R-:W-:Y:S01]  /*3170*/  DFMA R12, R24.reuse, UR22, R12 ;  /* 0x00000016180c7c2b */ /* 0x042fe2000800000c */
[----:B------:R-:W1:Y:S01]  /*3180*/  LDCU.64 UR22, c[0x3][0xa60] ;  /* 0x00c14c00ff1677ac */ /* 0x000e620008000a00 */
[----:B------:R-:W-:-:S02]  /*3190*/  DFMA R18, R24, UR24, R18 ;  /* 0x0000001818127c2b */ /* 0x000fc40008000012 */
[----:B------:R-:W-:Y:S01]  /*31a0*/  DFMA R16, R24, UR32, R16 ;  /* 0x0000002018107c2b */ /* 0x000fe20008000010 */
[----:B------:R-:W3:Y:S01]  /*31b0*/  LDCU.64 UR36, c[0x3][0xa70] ;  /* 0x00c14e00ff2477ac */ /* 0x000ee20008000a00 */
[----:B----4-:R-:W-:Y:S02]  /*31c0*/  DFMA R32, R6, UR30, R32 ;  /* 0x0000001e06207c2b */ /* 0x010fe40008000020 */
[----:B------:R-:W-:Y:S01]  /*31d0*/  DFMA R14, R24, UR44, R36 ;  /* 0x0000002c180e7c2b */ /* 0x000fe20008000024 */
[----:B------:R-:W4:Y:S01]  /*31e0*/  LDCU.64 UR30, c[0x3][0xa68] ;  /* 0x00c14d00ff1e77ac */ /* 0x000f220008000a00 */
[C---:B------:R-:W-:Y:S02]  /*31f0*/  DFMA R24, R4.reuse, UR8, RZ ;  /* 0x0000000804187c2b */ /* 0x040fe400080000ff */
[----:B------:R-:W-:Y:S01]  /*3200*/  DFMA R4, R4, UR38, RZ ;  /* 0x0000002604047c2b */ /* 0x000fe200080000ff */
[----:B------:R-:W3:Y:S01]  /*3210*/  LDCU.64 UR32, c[0x3][0xa90] ;  /* 0x00c15200ff2077ac */ /* 0x000ee20008000a00 */
[----:B--2---:R-:W-:-:S02]  /*3220*/  DFMA R30, R6, UR18, R30 ;  /* 0x00000012061e7c2b */ /* 0x004fc4000800001e */
[----:B0-----:R-:W-:Y:S01]  /*3230*/  DFMA R26, R8, UR14, R26 ;  /* 0x0000000e081a7c2b */ /* 0x001fe2000800001a */
[----:B------:R-:W0:Y:S01]  /*3240*/  LDCU.64 UR18, c[0x3][0xa80] ;  /* 0x00c15000ff1277ac */ /* 0x000e220008000a00 */
[C---:B------:R-:W-:Y:S02]  /*3250*/  DFMA R24, R6.reuse, UR34, R24 ;  /* 0x0000002206187c2b */ /* 0x040fe40008000018 */
[----:B-----5:R-:W-:Y:S01]  /*3260*/  DFMA R4, R6, UR42, R4 ;  /* 0x0000002a06047c2b */ /* 0x020fe20008000004 */
[----:B------:R-:W2:Y:S01]  /*3270*/  LDCU.64 UR38, c[0x3][0xa98] ;  /* 0x00c15300ff2677ac */ /* 0x000ea20008000a00 */
[C---:B-1----:R-:W-:Y:S01]  /*3280*/  DFMA R30, R8.reuse, UR22, R30 ;  /* 0x00000016081e7c2b */ /* 0x042fe2000800001e */
[----:B------:R-:W-:Y:S01]  /*3290*/  LDS.64 R6, [R3+0x240] ;  /* 0x0002400003067984 */ /* 0x000fe20000000a00 */
[----:B------:R-:W1:Y:S02]  /*32a0*/  LDCU.64 UR14, c[0x3][0xaa8] ;  /* 0x00c15500ff0e77ac */ /* 0x000e640008000a00 */
[----:B------:R-:W-:-:S02]  /*32b0*/  DFMA R24, R8, UR20, R24 ;  /* 0x0000001408187c2b */ /* 0x000fc40008000018 */
[C---:B----4-:R-:W-:Y:S01]  /*32c0*/  DFMA R32, R8.reuse, UR30, R32 ;  /* 0x0000001e08207c2b */ /* 0x050fe20008000020 */
[----:B------:R-:W4:Y:S01]  /*32d0*/  LDCU.64 UR22, c[0x3][0xab8] ;  /* 0x00c15700ff1677ac */ /* 0x000f220008000a00 */
[----:B---3--:R-:W-:Y:S02]  /*32e0*/  DFMA R4, R8, UR36, R4 ;  /* 0x0000002408047c2b */ /* 0x008fe40008000004 */
[C---:B------:R-:W-:Y:S01]  /*32f0*/  DFMA R30, R20.reuse, UR26, R30 ;  /* 0x0000001a141e7c2b */ /* 0x040fe2000800001e */
[----:B------:R-:W3:Y:S01]  /*3300*/  LDCU.64 UR26, c[0x3][0xac0] ;  /* 0x00c15800ff1a77ac */ /* 0x000ee20008000a00 */
[C---:B------:R-:W-:Y:S02]  /*3310*/  DFMA R24, R20.reuse, UR54, R24 ;  /* 0x0000003614187c2b */ /* 0x040fe40008000018 */
[C---:B0-----:R-:W-:Y:S01]  /*3320*/  DFMA R26, R20.reuse, UR18, R26 ;  /* 0x00000012141a7c2b */ /* 0x041fe2000800001a */
[----:B------:R-:W0:Y:S01]  /*3330*/  LDCU.64 UR18, c[0x3][0xab0] ;  /* 0x00c15600ff1277ac */ /* 0x000e220008000a00 */
[----:B------:R-:W-:-:S02]  /*3340*/  DFMA R32, R20, UR32, R32 ;  /* 0x0000002014207c2b */ /* 0x000fc40008000020 */
[----:B--2---:R-:W-:Y:S01]  /*3350*/  DFMA R20, R20, UR38, R4 ;  /* 0x0000002614147c2b */ /* 0x004fe20008000004 */
[----:B------:R-:W2:Y:S01]  /*3360*/  LDCU.64 UR36, c[0x3][0x8e8] ;  /* 0x00c11d00ff2477ac */ /* 0x000ea20008000a00 */
[----:B------:R-:W5:Y:S01]  /*3370*/  LDS.64 R4, [R3+0x1e0] ;  /* 0x0001e00003047984 */ /* 0x000f620000000a00 */
[C---:B------:R-:W-:Y:S01]  /*3380*/  DFMA R24, R22.reuse, UR28, R24 ;  /* 0x0000001c16187c2b */ /* 0x040fe20008000018 */
[----:B------:R-:W2:Y:S01]  /*3390*/  LDCU.64 UR38, c[0x3][0xae8] ;  /* 0x00c15d00ff2677ac */ /* 0x000ea20008000a00 */
[C---:B-1----:R-:W-:Y:S02]  /*33a0*/  DFMA R26, R22.reuse, UR14, R26 ;  /* 0x0000000e161a7c2b */ /* 0x042fe4000800001a */
[C---:B----4-:R-:W-:Y:S01]  /*33b0*/  DFMA R32, R22.reuse, UR22, R32 ;  /* 0x0000001616207c2b */ /* 0x050fe20008000020 */
[----:B------:R-:W1:Y:S01]  /*33c0*/  LDCU.64 UR14, c[0x3][0x8d0] ;  /* 0x00c11a00ff0e77ac */ /* 0x000e620008000a00 */
[C---:B---3--:R-:W-:Y:S01]  /*33d0*/  DFMA R20, R22.reuse, UR26, R20 ;  /* 0x0000001a16147c2b */ /* 0x048fe20008000014 */
[----:B------:R-:W3:Y:S01]  /*33e0*/  LDCU.64 UR22, c[0x3][0x8d8] ;  /* 0x00c11b00ff1677ac */ /* 0x000ee20008000a00 */
[----:B0-----:R-:W-:Y:S01]  /*33f0*/  DFMA R30, R22, UR18, R30 ;  /* 0x00000012161e7c2b */ /* 0x001fe2000800001e */
[----:B------:R-:W0:Y:S01]  /*3400*/  LDCU.64 UR30, c[0x3][0x8e0] ;  /* 0x00c11c00ff1e77ac */ /* 0x000e220008000a00 */
[----:B------:R-:W4:Y:S01]  /*3410*/  LDCU.64 UR18, c[0x3][0xad0] ;  /* 0x00c15a00ff1277ac */ /* 0x000f220008000a00 */
[----:B------:R-:W4:Y:S01]  /*3420*/  LDCU.64 UR26, c[0x3][0xad8] ;  /* 0x00c15b00ff1a77ac */ /* 0x000f220008000a00 */
[----:B------:R-:W4:Y:S01]  /*3430*/  LDCU.64 UR32, c[0x3][0xae0] ;  /* 0x00c15c00ff2077ac */ /* 0x000f220008000a00 */
[----:B-----5:R-:W-:-:S02]  /*3440*/  DADD R8, R4, R6 ;  /* 0x0000000004087229 */ /* 0x020fc40000000006 */
[----:B------:R-:W-:-:S06]  /*3450*/  DADD R4, R4, -R6 ;  /* 0x0000000004047229 */ /* 0x000fcc0000000806 */
[----:B--2---:R-:W-:Y:S02]  /*3460*/  DFMA R14, R8, UR36, R14 ;  /* 0x00000024080e7c2b */ /* 0x004fe4000800000e */
[----:B------:R-:W-:Y:S02]  /*3470*/  DFMA R20, R4, UR38, R20 ;  /* 0x0000002604147c2b */ /* 0x000fe40008000014 */
[C---:B------:R-:W-:Y:S02]  /*3480*/  DFMA R18, R8.reuse, UR50, R18 ;  /* 0x0000003208127c2b */ /* 0x040fe40008000012 */
[C---:B-1----:R-:W-:Y:S02]  /*3490*/  DFMA R12, R8.reuse, UR14, R12 ;  /* 0x0000000e080c7c2b */ /* 0x042fe4000800000c */
[C---:B---3--:R-:W-:Y:S02]  /*34a0*/  DFMA R16, R8.reuse, UR22, R16 ;  /* 0x0000001608107c2b */ /* 0x048fe40008000010 */
[----:B0-----:R-:W-:-:S02]  /*34b0*/  DFMA R10, R8, UR30, R10 ;  /* 0x0000001e080a7c2b */ /* 0x001fc4000800000a */
[C---:B------:R-:W-:Y:S02]  /*34c0*/  DFMA R24, R4.reuse, UR46, R24 ;  /* 0x0000002e04187c2b */ /* 0x040fe40008000018 */
[C---:B----4-:R-:W-:Y:S02]  /*34d0*/  DFMA R26, R4.reuse, UR18, R26 ;  /* 0x00000012041a7c2b */ /* 0x050fe4000800001a */
        /* <DEDUP_REMOVED lines=22> */
.L_x_647:
[----:B------:R-:W-:Y:S05]  /*3640*/  BSYNC.RECONVERGENT B0 ;  /* 0x0000000000007941 */ /* 0x000fea0003800200 */
.L_x_646:
[----:B------:R-:W-:Y:S06]  /*3650*/  BAR.SYNC.DEFER_BLOCKING 0x0 ;  /* 0x0000000000007b1d */ /* 0x000fec0000010000 */
[----:B------:R-:W-:Y:S04]  /*3660*/  BSSY.RECONVERGENT B0, `(.L_x_648) ;  /* 0x000007c000007945 */ /* 0x000fe80003800200 */
[----:B------:R-:W-:Y:S05]  /*3670*/  @P1 BRA `(.L_x_649) ;  /* 0x0000000400e81947 */ /* 0x000fea0003800000 */
[----:B01----:R-:W-:Y:S01]  /*3680*/  LDS.64 R4, [R2] ;  /* 0x0000000002047984 */ /* 0x003fe20000000a00 */
[----:B------:R-:W0:Y:S03]  /*3690*/  LDCU.128 UR36, c[0x3][0x810] ;  /* 0x00c10200ff2477ac */ /* 0x000e260008000c00 */
[----:B------:R-:W1:Y:S01]  /*36a0*/  LDS.64 R6, [R2+0x3180] ;  /* 0x0031800002067984 */ /* 0x000e620000000a00 */
[----:B------:R-:W2:Y:S03]  /*36b0*/  LDCU.64 UR18, c[0x3][0x820] ;  /* 0x00c10400ff1277ac */ /* 0x000ea60008000a00 */
[----:B------:R-:W-:Y:S01]  /*36c0*/  LDS.64 R10, [R2+0x480] ;  /* 0x00048000020a7984 */ /* 0x000fe20000000a00 */
[----:B------:R-:W3:Y:S03]  /*36d0*/  LDCU.128 UR68, c[0x3][0x840] ;  /* 0x00c10800ff4477ac */ /* 0x000ee60008000c00 */
[----:B------:R-:W4:Y:S01]  /*36e0*/  LDS.64 R12, [R2+0x2d00] ;  /* 0x002d0000020c7984 */ /* 0x000f220000000a00 */
[----:B------:R-:W5:Y:S03]  /*36f0*/  LDCU.128 UR64, c[0x3][0xa10] ;  /* 0x00c14200ff4077ac */ /* 0x000f660008000c00 */
[----:B------:R-:W-:Y:S01]  /*3700*/  LDS.64 R14, [R2+0x900] ;  /* 0x00090000020e7984 */ /* 0x000fe20000000a00 */
[----:B------:R-:W5:Y:S03]  /*3710*/  LDCU.64 UR14, c[0x3][0x838] ;  /* 0x00c10700ff0e77ac */ /* 0x000f660008000a00 */
[----:B------:R-:W5:Y:S01]  /*3720*/  LDS.64 R16, [R2+0x2880] ;  /* 0x0028800002107984 */ /* 0x000f620000000a00 */
[----:B------:R-:W5:Y:S03]  /*3730*/  LDCU.64 UR22, c[0x3][0xa20] ;  /* 0x00c14400ff1677ac */ /* 0x000f660008000a00 */
[----:B------:R-:W-:Y:S01]  /*3740*/  LDS.64 R18, [R2+0x2400] ;  /* 0x0024000002127984 */ /* 0x000fe20000000a00 */
[----:B------:R-:W5:Y:S01]  /*3750*/  LDCU.128 UR72, c[0x3][0xa30] ;  /* 0x00c14600ff4877ac */ /* 0x000f620008000c00 */
[----:B------:R-:W5:Y:S01]  /*3760*/  LDCU.128 UR40, c[0x3][0x860] ;  /* 0x00c10c00ff2877ac */ /* 0x000f620008000c00 */
[----:B------:R-:W5:Y:S01]  /*3770*/  LDCU.64 UR26, c[0x3][0xa70] ;  /* 0x00c14e00ff1a77ac */ /* 0x000f620008000a00 */
[----:B-1----:R-:W-:-:S02]  /*3780*/  DADD R8, R4, R6 ;  /* 0x0000000004087229 */ /* 0x002fc40000000006 */
[----:B------:R-:W-:Y:S02]  /*3790*/  DADD R6, R4, -R6 ;  /* 0x0000000004067229 */ /* 0x000fe40000000806 */
[----:B----4-:R-:W-:-:S04]  /*37a0*/  DADD R4, R10, R12 ;  /* 0x000000000a047229 */ /* 0x010fc8000000000c */
[C---:B0-----:R-:W-:Y:S02]  /*37b0*/  DFMA R32, R8.reuse, UR38, RZ ;  /* 0x0000002608207c2b */ /* 0x041fe400080000ff */
[C---:B------:R-:W-:Y:S02]  /*37c0*/  DFMA R20, R8.reuse, UR4, RZ ;  /* 0x0000000408147c2b */ /* 0x040fe400080000ff */
[----:B--2---:R-:W-:Y:S01]  /*37d0*/  DFMA R36, R8, UR18, RZ ;  /* 0x0000001208247c2b */ /* 0x004fe200080000ff */
[----:B------:R-:W0:Y:S01]  /*37e0*/  LDCU.64 UR18, c[0x3][0x870] ;  /* 0x00c10e00ff1277ac */ /* 0x000e220008000a00 */
[----:B------:R-:W-:Y:S02]  /*37f0*/  DADD R10, R10, -R12 ;  /* 0x000000000a0a7229 */ /* 0x000fe4000000080c */
[C---:B------:R-:W-:Y:S01]  /*3800*/  DFMA R26, R8.reuse, UR36, RZ ;  /* 0x00000024081a7c2b */ /* 0x040fe200080000ff */
[----:B------:R-:W1:Y:S01]  /*3810*/  LDS.64 R12, [R2+0xd80] ;  /* 0x000d8000020c7984 */ /* 0x000e620000000a00 */
[----:B------:R-:W-:Y:S01]  /*3820*/  DFMA R24, R8, UR6, RZ ;  /* 0x0000000608187c2b */ /* 0x000fe200080000ff */
[----:B------:R-:W2:Y:S01]  /*3830*/  LDCU.128 UR36, c[0x3][0xa40] ;  /* 0x00c14800ff2477ac */ /* 0x000ea20008000c00 */
[----:B------:R-:W-:-:S02]  /*3840*/  DFMA R22, R4, UR62, R20 ;  /* 0x0000003e04167c2b */ /* 0x000fc40008000014 */
[C---:B---3--:R-:W-:Y:S02]  /*3850*/  DFMA R34, R4.reuse, UR68, R32 ;  /* 0x0000004404227c2b */ /* 0x048fe40008000020 */
[----:B------:R-:W-:Y:S01]  /*3860*/  DFMA R38, R4, UR70, R36 ;  /* 0x0000004604267c2b */ /* 0x000fe20008000024 */
[----:B------:R-:W3:Y:S01]  /*3870*/  LDCU.128 UR68, c[0x3][0xa60] ;  /* 0x00c14c00ff4477ac */ /* 0x000ee20008000c00 */
[C---:B------:R-:W-:Y:S02]  /*3880*/  DFMA R8, R6.reuse, UR10, RZ ;  /* 0x0000000a06087c2b */ /* 0x040fe400080000ff */
[----:B-----5:R-:W-:Y:S02]  /*3890*/  DFMA R28, R6, UR64, RZ ;  /* 0x00000040061c7c2b */ /* 0x020fe400080000ff */
[C---:B------:R-:W-:Y:S02]  /*38a0*/  DFMA R24, R4.reuse, UR12, R24 ;  /* 0x0000000c04187c2b */ /* 0x040fe40008000018 */
[----:B------:R-:W-:Y:S01]  /*38b0*/  DFMA R30, R4, UR14, R26 ;  /* 0x0000000e041e7c2b */ /* 0x000fe2000800001a */
[----:B------:R-:W4:Y:S01]  /*38c0*/  LDCU.64 UR14, c[0x3][0x858] ;  /* 0x00c10b00ff0e77ac */ /* 0x000f220008000a00 */
[C---:B------:R-:W-:Y:S01]  /*38d0*/  DFMA R32, R6.reuse, UR66, RZ ;  /* 0x0000004206207c2b */ /* 0x040fe200080000ff */
[----:B------:R-:W-:Y:S01]  /*38e0*/  LDS.64 R4, [R2+0x1200] ;  /* 0x0012000002047984 */ /* 0x000fe20000000a00 */
[C---:B------:R-:W-:Y:S01]  /*38f0*/  DFMA R20, R6.reuse, UR8, RZ ;  /* 0x0000000806147c2b */ /* 0x040fe200080000ff */
[----:B------:R-:W5:Y:S01]  /*3900*/  LDCU.128 UR64, c[0x3][0xa80] ;  /* 0x00c15000ff4077ac */ /* 0x000f620008000c00 */
[----:B------:R-:W-:Y:S01]  /*3910*/  DFMA R36, R6, UR22, RZ ;  /* 0x0000001606247c2b */ /* 0x000fe200080000ff */
[----:B------:R-:W5:Y:S01]  /*3920*/  LDS.64 R6, [R2+0x1f80] ;  /* 0x001f800002067984 */ /* 0x000f620000000a00 */
[----:B------:R-:W-:Y:S01]  /*3930*/  DFMA R26, R10, UR72, R8 ;  /* 0x000000480a1a7c2b */ /* 0x000fe20008000008 */
[----:B------:R-:W1:Y:S01]  /*3940*/  LDCU.64 UR22, c[0x3][0xa58] ;  /* 0x00c14b00ff1677ac */ /* 0x000e620008000a00 */
[----:B------:R-:W-:-:S02]  /*3950*/  DADD R8, R14, R16 ;  /* 0x000000000e087229 */ /* 0x000fc40000000010 */
[C---:B------:R-:W-:Y:S01]  /*3960*/  DFMA R28, R10.reuse, UR74, R28 ;  /* 0x0000004a0a1c7c2b */ /* 0x040fe2000800001c */
[----:B------:R-:W5:Y:S01]  /*3970*/  LDCU.128 UR72, c[0x3][0x8b0] ;  /* 0x00c11600ff4877ac */ /* 0x000f620008000c00 */
[C---:B------:R-:W-:Y:S02]  /*3980*/  DFMA R20, R10.reuse, UR34, R20 ;  /* 0x000000220a147c2b */ /* 0x040fe40008000014 */
[C---:B--2---:R-:W-:Y:S02]  /*3990*/  DFMA R32, R10.reuse, UR36, R32 ;  /* 0x000000240a207c2b */ /* 0x044fe40008000020 */
[----:B------:R-:W-:Y:S01]  /*39a0*/  DFMA R36, R10, UR38, R36 ;  /* 0x000000260a247c2b */ /* 0x000fe20008000024 */
[----:B------:R-:W2:Y:S01]  /*39b0*/  LDCU.128 UR36, c[0x3][0x880] ;  /* 0x00c11000ff2477ac */ /* 0x000ea20008000c00 */
[----:B------:R-:W-:Y:S01]  /*39c0*/  DADD R14, R14, -R16 ;  /* 0x000000000e0e7229 */ /* 0x000fe20000000810 */
[----:B------:R-:W-:Y:S01]  /*39d0*/  LDS.64 R10, [R2+0x1680] ;  /* 0x00168000020a7984 */ /* 0x000fe20000000a00 */
[----:B------:R-:W-:-:S02]  /*39e0*/  DFMA R30, R8, UR40, R30 ;  /* 0x00000028081e7c2b */ /* 0x000fc4000800001e */
[C---:B------:R-:W-:Y:S01]  /*39f0*/  DFMA R34, R8.reuse, UR42, R34 ;  /* 0x0000002a08227c2b */ /* 0x040fe20008000022 */
[----:B------:R5:W5:Y:S01]  /*3a00*/  LDS.64 R16, [R2+0x1b00] ;  /* 0x001b000002107984 */ /* 0x000b620000000a00 */
[----:B------:R-:W2:Y:S01]  /*3a10*/  LDCU.128 UR40, c[0x3][0x890] ;  /* 0x00c11200ff2877ac */ /* 0x000ea20008000c00 */
[----:B------:R-:W-:Y:S02]  /*3a20*/  DFMA R22, R8, UR16, R22 ;  /* 0x0000001008167c2b */ /* 0x000fe40008000016 */
[C---:B---3--:R-:W-:Y:S02]  /*3a30*/  DFMA R28, R14.reuse, UR68, R28 ;  /* 0x000000440e1c7c2b */ /* 0x048fe4000800001c */
[----:B------:R-:W-:Y:S01]  /*3a40*/  DFMA R32, R14, UR70, R32 ;  /* 0x000000460e207c2b */ /* 0x000fe20008000020 */
[----:B------:R-:W3:Y:S01]  /*3a50*/  LDCU.128 UR68, c[0x3][0xa90] ;  /* 0x00c15200ff4477ac */ /* 0x000ee20008000c00 */
[C---:B----4-:R-:W-:Y:S02]  /*3a60*/  DFMA R24, R8.reuse, UR14, R24 ;  /* 0x0000000e08187c2b */ /* 0x050fe40008000018 */
[----:B0-----:R-:W-:Y:S01]  /*3a70*/  DFMA R38, R8, UR18, R38 ;  /* 0x0000001208267c2b */ /* 0x001fe20008000026 */
[----:B------:R-:W0:Y:S01]  /*3a80*/  LDCU.64 UR18, c[0x3][0x8a8] ;  /* 0x00c11500ff1277ac */ /* 0x000e220008000a00 */
[----:B-1----:R-:W-:-:S02]  /*3a90*/  DADD R8, R12, R18 ;  /* 0x000000000c087229 */ /* 0x002fc40000000012 */
[C---:B------:R-:W-:Y:S01]  /*3aa0*/  DFMA R26, R14.reuse, UR22, R26 ;  /* 0x000000160e1a7c2b */ /* 0x040fe2000800001a */
[----:B------:R-:W1:Y:S01]  /*3ab0*/  LDCU.64 UR22, c[0x3][0x8c0] ;  /* 0x00c11800ff1677ac */ /* 0x000e620008000a00 */
[----:B------:R-:W-:Y:S02]  /*3ac0*/  DFMA R36, R14, UR26, R36 ;  /* 0x0000001a0e247c2b */ /* 0x000fe40008000024 */
[----:B------:R-:W-:Y:S01]  /*3ad0*/  DADD R12, R12, -R18 ;  /* 0x000000000c0c7229 */ /* 0x000fe20000000812 */
[----:B------:R-:W4:Y:S01]  /*3ae0*/  LDCU.64 UR14, c[0x3][0xaa8] ;  /* 0x00c15500ff0e77ac */ /* 0x000f220008000a00 */
[C---:B--2---:R-:W-:Y:S02]  /*3af0*/  DFMA R24, R8.reuse, UR36, R24 ;  /* 0x0000002408187c2b */ /* 0x044fe40008000018 */
[C---:B------:R-:W-:Y:S01]  /*3b00*/  DFMA R30, R8.reuse, UR38, R30 ;  /* 0x00000026081e7c2b */ /* 0x040fe2000800001e */
[----:B------:R-:W2:Y:S01]  /*3b10*/  LDCU.128 UR36, c[0x3][0xab0] ;  /* 0x00c15600ff2477ac */ /* 0x000ea20008000c00 */
[----:B------:R-:W-:-:S02]  /*3b20*/  DFMA R34, R8, UR40, R34 ;  /* 0x0000002808227c2b */ /* 0x000fc40008000022 */
[----:B-----5:R-:W-:Y:S01]  /*3b30*/  DADD R2, R4, R6 ;  /* 0x0000000004027229 */ /* 0x020fe20000000006 */
[----:B------:R-:W5:Y:S01]  /*3b40*/  LDCU.64 UR26, c[0x3][0xac0] ;  /* 0x00c15800ff1a77ac */ /* 0x000f620008000a00 */
[----:B------:R-:W-:Y:S02]  /*3b50*/  DFMA R20, R14, UR20, R20 ;  /* 0x000000140e147c2b */ /* 0x000fe40008000014 */
[----:B------:R-:W-:Y:S01]  /*3b60*/  DFMA R38, R8, UR42, R38 ;  /* 0x0000002a08267c2b */ /* 0x000fe20008000026 */
[----:B------:R-:W5:Y:S01]  /*3b70*/  LDCU.128 UR40, c[0x3][0x8d0] ;  /* 0x00c11a00ff2877ac */ /* 0x000f620008000c00 */
[C---:B------:R-:W-:Y:S02]  /*3b80*/  DFMA R26, R12.reuse, UR64, R26 ;  /* 0x000000400c1a7c2b */ /* 0x040fe4000800001a */
[C---:B------:R-:W-:Y:S01]  /*3b90*/  DFMA R28, R12.reuse, UR66, R28 ;  /* 0x000000420c1c7c2b */ /* 0x040fe2000800001c */
[----:B------:R-:W5:Y:S01]  /*3ba0*/  LDCU.128 UR64, c[0x3][0x8e0] ;  /* 0x00c11c00ff4077ac */ /* 0x000f620008000c00 */
[----:B---3--:R-:W-:-:S02]  /*3bb0*/  DFMA R32, R12, UR68, R32 ;  /* 0x000000440c207c2b */ /* 0x008fc40008000020 */
[----:B------:R-:W-:Y:S01]  /*3bc0*/  DFMA R36, R12, UR70, R36 ;  /* 0x000000460c247c2b */ /* 0x000fe20008000024 */
[----:B------:R-:W3:Y:S01]  /*3bd0*/  LDCU.128 UR68, c[0x3][0xad0] ;  /* 0x00c15a00ff4477ac */ /* 0x000ee20008000c00 */
[C---:B------:R-:W-:Y:S02]  /*3be0*/  DFMA R30, R2.reuse, UR72, R30 ;  /* 0x00000048021e7c2b */ /* 0x040fe4000800001e */
[----:B------:R-:W-:Y:S01]  /*3bf0*/  DFMA R34, R2, UR74, R34 ;  /* 0x0000004a02227c2b */ /* 0x000fe20008000022 */
[----:B------:R-:W3:Y:S01]  /*3c00*/  LDCU.128 UR72, c[0x3][0xae0] ;  /* 0x00c15c00ff4877ac */ /* 0x000ee20008000c00 */
[----:B------:R-:W-:Y:S02]  /*3c10*/  DFMA R22, R8, UR58, R22 ;  /* 0x0000003a08167c2b */ /* 0x000fe40008000016 */
[----:B------:R-:W-:Y:S02]  /*3c20*/  DADD R4, R4, -R6 ;  /* 0x0000000004047229 */ /* 0x000fe40000000806 */
[----:B------:R-:W-:-:S02]  /*3c30*/  DFMA R20, R12, UR54, R20 ;  /* 0x000000360c147c2b */ /* 0x000fc40008000014 */
[C---:B0-----:R-:W-:Y:S02]  /*3c40*/  DFMA R24, R2.reuse, UR18, R24 ;  /* 0x0000001202187c2b */ /* 0x041fe40008000018 */
[C---:B------:R-:W-:Y:S02]  /*3c50*/  DFMA R22, R2.reuse, UR24, R22 ;  /* 0x0000001802167c2b */ /* 0x040fe40008000016 */
[----:B-1----:R-:W-:Y:S02]  /*3c60*/  DFMA R38, R2, UR22, R38 ;  /* 0x0000001602267c2b */ /* 0x002fe40008000026 */
[C-C-:B------:R-:W-:Y:S02]  /*3c70*/  DADD R2, R10.reuse, R16.reuse ;  /* 0x000000000a027229 */ /* 0x140fe40000000010 */
[----:B------:R-:W-:Y:S02]  /*3c80*/  DADD R10, R10, -R16 ;  /* 0x000000000a0a7229 */ /* 0x000fe40000000810 */
[----:B--2---:R-:W-:-:S02]  /*3c90*/  DFMA R28, R4, UR36, R28 ;  /* 0x00000024041c7c2b */ /* 0x004fc4000800001c */
[C---:B------:R-:W-:Y:S02]  /*3ca0*/  DFMA R32, R4.reuse, UR38, R32 ;  /* 0x0000002604207c2b */ /* 0x040fe40008000020 */
[C---:B------:R-:W-:Y:S02]  /*3cb0*/  DFMA R20, R4.reuse, UR28, R20 ;  /* 0x0000001c04147c2b */ /* 0x040fe40008000014 */
[C---:B----4-:R-:W-:Y:S02]  /*3cc0*/  DFMA R26, R4.reuse, UR14, R26 ;  /* 0x0000000e041a7c2b */ /* 0x050fe4000800001a */
[----:B-----5:R-:W-:Y:S02]  /*3cd0*/  DFMA R36, R4, UR26, R36 ;  /* 0x0000001a04247c2b */ /* 0x020fe40008000024 */
[C---:B------:R-:W-:Y:S02]  /*3ce0*/  DFMA R24, R2.reuse, UR40, R24 ;  /* 0x0000002802187c2b */ /* 0x040fe40008000018 */
[----:B------:R-:W-:-:S02]  /*3cf0*/  DFMA R30, R2, UR42, R30 ;  /* 0x0000002a021e7c2b */ /* 0x000fc4000800001e */
[C---:B------:R-:W-:Y:S02]  /*3d00*/  DFMA R22, R2.reuse, UR50, R22 ;  /* 0x0000003202167c2b */ /* 0x040fe40008000016 */
[----:B------:R-:W-:Y:S02]  /*3d10*/  DFMA R60, R2, UR64, R34 ;  /* 0x00000040023c7c2b */ /* 0x000fe40008000022 */
[C---:B---3--:R-:W-:Y:S02]  /*3d20*/  DFMA R50, R10.reuse, UR70, R28 ;  /* 0x000000460a327c2b */ /* 0x048fe4000800001c */
[----:B------:R-:W-:Y:S02]  /*3d30*/  DFMA R32, R10, UR72, R32 ;  /* 0x000000480a207c2b */ /* 0x000fe40008000020 */
[----:B------:R-:W-:Y:S02]  /*3d40*/  DFMA R2, R2, UR66, R38 ;  /* 0x0000004202027c2b */ /* 0x000fe40008000026 */
[----:B------:R-:W-:-:S02]  /*3d50*/  DFMA R20, R10, UR46, R20 ;  /* 0x0000002e0a147c2b */ /* 0x000fc40008000014 */
[C---:B------:R-:W-:Y:S02]  /*3d60*/  DFMA R26, R10.reuse, UR68, R26 ;  /* 0x000000440a1a7c2b */ /* 0x040fe4000800001a */
[----:B------:R-:W-:Y:S02]  /*3d70*/  DFMA R36, R10, UR74, R36 ;  /* 0x0000004a0a247c2b */ /* 0x000fe40008000024 */
[----:B------:R-:W-:Y:S02]  /*3d80*/  DADD R52, R30, -R50 ;  /* 0x000000001e347229 */ /* 0x000fe40000000832 */
[----:B------:R-:W-:Y:S02]  /*3d90*/  DADD R58, R60, -R32 ;  /* 0x000000003c3a7229 */ /* 0x000fe40000000820 */
[C-C-:B------:R-:W-:Y:S02]  /*3da0*/  DADD R28, R22.reuse, -R20.reuse ;  /* 0x00000000161c7229 */ /* 0x140fe40000000814 */
[----:B------:R-:W-:-:S02]  /*3db0*/  DADD R46, R22, R20 ;  /* 0x00000000162e7229 */ /* 0x000fc40000000014 */
[C-C-:B------:R-:W-:Y:S02]  /*3dc0*/  DADD R38, R24.reuse, -R26.reuse ;  /* 0x0000000018267229 */ /* 0x140fe4000000081a */
[----:B------:R-:W-:Y:S02]  /*3dd0*/  DADD R34, R24, R26 ;  /* 0x0000000018227229 */ /* 0x000fe4000000001a */
[----:B------:R-:W-:Y:S02]  /*3de0*/  DADD R50, R30, R50 ;  /* 0x000000001e327229 */ /* 0x000fe40000000032 */
[----:B------:R-:W-:Y:S02]  /*3df0*/  DADD R60, R60, R32 ;  /* 0x000000003c3c7229 */ /* 0x000fe40000000020 */
[C-C-:B------:R-:W-:Y:S02]  /*3e00*/  DADD R54, R2.reuse, -R36.reuse ;  /* 0x0000000002367229 */ /* 0x140fe40000000824 */
[----:B------:R-:W-:-:S11]  /*3e10*/  DADD R70, R2, R36 ;  /* 0x0000000002467229 */ /* 0x000fd60000000024 */
.L_x_649:
[----:B------:R-:W-:Y:S05]  /*3e20*/  BSYNC.RECONVERGENT B0 ;  /* 0x0000000000007941 */ /* 0x000fea0003800200 */
.L_x_648:
        /* <DEDUP_REMOVED lines=17> */
.L_x_650:
        /* <DEDUP_REMOVED lines=12> */
.L_x_2984:


//--------------------- .text._Z32massMatrixMultiplyRegisterKernelILi10ELi12ELi1EEviPKdS1_S1_S1_Pd --------------------------
	.section	.text._Z32massMatrixMultiplyRegisterKernelILi10ELi12ELi1EEviPKdS1_S1_S1_Pd,"ax",@progbits
	.align	128
        .global         _Z32massMatrixMultiplyRegisterKernelILi10ELi12ELi1EEviPKdS1_S1_S1_Pd
        .type           _Z32massMatrixMultiplyRegisterKernelILi10ELi12ELi1EEviPKdS1_S1_S1_Pd,@function
        .size           _Z32massMatrixMultiplyRegisterKernelILi10ELi12ELi1EEviPKdS1_S1_S1_Pd,(.L_x_2985 - _Z32massMatrixMultiplyRegisterKernelILi10ELi12ELi1EEviPKdS1_S1_S1_Pd)
        .other          _Z32massMatrixMultiplyRegisterKernelILi10ELi12ELi1EEviPKdS1_S1_S1_Pd,@"STO_CUDA_ENTRY STV_DEFAULT"
_Z32massMatrixMultiplyRegisterKernelILi10ELi12ELi1EEviPKdS1_S1_S1_Pd:
.text._Z32massMatrixMultiplyRegisterKernelILi10ELi12ELi1EEviPKdS1_S1_S1_Pd:
        /* <DEDUP_REMOVED lines=15> */
[C---:B------:R-:W-:Y:S01]  /*00f0*/  @!P0 VIADD R0, R55.reuse, 0x3600 ;  /* 0x0000360037008836 */ /* 0x040fe20000000000 */
[----:B------:R-:W0:Y:S01]  /*0100*/  S2UR UR38, SR_CTAID.X ;  /* 0x00000000002679c3 */ /* 0x000e220000002500 */
[----:B------:R-:W-:Y:S01]  /*0110*/  @!P0 VIADD R6, R55, 0x36f0 ;  /* 0x000036f037068836 */ /* 0x000fe20000000000 */
[----:B------:R-:W-:-:S02]  /*0120*/  LEA R55, R11, R55, 0x18 ;  /* 0x000000370b377211 */ /* 0x000fc400078ec0ff */
[C---:B------:R-:W-:Y:S02]  /*0130*/  @!P0 LEA R7, R11.reuse, R0, 0x18 ;  /* 0x000000000b078211 */ /* 0x040fe400078ec0ff */
[----:B------:R-:W-:-:S03]  /*0140*/  @!P0 LEA R9, R11, R6, 0x18 ;  /* 0x000000060b098211 */ /* 0x000fc600078ec0ff */
[C---:B------:R-:W-:Y:S02]  /*0150*/  @!P0 IMAD R7, R68.reuse, 0x8, R7 ;  /* 0x0000000844078824 */ /* 0x040fe400078e0207 */
[C---:B------:R-:W-:Y:S01]  /*0160*/  @!P0 IMAD R9, R68.reuse, 0x8, R9 ;  /* 0x0000000844098824 */ /* 0x040fe200078e0209 */
[C---:B------:R-:W-:Y:S01]  /*0170*/  ISETP.GT.U32.AND P1, PT, R68.reuse, 0x63, PT ;  /* 0x000000634400780c */ /* 0x040fe20003f24070 */
[----:B------:R-:W-:Y:S01]  /*0180*/  BSSY.RECONVERGENT B0, `(.L_x_651) ;  /* 0x0000146000007945 */ /* 0x000fe20003800200 */
[C---:B------:R-:W-:Y:S01]  /*0190*/  ISETP.GT.U32.AND P2, PT, R68.reuse, 0x77, PT ;  /* 0x000000774400780c */ /* 0x040fe20003f44070 */
[----:B--2---:R1:W-:Y:S04]  /*01a0*/  @!P0 STS.64 [R7], R2 ;  /* 0x0000000207008388 */ /* 0x0043e80000000a00 */
[----:B---3--:R-:W-:Y:S01]  /*01b0*/  @!P0 STS.64 [R9], R4 ;  /* 0x0000000409008388 */ /* 0x008fe20000000a00 */
[----:B------:R-:W-:Y:S01]  /*01c0*/  BAR.SYNC.DEFER_BLOCKING 0x0 ;  /* 0x0000000000007b1d */ /* 0x000fe20000010000 */
[----:B------:R-:W-:-:S02]  /*01d0*/  ISETP.GE.U32.AND P0, PT, R68, 0x64, PT ;  /* 0x000000644400780c */ /* 0x000fc40003f06070 */
[----:B-1----:R-:W-:Y:S01]  /*01e0*/  PRMT R2, R68, 0x9910, RZ ;  /* 0x0000991044027816 */ /* 0x002fe200000000ff */
[C---:B0-----:R-:W-:Y:S02]  /*01f0*/  VIADD R3, R52.reuse, UR38 ;  /* 0x0000002634037c36 */ /* 0x041fe40008000000 */
[----:B------:R-:W-:Y:S02]  /*0200*/  IMAD R52, R52, 0x3600, R55 ;  /* 0x0000360034347824 */ /* 0x000fe400078e0237 */
[----:B------:R-:W-:Y:S01]  /*0210*/  IMAD R2, R2, 0xcd, RZ ;  /* 0x000000cd02027824 */ /* 0x000fe200078e02ff */
[----:B------:R-:W-:-:S04]  /*0220*/  ISETP.LT.AND P0, PT, R3, UR40, !P0 ;  /* 0x0000002803007c0c */ /* 0x000fc8000c701270 */
[----:B------:R-:W-:-:S04]  /*0230*/  LOP3.LUT R2, R2, 0xffff, RZ, 0xc0, !PT ;  /* 0x0000ffff02027812 */ /* 0x000fc800078ec0ff */
[----:B------:R-:W-:-:S05]  /*0240*/  SHF.R.U32.HI R2, RZ, 0xb, R2 ;  /* 0x0000000bff027819 */ /* 0x000fca0000011602 */
[----:B------:R-:W0:Y:S01]  /*0250*/  @P0 LDC.64 R78, c[0x0][0x3a0] ;  /* 0x0000e800ff4e0b82 */ /* 0x000e220000000a00 */
[----:B------:R-:W1:Y:S01]  /*0260*/  LDS.128 R12, [R55+0x3610] ;  /* 0x00361000370c7984 */ /* 0x000e620000000c00 */
[----:B------:R-:W-:-:S03]  /*0270*/  @P0 IMAD R69, R3, 0x3e8, R68 ;  /* 0x000003e803450824 */ /* 0x000fc600078e0244 */
[----:B------:R-:W2:Y:S04]  /*0280*/  LDS.128 R40, [R55+0x3750] ;  /* 0x0037500037287984 */ /* 0x000ea80000000c00 */
[----:B------:R-:W-:Y:S04]  /*0290*/  LDS.128 R20, [R55+0x3630] ;  /* 0x0036300037147984 */ /* 0x000fe80000000c00 */
[----:B------:R-:W3:Y:S04]  /*02a0*/  LDS.128 R16, [R55+0x3700] ;  /* 0x0037000037107984 */ /* 0x000ee80000000c00 */
[----:B------:R-:W4:Y:S04]  /*02b0*/  LDS.128 R48, [R55+0x3770] ;  /* 0x0037700037307984 */ /* 0x000f280000000c00 */
[----:B------:R-:W4:Y:S01]  /*02c0*/  LDS.128 R24, [R55+0x3720] ;  /* 0x0037200037187984 */ /* 0x000f220000000c00 */
[----:B0-----:R-:W-:-:S03]  /*02d0*/  @P0 IMAD.WIDE R78, R69, 0x8, R78 ;  /* 0x00000008454e0825 */ /* 0x001fc600078e024e */
[----:B------:R-:W0:Y:S04]  /*02e0*/  LDS.128 R4, [R55+0x37c0] ;  /* 0x0037c00037047984 */ /* 0x000e280000000c00 */
[----:B------:R-:W-:Y:S04]  /*02f0*/  LDS.128 R28, [R55+0x3640] ;  /* 0x00364000371c7984 */ /* 0x000fe80000000c00 */
        /* <DEDUP_REMOVED lines=8> */
[----:B------:R-:W-:Y:S01]  /*0380*/  R2UR UR19, R15 ;  /* 0x000000000f1372ca */ /* 0x000fe200000e0000 */
[----:B------:R-:W-:Y:S01]  /*0390*/  LDS.128 R44, [R55+0x3680] ;  /* 0x00368000372c7984 */ /* 0x000fe20000000c00 */
[----:B------:R-:W-:Y:S02]  /*03a0*/  R2UR UR7, R13 ;  /* 0x000000000d0772ca */ /* 0x000fe400000e0000 */
[----:B---3--:R-:W-:Y:S01]  /*03b0*/  R2UR UR4, R16 ;  /* 0x00000000100472ca */ /* 0x008fe200000e0000 */
[----:B------:R-:W-:Y:S01]  /*03c0*/  IMAD.U32 R90, RZ, RZ, UR6 ;  /* 0x00000006ff5a7e24 */ /* 0x000fe2000f8e00ff */
[----:B------:R-:W-:Y:S01]  /*03d0*/  R2UR UR6, R20 ;  /* 0x00000000140672ca */ /* 0x000fe200000e0000 */
[----:B------:R-:W3:Y:S01]  /*03e0*/  LDS.128 R12, [R55+0x36d0] ;  /* 0x0036d000370c7984 */ /* 0x000ee20000000c00 */
[----:B------:R-:W-:Y:S01]  /*03f0*/  R2UR UR5, R17 ;  /* 0x00000000110572ca */ /* 0x000fe200000e0000 */
[----:B------:R-:W-:Y:S01]  /*0400*/  IMAD.U32 R100, RZ, RZ, UR24 ;  /* 0x00000018ff647e24 */ /* 0x000fe2000f8e00ff */
[----:B------:R-:W-:Y:S01]  /*0410*/  LOP3.LUT R20, R68, 0xffff, RZ, 0xc0, !PT ;  /* 0x0000ffff44147812 */ /* 0x000fe200078ec0ff */
[----:B------:R-:W-:Y:S01]  /*0420*/  IMAD.U32 R101, RZ, RZ, UR25 ;  /* 0x00000019ff657e24 */ /* 0x000fe2000f8e00ff */
[----:B----4-:R-:W-:Y:S01]  /*0430*/  R2UR UR24, R50 ;  /* 0x00000000321872ca */ /* 0x010fe200000e0000 */
[----:B------:R-:W-:Y:S01]  /*0440*/  LDS.128 R80, [R55+0x3690] ;  /* 0x0036900037507984 */ /* 0x000fe20000000c00 */
[----:B------:R-:W-:Y:S01]  /*0450*/  R2UR UR25, R51 ;  /* 0x00000000331972ca */ /* 0x000fe200000e0000 */
[----:B------:R-:W-:Y:S01]  /*0460*/  IMAD R0, R20, 0xcccd, RZ ;  /* 0x0000cccd14007824 */ /* 0x000fe200078e02ff */
[----:B------:R-:W-:Y:S01]  /*0470*/  R2UR UR26, R48 ;  /* 0x00000000301a72ca */ /* 0x000fe200000e0000 */
[----:B------:R-:W-:Y:S01]  /*0480*/  IMAD.U32 R98, RZ, RZ, UR4 ;  /* 0x00000004ff627e24 */ /* 0x000fe2000f8e00ff */
[----:B------:R-:W-:Y:S01]  /*0490*/  R2UR UR27, R49 ;  /* 0x00000000311b72ca */ /* 0x000fe200000e0000 */
[----:B------:R-:W-:Y:S01]  /*04a0*/  IMAD R53, R20, 0x1556, RZ ;  /* 0x0000155614357824 */ /* 0x000fe200078e02ff */
[----:B------:R-:W4:Y:S01]  /*04b0*/  LDS.128 R48, [R55+0x37d0] ;  /* 0x0037d00037307984 */ /* 0x000f220000000c00 */
[----:B------:R-:W-:Y:S01]  /*04c0*/  SHF.R.U32.HI R0, RZ, 0x13, R0 ;  /* 0x00000013ff007819 */ /* 0x000fe20000011600 */
[----:B------:R-:W-:Y:S01]  /*04d0*/  IMAD.U32 R99, RZ, RZ, UR5 ;  /* 0x00000005ff637e24 */ /* 0x000fe2000f8e00ff */
[----:B------:R-:W-:Y:S01]  /*04e0*/  R2UR UR4, R24 ;  /* 0x00000000180472ca */ /* 0x000fe200000e0000 */
[----:B------:R-:W-:Y:S01]  /*04f0*/  IMAD.U32 R91, RZ, RZ, UR7 ;  /* 0x00000007ff5b7e24 */ /* 0x000fe2000f8e00ff */
[----:B------:R-:W-:Y:S01]  /*0500*/  R2UR UR5, R25 ;  /* 0x00000000190572ca */ /* 0x000fe200000e0000 */
[----:B------:R-:W-:Y:S01]  /*0510*/  IMAD.U32 R92, RZ, RZ, UR6 ;  /* 0x00000006ff5c7e24 */ /* 0x000fe2000f8e00ff */
[----:B------:R-:W-:Y:S01]  /*0520*/  PRMT R0, R0, 0x9910, RZ ;  /* 0x0000991000007816 */ /* 0x000fe200000000ff */
[----:B------:R1:W5:Y:S01]  /*0530*/  @P0 LDG.E.64.CONSTANT R74, desc[UR60][R78.64] ;  /* 0x0000003c4e4a0981 */ /* 0x000362000c1e9b00 */
[----:B------:R-:W-:-:S02]  /*0540*/  R2UR UR16, R18 ;  /* 0x00000000121072ca */ /* 0x000fc400000e0000 */
[----:B------:R-:W-:Y:S01]  /*0550*/  R2UR UR17, R19 ;  /* 0x00000000131172ca */ /* 0x000fe200000e0000 */
[----:B------:R-:W-:Y:S01]  /*0560*/  IMAD R0, R0, 0xa, RZ ;  /* 0x0000000a00007824 */ /* 0x000fe200078e02ff */
[----:B------:R-:W4:Y:S01]  /*0570*/  LDS.128 R16, [R55+0x37a0] ;  /* 0x0037a00037107984 */ /* 0x000f220000000c00 */
[----:B0-----:R-:W-:Y:S02]  /*0580*/  R2UR UR49, R7 ;  /* 0x00000000073172ca */ /* 0x001fe400000e0000 */
[----:B------:R-:W-:Y:S01]  /*0590*/  IMAD.MOV R0, RZ, RZ, -R0 ;  /* 0x000000ffff007224 */ /* 0x000fe200078e0a00 */
[----:B------:R-:W-:Y:S01]  /*05a0*/  R2UR UR39, R9 ;  /* 0x00000000092772ca */ /* 0x000fe200000e0000 */
[----:B------:R-:W-:Y:S01]  /*05b0*/  IMAD.U32 R96, RZ, RZ, UR4 ;  /* 0x00000004ff607e24 */ /* 0x000fe2000f8e00ff */
[----:B------:R-:W-:Y:S01]  /*05c0*/  R2UR UR4, R28 ;  /* 0x000000001c0472ca */ /* 0x000fe200000e0000 */
[----:B------:R-:W-:Y:S01]  /*05d0*/  IMAD.U32 R97, RZ, RZ, UR5 ;  /* 0x00000005ff617e24 */ /* 0x000fe2000f8e00ff */
[----:B------:R-:W-:Y:S01]  /*05e0*/  R2UR UR5, R29 ;  /* 0x000000001d0572ca */ /* 0x000fe200000e0000 */
[----:B------:R0:W5:Y:S01]  /*05f0*/  @P0 LDG.E.64.CONSTANT R70, desc[UR60][R78.64+0x320] ;  /* 0x0003203c4e460981 */ /* 0x000162000c1e9b00 */
[----:B------:R-:W-:-:S02]  /*0600*/  PRMT R7, R0, 0x7710, RZ ;  /* 0x0000771000077816 */ /* 0x000fc400000000ff */
[----:B------:R-:W-:Y:S01]  /*0610*/  LOP3.LUT R9, R2, 0xffff, RZ, 0xc0, !PT ;  /* 0x0000ffff02097812 */ /* 0x000fe200078ec0ff */
[----:B------:R0:W5:Y:S01]  /*0620*/  @P0 LDG.E.64.CONSTANT R66, desc[UR60][R78.64+0x640] ;  /* 0x0006403c4e420981 */ /* 0x000162000c1e9b00 */
[----:B------:R-:W-:Y:S01]  /*0630*/  R2UR UR35, R85 ;  /* 0x00000000552372ca */ /* 0x000fe200000e0000 */
[----:B------:R-:W-:Y:S01]  /*0640*/  IMAD.IADD R0, R7, 0x1, R68 ;  /* 0x0000000107007824 */ /* 0x000fe200078e0244 */
[----:B------:R-:W-:Y:S01]  /*0650*/  SHF.R.U32.HI R53, RZ, 0x10, R53 ;  /* 0x00000010ff357819 */ /* 0x000fe20000011635 */
[----:B------:R-:W-:Y:S01]  /*0660*/  IMAD R2, R9, 0x60, R52 ;  /* 0x0000006009027824 */ /* 0x000fe200078e0234 */
[----:B------:R-:W-:Y:S01]  /*0670*/  R2UR UR7, R21 ;  /* 0x00000000150772ca */ /* 0x000fe200000e0000 */
[----:B------:R-:W-:Y:S01]  /*0680*/  IMAD.U32 R102, RZ, RZ, UR4 ;  /* 0x00000004ff667e24 */ /* 0x000fe2000f8e00ff */
[----:B------:R-:W-:Y:S01]  /*0690*/  LOP3.LUT R85, R0, 0xffff, RZ, 0xc0, !PT ;  /* 0x0000ffff00557812 */ /* 0x000fe200078ec0ff */
[----:B------:R-:W-:Y:S01]  /*06a0*/  IMAD R54, R9, 0x420, R2 ;  /* 0x0000042009367824 */ /* 0x000fe200078e0202 */
[----:B-1----:R-:W-:Y:S01]  /*06b0*/  R2UR UR4, R32 ;  /* 0x00000000200472ca */ /* 0x002fe200000e0000 */
[----:B------:R-:W-:Y:S01]  /*06c0*/  IMAD.U32 R103, RZ, RZ, UR5 ;  /* 0x00000005ff677e24 */ /* 0x000fe2000f8e00ff */
[----:B------:R-:W-:Y:S01]  /*06d0*/  R2UR UR5, R33 ;  /* 0x00000000210572ca */ /* 0x000fe200000e0000 */
[----:B------:R-:W-:Y:S01]  /*06e0*/  IMAD R0, R85, 0x8, R54 ;  /* 0x0000000855007824 */ /* 0x000fe200078e0236 */
[----:B--2---:R-:W-:Y:S01]  /*06f0*/  R2UR UR20, R36 ;  /* 0x00000000241472ca */ /* 0x004fe200000e0000 */
[----:B------:R0:W5:Y:S01]  /*0700*/  @P0 LDG.E.64.CONSTANT R60, desc[UR60][R78.64+0x960] ;  /* 0x0009603c4e3c0981 */ /* 0x000162000c1e9b00 */
[----:B------:R-:W-:Y:S01]  /*0710*/  R2UR UR21, R37 ;  /* 0x00000000251572ca */ /* 0x000fe200000e0000 */
[----:B------:R-:W-:Y:S01]  /*0720*/  IMAD R2, R85, 0x8, R2 ;  /* 0x0000000855027824 */ /* 0x000fe200078e0202 */
[----:B------:R-:W-:Y:S01]  /*0730*/  R2UR UR36, R10 ;  /* 0x000000000a2472ca */ /* 0x000fe200000e0000 */
[----:B------:R-:W-:Y:S01]  /*0740*/  IMAD.U32 R93, RZ, RZ, UR7 ;  /* 0x00000007ff5d7e24 */ /* 0x000fe2000f8e00ff */
[----:B------:R-:W-:Y:S01]  /*0750*/  R2UR UR37, R11 ;  /* 0x000000000b2572ca */ /* 0x000fe200000e0000 */
[----:B------:R0:W5:Y:S01]  /*0760*/  @P0 LDG.E.64.CONSTANT R56, desc[UR60][R78.64+0xc80] ;  /* 0x000c803c4e380981 */ /* 0x000162000c1e9b00 */
[----:B------:R-:W-:Y:S01]  /*0770*/  R2UR UR38, R8 ;  /* 0x00000000082672ca */ /* 0x000fe200000e0000 */
[----:B------:R-:W-:Y:S01]  /*0780*/  IMAD.U32 R104, RZ, RZ, UR4 ;  /* 0x00000004ff687e24 */ /* 0x000fe2000f8e00ff */
[----:B---3--:R-:W-:Y:S01]  /*0790*/  R2UR UR44, R14 ;  /* 0x000000000e2c72ca */ /* 0x008fe200000e0000 */
[----:B------:R-:W1:Y:S01]  /*07a0*/  LDS.128 R8, [R55+0x3620] ;  /* 0x0036200037087984 */ /* 0x000e620000000c00 */
[----:B------:R-:W-:Y:S01]  /*07b0*/  R2UR UR45, R15 ;  /* 0x000000000f2d72ca */ /* 0x000fe200000e0000 */
[----:B------:R-:W-:Y:S01]  /*07c0*/  IMAD.U32 R105, RZ, RZ, UR5 ;  /* 0x00000005ff697e24 */ /* 0x000fe2000f8e00ff */
[----:B------:R-:W-:Y:S01]  /*07d0*/  R2UR UR46, R12 ;  /* 0x000000000c2e72ca */ /* 0x000fe200000e0000 */
[----:B------:R-:W-:Y:S01]  /*07e0*/  IMAD.U32 R94, RZ, RZ, UR20 ;  /* 0x00000014ff5e7e24 */ /* 0x000fe2000f8e00ff */
[----:B------:R-:W-:Y:S01]  /*07f0*/  R2UR UR47, R13 ;  /* 0x000000000d2f72ca */ /* 0x000fe200000e0000 */
[----:B------:R-:W-:Y:S01]  /*0800*/  IMAD.U32 R95, RZ, RZ, UR21 ;  /* 0x00000015ff5f7e24 */ /* 0x000fe2000f8e00ff */
[----:B------:R-:W2:Y:S01]  /*0810*/  LDS.128 R12, [R55+0x3710] ;  /* 0x00371000370c7984 */ /* 0x000ea20000000c00 */
[----:B------:R-:W-:-:S02]  /*0820*/  PRMT R54, R53, 0x9910, RZ ;  /* 0x0000991035367816 */ /* 0x000fc400000000ff */
[----:B----4-:R-:W-:Y:S01]  /*0830*/  R2UR UR58, R48 ;  /* 0x00000000303a72ca */ /* 0x010fe200000e0000 */
[----:B------:R0:W5:Y:S01]  /*0840*/  @P0 LDG.E.64.CONSTANT R58, desc[UR60][R78.64+0xfa0] ;  /* 0x000fa03c4e3a0981 */ /* 0x000162000c1e9b00 */
[----:B------:R-:W-:Y:S01]  /*0850*/  R2UR UR14, R22 ;  /* 0x00000000160e72ca */ /* 0x000fe200000e0000 */
[----:B------:R-:W-:Y:S01]  /*0860*/  IMAD R48, R54, 0xc, RZ ;  /* 0x0000000c36307824 */ /* 0x000fe200078e02ff */
[----:B------:R-:W-:Y:S01]  /*0870*/  R2UR UR15, R23 ;  /* 0x00000000170f72ca */ /* 0x000fe200000e0000 */
[----:B------:R0:W5:Y:S01]  /*0880*/  @P0 LDG.E.64.CONSTANT R62, desc[UR60][R78.64+0x12c0] ;  /* 0x0012c03c4e3e0981 */ /* 0x000162000c1e9b00 */
[----:B------:R-:W-:Y:S01]  /*0890*/  R2UR UR12, R26 ;  /* 0x000000001a0c72ca */ /* 0x000fe200000e0000 */
[----:B------:R-:W-:Y:S01]  /*08a0*/  IMAD.MOV R48, RZ, RZ, -R48 ;  /* 0x000000ffff307224 */ /* 0x000fe200078e0a30 */
[----:B------:R-:W-:Y:S01]  /*08b0*/  R2UR UR13, R27 ;  /* 0x000000001b0d72ca */ /* 0x000fe200000e0000 */
[----:B------:R-:W-:Y:S01]  /*08c0*/  LDS.128 R20, [R55+0x3740] ;  /* 0x0037400037147984 */ /* 0x000fe20000000c00 */
[----:B------:R-:W-:-:S02]  /*08d0*/  R2UR UR10, R30 ;  /* 0x000000001e0a72ca */ /* 0x000fc400000e0000 */
[----:B------:R-:W-:Y:S01]  /*08e0*/  R2UR UR11, R31 ;  /* 0x000000001f0b72ca */ /* 0x000fe200000e0000 */
[----:B------:R-:W-:Y:S01]  /*08f0*/  LDS.128 R24, [R55+0x3670] ;  /* 0x0036700037187984 */ /* 0x000fe20000000c00 */
[----:B------:R-:W-:Y:S02]  /*0900*/  R2UR UR8, R34 ;  /* 0x00000000220872ca */ /* 0x000fe400000e0000 */
[----:B------:R-:W-:Y:S01]  /*0910*/  R2UR UR9, R35 ;  /* 0x00000000230972ca */ /* 0x000fe200000e0000 */
[----:B------:R-:W3:Y:S01]  /*0920*/  LDS.128 R28, [R55+0x3760] ;  /* 0x00376000371c7984 */ /* 0x000ee20000000c00 */
[----:B------:R-:W-:Y:S02]  /*0930*/  R2UR UR6, R38 ;  /* 0x00000000260672ca */ /* 0x000fe400000e0000 */
[----:B------:R-:W-:Y:S01]  /*0940*/  R2UR UR7, R39 ;  /* 0x00000000270772ca */ /* 0x000fe200000e0000 */
[----:B------:R-:W-:Y:S01]  /*0950*/  LDS.128 R32, [R55+0x36a0] ;  /* 0x0036a00037207984 */ /* 0x000fe20000000c00 */
        /* <DEDUP_REMOVED lines=8> */
[----:B------:R0:W5:Y:S01]  /*09e0*/  @P0 LDG.E.64.CONSTANT R64, desc[UR60][R78.64+0x15e0] ;  /* 0x0015e03c4e400981 */ /* 0x000162000c1e9b00 */
[----:B------:R-:W-:-:S02]  /*09f0*/  R2UR UR28, R82 ;  /* 0x00000000521c72ca */ /* 0x000fc400000e0000 */
[----:B------:R-:W-:Y:S01]  /*0a00*/  R2UR UR29, R83 ;  /* 0x00000000531d72ca */ /* 0x000fe200000e0000 */
[----:B------:R-:W-:Y:S01]  /*0a10*/  LDS.128 R44, [R55+0x37b0] ;  /* 0x0037b000372c7984 */ /* 0x000fe20000000c00 */
[----:B------:R-:W-:Y:S02]  /*0a20*/  R2UR UR30, R80 ;  /* 0x00000000501e72ca */ /* 0x000fe400000e0000 */
[----:B------:R-:W-:Y:S01]  /*0a30*/  R2UR UR31, R81 ;  /* 0x00000000511f72ca */ /* 0x000fe200000e0000 */
[----:B------:R0:W5:Y:S01]  /*0a40*/  @P0 LDG.E.64.CONSTANT R72, desc[UR60][R78.64+0x1900] ;  /* 0x0019003c4e480981 */ /* 0x000162000c1e9b00 */
[----:B------:R-:W-:Y:S02]  /*0a50*/  R2UR UR40, R18 ;  /* 0x00000000122872ca */ /* 0x000fe400000e0000 */
[----:B------:R-:W-:Y:S01]  /*0a60*/  R2UR UR41, R19 ;  /* 0x00000000132972ca */ /* 0x000fe200000e0000 */
[----:B------:R-:W4:Y:S01]  /*0a70*/  LDS.128 R80, [R55+0x36e0] ;  /* 0x0036e00037507984 */ /* 0x000f220000000c00 */
[----:B------:R-:W-:-:S02]  /*0a80*/  R2UR UR42, R16 ;  /* 0x00000000102a72ca */ /* 0x000fc400000e0000 */
[----:B------:R-:W-:Y:S01]  /*0a90*/  R2UR UR43, R17 ;  /* 0x00000000112b72ca */ /* 0x000fe200000e0000 */
[----:B------:R0:W5:Y:S01]  /*0aa0*/  @P0 LDG.E.64.CONSTANT R76, desc[UR60][R78.64+0x1c20] ;  /* 0x001c203c4e4c0981 */ /* 0x000162000c1e9b00 */
[----:B------:R-:W-:Y:S02]  /*0ab0*/  R2UR UR48, R6 ;  /* 0x00000000063072ca */ /* 0x000fe400000e0000 */
[----:B------:R-:W-:Y:S01]  /*0ac0*/  R2UR UR50, R4 ;  /* 0x00000000043272ca */ /* 0x000fe200000e0000 */
[----:B------:R-:W0:Y:S01]  /*0ad0*/  LDS.128 R16, [R55+0x3650] ;  /* 0x0036500037107984 */ /* 0x000e220000000c00 */
[----:B------:R-:W-:Y:S02]  /*0ae0*/  R2UR UR51, R5 ;  /* 0x00000000053372ca */ /* 0x000fe400000e0000 */
[----:B------:R-:W-:Y:S01]  /*0af0*/  R2UR UR59, R49 ;  /* 0x00000000313b72ca */ /* 0x000fe200000e0000 */
[----:B------:R-:W0:Y:S01]  /*0b00*/  LDS.128 R4, [R55+0x36f0] ;  /* 0x0036f00037047984 */ /* 0x000e220000000c00 */
[----:B------:R-:W-:-:S02]  /*0b10*/  PRMT R49, R48, 0x7710, RZ ;  /* 0x0000771030317816 */ /* 0x000fc400000000ff */
[----:B------:R-:W-:Y:S02]  /*0b20*/  R2UR UR56, R50 ;  /* 0x00000000323872ca */ /* 0x000fe400000e0000 */
[----:B------:R-:W-:Y:S01]  /*0b30*/  R2UR UR57, R51 ;  /* 0x00000000333972ca */ /* 0x000fe200000e0000 */
[----:B------:R-:W-:Y:S01]  /*0b40*/  IMAD.IADD R54, R49, 0x1, R68 ;  /* 0x0000000131367824 */ /* 0x000fe200078e0244 */
[----:B------:R-:W-:Y:S01]  /*0b50*/  R2UR UR32, R86 ;  /* 0x00000000562072ca */ /* 0x000fe200000e0000 */
[----:B------:R0:W0:Y:S01]  /*0b60*/  LDS.128 R48, [R55+0x3600] ;  /* 0x0036000037307984 */ /* 0x0000220000000c00 */
[----:B-1----:R-:W-:Y:S02]  /*0b70*/  R2UR UR64, R8 ;  /* 0x00000000084072ca */ /* 0x002fe400000e0000 */
[----:B------:R-:W-:Y:S02]  /*0b80*/  R2UR UR65, R9 ;  /* 0x00000000094172ca */ /* 0x000fe400000e0000 */
[----:B--2---:R-:W-:-:S02]  /*0b90*/  R2UR UR66, R12 ;  /* 0x000000000c4272ca */ /* 0x004fc400000e0000 */
[----:B------:R-:W-:Y:S02]  /*0ba0*/  R2UR UR67, R13 ;  /* 0x000000000d4372ca */ /* 0x000fe400000e0000 */
[----:B------:R-:W-:Y:S02]  /*0bb0*/  R2UR UR33, R87 ;  /* 0x00000000572172ca */ /* 0x000fe400000e0000 */
[----:B------:R-:W-:Y:S02]  /*0bc0*/  R2UR UR34, R84 ;  /* 0x00000000542272ca */ /* 0x000fe400000e0000 */
[----:B---3--:R-:W-:Y:S01]  /*0bd0*/  R2UR UR68, R28 ;  /* 0x000000001c4472ca */ /* 0x008fe200000e0000 */
[----:B------:R-:W-:Y:S01]  /*0be0*/  IMAD.U32 R108, RZ, RZ, UR64 ;  /* 0x00000040ff6c7e24 */ /* 0x000fe2000f8e00ff */
[----:B------:R-:W-:Y:S01]  /*0bf0*/  R2UR UR64, R22 ;  /* 0x00000000164072ca */ /* 0x000fe200000e0000 */
[----:B------:R-:W-:Y:S01]  /*0c00*/  IMAD.U32 R109, RZ, RZ, UR65 ;  /* 0x00000041ff6d7e24 */ /* 0x000fe2000f8e00ff */
[----:B------:R-:W-:Y:S01]  /*0c10*/  R2UR UR65, R23 ;  /* 0x00000000174172ca */ /* 0x000fe200000e0000 */
[----:B------:R-:W-:Y:S01]  /*0c20*/  IMAD.U32 R110, RZ, RZ, UR66 ;  /* 0x00000042ff6e7e24 */ /* 0x000fe2000f8e00ff */
[----:B------:R-:W-:Y:S01]  /*0c30*/  R2UR UR66, R24 ;  /* 0x00000000184272ca */ /* 0x000fe200000e0000 */
[----:B------:R-:W-:Y:S01]  /*0c40*/  IMAD.U32 R111, RZ, RZ, UR67 ;  /* 0x00000043ff6f7e24 */ /* 0x000fe2000f8e00ff */
[----:B----4-:R-:W-:-:S02]  /*0c50*/  R2UR UR52, R82 ;  /* 0x00000000523472ca */ /* 0x010fc400000e0000 */
        /* <DEDUP_REMOVED lines=17> */
[----:B------:R-:W-:-:S14]  /*0d70*/  @P1 BRA `(.L_x_652) ;  /* 0x0000000800181947 */ /* 0x000fdc0003800000 */
[C-C-:B-----5:R-:W-:Y:S01]  /*0d80*/  DADD R28, R74.reuse, R76.reuse ;  /* 0x000000004a1c7229 */ /* 0x160fe2000000004c */
[----:B------:R-:W-:Y:S01]  /*0d90*/  MOV.SPILL R84, UR69 ;  /* 0x0000004500547c02 */ /* 0x000fe20009000f00 */
[----:B------:R-:W-:Y:S01]  /*0da0*/  DADD R74, R74, -R76 ;  /* 0x000000004a4a7229 */ /* 0x000fe2000000084c */
[----:B------:R-:W-:Y:S01]  /*0db0*/  MOV.SPILL R85, UR68 ;  /* 0x0000004400557c02 */ /* 0x000fe20009000f00 */
[C-C-:B------:R-:W-:Y:S01]  /*0dc0*/  DADD R34, R70.reuse, R72.reuse ;  /* 0x0000000046227229 */ /* 0x140fe20000000048 */
[----:B------:R-:W-:Y:S01]  /*0dd0*/  R2UR UR68, R92 ;  /* 0x000000005c4472ca */ /* 0x000fe200000e0000 */
[----:B------:R-:W-:Y:S01]  /*0de0*/  DADD R70, R70, -R72 ;  /* 0x0000000046467229 */ /* 0x000fe20000000848 */
[----:B------:R-:W-:Y:S01]  /*0df0*/  R2UR UR69, R93 ;  /* 0x000000005d4572ca */ /* 0x000fe200000e0000 */
[----:B------:R-:W-:Y:S01]  /*0e00*/  DFMA R40, R28, R10, RZ ;  /* 0x0000000a1c28722b */ /* 0x000fe200000000ff */
[----:B------:R-:W-:Y:S01]  /*0e10*/  MOV.SPILL R55, UR57 ;  /* 0x0000003900377c02 */ /* 0x000fe20009000f00 */
[----:B------:R-:W-:Y:S01]  /*0e20*/  DFMA R44, R74, R14, RZ ;  /* 0x0000000e4a2c722b */ /* 0x000fe200000000ff */
[----:B------:R-:W-:Y:S01]  /*0e30*/  MOV.SPILL R69, UR56 ;  /* 0x0000003800457c02 */ /* 0x000fe20009000f00 */
[C-C-:B------:R-:W-:Y:S01]  /*0e40*/  DADD R24, R66.reuse, R64.reuse ;  /* 0x0000000042187229 */ /* 0x140fe20000000040 */
[----:B------:R-:W-:Y:S01]  /*0e50*/  R2UR UR56, R96 ;  /* 0x00000000603872ca */ /* 0x000fe200000e0000 */
[----:B------:R-:W-:Y:S01]  /*0e60*/  DADD R22, R66, -R64 ;  /* 0x0000000042167229 */ /* 0x000fe20000000840 */
[----:B------:R-:W-:Y:S01]  /*0e70*/  R2UR UR57, R97 ;  /* 0x00000000613972ca */ /* 0x000fe200000e0000 */
        /* <DEDUP_REMOVED lines=8> */
[-C--:B------:R-:W-:Y:S01]  /*0f00*/  DFMA R38, R48, R28.reuse, RZ ;  /* 0x0000001c3026722b */ /* 0x080fe200000000ff */
[----:B------:R-:W-:Y:S01]  /*0f10*/  MOV.SPILL R80, UR33 ;  /* 0x0000002100507c02 */ /* 0x000fe20009000f00 */
[----:B------:R-:W-:Y:S01]  /*0f20*/  DFMA R56, R16, R28, RZ ;  /* 0x0000001c1038722b */ /* 0x000fe200000000ff */
[----:B------:R-:W-:Y:S01]  /*0f30*/  MOV.SPILL R81, UR32 ;  /* 0x0000002000517c02 */ /* 0x000fe20009000f00 */
[----:B------:R-:W-:Y:S01]  /*0f40*/  DFMA R60, R28, R26, RZ ;  /* 0x0000001a1c3c722b */ /* 0x000fe200000000ff */
[----:B------:R-:W-:Y:S01]  /*0f50*/  MOV.SPILL R78, UR77 ;  /* 0x0000004d004e7c02 */ /* 0x000fe20009000f00 */
[----:B------:R-:W-:Y:S01]  /*0f60*/  DFMA R64, R32, R28, RZ ;  /* 0x0000001c2040722b */ /* 0x000fe200000000ff */
[----:B------:R-:W-:Y:S01]  /*0f70*/  MOV.SPILL R79, UR76 ;  /* 0x0000004c004f7c02 */ /* 0x000fe20009000f00 */
[----:B------:R-:W-:Y:S01]  /*0f80*/  DFMA R72, R28, R42, RZ ;  /* 0x0000002a1c48722b */ /* 0x000fe200000000ff */
[----:B------:R-:W-:Y:S01]  /*0f90*/  R2UR UR32, R94 ;  /* 0x000000005e2072ca */ /* 0x000fe200000e0000 */
[-C--:B------:R-:W-:Y:S01]  /*0fa0*/  DFMA R28, R4, R74.reuse, RZ ;  /* 0x0000004a041c722b */ /* 0x080fe200000000ff */
[----:B------:R-:W-:Y:S01]  /*0fb0*/  R2UR UR33, R95 ;  /* 0x000000005f2172ca */ /* 0x000fe200000e0000 */
[----:B------:R-:W-:Y:S01]  /*0fc0*/  DFMA R58, R20, R74, RZ ;  /* 0x0000004a143a722b */ /* 0x000fe200000000ff */
[----:B------:R-:W-:Y:S01]  /*0fd0*/  R2UR UR76, R100 ;  /* 0x00000000644c72ca */ /* 0x000fe200000e0000 */
[----:B------:R-:W-:Y:S01]  /*0fe0*/  DFMA R40, R34, UR68, R40 ;  /* 0x0000004422287c2b */ /* 0x000fe20008000028 */
[----:B------:R-:W-:Y:S01]  /*0ff0*/  R2UR UR68, R98 ;  /* 0x00000000624472ca */ /* 0x000fe200000e0000 */
[----:B------:R-:W-:Y:S01]  /*1000*/  DFMA R44, R70, UR56, R44 ;  /* 0x00000038462c7c2b */ /* 0x000fe2000800002c */
[----:B------:R-:W-:Y:S01]  /*1010*/  R2UR UR69, R99 ;  /* 0x00000000634572ca */ /* 0x000fe200000e0000 */
[----:B------:R-:W-:Y:S01]  /*1020*/  DFMA R38, R34, R50, R38 ;  /* 0x000000322226722b */ /* 0x000fe20000000026 */
[----:B------:R-:W-:Y:S01]  /*1030*/  R2UR UR77, R101 ;  /* 0x00000000654d72ca */ /* 0x000fe200000e0000 */
[----:B------:R-:W-:Y:S01]  /*1040*/  DFMA R28, R70, UR60, R28 ;  /* 0x0000003c461c7c2b */ /* 0x000fe2000800001c */
[----:B------:R-:W-:Y:S01]  /*1050*/  R2UR UR56, R102 ;  /* 0x00000000663872ca */ /* 0x000fe200000e0000 */
[----:B------:R-:W-:Y:S01]  /*1060*/  DFMA R56, R34, UR62, R56 ;  /* 0x0000003e22387c2b */ /* 0x000fe20008000038 */
[----:B------:R-:W-:Y:S01]  /*1070*/  R2UR UR57, R103 ;  /* 0x00000000673972ca */ /* 0x000fe200000e0000 */
[----:B------:R-:W-:-:S02]  /*1080*/  DFMA R58, R70, UR64, R58 ;  /* 0x00000040463a7c2b */ /* 0x000fc4000800003a */
[----:B------:R-:W-:Y:S02]  /*1090*/  DFMA R40, R24, UR14, R40 ;  /* 0x0000000e18287c2b */ /* 0x000fe40008000028 */
[----:B------:R-:W-:Y:S02]  /*10a0*/  DFMA R62, R74, R30, RZ ;  /* 0x0000001e4a3e722b */ /* 0x000fe400000000ff */
[----:B------:R-:W-:Y:S02]  /*10b0*/  DFMA R66, R36, R74, RZ ;  /* 0x0000004a2442722b */ /* 0x000fe400000000ff */
[----:B------:R-:W-:Y:S02]  /*10c0*/  DFMA R74, R74, R46, RZ ;  /* 0x0000002e4a4a722b */ /* 0x000fe400000000ff */
[----:B------:R-:W-:Y:S01]  /*10d0*/  DFMA R38, R24, UR8, R38 ;  /* 0x0000000818267c2b */ /* 0x000fe20008000026 */
[----:B------:R-:W-:Y:S01]  /*10e0*/  R2UR.FILL UR9, R82 ;  /* 0x00000000520972ca */ /* 0x000fe200004e0000 */
[----:B------:R-:W-:Y:S01]  /*10f0*/  DFMA R28, R22, UR68, R28 ;  /* 0x00000044161c7c2b */ /* 0x000fe2000800001c */
[----:B------:R-:W-:Y:S01]  /*1100*/  R2UR.FILL UR8, R83 ;  /* 0x00000000530872ca */ /* 0x000fe200004e0000 */
[----:B------:R-:W-:Y:S01]  /*1110*/  DFMA R56, R24, UR32, R56 ;  /* 0x0000002018387c2b */ /* 0x000fe20008000038 */
        /* <DEDUP_REMOVED lines=76> */
.L_x_652:
[----:B------:R-:W-:Y:S05]  /*15e0*/  BSYNC.RECONVERGENT B0 ;  /* 0x0000000000007941 */ /* 0x000fea0003800200 */
.L_x_651:
        /* <DEDUP_REMOVED lines=30> */
[----:B------:R-:W-:-:S06]  /*17d0*/  DADD R28, R8, -R12 ;  /* 0x00000000081c7229 */ /* 0x000fcc000000080c */
[----:B------:R-:W-:Y:S02]  /*17e0*/  DFMA R8, R48, R24, RZ ;  /* 0x000000183008722b */ /* 0x000fe400000000ff */
[----:B------:R-:W-:Y:S02]  /*17f0*/  DFMA R12, R24, R10, RZ ;  /* 0x0000000a180c722b */ /* 0x000fe400000000ff */
[C-C-:B-1----:R-:W-:Y:S02]  /*1800*/  DADD R40, R34.reuse, R38.reuse ;  /* 0x0000000022287229 */ /* 0x142fe40000000026 */
[----:B------:R-:W-:Y:S02]  /*1810*/  DADD R34, R34, -R38 ;  /* 0x0000000022227229 */ /* 0x000fe40000000826 */
[----:B------:R-:W-:Y:S02]  /*1820*/  DFMA R38, R16, R24, RZ ;  /* 0x000000181026722b */ /* 0x000fe400000000ff */
[----:B------:R-:W-:-:S02]  /*1830*/  DFMA R62, R24, R26, RZ ;  /* 0x0000001a183e722b */ /* 0x000fc400000000ff */
[C---:B------:R-:W-:Y:S02]  /*1840*/  DFMA R58, R40.reuse, R50, R8 ;  /* 0x00000032283a722b */ /* 0x040fe40000000008 */
[----:B------:R-:W-:Y:S01]  /*1850*/  DFMA R60, R40, UR68, R12 ;  /* 0x00000044283c7c2b */ /* 0x000fe2000800000c */
[----:B------:R-:W-:Y:S01]  /*1860*/  LDS.64 R8, [R0+0x180] ;  /* 0x0001800000087984 */ /* 0x000fe20000000a00 */
[----:B------:R-:W-:Y:S01]  /*1870*/  DFMA R66, R32, R24, RZ ;  /* 0x000000182042722b */ /* 0x000fe200000000ff */
[----:B------:R-:W-:Y:S01]  /*1880*/  R2UR UR68, R94 ;  /* 0x000000005e4472ca */ /* 0x000fe200000e0000 */
[----:B------:R-:W-:Y:S01]  /*1890*/  DFMA R24, R24, R42, RZ ;  /* 0x0000002a1818722b */ /* 0x000fe200000000ff */
[----:B------:R-:W0:Y:S01]  /*18a0*/  LDS.64 R12, [R0+0x1e0] ;  /* 0x0001e000000c7984 */ /* 0x000e220000000a00 */
[C---:B------:R-:W-:Y:S01]  /*18b0*/  DFMA R64, R40.reuse, UR62, R38 ;  /* 0x0000003e28407c2b */ /* 0x040fe20008000026 */
[----:B------:R-:W-:Y:S01]  /*18c0*/  R2UR UR69, R95 ;  /* 0x000000005f4572ca */ /* 0x000fe200000e0000 */
[----:B------:R-:W-:-:S02]  /*18d0*/  DFMA R70, R40, UR22, R62 ;  /* 0x0000001628467c2b */ /* 0x000fc4000800003e */
[C---:B------:R-:W-:Y:S02]  /*18e0*/  DFMA R76, R40.reuse, UR70, R66 ;  /* 0x00000046284c7c2b */ /* 0x040fe40008000042 */
[----:B------:R-:W-:Y:S02]  /*18f0*/  DFMA R80, R40, UR46, R24 ;  /* 0x0000002e28507c2b */ /* 0x000fe40008000018 */
[----:B------:R-:W-:Y:S02]  /*1900*/  DFMA R40, R28, R14, RZ ;  /* 0x0000000e1c28722b */ /* 0x000fe400000000ff */
[----:B--2---:R-:W-:Y:S02]  /*1910*/  DADD R24, R44, R56 ;  /* 0x000000002c187229 */ /* 0x004fe40000000038 */
[-C--:B------:R-:W-:Y:S02]  /*1920*/  DFMA R38, R4, R28.reuse, RZ ;  /* 0x0000001c0426722b */ /* 0x080fe400000000ff */
[----:B------:R-:W-:-:S02]  /*1930*/  DFMA R62, R20, R28, RZ ;  /* 0x0000001c143e722b */ /* 0x000fc400000000ff */
[----:B------:R-:W-:Y:S01]  /*1940*/  DFMA R40, R34, UR76, R40 ;  /* 0x0000004c22287c2b */ /* 0x000fe20008000028 */
[----:B------:R-:W-:Y:S01]  /*1950*/  R2UR UR76, R100 ;  /* 0x00000000644c72ca */ /* 0x000fe200000e0000 */
[----:B------:R-:W-:Y:S01]  /*1960*/  DFMA R58, R24, UR56, R58 ;  /* 0x00000038183a7c2b */ /* 0x000fe2000800003a */
[----:B------:R-:W-:Y:S01]  /*1970*/  R2UR UR77, R101 ;  /* 0x00000000654d72ca */ /* 0x000fe200000e0000 */
[----:B------:R-:W-:Y:S01]  /*1980*/  DFMA R38, R34, UR60, R38 ;  /* 0x0000003c22267c2b */ /* 0x000fe20008000026 */
[----:B------:R-:W-:Y:S01]  /*1990*/  R2UR UR56, R102 ;  /* 0x00000000663872ca */ /* 0x000fe200000e0000 */
[----:B------:R-:W-:Y:S01]  /*19a0*/  DADD R44, R44, -R56 ;  /* 0x000000002c2c7229 */ /* 0x000fe20000000838 */
[----:B------:R-:W-:Y:S01]  /*19b0*/  R2UR UR57, R103 ;  /* 0x00000000673972ca */ /* 0x000fe200000e0000 */
[C---:B------:R-:W-:Y:S02]  /*19c0*/  DFMA R60, R24.reuse, UR14, R60 ;  /* 0x0000000e183c7c2b */ /* 0x040fe4000800003c */
[C---:B------:R-:W-:Y:S01]  /*19d0*/  DFMA R64, R24.reuse, UR68, R64 ;  /* 0x0000004418407c2b */ /* 0x040fe20008000040 */
[----:B------:R-:W-:Y:S01]  /*19e0*/  R2UR.FILL UR69, R82 ;  /* 0x00000000524572ca */ /* 0x000fe200004e0000 */
[C---:B------:R-:W-:Y:S01]  /*19f0*/  DFMA R70, R24.reuse, UR20, R70 ;  /* 0x0000001418467c2b */ /* 0x040fe20008000046 */
[----:B------:R-:W-:Y:S01]  /*1a00*/  R2UR.FILL UR68, R83 ;  /* 0x00000000534472ca */ /* 0x000fe200004e0000 */
[----:B------:R-:W-:-:S02]  /*1a10*/  DFMA R76, R24, UR38, R76 ;  /* 0x00000026184c7c2b */ /* 0x000fc4000800004c */
[----:B------:R-:W-:Y:S02]  /*1a20*/  DFMA R80, R24, UR44, R80 ;  /* 0x0000002c18507c2b */ /* 0x000fe40008000050 */
[----:B------:R-:W-:Y:S02]  /*1a30*/  DFMA R62, R34, UR64, R62 ;  /* 0x00000040223e7c2b */ /* 0x000fe4000800003e */
[----:B---3--:R-:W-:Y:S02]  /*1a40*/  DADD R24, R22, R18 ;  /* 0x0000000016187229 */ /* 0x008fe40000000012 */
[----:B------:R-:W-:Y:S02]  /*1a50*/  DFMA R66, R28, R30, RZ ;  /* 0x0000001e1c42722b */ /* 0x000fe400000000ff */
[----:B------:R-:W-:Y:S02]  /*1a60*/  DFMA R74, R36, R28, RZ ;  /* 0x0000001c244a722b */ /* 0x000fe400000000ff */
[----:B------:R-:W-:-:S02]  /*1a70*/  DFMA R28, R28, R46, RZ ;  /* 0x0000002e1c1c722b */ /* 0x000fc400000000ff */
[----:B------:R-:W-:Y:S01]  /*1a80*/  DFMA R38, R44, UR32, R38 ;  /* 0x000000202c267c2b */ /* 0x000fe20008000026 */
[----:B------:R-:W-:Y:S01]  /*1a90*/  R2UR UR32, R104 ;  /* 0x00000000682072ca */ /* 0x000fe200000e0000 */
[----:B------:R-:W-:Y:S01]  /*1aa0*/  DADD R18, R22, -R18 ;  /* 0x0000000016127229 */ /* 0x000fe20000000812 */
        /* <DEDUP_REMOVED lines=9> */
[----:B------:R-:W-:-:S02]  /*1b40*/  DFMA R28, R34, UR50, R28 ;  /* 0x00000032221c7c2b */ /* 0x000fc4000800001c */
[----:B0-----:R-:W-:Y:S02]  /*1b50*/  DADD R22, R8, R12 ;  /* 0x0000000008167229 */ /* 0x001fe4000000000c */
[----:B------:R-:W-:Y:S02]  /*1b60*/  DFMA R40, R44, UR12, R40 ;  /* 0x0000000c2c287c2b */ /* 0x000fe40008000028 */
[----:B------:R-:W-:Y:S02]  /*1b70*/  DFMA R58, R24, UR18, R58 ;  /* 0x00000012183a7c2b */ /* 0x000fe4000800003a */
[----:B------:R-:W-:Y:S02]  /*1b80*/  DFMA R38, R18, UR16, R38 ;  /* 0x0000001012267c2b */ /* 0x000fe40008000026 */
[----:B------:R-:W-:Y:S02]  /*1b90*/  DADD R8, R8, -R12 ;  /* 0x0000000008087229 */ /* 0x000fe4000000080c */
[----:B------:R-:W-:-:S02]  /*1ba0*/  DFMA R66, R44, UR24, R66 ;  /* 0x000000182c427c2b */ /* 0x000fc40008000042 */
        /* <DEDUP_REMOVED lines=53> */
.L_x_654:
[----:B------:R-:W-:Y:S05]  /*1f00*/  BSYNC.RECONVERGENT B0 ;  /* 0x0000000000007941 */ /* 0x000fea0003800200 */
.L_x_653:
[----:B-----5:R-:W1:Y:S01]  /*1f10*/  LDC.64 R76, c[0x0][0x388] ;  /* 0x0000e200ff4c7b82 */ /* 0x020e620000000a00 */
[----:B------:R-:W-:Y:S01]  /*1f20*/  MOV.SPILL R80, UR57 ;  /* 0x0000003900507c02 */ /* 0x000fe20009000f00 */
        /* <DEDUP_REMOVED lines=28> */
[----:B------:R-:W-:Y:S02]  /*20f0*/  MOV.SPILL R114, UR47 ;  /* 0x0000002f00727c02 */ /* 0x000fe40009000f00 */
[----:B------:R-:W-:Y:S01]  /*2100*/  MOV.SPILL R113, UR46 ;  /* 0x0000002e00717c02 */ /* 0x000fe20009000f00 */
[C-C-:B-1----:R-:W-:Y:S02]  /*2110*/  DADD R72, R60.reuse, R66.reuse ;  /* 0x000000003c487229 */ /* 0x142fe40000000042 */
[----:B------:R-:W-:Y:S02]  /*2120*/  DADD R74, R60, -R66 ;  /* 0x000000003c4a7229 */ /* 0x000fe40000000842 */
[----:B------:R-:W-:-:S04]  /*2130*/  DADD R66, R62, R64 ;  /* 0x000000003e427229 */ /* 0x000fc80000000040 */
[----:B------:R-:W-:Y:S02]  /*2140*/  DFMA R60, R72, R26, RZ ;  /* 0x0000001a483c722b */ /* 0x000fe400000000ff */
[----:B------:R-:W-:Y:S02]  /*2150*/  DFMA R88, R48, R72, RZ ;  /* 0x000000483058722b */ /* 0x000fe400000000ff */
[----:B------:R-:W-:Y:S02]  /*2160*/  DFMA R84, R72, R10, RZ ;  /* 0x0000000a4854722b */ /* 0x000fe400000000ff */
[-C--:B0-----:R-:W-:Y:S02]  /*2170*/  DFMA R76, R16, R72.reuse, RZ ;  /* 0x00000048104c722b */ /* 0x081fe400000000ff */
[----:B------:R-:W-:Y:S02]  /*2180*/  DFMA R78, R32, R72, RZ ;  /* 0x00000048204e722b */ /* 0x000fe400000000ff */
[----:B------:R-:W-:-:S02]  /*2190*/  DFMA R72, R72, R42, RZ ;  /* 0x0000002a4848722b */ /* 0x000fc400000000ff */
[----:B------:R-:W-:Y:S02]  /*21a0*/  DADD R62, R62, -R64 ;  /* 0x000000003e3e7229 */ /* 0x000fe40000000840 */
[C---:B------:R-:W-:Y:S02]  /*21b0*/  DFMA R64, R66.reuse, UR22, R60 ;  /* 0x0000001642407c2b */ /* 0x040fe4000800003c */
[C---:B------:R-:W-:Y:S02]  /*21c0*/  DFMA R88, R66.reuse, R50, R88 ;  /* 0x000000324258722b */ /* 0x040fe40000000058 */
[C---:B------:R-:W-:Y:S02]  /*21d0*/  DFMA R84, R66.reuse, UR56, R84 ;  /* 0x0000003842547c2b */ /* 0x040fe40008000054 */
[C---:B------:R-:W-:Y:S02]  /*21e0*/  DFMA R76, R66.reuse, UR62, R76 ;  /* 0x0000003e424c7c2b */ /* 0x040fe4000800004c */
[----:B------:R-:W-:-:S02]  /*21f0*/  DFMA R60, R66, UR70, R78 ;  /* 0x00000046423c7c2b */ /* 0x000fc4000800004e */
[----:B------:R-:W-:Y:S01]  /*2200*/  DFMA R66, R66, UR46, R72 ;  /* 0x0000002e42427c2b */ /* 0x000fe20008000048 */
[----:B------:R-:W-:Y:S02]  /*2210*/  R2UR UR46, R96 ;  /* 0x00000000602e72ca */ /* 0x000fe400000e0000 */
[----:B------:R-:W-:Y:S01]  /*2220*/  R2UR UR47, R97 ;  /* 0x00000000612f72ca */ /* 0x000fe200000e0000 */
[----:B------:R-:W-:Y:S01]  /*2230*/  DFMA R72, R4, R74, RZ ;  /* 0x0000004a0448722b */ /* 0x000fe200000000ff */
[----:B------:R-:W-:Y:S01]  /*2240*/  R2UR.FILL UR57, R80 ;  /* 0x00000000503972ca */ /* 0x000fe200004e0000 */
[----:B------:R-:W-:Y:S01]  /*2250*/  DFMA R78, R74, R14, RZ ;  /* 0x0000000e4a4e722b */ /* 0x000fe200000000ff */
[----:B------:R-:W-:Y:S01]  /*2260*/  R2UR.FILL UR56, R81 ;  /* 0x00000000513872ca */ /* 0x000fe200004e0000 */
[----:B------:R-:W-:Y:S02]  /*2270*/  DFMA R86, R20, R74, RZ ;  /* 0x0000004a1456722b */ /* 0x000fe400000000ff */
[----:B------:R-:W-:-:S02]  /*2280*/  DFMA R80, R74, R30, RZ ;  /* 0x0000001e4a50722b */ /* 0x000fc400000000ff */
[----:B------:R-:W-:Y:S02]  /*2290*/  DFMA R82, R36, R74, RZ ;  /* 0x0000004a2452722b */ /* 0x000fe400000000ff */
[----:B------:R-:W-:Y:S02]  /*22a0*/  DFMA R106, R74, R46, RZ ;  /* 0x0000002e4a6a722b */ /* 0x000fe400000000ff */
[C---:B------:R-:W-:Y:S02]  /*22b0*/  DFMA R72, R62.reuse, UR60, R72 ;  /* 0x0000003c3e487c2b */ /* 0x040fe40008000048 */
[C---:B------:R-:W-:Y:S02]  /*22c0*/  DFMA R78, R62.reuse, UR46, R78 ;  /* 0x0000002e3e4e7c2b */ /* 0x040fe4000800004e */
[C---:B------:R-:W-:Y:S02]  /*22d0*/  DFMA R86, R62.reuse, UR64, R86 ;  /* 0x000000403e567c2b */ /* 0x040fe40008000056 */
[----:B------:R-:W-:-:S02]  /*22e0*/  DFMA R80, R62, UR26, R80 ;  /* 0x0000001a3e507c2b */ /* 0x000fc40008000050 */
[C---:B------:R-:W-:Y:S02]  /*22f0*/  DFMA R74, R62.reuse, UR72, R82 ;  /* 0x000000483e4a7c2b */ /* 0x040fe40008000052 */
[----:B------:R-:W-:Y:S02]  /*2300*/  DFMA R62, R62, UR50, R106 ;  /* 0x000000323e3e7c2b */ /* 0x000fe4000800006a */
[C-C-:B------:R-:W-:Y:S02]  /*2310*/  DADD R106, R56.reuse, R54.reuse ;  /* 0x00000000386a7229 */ /* 0x140fe40000000036 */
[----:B------:R-:W-:Y:S02]  /*2320*/  DADD R82, R56, -R54 ;  /* 0x0000000038527229 */ /* 0x000fe40000000836 */
[C-C-:B------:R-:W-:Y:S02]  /*2330*/  DADD R56, R58.reuse, R52.reuse ;  /* 0x000000003a387229 */ /* 0x140fe40000000034 */
[----:B------:R-:W-:Y:S01]  /*2340*/  DADD R58, R58, -R52 ;  /* 0x000000003a3a7229 */ /* 0x000fe20000000834 */
[----:B------:R-:W0:Y:S01]  /*2350*/  LDS.128 R52, [R69+0x20] ;  /* 0x0000200045347984 */ /* 0x000e220000000c00 */
[----:B------:R-:W-:-:S02]  /*2360*/  MOV.SPILL R116, UR71 ;  /* 0x0000004700747c02 */ /* 0x000fc40009000f00 */
[----:B------:R-:W-:Y:S02]  /*2370*/  MOV.SPILL R118, UR70 ;  /* 0x0000004600767c02 */ /* 0x000fe40009000f00 */
[----:B------:R-:W-:Y:S02]  /*2380*/  MOV.SPILL R130, UR73 ;  /* 0x0000004900827c02 */ /* 0x000fe40009000f00 */
[----:B------:R-:W-:Y:S02]  /*2390*/  MOV.SPILL R120, UR72 ;  /* 0x0000004800787c02 */ /* 0x000fe40009000f00 */
[----:B------:R-:W-:Y:S02]  /*23a0*/  R2UR UR70, R94 ;  /* 0x000000005e4672ca */ /* 0x000fe400000e0000 */
[----:B------:R-:W-:Y:S02]  /*23b0*/  R2UR UR71, R95 ;  /* 0x000000005f4772ca */ /* 0x000fe400000e0000 */
        /* <DEDUP_REMOVED lines=15> */
[----:B------:R-:W-:Y:S02]  /*24b0*/  MOV.SPILL R129, UR60 ;  /* 0x0000003c00817c02 */ /* 0x000fe40009000f00 */
[----:B------:R-:W-:Y:S02]  /*24c0*/  R2UR UR60, R102 ;  /* 0x00000000663c72ca */ /* 0x000fe400000e0000 */
[----:B------:R-:W-:Y:S01]  /*24d0*/  R2UR UR61, R103 ;  /* 0x00000000673d72ca */ /* 0x000fe200000e0000 */
[C---:B------:R-:W-:Y:S02]  /*24e0*/  DFMA R88, R106.reuse, UR72, R88 ;  /* 0x000000486a587c2b */ /* 0x040fe40008000058 */
[----:B------:R-:W-:-:S02]  /*24f0*/  DFMA R84, R106, UR14, R84 ;  /* 0x0000000e6a547c2b */ /* 0x000fc40008000054 */
[C---:B------:R-:W-:Y:S02]  /*2500*/  DFMA R76, R106.reuse, UR70, R76 ;  /* 0x000000466a4c7c2b */ /* 0x040fe4000800004c */
[C---:B------:R-:W-:Y:S02]  /*2510*/  DFMA R64, R106.reuse, UR20, R64 ;  /* 0x000000146a407c2b */ /* 0x040fe40008000040 */
[C---:B------:R-:W-:Y:S02]  /*2520*/  DFMA R60, R106.reuse, UR38, R60 ;  /* 0x000000266a3c7c2b */ /* 0x040fe4000800003c */
[----:B------:R-:W-:Y:S02]  /*2530*/  DFMA R66, R106, UR44, R66 ;  /* 0x0000002c6a427c2b */ /* 0x000fe40008000042 */
[C---:B------:R-:W-:Y:S01]  /*2540*/  DFMA R86, R82.reuse, UR22, R86 ;  /* 0x0000001652567c2b */ /* 0x040fe20008000056 */
[----:B------:R-:W-:Y:S01]  /*2550*/  MOV.SPILL R121, UR63 ;  /* 0x0000003f00797c02 */ /* 0x000fe20009000f00 */
[----:B------:R-:W-:Y:S01]  /*2560*/  DFMA R72, R82, UR64, R72 ;  /* 0x0000004052487c2b */ /* 0x000fe20008000048 */
[----:B------:R-:W-:-:S02]  /*2570*/  MOV.SPILL R126, UR62 ;  /* 0x0000003e007e7c02 */ /* 0x000fc40009000f00 */
[----:B------:R-:W-:Y:S02]  /*2580*/  R2UR UR62, R104 ;  /* 0x00000000683e72ca */ /* 0x000fe400000e0000 */
[----:B------:R-:W-:Y:S02]  /*2590*/  R2UR UR63, R105 ;  /* 0x00000000693f72ca */ /* 0x000fe400000e0000 */
        /* <DEDUP_REMOVED lines=8> */
[C---:B------:R-:W-:Y:S02]  /*2620*/  DFMA R88, R56.reuse, UR18, R88 ;  /* 0x0000001238587c2b */ /* 0x040fe40008000058 */
[C---:B------:R-:W-:Y:S02]  /*2630*/  DFMA R84, R56.reuse, UR60, R84 ;  /* 0x0000003c38547c2b */ /* 0x040fe40008000054 */
[----:B------:R-:W-:-:S02]  /*2640*/  DFMA R76, R56, UR6, R76 ;  /* 0x00000006384c7c2b */ /* 0x000fc4000800004c */
[C---:B------:R-:W-:Y:S02]  /*2650*/  DFMA R64, R56.reuse, UR30, R64 ;  /* 0x0000001e38407c2b */ /* 0x040fe40008000040 */
[C---:B------:R-:W-:Y:S02]  /*2660*/  DFMA R60, R56.reuse, UR36, R60 ;  /* 0x00000024383c7c2b */ /* 0x040fe4000800003c */
[----:B------:R-:W-:Y:S02]  /*2670*/  DFMA R66, R56, UR54, R66 ;  /* 0x0000003638427c2b */ /* 0x000fe40008000042 */
[----:B0-----:R-:W-:Y:S02]  /*2680*/  DADD R56, R52, R54 ;  /* 0x0000000034387229 */ /* 0x001fe40000000036 */
[----:B------:R-:W-:Y:S02]  /*2690*/  DFMA R78, R82, UR12, R78 ;  /* 0x0000000c524e7c2b */ /* 0x000fe4000800004e */
[----:B------:R-:W-:-:S02]  /*26a0*/  DFMA R86, R58, UR4, R86 ;  /* 0x000000043a567c2b */ /* 0x000fc40008000056 */
[----:B------:R-:W-:Y:S02]  /*26b0*/  DADD R52, R52, -R54 ;  /* 0x0000000034347229 */ /* 0x000fe40000000836 */
        /* <DEDUP_REMOVED lines=16> */
[----:B------:R-:W-:-:S02]  /*27c0*/  DFMA R78, R52, UR8, R78 ;  /* 0x00000008344e7c2b */ /* 0x000fc4000800004e */
[C-C-:B------:R-:W-:Y:S02]  /*27d0*/  DADD R56, R76.reuse, -R86.reuse ;  /* 0x000000004c387229 */ /* 0x140fe40000000856 */
[----:B------:R-:W-:Y:S02]  /*27e0*/  DADD R54, R76, R86 ;  /* 0x000000004c367229 */ /* 0x000fe40000000056 */
[----:B------:R-:W-:Y:S02]  /*27f0*/  DADD R76, R88, R72 ;  /* 0x00000000584c7229 */ /* 0x000fe40000000048 */
[C---:B------:R-:W-:Y:S02]  /*2800*/  DFMA R80, R52.reuse, UR32, R80 ;  /* 0x0000002034507c2b */ /* 0x040fe40008000050 */
[C---:B------:R-:W-:Y:S02]  /*2810*/  DFMA R82, R52.reuse, UR76, R74 ;  /* 0x0000004c34527c2b */ /* 0x040fe4000800004a */
[----:B------:R-:W-:-:S02]  /*2820*/  DFMA R62, R52, UR56, R62 ;  /* 0x00000038343e7c2b */ /* 0x000fc4000800003e */
[----:B------:R-:W-:Y:S02]  /*2830*/  DADD R52, R84, -R78 ;  /* 0x0000000054347229 */ /* 0x000fe4000000084e */
[----:B------:R-:W-:Y:S02]  /*2840*/  DADD R88, R88, -R72 ;  /* 0x0000000058587229 */ /* 0x000fe40000000848 */
[----:B------:R-:W-:Y:S02]  /*2850*/  DADD R78, R84, R78 ;  /* 0x00000000544e7229 */ /* 0x000fe4000000004e */
[----:B--2---:R-:W-:Y:S02]  /*2860*/  DMUL R22, R22, R76 ;  /* 0x0000004c16167228 */ /* 0x004fe40000000000 */
[C-C-:B------:R-:W-:Y:S02]  /*2870*/  DADD R58, R64.reuse, -R80.reuse ;  /* 0x00000000403a7229 */ /* 0x140fe40000000850 */
[----:B------:R-:W-:-:S02]  /*2880*/  DADD R64, R64, R80 ;  /* 0x0000000040407229 */ /* 0x000fc40000000050 */
[----:B---3--:R-:W-:Y:S02]  /*2890*/  DMUL R70, R70, R56 ;  /* 0x0000003846467228 */ /* 0x008fe40000000000 */
[----:B----4-:R-:W-:Y:S02]  /*28a0*/  DMUL R18, R18, R78 ;  /* 0x0000004e12127228 */ /* 0x010fe40000000000 */
[----:B------:R-:W-:Y:S02]  /*28b0*/  DFMA R56, R24, R88, R22 ;  /* 0x000000581838722b */ /* 0x000fe40000000016 */
[----:B------:R-:W-:Y:S02]  /*28c0*/  DADD R74, R60, -R82 ;  /* 0x000000003c4a7229 */ /* 0x000fe40000000852 */
[----:B------:R-:W-:Y:S02]  /*28d0*/  DADD R72, R66, -R62 ;  /* 0x0000000042487229 */ /* 0x000fe4000000083e */
[----:B------:R-:W-:-:S02]  /*28e0*/  DADD R60, R60, R82 ;  /* 0x000000003c3c7229 */ /* 0x000fc40000000052 */
[----:B------:R-:W-:Y:S02]  /*28f0*/  DADD R62, R66, R62 ;  /* 0x00000000423e7229 */ /* 0x000fe4000000003e */
[----:B------:R-:W-:Y:S02]  /*2900*/  DMUL R12, R12, R54 ;  /* 0x000000360c0c7228 */ /* 0x000fe40000000000 */
[----:B------:R-:W-:Y:S02]  /*2910*/  DMUL R40, R40, R64 ;  /* 0x0000004028287228 */ /* 0x000fe40000000000 */
[----:B------:R-:W-:Y:S02]  /*2920*/  DFMA R54, R34, R52, R18 ;  /* 0x000000342236722b */ /* 0x000fe40000000012 */
[----:B------:R-:W-:Y:S02]  /*2930*/  DFMA R64, R56, UR18, RZ ;  /* 0x0000001238407c2b */ /* 0x000fe400080000ff */
[----:B------:R-:W-:-:S02]  /*2940*/  DMUL R8, R8, R58 ;  /* 0x0000003a08087228 */ /* 0x000fc40000000000 */
[----:B------:R-:W-:Y:S02]  /*2950*/  DMUL R6, R6, R60 ;  /* 0x0000003c06067228 */ /* 0x000fe40000000000 */
[----:B------:R-:W-:Y:S02]  /*2960*/  DMUL R38, R38, R62 ;  /* 0x0000003e26267228 */ /* 0x000fe40000000000 */
[----:B------:R-:W-:Y:S02]  /*2970*/  DFMA R58, R48, R56, RZ ;  /* 0x00000038303a722b */ /* 0x000fe400000000ff */
[C---:B------:R-:W-:Y:S02]  /*2980*/  DFMA R60, R56.reuse, R50, RZ ;  /* 0x00000032383c722b */ /* 0x040fe400000000ff */
[----:B------:R-:W-:Y:S02]  /*2990*/  DFMA R62, R56, UR72, RZ ;  /* 0x00000048383e7c2b */ /* 0x000fe400080000ff */
[----:B------:R-:W-:-:S02]  /*29a0*/  DMUL R28, R28, R72 ;  /* 0x000000481c1c7228 */ /* 0x000fc40000000000 */
[----:B------:R-:W-:Y:S01]  /*29b0*/  DFMA R56, R56, UR26, RZ ;  /* 0x0000001a38387c2b */ /* 0x000fe200080000ff */
[----:B------:R-:W-:Y:S01]  /*29c0*/  R2UR.FILL UR27, R128 ;  /* 0x00000000801b72ca */ /* 0x000fe200004e0000 */
[----:B------:R-:W-:Y:S01]  /*29d0*/  DFMA R24, R24, -R88, R22 ;  /* 0x800000581818722b */ /* 0x000fe20000000016 */
[----:B------:R-:W-:Y:S01]  /*29e0*/  R2UR.FILL UR26, R124 ;  /* 0x000000007c1a72ca */ /* 0x000fe200004e0000 */
[----:B------:R-:W-:Y:S01]  /*29f0*/  DFMA R72, R54, UR60, R64 ;  /* 0x0000003c36487c2b */ /* 0x000fe20008000040 */
[----:B------:R-:W-:Y:S02]  /*2a00*/  R2UR.FILL UR61, R123 ;  /* 0x000000007b3d72ca */ /* 0x000fe400004e0000 */
[----:B------:R-:W-:Y:S01]  /*2a10*/  R2UR.FILL UR60, R129 ;  /* 0x00000000813c72ca */ /* 0x000fe200004e0000 */
[----:B------:R-:W-:Y:S02]  /*2a20*/  DMUL R44, R44, R74 ;  /* 0x0000004a2c2c7228 */ /* 0x000fe40000000000 */
[----:B------:R-:W-:Y:S01]  /*2a30*/  DFMA R74, R24, UR46, RZ ;  /* 0x0000002e184a7c2b */ /* 0x000fe200080000ff */
[----:B------:R-:W-:-:S02]  /*2a40*/  R2UR.FILL UR47, R125 ;  /* 0x000000007d2f72ca */ /* 0x000fc400004e0000 */
[----:B------:R-:W-:Y:S01]  /*2a50*/  R2UR.FILL UR46, R122 ;  /* 0x000000007a2e72ca */ /* 0x000fe200004e0000 */
[----:B------:R-:W-:Y:S02]  /*2a60*/  DFMA R34, R34, -R52, R18 ;  /* 0x800000342222722b */ /* 0x000fe40000000012 */
[C---:B------:R-:W-:Y:S02]  /*2a70*/  DFMA R58, R54.reuse, R10, R58 ;  /* 0x0000000a363a722b */ /* 0x040fe4000000003a */
[C---:B------:R-:W-:Y:S02]  /*2a80*/  DFMA R60, R54.reuse, UR26, R60 ;  /* 0x0000001a363c7c2b */ /* 0x040fe4000800003c */
[C---:B------:R-:W-:Y:S02]  /*2a90*/  DFMA R62, R54.reuse, UR14, R62 ;  /* 0x0000000e363e7c2b */ /* 0x040fe4000800003e */
[----:B------:R-:W-:Y:S02]  /*2aa0*/  DFMA R76, R54, UR10, R56 ;  /* 0x0000000a364c7c2b */ /* 0x000fe40008000038 */
[----:B------:R-:W-:-:S02]  /*2ab0*/  DFMA R52, R4, R24, RZ ;  /* 0x000000180434722b */ /* 0x000fc400000000ff */
[C---:B------:R-:W-:Y:S02]  /*2ac0*/  DFMA R54, R24.reuse, UR60, RZ ;  /* 0x0000003c18367c2b */ /* 0x040fe400080000ff */
[C---:B------:R-:W-:Y:S02]  /*2ad0*/  DFMA R56, R24.reuse, UR64, RZ ;  /* 0x0000004018387c2b */ /* 0x040fe400080000ff */
[----:B------:R-:W-:Y:S02]  /*2ae0*/  DFMA R66, R24, UR16, RZ ;  /* 0x0000001018427c2b */ /* 0x000fe400080000ff */
[C---:B------:R-:W-:Y:S02]  /*2af0*/  DFMA R52, R34.reuse, R14, R52 ;  /* 0x0000000e2234722b */ /* 0x040fe40000000034 */
[C---:B------:R-:W-:Y:S02]  /*2b00*/  DFMA R54, R34.reuse, UR46, R54 ;  /* 0x0000002e22367c2b */ /* 0x040fe40008000036 */
[----:B------:R-:W-:-:S02]  /*2b10*/  DFMA R64, R34, UR12, R56 ;  /* 0x0000000c22407c2b */ /* 0x000fc40008000038 */
[C---:B------:R-:W-:Y:S01]  /*2b20*/  DFMA R66, R34.reuse, UR62, R66 ;  /* 0x0000003e22427c2b */ /* 0x040fe20008000042 */
[----:B------:R-:W-:Y:S01]  /*2b30*/  R2UR.FILL UR63, R121 ;  /* 0x00000000793f72ca */ /* 0x000fe200004e0000 */
[----:B------:R-:W-:Y:S01]  /*2b40*/  DFMA R74, R34, UR8, R74 ;  /* 0x00000008224a7c2b */ /* 0x000fe2000800004a */
[----:B------:R-:W-:Y:S01]  /*2b50*/  R2UR.FILL UR62, R126 ;  /* 0x000000007e3e72ca */ /* 0x000fe200004e0000 */
[C-C-:B------:R-:W-:Y:S01]  /*2b60*/  DADD R34, -R70.reuse, R12.reuse ;  /* 0x0000000046227229 */ /* 0x140fe2000000010c */
[----:B------:R-:W-:Y:S02]  /*2b70*/  R2UR.FILL UR65, R127 ;  /* 0x000000007f4172ca */ /* 0x000fe400004e0000 */
[----:B------:R-:W-:Y:S01]  /*2b80*/  R2UR.FILL UR64, R112 ;  /* 0x00000000704072ca */ /* 0x000fe200004e0000 */
[----:B------:R-:W-:Y:S01]  /*2b90*/  DADD R24, R70, R12 ;  /* 0x0000000046187229 */ /* 0x000fe2000000000c */
[----:B------:R-:W-:-:S03]  /*2ba0*/  R2UR.FILL UR27, R119 ;  /* 0x00000000771b72ca */ /* 0x000fc600004e0000 */
[----:B------:R-:W-:Y:S01]  /*2bb0*/  DFMA R64, R34, UR22, R64 ;  /* 0x0000001622407c2b */ /* 0x000fe20008000040 */
[----:B------:R-:W-:Y:S02]  /*2bc0*/  R2UR.FILL UR23, R115 ;  /* 0x00000000731772ca */ /* 0x000fe400004e0000 */
[----:B------:R-:W-:Y:S02]  /*2bd0*/  R2UR.FILL UR22, R117 ;  /* 0x00000000751672ca */ /* 0x000fe400004e0000 */
[----:B------:R-:W-:Y:S01]  /*2be0*/  R2UR.FILL UR26, R131 ;  /* 0x00000000831a72ca */ /* 0x000fe200004e0000 */
[----:B------:R-:W-:Y:S02]  /*2bf0*/  DFMA R58, R16, R24, R58 ;  /* 0x00000018103a722b */ /* 0x000fe4000000003a */
[C---:B------:R-:W-:Y:S02]  /*2c00*/  DFMA R60, R24.reuse, UR62, R60 ;  /* 0x0000003e183c7c2b */ /* 0x040fe4000800003c */
[----:B------:R-:W-:-:S02]  /*2c10*/  DFMA R62, R24, UR70, R62 ;  /* 0x00000046183e7c2b */ /* 0x000fc4000800003e */
[C---:B------:R-:W-:Y:S02]  /*2c20*/  DFMA R72, R24.reuse, UR6, R72 ;  /* 0x0000000618487c2b */ /* 0x040fe40008000048 */
[----:B------:R-:W-:Y:S02]  /*2c30*/  DFMA R76, R24, UR66, R76 ;  /* 0x00000042184c7c2b */ /* 0x000fe4000800004c */
[----:B------:R-:W-:Y:S02]  /*2c40*/  DADD R24, R8, R40 ;  /* 0x0000000008187229 */ /* 0x000fe40000000028 */
[----:B------:R-:W-:Y:S02]  /*2c50*/  DFMA R52, R20, R34, R52 ;  /* 0x000000221434722b */ /* 0x000fe40000000034 */
        /* <DEDUP_REMOVED lines=13> */
[----:B------:R-:W-:Y:S02]  /*2d30*/  DADD R24, R44, R6 ;  /* 0x000000002c187229 */ /* 0x000fe40000000006 */
[----:B------:R-:W-:-:S02]  /*2d40*/  DFMA R54, R34, R30, R52 ;  /* 0x0000001e2236722b */ /* 0x000fc40000000034 */
[C---:B------:R-:W-:Y:S02]  /*2d50*/  DFMA R56, R34.reuse, UR26, R56 ;  /* 0x0000001a22387c2b */ /* 0x040fe40008000038 */
[C---:B------:R-:W-:Y:S02]  /*2d60*/  DFMA R64, R34.reuse, UR24, R64 ;  /* 0x0000001822407c2b */ /* 0x040fe40008000040 */
[C---:B------:R-:W-:Y:S02]  /*2d70*/  DFMA R66, R34.reuse, UR34, R66 ;  /* 0x0000002222427c2b */ /* 0x040fe40008000042 */
[----:B------:R-:W-:Y:S02]  /*2d80*/  DFMA R74, R34, UR32, R74 ;  /* 0x00000020224a7c2b */ /* 0x000fe4000800004a */
[----:B------:R-:W-:Y:S01]  /*2d90*/  DADD R34, -R44, R6 ;  /* 0x000000002c227229 */ /* 0x000fe20000000106 */
        /* <DEDUP_REMOVED lines=9> */
[C---:B------:R-:W-:Y:S02]  /*2e30*/  DFMA R56, R34.reuse, UR72, R56 ;  /* 0x0000004822387c2b */ /* 0x040fe40008000038 */
[----:B------:R-:W-:Y:S02]  /*2e40*/  DFMA R64, R34, UR42, R64 ;  /* 0x0000002a22407c2b */ /* 0x000fe40008000040 */
[----:B------:R-:W-:Y:S02]  /*2e50*/  DFMA R54, R36, R34, R54 ;  /* 0x000000222436722b */ /* 0x000fe40000000036 */
[C---:B------:R-:W-:Y:S02]  /*2e60*/  DFMA R66, R34.reuse, UR40, R66 ;  /* 0x0000002822427c2b */ /* 0x040fe40008000042 */
[----:B------:R-:W-:Y:S02]  /*2e70*/  DFMA R74, R34, UR76, R74 ;  /* 0x0000004c224a7c2b */ /* 0x000fe4000800004a */
[----:B------:R-:W-:-:S02]  /*2e80*/  DFMA R60, R24, UR46, R60 ;  /* 0x0000002e183c7c2b */ /* 0x000fc4000800003c */
[----:B------:R-:W-:Y:S02]  /*2e90*/  DFMA R56, R52, UR50, R56 ;  /* 0x0000003234387c2b */ /* 0x000fe40008000038 */
[----:B------:R-:W-:Y:S02]  /*2ea0*/  DFMA R62, R24, UR44, R62 ;  /* 0x0000002c183e7c2b */ /* 0x000fe4000800003e */
[----:B------:R-:W-:Y:S02]  /*2eb0*/  DFMA R64, R52, UR48, R64 ;  /* 0x0000003034407c2b */ /* 0x000fe40008000040 */
[----:B------:R-:W-:Y:S02]  /*2ec0*/  DFMA R58, R24, R42, R58 ;  /* 0x0000002a183a722b */ /* 0x000fe4000000003a */
[----:B------:R-:W-:Y:S02]  /*2ed0*/  DFMA R54, R52, R46, R54 ;  /* 0x0000002e3436722b */ /* 0x000fe40000000036 */
[----:B------:R-:W-:-:S02]  /*2ee0*/  DFMA R72, R24, UR54, R72 ;  /* 0x0000003618487c2b */ /* 0x000fc40008000048 */
[----:B------:R-:W-:Y:S02]  /*2ef0*/  DFMA R66, R52, UR58, R66 ;  /* 0x0000003a34427c2b */ /* 0x000fe40008000042 */
[----:B------:R-:W-:Y:S02]  /*2f00*/  DFMA R76, R24, UR52, R76 ;  /* 0x00000034184c7c2b */ /* 0x000fe4000800004c */
[----:B------:R-:W-:Y:S02]  /*2f10*/  DFMA R74, R52, UR56, R74 ;  /* 0x00000038344a7c2b */ /* 0x000fe4000800004a */
[C-C-:B------:R-:W-:Y:S01]  /*2f20*/  DADD R34, R60.reuse, -R56.reuse ;  /* 0x000000003c227229 */ /* 0x140fe20000000838 */
[----:B------:R-:W-:Y:S06]  /*2f30*/  BAR.SYNC.DEFER_BLOCKING 0x0 ;  /* 0x0000000000007b1d */ /* 0x000fec0000010000 */
        /* <DEDUP_REMOVED lines=45> */
[----:B------:R-:W-:-:S02]  /*3210*/  MOV.SPILL R113, UR49 ;  /* 0x0000003100717c02 */ /* 0x000fc40009000f00 */
[----:B------:R-:W-:Y:S02]  /*3220*/  MOV.SPILL R114, UR48 ;  /* 0x0000003000727c02 */ /* 0x000fe40009000f00 */
[----:B------:R-:W-:Y:S02]  /*3230*/  R2UR UR56, R102 ;  /* 0x00000000663872ca */ /* 0x000fe400000e0000 */
[----:B------:R-:W-:Y:S01]  /*3240*/  R2UR UR57, R103 ;  /* 0x00000000673972ca */ /* 0x000fe200000e0000 */
[C-C-:B0-----:R-:W-:Y:S01]  /*3250*/  DADD R56, R52.reuse, R54.reuse ;  /* 0x0000000034387229 */ /* 0x141fe20000000036 */
[----:B------:R-:W-:Y:S01]  /*3260*/  R2UR UR48, R92 ;  /* 0x000000005c3072ca */ /* 0x000fe200000e0000 */
[----:B------:R-:W-:Y:S01]  /*3270*/  DADD R58, R52, -R54 ;  /* 0x00000000343a7229 */ /* 0x000fe20000000836 */
[----:B------:R-:W-:Y:S01]  /*3280*/  R2UR UR49, R93 ;  /* 0x000000005d3172ca */ /* 0x000fe200000e0000 */
[----:B------:R-:W-:Y:S01]  /*3290*/  LDS.64 R52, [R0+0x120] ;  /* 0x0001200000347984 */ /* 0x000fe20000000a00 */
[----:B-1----:R-:W-:-:S03]  /*32a0*/  DADD R64, R60, R62 ;  /* 0x000000003c407229 */ /* 0x002fc6000000003e */
[----:B------:R-:W0:Y:S01]  /*32b0*/  LDS.64 R54, [R0+0x300] ;  /* 0x0003000000367984 */ /* 0x000e220000000a00 */
[----:B------:R-:W-:Y:S02]  /*32c0*/  DADD R60, R60, -R62 ;  /* 0x000000003c3c7229 */ /* 0x000fe4000000083e */
        /* <DEDUP_REMOVED lines=8> */
[----:B------:R-:W-:Y:S01]  /*3350*/  DFMA R56, R4, R58, RZ ;  /* 0x0000003a0438722b */ /* 0x000fe200000000ff */
[----:B------:R-:W-:Y:S01]  /*3360*/  R2UR UR51, R105 ;  /* 0x00000000693372ca */ /* 0x000fe200000e0000 */
[----:B------:R-:W-:-:S02]  /*3370*/  DFMA R74, R58, UR60, RZ ;  /* 0x0000003c3a4a7c2b */ /* 0x000fc400080000ff */
[C---:B------:R-:W-:Y:S01]  /*3380*/  DFMA R78, R58.reuse, UR54, RZ ;  /* 0x000000363a4e7c2b */ /* 0x040fe200080000ff */
[----:B------:R-:W-:Y:S01]  /*3390*/  R2UR.FILL UR55, R66 ;  /* 0x00000000423772ca */ /* 0x000fe200004e0000 */
[C---:B------:R-:W-:Y:S01]  /*33a0*/  DFMA R82, R58.reuse, UR16, RZ ;  /* 0x000000103a527c2b */ /* 0x040fe200080000ff */
[----:B------:R-:W-:Y:S01]  /*33b0*/  R2UR.FILL UR54, R67 ;  /* 0x00000000433672ca */ /* 0x000fe200004e0000 */
[----:B------:R-:W-:Y:S01]  /*33c0*/  DFMA R58, R58, UR52, RZ ;  /* 0x000000343a3a7c2b */ /* 0x000fe200080000ff */
[----:B------:R-:W-:Y:S01]  /*33d0*/  R2UR.FILL UR53, R86 ;  /* 0x00000000563572ca */ /* 0x000fe200004e0000 */
[C---:B------:R-:W-:Y:S01]  /*33e0*/  DFMA R66, R64.reuse, R10, R62 ;  /* 0x0000000a4042722b */ /* 0x040fe2000000003e */
[----:B------:R-:W-:Y:S01]  /*33f0*/  R2UR.FILL UR52, R87 ;  /* 0x00000000573472ca */ /* 0x000fe200004e0000 */
[C---:B------:R-:W-:Y:S01]  /*3400*/  DFMA R72, R64.reuse, UR48, R72 ;  /* 0x0000003040487c2b */ /* 0x040fe20008000048 */
[----:B------:R-:W-:Y:S01]  /*3410*/  R2UR UR48, R94 ;  /* 0x000000005e3072ca */ /* 0x000fe200000e0000 */
[C---:B------:R-:W-:Y:S01]  /*3420*/  DFMA R76, R64.reuse, UR14, R76 ;  /* 0x0000000e404c7c2b */ /* 0x040fe2000800004c */
[----:B------:R-:W-:Y:S01]  /*3430*/  R2UR UR49, R95 ;  /* 0x000000005f3172ca */ /* 0x000fe200000e0000 */
[C---:B------:R-:W-:Y:S01]  /*3440*/  DFMA R80, R64.reuse, UR56, R80 ;  /* 0x0000003840507c2b */ /* 0x040fe20008000050 */
[----:B------:R-:W-:Y:S01]  /*3450*/  R2UR.FILL UR57, R89 ;  /* 0x00000000593972ca */ /* 0x000fe200004e0000 */
[----:B------:R-:W-:Y:S01]  /*3460*/  DFMA R84, R64, UR10, R84 ;  /* 0x0000000a40547c2b */ /* 0x000fe20008000054 */
[----:B------:R-:W-:Y:S01]  /*3470*/  R2UR.FILL UR56, R106 ;  /* 0x000000006a3872ca */ /* 0x000fe200004e0000 */
[----:B------:R-:W-:-:S02]  /*3480*/  DFMA R64, R60, R14, R56 ;  /* 0x0000000e3c40722b */ /* 0x000fc40000000038 */
[C---:B------:R-:W-:Y:S01]  /*3490*/  DFMA R86, R60.reuse, UR8, R58 ;  /* 0x000000083c567c2b */ /* 0x040fe2000800003a */
[----:B------:R-:W-:Y:S01]  /*34a0*/  LDS.64 R56, [R0+0x180] ;  /* 0x0001800000387984 */ /* 0x000fe20000000a00 */
[C---:B------:R-:W-:Y:S01]  /*34b0*/  DFMA R74, R60.reuse, UR58, R74 ;  /* 0x0000003a3c4a7c2b */ /* 0x040fe2000800004a */
[----:B------:R-:W-:Y:S01]  /*34c0*/  R2UR UR58, R100 ;  /* 0x00000000643a72ca */ /* 0x000fe200000e0000 */
[C---:B------:R-:W-:Y:S01]  /*34d0*/  DFMA R78, R60.reuse, UR12, R78 ;  /* 0x0000000c3c4e7c2b */ /* 0x040fe2000800004e */
[----:B------:R-:W1:Y:S01]  /*34e0*/  LDS.64 R58, [R0+0x2a0] ;  /* 0x0002a000003a7984 */ /* 0x000e620000000a00 */
[----:B------:R-:W-:Y:S01]  /*34f0*/  DFMA R82, R60, UR50, R82 ;  /* 0x000000323c527c2b */ /* 0x000fe20008000052 */
[----:B------:R-:W-:Y:S01]  /*3500*/  R2UR UR59, R101 ;  /* 0x00000000653b72ca */ /* 0x000fe200000e0000 */
[C-C-:B--2---:R-:W-:Y:S01]  /*3510*/  DADD R60, R24.reuse, R34.reuse ;  /* 0x00000000183c7229 */ /* 0x144fe20000000022 */
[----:B------:R-:W-:Y:S01]  /*3520*/  R2UR.FILL UR51, R107 ;  /* 0x000000006b3372ca */ /* 0x000fe200004e0000 */
[----:B------:R-:W-:Y:S01]  /*3530*/  DADD R62, R24, -R34 ;  /* 0x00000000183e7229 */ /* 0x000fe20000000822 */
[----:B------:R-:W-:Y:S01]  /*3540*/  R2UR.FILL UR50, R112 ;  /* 0x00000000703272ca */ /* 0x000fe200004e0000 */
[----:B------:R-:W-:Y:S04]  /*3550*/  LDS.64 R24, [R0+0x1e0] ;  /* 0x0001e00000187984 */ /* 0x000fe80000000a00 */
[----:B------:R-:W2:Y:S01]  /*3560*/  LDS.64 R34, [R0+0x240] ;  /* 0x0002400000227984 */ /* 0x000ea20000000a00 */
        /* <DEDUP_REMOVED lines=9> */
[C---:B------:R-:W-:Y:S02]  /*3600*/  DFMA R74, R62.reuse, UR64, R74 ;  /* 0x000000403e4a7c2b */ /* 0x040fe4000800004a */
[C---:B------:R-:W-:Y:S01]  /*3610*/  DFMA R78, R62.reuse, UR58, R78 ;  /* 0x0000003a3e4e7c2b */ /* 0x040fe2000800004e */
[----:B------:R-:W-:Y:S01]  /*3620*/  R2UR.FILL UR59, R69 ;  /* 0x00000000453b72ca */ /* 0x000fe200004e0000 */
[C---:B------:R-:W-:Y:S01]  /*3630*/  DFMA R82, R62.reuse, UR4, R82 ;  /* 0x000000043e527c2b */ /* 0x040fe20008000052 */
[----:B------:R-:W-:Y:S01]  /*3640*/  R2UR.FILL UR58, R88 ;  /* 0x00000000583a72ca */ /* 0x000fe200004e0000 */
[----:B------:R-:W-:Y:S02]  /*3650*/  DFMA R86, R62, UR68, R86 ;  /* 0x000000443e567c2b */ /* 0x000fe40008000056 */
[----:B------:R-:W-:Y:S02]  /*3660*/  DADD R52, R52, -R54 ;  /* 0x0000000034347229 */ /* 0x000fe40000000836 */
[----:B------:R-:W-:-:S02]  /*3670*/  DFMA R66, R60, R26, R66 ;  /* 0x0000001a3c42722b */ /* 0x000fc40000000042 */
[----:B------:R-:W-:Y:S02]  /*3680*/  DFMA R72, R60, UR22, R72 ;  /* 0x000000163c487c2b */ /* 0x000fe40008000048 */
[----:B-1----:R-:W-:Y:S02]  /*3690*/  DADD R54, R56, R58 ;  /* 0x0000000038367229 */ /* 0x002fe4000000003a */
        /* <DEDUP_REMOVED lines=16> */
[----:B------:R-:W-:Y:S02]  /*37a0*/  DFMA R64, R36, R56, R64 ;  /* 0x000000382440722b */ /* 0x000fe40000000040 */
[C---:B------:R-:W-:Y:S02]  /*37b0*/  DFMA R74, R56.reuse, UR72, R74 ;  /* 0x00000048384a7c2b */ /* 0x040fe4000800004a */
        /* <DEDUP_REMOVED lines=8> */
[C---:B------:R-:W-:Y:S02]  /*3840*/  DFMA R86, R24.reuse, UR56, R86 ;  /* 0x0000003818567c2b */ /* 0x040fe40008000056 */
        /* <DEDUP_REMOVED lines=24> */
.L_x_656:
[----:B------:R-:W-:Y:S05]  /*39d0*/  BSYNC.RECONVERGENT B0 ;  /* 0x0000000000007941 */ /* 0x000fea0003800200 */
.L_x_655:
[----:B------:R-:W-:Y:S06]  /*39e0*/  BAR.SYNC.DEFER_BLOCKING 0x0 ;  /* 0x0000000000007b1d */ /* 0x000fec0000010000 */
[----:B------:R-:W-:Y:S04]  /*39f0*/  BSSY.RECONVERGENT B0, `(.L_x_657) ;  /* 0x0000090000007945 */ /* 0x000fe80003800200 */
[----:B------:R-:W-:Y:S05]  /*3a00*/  @P1 BRA `(.L_x_658) ;  /* 0x0000000800381947 */ /* 0x000fea0003800000 */
[----:B------:R-:W-:Y:S01]  /*3a10*/  LDS.64 R6, [R2] ;  /* 0x0000000002067984 */ /* 0x000fe20000000a00 */
[----:B0-----:R-:W-:Y:S02]  /*3a20*/  MOV.SPILL R66, UR49 ;  /* 0x0000003100427c02 */ /* 0x001fe40009000f00 */
[----:B------:R-:W-:Y:S01]  /*3a30*/  MOV.SPILL R67, UR48 ;  /* 0x0000003000437c02 */ /* 0x000fe20009000f00 */
[----:B------:R-:W0:Y:S01]  /*3a40*/  LDS.64 R8, [R2+0x3180] ;  /* 0x0031800002087984 */ /* 0x000e220000000a00 */
[----:B------:R-:W-:Y:S02]  /*3a50*/  R2UR UR48, R90 ;  /* 0x000000005a3072ca */ /* 0x000fe400000e0000 */
[----:B------:R-:W-:Y:S01]  /*3a60*/  R2UR UR49, R91 ;  /* 0x000000005b3172ca */ /* 0x000fe200000e0000 */
[----:B------:R-:W-:Y:S01]  /*3a70*/  LDS.64 R12, [R2+0x480] ;  /* 0x00048000020c7984 */ /* 0x000fe20000000a00 */
[----:B-1----:R-:W-:Y:S02]  /*3a80*/  MOV.SPILL R0, UR45 ;  /* 0x0000002d00007c02 */ /* 0x002fe40009000f00 */
        /* <DEDUP_REMOVED lines=22> */
[C-C-:B0-----:R-:W-:Y:S01]  /*3bf0*/  DADD R22, R6.reuse, -R8.reuse ;  /* 0x0000000006167229 */ /* 0x141fe20000000808 */
[----:B------:R-:W-:Y:S01]  /*3c00*/  MOV.SPILL R62, UR53 ;  /* 0x00000035003e7c02 */ /* 0x000fe20009000f00 */
[----:B------:R-:W-:Y:S01]  /*3c10*/  DADD R18, R6, R8 ;  /* 0x0000000006127229 */ /* 0x000fe20000000008 */
[----:B------:R-:W-:Y:S01]  /*3c20*/  MOV.SPILL R63, UR52 ;  /* 0x00000034003f7c02 */ /* 0x000fe20009000f00 */
[----:B------:R-:W-:Y:S01]  /*3c30*/  LDS.64 R8, [R2+0x1200] ;  /* 0x0012000002087984 */ /* 0x000fe20000000a00 */
[----:B------:R-:W-:-:S02]  /*3c40*/  R2UR UR50, R96 ;  /* 0x00000000603272ca */ /* 0x000fc400000e0000 */
[----:B------:R-:W-:Y:S01]  /*3c50*/  R2UR UR51, R97 ;  /* 0x00000000613372ca */ /* 0x000fe200000e0000 */
[--C-:B-1----:R-:W-:Y:S01]  /*3c60*/  DADD R28, R12, R24.reuse ;  /* 0x000000000c1c7229 */ /* 0x102fe20000000018 */
[----:B------:R-:W-:Y:S01]  /*3c70*/  LDS.64 R6, [R2+0x1b00] ;  /* 0x001b000002067984 */ /* 0x000fe20000000a00 */
[----:B------:R-:W-:Y:S01]  /*3c80*/  DFMA R4, R4, R22, RZ ;  /* 0x000000160404722b */ /* 0x000fe200000000ff */
[----:B------:R-:W-:Y:S01]  /*3c90*/  R2UR UR52, R102 ;  /* 0x00000000663472ca */ /* 0x000fe200000e0000 */
[----:B------:R-:W-:Y:S01]  /*3ca0*/  DADD R24, R12, -R24 ;  /* 0x000000000c187229 */ /* 0x000fe20000000818 */
[----:B------:R-:W-:Y:S01]  /*3cb0*/  R2UR UR53, R103 ;  /* 0x00000000673572ca */ /* 0x000fe200000e0000 */
[----:B------:R-:W-:Y:S01]  /*3cc0*/  DFMA R48, R48, R18, RZ ;  /* 0x000000123030722b */ /* 0x000fe200000000ff */
[----:B------:R-:W0:Y:S01]  /*3cd0*/  LDS.64 R12, [R2+0x1f80] ;  /* 0x001f8000020c7984 */ /* 0x000e220000000a00 */
[C---:B------:R-:W-:Y:S02]  /*3ce0*/  DFMA R50, R18.reuse, R50, RZ ;  /* 0x000000321232722b */ /* 0x040fe400000000ff */
[----:B------:R-:W-:Y:S01]  /*3cf0*/  DFMA R58, R18, UR44, RZ ;  /* 0x0000002c123a7c2b */ /* 0x000fe200080000ff */
[----:B------:R-:W-:Y:S01]  /*3d00*/  R2UR.FILL UR44, R52 ;  /* 0x00000000342c72ca */ /* 0x000fe200004e0000 */
[----:B------:R-:W-:Y:S01]  /*3d10*/  DFMA R14, R24, R14, R4 ;  /* 0x0000000e180e722b */ /* 0x000fe20000000004 */
[----:B------:R-:W-:Y:S01]  /*3d20*/  R2UR.FILL UR45, R0 ;  /* 0x00000000002d72ca */ /* 0x000fe200004e0000 */
[----:B------:R-:W-:Y:S01]  /*3d30*/  DFMA R48, R28, R10, R48 ;  /* 0x0000000a1c30722b */ /* 0x000fe20000000030 */
[----:B------:R-:W1:Y:S01]  /*3d40*/  LDS.64 R4, [R2+0x1680] ;  /* 0x0016800002047984 */ /* 0x000e620000000a00 */
[----:B--2---:R-:W-:-:S02]  /*3d50*/  DADD R10, R34, R38 ;  /* 0x00000000220a7229 */ /* 0x004fc40000000026 */
[----:B------:R-:W-:Y:S02]  /*3d60*/  DADD R34, R34, -R38 ;  /* 0x0000000022227229 */ /* 0x000fe40000000826 */
[C---:B------:R-:W-:Y:S01]  /*3d70*/  DFMA R38, R18.reuse, UR48, RZ ;  /* 0x0000003012267c2b */ /* 0x040fe200080000ff */
[----:B------:R-:W-:Y:S01]  /*3d80*/  R2UR UR48, R104 ;  /* 0x00000000683072ca */ /* 0x000fe200000e0000 */
[----:B------:R-:W-:Y:S01]  /*3d90*/  DFMA R54, R18, UR18, RZ ;  /* 0x0000001212367c2b */ /* 0x000fe200080000ff */
[----:B------:R-:W-:Y:S01]  /*3da0*/  R2UR UR49, R105 ;  /* 0x00000000693172ca */ /* 0x000fe200000e0000 */
[C---:B------:R-:W-:Y:S02]  /*3db0*/  DFMA R18, R22.reuse, UR60, RZ ;  /* 0x0000003c16127c2b */ /* 0x040fe400080000ff */
[C---:B------:R-:W-:Y:S01]  /*3dc0*/  DFMA R52, R22.reuse, UR58, RZ ;  /* 0x0000003a16347c2b */ /* 0x040fe200080000ff */
[----:B------:R-:W-:Y:S01]  /*3dd0*/  R2UR UR58, R94 ;  /* 0x000000005e3a72ca */ /* 0x000fe200000e0000 */
[C---:B------:R-:W-:Y:S01]  /*3de0*/  DFMA R56, R22.reuse, UR16, RZ ;  /* 0x0000001016387c2b */ /* 0x040fe200080000ff */
[----:B------:R-:W-:Y:S01]  /*3df0*/  R2UR UR59, R95 ;  /* 0x000000005f3b72ca */ /* 0x000fe200000e0000 */
[----:B------:R-:W-:Y:S01]  /*3e00*/  DFMA R22, R22, UR54, RZ ;  /* 0x0000003616167c2b */ /* 0x000fe200080000ff */
[----:B------:R-:W-:Y:S01]  /*3e10*/  R2UR.FILL UR55, R60 ;  /* 0x000000003c3772ca */ /* 0x000fe200004e0000 */
        /* <DEDUP_REMOVED lines=16> */
[----:B------:R-:W-:Y:S01]  /*3f20*/  DFMA R20, R20, R34, R14 ;  /* 0x000000221414722b */ /* 0x000fe2000000000e */
[----:B------:R-:W-:Y:S01]  /*3f30*/  R2UR.FILL UR52, R63 ;  /* 0x000000003f3472ca */ /* 0x000fe200004e0000 */
[----:B---3--:R-:W-:-:S02]  /*3f40*/  DADD R14, R40, R44 ;  /* 0x00000000280e7229 */ /* 0x008fc4000000002c */
[----:B------:R-:W-:Y:S02]  /*3f50*/  DADD R40, R40, -R44 ;  /* 0x0000000028287229 */ /* 0x000fe4000000082c */
[C---:B------:R-:W-:Y:S02]  /*3f60*/  DFMA R50, R10.reuse, UR62, R50 ;  /* 0x0000003e0a327c2b */ /* 0x040fe40008000032 */
        /* <DEDUP_REMOVED lines=9> */
[C---:B------:R-:W-:Y:S02]  /*4000*/  DFMA R54, R10.reuse, UR6, R54 ;  /* 0x000000060a367c2b */ /* 0x040fe40008000036 */
[----:B------:R-:W-:Y:S02]  /*4010*/  DFMA R58, R10, UR66, R58 ;  /* 0x000000420a3a7c2b */ /* 0x000fe4000800003a */
[----:B------:R-:W-:Y:S02]  /*4020*/  DFMA R22, R34, UR68, R22 ;  /* 0x0000004422167c2b */ /* 0x000fe40008000016 */
[----:B0-----:R-:W-:Y:S02]  /*4030*/  DADD R10, R8, R12 ;  /* 0x00000000080a7229 */ /* 0x001fe4000000000c */
[----:B------:R-:W-:Y:S02]  /*4040*/  DFMA R20, R40, R30, R20 ;  /* 0x0000001e2814722b */ /* 0x000fe40000000014 */
[----:B------:R-:W-:-:S02]  /*4050*/  DADD R8, R8, -R12 ;  /* 0x0000000008087229 */ /* 0x000fc4000000080c */
[C---:B------:R-:W-:Y:S02]  /*4060*/  DFMA R50, R14.reuse, UR22, R50 ;  /* 0x000000160e327c2b */ /* 0x040fe40008000032 */
[----:B------:R-:W-:Y:S02]  /*4070*/  DFMA R38, R14, UR20, R38 ;  /* 0x000000140e267c2b */ /* 0x000fe40008000026 */
[C---:B------:R-:W-:Y:S02]  /*4080*/  DFMA R18, R40.reuse, UR26, R18 ;  /* 0x0000001a28127c2b */ /* 0x040fe40008000012 */
[C---:B------:R-:W-:Y:S02]  /*4090*/  DFMA R52, R40.reuse, UR24, R52 ;  /* 0x0000001828347c2b */ /* 0x040fe40008000034 */
[----:B------:R-:W-:Y:S02]  /*40a0*/  DFMA R56, R40, UR34, R56 ;  /* 0x0000002228387c2b */ /* 0x000fe40008000038 */
[----:B------:R-:W-:-:S02]  /*40b0*/  DFMA R48, R14, R26, R48 ;  /* 0x0000001a0e30722b */ /* 0x000fc40000000030 */
[C---:B------:R-:W-:Y:S02]  /*40c0*/  DFMA R54, R14.reuse, UR30, R54 ;  /* 0x0000001e0e367c2b */ /* 0x040fe40008000036 */
[----:B------:R-:W-:Y:S02]  /*40d0*/  DFMA R58, R14, UR28, R58 ;  /* 0x0000001c0e3a7c2b */ /* 0x000fe4000800003a */
[----:B------:R-:W-:Y:S02]  /*40e0*/  DFMA R22, R40, UR32, R22 ;  /* 0x0000002028167c2b */ /* 0x000fe40008000016 */
[----:B-1----:R-:W-:Y:S02]  /*40f0*/  DADD R12, R4, R6 ;  /* 0x00000000040c7229 */ /* 0x002fe40000000006 */
        /* <DEDUP_REMOVED lines=11> */
[----:B------:R-:W-:Y:S02]  /*41b0*/  DFMA R20, R4, R46, R20 ;  /* 0x0000002e0414722b */ /* 0x000fe40000000014 */
[C---:B------:R-:W-:Y:S02]  /*41c0*/  DFMA R50, R12.reuse, UR46, R50 ;  /* 0x0000002e0c327c2b */ /* 0x040fe40008000032 */
[----:B------:R-:W-:-:S02]  /*41d0*/  DFMA R38, R12, UR44, R38 ;  /* 0x0000002c0c267c2b */ /* 0x000fc40008000026 */
[C---:B------:R-:W-:Y:S02]  /*41e0*/  DFMA R18, R4.reuse, UR50, R18 ;  /* 0x0000003204127c2b */ /* 0x040fe40008000012 */
[C---:B------:R-:W-:Y:S02]  /*41f0*/  DFMA R52, R4.reuse, UR48, R52 ;  /* 0x0000003004347c2b */ /* 0x040fe40008000034 */
[----:B------:R-:W-:Y:S02]  /*4200*/  DFMA R56, R4, UR58, R56 ;  /* 0x0000003a04387c2b */ /* 0x000fe40008000038 */
[C---:B------:R-:W-:Y:S02]  /*4210*/  DFMA R48, R12.reuse, R42, R48 ;  /* 0x0000002a0c30722b */ /* 0x040fe40000000030 */
[C---:B------:R-:W-:Y:S02]  /*4220*/  DFMA R54, R12.reuse, UR54, R54 ;  /* 0x000000360c367c2b */ /* 0x040fe40008000036 */
[----:B------:R-:W-:-:S02]  /*4230*/  DFMA R58, R12, UR52, R58 ;  /* 0x000000340c3a7c2b */ /* 0x000fc4000800003a */
[----:B------:R-:W-:Y:S02]  /*4240*/  DFMA R4, R4, UR56, R22 ;  /* 0x0000003804047c2b */ /* 0x000fe40008000016 */
[----:B------:R-:W-:Y:S02]  /*4250*/  DADD R8, R50, -R18 ;  /* 0x0000000032087229 */ /* 0x000fe40000000812 */
        /* <DEDUP_REMOVED lines=9> */
.L_x_658:
[----:B------:R-:W-:Y:S05]  /*42f0*/  BSYNC.RECONVERGENT B0 ;  /* 0x0000000000007941 */ /* 0x000fea0003800200 */
.L_x_657:
        /* <DEDUP_REMOVED lines=17> */
.L_x_659:
        /* <DEDUP_REMOVED lines=15> */
.L_x_2985:


//--------------------- .text._Z42massMatrixMultiplyMonolithicConstantKernelILi10ELi11ELi1EEviPKdS1_S1_S1_Pd --------------------------
	.section	.text._Z42massMatrixMultiplyMonolithicConstantKernelILi10ELi11ELi1EEviPKdS1_S1_S1_Pd,"ax",@progbits
	.align	128
        .global         _Z42massMatrixMultiplyMonolithicConstantKernelILi10ELi11ELi1EEviPKdS1_S1_S1_Pd
        .type           _Z42massMatrixMultiplyMonolithicConstantKernelILi10ELi11ELi1EEviPKdS1_S1_S1_Pd,@function
        .size           _Z42massMatrixMultiplyMonolithicConstantKernelILi10ELi11ELi1EEviPKdS1_S1_S1_Pd,(.L_x_2986 - _Z42massMatrixMultiplyMonolithicConstantKernelILi10ELi11ELi1EEviPKdS1_S1_S1_Pd)
        .other          _Z42massMatrixMultiplyMonolithicConstantKernelILi10ELi11ELi1EEviPKdS1_S1_S1_Pd,@"STO_CUDA_ENTRY STV_DEFAULT"
_Z42massMatrixMultiplyMonolithicConstantKernelILi10ELi11ELi1EEviPKdS1_S1_S1_Pd:
.text._Z42massMatrixMultiplyMonolithicConstantKernelILi10ELi11ELi1EEviPKdS1_S1_S1_Pd:
        /* <DEDUP_REMOVED lines=9> */
[----:B--2---:R-:W-:-:S04]  /*0090*/  LOP3.LUT R2, R7, 0xffff, RZ, 0xc0, !PT ;  /* 0x0000ffff07027812 */ /* 0x004fc800078ec0ff */
[----:B-1----:R-:W-:Y:S02]  /*00a0*/  ISETP.GE.AND P0, PT, R0, UR5, PT ;  /* 0x0000000500007c0c */ /* 0x002fe4000bf06270 */
[----:B----4-:R-:W-:Y:S01]  /*00b0*/  LEA R5, R5, R4, 0x18 ;  /* 0x0000000405057211 */ /* 0x010fe200078ec0ff */
[C---:B------:R-:W-:Y:S01]  /*00c0*/  IMAD R3, R2.reuse, 0x199a, RZ ;  /* 0x0000199a02037824 */ /* 0x040fe200078e02ff */
[C---:B------:R-:W-:Y:S01]  /*00d0*/  PRMT R6, R7.reuse, 0x9910, RZ ;  /* 0x0000991007067816 */ /* 0x040fe200000000ff */
[----:B------:R-:W-:Y:S01]  /*00e0*/  IMAD R29, R2, 0x1746, RZ ;  /* 0x00001746021d7824 */ /* 0x000fe200078e02ff */
[----:B------:R-:W-:Y:S01]  /*00f0*/  BAR.SYNC.DEFER_BLOCKING 0x0 ;  /* 0x0000000000007b1d */ /* 0x000fe20000010000 */
[----:B------:R-:W-:Y:S02]  /*0100*/  ISETP.GT.U32.AND P1, PT, R7, 0x63, PT ;  /* 0x000000630700780c */ /* 0x000fe40003f24070 */
[----:B------:R-:W-:Y:S01]  /*0110*/  SHF.R.U32.HI R2, RZ, 0x10, R3 ;  /* 0x00000010ff027819 */ /* 0x000fe20000011603 */
[----:B------:R-:W-:Y:S01]  /*0120*/  IMAD R6, R6, 0xcd, RZ ;  /* 0x000000cd06067824 */ /* 0x000fe200078e02ff */
[----:B------:R-:W-:-:S02]  /*0130*/  SHF.R.U32.HI R29, RZ, 0x10, R29 ;  /* 0x00000010ff1d7819 */ /* 0x000fc4000001161d */
[----:B------:R-:W-:Y:S02]  /*0140*/  PRMT R10, R2, 0x9910, RZ ;  /* 0x00009910020a7816 */ /* 0x000fe400000000ff */
[----:B------:R-:W0:Y:S01]  /*0150*/  @!P0 LDC.64 R2, c[0x0][0x3a0] ;  /* 0x0000e800ff028b82 */ /* 0x000e220000000a00 */
[----:B------:R-:W-:Y:S02]  /*0160*/  LOP3.LUT R6, R6, 0xffff, RZ, 0xc0, !PT ;  /* 0x0000ffff06067812 */ /* 0x000fe400078ec0ff */
[----:B------:R-:W-:Y:S01]  /*0170*/  IMAD R4, R10, 0xa, RZ ;  /* 0x0000000a0a047824 */ /* 0x000fe200078e02ff */
[----:B------:R-:W-:Y:S02]  /*0180*/  PRMT R11, R29, 0x9910, RZ ;  /* 0x000099101d0b7816 */ /* 0x000fe400000000ff */
[----:B------:R-:W-:Y:S01]  /*0190*/  SHF.R.U32.HI R10, RZ, 0xb, R6 ;  /* 0x0000000bff0a7819 */ /* 0x000fe20000011606 */
[----:B------:R-:W-:Y:S01]  /*01a0*/  IMAD.MOV R4, RZ, RZ, -R4 ;  /* 0x000000ffff047224 */ /* 0x000fe200078e0a04 */
[----:B------:R-:W-:Y:S01]  /*01b0*/  BSSY.RECONVERGENT B0, `(.L_x_660) ;  /* 0x000012d000007945 */ /* 0x000fe20003800200 */
[----:B------:R-:W-:Y:S01]  /*01c0*/  IMAD R6, R28, 0x2998, R5 ;  /* 0x000029981c067824 */ /* 0x000fe200078e0205 */
[----:B------:R-:W-:Y:S01]  /*01d0*/  ISETP.GT.U32.AND P2, PT, R7, 0x6d, PT ;  /* 0x0000006d0700780c */ /* 0x000fe20003f44070 */
[----:B------:R-:W-:Y:S01]  /*01e0*/  @!P0 IMAD R5, R0, 0x3e8, R7 ;  /* 0x000003e800058824 */ /* 0x000fe200078e0207 */
[----:B------:R-:W-:Y:S01]  /*01f0*/  PRMT R4, R4, 0x7710, RZ ;  /* 0x0000771004047816 */ /* 0x000fe200000000ff */
[----:B------:R-:W-:-:S04]  /*0200*/  IMAD R11, R11, 0xb, RZ ;  /* 0x0000000b0b0b7824 */ /* 0x000fc800078e02ff */
[----:B------:R-:W-:Y:S02]  /*0210*/  IMAD.IADD R4, R4, 0x1, R7 ;  /* 0x0000000104047824 */ /* 0x000fe400078e0207 */
[----:B------:R-:W-:Y:S01]  /*0220*/  IMAD.MOV R28, RZ, RZ, -R11 ;  /* 0x000000ffff1c7224 */ /* 0x000fe200078e0a0b */
[----:B------:R-:W-:Y:S02]  /*0230*/  LOP3.LUT R11, R10, 0xffff, RZ, 0xc0, !PT ;  /* 0x0000ffff0a0b7812 */ /* 0x000fe400078ec0ff */
[----:B------:R-:W-:Y:S01]  /*0240*/  LOP3.LUT R30, R4, 0xffff, RZ, 0xc0, !PT ;  /* 0x0000ffff041e7812 */ /* 0x000fe200078ec0ff */
[----:B0-----:R-:W-:Y:S01]  /*0250*/  @!P0 IMAD.WIDE R4, R5, 0x8, R2 ;  /* 0x0000000805048825 */ /* 0x001fe200078e0202 */
[----:B------:R-:W-:-:S03]  /*0260*/  PRMT R28, R28, 0x7710, RZ ;  /* 0x000077101c1c7816 */ /* 0x000fc600000000ff */
[C---:B------:R-:W-:Y:S01]  /*0270*/  IMAD R10, R11.reuse, 0x58, R6 ;  /* 0x000000580b0a7824 */ /* 0x040fe200078e0206 */
[----:B---3--:R0:W5:Y:S01]  /*0280*/  @!P0 LDG.E.64.CONSTANT R26, desc[UR76][R4.64] ;  /* 0x0000004c041a8981 */ /* 0x008162000c1e9b00 */
[----:B------:R-:W-:Y:S02]  /*0290*/  IMAD.IADD R28, R28, 0x1, R7 ;  /* 0x000000011c1c7824 */ /* 0x000fe400078e0207 */
[----:B------:R-:W-:Y:S01]  /*02a0*/  IMAD R11, R11, 0x370, R10 ;  /* 0x000003700b0b7824 */ /* 0x000fe200078e020a */
[----:B------:R0:W5:Y:S01]  /*02b0*/  @!P0 LDG.E.64.CONSTANT R44, desc[UR76][R4.64+0x320] ;  /* 0x0003204c042c8981 */ /* 0x000162000c1e9b00 */
[----:B------:R-:W-:Y:S01]  /*02c0*/  IMAD R6, R29, 0x3c8, R6 ;  /* 0x000003c81d067824 */ /* 0x000fe200078e0206 */
[----:B------:R-:W-:Y:S01]  /*02d0*/  LOP3.LUT R31, R28, 0xffff, RZ, 0xc0, !PT ;  /* 0x0000ffff1c1f7812 */ /* 0x000fe200078ec0ff */
[C---:B------:R-:W-:Y:S01]  /*02e0*/  IMAD R2, R30.reuse, 0x8, R10 ;  /* 0x000000081e027824 */ /* 0x040fe200078e020a */
[----:B------:R0:W5:Y:S01]  /*02f0*/  @!P0 LDG.E.64.CONSTANT R8, desc[UR76][R4.64+0x640] ;  /* 0x0006404c04088981 */ /* 0x000162000c1e9b00 */
[----:B------:R-:W-:-:S02]  /*0300*/  IMAD R3, R30, 0x8, R11 ;  /* 0x000000081e037824 */ /* 0x000fc400078e020b */
[----:B------:R-:W-:Y:S01]  /*0310*/  IMAD R10, R31, 0x58, R6 ;  /* 0x000000581f0a7824 */ /* 0x000fe200078e0206 */
        /* <DEDUP_REMOVED lines=9> */
[----:B------:R-:W0:Y:S01]  /*03b0*/  LDCU.128 UR8, c[0x3][URZ] ;  /* 0x00c00000ff0877ac */ /* 0x000e220008000c00 */
[----:B------:R-:W2:Y:S01]  /*03c0*/  LDCU.128 UR16, c[0x3][0x70] ;  /* 0x00c00e00ff1077ac */ /* 0x000ea20008000c00 */
[----:B------:R-:W3:Y:S01]  /*03d0*/  LDCU.128 UR48, c[0x3][0xa0] ;  /* 0x00c01400ff3077ac */ /* 0x000ee20008000c00 */
[----:B------:R-:W4:Y:S01]  /*03e0*/  LDCU.128 UR56, c[0x3][0x140] ;  /* 0x00c02800ff3877ac */ /* 0x000f220008000c00 */
[----:B-1----:R-:W-:Y:S01]  /*03f0*/  UMOV UR12, UR6 ;  /* 0x00000006000c7c82 */ /* 0x002fe20008000000 */
[----:B------:R-:W-:Y:S01]  /*0400*/  UMOV UR13, UR7 ;  /* 0x00000007000d7c82 */ /* 0x000fe20008000000 */
[----:B------:R-:W-:Y:S01]  /*0410*/  UMOV UR70, UR4 ;  /* 0x0000000400467c82 */ /* 0x000fe20008000000 */
[----:B------:R-:W-:Y:S01]  /*0420*/  UMOV UR71, UR5 ;  /* 0x0000000500477c82 */ /* 0x000fe20008000000 */
[----:B------:R-:W1:Y:S01]  /*0430*/  LDCU.128 UR4, c[0x3][0x20] ;  /* 0x00c00400ff0477ac */ /* 0x000e620008000c00 */
[C---:B0----5:R-:W-:Y:S01]  /*0440*/  DFMA R4, R26.reuse, UR8, RZ ;  /* 0x000000081a047c2b */ /* 0x061fe200080000ff */
[----:B------:R-:W0:Y:S01]  /*0450*/  LDCU.128 UR24, c[0x3][0x190] ;  /* 0x00c03200ff1877ac */ /* 0x000e220008000c00 */
[----:B---3--:R-:W-:Y:S01]  /*0460*/  DFMA R30, R26, UR48, RZ ;  /* 0x000000301a1e7c2b */ /* 0x008fe200080000ff */
[----:B------:R-:W3:Y:S05]  /*0470*/  LDCU.128 UR20, c[0x3][0x1e0] ;  /* 0x00c03c00ff1477ac */ /* 0x000eea0008000c00 */
[----:B------:R-:W-:-:S02]  /*0480*/  DFMA R4, R44, UR10, R4 ;  /* 0x0000000a2c047c2b */ /* 0x000fc40008000004 */
[----:B----4-:R-:W-:Y:S01]  /*0490*/  DFMA R34, R26, UR56, RZ ;  /* 0x000000381a227c2b */ /* 0x010fe200080000ff */
[----:B------:R-:W4:Y:S01]  /*04a0*/  LDCU.128 UR52, c[0x3][0xf0] ;  /* 0x00c01e00ff3477ac */ /* 0x000f220008000c00 */
[----:B------:R-:W-:Y:S01]  /*04b0*/  DFMA R30, R44, UR50, R30 ;  /* 0x000000322c1e7c2b */ /* 0x000fe2000800001e */
[----:B--2---:R-:W-:Y:S01]  /*04c0*/  UMOV UR60, UR18 ;  /* 0x00000012003c7c82 */ /* 0x004fe20008000000 */
[----:B------:R-:W-:Y:S01]  /*04d0*/  UMOV UR61, UR19 ;  /* 0x00000013003d7c82 */ /* 0x000fe20008000000 */
[----:B-1----:R-:W-:Y:S01]  /*04e0*/  UMOV UR62, UR4 ;  /* 0x00000004003e7c82 */ /* 0x002fe20008000000 */
[----:B------:R-:W-:Y:S01]  /*04f0*/  UMOV UR63, UR5 ;  /* 0x00000005003f7c82 */ /* 0x000fe20008000000 */
[----:B------:R-:W-:Y:S01]  /*0500*/  UMOV UR72, UR6 ;  /* 0x0000000600487c82 */ /* 0x000fe20008000000 */
[----:B------:R-:W-:Y:S01]  /*0510*/  UMOV UR73, UR7 ;  /* 0x0000000700497c82 */ /* 0x000fe20008000000 */
[----:B------:R-:W1:Y:S01]  /*0520*/  LDCU.128 UR4, c[0x3][0x30] ;  /* 0x00c00600ff0477ac */ /* 0x000e620008000c00 */
[----:B0-----:R-:W-:-:S02]  /*0530*/  DFMA R42, R26, UR24, RZ ;  /* 0x000000181a2a7c2b */ /* 0x001fc400080000ff */
[----:B------:R-:W-:Y:S01]  /*0540*/  DFMA R34, R44, UR58, R34 ;  /* 0x0000003a2c227c2b */ /* 0x000fe20008000022 */
[----:B------:R-:W-:Y:S01]  /*0550*/  UMOV UR68, UR16 ;  /* 0x0000001000447c82 */ /* 0x000fe20008000000 */
[----:B------:R-:W-:Y:S01]  /*0560*/  UMOV UR69, UR17 ;  /* 0x0000001100457c82 */ /* 0x000fe20008000000 */
[----:B------:R-:W0:Y:S01]  /*0570*/  LDCU.128 UR16, c[0x3][0x230] ;  /* 0x00c04600ff1077ac */ /* 0x000e220008000c00 */
[C---:B---3--:R-:W-:Y:S02]  /*0580*/  DFMA R40, R26.reuse, UR20, RZ ;  /* 0x000000141a287c2b */ /* 0x048fe400080000ff */
[----:B----4-:R-:W-:Y:S01]  /*0590*/  DFMA R32, R26, UR52, RZ ;  /* 0x000000341a207c2b */ /* 0x010fe200080000ff */
[----:B------:R-:W2:Y:S01]  /*05a0*/  LDCU.128 UR8, c[0x3][0x280] ;  /* 0x00c05000ff0877ac */ /* 0x000ea20008000c00 */
[C---:B------:R-:W-:Y:S01]  /*05b0*/  DFMA R42, R44.reuse, UR26, R42 ;  /* 0x0000001a2c2a7c2b */ /* 0x040fe2000800002a */
[----:B------:R-:W-:Y:S01]  /*05c0*/  UMOV UR48, UR12 ;  /* 0x0000000c00307c82 */ /* 0x000fe20008000000 */
[----:B------:R-:W-:Y:S01]  /*05d0*/  UMOV UR49, UR13 ;  /* 0x0000000d00317c82 */ /* 0x000fe20008000000 */
[----:B------:R-:W-:Y:S01]  /*05e0*/  UMOV UR24, UR48 ;  /* 0x0000003000187c82 */ /* 0x000fe20008000000 */
[----:B------:R-:W-:Y:S01]  /*05f0*/  UMOV UR25, UR49 ;  /* 0x0000003100197c82 */ /* 0x000fe20008000000 */
[----:B-1----:R-:W-:Y:S01]  /*0600*/  UMOV UR14, UR6 ;  /* 0x00000006000e7c82 */ /* 0x002fe20008000000 */
[----:B------:R-:W-:Y:S01]  /*0610*/  UMOV UR15, UR7 ;  /* 0x00000007000f7c82 */ /* 0x000fe20008000000 */
[----:B------:R-:W-:Y:S01]  /*0620*/  UMOV UR74, UR4 ;  /* 0x00000004004a7c82 */ /* 0x000fe20008000000 */
[----:B------:R-:W-:Y:S01]  /*0630*/  UMOV UR75, UR5 ;  /* 0x00000005004b7c82 */ /* 0x000fe20008000000 */
[----:B------:R-:W1:Y:S01]  /*0640*/  LDCU.128 UR4, c[0x3][0x40] ;  /* 0x00c00800ff0477ac */ /* 0x000e620008000c00 */
[----:B------:R-:W-:-:S02]  /*0650*/  DFMA R40, R44, UR22, R40 ;  /* 0x000000162c287c2b */ /* 0x000fc40008000028 */
[----:B0-----:R-:W-:Y:S01]  /*0660*/  DFMA R38, R26, UR16, RZ ;  /* 0x000000101a267c2b */ /* 0x001fe200080000ff */
[----:B------:R-:W0:Y:S01]  /*0670*/  LDCU.128 UR48, c[0x3][0x150] ;  /* 0x00c02a00ff3077ac */ /* 0x000e220008000c00 */
[----:B------:R-:W-:Y:S02]  /*0680*/  DFMA R32, R44, UR54, R32 ;  /* 0x000000362c207c2b */ /* 0x000fe40008000020 */
[----:B--2---:R-:W-:Y:S01]  /*0690*/  DFMA R36, R26, UR8, RZ ;  /* 0x000000081a247c2b */ /* 0x004fe200080000ff */
        /* <DEDUP_REMOVED lines=8> */
[----:B-1----:R-:W-:Y:S01]  /*0720*/  UMOV UR66, UR4 ;  /* 0x0000000400427c82 */ /* 0x002fe20008000000 */
[----:B------:R-:W-:Y:S01]  /*0730*/  UMOV UR67, UR5 ;  /* 0x0000000500437c82 */ /* 0x000fe20008000000 */
[----:B------:R-:W-:Y:S01]  /*0740*/  UMOV UR64, UR6 ;  /* 0x0000000600407c82 */ /* 0x000fe20008000000 */
[----:B------:R-:W-:Y:S01]  /*0750*/  UMOV UR65, UR7 ;  /* 0x0000000700417c82 */ /* 0x000fe20008000000 */
[----:B------:R-:W1:Y:S01]  /*0760*/  LDCU.128 UR4, c[0x3][0x50] ;  /* 0x00c00a00ff0477ac */ /* 0x000e620008000c00 */
[C---:B0-----:R-:W-:Y:S01]  /*0770*/  DFMA R34, R8.reuse, UR48, R34 ;  /* 0x0000003008227c2b */ /* 0x041fe20008000022 */
[----:B------:R-:W-:Y:S01]  /*0780*/  UMOV UR22, UR64 ;  /* 0x0000004000167c82 */ /* 0x000fe20008000000 */
[----:B------:R-:W-:Y:S01]  /*0790*/  UMOV UR23, UR65 ;  /* 0x0000004100177c82 */ /* 0x000fe20008000000 */
[----:B------:R-:W0:Y:S01]  /*07a0*/  LDCU.128 UR40, c[0x3][0xb0] ;  /* 0x00c01600ff2877ac */ /* 0x000e220008000c00 */
[----:B--2---:R-:W-:-:S04]  /*07b0*/  DFMA R38, R8, UR60, R38 ;  /* 0x0000003c08267c2b */ /* 0x004fc80008000026 */
[C---:B------:R-:W-:Y:S01]  /*07c0*/  DFMA R34, R24.reuse, UR50, R34 ;  /* 0x0000003218227c2b */ /* 0x040fe20008000022 */
[----:B------:R-:W2:Y:S01]  /*07d0*/  LDCU.128 UR44, c[0x3][0x100] ;  /* 0x00c02000ff2c77ac */ /* 0x000ea20008000c00 */
[----:B------:R-:W4:Y:S02]  /*07e0*/  LDCU.128 UR52, c[0x3][0x1a0] ;  /* 0x00c03400ff3477ac */ /* 0x000f240008000c00 */
[----:B------:R-:W-:Y:S02]  /*07f0*/  DFMA R38, R24, UR62, R38 ;  /* 0x0000003e18267c2b */ /* 0x000fe40008000026 */
[----:B-1----:R-:W-:Y:S01]  /*0800*/  DFMA R28, R26, UR4, RZ ;  /* 0x000000041a1c7c2b */ /* 0x002fe200080000ff */
[----:B------:R-:W-:Y:S01]  /*0810*/  UMOV UR4, UR14 ;  /* 0x0000000e00047c82 */ /* 0x000fe20008000000 */
[----:B------:R-:W-:Y:S01]  /*0820*/  UMOV UR5, UR15 ;  /* 0x0000000f00057c82 */ /* 0x000fe20008000000 */
[----:B------:R-:W1:Y:S01]  /*0830*/  LDCU.128 UR12, c[0x3][0x2d0] ;  /* 0x00c05a00ff0c77ac */ /* 0x000e620008000c00 */
[----:B0-----:R-:W-:Y:S01]  /*0840*/  DFMA R30, R8, UR40, R30 ;  /* 0x00000028081e7c2b */ /* 0x001fe2000800001e */
[----:B------:R-:W-:Y:S01]  /*0850*/  UMOV UR56, UR4 ;  /* 0x0000000400387c82 */ /* 0x000fe20008000000 */
[----:B------:R-:W-:-:S02]  /*0860*/  UMOV UR57, UR5 ;  /* 0x0000000500397c82 */ /* 0x000fc40008000000 */
[----:B------:R-:W-:Y:S01]  /*0870*/  DFMA R28, R44, UR6, R28 ;  /* 0x000000062c1c7c2b */ /* 0x000fe2000800001c */
[----:B------:R-:W0:Y:S01]  /*0880*/  LDCU.128 UR4, c[0x3][0x320] ;  /* 0x00c06400ff0477ac */ /* 0x000e220008000c00 */
[C---:B--2---:R-:W-:Y:S01]  /*0890*/  DFMA R32, R8.reuse, UR44, R32 ;  /* 0x0000002c08207c2b */ /* 0x044fe20008000020 */
[----:B------:R-:W-:Y:S01]  /*08a0*/  UMOV UR20, UR56 ;  /* 0x0000003800147c82 */ /* 0x000fe20008000000 */
[----:B------:R-:W-:Y:S01]  /*08b0*/  UMOV UR21, UR57 ;  /* 0x0000003900157c82 */ /* 0x000fe20008000000 */
[----:B------:R-:W2:Y:S03]  /*08c0*/  LDCU.128 UR56, c[0x3][0x1f0] ;  /* 0x00c03e00ff3877ac */ /* 0x000ea60008000c00 */
[C---:B---3--:R-:W-:Y:S02]  /*08d0*/  DFMA R28, R8.reuse, UR28, R28 ;  /* 0x0000001c081c7c2b */ /* 0x048fe4000800001c */
[----:B----4-:R-:W-:Y:S01]  /*08e0*/  DFMA R42, R8, UR52, R42 ;  /* 0x00000034082a7c2b */ /* 0x010fe2000800002a */
[----:B------:R-:W-:Y:S01]  /*08f0*/  UMOV UR18, UR68 ;  /* 0x0000004400127c82 */ /* 0x000fe20008000000 */
[----:B-1----:R-:W-:Y:S01]  /*0900*/  DFMA R46, R26, UR12, RZ ;  /* 0x0000000c1a2e7c2b */ /* 0x002fe200080000ff */
[----:B------:R-:W-:Y:S01]  /*0910*/  UMOV UR12, UR66 ;  /* 0x00000042000c7c82 */ /* 0x000fe20008000000 */
[----:B------:R-:W-:Y:S01]  /*0920*/  UMOV UR13, UR67 ;  /* 0x00000043000d7c82 */ /* 0x000fe20008000000 */
[----:B------:R-:W1:Y:S01]  /*0930*/  LDCU.128 UR64, c[0x3][0x290] ;  /* 0x00c05200ff4077ac */ /* 0x000e620008000c00 */
[----:B------:R-:W-:-:S02]  /*0940*/  DFMA R28, R24, UR30, R28 ;  /* 0x0000001e181c7c2b */ /* 0x000fc4000800001c */
[----:B------:R-:W-:Y:S01]  /*0950*/  DFMA R30, R24, UR42, R30 ;  /* 0x0000002a181e7c2b */ /* 0x000fe2000800001e */
[----:B------:R-:W-:Y:S01]  /*0960*/  UMOV UR19, UR69 ;  /* 0x0000004500137c82 */ /* 0x000fe20008000000 */
[----:B0-----:R-:W-:Y:S01]  /*0970*/  DFMA R48, R26, UR4, RZ ;  /* 0x000000041a307c2b */ /* 0x001fe200080000ff */
[----:B------:R-:W-:Y:S01]  /*0980*/  UMOV UR4, UR70 ;  /* 0x0000004600047c82 */ /* 0x000fe20008000000 */
[----:B------:R-:W-:Y:S01]  /*0990*/  UMOV UR5, UR71 ;  /* 0x0000004700057c82 */ /* 0x000fe20008000000 */
        /* <DEDUP_REMOVED lines=8> */
[----:B------:R-:W-:-:S02]  /*0a20*/  DFMA R44, R44, UR6, R48 ;  /* 0x000000062c2c7c2b */ /* 0x000fc40008000030 */
[C---:B--2---:R-:W-:Y:S01]  /*0a30*/  DFMA R40, R8.reuse, UR56, R40 ;  /* 0x0000003808287c2b */ /* 0x044fe20008000028 */
[----:B------:R-:W-:Y:S01]  /*0a40*/  UMOV UR44, UR18 ;  /* 0x00000012002c7c82 */ /* 0x000fe20008000000 */
        /* <DEDUP_REMOVED lines=12> */
[----:B---3--:R-:W-:Y:S01]  /*0b10*/  DFMA R8, R8, UR72, R44 ;  /* 0x0000004808087c2b */ /* 0x008fe2000800002c */
[----:B------:R-:W0:Y:S01]  /*0b20*/  LDCU.128 UR12, c[0x3][0x110] ;  /* 0x00c02200ff0c77ac */ /* 0x000e220008000c00 */
[C---:B------:R-:W-:Y:S02]  /*0b30*/  DFMA R40, R24.reuse, UR58, R40 ;  /* 0x0000003a18287c2b */ /* 0x040fe40008000028 */
[C---:B------:R-:W-:Y:S01]  /*0b40*/  DFMA R32, R24.reuse, UR46, R32 ;  /* 0x0000002e18207c2b */ /* 0x040fe20008000020 */
[----:B------:R-:W2:Y:S01]  /*0b50*/  LDCU.128 UR16, c[0x3][0x160] ;  /* 0x00c02c00ff1077ac */ /* 0x000ea20008000c00 */
[C---:B------:R-:W-:Y:S02]  /*0b60*/  DFMA R42, R24.reuse, UR54, R42 ;  /* 0x00000036182a7c2b */ /* 0x040fe4000800002a */
[C---:B------:R-:W-:Y:S01]  /*0b70*/  DFMA R36, R24.reuse, UR66, R36 ;  /* 0x0000004218247c2b */ /* 0x040fe20008000024 */
[----:B------:R-:W3:Y:S01]  /*0b80*/  LDCU.128 UR20, c[0x3][0x1b0] ;  /* 0x00c03600ff1477ac */ /* 0x000ee20008000c00 */
        /* <DEDUP_REMOVED lines=25> */
[C---:B-1----:R-:W-:Y:S02]  /*0d20*/  DFMA R30, R22.reuse, UR4, R30 ;  /* 0x00000004161e7c2b */ /* 0x042fe4000800001e */
[C---:B0-----:R-:W-:Y:S01]  /*0d30*/  DFMA R32, R22.reuse, UR12, R32 ;  /* 0x0000000c16207c2b */ /* 0x041fe20008000020 */
[----:B------:R-:W0:Y:S01]  /*0d40*/  LDCU.128 UR40, c[0x3][0x2a0] ;  /* 0x00c05400ff2877ac */ /* 0x000e220008000c00 */
[C---:B--2---:R-:W-:Y:S02]  /*0d50*/  DFMA R34, R22.reuse, UR16, R34 ;  /* 0x0000001016227c2b */ /* 0x044fe40008000022 */
[----:B---3--:R-:W-:Y:S01]  /*0d60*/  DFMA R42, R22, UR20, R42 ;  /* 0x00000014162a7c2b */ /* 0x008fe2000800002a */
[----:B------:R-:W1:Y:S01]  /*0d70*/  LDCU.128 UR48, c[0x3][0x340] ;  /* 0x00c06800ff3077ac */ /* 0x000e620008000c00 */
[----:B------:R-:W-:-:S02]  /*0d80*/  DFMA R4, R20, UR72, R4 ;  /* 0x0000004814047c2b */ /* 0x000fc40008000004 */
[C---:B------:R-:W-:Y:S01]  /*0d90*/  DFMA R30, R20.reuse, UR6, R30 ;  /* 0x00000006141e7c2b */ /* 0x040fe2000800001e */
[----:B------:R-:W2:Y:S01]  /*0da0*/  LDCU.128 UR44, c[0x3][0x2f0] ;  /* 0x00c05e00ff2c77ac */ /* 0x000ea20008000c00 */
[----:B------:R-:W-:Y:S02]  /*0db0*/  DFMA R32, R20, UR14, R32 ;  /* 0x0000000e14207c2b */ /* 0x000fe40008000020 */
[----:B----4-:R-:W-:Y:S01]  /*0dc0*/  DFMA R40, R22, UR24, R40 ;  /* 0x0000001816287c2b */ /* 0x010fe20008000028 */
[----:B------:R-:W3:Y:S01]  /*0dd0*/  LDCU.128 UR32, c[0x3][0x80] ;  /* 0x00c01000ff2077ac */ /* 0x000ee20008000c00 */
[----:B------:R-:W-:Y:S02]  /*0de0*/  DFMA R34, R20, UR18, R34 ;  /* 0x0000001214227c2b */ /* 0x000fe40008000022 */
[----:B------:R-:W-:Y:S01]  /*0df0*/  DFMA R38, R22, UR28, R38 ;  /* 0x0000001c16267c2b */ /* 0x000fe20008000026 */
        /* <DEDUP_REMOVED lines=10> */
[----:B-1----:R-:W-:Y:S02]  /*0ea0*/  DFMA R8, R22, UR48, R8 ;  /* 0x0000003016087c2b */ /* 0x002fe40008000008 */
[----:B------:R-:W-:Y:S01]  /*0eb0*/  DFMA R28, R20, UR12, R28 ;  /* 0x0000000c141c7c2b */ /* 0x000fe2000800001c */
[----:B------:R-:W-:Y:S01]  /*0ec0*/  UMOV UR4, UR64 ;  /* 0x0000004000047c82 */ /* 0x000fe20008000000 */
[----:B------:R-:W-:Y:S01]  /*0ed0*/  UMOV UR5, UR65 ;  /* 0x0000004100057c82 */ /* 0x000fe20008000000 */
[----:B------:R-:W1:Y:S01]  /*0ee0*/  LDCU.128 UR56, c[0x3][0x170] ;  /* 0x00c02e00ff3877ac */ /* 0x000e620008000c00 */
[----:B--2---:R-:W-:-:S02]  /*0ef0*/  DFMA R26, R22, UR44, R26 ;  /* 0x0000002c161a7c2b */ /* 0x004fc4000800001a */
[C---:B----4-:R-:W-:Y:S01]  /*0f00*/  DFMA R30, R18.reuse, UR8, R30 ;  /* 0x00000008121e7c2b */ /* 0x050fe2000800001e */
        /* <DEDUP_REMOVED lines=30> */
[----:B------:R-:W1:Y:S01]  /*10f0*/  LDCU.128 UR36, c[0x3][0x90] ;  /* 0x00c01200ff2477ac */ /* 0x000e620008000c00 */
[----:B--2---:R-:W-:-:S02]  /*1100*/  DFMA R42, R18, UR68, R42 ;  /* 0x00000044122a7c2b */ /* 0x004fc4000800002a */
[C---:B---3--:R-:W-:Y:S01]  /*1110*/  DFMA R40, R18.reuse, UR72, R40 ;  /* 0x0000004812287c2b */ /* 0x048fe20008000028 */
[----:B------:R-:W2:Y:S01]  /*1120*/  LDCU.128 UR52, c[0x3][0xe0] ;  /* 0x00c01c00ff3477ac */ /* 0x000ea20008000c00 */
[C---:B----4-:R-:W-:Y:S02]  /*1130*/  DFMA R38, R18.reuse, UR4, R38 ;  /* 0x0000000412267c2b */ /* 0x050fe40008000026 */
[C---:B------:R-:W-:Y:S01]  /*1140*/  DFMA R36, R18.reuse, UR12, R36 ;  /* 0x0000000c12247c2b */ /* 0x040fe20008000024 */
[----:B------:R-:W3:Y:S01]  /*1150*/  LDCU.128 UR64, c[0x3][0x130] ;  /* 0x00c02600ff4077ac */ /* 0x000ee20008000c00 */
[C---:B0-----:R-:W-:Y:S02]  /*1160*/  DFMA R26, R18.reuse, UR16, R26 ;  /* 0x00000010121a7c2b */ /* 0x041fe4000800001a */
[----:B-1----:R-:W-:Y:S01]  /*1170*/  DFMA R8, R18, UR20, R8 ;  /* 0x0000001412087c2b */ /* 0x002fe20008000008 */
[----:B------:R-:W0:Y:S01]  /*1180*/  LDCU.128 UR44, c[0x3][0x180] ;  /* 0x00c03000ff2c77ac */ /* 0x000e220008000c00 */
[----:B------:R-:W-:-:S02]  /*1190*/  DFMA R32, R16, UR62, R32 ;  /* 0x0000003e10207c2b */ /* 0x000fc40008000020 */
        /* <DEDUP_REMOVED lines=14> */
[C---:B--2---:R-:W-:Y:S02]  /*1280*/  DFMA R30, R14.reuse, UR52, R30 ;  /* 0x000000340e1e7c2b */ /* 0x044fe4000800001e */
[C---:B---3--:R-:W-:Y:S01]  /*1290*/  DFMA R32, R14.reuse, UR64, R32 ;  /* 0x000000400e207c2b */ /* 0x048fe20008000020 */
[----:B------:R-:W2:Y:S01]  /*12a0*/  LDCU.128 UR32, c[0x3][0x360] ;  /* 0x00c06c00ff2077ac */ /* 0x000ea20008000c00 */
[----:B0-----:R-:W-:-:S02]  /*12b0*/  DFMA R34, R14, UR44, R34 ;  /* 0x0000002c0e227c2b */ /* 0x001fc40008000022 */
[C---:B-1----:R-:W-:Y:S02]  /*12c0*/  DFMA R42, R14.reuse, UR40, R42 ;  /* 0x000000280e2a7c2b */ /* 0x042fe4000800002a */
[C---:B----4-:R-:W-:Y:S02]  /*12d0*/  DFMA R40, R14.reuse, UR28, R40 ;  /* 0x0000001c0e287c2b */ /* 0x050fe40008000028 */
[----:B------:R-:W-:Y:S02]  /*12e0*/  DFMA R38, R14, UR24, R38 ;  /* 0x000000180e267c2b */ /* 0x000fe40008000026 */
[----:B------:R-:W-:Y:S02]  /*12f0*/  DFMA R4, R12, UR60, R4 ;  /* 0x0000003c0c047c2b */ /* 0x000fe40008000004 */
[----:B------:R-:W-:Y:S02]  /*1300*/  DFMA R36, R14, UR48, R36 ;  /* 0x000000300e247c2b */ /* 0x000fe40008000024 */
[----:B------:R-:W-:-:S02]  /*1310*/  DFMA R28, R12, UR38, R28 ;  /* 0x000000260c1c7c2b */ /* 0x000fc4000800001c */
[----:B------:R-:W-:Y:S01]  /*1320*/  DFMA R26, R14, UR8, R26 ;  /* 0x000000080e1a7c2b */ /* 0x000fe2000800001a */
[----:B------:R1:W-:Y:S01]  /*1330*/  STS.64 [R2], R4 ;  /* 0x0000000402007388 */ /* 0x0003e20000000a00 */
[----:B------:R-:W-:Y:S02]  /*1340*/  DFMA R30, R12, UR54, R30 ;  /* 0x000000360c1e7c2b */ /* 0x000fe4000800001e */
[----:B--2---:R-:W-:Y:S01]  /*1350*/  DFMA R8, R14, UR32, R8 ;  /* 0x000000200e087c2b */ /* 0x004fe20008000008 */
        /* <DEDUP_REMOVED lines=18> */
.L_x_661:
[----:B------:R-:W-:Y:S05]  /*1480*/  BSYNC.RECONVERGENT B0 ;  /* 0x0000000000007941 */ /* 0x000fea0003800200 */
.L_x_660:
[----:B------:R-:W-:Y:S06]  /*1490*/  BAR.SYNC.DEFER_BLOCKING 0x0 ;  /* 0x0000000000007b1d */ /* 0x000fec0000010000 */
[----:B------:R-:W-:Y:S04]  /*14a0*/  BSSY.RECONVERGENT B0, `(.L_x_662) ;  /* 0x000010c000007945 */ /* 0x000fe80003800200 */
[----:B------:R-:W-:Y:S05]  /*14b0*/  @P2 BRA `(.L_x_663) ;  /* 0x0000001000282947 */ /* 0x000fea0003800000 */
[----:B------:R-:W2:Y:S01]  /*14c0*/  LDCU.128 UR4, c[0x3][0x10] ;  /* 0x00c00200ff0477ac */ /* 0x000ea20008000c00 */
[----:B-1---5:R-:W1:Y:S01]  /*14d0*/  LDS.64 R8, [R3] ;  /* 0x0000000003087984 */ /* 0x022e620000000a00 */
[----:B------:R-:W1:Y:S03]  /*14e0*/  LDCU.128 UR8, c[0x3][URZ] ;  /* 0x00c00000ff0877ac */ /* 0x000e660008000c00 */
[----:B0-----:R-:W0:Y:S01]  /*14f0*/  LDS.64 R4, [R3+0x58] ;  /* 0x0000580003047984 */ /* 0x001e220000000a00 */
[----:B------:R-:W3:Y:S03]  /*1500*/  LDCU.128 UR12, c[0x3][0x50] ;  /* 0x00c00a00ff0c77ac */ /* 0x000ee60008000c00 */
[----:B------:R-:W4:Y:S01]  /*1510*/  LDS.64 R12, [R3+0xb0] ;  /* 0x0000b000030c7984 */ /* 0x000f220000000a00 */
[----:B------:R-:W3:Y:S03]  /*1520*/  LDCU.128 UR52, c[0x3][0xf0] ;  /* 0x00c01e00ff3477ac */ /* 0x000ee60008000c00 */
[----:B------:R-:W4:Y:S01]  /*1530*/  LDS.64 R14, [R3+0x108] ;  /* 0x00010800030e7984 */ /* 0x000f220000000a00 */
[----:B------:R-:W0:Y:S01]  /*1540*/  LDCU.128 UR60, c[0x3][0x140] ;  /* 0x00c02800ff3c77ac */ /* 0x000e220008000c00 */
[----:B--2---:R-:W-:Y:S01]  /*1550*/  UMOV UR70, UR4 ;  /* 0x0000000400467c82 */ /* 0x004fe20008000000 */
[----:B------:R-:W-:Y:S01]  /*1560*/  UMOV UR71, UR5 ;  /* 0x0000000500477c82 */ /* 0x000fe20008000000 */
[----:B------:R-:W-:Y:S01]  /*1570*/  UMOV UR68, UR6 ;  /* 0x0000000600447c82 */ /* 0x000fe20008000000 */
[----:B------:R-:W-:Y:S01]  /*1580*/  UMOV UR69, UR7 ;  /* 0x0000000700457c82 */ /* 0x000fe20008000000 */
[----:B------:R-:W2:Y:S01]  /*1590*/  LDCU.128 UR4, c[0x3][0x20] ;  /* 0x00c00400ff0477ac */ /* 0x000ea20008000c00 */
[----:B------:R-:W0:Y:S01]  /*15a0*/  LDCU.128 UR20, c[0x3][0x1e0] ;  /* 0x00c03c00ff1477ac */ /* 0x000e220008000c00 */
[----:B------:R-:W0:Y:S01]  /*15b0*/  LDCU.128 UR56, c[0x3][0x190] ;  /* 0x00c03200ff3877ac */ /* 0x000e220008000c00 */
[----:B------:R-:W4:Y:S01]  /*15c0*/  LDCU.128 UR24, c[0x3][0x60] ;  /* 0x00c00c00ff1877ac */ /* 0x000f220008000c00 */
[----:B------:R-:W4:Y:S01]  /*15d0*/  LDCU.128 UR40, c[0x3][0xb0] ;  /* 0x00c01600ff2877ac */ /* 0x000f220008000c00 */
[----:B-1----:R-:W-:-:S02]  /*15e0*/  DFMA R34, R8, UR8, RZ ;  /* 0x0000000808227c2b */ /* 0x002fc400080000ff */
[C---:B---3--:R-:W-:Y:S01]  /*15f0*/  DFMA R26, R8.reuse, UR12, RZ ;  /* 0x0000000c081a7c2b */ /* 0x048fe200080000ff */
[----:B--2---:R-:W-:Y:S01]  /*1600*/  UMOV UR16, UR6 ;  /* 0x0000000600107c82 */ /* 0x004fe20008000000 */
[----:B------:R-:W-:Y:S01]  /*1610*/  UMOV UR17, UR7 ;  /* 0x0000000700117c82 */ /* 0x000fe20008000000 */
[----:B------:R-:W-:Y:S01]  /*1620*/  UMOV UR64, UR4 ;  /* 0x0000000400407c82 */ /* 0x000fe20008000000 */
[----:B------:R-:W-:Y:S01]  /*1630*/  UMOV UR65, UR5 ;  /* 0x0000000500417c82 */ /* 0x000fe20008000000 */
[----:B------:R-:W1:Y:S01]  /*1640*/  LDCU.128 UR4, c[0x3][0x30] ;  /* 0x00c00600ff0477ac */ /* 0x000e620008000c00 */
[----:B------:R-:W-:Y:S02]  /*1650*/  DFMA R22, R8, UR52, RZ ;  /* 0x0000003408167c2b */ /* 0x000fe400080000ff */
[----:B0-----:R-:W-:Y:S01]  /*1660*/  DFMA R34, R4, UR10, R34 ;  /* 0x0000000a04227c2b */ /* 0x001fe20008000022 */
[----:B------:R-:W-:Y:S01]  /*1670*/  UMOV UR12, UR16 ;  /* 0x00000010000c7c82 */ /* 0x000fe20008000000 */
[----:B------:R-:W-:Y:S01]  /*1680*/  UMOV UR13, UR17 ;  /* 0x00000011000d7c82 */ /* 0x000fe20008000000 */
[----:B------:R-:W-:Y:S01]  /*1690*/  DFMA R20, R8, UR60, RZ ;  /* 0x0000003c08147c2b */ /* 0x000fe200080000ff */
[----:B------:R-:W-:Y:S01]  /*16a0*/  UMOV UR60, UR12 ;  /* 0x0000000c003c7c82 */ /* 0x000fe20008000000 */
[----:B------:R-:W-:Y:S01]  /*16b0*/  UMOV UR61, UR13 ;  /* 0x0000000d003d7c82 */ /* 0x000fe20008000000 */
[----:B------:R-:W-:Y:S01]  /*16c0*/  DFMA R26, R4, UR14, R26 ;  /* 0x0000000e041a7c2b */ /* 0x000fe2000800001a */
[----:B------:R-:W0:Y:S01]  /*16d0*/  LDCU.128 UR12, c[0x3][0x2d0] ;  /* 0x00c05a00ff0c77ac */ /* 0x000e220008000c00 */
[----:B------:R-:W-:-:S02]  /*16e0*/  DFMA R18, R8, UR20, RZ ;  /* 0x0000001408127c2b */ /* 0x000fc400080000ff */
[----:B------:R-:W-:Y:S01]  /*16f0*/  DFMA R30, R8, UR56, RZ ;  /* 0x00000038081e7c2b */ /* 0x000fe200080000ff */
[----:B------:R-:W2:Y:S01]  /*1700*/  LDCU.128 UR44, c[0x3][0x100] ;  /* 0x00c02000ff2c77ac */ /* 0x000ea20008000c00 */
        /* <DEDUP_REMOVED lines=8> */
[----:B------:R-:W-:Y:S01]  /*1790*/  DFMA R30, R4, UR58, R30 ;  /* 0x0000003a041e7c2b */ /* 0x000fe2000800001e */
[----:B------:R-:W-:Y:S01]  /*17a0*/  UMOV UR8, UR18 ;  /* 0x0000001200087c82 */ /* 0x000fe20008000000 */
[----:B------:R-:W-:Y:S01]  /*17b0*/  UMOV UR9, UR19 ;  /* 0x0000001300097c82 */ /* 0x000fe20008000000 */
[----:B------:R-:W-:Y:S01]  /*17c0*/  UMOV UR52, UR8 ;  /* 0x0000000800347c82 */ /* 0x000fe20008000000 */
[----:B------:R-:W-:Y:S01]  /*17d0*/  UMOV UR53, UR9 ;  /* 0x0000000900357c82 */ /* 0x000fe20008000000 */
[----:B------:R-:W3:Y:S01]  /*17e0*/  LDCU.128 UR16, c[0x3][0x230] ;  /* 0x00c04600ff1077ac */ /* 0x000ee20008000c00 */
[----:B0-----:R-:W-:Y:S02]  /*17f0*/  DFMA R32, R8, UR12, RZ ;  /* 0x0000000c08207c2b */ /* 0x001fe400080000ff */
[C---:B----4-:R-:W-:Y:S01]  /*1800*/  DFMA R26, R12.reuse, UR24, R26 ;  /* 0x000000180c1a7c2b */ /* 0x050fe2000800001a */
[----:B------:R-:W0:Y:S01]  /*1810*/  LDCU.128 UR8, c[0x3][0x280] ;  /* 0x00c05000ff0877ac */ /* 0x000e220008000c00 */
[----:B--2---:R-:W-:Y:S01]  /*1820*/  DFMA R22, R12, UR44, R22 ;  /* 0x0000002c0c167c2b */ /* 0x004fe20008000016 */
        /* <DEDUP_REMOVED lines=10> */
[C---:B---3--:R-:W-:Y:S01]  /*18d0*/  DFMA R28, R8.reuse, UR16, RZ ;  /* 0x00000010081c7c2b */ /* 0x048fe200080000ff */
[----:B------:R-:W-:Y:S01]  /*18e0*/  UMOV UR13, UR67 ;  /* 0x00000043000d7c82 */ /* 0x000fe20008000000 */
[----:B------:R-:W-:Y:S01]  /*18f0*/  UMOV UR22, UR64 ;  /* 0x0000004000167c82 */ /* 0x000fe20008000000 */
[----:B0-----:R-:W-:Y:S01]  /*1900*/  DFMA R16, R8, UR8, RZ ;  /* 0x0000000808107c2b */ /* 0x001fe200080000ff */
[----:B------:R-:W-:Y:S01]  /*1910*/  UMOV UR23, UR65 ;  /* 0x0000004100177c82 */ /* 0x000fe20008000000 */
[----:B------:R-:W0:Y:S01]  /*1920*/  LDCU.128 UR56, c[0x3][0x1f0] ;  /* 0x00c03e00ff3877ac */ /* 0x000e220008000c00 */
[----:B------:R-:W-:Y:S02]  /*1930*/  DFMA R22, R14, UR46, R22 ;  /* 0x0000002e0e167c2b */ /* 0x000fe40008000016 */
[C---:B------:R-:W-:Y:S01]  /*1940*/  DFMA R28, R4.reuse, UR18, R28 ;  /* 0x00000012041c7c2b */ /* 0x040fe2000800001c */
[----:B------:R-:W-:Y:S01]  /*1950*/  UMOV UR20, UR62 ;  /* 0x0000003e00147c82 */ /* 0x000fe20008000000 */
[----:B------:R-:W-:Y:S01]  /*1960*/  UMOV UR21, UR63 ;  /* 0x0000003f00157c82 */ /* 0x000fe20008000000 */
[----:B------:R-:W-:Y:S01]  /*1970*/  DFMA R16, R4, UR10, R16 ;  /* 0x0000000a04107c2b */ /* 0x000fe20008000010 */
[----:B------:R-:W-:Y:S01]  /*1980*/  UMOV UR16, UR60 ;  /* 0x0000003c00107c82 */ /* 0x000fe20008000000 */
[----:B-1----:R-:W-:Y:S01]  /*1990*/  DFMA R24, R8, UR4, RZ ;  /* 0x0000000408187c2b */ /* 0x002fe200080000ff */
[----:B------:R-:W-:Y:S01]  /*19a0*/  UMOV UR17, UR61 ;  /* 0x0000003d00117c82 */ /* 0x000fe20008000000 */
[----:B------:R-:W-:Y:S01]  /*19b0*/  UMOV UR8, UR74 ;  /* 0x0000004a00087c82 */ /* 0x000fe20008000000 */
[----:B------:R-:W-:Y:S01]  /*19c0*/  UMOV UR9, UR75 ;  /* 0x0000004b00097c82 */ /* 0x000fe20008000000 */
[----:B------:R-:W1:Y:S04]  /*19d0*/  LDCU.128 UR64, c[0x3][0x290] ;  /* 0x00c05200ff4077ac */ /* 0x000e680008000c00 */
[----:B------:R-:W-:Y:S01]  /*19e0*/  DFMA R24, R4, UR6, R24 ;  /* 0x0000000604187c2b */ /* 0x000fe20008000018 */
[----:B------:R-:W2:Y:S01]  /*19f0*/  LDCU.128 UR4, c[0x3][0x320] ;  /* 0x00c06400ff0477ac */ /* 0x000ea20008000c00 */
[C---:B0-----:R-:W-:Y:S01]  /*1a00*/  DFMA R18, R12.reuse, UR56, R18 ;  /* 0x000000380c127c2b */ /* 0x041fe20008000012 */
[----:B------:R-:W-:Y:S01]  /*1a10*/  UMOV UR18, UR68 ;  /* 0x0000004400127c82 */ /* 0x000fe20008000000 */
[----:B------:R-:W-:Y:S01]  /*1a20*/  UMOV UR19, UR69 ;  /* 0x0000004500137c82 */ /* 0x000fe20008000000 */
[----:B------:R-:W-:Y:S01]  /*1a30*/  UMOV UR10, UR72 ;  /* 0x00000048000a7c82 */ /* 0x000fe20008000000 */
[----:B------:R-:W-:Y:S01]  /*1a40*/  UMOV UR11, UR73 ;  /* 0x00000049000b7c82 */ /* 0x000fe20008000000 */
[----:B------:R-:W0:Y:S01]  /*1a50*/  LDCU.128 UR48, c[0x3][0x150] ;  /* 0x00c02a00ff3077ac */ /* 0x000e220008000c00 */
[----:B------:R-:W-:-:S02]  /*1a60*/  DFMA R24, R12, UR40, R24 ;  /* 0x000000280c187c2b */ /* 0x000fc40008000018 */
[----:B------:R-:W-:Y:S01]  /*1a70*/  DFMA R38, R14, UR58, R18 ;  /* 0x0000003a0e267c2b */ /* 0x000fe20008000012 */
[----:B------:R-:W3:Y:S01]  /*1a80*/  LDCU.128 UR52, c[0x3][0x1a0] ;  /* 0x00c03400ff3477ac */ /* 0x000ee20008000c00 */
[----:B-1----:R-:W-:Y:S01]  /*1a90*/  DFMA R16, R12, UR64, R16 ;  /* 0x000000400c107c2b */ /* 0x002fe20008000010 */
[----:B------:R-:W1:Y:S03]  /*1aa0*/  LDCU.128 UR60, c[0x3][0x240] ;  /* 0x00c04800ff3c77ac */ /* 0x000e660008000c00 */
[----:B------:R-:W-:Y:S02]  /*1ab0*/  DFMA R24, R14, UR42, R24 ;  /* 0x0000002a0e187c2b */ /* 0x000fe40008000018 */
[----:B--2---:R-:W-:Y:S01]  /*1ac0*/  DFMA R36, R8, UR4, RZ ;  /* 0x0000000408247c2b */ /* 0x004fe200080000ff */
[----:B------:R-:W-:Y:S01]  /*1ad0*/  UMOV UR4, UR70 ;  /* 0x0000004600047c82 */ /* 0x000fe20008000000 */
[----:B------:R-:W-:Y:S01]  /*1ae0*/  UMOV UR5, UR71 ;  /* 0x0000004700057c82 */ /* 0x000fe20008000000 */
[----:B------:R-:W2:Y:S01]  /*1af0*/  LDS.64 R8, [R3+0x160] ;  /* 0x0001600003087984 */ /* 0x000ea20000000a00 */
[----:B------:R-:W4:Y:S01]  /*1b00*/  LDCU.128 UR68, c[0x3][0x2e0] ;  /* 0x00c05c00ff4477ac */ /* 0x000f220008000c00 */
[----:B------:R-:W-:-:S02]  /*1b10*/  DFMA R34, R12, UR4, R34 ;  /* 0x000000040c227c2b */ /* 0x000fc40008000022 */
[----:B0-----:R-:W-:Y:S01]  /*1b20*/  DFMA R20, R12, UR48, R20 ;  /* 0x000000300c147c2b */ /* 0x001fe20008000014 */
[----:B------:R-:W0:Y:S01]  /*1b30*/  LDCU.128 UR72, c[0x3][0x330] ;  /* 0x00c06600ff4877ac */ /* 0x000e220008000c00 */
[----:B------:R-:W-:Y:S01]  /*1b40*/  DFMA R36, R4, UR6, R36 ;  /* 0x0000000604247c2b */ /* 0x000fe20008000024 */
[----:B------:R-:W2:Y:S01]  /*1b50*/  LDS.64 R4, [R3+0x1b8] ;  /* 0x0001b80003047984 */ /* 0x000ea20000000a00 */
[----:B---3--:R-:W-:Y:S01]  /*1b60*/  DFMA R30, R12, UR52, R30 ;  /* 0x000000340c1e7c2b */ /* 0x008fe2000800001e */
[----:B------:R-:W2:Y:S01]  /*1b70*/  LDCU.128 UR28, c[0x3][0x70] ;  /* 0x00c00e00ff1c77ac */ /* 0x000ea20008000c00 */
[----:B------:R-:W-:Y:S02]  /*1b80*/  DFMA R16, R14, UR66, R16 ;  /* 0x000000420e107c2b */ /* 0x000fe40008000010 */
[----:B-1----:R-:W-:Y:S01]  /*1b90*/  DFMA R28, R12, UR60, R28 ;  /* 0x0000003c0c1c7c2b */ /* 0x002fe2000800001c */
[----:B------:R-:W1:Y:S01]  /*1ba0*/  LDCU.128 UR4, c[0x3][0xc0] ;  /* 0x00c01800ff0477ac */ /* 0x000e620008000c00 */
[----:B------:R-:W-:-:S02]  /*1bb0*/  DFMA R20, R14, UR50, R20 ;  /* 0x000000320e147c2b */ /* 0x000fc40008000014 */
[----:B------:R-:W-:Y:S01]  /*1bc0*/  DFMA R30, R14, UR54, R30 ;  /* 0x000000360e1e7c2b */ /* 0x000fe2000800001e */
[----:B------:R-:W-:Y:S01]  /*1bd0*/  UMOV UR52, UR12 ;  /* 0x0000000c00347c82 */ /* 0x000fe20008000000 */
[C---:B----4-:R-:W-:Y:S01]  /*1be0*/  DFMA R32, R12.reuse, UR68, R32 ;  /* 0x000000440c207c2b */ /* 0x050fe20008000020 */
[----:B------:R-:W-:Y:S01]  /*1bf0*/  UMOV UR53, UR13 ;  /* 0x0000000d00357c82 */ /* 0x000fe20008000000 */
[----:B------:R-:W-:Y:S01]  /*1c00*/  UMOV UR24, UR10 ;  /* 0x0000000a00187c82 */ /* 0x000fe20008000000 */
[----:B------:R-:W-:Y:S01]  /*1c10*/  UMOV UR25, UR11 ;  /* 0x0000000b00197c82 */ /* 0x000fe20008000000 */
[----:B0-----:R-:W-:Y:S01]  /*1c20*/  DFMA R36, R12, UR72, R36 ;  /* 0x000000480c247c2b */ /* 0x001fe20008000024 */
[----:B------:R-:W-:Y:S01]  /*1c30*/  UMOV UR40, UR8 ;  /* 0x0000000800287c82 */ /* 0x000fe20008000000 */
[----:B------:R-:W0:Y:S01]  /*1c40*/  LDS.64 R12, [R3+0x210] ;  /* 0x00021000030c7984 */ /* 0x000e220000000a00 */
[----:B------:R-:W-:Y:S01]  /*1c50*/  UMOV UR41, UR9 ;  /* 0x0000000900297c82 */ /* 0x000fe20008000000 */
        /* <DEDUP_REMOVED lines=9> */
[----:B------:R-:W-:Y:S01]  /*1cf0*/  UMOV UR60, UR20 ;  /* 0x00000014003c7c82 */ /* 0x000fe20008000000 */
[----:B------:R-:W-:Y:S01]  /*1d00*/  UMOV UR61, UR21 ;  /* 0x00000015003d7c82 */ /* 0x000fe20008000000 */
[----:B------:R-:W4:Y:S01]  /*1d10*/  LDCU.128 UR16, c[0x3][0x160] ;  /* 0x00c02c00ff1077ac */ /* 0x000f220008000c00 */
[C---:B------:R-:W-:Y:S02]  /*1d20*/  DFMA R32, R14.reuse, UR70, R32 ;  /* 0x000000460e207c2b */ /* 0x040fe40008000020 */
[----:B------:R-:W-:Y:S01]  /*1d30*/  DFMA R40, R14, UR74, R36 ;  /* 0x0000004a0e287c2b */ /* 0x000fe20008000024 */
[----:B------:R-:W0:Y:S01]  /*1d40*/  LDCU.128 UR20, c[0x3][0x1b0] ;  /* 0x00c03600ff1477ac */ /* 0x000e220008000c00 */
[----:B------:R-:W0:Y:S01]  /*1d50*/  LDS.64 R14, [R3+0x268] ;  /* 0x00026800030e7984 */ /* 0x000e220000000a00 */
        /* <DEDUP_REMOVED lines=10> */
[----:B-1----:R-:W-:-:S02]  /*1e00*/  DFMA R24, R8, UR4, R24 ;  /* 0x0000000408187c2b */ /* 0x002fc40008000018 */
[C---:B---3--:R-:W-:Y:S01]  /*1e10*/  DFMA R22, R8.reuse, UR12, R22 ;  /* 0x0000000c08167c2b */ /* 0x048fe20008000016 */
[----:B------:R-:W1:Y:S01]  /*1e20*/  LDCU.128 UR40, c[0x3][0x250] ;  /* 0x00c04a00ff2877ac */ /* 0x000e620008000c00 */
[C---:B----4-:R-:W-:Y:S02]  /*1e30*/  DFMA R28, R8.reuse, UR16, R20 ;  /* 0x00000010081c7c2b */ /* 0x050fe40008000014 */
[C---:B------:R-:W-:Y:S01]  /*1e40*/  DFMA R34, R8.reuse, UR58, R34 ;  /* 0x0000003a08227c2b */ /* 0x040fe20008000022 */
[----:B------:R-:W3:Y:S01]  /*1e50*/  LDCU.128 UR44, c[0x3][0x2a0] ;  /* 0x00c05400ff2c77ac */ /* 0x000ee20008000c00 */
[----:B0-----:R-:W-:Y:S02]  /*1e60*/  DFMA R36, R8, UR20, R30 ;  /* 0x0000001408247c2b */ /* 0x001fe4000800001e */
[C---:B------:R-:W-:Y:S01]  /*1e70*/  DFMA R30, R4.reuse, UR30, R26 ;  /* 0x0000001e041e7c2b */ /* 0x040fe2000800001a */
[----:B------:R-:W0:Y:S01]  /*1e80*/  LDCU.128 UR48, c[0x3][0x2f0] ;  /* 0x00c05e00ff3077ac */ /* 0x000e220008000c00 */
[----:B------:R-:W-:-:S02]  /*1e90*/  DFMA R26, R4, UR6, R24 ;  /* 0x00000006041a7c2b */ /* 0x000fc40008000018 */
[C---:B------:R-:W-:Y:S01]  /*1ea0*/  DFMA R24, R4.reuse, UR14, R22 ;  /* 0x0000000e04187c2b */ /* 0x040fe20008000016 */
[----:B------:R-:W4:Y:S01]  /*1eb0*/  LDCU.128 UR52, c[0x3][0x340] ;  /* 0x00c06800ff3477ac */ /* 0x000f220008000c00 */
[----:B------:R-:W-:Y:S02]  /*1ec0*/  DFMA R22, R4, UR18, R28 ;  /* 0x0000001204167c2b */ /* 0x000fe4000800001c */
[----:B--2---:R-:W-:Y:S01]  /*1ed0*/  DFMA R20, R8, UR24, R38 ;  /* 0x0000001808147c2b */ /* 0x004fe20008000026 */
[----:B------:R-:W2:Y:S01]  /*1ee0*/  LDCU.128 UR32, c[0x3][0x80] ;  /* 0x00c01000ff2077ac */ /* 0x000ea20008000c00 */
[----:B------:R-:W-:Y:S02]  /*1ef0*/  DFMA R28, R4, UR22, R36 ;  /* 0x00000016041c7c2b */ /* 0x000fe40008000024 */
[C---:B-1----:R-:W-:Y:S01]  /*1f00*/  DFMA R18, R8.reuse, UR40, R18 ;  /* 0x0000002808127c2b */ /* 0x042fe20008000012 */
[----:B------:R-:W1:Y:S01]  /*1f10*/  LDCU.128 UR8, c[0x3][0xd0] ;  /* 0x00c01a00ff0877ac */ /* 0x000e620008000c00 */
[C---:B---3--:R-:W-:Y:S01]  /*1f20*/  DFMA R16, R8.reuse, UR44, R16 ;  /* 0x0000002c08107c2b */ /* 0x048fe20008000010 */
[----:B------:R-:W-:Y:S01]  /*1f30*/  UMOV UR4, UR56 ;  /* 0x0000003800047c82 */ /* 0x000fe20008000000 */
[----:B------:R-:W-:Y:S01]  /*1f40*/  UMOV UR5, UR57 ;  /* 0x0000003900057c82 */ /* 0x000fe20008000000 */
[C---:B0-----:R-:W-:Y:S01]  /*1f50*/  DFMA R32, R8.reuse, UR48, R32 ;  /* 0x0000003008207c2b */ /* 0x041fe20008000020 */
[----:B------:R-:W-:Y:S01]  /*1f60*/  UMOV UR24, UR66 ;  /* 0x0000004200187c82 */ /* 0x000fe20008000000 */
[----:B------:R-:W-:Y:S01]  /*1f70*/  UMOV UR25, UR67 ;  /* 0x0000004300197c82 */ /* 0x000fe20008000000 */
[----:B------:R-:W-:Y:S01]  /*1f80*/  UMOV UR40, UR64 ;  /* 0x0000004000287c82 */ /* 0x000fe20008000000 */
[----:B----4-:R-:W-:Y:S01]  /*1f90*/  DFMA R40, R8, UR52, R40 ;  /* 0x0000003408287c2b */ /* 0x010fe20008000028 */
[----:B------:R-:W-:Y:S01]  /*1fa0*/  UMOV UR41, UR65 ;  /* 0x0000004100297c82 */ /* 0x000fe20008000000 */
[----:B------:R-:W0:Y:S01]  /*1fb0*/  LDS.64 R8, [R3+0x2c0] ;  /* 0x0002c00003087984 */ /* 0x000e220000000a00 */
[----:B------:R-:W-:Y:S01]  /*1fc0*/  UMOV UR28, UR60 ;  /* 0x0000003c001c7c82 */ /* 0x000fe20008000000 */
[----:B------:R-:W-:Y:S01]  /*1fd0*/  UMOV UR29, UR61 ;  /* 0x0000003d001d7c82 */ /* 0x000fe20008000000 */
        /* <DEDUP_REMOVED lines=10> */
[----:B------:R-:W0:Y:S01]  /*2080*/  LDCU.128 UR68, c[0x3][0x1c0] ;  /* 0x00c03800ff4477ac */ /* 0x000e220008000c00 */
[----:B------:R-:W-:-:S02]  /*2090*/  DFMA R32, R4, UR50, R32 ;  /* 0x0000003204207c2b */ /* 0x000fc40008000020 */
[----:B------:R-:W-:Y:S01]  /*20a0*/  DFMA R40, R4, UR54, R40 ;  /* 0x0000003604287c2b */ /* 0x000fe20008000028 */
[----:B------:R-:W0:Y:S01]  /*20b0*/  LDCU.128 UR28, c[0x3][0x210] ;  /* 0x00c04200ff1c77ac */ /* 0x000e220008000c00 */
[----:B------:R-:W0:Y:S01]  /*20c0*/  LDS.64 R4, [R3+0x318] ;  /* 0x0003180003047984 */ /* 0x000e220000000a00 */
[C---:B------:R-:W-:Y:S01]  /*20d0*/  DFMA R34, R12.reuse, UR44, R34 ;  /* 0x0000002c0c227c2b */ /* 0x040fe20008000022 */
[----:B------:R-:W0:Y:S01]  /*20e0*/  LDCU.128 UR4, c[0x3][0x260] ;  /* 0x00c04c00ff0477ac */ /* 0x000e220008000c00 */
[C---:B--2---:R-:W-:Y:S02]  /*20f0*/  DFMA R30, R12.reuse, UR32, R30 ;  /* 0x000000200c1e7c2b */ /* 0x044fe4000800001e */
[C---:B-1----:R-:W-:Y:S01]  /*2100*/  DFMA R26, R12.reuse, UR8, R26 ;  /* 0x000000080c1a7c2b */ /* 0x042fe2000800001a */
[----:B------:R-:W1:Y:S01]  /*2110*/  LDCU.128 UR12, c[0x3][0x2b0] ;  /* 0x00c05600ff0c77ac */ /* 0x000e620008000c00 */
[C---:B---3--:R-:W-:Y:S02]  /*2120*/  DFMA R24, R12.reuse, UR56, R24 ;  /* 0x000000380c187c2b */ /* 0x048fe40008000018 */
[----:B----4-:R-:W-:Y:S01]  /*2130*/  DFMA R22, R12, UR64, R22 ;  /* 0x000000400c167c2b */ /* 0x010fe20008000016 */
[----:B------:R-:W2:Y:S01]  /*2140*/  LDCU.128 UR16, c[0x3][0x300] ;  /* 0x00c06000ff1077ac */ /* 0x000ea20008000c00 */
[----:B------:R-:W-:-:S02]  /*2150*/  DFMA R34, R14, UR52, R34 ;  /* 0x000000340e227c2b */ /* 0x000fc40008000022 */
[C---:B------:R-:W-:Y:S01]  /*2160*/  DFMA R30, R14.reuse, UR34, R30 ;  /* 0x000000220e1e7c2b */ /* 0x040fe2000800001e */
[----:B------:R-:W3:Y:S01]  /*2170*/  LDCU.128 UR20, c[0x3][0x350] ;  /* 0x00c06a00ff1477ac */ /* 0x000ee20008000c00 */
[----:B------:R-:W-:Y:S02]  /*2180*/  DFMA R26, R14, UR10, R26 ;  /* 0x0000000a0e1a7c2b */ /* 0x000fe4000800001a */
[C---:B0-----:R-:W-:Y:S01]  /*2190*/  DFMA R28, R12.reuse, UR68, R28 ;  /* 0x000000440c1c7c2b */ /* 0x041fe2000800001c */
[----:B------:R-:W-:Y:S01]  /*21a0*/  UMOV UR56, UR40 ;  /* 0x0000002800387c82 */ /* 0x000fe20008000000 */
[----:B------:R-:W-:Y:S01]  /*21b0*/  UMOV UR57, UR41 ;  /* 0x0000002900397c82 */ /* 0x000fe20008000000 */
[----:B------:R-:W-:Y:S01]  /*21c0*/  UMOV UR64, UR24 ;  /* 0x0000001800407c82 */ /* 0x000fe20008000000 */
[----:B------:R-:W-:Y:S01]  /*21d0*/  UMOV UR65, UR25 ;  /* 0x0000001900417c82 */ /* 0x000fe20008000000 */
[----:B------:R-:W0:Y:S01]  /*21e0*/  LDCU.128 UR36, c[0x3][0x90] ;  /* 0x00c01200ff2477ac */ /* 0x000e220008000c00 */
[----:B------:R-:W-:-:S02]  /*21f0*/  DFMA R20, R12, UR28, R20 ;  /* 0x0000001c0c147c2b */ /* 0x000fc40008000014 */
[C---:B------:R-:W-:Y:S01]  /*2200*/  DFMA R18, R12.reuse, UR4, R18 ;  /* 0x000000040c127c2b */ /* 0x040fe20008000012 */
[----:B------:R-:W4:Y:S01]  /*2210*/  LDCU.128 UR72, c[0x3][0xe0] ;  /* 0x00c01c00ff4877ac */ /* 0x000f220008000c00 */
[C---:B-1----:R-:W-:Y:S02]  /*2220*/  DFMA R16, R12.reuse, UR12, R16 ;  /* 0x0000000c0c107c2b */ /* 0x042fe40008000010 */
[----:B--2---:R-:W-:Y:S01]  /*2230*/  DFMA R32, R12, UR16, R32 ;  /* 0x000000100c207c2b */ /* 0x004fe20008000020 */
[----:B------:R-:W1:Y:S01]  /*2240*/  LDCU.128 UR60, c[0x3][0x130] ;  /* 0x00c02600ff3c77ac */ /* 0x000e620008000c00 */
[----:B------:R-:W-:Y:S02]  /*2250*/  DFMA R24, R14, UR58, R24 ;  /* 0x0000003a0e187c2b */ /* 0x000fe40008000018 */
[----:B---3--:R-:W-:Y:S01]  /*2260*/  DFMA R40, R12, UR20, R40 ;  /* 0x000000140c287c2b */ /* 0x008fe20008000028 */
[----:B------:R-:W2:Y:S01]  /*2270*/  LDCU.128 UR48, c[0x3][0x180] ;  /* 0x00c03000ff3077ac */ /* 0x000ea20008000c00 */
        /* <DEDUP_REMOVED lines=12> */
[C---:B0-----:R-:W-:Y:S02]  /*2340*/  DFMA R30, R8.reuse, UR36, R30 ;  /* 0x00000024081e7c2b */ /* 0x041fe4000800001e */
[C---:B----4-:R-:W-:Y:S01]  /*2350*/  DFMA R26, R8.reuse, UR72, R26 ;  /* 0x00000048081a7c2b */ /* 0x050fe2000800001a */
[----:B------:R-:W0:Y:S01]  /*2360*/  LDCU.128 UR8, c[0x3][0x310] ;  /* 0x00c06200ff0877ac */ /* 0x000e220008000c00 */
[C---:B-1----:R-:W-:Y:S02]  /*2370*/  DFMA R24, R8.reuse, UR60, R24 ;  /* 0x0000003c08187c2b */ /* 0x042fe40008000018 */
[C---:B--2---:R-:W-:Y:S01]  /*2380*/  DFMA R22, R8.reuse, UR48, R22 ;  /* 0x0000003008167c2b */ /* 0x044fe20008000016 */
[----:B------:R-:W1:Y:S01]  /*2390*/  LDCU.128 UR32, c[0x3][0x360] ;  /* 0x00c06c00ff2077ac */ /* 0x000e620008000c00 */
[----:B---3--:R-:W-:-:S02]  /*23a0*/  DFMA R28, R8, UR44, R28 ;  /* 0x0000002c081c7c2b */ /* 0x008fc4000800001c */
[----:B------:R-:W-:Y:S02]  /*23b0*/  DFMA R20, R8, UR40, R20 ;  /* 0x0000002808147c2b */ /* 0x000fe40008000014 */
[----:B------:R-:W-:Y:S02]  /*23c0*/  DFMA R34, R4, UR56, R34 ;  /* 0x0000003804227c2b */ /* 0x000fe40008000022 */
[----:B------:R-:W-:Y:S02]  /*23d0*/  DFMA R18, R8, UR24, R18 ;  /* 0x0000001808127c2b */ /* 0x000fe40008000012 */
[----:B------:R-:W-:Y:S02]  /*23e0*/  DFMA R30, R4, UR38, R30 ;  /* 0x00000026041e7c2b */ /* 0x000fe4000800001e */
[----:B------:R-:W-:Y:S01]  /*23f0*/  DFMA R16, R8, UR52, R16 ;  /* 0x0000003408107c2b */ /* 0x000fe20008000010 */
[----:B------:R2:W-:Y:S01]  /*2400*/  STS.64 [R3], R34 ;  /* 0x0000002203007388 */ /* 0x0005e20000000a00 */
[----:B------:R-:W-:-:S02]  /*2410*/  DFMA R26, R4, UR74, R26 ;  /* 0x0000004a041a7c2b */ /* 0x000fc4000800001a */
[----:B0-----:R-:W-:Y:S01]  /*2420*/  DFMA R32, R8, UR8, R32 ;  /* 0x0000000808207c2b */ /* 0x001fe20008000020 */
[----:B------:R2:W-:Y:S01]  /*2430*/  STS.64 [R3+0x58], R30 ;  /* 0x0000581e03007388 */ /* 0x0005e20000000a00 */
[----:B------:R-:W-:Y:S02]  /*2440*/  DFMA R24, R4, UR62, R24 ;  /* 0x0000003e04187c2b */ /* 0x000fe40008000018 */
[----:B-1----:R-:W-:Y:S01]  /*2450*/  DFMA R40, R8, UR32, R40 ;  /* 0x0000002008287c2b */ /* 0x002fe20008000028 */
        /* <DEDUP_REMOVED lines=16> */
.L_x_663:
[----:B------:R-:W-:Y:S05]  /*2560*/  BSYNC.RECONVERGENT B0 ;  /* 0x0000000000007941 */ /* 0x000fea0003800200 */
.L_x_662:
[----:B------:R-:W-:Y:S01]  /*2570*/  BAR.SYNC.DEFER_BLOCKING 0x0 ;  /* 0x0000000000007b1d */ /* 0x000fe20000010000 */
[----:B------:R-:W-:Y:S02]  /*2580*/  MOV.SPILL R55, UR77 ;  /* 0x0000004d00377c02 */ /* 0x000fe40009000f00 */
[----:B------:R-:W-:-:S03]  /*2590*/  MOV.SPILL R46, UR76 ;  /* 0x0000004c002e7c02 */ /* 0x000fc60009000f00 */
[----:B------:R-:W0:Y:S01]  /*25a0*/  LDCU.128 UR20, c[0x3][0x10] ;  /* 0x00c00200ff1477ac */ /* 0x000e220008000c00 */
[----:B------:R-:W3:Y:S01]  /*25b0*/  LDCU.128 UR8, c[0x3][0x50] ;  /* 0x00c00a00ff0877ac */ /* 0x000ee20008000c00 */
[----:B------:R-:W4:Y:S01]  /*25c0*/  LDCU.128 UR12, c[0x3][0xa0] ;  /* 0x00c01400ff0c77ac */ /* 0x000f220008000c00 */
[----:B------:R-:W4:Y:S01]  /*25d0*/  LDCU.128 UR48, c[0x3][0xb0] ;  /* 0x00c01600ff3077ac */ /* 0x000f220008000c00 */
[----:B------:R-:W4:Y:S01]  /*25e0*/  LDCU.128 UR28, c[0x3][0x1e0] ;  /* 0x00c03c00ff1c77ac */ /* 0x000f220008000c00 */
[----:B-1----:R-:W1:Y:S01]  /*25f0*/  LDS.64 R42, [R10] ;  /* 0x000000000a2a7984 */ /* 0x002e620000000a00 */
[----:B0-----:R-:W-:Y:S01]  /*2600*/  IMAD.U32 R4, RZ, RZ, UR22 ;  /* 0x00000016ff047e24 */ /* 0x001fe2000f8e00ff */
[----:B------:R-:W-:Y:S01]  /*2610*/  UMOV UR72, UR20 ;  /* 0x0000001400487c82 */ /* 0x000fe20008000000 */
[----:B------:R-:W-:Y:S01]  /*2620*/  IMAD.U32 R5, RZ, RZ, UR23 ;  /* 0x00000017ff057e24 */ /* 0x000fe2000f8e00ff */
[----:B--2---:R-:W0:Y:S01]  /*2630*/  LDS.64 R40, [R10+0x8] ;  /* 0x000008000a287984 */ /* 0x004e220000000a00 */
[----:B------:R-:W-:Y:S01]  /*2640*/  UMOV UR73, UR21 ;  /* 0x0000001500497c82 */ /* 0x000fe20008000000 */
[----:B------:R-:W2:Y:S01]  /*2650*/  LDCU.128 UR20, c[0x3][0x60] ;  /* 0x00c00c00ff1477ac */ /* 0x000ea20008000c00 */
[----:B---3-5:R-:W-:Y:S01]  /*2660*/  MOV.SPILL R12, UR11 ;  /* 0x0000000b000c7c02 */ /* 0x028fe20009000f00 */
[----:B------:R-:W3:Y:S01]  /*2670*/  LDS.64 R38, [R10+0x10] ;  /* 0x000010000a267984 */ /* 0x000ee20000000a00 */
[----:B------:R-:W-:Y:S01]  /*2680*/  MOV.SPILL R49, UR10 ;  /* 0x0000000a00317c02 */ /* 0x000fe20009000f00 */
[----:B------:R-:W1:Y:S01]  /*2690*/  LDCU.128 UR24, c[0x3][0x190] ;  /* 0x00c03200ff1877ac */ /* 0x000e620008000c00 */
[----:B------:R-:W-:Y:S01]  /*26a0*/  MOV.SPILL R48, UR9 ;  /* 0x0000000900307c02 */ /* 0x000fe20009000f00 */
[----:B------:R-:W3:Y:S01]  /*26b0*/  LDS.64 R34, [R10+0x18] ;  /* 0x000018000a227984 */ /* 0x000ee20000000a00 */
[----:B------:R-:W-:Y:S01]  /*26c0*/  MOV.SPILL R47, UR8 ;  /* 0x00000008002f7c02 */ /* 0x000fe20009000f00 */
[----:B----4-:R-:W-:Y:S01]  /*26d0*/  UMOV UR66, UR48 ;  /* 0x0000003000427c82 */ /* 0x010fe20008000000 */
[----:B------:R-:W-:Y:S01]  /*26e0*/  UMOV UR67, UR49 ;  /* 0x0000003100437c82 */ /* 0x000fe20008000000 */
[----:B------:R-:W-:Y:S01]  /*26f0*/  MOV.SPILL R6, UR15 ;  /* 0x0000000f00067c02 */ /* 0x000fe20009000f00 */
[----:B------:R-:W4:Y:S01]  /*2700*/  LDCU.128 UR4, c[0x3][URZ] ;  /* 0x00c00000ff0477ac */ /* 0x000f220008000c00 */
[----:B------:R-:W-:-:S02]  /*2710*/  MOV.SPILL R54, UR14 ;  /* 0x0000000e00367c02 */ /* 0x000fc40009000f00 */
[----:B------:R-:W-:Y:S01]  /*2720*/  MOV.SPILL R53, UR13 ;  /* 0x0000000d00357c02 */ /* 0x000fe20009000f00 */
[----:B------:R-:W4:Y:S01]  /*2730*/  LDCU.128 UR32, c[0x3][0x230] ;  /* 0x00c04600ff2077ac */ /* 0x000f220008000c00 */
[----:B------:R-:W-:Y:S01]  /*2740*/  MOV.SPILL R52, UR12 ;  /* 0x0000000c00347c02 */ /* 0x000fe20009000f00 */
[----:B--2---:R-:W-:Y:S01]  /*2750*/  IMAD.U32 R20, RZ, RZ, UR22 ;  /* 0x00000016ff147e24 */ /* 0x004fe2000f8e00ff */
[----:B------:R-:W-:Y:S01]  /*2760*/  UMOV UR64, UR20 ;  /* 0x0000001400407c82 */ /* 0x000fe20008000000 */
[----:B------:R-:W-:Y:S01]  /*2770*/  UMOV UR65, UR21 ;  /* 0x0000001500417c82 */ /* 0x000fe20008000000 */
[----:B------:R-:W2:Y:S01]  /*2780*/  LDCU.128 UR16, c[0x3][0xf0] ;  /* 0x00c01e00ff1077ac */ /* 0x000ea20008000c00 */
[----:B------:R-:W-:Y:S01]  /*2790*/  IMAD.U32 R21, RZ, RZ, UR23 ;  /* 0x00000017ff157e24 */ /* 0x000fe2000f8e00ff */
[----:B-1----:R-:W-:Y:S01]  /*27a0*/  MOV.SPILL R51, UR24 ;  /* 0x0000001800337c02 */ /* 0x002fe20009000f00 */
[----:B------:R-:W1:Y:S01]  /*27b0*/  LDCU.128 UR20, c[0x3][0x140] ;  /* 0x00c02800ff1477ac */ /* 0x000e620008000c00 */
[----:B----4-:R-:W-:Y:S01]  /*27c0*/  MOV.SPILL R15, UR6 ;  /* 0x00000006000f7c02 */ /* 0x010fe20009000f00 */
[----:B------:R-:W4:Y:S01]  /*27d0*/  LDCU.128 UR36, c[0x3][0x280] ;  /* 0x00c05000ff2477ac */ /* 0x000f220008000c00 */
[----:B------:R-:W-:-:S02]  /*27e0*/  MOV.SPILL R9, UR7 ;  /* 0x0000000700097c02 */ /* 0x000fc40009000f00 */
[----:B------:R-:W-:Y:S01]  /*27f0*/  MOV.SPILL R59, UR33 ;  /* 0x00000021003b7c02 */ /* 0x000fe20009000f00 */
[C---:B------:R-:W-:Y:S01]  /*2800*/  DFMA R44, R42.reuse, UR8, RZ ;  /* 0x000000082a2c7c2b */ /* 0x040fe200080000ff */
[----:B------:R-:W-:Y:S01]  /*2810*/  UMOV UR8, UR64 ;  /* 0x0000004000087c82 */ /* 0x000fe20008000000 */
[C---:B------:R-:W-:Y:S01]  /*2820*/  DFMA R22, R42.reuse, UR12, RZ ;  /* 0x0000000c2a167c2b */ /* 0x040fe200080000ff */
[----:B------:R-:W-:Y:S01]  /*2830*/  UMOV UR9, UR65 ;  /* 0x0000004100097c82 */ /* 0x000fe20008000000 */
[C---:B------:R-:W-:Y:S01]  /*2840*/  DFMA R24, R42.reuse, UR28, RZ ;  /* 0x0000001c2a187c2b */ /* 0x040fe200080000ff */
[----:B--2---:R-:W-:Y:S01]  /*2850*/  MOV.SPILL R57, UR17 ;  /* 0x0000001100397c02 */ /* 0x004fe20009000f00 */
[----:B------:R-:W-:Y:S01]  /*2860*/  DFMA R16, R42, UR24, RZ ;  /* 0x000000182a107c2b */ /* 0x000fe200080000ff */
[----:B------:R-:W-:Y:S01]  /*2870*/  MOV.SPILL R56, UR16 ;  /* 0x0000001000387c02 */ /* 0x000fe20009000f00 */
[C---:B0-----:R-:W-:Y:S01]  /*2880*/  DFMA R44, R40.reuse, UR10, R44 ;  /* 0x0000000a282c7c2b */ /* 0x041fe2000800002c */
[----:B------:R-:W-:Y:S01]  /*2890*/  UMOV UR10, UR66 ;  /* 0x00000042000a7c82 */ /* 0x000fe20008000000 */
[C---:B------:R-:W-:Y:S01]  /*28a0*/  DFMA R22, R40.reuse, UR14, R22 ;  /* 0x0000000e28167c2b */ /* 0x040fe20008000016 */
[----:B------:R-:W-:Y:S01]  /*28b0*/  UMOV UR11, UR67 ;  /* 0x00000043000b7c82 */ /* 0x000fe20008000000 */
[----:B------:R-:W0:Y:S01]  /*28c0*/  LDCU.128 UR12, c[0x3][0x330] ;  /* 0x00c06600ff0c77ac */ /* 0x000e220008000c00 */
[C---:B------:R-:W-:Y:S01]  /*28d0*/  DFMA R24, R40.reuse, UR30, R24 ;  /* 0x0000001e28187c2b */ /* 0x040fe20008000018 */
[----:B------:R-:W-:Y:S01]  /*28e0*/  MOV.SPILL R58, UR32 ;  /* 0x00000020003a7c02 */ /* 0x000fe20009000f00 */
[----:B------:R-:W-:Y:S01]  /*28f0*/  DFMA R16, R40, UR26, R16 ;  /* 0x0000001a28107c2b */ /* 0x000fe20008000010 */
[----:B------:R-:W2:Y:S01]  /*2900*/  LDCU.128 UR40, c[0x3][0x2d0] ;  /* 0x00c05a00ff2877ac */ /* 0x000ea20008000c00 */
[C---:B---3--:R-:W-:Y:S01]  /*2910*/  DFMA R44, R38.reuse, UR8, R44 ;  /* 0x00000008262c7c2b */ /* 0x048fe2000800002c */
[----:B------:R-:W-:Y:S01]  /*2920*/  MOV.SPILL R14, UR5 ;  /* 0x00000005000e7c02 */ /* 0x000fe20009000f00 */
[----:B------:R-:W-:Y:S01]  /*2930*/  DFMA R22, R38, UR10, R22 ;  /* 0x0000000a26167c2b */ /* 0x000fe20008000016 */
[----:B------:R-:W3:Y:S01]  /*2940*/  LDCU.128 UR8, c[0x3][0x20] ;  /* 0x00c00400ff0877ac */ /* 0x000ee20008000c00 */
[C---:B------:R-:W-:Y:S01]  /*2950*/  DFMA R18, R42.reuse, UR4, RZ ;  /* 0x000000042a127c2b */ /* 0x040fe200080000ff */
[----:B------:R-:W-:Y:S01]  /*2960*/  MOV.SPILL R13, UR4 ;  /* 0x00000004000d7c02 */ /* 0x000fe20009000f00 */
[C---:B------:R-:W-:Y:S01]  /*2970*/  DFMA R30, R42.reuse, UR32, RZ ;  /* 0x000000202a1e7c2b */ /* 0x040fe200080000ff */
[----:B------:R-:W2:Y:S01]  /*2980*/  LDCU.128 UR44, c[0x3][0x320] ;  /* 0x00c06400ff2c77ac */ /* 0x000ea20008000c00 */
[C---:B------:R-:W-:Y:S01]  /*2990*/  DFMA R26, R42.reuse, UR16, RZ ;  /* 0x000000102a1a7c2b */ /* 0x040fe200080000ff */
[----:B------:R-:W-:Y:S01]  /*29a0*/  R2UR UR4, R20 ;  /* 0x00000000140472ca */ /* 0x000fe200000e0000 */
[----:B-1----:R-:W-:Y:S01]  /*29b0*/  DFMA R36, R42, UR20, RZ ;  /* 0x000000142a247c2b */ /* 0x002fe200080000ff */
[----:B------:R-:W-:Y:S01]  /*29c0*/  R2UR UR5, R21 ;  /* 0x00000000150572ca */ /* 0x000fe200000e0000 */
[C---:B------:R-:W-:Y:S01]  /*29d0*/  DFMA R18, R40.reuse, UR6, R18 ;  /* 0x0000000628127c2b */ /* 0x040fe20008000012 */
[----:B0-----:R-:W-:Y:S01]  /*29e0*/  UMOV UR30, UR14 ;  /* 0x0000000e001e7c82 */ /* 0x001fe20008000000 */
[----:B------:R-:W-:Y:S01]  /*29f0*/  UMOV UR31, UR15 ;  /* 0x0000000f001f7c82 */ /* 0x000fe20008000000 */
[----:B------:R-:W-:Y:S01]  /*2a00*/  R2UR UR6, R4 ;  /* 0x00000000040672ca */ /* 0x000fe200000e0000 */
[----:B------:R-:W-:Y:S01]  /*2a10*/  UMOV UR16, UR12 ;  /* 0x0000000c00107c82 */ /* 0x000fe20008000000 */
[----:B------:R-:W-:Y:S01]  /*2a20*/  MOV.SPILL R4, UR25 ;  /* 0x0000001900047c02 */ /* 0x000fe20009000f00 */
[----:B------:R-:W-:Y:S01]  /*2a30*/  UMOV UR17, UR13 ;  /* 0x0000000d00117c82 */ /* 0x000fe20008000000 */
[C---:B------:R-:W-:Y:S01]  /*2a40*/  DFMA R30, R40.reuse, UR34, R30 ;  /* 0x00000022281e7c2b */ /* 0x040fe2000800001e */
[----:B------:R-:W0:Y:S01]  /*2a50*/  LDCU.128 UR32, c[0x3][0x110] ;  /* 0x00c02200ff2077ac */ /* 0x000e220008000c00 */
[----:B------:R-:W-:Y:S01]  /*2a60*/  R2UR UR7, R5 ;  /* 0x00000000050772ca */ /* 0x000fe200000e0000 */
[----:B------:R-:W-:Y:S01]  /*2a70*/  DFMA R36, R40, UR22, R36 ;  /* 0x0000001628247c2b */ /* 0x000fe20008000024 */
[----:B------:R-:W-:Y:S01]  /*2a80*/  MOV.SPILL R5, UR21 ;  /* 0x0000001500057c02 */ /* 0x000fe20009000f00 */
[----:B---3--:R-:W-:Y:S01]  /*2a90*/  UMOV UR26, UR8 ;  /* 0x00000008001a7c82 */ /* 0x008fe20008000000 */
[----:B------:R-:W-:Y:S01]  /*2aa0*/  UMOV UR27, UR9 ;  /* 0x00000009001b7c82 */ /* 0x000fe20008000000 */
[----:B------:R-:W-:Y:S01]  /*2ab0*/  UMOV UR14, UR10 ;  /* 0x0000000a000e7c82 */ /* 0x000fe20008000000 */
[----:B------:R-:W-:Y:S01]  /*2ac0*/  UMOV UR15, UR11 ;  /* 0x0000000b000f7c82 */ /* 0x000fe20008000000 */
[----:B------:R-:W1:Y:S01]  /*2ad0*/  LDCU.128 UR8, c[0x3][0x70] ;  /* 0x00c00e00ff0877ac */ /* 0x000e620008000c00 */
[----:B------:R-:W-:Y:S01]  /*2ae0*/  MOV.SPILL R50, UR20 ;  /* 0x0000001400327c02 */ /* 0x000fe20009000f00 */
[----:B------:R-:W3:Y:S01]  /*2af0*/  LDS.64 R20, [R10+0x20] ;  /* 0x000020000a147984 */ /* 0x000ee20000000a00 */
[----:B------:R-:W-:Y:S01]  /*2b00*/  DFMA R18, R38, UR72, R18 ;  /* 0x0000004826127c2b */ /* 0x000fe20008000012 */
[----:B------:R-:W-:Y:S01]  /*2b10*/  UMOV UR76, UR50 ;  /* 0x00000032004c7c82 */ /* 0x000fe20008000000 */
[----:B------:R-:W-:Y:S01]  /*2b20*/  UMOV UR77, UR51 ;  /* 0x00000033004d7c82 */ /* 0x000fe20008000000 */
[----:B------:R-:W1:Y:S01]  /*2b30*/  LDCU.128 UR48, c[0x3][0x100] ;  /* 0x00c02000ff3077ac */ /* 0x000e620008000c00 */
[C---:B----4-:R-:W-:Y:S01]  /*2b40*/  DFMA R32, R42.reuse, UR36, RZ ;  /* 0x000000242a207c2b */ /* 0x050fe200080000ff */
[----:B------:R-:W-:Y:S01]  /*2b50*/  MOV.SPILL R8, UR19 ;  /* 0x0000001300087c02 */ /* 0x000fe20009000f00 */
[C---:B--2---:R-:W-:Y:S01]  /*2b60*/  DFMA R28, R42.reuse, UR40, RZ ;  /* 0x000000282a1c7c2b */ /* 0x044fe200080000ff */
[----:B0-----:R-:W-:Y:S01]  /*2b70*/  UMOV UR20, UR32 ;  /* 0x0000002000147c82 */ /* 0x001fe20008000000 */
[----:B------:R-:W-:Y:S01]  /*2b80*/  UMOV UR21, UR33 ;  /* 0x0000002100157c82 */ /* 0x000fe20008000000 */
[----:B------:R-:W0:Y:S01]  /*2b90*/  LDCU.128 UR52, c[0x3][0x150] ;  /* 0x00c02a00ff3477ac */ /* 0x000e220008000c00 */
[----:B------:R-:W-:Y:S01]  /*2ba0*/  DFMA R42, R42, UR44, RZ ;  /* 0x0000002c2a2a7c2b */ /* 0x000fe200080000ff */
[----:B------:R-:W-:Y:S01]  /*2bb0*/  MOV.SPILL R11, UR18 ;  /* 0x00000012000b7c02 */ /* 0x000fe20009000f00 */
[C---:B------:R-:W-:Y:S01]  /*2bc0*/  DFMA R26, R40.reuse, UR18, R26 ;  /* 0x00000012281a7c2b */ /* 0x040fe2000800001a */
[----:B------:R-:W2:Y:S01]  /*2bd0*/  LDCU.128 UR56, c[0x3][0x1a0] ;  /* 0x00c03400ff3877ac */ /* 0x000ea20008000c00 */
[----:B------:R-:W-:-:S02]  /*2be0*/  DFMA R32, R40, UR38, R32 ;  /* 0x0000002628207c2b */ /* 0x000fc40008000020 */
[C---:B------:R-:W-:Y:S01]  /*2bf0*/  DFMA R28, R40.reuse, UR42, R28 ;  /* 0x0000002a281c7c2b */ /* 0x040fe2000800001c */
[----:B-1----:R-:W-:Y:S01]  /*2c00*/  UMOV UR24, UR8 ;  /* 0x0000000800187c82 */ /* 0x002fe20008000000 */
[----:B------:R-:W-:Y:S01]  /*2c10*/  UMOV UR25, UR9 ;  /* 0x0000000900197c82 */ /* 0x000fe20008000000 */
[----:B------:R-:W-:Y:S01]  /*2c20*/  UMOV UR12, UR10 ;  /* 0x0000000a000c7c82 */ /* 0x000fe20008000000 */
[----:B------:R-:W-:Y:S01]  /*2c30*/  UMOV UR13, UR11 ;  /* 0x0000000b000d7c82 */ /* 0x000fe20008000000 */
[----:B------:R-:W1:Y:S01]  /*2c40*/  LDCU.128 UR8, c[0x3][0xc0] ;  /* 0x00c01800ff0877ac */ /* 0x000e620008000c00 */
[----:B------:R-:W-:Y:S02]  /*2c50*/  DFMA R42, R40, UR46, R42 ;  /* 0x0000002e282a7c2b */ /* 0x000fe4000800002a */
[----:B------:R-:W-:Y:S01]  /*2c60*/  DFMA R18, R34, UR6, R18 ;  /* 0x0000000622127c2b */ /* 0x000fe20008000012 */
[----:B------:R-:W4:Y:S01]  /*2c70*/  LDCU.128 UR60, c[0x3][0x1f0] ;  /* 0x00c03e00ff3c77ac */ /* 0x000f220008000c00 */
[C---:B------:R-:W-:Y:S01]  /*2c80*/  DFMA R26, R38.reuse, UR48, R26 ;  /* 0x00000030261a7c2b */ /* 0x040fe2000800001a */
[----:B------:R-:W-:Y:S01]  /*2c90*/  LDS.64 R40, [R10+0x40] ;  /* 0x000040000a287984 */ /* 0x000fe20000000a00 */
[C---:B0-----:R-:W-:Y:S01]  /*2ca0*/  DFMA R36, R38.reuse, UR52, R36 ;  /* 0x0000003426247c2b */ /* 0x041fe20008000024 */
[----:B------:R-:W0:Y:S01]  /*2cb0*/  LDCU.128 UR64, c[0x3][0x240] ;  /* 0x00c04800ff4077ac */ /* 0x000e220008000c00 */
[----:B------:R-:W-:-:S02]  /*2cc0*/  DFMA R42, R38, UR16, R42 ;  /* 0x00000010262a7c2b */ /* 0x000fc4000800002a */
[----:B--2---:R-:W-:Y:S01]  /*2cd0*/  DFMA R16, R38, UR56, R16 ;  /* 0x0000003826107c2b */ /* 0x004fe20008000010 */
[----:B------:R-:W2:Y:S01]  /*2ce0*/  LDCU.128 UR68, c[0x3][0x290] ;  /* 0x00c05200ff4477ac */ /* 0x000ea20008000c00 */
[C---:B------:R-:W-:Y:S01]  /*2cf0*/  DFMA R22, R34.reuse, UR76, R22 ;  /* 0x0000004c22167c2b */ /* 0x040fe20008000016 */
[----:B------:R-:W-:Y:S01]  /*2d00*/  R2UR.FILL UR77, R55 ;  /* 0x00000000374d72ca */ /* 0x000fe200004e0000 */
[C---:B------:R-:W-:Y:S01]  /*2d10*/  DFMA R26, R34.reuse, UR50, R26 ;  /* 0x00000032221a7c2b */ /* 0x040fe2000800001a */
[----:B------:R-:W3:Y:S01]  /*2d20*/  LDCU.128 UR72, c[0x3][0x2e0] ;  /* 0x00c05c00ff4877ac */ /* 0x000ee20008000c00 */
[C---:B------:R-:W-:Y:S01]  /*2d30*/  DFMA R36, R34.reuse, UR54, R36 ;  /* 0x0000003622247c2b */ /* 0x040fe20008000024 */
[----:B------:R-:W-:Y:S01]  /*2d40*/  R2UR.FILL UR76, R46 ;  /* 0x000000002e4c72ca */ /* 0x000fe200004e0000 */
[----:B------:R-:W-:Y:S01]  /*2d50*/  DFMA R16, R34, UR58, R16 ;  /* 0x0000003a22107c2b */ /* 0x000fe20008000010 */
[----:B-1----:R-:W-:Y:S01]  /*2d60*/  UMOV UR22, UR8 ;  /* 0x0000000800167c82 */ /* 0x002fe20008000000 */
[----:B------:R-:W-:Y:S01]  /*2d70*/  UMOV UR23, UR9 ;  /* 0x0000000900177c82 */ /* 0x000fe20008000000 */
[----:B------:R-:W-:Y:S01]  /*2d80*/  UMOV UR8, UR34 ;  /* 0x0000002200087c82 */ /* 0x000fe20008000000 */
[----:B------:R-:W-:Y:S01]  /*2d90*/  UMOV UR9, UR35 ;  /* 0x0000002300097c82 */ /* 0x000fe20008000000 */
[----:B------:R-:W1:Y:S01]  /*2da0*/  LDCU.128 UR32, c[0x3][0x160] ;  /* 0x00c02c00ff2077ac */ /* 0x000e620008000c00 */
[----:B----4-:R-:W-:-:S02]  /*2db0*/  DFMA R24, R38, UR60, R24 ;  /* 0x0000003c26187c2b */ /* 0x010fc40008000018 */
[----:B0-----:R-:W-:Y:S01]  /*2dc0*/  DFMA R30, R38, UR64, R30 ;  /* 0x00000040261e7c2b */ /* 0x001fe2000800001e */
[----:B------:R-:W0:Y:S01]  /*2dd0*/  LDCU.128 UR48, c[0x3][0x200] ;  /* 0x00c04000ff3077ac */ /* 0x000e220008000c00 */
[----:B------:R-:W-:Y:S02]  /*2de0*/  DFMA R44, R34, UR4, R44 ;  /* 0x00000004222c7c2b */ /* 0x000fe4000800002c */
[----:B--2---:R-:W-:Y:S01]  /*2df0*/  DFMA R32, R38, UR68, R32 ;  /* 0x0000004426207c2b */ /* 0x004fe20008000020 */
[----:B------:R-:W2:Y:S01]  /*2e00*/  LDCU.128 UR52, c[0x3][0x250] ;  /* 0x00c04a00ff3477ac */ /* 0x000ea20008000c00 */
[----:B------:R-:W-:Y:S02]  /*2e10*/  DFMA R24, R34, UR62, R24 ;  /* 0x0000003e22187c2b */ /* 0x000fe40008000018 */
[----:B---3--:R-:W-:Y:S01]  /*2e20*/  DFMA R28, R38, UR72, R28 ;  /* 0x00000048261c7c2b */ /* 0x008fe2000800001c */
[----:B------:R-:W3:Y:S01]  /*2e30*/  LDCU.128 UR56, c[0x3][0x2a0] ;  /* 0x00c05400ff3877ac */ /* 0x000ee20008000c00 */
[----:B------:R-:W4:Y:S01]  /*2e40*/  LDS.64 R38, [R10+0x28] ;  /* 0x000028000a267984 */ /* 0x000f220000000a00 */
[----:B------:R-:W-:-:S02]  /*2e50*/  DFMA R30, R34, UR66, R30 ;  /* 0x00000042221e7c2b */ /* 0x000fc4000800001e */
[C---:B------:R-:W-:Y:S01]  /*2e60*/  DFMA R32, R34.reuse, UR70, R32 ;  /* 0x0000004622207c2b */ /* 0x040fe20008000020 */
[----:B------:R-:W3:Y:S01]  /*2e70*/  LDCU.128 UR64, c[0x3][0x2f0] ;  /* 0x00c05e00ff4077ac */ /* 0x000ee20008000c00 */
[C---:B------:R-:W-:Y:S02]  /*2e80*/  DFMA R42, R34.reuse, UR30, R42 ;  /* 0x0000001e222a7c2b */ /* 0x040fe4000800002a */
[----:B------:R-:W-:Y:S01]  /*2e90*/  DFMA R28, R34, UR74, R28 ;  /* 0x0000004a221c7c2b */ /* 0x000fe2000800001c */
[----:B-1----:R-:W-:Y:S01]  /*2ea0*/  UMOV UR18, UR32 ;  /* 0x0000002000127c82 */ /* 0x002fe20008000000 */
[----:B------:R-:W-:Y:S01]  /*2eb0*/  UMOV UR19, UR33 ;  /* 0x0000002100137c82 */ /* 0x000fe20008000000 */
[----:B------:R-:W-:Y:S01]  /*2ec0*/  UMOV UR6, UR34 ;  /* 0x0000002200067c82 */ /* 0x000fe20008000000 */
[----:B------:R-:W-:Y:S01]  /*2ed0*/  UMOV UR7, UR35 ;  /* 0x0000002300077c82 */ /* 0x000fe20008000000 */
[----:B------:R-:W1:Y:S01]  /*2ee0*/  LDCU.128 UR32, c[0x3][0x1b0] ;  /* 0x00c03600ff2077ac */ /* 0x000e620008000c00 */
[C---:B------:R-:W-:Y:S01]  /*2ef0*/  DFMA R22, R20.reuse, UR22, R22 ;  /* 0x0000001614167c2b */ /* 0x040fe20008000016 */
[----:B------:R-:W4:Y:S01]  /*2f00*/  LDS.64 R34, [R10+0x30] ;  /* 0x000030000a227984 */ /* 0x000f220000000a00 */
[C---:B------:R-:W-:Y:S01]  /*2f10*/  DFMA R26, R20.reuse, UR20, R26 ;  /* 0x00000014141a7c2b */ /* 0x040fe2000800001a */
[----:B------:R-:W4:Y:S01]  /*2f20*/  LDCU.128 UR20, c[0x3][0x80] ;  /* 0x00c01000ff1477ac */ /* 0x000f220008000c00 */
[----:B------:R-:W-:-:S02]  /*2f30*/  DFMA R36, R20, UR18, R36 ;  /* 0x0000001214247c2b */ /* 0x000fc40008000024 */
[C---:B0-----:R-:W-:Y:S01]  /*2f40*/  DFMA R24, R20.reuse, UR48, R24 ;  /* 0x0000003014187c2b */ /* 0x041fe20008000018 */
[----:B------:R-:W0:Y:S01]  /*2f50*/  LDCU.128 UR60, c[0x3][0x340] ;  /* 0x00c06800ff3c77ac */ /* 0x000e220008000c00 */
[C---:B------:R-:W-:Y:S02]  /*2f60*/  DFMA R18, R20.reuse, UR26, R18 ;  /* 0x0000001a14127c2b */ /* 0x040fe40008000012 */
[C---:B------:R-:W-:Y:S01]  /*2f70*/  DFMA R44, R20.reuse, UR24, R44 ;  /* 0x00000018142c7c2b */ /* 0x040fe2000800002c */
[----:B------:R-:W4:Y:S01]  /*2f80*/  LDCU.128 UR68, c[0x3][0xd0] ;  /* 0x00c01a00ff4477ac */ /* 0x000f220008000c00 */
[C---:B--2---:R-:W-:Y:S02]  /*2f90*/  DFMA R30, R20.reuse, UR52, R30 ;  /* 0x00000034141e7c2b */ /* 0x044fe4000800001e */
[C---:B---3--:R-:W-:Y:S01]  /*2fa0*/  DFMA R32, R20.reuse, UR56, R32 ;  /* 0x0000003814207c2b */ /* 0x048fe20008000020 */
[----:B------:R-:W2:Y:S01]  /*2fb0*/  LDCU.128 UR72, c[0x3][0x30] ;  /* 0x00c00600ff4877ac */ /* 0x000ea20008000c00 */
[C---:B------:R-:W-:Y:S01]  /*2fc0*/  DFMA R28, R20.reuse, UR64, R28 ;  /* 0x00000040141c7c2b */ /* 0x040fe2000800001c */
[----:B-1----:R-:W-:Y:S01]  /*2fd0*/  UMOV UR16, UR32 ;  /* 0x0000002000107c82 */ /* 0x002fe20008000000 */
[----:B------:R-:W-:Y:S01]  /*2fe0*/  UMOV UR17, UR33 ;  /* 0x0000002100117c82 */ /* 0x000fe20008000000 */
[----:B------:R-:W-:Y:S01]  /*2ff0*/  UMOV UR4, UR34 ;  /* 0x0000002200047c82 */ /* 0x000fe20008000000 */
[C---:B------:R-:W-:Y:S01]  /*3000*/  DFMA R16, R20.reuse, UR16, R16 ;  /* 0x0000001014107c2b */ /* 0x040fe20008000010 */
[----:B------:R-:W-:Y:S01]  /*3010*/  UMOV UR5, UR35 ;  /* 0x0000002300057c82 */ /* 0x000fe20008000000 */
[----:B------:R-:W1:Y:S01]  /*3020*/  LDCU.128 UR16, c[0x3][0x120] ;  /* 0x00c02400ff1077ac */ /* 0x000e620008000c00 */
[----:B0-----:R-:W-:Y:S01]  /*3030*/  DFMA R42, R20, UR60, R42 ;  /* 0x0000003c142a7c2b */ /* 0x001fe2000800002a */
[----:B------:R-:W-:Y:S01]  /*3040*/  R2UR.FILL UR33, R59 ;  /* 0x000000003b2172ca */ /* 0x000fe200004e0000 */
[C---:B----4-:R-:W-:Y:S01]  /*3050*/  DFMA R24, R38.reuse, UR50, R24 ;  /* 0x0000003226187c2b */ /* 0x050fe20008000018 */
[----:B------:R-:W-:Y:S01]  /*3060*/  UMOV UR30, UR22 ;  /* 0x00000016001e7c82 */ /* 0x000fe20008000000 */
[----:B------:R-:W-:Y:S01]  /*3070*/  UMOV UR31, UR23 ;  /* 0x00000017001f7c82 */ /* 0x000fe20008000000 */
[C---:B------:R-:W-:Y:S01]  /*3080*/  DFMA R18, R38.reuse, UR14, R18 ;  /* 0x0000000e26127c2b */ /* 0x040fe20008000012 */
[----:B------:R-:W0:Y:S01]  /*3090*/  LDCU.128 UR48, c[0x3][0x260] ;  /* 0x00c04c00ff3077ac */ /* 0x000e220008000c00 */
[C---:B------:R-:W-:Y:S01]  /*30a0*/  DFMA R44, R38.reuse, UR12, R44 ;  /* 0x0000000c262c7c2b */ /* 0x040fe2000800002c */
[----:B------:R-:W3:Y:S01]  /*30b0*/  LDS.64 R20, [R10+0x38] ;  /* 0x000038000a147984 */ /* 0x000ee20000000a00 */
[C---:B------:R-:W-:Y:S01]  /*30c0*/  DFMA R22, R38.reuse, UR10, R22 ;  /* 0x0000000a26167c2b */ /* 0x040fe20008000016 */
[----:B------:R-:W4:Y:S01]  /*30d0*/  LDCU.128 UR12, c[0x3][0x1c0] ;  /* 0x00c03800ff0c77ac */ /* 0x000f220008000c00 */
[C---:B------:R-:W-:Y:S01]  /*30e0*/  DFMA R26, R38.reuse, UR8, R26 ;  /* 0x00000008261a7c2b */ /* 0x040fe2000800001a */
[----:B------:R-:W-:Y:S01]  /*30f0*/  R2UR.FILL UR32, R58 ;  /* 0x000000003a2072ca */ /* 0x000fe200004e0000 */
[C---:B------:R-:W-:Y:S01]  /*3100*/  DFMA R36, R38.reuse, UR6, R36 ;  /* 0x0000000626247c2b */ /* 0x040fe20008000024 */
[----:B------:R-:W-:Y:S01]  /*3110*/  UMOV UR26, UR20 ;  /* 0x00000014001a7c82 */ /* 0x000fe20008000000 */
[----:B------:R-:W-:Y:S01]  /*3120*/  UMOV UR27, UR21 ;  /* 0x00000015001b7c82 */ /* 0x000fe20008000000 */
[----:B------:R-:W-:Y:S01]  /*3130*/  DFMA R16, R38, UR4, R16 ;  /* 0x0000000426107c2b */ /* 0x000fe20008000010 */
[----:B-1----:R-:W-:Y:S01]  /*3140*/  UMOV UR34, UR18 ;  /* 0x0000001200227c82 */ /* 0x002fe20008000000 */
[----:B------:R-:W-:Y:S01]  /*3150*/  UMOV UR35, UR19 ;  /* 0x0000001300237c82 */ /* 0x000fe20008000000 */
[----:B------:R-:W-:Y:S01]  /*3160*/  UMOV UR22, UR16 ;  /* 0x0000001000167c82 */ /* 0x000fe20008000000 */
[----:B------:R-:W-:Y:S01]  /*3170*/  UMOV UR23, UR17 ;  /* 0x0000001100177c82 */ /* 0x000fe20008000000 */
[----:B------:R-:W1:Y:S01]  /*3180*/  LDCU.128 UR16, c[0x3][0x170] ;  /* 0x00c02e00ff1077ac */ /* 0x000e620008000c00 */
[----:B------:R-:W-:-:S02]  /*3190*/  DFMA R22, R34, UR68, R22 ;  /* 0x0000004422167c2b */ /* 0x000fc40008000016 */
[C---:B------:R-:W-:Y:S01]  /*31a0*/  DFMA R44, R34.reuse, UR26, R44 ;  /* 0x0000001a222c7c2b */ /* 0x040fe2000800002c */
[----:B0-----:R-:W-:Y:S01]  /*31b0*/  UMOV UR6, UR48 ;  /* 0x0000003000067c82 */ /* 0x001fe20008000000 */
[----:B------:R-:W-:Y:S01]  /*31c0*/  DFMA R26, R34, UR22, R26 ;  /* 0x00000016221a7c2b */ /* 0x000fe2000800001a */
        /* <DEDUP_REMOVED lines=9> */
[----:B------:R-:W-:Y:S01]  /*3260*/  DFMA R30, R38, UR54, R30 ;  /* 0x00000036261e7c2b */ /* 0x000fe2000800001e */
[----:B------:R-:W4:Y:S01]  /*3270*/  LDCU.128 UR12, c[0x3][0x210] ;  /* 0x00c04200ff0c77ac */ /* 0x000f220008000c00 */
[----:B------:R-:W-:Y:S02]  /*3280*/  DFMA R16, R34, UR10, R16 ;  /* 0x0000000a22107c2b */ /* 0x000fe40008000010 */
[----:B------:R-:W-:Y:S01]  /*3290*/  DFMA R28, R38, UR66, R28 ;  /* 0x00000042261c7c2b */ /* 0x000fe2000800001c */
[----:B-1----:R-:W-:Y:S01]  /*32a0*/  UMOV UR24, UR18 ;  /* 0x0000001200187c82 */ /* 0x002fe20008000000 */
[----:B------:R-:W-:Y:S01]  /*32b0*/  UMOV UR25, UR19 ;  /* 0x0000001300197c82 */ /* 0x000fe20008000000 */
[----:B------:R-:W-:Y:S01]  /*32c0*/  UMOV UR20, UR16 ;  /* 0x0000001000147c82 */ /* 0x000fe20008000000 */
[----:B------:R-:W-:Y:S01]  /*32d0*/  UMOV UR21, UR17 ;  /* 0x0000001100157c82 */ /* 0x000fe20008000000 */
[----:B------:R-:W-:Y:S01]  /*32e0*/  UMOV UR68, UR24 ;  /* 0x0000001800447c82 */ /* 0x000fe20008000000 */
[----:B------:R-:W-:Y:S01]  /*32f0*/  UMOV UR69, UR25 ;  /* 0x0000001900457c82 */ /* 0x000fe20008000000 */
[----:B------:R-:W-:Y:S01]  /*3300*/  DFMA R36, R34, UR20, R36 ;  /* 0x0000001422247c2b */ /* 0x000fe20008000024 */
[----:B------:R-:W1:Y:S01]  /*3310*/  LDCU.128 UR24, c[0x3][0x40] ;  /* 0x00c00800ff1877ac */ /* 0x000e620008000c00 */
[----:B------:R-:W-:Y:S01]  /*3320*/  DFMA R42, R38, UR62, R42 ;  /* 0x0000003e262a7c2b */ /* 0x000fe2000800002a */
[----:B------:R-:W-:Y:S01]  /*3330*/  R2UR.FILL UR18, R11 ;  /* 0x000000000b1272ca */ /* 0x000fe200004e0000 */
[C---:B0-----:R-:W-:Y:S01]  /*3340*/  DFMA R32, R34.reuse, UR48, R32 ;  /* 0x0000003022207c2b */ /* 0x041fe20008000020 */
[----:B------:R-:W0:Y:S01]  /*3350*/  LDCU.128 UR20, c[0x3][0x90] ;  /* 0x00c01200ff1477ac */ /* 0x000e220008000c00 */
[----:B--2---:R-:W-:Y:S01]  /*3360*/  DFMA R18, R34, UR72, R18 ;  /* 0x0000004822127c2b */ /* 0x004fe20008000012 */
[----:B------:R-:W-:Y:S01]  /*3370*/  IMAD R11, R0, 0x79, R7 ;  /* 0x00000079000b7824 */ /* 0x000fe200078e0207 */
[C---:B---3--:R-:W-:Y:S01]  /*3380*/  DFMA R22, R20.reuse, UR70, R22 ;  /* 0x0000004614167c2b */ /* 0x048fe20008000016 */
[----:B------:R-:W2:Y:S01]  /*3390*/  LDCU.128 UR52, c[0x3][0x300] ;  /* 0x00c06000ff3477ac */ /* 0x000ea20008000c00 */
[----:B------:R-:W-:Y:S01]  /*33a0*/  R2UR.FILL UR19, R8 ;  /* 0x00000000081372ca */ /* 0x000fe200004e0000 */
[----:B------:R-:W-:Y:S01]  /*33b0*/  IMAD R11, R11, 0xb, RZ ;  /* 0x0000000b0b0b7824 */ /* 0x000fe200078e02ff */
[C---:B------:R-:W-:Y:S01]  /*33c0*/  DFMA R32, R20.reuse, UR50, R32 ;  /* 0x0000003214207c2b */ /* 0x040fe20008000020 */
[----:B------:R-:W3:Y:S01]  /*33d0*/  LDCU.128 UR56, c[0x3][0x350] ;  /* 0x00c06a00ff3877ac */ /* 0x000ee20008000c00 */
[----:B------:R-:W-:Y:S01]  /*33e0*/  DFMA R18, R20, UR74, R18 ;  /* 0x0000004a14127c2b */ /* 0x000fe20008000012 */
[----:B------:R-:W-:Y:S01]  /*33f0*/  R2UR.FILL UR17, R57 ;  /* 0x00000000391172ca */ /* 0x000fe200004e0000 */
[----:B----4-:R-:W-:Y:S01]  /*3400*/  UMOV UR8, UR12 ;  /* 0x0000000c00087c82 */ /* 0x010fe20008000000 */
[----:B------:R-:W-:Y:S01]  /*3410*/  UMOV UR9, UR13 ;  /* 0x0000000d00097c82 */ /* 0x000fe20008000000 */
[----:B-1----:R-:W-:Y:S01]  /*3420*/  UMOV UR61, UR25 ;  /* 0x00000019003d7c82 */ /* 0x002fe20008000000 */
[----:B------:R-:W-:Y:S01]  /*3430*/  R2UR.FILL UR25, R4 ;  /* 0x00000000041972ca */ /* 0x000fe200004e0000 */
[----:B------:R-:W-:Y:S01]  /*3440*/  UMOV UR48, UR4 ;  /* 0x0000000400307c82 */ /* 0x000fe20008000000 */
[----:B------:R-:W-:Y:S01]  /*3450*/  UMOV UR49, UR5 ;  /* 0x0000000500317c82 */ /* 0x000fe20008000000 */
[----:B0-----:R-:W-:Y:S01]  /*3460*/  UMOV UR47, UR21 ;  /* 0x00000015002f7c82 */ /* 0x001fe20008000000 */
[----:B------:R-:W-:Y:S01]  /*3470*/  R2UR.FILL UR21, R5 ;  /* 0x00000000051572ca */ /* 0x000fe200004e0000 */
[C---:B------:R-:W-:Y:S01]  /*3480*/  DFMA R4, R34.reuse, UR6, R30 ;  /* 0x0000000622047c2b */ /* 0x040fe2000800001e */
[----:B------:R-:W0:Y:S01]  /*3490*/  LDCU.128 UR4, c[0x3][0x130] ;  /* 0x00c02600ff0477ac */ /* 0x000e220008000c00 */
[C---:B------:R-:W-:Y:S01]  /*34a0*/  DFMA R24, R34.reuse, UR8, R24 ;  /* 0x0000000822187c2b */ /* 0x040fe20008000018 */
[----:B------:R-:W1:Y:S01]  /*34b0*/  LDS.64 R30, [R10+0x48] ;  /* 0x000048000a1e7984 */ /* 0x000e620000000a00 */
[C---:B--2---:R-:W-:Y:S01]  /*34c0*/  DFMA R28, R34.reuse, UR52, R28 ;  /* 0x00000034221c7c2b */ /* 0x044fe2000800001c */
[----:B------:R-:W2:Y:S01]  /*34d0*/  LDCU.128 UR8, c[0x3][0xe0] ;  /* 0x00c01c00ff0877ac */ /* 0x000ea20008000c00 */
[----:B---3--:R-:W-:Y:S01]  /*34e0*/  DFMA R42, R34, UR56, R42 ;  /* 0x00000038222a7c2b */ /* 0x008fe2000800002a */
[----:B------:R-:W-:Y:S01]  /*34f0*/  R2UR.FILL UR13, R53 ;  /* 0x00000000350d72ca */ /* 0x000fe200004e0000 */
        /* <DEDUP_REMOVED lines=20> */
[C---:B------:R-:W-:Y:S01]  /*3640*/  DFMA R14, R20.reuse, UR68, R36 ;  /* 0x00000044140e7c2b */ /* 0x040fe20008000024 */
[----:B--2---:R-:W-:Y:S01]  /*3650*/  UMOV UR27, UR11 ;  /* 0x0000000b001b7c82 */ /* 0x004fe20008000000 */
[----:B------:R-:W-:Y:S01]  /*3660*/  UMOV UR38, UR4 ;  /* 0x0000000400267c82 */ /* 0x000fe20008000000 */
[----:B------:R-:W0:Y:S01]  /*3670*/  LDC.64 R36, c[0x0][0x388] ;  /* 0x0000e200ff247b82 */ /* 0x000e220000000a00 */
[----:B------:R-:W-:Y:S01]  /*3680*/  R2UR.FILL UR11, R12 ;  /* 0x000000000c0b72ca */ /* 0x000fe200004e0000 */
[C---:B------:R-:W-:Y:S01]  /*3690*/  DFMA R44, R20.reuse, UR72, R44 ;  /* 0x00000048142c7c2b */ /* 0x040fe2000800002c */
[----:B------:R-:W-:Y:S01]  /*36a0*/  R2UR.FILL UR4, R13 ;  /* 0x000000000d0472ca */ /* 0x000fe200004e0000 */
[C---:B------:R-:W-:Y:S01]  /*36b0*/  DFMA R26, R20.reuse, UR52, R26 ;  /* 0x00000034141a7c2b */ /* 0x040fe2000800001a */
        /* <DEDUP_REMOVED lines=8> */
[----:B------:R-:W4:Y:S01]  /*3740*/  LDCU.128 UR72, c[0x3][0x1d0] ;  /* 0x00c03a00ff4877ac */ /* 0x000f220008000c00 */
[C---:B------:R-:W-:Y:S01]  /*3750*/  DFMA R12, R40.reuse, UR56, R18 ;  /* 0x00000038280c7c2b */ /* 0x040fe20008000012 */
[----:B------:R-:W-:Y:S01]  /*3760*/  R2UR.FILL UR14, R54 ;  /* 0x00000000360e72ca */ /* 0x000fe200004e0000 */
[----:B------:R-:W-:Y:S01]  /*3770*/  DFMA R28, R40, UR38, R26 ;  /* 0x00000026281c7c2b */ /* 0x000fe2000800001a */
[----:B------:R-:W1:Y:S01]  /*3780*/  LDCU.128 UR64, c[0x3][0x270] ;  /* 0x00c04e00ff4077ac */ /* 0x000e620008000c00 */
[----:B------:R-:W-:-:S02]  /*3790*/  R2UR.FILL UR12, R52 ;  /* 0x00000000340c72ca */ /* 0x000fc400004e0000 */
[----:B------:R-:W-:Y:S01]  /*37a0*/  R2UR.FILL UR16, R56 ;  /* 0x00000000381072ca */ /* 0x000fe200004e0000 */
[----:B------:R-:W1:Y:S01]  /*37b0*/  LDCU.128 UR48, c[0x3][0x2c0] ;  /* 0x00c05800ff3077ac */ /* 0x000e620008000c00 */
[C---:B--2---:R-:W-:Y:S01]  /*37c0*/  DFMA R18, R40.reuse, UR68, R24 ;  /* 0x0000004428127c2b */ /* 0x044fe20008000018 */
[----:B0-----:R-:W-:Y:S01]  /*37d0*/  IMAD.WIDE R36, R11, 0x8, R36 ;  /* 0x000000080b247825 */ /* 0x001fe200078e0224 */
[----:B------:R-:W0:Y:S01]  /*37e0*/  LDCU.128 UR52, c[0x3][0x310] ;  /* 0x00c06200ff3477ac */ /* 0x000e220008000c00 */
[C---:B---3--:R-:W-:Y:S01]  /*37f0*/  DFMA R14, R40.reuse, UR60, R14 ;  /* 0x0000003c280e7c2b */ /* 0x048fe2000800000e */
[----:B------:R-:W2:Y:S01]  /*3800*/  LDCU.128 UR56, c[0x3][0x360] ;  /* 0x00c06c00ff3877ac */ /* 0x000ea20008000c00 */
[C---:B----4-:R-:W-:Y:S01]  /*3810*/  DFMA R16, R40.reuse, UR72, R16 ;  /* 0x0000004828107c2b */ /* 0x050fe20008000010 */
[----:B------:R-:W-:Y:S01]  /*3820*/  UMOV UR31, UR23 ;  /* 0x00000017001f7c82 */ /* 0x000fe20008000000 */
[----:B------:R-:W-:Y:S01]  /*3830*/  UMOV UR42, UR8 ;  /* 0x00000008002a7c82 */ /* 0x000fe20008000000 */
[----:B------:R-:W-:Y:S01]  /*3840*/  UMOV UR43, UR9 ;  /* 0x00000009002b7c82 */ /* 0x000fe20008000000 */
[----:B------:R-:W-:Y:S01]  /*3850*/  UMOV UR46, UR20 ;  /* 0x00000014002e7c82 */ /* 0x000fe20008000000 */
[----:B------:R-:W-:Y:S01]  /*3860*/  UMOV UR23, UR7 ;  /* 0x0000000700177c82 */ /* 0x000fe20008000000 */
[----:B------:R-:W-:Y:S01]  /*3870*/  R2UR.FILL UR7, R9 ;  /* 0x00000000090772ca */ /* 0x000fe200004e0000 */
[C---:B------:R-:W-:Y:S01]  /*3880*/  DFMA R4, R40.reuse, UR42, R22 ;  /* 0x0000002a28047c2b */ /* 0x040fe20008000016 */
[----:B------:R-:W-:Y:S01]  /*3890*/  UMOV UR34, UR26 ;  /* 0x0000001a00227c82 */ /* 0x000fe20008000000 */
[C---:B------:R-:W-:Y:S01]  /*38a0*/  DFMA R8, R40.reuse, UR46, R44 ;  /* 0x0000002e28087c2b */ /* 0x040fe2000800002c */
[----:B------:R-:W-:Y:S01]  /*38b0*/  UMOV UR26, UR10 ;  /* 0x0000000a001a7c82 */ /* 0x000fe20008000000 */
[C---:B-1----:R-:W-:Y:S01]  /*38c0*/  DFMA R20, R40.reuse, UR64, R34 ;  /* 0x0000004028147c2b */ /* 0x042fe20008000022 */
[----:B------:R-:W-:Y:S01]  /*38d0*/  R2UR.FILL UR8, R47 ;  /* 0x000000002f0872ca */ /* 0x000fe200004e0000 */
[C---:B------:R-:W-:Y:S01]  /*38e0*/  DFMA R22, R40.reuse, UR48, R32 ;  /* 0x0000003028167c2b */ /* 0x040fe20008000020 */
[----:B------:R-:W-:Y:S01]  /*38f0*/  R2UR.FILL UR9, R48 ;  /* 0x00000000300972ca */ /* 0x000fe200004e0000 */
[C---:B0-----:R-:W-:Y:S01]  /*3900*/  DFMA R24, R40.reuse, UR52, R38 ;  /* 0x0000003428187c2b */ /* 0x041fe20008000026 */
[----:B------:R-:W-:Y:S01]  /*3910*/  R2UR.FILL UR20, R50 ;  /* 0x00000000321472ca */ /* 0x000fe200004e0000 */
[----:B--2---:R-:W-:Y:S01]  /*3920*/  DFMA R26, R40, UR56, R42 ;  /* 0x00000038281a7c2b */ /* 0x004fe2000800002a */
[----:B------:R-:W0:Y:S01]  /*3930*/  LDCU.64 UR38, c[0x3][0x288] ;  /* 0x00c05100ff2677ac */ /* 0x000e220008000a00 */
[----:B------:R-:W-:Y:S01]  /*3940*/  CS2R R40, SRZ ;  /* 0x0000000000287805 */ /* 0x000fe2000001ff00 */
[----:B------:R-:W-:-:S02]  /*3950*/  DFMA R6, R30, UR26, R4 ;  /* 0x0000001a1e067c2b */ /* 0x000fc40008000004 */
[C---:B------:R-:W-:Y:S02]  /*3960*/  DFMA R12, R30.reuse, UR34, R12 ;  /* 0x000000221e0c7c2b */ /* 0x040fe4000800000c */
[C---:B------:R-:W-:Y:S01]  /*3970*/  DFMA R14, R30.reuse, UR62, R14 ;  /* 0x0000003e1e0e7c2b */ /* 0x040fe2000800000e */
[----:B------:R-:W2:Y:S01]  /*3980*/  @!P0 LDG.E.64.CONSTANT R40, desc[UR76][R36.64] ;  /* 0x0000004c24288981 */ /* 0x000ea2000c1e9b00 */
[C---:B------:R-:W-:Y:S02]  /*3990*/  DFMA R8, R30.reuse, UR30, R8 ;  /* 0x0000001e1e087c2b */ /* 0x040fe40008000008 */
[C---:B------:R-:W-:Y:S02]  /*39a0*/  DFMA R16, R30.reuse, UR74, R16 ;  /* 0x0000004a1e107c2b */ /* 0x040fe40008000010 */
[C---:B------:R-:W-:Y:S01]  /*39b0*/  DFMA R18, R30.reuse, UR70, R18 ;  /* 0x000000461e127c2b */ /* 0x040fe20008000012 */
[----:B------:R-:W-:Y:S01]  /*39c0*/  CS2R R44, SRZ ;  /* 0x00000000002c7805 */ /* 0x000fe2000001ff00 */
[C---:B------:R-:W-:Y:S01]  /*39d0*/  DFMA R4, R30.reuse, UR22, R28 ;  /* 0x000000161e047c2b */ /* 0x040fe2000800001c */
[----:B------:R-:W-:Y:S01]  /*39e0*/  R2UR.FILL UR10, R49 ;  /* 0x00000000310a72ca */ /* 0x000fe200004e0000 */
[C---:B------:R-:W-:Y:S01]  /*39f0*/  DFMA R20, R30.reuse, UR66, R20 ;  /* 0x000000421e147c2b */ /* 0x040fe20008000014 */
[----:B------:R-:W1:Y:S01]  /*3a00*/  LDCU.64 UR46, c[0x3][0x2d8] ;  /* 0x00c05b00ff2e77ac */ /* 0x000e620008000a00 */
[----:B------:R-:W-:-:S02]  /*3a10*/  DFMA R22, R30, UR50, R22 ;  /* 0x000000321e167c2b */ /* 0x000fc40008000016 */
[C---:B------:R-:W-:Y:S01]  /*3a20*/  DFMA R24, R30.reuse, UR54, R24 ;  /* 0x000000361e187c2b */ /* 0x040fe20008000018 */
[----:B------:R-:W-:Y:S01]  /*3a30*/  CS2R R28, SRZ ;  /* 0x00000000001c7805 */ /* 0x000fe2000001ff00 */
[----:B------:R-:W-:Y:S01]  /*3a40*/  DFMA R30, R30, UR58, R26 ;  /* 0x0000003a1e1e7c2b */ /* 0x000fe2000800001a */
[----:B------:R-:W-:Y:S02]  /*3a50*/  CS2R R34, SRZ ;  /* 0x0000000000227805 */ /* 0x000fe4000001ff00 */
[----:B------:R-:W-:Y:S02]  /*3a60*/  CS2R R26, SRZ ;  /* 0x00000000001a7805 */ /* 0x000fe4000001ff00 */
[----:B------:R-:W-:Y:S02]  /*3a70*/  CS2R R32, SRZ ;  /* 0x0000000000207805 */ /* 0x000fe4000001ff00 */
[----:B------:R-:W-:Y:S01]  /*3a80*/  CS2R R46, SRZ ;  /* 0x00000000002e7805 */ /* 0x000fe2000001ff00 */
[----:B------:R-:W3:Y:S01]  /*3a90*/  @!P0 LDG.E.64.CONSTANT R28, desc[UR76][R36.64+0x48] ;  /* 0x0000484c241c8981 */ /* 0x000ee2000c1e9b00 */
[----:B------:R-:W-:-:S02]  /*3aa0*/  CS2R R38, SRZ ;  /* 0x0000000000267805 */ /* 0x000fc4000001ff00 */
[----:B------:R-:W-:Y:S02]  /*3ab0*/  CS2R R42, SRZ ;  /* 0x00000000002a7805 */ /* 0x000fe4000001ff00 */
[----:B------:R-:W-:Y:S01]  /*3ac0*/  CS2R R50, SRZ ;  /* 0x0000000000327805 */ /* 0x000fe2000001ff00 */
[----:B------:R-:W4:Y:S01]  /*3ad0*/  @!P0 LDG.E.64.CONSTANT R26, desc[UR76][R36.64+0x50] ;  /* 0x0000504c241a8981 */ /* 0x000f22000c1e9b00 */
[----:B------:R-:W0:Y:S03]  /*3ae0*/  LDCU.128 UR60, c[0x3][0x20] ;  /* 0x00c00400ff3c77ac */ /* 0x000e260008000c00 */
[----:B------:R-:W4:Y:S01]  /*3af0*/  @!P0 LDG.E.64.CONSTANT R34, desc[UR76][R36.64+0x38] ;  /* 0x0000384c24228981 */ /* 0x000f22000c1e9b00 */
[----:B------:R-:W1:Y:S03]  /*3b00*/  LDCU.128 UR68, c[0x3][0x70] ;  /* 0x00c00e00ff4477ac */ /* 0x000e660008000c00 */
[----:B------:R-:W4:Y:S01]  /*3b10*/  @!P0 LDG.E.64.CONSTANT R32, desc[UR76][R36.64+0x40] ;  /* 0x0000404c24208981 */ /* 0x000f22000c1e9b00 */
[----:B------:R-:W1:Y:S03]  /*3b20*/  LDCU.64 UR26, c[0x3][0x198] ;  /* 0x00c03300ff1a77ac */ /* 0x000e660008000a00 */
[----:B------:R-:W4:Y:S01]  /*3b30*/  @!P0 LDG.E.64.CONSTANT R46, desc[UR76][R36.64+0x8] ;  /* 0x0000084c242e8981 */ /* 0x000f22000c1e9b00 */
[----:B------:R-:W1:Y:S03]  /*3b40*/  LDCU.64 UR30, c[0x3][0x1e8] ;  /* 0x00c03d00ff1e77ac */ /* 0x000e660008000a00 */
[----:B------:R-:W4:Y:S01]  /*3b50*/  @!P0 LDG.E.64.CONSTANT R38, desc[UR76][R36.64+0x30] ;  /* 0x0000304c24268981 */ /* 0x000f22000c1e9b00 */
[----:B------:R-:W1:Y:S03]  /*3b60*/  LDCU.128 UR72, c[0x3][0x290] ;  /* 0x00c05200ff4877ac */ /* 0x000e660008000c00 */
[----:B------:R-:W4:Y:S01]  /*3b70*/  @!P0 LDG.E.64.CONSTANT R44, desc[UR76][R36.64+0x20] ;  /* 0x0000204c242c8981 */ /* 0x000f22000c1e9b00 */
[----:B------:R-:W-:Y:S01]  /*3b80*/  CS2R R48, SRZ ;  /* 0x0000000000307805 */ /* 0x000fe2000001ff00 */
[----:B------:R-:W0:Y:S02]  /*3b90*/  LDCU.128 UR56, c[0x3][0x10] ;  /* 0x00c00200ff3877ac */ /* 0x000e240008000c00 */
[----:B------:R-:W4:Y:S01]  /*3ba0*/  @!P0 LDG.E.64.CONSTANT R42, desc[UR76][R36.64+0x28] ;  /* 0x0000284c242a8981 */ /* 0x000f22000c1e9b00 */
[----:B------:R-:W1:Y:S03]  /*3bb0*/  LDCU.128 UR48, c[0x3][0x30] ;  /* 0x00c00600ff3077ac */ /* 0x000e660008000c00 */
[----:B------:R-:W4:Y:S01]  /*3bc0*/  @!P0 LDG.E.64.CONSTANT R48, desc[UR76][R36.64+0x10] ;  /* 0x0000104c24308981 */ /* 0x000f22000c1e9b00 */
[----:B------:R-:W4:Y:S03]  /*3bd0*/  LDCU.128 UR52, c[0x3][0x40] ;  /* 0x00c00800ff3477ac */ /* 0x000f260008000c00 */
[----:B------:R1:W4:Y:S01]  /*3be0*/  @!P0 LDG.E.64.CONSTANT R50, desc[UR76][R36.64+0x18] ;  /* 0x0000184c24328981 */ /* 0x000322000c1e9b00 */
[----:B------:R-:W4:Y:S01]  /*3bf0*/  LDCU.128 UR64, c[0x3][0x60] ;  /* 0x00c00c00ff4077ac */ /* 0x000f220008000c00 */
[----:B------:R-:W4:Y:S01]  /*3c00*/  LDCU.64 UR22, c[0x3][0x148] ;  /* 0x00c02900ff1677ac */ /* 0x000f220008000a00 */
[----:B------:R-:W4:Y:S01]  /*3c10*/  LDCU.64 UR34, c[0x3][0x238] ;  /* 0x00c04700ff2277ac */ /* 0x000f220008000a00 */
[----:B------:R-:W4:Y:S01]  /*3c20*/  LDCU.64 UR42, c[0x3][0x328] ;  /* 0x00c06500ff2a77ac */ /* 0x000f220008000a00 */
[----:B------:R-:W-:Y:S01]  /*3c30*/  BSSY.RECONVERGENT B0, `(.L_x_664) ;  /* 0x0000161000007945 */ /* 0x000fe20003800200 */
[----:B--2---:R-:W-:-:S08]  /*3c40*/  DMUL R12, R12, R40 ;  /* 0x000000280c0c7228 */ /* 0x004fd00000000000 */
[----:B-1----:R-:W-:Y:S02]  /*3c50*/  DFMA R36, R12, UR48, RZ ;  /* 0x000000300c247c2b */ /* 0x002fe400080000ff */
[----:B---3--:R-:W-:Y:S02]  /*3c60*/  DMUL R24, R24, R28 ;  /* 0x0000001c18187228 */ /* 0x008fe40000000000 */
[----:B0-----:R-:W-:Y:S02]  /*3c70*/  DFMA R28, R12, UR58, RZ ;  /* 0x0000003a0c1c7c2b */ /* 0x001fe400080000ff */
[----:B----4-:R-:W-:Y:S02]  /*3c80*/  DMUL R30, R30, R26 ;  /* 0x0000001a1e1e7228 */ /* 0x010fe40000000000 */
[----:B------:R-:W-:Y:S01]  /*3c90*/  DFMA R26, R12, UR56, RZ ;  /* 0x000000380c1a7c2b */ /* 0x000fe200080000ff */
[----:B------:R-:W0:Y:S01]  /*3ca0*/  LDCU.128 UR56, c[0x3][0x80] ;  /* 0x00c01000ff3877ac */ /* 0x000e220008000c00 */
[----:B------:R-:W-:-:S02]  /*3cb0*/  DMUL R20, R20, R34 ;  /* 0x0000002214147228 */ /* 0x000fc40000000000 */
[----:B------:R-:W-:Y:S02]  /*3cc0*/  DFMA R34, R12, UR62, RZ ;  /* 0x0000003e0c227c2b */ /* 0x000fe400080000ff */
[----:B------:R-:W-:Y:S02]  /*3cd0*/  DMUL R22, R22, R32 ;  /* 0x0000002016167228 */ /* 0x000fe40000000000 */
[----:B------:R-:W-:Y:S01]  /*3ce0*/  DFMA R32, R12, UR60, RZ ;  /* 0x0000003c0c207c2b */ /* 0x000fe200080000ff */
[----:B------:R-:W1:Y:S01]  /*3cf0*/  LDCU.128 UR60, c[0x3][0x90] ;  /* 0x00c01200ff3c77ac */ /* 0x000e620008000c00 */
[----:B------:R-:W-:Y:S02]  /*3d00*/  DMUL R8, R8, R46 ;  /* 0x0000002e08087228 */ /* 0x000fe40000000000 */
[----:B------:R-:W-:Y:S02]  /*3d10*/  DMUL R18, R18, R38 ;  /* 0x0000002612127228 */ /* 0x000fe40000000000 */
[----:B------:R-:W-:Y:S01]  /*3d20*/  DFMA R38, R12, UR50, RZ ;  /* 0x000000320c267c2b */ /* 0x000fe200080000ff */
[----:B------:R-:W2:Y:S01]  /*3d30*/  LDCU.128 UR48, c[0x3][0xb0] ;  /* 0x00c01600ff3077ac */ /* 0x000ea20008000c00 */
[----:B------:R-:W-:-:S02]  /*3d40*/  DMUL R14, R14, R44 ;  /* 0x0000002c0e0e7228 */ /* 0x000fc40000000000 */
[----:B------:R-:W-:Y:S02]  /*3d50*/  DFMA R44, R12, UR54, RZ ;  /* 0x000000360c2c7c2b */ /* 0x000fe400080000ff */
[----:B------:R-:W-:Y:S02]  /*3d60*/  DMUL R16, R16, R42 ;  /* 0x0000002a10107228 */ /* 0x000fe40000000000 */
[----:B------:R-:W-:Y:S01]  /*3d70*/  DFMA R42, R12, UR52, RZ ;  /* 0x000000340c2a7c2b */ /* 0x000fe200080000ff */
[----:B------:R-:W3:Y:S01]  /*3d80*/  LDCU.128 UR52, c[0x3][0xc0] ;  /* 0x00c01800ff3477ac */ /* 0x000ee20008000c00 */
[C---:B------:R-:W-:Y:S02]  /*3d90*/  DFMA R26, R8.reuse, UR64, R26 ;  /* 0x00000040081a7c2b */ /* 0x040fe4000800001a */
[C---:B------:R-:W-:Y:S01]  /*3da0*/  DFMA R28, R8.reuse, UR66, R28 ;  /* 0x00000042081c7c2b */ /* 0x040fe2000800001c */
[----:B------:R-:W4:Y:S01]  /*3db0*/  LDCU.128 UR64, c[0x3][0xd0] ;  /* 0x00c01a00ff4077ac */ /* 0x000f220008000c00 */
[----:B------:R-:W-:-:S02]  /*3dc0*/  DFMA R32, R8, UR68, R32 ;  /* 0x0000004408207c2b */ /* 0x000fc40008000020 */
[C---:B------:R-:W-:Y:S01]  /*3dd0*/  DFMA R34, R8.reuse, UR70, R34 ;  /* 0x0000004608227c2b */ /* 0x040fe20008000022 */
[----:B------:R-:W4:Y:S01]  /*3de0*/  LDCU.128 UR68, c[0x3][0xe0] ;  /* 0x00c01c00ff4477ac */ /* 0x000f220008000c00 */
[C---:B0-----:R-:W-:Y:S02]  /*3df0*/  DFMA R36, R8.reuse, UR56, R36 ;  /* 0x0000003808247c2b */ /* 0x041fe40008000024 */
[C---:B------:R-:W-:Y:S01]  /*3e00*/  DFMA R40, R8.reuse, UR58, R38 ;  /* 0x0000003a08287c2b */ /* 0x040fe20008000026 */
[----:B------:R-:W0:Y:S01]  /*3e10*/  LDCU.128 UR56, c[0x3][0x100] ;  /* 0x00c02000ff3877ac */ /* 0x000e220008000c00 */
[C---:B-1----:R-:W-:Y:S02]  /*3e20*/  DFMA R42, R8.reuse, UR60, R42 ;  /* 0x0000003c082a7c2b */ /* 0x042fe4000800002a */
[----:B------:R-:W-:Y:S01]  /*3e30*/  DFMA R44, R8, UR62, R44 ;  /* 0x0000003e082c7c2b */ /* 0x000fe2000800002c */
[----:B------:R-:W1:Y:S01]  /*3e40*/  LDCU.128 UR60, c[0x3][0x110] ;  /* 0x00c02200ff3c77ac */ /* 0x000e620008000c00 */
[----:B------:R-:W-:-:S02]  /*3e50*/  DMUL R6, R6, R48 ;  /* 0x0000003006067228 */ /* 0x000fc40000000000 */
[----:B------:R-:W-:-:S06]  /*3e60*/  DMUL R4, R4, R50 ;  /* 0x0000003204047228 */ /* 0x000fcc0000000000 */
[C---:B--2---:R-:W-:Y:S02]  /*3e70*/  DFMA R26, R6.reuse, UR48, R26 ;  /* 0x00000030061a7c2b */ /* 0x044fe4000800001a */
[C---:B------:R-:W-:Y:S01]  /*3e80*/  DFMA R28, R6.reuse, UR50, R28 ;  /* 0x00000032061c7c2b */ /* 0x040fe2000800001c */
[----:B------:R-:W2:Y:S01]  /*3e90*/  LDCU.128 UR48, c[0x3][0x120] ;  /* 0x00c02400ff3077ac */ /* 0x000ea20008000c00 */
[C---:B---3--:R-:W-:Y:S02]  /*3ea0*/  DFMA R32, R6.reuse, UR52, R32 ;  /* 0x0000003406207c2b */ /* 0x048fe40008000020 */
[C---:B------:R-:W-:Y:S01]  /*3eb0*/  DFMA R34, R6.reuse, UR54, R34 ;  /* 0x0000003606227c2b */ /* 0x040fe20008000022 */
[----:B------:R-:W3:Y:S01]  /*3ec0*/  LDCU.128 UR52, c[0x3][0x130] ;  /* 0x00c02600ff3477ac */ /* 0x000ee20008000c00 */
[C---:B----4-:R-:W-:Y:S02]  /*3ed0*/  DFMA R38, R6.reuse, UR64, R36 ;  /* 0x0000004006267c2b */ /* 0x050fe40008000024 */
[C---:B------:R-:W-:Y:S01]  /*3ee0*/  DFMA R40, R6.reuse, UR66, R40 ;  /* 0x0000004206287c2b */ /* 0x040fe20008000028 */
[----:B------:R-:W4:Y:S01]  /*3ef0*/  LDCU.128 UR64, c[0x3][0x150] ;  /* 0x00c02a00ff4077ac */ /* 0x000f220008000c00 */
[----:B------:R-:W-:-:S02]  /*3f00*/  DFMA R42, R6, UR68, R42 ;  /* 0x00000044062a7c2b */ /* 0x000fc4000800002a */
[----:B------:R-:W-:Y:S01]  /*3f10*/  DFMA R44, R6, UR70, R44 ;  /* 0x00000046062c7c2b */ /* 0x000fe2000800002c */
[----:B------:R-:W4:Y:S01]  /*3f20*/  LDCU.128 UR68, c[0x3][0x160] ;  /* 0x00c02c00ff4477ac */ /* 0x000f220008000c00 */
[C---:B0-----:R-:W-:Y:S02]  /*3f30*/  DFMA R26, R4.reuse, UR56, R26 ;  /* 0x00000038041a7c2b */ /* 0x041fe4000800001a */
[C---:B------:R-:W-:Y:S01]  /*3f40*/  DFMA R28, R4.reuse, UR58, R28 ;  /* 0x0000003a041c7c2b */ /* 0x040fe2000800001c */
[----:B------:R-:W0:Y:S01]  /*3f50*/  LDCU.128 UR56, c[0x3][0x170] ;  /* 0x00c02e00ff3877ac */ /* 0x000e220008000c00 */
[C---:B-1----:R-:W-:Y:S02]  /*3f60*/  DFMA R32, R4.reuse, UR60, R32 ;  /* 0x0000003c04207c2b */ /* 0x042fe40008000020 */
[C---:B------:R-:W-:Y:S01]  /*3f70*/  DFMA R36, R4.reuse, UR62, R34 ;  /* 0x0000003e04247c2b */ /* 0x040fe20008000022 */
[----:B------:R-:W1:Y:S01]  /*3f80*/  LDCU.128 UR60, c[0x3][0x180] ;  /* 0x00c03000ff3c77ac */ /* 0x000e620008000c00 */
[----:B--2---:R-:W-:-:S02]  /*3f90*/  DFMA R38, R4, UR48, R38 ;  /* 0x0000003004267c2b */ /* 0x004fc40008000026 */
[C---:B------:R-:W-:Y:S01]  /*3fa0*/  DFMA R40, R4.reuse, UR50, R40 ;  /* 0x0000003204287c2b */ /* 0x040fe20008000028 */
[----:B------:R-:W2:Y:S01]  /*3fb0*/  LDCU.128 UR48, c[0x3][0x1a0] ;  /* 0x00c03400ff3077ac */ /* 0x000ea20008000c00 */
[----:B---3--:R-:W-:Y:S02]  /*3fc0*/  DFMA R44, R4, UR54, R44 ;  /* 0x00000036042c7c2b */ /* 0x008fe4000800002c */
[C---:B----4-:R-:W-:Y:S02]  /*3fd0*/  DFMA R26, R14.reuse, UR64, R26 ;  /* 0x000000400e1a7c2b */ /* 0x050fe4000800001a */
[C---:B------:R-:W-:Y:S01]  /*3fe0*/  DFMA R34, R14.reuse, UR66, R28 ;  /* 0x000000420e227c2b */ /* 0x040fe2000800001c */
[----:B------:R-:W3:Y:S01]  /*3ff0*/  LDCU.128 UR64, c[0x3][0x1c0] ;  /* 0x00c03800ff4077ac */ /* 0x000ee20008000c00 */
[C---:B------:R-:W-:Y:S02]  /*4000*/  DFMA R28, R14.reuse, UR68, R32 ;  /* 0x000000440e1c7c2b */ /* 0x040fe40008000020 */
[C---:B------:R-:W-:Y:S01]  /*4010*/  DFMA R32, R14.reuse, UR70, R36 ;  /* 0x000000460e207c2b */ /* 0x040fe20008000024 */
[----:B------:R-:W4:Y:S01]  /*4020*/  LDCU.128 UR68, c[0x3][0x1d0] ;  /* 0x00c03a00ff4477ac */ /* 0x000f220008000c00 */
[----:B0-----:R-:W-:-:S02]  /*4030*/  DFMA R38, R14, UR56, R38 ;  /* 0x000000380e267c2b */ /* 0x001fc40008000026 */
[C---:B------:R-:W-:Y:S01]  /*4040*/  DFMA R40, R14.reuse, UR58, R40 ;  /* 0x0000003a0e287c2b */ /* 0x040fe20008000028 */
[----:B------:R-:W0:Y:S01]  /*4050*/  LDCU.128 UR56, c[0x3][0x1f0] ;  /* 0x00c03e00ff3877ac */ /* 0x000e220008000c00 */
[----:B-1----:R-:W-:Y:S02]  /*4060*/  DFMA R36, R14, UR62, R44 ;  /* 0x0000003e0e247c2b */ /* 0x002fe4000800002c */
[C---:B------:R-:W-:Y:S02]  /*4070*/  DFMA R46, R12.reuse, UR6, RZ ;  /* 0x000000060c2e7c2b */ /* 0x040fe400080000ff */
[----:B------:R-:W-:Y:S02]  /*4080*/  DFMA R44, R12, UR4, RZ ;  /* 0x000000040c2c7c2b */ /* 0x000fe400080000ff */
[----:B------:R-:W-:Y:S01]  /*4090*/  DFMA R42, R4, UR52, R42 ;  /* 0x00000034042a7c2b */ /* 0x000fe2000800002a */
[----:B------:R-:W1:Y:S01]  /*40a0*/  LDCU.128 UR52, c[0x3][0x1b0] ;  /* 0x00c03600ff3477ac */ /* 0x000e620008000c00 */
[----:B--2---:R-:W-:-:S02]  /*40b0*/  DFMA R26, R16, UR48, R26 ;  /* 0x00000030101a7c2b */ /* 0x004fc4000800001a */
[C---:B------:R-:W-:Y:S02]  /*40c0*/  DFMA R46, R8.reuse, UR10, R46 ;  /* 0x0000000a082e7c2b */ /* 0x040fe4000800002e */
[----:B------:R-:W-:Y:S02]  /*40d0*/  DFMA R44, R8, UR8, R44 ;  /* 0x00000008082c7c2b */ /* 0x000fe4000800002c */
[----:B------:R-:W-:Y:S01]  /*40e0*/  DFMA R42, R14, UR60, R42 ;  /* 0x0000003c0e2a7c2b */ /* 0x000fe2000800002a */
[----:B------:R-:W2:Y:S01]  /*40f0*/  LDCU.128 UR60, c[0x3][0x200] ;  /* 0x00c04000ff3c77ac */ /* 0x000ea20008000c00 */
[C---:B------:R-:W-:Y:S01]  /*4100*/  DFMA R34, R16.reuse, UR50, R34 ;  /* 0x0000003210227c2b */ /* 0x040fe20008000022 */
[----:B------:R-:W4:Y:S01]  /*4110*/  LDCU.128 UR48, c[0x3][0x210] ;  /* 0x00c04200ff3077ac */ /* 0x000f220008000c00 */
[C---:B---3--:R-:W-:Y:S02]  /*4120*/  DFMA R38, R16.reuse, UR64, R38 ;  /* 0x0000004010267c2b */ /* 0x048fe40008000026 */
[----:B------:R-:W-:Y:S01]  /*4130*/  DFMA R40, R16, UR66, R40 ;  /* 0x0000004210287c2b */ /* 0x000fe20008000028 */
[----:B------:R-:W3:Y:S01]  /*4140*/  LDCU.128 UR64, c[0x3][0x240] ;  /* 0x00c04800ff4077ac */ /* 0x000ee20008000c00 */
[----:B------:R-:W-:-:S02]  /*4150*/  DFMA R46, R6, UR14, R46 ;  /* 0x0000000e062e7c2b */ /* 0x000fc4000800002e */
[----:B------:R-:W-:Y:S02]  /*4160*/  DFMA R44, R6, UR12, R44 ;  /* 0x0000000c062c7c2b */ /* 0x000fe4000800002c */
[C---:B0-----:R-:W-:Y:S02]  /*4170*/  DFMA R26, R18.reuse, UR56, R26 ;  /* 0x00000038121a7c2b */ /* 0x041fe4000800001a */
[----:B------:R-:W-:Y:S01]  /*4180*/  DFMA R34, R18, UR58, R34 ;  /* 0x0000003a12227c2b */ /* 0x000fe20008000022 */
[----:B------:R-:W0:Y:S01]  /*4190*/  LDCU.128 UR56, c[0x3][0x250] ;  /* 0x00c04a00ff3877ac */ /* 0x000e220008000c00 */
[C---:B-1----:R-:W-:Y:S02]  /*41a0*/  DFMA R28, R16.reuse, UR52, R28 ;  /* 0x00000034101c7c2b */ /* 0x042fe4000800001c */
[----:B------:R-:W-:Y:S01]  /*41b0*/  DFMA R32, R16, UR54, R32 ;  /* 0x0000003610207c2b */ /* 0x000fe20008000020 */
[----:B------:R-:W1:Y:S01]  /*41c0*/  LDCU.128 UR52, c[0x3][0x220] ;  /* 0x00c04400ff3477ac */ /* 0x000e620008000c00 */
[----:B------:R-:W-:-:S02]  /*41d0*/  DFMA R48, R4, UR18, R46 ;  /* 0x0000001204307c2b */ /* 0x000fc4000800002e */
[----:B------:R-:W-:Y:S02]  /*41e0*/  DFMA R46, R4, UR16, R44 ;  /* 0x00000010042e7c2b */ /* 0x000fe4000800002c */
[C---:B--2---:R-:W-:Y:S02]  /*41f0*/  DFMA R28, R18.reuse, UR60, R28 ;  /* 0x0000003c121c7c2b */ /* 0x044fe4000800001c */
[C---:B------:R-:W-:Y:S01]  /*4200*/  DFMA R32, R18.reuse, UR62, R32 ;  /* 0x0000003e12207c2b */ /* 0x040fe20008000020 */
[----:B------:R-:W2:Y:S01]  /*4210*/  LDCU.128 UR60, c[0x3][0x260] ;  /* 0x00c04c00ff3c77ac */ /* 0x000ea20008000c00 */
[C---:B----4-:R-:W-:Y:S02]  /*4220*/  DFMA R38, R18.reuse, UR48, R38 ;  /* 0x0000003012267c2b */ /* 0x050fe40008000026 */
[----:B------:R-:W-:Y:S01]  /*4230*/  DFMA R40, R18, UR50, R40 ;  /* 0x0000003212287c2b */ /* 0x000fe20008000028 */
[----:B------:R-:W4:Y:S01]  /*4240*/  LDCU.128 UR48, c[0x3][0x270] ;  /* 0x00c04e00ff3077ac */ /* 0x000f220008000c00 */
[----:B------:R-:W-:-:S02]  /*4250*/  DFMA R42, R16, UR68, R42 ;  /* 0x00000044102a7c2b */ /* 0x000fc4000800002a */
[----:B---3--:R-:W-:Y:S02]  /*4260*/  DFMA R44, R20, UR66, R34 ;  /* 0x00000042142c7c2b */ /* 0x008fe40008000022 */
[C---:B------:R-:W-:Y:S02]  /*4270*/  DFMA R48, R14.reuse, UR22, R48 ;  /* 0x000000160e307c2b */ /* 0x040fe40008000030 */
[----:B------:R-:W-:Y:S02]  /*4280*/  DFMA R34, R14, UR20, R46 ;  /* 0x000000140e227c2b */ /* 0x000fe4000800002e */
[----:B------:R-:W-:Y:S01]  /*4290*/  DFMA R36, R16, UR70, R36 ;  /* 0x0000004610247c2b */ /* 0x000fe20008000024 */
[----:B------:R-:W3:Y:S01]  /*42a0*/  LDCU.128 UR68, c[0x3][0x2a0] ;  /* 0x00c05400ff4477ac */ /* 0x000ee20008000c00 */
[C---:B0-----:R-:W-:Y:S02]  /*42b0*/  DFMA R28, R20.reuse, UR56, R28 ;  /* 0x00000038141c7c2b */ /* 0x041fe4000800001c */
[----:B------:R-:W-:Y:S01]  /*42c0*/  DFMA R32, R20, UR58, R32 ;  /* 0x0000003a14207c2b */ /* 0x000fe20008000020 */
[----:B------:R-:W0:Y:S01]  /*42d0*/  LDCU.128 UR56, c[0x3][0x2c0] ;  /* 0x00c05800ff3877ac */ /* 0x000e220008000c00 */
[----:B-1----:R-:W-:-:S02]  /*42e0*/  DFMA R42, R18, UR52, R42 ;  /* 0x00000034122a7c2b */ /* 0x002fc4000800002a */
[C---:B------:R-:W-:Y:S02]  /*42f0*/  DFMA R52, R16.reuse, UR26, R48 ;  /* 0x0000001a10347c2b */ /* 0x040fe40008000030 */
[----:B------:R-:W-:Y:S02]  /*4300*/  DFMA R50, R16, UR24, R34 ;  /* 0x0000001810327c2b */ /* 0x000fe40008000022 */
[----:B------:R-:W-:Y:S01]  /*4310*/  DFMA R36, R18, UR54, R36 ;  /* 0x0000003612247c2b */ /* 0x000fe20008000024 */
[----:B------:R-:W1:Y:S01]  /*4320*/  LDCU.128 UR52, c[0x3][0x2e0] ;  /* 0x00c05c00ff3477ac */ /* 0x000e620008000c00 */
[C---:B------:R-:W-:Y:S01]  /*4330*/  DFMA R26, R20.reuse, UR64, R26 ;  /* 0x00000040141a7c2b */ /* 0x040fe2000800001a */
[----:B------:R-:W1:Y:S01]  /*4340*/  LDCU.128 UR64, c[0x3][0x2b0] ;  /* 0x00c05600ff4077ac */ /* 0x000e620008000c00 */
[----:B----4-:R-:W-:Y:S02]  /*4350*/  DFMA R46, R20, UR48, R42 ;  /* 0x00000030142e7c2b */ /* 0x010fe4000800002a */
[----:B------:R-:W-:-:S02]  /*4360*/  DFMA R52, R18, UR30, R52 ;  /* 0x0000001e12347c2b */ /* 0x000fc40008000034 */
[----:B------:R-:W-:Y:S02]  /*4370*/  DFMA R50, R18, UR28, R50 ;  /* 0x0000001c12327c2b */ /* 0x000fe40008000032 */
[----:B------:R-:W-:Y:S01]  /*4380*/  DFMA R48, R20, UR50, R36 ;  /* 0x0000003214307c2b */ /* 0x000fe20008000024 */
[----:B------:R-:W4:Y:S01]  /*4390*/  LDCU.128 UR48, c[0x3][0x2f0] ;  /* 0x00c05e00ff3077ac */ /* 0x000f220008000c00 */
[----:B------:R-:W-:Y:S02]  /*43a0*/  DFMA R36, R22, UR74, R44 ;  /* 0x0000004a16247c2b */ /* 0x000fe4000800002c */
[C---:B--2---:R-:W-:Y:S02]  /*43b0*/  DFMA R38, R20.reuse, UR60, R38 ;  /* 0x0000003c14267c2b */ /* 0x044fe40008000026 */
[----:B------:R-:W-:Y:S01]  /*43c0*/  DFMA R40, R20, UR62, R40 ;  /* 0x0000003e14287c2b */ /* 0x000fe20008000028 */
[----:B------:R-:W2:Y:S01]  /*43d0*/  LDCU.128 UR60, c[0x3][0x330] ;  /* 0x00c06600ff3c77ac */ /* 0x000ea20008000c00 */
[----:B------:R-:W-:-:S02]  /*43e0*/  DFMA R34, R22, UR72, R26 ;  /* 0x0000004816227c2b */ /* 0x000fc4000800001a */
[C---:B---3--:R-:W-:Y:S01]  /*43f0*/  DFMA R42, R22.reuse, UR68, R28 ;  /* 0x00000044162a7c2b */ /* 0x048fe2000800001c */
[----:B------:R-:W3:Y:S01]  /*4400*/  LDCU.128 UR72, c[0x3][0x300] ;  /* 0x00c06000ff4877ac */ /* 0x000ee20008000c00 */
[C---:B------:R-:W-:Y:S02]  /*4410*/  DFMA R44, R22.reuse, UR70, R32 ;  /* 0x00000046162c7c2b */ /* 0x040fe40008000020 */
[----:B0-----:R-:W-:Y:S01]  /*4420*/  DFMA R28, R22, UR56, R46 ;  /* 0x00000038161c7c2b */ /* 0x001fe2000800002e */
[----:B------:R-:W0:Y:S01]  /*4430*/  LDCU.128 UR68, c[0x3][0x310] ;  /* 0x00c06200ff4477ac */ /* 0x000e220008000c00 */
[C---:B------:R-:W-:Y:S02]  /*4440*/  DFMA R32, R20.reuse, UR34, R52 ;  /* 0x0000002214207c2b */ /* 0x040fe40008000034 */
[----:B------:R-:W-:Y:S02]  /*4450*/  DFMA R46, R20, UR32, R50 ;  /* 0x00000020142e7c2b */ /* 0x000fe40008000032 */
[----:B-1----:R-:W-:-:S02]  /*4460*/  DFMA R38, R22, UR64, R38 ;  /* 0x0000004016267c2b */ /* 0x002fc40008000026 */
[C---:B------:R-:W-:Y:S01]  /*4470*/  DFMA R40, R22.reuse, UR66, R40 ;  /* 0x0000004216287c2b */ /* 0x040fe20008000028 */
[----:B------:R-:W1:Y:S01]  /*4480*/  LDCU.128 UR64, c[0x3][0x340] ;  /* 0x00c06800ff4077ac */ /* 0x000e620008000c00 */
[----:B------:R-:W-:Y:S02]  /*4490*/  DFMA R26, R22, UR58, R48 ;  /* 0x0000003a161a7c2b */ /* 0x000fe40008000030 */
[C---:B------:R-:W-:Y:S01]  /*44a0*/  DFMA R34, R24.reuse, UR52, R34 ;  /* 0x0000003418227c2b */ /* 0x040fe20008000022 */
[----:B------:R-:W1:Y:S01]  /*44b0*/  LDCU.128 UR56, c[0x3][0x350] ;  /* 0x00c06a00ff3877ac */ /* 0x000e620008000c00 */
[----:B------:R-:W-:Y:S01]  /*44c0*/  DFMA R36, R24, UR54, R36 ;  /* 0x0000003618247c2b */ /* 0x000fe20008000024 */
[----:B------:R-:W1:Y:S01]  /*44d0*/  LDCU.128 UR52, c[0x3][0x360] ;  /* 0x00c06c00ff3477ac */ /* 0x000e620008000c00 */
[C---:B------:R-:W-:Y:S02]  /*44e0*/  DFMA R32, R22.reuse, UR38, R32 ;  /* 0x0000002616207c2b */ /* 0x040fe40008000020 */
[----:B------:R-:W-:-:S02]  /*44f0*/  DFMA R46, R22, UR36, R46 ;  /* 0x00000024162e7c2b */ /* 0x000fc4000800002e */
[C---:B----4-:R-:W-:Y:S02]  /*4500*/  DFMA R42, R24.reuse, UR48, R42 ;  /* 0x00000030182a7c2b */ /* 0x050fe4000800002a */
[C---:B------:R-:W-:Y:S02]  /*4510*/  DFMA R44, R24.reuse, UR50, R44 ;  /* 0x00000032182c7c2b */ /* 0x040fe4000800002c */
[C---:B---3--:R-:W-:Y:S02]  /*4520*/  DFMA R38, R24.reuse, UR72, R38 ;  /* 0x0000004818267c2b */ /* 0x048fe40008000026 */
[C---:B------:R-:W-:Y:S02]  /*4530*/  DFMA R40, R24.reuse, UR74, R40 ;  /* 0x0000004a18287c2b */ /* 0x040fe40008000028 */
[C---:B------:R-:W-:Y:S02]  /*4540*/  DFMA R32, R24.reuse, UR46, R32 ;  /* 0x0000002e18207c2b */ /* 0x040fe40008000020 */
[----:B0-----:R-:W-:-:S02]  /*4550*/  DFMA R28, R24, UR68, R28 ;  /* 0x00000044181c7c2b */ /* 0x001fc4000800001c */
[C---:B------:R-:W-:Y:S02]  /*4560*/  DFMA R26, R24.reuse, UR70, R26 ;  /* 0x00000046181a7c2b */ /* 0x040fe4000800001a */
[----:B------:R-:W-:Y:S02]  /*4570*/  DFMA R46, R24, UR40, R46 ;  /* 0x00000028182e7c2b */ /* 0x000fe4000800002e */
[C---:B--2---:R-:W-:Y:S02]  /*4580*/  DFMA R34, R30.reuse, UR60, R34 ;  /* 0x0000003c1e227c2b */ /* 0x044fe40008000022 */
[C---:B------:R-:W-:Y:S02]  /*4590*/  DFMA R36, R30.reuse, UR62, R36 ;  /* 0x0000003e1e247c2b */ /* 0x040fe40008000024 */
        /* <DEDUP_REMOVED lines=21> */
[----:B------:R-:W1:Y:S03]  /*46f0*/  LDCU.128 UR48, c[0x3][0x10] ;  /* 0x00c00200ff3077ac */ /* 0x000e660008000c00 */
[----:B------:R-:W2:Y:S01]  /*4700*/  LDS.64 R42, [R3+0x58] ;  /* 0x00005800032a7984 */ /* 0x000ea20000000a00 */
[----:B------:R-:W3:Y:S03]  /*4710*/  LDCU.128 UR52, c[0x3][0x60] ;  /* 0x00c00c00ff3477ac */ /* 0x000ee60008000c00 */
[----:B------:R-:W4:Y:S01]  /*4720*/  LDS.64 R40, [R3+0xb0] ;  /* 0x0000b00003287984 */ /* 0x000f220000000a00 */
[----:B------:R-:W5:Y:S03]  /*4730*/  LDCU.128 UR56, c[0x3][0xb0] ;  /* 0x00c01600ff3877ac */ /* 0x000f660008000c00 */
[----:B------:R-:W5:Y:S01]  /*4740*/  LDS.64 R38, [R3+0x108] ;  /* 0x0001080003267984 */ /* 0x000f620000000a00 */
[----:B------:R-:W5:Y:S03]  /*4750*/  LDCU.64 UR22, c[0x3][0x148] ;  /* 0x00c02900ff1677ac */ /* 0x000f660008000a00 */
[----:B------:R-:W5:Y:S01]  /*4760*/  LDS.64 R36, [R3+0x160] ;  /* 0x0001600003247984 */ /* 0x000f620000000a00 */
[----:B------:R-:W5:Y:S03]  /*4770*/  LDCU.64 UR26, c[0x3][0x198] ;  /* 0x00c03300ff1a77ac */ /* 0x000f660008000a00 */
[----:B------:R-:W5:Y:S01]  /*4780*/  LDS.64 R34, [R3+0x1b8] ;  /* 0x0001b80003227984 */ /* 0x000f620000000a00 */
[----:B------:R-:W5:Y:S03]  /*4790*/  LDCU.64 UR30, c[0x3][0x1e8] ;  /* 0x00c03d00ff1e77ac */ /* 0x000f660008000a00 */
[----:B------:R-:W5:Y:S04]  /*47a0*/  LDS.64 R32, [R3+0x210] ;  /* 0x0002100003207984 */ /* 0x000f680000000a00 */
[----:B------:R-:W5:Y:S04]  /*47b0*/  LDS.64 R30, [R3+0x268] ;  /* 0x00026800031e7984 */ /* 0x000f680000000a00 */
[----:B------:R-:W5:Y:S04]  /*47c0*/  LDS.64 R28, [R3+0x2c0] ;  /* 0x0002c000031c7984 */ /* 0x000f680000000a00 */
[----:B------:R-:W5:Y:S01]  /*47d0*/  LDS.64 R26, [R3+0x318] ;  /* 0x00031800031a7984 */ /* 0x000f620000000a00 */
[----:B0-----:R-:W-:-:S02]  /*47e0*/  DFMA R10, R44, UR6, RZ ;  /* 0x000000062c0a7c2b */ /* 0x001fc400080000ff */
[C---:B-1----:R-:W-:Y:S02]  /*47f0*/  DFMA R48, R44.reuse, UR48, RZ ;  /* 0x000000302c307c2b */ /* 0x042fe400080000ff */
[----:B------:R-:W-:Y:S01]  /*4800*/  DFMA R50, R44, UR50, RZ ;  /* 0x000000322c327c2b */ /* 0x000fe200080000ff */
[----:B------:R-:W0:Y:S03]  /*4810*/  LDCU.128 UR48, c[0x3][0x100] ;  /* 0x00c02000ff3077ac */ /* 0x000e260008000c00 */
[C---:B--2---:R-:W-:Y:S02]  /*4820*/  DFMA R10, R42.reuse, UR10, R10 ;  /* 0x0000000a2a0a7c2b */ /* 0x044fe4000800000a */
[C---:B---3--:R-:W-:Y:S02]  /*4830*/  DFMA R48, R42.reuse, UR52, R48 ;  /* 0x000000342a307c2b */ /* 0x048fe40008000030 */
[----:B------:R-:W-:Y:S01]  /*4840*/  DFMA R50, R42, UR54, R50 ;  /* 0x000000362a327c2b */ /* 0x000fe20008000032 */
[----:B------:R-:W1:Y:S03]  /*4850*/  LDCU.128 UR52, c[0x3][0x150] ;  /* 0x00c02a00ff3477ac */ /* 0x000e660008000c00 */
[----:B----4-:R-:W-:-:S02]  /*4860*/  DFMA R10, R40, UR14, R10 ;  /* 0x0000000e280a7c2b */ /* 0x010fc4000800000a */
[C---:B-----5:R-:W-:Y:S02]  /*4870*/  DFMA R48, R40.reuse, UR56, R48 ;  /* 0x0000003828307c2b */ /* 0x060fe40008000030 */
[----:B------:R-:W-:Y:S01]  /*4880*/  DFMA R50, R40, UR58, R50 ;  /* 0x0000003a28327c2b */ /* 0x000fe20008000032 */
[----:B------:R-:W2:Y:S03]  /*4890*/  LDCU.128 UR56, c[0x3][0x1a0] ;  /* 0x00c03400ff3877ac */ /* 0x000ea60008000c00 */
[C---:B------:R-:W-:Y:S02]  /*48a0*/  DFMA R10, R38.reuse, UR18, R10 ;  /* 0x00000012260a7c2b */ /* 0x040fe4000800000a */
[C---:B0-----:R-:W-:Y:S02]  /*48b0*/  DFMA R48, R38.reuse, UR48, R48 ;  /* 0x0000003026307c2b */ /* 0x041fe40008000030 */
[----:B------:R-:W-:Y:S01]  /*48c0*/  DFMA R50, R38, UR50, R50 ;  /* 0x0000003226327c2b */ /* 0x000fe20008000032 */
[----:B------:R-:W0:Y:S03]  /*48d0*/  LDCU.128 UR48, c[0x3][0x1f0] ;  /* 0x00c03e00ff3077ac */ /* 0x000e260008000c00 */
[C---:B------:R-:W-:Y:S01]  /*48e0*/  DFMA R10, R36.reuse, UR22, R10 ;  /* 0x00000016240a7c2b */ /* 0x040fe2000800000a */
[----:B------:R-:W3:Y:S01]  /*48f0*/  LDCU.64 UR22, c[0x3][0x238] ;  /* 0x00c04700ff1677ac */ /* 0x000ee20008000a00 */
[----:B-1----:R-:W-:-:S02]  /*4900*/  DFMA R48, R36, UR52, R48 ;  /* 0x0000003424307c2b */ /* 0x002fc40008000030 */
[----:B------:R-:W-:Y:S01]  /*4910*/  DFMA R50, R36, UR54, R50 ;  /* 0x0000003624327c2b */ /* 0x000fe20008000032 */
[----:B------:R-:W1:Y:S03]  /*4920*/  LDCU.128 UR52, c[0x3][0x240] ;  /* 0x00c04800ff3477ac */ /* 0x000e660008000c00 */
[C---:B------:R-:W-:Y:S01]  /*4930*/  DFMA R46, R34.reuse, UR26, R10 ;  /* 0x0000001a222e7c2b */ /* 0x040fe2000800000a */
[----:B------:R-:W4:Y:S01]  /*4940*/  LDCU.64 UR26, c[0x3][0x288] ;  /* 0x00c05100ff1a77ac */ /* 0x000f220008000a00 */
[----:B------:R-:W5:Y:S01]  /*4950*/  LDS.64 R10, [R3+0x370] ;  /* 0x00037000030a7984 */ /* 0x000f620000000a00 */
[C---:B--2---:R-:W-:Y:S02]  /*4960*/  DFMA R48, R34.reuse, UR56, R48 ;  /* 0x0000003822307c2b */ /* 0x044fe40008000030 */
[----:B------:R-:W-:Y:S01]  /*4970*/  DFMA R50, R34, UR58, R50 ;  /* 0x0000003a22327c2b */ /* 0x000fe20008000032 */
[----:B------:R-:W2:Y:S02]  /*4980*/  LDCU.128 UR56, c[0x3][0x290] ;  /* 0x00c05200ff3877ac */ /* 0x000ea40008000c00 */
[C---:B------:R-:W-:Y:S01]  /*4990*/  DFMA R46, R32.reuse, UR30, R46 ;  /* 0x0000001e202e7c2b */ /* 0x040fe2000800002e */
[----:B------:R-:W2:Y:S02]  /*49a0*/  LDCU.64 UR30, c[0x3][0x2d8] ;  /* 0x00c05b00ff1e77ac */ /* 0x000ea40008000a00 */
[----:B0-----:R-:W-:-:S02]  /*49b0*/  DFMA R48, R32, UR48, R48 ;  /* 0x0000003020307c2b */ /* 0x001fc40008000030 */
[----:B------:R-:W-:Y:S01]  /*49c0*/  DFMA R50, R32, UR50, R50 ;  /* 0x0000003220327c2b */ /* 0x000fe20008000032 */
[----:B------:R-:W0:Y:S02]  /*49d0*/  LDCU.128 UR48, c[0x3][0x2e0] ;  /* 0x00c05c00ff3077ac */ /* 0x000e240008000c00 */
[C---:B---3--:R-:W-:Y:S01]  /*49e0*/  DFMA R46, R30.reuse, UR22, R46 ;  /* 0x000000161e2e7c2b */ /* 0x048fe2000800002e */
[----:B------:R-:W5:Y:S02]  /*49f0*/  LDCU.64 UR22, c[0x3][0x328] ;  /* 0x00c06500ff1677ac */ /* 0x000f640008000a00 */
[C---:B-1----:R-:W-:Y:S02]  /*4a00*/  DFMA R48, R30.reuse, UR52, R48 ;  /* 0x000000341e307c2b */ /* 0x042fe40008000030 */
[----:B------:R-:W-:Y:S01]  /*4a10*/  DFMA R50, R30, UR54, R50 ;  /* 0x000000361e327c2b */ /* 0x000fe20008000032 */
[----:B------:R-:W1:Y:S02]  /*4a20*/  LDCU.128 UR52, c[0x3][0x330] ;  /* 0x00c06600ff3477ac */ /* 0x000e640008000c00 */
[----:B----4-:R-:W-:-:S03]  /*4a30*/  DFMA R46, R28, UR26, R46 ;  /* 0x0000001a1c2e7c2b */ /* 0x010fc6000800002e */
[C---:B--2---:R-:W-:Y:S02]  /*4a40*/  DFMA R48, R28.reuse, UR56, R48 ;  /* 0x000000381c307c2b */ /* 0x044fe40008000030 */
[----:B------:R-:W-:Y:S01]  /*4a50*/  DFMA R50, R28, UR58, R50 ;  /* 0x0000003a1c327c2b */ /* 0x000fe20008000032 */
[----:B------:R-:W2:Y:S02]  /*4a60*/  LDCU.128 UR56, c[0x3][0xc0] ;  /* 0x00c01800ff3877ac */ /* 0x000ea40008000c00 */
[----:B------:R-:W-:-:S03]  /*4a70*/  DFMA R46, R26, UR30, R46 ;  /* 0x0000001e1a2e7c2b */ /* 0x000fc6000800002e */
[C---:B0-----:R-:W-:Y:S02]  /*4a80*/  DFMA R48, R26.reuse, UR48, R48 ;  /* 0x000000301a307c2b */ /* 0x041fe40008000030 */
[----:B------:R-:W-:Y:S01]  /*4a90*/  DFMA R50, R26, UR50, R50 ;  /* 0x000000321a327c2b */ /* 0x000fe20008000032 */
[----:B------:R-:W0:Y:S02]  /*4aa0*/  LDCU.128 UR48, c[0x3][0x20] ;  /* 0x00c00400ff3077ac */ /* 0x000e240008000c00 */
[----:B-----5:R-:W-:-:S03]  /*4ab0*/  DFMA R46, R10, UR22, R46 ;  /* 0x000000160a2e7c2b */ /* 0x020fc6000800002e */
[C---:B-1----:R-:W-:Y:S02]  /*4ac0*/  DFMA R48, R10.reuse, UR52, R48 ;  /* 0x000000340a307c2b */ /* 0x042fe40008000030 */
[----:B------:R-:W-:Y:S01]  /*4ad0*/  DFMA R50, R10, UR54, R50 ;  /* 0x000000360a327c2b */ /* 0x000fe20008000032 */
[----:B------:R-:W1:Y:S01]  /*4ae0*/  LDCU.128 UR52, c[0x3][0x70] ;  /* 0x00c00e00ff3477ac */ /* 0x000e620008000c00 */
[----:B------:R3:W-:Y:S04]  /*4af0*/  STS.64 [R3+0x58], R46 ;  /* 0x0000582e03007388 */ /* 0x0007e80000000a00 */
[----:B------:R4:W-:Y:S01]  /*4b00*/  STS.64 [R3+0xb0], R48 ;  /* 0x0000b03003007388 */ /* 0x0009e20000000a00 */
[----:B0-----:R-:W-:-:S03]  /*4b10*/  DFMA R52, R44, UR50, RZ ;  /* 0x000000322c347c2b */ /* 0x001fc600080000ff */
[----:B------:R0:W-:Y:S01]  /*4b20*/  STS.64 [R3+0x108], R50 ;  /* 0x0001083203007388 */ /* 0x0001e20000000a00 */
[----:B---3--:R-:W-:Y:S01]  /*4b30*/  DFMA R46, R44, UR48, RZ ;  /* 0x000000302c2e7c2b */ /* 0x008fe200080000ff */
[----:B------:R-:W3:Y:S03]  /*4b40*/  LDCU.128 UR48, c[0x3][0x110] ;  /* 0x00c02200ff3077ac */ /* 0x000ee60008000c00 */
[----:B-1----:R-:W-:-:S04]  /*4b50*/  DFMA R52, R42, UR54, R52 ;  /* 0x000000362a347c2b */ /* 0x002fc80008000034 */
[----:B------:R-:W-:Y:S01]  /*4b60*/  DFMA R46, R42, UR52, R46 ;  /* 0x000000342a2e7c2b */ /* 0x000fe2000800002e */
[----:B------:R-:W1:Y:S03]  /*4b70*/  LDCU.128 UR52, c[0x3][0x160] ;  /* 0x00c02c00ff3477ac */ /* 0x000e660008000c00 */
[----:B--2---:R-:W-:-:S04]  /*4b80*/  DFMA R52, R40, UR58, R52 ;  /* 0x0000003a28347c2b */ /* 0x004fc80008000034 */
[----:B------:R-:W-:Y:S01]  /*4b90*/  DFMA R46, R40, UR56, R46 ;  /* 0x00000038282e7c2b */ /* 0x000fe2000800002e */
[----:B------:R-:W2:Y:S03]  /*4ba0*/  LDCU.128 UR56, c[0x3][0x1b0] ;  /* 0x00c03600ff3877ac */ /* 0x000ea60008000c00 */
[----:B---3--:R-:W-:-:S04]  /*4bb0*/  DFMA R52, R38, UR50, R52 ;  /* 0x0000003226347c2b */ /* 0x008fc80008000034 */
[----:B------:R-:W-:Y:S01]  /*4bc0*/  DFMA R46, R38, UR48, R46 ;  /* 0x00000030262e7c2b */ /* 0x000fe2000800002e */
        /* <DEDUP_REMOVED lines=18> */
[----:B------:R-:W4:Y:S03]  /*4cf0*/  LDCU.128 UR48, c[0x3][0x30] ;  /* 0x00c00600ff3077ac */ /* 0x000f260008000c00 */
[----:B-1----:R-:W-:-:S04]  /*4d00*/  DFMA R52, R10, UR54, R52 ;  /* 0x000000360a347c2b */ /* 0x002fc80008000034 */
[----:B------:R-:W-:Y:S01]  /*4d10*/  DFMA R46, R10, UR52, R46 ;  /* 0x000000340a2e7c2b */ /* 0x000fe2000800002e */
[----:B------:R-:W1:Y:S02]  /*4d20*/  LDCU.128 UR52, c[0x3][0x80] ;  /* 0x00c01000ff3477ac */ /* 0x000e640008000c00 */
[----:B------:R-:W-:Y:S04]  /*4d30*/  STS.64 [R3+0x1b8], R52 ;  /* 0x0001b83403007388 */ /* 0x000fe80000000a00 */
[----:B------:R3:W-:Y:S01]  /*4d40*/  STS.64 [R3+0x160], R46 ;  /* 0x0001602e03007388 */ /* 0x0007e20000000a00 */
[C---:B----4-:R-:W-:Y:S02]  /*4d50*/  DFMA R48, R44.reuse, UR48, RZ ;  /* 0x000000302c307c2b */ /* 0x050fe400080000ff */
[----:B0-----:R-:W-:Y:S01]  /*4d60*/  DFMA R50, R44, UR50, RZ ;  /* 0x000000322c327c2b */ /* 0x001fe200080000ff */
[----:B------:R-:W0:Y:S05]  /*4d70*/  LDCU.128 UR48, c[0x3][0x120] ;  /* 0x00c02400ff3077ac */ /* 0x000e2a0008000c00 */
[----:B-1----:R-:W-:-:S02]  /*4d80*/  DFMA R48, R42, UR52, R48 ;  /* 0x000000342a307c2b */ /* 0x002fc40008000030 */
[----:B------:R-:W-:Y:S01]  /*4d90*/  DFMA R50, R42, UR54, R50 ;  /* 0x000000362a327c2b */ /* 0x000fe20008000032 */
[----:B------:R-:W1:Y:S01]  /*4da0*/  LDCU.128 UR52, c[0x3][0x170] ;  /* 0x00c02e00ff3477ac */ /* 0x000e620008000c00 */
[----:B---3--:R-:W-:-:S04]  /*4db0*/  DFMA R46, R44, UR4, RZ ;  /* 0x000000042c2e7c2b */ /* 0x008fc800080000ff */
[C---:B--2---:R-:W-:Y:S02]  /*4dc0*/  DFMA R48, R40.reuse, UR56, R48 ;  /* 0x0000003828307c2b */ /* 0x044fe40008000030 */
[----:B------:R-:W-:Y:S01]  /*4dd0*/  DFMA R50, R40, UR58, R50 ;  /* 0x0000003a28327c2b */ /* 0x000fe20008000032 */
[----:B------:R-:W2:Y:S01]  /*4de0*/  LDCU.128 UR56, c[0x3][0x1c0] ;  /* 0x00c03800ff3877ac */ /* 0x000ea20008000c00 */
[----:B------:R-:W-:-:S04]  /*4df0*/  DFMA R46, R42, UR8, R46 ;  /* 0x000000082a2e7c2b */ /* 0x000fc8000800002e */
[C---:B0-----:R-:W-:Y:S02]  /*4e00*/  DFMA R48, R38.reuse, UR48, R48 ;  /* 0x0000003026307c2b */ /* 0x041fe40008000030 */
[----:B------:R-:W-:Y:S01]  /*4e10*/  DFMA R50, R38, UR50, R50 ;  /* 0x0000003226327c2b */ /* 0x000fe20008000032 */
[----:B------:R-:W0:Y:S01]  /*4e20*/  LDCU.128 UR48, c[0x3][0x210] ;  /* 0x00c04200ff3077ac */ /* 0x000e220008000c00 */
[----:B------:R-:W-:-:S04]  /*4e30*/  DFMA R46, R40, UR12, R46 ;  /* 0x0000000c282e7c2b */ /* 0x000fc8000800002e */
[C---:B-1----:R-:W-:Y:S02]  /*4e40*/  DFMA R48, R36.reuse, UR52, R48 ;  /* 0x0000003424307c2b */ /* 0x042fe40008000030 */
[----:B------:R-:W-:Y:S01]  /*4e50*/  DFMA R50, R36, UR54, R50 ;  /* 0x0000003624327c2b */ /* 0x000fe20008000032 */
[----:B------:R-:W1:Y:S01]  /*4e60*/  LDCU.128 UR52, c[0x3][0x260] ;  /* 0x00c04c00ff3477ac */ /* 0x000e620008000c00 */
[----:B------:R-:W-:-:S04]  /*4e70*/  DFMA R46, R38, UR16, R46 ;  /* 0x00000010262e7c2b */ /* 0x000fc8000800002e */
        /* <DEDUP_REMOVED lines=23> */
[----:B------:R-:W-:Y:S02]  /*4ff0*/  DFMA R46, R26, UR40, R46 ;  /* 0x000000281a2e7c2b */ /* 0x000fe4000800002e */
[C---:B--2---:R-:W-:Y:S01]  /*5000*/  DFMA R52, R44.reuse, UR56, RZ ;  /* 0x000000382c347c2b */ /* 0x044fe200080000ff */
[----:B------:R2:W-:Y:S01]  /*5010*/  STS.64 [R3+0x210], R48 ;  /* 0x0002103003007388 */ /* 0x0005e20000000a00 */
[----:B------:R-:W-:Y:S01]  /*5020*/  DFMA R44, R44, UR58, RZ ;  /* 0x0000003a2c2c7c2b */ /* 0x000fe200080000ff */
[----:B------:R-:W3:Y:S02]  /*5030*/  LDCU.128 UR56, c[0x3][0x180] ;  /* 0x00c03000ff3877ac */ /* 0x000ee40008000c00 */
[----:B------:R2:W-:Y:S01]  /*5040*/  STS.64 [R3+0x268], R50 ;  /* 0x0002683203007388 */ /* 0x0005e20000000a00 */
[----:B------:R-:W-:-:S02]  /*5050*/  DFMA R46, R10, UR44, R46 ;  /* 0x0000002c0a2e7c2b */ /* 0x000fc4000800002e */
[C---:B0-----:R-:W-:Y:S02]  /*5060*/  DFMA R52, R42.reuse, UR48, R52 ;  /* 0x000000302a347c2b */ /* 0x041fe40008000034 */
[----:B------:R-:W-:Y:S01]  /*5070*/  DFMA R44, R42, UR50, R44 ;  /* 0x000000322a2c7c2b */ /* 0x000fe2000800002c */
[----:B------:R-:W0:Y:S02]  /*5080*/  LDCU.128 UR48, c[0x3][0x130] ;  /* 0x00c02600ff3077ac */ /* 0x000e240008000c00 */
[----:B------:R2:W-:Y:S03]  /*5090*/  STS.64 [R3], R46 ;  /* 0x0000002e03007388 */ /* 0x0005e60000000a00 */
[C---:B-1----:R-:W-:Y:S02]  /*50a0*/  DFMA R52, R40.reuse, UR52, R52 ;  /* 0x0000003428347c2b */ /* 0x042fe40008000034 */
[----:B------:R-:W-:Y:S01]  /*50b0*/  DFMA R44, R40, UR54, R44 ;  /* 0x00000036282c7c2b */ /* 0x000fe2000800002c */
[----:B------:R-:W1:Y:S05]  /*50c0*/  LDCU.128 UR52, c[0x3][0x1d0] ;  /* 0x00c03a00ff3477ac */ /* 0x000e6a0008000c00 */
[----:B0-----:R-:W-:-:S02]  /*50d0*/  DFMA R52, R38, UR48, R52 ;  /* 0x0000003026347c2b */ /* 0x001fc40008000034 */
[----:B------:R-:W-:Y:S01]  /*50e0*/  DFMA R44, R38, UR50, R44 ;  /* 0x00000032262c7c2b */ /* 0x000fe2000800002c */
[----:B------:R-:W0:Y:S05]  /*50f0*/  LDCU.128 UR48, c[0x3][0x220] ;  /* 0x00c04400ff3077ac */ /* 0x000e2a0008000c00 */
[C---:B---3--:R-:W-:Y:S02]  /*5100*/  DFMA R52, R36.reuse, UR56, R52 ;  /* 0x0000003824347c2b */ /* 0x048fe40008000034 */
[----:B------:R-:W-:Y:S01]  /*5110*/  DFMA R44, R36, UR58, R44 ;  /* 0x0000003a242c7c2b */ /* 0x000fe2000800002c */
[----:B------:R-:W3:Y:S05]  /*5120*/  LDCU.128 UR56, c[0x3][0x270] ;  /* 0x00c04e00ff3877ac */ /* 0x000eea0008000c00 */
[----:B-1----:R-:W-:-:S02]  /*5130*/  DFMA R52, R34, UR52, R52 ;  /* 0x0000003422347c2b */ /* 0x002fc40008000034 */
[----:B------:R-:W-:Y:S01]  /*5140*/  DFMA R44, R34, UR54, R44 ;  /* 0x00000036222c7c2b */ /* 0x000fe2000800002c */
[----:B------:R-:W1:Y:S05]  /*5150*/  LDCU.128 UR52, c[0x3][0x2c0] ;  /* 0x00c05800ff3477ac */ /* 0x000e6a0008000c00 */
[C---:B0-----:R-:W-:Y:S02]  /*5160*/  DFMA R52, R32.reuse, UR48, R52 ;  /* 0x0000003020347c2b */ /* 0x041fe40008000034 */
[----:B------:R-:W-:Y:S01]  /*5170*/  DFMA R44, R32, UR50, R44 ;  /* 0x00000032202c7c2b */ /* 0x000fe2000800002c */
[----:B------:R-:W0:Y:S05]  /*5180*/  LDCU.128 UR48, c[0x3][0x310] ;  /* 0x00c06200ff3077ac */ /* 0x000e2a0008000c00 */
[----:B---3--:R-:W-:-:S02]  /*5190*/  DFMA R52, R30, UR56, R52 ;  /* 0x000000381e347c2b */ /* 0x008fc40008000034 */
[----:B------:R-:W-:Y:S01]  /*51a0*/  DFMA R44, R30, UR58, R44 ;  /* 0x0000003a1e2c7c2b */ /* 0x000fe2000800002c */
[----:B------:R-:W3:Y:S05]  /*51b0*/  LDCU.128 UR56, c[0x3][0x360] ;  /* 0x00c06c00ff3877ac */ /* 0x000eea0008000c00 */
[C---:B-1----:R-:W-:Y:S02]  /*51c0*/  DFMA R52, R28.reuse, UR52, R52 ;  /* 0x000000341c347c2b */ /* 0x042fe40008000034 */
[----:B------:R-:W-:-:S06]  /*51d0*/  DFMA R44, R28, UR54, R44 ;  /* 0x000000361c2c7c2b */ /* 0x000fcc000800002c */
[C---:B0-----:R-:W-:Y:S02]  /*51e0*/  DFMA R52, R26.reuse, UR48, R52 ;  /* 0x000000301a347c2b */ /* 0x041fe40008000034 */
[----:B------:R-:W-:-:S06]  /*51f0*/  DFMA R44, R26, UR50, R44 ;  /* 0x000000321a2c7c2b */ /* 0x000fcc000800002c */
[C---:B---3--:R-:W-:Y:S02]  /*5200*/  DFMA R52, R10.reuse, UR56, R52 ;  /* 0x000000380a347c2b */ /* 0x048fe40008000034 */
[----:B------:R-:W-:-:S05]  /*5210*/  DFMA R44, R10, UR58, R44 ;  /* 0x0000003a0a2c7c2b */ /* 0x000fca000800002c */
[----:B------:R2:W-:Y:S04]  /*5220*/  STS.64 [R3+0x2c0], R52 ;  /* 0x0002c03403007388 */ /* 0x0005e80000000a00 */
[----:B------:R2:W-:Y:S02]  /*5230*/  STS.64 [R3+0x318], R44 ;  /* 0x0003182c03007388 */ /* 0x0005e40000000a00 */
.L_x_665:
[----:B------:R-:W-:Y:S05]  /*5240*/  BSYNC.RECONVERGENT B0 ;  /* 0x0000000000007941 */ /* 0x000fea0003800200 */
.L_x_664:
[----:B--2---:R-:W1:Y:S01]  /*5250*/  S2R R3, SR_TID.X ;  /* 0x0000000000037919 */ /* 0x004e620000002100 */
[----:B------:R-:W-:Y:S01]  /*5260*/  BSSY.RECONVERGENT B0, `(.L_x_666) ;  /* 0x00000b4000007945 */ /* 0x000fe20003800200 */
[----:B------:R-:W-:Y:S01]  /*5270*/  BAR.SYNC.DEFER_BLOCKING 0x0 ;  /* 0x0000000000007b1d */ /* 0x000fe20000010000 */
[----:B-1----:R-:W-:-:S05]  /*5280*/  ISETP.GT.U32.OR P0, PT, R3, 0x63, P0 ;  /* 0x000000630300780c */ /* 0x002fca0000704470 */
[----:B------:R-:W-:Y:S08]  /*5290*/  @P1 BRA `(.L_x_667) ;  /* 0x0000000800c01947 */ /* 0x000ff00003800000 */
[----:B------:R-:W0:Y:S01]  /*52a0*/  LDS.64 R6, [R2] ;  /* 0x0000000002067984 */ /* 0x000e220000000a00 */
[----:B------:R-:W0:Y:S03]  /*52b0*/  LDCU.128 UR60, c[0x3][URZ] ;  /* 0x00c00000ff3c77ac */ /* 0x000e260008000c00 */
[----:B------:R-:W1:Y:S01]  /*52c0*/  LDS.64 R12, [R2+0x3c8] ;  /* 0x0003c800020c7984 */ /* 0x000e620000000a00 */
[----:B------:R-:W2:Y:S03]  /*52d0*/  LDCU.128 UR64, c[0x3][0x10] ;  /* 0x00c00200ff4077ac */ /* 0x000ea60008000c00 */
[----:B------:R-:W3:Y:S01]  /*52e0*/  LDS.64 R4, [R2+0x790] ;  /* 0x0007900002047984 */ /* 0x000ee20000000a00 */
[----:B------:R-:W4:Y:S03]  /*52f0*/  LDCU.128 UR8, c[0x3][0x20] ;  /* 0x00c00400ff0877ac */ /* 0x000f260008000c00 */
[----:B------:R-:W5:Y:S01]  /*5300*/  LDS.64 R8, [R2+0xb58] ;  /* 0x000b580002087984 */ /* 0x000f620000000a00 */
[----:B------:R-:W4:Y:S01]  /*5310*/  LDCU.128 UR12, c[0x3][0x30] ;  /* 0x00c00600ff0c77ac */ /* 0x000f220008000c00 */
[----:B------:R-:W4:Y:S01]  /*5320*/  LDCU.128 UR48, c[0x3][0x40] ;  /* 0x00c00800ff3077ac */ /* 0x000f220008000c00 */
[----:B------:R-:W1:Y:S01]  /*5330*/  LDCU.128 UR52, c[0x3][0x50] ;  /* 0x00c00a00ff3477ac */ /* 0x000e620008000c00 */
[----:B------:R-:W1:Y:S01]  /*5340*/  LDCU.128 UR56, c[0x3][0x60] ;  /* 0x00c00c00ff3877ac */ /* 0x000e620008000c00 */
[----:B------:R-:W5:Y:S01]  /*5350*/  LDCU.64 UR6, c[0x3][0xf0] ;  /* 0x00c01e00ff0677ac */ /* 0x000f620008000a00 */
[----:B------:R-:W5:Y:S01]  /*5360*/  LDCU.64 UR22, c[0x3][0x148] ;  /* 0x00c02900ff1677ac */ /* 0x000f620008000a00 */
[----:B------:R-:W5:Y:S01]  /*5370*/  LDCU.64 UR26, c[0x3][0x198] ;  /* 0x00c03300ff1a77ac */ /* 0x000f620008000a00 */
[C---:B0-----:R-:W-:Y:S01]  /*5380*/  DFMA R10, R6.reuse, UR60, RZ ;  /* 0x0000003c060a7c2b */ /* 0x041fe200080000ff */
[----:B------:R-:W0:Y:S01]  /*5390*/  LDCU.64 UR30, c[0x3][0x1e8] ;  /* 0x00c03d00ff1e77ac */ /* 0x000e220008000a00 */
[----:B------:R-:W-:-:S02]  /*53a0*/  DFMA R14, R6, UR62, RZ ;  /* 0x0000003e060e7c2b */ /* 0x000fc400080000ff */
[C---:B--2---:R-:W-:Y:S01]  /*53b0*/  DFMA R16, R6.reuse, UR64, RZ ;  /* 0x0000004006107c2b */ /* 0x044fe200080000ff */
[----:B------:R-:W2:Y:S01]  /*53c0*/  LDCU.128 UR60, c[0x3][0x70] ;  /* 0x00c00e00ff3c77ac */ /* 0x000ea20008000c00 */
[C---:B------:R-:W-:Y:S02]  /*53d0*/  DFMA R18, R6.reuse, UR66, RZ ;  /* 0x0000004206127c2b */ /* 0x040fe400080000ff */
[C---:B----4-:R-:W-:Y:S01]  /*53e0*/  DFMA R20, R6.reuse, UR8, RZ ;  /* 0x0000000806147c2b */ /* 0x050fe200080000ff */
[----:B------:R-:W4:Y:S01]  /*53f0*/  LDCU.128 UR64, c[0x3][0x80] ;  /* 0x00c01000ff4077ac */ /* 0x000f220008000c00 */
[C---:B------:R-:W-:Y:S02]  /*5400*/  DFMA R22, R6.reuse, UR10, RZ ;  /* 0x0000000a06167c2b */ /* 0x040fe400080000ff */
[C---:B------:R-:W-:Y:S01]  /*5410*/  DFMA R24, R6.reuse, UR12, RZ ;  /* 0x0000000c06187c2b */ /* 0x040fe200080000ff */
[----:B------:R-:W3:Y:S01]  /*5420*/  LDCU.128 UR8, c[0x3][0x90] ;  /* 0x00c01200ff0877ac */ /* 0x000ee20008000c00 */
[----:B------:R-:W-:-:S02]  /*5430*/  DFMA R26, R6, UR14, RZ ;  /* 0x0000000e061a7c2b */ /* 0x000fc400080000ff */
[C---:B------:R-:W-:Y:S01]  /*5440*/  DFMA R28, R6.reuse, UR48, RZ ;  /* 0x00000030061c7c2b */ /* 0x040fe200080000ff */
[----:B------:R-:W5:Y:S01]  /*5450*/  LDCU.128 UR12, c[0x3][0xa0] ;  /* 0x00c01400ff0c77ac */ /* 0x000f620008000c00 */
[----:B------:R-:W-:Y:S02]  /*5460*/  DFMA R30, R6, UR50, RZ ;  /* 0x00000032061e7c2b */ /* 0x000fe400080000ff */
[C---:B-1----:R-:W-:Y:S01]  /*5470*/  DFMA R6, R12.reuse, UR52, R10 ;  /* 0x000000340c067c2b */ /* 0x042fe2000800000a */
[----:B------:R-:W1:Y:S01]  /*5480*/  LDCU.128 UR48, c[0x3][0xb0] ;  /* 0x00c01600ff3077ac */ /* 0x000e620008000c00 */
[----:B------:R-:W0:Y:S01]  /*5490*/  LDS.64 R10, [R2+0xf20] ;  /* 0x000f2000020a7984 */ /* 0x000e220000000a00 */
[C---:B------:R-:W-:Y:S02]  /*54a0*/  DFMA R14, R12.reuse, UR54, R14 ;  /* 0x000000360c0e7c2b */ /* 0x040fe4000800000e */
[C---:B--2---:R-:W-:Y:S01]  /*54b0*/  DFMA R20, R12.reuse, UR60, R20 ;  /* 0x0000003c0c147c2b */ /* 0x044fe20008000014 */
[----:B------:R-:W2:Y:S01]  /*54c0*/  LDCU.128 UR52, c[0x3][0xc0] ;  /* 0x00c01800ff3477ac */ /* 0x000ea20008000c00 */
[----:B------:R-:W-:-:S02]  /*54d0*/  DFMA R22, R12, UR62, R22 ;  /* 0x0000003e0c167c2b */ /* 0x000fc40008000016 */
[C---:B------:R-:W-:Y:S01]  /*54e0*/  DFMA R16, R12.reuse, UR56, R16 ;  /* 0x000000380c107c2b */ /* 0x040fe20008000010 */
[----:B------:R-:W2:Y:S01]  /*54f0*/  LDCU.128 UR60, c[0x3][0xe0] ;  /* 0x00c01c00ff3c77ac */ /* 0x000ea20008000c00 */
[C---:B------:R-:W-:Y:S02]  /*5500*/  DFMA R18, R12.reuse, UR58, R18 ;  /* 0x0000003a0c127c2b */ /* 0x040fe40008000012 */
[C---:B----4-:R-:W-:Y:S01]  /*5510*/  DFMA R24, R12.reuse, UR64, R24 ;  /* 0x000000400c187c2b */ /* 0x050fe20008000018 */
[----:B------:R-:W4:Y:S01]  /*5520*/  LDCU.128 UR56, c[0x3][0xd0] ;  /* 0x00c01a00ff3877ac */ /* 0x000f220008000c00 */
[C---:B------:R-:W-:Y:S02]  /*5530*/  DFMA R26, R12.reuse, UR66, R26 ;  /* 0x000000420c1a7c2b */ /* 0x040fe4000800001a */
[C---:B---3--:R-:W-:Y:S01]  /*5540*/  DFMA R28, R12.reuse, UR8, R28 ;  /* 0x000000080c1c7c2b */ /* 0x048fe2000800001c */
[----:B------:R-:W3:Y:S01]  /*5550*/  LDCU.128 UR64, c[0x3][0x100] ;  /* 0x00c02000ff4077ac */ /* 0x000ee20008000c00 */
[----:B------:R-:W-:-:S02]  /*5560*/  DFMA R30, R12, UR10, R30 ;  /* 0x0000000a0c1e7c2b */ /* 0x000fc4000800001e */
[C---:B-----5:R-:W-:Y:S01]  /*5570*/  DFMA R12, R4.reuse, UR12, R6 ;  /* 0x0000000c040c7c2b */ /* 0x060fe20008000006 */
[----:B------:R-:W0:Y:S01]  /*5580*/  LDCU.128 UR8, c[0x3][0x150] ;  /* 0x00c02a00ff0877ac */ /* 0x000e220008000c00 */
[C---:B------:R-:W-:Y:S01]  /*5590*/  DFMA R14, R4.reuse, UR14, R14 ;  /* 0x0000000e040e7c2b */ /* 0x040fe2000800000e */
[----:B------:R-:W5:Y:S01]  /*55a0*/  LDS.64 R6, [R2+0x12e8] ;  /* 0x0012e80002067984 */ /* 0x000f620000000a00 */
[C---:B-1----:R-:W-:Y:S01]  /*55b0*/  DFMA R16, R4.reuse, UR48, R16 ;  /* 0x0000003004107c2b */ /* 0x042fe20008000010 */
[----:B------:R-:W1:Y:S01]  /*55c0*/  LDCU.128 UR12, c[0x3][0x110] ;  /* 0x00c02200ff0c77ac */ /* 0x000e620008000c00 */
[C---:B------:R-:W-:Y:S02]  /*55d0*/  DFMA R18, R4.reuse, UR50, R18 ;  /* 0x0000003204127c2b */ /* 0x040fe40008000012 */
[C---:B--2---:R-:W-:Y:S01]  /*55e0*/  DFMA R20, R4.reuse, UR52, R20 ;  /* 0x0000003404147c2b */ /* 0x044fe20008000014 */
[----:B------:R-:W2:Y:S01]  /*55f0*/  LDCU.128 UR48, c[0x3][0x120] ;  /* 0x00c02400ff3077ac */ /* 0x000ea20008000c00 */
[----:B------:R-:W-:-:S02]  /*5600*/  DFMA R22, R4, UR54, R22 ;  /* 0x0000003604167c2b */ /* 0x000fc40008000016 */
[C---:B------:R-:W-:Y:S01]  /*5610*/  DFMA R28, R4.reuse, UR60, R28 ;  /* 0x0000003c041c7c2b */ /* 0x040fe2000800001c */
[----:B------:R-:W0:Y:S01]  /*5620*/  LDCU.128 UR52, c[0x3][0x130] ;  /* 0x00c02600ff3477ac */ /* 0x000e220008000c00 */
[C---:B------:R-:W-:Y:S02]  /*5630*/  DFMA R30, R4.reuse, UR62, R30 ;  /* 0x0000003e041e7c2b */ /* 0x040fe4000800001e */
[C---:B----4-:R-:W-:Y:S01]  /*5640*/  DFMA R24, R4.reuse, UR56, R24 ;  /* 0x0000003804187c2b */ /* 0x050fe20008000018 */
[----:B------:R-:W4:Y:S01]  /*5650*/  LDCU.128 UR60, c[0x3][0x160] ;  /* 0x00c02c00ff3c77ac */ /* 0x000f220008000c00 */
[----:B------:R-:W-:Y:S02]  /*5660*/  DFMA R26, R4, UR58, R26 ;  /* 0x0000003a041a7c2b */ /* 0x000fe4000800001a */
[C---:B---3--:R-:W-:Y:S01]  /*5670*/  DFMA R16, R8.reuse, UR64, R16 ;  /* 0x0000004008107c2b */ /* 0x048fe20008000010 */
[----:B------:R-:W3:Y:S01]  /*5680*/  LDS.64 R4, [R2+0x16b0] ;  /* 0x0016b00002047984 */ /* 0x000ee20000000a00 */
[C---:B------:R-:W-:Y:S01]  /*5690*/  DFMA R18, R8.reuse, UR66, R18 ;  /* 0x0000004208127c2b */ /* 0x040fe20008000012 */
[----:B------:R-:W5:Y:S01]  /*56a0*/  LDCU.128 UR64, c[0x3][0x170] ;  /* 0x00c02e00ff4077ac */ /* 0x000f620008000c00 */
[----:B-1----:R-:W-:-:S02]  /*56b0*/  DFMA R20, R8, UR12, R20 ;  /* 0x0000000c08147c2b */ /* 0x002fc40008000014 */
[C---:B------:R-:W-:Y:S01]  /*56c0*/  DFMA R22, R8.reuse, UR14, R22 ;  /* 0x0000000e08167c2b */ /* 0x040fe20008000016 */
[----:B------:R-:W1:Y:S01]  /*56d0*/  LDCU.128 UR12, c[0x3][0x180] ;  /* 0x00c03000ff0c77ac */ /* 0x000e620008000c00 */
[C---:B--2---:R-:W-:Y:S02]  /*56e0*/  DFMA R24, R8.reuse, UR48, R24 ;  /* 0x0000003008187c2b */ /* 0x044fe40008000018 */
[C---:B------:R-:W-:Y:S01]  /*56f0*/  DFMA R26, R8.reuse, UR50, R26 ;  /* 0x00000032081a7c2b */ /* 0x040fe2000800001a */
[----:B------:R-:W2:Y:S01]  /*5700*/  LDCU.128 UR56, c[0x3][0x1a0] ;  /* 0x00c03400ff3877ac */ /* 0x000ea20008000c00 */
[C---:B------:R-:W-:Y:S02]  /*5710*/  DFMA R14, R8.reuse, UR18, R14 ;  /* 0x00000012080e7c2b */ /* 0x040fe4000800000e */
[C---:B0-----:R-:W-:Y:S01]  /*5720*/  DFMA R28, R8.reuse, UR52, R28 ;  /* 0x00000034081c7c2b */ /* 0x041fe2000800001c */
[----:B------:R-:W3:Y:S01]  /*5730*/  LDCU.128 UR48, c[0x3][0x1f0] ;  /* 0x00c03e00ff3077ac */ /* 0x000ee20008000c00 */
[----:B------:R-:W-:-:S02]  /*5740*/  DFMA R12, R8, UR6, R12 ;  /* 0x00000006080c7c2b */ /* 0x000fc4000800000c */
[----:B------:R-:W-:Y:S01]  /*5750*/  DFMA R32, R8, UR54, R30 ;  /* 0x0000003608207c2b */ /* 0x000fe2000800001e */
[----:B------:R-:W0:Y:S01]  /*5760*/  LDCU.128 UR52, c[0x3][0x1b0] ;  /* 0x00c03600ff3477ac */ /* 0x000e220008000c00 */
[C---:B------:R-:W-:Y:S01]  /*5770*/  DFMA R16, R10.reuse, UR8, R16 ;  /* 0x000000080a107c2b */ /* 0x040fe20008000010 */
[----:B------:R-:W3:Y:S01]  /*5780*/  LDS.64 R8, [R2+0x1a78] ;  /* 0x001a780002087984 */ /* 0x000ee20000000a00 */
[C---:B------:R-:W-:Y:S01]  /*5790*/  DFMA R18, R10.reuse, UR10, R18 ;  /* 0x0000000a0a127c2b */ /* 0x040fe20008000012 */
[----:B------:R-:W0:Y:S01]  /*57a0*/  LDCU.128 UR8, c[0x3][0x1c0] ;  /* 0x00c03800ff0877ac */ /* 0x000e220008000c00 */
[C---:B----4-:R-:W-:Y:S02]  /*57b0*/  DFMA R20, R10.reuse, UR60, R20 ;  /* 0x0000003c0a147c2b */ /* 0x050fe40008000014 */
[C---:B------:R-:W-:Y:S01]  /*57c0*/  DFMA R22, R10.reuse, UR62, R22 ;  /* 0x0000003e0a167c2b */ /* 0x040fe20008000016 */
[----:B------:R-:W4:Y:S01]  /*57d0*/  LDCU.128 UR60, c[0x3][0x1d0] ;  /* 0x00c03a00ff3c77ac */ /* 0x000f220008000c00 */
[----:B-----5:R-:W-:-:S02]  /*57e0*/  DFMA R24, R10, UR64, R24 ;  /* 0x000000400a187c2b */ /* 0x020fc40008000018 */
[C---:B------:R-:W-:Y:S01]  /*57f0*/  DFMA R26, R10.reuse, UR66, R26 ;  /* 0x000000420a1a7c2b */ /* 0x040fe2000800001a */
[----:B------:R-:W5:Y:S01]  /*5800*/  LDCU.128 UR64, c[0x3][0x200] ;  /* 0x00c04000ff4077ac */ /* 0x000f620008000c00 */
[C---:B------:R-:W-:Y:S02]  /*5810*/  DFMA R14, R10.reuse, UR22, R14 ;  /* 0x000000160a0e7c2b */ /* 0x040fe4000800000e */
[C---:B-1----:R-:W-:Y:S01]  /*5820*/  DFMA R30, R10.reuse, UR12, R28 ;  /* 0x0000000c0a1e7c2b */ /* 0x042fe2000800001c */
[----:B------:R-:W1:Y:S01]  /*5830*/  LDCU.64 UR34, c[0x3][0x238] ;  /* 0x00c04700ff2277ac */ /* 0x000e620008000a00 */
[C---:B------:R-:W-:Y:S02]  /*5840*/  DFMA R12, R10.reuse, UR20, R12 ;  /* 0x000000140a0c7c2b */ /* 0x040fe4000800000c */
[----:B------:R-:W-:Y:S01]  /*5850*/  DFMA R32, R10, UR14, R32 ;  /* 0x0000000e0a207c2b */ /* 0x000fe20008000020 */
[----:B------:R-:W1:Y:S01]  /*5860*/  LDCU.128 UR12, c[0x3][0x210] ;  /* 0x00c04200ff0c77ac */ /* 0x000e620008000c00 */
[----:B------:R-:W1:Y:S01]  /*5870*/  LDS.64 R10, [R2+0x1e40] ;  /* 0x001e4000020a7984 */ /* 0x000e620000000a00 */
[----:B--2---:R-:W-:-:S02]  /*5880*/  DFMA R16, R6, UR56, R16 ;  /* 0x0000003806107c2b */ /* 0x004fc40008000010 */
[C---:B------:R-:W-:Y:S01]  /*5890*/  DFMA R18, R6.reuse, UR58, R18 ;  /* 0x0000003a06127c2b */ /* 0x040fe20008000012 */
[----:B------:R-:W2:Y:S01]  /*58a0*/  LDCU.128 UR56, c[0x3][0x220] ;  /* 0x00c04400ff3877ac */ /* 0x000ea20008000c00 */
[C---:B0-----:R-:W-:Y:S02]  /*58b0*/  DFMA R20, R6.reuse, UR52, R20 ;  /* 0x0000003406147c2b */ /* 0x041fe40008000014 */
[C---:B------:R-:W-:Y:S01]  /*58c0*/  DFMA R22, R6.reuse, UR54, R22 ;  /* 0x0000003606167c2b */ /* 0x040fe20008000016 */
[----:B------:R-:W0:Y:S01]  /*58d0*/  LDCU.128 UR52, c[0x3][0x240] ;  /* 0x00c04800ff3477ac */ /* 0x000e220008000c00 */
[C---:B------:R-:W-:Y:S02]  /*58e0*/  DFMA R24, R6.reuse, UR8, R24 ;  /* 0x0000000806187c2b */ /* 0x040fe40008000018 */
[C---:B------:R-:W-:Y:S01]  /*58f0*/  DFMA R28, R6.reuse, UR10, R26 ;  /* 0x0000000a061c7c2b */ /* 0x040fe2000800001a */
[----:B------:R-:W0:Y:S01]  /*5900*/  LDCU.128 UR8, c[0x3][0x250] ;  /* 0x00c04a00ff0877ac */ /* 0x000e220008000c00 */
[----:B------:R-:W-:-:S02]  /*5910*/  DFMA R14, R6, UR26, R14 ;  /* 0x0000001a060e7c2b */ /* 0x000fc4000800000e */
[C---:B----4-:R-:W-:Y:S01]  /*5920*/  DFMA R30, R6.reuse, UR60, R30 ;  /* 0x0000003c061e7c2b */ /* 0x050fe2000800001e */
[----:B------:R-:W4:Y:S01]  /*5930*/  LDCU.64 UR38, c[0x3][0x288] ;  /* 0x00c05100ff2677ac */ /* 0x000f220008000a00 */
[C---:B------:R-:W-:Y:S02]  /*5940*/  DFMA R12, R6.reuse, UR24, R12 ;  /* 0x00000018060c7c2b */ /* 0x040fe4000800000c */
[----:B------:R-:W-:Y:S01]  /*5950*/  DFMA R32, R6, UR62, R32 ;  /* 0x0000003e06207c2b */ /* 0x000fe20008000020 */
[----:B------:R-:W4:Y:S01]  /*5960*/  LDCU.128 UR60, c[0x3][0x260] ;  /* 0x00c04c00ff3c77ac */ /* 0x000f220008000c00 */
[----:B------:R-:W4:Y:S01]  /*5970*/  LDS.64 R6, [R2+0x2208] ;  /* 0x0022080002067984 */ /* 0x000f220000000a00 */
[C---:B---3--:R-:W-:Y:S02]  /*5980*/  DFMA R16, R4.reuse, UR48, R16 ;  /* 0x0000003004107c2b */ /* 0x048fe40008000010 */
[C---:B------:R-:W-:Y:S01]  /*5990*/  DFMA R18, R4.reuse, UR50, R18 ;  /* 0x0000003204127c2b */ /* 0x040fe20008000012 */
[----:B------:R-:W3:Y:S01]  /*59a0*/  LDCU.128 UR48, c[0x3][0x270] ;  /* 0x00c04e00ff3077ac */ /* 0x000ee20008000c00 */
[----:B-----5:R-:W-:-:S02]  /*59b0*/  DFMA R20, R4, UR64, R20 ;  /* 0x0000004004147c2b */ /* 0x020fc40008000014 */
[C---:B------:R-:W-:Y:S01]  /*59c0*/  DFMA R22, R4.reuse, UR66, R22 ;  /* 0x0000004204167c2b */ /* 0x040fe20008000016 */
[----:B------:R-:W5:Y:S01]  /*59d0*/  LDCU.128 UR64, c[0x3][0x290] ;  /* 0x00c05200ff4077ac */ /* 0x000f620008000c00 */
[C---:B-1----:R-:W-:Y:S01]  /*59e0*/  DFMA R26, R4.reuse, UR12, R24 ;  /* 0x0000000c041a7c2b */ /* 0x042fe20008000018 */
[----:B------:R-:W1:Y:S01]  /*59f0*/  LDS.64 R24, [R2+0x25d0] ;  /* 0x0025d00002187984 */ /* 0x000e620000000a00 */
[C---:B------:R-:W-:Y:S01]  /*5a00*/  DFMA R28, R4.reuse, UR14, R28 ;  /* 0x0000000e041c7c2b */ /* 0x040fe2000800001c */
[----:B------:R-:W5:Y:S01]  /*5a10*/  LDCU.128 UR12, c[0x3][0x2a0] ;  /* 0x00c05400ff0c77ac */ /* 0x000f620008000c00 */
[C---:B--2---:R-:W-:Y:S02]  /*5a20*/  DFMA R30, R4.reuse, UR56, R30 ;  /* 0x00000038041e7c2b */ /* 0x044fe4000800001e */
[----:B------:R-:W-:Y:S01]  /*5a30*/  DFMA R32, R4, UR58, R32 ;  /* 0x0000003a04207c2b */ /* 0x000fe20008000020 */
[----:B------:R-:W2:Y:S01]  /*5a40*/  LDCU.128 UR56, c[0x3][0x2b0] ;  /* 0x00c05600ff3877ac */ /* 0x000ea20008000c00 */
        /* <DEDUP_REMOVED lines=8> */
[----:B------:R-:W1:Y:S01]  /*5ad0*/  LDCU.64 UR16, c[0x3][0x2d8] ;  /* 0x00c05b00ff1077ac */ /* 0x000e620008000a00 */
[----:B----4-:R-:W-:-:S02]  /*5ae0*/  DFMA R26, R8, UR60, R26 ;  /* 0x0000003c081a7c2b */ /* 0x010fc4000800001a */
[C---:B------:R-:W-:Y:S01]  /*5af0*/  DFMA R28, R8.reuse, UR62, R28 ;  /* 0x0000003e081c7c2b */ /* 0x040fe2000800001c */
[----:B------:R-:W4:Y:S01]  /*5b00*/  LDCU.128 UR60, c[0x3][0x2f0] ;  /* 0x00c05e00ff3c77ac */ /* 0x000f220008000c00 */
[C---:B---3--:R-:W-:Y:S02]  /*5b10*/  DFMA R30, R8.reuse, UR48, R30 ;  /* 0x00000030081e7c2b */ /* 0x048fe4000800001e */
[----:B------:R-:W-:Y:S01]  /*5b20*/  DFMA R32, R8, UR50, R32 ;  /* 0x0000003208207c2b */ /* 0x000fe20008000020 */
[----:B------:R-:W3:Y:S01]  /*5b30*/  LDCU.128 UR48, c[0x3][0x300] ;  /* 0x00c06000ff3077ac */ /* 0x000ee20008000c00 */
[C---:B-----5:R-:W-:Y:S02]  /*5b40*/  DFMA R16, R10.reuse, UR64, R16 ;  /* 0x000000400a107c2b */ /* 0x060fe40008000010 */
[----:B------:R-:W-:Y:S01]  /*5b50*/  DFMA R18, R10, UR66, R18 ;  /* 0x000000420a127c2b */ /* 0x000fe20008000012 */
[----:B------:R-:W5:Y:S01]  /*5b60*/  LDCU.128 UR64, c[0x3][0x310] ;  /* 0x00c06200ff4077ac */ /* 0x000f620008000c00 */
[----:B------:R-:W-:-:S02]  /*5b70*/  DFMA R12, R8, UR32, R12 ;  /* 0x00000020080c7c2b */ /* 0x000fc4000800000c */
[----:B------:R-:W-:Y:S01]  /*5b80*/  DFMA R14, R8, UR34, R14 ;  /* 0x00000022080e7c2b */ /* 0x000fe2000800000e */
[----:B------:R-:W5:Y:S01]  /*5b90*/  LDCU.64 UR4, c[0x3][0x328] ;  /* 0x00c06500ff0477ac */ /* 0x000f620008000a00 */
[C---:B------:R-:W-:Y:S02]  /*5ba0*/  DFMA R20, R10.reuse, UR12, R20 ;  /* 0x0000000c0a147c2b */ /* 0x040fe40008000014 */
[C---:B------:R-:W-:Y:S01]  /*5bb0*/  DFMA R22, R10.reuse, UR14, R22 ;  /* 0x0000000e0a167c2b */ /* 0x040fe20008000016 */
[----:B------:R-:W5:Y:S01]  /*5bc0*/  LDCU.128 UR12, c[0x3][0x330] ;  /* 0x00c06600ff0c77ac */ /* 0x000f620008000c00 */
[C---:B--2---:R-:W-:Y:S02]  /*5bd0*/  DFMA R26, R10.reuse, UR56, R26 ;  /* 0x000000380a1a7c2b */ /* 0x044fe4000800001a */
[C---:B------:R-:W-:Y:S01]  /*5be0*/  DFMA R28, R10.reuse, UR58, R28 ;  /* 0x0000003a0a1c7c2b */ /* 0x040fe2000800001c */
[----:B------:R-:W2:Y:S01]  /*5bf0*/  LDCU.128 UR56, c[0x3][0x340] ;  /* 0x00c06800ff3877ac */ /* 0x000ea20008000c00 */
        /* <DEDUP_REMOVED lines=8> */
[----:B----4-:R-:W-:-:S02]  /*5c80*/  DFMA R20, R6, UR60, R20 ;  /* 0x0000003c06147c2b */ /* 0x010fc40008000014 */
[C---:B------:R-:W-:Y:S02]  /*5c90*/  DFMA R22, R6.reuse, UR62, R22 ;  /* 0x0000003e06167c2b */ /* 0x040fe40008000016 */
[C---:B---3--:R-:W-:Y:S02]  /*5ca0*/  DFMA R26, R6.reuse, UR48, R26 ;  /* 0x00000030061a7c2b */ /* 0x048fe4000800001a */
[C---:B------:R-:W-:Y:S02]  /*5cb0*/  DFMA R28, R6.reuse, UR50, R28 ;  /* 0x00000032061c7c2b */ /* 0x040fe4000800001c */
[C---:B------:R-:W-:Y:S02]  /*5cc0*/  DFMA R12, R6.reuse, UR40, R12 ;  /* 0x00000028060c7c2b */ /* 0x040fe4000800000c */
[C---:B-1----:R-:W-:Y:S02]  /*5cd0*/  DFMA R8, R6.reuse, UR16, R14 ;  /* 0x0000001006087c2b */ /* 0x042fe4000800000e */
[----:B-----5:R-:W-:-:S02]  /*5ce0*/  DFMA R30, R6, UR64, R30 ;  /* 0x00000040061e7c2b */ /* 0x020fc4000800001e */
[----:B------:R-:W-:Y:S02]  /*5cf0*/  DFMA R32, R6, UR66, R32 ;  /* 0x0000004206207c2b */ /* 0x000fe40008000020 */
[C---:B------:R-:W-:Y:S02]  /*5d00*/  DFMA R6, R24.reuse, UR12, R16 ;  /* 0x0000000c18067c2b */ /* 0x040fe40008000010 */
[C---:B------:R-:W-:Y:S02]  /*5d10*/  DFMA R4, R24.reuse, UR14, R18 ;  /* 0x0000000e18047c2b */ /* 0x040fe40008000012 */
[C---:B--2---:R-:W-:Y:S02]  /*5d20*/  DFMA R14, R24.reuse, UR56, R20 ;  /* 0x00000038180e7c2b */ /* 0x044fe40008000014 */
[C---:B------:R-:W-:Y:S02]  /*5d30*/  DFMA R16, R24.reuse, UR58, R22 ;  /* 0x0000003a18107c2b */ /* 0x040fe40008000016 */
[----:B0-----:R-:W-:-:S02]  /*5d40*/  DFMA R18, R24, UR52, R26 ;  /* 0x0000003418127c2b */ /* 0x001fc4000800001a */
[C---:B------:R-:W-:Y:S02]  /*5d50*/  DFMA R20, R24.reuse, UR54, R28 ;  /* 0x0000003618147c2b */ /* 0x040fe4000800001c */
[C---:B------:R-:W-:Y:S02]  /*5d60*/  DFMA R12, R24.reuse, UR44, R12 ;  /* 0x0000002c180c7c2b */ /* 0x040fe4000800000c */
[C---:B------:R-:W-:Y:S02]  /*5d70*/  DFMA R8, R24.reuse, UR4, R8 ;  /* 0x0000000418087c2b */ /* 0x040fe40008000008 */
[C---:B------:R-:W-:Y:S02]  /*5d80*/  DFMA R22, R24.reuse, UR8, R30 ;  /* 0x0000000818167c2b */ /* 0x040fe4000800001e */
[----:B------:R-:W-:-:S11]  /*5d90*/  DFMA R24, R24, UR10, R32 ;  /* 0x0000000a18187c2b */ /* 0x000fd60008000020 */
.L_x_667:
[----:B------:R-:W-:Y:S05]  /*5da0*/  BSYNC.RECONVERGENT B0 ;  /* 0x0000000000007941 */ /* 0x000fea0003800200 */
.L_x_666:
        /* <DEDUP_REMOVED lines=16> */
.L_x_668:
        /* <DEDUP_REMOVED lines=13> */
.L_x_2986:


//--------------------- .text._Z40massMatrixMultiplyMonolithicGlobalKernelILi10ELi11ELi1EEviPKdS1_S1_S1_Pd --------------------------
	.section	.text._Z40massMatrixMultiplyMonolithicGlobalKernelILi10ELi11ELi1EEviPKdS1_S1_S1_Pd,"ax",@progbits
	.align	128
        .global         _Z40massMatrixMultiplyMonolithicGlobalKernelILi10ELi11ELi1EEviPKdS1_S1_S1_Pd
        .type           _Z40massMatrixMultiplyMonolithicGlobalKernelILi10ELi11ELi1EEviPKdS1_S1_S1_Pd,@function
        .size           _Z40massMatrixMultiplyMonolithicGlobalKernelILi10ELi11ELi1EEviPKdS1_S1_S1_Pd,(.L_x_2987 - _Z40massMatrixMultiplyMonolithicGlobalKernelILi10ELi11ELi1EEviPKdS1_S1_S1_Pd)
        .other          _Z40massMatrixMultiplyMonolithicGlobalKernelILi10ELi11ELi1EEviPKdS1_S1_S1_Pd,@"STO_CUDA_ENTRY STV_DEFAULT"
_Z40massMatrixMultiplyMonolithicGlobalKernelILi10ELi11ELi1EEviPKdS1_S1_S1_Pd:
.text._Z40massMatrixMultiplyMonolithicGlobalKernelILi10ELi11ELi1EEviPKdS1_S1_S1_Pd:
        /* <DEDUP_REMOVED lines=10> */
[----:B------:R-:W3:Y:S01]  /*00a0*/  LDC.64 R236, c[0x0][0x388] ;  /* 0x0000e200ffec7b82 */ /* 0x000ee20000000a00 */
[----:B------:R-:W-:-:S07]  /*00b0*/  CS2R R186, SRZ ;  /* 0x0000000000ba7805 */ /* 0x000fce000001ff00 */
        /* <DEDUP_REMOVED lines=163> */
[----:B------:R-:W4:Y:S04]  /*0af0*/  @!P0 LDG.E.64.CONSTANT R198, desc[UR4][R202.64+0x15e0] ;  /* 0x0015e004cac68981 */ /* 0x000f28000c1e9b00 */
[----:B------:R-:W4:Y:S04]  /*0b00*/  @!P0 LDG.E.64.CONSTANT R200, desc[UR4][R202.64+0x1900] ;  /* 0x00190004cac88981 */ /* 0x000f28000c1e9b00 */
[----:B------:R-:W4:Y:S04]  /*0b10*/  LDG.E.64.CONSTANT R234, desc[UR4][R204.64+0xe8] ;  /* 0x0000e804ccea7981 */ /* 0x000f28000c1e9b00 */
[----:B------:R-:W4:Y:S04]  /*0b20*/  LDG.E.64.CONSTANT R238, desc[UR4][R204.64+0x290] ;  /* 0x00029004ccee7981 */ /* 0x000f28000c1e9b00 */
[----:B------:R-:W4:Y:S04]  /*0b30*/  @!P0 LDG.E.64.CONSTANT R202, desc[UR4][R202.64+0x1c20] ;  /* 0x001c2004caca8981 */ /* 0x000f28000c1e9b00 */
[----:B------:R-:W4:Y:S01]  /*0b40*/  LDG.E.64.CONSTANT R242, desc[UR4][R204.64+0x2f8] ;  /* 0x0002f804ccf27981 */ /* 0x000f22000c1e9b00 */
[----:B--2---:R-:W-:-:S08]  /*0b50*/  DFMA R208, R226, R208, RZ ;  /* 0x000000d0e2d0722b */ /* 0x004fd000000000ff */
[----:B---3--:R-:W-:Y:S01]  /*0b60*/  DFMA R208, R228, R210, R208 ;  /* 0x000000d2e4d0722b */ /* 0x008fe200000000d0 */
[----:B------:R-:W2:Y:S07]  /*0b70*/  LDG.E.64.CONSTANT R210, desc[UR4][R204.64+0x30] ;  /* 0x00003004ccd27981 */ /* 0x000eae000c1e9b00 */
[----:B----4-:R-:W-:Y:S02]  /*0b80*/  DFMA R208, R188, R212, R208 ;  /* 0x000000d4bcd0722b */ /* 0x010fe400000000d0 */
[----:B------:R-:W-:Y:S01]  /*0b90*/  DFMA R214, R226, R214, RZ ;  /* 0x000000d6e2d6722b */ /* 0x000fe200000000ff */
[----:B------:R-:W3:Y:S05]  /*0ba0*/  LDG.E.64.CONSTANT R212, desc[UR4][R204.64+0x68] ;  /* 0x00006804ccd47981 */ /* 0x000eea000c1e9b00 */
[----:B------:R-:W-:Y:S01]  /*0bb0*/  DFMA R208, R190, R206, R208 ;  /* 0x000000cebed0722b */ /* 0x000fe200000000d0 */
[----:B------:R-:W4:Y:S01]  /*0bc0*/  LDG.E.64.CONSTANT R206, desc[UR4][R204.64+0xa0] ;  /* 0x0000a004ccce7981 */ /* 0x000f22000c1e9b00 */
[----:B------:R-:W-:-:S03]  /*0bd0*/  DFMA R220, R228, R220, R214 ;  /* 0x000000dce4dc722b */ /* 0x000fc600000000d6 */
[----:B------:R-:W3:Y:S03]  /*0be0*/  LDG.E.64.CONSTANT R214, desc[UR4][R204.64+0xb0] ;  /* 0x0000b004ccd67981 */ /* 0x000ee6000c1e9b00 */
[----:B------:R-:W-:Y:S02]  /*0bf0*/  DFMA R232, R192, R232, R208 ;  /* 0x000000e8c0e8722b */ /* 0x000fe400000000d0 */
[----:B------:R-:W2:Y:S06]  /*0c00*/  LDG.E.64.CONSTANT R208, desc[UR4][R204.64+0xf0] ;  /* 0x0000f004ccd07981 */ /* 0x000eac000c1e9b00 */
[----:B------:R-:W-:-:S02]  /*0c10*/  DFMA R230, R194, R230, R232 ;  /* 0x000000e6c2e6722b */ /* 0x000fc400000000e8 */
[----:B------:R-:W-:Y:S01]  /*0c20*/  DFMA R220, R188, R224, R220 ;  /* 0x000000e0bcdc722b */ /* 0x000fe200000000dc */
[----:B------:R-:W3:Y:S01]  /*0c30*/  LDG.E.64.CONSTANT R232, desc[UR4][R204.64+0xb8] ;  /* 0x0000b804cce87981 */ /* 0x000ee2000c1e9b00 */
[----:B----4-:R-:W-:-:S08]  /*0c40*/  DFMA R206, R226, R206, RZ ;  /* 0x000000cee2ce722b */ /* 0x010fd000000000ff */
[----:B------:R-:W-:Y:S02]  /*0c50*/  DFMA R206, R228, R222, R206 ;  /* 0x000000dee4ce722b */ /* 0x000fe400000000ce */
[----:B--2---:R-:W-:Y:S01]  /*0c60*/  DFMA R208, R226, R208, RZ ;  /* 0x000000d0e2d0722b */ /* 0x004fe200000000ff */
[----:B------:R-:W2:Y:S01]  /*0c70*/  LDG.E.64.CONSTANT R222, desc[UR4][R204.64+0x108] ;  /* 0x00010804ccde7981 */ /* 0x000ea2000c1e9b00 */
[----:B------:R-:W-:-:S03]  /*0c80*/  DFMA R210, R196, R210, R230 ;  /* 0x000000d2c4d2722b */ /* 0x000fc600000000e6 */
[----:B------:R-:W4:Y:S01]  /*0c90*/  LDG.E.64.CONSTANT R230, desc[UR4][R204.64+0x100] ;  /* 0x00010004cce67981 */ /* 0x000f22000c1e9b00 */
[----:B---3--:R-:W-:-:S03]  /*0ca0*/  DFMA R214, R188, R214, R206 ;  /* 0x000000d6bcd6722b */ /* 0x008fc600000000ce */
[----:B------:R-:W3:Y:S01]  /*0cb0*/  LDG.E.64.CONSTANT R206, desc[UR4][R204.64+0x70] ;  /* 0x00007004ccce7981 */ /* 0x000ee2000c1e9b00 */
[----:B------:R-:W-:-:S03]  /*0cc0*/  DFMA R224, R228, R216, R208 ;  /* 0x000000d8e4e0722b */ /* 0x000fc600000000d0 */
[----:B------:R-:W2:Y:S04]  /*0cd0*/  LDG.E.64.CONSTANT R208, desc[UR4][R204.64+0x38] ;  /* 0x00003804ccd07981 */ /* 0x000ea8000c1e9b00 */
[----:B------:R-:W2:Y:S01]  /*0ce0*/  LDG.E.64.CONSTANT R216, desc[UR4][R204.64+0x78] ;  /* 0x00007804ccd87981 */ /* 0x000ea2000c1e9b00 */
[----:B------:R-:W-:-:S03]  /*0cf0*/  DFMA R212, R190, R212, R220 ;  /* 0x000000d4bed4722b */ /* 0x000fc600000000dc */
[----:B------:R-:W2:Y:S01]  /*0d00*/  LDG.E.64.CONSTANT R220, desc[UR4][R204.64+0xc0] ;  /* 0x0000c004ccdc7981 */ /* 0x000ea2000c1e9b00 */
[----:B------:R-:W-:-:S03]  /*0d10*/  DFMA R214, R190, R232, R214 ;  /* 0x000000e8bed6722b */ /* 0x000fc600000000d6 */
[----:B------:R-:W2:Y:S01]  /*0d20*/  LDG.E.64.CONSTANT R232, desc[UR4][R204.64+0xc8] ;  /* 0x0000c804cce87981 */ /* 0x000ea2000c1e9b00 */
[----:B---3--:R-:W-:Y:S02]  /*0d30*/  DFMA R212, R192, R206, R212 ;  /* 0x000000cec0d4722b */ /* 0x008fe400000000d4 */
[----:B----4-:R-:W-:Y:S02]  /*0d40*/  DFMA R206, R188, R230, R224 ;  /* 0x000000e6bcce722b */ /* 0x010fe400000000e0 */
[----:B--2---:R-:W-:Y:S01]  /*0d50*/  DFMA R208, R198, R208, R210 ;  /* 0x000000d0c6d0722b */ /* 0x004fe200000000d2 */
[----:B------:R-:W2:Y:S04]  /*0d60*/  LDG.E.64.CONSTANT R230, desc[UR4][R204.64+0x110] ;  /* 0x00011004cce67981 */ /* 0x000ea8000c1e9b00 */
        /* <DEDUP_REMOVED lines=10> */
[----:B---3--:R-:W-:-:S03]  /*0e10*/  DFMA R210, R200, R210, R208 ;  /* 0x000000d2c8d2722b */ /* 0x008fc600000000d0 */
[----:B------:R-:W3:Y:S01]  /*0e20*/  LDG.E.64.CONSTANT R208, desc[UR4][R204.64+0x120] ;  /* 0x00012004ccd07981 */ /* 0x000ee2000c1e9b00 */
[----:B----4-:R-:W-:Y:S02]  /*0e30*/  DFMA R212, R196, R206, R212 ;  /* 0x000000cec4d4722b */ /* 0x010fe400000000d4 */
[----:B--2---:R-:W-:Y:S01]  /*0e40*/  DFMA R206, R192, R230, R224 ;  /* 0x000000e6c0ce722b */ /* 0x004fe200000000e0 */
[----:B------:R-:W2:Y:S05]  /*0e50*/  LDG.E.64.CONSTANT R224, desc[UR4][R204.64+0x128] ;  /* 0x00012804cce07981 */ /* 0x000eaa000c1e9b00 */
[----:B------:R-:W-:Y:S01]  /*0e60*/  DFMA R212, R198, R216, R212 ;  /* 0x000000d8c6d4722b */ /* 0x000fe200000000d4 */
[----:B------:R-:W4:Y:S04]  /*0e70*/  LDG.E.64.CONSTANT R230, desc[UR4][R204.64+0xd8] ;  /* 0x0000d804cce67981 */ /* 0x000f28000c1e9b00 */
[----:B------:R-:W4:Y:S01]  /*0e80*/  LDG.E.64.CONSTANT R216, desc[UR4][R204.64+0x190] ;  /* 0x00019004ccd87981 */ /* 0x000f22000c1e9b00 */
[----:B------:R-:W-:-:S02]  /*0e90*/  DFMA R214, R196, R220, R214 ;  /* 0x000000dcc4d6722b */ /* 0x000fc400000000d6 */
[----:B------:R-:W-:Y:S01]  /*0ea0*/  DFMA R206, R194, R222, R206 ;  /* 0x000000dec2ce722b */ /* 0x000fe200000000ce */
[----:B------:R-:W4:Y:S04]  /*0eb0*/  LDG.E.64.CONSTANT R220, desc[UR4][R204.64+0x198] ;  /* 0x00019804ccdc7981 */ /* 0x000f28000c1e9b00 */
[----:B------:R-:W4:Y:S01]  /*0ec0*/  LDG.E.64.CONSTANT R222, desc[UR4][R204.64+0x148] ;  /* 0x00014804ccde7981 */ /* 0x000f22000c1e9b00 */
[----:B------:R-:W-:Y:S02]  /*0ed0*/  DFMA R232, R226, R232, RZ ;  /* 0x000000e8e2e8722b */ /* 0x000fe400000000ff */
[----:B---3--:R-:W-:Y:S01]  /*0ee0*/  DFMA R206, R196, R208, R206 ;  /* 0x000000d0c4ce722b */ /* 0x008fe200000000ce */
[----:B------:R-:W3:Y:S07]  /*0ef0*/  LDG.E.64.CONSTANT R208, desc[UR4][R204.64+0x1a0] ;  /* 0x0001a004ccd07981 */ /* 0x000eee000c1e9b00 */
[----:B--2---:R-:W-:-:S02]  /*0f00*/  DFMA R224, R198, R224, R206 ;  /* 0x000000e0c6e0722b */ /* 0x004fc400000000ce */
[----:B------:R-:W2:Y:S01]  /*0f10*/  LDG.E.64.CONSTANT R206, desc[UR4][R204.64+0x90] ;  /* 0x00009004ccce7981 */ /* 0x000ea2000c1e9b00 */
[----:B----4-:R-:W-:Y:S02]  /*0f20*/  DFMA R216, R226, R216, RZ ;  /* 0x000000d8e2d8722b */ /* 0x010fe400000000ff */
[----:B------:R-:W-:-:S06]  /*0f30*/  DFMA R222, R228, R222, R232 ;  /* 0x000000dee4de722b */ /* 0x000fcc00000000e8 */
[----:B------:R-:W-:Y:S01]  /*0f40*/  DFMA R216, R228, R220, R216 ;  /* 0x000000dce4d8722b */ /* 0x000fe200000000d8 */
        /* <DEDUP_REMOVED lines=14> */
[C---:B--2---:R-:W-:Y:S02]  /*1030*/  DFMA R206, R202.reuse, R206, R210 ;  /* 0x000000cecace722b */ /* 0x044fe400000000d2 */
[C---:B------:R-:W-:Y:S01]  /*1040*/  DFMA R210, R202.reuse, R234, R214 ;  /* 0x000000eacad2722b */ /* 0x040fe200000000d6 */
[----:B------:R-:W2:Y:S04]  /*1050*/  LDG.E.64.CONSTANT R214, desc[UR4][R204.64+0x1e0] ;  /* 0x0001e004ccd67981 */ /* 0x000ea8000c1e9b00 */
[----:B------:R-:W2:Y:S01]  /*1060*/  LDG.E.64.CONSTANT R234, desc[UR4][R204.64+0x230] ;  /* 0x00023004ccea7981 */ /* 0x000ea2000c1e9b00 */
[C---:B---3--:R-:W-:Y:S02]  /*1070*/  DFMA R208, R202.reuse, R208, R212 ;  /* 0x000000d0cad0722b */ /* 0x048fe400000000d4 */
[----:B----4-:R-:W-:Y:S01]  /*1080*/  DFMA R212, R202, R232, R224 ;  /* 0x000000e8cad4722b */ /* 0x010fe200000000e0 */
[----:B------:R-:W3:Y:S01]  /*1090*/  LDG.E.64.CONSTANT R224, desc[UR4][R204.64+0x1e8] ;  /* 0x0001e804cce07981 */ /* 0x000ee2000c1e9b00 */
[----:B------:R-:W-:-:S03]  /*10a0*/  DFMA R220, R190, R222, R220 ;  /* 0x000000debedc722b */ /* 0x000fc600000000dc */
[----:B------:R-:W4:Y:S04]  /*10b0*/  LDG.E.64.CONSTANT R222, desc[UR4][R204.64+0x238] ;  /* 0x00023804ccde7981 */ /* 0x000f28000c1e9b00 */
[----:B------:R-:W4:Y:S01]  /*10c0*/  LDG.E.64.CONSTANT R232, desc[UR4][R204.64+0x160] ;  /* 0x00016004cce87981 */ /* 0x000f22000c1e9b00 */
[----:B------:R-:W-:-:S03]  /*10d0*/  DFMA R216, R190, R230, R216 ;  /* 0x000000e6bed8722b */ /* 0x000fc600000000d8 */
[----:B------:R-:W4:Y:S01]  /*10e0*/  LDG.E.64.CONSTANT R230, desc[UR4][R204.64+0x1b0] ;  /* 0x0001b004cce67981 */ /* 0x000f22000c1e9b00 */
[C---:B--2---:R-:W-:Y:S02]  /*10f0*/  DFMA R214, R226.reuse, R214, RZ ;  /* 0x000000d6e2d6722b */ /* 0x044fe400000000ff */
[----:B------:R-:W-:-:S06]  /*1100*/  DFMA R234, R226, R234, RZ ;  /* 0x000000eae2ea722b */ /* 0x000fcc00000000ff */
[C---:B---3--:R-:W-:Y:S02]  /*1110*/  DFMA R224, R228.reuse, R224, R214 ;  /* 0x000000e0e4e0722b */ /* 0x048fe400000000d6 */
[----:B------:R-:W2:Y:S01]  /*1120*/  LDG.E.64.CONSTANT R214, desc[UR4][R204.64+0x168] ;  /* 0x00016804ccd67981 */ /* 0x000ea2000c1e9b00 */
[----:B----4-:R-:W-:-:S03]  /*1130*/  DFMA R222, R228, R222, R234 ;  /* 0x000000dee4de722b */ /* 0x010fc600000000ea */
[----:B------:R-:W3:Y:S01]  /*1140*/  LDG.E.64.CONSTANT R234, desc[UR4][R204.64+0x1b8] ;  /* 0x0001b804ccea7981 */ /* 0x000ee2000c1e9b00 */
        /* <DEDUP_REMOVED lines=28> */
[C---:B--2---:R-:W-:Y:S02]  /*1310*/  DFMA R214, R200.reuse, R214, R220 ;  /* 0x000000d6c8d6722b */ /* 0x044fe400000000dc */
[----:B---3--:R-:W-:Y:S01]  /*1320*/  DFMA R216, R200, R234, R216 ;  /* 0x000000eac8d8722b */ /* 0x008fe200000000d8 */
[----:B------:R-:W2:Y:S01]  /*1330*/  LDG.E.64.CONSTANT R234, desc[UR4][R204.64+0x188] ;  /* 0x00018804ccea7981 */ /* 0x000ea2000c1e9b00 */
[----:B----4-:R-:W-:-:S03]  /*1340*/  DFMA R220, R194, R232, R224 ;  /* 0x000000e8c2dc722b */ /* 0x010fc600000000e0 */
[----:B------:R-:W3:Y:S04]  /*1350*/  LDG.E.64.CONSTANT R224, desc[UR4][R204.64+0x260] ;  /* 0x00026004cce07981 */ /* 0x000ee8000c1e9b00 */
        /* <DEDUP_REMOVED lines=11> */
[----:B--2---:R-:W-:Y:S02]  /*1410*/  DFMA R234, R226, R234, RZ ;  /* 0x000000eae2ea722b */ /* 0x004fe400000000ff */
[----:B---3--:R-:W-:Y:S01]  /*1420*/  DFMA R222, R198, R224, R222 ;  /* 0x000000e0c6de722b */ /* 0x008fe200000000de */
[----:B------:R-:W2:Y:S05]  /*1430*/  LDG.E.64.CONSTANT R224, desc[UR4][R204.64+0x270] ;  /* 0x00027004cce07981 */ /* 0x000eaa000c1e9b00 */
[----:B----4-:R-:W-:Y:S02]  /*1440*/  DFMA R232, R228, R232, R234 ;  /* 0x000000e8e4e8722b */ /* 0x010fe400000000ea */
[----:B------:R-:W3:Y:S01]  /*1450*/  LDG.E.64.CONSTANT R234, desc[UR4][R204.64+0x298] ;  /* 0x00029804ccea7981 */ /* 0x000ee2000c1e9b00 */
[----:B------:R-:W-:-:S03]  /*1460*/  DFMA R220, R198, R230, R220 ;  /* 0x000000e6c6dc722b */ /* 0x000fc600000000dc */
[----:B------:R-:W4:Y:S02]  /*1470*/  LDG.E.64.CONSTANT R230, desc[UR4][R204.64+0x220] ;  /* 0x00022004cce67981 */ /* 0x000f24000c1e9b00 */
[----:B------:R-:W-:Y:S02]  /*1480*/  DFMA R232, R188, R238, R232 ;  /* 0x000000eebce8722b */ /* 0x000fe400000000e8 */
[----:B------:R-:W4:Y:S01]  /*1490*/  LDG.E.64.CONSTANT R238, desc[UR4][R204.64+0x2a0] ;  /* 0x0002a004ccee7981 */ /* 0x000f22000c1e9b00 */
[----:B--2---:R-:W-:-:S03]  /*14a0*/  DFMA R222, R200, R224, R222 ;  /* 0x000000e0c8de722b */ /* 0x004fc600000000de */
[----:B------:R-:W2:Y:S02]  /*14b0*/  LDG.E.64.CONSTANT R224, desc[UR4][R204.64+0x2a8] ;  /* 0x0002a804cce07981 */ /* 0x000ea4000c1e9b00 */
[----:B---3--:R-:W-:Y:S02]  /*14c0*/  DFMA R234, R190, R234, R232 ;  /* 0x000000eabeea722b */ /* 0x008fe400000000e8 */
[----:B------:R-:W3:Y:S01]  /*14d0*/  LDG.E.64.CONSTANT R232, desc[UR4][R204.64+0x228] ;  /* 0x00022804cce87981 */ /* 0x000ee2000c1e9b00 */
[----:B----4-:R-:W-:-:S03]  /*14e0*/  DFMA R220, R200, R230, R220 ;  /* 0x000000e6c8dc722b */ /* 0x010fc600000000dc */
[----:B------:R-:W4:Y:S02]  /*14f0*/  LDG.E.64.CONSTANT R230, desc[UR4][R204.64+0x278] ;  /* 0x00027804cce67981 */ /* 0x000f24000c1e9b00 */
[----:B------:R-:W-:Y:S02]  /*1500*/  DFMA R234, R192, R238, R234 ;  /* 0x000000eec0ea722b */ /* 0x000fe400000000ea */
[----:B------:R-:W4:Y:S06]  /*1510*/  LDG.E.64.CONSTANT R238, desc[UR4][R204.64+0x2b0] ;  /* 0x0002b004ccee7981 */ /* 0x000f2c000c1e9b00 */
[----:B--2---:R-:W-:-:S02]  /*1520*/  DFMA R224, R194, R224, R234 ;  /* 0x000000e0c2e0722b */ /* 0x004fc400000000ea */
[----:B------:R-:W2:Y:S01]  /*1530*/  LDG.E.64.CONSTANT R234, desc[UR4][R204.64+0x2d0] ;  /* 0x0002d004ccea7981 */ /* 0x000ea2000c1e9b00 */
[----:B---3--:R-:W-:-:S03]  /*1540*/  DFMA R220, R202, R232, R220 ;  /* 0x000000e8cadc722b */ /* 0x008fc600000000dc */
[----:B------:R-:W3:Y:S01]  /*1550*/  LDG.E.64.CONSTANT R232, desc[UR4][R204.64+0x2d8] ;  /* 0x0002d804cce87981 */ /* 0x000ee2000c1e9b00 */
[----:B----4-:R-:W-:-:S03]  /*1560*/  DFMA R222, R202, R230, R222 ;  /* 0x000000e6cade722b */ /* 0x010fc600000000de */
[----:B------:R-:W4:Y:S01]  /*1570*/  LDG.E.64.CONSTANT R230, desc[UR4][R204.64+0x2b8] ;  /* 0x0002b804cce67981 */ /* 0x000f22000c1e9b00 */
[----:B------:R-:W-:-:S03]  /*1580*/  DFMA R224, R196, R238, R224 ;  /* 0x000000eec4e0722b */ /* 0x000fc600000000e0 */
[----:B------:R-:W4:Y:S01]  /*1590*/  LDG.E.64.CONSTANT R238, desc[UR4][R204.64+0x2e0] ;  /* 0x0002e004ccee7981 */ /* 0x000f22000c1e9b00 */
[----:B--2---:R-:W-:-:S08]  /*15a0*/  DFMA R234, R226, R234, RZ ;  /* 0x000000eae2ea722b */ /* 0x004fd000000000ff */
[----:B---3--:R-:W-:Y:S02]  /*15b0*/  DFMA R232, R228, R232, R234 ;  /* 0x000000e8e4e8722b */ /* 0x008fe400000000ea */
[----:B----4-:R-:W-:Y:S01]  /*15c0*/  DFMA R224, R198, R230, R224 ;  /* 0x000000e6c6e0722b */ /* 0x010fe200000000e0 */
[----:B------:R-:W2:Y:S05]  /*15d0*/  LDG.E.64.CONSTANT R234, desc[UR4][R204.64+0x2e8] ;  /* 0x0002e804ccea7981 */ /* 0x000eaa000c1e9b00 */
[----:B------:R-:W-:Y:S01]  /*15e0*/  DFMA R230, R188, R238, R232 ;  /* 0x000000eebce6722b */ /* 0x000fe200000000e8 */
[----:B------:R-:W3:Y:S04]  /*15f0*/  LDG.E.64.CONSTANT R238, desc[UR4][R204.64+0x2c0] ;  /* 0x0002c004ccee7981 */ /* 0x000ee8000c1e9b00 */
[----:B------:R-:W4:Y:S03]  /*1600*/  LDG.E.64.CONSTANT R232, desc[UR4][R204.64+0x2f0] ;  /* 0x0002f004cce87981 */ /* 0x000f26000c1e9b00 */
[----:B--2---:R-:W-:Y:S01]  /*1610*/  DFMA R230, R190, R234, R230 ;  /* 0x000000eabee6722b */ /* 0x004fe200000000e6 */
[----:B------:R-:W2:Y:S01]  /*1620*/  LDG.E.64.CONSTANT R234, desc[UR4][R204.64+0x300] ;  /* 0x00030004ccea7981 */ /* 0x000ea2000c1e9b00 */
[----:B---3--:R-:W-:-:S03]  /*1630*/  DFMA R224, R200, R238, R224 ;  /* 0x000000eec8e0722b */ /* 0x008fc600000000e0 */
[----:B------:R-:W3:Y:S03]  /*1640*/  LDG.E.64.CONSTANT R238, desc[UR4][R204.64+0x320] ;  /* 0x00032004ccee7981 */ /* 0x000ee6000c1e9b00 */
[----:B----4-:R-:W-:Y:S02]  /*1650*/  DFMA R232, R192, R232, R230 ;  /* 0x000000e8c0e8722b */ /* 0x010fe400000000e6 */
[----:B------:R-:W4:Y:S06]  /*1660*/  LDG.E.64.CONSTANT R230, desc[UR4][R204.64+0x328] ;  /* 0x00032804cce67981 */ /* 0x000f2c000c1e9b00 */
[----:B------:R-:W-:Y:S01]  /*1670*/  DFMA R232, R194, R242, R232 ;  /* 0x000000f2c2e8722b */ /* 0x000fe200000000e8 */
[----:B------:R-:W4:Y:S07]  /*1680*/  LDG.E.64.CONSTANT R242, desc[UR4][R204.64+0x308] ;  /* 0x00030804ccf27981 */ /* 0x000f2e000c1e9b00 */
[----:B--2---:R-:W-:Y:S01]  /*1690*/  DFMA R232, R196, R234, R232 ;  /* 0x000000eac4e8722b */ /* 0x004fe200000000e8 */
[----:B------:R-:W2:Y:S01]  /*16a0*/  LDG.E.64.CONSTANT R234, desc[UR4][R204.64+0x340] ;  /* 0x00034004ccea7981 */ /* 0x000ea2000c1e9b00 */
[----:B---3--:R-:W-:-:S03]  /*16b0*/  DFMA R226, R226, R238, RZ ;  /* 0x000000eee2e2722b */ /* 0x008fc600000000ff */
[----:B------:R-:W3:Y:S05]  /*16c0*/  LDG.E.64.CONSTANT R238, desc[UR4][R204.64+0x310] ;  /* 0x00031004ccee7981 */ /* 0x000eea000c1e9b00 */
[----:B----4-:R-:W-:Y:S01]  /*16d0*/  DFMA R226, R228, R230, R226 ;  /* 0x000000e6e4e2722b */ /* 0x010fe200000000e2 */
[----:B------:R-:W4:Y:S01]  /*16e0*/  LDG.E.64.CONSTANT R230, desc[UR4][R204.64+0x330] ;  /* 0x00033004cce67981 */ /* 0x000f22000c1e9b00 */
[----:B------:R-:W-:-:S03]  /*16f0*/  DFMA R228, R198, R242, R232 ;  /* 0x000000f2c6e4722b */ /* 0x000fc600000000e8 */
[----:B------:R-:W2:Y:S03]  /*1700*/  LDG.E.64.CONSTANT R232, desc[UR4][R204.64+0x338] ;  /* 0x00033804cce87981 */ /* 0x000ea6000c1e9b00 */
[----:B----4-:R-:W-:Y:S01]  /*1710*/  DFMA R226, R188, R230, R226 ;  /* 0x000000e6bce2722b */ /* 0x010fe200000000e2 */
[----:B------:R-:W4:Y:S01]  /*1720*/  LDG.E.64.CONSTANT R230, desc[UR4][R204.64+0x350] ;  /* 0x00035004cce67981 */ /* 0x000f22000c1e9b00 */
[----:B---3--:R-:W-:-:S03]  /*1730*/  DFMA R228, R200, R238, R228 ;  /* 0x000000eec8e4722b */ /* 0x008fc600000000e4 */
[----:B------:R-:W3:Y:S03]  /*1740*/  LDG.E.64.CONSTANT R188, desc[UR4][R204.64+0x318] ;  /* 0x00031804ccbc7981 */ /* 0x000ee6000c1e9b00 */
[----:B--2---:R-:W-:Y:S01]  /*1750*/  DFMA R226, R190, R232, R226 ;  /* 0x000000e8bee2722b */ /* 0x004fe200000000e2 */
[----:B------:R-:W2:Y:S04]  /*1760*/  LDG.E.64.CONSTANT R232, desc[UR4][R204.64+0x348] ;  /* 0x00034804cce87981 */ /* 0x000ea8000c1e9b00 */
[----:B------:R-:W3:Y:S03]  /*1770*/  LDG.E.64.CONSTANT R190, desc[UR4][R204.64+0x2c8] ;  /* 0x0002c804ccbe7981 */ /* 0x000ee6000c1e9b00 */
[----:B------:R-:W-:-:S02]  /*1780*/  DFMA R234, R192, R234, R226 ;  /* 0x000000eac0ea722b */ /* 0x000fc400000000e2 */
        /* <DEDUP_REMOVED lines=12> */
[----:B----4-:R-:W-:-:S08]  /*1850*/  DFMA R230, R196, R230, R232 ;  /* 0x000000e6c4e6722b */ /* 0x010fd000000000e8 */
[----:B---3--:R-:W-:-:S08]  /*1860*/  DFMA R226, R198, R226, R230 ;  /* 0x000000e2c6e2722b */ /* 0x008fd000000000e6 */
[----:B------:R-:W-:Y:S02]  /*1870*/  DFMA R192, R200, R192, R226 ;  /* 0x000000c0c8c0722b */ /* 0x000fe400000000e2 */
[C---:B------:R-:W-:Y:S02]  /*1880*/  DFMA R190, R202.reuse, R190, R224 ;  /* 0x000000becabe722b */ /* 0x040fe400000000e0 */
[----:B------:R-:W-:-:S04]  /*1890*/  DFMA R188, R202, R188, R228 ;  /* 0x000000bccabc722b */ /* 0x000fc800000000e4 */
[----:B------:R-:W-:Y:S01]  /*18a0*/  DFMA R192, R202, R238, R192 ;  /* 0x000000eecac0722b */ /* 0x000fe200000000c0 */
[----:B------:R0:W-:Y:S04]  /*18b0*/  STS.64 [R240+0x1e40], R190 ;  /* 0x001e40bef0007388 */ /* 0x0001e80000000a00 */
[----:B------:R0:W-:Y:S04]  /*18c0*/  STS.64 [R240+0x2208], R188 ;  /* 0x002208bcf0007388 */ /* 0x0001e80000000a00 */
[----:B------:R0:W-:Y:S02]  /*18d0*/  STS.64 [R240+0x25d0], R192 ;  /* 0x0025d0c0f0007388 */ /* 0x0001e40000000a00 */
.L_x_670:
[----:B------:R-:W-:Y:S05]  /*18e0*/  BSYNC.RECONVERGENT B0 ;  /* 0x0000000000007941 */ /* 0x000fea0003800200 */
.L_x_669:
        /* <DEDUP_REMOVED lines=30> */
[----:B------:R-:W0:Y:S07]  /*1ad0*/  LDS.64 R224, [R2+0x160] ;  /* 0x0001600002e07984 */ /* 0x000e2e0000000a00 */
[----:B---3--:R-:W-:Y:S01]  /*1ae0*/  DFMA R188, R210, R230, R188 ;  /* 0x000000e6d2bc722b */ /* 0x008fe200000000bc */
[----:B------:R-:W1:Y:S01]  /*1af0*/  LDS.64 R210, [R2+0x1b8] ;  /* 0x0001b80002d27984 */ /* 0x000e620000000a00 */
[----:B----4-:R-:W-:-:S06]  /*1b00*/  DFMA R228, R228, R226, RZ ;  /* 0x000000e2e4e4722b */ /* 0x010fcc00000000ff */
[----:B------:R-:W-:Y:S02]  /*1b10*/  DFMA R188, R232, R222, R188 ;  /* 0x000000dee8bc722b */ /* 0x000fe400000000bc */
[----:B------:R-:W-:Y:S01]  /*1b20*/  DFMA R228, R238, R234, R228 ;  /* 0x000000eaeee4722b */ /* 0x000fe200000000e4 */
[----:B------:R-:W2:Y:S07]  /*1b30*/  LDG.E.64.CONSTANT R238, desc[UR4][R206.64+0xf8] ;  /* 0x0000f804ceee7981 */ /* 0x000eae000c1e9b00 */
[----:B------:R-:W-:Y:S01]  /*1b40*/  DFMA R228, R220, R230, R228 ;  /* 0x000000e6dce4722b */ /* 0x000fe200000000e4 */
[----:B------:R-:W3:Y:S01]  /*1b50*/  LDG.E.64.CONSTANT R220, desc[UR4][R206.64+0xf0] ;  /* 0x0000f004cedc7981 */ /* 0x000ee2000c1e9b00 */
[----:B0-----:R-:W-:-:S03]  /*1b60*/  DFMA R188, R216, R224, R188 ;  /* 0x000000e0d8bc722b */ /* 0x001fc600000000bc */
[----:B------:R-:W0:Y:S01]  /*1b70*/  LDS.64 R216, [R2+0x210] ;  /* 0x0002100002d87984 */ /* 0x000e220000000a00 */
[----:B------:R-:W-:-:S03]  /*1b80*/  DFMA R232, R208, R226, RZ ;  /* 0x000000e2d0e8722b */ /* 0x000fc600000000ff */
[----:B------:R-:W4:Y:S01]  /*1b90*/  LDS.64 R208, [R2+0x268] ;  /* 0x0002680002d07984 */ /* 0x000f220000000a00 */
[----:B-1----:R-:W-:-:S03]  /*1ba0*/  DFMA R204, R204, R210, R188 ;  /* 0x000000d2cccc722b */ /* 0x002fc600000000bc */
[----:B------:R-:W2:Y:S01]  /*1bb0*/  LDG.E.64.CONSTANT R188, desc[UR4][R206.64+0x100] ;  /* 0x00010004cebc7981 */ /* 0x000ea2000c1e9b00 */
[----:B------:R-:W-:Y:S02]  /*1bc0*/  DFMA R202, R202, R234, R232 ;  /* 0x000000eacaca722b */ /* 0x000fe400000000e8 */
[----:B------:R-:W-:Y:S01]  /*1bd0*/  DFMA R212, R212, R222, R228 ;  /* 0x000000ded4d4722b */ /* 0x000fe200000000e4 */
[----:B------:R-:W2:Y:S04]  /*1be0*/  LDG.E.64.CONSTANT R232, desc[UR4][R206.64+0x148] ;  /* 0x00014804cee87981 */ /* 0x000ea8000c1e9b00 */
[----:B------:R-:W2:Y:S01]  /*1bf0*/  LDG.E.64.CONSTANT R228, desc[UR4][R206.64+0x110] ;  /* 0x00011004cee47981 */ /* 0x000ea2000c1e9b00 */
[----:B------:R-:W-:Y:S02]  /*1c00*/  DFMA R202, R214, R230, R202 ;  /* 0x000000e6d6ca722b */ /* 0x000fe400000000ca */
[----:B0-----:R-:W-:Y:S01]  /*1c10*/  DFMA R190, R190, R216, R204 ;  /* 0x000000d8bebe722b */ /* 0x001fe200000000cc */
[----:B------:R-:W2:Y:S05]  /*1c20*/  LDG.E.64.CONSTANT R214, desc[UR4][R206.64+0xd0] ;  /* 0x0000d004ced67981 */ /* 0x000eaa000c1e9b00 */
[----:B------:R-:W-:-:S02]  /*1c30*/  DFMA R198, R198, R222, R202 ;  /* 0x000000dec6c6722b */ /* 0x000fc400000000ca */
[----:B------:R-:W2:Y:S04]  /*1c40*/  LDG.E.64.CONSTANT R202, desc[UR4][R206.64+0x108] ;  /* 0x00010804ceca7981 */ /* 0x000ea8000c1e9b00 */
[----:B------:R-:W2:Y:S01]  /*1c50*/  LDG.E.64.CONSTANT R204, desc[UR4][R206.64+0x140] ;  /* 0x00014004cecc7981 */ /* 0x000ea2000c1e9b00 */
[----:B----4-:R-:W-:-:S03]  /*1c60*/  DFMA R190, R200, R208, R190 ;  /* 0x000000d0c8be722b */ /* 0x010fc600000000be */
[----:B------:R-:W4:Y:S01]  /*1c70*/  LDG.E.64.CONSTANT R200, desc[UR4][R206.64+0xc8] ;  /* 0x0000c804cec87981 */ /* 0x000f22000c1e9b00 */
[----:B------:R-:W-:-:S03]  /*1c80*/  DFMA R194, R194, R224, R198 ;  /* 0x000000e0c2c2722b */ /* 0x000fc600000000c6 */
[----:B------:R-:W4:Y:S01]  /*1c90*/  LDG.E.64.CONSTANT R198, desc[UR4][R206.64+0x80] ;  /* 0x00008004cec67981 */ /* 0x000f22000c1e9b00 */
[----:B------:R-:W-:-:S03]  /*1ca0*/  DFMA R196, R196, R224, R212 ;  /* 0x000000e0c4c4722b */ /* 0x000fc600000000d4 */
[----:B------:R-:W4:Y:S05]  /*1cb0*/  LDG.E.64.CONSTANT R212, desc[UR4][R206.64+0x88] ;  /* 0x00008804ced47981 */ /* 0x000f2a000c1e9b00 */
[----:B------:R-:W-:Y:S02]  /*1cc0*/  DFMA R192, R192, R210, R196 ;  /* 0x000000d2c0c0722b */ /* 0x000fe400000000c4 */
[----:B------:R-:W4:Y:S01]  /*1cd0*/  LDG.E.64.CONSTANT R196, desc[UR4][R206.64+0x40] ;  /* 0x00004004cec47981 */ /* 0x000f22000c1e9b00 */
[----:B---3--:R-:W-:-:S08]  /*1ce0*/  DFMA R220, R220, R226, RZ ;  /* 0x000000e2dcdc722b */ /* 0x008fd000000000ff */
[----:B--2---:R-:W-:Y:S02]  /*1cf0*/  DFMA R238, R238, R234, R220 ;  /* 0x000000eaeeee722b */ /* 0x004fe400000000dc */
[----:B------:R-:W0:Y:S06]  /*1d00*/  LDS.64 R220, [R2+0x2c0] ;  /* 0x0002c00002dc7984 */ /* 0x000e2c0000000a00 */
[----:B------:R-:W-:Y:S01]  /*1d10*/  DFMA R238, R188, R230, R238 ;  /* 0x000000e6bcee722b */ /* 0x000fe200000000ee */
[----:B------:R-:W2:Y:S07]  /*1d20*/  LDG.E.64.CONSTANT R188, desc[UR4][R206.64+0x150] ;  /* 0x00015004cebc7981 */ /* 0x000eae000c1e9b00 */
[----:B------:R-:W-:-:S02]  /*1d30*/  DFMA R202, R202, R222, R238 ;  /* 0x000000decaca722b */ /* 0x000fc400000000ee */
[----:B------:R-:W3:Y:S01]  /*1d40*/  LDG.E.64.CONSTANT R238, desc[UR4][R206.64+0x48] ;  /* 0x00004804ceee7981 */ /* 0x000ee2000c1e9b00 */
[----:B------:R-:W-:-:S05]  /*1d50*/  DFMA R204, R204, R226, RZ ;  /* 0x000000e2cccc722b */ /* 0x000fca00000000ff */
[----:B------:R-:W-:-:S03]  /*1d60*/  DFMA R228, R228, R224, R202 ;  /* 0x000000e0e4e4722b */ /* 0x000fc600000000ca */
[----:B------:R-:W-:Y:S01]  /*1d70*/  DFMA R202, R232, R234, R204 ;  /* 0x000000eae8ca722b */ /* 0x000fe200000000cc */
[----:B------:R-:W3:Y:S01]  /*1d80*/  LDG.E.64.CONSTANT R232, desc[UR4][R206.64+0x158] ;  /* 0x00015804cee87981 */ /* 0x000ee2000c1e9b00 */
[----:B----4-:R-:W-:-:S03]  /*1d90*/  DFMA R194, R200, R210, R194 ;  /* 0x000000d2c8c2722b */ /* 0x010fc600000000c2 */
[----:B------:R-:W4:Y:S01]  /*1da0*/  LDG.E.64.CONSTANT R200, desc[UR4][R206.64+0xd8] ;  /* 0x0000d804cec87981 */ /* 0x000f22000c1e9b00 */
[----:B------:R-:W-:-:S03]  /*1db0*/  DFMA R192, R198, R216, R192 ;  /* 0x000000d8c6c0722b */ /* 0x000fc600000000c0 */
[----:B------:R-:W4:Y:S01]  /*1dc0*/  LDG.E.64.CONSTANT R198, desc[UR4][R206.64+0x160] ;  /* 0x00016004cec67981 */ /* 0x000f22000c1e9b00 */
[----:B------:R-:W-:-:S03]  /*1dd0*/  DFMA R214, R214, R216, R194 ;  /* 0x000000d8d6d6722b */ /* 0x000fc600000000c2 */
[----:B------:R-:W4:Y:S04]  /*1de0*/  LDG.E.64.CONSTANT R204, desc[UR4][R206.64+0x118] ;  /* 0x00011804cecc7981 */ /* 0x000f28000c1e9b00 */
[----:B------:R-:W4:Y:S01]  /*1df0*/  LDG.E.64.CONSTANT R194, desc[UR4][R206.64+0xe0] ;  /* 0x0000e004cec27981 */ /* 0x000f22000c1e9b00 */
[----:B0-----:R-:W-:-:S03]  /*1e00*/  DFMA R190, R196, R220, R190 ;  /* 0x000000dcc4be722b */ /* 0x001fc600000000be */
[----:B------:R-:W4:Y:S01]  /*1e10*/  LDG.E.64.CONSTANT R196, desc[UR4][R206.64+0x120] ;  /* 0x00012004cec47981 */ /* 0x000f22000c1e9b00 */
[----:B------:R-:W-:-:S03]  /*1e20*/  DFMA R212, R212, R208, R192 ;  /* 0x000000d0d4d4722b */ /* 0x000fc600000000c0 */
[----:B------:R-:W4:Y:S01]  /*1e30*/  LDG.E.64.CONSTANT R192, desc[UR4][R206.64+0x90] ;  /* 0x00009004cec07981 */ /* 0x000f22000c1e9b00 */
[----:B--2---:R-:W-:-:S03]  /*1e40*/  DFMA R188, R188, R230, R202 ;  /* 0x000000e6bcbc722b */ /* 0x004fc600000000ca */
[----:B------:R-:W0:Y:S05]  /*1e50*/  LDS.64 R202, [R2+0x318] ;  /* 0x0003180002ca7984 */ /* 0x000e2a0000000a00 */
[----:B---3--:R-:W-:Y:S01]  /*1e60*/  DFMA R188, R232, R222, R188 ;  /* 0x000000dee8bc722b */ /* 0x008fe200000000bc */
[----:B------:R-:W2:Y:S01]  /*1e70*/  LDG.E.64.CONSTANT R232, desc[UR4][R206.64+0x168] ;  /* 0x00016804cee87981 */ /* 0x000ea2000c1e9b00 */
[----:B----4-:R-:W-:Y:S02]  /*1e80*/  DFMA R214, R200, R208, R214 ;  /* 0x000000d0c8d6722b */ /* 0x010fe400000000d6 */
[----:B0-----:R-:W-:Y:S01]  /*1e90*/  DFMA R200, R238, R202, R190 ;  /* 0x000000caeec8722b */ /* 0x001fe200000000be */
[----:B------:R-:W3:Y:S03]  /*1ea0*/  LDG.E.64.CONSTANT R190, desc[UR4][R206.64+0x1e0] ;  /* 0x0001e004cebe7981 */ /* 0x000ee6000c1e9b00 */
[----:B------:R-:W-:-:S02]  /*1eb0*/  DFMA R238, R198, R224, R188 ;  /* 0x000000e0c6ee722b */ /* 0x000fc400000000bc */
[----:B------:R-:W4:Y:S01]  /*1ec0*/  LDG.E.64.CONSTANT R188, desc[UR4][R206.64+0x190] ;  /* 0x00019004cebc7981 */ /* 0x000f22000c1e9b00 */
[----:B------:R-:W-:Y:S02]  /*1ed0*/  DFMA R204, R204, R210, R228 ;  /* 0x000000d2cccc722b */ /* 0x000fe400000000e4 */
[----:B------:R-:W-:Y:S01]  /*1ee0*/  DFMA R214, R194, R220, R214 ;  /* 0x000000dcc2d6722b */ /* 0x000fe200000000d6 */
[----:B------:R-:W2:Y:S04]  /*1ef0*/  LDG.E.64.CONSTANT R228, desc[UR4][R206.64+0x198] ;  /* 0x00019804cee47981 */ /* 0x000ea8000c1e9b00 */
[----:B------:R-:W2:Y:S01]  /*1f00*/  LDG.E.64.CONSTANT R194, desc[UR4][R206.64+0x1e8] ;  /* 0x0001e804cec27981 */ /* 0x000ea2000c1e9b00 */
[----:B------:R-:W-:-:S03]  /*1f10*/  DFMA R196, R196, R216, R204 ;  /* 0x000000d8c4c4722b */ /* 0x000fc600000000cc */
[----:B------:R-:W2:Y:S04]  /*1f20*/  LDG.E.64.CONSTANT R204, desc[UR4][R206.64+0x170] ;  /* 0x00017004cecc7981 */ /* 0x000ea8000c1e9b00 */
[----:B------:R-:W2:Y:S01]  /*1f30*/  LDG.E.64.CONSTANT R198, desc[UR4][R206.64+0x1a0] ;  /* 0x0001a004cec67981 */ /* 0x000ea2000c1e9b00 */
[----:B------:R-:W-:-:S03]  /*1f40*/  DFMA R192, R192, R220, R212 ;  /* 0x000000dcc0c0722b */ /* 0x000fc600000000d4 */
[----:B------:R-:W2:Y:S01]  /*1f50*/  LDG.E.64.CONSTANT R212, desc[UR4][R206.64+0x128] ;  /* 0x00012804ced47981 */ /* 0x000ea2000c1e9b00 */
[-C--:B---3--:R-:W-:Y:S02]  /*1f60*/  DFMA R190, R190, R226.reuse, RZ ;  /* 0x000000e2bebe722b */ /* 0x088fe400000000ff */
[----:B----4-:R-:W-:Y:S02]  /*1f70*/  DFMA R188, R188, R226, RZ ;  /* 0x000000e2bcbc722b */ /* 0x010fe400000000ff */
[----:B--2---:R-:W-:Y:S01]  /*1f80*/  DFMA R232, R232, R210, R238 ;  /* 0x000000d2e8e8722b */ /* 0x004fe200000000ee */
[----:B------:R-:W2:Y:S03]  /*1f90*/  LDG.E.64.CONSTANT R238, desc[UR4][R206.64+0xe8] ;  /* 0x0000e804ceee7981 */ /* 0x000ea6000c1e9b00 */
[-C--:B------:R-:W-:Y:S01]  /*1fa0*/  DFMA R190, R194, R234.reuse, R190 ;  /* 0x000000eac2be722b */ /* 0x080fe200000000be */
[----:B------:R-:W3:Y:S01]  /*1fb0*/  LDG.E.64.CONSTANT R194, desc[UR4][R206.64+0x98] ;  /* 0x00009804cec27981 */ /* 0x000ee2000c1e9b00 */
        /* <DEDUP_REMOVED lines=8> */
[-C--:B---3--:R-:W-:Y:S02]  /*2040*/  DFMA R194, R194, R202.reuse, R192 ;  /* 0x000000cac2c2722b */ /* 0x088fe400000000c0 */
[----:B--2---:R-:W-:Y:S01]  /*2050*/  DFMA R192, R238, R202, R214 ;  /* 0x000000caeec0722b */ /* 0x004fe200000000d6 */
[----:B------:R-:W2:Y:S01]  /*2060*/  LDG.E.64.CONSTANT R238, desc[UR4][R206.64+0x230] ;  /* 0x00023004ceee7981 */ /* 0x000ea2000c1e9b00 */
[----:B----4-:R-:W-:Y:S02]  /*2070*/  DFMA R228, R228, R222, R188 ;  /* 0x000000dee4e4722b */ /* 0x010fe400000000bc */
[----:B------:R-:W-:Y:S01]  /*2080*/  DFMA R190, R232, R230, R190 ;  /* 0x000000e6e8be722b */ /* 0x000fe200000000be */
[----:B------:R-:W3:Y:S01]  /*2090*/  LDG.E.64.CONSTANT R188, desc[UR4][R206.64+0x1f8] ;  /* 0x0001f804cebc7981 */ /* 0x000ee2000c1e9b00 */
[----:B------:R-:W-:-:S03]  /*20a0*/  DFMA R196, R198, R220, R196 ;  /* 0x000000dcc6c4722b */ /* 0x000fc600000000c4 */
[----:B------:R-:W4:Y:S04]  /*20b0*/  LDG.E.64.CONSTANT R232, desc[UR4][R206.64+0x180] ;  /* 0x00018004cee87981 */ /* 0x000f28000c1e9b00 */
[----:B------:R-:W4:Y:S01]  /*20c0*/  LDG.E.64.CONSTANT R198, desc[UR4][R206.64+0x238] ;  /* 0x00023804cec67981 */ /* 0x000f22000c1e9b00 */
[----:B------:R-:W-:-:S03]  /*20d0*/  DFMA R204, R212, R208, R204 ;  /* 0x000000d0d4cc722b */ /* 0x000fc600000000cc */
[----:B------:R-:W4:Y:S04]  /*20e0*/  LDG.E.64.CONSTANT R212, desc[UR4][R206.64+0x200] ;  /* 0x00020004ced47981 */ /* 0x000f28000c1e9b00 */
[----:B------:R-:W4:Y:S01]  /*20f0*/  LDG.E.64.CONSTANT R214, desc[UR4][R206.64+0x1b0] ;  /* 0x0001b004ced67981 */ /* 0x000f22000c1e9b00 */
[----:B--2---:R-:W-:Y:S02]  /*2100*/  DFMA R238, R238, R226, RZ ;  /* 0x000000e2eeee722b */ /* 0x004fe400000000ff */
[----:B---3--:R-:W-:Y:S01]  /*2110*/  DFMA R188, R188, R222, R190 ;  /* 0x000000debcbc722b */ /* 0x008fe200000000be */
[----:B------:R-:W2:Y:S01]  /*2120*/  LDG.E.64.CONSTANT R190, desc[UR4][R206.64+0x138] ;  /* 0x00013804cebe7981 */ /* 0x000ea2000c1e9b00 */
[----:B----4-:R-:W-:-:S03]  /*2130*/  DFMA R204, R232, R220, R204 ;  /* 0x000000dce8cc722b */ /* 0x010fc600000000cc */
[----:B------:R-:W3:Y:S01]  /*2140*/  LDG.E.64.CONSTANT R232, desc[UR4][R206.64+0x208] ;  /* 0x00020804cee87981 */ /* 0x000ee2000c1e9b00 */
        /* <DEDUP_REMOVED lines=16> */
[----:B--2---:R-:W-:Y:S02]  /*2250*/  DFMA R196, R196, R226, RZ ;  /* 0x000000e2c4c4722b */ /* 0x004fe400000000ff */
[-C--:B---3--:R-:W-:Y:S01]  /*2260*/  DFMA R212, R232, R216.reuse, R212 ;  /* 0x000000d8e8d4722b */ /* 0x088fe200000000d4 */
[----:B------:R-:W2:Y:S01]  /*2270*/  LDG.E.64.CONSTANT R232, desc[UR4][R206.64+0x250] ;  /* 0x00025004cee87981 */ /* 0x000ea2000c1e9b00 */
[----:B----4-:R-:W-:-:S03]  /*2280*/  DFMA R214, R238, R216, R214 ;  /* 0x000000d8eed6722b */ /* 0x010fc600000000d6 */
[----:B------:R-:W3:Y:S01]  /*2290*/  LDG.E.64.CONSTANT R238, desc[UR4][R206.64+0x218] ;  /* 0x00021804ceee7981 */ /* 0x000ee2000c1e9b00 */
[----:B------:R-:W-:-:S03]  /*22a0*/  DFMA R204, R204, R234, R196 ;  /* 0x000000eacccc722b */ /* 0x000fc600000000c4 */
        /* <DEDUP_REMOVED lines=19> */
[-C--:B--2---:R-:W-:Y:S02]  /*23e0*/  DFMA R198, R198, R202.reuse, R196 ;  /* 0x000000cac6c6722b */ /* 0x084fe400000000c4 */
[----:B---3--:R-:W-:Y:S01]  /*23f0*/  DFMA R196, R238, R202, R212 ;  /* 0x000000caeec4722b */ /* 0x008fe200000000d4 */
[----:B------:R-:W2:Y:S04]  /*2400*/  LDG.E.64.CONSTANT R212, desc[UR4][R206.64+0x2d0] ;  /* 0x0002d004ced47981 */ /* 0x000ea8000c1e9b00 */
[----:B------:R-:W3:Y:S01]  /*2410*/  LDG.E.64.CONSTANT R238, desc[UR4][R206.64+0x2a8] ;  /* 0x0002a804ceee7981 */ /* 0x000ee2000c1e9b00 */
[----:B----4-:R-:W-:-:S03]  /*2420*/  DFMA R214, R214, R216, R232 ;  /* 0x000000d8d6d6722b */ /* 0x010fc600000000e8 */
[----:B------:R-:W4:Y:S01]  /*2430*/  LDG.E.64.CONSTANT R232, desc[UR4][R206.64+0x2d8] ;  /* 0x0002d804cee87981 */ /* 0x000f22000c1e9b00 */
[----:B------:R-:W-:-:S03]  /*2440*/  DFMA R228, R228, R224, R204 ;  /* 0x000000e0e4e4722b */ /* 0x000fc600000000cc */
[----:B------:R-:W4:Y:S01]  /*2450*/  LDG.E.64.CONSTANT R204, desc[UR4][R206.64+0x268] ;  /* 0x00026804cecc7981 */ /* 0x000f22000c1e9b00 */
[----:B--2---:R-:W-:-:S04]  /*2460*/  DFMA R212, R212, R226, RZ ;  /* 0x000000e2d4d4722b */ /* 0x004fc800000000ff */
[----:B---3--:R-:W-:Y:S01]  /*2470*/  DFMA R228, R238, R210, R228 ;  /* 0x000000d2eee4722b */ /* 0x008fe200000000e4 */
[----:B------:R-:W2:Y:S03]  /*2480*/  LDG.E.64.CONSTANT R238, desc[UR4][R206.64+0x2e0] ;  /* 0x0002e004ceee7981 */ /* 0x000ea6000c1e9b00 */
[----:B----4-:R-:W-:Y:S02]  /*2490*/  DFMA R232, R232, R234, R212 ;  /* 0x000000eae8e8722b */ /* 0x010fe400000000d4 */
[----:B------:R-:W3:Y:S01]  /*24a0*/  LDG.E.64.CONSTANT R212, desc[UR4][R206.64+0x2b0] ;  /* 0x0002b004ced47981 */ /* 0x000ee2000c1e9b00 */
[----:B------:R-:W-:-:S03]  /*24b0*/  DFMA R204, R204, R208, R214 ;  /* 0x000000d0cccc722b */ /* 0x000fc600000000d6 */
[----:B------:R-:W4:Y:S02]  /*24c0*/  LDG.E.64.CONSTANT R214, desc[UR4][R206.64+0x270] ;  /* 0x00027004ced67981 */ /* 0x000f24000c1e9b00 */
        /* <DEDUP_REMOVED lines=8> */
[----:B--2---:R-:W-:Y:S02]  /*2550*/  DFMA R232, R232, R224, R238 ;  /* 0x000000e0e8e8722b */ /* 0x004fe400000000ee */
[----:B------:R-:W2:Y:S06]  /*2560*/  LDG.E.64.CONSTANT R238, desc[UR4][R206.64+0x300] ;  /* 0x00030004ceee7981 */ /* 0x000eac000c1e9b00 */
[----:B---3--:R-:W-:-:S02]  /*2570*/  DFMA R212, R212, R210, R232 ;  /* 0x000000d2d4d4722b */ /* 0x008fc400000000e8 */
[----:B------:R-:W3:Y:S01]  /*2580*/  LDG.E.64.CONSTANT R232, desc[UR4][R206.64+0x328] ;  /* 0x00032804cee87981 */ /* 0x000ee2000c1e9b00 */
[----:B----4-:R-:W-:-:S03]  /*2590*/  DFMA R214, R214, R208, R228 ;  /* 0x000000d0d6d6722b */ /* 0x010fc600000000e4 */
[----:B------:R-:W4:Y:S01]  /*25a0*/  LDG.E.64.CONSTANT R228, desc[UR4][R206.64+0x330] ;  /* 0x00033004cee47981 */ /* 0x000f22000c1e9b00 */
[----:B------:R-:W-:-:S03]  /*25b0*/  DFMA R226, R240, R226, RZ ;  /* 0x000000e2f0e2722b */ /* 0x000fc600000000ff */
[----:B------:R-:W4:Y:S01]  /*25c0*/  LDG.E.64.CONSTANT R240, desc[UR4][R206.64+0x2c0] ;  /* 0x0002c004cef07981 */ /* 0x000f22000c1e9b00 */
[----:B--2---:R-:W-:-:S03]  /*25d0*/  DFMA R238, R238, R216, R212 ;  /* 0x000000d8eeee722b */ /* 0x004fc600000000d4 */
[----:B------:R-:W2:Y:S01]  /*25e0*/  LDG.E.64.CONSTANT R212, desc[UR4][R206.64+0x308] ;  /* 0x00030804ced47981 */ /* 0x000ea2000c1e9b00 */
[----:B---3--:R-:W-:-:S03]  /*25f0*/  DFMA R226, R232, R234, R226 ;  /* 0x000000eae8e2722b */ /* 0x008fc600000000e2 */
[----:B------:R-:W3:Y:S04]  /*2600*/  LDG.E.64.CONSTANT R232, desc[UR4][R206.64+0x338] ;  /* 0x00033804cee87981 */ /* 0x000ee8000c1e9b00 */
[----:B------:R-:W3:Y:S01]  /*2610*/  LDG.E.64.CONSTANT R234, desc[UR4][R206.64+0x358] ;  /* 0x00035804ceea7981 */ /* 0x000ee2000c1e9b00 */
[----:B----4-:R-:W-:-:S03]  /*2620*/  DFMA R228, R228, R230, R226 ;  /* 0x000000e6e4e4722b */ /* 0x010fc600000000e2 */
[----:B------:R-:W4:Y:S04]  /*2630*/  LDG.E.64.CONSTANT R226, desc[UR4][R206.64+0x310] ;  /* 0x00031004cee27981 */ /* 0x000f28000c1e9b00 */
[----:B------:R-:W3:Y:S01]  /*2640*/  LDG.E.64.CONSTANT R230, desc[UR4][R206.64+0x340] ;  /* 0x00034004cee67981 */ /* 0x000ee2000c1e9b00 */
[----:B------:R-:W-:-:S03]  /*2650*/  DFMA R214, R240, R220, R214 ;  /* 0x000000dcf0d6722b */ /* 0x000fc600000000d6 */
[----:B------:R-:W3:Y:S01]  /*2660*/  LDG.E.64.CONSTANT R240, desc[UR4][R206.64+0x368] ;  /* 0x00036804cef07981 */ /* 0x000ee2000c1e9b00 */
[----:B--2---:R-:W-:-:S03]  /*2670*/  DFMA R238, R212, R208, R238 ;  /* 0x000000d0d4ee722b */ /* 0x004fc600000000ee */
[----:B------:R-:W2:Y:S05]  /*2680*/  LDG.E.64.CONSTANT R212, desc[UR4][R206.64+0x348] ;  /* 0x00034804ced47981 */ /* 0x000eaa000c1e9b00 */
[----:B----4-:R-:W-:Y:S02]  /*2690*/  DFMA R226, R226, R220, R238 ;  /* 0x000000dce2e2722b */ /* 0x010fe400000000ee */
[----:B------:R-:W4:Y:S01]  /*26a0*/  LDG.E.64.CONSTANT R238, desc[UR4][R206.64+0x350] ;  /* 0x00035004ceee7981 */ /* 0x000f22000c1e9b00 */
[----:B---3--:R-:W-:-:S03]  /*26b0*/  DFMA R228, R232, R222, R228 ;  /* 0x000000dee8e4722b */ /* 0x008fc600000000e4 */
[----:B------:R-:W3:Y:S04]  /*26c0*/  LDG.E.64.CONSTANT R232, desc[UR4][R206.64+0x360] ;  /* 0x00036004cee87981 */ /* 0x000ee8000c1e9b00 */
        /* <DEDUP_REMOVED lines=13> */
[----:B------:R-:W-:-:S08]  /*27a0*/  DFMA R212, R234, R208, R212 ;  /* 0x000000d0ead4722b */ /* 0x000fd000000000d4 */
[----:B---3--:R-:W-:Y:S02]  /*27b0*/  DFMA R212, R232, R220, R212 ;  /* 0x000000dce8d4722b */ /* 0x008fe400000000d4 */
        /* <DEDUP_REMOVED lines=8> */
.L_x_672:
[----:B------:R-:W-:Y:S05]  /*2840*/  BSYNC.RECONVERGENT B0 ;  /* 0x0000000000007941 */ /* 0x000fea0003800200 */
.L_x_671:
[----:B------:R-:W2:Y:S01]  /*2850*/  LDG.E.64.CONSTANT R242, desc[UR4][R218.64+0x8] ;  /* 0x00000804daf27981 */ /* 0x000ea2000c1e9b00 */
[----:B------:R-:W-:Y:S01]  /*2860*/  BAR.SYNC.DEFER_BLOCKING 0x0 ;  /* 0x0000000000007b1d */ /* 0x000fe20000010000 */
[----:B0-----:R-:W-:-:S05]  /*2870*/  CS2R R210, SRZ ;  /* 0x0000000000d27805 */ /* 0x001fca000001ff00 */
[----:B-1----:R-:W3:Y:S04]  /*2880*/  LDG.E.64.CONSTANT R214, desc[UR4][R218.64+0x368] ;  /* 0x00036804dad67981 */ /* 0x002ee8000c1e9b00 */
[----:B------:R-:W4:Y:S04]  /*2890*/  LDG.E.64.CONSTANT R216, desc[UR4][R218.64+0x2c8] ;  /* 0x0002c804dad87981 */ /* 0x000f28000c1e9b00 */
[----:B------:R-:W4:Y:S04]  /*28a0*/  @!P0 LDG.E.64.CONSTANT R210, desc[UR4][R236.64+0x30] ;  /* 0x00003004ecd28981 */ /* 0x000f28000c1e9b00 */
[----:B------:R-:W4:Y:S04]  /*28b0*/  LDG.E.64.CONSTANT R220, desc[UR4][R218.64+0x318] ;  /* 0x00031804dadc7981 */ /* 0x000f28000c1e9b00 */
[----:B------:R-:W0:Y:S04]  /*28c0*/  LDS.64 R196, [R3] ;  /* 0x0000000003c47984 */ /* 0x000e280000000a00 */
[----:B------:R-:W1:Y:S04]  /*28d0*/  LDS.64 R188, [R3+0x8] ;  /* 0x0000080003bc7984 */ /* 0x000e680000000a00 */
[----:B------:R-:W1:Y:S04]  /*28e0*/  LDS.64 R190, [R3+0x10] ;  /* 0x0000100003be7984 */ /* 0x000e680000000a00 */
[----:B------:R-:W1:Y:S04]  /*28f0*/  LDS.64 R192, [R3+0x18] ;  /* 0x0000180003c07984 */ /* 0x000e680000000a00 */
[----:B------:R-:W1:Y:S04]  /*2900*/  LDS.64 R194, [R3+0x20] ;  /* 0x0000200003c27984 */ /* 0x000e680000000a00 */
[----:B------:R-:W1:Y:S04]  /*2910*/  LDS.64 R222, [R3+0x28] ;  /* 0x0000280003de7984 */ /* 0x000e680000000a00 */
[----:B------:R-:W1:Y:S04]  /*2920*/  LDS.64 R212, [R3+0x30] ;  /* 0x0000300003d47984 */ /* 0x000e680000000a00 */
[----:B------:R-:W1:Y:S04]  /*2930*/  LDS.64 R238, [R3+0x38] ;  /* 0x0000380003ee7984 */ /* 0x000e680000000a00 */
[----:B------:R-:W1:Y:S04]  /*2940*/  LDS.64 R234, [R3+0x40] ;  /* 0x0000400003ea7984 */ /* 0x000e680000000a00 */
[----:B------:R-:W1:Y:S01]  /*2950*/  LDS.64 R232, [R3+0x48] ;  /* 0x0000480003e87984 */ /* 0x000e620000000a00 */
[----:B0----5:R-:W-:-:S03]  /*2960*/  DFMA R198, R248, R196, RZ ;  /* 0x000000c4f8c6722b */ /* 0x021fc600000000ff */
[----:B------:R-:W4:Y:S01]  /*2970*/  LDG.E.64.CONSTANT R226, desc[UR4][R218.64+0x278] ;  /* 0x00027804dae27981 */ /* 0x000f22000c1e9b00 */
[-C--:B------:R-:W-:Y:S02]  /*2980*/  DFMA R200, R16, R196.reuse, RZ ;  /* 0x000000c410c8722b */ /* 0x080fe400000000ff */
[-C--:B------:R-:W-:Y:S02]  /*2990*/  DFMA R202, R36, R196.reuse, RZ ;  /* 0x000000c424ca722b */ /* 0x080fe400000000ff */
[----:B------:R-:W-:-:S04]  /*29a0*/  DFMA R204, R56, R196, RZ ;  /* 0x000000c438cc722b */ /* 0x000fc800000000ff */
[-C--:B-1----:R-:W-:Y:S02]  /*29b0*/  DFMA R200, R18, R188.reuse, R200 ;  /* 0x000000bc12c8722b */ /* 0x082fe400000000c8 */
        /* <DEDUP_REMOVED lines=16> */
[----:B------:R-:W-:Y:S02]  /*2ac0*/  DFMA R204, R68, R212, R204 ;  /* 0x000000d444cc722b */ /* 0x000fe400000000cc */
[-C--:B------:R-:W-:Y:S02]  /*2ad0*/  DFMA R206, R76, R196.reuse, RZ ;  /* 0x000000c44cce722b */ /* 0x080fe400000000ff */
[----:B------:R-:W-:Y:S02]  /*2ae0*/  DFMA R208, R96, R196, RZ ;  /* 0x000000c460d0722b */ /* 0x000fe400000000ff */
[----:B------:R-:W-:-:S02]  /*2af0*/  DFMA R200, R30, R238, R200 ;  /* 0x000000ee1ec8722b */ /* 0x000fc400000000c8 */
[-C--:B------:R-:W-:Y:S02]  /*2b00*/  DFMA R202, R50, R238.reuse, R202 ;  /* 0x000000ee32ca722b */ /* 0x080fe400000000ca */
[----:B------:R-:W-:Y:S02]  /*2b10*/  DFMA R204, R70, R238, R204 ;  /* 0x000000ee46cc722b */ /* 0x000fe400000000cc */
[-C--:B------:R-:W-:Y:S02]  /*2b20*/  DFMA R206, R78, R188.reuse, R206 ;  /* 0x000000bc4ece722b */ /* 0x080fe400000000ce */
[----:B------:R-:W-:Y:S02]  /*2b30*/  DFMA R208, R98, R188, R208 ;  /* 0x000000bc62d0722b */ /* 0x000fe400000000d0 */
        /* <DEDUP_REMOVED lines=9> */
[----:B------:R-:W-:Y:S02]  /*2bd0*/  DFMA R208, R102, R192, R208 ;  /* 0x000000c066d0722b */ /* 0x000fe400000000d0 */
[----:B------:R-:W-:Y:S02]  /*2be0*/  DMUL R178, R200, R178 ;  /* 0x000000b2c8b27228 */ /* 0x000fe40000000000 */
[----:B------:R-:W-:Y:S02]  /*2bf0*/  DMUL R180, R202, R180 ;  /* 0x000000b4cab47228 */ /* 0x000fe40000000000 */
[----:B------:R-:W-:Y:S02]  /*2c00*/  DMUL R182, R204, R182 ;  /* 0x000000b6ccb67228 */ /* 0x000fe40000000000 */
[----:B------:R-:W-:-:S02]  /*2c10*/  DFMA R200, R128, R196, RZ ;  /* 0x000000c480c8722b */ /* 0x000fc400000000ff */
[-C--:B------:R-:W-:Y:S02]  /*2c20*/  DFMA R202, R140, R196.reuse, RZ ;  /* 0x000000c48cca722b */ /* 0x080fe400000000ff */
[----:B------:R-:W-:Y:S02]  /*2c30*/  DFMA R204, R152, R196, RZ ;  /* 0x000000c498cc722b */ /* 0x000fe400000000ff */
        /* <DEDUP_REMOVED lines=14> */
[----:B------:R-:W-:Y:S02]  /*2d20*/  DFMA R204, R158, R192, R204 ;  /* 0x000000c09ecc722b */ /* 0x000fe400000000cc */
[----:B------:R-:W-:-:S02]  /*2d30*/  DFMA R206, R90, R238, R206 ;  /* 0x000000ee5ace722b */ /* 0x000fc400000000ce */
        /* <DEDUP_REMOVED lines=9> */
[----:B------:R-:W-:Y:S02]  /*2dd0*/  DMUL R176, R198, R176 ;  /* 0x000000b0c6b07228 */ /* 0x000fe40000000000 */
[-C--:B------:R-:W-:Y:S02]  /*2de0*/  DFMA R198, R116, R196.reuse, RZ ;  /* 0x000000c474c6722b */ /* 0x080fe400000000ff */
[----:B------:R-:W-:-:S06]  /*2df0*/  DFMA R196, R164, R196, RZ ;  /* 0x000000c4a4c4722b */ /* 0x000fcc00000000ff */
[-C--:B------:R-:W-:Y:S02]  /*2e00*/  DFMA R198, R118, R188.reuse, R198 ;  /* 0x000000bc76c6722b */ /* 0x080fe400000000c6 */
[----:B------:R-:W-:Y:S01]  /*2e10*/  DFMA R196, R166, R188, R196 ;  /* 0x000000bca6c4722b */ /* 0x000fe200000000c4 */
[----:B------:R-:W2:Y:S05]  /*2e20*/  LDG.E.64.CONSTANT R188, desc[UR4][R218.64+0x210] ;  /* 0x00021004dabc7981 */ /* 0x000eaa000c1e9b00 */
[-C--:B------:R-:W-:Y:S02]  /*2e30*/  DFMA R198, R120, R190.reuse, R198 ;  /* 0x000000be78c6722b */ /* 0x080fe400000000c6 */
[----:B------:R-:W-:Y:S01]  /*2e40*/  DFMA R196, R168, R190, R196 ;  /* 0x000000bea8c4722b */ /* 0x000fe200000000c4 */
[----:B------:R-:W2:Y:S01]  /*2e50*/  LDG.E.64.CONSTANT R190, desc[UR4][R218.64+0x218] ;  /* 0x00021804dabe7981 */ /* 0x000ea2000c1e9b00 */
[----:B------:R-:W-:-:S04]  /*2e60*/  DFMA R208, R110, R238, R208 ;  /* 0x000000ee6ed0722b */ /* 0x000fc800000000d0 */
[-C--:B------:R-:W-:Y:S02]  /*2e70*/  DFMA R198, R122, R192.reuse, R198 ;  /* 0x000000c07ac6722b */ /* 0x080fe400000000c6 */
[----:B------:R-:W-:Y:S01]  /*2e80*/  DFMA R196, R170, R192, R196 ;  /* 0x000000c0aac4722b */ /* 0x000fe200000000c4 */
[----:B------:R-:W2:Y:S01]  /*2e90*/  LDG.E.64.CONSTANT R192, desc[UR4][R218.64+0x220] ;  /* 0x00022004dac07981 */ /* 0x000ea2000c1e9b00 */
[-C--:B------:R-:W-:Y:S02]  /*2ea0*/  DFMA R200, R136, R194.reuse, R200 ;  /* 0x000000c288c8722b */ /* 0x080fe400000000c8 */
[-C--:B------:R-:W-:Y:S02]  /*2eb0*/  DFMA R202, R148, R194.reuse, R202 ;  /* 0x000000c294ca722b */ /* 0x080fe400000000ca */
[-C--:B------:R-:W-:Y:S02]  /*2ec0*/  DFMA R198, R124, R194.reuse, R198 ;  /* 0x000000c27cc6722b */ /* 0x080fe400000000c6 */
[----:B------:R-:W-:-:S02]  /*2ed0*/  DFMA R204, R160, R194, R204 ;  /* 0x000000c2a0cc722b */ /* 0x000fc400000000cc */
[----:B------:R-:W-:Y:S02]  /*2ee0*/  DFMA R196, R172, R194, R196 ;  /* 0x000000c2acc4722b */ /* 0x000fe400000000c4 */
[-C--:B------:R-:W-:Y:S01]  /*2ef0*/  DFMA R206, R92, R234.reuse, R206 ;  /* 0x000000ea5cce722b */ /* 0x080fe200000000ce */
[----:B------:R-:W2:Y:S01]  /*2f00*/  LDG.E.64.CONSTANT R194, desc[UR4][R218.64+0x260] ;  /* 0x00026004dac27981 */ /* 0x000ea2000c1e9b00 */
[----:B------:R-:W-:Y:S02]  /*2f10*/  DFMA R208, R112, R234, R208 ;  /* 0x000000ea70d0722b */ /* 0x000fe400000000d0 */
[-C--:B------:R-:W-:Y:S02]  /*2f20*/  DFMA R224, R126, R222.reuse, R198 ;  /* 0x000000de7ee0722b */ /* 0x080fe400000000c6 */
[-C--:B------:R-:W-:Y:S01]  /*2f30*/  DFMA R240, R138, R222.reuse, R200 ;  /* 0x000000de8af0722b */ /* 0x080fe200000000c8 */
[----:B------:R-:W2:Y:S01]  /*2f40*/  LDG.E.64.CONSTANT R198, desc[UR4][R218.64+0x300] ;  /* 0x00030004dac67981 */ /* 0x000ea2000c1e9b00 */
[----:B------:R-:W-:-:S02]  /*2f50*/  DFMA R230, R150, R222, R202 ;  /* 0x000000de96e6722b */ /* 0x000fc400000000ca */
[----:B------:R-:W-:Y:S01]  /*2f60*/  DFMA R228, R162, R222, R204 ;  /* 0x000000dea2e4722b */ /* 0x000fe200000000cc */
[----:B------:R-:W2:Y:S01]  /*2f70*/  LDG.E.64.CONSTANT R200, desc[UR4][R218.64+0x350] ;  /* 0x00035004dac87981 */ /* 0x000ea2000c1e9b00 */
[----:B------:R-:W-:Y:S02]  /*2f80*/  DFMA R206, R94, R232, R206 ;  /* 0x000000e85ece722b */ /* 0x000fe400000000ce */
[----:B------:R-:W-:Y:S01]  /*2f90*/  DFMA R222, R174, R222, R196 ;  /* 0x000000deaede722b */ /* 0x000fe200000000c4 */
[----:B------:R-:W2:Y:S01]  /*2fa0*/  LDG.E.64.CONSTANT R202, desc[UR4][R218.64+0x268] ;  /* 0x00026804daca7981 */ /* 0x000ea2000c1e9b00 */
[----:B------:R-:W-:-:S03]  /*2fb0*/  DFMA R208, R114, R232, R208 ;  /* 0x000000e872d0722b */ /* 0x000fc600000000d0 */
[----:B------:R-:W2:Y:S01]  /*2fc0*/  LDG.E.64.CONSTANT R196, desc[UR4][R218.64+0x2b0] ;  /* 0x0002b004dac47981 */ /* 0x000ea2000c1e9b00 */
[----:B------:R-:W-:-:S03]  /*2fd0*/  DMUL R184, R206, R184 ;  /* 0x000000b8ceb87228 */ /* 0x000fc60000000000 */
[----:B------:R-:W2:Y:S01]  /*2fe0*/  LDG.E.64.CONSTANT R204, desc[UR4][R218.64+0x2b8] ;  /* 0x0002b804dacc7981 */ /* 0x000ea2000c1e9b00 */
[----:B------:R-:W-:-:S03]  /*2ff0*/  DMUL R186, R208, R186 ;  /* 0x000000bad0ba7228 */ /* 0x000fc60000000000 */
[----:B------:R-:W2:Y:S04]  /*3000*/  LDG.E.64.CONSTANT R206, desc[UR4][R218.64+0x308] ;  /* 0x00030804dace7981 */ /* 0x000ea8000c1e9b00 */
[----:B------:R-:W2:Y:S01]  /*3010*/  LDG.E.64.CONSTANT R208, desc[UR4][R218.64+0x358] ;  /* 0x00035804dad07981 */ /* 0x000ea2000c1e9b00 */
[----:B------:R-:W-:Y:S02]  /*3020*/  R2UR UR6, R244 ;  /* 0x00000000f40672ca */ /* 0x000fe400000e0000 */
[----:B------:R-:W-:Y:S02]  /*3030*/  R2UR UR7, R245 ;  /* 0x00000000f50772ca */ /* 0x000fe400000e0000 */
[----:B---3--:R-:W-:Y:S02]  /*3040*/  R2UR UR14, R214 ;  /* 0x00000000d60e72ca */ /* 0x008fe400000e0000 */
[----:B------:R-:W-:-:S02]  /*3050*/  R2UR UR15, R215 ;  /* 0x00000000d70f72ca */ /* 0x000fc400000e0000 */
[----:B----4-:R-:W-:Y:S01]  /*3060*/  R2UR UR10, R216 ;  /* 0x00000000d80a72ca */ /* 0x010fe200000e0000 */
[----:B------:R-:W3:Y:S01]  /*3070*/  LDG.E.64.CONSTANT R214, desc[UR4][R218.64+0x2c0] ;  /* 0x0002c004dad67981 */ /* 0x000ee2000c1e9b00 */
[----:B------:R-:W-:-:S03]  /*3080*/  R2UR UR11, R217 ;  /* 0x00000000d90b72ca */ /* 0x000fc600000e0000 */
[----:B------:R-:W4:Y:S01]  /*3090*/  LDG.E.64.CONSTANT R216, desc[UR4][R218.64+0x310] ;  /* 0x00031004dad87981 */ /* 0x000f22000c1e9b00 */
[----:B------:R-:W-:Y:S02]  /*30a0*/  R2UR UR12, R220 ;  /* 0x00000000dc0c72ca */ /* 0x000fe400000e0000 */
[----:B------:R-:W-:Y:S02]  /*30b0*/  R2UR UR13, R221 ;  /* 0x00000000dd0d72ca */ /* 0x000fe400000e0000 */
[----:B------:R-:W-:-:S06]  /*30c0*/  CS2R R220, SRZ ;  /* 0x0000000000dc7805 */ /* 0x000fcc000001ff00 */
[----:B------:R-:W4:Y:S01]  /*30d0*/  @!P0 LDG.E.64.CONSTANT R220, desc[UR4][R236.64+0x38] ;  /* 0x00003804ecdc8981 */ /* 0x000f22000c1e9b00 */
[----:B------:R-:W-:Y:S02]  /*30e0*/  R2UR UR8, R226 ;  /* 0x00000000e20872ca */ /* 0x000fe400000e0000 */
[----:B------:R-:W-:Y:S02]  /*30f0*/  R2UR UR9, R227 ;  /* 0x00000000e30972ca */ /* 0x000fe400000e0000 */
[----:B------:R-:W-:-:S06]  /*3100*/  CS2R R226, SRZ ;  /* 0x0000000000e27805 */ /* 0x000fcc000001ff00 */
[----:B------:R0:W4:Y:S01]  /*3110*/  @!P0 LDG.E.64.CONSTANT R226, desc[UR4][R236.64+0x50] ;  /* 0x00005004ece28981 */ /* 0x000122000c1e9b00 */
[----:B--2---:R-:W-:-:S08]  /*3120*/  DFMA R224, R188, R212, R224 ;  /* 0x000000d4bce0722b */ /* 0x004fd000000000e0 */
[----:B------:R-:W-:-:S08]  /*3130*/  DFMA R224, R190, R238, R224 ;  /* 0x000000eebee0722b */ /* 0x000fd000000000e0 */
[----:B------:R-:W-:-:S08]  /*3140*/  DFMA R224, R192, R234, R224 ;  /* 0x000000eac0e0722b */ /* 0x000fd000000000e0 */
[----:B------:R-:W-:Y:S02]  /*3150*/  DFMA R224, R232, UR6, R224 ;  /* 0x00000006e8e07c2b */ /* 0x000fe400080000e0 */
[-C--:B------:R-:W-:Y:S02]  /*3160*/  DFMA R240, R194, R212.reuse, R240 ;  /* 0x000000d4c2f0722b */ /* 0x080fe400000000f0 */
[----:B------:R-:W-:-:S04]  /*3170*/  DFMA R228, R198, R212, R228 ;  /* 0x000000d4c6e4722b */ /* 0x000fc800000000e4 */
[----:B------:R-:W-:Y:S01]  /*3180*/  DMUL R210, R224, R210 ;  /* 0x000000d2e0d27228 */ /* 0x000fe20000000000 */
[----:B------:R-:W-:Y:S01]  /*3190*/  CS2R R224, SRZ ;  /* 0x0000000000e07805 */ /* 0x000fe2000001ff00 */
[----:B------:R-:W-:-:S05]  /*31a0*/  DFMA R230, R196, R212, R230 ;  /* 0x000000d4c4e6722b */ /* 0x000fca00000000e6 */
[----:B------:R-:W2:Y:S01]  /*31b0*/  @!P0 LDG.E.64.CONSTANT R224, desc[UR4][R236.64+0x48] ;  /* 0x00004804ece08981 */ /* 0x000ea2000c1e9b00 */
[----:B------:R-:W-:Y:S01]  /*31c0*/  DFMA R212, R200, R212, R222 ;  /* 0x000000d4c8d4722b */ /* 0x000fe200000000de */
[----:B------:R-:W-:Y:S01]  /*31d0*/  CS2R R222, SRZ ;  /* 0x0000000000de7805 */ /* 0x000fe2000001ff00 */
[-C--:B------:R-:W-:Y:S02]  /*31e0*/  DFMA R240, R202, R238.reuse, R240 ;  /* 0x000000eecaf0722b */ /* 0x080fe400000000f0 */
[-C--:B------:R-:W-:Y:S02]  /*31f0*/  DFMA R230, R204, R238.reuse, R230 ;  /* 0x000000eecce6722b */ /* 0x080fe400000000e6 */
[-C--:B------:R-:W-:Y:S01]  /*3200*/  DFMA R228, R206, R238.reuse, R228 ;  /* 0x000000eecee4722b */ /* 0x080fe200000000e4 */
[----:B------:R-:W2:Y:S01]  /*3210*/  @!P0 LDG.E.64.CONSTANT R222, desc[UR4][R236.64+0x40] ;  /* 0x00004004ecde8981 */ /* 0x000ea2000c1e9b00 */
[----:B------:R-:W-:-:S03]  /*3220*/  DFMA R238, R208, R238, R212 ;  /* 0x000000eed0ee722b */ /* 0x000fc600000000d4 */
[----:B------:R-:W0:Y:S04]  /*3230*/  LDG.E.64.CONSTANT R212, desc[UR4][R218.64+0x270] ;  /* 0x00027004dad47981 */ /* 0x000e28000c1e9b00 */
[----:B------:R-:W2:Y:S01]  /*3240*/  LDG.E.64.CONSTANT R218, desc[UR4][R218.64+0x360] ;  /* 0x00036004dada7981 */ /* 0x000ea2000c1e9b00 */
[-C--:B---3--:R-:W-:Y:S02]  /*3250*/  DFMA R230, R214, R234.reuse, R230 ;  /* 0x000000ead6e6722b */ /* 0x088fe400000000e6 */
[----:B----4-:R-:W-:-:S06]  /*3260*/  DFMA R228, R216, R234, R228 ;  /* 0x000000ead8e4722b */ /* 0x010fcc00000000e4 */
[C---:B------:R-:W-:Y:S02]  /*3270*/  DFMA R230, R232.reuse, UR10, R230 ;  /* 0x0000000ae8e67c2b */ /* 0x040fe400080000e6 */
[----:B------:R-:W-:Y:S01]  /*3280*/  DFMA R228, R232, UR12, R228 ;  /* 0x0000000ce8e47c2b */ /* 0x000fe200080000e4 */
[----:B------:R-:W-:Y:S07]  /*3290*/  BSSY.RECONVERGENT B0, `(.L_x_673) ;  /* 0x000010a000007945 */ /* 0x000fee0003800200 */
[----:B--2---:R-:W-:-:S02]  /*32a0*/  DMUL R224, R228, R224 ;  /* 0x000000e0e4e07228 */ /* 0x004fc40000000000 */
[----:B------:R-:W-:Y:S02]  /*32b0*/  DFMA R228, R248, R176, RZ ;  /* 0x000000b0f8e4722b */ /* 0x000fe400000000ff */
[----:B------:R-:W-:Y:S02]  /*32c0*/  DMUL R222, R230, R222 ;  /* 0x000000dee6de7228 */ /* 0x000fe40000000000 */
[----:B0-----:R-:W-:Y:S02]  /*32d0*/  DFMA R236, R212, R234, R240 ;  /* 0x000000ead4ec722b */ /* 0x001fe400000000f0 */
[----:B------:R-:W-:Y:S02]  /*32e0*/  DFMA R230, R242, R176, RZ ;  /* 0x000000b0f2e6722b */ /* 0x000fe400000000ff */
[----:B------:R-:W-:-:S04]  /*32f0*/  DFMA R234, R218, R234, R238 ;  /* 0x000000eadaea722b */ /* 0x000fc800000000ee */
[----:B------:R-:W-:Y:S02]  /*3300*/  DFMA R236, R232, UR8, R236 ;  /* 0x00000008e8ec7c2b */ /* 0x000fe400080000ec */
[-C--:B------:R-:W-:Y:S02]  /*3310*/  DFMA R228, R16, R178.reuse, R228 ;  /* 0x000000b210e4722b */ /* 0x080fe400000000e4 */
[----:B------:R-:W-:Y:S02]  /*3320*/  DFMA R230, R18, R178, R230 ;  /* 0x000000b212e6722b */ /* 0x000fe400000000e6 */
[----:B------:R-:W-:Y:S02]  /*3330*/  DFMA R234, R232, UR14, R234 ;  /* 0x0000000ee8ea7c2b */ /* 0x000fe400080000ea */
[----:B------:R-:W-:Y:S02]  /*3340*/  DFMA R232, R246, R176, RZ ;  /* 0x000000b0f6e8722b */ /* 0x000fe400000000ff */
[----:B------:R-:W-:-:S02]  /*3350*/  DFMA R228, R36, R180, R228 ;  /* 0x000000b424e4722b */ /* 0x000fc400000000e4 */
[----:B------:R-:W-:-:S04]  /*3360*/  DFMA R230, R38, R180, R230 ;  /* 0x000000b426e6722b */ /* 0x000fc800000000e6 */
[----:B------:R-:W-:Y:S02]  /*3370*/  DFMA R232, R20, R178, R232 ;  /* 0x000000b214e8722b */ /* 0x000fe400000000e8 */
[-C--:B------:R-:W-:Y:S02]  /*3380*/  DFMA R228, R56, R182.reuse, R228 ;  /* 0x000000b638e4722b */ /* 0x080fe400000000e4 */
        /* <DEDUP_REMOVED lines=8> */
[----:B------:R-:W-:Y:S02]  /*3410*/  DMUL R220, R236, R220 ;  /* 0x000000dcecdc7228 */ /* 0x000fe40000000000 */
        /* <DEDUP_REMOVED lines=8> */
[----:B------:R-:W-:Y:S02]  /*34a0*/  DFMA R232, R132, R220, R232 ;  /* 0x000000dc84e8722b */ /* 0x000fe400000000e8 */
[----:B------:R-:W-:Y:S02]  /*34b0*/  DMUL R226, R234, R226 ;  /* 0x000000e2eae27228 */ /* 0x000fe40000000000 */
[-C--:B------:R-:W-:Y:S02]  /*34c0*/  DFMA R228, R152, R224.reuse, R228 ;  /* 0x000000e098e4722b */ /* 0x080fe400000000e4 */
[----:B------:R-:W-:-:S02]  /*34d0*/  DFMA R230, R154, R224, R230 ;  /* 0x000000e09ae6722b */ /* 0x000fc400000000e6 */
[----:B------:R-:W-:-:S04]  /*34e0*/  DFMA R232, R144, R222, R232 ;  /* 0x000000de90e8722b */ /* 0x000fc800000000e8 */
[-C--:B------:R-:W-:Y:S02]  /*34f0*/  DFMA R236, R164, R226.reuse, R228 ;  /* 0x000000e2a4ec722b */ /* 0x080fe400000000e4 */
[----:B------:R-:W-:Y:S02]  /*3500*/  DFMA R238, R166, R226, R230 ;  /* 0x000000e2a6ee722b */ /* 0x000fe400000000e6 */
[----:B------:R-:W-:Y:S02]  /*3510*/  DFMA R232, R156, R224, R232 ;  /* 0x000000e09ce8722b */ /* 0x000fe400000000e8 */
[-C--:B------:R-:W-:Y:S01]  /*3520*/  DFMA R240, R250, R176.reuse, RZ ;  /* 0x000000b0faf0722b */ /* 0x080fe200000000ff */
[----:B------:R0:W-:Y:S01]  /*3530*/  STS.64 [R3], R236 ;  /* 0x000000ec03007388 */ /* 0x0001e20000000a00 */
[-C--:B------:R-:W-:Y:S02]  /*3540*/  DFMA R228, R4, R176.reuse, RZ ;  /* 0x000000b004e4722b */ /* 0x080fe400000000ff */
[----:B------:R-:W-:Y:S01]  /*3550*/  DFMA R230, R6, R176, RZ ;  /* 0x000000b006e6722b */ /* 0x000fe200000000ff */
[----:B------:R1:W-:Y:S01]  /*3560*/  STS.64 [R3+0x8], R238 ;  /* 0x000008ee03007388 */ /* 0x0003e20000000a00 */
[----:B------:R-:W-:-:S02]  /*3570*/  DFMA R242, R168, R226, R232 ;  /* 0x000000e2a8f2722b */ /* 0x000fc400000000e8 */
[-C--:B------:R-:W-:Y:S02]  /*3580*/  DFMA R232, R8, R176.reuse, RZ ;  /* 0x000000b008e8722b */ /* 0x080fe400000000ff */
[-C--:B------:R-:W-:Y:S02]  /*3590*/  DFMA R234, R10, R176.reuse, RZ ;  /* 0x000000b00aea722b */ /* 0x080fe400000000ff */
[-C--:B0-----:R-:W-:Y:S02]  /*35a0*/  DFMA R236, R12, R176.reuse, RZ ;  /* 0x000000b00cec722b */ /* 0x081fe400000000ff */
[----:B-1----:R-:W-:Y:S02]  /*35b0*/  DFMA R238, R14, R176, RZ ;  /* 0x000000b00eee722b */ /* 0x002fe400000000ff */
        /* <DEDUP_REMOVED lines=80> */
[----:B------:R-:W1:Y:S04]  /*3ac0*/  LDS.64 R246, [R2] ;  /* 0x0000000002f67984 */ /* 0x000e680000000a00 */
[----:B------:R-:W2:Y:S04]  /*3ad0*/  LDS.64 R244, [R2+0x58] ;  /* 0x0000580002f47984 */ /* 0x000ea80000000a00 */
[----:B0-----:R-:W0:Y:S04]  /*3ae0*/  LDS.64 R242, [R2+0xb0] ;  /* 0x0000b00002f27984 */ /* 0x001e280000000a00 */
[----:B------:R-:W3:Y:S04]  /*3af0*/  LDS.64 R240, [R2+0x108] ;  /* 0x0001080002f07984 */ /* 0x000ee80000000a00 */
[----:B------:R-:W4:Y:S04]  /*3b00*/  LDS.64 R238, [R2+0x160] ;  /* 0x0001600002ee7984 */ /* 0x000f280000000a00 */
[----:B------:R-:W5:Y:S04]  /*3b10*/  LDS.64 R236, [R2+0x1b8] ;  /* 0x0001b80002ec7984 */ /* 0x000f680000000a00 */
[----:B------:R-:W5:Y:S04]  /*3b20*/  LDS.64 R234, [R2+0x210] ;  /* 0x0002100002ea7984 */ /* 0x000f680000000a00 */
[----:B------:R-:W5:Y:S04]  /*3b30*/  LDS.64 R232, [R2+0x268] ;  /* 0x0002680002e87984 */ /* 0x000f680000000a00 */
[----:B------:R-:W5:Y:S04]  /*3b40*/  LDS.64 R230, [R2+0x2c0] ;  /* 0x0002c00002e67984 */ /* 0x000f680000000a00 */
[----:B------:R-:W5:Y:S01]  /*3b50*/  LDS.64 R228, [R2+0x318] ;  /* 0x0003180002e47984 */ /* 0x000f620000000a00 */
[----:B-1----:R-:W-:-:S08]  /*3b60*/  DFMA R226, R248, R246, RZ ;  /* 0x000000f6f8e2722b */ /* 0x002fd000000000ff */
[----:B--2---:R-:W-:-:S08]  /*3b70*/  DFMA R226, R16, R244, R226 ;  /* 0x000000f410e2722b */ /* 0x004fd000000000e2 */
[----:B0-----:R-:W-:Y:S02]  /*3b80*/  DFMA R248, R36, R242, R226 ;  /* 0x000000f224f8722b */ /* 0x001fe400000000e2 */
[----:B------:R-:W0:Y:S06]  /*3b90*/  LDS.64 R226, [R2+0x370] ;  /* 0x0003700002e27984 */ /* 0x000e2c0000000a00 */
        /* <DEDUP_REMOVED lines=118> */
[----:B------:R-:W-:-:S05]  /*4300*/  DFMA R246, R226, UR14, R246 ;  /* 0x0000000ee2f67c2b */ /* 0x000fca00080000f6 */
[----:B------:R1:W-:Y:S04]  /*4310*/  STS.64 [R2+0x2c0], R248 ;  /* 0x0002c0f802007388 */ /* 0x0003e80000000a00 */
[----:B------:R1:W-:Y:S02]  /*4320*/  STS.64 [R2+0x318], R246 ;  /* 0x000318f602007388 */ /* 0x0003e40000000a00 */
.L_x_674:
[----:B------:R-:W-:Y:S05]  /*4330*/  BSYNC.RECONVERGENT B0 ;  /* 0x0000000000007941 */ /* 0x000fea0003800200 */
.L_x_673:
[----:B0-----:R-:W0:Y:S01]  /*4340*/  S2R R3, SR_TID.X ;  /* 0x0000000000037919 */ /* 0x001e220000002100 */
[----:B------:R-:W-:Y:S01]  /*4350*/  BSSY.RECONVERGENT B0, `(.L_x_675) ;  /* 0x0000098000007945 */ /* 0x000fe20003800200 */
[----:B------:R-:W-:Y:S01]  /*4360*/  BAR.SYNC.DEFER_BLOCKING 0x0 ;  /* 0x0000000000007b1d */ /* 0x000fe20000010000 */
[----:B0-----:R-:W-:-:S05]  /*4370*/  ISETP.GT.U32.OR P0, PT, R3, 0x63, P0 ;  /* 0x000000630300780c */ /* 0x001fca0000704470 */
[----:B------:R-:W-:Y:S08]  /*4380*/  @P1 BRA `(.L_x_676) ;  /* 0x0000000800501947 */ /* 0x000ff00003800000 */
[----:B------:R-:W0:Y:S01]  /*4390*/  LDC.64 R226, c[0x0][0x390] ;  /* 0x0000e400ffe27b82 */ /* 0x000e220000000a00 */
[----:B------:R-:W2:Y:S01]  /*43a0*/  S2R R178, SR_CgaCtaId ;  /* 0x0000000000b27919 */ /* 0x000ea20000008800 */
[C---:B------:R-:W-:Y:S02]  /*43b0*/  LOP3.LUT R176, R3.reuse, 0xffff, RZ, 0xc0, !PT ;  /* 0x0000ffff03b07812 */ /* 0x040fe400078ec0ff */
[----:B------:R-:W-:Y:S01]  /*43c0*/  PRMT R177, R3, 0x9910, RZ ;  /* 0x0000991003b17816 */ /* 0x000fe200000000ff */
[----:B-1----:R-:W1:Y:S02]  /*43d0*/  S2R R2, SR_TID.Y ;  /* 0x0000000000027919 */ /* 0x002e640000002200 */
[----:B------:R-:W-:Y:S01]  /*43e0*/  IMAD R176, R176, 0x199a, RZ ;  /* 0x0000199ab0b07824 */ /* 0x000fe200078e02ff */
[----:B------:R-:W3:Y:S01]  /*43f0*/  LDC.64 R228, c[0x0][0x390] ;  /* 0x0000e400ffe47b82 */ /* 0x000ee20000000a00 */
[----:B------:R-:W-:Y:S01]  /*4400*/  IMAD R179, R177, 0xcd, RZ ;  /* 0x000000cdb1b37824 */ /* 0x000fe200078e02ff */
[----:B------:R-:W-:-:S02]  /*4410*/  MOV R177, 0x400 ;  /* 0x0000040000b17802 */ /* 0x000fc40000000f00 */
[----:B------:R-:W-:Y:S02]  /*4420*/  SHF.R.U32.HI R176, RZ, 0x10, R176 ;  /* 0x00000010ffb07819 */ /* 0x000fe400000116b0 */
[----:B------:R-:W-:Y:S02]  /*4430*/  LOP3.LUT R179, R179, 0xffff, RZ, 0xc0, !PT ;  /* 0x0000ffffb3b37812 */ /* 0x000fe400078ec0ff */
[----:B------:R-:W4:Y:S01]  /*4440*/  LDC.64 R230, c[0x0][0x390] ;  /* 0x0000e400ffe67b82 */ /* 0x000f220000000a00 */
[----:B------:R-:W-:Y:S02]  /*4450*/  PRMT R176, R176, 0x9910, RZ ;  /* 0x00009910b0b07816 */ /* 0x000fe400000000ff */
[----:B------:R-:W-:-:S03]  /*4460*/  SHF.R.U32.HI R179, RZ, 0xb, R179 ;  /* 0x0000000bffb37819 */ /* 0x000fc600000116b3 */
[----:B------:R-:W-:Y:S01]  /*4470*/  IMAD R176, R176, 0xa, RZ ;  /* 0x0000000ab0b07824 */ /* 0x000fe200078e02ff */
[----:B------:R-:W-:Y:S01]  /*4480*/  LOP3.LUT R179, R179, 0xffff, RZ, 0xc0, !PT ;  /* 0x0000ffffb3b37812 */ /* 0x000fe200078ec0ff */
[----:B0-----:R-:W5:Y:S02]  /*4490*/  LDG.E.64.CONSTANT R226, desc[UR4][R226.64+0x10] ;  /* 0x00001004e2e27981 */ /* 0x001f64000c1e9b00 */
[----:B------:R-:W-:-:S05]  /*44a0*/  IMAD.MOV R176, RZ, RZ, -R176 ;  /* 0x000000ffffb07224 */ /* 0x000fca00078e0ab0 */
[----:B------:R-:W-:Y:S01]  /*44b0*/  PRMT R176, R176, 0x7710, RZ ;  /* 0x00007710b0b07816 */ /* 0x000fe200000000ff */
[----:B---3--:R-:W3:Y:S01]  /*44c0*/  LDG.E.64.CONSTANT R228, desc[UR4][R228.64+0x8] ;  /* 0x00000804e4e47981 */ /* 0x008ee2000c1e9b00 */
[----:B--2---:R-:W-:-:S03]  /*44d0*/  LEA R177, R178, R177, 0x18 ;  /* 0x000000b1b2b17211 */ /* 0x004fc600078ec0ff */
[----:B------:R-:W-:Y:S02]  /*44e0*/  IMAD.IADD R176, R176, 0x1, R3 ;  /* 0x00000001b0b07824 */ /* 0x000fe400078e0203 */
[----:B-1----:R-:W-:Y:S01]  /*44f0*/  IMAD R2, R2, 0x2998, R177 ;  /* 0x0000299802027824 */ /* 0x002fe200078e02b1 */
[----:B----4-:R-:W2:Y:S02]  /*4500*/  LDG.E.64.CONSTANT R230, desc[UR4][R230.64] ;  /* 0x00000004e6e67981 */ /* 0x010ea4000c1e9b00 */
[----:B------:R-:W-:Y:S01]  /*4510*/  LOP3.LUT R177, R176, 0xffff, RZ, 0xc0, !PT ;  /* 0x0000ffffb0b17812 */ /* 0x000fe200078ec0ff */
[----:B------:R-:W-:-:S04]  /*4520*/  IMAD R2, R179, 0x58, R2 ;  /* 0x00000058b3027824 */ /* 0x000fc800078e0202 */
[----:B------:R-:W-:-:S05]  /*4530*/  IMAD R2, R177, 0x8, R2 ;  /* 0x00000008b1027824 */ /* 0x000fca00078e0202 */
[----:B------:R-:W0:Y:S04]  /*4540*/  LDS.64 R182, [R2] ;  /* 0x0000000002b67984 */ /* 0x000e280000000a00 */
[----:B------:R-:W1:Y:S04]  /*4550*/  LDS.64 R180, [R2+0x3c8] ;  /* 0x0003c80002b47984 */ /* 0x000e680000000a00 */
[----:B------:R-:W4:Y:S04]  /*4560*/  LDS.64 R178, [R2+0x790] ;  /* 0x0007900002b27984 */ /* 0x000f280000000a00 */
[----:B------:R-:W4:Y:S04]  /*4570*/  LDS.64 R176, [R2+0xb58] ;  /* 0x000b580002b07984 */ /* 0x000f280000000a00 */
[----:B------:R-:W-:Y:S01]  /*4580*/  LDS.64 R224, [R2+0x25d0] ;  /* 0x0025d00002e07984 */ /* 0x000fe20000000a00 */
[----:B0-----:R-:W-:-:S02]  /*4590*/  DFMA R220, R4, R182, RZ ;  /* 0x000000b604dc722b */ /* 0x001fc400000000ff */
[-C--:B------:R-:W-:Y:S01]  /*45a0*/  DFMA R6, R6, R182.reuse, RZ ;  /* 0x000000b60606722b */ /* 0x080fe200000000ff */
[----:B------:R-:W0:Y:S01]  /*45b0*/  LDS.64 R4, [R2+0xf20] ;  /* 0x000f200002047984 */ /* 0x000e220000000a00 */
[-C--:B------:R-:W-:Y:S02]  /*45c0*/  DFMA R8, R8, R182.reuse, RZ ;  /* 0x000000b60808722b */ /* 0x080fe400000000ff */
[-C--:B------:R-:W-:Y:S02]  /*45d0*/  DFMA R10, R10, R182.reuse, RZ ;  /* 0x000000b60a0a722b */ /* 0x080fe400000000ff */
[-C--:B------:R-:W-:Y:S02]  /*45e0*/  DFMA R12, R12, R182.reuse, RZ ;  /* 0x000000b60c0c722b */ /* 0x080fe400000000ff */
[----:B------:R-:W-:Y:S02]  /*45f0*/  DFMA R250, R250, R182, RZ ;  /* 0x000000b6fafa722b */ /* 0x000fe400000000ff */
[----:B-1----:R-:W-:-:S02]  /*4600*/  DFMA R8, R28, R180, R8 ;  /* 0x000000b41c08722b */ /* 0x002fc40000000008 */
[----:B------:R-:W-:Y:S02]  /*4610*/  DFMA R10, R30, R180, R10 ;  /* 0x000000b41e0a722b */ /* 0x000fe4000000000a */
[----:B------:R-:W-:Y:S02]  /*4620*/  DFMA R14, R14, R182, RZ ;  /* 0x000000b60e0e722b */ /* 0x000fe400000000ff */
[-C--:B------:R-:W-:Y:S01]  /*4630*/  DFMA R26, R26, R180.reuse, R6 ;  /* 0x000000b41a1a722b */ /* 0x080fe20000000006 */
[----:B------:R-:W1:Y:S01]  /*4640*/  LDS.64 R6, [R2+0x12e8] ;  /* 0x0012e80002067984 */ /* 0x000e620000000a00 */
[----:B------:R-:W-:Y:S02]  /*4650*/  DFMA R12, R32, R180, R12 ;  /* 0x000000b4200c722b */ /* 0x000fe4000000000c */
[----:B----4-:R-:W-:Y:S02]  /*4660*/  DFMA R10, R50, R178, R10 ;  /* 0x000000b2320a722b */ /* 0x010fe4000000000a */
[----:B------:R-:W-:-:S02]  /*4670*/  DFMA R250, R22, R180, R250 ;  /* 0x000000b416fa722b */ /* 0x000fc400000000fa */
[-C--:B------:R-:W-:Y:S02]  /*4680*/  DFMA R220, R24, R180.reuse, R220 ;  /* 0x000000b418dc722b */ /* 0x080fe400000000dc */
[----:B------:R-:W-:Y:S02]  /*4690*/  DFMA R14, R34, R180, R14 ;  /* 0x000000b4220e722b */ /* 0x000fe4000000000e */
[-C--:B------:R-:W-:Y:S01]  /*46a0*/  DFMA R48, R48, R178.reuse, R8 ;  /* 0x000000b23030722b */ /* 0x080fe20000000008 */
[----:B------:R-:W4:Y:S01]  /*46b0*/  LDS.64 R8, [R2+0x16b0] ;  /* 0x0016b00002087984 */ /* 0x000f220000000a00 */
[-C--:B------:R-:W-:Y:S02]  /*46c0*/  DFMA R12, R52, R178.reuse, R12 ;  /* 0x000000b2340c722b */ /* 0x080fe4000000000c */
[-C--:B------:R-:W-:Y:S02]  /*46d0*/  DFMA R250, R42, R178.reuse, R250 ;  /* 0x000000b22afa722b */ /* 0x080fe400000000fa */
        /* <DEDUP_REMOVED lines=9> */
[-C--:B------:R-:W-:Y:S02]  /*4770*/  DFMA R72, R72, R176.reuse, R12 ;  /* 0x000000b04848722b */ /* 0x080fe4000000000c */
[----:B------:R-:W-:Y:S01]  /*4780*/  DFMA R14, R74, R176, R14 ;  /* 0x000000b04a0e722b */ /* 0x000fe2000000000e */
[----:B------:R-:W4:Y:S01]  /*4790*/  LDS.64 R12, [R2+0x1e40] ;  /* 0x001e4000020c7984 */ /* 0x000f220000000a00 */
[-C--:B0-----:R-:W-:Y:S02]  /*47a0*/  DFMA R250, R82, R4.reuse, R250 ;  /* 0x0000000452fa722b */ /* 0x081fe400000000fa */
[-C--:B------:R-:W-:Y:S02]  /*47b0*/  DFMA R220, R84, R4.reuse, R220 ;  /* 0x0000000454dc722b */ /* 0x080fe400000000dc */
[----:B------:R-:W-:-:S02]  /*47c0*/  DFMA R26, R86, R4, R26 ;  /* 0x00000004561a722b */ /* 0x000fc4000000001a */
[-C--:B------:R-:W-:Y:S02]  /*47d0*/  DFMA R48, R88, R4.reuse, R48 ;  /* 0x000000045830722b */ /* 0x080fe40000000030 */
[-C--:B------:R-:W-:Y:S02]  /*47e0*/  DFMA R70, R90, R4.reuse, R70 ;  /* 0x000000045a46722b */ /* 0x080fe40000000046 */
[-C--:B------:R-:W-:Y:S02]  /*47f0*/  DFMA R72, R92, R4.reuse, R72 ;  /* 0x000000045c48722b */ /* 0x080fe40000000048 */
[----:B------:R-:W-:Y:S02]  /*4800*/  DFMA R14, R94, R4, R14 ;  /* 0x000000045e0e722b */ /* 0x000fe4000000000e */
[-C--:B-1----:R-:W-:Y:S02]  /*4810*/  DFMA R220, R104, R6.reuse, R220 ;  /* 0x0000000668dc722b */ /* 0x082fe400000000dc */
[----:B------:R-:W-:-:S02]  /*4820*/  DFMA R250, R102, R6, R250 ;  /* 0x0000000666fa722b */ /* 0x000fc400000000fa */
        /* <DEDUP_REMOVED lines=26> */
[-C--:B-----5:R-:W-:Y:S02]  /*49d0*/  DFMA R210, R226, R182.reuse, RZ ;  /* 0x000000b6e2d2722b */ /* 0x0a0fe400000000ff */
[-C--:B---3--:R-:W-:Y:S02]  /*49e0*/  DFMA R186, R228, R182.reuse, RZ ;  /* 0x000000b6e4ba722b */ /* 0x088fe400000000ff */
[----:B--2---:R-:W-:-:S06]  /*49f0*/  DFMA R184, R230, R182, RZ ;  /* 0x000000b6e6b8722b */ /* 0x004fcc00000000ff */
        /* <DEDUP_REMOVED lines=11> */
[----:B------:R-:W-:Y:S01]  /*4ab0*/  DFMA R184, R76, R4, R184 ;  /* 0x000000044cb8722b */ /* 0x000fe200000000b8 */
[----:B------:R-:W0:Y:S03]  /*4ac0*/  LDS.64 R4, [R2+0x2208] ;  /* 0x0022080002047984 */ /* 0x000e260000000a00 */
[-C--:B------:R-:W-:Y:S02]  /*4ad0*/  DFMA R186, R98, R6.reuse, R186 ;  /* 0x0000000662ba722b */ /* 0x080fe400000000ba */
[----:B------:R-:W-:-:S02]  /*4ae0*/  DFMA R210, R100, R6, R210 ;  /* 0x0000000664d2722b */ /* 0x000fc400000000d2 */
        /* <DEDUP_REMOVED lines=9> */
[----:B------:R-:W-:-:S08]  /*4b80*/  DFMA R184, R140, R12, R184 ;  /* 0x0000000c8cb8722b */ /* 0x000fd000000000b8 */
        /* <DEDUP_REMOVED lines=19> */
[----:B------:R-:W-:-:S11]  /*4cc0*/  DFMA R224, R224, UR14, R14 ;  /* 0x0000000ee0e07c2b */ /* 0x000fd6000800000e */
.L_x_676:
[----:B------:R-:W-:Y:S05]  /*4cd0*/  BSYNC.RECONVERGENT B0 ;  /* 0x0000000000007941 */ /* 0x000fea0003800200 */
.L_x_675:
        /* <DEDUP_REMOVED lines=16> */
.L_x_677:
        /* <DEDUP_REMOVED lines=10> */
.L_x_2987:


//--------------------- .text._Z30massMatrixMultiplyGlobalKernelILi10ELi11ELi1EEviPKdS1_S1_S1_Pd --------------------------
	.section	.text._Z30massMatrixMultiplyGlobalKernelILi10ELi11ELi1EEviPKdS1_S1_S1_Pd,"ax",@progbits
	.align	128
        .global         _Z30massMatrixMultiplyGlobalKernelILi10ELi11ELi1EEviPKdS1_S1_S1_Pd
        .type           _Z30massMatrixMultiplyGlobalKernelILi10ELi11ELi1EEviPKdS1_S1_S1_Pd,@function
        .size           _Z30massMatrixMultiplyGlobalKernelILi10ELi11ELi1EEviPKdS1_S1_S1_Pd,(.L_x_2988 - _Z30massMatrixMultiplyGlobalKernelILi10ELi11ELi1EEviPKdS1_S1_S1_Pd)
        .other          _Z30massMatrixMultiplyGlobalKernelILi10ELi11ELi1EEviPKdS1_S1_S1_Pd,@"STO_CUDA_ENTRY STV_DEFAULT"
_Z30massMatrixMultiplyGlobalKernelILi10ELi11ELi1EEviPKdS1_S1_S1_Pd:
.text._Z30massMatrixMultiplyGlobalKernelILi10ELi11ELi1EEviPKdS1_S1_S1_Pd:
        /* <DEDUP_REMOVED lines=66> */
[----:B0-----:R-:W-:Y:S01]  /*0420*/  VIADD R0, R124, UR6 ;  /* 0x000000067c007c36 */ /* 0x001fe20008000000 */
[----:B------:R-:W-:Y:S01]  /*0430*/  BAR.SYNC.DEFER_BLOCKING 0x0 ;  /* 0x0000000000007b1d */ /* 0x000fe20000010000 */
[----:B-1----:R-:W-:-:S02]  /*0440*/  ISETP.GE.U32.AND P0, PT, R126, 0x64, PT ;  /* 0x000000647e00780c */ /* 0x002fc40003f06070 */
[----:B---3--:R-:W-:Y:S02]  /*0450*/  LOP3.LUT R3, R126, 0xffff, RZ, 0xc0, !PT ;  /* 0x0000ffff7e037812 */ /* 0x008fe400078ec0ff */
[----:B--2---:R-:W-:-:S03]  /*0460*/  ISETP.LT.AND P0, PT, R0, UR7, !P0 ;  /* 0x0000000700007c0c */ /* 0x004fc6000c701270 */
[C---:B------:R-:W-:Y:S01]  /*0470*/  IMAD R2, R3.reuse, 0xcccd, RZ ;  /* 0x0000cccd03027824 */ /* 0x040fe200078e02ff */
[----:B------:R-:W-:Y:S01]  /*0480*/  PRMT R4, R126, 0x9910, RZ ;  /* 0x000099107e047816 */ /* 0x000fe200000000ff */
[----:B------:R-:W-:-:S03]  /*0490*/  IMAD R5, R3, 0x1746, RZ ;  /* 0x0000174603057824 */ /* 0x000fc600078e02ff */
[----:B------:R-:W-:Y:S01]  /*04a0*/  SHF.R.U32.HI R2, RZ, 0x13, R2 ;  /* 0x00000013ff027819 */ /* 0x000fe20000011602 */
[----:B------:R-:W-:Y:S01]  /*04b0*/  IMAD R4, R4, 0xcd, RZ ;  /* 0x000000cd04047824 */ /* 0x000fe200078e02ff */
[----:B------:R-:W-:Y:S02]  /*04c0*/  MOV R3, 0x400 ;  /* 0x0000040000037802 */ /* 0x000fe40000000f00 */
[----:B------:R-:W-:Y:S01]  /*04d0*/  PRMT R123, R2, 0x9910, RZ ;  /* 0x00009910027b7816 */ /* 0x000fe200000000ff */
[----:B------:R-:W0:Y:S01]  /*04e0*/  @P0 LDC.64 R158, c[0x0][0x3a0] ;  /* 0x0000e800ff9e0b82 */ /* 0x000e220000000a00 */
[----:B------:R-:W-:Y:S02]  /*04f0*/  SHF.R.U32.HI R2, RZ, 0x10, R5 ;  /* 0x00000010ff027819 */ /* 0x000fe40000011605 */
[----:B----4-:R-:W-:Y:S01]  /*0500*/  LEA R3, R122, R3, 0x18 ;  /* 0x000000037a037211 */ /* 0x010fe200078ec0ff */
[----:B------:R-:W-:Y:S01]  /*0510*/  IMAD.MOV.U32 R5, RZ, RZ, R123 ;  /* 0x000000ffff057224 */ /* 0x000fe200078e007b */
[----:B------:R-:W-:-:S03]  /*0520*/  LOP3.LUT R122, R4, 0xffff, RZ, 0xc0, !PT ;  /* 0x0000ffff047a7812 */ /* 0x000fc600078ec0ff */
[----:B------:R-:W-:Y:S01]  /*0530*/  IMAD R4, R5, 0xa, RZ ;  /* 0x0000000a05047824 */ /* 0x000fe200078e02ff */
[----:B------:R-:W-:Y:S02]  /*0540*/  SHF.R.U32.HI R5, RZ, 0xb, R122 ;  /* 0x0000000bff057819 */ /* 0x000fe4000001167a */
[----:B------:R-:W1:Y:S01]  /*0550*/  LDC.64 R122, c[0x0][0x388] ;  /* 0x0000e200ff7a7b82 */ /* 0x000e620000000a00 */
[----:B------:R-:W-:Y:S01]  /*0560*/  PRMT R125, R2, 0x9910, RZ ;  /* 0x00009910027d7816 */ /* 0x000fe200000000ff */
[----:B------:R-:W-:Y:S01]  /*0570*/  IMAD R3, R124, 0x2998, R3 ;  /* 0x000029987c037824 */ /* 0x000fe200078e0203 */
[----:B------:R-:W-:Y:S02]  /*0580*/  IADD3 R127, PT, PT, RZ, -R4, RZ ;  /* 0x80000004ff7f7210 */ /* 0x000fe40007ffe0ff */
[----:B------:R-:W-:Y:S01]  /*0590*/  LOP3.LUT R124, R5, 0xffff, RZ, 0xc0, !PT ;  /* 0x0000ffff057c7812 */ /* 0x000fe200078ec0ff */
[----:B------:R-:W-:Y:S01]  /*05a0*/  IMAD R4, R125, 0xb, RZ ;  /* 0x0000000b7d047824 */ /* 0x000fe200078e02ff */
[----:B------:R-:W-:-:S02]  /*05b0*/  ISETP.GT.U32.AND P1, PT, R126, 0x63, PT ;  /* 0x000000637e00780c */ /* 0x000fc40003f24070 */
        /* <DEDUP_REMOVED lines=37> */
[----:B------:R-:W0:Y:S03]  /*0810*/  LDC.64 R248, c[0x0][0x398] ;  /* 0x0000e600fff87b82 */ /* 0x000e260000000a00 */
[----:B------:R-:W4:Y:S04]  /*0820*/  @P0 LDG.E.64.CONSTANT R132, desc[UR4][R158.64+0x960] ;  /* 0x000960049e840981 */ /* 0x000f28000c1e9b00 */
[----:B------:R-:W4:Y:S04]  /*0830*/  @P0 LDG.E.64.CONSTANT R134, desc[UR4][R158.64+0xc80] ;  /* 0x000c80049e860981 */ /* 0x000f28000c1e9b00 */
[----:B------:R-:W4:Y:S04]  /*0840*/  @P0 LDG.E.64.CONSTANT R136, desc[UR4][R158.64+0xfa0] ;  /* 0x000fa0049e880981 */ /* 0x000f28000c1e9b00 */
[----:B------:R-:W4:Y:S04]  /*0850*/  @P0 LDG.E.64.CONSTANT R138, desc[UR4][R158.64+0x12c0] ;  /* 0x0012c0049e8a0981 */ /* 0x000f28000c1e9b00 */
        /* <DEDUP_REMOVED lines=35> */
[C---:B------:R-:W-:Y:S02]  /*0a90*/  DFMA R148, R176.reuse, R148, RZ ;  /* 0x00000094b094722b */ /* 0x040fe400000000ff */
[C---:B------:R-:W-:Y:S02]  /*0aa0*/  DFMA R150, R176.reuse, R150, RZ ;  /* 0x00000096b096722b */ /* 0x040fe400000000ff */
[----:B------:R-:W-:Y:S02]  /*0ab0*/  DFMA R152, R176, R152, RZ ;  /* 0x00000098b098722b */ /* 0x000fe400000000ff */
[----:B------:R-:W-:Y:S01]  /*0ac0*/  DFMA R206, R198, R146, R206 ;  /* 0x00000092c6ce722b */ /* 0x000fe200000000ce */
[----:B------:R-:W3:Y:S01]  /*0ad0*/  LDG.E.64.CONSTANT R146, desc[UR4][R200.64+0x18] ;  /* 0x00001804c8927981 */ /* 0x000ee2000c1e9b00 */
[----:B------:R-:W-:-:S03]  /*0ae0*/  DFMA R194, R176, R174, RZ ;  /* 0x000000aeb0c2722b */ /* 0x000fc600000000ff */
[----:B------:R-:W4:Y:S01]  /*0af0*/  LDG.E.64.CONSTANT R174, desc[UR4][R248.64+0x50] ;  /* 0x00005004f8ae7981 */ /* 0x000f22000c1e9b00 */
        /* <DEDUP_REMOVED lines=22> */
[----:B------:R-:W-:Y:S02]  /*0c60*/  DADD R126, R244, -R126 ;  /* 0x00000000f47e7229 */ /* 0x000fe4000000087e */
[----:B------:R-:W-:-:S04]  /*0c70*/  DADD R128, R128, -R130 ;  /* 0x0000000080807229 */ /* 0x000fc80000000882 */
[C---:B------:R-:W-:Y:S02]  /*0c80*/  DFMA R166, R124.reuse, R166, RZ ;  /* 0x000000a67ca6722b */ /* 0x040fe400000000ff */
[C---:B------:R-:W-:Y:S02]  /*0c90*/  DFMA R168, R124.reuse, R168, RZ ;  /* 0x000000a87ca8722b */ /* 0x040fe400000000ff */
[C---:B------:R-:W-:Y:S02]  /*0ca0*/  DFMA R182, R124.reuse, R182, RZ ;  /* 0x000000b67cb6722b */ /* 0x040fe400000000ff */
[C---:B------:R-:W-:Y:S02]  /*0cb0*/  DFMA R184, R124.reuse, R184, RZ ;  /* 0x000000b87cb8722b */ /* 0x040fe400000000ff */
[----:B------:R-:W-:Y:S02]  /*0cc0*/  DFMA R190, R124, R190, RZ ;  /* 0x000000be7cbe722b */ /* 0x000fe400000000ff */
[----:B------:R-:W-:-:S02]  /*0cd0*/  DFMA R140, R186, R140, R152 ;  /* 0x0000008cba8c722b */ /* 0x000fc40000000098 */
[C-C-:B------:R-:W-:Y:S02]  /*0ce0*/  DADD R152, R134.reuse, R136.reuse ;  /* 0x0000000086987229 */ /* 0x140fe40000000088 */
[----:B------:R-:W-:Y:S02]  /*0cf0*/  DADD R134, R134, -R136 ;  /* 0x0000000086867229 */ /* 0x000fe40000000888 */
[----:B------:R-:W-:Y:S02]  /*0d00*/  DADD R136, R132, R138 ;  /* 0x0000000084887229 */ /* 0x000fe4000000008a */
[----:B------:R-:W-:Y:S02]  /*0d10*/  DFMA R142, R186, R142, R192 ;  /* 0x0000008eba8e722b */ /* 0x000fe400000000c0 */
[----:B------:R-:W-:Y:S02]  /*0d20*/  DADD R132, R132, -R138 ;  /* 0x0000000084847229 */ /* 0x000fe4000000088a */
[----:B------:R-:W-:-:S04]  /*0d30*/  DFMA R168, R126, R180, R168 ;  /* 0x000000b47ea8722b */ /* 0x000fc800000000a8 */
[----:B------:R-:W-:-:S08]  /*0d40*/  DFMA R142, R136, R156, R142 ;  /* 0x0000009c888e722b */ /* 0x000fd0000000008e */
[----:B------:R-:W-:Y:S02]  /*0d50*/  DFMA R172, R152, R172, R142 ;  /* 0x000000ac98ac722b */ /* 0x000fe4000000008e */
[----:B--2---:R-:W-:Y:S02]  /*0d60*/  DFMA R144, R186, R144, R196 ;  /* 0x00000090ba90722b */ /* 0x004fe400000000c4 */
[----:B----4-:R-:W-:-:S08]  /*0d70*/  DFMA R174, R124, R174, RZ ;  /* 0x000000ae7cae722b */ /* 0x010fd000000000ff */
[C---:B------:R-:W-:Y:S02]  /*0d80*/  DFMA R174, R126.reuse, R188, R174 ;  /* 0x000000bc7eae722b */ /* 0x040fe400000000ae */
[C---:B---3--:R-:W-:Y:S02]  /*0d90*/  DFMA R166, R126.reuse, R178, R166 ;  /* 0x000000b27ea6722b */ /* 0x048fe400000000a6 */
        /* <DEDUP_REMOVED lines=53> */
.L_x_679:
[----:B------:R-:W-:Y:S05]  /*10f0*/  BSYNC.RECONVERGENT B0 ;  /* 0x0000000000007941 */ /* 0x000fea0003800200 */
.L_x_678:
[----:B------:R-:W-:Y:S01]  /*1100*/  BAR.SYNC.DEFER_BLOCKING 0x0 ;  /* 0x0000000000007b1d */ /* 0x000fe20000010000 */
[----:B------:R-:W-:-:S05]  /*1110*/  MOV R251, 0xa ;  /* 0x0000000a00fb7802 */ /* 0x000fca0000000f00 */
[----:B------:R-:W-:Y:S04]  /*1120*/  BSSY.RECONVERGENT B0, `(.L_x_680) ;  /* 0x00000a6000007945 */ /* 0x000fe80003800200 */
[----:B------:R-:W-:Y:S05]  /*1130*/  @P2 BRA `(.L_x_681) ;  /* 0x0000000800902947 */ /* 0x000fea0003800000 */
[----:B------:R-:W2:Y:S01]  /*1140*/  LDC.64 R148, c[0x0][0x390] ;  /* 0x0000e400ff947b82 */ /* 0x000ea20000000a00 */
[----:B------:R-:W-:Y:S04]  /*1150*/  LDS.64 R234, [R250] ;  /* 0x00000000faea7984 */ /* 0x000fe80000000a00 */
[----:B------:R-:W3:Y:S04]  /*1160*/  LDS.64 R144, [R250+0x318] ;  /* 0x00031800fa907984 */ /* 0x000ee80000000a00 */
[----:B------:R-:W-:Y:S04]  /*1170*/  LDS.64 R232, [R250+0x58] ;  /* 0x00005800fae87984 */ /* 0x000fe80000000a00 */
[----:B0-----:R-:W0:Y:S04]  /*1180*/  LDS.64 R126, [R250+0x2c0] ;  /* 0x0002c000fa7e7984 */ /* 0x001e280000000a00 */
        /* <DEDUP_REMOVED lines=13> */
[----:B------:R-:W4:Y:S04]  /*1260*/  LDG.E.64.CONSTANT R238, desc[UR4][R148.64+0x38] ;  /* 0x0000380494ee7981 */ /* 0x000f28000c1e9b00 */
[----:B------:R-:W4:Y:S04]  /*1270*/  LDG.E.64.CONSTANT R130, desc[UR4][R148.64+0x10] ;  /* 0x0000100494827981 */ /* 0x000f28000c1e9b00 */
[----:B------:R-:W4:Y:S01]  /*1280*/  LDG.E.64.CONSTANT R236, desc[UR4][R148.64+0x60] ;  /* 0x0000600494ec7981 */ /* 0x000f22000c1e9b00 */
[----:B---3--:R-:W-:-:S03]  /*1290*/  DADD R138, R234, R144 ;  /* 0x00000000ea8a7229 */ /* 0x008fc60000000090 */
        /* <DEDUP_REMOVED lines=15> */
[----:B0-----:R-:W-:-:S03]  /*1390*/  DADD R230, R232, R126 ;  /* 0x00000000e8e67229 */ /* 0x001fc6000000007e */
        /* <DEDUP_REMOVED lines=18> */
[----:B------:R-:W3:Y:S04]  /*14c0*/  LDG.E.64.CONSTANT R178, desc[UR4][R246.64+0x18] ;  /* 0x00001804f6b27981 */ /* 0x000ee8000c1e9b00 */
[----:B------:R-:W3:Y:S04]  /*14d0*/  LDG.E.64.CONSTANT R172, desc[UR4][R246.64+0x40] ;  /* 0x00004004f6ac7981 */ /* 0x000ee8000c1e9b00 */
[----:B------:R-:W3:Y:S04]  /*14e0*/  LDG.E.64.CONSTANT R166, desc[UR4][R246.64+0x68] ;  /* 0x00006804f6a67981 */ /* 0x000ee8000c1e9b00 */
[----:B------:R-:W3:Y:S04]  /*14f0*/  LDG.E.64.CONSTANT R162, desc[UR4][R246.64+0x90] ;  /* 0x00009004f6a27981 */ /* 0x000ee8000c1e9b00 */
[----:B------:R-:W3:Y:S04]  /*1500*/  LDG.E.64.CONSTANT R160, desc[UR4][R246.64+0xb8] ;  /* 0x0000b804f6a07981 */ /* 0x000ee8000c1e9b00 */
[----:B------:R-:W3:Y:S04]  /*1510*/  LDG.E.64.CONSTANT R164, desc[UR4][R246.64+0x20] ;  /* 0x00002004f6a47981 */ /* 0x000ee8000c1e9b00 */
[----:B------:R-:W3:Y:S01]  /*1520*/  LDG.E.64.CONSTANT R248, desc[UR4][R246.64+0xe8] ;  /* 0x0000e804f6f87981 */ /* 0x000ee2000c1e9b00 */
[----:B--2---:R-:W-:-:S08]  /*1530*/  DFMA R170, R170, R138, RZ ;  /* 0x0000008aaaaa722b */ /* 0x004fd000000000ff */
[----:B----4-:R-:W-:Y:S02]  /*1540*/  DFMA R170, R150, R230, R170 ;  /* 0x000000e696aa722b */ /* 0x010fe400000000aa */
[-C--:B0-----:R-:W-:Y:S02]  /*1550*/  DFMA R148, R154, R138.reuse, RZ ;  /* 0x0000008a9a94722b */ /* 0x081fe400000000ff */
[-C--:B------:R-:W-:Y:S01]  /*1560*/  DFMA R150, R158, R138.reuse, RZ ;  /* 0x0000008a9e96722b */ /* 0x080fe200000000ff */
[----:B------:R-:W2:Y:S01]  /*1570*/  LDG.E.64.CONSTANT R154, desc[UR4][R246.64+0xe0] ;  /* 0x0000e004f69a7981 */ /* 0x000ea2000c1e9b00 */
[----:B------:R-:W-:-:S03]  /*1580*/  DFMA R156, R156, R138, RZ ;  /* 0x0000008a9c9c722b */ /* 0x000fc600000000ff */
[----:B------:R-:W4:Y:S05]  /*1590*/  LDG.E.64.CONSTANT R158, desc[UR4][R246.64+0x48] ;  /* 0x00004804f69e7981 */ /* 0x000f2a000c1e9b00 */
[-C--:B------:R-:W-:Y:S02]  /*15a0*/  DFMA R156, R152, R230.reuse, R156 ;  /* 0x000000e6989c722b */ /* 0x080fe4000000009c */
[-C--:B------:R-:W-:Y:S01]  /*15b0*/  DFMA R146, R146, R230.reuse, R148 ;  /* 0x000000e69292722b */ /* 0x080fe20000000094 */
[----:B------:R-:W4:Y:S01]  /*15c0*/  LDG.E.64.CONSTANT R152, desc[UR4][R246.64+0x70] ;  /* 0x00007004f6987981 */ /* 0x000f22000c1e9b00 */
[----:B------:R-:W-:-:S03]  /*15d0*/  DFMA R134, R134, R230, R150 ;  /* 0x000000e68686722b */ /* 0x000fc60000000096 */
[----:B------:R-:W4:Y:S04]  /*15e0*/  LDG.E.64.CONSTANT R150, desc[UR4][R246.64+0x98] ;  /* 0x00009804f6967981 */ /* 0x000f28000c1e9b00 */
[----:B------:R-:W4:Y:S01]  /*15f0*/  LDG.E.64.CONSTANT R148, desc[UR4][R246.64+0xc0] ;  /* 0x0000c004f6947981 */ /* 0x000f22000c1e9b00 */
[-C--:B------:R-:W-:Y:S02]  /*1600*/  DFMA R244, R244, R138.reuse, RZ ;  /* 0x0000008af4f4722b */ /* 0x080fe400000000ff */
[----:B------:R-:W-:Y:S01]  /*1610*/  DFMA R240, R240, R138, RZ ;  /* 0x0000008af0f0722b */ /* 0x000fe200000000ff */
[----:B------:R-:W-:Y:S05]  /*1620*/  LDS.64 R138, [R250+0x268] ;  /* 0x00026800fa8a7984 */ /* 0x000fea0000000a00 */
[----:B------:R-:W-:-:S02]  /*1630*/  DFMA R242, R242, R230, R244 ;  /* 0x000000e6f2f2722b */ /* 0x000fc400000000f4 */
[----:B------:R-:W0:Y:S01]  /*1640*/  LDS.64 R244, [R250+0xb0] ;  /* 0x0000b000faf47984 */ /* 0x000e220000000a00 */
[----:B------:R-:W-:-:S03]  /*1650*/  DFMA R184, R184, R230, R240 ;  /* 0x000000e6b8b8722b */ /* 0x000fc600000000f0 */
[----:B------:R-:W-:Y:S01]  /*1660*/  LDS.64 R240, [R250+0x108] ;  /* 0x00010800faf07984 */ /* 0x000fe20000000a00 */
[----:B------:R-:W-:Y:S02]  /*1670*/  DADD R144, R234, -R144 ;  /* 0x00000000ea907229 */ /* 0x000fe40000000890 */
[----:B0-----:R-:W-:-:S08]  /*1680*/  DADD R230, R244, R138 ;  /* 0x00000000f4e67229 */ /* 0x001fd0000000008a */
[-C--:B------:R-:W-:Y:S01]  /*1690*/  DFMA R156, R238, R230.reuse, R156 ;  /* 0x000000e6ee9c722b */ /* 0x080fe2000000009c */
[----:B------:R-:W0:Y:S01]  /*16a0*/  LDS.64 R238, [R250+0x210] ;  /* 0x00021000faee7984 */ /* 0x000e220000000a00 */
[-C--:B------:R-:W-:Y:S02]  /*16b0*/  DFMA R130, R130, R230.reuse, R170 ;  /* 0x000000e68282722b */ /* 0x080fe400000000aa */
[----:B------:R-:W-:Y:S01]  /*16c0*/  DFMA R146, R236, R230, R146 ;  /* 0x000000e6ec92722b */ /* 0x000fe20000000092 */
[----:B------:R-:W-:Y:S04]  /*16d0*/  LDS.64 R170, [R250+0x1b8] ;  /* 0x0001b800faaa7984 */ /* 0x000fe80000000a00 */
[----:B------:R-:W1:Y:S01]  /*16e0*/  LDS.64 R236, [R250+0x160] ;  /* 0x00016000faec7984 */ /* 0x000e620000000a00 */
[----:B------:R-:W-:-:S02]  /*16f0*/  DADD R126, R232, -R126 ;  /* 0x00000000e87e7229 */ /* 0x000fc4000000087e */
[-C--:B---3--:R-:W-:Y:S02]  /*1700*/  DFMA R142, R142, R144.reuse, RZ ;  /* 0x000000908e8e722b */ /* 0x088fe400000000ff */
[-C--:B------:R-:W-:Y:S02]  /*1710*/  DFMA R136, R136, R144.reuse, RZ ;  /* 0x000000908888722b */ /* 0x080fe400000000ff */
        /* <DEDUP_REMOVED lines=12> */
[----:B0-----:R-:W-:Y:S02]  /*17e0*/  DADD R204, R240, R238 ;  /* 0x00000000f0cc7229 */ /* 0x001fe400000000ee */
        /* <DEDUP_REMOVED lines=10> */
[----:B-1----:R-:W-:Y:S02]  /*1890*/  DADD R130, R236, R170 ;  /* 0x00000000ec827229 */ /* 0x002fe400000000aa */
[-C--:B------:R-:W-:Y:S02]  /*18a0*/  DFMA R156, R226, R204.reuse, R156 ;  /* 0x000000cce29c722b */ /* 0x080fe4000000009c */
[-C--:B------:R-:W-:Y:S02]  /*18b0*/  DFMA R124, R124, R204.reuse, R146 ;  /* 0x000000cc7c7c722b */ /* 0x080fe40000000092 */
[-C--:B------:R-:W-:Y:S02]  /*18c0*/  DFMA R134, R224, R204.reuse, R134 ;  /* 0x000000cce086722b */ /* 0x080fe40000000086 */
[----:B------:R-:W-:-:S02]  /*18d0*/  DFMA R220, R222, R204, R220 ;  /* 0x000000ccdedc722b */ /* 0x000fc400000000dc */
[----:B------:R-:W-:Y:S02]  /*18e0*/  DADD R170, R236, -R170 ;  /* 0x00000000ecaa7229 */ /* 0x000fe400000008aa */
        /* <DEDUP_REMOVED lines=12> */
[----:B------:R-:W-:-:S08]  /*19b0*/  DFMA R142, R164, R170, R142 ;  /* 0x000000aaa48e722b */ /* 0x000fd0000000008e */
[C-C-:B------:R-:W-:Y:S02]  /*19c0*/  DADD R124, R214.reuse, -R142.reuse ;  /* 0x00000000d67c7229 */ /* 0x140fe4000000088e */
[----:B------:R-:W-:-:S05]  /*19d0*/  DADD R142, R214, R142 ;  /* 0x00000000d68e7229 */ /* 0x000fca000000008e */
[----:B------:R3:W-:Y:S04]  /*19e0*/  STS.64 [R250+0x370], R124 ;  /* 0x0003707cfa007388 */ /* 0x0007e80000000a00 */
[----:B------:R3:W-:Y:S01]  /*19f0*/  STS.64 [R250], R142 ;  /* 0x0000008efa007388 */ /* 0x0007e20000000a00 */
[----:B--2---:R-:W-:Y:S02]  /*1a00*/  DFMA R154, R154, R238, R168 ;  /* 0x000000ee9a9a722b */ /* 0x004fe400000000a8 */
[----:B----4-:R-:W-:-:S06]  /*1a10*/  DFMA R136, R158, R170, R136 ;  /* 0x000000aa9e88722b */ /* 0x010fcc0000000088 */
        /* <DEDUP_REMOVED lines=22> */
.L_x_681:
[----:B------:R-:W-:Y:S05]  /*1b80*/  BSYNC.RECONVERGENT B0 ;  /* 0x0000000000007941 */ /* 0x000fea0003800200 */
.L_x_680:
[----:B0--3--:R-:W-:Y:S01]  /*1b90*/  PRMT R124, R5, 0x5410, R2 ;  /* 0x00005410057c7816 */ /* 0x009fe20000000002 */
[----:B------:R-:W-:Y:S01]  /*1ba0*/  UMOV UR6, 0x790b ;  /* 0x0000790b00067882 */ /* 0x000fe20000000000 */
[----:B------:R-:W2:Y:S03]  /*1bb0*/  LDG.E.64.CONSTANT R126, desc[UR4][R6.64+0xc0] ;  /* 0x0000c004067e7981 */ /* 0x000ea6000c1e9b00 */
[----:B------:R-:W-:Y:S02]  /*1bc0*/  IDP.2A.LO.U16.U8 R251, R124, UR6, R251 ;  /* 0x000000067cfb7c26 */ /* 0x000fe400080010fb */
[----:B------:R-:W3:Y:S02]  /*1bd0*/  LDG.E.64.CONSTANT R124, desc[UR4][R6.64+0x98] ;  /* 0x00009804067c7981 */ /* 0x000ee4000c1e9b00 */
[----:B------:R-:W-:-:S04]  /*1be0*/  IMAD R153, R0, 0x533, R251 ;  /* 0x0000053300997824 */ /* 0x000fc800078e02fb */
[----:B-1----:R-:W-:Y:S02]  /*1bf0*/  IMAD.WIDE R152, R153, 0x8, R122 ;  /* 0x0000000899987825 */ /* 0x002fe400078e027a */
        /* <DEDUP_REMOVED lines=27> */
[C-C-:B-1----:R-:W-:Y:S02]  /*1db0*/  DADD R158, R150.reuse, R154.reuse ;  /* 0x00000000969e7229 */ /* 0x142fe4000000009a */
[----:B------:R-:W-:-:S04]  /*1dc0*/  DADD R150, R150, -R154 ;  /* 0x0000000096967229 */ /* 0x000fc8000000089a */
[-C--:B-----5:R-:W-:Y:S02]  /*1dd0*/  DFMA R154, R8, R152.reuse, RZ ;  /* 0x00000098089a722b */ /* 0x0a0fe400000000ff */
[-C--:B------:R-:W-:Y:S02]  /*1de0*/  DFMA R178, R20, R152.reuse, RZ ;  /* 0x0000009814b2722b */ /* 0x080fe400000000ff */
[-C--:B------:R-:W-:Y:S02]  /*1df0*/  DFMA R174, R12, R152.reuse, RZ ;  /* 0x000000980cae722b */ /* 0x080fe400000000ff */
[-C--:B------:R-:W-:Y:S02]  /*1e00*/  DFMA R176, R16, R152.reuse, RZ ;  /* 0x0000009810b0722b */ /* 0x080fe400000000ff */
[-C--:B------:R-:W-:Y:S02]  /*1e10*/  DFMA R180, R24, R152.reuse, RZ ;  /* 0x0000009818b4722b */ /* 0x080fe400000000ff */
[----:B------:R-:W-:-:S02]  /*1e20*/  DFMA R182, R28, R152, RZ ;  /* 0x000000981cb6722b */ /* 0x000fc400000000ff */
        /* <DEDUP_REMOVED lines=8> */
[----:B------:R-:W-:Y:S02]  /*1eb0*/  DADD R148, R160, -R162 ;  /* 0x00000000a0947229 */ /* 0x000fe400000008a2 */
[----:B------:R-:W-:Y:S02]  /*1ec0*/  DADD R158, R166, R168 ;  /* 0x00000000a69e7229 */ /* 0x000fe400000000a8 */
[-C--:B------:R-:W-:Y:S02]  /*1ed0*/  DFMA R162, R32, R164.reuse, R152 ;  /* 0x000000a420a2722b */ /* 0x080fe40000000098 */
[----:B------:R-:W-:-:S02]  /*1ee0*/  DFMA R178, R38, R164, R178 ;  /* 0x000000a426b2722b */ /* 0x000fc400000000b2 */
[-C--:B------:R-:W-:Y:S02]  /*1ef0*/  DFMA R174, R34, R164.reuse, R174 ;  /* 0x000000a422ae722b */ /* 0x080fe400000000ae */
[-C--:B------:R-:W-:Y:S02]  /*1f00*/  DFMA R176, R36, R164.reuse, R176 ;  /* 0x000000a424b0722b */ /* 0x080fe400000000b0 */
[-C--:B------:R-:W-:Y:S02]  /*1f10*/  DFMA R180, R40, R164.reuse, R180 ;  /* 0x000000a428b4722b */ /* 0x080fe400000000b4 */
[----:B------:R-:W-:Y:S02]  /*1f20*/  DFMA R182, R42, R164, R182 ;  /* 0x000000a42ab6722b */ /* 0x000fe400000000b6 */
[----:B------:R-:W-:Y:S02]  /*1f30*/  DFMA R164, R68, R156, RZ ;  /* 0x0000009c44a4722b */ /* 0x000fe400000000ff */
[----:B------:R-:W-:-:S02]  /*1f40*/  DADD R160, R170, R172 ;  /* 0x00000000aaa07229 */ /* 0x000fc400000000ac */
[-C--:B------:R-:W-:Y:S02]  /*1f50*/  DFMA R162, R44, R158.reuse, R162 ;  /* 0x0000009e2ca2722b */ /* 0x080fe400000000a2 */
[----:B------:R-:W-:Y:S02]  /*1f60*/  DFMA R178, R50, R158, R178 ;  /* 0x0000009e32b2722b */ /* 0x000fe400000000b2 */
[----:B------:R-:W-:Y:S02]  /*1f70*/  DADD R154, R166, -R168 ;  /* 0x00000000a69a7229 */ /* 0x000fe400000008a8 */
[----:B------:R-:W-:Y:S02]  /*1f80*/  DFMA R168, R72, R156, RZ ;  /* 0x0000009c48a8722b */ /* 0x000fe400000000ff */
[----:B------:R-:W-:Y:S02]  /*1f90*/  DFMA R164, R70, R150, R164 ;  /* 0x0000009646a4722b */ /* 0x000fe400000000a4 */
[----:B------:R-:W-:-:S02]  /*1fa0*/  DFMA R166, R56, R160, R162 ;  /* 0x000000a038a6722b */ /* 0x000fc400000000a2 */
[----:B------:R-:W-:Y:S02]  /*1fb0*/  DADD R152, R170, -R172 ;  /* 0x00000000aa987229 */ /* 0x000fe400000008ac */
[----:B------:R-:W-:Y:S02]  /*1fc0*/  DFMA R162, R62, R160, R178 ;  /* 0x000000a03ea2722b */ /* 0x000fe400000000b2 */
[-C--:B------:R-:W-:Y:S02]  /*1fd0*/  DFMA R172, R80, R156.reuse, RZ ;  /* 0x0000009c50ac722b */ /* 0x080fe400000000ff */
[-C--:B------:R-:W-:Y:S02]  /*1fe0*/  DFMA R178, R84, R156.reuse, RZ ;  /* 0x0000009c54b2722b */ /* 0x080fe400000000ff */
[----:B------:R-:W-:Y:S02]  /*1ff0*/  DFMA R170, R76, R156, RZ ;  /* 0x0000009c4caa722b */ /* 0x000fe400000000ff */
[----:B------:R-:W-:-:S02]  /*2000*/  DFMA R168, R74, R150, R168 ;  /* 0x000000964aa8722b */ /* 0x000fc400000000a8 */
[----:B------:R-:W-:Y:S02]  /*2010*/  DFMA R164, R92, R148, R164 ;  /* 0x000000945ca4722b */ /* 0x000fe400000000a4 */
[----:B------:R-:W-:Y:S02]  /*2020*/  DFMA R156, R88, R156, RZ ;  /* 0x0000009c589c722b */ /* 0x000fe400000000ff */
[-C--:B------:R-:W-:Y:S02]  /*2030*/  DFMA R172, R82, R150.reuse, R172 ;  /* 0x0000009652ac722b */ /* 0x080fe400000000ac */
[-C--:B------:R-:W-:Y:S02]  /*2040*/  DFMA R178, R86, R150.reuse, R178 ;  /* 0x0000009656b2722b */ /* 0x080fe400000000b2 */
        /* <DEDUP_REMOVED lines=18> */
[C-C-:B------:R-:W-:Y:S02]  /*2170*/  DADD R148, R166.reuse, -R164.reuse ;  /* 0x00000000a6947229 */ /* 0x140fe400000008a4 */
[----:B------:R-:W-:-:S02]  /*2180*/  DADD R164, R166, R164 ;  /* 0x00000000a6a47229 */ /* 0x000fc400000000a4 */
[----:B------:R-:W-:Y:S02]  /*2190*/  DFMA R182, R54, R158, R182 ;  /* 0x0000009e36b6722b */ /* 0x000fe400000000b6 */
[----:B------:R-:W-:Y:S02]  /*21a0*/  DFMA R156, R114, R154, R156 ;  /* 0x0000009a729c722b */ /* 0x000fe4000000009c */
[-C--:B------:R-:W-:Y:S02]  /*21b0*/  DFMA R158, R64, R160.reuse, R180 ;  /* 0x000000a0409e722b */ /* 0x080fe400000000b4 */
[----:B------:R-:W-:Y:S02]  /*21c0*/  DFMA R176, R60, R160, R176 ;  /* 0x000000a03cb0722b */ /* 0x000fe400000000b0 */
[----:B------:R-:W-:Y:S02]  /*21d0*/  DFMA R170, R120, R152, R170 ;  /* 0x0000009878aa722b */ /* 0x000fe400000000aa */
[----:B------:R-:W-:-:S02]  /*21e0*/  DADD R150, R174, -R168 ;  /* 0x00000000ae967229 */ /* 0x000fc400000008a8 */
[----:B------:R-:W-:-:S04]  /*21f0*/  DADD R168, R174, R168 ;  /* 0x00000000aea87229 */ /* 0x000fc800000000a8 */
[----:B------:R-:W-:Y:S02]  /*2200*/  DADD R154, R176, -R170 ;  /* 0x00000000b09a7229 */ /* 0x000fe400000008aa */
[-C--:B--2---:R-:W-:Y:S02]  /*2210*/  DFMA R178, R126, R152.reuse, R178 ;  /* 0x000000987eb2722b */ /* 0x084fe400000000b2 */
[----:B---3--:R-:W-:Y:S02]  /*2220*/  DFMA R172, R124, R152, R172 ;  /* 0x000000987cac722b */ /* 0x008fe400000000ac */
[----:B----4-:R-:W-:Y:S02]  /*2230*/  DMUL R146, R146, R164 ;  /* 0x000000a492927228 */ /* 0x010fe40000000000 */
[----:B------:R-:W-:-:S04]  /*2240*/  DFMA R166, R122, R152, R156 ;  /* 0x000000987aa6722b */ /* 0x000fc8000000009c */
[----:B------:R-:W-:Y:S02]  /*2250*/  DADD R152, R162, -R172 ;  /* 0x00000000a2987229 */ /* 0x000fe400000008ac */
[----:B------:R-:W-:Y:S02]  /*2260*/  DADD R156, R158, -R178 ;  /* 0x000000009e9c7229 */ /* 0x000fe400000008b2 */
[----:B------:R-:W-:Y:S02]  /*2270*/  DADD R162, R162, R172 ;  /* 0x00000000a2a27229 */ /* 0x000fe400000000ac */
[----:B------:R-:W-:Y:S02]  /*2280*/  DADD R158, R158, R178 ;  /* 0x000000009e9e7229 */ /* 0x000fe400000000b2 */
[----:B------:R-:W-:Y:S02]  /*2290*/  DMUL R144, R144, R150 ;  /* 0x0000009690907228 */ /* 0x000fe40000000000 */
[----:B------:R-:W-:-:S02]  /*22a0*/  DFMA R150, R128, R148, R146 ;  /* 0x000000948096722b */ /* 0x000fc40000000092 */
[----:B------:R-:W-:Y:S02]  /*22b0*/  DMUL R140, R140, R168 ;  /* 0x000000a88c8c7228 */ /* 0x000fe40000000000 */
[----:B------:R-:W-:Y:S02]  /*22c0*/  DMUL R142, R142, R154 ;  /* 0x0000009a8e8e7228 */ /* 0x000fe40000000000 */
[----:B------:R-:W-:Y:S02]  /*22d0*/  DMUL R136, R136, R156 ;  /* 0x0000009c88887228 */ /* 0x000fe40000000000 */
[----:B------:R-:W-:Y:S02]  /*22e0*/  DFMA R154, R8, R150, RZ ;  /* 0x00000096089a722b */ /* 0x000fe400000000ff */
[----:B------:R-:W-:Y:S02]  /*22f0*/  DMUL R132, R132, R162 ;  /* 0x000000a284847228 */ /* 0x000fe40000000000 */
[----:B------:R-:W-:-:S02]  /*2300*/  DFMA R156, R10, R150, RZ ;  /* 0x000000960a9c722b */ /* 0x000fc400000000ff */
[----:B------:R-:W-:Y:S02]  /*2310*/  DMUL R130, R130, R158 ;  /* 0x0000009e82827228 */ /* 0x000fe40000000000 */
[----:B------:R-:W-:Y:S02]  /*2320*/  DFMA R158, R32, R150, RZ ;  /* 0x00000096209e722b */ /* 0x000fe400000000ff */
[----:B------:R-:W-:Y:S02]  /*2330*/  DMUL R138, R138, R152 ;  /* 0x000000988a8a7228 */ /* 0x000fe40000000000 */
[----:B------:R-:W-:Y:S02]  /*2340*/  DFMA R162, R44, R150, RZ ;  /* 0x000000962ca2722b */ /* 0x000fe400000000ff */
[----:B------:R-:W-:Y:S02]  /*2350*/  DFMA R160, R66, R160, R182 ;  /* 0x000000a042a0722b */ /* 0x000fe400000000b6 */
[----:B------:R-:W-:-:S02]  /*2360*/  DADD R170, R176, R170 ;  /* 0x00000000b0aa7229 */ /* 0x000fc400000000aa */
[----:B------:R-:W-:Y:S02]  /*2370*/  DADD R152, R144, R140 ;  /* 0x0000000090987229 */ /* 0x000fe4000000008c */
[----:B------:R-:W-:Y:S02]  /*2380*/  DFMA R150, R56, R150, RZ ;  /* 0x000000963896722b */ /* 0x000fe400000000ff */
[----:B------:R-:W-:Y:S02]  /*2390*/  DFMA R128, R128, -R148, R146 ;  /* 0x800000948080722b */ /* 0x000fe40000000092 */
        /* <DEDUP_REMOVED lines=17> */
[----:B------:R-:W-:Y:S02]  /*24b0*/  DFMA R170, R118, R148, R170 ;  /* 0x0000009476aa722b */ /* 0x000fe400000000aa */
[C-C-:B------:R-:W-:Y:S02]  /*24c0*/  DADD R128, R142.reuse, R134.reuse ;  /* 0x000000008e807229 */ /* 0x140fe40000000086 */
[----:B------:R-:W-:Y:S02]  /*24d0*/  DADD R148, -R142, R134 ;  /* 0x000000008e947229 */ /* 0x000fe40000000186 */
        /* <DEDUP_REMOVED lines=11> */
[C-C-:B------:R-:W-:Y:S02]  /*2590*/  DADD R128, R138.reuse, R132.reuse ;  /* 0x000000008a807229 */ /* 0x140fe40000000084 */
[----:B------:R-:W-:-:S02]  /*25a0*/  DADD R148, -R138, R132 ;  /* 0x000000008a947229 */ /* 0x000fc40000000184 */
[----:B------:R-:W-:-:S04]  /*25b0*/  DADD R150, -R136, R130 ;  /* 0x0000000088967229 */ /* 0x000fc80000000182 */
        /* <DEDUP_REMOVED lines=10> */
[----:B------:R-:W-:Y:S02]  /*2660*/  DADD R128, R136, R130 ;  /* 0x0000000088807229 */ /* 0x000fe40000000082 */
[----:B------:R-:W-:-:S02]  /*2670*/  DADD R148, R6, R6 ;  /* 0x0000000006947229 */ /* 0x000fc40000000006 */
[-C--:B------:R-:W-:Y:S02]  /*2680*/  DFMA R152, R84, R150.reuse, R152 ;  /* 0x000000965498722b */ /* 0x080fe40000000098 */
[-C--:B------:R-:W-:Y:S02]  /*2690*/  DFMA R158, R86, R150.reuse, R158 ;  /* 0x00000096569e722b */ /* 0x080fe4000000009e */
[-C--:B------:R-:W-:Y:S02]  /*26a0*/  DFMA R162, R100, R150.reuse, R162 ;  /* 0x0000009664a2722b */ /* 0x080fe400000000a2 */
[-C--:B------:R-:W-:Y:S02]  /*26b0*/  DFMA R166, R112, R150.reuse, R166 ;  /* 0x0000009670a6722b */ /* 0x080fe400000000a6 */
[----:B------:R-:W-:Y:S02]  /*26c0*/  DFMA R170, R126, R150, R170 ;  /* 0x000000967eaa722b */ /* 0x000fe400000000aa */
[----:B------:R-:W-:-:S02]  /*26d0*/  DADD R150, R6, -R6 ;  /* 0x0000000006967229 */ /* 0x000fc40000000806 */
[----:B------:R-:W-:Y:S02]  /*26e0*/  DMUL R148, R148, 0.5 ;  /* 0x3fe0000094947828 */ /* 0x000fe40000000000 */
        /* <DEDUP_REMOVED lines=39> */
[----:B0-----:R-:W-:Y:S04]  /*2960*/  LDS.64 R148, [R250+0x58] ;  /* 0x00005800fa947984 */ /* 0x001fe80000000a00 */
[----:B------:R-:W0:Y:S04]  /*2970*/  LDS.64 R154, [R250+0x318] ;  /* 0x00031800fa9a7984 */ /* 0x000e280000000a00 */
[----:B------:R-:W-:Y:S04]  /*2980*/  LDS.64 R2, [R250] ;  /* 0x00000000fa027984 */ /* 0x000fe80000000a00 */
        /* <DEDUP_REMOVED lines=9> */
[----:B------:R-:W-:Y:S01]  /*2a20*/  DADD R152, R2, -R128 ;  /* 0x0000000002987229 */ /* 0x000fe20000000880 */
[----:B------:R-:W0:Y:S04]  /*2a30*/  LDS.64 R128, [R250+0x210] ;  /* 0x00021000fa807984 */ /* 0x000e280000000a00 */
[----:B------:R-:W1:Y:S01]  /*2a40*/  LDS.64 R2, [R250+0x1b8] ;  /* 0x0001b800fa027984 */ /* 0x000e620000000a00 */
[----:B------:R-:W-:-:S02]  /*2a50*/  DFMA R166, R8, R150, RZ ;  /* 0x0000009608a6722b */ /* 0x000fc400000000ff */
[-C--:B------:R-:W-:Y:S02]  /*2a60*/  DFMA R170, R10, R150.reuse, RZ ;  /* 0x000000960aaa722b */ /* 0x080fe400000000ff */
[-C--:B------:R-:W-:Y:S02]  /*2a70*/  DFMA R174, R32, R150.reuse, RZ ;  /* 0x0000009620ae722b */ /* 0x080fe400000000ff */
[-C--:B------:R-:W-:Y:S02]  /*2a80*/  DFMA R178, R44, R150.reuse, RZ ;  /* 0x000000962cb2722b */ /* 0x080fe400000000ff */
[----:B------:R-:W-:Y:S02]  /*2a90*/  DFMA R150, R56, R150, RZ ;  /* 0x000000963896722b */ /* 0x000fe400000000ff */
        /* <DEDUP_REMOVED lines=34> */
[C-C-:B0-----:R-:W-:Y:S02]  /*2cc0*/  DADD R150, R148.reuse, R128.reuse ;  /* 0x0000000094967229 */ /* 0x141fe40000000080 */
[----:B------:R-:W-:Y:S02]  /*2cd0*/  DADD R128, R148, -R128 ;  /* 0x0000000094807229 */ /* 0x000fe40000000880 */
        /* <DEDUP_REMOVED lines=10> */
[----:B------:R-:W-:Y:S02]  /*2d80*/  DFMA R156, R64, R150, R156 ;  /* 0x00000096409c722b */ /* 0x000fe4000000009c */
[----:B------:R-:W-:Y:S02]  /*2d90*/  DADD R2, R2, -R2 ;  /* 0x0000000002027229 */ /* 0x000fe40000000802 */
[----:B------:R-:W-:Y:S02]  /*2da0*/  DMUL R148, R148, 0.5 ;  /* 0x3fe0000094947828 */ /* 0x000fe40000000000 */
        /* <DEDUP_REMOVED lines=35> */
.L_x_683:
[----:B------:R-:W-:Y:S05]  /*2fe0*/  BSYNC.RECONVERGENT B0 ;  /* 0x0000000000007941 */ /* 0x000fea0003800200 */
.L_x_682:
        /* <DEDUP_REMOVED lines=14> */
[----:B-1----:R-:W-:Y:S01]  /*30d0*/  DADD R6, R130, R132 ;  /* 0x0000000082067229 */ /* 0x002fe20000000084 */
[----:B------:R-:W-:Y:S01]  /*30e0*/  LDS.64 R8, [R4+0xf20] ;  /* 0x000f200004087984 */ /* 0x000fe20000000a00 */
[-C--:B------:R-:W-:Y:S02]  /*30f0*/  DFMA R144, R10, R128.reuse, RZ ;  /* 0x000000800a90722b */ /* 0x080fe400000000ff */
[-C--:B------:R-:W-:Y:S01]  /*3100*/  DFMA R32, R32, R128.reuse, RZ ;  /* 0x000000802020722b */ /* 0x080fe200000000ff */
[----:B------:R-:W0:Y:S01]  /*3110*/  LDS.64 R10, [R4+0x16b0] ;  /* 0x0016b000040a7984 */ /* 0x000e220000000a00 */
[----:B------:R-:W-:Y:S02]  /*3120*/  DFMA R44, R44, R128, RZ ;  /* 0x000000802c2c722b */ /* 0x000fe400000000ff */
[----:B------:R-:W-:Y:S01]  /*3130*/  DFMA R142, R12, R6, R142 ;  /* 0x000000060c8e722b */ /* 0x000fe2000000008e */
[----:B------:R-:W1:Y:S01]  /*3140*/  LDS.64 R12, [R4+0x12e8] ;  /* 0x0012e800040c7984 */ /* 0x000e620000000a00 */
        /* <DEDUP_REMOVED lines=9> */
[-C--:B------:R-:W-:Y:S02]  /*31e0*/  DFMA R44, R46, R6.reuse, R44 ;  /* 0x000000062e2c722b */ /* 0x080fe4000000002c */
[----:B------:R-:W-:Y:S02]  /*31f0*/  DFMA R56, R58, R6, R56 ;  /* 0x000000063a38722b */ /* 0x000fe40000000038 */
        /* <DEDUP_REMOVED lines=27> */
[----:B-1----:R-:W-:Y:S02]  /*33b0*/  DADD R4, R12, R12 ;  /* 0x000000000c047229 */ /* 0x002fe4000000000c */
        /* <DEDUP_REMOVED lines=36> */
.L_x_685:
[----:B------:R-:W-:Y:S05]  /*3600*/  BSYNC.RECONVERGENT B0 ;  /* 0x0000000000007941 */ /* 0x000fea0003800200 */
.L_x_684:
        /* <DEDUP_REMOVED lines=17> */
.L_x_686:
        /* <DEDUP_REMOVED lines=14> */
.L_x_2988:


//--------------------- .text._Z30massMatrixMultiplySharedKernelILi10ELi11ELi1EEviPKdS1_S1_S1_Pd --------------------------
	.section	.text._Z30massMatrixMultiplySharedKernelILi10ELi11ELi1EEviPKdS1_S1_S1_Pd,"ax",@progbits
	.align	128
        .global         _Z30massMatrixMultiplySharedKernelILi10ELi11ELi1EEviPKdS1_S1_S1_Pd
        .type           _Z30massMatrixMultiplySharedKernelILi10ELi11ELi1EEviPKdS1_S1_S1_Pd,@function
        .size           _Z30massMatrixMultiplySharedKernelILi10ELi11ELi1EEviPKdS1_S1_S1_Pd,(.L_x_2989 - _Z30massMatrixMultiplySharedKernelILi10ELi11ELi1EEviPKdS1_S1_S1_Pd)
        .other          _Z30massMatrixMultiplySharedKernelILi10ELi11ELi1EEviPKdS1_S1_S1_Pd,@"STO_CUDA_ENTRY STV_DEFAULT"
_Z30massMatrixMultiplySharedKernelILi10ELi11ELi1EEviPKdS1_S1_S1_Pd:
.text._Z30massMatrixMultiplySharedKernelILi10ELi11ELi1EEviPKdS1_S1_S1_Pd:
        /* <DEDUP_REMOVED lines=17> */
[----:B----4-:R-:W-:Y:S02]  /*0110*/  ISETP.LT.AND P0, PT, R0, UR5, !P0 ;  /* 0x0000000500007c0c */ /* 0x010fe4000c701270 */
[----:B0-----:R-:W-:-:S11]  /*0120*/  MOV R15, 0x400 ;  /* 0x00000400000f7802 */ /* 0x001fd60000000f00 */
[----:B------:R-:W0:Y:S01]  /*0130*/  @P0 LDC.64 R2, c[0x0][0x3a0] ;  /* 0x0000e800ff020b82 */ /* 0x000e220000000a00 */
[C---:B------:R-:W-:Y:S02]  /*0140*/  @!P1 VIADD R4, R15.reuse, 0x2998 ;  /* 0x000029980f049836 */ /* 0x040fe40000000000 */
[----:B------:R-:W-:Y:S02]  /*0150*/  @!P1 VIADD R14, R15, 0x2a88 ;  /* 0x00002a880f0e9836 */ /* 0x000fe40000000000 */
[----:B------:R-:W-:Y:S01]  /*0160*/  @P0 IMAD R19, R0, 0x3e8, R5 ;  /* 0x000003e800130824 */ /* 0x000fe200078e0205 */
[C---:B------:R-:W-:Y:S02]  /*0170*/  @!P1 LEA R4, R23.reuse, R4, 0x18 ;  /* 0x0000000417049211 */ /* 0x040fe400078ec0ff */
[----:B------:R-:W-:-:S05]  /*0180*/  @!P1 LEA R14, R23, R14, 0x18 ;  /* 0x0000000e170e9211 */ /* 0x000fca00078ec0ff */
[----:B------:R-:W-:Y:S02]  /*0190*/  @!P1 IMAD R21, R5, 0x8, R14 ;  /* 0x0000000805159824 */ /* 0x000fe400078e020e */
[----:B0-----:R-:W-:-:S04]  /*01a0*/  @P0 IMAD.WIDE R2, R19, 0x8, R2 ;  /* 0x0000000813020825 */ /* 0x001fc800078e0202 */
[----:B------:R-:W-:Y:S01]  /*01b0*/  @!P1 IMAD R19, R5, 0x8, R4 ;  /* 0x0000000805139824 */ /* 0x000fe200078e0204 */
[----:B------:R-:W-:Y:S01]  /*01c0*/  LEA R15, R23, R15, 0x18 ;  /* 0x0000000f170f7211 */ /* 0x000fe200078ec0ff */
        /* <DEDUP_REMOVED lines=12> */
[----:B------:R-:W-:Y:S01]  /*0290*/  BSSY.RECONVERGENT B0, `(.L_x_687) ;  /* 0x00000cd000007945 */ /* 0x000fe20003800200 */
[----:B0-----:R-:W-:Y:S01]  /*02a0*/  IMAD R2, R14, 0xcccd, RZ ;  /* 0x0000cccd0e027824 */ /* 0x001fe200078e02ff */
[----:B------:R-:W-:-:S04]  /*02b0*/  PRMT R3, R5, 0x9910, RZ ;  /* 0x0000991005037816 */ /* 0x000fc800000000ff */
[----:B------:R-:W-:Y:S01]  /*02c0*/  SHF.R.U32.HI R2, RZ, 0x13, R2 ;  /* 0x00000013ff027819 */ /* 0x000fe20000011602 */
[----:B------:R-:W-:-:S03]  /*02d0*/  IMAD R3, R3, 0xcd, RZ ;  /* 0x000000cd03037824 */ /* 0x000fc600078e02ff */
[----:B------:R-:W-:Y:S02]  /*02e0*/  PRMT R2, R2, 0x9910, RZ ;  /* 0x0000991002027816 */ /* 0x000fe400000000ff */
[----:B------:R-:W-:-:S03]  /*02f0*/  LOP3.LUT R3, R3, 0xffff, RZ, 0xc0, !PT ;  /* 0x0000ffff03037812 */ /* 0x000fc600078ec0ff */
[----:B------:R-:W-:Y:S01]  /*0300*/  IMAD R2, R2, 0xa, RZ ;  /* 0x0000000a02027824 */ /* 0x000fe200078e02ff */
[----:B------:R-:W-:-:S03]  /*0310*/  SHF.R.U32.HI R3, RZ, 0xb, R3 ;  /* 0x0000000bff037819 */ /* 0x000fc60000011603 */
[----:B------:R-:W-:Y:S01]  /*0320*/  IMAD.MOV R2, RZ, RZ, -R2 ;  /* 0x000000ffff027224 */ /* 0x000fe200078e0a02 */
[----:B------:R-:W-:-:S04]  /*0330*/  LOP3.LUT R3, R3, 0xffff, RZ, 0xc0, !PT ;  /* 0x0000ffff03037812 */ /* 0x000fc800078ec0ff */
[----:B------:R-:W-:Y:S01]  /*0340*/  PRMT R2, R2, 0x7710, RZ ;  /* 0x0000771002027816 */ /* 0x000fe200000000ff */
        /* <DEDUP_REMOVED lines=21> */
[----:B------:R-:W1:Y:S01]  /*04a0*/  LDS.64 R10, [R15+0x2998] ;  /* 0x002998000f0a7984 */ /* 0x000e620000000a00 */
[----:B------:R-:W-:Y:S01]  /*04b0*/  IMAD.IADD R23, R2, 0x1, R5 ;  /* 0x0000000102177824 */ /* 0x000fe200078e0205 */
[----:B------:R-:W-:Y:S01]  /*04c0*/  R2UR UR60, R22 ;  /* 0x00000000163c72ca */ /* 0x000fe200000e0000 */
[----:B------:R-:W-:Y:S01]  /*04d0*/  IMAD R22, R3, 0x58, R4 ;  /* 0x0000005803167824 */ /* 0x000fe200078e0204 */
[----:B------:R-:W1:Y:S01]  /*04e0*/  LDS.64 R58, [R15+0x2a88] ;  /* 0x002a88000f3a7984 */ /* 0x000e620000000a00 */
[----:B--2---:R-:W-:-:S02]  /*04f0*/  R2UR UR42, R74 ;  /* 0x000000004a2a72ca */ /* 0x004fc400000e0000 */
[----:B------:R-:W-:Y:S01]  /*0500*/  LOP3.LUT R23, R23, 0xffff, RZ, 0xc0, !PT ;  /* 0x0000ffff17177812 */ /* 0x000fe200078ec0ff */
[----:B------:R-:W2:Y:S01]  /*0510*/  LDS.64 R68, [R15+0x2a00] ;  /* 0x002a00000f447984 */ /* 0x000ea20000000a00 */
[----:B------:R-:W-:Y:S02]  /*0520*/  R2UR UR43, R75 ;  /* 0x000000004b2b72ca */ /* 0x000fe400000e0000 */
[----:B------:R-:W-:Y:S01]  /*0530*/  R2UR UR10, R72 ;  /* 0x00000000480a72ca */ /* 0x000fe200000e0000 */
[----:B------:R-:W2:Y:S01]  /*0540*/  LDS.64 R70, [R15+0x2af0] ;  /* 0x002af0000f467984 */ /* 0x000ea20000000a00 */
        /* <DEDUP_REMOVED lines=45> */
[----:B------:R-:W-:-:S02]  /*0820*/  R2UR UR33, R69 ;  /* 0x00000000452172ca */ /* 0x000fc400000e0000 */
        /* <DEDUP_REMOVED lines=47> */
[----:B------:R-:W-:-:S02]  /*0b20*/  DFMA R38, R20, UR60, R38 ;  /* 0x0000003c14267c2b */ /* 0x000fc40008000026 */
[----:B------:R-:W-:Y:S01]  /*0b30*/  DFMA R40, R28, UR34, R40 ;  /* 0x000000221c287c2b */ /* 0x000fe20008000028 */
[----:B------:R-:W1:Y:S05]  /*0b40*/  LDS.64 R44, [R15+0x2af8] ;  /* 0x002af8000f2c7984 */ /* 0x000e6a0000000a00 */
[----:B------:R-:W-:-:S08]  /*0b50*/  DFMA R38, R26, UR32, R38 ;  /* 0x000000201a267c2b */ /* 0x000fd00008000026 */
[----:B0-----:R-:W-:Y:S02]  /*0b60*/  DFMA R38, R30, R42, R38 ;  /* 0x0000002a1e26722b */ /* 0x001fe40000000026 */
[----:B-1----:R-:W-:-:S08]  /*0b70*/  DFMA R40, R6, R44, R40 ;  /* 0x0000002c0628722b */ /* 0x002fd00000000028 */
        /* <DEDUP_REMOVED lines=8> */
[----:B------:R-:W4:Y:S04]  /*0c00*/  LDS.64 R42, [R15+0x2a30] ;  /* 0x002a30000f2a7984 */ /* 0x000f280000000a00 */
[----:B------:R-:W4:Y:S01]  /*0c10*/  LDS.64 R52, [R15+0x2b20] ;  /* 0x002b20000f347984 */ /* 0x000f220000000a00 */
        /* <DEDUP_REMOVED lines=50> */
[----:B------:R-:W-:-:S07]  /*0f40*/  DADD R32, R36, R32 ;  /* 0x0000000024207229 */ /* 0x000fce0000000020 */
[----:B------:R0:W-:Y:S04]  /*0f50*/  STS.64 [R2+0x12e8], R32 ;  /* 0x0012e82002007388 */ /* 0x0001e80000000a00 */
.L_x_688:
[----:B------:R-:W-:Y:S05]  /*0f60*/  BSYNC.RECONVERGENT B0 ;  /* 0x0000000000007941 */ /* 0x000fea0003800200 */
.L_x_687:
[----:B------:R-:W-:Y:S01]  /*0f70*/  BAR.SYNC.DEFER_BLOCKING 0x0 ;  /* 0x0000000000007b1d */ /* 0x000fe20000010000 */
[----:B------:R-:W-:Y:S01]  /*0f80*/  ISETP.GE.U32.AND P2, PT, R5, 0x6e, PT ;  /* 0x0000006e0500780c */ /* 0x000fe20003f46070 */
[----:B------:R-:W-:-:S04]  /*0f90*/  IMAD R22, R3, 0x370, R22 ;  /* 0x0000037003167824 */ /* 0x000fc800078e0216 */
[----:B------:R-:W-:Y:S01]  /*0fa0*/  BSSY.RECONVERGENT B0, `(.L_x_689) ;  /* 0x0000090000007945 */ /* 0x000fe20003800200 */
[----:B------:R-:W-:-:S07]  /*0fb0*/  IMAD R3, R23, 0x8, R22 ;  /* 0x0000000817037824 */ /* 0x000fce00078e0216 */
[----:B------:R-:W-:Y:S05]  /*0fc0*/  @!P2 BRA `(.L_x_690) ;  /* 0x00000000004ca947 */ /* 0x000fea0003800000 */
[----:B-----5:R1:W2:Y:S04]  /*0fd0*/  LDS.64 R6, [R15+0x2a08] ;  /* 0x002a08000f067984 */ /* 0x0202a80000000a00 */
[----:B------:R1:W3:Y:S04]  /*0fe0*/  LDS.64 R8, [R15+0x2af8] ;  /* 0x002af8000f087984 */ /* 0x0002e80000000a00 */
[----:B------:R1:W4:Y:S04]  /*0ff0*/  LDS.64 R10, [R15+0x2a80] ;  /* 0x002a80000f0a7984 */ /* 0x0003280000000a00 */
[----:B------:R1:W1:Y:S04]  /*1000*/  LDS.64 R12, [R15+0x2b70] ;  /* 0x002b70000f0c7984 */ /* 0x0002680000000a00 */
        /* <DEDUP_REMOVED lines=15> */
.L_x_690:
[----:B------:R-:W-:Y:S04]  /*1100*/  LDS.64 R20, [R3] ;  /* 0x0000000003147984 */ /* 0x000fe80000000a00 */
        /* <DEDUP_REMOVED lines=8> */
[----:B0-----:R-:W0:Y:S01]  /*1190*/  LDS.64 R32, [R3+0x1b8] ;  /* 0x0001b80003207984 */ /* 0x001e220000000a00 */
[----:B-1----:R-:W-:-:S02]  /*11a0*/  DADD R16, R20, R6 ;  /* 0x0000000014107229 */ /* 0x002fc40000000006 */
[----:B------:R-:W-:Y:S02]  /*11b0*/  DADD R20, R20, -R6 ;  /* 0x0000000014147229 */ /* 0x000fe40000000806 */
[C-C-:B--2---:R-:W-:Y:S02]  /*11c0*/  DADD R18, R24.reuse, R8.reuse ;  /* 0x0000000018127229 */ /* 0x144fe40000000008 */
[----:B------:R-:W-:Y:S02]  /*11d0*/  DADD R24, R24, -R8 ;  /* 0x0000000018187229 */ /* 0x000fe40000000808 */
[----:B------:R-:W-:Y:S02]  /*11e0*/  DFMA R28, R16, UR16, RZ ;  /* 0x00000010101c7c2b */ /* 0x000fe400080000ff */
        /* <DEDUP_REMOVED lines=39> */
[----:B------:R-:W-:Y:S02]  /*1460*/  DFMA R34, R22, UR60, R34 ;  /* 0x0000003c16227c2b */ /* 0x000fe40008000022 */
        /* <DEDUP_REMOVED lines=67> */
.L_x_691:
[----:B------:R-:W-:Y:S05]  /*18a0*/  BSYNC.RECONVERGENT B0 ;  /* 0x0000000000007941 */ /* 0x000fea0003800200 */
.L_x_689:
[----:B-1----:R-:W-:Y:S01]  /*18b0*/  IMAD R17, R14, 0x1746, RZ ;  /* 0x000017460e117824 */ /* 0x002fe200078e02ff */
[----:B------:R-:W1:Y:S01]  /*18c0*/  LDC.64 R102, c[0x0][0x388] ;  /* 0x0000e200ff667b82 */ /* 0x000e620000000a00 */
[----:B0-----:R-:W-:Y:S01]  /*18d0*/  IMAD.MOV.U32 R15, RZ, RZ, 0xa ;  /* 0x0000000aff0f7424 */ /* 0x001fe200078e00ff */
[----:B------:R-:W-:Y:S02]  /*18e0*/  UMOV UR38, 0x790b ;  /* 0x0000790b00267882 */ /* 0x000fe40000000000 */
[----:B------:R-:W-:-:S04]  /*18f0*/  SHF.R.U32.HI R17, RZ, 0x10, R17 ;  /* 0x00000010ff117819 */ /* 0x000fc80000011611 */
[----:B------:R-:W-:-:S05]  /*1900*/  PRMT R14, R17, 0x9910, RZ ;  /* 0x00009910110e7816 */ /* 0x000fca00000000ff */
[----:B------:R-:W-:-:S04]  /*1910*/  IMAD R14, R14, 0xb, RZ ;  /* 0x0000000b0e0e7824 */ /* 0x000fc800078e02ff */
[----:B------:R-:W-:-:S05]  /*1920*/  IMAD.MOV R14, RZ, RZ, -R14 ;  /* 0x000000ffff0e7224 */ /* 0x000fca00078e0a0e */
[----:B------:R-:W-:-:S05]  /*1930*/  PRMT R16, R14, 0x7710, RZ ;  /* 0x000077100e107816 */ /* 0x000fca00000000ff */
[----:B------:R-:W-:-:S05]  /*1940*/  IMAD.IADD R16, R16, 0x1, R5 ;  /* 0x0000000110107824 */ /* 0x000fca00078e0205 */
[----:B------:R-:W-:-:S05]  /*1950*/  PRMT R14, R16, 0x5410, R17 ;  /* 0x00005410100e7816 */ /* 0x000fca0000000011 */
[----:B------:R-:W-:-:S04]  /*1960*/  IDP.2A.LO.U16.U8 R15, R14, UR38, R15 ;  /* 0x000000260e0f7c26 */ /* 0x000fc8000800100f */
[----:B------:R-:W-:-:S04]  /*1970*/  IMAD R15, R0, 0x533, R15 ;  /* 0x00000533000f7824 */ /* 0x000fc800078e020f */
[----:B-1----:R-:W-:-:S05]  /*1980*/  IMAD.WIDE R102, R15, 0x8, R102 ;  /* 0x000000080f667825 */ /* 0x002fca00078e0266 */
        /* <DEDUP_REMOVED lines=9> */
[----:B------:R-:W5:Y:S01]  /*1a20*/  LDG.E.64.CONSTANT R14, desc[UR36][R102.64+-0x20] ;  /* 0xffffe024660e7981 */ /* 0x000f62000c1e9b00 */
[----:B------:R-:W-:Y:S01]  /*1a30*/  LOP3.LUT R93, R16, 0xffff, RZ, 0xc0, !PT ;  /* 0x0000ffff105d7812 */ /* 0x000fe200078ec0ff */
[----:B------:R-:W-:-:S02]  /*1a40*/  IMAD R4, R17, 0x3c8, R4 ;  /* 0x000003c811047824 */ /* 0x000fc400078e0204 */
[----:B------:R0:W5:Y:S02]  /*1a50*/  LDG.E.64.CONSTANT R16, desc[UR36][R102.64+-0x28] ;  /* 0xffffd82466107981 */ /* 0x000164000c1e9b00 */
[----:B------:R-:W-:Y:S01]  /*1a60*/  IMAD R4, R93, 0x58, R4 ;  /* 0x000000585d047824 */ /* 0x000fe200078e0204 */
[----:B------:R-:W-:Y:S06]  /*1a70*/  BAR.SYNC.DEFER_BLOCKING 0x0 ;  /* 0x0000000000007b1d */ /* 0x000fec0000010000 */
[----:B------:R-:W-:Y:S04]  /*1a80*/  LDS.64 R94, [R4] ;  /* 0x00000000045e7984 */ /* 0x000fe80000000a00 */
[----:B------:R-:W1:Y:S04]  /*1a90*/  LDS.64 R96, [R4+0x48] ;  /* 0x0000480004607984 */ /* 0x000e680000000a00 */
[----:B------:R-:W-:Y:S04]  /*1aa0*/  LDS.64 R98, [R4+0x8] ;  /* 0x0000080004627984 */ /* 0x000fe80000000a00 */
[----:B------:R-:W0:Y:S04]  /*1ab0*/  LDS.64 R100, [R4+0x40] ;  /* 0x0000400004647984 */ /* 0x000e280000000a00 */
[----:B------:R-:W-:Y:S04]  /*1ac0*/  LDS.64 R112, [R4+0x10] ;  /* 0x0000100004707984 */ /* 0x000fe80000000a00 */
[----:B------:R-:W0:Y:S01]  /*1ad0*/  LDS.64 R110, [R4+0x38] ;  /* 0x00003800046e7984 */ /* 0x000e220000000a00 */
[----:B-1----:R-:W-:-:S02]  /*1ae0*/  DADD R92, R94, R96 ;  /* 0x000000005e5c7229 */ /* 0x002fc40000000060 */
[----:B------:R-:W-:Y:S02]  /*1af0*/  DADD R94, R94, -R96 ;  /* 0x000000005e5e7229 */ /* 0x000fe40000000860 */
[C-C-:B0-----:R-:W-:Y:S02]  /*1b00*/  DADD R108, R98.reuse, R100.reuse ;  /* 0x00000000626c7229 */ /* 0x141fe40000000064 */
        /* <DEDUP_REMOVED lines=9> */
[----:B------:R-:W-:-:S02]  /*1ba0*/  DFMA R102, R108, UR28, R102 ;  /* 0x0000001c6c667c2b */ /* 0x000fc40008000066 */
[C---:B------:R-:W-:Y:S02]  /*1bb0*/  DFMA R104, R108.reuse, R34, R104 ;  /* 0x000000226c68722b */ /* 0x040fe40000000068 */
[C---:B------:R-:W-:Y:S02]  /*1bc0*/  DFMA R106, R108.reuse, R56, R106 ;  /* 0x000000386c6a722b */ /* 0x040fe4000000006a */
[----:B------:R-:W-:Y:S02]  /*1bd0*/  DFMA R108, R108, R74, R92 ;  /* 0x0000004a6c6c722b */ /* 0x000fe4000000005c */
        /* <DEDUP_REMOVED lines=12> */
[C-C-:B------:R-:W-:Y:S02]  /*1ca0*/  DADD R96, R112.reuse, R110.reuse ;  /* 0x0000000070607229 */ /* 0x140fe4000000006e */
[----:B------:R-:W-:Y:S01]  /*1cb0*/  DADD R110, R112, -R110 ;  /* 0x00000000706e7229 */ /* 0x000fe2000000086e */
[----:B------:R-:W-:Y:S05]  /*1cc0*/  LDS.64 R112, [R4+0x18] ;  /* 0x0000180004707984 */ /* 0x000fea0000000a00 */
[----:B------:R-:W-:-:S02]  /*1cd0*/  DFMA R98, R96, UR40, R98 ;  /* 0x0000002860627c2b */ /* 0x000fc40008000062 */
[C---:B------:R-:W-:Y:S02]  /*1ce0*/  DFMA R100, R96.reuse, UR20, R100 ;  /* 0x0000001460647c2b */ /* 0x040fe40008000064 */
[C---:B------:R-:W-:Y:S02]  /*1cf0*/  DFMA R102, R96.reuse, UR60, R102 ;  /* 0x0000003c60667c2b */ /* 0x040fe40008000066 */
[C---:B------:R-:W-:Y:S02]  /*1d00*/  DFMA R104, R96.reuse, R40, R104 ;  /* 0x000000286068722b */ /* 0x040fe40000000068 */
[C---:B------:R-:W-:Y:S02]  /*1d10*/  DFMA R106, R96.reuse, R58, R106 ;  /* 0x0000003a606a722b */ /* 0x040fe4000000006a */
[----:B------:R-:W-:Y:S01]  /*1d20*/  DFMA R108, R96, R80, R108 ;  /* 0x00000050606c722b */ /* 0x000fe2000000006c */
[----:B------:R-:W0:Y:S01]  /*1d30*/  LDS.64 R96, [R4+0x30] ;  /* 0x0000300004607984 */ /* 0x000e220000000a00 */
[----:B------:R-:W-:-:S02]  /*1d40*/  DFMA R114, R110, UR42, R114 ;  /* 0x0000002a6e727c2b */ /* 0x000fc40008000072 */
[C---:B------:R-:W-:Y:S02]  /*1d50*/  DFMA R116, R110.reuse, UR22, R116 ;  /* 0x000000166e747c2b */ /* 0x040fe40008000074 */
[C---:B------:R-:W-:Y:S02]  /*1d60*/  DFMA R118, R110.reuse, UR62, R118 ;  /* 0x0000003e6e767c2b */ /* 0x040fe40008000076 */
[C---:B------:R-:W-:Y:S02]  /*1d70*/  DFMA R120, R110.reuse, R44, R120 ;  /* 0x0000002c6e78722b */ /* 0x040fe40000000078 */
[C---:B------:R-:W-:Y:S02]  /*1d80*/  DFMA R92, R110.reuse, R62, R92 ;  /* 0x0000003e6e5c722b */ /* 0x040fe4000000005c */
[----:B------:R-:W-:Y:S02]  /*1d90*/  DFMA R94, R110, R84, R94 ;  /* 0x000000546e5e722b */ /* 0x000fe4000000005e */
[----:B0-----:R-:W-:-:S02]  /*1da0*/  DADD R110, R112, R96 ;  /* 0x00000000706e7229 */ /* 0x001fc40000000060 */
[----:B------:R-:W-:Y:S01]  /*1db0*/  DADD R96, R112, -R96 ;  /* 0x0000000070607229 */ /* 0x000fe20000000860 */
[----:B------:R-:W-:Y:S05]  /*1dc0*/  LDS.64 R112, [R4+0x28] ;  /* 0x0000280004707984 */ /* 0x000fea0000000a00 */
[C---:B------:R-:W-:Y:S02]  /*1dd0*/  DFMA R98, R110.reuse, UR12, R98 ;  /* 0x0000000c6e627c2b */ /* 0x040fe40008000062 */
[C---:B------:R-:W-:Y:S02]  /*1de0*/  DFMA R100, R110.reuse, UR52, R100 ;  /* 0x000000346e647c2b */ /* 0x040fe40008000064 */
[----:B------:R-:W-:-:S02]  /*1df0*/  DFMA R102, R110, UR32, R102 ;  /* 0x000000206e667c2b */ /* 0x000fc40008000066 */
[C---:B------:R-:W-:Y:S02]  /*1e00*/  DFMA R104, R110.reuse, R42, R104 ;  /* 0x0000002a6e68722b */ /* 0x040fe40000000068 */
[C---:B------:R-:W-:Y:S02]  /*1e10*/  DFMA R106, R110.reuse, R64, R106 ;  /* 0x000000406e6a722b */ /* 0x040fe4000000006a */
[----:B------:R-:W-:Y:S01]  /*1e20*/  DFMA R108, R110, R82, R108 ;  /* 0x000000526e6c722b */ /* 0x000fe2000000006c */
[----:B------:R-:W0:Y:S01]  /*1e30*/  LDS.64 R110, [R4+0x20] ;  /* 0x00002000046e7984 */ /* 0x000e220000000a00 */
[C---:B------:R-:W-:Y:S02]  /*1e40*/  DFMA R114, R96.reuse, UR14, R114 ;  /* 0x0000000e60727c2b */ /* 0x040fe40008000072 */
[C---:B------:R-:W-:Y:S02]  /*1e50*/  DFMA R116, R96.reuse, UR54, R116 ;  /* 0x0000003660747c2b */ /* 0x040fe40008000074 */
[----:B------:R-:W-:-:S02]  /*1e60*/  DFMA R118, R96, UR34, R118 ;  /* 0x0000002260767c2b */ /* 0x000fc40008000076 */
[C---:B------:R-:W-:Y:S02]  /*1e70*/  DFMA R120, R96.reuse, R46, R120 ;  /* 0x0000002e6078722b */ /* 0x040fe40000000078 */
[C---:B------:R-:W-:Y:S02]  /*1e80*/  DFMA R92, R96.reuse, R68, R92 ;  /* 0x00000044605c722b */ /* 0x040fe4000000005c */
[----:B------:R-:W-:Y:S02]  /*1e90*/  DFMA R94, R96, R86, R94 ;  /* 0x00000056605e722b */ /* 0x000fe4000000005e */
[C-C-:B0-----:R-:W-:Y:S02]  /*1ea0*/  DADD R96, R110.reuse, R112.reuse ;  /* 0x000000006e607229 */ /* 0x141fe40000000070 */
[----:B------:R-:W-:-:S06]  /*1eb0*/  DADD R110, R110, -R112 ;  /* 0x000000006e6e7229 */ /* 0x000fcc0000000870 */
[----:B------:R-:W-:Y:S02]  /*1ec0*/  DFMA R98, R96, UR44, R98 ;  /* 0x0000002c60627c2b */ /* 0x000fe40008000062 */
[----:B------:R-:W-:Y:S02]  /*1ed0*/  DFMA R114, R110, UR46, R114 ;  /* 0x0000002e6e727c2b */ /* 0x000fe40008000072 */
[----:B------:R-:W-:Y:S02]  /*1ee0*/  DFMA R108, R96, R10, R108 ;  /* 0x0000000a606c722b */ /* 0x000fe4000000006c */
[----:B------:R-:W-:Y:S02]  /*1ef0*/  DFMA R94, R110, R12, R94 ;  /* 0x0000000c6e5e722b */ /* 0x000fe4000000005e */
[----:B------:R-:W-:Y:S02]  /*1f00*/  DFMA R100, R96, UR24, R100 ;  /* 0x0000001860647c2b */ /* 0x000fe40008000064 */
[----:B------:R-:W-:-:S02]  /*1f10*/  DFMA R116, R110, UR26, R116 ;  /* 0x0000001a6e747c2b */ /* 0x000fc40008000074 */
[----:B------:R-:W-:Y:S02]  /*1f20*/  DADD R112, R98, R114 ;  /* 0x0000000062707229 */ /* 0x000fe40000000072 */
[----:B------:R-:W-:Y:S02]  /*1f30*/  DFMA R102, R96, R6, R102 ;  /* 0x000000066066722b */ /* 0x000fe40000000066 */
[----:B------:R-:W-:Y:S02]  /*1f40*/  DFMA R118, R110, R8, R118 ;  /* 0x000000086e76722b */ /* 0x000fe40000000076 */
[----:B------:R-:W-:Y:S02]  /*1f50*/  DADD R108, R108, R94 ;  /* 0x000000006c6c7229 */ /* 0x000fe4000000005e */
[----:B------:R-:W-:Y:S02]  /*1f60*/  DFMA R106, R96, R66, R106 ;  /* 0x00000042606a722b */ /* 0x000fe4000000006a */
[----:B------:R-:W-:-:S02]  /*1f70*/  DFMA R92, R110, R70, R92 ;  /* 0x000000466e5c722b */ /* 0x000fc4000000005c */
[----:B------:R-:W-:Y:S02]  /*1f80*/  DADD R94, R100, -R116 ;  /* 0x00000000645e7229 */ /* 0x000fe40000000874 */
[----:B------:R-:W-:Y:S02]  /*1f90*/  DFMA R104, R96, R48, R104 ;  /* 0x000000306068722b */ /* 0x000fe40000000068 */
[----:B------:R-:W-:Y:S02]  /*1fa0*/  DFMA R120, R110, R52, R120 ;  /* 0x000000346e78722b */ /* 0x000fe40000000078 */
[----:B------:R-:W-:Y:S02]  /*1fb0*/  DADD R100, R100, R116 ;  /* 0x0000000064647229 */ /* 0x000fe40000000074 */
[----:B------:R-:W-:Y:S02]  /*1fc0*/  DADD R98, R98, -R114 ;  /* 0x0000000062627229 */ /* 0x000fe40000000872 */
[----:B--2---:R-:W-:-:S02]  /*1fd0*/  DMUL R90, R90, R112 ;  /* 0x000000705a5a7228 */ /* 0x004fc40000000000 */
[C-C-:B------:R-:W-:Y:S02]  /*1fe0*/  DADD R96, R102.reuse, -R118.reuse ;  /* 0x0000000066607229 */ /* 0x140fe40000000876 */
[----:B------:R-:W-:Y:S02]  /*1ff0*/  DADD R102, R102, R118 ;  /* 0x0000000066667229 */ /* 0x000fe40000000076 */
[----:B------:R-:W-:Y:S02]  /*2000*/  DADD R112, R106, -R92 ;  /* 0x000000006a707229 */ /* 0x000fe4000000085c */
[----:B---3--:R-:W-:Y:S02]  /*2010*/  DMUL R88, R88, R94 ;  /* 0x0000005e58587228 */ /* 0x008fe40000000000 */
[----:B------:R-:W-:Y:S02]  /*2020*/  DADD R110, R104, -R120 ;  /* 0x00000000686e7229 */ /* 0x000fe40000000878 */
[----:B------:R-:W-:-:S02]  /*2030*/  DADD R92, R106, R92 ;  /* 0x000000006a5c7229 */ /* 0x000fc4000000005c */
[----:B----4-:R-:W-:Y:S02]  /*2040*/  DMUL R26, R26, R100 ;  /* 0x000000641a1a7228 */ /* 0x010fe40000000000 */
[----:B-----5:R-:W-:Y:S02]  /*2050*/  DFMA R94, R18, R98, R90 ;  /* 0x00000062125e722b */ /* 0x020fe4000000005a */
[----:B------:R-:W-:Y:S02]  /*2060*/  DADD R104, R104, R120 ;  /* 0x0000000068687229 */ /* 0x000fe40000000078 */
[----:B------:R-:W-:Y:S02]  /*2070*/  DMUL R30, R30, R96 ;  /* 0x000000601e1e7228 */ /* 0x000fe40000000000 */
[----:B------:R-:W-:Y:S02]  /*2080*/  DMUL R24, R24, R102 ;  /* 0x0000006618187228 */ /* 0x000fe40000000000 */
[----:B------:R-:W-:-:S02]  /*2090*/  DMUL R20, R20, R92 ;  /* 0x0000005c14147228 */ /* 0x000fc40000000000 */
[----:B------:R-:W-:Y:S02]  /*20a0*/  DFMA R102, R18, -R98, R90 ;  /* 0x800000621266722b */ /* 0x000fe4000000005a */
[----:B------:R-:W-:Y:S02]  /*20b0*/  DADD R106, R88, R26 ;  /* 0x00000000586a7229 */ /* 0x000fe4000000001a */
[----:B------:R-:W-:Y:S02]  /*20c0*/  DFMA R96, R94, UR40, RZ ;  /* 0x000000285e607c2b */ /* 0x000fe400080000ff */
[----:B------:R-:W-:Y:S02]  /*20d0*/  DMUL R22, R22, R104 ;  /* 0x0000006816167228 */ /* 0x000fe40000000000 */
        /* <DEDUP_REMOVED lines=8> */
[----:B------:R-:W-:Y:S02]  /*2160*/  DMUL R28, R28, R110 ;  /* 0x0000006e1c1c7228 */ /* 0x000fe40000000000 */
[----:B------:R-:W-:Y:S02]  /*2170*/  DMUL R14, R14, R112 ;  /* 0x000000700e0e7228 */ /* 0x000fe40000000000 */
[----:B------:R-:W-:Y:S02]  /*2180*/  DFMA R106, R106, UR24, R104 ;  /* 0x000000186a6a7c2b */ /* 0x000fe40008000068 */
[----:B------:R-:W-:Y:S02]  /*2190*/  DADD R100, -R88, R26 ;  /* 0x0000000058647229 */ /* 0x000fe4000000011a */
        /* <DEDUP_REMOVED lines=10> */
[C-C-:B------:R-:W-:Y:S02]  /*2240*/  DADD R102, -R30.reuse, R24.reuse ;  /* 0x000000001e667229 */ /* 0x140fe40000000118 */
[----:B------:R-:W-:-:S06]  /*2250*/  DADD R114, R30, R24 ;  /* 0x000000001e727229 */ /* 0x000fcc0000000018 */
[C---:B------:R-:W-:Y:S02]  /*2260*/  DFMA R110, R102.reuse, UR58, R110 ;  /* 0x0000003a666e7c2b */ /* 0x040fe4000800006e */
[C---:B------:R-:W-:Y:S02]  /*2270*/  DFMA R112, R102.reuse, UR30, R112 ;  /* 0x0000001e66707c2b */ /* 0x040fe40008000070 */
[C---:B------:R-:W-:Y:S02]  /*2280*/  DFMA R104, R102.reuse, UR62, R104 ;  /* 0x0000003e66687c2b */ /* 0x040fe40008000068 */
[C---:B------:R-:W-:Y:S02]  /*2290*/  DFMA R98, R102.reuse, UR34, R98 ;  /* 0x0000002266627c2b */ /* 0x040fe40008000062 */
[----:B------:R-:W-:Y:S02]  /*22a0*/  DFMA R100, R102, R8, R100 ;  /* 0x000000086664722b */ /* 0x000fe40000000064 */
[----:B------:R-:W-:-:S02]  /*22b0*/  DFMA R18, R114, UR56, R18 ;  /* 0x0000003872127c2b */ /* 0x000fc40008000012 */
[C---:B------:R-:W-:Y:S02]  /*22c0*/  DFMA R92, R114.reuse, UR28, R92 ;  /* 0x0000001c725c7c2b */ /* 0x040fe4000800005c */
[C---:B------:R-:W-:Y:S02]  /*22d0*/  DFMA R94, R114.reuse, UR60, R94 ;  /* 0x0000003c725e7c2b */ /* 0x040fe4000800005e */
[C---:B------:R-:W-:Y:S02]  /*22e0*/  DFMA R96, R114.reuse, UR32, R96 ;  /* 0x0000002072607c2b */ /* 0x040fe40008000060 */
[----:B------:R-:W-:Y:S02]  /*22f0*/  DFMA R106, R114, R6, R106 ;  /* 0x00000006726a722b */ /* 0x000fe4000000006a */
[C-C-:B------:R-:W-:Y:S02]  /*2300*/  DADD R102, -R28.reuse, R22.reuse ;  /* 0x000000001c667229 */ /* 0x140fe40000000116 */
[----:B------:R-:W-:-:S02]  /*2310*/  DADD R114, R28, R22 ;  /* 0x000000001c727229 */ /* 0x000fc40000000016 */
        /* <DEDUP_REMOVED lines=11> */
[C-C-:B------:R-:W-:Y:S02]  /*23d0*/  DADD R102, R14.reuse, R20.reuse ;  /* 0x000000000e667229 */ /* 0x140fe40000000014 */
[----:B------:R-:W-:-:S06]  /*23e0*/  DADD R108, -R14, R20 ;  /* 0x000000000e6c7229 */ /* 0x000fcc0000000114 */
        /* <DEDUP_REMOVED lines=11> */
[----:B------:R-:W-:-:S02]  /*24a0*/  DADD R108, R16, -R16 ;  /* 0x00000000106c7229 */ /* 0x000fc40000000810 */
[----:B------:R-:W-:-:S06]  /*24b0*/  DMUL R102, R102, 0.5 ;  /* 0x3fe0000066667828 */ /* 0x000fcc0000000000 */
        /* <DEDUP_REMOVED lines=8> */
[----:B------:R-:W-:Y:S02]  /*2540*/  DFMA R106, R102, R10, R106 ;  /* 0x0000000a666a722b */ /* 0x000fe4000000006a */
[----:B------:R-:W-:Y:S02]  /*2550*/  DFMA R100, R108, R12, R100 ;  /* 0x0000000c6c64722b */ /* 0x000fe40000000064 */
[----:B------:R-:W-:Y:S01]  /*2560*/  DADD R102, R18, -R110 ;  /* 0x0000000012667229 */ /* 0x000fe2000000086e */
[----:B------:R-:W-:Y:S01]  /*2570*/  BAR.SYNC.DEFER_BLOCKING 0x0 ;  /* 0x0000000000007b1d */ /* 0x000fe20000010000 */
[----:B------:R-:W-:-:S05]  /*2580*/  ISETP.GT.U32.AND P2, PT, R5, 0x6d, PT ;  /* 0x0000006d0500780c */ /* 0x000fca0003f44070 */
        /* <DEDUP_REMOVED lines=36> */
[----:B------:R-:W-:Y:S02]  /*27d0*/  DFMA R116, R96, UR12, RZ ;  /* 0x0000000c60747c2b */ /* 0x000fe400080000ff */
[----:B------:R-:W-:Y:S02]  /*27e0*/  DADD R106, R106, -R98 ;  /* 0x000000006a6a7229 */ /* 0x000fe40000000862 */
[----:B------:R-:W-:-:S02]  /*27f0*/  DFMA R96, R96, UR44, RZ ;  /* 0x0000002c60607c2b */ /* 0x000fc400080000ff */
        /* <DEDUP_REMOVED lines=8> */
[----:B------:R-:W-:Y:S02]  /*2880*/  DFMA R116, R118, UR52, R116 ;  /* 0x0000003476747c2b */ /* 0x000fe40008000074 */
[----:B--2---:R-:W-:Y:S02]  /*2890*/  DADD R120, R92, R94 ;  /* 0x000000005c787229 */ /* 0x004fe4000000005e */
[----:B------:R-:W-:Y:S02]  /*28a0*/  DFMA R118, R118, UR24, R96 ;  /* 0x0000001876767c2b */ /* 0x000fe40008000060 */
[----:B------:R-:W-:Y:S01]  /*28b0*/  DADD R92, R92, -R94 ;  /* 0x000000005c5c7229 */ /* 0x000fe2000000085e */
[----:B------:R-:W-:Y:S01]  /*28c0*/  LDS.64 R96, [R3+0x210] ;  /* 0x0002100003607984 */ /* 0x000fe20000000a00 */
[----:B------:R-:W-:-:S02]  /*28d0*/  DFMA R98, R106, UR18, R98 ;  /* 0x000000126a627c2b */ /* 0x000fc40008000062 */
[C---:B------:R-:W-:Y:S01]  /*28e0*/  DFMA R100, R106.reuse, UR50, R100 ;  /* 0x000000326a647c2b */ /* 0x040fe20008000064 */
[----:B------:R-:W1:Y:S01]  /*28f0*/  LDS.64 R94, [R3+0x160] ;  /* 0x00016000035e7984 */ /* 0x000e620000000a00 */
[C---:B------:R-:W-:Y:S02]  /*2900*/  DFMA R102, R106.reuse, UR22, R102 ;  /* 0x000000166a667c2b */ /* 0x040fe40008000066 */
[C---:B------:R-:W-:Y:S02]  /*2910*/  DFMA R104, R106.reuse, UR54, R104 ;  /* 0x000000366a687c2b */ /* 0x040fe40008000068 */
[----:B------:R-:W-:Y:S01]  /*2920*/  DFMA R106, R106, UR26, R108 ;  /* 0x0000001a6a6a7c2b */ /* 0x000fe2000800006c */
[----:B------:R-:W2:Y:S01]  /*2930*/  LDS.64 R108, [R3+0x1b8] ;  /* 0x0001b800036c7984 */ /* 0x000ea20000000a00 */
[C---:B------:R-:W-:Y:S02]  /*2940*/  DFMA R110, R120.reuse, UR56, R110 ;  /* 0x00000038786e7c2b */ /* 0x040fe4000800006e */
[----:B------:R-:W-:-:S02]  /*2950*/  DFMA R112, R120, UR28, R112 ;  /* 0x0000001c78707c2b */ /* 0x000fc40008000070 */
[C---:B------:R-:W-:Y:S02]  /*2960*/  DFMA R114, R120.reuse, UR60, R114 ;  /* 0x0000003c78727c2b */ /* 0x040fe40008000072 */
[C---:B------:R-:W-:Y:S02]  /*2970*/  DFMA R116, R120.reuse, UR32, R116 ;  /* 0x0000002078747c2b */ /* 0x040fe40008000074 */
[----:B------:R-:W-:Y:S02]  /*2980*/  DFMA R118, R120, R6, R118 ;  /* 0x000000067876722b */ /* 0x000fe40000000076 */
[C-C-:B0-----:R-:W-:Y:S02]  /*2990*/  DADD R120, R18.reuse, R4.reuse ;  /* 0x0000000012787229 */ /* 0x141fe40000000004 */
[----:B------:R-:W-:Y:S02]  /*29a0*/  DADD R4, R18, -R4 ;  /* 0x0000000012047229 */ /* 0x000fe40000000804 */
[----:B------:R-:W-:-:S02]  /*29b0*/  DFMA R98, R92, UR58, R98 ;  /* 0x0000003a5c627c2b */ /* 0x000fc40008000062 */
[C---:B------:R-:W-:Y:S02]  /*29c0*/  DFMA R100, R92.reuse, UR30, R100 ;  /* 0x0000001e5c647c2b */ /* 0x040fe40008000064 */
[C---:B------:R-:W-:Y:S02]  /*29d0*/  DFMA R102, R92.reuse, UR62, R102 ;  /* 0x0000003e5c667c2b */ /* 0x040fe40008000066 */
[C---:B------:R-:W-:Y:S02]  /*29e0*/  DFMA R104, R92.reuse, UR34, R104 ;  /* 0x000000225c687c2b */ /* 0x040fe40008000068 */
        /* <DEDUP_REMOVED lines=9> */
[----:B--2---:R-:W-:Y:S02]  /*2a80*/  DADD R18, R108, R108 ;  /* 0x000000006c127229 */ /* 0x004fe4000000006c */
[C---:B------:R-:W-:Y:S02]  /*2a90*/  DFMA R110, R120.reuse, R32, R110 ;  /* 0x00000020786e722b */ /* 0x040fe4000000006e */
[C---:B------:R-:W-:Y:S02]  /*2aa0*/  DFMA R112, R120.reuse, R34, R112 ;  /* 0x000000227870722b */ /* 0x040fe40000000070 */
[C---:B------:R-:W-:Y:S02]  /*2ab0*/  DFMA R114, R120.reuse, R40, R114 ;  /* 0x000000287872722b */ /* 0x040fe40000000072 */
[----:B------:R-:W-:Y:S02]  /*2ac0*/  DFMA R116, R120, R42, R116 ;  /* 0x0000002a7874722b */ /* 0x000fe40000000074 */
[----:B------:R-:W-:-:S02]  /*2ad0*/  DFMA R118, R4, R66, R118 ;  /* 0x000000420476722b */ /* 0x000fc40000000076 */
[----:B------:R-:W-:Y:S02]  /*2ae0*/  DADD R108, R108, -R108 ;  /* 0x000000006c6c7229 */ /* 0x000fe4000000086c */
[----:B------:R-:W-:Y:S02]  /*2af0*/  DMUL R18, R18, 0.5 ;  /* 0x3fe0000012127828 */ /* 0x000fe40000000000 */
        /* <DEDUP_REMOVED lines=19> */
[C-C-:B------:R-:W-:Y:S02]  /*2c30*/  DADD R92, R118.reuse, -R106.reuse ;  /* 0x00000000765c7229 */ /* 0x140fe4000000086a */
[----:B------:R-:W-:Y:S02]  /*2c40*/  DADD R4, R118, R106 ;  /* 0x0000000076047229 */ /* 0x000fe4000000006a */
        /* <DEDUP_REMOVED lines=18> */
.L_x_693:
[----:B------:R-:W-:Y:S05]  /*2d70*/  BSYNC.RECONVERGENT B0 ;  /* 0x0000000000007941 */ /* 0x000fea0003800200 */
.L_x_692:
[----:B------:R-:W-:Y:S06]  /*2d80*/  BAR.SYNC.DEFER_BLOCKING 0x0 ;  /* 0x0000000000007b1d */ /* 0x000fec0000010000 */
[----:B------:R-:W-:Y:S04]  /*2d90*/  BSSY.RECONVERGENT B0, `(.L_x_694) ;  /* 0x0000060000007945 */ /* 0x000fe80003800200 */
[----:B------:R-:W-:Y:S05]  /*2da0*/  @P1 BRA `(.L_x_695) ;  /* 0x0000000400781947 */ /* 0x000fea0003800000 */
[----:B------:R-:W-:Y:S04]  /*2db0*/  LDS.64 R16, [R2] ;  /* 0x0000000002107984 */ /* 0x000fe80000000a00 */
[----:B01----:R-:W0:Y:S04]  /*2dc0*/  LDS.64 R18, [R2+0x25d0] ;  /* 0x0025d00002127984 */ /* 0x003e280000000a00 */
        /* <DEDUP_REMOVED lines=10> */
[C---:B------:R-:W-:Y:S02]  /*2e70*/  DFMA R28, R20.reuse, UR4, RZ ;  /* 0x00000004141c7c2b */ /* 0x040fe400080000ff */
[C---:B------:R-:W-:Y:S02]  /*2e80*/  DFMA R30, R20.reuse, UR8, RZ ;  /* 0x00000008141e7c2b */ /* 0x040fe400080000ff */
[C---:B------:R-:W-:Y:S02]  /*2e90*/  DFMA R88, R20.reuse, UR40, RZ ;  /* 0x0000002814587c2b */ /* 0x040fe400080000ff */
[C---:B------:R-:W-:Y:S02]  /*2ea0*/  DFMA R94, R20.reuse, UR12, RZ ;  /* 0x0000000c145e7c2b */ /* 0x040fe400080000ff */
[----:B------:R-:W-:Y:S02]  /*2eb0*/  DFMA R96, R20, UR44, RZ ;  /* 0x0000002c14607c2b */ /* 0x000fe400080000ff */
[----:B------:R-:W-:Y:S01]  /*2ec0*/  DADD R90, R90, -R26 ;  /* 0x000000005a5a7229 */ /* 0x000fe2000000081a */
[----:B------:R-:W0:Y:S01]  /*2ed0*/  LDS.64 R20, [R2+0x16b0] ;  /* 0x0016b00002147984 */ /* 0x000e220000000a00 */
[----:B------:R-:W-:-:S02]  /*2ee0*/  DFMA R26, R16, UR16, R28 ;  /* 0x00000010101a7c2b */ /* 0x000fc4000800001c */
[C---:B------:R-:W-:Y:S02]  /*2ef0*/  DFMA R28, R16.reuse, UR48, R30 ;  /* 0x00000030101c7c2b */ /* 0x040fe4000800001e */
[C---:B------:R-:W-:Y:S02]  /*2f00*/  DFMA R30, R16.reuse, UR20, R88 ;  /* 0x00000014101e7c2b */ /* 0x040fe40008000058 */
[C---:B------:R-:W-:Y:S02]  /*2f10*/  DFMA R88, R16.reuse, UR52, R94 ;  /* 0x0000003410587c2b */ /* 0x040fe4000800005e */
[----:B------:R-:W-:Y:S01]  /*2f20*/  DFMA R106, R16, UR24, R96 ;  /* 0x00000018106a7c2b */ /* 0x000fe20008000060 */
[----:B------:R3:W1:Y:S01]  /*2f30*/  LDS.64 R16, [R2+0x12e8] ;  /* 0x0012e80002107984 */ /* 0x0006620000000a00 */
[C---:B------:R-:W-:Y:S02]  /*2f40*/  DFMA R94, R92.reuse, UR6, RZ ;  /* 0x000000065c5e7c2b */ /* 0x040fe400080000ff */
[----:B------:R-:W-:-:S02]  /*2f50*/  DFMA R96, R92, UR10, RZ ;  /* 0x0000000a5c607c2b */ /* 0x000fc400080000ff */
[C---:B------:R-:W-:Y:S02]  /*2f60*/  DFMA R98, R92.reuse, UR42, RZ ;  /* 0x0000002a5c627c2b */ /* 0x040fe400080000ff */
[C---:B------:R-:W-:Y:S02]  /*2f70*/  DFMA R102, R92.reuse, UR14, RZ ;  /* 0x0000000e5c667c2b */ /* 0x040fe400080000ff */
[----:B------:R-:W-:Y:S02]  /*2f80*/  DFMA R104, R92, UR46, RZ ;  /* 0x0000002e5c687c2b */ /* 0x000fe400080000ff */
[C---:B------:R-:W-:Y:S02]  /*2f90*/  DFMA R92, R90.reuse, UR18, R94 ;  /* 0x000000125a5c7c2b */ /* 0x040fe4000800005e */
[----:B------:R-:W-:Y:S02]  /*2fa0*/  DFMA R94, R90, UR50, R96 ;  /* 0x000000325a5e7c2b */ /* 0x000fe40008000060 */
[----:B--2---:R-:W-:-:S02]  /*2fb0*/  DADD R100, R22, R24 ;  /* 0x0000000016647229 */ /* 0x004fc40000000018 */
[C---:B------:R-:W-:Y:S02]  /*2fc0*/  DFMA R96, R90.reuse, UR22, R98 ;  /* 0x000000165a607c2b */ /* 0x040fe40008000062 */
[C---:B------:R-:W-:Y:S02]  /*2fd0*/  DFMA R98, R90.reuse, UR54, R102 ;  /* 0x000000365a627c2b */ /* 0x040fe40008000066 */
[----:B------:R-:W-:Y:S02]  /*2fe0*/  DFMA R104, R90, UR26, R104 ;  /* 0x0000001a5a687c2b */ /* 0x000fe40008000068 */
[----:B------:R-:W-:Y:S02]  /*2ff0*/  DADD R22, R22, -R24 ;  /* 0x0000000016167229 */ /* 0x000fe40000000818 */
[C---:B------:R-:W-:Y:S02]  /*3000*/  DFMA R6, R100.reuse, R6, R106 ;  /* 0x000000066406722b */ /* 0x040fe4000000006a */
[----:B------:R-:W-:-:S02]  /*3010*/  DFMA R26, R100, UR56, R26 ;  /* 0x00000038641a7c2b */ /* 0x000fc4000800001a */
[C---:B------:R-:W-:Y:S02]  /*3020*/  DFMA R28, R100.reuse, UR28, R28 ;  /* 0x0000001c641c7c2b */ /* 0x040fe4000800001c */
[C---:B------:R-:W-:Y:S02]  /*3030*/  DFMA R30, R100.reuse, UR60, R30 ;  /* 0x0000003c641e7c2b */ /* 0x040fe4000800001e */
[----:B------:R-:W-:Y:S02]  /*3040*/  DFMA R88, R100, UR32, R88 ;  /* 0x0000002064587c2b */ /* 0x000fe40008000058 */
[----:B---3--:R-:W-:Y:S02]  /*3050*/  DADD R2, R14, R4 ;  /* 0x000000000e027229 */ /* 0x008fe40000000004 */
[----:B------:R-:W-:Y:S02]  /*3060*/  DFMA R8, R22, R8, R104 ;  /* 0x000000081608722b */ /* 0x000fe40000000068 */
[----:B------:R-:W-:-:S02]  /*3070*/  DADD R4, R14, -R4 ;  /* 0x000000000e047229 */ /* 0x000fc40000000804 */
[C---:B------:R-:W-:Y:S02]  /*3080*/  DFMA R92, R22.reuse, UR58, R92 ;  /* 0x0000003a165c7c2b */ /* 0x040fe4000800005c */
[C---:B------:R-:W-:Y:S02]  /*3090*/  DFMA R94, R22.reuse, UR30, R94 ;  /* 0x0000001e165e7c2b */ /* 0x040fe4000800005e */
[C---:B------:R-:W-:Y:S02]  /*30a0*/  DFMA R96, R22.reuse, UR62, R96 ;  /* 0x0000003e16607c2b */ /* 0x040fe40008000060 */
[----:B------:R-:W-:Y:S02]  /*30b0*/  DFMA R98, R22, UR34, R98 ;  /* 0x0000002216627c2b */ /* 0x000fe40008000062 */
[C---:B------:R-:W-:Y:S02]  /*30c0*/  DFMA R26, R2.reuse, R32, R26 ;  /* 0x00000020021a722b */ /* 0x040fe4000000001a */
[----:B------:R-:W-:-:S02]  /*30d0*/  DFMA R28, R2, R34, R28 ;  /* 0x00000022021c722b */ /* 0x000fc4000000001c */
[C---:B------:R-:W-:Y:S02]  /*30e0*/  DFMA R30, R2.reuse, R40, R30 ;  /* 0x00000028021e722b */ /* 0x040fe4000000001e */
[C---:B------:R-:W-:Y:S02]  /*30f0*/  DFMA R88, R2.reuse, R42, R88 ;  /* 0x0000002a0258722b */ /* 0x040fe40000000058 */
[----:B------:R-:W-:Y:S02]  /*3100*/  DFMA R6, R2, R48, R6 ;  /* 0x000000300206722b */ /* 0x000fe40000000006 */
[C---:B------:R-:W-:Y:S02]  /*3110*/  DFMA R92, R4.reuse, R36, R92 ;  /* 0x00000024045c722b */ /* 0x040fe4000000005c */
[----:B------:R-:W-:Y:S02]  /*3120*/  DFMA R94, R4, R38, R94 ;  /* 0x00000026045e722b */ /* 0x000fe4000000005e */
[----:B0-----:R-:W-:-:S02]  /*3130*/  DADD R2, R18, R20 ;  /* 0x0000000012027229 */ /* 0x001fc40000000014 */
[C---:B------:R-:W-:Y:S02]  /*3140*/  DFMA R96, R4.reuse, R44, R96 ;  /* 0x0000002c0460722b */ /* 0x040fe40000000060 */
[C---:B------:R-:W-:Y:S02]  /*3150*/  DFMA R98, R4.reuse, R46, R98 ;  /* 0x0000002e0462722b */ /* 0x040fe40000000062 */
[----:B------:R-:W-:Y:S02]  /*3160*/  DFMA R8, R4, R52, R8 ;  /* 0x000000340408722b */ /* 0x000fe40000000008 */
[----:B------:R-:W-:Y:S02]  /*3170*/  DADD R18, R18, -R20 ;  /* 0x0000000012127229 */ /* 0x000fe40000000814 */
[----:B-1----:R-:W-:Y:S02]  /*3180*/  DADD R4, R16, R16 ;  /* 0x0000000010047229 */ /* 0x002fe40000000010 */
[----:B------:R-:W-:-:S02]  /*3190*/  DFMA R26, R2, R50, R26 ;  /* 0x00000032021a722b */ /* 0x000fc4000000001a */
[----:B------:R-:W-:Y:S02]  /*31a0*/  DADD R16, R16, -R16 ;  /* 0x0000000010107229 */ /* 0x000fe40000000810 */
[----:B------:R-:W-:Y:S02]  /*31b0*/  DFMA R92, R18, R54, R92 ;  /* 0x00000036125c722b */ /* 0x000fe4000000005c */
[----:B------:R-:W-:Y:S02]  /*31c0*/  DMUL R4, R4, 0.5 ;  /* 0x3fe0000004047828 */ /* 0x000fe40000000000 */
[----:B------:R-:W-:Y:S02]  /*31d0*/  DFMA R28, R2, R56, R28 ;  /* 0x00000038021c722b */ /* 0x000fe4000000001c */
[----:B------:R-:W-:Y:S02]  /*31e0*/  DFMA R94, R18, R60, R94 ;  /* 0x0000003c125e722b */ /* 0x000fe4000000005e */
[----:B------:R-:W-:-:S02]  /*31f0*/  DFMA R30, R2, R58, R30 ;  /* 0x0000003a021e722b */ /* 0x000fc4000000001e */
[----:B------:R-:W-:Y:S02]  /*3200*/  DFMA R88, R2, R64, R88 ;  /* 0x000000400258722b */ /* 0x000fe40000000058 */
[C---:B------:R-:W-:Y:S02]  /*3210*/  DFMA R96, R18.reuse, R62, R96 ;  /* 0x0000003e1260722b */ /* 0x040fe40000000060 */
[----:B------:R-:W-:Y:S02]  /*3220*/  DFMA R98, R18, R68, R98 ;  /* 0x000000441262722b */ /* 0x000fe40000000062 */
[----:B------:R-:W-:Y:S02]  /*3230*/  DFMA R6, R2, R66, R6 ;  /* 0x000000420206722b */ /* 0x000fe40000000006 */
[----:B------:R-:W-:Y:S02]  /*3240*/  DFMA R8, R18, R70, R8 ;  /* 0x000000461208722b */ /* 0x000fe40000000008 */
[----:B------:R-:W-:-:S02]  /*3250*/  DFMA R26, R4, R72, R26 ;  /* 0x00000048041a722b */ /* 0x000fc4000000001a */
[----:B------:R-:W-:Y:S02]  /*3260*/  DFMA R92, R16, R76, R92 ;  /* 0x0000004c105c722b */ /* 0x000fe4000000005c */
[----:B------:R-:W-:Y:S02]  /*3270*/  DFMA R28, R4, R74, R28 ;  /* 0x0000004a041c722b */ /* 0x000fe4000000001c */
[----:B------:R-:W-:Y:S02]  /*3280*/  DFMA R94, R16, R78, R94 ;  /* 0x0000004e105e722b */ /* 0x000fe4000000005e */
[C---:B------:R-:W-:Y:S02]  /*3290*/  DFMA R24, R4.reuse, R80, R30 ;  /* 0x000000500418722b */ /* 0x040fe4000000001e */
        /* <DEDUP_REMOVED lines=8> */
[----:B------:R-:W-:Y:S02]  /*3320*/  DADD R26, R28, R94 ;  /* 0x000000001c1a7229 */ /* 0x000fe4000000005e */
[----:B------:R-:W-:Y:S02]  /*3330*/  DADD R28, R24, -R96 ;  /* 0x00000000181c7229 */ /* 0x000fe40000000860 */
[----:B------:R-:W-:Y:S02]  /*3340*/  DADD R14, R22, -R98 ;  /* 0x00000000160e7229 */ /* 0x000fe40000000862 */
[----:B------:R-:W-:Y:S02]  /*3350*/  DADD R24, R24, R96 ;  /* 0x0000000018187229 */ /* 0x000fe40000000060 */
[----:B------:R-:W-:Y:S02]  /*3360*/  DADD R22, R22, R98 ;  /* 0x0000000016167229 */ /* 0x000fe40000000062 */
[----:B------:R-:W-:-:S02]  /*3370*/  DADD R16, R6, -R8 ;  /* 0x0000000006107229 */ /* 0x000fc40000000808 */
[----:B------:R-:W-:-:S11]  /*3380*/  DADD R20, R6, R8 ;  /* 0x0000000006147229 */ /* 0x000fd60000000008 */
.L_x_695:
[----:B------:R-:W-:Y:S05]  /*3390*/  BSYNC.RECONVERGENT B0 ;  /* 0x0000000000007941 */ /* 0x000fea0003800200 */
.L_x_694:
        /* <DEDUP_REMOVED lines=17> */
.L_x_696:
        /* <DEDUP_REMOVED lines=13> */
.L_x_2989:


//--------------------- .text._Z32massMatrixMultiplyConstantKernelILi10ELi11ELi1EEviPKdS1_S1_S1_Pd --------------------------
	.section	.text._Z32massMatrixMultiplyConstantKernelILi10ELi11ELi1EEviPKdS1_S1_S1_Pd,"ax",@progbits
	.align	128
        .global         _Z32massMatrixMultiplyConstantKernelILi10ELi11ELi1EEviPKdS1_S1_S1_Pd
        .type           _Z32massMatrixMultiplyConstantKernelILi10ELi11ELi1EEviPKdS1_S1_S1_Pd,@function
        .size           _Z32massMatrixMultiplyConstantKernelILi10ELi11ELi1EEviPKdS1_S1_S1_Pd,(.L_x_2990 - _Z32massMatrixMultiplyConstantKernelILi10ELi11ELi1EEviPKdS1_S1_S1_Pd)
        .other          _Z32massMatrixMultiplyConstantKernelILi10ELi11ELi1EEviPKdS1_S1_S1_Pd,@"STO_CUDA_ENTRY STV_DEFAULT"
_Z32massMatrixMultiplyConstantKernelILi10ELi11ELi1EEviPKdS1_S1_S1_Pd:
.text._Z32massMatrixMultiplyConstantKernelILi10ELi11ELi1EEviPKdS1_S1_S1_Pd:
        /* <DEDUP_REMOVED lines=20> */
[----:B------:R-:W-:Y:S01]  /*0140*/  PRMT R4, R2, 0x9910, RZ ;  /* 0x0000991002047816 */ /* 0x000fe200000000ff */
        /* <DEDUP_REMOVED lines=9> */
[----:B------:R-:W-:-:S04]  /*01e0*/  LOP3.LUT R5, R5, 0xffff, RZ, 0xc0, !PT ;  /* 0x0000ffff05057812 */ /* 0x000fc800078ec0ff */
        /* <DEDUP_REMOVED lines=10> */
[C---:B------:R-:W-:Y:S01]  /*0290*/  IMAD R2, R8.reuse, 0x8, R6 ;  /* 0x0000000808027824 */ /* 0x040fe200078e0206 */
        /* <DEDUP_REMOVED lines=95> */
[----:B------:R-:W3:Y:S01]  /*0890*/  LDCU.128 UR60, c[0x3][0x840] ;  /* 0x00c10800ff3c77ac */ /* 0x000ee20008000c00 */
[----:B-1----:R-:W-:Y:S02]  /*08a0*/  DFMA R36, R20, UR40, R36 ;  /* 0x0000002814247c2b */ /* 0x002fe40008000024 */
[----:B------:R-:W-:Y:S01]  /*08b0*/  DFMA R26, R18, UR22, R26 ;  /* 0x00000016121a7c2b */ /* 0x000fe2000800001a */
[----:B------:R-:W1:Y:S01]  /*08c0*/  LDCU.128 UR56, c[0x3][0xa40] ;  /* 0x00c14800ff3877ac */ /* 0x000e620008000c00 */
[----:B0-----:R-:W-:Y:S02]  /*08d0*/  DFMA R44, R20, UR52, R44 ;  /* 0x00000034142c7c2b */ /* 0x001fe4000800002c */
[C---:B------:R-:W-:Y:S01]  /*08e0*/  DFMA R38, R18.reuse, UR10, R38 ;  /* 0x0000000a12267c2b */ /* 0x040fe20008000026 */
[----:B------:R-:W-:Y:S01]  /*08f0*/  UMOV UR34, UR12 ;  /* 0x0000000c00227c82 */ /* 0x000fe20008000000 */
[----:B------:R-:W-:Y:S01]  /*0900*/  UMOV UR35, UR13 ;  /* 0x0000000d00237c82 */ /* 0x000fe20008000000 */
[----:B------:R-:W0:Y:S01]  /*0910*/  LDCU.128 UR68, c[0x3][0x890] ;  /* 0x00c11200ff4477ac */ /* 0x000e220008000c00 */
[----:B------:R-:W-:-:S02]  /*0920*/  DFMA R22, R18, UR34, R22 ;  /* 0x0000002212167c2b */ /* 0x000fc40008000016 */
[C---:B------:R-:W-:Y:S01]  /*0930*/  DFMA R30, R18.reuse, UR64, R30 ;  /* 0x00000040121e7c2b */ /* 0x040fe2000800001e */
[----:B------:R-:W4:Y:S01]  /*0940*/  LDCU.128 UR24, c[0x3][0xa90] ;  /* 0x00c15200ff1877ac */ /* 0x000f220008000c00 */
[C---:B--2---:R-:W-:Y:S02]  /*0950*/  DFMA R42, R18.reuse, UR72, R42 ;  /* 0x00000048122a7c2b */ /* 0x044fe4000800002a */
[----:B------:R-:W-:Y:S01]  /*0960*/  DFMA R28, R18, UR18, R28 ;  /* 0x00000012121c7c2b */ /* 0x000fe2000800001c */
[----:B------:R-:W2:Y:S01]  /*0970*/  LDCU.128 UR12, c[0x3][0x8e0] ;  /* 0x00c11c00ff0c77ac */ /* 0x000ea20008000c00 */
[C---:B------:R-:W-:Y:S02]  /*0980*/  DFMA R36, R16.reuse, UR42, R36 ;  /* 0x0000002a10247c2b */ /* 0x040fe40008000024 */
[C---:B------:R-:W-:Y:S01]  /*0990*/  DFMA R44, R16.reuse, UR54, R44 ;  /* 0x00000036102c7c2b */ /* 0x040fe2000800002c */
[----:B------:R-:W2:Y:S01]  /*09a0*/  LDCU.128 UR4, c[0x3][0xae0] ;  /* 0x00c15c00ff0477ac */ /* 0x000ea20008000c00 */
[----:B---3--:R-:W-:-:S02]  /*09b0*/  DFMA R34, R16, UR60, R34 ;  /* 0x0000003c10227c2b */ /* 0x008fc40008000022 */
[C---:B------:R-:W-:Y:S02]  /*09c0*/  DFMA R22, R14.reuse, UR46, R22 ;  /* 0x0000002e0e167c2b */ /* 0x040fe40008000016 */
[----:B------:R-:W-:Y:S02]  /*09d0*/  DFMA R30, R14, UR66, R30 ;  /* 0x000000420e1e7c2b */ /* 0x000fe4000800001e */
[----:B0-----:R-:W-:Y:S02]  /*09e0*/  DFMA R40, R16, UR68, R40 ;  /* 0x0000004410287c2b */ /* 0x001fe40008000028 */
[C---:B------:R-:W-:Y:S02]  /*09f0*/  DFMA R42, R14.reuse, UR74, R42 ;  /* 0x0000004a0e2a7c2b */ /* 0x040fe4000800002a */
[C---:B-1----:R-:W-:Y:S02]  /*0a00*/  DFMA R26, R14.reuse, UR56, R26 ;  /* 0x000000380e1a7c2b */ /* 0x042fe4000800001a */
[----:B----4-:R-:W-:-:S02]  /*0a10*/  DFMA R38, R14, UR24, R38 ;  /* 0x000000180e267c2b */ /* 0x010fc40008000026 */
[----:B--2---:R-:W-:Y:S02]  /*0a20*/  DFMA R46, R16, UR12, R46 ;  /* 0x0000000c102e7c2b */ /* 0x004fe4000800002e */
        /* <DEDUP_REMOVED lines=35> */
.L_x_698:
[----:B------:R-:W-:Y:S05]  /*0c60*/  BSYNC.RECONVERGENT B0 ;  /* 0x0000000000007941 */ /* 0x000fea0003800200 */
.L_x_697:
        /* <DEDUP_REMOVED lines=72> */
[----:B------:R-:W-:Y:S01]  /*10f0*/  DADD R22, R22, -R24 ;  /* 0x0000000016167229 */ /* 0x000fe20000000818 */
[----:B------:R-:W4:Y:S01]  /*1100*/  LDCU.128 UR52, c[0x3][0xab0] ;  /* 0x00c15600ff3477ac */ /* 0x000f220008000c00 */
[----:B------:R-:W-:Y:S02]  /*1110*/  DFMA R38, R18, UR20, R38 ;  /* 0x0000001412267c2b */ /* 0x000fe40008000026 */
        /* <DEDUP_REMOVED lines=18> */
[----:B------:R-:W-:Y:S02]  /*1240*/  DFMA R42, R22, UR52, R42 ;  /* 0x00000034162a7c2b */ /* 0x000fe4000800002a */
[----:B------:R-:W-:Y:S02]  /*1250*/  DADD R14, R14, -R16 ;  /* 0x000000000e0e7229 */ /* 0x000fe40000000810 */
[----:B------:R-:W-:Y:S02]  /*1260*/  DFMA R46, R22, UR6, R46 ;  /* 0x00000006162e7c2b */ /* 0x000fe4000800002e */
[----:B-1----:R-:W-:-:S02]  /*1270*/  DADD R16, R10, R12 ;  /* 0x000000000a107229 */ /* 0x002fc4000000000c */
        /* <DEDUP_REMOVED lines=9> */
[----:B--2---:R-:W-:Y:S02]  /*1310*/  DFMA R38, R14, UR8, R38 ;  /* 0x000000080e267c2b */ /* 0x004fe40008000026 */
[----:B------:R-:W-:Y:S02]  /*1320*/  DADD R10, R10, -R12 ;  /* 0x000000000a0a7229 */ /* 0x000fe4000000080c */
[----:B0-----:R-:W-:-:S02]  /*1330*/  DFMA R48, R18, UR72, R48 ;  /* 0x0000004812307c2b */ /* 0x001fc40008000030 */
[----:B---3--:R-:W-:Y:S02]  /*1340*/  DFMA R46, R14, UR20, R46 ;  /* 0x000000140e2e7c2b */ /* 0x008fe4000800002e */
        /* <DEDUP_REMOVED lines=34> */
.L_x_700:
[----:B------:R-:W-:Y:S05]  /*1570*/  BSYNC.RECONVERGENT B0 ;  /* 0x0000000000007941 */ /* 0x000fea0003800200 */
.L_x_699:
[----:B------:R-:W-:Y:S01]  /*1580*/  IMAD.MOV R6, RZ, RZ, -R6 ;  /* 0x000000ffff067224 */ /* 0x000fe200078e0a06 */
[----:B------:R-:W3:Y:S01]  /*1590*/  LDC.64 R40, c[0x0][0x388] ;  /* 0x0000e200ff287b82 */ /* 0x000ee20000000a00 */
[----:B------:R-:W-:Y:S01]  /*15a0*/  IMAD.MOV.U32 R8, RZ, RZ, 0xa ;  /* 0x0000000aff087424 */ /* 0x000fe200078e00ff */
[----:B------:R-:W-:Y:S01]  /*15b0*/  UMOV UR4, 0x790b ;  /* 0x0000790b00047882 */ /* 0x000fe20000000000 */
[----:B------:R-:W1:Y:S01]  /*15c0*/  LDCU.128 UR16, c[0x3][0xa10] ;  /* 0x00c14200ff1077ac */ /* 0x000e620008000c00 */
[----:B------:R-:W-:Y:S01]  /*15d0*/  PRMT R6, R6, 0x7710, RZ ;  /* 0x0000771006067816 */ /* 0x000fe200000000ff */
[----:B------:R-:W4:Y:S04]  /*15e0*/  LDCU.128 UR8, c[0x3][0x800] ;  /* 0x00c10000ff0877ac */ /* 0x000f280008000c00 */
[----:B------:R-:W-:Y:S01]  /*15f0*/  IMAD.IADD R6, R6, 0x1, R9 ;  /* 0x0000000106067824 */ /* 0x000fe200078e0209 */
[----:B------:R-:W0:Y:S04]  /*1600*/  LDCU.128 UR12, c[0x3][0xa00] ;  /* 0x00c14000ff0c77ac */ /* 0x000e280008000c00 */
[C---:B------:R-:W-:Y:S01]  /*1610*/  PRMT R7, R6.reuse, 0x5410, R5 ;  /* 0x0000541006077816 */ /* 0x040fe20000000005 */
[----:B------:R-:W0:Y:S04]  /*1620*/  LDCU.128 UR72, c[0x3][0x810] ;  /* 0x00c10200ff4877ac */ /* 0x000e280008000c00 */
[----:B------:R-:W-:Y:S01]  /*1630*/  IDP.2A.LO.U16.U8 R7, R7, UR4, R8 ;  /* 0x0000000407077c26 */ /* 0x000fe20008001008 */
[----:B------:R-:W-:Y:S01]  /*1640*/  LOP3.LUT R6, R6, 0xffff, RZ, 0xc0, !PT ;  /* 0x0000ffff06067812 */ /* 0x000fe200078ec0ff */
[----:B-12--5:R-:W-:Y:S01]  /*1650*/  IMAD.U32 R18, RZ, RZ, UR18 ;  /* 0x00000012ff127e24 */ /* 0x026fe2000f8e00ff */
[----:B------:R-:W1:Y:S01]  /*1660*/  LDCU.128 UR64, c[0x3][0x870] ;  /* 0x00c10e00ff4077ac */ /* 0x000e620008000c00 */
[----:B------:R-:W-:-:S02]  /*1670*/  IMAD R7, R0, 0x533, R7 ;  /* 0x0000053300077824 */ /* 0x000fc400078e0207 */
[----:B------:R-:W-:Y:S01]  /*1680*/  IMAD.U32 R19, RZ, RZ, UR19 ;  /* 0x00000013ff137e24 */ /* 0x000fe2000f8e00ff */
[----:B------:R-:W-:Y:S01]  /*1690*/  UMOV UR32, UR16 ;  /* 0x0000001000207c82 */ /* 0x000fe20008000000 */
[----:B---3--:R-:W-:Y:S01]  /*16a0*/  IMAD.WIDE R40, R7, 0x8, R40 ;  /* 0x0000000807287825 */ /* 0x008fe200078e0228 */
[----:B------:R-:W-:Y:S01]  /*16b0*/  UMOV UR33, UR17 ;  /* 0x0000001100217c82 */ /* 0x000fe20008000000 */
[----:B------:R-:W2:Y:S02]  /*16c0*/  LDCU.128 UR20, c[0x3][0xa30] ;  /* 0x00c14600ff1477ac */ /* 0x000ea40008000c00 */
[----:B------:R-:W-:Y:S01]  /*16d0*/  IMAD R7, R5, 0x3c8, R4 ;  /* 0x000003c805077824 */ /* 0x000fe200078e0204 */
[----:B----4-:R-:W-:Y:S01]  /*16e0*/  MOV.SPILL R8, UR9 ;  /* 0x0000000900087c02 */ /* 0x010fe20009000f00 */
[----:B------:R-:W3:Y:S01]  /*16f0*/  LDCU.128 UR28, c[0x3][0x8a0] ;  /* 0x00c11400ff1c77ac */ /* 0x000ee20008000c00 */
[----:B------:R-:W4:Y:S01]  /*1700*/  LDCU.128 UR68, c[0x3][0xa20] ;  /* 0x00c14400ff4477ac */ /* 0x000f220008000c00 */
[----:B------:R-:W-:Y:S01]  /*1710*/  IMAD R7, R6, 0x58, R7 ;  /* 0x0000005806077824 */ /* 0x000fe200078e0207 */
[----:B------:R-:W-:Y:S06]  /*1720*/  BAR.SYNC.DEFER_BLOCKING 0x0 ;  /* 0x0000000000007b1d */ /* 0x000fec0000010000 */
[----:B------:R-:W4:Y:S01]  /*1730*/  LDCU.128 UR4, c[0x3][0x820] ;  /* 0x00c10400ff0477ac */ /* 0x000f220008000c00 */
[----:B------:R-:W-:Y:S01]  /*1740*/  IMAD.U32 R70, RZ, RZ, UR16 ;  /* 0x00000010ff467e24 */ /* 0x000fe2000f8e00ff */
[----:B------:R-:W4:Y:S01]  /*1750*/  LDG.E.64.CONSTANT R58, desc[UR76][R40.64+-0x50] ;  /* 0xffffb04c283a7981 */ /* 0x000f22000c1e9b00 */
[----:B------:R-:W-:Y:S01]  /*1760*/  IMAD.U32 R71, RZ, RZ, UR17 ;  /* 0x00000011ff477e24 */ /* 0x000fe2000f8e00ff */
[----:B------:R-:W-:Y:S01]  /*1770*/  MOV.SPILL R6, UR8 ;  /* 0x0000000800067c02 */ /* 0x000fe20009000f00 */
[----:B--2---:R-:W-:Y:S01]  /*1780*/  IMAD.U32 R20, RZ, RZ, UR20 ;  /* 0x00000014ff147e24 */ /* 0x004fe2000f8e00ff */
[----:B------:R-:W2:Y:S01]  /*1790*/  LDCU.128 UR56, c[0x3][0x8c0] ;  /* 0x00c11800ff3877ac */ /* 0x000ea20008000c00 */
[----:B------:R-:W-:Y:S01]  /*17a0*/  IMAD.U32 R21, RZ, RZ, UR21 ;  /* 0x00000015ff157e24 */ /* 0x000fe2000f8e00ff */
[----:B------:R-:W4:Y:S01]  /*17b0*/  LDG.E.64.CONSTANT R38, desc[UR76][R40.64] ;  /* 0x0000004c28267981 */ /* 0x000f22000c1e9b00 */
[----:B------:R-:W-:Y:S01]  /*17c0*/  IMAD.U32 R28, RZ, RZ, UR22 ;  /* 0x00000016ff1c7e24 */ /* 0x000fe2000f8e00ff */
[----:B------:R-:W4:Y:S01]  /*17d0*/  LDCU.128 UR16, c[0x3][0x830] ;  /* 0x00c10600ff1077ac */ /* 0x000f220008000c00 */
[----:B------:R-:W-:Y:S01]  /*17e0*/  IMAD.U32 R29, RZ, RZ, UR23 ;  /* 0x00000017ff1d7e24 */ /* 0x000fe2000f8e00ff */
[----:B---3--:R-:W-:Y:S01]  /*17f0*/  MOV.SPILL R72, UR31 ;  /* 0x0000001f00487c02 */ /* 0x008fe20009000f00 */
[----:B------:R-:W3:Y:S01]  /*1800*/  LDCU.128 UR20, c[0x3][0x850] ;  /* 0x00c10a00ff1477ac */ /* 0x000ee20008000c00 */
[----:B------:R-:W-:Y:S01]  /*1810*/  MOV.SPILL R73, UR30 ;  /* 0x0000001e00497c02 */ /* 0x000fe20009000f00 */
[----:B------:R-:W-:Y:S01]  /*1820*/  LDS.64 R62, [R7] ;  /* 0x00000000073e7984 */ /* 0x000fe20000000a00 */
[----:B------:R-:W0:Y:S03]  /*1830*/  LDCU.128 UR40, c[0x3][0x8d0] ;  /* 0x00c11a00ff2877ac */ /* 0x000e260008000c00 */
[----:B------:R-:W1:Y:S01]  /*1840*/  LDS.64 R4, [R7+0x48] ;  /* 0x0000480007047984 */ /* 0x000e620000000a00 */
[----:B------:R-:W3:Y:S01]  /*1850*/  LDCU.128 UR24, c[0x3][0xa50] ;  /* 0x00c14a00ff1877ac */ /* 0x000ee20008000c00 */
[----:B--2---:R-:W-:-:S02]  /*1860*/  MOV.SPILL R22, UR59 ;  /* 0x0000003b00167c02 */ /* 0x004fc40009000f00 */
[----:B------:R-:W-:Y:S01]  /*1870*/  LDS.64 R66, [R7+0x8] ;  /* 0x0000080007427984 */ /* 0x000fe20000000a00 */
[----:B------:R-:W2:Y:S01]  /*1880*/  LDCU.128 UR52, c[0x3][0x860] ;  /* 0x00c10c00ff3477ac */ /* 0x000ea20008000c00 */
[----:B------:R-:W-:Y:S02]  /*1890*/  MOV.SPILL R23, UR58 ;  /* 0x0000003a00177c02 */ /* 0x000fe40009000f00 */
[----:B------:R-:W2:Y:S01]  /*18a0*/  LDS.64 R10, [R7+0x40] ;  /* 0x00004000070a7984 */ /* 0x000ea20000000a00 */
[----:B------:R-:W4:Y:S03]  /*18b0*/  LDCU.128 UR36, c[0x3][0x840] ;  /* 0x00c10800ff2477ac */ /* 0x000f260008000c00 */
[----:B------:R-:W-:Y:S01]  /*18c0*/  LDS.64 R64, [R7+0x10] ;  /* 0x0000100007407984 */ /* 0x000fe20000000a00 */
[----:B------:R-:W1:Y:S01]  /*18d0*/  LDCU.128 UR60, c[0x3][0xa70] ;  /* 0x00c14e00ff3c77ac */ /* 0x000e620008000c00 */
[----:B0-----:R-:W-:-:S02]  /*18e0*/  MOV.SPILL R74, UR41 ;  /* 0x00000029004a7c02 */ /* 0x001fc40009000f00 */
[----:B------:R-:W0:Y:S01]  /*18f0*/  LDS.64 R12, [R7+0x38] ;  /* 0x00003800070c7984 */ /* 0x000e220000000a00 */
[----:B------:R-:W-:Y:S01]  /*1900*/  MOV.SPILL R75, UR40 ;  /* 0x00000028004b7c02 */ /* 0x000fe20009000f00 */
[----:B------:R-:W1:Y:S01]  /*1910*/  LDCU.128 UR48, c[0x3][0xac0] ;  /* 0x00c15800ff3077ac */ /* 0x000e620008000c00 */
[----:B---3--:R-:W-:Y:S01]  /*1920*/  MOV.SPILL R76, UR25 ;  /* 0x00000019004c7c02 */ /* 0x008fe20009000f00 */
[----:B------:R-:W-:Y:S01]  /*1930*/  LDS.64 R30, [R7+0x18] ;  /* 0x00001800071e7984 */ /* 0x000fe20000000a00 */
[----:B------:R-:W-:Y:S01]  /*1940*/  MOV.SPILL R77, UR24 ;  /* 0x00000018004d7c02 */ /* 0x000fe20009000f00 */
[----:B------:R-:W3:Y:S02]  /*1950*/  LDCU.128 UR44, c[0x3][0xad0] ;  /* 0x00c15a00ff2c77ac */ /* 0x000ee40008000c00 */
[----:B------:R-:W3:Y:S04]  /*1960*/  LDS.64 R14, [R7+0x30] ;  /* 0x00003000070e7984 */ /* 0x000ee80000000a00 */
[----:B------:R-:W-:Y:S01]  /*1970*/  LDS.64 R34, [R7+0x20] ;  /* 0x0000200007227984 */ /* 0x000fe20000000a00 */
[----:B-1----:R-:W-:-:S03]  /*1980*/  MOV.SPILL R78, UR63 ;  /* 0x0000003f004e7c02 */ /* 0x002fc60009000f00 */
[----:B------:R-:W1:Y:S01]  /*1990*/  LDS.64 R16, [R7+0x28] ;  /* 0x0000280007107984 */ /* 0x000e620000000a00 */
[----:B------:R-:W-:Y:S02]  /*19a0*/  MOV.SPILL R79, UR62 ;  /* 0x0000003e004f7c02 */ /* 0x000fe40009000f00 */
[----:B------:R-:W-:Y:S02]  /*19b0*/  MOV.SPILL R82, UR51 ;  /* 0x0000003300527c02 */ /* 0x000fe40009000f00 */
[----:B------:R-:W-:Y:S01]  /*19c0*/  MOV.SPILL R83, UR50 ;  /* 0x0000003200537c02 */ /* 0x000fe20009000f00 */
[C-C-:B------:R-:W-:Y:S02]  /*19d0*/  DADD R54, R62.reuse, R4.reuse ;  /* 0x000000003e367229 */ /* 0x140fe40000000004 */
[----:B------:R-:W-:Y:S01]  /*19e0*/  DADD R62, R62, -R4 ;  /* 0x000000003e3e7229 */ /* 0x000fe20000000804 */
[----:B------:R-:W-:Y:S02]  /*19f0*/  MOV.SPILL R4, UR13 ;  /* 0x0000000d00047c02 */ /* 0x000fe40009000f00 */
[----:B------:R-:W-:Y:S01]  /*1a00*/  MOV.SPILL R5, UR12 ;  /* 0x0000000c00057c02 */ /* 0x000fe20009000f00 */
[----:B--2---:R-:W-:-:S02]  /*1a10*/  DADD R56, R66, R10 ;  /* 0x0000000042387229 */ /* 0x004fc4000000000a */
[----:B------:R-:W-:Y:S02]  /*1a20*/  DADD R66, R66, -R10 ;  /* 0x0000000042427229 */ /* 0x000fe4000000080a */
[C---:B------:R-:W-:Y:S01]  /*1a30*/  DFMA R10, R54.reuse, UR8, RZ ;  /* 0x00000008360a7c2b */ /* 0x040fe200080000ff */
[----:B------:R-:W-:Y:S01]  /*1a40*/  R2UR UR8, R18 ;  /* 0x00000000120872ca */ /* 0x000fe200000e0000 */
[----:B------:R-:W-:Y:S01]  /*1a50*/  DFMA R50, R54, UR66, RZ ;  /* 0x0000004236327c2b */ /* 0x000fe200080000ff */
[----:B------:R-:W-:Y:S01]  /*1a60*/  R2UR UR9, R19 ;  /* 0x00000000130972ca */ /* 0x000fe200000e0000 */
[----:B------:R-:W-:Y:S02]  /*1a70*/  DFMA R18, R62, UR12, RZ ;  /* 0x0000000c3e127c2b */ /* 0x000fe400080000ff */
[C-C-:B0-----:R-:W-:Y:S02]  /*1a80*/  DADD R68, R64.reuse, R12.reuse ;  /* 0x0000000040447229 */ /* 0x141fe4000000000c */
[----:B------:R-:W-:-:S02]  /*1a90*/  DADD R64, R64, -R12 ;  /* 0x0000000040407229 */ /* 0x000fc4000000080c */
[----:B------:R-:W-:Y:S02]  /*1aa0*/  DFMA R12, R56, UR10, R10 ;  /* 0x0000000a380c7c2b */ /* 0x000fe4000800000a */
[----:B------:R-:W-:Y:S01]  /*1ab0*/  DFMA R18, R66, UR14, R18 ;  /* 0x0000000e42127c2b */ /* 0x000fe20008000012 */
[----:B------:R-:W-:Y:S01]  /*1ac0*/  MOV.SPILL R10, UR11 ;  /* 0x0000000b000a7c02 */ /* 0x000fe20009000f00 */
[C-C-:B---3--:R-:W-:Y:S01]  /*1ad0*/  DADD R32, R30.reuse, R14.reuse ;  /* 0x000000001e207229 */ /* 0x148fe2000000000e */
[----:B------:R-:W-:Y:S01]  /*1ae0*/  MOV.SPILL R11, UR10 ;  /* 0x0000000a000b7c02 */ /* 0x000fe20009000f00 */
[----:B------:R-:W-:Y:S02]  /*1af0*/  DADD R30, R30, -R14 ;  /* 0x000000001e1e7229 */ /* 0x000fe4000000080e */
[----:B------:R-:W-:Y:S01]  /*1b00*/  DFMA R12, R68, UR72, R12 ;  /* 0x00000048440c7c2b */ /* 0x000fe2000800000c */
[----:B----4-:R-:W-:Y:S01]  /*1b10*/  MOV.SPILL R14, UR7 ;  /* 0x00000007000e7c02 */ /* 0x010fe20009000f00 */
[----:B------:R-:W-:Y:S01]  /*1b20*/  DFMA R18, R64, UR32, R18 ;  /* 0x0000002040127c2b */ /* 0x000fe20008000012 */
[----:B------:R-:W0:Y:S01]  /*1b30*/  LDCU.128 UR32, c[0x3][0x880] ;  /* 0x00c11000ff2077ac */ /* 0x000e220008000c00 */
[C-C-:B-1----:R-:W-:Y:S01]  /*1b40*/  DADD R36, R34.reuse, R16.reuse ;  /* 0x0000000022247229 */ /* 0x142fe20000000010 */
[----:B------:R-:W-:Y:S01]  /*1b50*/  MOV.SPILL R15, UR6 ;  /* 0x00000006000f7c02 */ /* 0x000fe20009000f00 */
[----:B------:R-:W-:-:S02]  /*1b60*/  DADD R34, R34, -R16 ;  /* 0x0000000022227229 */ /* 0x000fc40000000810 */
[----:B------:R-:W-:Y:S01]  /*1b70*/  DFMA R24, R32, UR74, R12 ;  /* 0x0000004a20187c2b */ /* 0x000fe2000800000c */
[----:B------:R-:W-:Y:S01]  /*1b80*/  MOV.SPILL R16, UR21 ;  /* 0x0000001500107c02 */ /* 0x000fe20009000f00 */
[----:B------:R-:W-:Y:S01]  /*1b90*/  DFMA R44, R30, UR8, R18 ;  /* 0x000000081e2c7c2b */ /* 0x000fe20008000012 */
[----:B------:R-:W-:Y:S01]  /*1ba0*/  MOV.SPILL R12, UR9 ;  /* 0x00000009000c7c02 */ /* 0x000fe20009000f00 */
[C---:B------:R-:W-:Y:S01]  /*1bb0*/  DFMA R52, R54.reuse, UR28, RZ ;  /* 0x0000001c36347c2b */ /* 0x040fe200080000ff */
[----:B------:R-:W-:Y:S01]  /*1bc0*/  MOV.SPILL R13, UR8 ;  /* 0x00000008000d7c02 */ /* 0x000fe20009000f00 */
[----:B------:R-:W-:Y:S01]  /*1bd0*/  DFMA R48, R54, UR20, RZ ;  /* 0x0000001436307c2b */ /* 0x000fe200080000ff */
[----:B------:R-:W-:Y:S01]  /*1be0*/  MOV.SPILL R17, UR20 ;  /* 0x0000001400117c02 */ /* 0x000fe20009000f00 */
[----:B------:R-:W-:Y:S01]  /*1bf0*/  DFMA R24, R36, UR4, R24 ;  /* 0x0000000424187c2b */ /* 0x000fe20008000018 */
[----:B------:R-:W-:Y:S01]  /*1c00*/  R2UR UR20, R20 ;  /* 0x00000000141472ca */ /* 0x000fe200000e0000 */
[----:B------:R-:W-:Y:S01]  /*1c10*/  DFMA R44, R34, UR68, R44 ;  /* 0x00000044222c7c2b */ /* 0x000fe2000800002c */
[----:B------:R-:W-:Y:S01]  /*1c20*/  R2UR UR21, R21 ;  /* 0x00000000151572ca */ /* 0x000fe200000e0000 */
[----:B------:R-:W-:Y:S01]  /*1c30*/  DFMA R26, R54, UR6, RZ ;  /* 0x00000006361a7c2b */ /* 0x000fe200080000ff */
[----:B0-----:R-:W-:Y:S01]  /*1c40*/  UMOV UR10, UR32 ;  /* 0x00000020000a7c82 */ /* 0x001fe20008000000 */
[----:B------:R-:W-:Y:S01]  /*1c50*/  UMOV UR11, UR33 ;  /* 0x00000021000b7c82 */ /* 0x000fe20008000000 */
[----:B------:R-:W-:Y:S01]  /*1c60*/  IMAD.U32 R42, RZ, RZ, UR32 ;  /* 0x00000020ff2a7e24 */ /* 0x000fe2000f8e00ff */
[C---:B------:R-:W-:Y:S01]  /*1c70*/  DFMA R50, R56.reuse, UR10, R50 ;  /* 0x0000000a38327c2b */ /* 0x040fe20008000032 */
[----:B------:R-:W-:Y:S01]  /*1c80*/  IMAD.U32 R43, RZ, RZ, UR33 ;  /* 0x00000021ff2b7e24 */ /* 0x000fe2000f8e00ff */
[----:B------:R-:W0:Y:S01]  /*1c90*/  LDCU.128 UR8, c[0x3][0xa80] ;  /* 0x00c15000ff0877ac */ /* 0x000e220008000c00 */
[----:B------:R-:W-:Y:S01]  /*1ca0*/  IMAD.U32 R46, RZ, RZ, UR34 ;  /* 0x00000022ff2e7e24 */ /* 0x000fe2000f8e00ff */
[----:B------:R-:W-:Y:S01]  /*1cb0*/  R2UR UR6, R28 ;  /* 0x000000001c0672ca */ /* 0x000fe200000e0000 */
[----:B------:R-:W-:Y:S01]  /*1cc0*/  IMAD.U32 R47, RZ, RZ, UR35 ;  /* 0x00000023ff2f7e24 */ /* 0x000fe2000f8e00ff */
[----:B------:R-:W1:Y:S01]  /*1cd0*/  LDCU.128 UR32, c[0x3][0xaa0] ;  /* 0x00c15400ff2077ac */ /* 0x000e620008000c00 */
[----:B------:R-:W-:Y:S01]  /*1ce0*/  R2UR UR7, R29 ;  /* 0x000000001d0772ca */ /* 0x000fe200000e0000 */
[----:B------:R-:W-:Y:S01]  /*1cf0*/  DFMA R52, R56, UR30, R52 ;  /* 0x0000001e38347c2b */ /* 0x000fe20008000034 */
[----:B------:R-:W-:Y:S01]  /*1d00*/  MOV.SPILL R18, UR67 ;  /* 0x0000004300127c02 */ /* 0x000fe20009000f00 */
[C-C-:B------:R-:W-:Y:S01]  /*1d10*/  DADD R28, R24.reuse, R44.reuse ;  /* 0x00000000181c7229 */ /* 0x140fe2000000002c */
[----:B------:R-:W-:Y:S01]  /*1d20*/  MOV.SPILL R19, UR66 ;  /* 0x0000004200137c02 */ /* 0x000fe20009000f00 */
[----:B------:R-:W-:Y:S01]  /*1d30*/  DADD R44, R24, -R44 ;  /* 0x00000000182c7229 */ /* 0x000fe2000000082c */
[----:B------:R-:W-:Y:S01]  /*1d40*/  MOV.SPILL R20, UR29 ;  /* 0x0000001d00147c02 */ /* 0x000fe20009000f00 */
[----:B------:R-:W-:Y:S01]  /*1d50*/  DFMA R24, R62, UR70, RZ ;  /* 0x000000463e187c2b */ /* 0x000fe200080000ff */
[----:B------:R-:W-:Y:S01]  /*1d60*/  MOV.SPILL R21, UR28 ;  /* 0x0000001c00157c02 */ /* 0x000fe20009000f00 */
[----:B------:R-:W-:Y:S01]  /*1d70*/  DFMA R54, R54, UR58, RZ ;  /* 0x0000003a36367c2b */ /* 0x000fe200080000ff */
[----:B------:R-:W-:Y:S01]  /*1d80*/  R2UR UR28, R70 ;  /* 0x00000000461c72ca */ /* 0x000fe200000e0000 */
[----:B------:R-:W-:Y:S01]  /*1d90*/  DFMA R26, R56, UR16, R26 ;  /* 0x00000010381a7c2b */ /* 0x000fe2000800001a */
[----:B------:R-:W-:Y:S01]  /*1da0*/  R2UR UR29, R71 ;  /* 0x00000000471d72ca */ /* 0x000fe200000e0000 */
[----:B0-----:R-:W-:Y:S01]  /*1db0*/  UMOV UR30, UR10 ;  /* 0x0000000a001e7c82 */ /* 0x001fe20008000000 */
[----:B------:R-:W-:Y:S01]  /*1dc0*/  UMOV UR31, UR11 ;  /* 0x0000000b001f7c82 */ /* 0x000fe20008000000 */
[----:B------:R-:W-:-:S02]  /*1dd0*/  DFMA R24, R66, UR20, R24 ;  /* 0x0000001442187c2b */ /* 0x000fc40008000018 */
[----:B-1----:R-:W-:Y:S01]  /*1de0*/  DFMA R60, R62, UR32, RZ ;  /* 0x000000203e3c7c2b */ /* 0x002fe200080000ff */
[----:B------:R-:W-:Y:S01]  /*1df0*/  MOV.SPILL R80, UR33 ;  /* 0x0000002100507c02 */ /* 0x000fe20009000f00 */
[----:B------:R-:W-:Y:S01]  /*1e00*/  UMOV UR33, UR9 ;  /* 0x0000000900217c82 */ /* 0x000fe20008000000 */
[----:B------:R-:W-:Y:S01]  /*1e10*/  MOV.SPILL R81, UR32 ;  /* 0x0000002000517c02 */ /* 0x000fe20009000f00 */
[----:B------:R-:W-:Y:S01]  /*1e20*/  UMOV UR32, UR8 ;  /* 0x0000000800207c82 */ /* 0x000fe20008000000 */
[----:B------:R-:W0:Y:S01]  /*1e30*/  LDCU.128 UR8, c[0x3][0xa40] ;  /* 0x00c14800ff0877ac */ /* 0x000e220008000c00 */
[C---:B------:R-:W-:Y:S01]  /*1e40*/  DFMA R48, R56.reuse, UR22, R48 ;  /* 0x0000001638307c2b */ /* 0x040fe20008000030 */
[----:B------:R-:W-:Y:S01]  /*1e50*/  MOV.SPILL R86, UR35 ;  /* 0x0000002300567c02 */ /* 0x000fe20009000f00 */
[----:B------:R-:W-:Y:S01]  /*1e60*/  DFMA R54, R56, UR40, R54 ;  /* 0x0000002838367c2b */ /* 0x000fe20008000036 */
[----:B------:R-:W-:Y:S01]  /*1e70*/  MOV.SPILL R87, UR34 ;  /* 0x0000002200577c02 */ /* 0x000fe20009000f00 */
[----:B------:R-:W-:Y:S01]  /*1e80*/  DFMA R56, R62, UR24, RZ ;  /* 0x000000183e387c2b */ /* 0x000fe200080000ff */
[----:B------:R-:W-:Y:S01]  /*1e90*/  MOV.SPILL R84, UR33 ;  /* 0x0000002100547c02 */ /* 0x000fe20009000f00 */
[----:B------:R-:W-:Y:S01]  /*1ea0*/  DFMA R26, R68, UR18, R26 ;  /* 0x00000012441a7c2b */ /* 0x000fe2000800001a */
[----:B------:R-:W-:Y:S01]  /*1eb0*/  MOV.SPILL R85, UR32 ;  /* 0x0000002000557c02 */ /* 0x000fe20009000f00 */
[----:B------:R-:W-:-:S02]  /*1ec0*/  DFMA R24, R64, UR6, R24 ;  /* 0x0000000640187c2b */ /* 0x000fc40008000018 */
[----:B------:R-:W-:Y:S01]  /*1ed0*/  DFMA R60, R66, UR34, R60 ;  /* 0x00000022423c7c2b */ /* 0x000fe2000800003c */
[----:B------:R-:W-:Y:S01]  /*1ee0*/  R2UR UR34, R46 ;  /* 0x000000002e2272ca */ /* 0x000fe200000e0000 */
[----:B------:R-:W-:Y:S01]  /*1ef0*/  DFMA R54, R68, UR42, R54 ;  /* 0x0000002a44367c2b */ /* 0x000fe20008000036 */
[----:B------:R-:W-:Y:S01]  /*1f00*/  R2UR UR35, R47 ;  /* 0x000000002f2372ca */ /* 0x000fe200000e0000 */
[----:B------:R-:W-:Y:S02]  /*1f10*/  DFMA R26, R32, UR36, R26 ;  /* 0x00000024201a7c2b */ /* 0x000fe4000800001a */
[----:B------:R-:W-:Y:S01]  /*1f20*/  DFMA R56, R66, UR26, R56 ;  /* 0x0000001a42387c2b */ /* 0x000fe20008000038 */
        /* <DEDUP_REMOVED lines=10> */
[----:B------:R-:W-:Y:S02]  /*1fd0*/  DFMA R26, R36, UR38, R26 ;  /* 0x00000026241a7c2b */ /* 0x000fe4000800001a */
[C---:B------:R-:W-:Y:S02]  /*1fe0*/  DFMA R48, R68.reuse, UR8, R48 ;  /* 0x0000000844307c2b */ /* 0x040fe40008000030 */
[----:B------:R-:W-:Y:S02]  /*1ff0*/  DFMA R50, R68, UR34, R50 ;  /* 0x0000002244327c2b */ /* 0x000fe40008000032 */
[----:B------:R-:W-:Y:S01]  /*2000*/  DFMA R24, R34, UR24, R24 ;  /* 0x0000001822187c2b */ /* 0x000fe20008000018 */
[----:B0-----:R-:W-:Y:S01]  /*2010*/  UMOV UR40, UR52 ;  /* 0x0000003400287c82 */ /* 0x001fe20008000000 */
[----:B------:R-:W-:Y:S01]  /*2020*/  UMOV UR41, UR53 ;  /* 0x0000003500297c82 */ /* 0x000fe20008000000 */
[----:B------:R-:W-:Y:S01]  /*2030*/  UMOV UR58, UR54 ;  /* 0x00000036003a7c82 */ /* 0x000fe20008000000 */
[----:B------:R-:W-:Y:S01]  /*2040*/  DFMA R52, R68, UR40, R52 ;  /* 0x0000002844347c2b */ /* 0x000fe20008000034 */
[----:B------:R-:W-:-:S03]  /*2050*/  UMOV UR59, UR55 ;  /* 0x00000037003b7c82 */ /* 0x000fc60008000000 */
[C-C-:B------:R-:W-:Y:S01]  /*2060*/  DADD R68, R26.reuse, -R24.reuse ;  /* 0x000000001a447229 */ /* 0x140fe20000000818 */
[----:B------:R-:W0:Y:S01]  /*2070*/  LDCU.128 UR52, c[0x3][0xa60] ;  /* 0x00c14c00ff3477ac */ /* 0x000e220008000c00 */
[----:B------:R-:W-:Y:S01]  /*2080*/  DADD R24, R26, R24 ;  /* 0x000000001a187229 */ /* 0x000fe20000000018 */
[----:B------:R-:W2:Y:S01]  /*2090*/  LDG.E.64.CONSTANT R26, desc[UR76][R40.64+-0x8] ;  /* 0xfffff84c281a7981 */ /* 0x000ea2000c1e9b00 */
[----:B------:R-:W-:Y:S02]  /*20a0*/  DMUL R28, R58, R28 ;  /* 0x0000001c3a1c7228 */ /* 0x000fe40000000000 */
[C---:B------:R-:W-:Y:S01]  /*20b0*/  DFMA R58, R62.reuse, UR62, RZ ;  /* 0x0000003e3e3a7c2b */ /* 0x040fe200080000ff */
[----:B0-----:R-:W-:Y:S01]  /*20c0*/  UMOV UR66, UR54 ;  /* 0x0000003600427c82 */ /* 0x001fe20008000000 */
[----:B------:R-:W-:Y:S01]  /*20d0*/  UMOV UR67, UR55 ;  /* 0x0000003700437c82 */ /* 0x000fe20008000000 */
[----:B------:R-:W-:-:S03]  /*20e0*/  DFMA R62, R62, UR50, RZ ;  /* 0x000000323e3e7c2b */ /* 0x000fc600080000ff */
[----:B------:R-:W-:Y:S02]  /*20f0*/  DFMA R46, R38, R44, R28 ;  /* 0x0000002c262e722b */ /* 0x000fe4000000001c */
[----:B------:R-:W-:Y:S02]  /*2100*/  DFMA R58, R66, UR32, R58 ;  /* 0x00000020423a7c2b */ /* 0x000fe4000800003a */
[----:B--2---:R-:W-:Y:S01]  /*2110*/  DMUL R26, R26, R68 ;  /* 0x000000441a1a7228 */ /* 0x004fe20000000000 */
[----:B------:R-:W2:Y:S01]  /*2120*/  LDG.E.64.CONSTANT R68, desc[UR76][R40.64+-0x48] ;  /* 0xffffb84c28447981 */ /* 0x000ea2000c1e9b00 */
[----:B------:R-:W-:Y:S01]  /*2130*/  UMOV UR32, UR52 ;  /* 0x0000003400207c82 */ /* 0x000fe20008000000 */
[----:B------:R-:W-:Y:S01]  /*2140*/  UMOV UR33, UR53 ;  /* 0x0000003500217c82 */ /* 0x000fe20008000000 */
[----:B------:R-:W0:Y:S01]  /*2150*/  LDCU.128 UR52, c[0x3][0xab0] ;  /* 0x00c15600ff3477ac */ /* 0x000e220008000c00 */
[----:B------:R-:W-:Y:S02]  /*2160*/  DFMA R62, R66, UR44, R62 ;  /* 0x0000002c423e7c2b */ /* 0x000fe4000800003e */
[----:B------:R-:W-:-:S02]  /*2170*/  DFMA R56, R64, UR32, R56 ;  /* 0x0000002040387c2b */ /* 0x000fc40008000038 */
[----:B------:R-:W-:Y:S02]  /*2180*/  DFMA R58, R64, UR30, R58 ;  /* 0x0000001e403a7c2b */ /* 0x000fe4000800003a */
[----:B------:R-:W-:Y:S02]  /*2190*/  DFMA R66, R46, UR74, RZ ;  /* 0x0000004a2e427c2b */ /* 0x000fe400080000ff */
[C---:B------:R-:W-:Y:S02]  /*21a0*/  DFMA R62, R64.reuse, UR46, R62 ;  /* 0x0000002e403e7c2b */ /* 0x040fe4000800003e */
[----:B0-----:R-:W-:Y:S02]  /*21b0*/  DFMA R60, R64, UR52, R60 ;  /* 0x00000034403c7c2b */ /* 0x001fe4000800003c */
[----:B------:R-:W-:Y:S01]  /*21c0*/  DFMA R70, R46, UR72, RZ ;  /* 0x000000482e467c2b */ /* 0x000fe200080000ff */
[----:B------:R-:W0:Y:S01]  /*21d0*/  LDCU.128 UR72, c[0x3][0xa90] ;  /* 0x00c15200ff4877ac */ /* 0x000e220008000c00 */
[----:B------:R-:W-:-:S02]  /*21e0*/  DFMA R38, R38, -R44, R28 ;  /* 0x8000002c2626722b */ /* 0x000fc4000000001c */
[C---:B------:R-:W-:Y:S02]  /*21f0*/  DFMA R48, R32.reuse, UR10, R48 ;  /* 0x0000000a20307c2b */ /* 0x040fe40008000030 */
[----:B------:R-:W-:Y:S02]  /*2200*/  DFMA R52, R32, UR58, R52 ;  /* 0x0000003a20347c2b */ /* 0x000fe40008000034 */
[----:B------:R-:W-:-:S04]  /*2210*/  DFMA R56, R30, UR66, R56 ;  /* 0x000000421e387c2b */ /* 0x000fc80008000038 */
[----:B------:R-:W-:-:S04]  /*2220*/  DFMA R48, R36, UR64, R48 ;  /* 0x0000004024307c2b */ /* 0x000fc80008000030 */
[----:B------:R-:W-:Y:S02]  /*2230*/  DFMA R56, R34, UR60, R56 ;  /* 0x0000003c22387c2b */ /* 0x000fe40008000038 */
[----:B------:R-:W-:Y:S02]  /*2240*/  DFMA R60, R30, UR54, R60 ;  /* 0x000000361e3c7c2b */ /* 0x000fe4000800003c */
[----:B------:R-:W-:-:S04]  /*2250*/  DFMA R52, R36, UR56, R52 ;  /* 0x0000003824347c2b */ /* 0x000fc80008000034 */
[----:B------:R-:W-:Y:S01]  /*2260*/  DADD R44, R48, R56 ;  /* 0x00000000302c7229 */ /* 0x000fe20000000038 */
[----:B------:R-:W-:Y:S06]  /*2270*/  BAR.SYNC.DEFER_BLOCKING 0x0 ;  /* 0x0000000000007b1d */ /* 0x000fec0000010000 */
[----:B--2---:R-:W-:Y:S02]  /*2280*/  DMUL R24, R68, R24 ;  /* 0x0000001844187228 */ /* 0x004fe40000000000 */
[----:B------:R-:W-:-:S06]  /*2290*/  DFMA R68, R46, UR4, RZ ;  /* 0x000000042e447c2b */ /* 0x000fcc00080000ff */
[----:B------:R-:W-:-:S08]  /*22a0*/  DADD R64, R26, R24 ;  /* 0x000000001a407229 */ /* 0x000fd00000000018 */
[C---:B------:R-:W-:Y:S02]  /*22b0*/  DFMA R66, R64.reuse, UR36, R66 ;  /* 0x0000002440427c2b */ /* 0x040fe40008000042 */
[----:B------:R-:W-:Y:S01]  /*22c0*/  DFMA R68, R64, UR38, R68 ;  /* 0x0000002640447c2b */ /* 0x000fe20008000044 */
[----:B------:R-:W1:Y:S02]  /*22d0*/  LDCU.128 UR36, c[0x3][0x890] ;  /* 0x00c11200ff2477ac */ /* 0x000e640008000c00 */
[----:B-1----:R-:W-:Y:S01]  /*22e0*/  UMOV UR62, UR36 ;  /* 0x00000024003e7c82 */ /* 0x002fe20008000000 */
[----:B------:R-:W-:Y:S01]  /*22f0*/  UMOV UR63, UR37 ;  /* 0x00000025003f7c82 */ /* 0x000fe20008000000 */
[----:B------:R-:W-:Y:S01]  /*2300*/  UMOV UR50, UR38 ;  /* 0x0000002600327c82 */ /* 0x000fe20008000000 */
[----:B------:R-:W-:Y:S01]  /*2310*/  UMOV UR51, UR39 ;  /* 0x0000002700337c82 */ /* 0x000fe20008000000 */
[----:B------:R-:W1:Y:S01]  /*2320*/  LDCU.128 UR36, c[0x3][0x8e0] ;  /* 0x00c11c00ff2477ac */ /* 0x000e620008000c00 */
[C---:B------:R-:W-:Y:S01]  /*2330*/  DFMA R50, R32.reuse, UR62, R50 ;  /* 0x0000003e20327c2b */ /* 0x040fe20008000032 */
[----:B0-----:R-:W-:Y:S01]  /*2340*/  UMOV UR4, UR74 ;  /* 0x0000004a00047c82 */ /* 0x001fe20008000000 */
[----:B------:R-:W-:Y:S01]  /*2350*/  UMOV UR5, UR75 ;  /* 0x0000004b00057c82 */ /* 0x000fe20008000000 */
[----:B-1----:R-:W-:-:S02]  /*2360*/  DFMA R54, R32, UR36, R54 ;  /* 0x0000002420367c2b */ /* 0x002fc40008000036 */
[----:B------:R-:W-:Y:S01]  /*2370*/  DFMA R32, R38, UR28, RZ ;  /* 0x0000001c26207c2b */ /* 0x000fe200080000ff */
[----:B------:R-:W-:Y:S01]  /*2380*/  UMOV UR28, UR72 ;  /* 0x00000048001c7c82 */ /* 0x000fe20008000000 */
[----:B------:R-:W-:Y:S01]  /*2390*/  UMOV UR29, UR73 ;  /* 0x00000049001d7c82 */ /* 0x000fe20008000000 */
[----:B------:R-:W0:Y:S01]  /*23a0*/  LDCU.128 UR72, c[0x3][0xae0] ;  /* 0x00c15c00ff4877ac */ /* 0x000e220008000c00 */
[----:B------:R-:W-:Y:S02]  /*23b0*/  DFMA R58, R30, UR28, R58 ;  /* 0x0000001c1e3a7c2b */ /* 0x000fe4000800003a */
[C---:B------:R-:W-:Y:S02]  /*23c0*/  DFMA R50, R36.reuse, UR50, R50 ;  /* 0x0000003224327c2b */ /* 0x040fe40008000032 */
[----:B------:R-:W-:Y:S01]  /*23d0*/  DFMA R54, R36, UR38, R54 ;  /* 0x0000002624367c2b */ /* 0x000fe20008000036 */
[----:B------:R-:W2:Y:S01]  /*23e0*/  LDG.E.64.CONSTANT R36, desc[UR76][R40.64+-0x40] ;  /* 0xffffc04c28247981 */ /* 0x000ea2000c1e9b00 */
[----:B0-----:R-:W-:-:S02]  /*23f0*/  DFMA R62, R30, UR72, R62 ;  /* 0x000000481e3e7c2b */ /* 0x001fc4000800003e */
[----:B------:R-:W-:Y:S01]  /*2400*/  DADD R30, R48, -R56 ;  /* 0x00000000301e7229 */ /* 0x000fe20000000838 */
[----:B------:R-:W3:Y:S01]  /*2410*/  LDG.E.64.CONSTANT R48, desc[UR76][R40.64+-0x10] ;  /* 0xfffff04c28307981 */ /* 0x000ee2000c1e9b00 */
[----:B--2---:R-:W-:Y:S02]  /*2420*/  DMUL R44, R36, R44 ;  /* 0x0000002c242c7228 */ /* 0x004fe40000000000 */
[----:B------:R-:W-:-:S04]  /*2430*/  DADD R36, -R26, R24 ;  /* 0x000000001a247229 */ /* 0x000fc80000000118 */
[----:B---3--:R-:W-:Y:S02]  /*2440*/  DMUL R48, R48, R30 ;  /* 0x0000001e30307228 */ /* 0x008fe40000000000 */
[----:B------:R-:W-:-:S08]  /*2450*/  DFMA R30, R38, UR14, RZ ;  /* 0x0000000e261e7c2b */ /* 0x000fd000080000ff */
[C---:B------:R-:W-:Y:S01]  /*2460*/  DFMA R30, R36.reuse, UR20, R30 ;  /* 0x00000014241e7c2b */ /* 0x040fe2000800001e */
[----:B------:R-:W-:Y:S02]  /*2470*/  R2UR.FILL UR21, R16 ;  /* 0x00000000101572ca */ /* 0x000fe400004e0000 */
[----:B------:R-:W-:Y:S02]  /*2480*/  R2UR.FILL UR20, R17 ;  /* 0x00000000111472ca */ /* 0x000fe400004e0000 */
[----:B------:R-:W2:Y:S01]  /*2490*/  LDG.E.64.CONSTANT R16, desc[UR76][R40.64+-0x18] ;  /* 0xffffe84c28107981 */ /* 0x000ea2000c1e9b00 */
[----:B------:R-:W-:Y:S01]  /*24a0*/  DFMA R32, R36, UR6, R32 ;  /* 0x0000000624207c2b */ /* 0x000fe20008000020 */
[----:B------:R-:W-:Y:S02]  /*24b0*/  R2UR.FILL UR7, R14 ;  /* 0x000000000e0772ca */ /* 0x000fe400004e0000 */
[----:B------:R-:W-:Y:S01]  /*24c0*/  R2UR.FILL UR6, R15 ;  /* 0x000000000f0672ca */ /* 0x000fe200004e0000 */
[----:B------:R-:W-:-:S02]  /*24d0*/  DADD R14, R48, R44 ;  /* 0x00000000300e7229 */ /* 0x000fc4000000002c */
[----:B------:R-:W-:-:S06]  /*24e0*/  DFMA R58, R34, UR4, R58 ;  /* 0x00000004223a7c2b */ /* 0x000fcc000800003a */
[----:B------:R-:W-:Y:S01]  /*24f0*/  DFMA R66, R14, UR10, R66 ;  /* 0x0000000a0e427c2b */ /* 0x000fe20008000042 */
[----:B------:R-:W-:Y:S02]  /*2500*/  R2UR.FILL UR11, R10 ;  /* 0x000000000a0b72ca */ /* 0x000fe400004e0000 */
[----:B------:R-:W-:Y:S01]  /*2510*/  R2UR.FILL UR10, R11 ;  /* 0x000000000b0a72ca */ /* 0x000fe200004e0000 */
[----:B------:R-:W-:-:S08]  /*2520*/  DADD R10, R50, -R58 ;  /* 0x00000000320a7229 */ /* 0x000fd0000000083a */
[----:B--2---:R-:W-:Y:S01]  /*2530*/  DMUL R10, R16, R10 ;  /* 0x0000000a100a7228 */ /* 0x004fe20000000000 */
[----:B------:R-:W2:Y:S01]  /*2540*/  LDG.E.64.CONSTANT R16, desc[UR76][R40.64+-0x20] ;  /* 0xffffe04c28107981 */ /* 0x000ea2000c1e9b00 */
[----:B------:R-:W-:Y:S02]  /*2550*/  DFMA R70, R64, UR18, R70 ;  /* 0x0000001240467c2b */ /* 0x000fe40008000046 */
[----:B------:R-:W-:-:S06]  /*2560*/  DFMA R60, R34, UR48, R60 ;  /* 0x00000030223c7c2b */ /* 0x000fcc000800003c */
[----:B------:R-:W-:Y:S01]  /*2570*/  DFMA R70, R14, UR8, R70 ;  /* 0x000000080e467c2b */ /* 0x000fe20008000046 */
[----:B------:R-:W-:Y:S02]  /*2580*/  R2UR.FILL UR9, R12 ;  /* 0x000000000c0972ca */ /* 0x000fe400004e0000 */
[----:B------:R-:W-:Y:S01]  /*2590*/  R2UR.FILL UR8, R13 ;  /* 0x000000000d0872ca */ /* 0x000fe200004e0000 */
[----:B------:R-:W-:-:S08]  /*25a0*/  DADD R12, R52, -R60 ;  /* 0x00000000340c7229 */ /* 0x000fd0000000083c */
[----:B--2---:R-:W-:Y:S01]  /*25b0*/  DMUL R12, R16, R12 ;  /* 0x0000000c100c7228 */ /* 0x004fe20000000000 */
[----:B------:R-:W2:Y:S01]  /*25c0*/  LDG.E.64.CONSTANT R16, desc[UR76][R40.64+-0x38] ;  /* 0xffffc84c28107981 */ /* 0x000ea2000c1e9b00 */
[----:B------:R-:W-:Y:S02]  /*25d0*/  DADD R50, R50, R58 ;  /* 0x0000000032327229 */ /* 0x000fe4000000003a */
[----:B------:R-:W-:-:S06]  /*25e0*/  DADD R52, R52, R60 ;  /* 0x0000000034347229 */ /* 0x000fcc000000003c */
[----:B--2---:R-:W-:Y:S01]  /*25f0*/  DMUL R50, R16, R50 ;  /* 0x0000003210327228 */ /* 0x004fe20000000000 */
[----:B------:R-:W2:Y:S04]  /*2600*/  LDG.E.64.CONSTANT R16, desc[UR76][R40.64+-0x30] ;  /* 0xffffd04c28107981 */ /* 0x000ea8000c1e9b00 */
[----:B------:R-:W3:Y:S01]  /*2610*/  LDG.E.64.CONSTANT R40, desc[UR76][R40.64+-0x28] ;  /* 0xffffd84c28287981 */ /* 0x000ee2000c1e9b00 */
[----:B------:R-:W-:Y:S02]  /*2620*/  DFMA R62, R34, UR74, R62 ;  /* 0x0000004a223e7c2b */ /* 0x000fe4000800003e */
[----:B------:R-:W-:Y:S01]  /*2630*/  DFMA R68, R14, UR64, R68 ;  /* 0x000000400e447c2b */ /* 0x000fe20008000044 */
[----:B------:R-:W-:Y:S02]  /*2640*/  R2UR UR18, R42 ;  /* 0x000000002a1272ca */ /* 0x000fe400000e0000 */
[----:B------:R-:W-:-:S03]  /*2650*/  R2UR UR19, R43 ;  /* 0x000000002b1372ca */ /* 0x000fc600000e0000 */
[----:B------:R-:W-:Y:S01]  /*2660*/  DADD R54, R54, R62 ;  /* 0x0000000036367229 */ /* 0x000fe2000000003e */
[----:B------:R-:W-:Y:S01]  /*2670*/  ISETP.GT.U32.AND P2, PT, R9, 0x6d, PT ;  /* 0x0000006d0900780c */ /* 0x000fe20003f44070 */
[----:B------:R-:W-:Y:S01]  /*2680*/  BSSY.RECONVERGENT B0, `(.L_x_701) ;  /* 0x00000ff000007945 */ /* 0x000fe20003800200 */
[----:B--2---:R-:W-:Y:S02]  /*2690*/  DMUL R52, R16, R52 ;  /* 0x0000003410347228 */ /* 0x004fe40000000000 */
[----:B------:R-:W-:Y:S01]  /*26a0*/  DFMA R16, R38, UR8, RZ ;  /* 0x0000000826107c2b */ /* 0x000fe200080000ff */
[----:B------:R-:W-:Y:S02]  /*26b0*/  R2UR.FILL UR9, R8 ;  /* 0x00000000080972ca */ /* 0x000fe400004e0000 */
[----:B------:R-:W-:-:S05]  /*26c0*/  R2UR.FILL UR8, R6 ;  /* 0x00000000060872ca */ /* 0x000fca00004e0000 */
[----:B------:R-:W-:Y:S01]  /*26d0*/  DFMA R16, R36, UR12, R16 ;  /* 0x0000000c24107c2b */ /* 0x000fe20008000010 */
[----:B------:R-:W-:Y:S02]  /*26e0*/  R2UR.FILL UR13, R4 ;  /* 0x00000000040d72ca */ /* 0x000fe400004e0000 */
[----:B------:R-:W-:-:S05]  /*26f0*/  R2UR.FILL UR12, R5 ;  /* 0x00000000050c72ca */ /* 0x000fca00004e0000 */
[C---:B------:R-:W-:Y:S02]  /*2700*/  DFMA R34, R46.reuse, UR8, RZ ;  /* 0x000000082e227c2b */ /* 0x040fe400080000ff */
[----:B------:R-:W-:Y:S02]  /*2710*/  DFMA R46, R46, UR10, RZ ;  /* 0x0000000a2e2e7c2b */ /* 0x000fe400080000ff */
[----:B------:R-:W-:-:S04]  /*2720*/  DFMA R4, R38, UR68, RZ ;  /* 0x0000004426047c2b */ /* 0x000fc800080000ff */
[C---:B------:R-:W-:Y:S02]  /*2730*/  DFMA R34, R64.reuse, UR6, R34 ;  /* 0x0000000640227c2b */ /* 0x040fe40008000022 */
[----:B------:R-:W-:Y:S02]  /*2740*/  DFMA R46, R64, UR16, R46 ;  /* 0x00000010402e7c2b */ /* 0x000fe4000800002e */
[----:B------:R-:W-:Y:S02]  /*2750*/  DFMA R38, R38, UR12, RZ ;  /* 0x0000000c26267c2b */ /* 0x000fe400080000ff */
[----:B------:R-:W-:Y:S01]  /*2760*/  DFMA R4, R36, UR24, R4 ;  /* 0x0000001824047c2b */ /* 0x000fe20008000004 */
[----:B------:R-:W-:Y:S01]  /*2770*/  R2UR.FILL UR25, R76 ;  /* 0x000000004c1972ca */ /* 0x000fe200004e0000 */
[C---:B------:R-:W-:Y:S01]  /*2780*/  DFMA R34, R14.reuse, UR20, R34 ;  /* 0x000000140e227c2b */ /* 0x040fe20008000022 */
[----:B------:R-:W-:Y:S01]  /*2790*/  R2UR.FILL UR24, R77 ;  /* 0x000000004d1872ca */ /* 0x000fe200004e0000 */
[----:B------:R-:W-:-:S02]  /*27a0*/  DFMA R46, R14, UR22, R46 ;  /* 0x000000160e2e7c2b */ /* 0x000fc4000800002e */
[----:B------:R-:W-:Y:S02]  /*27b0*/  DADD R14, -R48, R44 ;  /* 0x00000000300e7229 */ /* 0x000fe4000000012c */
[----:B------:R-:W-:-:S06]  /*27c0*/  DFMA R36, R36, UR70, R38 ;  /* 0x0000004624247c2b */ /* 0x000fcc0008000026 */
[C---:B------:R-:W-:Y:S01]  /*27d0*/  DFMA R16, R14.reuse, UR66, R16 ;  /* 0x000000420e107c2b */ /* 0x040fe20008000010 */
[----:B------:R-:W-:Y:S02]  /*27e0*/  R2UR.FILL UR67, R18 ;  /* 0x00000000124372ca */ /* 0x000fe400004e0000 */
[----:B------:R-:W-:Y:S01]  /*27f0*/  R2UR.FILL UR66, R19 ;  /* 0x00000000134272ca */ /* 0x000fe200004e0000 */
[C---:B------:R-:W-:Y:S02]  /*2800*/  DFMA R32, R14.reuse, UR32, R32 ;  /* 0x000000200e207c2b */ /* 0x040fe40008000020 */
[C---:B------:R-:W-:Y:S02]  /*2810*/  DFMA R30, R14.reuse, UR26, R30 ;  /* 0x0000001a0e1e7c2b */ /* 0x040fe4000800001e */
[C---:B------:R-:W-:Y:S02]  /*2820*/  DFMA R4, R14.reuse, UR60, R4 ;  /* 0x0000003c0e047c2b */ /* 0x040fe40008000004 */
[----:B------:R-:W-:-:S02]  /*2830*/  DFMA R36, R14, UR24, R36 ;  /* 0x000000180e247c2b */ /* 0x000fc40008000024 */
[----:B------:R-:W-:Y:S01]  /*2840*/  DADD R14, R10, R50 ;  /* 0x000000000a0e7229 */ /* 0x000fe20000000032 */
[----:B------:R-:W-:Y:S02]  /*2850*/  R2UR.FILL UR33, R84 ;  /* 0x00000000542172ca */ /* 0x000fe400004e0000 */
[----:B------:R-:W-:-:S05]  /*2860*/  R2UR.FILL UR32, R85 ;  /* 0x00000000552072ca */ /* 0x000fca00004e0000 */
[C---:B------:R-:W-:Y:S02]  /*2870*/  DFMA R46, R14.reuse, UR18, R46 ;  /* 0x000000120e2e7c2b */ /* 0x040fe4000800002e */
[C---:B------:R-:W-:Y:S02]  /*2880*/  DFMA R70, R14.reuse, UR34, R70 ;  /* 0x000000220e467c2b */ /* 0x040fe40008000046 */
[C---:B------:R-:W-:Y:S02]  /*2890*/  DFMA R66, R14.reuse, UR62, R66 ;  /* 0x0000003e0e427c2b */ /* 0x040fe40008000042 */
[C---:B------:R-:W-:Y:S02]  /*28a0*/  DFMA R34, R14.reuse, UR66, R34 ;  /* 0x000000420e227c2b */ /* 0x040fe40008000022 */
[----:B------:R-:W-:Y:S02]  /*28b0*/  DFMA R68, R14, UR50, R68 ;  /* 0x000000320e447c2b */ /* 0x000fe40008000044 */
[----:B------:R-:W-:Y:S01]  /*28c0*/  DADD R14, -R10, R50 ;  /* 0x000000000a0e7229 */ /* 0x000fe20000000132 */
[----:B------:R-:W-:-:S02]  /*28d0*/  R2UR.FILL UR63, R78 ;  /* 0x000000004e3f72ca */ /* 0x000fc400004e0000 */
[----:B------:R-:W-:-:S05]  /*28e0*/  R2UR.FILL UR62, R79 ;  /* 0x000000004f3e72ca */ /* 0x000fca00004e0000 */
[C---:B------:R-:W-:Y:S01]  /*28f0*/  DFMA R32, R14.reuse, UR30, R32 ;  /* 0x0000001e0e207c2b */ /* 0x040fe20008000020 */
[----:B------:R-:W-:Y:S01]  /*2900*/  R2UR.FILL UR31, R72 ;  /* 0x00000000481f72ca */ /* 0x000fe200004e0000 */
[C---:B------:R-:W-:Y:S01]  /*2910*/  DFMA R16, R14.reuse, UR28, R16 ;  /* 0x0000001c0e107c2b */ /* 0x040fe20008000010 */
[----:B------:R-:W-:Y:S02]  /*2920*/  R2UR.FILL UR30, R73 ;  /* 0x00000000491e72ca */ /* 0x000fe400004e0000 */
[----:B------:R-:W-:Y:S02]  /*2930*/  R2UR.FILL UR29, R20 ;  /* 0x00000000141d72ca */ /* 0x000fe400004e0000 */
[----:B------:R-:W-:Y:S01]  /*2940*/  R2UR.FILL UR28, R21 ;  /* 0x00000000151c72ca */ /* 0x000fe200004e0000 */
[----:B------:R-:W-:Y:S02]  /*2950*/  DFMA R18, R14, UR4, R4 ;  /* 0x000000040e127c2b */ /* 0x000fe40008000004 */
[----:B------:R-:W-:-:S02]  /*2960*/  DADD R4, R12, R52 ;  /* 0x000000000c047229 */ /* 0x000fc40000000034 */
[----:B---3--:R-:W-:Y:S01]  /*2970*/  DMUL R54, R40, R54 ;  /* 0x0000003628367228 */ /* 0x008fe20000000000 */
[----:B------:R-:W-:Y:S01]  /*2980*/  R2UR.FILL UR35, R86 ;  /* 0x00000000562372ca */ /* 0x000fe200004e0000 */
[C---:B------:R-:W-:Y:S01]  /*2990*/  DFMA R30, R14.reuse, UR32, R30 ;  /* 0x000000200e1e7c2b */ /* 0x040fe2000800001e */
[----:B------:R-:W-:Y:S02]  /*29a0*/  R2UR.FILL UR34, R87 ;  /* 0x00000000572272ca */ /* 0x000fe400004e0000 */
[----:B------:R-:W-:Y:S02]  /*29b0*/  R2UR.FILL UR33, R80 ;  /* 0x00000000502172ca */ /* 0x000fe400004e0000 */
[----:B------:R-:W-:Y:S01]  /*29c0*/  R2UR.FILL UR32, R81 ;  /* 0x00000000512072ca */ /* 0x000fe200004e0000 */
[----:B------:R-:W-:Y:S02]  /*29d0*/  DFMA R36, R14, UR62, R36 ;  /* 0x0000003e0e247c2b */ /* 0x000fe40008000024 */
[----:B------:R-:W-:-:S02]  /*29e0*/  DFMA R70, R4, UR40, R70 ;  /* 0x0000002804467c2b */ /* 0x000fc40008000046 */
[----:B------:R-:W-:Y:S02]  /*29f0*/  DFMA R66, R4, UR58, R66 ;  /* 0x0000003a04427c2b */ /* 0x000fe40008000042 */
[----:B------:R-:W-:Y:S02]  /*2a00*/  DADD R14, -R12, R52 ;  /* 0x000000000c0e7229 */ /* 0x000fe40000000134 */
[C---:B------:R-:W-:Y:S02]  /*2a10*/  DFMA R34, R4.reuse, UR28, R34 ;  /* 0x0000001c04227c2b */ /* 0x040fe40008000022 */
[C---:B------:R-:W-:Y:S02]  /*2a20*/  DFMA R46, R4.reuse, UR30, R46 ;  /* 0x0000001e042e7c2b */ /* 0x040fe4000800002e */
[----:B------:R-:W-:Y:S02]  /*2a30*/  DFMA R68, R4, UR56, R68 ;  /* 0x0000003804447c2b */ /* 0x000fe40008000044 */
[----:B------:R-:W-:Y:S01]  /*2a40*/  DADD R4, R54, R54 ;  /* 0x0000000036047229 */ /* 0x000fe20000000036 */
[----:B------:R-:W-:-:S02]  /*2a50*/  R2UR.FILL UR51, R82 ;  /* 0x00000000523372ca */ /* 0x000fc400004e0000 */
[----:B------:R-:W-:Y:S02]  /*2a60*/  R2UR.FILL UR50, R83 ;  /* 0x00000000533272ca */ /* 0x000fe400004e0000 */
[----:B------:R-:W-:Y:S02]  /*2a70*/  R2UR.FILL UR41, R74 ;  /* 0x000000004a2972ca */ /* 0x000fe400004e0000 */
[----:B------:R-:W-:Y:S02]  /*2a80*/  R2UR.FILL UR40, R75 ;  /* 0x000000004b2872ca */ /* 0x000fe400004e0000 */
[----:B------:R-:W-:Y:S02]  /*2a90*/  R2UR.FILL UR59, R22 ;  /* 0x00000000163b72ca */ /* 0x000fe400004e0000 */
[----:B------:R-:W-:Y:S01]  /*2aa0*/  R2UR.FILL UR58, R23 ;  /* 0x00000000173a72ca */ /* 0x000fe200004e0000 */
[C---:B------:R-:W-:Y:S02]  /*2ab0*/  DFMA R32, R14.reuse, UR52, R32 ;  /* 0x000000340e207c2b */ /* 0x040fe40008000020 */
[----:B------:R-:W-:-:S02]  /*2ac0*/  DFMA R16, R14, UR54, R16 ;  /* 0x000000360e107c2b */ /* 0x000fc40008000010 */
[C---:B------:R-:W-:Y:S02]  /*2ad0*/  DFMA R36, R14.reuse, UR32, R36 ;  /* 0x000000200e247c2b */ /* 0x040fe40008000024 */
[C---:B------:R-:W-:Y:S02]  /*2ae0*/  DFMA R30, R14.reuse, UR34, R30 ;  /* 0x000000220e1e7c2b */ /* 0x040fe4000800001e */
[----:B------:R-:W-:Y:S02]  /*2af0*/  DFMA R20, R14, UR48, R18 ;  /* 0x000000300e147c2b */ /* 0x000fe40008000012 */
[----:B------:R-:W-:Y:S02]  /*2b00*/  DADD R14, R54, -R54 ;  /* 0x00000000360e7229 */ /* 0x000fe40000000836 */
[----:B------:R-:W-:-:S06]  /*2b10*/  DMUL R4, R4, 0.5 ;  /* 0x3fe0000004047828 */ /* 0x000fcc0000000000 */
        /* <DEDUP_REMOVED lines=54> */
[----:B----4-:R-:W-:-:S02]  /*2e80*/  DADD R18, R14, R16 ;  /* 0x000000000e127229 */ /* 0x010fc40000000010 */
[----:B------:R-:W-:Y:S01]  /*2e90*/  DADD R4, R14, -R16 ;  /* 0x000000000e047229 */ /* 0x000fe20000000810 */
[----:B------:R-:W4:Y:S01]  /*2ea0*/  LDS.64 R16, [R3+0x108] ;  /* 0x0001080003107984 */ /* 0x000f220000000a00 */
[C---:B------:R-:W-:Y:S02]  /*2eb0*/  DFMA R14, R8.reuse, UR8, RZ ;  /* 0x00000008080e7c2b */ /* 0x040fe400080000ff */
[C---:B------:R-:W-:Y:S02]  /*2ec0*/  DFMA R32, R8.reuse, UR10, RZ ;  /* 0x0000000a08207c2b */ /* 0x040fe400080000ff */
[C---:B0-----:R-:W-:Y:S01]  /*2ed0*/  DFMA R38, R8.reuse, UR4, RZ ;  /* 0x0000000408267c2b */ /* 0x041fe200080000ff */
[----:B------:R-:W0:Y:S01]  /*2ee0*/  LDCU.64 UR4, c[0x3][0x858] ;  /* 0x00c10b00ff0477ac */ /* 0x000e220008000a00 */
[C---:B--2---:R-:W-:Y:S02]  /*2ef0*/  DFMA R40, R8.reuse, UR22, RZ ;  /* 0x0000001608287c2b */ /* 0x044fe400080000ff */
[----:B---3--:R-:W-:Y:S01]  /*2f00*/  DFMA R8, R8, UR30, RZ ;  /* 0x0000001e08087c2b */ /* 0x008fe200080000ff */
[----:B------:R-:W2:Y:S01]  /*2f10*/  LDCU.64 UR22, c[0x3][0x860] ;  /* 0x00c10c00ff1677ac */ /* 0x000ea20008000a00 */
[----:B------:R-:W-:-:S02]  /*2f20*/  DFMA R34, R18, UR6, R14 ;  /* 0x0000000612227c2b */ /* 0x000fc4000800000e */
[C---:B------:R-:W-:Y:S01]  /*2f30*/  DFMA R36, R18.reuse, UR16, R32 ;  /* 0x0000001012247c2b */ /* 0x040fe20008000020 */
[----:B------:R-:W3:Y:S01]  /*2f40*/  LDCU.64 UR30, c[0x3][0xa10] ;  /* 0x00c14200ff1e77ac */ /* 0x000ee20008000a00 */
[C---:B-----5:R-:W-:Y:S01]  /*2f50*/  DFMA R38, R18.reuse, UR18, R38 ;  /* 0x0000001212267c2b */ /* 0x060fe20008000026 */
[----:B------:R-:W-:Y:S01]  /*2f60*/  LDS.64 R32, [R3+0x160] ;  /* 0x0001600003207984 */ /* 0x000fe20000000a00 */
[C---:B------:R-:W-:Y:S01]  /*2f70*/  DFMA R40, R18.reuse, UR26, R40 ;  /* 0x0000001a12287c2b */ /* 0x040fe20008000028 */
[----:B------:R-:W5:Y:S01]  /*2f80*/  LDCU.64 UR18, c[0x3][0x868] ;  /* 0x00c10d00ff1277ac */ /* 0x000f620008000a00 */
[----:B------:R-:W-:Y:S01]  /*2f90*/  DFMA R42, R18, UR34, R8 ;  /* 0x00000022122a7c2b */ /* 0x000fe20008000008 */
[----:B------:R-:W1:Y:S01]  /*2fa0*/  LDS.64 R18, [R3+0x210] ;  /* 0x0002100003127984 */ /* 0x000e620000000a00 */
[----:B------:R-:W3:Y:S01]  /*2fb0*/  LDCU.64 UR26, c[0x3][0x870] ;  /* 0x00c10e00ff1a77ac */ /* 0x000ee20008000a00 */
[C-C-:B------:R-:W-:Y:S02]  /*2fc0*/  DADD R14, R20.reuse, R22.reuse ;  /* 0x00000000140e7229 */ /* 0x140fe40000000016 */
[----:B------:R-:W-:Y:S01]  /*2fd0*/  DADD R8, R20, -R22 ;  /* 0x0000000014087229 */ /* 0x000fe20000000816 */
[----:B------:R-:W1:Y:S05]  /*2fe0*/  LDCU.64 UR34, c[0x3][0xa38] ;  /* 0x00c14700ff2277ac */ /* 0x000e6a0008000a00 */
[----:B------:R-:W-:-:S02]  /*2ff0*/  DFMA R34, R14, UR20, R34 ;  /* 0x000000140e227c2b */ /* 0x000fc40008000022 */
[C---:B0-----:R-:W-:Y:S01]  /*3000*/  DFMA R36, R14.reuse, UR4, R36 ;  /* 0x000000040e247c2b */ /* 0x041fe20008000024 */
[----:B------:R-:W0:Y:S01]  /*3010*/  LDCU.64 UR4, c[0x3][0xa30] ;  /* 0x00c14600ff0477ac */ /* 0x000e220008000a00 */
[C---:B--2---:R-:W-:Y:S02]  /*3020*/  DFMA R38, R14.reuse, UR22, R38 ;  /* 0x000000160e267c2b */ /* 0x044fe40008000026 */
[C---:B-----5:R-:W-:Y:S01]  /*3030*/  DFMA R40, R14.reuse, UR18, R40 ;  /* 0x000000120e287c2b */ /* 0x060fe20008000028 */
[----:B------:R-:W2:Y:S01]  /*3040*/  LDCU.64 UR22, c[0x3][0x880] ;  /* 0x00c11000ff1677ac */ /* 0x000ea20008000a00 */
[----:B---3--:R-:W-:Y:S02]  /*3050*/  DFMA R42, R14, UR26, R42 ;  /* 0x0000001a0e2a7c2b */ /* 0x008fe4000800002a */
[C-C-:B----4-:R-:W-:Y:S01]  /*3060*/  DADD R14, R16.reuse, R30.reuse ;  /* 0x00000000100e7229 */ /* 0x150fe2000000001e */
[----:B------:R-:W3:Y:S01]  /*3070*/  LDCU.64 UR26, c[0x3][0x8a8] ;  /* 0x00c11500ff1a77ac */ /* 0x000ee20008000a00 */
[----:B------:R-:W-:Y:S01]  /*3080*/  DADD R16, R16, -R30 ;  /* 0x0000000010107229 */ /* 0x000fe2000000081e */
[----:B------:R-:W4:Y:S05]  /*3090*/  LDCU.64 UR18, c[0x3][0xa58] ;  /* 0x00c14b00ff1277ac */ /* 0x000f2a0008000a00 */
[C---:B------:R-:W-:Y:S01]  /*30a0*/  DFMA R22, R14.reuse, UR36, R38 ;  /* 0x000000240e167c2b */ /* 0x040fe20008000026 */
[----:B------:R-:W5:Y:S01]  /*30b0*/  LDCU.64 UR36, c[0x3][0xa18] ;  /* 0x00c14300ff2477ac */ /* 0x000f620008000a00 */
[----:B------:R-:W-:-:S02]  /*30c0*/  DFMA R42, R14, UR44, R42 ;  /* 0x0000002c0e2a7c2b */ /* 0x000fc4000800002a */
[C---:B------:R-:W-:Y:S01]  /*30d0*/  DFMA R40, R14.reuse, UR40, R40 ;  /* 0x000000280e287c2b */ /* 0x040fe20008000028 */
[----:B------:R-:W0:Y:S01]  /*30e0*/  LDCU.64 UR44, c[0x3][0xa20] ;  /* 0x00c14400ff2c77ac */ /* 0x000e220008000a00 */
[C---:B--2---:R-:W-:Y:S02]  /*30f0*/  DFMA R36, R14.reuse, UR22, R36 ;  /* 0x000000160e247c2b */ /* 0x044fe40008000024 */
[----:B------:R-:W-:Y:S01]  /*3100*/  DFMA R30, R14, UR66, R34 ;  /* 0x000000420e1e7c2b */ /* 0x000fe20008000022 */
[----:B------:R-:W2:Y:S01]  /*3110*/  LDCU.64 UR40, c[0x3][0xa40] ;  /* 0x00c14800ff2877ac */ /* 0x000ea20008000a00 */
[----:B------:R-:W-:Y:S02]  /*3120*/  DFMA R34, R6, UR12, RZ ;  /* 0x0000000c06227c2b */ /* 0x000fe400080000ff */
[C-C-:B-1----:R-:W-:Y:S01]  /*3130*/  DADD R20, R32.reuse, R18.reuse ;  /* 0x0000000020147229 */ /* 0x142fe20000000012 */
[----:B------:R-:W1:Y:S01]  /*3140*/  LDCU.64 UR22, c[0x3][0xa60] ;  /* 0x00c14c00ff1677ac */ /* 0x000e620008000a00 */
[----:B------:R-:W-:-:S02]  /*3150*/  DADD R32, R32, -R18 ;  /* 0x0000000020207229 */ /* 0x000fc40000000812 */
[----:B------:R-:W-:Y:S01]  /*3160*/  DFMA R38, R6, UR30, RZ ;  /* 0x0000001e06267c2b */ /* 0x000fe200080000ff */
[----:B------:R-:W1:Y:S01]  /*3170*/  LDCU.64 UR30, c[0x3][0xa90] ;  /* 0x00c15200ff1e77ac */ /* 0x000e620008000a00 */
[----:B------:R-:W-:Y:S02]  /*3180*/  DFMA R34, R4, UR70, R34 ;  /* 0x0000004604227c2b */ /* 0x000fe40008000022 */
[C---:B---3--:R-:W-:Y:S01]  /*3190*/  DFMA R18, R20.reuse, UR26, R36 ;  /* 0x0000001a14127c2b */ /* 0x048fe20008000024 */
[----:B------:R-:W3:Y:S01]  /*31a0*/  LDCU.64 UR26, c[0x3][0xa68] ;  /* 0x00c14d00ff1a77ac */ /* 0x000ee20008000a00 */
[----:B------:R-:W-:Y:S02]  /*31b0*/  DFMA R14, R20, UR42, R40 ;  /* 0x0000002a140e7c2b */ /* 0x000fe40008000028 */
[C---:B------:R-:W-:Y:S02]  /*31c0*/  DFMA R36, R6.reuse, UR14, RZ ;  /* 0x0000000e06247c2b */ /* 0x040fe400080000ff */
[C---:B-----5:R-:W-:Y:S01]  /*31d0*/  DFMA R40, R6.reuse, UR36, RZ ;  /* 0x0000002406287c2b */ /* 0x060fe200080000ff */
[----:B------:R-:W5:Y:S01]  /*31e0*/  LDCU.64 UR36, c[0x3][0xa98] ;  /* 0x00c15300ff2477ac */ /* 0x000f620008000a00 */
[----:B0-----:R-:W-:-:S02]  /*31f0*/  DFMA R6, R6, UR44, RZ ;  /* 0x0000002c06067c2b */ /* 0x001fc400080000ff */
[----:B------:R-:W-:Y:S01]  /*3200*/  DFMA R22, R20, UR38, R22 ;  /* 0x0000002614167c2b */ /* 0x000fe20008000016 */
[----:B------:R-:W0:Y:S01]  /*3210*/  LDCU.64 UR38, c[0x3][0xa70] ;  /* 0x00c14e00ff2677ac */ /* 0x000e220008000a00 */
[C---:B------:R-:W-:Y:S02]  /*3220*/  DFMA R36, R4.reuse, UR4, R36 ;  /* 0x0000000404247c2b */ /* 0x040fe40008000024 */
[C---:B------:R-:W-:Y:S01]  /*3230*/  DFMA R38, R4.reuse, UR34, R38 ;  /* 0x0000002204267c2b */ /* 0x040fe20008000026 */
[----:B------:R-:W5:Y:S01]  /*3240*/  LDCU.64 UR4, c[0x3][0xa80] ;  /* 0x00c15000ff0477ac */ /* 0x000f620008000a00 */
[C---:B--2---:R-:W-:Y:S02]  /*3250*/  DFMA R40, R4.reuse, UR40, R40 ;  /* 0x0000002804287c2b */ /* 0x044fe40008000028 */
[----:B------:R-:W-:Y:S01]  /*3260*/  DFMA R6, R4, UR46, R6 ;  /* 0x0000002e04067c2b */ /* 0x000fe20008000006 */
[----:B------:R-:W2:Y:S01]  /*3270*/  LDCU.64 UR34, c[0x3][0xab8] ;  /* 0x00c15700ff2277ac */ /* 0x000ea20008000a00 */
[----:B------:R-:W2:Y:S01]  /*3280*/  LDS.64 R4, [R3+0x1b8] ;  /* 0x0001b80003047984 */ /* 0x000ea20000000a00 */
[----:B----4-:R-:W-:-:S02]  /*3290*/  DFMA R36, R8, UR18, R36 ;  /* 0x0000001208247c2b */ /* 0x010fc40008000024 */
[C---:B-1----:R-:W-:Y:S01]  /*32a0*/  DFMA R38, R8.reuse, UR22, R38 ;  /* 0x0000001608267c2b */ /* 0x042fe20008000026 */
[----:B------:R-:W1:Y:S01]  /*32b0*/  LDCU.64 UR22, c[0x3][0xa88] ;  /* 0x00c15100ff1677ac */ /* 0x000e620008000a00 */
[C---:B---3--:R-:W-:Y:S02]  /*32c0*/  DFMA R40, R8.reuse, UR26, R40 ;  /* 0x0000001a08287c2b */ /* 0x048fe40008000028 */
[C---:B------:R-:W-:Y:S01]  /*32d0*/  DFMA R34, R8.reuse, UR24, R34 ;  /* 0x0000001808227c2b */ /* 0x040fe20008000022 */
[----:B------:R-:W3:Y:S01]  /*32e0*/  LDCU.64 UR18, c[0x3][0xaa8] ;  /* 0x00c15500ff1277ac */ /* 0x000ee20008000a00 */
[----:B0-----:R-:W-:Y:S02]  /*32f0*/  DFMA R6, R8, UR38, R6 ;  /* 0x0000002608067c2b */ /* 0x001fe40008000006 */
[----:B------:R-:W-:Y:S01]  /*3300*/  DFMA R30, R20, UR28, R30 ;  /* 0x0000001c141e7c2b */ /* 0x000fe2000800001e */
[----:B------:R-:W0:Y:S01]  /*3310*/  LDCU.64 UR26, c[0x3][0xab0] ;  /* 0x00c15600ff1a77ac */ /* 0x000e220008000a00 */
[----:B-----5:R-:W-:-:S02]  /*3320*/  DFMA R36, R16, UR4, R36 ;  /* 0x0000000410247c2b */ /* 0x020fc40008000024 */
[C---:B------:R-:W-:Y:S01]  /*3330*/  DFMA R34, R16.reuse, UR62, R34 ;  /* 0x0000003e10227c2b */ /* 0x040fe20008000022 */
[----:B------:R-:W4:Y:S01]  /*3340*/  LDCU.64 UR38, c[0x3][0xac0] ;  /* 0x00c15800ff2677ac */ /* 0x000f220008000a00 */
[C---:B------:R-:W-:Y:S02]  /*3350*/  DFMA R40, R16.reuse, UR30, R40 ;  /* 0x0000001e10287c2b */ /* 0x040fe40008000028 */
[----:B------:R-:W-:Y:S01]  /*3360*/  DFMA R6, R16, UR36, R6 ;  /* 0x0000002410067c2b */ /* 0x000fe20008000006 */
[----:B------:R-:W5:Y:S01]  /*3370*/  LDCU.64 UR4, c[0x3][0x8d0] ;  /* 0x00c11a00ff0477ac */ /* 0x000f620008000a00 */
[----:B------:R-:W-:Y:S02]  /*3380*/  DFMA R20, R20, UR48, R42 ;  /* 0x0000003014147c2b */ /* 0x000fe4000800002a */
        /* <DEDUP_REMOVED lines=8> */
[----:B----4-:R-:W-:Y:S01]  /*3410*/  DFMA R32, R32, UR38, R6 ;  /* 0x0000002620207c2b */ /* 0x010fe20008000006 */
[----:B------:R-:W2:Y:S01]  /*3420*/  LDCU.64 UR34, c[0x3][0x8e8] ;  /* 0x00c11d00ff2277ac */ /* 0x000ea20008000a00 */
[----:B------:R-:W4:Y:S01]  /*3430*/  LDCU.64 UR38, c[0x3][0xae8] ;  /* 0x00c15d00ff2677ac */ /* 0x000f220008000a00 */
[C-C-:B------:R-:W-:Y:S02]  /*3440*/  DADD R6, R4.reuse, R4.reuse ;  /* 0x0000000004067229 */ /* 0x140fe40000000004 */
[----:B------:R-:W-:Y:S01]  /*3450*/  DADD R4, R4, -R4 ;  /* 0x0000000004047229 */ /* 0x000fe20000000804 */
[----:B------:R-:W4:Y:S01]  /*3460*/  LDCU.64 UR18, c[0x3][0xad8] ;  /* 0x00c15b00ff1277ac */ /* 0x000f220008000a00 */
[----:B------:R-:W4:Y:S04]  /*3470*/  LDCU.64 UR26, c[0x3][0xae0] ;  /* 0x00c15c00ff1a77ac */ /* 0x000f280008000a00 */
[----:B------:R-:W-:-:S02]  /*3480*/  DMUL R6, R6, 0.5 ;  /* 0x3fe0000006067828 */ /* 0x000fc40000000000 */
[C---:B------:R-:W-:Y:S02]  /*3490*/  DFMA R34, R4.reuse, UR50, R34 ;  /* 0x0000003204227c2b */ /* 0x040fe40008000022 */
[----:B-1----:R-:W-:-:S04]  /*34a0*/  DFMA R36, R4, UR22, R36 ;  /* 0x0000001604247c2b */ /* 0x002fc80008000024 */
[C---:B------:R-:W-:Y:S02]  /*34b0*/  DFMA R30, R6.reuse, UR58, R30 ;  /* 0x0000003a061e7c2b */ /* 0x040fe4000800001e */
[C---:B-----5:R-:W-:Y:S02]  /*34c0*/  DFMA R18, R6.reuse, UR4, R18 ;  /* 0x0000000406127c2b */ /* 0x060fe40008000012 */
[C---:B---3--:R-:W-:Y:S02]  /*34d0*/  DFMA R22, R6.reuse, UR30, R22 ;  /* 0x0000001e06167c2b */ /* 0x048fe40008000016 */
[C---:B0-----:R-:W-:Y:S02]  /*34e0*/  DFMA R14, R6.reuse, UR36, R14 ;  /* 0x00000024060e7c2b */ /* 0x041fe4000800000e */
[----:B--2---:R-:W-:Y:S02]  /*34f0*/  DFMA R20, R6, UR34, R20 ;  /* 0x0000002206147c2b */ /* 0x004fe40008000014 */
[----:B----4-:R-:W-:-:S02]  /*3500*/  DFMA R32, R4, UR38, R32 ;  /* 0x0000002604207c2b */ /* 0x010fc40008000020 */
        /* <DEDUP_REMOVED lines=22> */
.L_x_702:
[----:B------:R-:W-:Y:S05]  /*3670*/  BSYNC.RECONVERGENT B0 ;  /* 0x0000000000007941 */ /* 0x000fea0003800200 */
.L_x_701:
        /* <DEDUP_REMOVED lines=8> */
[----:B------:R-:W3:Y:S03]  /*3700*/  LDCU.64 UR22, c[0x3][0x838] ;  /* 0x00c10700ff1677ac */ /* 0x000ee60008000a00 */
[----:B------:R-:W4:Y:S01]  /*3710*/  LDS.64 R12, [R2+0x2208] ;  /* 0x00220800020c7984 */ /* 0x000f220000000a00 */
[----:B------:R-:W5:Y:S03]  /*3720*/  LDCU.128 UR40, c[0x3][0x840] ;  /* 0x00c10800ff2877ac */ /* 0x000f660008000c00 */
[----:B------:R-:W-:Y:S01]  /*3730*/  LDS.64 R14, [R2+0x790] ;  /* 0x00079000020e7984 */ /* 0x000fe20000000a00 */
[----:B------:R-:W5:Y:S03]  /*3740*/  LDCU.64 UR30, c[0x3][0xa20] ;  /* 0x00c14400ff1e77ac */ /* 0x000f660008000a00 */
[----:B------:R-:W5:Y:S01]  /*3750*/  LDS.64 R16, [R2+0x1e40] ;  /* 0x001e400002107984 */ /* 0x000f620000000a00 */
[----:B------:R-:W5:Y:S03]  /*3760*/  LDCU.128 UR44, c[0x3][0xa30] ;  /* 0x00c14600ff2c77ac */ /* 0x000f660008000c00 */
[----:B------:R-:W-:Y:S01]  /*3770*/  LDS.64 R18, [R2+0xb58] ;  /* 0x000b580002127984 */ /* 0x000fe20000000a00 */
[----:B------:R-:W5:Y:S03]  /*3780*/  LDCU.128 UR52, c[0x3][0xa40] ;  /* 0x00c14800ff3477ac */ /* 0x000f660008000c00 */
[----:B------:R-:W5:Y:S01]  /*3790*/  LDS.64 R20, [R2+0x1a78] ;  /* 0x001a780002147984 */ /* 0x000f620000000a00 */
[----:B------:R-:W5:Y:S01]  /*37a0*/  LDCU.64 UR4, c[0x3][0x858] ;  /* 0x00c10b00ff0477ac */ /* 0x000f620008000a00 */
[----:B------:R-:W5:Y:S01]  /*37b0*/  LDCU.128 UR72, c[0x3][0x890] ;  /* 0x00c11200ff4877ac */ /* 0x000f620008000c00 */
[----:B------:R-:W5:Y:S01]  /*37c0*/  LDCU.64 UR18, c[0x3][0xa58] ;  /* 0x00c14b00ff1277ac */ /* 0x000f620008000a00 */
[----:B-1----:R-:W-:-:S02]  /*37d0*/  DADD R8, R4, R6 ;  /* 0x0000000004087229 */ /* 0x002fc40000000006 */
[----:B------:R-:W-:Y:S02]  /*37e0*/  DADD R4, R4, -R6 ;  /* 0x0000000004047229 */ /* 0x000fe40000000806 */
[C-C-:B----4-:R-:W-:Y:S02]  /*37f0*/  DADD R6, R10.reuse, R12.reuse ;  /* 0x000000000a067229 */ /* 0x150fe4000000000c */
[----:B------:R-:W-:Y:S02]  /*3800*/  DADD R10, R10, -R12 ;  /* 0x000000000a0a7229 */ /* 0x000fe4000000080c */
[C---:B0-----:R-:W-:Y:S02]  /*3810*/  DFMA R28, R8.reuse, UR36, RZ ;  /* 0x00000024081c7c2b */ /* 0x041fe400080000ff */
[C---:B------:R-:W-:Y:S01]  /*3820*/  DFMA R30, R8.reuse, UR38, RZ ;  /* 0x00000026081e7c2b */ /* 0x040fe200080000ff */
[----:B------:R-:W0:Y:S01]  /*3830*/  LDCU.128 UR36, c[0x3][0xa10] ;  /* 0x00c14200ff2477ac */ /* 0x000e220008000c00 */
[----:B------:R-:W-:-:S02]  /*3840*/  DFMA R12, R8, UR8, RZ ;  /* 0x00000008080c7c2b */ /* 0x000fc400080000ff */
[C---:B------:R-:W-:Y:S02]  /*3850*/  DFMA R22, R8.reuse, UR10, RZ ;  /* 0x0000000a08167c2b */ /* 0x040fe400080000ff */
[----:B--2---:R-:W-:Y:S01]  /*3860*/  DFMA R8, R8, UR26, RZ ;  /* 0x0000001a08087c2b */ /* 0x004fe200080000ff */
[----:B------:R-:W1:Y:S01]  /*3870*/  LDCU.64 UR26, c[0x3][0x870] ;  /* 0x00c10e00ff1a77ac */ /* 0x000e620008000a00 */
[C---:B---3--:R-:W-:Y:S02]  /*3880*/  DFMA R32, R6.reuse, UR22, R28 ;  /* 0x0000001606207c2b */ /* 0x048fe4000800001c */
[C---:B------:R-:W-:Y:S01]  /*3890*/  DFMA R24, R6.reuse, UR6, R12 ;  /* 0x0000000606187c2b */ /* 0x040fe2000800000c */
[----:B------:R-:W2:Y:S01]  /*38a0*/  LDCU.64 UR22, c[0x3][0x8a8] ;  /* 0x00c11500ff1677ac */ /* 0x000ea20008000a00 */
[C---:B------:R-:W-:Y:S02]  /*38b0*/  DFMA R26, R6.reuse, UR16, R22 ;  /* 0x00000010061a7c2b */ /* 0x040fe40008000016 */
[----:B-----5:R-:W-:-:S02]  /*38c0*/  DFMA R36, R6, UR40, R30 ;  /* 0x0000002806247c2b */ /* 0x020fc4000800001e */
[----:B------:R-:W-:Y:S01]  /*38d0*/  DFMA R40, R6, UR42, R8 ;  /* 0x0000002a06287c2b */ /* 0x000fe20008000008 */
[----:B------:R-:W3:Y:S01]  /*38e0*/  LDCU.128 UR40, c[0x3][0x860] ;  /* 0x00c10c00ff2877ac */ /* 0x000ee20008000c00 */
[----:B------:R-:W-:Y:S01]  /*38f0*/  LDS.64 R8, [R2+0xf20] ;  /* 0x000f200002087984 */ /* 0x000fe20000000a00 */
[C---:B------:R-:W-:Y:S02]  /*3900*/  DFMA R12, R4.reuse, UR14, RZ ;  /* 0x0000000e040c7c2b */ /* 0x040fe400080000ff */
[C---:B0-----:R-:W-:Y:S01]  /*3910*/  DFMA R30, R4.reuse, UR36, RZ ;  /* 0x00000024041e7c2b */ /* 0x041fe200080000ff */
[----:B------:R-:W0:Y:S01]  /*3920*/  LDS.64 R6, [R2+0x16b0] ;  /* 0x0016b00002067984 */ /* 0x000e220000000a00 */
[C---:B------:R-:W-:Y:S01]  /*3930*/  DFMA R34, R4.reuse, UR38, RZ ;  /* 0x0000002604227c2b */ /* 0x040fe200080000ff */
[----:B------:R-:W4:Y:S01]  /*3940*/  LDCU.128 UR36, c[0x3][0xa60] ;  /* 0x00c14c00ff2477ac */ /* 0x000f220008000c00 */
[C---:B------:R-:W-:Y:S02]  /*3950*/  DFMA R22, R4.reuse, UR12, RZ ;  /* 0x0000000c04167c2b */ /* 0x040fe400080000ff */
[----:B------:R-:W-:Y:S01]  /*3960*/  DFMA R38, R4, UR30, RZ ;  /* 0x0000001e04267c2b */ /* 0x000fe200080000ff */
[----:B------:R-:W5:Y:S01]  /*3970*/  LDCU.64 UR30, c[0x3][0xa70] ;  /* 0x00c14e00ff1e77ac */ /* 0x000f620008000a00 */
[----:B------:R2:W0:Y:S01]  /*3980*/  LDS.64 R4, [R2+0x12e8] ;  /* 0x0012e80002047984 */ /* 0x0004220000000a00 */
[----:B------:R-:W-:-:S02]  /*3990*/  DFMA R28, R10, UR44, R12 ;  /* 0x0000002c0a1c7c2b */ /* 0x000fc4000800000c */
[----:B------:R-:W-:Y:S02]  /*39a0*/  DADD R12, R14, R16 ;  /* 0x000000000e0c7229 */ /* 0x000fe40000000010 */
[C---:B------:R-:W-:Y:S02]  /*39b0*/  DFMA R34, R10.reuse, UR52, R34 ;  /* 0x000000340a227c2b */ /* 0x040fe40008000022 */
[C---:B------:R-:W-:Y:S01]  /*39c0*/  DFMA R38, R10.reuse, UR54, R38 ;  /* 0x000000360a267c2b */ /* 0x040fe20008000026 */
[----:B------:R-:W5:Y:S01]  /*39d0*/  LDCU.128 UR52, c[0x3][0x880] ;  /* 0x00c11000ff3477ac */ /* 0x000f620008000c00 */
[----:B------:R-:W-:Y:S02]  /*39e0*/  DFMA R30, R10, UR46, R30 ;  /* 0x0000002e0a1e7c2b */ /* 0x000fe4000800001e */
[----:B------:R-:W-:Y:S01]  /*39f0*/  DADD R14, R14, -R16 ;  /* 0x000000000e0e7229 */ /* 0x000fe20000000810 */
[----:B------:R-:W0:Y:S01]  /*3a00*/  LDCU.128 UR44, c[0x3][0xa80] ;  /* 0x00c15000ff2c77ac */ /* 0x000e220008000c00 */
[----:B---3--:R-:W-:-:S02]  /*3a10*/  DFMA R32, R12, UR40, R32 ;  /* 0x000000280c207c2b */ /* 0x008fc40008000020 */
[C---:B------:R-:W-:Y:S01]  /*3a20*/  DFMA R36, R12.reuse, UR42, R36 ;  /* 0x0000002a0c247c2b */ /* 0x040fe20008000024 */
[----:B------:R-:W3:Y:S01]  /*3a30*/  LDCU.128 UR40, c[0x3][0xa90] ;  /* 0x00c15200ff2877ac */ /* 0x000ee20008000c00 */
[----:B------:R-:W-:Y:S02]  /*3a40*/  DFMA R24, R12, UR20, R24 ;  /* 0x000000140c187c2b */ /* 0x000fe40008000018 */
[C---:B----4-:R-:W-:Y:S02]  /*3a50*/  DFMA R30, R14.reuse, UR36, R30 ;  /* 0x000000240e1e7c2b */ /* 0x050fe4000800001e */
[----:B------:R-:W-:Y:S01]  /*3a60*/  DFMA R34, R14, UR38, R34 ;  /* 0x000000260e227c2b */ /* 0x000fe20008000022 */
[----:B------:R-:W4:Y:S01]  /*3a70*/  LDCU.128 UR36, c[0x3][0x8b0] ;  /* 0x00c11600ff2477ac */ /* 0x000f220008000c00 */
[C---:B------:R-:W-:Y:S02]  /*3a80*/  DFMA R26, R12.reuse, UR4, R26 ;  /* 0x000000040c1a7c2b */ /* 0x040fe4000800001a */
[----:B-1----:R-:W-:Y:S01]  /*3a90*/  DFMA R40, R12, UR26, R40 ;  /* 0x0000001a0c287c2b */ /* 0x002fe20008000028 */
[----:B------:R-:W1:Y:S01]  /*3aa0*/  LDCU.64 UR4, c[0x3][0xaa8] ;  /* 0x00c15500ff0477ac */ /* 0x000e620008000a00 */
[----:B--2---:R-:W-:-:S02]  /*3ab0*/  DADD R2, R18, R20 ;  /* 0x0000000012027229 */ /* 0x004fc40000000014 */
[----:B------:R-:W-:Y:S01]  /*3ac0*/  DFMA R22, R10, UR70, R22 ;  /* 0x000000460a167c2b */ /* 0x000fe20008000016 */
[----:B------:R-:W2:Y:S01]  /*3ad0*/  LDCU.64 UR26, c[0x3][0xac0] ;  /* 0x00c15800ff1a77ac */ /* 0x000ea20008000a00 */
[C---:B------:R-:W-:Y:S02]  /*3ae0*/  DFMA R28, R14.reuse, UR18, R28 ;  /* 0x000000120e1c7c2b */ /* 0x040fe4000800001c */
[----:B-----5:R-:W-:Y:S01]  /*3af0*/  DFMA R38, R14, UR30, R38 ;  /* 0x0000001e0e267c2b */ /* 0x020fe20008000026 */
[----:B------:R-:W5:Y:S01]  /*3b00*/  LDCU.64 UR18, c[0x3][0x8c0] ;  /* 0x00c11800ff1277ac */ /* 0x000f620008000a00 */
[C---:B------:R-:W-:Y:S02]  /*3b10*/  DFMA R26, R2.reuse, UR52, R26 ;  /* 0x00000034021a7c2b */ /* 0x040fe4000800001a */
[C---:B------:R-:W-:Y:S01]  /*3b20*/  DFMA R32, R2.reuse, UR54, R32 ;  /* 0x0000003602207c2b */ /* 0x040fe20008000020 */
[----:B------:R-:W1:Y:S01]  /*3b30*/  LDCU.128 UR52, c[0x3][0xab0] ;  /* 0x00c15600ff3477ac */ /* 0x000e620008000c00 */
[----:B------:R-:W-:-:S02]  /*3b40*/  DFMA R24, R2, UR66, R24 ;  /* 0x0000004202187c2b */ /* 0x000fc40008000018 */
[C---:B------:R-:W-:Y:S02]  /*3b50*/  DFMA R36, R2.reuse, UR72, R36 ;  /* 0x0000004802247c2b */ /* 0x040fe40008000024 */
[----:B------:R-:W-:Y:S01]  /*3b60*/  DFMA R40, R2, UR74, R40 ;  /* 0x0000004a02287c2b */ /* 0x000fe20008000028 */
[----:B------:R-:W2:Y:S01]  /*3b70*/  LDCU.128 UR72, c[0x3][0xae0] ;  /* 0x00c15c00ff4877ac */ /* 0x000ea20008000c00 */
[----:B------:R-:W-:Y:S02]  /*3b80*/  DADD R18, R18, -R20 ;  /* 0x0000000012127229 */ /* 0x000fe40000000814 */
[----:B0-----:R-:W-:Y:S02]  /*3b90*/  DADD R2, R8, R6 ;  /* 0x0000000008027229 */ /* 0x001fe40000000006 */
[----:B------:R-:W-:Y:S02]  /*3ba0*/  DFMA R22, R14, UR24, R22 ;  /* 0x000000180e167c2b */ /* 0x000fe40008000016 */
[----:B------:R-:W-:-:S02]  /*3bb0*/  DADD R6, R8, -R6 ;  /* 0x0000000008067229 */ /* 0x000fc40000000806 */
[C---:B------:R-:W-:Y:S02]  /*3bc0*/  DFMA R28, R18.reuse, UR44, R28 ;  /* 0x0000002c121c7c2b */ /* 0x040fe4000800001c */
[C---:B------:R-:W-:Y:S01]  /*3bd0*/  DFMA R30, R18.reuse, UR46, R30 ;  /* 0x0000002e121e7c2b */ /* 0x040fe2000800001e */
[----:B------:R-:W0:Y:S01]  /*3be0*/  LDCU.128 UR44, c[0x3][0x8d0] ;  /* 0x00c11a00ff2c77ac */ /* 0x000e220008000c00 */
[C---:B---3--:R-:W-:Y:S02]  /*3bf0*/  DFMA R34, R18.reuse, UR40, R34 ;  /* 0x0000002812227c2b */ /* 0x048fe40008000022 */
[----:B------:R-:W-:Y:S01]  /*3c00*/  DFMA R38, R18, UR42, R38 ;  /* 0x0000002a12267c2b */ /* 0x000fe20008000026 */
[----:B------:R-:W3:Y:S01]  /*3c10*/  LDCU.128 UR40, c[0x3][0x8e0] ;  /* 0x00c11c00ff2877ac */ /* 0x000ee20008000c00 */
[C---:B----4-:R-:W-:Y:S02]  /*3c20*/  DFMA R32, R2.reuse, UR36, R32 ;  /* 0x0000002402207c2b */ /* 0x050fe40008000020 */
[----:B------:R-:W-:Y:S01]  /*3c30*/  DFMA R36, R2, UR38, R36 ;  /* 0x0000002602247c2b */ /* 0x000fe20008000024 */
[----:B------:R-:W4:Y:S01]  /*3c40*/  LDCU.128 UR36, c[0x3][0xad0] ;  /* 0x00c15a00ff2477ac */ /* 0x000f220008000c00 */
[----:B------:R-:W-:-:S02]  /*3c50*/  DFMA R22, R18, UR62, R22 ;  /* 0x0000003e12167c2b */ /* 0x000fc40008000016 */
[----:B------:R-:W-:Y:S02]  /*3c60*/  DADD R8, R4, R4 ;  /* 0x0000000004087229 */ /* 0x000fe40000000004 */
[----:B------:R-:W-:Y:S02]  /*3c70*/  DFMA R24, R2, UR28, R24 ;  /* 0x0000001c02187c2b */ /* 0x000fe40008000018 */
[----:B------:R-:W-:Y:S02]  /*3c80*/  DADD R4, R4, -R4 ;  /* 0x0000000004047229 */ /* 0x000fe40000000804 */
[----:B------:R-:W-:Y:S02]  /*3c90*/  DFMA R22, R6, UR32, R22 ;  /* 0x0000002006167c2b */ /* 0x000fe40008000016 */
[----:B------:R-:W-:Y:S02]  /*3ca0*/  DMUL R8, R8, 0.5 ;  /* 0x3fe0000008087828 */ /* 0x000fe40000000000 */
[----:B------:R-:W-:-:S02]  /*3cb0*/  DFMA R26, R2, UR22, R26 ;  /* 0x00000016021a7c2b */ /* 0x000fc4000800001a */
[----:B-----5:R-:W-:Y:S02]  /*3cc0*/  DFMA R40, R2, UR18, R40 ;  /* 0x0000001202287c2b */ /* 0x020fe40008000028 */
[C---:B-1----:R-:W-:Y:S02]  /*3cd0*/  DFMA R30, R6.reuse, UR52, R30 ;  /* 0x00000034061e7c2b */ /* 0x042fe4000800001e */
[C---:B------:R-:W-:Y:S02]  /*3ce0*/  DFMA R34, R6.reuse, UR54, R34 ;  /* 0x0000003606227c2b */ /* 0x040fe40008000022 */
[C---:B------:R-:W-:Y:S02]  /*3cf0*/  DFMA R28, R6.reuse, UR4, R28 ;  /* 0x00000004061c7c2b */ /* 0x040fe4000800001c */
[----:B--2---:R-:W-:Y:S02]  /*3d00*/  DFMA R38, R6, UR26, R38 ;  /* 0x0000001a06267c2b */ /* 0x004fe40008000026 */
[----:B------:R-:W-:-:S02]  /*3d10*/  DFMA R24, R8, UR58, R24 ;  /* 0x0000003a08187c2b */ /* 0x000fc40008000018 */
[----:B------:R-:W-:Y:S02]  /*3d20*/  DFMA R22, R4, UR50, R22 ;  /* 0x0000003204167c2b */ /* 0x000fe40008000016 */
[C---:B0-----:R-:W-:Y:S02]  /*3d30*/  DFMA R2, R8.reuse, UR44, R26 ;  /* 0x0000002c08027c2b */ /* 0x041fe4000800001a */
[C---:B------:R-:W-:Y:S02]  /*3d40*/  DFMA R32, R8.reuse, UR46, R32 ;  /* 0x0000002e08207c2b */ /* 0x040fe40008000020 */
[C---:B---3--:R-:W-:Y:S02]  /*3d50*/  DFMA R36, R8.reuse, UR40, R36 ;  /* 0x0000002808247c2b */ /* 0x048fe40008000024 */
[----:B------:R-:W-:Y:S02]  /*3d60*/  DFMA R40, R8, UR42, R40 ;  /* 0x0000002a08287c2b */ /* 0x000fe40008000028 */
[----:B----4-:R-:W-:-:S02]  /*3d70*/  DFMA R6, R4, UR36, R28 ;  /* 0x0000002404067c2b */ /* 0x010fc4000800001c */
[C---:B------:R-:W-:Y:S02]  /*3d80*/  DFMA R30, R4.reuse, UR38, R30 ;  /* 0x00000026041e7c2b */ /* 0x040fe4000800001e */
[C---:B------:R-:W-:Y:S02]  /*3d90*/  DFMA R34, R4.reuse, UR72, R34 ;  /* 0x0000004804227c2b */ /* 0x040fe40008000022 */
[----:B------:R-:W-:Y:S02]  /*3da0*/  DFMA R38, R4, UR74, R38 ;  /* 0x0000004a04267c2b */ /* 0x000fe40008000026 */
        /* <DEDUP_REMOVED lines=10> */
.L_x_704:
[----:B------:R-:W-:Y:S05]  /*3e50*/  BSYNC.RECONVERGENT B0 ;  /* 0x0000000000007941 */ /* 0x000fea0003800200 */
.L_x_703:
        /* <DEDUP_REMOVED lines=17> */
.L_x_705:
        /* <DEDUP_REMOVED lines=9> */
.L_x_2990:


//--------------------- .text._Z32massMatrixMultiplyRegisterKernelILi10ELi11ELi1EEviPKdS1_S1_S1_Pd --------------------------
	.section	.text._Z32massMatrixMultiplyRegisterKernelILi10ELi11ELi1EEviPKdS1_S1_S1_Pd,"ax",@progbits
	.align	128
        .global         _Z32massMatrixMultiplyRegisterKernelILi10ELi11ELi1EEviPKdS1_S1_S1_Pd
        .type           _Z32massMatrixMultiplyRegisterKernelILi10ELi11ELi1EEviPKdS1_S1_S1_Pd,@function
        .size           _Z32massMatrixMultiplyRegisterKernelILi10ELi11ELi1EEviPKdS1_S1_S1_Pd,(.L_x_2991 - _Z32massMatrixMultiplyRegisterKernelILi10ELi11ELi1EEviPKdS1_S1_S1_Pd)
        .other          _Z32massMatrixMultiplyRegisterKernelILi10ELi11ELi1EEviPKdS1_S1_S1_Pd,@"STO_CUDA_ENTRY STV_DEFAULT"
_Z32massMatrixMultiplyRegisterKernelILi10ELi11ELi1EEviPKdS1_S1_S1_Pd:
.text._Z32massMatrixMultiplyRegisterKernelILi10ELi11ELi1EEviPKdS1_S1_S1_Pd:
        /* <DEDUP_REMOVED lines=22> */
[C---:B------:R-:W-:Y:S02]  /*0160*/  @!P0 IMAD R45, R3.reuse, 0x8, R4 ;  /* 0x00000008032d8824 */ /* 0x040fe400078e0204 */
[----:B0-----:R-:W-:Y:S01]  /*0170*/  VIADD R0, R2, UR4 ;  /* 0x0000000402007c36 */ /* 0x001fe20008000000 */
[C---:B------:R-:W-:Y:S01]  /*0180*/  ISETP.GT.U32.AND P1, PT, R3.reuse, 0x63, PT ;  /* 0x000000630300780c */ /* 0x040fe20003f24070 */
[----:B------:R-:W-:Y:S01]  /*0190*/  BSSY.RECONVERGENT B0, `(.L_x_706) ;  /* 0x0000145000007945 */ /* 0x000fe20003800200 */
[C---:B------:R-:W-:Y:S01]  /*01a0*/  ISETP.GT.U32.AND P2, PT, R3.reuse, 0x6d, PT ;  /* 0x0000006d0300780c */ /* 0x040fe20003f44070 */
[----:B--2---:R-:W-:Y:S04]  /*01b0*/  @!P0 STS.64 [R35], R26 ;  /* 0x0000001a23008388 */ /* 0x004fe80000000a00 */
[----:B---3--:R-:W-:Y:S01]  /*01c0*/  @!P0 STS.64 [R45], R32 ;  /* 0x000000202d008388 */ /* 0x008fe20000000a00 */
[----:B------:R-:W-:Y:S01]  /*01d0*/  BAR.SYNC.DEFER_BLOCKING 0x0 ;  /* 0x0000000000007b1d */ /* 0x000fe20000010000 */
[----:B------:R-:W-:-:S04]  /*01e0*/  ISETP.GE.U32.AND P0, PT, R3, 0x64, PT ;  /* 0x000000640300780c */ /* 0x000fc80003f06070 */
[----:B------:R-:W-:Y:S01]  /*01f0*/  ISETP.LT.AND P0, PT, R0, UR5, !P0 ;  /* 0x0000000500007c0c */ /* 0x000fe2000c701270 */
[----:B------:R-:W0:Y:S04]  /*0200*/  LDS.128 R48, [R5+0x29a0] ;  /* 0x0029a00005307984 */ /* 0x000e280000000c00 */
[----:B------:R-:W-:Y:S04]  /*0210*/  LDS.128 R52, [R5+0x2a90] ;  /* 0x002a900005347984 */ /* 0x000fe80000000c00 */
[----:B------:R-:W1:Y:S04]  /*0220*/  LDS.128 R64, [R5+0x29b0] ;  /* 0x0029b00005407984 */ /* 0x000e680000000c00 */
[----:B------:R-:W2:Y:S04]  /*0230*/  LDS.128 R68, [R5+0x2aa0] ;  /* 0x002aa00005447984 */ /* 0x000ea80000000c00 */
[----:B------:R-:W-:Y:S04]  /*0240*/  LDS.128 R28, [R5+0x29d0] ;  /* 0x0029d000051c7984 */ /* 0x000fe80000000c00 */
[----:B------:R-:W3:Y:S04]  /*0250*/  LDS.128 R76, [R5+0x2ac0] ;  /* 0x002ac000054c7984 */ /* 0x000ee80000000c00 */
[----:B------:R-:W4:Y:S04]  /*0260*/  LDS.128 R36, [R5+0x29f0] ;  /* 0x0029f00005247984 */ /* 0x000f280000000c00 */
[----:B------:R-:W4:Y:S04]  /*0270*/  LDS.128 R40, [R5+0x2ae0] ;  /* 0x002ae00005287984 */ /* 0x000f280000000c00 */
[----:B------:R-:W4:Y:S04]  /*0280*/  LDS.128 R44, [R5+0x2a00] ;  /* 0x002a0000052c7984 */ /* 0x000f280000000c00 */
[----:B------:R-:W4:Y:S01]  /*0290*/  LDS.128 R80, [R5+0x2b60] ;  /* 0x002b600005507984 */ /* 0x000f220000000c00 */
[----:B0-----:R-:W-:-:S03]  /*02a0*/  R2UR UR6, R48 ;  /* 0x00000000300672ca */ /* 0x001fc600000e0000 */
[----:B------:R-:W-:Y:S01]  /*02b0*/  LDS.64 R92, [R5+0x2b70] ;  /* 0x002b7000055c7984 */ /* 0x000fe20000000a00 */
[----:B------:R-:W-:Y:S02]  /*02c0*/  R2UR UR7, R49 ;  /* 0x00000000310772ca */ /* 0x000fe400000e0000 */
[----:B------:R-:W-:Y:S01]  /*02d0*/  R2UR UR20, R50 ;  /* 0x00000000321472ca */ /* 0x000fe200000e0000 */
[----:B------:R-:W-:Y:S01]  /*02e0*/  LDS.128 R56, [R5+0x2b10] ;  /* 0x002b100005387984 */ /* 0x000fe20000000c00 */
[----:B------:R-:W-:Y:S02]  /*02f0*/  R2UR UR21, R51 ;  /* 0x00000000331572ca */ /* 0x000fe400000e0000 */
[----:B-1----:R-:W-:Y:S01]  /*0300*/  R2UR UR16, R66 ;  /* 0x00000000421072ca */ /* 0x002fe200000e0000 */
[----:B------:R-:W-:Y:S01]  /*0310*/  LDS.128 R48, [R5+0x2af0] ;  /* 0x002af00005307984 */ /* 0x000fe20000000c00 */
[----:B------:R-:W-:Y:S02]  /*0320*/  R2UR UR17, R67 ;  /* 0x00000000431172ca */ /* 0x000fe400000e0000 */
[----:B------:R-:W-:Y:S01]  /*0330*/  R2UR UR18, R54 ;  /* 0x00000000361272ca */ /* 0x000fe200000e0000 */
[----:B------:R-:W-:Y:S01]  /*0340*/  IMAD.U32 R84, RZ, RZ, UR6 ;  /* 0x00000006ff547e24 */ /* 0x000fe2000f8e00ff */
[----:B------:R-:W-:Y:S01]  /*0350*/  R2UR UR6, R52 ;  /* 0x00000000340672ca */ /* 0x000fe200000e0000 */
[----:B------:R-:W-:Y:S01]  /*0360*/  IMAD.U32 R85, RZ, RZ, UR7 ;  /* 0x00000007ff557e24 */ /* 0x000fe2000f8e00ff */
[----:B------:R-:W-:Y:S01]  /*0370*/  R2UR UR7, R53 ;  /* 0x00000000350772ca */ /* 0x000fe200000e0000 */
[----:B------:R-:W-:Y:S01]  /*0380*/  LDS.128 R60, [R5+0x2a40] ;  /* 0x002a4000053c7984 */ /* 0x000fe20000000c00 */
[----:B------:R-:W-:-:S02]  /*0390*/  R2UR UR19, R55 ;  /* 0x00000000371372ca */ /* 0x000fc400000e0000 */
[----:B--2---:R-:W-:Y:S01]  /*03a0*/  R2UR UR14, R70 ;  /* 0x00000000460e72ca */ /* 0x004fe200000e0000 */
[----:B------:R-:W-:Y:S01]  /*03b0*/  LDS.128 R52, [R5+0x2a20] ;  /* 0x002a200005347984 */ /* 0x000fe20000000c00 */
[----:B------:R-:W-:Y:S02]  /*03c0*/  R2UR UR15, R71 ;  /* 0x00000000470f72ca */ /* 0x000fe400000e0000 */
[----:B---3--:R-:W-:Y:S01]  /*03d0*/  R2UR UR10, R78 ;  /* 0x000000004e0a72ca */ /* 0x008fe200000e0000 */
[----:B------:R-:W-:Y:S01]  /*03e0*/  LDS.128 R72, [R5+0x2b40] ;  /* 0x002b400005487984 */ /* 0x000fe20000000c00 */
[----:B------:R-:W-:Y:S01]  /*03f0*/  R2UR UR11, R79 ;  /* 0x000000004f0b72ca */ /* 0x000fe200000e0000 */
[----:B------:R-:W-:Y:S01]  /*0400*/  IMAD.U32 R26, RZ, RZ, UR6 ;  /* 0x00000006ff1a7e24 */ /* 0x000fe2000f8e00ff */
[----:B------:R-:W-:Y:S01]  /*0410*/  R2UR UR6, R64 ;  /* 0x00000000400672ca */ /* 0x000fe200000e0000 */
[----:B------:R-:W-:Y:S01]  /*0420*/  IMAD.U32 R27, RZ, RZ, UR7 ;  /* 0x00000007ff1b7e24 */ /* 0x000fe2000f8e00ff */
[----:B------:R-:W-:-:S02]  /*0430*/  R2UR UR7, R65 ;  /* 0x00000000410772ca */ /* 0x000fc400000e0000 */
[----:B------:R-:W0:Y:S01]  /*0440*/  LDS.128 R64, [R5+0x2b30] ;  /* 0x002b300005407984 */ /* 0x000e220000000c00 */
[----:B----4-:R-:W-:Y:S02]  /*0450*/  R2UR UR4, R36 ;  /* 0x00000000240472ca */ /* 0x010fe400000e0000 */
[----:B------:R-:W-:Y:S02]  /*0460*/  R2UR UR5, R37 ;  /* 0x00000000250572ca */ /* 0x000fe400000e0000 */
[----:B------:R-:W1:Y:S01]  /*0470*/  @P0 LDC.64 R36, c[0x0][0x3a0] ;  /* 0x0000e800ff240b82 */ /* 0x000e620000000a00 */
[----:B------:R-:W-:Y:S02]  /*0480*/  R2UR UR9, R39 ;  /* 0x00000000270972ca */ /* 0x000fe400000e0000 */
[----:B------:R-:W-:Y:S01]  /*0490*/  LOP3.LUT R39, R3, 0xffff, RZ, 0xc0, !PT ;  /* 0x0000ffff03277812 */ /* 0x000fe200078ec0ff */
[----:B------:R-:W-:Y:S01]  /*04a0*/  IMAD.U32 R32, RZ, RZ, UR6 ;  /* 0x00000006ff207e24 */ /* 0x000fe2000f8e00ff */
[----:B------:R-:W-:Y:S01]  /*04b0*/  R2UR UR6, R68 ;  /* 0x00000000440672ca */ /* 0x000fe200000e0000 */
[----:B------:R-:W-:Y:S01]  /*04c0*/  IMAD.U32 R33, RZ, RZ, UR7 ;  /* 0x00000007ff217e24 */ /* 0x000fe2000f8e00ff */
[----:B------:R-:W-:Y:S01]  /*04d0*/  R2UR UR7, R69 ;  /* 0x00000000450772ca */ /* 0x000fe200000e0000 */
[----:B------:R-:W-:Y:S01]  /*04e0*/  IMAD R4, R39, 0xcccd, RZ ;  /* 0x0000cccd27047824 */ /* 0x000fe200078e02ff */
[----:B------:R-:W2:Y:S01]  /*04f0*/  LDS.128 R68, [R5+0x2a50] ;  /* 0x002a500005447984 */ /* 0x000ea20000000c00 */
[----:B------:R-:W-:Y:S01]  /*0500*/  R2UR UR22, R40 ;  /* 0x00000000281672ca */ /* 0x000fe200000e0000 */
[----:B------:R-:W-:Y:S01]  /*0510*/  IMAD.U32 R86, RZ, RZ, UR4 ;  /* 0x00000004ff567e24 */ /* 0x000fe2000f8e00ff */
[----:B------:R-:W-:Y:S01]  /*0520*/  R2UR UR23, R41 ;  /* 0x00000000291772ca */ /* 0x000fe200000e0000 */
[----:B------:R-:W-:Y:S01]  /*0530*/  IMAD.U32 R87, RZ, RZ, UR5 ;  /* 0x00000005ff577e24 */ /* 0x000fe2000f8e00ff */
[----:B------:R-:W-:-:S02]  /*0540*/  R2UR UR26, R44 ;  /* 0x000000002c1a72ca */ /* 0x000fc400000e0000 */
[----:B------:R-:W-:Y:S02]  /*0550*/  R2UR UR27, R45 ;  /* 0x000000002d1b72ca */ /* 0x000fe400000e0000 */
[----:B------:R-:W-:Y:S01]  /*0560*/  IMAD.U32 R34, RZ, RZ, UR6 ;  /* 0x00000006ff227e24 */ /* 0x000fe2000f8e00ff */
[----:B------:R-:W-:Y:S01]  /*0570*/  R2UR UR6, R28 ;  /* 0x000000001c0672ca */ /* 0x000fe200000e0000 */
[----:B------:R-:W-:Y:S01]  /*0580*/  IMAD.U32 R35, RZ, RZ, UR7 ;  /* 0x00000007ff237e24 */ /* 0x000fe2000f8e00ff */
[----:B------:R-:W-:Y:S02]  /*0590*/  R2UR UR7, R29 ;  /* 0x000000001d0772ca */ /* 0x000fe400000e0000 */
[----:B------:R-:W-:Y:S01]  /*05a0*/  SHF.R.U32.HI R4, RZ, 0x13, R4 ;  /* 0x00000013ff047819 */ /* 0x000fe20000011604 */
[----:B------:R-:W-:Y:S01]  /*05b0*/  IMAD.U32 R88, RZ, RZ, UR22 ;  /* 0x00000016ff587e24 */ /* 0x000fe2000f8e00ff */
[----:B------:R-:W-:Y:S01]  /*05c0*/  R2UR UR8, R38 ;  /* 0x00000000260872ca */ /* 0x000fe200000e0000 */
[----:B------:R-:W-:Y:S01]  /*05d0*/  IMAD.U32 R89, RZ, RZ, UR23 ;  /* 0x00000017ff597e24 */ /* 0x000fe2000f8e00ff */
[----:B------:R-:W-:Y:S01]  /*05e0*/  PRMT R4, R4, 0x9910, RZ ;  /* 0x0000991004047816 */ /* 0x000fe200000000ff */
[----:B------:R-:W-:Y:S01]  /*05f0*/  IMAD.U32 R90, RZ, RZ, UR26 ;  /* 0x0000001aff5a7e24 */ /* 0x000fe2000f8e00ff */
[----:B------:R-:W-:Y:S01]  /*0600*/  PRMT R38, R3, 0x9910, RZ ;  /* 0x0000991003267816 */ /* 0x000fe200000000ff */
[----:B------:R-:W-:Y:S01]  /*0610*/  IMAD.U32 R91, RZ, RZ, UR27 ;  /* 0x0000001bff5b7e24 */ /* 0x000fe2000f8e00ff */
[----:B------:R-:W-:Y:S01]  /*0620*/  R2UR UR54, R82 ;  /* 0x00000000523672ca */ /* 0x000fe200000e0000 */
[----:B------:R-:W-:Y:S01]  /*0630*/  IMAD.U32 R28, RZ, RZ, UR6 ;  /* 0x00000006ff1c7e24 */ /* 0x000fe2000f8e00ff */
[----:B------:R-:W-:Y:S01]  /*0640*/  R2UR UR6, R76 ;  /* 0x000000004c0672ca */ /* 0x000fe200000e0000 */
[----:B------:R-:W-:Y:S01]  /*0650*/  IMAD.U32 R29, RZ, RZ, UR7 ;  /* 0x00000007ff1d7e24 */ /* 0x000fe2000f8e00ff */
[----:B------:R-:W-:-:S02]  /*0660*/  R2UR UR7, R77 ;  /* 0x000000004d0772ca */ /* 0x000fc400000e0000 */
[----:B0-----:R-:W-:Y:S01]  /*0670*/  R2UR UR41, R65 ;  /* 0x00000000412972ca */ /* 0x001fe200000e0000 */
[----:B------:R-:W0:Y:S01]  /*0680*/  LDS.128 R76, [R5+0x2a70] ;  /* 0x002a7000054c7984 */ /* 0x000e220000000c00 */
[----:B------:R-:W-:Y:S01]  /*0690*/  @P0 IMAD R65, R0, 0x3e8, R3 ;  /* 0x000003e800410824 */ /* 0x000fe200078e0203 */
[----:B------:R-:W-:Y:S01]  /*06a0*/  R2UR UR40, R64 ;  /* 0x00000000402872ca */ /* 0x000fe200000e0000 */
[----:B------:R-:W-:Y:S01]  /*06b0*/  IMAD R4, R4, 0xa, RZ ;  /* 0x0000000a04047824 */ /* 0x000fe200078e02ff */
[----:B------:R-:W-:Y:S01]  /*06c0*/  R2UR UR22, R50 ;  /* 0x00000000321672ca */ /* 0x000fe200000e0000 */
[----:B------:R-:W-:Y:S01]  /*06d0*/  IMAD R38, R38, 0xcd, RZ ;  /* 0x000000cd26267824 */ /* 0x000fe200078e02ff */
[----:B------:R-:W-:Y:S01]  /*06e0*/  R2UR UR23, R51 ;  /* 0x00000000331772ca */ /* 0x000fe200000e0000 */
[----:B------:R-:W-:Y:S01]  /*06f0*/  IMAD R82, R39, 0x1746, RZ ;  /* 0x0000174627527824 */ /* 0x000fe200078e02ff */
[----:B------:R-:W-:Y:S01]  /*0700*/  R2UR UR24, R48 ;  /* 0x00000000301872ca */ /* 0x000fe200000e0000 */
[----:B-1----:R-:W-:Y:S01]  /*0710*/  @P0 IMAD.WIDE R64, R65, 0x8, R36 ;  /* 0x0000000841400825 */ /* 0x002fe200078e0224 */
[----:B------:R-:W-:-:S02]  /*0720*/  R2UR UR25, R49 ;  /* 0x00000000311972ca */ /* 0x000fc400000e0000 */
[----:B------:R-:W-:Y:S01]  /*0730*/  R2UR UR26, R54 ;  /* 0x00000000361a72ca */ /* 0x000fe200000e0000 */
[----:B------:R-:W1:Y:S01]  /*0740*/  LDS.128 R48, [R5+0x29e0] ;  /* 0x0029e00005307984 */ /* 0x000e620000000c00 */
[----:B------:R-:W-:Y:S02]  /*0750*/  R2UR UR27, R55 ;  /* 0x00000000371b72ca */ /* 0x000fe400000e0000 */
[----:B------:R-:W-:Y:S01]  /*0760*/  R2UR UR28, R52 ;  /* 0x00000000341c72ca */ /* 0x000fe200000e0000 */
[----:B------:R-:W5:Y:S01]  /*0770*/  @P0 LDG.E.64.CONSTANT R24, desc[UR58][R64.64] ;  /* 0x0000003a40180981 */ /* 0x000f62000c1e9b00 */
[----:B------:R-:W-:Y:S02]  /*0780*/  R2UR UR29, R53 ;  /* 0x00000000351d72ca */ /* 0x000fe400000e0000 */
[----:B------:R-:W-:Y:S01]  /*0790*/  R2UR UR56, R80 ;  /* 0x00000000503872ca */ /* 0x000fe200000e0000 */
[----:B------:R-:W-:Y:S01]  /*07a0*/  IMAD.MOV R80, RZ, RZ, -R4 ;  /* 0x000000ffff507224 */ /* 0x000fe200078e0a04 */
[----:B------:R-:W3:Y:S01]  /*07b0*/  LDS.128 R52, [R5+0x2ad0] ;  /* 0x002ad00005347984 */ /* 0x000ee20000000c00 */
[----:B------:R-:W-:-:S02]  /*07c0*/  LOP3.LUT R36, R38, 0xffff, RZ, 0xc0, !PT ;  /* 0x0000ffff26247812 */ /* 0x000fc400078ec0ff */
[----:B------:R-:W-:Y:S01]  /*07d0*/  SHF.R.U32.HI R82, RZ, 0x10, R82 ;  /* 0x00000010ff527819 */ /* 0x000fe20000011652 */
[----:B------:R-:W5:Y:S01]  /*07e0*/  @P0 LDG.E.64.CONSTANT R22, desc[UR58][R64.64+0x320] ;  /* 0x0003203a40160981 */ /* 0x000f62000c1e9b00 */
[----:B------:R-:W-:Y:S02]  /*07f0*/  PRMT R80, R80, 0x7710, RZ ;  /* 0x0000771050507816 */ /* 0x000fe400000000ff */
[----:B------:R-:W-:Y:S01]  /*0800*/  SHF.R.U32.HI R36, RZ, 0xb, R36 ;  /* 0x0000000bff247819 */ /* 0x000fe20000011624 */
[----:B------:R-:W5:Y:S01]  /*0810*/  @P0 LDG.E.64.CONSTANT R20, desc[UR58][R64.64+0x640] ;  /* 0x0006403a40140981 */ /* 0x000f62000c1e9b00 */
[----:B------:R-:W-:Y:S01]  /*0820*/  R2UR UR12, R30 ;  /* 0x000000001e0c72ca */ /* 0x000fe200000e0000 */
[----:B------:R-:W-:Y:S01]  /*0830*/  IMAD.U32 R30, RZ, RZ, UR6 ;  /* 0x00000006ff1e7e24 */ /* 0x000fe2000f8e00ff */
[----:B------:R-:W-:Y:S01]  /*0840*/  R2UR UR13, R31 ;  /* 0x000000001f0d72ca */ /* 0x000fe200000e0000 */
[----:B------:R-:W5:Y:S01]  /*0850*/  @P0 LDG.E.64.CONSTANT R18, desc[UR58][R64.64+0x960] ;  /* 0x0009603a40120981 */ /* 0x000f62000c1e9b00 */
[----:B------:R-:W-:Y:S01]  /*0860*/  IMAD.U32 R31, RZ, RZ, UR7 ;  /* 0x00000007ff1f7e24 */ /* 0x000fe2000f8e00ff */
[----:B------:R-:W-:-:S02]  /*0870*/  R2UR UR4, R46 ;  /* 0x000000002e0472ca */ /* 0x000fc400000e0000 */
[----:B------:R-:W5:Y:S01]  /*0880*/  @P0 LDG.E.64.CONSTANT R16, desc[UR58][R64.64+0xc80] ;  /* 0x000c803a40100981 */ /* 0x000f62000c1e9b00 */
[----:B------:R-:W-:Y:S02]  /*0890*/  R2UR UR5, R47 ;  /* 0x000000002f0572ca */ /* 0x000fe400000e0000 */
        /* <DEDUP_REMOVED lines=16> */
[----:B------:R-:W-:Y:S01]  /*09a0*/  LDS.128 R44, [R5+0x2ab0] ;  /* 0x002ab000052c7984 */ /* 0x000fe20000000c00 */
[----:B------:R-:W-:Y:S01]  /*09b0*/  R2UR UR59, R93 ;  /* 0x000000005d3b72ca */ /* 0x000fe200000e0000 */
[----:B------:R-:W-:Y:S01]  /*09c0*/  IMAD R93, R2, 0x2998, R5 ;  /* 0x00002998025d7824 */ /* 0x000fe200078e0205 */
[----:B------:R-:W-:Y:S01]  /*09d0*/  LOP3.LUT R4, R36, 0xffff, RZ, 0xc0, !PT ;  /* 0x0000ffff24047812 */ /* 0x000fe200078ec0ff */
[----:B------:R-:W-:Y:S01]  /*09e0*/  IMAD.IADD R2, R80, 0x1, R3 ;  /* 0x0000000150027824 */ /* 0x000fe200078e0203 */
[----:B------:R-:W-:Y:S01]  /*09f0*/  R2UR UR6, R42 ;  /* 0x000000002a0672ca */ /* 0x000fe200000e0000 */
[----:B------:R-:W-:Y:S01]  /*0a00*/  IMAD R80, R92, 0xb, RZ ;  /* 0x0000000b5c507824 */ /* 0x000fe200078e02ff */
[----:B------:R-:W-:Y:S01]  /*0a10*/  R2UR UR7, R43 ;  /* 0x000000002b0772ca */ /* 0x000fe200000e0000 */
[----:B------:R-:W3:Y:S01]  /*0a20*/  LDS.128 R36, [R5+0x2a80] ;  /* 0x002a800005247984 */ /* 0x000ee20000000c00 */
[----:B------:R-:W-:-:S02]  /*0a30*/  R2UR UR39, R67 ;  /* 0x00000000432772ca */ /* 0x000fc400000e0000 */
[----:B--2---:R-:W-:Y:S01]  /*0a40*/  R2UR UR42, R70 ;  /* 0x00000000462a72ca */ /* 0x004fe200000e0000 */
[----:B------:R-:W2:Y:S01]  /*0a50*/  LDS.128 R40, [R5+0x29c0] ;  /* 0x0029c00005287984 */ /* 0x000ea20000000c00 */
[----:B------:R-:W-:Y:S02]  /*0a60*/  R2UR UR43, R71 ;  /* 0x00000000472b72ca */ /* 0x000fe400000e0000 */
[----:B------:R-:W-:Y:S01]  /*0a70*/  R2UR UR44, R68 ;  /* 0x00000000442c72ca */ /* 0x000fe200000e0000 */
[----:B------:R-:W2:Y:S01]  /*0a80*/  LDS.128 R56, [R5+0x2a10] ;  /* 0x002a100005387984 */ /* 0x000ea20000000c00 */
[----:B------:R-:W-:Y:S02]  /*0a90*/  R2UR UR45, R69 ;  /* 0x00000000452d72ca */ /* 0x000fe400000e0000 */
[----:B------:R-:W-:Y:S01]  /*0aa0*/  R2UR UR46, R74 ;  /* 0x000000004a2e72ca */ /* 0x000fe200000e0000 */
[----:B------:R-:W2:Y:S01]  /*0ab0*/  LDS.128 R60, [R5+0x2b00] ;  /* 0x002b0000053c7984 */ /* 0x000ea20000000c00 */
[----:B------:R-:W-:-:S02]  /*0ac0*/  R2UR UR47, R75 ;  /* 0x000000004b2f72ca */ /* 0x000fc400000e0000 */
[----:B------:R-:W-:Y:S01]  /*0ad0*/  R2UR UR48, R72 ;  /* 0x00000000483072ca */ /* 0x000fe200000e0000 */
[----:B----4-:R-:W4:Y:S01]  /*0ae0*/  LDS.128 R64, [R5+0x2a30] ;  /* 0x002a300005407984 */ /* 0x010f220000000c00 */
[----:B------:R-:W-:Y:S02]  /*0af0*/  R2UR UR49, R73 ;  /* 0x00000000493172ca */ /* 0x000fe400000e0000 */
[----:B0-----:R-:W-:Y:S01]  /*0b00*/  R2UR UR50, R78 ;  /* 0x000000004e3272ca */ /* 0x001fe200000e0000 */
[----:B------:R-:W0:Y:S01]  /*0b10*/  LDS.128 R68, [R5+0x2b20] ;  /* 0x002b200005447984 */ /* 0x000e220000000c00 */
[----:B------:R-:W-:Y:S02]  /*0b20*/  R2UR UR51, R79 ;  /* 0x000000004f3372ca */ /* 0x000fe400000e0000 */
[----:B------:R-:W-:Y:S01]  /*0b30*/  R2UR UR52, R76 ;  /* 0x000000004c3472ca */ /* 0x000fe200000e0000 */
[----:B------:R-:W0:Y:S01]  /*0b40*/  LDS.128 R72, [R5+0x2a60] ;  /* 0x002a600005487984 */ /* 0x000e220000000c00 */
[----:B------:R-:W-:Y:S01]  /*0b50*/  R2UR UR53, R77 ;  /* 0x000000004d3572ca */ /* 0x000fe200000e0000 */
[----:B------:R-:W-:Y:S01]  /*0b60*/  IMAD.MOV R80, RZ, RZ, -R80 ;  /* 0x000000ffff507224 */ /* 0x000fe200078e0a50 */
[----:B------:R-:W-:Y:S01]  /*0b70*/  R2UR UR55, R83 ;  /* 0x00000000533772ca */ /* 0x000fe200000e0000 */
[----:B------:R-:W0:Y:S01]  /*0b80*/  LDS.128 R76, [R5+0x2b50] ;  /* 0x002b5000054c7984 */ /* 0x000e220000000c00 */
[----:B------:R-:W-:Y:S01]  /*0b90*/  R2UR UR57, R81 ;  /* 0x00000000513972ca */ /* 0x000fe200000e0000 */
[----:B------:R-:W-:Y:S01]  /*0ba0*/  IMAD R81, R4, 0x58, R93 ;  /* 0x0000005804517824 */ /* 0x000fe200078e025d */
[----:B------:R-:W-:-:S02]  /*0bb0*/  LOP3.LUT R83, R2, 0xffff, RZ, 0xc0, !PT ;  /* 0x0000ffff02537812 */ /* 0x000fc400078ec0ff */
[----:B------:R-:W-:Y:S01]  /*0bc0*/  PRMT R92, R80, 0x7710, RZ ;  /* 0x00007710505c7816 */ /* 0x000fe200000000ff */
[--C-:B------:R-:W-:Y:S02]  /*0bd0*/  IMAD R4, R4, 0x370, R81.reuse ;  /* 0x0000037004047824 */ /* 0x100fe400078e0251 */
[----:B------:R-:W-:Y:S02]  /*0be0*/  IMAD R2, R83, 0x8, R81 ;  /* 0x0000000853027824 */ /* 0x000fe400078e0251 */
[----:B------:R0:W0:Y:S01]  /*0bf0*/  LDS.64 R80, [R5+0x2998] ;  /* 0x0029980005507984 */ /* 0x0000220000000a00 */
[----:B-1----:R-:W-:Y:S02]  /*0c00*/  R2UR UR68, R48 ;  /* 0x00000000304472ca */ /* 0x002fe400000e0000 */
[----:B------:R-:W-:Y:S02]  /*0c10*/  R2UR UR69, R49 ;  /* 0x00000000314572ca */ /* 0x000fe400000e0000 */
[----:B---3--:R-:W-:-:S02]  /*0c20*/  R2UR UR70, R52 ;  /* 0x00000000344672ca */ /* 0x008fc400000e0000 */
[----:B------:R-:W-:Y:S02]  /*0c30*/  R2UR UR71, R53 ;  /* 0x00000000354772ca */ /* 0x000fe400000e0000 */
[----:B------:R-:W-:Y:S02]  /*0c40*/  R2UR UR60, R36 ;  /* 0x00000000243c72ca */ /* 0x000fe400000e0000 */
[----:B------:R-:W-:Y:S02]  /*0c50*/  R2UR UR61, R37 ;  /* 0x00000000253d72ca */ /* 0x000fe400000e0000 */
[----:B--2---:R-:W-:Y:S01]  /*0c60*/  R2UR UR62, R42 ;  /* 0x000000002a3e72ca */ /* 0x004fe200000e0000 */
        /* <DEDUP_REMOVED lines=11> */
[----:B----4-:R-:W-:Y:S02]  /*0d20*/  R2UR UR70, R64 ;  /* 0x00000000404672ca */ /* 0x010fe400000e0000 */
[----:B------:R-:W-:Y:S02]  /*0d30*/  R2UR UR71, R65 ;  /* 0x00000000414772ca */ /* 0x000fe400000e0000 */
[----:B0-----:R-:W-:-:S02]  /*0d40*/  R2UR UR72, R68 ;  /* 0x00000000444872ca */ /* 0x001fc400000e0000 */
[----:B------:R-:W-:Y:S02]  /*0d50*/  R2UR UR73, R69 ;  /* 0x00000000454972ca */ /* 0x000fe400000e0000 */
[----:B------:R-:W-:Y:S02]  /*0d60*/  R2UR UR74, R74 ;  /* 0x000000004a4a72ca */ /* 0x000fe400000e0000 */
[----:B------:R-:W-:Y:S02]  /*0d70*/  R2UR UR75, R75 ;  /* 0x000000004b4b72ca */ /* 0x000fe400000e0000 */
[----:B------:R-:W-:Y:S02]  /*0d80*/  R2UR UR76, R78 ;  /* 0x000000004e4c72ca */ /* 0x000fe400000e0000 */
[----:B------:R-:W-:Y:S01]  /*0d90*/  R2UR UR77, R79 ;  /* 0x000000004f4d72ca */ /* 0x000fe200000e0000 */
[----:B------:R-:W-:Y:S01]  /*0da0*/  IMAD R4, R83, 0x8, R4 ;  /* 0x0000000853047824 */ /* 0x000fe200078e0204 */
[----:B------:R-:W-:-:S13]  /*0db0*/  @P1 BRA `(.L_x_707) ;  /* 0x0000000800081947 */ /* 0x000fda0003800000 */
        /* <DEDUP_REMOVED lines=8> */
[--C-:B------:R-:W-:Y:S01]  /*0e40*/  DADD R68, R22, R8.reuse ;  /* 0x0000000016447229 */ /* 0x100fe20000000008 */
[----:B------:R-:W-:Y:S01]  /*0e50*/  R2UR UR22, R86 ;  /* 0x00000000561672ca */ /* 0x000fe200000e0000 */
[----:B------:R-:W-:Y:S01]  /*0e60*/  DFMA R20, R80, R46, RZ ;  /* 0x0000002e5014722b */ /* 0x000fe200000000ff */
[----:B------:R-:W-:Y:S01]  /*0e70*/  R2UR UR23, R87 ;  /* 0x00000000571772ca */ /* 0x000fe200000e0000 */
[----:B------:R-:W-:Y:S01]  /*0e80*/  DFMA R48, R46, R50, RZ ;  /* 0x000000322e30722b */ /* 0x000fe200000000ff */
[----:B------:R-:W-:Y:S01]  /*0e90*/  R2UR UR72, R84 ;  /* 0x00000000544872ca */ /* 0x000fe200000e0000 */
[-C--:B------:R-:W-:Y:S01]  /*0ea0*/  DFMA R98, R40, R46.reuse, RZ ;  /* 0x0000002e2862722b */ /* 0x080fe200000000ff */
[----:B------:R-:W-:Y:S01]  /*0eb0*/  R2UR UR73, R85 ;  /* 0x00000000554972ca */ /* 0x000fe200000e0000 */
[----:B------:R-:W-:Y:S01]  /*0ec0*/  DFMA R58, R56, R46, RZ ;  /* 0x0000002e383a722b */ /* 0x000fe200000000ff */
[----:B------:R-:W-:Y:S01]  /*0ed0*/  MOV.SPILL R78, UR47 ;  /* 0x0000002f004e7c02 */ /* 0x000fe20009000f00 */
[----:B------:R-:W-:Y:S01]  /*0ee0*/  DFMA R64, R46, R66, RZ ;  /* 0x000000422e40722b */ /* 0x000fe200000000ff */
[----:B------:R-:W-:Y:S01]  /*0ef0*/  MOV.SPILL R94, UR46 ;  /* 0x0000002e005e7c02 */ /* 0x000fe20009000f00 */
[----:B------:R-:W-:Y:S01]  /*0f00*/  DADD R22, R22, -R8 ;  /* 0x0000000016167229 */ /* 0x000fe20000000808 */
[----:B------:R-:W-:Y:S01]  /*0f10*/  R2UR UR46, R26 ;  /* 0x000000001a2e72ca */ /* 0x000fe200000e0000 */
[----:B------:R-:W-:Y:S01]  /*0f20*/  DFMA R52, R72, R46, RZ ;  /* 0x0000002e4834722b */ /* 0x000fe200000000ff */
[----:B------:R-:W-:Y:S01]  /*0f30*/  R2UR UR47, R27 ;  /* 0x000000001b2f72ca */ /* 0x000fe200000e0000 */
[-C--:B------:R-:W-:Y:S01]  /*0f40*/  DFMA R74, R38, R24.reuse, RZ ;  /* 0x00000018264a722b */ /* 0x080fe200000000ff */
[----:B------:R-:W-:Y:S01]  /*0f50*/  MOV.SPILL R83, UR15 ;  /* 0x0000000f00537c02 */ /* 0x000fe20009000f00 */
[----:B------:R-:W-:Y:S01]  /*0f60*/  DFMA R62, R44, R24, RZ ;  /* 0x000000182c3e722b */ /* 0x000fe200000000ff */
[----:B------:R-:W-:Y:S01]  /*0f70*/  MOV.SPILL R97, UR14 ;  /* 0x0000000e00617c02 */ /* 0x000fe20009000f00 */
[C-C-:B------:R-:W-:Y:S01]  /*0f80*/  DADD R8, R18.reuse, R12.reuse ;  /* 0x0000000012087229 */ /* 0x140fe2000000000c */
[----:B------:R-:W-:Y:S01]  /*0f90*/  R2UR UR14, R88 ;  /* 0x00000000580e72ca */ /* 0x000fe200000e0000 */
[----:B------:R-:W-:Y:S01]  /*0fa0*/  DADD R18, R18, -R12 ;  /* 0x0000000012127229 */ /* 0x000fe2000000080c */
[----:B------:R-:W-:Y:S01]  /*0fb0*/  R2UR UR15, R89 ;  /* 0x00000000590f72ca */ /* 0x000fe200000e0000 */
[C---:B------:R-:W-:Y:S01]  /*0fc0*/  DFMA R46, R68.reuse, UR72, R20 ;  /* 0x00000048442e7c2b */ /* 0x040fe20008000014 */
[----:B------:R-:W-:Y:S01]  /*0fd0*/  R2UR UR72, R30 ;  /* 0x000000001e4872ca */ /* 0x000fe200000e0000 */
[----:B------:R-:W-:Y:S01]  /*0fe0*/  DFMA R48, R68, UR22, R48 ;  /* 0x0000001644307c2b */ /* 0x000fe20008000030 */
[----:B------:R-:W-:Y:S01]  /*0ff0*/  R2UR UR22, R28 ;  /* 0x000000001c1672ca */ /* 0x000fe200000e0000 */
[----:B------:R-:W-:Y:S01]  /*1000*/  DADD R12, R16, R14 ;  /* 0x00000000100c7229 */ /* 0x000fe2000000000e */
[----:B------:R-:W-:Y:S01]  /*1010*/  R2UR UR23, R29 ;  /* 0x000000001d1772ca */ /* 0x000fe200000e0000 */
[C---:B------:R-:W-:Y:S01]  /*1020*/  DFMA R98, R68.reuse, UR62, R98 ;  /* 0x0000003e44627c2b */ /* 0x040fe20008000062 */
[----:B------:R-:W-:Y:S01]  /*1030*/  R2UR UR73, R31 ;  /* 0x000000001f4972ca */ /* 0x000fe200000e0000 */
[----:B------:R-:W-:-:S02]  /*1040*/  DFMA R58, R68, UR66, R58 ;  /* 0x00000042443a7c2b */ /* 0x000fc4000800003a */
[----:B------:R-:W-:Y:S02]  /*1050*/  DFMA R64, R68, UR36, R64 ;  /* 0x0000002444407c2b */ /* 0x000fe40008000040 */
[----:B------:R-:W-:Y:S02]  /*1060*/  DADD R14, R16, -R14 ;  /* 0x00000000100e7229 */ /* 0x000fe4000000080e */
[----:B------:R-:W-:Y:S02]  /*1070*/  DFMA R68, R68, UR74, R52 ;  /* 0x0000004a44447c2b */ /* 0x000fe40008000034 */
[----:B------:R-:W-:Y:S01]  /*1080*/  DFMA R74, R22, UR46, R74 ;  /* 0x0000002e164a7c2b */ /* 0x000fe2000800004a */
[----:B------:R-:W-:Y:S01]  /*1090*/  R2UR UR46, R90 ;  /* 0x000000005a2e72ca */ /* 0x000fe200000e0000 */
[----:B------:R-:W-:Y:S01]  /*10a0*/  DFMA R52, R24, R54, RZ ;  /* 0x000000361834722b */ /* 0x000fe200000000ff */
[----:B------:R-:W-:Y:S01]  /*10b0*/  R2UR UR47, R91 ;  /* 0x000000005b2f72ca */ /* 0x000fe200000e0000 */
[----:B------:R-:W-:-:S02]  /*10c0*/  DFMA R20, R60, R24, RZ ;  /* 0x000000183c14722b */ /* 0x000fc400000000ff */
[----:B------:R-:W-:Y:S02]  /*10d0*/  DFMA R16, R24, R70, RZ ;  /* 0x000000461810722b */ /* 0x000fe400000000ff */
[----:B------:R-:W-:Y:S02]  /*10e0*/  DFMA R24, R76, R24, RZ ;  /* 0x000000184c18722b */ /* 0x000fe400000000ff */
[----:B------:R-:W-:Y:S02]  /*10f0*/  DFMA R62, R22, UR64, R62 ;  /* 0x00000040163e7c2b */ /* 0x000fe4000800003e */
[----:B------:R-:W-:Y:S02]  /*1100*/  DFMA R48, R6, UR8, R48 ;  /* 0x0000000806307c2b */ /* 0x000fe40008000030 */
[C---:B------:R-:W-:Y:S01]  /*1110*/  DFMA R52, R22.reuse, UR14, R52 ;  /* 0x0000000e16347c2b */ /* 0x040fe20008000034 */
[----:B------:R-:W-:Y:S01]  /*1120*/  R2UR UR14, R32 ;  /* 0x00000000200e72ca */ /* 0x000fe200000e0000 */
[C---:B------:R-:W-:Y:S01]  /*1130*/  DFMA R20, R22.reuse, UR68, R20 ;  /* 0x0000004416147c2b */ /* 0x040fe20008000014 */
[----:B------:R-:W-:Y:S01]  /*1140*/  R2UR UR15, R33 ;  /* 0x00000000210f72ca */ /* 0x000fe200000e0000 */
[----:B------:R-:W-:-:S02]  /*1150*/  DFMA R16, R22, UR40, R16 ;  /* 0x0000002816107c2b */ /* 0x000fc40008000010 */
[----:B------:R-:W-:Y:S02]  /*1160*/  DFMA R22, R22, UR76, R24 ;  /* 0x0000004c16167c2b */ /* 0x000fe40008000018 */
[C---:B------:R-:W-:Y:S02]  /*1170*/  DFMA R24, R6.reuse, UR20, R46 ;  /* 0x0000001406187c2b */ /* 0x040fe4000800002e */
        /* <DEDUP_REMOVED lines=14> */
[C---:B------:R-:W-:Y:S02]  /*1260*/  DFMA R52, R10.reuse, UR6, R52 ;  /* 0x000000060a347c2b */ /* 0x040fe40008000034 */
[C---:B------:R-:W-:Y:S02]  /*1270*/  DFMA R20, R10.reuse, UR32, R20 ;  /* 0x000000200a147c2b */ /* 0x040fe40008000014 */
[----:B------:R-:W-:Y:S02]  /*1280*/  DFMA R16, R10, UR38, R16 ;  /* 0x000000260a107c2b */ /* 0x000fe40008000010 */
[----:B------:R-:W-:Y:S02]  /*1290*/  DFMA R68, R6, UR52, R68 ;  /* 0x0000003406447c2b */ /* 0x000fe40008000044 */
[----:B------:R-:W-:-:S02]  /*12a0*/  DFMA R22, R10, UR56, R22 ;  /* 0x000000380a167c2b */ /* 0x000fc40008000016 */
        /* <DEDUP_REMOVED lines=51> */
.L_x_707:
[----:B------:R-:W-:Y:S05]  /*15e0*/  BSYNC.RECONVERGENT B0 ;  /* 0x0000000000007941 */ /* 0x000fea0003800200 */
.L_x_706:
[----:B------:R-:W-:Y:S01]  /*15f0*/  BAR.SYNC.DEFER_BLOCKING 0x0 ;  /* 0x0000000000007b1d */ /* 0x000fe20000010000 */
[----:B------:R-:W-:-:S05]  /*1600*/  IMAD.IADD R5, R92, 0x1, R3 ;  /* 0x000000015c057824 */ /* 0x000fca00078e0203 */
[----:B------:R-:W-:Y:S04]  /*1610*/  BSSY.RECONVERGENT B0, `(.L_x_708) ;  /* 0x000008e000007945 */ /* 0x000fe80003800200 */
[----:B------:R-:W-:Y:S05]  /*1620*/  @P2 BRA `(.L_x_709) ;  /* 0x0000000800302947 */ /* 0x000fea0003800000 */
[----:B0----5:R-:W-:Y:S01]  /*1630*/  LDS.64 R24, [R4] ;  /* 0x0000000004187984 */ /* 0x021fe20000000a00 */
        /* <DEDUP_REMOVED lines=25> */
[-C--:B------:R-:W-:Y:S02]  /*17d0*/  DFMA R20, R80, R8.reuse, RZ ;  /* 0x000000085014722b */ /* 0x080fe400000000ff */
        /* <DEDUP_REMOVED lines=8> */
[C---:B------:R-:W-:Y:S01]  /*1860*/  DFMA R20, R62.reuse, UR14, R20 ;  /* 0x0000000e3e147c2b */ /* 0x040fe20008000014 */
[----:B------:R-:W-:Y:S01]  /*1870*/  R2UR UR14, R88 ;  /* 0x00000000580e72ca */ /* 0x000fe200000e0000 */
[C---:B------:R-:W-:Y:S01]  /*1880*/  DFMA R98, R62.reuse, UR62, R98 ;  /* 0x0000003e3e627c2b */ /* 0x040fe20008000062 */
[----:B------:R-:W-:Y:S01]  /*1890*/  R2UR UR15, R89 ;  /* 0x00000000590f72ca */ /* 0x000fe200000e0000 */
[C---:B------:R-:W-:Y:S01]  /*18a0*/  DFMA R16, R62.reuse, UR22, R6 ;  /* 0x000000163e107c2b */ /* 0x040fe20008000006 */
[----:B------:R-:W-:Y:S01]  /*18b0*/  R2UR UR22, R28 ;  /* 0x000000001c1672ca */ /* 0x000fe200000e0000 */
[C---:B------:R-:W-:Y:S01]  /*18c0*/  DFMA R22, R62.reuse, UR66, R22 ;  /* 0x000000423e167c2b */ /* 0x040fe20008000016 */
[----:B------:R-:W-:Y:S01]  /*18d0*/  LDS.64 R6, [R4+0x160] ;  /* 0x0001600004067984 */ /* 0x000fe20000000a00 */
[C---:B------:R-:W-:Y:S01]  /*18e0*/  DFMA R46, R62.reuse, UR36, R46 ;  /* 0x000000243e2e7c2b */ /* 0x040fe2000800002e */
[----:B------:R-:W-:Y:S01]  /*18f0*/  R2UR UR23, R29 ;  /* 0x000000001d1772ca */ /* 0x000fe200000e0000 */
[----:B------:R-:W-:Y:S01]  /*1900*/  DFMA R62, R62, UR74, R8 ;  /* 0x0000004a3e3e7c2b */ /* 0x000fe20008000008 */
[----:B------:R-:W0:Y:S01]  /*1910*/  LDS.64 R8, [R4+0x1b8] ;  /* 0x0001b80004087984 */ /* 0x000e220000000a00 */
[----:B------:R-:W-:-:S02]  /*1920*/  DFMA R74, R38, R24, RZ ;  /* 0x00000018264a722b */ /* 0x000fc400000000ff */
[----:B------:R-:W-:Y:S02]  /*1930*/  DFMA R68, R44, R24, RZ ;  /* 0x000000182c44722b */ /* 0x000fe400000000ff */
[----:B------:R-:W-:Y:S02]  /*1940*/  DFMA R58, R24, R54, RZ ;  /* 0x00000036183a722b */ /* 0x000fe400000000ff */
[-C--:B------:R-:W-:Y:S02]  /*1950*/  DFMA R48, R60, R24.reuse, RZ ;  /* 0x000000183c30722b */ /* 0x080fe400000000ff */
[----:B------:R-:W-:Y:S02]  /*1960*/  DFMA R100, R76, R24, RZ ;  /* 0x000000184c64722b */ /* 0x000fe400000000ff */
[----:B------:R-:W-:Y:S02]  /*1970*/  DFMA R24, R18, UR40, R64 ;  /* 0x0000002812187c2b */ /* 0x000fe40008000040 */
[----:B--2---:R-:W-:-:S02]  /*1980*/  DADD R64, R52, R14 ;  /* 0x0000000034407229 */ /* 0x004fc4000000000e */
[C---:B------:R-:W-:Y:S01]  /*1990*/  DFMA R74, R18.reuse, UR72, R74 ;  /* 0x00000048124a7c2b */ /* 0x040fe2000800004a */
[----:B------:R-:W-:Y:S01]  /*19a0*/  R2UR UR72, R30 ;  /* 0x000000001e4872ca */ /* 0x000fe200000e0000 */
[----:B------:R-:W-:Y:S01]  /*19b0*/  DFMA R68, R18, UR64, R68 ;  /* 0x0000004012447c2b */ /* 0x000fe20008000044 */
[----:B------:R-:W-:Y:S01]  /*19c0*/  R2UR UR73, R31 ;  /* 0x000000001f4972ca */ /* 0x000fe200000e0000 */
[----:B------:R-:W-:Y:S02]  /*19d0*/  DADD R52, R52, -R14 ;  /* 0x0000000034347229 */ /* 0x000fe4000000080e */
[C---:B------:R-:W-:Y:S02]  /*19e0*/  DFMA R20, R64.reuse, UR20, R20 ;  /* 0x0000001440147c2b */ /* 0x040fe40008000014 */
[C---:B------:R-:W-:Y:S01]  /*19f0*/  DFMA R14, R64.reuse, UR22, R98 ;  /* 0x00000016400e7c2b */ /* 0x040fe20008000062 */
[----:B------:R-:W-:Y:S01]  /*1a00*/  R2UR UR22, R34 ;  /* 0x00000000221672ca */ /* 0x000fe200000e0000 */
[C---:B------:R-:W-:Y:S01]  /*1a10*/  DFMA R16, R64.reuse, UR8, R16 ;  /* 0x0000000840107c2b */ /* 0x040fe20008000010 */
[----:B------:R-:W-:Y:S01]  /*1a20*/  R2UR UR23, R35 ;  /* 0x00000000231772ca */ /* 0x000fe200000e0000 */
[----:B------:R-:W-:-:S02]  /*1a30*/  DFMA R22, R64, UR28, R22 ;  /* 0x0000001c40167c2b */ /* 0x000fc40008000016 */
[C---:B------:R-:W-:Y:S02]  /*1a40*/  DFMA R46, R64.reuse, UR34, R46 ;  /* 0x00000022402e7c2b */ /* 0x040fe4000800002e */
[----:B------:R-:W-:Y:S02]  /*1a50*/  DFMA R62, R64, UR52, R62 ;  /* 0x00000034403e7c2b */ /* 0x000fe4000800003e */
[----:B---3--:R-:W-:Y:S02]  /*1a60*/  DADD R64, R10, R12 ;  /* 0x000000000a407229 */ /* 0x008fe4000000000c */
        /* <DEDUP_REMOVED lines=12> */
[----:B0-----:R-:W-:-:S02]  /*1b30*/  DADD R12, R6, R8 ;  /* 0x00000000060c7229 */ /* 0x001fc40000000008 */
[----:B------:R-:W-:Y:S02]  /*1b40*/  DFMA R74, R52, UR18, R74 ;  /* 0x00000012344a7c2b */ /* 0x000fe4000800004a */
[----:B------:R-:W-:Y:S02]  /*1b50*/  DFMA R14, R64, UR12, R14 ;  /* 0x0000000c400e7c2b */ /* 0x000fe4000800000e */
[----:B------:R-:W-:Y:S02]  /*1b60*/  DFMA R68, R10, UR10, R68 ;  /* 0x0000000a0a447c2b */ /* 0x000fe40008000044 */
[----:B------:R-:W-:Y:S02]  /*1b70*/  DADD R6, R6, -R8 ;  /* 0x0000000006067229 */ /* 0x000fe40000000808 */
[C---:B------:R-:W-:Y:S02]  /*1b80*/  DFMA R18, R52.reuse, UR56, R18 ;  /* 0x0000003834127c2b */ /* 0x040fe40008000012 */
        /* <DEDUP_REMOVED lines=54> */
.L_x_709:
[----:B------:R-:W-:Y:S05]  /*1ef0*/  BSYNC.RECONVERGENT B0 ;  /* 0x0000000000007941 */ /* 0x000fea0003800200 */
.L_x_708:
[----:B------:R-:W-:Y:S01]  /*1f00*/  BAR.SYNC.DEFER_BLOCKING 0x0 ;  /* 0x0000000000007b1d */ /* 0x000fe20000010000 */
[C---:B------:R-:W-:Y:S01]  /*1f10*/  PRMT R83, R5.reuse, 0x5410, R82 ;  /* 0x0000541005537816 */ /* 0x040fe20000000052 */
[----:B01---5:R-:W-:Y:S01]  /*1f20*/  IMAD R8, R82, 0x3c8, R93 ;  /* 0x000003c852087824 */ /* 0x023fe200078e025d */
[----:B------:R-:W-:Y:S01]  /*1f30*/  LOP3.LUT R5, R5, 0xffff, RZ, 0xc0, !PT ;  /* 0x0000ffff05057812 */ /* 0x000fe200078ec0ff */
[----:B------:R-:W-:Y:S01]  /*1f40*/  IMAD.MOV.U32 R6, RZ, RZ, 0xa ;  /* 0x0000000aff067424 */ /* 0x000fe200078e00ff */
[----:B------:R-:W-:Y:S01]  /*1f50*/  MOV.SPILL R15, UR47 ;  /* 0x0000002f000f7c02 */ /* 0x000fe20009000f00 */
[----:B------:R-:W-:Y:S01]  /*1f60*/  UMOV UR47, 0x790b ;  /* 0x0000790b002f7882 */ /* 0x000fe20000000000 */
[----:B------:R-:W-:Y:S01]  /*1f70*/  MOV.SPILL R16, UR46 ;  /* 0x0000002e00107c02 */ /* 0x000fe20009000f00 */
[----:B------:R-:W-:Y:S01]  /*1f80*/  IMAD R8, R5, 0x58, R8 ;  /* 0x0000005805087824 */ /* 0x000fe200078e0208 */
[----:B------:R-:W-:Y:S01]  /*1f90*/  R2UR UR46, R86 ;  /* 0x00000000562e72ca */ /* 0x000fe200000e0000 */
[----:B------:R-:W-:Y:S01]  /*1fa0*/  IDP.2A.LO.U16.U8 R83, R83, UR47, R6 ;  /* 0x0000002f53537c26 */ /* 0x000fe20008001006 */
[----:B------:R-:W-:Y:S01]  /*1fb0*/  R2UR UR47, R87 ;  /* 0x00000000572f72ca */ /* 0x000fe200000e0000 */
[----:B------:R-:W0:Y:S01]  /*1fc0*/  LDC.64 R118, c[0x0][0x388] ;  /* 0x0000e200ff767b82 */ /* 0x000e220000000a00 */
[----:B------:R-:W-:Y:S01]  /*1fd0*/  MOV.SPILL R9, UR73 ;  /* 0x0000004900097c02 */ /* 0x000fe20009000f00 */
[----:B------:R-:W-:Y:S01]  /*1fe0*/  IMAD R83, R0, 0x533, R83 ;  /* 0x0000053300537824 */ /* 0x000fe200078e0253 */
[----:B------:R-:W-:-:S02]  /*1ff0*/  MOV.SPILL R14, UR72 ;  /* 0x00000048000e7c02 */ /* 0x000fc40009000f00 */
[----:B------:R-:W-:Y:S02]  /*2000*/  R2UR UR72, R84 ;  /* 0x00000000544872ca */ /* 0x000fe400000e0000 */
[----:B------:R-:W-:Y:S02]  /*2010*/  R2UR UR73, R85 ;  /* 0x00000000554972ca */ /* 0x000fe400000e0000 */
[----:B------:R-:W-:Y:S02]  /*2020*/  MOV.SPILL R109, UR66 ;  /* 0x00000042006d7c02 */ /* 0x000fe40009000f00 */
[----:B------:R-:W-:Y:S01]  /*2030*/  MOV.SPILL R5, UR63 ;  /* 0x0000003f00057c02 */ /* 0x000fe20009000f00 */
[----:B------:R-:W-:Y:S01]  /*2040*/  LDS.64 R46, [R8] ;  /* 0x00000000082e7984 */ /* 0x000fe20000000a00 */
        /* <DEDUP_REMOVED lines=9> */
[----:B0-----:R-:W-:Y:S01]  /*20e0*/  IMAD.WIDE R118, R83, 0x8, R118 ;  /* 0x0000000853767825 */ /* 0x001fe200078e0276 */
[----:B------:R-:W-:Y:S02]  /*20f0*/  MOV.SPILL R112, UR65 ;  /* 0x0000004100707c02 */ /* 0x000fe40009000f00 */
[----:B------:R-:W-:Y:S01]  /*2100*/  LDS.64 R100, [R8+0x10] ;  /* 0x0000100008647984 */ /* 0x000fe20000000a00 */
[----:B------:R-:W-:-:S03]  /*2110*/  MOV.SPILL R111, UR21 ;  /* 0x00000015006f7c02 */ /* 0x000fc60009000f00 */
[----:B------:R-:W0:Y:S04]  /*2120*/  LDS.64 R98, [R8+0x38] ;  /* 0x0000380008627984 */ /* 0x000e280000000a00 */
[----:B------:R-:W-:Y:S04]  /*2130*/  LDS.64 R96, [R8+0x18] ;  /* 0x0000180008607984 */ /* 0x000fe80000000a00 */
[----:B------:R-:W3:Y:S04]  /*2140*/  LDS.64 R94, [R8+0x30] ;  /* 0x00003000085e7984 */ /* 0x000ee80000000a00 */
[----:B------:R-:W-:Y:S04]  /*2150*/  LDS.64 R78, [R8+0x20] ;  /* 0x00002000084e7984 */ /* 0x000fe80000000a00 */
[----:B------:R-:W4:Y:S01]  /*2160*/  LDS.64 R68, [R8+0x28] ;  /* 0x0000280008447984 */ /* 0x000f220000000a00 */
[----:B-1----:R-:W-:-:S02]  /*2170*/  DADD R10, R46, R6 ;  /* 0x000000002e0a7229 */ /* 0x002fc40000000006 */
[----:B------:R-:W-:Y:S01]  /*2180*/  DADD R46, R46, -R6 ;  /* 0x000000002e2e7229 */ /* 0x000fe20000000806 */
[----:B------:R-:W-:Y:S02]  /*2190*/  MOV.SPILL R6, UR67 ;  /* 0x0000004300067c02 */ /* 0x000fe40009000f00 */
[----:B------:R-:W-:Y:S01]  /*21a0*/  MOV.SPILL R7, UR37 ;  /* 0x0000002500077c02 */ /* 0x000fe20009000f00 */
[----:B--2---:R-:W-:Y:S02]  /*21b0*/  DADD R48, R102, R12 ;  /* 0x0000000066307229 */ /* 0x004fe4000000000c */
[-C--:B------:R-:W-:Y:S02]  /*21c0*/  DFMA R18, R56, R10.reuse, RZ ;  /* 0x0000000a3812722b */ /* 0x080fe400000000ff */
[----:B------:R-:W-:Y:S02]  /*21d0*/  DFMA R58, R40, R10, RZ ;  /* 0x0000000a283a722b */ /* 0x000fe400000000ff */
[----:B------:R-:W-:-:S02]  /*21e0*/  DFMA R64, R10, R50, RZ ;  /* 0x000000320a40722b */ /* 0x000fc400000000ff */
[-C--:B------:R-:W-:Y:S02]  /*21f0*/  DFMA R106, R38, R46.reuse, RZ ;  /* 0x0000002e266a722b */ /* 0x080fe400000000ff */
[----:B------:R-:W-:Y:S01]  /*2200*/  DFMA R18, R48, UR66, R18 ;  /* 0x0000004230127c2b */ /* 0x000fe20008000012 */
[----:B------:R-:W-:Y:S01]  /*2210*/  R2UR UR66, R88 ;  /* 0x00000000584272ca */ /* 0x000fe200000e0000 */
[----:B------:R-:W-:Y:S01]  /*2220*/  DFMA R52, R44, R46, RZ ;  /* 0x0000002e2c34722b */ /* 0x000fe200000000ff */
[----:B------:R-:W-:Y:S01]  /*2230*/  R2UR UR67, R89 ;  /* 0x00000000594372ca */ /* 0x000fe200000e0000 */
[----:B------:R-:W-:Y:S02]  /*2240*/  DFMA R62, R46, R54, RZ ;  /* 0x000000362e3e722b */ /* 0x000fe400000000ff */
[----:B------:R-:W-:Y:S02]  /*2250*/  DFMA R24, R60, R46, RZ ;  /* 0x0000002e3c18722b */ /* 0x000fe400000000ff */
[----:B------:R-:W-:-:S02]  /*2260*/  DFMA R20, R46, R70, RZ ;  /* 0x000000462e14722b */ /* 0x000fc400000000ff */
[----:B------:R-:W-:Y:S02]  /*2270*/  DADD R102, R102, -R12 ;  /* 0x0000000066667229 */ /* 0x000fe4000000080c */
[----:B------:R-:W-:Y:S01]  /*2280*/  DFMA R46, R76, R46, RZ ;  /* 0x0000002e4c2e722b */ /* 0x000fe200000000ff */
[----:B------:R-:W-:Y:S01]  /*2290*/  MOV.SPILL R13, UR41 ;  /* 0x00000029000d7c02 */ /* 0x000fe20009000f00 */
[----:B------:R-:W-:Y:S02]  /*22a0*/  DFMA R92, R80, R10, RZ ;  /* 0x0000000a505c722b */ /* 0x000fe400000000ff */
[----:B------:R-:W-:Y:S01]  /*22b0*/  DFMA R22, R10, R66, RZ ;  /* 0x000000420a16722b */ /* 0x000fe200000000ff */
[----:B------:R-:W-:Y:S01]  /*22c0*/  MOV.SPILL R17, UR67 ;  /* 0x0000004300117c02 */ /* 0x000fe20009000f00 */
[----:B------:R-:W-:Y:S02]  /*22d0*/  DFMA R10, R72, R10, RZ ;  /* 0x0000000a480a722b */ /* 0x000fe400000000ff */
[C---:B------:R-:W-:Y:S01]  /*22e0*/  DFMA R58, R48.reuse, UR62, R58 ;  /* 0x0000003e303a7c2b */ /* 0x040fe2000800003a */
[----:B------:R-:W-:Y:S01]  /*22f0*/  R2UR UR62, R26 ;  /* 0x000000001a3e72ca */ /* 0x000fe200000e0000 */
[----:B------:R-:W-:Y:S01]  /*2300*/  DFMA R64, R48, UR46, R64 ;  /* 0x0000002e30407c2b */ /* 0x000fe20008000040 */
[----:B------:R-:W-:Y:S01]  /*2310*/  R2UR UR63, R27 ;  /* 0x000000001b3f72ca */ /* 0x000fe200000e0000 */
[----:B------:R-:W-:Y:S01]  /*2320*/  DFMA R46, R102, UR76, R46 ;  /* 0x0000004c662e7c2b */ /* 0x000fe2000800002e */
[----:B------:R-:W-:Y:S01]  /*2330*/  R2UR.FILL UR47, R15 ;  /* 0x000000000f2f72ca */ /* 0x000fe200004e0000 */
[C---:B------:R-:W-:Y:S01]  /*2340*/  DFMA R92, R48.reuse, UR72, R92 ;  /* 0x00000048305c7c2b */ /* 0x040fe2000800005c */
[----:B------:R-:W-:Y:S01]  /*2350*/  MOV.SPILL R15, UR76 ;  /* 0x0000004c000f7c02 */ /* 0x000fe20009000f00 */
[C---:B------:R-:W-:Y:S01]  /*2360*/  DFMA R22, R48.reuse, UR36, R22 ;  /* 0x0000002430167c2b */ /* 0x040fe20008000016 */
[----:B------:R-:W-:Y:S01]  /*2370*/  R2UR UR76, R28 ;  /* 0x000000001c4c72ca */ /* 0x000fe200000e0000 */
[----:B------:R-:W-:Y:S01]  /*2380*/  DFMA R48, R48, UR74, R10 ;  /* 0x0000004a30307c2b */ /* 0x000fe2000800000a */
[----:B------:R-:W-:Y:S01]  /*2390*/  R2UR UR77, R29 ;  /* 0x000000001d4d72ca */ /* 0x000fe200000e0000 */
[----:B------:R-:W-:Y:S01]  /*23a0*/  DFMA R62, R102, UR66, R62 ;  /* 0x00000042663e7c2b */ /* 0x000fe2000800003e */
[----:B------:R-:W-:Y:S01]  /*23b0*/  R2UR.FILL UR46, R16 ;  /* 0x00000000102e72ca */ /* 0x000fe200004e0000 */
[----:B0-----:R-:W-:Y:S01]  /*23c0*/  DADD R74, R100, R98 ;  /* 0x00000000644a7229 */ /* 0x001fe20000000062 */
[----:B------:R-:W-:Y:S01]  /*23d0*/  MOV.SPILL R16, UR74 ;  /* 0x0000004a00107c02 */ /* 0x000fe20009000f00 */
[C---:B------:R-:W-:Y:S01]  /*23e0*/  DFMA R20, R102.reuse, UR40, R20 ;  /* 0x0000002866147c2b */ /* 0x040fe20008000014 */
[----:B------:R-:W-:Y:S01]  /*23f0*/  MOV.SPILL R11, UR66 ;  /* 0x00000042000b7c02 */ /* 0x000fe20009000f00 */
[----:B------:R-:W0:Y:S01]  /*2400*/  LDCU.64 UR66, c[0x0][0x358] ;  /* 0x00006b00ff4277ac */ /* 0x000e220008000a00 */
[----:B------:R-:W-:Y:S01]  /*2410*/  R2UR UR74, R30 ;  /* 0x000000001e4a72ca */ /* 0x000fe200000e0000 */
[C---:B------:R-:W-:Y:S01]  /*2420*/  DFMA R106, R102.reuse, UR62, R106 ;  /* 0x0000003e666a7c2b */ /* 0x040fe2000800006a */
[----:B------:R-:W-:Y:S01]  /*2430*/  R2UR UR75, R31 ;  /* 0x000000001f4b72ca */ /* 0x000fe200000e0000 */
[----:B------:R-:W-:Y:S01]  /*2440*/  DFMA R24, R102, UR68, R24 ;  /* 0x0000004466187c2b */ /* 0x000fe20008000018 */
[----:B------:R-:W-:Y:S01]  /*2450*/  R2UR UR40, R86 ;  /* 0x00000000562872ca */ /* 0x000fe200000e0000 */
[----:B------:R-:W-:Y:S01]  /*2460*/  DADD R98, R100, -R98 ;  /* 0x0000000064627229 */ /* 0x000fe20000000862 */
[----:B------:R-:W-:Y:S01]  /*2470*/  R2UR UR41, R87 ;  /* 0x00000000572972ca */ /* 0x000fe200000e0000 */
[----:B------:R-:W-:Y:S01]  /*2480*/  DFMA R52, R102, UR64, R52 ;  /* 0x0000004066347c2b */ /* 0x000fe20008000034 */
[----:B------:R-:W-:Y:S01]  /*2490*/  MOV.SPILL R10, UR69 ;  /* 0x00000045000a7c02 */ /* 0x000fe20009000f00 */
        /* <DEDUP_REMOVED lines=9> */
[----:B------:R-:W-:Y:S01]  /*2530*/  MOV.SPILL R12, UR40 ;  /* 0x00000028000c7c02 */ /* 0x000fe20009000f00 */
[----:B------:R-:W-:Y:S01]  /*2540*/  DFMA R48, R74, UR52, R48 ;  /* 0x000000344a307c2b */ /* 0x000fe20008000030 */
[----:B------:R-:W-:Y:S01]  /*2550*/  MOV.SPILL R114, UR41 ;  /* 0x0000002900727c02 */ /* 0x000fe20009000f00 */
[----:B---3--:R-:W-:Y:S01]  /*2560*/  DADD R74, R96, R94 ;  /* 0x00000000604a7229 */ /* 0x008fe2000000005e */
[----:B------:R-:W-:Y:S01]  /*2570*/  R2UR UR36, R42 ;  /* 0x000000002a2472ca */ /* 0x000fe200000e0000 */
[----:B------:R-:W-:Y:S01]  /*2580*/  DFMA R46, R98, UR56, R46 ;  /* 0x00000038622e7c2b */ /* 0x000fe2000800002e */
[----:B------:R-:W-:Y:S01]  /*2590*/  R2UR UR37, R43 ;  /* 0x000000002b2572ca */ /* 0x000fe200000e0000 */
[----:B------:R-:W-:Y:S01]  /*25a0*/  DADD R94, R96, -R94 ;  /* 0x00000000605e7229 */ /* 0x000fe2000000085e */
[----:B------:R-:W-:Y:S01]  /*25b0*/  R2UR UR40, R36 ;  /* 0x00000000242872ca */ /* 0x000fe200000e0000 */
[C---:B------:R-:W-:Y:S01]  /*25c0*/  DFMA R52, R98.reuse, UR74, R52 ;  /* 0x0000004a62347c2b */ /* 0x040fe20008000034 */
[----:B------:R-:W-:Y:S01]  /*25d0*/  R2UR UR41, R37 ;  /* 0x00000000252972ca */ /* 0x000fe200000e0000 */
[----:B------:R-:W-:Y:S01]  /*25e0*/  DFMA R62, R98, UR6, R62 ;  /* 0x00000006623e7c2b */ /* 0x000fe2000800003e */
[----:B0-----:R-:W2:Y:S01]  /*25f0*/  LDG.E.64.CONSTANT R104, desc[UR66][R118.64+-0x50] ;  /* 0xffffb04276687981 */ /* 0x001ea2000c1e9b00 */
[C---:B------:R-:W-:Y:S01]  /*2600*/  DFMA R92, R74.reuse, UR62, R92 ;  /* 0x0000003e4a5c7c2b */ /* 0x040fe2000800005c */
[----:B------:R-:W-:Y:S01]  /*2610*/  R2UR.FILL UR72, R14 ;  /* 0x000000000e4872ca */ /* 0x000fe200004e0000 */
[C---:B------:R-:W-:Y:S01]  /*2620*/  DFMA R58, R74.reuse, UR12, R58 ;  /* 0x0000000c4a3a7c2b */ /* 0x040fe2000800003a */
[----:B------:R-:W-:Y:S01]  /*2630*/  MOV.SPILL R14, UR64 ;  /* 0x00000040000e7c02 */ /* 0x000fe20009000f00 */
[C---:B------:R-:W-:Y:S01]  /*2640*/  DFMA R64, R74.reuse, UR68, R64 ;  /* 0x000000444a407c2b */ /* 0x040fe20008000040 */
[----:B------:R-:W-:Y:S01]  /*2650*/  R2UR UR64, R34 ;  /* 0x00000000224072ca */ /* 0x000fe200000e0000 */
[C---:B------:R-:W-:Y:S01]  /*2660*/  DFMA R18, R74.reuse, UR26, R18 ;  /* 0x0000001a4a127c2b */ /* 0x040fe20008000012 */
[----:B------:R-:W-:Y:S01]  /*2670*/  R2UR UR65, R35 ;  /* 0x00000000234172ca */ /* 0x000fe200000e0000 */
[C---:B------:R-:W-:Y:S01]  /*2680*/  DFMA R22, R74.reuse, UR44, R22 ;  /* 0x0000002c4a167c2b */ /* 0x040fe20008000016 */
[----:B------:R-:W-:Y:S01]  /*2690*/  R2UR.FILL UR73, R9 ;  /* 0x00000000094972ca */ /* 0x000fe200004e0000 */
[----:B------:R-:W-:Y:S01]  /*26a0*/  DFMA R48, R74, UR50, R48 ;  /* 0x000000324a307c2b */ /* 0x000fe20008000030 */
[----:B------:R-:W3:Y:S01]  /*26b0*/  LDG.E.64.CONSTANT R100, desc[UR66][R118.64+-0x30] ;  /* 0xffffd04276647981 */ /* 0x000ee2000c1e9b00 */
[----:B----4-:R-:W-:Y:S01]  /*26c0*/  DADD R74, R78, R68 ;  /* 0x000000004e4a7229 */ /* 0x010fe20000000044 */
[----:B------:R-:W-:Y:S01]  /*26d0*/  MOV.SPILL R9, UR20 ;  /* 0x0000001400097c02 */ /* 0x000fe20009000f00 */
[----:B------:R-:W-:Y:S01]  /*26e0*/  DFMA R46, R94, UR54, R46 ;  /* 0x000000365e2e7c2b */ /* 0x000fe2000800002e */
[----:B------:R-:W4:Y:S01]  /*26f0*/  LDG.E.64.CONSTANT R96, desc[UR66][R118.64+-0x40] ;  /* 0xffffc04276607981 */ /* 0x000f22000c1e9b00 */
[----:B------:R-:W-:Y:S01]  /*2700*/  DADD R68, R78, -R68 ;  /* 0x000000004e447229 */ /* 0x000fe20000000844 */
[----:B------:R-:W-:Y:S01]  /*2710*/  R2UR UR20, R84 ;  /* 0x00000000541472ca */ /* 0x000fe200000e0000 */
[C---:B------:R-:W-:Y:S01]  /*2720*/  DFMA R52, R94.reuse, UR10, R52 ;  /* 0x0000000a5e347c2b */ /* 0x040fe20008000034 */
[----:B------:R-:W3:Y:S01]  /*2730*/  LDG.E.64.CONSTANT R78, desc[UR66][R118.64] ;  /* 0x00000042764e7981 */ /* 0x000ee2000c1e9b00 */
[----:B------:R-:W-:Y:S01]  /*2740*/  DFMA R62, R94, UR24, R62 ;  /* 0x000000185e3e7c2b */ /* 0x000fe2000800003e */
[----:B------:R-:W-:Y:S01]  /*2750*/  R2UR UR21, R85 ;  /* 0x00000000551572ca */ /* 0x000fe200000e0000 */
[----:B------:R-:W-:Y:S01]  /*2760*/  DFMA R48, R74, UR60, R48 ;  /* 0x0000003c4a307c2b */ /* 0x000fe20008000030 */
[----:B------:R-:W4:Y:S01]  /*2770*/  LDG.E.64.CONSTANT R102, desc[UR66][R118.64+-0x28] ;  /* 0xffffd84276667981 */ /* 0x000f22000c1e9b00 */
[----:B------:R-:W-:-:S02]  /*2780*/  DFMA R46, R68, UR58, R46 ;  /* 0x0000003a442e7c2b */ /* 0x000fc4000800002e */
[----:B------:R-:W-:Y:S02]  /*2790*/  DFMA R58, R74, UR40, R58 ;  /* 0x000000284a3a7c2b */ /* 0x000fe4000800003a */
[----:B------:R-:W-:Y:S02]  /*27a0*/  DFMA R52, R68, UR36, R52 ;  /* 0x0000002444347c2b */ /* 0x000fe40008000034 */
[C---:B------:R-:W-:Y:S02]  /*27b0*/  DFMA R106, R98.reuse, UR18, R106 ;  /* 0x00000012626a7c2b */ /* 0x040fe4000800006a */
[C---:B------:R-:W-:Y:S02]  /*27c0*/  DFMA R24, R98.reuse, UR32, R24 ;  /* 0x0000002062187c2b */ /* 0x040fe40008000018 */
[----:B------:R-:W-:Y:S02]  /*27d0*/  DFMA R20, R98, UR38, R20 ;  /* 0x0000002662147c2b */ /* 0x000fe40008000014 */
[----:B------:R-:W-:Y:S01]  /*27e0*/  DFMA R64, R74, UR4, R64 ;  /* 0x000000044a407c2b */ /* 0x000fe20008000040 */
[----:B------:R-:W4:Y:S01]  /*27f0*/  LDG.E.64.CONSTANT R98, desc[UR66][R118.64+-0x38] ;  /* 0xffffc84276627981 */ /* 0x000f22000c1e9b00 */
[----:B------:R-:W-:-:S02]  /*2800*/  DFMA R62, R68, UR22, R62 ;  /* 0x00000016443e7c2b */ /* 0x000fc4000800003e */
[----:B------:R-:W-:Y:S02]  /*2810*/  DADD R46, R48, R46 ;  /* 0x00000000302e7229 */ /* 0x000fe4000000002e */
[C-C-:B------:R-:W-:Y:S02]  /*2820*/  DADD R48, R58.reuse, -R52.reuse ;  /* 0x000000003a307229 */ /* 0x140fe40000000834 */
[----:B------:R-:W-:Y:S02]  /*2830*/  DADD R52, R58, R52 ;  /* 0x000000003a347229 */ /* 0x000fe40000000034 */
[C---:B------:R-:W-:Y:S02]  /*2840*/  DFMA R106, R94.reuse, UR64, R106 ;  /* 0x000000405e6a7c2b */ /* 0x040fe4000800006a */
[C---:B------:R-:W-:Y:S02]  /*2850*/  DFMA R24, R94.reuse, UR30, R24 ;  /* 0x0000001e5e187c2b */ /* 0x040fe40008000018 */
[----:B------:R-:W-:-:S02]  /*2860*/  DFMA R20, R94, UR48, R20 ;  /* 0x000000305e147c2b */ /* 0x000fc40008000014 */
[----:B------:R-:W-:Y:S01]  /*2870*/  DADD R58, R64, -R62 ;  /* 0x00000000403a7229 */ /* 0x000fe2000000083e */
[----:B------:R-:W4:Y:S01]  /*2880*/  LDG.E.64.CONSTANT R94, desc[UR66][R118.64+-0x20] ;  /* 0xffffe042765e7981 */ /* 0x000f22000c1e9b00 */
[C---:B------:R-:W-:Y:S02]  /*2890*/  DFMA R92, R74.reuse, UR16, R92 ;  /* 0x000000104a5c7c2b */ /* 0x040fe4000800005c */
[C---:B------:R-:W-:Y:S02]  /*28a0*/  DFMA R18, R74.reuse, UR70, R18 ;  /* 0x000000464a127c2b */ /* 0x040fe40008000012 */
[----:B------:R-:W-:Y:S02]  /*28b0*/  DFMA R22, R74, UR42, R22 ;  /* 0x0000002a4a167c2b */ /* 0x000fe40008000016 */
[----:B------:R-:W-:Y:S01]  /*28c0*/  DADD R62, R64, R62 ;  /* 0x00000000403e7229 */ /* 0x000fe2000000003e */
[----:B------:R-:W4:Y:S01]  /*28d0*/  LDG.E.64.CONSTANT R74, desc[UR66][R118.64+-0x48] ;  /* 0xffffb842764a7981 */ /* 0x000f22000c1e9b00 */
[----:B------:R-:W-:-:S02]  /*28e0*/  DFMA R106, R68, UR14, R106 ;  /* 0x0000000e446a7c2b */ /* 0x000fc4000800006a */
[C---:B------:R-:W-:Y:S01]  /*28f0*/  DFMA R24, R68.reuse, UR72, R24 ;  /* 0x0000004844187c2b */ /* 0x040fe20008000018 */
[----:B------:R-:W4:Y:S01]  /*2900*/  LDG.E.64.CONSTANT R64, desc[UR66][R118.64+-0x8] ;  /* 0xfffff84276407981 */ /* 0x000f22000c1e9b00 */
[----:B------:R-:W-:-:S03]  /*2910*/  DFMA R20, R68, UR46, R20 ;  /* 0x0000002e44147c2b */ /* 0x000fc60008000014 */
[----:B------:R-:W4:Y:S01]  /*2920*/  LDG.E.64.CONSTANT R68, desc[UR66][R118.64+-0x10] ;  /* 0xfffff04276447981 */ /* 0x000f22000c1e9b00 */
[C-C-:B------:R-:W-:Y:S02]  /*2930*/  DADD R82, R92.reuse, -R106.reuse ;  /* 0x000000005c527229 */ /* 0x140fe4000000086a */
[----:B------:R-:W-:Y:S01]  /*2940*/  DADD R106, R92, R106 ;  /* 0x000000005c6a7229 */ /* 0x000fe2000000006a */
[----:B------:R-:W4:Y:S01]  /*2950*/  LDG.E.64.CONSTANT R92, desc[UR66][R118.64+-0x18] ;  /* 0xffffe842765c7981 */ /* 0x000f22000c1e9b00 */
[----:B------:R-:W-:Y:S02]  /*2960*/  R2UR UR66, R26 ;  /* 0x000000001a4272ca */ /* 0x000fe400000e0000 */
[----:B------:R-:W-:Y:S01]  /*2970*/  R2UR UR67, R27 ;  /* 0x000000001b4372ca */ /* 0x000fe200000e0000 */
[----:B------:R-:W-:Y:S01]  /*2980*/  BSSY.RECONVERGENT B0, `(.L_x_710) ;  /* 0x000011b000007945 */ /* 0x000fe20003800200 */
[----:B------:R-:W-:Y:S06]  /*2990*/  BAR.SYNC.DEFER_BLOCKING 0x0 ;  /* 0x0000000000007b1d */ /* 0x000fec0000010000 */
[----:B--2---:R-:W-:-:S02]  /*29a0*/  DMUL R104, R104, R106 ;  /* 0x0000006a68687228 */ /* 0x004fc40000000000 */
[C-C-:B------:R-:W-:Y:S02]  /*29b0*/  DADD R106, R18.reuse, -R24.reuse ;  /* 0x00000000126a7229 */ /* 0x140fe40000000818 */
[----:B------:R-:W-:Y:S02]  /*29c0*/  DADD R18, R18, R24 ;  /* 0x0000000012127229 */ /* 0x000fe40000000018 */
[C-C-:B------:R-:W-:Y:S02]  /*29d0*/  DADD R24, R22.reuse, -R20.reuse ;  /* 0x0000000016187229 */ /* 0x140fe40000000814 */
[----:B------:R-:W-:Y:S02]  /*29e0*/  DADD R20, R22, R20 ;  /* 0x0000000016147229 */ /* 0x000fe40000000014 */
[----:B---3--:R-:W-:-:S06]  /*29f0*/  DFMA R22, R78, R82, R104 ;  /* 0x000000524e16722b */ /* 0x008fcc0000000068 */
[----:B------:R-:W-:Y:S02]  /*2a00*/  DMUL R100, R100, R20 ;  /* 0x0000001464647228 */ /* 0x000fe40000000000 */
[----:B----4-:R-:W-:Y:S02]  /*2a10*/  DMUL R98, R98, R18 ;  /* 0x0000001262627228 */ /* 0x010fe40000000000 */
[C---:B------:R-:W-:Y:S01]  /*2a20*/  DFMA R18, R22.reuse, UR20, RZ ;  /* 0x0000001416127c2b */ /* 0x040fe200080000ff */
[----:B------:R-:W-:Y:S02]  /*2a30*/  R2UR.FILL UR21, R111 ;  /* 0x000000006f1572ca */ /* 0x000fe400004e0000 */
[----:B------:R-:W-:Y:S01]  /*2a40*/  R2UR.FILL UR20, R9 ;  /* 0x00000000091472ca */ /* 0x000fe200004e0000 */
[----:B------:R-:W-:Y:S01]  /*2a50*/  DFMA R20, R22, UR62, RZ ;  /* 0x0000003e16147c2b */ /* 0x000fe200080000ff */
[----:B------:R-:W-:Y:S02]  /*2a60*/  R2UR.FILL UR63, R5 ;  /* 0x00000000053f72ca */ /* 0x000fe400004e0000 */
[----:B------:R-:W-:Y:S01]  /*2a70*/  R2UR.FILL UR62, R113 ;  /* 0x00000000713e72ca */ /* 0x000fe200004e0000 */
[----:B------:R-:W-:-:S02]  /*2a80*/  DMUL R62, R96, R62 ;  /* 0x0000003e603e7228 */ /* 0x000fc40000000000 */
[----:B------:R-:W-:Y:S02]  /*2a90*/  DMUL R52, R74, R52 ;  /* 0x000000344a347228 */ /* 0x000fe40000000000 */
[----:B------:R-:W-:Y:S02]  /*2aa0*/  DMUL R48, R64, R48 ;  /* 0x0000003040307228 */ /* 0x000fe40000000000 */
[----:B------:R-:W-:Y:S02]  /*2ab0*/  DFMA R64, R80, R22, RZ ;  /* 0x000000165040722b */ /* 0x000fe400000000ff */
[----:B------:R-:W-:Y:S02]  /*2ac0*/  DMUL R58, R68, R58 ;  /* 0x0000003a443a7228 */ /* 0x000fe40000000000 */
[----:B------:R-:W-:Y:S02]  /*2ad0*/  DFMA R74, R22, UR20, RZ ;  /* 0x00000014164a7c2b */ /* 0x000fe400080000ff */
[----:B------:R-:W-:-:S02]  /*2ae0*/  DADD R68, R48, R52 ;  /* 0x0000000030447229 */ /* 0x000fc40000000034 */
[----:B------:R-:W-:Y:S02]  /*2af0*/  DFMA R22, R22, UR16, RZ ;  /* 0x0000001016167c2b */ /* 0x000fe400080000ff */
[----:B------:R-:W-:-:S06]  /*2b00*/  DFMA R78, R78, -R82, R104 ;  /* 0x800000524e4e722b */ /* 0x000fcc0000000068 */
[----:B------:R-:W-:Y:S01]  /*2b10*/  DFMA R22, R68, UR40, R22 ;  /* 0x0000002844167c2b */ /* 0x000fe20008000016 */
[----:B------:R-:W-:Y:S02]  /*2b20*/  R2UR.FILL UR41, R114 ;  /* 0x00000000722972ca */ /* 0x000fe400004e0000 */
[----:B------:R-:W-:Y:S01]  /*2b30*/  R2UR.FILL UR40, R12 ;  /* 0x000000000c2872ca */ /* 0x000fe200004e0000 */
[----:B------:R-:W-:Y:S02]  /*2b40*/  DMUL R24, R94, R24 ;  /* 0x000000185e187228 */ /* 0x000fe40000000000 */
[----:B------:R-:W-:Y:S02]  /*2b50*/  DFMA R18, R68, UR62, R18 ;  /* 0x0000003e44127c2b */ /* 0x000fe40008000012 */
[----:B------:R-:W-:Y:S02]  /*2b60*/  DADD R94, R58, R62 ;  /* 0x000000003a5e7229 */ /* 0x000fe4000000003e */
[----:B------:R-:W-:Y:S01]  /*2b70*/  DFMA R96, R78, UR64, RZ ;  /* 0x000000404e607c2b */ /* 0x000fe200080000ff */
[----:B------:R-:W-:-:S02]  /*2b80*/  R2UR.FILL UR65, R112 ;  /* 0x00000000704172ca */ /* 0x000fc400004e0000 */
[----:B------:R-:W-:Y:S01]  /*2b90*/  R2UR.FILL UR64, R14 ;  /* 0x000000000e4072ca */ /* 0x000fe200004e0000 */
[----:B------:R-:W-:Y:S02]  /*2ba0*/  DFMA R20, R68, UR12, R20 ;  /* 0x0000000c44147c2b */ /* 0x000fe40008000014 */
[----:B------:R-:W-:Y:S01]  /*2bb0*/  DFMA R18, R94, UR40, R18 ;  /* 0x000000285e127c2b */ /* 0x000fe20008000012 */
[----:B------:R-:W-:Y:S01]  /*2bc0*/  R2UR.FILL UR41, R13 ;  /* 0x000000000d2972ca */ /* 0x000fe200004e0000 */
[----:B------:R-:W-:Y:S02]  /*2bd0*/  DADD R12, -R48, R52 ;  /* 0x00000000300c7229 */ /* 0x000fe40000000134 */
[----:B------:R-:W-:Y:S02]  /*2be0*/  DFMA R82, R78, UR66, RZ ;  /* 0x000000424e527c2b */ /* 0x000fe400080000ff */
[----:B------:R-:W-:Y:S02]  /*2bf0*/  DFMA R64, R40, R68, R64 ;  /* 0x000000442840722b */ /* 0x000fe40000000040 */
[----:B------:R-:W-:Y:S01]  /*2c00*/  DFMA R74, R68, UR76, R74 ;  /* 0x0000004c444a7c2b */ /* 0x000fe2000800004a */
[----:B------:R-:W-:-:S02]  /*2c10*/  R2UR.FILL UR67, R17 ;  /* 0x00000000114372ca */ /* 0x000fc400004e0000 */
[----:B------:R-:W-:Y:S01]  /*2c20*/  R2UR.FILL UR66, R11 ;  /* 0x000000000b4272ca */ /* 0x000fe200004e0000 */
[----:B------:R-:W-:Y:S01]  /*2c30*/  DFMA R20, R94, UR68, R20 ;  /* 0x000000445e147c2b */ /* 0x000fe20008000014 */
[----:B------:R-:W-:Y:S01]  /*2c40*/  R2UR.FILL UR76, R15 ;  /* 0x000000000f4c72ca */ /* 0x000fe200004e0000 */
[----:B------:R-:W-:Y:S01]  /*2c50*/  DADD R14, -R58, R62 ;  /* 0x000000003a0e7229 */ /* 0x000fe2000000013e */
[----:B------:R-:W-:Y:S01]  /*2c60*/  R2UR.FILL UR69, R10 ;  /* 0x000000000a4572ca */ /* 0x000fe200004e0000 */
[----:B------:R-:W-:Y:S02]  /*2c70*/  DFMA R10, R12, UR64, R82 ;  /* 0x000000400c0a7c2b */ /* 0x000fe40008000052 */
[C---:B------:R-:W-:Y:S02]  /*2c80*/  DFMA R64, R94.reuse, R50, R64 ;  /* 0x000000325e40722b */ /* 0x040fe40000000040 */
[C---:B------:R-:W-:Y:S02]  /*2c90*/  DFMA R74, R94.reuse, UR8, R74 ;  /* 0x000000085e4a7c2b */ /* 0x040fe4000800004a */
[----:B------:R-:W-:-:S02]  /*2ca0*/  DFMA R22, R94, UR4, R22 ;  /* 0x000000045e167c2b */ /* 0x000fc40008000016 */
[----:B------:R-:W-:Y:S02]  /*2cb0*/  DFMA R68, R38, R78, RZ ;  /* 0x0000004e2644722b */ /* 0x000fe400000000ff */
[C---:B------:R-:W-:Y:S02]  /*2cc0*/  DFMA R94, R78.reuse, UR18, RZ ;  /* 0x000000124e5e7c2b */ /* 0x040fe400080000ff */
[----:B------:R-:W-:Y:S02]  /*2cd0*/  DFMA R78, R78, UR14, RZ ;  /* 0x0000000e4e4e7c2b */ /* 0x000fe400080000ff */
[----:B------:R-:W-:Y:S02]  /*2ce0*/  DMUL R92, R92, R106 ;  /* 0x0000006a5c5c7228 */ /* 0x000fe40000000000 */
[----:B------:R-:W-:Y:S01]  /*2cf0*/  DFMA R10, R14, UR66, R10 ;  /* 0x000000420e0a7c2b */ /* 0x000fe2000800000a */
[----:B------:R-:W-:Y:S02]  /*2d00*/  R2UR.FILL UR67, R6 ;  /* 0x00000000064372ca */ /* 0x000fe400004e0000 */
[----:B------:R-:W-:Y:S01]  /*2d10*/  R2UR.FILL UR66, R109 ;  /* 0x000000006d4272ca */ /* 0x000fe200004e0000 */
[----:B------:R-:W-:Y:S01]  /*2d20*/  DFMA R78, R12, UR36, R78 ;  /* 0x000000240c4e7c2b */ /* 0x000fe2000800004e */
[----:B------:R-:W-:Y:S01]  /*2d30*/  R2UR.FILL UR37, R7 ;  /* 0x00000000072572ca */ /* 0x000fe200004e0000 */
[----:B------:R-:W-:-:S02]  /*2d40*/  DFMA R68, R44, R12, R68 ;  /* 0x0000000c2c44722b */ /* 0x000fc40000000044 */
[----:B------:R-:W-:Y:S02]  /*2d50*/  DADD R6, R92, R98 ;  /* 0x000000005c067229 */ /* 0x000fe40000000062 */
[C---:B------:R-:W-:Y:S02]  /*2d60*/  DFMA R94, R12.reuse, UR74, R94 ;  /* 0x0000004a0c5e7c2b */ /* 0x040fe4000800005e */
[----:B------:R-:W-:Y:S01]  /*2d70*/  DFMA R96, R12, UR10, R96 ;  /* 0x0000000a0c607c2b */ /* 0x000fe20008000060 */
[----:B------:R-:W-:Y:S01]  /*2d80*/  R2UR.FILL UR36, R110 ;  /* 0x000000006e2472ca */ /* 0x000fe200004e0000 */
[----:B------:R-:W-:Y:S01]  /*2d90*/  DFMA R12, R14, R54, R68 ;  /* 0x000000360e0c722b */ /* 0x000fe20000000044 */
[----:B------:R-:W-:Y:S02]  /*2da0*/  R2UR.FILL UR68, R115 ;  /* 0x00000000734472ca */ /* 0x000fe400004e0000 */
[----:B------:R-:W-:Y:S01]  /*2db0*/  R2UR.FILL UR74, R16 ;  /* 0x00000000104a72ca */ /* 0x000fe200004e0000 */
[----:B------:R-:W-:-:S02]  /*2dc0*/  DFMA R16, R6, UR28, R74 ;  /* 0x0000001c06107c2b */ /* 0x000fc4000800004a */
[----:B------:R-:W-:Y:S02]  /*2dd0*/  DFMA R64, R56, R6, R64 ;  /* 0x000000063840722b */ /* 0x000fe40000000040 */
[C---:B------:R-:W-:Y:S02]  /*2de0*/  DFMA R18, R6.reuse, UR66, R18 ;  /* 0x0000004206127c2b */ /* 0x040fe40008000012 */
[C---:B------:R-:W-:Y:S02]  /*2df0*/  DFMA R68, R6.reuse, UR26, R20 ;  /* 0x0000001a06447c2b */ /* 0x040fe40008000014 */
[----:B------:R-:W-:Y:S02]  /*2e00*/  DFMA R74, R6, UR70, R22 ;  /* 0x00000046064a7c2b */ /* 0x000fe40008000016 */
[C---:B------:R-:W-:Y:S02]  /*2e10*/  DFMA R94, R14.reuse, UR6, R94 ;  /* 0x000000060e5e7c2b */ /* 0x040fe4000800005e */
[----:B------:R-:W-:-:S02]  /*2e20*/  DFMA R96, R14, UR24, R96 ;  /* 0x000000180e607c2b */ /* 0x000fc40008000060 */
[----:B------:R-:W-:Y:S02]  /*2e30*/  DFMA R78, R14, UR22, R78 ;  /* 0x000000160e4e7c2b */ /* 0x000fe4000800004e */
[----:B------:R-:W-:Y:S02]  /*2e40*/  DADD R6, -R92, R98 ;  /* 0x000000005c067229 */ /* 0x000fe40000000162 */
[----:B------:R-:W-:Y:S01]  /*2e50*/  DADD R14, R24, R100 ;  /* 0x00000000180e7229 */ /* 0x000fe20000000064 */
[----:B------:R-:W-:Y:S01]  /*2e60*/  R2UR.FILL UR40, R117 ;  /* 0x00000000752872ca */ /* 0x000fe200004e0000 */
[----:B------:R-:W-:-:S04]  /*2e70*/  DMUL R46, R102, R46 ;  /* 0x0000002e662e7228 */ /* 0x000fc80000000000 */
[----:B------:R-:W-:Y:S02]  /*2e80*/  DFMA R20, R60, R6, R12 ;  /* 0x000000063c14722b */ /* 0x000fe4000000000c */
[----:B------:R-:W-:Y:S02]  /*2e90*/  DFMA R12, R14, UR36, R18 ;  /* 0x000000240e0c7c2b */ /* 0x000fe40008000012 */
[C---:B------:R-:W-:Y:S02]  /*2ea0*/  DFMA R22, R6.reuse, UR68, R10 ;  /* 0x0000004406167c2b */ /* 0x040fe4000800000a */
[C---:B------:R-:W-:Y:S02]  /*2eb0*/  DFMA R94, R6.reuse, UR32, R94 ;  /* 0x00000020065e7c2b */ /* 0x040fe4000800005e */
[C---:B------:R-:W-:Y:S02]  /*2ec0*/  DFMA R96, R6.reuse, UR30, R96 ;  /* 0x0000001e06607c2b */ /* 0x040fe40008000060 */
[----:B------:R-:W-:-:S02]  /*2ed0*/  DFMA R78, R6, UR72, R78 ;  /* 0x00000048064e7c2b */ /* 0x000fc4000800004e */
[----:B------:R-:W-:Y:S02]  /*2ee0*/  DADD R18, -R24, R100 ;  /* 0x0000000018127229 */ /* 0x000fe40000000164 */
[C---:B------:R-:W-:Y:S02]  /*2ef0*/  DFMA R10, R14.reuse, R66, R64 ;  /* 0x000000420e0a722b */ /* 0x040fe40000000040 */
[----:B------:R-:W-:-:S04]  /*2f00*/  DFMA R6, R14, UR44, R68 ;  /* 0x0000002c0e067c2b */ /* 0x000fc80008000044 */
[C---:B------:R-:W-:Y:S02]  /*2f10*/  DFMA R64, R18.reuse, R70, R20 ;  /* 0x000000461240722b */ /* 0x040fe40000000014 */
[C---:B------:R-:W-:Y:S02]  /*2f20*/  DFMA R68, R18.reuse, UR40, R22 ;  /* 0x0000002812447c2b */ /* 0x040fe40008000016 */
[C---:B------:R-:W-:Y:S02]  /*2f30*/  DFMA R94, R18.reuse, UR38, R94 ;  /* 0x00000026125e7c2b */ /* 0x040fe4000800005e */
[C---:B------:R-:W-:Y:S02]  /*2f40*/  DFMA R96, R18.reuse, UR48, R96 ;  /* 0x0000003012607c2b */ /* 0x040fe40008000060 */
[----:B------:R-:W-:Y:S02]  /*2f50*/  DFMA R78, R18, UR46, R78 ;  /* 0x0000002e124e7c2b */ /* 0x000fe4000800004e */
[----:B------:R-:W-:Y:S01]  /*2f60*/  DADD R18, R46, R46 ;  /* 0x000000002e127229 */ /* 0x000fe2000000002e */
[----:B------:R-:W-:-:S02]  /*2f70*/  R2UR.FILL UR77, R116 ;  /* 0x00000000744d72ca */ /* 0x000fc400004e0000 */
[----:B------:R-:W-:Y:S01]  /*2f80*/  R2UR.FILL UR75, R108 ;  /* 0x000000006c4b72ca */ /* 0x000fe200004e0000 */
[----:B------:R-:W-:Y:S02]  /*2f90*/  DADD R20, R46, -R46 ;  /* 0x000000002e147229 */ /* 0x000fe4000000082e */
[----:B------:R-:W-:Y:S02]  /*2fa0*/  DFMA R16, R14, UR34, R16 ;  /* 0x000000220e107c2b */ /* 0x000fe40008000010 */
[----:B------:R-:W-:Y:S02]  /*2fb0*/  DMUL R22, R18, 0.5 ;  /* 0x3fe0000012167828 */ /* 0x000fe40000000000 */
[----:B------:R-:W-:Y:S02]  /*2fc0*/  DFMA R14, R14, UR42, R74 ;  /* 0x0000002a0e0e7c2b */ /* 0x000fe4000800004a */
[----:B------:R-:W-:Y:S02]  /*2fd0*/  DFMA R64, R76, R20, R64 ;  /* 0x000000144c40722b */ /* 0x000fe40000000040 */
[----:B------:R-:W-:-:S02]  /*2fe0*/  DFMA R68, R20, UR76, R68 ;  /* 0x0000004c14447c2b */ /* 0x000fc40008000044 */
[C---:B------:R-:W-:Y:S02]  /*2ff0*/  DFMA R94, R20.reuse, UR56, R94 ;  /* 0x00000038145e7c2b */ /* 0x040fe4000800005e */
[----:B------:R-:W-:Y:S02]  /*3000*/  DFMA R18, R20, UR54, R96 ;  /* 0x0000003614127c2b */ /* 0x000fe40008000060 */
[----:B------:R-:W-:Y:S02]  /*3010*/  DFMA R10, R72, R22, R10 ;  /* 0x00000016480a722b */ /* 0x000fe4000000000a */
[----:B------:R-:W-:Y:S02]  /*3020*/  DFMA R12, R22, UR74, R12 ;  /* 0x0000004a160c7c2b */ /* 0x000fe4000800000c */
[----:B------:R-:W-:Y:S02]  /*3030*/  DFMA R20, R20, UR58, R78 ;  /* 0x0000003a14147c2b */ /* 0x000fe4000800004e */
[----:B------:R-:W-:-:S02]  /*3040*/  DFMA R16, R22, UR52, R16 ;  /* 0x0000003416107c2b */ /* 0x000fc40008000010 */
[C---:B------:R-:W-:Y:S02]  /*3050*/  DFMA R74, R22.reuse, UR50, R6 ;  /* 0x00000032164a7c2b */ /* 0x040fe40008000006 */
[----:B------:R-:W-:Y:S02]  /*3060*/  DFMA R78, R22, UR60, R14 ;  /* 0x0000003c164e7c2b */ /* 0x000fe4000800000e */
        /* <DEDUP_REMOVED lines=56> */
[C-C-:B-1----:R-:W-:Y:S02]  /*33f0*/  DADD R20, R14.reuse, R16.reuse ;  /* 0x000000000e147229 */ /* 0x142fe40000000010 */
[----:B------:R-:W-:-:S02]  /*3400*/  DADD R8, R14, -R16 ;  /* 0x000000000e087229 */ /* 0x000fc40000000810 */
        /* <DEDUP_REMOVED lines=9> */
[----:B------:R-:W-:-:S02]  /*34a0*/  DFMA R12, R20, UR62, R14 ;  /* 0x0000003e140c7c2b */ /* 0x000fc4000800000e */
[----:B------:R-:W-:Y:S02]  /*34b0*/  DFMA R74, R40, R20, R74 ;  /* 0x00000014284a722b */ /* 0x000fe4000000004a */
[C---:B------:R-:W-:Y:S01]  /*34c0*/  DFMA R14, R20.reuse, UR56, R106 ;  /* 0x00000038140e7c2b */ /* 0x040fe2000800006a */
[----:B------:R-:W-:Y:S01]  /*34d0*/  R2UR UR56, R42 ;  /* 0x000000002a3872ca */ /* 0x000fe200000e0000 */
[C---:B------:R-:W-:Y:S01]  /*34e0*/  DFMA R16, R20.reuse, UR12, R16 ;  /* 0x0000000c14107c2b */ /* 0x040fe20008000010 */
[----:B------:R-:W-:Y:S01]  /*34f0*/  R2UR UR57, R43 ;  /* 0x000000002b3972ca */ /* 0x000fe200000e0000 */
[----:B------:R-:W-:Y:S01]  /*3500*/  DFMA R20, R20, UR76, R22 ;  /* 0x0000004c14147c2b */ /* 0x000fe20008000016 */
[----:B------:R-:W-:Y:S01]  /*3510*/  R2UR UR76, R30 ;  /* 0x000000001e4c72ca */ /* 0x000fe200000e0000 */
[C-C-:B--2---:R-:W-:Y:S01]  /*3520*/  DADD R22, R10.reuse, R18.reuse ;  /* 0x000000000a167229 */ /* 0x144fe20000000012 */
[----:B------:R-:W-:Y:S01]  /*3530*/  R2UR UR77, R31 ;  /* 0x000000001f4d72ca */ /* 0x000fe200000e0000 */
[----:B------:R-:W-:-:S02]  /*3540*/  DADD R10, R10, -R18 ;  /* 0x000000000a0a7229 */ /* 0x000fc40000000812 */
[----:B------:R-:W-:Y:S02]  /*3550*/  DFMA R106, R38, R6, RZ ;  /* 0x00000006266a722b */ /* 0x000fe400000000ff */
[----:B------:R-:W-:Y:S02]  /*3560*/  DFMA R108, R6, UR18, RZ ;  /* 0x00000012066c7c2b */ /* 0x000fe400080000ff */
[C---:B------:R-:W-:Y:S02]  /*3570*/  DFMA R18, R22.reuse, R50, R74 ;  /* 0x000000321612722b */ /* 0x040fe4000000004a */
[C---:B------:R-:W-:Y:S01]  /*3580*/  DFMA R12, R22.reuse, UR58, R12 ;  /* 0x0000003a160c7c2b */ /* 0x040fe2000800000c */
[----:B------:R-:W-:Y:S01]  /*3590*/  LDS.64 R74, [R4+0x210] ;  /* 0x00021000044a7984 */ /* 0x000fe20000000a00 */
        /* <DEDUP_REMOVED lines=8> */
[----:B------:R-:W-:Y:S01]  /*3620*/  DADD R64, R68, -R64 ;  /* 0x0000000044407229 */ /* 0x000fe20000000840 */
[----:B------:R-:W0:Y:S01]  /*3630*/  LDS.64 R68, [R4+0x160] ;  /* 0x0001600004447984 */ /* 0x000e220000000a00 */
[----:B------:R-:W-:-:S02]  /*3640*/  DFMA R106, R44, R8, R106 ;  /* 0x000000082c6a722b */ /* 0x000fc4000000006a */
[----:B------:R-:W-:Y:S01]  /*3650*/  DFMA R108, R8, UR76, R108 ;  /* 0x0000004c086c7c2b */ /* 0x000fe2000800006c */
[----:B------:R-:W-:Y:S01]  /*3660*/  R2UR.FILL UR77, R83 ;  /* 0x00000000534d72ca */ /* 0x000fe200004e0000 */
[----:B------:R-:W-:Y:S01]  /*3670*/  DFMA R18, R56, R22, R18 ;  /* 0x000000163812722b */ /* 0x000fe20000000012 */
[----:B------:R-:W-:Y:S01]  /*3680*/  R2UR.FILL UR76, R102 ;  /* 0x00000000664c72ca */ /* 0x000fe200004e0000 */
[C---:B------:R-:W-:Y:S02]  /*3690*/  DFMA R12, R22.reuse, UR66, R12 ;  /* 0x00000042160c7c2b */ /* 0x040fe4000800000c */
[C---:B------:R-:W-:Y:S02]  /*36a0*/  DFMA R14, R22.reuse, UR28, R14 ;  /* 0x0000001c160e7c2b */ /* 0x040fe4000800000e */
[C---:B------:R-:W-:Y:S02]  /*36b0*/  DFMA R16, R22.reuse, UR26, R16 ;  /* 0x0000001a16107c2b */ /* 0x040fe40008000010 */
[----:B------:R-:W-:-:S02]  /*36c0*/  DFMA R22, R22, UR70, R20 ;  /* 0x0000004616167c2b */ /* 0x000fc40008000014 */
[C---:B------:R-:W-:Y:S02]  /*36d0*/  DFMA R106, R10.reuse, R54, R106 ;  /* 0x000000360a6a722b */ /* 0x040fe4000000006a */
[----:B------:R-:W-:-:S06]  /*36e0*/  DFMA R108, R10, UR6, R108 ;  /* 0x000000060a6c7c2b */ /* 0x000fcc000800006c */
[----:B------:R-:W-:Y:S02]  /*36f0*/  DFMA R106, R60, R64, R106 ;  /* 0x000000403c6a722b */ /* 0x000fe4000000006a */
[----:B------:R-:W-:Y:S02]  /*3700*/  DFMA R108, R64, UR32, R108 ;  /* 0x00000020406c7c2b */ /* 0x000fe4000800006c */
[C-C-:B0-----:R-:W-:Y:S02]  /*3710*/  DADD R20, R68.reuse, R74.reuse ;  /* 0x0000000044147229 */ /* 0x141fe4000000004a */
[----:B------:R-:W-:Y:S02]  /*3720*/  DADD R68, R68, -R74 ;  /* 0x0000000044447229 */ /* 0x000fe4000000084a */
[----:B------:R-:W-:Y:S01]  /*3730*/  DFMA R74, R6, UR58, RZ ;  /* 0x0000003a064a7c2b */ /* 0x000fe200080000ff */
[----:B------:R-:W-:Y:S02]  /*3740*/  R2UR.FILL UR59, R97 ;  /* 0x00000000613b72ca */ /* 0x000fe400004e0000 */
[----:B------:R-:W-:Y:S01]  /*3750*/  R2UR.FILL UR58, R79 ;  /* 0x000000004f3a72ca */ /* 0x000fe200004e0000 */
[----:B------:R-:W-:-:S02]  /*3760*/  DFMA R18, R20, R66, R18 ;  /* 0x000000421412722b */ /* 0x000fc40000000012 */
[C---:B------:R-:W-:Y:S02]  /*3770*/  DFMA R12, R20.reuse, UR36, R12 ;  /* 0x00000024140c7c2b */ /* 0x040fe4000800000c */
[C---:B------:R-:W-:Y:S02]  /*3780*/  DFMA R14, R20.reuse, UR34, R14 ;  /* 0x00000022140e7c2b */ /* 0x040fe4000800000e */
[C---:B------:R-:W-:Y:S02]  /*3790*/  DFMA R16, R20.reuse, UR44, R16 ;  /* 0x0000002c14107c2b */ /* 0x040fe40008000010 */
[----:B------:R-:W-:Y:S02]  /*37a0*/  DFMA R22, R20, UR42, R22 ;  /* 0x0000002a14167c2b */ /* 0x000fe40008000016 */
[C---:B------:R-:W-:Y:S01]  /*37b0*/  DFMA R20, R6.reuse, UR60, RZ ;  /* 0x0000003c06147c2b */ /* 0x040fe200080000ff */
[----:B------:R-:W-:Y:S01]  /*37c0*/  R2UR.FILL UR61, R95 ;  /* 0x000000005f3d72ca */ /* 0x000fe200004e0000 */
[----:B------:R-:W-:Y:S01]  /*37d0*/  DFMA R6, R6, UR14, RZ ;  /* 0x0000000e06067c2b */ /* 0x000fe200080000ff */
[----:B------:R-:W-:Y:S01]  /*37e0*/  R2UR.FILL UR60, R5 ;  /* 0x00000000053c72ca */ /* 0x000fe200004e0000 */
[----:B------:R-:W-:-:S02]  /*37f0*/  DFMA R74, R8, UR10, R74 ;  /* 0x0000000a084a7c2b */ /* 0x000fc4000800004a */
[----:B------:R-:W-:Y:S02]  /*3800*/  DFMA R106, R68, R70, R106 ;  /* 0x00000046446a722b */ /* 0x000fe4000000006a */
[C---:B------:R-:W-:Y:S02]  /*3810*/  DFMA R20, R8.reuse, UR64, R20 ;  /* 0x0000004008147c2b */ /* 0x040fe40008000014 */
[----:B------:R-:W-:Y:S01]  /*3820*/  DFMA R6, R8, UR56, R6 ;  /* 0x0000003808067c2b */ /* 0x000fe20008000006 */
[----:B------:R-:W-:Y:S01]  /*3830*/  R2UR.FILL UR57, R82 ;  /* 0x00000000523972ca */ /* 0x000fe200004e0000 */
[----:B------:R-:W-:Y:S01]  /*3840*/  DFMA R74, R10, UR24, R74 ;  /* 0x000000180a4a7c2b */ /* 0x000fe2000800004a */
[----:B------:R-:W-:Y:S01]  /*3850*/  R2UR.FILL UR56, R96 ;  /* 0x00000000603872ca */ /* 0x000fe200004e0000 */
[----:B------:R-:W-:Y:S02]  /*3860*/  DFMA R108, R68, UR38, R108 ;  /* 0x00000026446c7c2b */ /* 0x000fe4000800006c */
[C---:B------:R-:W-:Y:S01]  /*3870*/  DFMA R20, R10.reuse, UR54, R20 ;  /* 0x000000360a147c2b */ /* 0x040fe20008000014 */
[----:B------:R-:W-:Y:S01]  /*3880*/  R2UR.FILL UR55, R78 ;  /* 0x000000004e3772ca */ /* 0x000fe200004e0000 */
[----:B------:R-:W-:Y:S01]  /*3890*/  DFMA R6, R10, UR22, R6 ;  /* 0x000000160a067c2b */ /* 0x000fe20008000006 */
[----:B------:R-:W-:Y:S01]  /*38a0*/  R2UR.FILL UR54, R94 ;  /* 0x000000005e3672ca */ /* 0x000fe200004e0000 */
[----:B------:R-:W-:-:S04]  /*38b0*/  DFMA R74, R64, UR30, R74 ;  /* 0x0000001e404a7c2b */ /* 0x000fc8000800004a */
[C---:B------:R-:W-:Y:S02]  /*38c0*/  DFMA R20, R64.reuse, UR68, R20 ;  /* 0x0000004440147c2b */ /* 0x040fe40008000014 */
[----:B------:R-:W-:Y:S02]  /*38d0*/  DFMA R64, R64, UR72, R6 ;  /* 0x0000004840407c2b */ /* 0x000fe40008000006 */
[----:B------:R-:W0:Y:S01]  /*38e0*/  LDS.64 R6, [R4+0x1b8] ;  /* 0x0001b80004067984 */ /* 0x000e220000000a00 */
[----:B------:R-:W-:-:S03]  /*38f0*/  DFMA R74, R68, UR48, R74 ;  /* 0x00000030444a7c2b */ /* 0x000fc6000800004a */
[C---:B------:R-:W-:Y:S02]  /*3900*/  DFMA R20, R68.reuse, UR40, R20 ;  /* 0x0000002844147c2b */ /* 0x040fe40008000014 */
[----:B------:R-:W-:Y:S02]  /*3910*/  DFMA R64, R68, UR46, R64 ;  /* 0x0000002e44407c2b */ /* 0x000fe40008000040 */
[C-C-:B0-----:R-:W-:Y:S02]  /*3920*/  DADD R8, R6.reuse, R6.reuse ;  /* 0x0000000006087229 */ /* 0x141fe40000000006 */
[----:B------:R-:W-:-:S06]  /*3930*/  DADD R6, R6, -R6 ;  /* 0x0000000006067229 */ /* 0x000fcc0000000806 */
[----:B------:R-:W-:Y:S02]  /*3940*/  DMUL R8, R8, 0.5 ;  /* 0x3fe0000008087828 */ /* 0x000fe40000000000 */
[C---:B------:R-:W-:Y:S02]  /*3950*/  DFMA R20, R6.reuse, UR76, R20 ;  /* 0x0000004c06147c2b */ /* 0x040fe40008000014 */
[----:B------:R-:W-:Y:S02]  /*3960*/  DFMA R64, R6, UR58, R64 ;  /* 0x0000003a06407c2b */ /* 0x000fe40008000040 */
[----:B------:R-:W-:Y:S02]  /*3970*/  DFMA R106, R76, R6, R106 ;  /* 0x000000064c6a722b */ /* 0x000fe4000000006a */
[----:B------:R-:W-:Y:S02]  /*3980*/  DFMA R12, R8, UR74, R12 ;  /* 0x0000004a080c7c2b */ /* 0x000fe4000800000c */
[----:B------:R-:W-:-:S02]  /*3990*/  DFMA R18, R72, R8, R18 ;  /* 0x000000084812722b */ /* 0x000fc40000000012 */
[C---:B------:R-:W-:Y:S02]  /*39a0*/  DFMA R14, R8.reuse, UR52, R14 ;  /* 0x00000034080e7c2b */ /* 0x040fe4000800000e */
[C---:B------:R-:W-:Y:S02]  /*39b0*/  DFMA R16, R8.reuse, UR50, R16 ;  /* 0x0000003208107c2b */ /* 0x040fe40008000010 */
[----:B------:R-:W-:Y:S02]  /*39c0*/  DFMA R22, R8, UR60, R22 ;  /* 0x0000003c08167c2b */ /* 0x000fe40008000016 */
        /* <DEDUP_REMOVED lines=22> */
.L_x_711:
[----:B------:R-:W-:Y:S05]  /*3b30*/  BSYNC.RECONVERGENT B0 ;  /* 0x0000000000007941 */ /* 0x000fea0003800200 */
.L_x_710:
        /* <DEDUP_REMOVED lines=27> */
[----:B------:R-:W-:Y:S01]  /*3cf0*/  LDS.64 R8, [R2+0x16b0] ;  /* 0x0016b00002087984 */ /* 0x000fe20000000a00 */
[----:B------:R-:W-:Y:S02]  /*3d00*/  MOV.SPILL R96, UR53 ;  /* 0x0000003500607c02 */ /* 0x000fe40009000f00 */
[----:B------:R-:W-:Y:S02]  /*3d10*/  MOV.SPILL R97, UR52 ;  /* 0x0000003400617c02 */ /* 0x000fe40009000f00 */
[----:B------:R-:W-:-:S02]  /*3d20*/  R2UR UR52, R28 ;  /* 0x000000001c3472ca */ /* 0x000fc400000e0000 */
[----:B------:R-:W-:Y:S02]  /*3d30*/  R2UR UR53, R29 ;  /* 0x000000001d3572ca */ /* 0x000fe400000e0000 */
[----:B------:R-:W-:Y:S02]  /*3d40*/  MOV.SPILL R95, UR51 ;  /* 0x00000033005f7c02 */ /* 0x000fe40009000f00 */
[----:B------:R-:W-:Y:S01]  /*3d50*/  MOV.SPILL R94, UR50 ;  /* 0x00000032005e7c02 */ /* 0x000fe20009000f00 */
[C-C-:B0-----:R-:W-:Y:S01]  /*3d60*/  DADD R24, R22.reuse, R4.reuse ;  /* 0x0000000016187229 */ /* 0x141fe20000000004 */
[----:B------:R-:W-:Y:S01]  /*3d70*/  MOV.SPILL R82, UR77 ;  /* 0x0000004d00527c02 */ /* 0x000fe20009000f00 */
[----:B------:R-:W-:Y:S01]  /*3d80*/  DADD R22, R22, -R4 ;  /* 0x0000000016167229 */ /* 0x000fe20000000804 */
[----:B------:R-:W-:Y:S01]  /*3d90*/  MOV.SPILL R83, UR76 ;  /* 0x0000004c00537c02 */ /* 0x000fe20009000f00 */
[----:B------:R-:W-:Y:S01]  /*3da0*/  LDS.64 R4, [R2+0x12e8] ;  /* 0x0012e80002047984 */ /* 0x000fe20000000a00 */
[----:B------:R-:W-:-:S02]  /*3db0*/  R2UR UR50, R36 ;  /* 0x00000000243272ca */ /* 0x000fc400000e0000 */
[----:B------:R-:W-:Y:S01]  /*3dc0*/  R2UR UR51, R37 ;  /* 0x00000000253372ca */ /* 0x000fe200000e0000 */
[C-C-:B-1----:R-:W-:Y:S01]  /*3dd0*/  DADD R18, R20.reuse, R6.reuse ;  /* 0x0000000014127229 */ /* 0x142fe20000000006 */
[----:B------:R-:W-:Y:S01]  /*3de0*/  R2UR UR76, R42 ;  /* 0x000000002a4c72ca */ /* 0x000fe200000e0000 */
[----:B------:R-:W-:Y:S01]  /*3df0*/  DADD R20, R20, -R6 ;  /* 0x0000000014147229 */ /* 0x000fe20000000806 */
[----:B------:R-:W-:Y:S01]  /*3e00*/  R2UR UR77, R43 ;  /* 0x000000002b4d72ca */ /* 0x000fe200000e0000 */
[----:B------:R-:W0:Y:S01]  /*3e10*/  LDS.64 R6, [R2+0xf20] ;  /* 0x000f200002067984 */ /* 0x000e220000000a00 */
[----:B------:R-:W-:Y:S02]  /*3e20*/  DFMA R38, R38, R22, RZ ;  /* 0x000000162626722b */ /* 0x000fe400000000ff */
[----:B------:R-:W-:Y:S02]  /*3e30*/  DFMA R80, R80, R24, RZ ;  /* 0x000000185050722b */ /* 0x000fe400000000ff */
[----:B--2---:R-:W-:-:S02]  /*3e40*/  DADD R16, R14, R46 ;  /* 0x000000000e107229 */ /* 0x004fc4000000002e */
[----:B------:R-:W-:Y:S02]  /*3e50*/  DADD R14, R14, -R46 ;  /* 0x000000000e0e7229 */ /* 0x000fe4000000082e */
[----:B------:R-:W-:Y:S02]  /*3e60*/  DFMA R44, R44, R20, R38 ;  /* 0x000000142c2c722b */ /* 0x000fe40000000026 */
[----:B------:R-:W-:Y:S01]  /*3e70*/  DFMA R38, R24, UR60, RZ ;  /* 0x0000003c18267c2b */ /* 0x000fe200080000ff */
[----:B------:R-:W-:Y:S01]  /*3e80*/  R2UR UR60, R30 ;  /* 0x000000001e3c72ca */ /* 0x000fe200000e0000 */
[----:B------:R-:W-:Y:S01]  /*3e90*/  DFMA R40, R40, R18, R80 ;  /* 0x000000122828722b */ /* 0x000fe20000000050 */
[----:B------:R-:W-:Y:S01]  /*3ea0*/  R2UR UR61, R31 ;  /* 0x000000001f3d72ca */ /* 0x000fe200000e0000 */
[----:B------:R-:W-:Y:S02]  /*3eb0*/  DFMA R48, R24, UR20, RZ ;  /* 0x0000001418307c2b */ /* 0x000fe400080000ff */
[C---:B------:R-:W-:Y:S01]  /*3ec0*/  DFMA R46, R22.reuse, UR56, RZ ;  /* 0x00000038162e7c2b */ /* 0x040fe200080000ff */
[----:B------:R-:W-:Y:S01]  /*3ed0*/  R2UR UR56, R86 ;  /* 0x00000000563872ca */ /* 0x000fe200000e0000 */
[----:B------:R-:W-:Y:S01]  /*3ee0*/  DFMA R52, R22, UR18, RZ ;  /* 0x0000001216347c2b */ /* 0x000fe200080000ff */
[----:B------:R-:W-:Y:S01]  /*3ef0*/  R2UR UR57, R87 ;  /* 0x00000000573972ca */ /* 0x000fe200000e0000 */
        /* <DEDUP_REMOVED lines=23> */
[C-C-:B---3--:R-:W-:Y:S01]  /*4070*/  DADD R18, R10.reuse, R12.reuse ;  /* 0x000000000a127229 */ /* 0x148fe2000000000c */
[----:B------:R-:W-:Y:S01]  /*4080*/  R2UR.FILL UR76, R83 ;  /* 0x00000000534c72ca */ /* 0x000fe200004e0000 */
[----:B------:R-:W-:-:S02]  /*4090*/  DADD R10, R10, -R12 ;  /* 0x000000000a0a7229 */ /* 0x000fc4000000080c */
        /* <DEDUP_REMOVED lines=8> */
[----:B------:R-:W-:Y:S02]  /*4120*/  DFMA R40, R16, R50, R40 ;  /* 0x000000321028722b */ /* 0x000fe40000000028 */
[----:B------:R-:W-:-:S02]  /*4130*/  DFMA R44, R14, R54, R44 ;  /* 0x000000360e2c722b */ /* 0x000fc4000000002c */
[C---:B------:R-:W-:Y:S01]  /*4140*/  DFMA R22, R16.reuse, UR54, R22 ;  /* 0x0000003610167c2b */ /* 0x040fe20008000016 */
[----:B------:R-:W-:Y:S01]  /*4150*/  R2UR.FILL UR55, R62 ;  /* 0x000000003e3772ca */ /* 0x000fe200004e0000 */
[----:B------:R-:W-:Y:S01]  /*4160*/  DFMA R78, R16, UR4, R78 ;  /* 0x00000004104e7c2b */ /* 0x000fe2000800004e */
[----:B------:R-:W-:Y:S01]  /*4170*/  R2UR.FILL UR54, R63 ;  /* 0x000000003f3672ca */ /* 0x000fe200004e0000 */
[C---:B------:R-:W-:Y:S02]  /*4180*/  DFMA R74, R14.reuse, UR24, R74 ;  /* 0x000000180e4a7c2b */ /* 0x040fe4000800004a */
[----:B------:R-:W-:Y:S02]  /*4190*/  DFMA R80, R14, UR22, R80 ;  /* 0x000000160e507c2b */ /* 0x000fe40008000050 */
[C-C-:B0-----:R-:W-:Y:S02]  /*41a0*/  DADD R12, R6.reuse, R8.reuse ;  /* 0x00000000060c7229 */ /* 0x141fe40000000008 */
[----:B------:R-:W-:-:S02]  /*41b0*/  DADD R6, R6, -R8 ;  /* 0x0000000006067229 */ /* 0x000fc40000000808 */
[C---:B------:R-:W-:Y:S02]  /*41c0*/  DFMA R24, R18.reuse, UR66, R24 ;  /* 0x0000004212187c2b */ /* 0x040fe40008000018 */
[----:B------:R-:W-:Y:S02]  /*41d0*/  DFMA R38, R18, UR28, R38 ;  /* 0x0000001c12267c2b */ /* 0x000fe40008000026 */
[----:B------:R-:W-:Y:S02]  /*41e0*/  DADD R8, R4, R4 ;  /* 0x0000000004087229 */ /* 0x000fe40000000004 */
[C---:B------:R-:W-:Y:S02]  /*41f0*/  DFMA R46, R10.reuse, UR68, R46 ;  /* 0x000000440a2e7c2b */ /* 0x040fe4000800002e */
[----:B------:R-:W-:Y:S02]  /*4200*/  DFMA R52, R10, UR32, R52 ;  /* 0x000000200a347c2b */ /* 0x000fe40008000034 */
[----:B------:R-:W-:-:S02]  /*4210*/  DFMA R40, R56, R18, R40 ;  /* 0x000000123828722b */ /* 0x000fc40000000028 */
[----:B------:R-:W-:Y:S02]  /*4220*/  DFMA R44, R60, R10, R44 ;  /* 0x0000000a3c2c722b */ /* 0x000fe4000000002c */
[C---:B------:R-:W-:Y:S02]  /*4230*/  DFMA R22, R18.reuse, UR26, R22 ;  /* 0x0000001a12167c2b */ /* 0x040fe40008000016 */
[----:B------:R-:W-:Y:S02]  /*4240*/  DFMA R78, R18, UR70, R78 ;  /* 0x00000046124e7c2b */ /* 0x000fe4000800004e */
[C---:B------:R-:W-:Y:S02]  /*4250*/  DFMA R74, R10.reuse, UR30, R74 ;  /* 0x0000001e0a4a7c2b */ /* 0x040fe4000800004a */
[----:B------:R-:W-:Y:S02]  /*4260*/  DFMA R80, R10, UR72, R80 ;  /* 0x000000480a507c2b */ /* 0x000fe40008000050 */
[----:B------:R-:W-:-:S02]  /*4270*/  DADD R4, R4, -R4 ;  /* 0x0000000004047229 */ /* 0x000fc40000000804 */
[----:B------:R-:W-:Y:S02]  /*4280*/  DMUL R8, R8, 0.5 ;  /* 0x3fe0000008087828 */ /* 0x000fe40000000000 */
[C---:B------:R-:W-:Y:S02]  /*4290*/  DFMA R24, R12.reuse, UR36, R24 ;  /* 0x000000240c187c2b */ /* 0x040fe40008000018 */
[----:B------:R-:W-:Y:S02]  /*42a0*/  DFMA R38, R12, UR34, R38 ;  /* 0x000000220c267c2b */ /* 0x000fe40008000026 */
        /* <DEDUP_REMOVED lines=8> */
[----:B------:R-:W-:-:S02]  /*4330*/  DFMA R24, R8, UR74, R24 ;  /* 0x0000004a08187c2b */ /* 0x000fc40008000018 */
[----:B------:R-:W-:Y:S02]  /*4340*/  DFMA R38, R8, UR52, R38 ;  /* 0x0000003408267c2b */ /* 0x000fe40008000026 */
[C---:B------:R-:W-:Y:S02]  /*4350*/  DFMA R46, R4.reuse, UR76, R46 ;  /* 0x0000004c042e7c2b */ /* 0x040fe4000800002e */
[----:B------:R-:W-:Y:S02]  /*4360*/  DFMA R62, R4, UR56, R52 ;  /* 0x00000038043e7c2b */ /* 0x000fe40008000034 */
[----:B------:R-:W-:Y:S02]  /*4370*/  DFMA R40, R72, R8, R40 ;  /* 0x000000084828722b */ /* 0x000fe40000000028 */
[----:B------:R-:W-:Y:S02]  /*4380*/  DFMA R44, R76, R4, R44 ;  /* 0x000000044c2c722b */ /* 0x000fe4000000002c */
[----:B------:R-:W-:-:S02]  /*4390*/  DFMA R22, R8, UR50, R22 ;  /* 0x0000003208167c2b */ /* 0x000fc40008000016 */
[----:B------:R-:W-:Y:S02]  /*43a0*/  DFMA R78, R8, UR60, R78 ;  /* 0x0000003c084e7c2b */ /* 0x000fe4000800004e */
[C---:B------:R-:W-:Y:S02]  /*43b0*/  DFMA R74, R4.reuse, UR54, R74 ;  /* 0x00000036044a7c2b */ /* 0x040fe4000800004a */
[----:B------:R-:W-:Y:S02]  /*43c0*/  DFMA R80, R4, UR58, R80 ;  /* 0x0000003a04507c2b */ /* 0x000fe40008000050 */
[C-C-:B------:R-:W-:Y:S02]  /*43d0*/  DADD R58, R24.reuse, -R46.reuse ;  /* 0x00000000183a7229 */ /* 0x140fe4000000082e */
[----:B------:R-:W-:Y:S02]  /*43e0*/  DADD R52, R24, R46 ;  /* 0x0000000018347229 */ /* 0x000fe4000000002e */
[----:B------:R-:W-:-:S02]  /*43f0*/  DADD R92, R38, -R62 ;  /* 0x00000000265c7229 */ /* 0x000fc4000000083e */
[C-C-:B------:R-:W-:Y:S02]  /*4400*/  DADD R48, R40.reuse, -R44.reuse ;  /* 0x0000000028307229 */ /* 0x140fe4000000082c */
[----:B------:R-:W-:Y:S02]  /*4410*/  DADD R104, R40, R44 ;  /* 0x0000000028687229 */ /* 0x000fe4000000002c */
[----:B------:R-:W-:Y:S02]  /*4420*/  DADD R62, R38, R62 ;  /* 0x00000000263e7229 */ /* 0x000fe4000000003e */
[C-C-:B------:R-:W-:Y:S02]  /*4430*/  DADD R24, R22.reuse, -R74.reuse ;  /* 0x0000000016187229 */ /* 0x140fe4000000084a */
[----:B------:R-:W-:Y:S02]  /*4440*/  DADD R98, R22, R74 ;  /* 0x0000000016627229 */ /* 0x000fe4000000004a */
[----:B------:R-:W-:-:S02]  /*4450*/  DADD R46, R78, -R80 ;  /* 0x000000004e2e7229 */ /* 0x000fc40000000850 */
[----:B------:R-:W-:-:S11]  /*4460*/  DADD R100, R78, R80 ;  /* 0x000000004e647229 */ /* 0x000fd60000000050 */
.L_x_713:
[----:B------:R-:W-:Y:S05]  /*4470*/  BSYNC.RECONVERGENT B0 ;  /* 0x0000000000007941 */ /* 0x000fea0003800200 */
.L_x_712:
        /* <DEDUP_REMOVED lines=17> */
.L_x_714:
        /* <DEDUP_REMOVED lines=15> */
.L_x_2991:


//--------------------- .text._Z42massMatrixMultiplyMonolithicConstantKernelILi10ELi10ELi1EEviPKdS1_S1_S1_Pd --------------------------
	.section	.text._Z42massMatrixMultiplyMonolithicConstantKernelILi10ELi10ELi1EEviPKdS1_S1_S1_Pd,"ax",@progbits
	.align	128
        .global         _Z42massMatrixMultiplyMonolithicConstantKernelILi10ELi10ELi1EEviPKdS1_S1_S1_Pd
        .type           _Z42massMatrixMultiplyMonolithicConstantKernelILi10ELi10ELi1EEviPKdS1_S1_S1_Pd,@function
        .size           _Z42massMatrixMultiplyMonolithicConstantKernelILi10ELi10ELi1EEviPKdS1_S1_S1_Pd,(.L_x_2992 - _Z42massMatrixMultiplyMonolithicConstantKernelILi10ELi10ELi1EEviPKdS1_S1_S1_Pd)
        .other          _Z42massMatrixMultiplyMonolithicConstantKernelILi10ELi10ELi1EEviPKdS1_S1_S1_Pd,@"STO_CUDA_ENTRY STV_DEFAULT"
_Z42massMatrixMultiplyMonolithicConstantKernelILi10ELi10ELi1EEviPKdS1_S1_S1_Pd:
.text._Z42massMatrixMultiplyMonolithicConstantKernelILi10ELi10ELi1EEviPKdS1_S1_S1_Pd:
[----:B------:R-:W-:Y:S01]  /*0000*/  LDC R1, c[0x0][0x37c] ;  /* 0x0000df00ff017b82 */ /* 0x000fe20000000800 */
[----:B------:R-:W0:Y:S07]  /*0010*/  S2R R31, SR_TID.Y ;  /* 0x00000000001f7919 */ /* 0x000e2e0000002200 */
[----:B------:R-:W0:Y:S01]  /*0020*/  S2UR UR4, SR_CTAID.X ;  /* 0x00000000000479c3 */ /* 0x000e220000002500 */
[----:B------:R-:W1:Y:S01]  /*0030*/  LDCU UR5, c[0x0][0x380] ;  /* 0x00007000ff0577ac */ /* 0x000e620008000800 */
[----:B------:R-:W-:Y:S01]  /*0040*/  MOV R3, 0x400 ;  /* 0x0000040000037802 */ /* 0x000fe20000000f00 */
[----:B------:R-:W2:Y:S01]  /*0050*/  S2R R22, SR_CgaCtaId ;  /* 0x0000000000167919 */ /* 0x000ea20000008800 */
[----:B------:R-:W3:Y:S01]  /*0060*/  LDCU.64 UR76, c[0x0][0x358] ;  /* 0x00006b00ff4c77ac */ /* 0x000ee20008000a00 */
[----:B------:R-:W4:Y:S01]  /*0070*/  S2R R25, SR_TID.X ;  /* 0x0000000000197919 */ /* 0x000f220000002100 */
[----:B0-----:R-:W-:Y:S01]  /*0080*/  VIADD R0, R31, UR4 ;  /* 0x000000041f007c36 */ /* 0x001fe20008000000 */
[----:B--2---:R-:W-:Y:S01]  /*0090*/  LEA R22, R22, R3, 0x18 ;  /* 0x0000000316167211 */ /* 0x004fe200078ec0ff */
[----:B------:R-:W-:Y:S03]  /*00a0*/  BAR.SYNC.DEFER_BLOCKING 0x0 ;  /* 0x0000000000007b1d */ /* 0x000fe60000010000 */
[----:B-1----:R-:W-:-:S02]  /*00b0*/  ISETP.GE.AND P0, PT, R0, UR5, PT ;  /* 0x0000000500007c0c */ /* 0x002fc4000bf06270 */
[----:B----4-:R-:W-:Y:S01]  /*00c0*/  LOP3.LUT R2, R25, 0xffff, RZ, 0xc0, !PT ;  /* 0x0000ffff19027812 */ /* 0x010fe200078ec0ff */
[----:B------:R-:W-:Y:S01]  /*00d0*/  IMAD R22, R31, 0x1f40, R22 ;  /* 0x00001f401f167824 */ /* 0x000fe200078e0216 */
[C---:B------:R-:W-:Y:S02]  /*00e0*/  PRMT R23, R25.reuse, 0x9910, RZ ;  /* 0x0000991019177816 */ /* 0x040fe400000000ff */
[----:B------:R-:W-:Y:S01]  /*00f0*/  ISETP.GT.U32.AND P1, PT, R25, 0x63, PT ;  /* 0x000000631900780c */ /* 0x000fe20003f24070 */
[----:B------:R-:W-:Y:S02]  /*0100*/  IMAD R2, R2, 0x199a, RZ ;  /* 0x0000199a02027824 */ /* 0x000fe400078e02ff */
[----:B------:R-:W-:-:S03]  /*0110*/  IMAD R23, R23, 0xcd, RZ ;  /* 0x000000cd17177824 */ /* 0x000fc600078e02ff */
[----:B------:R-:W-:Y:S01]  /*0120*/  SHF.R.U32.HI R27, RZ, 0x10, R2 ;  /* 0x00000010ff1b7819 */ /* 0x000fe20000011602 */
[----:B------:R-:W0:Y:S01]  /*0130*/  @!P0 LDC.64 R20, c[0x0][0x3a0] ;  /* 0x0000e800ff148b82 */ /* 0x000e220000000a00 */
[----:B------:R-:W-:Y:S01]  /*0140*/  @!P0 IMAD R3, R0, 0x3e8, R25 ;  /* 0x000003e800038824 */ /* 0x000fe200078e0219 */
[----:B------:R-:W-:Y:S02]  /*0150*/  LOP3.LUT R23, R23, 0xffff, RZ, 0xc0, !PT ;  /* 0x0000ffff17177812 */ /* 0x000fe400078ec0ff */
[----:B------:R-:W-:Y:S02]  /*0160*/  PRMT R2, R27, 0x9910, RZ ;  /* 0x000099101b027816 */ /* 0x000fe400000000ff */
[----:B------:R-:W-:-:S03]  /*0170*/  SHF.R.U32.HI R35, RZ, 0xb, R23 ;  /* 0x0000000bff237819 */ /* 0x000fc60000011617 */
[----:B------:R-:W-:-:S04]  /*0180*/  IMAD R2, R2, 0xa, RZ ;  /* 0x0000000a02027824 */ /* 0x000fc800078e02ff */
[----:B------:R-:W-:-:S05]  /*0190*/  IMAD.MOV R2, RZ, RZ, -R2 ;  /* 0x000000ffff027224 */ /* 0x000fca00078e0a02 */
[----:B------:R-:W-:Y:S01]  /*01a0*/  PRMT R34, R2, 0x7710, RZ ;  /* 0x0000771002227816 */ /* 0x000fe200000000ff */
[----:B0-----:R-:W-:Y:S02]  /*01b0*/  @!P0 IMAD.WIDE R20, R3, 0x8, R20 ;  /* 0x0000000803148825 */ /* 0x001fe400078e0214 */
[----:B------:R-:W0:Y:S01]  /*01c0*/  LDC.64 R2, c[0x0][0x388] ;  /* 0x0000e200ff027b82 */ /* 0x000e220000000a00 */
[----:B------:R-:W-:Y:S01]  /*01d0*/  LOP3.LUT R35, R35, 0xffff, RZ, 0xc0, !PT ;  /* 0x0000ffff23237812 */ /* 0x000fe200078ec0ff */
[----:B------:R-:W-:Y:S01]  /*01e0*/  IMAD.IADD R34, R34, 0x1, R25 ;  /* 0x0000000122227824 */ /* 0x000fe200078e0219 */
[----:B---3--:R1:W5:Y:S04]  /*01f0*/  @!P0 LDG.E.64.CONSTANT R28, desc[UR76][R20.64] ;  /* 0x0000004c141c8981 */ /* 0x008368000c1e9b00 */
        /* <DEDUP_REMOVED lines=9> */
[----:B------:R-:W-:Y:S01]  /*0290*/  BSSY.RECONVERGENT B0, `(.L_x_715) ;  /* 0x00000dc000007945 */ /* 0x000fe20003800200 */
[--C-:B------:R-:W-:Y:S01]  /*02a0*/  IMAD R37, R27, 0x320, R22.reuse ;  /* 0x000003201b257824 */ /* 0x100fe200078e0216 */
[----:B------:R-:W-:Y:S01]  /*02b0*/  LOP3.LUT R26, R34, 0xffff, RZ, 0xc0, !PT ;  /* 0x0000ffff221a7812 */ /* 0x000fe200078ec0ff */
[----:B------:R-:W-:Y:S01]  /*02c0*/  IMAD R36, R35, 0x50, R22 ;  /* 0x0000005023247824 */ /* 0x000fe200078e0216 */
[----:B------:R-:W-:Y:S06]  /*02d0*/  @P1 BRA `(.L_x_716) ;  /* 0x0000000c005c1947 */ /* 0x000fec0003800000 */
[----:B------:R-:W2:Y:S01]  /*02e0*/  LDCU.128 UR4, c[0x3][0x20] ;  /* 0x00c00400ff0477ac */ /* 0x000ea20008000c00 */
[----:B------:R-:W1:Y:S01]  /*02f0*/  LDCU.128 UR8, c[0x3][URZ] ;  /* 0x00c00000ff0877ac */ /* 0x000e620008000c00 */
[----:B------:R-:W3:Y:S01]  /*0300*/  LDCU.128 UR24, c[0x3][0xa0] ;  /* 0x00c01400ff1877ac */ /* 0x000ee20008000c00 */
[----:B------:R-:W4:Y:S01]  /*0310*/  LDCU.128 UR28, c[0x3][0x140] ;  /* 0x00c02800ff1c77ac */ /* 0x000f220008000c00 */
[----:B------:R-:W0:Y:S01]  /*0320*/  LDCU.128 UR12, c[0x3][0xf0] ;  /* 0x00c01e00ff0c77ac */ /* 0x000e220008000c00 */
[----:B--2---:R-:W-:Y:S01]  /*0330*/  UMOV UR70, UR4 ;  /* 0x0000000400467c82 */ /* 0x004fe20008000000 */
[----:B------:R-:W-:Y:S01]  /*0340*/  UMOV UR71, UR5 ;  /* 0x0000000500477c82 */ /* 0x000fe20008000000 */
[----:B------:R-:W-:Y:S01]  /*0350*/  UMOV UR68, UR6 ;  /* 0x0000000600447c82 */ /* 0x000fe20008000000 */
[----:B------:R-:W-:Y:S01]  /*0360*/  UMOV UR69, UR7 ;  /* 0x0000000700457c82 */ /* 0x000fe20008000000 */
[----:B------:R-:W2:Y:S01]  /*0370*/  LDCU.128 UR4, c[0x3][0x30] ;  /* 0x00c00600ff0477ac */ /* 0x000ea20008000c00 */
[----:B-1---5:R-:W-:-:S02]  /*0380*/  DFMA R20, R28, UR8, RZ ;  /* 0x000000081c147c2b */ /* 0x022fc400080000ff */
[C---:B---3--:R-:W-:Y:S01]  /*0390*/  DFMA R24, R28.reuse, UR24, RZ ;  /* 0x000000181c187c2b */ /* 0x048fe200080000ff */
[----:B------:R-:W1:Y:S01]  /*03a0*/  LDCU.128 UR20, c[0x3][0x50] ;  /* 0x00c00a00ff1477ac */ /* 0x000e620008000c00 */
[----:B----4-:R-:W-:Y:S01]  /*03b0*/  DFMA R40, R28, UR28, RZ ;  /* 0x0000001c1c287c2b */ /* 0x010fe200080000ff */
[----:B------:R-:W3:Y:S03]  /*03c0*/  LDCU.128 UR16, c[0x3][0x1e0] ;  /* 0x00c03c00ff1077ac */ /* 0x000ee60008000c00 */
[----:B------:R-:W-:Y:S02]  /*03d0*/  DFMA R20, R44, UR10, R20 ;  /* 0x0000000a2c147c2b */ /* 0x000fe40008000014 */
[----:B0-----:R-:W-:Y:S01]  /*03e0*/  DFMA R38, R28, UR12, RZ ;  /* 0x0000000c1c267c2b */ /* 0x001fe200080000ff */
[----:B------:R-:W0:Y:S01]  /*03f0*/  LDCU.128 UR56, c[0x3][0x230] ;  /* 0x00c04600ff3877ac */ /* 0x000e220008000c00 */
[----:B------:R-:W-:-:S02]  /*0400*/  DFMA R24, R44, UR26, R24 ;  /* 0x0000001a2c187c2b */ /* 0x000fc40008000018 */
[C---:B------:R-:W-:Y:S01]  /*0410*/  DFMA R40, R44.reuse, UR30, R40 ;  /* 0x0000001e2c287c2b */ /* 0x040fe20008000028 */
[----:B------:R-:W4:Y:S03]  /*0420*/  LDCU.128 UR72, c[0x3][0x10] ;  /* 0x00c00200ff4877ac */ /* 0x000f260008000c00 */
[----:B------:R-:W-:Y:S01]  /*0430*/  DFMA R38, R44, UR14, R38 ;  /* 0x0000000e2c267c2b */ /* 0x000fe20008000026 */
[----:B--2---:R-:W-:Y:S01]  /*0440*/  UMOV UR40, UR4 ;  /* 0x0000000400287c82 */ /* 0x004fe20008000000 */
[----:B------:R-:W-:Y:S01]  /*0450*/  UMOV UR41, UR5 ;  /* 0x0000000500297c82 */ /* 0x000fe20008000000 */
[----:B------:R-:W-:Y:S01]  /*0460*/  UMOV UR64, UR6 ;  /* 0x0000000600407c82 */ /* 0x000fe20008000000 */
[----:B------:R-:W-:Y:S01]  /*0470*/  UMOV UR65, UR7 ;  /* 0x0000000700417c82 */ /* 0x000fe20008000000 */
[----:B------:R-:W2:Y:S01]  /*0480*/  LDCU.128 UR4, c[0x3][0x40] ;  /* 0x00c00800ff0477ac */ /* 0x000ea20008000c00 */
[----:B-1----:R-:W-:-:S02]  /*0490*/  DFMA R22, R28, UR20, RZ ;  /* 0x000000141c167c2b */ /* 0x002fc400080000ff */
[C---:B---3--:R-:W-:Y:S01]  /*04a0*/  DFMA R32, R28.reuse, UR16, RZ ;  /* 0x000000101c207c2b */ /* 0x048fe200080000ff */
[----:B------:R-:W-:Y:S01]  /*04b0*/  UMOV UR8, UR40 ;  /* 0x0000002800087c82 */ /* 0x000fe20008000000 */
[----:B------:R-:W-:Y:S01]  /*04c0*/  UMOV UR9, UR41 ;  /* 0x0000002900097c82 */ /* 0x000fe20008000000 */
[----:B------:R-:W1:Y:S01]  /*04d0*/  LDCU.128 UR40, c[0x3][0x280] ;  /* 0x00c05000ff2877ac */ /* 0x000e620008000c00 */
[----:B0-----:R-:W-:Y:S02]  /*04e0*/  DFMA R30, R28, UR56, RZ ;  /* 0x000000381c1e7c2b */ /* 0x001fe400080000ff */
[C---:B------:R-:W-:Y:S01]  /*04f0*/  DFMA R22, R44.reuse, UR22, R22 ;  /* 0x000000162c167c2b */ /* 0x040fe20008000016 */
[----:B------:R-:W-:Y:S01]  /*0500*/  UMOV UR12, UR8 ;  /* 0x00000008000c7c82 */ /* 0x000fe20008000000 */
[----:B------:R-:W-:Y:S01]  /*0510*/  UMOV UR13, UR9 ;  /* 0x00000009000d7c82 */ /* 0x000fe20008000000 */
[----:B------:R-:W0:Y:S01]  /*0520*/  LDCU.128 UR36, c[0x3][0xb0] ;  /* 0x00c01600ff2477ac */ /* 0x000e220008000c00 */
[----:B------:R-:W-:-:S02]  /*0530*/  DFMA R32, R44, UR18, R32 ;  /* 0x000000122c207c2b */ /* 0x000fc40008000020 */
[----:B------:R-:W-:Y:S01]  /*0540*/  DFMA R30, R44, UR58, R30 ;  /* 0x0000003a2c1e7c2b */ /* 0x000fe2000800001e */
[----:B------:R-:W3:Y:S01]  /*0550*/  LDCU.128 UR32, c[0x3][0x60] ;  /* 0x00c00c00ff2077ac */ /* 0x000ee20008000c00 */
[----:B----4-:R-:W-:Y:S01]  /*0560*/  DFMA R20, R18, UR72, R20 ;  /* 0x0000004812147c2b */ /* 0x010fe20008000014 */
[----:B--2---:R-:W-:Y:S01]  /*0570*/  UMOV UR52, UR4 ;  /* 0x0000000400347c82 */ /* 0x004fe20008000000 */
[----:B------:R-:W-:Y:S01]  /*0580*/  UMOV UR53, UR5 ;  /* 0x0000000500357c82 */ /* 0x000fe20008000000 */
[----:B------:R-:W-:Y:S01]  /*0590*/  UMOV UR66, UR6 ;  /* 0x0000000600427c82 */ /* 0x000fe20008000000 */
[----:B------:R-:W-:Y:S01]  /*05a0*/  UMOV UR67, UR7 ;  /* 0x0000000700437c82 */ /* 0x000fe20008000000 */
[----:B------:R-:W2:Y:S01]  /*05b0*/  LDCU.128 UR4, c[0x3][0x190] ;  /* 0x00c03200ff0477ac */ /* 0x000ea20008000c00 */
[----:B-1----:R-:W-:Y:S02]  /*05c0*/  DFMA R46, R28, UR40, RZ ;  /* 0x000000281c2e7c2b */ /* 0x002fe400080000ff */
[----:B------:R-:W-:Y:S01]  /*05d0*/  DFMA R20, R16, UR74, R20 ;  /* 0x0000004a10147c2b */ /* 0x000fe20008000014 */
[----:B------:R-:W-:Y:S01]  /*05e0*/  UMOV UR24, UR52 ;  /* 0x0000003400187c82 */ /* 0x000fe20008000000 */
[----:B------:R-:W-:Y:S01]  /*05f0*/  UMOV UR25, UR53 ;  /* 0x0000003500197c82 */ /* 0x000fe20008000000 */
[----:B------:R-:W1:Y:S01]  /*0600*/  LDCU.128 UR52, c[0x3][0x2d0] ;  /* 0x00c05a00ff3477ac */ /* 0x000e620008000c00 */
[C---:B0-----:R-:W-:Y:S01]  /*0610*/  DFMA R24, R18.reuse, UR36, R24 ;  /* 0x0000002412187c2b */ /* 0x041fe20008000018 */
[----:B------:R-:W-:Y:S01]  /*0620*/  UMOV UR28, UR24 ;  /* 0x00000018001c7c82 */ /* 0x000fe20008000000 */
[----:B------:R-:W-:Y:S01]  /*0630*/  UMOV UR29, UR25 ;  /* 0x00000019001d7c82 */ /* 0x000fe20008000000 */
[----:B------:R-:W-:Y:S01]  /*0640*/  UMOV UR56, UR28 ;  /* 0x0000001c00387c82 */ /* 0x000fe20008000000 */
[----:B------:R-:W-:Y:S01]  /*0650*/  UMOV UR57, UR29 ;  /* 0x0000001d00397c82 */ /* 0x000fe20008000000 */
[----:B------:R-:W0:Y:S01]  /*0660*/  LDCU.128 UR24, c[0x3][0x1a0] ;  /* 0x00c03400ff1877ac */ /* 0x000e220008000c00 */
[----:B---3--:R-:W-:-:S02]  /*0670*/  DFMA R22, R18, UR32, R22 ;  /* 0x0000002012167c2b */ /* 0x008fc40008000016 */
[----:B------:R-:W-:Y:S01]  /*0680*/  DFMA R24, R16, UR38, R24 ;  /* 0x0000002610187c2b */ /* 0x000fe20008000018 */
[----:B------:R-:W3:Y:S01]  /*0690*/  LDCU.128 UR28, c[0x3][0x240] ;  /* 0x00c04800ff1c77ac */ /* 0x000ee20008000c00 */
[C---:B--2---:R-:W-:Y:S01]  /*06a0*/  DFMA R42, R28.reuse, UR4, RZ ;  /* 0x000000041c2a7c2b */ /* 0x044fe200080000ff */
[----:B------:R-:W-:Y:S01]  /*06b0*/  UMOV UR4, UR12 ;  /* 0x0000000c00047c82 */ /* 0x000fe20008000000 */
[----:B------:R-:W-:Y:S01]  /*06c0*/  UMOV UR5, UR13 ;  /* 0x0000000d00057c82 */ /* 0x000fe20008000000 */
[----:B------:R-:W2:Y:S01]  /*06d0*/  LDCU.128 UR8, c[0x3][0x100] ;  /* 0x00c02000ff0877ac */ /* 0x000ea20008000c00 */
[----:B-1----:R-:W-:-:S04]  /*06e0*/  DFMA R48, R28, UR52, RZ ;  /* 0x000000341c307c2b */ /* 0x002fc800080000ff */
[C---:B------:R-:W-:Y:S01]  /*06f0*/  DFMA R42, R44.reuse, UR6, R42 ;  /* 0x000000062c2a7c2b */ /* 0x040fe2000800002a */
[----:B------:R-:W1:Y:S01]  /*0700*/  LDCU.128 UR12, c[0x3][0x1f0] ;  /* 0x00c03e00ff0c77ac */ /* 0x000e620008000c00 */
[----:B------:R-:W-:Y:S02]  /*0710*/  DFMA R28, R44, UR42, R46 ;  /* 0x0000002a2c1c7c2b */ /* 0x000fe4000800002e */
[----:B------:R-:W-:Y:S01]  /*0720*/  DFMA R22, R16, UR34, R22 ;  /* 0x0000002210167c2b */ /* 0x000fe20008000016 */
[----:B------:R-:W-:Y:S01]  /*0730*/  UMOV UR40, UR4 ;  /* 0x0000000400287c82 */ /* 0x000fe20008000000 */
[----:B------:R-:W-:Y:S01]  /*0740*/  UMOV UR41, UR5 ;  /* 0x0000000500297c82 */ /* 0x000fe20008000000 */
[----:B------:R-:W4:Y:S01]  /*0750*/  LDCU.128 UR20, c[0x3][0x150] ;  /* 0x00c02a00ff1477ac */ /* 0x000f220008000c00 */
[----:B------:R-:W-:Y:S02]  /*0760*/  DFMA R44, R44, UR54, R48 ;  /* 0x000000362c2c7c2b */ /* 0x000fe40008000030 */
[C---:B0-----:R-:W-:Y:S01]  /*0770*/  DFMA R42, R18.reuse, UR24, R42 ;  /* 0x00000018122a7c2b */ /* 0x041fe2000800002a */
[----:B------:R-:W0:Y:S01]  /*0780*/  LDCU.128 UR4, c[0x3][0x290] ;  /* 0x00c05200ff0477ac */ /* 0x000e220008000c00 */
[C---:B---3--:R-:W-:Y:S01]  /*0790*/  DFMA R30, R18.reuse, UR28, R30 ;  /* 0x0000001c121e7c2b */ /* 0x048fe2000800001e */
[----:B------:R-:W3:Y:S01]  /*07a0*/  LDCU.128 UR16, c[0x3][0x2e0] ;  /* 0x00c05c00ff1077ac */ /* 0x000ee20008000c00 */
[----:B--2---:R-:W-:-:S04]  /*07b0*/  DFMA R38, R18, UR8, R38 ;  /* 0x0000000812267c2b */ /* 0x004fc80008000026 */
[----:B------:R-:W-:Y:S01]  /*07c0*/  DFMA R42, R16, UR26, R42 ;  /* 0x0000001a102a7c2b */ /* 0x000fe2000800002a */
[----:B------:R-:W-:Y:S01]  /*07d0*/  UMOV UR42, UR56 ;  /* 0x00000038002a7c82 */ /* 0x000fe20008000000 */
[----:B------:R-:W-:Y:S01]  /*07e0*/  UMOV UR43, UR57 ;  /* 0x00000039002b7c82 */ /* 0x000fe20008000000 */
[----:B------:R-:W-:Y:S01]  /*07f0*/  UMOV UR24, UR42 ;  /* 0x0000002a00187c82 */ /* 0x000fe20008000000 */
[----:B------:R-:W-:Y:S01]  /*0800*/  UMOV UR25, UR43 ;  /* 0x0000002b00197c82 */ /* 0x000fe20008000000 */
[----:B------:R-:W-:Y:S01]  /*0810*/  UMOV UR28, UR40 ;  /* 0x00000028001c7c82 */ /* 0x000fe20008000000 */
[----:B------:R-:W-:Y:S01]  /*0820*/  UMOV UR29, UR41 ;  /* 0x00000029001d7c82 */ /* 0x000fe20008000000 */
[----:B------:R-:W2:Y:S01]  /*0830*/  LDCU.128 UR44, c[0x3][0x70] ;  /* 0x00c00e00ff2c77ac */ /* 0x000ea20008000c00 */
[C---:B-1----:R-:W-:Y:S02]  /*0840*/  DFMA R32, R18.reuse, UR12, R32 ;  /* 0x0000000c12207c2b */ /* 0x042fe40008000020 */
[C---:B----4-:R-:W-:Y:S01]  /*0850*/  DFMA R40, R18.reuse, UR20, R40 ;  /* 0x0000001412287c2b */ /* 0x050fe20008000028 */
[----:B------:R-:W1:Y:S01]  /*0860*/  LDCU.128 UR40, c[0x3][0x1b0] ;  /* 0x00c03600ff2877ac */ /* 0x000e620008000c00 */
[----:B0-----:R-:W-:-:S02]  /*0870*/  DFMA R28, R18, UR4, R28 ;  /* 0x00000004121c7c2b */ /* 0x001fc4000800001c */
[----:B------:R-:W-:Y:S01]  /*0880*/  DFMA R38, R16, UR10, R38 ;  /* 0x0000000a10267c2b */ /* 0x000fe20008000026 */
        /* <DEDUP_REMOVED lines=15> */
[C---:B------:R-:W-:Y:S02]  /*0980*/  DFMA R20, R14.reuse, UR16, R20 ;  /* 0x000000100e147c2b */ /* 0x040fe40008000014 */
[C---:B--2---:R-:W-:Y:S01]  /*0990*/  DFMA R22, R14.reuse, UR44, R22 ;  /* 0x0000002c0e167c2b */ /* 0x044fe20008000016 */
[----:B------:R-:W2:Y:S01]  /*09a0*/  LDCU.128 UR64, c[0x3][0x160] ;  /* 0x00c02c00ff4077ac */ /* 0x000ea20008000c00 */
[----:B-1----:R-:W-:Y:S02]  /*09b0*/  DFMA R42, R14, UR40, R42 ;  /* 0x000000280e2a7c2b */ /* 0x002fe4000800002a */
[C---:B------:R-:W-:Y:S01]  /*09c0*/  DFMA R30, R16.reuse, UR30, R30 ;  /* 0x0000001e101e7c2b */ /* 0x040fe2000800001e */
[----:B------:R-:W1:Y:S01]  /*09d0*/  LDCU.128 UR72, c[0x3][0x200] ;  /* 0x00c04000ff4877ac */ /* 0x000e620008000c00 */
[----:B------:R-:W-:-:S02]  /*09e0*/  DFMA R28, R16, UR6, R28 ;  /* 0x00000006101c7c2b */ /* 0x000fc4000800001c */
[----:B------:R-:W-:Y:S01]  /*09f0*/  DFMA R18, R16, UR18, R18 ;  /* 0x0000001210127c2b */ /* 0x000fe20008000012 */
[----:B------:R-:W-:Y:S01]  /*0a00*/  UMOV UR38, UR32 ;  /* 0x0000002000267c82 */ /* 0x000fe20008000000 */
[----:B------:R-:W-:Y:S01]  /*0a10*/  UMOV UR39, UR33 ;  /* 0x0000002100277c82 */ /* 0x000fe20008000000 */
[----:B------:R-:W4:Y:S01]  /*0a20*/  LDCU.128 UR32, c[0x3][0x250] ;  /* 0x00c04a00ff2077ac */ /* 0x000f220008000c00 */
[----:B0-----:R-:W-:Y:S02]  /*0a30*/  DFMA R24, R14, UR52, R24 ;  /* 0x000000340e187c2b */ /* 0x001fe40008000018 */
[----:B------:R-:W-:Y:S01]  /*0a40*/  DFMA R20, R12, UR38, R20 ;  /* 0x000000260c147c2b */ /* 0x000fe20008000014 */
[----:B------:R-:W0:Y:S01]  /*0a50*/  LDCU.128 UR8, c[0x3][0x2a0] ;  /* 0x00c05400ff0877ac */ /* 0x000e220008000c00 */
[----:B---3--:R-:W-:Y:S02]  /*0a60*/  DFMA R38, R14, UR68, R38 ;  /* 0x000000440e267c2b */ /* 0x008fe40008000026 */
[----:B------:R-:W-:Y:S01]  /*0a70*/  DFMA R22, R12, UR46, R22 ;  /* 0x0000002e0c167c2b */ /* 0x000fe20008000016 */
[----:B------:R-:W3:Y:S01]  /*0a80*/  LDCU.128 UR12, c[0x3][0x2f0] ;  /* 0x00c05e00ff0c77ac */ /* 0x000ee20008000c00 */
[----:B--2---:R-:W-:-:S02]  /*0a90*/  DFMA R40, R14, UR64, R40 ;  /* 0x000000400e287c2b */ /* 0x004fc40008000028 */
[----:B------:R-:W-:Y:S01]  /*0aa0*/  DFMA R42, R12, UR42, R42 ;  /* 0x0000002a0c2a7c2b */ /* 0x000fe2000800002a */
[----:B------:R-:W2:Y:S01]  /*0ab0*/  LDCU.128 UR48, c[0x3][0x80] ;  /* 0x00c01000ff3077ac */ /* 0x000ea20008000c00 */
        /* <DEDUP_REMOVED lines=11> */
[----:B----4-:R-:W-:-:S02]  /*0b70*/  DFMA R30, R14, UR32, R30 ;  /* 0x000000200e1e7c2b */ /* 0x010fc4000800001e */
[C---:B0-----:R-:W-:Y:S01]  /*0b80*/  DFMA R28, R14.reuse, UR8, R28 ;  /* 0x000000080e1c7c2b */ /* 0x041fe2000800001c */
[----:B------:R-:W0:Y:S01]  /*0b90*/  LDCU.128 UR16, c[0x3][0x120] ;  /* 0x00c02400ff1077ac */ /* 0x000e220008000c00 */
[----:B---3--:R-:W-:Y:S02]  /*0ba0*/  DFMA R18, R14, UR12, R18 ;  /* 0x0000000c0e127c2b */ /* 0x008fe40008000012 */
[C---:B------:R-:W-:Y:S01]  /*0bb0*/  DFMA R20, R10.reuse, UR52, R20 ;  /* 0x000000340a147c2b */ /* 0x040fe20008000014 */
[----:B------:R-:W3:Y:S01]  /*0bc0*/  LDCU.128 UR20, c[0x3][0x170] ;  /* 0x00c02e00ff1477ac */ /* 0x000ee20008000c00 */
[----:B--2---:R-:W-:Y:S02]  /*0bd0*/  DFMA R22, R10, UR48, R22 ;  /* 0x000000300a167c2b */ /* 0x004fe40008000016 */
[C---:B------:R-:W-:Y:S01]  /*0be0*/  DFMA R38, R12.reuse, UR70, R38 ;  /* 0x000000460c267c2b */ /* 0x040fe20008000026 */
[----:B------:R-:W2:Y:S01]  /*0bf0*/  LDCU.128 UR24, c[0x3][0x1c0] ;  /* 0x00c03800ff1877ac */ /* 0x000ea20008000c00 */
        /* <DEDUP_REMOVED lines=9> */
[----:B------:R-:W-:-:S02]  /*0c90*/  DFMA R22, R8, UR50, R22 ;  /* 0x0000003208167c2b */ /* 0x000fc40008000016 */
[C---:B-1----:R-:W-:Y:S01]  /*0ca0*/  DFMA R24, R10.reuse, UR56, R24 ;  /* 0x000000380a187c2b */ /* 0x042fe20008000018 */
[----:B------:R-:W1:Y:S01]  /*0cb0*/  LDCU.128 UR40, c[0x3][0x300] ;  /* 0x00c06000ff2877ac */ /* 0x000e620008000c00 */
[C---:B0-----:R-:W-:Y:S02]  /*0cc0*/  DFMA R38, R10.reuse, UR16, R38 ;  /* 0x000000100a267c2b */ /* 0x041fe40008000026 */
[C---:B---3--:R-:W-:Y:S01]  /*0cd0*/  DFMA R40, R10.reuse, UR20, R40 ;  /* 0x000000140a287c2b */ /* 0x048fe20008000028 */
[----:B------:R-:W-:Y:S01]  /*0ce0*/  UMOV UR74, UR64 ;  /* 0x00000040004a7c82 */ /* 0x000fe20008000000 */
[----:B------:R-:W-:Y:S01]  /*0cf0*/  UMOV UR75, UR65 ;  /* 0x00000041004b7c82 */ /* 0x000fe20008000000 */
[----:B------:R-:W0:Y:S01]  /*0d00*/  LDCU.128 UR60, c[0x3][0x90] ;  /* 0x00c01200ff3c77ac */ /* 0x000e220008000c00 */
[C---:B--2---:R-:W-:Y:S02]  /*0d10*/  DFMA R42, R10.reuse, UR24, R42 ;  /* 0x000000180a2a7c2b */ /* 0x044fe4000800002a */
        /* <DEDUP_REMOVED lines=8> */
[----:B-1----:R-:W-:Y:S02]  /*0da0*/  DFMA R18, R10, UR40, R18 ;  /* 0x000000280a127c2b */ /* 0x002fe40008000012 */
        /* <DEDUP_REMOVED lines=8> */
[----:B------:R-:W-:Y:S02]  /*0e30*/  DFMA R18, R8, UR42, R18 ;  /* 0x0000002a08127c2b */ /* 0x000fe40008000012 */
[C---:B------:R-:W-:Y:S01]  /*0e40*/  DFMA R20, R6.reuse, UR74, R20 ;  /* 0x0000004a06147c2b */ /* 0x040fe20008000014 */
[----:B------:R-:W1:Y:S01]  /*0e50*/  LDCU.128 UR68, c[0x3][0x2c0] ;  /* 0x00c05800ff4477ac */ /* 0x000e620008000c00 */
[----:B0-----:R-:W-:-:S02]  /*0e60*/  DFMA R22, R6, UR60, R22 ;  /* 0x0000003c06167c2b */ /* 0x001fc40008000016 */
[C---:B--2---:R-:W-:Y:S01]  /*0e70*/  DFMA R24, R6.reuse, UR4, R24 ;  /* 0x0000000406187c2b */ /* 0x044fe20008000018 */
[----:B------:R-:W0:Y:S01]  /*0e80*/  LDCU.128 UR48, c[0x3][0x310] ;  /* 0x00c06200ff3077ac */ /* 0x000e220008000c00 */
[C---:B---3--:R-:W-:Y:S02]  /*0e90*/  DFMA R38, R6.reuse, UR32, R38 ;  /* 0x0000002006267c2b */ /* 0x048fe40008000026 */
[C---:B----4-:R-:W-:Y:S02]  /*0ea0*/  DFMA R40, R6.reuse, UR64, R40 ;  /* 0x0000004006287c2b */ /* 0x050fe40008000028 */
[C---:B-1----:R-:W-:Y:S02]  /*0eb0*/  DFMA R42, R6.reuse, UR52, R42 ;  /* 0x00000034062a7c2b */ /* 0x042fe4000800002a */
[----:B------:R-:W-:Y:S02]  /*0ec0*/  DFMA R32, R6, UR12, R32 ;  /* 0x0000000c06207c2b */ /* 0x000fe40008000020 */
[----:B------:R-:W-:-:S02]  /*0ed0*/  DFMA R20, R4, UR72, R20 ;  /* 0x0000004804147c2b */ /* 0x000fc40008000014 */
[----:B------:R-:W-:Y:S02]  /*0ee0*/  DFMA R30, R6, UR8, R30 ;  /* 0x00000008061e7c2b */ /* 0x000fe4000800001e */
[----:B------:R-:W-:Y:S02]  /*0ef0*/  DFMA R22, R4, UR62, R22 ;  /* 0x0000003e04167c2b */ /* 0x000fe40008000016 */
[----:B------:R-:W-:Y:S02]  /*0f00*/  DFMA R28, R6, UR68, R28 ;  /* 0x00000044061c7c2b */ /* 0x000fe4000800001c */
[----:B------:R-:W-:Y:S02]  /*0f10*/  DFMA R24, R4, UR6, R24 ;  /* 0x0000000604187c2b */ /* 0x000fe40008000018 */
[----:B0-----:R-:W-:Y:S02]  /*0f20*/  DFMA R18, R6, UR48, R18 ;  /* 0x0000003006127c2b */ /* 0x001fe40008000012 */
        /* <DEDUP_REMOVED lines=18> */
.L_x_716:
[----:B------:R-:W-:Y:S05]  /*1050*/  BSYNC.RECONVERGENT B0 ;  /* 0x0000000000007941 */ /* 0x000fea0003800200 */
.L_x_715:
[----:B------:R-:W-:Y:S06]  /*1060*/  BAR.SYNC.DEFER_BLOCKING 0x0 ;  /* 0x0000000000007b1d */ /* 0x000fec0000010000 */
[----:B------:R-:W-:Y:S04]  /*1070*/  BSSY.RECONVERGENT B0, `(.L_x_717) ;  /* 0x00000d0000007945 */ /* 0x000fe80003800200 */
[----:B------:R-:W-:Y:S05]  /*1080*/  @P1 BRA `(.L_x_718) ;  /* 0x0000000c00381947 */ /* 0x000fea0003800000 */
[----:B------:R-:W-:Y:S01]  /*1090*/  IMAD R35, R35, 0x2d0, R36 ;  /* 0x000002d023237824 */ /* 0x000fe200078e0224 */
[----:B------:R-:W3:Y:S03]  /*10a0*/  LDCU.128 UR4, c[0x3][URZ] ;  /* 0x00c00000ff0477ac */ /* 0x000ee60008000c00 */
[----:B-----5:R-:W-:Y:S01]  /*10b0*/  IMAD R4, R26, 0x8, R35 ;  /* 0x000000081a047824 */ /* 0x020fe200078e0223 */
[----:B------:R-:W4:Y:S04]  /*10c0*/  LDCU.128 UR12, c[0x3][0x10] ;  /* 0x00c00200ff0c77ac */ /* 0x000f280008000c00 */
[----:B--2---:R-:W3:Y:S01]  /*10d0*/  LDS.64 R6, [R4] ;  /* 0x0000000004067984 */ /* 0x004ee20000000a00 */
[----:B------:R-:W2:Y:S03]  /*10e0*/  LDCU.128 UR16, c[0x3][0x20] ;  /* 0x00c00400ff1077ac */ /* 0x000ea60008000c00 */
[----:B------:R-:W0:Y:S01]  /*10f0*/  LDS.64 R8, [R4+0x50] ;  /* 0x0000500004087984 */ /* 0x000e220000000a00 */
[----:B------:R-:W1:Y:S03]  /*1100*/  LDCU.128 UR52, c[0x3][0x50] ;  /* 0x00c00a00ff3477ac */ /* 0x000e660008000c00 */
[----:B------:R-:W0:Y:S01]  /*1110*/  LDS.64 R10, [R4+0xa0] ;  /* 0x0000a000040a7984 */ /* 0x000e220000000a00 */
[----:B------:R-:W1:Y:S03]  /*1120*/  LDCU.128 UR68, c[0x3][0xf0] ;  /* 0x00c01e00ff4477ac */ /* 0x000e660008000c00 */
[----:B------:R-:W0:Y:S01]  /*1130*/  LDS.64 R12, [R4+0xf0] ;  /* 0x0000f000040c7984 */ /* 0x000e220000000a00 */
[----:B------:R-:W0:Y:S01]  /*1140*/  LDCU.128 UR56, c[0x3][0xa0] ;  /* 0x00c01400ff3877ac */ /* 0x000e220008000c00 */
[----:B------:R-:W0:Y:S01]  /*1150*/  LDCU.128 UR60, c[0x3][0x140] ;  /* 0x00c02800ff3c77ac */ /* 0x000e220008000c00 */
[----:B------:R-:W0:Y:S01]  /*1160*/  LDCU.128 UR64, c[0x3][0x190] ;  /* 0x00c03200ff4077ac */ /* 0x000e220008000c00 */
[----:B----4-:R-:W-:Y:S01]  /*1170*/  UMOV UR72, UR12 ;  /* 0x0000000c00487c82 */ /* 0x010fe20008000000 */
        /* <DEDUP_REMOVED lines=8> */
[----:B------:R-:W4:Y:S01]  /*1200*/  LDCU.128 UR28, c[0x3][0x60] ;  /* 0x00c00c00ff1c77ac */ /* 0x000f220008000c00 */
[C---:B---3--:R-:W-:Y:S01]  /*1210*/  DFMA R32, R6.reuse, UR4, RZ ;  /* 0x0000000406207c2b */ /* 0x048fe200080000ff */
[----:B------:R-:W-:Y:S01]  /*1220*/  UMOV UR4, UR8 ;  /* 0x0000000800047c82 */ /* 0x000fe20008000000 */
[----:B------:R-:W-:Y:S01]  /*1230*/  UMOV UR5, UR9 ;  /* 0x0000000900057c82 */ /* 0x000fe20008000000 */
[----:B------:R-:W3:Y:S01]  /*1240*/  LDCU.128 UR8, c[0x3][0x230] ;  /* 0x00c04600ff0877ac */ /* 0x000ee20008000c00 */
[----:B-1----:R-:W-:-:S02]  /*1250*/  DFMA R22, R6, UR52, RZ ;  /* 0x0000003406167c2b */ /* 0x002fc400080000ff */
[----:B------:R-:W-:Y:S01]  /*1260*/  DFMA R24, R6, UR68, RZ ;  /* 0x0000004406187c2b */ /* 0x000fe200080000ff */
[----:B------:R-:W-:Y:S01]  /*1270*/  UMOV UR68, UR4 ;  /* 0x0000000400447c82 */ /* 0x000fe20008000000 */
[----:B0-----:R-:W-:Y:S01]  /*1280*/  DFMA R32, R8, UR6, R32 ;  /* 0x0000000608207c2b */ /* 0x001fe20008000020 */
[----:B------:R-:W-:Y:S01]  /*1290*/  UMOV UR6, UR12 ;  /* 0x0000000c00067c82 */ /* 0x000fe20008000000 */
[----:B------:R-:W-:Y:S01]  /*12a0*/  UMOV UR7, UR13 ;  /* 0x0000000d00077c82 */ /* 0x000fe20008000000 */
[----:B------:R-:W-:Y:S01]  /*12b0*/  UMOV UR52, UR6 ;  /* 0x0000000600347c82 */ /* 0x000fe20008000000 */
[----:B------:R-:W-:Y:S01]  /*12c0*/  UMOV UR53, UR7 ;  /* 0x0000000700357c82 */ /* 0x000fe20008000000 */
[----:B------:R-:W-:Y:S01]  /*12d0*/  UMOV UR69, UR5 ;  /* 0x0000000500457c82 */ /* 0x000fe20008000000 */
[----:B------:R-:W0:Y:S01]  /*12e0*/  LDCU.128 UR12, c[0x3][0x280] ;  /* 0x00c05000ff0c77ac */ /* 0x000e220008000c00 */
[C---:B------:R-:W-:Y:S02]  /*12f0*/  DFMA R20, R6.reuse, UR56, RZ ;  /* 0x0000003806147c2b */ /* 0x040fe400080000ff */
[C---:B------:R-:W-:Y:S01]  /*1300*/  DFMA R18, R6.reuse, UR60, RZ ;  /* 0x0000003c06127c2b */ /* 0x040fe200080000ff */
[----:B------:R-:W1:Y:S01]  /*1310*/  LDCU.128 UR4, c[0x3][0x2d0] ;  /* 0x00c05a00ff0477ac */ /* 0x000e620008000c00 */
[----:B------:R-:W-:-:S02]  /*1320*/  DFMA R14, R6, UR64, RZ ;  /* 0x00000040060e7c2b */ /* 0x000fc400080000ff */
[----:B------:R-:W-:Y:S01]  /*1330*/  DFMA R22, R8, UR54, R22 ;  /* 0x0000003608167c2b */ /* 0x000fe20008000016 */
[----:B------:R-:W-:Y:S01]  /*1340*/  UMOV UR64, UR52 ;  /* 0x0000003400407c82 */ /* 0x000fe20008000000 */
[----:B------:R-:W-:Y:S01]  /*1350*/  UMOV UR65, UR53 ;  /* 0x0000003500417c82 */ /* 0x000fe20008000000 */
[C---:B--2---:R-:W-:Y:S01]  /*1360*/  DFMA R16, R6.reuse, UR16, RZ ;  /* 0x0000001006107c2b */ /* 0x044fe200080000ff */
[----:B------:R-:W2:Y:S01]  /*1370*/  LDCU.128 UR40, c[0x3][0xb0] ;  /* 0x00c01600ff2877ac */ /* 0x000ea20008000c00 */
[----:B---3--:R-:W-:Y:S02]  /*1380*/  DFMA R28, R6, UR8, RZ ;  /* 0x00000008061c7c2b */ /* 0x008fe400080000ff */
[C---:B------:R-:W-:Y:S01]  /*1390*/  DFMA R20, R8.reuse, UR58, R20 ;  /* 0x0000003a08147c2b */ /* 0x040fe20008000014 */
[----:B------:R-:W3:Y:S01]  /*13a0*/  LDCU.128 UR52, c[0x3][0x1a0] ;  /* 0x00c03400ff3477ac */ /* 0x000ee20008000c00 */
[C---:B------:R-:W-:Y:S02]  /*13b0*/  DFMA R24, R8.reuse, UR70, R24 ;  /* 0x0000004608187c2b */ /* 0x040fe40008000018 */
[C---:B------:R-:W-:Y:S01]  /*13c0*/  DFMA R18, R8.reuse, UR62, R18 ;  /* 0x0000003e08127c2b */ /* 0x040fe20008000012 */
[----:B------:R-:W-:Y:S01]  /*13d0*/  UMOV UR16, UR64 ;  /* 0x0000004000107c82 */ /* 0x000fe20008000000 */
[----:B------:R-:W-:Y:S01]  /*13e0*/  DFMA R14, R8, UR66, R14 ;  /* 0x00000042080e7c2b */ /* 0x000fe2000800000e */
[----:B------:R-:W-:Y:S01]  /*13f0*/  UMOV UR17, UR65 ;  /* 0x0000004100117c82 */ /* 0x000fe20008000000 */
[----:B------:R-:W-:Y:S01]  /*1400*/  UMOV UR8, UR68 ;  /* 0x0000004400087c82 */ /* 0x000fe20008000000 */
[----:B------:R-:W-:Y:S01]  /*1410*/  UMOV UR9, UR69 ;  /* 0x0000004500097c82 */ /* 0x000fe20008000000 */
[----:B------:R-:W3:Y:S01]  /*1420*/  LDCU.128 UR44, c[0x3][0x100] ;  /* 0x00c02000ff2c77ac */ /* 0x000ee20008000c00 */
[----:B0-----:R-:W-:-:S02]  /*1430*/  DFMA R30, R6, UR12, RZ ;  /* 0x0000000c061e7c2b */ /* 0x001fc400080000ff */
[----:B-1----:R-:W-:Y:S01]  /*1440*/  DFMA R38, R6, UR4, RZ ;  /* 0x0000000406267c2b */ /* 0x002fe200080000ff */
[----:B------:R-:W0:Y:S01]  /*1450*/  LDCU.128 UR48, c[0x3][0x150] ;  /* 0x00c02a00ff3077ac */ /* 0x000e220008000c00 */
[----:B------:R-:W1:Y:S01]  /*1460*/  LDS.64 R6, [R4+0x140] ;  /* 0x0001400004067984 */ /* 0x000e620000000a00 */
[C---:B------:R-:W-:Y:S01]  /*1470*/  DFMA R16, R8.reuse, UR18, R16 ;  /* 0x0000001208107c2b */ /* 0x040fe20008000010 */
[----:B------:R-:W0:Y:S01]  /*1480*/  LDCU.128 UR56, c[0x3][0x1f0] ;  /* 0x00c03e00ff3877ac */ /* 0x000e220008000c00 */
[C---:B------:R-:W-:Y:S02]  /*1490*/  DFMA R28, R8.reuse, UR10, R28 ;  /* 0x0000000a081c7c2b */ /* 0x040fe4000800001c */
[C---:B------:R-:W-:Y:S01]  /*14a0*/  DFMA R30, R8.reuse, UR14, R30 ;  /* 0x0000000e081e7c2b */ /* 0x040fe2000800001e */
[----:B------:R-:W0:Y:S01]  /*14b0*/  LDCU.128 UR60, c[0x3][0x240] ;  /* 0x00c04800ff3c77ac */ /* 0x000e220008000c00 */
[----:B------:R-:W-:Y:S01]  /*14c0*/  DFMA R40, R8, UR6, R38 ;  /* 0x0000000608287c2b */ /* 0x000fe20008000026 */
[----:B------:R-:W1:Y:S01]  /*14d0*/  LDS.64 R8, [R4+0x190] ;  /* 0x0001900004087984 */ /* 0x000e620000000a00 */
[----:B------:R-:W0:Y:S01]  /*14e0*/  LDCU.128 UR64, c[0x3][0x290] ;  /* 0x00c05200ff4077ac */ /* 0x000e220008000c00 */
[----:B----4-:R-:W-:-:S02]  /*14f0*/  DFMA R22, R10, UR28, R22 ;  /* 0x0000001c0a167c2b */ /* 0x010fc40008000016 */
[C---:B--2---:R-:W-:Y:S01]  /*1500*/  DFMA R20, R10.reuse, UR40, R20 ;  /* 0x000000280a147c2b */ /* 0x044fe20008000014 */
[----:B------:R-:W2:Y:S01]  /*1510*/  LDCU.128 UR68, c[0x3][0x2e0] ;  /* 0x00c05c00ff4477ac */ /* 0x000ea20008000c00 */
[C---:B---3--:R-:W-:Y:S02]  /*1520*/  DFMA R14, R10.reuse, UR52, R14 ;  /* 0x000000340a0e7c2b */ /* 0x048fe4000800000e */
[C---:B------:R-:W-:Y:S01]  /*1530*/  DFMA R24, R10.reuse, UR44, R24 ;  /* 0x0000002c0a187c2b */ /* 0x040fe20008000018 */
[----:B------:R-:W-:Y:S01]  /*1540*/  UMOV UR4, UR72 ;  /* 0x0000004800047c82 */ /* 0x000fe20008000000 */
[----:B------:R-:W-:Y:S01]  /*1550*/  UMOV UR5, UR73 ;  /* 0x0000004900057c82 */ /* 0x000fe20008000000 */
[C---:B0-----:R-:W-:Y:S01]  /*1560*/  DFMA R38, R10.reuse, UR48, R18 ;  /* 0x000000300a267c2b */ /* 0x041fe20008000012 */
        /* <DEDUP_REMOVED lines=8> */
[----:B------:R-:W0:Y:S01]  /*15f0*/  LDCU.128 UR32, c[0x3][0x70] ;  /* 0x00c00e00ff2077ac */ /* 0x000e220008000c00 */
[----:B------:R-:W-:-:S02]  /*1600*/  DFMA R32, R12, UR28, R32 ;  /* 0x0000001c0c207c2b */ /* 0x000fc40008000020 */
[----:B--2---:R-:W-:Y:S01]  /*1610*/  DFMA R44, R10, UR68, R40 ;  /* 0x000000440a2c7c2b */ /* 0x004fe20008000028 */
[----:B------:R-:W2:Y:S01]  /*1620*/  LDCU.128 UR8, c[0x3][0x110] ;  /* 0x00c02200ff0877ac */ /* 0x000ea20008000c00 */
[----:B------:R-:W3:Y:S01]  /*1630*/  LDS.64 R10, [R4+0x1e0] ;  /* 0x0001e000040a7984 */ /* 0x000ee20000000a00 */
[C---:B------:R-:W-:Y:S01]  /*1640*/  DFMA R22, R12.reuse, UR30, R22 ;  /* 0x0000001e0c167c2b */ /* 0x040fe20008000016 */
[----:B------:R-:W-:Y:S01]  /*1650*/  UMOV UR52, UR12 ;  /* 0x0000000c00347c82 */ /* 0x000fe20008000000 */
[----:B------:R-:W-:Y:S01]  /*1660*/  UMOV UR53, UR13 ;  /* 0x0000000d00357c82 */ /* 0x000fe20008000000 */
[----:B------:R-:W4:Y:S01]  /*1670*/  LDCU.128 UR4, c[0x3][0xc0] ;  /* 0x00c01800ff0477ac */ /* 0x000f220008000c00 */
[C---:B------:R-:W-:Y:S02]  /*1680*/  DFMA R20, R12.reuse, UR42, R20 ;  /* 0x0000002a0c147c2b */ /* 0x040fe40008000014 */
[C---:B------:R-:W-:Y:S01]  /*1690*/  DFMA R42, R12.reuse, UR54, R14 ;  /* 0x000000360c2a7c2b */ /* 0x040fe2000800000e */
        /* <DEDUP_REMOVED lines=8> */
[----:B------:R-:W3:Y:S01]  /*1720*/  LDCU.128 UR28, c[0x3][0x200] ;  /* 0x00c04000ff1c77ac */ /* 0x000ee20008000c00 */
[C---:B------:R-:W-:Y:S02]  /*1730*/  DFMA R30, R12.reuse, UR66, R30 ;  /* 0x000000420c1e7c2b */ /* 0x040fe4000800001e */
[----:B------:R-:W-:Y:S01]  /*1740*/  DFMA R44, R12, UR70, R44 ;  /* 0x000000460c2c7c2b */ /* 0x000fe2000800002c */
[----:B------:R-:W3:Y:S01]  /*1750*/  LDCU.128 UR40, c[0x3][0x250] ;  /* 0x00c04a00ff2877ac */ /* 0x000ee20008000c00 */
[----:B------:R-:W3:Y:S01]  /*1760*/  LDS.64 R12, [R4+0x230] ;  /* 0x00023000040c7984 */ /* 0x000ee20000000a00 */
[C---:B-1----:R-:W-:Y:S01]  /*1770*/  DFMA R32, R6.reuse, UR56, R32 ;  /* 0x0000003806207c2b */ /* 0x042fe20008000020 */
[----:B------:R-:W1:Y:S01]  /*1780*/  LDCU.128 UR44, c[0x3][0x2a0] ;  /* 0x00c05400ff2c77ac */ /* 0x000e620008000c00 */
[----:B0-----:R-:W-:-:S02]  /*1790*/  DFMA R24, R6, UR32, R22 ;  /* 0x0000002006187c2b */ /* 0x001fc40008000016 */
[C---:B--2---:R-:W-:Y:S01]  /*17a0*/  DFMA R38, R6.reuse, UR8, R18 ;  /* 0x0000000806267c2b */ /* 0x044fe20008000012 */
[----:B------:R-:W0:Y:S01]  /*17b0*/  LDCU.128 UR48, c[0x3][0x2f0] ;  /* 0x00c05e00ff3077ac */ /* 0x000e220008000c00 */
[C---:B----4-:R-:W-:Y:S02]  /*17c0*/  DFMA R28, R6.reuse, UR4, R20 ;  /* 0x00000004061c7c2b */ /* 0x050fe40008000014 */
[C---:B------:R-:W-:Y:S01]  /*17d0*/  DFMA R18, R6.reuse, UR12, R40 ;  /* 0x0000000c06127c2b */ /* 0x040fe20008000028 */
[----:B------:R-:W2:Y:S01]  /*17e0*/  LDCU.128 UR20, c[0x3][0x30] ;  /* 0x00c00600ff1477ac */ /* 0x000ea20008000c00 */
[C---:B------:R-:W-:Y:S02]  /*17f0*/  DFMA R20, R6.reuse, UR16, R42 ;  /* 0x0000001006147c2b */ /* 0x040fe4000800002a */
[----:B---3--:R-:W-:Y:S01]  /*1800*/  DFMA R22, R6, UR28, R16 ;  /* 0x0000001c06167c2b */ /* 0x008fe20008000010 */
[----:B------:R-:W3:Y:S01]  /*1810*/  LDCU.128 UR36, c[0x3][0x80] ;  /* 0x00c01000ff2477ac */ /* 0x000ee20008000c00 */
[----:B------:R-:W-:-:S02]  /*1820*/  DFMA R28, R8, UR6, R28 ;  /* 0x00000006081c7c2b */ /* 0x000fc4000800001c */
[C---:B------:R-:W-:Y:S01]  /*1830*/  DFMA R14, R6.reuse, UR40, R14 ;  /* 0x00000028060e7c2b */ /* 0x040fe2000800000e */
[----:B------:R-:W-:Y:S01]  /*1840*/  UMOV UR32, UR52 ;  /* 0x0000003400207c82 */ /* 0x000fe20008000000 */
[----:B------:R-:W-:Y:S01]  /*1850*/  UMOV UR33, UR53 ;  /* 0x0000003500217c82 */ /* 0x000fe20008000000 */
[----:B-1----:R-:W-:Y:S01]  /*1860*/  DFMA R30, R6, UR44, R30 ;  /* 0x0000002c061e7c2b */ /* 0x002fe2000800001e */
[----:B------:R-:W1:Y:S01]  /*1870*/  LDCU.128 UR68, c[0x3][0xd0] ;  /* 0x00c01a00ff4477ac */ /* 0x000e620008000c00 */
[----:B------:R-:W-:Y:S02]  /*1880*/  DFMA R40, R8, UR32, R32 ;  /* 0x0000002008287c2b */ /* 0x000fe40008000020 */
[----:B0-----:R-:W-:Y:S01]  /*1890*/  DFMA R16, R6, UR48, R44 ;  /* 0x0000003006107c2b */ /* 0x001fe2000800002c */
[----:B------:R-:W0:Y:S01]  /*18a0*/  LDCU.128 UR56, c[0x3][0x120] ;  /* 0x00c02400ff3877ac */ /* 0x000e220008000c00 */
[----:B------:R-:W4:Y:S01]  /*18b0*/  LDS.64 R6, [R4+0x280] ;  /* 0x0002800004067984 */ /* 0x000f220000000a00 */
[----:B------:R-:W-:-:S02]  /*18c0*/  DFMA R32, R8, UR34, R24 ;  /* 0x0000002208207c2b */ /* 0x000fc40008000018 */
[C---:B------:R-:W-:Y:S01]  /*18d0*/  DFMA R24, R8.reuse, UR10, R38 ;  /* 0x0000000a08187c2b */ /* 0x040fe20008000026 */
[----:B------:R-:W0:Y:S01]  /*18e0*/  LDCU.128 UR60, c[0x3][0x170] ;  /* 0x00c02e00ff3c77ac */ /* 0x000e220008000c00 */
[C---:B------:R-:W-:Y:S02]  /*18f0*/  DFMA R18, R8.reuse, UR14, R18 ;  /* 0x0000000e08127c2b */ /* 0x040fe40008000012 */
[C---:B------:R-:W-:Y:S01]  /*1900*/  DFMA R38, R8.reuse, UR18, R20 ;  /* 0x0000001208267c2b */ /* 0x040fe20008000014 */
[----:B------:R-:W0:Y:S01]  /*1910*/  LDCU.128 UR64, c[0x3][0x1c0] ;  /* 0x00c03800ff4077ac */ /* 0x000e220008000c00 */
[----:B------:R-:W-:Y:S01]  /*1920*/  DFMA R20, R8, UR42, R14 ;  /* 0x0000002a08147c2b */ /* 0x000fe2000800000e */
[----:B------:R-:W4:Y:S01]  /*1930*/  LDS.64 R14, [R4+0x2d0] ;  /* 0x0002d000040e7984 */ /* 0x000f220000000a00 */
[----:B------:R-:W0:Y:S01]  /*1940*/  LDCU.128 UR32, c[0x3][0x210] ;  /* 0x00c04200ff2077ac */ /* 0x000e220008000c00 */
[C---:B--2---:R-:W-:Y:S02]  /*1950*/  DFMA R40, R10.reuse, UR20, R40 ;  /* 0x000000140a287c2b */ /* 0x044fe40008000028 */
[----:B---3--:R-:W-:Y:S01]  /*1960*/  DFMA R32, R10, UR36, R32 ;  /* 0x000000240a207c2b */ /* 0x008fe20008000020 */
[----:B------:R-:W2:Y:S01]  /*1970*/  LDCU.128 UR4, c[0x3][0x260] ;  /* 0x00c04c00ff0477ac */ /* 0x000ea20008000c00 */
[----:B------:R-:W-:-:S02]  /*1980*/  DFMA R22, R8, UR30, R22 ;  /* 0x0000001e08167c2b */ /* 0x000fc40008000016 */
[C---:B------:R-:W-:Y:S01]  /*1990*/  DFMA R30, R8.reuse, UR46, R30 ;  /* 0x0000002e081e7c2b */ /* 0x040fe2000800001e */
[----:B------:R-:W3:Y:S01]  /*19a0*/  LDCU.128 UR8, c[0x3][0x2b0] ;  /* 0x00c05600ff0877ac */ /* 0x000ee20008000c00 */
[----:B------:R-:W-:Y:S02]  /*19b0*/  DFMA R16, R8, UR50, R16 ;  /* 0x0000003208107c2b */ /* 0x000fe40008000010 */
[C---:B------:R-:W-:Y:S01]  /*19c0*/  DFMA R40, R12.reuse, UR22, R40 ;  /* 0x000000160c287c2b */ /* 0x040fe20008000028 */
[----:B------:R-:W3:Y:S01]  /*19d0*/  LDCU.128 UR12, c[0x3][0x300] ;  /* 0x00c06000ff0c77ac */ /* 0x000ee20008000c00 */
[----:B------:R-:W-:Y:S02]  /*19e0*/  DFMA R32, R12, UR38, R32 ;  /* 0x000000260c207c2b */ /* 0x000fe40008000020 */
[C---:B-1----:R-:W-:Y:S01]  /*19f0*/  DFMA R28, R10.reuse, UR68, R28 ;  /* 0x000000440a1c7c2b */ /* 0x042fe2000800001c */
[----:B------:R-:W4:Y:S01]  /*1a00*/  LDCU.128 UR24, c[0x3][0x40] ;  /* 0x00c00800ff1877ac */ /* 0x000f220008000c00 */
[----:B0-----:R-:W-:-:S02]  /*1a10*/  DFMA R24, R10, UR56, R24 ;  /* 0x000000380a187c2b */ /* 0x001fc40008000018 */
[C---:B------:R-:W-:Y:S01]  /*1a20*/  DFMA R18, R10.reuse, UR60, R18 ;  /* 0x0000003c0a127c2b */ /* 0x040fe20008000012 */
[----:B------:R-:W0:Y:S01]  /*1a30*/  LDCU.128 UR72, c[0x3][0x90] ;  /* 0x00c01200ff4877ac */ /* 0x000e220008000c00 */
[C---:B------:R-:W-:Y:S02]  /*1a40*/  DFMA R38, R10.reuse, UR64, R38 ;  /* 0x000000400a267c2b */ /* 0x040fe40008000026 */
[C---:B------:R-:W-:Y:S01]  /*1a50*/  DFMA R22, R10.reuse, UR32, R22 ;  /* 0x000000200a167c2b */ /* 0x040fe20008000016 */
[----:B------:R-:W1:Y:S01]  /*1a60*/  LDCU.128 UR52, c[0x3][0xe0] ;  /* 0x00c01c00ff3477ac */ /* 0x000e620008000c00 */
[C---:B--2---:R-:W-:Y:S02]  /*1a70*/  DFMA R20, R10.reuse, UR4, R20 ;  /* 0x000000040a147c2b */ /* 0x044fe40008000014 */
[----:B---3--:R-:W-:Y:S01]  /*1a80*/  DFMA R30, R10, UR8, R30 ;  /* 0x000000080a1e7c2b */ /* 0x008fe2000800001e */
[----:B------:R-:W2:Y:S01]  /*1a90*/  LDCU.128 UR16, c[0x3][0x130] ;  /* 0x00c02600ff1077ac */ /* 0x000ea20008000c00 */
[----:B------:R-:W-:-:S02]  /*1aa0*/  DFMA R28, R12, UR70, R28 ;  /* 0x000000460c1c7c2b */ /* 0x000fc4000800001c */
[----:B------:R-:W-:Y:S01]  /*1ab0*/  DFMA R16, R10, UR12, R16 ;  /* 0x0000000c0a107c2b */ /* 0x000fe20008000010 */
        /* <DEDUP_REMOVED lines=13> */
[C---:B0-----:R-:W-:Y:S02]  /*1b90*/  DFMA R32, R6.reuse, UR72, R32 ;  /* 0x0000004806207c2b */ /* 0x041fe40008000020 */
[C---:B-1----:R-:W-:Y:S01]  /*1ba0*/  DFMA R28, R6.reuse, UR52, R28 ;  /* 0x00000034061c7c2b */ /* 0x042fe2000800001c */
[----:B------:R-:W0:Y:S01]  /*1bb0*/  LDCU.128 UR36, c[0x3][0x310] ;  /* 0x00c06200ff2477ac */ /* 0x000e220008000c00 */
[----:B--2---:R-:W-:-:S02]  /*1bc0*/  DFMA R24, R6, UR16, R24 ;  /* 0x0000001006187c2b */ /* 0x004fc40008000018 */
[C---:B---3--:R-:W-:Y:S02]  /*1bd0*/  DFMA R18, R6.reuse, UR48, R18 ;  /* 0x0000003006127c2b */ /* 0x048fe40008000012 */
[C---:B------:R-:W-:Y:S02]  /*1be0*/  DFMA R38, R6.reuse, UR44, R38 ;  /* 0x0000002c06267c2b */ /* 0x040fe40008000026 */
[----:B------:R-:W-:Y:S02]  /*1bf0*/  DFMA R22, R6, UR40, R22 ;  /* 0x0000002806167c2b */ /* 0x000fe40008000016 */
[----:B------:R-:W-:Y:S02]  /*1c00*/  DFMA R40, R14, UR26, R40 ;  /* 0x0000001a0e287c2b */ /* 0x000fe40008000028 */
[----:B------:R-:W-:Y:S02]  /*1c10*/  DFMA R20, R6, UR28, R20 ;  /* 0x0000001c06147c2b */ /* 0x000fe40008000014 */
[----:B------:R-:W-:-:S02]  /*1c20*/  DFMA R32, R14, UR74, R32 ;  /* 0x0000004a0e207c2b */ /* 0x000fc40008000020 */
[----:B----4-:R-:W-:Y:S01]  /*1c30*/  DFMA R30, R6, UR20, R30 ;  /* 0x00000014061e7c2b */ /* 0x010fe2000800001e */
[----:B------:R3:W-:Y:S01]  /*1c40*/  STS.64 [R4], R40 ;  /* 0x0000002804007388 */ /* 0x0007e20000000a00 */
[----:B------:R-:W-:Y:S02]  /*1c50*/  DFMA R28, R14, UR54, R28 ;  /* 0x000000360e1c7c2b */ /* 0x000fe4000800001c */
[----:B0-----:R-:W-:Y:S01]  /*1c60*/  DFMA R16, R6, UR36, R16 ;  /* 0x0000002406107c2b */ /* 0x001fe20008000010 */
        /* <DEDUP_REMOVED lines=16> */
.L_x_718:
[----:B------:R-:W-:Y:S05]  /*1d70*/  BSYNC.RECONVERGENT B0 ;  /* 0x0000000000007941 */ /* 0x000fea0003800200 */
.L_x_717:
[----:B------:R-:W-:Y:S01]  /*1d80*/  PRMT R27, R27, 0x5410, R34 ;  /* 0x000054101b1b7816 */ /* 0x000fe20000000022 */
[----:B------:R-:W-:Y:S01]  /*1d90*/  UMOV UR4, 0xa64 ;  /* 0x00000a6400047882 */ /* 0x000fe20000000000 */
[----:B--23--:R-:W-:Y:S02]  /*1da0*/  CS2R R24, SRZ ;  /* 0x0000000000187805 */ /* 0x00cfe4000001ff00 */
[----:B-----5:R-:W-:Y:S02]  /*1db0*/  CS2R R8, SRZ ;  /* 0x0000000000087805 */ /* 0x020fe4000001ff00 */
[----:B------:R-:W-:Y:S01]  /*1dc0*/  CS2R R16, SRZ ;  /* 0x0000000000107805 */ /* 0x000fe2000001ff00 */
[----:B------:R-:W-:Y:S01]  /*1dd0*/  IDP.2A.LO.U16.U8 R5, R27, UR4, RZ ;  /* 0x000000041b057c26 */ /* 0x000fe200080010ff */
[----:B------:R-:W-:Y:S02]  /*1de0*/  CS2R R22, SRZ ;  /* 0x0000000000167805 */ /* 0x000fe4000001ff00 */
[----:B------:R-:W-:-:S02]  /*1df0*/  CS2R R18, SRZ ;  /* 0x0000000000127805 */ /* 0x000fc4000001ff00 */
[----:B------:R-:W-:Y:S01]  /*1e00*/  CS2R R10, SRZ ;  /* 0x00000000000a7805 */ /* 0x000fe2000001ff00 */
[----:B------:R-:W-:Y:S01]  /*1e10*/  IMAD R29, R0, 0x3e8, R5 ;  /* 0x000003e8001d7824 */ /* 0x000fe200078e0205 */
[----:B------:R-:W-:Y:S02]  /*1e20*/  CS2R R12, SRZ ;  /* 0x00000000000c7805 */ /* 0x000fe4000001ff00 */
[----:B------:R-:W-:Y:S01]  /*1e30*/  CS2R R14, SRZ ;  /* 0x00000000000e7805 */ /* 0x000fe2000001ff00 */
[----:B------:R-:W-:Y:S01]  /*1e40*/  BAR.SYNC.DEFER_BLOCKING 0x0 ;  /* 0x0000000000007b1d */ /* 0x000fe20000010000 */
[----:B0-----:R-:W-:Y:S01]  /*1e50*/  IMAD.WIDE R28, R29, 0x8, R2 ;  /* 0x000000081d1c7825 */ /* 0x001fe200078e0202 */
[----:B------:R-:W-:Y:S02]  /*1e60*/  CS2R R2, SRZ ;  /* 0x0000000000027805 */ /* 0x000fe4000001ff00 */
[----:B-1----:R-:W-:Y:S01]  /*1e70*/  CS2R R20, SRZ ;  /* 0x0000000000147805 */ /* 0x002fe2000001ff00 */
[----:B------:R-:W-:Y:S01]  /*1e80*/  IMAD R27, R26, 0x50, R37 ;  /* 0x000000501a1b7824 */ /* 0x000fe200078e0225 */
[----:B------:R-:W0:Y:S01]  /*1e90*/  LDCU.128 UR24, c[0x3][0x190] ;  /* 0x00c03200ff1877ac */ /* 0x000e220008000c00 */
[----:B------:R-:W2:Y:S01]  /*1ea0*/  @!P0 LDG.E.64.CONSTANT R24, desc[UR76][R28.64] ;  /* 0x0000004c1c188981 */ /* 0x000ea2000c1e9b00 */
[----:B------:R-:W1:Y:S03]  /*1eb0*/  LDCU.128 UR4, c[0x3][URZ] ;  /* 0x00c00000ff0477ac */ /* 0x000e660008000c00 */
[----:B------:R-:W3:Y:S01]  /*1ec0*/  @!P0 LDG.E.64.CONSTANT R2, desc[UR76][R28.64+0x8] ;  /* 0x0000084c1c028981 */ /* 0x000ee2000c1e9b00 */
[----:B------:R-:W4:Y:S03]  /*1ed0*/  LDCU.128 UR8, c[0x3][0x50] ;  /* 0x00c00a00ff0877ac */ /* 0x000f260008000c00 */
        /* <DEDUP_REMOVED lines=14> */
[----:B------:R4:W3:Y:S01]  /*1fc0*/  @!P0 LDG.E.64.CONSTANT R20, desc[UR76][R28.64+0x40] ;  /* 0x0000404c1c148981 */ /* 0x0008e2000c1e9b00 */
[----:B0-----:R-:W-:Y:S01]  /*1fd0*/  IMAD.U32 R40, RZ, RZ, UR24 ;  /* 0x00000018ff287e24 */ /* 0x001fe2000f8e00ff */
[----:B------:R-:W-:Y:S01]  /*1fe0*/  UMOV UR42, UR26 ;  /* 0x0000001a002a7c82 */ /* 0x000fe20008000000 */
[----:B------:R-:W0:Y:S01]  /*1ff0*/  LDCU.128 UR52, c[0x3][0x150] ;  /* 0x00c02a00ff3477ac */ /* 0x000e220008000c00 */
[----:B------:R-:W1:Y:S01]  /*2000*/  LDS.128 R4, [R27] ;  /* 0x000000001b047984 */ /* 0x000e620000000c00 */
[----:B------:R-:W-:Y:S01]  /*2010*/  IMAD.U32 R41, RZ, RZ, UR25 ;  /* 0x00000019ff297e24 */ /* 0x000fe2000f8e00ff */
[----:B------:R-:W-:Y:S01]  /*2020*/  UMOV UR43, UR27 ;  /* 0x0000001b002b7c82 */ /* 0x000fe20008000000 */
[----:B------:R-:W-:Y:S01]  /*2030*/  UMOV UR36, UR24 ;  /* 0x0000001800247c82 */ /* 0x000fe20008000000 */
[----:B------:R-:W-:Y:S01]  /*2040*/  UMOV UR37, UR25 ;  /* 0x0000001900257c82 */ /* 0x000fe20008000000 */
[----:B------:R-:W4:Y:S01]  /*2050*/  LDCU.128 UR24, c[0x3][0x1e0] ;  /* 0x00c03c00ff1877ac */ /* 0x000f220008000c00 */
[----:B------:R-:W0:Y:S01]  /*2060*/  LDCU.128 UR56, c[0x3][0x1a0] ;  /* 0x00c03400ff3877ac */ /* 0x000e220008000c00 */
[----:B------:R-:W0:Y:S01]  /*2070*/  LDCU.128 UR60, c[0x3][0x1f0] ;  /* 0x00c03e00ff3c77ac */ /* 0x000e220008000c00 */
[----:B------:R-:W0:Y:S01]  /*2080*/  LDCU.128 UR64, c[0x3][0x240] ;  /* 0x00c04800ff4077ac */ /* 0x000e220008000c00 */
[----:B------:R-:W0:Y:S01]  /*2090*/  LDCU.128 UR68, c[0x3][0x290] ;  /* 0x00c05200ff4477ac */ /* 0x000e220008000c00 */
[----:B----4-:R-:W-:Y:S01]  /*20a0*/  IMAD.U32 R38, RZ, RZ, UR24 ;  /* 0x00000018ff267e24 */ /* 0x010fe2000f8e00ff */
[----:B------:R-:W-:Y:S01]  /*20b0*/  UMOV UR40, UR26 ;  /* 0x0000001a00287c82 */ /* 0x000fe20008000000 */
[----:B------:R-:W-:Y:S01]  /*20c0*/  UMOV UR41, UR27 ;  /* 0x0000001b00297c82 */ /* 0x000fe20008000000 */
[----:B------:R-:W-:Y:S01]  /*20d0*/  IMAD.U32 R39, RZ, RZ, UR25 ;  /* 0x00000019ff277e24 */ /* 0x000fe2000f8e00ff */
[----:B------:R-:W-:Y:S01]  /*20e0*/  UMOV UR38, UR24 ;  /* 0x0000001800267c82 */ /* 0x000fe20008000000 */
[----:B------:R-:W-:Y:S01]  /*20f0*/  UMOV UR39, UR25 ;  /* 0x0000001900277c82 */ /* 0x000fe20008000000 */
[----:B------:R-:W4:Y:S01]  /*2100*/  LDCU.128 UR24, c[0x3][0x230] ;  /* 0x00c04600ff1877ac */ /* 0x000f220008000c00 */
[----:B------:R-:W0:Y:S01]  /*2110*/  LDCU.128 UR72, c[0x3][0x2e0] ;  /* 0x00c05c00ff4877ac */ /* 0x000e220008000c00 */
[----:B-1----:R-:W-:-:S02]  /*2120*/  DFMA R48, R4, UR4, RZ ;  /* 0x0000000404307c2b */ /* 0x002fc400080000ff */
[C---:B------:R-:W-:Y:S02]  /*2130*/  DFMA R42, R4.reuse, UR8, RZ ;  /* 0x00000008042a7c2b */ /* 0x040fe400080000ff */
[C---:B------:R-:W-:Y:S02]  /*2140*/  DFMA R36, R4.reuse, UR12, RZ ;  /* 0x0000000c04247c2b */ /* 0x040fe400080000ff */
[C---:B------:R-:W-:Y:S02]  /*2150*/  DFMA R34, R4.reuse, UR16, RZ ;  /* 0x0000001004227c2b */ /* 0x040fe400080000ff */
[C---:B------:R-:W-:Y:S02]  /*2160*/  DFMA R32, R4.reuse, UR20, RZ ;  /* 0x0000001404207c2b */ /* 0x040fe400080000ff */
[C---:B------:R-:W-:Y:S02]  /*2170*/  DFMA R30, R4.reuse, UR36, RZ ;  /* 0x00000024041e7c2b */ /* 0x040fe400080000ff */
[----:B------:R-:W-:-:S02]  /*2180*/  DFMA R28, R4, UR38, RZ ;  /* 0x00000026041c7c2b */ /* 0x000fc400080000ff */
[C---:B----4-:R-:W-:Y:S02]  /*2190*/  DFMA R44, R4.reuse, UR24, RZ ;  /* 0x00000018042c7c2b */ /* 0x050fe400080000ff */
[C---:B------:R-:W-:Y:S02]  /*21a0*/  DFMA R46, R4.reuse, UR28, RZ ;  /* 0x0000001c042e7c2b */ /* 0x040fe400080000ff */
[----:B------:R-:W-:Y:S02]  /*21b0*/  DFMA R50, R4, UR32, RZ ;  /* 0x0000002004327c2b */ /* 0x000fe400080000ff */
[C---:B------:R-:W-:Y:S02]  /*21c0*/  DFMA R48, R6.reuse, UR6, R48 ;  /* 0x0000000606307c2b */ /* 0x040fe40008000030 */
[C---:B------:R-:W-:Y:S02]  /*21d0*/  DFMA R42, R6.reuse, UR10, R42 ;  /* 0x0000000a062a7c2b */ /* 0x040fe4000800002a */
[----:B------:R-:W-:-:S02]  /*21e0*/  DFMA R36, R6, UR14, R36 ;  /* 0x0000000e06247c2b */ /* 0x000fc40008000024 */
[C---:B------:R-:W-:Y:S02]  /*21f0*/  DFMA R34, R6.reuse, UR18, R34 ;  /* 0x0000001206227c2b */ /* 0x040fe40008000022 */
[C---:B------:R-:W-:Y:S02]  /*2200*/  DFMA R32, R6.reuse, UR22, R32 ;  /* 0x0000001606207c2b */ /* 0x040fe40008000020 */
[C---:B------:R-:W-:Y:S02]  /*2210*/  DFMA R30, R6.reuse, UR42, R30 ;  /* 0x0000002a061e7c2b */ /* 0x040fe4000800001e */
[C---:B------:R-:W-:Y:S01]  /*2220*/  DFMA R28, R6.reuse, UR40, R28 ;  /* 0x00000028061c7c2b */ /* 0x040fe2000800001c */
[----:B------:R-:W1:Y:S01]  /*2230*/  LDCU.128 UR40, c[0x3][0x60] ;  /* 0x00c00c00ff2877ac */ /* 0x000e620008000c00 */
[C---:B------:R-:W-:Y:S02]  /*2240*/  DFMA R44, R6.reuse, UR26, R44 ;  /* 0x0000001a062c7c2b */ /* 0x040fe4000800002c */
[----:B------:R-:W-:-:S02]  /*2250*/  DFMA R46, R6, UR30, R46 ;  /* 0x0000001e062e7c2b */ /* 0x000fc4000800002e */
[----:B------:R-:W-:Y:S01]  /*2260*/  DFMA R50, R6, UR34, R50 ;  /* 0x0000002206327c2b */ /* 0x000fe20008000032 */
[----:B------:R-:W-:Y:S01]  /*2270*/  UMOV UR30, UR38 ;  /* 0x00000026001e7c82 */ /* 0x000fe20008000000 */
[----:B------:R-:W4:Y:S01]  /*2280*/  LDS.128 R4, [R27+0x10] ;  /* 0x000010001b047984 */ /* 0x000f220000000c00 */
[----:B------:R-:W-:Y:S01]  /*2290*/  UMOV UR31, UR39 ;  /* 0x00000027001f7c82 */ /* 0x000fe20008000000 */
[----:B------:R-:W-:Y:S01]  /*22a0*/  UMOV UR26, UR36 ;  /* 0x00000024001a7c82 */ /* 0x000fe20008000000 */
[----:B------:R-:W-:Y:S01]  /*22b0*/  UMOV UR27, UR37 ;  /* 0x00000025001b7c82 */ /* 0x000fe20008000000 */
[----:B------:R-:W4:Y:S01]  /*22c0*/  LDCU.128 UR36, c[0x3][0x10] ;  /* 0x00c00200ff2477ac */ /* 0x000f220008000c00 */
[----:B------:R-:W3:Y:S01]  /*22d0*/  LDCU.64 UR34, c[0x3][0x1e8] ;  /* 0x00c03d00ff2277ac */ /* 0x000ee20008000a00 */
[C---:B----4-:R-:W-:Y:S02]  /*22e0*/  DFMA R48, R4.reuse, UR36, R48 ;  /* 0x0000002404307c2b */ /* 0x050fe40008000030 */
[----:B-1----:R-:W-:-:S02]  /*22f0*/  DFMA R42, R4, UR40, R42 ;  /* 0x00000028042a7c2b */ /* 0x002fc4000800002a */
[C---:B------:R-:W-:Y:S02]  /*2300*/  DFMA R36, R4.reuse, UR44, R36 ;  /* 0x0000002c04247c2b */ /* 0x040fe40008000024 */
[C---:B------:R-:W-:Y:S02]  /*2310*/  DFMA R34, R4.reuse, UR48, R34 ;  /* 0x0000003004227c2b */ /* 0x040fe40008000022 */
[C---:B0-----:R-:W-:Y:S02]  /*2320*/  DFMA R32, R4.reuse, UR52, R32 ;  /* 0x0000003404207c2b */ /* 0x041fe40008000020 */
[C---:B------:R-:W-:Y:S02]  /*2330*/  DFMA R30, R4.reuse, UR56, R30 ;  /* 0x00000038041e7c2b */ /* 0x040fe4000800001e */
[C---:B------:R-:W-:Y:S02]  /*2340*/  DFMA R28, R4.reuse, UR60, R28 ;  /* 0x0000003c041c7c2b */ /* 0x040fe4000800001c */
[----:B------:R-:W-:-:S02]  /*2350*/  DFMA R44, R4, UR64, R44 ;  /* 0x00000040042c7c2b */ /* 0x000fc4000800002c */
[C---:B------:R-:W-:Y:S02]  /*2360*/  DFMA R46, R4.reuse, UR68, R46 ;  /* 0x00000044042e7c2b */ /* 0x040fe4000800002e */
[----:B------:R-:W-:Y:S02]  /*2370*/  DFMA R50, R4, UR72, R50 ;  /* 0x0000004804327c2b */ /* 0x000fe40008000032 */
[C---:B------:R-:W-:Y:S01]  /*2380*/  DFMA R48, R6.reuse, UR38, R48 ;  /* 0x0000002606307c2b */ /* 0x040fe20008000030 */
[----:B------:R-:W0:Y:S01]  /*2390*/  LDCU.128 UR36, c[0x3][0x20] ;  /* 0x00c00400ff2477ac */ /* 0x000e220008000c00 */
[C---:B------:R-:W-:Y:S02]  /*23a0*/  DFMA R42, R6.reuse, UR42, R42 ;  /* 0x0000002a062a7c2b */ /* 0x040fe4000800002a */
[C---:B------:R-:W-:Y:S01]  /*23b0*/  DFMA R36, R6.reuse, UR46, R36 ;  /* 0x0000002e06247c2b */ /* 0x040fe20008000024 */
        /* <DEDUP_REMOVED lines=10> */
[----:B------:R-:W-:Y:S01]  /*2460*/  DFMA R50, R6, UR74, R50 ;  /* 0x0000004a06327c2b */ /* 0x000fe20008000032 */
[----:B------:R-:W0:Y:S01]  /*2470*/  LDS.128 R4, [R27+0x20] ;  /* 0x000020001b047984 */ /* 0x000e220000000c00 */
[----:B------:R-:W4:Y:S01]  /*2480*/  LDCU.128 UR56, c[0x3][0x1b0] ;  /* 0x00c03600ff3877ac */ /* 0x000f220008000c00 */
[----:B------:R-:W4:Y:S01]  /*2490*/  LDCU.128 UR60, c[0x3][0x200] ;  /* 0x00c04000ff3c77ac */ /* 0x000f220008000c00 */
[----:B------:R-:W4:Y:S01]  /*24a0*/  LDCU.128 UR64, c[0x3][0x250] ;  /* 0x00c04a00ff4077ac */ /* 0x000f220008000c00 */
[----:B------:R-:W4:Y:S01]  /*24b0*/  LDCU.128 UR68, c[0x3][0x2a0] ;  /* 0x00c05400ff4477ac */ /* 0x000f220008000c00 */
[----:B------:R-:W4:Y:S01]  /*24c0*/  LDCU.128 UR72, c[0x3][0x2f0] ;  /* 0x00c05e00ff4877ac */ /* 0x000f220008000c00 */
[----:B0-----:R-:W-:-:S02]  /*24d0*/  DFMA R48, R4, UR36, R48 ;  /* 0x0000002404307c2b */ /* 0x001fc40008000030 */
[C---:B-1----:R-:W-:Y:S02]  /*24e0*/  DFMA R42, R4.reuse, UR40, R42 ;  /* 0x00000028042a7c2b */ /* 0x042fe4000800002a */
[C---:B----4-:R-:W-:Y:S02]  /*24f0*/  DFMA R36, R4.reuse, UR44, R36 ;  /* 0x0000002c04247c2b */ /* 0x050fe40008000024 */
[C---:B------:R-:W-:Y:S02]  /*2500*/  DFMA R34, R4.reuse, UR48, R34 ;  /* 0x0000003004227c2b */ /* 0x040fe40008000022 */
[C---:B------:R-:W-:Y:S02]  /*2510*/  DFMA R32, R4.reuse, UR52, R32 ;  /* 0x0000003404207c2b */ /* 0x040fe40008000020 */
[C---:B------:R-:W-:Y:S02]  /*2520*/  DFMA R30, R4.reuse, UR56, R30 ;  /* 0x00000038041e7c2b */ /* 0x040fe4000800001e */
[----:B------:R-:W-:-:S02]  /*2530*/  DFMA R28, R4, UR60, R28 ;  /* 0x0000003c041c7c2b */ /* 0x000fc4000800001c */
[C---:B------:R-:W-:Y:S02]  /*2540*/  DFMA R44, R4.reuse, UR64, R44 ;  /* 0x00000040042c7c2b */ /* 0x040fe4000800002c */
        /* <DEDUP_REMOVED lines=18> */
[----:B------:R-:W2:Y:S01]  /*2670*/  LDCU.128 UR56, c[0x3][0x1c0] ;  /* 0x00c03800ff3877ac */ /* 0x000ea20008000c00 */
[----:B------:R-:W2:Y:S01]  /*2680*/  LDCU.128 UR60, c[0x3][0x210] ;  /* 0x00c04200ff3c77ac */ /* 0x000ea20008000c00 */
[----:B------:R-:W2:Y:S01]  /*2690*/  LDCU.128 UR64, c[0x3][0x260] ;  /* 0x00c04c00ff4077ac */ /* 0x000ea20008000c00 */
[----:B------:R-:W2:Y:S01]  /*26a0*/  LDCU.128 UR68, c[0x3][0x2b0] ;  /* 0x00c05600ff4477ac */ /* 0x000ea20008000c00 */
[----:B------:R-:W2:Y:S01]  /*26b0*/  LDCU.128 UR72, c[0x3][0x300] ;  /* 0x00c06000ff4877ac */ /* 0x000ea20008000c00 */
[----:B0-----:R-:W-:-:S02]  /*26c0*/  DFMA R48, R4, UR36, R48 ;  /* 0x0000002404307c2b */ /* 0x001fc40008000030 */
[C---:B-1----:R-:W-:Y:S02]  /*26d0*/  DFMA R42, R4.reuse, UR40, R42 ;  /* 0x00000028042a7c2b */ /* 0x042fe4000800002a */
[C---:B----4-:R-:W-:Y:S02]  /*26e0*/  DFMA R36, R4.reuse, UR44, R36 ;  /* 0x0000002c04247c2b */ /* 0x050fe40008000024 */
[C---:B------:R-:W-:Y:S02]  /*26f0*/  DFMA R34, R4.reuse, UR48, R34 ;  /* 0x0000003004227c2b */ /* 0x040fe40008000022 */
[C---:B------:R-:W-:Y:S02]  /*2700*/  DFMA R32, R4.reuse, UR52, R32 ;  /* 0x0000003404207c2b */ /* 0x040fe40008000020 */
[C---:B--2---:R-:W-:Y:S02]  /*2710*/  DFMA R30, R4.reuse, UR56, R30 ;  /* 0x00000038041e7c2b */ /* 0x044fe4000800001e */
        /* <DEDUP_REMOVED lines=15> */
[C---:B------:R-:W-:Y:S02]  /*2810*/  DFMA R44, R6.reuse, UR66, R44 ;  /* 0x00000042062c7c2b */ /* 0x040fe4000800002c */
[C---:B------:R-:W-:Y:S01]  /*2820*/  DFMA R46, R6.reuse, UR70, R46 ;  /* 0x00000046062e7c2b */ /* 0x040fe2000800002e */
[----:B------:R-:W3:Y:S01]  /*2830*/  LDCU.128 UR44, c[0x3][0xe0] ;  /* 0x00c01c00ff2c77ac */ /* 0x000ee20008000c00 */
[----:B------:R-:W-:Y:S01]  /*2840*/  DFMA R50, R6, UR74, R50 ;  /* 0x0000004a06327c2b */ /* 0x000fe20008000032 */
[----:B------:R-:W0:Y:S01]  /*2850*/  LDS.128 R4, [R27+0x40] ;  /* 0x000040001b047984 */ /* 0x000e220000000c00 */
[----:B------:R-:W3:Y:S01]  /*2860*/  LDCU.128 UR52, c[0x3][0x180] ;  /* 0x00c03000ff3477ac */ /* 0x000ee20008000c00 */
[----:B------:R-:W3:Y:S01]  /*2870*/  LDCU.128 UR60, c[0x3][0x220] ;  /* 0x00c04400ff3c77ac */ /* 0x000ee20008000c00 */
[----:B------:R-:W3:Y:S01]  /*2880*/  LDCU.128 UR64, c[0x3][0x270] ;  /* 0x00c04e00ff4077ac */ /* 0x000ee20008000c00 */
[----:B------:R-:W3:Y:S01]  /*2890*/  LDCU.128 UR68, c[0x3][0x2c0] ;  /* 0x00c05800ff4477ac */ /* 0x000ee20008000c00 */
[----:B------:R-:W3:Y:S01]  /*28a0*/  LDCU.128 UR72, c[0x3][0x310] ;  /* 0x00c06200ff4877ac */ /* 0x000ee20008000c00 */
[----:B0-----:R-:W-:-:S02]  /*28b0*/  DFMA R48, R4, UR36, R48 ;  /* 0x0000002404307c2b */ /* 0x001fc40008000030 */
[C---:B-1----:R-:W-:Y:S02]  /*28c0*/  DFMA R42, R4.reuse, UR40, R42 ;  /* 0x00000028042a7c2b */ /* 0x042fe4000800002a */
[----:B----4-:R-:W-:-:S04]  /*28d0*/  DFMA R30, R4, UR56, R30 ;  /* 0x00000038041e7c2b */ /* 0x010fc8000800001e */
[----:B------:R-:W-:Y:S01]  /*28e0*/  DFMA R48, R6, UR38, R48 ;  /* 0x0000002606307c2b */ /* 0x000fe20008000030 */
[----:B------:R-:W0:Y:S01]  /*28f0*/  LDCU.128 UR36, c[0x3][0x10] ;  /* 0x00c00200ff2477ac */ /* 0x000e220008000c00 */
[----:B--2---:R-:W-:Y:S02]  /*2900*/  DFMA R34, R4, UR48, R34 ;  /* 0x0000003004227c2b */ /* 0x004fe40008000022 */
[----:B------:R-:W-:Y:S01]  /*2910*/  DFMA R42, R6, UR42, R42 ;  /* 0x0000002a062a7c2b */ /* 0x000fe2000800002a */
[----:B------:R-:W1:Y:S01]  /*2920*/  LDCU.128 UR40, c[0x3][0x60] ;  /* 0x00c00c00ff2877ac */ /* 0x000e620008000c00 */
[C---:B---3--:R-:W-:Y:S02]  /*2930*/  DFMA R36, R4.reuse, UR44, R36 ;  /* 0x0000002c04247c2b */ /* 0x048fe40008000024 */
[C---:B------:R-:W-:Y:S02]  /*2940*/  DFMA R32, R4.reuse, UR52, R32 ;  /* 0x0000003404207c2b */ /* 0x040fe40008000020 */
[----:B------:R-:W-:-:S02]  /*2950*/  DFMA R28, R4, UR60, R28 ;  /* 0x0000003c041c7c2b */ /* 0x000fc4000800001c */
[C---:B------:R-:W-:Y:S02]  /*2960*/  DFMA R44, R4.reuse, UR64, R44 ;  /* 0x00000040042c7c2b */ /* 0x040fe4000800002c */
[C---:B------:R-:W-:Y:S02]  /*2970*/  DFMA R46, R4.reuse, UR68, R46 ;  /* 0x00000044042e7c2b */ /* 0x040fe4000800002e */
[----:B------:R-:W-:Y:S02]  /*2980*/  DFMA R50, R4, UR72, R50 ;  /* 0x0000004804327c2b */ /* 0x000fe40008000032 */
[----:B------:R-:W-:Y:S01]  /*2990*/  DFMA R30, R6, UR58, R30 ;  /* 0x0000003a061e7c2b */ /* 0x000fe2000800001e */
[----:B------:R-:W2:Y:S01]  /*29a0*/  LDCU.128 UR56, c[0x3][0x40] ;  /* 0x00c00800ff3877ac */ /* 0x000ea20008000c00 */
[----:B------:R-:W-:Y:S02]  /*29b0*/  DMUL R24, R48, R24 ;  /* 0x0000001830187228 */ /* 0x000fe40000000000 */
[C---:B------:R-:W-:Y:S01]  /*29c0*/  DFMA R34, R6.reuse, UR50, R34 ;  /* 0x0000003206227c2b */ /* 0x040fe20008000022 */
[----:B------:R-:W3:Y:S01]  /*29d0*/  LDCU.128 UR48, c[0x3][0x30] ;  /* 0x00c00600ff3077ac */ /* 0x000ee20008000c00 */
[----:B------:R-:W-:-:S02]  /*29e0*/  DFMA R36, R6, UR46, R36 ;  /* 0x0000002e06247c2b */ /* 0x000fc40008000024 */
[C---:B------:R-:W-:Y:S01]  /*29f0*/  DFMA R32, R6.reuse, UR54, R32 ;  /* 0x0000003606207c2b */ /* 0x040fe20008000020 */
[----:B------:R-:W-:Y:S01]  /*2a00*/  UMOV UR44, UR26 ;  /* 0x0000001a002c7c82 */ /* 0x000fe20008000000 */
[C---:B------:R-:W-:Y:S01]  /*2a10*/  DFMA R28, R6.reuse, UR62, R28 ;  /* 0x0000003e061c7c2b */ /* 0x040fe2000800001c */
[----:B------:R-:W-:Y:S01]  /*2a20*/  UMOV UR45, UR27 ;  /* 0x0000001b002d7c82 */ /* 0x000fe20008000000 */
[C---:B------:R-:W-:Y:S01]  /*2a30*/  DFMA R44, R6.reuse, UR66, R44 ;  /* 0x00000042062c7c2b */ /* 0x040fe2000800002c */
[----:B------:R-:W4:Y:S01]  /*2a40*/  LDCU.128 UR64, c[0x3][0x20] ;  /* 0x00c00400ff4077ac */ /* 0x000f220008000c00 */
[C---:B------:R-:W-:Y:S02]  /*2a50*/  DFMA R46, R6.reuse, UR70, R46 ;  /* 0x00000046062e7c2b */ /* 0x040fe4000800002e */
[----:B------:R-:W-:Y:S01]  /*2a60*/  DFMA R50, R6, UR74, R50 ;  /* 0x0000004a06327c2b */ /* 0x000fe20008000032 */
[----:B------:R-:W4:Y:S01]  /*2a70*/  LDCU.128 UR60, c[0x3][0x70] ;  /* 0x00c00e00ff3c77ac */ /* 0x000f220008000c00 */
[----:B------:R-:W-:-:S02]  /*2a80*/  DMUL R2, R42, R2 ;  /* 0x000000022a027228 */ /* 0x000fc40000000000 */
[C---:B0-----:R-:W-:Y:S01]  /*2a90*/  DFMA R4, R24.reuse, UR36, RZ ;  /* 0x0000002418047c2b */ /* 0x041fe200080000ff */
[----:B------:R-:W0:Y:S01]  /*2aa0*/  LDCU.128 UR52, c[0x3][0xb0] ;  /* 0x00c01600ff3477ac */ /* 0x000e220008000c00 */
[----:B------:R-:W-:Y:S01]  /*2ab0*/  DFMA R6, R24, UR38, RZ ;  /* 0x0000002618067c2b */ /* 0x000fe200080000ff */
[----:B------:R-:W0:Y:S01]  /*2ac0*/  LDCU.128 UR36, c[0x3][0x90] ;  /* 0x00c01200ff2477ac */ /* 0x000e220008000c00 */
[----:B------:R-:W-:Y:S01]  /*2ad0*/  UMOV UR70, UR44 ;  /* 0x0000002c00467c82 */ /* 0x000fe20008000000 */
[----:B------:R-:W-:Y:S01]  /*2ae0*/  UMOV UR71, UR45 ;  /* 0x0000002d00477c82 */ /* 0x000fe20008000000 */
[----:B------:R-:W0:Y:S02]  /*2af0*/  LDCU.128 UR44, c[0x3][0x80] ;  /* 0x00c01000ff2c77ac */ /* 0x000e240008000c00 */
[C---:B-1----:R-:W-:Y:S02]  /*2b00*/  DFMA R4, R2.reuse, UR40, R4 ;  /* 0x0000002802047c2b */ /* 0x042fe40008000004 */
[----:B------:R-:W-:Y:S01]  /*2b10*/  DFMA R6, R2, UR42, R6 ;  /* 0x0000002a02067c2b */ /* 0x000fe20008000006 */
[----:B------:R-:W1:Y:S01]  /*2b20*/  LDCU.128 UR40, c[0x3][0xe0] ;  /* 0x00c01c00ff2877ac */ /* 0x000e620008000c00 */
[----:B------:R-:W-:-:S02]  /*2b30*/  DMUL R8, R36, R8 ;  /* 0x0000000824087228 */ /* 0x000fc40000000000 */
[----:B------:R-:W-:Y:S01]  /*2b40*/  DMUL R36, R28, R16 ;  /* 0x000000101c247228 */ /* 0x000fe20000000000 */
[----:B------:R-:W1:Y:S01]  /*2b50*/  LDCU.64 UR26, c[0x3][0x198] ;  /* 0x00c03300ff1a77ac */ /* 0x000e620008000a00 */
[----:B------:R-:W-:Y:S02]  /*2b60*/  DMUL R50, R50, R22 ;  /* 0x0000001632327228 */ /* 0x000fe40000000000 */
[C---:B--2---:R-:W-:Y:S01]  /*2b70*/  DFMA R22, R24.reuse, UR56, RZ ;  /* 0x0000003818167c2b */ /* 0x044fe200080000ff */
[----:B------:R-:W2:Y:S01]  /*2b80*/  LDCU.64 UR68, c[0x3][0x238] ;  /* 0x00c04700ff4477ac */ /* 0x000ea20008000a00 */
[----:B------:R-:W-:Y:S02]  /*2b90*/  DFMA R28, R24, UR58, RZ ;  /* 0x0000003a181c7c2b */ /* 0x000fe400080000ff */
[----:B------:R-:W-:Y:S01]  /*2ba0*/  DMUL R44, R44, R18 ;  /* 0x000000122c2c7228 */ /* 0x000fe20000000000 */
[----:B------:R-:W2:Y:S01]  /*2bb0*/  LDCU.128 UR56, c[0x3][0xd0] ;  /* 0x00c01a00ff3877ac */ /* 0x000ea20008000c00 */
[----:B---3--:R-:W-:-:S02]  /*2bc0*/  DFMA R18, R24, UR50, RZ ;  /* 0x0000003218127c2b */ /* 0x008fc400080000ff */
[----:B------:R-:W-:Y:S02]  /*2bd0*/  DMUL R10, R34, R10 ;  /* 0x0000000a220a7228 */ /* 0x000fe40000000000 */
[----:B------:R-:W-:Y:S02]  /*2be0*/  DMUL R32, R32, R12 ;  /* 0x0000000c20207228 */ /* 0x000fe40000000000 */
[----:B------:R-:W-:Y:S02]  /*2bf0*/  DMUL R34, R30, R14 ;  /* 0x0000000e1e227228 */ /* 0x000fe40000000000 */
[C---:B------:R-:W-:Y:S01]  /*2c00*/  DFMA R16, R24.reuse, UR48, RZ ;  /* 0x0000003018107c2b */ /* 0x040fe200080000ff */
[----:B------:R-:W3:Y:S01]  /*2c10*/  LDCU.128 UR48, c[0x3][0xc0] ;  /* 0x00c01800ff3077ac */ /* 0x000ee20008000c00 */
[C---:B----4-:R-:W-:Y:S02]  /*2c20*/  DFMA R12, R24.reuse, UR64, RZ ;  /* 0x00000040180c7c2b */ /* 0x050fe400080000ff */
[----:B------:R-:W-:Y:S01]  /*2c30*/  DFMA R14, R24, UR66, RZ ;  /* 0x00000042180e7c2b */ /* 0x000fe200080000ff */
[----:B------:R-:W4:Y:S01]  /*2c40*/  LDCU.128 UR64, c[0x3][0x100] ;  /* 0x00c02000ff4077ac */ /* 0x000f220008000c00 */
[----:B0-----:R-:W-:-:S02]  /*2c50*/  DFMA R22, R2, UR36, R22 ;  /* 0x0000002402167c2b */ /* 0x001fc40008000016 */
[----:B------:R-:W-:Y:S01]  /*2c60*/  DFMA R42, R2, UR38, R28 ;  /* 0x00000026022a7c2b */ /* 0x000fe2000800001c */
[----:B------:R-:W0:Y:S01]  /*2c70*/  LDCU.128 UR36, c[0x3][0x120] ;  /* 0x00c02400ff2477ac */ /* 0x000e220008000c00 */
[----:B------:R-:W-:Y:S02]  /*2c80*/  DMUL R46, R46, R20 ;  /* 0x000000142e2e7228 */ /* 0x000fe40000000000 */
[C---:B------:R-:W-:Y:S02]  /*2c90*/  DFMA R20, R2.reuse, UR46, R18 ;  /* 0x0000002e02147c2b */ /* 0x040fe40008000012 */
[C---:B------:R-:W-:Y:S01]  /*2ca0*/  DFMA R16, R2.reuse, UR44, R16 ;  /* 0x0000002c02107c2b */ /* 0x040fe20008000010 */
[----:B------:R-:W0:Y:S01]  /*2cb0*/  LDCU.128 UR44, c[0x3][0x110] ;  /* 0x00c02200ff2c77ac */ /* 0x000e220008000c00 */
[C---:B------:R-:W-:Y:S02]  /*2cc0*/  DFMA R12, R2.reuse, UR60, R12 ;  /* 0x0000003c020c7c2b */ /* 0x040fe4000800000c */
[----:B------:R-:W-:Y:S01]  /*2cd0*/  DFMA R14, R2, UR62, R14 ;  /* 0x0000003e020e7c2b */ /* 0x000fe2000800000e */
[----:B------:R-:W0:Y:S01]  /*2ce0*/  LDCU.128 UR60, c[0x3][0x150] ;  /* 0x00c02a00ff3c77ac */ /* 0x000e220008000c00 */
[----:B------:R-:W-:-:S02]  /*2cf0*/  DFMA R4, R8, UR52, R4 ;  /* 0x0000003408047c2b */ /* 0x000fc40008000004 */
[C---:B------:R-:W-:Y:S01]  /*2d00*/  DFMA R6, R8.reuse, UR54, R6 ;  /* 0x0000003608067c2b */ /* 0x040fe20008000006 */
[----:B------:R-:W0:Y:S01]  /*2d10*/  LDCU.128 UR52, c[0x3][0x130] ;  /* 0x00c02600ff3477ac */ /* 0x000e220008000c00 */
[C---:B-1----:R-:W-:Y:S02]  /*2d20*/  DFMA R30, R8.reuse, UR40, R22 ;  /* 0x00000028081e7c2b */ /* 0x042fe40008000016 */
[C---:B------:R-:W-:Y:S01]  /*2d30*/  DFMA R42, R8.reuse, UR42, R42 ;  /* 0x0000002a082a7c2b */ /* 0x040fe2000800002a */
[----:B------:R-:W1:Y:S01]  /*2d40*/  LDCU.128 UR40, c[0x3][0x170] ;  /* 0x00c02e00ff2877ac */ /* 0x000e620008000c00 */
[C---:B--2---:R-:W-:Y:S02]  /*2d50*/  DFMA R28, R8.reuse, UR58, R20 ;  /* 0x0000003a081c7c2b */ /* 0x044fe40008000014 */
[----:B---3--:R-:W-:Y:S02]  /*2d60*/  DFMA R14, R8, UR50, R14 ;  /* 0x00000032080e7c2b */ /* 0x008fe4000800000e */
[----:B----4-:R-:W-:-:S02]  /*2d70*/  DFMA R4, R10, UR64, R4 ;  /* 0x000000400a047c2b */ /* 0x010fc40008000004 */
[C---:B------:R-:W-:Y:S01]  /*2d80*/  DFMA R12, R8.reuse, UR48, R12 ;  /* 0x00000030080c7c2b */ /* 0x040fe2000800000c */
[----:B------:R-:W2:Y:S01]  /*2d90*/  LDCU.128 UR48, c[0x3][0x1a0] ;  /* 0x00c03400ff3077ac */ /* 0x000ea20008000c00 */
[----:B------:R-:W-:Y:S02]  /*2da0*/  DFMA R18, R8, UR56, R16 ;  /* 0x0000003808127c2b */ /* 0x000fe40008000010 */
[C---:B0-----:R-:W-:Y:S01]  /*2db0*/  DFMA R28, R10.reuse, UR38, R28 ;  /* 0x000000260a1c7c2b */ /* 0x041fe2000800001c */
[----:B------:R-:W0:Y:S01]  /*2dc0*/  LDCU.128 UR56, c[0x3][0x160] ;  /* 0x00c02c00ff3877ac */ /* 0x000e220008000c00 */
[C---:B------:R-:W-:Y:S02]  /*2dd0*/  DFMA R22, R10.reuse, UR46, R14 ;  /* 0x0000002e0a167c2b */ /* 0x040fe4000800000e */
[----:B------:R-:W-:Y:S01]  /*2de0*/  DFMA R16, R10, UR66, R6 ;  /* 0x000000420a107c2b */ /* 0x000fe20008000006 */
[----:B------:R-:W3:Y:S01]  /*2df0*/  LDCU.128 UR64, c[0x3][0x1f0] ;  /* 0x00c03e00ff4077ac */ /* 0x000ee20008000c00 */
[----:B------:R-:W-:-:S02]  /*2e00*/  DFMA R14, R32, UR60, R4 ;  /* 0x0000003c200e7c2b */ /* 0x000fc40008000004 */
[C---:B------:R-:W-:Y:S01]  /*2e10*/  DFMA R20, R10.reuse, UR44, R12 ;  /* 0x0000002c0a147c2b */ /* 0x040fe2000800000c */
[----:B------:R-:W4:Y:S01]  /*2e20*/  LDCU.128 UR44, c[0x3][0x180] ;  /* 0x00c03000ff2c77ac */ /* 0x000f220008000c00 */
[C---:B------:R-:W-:Y:S02]  /*2e30*/  DFMA R18, R10.reuse, UR36, R18 ;  /* 0x000000240a127c2b */ /* 0x040fe40008000012 */
[----:B------:R-:W-:Y:S01]  /*2e40*/  DFMA R6, R10, UR52, R30 ;  /* 0x000000340a067c2b */ /* 0x000fe2000800001e */
[----:B------:R-:W3:Y:S01]  /*2e50*/  LDCU.128 UR36, c[0x3][0x240] ;  /* 0x00c04800ff2477ac */ /* 0x000ee20008000c00 */
[----:B-1----:R-:W-:Y:S02]  /*2e60*/  DFMA R4, R32, UR42, R28 ;  /* 0x0000002a20047c2b */ /* 0x002fe4000800001c */
[C---:B------:R-:W-:Y:S02]  /*2e70*/  DFMA R30, R24.reuse, UR6, RZ ;  /* 0x00000006181e7c2b */ /* 0x040fe400080000ff */
[----:B------:R-:W-:-:S02]  /*2e80*/  DFMA R28, R24, UR4, RZ ;  /* 0x00000004181c7c2b */ /* 0x000fc400080000ff */
[C---:B------:R-:W-:Y:S01]  /*2e90*/  DFMA R16, R32.reuse, UR62, R16 ;  /* 0x0000003e20107c2b */ /* 0x040fe20008000010 */
[----:B------:R-:W1:Y:S01]  /*2ea0*/  LDCU.128 UR60, c[0x3][0x1c0] ;  /* 0x00c03800ff3c77ac */ /* 0x000e620008000c00 */
[----:B------:R-:W-:Y:S02]  /*2eb0*/  DFMA R18, R32, UR40, R18 ;  /* 0x0000002820127c2b */ /* 0x000fe40008000012 */
[C---:B------:R-:W-:Y:S01]  /*2ec0*/  DFMA R30, R2.reuse, UR10, R30 ;  /* 0x0000000a021e7c2b */ /* 0x040fe2000800001e */
[----:B------:R-:W3:Y:S01]  /*2ed0*/  LDCU.128 UR40, c[0x3][0x1d0] ;  /* 0x00c03a00ff2877ac */ /* 0x000ee20008000c00 */
[----:B------:R-:W-:Y:S02]  /*2ee0*/  DFMA R28, R2, UR8, R28 ;  /* 0x00000008021c7c2b */ /* 0x000fe4000800001c */
[----:B------:R-:W-:Y:S01]  /*2ef0*/  DFMA R12, R10, UR54, R42 ;  /* 0x000000360a0c7c2b */ /* 0x000fe2000800002a */
[----:B------:R-:W3:Y:S01]  /*2f00*/  LDCU.128 UR52, c[0x3][0x1b0] ;  /* 0x00c03600ff3477ac */ /* 0x000ee20008000c00 */
[----:B--2---:R-:W-:-:S02]  /*2f10*/  DFMA R14, R34, UR48, R14 ;  /* 0x00000030220e7c2b */ /* 0x004fc4000800000e */
[----:B------:R-:W-:Y:S01]  /*2f20*/  DFMA R16, R34, UR50, R16 ;  /* 0x0000003222107c2b */ /* 0x000fe20008000010 */
[----:B------:R-:W2:Y:S01]  /*2f30*/  LDCU.128 UR48, c[0x3][0x210] ;  /* 0x00c04200ff3077ac */ /* 0x000ea20008000c00 */
        /* <DEDUP_REMOVED lines=9> */
[----:B------:R-:W-:Y:S02]  /*2fd0*/  DFMA R28, R10, UR16, R28 ;  /* 0x000000100a1c7c2b */ /* 0x000fe4000800001c */
[C---:B-1----:R-:W-:Y:S02]  /*2fe0*/  DFMA R18, R34.reuse, UR60, R18 ;  /* 0x0000003c22127c2b */ /* 0x042fe40008000012 */
[C---:B------:R-:W-:Y:S01]  /*2ff0*/  DFMA R4, R34.reuse, UR62, R4 ;  /* 0x0000003e22047c2b */ /* 0x040fe20008000004 */
[----:B------:R-:W1:Y:S01]  /*3000*/  LDCU.128 UR60, c[0x3][0x220] ;  /* 0x00c04400ff3c77ac */ /* 0x000e620008000c00 */
[----:B---3--:R-:W-:-:S02]  /*3010*/  DFMA R6, R34, UR40, R6 ;  /* 0x0000002822067c2b */ /* 0x008fc40008000006 */
[C---:B------:R-:W-:Y:S01]  /*3020*/  DFMA R12, R34.reuse, UR42, R12 ;  /* 0x0000002a220c7c2b */ /* 0x040fe2000800000c */
[----:B------:R-:W3:Y:S01]  /*3030*/  LDCU.128 UR40, c[0x3][0x250] ;  /* 0x00c04a00ff2877ac */ /* 0x000ee20008000c00 */
[C---:B------:R-:W-:Y:S02]  /*3040*/  DFMA R20, R34.reuse, UR52, R20 ;  /* 0x0000003422147c2b */ /* 0x040fe40008000014 */
[----:B------:R-:W-:Y:S01]  /*3050*/  DFMA R22, R34, UR54, R22 ;  /* 0x0000003622167c2b */ /* 0x000fe20008000016 */
[----:B------:R-:W-:Y:S01]  /*3060*/  UMOV UR72, UR30 ;  /* 0x0000001e00487c82 */ /* 0x000fe20008000000 */
[C---:B------:R-:W-:Y:S01]  /*3070*/  DFMA R52, R32.reuse, UR22, R30 ;  /* 0x0000001620347c2b */ /* 0x040fe2000800001e */
[----:B------:R-:W-:Y:S01]  /*3080*/  UMOV UR73, UR31 ;  /* 0x0000001f00497c82 */ /* 0x000fe20008000000 */
[----:B------:R-:W-:Y:S01]  /*3090*/  DFMA R48, R32, UR20, R28 ;  /* 0x0000001420307c2b */ /* 0x000fe2000800001c */
[----:B------:R-:W0:Y:S01]  /*30a0*/  LDCU.64 UR30, c[0x3][0x288] ;  /* 0x00c05100ff1e77ac */ /* 0x000e220008000a00 */
[----:B------:R-:W-:-:S02]  /*30b0*/  DFMA R14, R36, UR64, R14 ;  /* 0x00000040240e7c2b */ /* 0x000fc4000800000e */
[C---:B------:R-:W-:Y:S01]  /*30c0*/  DFMA R16, R36.reuse, UR66, R16 ;  /* 0x0000004224107c2b */ /* 0x040fe20008000010 */
[----:B------:R-:W0:Y:S01]  /*30d0*/  LDCU.128 UR64, c[0x3][0x260] ;  /* 0x00c04c00ff4077ac */ /* 0x000e220008000c00 */
[C---:B--2---:R-:W-:Y:S02]  /*30e0*/  DFMA R18, R36.reuse, UR48, R18 ;  /* 0x0000003024127c2b */ /* 0x044fe40008000012 */
[C---:B------:R-:W-:Y:S01]  /*30f0*/  DFMA R4, R36.reuse, UR50, R4 ;  /* 0x0000003224047c2b */ /* 0x040fe20008000004 */
[----:B------:R-:W2:Y:S01]  /*3100*/  LDCU.128 UR48, c[0x3][0x270] ;  /* 0x00c04e00ff3077ac */ /* 0x000ea20008000c00 */
[C---:B----4-:R-:W-:Y:S02]  /*3110*/  DFMA R20, R36.reuse, UR44, R20 ;  /* 0x0000002c24147c2b */ /* 0x050fe40008000014 */
[----:B------:R-:W-:Y:S01]  /*3120*/  DFMA R22, R36, UR46, R22 ;  /* 0x0000002e24167c2b */ /* 0x000fe20008000016 */
[----:B------:R-:W4:Y:S01]  /*3130*/  LDCU.128 UR44, c[0x3][0x2a0] ;  /* 0x00c05400ff2c77ac */ /* 0x000f220008000c00 */
[----:B------:R-:W-:-:S02]  /*3140*/  DFMA R52, R34, UR26, R52 ;  /* 0x0000001a22347c2b */ /* 0x000fc40008000034 */
[----:B------:R-:W-:Y:S01]  /*3150*/  DFMA R48, R34, UR70, R48 ;  /* 0x0000004622307c2b */ /* 0x000fe20008000030 */
[----:B------:R-:W4:Y:S01]  /*3160*/  LDCU.128 UR52, c[0x3][0x2e0] ;  /* 0x00c05c00ff3477ac */ /* 0x000f220008000c00 */
[----:B-1----:R-:W-:Y:S02]  /*3170*/  DFMA R28, R36, UR62, R12 ;  /* 0x0000003e241c7c2b */ /* 0x002fe4000800000c */
[----:B------:R-:W-:Y:S01]  /*3180*/  DFMA R30, R44, UR36, R14 ;  /* 0x000000242c1e7c2b */ /* 0x000fe2000800000e */
[----:B------:R-:W1:Y:S01]  /*3190*/  LDCU.64 UR26, c[0x3][0x2d8] ;  /* 0x00c05b00ff1a77ac */ /* 0x000e620008000a00 */
[----:B------:R-:W-:Y:S02]  /*31a0*/  DFMA R6, R36, UR60, R6 ;  /* 0x0000003c24067c2b */ /* 0x000fe40008000006 */
[C---:B------:R-:W-:Y:S01]  /*31b0*/  DFMA R42, R44.reuse, UR38, R16 ;  /* 0x000000262c2a7c2b */ /* 0x040fe20008000010 */
[----:B------:R-:W1:Y:S01]  /*31c0*/  LDCU.128 UR36, c[0x3][0x2b0] ;  /* 0x00c05600ff2477ac */ /* 0x000e620008000c00 */
[----:B---3--:R-:W-:-:S02]  /*31d0*/  DFMA R12, R44, UR40, R20 ;  /* 0x000000282c0c7c2b */ /* 0x008fc40008000014 */
[----:B------:R-:W-:Y:S01]  /*31e0*/  DFMA R14, R44, UR42, R22 ;  /* 0x0000002a2c0e7c2b */ /* 0x000fe20008000016 */
[----:B------:R-:W3:Y:S01]  /*31f0*/  LDCU.128 UR40, c[0x3][0x2c0] ;  /* 0x00c05800ff2877ac */ /* 0x000ee20008000c00 */
[C---:B------:R-:W-:Y:S02]  /*3200*/  DFMA R52, R36.reuse, UR34, R52 ;  /* 0x0000002224347c2b */ /* 0x040fe40008000034 */
[----:B------:R-:W-:Y:S01]  /*3210*/  DFMA R48, R36, UR72, R48 ;  /* 0x0000004824307c2b */ /* 0x000fe20008000030 */
[----:B------:R-:W3:Y:S01]  /*3220*/  LDCU.128 UR60, c[0x3][0x2f0] ;  /* 0x00c05e00ff3c77ac */ /* 0x000ee20008000c00 */
[C---:B0-----:R-:W-:Y:S02]  /*3230*/  DFMA R16, R44.reuse, UR64, R18 ;  /* 0x000000402c107c2b */ /* 0x041fe40008000012 */
[C---:B------:R-:W-:Y:S01]  /*3240*/  DFMA R18, R44.reuse, UR66, R4 ;  /* 0x000000422c127c2b */ /* 0x040fe20008000004 */
[----:B------:R-:W0:Y:S01]  /*3250*/  LDCU.128 UR64, c[0x3][0x300] ;  /* 0x00c06000ff4077ac */ /* 0x000e220008000c00 */
[----:B--2---:R-:W-:-:S02]  /*3260*/  DFMA R20, R44, UR48, R6 ;  /* 0x000000302c147c2b */ /* 0x004fc40008000006 */
[----:B------:R-:W-:Y:S01]  /*3270*/  DFMA R22, R44, UR50, R28 ;  /* 0x000000322c167c2b */ /* 0x000fe2000800001c */
[----:B------:R-:W2:Y:S01]  /*3280*/  LDCU.128 UR48, c[0x3][0x310] ;  /* 0x00c06200ff3077ac */ /* 0x000ea20008000c00 */
[----:B------:R-:W-:Y:S02]  /*3290*/  DFMA R4, R46, UR56, R30 ;  /* 0x000000382e047c2b */ /* 0x000fe4000800001e */
[C---:B------:R-:W-:Y:S02]  /*32a0*/  DFMA R30, R44.reuse, UR68, R52 ;  /* 0x000000442c1e7c2b */ /* 0x040fe40008000034 */
[----:B------:R-:W-:Y:S02]  /*32b0*/  DFMA R28, R44, UR24, R48 ;  /* 0x000000182c1c7c2b */ /* 0x000fe40008000030 */
[C---:B------:R-:W-:Y:S02]  /*32c0*/  DFMA R6, R46.reuse, UR58, R42 ;  /* 0x0000003a2e067c2b */ /* 0x040fe4000800002a */
[----:B----4-:R-:W-:-:S02]  /*32d0*/  DFMA R12, R46, UR44, R12 ;  /* 0x0000002c2e0c7c2b */ /* 0x010fc4000800000c */
[C---:B------:R-:W-:Y:S02]  /*32e0*/  DFMA R14, R46.reuse, UR46, R14 ;  /* 0x0000002e2e0e7c2b */ /* 0x040fe4000800000e */
[C---:B-1----:R-:W-:Y:S02]  /*32f0*/  DFMA R16, R46.reuse, UR36, R16 ;  /* 0x000000242e107c2b */ /* 0x042fe40008000010 */
[C---:B------:R-:W-:Y:S02]  /*3300*/  DFMA R18, R46.reuse, UR38, R18 ;  /* 0x000000262e127c2b */ /* 0x040fe40008000012 */
[C---:B---3--:R-:W-:Y:S02]  /*3310*/  DFMA R20, R46.reuse, UR40, R20 ;  /* 0x000000282e147c2b */ /* 0x048fe40008000014 */
[C---:B------:R-:W-:Y:S02]  /*3320*/  DFMA R22, R46.reuse, UR42, R22 ;  /* 0x0000002a2e167c2b */ /* 0x040fe40008000016 */
[----:B------:R-:W-:-:S02]  /*3330*/  DFMA R30, R46, UR30, R30 ;  /* 0x0000001e2e1e7c2b */ /* 0x000fc4000800001e */
[----:B------:R-:W-:Y:S02]  /*3340*/  DFMA R28, R46, UR28, R28 ;  /* 0x0000001c2e1c7c2b */ /* 0x000fe4000800001c */
[C---:B------:R-:W-:Y:S02]  /*3350*/  DFMA R4, R50.reuse, UR52, R4 ;  /* 0x0000003432047c2b */ /* 0x040fe40008000004 */
[C---:B------:R-:W-:Y:S02]  /*3360*/  DFMA R6, R50.reuse, UR54, R6 ;  /* 0x0000003632067c2b */ /* 0x040fe40008000006 */
[C---:B------:R-:W-:Y:S02]  /*3370*/  DFMA R12, R50.reuse, UR60, R12 ;  /* 0x0000003c320c7c2b */ /* 0x040fe4000800000c */
[C---:B------:R-:W-:Y:S02]  /*3380*/  DFMA R14, R50.reuse, UR62, R14 ;  /* 0x0000003e320e7c2b */ /* 0x040fe4000800000e */
[----:B0-----:R-:W-:-:S02]  /*3390*/  DFMA R16, R50, UR64, R16 ;  /* 0x0000004032107c2b */ /* 0x001fc40008000010 */
[C---:B------:R-:W-:Y:S02]  /*33a0*/  DFMA R18, R50.reuse, UR66, R18 ;  /* 0x0000004232127c2b */ /* 0x040fe40008000012 */
[C---:B--2---:R-:W-:Y:S02]  /*33b0*/  DFMA R20, R50.reuse, UR48, R20 ;  /* 0x0000003032147c2b */ /* 0x044fe40008000014 */
[C---:B------:R-:W-:Y:S02]  /*33c0*/  DFMA R22, R50.reuse, UR50, R22 ;  /* 0x0000003232167c2b */ /* 0x040fe40008000016 */
[C---:B------:R-:W-:Y:S02]  /*33d0*/  DFMA R30, R50.reuse, UR26, R30 ;  /* 0x0000001a321e7c2b */ /* 0x040fe4000800001e */
[----:B------:R-:W-:Y:S01]  /*33e0*/  DFMA R28, R50, UR32, R28 ;  /* 0x00000020321c7c2b */ /* 0x000fe2000800001c */
[----:B------:R0:W-:Y:S01]  /*33f0*/  STS.128 [R27+0x10], R4 ;  /* 0x000010041b007388 */ /* 0x0001e20000000c00 */
[----:B------:R-:W-:Y:S03]  /*3400*/  BSSY.RECONVERGENT B0, `(.L_x_719) ;  /* 0x00000b5000007945 */ /* 0x000fe60003800200 */
[----:B------:R0:W-:Y:S04]  /*3410*/  STS.128 [R27+0x20], R12 ;  /* 0x0000200c1b007388 */ /* 0x0001e80000000c00 */
[----:B------:R0:W-:Y:S04]  /*3420*/  STS.128 [R27+0x30], R16 ;  /* 0x000030101b007388 */ /* 0x0001e80000000c00 */
[----:B------:R0:W-:Y:S04]  /*3430*/  STS.128 [R27+0x40], R20 ;  /* 0x000040141b007388 */ /* 0x0001e80000000c00 */
[----:B------:R0:W-:Y:S01]  /*3440*/  STS.128 [R27], R28 ;  /* 0x0000001c1b007388 */ /* 0x0001e20000000c00 */
[----:B------:R-:W-:Y:S06]  /*3450*/  BAR.SYNC.DEFER_BLOCKING 0x0 ;  /* 0x0000000000007b1d */ /* 0x000fec0000010000 */
[----:B------:R-:W-:Y:S05]  /*3460*/  @P1 BRA `(.L_x_720) ;  /* 0x0000000800b81947 */ /* 0x000fea0003800000 */
[----:B------:R-:W-:Y:S01]  /*3470*/  IMAD R26, R26, -0x48, R27 ;  /* 0xffffffb81a1a7824 */ /* 0x000fe200078e021b */
[----:B------:R-:W1:Y:S01]  /*3480*/  LDCU.128 UR36, c[0x3][0x10] ;  /* 0x00c00200ff2477ac */ /* 0x000e620008000c00 */
[----:B------:R-:W-:Y:S02]  /*3490*/  R2UR UR62, R40 ;  /* 0x00000000283e72ca */ /* 0x000fe400000e0000 */
[----:B------:R-:W-:Y:S01]  /*34a0*/  R2UR UR63, R41 ;  /* 0x00000000293f72ca */ /* 0x000fe200000e0000 */
[----:B0-----:R-:W0:Y:S01]  /*34b0*/  LDS.64 R30, [R26] ;  /* 0x000000001a1e7984 */ /* 0x001e220000000a00 */
[----:B------:R-:W2:Y:S01]  /*34c0*/  LDCU.128 UR40, c[0x3][0x60] ;  /* 0x00c00c00ff2877ac */ /* 0x000ea20008000c00 */
[----:B------:R-:W-:Y:S02]  /*34d0*/  R2UR UR60, R38 ;  /* 0x00000000263c72ca */ /* 0x000fe400000e0000 */
[----:B------:R-:W3:Y:S01]  /*34e0*/  LDS.64 R28, [R26+0x50] ;  /* 0x000050001a1c7984 */ /* 0x000ee20000000a00 */
[----:B------:R-:W4:Y:S01]  /*34f0*/  LDCU.128 UR44, c[0x3][0xb0] ;  /* 0x00c01600ff2c77ac */ /* 0x000f220008000c00 */
[----:B------:R-:W-:-:S02]  /*3500*/  R2UR UR61, R39 ;  /* 0x00000000273d72ca */ /* 0x000fc400000e0000 */
[----:B------:R-:W5:Y:S01]  /*3510*/  LDS.64 R22, [R26+0xa0] ;  /* 0x0000a0001a167984 */ /* 0x000f620000000a00 */
[----:B------:R-:W4:Y:S03]  /*3520*/  LDCU.64 UR26, c[0x3][0x198] ;  /* 0x00c03300ff1a77ac */ /* 0x000f260008000a00 */
[----:B------:R-:W4:Y:S01]  /*3530*/  LDS.64 R20, [R26+0xf0] ;  /* 0x0000f0001a147984 */ /* 0x000f220000000a00 */
[----:B------:R-:W4:Y:S03]  /*3540*/  LDCU.64 UR30, c[0x3][0x1e8] ;  /* 0x00c03d00ff1e77ac */ /* 0x000f260008000a00 */
[----:B------:R-:W4:Y:S01]  /*3550*/  LDS.64 R18, [R26+0x140] ;  /* 0x000140001a127984 */ /* 0x000f220000000a00 */
[----:B------:R-:W4:Y:S03]  /*3560*/  LDCU.64 UR34, c[0x3][0x238] ;  /* 0x00c04700ff2277ac */ /* 0x000f260008000a00 */
[----:B------:R-:W4:Y:S01]  /*3570*/  LDS.64 R16, [R26+0x190] ;  /* 0x000190001a107984 */ /* 0x000f220000000a00 */
[----:B------:R-:W4:Y:S03]  /*3580*/  LDCU.128 UR48, c[0x3][0x40] ;  /* 0x00c00800ff3077ac */ /* 0x000f260008000c00 */
[----:B------:R-:W4:Y:S01]  /*3590*/  LDS.64 R14, [R26+0x1e0] ;  /* 0x0001e0001a0e7984 */ /* 0x000f220000000a00 */
[----:B------:R-:W4:Y:S03]  /*35a0*/  LDCU.128 UR52, c[0x3][0x90] ;  /* 0x00c01200ff3477ac */ /* 0x000f260008000c00 */
[----:B------:R-:W4:Y:S01]  /*35b0*/  LDS.64 R12, [R26+0x230] ;  /* 0x000230001a0c7984 */ /* 0x000f220000000a00 */
[----:B------:R-:W4:Y:S03]  /*35c0*/  LDCU.128 UR56, c[0x3][0x120] ;  /* 0x00c02400ff3877ac */ /* 0x000f260008000c00 */
[----:B------:R-:W4:Y:S01]  /*35d0*/  LDS.64 R6, [R26+0x280] ;  /* 0x000280001a067984 */ /* 0x000f220000000a00 */
[----:B0-----:R-:W-:-:S02]  /*35e0*/  DFMA R4, R30, UR6, RZ ;  /* 0x000000061e047c2b */ /* 0x001fc400080000ff */
[C---:B-1----:R-:W-:Y:S02]  /*35f0*/  DFMA R48, R30.reuse, UR36, RZ ;  /* 0x000000241e307c2b */ /* 0x042fe400080000ff */
[----:B------:R-:W-:Y:S01]  /*3600*/  DFMA R52, R30, UR38, RZ ;  /* 0x000000261e347c2b */ /* 0x000fe200080000ff */
[----:B------:R-:W0:Y:S03]  /*3610*/  LDCU.128 UR36, c[0x3][0x100] ;  /* 0x00c02000ff2477ac */ /* 0x000e260008000c00 */
[C---:B---3--:R-:W-:Y:S02]  /*3620*/  DFMA R4, R28.reuse, UR10, R4 ;  /* 0x0000000a1c047c2b */ /* 0x048fe40008000004 */
[C---:B--2---:R-:W-:Y:S02]  /*3630*/  DFMA R48, R28.reuse, UR40, R48 ;  /* 0x000000281c307c2b */ /* 0x044fe40008000030 */
[----:B------:R-:W-:Y:S01]  /*3640*/  DFMA R52, R28, UR42, R52 ;  /* 0x0000002a1c347c2b */ /* 0x000fe20008000034 */
[----:B------:R-:W1:Y:S03]  /*3650*/  LDCU.128 UR40, c[0x3][0x150] ;  /* 0x00c02a00ff2877ac */ /* 0x000e660008000c00 */
[----:B-----5:R-:W-:-:S02]  /*3660*/  DFMA R4, R22, UR14, R4 ;  /* 0x0000000e16047c2b */ /* 0x020fc40008000004 */
[C---:B----4-:R-:W-:Y:S02]  /*3670*/  DFMA R48, R22.reuse, UR44, R48 ;  /* 0x0000002c16307c2b */ /* 0x050fe40008000030 */
[----:B------:R-:W-:Y:S01]  /*3680*/  DFMA R52, R22, UR46, R52 ;  /* 0x0000002e16347c2b */ /* 0x000fe20008000034 */
[----:B------:R-:W2:Y:S03]  /*3690*/  LDCU.128 UR44, c[0x3][0x1a0] ;  /* 0x00c03400ff2c77ac */ /* 0x000ea60008000c00 */
[C---:B------:R-:W-:Y:S02]  /*36a0*/  DFMA R42, R20.reuse, UR18, R4 ;  /* 0x00000012142a7c2b */ /* 0x040fe40008000004 */
[C---:B0-----:R-:W-:Y:S01]  /*36b0*/  DFMA R48, R20.reuse, UR36, R48 ;  /* 0x0000002414307c2b */ /* 0x041fe20008000030 */
[----:B------:R-:W0:Y:S01]  /*36c0*/  LDS.64 R4, [R26+0x2d0] ;  /* 0x0002d0001a047984 */ /* 0x000e220000000a00 */
[----:B------:R-:W-:Y:S01]  /*36d0*/  DFMA R52, R20, UR38, R52 ;  /* 0x0000002614347c2b */ /* 0x000fe20008000034 */
[----:B------:R-:W3:Y:S03]  /*36e0*/  LDCU.128 UR36, c[0x3][0x1f0] ;  /* 0x00c03e00ff2477ac */ /* 0x000ee60008000c00 */
[----:B------:R-:W-:-:S02]  /*36f0*/  DFMA R42, R18, UR22, R42 ;  /* 0x00000016122a7c2b */ /* 0x000fc4000800002a */
[C---:B-1----:R-:W-:Y:S02]  /*3700*/  DFMA R48, R18.reuse, UR40, R48 ;  /* 0x0000002812307c2b */ /* 0x042fe40008000030 */
[----:B------:R-:W-:Y:S01]  /*3710*/  DFMA R52, R18, UR42, R52 ;  /* 0x0000002a12347c2b */ /* 0x000fe20008000034 */
[----:B------:R-:W1:Y:S03]  /*3720*/  LDCU.128 UR40, c[0x3][0x240] ;  /* 0x00c04800ff2877ac */ /* 0x000e660008000c00 */
[C---:B------:R-:W-:Y:S01]  /*3730*/  DFMA R42, R16.reuse, UR26, R42 ;  /* 0x0000001a102a7c2b */ /* 0x040fe2000800002a */
[----:B------:R-:W4:Y:S01]  /*3740*/  LDCU.64 UR26, c[0x3][0x288] ;  /* 0x00c05100ff1a77ac */ /* 0x000f220008000a00 */
[C---:B--2---:R-:W-:Y:S02]  /*3750*/  DFMA R48, R16.reuse, UR44, R48 ;  /* 0x0000002c10307c2b */ /* 0x044fe40008000030 */
[----:B------:R-:W-:Y:S01]  /*3760*/  DFMA R52, R16, UR46, R52 ;  /* 0x0000002e10347c2b */ /* 0x000fe20008000034 */
[----:B------:R-:W2:Y:S03]  /*3770*/  LDCU.128 UR44, c[0x3][0x290] ;  /* 0x00c05200ff2c77ac */ /* 0x000ea60008000c00 */
[C---:B------:R-:W-:Y:S01]  /*3780*/  DFMA R42, R14.reuse, UR30, R42 ;  /* 0x0000001e0e2a7c2b */ /* 0x040fe2000800002a */
[----:B------:R-:W0:Y:S01]  /*3790*/  LDCU.64 UR30, c[0x3][0x2d8] ;  /* 0x00c05b00ff1e77ac */ /* 0x000e220008000a00 */
[----:B---3--:R-:W-:-:S02]  /*37a0*/  DFMA R48, R14, UR36, R48 ;  /* 0x000000240e307c2b */ /* 0x008fc40008000030 */
[----:B------:R-:W-:Y:S01]  /*37b0*/  DFMA R52, R14, UR38, R52 ;  /* 0x000000260e347c2b */ /* 0x000fe20008000034 */
[----:B------:R-:W3:Y:S03]  /*37c0*/  LDCU.128 UR36, c[0x3][0x2e0] ;  /* 0x00c05c00ff2477ac */ /* 0x000ee60008000c00 */
[C---:B------:R-:W-:Y:S01]  /*37d0*/  DFMA R42, R12.reuse, UR34, R42 ;  /* 0x000000220c2a7c2b */ /* 0x040fe2000800002a */
[----:B------:R-:W5:Y:S01]  /*37e0*/  LDCU.64 UR34, c[0x3][0x220] ;  /* 0x00c04400ff2277ac */ /* 0x000f620008000a00 */
[C---:B-1----:R-:W-:Y:S02]  /*37f0*/  DFMA R48, R12.reuse, UR40, R48 ;  /* 0x000000280c307c2b */ /* 0x042fe40008000030 */
[----:B------:R-:W-:Y:S01]  /*3800*/  DFMA R52, R12, UR42, R52 ;  /* 0x0000002a0c347c2b */ /* 0x000fe20008000034 */
[----:B------:R-:W1:Y:S03]  /*3810*/  LDCU.128 UR40, c[0x3][0x20] ;  /* 0x00c00400ff2877ac */ /* 0x000e660008000c00 */
[C---:B----4-:R-:W-:Y:S01]  /*3820*/  DFMA R42, R6.reuse, UR26, R42 ;  /* 0x0000001a062a7c2b */ /* 0x050fe2000800002a */
[----:B------:R-:W4:Y:S01]  /*3830*/  LDCU.64 UR26, c[0x3][0x2c0] ;  /* 0x00c05800ff1a77ac */ /* 0x000f220008000a00 */
[----:B--2---:R-:W-:-:S02]  /*3840*/  DFMA R48, R6, UR44, R48 ;  /* 0x0000002c06307c2b */ /* 0x004fc40008000030 */
[----:B------:R-:W-:Y:S01]  /*3850*/  DFMA R52, R6, UR46, R52 ;  /* 0x0000002e06347c2b */ /* 0x000fe20008000034 */
[----:B------:R-:W2:Y:S03]  /*3860*/  LDCU.128 UR44, c[0x3][0x70] ;  /* 0x00c00e00ff2c77ac */ /* 0x000ea60008000c00 */
[C---:B0-----:R-:W-:Y:S01]  /*3870*/  DFMA R42, R4.reuse, UR30, R42 ;  /* 0x0000001e042a7c2b */ /* 0x041fe2000800002a */
[----:B------:R-:W0:Y:S01]  /*3880*/  LDCU.64 UR30, c[0x3][0x270] ;  /* 0x00c04e00ff1e77ac */ /* 0x000e220008000a00 */
[C---:B---3--:R-:W-:Y:S02]  /*3890*/  DFMA R48, R4.reuse, UR36, R48 ;  /* 0x0000002404307c2b */ /* 0x048fe40008000030 */
[----:B------:R-:W-:Y:S01]  /*38a0*/  DFMA R52, R4, UR38, R52 ;  /* 0x0000002604347c2b */ /* 0x000fe20008000034 */
[----:B------:R-:W3:Y:S02]  /*38b0*/  LDCU.128 UR36, c[0x3][0xc0] ;  /* 0x00c01800ff2477ac */ /* 0x000ee40008000c00 */
[----:B------:R5:W-:Y:S01]  /*38c0*/  STS.64 [R26+0x50], R42 ;  /* 0x0000502a1a007388 */ /* 0x000be20000000a00 */
[----:B-1----:R-:W-:-:S03]  /*38d0*/  DFMA R54, R30, UR42, RZ ;  /* 0x0000002a1e367c2b */ /* 0x002fc600080000ff */
[----:B------:R1:W-:Y:S04]  /*38e0*/  STS.64 [R26+0xa0], R48 ;  /* 0x0000a0301a007388 */ /* 0x0003e80000000a00 */
[----:B------:R4:W-:Y:S01]  /*38f0*/  STS.64 [R26+0xf0], R52 ;  /* 0x0000f0341a007388 */ /* 0x0009e20000000a00 */
[----:B--2---:R-:W-:Y:S02]  /*3900*/  DFMA R54, R28, UR46, R54 ;  /* 0x0000002e1c367c2b */ /* 0x004fe40008000036 */
[C---:B-----5:R-:W-:Y:S01]  /*3910*/  DFMA R42, R30.reuse, UR40, RZ ;  /* 0x000000281e2a7c2b */ /* 0x060fe200080000ff */
[----:B------:R-:W2:Y:S01]  /*3920*/  LDCU.128 UR40, c[0x3][0x110] ;  /* 0x00c02200ff2877ac */ /* 0x000ea20008000c00 */
[----:B-1----:R-:W-:-:S04]  /*3930*/  DFMA R48, R30, UR4, RZ ;  /* 0x000000041e307c2b */ /* 0x002fc800080000ff */
[----:B---3--:R-:W-:Y:S02]  /*3940*/  DFMA R54, R22, UR38, R54 ;  /* 0x0000002616367c2b */ /* 0x008fe40008000036 */
[----:B------:R-:W-:Y:S01]  /*3950*/  DFMA R42, R28, UR44, R42 ;  /* 0x0000002c1c2a7c2b */ /* 0x000fe2000800002a */
[----:B------:R-:W1:Y:S01]  /*3960*/  LDCU.128 UR44, c[0x3][0x160] ;  /* 0x00c02c00ff2c77ac */ /* 0x000e620008000c00 */
[----:B----4-:R-:W-:Y:S02]  /*3970*/  DFMA R52, R30, UR48, RZ ;  /* 0x000000301e347c2b */ /* 0x010fe400080000ff */
[----:B------:R-:W-:-:S04]  /*3980*/  DFMA R48, R28, UR8, R48 ;  /* 0x000000081c307c2b */ /* 0x000fc80008000030 */
[----:B------:R-:W-:Y:S01]  /*3990*/  DFMA R42, R22, UR36, R42 ;  /* 0x00000024162a7c2b */ /* 0x000fe2000800002a */
[----:B------:R-:W3:Y:S01]  /*39a0*/  LDCU.128 UR36, c[0x3][0x1b0] ;  /* 0x00c03600ff2477ac */ /* 0x000ee20008000c00 */
[----:B------:R-:W-:Y:S02]  /*39b0*/  DFMA R52, R28, UR52, R52 ;  /* 0x000000341c347c2b */ /* 0x000fe40008000034 */
[----:B--2---:R-:W-:Y:S02]  /*39c0*/  DFMA R54, R20, UR42, R54 ;  /* 0x0000002a14367c2b */ /* 0x004fe40008000036 */
[----:B------:R-:W-:Y:S02]  /*39d0*/  DFMA R48, R22, UR12, R48 ;  /* 0x0000000c16307c2b */ /* 0x000fe40008000030 */
[----:B------:R-:W-:Y:S01]  /*39e0*/  DFMA R42, R20, UR40, R42 ;  /* 0x00000028142a7c2b */ /* 0x000fe2000800002a */
[----:B------:R-:W2:Y:S03]  /*39f0*/  LDCU.128 UR40, c[0x3][0x200] ;  /* 0x00c04000ff2877ac */ /* 0x000ea60008000c00 */
[----:B-1----:R-:W-:-:S02]  /*3a00*/  DFMA R54, R18, UR46, R54 ;  /* 0x0000002e12367c2b */ /* 0x002fc40008000036 */
[----:B------:R-:W-:Y:S02]  /*3a10*/  DFMA R48, R20, UR16, R48 ;  /* 0x0000001014307c2b */ /* 0x000fe40008000030 */
[----:B------:R-:W-:Y:S01]  /*3a20*/  DFMA R42, R18, UR44, R42 ;  /* 0x0000002c122a7c2b */ /* 0x000fe2000800002a */
[----:B------:R-:W1:Y:S03]  /*3a30*/  LDCU.128 UR44, c[0x3][0x250] ;  /* 0x00c04a00ff2c77ac */ /* 0x000e660008000c00 */
[----:B---3--:R-:W-:Y:S02]  /*3a40*/  DFMA R54, R16, UR38, R54 ;  /* 0x0000002610367c2b */ /* 0x008fe40008000036 */
[----:B------:R-:W-:Y:S02]  /*3a50*/  DFMA R48, R18, UR20, R48 ;  /* 0x0000001412307c2b */ /* 0x000fe40008000030 */
[----:B------:R-:W-:Y:S01]  /*3a60*/  DFMA R42, R16, UR36, R42 ;  /* 0x00000024102a7c2b */ /* 0x000fe2000800002a */
[----:B------:R-:W3:Y:S03]  /*3a70*/  LDCU.128 UR36, c[0x3][0x2a0] ;  /* 0x00c05400ff2477ac */ /* 0x000ee60008000c00 */
[----:B--2---:R-:W-:-:S02]  /*3a80*/  DFMA R54, R14, UR42, R54 ;  /* 0x0000002a0e367c2b */ /* 0x004fc40008000036 */
[----:B------:R-:W-:Y:S02]  /*3a90*/  DFMA R48, R16, UR62, R48 ;  /* 0x0000003e10307c2b */ /* 0x000fe40008000030 */
[----:B------:R-:W-:Y:S01]  /*3aa0*/  DFMA R42, R14, UR40, R42 ;  /* 0x000000280e2a7c2b */ /* 0x000fe2000800002a */
[----:B------:R-:W2:Y:S03]  /*3ab0*/  LDCU.128 UR40, c[0x3][0x2f0] ;  /* 0x00c05e00ff2877ac */ /* 0x000ea60008000c00 */
[----:B-1----:R-:W-:Y:S02]  /*3ac0*/  DFMA R54, R12, UR46, R54 ;  /* 0x0000002e0c367c2b */ /* 0x002fe40008000036 */
[----:B------:R-:W-:Y:S02]  /*3ad0*/  DFMA R48, R14, UR60, R48 ;  /* 0x0000003c0e307c2b */ /* 0x000fe40008000030 */
[----:B------:R-:W-:Y:S01]  /*3ae0*/  DFMA R42, R12, UR44, R42 ;  /* 0x0000002c0c2a7c2b */ /* 0x000fe2000800002a */
[----:B------:R-:W1:Y:S03]  /*3af0*/  LDCU.128 UR44, c[0x3][0x30] ;  /* 0x00c00600ff2c77ac */ /* 0x000e660008000c00 */
[----:B---3--:R-:W-:-:S02]  /*3b00*/  DFMA R54, R6, UR38, R54 ;  /* 0x0000002606367c2b */ /* 0x008fc40008000036 */
[----:B------:R-:W-:Y:S02]  /*3b10*/  DFMA R48, R12, UR24, R48 ;  /* 0x000000180c307c2b */ /* 0x000fe40008000030 */
[----:B------:R-:W-:Y:S01]  /*3b20*/  DFMA R42, R6, UR36, R42 ;  /* 0x00000024062a7c2b */ /* 0x000fe2000800002a */
[----:B------:R-:W3:Y:S03]  /*3b30*/  LDCU.128 UR36, c[0x3][0x80] ;  /* 0x00c01000ff2477ac */ /* 0x000ee60008000c00 */
[----:B--2---:R-:W-:Y:S02]  /*3b40*/  DFMA R58, R4, UR42, R54 ;  /* 0x0000002a043a7c2b */ /* 0x004fe40008000036 */
[----:B------:R-:W-:Y:S01]  /*3b50*/  DFMA R54, R30, UR50, RZ ;  /* 0x000000321e367c2b */ /* 0x000fe200080000ff */
[----:B------:R-:W2:Y:S01]  /*3b60*/  LDCU.128 UR48, c[0x3][0x170] ;  /* 0x00c02e00ff3077ac */ /* 0x000ea20008000c00 */
[----:B------:R-:W-:-:S02]  /*3b70*/  DFMA R56, R4, UR40, R42 ;  /* 0x0000002804387c2b */ /* 0x000fc4000800002a */
[----:B------:R-:W-:Y:S01]  /*3b80*/  DFMA R48, R6, UR28, R48 ;  /* 0x0000001c06307c2b */ /* 0x000fe20008000030 */
[----:B------:R-:W4:Y:S01]  /*3b90*/  LDCU.128 UR40, c[0x3][0xd0] ;  /* 0x00c01a00ff2877ac */ /* 0x000f220008000c00 */
[C---:B-1----:R-:W-:Y:S01]  /*3ba0*/  DFMA R42, R30.reuse, UR44, RZ ;  /* 0x0000002c1e2a7c2b */ /* 0x042fe200080000ff */
[----:B------:R1:W-:Y:S01]  /*3bb0*/  STS.64 [R26+0x190], R58 ;  /* 0x0001903a1a007388 */ /* 0x0003e20000000a00 */
[----:B------:R-:W-:Y:S01]  /*3bc0*/  DFMA R60, R30, UR46, RZ ;  /* 0x0000002e1e3c7c2b */ /* 0x000fe200080000ff */
[----:B------:R-:W5:Y:S02]  /*3bd0*/  LDCU.128 UR44, c[0x3][0xe0] ;  /* 0x00c01c00ff2c77ac */ /* 0x000f640008000c00 */
[----:B------:R1:W-:Y:S01]  /*3be0*/  STS.64 [R26+0x140], R56 ;  /* 0x000140381a007388 */ /* 0x0003e20000000a00 */
[----:B------:R-:W-:Y:S02]  /*3bf0*/  DFMA R48, R4, UR32, R48 ;  /* 0x0000002004307c2b */ /* 0x000fe40008000030 */
[----:B---3--:R-:W-:-:S02]  /*3c00*/  DFMA R30, R28, UR36, R42 ;  /* 0x000000241c1e7c2b */ /* 0x008fc4000800002a */
[C---:B------:R-:W-:Y:S01]  /*3c10*/  DFMA R42, R28.reuse, UR38, R60 ;  /* 0x000000261c2a7c2b */ /* 0x040fe2000800003c */
[----:B------:R-:W3:Y:S01]  /*3c20*/  LDCU.128 UR36, c[0x3][0x180] ;  /* 0x00c03000ff2477ac */ /* 0x000ee20008000c00 */
[----:B------:R-:W-:Y:S01]  /*3c30*/  DFMA R28, R28, UR54, R54 ;  /* 0x000000361c1c7c2b */ /* 0x000fe20008000036 */
[----:B------:R1:W-:Y:S01]  /*3c40*/  STS.64 [R26], R48 ;  /* 0x000000301a007388 */ /* 0x0003e20000000a00 */
[----:B------:R-:W0:Y:S02]  /*3c50*/  LDCU.128 UR52, c[0x3][0x130] ;  /* 0x00c02600ff3477ac */ /* 0x000e240008000c00 */
[C---:B----4-:R-:W-:Y:S02]  /*3c60*/  DFMA R30, R22.reuse, UR40, R30 ;  /* 0x00000028161e7c2b */ /* 0x050fe4000800001e */
[C---:B------:R-:W-:Y:S01]  /*3c70*/  DFMA R42, R22.reuse, UR42, R42 ;  /* 0x0000002a162a7c2b */ /* 0x040fe2000800002a */
[----:B------:R-:W4:Y:S01]  /*3c80*/  LDCU.128 UR40, c[0x3][0x1c0] ;  /* 0x00c03800ff2877ac */ /* 0x000f220008000c00 */
[----:B-----5:R-:W-:-:S02]  /*3c90*/  DFMA R52, R22, UR44, R52 ;  /* 0x0000002c16347c2b */ /* 0x020fc40008000034 */
[----:B------:R-:W-:Y:S01]  /*3ca0*/  DFMA R28, R22, UR46, R28 ;  /* 0x0000002e161c7c2b */ /* 0x000fe2000800001c */
[----:B------:R-:W5:Y:S01]  /*3cb0*/  LDCU.128 UR44, c[0x3][0x1d0] ;  /* 0x00c03a00ff2c77ac */ /* 0x000f620008000c00 */
[C---:B------:R-:W-:Y:S02]  /*3cc0*/  DFMA R30, R20.reuse, UR56, R30 ;  /* 0x00000038141e7c2b */ /* 0x040fe4000800001e */
[C---:B------:R-:W-:Y:S01]  /*3cd0*/  DFMA R42, R20.reuse, UR58, R42 ;  /* 0x0000003a142a7c2b */ /* 0x040fe2000800002a */
[----:B------:R-:W1:Y:S01]  /*3ce0*/  LDCU.128 UR56, c[0x3][0x210] ;  /* 0x00c04200ff3877ac */ /* 0x000e620008000c00 */
[C---:B0-----:R-:W-:Y:S01]  /*3cf0*/  DFMA R52, R20.reuse, UR52, R52 ;  /* 0x0000003414347c2b */ /* 0x041fe20008000034 */
[----:B------:R-:W0:Y:S01]  /*3d00*/  LDCU.64 UR52, c[0x3][0x310] ;  /* 0x00c06200ff3477ac */ /* 0x000e220008000a00 */
[----:B------:R-:W-:Y:S02]  /*3d10*/  DFMA R28, R20, UR54, R28 ;  /* 0x00000036141c7c2b */ /* 0x000fe4000800001c */
[C---:B--2---:R-:W-:Y:S01]  /*3d20*/  DFMA R30, R18.reuse, UR48, R30 ;  /* 0x00000030121e7c2b */ /* 0x044fe2000800001e */
[----:B------:R-:W2:Y:S01]  /*3d30*/  LDCU.64 UR54, c[0x3][0x228] ;  /* 0x00c04500ff3677ac */ /* 0x000ea20008000a00 */
[----:B------:R-:W-:-:S02]  /*3d40*/  DFMA R42, R18, UR50, R42 ;  /* 0x00000032122a7c2b */ /* 0x000fc4000800002a */
[C---:B---3--:R-:W-:Y:S01]  /*3d50*/  DFMA R52, R18.reuse, UR36, R52 ;  /* 0x0000002412347c2b */ /* 0x048fe20008000034 */
[----:B------:R-:W3:Y:S01]  /*3d60*/  LDCU.128 UR48, c[0x3][0x260] ;  /* 0x00c04c00ff3077ac */ /* 0x000ee20008000c00 */
[----:B------:R-:W-:Y:S02]  /*3d70*/  DFMA R28, R18, UR38, R28 ;  /* 0x00000026121c7c2b */ /* 0x000fe4000800001c */
[C---:B----4-:R-:W-:Y:S01]  /*3d80*/  DFMA R30, R16.reuse, UR40, R30 ;  /* 0x00000028101e7c2b */ /* 0x050fe2000800001e */
[----:B------:R-:W4:Y:S01]  /*3d90*/  LDCU.128 UR36, c[0x3][0x2b0] ;  /* 0x00c05600ff2477ac */ /* 0x000f220008000c00 */
[C---:B------:R-:W-:Y:S02]  /*3da0*/  DFMA R42, R16.reuse, UR42, R42 ;  /* 0x0000002a102a7c2b */ /* 0x040fe4000800002a */
[C---:B-----5:R-:W-:Y:S01]  /*3db0*/  DFMA R52, R16.reuse, UR44, R52 ;  /* 0x0000002c10347c2b */ /* 0x060fe20008000034 */
[----:B------:R-:W5:Y:S01]  /*3dc0*/  LDCU.64 UR44, c[0x3][0x278] ;  /* 0x00c04f00ff2c77ac */ /* 0x000f620008000a00 */
[----:B------:R-:W-:-:S02]  /*3dd0*/  DFMA R28, R16, UR46, R28 ;  /* 0x0000002e101c7c2b */ /* 0x000fc4000800001c */
[C---:B-1----:R-:W-:Y:S01]  /*3de0*/  DFMA R30, R14.reuse, UR56, R30 ;  /* 0x000000380e1e7c2b */ /* 0x042fe2000800001e */
[----:B------:R-:W1:Y:S01]  /*3df0*/  LDCU.128 UR40, c[0x3][0x300] ;  /* 0x00c06000ff2877ac */ /* 0x000e620008000c00 */
[C---:B------:R-:W-:Y:S02]  /*3e00*/  DFMA R42, R14.reuse, UR58, R42 ;  /* 0x0000003a0e2a7c2b */ /* 0x040fe4000800002a */
[C---:B------:R-:W-:Y:S01]  /*3e10*/  DFMA R52, R14.reuse, UR34, R52 ;  /* 0x000000220e347c2b */ /* 0x040fe20008000034 */
[----:B------:R-:W0:Y:S01]  /*3e20*/  LDCU.64 UR34, c[0x3][0x2c8] ;  /* 0x00c05900ff2277ac */ /* 0x000e220008000a00 */
[----:B--2---:R-:W-:Y:S02]  /*3e30*/  DFMA R28, R14, UR54, R28 ;  /* 0x000000360e1c7c2b */ /* 0x004fe4000800001c */
[C---:B---3--:R-:W-:Y:S02]  /*3e40*/  DFMA R30, R12.reuse, UR48, R30 ;  /* 0x000000300c1e7c2b */ /* 0x048fe4000800001e */
[----:B------:R-:W-:-:S02]  /*3e50*/  DFMA R42, R12, UR50, R42 ;  /* 0x000000320c2a7c2b */ /* 0x000fc4000800002a */
[C---:B------:R-:W-:Y:S01]  /*3e60*/  DFMA R52, R12.reuse, UR30, R52 ;  /* 0x0000001e0c347c2b */ /* 0x040fe20008000034 */
[----:B------:R-:W2:Y:S01]  /*3e70*/  LDCU.64 UR30, c[0x3][0x318] ;  /* 0x00c06300ff1e77ac */ /* 0x000ea20008000a00 */
[----:B-----5:R-:W-:Y:S02]  /*3e80*/  DFMA R28, R12, UR44, R28 ;  /* 0x0000002c0c1c7c2b */ /* 0x020fe4000800001c */
[C---:B----4-:R-:W-:Y:S02]  /*3e90*/  DFMA R30, R6.reuse, UR36, R30 ;  /* 0x00000024061e7c2b */ /* 0x050fe4000800001e */
[C---:B------:R-:W-:Y:S02]  /*3ea0*/  DFMA R42, R6.reuse, UR38, R42 ;  /* 0x00000026062a7c2b */ /* 0x040fe4000800002a */
[C---:B------:R-:W-:Y:S02]  /*3eb0*/  DFMA R52, R6.reuse, UR26, R52 ;  /* 0x0000001a06347c2b */ /* 0x040fe40008000034 */
[----:B0-----:R-:W-:-:S02]  /*3ec0*/  DFMA R28, R6, UR34, R28 ;  /* 0x00000022061c7c2b */ /* 0x001fc4000800001c */
[C---:B-1----:R-:W-:Y:S02]  /*3ed0*/  DFMA R30, R4.reuse, UR40, R30 ;  /* 0x00000028041e7c2b */ /* 0x042fe4000800001e */
[C---:B------:R-:W-:Y:S02]  /*3ee0*/  DFMA R42, R4.reuse, UR42, R42 ;  /* 0x0000002a042a7c2b */ /* 0x040fe4000800002a */
[C---:B------:R-:W-:Y:S02]  /*3ef0*/  DFMA R52, R4.reuse, UR52, R52 ;  /* 0x0000003404347c2b */ /* 0x040fe40008000034 */
[----:B--2---:R-:W-:Y:S01]  /*3f00*/  DFMA R28, R4, UR30, R28 ;  /* 0x0000001e041c7c2b */ /* 0x004fe2000800001c */
[----:B------:R1:W-:Y:S04]  /*3f10*/  STS.64 [R26+0x1e0], R30 ;  /* 0x0001e01e1a007388 */ /* 0x0003e80000000a00 */
[----:B------:R1:W-:Y:S04]  /*3f20*/  STS.64 [R26+0x230], R42 ;  /* 0x0002302a1a007388 */ /* 0x0003e80000000a00 */
[----:B------:R1:W-:Y:S04]  /*3f30*/  STS.64 [R26+0x280], R52 ;  /* 0x000280341a007388 */ /* 0x0003e80000000a00 */
[----:B------:R1:W-:Y:S02]  /*3f40*/  STS.64 [R26+0x2d0], R28 ;  /* 0x0002d01c1a007388 */ /* 0x0003e40000000a00 */
.L_x_720:
[----:B------:R-:W-:Y:S05]  /*3f50*/  BSYNC.RECONVERGENT B0 ;  /* 0x0000000000007941 */ /* 0x000fea0003800200 */
.L_x_719:
[----:B0-----:R-:W0:Y:S01]  /*3f60*/  S2R R5, SR_TID.X ;  /* 0x0000000000057919 */ /* 0x001e220000002100 */
[----:B------:R-:W-:Y:S01]  /*3f70*/  BSSY.RECONVERGENT B0, `(.L_x_721) ;  /* 0x00000b4000007945 */ /* 0x000fe20003800200 */
[----:B------:R-:W-:Y:S01]  /*3f80*/  BAR.SYNC.DEFER_BLOCKING 0x0 ;  /* 0x0000000000007b1d */ /* 0x000fe20000010000 */
[----:B0-----:R-:W-:-:S05]  /*3f90*/  ISETP.GT.U32.OR P0, PT, R5, 0x63, P0 ;  /* 0x000000630500780c */ /* 0x001fca0000704470 */
[----:B------:R-:W-:Y:S08]  /*3fa0*/  @P1 BRA `(.L_x_722) ;  /* 0x0000000800c01947 */ /* 0x000ff00003800000 */
[----:B------:R-:W0:Y:S01]  /*3fb0*/  S2R R7, SR_CgaCtaId ;  /* 0x0000000000077919 */ /* 0x000e220000008800 */
[----:B------:R-:W-:Y:S01]  /*3fc0*/  LOP3.LUT R2, R5, 0xffff, RZ, 0xc0, !PT ;  /* 0x0000ffff05027812 */ /* 0x000fe200078ec0ff */
[----:B------:R-:W2:Y:S01]  /*3fd0*/  LDCU.128 UR36, c[0x3][0x10] ;  /* 0x00c00200ff2477ac */ /* 0x000ea20008000c00 */
[----:B------:R-:W-:Y:S01]  /*3fe0*/  MOV R4, 0x400 ;  /* 0x0000040000047802 */ /* 0x000fe20000000f00 */
[----:B------:R-:W3:Y:S01]  /*3ff0*/  S2R R3, SR_TID.Y ;  /* 0x0000000000037919 */ /* 0x000ee20000002200 */
[----:B------:R-:W-:Y:S01]  /*4000*/  R2UR UR70, R40 ;  /* 0x00000000284672ca */ /* 0x000fe200000e0000 */
[----:B------:R-:W-:Y:S01]  /*4010*/  IMAD R2, R2, 0x199a, RZ ;  /* 0x0000199a02027824 */ /* 0x000fe200078e02ff */
[----:B------:R-:W4:Y:S01]  /*4020*/  LDCU.128 UR56, c[0x3][0x20] ;  /* 0x00c00400ff3877ac */ /* 0x000f220008000c00 */
[----:B------:R-:W-:Y:S02]  /*4030*/  R2UR UR71, R41 ;  /* 0x00000000294772ca */ /* 0x000fe400000e0000 */
[----:B------:R-:W-:Y:S01]  /*4040*/  R2UR UR68, R38 ;  /* 0x00000000264472ca */ /* 0x000fe200000e0000 */
[----:B------:R-:W5:Y:S01]  /*4050*/  LDCU.128 UR44, c[0x3][0x60] ;  /* 0x00c00c00ff2c77ac */ /* 0x000f620008000c00 */
[----:B------:R-:W-:-:S02]  /*4060*/  SHF.R.U32.HI R2, RZ, 0x10, R2 ;  /* 0x00000010ff027819 */ /* 0x000fc40000011602 */
[----:B------:R-:W-:Y:S01]  /*4070*/  R2UR UR69, R39 ;  /* 0x00000000274572ca */ /* 0x000fe200000e0000 */
[----:B------:R-:W5:Y:S01]  /*4080*/  LDCU.128 UR40, c[0x3][0x70] ;  /* 0x00c00e00ff2877ac */ /* 0x000f620008000c00 */
[----:B------:R-:W-:Y:S01]  /*4090*/  PRMT R6, R2, 0x9910, RZ ;  /* 0x0000991002067816 */ /* 0x000fe200000000ff */
[----:B------:R-:W5:Y:S04]  /*40a0*/  LDCU.128 UR52, c[0x3][0x30] ;  /* 0x00c00600ff3477ac */ /* 0x000f680008000c00 */
[----:B------:R-:W-:Y:S01]  /*40b0*/  IMAD R6, R6, 0xa, RZ ;  /* 0x0000000a06067824 */ /* 0x000fe200078e02ff */
[----:B------:R-:W5:Y:S03]  /*40c0*/  LDCU.128 UR48, c[0x3][0x40] ;  /* 0x00c00800ff3077ac */ /* 0x000f660008000c00 */
[----:B------:R-:W-:Y:S01]  /*40d0*/  IMAD.MOV R6, RZ, RZ, -R6 ;  /* 0x000000ffff067224 */ /* 0x000fe200078e0a06 */
[----:B------:R-:W5:Y:S01]  /*40e0*/  LDCU.128 UR60, c[0x3][0x90] ;  /* 0x00c01200ff3c77ac */ /* 0x000f620008000c00 */
[----:B------:R-:W5:Y:S01]  /*40f0*/  LDCU.64 UR26, c[0x3][0x198] ;  /* 0x00c03300ff1a77ac */ /* 0x000f620008000a00 */
[----:B0-----:R-:W-:Y:S01]  /*4100*/  LEA R4, R7, R4, 0x18 ;  /* 0x0000000407047211 */ /* 0x001fe200078ec0ff */
[----:B------:R-:W0:Y:S04]  /*4110*/  LDCU.64 UR30, c[0x3][0x1e8] ;  /* 0x00c03d00ff1e77ac */ /* 0x000e280008000a00 */
[----:B---3--:R-:W-:Y:S01]  /*4120*/  IMAD R3, R3, 0x1f40, R4 ;  /* 0x00001f4003037824 */ /* 0x008fe200078e0204 */
[----:B------:R-:W-:Y:S01]  /*4130*/  PRMT R4, R6, 0x7710, RZ ;  /* 0x0000771006047816 */ /* 0x000fe200000000ff */
[----:B------:R-:W3:Y:S02]  /*4140*/  LDCU.64 UR34, c[0x3][0x238] ;  /* 0x00c04700ff2277ac */ /* 0x000ee40008000a00 */
[----:B------:R-:W-:-:S02]  /*4150*/  IMAD R3, R2, 0x320, R3 ;  /* 0x0000032002037824 */ /* 0x000fc400078e0203 */
[----:B------:R-:W-:Y:S01]  /*4160*/  IMAD.IADD R4, R4, 0x1, R5 ;  /* 0x0000000104047824 */ /* 0x000fe200078e0205 */
[----:B------:R-:W3:Y:S01]  /*4170*/  LDCU.64 UR66, c[0x3][0x288] ;  /* 0x00c05100ff4277ac */ /* 0x000ee20008000a00 */
[----:B------:R-:W-:-:S03]  /*4180*/  IMAD R2, R2, -0x2d0, R3 ;  /* 0xfffffd3002027824 */ /* 0x000fc600078e0203 */
[----:B------:R-:W-:Y:S01]  /*4190*/  LOP3.LUT R3, R4, 0xffff, RZ, 0xc0, !PT ;  /* 0x0000ffff04037812 */ /* 0x000fe200078ec0ff */
[----:B------:R-:W3:Y:S04]  /*41a0*/  LDCU.64 UR64, c[0x3][0x2d8] ;  /* 0x00c05b00ff4077ac */ /* 0x000ee80008000a00 */
[----:B------:R-:W-:-:S05]  /*41b0*/  IMAD R2, R3, 0x8, R2 ;  /* 0x0000000803027824 */ /* 0x000fca00078e0202 */
[----:B------:R-:W2:Y:S04]  /*41c0*/  LDS.64 R6, [R2] ;  /* 0x0000000002067984 */ /* 0x000ea80000000a00 */
[----:B------:R-:W5:Y:S04]  /*41d0*/  LDS.64 R8, [R2+0x320] ;  /* 0x0003200002087984 */ /* 0x000f680000000a00 */
[----:B------:R-:W0:Y:S04]  /*41e0*/  LDS.64 R10, [R2+0x640] ;  /* 0x00064000020a7984 */ /* 0x000e280000000a00 */
[----:B------:R-:W3:Y:S04]  /*41f0*/  LDS.64 R12, [R2+0x960] ;  /* 0x00096000020c7984 */ /* 0x000ee80000000a00 */
[----:B------:R-:W-:Y:S01]  /*4200*/  LDS.64 R50, [R2+0x1c20] ;  /* 0x001c200002327984 */ /* 0x000fe20000000a00 */
[----:B--2---:R-:W-:-:S02]  /*4210*/  DFMA R14, R6, UR36, RZ ;  /* 0x00000024060e7c2b */ /* 0x004fc400080000ff */
[C---:B----4-:R-:W-:Y:S02]  /*4220*/  DFMA R18, R6.reuse, UR56, RZ ;  /* 0x0000003806127c2b */ /* 0x050fe400080000ff */
[C---:B------:R-:W-:Y:S01]  /*4230*/  DFMA R16, R6.reuse, UR38, RZ ;  /* 0x0000002606107c2b */ /* 0x040fe200080000ff */
[----:B------:R-:W2:Y:S01]  /*4240*/  LDCU.128 UR36, c[0x3][0x80] ;  /* 0x00c01000ff2477ac */ /* 0x000ea20008000c00 */
[----:B-1----:R-:W-:Y:S02]  /*4250*/  DFMA R26, R6, UR58, RZ ;  /* 0x0000003a061a7c2b */ /* 0x002fe400080000ff */
[C---:B-----5:R-:W-:Y:S01]  /*4260*/  DFMA R20, R8.reuse, UR44, R14 ;  /* 0x0000002c08147c2b */ /* 0x060fe2000800000e */
[----:B------:R-:W0:Y:S01]  /*4270*/  LDCU.128 UR56, c[0x3][0xb0] ;  /* 0x00c01600ff3877ac */ /* 0x000e220008000c00 */
[----:B------:R-:W-:Y:S02]  /*4280*/  DFMA R24, R8, UR40, R18 ;  /* 0x0000002808187c2b */ /* 0x000fe40008000012 */
[----:B------:R-:W-:-:S02]  /*4290*/  DFMA R28, R6, UR52, RZ ;  /* 0x00000034061c7c2b */ /* 0x000fc400080000ff */
[C---:B------:R-:W-:Y:S01]  /*42a0*/  DFMA R30, R6.reuse, UR54, RZ ;  /* 0x00000036061e7c2b */ /* 0x040fe200080000ff */
[----:B------:R-:W1:Y:S01]  /*42b0*/  LDCU.128 UR52, c[0x3][0xc0] ;  /* 0x00c01800ff3477ac */ /* 0x000e620008000c00 */
[C---:B------:R-:W-:Y:S02]  /*42c0*/  DFMA R32, R6.reuse, UR48, RZ ;  /* 0x0000003006207c2b */ /* 0x040fe400080000ff */
[C---:B------:R-:W-:Y:S01]  /*42d0*/  DFMA R34, R6.reuse, UR50, RZ ;  /* 0x0000003206227c2b */ /* 0x040fe200080000ff */
[----:B------:R-:W4:Y:S01]  /*42e0*/  LDCU.128 UR48, c[0x3][0xd0] ;  /* 0x00c01a00ff3077ac */ /* 0x000f220008000c00 */
[C---:B------:R-:W-:Y:S02]  /*42f0*/  DFMA R14, R6.reuse, UR4, RZ ;  /* 0x00000004060e7c2b */ /* 0x040fe400080000ff */
[----:B------:R-:W-:Y:S01]  /*4300*/  DFMA R18, R6, UR6, RZ ;  /* 0x0000000606127c2b */ /* 0x000fe200080000ff */
[----:B------:R-:W5:Y:S01]  /*4310*/  LDS.64 R6, [R2+0xc80] ;  /* 0x000c800002067984 */ /* 0x000f620000000a00 */
        /* <DEDUP_REMOVED lines=9> */
[C---:B------:R-:W-:Y:S02]  /*43b0*/  DFMA R18, R8.reuse, UR10, R18 ;  /* 0x0000000a08127c2b */ /* 0x040fe40008000012 */
[----:B------:R-:W-:Y:S01]  /*43c0*/  DFMA R34, R8, UR62, R34 ;  /* 0x0000003e08227c2b */ /* 0x000fe20008000022 */
[----:B------:R-:W5:Y:S01]  /*43d0*/  LDCU.128 UR60, c[0x3][0x120] ;  /* 0x00c02400ff3c77ac */ /* 0x000f620008000c00 */
[C---:B0-----:R-:W-:Y:S01]  /*43e0*/  DFMA R20, R10.reuse, UR56, R20 ;  /* 0x000000380a147c2b */ /* 0x041fe20008000014 */
[----:B------:R-:W0:Y:S01]  /*43f0*/  LDS.64 R8, [R2+0xfa0] ;  /* 0x000fa00002087984 */ /* 0x000e220000000a00 */
[C---:B------:R-:W-:Y:S01]  /*4400*/  DFMA R22, R10.reuse, UR58, R22 ;  /* 0x0000003a0a167c2b */ /* 0x040fe20008000016 */
[----:B------:R-:W5:Y:S01]  /*4410*/  LDCU.128 UR56, c[0x3][0x130] ;  /* 0x00c02600ff3877ac */ /* 0x000f620008000c00 */
[----:B-1----:R-:W-:-:S02]  /*4420*/  DFMA R24, R10, UR52, R24 ;  /* 0x000000340a187c2b */ /* 0x002fc40008000018 */
[C---:B------:R-:W-:Y:S01]  /*4430*/  DFMA R26, R10.reuse, UR54, R26 ;  /* 0x000000360a1a7c2b */ /* 0x040fe2000800001a */
[----:B------:R-:W1:Y:S01]  /*4440*/  LDCU.128 UR52, c[0x3][0x150] ;  /* 0x00c02a00ff3477ac */ /* 0x000e620008000c00 */
[C---:B----4-:R-:W-:Y:S02]  /*4450*/  DFMA R28, R10.reuse, UR48, R28 ;  /* 0x000000300a1c7c2b */ /* 0x050fe4000800001c */
[C---:B------:R-:W-:Y:S01]  /*4460*/  DFMA R30, R10.reuse, UR50, R30 ;  /* 0x000000320a1e7c2b */ /* 0x040fe2000800001e */
[----:B------:R-:W4:Y:S01]  /*4470*/  LDCU.128 UR48, c[0x3][0x160] ;  /* 0x00c02c00ff3077ac */ /* 0x000f220008000c00 */
[C---:B---3--:R-:W-:Y:S02]  /*4480*/  DFMA R14, R10.reuse, UR44, R32 ;  /* 0x0000002c0a0e7c2b */ /* 0x048fe40008000020 */
[C---:B------:R-:W-:Y:S02]  /*4490*/  DFMA R16, R10.reuse, UR12, R16 ;  /* 0x0000000c0a107c2b */ /* 0x040fe40008000010 */
[----:B------:R-:W-:-:S02]  /*44a0*/  DFMA R18, R10, UR14, R18 ;  /* 0x0000000e0a127c2b */ /* 0x000fc40008000012 */
[----:B------:R-:W-:Y:S01]  /*44b0*/  DFMA R34, R10, UR46, R34 ;  /* 0x0000002e0a227c2b */ /* 0x000fe20008000022 */
[----:B------:R-:W3:Y:S01]  /*44c0*/  LDCU.128 UR44, c[0x3][0x170] ;  /* 0x00c02e00ff2c77ac */ /* 0x000ee20008000c00 */
[C---:B--2---:R-:W-:Y:S01]  /*44d0*/  DFMA R20, R12.reuse, UR40, R20 ;  /* 0x000000280c147c2b */ /* 0x044fe20008000014 */
[----:B------:R-:W2:Y:S01]  /*44e0*/  LDS.64 R10, [R2+0x12c0] ;  /* 0x0012c000020a7984 */ /* 0x000ea20000000a00 */
[C---:B------:R-:W-:Y:S01]  /*44f0*/  DFMA R22, R12.reuse, UR42, R22 ;  /* 0x0000002a0c167c2b */ /* 0x040fe20008000016 */
[----:B------:R-:W0:Y:S01]  /*4500*/  LDCU.128 UR40, c[0x3][0x180] ;  /* 0x00c03000ff2877ac */ /* 0x000e220008000c00 */
[C---:B------:R-:W-:Y:S02]  /*4510*/  DFMA R24, R12.reuse, UR36, R24 ;  /* 0x000000240c187c2b */ /* 0x040fe40008000018 */
[C---:B------:R-:W-:Y:S01]  /*4520*/  DFMA R26, R12.reuse, UR38, R26 ;  /* 0x000000260c1a7c2b */ /* 0x040fe2000800001a */
[----:B------:R-:W0:Y:S01]  /*4530*/  LDCU.128 UR36, c[0x3][0x1a0] ;  /* 0x00c03400ff2477ac */ /* 0x000e220008000c00 */
[----:B-----5:R-:W-:-:S02]  /*4540*/  DFMA R28, R12, UR60, R28 ;  /* 0x0000003c0c1c7c2b */ /* 0x020fc4000800001c */
[C---:B------:R-:W-:Y:S01]  /*4550*/  DFMA R30, R12.reuse, UR62, R30 ;  /* 0x0000003e0c1e7c2b */ /* 0x040fe2000800001e */
[----:B------:R-:W5:Y:S01]  /*4560*/  LDCU.128 UR60, c[0x3][0x1b0] ;  /* 0x00c03600ff3c77ac */ /* 0x000f620008000c00 */
[C---:B------:R-:W-:Y:S02]  /*4570*/  DFMA R16, R12.reuse, UR16, R16 ;  /* 0x000000100c107c2b */ /* 0x040fe40008000010 */
[C---:B------:R-:W-:Y:S02]  /*4580*/  DFMA R18, R12.reuse, UR18, R18 ;  /* 0x000000120c127c2b */ /* 0x040fe40008000012 */
[C---:B------:R-:W-:Y:S02]  /*4590*/  DFMA R14, R12.reuse, UR56, R14 ;  /* 0x000000380c0e7c2b */ /* 0x040fe4000800000e */
[----:B------:R-:W-:Y:S01]  /*45a0*/  DFMA R34, R12, UR58, R34 ;  /* 0x0000003a0c227c2b */ /* 0x000fe20008000022 */
[----:B------:R-:W2:Y:S01]  /*45b0*/  LDCU.128 UR56, c[0x3][0x1c0] ;  /* 0x00c03800ff3877ac */ /* 0x000ea20008000c00 */
[----:B------:R-:W2:Y:S01]  /*45c0*/  LDS.64 R12, [R2+0x15e0] ;  /* 0x0015e000020c7984 */ /* 0x000ea20000000a00 */
[----:B-1----:R-:W-:-:S02]  /*45d0*/  DFMA R20, R6, UR52, R20 ;  /* 0x0000003406147c2b */ /* 0x002fc40008000014 */
[C---:B------:R-:W-:Y:S01]  /*45e0*/  DFMA R22, R6.reuse, UR54, R22 ;  /* 0x0000003606167c2b */ /* 0x040fe20008000016 */
[----:B------:R-:W1:Y:S01]  /*45f0*/  LDCU.128 UR52, c[0x3][0x1d0] ;  /* 0x00c03a00ff3477ac */ /* 0x000e620008000c00 */
[C---:B----4-:R-:W-:Y:S02]  /*4600*/  DFMA R24, R6.reuse, UR48, R24 ;  /* 0x0000003006187c2b */ /* 0x050fe40008000018 */
[C---:B------:R-:W-:Y:S01]  /*4610*/  DFMA R26, R6.reuse, UR50, R26 ;  /* 0x00000032061a7c2b */ /* 0x040fe2000800001a */
[----:B------:R-:W4:Y:S01]  /*4620*/  LDCU.128 UR48, c[0x3][0x1f0] ;  /* 0x00c03e00ff3077ac */ /* 0x000f220008000c00 */
[C---:B---3--:R-:W-:Y:S02]  /*4630*/  DFMA R28, R6.reuse, UR44, R28 ;  /* 0x0000002c061c7c2b */ /* 0x048fe4000800001c */
[C---:B------:R-:W-:Y:S01]  /*4640*/  DFMA R30, R6.reuse, UR46, R30 ;  /* 0x0000002e061e7c2b */ /* 0x040fe2000800001e */
[----:B------:R-:W3:Y:S01]  /*4650*/  LDCU.128 UR44, c[0x3][0x200] ;  /* 0x00c04000ff2c77ac */ /* 0x000ee20008000c00 */
[----:B------:R-:W-:-:S02]  /*4660*/  DFMA R16, R6, UR20, R16 ;  /* 0x0000001406107c2b */ /* 0x000fc40008000010 */
[C---:B------:R-:W-:Y:S02]  /*4670*/  DFMA R18, R6.reuse, UR22, R18 ;  /* 0x0000001606127c2b */ /* 0x040fe40008000012 */
[C---:B0-----:R-:W-:Y:S02]  /*4680*/  DFMA R14, R6.reuse, UR40, R14 ;  /* 0x00000028060e7c2b */ /* 0x041fe4000800000e */
[----:B------:R-:W-:Y:S01]  /*4690*/  DFMA R34, R6, UR42, R34 ;  /* 0x0000002a06227c2b */ /* 0x000fe20008000022 */
[----:B------:R-:W0:Y:S01]  /*46a0*/  LDCU.128 UR40, c[0x3][0x210] ;  /* 0x00c04200ff2877ac */ /* 0x000e220008000c00 */
[----:B------:R-:W0:Y:S01]  /*46b0*/  LDS.64 R6, [R2+0x1900] ;  /* 0x0019000002067984 */ /* 0x000e220000000a00 */
[C---:B------:R-:W-:Y:S02]  /*46c0*/  DFMA R20, R8.reuse, UR36, R20 ;  /* 0x0000002408147c2b */ /* 0x040fe40008000014 */
[C---:B------:R-:W-:Y:S01]  /*46d0*/  DFMA R22, R8.reuse, UR38, R22 ;  /* 0x0000002608167c2b */ /* 0x040fe20008000016 */
[----:B------:R-:W0:Y:S01]  /*46e0*/  LDCU.128 UR36, c[0x3][0x220] ;  /* 0x00c04400ff2477ac */ /* 0x000e220008000c00 */
[----:B-----5:R-:W-:-:S02]  /*46f0*/  DFMA R24, R8, UR60, R24 ;  /* 0x0000003c08187c2b */ /* 0x020fc40008000018 */
[C---:B------:R-:W-:Y:S01]  /*4700*/  DFMA R26, R8.reuse, UR62, R26 ;  /* 0x0000003e081a7c2b */ /* 0x040fe2000800001a */
[----:B------:R-:W5:Y:S01]  /*4710*/  LDCU.128 UR60, c[0x3][0x240] ;  /* 0x00c04800ff3c77ac */ /* 0x000f620008000c00 */
[C---:B-1----:R-:W-:Y:S02]  /*4720*/  DFMA R14, R8.reuse, UR52, R14 ;  /* 0x00000034080e7c2b */ /* 0x042fe4000800000e */
[C---:B------:R-:W-:Y:S01]  /*4730*/  DFMA R34, R8.reuse, UR54, R34 ;  /* 0x0000003608227c2b */ /* 0x040fe20008000022 */
[----:B------:R-:W1:Y:S01]  /*4740*/  LDCU.128 UR52, c[0x3][0x260] ;  /* 0x00c04c00ff3477ac */ /* 0x000e620008000c00 */
[C---:B--2---:R-:W-:Y:S02]  /*4750*/  DFMA R28, R8.reuse, UR56, R28 ;  /* 0x00000038081c7c2b */ /* 0x044fe4000800001c */
[----:B------:R-:W-:Y:S01]  /*4760*/  DFMA R30, R8, UR58, R30 ;  /* 0x0000003a081e7c2b */ /* 0x000fe2000800001e */
[----:B------:R-:W2:Y:S01]  /*4770*/  LDCU.128 UR56, c[0x3][0x250] ;  /* 0x00c04a00ff3877ac */ /* 0x000ea20008000c00 */
[----:B----4-:R-:W-:-:S02]  /*4780*/  DFMA R20, R10, UR48, R20 ;  /* 0x000000300a147c2b */ /* 0x010fc40008000014 */
[C---:B------:R-:W-:Y:S01]  /*4790*/  DFMA R22, R10.reuse, UR50, R22 ;  /* 0x000000320a167c2b */ /* 0x040fe20008000016 */
[----:B------:R-:W4:Y:S01]  /*47a0*/  LDCU.128 UR48, c[0x3][0x270] ;  /* 0x00c04e00ff3077ac */ /* 0x000f220008000c00 */
[C---:B---3--:R-:W-:Y:S02]  /*47b0*/  DFMA R24, R10.reuse, UR44, R24 ;  /* 0x0000002c0a187c2b */ /* 0x048fe40008000018 */
[----:B------:R-:W-:Y:S01]  /*47c0*/  DFMA R26, R10, UR46, R26 ;  /* 0x0000002e0a1a7c2b */ /* 0x000fe2000800001a */
[----:B------:R-:W3:Y:S01]  /*47d0*/  LDCU.128 UR44, c[0x3][0x290] ;  /* 0x00c05200ff2c77ac */ /* 0x000ee20008000c00 */
[C---:B------:R-:W-:Y:S02]  /*47e0*/  DFMA R16, R8.reuse, UR70, R16 ;  /* 0x0000004608107c2b */ /* 0x040fe40008000010 */
[----:B------:R-:W-:Y:S02]  /*47f0*/  DFMA R18, R8, UR26, R18 ;  /* 0x0000001a08127c2b */ /* 0x000fe40008000012 */
[----:B0-----:R-:W-:-:S02]  /*4800*/  DFMA R28, R10, UR40, R28 ;  /* 0x000000280a1c7c2b */ /* 0x001fc4000800001c */
[C---:B------:R-:W-:Y:S01]  /*4810*/  DFMA R30, R10.reuse, UR42, R30 ;  /* 0x0000002a0a1e7c2b */ /* 0x040fe2000800001e */
[----:B------:R-:W0:Y:S01]  /*4820*/  LDCU.128 UR40, c[0x3][0x2a0] ;  /* 0x00c05400ff2877ac */ /* 0x000e220008000c00 */
[C---:B------:R-:W-:Y:S02]  /*4830*/  DFMA R14, R10.reuse, UR36, R14 ;  /* 0x000000240a0e7c2b */ /* 0x040fe4000800000e */
[----:B------:R-:W-:Y:S01]  /*4840*/  DFMA R34, R10, UR38, R34 ;  /* 0x000000260a227c2b */ /* 0x000fe20008000022 */
[----:B------:R-:W0:Y:S01]  /*4850*/  LDCU.128 UR36, c[0x3][0x2b0] ;  /* 0x00c05600ff2477ac */ /* 0x000e220008000c00 */
[C---:B-----5:R-:W-:Y:S02]  /*4860*/  DFMA R20, R12.reuse, UR60, R20 ;  /* 0x0000003c0c147c2b */ /* 0x060fe40008000014 */
[----:B------:R-:W-:Y:S01]  /*4870*/  DFMA R22, R12, UR62, R22 ;  /* 0x0000003e0c167c2b */ /* 0x000fe20008000016 */
[----:B------:R-:W5:Y:S01]  /*4880*/  LDCU.128 UR60, c[0x3][0x2c0] ;  /* 0x00c05800ff3c77ac */ /* 0x000f620008000c00 */
[----:B------:R-:W-:-:S02]  /*4890*/  DFMA R16, R10, UR68, R16 ;  /* 0x000000440a107c2b */ /* 0x000fc40008000010 */
[----:B------:R-:W-:Y:S02]  /*48a0*/  DFMA R18, R10, UR30, R18 ;  /* 0x0000001e0a127c2b */ /* 0x000fe40008000012 */
[C---:B-1----:R-:W-:Y:S02]  /*48b0*/  DFMA R28, R12.reuse, UR52, R28 ;  /* 0x000000340c1c7c2b */ /* 0x042fe4000800001c */
[C---:B------:R-:W-:Y:S01]  /*48c0*/  DFMA R30, R12.reuse, UR54, R30 ;  /* 0x000000360c1e7c2b */ /* 0x040fe2000800001e */
[----:B------:R-:W1:Y:S01]  /*48d0*/  LDCU.128 UR52, c[0x3][0x2f0] ;  /* 0x00c05e00ff3477ac */ /* 0x000e620008000c00 */
[C---:B--2---:R-:W-:Y:S02]  /*48e0*/  DFMA R24, R12.reuse, UR56, R24 ;  /* 0x000000380c187c2b */ /* 0x044fe40008000018 */
[C---:B------:R-:W-:Y:S01]  /*48f0*/  DFMA R26, R12.reuse, UR58, R26 ;  /* 0x0000003a0c1a7c2b */ /* 0x040fe2000800001a */
[----:B------:R-:W2:Y:S01]  /*4900*/  LDCU.128 UR56, c[0x3][0x2e0] ;  /* 0x00c05c00ff3877ac */ /* 0x000ea20008000c00 */
[----:B----4-:R-:W-:-:S02]  /*4910*/  DFMA R14, R12, UR48, R14 ;  /* 0x000000300c0e7c2b */ /* 0x010fc4000800000e */
[----:B------:R-:W-:Y:S01]  /*4920*/  DFMA R34, R12, UR50, R34 ;  /* 0x000000320c227c2b */ /* 0x000fe20008000022 */
[----:B------:R-:W4:Y:S01]  /*4930*/  LDCU.128 UR48, c[0x3][0x300] ;  /* 0x00c06000ff3077ac */ /* 0x000f220008000c00 */
[C---:B---3--:R-:W-:Y:S02]  /*4940*/  DFMA R20, R6.reuse, UR44, R20 ;  /* 0x0000002c06147c2b */ /* 0x048fe40008000014 */
[----:B------:R-:W-:Y:S01]  /*4950*/  DFMA R22, R6, UR46, R22 ;  /* 0x0000002e06167c2b */ /* 0x000fe20008000016 */
[----:B------:R-:W3:Y:S01]  /*4960*/  LDCU.128 UR44, c[0x3][0x310] ;  /* 0x00c06200ff2c77ac */ /* 0x000ee20008000c00 */
[C---:B------:R-:W-:Y:S02]  /*4970*/  DFMA R16, R12.reuse, UR24, R16 ;  /* 0x000000180c107c2b */ /* 0x040fe40008000010 */
[----:B------:R-:W-:Y:S02]  /*4980*/  DFMA R18, R12, UR34, R18 ;  /* 0x000000220c127c2b */ /* 0x000fe40008000012 */
[----:B0-----:R-:W-:-:S02]  /*4990*/  DFMA R24, R6, UR40, R24 ;  /* 0x0000002806187c2b */ /* 0x001fc40008000018 */
[C---:B------:R-:W-:Y:S02]  /*49a0*/  DFMA R26, R6.reuse, UR42, R26 ;  /* 0x0000002a061a7c2b */ /* 0x040fe4000800001a */
[C---:B------:R-:W-:Y:S02]  /*49b0*/  DFMA R28, R6.reuse, UR36, R28 ;  /* 0x00000024061c7c2b */ /* 0x040fe4000800001c */
[C---:B------:R-:W-:Y:S02]  /*49c0*/  DFMA R30, R6.reuse, UR38, R30 ;  /* 0x00000026061e7c2b */ /* 0x040fe4000800001e */
[C---:B------:R-:W-:Y:S02]  /*49d0*/  DFMA R16, R6.reuse, UR28, R16 ;  /* 0x0000001c06107c2b */ /* 0x040fe40008000010 */
[C---:B------:R-:W-:Y:S02]  /*49e0*/  DFMA R18, R6.reuse, UR66, R18 ;  /* 0x0000004206127c2b */ /* 0x040fe40008000012 */
[----:B-----5:R-:W-:-:S02]  /*49f0*/  DFMA R14, R6, UR60, R14 ;  /* 0x0000003c060e7c2b */ /* 0x020fc4000800000e */
[----:B------:R-:W-:Y:S02]  /*4a00*/  DFMA R6, R6, UR62, R34 ;  /* 0x0000003e06067c2b */ /* 0x000fe40008000022 */
[C---:B-1----:R-:W-:Y:S02]  /*4a10*/  DFMA R32, R50.reuse, UR52, R24 ;  /* 0x0000003432207c2b */ /* 0x042fe40008000018 */
[C---:B--2---:R-:W-:Y:S02]  /*4a20*/  DFMA R8, R50.reuse, UR56, R20 ;  /* 0x0000003832087c2b */ /* 0x044fe40008000014 */
[C---:B------:R-:W-:Y:S02]  /*4a30*/  DFMA R10, R50.reuse, UR58, R22 ;  /* 0x0000003a320a7c2b */ /* 0x040fe40008000016 */
[C---:B------:R-:W-:Y:S02]  /*4a40*/  DFMA R34, R50.reuse, UR54, R26 ;  /* 0x0000003632227c2b */ /* 0x040fe4000800001a */
[----:B----4-:R-:W-:-:S02]  /*4a50*/  DFMA R36, R50, UR48, R28 ;  /* 0x0000003032247c2b */ /* 0x010fc4000800001c */
[C---:B------:R-:W-:Y:S02]  /*4a60*/  DFMA R44, R50.reuse, UR50, R30 ;  /* 0x00000032322c7c2b */ /* 0x040fe4000800001e */
[C---:B------:R-:W-:Y:S02]  /*4a70*/  DFMA R24, R50.reuse, UR32, R16 ;  /* 0x0000002032187c2b */ /* 0x040fe40008000010 */
[C---:B------:R-:W-:Y:S02]  /*4a80*/  DFMA R2, R50.reuse, UR64, R18 ;  /* 0x0000004032027c2b */ /* 0x040fe40008000012 */
[C---:B---3--:R-:W-:Y:S02]  /*4a90*/  DFMA R46, R50.reuse, UR44, R14 ;  /* 0x0000002c322e7c2b */ /* 0x048fe4000800000e */
[----:B------:R-:W-:-:S11]  /*4aa0*/  DFMA R50, R50, UR46, R6 ;  /* 0x0000002e32327c2b */ /* 0x000fd60008000006 */
.L_x_722:
[----:B------:R-:W-:Y:S05]  /*4ab0*/  BSYNC.RECONVERGENT B0 ;  /* 0x0000000000007941 */ /* 0x000fea0003800200 */
.L_x_721:
        /* <DEDUP_REMOVED lines=16> */
.L_x_723:
        /* <DEDUP_REMOVED lines=12> */
.L_x_2992:


//--------------------- .text._Z40massMatrixMultiplyMonolithicGlobalKernelILi10ELi10ELi1EEviPKdS1_S1_S1_Pd --------------------------
	.section	.text._Z40massMatrixMultiplyMonolithicGlobalKernelILi10ELi10ELi1EEviPKdS1_S1_S1_Pd,"ax",@progbits
	.align	128
        .global         _Z40massMatrixMultiplyMonolithicGlobalKernelILi10ELi10ELi1EEviPKdS1_S1_S1_Pd
        .type           _Z40massMatrixMultiplyMonolithicGlobalKernelILi10ELi10ELi1EEviPKdS1_S1_S1_Pd,@function
        .size           _Z40massMatrixMultiplyMonolithicGlobalKernelILi10ELi10ELi1EEviPKdS1_S1_S1_Pd,(.L_x_2993 - _Z40massMatrixMultiplyMonolithicGlobalKernelILi10ELi10ELi1EEviPKdS1_S1_S1_Pd)
        .other          _Z40massMatrixMultiplyMonolithicGlobalKernelILi10ELi10ELi1EEviPKdS1_S1_S1_Pd,@"STO_CUDA_ENTRY STV_DEFAULT"
_Z40massMatrixMultiplyMonolithicGlobalKernelILi10ELi10ELi1EEviPKdS1_S1_S1_Pd:
.text._Z40massMatrixMultiplyMonolithicGlobalKernelILi10ELi10ELi1EEviPKdS1_S1_S1_Pd:
        /* <DEDUP_REMOVED lines=32> */
[C---:B------:R-:W-:Y:S01]  /*0200*/  PRMT R3, R233.reuse, 0x9910, RZ ;  /* 0x00009910e9037816 */ /* 0x040fe200000000ff */
        /* <DEDUP_REMOVED lines=9> */
[----:B----4-:R-:W-:Y:S01]  /*02a0*/  LEA R2, R9, R2, 0x18 ;  /* 0x0000000209027211 */ /* 0x010fe200078ec0ff */
[----:B------:R-:W1:Y:S01]  /*02b0*/  @!P0 LDC.64 R102, c[0x0][0x3a0] ;  /* 0x0000e800ff668b82 */ /* 0x000e620000000a00 */
[----:B------:R-:W-:Y:S01]  /*02c0*/  SHF.R.U32.HI R17, RZ, 0xb, R3 ;  /* 0x0000000bff117819 */ /* 0x000fe20000011603 */
[----:B------:R-:W-:Y:S02]  /*02d0*/  IMAD R0, R0, 0xa, RZ ;  /* 0x0000000a00007824 */ /* 0x000fe400078e02ff */
[----:B------:R-:W-:Y:S01]  /*02e0*/  @!P0 IMAD R3, R4, 0x3e8, R233 ;  /* 0x000003e804038824 */ /* 0x000fe200078e02e9 */
[----:B------:R-:W-:Y:S01]  /*02f0*/  LOP3.LUT R17, R17, 0xffff, RZ, 0xc0, !PT ;  /* 0x0000ffff11117812 */ /* 0x000fe200078ec0ff */
[----:B------:R-:W-:-:S02]  /*0300*/  IMAD.MOV R0, RZ, RZ, -R0 ;  /* 0x000000ffff007224 */ /* 0x000fc400078e0a00 */
[----:B------:R-:W-:-:S03]  /*0310*/  IMAD R2, R11, 0x1f40, R2 ;  /* 0x00001f400b027824 */ /* 0x000fc600078e0202 */
[----:B------:R-:W-:Y:S01]  /*0320*/  PRMT R0, R0, 0x7710, RZ ;  /* 0x0000771000007816 */ /* 0x000fe200000000ff */
[----:B------:R-:W-:-:S04]  /*0330*/  IMAD R16, R17, 0x50, R2 ;  /* 0x0000005011107824 */ /* 0x000fc800078e0202 */
[----:B------:R-:W-:Y:S02]  /*0340*/  IMAD.IADD R0, R0, 0x1, R233 ;  /* 0x0000000100007824 */ /* 0x000fe400078e02e9 */
[----:B-1----:R-:W-:-:S03]  /*0350*/  @!P0 IMAD.WIDE R102, R3, 0x8, R102 ;  /* 0x0000000803668825 */ /* 0x002fc600078e0266 */
[----:B------:R-:W-:Y:S01]  /*0360*/  LOP3.LUT R3, R0, 0xffff, RZ, 0xc0, !PT ;  /* 0x0000ffff00037812 */ /* 0x000fe200078ec0ff */
        /* <DEDUP_REMOVED lines=27> */
[----:B------:R-:W4:Y:S04]  /*0520*/  @!P0 LDG.E.64.CONSTANT R20, desc[UR4][R102.64+0x1900] ;  /* 0x0019000466148981 */ /* 0x000f28000c1e9b00 */
[----:B------:R0:W4:Y:S04]  /*0530*/  @!P0 LDG.E.64.CONSTANT R22, desc[UR4][R102.64+0x1c20] ;  /* 0x001c200466168981 */ /* 0x000128000c1e9b00 */
[----:B------:R-:W4:Y:S04]  /*0540*/  LDG.E.64.CONSTANT R78, desc[UR4][R250.64+0x190] ;  /* 0x00019004fa4e7981 */ /* 0x000f28000c1e9b00 */
[----:B------:R-:W4:Y:S04]  /*0550*/  LDG.E.64.CONSTANT R94, desc[UR4][R250.64+0x1e0] ;  /* 0x0001e004fa5e7981 */ /* 0x000f28000c1e9b00 */
        /* <DEDUP_REMOVED lines=53> */
[----:B------:R-:W2:Y:S01]  /*08b0*/  LDG.E.64.CONSTANT R92, desc[UR4][R250.64+0x188] ;  /* 0x00018804fa5c7981 */ /* 0x000ea2000c1e9b00 */
[----:B---3--:R-:W-:-:S03]  /*08c0*/  DFMA R120, R248, R110, RZ ;  /* 0x0000006ef878722b */ /* 0x008fc600000000ff */
[----:B------:R-:W3:Y:S01]  /*08d0*/  LDG.E.64.CONSTANT R106, desc[UR4][R250.64+0x238] ;  /* 0x00023804fa6a7981 */ /* 0x000ee2000c1e9b00 */
[----:B----4-:R-:W-:-:S03]  /*08e0*/  DFMA R126, R246, R118, R116 ;  /* 0x00000076f67e722b */ /* 0x010fc60000000074 */
[----:B------:R-:W4:Y:S01]  /*08f0*/  LDG.E.64.CONSTANT R110, desc[UR4][R250.64+0x1a8] ;  /* 0x0001a804fa6e7981 */ /* 0x000f22000c1e9b00 */
[----:B------:R-:W-:-:S03]  /*0900*/  DFMA R130, R246, R122, R120 ;  /* 0x0000007af682722b */ /* 0x000fc60000000078 */
[----:B------:R-:W2:Y:S04]  /*0910*/  LDG.E.64.CONSTANT R116, desc[UR4][R250.64+0x240] ;  /* 0x00024004fa747981 */ /* 0x000ea8000c1e9b00 */
        /* <DEDUP_REMOVED lines=8> */
[----:B------:R-:W4:Y:S04]  /*09a0*/  LDG.E.64.CONSTANT R120, desc[UR4][R250.64+0x1b0] ;  /* 0x0001b004fa787981 */ /* 0x000f28000c1e9b00 */
[----:B------:R-:W4:Y:S01]  /*09b0*/  LDG.E.64.CONSTANT R138, desc[UR4][R250.64+0x250] ;  /* 0x00025004fa8a7981 */ /* 0x000f22000c1e9b00 */
[C---:B------:R-:W-:Y:S02]  /*09c0*/  DFMA R162, R248.reuse, R148, RZ ;  /* 0x00000094f8a2722b */ /* 0x040fe400000000ff */
[C---:B------:R-:W-:Y:S01]  /*09d0*/  DFMA R166, R248.reuse, R150, RZ ;  /* 0x00000096f8a6722b */ /* 0x040fe200000000ff */
[----:B------:R-:W4:Y:S04]  /*09e0*/  LDG.E.64.CONSTANT R130, desc[UR4][R250.64+0x1b8] ;  /* 0x0001b804fa827981 */ /* 0x000f28000c1e9b00 */
[----:B------:R-:W4:Y:S04]  /*09f0*/  LDG.E.64.CONSTANT R148, desc[UR4][R250.64+0x208] ;  /* 0x00020804fa947981 */ /* 0x000f28000c1e9b00 */
[----:B------:R-:W4:Y:S01]  /*0a00*/  LDG.E.64.CONSTANT R150, desc[UR4][R250.64+0x258] ;  /* 0x00025804fa967981 */ /* 0x000f22000c1e9b00 */
[----:B------:R-:W-:-:S02]  /*0a10*/  DFMA R216, R248, R154, RZ ;  /* 0x0000009af8d8722b */ /* 0x000fc400000000ff */
[C---:B------:R-:W-:Y:S01]  /*0a20*/  DFMA R170, R246.reuse, R158, R162 ;  /* 0x0000009ef6aa722b */ /* 0x040fe200000000a2 */
[----:B------:R-:W4:Y:S01]  /*0a30*/  LDG.E.64.CONSTANT R154, desc[UR4][R250.64+0x1c8] ;  /* 0x0001c804fa9a7981 */ /* 0x000f22000c1e9b00 */
[----:B------:R-:W-:Y:S02]  /*0a40*/  DFMA R214, R246, R160, R166 ;  /* 0x000000a0f6d6722b */ /* 0x000fe400000000a6 */
[----:B------:R-:W-:Y:S01]  /*0a50*/  DFMA R142, R8, R144, R142 ;  /* 0x00000090088e722b */ /* 0x000fe2000000008e */
[----:B------:R-:W4:Y:S04]  /*0a60*/  LDG.E.64.CONSTANT R158, desc[UR4][R250.64+0x210] ;  /* 0x00021004fa9e7981 */ /* 0x000f28000c1e9b00 */
[----:B------:R-:W4:Y:S04]  /*0a70*/  LDG.E.64.CONSTANT R144, desc[UR4][R250.64+0x1c0] ;  /* 0x0001c004fa907981 */ /* 0x000f28000c1e9b00 */
        /* <DEDUP_REMOVED lines=16> */
[----:B------:R-:W-:-:S02]  /*0b80*/  DFMA R78, R248, R78, RZ ;  /* 0x0000004ef84e722b */ /* 0x000fc400000000ff */
[C---:B------:R-:W-:Y:S02]  /*0b90*/  DFMA R94, R248.reuse, R94, RZ ;  /* 0x0000005ef85e722b */ /* 0x040fe400000000ff */
[C---:B------:R-:W-:Y:S02]  /*0ba0*/  DFMA R96, R248.reuse, R96, RZ ;  /* 0x00000060f860722b */ /* 0x040fe400000000ff */
[C---:B------:R-:W-:Y:S02]  /*0bb0*/  DFMA R98, R248.reuse, R98, RZ ;  /* 0x00000062f862722b */ /* 0x040fe400000000ff */
[----:B0-----:R-:W-:Y:S02]  /*0bc0*/  DFMA R102, R248, R102, RZ ;  /* 0x00000066f866722b */ /* 0x001fe400000000ff */
        /* <DEDUP_REMOVED lines=32> */
[----:B---3--:R-:W-:-:S08]  /*0dd0*/  DFMA R96, R246, R106, R96 ;  /* 0x0000006af660722b */ /* 0x008fd00000000060 */
[C---:B--2---:R-:W-:Y:S02]  /*0de0*/  DFMA R96, R244.reuse, R116, R96 ;  /* 0x00000074f460722b */ /* 0x044fe40000000060 */
[C---:B----4-:R-:W-:Y:S02]  /*0df0*/  DFMA R98, R244.reuse, R118, R98 ;  /* 0x00000076f462722b */ /* 0x050fe40000000062 */
[----:B------:R-:W-:Y:S02]  /*0e00*/  DFMA R102, R244, R122, R102 ;  /* 0x0000007af466722b */ /* 0x000fe40000000066 */
[C---:B------:R-:W-:Y:S02]  /*0e10*/  DFMA R78, R8.reuse, R110, R78 ;  /* 0x0000006e084e722b */ /* 0x040fe4000000004e */
[C---:B------:R-:W-:Y:S02]  /*0e20*/  DFMA R96, R8.reuse, R126, R96 ;  /* 0x0000007e0860722b */ /* 0x040fe40000000060 */
[----:B------:R-:W-:-:S02]  /*0e30*/  DFMA R98, R8, R128, R98 ;  /* 0x000000800862722b */ /* 0x000fc40000000062 */
        /* <DEDUP_REMOVED lines=8> */
[C---:B------:R-:W-:Y:S02]  /*0ec0*/  DFMA R102, R12.reuse, R156, R102 ;  /* 0x0000009c0c66722b */ /* 0x040fe40000000066 */
[----:B------:R-:W-:-:S04]  /*0ed0*/  DFMA R96, R12, R150, R96 ;  /* 0x000000960c60722b */ /* 0x000fc80000000060 */
[C---:B------:R-:W-:Y:S02]  /*0ee0*/  DFMA R94, R14.reuse, R158, R94 ;  /* 0x0000009e0e5e722b */ /* 0x040fe4000000005e */
[C---:B------:R-:W-:Y:S02]  /*0ef0*/  DFMA R78, R14.reuse, R144, R78 ;  /* 0x000000900e4e722b */ /* 0x040fe4000000004e */
[C---:B------:R-:W-:Y:S02]  /*0f00*/  DFMA R96, R14.reuse, R160, R96 ;  /* 0x000000a00e60722b */ /* 0x040fe40000000060 */
[C---:B------:R-:W-:Y:S02]  /*0f10*/  DFMA R98, R14.reuse, R162, R98 ;  /* 0x000000a20e62722b */ /* 0x040fe40000000062 */
[----:B------:R-:W-:Y:S02]  /*0f20*/  DFMA R102, R14, R166, R102 ;  /* 0x000000a60e66722b */ /* 0x000fe40000000066 */
        /* <DEDUP_REMOVED lines=23> */
[----:B------:R-:W-:Y:S01]  /*10a0*/  DFMA R102, R22, R240, R102 ;  /* 0x000000f01666722b */ /* 0x000fe20000000066 */
[----:B------:R-:W-:-:S05]  /*10b0*/  IMAD R9, R3, 0x8, R16 ;  /* 0x0000000803097824 */ /* 0x000fca00078e0210 */
        /* <DEDUP_REMOVED lines=10> */
.L_x_725:
[----:B------:R-:W-:Y:S05]  /*1160*/  BSYNC.RECONVERGENT B0 ;  /* 0x0000000000007941 */ /* 0x000fea0003800200 */
.L_x_724:
[----:B------:R-:W-:Y:S06]  /*1170*/  BAR.SYNC.DEFER_BLOCKING 0x0 ;  /* 0x0000000000007b1d */ /* 0x000fec0000010000 */
[----:B------:R-:W-:Y:S04]  /*1180*/  BSSY.RECONVERGENT B0, `(.L_x_726) ;  /* 0x00000e1000007945 */ /* 0x000fe80003800200 */
[----:B------:R-:W-:Y:S05]  /*1190*/  @P1 BRA `(.L_x_727) ;  /* 0x0000000c007c1947 */ /* 0x000fea0003800000 */
[----:B------:R-:W1:Y:S02]  /*11a0*/  LDC.64 R250, c[0x0][0x390] ;  /* 0x0000e400fffa7b82 */ /* 0x000e640000000a00 */
        /* <DEDUP_REMOVED lines=21> */
[----:B0-----:R-:W4:Y:S04]  /*1300*/  LDG.E.64.CONSTANT R98, desc[UR4][R250.64+0x2d0] ;  /* 0x0002d004fa627981 */ /* 0x001f28000c1e9b00 */
[----:B------:R-:W4:Y:S04]  /*1310*/  LDS.64 R246, [R232+0x50] ;  /* 0x00005000e8f67984 */ /* 0x000f280000000a00 */
        /* <DEDUP_REMOVED lines=61> */
[----:B------:R-:W4:Y:S04]  /*16f0*/  LDG.E.64.CONSTANT R168, desc[UR4][R250.64+0x260] ;  /* 0x00026004faa87981 */ /* 0x000f28000c1e9b00 */
[----:B------:R-:W4:Y:S01]  /*1700*/  LDG.E.64.CONSTANT R170, desc[UR4][R250.64+0x2b0] ;  /* 0x0002b004faaa7981 */ /* 0x000f22000c1e9b00 */
[-C--:B0-----:R-:W-:Y:S02]  /*1710*/  DFMA R216, R216, R134.reuse, R218 ;  /* 0x00000086d8d8722b */ /* 0x081fe400000000da */
        /* <DEDUP_REMOVED lines=24> */
[----:B------:R-:W-:-:S08]  /*18a0*/  DFMA R20, R20, R248, RZ ;  /* 0x000000f81414722b */ /* 0x000fd000000000ff */
[----:B------:R-:W-:Y:S02]  /*18b0*/  DFMA R26, R26, R246, R20 ;  /* 0x000000f61a1a722b */ /* 0x000fe40000000014 */
[----:B------:R-:W0:Y:S01]  /*18c0*/  LDS.64 R20, [R232+0xf0] ;  /* 0x0000f000e8147984 */ /* 0x000e220000000a00 */
[-C--:B------:R-:W-:Y:S02]  /*18d0*/  DFMA R22, R22, R248.reuse, RZ ;  /* 0x000000f81616722b */ /* 0x080fe400000000ff */
[----:B------:R-:W-:-:S06]  /*18e0*/  DFMA R72, R72, R248, RZ ;  /* 0x000000f84848722b */ /* 0x000fcc00000000ff */
[-C--:B------:R-:W-:Y:S02]  /*18f0*/  DFMA R42, R42, R246.reuse, R22 ;  /* 0x000000f62a2a722b */ /* 0x080fe40000000016 */
[----:B------:R-:W-:Y:S01]  /*1900*/  DFMA R36, R36, R246, R72 ;  /* 0x000000f62424722b */ /* 0x000fe20000000048 */
[----:B------:R-:W1:Y:S01]  /*1910*/  LDS.64 R22, [R232+0x140] ;  /* 0x00014000e8167984 */ /* 0x000e620000000a00 */
[----:B------:R-:W-:Y:S02]  /*1920*/  DFMA R26, R32, R134, R26 ;  /* 0x00000086201a722b */ /* 0x000fe4000000001a */
[-C--:B------:R-:W-:Y:S01]  /*1930*/  DFMA R44, R44, R248.reuse, RZ ;  /* 0x000000f82c2c722b */ /* 0x080fe200000000ff */
[----:B------:R-:W1:Y:S01]  /*1940*/  LDS.64 R32, [R232+0x190] ;  /* 0x00019000e8207984 */ /* 0x000e620000000a00 */
[----:B------:R-:W-:Y:S02]  /*1950*/  DFMA R16, R16, R248, RZ ;  /* 0x000000f81010722b */ /* 0x000fe400000000ff */
[----:B------:R-:W-:-:S02]  /*1960*/  DFMA R36, R40, R134, R36 ;  /* 0x000000862824722b */ /* 0x000fc40000000024 */
        /* <DEDUP_REMOVED lines=8> */
[-C--:B0-----:R-:W-:Y:S01]  /*19f0*/  DFMA R10, R10, R20.reuse, R36 ;  /* 0x000000140a0a722b */ /* 0x081fe20000000024 */
[----:B------:R-:W0:Y:S01]  /*1a00*/  LDS.64 R36, [R232+0x1e0] ;  /* 0x0001e000e8247984 */ /* 0x000e220000000a00 */
[----:B------:R-:W-:Y:S02]  /*1a10*/  DFMA R26, R38, R20, R26 ;  /* 0x00000014261a722b */ /* 0x000fe4000000001a */
[-C--:B------:R-:W-:Y:S01]  /*1a20*/  DFMA R46, R46, R134.reuse, R42 ;  /* 0x000000862e2e722b */ /* 0x080fe2000000002a */
[----:B------:R-:W0:Y:S01]  /*1a30*/  LDS.64 R38, [R232+0x230] ;  /* 0x00023000e8267984 */ /* 0x000e220000000a00 */
[----:B------:R-:W-:-:S02]  /*1a40*/  DFMA R44, R50, R134, R44 ;  /* 0x00000086322c722b */ /* 0x000fc4000000002c */
[-C--:B------:R-:W-:Y:S02]  /*1a50*/  DFMA R16, R132, R134.reuse, R16 ;  /* 0x000000868410722b */ /* 0x080fe40000000010 */
[-C--:B------:R-:W-:Y:S02]  /*1a60*/  DFMA R28, R136, R134.reuse, R28 ;  /* 0x00000086881c722b */ /* 0x080fe4000000001c */
[-C--:B------:R-:W-:Y:S02]  /*1a70*/  DFMA R24, R138, R134.reuse, R24 ;  /* 0x000000868a18722b */ /* 0x080fe40000000018 */
[----:B------:R-:W-:Y:S02]  /*1a80*/  DFMA R98, R140, R134, R98 ;  /* 0x000000868c62722b */ /* 0x000fe40000000062 */
[-C--:B------:R-:W-:Y:S02]  /*1a90*/  DFMA R18, R18, R20.reuse, R216 ;  /* 0x000000141212722b */ /* 0x080fe400000000d8 */
[----:B------:R-:W-:-:S02]  /*1aa0*/  DFMA R46, R14, R20, R46 ;  /* 0x000000140e2e722b */ /* 0x000fc4000000002e */
[-C--:B------:R-:W-:Y:S01]  /*1ab0*/  DFMA R30, R30, R20.reuse, R220 ;  /* 0x000000141e1e722b */ /* 0x080fe200000000dc */
[----:B------:R-:W4:Y:S01]  /*1ac0*/  LDS.64 R14, [R232+0x280] ;  /* 0x00028000e80e7984 */ /* 0x000f220000000a00 */
[-C--:B------:R-:W-:Y:S02]  /*1ad0*/  DFMA R34, R34, R20.reuse, R44 ;  /* 0x000000142222722b */ /* 0x080fe4000000002c */
[-C--:B------:R-:W-:Y:S02]  /*1ae0*/  DFMA R16, R142, R20.reuse, R16 ;  /* 0x000000148e10722b */ /* 0x080fe40000000010 */
[-C--:B------:R-:W-:Y:S02]  /*1af0*/  DFMA R28, R144, R20.reuse, R28 ;  /* 0x00000014901c722b */ /* 0x080fe4000000001c */
[-C--:B------:R-:W-:Y:S02]  /*1b00*/  DFMA R24, R146, R20.reuse, R24 ;  /* 0x000000149218722b */ /* 0x080fe40000000018 */
[----:B------:R-:W-:-:S02]  /*1b10*/  DFMA R98, R148, R20, R98 ;  /* 0x000000149462722b */ /* 0x000fc40000000062 */
[-C--:B-1----:R-:W-:Y:S02]  /*1b20*/  DFMA R18, R8, R22.reuse, R18 ;  /* 0x000000160812722b */ /* 0x082fe40000000012 */
[-C--:B------:R-:W-:Y:S01]  /*1b30*/  DFMA R30, R52, R22.reuse, R30 ;  /* 0x00000016341e722b */ /* 0x080fe2000000001e */
[----:B------:R-:W1:Y:S01]  /*1b40*/  LDS.64 R8, [R232+0x2d0] ;  /* 0x0002d000e8087984 */ /* 0x000e620000000a00 */
        /* <DEDUP_REMOVED lines=30> */
[-C--:B--2---:R-:W-:Y:S02]  /*1d30*/  DFMA R46, R94, R38.reuse, R46 ;  /* 0x000000265e2e722b */ /* 0x084fe4000000002e */
[----:B---3--:R-:W-:Y:S02]  /*1d40*/  DFMA R34, R124, R38, R34 ;  /* 0x000000267c22722b */ /* 0x008fe40000000022 */
[-C--:B----4-:R-:W-:Y:S02]  /*1d50*/  DFMA R28, R168, R36.reuse, R28 ;  /* 0x00000024a81c722b */ /* 0x090fe4000000001c */
[----:B------:R-:W-:-:S02]  /*1d60*/  DFMA R24, R170, R36, R24 ;  /* 0x00000024aa18722b */ /* 0x000fc40000000018 */
        /* <DEDUP_REMOVED lines=14> */
[-C--:B-1----:R-:W-:Y:S02]  /*1e50*/  DFMA R110, R110, R8.reuse, R18 ;  /* 0x000000086e6e722b */ /* 0x082fe40000000012 */
        /* <DEDUP_REMOVED lines=19> */
.L_x_727:
[----:B------:R-:W-:Y:S05]  /*1f90*/  BSYNC.RECONVERGENT B0 ;  /* 0x0000000000007941 */ /* 0x000fea0003800200 */
.L_x_726:
        /* <DEDUP_REMOVED lines=23> */
[----:B------:R-:W4:Y:S01]  /*2110*/  LDG.E.64.CONSTANT R88, desc[UR4][R242.64+0x1c8] ;  /* 0x0001c804f2587981 */ /* 0x000f22000c1e9b00 */
[----:B------:R-:W-:Y:S01]  /*2120*/  PRMT R0, R5, 0x5410, R0 ;  /* 0x0000541005007816 */ /* 0x000fe20000000000 */
[----:B------:R-:W-:-:S02]  /*2130*/  UMOV UR6, 0xa64 ;  /* 0x00000a6400067882 */ /* 0x000fc40000000000 */
[----:B------:R-:W4:Y:S04]  /*2140*/  LDG.E.64.CONSTANT R164, desc[UR4][R242.64+0x38] ;  /* 0x00003804f2a47981 */ /* 0x000f28000c1e9b00 */
[----:B------:R-:W4:Y:S01]  /*2150*/  LDG.E.64.CONSTANT R142, desc[UR4][R242.64+0x90] ;  /* 0x00009004f28e7981 */ /* 0x000f22000c1e9b00 */
[----:B------:R-:W-:-:S03]  /*2160*/  IDP.2A.LO.U16.U8 R9, R0, UR6, RZ ;  /* 0x0000000600097c26 */ /* 0x000fc600080010ff */
[----:B------:R-:W4:Y:S04]  /*2170*/  LDG.E.64.CONSTANT R100, desc[UR4][R242.64+0x120] ;  /* 0x00012004f2647981 */ /* 0x000f28000c1e9b00 */
[----:B------:R-:W4:Y:S04]  /*2180*/  LDG.E.64.CONSTANT R90, desc[UR4][R242.64+0x178] ;  /* 0x00017804f25a7981 */ /* 0x000f28000c1e9b00 */
[----:B------:R-:W4:Y:S04]  /*2190*/  LDG.E.64.CONSTANT R86, desc[UR4][R242.64+0xe0] ;  /* 0x0000e004f2567981 */ /* 0x000f28000c1e9b00 */
[----:B------:R-:W4:Y:S01]  /*21a0*/  LDG.E.64.CONSTANT R80, desc[UR4][R242.64+0x1d0] ;  /* 0x0001d004f2507981 */ /* 0x000f22000c1e9b00 */
[----:B------:R-:W-:Y:S01]  /*21b0*/  IMAD R9, R4, 0x3e8, R9 ;  /* 0x000003e804097824 */ /* 0x000fe200078e0209 */
[----:B------:R-:W-:-:S02]  /*21c0*/  CS2R R44, SRZ ;  /* 0x00000000002c7805 */ /* 0x000fc4000001ff00 */
[----:B------:R-:W4:Y:S01]  /*21d0*/  LDG.E.64.CONSTANT R144, desc[UR4][R242.64+0x40] ;  /* 0x00004004f2907981 */ /* 0x000f22000c1e9b00 */
[----:B------:R-:W-:-:S03]  /*21e0*/  IMAD.WIDE R226, R9, 0x8, R6 ;  /* 0x0000000809e27825 */ /* 0x000fc600078e0206 */
[----:B------:R-:W4:Y:S01]  /*21f0*/  LDG.E.64.CONSTANT R110, desc[UR4][R242.64+0x98] ;  /* 0x00009804f26e7981 */ /* 0x000f22000c1e9b00 */
[----:B------:R-:W-:-:S03]  /*2200*/  CS2R R18, SRZ ;  /* 0x0000000000127805 */ /* 0x000fc6000001ff00 */
[----:B------:R-:W4:Y:S04]  /*2210*/  LDG.E.64.CONSTANT R92, desc[UR4][R242.64+0x128] ;  /* 0x00012804f25c7981 */ /* 0x000f28000c1e9b00 */
[----:B------:R-:W4:Y:S04]  /*2220*/  LDG.E.64.CONSTANT R82, desc[UR4][R242.64+0x180] ;  /* 0x00018004f2527981 */ /* 0x000f28000c1e9b00 */
[----:B------:R-:W4:Y:S04]  /*2230*/  LDG.E.64.CONSTANT R78, desc[UR4][R242.64+0xe8] ;  /* 0x0000e804f24e7981 */ /* 0x000f28000c1e9b00 */
[----:B------:R-:W4:Y:S01]  /*2240*/  LDG.E.64.CONSTANT R72, desc[UR4][R242.64+0x1d8] ;  /* 0x0001d804f2487981 */ /* 0x000f22000c1e9b00 */
[----:B------:R-:W-:-:S03]  /*2250*/  CS2R R46, SRZ ;  /* 0x00000000002e7805 */ /* 0x000fc6000001ff00 */
[----:B------:R-:W4:Y:S04]  /*2260*/  LDG.E.64.CONSTANT R132, desc[UR4][R242.64+0x48] ;  /* 0x00004804f2847981 */ /* 0x000f28000c1e9b00 */
[----:B------:R-:W4:Y:S01]  /*2270*/  @!P0 LDG.E.64.CONSTANT R44, desc[UR4][R226.64+0x8] ;  /* 0x00000804e22c8981 */ /* 0x000f22000c1e9b00 */
[----:B------:R-:W-:-:S03]  /*2280*/  CS2R R14, SRZ ;  /* 0x00000000000e7805 */ /* 0x000fc6000001ff00 */
[----:B------:R-:W4:Y:S04]  /*2290*/  LDG.E.64.CONSTANT R84, desc[UR4][R242.64+0x130] ;  /* 0x00013004f2547981 */ /* 0x000f28000c1e9b00 */
[----:B------:R-:W4:Y:S04]  /*22a0*/  LDG.E.64.CONSTANT R74, desc[UR4][R242.64+0x188] ;  /* 0x00018804f24a7981 */ /* 0x000f28000c1e9b00 */
[----:B------:R-:W4:Y:S04]  /*22b0*/  @!P0 LDG.E.64.CONSTANT R18, desc[UR4][R226.64+0x10] ;  /* 0x00001004e2128981 */ /* 0x000f28000c1e9b00 */
[----:B------:R-:W4:Y:S01]  /*22c0*/  @!P0 LDG.E.64.CONSTANT R46, desc[UR4][R226.64] ;  /* 0x00000004e22e8981 */ /* 0x000f22000c1e9b00 */
[----:B------:R-:W-:-:S03]  /*22d0*/  CS2R R16, SRZ ;  /* 0x0000000000107805 */ /* 0x000fc6000001ff00 */
[----:B------:R-:W4:Y:S04]  /*22e0*/  LDG.E.64.CONSTANT R76, desc[UR4][R242.64+0x138] ;  /* 0x00013804f24c7981 */ /* 0x000f28000c1e9b00 */
[----:B------:R-:W4:Y:S04]  /*22f0*/  @!P0 LDG.E.64.CONSTANT R14, desc[UR4][R226.64+0x20] ;  /* 0x00002004e20e8981 */ /* 0x000f28000c1e9b00 */
[----:B------:R-:W4:Y:S04]  /*2300*/  LDG.E.64.CONSTANT R70, desc[UR4][R242.64+0x1e0] ;  /* 0x0001e004f2467981 */ /* 0x000f28000c1e9b00 */
[----:B------:R-:W4:Y:S04]  /*2310*/  LDG.E.64.CONSTANT R68, desc[UR4][R242.64+0x230] ;  /* 0x00023004f2447981 */ /* 0x000f28000c1e9b00 */
[----:B------:R-:W4:Y:S04]  /*2320*/  LDG.E.64.CONSTANT R66, desc[UR4][R242.64+0x280] ;  /* 0x00028004f2427981 */ /* 0x000f28000c1e9b00 */
[----:B------:R-:W4:Y:S01]  /*2330*/  LDG.E.64.CONSTANT R64, desc[UR4][R242.64+0x2d0] ;  /* 0x0002d004f2407981 */ /* 0x000f22000c1e9b00 */
[----:B------:R-:W-:-:S03]  /*2340*/  CS2R R12, SRZ ;  /* 0x00000000000c7805 */ /* 0x000fc6000001ff00 */
        /* <DEDUP_REMOVED lines=20> */
[----:B------:R-:W4:Y:S04]  /*2490*/  LDS.128 R120, [R0+0x20] ;  /* 0x0000200000787984 */ /* 0x000f280000000c00 */
[----:B------:R-:W4:Y:S04]  /*24a0*/  LDS.128 R124, [R0+0x30] ;  /* 0x00003000007c7984 */ /* 0x000f280000000c00 */
[----:B------:R-:W4:Y:S04]  /*24b0*/  LDS.128 R128, [R0+0x40] ;  /* 0x0000400000807984 */ /* 0x000f280000000c00 */
[----:B------:R-:W4:Y:S04]  /*24c0*/  LDG.E.64.CONSTANT R34, desc[UR4][R242.64+0x250] ;  /* 0x00025004f2227981 */ /* 0x000f28000c1e9b00 */
[----:B------:R-:W4:Y:S04]  /*24d0*/  LDG.E.64.CONSTANT R30, desc[UR4][R242.64+0x208] ;  /* 0x00020804f21e7981 */ /* 0x000f28000c1e9b00 */
[----:B------:R-:W4:Y:S04]  /*24e0*/  LDG.E.64.CONSTANT R32, desc[UR4][R242.64+0x2a0] ;  /* 0x0002a004f2207981 */ /* 0x000f28000c1e9b00 */
[----:B------:R-:W4:Y:S04]  /*24f0*/  LDG.E.64.CONSTANT R28, desc[UR4][R242.64+0x258] ;  /* 0x00025804f21c7981 */ /* 0x000f28000c1e9b00 */
[----:B------:R-:W4:Y:S01]  /*2500*/  LDG.E.64.CONSTANT R238, desc[UR4][R242.64+0x2f0] ;  /* 0x0002f004f2ee7981 */ /* 0x000f22000c1e9b00 */
[----:B0----5:R-:W-:-:S03]  /*2510*/  DFMA R8, R198, R112, RZ ;  /* 0x00000070c608722b */ /* 0x021fc600000000ff */
[----:B------:R-:W4:Y:S01]  /*2520*/  LDG.E.64.CONSTANT R26, desc[UR4][R242.64+0x2a8] ;  /* 0x0002a804f21a7981 */ /* 0x000f22000c1e9b00 */
[-C--:B------:R-:W-:Y:S02]  /*2530*/  DFMA R10, R186, R112.reuse, RZ ;  /* 0x00000070ba0a722b */ /* 0x080fe400000000ff */
[-C--:B------:R-:W-:Y:S01]  /*2540*/  DFMA R24, R174, R112.reuse, RZ ;  /* 0x00000070ae18722b */ /* 0x080fe200000000ff */
[----:B------:R-:W4:Y:S01]  /*2550*/  LDG.E.64.CONSTANT R236, desc[UR4][R242.64+0x2f8] ;  /* 0x0002f804f2ec7981 */ /* 0x000f22000c1e9b00 */
[----:B------:R-:W-:Y:S02]  /*2560*/  DFMA R6, R210, R112, RZ ;  /* 0x00000070d206722b */ /* 0x000fe400000000ff */
[----:B------:R-:W-:Y:S01]  /*2570*/  DFMA R8, R196, R114, R8 ;  /* 0x00000072c408722b */ /* 0x000fe20000000008 */
[----:B------:R-:W4:Y:S01]  /*2580*/  LDG.E.64.CONSTANT R216, desc[UR4][R242.64+0x220] ;  /* 0x00022004f2d87981 */ /* 0x000f22000c1e9b00 */
[----:B------:R-:W-:Y:S02]  /*2590*/  DFMA R22, R178, R112, RZ ;  /* 0x00000070b216722b */ /* 0x000fe400000000ff */
[-C--:B------:R-:W-:Y:S01]  /*25a0*/  DFMA R10, R184, R114.reuse, R10 ;  /* 0x00000072b80a722b */ /* 0x080fe2000000000a */
[----:B------:R-:W4:Y:S01]  /*25b0*/  LDG.E.64.CONSTANT R234, desc[UR4][R242.64+0x300] ;  /* 0x00030004f2ea7981 */ /* 0x000f22000c1e9b00 */
[----:B------:R-:W-:-:S02]  /*25c0*/  DFMA R24, R172, R114, R24 ;  /* 0x00000072ac18722b */ /* 0x000fc40000000018 */
[----:B------:R-:W-:Y:S01]  /*25d0*/  DFMA R6, R208, R114, R6 ;  /* 0x00000072d006722b */ /* 0x000fe20000000006 */
[----:B------:R-:W4:Y:S01]  /*25e0*/  LDG.E.64.CONSTANT R214, desc[UR4][R242.64+0x270] ;  /* 0x00027004f2d67981 */ /* 0x000f22000c1e9b00 */
[----:B-1----:R-:W-:Y:S02]  /*25f0*/  DFMA R8, R194, R116, R8 ;  /* 0x00000074c208722b */ /* 0x002fe40000000008 */
[----:B------:R-:W-:Y:S01]  /*2600*/  DFMA R20, R182, R112, RZ ;  /* 0x00000070b614722b */ /* 0x000fe200000000ff */
[----:B------:R-:W-:Y:S01]  /*2610*/  CS2R R244, SRZ ;  /* 0x0000000000f47805 */ /* 0x000fe2000001ff00 */
[----:B------:R-:W-:Y:S01]  /*2620*/  DFMA R22, R176, R114, R22 ;  /* 0x00000072b016722b */ /* 0x000fe20000000016 */
[----:B------:R-:W4:Y:S01]  /*2630*/  LDG.E.64.CONSTANT R224, desc[UR4][R242.64+0x228] ;  /* 0x00022804f2e07981 */ /* 0x000f22000c1e9b00 */
[-C--:B--2---:R-:W-:Y:S02]  /*2640*/  DFMA R10, R170, R116.reuse, R10 ;  /* 0x00000074aa0a722b */ /* 0x084fe4000000000a */
[-C--:B---3--:R-:W-:Y:S01]  /*2650*/  DFMA R24, R158, R116.reuse, R24 ;  /* 0x000000749e18722b */ /* 0x088fe20000000018 */
[----:B------:R-:W-:Y:S01]  /*2660*/  CS2R R240, SRZ ;  /* 0x0000000000f07805 */ /* 0x000fe2000001ff00 */
[----:B------:R-:W-:Y:S01]  /*2670*/  DFMA R6, R206, R116, R6 ;  /* 0x00000074ce06722b */ /* 0x000fe20000000006 */
[----:B------:R-:W2:Y:S01]  /*2680*/  @!P0 LDG.E.64.CONSTANT R244, desc[UR4][R226.64+0x30] ;  /* 0x00003004e2f48981 */ /* 0x000ea2000c1e9b00 */
[----:B------:R-:W-:-:S02]  /*2690*/  DFMA R8, R192, R118, R8 ;  /* 0x00000076c008722b */ /* 0x000fc40000000008 */
[----:B------:R-:W-:Y:S01]  /*26a0*/  DFMA R20, R180, R114, R20 ;  /* 0x00000072b414722b */ /* 0x000fe20000000014 */
[----:B------:R-:W3:Y:S01]  /*26b0*/  @!P0 LDG.E.64.CONSTANT R240, desc[UR4][R226.64+0x40] ;  /* 0x00004004e2f08981 */ /* 0x000ee2000c1e9b00 */
[----:B----4-:R-:W-:Y:S02]  /*26c0*/  DFMA R22, R160, R116, R22 ;  /* 0x00000074a016722b */ /* 0x010fe40000000016 */
[-C--:B------:R-:W-:Y:S01]  /*26d0*/  DFMA R10, R154, R118.reuse, R10 ;  /* 0x000000769a0a722b */ /* 0x080fe2000000000a */
[----:B------:R-:W4:Y:S01]  /*26e0*/  LDG.E.64.CONSTANT R222, desc[UR4][R242.64+0x278] ;  /* 0x00027804f2de7981 */ /* 0x000f22000c1e9b00 */
[-C--:B------:R-:W-:Y:S02]  /*26f0*/  DFMA R24, R148, R118.reuse, R24 ;  /* 0x000000769418722b */ /* 0x080fe40000000018 */
[----:B------:R-:W-:Y:S01]  /*2700*/  DFMA R6, R204, R118, R6 ;  /* 0x00000076cc06722b */ /* 0x000fe20000000006 */
[----:B------:R-:W3:Y:S01]  /*2710*/  LDG.E.64.CONSTANT R220, desc[UR4][R242.64+0x2c8] ;  /* 0x0002c804f2dc7981 */ /* 0x000ee2000c1e9b00 */
[----:B------:R-:W-:-:S02]  /*2720*/  DFMA R8, R190, R120, R8 ;  /* 0x00000078be08722b */ /* 0x000fc40000000008 */
[----:B------:R-:W-:Y:S01]  /*2730*/  DFMA R20, R162, R116, R20 ;  /* 0x00000074a214722b */ /* 0x000fe20000000014 */
[----:B------:R-:W3:Y:S01]  /*2740*/  LDG.E.64.CONSTANT R230, desc[UR4][R242.64+0x318] ;  /* 0x00031804f2e67981 */ /* 0x000ee2000c1e9b00 */
[----:B------:R-:W-:Y:S02]  /*2750*/  DFMA R22, R150, R118, R22 ;  /* 0x000000769616722b */ /* 0x000fe40000000016 */
[-C--:B------:R-:W-:Y:S02]  /*2760*/  DFMA R10, R146, R120.reuse, R10 ;  /* 0x00000078920a722b */ /* 0x080fe4000000000a */
[-C--:B------:R-:W-:Y:S02]  /*2770*/  DFMA R24, R136, R120.reuse, R24 ;  /* 0x000000788818722b */ /* 0x080fe40000000018 */
[----:B------:R-:W-:Y:S02]  /*2780*/  DFMA R6, R202, R120, R6 ;  /* 0x00000078ca06722b */ /* 0x000fe40000000006 */
[----:B------:R-:W-:-:S02]  /*2790*/  DFMA R8, R188, R122, R8 ;  /* 0x0000007abc08722b */ /* 0x000fc40000000008 */
[----:B------:R-:W-:Y:S02]  /*27a0*/  DFMA R20, R152, R118, R20 ;  /* 0x000000769814722b */ /* 0x000fe40000000014 */
        /* <DEDUP_REMOVED lines=26> */
[-C--:B------:R-:W-:Y:S01]  /*2950*/  DFMA R212, R72, R130.reuse, R24 ;  /* 0x0000008248d4722b */ /* 0x080fe20000000018 */
[----:B------:R-:W2:Y:S01]  /*2960*/  LDG.E.64.CONSTANT R24, desc[UR4][R242.64+0x210] ;  /* 0x00021004f2187981 */ /* 0x000ea2000c1e9b00 */
[----:B------:R-:W-:Y:S02]  /*2970*/  DFMA R6, R132, R130, R6 ;  /* 0x000000828406722b */ /* 0x000fe40000000006 */
[----:B------:R-:W-:-:S02]  /*2980*/  DMUL R44, R8, R44 ;  /* 0x0000002c082c7228 */ /* 0x000fc40000000000 */
[----:B------:R-:W-:Y:S02]  /*2990*/  DFMA R20, R84, R128, R20 ;  /* 0x000000805414722b */ /* 0x000fe40000000014 */
[----:B------:R-:W-:Y:S01]  /*29a0*/  DFMA R8, R74, R130, R22 ;  /* 0x000000824a08722b */ /* 0x000fe20000000016 */
[----:B------:R-:W4:Y:S01]  /*29b0*/  LDG.E.64.CONSTANT R22, desc[UR4][R242.64+0x260] ;  /* 0x00026004f2167981 */ /* 0x000f22000c1e9b00 */
[----:B------:R-:W-:-:S03]  /*29c0*/  DMUL R18, R10, R18 ;  /* 0x000000120a127228 */ /* 0x000fc60000000000 */
[----:B------:R-:W3:Y:S01]  /*29d0*/  LDG.E.64.CONSTANT R10, desc[UR4][R242.64+0x218] ;  /* 0x00021804f20a7981 */ /* 0x000ee2000c1e9b00 */
[----:B------:R-:W-:Y:S02]  /*29e0*/  DMUL R46, R6, R46 ;  /* 0x0000002e062e7228 */ /* 0x000fe40000000000 */
[----:B------:R-:W-:Y:S01]  /*29f0*/  DFMA R6, R76, R130, R20 ;  /* 0x000000824c06722b */ /* 0x000fe20000000014 */
[----:B------:R-:W3:Y:S01]  /*2a00*/  LDG.E.64.CONSTANT R20, desc[UR4][R242.64+0x2b0] ;  /* 0x0002b004f2147981 */ /* 0x000ee2000c1e9b00 */
[----:B------:R-:W-:-:S03]  /*2a10*/  DMUL R14, R8, R14 ;  /* 0x0000000e080e7228 */ /* 0x000fc60000000000 */
[----:B------:R-:W3:Y:S01]  /*2a20*/  LDG.E.64.CONSTANT R8, desc[UR4][R242.64+0x268] ;  /* 0x00026804f2087981 */ /* 0x000ee2000c1e9b00 */
[-C--:B------:R-:W-:Y:S02]  /*2a30*/  DFMA R248, R70, R112.reuse, RZ ;  /* 0x0000007046f8722b */ /* 0x080fe400000000ff */
[-C--:B------:R-:W-:Y:S02]  /*2a40*/  DFMA R250, R68, R112.reuse, RZ ;  /* 0x0000007044fa722b */ /* 0x080fe400000000ff */
[-C--:B------:R-:W-:Y:S02]  /*2a50*/  DFMA R246, R66, R112.reuse, RZ ;  /* 0x0000007042f6722b */ /* 0x080fe400000000ff */
[----:B------:R-:W-:Y:S01]  /*2a60*/  DFMA R228, R64, R112, RZ ;  /* 0x0000007040e4722b */ /* 0x000fe200000000ff */
[----:B------:R-:W-:Y:S01]  /*2a70*/  CS2R R112, SRZ ;  /* 0x0000000000707805 */ /* 0x000fe2000001ff00 */
[----:B------:R-:W-:Y:S01]  /*2a80*/  DMUL R16, R6, R16 ;  /* 0x0000001006107228 */ /* 0x000fe20000000000 */
[----:B------:R-:W3:Y:S01]  /*2a90*/  LDG.E.64.CONSTANT R6, desc[UR4][R242.64+0x2b8] ;  /* 0x0002b804f2067981 */ /* 0x000ee2000c1e9b00 */
[----:B------:R-:W-:-:S03]  /*2aa0*/  DFMA R248, R62, R114, R248 ;  /* 0x000000723ef8722b */ /* 0x000fc600000000f8 */
[----:B------:R-:W3:Y:S01]  /*2ab0*/  @!P0 LDG.E.64.CONSTANT R112, desc[UR4][R226.64+0x48] ;  /* 0x00004804e2708981 */ /* 0x000ee2000c1e9b00 */
[-C--:B------:R-:W-:Y:S02]  /*2ac0*/  DFMA R250, R60, R114.reuse, R250 ;  /* 0x000000723cfa722b */ /* 0x080fe400000000fa */
[-C--:B------:R-:W-:Y:S02]  /*2ad0*/  DFMA R246, R58, R114.reuse, R246 ;  /* 0x000000723af6722b */ /* 0x080fe400000000f6 */
[----:B------:R-:W-:Y:S01]  /*2ae0*/  DFMA R228, R56, R114, R228 ;  /* 0x0000007238e4722b */ /* 0x000fe200000000e4 */
[----:B------:R-:W-:Y:S01]  /*2af0*/  CS2R R114, SRZ ;  /* 0x0000000000727805 */ /* 0x000fe2000001ff00 */
[----:B------:R-:W-:Y:S01]  /*2b00*/  DMUL R12, R212, R12 ;  /* 0x0000000cd40c7228 */ /* 0x000fe20000000000 */
[----:B------:R-:W3:Y:S04]  /*2b10*/  LDG.E.64.CONSTANT R212, desc[UR4][R242.64+0x2c0] ;  /* 0x0002c004f2d47981 */ /* 0x000ee8000c1e9b00 */
[----:B------:R-:W3:Y:S01]  /*2b20*/  @!P0 LDG.E.64.CONSTANT R114, desc[UR4][R226.64+0x38] ;  /* 0x00003804e2728981 */ /* 0x000ee2000c1e9b00 */
[----:B------:R-:W-:-:S02]  /*2b30*/  DFMA R248, R54, R116, R248 ;  /* 0x0000007436f8722b */ /* 0x000fc400000000f8 */
[-C--:B------:R-:W-:Y:S01]  /*2b40*/  DFMA R250, R52, R116.reuse, R250 ;  /* 0x0000007434fa722b */ /* 0x080fe200000000fa */
[----:B------:R-:W3:Y:S01]  /*2b50*/  LDG.E.64.CONSTANT R226, desc[UR4][R242.64+0x308] ;  /* 0x00030804f2e27981 */ /* 0x000ee2000c1e9b00 */
[-C--:B------:R-:W-:Y:S02]  /*2b60*/  DFMA R246, R50, R116.reuse, R246 ;  /* 0x0000007432f6722b */ /* 0x080fe400000000f6 */
[----:B------:R-:W-:Y:S01]  /*2b70*/  DFMA R116, R48, R116, R228 ;  /* 0x000000743074722b */ /* 0x000fe200000000e4 */
[----:B------:R4:W3:Y:S01]  /*2b80*/  LDG.E.64.CONSTANT R228, desc[UR4][R242.64+0x310] ;  /* 0x00031004f2e47981 */ /* 0x0008e2000c1e9b00 */
[-C--:B------:R-:W-:Y:S02]  /*2b90*/  DFMA R248, R42, R118.reuse, R248 ;  /* 0x000000762af8722b */ /* 0x080fe400000000f8 */
[----:B------:R-:W-:-:S06]  /*2ba0*/  DFMA R250, R40, R118, R250 ;  /* 0x0000007628fa722b */ /* 0x000fcc00000000fa */
[----:B------:R-:W-:Y:S02]  /*2bb0*/  DFMA R248, R36, R120, R248 ;  /* 0x0000007824f8722b */ /* 0x000fe400000000f8 */
[-C--:B------:R-:W-:Y:S02]  /*2bc0*/  DFMA R246, R38, R118.reuse, R246 ;  /* 0x0000007626f6722b */ /* 0x080fe400000000f6 */
[----:B------:R-:W-:Y:S02]  /*2bd0*/  DFMA R118, R218, R118, R116 ;  /* 0x00000076da76722b */ /* 0x000fe40000000074 */
[----:B------:R-:W-:-:S08]  /*2be0*/  DFMA R116, R210, R46, RZ ;  /* 0x0000002ed274722b */ /* 0x000fd000000000ff */
[----:B------:R-:W-:Y:S02]  /*2bf0*/  DFMA R116, R198, R44, R116 ;  /* 0x0000002cc674722b */ /* 0x000fe40000000074 */
[----:B------:R-:W-:Y:S02]  /*2c00*/  DFMA R250, R34, R120, R250 ;  /* 0x0000007822fa722b */ /* 0x000fe400000000fa */
[----:B------:R-:W-:Y:S02]  /*2c10*/  DFMA R248, R30, R122, R248 ;  /* 0x0000007a1ef8722b */ /* 0x000fe400000000f8 */
[----:B------:R-:W-:-:S04]  /*2c20*/  DFMA R246, R32, R120, R246 ;  /* 0x0000007820f6722b */ /* 0x000fc800000000f6 */
[----:B------:R-:W-:Y:S02]  /*2c30*/  DFMA R250, R28, R122, R250 ;  /* 0x0000007a1cfa722b */ /* 0x000fe400000000fa */
[----:B------:R-:W-:Y:S02]  /*2c40*/  DFMA R116, R186, R18, R116 ;  /* 0x00000012ba74722b */ /* 0x000fe40000000074 */
[----:B------:R-:W-:Y:S02]  /*2c50*/  DFMA R118, R238, R120, R118 ;  /* 0x00000078ee76722b */ /* 0x000fe40000000076 */
[----:B------:R-:W-:-:S04]  /*2c60*/  DFMA R246, R26, R122, R246 ;  /* 0x0000007a1af6722b */ /* 0x000fc800000000f6 */
[----:B------:R-:W-:Y:S02]  /*2c70*/  DFMA R116, R182, R16, R116 ;  /* 0x00000010b674722b */ /* 0x000fe40000000074 */
[----:B------:R-:W-:-:S06]  /*2c80*/  DFMA R118, R236, R122, R118 ;  /* 0x0000007aec76722b */ /* 0x000fcc0000000076 */
[----:B------:R-:W-:Y:S02]  /*2c90*/  DFMA R116, R178, R14, R116 ;  /* 0x0000000eb274722b */ /* 0x000fe40000000074 */
[----:B------:R-:W-:-:S06]  /*2ca0*/  DFMA R118, R234, R124, R118 ;  /* 0x0000007cea76722b */ /* 0x000fcc0000000076 */
[----:B------:R-:W-:Y:S02]  /*2cb0*/  DFMA R116, R174, R12, R116 ;  /* 0x0000000cae74722b */ /* 0x000fe40000000074 */
[----:B------:R-:W-:-:S08]  /*2cc0*/  DFMA R122, R202, R46, RZ ;  /* 0x0000002eca7a722b */ /* 0x000fd000000000ff */
[----:B------:R-:W-:-:S08]  /*2cd0*/  DFMA R122, R190, R44, R122 ;  /* 0x0000002cbe7a722b */ /* 0x000fd0000000007a */
[----:B------:R-:W-:-:S08]  /*2ce0*/  DFMA R122, R146, R18, R122 ;  /* 0x00000012927a722b */ /* 0x000fd0000000007a */
[----:B------:R-:W-:Y:S02]  /*2cf0*/  DFMA R122, R140, R16, R122 ;  /* 0x000000108c7a722b */ /* 0x000fe4000000007a */
[-C--:B--2---:R-:W-:Y:S02]  /*2d00*/  DFMA R248, R24, R124.reuse, R248 ;  /* 0x0000007c18f8722b */ /* 0x084fe400000000f8 */
[----:B----4-:R-:W-:-:S06]  /*2d10*/  DFMA R242, R22, R124, R250 ;  /* 0x0000007c16f2722b */ /* 0x010fcc00000000fa */
[----:B---3--:R-:W-:Y:S02]  /*2d20*/  DFMA R248, R10, R126, R248 ;  /* 0x0000007e0af8722b */ /* 0x008fe400000000f8 */
[----:B------:R-:W-:-:S06]  /*2d30*/  DFMA R246, R20, R124, R246 ;  /* 0x0000007c14f6722b */ /* 0x000fcc00000000f6 */
[----:B------:R-:W-:Y:S02]  /*2d40*/  DFMA R248, R216, R128, R248 ;  /* 0x00000080d8f8722b */ /* 0x000fe400000000f8 */
[----:B------:R-:W-:-:S06]  /*2d50*/  DFMA R242, R8, R126, R242 ;  /* 0x0000007e08f2722b */ /* 0x000fcc00000000f2 */
[----:B------:R-:W-:Y:S02]  /*2d60*/  DFMA R248, R224, R130, R248 ;  /* 0x00000082e0f8722b */ /* 0x000fe400000000f8 */
[----:B------:R-:W-:Y:S02]  /*2d70*/  DFMA R242, R214, R128, R242 ;  /* 0x00000080d6f2722b */ /* 0x000fe400000000f2 */
[----:B------:R-:W-:-:S06]  /*2d80*/  DFMA R246, R6, R126, R246 ;  /* 0x0000007e06f6722b */ /* 0x000fcc00000000f6 */
[----:B------:R-:W-:Y:S02]  /*2d90*/  DFMA R242, R222, R130, R242 ;  /* 0x00000082def2722b */ /* 0x000fe400000000f2 */
[----:B------:R-:W-:-:S08]  /*2da0*/  DMUL R244, R248, R244 ;  /* 0x000000f4f8f47228 */ /* 0x000fd00000000000 */
[----:B------:R-:W-:Y:S02]  /*2db0*/  DFMA R116, R70, R244, R116 ;  /* 0x000000f44674722b */ /* 0x000fe40000000074 */
[----:B------:R-:W-:Y:S02]  /*2dc0*/  DFMA R246, R212, R128, R246 ;  /* 0x00000080d4f6722b */ /* 0x000fe400000000f6 */
[----:B------:R-:W-:Y:S02]  /*2dd0*/  DMUL R242, R242, R114 ;  /* 0x00000072f2f27228 */ /* 0x000fe40000000000 */
[----:B------:R-:W-:-:S04]  /*2de0*/  DFMA R118, R226, R126, R118 ;  /* 0x0000007ee276722b */ /* 0x000fc80000000076 */
[----:B------:R-:W-:Y:S02]  /*2df0*/  DFMA R246, R220, R130, R246 ;  /* 0x00000082dcf6722b */ /* 0x000fe400000000f6 */
[----:B------:R-:W-:Y:S02]  /*2e00*/  DFMA R114, R208, R46, RZ ;  /* 0x0000002ed072722b */ /* 0x000fe400000000ff */
[----:B------:R-:W-:-:S04]  /*2e10*/  DFMA R118, R228, R128, R118 ;  /* 0x00000080e476722b */ /* 0x000fc80000000076 */
[----:B------:R-:W-:Y:S02]  /*2e20*/  DMUL R240, R246, R240 ;  /* 0x000000f0f6f07228 */ /* 0x000fe40000000000 */
[----:B------:R-:W-:Y:S02]  /*2e30*/  DFMA R116, R68, R242, R116 ;  /* 0x000000f24474722b */ /* 0x000fe40000000074 */
[----:B------:R-:W-:Y:S02]  /*2e40*/  DFMA R114, R196, R44, R114 ;  /* 0x0000002cc472722b */ /* 0x000fe40000000072 */
[----:B------:R-:W-:Y:S02]  /*2e50*/  DFMA R118, R230, R130, R118 ;  /* 0x00000082e676722b */ /* 0x000fe40000000076 */
[----:B------:R-:W-:-:S04]  /*2e60*/  DFMA R124, R200, R46, RZ ;  /* 0x0000002ec87c722b */ /* 0x000fc800000000ff */
[----:B------:R-:W-:Y:S02]  /*2e70*/  DFMA R114, R184, R18, R114 ;  /* 0x00000012b872722b */ /* 0x000fe40000000072 */
[----:B------:R-:W-:Y:S02]  /*2e80*/  DMUL R120, R118, R112 ;  /* 0x0000007076787228 */ /* 0x000fe40000000000 */
[----:B------:R-:W-:Y:S02]  /*2e90*/  DFMA R112, R66, R240, R116 ;  /* 0x000000f04270722b */ /* 0x000fe40000000074 */
[-C--:B------:R-:W-:Y:S02]  /*2ea0*/  DFMA R116, R206, R46.reuse, RZ ;  /* 0x0000002ece74722b */ /* 0x080fe400000000ff */
[----:B------:R-:W-:Y:S02]  /*2eb0*/  DFMA R118, R204, R46, RZ ;  /* 0x0000002ecc76722b */ /* 0x000fe400000000ff */
[----:B------:R-:W-:-:S02]  /*2ec0*/  DFMA R114, R180, R16, R114 ;  /* 0x00000010b472722b */ /* 0x000fc40000000072 */
[-C--:B------:R-:W-:Y:S02]  /*2ed0*/  DFMA R124, R188, R44.reuse, R124 ;  /* 0x0000002cbc7c722b */ /* 0x080fe4000000007c */
[-C--:B------:R-:W-:Y:S02]  /*2ee0*/  DFMA R116, R194, R44.reuse, R116 ;  /* 0x0000002cc274722b */ /* 0x080fe40000000074 */
[----:B------:R-:W-:Y:S02]  /*2ef0*/  DFMA R118, R192, R44, R118 ;  /* 0x0000002cc076722b */ /* 0x000fe40000000076 */
[----:B------:R-:W-:Y:S02]  /*2f00*/  DFMA R114, R176, R14, R114 ;  /* 0x0000000eb072722b */ /* 0x000fe40000000072 */
[-C--:B------:R-:W-:Y:S02]  /*2f10*/  DFMA R124, R134, R18.reuse, R124 ;  /* 0x00000012867c722b */ /* 0x080fe4000000007c */
[----:B------:R-:W-:-:S02]  /*2f20*/  DFMA R116, R170, R18, R116 ;  /* 0x00000012aa74722b */ /* 0x000fc40000000074 */
[----:B------:R-:W-:Y:S02]  /*2f30*/  DFMA R118, R154, R18, R118 ;  /* 0x000000129a76722b */ /* 0x000fe40000000076 */
[----:B------:R-:W-:Y:S02]  /*2f40*/  DFMA R114, R172, R12, R114 ;  /* 0x0000000cac72722b */ /* 0x000fe40000000072 */
        /* <DEDUP_REMOVED lines=23> */
[----:B------:R-:W-:Y:S01]  /*30c0*/  DFMA R124, R28, R242, R124 ;  /* 0x000000f21c7c722b */ /* 0x000fe2000000007c */
[----:B------:R0:W-:Y:S01]  /*30d0*/  STS.128 [R0], R112 ;  /* 0x0000007000007388 */ /* 0x0001e20000000c00 */
[-C--:B------:R-:W-:Y:S02]  /*30e0*/  DFMA R126, R144, R46.reuse, RZ ;  /* 0x0000002e907e722b */ /* 0x080fe400000000ff */
[----:B------:R-:W-:Y:S02]  /*30f0*/  DFMA R128, R132, R46, RZ ;  /* 0x0000002e8480722b */ /* 0x000fe400000000ff */
[-C--:B0-----:R-:W-:Y:S02]  /*3100*/  DFMA R112, R50, R240.reuse, R116 ;  /* 0x000000f03270722b */ /* 0x081fe40000000074 */
        /* <DEDUP_REMOVED lines=37> */
[----:B------:R0:W-:Y:S04]  /*3360*/  STS.128 [R0+0x10], R112 ;  /* 0x0000107000007388 */ /* 0x0001e80000000c00 */
[----:B------:R1:W-:Y:S01]  /*3370*/  STS.128 [R0+0x20], R116 ;  /* 0x0000207400007388 */ /* 0x0003e20000000c00 */
[----:B0-----:R-:W-:-:S02]  /*3380*/  DFMA R112, R20, R240, R122 ;  /* 0x000000f01470722b */ /* 0x001fc4000000007a */
[-C--:B------:R-:W-:Y:S02]  /*3390*/  DFMA R114, R6, R240.reuse, R124 ;  /* 0x000000f00672722b */ /* 0x080fe4000000007c */
[-C--:B-1----:R-:W-:Y:S02]  /*33a0*/  DFMA R116, R212, R240.reuse, R126 ;  /* 0x000000f0d474722b */ /* 0x082fe4000000007e */
[----:B------:R-:W-:Y:S02]  /*33b0*/  DFMA R118, R220, R240, R128 ;  /* 0x000000f0dc76722b */ /* 0x000fe40000000080 */
[-C--:B------:R-:W-:Y:S02]  /*33c0*/  DFMA R112, R234, R120.reuse, R112 ;  /* 0x00000078ea70722b */ /* 0x080fe40000000070 */
[-C--:B------:R-:W-:Y:S02]  /*33d0*/  DFMA R114, R226, R120.reuse, R114 ;  /* 0x00000078e272722b */ /* 0x080fe40000000072 */
[----:B------:R-:W-:-:S02]  /*33e0*/  DFMA R116, R228, R120, R116 ;  /* 0x00000078e474722b */ /* 0x000fc40000000074 */
[----:B------:R-:W-:Y:S01]  /*33f0*/  DFMA R118, R230, R120, R118 ;  /* 0x00000078e676722b */ /* 0x000fe20000000076 */
[----:B------:R-:W-:Y:S02]  /*3400*/  BSSY.RECONVERGENT B0, `(.L_x_728) ;  /* 0x000007f000007945 */ /* 0x000fe40003800200 */
[----:B------:R0:W-:Y:S04]  /*3410*/  STS.128 [R0+0x30], R112 ;  /* 0x0000307000007388 */ /* 0x0001e80000000c00 */
[----:B------:R0:W-:Y:S01]  /*3420*/  STS.128 [R0+0x40], R116 ;  /* 0x0000407400007388 */ /* 0x0001e20000000c00 */
[----:B------:R-:W-:Y:S01]  /*3430*/  BAR.SYNC.DEFER_BLOCKING 0x0 ;  /* 0x0000000000007b1d */ /* 0x000fe20000010000 */
[----:B------:R-:W-:-:S05]  /*3440*/  ISETP.GT.U32.OR P0, PT, R233, 0x63, P0 ;  /* 0x00000063e900780c */ /* 0x000fca0000704470 */
[----:B------:R-:W-:Y:S08]  /*3450*/  @P1 BRA `(.L_x_729) ;  /* 0x0000000400e41947 */ /* 0x000ff00003800000 */
[----:B0-----:R-:W-:-:S05]  /*3460*/  IMAD R0, R3, -0x48, R0 ;  /* 0xffffffb803007824 */ /* 0x001fca00078e0200 */
[----:B------:R-:W0:Y:S04]  /*3470*/  LDS.64 R130, [R0] ;  /* 0x0000000000827984 */ /* 0x000e280000000a00 */
[----:B------:R-:W1:Y:S04]  /*3480*/  LDS.64 R248, [R0+0x50] ;  /* 0x0000500000f87984 */ /* 0x000e680000000a00 */
[----:B------:R-:W2:Y:S04]  /*3490*/  LDS.64 R112, [R0+0xa0] ;  /* 0x0000a00000707984 */ /* 0x000ea80000000a00 */
[----:B------:R-:W3:Y:S04]  /*34a0*/  LDS.64 R114, [R0+0xf0] ;  /* 0x0000f00000727984 */ /* 0x000ee80000000a00 */
[----:B------:R-:W4:Y:S04]  /*34b0*/  LDS.64 R116, [R0+0x140] ;  /* 0x0001400000747984 */ /* 0x000f280000000a00 */
[----:B------:R-:W5:Y:S04]  /*34c0*/  LDS.64 R118, [R0+0x190] ;  /* 0x0001900000767984 */ /* 0x000f680000000a00 */
[----:B------:R-:W-:Y:S04]  /*34d0*/  LDS.64 R126, [R0+0x280] ;  /* 0x00028000007e7984 */ /* 0x000fe80000000a00 */
[----:B------:R-:W-:Y:S01]  /*34e0*/  LDS.64 R128, [R0+0x2d0] ;  /* 0x0002d00000807984 */ /* 0x000fe20000000a00 */
[----:B0-----:R-:W-:-:S02]  /*34f0*/  DFMA R122, R210, R130, RZ ;  /* 0x00000082d27a722b */ /* 0x001fc400000000ff */
[----:B------:R-:W-:-:S06]  /*3500*/  DFMA R250, R208, R130, RZ ;  /* 0x00000082d0fa722b */ /* 0x000fcc00000000ff */
[-C--:B-1----:R-:W-:Y:S02]  /*3510*/  DFMA R124, R198, R248.reuse, R122 ;  /* 0x000000f8c67c722b */ /* 0x082fe4000000007a */
[----:B------:R-:W0:Y:S01]  /*3520*/  LDS.64 R122, [R0+0x1e0] ;  /* 0x0001e000007a7984 */ /* 0x000e220000000a00 */
[----:B------:R-:W-:-:S05]  /*3530*/  DFMA R250, R196, R248, R250 ;  /* 0x000000f8c4fa722b */ /* 0x000fca00000000fa */
[-C--:B--2---:R-:W-:Y:S02]  /*3540*/  DFMA R246, R186, R112.reuse, R124 ;  /* 0x00000070baf6722b */ /* 0x084fe4000000007c */
[----:B------:R-:W1:Y:S01]  /*3550*/  LDS.64 R124, [R0+0x230] ;  /* 0x00023000007c7984 */ /* 0x000e620000000a00 */
[----:B------:R-:W-:-:S05]  /*3560*/  DFMA R250, R184, R112, R250 ;  /* 0x00000070b8fa722b */ /* 0x000fca00000000fa */
[----:B---3--:R-:W-:-:S03]  /*3570*/  DFMA R246, R182, R114, R246 ;  /* 0x00000072b6f6722b */ /* 0x008fc600000000f6 */
[----:B------:R-:W-:-:S05]  /*3580*/  DFMA R250, R180, R114, R250 ;  /* 0x00000072b4fa722b */ /* 0x000fca00000000fa */
[----:B----4-:R-:W-:-:S03]  /*3590*/  DFMA R246, R178, R116, R246 ;  /* 0x00000074b2f6722b */ /* 0x010fc600000000f6 */
[----:B------:R-:W-:-:S05]  /*35a0*/  DFMA R250, R176, R116, R250 ;  /* 0x00000074b0fa722b */ /* 0x000fca00000000fa */
[----:B-----5:R-:W-:-:S03]  /*35b0*/  DFMA R246, R174, R118, R246 ;  /* 0x00000076aef6722b */ /* 0x020fc600000000f6 */
[----:B------:R-:W-:-:S05]  /*35c0*/  DFMA R250, R172, R118, R250 ;  /* 0x00000076acfa722b */ /* 0x000fca00000000fa */
[----:B0-----:R-:W-:-:S03]  /*35d0*/  DFMA R246, R70, R122, R246 ;  /* 0x0000007a46f6722b */ /* 0x001fc600000000f6 */
[----:B------:R-:W-:-:S05]  /*35e0*/  DFMA R250, R62, R122, R250 ;  /* 0x0000007a3efa722b */ /* 0x000fca00000000fa */
[----:B-1----:R-:W-:-:S03]  /*35f0*/  DFMA R246, R68, R124, R246 ;  /* 0x0000007c44f6722b */ /* 0x002fc600000000f6 */
[----:B------:R-:W-:-:S05]  /*3600*/  DFMA R250, R60, R124, R250 ;  /* 0x0000007c3cfa722b */ /* 0x000fca00000000fa */
[----:B------:R-:W-:-:S03]  /*3610*/  DFMA R246, R66, R126, R246 ;  /* 0x0000007e42f6722b */ /* 0x000fc600000000f6 */
[----:B------:R-:W-:-:S05]  /*3620*/  DFMA R250, R58, R126, R250 ;  /* 0x0000007e3afa722b */ /* 0x000fca00000000fa */
[----:B------:R-:W-:-:S03]  /*3630*/  DFMA R246, R64, R128, R246 ;  /* 0x0000008040f6722b */ /* 0x000fc600000000f6 */
[----:B------:R-:W-:-:S04]  /*3640*/  DFMA R250, R56, R128, R250 ;  /* 0x0000008038fa722b */ /* 0x000fc800000000fa */
[----:B------:R0:W-:Y:S04]  /*3650*/  STS.64 [R0], R246 ;  /* 0x000000f600007388 */ /* 0x0001e80000000a00 */
[----:B------:R1:W-:Y:S01]  /*3660*/  STS.64 [R0+0x50], R250 ;  /* 0x000050fa00007388 */ /* 0x0003e20000000a00 */
[-C--:B0-----:R-:W-:Y:S02]  /*3670*/  DFMA R246, R206, R130.reuse, RZ ;  /* 0x00000082cef6722b */ /* 0x081fe400000000ff */
[----:B-1----:R-:W-:-:S06]  /*3680*/  DFMA R250, R204, R130, RZ ;  /* 0x00000082ccfa722b */ /* 0x002fcc00000000ff */
        /* <DEDUP_REMOVED lines=17> */
[----:B------:R-:W-:-:S05]  /*37a0*/  DFMA R250, R218, R128, R250 ;  /* 0x00000080dafa722b */ /* 0x000fca00000000fa */
[----:B------:R0:W-:Y:S04]  /*37b0*/  STS.64 [R0+0xa0], R246 ;  /* 0x0000a0f600007388 */ /* 0x0001e80000000a00 */
        /* <DEDUP_REMOVED lines=66> */
[----:B------:R1:W-:Y:S02]  /*3be0*/  STS.64 [R0+0x2d0], R130 ;  /* 0x0002d08200007388 */ /* 0x0003e40000000a00 */
.L_x_729:
[----:B------:R-:W-:Y:S05]  /*3bf0*/  BSYNC.RECONVERGENT B0 ;  /* 0x0000000000007941 */ /* 0x000fea0003800200 */
.L_x_728:
[----:B------:R-:W-:Y:S06]  /*3c00*/  BAR.SYNC.DEFER_BLOCKING 0x0 ;  /* 0x0000000000007b1d */ /* 0x000fec0000010000 */
[----:B------:R-:W-:Y:S04]  /*3c10*/  BSSY.RECONVERGENT B0, `(.L_x_730) ;  /* 0x0000072000007945 */ /* 0x000fe80003800200 */
[----:B------:R-:W-:Y:S05]  /*3c20*/  @P1 BRA `(.L_x_731) ;  /* 0x0000000400c01947 */ /* 0x000fea0003800000 */
[----:B------:R-:W-:-:S04]  /*3c30*/  IMAD R2, R5, -0x2d0, R2 ;  /* 0xfffffd3005027824 */ /* 0x000fc800078e0202 */
[----:B------:R-:W-:-:S05]  /*3c40*/  IMAD R3, R3, 0x8, R2 ;  /* 0x0000000803037824 */ /* 0x000fca00078e0202 */
[----:B------:R-:W2:Y:S04]  /*3c50*/  LDS.64 R18, [R3] ;  /* 0x0000000003127984 */ /* 0x000ea80000000a00 */
[----:B------:R-:W3:Y:S04]  /*3c60*/  LDS.64 R44, [R3+0x320] ;  /* 0x00032000032c7984 */ /* 0x000ee80000000a00 */
[----:B------:R-:W4:Y:S04]  /*3c70*/  LDS.64 R16, [R3+0x640] ;  /* 0x0006400003107984 */ /* 0x000f280000000a00 */
[----:B------:R-:W5:Y:S04]  /*3c80*/  LDS.64 R12, [R3+0x960] ;  /* 0x00096000030c7984 */ /* 0x000f680000000a00 */
[----:B------:R-:W0:Y:S04]  /*3c90*/  LDS.64 R14, [R3+0xc80] ;  /* 0x000c8000030e7984 */ /* 0x000e280000000a00 */
[----:B------:R-:W-:Y:S01]  /*3ca0*/  LDS.64 R120, [R3+0x1c20] ;  /* 0x001c200003787984 */ /* 0x000fe20000000a00 */
[----:B--2---:R-:W-:-:S02]  /*3cb0*/  DFMA R210, R210, R18, RZ ;  /* 0x00000012d2d2722b */ /* 0x004fc400000000ff */
[-C--:B------:R-:W-:Y:S02]  /*3cc0*/  DFMA R208, R208, R18.reuse, RZ ;  /* 0x00000012d0d0722b */ /* 0x080fe400000000ff */
[-C--:B------:R-:W-:Y:S02]  /*3cd0*/  DFMA R206, R206, R18.reuse, RZ ;  /* 0x00000012cece722b */ /* 0x080fe400000000ff */
[-C--:B------:R-:W-:Y:S02]  /*3ce0*/  DFMA R204, R204, R18.reuse, RZ ;  /* 0x00000012cccc722b */ /* 0x080fe400000000ff */
[-C--:B------:R-:W-:Y:S02]  /*3cf0*/  DFMA R202, R202, R18.reuse, RZ ;  /* 0x00000012caca722b */ /* 0x080fe400000000ff */
[-C--:B------:R-:W-:Y:S02]  /*3d00*/  DFMA R200, R200, R18.reuse, RZ ;  /* 0x00000012c8c8722b */ /* 0x080fe400000000ff */
[----:B------:R-:W-:-:S02]  /*3d10*/  DFMA R168, R168, R18, RZ ;  /* 0x00000012a8a8722b */ /* 0x000fc400000000ff */
[-C--:B------:R-:W-:Y:S02]  /*3d20*/  DFMA R164, R164, R18.reuse, RZ ;  /* 0x00000012a4a4722b */ /* 0x080fe400000000ff */
[-C--:B------:R-:W-:Y:S02]  /*3d30*/  DFMA R144, R144, R18.reuse, RZ ;  /* 0x000000129090722b */ /* 0x080fe400000000ff */
[----:B------:R-:W-:Y:S01]  /*3d40*/  DFMA R132, R132, R18, RZ ;  /* 0x000000128484722b */ /* 0x000fe200000000ff */
[----:B------:R-:W2:Y:S01]  /*3d50*/  LDS.64 R18, [R3+0xfa0] ;  /* 0x000fa00003127984 */ /* 0x000ea20000000a00 */
[-C--:B---3--:R-:W-:Y:S02]  /*3d60*/  DFMA R210, R198, R44.reuse, R210 ;  /* 0x0000002cc6d2722b */ /* 0x088fe400000000d2 */
        /* <DEDUP_REMOVED lines=9> */
[----:B------:R-:W3:Y:S01]  /*3e00*/  LDS.64 R44, [R3+0x12c0] ;  /* 0x0012c000032c7984 */ /* 0x000ee20000000a00 */
        /* <DEDUP_REMOVED lines=10> */
[----:B------:R-:W4:Y:S01]  /*3eb0*/  LDS.64 R16, [R3+0x15e0] ;  /* 0x0015e00003107984 */ /* 0x000f220000000a00 */
[----:B-----5:R-:W-:-:S02]  /*3ec0*/  DFMA R210, R182, R12, R210 ;  /* 0x0000000cb6d2722b */ /* 0x020fc400000000d2 */
        /* <DEDUP_REMOVED lines=9> */
[----:B------:R-:W5:Y:S01]  /*3f60*/  LDS.64 R12, [R3+0x1900] ;  /* 0x00190000030c7984 */ /* 0x000f620000000a00 */
        /* <DEDUP_REMOVED lines=10> */
[-C--:B--2---:R-:W-:Y:S02]  /*4010*/  DFMA R210, R174, R18.reuse, R210 ;  /* 0x00000012aed2722b */ /* 0x084fe400000000d2 */
        /* <DEDUP_REMOVED lines=29> */
[-C--:B-----5:R-:W-:Y:S02]  /*41f0*/  DFMA R210, R66, R12.reuse, R210 ;  /* 0x0000000c42d2722b */ /* 0x0a0fe400000000d2 */
        /* <DEDUP_REMOVED lines=18> */
[----:B------:R-:W-:-:S11]  /*4320*/  DFMA R120, R230, R120, R132 ;  /* 0x00000078e678722b */ /* 0x000fd60000000084 */
.L_x_731:
[----:B------:R-:W-:Y:S05]  /*4330*/  BSYNC.RECONVERGENT B0 ;  /* 0x0000000000007941 */ /* 0x000fea0003800200 */
.L_x_730:
        /* <DEDUP_REMOVED lines=16> */
.L_x_732:
        /* <DEDUP_REMOVED lines=12> */
.L_x_2993:


//--------------------- .text._Z30massMatrixMultiplyGlobalKernelILi10ELi10ELi1EEviPKdS1_S1_S1_Pd --------------------------
	.section	.text._Z30massMatrixMultiplyGlobalKernelILi10ELi10ELi1EEviPKdS1_S1_S1_Pd,"ax",@progbits
	.align	128
        .global         _Z30massMatrixMultiplyGlobalKernelILi10ELi10ELi1EEviPKdS1_S1_S1_Pd
        .type           _Z30massMatrixMultiplyGlobalKernelILi10ELi10ELi1EEviPKdS1_S1_S1_Pd,@function
        .size           _Z30massMatrixMultiplyGlobalKernelILi10ELi10ELi1EEviPKdS1_S1_S1_Pd,(.L_x_2994 - _Z30massMatrixMultiplyGlobalKernelILi10ELi10ELi1EEviPKdS1_S1_S1_Pd)
        .other          _Z30massMatrixMultiplyGlobalKernelILi10ELi10ELi1EEviPKdS1_S1_S1_Pd,@"STO_CUDA_ENTRY STV_DEFAULT"
_Z30massMatrixMultiplyGlobalKernelILi10ELi10ELi1EEviPKdS1_S1_S1_Pd:
.text._Z30massMatrixMultiplyGlobalKernelILi10ELi10ELi1EEviPKdS1_S1_S1_Pd:
[----:B------:R-:W-:Y:S08]  /*0000*/  LDC R1, c[0x0][0x37c] ;  /* 0x0000df00ff017b82 */ /* 0x000ff00000000800 */
[----:B------:R-:W0:Y:S01]  /*0010*/  LDC.64 R8, c[0x0][0x390] ;  /* 0x0000e400ff087b82 */ /* 0x000e220000000a00 */
[----:B------:R-:W0:Y:S07]  /*0020*/  LDCU.64 UR4, c[0x0][0x358] ;  /* 0x00006b00ff0477ac */ /* 0x000e2e0008000a00 */
[----:B------:R-:W1:Y:S01]  /*0030*/  LDC.64 R10, c[0x0][0x398] ;  /* 0x0000e600ff0a7b82 */ /* 0x000e620000000a00 */
[----:B------:R-:W2:Y:S01]  /*0040*/  S2R R0, SR_TID.X ;  /* 0x0000000000007919 */ /* 0x000ea20000002100 */
[----:B------:R-:W3:Y:S01]  /*0050*/  LDCU UR7, c[0x0][0x380] ;  /* 0x00007000ff0777ac */ /* 0x000ee20008000800 */
[----:B------:R-:W4:Y:S05]  /*0060*/  S2R R40, SR_TID.Y ;  /* 0x0000000000287919 */ /* 0x000f2a0000002200 */
[----:B------:R-:W4:Y:S01]  /*0070*/  S2UR UR6, SR_CTAID.X ;  /* 0x00000000000679c3 */ /* 0x000f220000002500 */
[----:B0-----:R0:W5:Y:S07]  /*0080*/  LDG.E.64.CONSTANT R12, desc[UR4][R8.64] ;  /* 0x00000004080c7981 */ /* 0x00116e000c1e9b00 */
[----:B------:R-:W0:Y:S01]  /*0090*/  LDC.64 R34, c[0x0][0x388] ;  /* 0x0000e200ff227b82 */ /* 0x000e220000000a00 */
        /* <DEDUP_REMOVED lines=10> */
[----:B--2---:R-:W-:Y:S01]  /*0140*/  ISETP.GE.U32.AND P0, PT, R0, 0x64, PT ;  /* 0x000000640000780c */ /* 0x004fe20003f06070 */
[----:B------:R-:W-:Y:S01]  /*0150*/  BSSY.RECONVERGENT B0, `(.L_x_733) ;  /* 0x00000ab000007945 */ /* 0x000fe20003800200 */
[----:B----4-:R-:W-:Y:S01]  /*0160*/  IADD3 R3, PT, PT, R40, UR6, RZ ;  /* 0x0000000628037c10 */ /* 0x010fe2000fffe0ff */
[----:B------:R-:W2:Y:S01]  /*0170*/  S2R R38, SR_CgaCtaId ;  /* 0x0000000000267919 */ /* 0x000ea20000008800 */
[----:B------:R-:W-:Y:S01]  /*0180*/  LOP3.LUT R2, R0, 0xffff, RZ, 0xc0, !PT ;  /* 0x0000ffff00027812 */ /* 0x000fe200078ec0ff */
[----:B------:R-:W-:Y:S01]  /*0190*/  BAR.SYNC.DEFER_BLOCKING 0x0 ;  /* 0x0000000000007b1d */ /* 0x000fe20000010000 */
[----:B---3--:R-:W-:-:S03]  /*01a0*/  ISETP.LT.AND P0, PT, R3, UR7, !P0 ;  /* 0x0000000703007c0c */ /* 0x008fc6000c701270 */
[----:B------:R-:W-:Y:S01]  /*01b0*/  IMAD R4, R2, 0xcccd, RZ ;  /* 0x0000cccd02047824 */ /* 0x000fe200078e02ff */
[C---:B------:R-:W-:Y:S02]  /*01c0*/  PRMT R6, R0.reuse, 0x9910, RZ ;  /* 0x0000991000067816 */ /* 0x040fe400000000ff */
[----:B------:R-:W-:Y:S02]  /*01d0*/  ISETP.GT.U32.AND P1, PT, R0, 0x63, PT ;  /* 0x000000630000780c */ /* 0x000fe40003f24070 */
[----:B------:R-:W-:Y:S01]  /*01e0*/  SHF.R.U32.HI R4, RZ, 0x13, R4 ;  /* 0x00000013ff047819 */ /* 0x000fe20000011604 */
[----:B------:R-:W-:Y:S01]  /*01f0*/  IMAD R6, R6, 0xcd, RZ ;  /* 0x000000cd06067824 */ /* 0x000fe200078e02ff */
[----:B------:R-:W-:Y:S02]  /*0200*/  MOV R5, 0x400 ;  /* 0x0000040000057802 */ /* 0x000fe40000000f00 */
[----:B------:R-:W-:Y:S02]  /*0210*/  PRMT R4, R4, 0x9910, RZ ;  /* 0x0000991004047816 */ /* 0x000fe400000000ff */
[----:B------:R-:W-:Y:S01]  /*0220*/  LOP3.LUT R6, R6, 0xffff, RZ, 0xc0, !PT ;  /* 0x0000ffff06067812 */ /* 0x000fe200078ec0ff */
[----:B------:R-:W3:Y:S01]  /*0230*/  @P0 LDC.64 R36, c[0x0][0x3a0] ;  /* 0x0000e800ff240b82 */ /* 0x000ee20000000a00 */
[----:B------:R-:W-:-:S02]  /*0240*/  @P0 IMAD R7, R3, 0x3e8, R0 ;  /* 0x000003e803070824 */ /* 0x000fc400078e0200 */
[----:B------:R-:W-:-:S05]  /*0250*/  IMAD R4, R4, 0xa, RZ ;  /* 0x0000000a04047824 */ /* 0x000fca00078e02ff */
[----:B------:R-:W-:Y:S02]  /*0260*/  IADD3 R39, PT, PT, RZ, -R4, RZ ;  /* 0x80000004ff277210 */ /* 0x000fe40007ffe0ff */
[----:B------:R-:W-:Y:S02]  /*0270*/  SHF.R.U32.HI R4, RZ, 0xb, R6 ;  /* 0x0000000bff047819 */ /* 0x000fe40000011606 */
[----:B------:R-:W-:Y:S02]  /*0280*/  PRMT R39, R39, 0x7710, RZ ;  /* 0x0000771027277816 */ /* 0x000fe400000000ff */
[----:B--2---:R-:W-:Y:S02]  /*0290*/  LEA R5, R38, R5, 0x18 ;  /* 0x0000000526057211 */ /* 0x004fe400078ec0ff */
[----:B------:R-:W-:Y:S01]  /*02a0*/  LOP3.LUT R4, R4, 0xffff, RZ, 0xc0, !PT ;  /* 0x0000ffff04047812 */ /* 0x000fe200078ec0ff */
[----:B------:R-:W-:Y:S02]  /*02b0*/  IMAD.IADD R6, R39, 0x1, R0 ;  /* 0x0000000127067824 */ /* 0x000fe400078e0200 */
[----:B------:R-:W-:-:S03]  /*02c0*/  IMAD R5, R40, 0x1f40, R5 ;  /* 0x00001f4028057824 */ /* 0x000fc600078e0205 */
[----:B------:R-:W-:Y:S01]  /*02d0*/  LOP3.LUT R158, R6, 0xffff, RZ, 0xc0, !PT ;  /* 0x0000ffff069e7812 */ /* 0x000fe200078ec0ff */
[----:B---3--:R-:W-:-:S04]  /*02e0*/  @P0 IMAD.WIDE R36, R7, 0x8, R36 ;  /* 0x0000000807240825 */ /* 0x008fc800078e0224 */
[----:B------:R-:W-:Y:S01]  /*02f0*/  IMAD R7, R4, 0x50, R5 ;  /* 0x0000005004077824 */ /* 0x000fe200078e0205 */
        /* <DEDUP_REMOVED lines=14> */
[----:B------:R-:W4:Y:S04]  /*03e0*/  @P0 LDG.E.64.CONSTANT R128, desc[UR4][R36.64+0xc80] ;  /* 0x000c800424800981 */ /* 0x000f28000c1e9b00 */
[----:B------:R-:W4:Y:S04]  /*03f0*/  @P0 LDG.E.64.CONSTANT R102, desc[UR4][R36.64+0xfa0] ;  /* 0x000fa00424660981 */ /* 0x000f28000c1e9b00 */
[----:B------:R-:W4:Y:S04]  /*0400*/  @P0 LDG.E.64.CONSTANT R54, desc[UR4][R36.64+0x960] ;  /* 0x0009600424360981 */ /* 0x000f28000c1e9b00 */
[----:B------:R0:W4:Y:S04]  /*0410*/  @P0 LDG.E.64.CONSTANT R114, desc[UR4][R36.64+0x12c0] ;  /* 0x0012c00424720981 */ /* 0x000128000c1e9b00 */
[----:B-1----:R-:W4:Y:S04]  /*0420*/  LDG.E.64.CONSTANT R52, desc[UR4][R160.64+0x28] ;  /* 0x00002804a0347981 */ /* 0x002f28000c1e9b00 */
        /* <DEDUP_REMOVED lines=45> */
[----:B------:R-:W-:-:S06]  /*0700*/  DADD R40, R124, -R40 ;  /* 0x000000007c287229 */ /* 0x000fcc0000000828 */
[C---:B---3--:R-:W-:Y:S02]  /*0710*/  DFMA R142, R152.reuse, R142, RZ ;  /* 0x0000008e988e722b */ /* 0x048fe400000000ff */
[C---:B----4-:R-:W-:Y:S02]  /*0720*/  DFMA R74, R152.reuse, R74, RZ ;  /* 0x0000004a984a722b */ /* 0x050fe400000000ff */
[C---:B------:R-:W-:Y:S02]  /*0730*/  DFMA R156, R152.reuse, R156, RZ ;  /* 0x0000009c989c722b */ /* 0x040fe400000000ff */
[C---:B------:R-:W-:Y:S02]  /*0740*/  DFMA R154, R152.reuse, R154, RZ ;  /* 0x0000009a989a722b */ /* 0x040fe400000000ff */
[----:B------:R-:W-:Y:S02]  /*0750*/  DFMA R96, R152, R96, RZ ;  /* 0x000000609860722b */ /* 0x000fe400000000ff */
[----:B------:R-:W-:-:S02]  /*0760*/  DADD R152, R138, R38 ;  /* 0x000000008a987229 */ /* 0x000fc40000000026 */
[----:B------:R-:W-:Y:S02]  /*0770*/  DADD R38, R138, -R38 ;  /* 0x000000008a267229 */ /* 0x000fe40000000826 */
[C---:B------:R-:W-:Y:S02]  /*0780*/  DFMA R52, R40.reuse, R52, RZ ;  /* 0x000000342834722b */ /* 0x040fe400000000ff */
[C---:B------:R-:W-:Y:S02]  /*0790*/  DFMA R42, R40.reuse, R42, RZ ;  /* 0x0000002a282a722b */ /* 0x040fe400000000ff */
[C---:B0-----:R-:W-:Y:S02]  /*07a0*/  DFMA R36, R40.reuse, R36, RZ ;  /* 0x000000242824722b */ /* 0x041fe400000000ff */
[C---:B------:R-:W-:Y:S02]  /*07b0*/  DFMA R48, R40.reuse, R48, RZ ;  /* 0x000000302830722b */ /* 0x040fe400000000ff */
[----:B------:R-:W-:-:S02]  /*07c0*/  DFMA R44, R40, R44, RZ ;  /* 0x0000002c282c722b */ /* 0x000fc400000000ff */
[----:B------:R-:W-:Y:S02]  /*07d0*/  DFMA R96, R152, R144, R96 ;  /* 0x000000909860722b */ /* 0x000fe40000000060 */
[----:B------:R-:W-:Y:S02]  /*07e0*/  DADD R144, R46, R62 ;  /* 0x000000002e907229 */ /* 0x000fe4000000003e */
[----:B------:R-:W-:Y:S02]  /*07f0*/  DFMA R50, R152, R50, R142 ;  /* 0x000000329832722b */ /* 0x000fe4000000008e */
        /* <DEDUP_REMOVED lines=64> */
.L_x_734:
[----:B------:R-:W-:Y:S05]  /*0c00*/  BSYNC.RECONVERGENT B0 ;  /* 0x0000000000007941 */ /* 0x000fea0003800200 */
.L_x_733:
[----:B------:R-:W-:Y:S01]  /*0c10*/  BAR.SYNC.DEFER_BLOCKING 0x0 ;  /* 0x0000000000007b1d */ /* 0x000fe20000010000 */
[----:B------:R-:W-:-:S05]  /*0c20*/  IMAD R2, R2, 0x199a, RZ ;  /* 0x0000199a02027824 */ /* 0x000fca00078e02ff */
[----:B------:R-:W-:Y:S04]  /*0c30*/  BSSY.RECONVERGENT B0, `(.L_x_735) ;  /* 0x0000092000007945 */ /* 0x000fe80003800200 */
[----:B------:R-:W-:Y:S05]  /*0c40*/  @P1 BRA `(.L_x_736) ;  /* 0x0000000800401947 */ /* 0x000fea0003800000 */
[----:B0-----:R-:W0:Y:S08]  /*0c50*/  LDC.64 R46, c[0x0][0x390] ;  /* 0x0000e400ff2e7b82 */ /* 0x001e300000000a00 */
[----:B------:R-:W1:Y:S01]  /*0c60*/  LDC.64 R140, c[0x0][0x398] ;  /* 0x0000e600ff8c7b82 */ /* 0x000e620000000a00 */
[----:B0-----:R-:W2:Y:S04]  /*0c70*/  LDG.E.64.CONSTANT R130, desc[UR4][R46.64+0x50] ;  /* 0x000050042e827981 */ /* 0x001ea8000c1e9b00 */
[----:B------:R-:W3:Y:S04]  /*0c80*/  LDG.E.64.CONSTANT R154, desc[UR4][R46.64] ;  /* 0x000000042e9a7981 */ /* 0x000ee8000c1e9b00 */
        /* <DEDUP_REMOVED lines=49> */
[----:B------:R-:W-:-:S05]  /*0fa0*/  IMAD R4, R158, 0x8, R7 ;  /* 0x000000089e047824 */ /* 0x000fca00078e0207 */
[----:B------:R-:W-:Y:S04]  /*0fb0*/  LDS.64 R134, [R4] ;  /* 0x0000000004867984 */ /* 0x000fe80000000a00 */
[----:B------:R-:W1:Y:S04]  /*0fc0*/  LDS.64 R138, [R4+0x2d0] ;  /* 0x0002d000048a7984 */ /* 0x000e680000000a00 */
[----:B------:R-:W-:Y:S04]  /*0fd0*/  LDS.64 R136, [R4+0x50] ;  /* 0x0000500004887984 */ /* 0x000fe80000000a00 */
[----:B------:R-:W1:Y:S04]  /*0fe0*/  LDS.64 R148, [R4+0x280] ;  /* 0x0002800004947984 */ /* 0x000e680000000a00 */
[----:B------:R-:W-:Y:S04]  /*0ff0*/  LDS.64 R152, [R4+0xa0] ;  /* 0x0000a00004987984 */ /* 0x000fe80000000a00 */
[----:B------:R-:W4:Y:S04]  /*1000*/  LDS.64 R142, [R4+0x230] ;  /* 0x00023000048e7984 */ /* 0x000f280000000a00 */
[----:B0-----:R-:W-:Y:S04]  /*1010*/  LDS.64 R140, [R4+0xf0] ;  /* 0x0000f000048c7984 */ /* 0x001fe80000000a00 */
[----:B------:R-:W0:Y:S04]  /*1020*/  LDS.64 R144, [R4+0x1e0] ;  /* 0x0001e00004907984 */ /* 0x000e280000000a00 */
[----:B------:R-:W-:Y:S01]  /*1030*/  LDS.64 R146, [R4+0x140] ;  /* 0x0001400004927984 */ /* 0x000fe20000000a00 */
[----:B-1----:R-:W-:-:S02]  /*1040*/  DADD R150, R134, R138 ;  /* 0x0000000086967229 */ /* 0x002fc4000000008a */
[----:B------:R-:W-:Y:S01]  /*1050*/  DADD R134, R134, -R138 ;  /* 0x0000000086867229 */ /* 0x000fe2000000088a */
[----:B------:R-:W1:Y:S01]  /*1060*/  LDS.64 R138, [R4+0x190] ;  /* 0x00019000048a7984 */ /* 0x000e620000000a00 */
[C-C-:B------:R-:W-:Y:S02]  /*1070*/  DADD R156, R136.reuse, R148.reuse ;  /* 0x00000000889c7229 */ /* 0x140fe40000000094 */
[----:B------:R-:W-:Y:S02]  /*1080*/  DADD R136, R136, -R148 ;  /* 0x0000000088887229 */ /* 0x000fe40000000894 */
[-C--:B--2---:R-:W-:Y:S02]  /*1090*/  DFMA R130, R130, R150.reuse, RZ ;  /* 0x000000968282722b */ /* 0x084fe400000000ff */
[----:B---3--:R-:W-:-:S06]  /*10a0*/  DFMA R154, R154, R150, RZ ;  /* 0x000000969a9a722b */ /* 0x008fcc00000000ff */
[----:B----4-:R-:W-:Y:S02]  /*10b0*/  DFMA R126, R126, R156, R130 ;  /* 0x0000009c7e7e722b */ /* 0x010fe40000000082 */
        /* <DEDUP_REMOVED lines=8> */
[----:B------:R-:W-:Y:S02]  /*1140*/  DADD R56, R152, R142 ;  /* 0x0000000098387229 */ /* 0x000fe4000000008e */
[----:B------:R-:W-:Y:S02]  /*1150*/  DFMA R68, R68, R156, R154 ;  /* 0x0000009c4444722b */ /* 0x000fe4000000009a */
[----:B------:R-:W-:-:S02]  /*1160*/  DADD R142, R152, -R142 ;  /* 0x00000000988e7229 */ /* 0x000fc4000000088e */
        /* <DEDUP_REMOVED lines=9> */
[----:B0-----:R-:W-:Y:S02]  /*1200*/  DADD R68, R140, R144 ;  /* 0x000000008c447229 */ /* 0x001fe40000000090 */
        /* <DEDUP_REMOVED lines=52> */
.L_x_736:
[----:B------:R-:W-:Y:S05]  /*1550*/  BSYNC.RECONVERGENT B0 ;  /* 0x0000000000007941 */ /* 0x000fea0003800200 */
.L_x_735:
[----:B------:R-:W-:Y:S01]  /*1560*/  SHF.R.U32.HI R2, RZ, 0x10, R2 ;  /* 0x00000010ff027819 */ /* 0x000fe20000011602 */
[----:B01----:R-:W2:Y:S01]  /*1570*/  LDG.E.64.CONSTANT R48, desc[UR4][R8.64+0x30] ;  /* 0x0000300408307981 */ /* 0x003ea2000c1e9b00 */
[----:B------:R-:W-:Y:S02]  /*1580*/  MOV R7, 0x9 ;  /* 0x0000000900077802 */ /* 0x000fe40000000f00 */
[----:B------:R-:W-:Y:S01]  /*1590*/  PRMT R6, R2, 0x5410, R6 ;  /* 0x0000541002067816 */ /* 0x000fe20000000006 */
[----:B------:R-:W3:Y:S01]  /*15a0*/  LDG.E.64.CONSTANT R52, desc[UR4][R10.64+0x30] ;  /* 0x000030040a347981 */ /* 0x000ee2000c1e9b00 */
[----:B------:R-:W-:-:S03]  /*15b0*/  UMOV UR6, 0xa64 ;  /* 0x00000a6400067882 */ /* 0x000fc60000000000 */
[----:B------:R-:W4:Y:S01]  /*15c0*/  LDG.E.64.CONSTANT R50, desc[UR4][R10.64+0x20] ;  /* 0x000020040a327981 */ /* 0x000f22000c1e9b00 */
[----:B------:R-:W-:-:S03]  /*15d0*/  IDP.2A.LO.U16.U8 R6, R6, UR6, R7 ;  /* 0x0000000606067c26 */ /* 0x000fc60008001007 */
[----:B------:R-:W4:Y:S01]  /*15e0*/  LDG.E.64.CONSTANT R54, desc[UR4][R8.64+0x38] ;  /* 0x0000380408367981 */ /* 0x000f22000c1e9b00 */
[----:B------:R-:W-:-:S03]  /*15f0*/  IMAD R151, R3, 0x3e8, R6 ;  /* 0x000003e803977824 */ /* 0x000fc600078e0206 */
        /* <DEDUP_REMOVED lines=50> */
[----:B0-----:R-:W0:Y:S04]  /*1920*/  LDS.128 R8, [R131+0x40] ;  /* 0x0000400083087984 */ /* 0x001e280000000c00 */
[----:B------:R-:W-:Y:S04]  /*1930*/  LDS.128 R36, [R131+0x10] ;  /* 0x0000100083247984 */ /* 0x000fe80000000c00 */
[----:B------:R-:W1:Y:S04]  /*1940*/  LDS.128 R40, [R131+0x30] ;  /* 0x0000300083287984 */ /* 0x000e680000000c00 */
[----:B------:R-:W1:Y:S01]  /*1950*/  LDS.128 R44, [R131+0x20] ;  /* 0x00002000832c7984 */ /* 0x000e620000000c00 */
[----:B0-----:R-:W-:-:S02]  /*1960*/  DADD R148, R4, R10 ;  /* 0x0000000004947229 */ /* 0x001fc4000000000a */
[----:B------:R-:W-:Y:S02]  /*1970*/  DADD R4, R4, -R10 ;  /* 0x0000000004047229 */ /* 0x000fe4000000080a */
[C-C-:B------:R-:W-:Y:S02]  /*1980*/  DADD R10, R6.reuse, R8.reuse ;  /* 0x00000000060a7229 */ /* 0x140fe40000000008 */
[----:B-1----:R-:W-:Y:S02]  /*1990*/  DADD R150, R6, -R8 ;  /* 0x0000000006967229 */ /* 0x002fe40000000808 */
[----:B-----5:R-:W-:Y:S02]  /*19a0*/  DFMA R152, R12, R148, RZ ;  /* 0x000000940c98722b */ /* 0x020fe400000000ff */
[----:B------:R-:W-:Y:S02]  /*19b0*/  DFMA R8, R24, R4, RZ ;  /* 0x000000041808722b */ /* 0x000fe400000000ff */
[----:B------:R-:W-:-:S02]  /*19c0*/  DADD R6, R36, R42 ;  /* 0x0000000024067229 */ /* 0x000fc4000000002a */
        /* <DEDUP_REMOVED lines=8> */
[----:B------:R-:W-:Y:S02]  /*1a50*/  DADD R38, R44, R46 ;  /* 0x000000002c267229 */ /* 0x000fe4000000002e */
[----:B------:R-:W-:Y:S02]  /*1a60*/  DFMA R152, R18, R42, R152 ;  /* 0x0000002a1298722b */ /* 0x000fe40000000098 */
[----:B------:R-:W-:Y:S02]  /*1a70*/  DFMA R156, R32, R4, RZ ;  /* 0x00000004209c722b */ /* 0x000fe400000000ff */
[----:B------:R-:W-:-:S02]  /*1a80*/  DADD R44, R44, -R46 ;  /* 0x000000002c2c7229 */ /* 0x000fc4000000082e */
[----:B------:R-:W-:Y:S02]  /*1a90*/  DFMA R8, R30, R40, R8 ;  /* 0x000000281e08722b */ /* 0x000fe40000000008 */
[----:B--2---:R-:W-:Y:S02]  /*1aa0*/  DFMA R154, R48, R10, R154 ;  /* 0x0000000a309a722b */ /* 0x004fe4000000009a */
[----:B------:R-:W-:Y:S02]  /*1ab0*/  DFMA R46, R20, R38, R152 ;  /* 0x00000026142e722b */ /* 0x000fe40000000098 */
[----:B---3--:R-:W-:Y:S02]  /*1ac0*/  DFMA R156, R52, R150, R156 ;  /* 0x00000096349c722b */ /* 0x008fe4000000009c */
[----:B----4-:R-:W-:Y:S02]  /*1ad0*/  DFMA R152, R50, R44, R8 ;  /* 0x0000002c3298722b */ /* 0x010fe40000000008 */
[----:B------:R-:W-:-:S04]  /*1ae0*/  DFMA R154, R54, R6, R154 ;  /* 0x00000006369a722b */ /* 0x000fc8000000009a */
[----:B------:R-:W-:Y:S02]  /*1af0*/  DFMA R156, R56, R36, R156 ;  /* 0x00000024389c722b */ /* 0x000fe4000000009c */
[C-C-:B------:R-:W-:Y:S02]  /*1b00*/  DADD R8, R46.reuse, -R152.reuse ;  /* 0x000000002e087229 */ /* 0x140fe40000000898 */
[----:B------:R-:W-:Y:S02]  /*1b10*/  DADD R46, R46, R152 ;  /* 0x000000002e2e7229 */ /* 0x000fe40000000098 */
[----:B------:R-:W-:Y:S02]  /*1b20*/  DFMA R152, R34, R42, R154 ;  /* 0x0000002a2298722b */ /* 0x000fe4000000009a */
[----:B------:R-:W-:Y:S02]  /*1b30*/  DFMA R154, R58, R40, R156 ;  /* 0x000000283a9a722b */ /* 0x000fe4000000009c */
[----:B------:R-:W-:-:S02]  /*1b40*/  DMUL R8, R146, R8 ;  /* 0x0000000892087228 */ /* 0x000fc40000000000 */
[-C--:B------:R-:W-:Y:S02]  /*1b50*/  DFMA R156, R62, R148.reuse, RZ ;  /* 0x000000943e9c722b */ /* 0x080fe400000000ff */
[-C--:B------:R-:W-:Y:S02]  /*1b60*/  DFMA R146, R60, R148.reuse, RZ ;  /* 0x000000943c92722b */ /* 0x080fe400000000ff */
[----:B------:R-:W-:-:S04]  /*1b70*/  DFMA R160, R64, R148, RZ ;  /* 0x0000009440a0722b */ /* 0x000fc800000000ff */
[----:B------:R-:W-:Y:S02]  /*1b80*/  DFMA R148, R72, R10, R156 ;  /* 0x0000000a4894722b */ /* 0x000fe4000000009c */
[----:B------:R-:W-:Y:S02]  /*1b90*/  DFMA R152, R66, R38, R152 ;  /* 0x000000264298722b */ /* 0x000fe40000000098 */
[----:B------:R-:W-:Y:S02]  /*1ba0*/  DFMA R154, R68, R44, R154 ;  /* 0x0000002c449a722b */ /* 0x000fe4000000009a */
[-C--:B------:R-:W-:Y:S02]  /*1bb0*/  DFMA R146, R70, R10.reuse, R146 ;  /* 0x0000000a4692722b */ /* 0x080fe40000000092 */
[----:B------:R-:W-:-:S04]  /*1bc0*/  DFMA R156, R74, R10, R160 ;  /* 0x0000000a4a9c722b */ /* 0x000fc800000000a0 */
[----:B------:R-:W-:Y:S02]  /*1bd0*/  DADD R10, R152, -R154 ;  /* 0x00000000980a7229 */ /* 0x000fe4000000089a */
[-C--:B------:R-:W-:Y:S02]  /*1be0*/  DFMA R146, R76, R6.reuse, R146 ;  /* 0x000000064c92722b */ /* 0x080fe40000000092 */
[-C--:B------:R-:W-:Y:S02]  /*1bf0*/  DFMA R148, R78, R6.reuse, R148 ;  /* 0x000000064e94722b */ /* 0x080fe40000000094 */
[----:B------:R-:W-:Y:S02]  /*1c00*/  DFMA R156, R80, R6, R156 ;  /* 0x00000006509c722b */ /* 0x000fe4000000009c */
[----:B------:R-:W-:Y:S02]  /*1c10*/  DFMA R6, R82, R4, RZ ;  /* 0x000000045206722b */ /* 0x000fe400000000ff */
[----:B------:R-:W-:-:S02]  /*1c20*/  DADD R152, R152, R154 ;  /* 0x0000000098987229 */ /* 0x000fc4000000009a */
[----:B------:R-:W-:-:S04]  /*1c30*/  DMUL R10, R142, R10 ;  /* 0x0000000a8e0a7228 */ /* 0x000fc80000000000 */
[----:B------:R-:W-:Y:S02]  /*1c40*/  DFMA R6, R84, R150, R6 ;  /* 0x000000965406722b */ /* 0x000fe40000000006 */
[-C--:B------:R-:W-:Y:S02]  /*1c50*/  DFMA R142, R86, R4.reuse, RZ ;  /* 0x00000004568e722b */ /* 0x080fe400000000ff */
[----:B------:R-:W-:-:S04]  /*1c60*/  DFMA R154, R88, R4, RZ ;  /* 0x00000004589a722b */ /* 0x000fc800000000ff */
        /* <DEDUP_REMOVED lines=12> */
[----:B------:R-:W-:Y:S02]  /*1d30*/  DFMA R154, R114, R40, R154 ;  /* 0x00000028729a722b */ /* 0x000fe4000000009a */
[----:B------:R-:W-:Y:S02]  /*1d40*/  DMUL R36, R140, R46 ;  /* 0x0000002e8c247228 */ /* 0x000fe40000000000 */
[----:B------:R-:W-:Y:S02]  /*1d50*/  DADD R40, R6, -R142 ;  /* 0x0000000006287229 */ /* 0x000fe4000000088e */
[-C--:B------:R-:W-:Y:S02]  /*1d60*/  DFMA R148, R116, R38.reuse, R148 ;  /* 0x000000267494722b */ /* 0x080fe40000000094 */
[----:B------:R-:W-:Y:S02]  /*1d70*/  DFMA R156, R118, R38, R156 ;  /* 0x00000026769c722b */ /* 0x000fe4000000009c */
[----:B------:R-:W-:-:S02]  /*1d80*/  DFMA R4, R120, R44, R4 ;  /* 0x0000002c7804722b */ /* 0x000fc40000000004 */
[----:B------:R-:W-:Y:S02]  /*1d90*/  DFMA R154, R122, R44, R154 ;  /* 0x0000002c7a9a722b */ /* 0x000fe4000000009a */
[----:B------:R-:W-:Y:S02]  /*1da0*/  DADD R44, R8, R36 ;  /* 0x00000000082c7229 */ /* 0x000fe40000000024 */
[----:B------:R-:W-:Y:S02]  /*1db0*/  DMUL R38, R144, R152 ;  /* 0x0000009890267228 */ /* 0x000fe40000000000 */
[----:B------:R-:W-:Y:S02]  /*1dc0*/  DADD R6, R6, R142 ;  /* 0x0000000006067229 */ /* 0x000fe4000000008e */
[----:B------:R-:W-:Y:S02]  /*1dd0*/  DMUL R40, R138, R40 ;  /* 0x000000288a287228 */ /* 0x000fe40000000000 */
[----:B------:R-:W-:-:S02]  /*1de0*/  DADD R42, R148, -R4 ;  /* 0x00000000942a7229 */ /* 0x000fc40000000804 */
[----:B------:R-:W-:Y:S02]  /*1df0*/  DADD R46, R148, R4 ;  /* 0x00000000942e7229 */ /* 0x000fe40000000004 */
[C-C-:B------:R-:W-:Y:S02]  /*1e00*/  DADD R142, R156.reuse, -R154.reuse ;  /* 0x000000009c8e7229 */ /* 0x140fe4000000089a */
[----:B------:R-:W-:Y:S02]  /*1e10*/  DADD R4, R156, R154 ;  /* 0x000000009c047229 */ /* 0x000fe4000000009a */
[----:B------:R-:W-:Y:S02]  /*1e20*/  DADD R140, R10, R38 ;  /* 0x000000000a8c7229 */ /* 0x000fe40000000026 */
[-C--:B------:R-:W-:Y:S02]  /*1e30*/  DFMA R138, R16, R44.reuse, RZ ;  /* 0x0000002c108a722b */ /* 0x080fe400000000ff */
[----:B------:R-:W-:-:S02]  /*1e40*/  DFMA R160, R12, R44, RZ ;  /* 0x0000002c0ca0722b */ /* 0x000fc400000000ff */
[-C--:B------:R-:W-:Y:S02]  /*1e50*/  DFMA R156, R14, R44.reuse, RZ ;  /* 0x0000002c0e9c722b */ /* 0x080fe400000000ff */
[-C--:B------:R-:W-:Y:S02]  /*1e60*/  DFMA R146, R18, R44.reuse, RZ ;  /* 0x0000002c1292722b */ /* 0x080fe400000000ff */
[----:B------:R-:W-:Y:S02]  /*1e70*/  DFMA R44, R20, R44, RZ ;  /* 0x0000002c142c722b */ /* 0x000fe400000000ff */
[----:B------:R-:W-:Y:S02]  /*1e80*/  DMUL R42, R136, R42 ;  /* 0x0000002a882a7228 */ /* 0x000fe40000000000 */
[----:B------:R-:W-:Y:S02]  /*1e90*/  DFMA R136, R54, R140, R138 ;  /* 0x0000008c3688722b */ /* 0x000fe4000000008a */
[----:B------:R-:W-:-:S02]  /*1ea0*/  DADD R144, -R8, R36 ;  /* 0x0000000008907229 */ /* 0x000fc40000000124 */
[-C--:B------:R-:W-:Y:S02]  /*1eb0*/  DFMA R160, R22, R140.reuse, R160 ;  /* 0x0000008c16a0722b */ /* 0x080fe400000000a0 */
[-C--:B------:R-:W-:Y:S02]  /*1ec0*/  DFMA R156, R48, R140.reuse, R156 ;  /* 0x0000008c309c722b */ /* 0x080fe4000000009c */
[-C--:B------:R-:W-:Y:S02]  /*1ed0*/  DFMA R138, R34, R140.reuse, R146 ;  /* 0x0000008c228a722b */ /* 0x080fe40000000092 */
[----:B------:R-:W-:Y:S02]  /*1ee0*/  DFMA R140, R66, R140, R44 ;  /* 0x0000008c428c722b */ /* 0x000fe4000000002c */
[----:B------:R-:W-:Y:S02]  /*1ef0*/  DMUL R44, R134, R6 ;  /* 0x00000006862c7228 */ /* 0x000fe40000000000 */
[----:B------:R-:W-:-:S02]  /*1f00*/  DADD R146, -R10, R38 ;  /* 0x000000000a927229 */ /* 0x000fc40000000126 */
[-C--:B------:R-:W-:Y:S02]  /*1f10*/  DFMA R152, R24, R144.reuse, RZ ;  /* 0x000000901898722b */ /* 0x080fe400000000ff */
[-C--:B------:R-:W-:Y:S02]  /*1f20*/  DFMA R134, R26, R144.reuse, RZ ;  /* 0x000000901a86722b */ /* 0x080fe400000000ff */
[-C--:B------:R-:W-:Y:S02]  /*1f30*/  DFMA R148, R28, R144.reuse, RZ ;  /* 0x000000901c94722b */ /* 0x080fe400000000ff */
[-C--:B------:R-:W-:Y:S02]  /*1f40*/  DFMA R150, R30, R144.reuse, RZ ;  /* 0x000000901e96722b */ /* 0x080fe400000000ff */
[----:B------:R-:W-:Y:S02]  /*1f50*/  DFMA R6, R50, R144, RZ ;  /* 0x000000903206722b */ /* 0x000fe400000000ff */
[----:B------:R-:W-:-:S02]  /*1f60*/  DADD R154, R40, R44 ;  /* 0x00000000289a7229 */ /* 0x000fc4000000002c */
        /* <DEDUP_REMOVED lines=10> */
[----:B------:R-:W-:Y:S02]  /*2010*/  DMUL R46, R132, R46 ;  /* 0x0000002e842e7228 */ /* 0x000fe40000000000 */
[----:B------:R-:W-:-:S02]  /*2020*/  DADD R154, -R40, R44 ;  /* 0x00000000289a7229 */ /* 0x000fc4000000012c */
[----:B------:R-:W-:Y:S02]  /*2030*/  DMUL R126, R126, R142 ;  /* 0x0000008e7e7e7228 */ /* 0x000fe40000000000 */
[----:B------:R-:W-:Y:S02]  /*2040*/  DMUL R128, R128, R4 ;  /* 0x0000000480807228 */ /* 0x000fe40000000000 */
[----:B------:R-:W-:Y:S02]  /*2050*/  DADD R142, R42, R46 ;  /* 0x000000002a8e7229 */ /* 0x000fe4000000002e */
[-C--:B------:R-:W-:Y:S02]  /*2060*/  DFMA R132, R82, R154.reuse, R152 ;  /* 0x0000009a5284722b */ /* 0x080fe40000000098 */
[-C--:B------:R-:W-:Y:S02]  /*2070*/  DFMA R144, R84, R154.reuse, R144 ;  /* 0x0000009a5490722b */ /* 0x080fe40000000090 */
[----:B------:R-:W-:-:S02]  /*2080*/  DFMA R148, R90, R154, R148 ;  /* 0x0000009a5a94722b */ /* 0x000fc40000000094 */
[-C--:B------:R-:W-:Y:S02]  /*2090*/  DFMA R150, R98, R154.reuse, R150 ;  /* 0x0000009a6296722b */ /* 0x080fe40000000096 */
[----:B------:R-:W-:Y:S02]  /*20a0*/  DFMA R146, R106, R154, R146 ;  /* 0x0000009a6a92722b */ /* 0x000fe40000000092 */
[----:B------:R-:W-:Y:S02]  /*20b0*/  DADD R4, -R42, R46 ;  /* 0x000000002a047229 */ /* 0x000fe4000000012e */
        /* <DEDUP_REMOVED lines=26> */
[----:B------:R-:W-:Y:S02]  /*2260*/  DADD R4, R140, R146 ;  /* 0x000000008c047229 */ /* 0x000fe40000000092 */
[----:B------:R-:W-:Y:S02]  /*2270*/  DADD R142, R134, -R152 ;  /* 0x00000000868e7229 */ /* 0x000fe40000000898 */
[----:B------:R-:W-:Y:S02]  /*2280*/  DADD R140, R136, -R148 ;  /* 0x00000000888c7229 */ /* 0x000fe40000000894 */
[----:B------:R-:W-:Y:S02]  /*2290*/  DADD R146, R138, -R150 ;  /* 0x000000008a927229 */ /* 0x000fe40000000896 */
        /* <DEDUP_REMOVED lines=21> */
[----:B------:R-:W2:Y:S01]  /*23f0*/  LDS.64 R138, [R2+0x230] ;  /* 0x00023000028a7984 */ /* 0x000ea20000000a00 */
        /* <DEDUP_REMOVED lines=8> */
[----:B------:R-:W-:Y:S02]  /*2480*/  DFMA R140, R20, R130, RZ ;  /* 0x00000082148c722b */ /* 0x000fe400000000ff */
[----:B------:R-:W-:Y:S01]  /*2490*/  DADD R150, R150, -R6 ;  /* 0x0000000096967229 */ /* 0x000fe20000000806 */
[----:B------:R-:W0:Y:S01]  /*24a0*/  LDS.64 R6, [R2+0x1e0] ;  /* 0x0001e00002067984 */ /* 0x000e220000000a00 */
[----:B------:R-:W-:-:S02]  /*24b0*/  DFMA R130, R34, R132, R134 ;  /* 0x000000842282722b */ /* 0x000fc40000000086 */
[-C--:B------:R-:W-:Y:S02]  /*24c0*/  DFMA R152, R22, R132.reuse, R152 ;  /* 0x000000841698722b */ /* 0x080fe40000000098 */
[-C--:B------:R-:W-:Y:S02]  /*24d0*/  DFMA R156, R48, R132.reuse, R156 ;  /* 0x00000084309c722b */ /* 0x080fe4000000009c */
[-C--:B------:R-:W-:Y:S02]  /*24e0*/  DFMA R154, R54, R132.reuse, R154 ;  /* 0x00000084369a722b */ /* 0x080fe4000000009a */
[----:B--2---:R-:W-:Y:S02]  /*24f0*/  DADD R134, R136, R138 ;  /* 0x0000000088867229 */ /* 0x004fe4000000008a */
[----:B------:R-:W-:Y:S02]  /*2500*/  DFMA R132, R66, R132, R140 ;  /* 0x000000844284722b */ /* 0x000fe4000000008c */
[----:B------:R-:W-:Y:S01]  /*2510*/  DADD R136, R136, -R138 ;  /* 0x0000000088887229 */ /* 0x000fe2000000088a */
[----:B------:R-:W-:Y:S01]  /*2520*/  LDS.64 R140, [R2+0x190] ;  /* 0x00019000028c7984 */ /* 0x000fe20000000a00 */
[----:B------:R-:W-:-:S02]  /*2530*/  DFMA R142, R24, R160, RZ ;  /* 0x000000a0188e722b */ /* 0x000fc400000000ff */
[-C--:B------:R-:W-:Y:S01]  /*2540*/  DFMA R144, R26, R160.reuse, RZ ;  /* 0x000000a01a90722b */ /* 0x080fe200000000ff */
[----:B------:R-:W1:Y:S01]  /*2550*/  LDS.64 R138, [R2+0x140] ;  /* 0x00014000028a7984 */ /* 0x000e620000000a00 */
        /* <DEDUP_REMOVED lines=62> */
.L_x_738:
[----:B------:R-:W-:Y:S05]  /*2940*/  BSYNC.RECONVERGENT B0 ;  /* 0x0000000000007941 */ /* 0x000fea0003800200 */
.L_x_737:
        /* <DEDUP_REMOVED lines=10> */
[----:B------:R-:W-:Y:S04]  /*29f0*/  LDS.64 R44, [R158+0x320] ;  /* 0x000320009e2c7984 */ /* 0x000fe80000000a00 */
[----:B------:R-:W2:Y:S04]  /*2a00*/  LDS.64 R46, [R158+0x1900] ;  /* 0x001900009e2e7984 */ /* 0x000ea80000000a00 */
[----:B------:R-:W-:Y:S04]  /*2a10*/  LDS.64 R36, [R158+0x640] ;  /* 0x000640009e247984 */ /* 0x000fe80000000a00 */
[----:B------:R-:W3:Y:S04]  /*2a20*/  LDS.64 R38, [R158+0x15e0] ;  /* 0x0015e0009e267984 */ /* 0x000ee80000000a00 */
[----:B0-----:R-:W-:Y:S04]  /*2a30*/  LDS.64 R6, [R158+0x960] ;  /* 0x000960009e067984 */ /* 0x001fe80000000a00 */
[----:B------:R-:W0:Y:S01]  /*2a40*/  LDS.64 R4, [R158+0x12c0] ;  /* 0x0012c0009e047984 */ /* 0x000e220000000a00 */
[----:B-1----:R-:W-:-:S02]  /*2a50*/  DADD R40, R8, R10 ;  /* 0x0000000008287229 */ /* 0x002fc4000000000a */
[----:B------:R-:W-:Y:S01]  /*2a60*/  DADD R42, R8, -R10 ;  /* 0x00000000082a7229 */ /* 0x000fe2000000080a */
[----:B------:R-:W-:Y:S04]  /*2a70*/  LDS.64 R10, [R158+0xc80] ;  /* 0x000c80009e0a7984 */ /* 0x000fe80000000a00 */
[----:B------:R-:W1:Y:S01]  /*2a80*/  LDS.64 R8, [R158+0xfa0] ;  /* 0x000fa0009e087984 */ /* 0x000e620000000a00 */
[-C--:B------:R-:W-:Y:S02]  /*2a90*/  DFMA R124, R12, R40.reuse, RZ ;  /* 0x000000280c7c722b */ /* 0x080fe400000000ff */
[-C--:B------:R-:W-:Y:S02]  /*2aa0*/  DFMA R14, R14, R40.reuse, RZ ;  /* 0x000000280e0e722b */ /* 0x080fe400000000ff */
[----:B------:R-:W-:-:S02]  /*2ab0*/  DFMA R16, R16, R40, RZ ;  /* 0x000000281010722b */ /* 0x000fc400000000ff */
[-C--:B------:R-:W-:Y:S02]  /*2ac0*/  DFMA R18, R18, R40.reuse, RZ ;  /* 0x000000281212722b */ /* 0x080fe400000000ff */
[----:B------:R-:W-:Y:S02]  /*2ad0*/  DFMA R20, R20, R40, RZ ;  /* 0x000000281414722b */ /* 0x000fe400000000ff */
[----:B--2---:R-:W-:Y:S02]  /*2ae0*/  DADD R12, R44, R46 ;  /* 0x000000002c0c7229 */ /* 0x004fe4000000002e */
[-C--:B------:R-:W-:Y:S02]  /*2af0*/  DFMA R24, R24, R42.reuse, RZ ;  /* 0x0000002a1818722b */ /* 0x080fe400000000ff */
[-C--:B------:R-:W-:Y:S02]  /*2b00*/  DFMA R26, R26, R42.reuse, RZ ;  /* 0x0000002a1a1a722b */ /* 0x080fe400000000ff */
[----:B------:R-:W-:-:S02]  /*2b10*/  DFMA R28, R28, R42, RZ ;  /* 0x0000002a1c1c722b */ /* 0x000fc400000000ff */
[-C--:B------:R-:W-:Y:S02]  /*2b20*/  DFMA R30, R30, R42.reuse, RZ ;  /* 0x0000002a1e1e722b */ /* 0x080fe400000000ff */
[----:B------:R-:W-:Y:S02]  /*2b30*/  DADD R44, R44, -R46 ;  /* 0x000000002c2c7229 */ /* 0x000fe4000000082e */
[----:B------:R-:W-:Y:S02]  /*2b40*/  DFMA R42, R50, R42, RZ ;  /* 0x0000002a322a722b */ /* 0x000fe400000000ff */
        /* <DEDUP_REMOVED lines=56> */
.L_x_740:
[----:B------:R-:W-:Y:S05]  /*2ed0*/  BSYNC.RECONVERGENT B0 ;  /* 0x0000000000007941 */ /* 0x000fea0003800200 */
.L_x_739:
        /* <DEDUP_REMOVED lines=16> */
.L_x_741:
        /* <DEDUP_REMOVED lines=10> */
.L_x_2994:


//--------------------- .text._Z30massMatrixMultiplySharedKernelILi10ELi10ELi1EEviPKdS1_S1_S1_Pd --------------------------
	.section	.text._Z30massMatrixMultiplySharedKernelILi10ELi10ELi1EEviPKdS1_S1_S1_Pd,"ax",@progbits
	.align	128
        .global         _Z30massMatrixMultiplySharedKernelILi10ELi10ELi1EEviPKdS1_S1_S1_Pd
        .type           _Z30massMatrixMultiplySharedKernelILi10ELi10ELi1EEviPKdS1_S1_S1_Pd,@function
        .size           _Z30massMatrixMultiplySharedKernelILi10ELi10ELi1EEviPKdS1_S1_S1_Pd,(.L_x_2995 - _Z30massMatrixMultiplySharedKernelILi10ELi10ELi1EEviPKdS1_S1_S1_Pd)
        .other          _Z30massMatrixMultiplySharedKernelILi10ELi10ELi1EEviPKdS1_S1_S1_Pd,@"STO_CUDA_ENTRY STV_DEFAULT"
_Z30massMatrixMultiplySharedKernelILi10ELi10ELi1EEviPKdS1_S1_S1_Pd:
.text._Z30massMatrixMultiplySharedKernelILi10ELi10ELi1EEviPKdS1_S1_S1_Pd:
        /* <DEDUP_REMOVED lines=41> */
[----:B------:R-:W-:Y:S01]  /*0290*/  PRMT R13, R0, 0x9910, RZ ;  /* 0x00009910000d7816 */ /* 0x000fe200000000ff */
[----:B------:R-:W-:Y:S02]  /*02a0*/  BSSY.RECONVERGENT B0, `(.L_x_742) ;  /* 0x00000b9000007945 */ /* 0x000fe40003800200 */
[----:B------:R-:W-:-:S02]  /*02b0*/  IMAD R12, R44, 0xcccd, RZ ;  /* 0x0000cccd2c0c7824 */ /* 0x000fc400078e02ff */
[----:B------:R-:W-:-:S03]  /*02c0*/  IMAD R13, R13, 0xcd, RZ ;  /* 0x000000cd0d0d7824 */ /* 0x000fc600078e02ff */
[----:B------:R-:W-:Y:S02]  /*02d0*/  SHF.R.U32.HI R12, RZ, 0x13, R12 ;  /* 0x00000013ff0c7819 */ /* 0x000fe4000001160c */
[----:B------:R-:W-:Y:S02]  /*02e0*/  LOP3.LUT R13, R13, 0xffff, RZ, 0xc0, !PT ;  /* 0x0000ffff0d0d7812 */ /* 0x000fe400078ec0ff */
[----:B------:R-:W-:-:S05]  /*02f0*/  PRMT R12, R12, 0x9910, RZ ;  /* 0x000099100c0c7816 */ /* 0x000fca00000000ff */
[----:B------:R-:W-:Y:S01]  /*0300*/  IMAD R12, R12, 0xa, RZ ;  /* 0x0000000a0c0c7824 */ /* 0x000fe200078e02ff */
        /* <DEDUP_REMOVED lines=13> */
[----:B------:R-:W4:Y:S04]  /*03e0*/  LDS.128 R52, [R45+0x2040] ;  /* 0x002040002d347984 */ /* 0x000f280000000c00 */
[----:B------:R-:W4:Y:S01]  /*03f0*/  LDS.128 R48, [R45+0x1f80] ;  /* 0x001f80002d307984 */ /* 0x000f220000000c00 */
[----:B-1----:R-:W-:Y:S01]  /*0400*/  R2UR UR28, R8 ;  /* 0x00000000081c72ca */ /* 0x002fe200000e0000 */
[----:B------:R-:W-:Y:S01]  /*0410*/  IMAD.MOV R8, RZ, RZ, -R12 ;  /* 0x000000ffff087224 */ /* 0x000fe200078e0a0c */
[----:B------:R-:W-:Y:S01]  /*0420*/  SHF.R.U32.HI R12, RZ, 0xb, R13 ;  /* 0x0000000bff0c7819 */ /* 0x000fe2000001160d */
[----:B------:R-:W1:Y:S01]  /*0430*/  LDS.128 R40, [R45+0x2050] ;  /* 0x002050002d287984 */ /* 0x000e620000000c00 */
[----:B--2---:R-:W-:-:S02]  /*0440*/  R2UR UR63, R7 ;  /* 0x00000000073f72ca */ /* 0x004fc400000e0000 */
[----:B------:R-:W-:Y:S01]  /*0450*/  PRMT R7, R8, 0x7710, RZ ;  /* 0x0000771008077816 */ /* 0x000fe200000000ff */
[----:B------:R-:W2:Y:S01]  /*0460*/  LDS.128 R28, [R45+0x1f90] ;  /* 0x001f90002d1c7984 */ /* 0x000ea20000000c00 */
[----:B------:R-:W-:Y:S02]  /*0470*/  LOP3.LUT R12, R12, 0xffff, RZ, 0xc0, !PT ;  /* 0x0000ffff0c0c7812 */ /* 0x000fe400078ec0ff */
[----:B---3--:R-:W-:Y:S01]  /*0480*/  R2UR UR38, R66 ;  /* 0x00000000422672ca */ /* 0x008fe200000e0000 */
[----:B0-----:R-:W0:Y:S01]  /*0490*/  LDS.64 R2, [R45+0x2008] ;  /* 0x002008002d027984 */ /* 0x001e220000000a00 */
[----:B------:R-:W-:Y:S01]  /*04a0*/  IMAD.IADD R72, R7, 0x1, R0 ;  /* 0x0000000107487824 */ /* 0x000fe200078e0200 */
[----:B------:R-:W-:Y:S01]  /*04b0*/  R2UR UR39, R67 ;  /* 0x00000000432772ca */ /* 0x000fe200000e0000 */
[----:B------:R-:W-:Y:S01]  /*04c0*/  IMAD R13, R12, 0x50, R75 ;  /* 0x000000500c0d7824 */ /* 0x000fe200078e024b */
[----:B------:R-:W3:Y:S01]  /*04d0*/  LDS.64 R38, [R45+0x2070] ;  /* 0x002070002d267984 */ /* 0x000ee20000000a00 */
        /* <DEDUP_REMOVED lines=34> */
[----:B-1----:R-:W-:Y:S02]  /*0700*/  R2UR UR56, R42 ;  /* 0x000000002a3872ca */ /* 0x002fe400000e0000 */
[----:B------:R-:W-:Y:S02]  /*0710*/  R2UR UR57, R43 ;  /* 0x000000002b3972ca */ /* 0x000fe400000e0000 */
[----:B------:R-:W-:-:S02]  /*0720*/  R2UR UR24, R40 ;  /* 0x00000000281872ca */ /* 0x000fc400000e0000 */
[----:B------:R-:W-:Y:S02]  /*0730*/  R2UR UR25, R41 ;  /* 0x00000000291972ca */ /* 0x000fe400000e0000 */
[----:B--2---:R-:W-:Y:S02]  /*0740*/  R2UR UR58, R30 ;  /* 0x000000001e3a72ca */ /* 0x004fe400000e0000 */
        /* <DEDUP_REMOVED lines=11> */
[----:B---3--:R-:W-:Y:S02]  /*0800*/  R2UR UR32, R38 ;  /* 0x00000000262072ca */ /* 0x008fe400000e0000 */
        /* <DEDUP_REMOVED lines=32> */
[----:B------:R-:W-:Y:S01]  /*0a10*/  DFMA R34, R22, UR24, R32 ;  /* 0x0000001816227c2b */ /* 0x000fe20008000020 */
[----:B------:R-:W-:Y:S01]  /*0a20*/  IMAD R32, R72, 0x8, R13 ;  /* 0x0000000848207824 */ /* 0x000fe200078e020d */
        /* <DEDUP_REMOVED lines=64> */
.L_x_743:
[----:B------:R-:W-:Y:S05]  /*0e30*/  BSYNC.RECONVERGENT B0 ;  /* 0x0000000000007941 */ /* 0x000fea0003800200 */
.L_x_742:
[----:B------:R-:W-:Y:S06]  /*0e40*/  BAR.SYNC.DEFER_BLOCKING 0x0 ;  /* 0x0000000000007b1d */ /* 0x000fec0000010000 */
[----:B------:R-:W-:Y:S04]  /*0e50*/  BSSY.RECONVERGENT B0, `(.L_x_744) ;  /* 0x0000079000007945 */ /* 0x000fe80003800200 */
[----:B------:R-:W-:Y:S05]  /*0e60*/  @!P2 BRA `(.L_x_745) ;  /* 0x000000000034a947 */ /* 0x000fea0003800000 */
[----:B0-----:R0:W1:Y:S04]  /*0e70*/  LDS.64 R2, [R45+0x2078] ;  /* 0x002078002d027984 */ /* 0x0010680000000a00 */
[----:B------:R0:W2:Y:S04]  /*0e80*/  LDS.64 R60, [R45+0x2000] ;  /* 0x002000002d3c7984 */ /* 0x0000a80000000a00 */
[----:B------:R0:W3:Y:S04]  /*0e90*/  LDS.128 R4, [R45+0x1fb0] ;  /* 0x001fb0002d047984 */ /* 0x0000e80000000c00 */
[----:B------:R0:W4:Y:S04]  /*0ea0*/  LDS.128 R8, [R45+0x2080] ;  /* 0x002080002d087984 */ /* 0x0001280000000c00 */
[----:B-----5:R0:W0:Y:S04]  /*0eb0*/  LDS.128 R12, [R45+0x1fc0] ;  /* 0x001fc0002d0c7984 */ /* 0x0200280000000c00 */
[----:B------:R0:W0:Y:S04]  /*0ec0*/  LDS.128 R16, [R45+0x2090] ;  /* 0x002090002d107984 */ /* 0x0000280000000c00 */
[----:B------:R0:W0:Y:S04]  /*0ed0*/  LDS.128 R20, [R45+0x1fd0] ;  /* 0x001fd0002d147984 */ /* 0x0000280000000c00 */
[----:B------:R0:W0:Y:S04]  /*0ee0*/  LDS.128 R24, [R45+0x20a0] ;  /* 0x0020a0002d187984 */ /* 0x0000280000000c00 */
[----:B------:R0:W0:Y:S04]  /*0ef0*/  LDS.128 R28, [R45+0x1fe0] ;  /* 0x001fe0002d1c7984 */ /* 0x0000280000000c00 */
[----:B------:R0:W0:Y:S04]  /*0f00*/  LDS.128 R32, [R45+0x20b0] ;  /* 0x0020b0002d207984 */ /* 0x0000280000000c00 */
[----:B------:R0:W0:Y:S04]  /*0f10*/  LDS.128 R36, [R45+0x1ff0] ;  /* 0x001ff0002d247984 */ /* 0x0000280000000c00 */
[----:B------:R0:W0:Y:S01]  /*0f20*/  LDS.128 R40, [R45+0x20c0] ;  /* 0x0020c0002d287984 */ /* 0x0000220000000c00 */
[----:B-12---:R-:W-:Y:S05]  /*0f30*/  BRA `(.L_x_746) ;  /* 0x0000000400a87947 */ /* 0x006fea0003800000 */
.L_x_745:
        /* <DEDUP_REMOVED lines=17> */
[----:B-----5:R-:W-:Y:S02]  /*1050*/  DFMA R14, R48, UR16, RZ ;  /* 0x00000010300e7c2b */ /* 0x020fe400080000ff */
        /* <DEDUP_REMOVED lines=88> */
.L_x_746:
[----:B------:R-:W-:Y:S05]  /*15e0*/  BSYNC.RECONVERGENT B0 ;  /* 0x0000000000007941 */ /* 0x000fea0003800200 */
.L_x_744:
[----:B0-----:R-:W-:Y:S01]  /*15f0*/  LOP3.LUT R45, R0, 0xffff, RZ, 0xc0, !PT ;  /* 0x0000ffff002d7812 */ /* 0x001fe200078ec0ff */
[----:B------:R-:W0:Y:S01]  /*1600*/  LDC.64 R90, c[0x0][0x388] ;  /* 0x0000e200ff5a7b82 */ /* 0x000e220000000a00 */
[----:B------:R-:W-:Y:S01]  /*1610*/  IMAD R74, R44, 0x199a, RZ ;  /* 0x0000199a2c4a7824 */ /* 0x000fe200078e02ff */
[----:B------:R-:W-:Y:S02]  /*1620*/  UMOV UR36, 0xa64 ;  /* 0x00000a6400247882 */ /* 0x000fe40000000000 */
[----:B------:R-:W-:Y:S02]  /*1630*/  IMAD R45, R45, 0xcccd, RZ ;  /* 0x0000cccd2d2d7824 */ /* 0x000fe400078e02ff */
[----:B------:R-:W-:-:S03]  /*1640*/  SHF.R.U32.HI R74, RZ, 0x10, R74 ;  /* 0x00000010ff4a7819 */ /* 0x000fc6000001164a */
[----:B------:R-:W-:-:S04]  /*1650*/  SHF.R.U32.HI R45, RZ, 0x13, R45 ;  /* 0x00000013ff2d7819 */ /* 0x000fc8000001162d */
[----:B------:R-:W-:-:S05]  /*1660*/  PRMT R45, R45, 0x9910, RZ ;  /* 0x000099102d2d7816 */ /* 0x000fca00000000ff */
[----:B------:R-:W-:-:S04]  /*1670*/  IMAD R45, R45, 0xa, RZ ;  /* 0x0000000a2d2d7824 */ /* 0x000fc800078e02ff */
[----:B------:R-:W-:-:S05]  /*1680*/  IMAD.MOV R45, RZ, RZ, -R45 ;  /* 0x000000ffff2d7224 */ /* 0x000fca00078e0a2d */
[----:B------:R-:W-:-:S05]  /*1690*/  PRMT R45, R45, 0x7710, RZ ;  /* 0x000077102d2d7816 */ /* 0x000fca00000000ff */
[----:B-1----:R-:W-:Y:S02]  /*16a0*/  IMAD.IADD R47, R45, 0x1, R0 ;  /* 0x000000012d2f7824 */ /* 0x002fe400078e0200 */
[----:B------:R-:W-:-:S03]  /*16b0*/  IMAD.MOV.U32 R45, RZ, RZ, 0x9 ;  /* 0x00000009ff2d7424 */ /* 0x000fc600078e00ff */
[----:B------:R-:W-:-:S05]  /*16c0*/  PRMT R44, R74, 0x5410, R47 ;  /* 0x000054104a2c7816 */ /* 0x000fca000000002f */
[----:B------:R-:W-:-:S04]  /*16d0*/  IDP.2A.LO.U16.U8 R44, R44, UR36, R45 ;  /* 0x000000242c2c7c26 */ /* 0x000fc8000800102d */
[----:B------:R-:W-:-:S04]  /*16e0*/  IMAD R45, R73, 0x3e8, R44 ;  /* 0x000003e8492d7824 */ /* 0x000fc800078e022c */
[----:B0-----:R-:W-:-:S05]  /*16f0*/  IMAD.WIDE R90, R45, 0x8, R90 ;  /* 0x000000082d5a7825 */ /* 0x001fca00078e025a */
        /* <DEDUP_REMOVED lines=16> */
[----:B------:R-:W4:Y:S01]  /*1800*/  LDS.128 R48, [R77+0x30] ;  /* 0x000030004d307984 */ /* 0x000f220000000c00 */
[----:B-1----:R-:W-:-:S02]  /*1810*/  DADD R88, R52, R58 ;  /* 0x0000000034587229 */ /* 0x002fc4000000003a */
[----:B------:R-:W-:Y:S02]  /*1820*/  DADD R106, R52, -R58 ;  /* 0x00000000346a7229 */ /* 0x000fe4000000083a */
[C-C-:B------:R-:W-:Y:S02]  /*1830*/  DADD R98, R54.reuse, R56.reuse ;  /* 0x0000000036627229 */ /* 0x140fe40000000038 */
[----:B------:R-:W-:Y:S01]  /*1840*/  DADD R104, R54, -R56 ;  /* 0x0000000036687229 */ /* 0x000fe20000000838 */
[----:B------:R-:W1:Y:S01]  /*1850*/  LDS.128 R52, [R77+0x20] ;  /* 0x000020004d347984 */ /* 0x000e620000000c00 */
[C---:B0-----:R-:W-:Y:S02]  /*1860*/  DFMA R90, R88.reuse, UR4, RZ ;  /* 0x00000004585a7c2b */ /* 0x041fe400080000ff */
[C---:B------:R-:W-:Y:S02]  /*1870*/  DFMA R92, R88.reuse, UR46, RZ ;  /* 0x0000002e585c7c2b */ /* 0x040fe400080000ff */
[----:B------:R-:W-:-:S02]  /*1880*/  DFMA R94, R88, UR26, RZ ;  /* 0x0000001a585e7c2b */ /* 0x000fc400080000ff */
[C---:B---3--:R-:W-:Y:S02]  /*1890*/  DFMA R96, R88.reuse, R6, RZ ;  /* 0x000000065860722b */ /* 0x048fe400000000ff */
[----:B------:R-:W-:Y:S02]  /*18a0*/  DFMA R100, R88, R28, RZ ;  /* 0x0000001c5864722b */ /* 0x000fe400000000ff */
[----:B------:R-:W-:Y:S02]  /*18b0*/  DFMA R102, R106, UR6, RZ ;  /* 0x000000066a667c2b */ /* 0x000fe400080000ff */
[C---:B------:R-:W-:Y:S02]  /*18c0*/  DFMA R90, R98.reuse, UR38, R90 ;  /* 0x00000026625a7c2b */ /* 0x040fe4000800005a */
[C---:B------:R-:W-:Y:S02]  /*18d0*/  DFMA R92, R98.reuse, UR18, R92 ;  /* 0x00000012625c7c2b */ /* 0x040fe4000800005c */
[----:B------:R-:W-:-:S02]  /*18e0*/  DFMA R94, R98, UR58, R94 ;  /* 0x0000003a625e7c2b */ /* 0x000fc4000800005e */
[C---:B------:R-:W-:Y:S02]  /*18f0*/  DFMA R96, R98.reuse, R12, R96 ;  /* 0x0000000c6260722b */ /* 0x040fe40000000060 */
[----:B------:R-:W-:Y:S02]  /*1900*/  DFMA R98, R98, R30, R100 ;  /* 0x0000001e6262722b */ /* 0x000fe40000000064 */
[----:B----4-:R-:W-:Y:S02]  /*1910*/  DADD R100, R44, R50 ;  /* 0x000000002c647229 */ /* 0x010fe40000000032 */
[----:B------:R-:W-:Y:S02]  /*1920*/  DFMA R88, R106, UR16, RZ ;  /* 0x000000106a587c2b */ /* 0x000fe400080000ff */
[----:B------:R-:W-:Y:S02]  /*1930*/  DFMA R102, R104, UR8, R102 ;  /* 0x0000000868667c2b */ /* 0x000fe40008000066 */
[----:B------:R-:W-:-:S02]  /*1940*/  DADD R50, R44, -R50 ;  /* 0x000000002c327229 */ /* 0x000fc40000000832 */
[C---:B------:R-:W-:Y:S02]  /*1950*/  DFMA R56, R106.reuse, UR56, RZ ;  /* 0x000000386a387c2b */ /* 0x040fe400080000ff */
[C---:B------:R-:W-:Y:S02]  /*1960*/  DFMA R58, R106.reuse, R8, RZ ;  /* 0x000000086a3a722b */ /* 0x040fe400000000ff */
[----:B------:R-:W-:Y:S02]  /*1970*/  DFMA R106, R106, R26, RZ ;  /* 0x0000001a6a6a722b */ /* 0x000fe400000000ff */
[----:B------:R-:W-:Y:S02]  /*1980*/  DADD R44, R46, R48 ;  /* 0x000000002e2c7229 */ /* 0x000fe40000000030 */
[----:B------:R-:W-:Y:S02]  /*1990*/  DFMA R88, R104, UR48, R88 ;  /* 0x0000003068587c2b */ /* 0x000fe40008000058 */
[----:B------:R-:W-:-:S02]  /*19a0*/  DADD R46, R46, -R48 ;  /* 0x000000002e2e7229 */ /* 0x000fc40000000830 */
[----:B------:R-:W-:Y:S02]  /*19b0*/  DFMA R90, R100, UR10, R90 ;  /* 0x0000000a645a7c2b */ /* 0x000fe4000800005a */
[----:B------:R-:W-:Y:S02]  /*19c0*/  DFMA R102, R50, UR40, R102 ;  /* 0x0000002832667c2b */ /* 0x000fe40008000066 */
[C---:B------:R-:W-:Y:S02]  /*19d0*/  DFMA R56, R104.reuse, UR28, R56 ;  /* 0x0000001c68387c2b */ /* 0x040fe40008000038 */
[C---:B------:R-:W-:Y:S02]  /*19e0*/  DFMA R58, R104.reuse, R10, R58 ;  /* 0x0000000a683a722b */ /* 0x040fe4000000003a */
[----:B------:R-:W-:Y:S02]  /*19f0*/  DFMA R104, R104, R32, R106 ;  /* 0x000000206868722b */ /* 0x000fe4000000006a */
[----:B-1----:R-:W-:-:S02]  /*1a00*/  DADD R48, R52, R54 ;  /* 0x0000000034307229 */ /* 0x002fc40000000036 */
[----:B------:R-:W-:Y:S02]  /*1a10*/  DFMA R92, R100, UR50, R92 ;  /* 0x00000032645c7c2b */ /* 0x000fe4000800005c */
[----:B------:R-:W-:Y:S02]  /*1a20*/  DFMA R88, R50, UR20, R88 ;  /* 0x0000001432587c2b */ /* 0x000fe40008000058 */
[----:B------:R-:W-:Y:S02]  /*1a30*/  DFMA R90, R44, UR42, R90 ;  /* 0x0000002a2c5a7c2b */ /* 0x000fe4000800005a */
[----:B------:R-:W-:Y:S02]  /*1a40*/  DADD R52, R52, -R54 ;  /* 0x0000000034347229 */ /* 0x000fe40000000836 */
[----:B------:R-:W-:Y:S02]  /*1a50*/  DFMA R102, R46, UR12, R102 ;  /* 0x0000000c2e667c2b */ /* 0x000fe40008000066 */
[----:B------:R-:W-:-:S02]  /*1a60*/  DFMA R94, R100, UR30, R94 ;  /* 0x0000001e645e7c2b */ /* 0x000fc4000800005e */
[C---:B------:R-:W-:Y:S02]  /*1a70*/  DFMA R96, R100.reuse, R14, R96 ;  /* 0x0000000e6460722b */ /* 0x040fe40000000060 */
[----:B------:R-:W-:Y:S02]  /*1a80*/  DFMA R98, R100, R36, R98 ;  /* 0x000000246462722b */ /* 0x000fe40000000062 */
[C---:B------:R-:W-:Y:S02]  /*1a90*/  DFMA R56, R50.reuse, UR60, R56 ;  /* 0x0000003c32387c2b */ /* 0x040fe40008000038 */
[C---:B------:R-:W-:Y:S02]  /*1aa0*/  DFMA R58, R50.reuse, R16, R58 ;  /* 0x00000010323a722b */ /* 0x040fe4000000003a */
[----:B------:R-:W-:Y:S02]  /*1ab0*/  DFMA R104, R50, R34, R104 ;  /* 0x000000223268722b */ /* 0x000fe40000000068 */
[----:B------:R-:W-:-:S02]  /*1ac0*/  DFMA R92, R44, UR22, R92 ;  /* 0x000000162c5c7c2b */ /* 0x000fc4000800005c */
[----:B------:R-:W-:Y:S02]  /*1ad0*/  DFMA R88, R46, UR52, R88 ;  /* 0x000000342e587c2b */ /* 0x000fe40008000058 */
[----:B------:R-:W-:Y:S02]  /*1ae0*/  DFMA R90, R48, UR14, R90 ;  /* 0x0000000e305a7c2b */ /* 0x000fe4000800005a */
[----:B------:R-:W-:Y:S02]  /*1af0*/  DFMA R102, R52, UR44, R102 ;  /* 0x0000002c34667c2b */ /* 0x000fe40008000066 */
[C---:B------:R-:W-:Y:S02]  /*1b00*/  DFMA R94, R44.reuse, UR62, R94 ;  /* 0x0000003e2c5e7c2b */ /* 0x040fe4000800005e */
[C---:B------:R-:W-:Y:S02]  /*1b10*/  DFMA R96, R44.reuse, R20, R96 ;  /* 0x000000142c60722b */ /* 0x040fe40000000060 */
[----:B------:R-:W-:-:S02]  /*1b20*/  DFMA R44, R44, R38, R98 ;  /* 0x000000262c2c722b */ /* 0x000fc40000000062 */
[C---:B------:R-:W-:Y:S02]  /*1b30*/  DFMA R56, R46.reuse, UR32, R56 ;  /* 0x000000202e387c2b */ /* 0x040fe40008000038 */
[C---:B------:R-:W-:Y:S02]  /*1b40*/  DFMA R58, R46.reuse, R18, R58 ;  /* 0x000000122e3a722b */ /* 0x040fe4000000003a */
[----:B------:R-:W-:Y:S02]  /*1b50*/  DFMA R104, R46, R40, R104 ;  /* 0x000000282e68722b */ /* 0x000fe40000000068 */
[----:B------:R-:W-:Y:S02]  /*1b60*/  DFMA R92, R48, UR54, R92 ;  /* 0x00000036305c7c2b */ /* 0x000fe4000800005c */
[----:B------:R-:W-:Y:S02]  /*1b70*/  DFMA R88, R52, UR24, R88 ;  /* 0x0000001834587c2b */ /* 0x000fe40008000058 */
[----:B------:R-:W-:-:S02]  /*1b80*/  DADD R46, R90, -R102 ;  /* 0x000000005a2e7229 */ /* 0x000fc40000000866 */
[----:B------:R-:W-:Y:S02]  /*1b90*/  DADD R90, R90, R102 ;  /* 0x000000005a5a7229 */ /* 0x000fe40000000066 */
[C---:B------:R-:W-:Y:S02]  /*1ba0*/  DFMA R94, R48.reuse, R4, R94 ;  /* 0x00000004305e722b */ /* 0x040fe4000000005e */
[C---:B------:R-:W-:Y:S02]  /*1bb0*/  DFMA R96, R48.reuse, R22, R96 ;  /* 0x000000163060722b */ /* 0x040fe40000000060 */
[----:B------:R-:W-:Y:S02]  /*1bc0*/  DFMA R44, R48, R60, R44 ;  /* 0x0000003c302c722b */ /* 0x000fe4000000002c */
[----:B------:R-:W-:Y:S02]  /*1bd0*/  DFMA R58, R52, R24, R58 ;  /* 0x00000018343a722b */ /* 0x000fe4000000003a */
[----:B------:R-:W-:-:S02]  /*1be0*/  DADD R48, R92, -R88 ;  /* 0x000000005c307229 */ /* 0x000fc40000000858 */
[----:B------:R-:W-:Y:S02]  /*1bf0*/  DADD R88, R92, R88 ;  /* 0x000000005c587229 */ /* 0x000fe40000000058 */
[C---:B------:R-:W-:Y:S02]  /*1c00*/  DFMA R56, R52.reuse, R2, R56 ;  /* 0x000000023438722b */ /* 0x040fe40000000038 */
[----:B------:R-:W-:Y:S02]  /*1c10*/  DFMA R104, R52, R42, R104 ;  /* 0x0000002a3468722b */ /* 0x000fe40000000068 */
[C-C-:B------:R-:W-:Y:S02]  /*1c20*/  DADD R54, R96.reuse, -R58.reuse ;  /* 0x0000000060367229 */ /* 0x140fe4000000083a */
[----:B------:R-:W-:Y:S02]  /*1c30*/  DADD R52, R96, R58 ;  /* 0x0000000060347229 */ /* 0x000fe4000000003a */
[----:B------:R-:W-:-:S02]  /*1c40*/  DADD R50, R94, -R56 ;  /* 0x000000005e327229 */ /* 0x000fc40000000838 */
[----:B------:R-:W-:Y:S02]  /*1c50*/  DADD R56, R94, R56 ;  /* 0x000000005e387229 */ /* 0x000fe40000000038 */
[----:B--2---:R-:W-:Y:S02]  /*1c60*/  DMUL R86, R86, R46 ;  /* 0x0000002e56567228 */ /* 0x004fe40000000000 */
[----:B-----5:R-:W-:Y:S02]  /*1c70*/  DMUL R84, R84, R90 ;  /* 0x0000005a54547228 */ /* 0x020fe40000000000 */
[----:B------:R-:W-:Y:S02]  /*1c80*/  DMUL R82, R82, R48 ;  /* 0x0000003052527228 */ /* 0x000fe40000000000 */
[----:B------:R-:W-:-:S04]  /*1c90*/  DMUL R80, R80, R88 ;  /* 0x0000005850507228 */ /* 0x000fc80000000000 */
[C-C-:B------:R-:W-:Y:S02]  /*1ca0*/  DADD R58, R86.reuse, R84.reuse ;  /* 0x00000000563a7229 */ /* 0x140fe40000000054 */
[----:B------:R-:W-:Y:S02]  /*1cb0*/  DADD R100, -R86, R84 ;  /* 0x0000000056647229 */ /* 0x000fe40000000154 */
[----:B------:R-:W-:Y:S02]  /*1cc0*/  DMUL R78, R78, R50 ;  /* 0x000000324e4e7228 */ /* 0x000fe40000000000 */
[----:B------:R-:W-:Y:S02]  /*1cd0*/  DADD R94, R82, R80 ;  /* 0x00000000525e7229 */ /* 0x000fe40000000050 */
[C---:B------:R-:W-:Y:S02]  /*1ce0*/  DFMA R88, R58.reuse, UR4, RZ ;  /* 0x000000043a587c2b */ /* 0x040fe400080000ff */
[----:B------:R-:W-:-:S02]  /*1cf0*/  DFMA R90, R58, UR38, RZ ;  /* 0x000000263a5a7c2b */ /* 0x000fc400080000ff */
[C---:B------:R-:W-:Y:S02]  /*1d00*/  DFMA R98, R58.reuse, UR10, RZ ;  /* 0x0000000a3a627c2b */ /* 0x040fe400080000ff */
[C---:B------:R-:W-:Y:S02]  /*1d10*/  DFMA R92, R58.reuse, UR42, RZ ;  /* 0x0000002a3a5c7c2b */ /* 0x040fe400080000ff */
[----:B------:R-:W-:Y:S02]  /*1d20*/  DFMA R96, R58, UR14, RZ ;  /* 0x0000000e3a607c2b */ /* 0x000fe400080000ff */
[----:B------:R-:W-:Y:S02]  /*1d30*/  DMUL R68, R68, R56 ;  /* 0x0000003844447228 */ /* 0x000fe40000000000 */
[----:B------:R-:W-:Y:S02]  /*1d40*/  DMUL R70, R70, R54 ;  /* 0x0000003646467228 */ /* 0x000fe40000000000 */
[----:B------:R-:W-:-:S02]  /*1d50*/  DADD R48, -R82, R80 ;  /* 0x0000000052307229 */ /* 0x000fc40000000150 */
        /* <DEDUP_REMOVED lines=10> */
[----:B------:R-:W-:Y:S02]  /*1e00*/  DADD R96, R78, R68 ;  /* 0x000000004e607229 */ /* 0x000fe40000000044 */
[----:B------:R-:W-:-:S02]  /*1e10*/  DFMA R58, R48, UR16, R58 ;  /* 0x00000010303a7c2b */ /* 0x000fc4000800003a */
[C---:B------:R-:W-:Y:S02]  /*1e20*/  DFMA R56, R48.reuse, UR48, R56 ;  /* 0x0000003030387c2b */ /* 0x040fe40008000038 */
[C---:B------:R-:W-:Y:S02]  /*1e30*/  DFMA R54, R48.reuse, UR20, R54 ;  /* 0x0000001430367c2b */ /* 0x040fe40008000036 */
[----:B------:R-:W-:Y:S02]  /*1e40*/  DFMA R50, R48, UR52, R50 ;  /* 0x0000003430327c2b */ /* 0x000fe40008000032 */
[----:B------:R-:W-:Y:S02]  /*1e50*/  DADD R46, R44, -R104 ;  /* 0x000000002c2e7229 */ /* 0x000fe40000000868 */
[----:B------:R-:W-:Y:S02]  /*1e60*/  DFMA R48, R48, UR24, R100 ;  /* 0x0000001830307c2b */ /* 0x000fe40008000064 */
[----:B------:R-:W-:-:S02]  /*1e70*/  DMUL R66, R66, R52 ;  /* 0x0000003442427228 */ /* 0x000fc40000000000 */
[----:B------:R-:W-:Y:S02]  /*1e80*/  DADD R44, R44, R104 ;  /* 0x000000002c2c7229 */ /* 0x000fe40000000068 */
[----:B------:R-:W-:Y:S02]  /*1e90*/  DADD R100, -R78, R68 ;  /* 0x000000004e647229 */ /* 0x000fe40000000144 */
[C---:B------:R-:W-:Y:S02]  /*1ea0*/  DFMA R52, R96.reuse, UR26, R88 ;  /* 0x0000001a60347c2b */ /* 0x040fe40008000058 */
[C---:B------:R-:W-:Y:S02]  /*1eb0*/  DFMA R88, R96.reuse, UR58, R90 ;  /* 0x0000003a60587c2b */ /* 0x040fe4000800005a */
[C---:B------:R-:W-:Y:S02]  /*1ec0*/  DFMA R90, R96.reuse, UR30, R98 ;  /* 0x0000001e605a7c2b */ /* 0x040fe40008000062 */
[----:B------:R-:W-:-:S02]  /*1ed0*/  DFMA R92, R96, UR62, R92 ;  /* 0x0000003e605c7c2b */ /* 0x000fc4000800005c */
[----:B------:R-:W-:Y:S02]  /*1ee0*/  DFMA R94, R96, R4, R94 ;  /* 0x00000004605e722b */ /* 0x000fe4000000005e */
[----:B------:R-:W-:Y:S02]  /*1ef0*/  DADD R96, R70, R66 ;  /* 0x0000000046607229 */ /* 0x000fe40000000042 */
[----:B------:R-:W-:Y:S02]  /*1f00*/  DMUL R62, R62, R46 ;  /* 0x0000002e3e3e7228 */ /* 0x000fe40000000000 */
[----:B------:R-:W-:Y:S02]  /*1f10*/  DFMA R56, R100, UR28, R56 ;  /* 0x0000001c64387c2b */ /* 0x000fe40008000038 */
[----:B------:R-:W-:Y:S02]  /*1f20*/  DMUL R64, R64, R44 ;  /* 0x0000002c40407228 */ /* 0x000fe40000000000 */
[----:B------:R-:W-:-:S02]  /*1f30*/  DADD R46, -R70, R66 ;  /* 0x00000000462e7229 */ /* 0x000fc40000000142 */
[C---:B------:R-:W-:Y:S02]  /*1f40*/  DFMA R54, R100.reuse, UR60, R54 ;  /* 0x0000003c64367c2b */ /* 0x040fe40008000036 */
[C---:B------:R-:W-:Y:S02]  /*1f50*/  DFMA R58, R100.reuse, UR56, R58 ;  /* 0x00000038643a7c2b */ /* 0x040fe4000800003a */
[C---:B------:R-:W-:Y:S02]  /*1f60*/  DFMA R50, R100.reuse, UR32, R50 ;  /* 0x0000002064327c2b */ /* 0x040fe40008000032 */
[----:B------:R-:W-:Y:S02]  /*1f70*/  DFMA R48, R100, R2, R48 ;  /* 0x000000026430722b */ /* 0x000fe40000000030 */
[C---:B------:R-:W-:Y:S02]  /*1f80*/  DFMA R98, R96.reuse, R6, R52 ;  /* 0x000000066062722b */ /* 0x040fe40000000034 */
[----:B------:R-:W-:-:S02]  /*1f90*/  DFMA R88, R96, R12, R88 ;  /* 0x0000000c6058722b */ /* 0x000fc40000000058 */
[C-C-:B------:R-:W-:Y:S02]  /*1fa0*/  DADD R52, R62.reuse, R64.reuse ;  /* 0x000000003e347229 */ /* 0x140fe40000000040 */
[----:B------:R-:W-:Y:S02]  /*1fb0*/  DADD R44, -R62, R64 ;  /* 0x000000003e2c7229 */ /* 0x000fe40000000140 */
[----:B------:R-:W-:Y:S02]  /*1fc0*/  DFMA R56, R46, R10, R56 ;  /* 0x0000000a2e38722b */ /* 0x000fe40000000038 */
[C---:B------:R-:W-:Y:S02]  /*1fd0*/  DFMA R90, R96.reuse, R14, R90 ;  /* 0x0000000e605a722b */ /* 0x040fe4000000005a */
[----:B------:R-:W-:Y:S02]  /*1fe0*/  DFMA R92, R96, R20, R92 ;  /* 0x00000014605c722b */ /* 0x000fe4000000005c */
[----:B------:R-:W-:-:S02]  /*1ff0*/  DFMA R54, R46, R16, R54 ;  /* 0x000000102e36722b */ /* 0x000fc40000000036 */
[----:B------:R-:W-:Y:S02]  /*2000*/  DFMA R96, R96, R22, R94 ;  /* 0x000000166060722b */ /* 0x000fe4000000005e */
[C---:B------:R-:W-:Y:S02]  /*2010*/  DFMA R58, R46.reuse, R8, R58 ;  /* 0x000000082e3a722b */ /* 0x040fe4000000003a */
[C---:B------:R-:W-:Y:S02]  /*2020*/  DFMA R94, R46.reuse, R18, R50 ;  /* 0x000000122e5e722b */ /* 0x040fe40000000032 */
[----:B------:R-:W-:Y:S02]  /*2030*/  DFMA R46, R46, R24, R48 ;  /* 0x000000182e2e722b */ /* 0x000fe40000000030 */
[----:B------:R-:W-:Y:S02]  /*2040*/  DFMA R88, R52, R30, R88 ;  /* 0x0000001e3458722b */ /* 0x000fe40000000058 */
[----:B------:R-:W-:-:S02]  /*2050*/  DFMA R56, R44, R32, R56 ;  /* 0x000000202c38722b */ /* 0x000fc40000000038 */
[----:B------:R-:W-:Y:S02]  /*2060*/  DFMA R50, R52, R36, R90 ;  /* 0x000000243432722b */ /* 0x000fe4000000005a */
[----:B------:R-:W-:Y:S02]  /*2070*/  DFMA R90, R44, R34, R54 ;  /* 0x000000222c5a722b */ /* 0x000fe40000000036 */
[C---:B------:R-:W-:Y:S02]  /*2080*/  DFMA R98, R52.reuse, R28, R98 ;  /* 0x0000001c3462722b */ /* 0x040fe40000000062 */
[----:B------:R-:W-:Y:S02]  /*2090*/  DFMA R48, R52, R38, R92 ;  /* 0x000000263430722b */ /* 0x000fe4000000005c */
[C---:B------:R-:W-:Y:S02]  /*20a0*/  DFMA R58, R44.reuse, R26, R58 ;  /* 0x0000001a2c3a722b */ /* 0x040fe4000000003a */
[----:B------:R-:W-:-:S02]  /*20b0*/  DFMA R94, R44, R40, R94 ;  /* 0x000000282c5e722b */ /* 0x000fc4000000005e */
[----:B------:R-:W-:Y:S02]  /*20c0*/  DFMA R96, R52, R60, R96 ;  /* 0x0000003c3460722b */ /* 0x000fe40000000060 */
[----:B------:R-:W-:Y:S02]  /*20d0*/  DFMA R92, R44, R42, R46 ;  /* 0x0000002a2c5c722b */ /* 0x000fe4000000002e */
[C-C-:B------:R-:W-:Y:S01]  /*20e0*/  DADD R54, R88.reuse, -R56.reuse ;  /* 0x0000000058367229 */ /* 0x140fe20000000838 */
[----:B------:R-:W-:Y:S06]  /*20f0*/  BAR.SYNC.DEFER_BLOCKING 0x0 ;  /* 0x0000000000007b1d */ /* 0x000fec0000010000 */
[----:B------:R-:W-:-:S02]  /*2100*/  DADD R56, R88, R56 ;  /* 0x0000000058387229 */ /* 0x000fc40000000038 */
[C-C-:B------:R-:W-:Y:S02]  /*2110*/  DADD R88, R50.reuse, -R90.reuse ;  /* 0x0000000032587229 */ /* 0x140fe4000000085a */
[----:B------:R-:W-:Y:S02]  /*2120*/  DADD R50, R50, R90 ;  /* 0x0000000032327229 */ /* 0x000fe4000000005a */
[----:B------:R-:W-:Y:S02]  /*2130*/  DADD R52, R98, -R58 ;  /* 0x0000000062347229 */ /* 0x000fe4000000083a */
[----:B------:R-:W-:Y:S02]  /*2140*/  DADD R90, R48, -R94 ;  /* 0x00000000305a7229 */ /* 0x000fe4000000085e */
[----:B------:R-:W-:Y:S02]  /*2150*/  DADD R58, R98, R58 ;  /* 0x00000000623a7229 */ /* 0x000fe4000000003a */
        /* <DEDUP_REMOVED lines=26> */
[----:B------:R-:W-:Y:S05]  /*2300*/  LDS.64 R44, [R77+0x140] ;  /* 0x000140004d2c7984 */ /* 0x000fea0000000a00 */
[C---:B------:R-:W-:Y:S02]  /*2310*/  DFMA R94, R50.reuse, UR4, RZ ;  /* 0x00000004325e7c2b */ /* 0x040fe400080000ff */
[C---:B------:R-:W-:Y:S02]  /*2320*/  DFMA R104, R50.reuse, UR38, RZ ;  /* 0x0000002632687c2b */ /* 0x040fe400080000ff */
[----:B------:R-:W-:-:S02]  /*2330*/  DFMA R96, R50, UR10, RZ ;  /* 0x0000000a32607c2b */ /* 0x000fc400080000ff */
[C---:B------:R-:W-:Y:S02]  /*2340*/  DFMA R98, R50.reuse, UR42, RZ ;  /* 0x0000002a32627c2b */ /* 0x040fe400080000ff */
[----:B------:R-:W-:Y:S01]  /*2350*/  DFMA R88, R50, UR14, RZ ;  /* 0x0000000e32587c2b */ /* 0x000fe200080000ff */
[----:B------:R-:W0:Y:S01]  /*2360*/  LDS.64 R50, [R77+0x190] ;  /* 0x000190004d327984 */ /* 0x000e220000000a00 */
[C-C-:B-1----:R-:W-:Y:S02]  /*2370*/  DADD R100, R52.reuse, R56.reuse ;  /* 0x0000000034647229 */ /* 0x142fe40000000038 */
[----:B------:R-:W-:Y:S02]  /*2380*/  DADD R52, R52, -R56 ;  /* 0x0000000034347229 */ /* 0x000fe40000000838 */
[C---:B------:R-:W-:Y:S02]  /*2390*/  DFMA R92, R54.reuse, UR6, RZ ;  /* 0x00000006365c7c2b */ /* 0x040fe400080000ff */
[----:B------:R-:W-:-:S02]  /*23a0*/  DFMA R56, R54, UR40, RZ ;  /* 0x0000002836387c2b */ /* 0x000fc400080000ff */
[C---:B------:R-:W-:Y:S02]  /*23b0*/  DFMA R94, R100.reuse, UR46, R94 ;  /* 0x0000002e645e7c2b */ /* 0x040fe4000800005e */
[C---:B------:R-:W-:Y:S02]  /*23c0*/  DFMA R104, R100.reuse, UR18, R104 ;  /* 0x0000001264687c2b */ /* 0x040fe40008000068 */
[C---:B------:R-:W-:Y:S02]  /*23d0*/  DFMA R96, R100.reuse, UR50, R96 ;  /* 0x0000003264607c2b */ /* 0x040fe40008000060 */
[C---:B------:R-:W-:Y:S02]  /*23e0*/  DFMA R98, R100.reuse, UR22, R98 ;  /* 0x0000001664627c2b */ /* 0x040fe40008000062 */
[----:B------:R-:W-:Y:S02]  /*23f0*/  DFMA R100, R100, UR54, R88 ;  /* 0x0000003664647c2b */ /* 0x000fe40008000058 */
[----:B------:R-:W-:-:S02]  /*2400*/  DFMA R88, R54, UR8, RZ ;  /* 0x0000000836587c2b */ /* 0x000fc400080000ff */
[C---:B------:R-:W-:Y:S02]  /*2410*/  DFMA R106, R54.reuse, UR12, RZ ;  /* 0x0000000c366a7c2b */ /* 0x040fe400080000ff */
[----:B------:R-:W-:Y:S02]  /*2420*/  DFMA R108, R54, UR44, RZ ;  /* 0x0000002c366c7c2b */ /* 0x000fe400080000ff */
[----:B--2---:R-:W-:Y:S02]  /*2430*/  DADD R102, R90, R58 ;  /* 0x000000005a667229 */ /* 0x004fe4000000003a */
[C---:B------:R-:W-:Y:S02]  /*2440*/  DFMA R92, R52.reuse, UR16, R92 ;  /* 0x00000010345c7c2b */ /* 0x040fe4000800005c */
[C---:B------:R-:W-:Y:S02]  /*2450*/  DFMA R88, R52.reuse, UR48, R88 ;  /* 0x0000003034587c2b */ /* 0x040fe40008000058 */
[----:B------:R-:W-:-:S02]  /*2460*/  DFMA R56, R52, UR20, R56 ;  /* 0x0000001434387c2b */ /* 0x000fc40008000038 */
[C---:B------:R-:W-:Y:S02]  /*2470*/  DFMA R54, R52.reuse, UR52, R106 ;  /* 0x0000003434367c2b */ /* 0x040fe4000800006a */
[----:B------:R-:W-:Y:S02]  /*2480*/  DFMA R52, R52, UR24, R108 ;  /* 0x0000001834347c2b */ /* 0x000fe4000800006c */
[----:B------:R-:W-:Y:S02]  /*2490*/  DADD R58, R90, -R58 ;  /* 0x000000005a3a7229 */ /* 0x000fe4000000083a */
[C---:B------:R-:W-:Y:S02]  /*24a0*/  DFMA R90, R102.reuse, UR26, R94 ;  /* 0x0000001a665a7c2b */ /* 0x040fe4000800005e */
[C---:B------:R-:W-:Y:S02]  /*24b0*/  DFMA R94, R102.reuse, UR58, R104 ;  /* 0x0000003a665e7c2b */ /* 0x040fe40008000068 */
[----:B------:R-:W-:-:S02]  /*24c0*/  DFMA R96, R102, UR30, R96 ;  /* 0x0000001e66607c2b */ /* 0x000fc40008000060 */
[C---:B------:R-:W-:Y:S02]  /*24d0*/  DFMA R98, R102.reuse, UR62, R98 ;  /* 0x0000003e66627c2b */ /* 0x040fe40008000062 */
[----:B------:R-:W-:Y:S02]  /*24e0*/  DFMA R100, R102, R4, R100 ;  /* 0x000000046664722b */ /* 0x000fe40000000064 */
[----:B---3--:R-:W-:Y:S02]  /*24f0*/  DADD R102, R48, R46 ;  /* 0x0000000030667229 */ /* 0x008fe4000000002e */
[C---:B------:R-:W-:Y:S02]  /*2500*/  DFMA R92, R58.reuse, UR56, R92 ;  /* 0x000000383a5c7c2b */ /* 0x040fe4000800005c */
[C---:B------:R-:W-:Y:S02]  /*2510*/  DFMA R88, R58.reuse, UR28, R88 ;  /* 0x0000001c3a587c2b */ /* 0x040fe40008000058 */
[----:B------:R-:W-:-:S02]  /*2520*/  DFMA R56, R58, UR60, R56 ;  /* 0x0000003c3a387c2b */ /* 0x000fc40008000038 */
[C---:B------:R-:W-:Y:S02]  /*2530*/  DFMA R54, R58.reuse, UR32, R54 ;  /* 0x000000203a367c2b */ /* 0x040fe40008000036 */
[----:B------:R-:W-:Y:S02]  /*2540*/  DFMA R52, R58, R2, R52 ;  /* 0x000000023a34722b */ /* 0x000fe40000000034 */
[----:B------:R-:W-:Y:S02]  /*2550*/  DADD R46, R48, -R46 ;  /* 0x00000000302e7229 */ /* 0x000fe4000000082e */
[----:B0-----:R-:W-:Y:S02]  /*2560*/  DADD R48, R44, R50 ;  /* 0x000000002c307229 */ /* 0x001fe40000000032 */
        /* <DEDUP_REMOVED lines=41> */
.L_x_748:
[----:B------:R-:W-:Y:S05]  /*2800*/  BSYNC.RECONVERGENT B0 ;  /* 0x0000000000007941 */ /* 0x000fea0003800200 */
.L_x_747:
[----:B------:R-:W-:Y:S06]  /*2810*/  BAR.SYNC.DEFER_BLOCKING 0x0 ;  /* 0x0000000000007b1d */ /* 0x000fec0000010000 */
[----:B------:R-:W-:Y:S04]  /*2820*/  BSSY.RECONVERGENT B0, `(.L_x_749) ;  /* 0x0000054000007945 */ /* 0x000fe80003800200 */
[----:B------:R-:W-:Y:S05]  /*2830*/  @P0 BRA `(.L_x_750) ;  /* 0x0000000400480947 */ /* 0x000fea0003800000 */
[----:B------:R-:W-:-:S04]  /*2840*/  IMAD R75, R74, -0x2d0, R75 ;  /* 0xfffffd304a4b7824 */ /* 0x000fc800078e024b */
[----:B------:R-:W-:-:S05]  /*2850*/  IMAD R72, R72, 0x8, R75 ;  /* 0x0000000848487824 */ /* 0x000fca00078e024b */
        /* <DEDUP_REMOVED lines=10> */
[----:B------:R-:W-:Y:S04]  /*2900*/  LDS.64 R44, [R72+0xc80] ;  /* 0x000c8000482c7984 */ /* 0x000fe80000000a00 */
[----:B------:R-:W0:Y:S01]  /*2910*/  LDS.64 R46, [R72+0xfa0] ;  /* 0x000fa000482e7984 */ /* 0x000e220000000a00 */
[C-C-:B-1----:R-:W-:Y:S02]  /*2920*/  DADD R62, R56.reuse, R58.reuse ;  /* 0x00000000383e7229 */ /* 0x142fe4000000003a */
[----:B------:R-:W-:Y:S02]  /*2930*/  DADD R56, R56, -R58 ;  /* 0x0000000038387229 */ /* 0x000fe4000000083a */
        /* <DEDUP_REMOVED lines=15> */
[----:B--2---:R-:W-:Y:S02]  /*2a30*/  DADD R52, R64, R66 ;  /* 0x0000000040347229 */ /* 0x004fe40000000042 */
[C---:B------:R-:W-:Y:S02]  /*2a40*/  DFMA R58, R56.reuse, UR16, R58 ;  /* 0x00000010383a7c2b */ /* 0x040fe4000800003a */
[----:B------:R-:W-:Y:S02]  /*2a50*/  DFMA R62, R56, UR48, R62 ;  /* 0x00000030383e7c2b */ /* 0x000fe4000800003e */
[----:B------:R-:W-:-:S02]  /*2a60*/  DADD R64, R64, -R66 ;  /* 0x0000000040407229 */ /* 0x000fc40000000842 */
[C---:B------:R-:W-:Y:S02]  /*2a70*/  DFMA R74, R56.reuse, UR20, R74 ;  /* 0x00000014384a7c2b */ /* 0x040fe4000800004a */
[C---:B------:R-:W-:Y:S02]  /*2a80*/  DFMA R78, R56.reuse, UR52, R78 ;  /* 0x00000034384e7c2b */ /* 0x040fe4000800004e */
        /* <DEDUP_REMOVED lines=8> */
[C---:B------:R-:W-:Y:S02]  /*2b10*/  DFMA R58, R64.reuse, UR56, R58 ;  /* 0x00000038403a7c2b */ /* 0x040fe4000800003a */
[----:B------:R-:W-:-:S02]  /*2b20*/  DFMA R62, R64, UR28, R62 ;  /* 0x0000001c403e7c2b */ /* 0x000fc4000800003e */
[C---:B------:R-:W-:Y:S02]  /*2b30*/  DFMA R54, R64.reuse, R2, R54 ;  /* 0x000000024036722b */ /* 0x040fe40000000036 */
[C---:B------:R-:W-:Y:S02]  /*2b40*/  DFMA R74, R64.reuse, UR60, R74 ;  /* 0x0000003c404a7c2b */ /* 0x040fe4000800004a */
[----:B------:R-:W-:Y:S02]  /*2b50*/  DFMA R78, R64, UR32, R78 ;  /* 0x00000020404e7c2b */ /* 0x000fe4000800004e */
[----:B0-----:R-:W-:Y:S02]  /*2b60*/  DADD R2, R44, R46 ;  /* 0x000000002c027229 */ /* 0x001fe4000000002e */
[C---:B------:R-:W-:Y:S02]  /*2b70*/  DFMA R68, R4.reuse, R6, R68 ;  /* 0x000000060444722b */ /* 0x040fe40000000044 */
[----:B------:R-:W-:-:S02]  /*2b80*/  DFMA R70, R4, R12, R70 ;  /* 0x0000000c0446722b */ /* 0x000fc40000000046 */
[C---:B------:R-:W-:Y:S02]  /*2b90*/  DFMA R76, R4.reuse, R14, R76 ;  /* 0x0000000e044c722b */ /* 0x040fe4000000004c */
[----:B------:R-:W-:Y:S02]  /*2ba0*/  DFMA R80, R4, R20, R80 ;  /* 0x000000140450722b */ /* 0x000fe40000000050 */
[C---:B------:R-:W-:Y:S02]  /*2bb0*/  DFMA R58, R48.reuse, R8, R58 ;  /* 0x00000008303a722b */ /* 0x040fe4000000003a */
[----:B------:R-:W-:Y:S02]  /*2bc0*/  DFMA R62, R48, R10, R62 ;  /* 0x0000000a303e722b */ /* 0x000fe4000000003e */
[----:B------:R-:W-:Y:S02]  /*2bd0*/  DADD R44, R44, -R46 ;  /* 0x000000002c2c7229 */ /* 0x000fe4000000082e */
        /* <DEDUP_REMOVED lines=24> */
.L_x_750:
[----:B------:R-:W-:Y:S05]  /*2d60*/  BSYNC.RECONVERGENT B0 ;  /* 0x0000000000007941 */ /* 0x000fea0003800200 */
.L_x_749:
        /* <DEDUP_REMOVED lines=16> */
.L_x_751:
        /* <DEDUP_REMOVED lines=9> */
.L_x_2995:


//--------------------- .text._Z32massMatrixMultiplyConstantKernelILi10ELi10ELi1EEviPKdS1_S1_S1_Pd --------------------------
	.section	.text._Z32massMatrixMultiplyConstantKernelILi10ELi10ELi1EEviPKdS1_S1_S1_Pd,"ax",@progbits
	.align	128
        .global         _Z32massMatrixMultiplyConstantKernelILi10ELi10ELi1EEviPKdS1_S1_S1_Pd
        .type           _Z32massMatrixMultiplyConstantKernelILi10ELi10ELi1EEviPKdS1_S1_S1_Pd,@function
        .size           _Z32massMatrixMultiplyConstantKernelILi10ELi10ELi1EEviPKdS1_S1_S1_Pd,(.L_x_2996 - _Z32massMatrixMultiplyConstantKernelILi10ELi10ELi1EEviPKdS1_S1_S1_Pd)
        .other          _Z32massMatrixMultiplyConstantKernelILi10ELi10ELi1EEviPKdS1_S1_S1_Pd,@"STO_CUDA_ENTRY STV_DEFAULT"
_Z32massMatrixMultiplyConstantKernelILi10ELi10ELi1EEviPKdS1_S1_S1_Pd:
.text._Z32massMatrixMultiplyConstantKernelILi10ELi10ELi1EEviPKdS1_S1_S1_Pd:
        /* <DEDUP_REMOVED lines=8> */
[----:B0-----:R-:W-:-:S02]  /*0080*/  VIADD R0, R7, UR4 ;  /* 0x0000000407007c36 */ /* 0x001fc40008000000 */
[----:B------:R-:W-:Y:S01]  /*0090*/  BAR.SYNC.DEFER_BLOCKING 0x0 ;  /* 0x0000000000007b1d */ /* 0x000fe20000010000 */
[C---:B--2---:R-:W-:Y:S02]  /*00a0*/  ISETP.GE.U32.AND P1, PT, R16.reuse, 0x64, PT ;  /* 0x000000641000780c */ /* 0x044fe40003f26070 */
[----:B------:R-:W-:Y:S02]  /*00b0*/  LOP3.LUT R2, R16, 0xffff, RZ, 0xc0, !PT ;  /* 0x0000ffff10027812 */ /* 0x000fe400078ec0ff */
        /* <DEDUP_REMOVED lines=11> */
[----:B------:R-:W-:-:S05]  /*0170*/  IMAD R3, R3, 0xa, RZ ;  /* 0x0000000a03037824 */ /* 0x000fca00078e02ff */
[----:B------:R-:W-:Y:S01]  /*0180*/  IADD3 R17, PT, PT, RZ, -R3, RZ ;  /* 0x80000003ff117210 */ /* 0x000fe20007ffe0ff */
[----:B------:R-:W-:-:S03]  /*0190*/  IMAD R3, R7, 0x1f40, R4 ;  /* 0x00001f4007037824 */ /* 0x000fc600078e0204 */
[----:B------:R-:W-:-:S05]  /*01a0*/  PRMT R7, R17, 0x7710, RZ ;  /* 0x0000771011077816 */ /* 0x000fca00000000ff */
[----:B------:R-:W-:Y:S01]  /*01b0*/  IMAD.IADD R7, R7, 0x1, R16 ;  /* 0x0000000107077824 */ /* 0x000fe200078e0210 */
[----:B------:R-:W-:Y:S01]  /*01c0*/  SHF.R.U32.HI R16, RZ, 0xb, R6 ;  /* 0x0000000bff107819 */ /* 0x000fe20000011606 */
[----:B0-----:R-:W-:Y:S02]  /*01d0*/  @P0 IMAD.WIDE R28, R5, 0x8, R28 ;  /* 0x00000008051c0825 */ /* 0x001fe400078e021c */
[----:B------:R-:W0:Y:S03]  /*01e0*/  LDC.64 R4, c[0x0][0x388] ;  /* 0x0000e200ff047b82 */ /* 0x000e260000000a00 */
[----:B---3--:R1:W5:Y:S04]  /*01f0*/  @P0 LDG.E.64.CONSTANT R20, desc[UR76][R28.64] ;  /* 0x0000004c1c140981 */ /* 0x008368000c1e9b00 */
[----:B------:R1:W5:Y:S04]  /*0200*/  @P0 LDG.E.64.CONSTANT R24, desc[UR76][R28.64+0x320] ;  /* 0x0003204c1c180981 */ /* 0x000368000c1e9b00 */
[----:B------:R1:W5:Y:S04]  /*0210*/  @P0 LDG.E.64.CONSTANT R8, desc[UR76][R28.64+0x640] ;  /* 0x0006404c1c080981 */ /* 0x000368000c1e9b00 */
[----:B------:R1:W5:Y:S04]  /*0220*/  @P0 LDG.E.64.CONSTANT R12, desc[UR76][R28.64+0x960] ;  /* 0x0009604c1c0c0981 */ /* 0x000368000c1e9b00 */
[----:B------:R1:W5:Y:S04]  /*0230*/  @P0 LDG.E.64.CONSTANT R22, desc[UR76][R28.64+0xc80] ;  /* 0x000c804c1c160981 */ /* 0x000368000c1e9b00 */
[----:B------:R1:W5:Y:S04]  /*0240*/  @P0 LDG.E.64.CONSTANT R18, desc[UR76][R28.64+0xfa0] ;  /* 0x000fa04c1c120981 */ /* 0x000368000c1e9b00 */
[----:B------:R1:W5:Y:S04]  /*0250*/  @P0 LDG.E.64.CONSTANT R14, desc[UR76][R28.64+0x12c0] ;  /* 0x0012c04c1c0e0981 */ /* 0x000368000c1e9b00 */
[----:B------:R1:W5:Y:S01]  /*0260*/  @P0 LDG.E.64.CONSTANT R10, desc[UR76][R28.64+0x15e0] ;  /* 0x0015e04c1c0a0981 */ /* 0x000362000c1e9b00 */
[----:B------:R-:W-:-:S03]  /*0270*/  LOP3.LUT R16, R16, 0xffff, RZ, 0xc0, !PT ;  /* 0x0000ffff10107812 */ /* 0x000fc600078ec0ff */
[----:B------:R1:W5:Y:S04]  /*0280*/  @P0 LDG.E.64.CONSTANT R30, desc[UR76][R28.64+0x1900] ;  /* 0x0019004c1c1e0981 */ /* 0x000368000c1e9b00 */
[----:B------:R1:W5:Y:S01]  /*0290*/  @P0 LDG.E.64.CONSTANT R32, desc[UR76][R28.64+0x1c20] ;  /* 0x001c204c1c200981 */ /* 0x000362000c1e9b00 */
[----:B------:R-:W-:Y:S01]  /*02a0*/  BSSY.RECONVERGENT B0, `(.L_x_752) ;  /* 0x0000070000007945 */ /* 0x000fe20003800200 */
[----:B------:R-:W-:Y:S02]  /*02b0*/  HFMA2 R6, -RZ, RZ, 0, 5.36441802978515625e-07 ;  /* 0x00000009ff067431 */ /* 0x000fe400000001ff */
[----:B------:R-:W-:Y:S01]  /*02c0*/  IMAD R26, R16, 0x50, R3 ;  /* 0x00000050101a7824 */ /* 0x000fe200078e0203 */
[----:B------:R-:W-:Y:S01]  /*02d0*/  LOP3.LUT R17, R7, 0xffff, RZ, 0xc0, !PT ;  /* 0x0000ffff07117812 */ /* 0x000fe200078ec0ff */
[----:B------:R-:W-:Y:S06]  /*02e0*/  @P2 BRA `(.L_x_753) ;  /* 0x0000000400ac2947 */ /* 0x000fec0003800000 */
[----:B------:R-:W2:Y:S01]  /*02f0*/  LDCU.128 UR20, c[0x3][0x800] ;  /* 0x00c10000ff1477ac */ /* 0x000ea20008000c00 */
[C-C-:B-1---5:R-:W-:Y:S01]  /*0300*/  DADD R28, R20.reuse, R32.reuse ;  /* 0x00000000141c7229 */ /* 0x162fe20000000020 */
[----:B------:R-:W-:Y:S01]  /*0310*/  IMAD R27, R17, 0x8, R26 ;  /* 0x00000008111b7824 */ /* 0x000fe200078e021a */
[----:B------:R-:W-:Y:S01]  /*0320*/  DADD R20, R20, -R32 ;  /* 0x0000000014147229 */ /* 0x000fe20000000820 */
[----:B------:R-:W1:Y:S01]  /*0330*/  LDCU.128 UR44, c[0x3][0x820] ;  /* 0x00c10400ff2c77ac */ /* 0x000e620008000c00 */
[C-C-:B------:R-:W-:Y:S02]  /*0340*/  DADD R36, R24.reuse, R30.reuse ;  /* 0x0000000018247229 */ /* 0x140fe4000000001e */
[----:B------:R-:W-:Y:S01]  /*0350*/  DADD R30, R24, -R30 ;  /* 0x00000000181e7229 */ /* 0x000fe2000000081e */
[----:B------:R-:W3:Y:S01]  /*0360*/  LDCU.128 UR36, c[0x3][0x850] ;  /* 0x00c10a00ff2477ac */ /* 0x000ee20008000c00 */
[C-C-:B------:R-:W-:Y:S02]  /*0370*/  DADD R24, R8.reuse, R10.reuse ;  /* 0x0000000008187229 */ /* 0x140fe4000000000a */
[----:B------:R-:W-:Y:S01]  /*0380*/  DADD R8, R8, -R10 ;  /* 0x0000000008087229 */ /* 0x000fe2000000080a */
[----:B------:R-:W4:Y:S01]  /*0390*/  LDCU.128 UR40, c[0x3][0x870] ;  /* 0x00c10e00ff2877ac */ /* 0x000f220008000c00 */
[----:B------:R-:W-:-:S02]  /*03a0*/  DADD R10, R12, R14 ;  /* 0x000000000c0a7229 */ /* 0x000fc4000000000e */
[----:B------:R-:W-:Y:S01]  /*03b0*/  DADD R12, R12, -R14 ;  /* 0x000000000c0c7229 */ /* 0x000fe2000000080e */
[----:B------:R-:W0:Y:S01]  /*03c0*/  LDCU.128 UR48, c[0x3][0x8a0] ;  /* 0x00c11400ff3077ac */ /* 0x000e220008000c00 */
[--C-:B------:R-:W-:Y:S02]  /*03d0*/  DADD R14, R22, R18.reuse ;  /* 0x00000000160e7229 */ /* 0x100fe40000000012 */
[----:B--2---:R-:W-:Y:S01]  /*03e0*/  DFMA R42, R28, UR20, RZ ;  /* 0x000000141c2a7c2b */ /* 0x004fe200080000ff */
[----:B------:R-:W2:Y:S01]  /*03f0*/  LDCU.128 UR56, c[0x3][0xa00] ;  /* 0x00c14000ff3877ac */ /* 0x000ea20008000c00 */
[----:B------:R-:W-:Y:S02]  /*0400*/  DADD R18, R22, -R18 ;  /* 0x0000000016127229 */ /* 0x000fe40000000812 */
[C---:B-1----:R-:W-:Y:S01]  /*0410*/  DFMA R32, R28.reuse, UR46, RZ ;  /* 0x0000002e1c207c2b */ /* 0x042fe200080000ff */
[----:B------:R-:W1:Y:S01]  /*0420*/  LDCU.128 UR12, c[0x3][0x830] ;  /* 0x00c10600ff0c77ac */ /* 0x000e620008000c00 */
[----:B---3--:R-:W-:Y:S01]  /*0430*/  DFMA R34, R28, UR36, RZ ;  /* 0x000000241c227c2b */ /* 0x008fe200080000ff */
[----:B------:R-:W3:Y:S01]  /*0440*/  LDCU.128 UR4, c[0x3][0x880] ;  /* 0x00c11000ff0477ac */ /* 0x000ee20008000c00 */
[----:B------:R-:W-:-:S02]  /*0450*/  DFMA R42, R36, UR22, R42 ;  /* 0x00000016242a7c2b */ /* 0x000fc4000800002a */
[C---:B----4-:R-:W-:Y:S01]  /*0460*/  DFMA R40, R28.reuse, UR42, RZ ;  /* 0x0000002a1c287c2b */ /* 0x050fe200080000ff */
[----:B------:R-:W4:Y:S01]  /*0470*/  LDCU.128 UR32, c[0x3][0xa20] ;  /* 0x00c14400ff2077ac */ /* 0x000f220008000c00 */
[----:B0-----:R-:W-:Y:S01]  /*0480*/  DFMA R28, R28, UR48, RZ ;  /* 0x000000301c1c7c2b */ /* 0x001fe200080000ff */
[----:B------:R-:W0:Y:S01]  /*0490*/  LDCU.128 UR68, c[0x3][0xa50] ;  /* 0x00c14a00ff4477ac */ /* 0x000e220008000c00 */
[----:B------:R-:W-:Y:S02]  /*04a0*/  DFMA R34, R36, UR38, R34 ;  /* 0x0000002624227c2b */ /* 0x000fe40008000022 */
[----:B--2---:R-:W-:Y:S01]  /*04b0*/  DFMA R22, R20, UR56, RZ ;  /* 0x0000003814167c2b */ /* 0x004fe200080000ff */
[----:B------:R-:W2:Y:S01]  /*04c0*/  LDCU.128 UR24, c[0x3][0xa70] ;  /* 0x00c14e00ff1877ac */ /* 0x000ea20008000c00 */
[C---:B-1----:R-:W-:Y:S01]  /*04d0*/  DFMA R32, R36.reuse, UR12, R32 ;  /* 0x0000000c24207c2b */ /* 0x042fe20008000020 */
[----:B------:R-:W1:Y:S01]  /*04e0*/  LDCU.128 UR16, c[0x3][0xaa0] ;  /* 0x00c15400ff1077ac */ /* 0x000e620008000c00 */
[C---:B---3--:R-:W-:Y:S01]  /*04f0*/  DFMA R40, R36.reuse, UR4, R40 ;  /* 0x0000000424287c2b */ /* 0x048fe20008000028 */
[----:B------:R-:W3:Y:S01]  /*0500*/  LDCU.128 UR8, c[0x3][0xa30] ;  /* 0x00c14600ff0877ac */ /* 0x000ee20008000c00 */
[----:B------:R-:W-:-:S02]  /*0510*/  DFMA R36, R36, UR50, R28 ;  /* 0x0000003224247c2b */ /* 0x000fc4000800001c */
[----:B----4-:R-:W-:Y:S01]  /*0520*/  DFMA R38, R20, UR34, RZ ;  /* 0x0000002214267c2b */ /* 0x010fe200080000ff */
[----:B------:R-:W4:Y:S01]  /*0530*/  LDCU.128 UR64, c[0x3][0xa80] ;  /* 0x00c15000ff4077ac */ /* 0x000f220008000c00 */
[----:B------:R-:W-:Y:S02]  /*0540*/  DFMA R32, R24, UR14, R32 ;  /* 0x0000000e18207c2b */ /* 0x000fe40008000020 */
[----:B0-----:R-:W-:Y:S01]  /*0550*/  DFMA R28, R20, UR68, RZ ;  /* 0x00000044141c7c2b */ /* 0x001fe200080000ff */
[----:B------:R-:W0:Y:S01]  /*0560*/  LDCU.128 UR28, c[0x3][0x810] ;  /* 0x00c10200ff1c77ac */ /* 0x000e220008000c00 */
[----:B------:R-:W-:Y:S02]  /*0570*/  DFMA R40, R24, UR6, R40 ;  /* 0x0000000618287c2b */ /* 0x000fe40008000028 */
[C---:B--2---:R-:W-:Y:S01]  /*0580*/  DFMA R44, R20.reuse, UR26, RZ ;  /* 0x0000001a142c7c2b */ /* 0x044fe200080000ff */
[----:B------:R-:W2:Y:S01]  /*0590*/  LDCU.128 UR60, c[0x3][0xa10] ;  /* 0x00c14200ff3c77ac */ /* 0x000ea20008000c00 */
[----:B-1----:R-:W-:-:S02]  /*05a0*/  DFMA R46, R20, UR16, RZ ;  /* 0x00000010142e7c2b */ /* 0x002fc400080000ff */
[C---:B------:R-:W-:Y:S01]  /*05b0*/  DFMA R20, R30.reuse, UR58, R22 ;  /* 0x0000003a1e147c2b */ /* 0x040fe20008000016 */
[----:B------:R-:W1:Y:S01]  /*05c0*/  LDCU.128 UR48, c[0x3][0x860] ;  /* 0x00c10c00ff3077ac */ /* 0x000e620008000c00 */
[C---:B------:R-:W-:Y:S02]  /*05d0*/  DFMA R22, R30.reuse, UR70, R28 ;  /* 0x000000461e167c2b */ /* 0x040fe4000800001c */
[C---:B---3--:R-:W-:Y:S01]  /*05e0*/  DFMA R38, R30.reuse, UR8, R38 ;  /* 0x000000081e267c2b */ /* 0x048fe20008000026 */
[----:B------:R-:W3:Y:S01]  /*05f0*/  LDCU.128 UR20, c[0x3][0x8b0] ;  /* 0x00c11600ff1477ac */ /* 0x000ee20008000c00 */
[C---:B----4-:R-:W-:Y:S02]  /*0600*/  DFMA R28, R30.reuse, UR64, R44 ;  /* 0x000000401e1c7c2b */ /* 0x050fe4000800002c */
[----:B------:R-:W-:Y:S01]  /*0610*/  DFMA R30, R30, UR18, R46 ;  /* 0x000000121e1e7c2b */ /* 0x000fe2000800002e */
[----:B------:R-:W4:Y:S01]  /*0620*/  LDCU.128 UR36, c[0x3][0xa60] ;  /* 0x00c14c00ff2477ac */ /* 0x000f220008000c00 */
[----:B0-----:R-:W-:-:S02]  /*0630*/  DFMA R42, R24, UR28, R42 ;  /* 0x0000001c182a7c2b */ /* 0x001fc4000800002a */
[C---:B------:R-:W-:Y:S01]  /*0640*/  DFMA R38, R8.reuse, UR10, R38 ;  /* 0x0000000a08267c2b */ /* 0x040fe20008000026 */
[----:B------:R-:W0:Y:S01]  /*0650*/  LDCU.128 UR56, c[0x3][0xab0] ;  /* 0x00c15600ff3877ac */ /* 0x000e220008000c00 */
[C---:B------:R-:W-:Y:S02]  /*0660*/  DFMA R28, R8.reuse, UR66, R28 ;  /* 0x00000042081c7c2b */ /* 0x040fe4000800001c */
[----:B--2---:R-:W-:Y:S01]  /*0670*/  DFMA R20, R8, UR60, R20 ;  /* 0x0000003c08147c2b */ /* 0x004fe20008000014 */
[----:B------:R-:W2:Y:S01]  /*0680*/  LDCU.128 UR52, c[0x3][0x840] ;  /* 0x00c10800ff3477ac */ /* 0x000ea20008000c00 */
[----:B------:R-:W-:Y:S02]  /*0690*/  DFMA R42, R10, UR30, R42 ;  /* 0x0000001e0a2a7c2b */ /* 0x000fe4000800002a */
[C---:B-1----:R-:W-:Y:S01]  /*06a0*/  DFMA R34, R24.reuse, UR48, R34 ;  /* 0x0000003018227c2b */ /* 0x042fe20008000022 */
[----:B------:R-:W1:Y:S01]  /*06b0*/  LDCU.128 UR68, c[0x3][0x890] ;  /* 0x00c11200ff4477ac */ /* 0x000e620008000c00 */
[----:B---3--:R-:W-:Y:S01]  /*06c0*/  DFMA R36, R24, UR20, R36 ;  /* 0x0000001418247c2b */ /* 0x008fe20008000024 */
[----:B------:R-:W3:Y:S01]  /*06d0*/  LDCU.128 UR12, c[0x3][0xa40] ;  /* 0x00c14800ff0c77ac */ /* 0x000ee20008000c00 */
[----:B------:R-:W-:-:S02]  /*06e0*/  DFMA R20, R12, UR62, R20 ;  /* 0x0000003e0c147c2b */ /* 0x000fc40008000014 */
[----:B----4-:R-:W-:Y:S01]  /*06f0*/  DFMA R22, R8, UR36, R22 ;  /* 0x0000002408167c2b */ /* 0x010fe20008000016 */
[----:B------:R-:W4:Y:S01]  /*0700*/  LDCU.128 UR4, c[0x3][0xa90] ;  /* 0x00c15200ff0477ac */ /* 0x000f220008000c00 */
[----:B------:R-:W-:Y:S02]  /*0710*/  DFMA R34, R10, UR50, R34 ;  /* 0x000000320a227c2b */ /* 0x000fe40008000022 */
[----:B0-----:R-:W-:Y:S01]  /*0720*/  DFMA R30, R8, UR56, R30 ;  /* 0x00000038081e7c2b */ /* 0x001fe2000800001e */
[----:B------:R-:W0:Y:S01]  /*0730*/  LDCU.64 UR8, c[0x3][0x8c0] ;  /* 0x00c11800ff0877ac */ /* 0x000e220008000a00 */
[C---:B------:R-:W-:Y:S02]  /*0740*/  DFMA R36, R10.reuse, UR22, R36 ;  /* 0x000000160a247c2b */ /* 0x040fe40008000024 */
[----:B--2---:R-:W-:Y:S01]  /*0750*/  DFMA R32, R10, UR52, R32 ;  /* 0x000000340a207c2b */ /* 0x004fe20008000020 */
[----:B------:R-:W2:Y:S01]  /*0760*/  LDCU.64 UR10, c[0x3][0xac0] ;  /* 0x00c15800ff0a77ac */ /* 0x000ea20008000a00 */
[----:B------:R-:W-:-:S02]  /*0770*/  DFMA R22, R12, UR38, R22 ;  /* 0x000000260c167c2b */ /* 0x000fc40008000016 */
[----:B-1----:R-:W-:Y:S02]  /*0780*/  DFMA R8, R10, UR68, R40 ;  /* 0x000000440a087c2b */ /* 0x002fe40008000028 */
[C---:B------:R-:W-:Y:S02]  /*0790*/  DFMA R30, R12.reuse, UR58, R30 ;  /* 0x0000003a0c1e7c2b */ /* 0x040fe4000800001e */
[----:B---3--:R-:W-:Y:S02]  /*07a0*/  DFMA R38, R12, UR12, R38 ;  /* 0x0000000c0c267c2b */ /* 0x008fe40008000026 */
[----:B------:R-:W-:Y:S02]  /*07b0*/  DFMA R42, R14, UR44, R42 ;  /* 0x0000002c0e2a7c2b */ /* 0x000fe4000800002a */
[----:B----4-:R-:W-:Y:S02]  /*07c0*/  DFMA R28, R12, UR4, R28 ;  /* 0x000000040c1c7c2b */ /* 0x010fe4000800001c */
[----:B------:R-:W-:-:S02]  /*07d0*/  DFMA R32, R14, UR54, R32 ;  /* 0x000000360e207c2b */ /* 0x000fc40008000020 */
[C---:B------:R-:W-:Y:S02]  /*07e0*/  DFMA R34, R14.reuse, UR40, R34 ;  /* 0x000000280e227c2b */ /* 0x040fe40008000022 */
[C---:B------:R-:W-:Y:S02]  /*07f0*/  DFMA R8, R14.reuse, UR70, R8 ;  /* 0x000000460e087c2b */ /* 0x040fe40008000008 */
[----:B0-----:R-:W-:Y:S02]  /*0800*/  DFMA R36, R14, UR8, R36 ;  /* 0x000000080e247c2b */ /* 0x001fe40008000024 */
[C---:B--2---:R-:W-:Y:S02]  /*0810*/  DFMA R30, R18.reuse, UR10, R30 ;  /* 0x0000000a121e7c2b */ /* 0x044fe4000800001e */
        /* <DEDUP_REMOVED lines=24> */
.L_x_753:
[----:B------:R-:W-:Y:S05]  /*09a0*/  BSYNC.RECONVERGENT B0 ;  /* 0x0000000000007941 */ /* 0x000fea0003800200 */
.L_x_752:
[----:B------:R-:W-:Y:S06]  /*09b0*/  BAR.SYNC.DEFER_BLOCKING 0x0 ;  /* 0x0000000000007b1d */ /* 0x000fec0000010000 */
[----:B------:R-:W-:Y:S04]  /*09c0*/  BSSY.RECONVERGENT B0, `(.L_x_754) ;  /* 0x0000078000007945 */ /* 0x000fe80003800200 */
[----:B------:R-:W-:Y:S05]  /*09d0*/  @P1 BRA `(.L_x_755) ;  /* 0x0000000400d81947 */ /* 0x000fea0003800000 */
[----:B------:R-:W-:Y:S01]  /*09e0*/  IMAD R16, R16, 0x2d0, R26 ;  /* 0x000002d010107824 */ /* 0x000fe200078e021a */
[----:B------:R-:W3:Y:S04]  /*09f0*/  LDCU.128 UR24, c[0x3][0x800] ;  /* 0x00c10000ff1877ac */ /* 0x000ee80008000c00 */
[----:B------:R-:W-:Y:S01]  /*0a00*/  LEA R16, R17, R16, 0x3 ;  /* 0x0000001011107211 */ /* 0x000fe200078e18ff */
[----:B------:R-:W4:Y:S04]  /*0a10*/  LDCU.128 UR8, c[0x3][0x820] ;  /* 0x00c10400ff0877ac */ /* 0x000f280008000c00 */
[----:B--2--5:R-:W-:Y:S01]  /*0a20*/  LDS.64 R32, [R16] ;  /* 0x0000000010207984 */ /* 0x024fe20000000a00 */
[----:B------:R-:W1:Y:S03]  /*0a30*/  LDCU.128 UR28, c[0x3][0x850] ;  /* 0x00c10a00ff1c77ac */ /* 0x000e660008000c00 */
[----:B------:R-:W2:Y:S01]  /*0a40*/  LDS.64 R10, [R16+0x2d0] ;  /* 0x0002d000100a7984 */ /* 0x000ea20000000a00 */
[----:B------:R-:W0:Y:S03]  /*0a50*/  LDCU.128 UR16, c[0x3][0x870] ;  /* 0x00c10e00ff1077ac */ /* 0x000e260008000c00 */
[----:B------:R-:W-:Y:S01]  /*0a60*/  LDS.64 R26, [R16+0x50] ;  /* 0x00005000101a7984 */ /* 0x000fe20000000a00 */
[----:B------:R-:W0:Y:S03]  /*0a70*/  LDCU.128 UR36, c[0x3][0x8a0] ;  /* 0x00c11400ff2477ac */ /* 0x000e260008000c00 */
[----:B------:R-:W3:Y:S01]  /*0a80*/  LDS.64 R14, [R16+0x280] ;  /* 0x00028000100e7984 */ /* 0x000ee20000000a00 */
[----:B------:R-:W0:Y:S03]  /*0a90*/  LDCU.128 UR32, c[0x3][0xa00] ;  /* 0x00c14000ff2077ac */ /* 0x000e260008000c00 */
[----:B------:R-:W-:Y:S01]  /*0aa0*/  LDS.64 R24, [R16+0xa0] ;  /* 0x0000a00010187984 */ /* 0x000fe20000000a00 */
[----:B------:R-:W0:Y:S03]  /*0ab0*/  LDCU.128 UR48, c[0x3][0x830] ;  /* 0x00c10600ff3077ac */ /* 0x000e260008000c00 */
[----:B------:R-:W0:Y:S01]  /*0ac0*/  LDS.64 R8, [R16+0x230] ;  /* 0x0002300010087984 */ /* 0x000e220000000a00 */
[----:B------:R-:W0:Y:S03]  /*0ad0*/  LDCU.128 UR52, c[0x3][0x880] ;  /* 0x00c11000ff3477ac */ /* 0x000e260008000c00 */
[----:B------:R-:W-:Y:S01]  /*0ae0*/  LDS.64 R22, [R16+0xf0] ;  /* 0x0000f00010167984 */ /* 0x000fe20000000a00 */
[----:B------:R-:W0:Y:S03]  /*0af0*/  LDCU.128 UR40, c[0x3][0xa50] ;  /* 0x00c14a00ff2877ac */ /* 0x000e260008000c00 */
[----:B------:R-:W-:Y:S01]  /*0b00*/  LDS.64 R18, [R16+0x190] ;  /* 0x0001900010127984 */ /* 0x000fe20000000a00 */
[----:B------:R-:W0:Y:S01]  /*0b10*/  LDCU.128 UR12, c[0x3][0xa20] ;  /* 0x00c14400ff0c77ac */ /* 0x000e220008000c00 */
[----:B------:R-:W0:Y:S01]  /*0b20*/  LDCU.128 UR20, c[0x3][0xa70] ;  /* 0x00c14e00ff1477ac */ /* 0x000e220008000c00 */
[----:B------:R-:W0:Y:S01]  /*0b30*/  LDCU.128 UR56, c[0x3][0xaa0] ;  /* 0x00c15400ff3877ac */ /* 0x000e220008000c00 */
[----:B------:R-:W0:Y:S01]  /*0b40*/  LDCU.128 UR4, c[0x3][0x810] ;  /* 0x00c10200ff0477ac */ /* 0x000e220008000c00 */
[C-C-:B--2---:R-:W-:Y:S01]  /*0b50*/  DADD R12, R32.reuse, R10.reuse ;  /* 0x00000000200c7229 */ /* 0x144fe2000000000a */
[----:B------:R-:W2:Y:S01]  /*0b60*/  LDCU.128 UR44, c[0x3][0xa10] ;  /* 0x00c14200ff2c77ac */ /* 0x000ea20008000c00 */
[----:B------:R-:W-:-:S02]  /*0b70*/  DADD R32, R32, -R10 ;  /* 0x0000000020207229 */ /* 0x000fc4000000080a */
[C-C-:B---3--:R-:W-:Y:S02]  /*0b80*/  DADD R30, R26.reuse, R14.reuse ;  /* 0x000000001a1e7229 */ /* 0x148fe4000000000e */
[----:B------:R-:W-:Y:S02]  /*0b90*/  DADD R26, R26, -R14 ;  /* 0x000000001a1a7229 */ /* 0x000fe4000000080e */
[C---:B------:R-:W-:Y:S02]  /*0ba0*/  DFMA R20, R12.reuse, UR24, RZ ;  /* 0x000000180c147c2b */ /* 0x040fe400080000ff */
[C---:B----4-:R-:W-:Y:S02]  /*0bb0*/  DFMA R14, R12.reuse, UR10, RZ ;  /* 0x0000000a0c0e7c2b */ /* 0x050fe400080000ff */
[C---:B-1----:R-:W-:Y:S02]  /*0bc0*/  DFMA R28, R12.reuse, UR28, RZ ;  /* 0x0000001c0c1c7c2b */ /* 0x042fe400080000ff */
[----:B0-----:R-:W-:-:S02]  /*0bd0*/  DFMA R42, R12, UR18, RZ ;  /* 0x000000120c2a7c2b */ /* 0x001fc400080000ff */
[----:B------:R-:W-:Y:S01]  /*0be0*/  DFMA R10, R12, UR36, RZ ;  /* 0x000000240c0a7c2b */ /* 0x000fe200080000ff */
[----:B------:R-:W0:Y:S01]  /*0bf0*/  LDS.64 R12, [R16+0x1e0] ;  /* 0x0001e000100c7984 */ /* 0x000e220000000a00 */
[----:B------:R-:W-:Y:S02]  /*0c00*/  DFMA R34, R32, UR32, RZ ;  /* 0x0000002020227c2b */ /* 0x000fe400080000ff */
[C---:B------:R-:W-:Y:S01]  /*0c10*/  DFMA R20, R30.reuse, UR26, R20 ;  /* 0x0000001a1e147c2b */ /* 0x040fe20008000014 */
[----:B------:R-:W1:Y:S01]  /*0c20*/  LDCU.128 UR24, c[0x3][0xa30] ;  /* 0x00c14600ff1877ac */ /* 0x000e620008000c00 */
[C---:B------:R-:W-:Y:S02]  /*0c30*/  DFMA R28, R30.reuse, UR30, R28 ;  /* 0x0000001e1e1c7c2b */ /* 0x040fe4000800001c */
[C---:B------:R-:W-:Y:S01]  /*0c40*/  DFMA R14, R30.reuse, UR48, R14 ;  /* 0x000000301e0e7c2b */ /* 0x040fe2000800000e */
[----:B------:R-:W3:Y:S01]  /*0c50*/  LDCU.128 UR28, c[0x3][0xa80] ;  /* 0x00c15000ff1c77ac */ /* 0x000ee20008000c00 */
[----:B------:R-:W-:-:S02]  /*0c60*/  DFMA R42, R30, UR52, R42 ;  /* 0x000000341e2a7c2b */ /* 0x000fc4000800002a */
[----:B------:R-:W-:Y:S01]  /*0c70*/  DFMA R30, R30, UR38, R10 ;  /* 0x000000261e1e7c2b */ /* 0x000fe2000800000a */
[----:B------:R-:W4:Y:S01]  /*0c80*/  LDCU.128 UR36, c[0x3][0x860] ;  /* 0x00c10c00ff2477ac */ /* 0x000f220008000c00 */
[----:B------:R-:W2:Y:S01]  /*0c90*/  LDS.64 R10, [R16+0x140] ;  /* 0x00014000100a7984 */ /* 0x000ea20000000a00 */
[----:B------:R-:W-:Y:S01]  /*0ca0*/  DFMA R34, R26, UR34, R34 ;  /* 0x000000221a227c2b */ /* 0x000fe20008000022 */
[----:B------:R-:W4:Y:S01]  /*0cb0*/  LDCU.128 UR32, c[0x3][0x8b0] ;  /* 0x00c11600ff2077ac */ /* 0x000f220008000c00 */
[C---:B------:R-:W-:Y:S02]  /*0cc0*/  DFMA R36, R32.reuse, UR40, RZ ;  /* 0x0000002820247c2b */ /* 0x040fe400080000ff */
[C---:B------:R-:W-:Y:S02]  /*0cd0*/  DFMA R38, R32.reuse, UR14, RZ ;  /* 0x0000000e20267c2b */ /* 0x040fe400080000ff */
[C---:B------:R-:W-:Y:S02]  /*0ce0*/  DFMA R44, R32.reuse, UR22, RZ ;  /* 0x00000016202c7c2b */ /* 0x040fe400080000ff */
[----:B------:R-:W-:-:S02]  /*0cf0*/  DFMA R46, R32, UR56, RZ ;  /* 0x00000038202e7c2b */ /* 0x000fc400080000ff */
[----:B------:R-:W-:Y:S01]  /*0d00*/  DFMA R32, R26, UR42, R36 ;  /* 0x0000002a1a207c2b */ /* 0x000fe20008000024 */
[----:B------:R-:W2:Y:S01]  /*0d10*/  LDCU.128 UR40, c[0x3][0xa60] ;  /* 0x00c14c00ff2877ac */ /* 0x000ea20008000c00 */
[----:B------:R-:W-:Y:S02]  /*0d20*/  DADD R40, R24, R8 ;  /* 0x0000000018287229 */ /* 0x000fe40000000008 */
[C---:B-1----:R-:W-:Y:S02]  /*0d30*/  DFMA R38, R26.reuse, UR24, R38 ;  /* 0x000000181a267c2b */ /* 0x042fe40008000026 */
[C---:B---3--:R-:W-:Y:S02]  /*0d40*/  DFMA R36, R26.reuse, UR28, R44 ;  /* 0x0000001c1a247c2b */ /* 0x048fe4000800002c */
[----:B------:R-:W-:Y:S01]  /*0d50*/  DFMA R26, R26, UR58, R46 ;  /* 0x0000003a1a1a7c2b */ /* 0x000fe2000800002e */
[----:B------:R-:W1:Y:S01]  /*0d60*/  LDCU.128 UR56, c[0x3][0xab0] ;  /* 0x00c15600ff3877ac */ /* 0x000e620008000c00 */
[----:B------:R-:W-:-:S02]  /*0d70*/  DADD R24, R24, -R8 ;  /* 0x0000000018187229 */ /* 0x000fc40000000808 */
[C---:B------:R-:W-:Y:S01]  /*0d80*/  DFMA R14, R40.reuse, UR50, R14 ;  /* 0x00000032280e7c2b */ /* 0x040fe2000800000e */
[----:B------:R-:W3:Y:S01]  /*0d90*/  LDCU.128 UR48, c[0x3][0x890] ;  /* 0x00c11200ff3077ac */ /* 0x000ee20008000c00 */
[C---:B------:R-:W-:Y:S02]  /*0da0*/  DFMA R8, R40.reuse, UR54, R42 ;  /* 0x0000003628087c2b */ /* 0x040fe4000800002a */
[C---:B------:R-:W-:Y:S01]  /*0db0*/  DFMA R20, R40.reuse, UR4, R20 ;  /* 0x0000000428147c2b */ /* 0x040fe20008000014 */
[----:B------:R-:W3:Y:S01]  /*0dc0*/  LDCU.128 UR52, c[0x3][0x840] ;  /* 0x00c10800ff3477ac */ /* 0x000ee20008000c00 */
[C---:B----4-:R-:W-:Y:S02]  /*0dd0*/  DFMA R28, R40.reuse, UR36, R28 ;  /* 0x00000024281c7c2b */ /* 0x050fe4000800001c */
[----:B------:R-:W-:Y:S01]  /*0de0*/  DFMA R30, R40, UR32, R30 ;  /* 0x00000020281e7c2b */ /* 0x000fe2000800001e */
[----:B------:R-:W4:Y:S01]  /*0df0*/  LDCU.64 UR4, c[0x3][0x8c0] ;  /* 0x00c11800ff0477ac */ /* 0x000f220008000a00 */
[----:B------:R-:W-:-:S02]  /*0e00*/  DFMA R38, R24, UR26, R38 ;  /* 0x0000001a18267c2b */ /* 0x000fc40008000026 */
[----:B------:R-:W-:Y:S01]  /*0e10*/  DFMA R36, R24, UR30, R36 ;  /* 0x0000001e18247c2b */ /* 0x000fe20008000024 */
[----:B------:R-:W4:Y:S01]  /*0e20*/  LDCU.128 UR24, c[0x3][0xa40] ;  /* 0x00c14800ff1877ac */ /* 0x000f220008000c00 */
[----:B0-----:R-:W-:Y:S02]  /*0e30*/  DADD R40, R22, R12 ;  /* 0x0000000016287229 */ /* 0x001fe4000000000c */
[C---:B--2---:R-:W-:Y:S01]  /*0e40*/  DFMA R34, R24.reuse, UR44, R34 ;  /* 0x0000002c18227c2b */ /* 0x044fe20008000022 */
[----:B------:R-:W0:Y:S01]  /*0e50*/  LDCU.128 UR28, c[0x3][0xa90] ;  /* 0x00c15200ff1c77ac */ /* 0x000e220008000c00 */
[C---:B------:R-:W-:Y:S02]  /*0e60*/  DFMA R32, R24.reuse, UR40, R32 ;  /* 0x0000002818207c2b */ /* 0x040fe40008000020 */
[----:B-1----:R-:W-:Y:S02]  /*0e70*/  DFMA R26, R24, UR56, R26 ;  /* 0x00000038181a7c2b */ /* 0x002fe4000800001a */
[----:B------:R-:W-:Y:S01]  /*0e80*/  DFMA R20, R40, UR6, R20 ;  /* 0x0000000628147c2b */ /* 0x000fe20008000014 */
[----:B------:R-:W1:Y:S01]  /*0e90*/  LDCU.64 UR6, c[0x3][0xac0] ;  /* 0x00c15800ff0677ac */ /* 0x000e620008000a00 */
[----:B------:R-:W-:-:S02]  /*0ea0*/  DADD R12, R22, -R12 ;  /* 0x00000000160c7229 */ /* 0x000fc4000000080c */
[----:B------:R-:W-:Y:S02]  /*0eb0*/  DADD R22, R10, R18 ;  /* 0x000000000a167229 */ /* 0x000fe40000000012 */
[C---:B------:R-:W-:Y:S02]  /*0ec0*/  DFMA R28, R40.reuse, UR38, R28 ;  /* 0x00000026281c7c2b */ /* 0x040fe4000800001c */
[C---:B---3--:R-:W-:Y:S02]  /*0ed0*/  DFMA R14, R40.reuse, UR52, R14 ;  /* 0x00000034280e7c2b */ /* 0x048fe4000800000e */
[C---:B------:R-:W-:Y:S02]  /*0ee0*/  DFMA R8, R40.reuse, UR48, R8 ;  /* 0x0000003028087c2b */ /* 0x040fe40008000008 */
[----:B------:R-:W-:Y:S02]  /*0ef0*/  DFMA R30, R40, UR34, R30 ;  /* 0x00000022281e7c2b */ /* 0x000fe4000800001e */
[----:B------:R-:W-:-:S02]  /*0f00*/  DADD R10, R10, -R18 ;  /* 0x000000000a0a7229 */ /* 0x000fc40000000812 */
[C---:B------:R-:W-:Y:S02]  /*0f10*/  DFMA R34, R12.reuse, UR46, R34 ;  /* 0x0000002e0c227c2b */ /* 0x040fe40008000022 */
[C---:B------:R-:W-:Y:S02]  /*0f20*/  DFMA R32, R12.reuse, UR42, R32 ;  /* 0x0000002a0c207c2b */ /* 0x040fe40008000020 */
[C---:B------:R-:W-:Y:S02]  /*0f30*/  DFMA R26, R12.reuse, UR58, R26 ;  /* 0x0000003a0c1a7c2b */ /* 0x040fe4000800001a */
[C---:B----4-:R-:W-:Y:S02]  /*0f40*/  DFMA R38, R12.reuse, UR24, R38 ;  /* 0x000000180c267c2b */ /* 0x050fe40008000026 */
[----:B0-----:R-:W-:Y:S02]  /*0f50*/  DFMA R36, R12, UR28, R36 ;  /* 0x0000001c0c247c2b */ /* 0x001fe40008000024 */
[----:B------:R-:W-:-:S02]  /*0f60*/  DFMA R20, R22, UR8, R20 ;  /* 0x0000000816147c2b */ /* 0x000fc40008000014 */
[C---:B------:R-:W-:Y:S02]  /*0f70*/  DFMA R14, R22.reuse, UR54, R14 ;  /* 0x00000036160e7c2b */ /* 0x040fe4000800000e */
[C---:B------:R-:W-:Y:S02]  /*0f80*/  DFMA R28, R22.reuse, UR16, R28 ;  /* 0x00000010161c7c2b */ /* 0x040fe4000800001c */
[C---:B------:R-:W-:Y:S02]  /*0f90*/  DFMA R8, R22.reuse, UR50, R8 ;  /* 0x0000003216087c2b */ /* 0x040fe40008000008 */
[----:B------:R-:W-:Y:S02]  /*0fa0*/  DFMA R30, R22, UR4, R30 ;  /* 0x00000004161e7c2b */ /* 0x000fe4000800001e */
[C---:B-1----:R-:W-:Y:S02]  /*0fb0*/  DFMA R26, R10.reuse, UR6, R26 ;  /* 0x000000060a1a7c2b */ /* 0x042fe4000800001a */
        /* <DEDUP_REMOVED lines=24> */
.L_x_755:
[----:B------:R-:W-:Y:S05]  /*1140*/  BSYNC.RECONVERGENT B0 ;  /* 0x0000000000007941 */ /* 0x000fea0003800200 */
.L_x_754:
[C---:B------:R-:W-:Y:S01]  /*1150*/  PRMT R7, R2.reuse, 0x5410, R7 ;  /* 0x0000541002077816 */ /* 0x040fe20000000007 */
[----:B------:R-:W-:Y:S01]  /*1160*/  UMOV UR4, 0xa64 ;  /* 0x00000a6400047882 */ /* 0x000fe20000000000 */
[----:B------:R-:W-:Y:S03]  /*1170*/  BAR.SYNC.DEFER_BLOCKING 0x0 ;  /* 0x0000000000007b1d */ /* 0x000fe60000010000 */
[----:B------:R-:W-:Y:S02]  /*1180*/  IDP.2A.LO.U16.U8 R7, R7, UR4, R6 ;  /* 0x0000000407077c26 */ /* 0x000fe40008001006 */
[----:B------:R-:W-:Y:S01]  /*1190*/  IMAD R2, R2, 0x320, R3 ;  /* 0x0000032002027824 */ /* 0x000fe200078e0203 */
[----:B------:R-:W4:Y:S01]  /*11a0*/  LDCU.128 UR12, c[0x3][0x800] ;  /* 0x00c10000ff0c77ac */ /* 0x000f220008000c00 */
[----:B------:R-:W-:Y:S01]  /*11b0*/  IMAD R7, R0, 0x3e8, R7 ;  /* 0x000003e800077824 */ /* 0x000fe200078e0207 */
[----:B------:R-:W4:Y:S03]  /*11c0*/  LDCU.128 UR16, c[0x3][0xa00] ;  /* 0x00c14000ff1077ac */ /* 0x000f260008000c00 */
[----:B0-2--5:R-:W-:Y:S01]  /*11d0*/  IMAD.WIDE R32, R7, 0x8, R4 ;  /* 0x0000000807207825 */ /* 0x025fe200078e0204 */
[----:B------:R-:W0:Y:S04]  /*11e0*/  LDCU.128 UR4, c[0x3][0x820] ;  /* 0x00c10400ff0477ac */ /* 0x000e280008000c00 */
[----:B------:R-:W2:Y:S01]  /*11f0*/  LDG.E.64.CONSTANT R4, desc[UR76][R32.64] ;  /* 0x0000004c20047981 */ /* 0x000ea2000c1e9b00 */
[----:B------:R-:W0:Y:S03]  /*1200*/  LDCU.128 UR48, c[0x3][0xa20] ;  /* 0x00c14400ff3077ac */ /* 0x000e260008000c00 */
[----:B------:R-:W2:Y:S01]  /*1210*/  LDG.E.64.CONSTANT R6, desc[UR76][R32.64+-0x48] ;  /* 0xffffb84c20067981 */ /* 0x000ea2000c1e9b00 */
[----:B------:R-:W0:Y:S03]  /*1220*/  LDCU.128 UR20, c[0x3][0x830] ;  /* 0x00c10600ff1477ac */ /* 0x000e260008000c00 */
[----:B------:R-:W2:Y:S01]  /*1230*/  LDG.E.64.CONSTANT R42, desc[UR76][R32.64+-0x40] ;  /* 0xffffc04c202a7981 */ /* 0x000ea2000c1e9b00 */
[----:B------:R-:W0:Y:S03]  /*1240*/  LDCU.128 UR24, c[0x3][0xa30] ;  /* 0x00c14600ff1877ac */ /* 0x000e260008000c00 */
[----:B------:R-:W2:Y:S01]  /*1250*/  LDG.E.64.CONSTANT R44, desc[UR76][R32.64+-0x8] ;  /* 0xfffff84c202c7981 */ /* 0x000ea2000c1e9b00 */
[----:B------:R-:W0:Y:S03]  /*1260*/  LDCU.128 UR56, c[0x3][0x810] ;  /* 0x00c10200ff3877ac */ /* 0x000e260008000c00 */
[----:B---3--:R-:W3:Y:S01]  /*1270*/  LDG.E.64.CONSTANT R14, desc[UR76][R32.64+-0x10] ;  /* 0xfffff04c200e7981 */ /* 0x008ee2000c1e9b00 */
        /* <DEDUP_REMOVED lines=8> */
[----:B------:R-:W0:Y:S03]  /*1300*/  LDCU.128 UR32, c[0x3][0xa50] ;  /* 0x00c14a00ff2077ac */ /* 0x000e260008000c00 */
[----:B------:R4:W3:Y:S01]  /*1310*/  LDG.E.64.CONSTANT R12, desc[UR76][R32.64+-0x20] ;  /* 0xffffe04c200c7981 */ /* 0x0008e2000c1e9b00 */
[----:B------:R-:W-:Y:S01]  /*1320*/  IMAD R3, R17, 0x50, R2 ;  /* 0x0000005011037824 */ /* 0x000fe200078e0202 */
[----:B------:R-:W0:Y:S04]  /*1330*/  LDCU.128 UR44, c[0x3][0x860] ;  /* 0x00c10c00ff2c77ac */ /* 0x000e280008000c00 */
[----:B------:R-:W-:Y:S01]  /*1340*/  LDS.128 R16, [R3] ;  /* 0x0000000003107984 */ /* 0x000fe20000000c00 */
[----:B------:R-:W2:Y:S03]  /*1350*/  LDCU.128 UR68, c[0x3][0xa70] ;  /* 0x00c14e00ff4477ac */ /* 0x000ea60008000c00 */
[----:B------:R-:W0:Y:S01]  /*1360*/  LDS.128 R20, [R3+0x40] ;  /* 0x0000400003147984 */ /* 0x000e220000000c00 */
[----:B------:R-:W3:Y:S03]  /*1370*/  LDCU.128 UR40, c[0x3][0xaa0] ;  /* 0x00c15400ff2877ac */ /* 0x000ee60008000c00 */
[----:B------:R-:W-:Y:S04]  /*1380*/  LDS.128 R24, [R3+0x10] ;  /* 0x0000100003187984 */ /* 0x000fe80000000c00 */
[----:B-1----:R-:W1:Y:S04]  /*1390*/  LDS.128 R28, [R3+0x30] ;  /* 0x00003000031c7984 */ /* 0x002e680000000c00 */
[----:B----4-:R-:W4:Y:S01]  /*13a0*/  LDS.128 R32, [R3+0x20] ;  /* 0x0000200003207984 */ /* 0x010f220000000c00 */
[----:B0-----:R-:W-:-:S02]  /*13b0*/  DADD R40, R16, R22 ;  /* 0x0000000010287229 */ /* 0x001fc40000000016 */
[----:B------:R-:W-:Y:S02]  /*13c0*/  DADD R16, R16, -R22 ;  /* 0x0000000010107229 */ /* 0x000fe40000000816 */
[C-C-:B------:R-:W-:Y:S02]  /*13d0*/  DADD R22, R18.reuse, R20.reuse ;  /* 0x0000000012167229 */ /* 0x140fe40000000014 */
[----:B------:R-:W-:Y:S02]  /*13e0*/  DADD R18, R18, -R20 ;  /* 0x0000000012127229 */ /* 0x000fe40000000814 */
[----:B------:R-:W-:Y:S02]  /*13f0*/  DFMA R52, R40, UR12, RZ ;  /* 0x0000000c28347c2b */ /* 0x000fe400080000ff */
[----:B------:R-:W-:Y:S02]  /*1400*/  DFMA R50, R16, UR16, RZ ;  /* 0x0000001010327c2b */ /* 0x000fe400080000ff */
[----:B------:R-:W-:-:S02]  /*1410*/  DFMA R48, R40, UR6, RZ ;  /* 0x0000000628307c2b */ /* 0x000fc400080000ff */
[----:B------:R-:W-:Y:S02]  /*1420*/  DFMA R46, R16, UR50, RZ ;  /* 0x00000032102e7c2b */ /* 0x000fe400080000ff */
[C-C-:B-1----:R-:W-:Y:S02]  /*1430*/  DADD R20, R24.reuse, R30.reuse ;  /* 0x0000000018147229 */ /* 0x142fe4000000001e */
        /* <DEDUP_REMOVED lines=10> */
[----:B------:R-:W-:Y:S01]  /*14e0*/  DFMA R46, R24, UR26, R46 ;  /* 0x0000001a182e7c2b */ /* 0x000fe2000800002e */
[----:B------:R-:W-:Y:S01]  /*14f0*/  UMOV UR36, UR8 ;  /* 0x0000000800247c82 */ /* 0x000fe20008000000 */
[C-C-:B----4-:R-:W-:Y:S01]  /*1500*/  DADD R26, R32.reuse, R34.reuse ;  /* 0x00000000201a7229 */ /* 0x150fe20000000022 */
[----:B------:R-:W-:Y:S01]  /*1510*/  UMOV UR37, UR9 ;  /* 0x0000000900257c82 */ /* 0x000fe20008000000 */
[----:B------:R-:W-:Y:S02]  /*1520*/  DADD R32, R32, -R34 ;  /* 0x0000000020207229 */ /* 0x000fe40000000822 */
[----:B------:R-:W-:Y:S02]  /*1530*/  DFMA R52, R30, UR58, R52 ;  /* 0x0000003a1e347c2b */ /* 0x000fe40008000034 */
[----:B------:R-:W-:Y:S02]  /*1540*/  DFMA R50, R28, UR74, R50 ;  /* 0x0000004a1c327c2b */ /* 0x000fe40008000032 */
[----:B------:R-:W-:-:S02]  /*1550*/  DFMA R34, R30, UR52, R48 ;  /* 0x000000341e227c2b */ /* 0x000fc40008000030 */
[----:B------:R-:W-:Y:S01]  /*1560*/  DFMA R46, R28, UR36, R46 ;  /* 0x000000241c2e7c2b */ /* 0x000fe2000800002e */
[----:B------:R-:W-:Y:S01]  /*1570*/  UMOV UR62, UR10 ;  /* 0x0000000a003e7c82 */ /* 0x000fe20008000000 */
[----:B------:R-:W-:Y:S01]  /*1580*/  UMOV UR63, UR11 ;  /* 0x0000000b003f7c82 */ /* 0x000fe20008000000 */
[----:B------:R-:W-:Y:S01]  /*1590*/  DFMA R52, R26, UR4, R52 ;  /* 0x000000041a347c2b */ /* 0x000fe20008000034 */
[----:B------:R-:W0:Y:S01]  /*15a0*/  LDCU.128 UR8, c[0x3][0xa60] ;  /* 0x00c14c00ff0877ac */ /* 0x000e220008000c00 */
[----:B------:R-:W-:Y:S02]  /*15b0*/  DFMA R50, R32, UR48, R50 ;  /* 0x0000003020327c2b */ /* 0x000fe40008000032 */
[----:B------:R-:W-:Y:S02]  /*15c0*/  DFMA R34, R26, UR54, R34 ;  /* 0x000000361a227c2b */ /* 0x000fe40008000022 */
[----:B------:R-:W-:-:S04]  /*15d0*/  DFMA R48, R32, UR62, R46 ;  /* 0x0000003e20307c2b */ /* 0x000fc8000800002e */
[C-C-:B------:R-:W-:Y:S02]  /*15e0*/  DADD R46, R52.reuse, -R50.reuse ;  /* 0x00000000342e7229 */ /* 0x140fe40000000832 */
[----:B------:R-:W-:Y:S02]  /*15f0*/  DADD R52, R52, R50 ;  /* 0x0000000034347229 */ /* 0x000fe40000000032 */
[C-C-:B------:R-:W-:Y:S02]  /*1600*/  DADD R50, R34.reuse, -R48.reuse ;  /* 0x0000000022327229 */ /* 0x140fe40000000830 */
[----:B------:R-:W-:Y:S02]  /*1610*/  DADD R34, R34, R48 ;  /* 0x0000000022227229 */ /* 0x000fe40000000030 */
[----:B------:R-:W-:Y:S02]  /*1620*/  DFMA R48, R40, UR28, RZ ;  /* 0x0000001c28307c2b */ /* 0x000fe400080000ff */
[----:B------:R-:W-:-:S06]  /*1630*/  DFMA R54, R16, UR32, RZ ;  /* 0x0000002010367c2b */ /* 0x000fcc00080000ff */
[----:B------:R-:W-:Y:S02]  /*1640*/  DFMA R48, R22, UR30, R48 ;  /* 0x0000001e16307c2b */ /* 0x000fe40008000030 */
[----:B------:R-:W-:Y:S01]  /*1650*/  DFMA R56, R18, UR34, R54 ;  /* 0x0000002212387c2b */ /* 0x000fe20008000036 */
[----:B0-----:R-:W-:Y:S01]  /*1660*/  UMOV UR64, UR10 ;  /* 0x0000000a00407c82 */ /* 0x001fe20008000000 */
[----:B------:R-:W-:Y:S01]  /*1670*/  UMOV UR65, UR11 ;  /* 0x0000000b00417c82 */ /* 0x000fe20008000000 */
[----:B------:R-:W-:Y:S01]  /*1680*/  UMOV UR60, UR8 ;  /* 0x00000008003c7c82 */ /* 0x000fe20008000000 */
[----:B------:R-:W-:Y:S01]  /*1690*/  UMOV UR61, UR9 ;  /* 0x00000009003d7c82 */ /* 0x000fe20008000000 */
[----:B------:R-:W0:Y:S01]  /*16a0*/  LDCU.128 UR8, c[0x3][0x870] ;  /* 0x00c10e00ff0877ac */ /* 0x000e220008000c00 */
[----:B------:R-:W-:Y:S02]  /*16b0*/  DFMA R54, R20, UR44, R48 ;  /* 0x0000002c14367c2b */ /* 0x000fe40008000030 */
[----:B------:R-:W-:-:S08]  /*16c0*/  DFMA R48, R24, UR60, R56 ;  /* 0x0000003c18307c2b */ /* 0x000fd00008000038 */
[----:B------:R-:W-:Y:S02]  /*16d0*/  DFMA R48, R28, UR64, R48 ;  /* 0x000000401c307c2b */ /* 0x000fe40008000030 */
[----:B--2---:R-:W-:Y:S02]  /*16e0*/  DMUL R4, R4, R46 ;  /* 0x0000002e04047228 */ /* 0x004fe40000000000 */
[----:B------:R-:W-:Y:S02]  /*16f0*/  DMUL R6, R6, R52 ;  /* 0x0000003406067228 */ /* 0x000fe40000000000 */
[----:B------:R-:W-:Y:S02]  /*1700*/  DFMA R46, R30, UR46, R54 ;  /* 0x0000002e1e2e7c2b */ /* 0x000fe40008000036 */
[----:B------:R-:W-:Y:S02]  /*1710*/  DMUL R42, R42, R34 ;  /* 0x000000222a2a7228 */ /* 0x000fe40000000000 */
[----:B------:R-:W-:-:S02]  /*1720*/  DMUL R44, R44, R50 ;  /* 0x000000322c2c7228 */ /* 0x000fc40000000000 */
[----:B------:R-:W-:Y:S02]  /*1730*/  DADD R34, R4, R6 ;  /* 0x0000000004227229 */ /* 0x000fe40000000006 */
[----:B0-----:R-:W-:Y:S02]  /*1740*/  DFMA R50, R26, UR8, R46 ;  /* 0x000000081a327c2b */ /* 0x001fe4000800002e */
[----:B------:R-:W-:Y:S02]  /*1750*/  DFMA R52, R32, UR68, R48 ;  /* 0x0000004420347c2b */ /* 0x000fe40008000030 */
[----:B------:R-:W-:Y:S02]  /*1760*/  DADD R46, R44, R42 ;  /* 0x000000002c2e7229 */ /* 0x000fe4000000002a */
[----:B------:R-:W-:Y:S01]  /*1770*/  DFMA R48, R34, UR58, RZ ;  /* 0x0000003a22307c2b */ /* 0x000fe200080000ff */
[----:B------:R-:W-:Y:S01]  /*1780*/  UMOV UR58, UR36 ;  /* 0x00000024003a7c82 */ /* 0x000fe20008000000 */
[----:B------:R-:W-:Y:S01]  /*1790*/  UMOV UR59, UR37 ;  /* 0x00000025003b7c82 */ /* 0x000fe20008000000 */
[----:B------:R-:W0:Y:S01]  /*17a0*/  LDCU.128 UR36, c[0x3][0x8a0] ;  /* 0x00c11400ff2477ac */ /* 0x000e220008000c00 */
[----:B------:R-:W-:-:S02]  /*17b0*/  DADD R54, R50, -R52 ;  /* 0x0000000032367229 */ /* 0x000fc40000000834 */
[----:B------:R-:W-:Y:S02]  /*17c0*/  DADD R50, R50, R52 ;  /* 0x0000000032327229 */ /* 0x000fe40000000034 */
[----:B------:R-:W-:Y:S01]  /*17d0*/  DFMA R52, R34, UR4, RZ ;  /* 0x0000000422347c2b */ /* 0x000fe200080000ff */
[----:B------:R-:W-:Y:S01]  /*17e0*/  UMOV UR4, UR58 ;  /* 0x0000003a00047c82 */ /* 0x000fe20008000000 */
[----:B------:R-:W-:Y:S01]  /*17f0*/  DFMA R48, R46, UR52, R48 ;  /* 0x000000342e307c2b */ /* 0x000fe20008000030 */
[----:B------:R-:W-:Y:S01]  /*1800*/  UMOV UR5, UR59 ;  /* 0x0000003b00057c82 */ /* 0x000fe20008000000 */
[----:B------:R-:W-:Y:S01]  /*1810*/  DFMA R56, R34, UR56, RZ ;  /* 0x0000003822387c2b */ /* 0x000fe200080000ff */
[----:B------:R-:W-:Y:S01]  /*1820*/  UMOV UR52, UR64 ;  /* 0x0000004000347c82 */ /* 0x000fe20008000000 */
[----:B------:R-:W-:Y:S01]  /*1830*/  UMOV UR53, UR65 ;  /* 0x0000004100357c82 */ /* 0x000fe20008000000 */
[----:B------:R-:W1:Y:S01]  /*1840*/  LDCU.128 UR56, c[0x3][0xa80] ;  /* 0x00c15000ff3877ac */ /* 0x000e620008000c00 */
[----:B------:R-:W2:Y:S04]  /*1850*/  LDCU.128 UR64, c[0x3][0x880] ;  /* 0x00c11000ff4077ac */ /* 0x000ea80008000c00 */
[----:B------:R-:W-:-:S02]  /*1860*/  DFMA R56, R46, UR22, R56 ;  /* 0x000000162e387c2b */ /* 0x000fc40008000038 */
[----:B------:R-:W-:Y:S01]  /*1870*/  DFMA R52, R46, UR54, R52 ;  /* 0x000000362e347c2b */ /* 0x000fe20008000034 */
[----:B------:R-:W-:Y:S01]  /*1880*/  UMOV UR22, UR52 ;  /* 0x0000003400167c82 */ /* 0x000fe20008000000 */
[----:B------:R-:W-:Y:S01]  /*1890*/  UMOV UR23, UR53 ;  /* 0x0000003500177c82 */ /* 0x000fe20008000000 */
[----:B---3--:R-:W-:Y:S01]  /*18a0*/  DMUL R14, R14, R54 ;  /* 0x000000360e0e7228 */ /* 0x008fe20000000000 */
[----:B------:R-:W3:Y:S01]  /*18b0*/  LDCU.128 UR52, c[0x3][0x8b0] ;  /* 0x00c11600ff3477ac */ /* 0x000ee20008000c00 */
[----:B------:R-:W-:Y:S02]  /*18c0*/  DMUL R10, R10, R50 ;  /* 0x000000320a0a7228 */ /* 0x000fe40000000000 */
[----:B------:R-:W-:Y:S02]  /*18d0*/  DFMA R50, R40, UR10, RZ ;  /* 0x0000000a28327c2b */ /* 0x000fe400080000ff */
[----:B------:R-:W-:Y:S02]  /*18e0*/  DFMA R54, R16, UR70, RZ ;  /* 0x0000004610367c2b */ /* 0x000fe400080000ff */
[----:B0-----:R-:W-:-:S02]  /*18f0*/  DFMA R40, R40, UR36, RZ ;  /* 0x0000002428287c2b */ /* 0x001fc400080000ff */
[----:B------:R-:W-:Y:S02]  /*1900*/  DFMA R16, R16, UR40, RZ ;  /* 0x0000002810107c2b */ /* 0x000fe400080000ff */
[----:B--2---:R-:W-:Y:S02]  /*1910*/  DFMA R50, R22, UR64, R50 ;  /* 0x0000004016327c2b */ /* 0x004fe40008000032 */
[----:B-1----:R-:W-:Y:S02]  /*1920*/  DFMA R54, R18, UR56, R54 ;  /* 0x0000003812367c2b */ /* 0x002fe40008000036 */
[----:B------:R-:W-:Y:S02]  /*1930*/  DFMA R40, R22, UR38, R40 ;  /* 0x0000002616287c2b */ /* 0x000fe40008000028 */
[----:B------:R-:W-:Y:S02]  /*1940*/  DFMA R18, R18, UR42, R16 ;  /* 0x0000002a12127c2b */ /* 0x000fe40008000010 */
[----:B------:R-:W-:-:S02]  /*1950*/  DADD R16, R14, R10 ;  /* 0x000000000e107229 */ /* 0x000fc4000000000a */
[C---:B------:R-:W-:Y:S02]  /*1960*/  DFMA R50, R20.reuse, UR66, R50 ;  /* 0x0000004214327c2b */ /* 0x040fe40008000032 */
[----:B---3--:R-:W-:Y:S02]  /*1970*/  DFMA R40, R20, UR52, R40 ;  /* 0x0000003414287c2b */ /* 0x008fe40008000028 */
[----:B------:R-:W-:Y:S02]  /*1980*/  DADD R20, -R4, R6 ;  /* 0x0000000004147229 */ /* 0x000fe40000000106 */
[C---:B------:R-:W-:Y:S02]  /*1990*/  DFMA R56, R16.reuse, UR44, R56 ;  /* 0x0000002c10387c2b */ /* 0x040fe40008000038 */
[C---:B------:R-:W-:Y:S01]  /*19a0*/  DFMA R48, R16.reuse, UR46, R48 ;  /* 0x0000002e10307c2b */ /* 0x040fe20008000030 */
[----:B------:R-:W0:Y:S01]  /*19b0*/  LDCU.128 UR44, c[0x3][0xab0] ;  /* 0x00c15600ff2c77ac */ /* 0x000e220008000c00 */
[----:B------:R-:W-:-:S02]  /*19c0*/  DFMA R52, R16, UR8, R52 ;  /* 0x0000000810347c2b */ /* 0x000fc40008000034 */
[----:B------:R-:W-:Y:S01]  /*19d0*/  DFMA R22, R20, UR72, RZ ;  /* 0x0000004814167c2b */ /* 0x000fe200080000ff */
[----:B------:R-:W-:Y:S01]  /*19e0*/  UMOV UR8, UR62 ;  /* 0x0000003e00087c82 */ /* 0x000fe20008000000 */
[----:B------:R-:W-:Y:S01]  /*19f0*/  UMOV UR9, UR63 ;  /* 0x0000003f00097c82 */ /* 0x000fe20008000000 */
[----:B------:R-:W-:Y:S01]  /*1a00*/  UMOV UR72, UR60 ;  /* 0x0000003c00487c82 */ /* 0x000fe20008000000 */
[----:B------:R-:W-:Y:S01]  /*1a10*/  UMOV UR73, UR61 ;  /* 0x0000003d00497c82 */ /* 0x000fe20008000000 */
[----:B------:R-:W1:Y:S01]  /*1a20*/  LDCU.128 UR60, c[0x3][0x890] ;  /* 0x00c11200ff3c77ac */ /* 0x000e620008000c00 */
[C---:B------:R-:W-:Y:S02]  /*1a30*/  DFMA R54, R24.reuse, UR58, R54 ;  /* 0x0000003a18367c2b */ /* 0x040fe40008000036 */
[----:B0-----:R-:W-:Y:S02]  /*1a40*/  DFMA R18, R24, UR44, R18 ;  /* 0x0000002c18127c2b */ /* 0x001fe40008000012 */
[----:B------:R-:W-:-:S02]  /*1a50*/  DADD R24, -R44, R42 ;  /* 0x000000002c187229 */ /* 0x000fc4000000012a */
[C---:B------:R-:W-:Y:S02]  /*1a60*/  DFMA R40, R30.reuse, UR54, R40 ;  /* 0x000000361e287c2b */ /* 0x040fe40008000028 */
[----:B-1----:R-:W-:-:S04]  /*1a70*/  DFMA R50, R30, UR60, R50 ;  /* 0x0000003c1e327c2b */ /* 0x002fc80008000032 */
[----:B------:R-:W-:Y:S01]  /*1a80*/  DFMA R22, R24, UR26, R22 ;  /* 0x0000001a18167c2b */ /* 0x000fe20008000016 */
[----:B------:R-:W-:Y:S01]  /*1a90*/  UMOV UR26, UR72 ;  /* 0x00000048001a7c82 */ /* 0x000fe20008000000 */
[----:B------:R-:W-:Y:S01]  /*1aa0*/  UMOV UR27, UR73 ;  /* 0x00000049001b7c82 */ /* 0x000fe20008000000 */
[----:B------:R-:W-:Y:S01]  /*1ab0*/  DFMA R30, R20, UR74, RZ ;  /* 0x0000004a141e7c2b */ /* 0x000fe200080000ff */
[----:B------:R-:W0:Y:S01]  /*1ac0*/  LDCU.128 UR72, c[0x3][0xa90] ;  /* 0x00c15200ff4877ac */ /* 0x000e220008000c00 */
[----:B------:R-:W-:Y:S02]  /*1ad0*/  DFMA R18, R28, UR46, R18 ;  /* 0x0000002e1c127c2b */ /* 0x000fe40008000012 */
[----:B------:R-:W-:Y:S02]  /*1ae0*/  DFMA R50, R26, UR62, R50 ;  /* 0x0000003e1a327c2b */ /* 0x000fe40008000032 */
[----:B0-----:R-:W-:Y:S02]  /*1af0*/  DFMA R54, R28, UR72, R54 ;  /* 0x000000481c367c2b */ /* 0x001fe40008000036 */
[----:B------:R-:W-:Y:S01]  /*1b00*/  DFMA R28, R24, UR4, R30 ;  /* 0x00000004181c7c2b */ /* 0x000fe2000800001e */
[----:B------:R-:W0:Y:S01]  /*1b10*/  LDCU.64 UR4, c[0x3][0x8c0] ;  /* 0x00c11800ff0477ac */ /* 0x000e220008000a00 */
[----:B------:R-:W-:Y:S01]  /*1b20*/  DFMA R30, R20, UR48, RZ ;  /* 0x00000030141e7c2b */ /* 0x000fe200080000ff */
[----:B------:R-:W-:Y:S01]  /*1b30*/  UMOV UR48, UR8 ;  /* 0x0000000800307c82 */ /* 0x000fe20008000000 */
[----:B------:R-:W-:Y:S01]  /*1b40*/  UMOV UR49, UR9 ;  /* 0x0000000900317c82 */ /* 0x000fe20008000000 */
[----:B------:R-:W1:Y:S01]  /*1b50*/  LDCU.64 UR8, c[0x3][0xac0] ;  /* 0x00c15800ff0877ac */ /* 0x000e620008000a00 */
[----:B------:R-:W-:-:S02]  /*1b60*/  DFMA R58, R32, UR74, R54 ;  /* 0x0000004a203a7c2b */ /* 0x000fc40008000036 */
[----:B0-----:R-:W-:Y:S02]  /*1b70*/  DFMA R26, R26, UR4, R40 ;  /* 0x000000041a1a7c2b */ /* 0x001fe40008000028 */
[----:B-1----:R-:W-:-:S04]  /*1b80*/  DFMA R54, R32, UR8, R18 ;  /* 0x0000000820367c2b */ /* 0x002fc80008000012 */
[C-C-:B------:R-:W-:Y:S02]  /*1b90*/  DADD R18, R50.reuse, R58.reuse ;  /* 0x0000000032127229 */ /* 0x140fe4000000003a */
[----:B------:R-:W-:-:S06]  /*1ba0*/  DADD R40, R50, -R58 ;  /* 0x0000000032287229 */ /* 0x000fcc000000083a */
[----:B------:R-:W-:Y:S02]  /*1bb0*/  DMUL R38, R38, R18 ;  /* 0x0000001226267228 */ /* 0x000fe40000000000 */
[----:B------:R-:W0:Y:S01]  /*1bc0*/  S2R R19, SR_TID.X ;  /* 0x0000000000137919 */ /* 0x000e220000002100 */
[C-C-:B------:R-:W-:Y:S02]  /*1bd0*/  DADD R32, R26.reuse, -R54.reuse ;  /* 0x000000001a207229 */ /* 0x140fe40000000836 */
[----:B------:R-:W-:Y:S02]  /*1be0*/  DADD R26, R26, R54 ;  /* 0x000000001a1a7229 */ /* 0x000fe40000000036 */
[C---:B------:R-:W-:Y:S02]  /*1bf0*/  DFMA R54, R34.reuse, UR12, RZ ;  /* 0x0000000c22367c2b */ /* 0x040fe400080000ff */
[----:B------:R-:W-:Y:S02]  /*1c00*/  DFMA R50, R34, UR14, RZ ;  /* 0x0000000e22327c2b */ /* 0x000fe400080000ff */
[----:B------:R-:W-:-:S02]  /*1c10*/  DMUL R36, R36, R40 ;  /* 0x0000002824247228 */ /* 0x000fc40000000000 */
[----:B------:R-:W-:Y:S02]  /*1c20*/  DFMA R40, R20, UR16, RZ ;  /* 0x0000001014287c2b */ /* 0x000fe400080000ff */
[----:B------:R-:W-:Y:S02]  /*1c30*/  DFMA R34, R46, UR6, R54 ;  /* 0x000000062e227c2b */ /* 0x000fe40008000036 */
[----:B------:R-:W-:Y:S02]  /*1c40*/  DFMA R20, R20, UR18, RZ ;  /* 0x0000001214147c2b */ /* 0x000fe400080000ff */
[----:B------:R-:W-:Y:S02]  /*1c50*/  DFMA R46, R46, UR20, R50 ;  /* 0x000000142e2e7c2b */ /* 0x000fe40008000032 */
[----:B------:R-:W-:Y:S02]  /*1c60*/  DADD R50, -R14, R10 ;  /* 0x000000000e327229 */ /* 0x000fe4000000010a */
[----:B------:R-:W-:-:S02]  /*1c70*/  DFMA R40, R24, UR50, R40 ;  /* 0x0000003218287c2b */ /* 0x000fc40008000028 */
[C---:B------:R-:W-:Y:S02]  /*1c80*/  DFMA R20, R24.reuse, UR24, R20 ;  /* 0x0000001818147c2b */ /* 0x040fe40008000014 */
[----:B------:R-:W-:Y:S02]  /*1c90*/  DFMA R30, R24, UR48, R30 ;  /* 0x00000030181e7c2b */ /* 0x000fe4000800001e */
[C---:B------:R-:W-:Y:S02]  /*1ca0*/  DFMA R34, R16.reuse, UR28, R34 ;  /* 0x0000001c10227c2b */ /* 0x040fe40008000022 */
[----:B------:R-:W-:Y:S02]  /*1cb0*/  DFMA R46, R16, UR30, R46 ;  /* 0x0000001e102e7c2b */ /* 0x000fe4000800002e */
[----:B------:R-:W-:Y:S02]  /*1cc0*/  DMUL R16, R8, R26 ;  /* 0x0000001a08107228 */ /* 0x000fe40000000000 */
[----:B------:R-:W-:-:S02]  /*1cd0*/  DADD R8, R36, R38 ;  /* 0x0000000024087229 */ /* 0x000fc40000000026 */
[C---:B------:R-:W-:Y:S02]  /*1ce0*/  DFMA R22, R50.reuse, UR26, R22 ;  /* 0x0000001a32167c2b */ /* 0x040fe40008000016 */
[C---:B------:R-:W-:Y:S02]  /*1cf0*/  DFMA R28, R50.reuse, UR22, R28 ;  /* 0x00000016321c7c2b */ /* 0x040fe4000800001c */
[C---:B------:R-:W-:Y:S02]  /*1d00*/  DFMA R40, R50.reuse, UR32, R40 ;  /* 0x0000002032287c2b */ /* 0x040fe40008000028 */
[C---:B------:R-:W-:Y:S02]  /*1d10*/  DFMA R20, R50.reuse, UR34, R20 ;  /* 0x0000002232147c2b */ /* 0x040fe40008000014 */
[----:B------:R-:W-:Y:S02]  /*1d20*/  DFMA R30, R50, UR68, R30 ;  /* 0x00000044321e7c2b */ /* 0x000fe4000800001e */
[----:B------:R-:W-:-:S02]  /*1d30*/  DADD R24, -R36, R38 ;  /* 0x0000000024187229 */ /* 0x000fc40000000126 */
[----:B------:R-:W-:Y:S02]  /*1d40*/  DMUL R12, R12, R32 ;  /* 0x000000200c0c7228 */ /* 0x000fe40000000000 */
[C---:B------:R-:W-:Y:S02]  /*1d50*/  DFMA R46, R8.reuse, UR64, R46 ;  /* 0x00000040082e7c2b */ /* 0x040fe4000800002e */
[C---:B------:R-:W-:Y:S02]  /*1d60*/  DFMA R56, R8.reuse, UR66, R56 ;  /* 0x0000004208387c2b */ /* 0x040fe40008000038 */
[C---:B------:R-:W-:Y:S02]  /*1d70*/  DFMA R34, R8.reuse, UR10, R34 ;  /* 0x0000000a08227c2b */ /* 0x040fe40008000022 */
[C---:B------:R-:W-:Y:S02]  /*1d80*/  DFMA R48, R8.reuse, UR60, R48 ;  /* 0x0000003c08307c2b */ /* 0x040fe40008000030 */
[----:B------:R-:W-:Y:S01]  /*1d90*/  DFMA R52, R8, UR62, R52 ;  /* 0x0000003e08347c2b */ /* 0x000fe20008000034 */
[----:B0-----:R-:W-:Y:S01]  /*1da0*/  LOP3.LUT R8, R19, 0xffff, RZ, 0xc0, !PT ;  /* 0x0000ffff13087812 */ /* 0x001fe200078ec0ff */
[----:B------:R-:W-:-:S02]  /*1db0*/  DFMA R20, R24, UR56, R20 ;  /* 0x0000003818147c2b */ /* 0x000fc40008000014 */
[C---:B------:R-:W-:Y:S02]  /*1dc0*/  DFMA R22, R24.reuse, UR58, R22 ;  /* 0x0000003a18167c2b */ /* 0x040fe40008000016 */
[C---:B------:R-:W-:Y:S01]  /*1dd0*/  DFMA R40, R24.reuse, UR70, R40 ;  /* 0x0000004618287c2b */ /* 0x040fe20008000028 */
[----:B------:R-:W-:Y:S01]  /*1de0*/  IMAD R8, R8, 0xcccd, RZ ;  /* 0x0000cccd08087824 */ /* 0x000fe200078e02ff */
[C---:B------:R-:W-:Y:S02]  /*1df0*/  DFMA R28, R24.reuse, UR72, R28 ;  /* 0x00000048181c7c2b */ /* 0x040fe4000800001c */
[----:B------:R-:W-:Y:S02]  /*1e00*/  DFMA R30, R24, UR74, R30 ;  /* 0x0000004a181e7c2b */ /* 0x000fe4000800001e */
[C-C-:B------:R-:W-:Y:S02]  /*1e10*/  DADD R26, R12.reuse, R16.reuse ;  /* 0x000000000c1a7229 */ /* 0x140fe40000000010 */
[----:B------:R-:W-:Y:S01]  /*1e20*/  DADD R24, -R12, R16 ;  /* 0x000000000c187229 */ /* 0x000fe20000000110 */
[----:B------:R-:W-:-:S04]  /*1e30*/  SHF.R.U32.HI R9, RZ, 0x13, R8 ;  /* 0x00000013ff097819 */ /* 0x000fc80000011608 */
[----:B------:R-:W-:Y:S01]  /*1e40*/  PRMT R8, R9, 0x9910, RZ ;  /* 0x0000991009087816 */ /* 0x000fe200000000ff */
        /* <DEDUP_REMOVED lines=9> */
[----:B------:R-:W-:Y:S01]  /*1ee0*/  DFMA R28, R24, UR46, R28 ;  /* 0x0000002e181c7c2b */ /* 0x000fe2000800001c */
[----:B------:R-:W-:Y:S01]  /*1ef0*/  IMAD R8, R8, 0xa, RZ ;  /* 0x0000000a08087824 */ /* 0x000fe200078e02ff */
[----:B------:R-:W-:Y:S01]  /*1f00*/  DADD R30, R46, -R20 ;  /* 0x000000002e1e7229 */ /* 0x000fe20000000814 */
[----:B------:R-:W-:Y:S02]  /*1f10*/  BAR.SYNC.DEFER_BLOCKING 0x0 ;  /* 0x0000000000007b1d */ /* 0x000fe40000010000 */
[----:B------:R-:W-:-:S04]  /*1f20*/  IMAD.MOV R8, RZ, RZ, -R8 ;  /* 0x000000ffff087224 */ /* 0x000fc800078e0a08 */
[----:B------:R-:W-:Y:S02]  /*1f30*/  DADD R24, R34, -R40 ;  /* 0x0000000022187229 */ /* 0x000fe40000000828 */
[----:B------:R-:W-:Y:S02]  /*1f40*/  DADD R46, R46, R20 ;  /* 0x000000002e2e7229 */ /* 0x000fe40000000014 */
[----:B------:R-:W-:Y:S02]  /*1f50*/  DADD R34, R34, R40 ;  /* 0x0000000022227229 */ /* 0x000fe40000000028 */
[C-C-:B------:R-:W-:Y:S02]  /*1f60*/  DADD R22, R52.reuse, -R32.reuse ;  /* 0x0000000034167229 */ /* 0x140fe40000000820 */
[----:B------:R-:W-:Y:S02]  /*1f70*/  DADD R20, R52, R32 ;  /* 0x0000000034147229 */ /* 0x000fe40000000020 */
[----:B------:R-:W-:-:S02]  /*1f80*/  DADD R32, R56, -R26 ;  /* 0x0000000038207229 */ /* 0x000fc4000000081a */
[----:B------:R-:W-:Y:S02]  /*1f90*/  DADD R40, R48, -R28 ;  /* 0x0000000030287229 */ /* 0x000fe4000000081c */
[----:B------:R-:W-:Y:S02]  /*1fa0*/  DADD R26, R56, R26 ;  /* 0x00000000381a7229 */ /* 0x000fe4000000001a */
[----:B------:R-:W-:Y:S01]  /*1fb0*/  DADD R28, R48, R28 ;  /* 0x00000000301c7229 */ /* 0x000fe2000000001c */
[----:B------:R-:W-:Y:S01]  /*1fc0*/  PRMT R8, R8, 0x7710, RZ ;  /* 0x0000771008087816 */ /* 0x000fe200000000ff */
[----:B------:R0:W-:Y:S01]  /*1fd0*/  STS.128 [R3+0x20], R20 ;  /* 0x0000201403007388 */ /* 0x0001e20000000c00 */
[----:B------:R-:W-:Y:S02]  /*1fe0*/  BSSY.RECONVERGENT B0, `(.L_x_756) ;  /* 0x000007f000007945 */ /* 0x000fe40003800200 */
[----:B------:R-:W-:Y:S01]  /*1ff0*/  IADD3 R8, PT, PT, R8, R19, RZ ;  /* 0x0000001308087210 */ /* 0x000fe20007ffe0ff */
        /* <DEDUP_REMOVED lines=8> */
[----:B------:R-:W-:Y:S01]  /*2080*/  LOP3.LUT R8, R8, 0xffff, RZ, 0xc0, !PT ;  /* 0x0000ffff08087812 */ /* 0x000fe200078ec0ff */
[----:B------:R-:W-:Y:S06]  /*2090*/  BAR.SYNC.DEFER_BLOCKING 0x0 ;  /* 0x0000000000007b1d */ /* 0x000fec0000010000 */
[----:B------:R-:W-:Y:S05]  /*20a0*/  @P2 BRA `(.L_x_757) ;  /* 0x0000000400c82947 */ /* 0x000fea0003800000 */
[----:B0-----:R-:W-:Y:S01]  /*20b0*/  IMAD R3, R8, -0x48, R3 ;  /* 0xffffffb808037824 */ /* 0x001fe200078e0203 */
[----:B------:R-:W0:Y:S04]  /*20c0*/  LDCU.128 UR56, c[0x3][0x810] ;  /* 0x00c10200ff3877ac */ /* 0x000e280008000c00 */
[----:B------:R-:W-:Y:S01]  /*20d0*/  LDS.64 R26, [R3] ;  /* 0x00000000031a7984 */ /* 0x000fe20000000a00 */
[----:B------:R-:W1:Y:S03]  /*20e0*/  LDCU.64 UR22, c[0x3][0x820] ;  /* 0x00c10400ff1677ac */ /* 0x000e660008000a00 */
[----:B------:R-:W2:Y:S01]  /*20f0*/  LDS.64 R20, [R3+0x2d0] ;  /* 0x0002d00003147984 */ /* 0x000ea20000000a00 */
[----:B------:R-:W3:Y:S03]  /*2100*/  LDCU.128 UR44, c[0x3][0xa10] ;  /* 0x00c14200ff2c77ac */ /* 0x000ee60008000c00 */
[----:B------:R-:W-:Y:S01]  /*2110*/  LDS.64 R48, [R3+0x50] ;  /* 0x0000500003307984 */ /* 0x000fe20000000a00 */
[----:B------:R-:W4:Y:S03]  /*2120*/  LDCU.64 UR4, c[0x3][0x838] ;  /* 0x00c10700ff0477ac */ /* 0x000f260008000a00 */
[----:B------:R-:W5:Y:S01]  /*2130*/  LDS.64 R24, [R3+0x280] ;  /* 0x0002800003187984 */ /* 0x000f620000000a00 */
[----:B------:R-:W4:Y:S03]  /*2140*/  LDCU.128 UR52, c[0x3][0x840] ;  /* 0x00c10800ff3477ac */ /* 0x000f260008000c00 */
[----:B------:R-:W-:Y:S01]  /*2150*/  LDS.64 R54, [R3+0xa0] ;  /* 0x0000a00003367984 */ /* 0x000fe20000000a00 */
[----:B------:R-:W4:Y:S03]  /*2160*/  LDCU.64 UR8, c[0x3][0xa38] ;  /* 0x00c14700ff0877ac */ /* 0x000f260008000a00 */
[----:B------:R-:W4:Y:S01]  /*2170*/  LDS.64 R28, [R3+0x230] ;  /* 0x00023000031c7984 */ /* 0x000f220000000a00 */
[----:B------:R-:W4:Y:S03]  /*2180*/  LDCU.64 UR26, c[0x3][0xa20] ;  /* 0x00c14400ff1a77ac */ /* 0x000f260008000a00 */
[----:B------:R-:W-:Y:S01]  /*2190*/  LDS.64 R50, [R3+0xf0] ;  /* 0x0000f00003327984 */ /* 0x000fe20000000a00 */
[----:B------:R-:W4:Y:S03]  /*21a0*/  LDCU.128 UR60, c[0x3][0x880] ;  /* 0x00c11000ff3c77ac */ /* 0x000f260008000c00 */
[----:B------:R-:W4:Y:S01]  /*21b0*/  LDS.64 R52, [R3+0x1e0] ;  /* 0x0001e00003347984 */ /* 0x000f220000000a00 */
[----:B------:R-:W4:Y:S01]  /*21c0*/  LDCU.128 UR64, c[0x3][0x890] ;  /* 0x00c11200ff4077ac */ /* 0x000f220008000c00 */
[----:B--2---:R-:W-:-:S02]  /*21d0*/  DADD R22, R26, R20 ;  /* 0x000000001a167229 */ /* 0x004fc40000000014 */
[----:B------:R-:W-:Y:S02]  /*21e0*/  DADD R26, R26, -R20 ;  /* 0x000000001a1a7229 */ /* 0x000fe40000000814 */
[----:B-----5:R-:W-:-:S04]  /*21f0*/  DADD R46, R48, R24 ;  /* 0x00000000302e7229 */ /* 0x020fc80000000018 */
[C---:B------:R-:W-:Y:S02]  /*2200*/  DFMA R34, R22.reuse, UR12, RZ ;  /* 0x0000000c16227c2b */ /* 0x040fe400080000ff */
[C---:B------:R-:W-:Y:S02]  /*2210*/  DFMA R40, R22.reuse, UR14, RZ ;  /* 0x0000000e16287c2b */ /* 0x040fe400080000ff */
[C---:B0-----:R-:W-:Y:S02]  /*2220*/  DFMA R30, R22.reuse, UR56, RZ ;  /* 0x00000038161e7c2b */ /* 0x041fe400080000ff */
[----:B------:R-:W-:Y:S01]  /*2230*/  DFMA R32, R22, UR58, RZ ;  /* 0x0000003a16207c2b */ /* 0x000fe200080000ff */
[----:B------:R-:W0:Y:S01]  /*2240*/  LDCU.128 UR56, c[0x3][0xa40] ;  /* 0x00c14800ff3877ac */ /* 0x000e220008000c00 */
[----:B------:R-:W-:Y:S02]  /*2250*/  DADD R48, R48, -R24 ;  /* 0x0000000030307229 */ /* 0x000fe40000000818 */
[----:B-1----:R-:W-:Y:S01]  /*2260*/  DFMA R20, R22, UR22, RZ ;  /* 0x0000001616147c2b */ /* 0x002fe200080000ff */
[----:B------:R-:W1:Y:S01]  /*2270*/  LDCU.64 UR22, c[0x3][0x8c0] ;  /* 0x00c11800ff1677ac */ /* 0x000e620008000a00 */
[----:B---3--:R-:W-:-:S02]  /*2280*/  DFMA R56, R26, UR44, RZ ;  /* 0x0000002c1a387c2b */ /* 0x008fc400080000ff */
[C---:B------:R-:W-:Y:S02]  /*2290*/  DFMA R34, R46.reuse, UR6, R34 ;  /* 0x000000062e227c2b */ /* 0x040fe40008000022 */
[C---:B------:R-:W-:Y:S02]  /*22a0*/  DFMA R40, R46.reuse, UR20, R40 ;  /* 0x000000142e287c2b */ /* 0x040fe40008000028 */
[C---:B----4-:R-:W-:Y:S01]  /*22b0*/  DFMA R30, R46.reuse, UR4, R30 ;  /* 0x000000042e1e7c2b */ /* 0x050fe2000800001e */
[----:B------:R-:W2:Y:S01]  /*22c0*/  LDCU.64 UR4, c[0x3][0xa58] ;  /* 0x00c14b00ff0477ac */ /* 0x000ea20008000a00 */
[C---:B------:R-:W-:Y:S02]  /*22d0*/  DFMA R32, R46.reuse, UR52, R32 ;  /* 0x000000342e207c2b */ /* 0x040fe40008000020 */
[----:B------:R-:W-:Y:S01]  /*22e0*/  DFMA R46, R46, UR54, R20 ;  /* 0x000000362e2e7c2b */ /* 0x000fe20008000014 */
[----:B------:R-:W3:Y:S01]  /*22f0*/  LDCU.128 UR52, c[0x3][0xa90] ;  /* 0x00c15200ff3477ac */ /* 0x000ee20008000c00 */
[----:B------:R-:W-:-:S02]  /*2300*/  DFMA R24, R26, UR46, RZ ;  /* 0x0000002e1a187c2b */ /* 0x000fc400080000ff */
[----:B------:R-:W-:Y:S01]  /*2310*/  DFMA R56, R48, UR8, R56 ;  /* 0x0000000830387c2b */ /* 0x000fe20008000038 */
[----:B------:R-:W4:Y:S01]  /*2320*/  LDCU.128 UR44, c[0x3][0x860] ;  /* 0x00c10c00ff2c77ac */ /* 0x000f220008000c00 */
[C---:B------:R-:W-:Y:S02]  /*2330*/  DFMA R20, R26.reuse, UR16, RZ ;  /* 0x000000101a147c2b */ /* 0x040fe400080000ff */
[C---:B------:R-:W-:Y:S01]  /*2340*/  DFMA R22, R26.reuse, UR18, RZ ;  /* 0x000000121a167c2b */ /* 0x040fe200080000ff */
[----:B------:R-:W5:Y:S01]  /*2350*/  LDCU.64 UR8, c[0x3][0x870] ;  /* 0x00c10e00ff0877ac */ /* 0x000f620008000a00 */
[----:B------:R-:W-:Y:S02]  /*2360*/  DFMA R26, R26, UR26, RZ ;  /* 0x0000001a1a1a7c2b */ /* 0x000fe400080000ff */
[C---:B0-----:R-:W-:Y:S01]  /*2370*/  DFMA R24, R48.reuse, UR56, R24 ;  /* 0x0000003830187c2b */ /* 0x041fe20008000018 */
[----:B------:R-:W0:Y:S01]  /*2380*/  LDCU.64 UR26, c[0x3][0xac0] ;  /* 0x00c15800ff1a77ac */ /* 0x000e220008000a00 */
[----:B------:R-:W-:-:S02]  /*2390*/  DFMA R20, R48, UR50, R20 ;  /* 0x0000003230147c2b */ /* 0x000fc40008000014 */
[C---:B------:R-:W-:Y:S02]  /*23a0*/  DFMA R22, R48.reuse, UR24, R22 ;  /* 0x0000001830167c2b */ /* 0x040fe40008000016 */
[----:B------:R-:W-:Y:S01]  /*23b0*/  DFMA R26, R48, UR58, R26 ;  /* 0x0000003a301a7c2b */ /* 0x000fe2000800001a */
[----:B------:R-:W1:Y:S01]  /*23c0*/  LDCU.128 UR56, c[0x3][0xa80] ;  /* 0x00c15000ff3877ac */ /* 0x000e620008000c00 */
[C-C-:B------:R-:W-:Y:S02]  /*23d0*/  DADD R48, R54.reuse, R28.reuse ;  /* 0x0000000036307229 */ /* 0x140fe4000000001c */
[----:B------:R-:W-:Y:S01]  /*23e0*/  DADD R28, R54, -R28 ;  /* 0x00000000361c7229 */ /* 0x000fe2000000081c */
[----:B------:R-:W-:Y:S05]  /*23f0*/  LDS.64 R54, [R3+0x190] ;  /* 0x0001900003367984 */ /* 0x000fea0000000a00 */
[----:B----4-:R-:W-:-:S02]  /*2400*/  DFMA R30, R48, UR44, R30 ;  /* 0x0000002c301e7c2b */ /* 0x010fc4000800001e */
[C---:B------:R-:W-:Y:S01]  /*2410*/  DFMA R32, R48.reuse, UR46, R32 ;  /* 0x0000002e30207c2b */ /* 0x040fe20008000020 */
[----:B------:R-:W4:Y:S01]  /*2420*/  LDCU.128 UR44, c[0x3][0xa60] ;  /* 0x00c14c00ff2c77ac */ /* 0x000f220008000c00 */
[C---:B------:R-:W-:Y:S02]  /*2430*/  DFMA R34, R48.reuse, UR28, R34 ;  /* 0x0000001c30227c2b */ /* 0x040fe40008000022 */
[C---:B------:R-:W-:Y:S02]  /*2440*/  DFMA R40, R48.reuse, UR30, R40 ;  /* 0x0000001e30287c2b */ /* 0x040fe40008000028 */
[----:B-----5:R-:W-:Y:S01]  /*2450*/  DFMA R46, R48, UR8, R46 ;  /* 0x00000008302e7c2b */ /* 0x020fe2000800002e */
[----:B------:R-:W5:Y:S01]  /*2460*/  LDCU.64 UR8, c[0x3][0xa70] ;  /* 0x00c14e00ff0877ac */ /* 0x000f620008000a00 */
[C-C-:B------:R-:W-:Y:S02]  /*2470*/  DADD R48, R50.reuse, R52.reuse ;  /* 0x0000000032307229 */ /* 0x140fe40000000034 */
[----:B------:R-:W-:Y:S01]  /*2480*/  DADD R50, R50, -R52 ;  /* 0x0000000032327229 */ /* 0x000fe20000000834 */
[----:B------:R-:W0:Y:S01]  /*2490*/  LDS.64 R52, [R3+0x140] ;  /* 0x0001400003347984 */ /* 0x000e220000000a00 */
[C---:B--2---:R-:W-:Y:S01]  /*24a0*/  DFMA R22, R28.reuse, UR4, R22 ;  /* 0x000000041c167c2b */ /* 0x044fe20008000016 */
[----:B------:R-:W2:Y:S01]  /*24b0*/  LDCU.64 UR4, c[0x3][0x8a8] ;  /* 0x00c11500ff0477ac */ /* 0x000ea20008000a00 */
[----:B------:R-:W-:-:S02]  /*24c0*/  DFMA R20, R28, UR32, R20 ;  /* 0x000000201c147c2b */ /* 0x000fc40008000014 */
[C---:B------:R-:W-:Y:S02]  /*24d0*/  DFMA R40, R48.reuse, UR60, R40 ;  /* 0x0000003c30287c2b */ /* 0x040fe40008000028 */
[----:B------:R-:W-:Y:S01]  /*24e0*/  DFMA R30, R48, UR62, R30 ;  /* 0x0000003e301e7c2b */ /* 0x000fe2000800001e */
[----:B------:R-:W2:Y:S01]  /*24f0*/  LDCU.128 UR60, c[0x3][0xab0] ;  /* 0x00c15600ff3c77ac */ /* 0x000ea20008000c00 */
[C---:B----4-:R-:W-:Y:S02]  /*2500*/  DFMA R56, R28.reuse, UR44, R56 ;  /* 0x0000002c1c387c2b */ /* 0x050fe40008000038 */
[C---:B------:R-:W-:Y:S01]  /*2510*/  DFMA R24, R28.reuse, UR46, R24 ;  /* 0x0000002e1c187c2b */ /* 0x040fe20008000018 */
[----:B------:R-:W4:Y:S01]  /*2520*/  LDCU.128 UR44, c[0x3][0x8b0] ;  /* 0x00c11600ff2c77ac */ /* 0x000f220008000c00 */
[----:B-----5:R-:W-:Y:S02]  /*2530*/  DFMA R26, R28, UR8, R26 ;  /* 0x000000081c1a7c2b */ /* 0x020fe4000800001a */
[----:B------:R-:W-:Y:S01]  /*2540*/  DFMA R34, R48, UR10, R34 ;  /* 0x0000000a30227c2b */ /* 0x000fe20008000022 */
[----:B------:R-:W5:Y:S01]  /*2550*/  LDCU.64 UR8, c[0x3][0xaa8] ;  /* 0x00c15500ff0877ac */ /* 0x000f620008000a00 */
[----:B------:R-:W-:-:S02]  /*2560*/  DFMA R20, R50, UR70, R20 ;  /* 0x0000004632147c2b */ /* 0x000fc40008000014 */
[----:B------:R-:W-:Y:S02]  /*2570*/  DFMA R46, R48, UR66, R46 ;  /* 0x00000042302e7c2b */ /* 0x000fe4000800002e */
[C---:B-1----:R-:W-:Y:S02]  /*2580*/  DFMA R22, R50.reuse, UR56, R22 ;  /* 0x0000003832167c2b */ /* 0x042fe40008000016 */
[C---:B---3--:R-:W-:Y:S02]  /*2590*/  DFMA R26, R50.reuse, UR54, R26 ;  /* 0x00000036321a7c2b */ /* 0x048fe4000800001a */
[----:B------:R-:W-:Y:S02]  /*25a0*/  DFMA R56, R50, UR58, R56 ;  /* 0x0000003a32387c2b */ /* 0x000fe40008000038 */
[----:B------:R-:W-:Y:S02]  /*25b0*/  DFMA R32, R48, UR64, R32 ;  /* 0x0000004030207c2b */ /* 0x000fe40008000020 */
[----:B------:R-:W-:-:S02]  /*25c0*/  DFMA R24, R50, UR52, R24 ;  /* 0x0000003432187c2b */ /* 0x000fc40008000018 */
[C-C-:B0-----:R-:W-:Y:S02]  /*25d0*/  DADD R28, R52.reuse, R54.reuse ;  /* 0x00000000341c7229 */ /* 0x141fe40000000036 */
[----:B------:R-:W-:-:S06]  /*25e0*/  DADD R52, R52, -R54 ;  /* 0x0000000034347229 */ /* 0x000fcc0000000836 */
[----:B------:R-:W-:Y:S02]  /*25f0*/  DFMA R34, R28, UR36, R34 ;  /* 0x000000241c227c2b */ /* 0x000fe40008000022 */
[----:B------:R-:W-:Y:S02]  /*2600*/  DFMA R20, R52, UR40, R20 ;  /* 0x0000002834147c2b */ /* 0x000fe40008000014 */
[C---:B--2---:R-:W-:Y:S02]  /*2610*/  DFMA R40, R28.reuse, UR4, R40 ;  /* 0x000000041c287c2b */ /* 0x044fe40008000028 */
[----:B------:R-:W-:Y:S02]  /*2620*/  DFMA R46, R28, UR22, R46 ;  /* 0x000000161c2e7c2b */ /* 0x000fe4000800002e */
[C---:B------:R-:W-:Y:S02]  /*2630*/  DFMA R26, R52.reuse, UR26, R26 ;  /* 0x0000001a341a7c2b */ /* 0x040fe4000800001a */
[----:B-----5:R-:W-:-:S02]  /*2640*/  DFMA R22, R52, UR8, R22 ;  /* 0x0000000834167c2b */ /* 0x020fc40008000016 */
[----:B------:R-:W-:Y:S02]  /*2650*/  DFMA R56, R52, UR60, R56 ;  /* 0x0000003c34387c2b */ /* 0x000fe40008000038 */
[C---:B----4-:R-:W-:Y:S02]  /*2660*/  DFMA R30, R28.reuse, UR44, R30 ;  /* 0x0000002c1c1e7c2b */ /* 0x050fe4000800001e */
[----:B------:R-:W-:Y:S02]  /*2670*/  DFMA R32, R28, UR46, R32 ;  /* 0x0000002e1c207c2b */ /* 0x000fe40008000020 */
[----:B------:R-:W-:Y:S02]  /*2680*/  DFMA R52, R52, UR62, R24 ;  /* 0x0000003e34347c2b */ /* 0x000fe40008000018 */
[C-C-:B------:R-:W-:Y:S02]  /*2690*/  DADD R28, R34.reuse, -R20.reuse ;  /* 0x00000000221c7229 */ /* 0x140fe40000000814 */
[----:B------:R-:W-:-:S02]  /*26a0*/  DADD R34, R34, R20 ;  /* 0x0000000022227229 */ /* 0x000fc40000000014 */
[----:B------:R-:W-:Y:S02]  /*26b0*/  DADD R24, R46, -R26 ;  /* 0x000000002e187229 */ /* 0x000fe4000000081a */
[----:B------:R-:W-:Y:S01]  /*26c0*/  DADD R20, R40, -R22 ;  /* 0x0000000028147229 */ /* 0x000fe20000000816 */
[----:B------:R1:W-:Y:S01]  /*26d0*/  STS.64 [R3+0x2d0], R28 ;  /* 0x0002d01c03007388 */ /* 0x0003e20000000a00 */
[----:B------:R-:W-:Y:S02]  /*26e0*/  DADD R26, R46, R26 ;  /* 0x000000002e1a7229 */ /* 0x000fe4000000001a */
[----:B------:R-:W-:Y:S01]  /*26f0*/  DADD R22, R40, R22 ;  /* 0x0000000028167229 */ /* 0x000fe20000000016 */
[----:B------:R1:W-:Y:S01]  /*2700*/  STS.64 [R3+0x190], R24 ;  /* 0x0001901803007388 */ /* 0x0003e20000000a00 */
[----:B------:R-:W-:Y:S02]  /*2710*/  DADD R40, R30, -R56 ;  /* 0x000000001e287229 */ /* 0x000fe40000000838 */
[----:B------:R-:W-:Y:S01]  /*2720*/  DADD R46, R32, -R52 ;  /* 0x00000000202e7229 */ /* 0x000fe20000000834 */
        /* <DEDUP_REMOVED lines=9> */
[----:B------:R1:W-:Y:S02]  /*27c0*/  STS.64 [R3+0x140], R26 ;  /* 0x0001401a03007388 */ /* 0x0003e40000000a00 */
.L_x_757:
[----:B------:R-:W-:Y:S05]  /*27d0*/  BSYNC.RECONVERGENT B0 ;  /* 0x0000000000007941 */ /* 0x000fea0003800200 */
.L_x_756:
[----:B------:R-:W-:Y:S06]  /*27e0*/  BAR.SYNC.DEFER_BLOCKING 0x0 ;  /* 0x0000000000007b1d */ /* 0x000fec0000010000 */
[----:B------:R-:W-:Y:S04]  /*27f0*/  BSSY.RECONVERGENT B0, `(.L_x_758) ;  /* 0x000006b000007945 */ /* 0x000fe80003800200 */
[----:B------:R-:W-:Y:S05]  /*2800*/  @P2 BRA `(.L_x_759) ;  /* 0x0000000400a42947 */ /* 0x000fea0003800000 */
[----:B------:R-:W-:Y:S01]  /*2810*/  IMAD R9, R9, -0x2d0, R2 ;  /* 0xfffffd3009097824 */ /* 0x000fe200078e0202 */
[----:B------:R-:W2:Y:S03]  /*2820*/  LDCU.128 UR44, c[0x3][0x810] ;  /* 0x00c10200ff2c77ac */ /* 0x000ea60008000c00 */
[----:B------:R-:W-:Y:S01]  /*2830*/  IMAD R18, R8, 0x8, R9 ;  /* 0x0000000808127824 */ /* 0x000fe200078e0209 */
[----:B------:R-:W3:Y:S04]  /*2840*/  LDCU.64 UR26, c[0x3][0x820] ;  /* 0x00c10400ff1a77ac */ /* 0x000ee80008000a00 */
[----:B01----:R-:W-:Y:S01]  /*2850*/  LDS.64 R2, [R18] ;  /* 0x0000000012027984 */ /* 0x003fe20000000a00 */
[----:B------:R-:W0:Y:S03]  /*2860*/  LDCU.64 UR8, c[0x3][0x838] ;  /* 0x00c10700ff0877ac */ /* 0x000e260008000a00 */
[----:B------:R-:W1:Y:S01]  /*2870*/  LDS.64 R4, [R18+0x1c20] ;  /* 0x001c200012047984 */ /* 0x000e620000000a00 */
[----:B------:R-:W4:Y:S03]  /*2880*/  LDCU.128 UR52, c[0x3][0x840] ;  /* 0x00c10800ff3477ac */ /* 0x000f260008000c00 */
[----:B------:R-:W-:Y:S01]  /*2890*/  LDS.64 R20, [R18+0x320] ;  /* 0x0003200012147984 */ /* 0x000fe20000000a00 */
[----:B------:R-:W5:Y:S03]  /*28a0*/  LDCU.64 UR34, c[0x3][0xa20] ;  /* 0x00c14400ff2277ac */ /* 0x000f660008000a00 */
[----:B------:R-:W3:Y:S01]  /*28b0*/  LDS.64 R8, [R18+0x1900] ;  /* 0x0019000012087984 */ /* 0x000ee20000000a00 */
[----:B------:R-:W5:Y:S03]  /*28c0*/  LDCU.128 UR56, c[0x3][0xa10] ;  /* 0x00c14200ff3877ac */ /* 0x000f660008000c00 */
[----:B------:R-:W-:Y:S01]  /*28d0*/  LDS.64 R12, [R18+0x640] ;  /* 0x00064000120c7984 */ /* 0x000fe20000000a00 */
[----:B------:R-:W5:Y:S03]  /*28e0*/  LDCU.64 UR22, c[0x3][0xa38] ;  /* 0x00c14700ff1677ac */ /* 0x000f660008000a00 */
[----:B------:R-:W5:Y:S01]  /*28f0*/  LDS.64 R10, [R18+0x15e0] ;  /* 0x0015e000120a7984 */ /* 0x000f620000000a00 */
[----:B------:R-:W5:Y:S01]  /*2900*/  LDCU.128 UR60, c[0x3][0xa60] ;  /* 0x00c14c00ff3c77ac */ /* 0x000f620008000c00 */
[----:B------:R-:W5:Y:S01]  /*2910*/  LDCU.64 UR4, c[0x3][0xa58] ;  /* 0x00c14b00ff0477ac */ /* 0x000f620008000a00 */
[----:B------:R-:W5:Y:S01]  /*2920*/  LDCU.128 UR64, c[0x3][0xa90] ;  /* 0x00c15200ff4077ac */ /* 0x000f620008000c00 */
[----:B-1----:R-:W-:-:S02]  /*2930*/  DADD R6, R2, R4 ;  /* 0x0000000002067229 */ /* 0x002fc40000000004 */
[----:B------:R-:W-:Y:S01]  /*2940*/  DADD R22, R2, -R4 ;  /* 0x0000000002167229 */ /* 0x000fe20000000804 */
[----:B------:R-:W-:Y:S04]  /*2950*/  LDS.64 R4, [R18+0x960] ;  /* 0x0009600012047984 */ /* 0x000fe80000000a00 */
[----:B------:R-:W1:Y:S01]  /*2960*/  LDS.64 R2, [R18+0x12c0] ;  /* 0x0012c00012027984 */ /* 0x000e620000000a00 */
[C---:B--2---:R-:W-:Y:S02]  /*2970*/  DFMA R28, R6.reuse, UR44, RZ ;  /* 0x0000002c061c7c2b */ /* 0x044fe400080000ff */
[----:B------:R-:W-:Y:S01]  /*2980*/  DFMA R30, R6, UR46, RZ ;  /* 0x0000002e061e7c2b */ /* 0x000fe200080000ff */
[----:B------:R-:W2:Y:S01]  /*2990*/  LDCU.128 UR44, c[0x3][0xa40] ;  /* 0x00c14800ff2c77ac */ /* 0x000ea20008000c00 */
[----:B---3--:R-:W-:-:S02]  /*29a0*/  DADD R26, R20, R8 ;  /* 0x00000000141a7229 */ /* 0x008fc40000000008 */
[C---:B------:R-:W-:Y:S02]  /*29b0*/  DFMA R14, R6.reuse, UR12, RZ ;  /* 0x0000000c060e7c2b */ /* 0x040fe400080000ff */
[C---:B------:R-:W-:Y:S02]  /*29c0*/  DFMA R16, R6.reuse, UR14, RZ ;  /* 0x0000000e06107c2b */ /* 0x040fe400080000ff */
[----:B------:R-:W-:Y:S01]  /*29d0*/  DFMA R6, R6, UR26, RZ ;  /* 0x0000001a06067c2b */ /* 0x000fe200080000ff */
[----:B------:R-:W3:Y:S01]  /*29e0*/  LDCU.64 UR26, c[0x3][0x870] ;  /* 0x00c10e00ff1a77ac */ /* 0x000ee20008000a00 */
[C---:B0-----:R-:W-:Y:S02]  /*29f0*/  DFMA R28, R26.reuse, UR8, R28 ;  /* 0x000000081a1c7c2b */ /* 0x041fe4000800001c */
[C---:B------:R-:W-:Y:S01]  /*2a00*/  DFMA R14, R26.reuse, UR6, R14 ;  /* 0x000000061a0e7c2b */ /* 0x040fe2000800000e */
[----:B------:R-:W0:Y:S01]  /*2a10*/  LDCU.64 UR8, c[0x3][0x8a8] ;  /* 0x00c11500ff0877ac */ /* 0x000e220008000a00 */
[----:B------:R-:W-:-:S02]  /*2a20*/  DFMA R16, R26, UR20, R16 ;  /* 0x000000141a107c2b */ /* 0x000fc40008000010 */
[C---:B----4-:R-:W-:Y:S02]  /*2a30*/  DFMA R30, R26.reuse, UR52, R30 ;  /* 0x000000341a1e7c2b */ /* 0x050fe4000800001e */
[----:B------:R-:W-:Y:S01]  /*2a40*/  DFMA R26, R26, UR54, R6 ;  /* 0x000000361a1a7c2b */ /* 0x000fe20008000006 */
[----:B------:R-:W4:Y:S01]  /*2a50*/  LDCU.128 UR52, c[0x3][0x860] ;  /* 0x00c10c00ff3477ac */ /* 0x000f220008000c00 */
[----:B------:R-:W-:Y:S01]  /*2a60*/  DADD R20, R20, -R8 ;  /* 0x0000000014147229 */ /* 0x000fe20000000808 */
[----:B------:R-:W-:Y:S01]  /*2a70*/  LDS.64 R6, [R18+0xc80] ;  /* 0x000c800012067984 */ /* 0x000fe20000000a00 */
[C---:B------:R-:W-:Y:S02]  /*2a80*/  DFMA R24, R22.reuse, UR16, RZ ;  /* 0x0000001016187c2b */ /* 0x040fe400080000ff */
[C---:B------:R-:W-:Y:S01]  /*2a90*/  DFMA R34, R22.reuse, UR18, RZ ;  /* 0x0000001216227c2b */ /* 0x040fe200080000ff */
[----:B------:R-:W0:Y:S01]  /*2aa0*/  LDS.64 R8, [R18+0xfa0] ;  /* 0x000fa00012087984 */ /* 0x000e220000000a00 */
[----:B-----5:R-:W-:-:S02]  /*2ab0*/  DFMA R36, R22, UR56, RZ ;  /* 0x0000003816247c2b */ /* 0x020fc400080000ff */
[C---:B------:R-:W-:Y:S01]  /*2ac0*/  DFMA R38, R22.reuse, UR58, RZ ;  /* 0x0000003a16267c2b */ /* 0x040fe200080000ff */
[----:B------:R-:W5:Y:S01]  /*2ad0*/  LDCU.128 UR56, c[0x3][0x880] ;  /* 0x00c11000ff3877ac */ /* 0x000f620008000c00 */
[----:B------:R-:W-:Y:S02]  /*2ae0*/  DFMA R40, R22, UR34, RZ ;  /* 0x0000002216287c2b */ /* 0x000fe400080000ff */
[----:B------:R-:W-:Y:S02]  /*2af0*/  DADD R32, R12, R10 ;  /* 0x000000000c207229 */ /* 0x000fe4000000000a */
[C---:B------:R-:W-:Y:S02]  /*2b00*/  DFMA R22, R20.reuse, UR50, R24 ;  /* 0x0000003214167c2b */ /* 0x040fe40008000018 */
[C---:B------:R-:W-:Y:S02]  /*2b10*/  DFMA R24, R20.reuse, UR24, R34 ;  /* 0x0000001814187c2b */ /* 0x040fe40008000022 */
[C---:B------:R-:W-:Y:S01]  /*2b20*/  DFMA R36, R20.reuse, UR22, R36 ;  /* 0x0000001614247c2b */ /* 0x040fe20008000024 */
[----:B------:R-:W5:Y:S01]  /*2b30*/  LDCU.64 UR22, c[0x3][0xa70] ;  /* 0x00c14e00ff1677ac */ /* 0x000f620008000a00 */
[----:B--2---:R-:W-:-:S02]  /*2b40*/  DFMA R38, R20, UR44, R38 ;  /* 0x0000002c14267c2b */ /* 0x004fc40008000026 */
[----:B------:R-:W-:Y:S01]  /*2b50*/  DFMA R40, R20, UR46, R40 ;  /* 0x0000002e14287c2b */ /* 0x000fe20008000028 */
[----:B------:R-:W2:Y:S01]  /*2b60*/  LDCU.128 UR44, c[0x3][0xa80] ;  /* 0x00c15000ff2c77ac */ /* 0x000ea20008000c00 */
[----:B------:R-:W-:Y:S02]  /*2b70*/  DADD R20, R12, -R10 ;  /* 0x000000000c147229 */ /* 0x000fe4000000080a */
[C---:B----4-:R-:W-:Y:S02]  /*2b80*/  DFMA R34, R32.reuse, UR52, R28 ;  /* 0x0000003420227c2b */ /* 0x050fe4000800001c */
[C---:B------:R-:W-:Y:S01]  /*2b90*/  DFMA R10, R32.reuse, UR54, R30 ;  /* 0x00000036200a7c2b */ /* 0x040fe2000800001e */
[----:B------:R-:W4:Y:S01]  /*2ba0*/  LDCU.128 UR52, c[0x3][0x890] ;  /* 0x00c11200ff3477ac */ /* 0x000f220008000c00 */
[C---:B------:R-:W-:Y:S02]  /*2bb0*/  DFMA R30, R32.reuse, UR30, R16 ;  /* 0x0000001e201e7c2b */ /* 0x040fe40008000010 */
[----:B---3--:R-:W-:Y:S01]  /*2bc0*/  DFMA R26, R32, UR26, R26 ;  /* 0x0000001a201a7c2b */ /* 0x008fe2000800001a */
[----:B------:R-:W3:Y:S01]  /*2bd0*/  LDCU.64 UR26, c[0x3][0xac0] ;  /* 0x00c15800ff1a77ac */ /* 0x000ee20008000a00 */
[----:B-1----:R-:W-:-:S02]  /*2be0*/  DADD R16, R4, R2 ;  /* 0x0000000004107229 */ /* 0x002fc40000000002 */
[----:B------:R-:W-:Y:S02]  /*2bf0*/  DFMA R28, R32, UR28, R14 ;  /* 0x0000001c201c7c2b */ /* 0x000fe4000800000e */
[C---:B------:R-:W-:Y:S02]  /*2c00*/  DFMA R14, R20.reuse, UR60, R36 ;  /* 0x0000003c140e7c2b */ /* 0x040fe40008000024 */
[C---:B------:R-:W-:Y:S01]  /*2c10*/  DFMA R12, R20.reuse, UR62, R38 ;  /* 0x0000003e140c7c2b */ /* 0x040fe20008000026 */
[----:B------:R-:W1:Y:S01]  /*2c20*/  LDCU.128 UR60, c[0x3][0x8b0] ;  /* 0x00c11600ff3c77ac */ /* 0x000e620008000c00 */
[C---:B------:R-:W-:Y:S02]  /*2c30*/  DFMA R24, R20.reuse, UR4, R24 ;  /* 0x0000000414187c2b */ /* 0x040fe40008000018 */
[----:B-----5:R-:W-:Y:S01]  /*2c40*/  DFMA R40, R20, UR22, R40 ;  /* 0x0000001614287c2b */ /* 0x020fe20008000028 */
[----:B------:R-:W5:Y:S01]  /*2c50*/  LDCU.64 UR22, c[0x3][0x8c0] ;  /* 0x00c11800ff1677ac */ /* 0x000f620008000a00 */
[----:B------:R-:W-:-:S02]  /*2c60*/  DADD R2, R4, -R2 ;  /* 0x0000000004027229 */ /* 0x000fc40000000802 */
[C---:B----4-:R-:W-:Y:S01]  /*2c70*/  DFMA R10, R16.reuse, UR52, R10 ;  /* 0x00000034100a7c2b */ /* 0x050fe2000800000a */
[----:B------:R-:W4:Y:S01]  /*2c80*/  LDCU.64 UR4, c[0x3][0xaa8] ;  /* 0x00c15500ff0477ac */ /* 0x000f220008000a00 */
[----:B------:R-:W-:Y:S02]  /*2c90*/  DFMA R26, R16, UR54, R26 ;  /* 0x00000036101a7c2b */ /* 0x000fe4000800001a */
[----:B------:R-:W-:Y:S01]  /*2ca0*/  DFMA R22, R20, UR32, R22 ;  /* 0x0000002014167c2b */ /* 0x000fe20008000016 */
[----:B------:R-:W3:Y:S01]  /*2cb0*/  LDCU.128 UR52, c[0x3][0xab0] ;  /* 0x00c15600ff3477ac */ /* 0x000ee20008000c00 */
[C-C-:B0-----:R-:W-:Y:S02]  /*2cc0*/  DADD R4, R6.reuse, R8.reuse ;  /* 0x0000000006047229 */ /* 0x141fe40000000008 */
[----:B------:R-:W-:Y:S02]  /*2cd0*/  DADD R6, R6, -R8 ;  /* 0x0000000006067229 */ /* 0x000fe40000000808 */
[----:B------:R-:W-:-:S02]  /*2ce0*/  DFMA R12, R2, UR64, R12 ;  /* 0x00000040020c7c2b */ /* 0x000fc4000800000c */
[----:B------:R-:W-:Y:S02]  /*2cf0*/  DFMA R34, R16, UR58, R34 ;  /* 0x0000003a10227c2b */ /* 0x000fe40008000022 */
[----:B--2---:R-:W-:Y:S02]  /*2d00*/  DFMA R14, R2, UR46, R14 ;  /* 0x0000002e020e7c2b */ /* 0x004fe4000800000e */
[C---:B------:R-:W-:Y:S02]  /*2d10*/  DFMA R30, R16.reuse, UR56, R30 ;  /* 0x00000038101e7c2b */ /* 0x040fe4000800001e */
[----:B------:R-:W-:Y:S02]  /*2d20*/  DFMA R28, R16, UR10, R28 ;  /* 0x0000000a101c7c2b */ /* 0x000fe4000800001c */
[C---:B------:R-:W-:Y:S02]  /*2d30*/  DFMA R24, R2.reuse, UR44, R24 ;  /* 0x0000002c02187c2b */ /* 0x040fe40008000018 */
[----:B------:R-:W-:-:S02]  /*2d40*/  DFMA R22, R2, UR70, R22 ;  /* 0x0000004602167c2b */ /* 0x000fc40008000016 */
[----:B------:R-:W-:Y:S02]  /*2d50*/  DFMA R40, R2, UR66, R40 ;  /* 0x0000004202287c2b */ /* 0x000fe40008000028 */
[----:B-1----:R-:W-:Y:S02]  /*2d60*/  DFMA R38, R4, UR62, R10 ;  /* 0x0000003e04267c2b */ /* 0x002fe4000800000a */
[----:B---3--:R-:W-:Y:S02]  /*2d70*/  DFMA R12, R6, UR54, R12 ;  /* 0x00000036060c7c2b */ /* 0x008fe4000800000c */
[----:B------:R-:W-:Y:S02]  /*2d80*/  DFMA R34, R4, UR60, R34 ;  /* 0x0000003c04227c2b */ /* 0x000fe40008000022 */
[----:B------:R-:W-:Y:S02]  /*2d90*/  DFMA R10, R6, UR52, R14 ;  /* 0x00000034060a7c2b */ /* 0x000fe4000800000e */
[----:B------:R-:W-:-:S02]  /*2da0*/  DFMA R28, R4, UR36, R28 ;  /* 0x00000024041c7c2b */ /* 0x000fc4000800001c */
[C---:B------:R-:W-:Y:S02]  /*2db0*/  DFMA R30, R4.reuse, UR8, R30 ;  /* 0x00000008041e7c2b */ /* 0x040fe4000800001e */
[----:B-----5:R-:W-:Y:S02]  /*2dc0*/  DFMA R26, R4, UR22, R26 ;  /* 0x00000016041a7c2b */ /* 0x020fe4000800001a */
[C---:B------:R-:W-:Y:S02]  /*2dd0*/  DFMA R22, R6.reuse, UR40, R22 ;  /* 0x0000002806167c2b */ /* 0x040fe40008000016 */
[C---:B----4-:R-:W-:Y:S02]  /*2de0*/  DFMA R24, R6.reuse, UR4, R24 ;  /* 0x0000000406187c2b */ /* 0x050fe40008000018 */
[----:B------:R-:W-:Y:S02]  /*2df0*/  DFMA R40, R6, UR26, R40 ;  /* 0x0000001a06287c2b */ /* 0x000fe40008000028 */
[----:B------:R-:W-:-:S02]  /*2e00*/  DADD R36, R38, -R12 ;  /* 0x0000000026247229 */ /* 0x000fc4000000080c */
[----:B------:R-:W-:Y:S02]  /*2e10*/  DADD R14, R34, -R10 ;  /* 0x00000000220e7229 */ /* 0x000fe4000000080a */
[----:B------:R-:W-:Y:S02]  /*2e20*/  DADD R38, R38, R12 ;  /* 0x0000000026267229 */ /* 0x000fe4000000000c */
[C-C-:B------:R-:W-:Y:S02]  /*2e30*/  DADD R4, R28.reuse, -R22.reuse ;  /* 0x000000001c047229 */ /* 0x140fe40000000816 */
[----:B------:R-:W-:Y:S02]  /*2e40*/  DADD R6, R28, R22 ;  /* 0x000000001c067229 */ /* 0x000fe40000000016 */
[C-C-:B------:R-:W-:Y:S02]  /*2e50*/  DADD R44, R30.reuse, -R24.reuse ;  /* 0x000000001e2c7229 */ /* 0x140fe40000000818 */
[----:B------:R-:W-:-:S02]  /*2e60*/  DADD R42, R30, R24 ;  /* 0x000000001e2a7229 */ /* 0x000fc40000000018 */
[----:B------:R-:W-:Y:S02]  /*2e70*/  DADD R10, R34, R10 ;  /* 0x00000000220a7229 */ /* 0x000fe4000000000a */
[C-C-:B------:R-:W-:Y:S02]  /*2e80*/  DADD R12, R26.reuse, -R40.reuse ;  /* 0x000000001a0c7229 */ /* 0x140fe40000000828 */
[----:B------:R-:W-:-:S11]  /*2e90*/  DADD R16, R26, R40 ;  /* 0x000000001a107229 */ /* 0x000fd60000000028 */
.L_x_759:
[----:B------:R-:W-:Y:S05]  /*2ea0*/  BSYNC.RECONVERGENT B0 ;  /* 0x0000000000007941 */ /* 0x000fea0003800200 */
.L_x_758:
        /* <DEDUP_REMOVED lines=16> */
.L_x_760:
        /* <DEDUP_REMOVED lines=13> */
.L_x_2996:


//--------------------- .text._Z32massMatrixMultiplyRegisterKernelILi10ELi10ELi1EEviPKdS1_S1_S1_Pd --------------------------
	.section	.text._Z32massMatrixMultiplyRegisterKernelILi10ELi10ELi1EEviPKdS1_S1_S1_Pd,"ax",@progbits
	.align	128
        .global         _Z32massMatrixMultiplyRegisterKernelILi10ELi10ELi1EEviPKdS1_S1_S1_Pd
        .type           _Z32massMatrixMultiplyRegisterKernelILi10ELi10ELi1EEviPKdS1_S1_S1_Pd,@function
        .size           _Z32massMatrixMultiplyRegisterKernelILi10ELi10ELi1EEviPKdS1_S1_S1_Pd,(.L_x_2997 - _Z32massMatrixMultiplyRegisterKernelILi10ELi10ELi1EEviPKdS1_S1_S1_Pd)
        .other          _Z32massMatrixMultiplyRegisterKernelILi10ELi10ELi1EEviPKdS1_S1_S1_Pd,@"STO_CUDA_ENTRY STV_DEFAULT"
_Z32massMatrixMultiplyRegisterKernelILi10ELi10ELi1EEviPKdS1_S1_S1_Pd:
.text._Z32massMatrixMultiplyRegisterKernelILi10ELi10ELi1EEviPKdS1_S1_S1_Pd:
        /* <DEDUP_REMOVED lines=15> */
[----:B------:R-:W-:-:S03]  /*00f0*/  LOP3.LUT R65, R0, 0xffff, RZ, 0xc0, !PT ;  /* 0x0000ffff00417812 */ /* 0x000fc600078ec0ff */
[----:B------:R-:W-:Y:S02]  /*0100*/  @!UP0 UIADD3 UR5, UPT, UPT, UR4, 0x1f40, URZ ;  /* 0x00001f4004058890 */ /* 0x000fe4000fffe0ff */
[----:B------:R-:W-:Y:S02]  /*0110*/  @!UP0 UIADD3 UR6, UPT, UPT, UR4, 0x2008, URZ ;  /* 0x0000200804068890 */ /* 0x000fe4000fffe0ff */
[----:B0-----:R-:W-:Y:S02]  /*0120*/  @!UP0 ULEA UR5, UR7, UR5, 0x18 ;  /* 0x0000000507058291 */ /* 0x001fe4000f8ec0ff */
[----:B------:R-:W-:Y:S02]  /*0130*/  @!UP0 ULEA UR6, UR7, UR6, 0x18 ;  /* 0x0000000607068291 */ /* 0x000fe4000f8ec0ff */
[----:B------:R-:W-:Y:S02]  /*0140*/  ULEA UR4, UR7, UR4, 0x18 ;  /* 0x0000000407047291 */ /* 0x000fe4000f8ec0ff */
[----:B------:R-:W-:-:S02]  /*0150*/  @!P0 LEA R11, R0, UR5, 0x3 ;  /* 0x00000005000b8c11 */ /* 0x000fc4000f8e18ff */
[----:B------:R-:W-:-:S03]  /*0160*/  @!P0 LEA R17, R0, UR6, 0x3 ;  /* 0x0000000600118c11 */ /* 0x000fc6000f8e18ff */
[----:B------:R-:W0:Y:S01]  /*0170*/  S2UR UR5, SR_CTAID.X ;  /* 0x00000000000579c3 */ /* 0x000e220000002500 */
[C---:B------:R-:W-:Y:S01]  /*0180*/  ISETP.GT.U32.AND P1, PT, R0.reuse, 0x63, PT ;  /* 0x000000630000780c */ /* 0x040fe20003f24070 */
[----:B------:R-:W-:Y:S01]  /*0190*/  BSSY.RECONVERGENT B0, `(.L_x_761) ;  /* 0x0000134000007945 */ /* 0x000fe20003800200 */
[----:B--2---:R0:W-:Y:S04]  /*01a0*/  @!P0 STS.64 [R11], R2 ;  /* 0x000000020b008388 */ /* 0x0041e80000000a00 */
[----:B---3--:R-:W-:Y:S01]  /*01b0*/  @!P0 STS.64 [R17], R8 ;  /* 0x0000000811008388 */ /* 0x008fe20000000a00 */
[----:B------:R-:W-:Y:S01]  /*01c0*/  BAR.SYNC.DEFER_BLOCKING 0x0 ;  /* 0x0000000000007b1d */ /* 0x000fe20000010000 */
[----:B------:R-:W-:Y:S01]  /*01d0*/  ISETP.GE.U32.AND P0, PT, R0, 0x64, PT ;  /* 0x000000640000780c */ /* 0x000fe20003f06070 */
[----:B0-----:R-:W-:-:S02]  /*01e0*/  VIADD R3, R64, UR5 ;  /* 0x0000000540037c36 */ /* 0x001fc40008000000 */
[----:B------:R-:W-:-:S05]  /*01f0*/  IMAD R2, R65, 0xcccd, RZ ;  /* 0x0000cccd41027824 */ /* 0x000fca00078e02ff */
[----:B------:R-:W-:Y:S01]  /*0200*/  SHF.R.U32.HI R2, RZ, 0x13, R2 ;  /* 0x00000013ff027819 */ /* 0x000fe20000011602 */
[----:B------:R-:W0:Y:S04]  /*0210*/  LDS.128 R32, [UR4+0x2020] ;  /* 0x00202004ff207984 */ /* 0x000e280008000c00 */
[----:B------:R-:W1:Y:S04]  /*0220*/  LDS.128 R20, [UR4+0x2010] ;  /* 0x00201004ff147984 */ /* 0x000e680008000c00 */
[----:B------:R-:W2:Y:S04]  /*0230*/  LDS.128 R52, [UR4+0x2030] ;  /* 0x00203004ff347984 */ /* 0x000ea80008000c00 */
[----:B------:R-:W3:Y:S04]  /*0240*/  LDS.128 R24, [UR4+0x1f50] ;  /* 0x001f5004ff187984 */ /* 0x000ee80008000c00 */
[----:B------:R-:W4:Y:S04]  /*0250*/  LDS.128 R72, [UR4+0x1f70] ;  /* 0x001f7004ff487984 */ /* 0x000f280008000c00 */
[----:B------:R-:W4:Y:S04]  /*0260*/  LDS.128 R36, [UR4+0x1f60] ;  /* 0x001f6004ff247984 */ /* 0x000f280008000c00 */
[----:B------:R-:W4:Y:S04]  /*0270*/  LDS.128 R4, [UR4+0x2040] ;  /* 0x00204004ff047984 */ /* 0x000f280008000c00 */
[----:B------:R-:W4:Y:S04]  /*0280*/  LDS.128 R12, [UR4+0x1f80] ;  /* 0x001f8004ff0c7984 */ /* 0x000f280008000c00 */
[----:B------:R-:W4:Y:S04]  /*0290*/  LDS.128 R16, [UR4+0x2050] ;  /* 0x00205004ff107984 */ /* 0x000f280008000c00 */
[----:B------:R-:W4:Y:S01]  /*02a0*/  LDS.128 R80, [UR4+0x1f90] ;  /* 0x001f9004ff507984 */ /* 0x000f220008000c00 */
[----:B0-----:R-:W-:-:S03]  /*02b0*/  R2UR UR8, R32 ;  /* 0x00000000200872ca */ /* 0x001fc600000e0000 */
[----:B------:R-:W-:Y:S01]  /*02c0*/  LDS.128 R8, [UR4+0x2080] ;  /* 0x00208004ff087984 */ /* 0x000fe20008000c00 */
[----:B------:R-:W-:Y:S02]  /*02d0*/  R2UR UR9, R33 ;  /* 0x00000000210972ca */ /* 0x000fe400000e0000 */
[----:B-1----:R-:W-:Y:S02]  /*02e0*/  R2UR UR6, R20 ;  /* 0x00000000140672ca */ /* 0x002fe400000e0000 */
[----:B------:R-:W-:Y:S02]  /*02f0*/  R2UR UR7, R21 ;  /* 0x00000000150772ca */ /* 0x000fe400000e0000 */
[----:B--2---:R-:W-:Y:S02]  /*0300*/  R2UR UR20, R54 ;  /* 0x00000000361472ca */ /* 0x004fe400000e0000 */
        /* <DEDUP_REMOVED lines=12> */
[----:B------:R-:W-:Y:S01]  /*03d0*/  R2UR UR25, R35 ;  /* 0x00000000231972ca */ /* 0x000fe200000e0000 */
[----:B------:R-:W-:Y:S01]  /*03e0*/  IMAD.U32 R28, RZ, RZ, UR8 ;  /* 0x00000008ff1c7e24 */ /* 0x000fe2000f8e00ff */
[----:B----4-:R-:W-:Y:S01]  /*03f0*/  R2UR UR8, R72 ;  /* 0x00000000480872ca */ /* 0x010fe200000e0000 */
[----:B------:R-:W-:Y:S01]  /*0400*/  IMAD.U32 R29, RZ, RZ, UR9 ;  /* 0x00000009ff1d7e24 */ /* 0x000fe2000f8e00ff */
[----:B------:R-:W-:Y:S01]  /*0410*/  R2UR UR9, R73 ;  /* 0x00000000490972ca */ /* 0x000fe200000e0000 */
[----:B------:R-:W-:Y:S01]  /*0420*/  IMAD.U32 R50, RZ, RZ, UR6 ;  /* 0x00000006ff327e24 */ /* 0x000fe2000f8e00ff */
[----:B------:R-:W-:Y:S01]  /*0430*/  R2UR UR6, R36 ;  /* 0x00000000240672ca */ /* 0x000fe200000e0000 */
[----:B------:R-:W0:Y:S01]  /*0440*/  LDS.128 R32, [UR4+0x2060] ;  /* 0x00206004ff207984 */ /* 0x000e220008000c00 */
[----:B------:R-:W-:Y:S01]  /*0450*/  R2UR UR22, R38 ;  /* 0x00000000261672ca */ /* 0x000fe200000e0000 */
[----:B------:R-:W-:Y:S01]  /*0460*/  IMAD.U32 R51, RZ, RZ, UR7 ;  /* 0x00000007ff337e24 */ /* 0x000fe2000f8e00ff */
[----:B------:R-:W-:-:S02]  /*0470*/  R2UR UR23, R39 ;  /* 0x00000000271772ca */ /* 0x000fc400000e0000 */
[----:B------:R-:W-:Y:S02]  /*0480*/  R2UR UR7, R37 ;  /* 0x00000000250772ca */ /* 0x000fe400000e0000 */
[----:B------:R-:W1:Y:S01]  /*0490*/  LDS.128 R36, [UR4+0x1fa0] ;  /* 0x001fa004ff247984 */ /* 0x000e620008000c00 */
[----:B------:R-:W-:Y:S01]  /*04a0*/  IMAD.U32 R26, RZ, RZ, UR8 ;  /* 0x00000008ff1a7e24 */ /* 0x000fe2000f8e00ff */
[----:B------:R-:W-:Y:S01]  /*04b0*/  R2UR UR8, R4 ;  /* 0x00000000040872ca */ /* 0x000fe200000e0000 */
[----:B------:R-:W-:Y:S01]  /*04c0*/  IMAD.U32 R27, RZ, RZ, UR9 ;  /* 0x00000009ff1b7e24 */ /* 0x000fe2000f8e00ff */
[----:B------:R-:W-:Y:S01]  /*04d0*/  R2UR UR9, R5 ;  /* 0x00000000050972ca */ /* 0x000fe200000e0000 */
[----:B------:R-:W-:Y:S01]  /*04e0*/  IMAD.U32 R60, RZ, RZ, UR6 ;  /* 0x00000006ff3c7e24 */ /* 0x000fe2000f8e00ff */
[----:B------:R-:W2:Y:S01]  /*04f0*/  LDCU UR6, c[0x0][0x380] ;  /* 0x00007000ff0677ac */ /* 0x000ea20008000800 */
[----:B------:R-:W-:Y:S02]  /*0500*/  R2UR UR16, R6 ;  /* 0x00000000061072ca */ /* 0x000fe400000e0000 */
[----:B------:R-:W-:-:S02]  /*0510*/  R2UR UR17, R7 ;  /* 0x00000000071172ca */ /* 0x000fc400000e0000 */
[----:B------:R-:W3:Y:S01]  /*0520*/  LDS.128 R4, [UR4+0x1fb0] ;  /* 0x001fb004ff047984 */ /* 0x000ee20008000c00 */
[----:B------:R-:W-:Y:S01]  /*0530*/  R2UR UR28, R22 ;  /* 0x00000000161c72ca */ /* 0x000fe200000e0000 */
[----:B------:R-:W-:Y:S01]  /*0540*/  IMAD.U32 R61, RZ, RZ, UR7 ;  /* 0x00000007ff3d7e24 */ /* 0x000fe2000f8e00ff */
[----:B------:R-:W-:Y:S01]  /*0550*/  R2UR UR29, R23 ;  /* 0x00000000171d72ca */ /* 0x000fe200000e0000 */
[----:B------:R-:W-:Y:S01]  /*0560*/  IMAD.U32 R54, RZ, RZ, UR8 ;  /* 0x00000008ff367e24 */ /* 0x000fe2000f8e00ff */
[----:B------:R-:W-:Y:S01]  /*0570*/  R2UR UR8, R12 ;  /* 0x000000000c0872ca */ /* 0x000fe200000e0000 */
[----:B------:R-:W-:Y:S01]  /*0580*/  IMAD.U32 R55, RZ, RZ, UR9 ;  /* 0x00000009ff377e24 */ /* 0x000fe2000f8e00ff */
[----:B------:R-:W-:Y:S01]  /*0590*/  R2UR UR9, R13 ;  /* 0x000000000d0972ca */ /* 0x000fe200000e0000 */
[----:B------:R-:W4:Y:S01]  /*05a0*/  LDS.128 R20, [UR4+0x2070] ;  /* 0x00207004ff147984 */ /* 0x000f220008000c00 */
[----:B------:R-:W-:Y:S02]  /*05b0*/  R2UR UR14, R14 ;  /* 0x000000000e0e72ca */ /* 0x000fe400000e0000 */
[----:B------:R-:W-:-:S02]  /*05c0*/  R2UR UR15, R15 ;  /* 0x000000000f0f72ca */ /* 0x000fc400000e0000 */
[----:B------:R-:W-:Y:S01]  /*05d0*/  R2UR UR12, R18 ;  /* 0x00000000120c72ca */ /* 0x000fe200000e0000 */
[----:B------:R-:W4:Y:S01]  /*05e0*/  LDS.128 R12, [UR4+0x1fc0] ;  /* 0x001fc004ff0c7984 */ /* 0x000f220008000c00 */
[----:B------:R-:W-:Y:S02]  /*05f0*/  R2UR UR13, R19 ;  /* 0x00000000130d72ca */ /* 0x000fe400000e0000 */
[----:B--2---:R-:W-:Y:S01]  /*0600*/  ISETP.LT.AND P0, PT, R3, UR6, !P0 ;  /* 0x0000000603007c0c */ /* 0x004fe2000c701270 */
[----:B------:R-:W-:Y:S01]  /*0610*/  IMAD.U32 R56, RZ, RZ, UR8 ;  /* 0x00000008ff387e24 */ /* 0x000fe2000f8e00ff */
[----:B------:R-:W-:Y:S01]  /*0620*/  R2UR UR8, R16 ;  /* 0x00000000100872ca */ /* 0x000fe200000e0000 */
[----:B------:R-:W-:Y:S01]  /*0630*/  IMAD.U32 R57, RZ, RZ, UR9 ;  /* 0x00000009ff397e24 */ /* 0x000fe2000f8e00ff */
[----:B------:R-:W-:Y:S02]  /*0640*/  R2UR UR9, R17 ;  /* 0x00000000110972ca */ /* 0x000fe400000e0000 */
[----:B------:R-:W2:Y:S01]  /*0650*/  LDS.128 R16, [UR4+0x2090] ;  /* 0x00209004ff107984 */ /* 0x000ea20008000c00 */
[----:B------:R-:W-:-:S02]  /*0660*/  R2UR UR6, R80 ;  /* 0x00000000500672ca */ /* 0x000fc400000e0000 */
[----:B------:R-:W-:Y:S02]  /*0670*/  R2UR UR7, R81 ;  /* 0x00000000510772ca */ /* 0x000fe400000e0000 */
[----:B------:R-:W-:Y:S02]  /*0680*/  R2UR UR18, R74 ;  /* 0x000000004a1272ca */ /* 0x000fe400000e0000 */
[----:B------:R-:W2:Y:S01]  /*0690*/  @P0 LDC.64 R80, c[0x0][0x3a0] ;  /* 0x0000e800ff500b82 */ /* 0x000ea20000000a00 */
[----:B------:R-:W-:Y:S01]  /*06a0*/  R2UR UR19, R75 ;  /* 0x000000004b1372ca */ /* 0x000fe200000e0000 */
[----:B------:R-:W-:Y:S01]  /*06b0*/  IMAD.U32 R62, RZ, RZ, UR8 ;  /* 0x00000008ff3e7e24 */ /* 0x000fe2000f8e00ff */
[----:B------:R-:W2:Y:S01]  /*06c0*/  LDS.128 R72, [UR4+0x1fd0] ;  /* 0x001fd004ff487984 */ /* 0x000ea20008000c00 */
[----:B0-----:R-:W-:Y:S01]  /*06d0*/  R2UR UR30, R32 ;  /* 0x00000000201e72ca */ /* 0x001fe200000e0000 */
[----:B------:R-:W-:Y:S01]  /*06e0*/  IMAD.U32 R63, RZ, RZ, UR9 ;  /* 0x00000009ff3f7e24 */ /* 0x000fe2000f8e00ff */
[----:B------:R-:W-:Y:S01]  /*06f0*/  R2UR UR31, R33 ;  /* 0x00000000211f72ca */ /* 0x000fe200000e0000 */
[----:B------:R-:W-:Y:S01]  /*0700*/  IMAD.U32 R24, RZ, RZ, UR6 ;  /* 0x00000006ff187e24 */ /* 0x000fe2000f8e00ff */
[----:B-1----:R-:W-:Y:S01]  /*0710*/  R2UR UR34, R36 ;  /* 0x00000000242272ca */ /* 0x002fe200000e0000 */
[----:B------:R-:W-:Y:S01]  /*0720*/  IMAD.U32 R25, RZ, RZ, UR7 ;  /* 0x00000007ff197e24 */ /* 0x000fe2000f8e00ff */
[----:B------:R-:W-:-:S02]  /*0730*/  R2UR UR35, R37 ;  /* 0x00000000252372ca */ /* 0x000fc400000e0000 */
[----:B---3--:R-:W-:Y:S01]  /*0740*/  R2UR UR37, R5 ;  /* 0x00000000052572ca */ /* 0x008fe200000e0000 */
[----:B------:R-:W-:Y:S01]  /*0750*/  @P0 IMAD R5, R3, 0x3e8, R0 ;  /* 0x000003e803050824 */ /* 0x000fe200078e0200 */
[----:B------:R-:W-:Y:S02]  /*0760*/  R2UR UR8, R34 ;  /* 0x00000000220872ca */ /* 0x000fe400000e0000 */
        /* <DEDUP_REMOVED lines=9> */
[----:B--2---:R-:W-:Y:S01]  /*0800*/  @P0 IMAD.WIDE R80, R5, 0x8, R80 ;  /* 0x0000000805500825 */ /* 0x004fe200078e0250 */
        /* <DEDUP_REMOVED lines=10> */
[----:B------:R-:W0:Y:S01]  /*08b0*/  LDS.128 R4, [UR4+0x20a0] ;  /* 0x0020a004ff047984 */ /* 0x000e220008000c00 */
[----:B------:R-:W-:-:S02]  /*08c0*/  R2UR UR40, R8 ;  /* 0x00000000082872ca */ /* 0x000fc400000e0000 */
[----:B------:R-:W-:Y:S01]  /*08d0*/  R2UR UR41, R9 ;  /* 0x00000000092972ca */ /* 0x000fe200000e0000 */
[----:B------:R-:W5:Y:S01]  /*08e0*/  @P0 LDG.E.64.CONSTANT R70, desc[UR52][R80.64] ;  /* 0x0000003450460981 */ /* 0x000f62000c1e9b00 */
[----:B------:R-:W-:Y:S02]  /*08f0*/  R2UR UR42, R14 ;  /* 0x000000000e2a72ca */ /* 0x000fe400000e0000 */
[----:B------:R-:W-:Y:S01]  /*0900*/  R2UR UR43, R15 ;  /* 0x000000000f2b72ca */ /* 0x000fe200000e0000 */
[----:B------:R-:W1:Y:S01]  /*0910*/  LDS.128 R8, [UR4+0x1fe0] ;  /* 0x001fe004ff087984 */ /* 0x000e620008000c00 */
[----:B------:R-:W-:Y:S02]  /*0920*/  R2UR UR44, R12 ;  /* 0x000000000c2c72ca */ /* 0x000fe400000e0000 */
[----:B------:R-:W-:Y:S01]  /*0930*/  R2UR UR45, R13 ;  /* 0x000000000d2d72ca */ /* 0x000fe200000e0000 */
[----:B------:R-:W5:Y:S01]  /*0940*/  @P0 LDG.E.64.CONSTANT R76, desc[UR52][R80.64+0x320] ;  /* 0x00032034504c0981 */ /* 0x000f62000c1e9b00 */
[----:B------:R-:W-:-:S02]  /*0950*/  R2UR UR46, R18 ;  /* 0x00000000122e72ca */ /* 0x000fc400000e0000 */
[----:B------:R-:W-:Y:S01]  /*0960*/  R2UR UR47, R19 ;  /* 0x00000000132f72ca */ /* 0x000fe200000e0000 */
[----:B------:R-:W2:Y:S01]  /*0970*/  LDS.128 R12, [UR4+0x20b0] ;  /* 0x0020b004ff0c7984 */ /* 0x000ea20008000c00 */
[----:B------:R-:W-:Y:S02]  /*0980*/  R2UR UR48, R16 ;  /* 0x00000000103072ca */ /* 0x000fe400000e0000 */
[----:B------:R-:W-:Y:S01]  /*0990*/  R2UR UR49, R17 ;  /* 0x00000000113172ca */ /* 0x000fe200000e0000 */
[----:B------:R-:W5:Y:S01]  /*09a0*/  @P0 LDG.E.64.CONSTANT R66, desc[UR52][R80.64+0x640] ;  /* 0x0006403450420981 */ /* 0x000f62000c1e9b00 */
[----:B------:R-:W-:Y:S02]  /*09b0*/  PRMT R2, R2, 0x9910, RZ ;  /* 0x0000991002027816 */ /* 0x000fe400000000ff */
[----:B------:R-:W-:Y:S01]  /*09c0*/  R2UR UR50, R74 ;  /* 0x000000004a3272ca */ /* 0x000fe200000e0000 */
[----:B------:R-:W3:Y:S01]  /*09d0*/  LDS.128 R16, [UR4+0x1ff0] ;  /* 0x001ff004ff107984 */ /* 0x000ee20008000c00 */
[----:B------:R-:W-:Y:S01]  /*09e0*/  PRMT R74, R0, 0x9910, RZ ;  /* 0x00009910004a7816 */ /* 0x000fe200000000ff */
[----:B------:R-:W-:Y:S01]  /*09f0*/  IMAD R2, R2, 0xa, RZ ;  /* 0x0000000a02027824 */ /* 0x000fe200078e02ff */
[----:B------:R-:W-:Y:S01]  /*0a00*/  R2UR UR51, R75 ;  /* 0x000000004b3372ca */ /* 0x000fe200000e0000 */
[----:B------:R-:W5:Y:S01]  /*0a10*/  @P0 LDG.E.64.CONSTANT R44, desc[UR52][R80.64+0x960] ;  /* 0x00096034502c0981 */ /* 0x000f62000c1e9b00 */
[----:B------:R-:W-:Y:S01]  /*0a20*/  R2UR UR10, R82 ;  /* 0x00000000520a72ca */ /* 0x000fe200000e0000 */
[----:B------:R-:W-:Y:S01]  /*0a30*/  IMAD R74, R74, 0xcd, RZ ;  /* 0x000000cd4a4a7824 */ /* 0x000fe200078e02ff */
[----:B------:R-:W-:Y:S01]  /*0a40*/  R2UR UR11, R83 ;  /* 0x00000000530b72ca */ /* 0x000fe200000e0000 */
[----:B------:R-:W-:Y:S01]  /*0a50*/  IMAD.MOV R2, RZ, RZ, -R2 ;  /* 0x000000ffff027224 */ /* 0x000fe200078e0a02 */
[----:B------:R-:W5:Y:S02]  /*0a60*/  @P0 LDG.E.64.CONSTANT R40, desc[UR52][R80.64+0xc80] ;  /* 0x000c803450280981 */ /* 0x000f64000c1e9b00 */
[----:B------:R-:W-:-:S02]  /*0a70*/  LOP3.LUT R74, R74, 0xffff, RZ, 0xc0, !PT ;  /* 0x0000ffff4a4a7812 */ /* 0x000fc400078ec0ff */
[----:B------:R-:W-:Y:S01]  /*0a80*/  PRMT R75, R2, 0x7710, RZ ;  /* 0x00007710024b7816 */ /* 0x000fe200000000ff */
[----:B------:R-:W5:Y:S04]  /*0a90*/  @P0 LDG.E.64.CONSTANT R42, desc[UR52][R80.64+0xfa0] ;  /* 0x000fa034502a0981 */ /* 0x000f68000c1e9b00 */
[----:B------:R-:W5:Y:S04]  /*0aa0*/  @P0 LDG.E.64.CONSTANT R46, desc[UR52][R80.64+0x12c0] ;  /* 0x0012c034502e0981 */ /* 0x000f68000c1e9b00 */
[----:B------:R-:W5:Y:S04]  /*0ab0*/  @P0 LDG.E.64.CONSTANT R68, desc[UR52][R80.64+0x15e0] ;  /* 0x0015e03450440981 */ /* 0x000f68000c1e9b00 */
[----:B------:R-:W5:Y:S04]  /*0ac0*/  @P0 LDG.E.64.CONSTANT R78, desc[UR52][R80.64+0x1900] ;  /* 0x00190034504e0981 */ /* 0x000f68000c1e9b00 */
[----:B------:R4:W5:Y:S01]  /*0ad0*/  @P0 LDG.E.64.CONSTANT R84, desc[UR52][R80.64+0x1c20] ;  /* 0x001c203450540981 */ /* 0x000962000c1e9b00 */
[----:B------:R-:W-:-:S02]  /*0ae0*/  R2UR UR52, R72 ;  /* 0x00000000483472ca */ /* 0x000fc400000e0000 */
[----:B------:R-:W-:Y:S02]  /*0af0*/  R2UR UR53, R73 ;  /* 0x00000000493572ca */ /* 0x000fe400000e0000 */
[----:B0-----:R-:W-:Y:S02]  /*0b00*/  R2UR UR54, R6 ;  /* 0x00000000063672ca */ /* 0x001fe400000e0000 */
[----:B------:R-:W-:Y:S02]  /*0b10*/  R2UR UR55, R7 ;  /* 0x00000000073772ca */ /* 0x000fe400000e0000 */
[----:B----4-:R-:W-:Y:S01]  /*0b20*/  SHF.R.U32.HI R80, RZ, 0xb, R74 ;  /* 0x0000000bff507819 */ /* 0x010fe2000001164a */
[----:B------:R-:W-:Y:S01]  /*0b30*/  IMAD.IADD R74, R75, 0x1, R0 ;  /* 0x000000014b4a7824 */ /* 0x000fe200078e0200 */
[----:B------:R-:W-:Y:S01]  /*0b40*/  R2UR UR56, R4 ;  /* 0x00000000043872ca */ /* 0x000fe200000e0000 */
[----:B------:R-:W-:Y:S01]  /*0b50*/  IMAD.MOV.U32 R81, RZ, RZ, 0x1f40 ;  /* 0x00001f40ff517424 */ /* 0x000fe200078e00ff */
        /* <DEDUP_REMOVED lines=20> */
[----:B------:R-:W-:Y:S01]  /*0ca0*/  R2UR UR77, R37 ;  /* 0x00000000254d72ca */ /* 0x000fe200000e0000 */
[----:B------:R-:W-:Y:S01]  /*0cb0*/  IMAD R75, R64, R81, UR4 ;  /* 0x00000004404b7e24 */ /* 0x000fe2000f8e0251 */
[----:B------:R-:W-:Y:S02]  /*0cc0*/  LOP3.LUT R80, R80, 0xffff, RZ, 0xc0, !PT ;  /* 0x0000ffff50507812 */ /* 0x000fe400078ec0ff */
[----:B------:R-:W-:Y:S01]  /*0cd0*/  LOP3.LUT R2, R74, 0xffff, RZ, 0xc0, !PT ;  /* 0x0000ffff4a027812 */ /* 0x000fe200078ec0ff */
[----:B------:R-:W-:Y:S10]  /*0ce0*/  @P1 BRA `(.L_x_762) ;  /* 0x0000000400f81947 */ /* 0x000ff40003800000 */
[----:B------:R-:W-:Y:S01]  /*0cf0*/  MOV.SPILL R82, UR71 ;  /* 0x0000004700527c02 */ /* 0x000fe20009000f00 */
[C-C-:B-----5:R-:W-:Y:S01]  /*0d00*/  DADD R12, R70.reuse, R84.reuse ;  /* 0x00000000460c7229 */ /* 0x160fe20000000054 */
[----:B------:R-:W-:Y:S01]  /*0d10*/  MOV.SPILL R83, UR70 ;  /* 0x0000004600537c02 */ /* 0x000fe20009000f00 */
[----:B------:R-:W-:Y:S01]  /*0d20*/  DADD R70, R70, -R84 ;  /* 0x0000000046467229 */ /* 0x000fe20000000854 */
[----:B------:R-:W-:Y:S01]  /*0d30*/  R2UR UR70, R24 ;  /* 0x00000000184672ca */ /* 0x000fe200000e0000 */
[----:B------:R-:W-:Y:S01]  /*0d40*/  DADD R8, R66, R68 ;  /* 0x0000000042087229 */ /* 0x000fe20000000044 */
[----:B------:R-:W-:Y:S01]  /*0d50*/  R2UR UR71, R25 ;  /* 0x00000000194772ca */ /* 0x000fe200000e0000 */
[----:B------:R-:W-:Y:S01]  /*0d60*/  DADD R4, R40, R42 ;  /* 0x0000000028047229 */ /* 0x000fe2000000002a */
[----:B------:R-:W-:Y:S01]  /*0d70*/  MOV.SPILL R37, UR31 ;  /* 0x0000001f00257c02 */ /* 0x000fe20009000f00 */
[----:B------:R-:W-:Y:S01]  /*0d80*/  DADD R10, R76, R78 ;  /* 0x000000004c0a7229 */ /* 0x000fe2000000004e */
[----:B------:R-:W-:Y:S01]  /*0d90*/  MOV.SPILL R72, UR30 ;  /* 0x0000001e00487c02 */ /* 0x000fe20009000f00 */
[----:B------:R-:W-:Y:S01]  /*0da0*/  DADD R66, R66, -R68 ;  /* 0x0000000042427229 */ /* 0x000fe20000000844 */
[----:B------:R-:W-:Y:S01]  /*0db0*/  R2UR UR30, R28 ;  /* 0x000000001c1e72ca */ /* 0x000fe200000e0000 */
[----:B------:R-:W-:Y:S01]  /*0dc0*/  DADD R40, R40, -R42 ;  /* 0x0000000028287229 */ /* 0x000fe2000000082a */
[----:B------:R-:W-:Y:S01]  /*0dd0*/  R2UR UR31, R29 ;  /* 0x000000001d1f72ca */ /* 0x000fe200000e0000 */
[----:B------:R-:W-:Y:S01]  /*0de0*/  DFMA R16, R12, UR22, RZ ;  /* 0x000000160c107c2b */ /* 0x000fe200080000ff */
[----:B------:R-:W-:Y:S01]  /*0df0*/  MOV.SPILL R73, UR25 ;  /* 0x0000001900497c02 */ /* 0x000fe20009000f00 */
[----:B------:R-:W-:Y:S01]  /*0e00*/  DFMA R14, R32, R12, RZ ;  /* 0x0000000c200e722b */ /* 0x000fe200000000ff */
[----:B------:R-:W-:Y:S01]  /*0e10*/  MOV.SPILL R81, UR24 ;  /* 0x0000001800517c02 */ /* 0x000fe20009000f00 */
[C---:B------:R-:W-:Y:S01]  /*0e20*/  DFMA R20, R12.reuse, UR70, RZ ;  /* 0x000000460c147c2b */ /* 0x040fe200080000ff */
[----:B------:R-:W-:Y:S01]  /*0e30*/  R2UR UR24, R26 ;  /* 0x000000001a1872ca */ /* 0x000fe200000e0000 */
[C---:B------:R-:W-:Y:S01]  /*0e40*/  DFMA R42, R12.reuse, UR34, RZ ;  /* 0x000000220c2a7c2b */ /* 0x040fe200080000ff */
[----:B------:R-:W-:Y:S01]  /*0e50*/  R2UR UR25, R27 ;  /* 0x000000001b1972ca */ /* 0x000fe200000e0000 */
[----:B------:R-:W-:Y:S01]  /*0e60*/  DFMA R68, R12, UR60, RZ ;  /* 0x0000003c0c447c2b */ /* 0x000fe200080000ff */
[----:B------:R-:W-:Y:S01]  /*0e70*/  MOV.SPILL R34, UR4 ;  /* 0x0000000400227c02 */ /* 0x000fe20009000f00 */
[----:B------:R-:W-:Y:S01]  /*0e80*/  DADD R76, R76, -R78 ;  /* 0x000000004c4c7229 */ /* 0x000fe2000000084e */
[----:B------:R-:W-:Y:S01]  /*0e90*/  R2UR UR4, R30 ;  /* 0x000000001e0472ca */ /* 0x000fe200000e0000 */
[----:B------:R-:W-:Y:S01]  /*0ea0*/  DFMA R12, R38, R70, RZ ;  /* 0x00000046260c722b */ /* 0x000fe200000000ff */
[----:B------:R-:W-:Y:S01]  /*0eb0*/  R2UR UR5, R31 ;  /* 0x000000001f0572ca */ /* 0x000fe200000e0000 */
[----:B------:R-:W-:Y:S01]  /*0ec0*/  DFMA R18, R70, UR30, RZ ;  /* 0x0000001e46127c2b */ /* 0x000fe200080000ff */
[----:B------:R-:W-:Y:S01]  /*0ed0*/  R2UR UR30, R50 ;  /* 0x00000000321e72ca */ /* 0x000fe200000e0000 */
[----:B------:R-:W-:Y:S01]  /*0ee0*/  DFMA R14, R10, UR74, R14 ;  /* 0x0000004a0a0e7c2b */ /* 0x000fe2000800000e */
[----:B------:R-:W-:Y:S01]  /*0ef0*/  R2UR UR31, R51 ;  /* 0x00000000331f72ca */ /* 0x000fe200000e0000 */
[----:B------:R-:W-:Y:S01]  /*0f00*/  DADD R6, R44, R46 ;  /* 0x000000002c067229 */ /* 0x000fe2000000002e */
        /* <DEDUP_REMOVED lines=8> */
[----:B------:R-:W-:Y:S01]  /*0f90*/  R2UR UR4, R56 ;  /* 0x00000000380472ca */ /* 0x000fe200000e0000 */
[----:B------:R-:W-:Y:S01]  /*0fa0*/  DFMA R16, R8, UR18, R16 ;  /* 0x0000001208107c2b */ /* 0x000fe20008000010 */
[----:B------:R-:W-:Y:S01]  /*0fb0*/  R2UR UR5, R57 ;  /* 0x00000000390572ca */ /* 0x000fe200000e0000 */
[----:B------:R-:W-:Y:S01]  /*0fc0*/  DADD R44, R44, -R46 ;  /* 0x000000002c2c7229 */ /* 0x000fe2000000082e */
        /* <DEDUP_REMOVED lines=8> */
[----:B------:R-:W-:Y:S01]  /*1050*/  R2UR.FILL UR25, R73 ;  /* 0x00000000491972ca */ /* 0x000fe200004e0000 */
[C---:B------:R-:W-:Y:S01]  /*1060*/  DFMA R42, R10.reuse, UR44, R42 ;  /* 0x0000002c0a2a7c2b */ /* 0x040fe2000800002a */
[----:B------:R-:W-:Y:S01]  /*1070*/  R2UR.FILL UR24, R81 ;  /* 0x00000000511872ca */ /* 0x000fe200004e0000 */
[----:B------:R-:W-:-:S02]  /*1080*/  DFMA R68, R10, UR58, R68 ;  /* 0x0000003a0a447c2b */ /* 0x000fc40008000044 */
        /* <DEDUP_REMOVED lines=21> */
[----:B------:R-:W-:Y:S02]  /*11e0*/  DFMA R70, R66, UR62, R70 ;  /* 0x0000003e42467c2b */ /* 0x000fe40008000046 */
[----:B------:R-:W-:Y:S01]  /*11f0*/  DFMA R18, R40, UR4, R18 ;  /* 0x0000000428127c2b */ /* 0x000fe20008000012 */
[----:B------:R-:W-:Y:S01]  /*1200*/  R2UR.FILL UR4, R34 ;  /* 0x00000000220472ca */ /* 0x000fe200004e0000 */
[----:B------:R-:W-:-:S02]  /*1210*/  DFMA R20, R6, UR6, R20 ;  /* 0x0000000606147c2b */ /* 0x000fc40008000014 */
[C---:B------:R-:W-:Y:S02]  /*1220*/  DFMA R42, R6.reuse, UR52, R42 ;  /* 0x00000034062a7c2b */ /* 0x040fe4000800002a */
[----:B------:R-:W-:Y:S02]  /*1230*/  DFMA R68, R6, UR66, R68 ;  /* 0x0000004206447c2b */ /* 0x000fe40008000044 */
        /* <DEDUP_REMOVED lines=12> */
[----:B------:R-:W-:Y:S01]  /*1300*/  DFMA R68, R4, UR76, R68 ;  /* 0x0000004c04447c2b */ /* 0x000fe20008000044 */
[----:B------:R-:W-:Y:S01]  /*1310*/  IMAD.MOV.U32 R5, RZ, RZ, 0x1f40 ;  /* 0x00001f40ff057424 */ /* 0x000fe200078e00ff */
[C---:B------:R-:W-:Y:S02]  /*1320*/  DFMA R12, R40.reuse, UR24, R12 ;  /* 0x00000018280c7c2b */ /* 0x040fe4000800000c */
[C---:B------:R-:W-:Y:S01]  /*1330*/  DFMA R70, R40.reuse, UR70, R70 ;  /* 0x0000004628467c2b */ /* 0x040fe20008000046 */
[----:B------:R-:W-:Y:S01]  /*1340*/  IMAD R5, R64, R5, UR4 ;  /* 0x0000000440057e24 */ /* 0x000fe2000f8e0205 */
[----:B------:R-:W-:-:S02]  /*1350*/  DFMA R22, R40, UR30, R22 ;  /* 0x0000001e28167c2b */ /* 0x000fc40008000016 */
[----:B------:R-:W-:Y:S01]  /*1360*/  DFMA R46, R40, UR56, R46 ;  /* 0x00000038282e7c2b */ /* 0x000fe2000800002e */
[----:B------:R-:W-:Y:S01]  /*1370*/  IMAD R9, R80, 0x50, R5 ;  /* 0x0000005050097824 */ /* 0x000fe200078e0205 */
[C-C-:B------:R-:W-:Y:S02]  /*1380*/  DADD R4, R14.reuse, -R12.reuse ;  /* 0x000000000e047229 */ /* 0x140fe4000000080c */
[----:B------:R-:W-:Y:S01]  /*1390*/  DADD R12, R14, R12 ;  /* 0x000000000e0c7229 */ /* 0x000fe2000000000c */
[----:B------:R-:W-:Y:S01]  /*13a0*/  IMAD R15, R2, 0x8, R9 ;  /* 0x00000008020f7824 */ /* 0x000fe200078e0209 */
        /* <DEDUP_REMOVED lines=18> */
.L_x_762:
[----:B------:R-:W-:Y:S05]  /*14d0*/  BSYNC.RECONVERGENT B0 ;  /* 0x0000000000007941 */ /* 0x000fea0003800200 */
.L_x_761:
[----:B------:R-:W-:Y:S06]  /*14e0*/  BAR.SYNC.DEFER_BLOCKING 0x0 ;  /* 0x0000000000007b1d */ /* 0x000fec0000010000 */
[----:B------:R-:W-:Y:S04]  /*14f0*/  BSSY.RECONVERGENT B0, `(.L_x_763) ;  /* 0x000008d000007945 */ /* 0x000fe80003800200 */
[----:B------:R-:W-:Y:S05]  /*1500*/  @P1 BRA `(.L_x_764) ;  /* 0x00000008002c1947 */ /* 0x000fea0003800000 */
[----:B0-----:R-:W-:Y:S01]  /*1510*/  IMAD.MOV.U32 R7, RZ, RZ, 0x1f40 ;  /* 0x00001f40ff077424 */ /* 0x001fe200078e00ff */
[----:B-----5:R-:W-:Y:S02]  /*1520*/  MOV.SPILL R71, UR77 ;  /* 0x0000004d00477c02 */ /* 0x020fe40009000f00 */
[----:B------:R-:W-:Y:S01]  /*1530*/  MOV.SPILL R81, UR76 ;  /* 0x0000004c00517c02 */ /* 0x000fe20009000f00 */
[----:B------:R-:W-:Y:S01]  /*1540*/  IMAD R7, R64, R7, UR4 ;  /* 0x0000000440077e24 */ /* 0x000fe2000f8e0207 */
[----:B------:R-:W-:Y:S02]  /*1550*/  R2UR UR76, R24 ;  /* 0x00000000184c72ca */ /* 0x000fe400000e0000 */
[----:B------:R-:W-:Y:S01]  /*1560*/  R2UR UR77, R25 ;  /* 0x00000000194d72ca */ /* 0x000fe200000e0000 */
[C---:B------:R-:W-:Y:S01]  /*1570*/  IMAD R7, R80.reuse, 0x50, R7 ;  /* 0x0000005050077824 */ /* 0x040fe200078e0207 */
[----:B------:R-:W-:Y:S02]  /*1580*/  MOV.SPILL R82, UR25 ;  /* 0x0000001900527c02 */ /* 0x000fe40009000f00 */
[----:B------:R-:W-:Y:S01]  /*1590*/  MOV.SPILL R83, UR24 ;  /* 0x0000001800537c02 */ /* 0x000fe20009000f00 */
[----:B------:R-:W-:Y:S01]  /*15a0*/  IMAD R7, R80, 0x2d0, R7 ;  /* 0x000002d050077824 */ /* 0x000fe200078e0207 */
[----:B------:R-:W-:-:S02]  /*15b0*/  R2UR UR24, R26 ;  /* 0x000000001a1872ca */ /* 0x000fc400000e0000 */
[----:B------:R-:W-:Y:S01]  /*15c0*/  R2UR UR25, R27 ;  /* 0x000000001b1972ca */ /* 0x000fe200000e0000 */
[----:B------:R-:W-:Y:S01]  /*15d0*/  IMAD R4, R2, 0x8, R7 ;  /* 0x0000000802047824 */ /* 0x000fe200078e0207 */
[----:B------:R-:W-:Y:S02]  /*15e0*/  MOV.SPILL R67, UR57 ;  /* 0x0000003900437c02 */ /* 0x000fe40009000f00 */
[----:B------:R-:W-:Y:S02]  /*15f0*/  MOV.SPILL R68, UR56 ;  /* 0x0000003800447c02 */ /* 0x000fe40009000f00 */
        /* <DEDUP_REMOVED lines=13> */
[----:B------:R-:W-:-:S02]  /*16d0*/  R2UR UR30, R52 ;  /* 0x00000000341e72ca */ /* 0x000fc400000e0000 */
[----:B------:R-:W-:Y:S01]  /*16e0*/  R2UR UR31, R53 ;  /* 0x00000000351f72ca */ /* 0x000fe200000e0000 */
[----:B------:R-:W2:Y:S04]  /*16f0*/  LDS.64 R16, [R4+0x230] ;  /* 0x0002300004107984 */ /* 0x000ea80000000a00 */
[----:B------:R-:W-:Y:S04]  /*1700*/  LDS.64 R12, [R4+0xf0] ;  /* 0x0000f000040c7984 */ /* 0x000fe80000000a00 */
[----:B------:R-:W3:Y:S01]  /*1710*/  LDS.64 R10, [R4+0x1e0] ;  /* 0x0001e000040a7984 */ /* 0x000ee20000000a00 */
[----:B0-----:R-:W-:-:S02]  /*1720*/  DADD R18, R6, R8 ;  /* 0x0000000006127229 */ /* 0x001fc40000000008 */
[----:B------:R-:W-:Y:S01]  /*1730*/  DADD R20, R6, -R8 ;  /* 0x0000000006147229 */ /* 0x000fe20000000808 */
[----:B------:R-:W-:Y:S04]  /*1740*/  LDS.64 R6, [R4+0x140] ;  /* 0x0001400004067984 */ /* 0x000fe80000000a00 */
[----:B------:R-:W0:Y:S01]  /*1750*/  LDS.64 R8, [R4+0x190] ;  /* 0x0001900004087984 */ /* 0x000e220000000a00 */
[----:B-1----:R-:W-:Y:S02]  /*1760*/  DADD R36, R22, R34 ;  /* 0x0000000016247229 */ /* 0x002fe40000000022 */
[----:B------:R-:W-:Y:S01]  /*1770*/  DFMA R44, R18, UR76, RZ ;  /* 0x0000004c122c7c2b */ /* 0x000fe200080000ff */
[----:B------:R-:W-:Y:S01]  /*1780*/  R2UR UR76, R30 ;  /* 0x000000001e4c72ca */ /* 0x000fe200000e0000 */
[----:B------:R-:W-:Y:S01]  /*1790*/  DFMA R40, R32, R18, RZ ;  /* 0x000000122028722b */ /* 0x000fe200000000ff */
[----:B------:R-:W-:Y:S01]  /*17a0*/  R2UR UR77, R31 ;  /* 0x000000001f4d72ca */ /* 0x000fe200000e0000 */
[----:B------:R-:W-:-:S02]  /*17b0*/  DFMA R42, R18, UR22, RZ ;  /* 0x00000016122a7c2b */ /* 0x000fc400080000ff */
[C---:B------:R-:W-:Y:S02]  /*17c0*/  DFMA R72, R18.reuse, UR34, RZ ;  /* 0x0000002212487c2b */ /* 0x040fe400080000ff */
[----:B------:R-:W-:Y:S02]  /*17d0*/  DFMA R18, R18, UR60, RZ ;  /* 0x0000003c12127c2b */ /* 0x000fe400080000ff */
[----:B------:R-:W-:Y:S02]  /*17e0*/  DFMA R46, R36, UR10, R44 ;  /* 0x0000000a242e7c2b */ /* 0x000fe4000800002c */
[----:B------:R-:W-:Y:S02]  /*17f0*/  DADD R22, R22, -R34 ;  /* 0x0000000016167229 */ /* 0x000fe40000000822 */
[----:B------:R-:W-:Y:S02]  /*1800*/  DFMA R44, R20, UR12, RZ ;  /* 0x0000000c142c7c2b */ /* 0x000fe400080000ff */
[----:B------:R-:W-:-:S02]  /*1810*/  DFMA R40, R36, UR74, R40 ;  /* 0x0000004a24287c2b */ /* 0x000fc40008000028 */
[C---:B------:R-:W-:Y:S01]  /*1820*/  DFMA R42, R36.reuse, UR24, R42 ;  /* 0x00000018242a7c2b */ /* 0x040fe2000800002a */
[----:B------:R-:W-:Y:S01]  /*1830*/  R2UR UR24, R50 ;  /* 0x00000000321872ca */ /* 0x000fe200000e0000 */
[C---:B------:R-:W-:Y:S01]  /*1840*/  DFMA R76, R36.reuse, UR44, R72 ;  /* 0x0000002c244c7c2b */ /* 0x040fe20008000048 */
[----:B------:R-:W-:Y:S01]  /*1850*/  R2UR UR25, R51 ;  /* 0x00000000331972ca */ /* 0x000fe200000e0000 */
[----:B------:R-:W-:Y:S02]  /*1860*/  DFMA R78, R36, UR58, R18 ;  /* 0x0000003a244e7c2b */ /* 0x000fe40008000012 */
[----:B------:R-:W-:Y:S01]  /*1870*/  DFMA R36, R20, UR56, RZ ;  /* 0x0000003814247c2b */ /* 0x000fe200080000ff */
[----:B------:R-:W-:Y:S01]  /*1880*/  R2UR UR56, R54 ;  /* 0x00000000363872ca */ /* 0x000fe200000e0000 */
[----:B--2---:R-:W-:Y:S01]  /*1890*/  DADD R18, R14, R16 ;  /* 0x000000000e127229 */ /* 0x004fe20000000010 */
[----:B------:R-:W-:Y:S01]  /*18a0*/  R2UR UR57, R55 ;  /* 0x00000000373972ca */ /* 0x000fe200000e0000 */
[----:B------:R-:W-:Y:S01]  /*18b0*/  DFMA R44, R22, UR70, R44 ;  /* 0x00000046162c7c2b */ /* 0x000fe2000800002c */
[----:B------:R-:W-:Y:S01]  /*18c0*/  R2UR UR70, R56 ;  /* 0x00000000384672ca */ /* 0x000fe200000e0000 */
[----:B------:R-:W-:Y:S01]  /*18d0*/  DFMA R34, R38, R20, RZ ;  /* 0x000000142622722b */ /* 0x000fe200000000ff */
[----:B------:R-:W-:Y:S01]  /*18e0*/  R2UR UR71, R57 ;  /* 0x00000000394772ca */ /* 0x000fe200000e0000 */
[----:B------:R-:W-:-:S02]  /*18f0*/  DFMA R36, R22, UR20, R36 ;  /* 0x0000001416247c2b */ /* 0x000fc40008000024 */
[----:B------:R-:W-:Y:S02]  /*1900*/  DADD R14, R14, -R16 ;  /* 0x000000000e0e7229 */ /* 0x000fe40000000810 */
[----:B------:R-:W-:Y:S02]  /*1910*/  DFMA R42, R18, UR18, R42 ;  /* 0x00000012122a7c2b */ /* 0x000fe4000800002a */
[----:B---3--:R-:W-:Y:S02]  /*1920*/  DADD R16, R12, R10 ;  /* 0x000000000c107229 */ /* 0x008fe4000000000a */
[C---:B------:R-:W-:Y:S02]  /*1930*/  DFMA R72, R20.reuse, UR40, RZ ;  /* 0x0000002814487c2b */ /* 0x040fe400080000ff */
[----:B------:R-:W-:Y:S02]  /*1940*/  DFMA R20, R20, UR54, RZ ;  /* 0x0000003614147c2b */ /* 0x000fe400080000ff */
[----:B------:R-:W-:Y:S01]  /*1950*/  DFMA R34, R22, UR76, R34 ;  /* 0x0000004c16227c2b */ /* 0x000fe20008000022 */
[----:B------:R-:W-:Y:S01]  /*1960*/  R2UR.FILL UR77, R71 ;  /* 0x00000000474d72ca */ /* 0x000fe200004e0000 */
[----:B------:R-:W-:Y:S01]  /*1970*/  DFMA R40, R18, UR24, R40 ;  /* 0x0000001812287c2b */ /* 0x000fe20008000028 */
[----:B------:R-:W-:Y:S01]  /*1980*/  R2UR.FILL UR76, R81 ;  /* 0x00000000514c72ca */ /* 0x000fe200004e0000 */
        /* <DEDUP_REMOVED lines=12> */
[----:B0-----:R-:W-:Y:S01]  /*1a50*/  DADD R12, R6, R8 ;  /* 0x00000000060c7229 */ /* 0x001fe20000000008 */
[----:B------:R-:W-:Y:S01]  /*1a60*/  R2UR.FILL UR25, R82 ;  /* 0x00000000521972ca */ /* 0x000fe200004e0000 */
[----:B------:R-:W-:Y:S01]  /*1a70*/  DFMA R34, R14, UR28, R34 ;  /* 0x0000001c0e227c2b */ /* 0x000fe20008000022 */
[----:B------:R-:W-:Y:S01]  /*1a80*/  R2UR.FILL UR24, R83 ;  /* 0x00000000531872ca */ /* 0x000fe200004e0000 */
[----:B------:R-:W-:-:S02]  /*1a90*/  DFMA R40, R16, UR26, R40 ;  /* 0x0000001a10287c2b */ /* 0x000fc40008000028 */
[----:B------:R-:W-:Y:S02]  /*1aa0*/  DADD R6, R6, -R8 ;  /* 0x0000000006067229 */ /* 0x000fe40000000808 */
[----:B------:R-:W-:Y:S02]  /*1ab0*/  DFMA R36, R10, UR16, R36 ;  /* 0x000000100a247c2b */ /* 0x000fe40008000024 */
[C---:B------:R-:W-:Y:S02]  /*1ac0*/  DFMA R76, R18.reuse, UR42, R76 ;  /* 0x0000002a124c7c2b */ /* 0x040fe4000800004c */
[----:B------:R-:W-:Y:S02]  /*1ad0*/  DFMA R78, R18, UR68, R78 ;  /* 0x00000044124e7c2b */ /* 0x000fe4000800004e */
[C---:B------:R-:W-:Y:S02]  /*1ae0*/  DFMA R44, R14.reuse, UR8, R44 ;  /* 0x000000080e2c7c2b */ /* 0x040fe4000800002c */
[----:B------:R-:W-:-:S02]  /*1af0*/  DFMA R72, R14, UR48, R72 ;  /* 0x000000300e487c2b */ /* 0x000fc40008000048 */
        /* <DEDUP_REMOVED lines=44> */
.L_x_764:
[----:B------:R-:W-:Y:S05]  /*1dc0*/  BSYNC.RECONVERGENT B0 ;  /* 0x0000000000007941 */ /* 0x000fea0003800200 */
.L_x_763:
[----:B------:R-:W-:Y:S01]  /*1dd0*/  BAR.SYNC.DEFER_BLOCKING 0x0 ;  /* 0x0000000000007b1d */ /* 0x000fe20000010000 */
[----:B0-----:R-:W-:Y:S01]  /*1de0*/  IMAD R5, R65, 0x199a, RZ ;  /* 0x0000199a41057824 */ /* 0x001fe200078e02ff */
[----:B-1----:R-:W-:Y:S01]  /*1df0*/  MOV.SPILL R4, UR57 ;  /* 0x0000003900047c02 */ /* 0x002fe20009000f00 */
[----:B------:R-:W-:Y:S01]  /*1e00*/  IMAD.MOV.U32 R7, RZ, RZ, 0x9 ;  /* 0x00000009ff077424 */ /* 0x000fe200078e00ff */
[----:B------:R-:W-:Y:S02]  /*1e10*/  MOV.SPILL R8, UR56 ;  /* 0x0000003800087c02 */ /* 0x000fe40009000f00 */
[----:B------:R-:W-:Y:S01]  /*1e20*/  SHF.R.U32.HI R5, RZ, 0x10, R5 ;  /* 0x00000010ff057819 */ /* 0x000fe20000011605 */
[----:B------:R-:W-:Y:S01]  /*1e30*/  UMOV UR4, 0xa64 ;  /* 0x00000a6400047882 */ /* 0x000fe20000000000 */
[----:B------:R-:W0:Y:S01]  /*1e40*/  LDCU.64 UR56, c[0x0][0x358] ;  /* 0x00006b00ff3877ac */ /* 0x000e220008000a00 */
[----:B------:R-:W-:Y:S02]  /*1e50*/  MOV.SPILL R22, UR71 ;  /* 0x0000004700167c02 */ /* 0x000fe40009000f00 */
[C---:B------:R-:W-:Y:S01]  /*1e60*/  PRMT R74, R5.reuse, 0x5410, R74 ;  /* 0x00005410054a7816 */ /* 0x040fe2000000004a */
[----:B------:R-:W-:Y:S01]  /*1e70*/  IMAD R5, R5, 0x320, R75 ;  /* 0x0000032005057824 */ /* 0x000fe200078e024b */
[----:B------:R-:W-:-:S02]  /*1e80*/  MOV.SPILL R23, UR70 ;  /* 0x0000004600177c02 */ /* 0x000fc40009000f00 */
[----:B------:R-:W-:Y:S01]  /*1e90*/  R2UR UR70, R24 ;  /* 0x00000000184672ca */ /* 0x000fe200000e0000 */
[----:B------:R-:W-:Y:S01]  /*1ea0*/  IMAD R11, R2, 0x50, R5 ;  /* 0x00000050020b7824 */ /* 0x000fe200078e0205 */
[----:B------:R-:W-:Y:S01]  /*1eb0*/  R2UR UR71, R25 ;  /* 0x00000000194772ca */ /* 0x000fe200000e0000 */
[----:B------:R-:W-:Y:S01]  /*1ec0*/  IDP.2A.LO.U16.U8 R74, R74, UR4, R7 ;  /* 0x000000044a4a7c26 */ /* 0x000fe20008001007 */
[----:B------:R-:W-:Y:S01]  /*1ed0*/  MOV.SPILL R10, UR23 ;  /* 0x00000017000a7c02 */ /* 0x000fe20009000f00 */
[----:B------:R-:W1:Y:S01]  /*1ee0*/  LDC.64 R6, c[0x0][0x388] ;  /* 0x0000e200ff067b82 */ /* 0x000e620000000a00 */
[----:B------:R-:W-:Y:S01]  /*1ef0*/  MOV.SPILL R9, UR22 ;  /* 0x0000001600097c02 */ /* 0x000fe20009000f00 */
[----:B------:R-:W-:Y:S01]  /*1f00*/  IMAD R75, R3, 0x3e8, R74 ;  /* 0x000003e8034b7824 */ /* 0x000fe200078e024a */
[----:B------:R-:W-:Y:S01]  /*1f10*/  MOV.SPILL R107, UR13 ;  /* 0x0000000d006b7c02 */ /* 0x000fe20009000f00 */
[----:B------:R-:W-:Y:S01]  /*1f20*/  LDS.128 R16, [R11] ;  /* 0x000000000b107984 */ /* 0x000fe20000000c00 */
[----:B------:R-:W-:-:S02]  /*1f30*/  R2UR UR4, R48 ;  /* 0x00000000300472ca */ /* 0x000fc400000e0000 */
[----:B------:R-:W-:Y:S01]  /*1f40*/  R2UR UR5, R49 ;  /* 0x00000000310572ca */ /* 0x000fe200000e0000 */
[----:B------:R-:W2:Y:S04]  /*1f50*/  LDS.128 R12, [R11+0x40] ;  /* 0x000040000b0c7984 */ /* 0x000ea80000000c00 */
[----:B-----5:R-:W-:Y:S04]  /*1f60*/  LDS.128 R40, [R11+0x10] ;  /* 0x000010000b287984 */ /* 0x020fe80000000c00 */
[----:B------:R-:W3:Y:S01]  /*1f70*/  LDS.128 R44, [R11+0x30] ;  /* 0x000030000b2c7984 */ /* 0x000ee20000000c00 */
[----:B-1----:R-:W-:-:S05]  /*1f80*/  IMAD.WIDE R74, R75, 0x8, R6 ;  /* 0x000000084b4a7825 */ /* 0x002fca00078e0206 */
[----:B0-----:R-:W4:Y:S04]  /*1f90*/  LDG.E.64.CONSTANT R72, desc[UR56][R74.64] ;  /* 0x000000384a487981 */ /* 0x001f28000c1e9b00 */
[----:B------:R-:W4:Y:S04]  /*1fa0*/  LDG.E.64.CONSTANT R68, desc[UR56][R74.64+-0x48] ;  /* 0xffffb8384a447981 */ /* 0x000f28000c1e9b00 */
[----:B------:R-:W4:Y:S04]  /*1fb0*/  LDG.E.64.CONSTANT R64, desc[UR56][R74.64+-0x8] ;  /* 0xfffff8384a407981 */ /* 0x000f28000c1e9b00 */
[----:B------:R-:W4:Y:S04]  /*1fc0*/  LDG.E.64.CONSTANT R66, desc[UR56][R74.64+-0x40] ;  /* 0xffffc0384a427981 */ /* 0x000f28000c1e9b00 */
[----:B------:R-:W4:Y:S01]  /*1fd0*/  LDG.E.64.CONSTANT R34, desc[UR56][R74.64+-0x10] ;  /* 0xfffff0384a227981 */ /* 0x000f22000c1e9b00 */
[----:B--2---:R-:W-:-:S03]  /*1fe0*/  DADD R20, R16, R14 ;  /* 0x0000000010147229 */ /* 0x004fc6000000000e */
[----:B------:R-:W2:Y:S01]  /*1ff0*/  LDG.E.64.CONSTANT R36, desc[UR56][R74.64+-0x18] ;  /* 0xffffe8384a247981 */ /* 0x000ea2000c1e9b00 */
[----:B------:R-:W-:Y:S02]  /*2000*/  DADD R88, R18, R12 ;  /* 0x0000000012587229 */ /* 0x000fe4000000000c */
[----:B------:R-:W-:Y:S01]  /*2010*/  DADD R84, R16, -R14 ;  /* 0x0000000010547229 */ /* 0x000fe2000000080e */
[----:B------:R-:W2:Y:S01]  /*2020*/  LDG.E.64.CONSTANT R70, desc[UR56][R74.64+-0x38] ;  /* 0xffffc8384a467981 */ /* 0x000ea2000c1e9b00 */
[----:B------:R-:W-:Y:S01]  /*2030*/  DADD R98, R18, -R12 ;  /* 0x0000000012627229 */ /* 0x000fe2000000080c */
[----:B------:R-:W-:Y:S01]  /*2040*/  MOV.SPILL R16, UR59 ;  /* 0x0000003b00107c02 */ /* 0x000fe20009000f00 */
[----:B------:R-:W-:Y:S01]  /*2050*/  DFMA R96, R20, UR22, RZ ;  /* 0x0000001614607c2b */ /* 0x000fe200080000ff */
[----:B------:R-:W-:Y:S01]  /*2060*/  R2UR UR22, R26 ;  /* 0x000000001a1672ca */ /* 0x000fe200000e0000 */
[----:B------:R-:W-:Y:S01]  /*2070*/  DFMA R92, R32, R20, RZ ;  /* 0x00000014205c722b */ /* 0x000fe200000000ff */
[----:B------:R-:W-:Y:S01]  /*2080*/  R2UR UR23, R27 ;  /* 0x000000001b1772ca */ /* 0x000fe200000e0000 */
[C---:B------:R-:W-:Y:S01]  /*2090*/  DFMA R90, R20.reuse, UR70, RZ ;  /* 0x00000046145a7c2b */ /* 0x040fe200080000ff */
[----:B------:R-:W-:Y:S01]  /*20a0*/  MOV.SPILL R13, UR58 ;  /* 0x0000003a000d7c02 */ /* 0x000fe20009000f00 */
[C---:B------:R-:W-:Y:S01]  /*20b0*/  DFMA R94, R20.reuse, UR34, RZ ;  /* 0x00000022145e7c2b */ /* 0x040fe200080000ff */
[----:B------:R-:W-:Y:S01]  /*20c0*/  MOV.SPILL R18, UR12 ;  /* 0x0000000c00127c02 */ /* 0x000fe20009000f00 */
[----:B------:R-:W-:Y:S01]  /*20d0*/  DFMA R20, R20, UR60, RZ ;  /* 0x0000003c14147c2b */ /* 0x000fe200080000ff */
[----:B------:R-:W-:Y:S01]  /*20e0*/  MOV.SPILL R17, UR45 ;  /* 0x0000002d00117c02 */ /* 0x000fe20009000f00 */
[C---:B------:R-:W-:Y:S01]  /*20f0*/  DFMA R92, R88.reuse, UR74, R92 ;  /* 0x0000004a585c7c2b */ /* 0x040fe2000800005c */
[----:B------:R-:W-:Y:S01]  /*2100*/  MOV.SPILL R106, UR44 ;  /* 0x0000002c006a7c02 */ /* 0x000fe20009000f00 */
[C---:B------:R-:W-:Y:S01]  /*2110*/  DFMA R90, R88.reuse, UR10, R90 ;  /* 0x0000000a585a7c2b */ /* 0x040fe2000800005a */
[----:B------:R-:W-:Y:S01]  /*2120*/  R2UR.FILL UR70, R23 ;  /* 0x00000000174672ca */ /* 0x000fe200004e0000 */
[C---:B------:R-:W-:Y:S01]  /*2130*/  DFMA R94, R88.reuse, UR44, R94 ;  /* 0x0000002c585e7c2b */ /* 0x040fe2000800005e */
[----:B------:R-:W-:Y:S01]  /*2140*/  R2UR UR44, R54 ;  /* 0x00000000362c72ca */ /* 0x000fe200000e0000 */
[C---:B------:R-:W-:Y:S01]  /*2150*/  DFMA R96, R88.reuse, UR22, R96 ;  /* 0x0000001658607c2b */ /* 0x040fe20008000060 */
[----:B------:R-:W0:Y:S01]  /*2160*/  LDCU.64 UR22, c[0x0][0x358] ;  /* 0x00006b00ff1677ac */ /* 0x000e220008000a00 */
[----:B------:R-:W-:Y:S01]  /*2170*/  DFMA R88, R88, UR58, R20 ;  /* 0x0000003a58587c2b */ /* 0x000fe20008000014 */
[----:B------:R-:W-:-:S02]  /*2180*/  R2UR UR58, R28 ;  /* 0x000000001c3a72ca */ /* 0x000fc400000e0000 */
[----:B------:R-:W-:Y:S01]  /*2190*/  R2UR UR59, R29 ;  /* 0x000000001d3b72ca */ /* 0x000fe200000e0000 */
[----:B------:R-:W-:Y:S01]  /*21a0*/  DFMA R82, R84, UR12, RZ ;  /* 0x0000000c54527c2b */ /* 0x000fe200080000ff */
[----:B------:R-:W-:Y:S02]  /*21b0*/  R2UR UR12, R30 ;  /* 0x000000001e0c72ca */ /* 0x000fe400000e0000 */
[----:B------:R-:W-:Y:S01]  /*21c0*/  R2UR UR13, R31 ;  /* 0x000000001f0d72ca */ /* 0x000fe200000e0000 */
[----:B------:R-:W-:Y:S01]  /*21d0*/  DFMA R76, R38, R84, RZ ;  /* 0x00000054264c722b */ /* 0x000fe200000000ff */
[----:B------:R-:W-:Y:S01]  /*21e0*/  R2UR UR45, R55 ;  /* 0x00000000372d72ca */ /* 0x000fe200000e0000 */
[----:B------:R-:W-:Y:S01]  /*21f0*/  DFMA R78, R84, UR40, RZ ;  /* 0x00000028544e7c2b */ /* 0x000fe200080000ff */
[----:B------:R-:W-:Y:S01]  /*2200*/  MOV.SPILL R6, UR35 ;  /* 0x0000002300067c02 */ /* 0x000fe20009000f00 */
[----:B---3--:R-:W-:Y:S01]  /*2210*/  DADD R102, R42, -R44 ;  /* 0x000000002a667229 */ /* 0x008fe2000000082c */
[----:B------:R-:W-:Y:S01]  /*2220*/  MOV.SPILL R7, UR34 ;  /* 0x0000002200077c02 */ /* 0x000fe20009000f00 */
[----:B------:R-:W-:Y:S01]  /*2230*/  DADD R100, R40, R46 ;  /* 0x0000000028647229 */ /* 0x000fe2000000002e */
[----:B------:R-:W-:Y:S01]  /*2240*/  MOV.SPILL R108, UR40 ;  /* 0x00000028006c7c02 */ /* 0x000fe20009000f00 */
[C---:B------:R-:W-:Y:S01]  /*2250*/  DFMA R80, R84.reuse, UR58, RZ ;  /* 0x0000003a54507c2b */ /* 0x040fe200080000ff */
[----:B0-----:R-:W3:Y:S01]  /*2260*/  LDG.E.64.CONSTANT R86, desc[UR22][R74.64+-0x30] ;  /* 0xffffd0164a567981 */ /* 0x001ee2000c1e9b00 */
[----:B------:R-:W-:Y:S01]  /*2270*/  DFMA R84, R84, UR54, RZ ;  /* 0x0000003654547c2b */ /* 0x000fe200080000ff */
[----:B------:R-:W-:Y:S01]  /*2280*/  R2UR.FILL UR71, R22 ;  /* 0x00000000164772ca */ /* 0x000fe200004e0000 */
[C---:B------:R-:W-:Y:S01]  /*2290*/  DFMA R76, R98.reuse, UR12, R76 ;  /* 0x0000000c624c7c2b */ /* 0x040fe2000800004c */
[----:B------:R-:W3:Y:S01]  /*22a0*/  LDG.E.64.CONSTANT R104, desc[UR22][R74.64+-0x28] ;  /* 0xffffd8164a687981 */ /* 0x000ee2000c1e9b00 */
        /* <DEDUP_REMOVED lines=8> */
[----:B------:R-:W-:Y:S01]  /*2330*/  DADD R98, R42, R44 ;  /* 0x000000002a627229 */ /* 0x000fe2000000002c */
[----:B------:R-:W-:Y:S01]  /*2340*/  R2UR UR34, R52 ;  /* 0x00000000342272ca */ /* 0x000fe200000e0000 */
[----:B------:R0:W3:Y:S01]  /*2350*/  LDG.E.64.CONSTANT R44, desc[UR22][R74.64+-0x20] ;  /* 0xffffe0164a2c7981 */ /* 0x0000e2000c1e9b00 */
[----:B------:R-:W-:Y:S01]  /*2360*/  DADD R46, R40, -R46 ;  /* 0x00000000282e7229 */ /* 0x000fe2000000082e */
[----:B------:R-:W-:-:S02]  /*2370*/  R2UR UR35, R53 ;  /* 0x00000000352372ca */ /* 0x000fc400000e0000 */
[----:B------:R-:W1:Y:S01]  /*2380*/  LDS.128 R40, [R11+0x20] ;  /* 0x000020000b287984 */ /* 0x000e620000000c00 */
[----:B------:R-:W-:Y:S02]  /*2390*/  R2UR UR12, R50 ;  /* 0x00000000320c72ca */ /* 0x000fe400000e0000 */
[----:B------:R-:W-:Y:S02]  /*23a0*/  R2UR UR13, R51 ;  /* 0x00000000330d72ca */ /* 0x000fe400000e0000 */
[----:B------:R-:W-:Y:S02]  /*23b0*/  R2UR UR58, R58 ;  /* 0x000000003a3a72ca */ /* 0x000fe400000e0000 */
[----:B------:R-:W-:Y:S01]  /*23c0*/  R2UR UR59, R59 ;  /* 0x000000003b3b72ca */ /* 0x000fe200000e0000 */
[----:B------:R-:W-:Y:S01]  /*23d0*/  DFMA R76, R46, UR28, R76 ;  /* 0x0000001c2e4c7c2b */ /* 0x000fe2000800004c */
[----:B------:R-:W-:Y:S02]  /*23e0*/  MOV.SPILL R21, UR41 ;  /* 0x0000002900157c02 */ /* 0x000fe40009000f00 */
[----:B------:R-:W-:-:S02]  /*23f0*/  R2UR UR22, R60 ;  /* 0x000000003c1672ca */ /* 0x000fc400000e0000 */
[----:B------:R-:W-:Y:S02]  /*2400*/  R2UR UR23, R61 ;  /* 0x000000003d1772ca */ /* 0x000fe400000e0000 */
[----:B------:R-:W-:Y:S01]  /*2410*/  R2UR UR40, R56 ;  /* 0x00000000382872ca */ /* 0x000fe200000e0000 */
[----:B------:R-:W-:Y:S01]  /*2420*/  DFMA R92, R100, UR12, R92 ;  /* 0x0000000c645c7c2b */ /* 0x000fe2000800005c */
[----:B------:R-:W-:Y:S01]  /*2430*/  R2UR UR41, R57 ;  /* 0x00000000392972ca */ /* 0x000fe200000e0000 */
[C---:B------:R-:W-:Y:S01]  /*2440*/  DFMA R80, R46.reuse, UR44, R80 ;  /* 0x0000002c2e507c2b */ /* 0x040fe20008000050 */
[----:B------:R-:W-:Y:S01]  /*2450*/  MOV.SPILL R15, UR11 ;  /* 0x0000000b000f7c02 */ /* 0x000fe20009000f00 */
[C---:B------:R-:W-:Y:S01]  /*2460*/  DFMA R82, R46.reuse, UR8, R82 ;  /* 0x000000082e527c2b */ /* 0x040fe20008000052 */
[----:B------:R-:W-:Y:S01]  /*2470*/  MOV.SPILL R22, UR10 ;  /* 0x0000000a00167c02 */ /* 0x000fe20009000f00 */
[C---:B------:R-:W-:Y:S01]  /*2480*/  DFMA R78, R46.reuse, UR48, R78 ;  /* 0x000000302e4e7c2b */ /* 0x040fe2000800004e */
[----:B------:R-:W-:Y:S01]  /*2490*/  R2UR.FILL UR57, R4 ;  /* 0x00000000043972ca */ /* 0x000fe200004e0000 */
[----:B------:R-:W-:Y:S01]  /*24a0*/  DFMA R84, R46, UR62, R84 ;  /* 0x0000003e2e547c2b */ /* 0x000fe20008000054 */
[----:B------:R-:W-:Y:S01]  /*24b0*/  R2UR.FILL UR56, R8 ;  /* 0x00000000083872ca */ /* 0x000fe200004e0000 */
[----:B------:R-:W-:-:S02]  /*24c0*/  DFMA R96, R100, UR18, R96 ;  /* 0x0000001264607c2b */ /* 0x000fc40008000060 */
[----:B------:R-:W-:Y:S02]  /*24d0*/  DFMA R92, R98, UR26, R92 ;  /* 0x0000001a625c7c2b */ /* 0x000fe4000800005c */
[----:B------:R-:W-:Y:S01]  /*24e0*/  DFMA R76, R102, UR58, R76 ;  /* 0x0000003a664c7c2b */ /* 0x000fe2000800004c */
[----:B------:R-:W-:Y:S02]  /*24f0*/  R2UR UR10, R62 ;  /* 0x000000003e0a72ca */ /* 0x000fe400000e0000 */
[----:B------:R-:W-:Y:S01]  /*2500*/  R2UR UR11, R63 ;  /* 0x000000003f0b72ca */ /* 0x000fe200000e0000 */
[C---:B------:R-:W-:Y:S01]  /*2510*/  DFMA R90, R100.reuse, UR34, R90 ;  /* 0x00000022645a7c2b */ /* 0x040fe2000800005a */
[----:B------:R-:W-:Y:S01]  /*2520*/  MOV.SPILL R20, UR55 ;  /* 0x0000003700147c02 */ /* 0x000fe20009000f00 */
[C---:B------:R-:W-:Y:S01]  /*2530*/  DFMA R94, R100.reuse, UR42, R94 ;  /* 0x0000002a645e7c2b */ /* 0x040fe2000800005e */
[----:B------:R-:W-:Y:S01]  /*2540*/  MOV.SPILL R12, UR54 ;  /* 0x00000036000c7c02 */ /* 0x000fe20009000f00 */
[----:B------:R-:W-:Y:S01]  /*2550*/  DFMA R88, R100, UR68, R88 ;  /* 0x0000004464587c2b */ /* 0x000fe20008000058 */
[----:B------:R-:W-:Y:S01]  /*2560*/  MOV.SPILL R4, UR61 ;  /* 0x0000003d00047c02 */ /* 0x000fe20009000f00 */
[C-C-:B-1----:R-:W-:Y:S01]  /*2570*/  DADD R46, R40.reuse, R42.reuse ;  /* 0x00000000282e7229 */ /* 0x142fe2000000002a */
[----:B------:R-:W-:Y:S01]  /*2580*/  MOV.SPILL R8, UR60 ;  /* 0x0000003c00087c02 */ /* 0x000fe20009000f00 */
[----:B------:R-:W-:-:S02]  /*2590*/  DADD R40, R40, -R42 ;  /* 0x0000000028287229 */ /* 0x000fc4000000082a */
[----:B------:R-:W-:Y:S02]  /*25a0*/  DFMA R96, R98, UR40, R96 ;  /* 0x0000002862607c2b */ /* 0x000fe40008000060 */
[----:B------:R-:W-:Y:S02]  /*25b0*/  DFMA R80, R102, UR16, R80 ;  /* 0x0000001066507c2b */ /* 0x000fe40008000050 */
[----:B------:R-:W-:Y:S02]  /*25c0*/  DFMA R92, R46, UR22, R92 ;  /* 0x000000162e5c7c2b */ /* 0x000fe4000800005c */
[----:B------:R-:W-:Y:S02]  /*25d0*/  DFMA R76, R40, UR24, R76 ;  /* 0x00000018284c7c2b */ /* 0x000fe4000800004c */
[C---:B------:R-:W-:Y:S02]  /*25e0*/  DFMA R90, R98.reuse, UR6, R90 ;  /* 0x00000006625a7c2b */ /* 0x040fe4000800005a */
[----:B------:R-:W-:-:S02]  /*25f0*/  DFMA R94, R98, UR52, R94 ;  /* 0x00000034625e7c2b */ /* 0x000fc4000800005e */
[----:B------:R-:W-:Y:S02]  /*2600*/  DFMA R88, R98, UR66, R88 ;  /* 0x0000004262587c2b */ /* 0x000fe40008000058 */
        /* <DEDUP_REMOVED lines=9> */
[----:B------:R-:W-:Y:S02]  /*26a0*/  DADD R46, R96, -R80 ;  /* 0x00000000602e7229 */ /* 0x000fe40000000850 */
[----:B------:R-:W-:-:S02]  /*26b0*/  DFMA R78, R102, UR46, R78 ;  /* 0x0000002e664e7c2b */ /* 0x000fc4000800004e */
[C---:B------:R-:W-:Y:S02]  /*26c0*/  DFMA R82, R40.reuse, UR30, R82 ;  /* 0x0000001e28527c2b */ /* 0x040fe40008000052 */
[----:B------:R-:W-:Y:S02]  /*26d0*/  DFMA R84, R40, UR70, R84 ;  /* 0x0000004628547c2b */ /* 0x000fe40008000054 */
[----:B------:R-:W-:Y:S02]  /*26e0*/  DADD R80, R96, R80 ;  /* 0x0000000060507229 */ /* 0x000fe40000000050 */
[----:B------:R-:W-:Y:S02]  /*26f0*/  DFMA R78, R40, UR56, R78 ;  /* 0x00000038284e7c2b */ /* 0x000fe4000800004e */
[----:B------:R-:W-:Y:S02]  /*2700*/  DADD R40, R90, -R82 ;  /* 0x000000005a287229 */ /* 0x000fe40000000852 */
[----:B0-----:R-:W-:-:S02]  /*2710*/  DADD R74, R88, -R84 ;  /* 0x00000000584a7229 */ /* 0x001fc40000000854 */
[----:B------:R-:W-:Y:S02]  /*2720*/  DADD R82, R90, R82 ;  /* 0x000000005a527229 */ /* 0x000fe40000000052 */
[----:B------:R-:W-:Y:S01]  /*2730*/  DADD R84, R88, R84 ;  /* 0x0000000058547229 */ /* 0x000fe20000000054 */
[----:B------:R-:W-:Y:S02]  /*2740*/  R2UR UR54, R26 ;  /* 0x000000001a3672ca */ /* 0x000fe400000e0000 */
[----:B------:R-:W-:Y:S02]  /*2750*/  R2UR UR55, R27 ;  /* 0x000000001b3772ca */ /* 0x000fe400000e0000 */
[----:B------:R-:W-:Y:S02]  /*2760*/  R2UR UR60, R24 ;  /* 0x00000000183c72ca */ /* 0x000fe400000e0000 */
[----:B------:R-:W-:Y:S01]  /*2770*/  R2UR UR61, R25 ;  /* 0x00000000193d72ca */ /* 0x000fe200000e0000 */
[----:B------:R-:W-:Y:S01]  /*2780*/  BSSY.RECONVERGENT B0, `(.L_x_765) ;  /* 0x00000fd000007945 */ /* 0x000fe20003800200 */
[----:B----4-:R-:W-:-:S02]  /*2790*/  DMUL R42, R72, R42 ;  /* 0x0000002a482a7228 */ /* 0x010fc40000000000 */
[----:B------:R-:W-:Y:S02]  /*27a0*/  DMUL R68, R68, R76 ;  /* 0x0000004c44447228 */ /* 0x000fe40000000000 */
[----:B------:R-:W-:-:S06]  /*27b0*/  DMUL R46, R64, R46 ;  /* 0x0000002e402e7228 */ /* 0x000fcc0000000000 */
[----:B------:R-:W-:Y:S02]  /*27c0*/  DADD R64, R42, R68 ;  /* 0x000000002a407229 */ /* 0x000fe40000000044 */
[----:B------:R-:W-:-:S06]  /*27d0*/  DMUL R66, R66, R80 ;  /* 0x0000005042427228 */ /* 0x000fcc0000000000 */
[----:B------:R-:W-:Y:S02]  /*27e0*/  DFMA R76, R32, R64, RZ ;  /* 0x00000040204c722b */ /* 0x000fe400000000ff */
[C---:B------:R-:W-:Y:S02]  /*27f0*/  DFMA R80, R64.reuse, UR74, RZ ;  /* 0x0000004a40507c2b */ /* 0x040fe400080000ff */
[C---:B------:R-:W-:Y:S02]  /*2800*/  DFMA R88, R64.reuse, UR12, RZ ;  /* 0x0000000c40587c2b */ /* 0x040fe400080000ff */
[C---:B------:R-:W-:Y:S02]  /*2810*/  DFMA R90, R64.reuse, UR26, RZ ;  /* 0x0000001a405a7c2b */ /* 0x040fe400080000ff */
[----:B------:R-:W-:Y:S01]  /*2820*/  DFMA R64, R64, UR22, RZ ;  /* 0x0000001640407c2b */ /* 0x000fe200080000ff */
[----:B------:R-:W-:Y:S01]  /*2830*/  R2UR.FILL UR23, R10 ;  /* 0x000000000a1772ca */ /* 0x000fe200004e0000 */
[----:B------:R-:W-:Y:S01]  /*2840*/  DADD R10, -R42, R68 ;  /* 0x000000002a0a7229 */ /* 0x000fe20000000144 */
[----:B------:R-:W-:Y:S01]  /*2850*/  R2UR.FILL UR22, R9 ;  /* 0x00000000091672ca */ /* 0x000fe200004e0000 */
[----:B------:R-:W-:Y:S01]  /*2860*/  DMUL R34, R34, R40 ;  /* 0x0000002822227228 */ /* 0x000fe20000000000 */
[----:B------:R-:W-:Y:S01]  /*2870*/  R2UR.FILL UR13, R109 ;  /* 0x000000006d0d72ca */ /* 0x000fe200004e0000 */
[----:B------:R-:W-:Y:S01]  /*2880*/  DADD R40, R46, R66 ;  /* 0x000000002e287229 */ /* 0x000fe20000000042 */
[----:B------:R-:W-:Y:S01]  /*2890*/  R2UR.FILL UR12, R14 ;  /* 0x000000000e0c72ca */ /* 0x000fe200004e0000 */
[----:B------:R-:W-:-:S02]  /*28a0*/  DADD R72, R94, -R78 ;  /* 0x000000005e487229 */ /* 0x000fc4000000084e */
[----:B------:R-:W-:Y:S01]  /*28b0*/  DFMA R92, R10, UR58, RZ ;  /* 0x0000003a0a5c7c2b */ /* 0x000fe200080000ff */
[----:B------:R-:W-:Y:S02]  /*28c0*/  R2UR.FILL UR59, R23 ;  /* 0x00000000173b72ca */ /* 0x000fe400004e0000 */
[----:B------:R-:W-:Y:S01]  /*28d0*/  R2UR.FILL UR58, R19 ;  /* 0x00000000133a72ca */ /* 0x000fe200004e0000 */
[C---:B------:R-:W-:Y:S01]  /*28e0*/  DFMA R80, R40.reuse, UR54, R80 ;  /* 0x0000003628507c2b */ /* 0x040fe20008000050 */
[----:B------:R-:W-:Y:S01]  /*28f0*/  R2UR.FILL UR55, R20 ;  /* 0x00000000143772ca */ /* 0x000fe200004e0000 */
[C---:B------:R-:W-:Y:S01]  /*2900*/  DFMA R90, R40.reuse, UR40, R90 ;  /* 0x00000028285a7c2b */ /* 0x040fe2000800005a */
[----:B------:R-:W-:Y:S01]  /*2910*/  R2UR.FILL UR41, R21 ;  /* 0x00000000152972ca */ /* 0x000fe200004e0000 */
[C---:B------:R-:W-:Y:S02]  /*2920*/  DFMA R76, R40.reuse, UR22, R76 ;  /* 0x00000016284c7c2b */ /* 0x040fe4000800004c */
[----:B------:R-:W-:-:S02]  /*2930*/  DFMA R88, R40, UR18, R88 ;  /* 0x0000001228587c2b */ /* 0x000fc40008000058 */
[----:B------:R-:W-:Y:S02]  /*2940*/  DFMA R64, R40, UR14, R64 ;  /* 0x0000000e28407c2b */ /* 0x000fe40008000040 */
[----:B------:R-:W-:Y:S02]  /*2950*/  DADD R20, -R46, R66 ;  /* 0x000000002e147229 */ /* 0x000fe40000000142 */
[----:B------:R-:W-:Y:S02]  /*2960*/  DFMA R40, R38, R10, RZ ;  /* 0x0000000a2628722b */ /* 0x000fe400000000ff */
[----:B--2---:R-:W-:Y:S02]  /*2970*/  DMUL R36, R36, R72 ;  /* 0x0000004824247228 */ /* 0x004fe40000000000 */
[----:B------:R-:W-:Y:S02]  /*2980*/  DMUL R70, R70, R82 ;  /* 0x0000005246467228 */ /* 0x000fe40000000000 */
[C---:B------:R-:W-:Y:S01]  /*2990*/  DFMA R72, R10.reuse, UR12, RZ ;  /* 0x0000000c0a487c2b */ /* 0x040fe200080000ff */
[----:B------:R-:W-:Y:S01]  /*29a0*/  R2UR.FILL UR12, R18 ;  /* 0x00000000120c72ca */ /* 0x000fe200004e0000 */
[----:B------:R-:W-:-:S02]  /*29b0*/  DFMA R18, R10, UR24, RZ ;  /* 0x000000180a127c2b */ /* 0x000fc400080000ff */
[----:B------:R-:W-:Y:S01]  /*29c0*/  DFMA R82, R10, UR28, RZ ;  /* 0x0000001c0a527c2b */ /* 0x000fe200080000ff */
[----:B------:R-:W-:Y:S01]  /*29d0*/  R2UR.FILL UR54, R12 ;  /* 0x000000000c3672ca */ /* 0x000fe200004e0000 */
[----:B------:R-:W-:Y:S01]  /*29e0*/  DFMA R10, R20, UR58, R40 ;  /* 0x0000003a140a7c2b */ /* 0x000fe20008000028 */
[----:B------:R-:W-:Y:S01]  /*29f0*/  R2UR.FILL UR58, R13 ;  /* 0x000000000d3a72ca */ /* 0x000fe200004e0000 */
[----:B------:R-:W-:Y:S02]  /*2a00*/  DADD R12, R34, R70 ;  /* 0x00000000220c7229 */ /* 0x000fe40000000046 */
[----:B------:R-:W-:Y:S02]  /*2a10*/  DADD R78, R94, R78 ;  /* 0x000000005e4e7229 */ /* 0x000fe4000000004e */
[----:B------:R-:W-:Y:S01]  /*2a20*/  DFMA R18, R20, UR10, R18 ;  /* 0x0000000a14127c2b */ /* 0x000fe20008000012 */
[----:B------:R-:W-:Y:S02]  /*2a30*/  R2UR.FILL UR11, R15 ;  /* 0x000000000f0b72ca */ /* 0x000fe400004e0000 */
[----:B------:R-:W-:-:S02]  /*2a40*/  R2UR.FILL UR10, R22 ;  /* 0x00000000160a72ca */ /* 0x000fc400004e0000 */
[----:B------:R-:W-:Y:S01]  /*2a50*/  R2UR.FILL UR13, R107 ;  /* 0x000000006b0d72ca */ /* 0x000fe200004e0000 */
[----:B------:R-:W-:Y:S01]  /*2a60*/  DFMA R76, R12, UR60, R76 ;  /* 0x0000003c0c4c7c2b */ /* 0x000fe2000800004c */
[----:B------:R-:W-:Y:S01]  /*2a70*/  R2UR.FILL UR60, R8 ;  /* 0x00000000083c72ca */ /* 0x000fe200004e0000 */
[C---:B------:R-:W-:Y:S02]  /*2a80*/  DFMA R72, R20.reuse, UR20, R72 ;  /* 0x0000001414487c2b */ /* 0x040fe40008000048 */
[C---:B------:R-:W-:Y:S02]  /*2a90*/  DFMA R82, R20.reuse, UR44, R82 ;  /* 0x0000002c14527c2b */ /* 0x040fe40008000052 */
[----:B------:R-:W-:Y:S02]  /*2aa0*/  DFMA R92, R20, UR16, R92 ;  /* 0x00000010145c7c2b */ /* 0x000fe4000800005c */
[----:B---3--:R-:W-:Y:S02]  /*2ab0*/  DMUL R78, R86, R78 ;  /* 0x0000004e564e7228 */ /* 0x008fe40000000000 */
[----:B------:R-:W-:Y:S01]  /*2ac0*/  DADD R8, -R34, R70 ;  /* 0x0000000022087229 */ /* 0x000fe20000000146 */
[----:B------:R-:W-:Y:S01]  /*2ad0*/  R2UR.FILL UR45, R17 ;  /* 0x00000000112d72ca */ /* 0x000fe200004e0000 */
[----:B------:R-:W-:Y:S01]  /*2ae0*/  DFMA R88, R12, UR34, R88 ;  /* 0x000000220c587c2b */ /* 0x000fe20008000058 */
[----:B------:R-:W-:-:S02]  /*2af0*/  R2UR.FILL UR44, R106 ;  /* 0x000000006a2c72ca */ /* 0x000fc400004e0000 */
[----:B------:R-:W-:Y:S02]  /*2b00*/  R2UR.FILL UR35, R6 ;  /* 0x00000000062372ca */ /* 0x000fe400004e0000 */
[----:B------:R-:W-:Y:S02]  /*2b10*/  R2UR.FILL UR34, R7 ;  /* 0x00000000072272ca */ /* 0x000fe400004e0000 */
[----:B------:R-:W-:Y:S01]  /*2b20*/  R2UR.FILL UR40, R108 ;  /* 0x000000006c2872ca */ /* 0x000fe200004e0000 */
        /* <DEDUP_REMOVED lines=9> */
[----:B------:R-:W-:-:S02]  /*2bc0*/  DMUL R44, R44, R74 ;  /* 0x0000004a2c2c7228 */ /* 0x000fc40000000000 */
[----:B------:R-:W-:Y:S02]  /*2bd0*/  DMUL R84, R104, R84 ;  /* 0x0000005468547228 */ /* 0x000fe40000000000 */
[----:B------:R-:W-:Y:S01]  /*2be0*/  DADD R8, -R36, R78 ;  /* 0x0000000024087229 */ /* 0x000fe2000000014e */
[----:B------:R-:W-:Y:S02]  /*2bf0*/  R2UR.FILL UR59, R16 ;  /* 0x00000000103b72ca */ /* 0x000fe400004e0000 */
[----:B------:R-:W-:Y:S01]  /*2c00*/  R2UR.FILL UR61, R4 ;  /* 0x00000000043d72ca */ /* 0x000fe200004e0000 */
[C---:B------:R-:W-:Y:S02]  /*2c10*/  DFMA R76, R6.reuse, UR34, R76 ;  /* 0x00000022064c7c2b */ /* 0x040fe4000800004c */
[C---:B------:R-:W-:Y:S02]  /*2c20*/  DFMA R80, R6.reuse, UR44, R80 ;  /* 0x0000002c06507c2b */ /* 0x040fe40008000050 */
[----:B------:R-:W-:-:S02]  /*2c30*/  DFMA R88, R6, UR42, R88 ;  /* 0x0000002a06587c2b */ /* 0x000fc40008000058 */
[C---:B------:R-:W-:Y:S02]  /*2c40*/  DFMA R90, R6.reuse, UR52, R90 ;  /* 0x00000034065a7c2b */ /* 0x040fe4000800005a */
[----:B------:R-:W-:Y:S02]  /*2c50*/  DFMA R64, R6, UR50, R64 ;  /* 0x0000003206407c2b */ /* 0x000fe40008000040 */
[C-C-:B------:R-:W-:Y:S02]  /*2c60*/  DADD R6, R44.reuse, R84.reuse ;  /* 0x000000002c067229 */ /* 0x140fe40000000054 */
[----:B------:R-:W-:Y:S02]  /*2c70*/  DADD R10, -R44, R84 ;  /* 0x000000002c0a7229 */ /* 0x000fe40000000154 */
        /* <DEDUP_REMOVED lines=25> */
[----:B------:R-:W-:Y:S01]  /*2e10*/  IMAD R21, R2, 0x50, R5 ;  /* 0x0000005002157824 */ /* 0x000fe200078e0205 */
[----:B------:R-:W-:Y:S06]  /*2e20*/  BAR.SYNC.DEFER_BLOCKING 0x0 ;  /* 0x0000000000007b1d */ /* 0x000fec0000010000 */
        /* <DEDUP_REMOVED lines=36> */
[----:B------:R-:W-:-:S02]  /*3070*/  MOV.SPILL R87, UR71 ;  /* 0x0000004700577c02 */ /* 0x000fc40009000f00 */
[----:B------:R-:W-:Y:S02]  /*3080*/  MOV.SPILL R86, UR70 ;  /* 0x0000004600567c02 */ /* 0x000fe40009000f00 */
[----:B------:R-:W-:Y:S02]  /*3090*/  R2UR UR4, R52 ;  /* 0x00000000340472ca */ /* 0x000fe400000e0000 */
[----:B------:R-:W-:Y:S02]  /*30a0*/  R2UR UR5, R53 ;  /* 0x00000000350572ca */ /* 0x000fe400000e0000 */
[----:B------:R-:W-:Y:S02]  /*30b0*/  R2UR UR70, R24 ;  /* 0x00000000184672ca */ /* 0x000fe400000e0000 */
[----:B------:R-:W-:Y:S01]  /*30c0*/  R2UR UR71, R25 ;  /* 0x00000000194772ca */ /* 0x000fe200000e0000 */
[C-C-:B0-----:R-:W-:Y:S02]  /*30d0*/  DADD R22, R6.reuse, R8.reuse ;  /* 0x0000000006167229 */ /* 0x141fe40000000008 */
[----:B------:R-:W-:-:S02]  /*30e0*/  DADD R6, R6, -R8 ;  /* 0x0000000006067229 */ /* 0x000fc40000000808 */
[C-C-:B-1----:R-:W-:Y:S02]  /*30f0*/  DADD R40, R16.reuse, R18.reuse ;  /* 0x0000000010287229 */ /* 0x142fe40000000012 */
[----:B------:R-:W-:Y:S01]  /*3100*/  DADD R8, R16, -R18 ;  /* 0x0000000010087229 */ /* 0x000fe20000000812 */
[----:B------:R-:W-:Y:S01]  /*3110*/  LDS.64 R18, [R4+0x140] ;  /* 0x0001400004127984 */ /* 0x000fe20000000a00 */
[----:B------:R-:W-:Y:S02]  /*3120*/  DFMA R64, R32, R22, RZ ;  /* 0x000000162040722b */ /* 0x000fe400000000ff */
[C---:B------:R-:W-:Y:S01]  /*3130*/  DFMA R72, R22.reuse, UR74, RZ ;  /* 0x0000004a16487c2b */ /* 0x040fe200080000ff */
[----:B------:R-:W0:Y:S01]  /*3140*/  LDS.64 R16, [R4+0x190] ;  /* 0x0001900004107984 */ /* 0x000e220000000a00 */
[C---:B------:R-:W-:Y:S01]  /*3150*/  DFMA R88, R22.reuse, UR72, RZ ;  /* 0x0000004816587c2b */ /* 0x040fe200080000ff */
[----:B------:R-:W-:Y:S01]  /*3160*/  R2UR UR72, R54 ;  /* 0x00000000364872ca */ /* 0x000fe200000e0000 */
        /* <DEDUP_REMOVED lines=14> */
[----:B--2---:R-:W-:-:S02]  /*3250*/  DADD R22, R14, R20 ;  /* 0x000000000e167229 */ /* 0x004fc40000000014 */
[----:B------:R-:W-:-:S06]  /*3260*/  DADD R14, R14, -R20 ;  /* 0x000000000e0e7229 */ /* 0x000fcc0000000814 */
        /* <DEDUP_REMOVED lines=8> */
[----:B------:R-:W-:Y:S02]  /*32f0*/  DFMA R40, R22, UR36, R40 ;  /* 0x0000002416287c2b */ /* 0x000fe40008000028 */
[----:B---3--:R-:W-:-:S02]  /*3300*/  DADD R22, R10, R12 ;  /* 0x000000000a167229 */ /* 0x008fc4000000000c */
[----:B0-----:R-:W-:-:S06]  /*3310*/  DADD R20, R18, -R16 ;  /* 0x0000000012147229 */ /* 0x001fcc0000000810 */
[C---:B------:R-:W-:Y:S02]  /*3320*/  DFMA R92, R22.reuse, UR50, R40 ;  /* 0x00000032165c7c2b */ /* 0x040fe40008000028 */
[----:B------:R-:W-:Y:S02]  /*3330*/  DFMA R72, R22, UR44, R72 ;  /* 0x0000002c16487c2b */ /* 0x000fe40008000048 */
[----:B------:R-:W-:Y:S02]  /*3340*/  DADD R40, R18, R16 ;  /* 0x0000000012287229 */ /* 0x000fe40000000010 */
[C---:B------:R-:W-:Y:S02]  /*3350*/  DFMA R64, R22.reuse, UR34, R64 ;  /* 0x0000002216407c2b */ /* 0x040fe40008000040 */
[C---:B------:R-:W-:Y:S02]  /*3360*/  DFMA R88, R22.reuse, UR42, R88 ;  /* 0x0000002a16587c2b */ /* 0x040fe40008000058 */
[----:B------:R-:W-:-:S02]  /*3370*/  DFMA R90, R22, UR52, R90 ;  /* 0x00000034165a7c2b */ /* 0x000fc4000800005a */
[----:B------:R-:W-:Y:S02]  /*3380*/  DFMA R16, R40, UR58, R72 ;  /* 0x0000003a28107c2b */ /* 0x000fe40008000048 */
[----:B------:R-:W-:Y:S02]  /*3390*/  DADD R22, R10, -R12 ;  /* 0x000000000a167229 */ /* 0x000fe4000000080c */
[----:B------:R-:W-:Y:S01]  /*33a0*/  DFMA R72, R6, UR70, RZ ;  /* 0x0000004606487c2b */ /* 0x000fe200080000ff */
[----:B------:R-:W-:Y:S01]  /*33b0*/  R2UR.FILL UR71, R87 ;  /* 0x00000000574772ca */ /* 0x000fe200004e0000 */
[C---:B------:R-:W-:Y:S01]  /*33c0*/  DFMA R18, R40.reuse, UR60, R64 ;  /* 0x0000003c28127c2b */ /* 0x040fe20008000040 */
[----:B------:R-:W-:Y:S01]  /*33d0*/  R2UR.FILL UR70, R86 ;  /* 0x00000000564672ca */ /* 0x000fe200004e0000 */
[----:B------:R-:W-:Y:S02]  /*33e0*/  DFMA R12, R40, UR68, R88 ;  /* 0x00000044280c7c2b */ /* 0x000fe40008000058 */
[----:B------:R-:W-:-:S02]  /*33f0*/  DFMA R88, R6, UR24, RZ ;  /* 0x0000001806587c2b */ /* 0x000fc400080000ff */
[----:B------:R-:W-:Y:S02]  /*3400*/  DFMA R64, R38, R6, RZ ;  /* 0x000000062640722b */ /* 0x000fe400000000ff */
[C---:B------:R-:W-:Y:S02]  /*3410*/  DFMA R86, R6.reuse, UR28, RZ ;  /* 0x0000001c06567c2b */ /* 0x040fe400080000ff */
[----:B------:R-:W-:Y:S01]  /*3420*/  DFMA R6, R6, UR54, RZ ;  /* 0x0000003606067c2b */ /* 0x000fe200080000ff */
        /* <DEDUP_REMOVED lines=23> */
[----:B------:R-:W-:Y:S02]  /*35a0*/  DFMA R10, R40, UR66, R90 ;  /* 0x00000042280a7c2b */ /* 0x000fe4000800005a */
        /* <DEDUP_REMOVED lines=26> */
.L_x_766:
[----:B------:R-:W-:Y:S05]  /*3750*/  BSYNC.RECONVERGENT B0 ;  /* 0x0000000000007941 */ /* 0x000fea0003800200 */
.L_x_765:
[----:B------:R-:W-:Y:S06]  /*3760*/  BAR.SYNC.DEFER_BLOCKING 0x0 ;  /* 0x0000000000007b1d */ /* 0x000fec0000010000 */
[----:B------:R-:W-:Y:S04]  /*3770*/  BSSY.RECONVERGENT B0, `(.L_x_767) ;  /* 0x0000087000007945 */ /* 0x000fe80003800200 */
[----:B------:R-:W-:Y:S05]  /*3780*/  @P1 BRA `(.L_x_768) ;  /* 0x0000000800141947 */ /* 0x000fea0003800000 */
[----:B-1----:R-:W-:Y:S02]  /*3790*/  LOP3.LUT R4, R0, 0xffff, RZ, 0xc0, !PT ;  /* 0x0000ffff00047812 */ /* 0x002fe400078ec0ff */
[----:B------:R-:W-:Y:S02]  /*37a0*/  R2UR UR4, R50 ;  /* 0x00000000320472ca */ /* 0x000fe400000e0000 */
[----:B------:R-:W-:Y:S01]  /*37b0*/  R2UR UR5, R51 ;  /* 0x00000000330572ca */ /* 0x000fe200000e0000 */
[----:B------:R-:W-:Y:S01]  /*37c0*/  IMAD R4, R4, 0x199a, RZ ;  /* 0x0000199a04047824 */ /* 0x000fe200078e02ff */
[----:B------:R-:W-:Y:S02]  /*37d0*/  MOV.SPILL R66, UR77 ;  /* 0x0000004d00427c02 */ /* 0x000fe40009000f00 */
[----:B------:R-:W-:Y:S02]  /*37e0*/  MOV.SPILL R67, UR76 ;  /* 0x0000004c00437c02 */ /* 0x000fe40009000f00 */
[----:B------:R-:W-:-:S02]  /*37f0*/  SHF.R.U32.HI R4, RZ, 0x10, R4 ;  /* 0x00000010ff047819 */ /* 0x000fc40000011604 */
[----:B------:R-:W-:Y:S02]  /*3800*/  R2UR UR76, R60 ;  /* 0x000000003c4c72ca */ /* 0x000fe400000e0000 */
[----:B------:R-:W-:Y:S01]  /*3810*/  R2UR UR77, R61 ;  /* 0x000000003d4d72ca */ /* 0x000fe200000e0000 */
[----:B------:R-:W-:Y:S01]  /*3820*/  IMAD R5, R4, -0x2d0, R5 ;  /* 0xfffffd3004057824 */ /* 0x000fe200078e0205 */
[----:B0-----:R-:W-:Y:S02]  /*3830*/  MOV.SPILL R72, UR63 ;  /* 0x0000003f00487c02 */ /* 0x001fe40009000f00 */
        /* <DEDUP_REMOVED lines=30> */
[----:B------:R-:W-:Y:S04]  /*3a20*/  LDS.64 R4, [R2+0xc80] ;  /* 0x000c800002047984 */ /* 0x000fe80000000a00 */
[----:B------:R-:W0:Y:S01]  /*3a30*/  LDS.64 R6, [R2+0xfa0] ;  /* 0x000fa00002067984 */ /* 0x000e220000000a00 */
        /* <DEDUP_REMOVED lines=10> */
[----:B------:R-:W-:-:S02]  /*3ae0*/  DADD R20, R20, -R22 ;  /* 0x0000000014147229 */ /* 0x000fc40000000816 */
[----:B------:R-:W-:-:S04]  /*3af0*/  DFMA R38, R38, R18, RZ ;  /* 0x000000122626722b */ /* 0x000fc800000000ff */
[C---:B------:R-:W-:Y:S01]  /*3b00*/  DFMA R36, R32.reuse, UR62, R36 ;  /* 0x0000003e20247c2b */ /* 0x040fe20008000024 */
[----:B------:R-:W-:Y:S01]  /*3b10*/  R2UR UR62, R62 ;  /* 0x000000003e3e72ca */ /* 0x000fe200000e0000 */
[----:B------:R-:W-:Y:S01]  /*3b20*/  DFMA R44, R32, UR70, R42 ;  /* 0x00000046202c7c2b */ /* 0x000fe2000800002a */
        /* <DEDUP_REMOVED lines=10> */
[----:B------:R-:W-:Y:S01]  /*3bd0*/  R2UR.FILL UR77, R66 ;  /* 0x00000000424d72ca */ /* 0x000fe200004e0000 */
[C---:B------:R-:W-:Y:S01]  /*3be0*/  DFMA R32, R18.reuse, UR28, RZ ;  /* 0x0000001c12207c2b */ /* 0x040fe200080000ff */
[----:B------:R-:W-:Y:S01]  /*3bf0*/  R2UR.FILL UR76, R67 ;  /* 0x00000000434c72ca */ /* 0x000fe200004e0000 */
[----:B------:R-:W-:-:S02]  /*3c00*/  DFMA R18, R18, UR24, RZ ;  /* 0x0000001812127c2b */ /* 0x000fc400080000ff */
[----:B--2---:R-:W-:Y:S02]  /*3c10*/  DADD R16, R12, R14 ;  /* 0x000000000c107229 */ /* 0x004fe4000000000e */
[----:B------:R-:W-:Y:S02]  /*3c20*/  DFMA R22, R20, UR20, R22 ;  /* 0x0000001414167c2b */ /* 0x000fe40008000016 */
[----:B------:R-:W-:Y:S02]  /*3c30*/  DADD R12, R12, -R14 ;  /* 0x000000000c0c7229 */ /* 0x000fe4000000080e */
[C---:B------:R-:W-:Y:S02]  /*3c40*/  DFMA R42, R20.reuse, UR16, R42 ;  /* 0x00000010142a7c2b */ /* 0x040fe4000800002a */
        /* <DEDUP_REMOVED lines=10> */
[----:B------:R-:W-:Y:S01]  /*3cf0*/  DFMA R22, R12, UR4, R22 ;  /* 0x000000040c167c2b */ /* 0x000fe20008000016 */
[----:B------:R-:W-:Y:S01]  /*3d00*/  R2UR.FILL UR62, R73 ;  /* 0x00000000493e72ca */ /* 0x000fe200004e0000 */
[----:B------:R-:W-:-:S02]  /*3d10*/  DADD R8, R8, -R10 ;  /* 0x0000000008087229 */ /* 0x000fc4000000080a */
[----:B------:R-:W-:Y:S02]  /*3d20*/  DFMA R44, R16, UR6, R44 ;  /* 0x00000006102c7c2b */ /* 0x000fe4000800002c */
[----:B------:R-:W-:Y:S02]  /*3d30*/  DFMA R42, R12, UR32, R42 ;  /* 0x000000200c2a7c2b */ /* 0x000fe4000800002a */
        /* <DEDUP_REMOVED lines=8> */
[----:B------:R-:W-:-:S02]  /*3dc0*/  DFMA R32, R12, UR8, R32 ;  /* 0x000000080c207c2b */ /* 0x000fc40008000020 */
[----:B------:R-:W-:Y:S02]  /*3dd0*/  DFMA R18, R12, UR30, R18 ;  /* 0x0000001e0c127c2b */ /* 0x000fe40008000012 */
[----:B0-----:R-:W-:Y:S02]  /*3de0*/  DADD R10, R4, R6 ;  /* 0x00000000040a7229 */ /* 0x001fe40000000006 */
[----:B------:R-:W-:Y:S02]  /*3df0*/  DFMA R36, R14, UR44, R36 ;  /* 0x0000002c0e247c2b */ /* 0x000fe40008000024 */
[----:B------:R-:W-:Y:S02]  /*3e00*/  DADD R4, R4, -R6 ;  /* 0x0000000004047229 */ /* 0x000fe40000000806 */
[----:B------:R-:W-:Y:S02]  /*3e10*/  DFMA R22, R8, UR38, R22 ;  /* 0x0000002608167c2b */ /* 0x000fe40008000016 */
        /* <DEDUP_REMOVED lines=16> */
[C---:B------:R-:W-:Y:S02]  /*3f20*/  DFMA R32, R4.reuse, UR62, R32 ;  /* 0x0000003e04207c2b */ /* 0x040fe40008000020 */
[----:B------:R-:W-:Y:S02]  /*3f30*/  DFMA R18, R4, UR70, R18 ;  /* 0x0000004604127c2b */ /* 0x000fe40008000012 */
[----:B------:R-:W-:-:S02]  /*3f40*/  DADD R46, R36, -R22 ;  /* 0x00000000242e7229 */ /* 0x000fc40000000816 */
[----:B------:R-:W-:Y:S02]  /*3f50*/  DADD R66, R36, R22 ;  /* 0x0000000024427229 */ /* 0x000fe40000000016 */
[----:B------:R-:W-:Y:S02]  /*3f60*/  DADD R36, R44, -R78 ;  /* 0x000000002c247229 */ /* 0x000fe4000000084e */
[C-C-:B------:R-:W-:Y:S02]  /*3f70*/  DADD R42, R34.reuse, -R38.reuse ;  /* 0x00000000222a7229 */ /* 0x140fe40000000826 */
[----:B------:R-:W-:Y:S02]  /*3f80*/  DADD R68, R34, R38 ;  /* 0x0000000022447229 */ /* 0x000fe40000000026 */
[----:B------:R-:W-:Y:S02]  /*3f90*/  DADD R78, R44, R78 ;  /* 0x000000002c4e7229 */ /* 0x000fe4000000004e */
[----:B------:R-:W-:-:S02]  /*3fa0*/  DADD R34, R40, -R32 ;  /* 0x0000000028227229 */ /* 0x000fc40000000820 */
[----:B------:R-:W-:Y:S02]  /*3fb0*/  DADD R70, R40, R32 ;  /* 0x0000000028467229 */ /* 0x000fe40000000020 */
[C-C-:B------:R-:W-:Y:S02]  /*3fc0*/  DADD R44, R10.reuse, -R18.reuse ;  /* 0x000000000a2c7229 */ /* 0x140fe40000000812 */
[----:B------:R-:W-:-:S11]  /*3fd0*/  DADD R84, R10, R18 ;  /* 0x000000000a547229 */ /* 0x000fd60000000012 */
.L_x_768:
[----:B------:R-:W-:Y:S05]  /*3fe0*/  BSYNC.RECONVERGENT B0 ;  /* 0x0000000000007941 */ /* 0x000fea0003800200 */
.L_x_767:
        /* <DEDUP_REMOVED lines=17> */
.L_x_769:
        /* <DEDUP_REMOVED lines=16> */
.L_x_2997:


//--------------------- .text._Z42massMatrixMultiplyMonolithicConstantKernelILi9ELi13ELi1EEviPKdS1_S1_S1_Pd --------------------------
	.section	.text._Z42massMatrixMultiplyMonolithicConstantKernelILi9ELi13ELi1EEviPKdS1_S1_S1_Pd,"ax",@progbits
	.align	128
        .global         _Z42massMatrixMultiplyMonolithicConstantKernelILi9ELi13ELi1EEviPKdS1_S1_S1_Pd
        .type           _Z42massMatrixMultiplyMonolithicConstantKernelILi9ELi13ELi1EEviPKdS1_S1_S1_Pd,@function
        .size           _Z42massMatrixMultiplyMonolithicConstantKernelILi9ELi13ELi1EEviPKdS1_S1_S1_Pd,(.L_x_2998 - _Z42massMatrixMultiplyMonolithicConstantKernelILi9ELi13ELi1EEviPKdS1_S1_S1_Pd)
        .other          _Z42massMatrixMultiplyMonolithicConstantKernelILi9ELi13ELi1EEviPKdS1_S1_S1_Pd,@"STO_CUDA_ENTRY STV_DEFAULT"
_Z42massMatrixMultiplyMonolithicConstantKernelILi9ELi13ELi1EEviPKdS1_S1_S1_Pd:
.text._Z42massMatrixMultiplyMonolithicConstantKernelILi9ELi13ELi1EEviPKdS1_S1_S1_Pd:
        /* <DEDUP_REMOVED lines=8> */
[----:B------:R-:W4:Y:S02]  /*0080*/  S2R R27, SR_CgaCtaId ;  /* 0x00000000001b7919 */ /* 0x000f240000008800 */
[----:B------:R-:W3:Y:S01]  /*0090*/  LDC.64 R54, c[0x0][0x388] ;  /* 0x0000e200ff367b82 */ /* 0x000ee20000000a00 */
[----:B0-----:R-:W-:Y:S01]  /*00a0*/  VIADD R0, R35, UR4 ;  /* 0x0000000423007c36 */ /* 0x001fe20008000000 */
[----:B--2---:R-:W-:-:S03]  /*00b0*/  LOP3.LUT R8, R11, 0xffff, RZ, 0xc0, !PT ;  /* 0x0000ffff0b087812 */ /* 0x004fc600078ec0ff */
[C---:B------:R-:W-:Y:S01]  /*00c0*/  IMAD R3, R0.reuse, 0xa9, R11 ;  /* 0x000000a900037824 */ /* 0x040fe200078e020b */
[----:B-1----:R-:W-:Y:S01]  /*00d0*/  ISETP.GE.AND P0, PT, R0, UR5, PT ;  /* 0x0000000500007c0c */ /* 0x002fe2000bf06270 */
[C---:B------:R-:W-:Y:S02]  /*00e0*/  IMAD R10, R8.reuse, 0x1c72, RZ ;  /* 0x00001c72080a7824 */ /* 0x040fe400078e02ff */
[----:B------:R-:W-:Y:S01]  /*00f0*/  IMAD R33, R8, 0x13b2, RZ ;  /* 0x000013b208217824 */ /* 0x000fe200078e02ff */
[----:B------:R-:W-:Y:S01]  /*0100*/  PRMT R25, R11, 0x9910, RZ ;  /* 0x000099100b197816 */ /* 0x000fe200000000ff */
[----:B------:R-:W-:-:S08]  /*0110*/  IMAD R3, R3, 0xd, RZ ;  /* 0x0000000d03037824 */ /* 0x000fd000078e02ff */
[----:B------:R-:W0:Y:S01]  /*0120*/  @!P0 LDC.64 R8, c[0x0][0x3a0] ;  /* 0x0000e800ff088b82 */ /* 0x000e220000000a00 */
[----:B------:R-:W-:Y:S01]  /*0130*/  IMAD R25, R25, 0x39, RZ ;  /* 0x0000003919197824 */ /* 0x000fe200078e02ff */
[----:B------:R-:W-:Y:S01]  /*0140*/  SHF.R.U32.HI R10, RZ, 0x10, R10 ;  /* 0x00000010ff0a7819 */ /* 0x000fe2000001160a */
[----:B---3--:R-:W-:Y:S01]  /*0150*/  IMAD.WIDE R54, R3, 0x8, R54 ;  /* 0x0000000803367825 */ /* 0x008fe200078e0236 */
[----:B------:R-:W-:Y:S02]  /*0160*/  CS2R R2, SRZ ;  /* 0x0000000000027805 */ /* 0x000fe4000001ff00 */
[----:B------:R-:W-:Y:S02]  /*0170*/  LOP3.LUT R25, R25, 0xffff, RZ, 0xc0, !PT ;  /* 0x0000ffff19197812 */ /* 0x000fe400078ec0ff */
[----:B------:R-:W-:Y:S01]  /*0180*/  PRMT R26, R10, 0x9910, RZ ;  /* 0x000099100a1a7816 */ /* 0x000fe200000000ff */
[----:B------:R1:W5:Y:S01]  /*0190*/  @!P0 LDG.E.64.CONSTANT R4, desc[UR76][R54.64+0x8] ;  /* 0x0000084c36048981 */ /* 0x000362000c1e9b00 */
[----:B------:R-:W-:-:S02]  /*01a0*/  MOV R10, 0x400 ;  /* 0x00000400000a7802 */ /* 0x000fc40000000f00 */
[----:B------:R-:W-:Y:S01]  /*01b0*/  SHF.R.U32.HI R25, RZ, 0x9, R25 ;  /* 0x00000009ff197819 */ /* 0x000fe20000011619 */
[----:B------:R1:W5:Y:S01]  /*01c0*/  @!P0 LDG.E.64.CONSTANT R2, desc[UR76][R54.64] ;  /* 0x0000004c36028981 */ /* 0x000362000c1e9b00 */
[----:B----4-:R-:W-:Y:S02]  /*01d0*/  LEA R24, R27, R10, 0x18 ;  /* 0x0000000a1b187211 */ /* 0x010fe400078ec0ff */
[----:B------:R-:W-:Y:S01]  /*01e0*/  LOP3.LUT R27, R25, 0xffff, RZ, 0xc0, !PT ;  /* 0x0000ffff191b7812 */ /* 0x000fe200078ec0ff */
[----:B------:R-:W-:Y:S01]  /*01f0*/  @!P0 IMAD R25, R0, 0x2d9, R11 ;  /* 0x000002d900198824 */ /* 0x000fe200078e020b */
[----:B------:R1:W5:Y:S03]  /*0200*/  @!P0 LDG.E.64.CONSTANT R6, desc[UR76][R54.64+0x10] ;  /* 0x0000104c36068981 */ /* 0x000366000c1e9b00 */
        /* <DEDUP_REMOVED lines=10> */
[----:B------:R-:W-:-:S04]  /*02b0*/  SHF.R.U32.HI R33, RZ, 0x10, R33 ;  /* 0x00000010ff217819 */ /* 0x000fc80000011621 */
[----:B------:R-:W-:Y:S01]  /*02c0*/  PRMT R32, R33, 0x9910, RZ ;  /* 0x0000991021207816 */ /* 0x000fe200000000ff */
[----:B------:R-:W-:-:S04]  /*02d0*/  IMAD R10, R26, 0x9, RZ ;  /* 0x000000091a0a7824 */ /* 0x000fc800078e02ff */
[----:B------:R-:W-:Y:S02]  /*02e0*/  IMAD R26, R32, 0xd, RZ ;  /* 0x0000000d201a7824 */ /* 0x000fe400078e02ff */
[----:B------:R-:W-:Y:S02]  /*02f0*/  IMAD.MOV R10, RZ, RZ, -R10 ;  /* 0x000000ffff0a7224 */ /* 0x000fe400078e0a0a */
[----:B------:R-:W-:Y:S01]  /*0300*/  IMAD.MOV R26, RZ, RZ, -R26 ;  /* 0x000000ffff1a7224 */ /* 0x000fe200078e0a1a */
[----:B------:R-:W-:Y:S01]  /*0310*/  BAR.SYNC.DEFER_BLOCKING 0x0 ;  /* 0x0000000000007b1d */ /* 0x000fe20000010000 */
[----:B------:R-:W-:Y:S02]  /*0320*/  ISETP.GT.U32.AND P1, PT, R11, 0x50, PT ;  /* 0x000000500b00780c */ /* 0x000fe40003f24070 */
[----:B------:R-:W-:Y:S02]  /*0330*/  PRMT R10, R10, 0x7710, RZ ;  /* 0x000077100a0a7816 */ /* 0x000fe400000000ff */
[----:B------:R-:W-:Y:S01]  /*0340*/  PRMT R26, R26, 0x7710, RZ ;  /* 0x000077101a1a7816 */ /* 0x000fe200000000ff */
[----:B------:R-:W-:-:S02]  /*0350*/  IMAD R24, R35, 0x44a8, R24 ;  /* 0x000044a823187824 */ /* 0x000fc400078e0218 */
[--C-:B------:R-:W-:Y:S02]  /*0360*/  IMAD.IADD R10, R10, 0x1, R11.reuse ;  /* 0x000000010a0a7824 */ /* 0x100fe400078e020b */
[----:B------:R-:W-:Y:S02]  /*0370*/  IMAD.IADD R26, R26, 0x1, R11 ;  /* 0x000000011a1a7824 */ /* 0x000fe400078e020b */
[--C-:B------:R-:W-:Y:S02]  /*0380*/  IMAD R38, R33, 0x548, R24.reuse ;  /* 0x0000054821267824 */ /* 0x100fe400078e0218 */
[C---:B------:R-:W-:Y:S01]  /*0390*/  IMAD R24, R27.reuse, 0x68, R24 ;  /* 0x000000681b187824 */ /* 0x040fe200078e0218 */
[----:B------:R-:W-:Y:S02]  /*03a0*/  LOP3.LUT R10, R10, 0xffff, RZ, 0xc0, !PT ;  /* 0x0000ffff0a0a7812 */ /* 0x000fe400078ec0ff */
[----:B------:R-:W-:Y:S01]  /*03b0*/  LOP3.LUT R25, R26, 0xffff, RZ, 0xc0, !PT ;  /* 0x0000ffff1a197812 */ /* 0x000fe200078ec0ff */
[--C-:B------:R-:W-:Y:S01]  /*03c0*/  IMAD R37, R27, 0x4e0, R24.reuse ;  /* 0x000004e01b257824 */ /* 0x100fe200078e0218 */
[----:B------:R-:W-:Y:S01]  /*03d0*/  BSSY.RECONVERGENT B0, `(.L_x_770) ;  /* 0x00000d3000007945 */ /* 0x000fe20003800200 */
[----:B------:R-:W-:Y:S01]  /*03e0*/  ISETP.GT.U32.AND P2, PT, R11, 0x74, PT ;  /* 0x000000740b00780c */ /* 0x000fe20003f44070 */
[----:B------:R-:W-:-:S02]  /*03f0*/  IMAD R36, R10, 0x8, R24 ;  /* 0x000000080a247824 */ /* 0x000fc400078e0218 */
[----:B------:R-:W-:Y:S02]  /*0400*/  IMAD R37, R10, 0x8, R37 ;  /* 0x000000080a257824 */ /* 0x000fe400078e0225 */
[----:B------:R-:W-:Y:S01]  /*0410*/  IMAD R38, R25, 0x68, R38 ;  /* 0x0000006819267824 */ /* 0x000fe200078e0226 */
[----:B-1----:R-:W-:Y:S07]  /*0420*/  @P1 BRA `(.L_x_771) ;  /* 0x0000000c00341947 */ /* 0x002fee0003800000 */
        /* <DEDUP_REMOVED lines=10> */
[----:B------:R-:W1:Y:S01]  /*04d0*/  LDCU.128 UR24, c[0x3][0x30] ;  /* 0x00c00600ff1877ac */ /* 0x000e620008000c00 */
[----:B--2---:R-:W-:Y:S01]  /*04e0*/  DFMA R10, R30, UR32, R10 ;  /* 0x000000201e0a7c2b */ /* 0x004fe2000800000a */
[----:B------:R-:W2:Y:S05]  /*04f0*/  LDCU.128 UR52, c[0x3][0x90] ;  /* 0x00c01200ff3477ac */ /* 0x000eaa0008000c00 */
[C---:B---3--:R-:W-:Y:S01]  /*0500*/  DFMA R8, R28.reuse, UR8, R8 ;  /* 0x000000081c087c2b */ /* 0x048fe20008000008 */
[----:B------:R-:W3:Y:S01]  /*0510*/  LDCU.128 UR40, c[0x3][0xd0] ;  /* 0x00c01a00ff2877ac */ /* 0x000ee20008000c00 */
[----:B------:R-:W-:Y:S01]  /*0520*/  DFMA R10, R28, UR34, R10 ;  /* 0x000000221c0a7c2b */ /* 0x000fe2000800000a */
[----:B------:R-:W1:Y:S05]  /*0530*/  LDCU.128 UR28, c[0x3][0x80] ;  /* 0x00c01000ff1c77ac */ /* 0x000e6a0008000c00 */
[C---:B------:R-:W-:Y:S01]  /*0540*/  DFMA R8, R22.reuse, UR10, R8 ;  /* 0x0000000a16087c2b */ /* 0x040fe20008000008 */
[----:B------:R-:W1:Y:S01]  /*0550*/  LDCU.128 UR60, c[0x3][0x1b0] ;  /* 0x00c03600ff3c77ac */ /* 0x000e620008000c00 */
[----:B----4-:R-:W-:Y:S01]  /*0560*/  DFMA R10, R22, UR16, R10 ;  /* 0x00000010160a7c2b */ /* 0x010fe2000800000a */
[----:B------:R-:W4:Y:S05]  /*0570*/  LDCU.128 UR56, c[0x3][0x120] ;  /* 0x00c02400ff3877ac */ /* 0x000f2a0008000c00 */
[----:B0-----:R-:W-:-:S02]  /*0580*/  DFMA R8, R20, UR12, R8 ;  /* 0x0000000c14087c2b */ /* 0x001fc40008000008 */
[----:B--2---:R-:W-:Y:S01]  /*0590*/  DFMA R46, R48, UR52, RZ ;  /* 0x00000034302e7c2b */ /* 0x004fe200080000ff */
[----:B------:R-:W0:Y:S01]  /*05a0*/  LDCU.128 UR32, c[0x3][0x240] ;  /* 0x00c04800ff2077ac */ /* 0x000e220008000c00 */
[----:B------:R-:W-:Y:S01]  /*05b0*/  DFMA R10, R20, UR18, R10 ;  /* 0x00000012140a7c2b */ /* 0x000fe2000800000a */
[----:B---3--:R-:W-:-:S03]  /*05c0*/  UMOV UR38, UR42 ;  /* 0x0000002a00267c82 */ /* 0x008fc60008000000 */
[C---:B------:R-:W-:Y:S01]  /*05d0*/  DFMA R8, R18.reuse, UR14, R8 ;  /* 0x0000000e12087c2b */ /* 0x040fe20008000008 */
[----:B------:R-:W-:Y:S01]  /*05e0*/  UMOV UR39, UR43 ;  /* 0x0000002b00277c82 */ /* 0x000fe20008000000 */
[----:B------:R-:W-:Y:S01]  /*05f0*/  UMOV UR68, UR40 ;  /* 0x0000002800447c82 */ /* 0x000fe20008000000 */
[----:B------:R-:W-:Y:S01]  /*0600*/  UMOV UR69, UR41 ;  /* 0x0000002900457c82 */ /* 0x000fe20008000000 */
[----:B-1----:R-:W-:Y:S01]  /*0610*/  DFMA R10, R18, UR20, R10 ;  /* 0x00000014120a7c2b */ /* 0x002fe2000800000a */
[----:B------:R-:W1:Y:S01]  /*0620*/  LDCU.128 UR40, c[0x3][0xe0] ;  /* 0x00c01c00ff2877ac */ /* 0x000e620008000c00 */
[----:B------:R-:W-:Y:S02]  /*0630*/  DFMA R46, R30, UR54, R46 ;  /* 0x000000361e2e7c2b */ /* 0x000fe4000800002e */
[----:B------:R-:W-:Y:S01]  /*0640*/  DFMA R8, R16, UR24, R8 ;  /* 0x0000001810087c2b */ /* 0x000fe20008000008 */
[----:B------:R-:W2:Y:S01]  /*0650*/  LDCU.128 UR52, c[0x3][0x2d0] ;  /* 0x00c05a00ff3477ac */ /* 0x000ea20008000c00 */
[----:B------:R-:W-:-:S02]  /*0660*/  DFMA R42, R48, UR60, RZ ;  /* 0x0000003c302a7c2b */ /* 0x000fc400080000ff */
[----:B------:R-:W-:Y:S01]  /*0670*/  DFMA R10, R16, UR22, R10 ;  /* 0x00000016100a7c2b */ /* 0x000fe2000800000a */
[----:B------:R-:W3:Y:S01]  /*0680*/  LDCU.128 UR20, c[0x3][0x280] ;  /* 0x00c05000ff1477ac */ /* 0x000ee20008000c00 */
[----:B----4-:R-:W-:Y:S02]  /*0690*/  DFMA R44, R48, UR56, RZ ;  /* 0x00000038302c7c2b */ /* 0x010fe400080000ff */
        /* <DEDUP_REMOVED lines=8> */
[C---:B------:R-:W-:Y:S02]  /*0720*/  DFMA R8, R48.reuse, UR38, RZ ;  /* 0x0000002630087c2b */ /* 0x040fe400080000ff */
[C---:B--2---:R-:W-:Y:S01]  /*0730*/  DFMA R34, R48.reuse, UR52, RZ ;  /* 0x0000003430227c2b */ /* 0x044fe200080000ff */
[----:B------:R-:W2:Y:S01]  /*0740*/  LDCU.128 UR60, c[0x3][0x290] ;  /* 0x00c05200ff3c77ac */ /* 0x000ea20008000c00 */
[C---:B0-----:R-:W-:Y:S01]  /*0750*/  DFMA R40, R48.reuse, UR32, RZ ;  /* 0x0000002030287c2b */ /* 0x041fe200080000ff */
[----:B------:R0:W-:Y:S01]  /*0760*/  STS.64 [R36], R10 ;  /* 0x0000000a24007388 */ /* 0x0001e20000000a00 */
[----:B---3--:R-:W-:Y:S01]  /*0770*/  DFMA R26, R48, UR22, RZ ;  /* 0x00000016301a7c2b */ /* 0x008fe200080000ff */
[----:B------:R-:W3:Y:S01]  /*0780*/  LDCU.128 UR56, c[0x3][0x360] ;  /* 0x00c06c00ff3877ac */ /* 0x000ee20008000c00 */
[----:B-1----:R-:W-:-:S02]  /*0790*/  DFMA R8, R30, UR40, R8 ;  /* 0x000000281e087c2b */ /* 0x002fc40008000008 */
[----:B------:R-:W-:Y:S01]  /*07a0*/  DFMA R34, R30, UR54, R34 ;  /* 0x000000361e227c2b */ /* 0x000fe20008000022 */
[----:B------:R-:W1:Y:S01]  /*07b0*/  LDCU.128 UR64, c[0x3][0x320] ;  /* 0x00c06400ff4077ac */ /* 0x000e620008000c00 */
[----:B----4-:R-:W-:Y:S02]  /*07c0*/  DFMA R32, R48, UR26, RZ ;  /* 0x0000001a30207c2b */ /* 0x010fe400080000ff */
[----:B------:R-:W-:Y:S01]  /*07d0*/  DFMA R50, R12, UR30, R24 ;  /* 0x0000001e0c327c2b */ /* 0x000fe20008000018 */
[----:B------:R-:W4:Y:S01]  /*07e0*/  LDCU.128 UR12, c[0x3][0x1c0] ;  /* 0x00c03800ff0c77ac */ /* 0x000f220008000c00 */
[----:B------:R-:W-:Y:S02]  /*07f0*/  DFMA R8, R28, UR42, R8 ;  /* 0x0000002a1c087c2b */ /* 0x000fe40008000008 */
[----:B------:R-:W-:Y:S01]  /*0800*/  DFMA R40, R30, UR34, R40 ;  /* 0x000000221e287c2b */ /* 0x000fe20008000028 */
[----:B------:R-:W0:Y:S01]  /*0810*/  LDCU.128 UR40, c[0x3][0xc0] ;  /* 0x00c01800ff2877ac */ /* 0x000e220008000c00 */
[C---:B------:R-:W-:Y:S01]  /*0820*/  DFMA R52, R48.reuse, UR10, RZ ;  /* 0x0000000a30347c2b */ /* 0x040fe200080000ff */
[----:B------:R0:W-:Y:S01]  /*0830*/  STS.64 [R36+0x548], R50 ;  /* 0x0005483224007388 */ /* 0x0001e20000000a00 */
[----:B------:R-:W-:Y:S01]  /*0840*/  DFMA R24, R48, UR18, RZ ;  /* 0x0000001230187c2b */ /* 0x000fe200080000ff */
[----:B------:R-:W0:Y:S01]  /*0850*/  LDCU.128 UR52, c[0x3][0xb0] ;  /* 0x00c01600ff3477ac */ /* 0x000e220008000c00 */
[----:B--2---:R-:W-:-:S02]  /*0860*/  DFMA R26, R30, UR60, R26 ;  /* 0x0000003c1e1a7c2b */ /* 0x004fc4000800001a */
[----:B---3--:R-:W-:Y:S01]  /*0870*/  DFMA R48, R48, UR56, RZ ;  /* 0x0000003830307c2b */ /* 0x008fe200080000ff */
[----:B------:R-:W0:Y:S01]  /*0880*/  LDCU.128 UR44, c[0x3][0x170] ;  /* 0x00c02e00ff2c77ac */ /* 0x000e220008000c00 */
[----:B-1----:R-:W-:Y:S01]  /*0890*/  DFMA R32, R30, UR64, R32 ;  /* 0x000000401e207c2b */ /* 0x002fe20008000020 */
[----:B------:R-:W1:Y:S03]  /*08a0*/  LDCU.128 UR48, c[0x3][0x200] ;  /* 0x00c04000ff3077ac */ /* 0x000e660008000c00 */
[C---:B------:R-:W-:Y:S02]  /*08b0*/  DFMA R26, R28.reuse, UR62, R26 ;  /* 0x0000003e1c1a7c2b */ /* 0x040fe4000800001a */
[C---:B----4-:R-:W-:Y:S01]  /*08c0*/  DFMA R42, R28.reuse, UR12, R42 ;  /* 0x0000000c1c2a7c2b */ /* 0x050fe2000800002a */
[----:B------:R-:W2:Y:S01]  /*08d0*/  LDCU.128 UR72, c[0x3][0xa0] ;  /* 0x00c01400ff4877ac */ /* 0x000ea20008000c00 */
[----:B------:R-:W-:Y:S01]  /*08e0*/  DFMA R32, R28, UR66, R32 ;  /* 0x000000421c207c2b */ /* 0x000fe20008000020 */
[----:B------:R-:W3:Y:S01]  /*08f0*/  LDCU.128 UR4, c[0x3][0x130] ;  /* 0x00c02600ff0477ac */ /* 0x000ee20008000c00 */
[----:B------:R-:W4:Y:S01]  /*0900*/  LDCU.128 UR28, c[0x3][0x250] ;  /* 0x00c04a00ff1c77ac */ /* 0x000f220008000c00 */
[C---:B0-----:R-:W-:Y:S01]  /*0910*/  DFMA R10, R30.reuse, UR44, R52 ;  /* 0x0000002c1e0a7c2b */ /* 0x041fe20008000034 */
[----:B------:R-:W0:Y:S01]  /*0920*/  LDCU.128 UR32, c[0x3][0x2e0] ;  /* 0x00c05c00ff2077ac */ /* 0x000e220008000c00 */
[C---:B-1----:R-:W-:Y:S01]  /*0930*/  DFMA R24, R30.reuse, UR48, R24 ;  /* 0x000000301e187c2b */ /* 0x042fe20008000018 */
[----:B------:R-:W1:Y:S01]  /*0940*/  LDCU.128 UR36, c[0x3][0x370] ;  /* 0x00c06e00ff2477ac */ /* 0x000e620008000c00 */
[----:B------:R-:W-:-:S02]  /*0950*/  DFMA R30, R30, UR58, R48 ;  /* 0x0000003a1e1e7c2b */ /* 0x000fc40008000030 */
[C---:B--2---:R-:W-:Y:S01]  /*0960*/  DFMA R48, R28.reuse, UR72, R46 ;  /* 0x000000481c307c2b */ /* 0x044fe2000800002e */
[----:B------:R-:W-:Y:S01]  /*0970*/  UMOV UR22, UR40 ;  /* 0x0000002800167c82 */ /* 0x000fe20008000000 */
[----:B------:R-:W-:Y:S01]  /*0980*/  UMOV UR23, UR41 ;  /* 0x0000002900177c82 */ /* 0x000fe20008000000 */
[----:B------:R-:W-:Y:S01]  /*0990*/  UMOV UR18, UR42 ;  /* 0x0000002a00127c82 */ /* 0x000fe20008000000 */
[----:B------:R-:W-:Y:S01]  /*09a0*/  UMOV UR19, UR43 ;  /* 0x0000002b00137c82 */ /* 0x000fe20008000000 */
[----:B------:R-:W2:Y:S01]  /*09b0*/  LDCU.128 UR40, c[0x3][0xf0] ;  /* 0x00c01e00ff2877ac */ /* 0x000ea20008000c00 */
[C---:B---3--:R-:W-:Y:S02]  /*09c0*/  DFMA R46, R28.reuse, UR4, R44 ;  /* 0x000000041c2e7c2b */ /* 0x048fe4000800002c */
[C---:B----4-:R-:W-:Y:S01]  /*09d0*/  DFMA R44, R28.reuse, UR28, R40 ;  /* 0x0000001c1c2c7c2b */ /* 0x050fe20008000028 */
[----:B------:R-:W-:Y:S01]  /*09e0*/  UMOV UR12, UR52 ;  /* 0x00000034000c7c82 */ /* 0x000fe20008000000 */
[----:B------:R-:W-:Y:S01]  /*09f0*/  UMOV UR13, UR53 ;  /* 0x00000035000d7c82 */ /* 0x000fe20008000000 */
[----:B------:R-:W-:Y:S01]  /*0a00*/  UMOV UR26, UR54 ;  /* 0x00000036001a7c82 */ /* 0x000fe20008000000 */
[----:B------:R-:W-:Y:S01]  /*0a10*/  UMOV UR27, UR55 ;  /* 0x00000037001b7c82 */ /* 0x000fe20008000000 */
[----:B------:R-:W3:Y:S01]  /*0a20*/  LDCU.128 UR52, c[0x3][0x180] ;  /* 0x00c03000ff3477ac */ /* 0x000ee20008000c00 */
[----:B------:R-:W-:-:S02]  /*0a30*/  DFMA R10, R28, UR46, R10 ;  /* 0x0000002e1c0a7c2b */ /* 0x000fc4000800000a */
[C---:B------:R-:W-:Y:S01]  /*0a40*/  DFMA R24, R28.reuse, UR50, R24 ;  /* 0x000000321c187c2b */ /* 0x040fe20008000018 */
[----:B------:R-:W4:Y:S01]  /*0a50*/  LDCU.128 UR60, c[0x3][0x2a0] ;  /* 0x00c05400ff3c77ac */ /* 0x000f220008000c00 */
[C---:B0-----:R-:W-:Y:S02]  /*0a60*/  DFMA R40, R28.reuse, UR32, R34 ;  /* 0x000000201c287c2b */ /* 0x041fe40008000022 */
[----:B-1----:R-:W-:Y:S01]  /*0a70*/  DFMA R50, R28, UR36, R30 ;  /* 0x000000241c327c2b */ /* 0x002fe2000800001e */
[----:B------:R-:W0:Y:S01]  /*0a80*/  LDCU.128 UR64, c[0x3][0x330] ;  /* 0x00c06600ff4077ac */ /* 0x000e220008000c00 */
[C---:B------:R-:W-:Y:S02]  /*0a90*/  DFMA R28, R22.reuse, UR74, R48 ;  /* 0x0000004a161c7c2b */ /* 0x040fe40008000030 */
[C---:B------:R-:W-:Y:S01]  /*0aa0*/  DFMA R30, R22.reuse, UR6, R46 ;  /* 0x00000006161e7c2b */ /* 0x040fe2000800002e */
[----:B------:R-:W1:Y:S01]  /*0ab0*/  LDCU.128 UR56, c[0x3][0x210] ;  /* 0x00c04200ff3877ac */ /* 0x000e620008000c00 */
[----:B------:R-:W-:-:S02]  /*0ac0*/  DFMA R44, R22, UR30, R44 ;  /* 0x0000001e162c7c2b */ /* 0x000fc4000800002c */
[C---:B--2---:R-:W-:Y:S01]  /*0ad0*/  DFMA R8, R22.reuse, UR40, R8 ;  /* 0x0000002816087c2b */ /* 0x044fe20008000008 */
[----:B------:R-:W2:Y:S01]  /*0ae0*/  LDCU.128 UR72, c[0x3][0x1d0] ;  /* 0x00c03a00ff4877ac */ /* 0x000ea20008000c00 */
[C---:B------:R-:W-:Y:S02]  /*0af0*/  DFMA R34, R22.reuse, UR14, R42 ;  /* 0x0000000e16227c2b */ /* 0x040fe4000800002a */
[C---:B---3--:R-:W-:Y:S01]  /*0b00*/  DFMA R10, R22.reuse, UR52, R10 ;  /* 0x00000034160a7c2b */ /* 0x048fe2000800000a */
[----:B------:R-:W-:Y:S01]  /*0b10*/  UMOV UR10, UR68 ;  /* 0x00000044000a7c82 */ /* 0x000fe20008000000 */
[----:B------:R-:W-:Y:S01]  /*0b20*/  UMOV UR11, UR69 ;  /* 0x00000045000b7c82 */ /* 0x000fe20008000000 */
[----:B------:R-:W3:Y:S01]  /*0b30*/  LDCU.128 UR4, c[0x3][0x260] ;  /* 0x00c04c00ff0477ac */ /* 0x000ee20008000c00 */
[C---:B----4-:R-:W-:Y:S02]  /*0b40*/  DFMA R26, R22.reuse, UR60, R26 ;  /* 0x0000003c161a7c2b */ /* 0x050fe4000800001a */
[C---:B------:R-:W-:Y:S01]  /*0b50*/  DFMA R40, R22.reuse, UR34, R40 ;  /* 0x0000002216287c2b */ /* 0x040fe20008000028 */
[----:B------:R-:W4:Y:S01]  /*0b60*/  LDCU.128 UR68, c[0x3][0x140] ;  /* 0x00c02800ff4477ac */ /* 0x000f220008000c00 */
[----:B0-----:R-:W-:-:S02]  /*0b70*/  DFMA R32, R22, UR64, R32 ;  /* 0x0000004016207c2b */ /* 0x001fc40008000020 */
[C---:B------:R-:W-:Y:S01]  /*0b80*/  DFMA R50, R22.reuse, UR38, R50 ;  /* 0x0000002616327c2b */ /* 0x040fe20008000032 */
[----:B------:R-:W0:Y:S01]  /*0b90*/  LDCU.128 UR28, c[0x3][0x2f0] ;  /* 0x00c05e00ff1c77ac */ /* 0x000e220008000c00 */
[----:B-1----:R-:W-:Y:S02]  /*0ba0*/  DFMA R42, R22, UR56, R24 ;  /* 0x00000038162a7c2b */ /* 0x002fe40008000018 */
[C---:B------:R-:W-:Y:S01]  /*0bb0*/  DFMA R24, R20.reuse, UR42, R8 ;  /* 0x0000002a14187c2b */ /* 0x040fe20008000008 */
[----:B------:R-:W-:Y:S01]  /*0bc0*/  UMOV UR52, UR12 ;  /* 0x0000000c00347c82 */ /* 0x000fe20008000000 */
[----:B------:R-:W-:Y:S01]  /*0bd0*/  UMOV UR53, UR13 ;  /* 0x0000000d00357c82 */ /* 0x000fe20008000000 */
[----:B------:R-:W1:Y:S01]  /*0be0*/  LDCU.128 UR12, c[0x3][0x380] ;  /* 0x00c07000ff0c77ac */ /* 0x000e620008000c00 */
[C---:B------:R-:W-:Y:S02]  /*0bf0*/  DFMA R8, R20.reuse, UR62, R26 ;  /* 0x0000003e14087c2b */ /* 0x040fe4000800001a */
[C---:B------:R-:W-:Y:S01]  /*0c00*/  DFMA R26, R20.reuse, UR66, R32 ;  /* 0x00000042141a7c2b */ /* 0x040fe20008000020 */
[----:B------:R-:W1:Y:S01]  /*0c10*/  LDCU.128 UR32, c[0x3][0x190] ;  /* 0x00c03200ff2077ac */ /* 0x000e620008000c00 */
[----:B------:R-:W-:-:S02]  /*0c20*/  DFMA R22, R20, UR54, R10 ;  /* 0x0000003614167c2b */ /* 0x000fc4000800000a */
[C---:B------:R-:W-:Y:S01]  /*0c30*/  DFMA R28, R20.reuse, UR52, R28 ;  /* 0x00000034141c7c2b */ /* 0x040fe2000800001c */
[----:B------:R-:W1:Y:S01]  /*0c40*/  LDCU.128 UR36, c[0x3][0x220] ;  /* 0x00c04400ff2477ac */ /* 0x000e620008000c00 */
[C---:B--2---:R-:W-:Y:S02]  /*0c50*/  DFMA R32, R20.reuse, UR72, R34 ;  /* 0x0000004814207c2b */ /* 0x044fe40008000022 */
[C---:B---3--:R-:W-:Y:S01]  /*0c60*/  DFMA R44, R20.reuse, UR4, R44 ;  /* 0x00000004142c7c2b */ /* 0x048fe2000800002c */
[----:B------:R-:W2:Y:S01]  /*0c70*/  LDCU.128 UR40, c[0x3][0x2b0] ;  /* 0x00c05600ff2877ac */ /* 0x000ea20008000c00 */
[C---:B----4-:R-:W-:Y:S02]  /*0c80*/  DFMA R30, R20.reuse, UR68, R30 ;  /* 0x00000044141e7c2b */ /* 0x050fe4000800001e */
[C---:B0-----:R-:W-:Y:S01]  /*0c90*/  DFMA R40, R20.reuse, UR28, R40 ;  /* 0x0000001c14287c2b */ /* 0x041fe20008000028 */
[----:B------:R-:W0:Y:S01]  /*0ca0*/  LDCU.128 UR44, c[0x3][0x100] ;  /* 0x00c02000ff2c77ac */ /* 0x000e220008000c00 */
[----:B------:R-:W-:-:S02]  /*0cb0*/  DFMA R10, R20, UR58, R42 ;  /* 0x0000003a140a7c2b */ /* 0x000fc4000800002a */
[----:B-1----:R-:W-:Y:S01]  /*0cc0*/  DFMA R50, R20, UR12, R50 ;  /* 0x0000000c14327c2b */ /* 0x002fe20008000032 */
[----:B------:R-:W1:Y:S01]  /*0cd0*/  LDCU.128 UR52, c[0x3][0x340] ;  /* 0x00c06800ff3477ac */ /* 0x000e620008000c00 */
        /* <DEDUP_REMOVED lines=8> */
[----:B------:R-:W3:Y:S01]  /*0d60*/  LDCU.128 UR56, c[0x3][0x150] ;  /* 0x00c02a00ff3877ac */ /* 0x000ee20008000c00 */
[C---:B------:R-:W-:Y:S02]  /*0d70*/  DFMA R10, R18.reuse, UR36, R10 ;  /* 0x00000024120a7c2b */ /* 0x040fe4000800000a */
[C---:B--2---:R-:W-:Y:S01]  /*0d80*/  DFMA R8, R18.reuse, UR40, R8 ;  /* 0x0000002812087c2b */ /* 0x044fe20008000008 */
[----:B------:R-:W2:Y:S01]  /*0d90*/  LDCU.128 UR64, c[0x3][0x270] ;  /* 0x00c04e00ff4077ac */ /* 0x000ea20008000c00 */
[C---:B0-----:R-:W-:Y:S02]  /*0da0*/  DFMA R24, R18.reuse, UR44, R24 ;  /* 0x0000002c12187c2b */ /* 0x041fe40008000018 */
[C---:B-1----:R-:W-:Y:S01]  /*0db0*/  DFMA R26, R18.reuse, UR52, R26 ;  /* 0x00000034121a7c2b */ /* 0x042fe2000800001a */
[----:B------:R-:W0:Y:S01]  /*0dc0*/  LDCU.128 UR28, c[0x3][0x300] ;  /* 0x00c06000ff1c77ac */ /* 0x000e220008000c00 */
[----:B------:R-:W-:-:S02]  /*0dd0*/  DFMA R50, R18, UR14, R50 ;  /* 0x0000000e12327c2b */ /* 0x000fc40008000032 */
[C---:B------:R-:W-:Y:S01]  /*0de0*/  DFMA R18, R16.reuse, UR34, R40 ;  /* 0x0000002210127c2b */ /* 0x040fe20008000028 */
[----:B------:R-:W1:Y:S01]  /*0df0*/  LDCU.128 UR48, c[0x3][0x110] ;  /* 0x00c02200ff3077ac */ /* 0x000e620008000c00 */
[C---:B------:R-:W-:Y:S02]  /*0e00*/  DFMA R10, R16.reuse, UR38, R10 ;  /* 0x00000026100a7c2b */ /* 0x040fe4000800000a */
[C---:B------:R-:W-:Y:S01]  /*0e10*/  DFMA R8, R16.reuse, UR42, R8 ;  /* 0x0000002a10087c2b */ /* 0x040fe20008000008 */
[----:B------:R-:W1:Y:S01]  /*0e20*/  LDCU.128 UR12, c[0x3][0x1a0] ;  /* 0x00c03400ff0c77ac */ /* 0x000e620008000c00 */
[C---:B----4-:R-:W-:Y:S02]  /*0e30*/  DFMA R50, R16.reuse, UR4, R50 ;  /* 0x0000000410327c2b */ /* 0x050fe40008000032 */
[C---:B---3--:R-:W-:Y:S01]  /*0e40*/  DFMA R20, R16.reuse, UR60, R20 ;  /* 0x0000003c10147c2b */ /* 0x048fe20008000014 */
[----:B------:R-:W3:Y:S01]  /*0e50*/  LDCU.128 UR32, c[0x3][0x230] ;  /* 0x00c04600ff2077ac */ /* 0x000ee20008000c00 */
[----:B------:R-:W-:-:S02]  /*0e60*/  DFMA R22, R16, UR46, R24 ;  /* 0x0000002e10167c2b */ /* 0x000fc40008000018 */
[C---:B------:R-:W-:Y:S01]  /*0e70*/  DFMA R34, R16.reuse, UR22, R34 ;  /* 0x0000001610227c2b */ /* 0x040fe20008000022 */
[----:B------:R-:W4:Y:S01]  /*0e80*/  LDCU.128 UR40, c[0x3][0x2c0] ;  /* 0x00c05800ff2877ac */ /* 0x000f220008000c00 */
[C---:B------:R-:W-:Y:S02]  /*0e90*/  DFMA R28, R16.reuse, UR56, R28 ;  /* 0x00000038101c7c2b */ /* 0x040fe4000800001c */
[C---:B--2---:R-:W-:Y:S01]  /*0ea0*/  DFMA R32, R16.reuse, UR64, R32 ;  /* 0x0000004010207c2b */ /* 0x044fe20008000020 */
[----:B------:R-:W2:Y:S01]  /*0eb0*/  LDCU.128 UR36, c[0x3][0x350] ;  /* 0x00c06a00ff2477ac */ /* 0x000ea20008000c00 */
[C---:B0-----:R-:W-:Y:S02]  /*0ec0*/  DFMA R40, R16.reuse, UR28, R30 ;  /* 0x0000001c10287c2b */ /* 0x041fe4000800001e */
[----:B------:R-:W-:Y:S01]  /*0ed0*/  DFMA R26, R16, UR54, R26 ;  /* 0x00000036101a7c2b */ /* 0x000fe2000800001a */
[----:B------:R-:W0:Y:S01]  /*0ee0*/  LDCU.64 UR4, c[0x3][0x3a0] ;  /* 0x00c07400ff0477ac */ /* 0x000e220008000a00 */
[----:B------:R-:W-:-:S02]  /*0ef0*/  DFMA R24, R14, UR62, R20 ;  /* 0x0000003e0e187c2b */ /* 0x000fc40008000014 */
[C---:B------:R-:W-:Y:S02]  /*0f00*/  DFMA R30, R14.reuse, UR18, R34 ;  /* 0x000000120e1e7c2b */ /* 0x040fe40008000022 */
[C---:B------:R-:W-:Y:S02]  /*0f10*/  DFMA R28, R14.reuse, UR58, R28 ;  /* 0x0000003a0e1c7c2b */ /* 0x040fe4000800001c */
[C---:B------:R-:W-:Y:S02]  /*0f20*/  DFMA R20, R14.reuse, UR66, R32 ;  /* 0x000000420e147c2b */ /* 0x040fe40008000020 */
[C---:B------:R-:W-:Y:S02]  /*0f30*/  DFMA R16, R14.reuse, UR30, R40 ;  /* 0x0000001e0e107c2b */ /* 0x040fe40008000028 */
[C---:B-1----:R-:W-:Y:S02]  /*0f40*/  DFMA R22, R14.reuse, UR48, R22 ;  /* 0x000000300e167c2b */ /* 0x042fe40008000016 */
[----:B------:R-:W-:-:S02]  /*0f50*/  DFMA R18, R14, UR12, R18 ;  /* 0x0000000c0e127c2b */ /* 0x000fc40008000012 */
[C---:B---3--:R-:W-:Y:S02]  /*0f60*/  DFMA R10, R14.reuse, UR32, R10 ;  /* 0x000000200e0a7c2b */ /* 0x048fe4000800000a */
[C---:B----4-:R-:W-:Y:S02]  /*0f70*/  DFMA R8, R14.reuse, UR40, R8 ;  /* 0x000000280e087c2b */ /* 0x050fe40008000008 */
[C---:B--2---:R-:W-:Y:S02]  /*0f80*/  DFMA R26, R14.reuse, UR36, R26 ;  /* 0x000000240e1a7c2b */ /* 0x044fe4000800001a */
[----:B------:R-:W-:Y:S02]  /*0f90*/  DFMA R50, R14, UR6, R50 ;  /* 0x000000060e327c2b */ /* 0x000fe40008000032 */
[C---:B------:R-:W-:Y:S02]  /*0fa0*/  DFMA R30, R12.reuse, UR10, R30 ;  /* 0x0000000a0c1e7c2b */ /* 0x040fe4000800001e */
[----:B------:R-:W-:-:S02]  /*0fb0*/  DFMA R22, R12, UR50, R22 ;  /* 0x000000320c167c2b */ /* 0x000fc40008000016 */
[C---:B------:R-:W-:Y:S02]  /*0fc0*/  DFMA R28, R12.reuse, UR8, R28 ;  /* 0x000000080c1c7c2b */ /* 0x040fe4000800001c */
        /* <DEDUP_REMOVED lines=19> */
.L_x_771:
[----:B------:R-:W-:Y:S05]  /*1100*/  BSYNC.RECONVERGENT B0 ;  /* 0x0000000000007941 */ /* 0x000fea0003800200 */
.L_x_770:
[----:B------:R-:W-:Y:S06]  /*1110*/  BAR.SYNC.DEFER_BLOCKING 0x0 ;  /* 0x0000000000007b1d */ /* 0x000fec0000010000 */
[----:B------:R-:W-:Y:S04]  /*1120*/  BSSY.RECONVERGENT B0, `(.L_x_772) ;  /* 0x00000d8000007945 */ /* 0x000fe80003800200 */
[----:B------:R-:W-:Y:S05]  /*1130*/  @P2 BRA `(.L_x_773) ;  /* 0x0000000c00582947 */ /* 0x000fea0003800000 */
[----:B-----5:R-:W0:Y:S01]  /*1140*/  LDS.64 R48, [R37] ;  /* 0x0000000025307984 */ /* 0x020e220000000a00 */
[----:B------:R-:W0:Y:S03]  /*1150*/  LDCU.128 UR4, c[0x3][URZ] ;  /* 0x00c00000ff0477ac */ /* 0x000e260008000c00 */
[----:B-1----:R-:W1:Y:S01]  /*1160*/  LDS.64 R30, [R37+0x68] ;  /* 0x00006800251e7984 */ /* 0x002e620000000a00 */
[----:B------:R-:W2:Y:S03]  /*1170*/  LDCU.128 UR36, c[0x3][0x40] ;  /* 0x00c00800ff2477ac */ /* 0x000ea60008000c00 */
        /* <DEDUP_REMOVED lines=13> */
[----:B------:R-:W4:Y:S01]  /*1250*/  LDCU.128 UR52, c[0x3][0x90] ;  /* 0x00c01200ff3477ac */ /* 0x000f220008000c00 */
[----:B------:R-:W3:Y:S01]  /*1260*/  LDCU.128 UR40, c[0x3][0xd0] ;  /* 0x00c01a00ff2877ac */ /* 0x000ee20008000c00 */
[C---:B0-----:R-:W-:Y:S01]  /*1270*/  DFMA R8, R48.reuse, UR4, RZ ;  /* 0x0000000430087c2b */ /* 0x041fe200080000ff */
[----:B------:R-:W0:Y:S01]  /*1280*/  LDCU.128 UR28, c[0x3][0x80] ;  /* 0x00c01000ff1c77ac */ /* 0x000e220008000c00 */
[----:B--2---:R-:W-:Y:S01]  /*1290*/  DFMA R10, R48, UR38, RZ ;  /* 0x00000026300a7c2b */ /* 0x004fe200080000ff */
[----:B------:R-:W2:Y:S05]  /*12a0*/  LDCU.128 UR60, c[0x3][0x1b0] ;  /* 0x00c03600ff3c77ac */ /* 0x000eaa0008000c00 */
[C---:B-1----:R-:W-:Y:S01]  /*12b0*/  DFMA R8, R30.reuse, UR6, R8 ;  /* 0x000000061e087c2b */ /* 0x042fe20008000008 */
[----:B------:R-:W1:Y:S01]  /*12c0*/  LDCU.128 UR56, c[0x3][0x120] ;  /* 0x00c02400ff3877ac */ /* 0x000e620008000c00 */
[----:B----4-:R-:W-:-:S02]  /*12d0*/  DFMA R10, R30, UR32, R10 ;  /* 0x000000201e0a7c2b */ /* 0x010fc4000800000a */
[----:B------:R-:W-:Y:S01]  /*12e0*/  DFMA R46, R48, UR52, RZ ;  /* 0x00000034302e7c2b */ /* 0x000fe200080000ff */
[----:B------:R-:W4:Y:S03]  /*12f0*/  LDCU.128 UR64, c[0x3][0x320] ;  /* 0x00c06400ff4077ac */ /* 0x000f260008000c00 */
[C---:B---3--:R-:W-:Y:S01]  /*1300*/  DFMA R8, R28.reuse, UR8, R8 ;  /* 0x000000081c087c2b */ /* 0x048fe20008000008 */
[----:B------:R-:W-:Y:S01]  /*1310*/  UMOV UR38, UR42 ;  /* 0x0000002a00267c82 */ /* 0x000fe20008000000 */
[----:B------:R-:W-:Y:S01]  /*1320*/  DFMA R10, R28, UR34, R10 ;  /* 0x000000221c0a7c2b */ /* 0x000fe2000800000a */
[----:B------:R-:W-:Y:S01]  /*1330*/  UMOV UR39, UR43 ;  /* 0x0000002b00277c82 */ /* 0x000fe20008000000 */
[----:B------:R-:W-:Y:S01]  /*1340*/  UMOV UR68, UR40 ;  /* 0x0000002800447c82 */ /* 0x000fe20008000000 */
[----:B------:R-:W-:Y:S01]  /*1350*/  UMOV UR69, UR41 ;  /* 0x0000002900457c82 */ /* 0x000fe20008000000 */
[----:B------:R-:W3:Y:S01]  /*1360*/  LDCU.128 UR40, c[0x3][0xe0] ;  /* 0x00c01c00ff2877ac */ /* 0x000ee20008000c00 */
[----:B------:R-:W-:-:S02]  /*1370*/  DFMA R46, R30, UR54, R46 ;  /* 0x000000361e2e7c2b */ /* 0x000fc4000800002e */
[C---:B------:R-:W-:Y:S01]  /*1380*/  DFMA R8, R22.reuse, UR10, R8 ;  /* 0x0000000a16087c2b */ /* 0x040fe20008000008 */
[----:B------:R-:W0:Y:S01]  /*1390*/  LDCU.128 UR52, c[0x3][0x2d0] ;  /* 0x00c05a00ff3477ac */ /* 0x000e220008000c00 */
[----:B------:R-:W-:Y:S02]  /*13a0*/  DFMA R10, R22, UR16, R10 ;  /* 0x00000010160a7c2b */ /* 0x000fe4000800000a */
[C---:B--2---:R-:W-:Y:S01]  /*13b0*/  DFMA R42, R48.reuse, UR60, RZ ;  /* 0x0000003c302a7c2b */ /* 0x044fe200080000ff */
[----:B------:R-:W2:Y:S01]  /*13c0*/  LDCU.128 UR32, c[0x3][0x240] ;  /* 0x00c04800ff2077ac */ /* 0x000ea20008000c00 */
[----:B-1----:R-:W-:Y:S02]  /*13d0*/  DFMA R44, R48, UR56, RZ ;  /* 0x00000038302c7c2b */ /* 0x002fe400080000ff */
[C---:B------:R-:W-:Y:S01]  /*13e0*/  DFMA R8, R20.reuse, UR12, R8 ;  /* 0x0000000c14087c2b */ /* 0x040fe20008000008 */
[----:B------:R-:W1:Y:S01]  /*13f0*/  LDCU.128 UR8, c[0x3][0x160] ;  /* 0x00c02c00ff0877ac */ /* 0x000e620008000c00 */
[----:B------:R-:W-:-:S02]  /*1400*/  DFMA R10, R20, UR18, R10 ;  /* 0x00000012140a7c2b */ /* 0x000fc4000800000a */
[C---:B------:R-:W-:Y:S01]  /*1410*/  DFMA R42, R30.reuse, UR62, R42 ;  /* 0x0000003e1e2a7c2b */ /* 0x040fe2000800002a */
[----:B------:R-:W4:Y:S01]  /*1420*/  LDCU.128 UR16, c[0x3][0x1f0] ;  /* 0x00c03e00ff1077ac */ /* 0x000f220008000c00 */
[----:B------:R-:W-:Y:S02]  /*1430*/  DFMA R44, R30, UR58, R44 ;  /* 0x0000003a1e2c7c2b */ /* 0x000fe4000800002c */
[C---:B------:R-:W-:Y:S01]  /*1440*/  DFMA R8, R18.reuse, UR14, R8 ;  /* 0x0000000e12087c2b */ /* 0x040fe20008000008 */
[----:B------:R-:W3:Y:S01]  /*1450*/  LDCU.128 UR60, c[0x3][0x290] ;  /* 0x00c05200ff3c77ac */ /* 0x000ee20008000c00 */
[----:B------:R-:W-:Y:S02]  /*1460*/  DFMA R10, R18, UR20, R10 ;  /* 0x00000014120a7c2b */ /* 0x000fe4000800000a */
[C---:B0-----:R-:W-:Y:S01]  /*1470*/  DFMA R34, R48.reuse, UR52, RZ ;  /* 0x0000003430227c2b */ /* 0x041fe200080000ff */
[----:B------:R-:W0:Y:S01]  /*1480*/  LDCU.128 UR56, c[0x3][0x360] ;  /* 0x00c06c00ff3877ac */ /* 0x000e220008000c00 */
[----:B--2---:R-:W-:-:S02]  /*1490*/  DFMA R40, R48, UR32, RZ ;  /* 0x0000002030287c2b */ /* 0x004fc400080000ff */
[C---:B------:R-:W-:Y:S01]  /*14a0*/  DFMA R8, R16.reuse, UR24, R8 ;  /* 0x0000001810087c2b */ /* 0x040fe20008000008 */
[----:B------:R-:W2:Y:S01]  /*14b0*/  LDCU.128 UR12, c[0x3][0x1c0] ;  /* 0x00c03800ff0c77ac */ /* 0x000ea20008000c00 */
[----:B------:R-:W-:Y:S02]  /*14c0*/  DFMA R10, R16, UR22, R10 ;  /* 0x00000016100a7c2b */ /* 0x000fe4000800000a */
[C---:B------:R-:W-:Y:S01]  /*14d0*/  DFMA R34, R30.reuse, UR54, R34 ;  /* 0x000000361e227c2b */ /* 0x040fe20008000022 */
[----:B------:R-:W3:Y:S01]  /*14e0*/  LDCU.128 UR20, c[0x3][0x280] ;  /* 0x00c05000ff1477ac */ /* 0x000ee20008000c00 */
[----:B------:R-:W-:Y:S02]  /*14f0*/  DFMA R40, R30, UR34, R40 ;  /* 0x000000221e287c2b */ /* 0x000fe40008000028 */
[C---:B------:R-:W-:Y:S01]  /*1500*/  DFMA R8, R14.reuse, UR26, R8 ;  /* 0x0000001a0e087c2b */ /* 0x040fe20008000008 */
[----:B------:R-:W0:Y:S01]  /*1510*/  LDCU.128 UR24, c[0x3][0x310] ;  /* 0x00c06200ff1877ac */ /* 0x000e220008000c00 */
[----:B------:R-:W-:-:S02]  /*1520*/  DFMA R24, R14, UR28, R10 ;  /* 0x0000001c0e187c2b */ /* 0x000fc4000800000a */
[----:B-1----:R-:W-:Y:S01]  /*1530*/  DFMA R52, R48, UR10, RZ ;  /* 0x0000000a30347c2b */ /* 0x002fe200080000ff */
[----:B------:R-:W1:Y:S03]  /*1540*/  LDCU.128 UR52, c[0x3][0xb0] ;  /* 0x00c01600ff3477ac */ /* 0x000e660008000c00 */
[----:B------:R-:W-:Y:S01]  /*1550*/  DFMA R10, R12, UR36, R8 ;  /* 0x000000240c0a7c2b */ /* 0x000fe20008000008 */
[----:B------:R-:W1:Y:S01]  /*1560*/  LDCU.128 UR44, c[0x3][0x170] ;  /* 0x00c02e00ff2c77ac */ /* 0x000e620008000c00 */
[----:B------:R-:W-:Y:S02]  /*1570*/  DFMA R8, R48, UR38, RZ ;  /* 0x0000002630087c2b */ /* 0x000fe400080000ff */
[----:B------:R-:W-:Y:S01]  /*1580*/  DFMA R50, R12, UR30, R24 ;  /* 0x0000001e0c327c2b */ /* 0x000fe20008000018 */
[----:B------:R-:W1:Y:S01]  /*1590*/  LDCU.128 UR48, c[0x3][0x200] ;  /* 0x00c04000ff3077ac */ /* 0x000e620008000c00 */
[C---:B----4-:R-:W-:Y:S01]  /*15a0*/  DFMA R24, R48.reuse, UR18, RZ ;  /* 0x0000001230187c2b */ /* 0x050fe200080000ff */
[----:B------:R1:W-:Y:S01]  /*15b0*/  STS.64 [R37], R10 ;  /* 0x0000000a25007388 */ /* 0x0003e20000000a00 */
[----:B---3--:R-:W-:Y:S01]  /*15c0*/  DFMA R26, R48, UR22, RZ ;  /* 0x00000016301a7c2b */ /* 0x008fe200080000ff */
[----:B------:R-:W3:Y:S01]  /*15d0*/  LDCU.128 UR72, c[0x3][0xa0] ;  /* 0x00c01400ff4877ac */ /* 0x000ee20008000c00 */
[----:B------:R-:W-:Y:S01]  /*15e0*/  DFMA R8, R30, UR40, R8 ;  /* 0x000000281e087c2b */ /* 0x000fe20008000008 */
[----:B------:R4:W-:Y:S01]  /*15f0*/  STS.64 [R37+0x68], R50 ;  /* 0x0000683225007388 */ /* 0x0009e20000000a00 */
[C---:B0-----:R-:W-:Y:S01]  /*1600*/  DFMA R32, R48.reuse, UR26, RZ ;  /* 0x0000001a30207c2b */ /* 0x041fe200080000ff */
[----:B------:R-:W0:Y:S01]  /*1610*/  LDCU.128 UR4, c[0x3][0x130] ;  /* 0x00c02600ff0477ac */ /* 0x000e220008000c00 */
[----:B------:R-:W-:-:S02]  /*1620*/  DFMA R48, R48, UR56, RZ ;  /* 0x0000003830307c2b */ /* 0x000fc400080000ff */
[----:B------:R-:W-:Y:S01]  /*1630*/  DFMA R26, R30, UR60, R26 ;  /* 0x0000003c1e1a7c2b */ /* 0x000fe2000800001a */
[----:B------:R-:W4:Y:S01]  /*1640*/  LDCU.128 UR28, c[0x3][0x250] ;  /* 0x00c04a00ff1c77ac */ /* 0x000f220008000c00 */
[----:B------:R-:W-:Y:S02]  /*1650*/  DFMA R8, R28, UR42, R8 ;  /* 0x0000002a1c087c2b */ /* 0x000fe40008000008 */
[----:B------:R-:W-:Y:S01]  /*1660*/  DFMA R32, R30, UR64, R32 ;  /* 0x000000401e207c2b */ /* 0x000fe20008000020 */
[----:B------:R-:W4:Y:S01]  /*1670*/  LDCU.128 UR40, c[0x3][0xc0] ;  /* 0x00c01800ff2877ac */ /* 0x000f220008000c00 */
[----:B--2---:R-:W-:Y:S02]  /*1680*/  DFMA R42, R28, UR12, R42 ;  /* 0x0000000c1c2a7c2b */ /* 0x004fe4000800002a */
[C---:B-1----:R-:W-:Y:S01]  /*1690*/  DFMA R10, R30.reuse, UR44, R52 ;  /* 0x0000002c1e0a7c2b */ /* 0x042fe20008000034 */
[----:B------:R-:W1:Y:S01]  /*16a0*/  LDCU.128 UR32, c[0x3][0x2e0] ;  /* 0x00c05c00ff2077ac */ /* 0x000e620008000c00 */
[----:B------:R-:W-:-:S02]  /*16b0*/  DFMA R24, R30, UR48, R24 ;  /* 0x000000301e187c2b */ /* 0x000fc40008000018 */
[----:B------:R-:W-:Y:S01]  /*16c0*/  DFMA R26, R28, UR62, R26 ;  /* 0x0000003e1c1a7c2b */ /* 0x000fe2000800001a */
[----:B------:R-:W2:Y:S01]  /*16d0*/  LDCU.128 UR36, c[0x3][0x370] ;  /* 0x00c06e00ff2477ac */ /* 0x000ea20008000c00 */
[----:B------:R-:W-:Y:S02]  /*16e0*/  DFMA R30, R30, UR58, R48 ;  /* 0x0000003a1e1e7c2b */ /* 0x000fe40008000030 */
[C---:B------:R-:W-:Y:S01]  /*16f0*/  DFMA R32, R28.reuse, UR66, R32 ;  /* 0x000000421c207c2b */ /* 0x040fe20008000020 */
[----:B------:R-:W-:Y:S01]  /*1700*/  UMOV UR12, UR52 ;  /* 0x00000034000c7c82 */ /* 0x000fe20008000000 */
[----:B------:R-:W-:Y:S01]  /*1710*/  UMOV UR13, UR53 ;  /* 0x00000035000d7c82 */ /* 0x000fe20008000000 */
[----:B------:R-:W-:Y:S01]  /*1720*/  UMOV UR26, UR54 ;  /* 0x00000036001a7c82 */ /* 0x000fe20008000000 */
[----:B------:R-:W-:Y:S01]  /*1730*/  UMOV UR27, UR55 ;  /* 0x00000037001b7c82 */ /* 0x000fe20008000000 */
[----:B------:R-:W2:Y:S01]  /*1740*/  LDCU.128 UR52, c[0x3][0x180] ;  /* 0x00c03000ff3477ac */ /* 0x000ea20008000c00 */
[----:B---3--:R-:W-:-:S02]  /*1750*/  DFMA R48, R28, UR72, R46 ;  /* 0x000000481c307c2b */ /* 0x008fc4000800002e */
[C---:B0-----:R-:W-:Y:S01]  /*1760*/  DFMA R46, R28.reuse, UR4, R44 ;  /* 0x000000041c2e7c2b */ /* 0x041fe2000800002c */
[----:B----4-:R-:W-:Y:S01]  /*1770*/  UMOV UR22, UR40 ;  /* 0x0000002800167c82 */ /* 0x010fe20008000000 */
[----:B------:R-:W-:Y:S01]  /*1780*/  UMOV UR23, UR41 ;  /* 0x0000002900177c82 */ /* 0x000fe20008000000 */
[----:B------:R-:W-:Y:S01]  /*1790*/  UMOV UR18, UR42 ;  /* 0x0000002a00127c82 */ /* 0x000fe20008000000 */
[----:B------:R-:W-:Y:S01]  /*17a0*/  UMOV UR19, UR43 ;  /* 0x0000002b00137c82 */ /* 0x000fe20008000000 */
[----:B------:R-:W0:Y:S01]  /*17b0*/  LDCU.128 UR40, c[0x3][0xf0] ;  /* 0x00c01e00ff2877ac */ /* 0x000e220008000c00 */
[C---:B------:R-:W-:Y:S02]  /*17c0*/  DFMA R44, R28.reuse, UR28, R40 ;  /* 0x0000001c1c2c7c2b */ /* 0x040fe40008000028 */
[C---:B------:R-:W-:Y:S01]  /*17d0*/  DFMA R10, R28.reuse, UR46, R10 ;  /* 0x0000002e1c0a7c2b */ /* 0x040fe2000800000a */
[----:B------:R-:W3:Y:S01]  /*17e0*/  LDCU.128 UR60, c[0x3][0x2a0] ;  /* 0x00c05400ff3c77ac */ /* 0x000ee20008000c00 */
[----:B------:R-:W-:-:S02]  /*17f0*/  DFMA R24, R28, UR50, R24 ;  /* 0x000000321c187c2b */ /* 0x000fc40008000018 */
[C---:B-1----:R-:W-:Y:S01]  /*1800*/  DFMA R40, R28.reuse, UR32, R34 ;  /* 0x000000201c287c2b */ /* 0x042fe20008000022 */
[----:B------:R-:W1:Y:S01]  /*1810*/  LDCU.128 UR64, c[0x3][0x330] ;  /* 0x00c06600ff4077ac */ /* 0x000e620008000c00 */
[----:B--2---:R-:W-:Y:S02]  /*1820*/  DFMA R50, R28, UR36, R30 ;  /* 0x000000241c327c2b */ /* 0x004fe4000800001e */
[C---:B------:R-:W-:Y:S01]  /*1830*/  DFMA R28, R22.reuse, UR74, R48 ;  /* 0x0000004a161c7c2b */ /* 0x040fe20008000030 */
[----:B------:R-:W2:Y:S01]  /*1840*/  LDCU.128 UR56, c[0x3][0x210] ;  /* 0x00c04200ff3877ac */ /* 0x000ea20008000c00 */
[C---:B------:R-:W-:Y:S02]  /*1850*/  DFMA R30, R22.reuse, UR6, R46 ;  /* 0x00000006161e7c2b */ /* 0x040fe4000800002e */
[C---:B------:R-:W-:Y:S01]  /*1860*/  DFMA R44, R22.reuse, UR30, R44 ;  /* 0x0000001e162c7c2b */ /* 0x040fe2000800002c */
[----:B------:R-:W4:Y:S01]  /*1870*/  LDCU.128 UR72, c[0x3][0x1d0] ;  /* 0x00c03a00ff4877ac */ /* 0x000f220008000c00 */
[----:B------:R-:W-:-:S02]  /*1880*/  DFMA R10, R22, UR52, R10 ;  /* 0x00000034160a7c2b */ /* 0x000fc4000800000a */
[C---:B0-----:R-:W-:Y:S01]  /*1890*/  DFMA R8, R22.reuse, UR40, R8 ;  /* 0x0000002816087c2b */ /* 0x041fe20008000008 */
[----:B------:R-:W-:Y:S01]  /*18a0*/  UMOV UR10, UR68 ;  /* 0x00000044000a7c82 */ /* 0x000fe20008000000 */
[----:B------:R-:W-:Y:S01]  /*18b0*/  UMOV UR11, UR69 ;  /* 0x00000045000b7c82 */ /* 0x000fe20008000000 */
[----:B------:R-:W0:Y:S01]  /*18c0*/  LDCU.128 UR4, c[0x3][0x260] ;  /* 0x00c04c00ff0477ac */ /* 0x000e220008000c00 */
[C---:B------:R-:W-:Y:S02]  /*18d0*/  DFMA R34, R22.reuse, UR14, R42 ;  /* 0x0000000e16227c2b */ /* 0x040fe4000800002a */
[C---:B---3--:R-:W-:Y:S01]  /*18e0*/  DFMA R26, R22.reuse, UR60, R26 ;  /* 0x0000003c161a7c2b */ /* 0x048fe2000800001a */
[----:B------:R-:W3:Y:S01]  /*18f0*/  LDCU.128 UR68, c[0x3][0x140] ;  /* 0x00c02800ff4477ac */ /* 0x000ee20008000c00 */
[C---:B-1----:R-:W-:Y:S02]  /*1900*/  DFMA R32, R22.reuse, UR64, R32 ;  /* 0x0000004016207c2b */ /* 0x042fe40008000020 */
[C---:B------:R-:W-:Y:S01]  /*1910*/  DFMA R40, R22.reuse, UR34, R40 ;  /* 0x0000002216287c2b */ /* 0x040fe20008000028 */
[----:B------:R-:W1:Y:S01]  /*1920*/  LDCU.128 UR28, c[0x3][0x2f0] ;  /* 0x00c05e00ff1c77ac */ /* 0x000e620008000c00 */
[----:B--2---:R-:W-:-:S02]  /*1930*/  DFMA R42, R22, UR56, R24 ;  /* 0x00000038162a7c2b */ /* 0x004fc40008000018 */
[----:B------:R-:W-:Y:S01]  /*1940*/  DFMA R50, R22, UR38, R50 ;  /* 0x0000002616327c2b */ /* 0x000fe20008000032 */
[----:B------:R-:W-:Y:S01]  /*1950*/  UMOV UR52, UR12 ;  /* 0x0000000c00347c82 */ /* 0x000fe20008000000 */
[----:B------:R-:W-:Y:S01]  /*1960*/  UMOV UR53, UR13 ;  /* 0x0000000d00357c82 */ /* 0x000fe20008000000 */
        /* <DEDUP_REMOVED lines=8> */
[C---:B----4-:R-:W-:Y:S01]  /*19f0*/  DFMA R32, R20.reuse, UR72, R34 ;  /* 0x0000004814207c2b */ /* 0x050fe20008000022 */
[----:B------:R-:W4:Y:S01]  /*1a00*/  LDCU.128 UR40, c[0x3][0x2b0] ;  /* 0x00c05600ff2877ac */ /* 0x000f220008000c00 */
[C---:B0-----:R-:W-:Y:S02]  /*1a10*/  DFMA R44, R20.reuse, UR4, R44 ;  /* 0x00000004142c7c2b */ /* 0x041fe4000800002c */
[C---:B---3--:R-:W-:Y:S01]  /*1a20*/  DFMA R30, R20.reuse, UR68, R30 ;  /* 0x00000044141e7c2b */ /* 0x048fe2000800001e */
[----:B------:R-:W0:Y:S01]  /*1a30*/  LDCU.128 UR44, c[0x3][0x100] ;  /* 0x00c02000ff2c77ac */ /* 0x000e220008000c00 */
[C---:B-1----:R-:W-:Y:S02]  /*1a40*/  DFMA R40, R20.reuse, UR28, R40 ;  /* 0x0000001c14287c2b */ /* 0x042fe40008000028 */
[C---:B------:R-:W-:Y:S01]  /*1a50*/  DFMA R10, R20.reuse, UR58, R42 ;  /* 0x0000003a140a7c2b */ /* 0x040fe2000800002a */
[----:B------:R-:W1:Y:S01]  /*1a60*/  LDCU.128 UR52, c[0x3][0x340] ;  /* 0x00c06800ff3477ac */ /* 0x000e620008000c00 */
[----:B--2---:R-:W-:-:S02]  /*1a70*/  DFMA R50, R20, UR12, R50 ;  /* 0x0000000c14327c2b */ /* 0x004fc40008000032 */
[C---:B------:R-:W-:Y:S01]  /*1a80*/  DFMA R20, R18.reuse, UR74, R32 ;  /* 0x0000004a12147c2b */ /* 0x040fe20008000020 */
[----:B------:R-:W2:Y:S01]  /*1a90*/  LDCU.128 UR60, c[0x3][0x1e0] ;  /* 0x00c03c00ff3c77ac */ /* 0x000ea20008000c00 */
[C---:B------:R-:W-:Y:S02]  /*1aa0*/  DFMA R34, R18.reuse, UR26, R28 ;  /* 0x0000001a12227c2b */ /* 0x040fe4000800001c */
[C---:B------:R-:W-:Y:S01]  /*1ab0*/  DFMA R32, R18.reuse, UR6, R44 ;  /* 0x0000000612207c2b */ /* 0x040fe2000800002c */
[----:B------:R-:W3:Y:S01]  /*1ac0*/  LDCU.128 UR4, c[0x3][0x390] ;  /* 0x00c07200ff0477ac */ /* 0x000ee20008000c00 */
[C---:B------:R-:W-:Y:S02]  /*1ad0*/  DFMA R28, R18.reuse, UR70, R30 ;  /* 0x00000046121c7c2b */ /* 0x040fe4000800001e */
[C---:B------:R-:W-:Y:S01]  /*1ae0*/  DFMA R30, R18.reuse, UR30, R40 ;  /* 0x0000001e121e7c2b */ /* 0x040fe20008000028 */
[----:B------:R-:W2:Y:S01]  /*1af0*/  LDCU.128 UR56, c[0x3][0x150] ;  /* 0x00c02a00ff3877ac */ /* 0x000ea20008000c00 */
[----:B------:R-:W-:-:S02]  /*1b00*/  DFMA R40, R18, UR32, R22 ;  /* 0x0000002012287c2b */ /* 0x000fc40008000016 */
[C---:B------:R-:W-:Y:S01]  /*1b10*/  DFMA R10, R18.reuse, UR36, R10 ;  /* 0x00000024120a7c2b */ /* 0x040fe2000800000a */
[----:B------:R-:W2:Y:S01]  /*1b20*/  LDCU.128 UR64, c[0x3][0x270] ;  /* 0x00c04e00ff4077ac */ /* 0x000ea20008000c00 */
[C---:B----4-:R-:W-:Y:S02]  /*1b30*/  DFMA R8, R18.reuse, UR40, R8 ;  /* 0x0000002812087c2b */ /* 0x050fe40008000008 */
[C---:B0-----:R-:W-:Y:S01]  /*1b40*/  DFMA R24, R18.reuse, UR44, R24 ;  /* 0x0000002c12187c2b */ /* 0x041fe20008000018 */
[----:B------:R-:W0:Y:S01]  /*1b50*/  LDCU.128 UR28, c[0x3][0x300] ;  /* 0x00c06000ff1c77ac */ /* 0x000e220008000c00 */
[C---:B-1----:R-:W-:Y:S02]  /*1b60*/  DFMA R26, R18.reuse, UR52, R26 ;  /* 0x00000034121a7c2b */ /* 0x042fe4000800001a */
[----:B------:R-:W-:Y:S01]  /*1b70*/  DFMA R50, R18, UR14, R50 ;  /* 0x0000000e12327c2b */ /* 0x000fe20008000032 */
[----:B------:R-:W1:Y:S01]  /*1b80*/  LDCU.128 UR48, c[0x3][0x110] ;  /* 0x00c02200ff3077ac */ /* 0x000e620008000c00 */
[----:B------:R-:W-:-:S02]  /*1b90*/  DFMA R18, R16, UR34, R40 ;  /* 0x0000002210127c2b */ /* 0x000fc40008000028 */
[C---:B------:R-:W-:Y:S01]  /*1ba0*/  DFMA R10, R16.reuse, UR38, R10 ;  /* 0x00000026100a7c2b */ /* 0x040fe2000800000a */
[----:B------:R-:W4:Y:S01]  /*1bb0*/  LDCU.128 UR12, c[0x3][0x1a0] ;  /* 0x00c03400ff0c77ac */ /* 0x000f220008000c00 */
[C---:B------:R-:W-:Y:S02]  /*1bc0*/  DFMA R8, R16.reuse, UR42, R8 ;  /* 0x0000002a10087c2b */ /* 0x040fe40008000008 */
[C---:B---3--:R-:W-:Y:S01]  /*1bd0*/  DFMA R50, R16.reuse, UR4, R50 ;  /* 0x0000000410327c2b */ /* 0x048fe20008000032 */
[----:B------:R-:W3:Y:S01]  /*1be0*/  LDCU.128 UR32, c[0x3][0x230] ;  /* 0x00c04600ff2077ac */ /* 0x000ee20008000c00 */
[C---:B--2---:R-:W-:Y:S02]  /*1bf0*/  DFMA R20, R16.reuse, UR60, R20 ;  /* 0x0000003c10147c2b */ /* 0x044fe40008000014 */
[C---:B------:R-:W-:Y:S01]  /*1c00*/  DFMA R22, R16.reuse, UR46, R24 ;  /* 0x0000002e10167c2b */ /* 0x040fe20008000018 */
[----:B------:R-:W2:Y:S01]  /*1c10*/  LDCU.128 UR40, c[0x3][0x2c0] ;  /* 0x00c05800ff2877ac */ /* 0x000ea20008000c00 */
[----:B------:R-:W-:-:S02]  /*1c20*/  DFMA R34, R16, UR22, R34 ;  /* 0x0000001610227c2b */ /* 0x000fc40008000022 */
[C---:B------:R-:W-:Y:S01]  /*1c30*/  DFMA R28, R16.reuse, UR56, R28 ;  /* 0x00000038101c7c2b */ /* 0x040fe2000800001c */
[----:B------:R-:W2:Y:S01]  /*1c40*/  LDCU.128 UR36, c[0x3][0x350] ;  /* 0x00c06a00ff2477ac */ /* 0x000ea20008000c00 */
[C---:B------:R-:W-:Y:S02]  /*1c50*/  DFMA R32, R16.reuse, UR64, R32 ;  /* 0x0000004010207c2b */ /* 0x040fe40008000020 */
[C---:B0-----:R-:W-:Y:S01]  /*1c60*/  DFMA R40, R16.reuse, UR28, R30 ;  /* 0x0000001c10287c2b */ /* 0x041fe2000800001e */
[----:B------:R-:W0:Y:S01]  /*1c70*/  LDCU.64 UR4, c[0x3][0x3a0] ;  /* 0x00c07400ff0477ac */ /* 0x000e220008000a00 */
[----:B------:R-:W-:Y:S02]  /*1c80*/  DFMA R26, R16, UR54, R26 ;  /* 0x00000036101a7c2b */ /* 0x000fe4000800001a */
[C---:B------:R-:W-:Y:S02]  /*1c90*/  DFMA R24, R14.reuse, UR62, R20 ;  /* 0x0000003e0e187c2b */ /* 0x040fe40008000014 */
[----:B------:R-:W-:-:S02]  /*1ca0*/  DFMA R30, R14, UR18, R34 ;  /* 0x000000120e1e7c2b */ /* 0x000fc40008000022 */
[C---:B------:R-:W-:Y:S02]  /*1cb0*/  DFMA R28, R14.reuse, UR58, R28 ;  /* 0x0000003a0e1c7c2b */ /* 0x040fe4000800001c */
[C---:B------:R-:W-:Y:S02]  /*1cc0*/  DFMA R20, R14.reuse, UR66, R32 ;  /* 0x000000420e147c2b */ /* 0x040fe40008000020 */
[C---:B------:R-:W-:Y:S02]  /*1cd0*/  DFMA R16, R14.reuse, UR30, R40 ;  /* 0x0000001e0e107c2b */ /* 0x040fe40008000028 */
[C---:B-1----:R-:W-:Y:S02]  /*1ce0*/  DFMA R22, R14.reuse, UR48, R22 ;  /* 0x000000300e167c2b */ /* 0x042fe40008000016 */
        /* <DEDUP_REMOVED lines=27> */
.L_x_773:
[----:B------:R-:W-:Y:S05]  /*1ea0*/  BSYNC.RECONVERGENT B0 ;  /* 0x0000000000007941 */ /* 0x000fea0003800200 */
.L_x_772:
[----:B------:R-:W-:Y:S06]  /*1eb0*/  BAR.SYNC.DEFER_BLOCKING 0x0 ;  /* 0x0000000000007b1d */ /* 0x000fec0000010000 */
[----:B------:R-:W1:Y:S01]  /*1ec0*/  LDCU.128 UR4, c[0x3][URZ] ;  /* 0x00c00000ff0477ac */ /* 0x000e620008000c00 */
[----:B------:R-:W0:Y:S01]  /*1ed0*/  LDCU.128 UR8, c[0x3][0x50] ;  /* 0x00c00a00ff0877ac */ /* 0x000e220008000c00 */
[----:B------:R-:W3:Y:S01]  /*1ee0*/  LDCU.64 UR38, c[0x3][0xd8] ;  /* 0x00c01b00ff2677ac */ /* 0x000ee20008000a00 */
[----:B------:R-:W4:Y:S01]  /*1ef0*/  LDCU.64 UR36, c[0x3][0x48] ;  /* 0x00c00900ff2477ac */ /* 0x000f220008000a00 */
[----:B------:R-:W4:Y:S01]  /*1f00*/  LDCU.64 UR30, c[0x3][0x168] ;  /* 0x00c02d00ff1e77ac */ /* 0x000f220008000a00 */
[----:B-----5:R-:W3:Y:S01]  /*1f10*/  LDS.64 R14, [R38] ;  /* 0x00000000260e7984 */ /* 0x020ee20000000a00 */
[----:B-12---:R-:W-:Y:S01]  /*1f20*/  IMAD.U32 R50, RZ, RZ, UR4 ;  /* 0x00000004ff327e24 */ /* 0x006fe2000f8e00ff */
[----:B------:R-:W1:Y:S01]  /*1f30*/  LDCU.64 UR28, c[0x3][0x1f8] ;  /* 0x00c03f00ff1c77ac */ /* 0x000e620008000a00 */
[----:B------:R-:W-:Y:S01]  /*1f40*/  IMAD.U32 R51, RZ, RZ, UR5 ;  /* 0x00000005ff337e24 */ /* 0x000fe2000f8e00ff */
[----:B------:R-:W2:Y:S01]  /*1f50*/  LDS.64 R10, [R38+0x8] ;  /* 0x00000800260a7984 */ /* 0x000ea20000000a00 */
[----:B------:R-:W-:Y:S01]  /*1f60*/  IMAD.U32 R46, RZ, RZ, UR6 ;  /* 0x00000006ff2e7e24 */ /* 0x000fe2000f8e00ff */
[----:B------:R-:W1:Y:S01]  /*1f70*/  LDCU.64 UR34, c[0x3][0x288] ;  /* 0x00c05100ff2277ac */ /* 0x000e620008000a00 */
[----:B------:R-:W-:Y:S01]  /*1f80*/  IMAD.U32 R47, RZ, RZ, UR7 ;  /* 0x00000007ff2f7e24 */ /* 0x000fe2000f8e00ff */
[----:B------:R-:W2:Y:S01]  /*1f90*/  LDS.64 R12, [R38+0x10] ;  /* 0x00001000260c7984 */ /* 0x000ea20000000a00 */
[----:B0-----:R-:W-:Y:S01]  /*1fa0*/  IMAD.U32 R48, RZ, RZ, UR8 ;  /* 0x00000008ff307e24 */ /* 0x001fe2000f8e00ff */
[----:B------:R-:W0:Y:S01]  /*1fb0*/  LDCU.64 UR32, c[0x3][0x318] ;  /* 0x00c06300ff2077ac */ /* 0x000e220008000a00 */
[----:B------:R-:W-:Y:S01]  /*1fc0*/  IMAD.U32 R49, RZ, RZ, UR9 ;  /* 0x00000009ff317e24 */ /* 0x000fe2000f8e00ff */
[----:B------:R-:W2:Y:S01]  /*1fd0*/  LDS.64 R8, [R38+0x18] ;  /* 0x0000180026087984 */ /* 0x000ea20000000a00 */
[----:B------:R-:W2:Y:S03]  /*1fe0*/  LDCU.128 UR44, c[0x3][0xe0] ;  /* 0x00c01c00ff2c77ac */ /* 0x000ea60008000c00 */
[----:B------:R-:W-:Y:S01]  /*1ff0*/  LDS.64 R34, [R38+0x38] ;  /* 0x0000380026227984 */ /* 0x000fe20000000a00 */
[----:B------:R-:W2:Y:S03]  /*2000*/  LDCU.128 UR12, c[0x3][0x1b0] ;  /* 0x00c03600ff0c77ac */ /* 0x000ea60008000c00 */
[----:B------:R-:W-:Y:S01]  /*2010*/  LDS.64 R28, [R38+0x40] ;  /* 0x00004000261c7984 */ /* 0x000fe20000000a00 */
        /* <DEDUP_REMOVED lines=9> */
[----:B------:R-:W2:Y:S01]  /*20b0*/  LDCU.128 UR8, c[0x3][0x120] ;  /* 0x00c02400ff0877ac */ /* 0x000ea20008000c00 */
[----:B------:R-:W2:Y:S01]  /*20c0*/  LDCU.128 UR16, c[0x3][0x240] ;  /* 0x00c04800ff1077ac */ /* 0x000ea20008000c00 */
[C---:B---3--:R-:W-:Y:S01]  /*20d0*/  DFMA R22, R14.reuse, UR38, RZ ;  /* 0x000000260e167c2b */ /* 0x048fe200080000ff */
[----:B------:R-:W3:Y:S01]  /*20e0*/  LDCU.128 UR20, c[0x3][0x2d0] ;  /* 0x00c05a00ff1477ac */ /* 0x000ee20008000c00 */
[----:B----4-:R-:W-:-:S02]  /*20f0*/  DFMA R32, R14, UR36, RZ ;  /* 0x000000240e207c2b */ /* 0x010fc400080000ff */
[C---:B------:R-:W-:Y:S01]  /*2100*/  DFMA R44, R14.reuse, UR30, RZ ;  /* 0x0000001e0e2c7c2b */ /* 0x040fe200080000ff */
[----:B------:R-:W4:Y:S01]  /*2110*/  LDCU.128 UR24, c[0x3][0x360] ;  /* 0x00c06c00ff1877ac */ /* 0x000f220008000c00 */
[C---:B-1----:R-:W-:Y:S02]  /*2120*/  DFMA R16, R14.reuse, UR28, RZ ;  /* 0x0000001c0e107c2b */ /* 0x042fe400080000ff */
[C---:B------:R-:W-:Y:S01]  /*2130*/  DFMA R20, R14.reuse, UR34, RZ ;  /* 0x000000220e147c2b */ /* 0x040fe200080000ff */
[----:B------:R-:W1:Y:S01]  /*2140*/  LDCU.128 UR40, c[0x3][0x170] ;  /* 0x00c02e00ff2877ac */ /* 0x000e620008000c00 */
[----:B0-----:R-:W-:Y:S02]  /*2150*/  DFMA R52, R14, UR32, RZ ;  /* 0x000000200e347c2b */ /* 0x001fe400080000ff */
[----:B--2---:R-:W-:Y:S01]  /*2160*/  DFMA R22, R10, UR44, R22 ;  /* 0x0000002c0a167c2b */ /* 0x004fe20008000016 */
[----:B------:R-:W0:Y:S01]  /*2170*/  LDCU.128 UR36, c[0x3][0x200] ;  /* 0x00c04000ff2477ac */ /* 0x000e220008000c00 */
[----:B------:R-:W-:-:S02]  /*2180*/  DFMA R42, R14, UR12, RZ ;  /* 0x0000000c0e2a7c2b */ /* 0x000fc400080000ff */
[C---:B------:R-:W-:Y:S01]  /*2190*/  DFMA R26, R14.reuse, UR4, RZ ;  /* 0x000000040e1a7c2b */ /* 0x040fe200080000ff */
[----:B------:R-:W2:Y:S01]  /*21a0*/  LDCU.128 UR28, c[0x3][0x290] ;  /* 0x00c05200ff1c77ac */ /* 0x000ea20008000c00 */
[----:B------:R-:W-:Y:S02]  /*21b0*/  DFMA R56, R14, UR8, RZ ;  /* 0x000000080e387c2b */ /* 0x000fe400080000ff */
[----:B------:R-:W-:Y:S01]  /*21c0*/  DFMA R22, R12, UR46, R22 ;  /* 0x0000002e0c167c2b */ /* 0x000fe20008000016 */
[----:B------:R-:W2:Y:S01]  /*21d0*/  LDCU.128 UR32, c[0x3][0x320] ;  /* 0x00c06400ff2077ac */ /* 0x000ea20008000c00 */
[C---:B------:R-:W-:Y:S02]  /*21e0*/  DFMA R30, R14.reuse, UR56, RZ ;  /* 0x000000380e1e7c2b */ /* 0x040fe400080000ff */
[C---:B------:R-:W-:Y:S01]  /*21f0*/  DFMA R18, R14.reuse, UR16, RZ ;  /* 0x000000100e127c2b */ /* 0x040fe200080000ff */
[----:B------:R-:W2:Y:S01]  /*2200*/  LDCU.128 UR44, c[0x3][0x60] ;  /* 0x00c00c00ff2c77ac */ /* 0x000ea20008000c00 */
[----:B---3--:R-:W-:-:S02]  /*2210*/  DFMA R24, R14, UR20, RZ ;  /* 0x000000140e187c2b */ /* 0x008fc400080000ff */
[----:B----4-:R-:W-:Y:S01]  /*2220*/  DFMA R14, R14, UR24, RZ ;  /* 0x000000180e0e7c2b */ /* 0x010fe200080000ff */
[----:B------:R-:W3:Y:S01]  /*2230*/  LDCU.128 UR48, c[0x3][0x10] ;  /* 0x00c00200ff3077ac */ /* 0x000ee20008000c00 */
[C---:B------:R-:W-:Y:S02]  /*2240*/  DFMA R42, R10.reuse, UR14, R42 ;  /* 0x0000000e0a2a7c2b */ /* 0x040fe4000800002a */
[C---:B------:R-:W-:Y:S01]  /*2250*/  DFMA R26, R10.reuse, UR6, R26 ;  /* 0x000000060a1a7c2b */ /* 0x040fe2000800001a */
        /* <DEDUP_REMOVED lines=8> */
[----:B------:R-:W-:Y:S01]  /*22e0*/  UMOV UR40, UR54 ;  /* 0x0000003600287c82 */ /* 0x000fe20008000000 */
[----:B------:R-:W-:Y:S01]  /*22f0*/  UMOV UR41, UR55 ;  /* 0x0000003700297c82 */ /* 0x000fe20008000000 */
[C---:B0-----:R-:W-:Y:S01]  /*2300*/  DFMA R16, R10.reuse, UR36, R16 ;  /* 0x000000240a107c2b */ /* 0x041fe20008000010 */
[----:B------:R-:W0:Y:S01]  /*2310*/  LDCU.128 UR68, c[0x3][0xa0] ;  /* 0x00c01400ff4477ac */ /* 0x000e220008000c00 */
[----:B------:R-:W-:-:S02]  /*2320*/  DFMA R32, R10, UR14, R32 ;  /* 0x0000000e0a207c2b */ /* 0x000fc40008000020 */
[C---:B--2---:R-:W-:Y:S01]  /*2330*/  DFMA R20, R10.reuse, UR28, R20 ;  /* 0x0000001c0a147c2b */ /* 0x044fe20008000014 */
[----:B------:R-:W1:Y:S01]  /*2340*/  LDCU.128 UR64, c[0x3][0x130] ;  /* 0x00c02600ff4077ac */ /* 0x000e620008000c00 */
[C---:B------:R-:W-:Y:S02]  /*2350*/  DFMA R52, R10.reuse, UR32, R52 ;  /* 0x000000200a347c2b */ /* 0x040fe40008000034 */
[C---:B------:R-:W-:Y:S01]  /*2360*/  DFMA R30, R10.reuse, UR6, R30 ;  /* 0x000000060a1e7c2b */ /* 0x040fe2000800001e */
[----:B------:R-:W2:Y:S01]  /*2370*/  LDCU.128 UR60, c[0x3][0x1c0] ;  /* 0x00c03800ff3c77ac */ /* 0x000ea20008000c00 */
[C---:B------:R-:W-:Y:S02]  /*2380*/  DFMA R18, R10.reuse, UR18, R18 ;  /* 0x000000120a127c2b */ /* 0x040fe40008000012 */
[C---:B------:R-:W-:Y:S01]  /*2390*/  DFMA R24, R10.reuse, UR22, R24 ;  /* 0x000000160a187c2b */ /* 0x040fe20008000018 */
[----:B------:R-:W4:Y:S01]  /*23a0*/  LDCU.128 UR56, c[0x3][0x250] ;  /* 0x00c04a00ff3877ac */ /* 0x000f220008000c00 */
[----:B------:R-:W-:Y:S01]  /*23b0*/  DFMA R10, R10, UR26, R14 ;  /* 0x0000001a0a0a7c2b */ /* 0x000fe2000800000e */
[----:B------:R-:W4:Y:S01]  /*23c0*/  LDS.64 R14, [R38+0x20] ;  /* 0x00002000260e7984 */ /* 0x000f220000000a00 */
        /* <DEDUP_REMOVED lines=10> */
[C---:B------:R-:W-:Y:S01]  /*2470*/  DFMA R32, R12.reuse, UR40, R32 ;  /* 0x000000280c207c2b */ /* 0x040fe20008000020 */
[----:B------:R-:W4:Y:S01]  /*2480*/  LDCU.128 UR28, c[0x3][0xf0] ;  /* 0x00c01e00ff1c77ac */ /* 0x000f220008000c00 */
[----:B---3--:R-:W-:-:S02]  /*2490*/  DFMA R30, R12, UR48, R30 ;  /* 0x000000300c1e7c2b */ /* 0x008fc4000800001e */
[C---:B0-----:R-:W-:Y:S01]  /*24a0*/  DFMA R26, R12.reuse, UR68, R26 ;  /* 0x000000440c1a7c2b */ /* 0x041fe2000800001a */
[----:B------:R-:W0:Y:S01]  /*24b0*/  LDCU.128 UR44, c[0x3][0x180] ;  /* 0x00c03000ff2c77ac */ /* 0x000e220008000c00 */
[C---:B-1----:R-:W-:Y:S02]  /*24c0*/  DFMA R56, R12.reuse, UR64, R56 ;  /* 0x000000400c387c2b */ /* 0x042fe40008000038 */
[C---:B--2---:R-:W-:Y:S01]  /*24d0*/  DFMA R42, R12.reuse, UR60, R42 ;  /* 0x0000003c0c2a7c2b */ /* 0x044fe2000800002a */
[----:B------:R-:W1:Y:S01]  /*24e0*/  LDCU.128 UR32, c[0x3][0x210] ;  /* 0x00c04200ff2077ac */ /* 0x000e620008000c00 */
[C---:B----4-:R-:W-:Y:S02]  /*24f0*/  DFMA R18, R12.reuse, UR56, R18 ;  /* 0x000000380c127c2b */ /* 0x050fe40008000012 */
[C---:B------:R-:W-:Y:S01]  /*2500*/  DFMA R24, R12.reuse, UR52, R24 ;  /* 0x000000340c187c2b */ /* 0x040fe20008000018 */
[----:B------:R-:W2:Y:S01]  /*2510*/  LDCU.128 UR40, c[0x3][0x2a0] ;  /* 0x00c05400ff2877ac */ /* 0x000ea20008000c00 */
[----:B------:R-:W-:-:S02]  /*2520*/  DFMA R12, R12, UR72, R10 ;  /* 0x000000480c0c7c2b */ /* 0x000fc4000800000a */
[C---:B------:R-:W-:Y:S01]  /*2530*/  DFMA R30, R8.reuse, UR50, R30 ;  /* 0x00000032081e7c2b */ /* 0x040fe2000800001e */
[----:B------:R-:W3:Y:S01]  /*2540*/  LDCU.128 UR36, c[0x3][0x330] ;  /* 0x00c06600ff2477ac */ /* 0x000ee20008000c00 */
[C---:B------:R-:W-:Y:S01]  /*2550*/  DFMA R26, R8.reuse, UR70, R26 ;  /* 0x00000046081a7c2b */ /* 0x040fe2000800001a */
[----:B------:R-:W4:Y:S01]  /*2560*/  LDS.64 R10, [R38+0x28] ;  /* 0x00002800260a7984 */ /* 0x000f220000000a00 */
        /* <DEDUP_REMOVED lines=15> */
[----:B------:R-:W-:Y:S01]  /*2660*/  DFMA R8, R8, UR74, R12 ;  /* 0x0000004a08087c2b */ /* 0x000fe2000800000c */
[----:B------:R-:W2:Y:S01]  /*2670*/  LDCU.128 UR60, c[0x3][0x2f0] ;  /* 0x00c05e00ff3c77ac */ /* 0x000ea20008000c00 */
[C---:B------:R-:W-:Y:S01]  /*2680*/  DFMA R32, R14.reuse, UR18, R32 ;  /* 0x000000120e207c2b */ /* 0x040fe20008000020 */
[----:B------:R-:W3:Y:S01]  /*2690*/  LDS.64 R12, [R38+0x30] ;  /* 0x00003000260c7984 */ /* 0x000ee20000000a00 */
[C---:B------:R-:W-:Y:S01]  /*26a0*/  DFMA R22, R14.reuse, UR30, R22 ;  /* 0x0000001e0e167c2b */ /* 0x040fe20008000016 */
[----:B------:R-:W2:Y:S01]  /*26b0*/  LDCU.128 UR72, c[0x3][0x380] ;  /* 0x00c07000ff4877ac */ /* 0x000ea20008000c00 */
[C---:B------:R-:W-:Y:S02]  /*26c0*/  DFMA R44, R14.reuse, UR46, R44 ;  /* 0x0000002e0e2c7c2b */ /* 0x040fe4000800002c */
[C---:B------:R-:W-:Y:S01]  /*26d0*/  DFMA R16, R14.reuse, UR34, R16 ;  /* 0x000000220e107c2b */ /* 0x040fe20008000010 */
[----:B------:R-:W3:Y:S01]  /*26e0*/  LDCU.128 UR28, c[0x3][0x70] ;  /* 0x00c00e00ff1c77ac */ /* 0x000ee20008000c00 */
[----:B------:R-:W-:-:S02]  /*26f0*/  DFMA R20, R14, UR42, R20 ;  /* 0x0000002a0e147c2b */ /* 0x000fc40008000014 */
[C---:B------:R-:W-:Y:S01]  /*2700*/  DFMA R52, R14.reuse, UR38, R52 ;  /* 0x000000260e347c2b */ /* 0x040fe20008000034 */
        /* <DEDUP_REMOVED lines=10> */
[----:B------:R-:W-:Y:S01]  /*27b0*/  DFMA R14, R14, UR72, R8 ;  /* 0x000000480e0e7c2b */ /* 0x000fe20008000008 */
[----:B------:R-:W-:Y:S01]  /*27c0*/  CS2R R8, SRZ ;  /* 0x0000000000087805 */ /* 0x000fe2000001ff00 */
[C---:B------:R-:W-:Y:S01]  /*27d0*/  DFMA R30, R10.reuse, UR50, R30 ;  /* 0x000000320a1e7c2b */ /* 0x040fe2000800001e */
[----:B------:R-:W2:Y:S01]  /*27e0*/  LDCU.128 UR48, c[0x3][0x340] ;  /* 0x00c06800ff3077ac */ /* 0x000ea20008000c00 */
[C---:B------:R-:W-:Y:S02]  /*27f0*/  DFMA R26, R10.reuse, UR70, R26 ;  /* 0x000000460a1a7c2b */ /* 0x040fe4000800001a */
[C---:B------:R-:W-:Y:S01]  /*2800*/  DFMA R56, R10.reuse, UR66, R56 ;  /* 0x000000420a387c2b */ /* 0x040fe20008000038 */
[----:B------:R-:W2:Y:S01]  /*2810*/  @!P0 LDG.E.64.CONSTANT R8, desc[UR76][R54.64+0x18] ;  /* 0x0000184c36088981 */ /* 0x000ea2000c1e9b00 */
[----:B------:R-:W2:Y:S01]  /*2820*/  LDCU.128 UR68, c[0x3][0x30] ;  /* 0x00c00600ff4477ac */ /* 0x000ea20008000c00 */
[----:B------:R-:W-:-:S02]  /*2830*/  DFMA R42, R10, UR54, R42 ;  /* 0x000000360a2a7c2b */ /* 0x000fc4000800002a */
[C---:B------:R-:W-:Y:S01]  /*2840*/  DFMA R18, R10.reuse, UR58, R18 ;  /* 0x0000003a0a127c2b */ /* 0x040fe20008000012 */
[----:B------:R-:W2:Y:S01]  /*2850*/  LDCU.128 UR52, c[0x3][0xc0] ;  /* 0x00c01800ff3477ac */ /* 0x000ea20008000c00 */
[C---:B------:R-:W-:Y:S02]  /*2860*/  DFMA R24, R10.reuse, UR62, R24 ;  /* 0x0000003e0a187c2b */ /* 0x040fe40008000018 */
[C---:B---3--:R-:W-:Y:S01]  /*2870*/  DFMA R32, R10.reuse, UR28, R32 ;  /* 0x0000001c0a207c2b */ /* 0x048fe20008000020 */
[----:B------:R-:W3:Y:S01]  /*2880*/  LDCU.128 UR56, c[0x3][0x150] ;  /* 0x00c02a00ff3877ac */ /* 0x000ee20008000c00 */
[C---:B------:R-:W-:Y:S02]  /*2890*/  DFMA R22, R10.reuse, UR32, R22 ;  /* 0x000000200a167c2b */ /* 0x040fe40008000016 */
[C---:B----4-:R-:W-:Y:S01]  /*28a0*/  DFMA R44, R10.reuse, UR36, R44 ;  /* 0x000000240a2c7c2b */ /* 0x050fe2000800002c */
[----:B------:R-:W4:Y:S01]  /*28b0*/  LDCU.128 UR60, c[0x3][0x1e0] ;  /* 0x00c03c00ff3c77ac */ /* 0x000f220008000c00 */
[----:B0-----:R-:W-:-:S02]  /*28c0*/  DFMA R16, R10, UR40, R16 ;  /* 0x000000280a107c2b */ /* 0x001fc40008000010 */
[C---:B-1----:R-:W-:Y:S01]  /*28d0*/  DFMA R20, R10.reuse, UR44, R20 ;  /* 0x0000002c0a147c2b */ /* 0x042fe20008000014 */
[----:B------:R-:W0:Y:S01]  /*28e0*/  LDCU.128 UR64, c[0x3][0x270] ;  /* 0x00c04e00ff4077ac */ /* 0x000e220008000c00 */
[C---:B--2---:R-:W-:Y:S02]  /*28f0*/  DFMA R52, R10.reuse, UR48, R52 ;  /* 0x000000300a347c2b */ /* 0x044fe40008000034 */
[----:B------:R-:W-:Y:S01]  /*2900*/  DFMA R10, R10, UR74, R14 ;  /* 0x0000004a0a0a7c2b */ /* 0x000fe2000800000e */
[----:B------:R-:W-:Y:S01]  /*2910*/  UMOV UR22, UR68 ;  /* 0x0000004400167c82 */ /* 0x000fe20008000000 */
[----:B------:R-:W-:Y:S01]  /*2920*/  UMOV UR23, UR69 ;  /* 0x0000004500177c82 */ /* 0x000fe20008000000 */
[----:B------:R-:W-:Y:S01]  /*2930*/  UMOV UR18, UR70 ;  /* 0x0000004600127c82 */ /* 0x000fe20008000000 */
[----:B------:R-:W-:Y:S01]  /*2940*/  UMOV UR19, UR71 ;  /* 0x0000004700137c82 */ /* 0x000fe20008000000 */
[----:B------:R-:W1:Y:S01]  /*2950*/  LDCU.128 UR68, c[0x3][0x300] ;  /* 0x00c06000ff4477ac */ /* 0x000e620008000c00 */
        /* <DEDUP_REMOVED lines=16> */
[C---:B---3--:R-:W-:Y:S02]  /*2a60*/  DFMA R56, R12.reuse, UR56, R56 ;  /* 0x000000380c387c2b */ /* 0x048fe40008000038 */
[C---:B----4-:R-:W-:Y:S02]  /*2a70*/  DFMA R42, R12.reuse, UR60, R42 ;  /* 0x0000003c0c2a7c2b */ /* 0x050fe4000800002a */
[C---:B0-----:R-:W-:Y:S01]  /*2a80*/  DFMA R18, R12.reuse, UR64, R18 ;  /* 0x000000400c127c2b */ /* 0x041fe20008000012 */
[----:B------:R-:W-:Y:S01]  /*2a90*/  CS2R R14, SRZ ;  /* 0x00000000000e7805 */ /* 0x000fe2000001ff00 */
[C---:B-1----:R-:W-:Y:S01]  /*2aa0*/  DFMA R24, R12.reuse, UR68, R24 ;  /* 0x000000440c187c2b */ /* 0x042fe20008000018 */
[----:B------:R-:W0:Y:S01]  /*2ab0*/  LDCU.64 UR22, c[0x3][0x280] ;  /* 0x00c05000ff1677ac */ /* 0x000e220008000a00 */
[----:B--2---:R-:W-:-:S02]  /*2ac0*/  DFMA R12, R12, UR72, R10 ;  /* 0x000000480c0c7c2b */ /* 0x004fc4000800000a */
[C---:B------:R-:W-:Y:S01]  /*2ad0*/  DFMA R30, R34.reuse, UR18, R30 ;  /* 0x00000012221e7c2b */ /* 0x040fe2000800001e */
[----:B------:R-:W-:Y:S01]  /*2ae0*/  CS2R R40, SRZ ;  /* 0x0000000000287805 */ /* 0x000fe2000001ff00 */
[C---:B------:R-:W-:Y:S01]  /*2af0*/  DFMA R26, R34.reuse, UR54, R26 ;  /* 0x00000036221a7c2b */ /* 0x040fe2000800001a */
[----:B------:R-:W1:Y:S01]  /*2b00*/  LDCU.64 UR52, c[0x3][0x18] ;  /* 0x00c00300ff3477ac */ /* 0x000e620008000a00 */
[C---:B------:R-:W-:Y:S01]  /*2b10*/  DFMA R56, R34.reuse, UR58, R56 ;  /* 0x0000003a22387c2b */ /* 0x040fe20008000038 */
[----:B------:R-:W2:Y:S01]  /*2b20*/  @!P0 LDG.E.64.CONSTANT R14, desc[UR76][R54.64+0x30] ;  /* 0x0000304c360e8981 */ /* 0x000ea2000c1e9b00 */
[C---:B------:R-:W-:Y:S01]  /*2b30*/  DFMA R42, R34.reuse, UR62, R42 ;  /* 0x0000003e222a7c2b */ /* 0x040fe2000800002a */
[----:B------:R-:W3:Y:S01]  /*2b40*/  LDCU.64 UR56, c[0x3][0x60] ;  /* 0x00c00c00ff3877ac */ /* 0x000ee20008000a00 */
[C---:B------:R-:W-:Y:S01]  /*2b50*/  DFMA R18, R34.reuse, UR66, R18 ;  /* 0x0000004222127c2b */ /* 0x040fe20008000012 */
[----:B------:R-:W4:Y:S01]  /*2b60*/  @!P0 LDG.E.64.CONSTANT R40, desc[UR76][R54.64+0x38] ;  /* 0x0000384c36288981 */ /* 0x000f22000c1e9b00 */
[----:B------:R-:W-:-:S02]  /*2b70*/  DFMA R24, R34, UR70, R24 ;  /* 0x0000004622187c2b */ /* 0x000fc40008000018 */
[C---:B------:R-:W-:Y:S02]  /*2b80*/  DFMA R32, R34.reuse, UR28, R32 ;  /* 0x0000001c22207c2b */ /* 0x040fe40008000020 */
[C---:B------:R-:W-:Y:S02]  /*2b90*/  DFMA R22, R34.reuse, UR32, R22 ;  /* 0x0000002022167c2b */ /* 0x040fe40008000016 */
[C---:B------:R-:W-:Y:S02]  /*2ba0*/  DFMA R44, R34.reuse, UR48, R44 ;  /* 0x00000030222c7c2b */ /* 0x040fe4000800002c */
[C---:B------:R-:W-:Y:S02]  /*2bb0*/  DFMA R16, R34.reuse, UR44, R16 ;  /* 0x0000002c22107c2b */ /* 0x040fe40008000010 */
[C---:B------:R-:W-:Y:S02]  /*2bc0*/  DFMA R20, R34.reuse, UR40, R20 ;  /* 0x0000002822147c2b */ /* 0x040fe40008000014 */
[C---:B------:R-:W-:Y:S01]  /*2bd0*/  DFMA R52, R34.reuse, UR36, R52 ;  /* 0x0000002422347c2b */ /* 0x040fe20008000034 */
[----:B------:R-:W-:Y:S01]  /*2be0*/  UMOV UR64, UR14 ;  /* 0x0000000e00407c82 */ /* 0x000fe20008000000 */
[----:B------:R-:W-:Y:S01]  /*2bf0*/  DFMA R34, R34, UR74, R12 ;  /* 0x0000004a22227c2b */ /* 0x000fe2000800000c */
[----:B------:R-:W-:Y:S01]  /*2c00*/  UMOV UR65, UR15 ;  /* 0x0000000f00417c82 */ /* 0x000fe20008000000 */
[----:B------:R-:W-:Y:S01]  /*2c10*/  CS2R R12, SRZ ;  /* 0x00000000000c7805 */ /* 0x000fe2000001ff00 */
[----:B------:R-:W-:Y:S01]  /*2c20*/  UMOV UR60, UR10 ;  /* 0x0000000a003c7c82 */ /* 0x000fe20008000000 */
[----:B------:R-:W-:Y:S01]  /*2c30*/  UMOV UR61, UR11 ;  /* 0x0000000b003d7c82 */ /* 0x000fe20008000000 */
[----:B------:R-:W-:Y:S01]  /*2c40*/  UMOV UR68, UR6 ;  /* 0x0000000600447c82 */ /* 0x000fe20008000000 */
[----:B------:R-:W-:Y:S01]  /*2c50*/  UMOV UR69, UR7 ;  /* 0x0000000700457c82 */ /* 0x000fe20008000000 */
[----:B------:R-:W0:Y:S01]  /*2c60*/  LDCU.64 UR6, c[0x3][0x40] ;  /* 0x00c00800ff0677ac */ /* 0x000e220008000a00 */
[----:B------:R-:W3:Y:S01]  /*2c70*/  @!P0 LDG.E.64.CONSTANT R12, desc[UR76][R54.64+0x28] ;  /* 0x0000284c360c8981 */ /* 0x000ee2000c1e9b00 */
[----:B------:R-:W1:Y:S01]  /*2c80*/  LDCU.64 UR10, c[0x3][0xd0] ;  /* 0x00c01a00ff0a77ac */ /* 0x000e620008000a00 */
[----:B------:R-:W1:Y:S01]  /*2c90*/  LDCU.64 UR14, c[0x3][0x160] ;  /* 0x00c02c00ff0e77ac */ /* 0x000e620008000a00 */
[----:B------:R-:W1:Y:S01]  /*2ca0*/  LDCU.64 UR18, c[0x3][0x1f0] ;  /* 0x00c03e00ff1277ac */ /* 0x000e620008000a00 */
[----:B------:R-:W1:Y:S01]  /*2cb0*/  LDCU.64 UR28, c[0x3][0x3a0] ;  /* 0x00c07400ff1c77ac */ /* 0x000e620008000a00 */
[----:B------:R-:W-:-:S02]  /*2cc0*/  DFMA R32, R28, UR30, R32 ;  /* 0x0000001e1c207c2b */ /* 0x000fc40008000020 */
[C---:B------:R-:W-:Y:S01]  /*2cd0*/  DFMA R22, R28.reuse, UR34, R22 ;  /* 0x000000221c167c2b */ /* 0x040fe20008000016 */
[----:B------:R-:W-:Y:S01]  /*2ce0*/  CS2R R10, SRZ ;  /* 0x00000000000a7805 */ /* 0x000fe2000001ff00 */
[C---:B------:R-:W-:Y:S01]  /*2cf0*/  DFMA R44, R28.reuse, UR50, R44 ;  /* 0x000000321c2c7c2b */ /* 0x040fe2000800002c */
[----:B------:R-:W2:Y:S01]  /*2d00*/  LDCU.64 UR50, c[0x3][0x10] ;  /* 0x00c00200ff3277ac */ /* 0x000ea20008000a00 */
[C---:B------:R-:W-:Y:S02]  /*2d10*/  DFMA R16, R28.reuse, UR46, R16 ;  /* 0x0000002e1c107c2b */ /* 0x040fe40008000010 */
[C---:B------:R-:W-:Y:S01]  /*2d20*/  DFMA R20, R28.reuse, UR42, R20 ;  /* 0x0000002a1c147c2b */ /* 0x040fe20008000014 */
[----:B------:R-:W3:Y:S01]  /*2d30*/  @!P0 LDG.E.64.CONSTANT R10, desc[UR76][R54.64+0x20] ;  /* 0x0000204c360a8981 */ /* 0x000ee2000c1e9b00 */
[C---:B------:R-:W-:Y:S01]  /*2d40*/  DFMA R52, R28.reuse, UR38, R52 ;  /* 0x000000261c347c2b */ /* 0x040fe20008000034 */
[----:B------:R-:W3:Y:S01]  /*2d50*/  LDCU.64 UR42, c[0x3][0x58] ;  /* 0x00c00b00ff2a77ac */ /* 0x000ee20008000a00 */
        /* <DEDUP_REMOVED lines=8> */
[----:B------:R-:W1:Y:S01]  /*2de0*/  LDCU.64 UR38, c[0x3][0xe0] ;  /* 0x00c01c00ff2677ac */ /* 0x000e620008000a00 */
[----:B------:R-:W-:Y:S01]  /*2df0*/  DFMA R28, R28, UR28, R34 ;  /* 0x0000001c1c1c7c2b */ /* 0x000fe20008000022 */
[----:B------:R-:W-:Y:S01]  /*2e00*/  CS2R R34, SRZ ;  /* 0x0000000000227805 */ /* 0x000fe2000001ff00 */
[----:B------:R-:W-:Y:S01]  /*2e10*/  DMUL R2, R30, R2 ;  /* 0x000000021e027228 */ /* 0x000fe20000000000 */
[----:B------:R-:W1:Y:S01]  /*2e20*/  LDCU.64 UR44, c[0x3][0xa0] ;  /* 0x00c01400ff2c77ac */ /* 0x000e620008000a00 */
[----:B------:R-:W-:-:S03]  /*2e30*/  CS2R R30, SRZ ;  /* 0x00000000001e7805 */ /* 0x000fc6000001ff00 */
[----:B------:R-:W3:Y:S01]  /*2e40*/  @!P0 LDG.E.64.CONSTANT R34, desc[UR76][R54.64+0x40] ;  /* 0x0000404c36228981 */ /* 0x000ee2000c1e9b00 */
[----:B------:R-:W-:Y:S01]  /*2e50*/  DMUL R4, R32, R4 ;  /* 0x0000000420047228 */ /* 0x000fe20000000000 */
[----:B------:R-:W1:Y:S02]  /*2e60*/  LDCU.64 UR26, c[0x3][0xe8] ;  /* 0x00c01d00ff1a77ac */ /* 0x000e640008000a00 */
[----:B------:R-:W3:Y:S01]  /*2e70*/  @!P0 LDG.E.64.CONSTANT R30, desc[UR76][R54.64+0x48] ;  /* 0x0000484c361e8981 */ /* 0x000ee2000c1e9b00 */
[----:B------:R-:W-:Y:S01]  /*2e80*/  CS2R R32, SRZ ;  /* 0x0000000000207805 */ /* 0x000fe2000001ff00 */
[----:B------:R-:W-:Y:S01]  /*2e90*/  DMUL R6, R26, R6 ;  /* 0x000000061a067228 */ /* 0x000fe20000000000 */
[----:B------:R-:W1:Y:S04]  /*2ea0*/  LDCU.64 UR40, c[0x3][0x130] ;  /* 0x00c02600ff2877ac */ /* 0x000e680008000a00 */
[----:B------:R-:W3:Y:S01]  /*2eb0*/  @!P0 LDG.E.64.CONSTANT R32, desc[UR76][R54.64+0x50] ;  /* 0x0000504c36208981 */ /* 0x000ee2000c1e9b00 */
[----:B------:R-:W-:Y:S01]  /*2ec0*/  CS2R R26, SRZ ;  /* 0x00000000001a7805 */ /* 0x000fe2000001ff00 */
[----:B------:R-:W1:Y:S01]  /*2ed0*/  LDCU.64 UR22, c[0x3][0x128] ;  /* 0x00c02500ff1677ac */ /* 0x000e620008000a00 */
[----:B------:R-:W1:Y:S04]  /*2ee0*/  LDCU.64 UR30, c[0x3][0x178] ;  /* 0x00c02f00ff1e77ac */ /* 0x000e680008000a00 */
[----:B------:R-:W3:Y:S01]  /*2ef0*/  @!P0 LDG.E.64.CONSTANT R26, desc[UR76][R54.64+0x58] ;  /* 0x0000584c361a8981 */ /* 0x000ee2000c1e9b00 */
        /* <DEDUP_REMOVED lines=9> */
[----:B------:R-:W-:Y:S01]  /*2f90*/  DMUL R8, R22, R8 ;  /* 0x0000000816087228 */ /* 0x000fe20000000000 */
[----:B------:R-:W-:-:S06]  /*2fa0*/  CS2R R22, SRZ ;  /* 0x0000000000167805 */ /* 0x000fcc000001ff00 */
[----:B------:R0:W3:Y:S02]  /*2fb0*/  @!P0 LDG.E.64.CONSTANT R22, desc[UR76][R54.64+0x60] ;  /* 0x0000604c36168981 */ /* 0x0000e4000c1e9b00 */
[----:B0-----:R-:W-:Y:S01]  /*2fc0*/  DFMA R54, R2, UR52, RZ ;  /* 0x0000003402367c2b */ /* 0x001fe200080000ff */
[----:B------:R-:W0:Y:S01]  /*2fd0*/  LDCU.64 UR52, c[0x3][0xb0] ;  /* 0x00c01600ff3477ac */ /* 0x000e220008000a00 */
[----:B--2---:R-:W-:Y:S02]  /*2fe0*/  DMUL R14, R42, R14 ;  /* 0x0000000e2a0e7228 */ /* 0x004fe40000000000 */
[----:B------:R-:W-:Y:S01]  /*2ff0*/  DFMA R42, R2, UR50, RZ ;  /* 0x00000032022a7c2b */ /* 0x000fe200080000ff */
[----:B------:R-:W2:Y:S01]  /*3000*/  LDCU.64 UR50, c[0x3][0x20] ;  /* 0x00c00400ff3277ac */ /* 0x000ea20008000a00 */
[----:B----4-:R-:W-:Y:S02]  /*3010*/  DMUL R16, R16, R40 ;  /* 0x0000002810107228 */ /* 0x010fe40000000000 */
[----:B---3--:R-:W-:-:S02]  /*3020*/  DMUL R12, R44, R12 ;  /* 0x0000000c2c0c7228 */ /* 0x008fc40000000000 */
[----:B------:R-:W-:-:S08]  /*3030*/  DFMA R44, R2, UR68, RZ ;  /* 0x00000044022c7c2b */ /* 0x000fd000080000ff */
[C---:B------:R-:W-:Y:S02]  /*3040*/  DFMA R44, R4.reuse, UR64, R44 ;  /* 0x00000040042c7c2b */ /* 0x040fe4000800002c */
[----:B------:R-:W-:Y:S02]  /*3050*/  DFMA R40, R4, UR42, R42 ;  /* 0x0000002a04287c2b */ /* 0x000fe4000800002a */
[----:B------:R-:W-:Y:S02]  /*3060*/  DMUL R18, R18, R34 ;  /* 0x0000002212127228 */ /* 0x000fe40000000000 */
[----:B------:R-:W-:Y:S02]  /*3070*/  DMUL R20, R20, R30 ;  /* 0x0000001e14147228 */ /* 0x000fe40000000000 */
[----:B------:R-:W-:Y:S02]  /*3080*/  DMUL R10, R56, R10 ;  /* 0x0000000a380a7228 */ /* 0x000fe40000000000 */
[----:B------:R-:W-:-:S02]  /*3090*/  DMUL R24, R24, R32 ;  /* 0x0000002018187228 */ /* 0x000fc40000000000 */
[----:B------:R-:W-:Y:S01]  /*30a0*/  DMUL R26, R52, R26 ;  /* 0x0000001a341a7228 */ /* 0x000fe20000000000 */
[----:B------:R-:W-:Y:S01]  /*30b0*/  UMOV UR64, UR60 ;  /* 0x0000003c00407c82 */ /* 0x000fe20008000000 */
[----:B------:R-:W-:Y:S01]  /*30c0*/  DFMA R44, R6, UR10, R44 ;  /* 0x0000000a062c7c2b */ /* 0x000fe2000800002c */
[----:B------:R-:W3:Y:S01]  /*30d0*/  LDCU.64 UR10, c[0x3][0x68] ;  /* 0x00c00d00ff0a77ac */ /* 0x000ee20008000a00 */
[----:B------:R-:W-:Y:S01]  /*30e0*/  DFMA R42, R4, UR56, R54 ;  /* 0x00000038042a7c2b */ /* 0x000fe20008000036 */
[----:B------:R-:W4:Y:S01]  /*30f0*/  LDCU.64 UR56, c[0x3][0x28] ;  /* 0x00c00500ff3877ac */ /* 0x000f220008000a00 */
[----:B--2---:R-:W-:Y:S01]  /*3100*/  DFMA R54, R2, UR50, RZ ;  /* 0x0000003202367c2b */ /* 0x004fe200080000ff */
[----:B------:R-:W2:Y:S05]  /*3110*/  LDCU.64 UR50, c[0x3][0x70] ;  /* 0x00c00e00ff3277ac */ /* 0x000eaa0008000a00 */
[----:B-1----:R-:W-:Y:S01]  /*3120*/  DFMA R34, R6, UR54, R42 ;  /* 0x0000003606227c2b */ /* 0x002fe2000800002a */
[----:B------:R-:W1:Y:S01]  /*3130*/  LDCU.64 UR54, c[0x3][0xb8] ;  /* 0x00c01700ff3677ac */ /* 0x000e620008000a00 */
[----:B------:R-:W-:Y:S01]  /*3140*/  UMOV UR65, UR61 ;  /* 0x0000003d00417c82 */ /* 0x000fe20008000000 */
[----:B------:R-:W-:Y:S01]  /*3150*/  DFMA R44, R8, UR38, R44 ;  /* 0x00000026082c7c2b */ /* 0x000fe2000800002c */
[----:B------:R-:W1:Y:S01]  /*3160*/  LDCU.64 UR38, c[0x3][0x78] ;  /* 0x00c00f00ff2677ac */ /* 0x000e620008000a00 */
[----:B---3--:R-:W-:-:S02]  /*3170*/  DFMA R54, R4, UR10, R54 ;  /* 0x0000000a04367c2b */ /* 0x008fc40008000036 */
[----:B----4-:R-:W-:Y:S01]  /*3180*/  DFMA R42, R2, UR56, RZ ;  /* 0x00000038022a7c2b */ /* 0x010fe200080000ff */
[----:B------:R-:W3:Y:S05]  /*3190*/  LDCU.64 UR10, c[0x3][0x30] ;  /* 0x00c00600ff0a77ac */ /* 0x000eea0008000a00 */
[----:B0-----:R-:W-:Y:S01]  /*31a0*/  DFMA R30, R6, UR52, R54 ;  /* 0x00000034061e7c2b */ /* 0x001fe20008000036 */
[----:B------:R-:W0:Y:S01]  /*31b0*/  LDCU.64 UR56, c[0x3][0xf8] ;  /* 0x00c01f00ff3877ac */ /* 0x000e220008000a00 */
[----:B--2---:R-:W-:Y:S01]  /*31c0*/  DFMA R42, R4, UR50, R42 ;  /* 0x00000032042a7c2b */ /* 0x004fe2000800002a */
[----:B------:R-:W2:Y:S01]  /*31d0*/  LDCU.64 UR52, c[0x3][0x100] ;  /* 0x00c02000ff3477ac */ /* 0x000ea20008000a00 */
[C---:B------:R-:W-:Y:S01]  /*31e0*/  DFMA R40, R6.reuse, UR44, R40 ;  /* 0x0000002c06287c2b */ /* 0x040fe20008000028 */
[----:B------:R-:W4:Y:S05]  /*31f0*/  LDCU.64 UR50, c[0x3][0xc0] ;  /* 0x00c01800ff3277ac */ /* 0x000f2a0008000a00 */
[----:B-1----:R-:W-:Y:S01]  /*3200*/  DFMA R42, R6, UR54, R42 ;  /* 0x00000036062a7c2b */ /* 0x002fe2000800002a */
[----:B------:R-:W1:Y:S01]  /*3210*/  LDCU.64 UR44, c[0x3][0xf0] ;  /* 0x00c01e00ff2c77ac */ /* 0x000e620008000a00 */
[----:B---3--:R-:W-:-:S02]  /*3220*/  DFMA R54, R2, UR10, RZ ;  /* 0x0000000a02367c2b */ /* 0x008fc400080000ff */
[C---:B------:R-:W-:Y:S01]  /*3230*/  DFMA R40, R8.reuse, UR26, R40 ;  /* 0x0000001a08287c2b */ /* 0x040fe20008000028 */
[----:B------:R-:W3:Y:S01]  /*3240*/  LDCU.64 UR54, c[0x3][0x180] ;  /* 0x00c03000ff3677ac */ /* 0x000ee20008000a00 */
[C---:B0-----:R-:W-:Y:S01]  /*3250*/  DFMA R30, R8.reuse, UR56, R30 ;  /* 0x00000038081e7c2b */ /* 0x041fe2000800001e */
[----:B------:R-:W0:Y:S01]  /*3260*/  LDCU.64 UR56, c[0x3][0x140] ;  /* 0x00c02800ff3877ac */ /* 0x000e220008000a00 */
[----:B--2---:R-:W-:Y:S01]  /*3270*/  DFMA R32, R8, UR52, R42 ;  /* 0x0000003408207c2b */ /* 0x004fe2000800002a */
[----:B------:R-:W2:Y:S01]  /*3280*/  LDCU.64 UR52, c[0x3][0x108] ;  /* 0x00c02100ff3477ac */ /* 0x000ea20008000a00 */
[----:B------:R-:W-:Y:S01]  /*3290*/  DFMA R54, R4, UR38, R54 ;  /* 0x0000002604367c2b */ /* 0x000fe20008000036 */
[----:B------:R-:W2:Y:S01]  /*32a0*/  LDCU.64 UR38, c[0x3][0x150] ;  /* 0x00c02a00ff2677ac */ /* 0x000ea20008000a00 */
[----:B------:R-:W-:Y:S01]  /*32b0*/  DFMA R40, R10, UR40, R40 ;  /* 0x000000280a287c2b */ /* 0x000fe20008000028 */
[----:B------:R-:W2:Y:S05]  /*32c0*/  LDCU.64 UR40, c[0x3][0x38] ;  /* 0x00c00700ff2877ac */ /* 0x000eaa0008000a00 */
[----:B----4-:R-:W-:-:S02]  /*32d0*/  DFMA R42, R6, UR50, R54 ;  /* 0x00000032062a7c2b */ /* 0x010fc40008000036 */
[----:B-1----:R-:W-:Y:S01]  /*32e0*/  DFMA R34, R8, UR44, R34 ;  /* 0x0000002c08227c2b */ /* 0x002fe20008000022 */
[----:B------:R-:W1:Y:S01]  /*32f0*/  LDCU.64 UR44, c[0x3][0x138] ;  /* 0x00c02700ff2c77ac */ /* 0x000e620008000a00 */
[----:B0-----:R-:W-:Y:S01]  /*3300*/  DFMA R30, R10, UR56, R30 ;  /* 0x000000380a1e7c2b */ /* 0x001fe2000800001e */
[----:B------:R-:W0:Y:S03]  /*3310*/  LDCU.64 UR56, c[0x3][0x80] ;  /* 0x00c01000ff3877ac */ /* 0x000e260008000a00 */
[----:B--2---:R-:W-:Y:S01]  /*3320*/  DFMA R42, R8, UR52, R42 ;  /* 0x00000034082a7c2b */ /* 0x004fe2000800002a */
[----:B------:R-:W2:Y:S01]  /*3330*/  LDCU.64 UR52, c[0x3][0x188] ;  /* 0x00c03100ff3477ac */ /* 0x000ea20008000a00 */
[----:B------:R-:W-:Y:S02]  /*3340*/  DFMA R44, R10, UR22, R44 ;  /* 0x000000160a2c7c2b */ /* 0x000fe4000800002c */
[----:B------:R-:W-:Y:S01]  /*3350*/  DFMA R40, R12, UR30, R40 ;  /* 0x0000001e0c287c2b */ /* 0x000fe20008000028 */
[----:B------:R-:W4:Y:S03]  /*3360*/  LDCU.64 UR22, c[0x3][0x148] ;  /* 0x00c02900ff1677ac */ /* 0x000f260008000a00 */
[----:B------:R-:W-:Y:S01]  /*3370*/  DFMA R42, R10, UR38, R42 ;  /* 0x000000260a2a7c2b */ /* 0x000fe2000800002a */
[----:B------:R-:W4:Y:S01]  /*3380*/  LDCU.64 UR38, c[0x3][0xc8] ;  /* 0x00c01900ff2677ac */ /* 0x000f220008000a00 */
[----:B------:R-:W-:Y:S01]  /*3390*/  DFMA R52, R2, UR40, RZ ;  /* 0x0000002802347c2b */ /* 0x000fe200080000ff */
[----:B------:R-:W3:Y:S01]  /*33a0*/  LDCU.64 UR30, c[0x3][0x110] ;  /* 0x00c02200ff1e77ac */ /* 0x000ee20008000a00 */
[----:B-1----:R-:W-:Y:S01]  /*33b0*/  DFMA R34, R10, UR44, R34 ;  /* 0x0000002c0a227c2b */ /* 0x002fe20008000022 */
[----:B------:R-:W1:Y:S05]  /*33c0*/  LDCU.64 UR10, c[0x3][0x1c8] ;  /* 0x00c03900ff0a77ac */ /* 0x000e6a0008000a00 */
[----:B0-----:R-:W-:-:S02]  /*33d0*/  DFMA R52, R4, UR56, R52 ;  /* 0x0000003804347c2b */ /* 0x001fc40008000034 */
[C---:B------:R-:W-:Y:S01]  /*33e0*/  DFMA R44, R12.reuse, UR36, R44 ;  /* 0x000000240c2c7c2b */ /* 0x040fe2000800002c */
[----:B------:R-:W0:Y:S01]  /*33f0*/  LDCU.64 UR56, c[0x3][0x1d0] ;  /* 0x00c03a00ff3877ac */ /* 0x000e220008000a00 */
[----:B--2---:R-:W-:Y:S01]  /*3400*/  DFMA R30, R12, UR52, R30 ;  /* 0x000000340c1e7c2b */ /* 0x004fe2000800001e */
[----:B------:R-:W2:Y:S03]  /*3410*/  LDCU.64 UR52, c[0x3][0x158] ;  /* 0x00c02b00ff3477ac */ /* 0x000ea60008000a00 */
[----:B----4-:R-:W-:Y:S02]  /*3420*/  DFMA R52, R6, UR38, R52 ;  /* 0x0000002606347c2b */ /* 0x010fe40008000034 */
[----:B---3--:R-:W-:Y:S01]  /*3430*/  DFMA R34, R12, UR54, R34 ;  /* 0x000000360c227c2b */ /* 0x008fe20008000022 */
[----:B------:R-:W3:Y:S01]  /*3440*/  LDCU.64 UR60, c[0x3][0x48] ;  /* 0x00c00900ff3c77ac */ /* 0x000ee20008000a00 */
[----:B------:R-:W-:Y:S01]  /*3450*/  DFMA R44, R14, UR14, R44 ;  /* 0x0000000e0e2c7c2b */ /* 0x000fe2000800002c */
[----:B------:R-:W4:Y:S01]  /*3460*/  LDCU.64 UR14, c[0x3][0x40] ;  /* 0x00c00800ff0e77ac */ /* 0x000f220008000a00 */
[----:B------:R-:W-:-:S02]  /*3470*/  DFMA R32, R10, UR22, R32 ;  /* 0x000000160a207c2b */ /* 0x000fc40008000020 */
[----:B------:R-:W-:Y:S01]  /*3480*/  DFMA R52, R8, UR30, R52 ;  /* 0x0000001e08347c2b */ /* 0x000fe20008000034 */
[----:B------:R-:W3:Y:S01]  /*3490*/  LDCU.64 UR22, c[0x3][0x190] ;  /* 0x00c03200ff1677ac */ /* 0x000ee20008000a00 */
[C---:B-1----:R-:W-:Y:S01]  /*34a0*/  DFMA R34, R14.reuse, UR10, R34 ;  /* 0x0000000a0e227c2b */ /* 0x042fe20008000022 */
[----:B------:R-:W1:Y:S01]  /*34b0*/  LDCU.64 UR38, c[0x3][0x1a0] ;  /* 0x00c03400ff2677ac */ /* 0x000e620008000a00 */
[----:B------:R-:W1:Y:S01]  /*34c0*/  LDCU.64 UR10, c[0x3][0x88] ;  /* 0x00c01100ff0a77ac */ /* 0x000e620008000a00 */
[----:B------:R-:W-:-:S03]  /*34d0*/  DFMA R40, R14, UR18, R40 ;  /* 0x000000120e287c2b */ /* 0x000fc60008000028 */
[----:B--2---:R-:W-:Y:S01]  /*34e0*/  DFMA R54, R10, UR52, R52 ;  /* 0x000000340a367c2b */ /* 0x004fe20008000034 */
[----:B------:R-:W2:Y:S01]  /*34f0*/  LDCU.64 UR18, c[0x3][0x1d8] ;  /* 0x00c03b00ff1277ac */ /* 0x000ea20008000a00 */
[----:B0-----:R-:W-:Y:S02]  /*3500*/  DFMA R52, R14, UR56, R30 ;  /* 0x000000380e347c2b */ /* 0x001fe4000800001e */
[C---:B------:R-:W-:Y:S01]  /*3510*/  DFMA R30, R2.reuse, UR64, RZ ;  /* 0x00000040021e7c2b */ /* 0x040fe200080000ff */
[----:B------:R-:W0:Y:S01]  /*3520*/  LDCU.64 UR56, c[0x3][0xd0] ;  /* 0x00c01a00ff3877ac */ /* 0x000e220008000a00 */
[----:B----4-:R-:W-:Y:S01]  /*3530*/  DFMA R56, R2, UR14, RZ ;  /* 0x0000000e02387c2b */ /* 0x010fe200080000ff */
[----:B------:R-:W4:Y:S01]  /*3540*/  LDCU.64 UR36, c[0x3][0x198] ;  /* 0x00c03300ff2477ac */ /* 0x000f220008000a00 */
[----:B---3--:R-:W-:-:S04]  /*3550*/  DFMA R32, R12, UR22, R32 ;  /* 0x000000160c207c2b */ /* 0x008fc80008000020 */
[----:B------:R-:W-:Y:S01]  /*3560*/  DFMA R30, R4, UR60, R30 ;  /* 0x0000003c041e7c2b */ /* 0x000fe2000800001e */
[----:B------:R-:W3:Y:S01]  /*3570*/  LDCU.64 UR52, c[0x3][0x1e8] ;  /* 0x00c03d00ff3477ac */ /* 0x000ee20008000a00 */
[----:B-1----:R-:W-:Y:S01]  /*3580*/  DFMA R54, R12, UR38, R54 ;  /* 0x000000260c367c2b */ /* 0x002fe20008000036 */
[----:B------:R-:W1:Y:S01]  /*3590*/  LDCU.64 UR60, c[0x3][0xd8] ;  /* 0x00c01b00ff3c77ac */ /* 0x000e620008000a00 */
[----:B------:R-:W-:Y:S01]  /*35a0*/  DFMA R56, R4, UR10, R56 ;  /* 0x0000000a04387c2b */ /* 0x000fe20008000038 */
[----:B------:R-:W1:Y:S01]  /*35b0*/  LDCU.64 UR38, c[0x3][0x118] ;  /* 0x00c02300ff2677ac */ /* 0x000e620008000a00 */
[----:B------:R-:W1:Y:S01]  /*35c0*/  LDCU.64 UR30, c[0x3][0x1e0] ;  /* 0x00c03c00ff1e77ac */ /* 0x000e620008000a00 */
[----:B--2---:R-:W-:Y:S02]  /*35d0*/  DFMA R32, R14, UR18, R32 ;  /* 0x000000120e207c2b */ /* 0x004fe40008000020 */
[C---:B------:R-:W-:Y:S01]  /*35e0*/  DFMA R30, R6.reuse, UR4, R30 ;  /* 0x00000004061e7c2b */ /* 0x040fe2000800001e */
[----:B------:R-:W2:Y:S02]  /*35f0*/  LDCU.64 UR18, c[0x3][0x160] ;  /* 0x00c02c00ff1277ac */ /* 0x000ea40008000a00 */
[----:B0-----:R-:W-:-:S02]  /*3600*/  DFMA R56, R6, UR56, R56 ;  /* 0x0000003806387c2b */ /* 0x001fc40008000038 */
[----:B----4-:R-:W-:Y:S01]  /*3610*/  DFMA R42, R12, UR36, R42 ;  /* 0x000000240c2a7c2b */ /* 0x010fe2000800002a */
[----:B------:R-:W0:Y:S01]  /*3620*/  LDCU.64 UR44, c[0x3][0x210] ;  /* 0x00c04200ff2c77ac */ /* 0x000e220008000a00 */
[----:B---3--:R-:W-:Y:S02]  /*3630*/  DFMA R54, R14, UR52, R54 ;  /* 0x000000340e367c2b */ /* 0x008fe40008000036 */
[C---:B-1----:R-:W-:Y:S01]  /*3640*/  DFMA R30, R8.reuse, UR60, R30 ;  /* 0x0000003c081e7c2b */ /* 0x042fe2000800001e */
[----:B------:R-:W1:Y:S01]  /*3650*/  LDCU.64 UR52, c[0x3][0x1a8] ;  /* 0x00c03500ff3477ac */ /* 0x000e620008000a00 */
[----:B------:R-:W-:Y:S01]  /*3660*/  DFMA R56, R8, UR38, R56 ;  /* 0x0000002608387c2b */ /* 0x000fe20008000038 */
[----:B------:R-:W3:Y:S01]  /*3670*/  LDCU.64 UR60, c[0x3][0x168] ;  /* 0x00c02d00ff3c77ac */ /* 0x000ee20008000a00 */
[----:B------:R-:W-:Y:S01]  /*3680*/  DFMA R42, R14, UR30, R42 ;  /* 0x0000001e0e2a7c2b */ /* 0x000fe2000800002a */
[----:B------:R-:W4:Y:S01]  /*3690*/  LDCU.64 UR30, c[0x3][0x220] ;  /* 0x00c04400ff1e77ac */ /* 0x000f220008000a00 */
[----:B------:R-:W-:Y:S01]  /*36a0*/  DFMA R44, R16, UR48, R44 ;  /* 0x00000030102c7c2b */ /* 0x000fe2000800002c */
[----:B------:R-:W4:Y:S03]  /*36b0*/  LDCU.64 UR48, c[0x3][0x1f0] ;  /* 0x00c03e00ff3077ac */ /* 0x000f260008000a00 */
[----:B--2---:R-:W-:-:S02]  /*36c0*/  DFMA R56, R10, UR18, R56 ;  /* 0x000000120a387c2b */ /* 0x004fc40008000038 */
[----:B------:R-:W-:Y:S01]  /*36d0*/  DFMA R40, R16, UR46, R40 ;  /* 0x0000002e10287c2b */ /* 0x000fe20008000028 */
[----:B------:R-:W2:Y:S01]  /*36e0*/  LDCU.64 UR22, c[0x3][0x218] ;  /* 0x00c04300ff1677ac */ /* 0x000ea20008000a00 */
[----:B------:R-:W-:Y:S01]  /*36f0*/  DFMA R30, R10, UR8, R30 ;  /* 0x000000080a1e7c2b */ /* 0x000fe2000800001e */
[----:B------:R-:W2:Y:S01]  /*3700*/  LDCU.64 UR38, c[0x3][0x228] ;  /* 0x00c04500ff2677ac */ /* 0x000ea20008000a00 */
[----:B0-----:R-:W-:Y:S01]  /*3710*/  DFMA R34, R16, UR44, R34 ;  /* 0x0000002c10227c2b */ /* 0x001fe20008000022 */
[----:B------:R-:W0:Y:S01]  /*3720*/  LDCU.64 UR46, c[0x3][0x230] ;  /* 0x00c04600ff2e77ac */ /* 0x000e220008000a00 */
[C---:B-1----:R-:W-:Y:S01]  /*3730*/  DFMA R56, R12.reuse, UR52, R56 ;  /* 0x000000340c387c2b */ /* 0x042fe20008000038 */
[----:B------:R-:W1:Y:S03]  /*3740*/  LDCU.64 UR44, c[0x3][0x238] ;  /* 0x00c04700ff2c77ac */ /* 0x000e660008000a00 */
[----:B---3--:R-:W-:Y:S01]  /*3750*/  DFMA R30, R12, UR60, R30 ;  /* 0x0000003c0c1e7c2b */ /* 0x008fe2000800001e */
[----:B------:R-:W3:Y:S01]  /*3760*/  LDCU.64 UR36, c[0x3][0x260] ;  /* 0x00c04c00ff2477ac */ /* 0x000ee20008000a00 */
[----:B----4-:R-:W-:Y:S01]  /*3770*/  DFMA R32, R16, UR30, R32 ;  /* 0x0000001e10207c2b */ /* 0x010fe20008000020 */
[----:B------:R-:W4:Y:S01]  /*3780*/  LDCU.64 UR60, c[0x3][0x1f8] ;  /* 0x00c03f00ff3c77ac */ /* 0x000f220008000a00 */
[----:B------:R-:W-:Y:S01]  /*3790*/  DFMA R56, R14, UR48, R56 ;  /* 0x000000300e387c2b */ /* 0x000fe20008000038 */
[----:B------:R-:W3:Y:S01]  /*37a0*/  LDCU.64 UR56, c[0x3][0x268] ;  /* 0x00c04d00ff3877ac */ /* 0x000ee20008000a00 */
[----:B------:R-:W3:Y:S01]  /*37b0*/  LDCU.64 UR30, c[0x3][0x270] ;  /* 0x00c04e00ff1e77ac */ /* 0x000ee20008000a00 */
[----:B------:R-:W3:Y:S01]  /*37c0*/  LDCU.64 UR52, c[0x3][0x280] ;  /* 0x00c05000ff3477ac */ /* 0x000ee20008000a00 */
[----:B--2---:R-:W-:-:S02]  /*37d0*/  DFMA R52, R16, UR22, R52 ;  /* 0x0000001610347c2b */ /* 0x004fc40008000034 */
[----:B------:R-:W-:Y:S01]  /*37e0*/  DFMA R42, R16, UR38, R42 ;  /* 0x00000026102a7c2b */ /* 0x000fe2000800002a */
[----:B------:R-:W2:Y:S01]  /*37f0*/  LDCU.64 UR50, c[0x3][0x258] ;  /* 0x00c04b00ff3277ac */ /* 0x000ea20008000a00 */
[----:B------:R-:W-:Y:S02]  /*3800*/  DFMA R30, R14, UR12, R30 ;  /* 0x0000000c0e1e7c2b */ /* 0x000fe4000800001e */
[----:B0-----:R-:W-:Y:S01]  /*3810*/  DFMA R54, R16, UR46, R54 ;  /* 0x0000002e10367c2b */ /* 0x001fe20008000036 */
[----:B------:R-:W0:Y:S01]  /*3820*/  LDCU.64 UR18, c[0x3][0x2b0] ;  /* 0x00c05600ff1277ac */ /* 0x000e220008000a00 */
[----:B------:R-:W-:Y:S01]  /*3830*/  DFMA R44, R18, UR34, R44 ;  /* 0x00000022122c7c2b */ /* 0x000fe2000800002c */
[----:B------:R-:W0:Y:S01]  /*3840*/  LDCU.64 UR38, c[0x3][0x278] ;  /* 0x00c04f00ff2677ac */ /* 0x000e220008000a00 */
[C---:B-1----:R-:W-:Y:S01]  /*3850*/  DFMA R56, R16.reuse, UR44, R56 ;  /* 0x0000002c10387c2b */ /* 0x042fe20008000038 */
[----:B------:R-:W1:Y:S01]  /*3860*/  LDCU.64 UR46, c[0x3][0x2b8] ;  /* 0x00c05700ff2e77ac */ /* 0x000e620008000a00 */
[----:B------:R-:W1:Y:S01]  /*3870*/  LDCU.64 UR34, c[0x3][0x2c8] ;  /* 0x00c05900ff2277ac */ /* 0x000e620008000a00 */
[----:B----4-:R-:W-:-:S02]  /*3880*/  DFMA R30, R16, UR60, R30 ;  /* 0x0000003c101e7c2b */ /* 0x010fc4000800001e */
[C---:B------:R-:W-:Y:S01]  /*3890*/  DFMA R40, R18.reuse, UR32, R40 ;  /* 0x0000002012287c2b */ /* 0x040fe20008000028 */
[----:B------:R-:W4:Y:S01]  /*38a0*/  LDCU.64 UR42, c[0x3][0x298] ;  /* 0x00c05300ff2a77ac */ /* 0x000f220008000a00 */
[C---:B---3--:R-:W-:Y:S01]  /*38b0*/  DFMA R52, R18.reuse, UR36, R52 ;  /* 0x0000002412347c2b */ /* 0x048fe20008000034 */
[----:B------:R-:W3:Y:S01]  /*38c0*/  LDCU.64 UR40, c[0x3][0x2a0] ;  /* 0x00c05400ff2877ac */ /* 0x000ee20008000a00 */
[C---:B------:R-:W-:Y:S01]  /*38d0*/  DFMA R32, R18.reuse, UR56, R32 ;  /* 0x0000003812207c2b */ /* 0x040fe20008000020 */
[----:B------:R-:W3:Y:S01]  /*38e0*/  LDCU.64 UR14, c[0x3][0x2a8] ;  /* 0x00c05500ff0e77ac */ /* 0x000ee20008000a00 */
[C---:B------:R-:W-:Y:S01]  /*38f0*/  DFMA R42, R18.reuse, UR30, R42 ;  /* 0x0000001e122a7c2b */ /* 0x040fe2000800002a */
[----:B------:R-:W3:Y:S01]  /*3900*/  LDCU.64 UR22, c[0x3][0x2f8] ;  /* 0x00c05f00ff1677ac */ /* 0x000ee20008000a00 */
[C---:B------:R-:W-:Y:S01]  /*3910*/  DFMA R56, R18.reuse, UR52, R56 ;  /* 0x0000003412387c2b */ /* 0x040fe20008000038 */
[----:B------:R-:W3:Y:S01]  /*3920*/  LDCU.64 UR48, c[0x3][0x2c0] ;  /* 0x00c05800ff3077ac */ /* 0x000ee20008000a00 */
[----:B------:R-:W3:Y:S01]  /*3930*/  LDCU.64 UR32, c[0x3][0x300] ;  /* 0x00c06000ff2077ac */ /* 0x000ee20008000a00 */
[----:B------:R-:W3:Y:S01]  /*3940*/  LDCU.64 UR36, c[0x3][0x310] ;  /* 0x00c06200ff2477ac */ /* 0x000ee20008000a00 */
[----:B------:R-:W3:Y:S01]  /*3950*/  LDCU.64 UR60, c[0x3][0x288] ;  /* 0x00c05100ff3c77ac */ /* 0x000ee20008000a00 */
[C---:B--2---:R-:W-:Y:S01]  /*3960*/  DFMA R34, R18.reuse, UR50, R34 ;  /* 0x0000003212227c2b */ /* 0x044fe20008000022 */
[----:B------:R-:W2:Y:S01]  /*3970*/  LDCU.64 UR26, c[0x3][0x2e0] ;  /* 0x00c05c00ff1a77ac */ /* 0x000ea20008000a00 */
[C---:B0-----:R-:W-:Y:S01]  /*3980*/  DFMA R54, R18.reuse, UR38, R54 ;  /* 0x0000002612367c2b */ /* 0x041fe20008000036 */
[----:B------:R-:W0:Y:S01]  /*3990*/  LDCU.64 UR10, c[0x3][0x2f0] ;  /* 0x00c05e00ff0a77ac */ /* 0x000e220008000a00 */
[----:B------:R-:W-:Y:S01]  /*39a0*/  DFMA R30, R18, UR16, R30 ;  /* 0x00000010121e7c2b */ /* 0x000fe2000800001e */
[----:B------:R-:W0:Y:S01]  /*39b0*/  LDCU.64 UR30, c[0x3][0x308] ;  /* 0x00c06100ff1e77ac */ /* 0x000e220008000a00 */
[----:B------:R-:W-:-:S02]  /*39c0*/  DFMA R44, R20, UR6, R44 ;  /* 0x00000006142c7c2b */ /* 0x000fc4000800002c */
[C---:B------:R-:W-:Y:S01]  /*39d0*/  DFMA R32, R20.reuse, UR18, R32 ;  /* 0x0000001214207c2b */ /* 0x040fe20008000020 */
[----:B------:R-:W0:Y:S01]  /*39e0*/  LDCU.64 UR54, c[0x3][0x2e8] ;  /* 0x00c05d00ff3677ac */ /* 0x000e220008000a00 */
[C---:B-1----:R-:W-:Y:S02]  /*39f0*/  DFMA R42, R20.reuse, UR46, R42 ;  /* 0x0000002e142a7c2b */ /* 0x042fe4000800002a */
[C---:B------:R-:W-:Y:S01]  /*3a00*/  DFMA R56, R20.reuse, UR34, R56 ;  /* 0x0000002214387c2b */ /* 0x040fe20008000038 */
[----:B------:R-:W1:Y:S01]  /*3a10*/  LDCU.64 UR6, c[0x3][0x320] ;  /* 0x00c06400ff0677ac */ /* 0x000e620008000a00 */
[C---:B----4-:R-:W-:Y:S02]  /*3a20*/  DFMA R40, R20.reuse, UR42, R40 ;  /* 0x0000002a14287c2b */ /* 0x050fe40008000028 */
[C---:B---3--:R-:W-:Y:S01]  /*3a30*/  DFMA R34, R20.reuse, UR40, R34 ;  /* 0x0000002814227c2b */ /* 0x048fe20008000022 */
[----:B------:R-:W3:Y:S01]  /*3a40*/  LDCU.64 UR40, c[0x3][0x350] ;  /* 0x00c06a00ff2877ac */ /* 0x000ee20008000a00 */
[----:B------:R-:W-:-:S02]  /*3a50*/  DFMA R52, R20, UR14, R52 ;  /* 0x0000000e14347c2b */ /* 0x000fc40008000034 */
[C---:B------:R-:W-:Y:S01]  /*3a60*/  DFMA R54, R20.reuse, UR48, R54 ;  /* 0x0000003014367c2b */ /* 0x040fe20008000036 */
[----:B------:R-:W4:Y:S01]  /*3a70*/  LDCU.64 UR14, c[0x3][0x328] ;  /* 0x00c06500ff0e77ac */ /* 0x000f220008000a00 */
[----:B------:R-:W-:Y:S02]  /*3a80*/  DFMA R30, R20, UR60, R30 ;  /* 0x0000003c141e7c2b */ /* 0x000fe4000800001e */
[C---:B------:R-:W-:Y:S01]  /*3a90*/  DFMA R44, R24.reuse, UR28, R44 ;  /* 0x0000001c182c7c2b */ /* 0x040fe2000800002c */
[----:B------:R-:W3:Y:S01]  /*3aa0*/  LDCU.64 UR28, c[0x3][0x338] ;  /* 0x00c06700ff1c77ac */ /* 0x000ee20008000a00 */
[C---:B------:R-:W-:Y:S02]  /*3ab0*/  DFMA R32, R24.reuse, UR22, R32 ;  /* 0x0000001618207c2b */ /* 0x040fe40008000020 */
[C---:B------:R-:W-:Y:S01]  /*3ac0*/  DFMA R42, R24.reuse, UR32, R42 ;  /* 0x00000020182a7c2b */ /* 0x040fe2000800002a */
[----:B------:R-:W3:Y:S01]  /*3ad0*/  LDCU.64 UR22, c[0x3][0x330] ;  /* 0x00c06600ff1677ac */ /* 0x000ee20008000a00 */
[C---:B------:R-:W-:Y:S01]  /*3ae0*/  DFMA R56, R24.reuse, UR36, R56 ;  /* 0x0000002418387c2b */ /* 0x040fe20008000038 */
[----:B------:R-:W3:Y:S01]  /*3af0*/  LDCU.64 UR32, c[0x3][0x340] ;  /* 0x00c06800ff2077ac */ /* 0x000ee20008000a00 */
[----:B------:R-:W3:Y:S01]  /*3b00*/  LDCU.64 UR36, c[0x3][0x348] ;  /* 0x00c06900ff2477ac */ /* 0x000ee20008000a00 */
[----:B------:R-:W3:Y:S01]  /*3b10*/  LDCU.64 UR44, c[0x3][0x358] ;  /* 0x00c06b00ff2c77ac */ /* 0x000ee20008000a00 */
[----:B------:R-:W3:Y:S01]  /*3b20*/  LDCU.64 UR60, c[0x3][0x318] ;  /* 0x00c06300ff3c77ac */ /* 0x000ee20008000a00 */
[----:B--2---:R-:W-:-:S02]  /*3b30*/  DFMA R40, R24, UR26, R40 ;  /* 0x0000001a18287c2b */ /* 0x004fc40008000028 */
[C---:B0-----:R-:W-:Y:S01]  /*3b40*/  DFMA R52, R24.reuse, UR10, R52 ;  /* 0x0000000a18347c2b */ /* 0x041fe20008000034 */
[----:B------:R-:W0:Y:S01]  /*3b50*/  LDCU.64 UR10, c[0x3][0x368] ;  /* 0x00c06d00ff0a77ac */ /* 0x000e220008000a00 */
[C---:B------:R-:W-:Y:S01]  /*3b60*/  DFMA R54, R24.reuse, UR30, R54 ;  /* 0x0000001e18367c2b */ /* 0x040fe20008000036 */
        /* <DEDUP_REMOVED lines=9> */
[----:B------:R-:W-:-:S02]  /*3c00*/  DMUL R22, R28, R22 ;  /* 0x000000161c167228 */ /* 0x000fc40000000000 */
[C---:B-1----:R-:W-:Y:S02]  /*3c10*/  DFMA R44, R26.reuse, UR6, R44 ;  /* 0x000000061a2c7c2b */ /* 0x042fe4000800002c */
[C---:B----4-:R-:W-:Y:S02]  /*3c20*/  DFMA R40, R26.reuse, UR14, R40 ;  /* 0x0000000e1a287c2b */ /* 0x050fe40008000028 */
[C---:B---3--:R-:W-:Y:S02]  /*3c30*/  DFMA R34, R26.reuse, UR22, R34 ;  /* 0x000000161a227c2b */ /* 0x048fe40008000022 */
[C---:B------:R-:W-:Y:S02]  /*3c40*/  DFMA R52, R26.reuse, UR28, R52 ;  /* 0x0000001c1a347c2b */ /* 0x040fe40008000034 */
[C---:B------:R-:W-:Y:S02]  /*3c50*/  DFMA R32, R26.reuse, UR32, R32 ;  /* 0x000000201a207c2b */ /* 0x040fe40008000020 */
[----:B------:R-:W-:-:S02]  /*3c60*/  DFMA R42, R26, UR36, R42 ;  /* 0x000000241a2a7c2b */ /* 0x000fc4000800002a */
[C---:B------:R-:W-:Y:S02]  /*3c70*/  DFMA R54, R26.reuse, UR40, R54 ;  /* 0x000000281a367c2b */ /* 0x040fe40008000036 */
[C---:B------:R-:W-:Y:S02]  /*3c80*/  DFMA R30, R26.reuse, UR60, R30 ;  /* 0x0000003c1a1e7c2b */ /* 0x040fe4000800001e */
[----:B------:R-:W-:Y:S02]  /*3c90*/  DFMA R56, R26, UR44, R56 ;  /* 0x0000002c1a387c2b */ /* 0x000fe40008000038 */
[C---:B0-----:R-:W-:Y:S02]  /*3ca0*/  DFMA R44, R22.reuse, UR10, R44 ;  /* 0x0000000a162c7c2b */ /* 0x041fe4000800002c */
[C---:B--2---:R-:W-:Y:S02]  /*3cb0*/  DFMA R40, R22.reuse, UR18, R40 ;  /* 0x0000001216287c2b */ /* 0x044fe40008000028 */
        /* <DEDUP_REMOVED lines=20> */
[----:B------:R-:W-:Y:S01]  /*3e00*/  R2UR UR10, R46 ;  /* 0x000000002e0a72ca */ /* 0x000fe200000e0000 */
[----:B------:R-:W1:Y:S01]  /*3e10*/  LDCU.64 UR6, c[0x3][0x98] ;  /* 0x00c01300ff0677ac */ /* 0x000e620008000a00 */
[----:B------:R-:W-:Y:S01]  /*3e20*/  R2UR UR11, R47 ;  /* 0x000000002f0b72ca */ /* 0x000fe200000e0000 */
[----:B------:R-:W2:Y:S01]  /*3e30*/  LDS.64 R44, [R37+0x68] ;  /* 0x00006800252c7984 */ /* 0x000ea20000000a00 */
[----:B------:R-:W-:Y:S01]  /*3e40*/  R2UR UR14, R48 ;  /* 0x00000000300e72ca */ /* 0x000fe200000e0000 */
[----:B------:R-:W3:Y:S01]  /*3e50*/  LDCU.64 UR18, c[0x3][0x48] ;  /* 0x00c00900ff1277ac */ /* 0x000ee20008000a00 */
[----:B------:R-:W-:Y:S01]  /*3e60*/  R2UR UR15, R49 ;  /* 0x00000000310f72ca */ /* 0x000fe200000e0000 */
[----:B------:R-:W1:Y:S01]  /*3e70*/  LDS.64 R42, [R37+0xd0] ;  /* 0x0000d000252a7984 */ /* 0x000e620000000a00 */
[----:B------:R-:W-:Y:S02]  /*3e80*/  R2UR UR22, R50 ;  /* 0x00000000321672ca */ /* 0x000fe400000e0000 */
[----:B------:R-:W-:Y:S01]  /*3e90*/  R2UR UR23, R51 ;  /* 0x00000000331772ca */ /* 0x000fe200000e0000 */
[----:B------:R-:W4:Y:S04]  /*3ea0*/  LDS.64 R40, [R37+0x138] ;  /* 0x0001380025287984 */ /* 0x000f280000000a00 */
[----:B------:R-:W5:Y:S04]  /*3eb0*/  LDS.64 R38, [R37+0x1a0] ;  /* 0x0001a00025267984 */ /* 0x000f680000000a00 */
[----:B------:R-:W3:Y:S04]  /*3ec0*/  LDS.64 R34, [R37+0x208] ;  /* 0x0002080025227984 */ /* 0x000ee80000000a00 */
[----:B------:R-:W3:Y:S04]  /*3ed0*/  LDS.64 R32, [R37+0x270] ;  /* 0x0002700025207984 */ /* 0x000ee80000000a00 */
[----:B------:R-:W3:Y:S04]  /*3ee0*/  LDS.64 R30, [R37+0x2d8] ;  /* 0x0002d800251e7984 */ /* 0x000ee80000000a00 */
[----:B------:R-:W3:Y:S04]  /*3ef0*/  LDS.64 R28, [R37+0x340] ;  /* 0x00034000251c7984 */ /* 0x000ee80000000a00 */
[----:B------:R-:W3:Y:S01]  /*3f00*/  LDS.64 R26, [R37+0x3a8] ;  /* 0x0003a800251a7984 */ /* 0x000ee20000000a00 */
[----:B0-----:R-:W-:Y:S01]  /*3f10*/  DFMA R20, R52, UR10, RZ ;  /* 0x0000000a34147c2b */ /* 0x001fe200080000ff */
[----:B------:R-:W4:Y:S02]  /*3f20*/  LDCU.64 UR10, c[0x3][0xe0] ;  /* 0x00c01c00ff0a77ac */ /* 0x000f240008000a00 */
[----:B------:R-:W0:Y:S04]  /*3f30*/  LDS.64 R24, [R37+0x410] ;  /* 0x0004100025187984 */ /* 0x000e280000000a00 */
[----:B------:R-:W0:Y:S01]  /*3f40*/  LDS.64 R22, [R37+0x478] ;  /* 0x0004780025167984 */ /* 0x000e220000000a00 */
[----:B--2---:R-:W-:Y:S01]  /*3f50*/  DFMA R20, R44, UR14, R20 ;  /* 0x0000000e2c147c2b */ /* 0x004fe20008000014 */
[----:B------:R-:W5:Y:S07]  /*3f60*/  LDCU.64 UR14, c[0x3][0x128] ;  /* 0x00c02500ff0e77ac */ /* 0x000f6e0008000a00 */
[----:B-1----:R-:W-:Y:S01]  /*3f70*/  DFMA R20, R42, UR6, R20 ;  /* 0x000000062a147c2b */ /* 0x002fe20008000014 */
[----:B------:R-:W3:Y:S07]  /*3f80*/  LDCU.64 UR6, c[0x3][0x170] ;  /* 0x00c02e00ff0677ac */ /* 0x000eee0008000a00 */
[----:B----4-:R-:W-:Y:S01]  /*3f90*/  DFMA R20, R40, UR10, R20 ;  /* 0x0000000a28147c2b */ /* 0x010fe20008000014 */
[----:B------:R-:W1:Y:S07]  /*3fa0*/  LDCU.64 UR10, c[0x3][0x1b8] ;  /* 0x00c03700ff0a77ac */ /* 0x000e6e0008000a00 */
[----:B-----5:R-:W-:Y:S01]  /*3fb0*/  DFMA R20, R38, UR14, R20 ;  /* 0x0000000e26147c2b */ /* 0x020fe20008000014 */
[----:B------:R-:W2:Y:S07]  /*3fc0*/  LDCU.64 UR14, c[0x3][0x200] ;  /* 0x00c04000ff0e77ac */ /* 0x000eae0008000a00 */
[----:B---3--:R-:W-:Y:S01]  /*3fd0*/  DFMA R20, R34, UR6, R20 ;  /* 0x0000000622147c2b */ /* 0x008fe20008000014 */
[----:B------:R-:W3:Y:S07]  /*3fe0*/  LDCU.64 UR6, c[0x3][0x248] ;  /* 0x00c04900ff0677ac */ /* 0x000eee0008000a00 */
[----:B-1----:R-:W-:Y:S01]  /*3ff0*/  DFMA R20, R32, UR10, R20 ;  /* 0x0000000a20147c2b */ /* 0x002fe20008000014 */
[----:B------:R-:W1:Y:S07]  /*4000*/  LDCU.64 UR10, c[0x3][0x290] ;  /* 0x00c05200ff0a77ac */ /* 0x000e6e0008000a00 */
[----:B--2---:R-:W-:Y:S01]  /*4010*/  DFMA R54, R30, UR14, R20 ;  /* 0x0000000e1e367c2b */ /* 0x004fe20008000014 */
[----:B------:R-:W0:Y:S01]  /*4020*/  LDCU.64 UR14, c[0x3][0x2d8] ;  /* 0x00c05b00ff0e77ac */ /* 0x000e220008000a00 */
[----:B------:R-:W2:Y:S06]  /*4030*/  LDS.64 R20, [R37+0x4e0] ;  /* 0x0004e00025147984 */ /* 0x000eac0000000a00 */
[----:B---3--:R-:W-:Y:S01]  /*4040*/  DFMA R54, R28, UR6, R54 ;  /* 0x000000061c367c2b */ /* 0x008fe20008000036 */
[----:B------:R-:W3:Y:S07]  /*4050*/  LDCU.64 UR6, c[0x3][0x320] ;  /* 0x00c06400ff0677ac */ /* 0x000eee0008000a00 */
[----:B-1----:R-:W-:Y:S01]  /*4060*/  DFMA R54, R26, UR10, R54 ;  /* 0x0000000a1a367c2b */ /* 0x002fe20008000036 */
[----:B------:R-:W2:Y:S07]  /*4070*/  LDCU.64 UR10, c[0x3][0x368] ;  /* 0x00c06d00ff0a77ac */ /* 0x000eae0008000a00 */
[----:B0-----:R-:W-:Y:S01]  /*4080*/  DFMA R54, R24, UR14, R54 ;  /* 0x0000000e18367c2b */ /* 0x001fe20008000036 */
[----:B------:R-:W0:Y:S07]  /*4090*/  LDCU.64 UR14, c[0x3][0x10] ;  /* 0x00c00200ff0e77ac */ /* 0x000e2e0008000a00 */
[----:B---3--:R-:W-:Y:S01]  /*40a0*/  DFMA R54, R22, UR6, R54 ;  /* 0x0000000616367c2b */ /* 0x008fe20008000036 */
[----:B------:R-:W1:Y:S07]  /*40b0*/  LDCU.64 UR6, c[0x3][0x58] ;  /* 0x00c00b00ff0677ac */ /* 0x000e6e0008000a00 */
[----:B--2---:R-:W-:Y:S01]  /*40c0*/  DFMA R54, R20, UR10, R54 ;  /* 0x0000000a14367c2b */ /* 0x004fe20008000036 */
        /* <DEDUP_REMOVED lines=27> */
[----:B------:R-:W0:Y:S01]  /*4280*/  LDCU.64 UR14, c[0x3][0xa8] ;  /* 0x00c01500ff0e77ac */ /* 0x000e220008000a00 */
[----:B---3--:R-:W-:Y:S01]  /*4290*/  DFMA R54, R52, UR6, RZ ;  /* 0x0000000634367c2b */ /* 0x008fe200080000ff */
        /* <DEDUP_REMOVED lines=134> */
[----:B------:R-:W-:-:S02]  /*4b00*/  DFMA R54, R52, UR22, RZ ;  /* 0x0000001634367c2b */ /* 0x000fc400080000ff */
[----:B0-----:R-:W-:Y:S01]  /*4b10*/  DFMA R52, R52, UR14, RZ ;  /* 0x0000000e34347c2b */ /* 0x001fe200080000ff */
[----:B------:R-:W0:Y:S02]  /*4b20*/  LDCU.64 UR14, c[0x3][0x160] ;  /* 0x00c02c00ff0e77ac */ /* 0x000e240008000a00 */
[----:B------:R3:W-:Y:S03]  /*4b30*/  STS.64 [R37+0x2d8], R56 ;  /* 0x0002d83825007388 */ /* 0x0007e60000000a00 */
[C---:B------:R-:W-:Y:S01]  /*4b40*/  DFMA R54, R44.reuse, UR18, R54 ;  /* 0x000000122c367c2b */ /* 0x040fe20008000036 */
[----:B------:R-:W4:Y:S01]  /*4b50*/  LDCU.64 UR18, c[0x3][0xd8] ;  /* 0x00c01b00ff1277ac */ /* 0x000f220008000a00 */
[----:B-1----:R-:W-:Y:S01]  /*4b60*/  DFMA R52, R44, UR6, R52 ;  /* 0x000000062c347c2b */ /* 0x002fe20008000034 */
[----:B------:R-:W1:Y:S05]  /*4b70*/  LDCU.64 UR6, c[0x3][0x118] ;  /* 0x00c02300ff0677ac */ /* 0x000e6a0008000a00 */
[----:B------:R-:W-:-:S02]  /*4b80*/  DFMA R54, R42, UR4, R54 ;  /* 0x000000042a367c2b */ /* 0x000fc40008000036 */
        /* <DEDUP_REMOVED lines=9> */
[C---:B----4-:R-:W-:Y:S01]  /*4c20*/  DFMA R54, R34.reuse, UR18, R54 ;  /* 0x0000001222367c2b */ /* 0x050fe20008000036 */
[----:B------:R-:W4:Y:S01]  /*4c30*/  LDCU.64 UR18, c[0x3][0x1f8] ;  /* 0x00c03f00ff1277ac */ /* 0x000f220008000a00 */
[----:B--2---:R-:W-:Y:S01]  /*4c40*/  DFMA R52, R34, UR10, R52 ;  /* 0x0000000a22347c2b */ /* 0x004fe20008000034 */
[----:B------:R-:W2:Y:S05]  /*4c50*/  LDCU.64 UR10, c[0x3][0x280] ;  /* 0x00c05000ff0a77ac */ /* 0x000eaa0008000a00 */
[----:B------:R-:W-:-:S02]  /*4c60*/  DFMA R54, R32, UR12, R54 ;  /* 0x0000000c20367c2b */ /* 0x000fc40008000036 */
[----:B-1----:R-:W-:Y:S01]  /*4c70*/  DFMA R52, R32, UR6, R52 ;  /* 0x0000000620347c2b */ /* 0x002fe20008000034 */
[----:B------:R-:W1:Y:S07]  /*4c80*/  LDCU.64 UR6, c[0x3][0x2c8] ;  /* 0x00c05900ff0677ac */ /* 0x000e6e0008000a00 */
[C---:B0-----:R-:W-:Y:S01]  /*4c90*/  DFMA R52, R30.reuse, UR14, R52 ;  /* 0x0000000e1e347c2b */ /* 0x041fe20008000034 */
[----:B------:R-:W0:Y:S01]  /*4ca0*/  LDCU.64 UR14, c[0x3][0x310] ;  /* 0x00c06200ff0e77ac */ /* 0x000e220008000a00 */
[----:B----4-:R-:W-:Y:S01]  /*4cb0*/  DFMA R54, R30, UR18, R54 ;  /* 0x000000121e367c2b */ /* 0x010fe20008000036 */
[----:B------:R-:W4:Y:S05]  /*4cc0*/  LDCU.64 UR18, c[0x3][0x288] ;  /* 0x00c05100ff1277ac */ /* 0x000f2a0008000a00 */
[C---:B--2---:R-:W-:Y:S01]  /*4cd0*/  DFMA R52, R28.reuse, UR10, R52 ;  /* 0x0000000a1c347c2b */ /* 0x044fe20008000034 */
[----:B------:R-:W2:Y:S01]  /*4ce0*/  LDCU.64 UR10, c[0x3][0x358] ;  /* 0x00c06b00ff0a77ac */ /* 0x000ea20008000a00 */
[----:B------:R-:W-:-:S06]  /*4cf0*/  DFMA R54, R28, UR16, R54 ;  /* 0x000000101c367c2b */ /* 0x000fcc0008000036 */
[C---:B-1----:R-:W-:Y:S01]  /*4d00*/  DFMA R52, R26.reuse, UR6, R52 ;  /* 0x000000061a347c2b */ /* 0x042fe20008000034 */
[----:B------:R-:W1:Y:S01]  /*4d10*/  LDCU.64 UR6, c[0x3][0x3a0] ;  /* 0x00c07400ff0677ac */ /* 0x000e620008000a00 */
[----:B----4-:R-:W-:Y:S01]  /*4d20*/  DFMA R54, R26, UR18, R54 ;  /* 0x000000121a367c2b */ /* 0x010fe20008000036 */
[----:B------:R-:W4:Y:S05]  /*4d30*/  LDCU.64 UR18, c[0x3][0x318] ;  /* 0x00c06300ff1277ac */ /* 0x000f2a0008000a00 */
[C---:B0-----:R-:W-:Y:S02]  /*4d40*/  DFMA R52, R24.reuse, UR14, R52 ;  /* 0x0000000e18347c2b */ /* 0x041fe40008000034 */
[----:B------:R-:W-:-:S06]  /*4d50*/  DFMA R54, R24, UR20, R54 ;  /* 0x0000001418367c2b */ /* 0x000fcc0008000036 */
[----:B--2---:R-:W-:-:S08]  /*4d60*/  DFMA R52, R22, UR10, R52 ;  /* 0x0000000a16347c2b */ /* 0x004fd00008000034 */
[----:B-1----:R-:W-:Y:S02]  /*4d70*/  DFMA R52, R20, UR6, R52 ;  /* 0x0000000614347c2b */ /* 0x002fe40008000034 */
[----:B----4-:R-:W-:-:S05]  /*4d80*/  DFMA R54, R22, UR18, R54 ;  /* 0x0000001216367c2b */ /* 0x010fca0008000036 */
[----:B------:R3:W-:Y:S03]  /*4d90*/  STS.64 [R37+0x340], R52 ;  /* 0x0003403425007388 */ /* 0x0007e60000000a00 */
[----:B------:R-:W-:-:S07]  /*4da0*/  DFMA R54, R20, UR24, R54 ;  /* 0x0000001814367c2b */ /* 0x000fce0008000036 */
[----:B------:R3:W-:Y:S04]  /*4db0*/  STS.64 [R37], R54 ;  /* 0x0000003625007388 */ /* 0x0007e80000000a00 */
.L_x_775:
[----:B------:R-:W-:Y:S05]  /*4dc0*/  BSYNC.RECONVERGENT B0 ;  /* 0x0000000000007941 */ /* 0x000fea0003800200 */
.L_x_774:
[----:B------:R-:W1:Y:S01]  /*4dd0*/  S2R R21, SR_TID.X ;  /* 0x0000000000157919 */ /* 0x000e620000002100 */
[----:B------:R-:W-:Y:S01]  /*4de0*/  BSSY.RECONVERGENT B0, `(.L_x_776) ;  /* 0x00000f8000007945 */ /* 0x000fe20003800200 */
[----:B------:R-:W-:Y:S01]  /*4df0*/  BAR.SYNC.DEFER_BLOCKING 0x0 ;  /* 0x0000000000007b1d */ /* 0x000fe20000010000 */
[----:B-1----:R-:W-:-:S05]  /*4e00*/  ISETP.GT.U32.OR P0, PT, R21, 0x50, P0 ;  /* 0x000000501500780c */ /* 0x002fca0000704470 */
[----:B------:R-:W-:Y:S08]  /*4e10*/  @P1 BRA `(.L_x_777) ;  /* 0x0000000c00d01947 */ /* 0x000ff00003800000 */
[----:B------:R-:W1:Y:S01]  /*4e20*/  LDS.64 R16, [R36] ;  /* 0x0000000024107984 */ /* 0x000e620000000a00 */
[----:B------:R-:W1:Y:S01]  /*4e30*/  LDCU.64 UR48, c[0x3][0x10] ;  /* 0x00c00200ff3077ac */ /* 0x000e620008000a00 */
[----:B------:R-:W-:Y:S02]  /*4e40*/  R2UR UR60, R46 ;  /* 0x000000002e3c72ca */ /* 0x000fe400000e0000 */
[----:B------:R-:W2:Y:S01]  /*4e50*/  LDS.64 R28, [R36+0x548] ;  /* 0x00054800241c7984 */ /* 0x000ea20000000a00 */
[----:B------:R-:W4:Y:S01]  /*4e60*/  LDCU.64 UR42, c[0x3][0x28] ;  /* 0x00c00500ff2a77ac */ /* 0x000f220008000a00 */
[----:B------:R-:W-:Y:S02]  /*4e70*/  R2UR UR61, R47 ;  /* 0x000000002f3d72ca */ /* 0x000fe400000e0000 */
[----:B------:R-:W5:Y:S01]  /*4e80*/  LDS.64 R26, [R36+0xa90] ;  /* 0x000a9000241a7984 */ /* 0x000f620000000a00 */
[----:B------:R-:W2:Y:S01]  /*4e90*/  LDCU.64 UR46, c[0x3][0x58] ;  /* 0x00c00b00ff2e77ac */ /* 0x000ea20008000a00 */
[----:B------:R-:W-:-:S02]  /*4ea0*/  R2UR UR58, R48 ;  /* 0x00000000303a72ca */ /* 0x000fc400000e0000 */
[----:B------:R-:W3:Y:S01]  /*4eb0*/  LDS.64 R14, [R36+0xfd8] ;  /* 0x000fd800240e7984 */ /* 0x000ee20000000a00 */
[----:B------:R-:W0:Y:S01]  /*4ec0*/  LDCU.64 UR6, c[0x3][0x20] ;  /* 0x00c00400ff0677ac */ /* 0x000e220008000a00 */
[----:B------:R-:W-:Y:S01]  /*4ed0*/  R2UR UR59, R49 ;  /* 0x00000000313b72ca */ /* 0x000fe200000e0000 */
[----:B------:R-:W0:Y:S01]  /*4ee0*/  LDCU.64 UR36, c[0x3][0x70] ;  /* 0x00c00e00ff2477ac */ /* 0x000e220008000a00 */
[----:B------:R-:W0:Y:S01]  /*4ef0*/  LDCU.64 UR34, c[0x3][0x38] ;  /* 0x00c00700ff2277ac */ /* 0x000e220008000a00 */
[----:B------:R-:W0:Y:S01]  /*4f00*/  LDCU.64 UR40, c[0x3][0x68] ;  /* 0x00c00d00ff2877ac */ /* 0x000e220008000a00 */
[----:B------:R-:W0:Y:S01]  /*4f10*/  LDCU.64 UR38, c[0x3][0x30] ;  /* 0x00c00600ff2677ac */ /* 0x000e220008000a00 */
[----:B------:R-:W0:Y:S01]  /*4f20*/  LDCU.64 UR30, c[0x3][0x40] ;  /* 0x00c00800ff1e77ac */ /* 0x000e220008000a00 */
[----:B------:R-:W5:Y:S01]  /*4f30*/  LDCU.64 UR28, c[0x3][0x80] ;  /* 0x00c01000ff1c77ac */ /* 0x000f620008000a00 */
[C---:B-1----:R-:W-:Y:S01]  /*4f40*/  DFMA R2, R16.reuse, UR48, RZ ;  /* 0x0000003010027c2b */ /* 0x042fe200080000ff */
[----:B------:R-:W1:Y:S01]  /*4f50*/  LDCU.64 UR54, c[0x3][0x18] ;  /* 0x00c00300ff3677ac */ /* 0x000e620008000a00 */
[----:B----4-:R-:W-:Y:S01]  /*4f60*/  DFMA R10, R16, UR42, RZ ;  /* 0x0000002a100a7c2b */ /* 0x010fe200080000ff */
[----:B------:R-:W4:Y:S05]  /*4f70*/  LDCU.64 UR32, c[0x3][0x78] ;  /* 0x00c00f00ff2077ac */ /* 0x000f2a0008000a00 */
[----:B--2---:R-:W-:Y:S01]  /*4f80*/  DFMA R4, R28, UR46, R2 ;  /* 0x0000002e1c047c2b */ /* 0x004fe20008000002 */
[----:B------:R-:W2:Y:S01]  /*4f90*/  LDCU.64 UR26, c[0x3][0x88] ;  /* 0x00c01100ff1a77ac */ /* 0x000ea20008000a00 */
[----:B0-----:R-:W-:-:S02]  /*4fa0*/  DFMA R2, R16, UR6, RZ ;  /* 0x0000000610027c2b */ /* 0x001fc400080000ff */
[----:B------:R-:W-:Y:S01]  /*4fb0*/  DFMA R12, R28, UR36, R10 ;  /* 0x000000241c0c7c2b */ /* 0x000fe2000800000a */
[----:B------:R-:W0:Y:S01]  /*4fc0*/  LDCU.64 UR52, c[0x3][0xb0] ;  /* 0x00c01600ff3477ac */ /* 0x000e220008000a00 */
[C---:B------:R-:W-:Y:S02]  /*4fd0*/  DFMA R10, R16.reuse, UR34, RZ ;  /* 0x00000022100a7c2b */ /* 0x040fe400080000ff */
[----:B------:R-:W-:Y:S01]  /*4fe0*/  DFMA R22, R16, UR30, RZ ;  /* 0x0000001e10167c2b */ /* 0x000fe200080000ff */
[----:B------:R-:W3:Y:S01]  /*4ff0*/  LDCU.64 UR44, c[0x3][0x60] ;  /* 0x00c00c00ff2c77ac */ /* 0x000ee20008000a00 */
[----:B------:R-:W-:Y:S02]  /*5000*/  DFMA R8, R28, UR40, R2 ;  /* 0x000000281c087c2b */ /* 0x000fe40008000002 */
[----:B------:R-:W-:Y:S01]  /*5010*/  DFMA R2, R16, UR38, RZ ;  /* 0x0000002610027c2b */ /* 0x000fe200080000ff */
[----:B------:R-:W3:Y:S01]  /*5020*/  LDCU.64 UR22, c[0x3][0x98] ;  /* 0x00c01300ff1677ac */ /* 0x000ee20008000a00 */
[----:B-----5:R-:W-:-:S02]  /*5030*/  DFMA R32, R28, UR28, R10 ;  /* 0x0000001c1c207c2b */ /* 0x020fc4000800000a */
[----:B------:R-:W5:Y:S01]  /*5040*/  LDS.64 R10, [R36+0x1520] ;  /* 0x00152000240a7984 */ /* 0x000f620000000a00 */
[----:B------:R-:W3:Y:S01]  /*5050*/  LDCU.64 UR18, c[0x3][0xa0] ;  /* 0x00c01400ff1277ac */ /* 0x000ee20008000a00 */
[----:B-1----:R-:W-:Y:S02]  /*5060*/  DFMA R6, R16, UR54, RZ ;  /* 0x0000003610067c2b */ /* 0x002fe400080000ff */
[----:B----4-:R-:W-:Y:S01]  /*5070*/  DFMA R18, R28, UR32, R2 ;  /* 0x000000201c127c2b */ /* 0x010fe20008000002 */
[----:B------:R-:W1:Y:S01]  /*5080*/  LDCU.64 UR14, c[0x3][0xa8] ;  /* 0x00c01500ff0e77ac */ /* 0x000e620008000a00 */
[----:B------:R-:W-:Y:S02]  /*5090*/  DFMA R2, R16, UR60, RZ ;  /* 0x0000003c10027c2b */ /* 0x000fe400080000ff */
[----:B--2---:R-:W-:Y:S01]  /*50a0*/  DFMA R34, R28, UR26, R22 ;  /* 0x0000001a1c227c2b */ /* 0x004fe20008000016 */
[----:B------:R-:W2:Y:S01]  /*50b0*/  LDCU.64 UR50, c[0x3][0xc0] ;  /* 0x00c01800ff3277ac */ /* 0x000ea20008000a00 */
[----:B0-----:R-:W-:Y:S01]  /*50c0*/  DFMA R22, R26, UR52, R8 ;  /* 0x000000341a167c2b */ /* 0x001fe20008000008 */
[----:B------:R-:W0:Y:S01]  /*50d0*/  LDS.64 R8, [R36+0x1a68] ;  /* 0x001a680024087984 */ /* 0x000e220000000a00 */
[----:B------:R-:W4:Y:S01]  /*50e0*/  LDCU.64 UR48, c[0x3][0xc8] ;  /* 0x00c01900ff3077ac */ /* 0x000f220008000a00 */
[----:B---3--:R-:W-:-:S02]  /*50f0*/  DFMA R6, R28, UR44, R6 ;  /* 0x0000002c1c067c2b */ /* 0x008fc40008000006 */
[----:B------:R-:W-:Y:S01]  /*5100*/  DFMA R2, R28, UR58, R2 ;  /* 0x0000003a1c027c2b */ /* 0x000fe20008000002 */
[----:B------:R-:W3:Y:S01]  /*5110*/  LDCU.64 UR56, c[0x3][0xd0] ;  /* 0x00c01a00ff3877ac */ /* 0x000ee20008000a00 */
[----:B------:R-:W-:Y:S01]  /*5120*/  R2UR UR58, R50 ;  /* 0x00000000323a72ca */ /* 0x000fe200000e0000 */
[C---:B------:R-:W-:Y:S01]  /*5130*/  DFMA R4, R26.reuse, UR18, R4 ;  /* 0x000000121a047c2b */ /* 0x040fe20008000004 */
[----:B------:R-:W-:Y:S01]  /*5140*/  R2UR UR59, R51 ;  /* 0x00000000333b72ca */ /* 0x000fe200000e0000 */
[----:B------:R-:W5:Y:S01]  /*5150*/  LDCU.64 UR10, c[0x3][0xb8] ;  /* 0x00c01700ff0a77ac */ /* 0x000f620008000a00 */
[C---:B-1----:R-:W-:Y:S01]  /*5160*/  DFMA R6, R26.reuse, UR14, R6 ;  /* 0x0000000e1a067c2b */ /* 0x042fe20008000006 */
[----:B------:R-:W1:Y:S01]  /*5170*/  LDCU.64 UR54, c[0x3][0xe0] ;  /* 0x00c01c00ff3677ac */ /* 0x000e620008000a00 */
[C---:B------:R-:W-:Y:S02]  /*5180*/  DFMA R2, R26.reuse, UR22, R2 ;  /* 0x000000161a027c2b */ /* 0x040fe40008000002 */
[C---:B--2---:R-:W-:Y:S01]  /*5190*/  DFMA R30, R26.reuse, UR50, R18 ;  /* 0x000000321a1e7c2b */ /* 0x044fe20008000012 */
[----:B------:R-:W2:Y:S01]  /*51a0*/  LDCU.64 UR46, c[0x3][0xe8] ;  /* 0x00c01d00ff2e77ac */ /* 0x000ea20008000a00 */
[C---:B----4-:R-:W-:Y:S01]  /*51b0*/  DFMA R32, R26.reuse, UR48, R32 ;  /* 0x000000301a207c2b */ /* 0x050fe20008000020 */
[----:B------:R-:W4:Y:S01]  /*51c0*/  LDCU.64 UR44, c[0x3][0xf0] ;  /* 0x00c01e00ff2c77ac */ /* 0x000f220008000a00 */
[C---:B---3--:R-:W-:Y:S01]  /*51d0*/  DFMA R34, R26.reuse, UR56, R34 ;  /* 0x000000381a227c2b */ /* 0x048fe20008000022 */
[----:B------:R-:W3:Y:S01]  /*51e0*/  LDCU.64 UR40, c[0x3][0x108] ;  /* 0x00c02100ff2877ac */ /* 0x000ee20008000a00 */
[----:B-----5:R-:W-:Y:S01]  /*51f0*/  DFMA R24, R26, UR10, R12 ;  /* 0x0000000a1a187c2b */ /* 0x020fe2000800000c */
[----:B------:R-:W5:Y:S01]  /*5200*/  LDCU.64 UR38, c[0x3][0x110] ;  /* 0x00c02200ff2677ac */ /* 0x000f620008000a00 */
[C---:B-1----:R-:W-:Y:S01]  /*5210*/  DFMA R2, R14.reuse, UR54, R2 ;  /* 0x000000360e027c2b */ /* 0x042fe20008000002 */
[----:B------:R-:W1:Y:S01]  /*5220*/  LDCU.64 UR36, c[0x3][0x118] ;  /* 0x00c02300ff2477ac */ /* 0x000e620008000a00 */
[C---:B--2---:R-:W-:Y:S01]  /*5230*/  DFMA R12, R14.reuse, UR46, R4 ;  /* 0x0000002e0e0c7c2b */ /* 0x044fe20008000004 */
[----:B------:R-:W2:Y:S01]  /*5240*/  LDCU.64 UR22, c[0x3][0x150] ;  /* 0x00c02a00ff1677ac */ /* 0x000ea20008000a00 */
[----:B------:R-:W0:Y:S01]  /*5250*/  LDS.64 R4, [R36+0x1fb0] ;  /* 0x001fb00024047984 */ /* 0x000e220000000a00 */
[C---:B----4-:R-:W-:Y:S01]  /*5260*/  DFMA R18, R14.reuse, UR44, R6 ;  /* 0x0000002c0e127c2b */ /* 0x050fe20008000006 */
[----:B------:R-:W4:Y:S01]  /*5270*/  LDCU.64 UR18, c[0x3][0x158] ;  /* 0x00c02b00ff1277ac */ /* 0x000f220008000a00 */
[C---:B---3--:R-:W-:Y:S01]  /*5280*/  DFMA R30, R14.reuse, UR40, R30 ;  /* 0x000000280e1e7c2b */ /* 0x048fe2000800001e */
[----:B------:R-:W3:Y:S01]  /*5290*/  LDCU.64 UR14, c[0x3][0x160] ;  /* 0x00c02c00ff0e77ac */ /* 0x000ee20008000a00 */
[C---:B-----5:R-:W-:Y:S01]  /*52a0*/  DFMA R32, R14.reuse, UR38, R32 ;  /* 0x000000260e207c2b */ /* 0x060fe20008000020 */
[----:B------:R-:W0:Y:S01]  /*52b0*/  LDCU.64 UR54, c[0x3][0x198] ;  /* 0x00c03300ff3677ac */ /* 0x000e220008000a00 */
[----:B-1----:R-:W-:Y:S01]  /*52c0*/  DFMA R34, R14, UR36, R34 ;  /* 0x000000240e227c2b */ /* 0x002fe20008000022 */
[----:B------:R-:W1:Y:S03]  /*52d0*/  LDCU.64 UR46, c[0x3][0x1a0] ;  /* 0x00c03400ff2e77ac */ /* 0x000e660008000a00 */
[C---:B--2---:R-:W-:Y:S01]  /*52e0*/  DFMA R30, R10.reuse, UR22, R30 ;  /* 0x000000160a1e7c2b */ /* 0x044fe2000800001e */
[----:B------:R-:W2:Y:S01]  /*52f0*/  LDCU.64 UR44, c[0x3][0x1a8] ;  /* 0x00c03500ff2c77ac */ /* 0x000ea20008000a00 */
[C---:B----4-:R-:W-:Y:S01]  /*5300*/  DFMA R32, R10.reuse, UR18, R32 ;  /* 0x000000120a207c2b */ /* 0x050fe20008000020 */
[----:B------:R-:W4:Y:S01]  /*5310*/  LDCU.64 UR34, c[0x3][0x128] ;  /* 0x00c02500ff2277ac */ /* 0x000f220008000a00 */
[----:B---3--:R-:W-:Y:S01]  /*5320*/  DFMA R40, R10, UR14, R34 ;  /* 0x0000000e0a287c2b */ /* 0x008fe20008000022 */
[----:B------:R-:W3:Y:S03]  /*5330*/  LDCU.64 UR6, c[0x3][0xf8] ;  /* 0x00c01f00ff0677ac */ /* 0x000ee60008000a00 */
[C---:B0-----:R-:W-:Y:S01]  /*5340*/  DFMA R34, R8.reuse, UR54, R30 ;  /* 0x0000003608227c2b */ /* 0x041fe2000800001e */
[----:B------:R-:W0:Y:S01]  /*5350*/  LDCU.64 UR42, c[0x3][0x100] ;  /* 0x00c02000ff2a77ac */ /* 0x000e220008000a00 */
[C---:B-1----:R-:W-:Y:S01]  /*5360*/  DFMA R30, R8.reuse, UR46, R32 ;  /* 0x0000002e081e7c2b */ /* 0x042fe20008000020 */
[----:B------:R-:W1:Y:S01]  /*5370*/  LDCU.64 UR32, c[0x3][0x130] ;  /* 0x00c02600ff2077ac */ /* 0x000e620008000a00 */
[----:B--2---:R-:W-:-:S02]  /*5380*/  DFMA R32, R8, UR44, R40 ;  /* 0x0000002c08207c2b */ /* 0x004fc40008000028 */
[----:B------:R-:W-:Y:S01]  /*5390*/  DFMA R40, R16, UR58, RZ ;  /* 0x0000003a10287c2b */ /* 0x000fe200080000ff */
[----:B------:R-:W2:Y:S01]  /*53a0*/  LDCU.64 UR58, c[0x3][0x48] ;  /* 0x00c00900ff3a77ac */ /* 0x000ea20008000a00 */
[----:B----4-:R-:W-:Y:S01]  /*53b0*/  DFMA R6, R10, UR34, R2 ;  /* 0x000000220a067c2b */ /* 0x010fe20008000002 */
[----:B------:R-:W4:Y:S01]  /*53c0*/  LDS.64 R2, [R36+0x24f8] ;  /* 0x0024f80024027984 */ /* 0x000f220000000a00 */
[----:B------:R-:W5:Y:S01]  /*53d0*/  LDCU.64 UR26, c[0x3][0x148] ;  /* 0x00c02900ff1a77ac */ /* 0x000f620008000a00 */
[C---:B---3--:R-:W-:Y:S01]  /*53e0*/  DFMA R22, R14.reuse, UR6, R22 ;  /* 0x000000060e167c2b */ /* 0x048fe20008000016 */
[----:B------:R-:W3:Y:S01]  /*53f0*/  LDCU.64 UR52, c[0x3][0x170] ;  /* 0x00c02e00ff3477ac */ /* 0x000ee20008000a00 */
[----:B0-----:R-:W-:Y:S01]  /*5400*/  DFMA R24, R14, UR42, R24 ;  /* 0x0000002a0e187c2b */ /* 0x001fe20008000018 */
[----:B------:R-:W0:Y:S01]  /*5410*/  LDCU.64 UR28, c[0x3][0x140] ;  /* 0x00c02800ff1c77ac */ /* 0x000e220008000a00 */
[----:B-1----:R-:W-:Y:S01]  /*5420*/  DFMA R12, R10, UR32, R12 ;  /* 0x000000200a0c7c2b */ /* 0x002fe2000800000c */
[----:B------:R-:W1:Y:S01]  /*5430*/  LDCU.64 UR10, c[0x3][0x178] ;  /* 0x00c02f00ff0a77ac */ /* 0x000e620008000a00 */
[----:B--2---:R-:W-:Y:S01]  /*5440*/  DFMA R40, R28, UR58, R40 ;  /* 0x0000003a1c287c2b */ /* 0x004fe20008000028 */
[----:B------:R-:W2:Y:S03]  /*5450*/  LDCU.64 UR56, c[0x3][0x190] ;  /* 0x00c03200ff3877ac */ /* 0x000ea60008000a00 */
[----:B-----5:R-:W-:Y:S01]  /*5460*/  DFMA R24, R10, UR26, R24 ;  /* 0x0000001a0a187c2b */ /* 0x020fe20008000018 */
[----:B------:R-:W5:Y:S01]  /*5470*/  LDCU.64 UR58, c[0x3][0xd8] ;  /* 0x00c01b00ff3a77ac */ /* 0x000f620008000a00 */
[----:B---3--:R-:W-:Y:S01]  /*5480*/  DFMA R6, R8, UR52, R6 ;  /* 0x0000003408067c2b */ /* 0x008fe20008000006 */
[----:B------:R-:W3:Y:S01]  /*5490*/  LDCU.64 UR6, c[0x3][0x1b8] ;  /* 0x00c03700ff0677ac */ /* 0x000ee20008000a00 */
[----:B------:R-:W-:-:S02]  /*54a0*/  DFMA R40, R26, UR4, R40 ;  /* 0x000000041a287c2b */ /* 0x000fc40008000028 */
[----:B0-----:R-:W-:Y:S01]  /*54b0*/  DFMA R22, R10, UR28, R22 ;  /* 0x0000001c0a167c2b */ /* 0x001fe20008000016 */
[----:B------:R-:W0:Y:S01]  /*54c0*/  LDCU.64 UR42, c[0x3][0x1c0] ;  /* 0x00c03800ff2a77ac */ /* 0x000e220008000a00 */
[C---:B-1----:R-:W-:Y:S01]  /*54d0*/  DFMA R12, R8.reuse, UR10, R12 ;  /* 0x0000000a080c7c2b */ /* 0x042fe2000800000c */
[----:B------:R-:W1:Y:S01]  /*54e0*/  LDCU.64 UR30, c[0x3][0x138] ;  /* 0x00c02700ff1e77ac */ /* 0x000e620008000a00 */
[----:B--2---:R-:W-:Y:S01]  /*54f0*/  DFMA R38, R8, UR56, R24 ;  /* 0x0000003808267c2b */ /* 0x004fe20008000018 */
[----:B------:R-:W4:Y:S01]  /*5500*/  LDCU.64 UR28, c[0x3][0x200] ;  /* 0x00c04000ff1c77ac */ /* 0x000f220008000a00 */
[----:B-----5:R-:W-:Y:S01]  /*5510*/  DFMA R40, R14, UR58, R40 ;  /* 0x0000003a0e287c2b */ /* 0x020fe20008000028 */
[----:B------:R-:W2:Y:S01]  /*5520*/  LDCU.64 UR50, c[0x3][0x180] ;  /* 0x00c03000ff3277ac */ /* 0x000ea20008000a00 */
[C---:B---3--:R-:W-:Y:S01]  /*5530*/  DFMA R24, R4.reuse, UR6, R6 ;  /* 0x0000000604187c2b */ /* 0x048fe20008000006 */
[----:B------:R-:W3:Y:S01]  /*5540*/  LDCU.64 UR26, c[0x3][0x208] ;  /* 0x00c04100ff1a77ac */ /* 0x000ee20008000a00 */
[----:B------:R-:W5:Y:S01]  /*5550*/  LDS.64 R6, [R36+0x2a40] ;  /* 0x002a400024067984 */ /* 0x000f620000000a00 */
[----:B0-----:R-:W-:Y:S01]  /*5560*/  DFMA R12, R4, UR42, R12 ;  /* 0x0000002a040c7c2b */ /* 0x001fe2000800000c */
[----:B------:R-:W0:Y:S02]  /*5570*/  LDCU.64 UR48, c[0x3][0x188] ;  /* 0x00c03100ff3077ac */ /* 0x000e240008000a00 */
[----:B------:R-:W-:-:S02]  /*5580*/  DFMA R40, R10, UR8, R40 ;  /* 0x000000080a287c2b */ /* 0x000fc40008000028 */
[----:B-1----:R-:W-:Y:S01]  /*5590*/  DFMA R18, R10, UR30, R18 ;  /* 0x0000001e0a127c2b */ /* 0x002fe20008000012 */
[----:B------:R-:W1:Y:S01]  /*55a0*/  LDCU.64 UR58, c[0x3][0x168] ;  /* 0x00c02d00ff3a77ac */ /* 0x000e620008000a00 */
[----:B----4-:R-:W-:Y:S01]  /*55b0*/  DFMA R26, R2, UR28, R24 ;  /* 0x0000001c021a7c2b */ /* 0x010fe20008000018 */
[----:B------:R-:W4:Y:S05]  /*55c0*/  LDCU.64 UR40, c[0x3][0x1c8] ;  /* 0x00c03900ff2877ac */ /* 0x000f2a0008000a00 */
[----:B--2---:R-:W-:Y:S01]  /*55d0*/  DFMA R18, R8, UR50, R18 ;  /* 0x0000003208127c2b */ /* 0x004fe20008000012 */
[----:B------:R-:W2:Y:S01]  /*55e0*/  LDCU.64 UR38, c[0x3][0x1d0] ;  /* 0x00c03a00ff2677ac */ /* 0x000ea20008000a00 */
[----:B---3--:R-:W-:Y:S01]  /*55f0*/  DFMA R24, R2, UR26, R12 ;  /* 0x0000001a02187c2b */ /* 0x008fe2000800000c */
[----:B------:R-:W3:Y:S01]  /*5600*/  LDCU.64 UR18, c[0x3][0x218] ;  /* 0x00c04300ff1277ac */ /* 0x000ee20008000a00 */
[----:B------:R-:W5:Y:S01]  /*5610*/  LDS.64 R12, [R36+0x2f88] ;  /* 0x002f8800240c7984 */ /* 0x000f620000000a00 */
[C---:B0-----:R-:W-:Y:S01]  /*5620*/  DFMA R22, R8.reuse, UR48, R22 ;  /* 0x0000003008167c2b */ /* 0x041fe20008000016 */
[----:B------:R-:W0:Y:S01]  /*5630*/  LDCU.64 UR36, c[0x3][0x1d8] ;  /* 0x00c03b00ff2477ac */ /* 0x000e220008000a00 */
[----:B-1----:R-:W-:Y:S01]  /*5640*/  DFMA R40, R8, UR58, R40 ;  /* 0x0000003a08287c2b */ /* 0x002fe20008000028 */
[----:B------:R-:W1:Y:S01]  /*5650*/  LDCU.64 UR34, c[0x3][0x1e0] ;  /* 0x00c03c00ff2277ac */ /* 0x000e620008000a00 */
[----:B------:R-:W5:Y:S01]  /*5660*/  LDS.64 R8, [R36+0x34d0] ;  /* 0x0034d00024087984 */ /* 0x000f620000000a00 */
[C---:B----4-:R-:W-:Y:S01]  /*5670*/  DFMA R16, R4.reuse, UR40, R18 ;  /* 0x0000002804107c2b */ /* 0x050fe20008000012 */
[----:B------:R-:W4:Y:S02]  /*5680*/  LDCU.64 UR32, c[0x3][0x1e8] ;  /* 0x00c03d00ff2077ac */ /* 0x000f240008000a00 */
[C---:B--2---:R-:W-:Y:S01]  /*5690*/  DFMA R18, R4.reuse, UR38, R22 ;  /* 0x0000002604127c2b */ /* 0x044fe20008000016 */
[----:B------:R-:W2:Y:S01]  /*56a0*/  LDCU.64 UR30, c[0x3][0x1f0] ;  /* 0x00c03e00ff1e77ac */ /* 0x000ea20008000a00 */
[----:B------:R-:W-:Y:S01]  /*56b0*/  DFMA R40, R4, UR12, R40 ;  /* 0x0000000c04287c2b */ /* 0x000fe20008000028 */
[----:B------:R-:W2:Y:S05]  /*56c0*/  LDCU.64 UR58, c[0x3][0x1f8] ;  /* 0x00c03f00ff3a77ac */ /* 0x000eaa0008000a00 */
[----:B---3--:R-:W-:Y:S01]  /*56d0*/  DFMA R18, R2, UR18, R18 ;  /* 0x0000001202127c2b */ /* 0x008fe20008000012 */
[----:B------:R-:W3:Y:S01]  /*56e0*/  LDCU.64 UR22, c[0x3][0x210] ;  /* 0x00c04200ff1677ac */ /* 0x000ee20008000a00 */
[----:B0-----:R-:W-:-:S02]  /*56f0*/  DFMA R22, R4, UR36, R38 ;  /* 0x0000002404167c2b */ /* 0x001fc40008000026 */
[C---:B-1----:R-:W-:Y:S01]  /*5700*/  DFMA R28, R4.reuse, UR34, R34 ;  /* 0x00000022041c7c2b */ /* 0x042fe20008000022 */
[----:B------:R-:W5:Y:S01]  /*5710*/  LDCU.64 UR46, c[0x3][0x260] ;  /* 0x00c04c00ff2e77ac */ /* 0x000f620008000a00 */
[C---:B----4-:R-:W-:Y:S01]  /*5720*/  DFMA R30, R4.reuse, UR32, R30 ;  /* 0x00000020041e7c2b */ /* 0x050fe2000800001e */
[----:B------:R-:W0:Y:S01]  /*5730*/  LDCU.64 UR14, c[0x3][0x220] ;  /* 0x00c04400ff0e77ac */ /* 0x000e220008000a00 */
[----:B--2---:R-:W-:Y:S01]  /*5740*/  DFMA R32, R4, UR30, R32 ;  /* 0x0000001e04207c2b */ /* 0x004fe20008000020 */
[----:B------:R-:W1:Y:S01]  /*5750*/  LDCU.64 UR52, c[0x3][0x228] ;  /* 0x00c04500ff3477ac */ /* 0x000e620008000a00 */
[----:B------:R-:W2:Y:S01]  /*5760*/  LDS.64 R4, [R36+0x3a18] ;  /* 0x003a180024047984 */ /* 0x000ea20000000a00 */
[C---:B------:R-:W-:Y:S01]  /*5770*/  DFMA R40, R2.reuse, UR58, R40 ;  /* 0x0000003a02287c2b */ /* 0x040fe20008000028 */
[----:B------:R-:W4:Y:S01]  /*5780*/  LDCU.64 UR10, c[0x3][0x230] ;  /* 0x00c04600ff0a77ac */ /* 0x000f220008000a00 */
[----:B---3--:R-:W-:Y:S01]  /*5790*/  DFMA R16, R2, UR22, R16 ;  /* 0x0000001602107c2b */ /* 0x008fe20008000010 */
[----:B------:R-:W3:Y:S01]  /*57a0*/  LDCU.64 UR50, c[0x3][0x238] ;  /* 0x00c04700ff3277ac */ /* 0x000ee20008000a00 */
[----:B-----5:R-:W-:Y:S01]  /*57b0*/  DFMA R10, R6, UR46, R18 ;  /* 0x0000002e060a7c2b */ /* 0x020fe20008000012 */
[----:B------:R-:W5:Y:S01]  /*57c0*/  LDCU.64 UR48, c[0x3][0x248] ;  /* 0x00c04900ff3077ac */ /* 0x000f620008000a00 */
[----:B------:R-:W2:Y:S01]  /*57d0*/  LDS.64 R18, [R36+0x3f60] ;  /* 0x003f600024127984 */ /* 0x000ea20000000a00 */
[----:B0-----:R-:W-:Y:S01]  /*57e0*/  DFMA R22, R2, UR14, R22 ;  /* 0x0000000e02167c2b */ /* 0x001fe20008000016 */
[----:B------:R-:W0:Y:S01]  /*57f0*/  LDCU.64 UR56, c[0x3][0x250] ;  /* 0x00c04a00ff3877ac */ /* 0x000e220008000a00 */
[----:B------:R-:W-:-:S02]  /*5800*/  DFMA R40, R6, UR16, R40 ;  /* 0x0000001006287c2b */ /* 0x000fc40008000028 */
[C---:B-1----:R-:W-:Y:S01]  /*5810*/  DFMA R28, R2.reuse, UR52, R28 ;  /* 0x00000034021c7c2b */ /* 0x042fe2000800001c */
[----:B------:R-:W1:Y:S01]  /*5820*/  LDCU.64 UR54, c[0x3][0x258] ;  /* 0x00c04b00ff3677ac */ /* 0x000e620008000a00 */
[C---:B----4-:R-:W-:Y:S01]  /*5830*/  DFMA R30, R2.reuse, UR10, R30 ;  /* 0x0000000a021e7c2b */ /* 0x050fe2000800001e */
[----:B------:R-:W4:Y:S01]  /*5840*/  LDCU.64 UR44, c[0x3][0x268] ;  /* 0x00c04d00ff2c77ac */ /* 0x000f220008000a00 */
[----:B---3--:R-:W-:Y:S01]  /*5850*/  DFMA R32, R2, UR50, R32 ;  /* 0x0000003202207c2b */ /* 0x008fe20008000020 */
[----:B------:R-:W3:Y:S01]  /*5860*/  LDCU.64 UR6, c[0x3][0x270] ;  /* 0x00c04e00ff0677ac */ /* 0x000ee20008000a00 */
[C---:B-----5:R-:W-:Y:S01]  /*5870*/  DFMA R26, R6.reuse, UR48, R26 ;  /* 0x00000030061a7c2b */ /* 0x060fe2000800001a */
[----:B------:R-:W5:Y:S01]  /*5880*/  LDCU.64 UR42, c[0x3][0x278] ;  /* 0x00c04f00ff2a77ac */ /* 0x000f620008000a00 */
[C---:B0-----:R-:W-:Y:S01]  /*5890*/  DFMA R24, R6.reuse, UR56, R24 ;  /* 0x0000003806187c2b */ /* 0x041fe20008000018 */
[----:B------:R-:W0:Y:S01]  /*58a0*/  LDCU.64 UR40, c[0x3][0x280] ;  /* 0x00c05000ff2877ac */ /* 0x000e220008000a00 */
[C---:B-1----:R-:W-:Y:S01]  /*58b0*/  DFMA R16, R6.reuse, UR54, R16 ;  /* 0x0000003606107c2b */ /* 0x042fe20008000010 */
[----:B------:R-:W1:Y:S01]  /*58c0*/  LDCU.64 UR38, c[0x3][0x290] ;  /* 0x00c05200ff2677ac */ /* 0x000e620008000a00 */
[C---:B----4-:R-:W-:Y:S01]  /*58d0*/  DFMA R22, R6.reuse, UR44, R22 ;  /* 0x0000002c06167c2b */ /* 0x050fe20008000016 */
[----:B------:R-:W4:Y:S01]  /*58e0*/  LDCU.64 UR36, c[0x3][0x298] ;  /* 0x00c05300ff2477ac */ /* 0x000f220008000a00 */
[C---:B---3--:R-:W-:Y:S01]  /*58f0*/  DFMA R28, R6.reuse, UR6, R28 ;  /* 0x00000006061c7c2b */ /* 0x048fe2000800001c */
[----:B------:R-:W3:Y:S01]  /*5900*/  LDCU.64 UR32, c[0x3][0x2a8] ;  /* 0x00c05500ff2077ac */ /* 0x000ee20008000a00 */
[C---:B-----5:R-:W-:Y:S01]  /*5910*/  DFMA R30, R6.reuse, UR42, R30 ;  /* 0x0000002a061e7c2b */ /* 0x060fe2000800001e */
[----:B------:R-:W5:Y:S01]  /*5920*/  LDCU.64 UR58, c[0x3][0x288] ;  /* 0x00c05100ff3a77ac */ /* 0x000f620008000a00 */
[----:B0-----:R-:W-:Y:S01]  /*5930*/  DFMA R32, R6, UR40, R32 ;  /* 0x0000002806207c2b */ /* 0x001fe20008000020 */
        /* <DEDUP_REMOVED lines=9> */
[C---:B0-----:R-:W-:Y:S01]  /*59d0*/  DFMA R16, R12.reuse, UR34, R16 ;  /* 0x000000220c107c2b */ /* 0x041fe20008000010 */
[----:B------:R-:W0:Y:S01]  /*59e0*/  LDCU.64 UR14, c[0x3][0x2e0] ;  /* 0x00c05c00ff0e77ac */ /* 0x000e220008000a00 */
[----:B-1----:R-:W-:Y:S01]  /*59f0*/  DFMA R22, R12, UR30, R22 ;  /* 0x0000001e0c167c2b */ /* 0x002fe20008000016 */
[----:B------:R-:W1:Y:S03]  /*5a00*/  LDCU.64 UR10, c[0x3][0x2f0] ;  /* 0x00c05e00ff0a77ac */ /* 0x000e660008000a00 */
[----:B------:R-:W-:-:S02]  /*5a10*/  DFMA R40, R8, UR20, R40 ;  /* 0x0000001408287c2b */ /* 0x000fc40008000028 */
[C---:B----4-:R-:W-:Y:S01]  /*5a20*/  DFMA R28, R12.reuse, UR28, R28 ;  /* 0x0000001c0c1c7c2b */ /* 0x050fe2000800001c */
[----:B------:R-:W4:Y:S01]  /*5a30*/  LDCU.64 UR18, c[0x3][0x2d8] ;  /* 0x00c05b00ff1277ac */ /* 0x000f220008000a00 */
[C---:B---3--:R-:W-:Y:S01]  /*5a40*/  DFMA R30, R12.reuse, UR26, R30 ;  /* 0x0000001a0c1e7c2b */ /* 0x048fe2000800001e */
[----:B------:R-:W3:Y:S01]  /*5a50*/  LDCU.64 UR52, c[0x3][0x2e8] ;  /* 0x00c05d00ff3477ac */ /* 0x000ee20008000a00 */
[----:B-----5:R-:W-:Y:S01]  /*5a60*/  DFMA R32, R12, UR22, R32 ;  /* 0x000000160c207c2b */ /* 0x020fe20008000020 */
        /* <DEDUP_REMOVED lines=8> */
[----:B------:R-:W2:Y:S01]  /*5af0*/  LDCU.64 UR6, c[0x3][0x330] ;  /* 0x00c06600ff0677ac */ /* 0x000ea20008000a00 */
[C---:B-----5:R-:W-:Y:S01]  /*5b00*/  DFMA R22, R8.reuse, UR50, R22 ;  /* 0x0000003208167c2b */ /* 0x060fe20008000016 */
[----:B------:R-:W3:Y:S01]  /*5b10*/  LDCU.64 UR46, c[0x3][0x320] ;  /* 0x00c06400ff2e77ac */ /* 0x000ee20008000a00 */
[C---:B0-----:R-:W-:Y:S01]  /*5b20*/  DFMA R28, R8.reuse, UR48, R28 ;  /* 0x00000030081c7c2b */ /* 0x041fe2000800001c */
[----:B------:R-:W0:Y:S01]  /*5b30*/  LDCU.64 UR44, c[0x3][0x328] ;  /* 0x00c06500ff2c77ac */ /* 0x000e220008000a00 */
[C---:B-1----:R-:W-:Y:S01]  /*5b40*/  DFMA R30, R8.reuse, UR56, R30 ;  /* 0x00000038081e7c2b */ /* 0x042fe2000800001e */
[----:B------:R-:W1:Y:S01]  /*5b50*/  LDCU.64 UR42, c[0x3][0x338] ;  /* 0x00c06700ff2a77ac */ /* 0x000e620008000a00 */
[----:B----4-:R-:W-:Y:S01]  /*5b60*/  DFMA R32, R8, UR54, R32 ;  /* 0x0000003608207c2b */ /* 0x010fe20008000020 */
[----:B------:R-:W4:Y:S01]  /*5b70*/  LDCU.64 UR40, c[0x3][0x340] ;  /* 0x00c06800ff2877ac */ /* 0x000f220008000a00 */
        /* <DEDUP_REMOVED lines=15> */
[----:B------:R-:W0:Y:S01]  /*5c70*/  LDCU.64 UR26, c[0x3][0x380] ;  /* 0x00c07000ff1a77ac */ /* 0x000e220008000a00 */
[----:B-1----:R-:W-:Y:S01]  /*5c80*/  DFMA R32, R4, UR34, R32 ;  /* 0x0000002204207c2b */ /* 0x002fe20008000020 */
[----:B------:R-:W1:Y:S01]  /*5c90*/  LDCU.64 UR22, c[0x3][0x388] ;  /* 0x00c07100ff1677ac */ /* 0x000e620008000a00 */
[C---:B----4-:R-:W-:Y:S01]  /*5ca0*/  DFMA R8, R18.reuse, UR28, R16 ;  /* 0x0000001c12087c2b */ /* 0x050fe20008000010 */
[----:B------:R-:W4:Y:S03]  /*5cb0*/  LDCU.64 UR14, c[0x3][0x390] ;  /* 0x00c07200ff0e77ac */ /* 0x000f260008000a00 */
[----:B------:R-:W-:-:S02]  /*5cc0*/  DFMA R2, R18, UR24, R40 ;  /* 0x0000001812027c2b */ /* 0x000fc40008000028 */
[C---:B--2---:R-:W-:Y:S01]  /*5cd0*/  DFMA R4, R18.reuse, UR32, R26 ;  /* 0x0000002012047c2b */ /* 0x044fe2000800001a */
[----:B------:R-:W2:Y:S01]  /*5ce0*/  LDCU.64 UR10, c[0x3][0x398] ;  /* 0x00c07300ff0a77ac */ /* 0x000ea20008000a00 */
[C---:B---3--:R-:W-:Y:S01]  /*5cf0*/  DFMA R6, R18.reuse, UR30, R24 ;  /* 0x0000001e12067c2b */ /* 0x048fe20008000018 */
[----:B------:R-:W3:Y:S01]  /*5d00*/  LDCU.64 UR18, c[0x3][0x3a0] ;  /* 0x00c07400ff1277ac */ /* 0x000ee20008000a00 */
[C---:B0-----:R-:W-:Y:S02]  /*5d10*/  DFMA R10, R18.reuse, UR26, R10 ;  /* 0x0000001a120a7c2b */ /* 0x041fe4000800000a */
[C---:B-1----:R-:W-:Y:S02]  /*5d20*/  DFMA R12, R18.reuse, UR22, R22 ;  /* 0x00000016120c7c2b */ /* 0x042fe40008000016 */
[C---:B----4-:R-:W-:Y:S02]  /*5d30*/  DFMA R14, R18.reuse, UR14, R28 ;  /* 0x0000000e120e7c2b */ /* 0x050fe4000800001c */
[----:B--2---:R-:W-:-:S02]  /*5d40*/  DFMA R16, R18, UR10, R30 ;  /* 0x0000000a12107c2b */ /* 0x004fc4000800001e */
[----:B---3--:R-:W-:-:S11]  /*5d50*/  DFMA R18, R18, UR18, R32 ;  /* 0x0000001212127c2b */ /* 0x008fd60008000020 */
.L_x_777:
[----:B------:R-:W-:Y:S05]  /*5d60*/  BSYNC.RECONVERGENT B0 ;  /* 0x0000000000007941 */ /* 0x000fea0003800200 */
.L_x_776:
        /* <DEDUP_REMOVED lines=15> */
.L_x_778:
        /* <DEDUP_REMOVED lines=10> */
.L_x_2998:


//--------------------- .text._Z40massMatrixMultiplyMonolithicGlobalKernelILi9ELi13ELi1EEviPKdS1_S1_S1_Pd --------------------------
	.section	.text._Z40massMatrixMultiplyMonolithicGlobalKernelILi9ELi13ELi1EEviPKdS1_S1_S1_Pd,"ax",@progbits
	.align	128
        .global         _Z40massMatrixMultiplyMonolithicGlobalKernelILi9ELi13ELi1EEviPKdS1_S1_S1_Pd
        .type           _Z40massMatrixMultiplyMonolithicGlobalKernelILi9ELi13ELi1EEviPKdS1_S1_S1_Pd,@function
        .size           _Z40massMatrixMultiplyMonolithicGlobalKernelILi9ELi13ELi1EEviPKdS1_S1_S1_Pd,(.L_x_2999 - _Z40massMatrixMultiplyMonolithicGlobalKernelILi9ELi13ELi1EEviPKdS1_S1_S1_Pd)
        .other          _Z40massMatrixMultiplyMonolithicGlobalKernelILi9ELi13ELi1EEviPKdS1_S1_S1_Pd,@"STO_CUDA_ENTRY STV_DEFAULT"
_Z40massMatrixMultiplyMonolithicGlobalKernelILi9ELi13ELi1EEviPKdS1_S1_S1_Pd:
.text._Z40massMatrixMultiplyMonolithicGlobalKernelILi9ELi13ELi1EEviPKdS1_S1_S1_Pd:
        /* <DEDUP_REMOVED lines=98> */
[--C-:B------:R-:W-:Y:S02]  /*0620*/  IMAD.IADD R79, R83, 0x1, R216.reuse ;  /* 0x00000001534f7824 */ /* 0x100fe400078e02d8 */
        /* <DEDUP_REMOVED lines=86> */
[----:B------:R-:W3:Y:S01]  /*0b90*/  LDG.E.64.CONSTANT R166, desc[UR4][R86.64+0x250] ;  /* 0x0002500456a67981 */ /* 0x000ee2000c1e9b00 */
[----:B------:R-:W-:-:S02]  /*0ba0*/  DFMA R186, R80, R172, RZ ;  /* 0x000000ac50ba722b */ /* 0x000fc400000000ff */
[C---:B------:R-:W-:Y:S01]  /*0bb0*/  DFMA R188, R80.reuse, R174, RZ ;  /* 0x000000ae50bc722b */ /* 0x040fe200000000ff */
[----:B------:R-:W3:Y:S01]  /*0bc0*/  LDG.E.64.CONSTANT R172, desc[UR4][R86.64+0x1c8] ;  /* 0x0001c80456ac7981 */ /* 0x000ee2000c1e9b00 */
[----:B------:R-:W-:Y:S02]  /*0bd0*/  DFMA R190, R80, R182, RZ ;  /* 0x000000b650be722b */ /* 0x000fe400000000ff */
[----:B------:R-:W-:Y:S01]  /*0be0*/  DFMA R232, R98, R232, R184 ;  /* 0x000000e862e8722b */ /* 0x000fe200000000b8 */
[----:B------:R-:W3:Y:S04]  /*0bf0*/  LDG.E.64.CONSTANT R174, desc[UR4][R86.64+0x210] ;  /* 0x0002100456ae7981 */ /* 0x000ee8000c1e9b00 */
[----:B------:R-:W3:Y:S04]  /*0c00*/  LDG.E.64.CONSTANT R184, desc[UR4][R86.64+0x188] ;  /* 0x0001880456b87981 */ /* 0x000ee8000c1e9b00 */
[----:B------:R-:W3:Y:S01]  /*0c10*/  LDG.E.64.CONSTANT R182, desc[UR4][R86.64+0x258] ;  /* 0x0002580456b67981 */ /* 0x000ee2000c1e9b00 */
[----:B------:R-:W-:-:S02]  /*0c20*/  DFMA R234, R90, R234, R186 ;  /* 0x000000ea5aea722b */ /* 0x000fc400000000ba */
        /* <DEDUP_REMOVED lines=8> */
[C---:B------:R-:W-:Y:S02]  /*0cb0*/  DFMA R116, R84.reuse, R116, R238 ;  /* 0x000000745474722b */ /* 0x040fe400000000ee */
[----:B------:R-:W-:Y:S01]  /*0cc0*/  DFMA R112, R84, R112, R234 ;  /* 0x000000705470722b */ /* 0x000fe200000000ea */
[----:B------:R-:W3:Y:S01]  /*0cd0*/  LDG.E.64.CONSTANT R238, desc[UR4][R86.64+0x348] ;  /* 0x0003480456ee7981 */ /* 0x000ee2000c1e9b00 */
[----:B------:R-:W-:-:S02]  /*0ce0*/  DFMA R100, R94, R118, R100 ;  /* 0x000000765e64722b */ /* 0x000fc40000000064 */
        /* <DEDUP_REMOVED lines=17> */
[----:B------:R-:W-:Y:S02]  /*0e00*/  DFMA R110, R88, R212, R110 ;  /* 0x000000d4586e722b */ /* 0x000fe4000000006e */
[----:B------:R-:W-:Y:S02]  /*0e10*/  DFMA R112, R94, R222, R112 ;  /* 0x000000de5e70722b */ /* 0x000fe40000000070 */
[C---:B------:R-:W-:Y:S01]  /*0e20*/  DFMA R208, R80.reuse, R140, RZ ;  /* 0x0000008c50d0722b */ /* 0x040fe200000000ff */
[----:B------:R-:W3:Y:S01]  /*0e30*/  LDG.E.64.CONSTANT R140, desc[UR4][R86.64+0x288] ;  /* 0x00028804568c7981 */ /* 0x000ee2000c1e9b00 */
[----:B------:R-:W-:-:S03]  /*0e40*/  DFMA R212, R80, R142, RZ ;  /* 0x0000008e50d4722b */ /* 0x000fc600000000ff */
[----:B------:R-:W3:Y:S01]  /*0e50*/  LDG.E.64.CONSTANT R142, desc[UR4][R86.64+0x2d0] ;  /* 0x0002d004568e7981 */ /* 0x000ee2000c1e9b00 */
[----:B------:R-:W-:-:S03]  /*0e60*/  DFMA R222, R80, R144, RZ ;  /* 0x0000009050de722b */ /* 0x000fc600000000ff */
[----:B------:R-:W3:Y:S01]  /*0e70*/  LDG.E.64.CONSTANT R144, desc[UR4][R86.64+0x318] ;  /* 0x0003180456907981 */ /* 0x000ee2000c1e9b00 */
[----:B------:R-:W-:-:S03]  /*0e80*/  DFMA R114, R84, R114, R236 ;  /* 0x000000725472722b */ /* 0x000fc600000000ec */
[----:B------:R-:W3:Y:S05]  /*0e90*/  LDG.E.64.CONSTANT R236, desc[UR4][R86.64+0x390] ;  /* 0x0003900456ec7981 */ /* 0x000eea000c1e9b00 */
[----:B------:R-:W-:Y:S01]  /*0ea0*/  DFMA R114, R98, R124, R114 ;  /* 0x0000007c6272722b */ /* 0x000fe20000000072 */
[----:B------:R-:W3:Y:S07]  /*0eb0*/  LDG.E.64.CONSTANT R124, desc[UR4][R86.64+0x278] ;  /* 0x00027804567c7981 */ /* 0x000eee000c1e9b00 */
[----:B------:R-:W-:Y:S01]  /*0ec0*/  DFMA R114, R96, R136, R114 ;  /* 0x000000886072722b */ /* 0x000fe20000000072 */
[----:B------:R-:W3:Y:S07]  /*0ed0*/  LDG.E.64.CONSTANT R136, desc[UR4][R86.64+0x238] ;  /* 0x0002380456887981 */ /* 0x000eee000c1e9b00 */
[C---:B------:R-:W-:Y:S01]  /*0ee0*/  DFMA R114, R94.reuse, R224, R114 ;  /* 0x000000e05e72722b */ /* 0x040fe20000000072 */
        /* <DEDUP_REMOVED lines=13> */
[----:B--2---:R-:W-:-:S03]  /*0fc0*/  DFMA R202, R80, R138, RZ ;  /* 0x0000008a50ca722b */ /* 0x004fc600000000ff */
[----:B------:R-:W2:Y:S05]  /*0fd0*/  LDG.E.64.CONSTANT R138, desc[UR4][R86.64+0x280] ;  /* 0x00028004568a7981 */ /* 0x000eaa000c1e9b00 */
[C---:B----4-:R-:W-:Y:S01]  /*0fe0*/  DFMA R202, R90.reuse, R146, R202 ;  /* 0x000000925aca722b */ /* 0x050fe200000000ca */
[----:B------:R-:W4:Y:S01]  /*0ff0*/  LDG.E.64.CONSTANT R146, desc[UR4][R86.64+0x360] ;  /* 0x0003600456927981 */ /* 0x000f22000c1e9b00 */
[C---:B---3--:R-:W-:Y:S02]  /*1000*/  DFMA R212, R90.reuse, R150, R212 ;  /* 0x000000965ad4722b */ /* 0x048fe400000000d4 */
[----:B------:R-:W-:Y:S01]  /*1010*/  DFMA R208, R90, R148, R208 ;  /* 0x000000945ad0722b */ /* 0x000fe200000000d0 */
[----:B------:R-:W3:Y:S03]  /*1020*/  LDG.E.64.CONSTANT R150, desc[UR4][R86.64+0x2d8] ;  /* 0x0002d80456967981 */ /* 0x000ee6000c1e9b00 */
        /* <DEDUP_REMOVED lines=8> */
[----:B------:R-:W-:-:S03]  /*10b0*/  DFMA R202, R98, R168, R202 ;  /* 0x000000a862ca722b */ /* 0x000fc600000000ca */
        /* <DEDUP_REMOVED lines=21> */
[C---:B------:R-:W-:Y:S01]  /*1210*/  DFMA R212, R94.reuse, R196, R212 ;  /* 0x000000c45ed4722b */ /* 0x040fe200000000d4 */
[----:B------:R-:W2:Y:S01]  /*1220*/  LDG.E.64.CONSTANT R194, desc[UR4][R86.64+0x2b0] ;  /* 0x0002b00456c27981 */ /* 0x000ea2000c1e9b00 */
[----:B------:R-:W-:Y:S02]  /*1230*/  DFMA R222, R94, R198, R222 ;  /* 0x000000c65ede722b */ /* 0x000fe400000000de */
[C---:B------:R-:W-:Y:S01]  /*1240*/  DFMA R200, R92.reuse, R200, R202 ;  /* 0x000000c85cc8722b */ /* 0x040fe200000000ca */
[----:B------:R-:W2:Y:S04]  /*1250*/  LDG.E.64.CONSTANT R196, desc[UR4][R86.64+0x2f8] ;  /* 0x0002f80456c47981 */ /* 0x000ea8000c1e9b00 */
[----:B------:R-:W2:Y:S04]  /*1260*/  LDG.E.64.CONSTANT R198, desc[UR4][R86.64+0x340] ;  /* 0x0003400456c67981 */ /* 0x000ea8000c1e9b00 */
[----:B------:R-:W2:Y:S01]  /*1270*/  LDG.E.64.CONSTANT R202, desc[UR4][R86.64+0x388] ;  /* 0x0003880456ca7981 */ /* 0x000ea2000c1e9b00 */
[----:B------:R-:W-:-:S02]  /*1280*/  DFMA R206, R92, R206, R208 ;  /* 0x000000ce5cce722b */ /* 0x000fc400000000d0 */
[C---:B------:R-:W-:Y:S01]  /*1290*/  DFMA R210, R92.reuse, R210, R212 ;  /* 0x000000d25cd2722b */ /* 0x040fe200000000d4 */
[----:B------:R-:W2:Y:S04]  /*12a0*/  LDG.E.64.CONSTANT R208, desc[UR4][R86.64+0x2b8] ;  /* 0x0002b80456d07981 */ /* 0x000ea8000c1e9b00 */
[----:B------:R-:W2:Y:S01]  /*12b0*/  LDG.E.64.CONSTANT R212, desc[UR4][R86.64+0x300] ;  /* 0x0003000456d47981 */ /* 0x000ea2000c1e9b00 */
[----:B------:R-:W-:-:S03]  /*12c0*/  DFMA R220, R92, R220, R222 ;  /* 0x000000dc5cdc722b */ /* 0x000fc600000000de */
[----:B------:R-:W2:Y:S04]  /*12d0*/  LDG.E.64.CONSTANT R222, desc[UR4][R86.64+0x358] ;  /* 0x0003580456de7981 */ /* 0x000ea8000c1e9b00 */
[----:B------:R-:W2:Y:S01]  /*12e0*/  LDG.E.64.CONSTANT R86, desc[UR4][R86.64+0x3a0] ;  /* 0x0003a00456567981 */ /* 0x000ea2000c1e9b00 */
[C---:B------:R-:W-:Y:S02]  /*12f0*/  DFMA R140, R80.reuse, R140, RZ ;  /* 0x0000008c508c722b */ /* 0x040fe400000000ff */
[C---:B------:R-:W-:Y:S02]  /*1300*/  DFMA R142, R80.reuse, R142, RZ ;  /* 0x0000008e508e722b */ /* 0x040fe400000000ff */
[----:B------:R-:W-:Y:S02]  /*1310*/  DFMA R144, R80, R144, RZ ;  /* 0x000000905090722b */ /* 0x000fe400000000ff */
[----:B------:R-:W-:-:S02]  /*1320*/  DFMA R118, R88, R118, R200 ;  /* 0x000000765876722b */ /* 0x000fc400000000c8 */
[C---:B------:R-:W-:Y:S02]  /*1330*/  DFMA R120, R88.reuse, R120, R206 ;  /* 0x000000785878722b */ /* 0x040fe400000000ce */
[C---:B------:R-:W-:Y:S02]  /*1340*/  DFMA R122, R88.reuse, R122, R210 ;  /* 0x0000007a587a722b */ /* 0x040fe400000000d2 */
[----:B------:R-:W-:Y:S02]  /*1350*/  DFMA R124, R88, R124, R220 ;  /* 0x0000007c587c722b */ /* 0x000fe400000000dc */
[C---:B------:R-:W-:Y:S02]  /*1360*/  DFMA R118, R82.reuse, R132, R118 ;  /* 0x000000845276722b */ /* 0x040fe40000000076 */
[C---:B------:R-:W-:Y:S02]  /*1370*/  DFMA R120, R82.reuse, R134, R120 ;  /* 0x000000865278722b */ /* 0x040fe40000000078 */
[----:B------:R-:W-:Y:S01]  /*1380*/  DFMA R122, R82, R136, R122 ;  /* 0x00000088527a722b */ /* 0x000fe2000000007a */
[----:B------:R0:W-:Y:S04]  /*1390*/  STS.64 [R78], R100 ;  /* 0x000000644e007388 */ /* 0x0001e80000000a00 */
[----:B------:R0:W-:Y:S04]  /*13a0*/  STS.64 [R78+0x548], R102 ;  /* 0x000548664e007388 */ /* 0x0001e80000000a00 */
[----:B------:R0:W-:Y:S04]  /*13b0*/  STS.64 [R78+0x1a68], R118 ;  /* 0x001a68764e007388 */ /* 0x0001e80000000a00 */
[----:B------:R0:W-:Y:S04]  /*13c0*/  STS.64 [R78+0x1fb0], R120 ;  /* 0x001fb0784e007388 */ /* 0x0001e80000000a00 */
[----:B------:R0:W-:Y:S01]  /*13d0*/  STS.64 [R78+0x24f8], R122 ;  /* 0x0024f87a4e007388 */ /* 0x0001e20000000a00 */
[----:B------:R-:W-:-:S02]  /*13e0*/  DFMA R104, R88, R110, R104 ;  /* 0x0000006e5868722b */ /* 0x000fc40000000068 */
[C---:B------:R-:W-:Y:S02]  /*13f0*/  DFMA R106, R88.reuse, R114, R106 ;  /* 0x00000072586a722b */ /* 0x040fe4000000006a */
[----:B------:R-:W-:-:S04]  /*1400*/  DFMA R108, R88, R116, R108 ;  /* 0x00000074586c722b */ /* 0x000fc8000000006c */
[C---:B------:R-:W-:Y:S02]  /*1410*/  DFMA R104, R82.reuse, R112, R104 ;  /* 0x000000705268722b */ /* 0x040fe40000000068 */
[C---:B------:R-:W-:Y:S02]  /*1420*/  DFMA R106, R82.reuse, R128, R106 ;  /* 0x00000080526a722b */ /* 0x040fe4000000006a */
[----:B------:R-:W-:-:S03]  /*1430*/  DFMA R108, R82, R130, R108 ;  /* 0x00000082526c722b */ /* 0x000fc6000000006c */
[----:B------:R0:W-:Y:S04]  /*1440*/  STS.64 [R78+0xa90], R104 ;  /* 0x000a90684e007388 */ /* 0x0001e80000000a00 */
[----:B------:R0:W-:Y:S04]  /*1450*/  STS.64 [R78+0xfd8], R106 ;  /* 0x000fd86a4e007388 */ /* 0x0001e80000000a00 */
[----:B------:R0:W-:Y:S01]  /*1460*/  STS.64 [R78+0x1520], R108 ;  /* 0x0015206c4e007388 */ /* 0x0001e20000000a00 */
[----:B----4-:R-:W-:Y:S02]  /*1470*/  DFMA R146, R80, R146, RZ ;  /* 0x000000925092722b */ /* 0x010fe400000000ff */
[----:B---3--:R-:W-:-:S02]  /*1480*/  DFMA R142, R90, R150, R142 ;  /* 0x000000965a8e722b */ /* 0x008fc4000000008e */
[C---:B--2---:R-:W-:Y:S02]  /*1490*/  DFMA R140, R90.reuse, R148, R140 ;  /* 0x000000945a8c722b */ /* 0x044fe4000000008c */
        /* <DEDUP_REMOVED lines=35> */
[----:B------:R0:W-:Y:S02]  /*16d0*/  STS.64 [R78+0x3f60], R86 ;  /* 0x003f60564e007388 */ /* 0x0001e40000000a00 */
.L_x_780:
[----:B------:R-:W-:Y:S05]  /*16e0*/  BSYNC.RECONVERGENT B0 ;  /* 0x0000000000007941 */ /* 0x000fea0003800200 */
.L_x_779:
        /* <DEDUP_REMOVED lines=72> */
[----:B--2---:R-:W-:Y:S02]  /*1b70*/  DFMA R182, R182, R116, R166 ;  /* 0x00000074b6b6722b */ /* 0x004fe400000000a6 */
[----:B------:R-:W2:Y:S06]  /*1b80*/  LDG.E.64.CONSTANT R166, desc[UR4][R82.64+0x248] ;  /* 0x0002480452a67981 */ /* 0x000eac000c1e9b00 */
[----:B---3--:R-:W-:Y:S02]  /*1b90*/  DFMA R190, R190, R130, R182 ;  /* 0x00000082bebe722b */ /* 0x008fe400000000b6 */
[----:B------:R-:W3:Y:S01]  /*1ba0*/  LDG.E.64.CONSTANT R182, desc[UR4][R82.64+0x250] ;  /* 0x0002500452b67981 */ /* 0x000ee2000c1e9b00 */
[----:B----4-:R-:W-:-:S05]  /*1bb0*/  DFMA R202, R202, R104, RZ ;  /* 0x00000068caca722b */ /* 0x010fca00000000ff */
[----:B------:R-:W-:Y:S02]  /*1bc0*/  DFMA R200, R200, R142, R190 ;  /* 0x0000008ec8c8722b */ /* 0x000fe400000000be */
[----:B------:R-:W4:Y:S01]  /*1bd0*/  LDG.E.64.CONSTANT R190, desc[UR4][R82.64+0x258] ;  /* 0x0002580452be7981 */ /* 0x000f22000c1e9b00 */
[----:B------:R-:W-:-:S03]  /*1be0*/  DFMA R80, R80, R116, R202 ;  /* 0x000000745050722b */ /* 0x000fc600000000ca */
[----:B------:R-:W4:Y:S02]  /*1bf0*/  LDG.E.64.CONSTANT R202, desc[UR4][R82.64+0x190] ;  /* 0x0001900452ca7981 */ /* 0x000f24000c1e9b00 */
[----:B------:R-:W-:Y:S02]  /*1c00*/  DFMA R198, R198, R144, R200 ;  /* 0x00000090c6c6722b */ /* 0x000fe400000000c8 */
[----:B------:R-:W4:Y:S01]  /*1c10*/  LDG.E.64.CONSTANT R200, desc[UR4][R82.64+0x260] ;  /* 0x0002600452c87981 */ /* 0x000f22000c1e9b00 */
[----:B------:R-:W-:Y:S02]  /*1c20*/  DFMA R78, R78, R130, R80 ;  /* 0x000000824e4e722b */ /* 0x000fe40000000050 */
[-C--:B------:R-:W-:Y:S01]  /*1c30*/  DFMA R226, R226, R104.reuse, RZ ;  /* 0x00000068e2e2722b */ /* 0x080fe200000000ff */
[----:B------:R-:W-:Y:S01]  /*1c40*/  LDS.64 R80, [R2+0x340] ;  /* 0x0003400002507984 */ /* 0x000fe20000000a00 */
[----:B------:R-:W-:-:S04]  /*1c50*/  DFMA R228, R228, R104, RZ ;  /* 0x00000068e4e4722b */ /* 0x000fc800000000ff */
[----:B------:R-:W-:Y:S02]  /*1c60*/  DFMA R234, R234, R142, R78 ;  /* 0x0000008eeaea722b */ /* 0x000fe4000000004e */
[-C--:B------:R-:W-:Y:S02]  /*1c70*/  DFMA R78, R230, R116.reuse, R226 ;  /* 0x00000074e64e722b */ /* 0x080fe400000000e2 */
[----:B------:R-:W-:Y:S01]  /*1c80*/  LDS.64 R226, [R2+0x270] ;  /* 0x0002700002e27984 */ /* 0x000fe20000000a00 */
[----:B------:R-:W-:-:S03]  /*1c90*/  DFMA R230, R84, R116, R228 ;  /* 0x0000007454e6722b */ /* 0x000fc600000000e4 */
[----:B------:R-:W0:Y:S01]  /*1ca0*/  LDS.64 R228, [R2+0x208] ;  /* 0x0002080002e47984 */ /* 0x000e220000000a00 */
[----:B------:R-:W-:-:S03]  /*1cb0*/  DFMA R236, R236, R104, RZ ;  /* 0x00000068ecec722b */ /* 0x000fc600000000ff */
[----:B------:R-:W1:Y:S05]  /*1cc0*/  LDS.64 R84, [R2+0x2d8] ;  /* 0x0002d80002547984 */ /* 0x000e6a0000000a00 */
[----:B------:R-:W-:Y:S02]  /*1cd0*/  DFMA R232, R232, R116, R236 ;  /* 0x00000074e8e8722b */ /* 0x000fe400000000ec */
[----:B------:R-:W-:Y:S01]  /*1ce0*/  DFMA R86, R86, R144, R234 ;  /* 0x000000905656722b */ /* 0x000fe200000000ea */
[----:B------:R-:W4:Y:S04]  /*1cf0*/  LDG.E.64.CONSTANT R236, desc[UR4][R82.64+0x390] ;  /* 0x0003900452ec7981 */ /* 0x000f28000c1e9b00 */
[----:B------:R-:W4:Y:S01]  /*1d00*/  LDG.E.64.CONSTANT R234, desc[UR4][R82.64+0x2c0] ;  /* 0x0002c00452ea7981 */ /* 0x000f22000c1e9b00 */
[----:B------:R-:W-:-:S02]  /*1d10*/  DFMA R88, R88, R130, R232 ;  /* 0x000000825858722b */ /* 0x000fc400000000e8 */
[-C--:B------:R-:W-:Y:S01]  /*1d20*/  DFMA R78, R90, R130.reuse, R78 ;  /* 0x000000825a4e722b */ /* 0x080fe2000000004e */
[----:B------:R-:W4:Y:S01]  /*1d30*/  LDG.E.64.CONSTANT R232, desc[UR4][R82.64+0x308] ;  /* 0x0003080452e87981 */ /* 0x000f22000c1e9b00 */
[----:B------:R-:W-:-:S03]  /*1d40*/  DFMA R92, R92, R130, R230 ;  /* 0x000000825c5c722b */ /* 0x000fc600000000e6 */
[----:B------:R-:W4:Y:S04]  /*1d50*/  LDG.E.64.CONSTANT R90, desc[UR4][R82.64+0x158] ;  /* 0x00015804525a7981 */ /* 0x000f28000c1e9b00 */
[----:B------:R-:W4:Y:S01]  /*1d60*/  LDG.E.64.CONSTANT R230, desc[UR4][R82.64+0x350] ;  /* 0x0003500452e67981 */ /* 0x000f22000c1e9b00 */
[----:B------:R-:W-:-:S03]  /*1d70*/  DFMA R88, R98, R142, R88 ;  /* 0x0000008e6258722b */ /* 0x000fc60000000058 */
[----:B------:R-:W4:Y:S01]  /*1d80*/  LDG.E.64.CONSTANT R98, desc[UR4][R82.64+0x278] ;  /* 0x0002780452627981 */ /* 0x000f22000c1e9b00 */
[-C--:B0-----:R-:W-:Y:S02]  /*1d90*/  DFMA R94, R94, R228.reuse, R198 ;  /* 0x000000e45e5e722b */ /* 0x081fe400000000c6 */
[----:B------:R-:W-:Y:S01]  /*1da0*/  DFMA R86, R96, R228, R86 ;  /* 0x000000e46056722b */ /* 0x000fe20000000056 */
[----:B------:R-:W4:Y:S01]  /*1db0*/  LDG.E.64.CONSTANT R198, desc[UR4][R82.64+0x300] ;  /* 0x0003000452c67981 */ /* 0x000f22000c1e9b00 */
[-C--:B------:R-:W-:Y:S02]  /*1dc0*/  DFMA R78, R100, R142.reuse, R78 ;  /* 0x0000008e644e722b */ /* 0x080fe4000000004e */
[----:B------:R-:W-:Y:S01]  /*1dd0*/  DFMA R92, R102, R142, R92 ;  /* 0x0000008e665c722b */ /* 0x000fe2000000005c */
[----:B------:R-:W4:Y:S01]  /*1de0*/  LDG.E.64.CONSTANT R96, desc[UR4][R82.64+0x230] ;  /* 0x0002300452607981 */ /* 0x000f22000c1e9b00 */
[-C--:B------:R-:W-:Y:S02]  /*1df0*/  DFMA R94, R106, R226.reuse, R94 ;  /* 0x000000e26a5e722b */ /* 0x080fe4000000005e */
[----:B------:R-:W-:Y:S01]  /*1e00*/  DFMA R86, R108, R226, R86 ;  /* 0x000000e26c56722b */ /* 0x000fe20000000056 */
[----:B------:R-:W4:Y:S01]  /*1e10*/  LDG.E.64.CONSTANT R106, desc[UR4][R82.64+0x1f0] ;  /* 0x0001f004526a7981 */ /* 0x000f22000c1e9b00 */
[----:B------:R-:W-:-:S03]  /*1e20*/  DFMA R88, R110, R144, R88 ;  /* 0x000000906e58722b */ /* 0x000fc60000000058 */
[----:B------:R-:W4:Y:S01]  /*1e30*/  LDG.E.64.CONSTANT R110, desc[UR4][R82.64+0x160] ;  /* 0x00016004526e7981 */ /* 0x000f22000c1e9b00 */
[----:B------:R-:W-:-:S03]  /*1e40*/  DFMA R146, R146, R104, RZ ;  /* 0x000000689292722b */ /* 0x000fc600000000ff */
[----:B------:R-:W4:Y:S01]  /*1e50*/  LDG.E.64.CONSTANT R108, desc[UR4][R82.64+0x1a8] ;  /* 0x0001a804526c7981 */ /* 0x000f22000c1e9b00 */
[----:B------:R-:W-:-:S03]  /*1e60*/  DFMA R148, R148, R104, RZ ;  /* 0x000000689494722b */ /* 0x000fc600000000ff */
        /* <DEDUP_REMOVED lines=11> */
[----:B------:R-:W-:-:S03]  /*1f20*/  DFMA R150, R150, R104, RZ ;  /* 0x000000689696722b */ /* 0x000fc600000000ff */
[----:B------:R-:W4:Y:S01]  /*1f30*/  LDG.E.64.CONSTANT R100, desc[UR4][R82.64+0x280] ;  /* 0x0002800452647981 */ /* 0x000f22000c1e9b00 */
        /* <DEDUP_REMOVED lines=50> */
[----:B------:R-:W3:Y:S06]  /*2260*/  LDG.E.64.CONSTANT R166, desc[UR4][R82.64+0x2e8] ;  /* 0x0002e80452a67981 */ /* 0x000eec000c1e9b00 */
[----:B----4-:R-:W-:-:S02]  /*2270*/  DFMA R190, R190, R142, R182 ;  /* 0x0000008ebebe722b */ /* 0x010fc400000000b6 */
[----:B------:R-:W4:Y:S01]  /*2280*/  LDG.E.64.CONSTANT R182, desc[UR4][R82.64+0x2f0] ;  /* 0x0002f00452b67981 */ /* 0x000f22000c1e9b00 */
[----:B------:R-:W-:-:S03]  /*2290*/  DFMA R202, R202, R228, R192 ;  /* 0x000000e4caca722b */ /* 0x000fc600000000c0 */
[----:B------:R-:W4:Y:S02]  /*22a0*/  LDG.E.64.CONSTANT R192, desc[UR4][R82.64+0x340] ;  /* 0x0003400452c07981 */ /* 0x000f24000c1e9b00 */
[----:B------:R-:W-:Y:S02]  /*22b0*/  DFMA R200, R200, R144, R190 ;  /* 0x00000090c8c8722b */ /* 0x000fe400000000be */
[----:B------:R-:W4:Y:S06]  /*22c0*/  LDG.E.64.CONSTANT R190, desc[UR4][R82.64+0x2f8] ;  /* 0x0002f80452be7981 */ /* 0x000f2c000c1e9b00 */
[----:B------:R-:W-:-:S02]  /*22d0*/  DFMA R210, R210, R228, R200 ;  /* 0x000000e4d2d2722b */ /* 0x000fc400000000c8 */
[----:B------:R-:W4:Y:S06]  /*22e0*/  LDG.E.64.CONSTANT R200, desc[UR4][R82.64+0x348] ;  /* 0x0003480452c87981 */ /* 0x000f2c000c1e9b00 */
[-C--:B------:R-:W-:Y:S02]  /*22f0*/  DFMA R224, R224, R226.reuse, R210 ;  /* 0x000000e2e0e0722b */ /* 0x080fe400000000d2 */
[----:B------:R-:W4:Y:S01]  /*2300*/  LDG.E.64.CONSTANT R210, desc[UR4][R82.64+0x398] ;  /* 0x0003980452d27981 */ /* 0x000f22000c1e9b00 */
[----:B------:R-:W-:-:S03]  /*2310*/  DFMA R212, R212, R226, R202 ;  /* 0x000000e2d4d4722b */ /* 0x000fc600000000ca */
[----:B------:R-:W4:Y:S04]  /*2320*/  LDG.E.64.CONSTANT R202, desc[UR4][R82.64+0x358] ;  /* 0x0003580452ca7981 */ /* 0x000f28000c1e9b00 */
[----:B------:R-:W4:Y:S01]  /*2330*/  LDG.E.64.CONSTANT R82, desc[UR4][R82.64+0x3a0] ;  /* 0x0003a00452527981 */ /* 0x000f22000c1e9b00 */
[-C--:B------:R-:W-:Y:S02]  /*2340*/  DFMA R114, R114, R104.reuse, RZ ;  /* 0x000000687272722b */ /* 0x080fe400000000ff */
[-C--:B------:R-:W-:Y:S02]  /*2350*/  DFMA R118, R118, R104.reuse, RZ ;  /* 0x000000687676722b */ /* 0x080fe400000000ff */
[-C--:B------:R-:W-:Y:S02]  /*2360*/  DFMA R120, R120, R104.reuse, RZ ;  /* 0x000000687878722b */ /* 0x080fe400000000ff */
[----:B------:R-:W-:-:S06]  /*2370*/  DFMA R122, R122, R104, RZ ;  /* 0x000000687a7a722b */ /* 0x000fcc00000000ff */
[-C--:B------:R-:W-:Y:S02]  /*2380*/  DFMA R120, R146, R116.reuse, R120 ;  /* 0x000000749278722b */ /* 0x080fe40000000078 */
[-C--:B------:R-:W-:Y:S02]  /*2390*/  DFMA R122, R148, R116.reuse, R122 ;  /* 0x00000074947a722b */ /* 0x080fe4000000007a */
[-C--:B------:R-:W-:Y:S02]  /*23a0*/  DFMA R114, R124, R116.reuse, R114 ;  /* 0x000000747c72722b */ /* 0x080fe40000000072 */
[----:B------:R-:W-:-:S06]  /*23b0*/  DFMA R118, R128, R116, R118 ;  /* 0x000000748076722b */ /* 0x000fcc0000000076 */
        /* <DEDUP_REMOVED lines=9> */
[----:B------:R-:W-:-:S04]  /*2450*/  DFMA R114, R188, R228, R114 ;  /* 0x000000e4bc72722b */ /* 0x000fc80000000072 */
[----:B------:R-:W-:-:S04]  /*2460*/  DFMA R122, R194, R228, R122 ;  /* 0x000000e4c27a722b */ /* 0x000fc8000000007a */
        /* <DEDUP_REMOVED lines=20> */
[----:B------:R1:W-:Y:S01]  /*25b0*/  STS.64 [R2+0xd0], R78 ;  /* 0x0000d04e02007388 */ /* 0x0003e20000000a00 */
[----:B--2---:R-:W-:-:S08]  /*25c0*/  DFMA R118, R152, R130, R118 ;  /* 0x000000829876722b */ /* 0x004fd00000000076 */
[----:B---3--:R-:W-:-:S08]  /*25d0*/  DFMA R118, R166, R142, R118 ;  /* 0x0000008ea676722b */ /* 0x008fd00000000076 */
[----:B----4-:R-:W-:Y:S02]  /*25e0*/  DFMA R118, R182, R144, R118 ;  /* 0x00000090b676722b */ /* 0x010fe40000000076 */
[----:B------:R-:W-:-:S06]  /*25f0*/  DFMA R120, R192, R228, R120 ;  /* 0x000000e4c078722b */ /* 0x000fcc0000000078 */
[----:B------:R-:W-:-:S08]  /*2600*/  DFMA R118, R190, R228, R118 ;  /* 0x000000e4be76722b */ /* 0x000fd00000000076 */
[-C--:B------:R-:W-:Y:S02]  /*2610*/  DFMA R118, R198, R226.reuse, R118 ;  /* 0x000000e2c676722b */ /* 0x080fe40000000076 */
[----:B------:R-:W-:-:S06]  /*2620*/  DFMA R120, R200, R226, R120 ;  /* 0x000000e2c878722b */ /* 0x000fcc0000000078 */
[-C--:B------:R-:W-:Y:S02]  /*2630*/  DFMA R118, R232, R84.reuse, R118 ;  /* 0x00000054e876722b */ /* 0x080fe40000000076 */
[-C--:B------:R-:W-:Y:S02]  /*2640*/  DFMA R120, R230, R84.reuse, R120 ;  /* 0x00000054e678722b */ /* 0x080fe40000000078 */
[----:B------:R-:W-:-:S04]  /*2650*/  DFMA R122, R210, R84, R122 ;  /* 0x00000054d27a722b */ /* 0x000fc8000000007a */
        /* <DEDUP_REMOVED lines=13> */
.L_x_782:
[----:B------:R-:W-:Y:S05]  /*2730*/  BSYNC.RECONVERGENT B0 ;  /* 0x0000000000007941 */ /* 0x000fea0003800200 */
.L_x_781:
[----:B------:R-:W2:Y:S01]  /*2740*/  LDG.E.64.CONSTANT R110, desc[UR4][R218.64+0x8] ;  /* 0x00000804da6e7981 */ /* 0x000ea2000c1e9b00 */
[----:B------:R-:W-:Y:S06]  /*2750*/  BAR.SYNC.DEFER_BLOCKING 0x0 ;  /* 0x0000000000007b1d */ /* 0x000fec0000010000 */
[----:B01----:R-:W3:Y:S04]  /*2760*/  LDG.E.64.CONSTANT R78, desc[UR4][R218.64+0x138] ;  /* 0x00013804da4e7981 */ /* 0x003ee8000c1e9b00 */
[----:B------:R-:W4:Y:S04]  /*2770*/  LDG.E.64.CONSTANT R80, desc[UR4][R218.64+0x180] ;  /* 0x00018004da507981 */ /* 0x000f28000c1e9b00 */
[----:B------:R-:W4:Y:S04]  /*2780*/  LDG.E.64.CONSTANT R84, desc[UR4][R218.64+0x140] ;  /* 0x00014004da547981 */ /* 0x000f28000c1e9b00 */
[----:B------:R-:W4:Y:S04]  /*2790*/  LDG.E.64.CONSTANT R86, desc[UR4][R218.64+0x188] ;  /* 0x00018804da567981 */ /* 0x000f28000c1e9b00 */
[----:B------:R-:W0:Y:S04]  /*27a0*/  LDS.64 R200, [R3] ;  /* 0x0000000003c87984 */ /* 0x000e280000000a00 */
[----:B------:R-:W1:Y:S04]  /*27b0*/  LDS.64 R198, [R3+0x8] ;  /* 0x0000080003c67984 */ /* 0x000e680000000a00 */
[----:B------:R-:W4:Y:S04]  /*27c0*/  LDG.E.64.CONSTANT R82, desc[UR4][R218.64+0x1c8] ;  /* 0x0001c804da527981 */ /* 0x000f28000c1e9b00 */
[----:B------:R-:W1:Y:S04]  /*27d0*/  LDS.64 R210, [R3+0x10] ;  /* 0x0000100003d27984 */ /* 0x000e680000000a00 */
[----:B------:R-:W4:Y:S04]  /*27e0*/  LDG.E.64.CONSTANT R90, desc[UR4][R218.64+0x148] ;  /* 0x00014804da5a7981 */ /* 0x000f28000c1e9b00 */
[----:B------:R-:W4:Y:S04]  /*27f0*/  LDG.E.64.CONSTANT R92, desc[UR4][R218.64+0x190] ;  /* 0x00019004da5c7981 */ /* 0x000f28000c1e9b00 */
        /* <DEDUP_REMOVED lines=8> */
[----:B------:R-:W4:Y:S01]  /*2880*/  LDG.E.64.CONSTANT R100, desc[UR4][R218.64+0x1e0] ;  /* 0x0001e004da647981 */ /* 0x000f22000c1e9b00 */
[----:B0----5:R-:W-:-:S03]  /*2890*/  DFMA R108, R248, R200, RZ ;  /* 0x000000c8f86c722b */ /* 0x021fc600000000ff */
[----:B------:R-:W0:Y:S01]  /*28a0*/  LDS.64 R240, [R3+0x28] ;  /* 0x0000280003f07984 */ /* 0x000e220000000a00 */
[----:B------:R-:W-:Y:S02]  /*28b0*/  CS2R R188, SRZ ;  /* 0x0000000000bc7805 */ /* 0x000fe4000001ff00 */
[----:B------:R-:W-:Y:S01]  /*28c0*/  CS2R R190, SRZ ;  /* 0x0000000000be7805 */ /* 0x000fe2000001ff00 */
[----:B------:R-:W4:Y:S04]  /*28d0*/  LDG.E.64.CONSTANT R106, desc[UR4][R218.64+0x1e8] ;  /* 0x0001e804da6a7981 */ /* 0x000f28000c1e9b00 */
[----:B------:R-:W0:Y:S04]  /*28e0*/  LDS.64 R238, [R3+0x30] ;  /* 0x0000300003ee7984 */ /* 0x000e280000000a00 */
[----:B------:R-:W4:Y:S04]  /*28f0*/  @!P0 LDG.E.64.CONSTANT R188, desc[UR4][R204.64+0x20] ;  /* 0x00002004ccbc8981 */ /* 0x000f28000c1e9b00 */
[----:B------:R-:W4:Y:S01]  /*2900*/  @!P0 LDG.E.64.CONSTANT R190, desc[UR4][R204.64+0x28] ;  /* 0x00002804ccbe8981 */ /* 0x000f22000c1e9b00 */
[----:B------:R-:W-:-:S03]  /*2910*/  CS2R R192, SRZ ;  /* 0x0000000000c07805 */ /* 0x000fc6000001ff00 */
[----:B------:R-:W4:Y:S04]  /*2920*/  LDG.E.64.CONSTANT R112, desc[UR4][R218.64+0x288] ;  /* 0x00028804da707981 */ /* 0x000f28000c1e9b00 */
[----:B------:R-:W2:Y:S04]  /*2930*/  LDS.64 R224, [R3+0x38] ;  /* 0x0000380003e07984 */ /* 0x000ea80000000a00 */
[----:B------:R-:W4:Y:S04]  /*2940*/  LDG.E.64.CONSTANT R116, desc[UR4][R218.64+0x248] ;  /* 0x00024804da747981 */ /* 0x000f28000c1e9b00 */
[----:B------:R-:W4:Y:S04]  /*2950*/  LDG.E.64.CONSTANT R118, desc[UR4][R218.64+0x290] ;  /* 0x00029004da767981 */ /* 0x000f28000c1e9b00 */
[----:B------:R-:W4:Y:S04]  /*2960*/  @!P0 LDG.E.64.CONSTANT R192, desc[UR4][R204.64+0x30] ;  /* 0x00003004ccc08981 */ /* 0x000f28000c1e9b00 */
[----:B------:R-:W4:Y:S04]  /*2970*/  LDG.E.64.CONSTANT R122, desc[UR4][R218.64+0x250] ;  /* 0x00025004da7a7981 */ /* 0x000f28000c1e9b00 */
[----:B------:R-:W4:Y:S04]  /*2980*/  LDG.E.64.CONSTANT R124, desc[UR4][R218.64+0x298] ;  /* 0x00029804da7c7981 */ /* 0x000f28000c1e9b00 */
[----:B------:R-:W2:Y:S04]  /*2990*/  LDS.64 R226, [R3+0x40] ;  /* 0x0000400003e27984 */ /* 0x000ea80000000a00 */
[----:B------:R-:W4:Y:S01]  /*29a0*/  LDG.E.64.CONSTANT R130, desc[UR4][R218.64+0x2a0] ;  /* 0x0002a004da827981 */ /* 0x000f22000c1e9b00 */
[----:B------:R-:W-:-:S02]  /*29b0*/  DFMA R142, R12, R200, RZ ;  /* 0x000000c80c8e722b */ /* 0x000fc400000000ff */
[-C--:B------:R-:W-:Y:S01]  /*29c0*/  DFMA R144, R28, R200.reuse, RZ ;  /* 0x000000c81c90722b */ /* 0x080fe200000000ff */
[----:B------:R-:W4:Y:S01]  /*29d0*/  LDG.E.64.CONSTANT R134, desc[UR4][R218.64+0x260] ;  /* 0x00026004da867981 */ /* 0x000f22000c1e9b00 */
[----:B------:R-:W-:Y:S01]  /*29e0*/  DFMA R150, R44, R200, RZ ;  /* 0x000000c82c96722b */ /* 0x000fe200000000ff */
[----:B------:R-:W-:Y:S02]  /*29f0*/  R2UR UR6, R126 ;  /* 0x000000007e0672ca */ /* 0x000fe400000e0000 */
[----:B------:R-:W4:Y:S01]  /*2a00*/  LDG.E.64.CONSTANT R136, desc[UR4][R218.64+0x2a8] ;  /* 0x0002a804da887981 */ /* 0x000f22000c1e9b00 */
[----:B------:R-:W-:-:S03]  /*2a10*/  R2UR UR7, R127 ;  /* 0x000000007f0772ca */ /* 0x000fc600000e0000 */
[----:B------:R-:W4:Y:S01]  /*2a20*/  LDG.E.64.CONSTANT R126, desc[UR4][R218.64+0x210] ;  /* 0x00021004da7e7981 */ /* 0x000f22000c1e9b00 */
[-C--:B-1----:R-:W-:Y:S02]  /*2a30*/  DFMA R148, R14, R198.reuse, R142 ;  /* 0x000000c60e94722b */ /* 0x082fe4000000008e */
[-C--:B------:R-:W-:Y:S01]  /*2a40*/  DFMA R154, R30, R198.reuse, R144 ;  /* 0x000000c61e9a722b */ /* 0x080fe20000000090 */
[----:B------:R-:W4:Y:S01]  /*2a50*/  LDG.E.64.CONSTANT R142, desc[UR4][R218.64+0x268] ;  /* 0x00026804da8e7981 */ /* 0x000f22000c1e9b00 */
[----:B------:R-:W-:-:S03]  /*2a60*/  DFMA R162, R46, R198, R150 ;  /* 0x000000c62ea2722b */ /* 0x000fc60000000096 */
[----:B------:R-:W4:Y:S01]  /*2a70*/  LDG.E.64.CONSTANT R144, desc[UR4][R218.64+0x2b0] ;  /* 0x0002b004da907981 */ /* 0x000f22000c1e9b00 */
[-C--:B------:R-:W-:Y:S02]  /*2a80*/  DFMA R152, R16, R210.reuse, R148 ;  /* 0x000000d21098722b */ /* 0x080fe40000000094 */
[-C--:B------:R-:W-:Y:S01]  /*2a90*/  DFMA R154, R32, R210.reuse, R154 ;  /* 0x000000d2209a722b */ /* 0x080fe2000000009a */
[----:B------:R-:W4:Y:S01]  /*2aa0*/  LDG.E.64.CONSTANT R148, desc[UR4][R218.64+0x2b8] ;  /* 0x0002b804da947981 */ /* 0x000f22000c1e9b00 */
[----:B------:R-:W-:Y:S01]  /*2ab0*/  DFMA R168, R48, R210, R162 ;  /* 0x000000d230a8722b */ /* 0x000fe200000000a2 */
[----:B------:R-:W1:Y:S02]  /*2ac0*/  LDC.64 R220, c[0x0][0x390] ;  /* 0x0000e400ffdc7b82 */ /* 0x000e640000000a00 */
[----:B------:R-:W4:Y:S04]  /*2ad0*/  LDG.E.64.CONSTANT R138, desc[UR4][R218.64+0x220] ;  /* 0x00022004da8a7981 */ /* 0x000f28000c1e9b00 */
[----:B------:R-:W4:Y:S04]  /*2ae0*/  LDG.E.64.CONSTANT R206, desc[UR4][R218.64+0x280] ;  /* 0x00028004dace7981 */ /* 0x000f28000c1e9b00 */
[----:B------:R-:W4:Y:S01]  /*2af0*/  LDG.E.64.CONSTANT R194, desc[UR4][R218.64+0x2c8] ;  /* 0x0002c804dac27981 */ /* 0x000f22000c1e9b00 */
[----:B------:R-:W-:-:S02]  /*2b00*/  DFMA R164, R18, R234, R152 ;  /* 0x000000ea12a4722b */ /* 0x000fc40000000098 */
[-C--:B------:R-:W-:Y:S01]  /*2b10*/  DFMA R166, R34, R234.reuse, R154 ;  /* 0x000000ea22a6722b */ /* 0x080fe2000000009a */
[----:B------:R-:W4:Y:S01]  /*2b20*/  LDG.E.64.CONSTANT R152, desc[UR4][R218.64+0x278] ;  /* 0x00027804da987981 */ /* 0x000f22000c1e9b00 */
[----:B------:R-:W-:-:S03]  /*2b30*/  DFMA R168, R50, R234, R168 ;  /* 0x000000ea32a8722b */ /* 0x000fc600000000a8 */
[----:B------:R-:W4:Y:S01]  /*2b40*/  LDG.E.64.CONSTANT R154, desc[UR4][R218.64+0x2c0] ;  /* 0x0002c004da9a7981 */ /* 0x000f22000c1e9b00 */
[----:B------:R-:W-:-:S03]  /*2b50*/  DFMA R164, R20, R232, R164 ;  /* 0x000000e814a4722b */ /* 0x000fc600000000a4 */
[----:B------:R-:W4:Y:S01]  /*2b60*/  LDG.E.64.CONSTANT R208, desc[UR4][R218.64+0x238] ;  /* 0x00023804dad07981 */ /* 0x000f22000c1e9b00 */
[-C--:B------:R-:W-:Y:S02]  /*2b70*/  DFMA R166, R36, R232.reuse, R166 ;  /* 0x000000e824a6722b */ /* 0x080fe400000000a6 */
[----:B------:R-:W-:Y:S01]  /*2b80*/  DFMA R168, R52, R232, R168 ;  /* 0x000000e834a8722b */ /* 0x000fe200000000a8 */
[----:B------:R-:W-:Y:S02]  /*2b90*/  CS2R R196, SRZ ;  /* 0x0000000000c47805 */ /* 0x000fe4000001ff00 */
[----:B------:R-:W-:Y:S01]  /*2ba0*/  CS2R R222, SRZ ;  /* 0x0000000000de7805 */ /* 0x000fe2000001ff00 */
[-C--:B0-----:R-:W-:Y:S01]  /*2bb0*/  DFMA R164, R22, R240.reuse, R164 ;  /* 0x000000f016a4722b */ /* 0x081fe200000000a4 */
[----:B------:R-:W-:Y:S02]  /*2bc0*/  R2UR UR8, R160 ;  /* 0x00000000a00872ca */ /* 0x000fe400000e0000 */
[----:B------:R-:W-:Y:S01]  /*2bd0*/  R2UR UR9, R161 ;  /* 0x00000000a10972ca */ /* 0x000fe200000e0000 */
[-C--:B------:R-:W-:Y:S01]  /*2be0*/  DFMA R166, R38, R240.reuse, R166 ;  /* 0x000000f026a6722b */ /* 0x080fe200000000a6 */
[----:B------:R-:W-:Y:S01]  /*2bf0*/  R2UR UR10, R158 ;  /* 0x000000009e0a72ca */ /* 0x000fe200000e0000 */
[----:B------:R-:W-:Y:S01]  /*2c00*/  DFMA R168, R54, R240, R168 ;  /* 0x000000f036a8722b */ /* 0x000fe200000000a8 */
[----:B------:R-:W-:Y:S01]  /*2c10*/  R2UR UR11, R159 ;  /* 0x000000009f0b72ca */ /* 0x000fe200000e0000 */
[----:B------:R-:W4:Y:S04]  /*2c20*/  @!P0 LDG.E.64.CONSTANT R196, desc[UR4][R204.64+0x40] ;  /* 0x00004004ccc48981 */ /* 0x000f28000c1e9b00 */
[----:B------:R-:W4:Y:S01]  /*2c30*/  @!P0 LDG.E.64.CONSTANT R222, desc[UR4][R204.64+0x48] ;  /* 0x00004804ccde8981 */ /* 0x000f22000c1e9b00 */
[----:B------:R-:W-:-:S03]  /*2c40*/  CS2R R202, SRZ ;  /* 0x0000000000ca7805 */ /* 0x000fc6000001ff00 */
[----:B------:R-:W4:Y:S04]  /*2c50*/  LDG.E.64.CONSTANT R158, desc[UR4][R218.64+0x2d0] ;  /* 0x0002d004da9e7981 */ /* 0x000f28000c1e9b00 */
[----:B-1----:R-:W4:Y:S01]  /*2c60*/  LDG.E.64.CONSTANT R160, desc[UR4][R220.64+0x318] ;  /* 0x00031804dca07981 */ /* 0x002f22000c1e9b00 */
[-C--:B------:R-:W-:Y:S02]  /*2c70*/  DFMA R172, R24, R238.reuse, R164 ;  /* 0x000000ee18ac722b */ /* 0x080fe400000000a4 */
[----:B------:R-:W-:Y:S01]  /*2c80*/  DFMA R184, R40, R238, R166 ;  /* 0x000000ee28b8722b */ /* 0x000fe200000000a6 */
[----:B------:R-:W4:Y:S01]  /*2c90*/  LDG.E.64.CONSTANT R164, desc[UR4][R218.64+0x2d8] ;  /* 0x0002d804daa47981 */ /* 0x000f22000c1e9b00 */
[----:B--2---:R-:W-:-:S03]  /*2ca0*/  DFMA R114, R110, R198, R108 ;  /* 0x000000c66e72722b */ /* 0x004fc6000000006c */
[----:B------:R-:W2:Y:S04]  /*2cb0*/  LDG.E.64.CONSTANT R166, desc[UR4][R220.64+0x320] ;  /* 0x00032004dca67981 */ /* 0x000ea8000c1e9b00 */
[----:B------:R-:W2:Y:S01]  /*2cc0*/  LDG.E.64.CONSTANT R110, desc[UR4][R218.64+0x240] ;  /* 0x00024004da6e7981 */ /* 0x000ea2000c1e9b00 */
[----:B------:R-:W-:-:S03]  /*2cd0*/  DFMA R120, R242, R210, R114 ;  /* 0x000000d2f278722b */ /* 0x000fc60000000072 */
[----:B------:R-:W2:Y:S04]  /*2ce0*/  LDG.E.64.CONSTANT R108, desc[UR4][R218.64+0x1f8] ;  /* 0x0001f804da6c7981 */ /* 0x000ea8000c1e9b00 */
[----:B------:R-:W2:Y:S01]  /*2cf0*/  LDG.E.64.CONSTANT R114, desc[UR4][R218.64+0x200] ;  /* 0x00020004da727981 */ /* 0x000ea2000c1e9b00 */
[----:B------:R-:W-:-:S03]  /*2d00*/  DFMA R128, R250, R234, R120 ;  /* 0x000000eafa80722b */ /* 0x000fc60000000078 */
[----:B------:R-:W2:Y:S04]  /*2d10*/  @!P0 LDG.E.64.CONSTANT R202, desc[UR4][R204.64+0x38] ;  /* 0x00003804ccca8981 */ /* 0x000ea8000c1e9b00 */
[----:B------:R-:W2:Y:S01]  /*2d20*/  LDG.E.64.CONSTANT R120, desc[UR4][R218.64+0x208] ;  /* 0x00020804da787981 */ /* 0x000ea2000c1e9b00 */
[----:B------:R-:W-:Y:S01]  /*2d30*/  DFMA R132, R4, R232, R128 ;  /* 0x000000e80484722b */ /* 0x000fe20000000080 */
[----:B------:R-:W-:Y:S02]  /*2d40*/  R2UR UR12, R170 ;  /* 0x00000000aa0c72ca */ /* 0x000fe400000e0000 */
[----:B------:R-:W2:Y:S01]  /*2d50*/  LDG.E.64.CONSTANT R128, desc[UR4][R218.64+0x258] ;  /* 0x00025804da807981 */ /* 0x000ea2000c1e9b00 */
[----:B------:R-:W-:-:S03]  /*2d60*/  DFMA R182, R56, R238, R168 ;  /* 0x000000ee38b6722b */ /* 0x000fc600000000a8 */
[----:B------:R-:W2:Y:S01]  /*2d70*/  LDG.E.64.CONSTANT R168, desc[UR4][R220.64+0x368] ;  /* 0x00036804dca87981 */ /* 0x000ea2000c1e9b00 */
[----:B------:R-:W-:-:S03]  /*2d80*/  DFMA R140, R6, R240, R132 ;  /* 0x000000f0068c722b */ /* 0x000fc60000000084 */
[----:B------:R-:W2:Y:S01]  /*2d90*/  LDG.E.64.CONSTANT R132, desc[UR4][R218.64+0x218] ;  /* 0x00021804da847981 */ /* 0x000ea2000c1e9b00 */
[----:B------:R-:W-:Y:S01]  /*2da0*/  R2UR UR13, R171 ;  /* 0x00000000ab0d72ca */ /* 0x000fe200000e0000 */
[-C--:B------:R-:W-:Y:S02]  /*2db0*/  DFMA R172, R26, R224.reuse, R172 ;  /* 0x000000e01aac722b */ /* 0x080fe400000000ac */
[----:B------:R-:W-:Y:S01]  /*2dc0*/  DFMA R184, R42, R224, R184 ;  /* 0x000000e02ab8722b */ /* 0x000fe200000000b8 */
[----:B------:R-:W2:Y:S01]  /*2dd0*/  LDG.E.64.CONSTANT R170, desc[UR4][R218.64+0x2e0] ;  /* 0x0002e004daaa7981 */ /* 0x000ea2000c1e9b00 */
[----:B------:R-:W-:-:S03]  /*2de0*/  DFMA R146, R8, R238, R140 ;  /* 0x000000ee0892722b */ /* 0x000fc6000000008c */
[----:B------:R-:W2:Y:S04]  /*2df0*/  LDG.E.64.CONSTANT R140, desc[UR4][R218.64+0x228] ;  /* 0x00022804da8c7981 */ /* 0x000ea8000c1e9b00 */
[----:B------:R-:W2:Y:S01]  /*2e00*/  LDG.E.64.CONSTANT R174, desc[UR4][R220.64+0x370] ;  /* 0x00037004dcae7981 */ /* 0x000ea2000c1e9b00 */
[----:B------:R-:W-:-:S03]  /*2e10*/  DFMA R150, R10, R224, R146 ;  /* 0x000000e00a96722b */ /* 0x000fc60000000092 */
[----:B------:R-:W2:Y:S04]  /*2e20*/  LDG.E.64.CONSTANT R146, desc[UR4][R218.64+0x270] ;  /* 0x00027004da927981 */ /* 0x000ea8000c1e9b00 */
[----:B------:R-:W2:Y:S01]  /*2e30*/  LDG.E.64.CONSTANT R212, desc[UR4][R220.64+0x358] ;  /* 0x00035804dcd47981 */ /* 0x000ea2000c1e9b00 */
[----:B------:R-:W-:-:S03]  /*2e40*/  DFMA R162, R226, UR6, R150 ;  /* 0x00000006e2a27c2b */ /* 0x000fc60008000096 */
[----:B------:R-:W2:Y:S01]  /*2e50*/  LDG.E.64.CONSTANT R150, desc[UR4][R218.64+0x230] ;  /* 0x00023004da967981 */ /* 0x000ea2000c1e9b00 */
[-C--:B------:R-:W-:Y:S02]  /*2e60*/  DFMA R230, R60, R200.reuse, RZ ;  /* 0x000000c83ce6722b */ /* 0x080fe400000000ff */
[----:B------:R-:W-:Y:S01]  /*2e70*/  DFMA R228, R66, R200, RZ ;  /* 0x000000c842e4722b */ /* 0x000fe200000000ff */
[----:B------:R-:W-:Y:S01]  /*2e80*/  R2UR UR18, R214 ;  /* 0x00000000d61272ca */ /* 0x000fe200000e0000 */
[----:B------:R-:W-:Y:S01]  /*2e90*/  DMUL R156, R162, R156 ;  /* 0x0000009ca29c7228 */ /* 0x000fe20000000000 */
[----:B------:R-:W-:Y:S01]  /*2ea0*/  R2UR UR19, R215 ;  /* 0x00000000d71372ca */ /* 0x000fe200000e0000 */
[----:B------:R-:W2:Y:S01]  /*2eb0*/  LDG.E.64.CONSTANT R162, desc[UR4][R220.64+0x360] ;  /* 0x00036004dca27981 */ /* 0x000ea2000c1e9b00 */
[----:B------:R-:W-:Y:S02]  /*2ec0*/  DFMA R182, R58, R224, R182 ;  /* 0x000000e03ab6722b */ /* 0x000fe400000000b6 */
[C---:B------:R-:W-:Y:S01]  /*2ed0*/  DFMA R186, R226.reuse, UR8, R172 ;  /* 0x00000008e2ba7c2b */ /* 0x040fe200080000ac */
[----:B------:R-:W-:Y:S01]  /*2ee0*/  R2UR UR14, R246 ;  /* 0x00000000f60e72ca */ /* 0x000fe200000e0000 */
[----:B------:R-:W2:Y:S01]  /*2ef0*/  LDG.E.64.CONSTANT R172, desc[UR4][R220.64+0x328] ;  /* 0x00032804dcac7981 */ /* 0x000ea2000c1e9b00 */
[----:B------:R-:W-:-:S03]  /*2f00*/  DFMA R184, R226, UR10, R184 ;  /* 0x0000000ae2b87c2b */ /* 0x000fc600080000b8 */
[----:B------:R-:W-:Y:S01]  /*2f10*/  DFMA R182, R226, UR12, R182 ;  /* 0x0000000ce2b67c2b */ /* 0x000fe200080000b6 */
[----:B------:R-:W-:Y:S01]  /*2f20*/  R2UR UR15, R247 ;  /* 0x00000000f70f72ca */ /* 0x000fe200000e0000 */
[----:B------:R-:W-:Y:S01]  /*2f30*/  DMUL R176, R186, R176 ;  /* 0x000000b0bab07228 */ /* 0x000fe20000000000 */
[----:B------:R-:W-:Y:S01]  /*2f40*/  R2UR UR16, R244 ;  /* 0x00000000f41072ca */ /* 0x000fe200000e0000 */
[----:B------:R-:W2:Y:S01]  /*2f50*/  LDG.E.64.CONSTANT R186, desc[UR4][R220.64+0x378] ;  /* 0x00037804dcba7981 */ /* 0x000ea2000c1e9b00 */
[----:B------:R-:W-:-:S03]  /*2f60*/  DMUL R178, R184, R178 ;  /* 0x000000b2b8b27228 */ /* 0x000fc60000000000 */
[----:B------:R-:W-:Y:S01]  /*2f70*/  DMUL R180, R182, R180 ;  /* 0x000000b4b6b47228 */ /* 0x000fe20000000000 */
[----:B------:R-:W2:Y:S04]  /*2f80*/  LDG.E.64.CONSTANT R184, desc[UR4][R220.64+0x330] ;  /* 0x00033004dcb87981 */ /* 0x000ea8000c1e9b00 */
[----:B------:R-:W2:Y:S01]  /*2f90*/  LDG.E.64.CONSTANT R182, desc[UR4][R218.64+0x2e8] ;  /* 0x0002e804dab67981 */ /* 0x000ea2000c1e9b00 */
[-C--:B------:R-:W-:Y:S02]  /*2fa0*/  DFMA R230, R62, R198.reuse, R230 ;  /* 0x000000c63ee6722b */ /* 0x080fe400000000e6 */
[----:B------:R-:W-:Y:S01]  /*2fb0*/  DFMA R228, R68, R198, R228 ;  /* 0x000000c644e4722b */ /* 0x000fe200000000e4 */
[----:B------:R-:W-:Y:S01]  /*2fc0*/  R2UR UR17, R245 ;  /* 0x00000000f51172ca */ /* 0x000fe200000e0000 */
[----:B------:R-:W-:Y:S01]  /*2fd0*/  DFMA R214, R72, R200, RZ ;  /* 0x000000c848d6722b */ /* 0x000fe200000000ff */
[----:B------:R-:W-:Y:S01]  /*2fe0*/  CS2R R236, SRZ ;  /* 0x0000000000ec7805 */ /* 0x000fe2000001ff00 */
[----:B------:R-:W-:Y:S01]  /*2ff0*/  IMAD R216, R0, 0xa9, R216 ;  /* 0x000000a900d87824 */ /* 0x000fe200078e02d8 */
[----:B------:R-:W2:Y:S01]  /*3000*/  LDG.E.64.CONSTANT R242, desc[UR4][R218.64+0x310] ;  /* 0x00031004daf27981 */ /* 0x000ea2000c1e9b00 */
[----:B------:R-:W-:-:S02]  /*3010*/  DFMA R230, R64, R210, R230 ;  /* 0x000000d240e6722b */ /* 0x000fc400000000e6 */
[----:B------:R-:W-:Y:S01]  /*3020*/  DFMA R228, R70, R210, R228 ;  /* 0x000000d246e4722b */ /* 0x000fe200000000e4 */
[----:B------:R-:W2:Y:S01]  /*3030*/  @!P0 LDG.E.64.CONSTANT R236, desc[UR4][R204.64+0x50] ;  /* 0x00005004ccec8981 */ /* 0x000ea2000c1e9b00 */
[----:B------:R-:W-:-:S04]  /*3040*/  DFMA R214, R74, R198, R214 ;  /* 0x000000c64ad6722b */ /* 0x000fc800000000d6 */
[-C--:B---3--:R-:W-:Y:S02]  /*3050*/  DFMA R230, R78, R234.reuse, R230 ;  /* 0x000000ea4ee6722b */ /* 0x088fe400000000e6 */
[----:B----4-:R-:W-:Y:S02]  /*3060*/  DFMA R228, R80, R234, R228 ;  /* 0x000000ea50e4722b */ /* 0x010fe400000000e4 */
[----:B------:R-:W-:Y:S01]  /*3070*/  DFMA R214, R76, R210, R214 ;  /* 0x000000d24cd6722b */ /* 0x000fe200000000d6 */
[----:B------:R-:W3:Y:S03]  /*3080*/  LDG.E.64.CONSTANT R204, desc[UR4][R218.64+0x2f8] ;  /* 0x0002f804dacc7981 */ /* 0x000ee6000c1e9b00 */
[-C--:B------:R-:W-:Y:S02]  /*3090*/  DFMA R230, R84, R232.reuse, R230 ;  /* 0x000000e854e6722b */ /* 0x080fe400000000e6 */
[----:B------:R-:W-:-:S02]  /*30a0*/  DFMA R228, R86, R232, R228 ;  /* 0x000000e856e4722b */ /* 0x000fc400000000e4 */
        /* <DEDUP_REMOVED lines=9> */
[----:B------:R-:W-:-:S04]  /*3140*/  DFMA R214, R100, R238, R214 ;  /* 0x000000ee64d6722b */ /* 0x000fc800000000d6 */
[C---:B------:R-:W-:Y:S02]  /*3150*/  DFMA R230, R226.reuse, UR14, R230 ;  /* 0x0000000ee2e67c2b */ /* 0x040fe400080000e6 */
[----:B------:R-:W-:Y:S02]  /*3160*/  DFMA R228, R226, UR16, R228 ;  /* 0x00000010e2e47c2b */ /* 0x000fe400080000e4 */
[----:B------:R-:W-:-:S04]  /*3170*/  DFMA R214, R106, R224, R214 ;  /* 0x000000e06ad6722b */ /* 0x000fc800000000d6 */
[----:B------:R-:W-:Y:S02]  /*3180*/  DMUL R188, R230, R188 ;  /* 0x000000bce6bc7228 */ /* 0x000fe40000000000 */
[----:B------:R-:W-:Y:S02]  /*3190*/  DMUL R190, R228, R190 ;  /* 0x000000bee4be7228 */ /* 0x000fe40000000000 */
[----:B------:R-:W-:Y:S02]  /*31a0*/  DFMA R230, R112, R200, RZ ;  /* 0x000000c870e6722b */ /* 0x000fe400000000ff */
[----:B------:R-:W-:-:S06]  /*31b0*/  DFMA R214, R226, UR18, R214 ;  /* 0x00000012e2d67c2b */ /* 0x000fcc00080000d6 */
[----:B------:R-:W-:Y:S02]  /*31c0*/  DFMA R230, R118, R198, R230 ;  /* 0x000000c676e6722b */ /* 0x000fe400000000e6 */
[----:B------:R-:W-:-:S06]  /*31d0*/  DMUL R192, R214, R192 ;  /* 0x000000c0d6c07228 */ /* 0x000fcc0000000000 */
[----:B------:R-:W-:-:S08]  /*31e0*/  DFMA R230, R124, R210, R230 ;  /* 0x000000d27ce6722b */ /* 0x000fd000000000e6 */
[----:B------:R-:W-:-:S08]  /*31f0*/  DFMA R230, R130, R234, R230 ;  /* 0x000000ea82e6722b */ /* 0x000fd000000000e6 */
[----:B------:R-:W-:-:S08]  /*3200*/  DFMA R230, R136, R232, R230 ;  /* 0x000000e888e6722b */ /* 0x000fd000000000e6 */
[----:B------:R-:W-:Y:S01]  /*3210*/  DFMA R230, R144, R240, R230 ;  /* 0x000000f090e6722b */ /* 0x000fe200000000e6 */
[----:B------:R-:W-:Y:S02]  /*3220*/  R2UR UR22, R206 ;  /* 0x00000000ce1672ca */ /* 0x000fe400000e0000 */
[----:B------:R-:W-:Y:S02]  /*3230*/  R2UR UR23, R207 ;  /* 0x00000000cf1772ca */ /* 0x000fe400000e0000 */
[----:B------:R-:W-:-:S03]  /*3240*/  R2UR UR24, R194 ;  /* 0x00000000c21872ca */ /* 0x000fc600000e0000 */
[----:B------:R-:W-:Y:S01]  /*3250*/  DFMA R230, R148, R238, R230 ;  /* 0x000000ee94e6722b */ /* 0x000fe200000000e6 */
[----:B------:R-:W-:Y:S02]  /*3260*/  R2UR UR25, R195 ;  /* 0x00000000c31972ca */ /* 0x000fe400000e0000 */
[----:B------:R-:W-:-:S05]  /*3270*/  R2UR UR20, R208 ;  /* 0x00000000d01472ca */ /* 0x000fca00000e0000 */
[----:B------:R-:W-:Y:S01]  /*3280*/  DFMA R230, R154, R224, R230 ;  /* 0x000000e09ae6722b */ /* 0x000fe200000000e6 */
[----:B------:R-:W-:Y:S02]  /*3290*/  R2UR UR21, R209 ;  /* 0x00000000d11572ca */ /* 0x000fe400000e0000 */
[----:B------:R-:W4:Y:S05]  /*32a0*/  LDG.E.64.CONSTANT R208, desc[UR4][R220.64+0x388] ;  /* 0x00038804dcd07981 */ /* 0x000f2a000c1e9b00 */
[----:B------:R-:W-:-:S08]  /*32b0*/  DFMA R230, R226, UR24, R230 ;  /* 0x00000018e2e67c2b */ /* 0x000fd000080000e6 */
[----:B------:R-:W-:Y:S02]  /*32c0*/  DMUL R222, R230, R222 ;  /* 0x000000dee6de7228 */ /* 0x000fe40000000000 */
[-C--:B------:R-:W-:Y:S02]  /*32d0*/  DFMA R230, R160, R200.reuse, RZ ;  /* 0x000000c8a0e6722b */ /* 0x080fe400000000ff */
[-C--:B--2---:R-:W-:Y:S02]  /*32e0*/  DFMA R228, R110, R200.reuse, RZ ;  /* 0x000000c86ee4722b */ /* 0x084fe400000000ff */
        /* <DEDUP_REMOVED lines=15> */
[----:B------:R-:W-:Y:S02]  /*33e0*/  DFMA R228, R226, UR22, R228 ;  /* 0x00000016e2e47c2b */ /* 0x000fe400080000e4 */
[----:B------:R-:W-:Y:S02]  /*33f0*/  DFMA R206, R162, R200, RZ ;  /* 0x000000c8a2ce722b */ /* 0x000fe400000000ff */
[----:B------:R-:W-:-:S04]  /*3400*/  DFMA R214, R226, UR20, R214 ;  /* 0x00000014e2d67c2b */ /* 0x000fc800080000d6 */
[----:B------:R-:W-:Y:S02]  /*3410*/  DMUL R196, R228, R196 ;  /* 0x000000c4e4c47228 */ /* 0x000fe40000000000 */
[----:B------:R-:W-:Y:S02]  /*3420*/  DFMA R228, R158, R200, RZ ;  /* 0x000000c89ee4722b */ /* 0x000fe400000000ff */
[-C--:B------:R-:W-:Y:S01]  /*3430*/  DFMA R230, R166, R198.reuse, R230 ;  /* 0x000000c6a6e6722b */ /* 0x080fe200000000e6 */
[----:B------:R-:W2:Y:S01]  /*3440*/  LDG.E.64.CONSTANT R200, desc[UR4][R220.64+0x338] ;  /* 0x00033804dcc87981 */ /* 0x000ea2000c1e9b00 */
[----:B------:R-:W-:Y:S02]  /*3450*/  DFMA R206, R168, R198, R206 ;  /* 0x000000c6a8ce722b */ /* 0x000fe400000000ce */
[----:B------:R-:W-:Y:S02]  /*3460*/  DMUL R194, R214, R202 ;  /* 0x000000cad6c27228 */ /* 0x000fe40000000000 */
[----:B------:R-:W-:Y:S01]  /*3470*/  DFMA R228, R164, R198, R228 ;  /* 0x000000c6a4e4722b */ /* 0x000fe200000000e4 */
[----:B------:R-:W3:Y:S04]  /*3480*/  LDG.E.64.CONSTANT R202, desc[UR4][R220.64+0x380] ;  /* 0x00038004dcca7981 */ /* 0x000ee8000c1e9b00 */
[----:B------:R-:W4:Y:S01]  /*3490*/  LDG.E.64.CONSTANT R198, desc[UR4][R218.64+0x2f0] ;  /* 0x0002f004dac67981 */ /* 0x000f22000c1e9b00 */
[----:B------:R-:W-:-:S02]  /*34a0*/  DFMA R230, R172, R210, R230 ;  /* 0x000000d2ace6722b */ /* 0x000fc400000000e6 */
[-C--:B------:R-:W-:Y:S01]  /*34b0*/  DFMA R228, R170, R210.reuse, R228 ;  /* 0x000000d2aae4722b */ /* 0x080fe200000000e4 */
[----:B------:R-:W-:Y:S01]  /*34c0*/  R2UR UR28, R212 ;  /* 0x00000000d41c72ca */ /* 0x000fe200000e0000 */
[----:B------:R-:W-:Y:S01]  /*34d0*/  DFMA R210, R174, R210, R206 ;  /* 0x000000d2aed2722b */ /* 0x000fe200000000ce */
[----:B------:R-:W-:Y:S01]  /*34e0*/  R2UR UR29, R213 ;  /* 0x00000000d51d72ca */ /* 0x000fe200000e0000 */
[----:B------:R-:W3:Y:S02]  /*34f0*/  LDG.E.64.CONSTANT R206, desc[UR4][R220.64+0x340] ;  /* 0x00034004dcce7981 */ /* 0x000ee4000c1e9b00 */
[-C--:B------:R-:W-:Y:S02]  /*3500*/  DFMA R230, R184, R234.reuse, R230 ;  /* 0x000000eab8e6722b */ /* 0x080fe400000000e6 */
[-C--:B------:R-:W-:Y:S01]  /*3510*/  DFMA R228, R182, R234.reuse, R228 ;  /* 0x000000eab6e4722b */ /* 0x080fe200000000e4 */
[----:B------:R-:W3:Y:S01]  /*3520*/  LDG.E.64.CONSTANT R212, desc[UR4][R220.64+0x348] ;  /* 0x00034804dcd47981 */ /* 0x000ee2000c1e9b00 */
[----:B------:R-:W-:-:S03]  /*3530*/  DFMA R234, R186, R234, R210 ;  /* 0x000000eabaea722b */ /* 0x000fc600000000d2 */
[----:B------:R-:W3:Y:S04]  /*3540*/  LDG.E.64.CONSTANT R210, desc[UR4][R218.64+0x300] ;  /* 0x00030004dad27981 */ /* 0x000ee8000c1e9b00 */
[----:B------:R-:W3:Y:S01]  /*3550*/  LDG.E.64.CONSTANT R214, desc[UR4][R220.64+0x390] ;  /* 0x00039004dcd67981 */ /* 0x000ee2000c1e9b00 */
[----:B------:R-:W-:Y:S01]  /*3560*/  IMAD R217, R216, 0xd, RZ ;  /* 0x0000000dd8d97824 */ /* 0x000fe200078e02ff */
[----:B------:R-:W0:Y:S08]  /*3570*/  LDC.64 R246, c[0x0][0x390] ;  /* 0x0000e400fff67b82 */ /* 0x000e300000000a00 */
[----:B------:R-:W1:Y:S01]  /*3580*/  LDC.64 R244, c[0x0][0x390] ;  /* 0x0000e400fff47b82 */ /* 0x000e620000000a00 */
[----:B0-----:R-:W3:Y:S04]  /*3590*/  LDG.E.64.CONSTANT R246, desc[UR4][R246.64+0x10] ;  /* 0x00001004f6f67981 */ /* 0x001ee8000c1e9b00 */
[----:B-1----:R-:W3:Y:S01]  /*35a0*/  LDG.E.64.CONSTANT R244, desc[UR4][R244.64+0x8] ;  /* 0x00000804f4f47981 */ /* 0x002ee2000c1e9b00 */
[----:B--2---:R-:W-:-:S02]  /*35b0*/  DFMA R230, R200, R232, R230 ;  /* 0x000000e8c8e6722b */ /* 0x004fc400000000e6 */
[-C--:B----4-:R-:W-:Y:S02]  /*35c0*/  DFMA R228, R198, R232.reuse, R228 ;  /* 0x000000e8c6e4722b */ /* 0x090fe400000000e4 */
[----:B---3--:R-:W-:Y:S01]  /*35d0*/  DFMA R232, R202, R232, R234 ;  /* 0x000000e8cae8722b */ /* 0x008fe200000000ea */
[----:B------:R-:W0:Y:S03]  /*35e0*/  LDC.64 R234, c[0x0][0x388] ;  /* 0x0000e200ffea7b82 */ /* 0x000e260000000a00 */
[-C--:B------:R-:W-:Y:S02]  /*35f0*/  DFMA R230, R206, R240.reuse, R230 ;  /* 0x000000f0cee6722b */ /* 0x080fe400000000e6 */
[-C--:B------:R-:W-:Y:S02]  /*3600*/  DFMA R228, R204, R240.reuse, R228 ;  /* 0x000000f0cce4722b */ /* 0x080fe400000000e4 */
[----:B------:R-:W-:Y:S01]  /*3610*/  DFMA R240, R208, R240, R232 ;  /* 0x000000f0d0f0722b */ /* 0x000fe200000000e8 */
[----:B------:R-:W-:-:S03]  /*3620*/  CS2R R232, SRZ ;  /* 0x0000000000e87805 */ /* 0x000fc6000001ff00 */
[-C--:B------:R-:W-:Y:S02]  /*3630*/  DFMA R230, R212, R238.reuse, R230 ;  /* 0x000000eed4e6722b */ /* 0x080fe400000000e6 */
[-C--:B------:R-:W-:Y:S01]  /*3640*/  DFMA R228, R210, R238.reuse, R228 ;  /* 0x000000eed2e4722b */ /* 0x080fe200000000e4 */
[----:B0-----:R-:W-:Y:S01]  /*3650*/  IMAD.WIDE R216, R217, 0x8, R234 ;  /* 0x00000008d9d87825 */ /* 0x001fe200078e02ea */
[----:B------:R-:W-:Y:S01]  /*3660*/  CS2R R234, SRZ ;  /* 0x0000000000ea7805 */ /* 0x000fe2000001ff00 */
[----:B------:R-:W-:Y:S01]  /*3670*/  DFMA R238, R214, R238, R240 ;  /* 0x000000eed6ee722b */ /* 0x000fe200000000f0 */
[----:B------:R-:W2:Y:S04]  /*3680*/  LDG.E.64.CONSTANT R240, desc[UR4][R220.64+0x3a0] ;  /* 0x0003a004dcf07981 */ /* 0x000ea8000c1e9b00 */
[----:B------:R-:W3:Y:S04]  /*3690*/  @!P0 LDG.E.64.CONSTANT R234, desc[UR4][R216.64+0x58] ;  /* 0x00005804d8ea8981 */ /* 0x000ee8000c1e9b00 */
[----:B------:R-:W4:Y:S04]  /*36a0*/  @!P0 LDG.E.64.CONSTANT R232, desc[UR4][R216.64+0x60] ;  /* 0x00006004d8e88981 */ /* 0x000f28000c1e9b00 */
[----:B------:R-:W3:Y:S04]  /*36b0*/  LDG.E.64.CONSTANT R216, desc[UR4][R218.64+0x308] ;  /* 0x00030804dad87981 */ /* 0x000ee8000c1e9b00 */
[----:B------:R-:W4:Y:S04]  /*36c0*/  LDG.E.64.CONSTANT R218, desc[UR4][R220.64+0x350] ;  /* 0x00035004dcda7981 */ /* 0x000f28000c1e9b00 */
[----:B------:R-:W4:Y:S01]  /*36d0*/  LDG.E.64.CONSTANT R220, desc[UR4][R220.64+0x398] ;  /* 0x00039804dcdc7981 */ /* 0x000f22000c1e9b00 */
[----:B------:R-:W-:-:S02]  /*36e0*/  R2UR UR26, R242 ;  /* 0x00000000f21a72ca */ /* 0x000fc400000e0000 */
[----:B------:R-:W-:Y:S01]  /*36f0*/  R2UR UR27, R243 ;  /* 0x00000000f31b72ca */ /* 0x000fe200000e0000 */
[----:B------:R-:W-:Y:S01]  /*3700*/  BSSY.RECONVERGENT B0, `(.L_x_783) ;  /* 0x000011b000007945 */ /* 0x000fe20003800200 */
[----:B--2---:R-:W-:Y:S02]  /*3710*/  R2UR UR30, R240 ;  /* 0x00000000f01e72ca */ /* 0x004fe400000e0000 */
[----:B------:R-:W-:Y:S01]  /*3720*/  R2UR UR31, R241 ;  /* 0x00000000f11f72ca */ /* 0x000fe200000e0000 */
[----:B---3--:R-:W-:-:S08]  /*3730*/  DFMA R228, R216, R224, R228 ;  /* 0x000000e0d8e4722b */ /* 0x008fd000000000e4 */
[----:B------:R-:W-:Y:S02]  /*3740*/  DFMA R228, R226, UR26, R228 ;  /* 0x0000001ae2e47c2b */ /* 0x000fe400080000e4 */
[-C--:B----4-:R-:W-:Y:S02]  /*3750*/  DFMA R230, R218, R224.reuse, R230 ;  /* 0x000000e0dae6722b */ /* 0x090fe400000000e6 */
[----:B------:R-:W-:-:S06]  /*3760*/  DFMA R238, R220, R224, R238 ;  /* 0x000000e0dcee722b */ /* 0x000fcc00000000ee */
[----:B------:R-:W-:Y:S02]  /*3770*/  DFMA R230, R226, UR28, R230 ;  /* 0x0000001ce2e67c2b */ /* 0x000fe400080000e6 */
[----:B------:R-:W-:Y:S02]  /*3780*/  DMUL R236, R228, R236 ;  /* 0x000000ece4ec7228 */ /* 0x000fe40000000000 */
[-C--:B------:R-:W-:Y:S02]  /*3790*/  DFMA R224, R248, R156.reuse, RZ ;  /* 0x0000009cf8e0722b */ /* 0x080fe400000000ff */
[----:B------:R-:W-:Y:S02]  /*37a0*/  DFMA R238, R226, UR30, R238 ;  /* 0x0000001ee2ee7c2b */ /* 0x000fe400080000ee */
[-C--:B------:R-:W-:Y:S02]  /*37b0*/  DFMA R226, R244, R156.reuse, RZ ;  /* 0x0000009cf4e2722b */ /* 0x080fe400000000ff */
[----:B------:R-:W-:-:S02]  /*37c0*/  DFMA R228, R246, R156, RZ ;  /* 0x0000009cf6e4722b */ /* 0x000fc400000000ff */
        /* <DEDUP_REMOVED lines=27> */
[----:B------:R-:W-:Y:S02]  /*3980*/  DMUL R234, R230, R234 ;  /* 0x000000eae6ea7228 */ /* 0x000fe40000000000 */
[-C--:B------:R-:W-:Y:S02]  /*3990*/  DFMA R224, R158, R236.reuse, R224 ;  /* 0x000000ec9ee0722b */ /* 0x080fe400000000e0 */
[-C--:B------:R-:W-:Y:S02]  /*39a0*/  DFMA R226, R164, R236.reuse, R226 ;  /* 0x000000eca4e2722b */ /* 0x080fe400000000e2 */
[----:B------:R-:W-:-:S02]  /*39b0*/  DFMA R228, R170, R236, R228 ;  /* 0x000000ecaae4722b */ /* 0x000fc400000000e4 */
[----:B------:R-:W-:Y:S02]  /*39c0*/  DMUL R232, R238, R232 ;  /* 0x000000e8eee87228 */ /* 0x000fe40000000000 */
[-C--:B------:R-:W-:Y:S02]  /*39d0*/  DFMA R224, R160, R234.reuse, R224 ;  /* 0x000000eaa0e0722b */ /* 0x080fe400000000e0 */
[-C--:B------:R-:W-:Y:S02]  /*39e0*/  DFMA R226, R166, R234.reuse, R226 ;  /* 0x000000eaa6e2722b */ /* 0x080fe400000000e2 */
[----:B------:R-:W-:Y:S02]  /*39f0*/  DFMA R228, R172, R234, R228 ;  /* 0x000000eaace4722b */ /* 0x000fe400000000e4 */
[----:B------:R-:W-:Y:S02]  /*3a00*/  DFMA R240, R8, R156, RZ ;  /* 0x0000009c08f0722b */ /* 0x000fe400000000ff */
[----:B------:R-:W-:-:S02]  /*3a10*/  DFMA R242, R162, R232, R224 ;  /* 0x000000e8a2f2722b */ /* 0x000fc400000000e0 */
[-C--:B------:R-:W-:Y:S02]  /*3a20*/  DFMA R244, R168, R232.reuse, R226 ;  /* 0x000000e8a8f4722b */ /* 0x080fe400000000e2 */
[----:B------:R-:W-:Y:S02]  /*3a30*/  DFMA R246, R174, R232, R228 ;  /* 0x000000e8aef6722b */ /* 0x000fe400000000e4 */
[-C--:B------:R-:W-:Y:S02]  /*3a40*/  DFMA R228, R250, R156.reuse, RZ ;  /* 0x0000009cfae4722b */ /* 0x080fe400000000ff */
[-C--:B------:R-:W-:Y:S02]  /*3a50*/  DFMA R226, R4, R156.reuse, RZ ;  /* 0x0000009c04e2722b */ /* 0x080fe400000000ff */
[-C--:B------:R-:W-:Y:S02]  /*3a60*/  DFMA R224, R6, R156.reuse, RZ ;  /* 0x0000009c06e0722b */ /* 0x080fe400000000ff */
[----:B------:R-:W-:-:S02]  /*3a70*/  DFMA R238, R10, R156, RZ ;  /* 0x0000009c0aee722b */ /* 0x000fc400000000ff */
[----:B------:R-:W-:Y:S02]  /*3a80*/  DFMA R230, R156, UR6, RZ ;  /* 0x000000069ce67c2b */ /* 0x000fe400080000ff */
        /* <DEDUP_REMOVED lines=98> */
[----:B---3--:R-:W-:-:S08]  /*40b0*/  DFMA R222, R44, R240, R222 ;  /* 0x000000f02cde722b */ /* 0x008fd000000000de */
[----:B----4-:R-:W-:Y:S02]  /*40c0*/  DFMA R248, R60, R238, R222 ;  /* 0x000000ee3cf8722b */ /* 0x010fe400000000de */
[----:B------:R-:W1:Y:S06]  /*40d0*/  LDS.64 R222, [R2+0x4e0] ;  /* 0x0004e00002de7984 */ /* 0x000e6c0000000a00 */
        /* <DEDUP_REMOVED lines=125> */
.L_x_784:
[----:B------:R-:W-:Y:S05]  /*48b0*/  BSYNC.RECONVERGENT B0 ;  /* 0x0000000000007941 */ /* 0x000fea0003800200 */
.L_x_783:
        /* <DEDUP_REMOVED lines=36> */
[----:B------:R-:W4:Y:S04]  /*4b00*/  LDS.64 R156, [R2+0xfd8] ;  /* 0x000fd800029c7984 */ /* 0x000f280000000a00 */
[----:B------:R-:W-:Y:S01]  /*4b10*/  LDS.64 R196, [R2+0x3f60] ;  /* 0x003f600002c47984 */ /* 0x000fe20000000a00 */
[----:B0-----:R-:W-:-:S02]  /*4b20*/  DFMA R6, R6, R188, RZ ;  /* 0x000000bc0606722b */ /* 0x001fc400000000ff */
[-C--:B------:R-:W-:Y:S02]  /*4b30*/  DFMA R250, R250, R188.reuse, RZ ;  /* 0x000000bcfafa722b */ /* 0x080fe400000000ff */
[-C--:B------:R-:W-:Y:S02]  /*4b40*/  DFMA R8, R8, R188.reuse, RZ ;  /* 0x000000bc0808722b */ /* 0x080fe400000000ff */
[----:B------:R-:W-:Y:S02]  /*4b50*/  DFMA R10, R10, R188, RZ ;  /* 0x000000bc0a0a722b */ /* 0x000fe400000000ff */
[-C--:B-1----:R-:W-:Y:S02]  /*4b60*/  DFMA R22, R22, R178.reuse, R6 ;  /* 0x000000b21616722b */ /* 0x082fe40000000006 */
[-C--:B------:R-:W-:Y:S01]  /*4b70*/  DFMA R250, R18, R178.reuse, R250 ;  /* 0x000000b212fa722b */ /* 0x080fe200000000fa */
[----:B------:R-:W-:Y:S01]  /*4b80*/  LDS.64 R6, [R2+0x1fb0] ;  /* 0x001fb00002067984 */ /* 0x000fe20000000a00 */
[----:B------:R-:W-:-:S02]  /*4b90*/  DFMA R8, R24, R178, R8 ;  /* 0x000000b21808722b */ /* 0x000fc40000000008 */
[----:B------:R-:W-:Y:S02]  /*4ba0*/  DFMA R10, R26, R178, R10 ;  /* 0x000000b21a0a722b */ /* 0x000fe4000000000a */
[-C--:B--2---:R-:W-:Y:S02]  /*4bb0*/  DFMA R22, R38, R176.reuse, R22 ;  /* 0x000000b02616722b */ /* 0x084fe40000000016 */
[-C--:B------:R-:W-:Y:S02]  /*4bc0*/  DFMA R250, R34, R176.reuse, R250 ;  /* 0x000000b022fa722b */ /* 0x080fe400000000fa */
[-C--:B------:R-:W-:Y:S02]  /*4bd0*/  DFMA R40, R40, R176.reuse, R8 ;  /* 0x000000b02828722b */ /* 0x080fe40000000008 */
[----:B------:R-:W-:Y:S01]  /*4be0*/  DFMA R10, R42, R176, R10 ;  /* 0x000000b02a0a722b */ /* 0x000fe2000000000a */
[----:B------:R-:W-:Y:S01]  /*4bf0*/  LDS.64 R8, [R2+0x24f8] ;  /* 0x0024f80002087984 */ /* 0x000fe20000000a00 */
[----:B----4-:R-:W-:-:S02]  /*4c00*/  DFMA R22, R54, R156, R22 ;  /* 0x0000009c3616722b */ /* 0x010fc40000000016 */
[-C--:B------:R-:W-:Y:S02]  /*4c10*/  DFMA R250, R50, R156.reuse, R250 ;  /* 0x0000009c32fa722b */ /* 0x080fe400000000fa */
[-C--:B------:R-:W-:Y:S02]  /*4c20*/  DFMA R40, R56, R156.reuse, R40 ;  /* 0x0000009c3828722b */ /* 0x080fe40000000028 */
[----:B------:R-:W-:Y:S02]  /*4c30*/  DFMA R58, R58, R156, R10 ;  /* 0x0000009c3a3a722b */ /* 0x000fe4000000000a */
[----:B------:R-:W-:Y:S01]  /*4c40*/  LDS.64 R10, [R2+0x2a40] ;  /* 0x002a4000020a7984 */ /* 0x000fe20000000a00 */
[-C--:B------:R-:W-:Y:S02]  /*4c50*/  DFMA R180, R226, R188.reuse, RZ ;  /* 0x000000bce2b4722b */ /* 0x080fe400000000ff */
[----:B---3--:R-:W-:-:S06]  /*4c60*/  DFMA R190, R224, R188, RZ ;  /* 0x000000bce0be722b */ /* 0x008fcc00000000ff */
[-C--:B------:R-:W-:Y:S01]  /*4c70*/  DFMA R180, R12, R178.reuse, R180 ;  /* 0x000000b20cb4722b */ /* 0x080fe200000000b4 */
[----:B------:R-:W0:Y:S01]  /*4c80*/  LDS.64 R12, [R2+0x1520] ;  /* 0x00152000020c7984 */ /* 0x000e220000000a00 */
[----:B------:R-:W-:Y:S02]  /*4c90*/  DFMA R190, R14, R178, R190 ;  /* 0x000000b20ebe722b */ /* 0x000fe400000000be */
[-C--:B-----5:R-:W-:Y:S02]  /*4ca0*/  DFMA R192, R222, R188.reuse, RZ ;  /* 0x000000bcdec0722b */ /* 0x0a0fe400000000ff */
[----:B------:R-:W-:Y:S02]  /*4cb0*/  DFMA R14, R4, R188, RZ ;  /* 0x000000bc040e722b */ /* 0x000fe400000000ff */
[----:B------:R-:W-:Y:S01]  /*4cc0*/  DFMA R188, R188, UR6, RZ ;  /* 0x00000006bcbc7c2b */ /* 0x000fe200080000ff */
[----:B------:R-:W1:Y:S03]  /*4cd0*/  LDS.64 R4, [R2+0x1a68] ;  /* 0x001a680002047984 */ /* 0x000e660000000a00 */
[----:B------:R-:W-:-:S02]  /*4ce0*/  DFMA R192, R16, R178, R192 ;  /* 0x000000b210c0722b */ /* 0x000fc400000000c0 */
[----:B------:R-:W-:Y:S02]  /*4cf0*/  DFMA R14, R20, R178, R14 ;  /* 0x000000b2140e722b */ /* 0x000fe4000000000e */
[----:B------:R-:W-:Y:S02]  /*4d00*/  DFMA R188, R178, UR8, R188 ;  /* 0x00000008b2bc7c2b */ /* 0x000fe400080000bc */
        /* <DEDUP_REMOVED lines=8> */
[----:B------:R-:W-:Y:S02]  /*4d90*/  DFMA R14, R52, R156, R14 ;  /* 0x0000009c340e722b */ /* 0x000fe4000000000e */
        /* <DEDUP_REMOVED lines=20> */
[----:B------:R-:W1:Y:S01]  /*4ee0*/  LDS.64 R4, [R2+0x34d0] ;  /* 0x0034d00002047984 */ /* 0x000e620000000a00 */
        /* <DEDUP_REMOVED lines=8> */
[----:B------:R-:W-:Y:S01]  /*4f70*/  DFMA R188, R6, UR18, R188 ;  /* 0x0000001206bc7c2b */ /* 0x000fe200080000bc */
[----:B------:R-:W2:Y:S01]  /*4f80*/  LDS.64 R6, [R2+0x3a18] ;  /* 0x003a180002067984 */ /* 0x000ea20000000a00 */
        /* <DEDUP_REMOVED lines=54> */
.L_x_786:
[----:B------:R-:W-:Y:S05]  /*52f0*/  BSYNC.RECONVERGENT B0 ;  /* 0x0000000000007941 */ /* 0x000fea0003800200 */
.L_x_785:
        /* <DEDUP_REMOVED lines=15> */
.L_x_787:
        /* <DEDUP_REMOVED lines=9> */
.L_x_2999:


//--------------------- .text._Z30massMatrixMultiplyGlobalKernelILi9ELi13ELi1EEviPKdS1_S1_S1_Pd --------------------------
	.section	.text._Z30massMatrixMultiplyGlobalKernelILi9ELi13ELi1EEviPKdS1_S1_S1_Pd,"ax",@progbits
	.align	128
        .global         _Z30massMatrixMultiplyGlobalKernelILi9ELi13ELi1EEviPKdS1_S1_S1_Pd
        .type           _Z30massMatrixMultiplyGlobalKernelILi9ELi13ELi1EEviPKdS1_S1_S1_Pd,@function
        .size           _Z30massMatrixMultiplyGlobalKernelILi9ELi13ELi1EEviPKdS1_S1_S1_Pd,(.L_x_3000 - _Z30massMatrixMultiplyGlobalKernelILi9ELi13ELi1EEviPKdS1_S1_S1_Pd)
        .other          _Z30massMatrixMultiplyGlobalKernelILi9ELi13ELi1EEviPKdS1_S1_S1_Pd,@"STO_CUDA_ENTRY STV_DEFAULT"
_Z30massMatrixMultiplyGlobalKernelILi9ELi13ELi1EEviPKdS1_S1_S1_Pd:
.text._Z30massMatrixMultiplyGlobalKernelILi9ELi13ELi1EEviPKdS1_S1_S1_Pd:
[----:B------:R-:W-:Y:S08]  /*0000*/  LDC R1, c[0x0][0x37c] ;  /* 0x0000df00ff017b82 */ /* 0x000ff00000000800 */
[----:B------:R-:W0:Y:S01]  /*0010*/  LDC.64 R6, c[0x0][0x398] ;  /* 0x0000e600ff067b82 */ /* 0x000e220000000a00 */
[----:B------:R-:W0:Y:S07]  /*0020*/  LDCU.64 UR4, c[0x0][0x358] ;  /* 0x00006b00ff0477ac */ /* 0x000e2e0008000a00 */
[----:B------:R-:W1:Y:S01]  /*0030*/  LDC.64 R8, c[0x0][0x398] ;  /* 0x0000e600ff087b82 */ /* 0x000e620000000a00 */
[----:B------:R-:W2:Y:S01]  /*0040*/  S2R R148, SR_TID.X ;  /* 0x0000000000947919 */ /* 0x000ea20000002100 */
[----:B------:R-:W3:Y:S06]  /*0050*/  LDCU UR7, c[0x0][0x380] ;  /* 0x00007000ff0777ac */ /* 0x000eec0008000800 */
        /* <DEDUP_REMOVED lines=31> */
[----:B------:R-:W5:Y:S04]  /*0250*/  LDG.E.64.CONSTANT R138, desc[UR4][R8.64+0x100] ;  /* 0x00010004088a7981 */ /* 0x000f68000c1e9b00 */
[----:B------:R-:W5:Y:S04]  /*0260*/  LDG.E.64.CONSTANT R140, desc[UR4][R8.64+0xe0] ;  /* 0x0000e004088c7981 */ /* 0x000f68000c1e9b00 */
[----:B------:R-:W5:Y:S01]  /*0270*/  LDG.E.64.CONSTANT R142, desc[UR4][R8.64+0x108] ;  /* 0x00010804088e7981 */ /* 0x000f62000c1e9b00 */
[----:B------:R-:W1:Y:S01]  /*0280*/  S2R R146, SR_TID.Y ;  /* 0x0000000000927919 */ /* 0x000e620000002200 */
[----:B------:R-:W1:Y:S01]  /*0290*/  S2UR UR6, SR_CTAID.X ;  /* 0x00000000000679c3 */ /* 0x000e620000002500 */
[----:B------:R-:W3:Y:S01]  /*02a0*/  S2R R144, SR_CgaCtaId ;  /* 0x0000000000907919 */ /* 0x000ee20000008800 */
[----:B----4-:R-:W5:Y:S04]  /*02b0*/  LDG.E.64.CONSTANT R10, desc[UR4][R2.64] ;  /* 0x00000004020a7981 */ /* 0x010f68000c1e9b00 */
        /* <DEDUP_REMOVED lines=24> */
[----:B-1----:R-:W-:Y:S01]  /*0440*/  VIADD R0, R146, UR6 ;  /* 0x0000000692007c36 */ /* 0x002fe20008000000 */
[----:B--2---:R-:W-:-:S02]  /*0450*/  ISETP.GE.U32.AND P0, PT, R148, 0x51, PT ;  /* 0x000000519400780c */ /* 0x004fc40003f06070 */
[----:B0-----:R-:W5:Y:S04]  /*0460*/  LDG.E.64.CONSTANT R60, desc[UR4][R4.64+0xc8] ;  /* 0x0000c804043c7981 */ /* 0x001f68000c1e9b00 */
[----:B------:R-:W5:Y:S01]  /*0470*/  LDG.E.64.CONSTANT R62, desc[UR4][R4.64+0xd0] ;  /* 0x0000d004043e7981 */ /* 0x000f62000c1e9b00 */
[----:B----4-:R-:W-:-:S03]  /*0480*/  LOP3.LUT R3, R148, 0xffff, RZ, 0xc0, !PT ;  /* 0x0000ffff94037812 */ /* 0x010fc600078ec0ff */
[----:B------:R-:W5:Y:S02]  /*0490*/  LDG.E.64.CONSTANT R64, desc[UR4][R4.64+0xf0] ;  /* 0x0000f00404407981 */ /* 0x000f64000c1e9b00 */
[----:B------:R-:W-:Y:S02]  /*04a0*/  IMAD R2, R3, 0xe38f, RZ ;  /* 0x0000e38f03027824 */ /* 0x000fe400078e02ff */
[----:B------:R-:W5:Y:S01]  /*04b0*/  LDG.E.64.CONSTANT R66, desc[UR4][R4.64+0xf8] ;  /* 0x0000f80404427981 */ /* 0x000f62000c1e9b00 */
[----:B---3--:R-:W-:-:S03]  /*04c0*/  ISETP.LT.AND P0, PT, R0, UR7, !P0 ;  /* 0x0000000700007c0c */ /* 0x008fc6000c701270 */
[----:B------:R-:W5:Y:S01]  /*04d0*/  LDG.E.64.CONSTANT R68, desc[UR4][R4.64+0xd8] ;  /* 0x0000d80404447981 */ /* 0x000f62000c1e9b00 */
[----:B------:R-:W-:-:S03]  /*04e0*/  SHF.R.U32.HI R2, RZ, 0x13, R2 ;  /* 0x00000013ff027819 */ /* 0x000fc60000011602 */
[----:B------:R-:W5:Y:S04]  /*04f0*/  LDG.E.64.CONSTANT R70, desc[UR4][R4.64+0x100] ;  /* 0x0001000404467981 */ /* 0x000f68000c1e9b00 */
[----:B------:R-:W5:Y:S04]  /*0500*/  LDG.E.64.CONSTANT R72, desc[UR4][R4.64+0xe0] ;  /* 0x0000e00404487981 */ /* 0x000f68000c1e9b00 */
[----:B------:R-:W5:Y:S04]  /*0510*/  LDG.E.64.CONSTANT R74, desc[UR4][R4.64+0x108] ;  /* 0x00010804044a7981 */ /* 0x000f68000c1e9b00 */
[----:B------:R-:W5:Y:S04]  /*0520*/  LDG.E.64.CONSTANT R76, desc[UR4][R4.64+0xe8] ;  /* 0x0000e804044c7981 */ /* 0x000f68000c1e9b00 */
[----:B------:R0:W5:Y:S01]  /*0530*/  LDG.E.64.CONSTANT R78, desc[UR4][R4.64+0x110] ;  /* 0x00011004044e7981 */ /* 0x000162000c1e9b00 */
[----:B------:R-:W-:Y:S01]  /*0540*/  PRMT R145, R2, 0x9910, RZ ;  /* 0x0000991002917816 */ /* 0x000fe200000000ff */
[----:B------:R-:W1:Y:S01]  /*0550*/  @P0 LDC.64 R166, c[0x0][0x3a0] ;  /* 0x0000e800ffa60b82 */ /* 0x000e620000000a00 */
[----:B0-----:R-:W-:Y:S01]  /*0560*/  PRMT R4, R148, 0x9910, RZ ;  /* 0x0000991094047816 */ /* 0x001fe200000000ff */
        /* <DEDUP_REMOVED lines=10> */
[----:B------:R-:W0:Y:S01]  /*0610*/  LDC.64 R144, c[0x0][0x388] ;  /* 0x0000e200ff907b82 */ /* 0x000e220000000a00 */
        /* <DEDUP_REMOVED lines=19> */
[----:B-1----:R-:W-:Y:S01]  /*0750*/  @P0 IMAD.WIDE R166, R147, 0x8, R166 ;  /* 0x0000000893a60825 */ /* 0x002fe200078e02a6 */
[----:B------:R-:W-:Y:S07]  /*0760*/  @P1 BRA `(.L_x_789) ;  /* 0x0000000800f01947 */ /* 0x000fee0003800000 */
[----:B------:R-:W1:Y:S01]  /*0770*/  LDC.64 R230, c[0x0][0x390] ;  /* 0x0000e400ffe67b82 */ /* 0x000e620000000a00 */
[----:B------:R-:W2:Y:S04]  /*0780*/  @P0 LDG.E.64.CONSTANT R246, desc[UR4][R166.64] ;  /* 0x00000004a6f60981 */ /* 0x000ea8000c1e9b00 */
[----:B------:R-:W2:Y:S04]  /*0790*/  @P0 LDG.E.64.CONSTANT R146, desc[UR4][R166.64+0x1440] ;  /* 0x00144004a6920981 */ /* 0x000ea8000c1e9b00 */
[----:B------:R-:W3:Y:S04]  /*07a0*/  @P0 LDG.E.64.CONSTANT R244, desc[UR4][R166.64+0x288] ;  /* 0x00028804a6f40981 */ /* 0x000ee8000c1e9b00 */
[----:B------:R-:W3:Y:S04]  /*07b0*/  @P0 LDG.E.64.CONSTANT R148, desc[UR4][R166.64+0x11b8] ;  /* 0x0011b804a6940981 */ /* 0x000ee8000c1e9b00 */
[----:B------:R-:W4:Y:S04]  /*07c0*/  @P0 LDG.E.64.CONSTANT R150, desc[UR4][R166.64+0x510] ;  /* 0x00051004a6960981 */ /* 0x000f28000c1e9b00 */
[----:B------:R-:W4:Y:S04]  /*07d0*/  @P0 LDG.E.64.CONSTANT R152, desc[UR4][R166.64+0xf30] ;  /* 0x000f3004a6980981 */ /* 0x000f28000c1e9b00 */
[----:B-1----:R-:W3:Y:S04]  /*07e0*/  LDG.E.64.CONSTANT R200, desc[UR4][R230.64] ;  /* 0x00000004e6c87981 */ /* 0x002ee8000c1e9b00 */
        /* <DEDUP_REMOVED lines=41> */
[----:B------:R-:W4:Y:S04]  /*0a80*/  LDG.E.64.CONSTANT R240, desc[UR4][R248.64+0xe8] ;  /* 0x0000e804f8f07981 */ /* 0x000f28000c1e9b00 */
[----:B------:R-:W4:Y:S01]  /*0a90*/  LDG.E.64.CONSTANT R242, desc[UR4][R248.64+0x110] ;  /* 0x00011004f8f27981 */ /* 0x000f22000c1e9b00 */
[----:B--2---:R-:W-:-:S08]  /*0aa0*/  DADD R226, R246, R146 ;  /* 0x00000000f6e27229 */ /* 0x004fd00000000092 */
[----:B---3--:R-:W-:Y:S02]  /*0ab0*/  DFMA R232, R226, R200, RZ ;  /* 0x000000c8e2e8722b */ /* 0x008fe400000000ff */
[----:B------:R-:W-:Y:S02]  /*0ac0*/  DADD R200, R244, R148 ;  /* 0x00000000f4c87229 */ /* 0x000fe40000000094 */
[C---:B----4-:R-:W-:Y:S02]  /*0ad0*/  DFMA R218, R226.reuse, R218, RZ ;  /* 0x000000dae2da722b */ /* 0x050fe400000000ff */
[----:B------:R-:W-:-:S06]  /*0ae0*/  DFMA R234, R226, R234, RZ ;  /* 0x000000eae2ea722b */ /* 0x000fcc00000000ff */
[----:B------:R-:W-:Y:S02]  /*0af0*/  DFMA R222, R200, R222, R218 ;  /* 0x000000dec8de722b */ /* 0x000fe400000000da */
[----:B------:R-:W-:Y:S02]  /*0b00*/  DFMA R218, R226, R210, RZ ;  /* 0x000000d2e2da722b */ /* 0x000fe400000000ff */
[----:B------:R-:W-:Y:S02]  /*0b10*/  DADD R210, R150, R152 ;  /* 0x0000000096d27229 */ /* 0x000fe40000000098 */
[----:B------:R-:W-:Y:S02]  /*0b20*/  DFMA R216, R226, R216, RZ ;  /* 0x000000d8e2d8722b */ /* 0x000fe400000000ff */
[----:B------:R-:W-:Y:S01]  /*0b30*/  DFMA R224, R200, R224, R234 ;  /* 0x000000e0c8e0722b */ /* 0x000fe200000000ea */
[----:B------:R-:W2:Y:S01]  /*0b40*/  LDG.E.64.CONSTANT R234, desc[UR4][R248.64+0x70] ;  /* 0x00007004f8ea7981 */ /* 0x000ea2000c1e9b00 */
[----:B------:R-:W-:-:S02]  /*0b50*/  DFMA R220, R226, R220, RZ ;  /* 0x000000dce2dc722b */ /* 0x000fc400000000ff */
[----:B------:R-:W-:Y:S01]  /*0b60*/  DFMA R214, R226, R214, RZ ;  /* 0x000000d6e2d6722b */ /* 0x000fe200000000ff */
[----:B------:R-:W3:Y:S01]  /*0b70*/  LDG.E.64.CONSTANT R226, desc[UR4][R248.64+0x20] ;  /* 0x00002004f8e27981 */ /* 0x000ee2000c1e9b00 */
[----:B------:R-:W-:-:S03]  /*0b80*/  DFMA R228, R200, R228, R232 ;  /* 0x000000e4c8e4722b */ /* 0x000fc600000000e8 */
[----:B------:R-:W4:Y:S01]  /*0b90*/  LDG.E.64.CONSTANT R232, desc[UR4][R248.64+0x48] ;  /* 0x00004804f8e87981 */ /* 0x000f22000c1e9b00 */
[C---:B------:R-:W-:Y:S02]  /*0ba0*/  DFMA R202, R200.reuse, R202, R216 ;  /* 0x000000cac8ca722b */ /* 0x040fe400000000d8 */
[C---:B------:R-:W-:Y:S01]  /*0bb0*/  DFMA R208, R200.reuse, R208, R220 ;  /* 0x000000d0c8d0722b */ /* 0x040fe200000000dc */
        /* <DEDUP_REMOVED lines=9> */
[----:B------:R-:W-:Y:S02]  /*0c50*/  DADD R216, R154, R156 ;  /* 0x000000009ad87229 */ /* 0x000fe4000000009c */
[----:B------:R-:W-:Y:S01]  /*0c60*/  DFMA R198, R210, R198, R228 ;  /* 0x000000c6d2c6722b */ /* 0x000fe200000000e4 */
[----:B------:R-:W2:Y:S01]  /*0c70*/  LDG.E.64.CONSTANT R228, desc[UR4][R248.64+0xe0] ;  /* 0x0000e004f8e47981 */ /* 0x000ea2000c1e9b00 */
[----:B------:R-:W-:Y:S02]  /*0c80*/  DADD R214, R158, R158 ;  /* 0x000000009ed67229 */ /* 0x000fe4000000009e */
[C---:B------:R-:W-:Y:S01]  /*0c90*/  DFMA R162, R210.reuse, R162, R208 ;  /* 0x000000a2d2a2722b */ /* 0x040fe200000000d0 */
[----:B------:R-:W3:Y:S01]  /*0ca0*/  LDG.E.64.CONSTANT R208, desc[UR4][R248.64+0xb0] ;  /* 0x0000b004f8d07981 */ /* 0x000ee2000c1e9b00 */
[----:B------:R-:W-:-:S04]  /*0cb0*/  DFMA R190, R210, R190, R206 ;  /* 0x000000bed2be722b */ /* 0x000fc800000000ce */
[----:B------:R-:W-:Y:S01]  /*0cc0*/  DMUL R214, R214, 0.5 ;  /* 0x3fe00000d6d67828 */ /* 0x000fe20000000000 */
[----:B------:R-:W2:Y:S01]  /*0cd0*/  LDG.E.64.CONSTANT R206, desc[UR4][R248.64+0x88] ;  /* 0x00008804f8ce7981 */ /* 0x000ea2000c1e9b00 */
[----:B------:R-:W-:-:S03]  /*0ce0*/  DFMA R174, R210, R174, R204 ;  /* 0x000000aed2ae722b */ /* 0x000fc600000000cc */
[----:B------:R-:W3:Y:S01]  /*0cf0*/  LDG.E.64.CONSTANT R204, desc[UR4][R248.64+0x60] ;  /* 0x00006004f8cc7981 */ /* 0x000ee2000c1e9b00 */
[----:B------:R-:W-:-:S03]  /*0d00*/  DFMA R182, R216, R182, R194 ;  /* 0x000000b6d8b6722b */ /* 0x000fc600000000c2 */
[----:B------:R-:W2:Y:S01]  /*0d10*/  LDG.E.64.CONSTANT R194, desc[UR4][R248.64+0x10] ;  /* 0x00001004f8c27981 */ /* 0x000ea2000c1e9b00 */
[----:B------:R-:W-:-:S03]  /*0d20*/  DFMA R178, R216, R178, R192 ;  /* 0x000000b2d8b2722b */ /* 0x000fc600000000c0 */
[----:B------:R-:W4:Y:S01]  /*0d30*/  LDG.E.64.CONSTANT R192, desc[UR4][R248.64+0xa8] ;  /* 0x0000a804f8c07981 */ /* 0x000f22000c1e9b00 */
[----:B------:R-:W-:Y:S02]  /*0d40*/  DFMA R184, R216, R184, R198 ;  /* 0x000000b8d8b8722b */ /* 0x000fe400000000c6 */
[----:B------:R-:W-:Y:S01]  /*0d50*/  DFMA R202, R210, R188, R202 ;  /* 0x000000bcd2ca722b */ /* 0x000fe200000000ca */
[----:B------:R-:W3:Y:S01]  /*0d60*/  LDG.E.64.CONSTANT R210, desc[UR4][R248.64+0x18] ;  /* 0x00001804f8d27981 */ /* 0x000ee2000c1e9b00 */
[----:B------:R-:W-:-:S03]  /*0d70*/  DFMA R188, R216, R176, R162 ;  /* 0x000000b0d8bc722b */ /* 0x000fc600000000a2 */
[----:B------:R-:W2:Y:S01]  /*0d80*/  LDG.E.64.CONSTANT R162, desc[UR4][R248.64+0x28] ;  /* 0x00002804f8a27981 */ /* 0x000ea2000c1e9b00 */
        /* <DEDUP_REMOVED lines=12> */
[C---:B------:R-:W-:Y:S01]  /*0e50*/  DFMA R180, R214.reuse, R180, R188 ;  /* 0x000000b4d6b4722b */ /* 0x040fe200000000bc */
[----:B------:R-:W3:Y:S01]  /*0e60*/  LDG.E.64.CONSTANT R170, desc[UR4][R248.64+0x8] ;  /* 0x00000804f8aa7981 */ /* 0x000ee2000c1e9b00 */
[----:B------:R-:W-:-:S03]  /*0e70*/  DFMA R186, R214, R186, R190 ;  /* 0x000000bad6ba722b */ /* 0x000fc600000000be */
[----:B------:R-:W3:Y:S01]  /*0e80*/  LDG.E.64.CONSTANT R172, desc[UR4][R248.64+0x30] ;  /* 0x00003004f8ac7981 */ /* 0x000ee2000c1e9b00 */
[----:B------:R-:W-:-:S03]  /*0e90*/  DFMA R196, R214, R196, R198 ;  /* 0x000000c4d6c4722b */ /* 0x000fc600000000c6 */
[----:B------:R-:W3:Y:S04]  /*0ea0*/  LDG.E.64.CONSTANT R188, desc[UR4][R248.64+0x58] ;  /* 0x00005804f8bc7981 */ /* 0x000ee8000c1e9b00 */
[----:B------:R-:W3:Y:S04]  /*0eb0*/  LDG.E.64.CONSTANT R190, desc[UR4][R248.64+0x80] ;  /* 0x00008004f8be7981 */ /* 0x000ee8000c1e9b00 */
[----:B------:R-:W3:Y:S01]  /*0ec0*/  LDG.E.64.CONSTANT R198, desc[UR4][R248.64+0xd0] ;  /* 0x0000d004f8c67981 */ /* 0x000ee2000c1e9b00 */
[----:B------:R-:W-:-:S03]  /*0ed0*/  DFMA R212, R214, R212, R216 ;  /* 0x000000d4d6d4722b */ /* 0x000fc600000000d8 */
[----:B------:R-:W3:Y:S04]  /*0ee0*/  LDG.E.64.CONSTANT R202, desc[UR4][R248.64+0x38] ;  /* 0x00003804f8ca7981 */ /* 0x000ee8000c1e9b00 */
[----:B------:R-:W3:Y:S04]  /*0ef0*/  LDG.E.64.CONSTANT R214, desc[UR4][R248.64+0xd8] ;  /* 0x0000d804f8d67981 */ /* 0x000ee8000c1e9b00 */
[----:B------:R-:W3:Y:S01]  /*0f00*/  LDG.E.64.CONSTANT R216, desc[UR4][R248.64+0x100] ;  /* 0x00010004f8d87981 */ /* 0x000ee2000c1e9b00 */
[----:B------:R-:W-:Y:S02]  /*0f10*/  DADD R146, R246, -R146 ;  /* 0x00000000f6927229 */ /* 0x000fe40000000892 */
[----:B------:R-:W-:-:S02]  /*0f20*/  DADD R148, R244, -R148 ;  /* 0x00000000f4947229 */ /* 0x000fc40000000894 */
[----:B------:R-:W-:Y:S02]  /*0f30*/  DADD R150, R150, -R152 ;  /* 0x0000000096967229 */ /* 0x000fe40000000898 */
[----:B------:R-:W-:Y:S02]  /*0f40*/  DADD R154, R154, -R156 ;  /* 0x000000009a9a7229 */ /* 0x000fe4000000089c */
[----:B------:R-:W-:Y:S02]  /*0f50*/  DADD R158, R158, -R158 ;  /* 0x000000009e9e7229 */ /* 0x000fe4000000089e */
[C---:B--2---:R-:W-:Y:S02]  /*0f60*/  DFMA R162, R146.reuse, R162, RZ ;  /* 0x000000a292a2722b */ /* 0x044fe400000000ff */
[C---:B----4-:R-:W-:Y:S02]  /*0f70*/  DFMA R160, R146.reuse, R160, RZ ;  /* 0x000000a092a0722b */ /* 0x050fe400000000ff */
[----:B---3--:R-:W-:-:S02]  /*0f80*/  DFMA R174, R146, R174, RZ ;  /* 0x000000ae92ae722b */ /* 0x008fc400000000ff */
[C---:B------:R-:W-:Y:S02]  /*0f90*/  DFMA R176, R146.reuse, R176, RZ ;  /* 0x000000b092b0722b */ /* 0x040fe400000000ff */
[C---:B------:R-:W-:Y:S02]  /*0fa0*/  DFMA R178, R146.reuse, R178, RZ ;  /* 0x000000b292b2722b */ /* 0x040fe400000000ff */
[C---:B------:R-:W-:Y:S02]  /*0fb0*/  DFMA R182, R146.reuse, R182, RZ ;  /* 0x000000b692b6722b */ /* 0x040fe400000000ff */
[----:B------:R-:W-:-:S04]  /*0fc0*/  DFMA R184, R146, R184, RZ ;  /* 0x000000b892b8722b */ /* 0x000fc800000000ff */
        /* <DEDUP_REMOVED lines=54> */
.L_x_789:
[----:B------:R-:W-:Y:S05]  /*1330*/  BSYNC.RECONVERGENT B0 ;  /* 0x0000000000007941 */ /* 0x000fea0003800200 */
.L_x_788:
[----:B------:R-:W-:Y:S01]  /*1340*/  BAR.SYNC.DEFER_BLOCKING 0x0 ;  /* 0x0000000000007b1d */ /* 0x000fe20000010000 */
[----:B------:R-:W-:-:S05]  /*1350*/  MOV R251, 0xc ;  /* 0x0000000c00fb7802 */ /* 0x000fca0000000f00 */
[----:B------:R-:W-:Y:S04]  /*1360*/  BSSY.RECONVERGENT B0, `(.L_x_790) ;  /* 0x00000be000007945 */ /* 0x000fe80003800200 */
[----:B------:R-:W-:Y:S05]  /*1370*/  @P2 BRA `(.L_x_791) ;  /* 0x0000000800f02947 */ /* 0x000fea0003800000 */
[----:B-1----:R-:W1:Y:S01]  /*1380*/  LDC.64 R148, c[0x0][0x390] ;  /* 0x0000e400ff947b82 */ /* 0x002e620000000a00 */
[----:B------:R-:W-:Y:S04]  /*1390*/  LDS.64 R242, [R250] ;  /* 0x00000000faf27984 */ /* 0x000fe80000000a00 */
[----:B------:R-:W2:Y:S04]  /*13a0*/  LDS.64 R244, [R250+0x340] ;  /* 0x00034000faf47984 */ /* 0x000ea80000000a00 */
[----:B------:R-:W-:Y:S04]  /*13b0*/  LDS.64 R240, [R250+0x68] ;  /* 0x00006800faf07984 */ /* 0x000fe80000000a00 */
[----:B------:R-:W3:Y:S04]  /*13c0*/  LDS.64 R160, [R250+0x2d8] ;  /* 0x0002d800faa07984 */ /* 0x000ee80000000a00 */
[----:B------:R-:W-:Y:S04]  /*13d0*/  LDS.64 R238, [R250+0xd0] ;  /* 0x0000d000faee7984 */ /* 0x000fe80000000a00 */
[----:B------:R-:W4:Y:S04]  /*13e0*/  LDS.64 R218, [R250+0x270] ;  /* 0x00027000fada7984 */ /* 0x000f280000000a00 */
        /* <DEDUP_REMOVED lines=36> */
[----:B------:R-:W0:Y:S04]  /*1630*/  LDS.64 R154, [R250+0x208] ;  /* 0x00020800fa9a7984 */ /* 0x000e280000000a00 */
[----:B-1----:R-:W1:Y:S01]  /*1640*/  LDS.64 R148, [R250+0x1a0] ;  /* 0x0001a000fa947984 */ /* 0x002e620000000a00 */
[----:B--2---:R-:W-:-:S02]  /*1650*/  DADD R210, R242, R244 ;  /* 0x00000000f2d27229 */ /* 0x004fc400000000f4 */
[----:B---3--:R-:W-:Y:S01]  /*1660*/  DADD R196, R240, R160 ;  /* 0x00000000f0c47229 */ /* 0x008fe200000000a0 */
[----:B------:R-:W2:Y:S02]  /*1670*/  LDC.64 R246, c[0x0][0x398] ;  /* 0x0000e600fff67b82 */ /* 0x000ea40000000a00 */
[----:B--2---:R-:W2:Y:S04]  /*1680*/  LDG.E.64.CONSTANT R230, desc[UR4][R246.64+0xf0] ;  /* 0x0000f004f6e67981 */ /* 0x004ea8000c1e9b00 */
[----:B------:R-:W3:Y:S04]  /*1690*/  LDG.E.64.CONSTANT R228, desc[UR4][R246.64+0x58] ;  /* 0x00005804f6e47981 */ /* 0x000ee8000c1e9b00 */
[----:B------:R-:W3:Y:S04]  /*16a0*/  LDG.E.64.CONSTANT R234, desc[UR4][R246.64+0x8] ;  /* 0x00000804f6ea7981 */ /* 0x000ee8000c1e9b00 */
[----:B------:R-:W3:Y:S04]  /*16b0*/  LDG.E.64.CONSTANT R232, desc[UR4][R246.64+0x30] ;  /* 0x00003004f6e87981 */ /* 0x000ee8000c1e9b00 */
[----:B------:R-:W3:Y:S01]  /*16c0*/  LDG.E.64.CONSTANT R248, desc[UR4][R246.64+0x110] ;  /* 0x00011004f6f87981 */ /* 0x000ee2000c1e9b00 */
[----:B----4-:R-:W-:-:S02]  /*16d0*/  DFMA R212, R212, R210, RZ ;  /* 0x000000d2d4d4722b */ /* 0x010fc400000000ff */
[-C--:B------:R-:W-:Y:S02]  /*16e0*/  DFMA R220, R220, R210.reuse, RZ ;  /* 0x000000d2dcdc722b */ /* 0x080fe400000000ff */
[-C--:B------:R-:W-:Y:S02]  /*16f0*/  DFMA R216, R216, R210.reuse, RZ ;  /* 0x000000d2d8d8722b */ /* 0x080fe400000000ff */
[-C--:B------:R-:W-:Y:S02]  /*1700*/  DFMA R214, R214, R210.reuse, RZ ;  /* 0x000000d2d6d6722b */ /* 0x080fe400000000ff */
[-C--:B------:R-:W-:Y:S02]  /*1710*/  DFMA R222, R222, R210.reuse, RZ ;  /* 0x000000d2dede722b */ /* 0x080fe400000000ff */
[-C--:B------:R-:W-:Y:S02]  /*1720*/  DFMA R224, R224, R210.reuse, RZ ;  /* 0x000000d2e0e0722b */ /* 0x080fe400000000ff */
[----:B------:R-:W-:-:S02]  /*1730*/  DFMA R226, R226, R210, RZ ;  /* 0x000000d2e2e2722b */ /* 0x000fc400000000ff */
[----:B------:R-:W-:Y:S02]  /*1740*/  DADD R210, R238, R218 ;  /* 0x00000000eed27229 */ /* 0x000fe400000000da */
[-C--:B------:R-:W-:Y:S01]  /*1750*/  DFMA R208, R208, R196.reuse, R212 ;  /* 0x000000c4d0d0722b */ /* 0x080fe200000000d4 */
[----:B------:R-:W4:Y:S01]  /*1760*/  LDG.E.64.CONSTANT R212, desc[UR4][R246.64+0x60] ;  /* 0x00006004f6d47981 */ /* 0x000f22000c1e9b00 */
[-C--:B------:R-:W-:Y:S02]  /*1770*/  DFMA R220, R188, R196.reuse, R220 ;  /* 0x000000c4bcdc722b */ /* 0x080fe400000000dc */
[-C--:B------:R-:W-:Y:S02]  /*1780*/  DFMA R204, R204, R196.reuse, R216 ;  /* 0x000000c4cccc722b */ /* 0x080fe400000000d8 */
[----:B------:R-:W-:Y:S01]  /*1790*/  DFMA R202, R202, R196, R214 ;  /* 0x000000c4caca722b */ /* 0x000fe200000000d6 */
[----:B------:R-:W3:Y:S01]  /*17a0*/  LDG.E.64.CONSTANT R216, desc[UR4][R246.64+0xf8] ;  /* 0x0000f804f6d87981 */ /* 0x000ee2000c1e9b00 */
[----:B0-----:R-:W-:-:S02]  /*17b0*/  DADD R188, R236, R154 ;  /* 0x00000000ecbc7229 */ /* 0x001fc4000000009a */
[-C--:B------:R-:W-:Y:S01]  /*17c0*/  DFMA R208, R172, R210.reuse, R208 ;  /* 0x000000d2acd0722b */ /* 0x080fe200000000d0 */
        /* <DEDUP_REMOVED lines=12> */
[-C--:B------:R-:W-:Y:S01]  /*1890*/  DFMA R208, R176, R188.reuse, R208 ;  /* 0x000000bcb0d0722b */ /* 0x080fe200000000d0 */
[----:B------:R-:W4:Y:S01]  /*18a0*/  LDG.E.64.CONSTANT R202, desc[UR4][R246.64] ;  /* 0x00000004f6ca7981 */ /* 0x000f22000c1e9b00 */
[----:B------:R-:W-:-:S03]  /*18b0*/  DFMA R176, R164, R188, R220 ;  /* 0x000000bca4b0722b */ /* 0x000fc600000000dc */
[----:B------:R-:W4:Y:S01]  /*18c0*/  LDG.E.64.CONSTANT R164, desc[UR4][R246.64+0x50] ;  /* 0x00005004f6a47981 */ /* 0x000f22000c1e9b00 */
[----:B------:R-:W-:-:S03]  /*18d0*/  DFMA R184, R170, R188, R186 ;  /* 0x000000bcaab8722b */ /* 0x000fc600000000ba */
[----:B------:R-:W4:Y:S01]  /*18e0*/  LDG.E.64.CONSTANT R170, desc[UR4][R246.64+0x78] ;  /* 0x00007804f6aa7981 */ /* 0x000f22000c1e9b00 */
[----:B------:R-:W-:Y:S02]  /*18f0*/  DMUL R174, R172, 0.5 ;  /* 0x3fe00000acae7828 */ /* 0x000fe40000000000 */
[----:B------:R-:W-:Y:S01]  /*1900*/  DFMA R196, R156, R188, R196 ;  /* 0x000000bc9cc4722b */ /* 0x000fe200000000c4 */
        /* <DEDUP_REMOVED lines=35> */
[----:B------:R-:W-:-:S04]  /*1b40*/  DADD R218, R238, -R218 ;  /* 0x00000000eeda7229 */ /* 0x000fc800000008da */
[----:B--2---:R-:W-:Y:S02]  /*1b50*/  DFMA R230, R230, R242, RZ ;  /* 0x000000f2e6e6722b */ /* 0x004fe400000000ff */
[----:B------:R-:W-:Y:S02]  /*1b60*/  DADD R154, R236, -R154 ;  /* 0x00000000ec9a7229 */ /* 0x000fe4000000089a */
[----:B------:R-:W-:-:S04]  /*1b70*/  DADD R148, R148, -R148 ;  /* 0x0000000094947229 */ /* 0x000fc80000000894 */
[----:B---3--:R-:W-:Y:S02]  /*1b80*/  DFMA R216, R216, R160, R230 ;  /* 0x000000a0d8d8722b */ /* 0x008fe400000000e6 */
[-C--:B----4-:R-:W-:Y:S02]  /*1b90*/  DFMA R202, R202, R242.reuse, RZ ;  /* 0x000000f2caca722b */ /* 0x090fe400000000ff */
        /* <DEDUP_REMOVED lines=33> */
[----:B------:R-:W-:Y:S02]  /*1db0*/  DADD R152, R152, R164 ;  /* 0x0000000098987229 */ /* 0x000fe400000000a4 */
        /* <DEDUP_REMOVED lines=24> */
.L_x_791:
[----:B------:R-:W-:Y:S05]  /*1f40*/  BSYNC.RECONVERGENT B0 ;  /* 0x0000000000007941 */ /* 0x000fea0003800200 */
.L_x_790:
[----:B-12---:R-:W-:Y:S01]  /*1f50*/  PRMT R146, R5, 0x5410, R2 ;  /* 0x0000541005927816 */ /* 0x006fe20000000002 */
[----:B------:R-:W-:Y:S01]  /*1f60*/  UMOV UR6, 0xa90d ;  /* 0x0000a90d00067882 */ /* 0x000fe20000000000 */
[----:B------:R-:W2:Y:S03]  /*1f70*/  LDG.E.64.CONSTANT R6, desc[UR4][R6.64+0xc0] ;  /* 0x0000c00406067981 */ /* 0x000ea6000c1e9b00 */
[----:B------:R-:W-:Y:S01]  /*1f80*/  IDP.2A.LO.U16.U8 R251, R146, UR6, R251 ;  /* 0x0000000692fb7c26 */ /* 0x000fe200080010fb */
[----:B------:R-:W3:Y:S03]  /*1f90*/  LDG.E.64.CONSTANT R148, desc[UR4][R8.64+0x110] ;  /* 0x0001100408947981 */ /* 0x000ee6000c1e9b00 */
[----:B------:R-:W-:Y:S01]  /*1fa0*/  IMAD R173, R0, 0x895, R251 ;  /* 0x0000089500ad7824 */ /* 0x000fe200078e02fb */
[----:B------:R-:W4:Y:S03]  /*1fb0*/  LDG.E.64.CONSTANT R146, desc[UR4][R8.64+0xe8] ;  /* 0x0000e80408927981 */ /* 0x000f26000c1e9b00 */
[----:B0-----:R-:W-:-:S05]  /*1fc0*/  IMAD.WIDE R172, R173, 0x8, R144 ;  /* 0x00000008adac7825 */ /* 0x001fca00078e0290 */
        /* <DEDUP_REMOVED lines=24> */
[----:B------:R-:W1:Y:S04]  /*2150*/  LDS.64 R194, [R2+0x28] ;  /* 0x0000280002c27984 */ /* 0x000e680000000a00 */
[----:B0-----:R-:W0:Y:S01]  /*2160*/  LDS.64 R172, [R2+0x20] ;  /* 0x0000200002ac7984 */ /* 0x001e220000000a00 */
[----:B-1----:R-:W-:-:S02]  /*2170*/  DADD R184, R180, R174 ;  /* 0x00000000b4b87229 */ /* 0x002fc400000000ae */
[C-C-:B------:R-:W-:Y:S02]  /*2180*/  DADD R186, R178.reuse, R176.reuse ;  /* 0x00000000b2ba7229 */ /* 0x140fe400000000b0 */
[----:B------:R-:W-:-:S04]  /*2190*/  DADD R178, R178, -R176 ;  /* 0x00000000b2b27229 */ /* 0x000fc800000008b0 */
[-C--:B-----5:R-:W-:Y:S02]  /*21a0*/  DFMA R198, R26, R184.reuse, RZ ;  /* 0x000000b81ac6722b */ /* 0x0a0fe400000000ff */
[C-C-:B------:R-:W-:Y:S02]  /*21b0*/  DADD R190, R182.reuse, R188.reuse ;  /* 0x00000000b6be7229 */ /* 0x140fe400000000bc */
[----:B------:R-:W-:Y:S02]  /*21c0*/  DADD R176, R182, -R188 ;  /* 0x00000000b6b07229 */ /* 0x000fe400000008bc */
[-C--:B------:R-:W-:Y:S02]  /*21d0*/  DFMA R188, R10, R184.reuse, RZ ;  /* 0x000000b80abc722b */ /* 0x080fe400000000ff */
[----:B------:R-:W-:Y:S02]  /*21e0*/  DFMA R196, R22, R184, RZ ;  /* 0x000000b816c4722b */ /* 0x000fe400000000ff */
[----:B------:R-:W-:-:S02]  /*21f0*/  DADD R180, R180, -R174 ;  /* 0x00000000b4b47229 */ /* 0x000fc400000008ae */
[C-C-:B------:R-:W-:Y:S02]  /*2200*/  DADD R182, R192.reuse, R194.reuse ;  /* 0x00000000c0b67229 */ /* 0x140fe400000000c2 */
        /* <DEDUP_REMOVED lines=19> */
[----:B------:R-:W-:Y:S02]  /*2340*/  DMUL R188, R184, 0.5 ;  /* 0x3fe00000b8bc7828 */ /* 0x000fe40000000000 */
[----:B------:R-:W-:Y:S02]  /*2350*/  DFMA R186, R40, R182, R186 ;  /* 0x000000b628ba722b */ /* 0x000fe400000000ba */
[----:B------:R-:W-:Y:S02]  /*2360*/  DFMA R202, R70, R190, R202 ;  /* 0x000000be46ca722b */ /* 0x000fe400000000ca */
        /* <DEDUP_REMOVED lines=9> */
[-C--:B------:R-:W-:Y:S02]  /*2400*/  DFMA R198, R84, R180.reuse, RZ ;  /* 0x000000b454c6722b */ /* 0x080fe400000000ff */
[----:B------:R-:W-:Y:S02]  /*2410*/  DFMA R204, R96, R180, RZ ;  /* 0x000000b460cc722b */ /* 0x000fe400000000ff */
[----:B------:R-:W-:Y:S02]  /*2420*/  DFMA R196, R82, R178, R196 ;  /* 0x000000b252c4722b */ /* 0x000fe400000000c4 */
[----:B------:R-:W-:-:S02]  /*2430*/  DFMA R192, R52, R188, R192 ;  /* 0x000000bc34c0722b */ /* 0x000fc400000000c0 */
[-C--:B------:R-:W-:Y:S02]  /*2440*/  DFMA R190, R54, R188.reuse, R190 ;  /* 0x000000bc36be722b */ /* 0x080fe400000000be */
[-C--:B------:R-:W-:Y:S02]  /*2450*/  DFMA R184, R56, R188.reuse, R184 ;  /* 0x000000bc38b8722b */ /* 0x080fe400000000b8 */
[-C--:B------:R-:W-:Y:S02]  /*2460*/  DFMA R182, R76, R188.reuse, R200 ;  /* 0x000000bc4cb6722b */ /* 0x080fe400000000c8 */
[----:B------:R-:W-:Y:S02]  /*2470*/  DFMA R188, R78, R188, R202 ;  /* 0x000000bc4ebc722b */ /* 0x000fe400000000ca */
[-C--:B------:R-:W-:Y:S02]  /*2480*/  DFMA R200, R88, R180.reuse, RZ ;  /* 0x000000b458c8722b */ /* 0x080fe400000000ff */
[----:B------:R-:W-:-:S02]  /*2490*/  DFMA R202, R92, R180, RZ ;  /* 0x000000b45cca722b */ /* 0x000fc400000000ff */
[----:B------:R-:W-:Y:S02]  /*24a0*/  DFMA R206, R128, R180, RZ ;  /* 0x000000b480ce722b */ /* 0x000fe400000000ff */
[----:B------:R-:W-:Y:S02]  /*24b0*/  DFMA R198, R86, R178, R198 ;  /* 0x000000b256c6722b */ /* 0x000fe400000000c6 */
        /* <DEDUP_REMOVED lines=24> */
[-C--:B--2---:R-:W-:Y:S02]  /*2640*/  DFMA R204, R6, R172.reuse, R204 ;  /* 0x000000ac06cc722b */ /* 0x084fe400000000cc */
[----:B------:R-:W-:Y:S02]  /*2650*/  DADD R194, R194, R196 ;  /* 0x00000000c2c27229 */ /* 0x000fe400000000c4 */
[----:B------:R-:W-:Y:S02]  /*2660*/  DADD R176, R192, -R198 ;  /* 0x00000000c0b07229 */ /* 0x000fe400000008c6 */
[----:B------:R-:W-:-:S02]  /*2670*/  DFMA R200, R124, R172, R200 ;  /* 0x000000ac7cc8722b */ /* 0x000fc400000000c8 */
[-C--:B------:R-:W-:Y:S02]  /*2680*/  DFMA R202, R126, R172.reuse, R202 ;  /* 0x000000ac7eca722b */ /* 0x080fe400000000ca */
[----:B------:R-:W-:Y:S02]  /*2690*/  DADD R192, R192, R198 ;  /* 0x00000000c0c07229 */ /* 0x000fe400000000c6 */
[-C--:B----4-:R-:W-:Y:S02]  /*26a0*/  DFMA R206, R146, R172.reuse, R206 ;  /* 0x000000ac92ce722b */ /* 0x090fe400000000ce */
[----:B---3--:R-:W-:Y:S02]  /*26b0*/  DFMA R208, R148, R172, R208 ;  /* 0x000000ac94d0722b */ /* 0x008fe400000000d0 */
[----:B------:R-:W-:Y:S02]  /*26c0*/  DADD R172, R186, -R204 ;  /* 0x00000000baac7229 */ /* 0x000fe400000008cc */
[----:B------:R-:W-:-:S02]  /*26d0*/  DMUL R170, R170, R194 ;  /* 0x000000c2aaaa7228 */ /* 0x000fc40000000000 */
[----:B------:R-:W-:Y:S02]  /*26e0*/  DADD R178, R190, -R200 ;  /* 0x00000000beb27229 */ /* 0x000fe400000008c8 */
[----:B------:R-:W-:Y:S02]  /*26f0*/  DADD R196, R182, -R206 ;  /* 0x00000000b6c47229 */ /* 0x000fe400000008ce */
[----:B------:R-:W-:Y:S02]  /*2700*/  DMUL R164, R164, R192 ;  /* 0x000000c0a4a47228 */ /* 0x000fe40000000000 */
[----:B------:R-:W-:Y:S02]  /*2710*/  DADD R190, R190, R200 ;  /* 0x00000000bebe7229 */ /* 0x000fe400000000c8 */
[----:B------:R-:W-:Y:S02]  /*2720*/  DADD R180, R184, -R202 ;  /* 0x00000000b8b47229 */ /* 0x000fe400000008ca */
[----:B------:R-:W-:-:S02]  /*2730*/  DADD R186, R186, R204 ;  /* 0x00000000baba7229 */ /* 0x000fc400000000cc */
[----:B------:R-:W-:Y:S02]  /*2740*/  DADD R182, R182, R206 ;  /* 0x00000000b6b67229 */ /* 0x000fe400000000ce */
[----:B------:R-:W-:Y:S02]  /*2750*/  DMUL R168, R168, R172 ;  /* 0x000000aca8a87228 */ /* 0x000fe40000000000 */
[----:B------:R-:W-:Y:S02]  /*2760*/  DADD R184, R184, R202 ;  /* 0x00000000b8b87229 */ /* 0x000fe400000000ca */
[----:B------:R-:W-:Y:S02]  /*2770*/  DADD R188, R188, R208 ;  /* 0x00000000bcbc7229 */ /* 0x000fe400000000d0 */
[CCC-:B------:R-:W-:Y:S02]  /*2780*/  DFMA R172, R152.reuse, R174.reuse, R170.reuse ;  /* 0x000000ae98ac722b */ /* 0x1c0fe400000000aa */
[----:B------:R-:W-:-:S02]  /*2790*/  DFMA R152, R152, -R174, R170 ;  /* 0x800000ae9898722b */ /* 0x000fc400000000aa */
[--C-:B------:R-:W-:Y:S02]  /*27a0*/  DFMA R174, R144, R176, R164.reuse ;  /* 0x000000b090ae722b */ /* 0x100fe400000000a4 */
[----:B------:R-:W-:Y:S02]  /*27b0*/  DMUL R162, R162, R190 ;  /* 0x000000bea2a27228 */ /* 0x000fe40000000000 */
[----:B------:R-:W-:Y:S02]  /*27c0*/  DMUL R158, R158, R186 ;  /* 0x000000ba9e9e7228 */ /* 0x000fe40000000000 */
[----:B------:R-:W-:Y:S02]  /*27d0*/  DMUL R156, R156, R182 ;  /* 0x000000b69c9c7228 */ /* 0x000fe40000000000 */
[----:B------:R-:W-:Y:S02]  /*27e0*/  DFMA R144, R144, -R176, R164 ;  /* 0x800000b09090722b */ /* 0x000fe400000000a4 */
[----:B------:R-:W-:-:S02]  /*27f0*/  DMUL R166, R166, R196 ;  /* 0x000000c4a6a67228 */ /* 0x000fc40000000000 */
[----:B------:R-:W-:Y:S02]  /*2800*/  DMUL R160, R160, R184 ;  /* 0x000000b8a0a07228 */ /* 0x000fe40000000000 */
[----:B------:R-:W-:Y:S02]  /*2810*/  DMUL R154, R154, R188 ;  /* 0x000000bc9a9a7228 */ /* 0x000fe40000000000 */
        /* <DEDUP_REMOVED lines=21> */
[----:B------:R-:W-:-:S02]  /*2970*/  DFMA R150, R150, -R178, R162 ;  /* 0x800000b29696722b */ /* 0x000fc400000000a2 */
        /* <DEDUP_REMOVED lines=36> */
[----:B------:R-:W-:Y:S02]  /*2bc0*/  DADD R150, R154, R154 ;  /* 0x000000009a967229 */ /* 0x000fe4000000009a */
[-C--:B------:R-:W-:Y:S02]  /*2bd0*/  DFMA R172, R128, R144.reuse, R172 ;  /* 0x0000009080ac722b */ /* 0x080fe400000000ac */
[-C--:B------:R-:W-:Y:S02]  /*2be0*/  DFMA R184, R130, R144.reuse, R184 ;  /* 0x0000009082b8722b */ /* 0x080fe400000000b8 */
[-C--:B------:R-:W-:Y:S02]  /*2bf0*/  DFMA R188, R136, R144.reuse, R188 ;  /* 0x0000009088bc722b */ /* 0x080fe400000000bc */
[-C--:B------:R-:W-:Y:S02]  /*2c00*/  DFMA R192, R140, R144.reuse, R192 ;  /* 0x000000908cc0722b */ /* 0x080fe400000000c0 */
[----:B------:R-:W-:-:S02]  /*2c10*/  DFMA R196, R146, R144, R196 ;  /* 0x0000009092c4722b */ /* 0x000fc400000000c4 */
[----:B------:R-:W-:Y:S02]  /*2c20*/  DADD R144, R154, -R154 ;  /* 0x000000009a907229 */ /* 0x000fe4000000089a */
[----:B------:R-:W-:Y:S02]  /*2c30*/  DMUL R150, R150, 0.5 ;  /* 0x3fe0000096967828 */ /* 0x000fe40000000000 */
        /* <DEDUP_REMOVED lines=59> */
[----:B------:R-:W-:Y:S02]  /*2ff0*/  DFMA R200, R52, R8, R194 ;  /* 0x0000000834c8722b */ /* 0x000fe400000000c2 */
[-C--:B------:R-:W-:Y:S02]  /*3000*/  DFMA R182, R80, R2.reuse, RZ ;  /* 0x0000000250b6722b */ /* 0x080fe400000000ff */
[-C--:B------:R-:W-:Y:S02]  /*3010*/  DFMA R186, R82, R2.reuse, RZ ;  /* 0x0000000252ba722b */ /* 0x080fe400000000ff */
[----:B------:R-:W-:-:S02]  /*3020*/  DFMA R190, R100, R2, RZ ;  /* 0x0000000264be722b */ /* 0x000fc400000000ff */
        /* <DEDUP_REMOVED lines=23> */
[----:B------:R-:W-:Y:S02]  /*31a0*/  DFMA R200, R54, R180, R200 ;  /* 0x000000b436c8722b */ /* 0x000fe400000000c8 */
[----:B------:R-:W-:Y:S02]  /*31b0*/  DFMA R198, R124, R176, R198 ;  /* 0x000000b07cc6722b */ /* 0x000fe400000000c6 */
[----:B0-----:R-:W-:Y:S02]  /*31c0*/  DADD R174, R144, R150 ;  /* 0x0000000090ae7229 */ /* 0x001fe40000000096 */
        /* <DEDUP_REMOVED lines=8> */
[----:B------:R-:W-:Y:S02]  /*3250*/  DADD R144, R144, -R150 ;  /* 0x0000000090907229 */ /* 0x000fe40000000896 */
[----:B------:R-:W-:Y:S02]  /*3260*/  DFMA R200, R56, R178, R200 ;  /* 0x000000b238c8722b */ /* 0x000fe400000000c8 */
[----:B------:R-:W-:Y:S02]  /*3270*/  DFMA R198, R126, R172, R198 ;  /* 0x000000ac7ec6722b */ /* 0x000fe400000000c6 */
[C-C-:B-1----:R-:W-:Y:S02]  /*3280*/  DADD R150, R8.reuse, R2.reuse ;  /* 0x0000000008967229 */ /* 0x142fe40000000002 */
        /* <DEDUP_REMOVED lines=9> */
[----:B----4-:R-:W-:Y:S02]  /*3320*/  DADD R8, R152, R152 ;  /* 0x0000000098087229 */ /* 0x010fe40000000098 */
[----:B------:R-:W-:Y:S02]  /*3330*/  DFMA R200, R58, R174, R200 ;  /* 0x000000ae3ac8722b */ /* 0x000fe400000000c8 */
[----:B------:R-:W-:Y:S02]  /*3340*/  DFMA R198, R6, R144, R198 ;  /* 0x0000009006c6722b */ /* 0x000fe400000000c6 */
        /* <DEDUP_REMOVED lines=39> */
[----:B------:R1:W-:Y:S02]  /*35c0*/  STS.64 [R250+0x1a0], R198 ;  /* 0x0001a0c6fa007388 */ /* 0x0003e40000000a00 */
.L_x_793:
[----:B------:R-:W-:Y:S05]  /*35d0*/  BSYNC.RECONVERGENT B0 ;  /* 0x0000000000007941 */ /* 0x000fea0003800200 */
.L_x_792:
        /* <DEDUP_REMOVED lines=28> */
[-C--:B------:R-:W-:Y:S01]  /*37a0*/  DFMA R80, R80, R2.reuse, RZ ;  /* 0x000000025050722b */ /* 0x080fe200000000ff */
[----:B------:R-:W1:Y:S01]  /*37b0*/  LDS.64 R8, [R4+0x1a68] ;  /* 0x001a680004087984 */ /* 0x000e620000000a00 */
[----:B------:R-:W-:-:S02]  /*37c0*/  DFMA R82, R82, R2, RZ ;  /* 0x000000025252722b */ /* 0x000fc400000000ff */
[----:B------:R-:W-:Y:S02]  /*37d0*/  DADD R150, R150, -R152 ;  /* 0x0000000096967229 */ /* 0x000fe40000000898 */
[-C--:B------:R-:W-:Y:S02]  /*37e0*/  DFMA R100, R100, R2.reuse, RZ ;  /* 0x000000026464722b */ /* 0x080fe400000000ff */
[-C--:B------:R-:W-:Y:S02]  /*37f0*/  DFMA R110, R110, R2.reuse, RZ ;  /* 0x000000026e6e722b */ /* 0x080fe400000000ff */
[----:B------:R-:W-:Y:S02]  /*3800*/  DFMA R120, R120, R2, RZ ;  /* 0x000000027878722b */ /* 0x000fe400000000ff */
[----:B--2---:R-:W-:Y:S02]  /*3810*/  DADD R2, R154, R156 ;  /* 0x000000009a027229 */ /* 0x004fe4000000009c */
[----:B------:R-:W-:-:S02]  /*3820*/  DFMA R80, R84, R150, R80 ;  /* 0x000000965450722b */ /* 0x000fc40000000050 */
[-C--:B------:R-:W-:Y:S02]  /*3830*/  DFMA R82, R86, R150.reuse, R82 ;  /* 0x000000965652722b */ /* 0x080fe40000000052 */
[----:B------:R-:W-:Y:S02]  /*3840*/  DADD R154, R154, -R156 ;  /* 0x000000009a9a7229 */ /* 0x000fe4000000089c */
        /* <DEDUP_REMOVED lines=34> */
[-C--:B------:R-:W-:Y:S02]  /*3a70*/  DFMA R82, R98, R10.reuse, R82 ;  /* 0x0000000a6252722b */ /* 0x080fe40000000052 */
[----:B------:R-:W-:Y:S02]  /*3a80*/  DADD R8, R8, -R14 ;  /* 0x0000000008087229 */ /* 0x000fe4000000080e */
[----:B------:R-:W-:Y:S02]  /*3a90*/  DADD R4, R16, R16 ;  /* 0x0000000010047229 */ /* 0x000fe40000000010 */
[-C--:B------:R-:W-:Y:S02]  /*3aa0*/  DFMA R100, R108, R10.reuse, R100 ;  /* 0x0000000a6c64722b */ /* 0x080fe40000000064 */
[-C--:B------:R-:W-:Y:S02]  /*3ab0*/  DFMA R110, R118, R10.reuse, R110 ;  /* 0x0000000a766e722b */ /* 0x080fe4000000006e */
[----:B------:R-:W-:-:S02]  /*3ac0*/  DFMA R120, R6, R10, R120 ;  /* 0x0000000a0678722b */ /* 0x000fc40000000078 */
[-C--:B------:R-:W-:Y:S02]  /*3ad0*/  DFMA R162, R60, R2.reuse, R162 ;  /* 0x000000023ca2722b */ /* 0x080fe400000000a2 */
[----:B------:R-:W-:Y:S02]  /*3ae0*/  DFMA R164, R62, R2, R164 ;  /* 0x000000023ea4722b */ /* 0x000fe400000000a4 */
[-C--:B------:R-:W-:Y:S02]  /*3af0*/  DFMA R80, R128, R8.reuse, R80 ;  /* 0x000000088050722b */ /* 0x080fe40000000050 */
[----:B------:R-:W-:Y:S02]  /*3b00*/  DMUL R4, R4, 0.5 ;  /* 0x3fe0000004047828 */ /* 0x000fe40000000000 */
        /* <DEDUP_REMOVED lines=20> */
[----:B------:R-:W-:Y:S02]  /*3c50*/  DADD R166, R164, -R82 ;  /* 0x00000000a4a67229 */ /* 0x000fe40000000852 */
[----:B------:R-:W-:Y:S02]  /*3c60*/  DADD R158, R50, R120 ;  /* 0x00000000329e7229 */ /* 0x000fe40000000078 */
[----:B------:R-:W-:Y:S02]  /*3c70*/  DADD R164, R164, R82 ;  /* 0x00000000a4a47229 */ /* 0x000fe40000000052 */
[C-C-:B------:R-:W-:Y:S02]  /*3c80*/  DADD R154, R30.reuse, -R100.reuse ;  /* 0x000000001e9a7229 */ /* 0x140fe40000000864 */
[----:B------:R-:W-:Y:S02]  /*3c90*/  DADD R162, R30, R100 ;  /* 0x000000001ea27229 */ /* 0x000fe40000000064 */
[----:B------:R-:W-:-:S02]  /*3ca0*/  DADD R156, R40, -R110 ;  /* 0x00000000289c7229 */ /* 0x000fc4000000086e */
[----:B------:R-:W-:-:S11]  /*3cb0*/  DADD R160, R40, R110 ;  /* 0x0000000028a07229 */ /* 0x000fd6000000006e */
.L_x_795:
[----:B------:R-:W-:Y:S05]  /*3cc0*/  BSYNC.RECONVERGENT B0 ;  /* 0x0000000000007941 */ /* 0x000fea0003800200 */
.L_x_794:
        /* <DEDUP_REMOVED lines=16> */
.L_x_796:
        /* <DEDUP_REMOVED lines=11> */
.L_x_3000:


//--------------------- .text._Z30massMatrixMultiplySharedKernelILi9ELi13ELi1EEviPKdS1_S1_S1_Pd --------------------------
	.section	.text._Z30massMatrixMultiplySharedKernelILi9ELi13ELi1EEviPKdS1_S1_S1_Pd,"ax",@progbits
	.align	128
        .global         _Z30massMatrixMultiplySharedKernelILi9ELi13ELi1EEviPKdS1_S1_S1_Pd
        .type           _Z30massMatrixMultiplySharedKernelILi9ELi13ELi1EEviPKdS1_S1_S1_Pd,@function
        .size           _Z30massMatrixMultiplySharedKernelILi9ELi13ELi1EEviPKdS1_S1_S1_Pd,(.L_x_3001 - _Z30massMatrixMultiplySharedKernelILi9ELi13ELi1EEviPKdS1_S1_S1_Pd)
        .other          _Z30massMatrixMultiplySharedKernelILi9ELi13ELi1EEviPKdS1_S1_S1_Pd,@"STO_CUDA_ENTRY STV_DEFAULT"
_Z30massMatrixMultiplySharedKernelILi9ELi13ELi1EEviPKdS1_S1_S1_Pd:
.text._Z30massMatrixMultiplySharedKernelILi9ELi13ELi1EEviPKdS1_S1_S1_Pd:
        /* <DEDUP_REMOVED lines=42> */
[----:B---3--:R-:W-:Y:S01]  /*02a0*/  @!P1 STS.64 [R65], R8 ;  /* 0x0000000841009388 */ /* 0x008fe20000000a00 */
[----:B------:R-:W-:Y:S01]  /*02b0*/  BAR.SYNC.DEFER_BLOCKING 0x0 ;  /* 0x0000000000007b1d */ /* 0x000fe20000010000 */
[C---:B------:R-:W-:Y:S01]  /*02c0*/  ISETP.GT.U32.AND P1, PT, R0.reuse, 0x50, PT ;  /* 0x000000500000780c */ /* 0x040fe20003f24070 */
[----:B-1----:R-:W-:Y:S01]  /*02d0*/  IMAD R4, R87, 0xe38f, RZ ;  /* 0x0000e38f57047824 */ /* 0x002fe200078e02ff */
        /* <DEDUP_REMOVED lines=8> */
[----:B------:R-:W-:Y:S01]  /*0360*/  LOP3.LUT R5, R5, 0xffff, RZ, 0xc0, !PT ;  /* 0x0000ffff05057812 */ /* 0x000fe200078ec0ff */
        /* <DEDUP_REMOVED lines=13> */
[----:B------:R-:W-:Y:S01]  /*0440*/  R2UR UR6, R12 ;  /* 0x000000000c0672ca */ /* 0x000fe200000e0000 */
[----:B------:R-:W1:Y:S01]  /*0450*/  LDS.128 R68, [R86+0x4610] ;  /* 0x0046100056447984 */ /* 0x000e620000000c00 */
[----:B------:R-:W-:Y:S02]  /*0460*/  R2UR UR7, R13 ;  /* 0x000000000d0772ca */ /* 0x000fe400000e0000 */
[----:B--2---:R-:W-:Y:S01]  /*0470*/  R2UR UR8, R32 ;  /* 0x00000000200872ca */ /* 0x004fe200000e0000 */
[----:B------:R-:W2:Y:S01]  /*0480*/  LDS.128 R12, [R86+0x4620] ;  /* 0x00462000560c7984 */ /* 0x000ea20000000c00 */
[----:B------:R-:W-:Y:S02]  /*0490*/  R2UR UR9, R33 ;  /* 0x00000000210972ca */ /* 0x000fe400000e0000 */
[----:B---3--:R-:W-:Y:S01]  /*04a0*/  R2UR UR61, R11 ;  /* 0x000000000b3d72ca */ /* 0x008fe200000e0000 */
[----:B0-----:R-:W0:Y:S01]  /*04b0*/  LDS.64 R2, [R86+0x44a8] ;  /* 0x0044a80056027984 */ /* 0x001e220000000a00 */
[----:B------:R-:W-:Y:S01]  /*04c0*/  PRMT R11, R4, 0x7710, RZ ;  /* 0x00007710040b7816 */ /* 0x000fe200000000ff */
[----:B------:R-:W-:Y:S01]  /*04d0*/  IMAD R4, R5, 0x68, R112 ;  /* 0x0000006805047824 */ /* 0x000fe200078e0270 */
[----:B------:R-:W-:Y:S01]  /*04e0*/  R2UR UR40, R34 ;  /* 0x00000000222872ca */ /* 0x000fe200000e0000 */
[----:B------:R-:W3:Y:S01]  /*04f0*/  LDS.64 R32, [R86+0x4510] ;  /* 0x0045100056207984 */ /* 0x000ee20000000a00 */
[----:B------:R-:W-:Y:S01]  /*0500*/  R2UR UR41, R35 ;  /* 0x00000000232972ca */ /* 0x000fe200000e0000 */
[----:B------:R-:W-:Y:S01]  /*0510*/  IMAD.IADD R11, R11, 0x1, R0 ;  /* 0x000000010b0b7824 */ /* 0x000fe200078e0200 */
[----:B----4-:R-:W-:-:S02]  /*0520*/  R2UR UR42, R38 ;  /* 0x00000000262a72ca */ /* 0x010fc400000e0000 */
[----:B------:R-:W-:Y:S02]  /*0530*/  R2UR UR43, R39 ;  /* 0x00000000272b72ca */ /* 0x000fe400000e0000 */
[----:B------:R-:W-:Y:S02]  /*0540*/  LOP3.LUT R11, R11, 0xffff, RZ, 0xc0, !PT ;  /* 0x0000ffff0b0b7812 */ /* 0x000fe400078ec0ff */
[----:B------:R-:W-:Y:S02]  /*0550*/  R2UR UR10, R36 ;  /* 0x00000000240a72ca */ /* 0x000fe400000e0000 */
[----:B------:R-:W-:Y:S01]  /*0560*/  R2UR UR11, R37 ;  /* 0x00000000250b72ca */ /* 0x000fe200000e0000 */
[----:B------:R-:W-:Y:S01]  /*0570*/  IMAD R142, R11, 0x8, R4 ;  /* 0x000000080b8e7824 */ /* 0x000fe200078e0204 */
        /* <DEDUP_REMOVED lines=24> */
[----:B-1----:R-:W-:Y:S02]  /*0700*/  R2UR UR56, R66 ;  /* 0x00000000423872ca */ /* 0x002fe400000e0000 */
        /* <DEDUP_REMOVED lines=10> */
[----:B--2---:R-:W-:Y:S02]  /*07b0*/  R2UR UR62, R14 ;  /* 0x000000000e3e72ca */ /* 0x004fe400000e0000 */
[----:B------:R-:W-:Y:S02]  /*07c0*/  R2UR UR63, R15 ;  /* 0x000000000f3f72ca */ /* 0x000fe400000e0000 */
[----:B------:R-:W-:-:S02]  /*07d0*/  R2UR UR30, R12 ;  /* 0x000000000c1e72ca */ /* 0x000fc400000e0000 */
[----:B------:R-:W-:Y:S02]  /*07e0*/  R2UR UR31, R13 ;  /* 0x000000000d1f72ca */ /* 0x000fe400000e0000 */
[----:B0-----:R-:W-:Y:S02]  /*07f0*/  R2UR UR4, R2 ;  /* 0x00000000020472ca */ /* 0x001fe400000e0000 */
        /* <DEDUP_REMOVED lines=137> */
.L_x_798:
[----:B------:R-:W-:Y:S05]  /*1090*/  BSYNC.RECONVERGENT B0 ;  /* 0x0000000000007941 */ /* 0x000fea0003800200 */
.L_x_797:
        /* <DEDUP_REMOVED lines=8> */
[----:B-----5:R1:W4:Y:S04]  /*1120*/  LDS.128 R4, [R86+0x4630] ;  /* 0x0046300056047984 */ /* 0x0203280000000c00 */
[----:B------:R1:W1:Y:S04]  /*1130*/  LDS.128 R8, [R86+0x4520] ;  /* 0x0045200056087984 */ /* 0x0002680000000c00 */
[----:B------:R0:W1:Y:S04]  /*1140*/  LDS.128 R12, [R86+0x4640] ;  /* 0x00464000560c7984 */ /* 0x0000680000000c00 */
        /* <DEDUP_REMOVED lines=18> */
.L_x_800:
[----:B------:R-:W-:Y:S04]  /*1270*/  LDS.64 R90, [R144] ;  /* 0x00000000905a7984 */ /* 0x000fe80000000a00 */
[----:B------:R-:W1:Y:S04]  /*1280*/  LDS.64 R2, [R144+0x340] ;  /* 0x0003400090027984 */ /* 0x000e680000000a00 */
[----:B------:R-:W-:Y:S04]  /*1290*/  LDS.64 R96, [R144+0x68] ;  /* 0x0000680090607984 */ /* 0x000fe80000000a00 */
[----:B------:R-:W2:Y:S04]  /*12a0*/  LDS.64 R4, [R144+0x2d8] ;  /* 0x0002d80090047984 */ /* 0x000ea80000000a00 */
[----:B------:R-:W-:Y:S04]  /*12b0*/  LDS.64 R98, [R144+0xd0] ;  /* 0x0000d00090627984 */ /* 0x000fe80000000a00 */
[----:B-----5:R-:W3:Y:S04]  /*12c0*/  LDS.64 R6, [R144+0x270] ;  /* 0x0002700090067984 */ /* 0x020ee80000000a00 */
[----:B------:R-:W-:Y:S04]  /*12d0*/  LDS.64 R102, [R144+0x138] ;  /* 0x0001380090667984 */ /* 0x000fe80000000a00 */
[----:B------:R-:W4:Y:S04]  /*12e0*/  LDS.64 R8, [R144+0x208] ;  /* 0x0002080090087984 */ /* 0x000f280000000a00 */
[----:B------:R-:W0:Y:S01]  /*12f0*/  LDS.64 R104, [R144+0x1a0] ;  /* 0x0001a00090687984 */ /* 0x000e220000000a00 */
        /* <DEDUP_REMOVED lines=16> */
[----:B0-----:R-:W-:Y:S02]  /*1400*/  DADD R106, R104, R104 ;  /* 0x00000000686a7229 */ /* 0x001fe40000000068 */
        /* <DEDUP_REMOVED lines=22> */
[----:B------:R-:W-:Y:S04]  /*1570*/  STS.64 [R144+0x4e0], R6 ;  /* 0x0004e00690007388 */ /* 0x000fe80000000a00 */
[----:B------:R-:W-:Y:S01]  /*1580*/  STS.64 [R144], R8 ;  /* 0x0000000890007388 */ /* 0x000fe20000000a00 */
        /* <DEDUP_REMOVED lines=92> */
.L_x_801:
[----:B------:R-:W-:Y:S05]  /*1b50*/  BSYNC.RECONVERGENT B0 ;  /* 0x0000000000007941 */ /* 0x000fea0003800200 */
.L_x_799:
[----:B------:R-:W-:Y:S01]  /*1b60*/  IMAD R113, R87, 0x13b2, RZ ;  /* 0x000013b257717824 */ /* 0x000fe200078e02ff */
[----:B------:R-:W2:Y:S01]  /*1b70*/  LDC.64 R120, c[0x0][0x388] ;  /* 0x0000e200ff787b82 */ /* 0x000ea20000000a00 */
[----:B------:R-:W-:-:S03]  /*1b80*/  UMOV UR36, 0xa90d ;  /* 0x0000a90d00247882 */ /* 0x000fc60000000000 */
[----:B------:R-:W-:-:S04]  /*1b90*/  SHF.R.U32.HI R113, RZ, 0x10, R113 ;  /* 0x00000010ff717819 */ /* 0x000fc80000011671 */
[----:B0-----:R-:W-:-:S05]  /*1ba0*/  PRMT R86, R113, 0x9910, RZ ;  /* 0x0000991071567816 */ /* 0x001fca00000000ff */
        /* <DEDUP_REMOVED lines=40> */
[----:B------:R-:W-:-:S02]  /*1e30*/  DFMA R122, R116, R8, RZ ;  /* 0x00000008747a722b */ /* 0x000fc400000000ff */
[C---:B------:R-:W-:Y:S02]  /*1e40*/  DFMA R124, R116.reuse, R26, RZ ;  /* 0x0000001a747c722b */ /* 0x040fe400000000ff */
[C---:B------:R-:W-:Y:S02]  /*1e50*/  DFMA R114, R116.reuse, UR4, RZ ;  /* 0x0000000474727c2b */ /* 0x040fe400080000ff */
[C---:B------:R-:W-:Y:S02]  /*1e60*/  DFMA R128, R116.reuse, R48, RZ ;  /* 0x000000307480722b */ /* 0x040fe400000000ff */
[----:B------:R-:W-:Y:S02]  /*1e70*/  DFMA R130, R116, R66, RZ ;  /* 0x000000427482722b */ /* 0x000fe400000000ff */
[C---:B------:R-:W-:Y:S02]  /*1e80*/  DFMA R116, R126.reuse, UR48, R118 ;  /* 0x000000307e747c2b */ /* 0x040fe40008000076 */
[----:B------:R-:W-:-:S02]  /*1e90*/  DFMA R118, R126, UR28, R120 ;  /* 0x0000001c7e767c2b */ /* 0x000fc40008000078 */
[C---:B------:R-:W-:Y:S02]  /*1ea0*/  DFMA R120, R126.reuse, R10, R122 ;  /* 0x0000000a7e78722b */ /* 0x040fe4000000007a */
[C---:B------:R-:W-:Y:S02]  /*1eb0*/  DFMA R122, R126.reuse, R32, R124 ;  /* 0x000000207e7a722b */ /* 0x040fe4000000007c */
[C---:B------:R-:W-:Y:S02]  /*1ec0*/  DFMA R114, R126.reuse, UR8, R114 ;  /* 0x000000087e727c2b */ /* 0x040fe40008000072 */
        /* <DEDUP_REMOVED lines=16> */
[----:B------:R-:W0:Y:S01]  /*1fd0*/  LDS.64 R112, [R145+0x20] ;  /* 0x0000200091707984 */ /* 0x000e220000000a00 */
[C-C-:B------:R-:W-:Y:S02]  /*1fe0*/  DADD R152, R154.reuse, R150.reuse ;  /* 0x000000009a987229 */ /* 0x140fe40000000096 */
[----:B------:R-:W-:-:S08]  /*1ff0*/  DADD R150, R154, -R150 ;  /* 0x000000009a967229 */ /* 0x000fd00000000896 */
[C---:B------:R-:W-:Y:S02]  /*2000*/  DFMA R128, R150.reuse, UR10, R128 ;  /* 0x0000000a96807c2b */ /* 0x040fe40008000080 */
[C---:B------:R-:W-:Y:S02]  /*2010*/  DFMA R130, R150.reuse, UR50, R130 ;  /* 0x0000003296827c2b */ /* 0x040fe40008000082 */
[C---:B------:R-:W-:Y:S02]  /*2020*/  DFMA R132, R150.reuse, UR30, R132 ;  /* 0x0000001e96847c2b */ /* 0x040fe40008000084 */
[C---:B------:R-:W-:Y:S02]  /*2030*/  DFMA R134, R150.reuse, R14, R134 ;  /* 0x0000000e9686722b */ /* 0x040fe40000000086 */
[C---:B------:R-:W-:Y:S02]  /*2040*/  DFMA R140, R150.reuse, R36, R140 ;  /* 0x00000024968c722b */ /* 0x040fe4000000008c */
[----:B------:R-:W-:-:S02]  /*2050*/  DFMA R146, R150, R54, R146 ;  /* 0x000000369692722b */ /* 0x000fc40000000092 */
[----:B------:R-:W-:Y:S02]  /*2060*/  DFMA R148, R150, R76, R148 ;  /* 0x0000004c9694722b */ /* 0x000fe40000000094 */
[C-C-:B------:R-:W-:Y:S02]  /*2070*/  DADD R150, R138.reuse, R136.reuse ;  /* 0x000000008a967229 */ /* 0x140fe40000000088 */
[----:B------:R-:W-:Y:S02]  /*2080*/  DADD R136, R138, -R136 ;  /* 0x000000008a887229 */ /* 0x000fe40000000888 */
[C---:B------:R-:W-:Y:S02]  /*2090*/  DFMA R122, R152.reuse, R34, R122 ;  /* 0x00000022987a722b */ /* 0x040fe4000000007a */
[C---:B------:R-:W-:Y:S02]  /*20a0*/  DFMA R114, R152.reuse, UR40, R114 ;  /* 0x0000002898727c2b */ /* 0x040fe40008000072 */
[----:B------:R-:W-:-:S02]  /*20b0*/  DFMA R116, R152, UR20, R116 ;  /* 0x0000001498747c2b */ /* 0x000fc40008000074 */
[----:B------:R-:W-:Y:S02]  /*20c0*/  DFMA R118, R152, UR60, R118 ;  /* 0x0000003c98767c2b */ /* 0x000fe40008000076 */
[----:B0-----:R-:W-:Y:S02]  /*20d0*/  DADD R138, R112, R112 ;  /* 0x00000000708a7229 */ /* 0x001fe40000000070 */
[C---:B------:R-:W-:Y:S02]  /*20e0*/  DFMA R120, R152.reuse, R16, R120 ;  /* 0x000000109878722b */ /* 0x040fe40000000078 */
[C---:B------:R-:W-:Y:S02]  /*20f0*/  DFMA R124, R152.reuse, R56, R124 ;  /* 0x00000038987c722b */ /* 0x040fe4000000007c */
[----:B------:R-:W-:Y:S02]  /*2100*/  DFMA R126, R152, R74, R126 ;  /* 0x0000004a987e722b */ /* 0x000fe4000000007e */
[----:B------:R-:W-:-:S02]  /*2110*/  DFMA R122, R150, R40, R122 ;  /* 0x00000028967a722b */ /* 0x000fc4000000007a */
[----:B------:R-:W-:Y:S02]  /*2120*/  DMUL R138, R138, 0.5 ;  /* 0x3fe000008a8a7828 */ /* 0x000fe40000000000 */
[----:B------:R-:W-:Y:S02]  /*2130*/  DFMA R140, R136, R38, R140 ;  /* 0x00000026888c722b */ /* 0x000fe4000000008c */
[----:B------:R-:W-:Y:S02]  /*2140*/  DADD R112, R112, -R112 ;  /* 0x0000000070707229 */ /* 0x000fe40000000870 */
[----:B------:R-:W-:Y:S02]  /*2150*/  DFMA R114, R150, UR12, R114 ;  /* 0x0000000c96727c2b */ /* 0x000fe40008000072 */
[----:B------:R-:W-:Y:S02]  /*2160*/  DFMA R128, R136, UR42, R128 ;  /* 0x0000002a88807c2b */ /* 0x000fe40008000080 */
[----:B------:R-:W-:-:S02]  /*2170*/  DFMA R116, R150, UR52, R116 ;  /* 0x0000003496747c2b */ /* 0x000fc40008000074 */
[C---:B------:R-:W-:Y:S02]  /*2180*/  DFMA R118, R150.reuse, UR32, R118 ;  /* 0x0000002096767c2b */ /* 0x040fe40008000076 */
[C---:B------:R-:W-:Y:S02]  /*2190*/  DFMA R120, R150.reuse, R18, R120 ;  /* 0x000000129678722b */ /* 0x040fe40000000078 */
[C---:B------:R-:W-:Y:S02]  /*21a0*/  DFMA R124, R150.reuse, R58, R124 ;  /* 0x0000003a967c722b */ /* 0x040fe4000000007c */
[----:B------:R-:W-:Y:S02]  /*21b0*/  DFMA R126, R150, R80, R126 ;  /* 0x00000050967e722b */ /* 0x000fe4000000007e */
[C---:B------:R-:W-:Y:S02]  /*21c0*/  DFMA R148, R136.reuse, R78, R148 ;  /* 0x0000004e8894722b */ /* 0x040fe40000000094 */
[----:B------:R-:W-:-:S02]  /*21d0*/  DFMA R130, R136, UR22, R130 ;  /* 0x0000001688827c2b */ /* 0x000fc40008000082 */
[----:B------:R-:W-:Y:S02]  /*21e0*/  DFMA R132, R136, UR62, R132 ;  /* 0x0000003e88847c2b */ /* 0x000fe40008000084 */
[----:B------:R-:W-:Y:S02]  /*21f0*/  DFMA R122, R138, R42, R122 ;  /* 0x0000002a8a7a722b */ /* 0x000fe4000000007a */
[----:B------:R-:W-:Y:S02]  /*2200*/  DFMA R140, R112, R44, R140 ;  /* 0x0000002c708c722b */ /* 0x000fe4000000008c */
[----:B------:R-:W-:Y:S02]  /*2210*/  DFMA R114, R138, UR44, R114 ;  /* 0x0000002c8a727c2b */ /* 0x000fe40008000072 */
[----:B------:R-:W-:Y:S02]  /*2220*/  DFMA R128, R112, UR14, R128 ;  /* 0x0000000e70807c2b */ /* 0x000fe40008000080 */
        /* <DEDUP_REMOVED lines=8> */
[C---:B------:R-:W-:Y:S02]  /*22b0*/  DFMA R138, R112.reuse, UR54, R130 ;  /* 0x00000036708a7c2b */ /* 0x040fe40008000082 */
[----:B------:R-:W-:Y:S02]  /*22c0*/  DFMA R136, R112, R4, R132 ;  /* 0x000000047088722b */ /* 0x000fe40000000084 */
[C-C-:B------:R-:W-:Y:S02]  /*22d0*/  DADD R132, R122.reuse, -R140.reuse ;  /* 0x000000007a847229 */ /* 0x140fe4000000088c */
[----:B------:R-:W-:Y:S02]  /*22e0*/  DADD R122, R122, R140 ;  /* 0x000000007a7a7229 */ /* 0x000fe4000000008c */
[----:B------:R-:W-:-:S02]  /*22f0*/  DADD R140, R114, R128 ;  /* 0x00000000728c7229 */ /* 0x000fc40000000080 */
[C---:B------:R-:W-:Y:S02]  /*2300*/  DFMA R146, R112.reuse, R62, R146 ;  /* 0x0000003e7092722b */ /* 0x040fe40000000092 */
[----:B------:R-:W-:Y:S02]  /*2310*/  DFMA R134, R112, R22, R134 ;  /* 0x000000167086722b */ /* 0x000fe40000000086 */
[----:B------:R-:W-:Y:S02]  /*2320*/  DADD R112, R126, R148 ;  /* 0x000000007e707229 */ /* 0x000fe40000000094 */
[C-C-:B------:R-:W-:Y:S02]  /*2330*/  DADD R126, R116.reuse, -R138.reuse ;  /* 0x00000000747e7229 */ /* 0x140fe4000000088a */
[----:B------:R-:W-:Y:S02]  /*2340*/  DADD R138, R116, R138 ;  /* 0x00000000748a7229 */ /* 0x000fe4000000008a */
[----:B------:R-:W-:-:S02]  /*2350*/  DADD R116, R118, -R136 ;  /* 0x0000000076747229 */ /* 0x000fc40000000888 */
[----:B------:R-:W-:Y:S02]  /*2360*/  DADD R118, R118, R136 ;  /* 0x0000000076767229 */ /* 0x000fe40000000088 */
[----:B------:R-:W-:Y:S02]  /*2370*/  DADD R114, R114, -R128 ;  /* 0x0000000072727229 */ /* 0x000fe40000000880 */
[----:B--2---:R-:W-:Y:S02]  /*2380*/  DMUL R86, R86, R140 ;  /* 0x0000008c56567228 */ /* 0x004fe40000000000 */
[----:B------:R-:W-:Y:S02]  /*2390*/  DADD R130, R124, -R146 ;  /* 0x000000007c827229 */ /* 0x000fe40000000892 */
[----:B---3--:R-:W-:Y:S02]  /*23a0*/  DMUL R104, R104, R118 ;  /* 0x0000007668687228 */ /* 0x008fe40000000000 */
[----:B----4-:R-:W-:-:S02]  /*23b0*/  DMUL R106, R106, R138 ;  /* 0x0000008a6a6a7228 */ /* 0x010fc40000000000 */
[-C--:B-----5:R-:W-:Y:S02]  /*23c0*/  DFMA R118, R96, R114.reuse, R86 ;  /* 0x000000726076722b */ /* 0x0a0fe40000000056 */
[----:B------:R-:W-:Y:S02]  /*23d0*/  DADD R124, R124, R146 ;  /* 0x000000007c7c7229 */ /* 0x000fe40000000092 */
[----:B------:R-:W-:Y:S02]  /*23e0*/  DADD R128, R120, R134 ;  /* 0x0000000078807229 */ /* 0x000fe40000000086 */
[----:B------:R-:W-:Y:S02]  /*23f0*/  DFMA R96, R96, -R114, R86 ;  /* 0x800000726060722b */ /* 0x000fe40000000056 */
[----:B------:R-:W-:Y:S02]  /*2400*/  DMUL R108, R108, R130 ;  /* 0x000000826c6c7228 */ /* 0x000fe40000000000 */
[----:B------:R-:W-:-:S02]  /*2410*/  DMUL R88, R88, R122 ;  /* 0x0000007a58587228 */ /* 0x000fc40000000000 */
[----:B------:R-:W-:Y:S02]  /*2420*/  DMUL R98, R98, R112 ;  /* 0x0000007062627228 */ /* 0x000fe40000000000 */
[----:B------:R-:W-:Y:S02]  /*2430*/  DFMA R122, R92, R126, R106 ;  /* 0x0000007e5c7a722b */ /* 0x000fe4000000006a */
[C---:B------:R-:W-:Y:S02]  /*2440*/  DFMA R112, R118.reuse, UR4, RZ ;  /* 0x0000000476707c2b */ /* 0x040fe400080000ff */
[----:B------:R-:W-:Y:S02]  /*2450*/  DFMA R130, R118, UR12, RZ ;  /* 0x0000000c76827c2b */ /* 0x000fe400080000ff */
[----:B------:R-:W-:Y:S02]  /*2460*/  DMUL R100, R100, R124 ;  /* 0x0000007c64647228 */ /* 0x000fe40000000000 */
[----:B------:R-:W-:-:S02]  /*2470*/  DFMA R114, R118, UR8, RZ ;  /* 0x0000000876727c2b */ /* 0x000fc400080000ff */
[----:B------:R-:W-:Y:S02]  /*2480*/  DADD R120, R120, -R134 ;  /* 0x0000000078787229 */ /* 0x000fe40000000886 */
[----:B------:R-:W-:Y:S02]  /*2490*/  DMUL R110, R110, R132 ;  /* 0x000000846e6e7228 */ /* 0x000fe40000000000 */
[----:B------:R-:W-:Y:S02]  /*24a0*/  DMUL R102, R102, R128 ;  /* 0x0000008066667228 */ /* 0x000fe40000000000 */
[----:B------:R-:W-:Y:S02]  /*24b0*/  DFMA R92, R92, -R126, R106 ;  /* 0x8000007e5c5c722b */ /* 0x000fe4000000006a */
[C---:B------:R-:W-:Y:S02]  /*24c0*/  DFMA R124, R118.reuse, UR40, RZ ;  /* 0x00000028767c7c2b */ /* 0x040fe400080000ff */
        /* <DEDUP_REMOVED lines=8> */
[----:B------:R-:W-:Y:S02]  /*2550*/  DFMA R112, R122, UR48, R114 ;  /* 0x000000307a707c2b */ /* 0x000fe40008000072 */
[----:B------:R-:W-:Y:S02]  /*2560*/  DFMA R130, R94, R116, R104 ;  /* 0x000000745e82722b */ /* 0x000fe40000000068 */
[C---:B------:R-:W-:Y:S02]  /*2570*/  DFMA R114, R122.reuse, UR20, R124 ;  /* 0x000000147a727c2b */ /* 0x040fe4000800007c */
[----:B------:R-:W-:Y:S02]  /*2580*/  DFMA R136, R122, UR24, R136 ;  /* 0x000000187a887c2b */ /* 0x000fe40008000088 */
[----:B------:R-:W-:-:S02]  /*2590*/  DFMA R128, R92, UR46, R128 ;  /* 0x0000002e5c807c2b */ /* 0x000fc40008000080 */
[C---:B------:R-:W-:Y:S02]  /*25a0*/  DFMA R126, R92.reuse, UR18, R126 ;  /* 0x000000125c7e7c2b */ /* 0x040fe4000800007e */
[C---:B------:R-:W-:Y:S02]  /*25b0*/  DFMA R122, R92.reuse, UR50, R132 ;  /* 0x000000325c7a7c2b */ /* 0x040fe40008000084 */
[C---:B------:R-:W-:Y:S02]  /*25c0*/  DFMA R124, R92.reuse, UR22, R134 ;  /* 0x000000165c7c7c2b */ /* 0x040fe40008000086 */
[----:B------:R-:W-:Y:S02]  /*25d0*/  DFMA R138, R92, UR54, R138 ;  /* 0x000000365c8a7c2b */ /* 0x000fe4000800008a */
[----:B------:R-:W-:Y:S02]  /*25e0*/  DFMA R94, R94, -R116, R104 ;  /* 0x800000745e5e722b */ /* 0x000fe40000000068 */
[----:B------:R-:W-:-:S02]  /*25f0*/  DFMA R112, R130, UR28, R112 ;  /* 0x0000001c82707c2b */ /* 0x000fc40008000070 */
[----:B------:R-:W-:Y:S02]  /*2600*/  DFMA R92, R90, R120, R102 ;  /* 0x000000785a5c722b */ /* 0x000fe40000000066 */
[C---:B------:R-:W-:Y:S02]  /*2610*/  DFMA R114, R130.reuse, UR60, R114 ;  /* 0x0000003c82727c2b */ /* 0x040fe40008000072 */
[----:B------:R-:W-:Y:S02]  /*2620*/  DFMA R118, R130, UR32, R118 ;  /* 0x0000002082767c2b */ /* 0x000fe40008000076 */
[C---:B------:R-:W-:Y:S02]  /*2630*/  DFMA R128, R94.reuse, UR26, R128 ;  /* 0x0000001a5e807c2b */ /* 0x040fe40008000080 */
[C---:B------:R-:W-:Y:S02]  /*2640*/  DFMA R126, R94.reuse, UR58, R126 ;  /* 0x0000003a5e7e7c2b */ /* 0x040fe4000800007e */
[----:B------:R-:W-:-:S02]  /*2650*/  DFMA R122, R94, UR30, R122 ;  /* 0x0000001e5e7a7c2b */ /* 0x000fc4000800007a */
[C---:B------:R-:W-:Y:S02]  /*2660*/  DFMA R124, R94.reuse, UR62, R124 ;  /* 0x0000003e5e7c7c2b */ /* 0x040fe4000800007c */
[----:B------:R-:W-:Y:S02]  /*2670*/  DFMA R138, R94, R4, R138 ;  /* 0x000000045e8a722b */ /* 0x000fe4000000008a */
[----:B------:R-:W-:Y:S02]  /*2680*/  DFMA R90, R90, -R120, R102 ;  /* 0x800000785a5a722b */ /* 0x000fe40000000066 */
[C---:B------:R-:W-:Y:S02]  /*2690*/  DFMA R96, R130.reuse, UR56, R96 ;  /* 0x0000003882607c2b */ /* 0x040fe40008000060 */
[----:B------:R-:W-:Y:S02]  /*26a0*/  DFMA R136, R130, R2, R136 ;  /* 0x000000028288722b */ /* 0x000fe40000000088 */
        /* <DEDUP_REMOVED lines=10> */
[C---:B------:R-:W-:Y:S02]  /*2750*/  DFMA R96, R92.reuse, R8, R96 ;  /* 0x000000085c60722b */ /* 0x040fe40000000060 */
[----:B------:R-:W-:Y:S02]  /*2760*/  DFMA R136, R92, R24, R136 ;  /* 0x000000185c88722b */ /* 0x000fe40000000088 */
[----:B------:R-:W-:-:S02]  /*2770*/  DFMA R92, R112, R40, R118 ;  /* 0x00000028705c722b */ /* 0x000fc40000000076 */
[----:B------:R-:W-:Y:S02]  /*2780*/  DADD R118, -R108, R100 ;  /* 0x000000006c767229 */ /* 0x000fe40000000164 */
        /* <DEDUP_REMOVED lines=10> */
[----:B------:R-:W-:-:S02]  /*2830*/  DADD R114, R98, R98 ;  /* 0x0000000062727229 */ /* 0x000fc40000000062 */
[C---:B------:R-:W-:Y:S02]  /*2840*/  DFMA R128, R118.reuse, R46, R128 ;  /* 0x0000002e7680722b */ /* 0x040fe40000000080 */
[C---:B------:R-:W-:Y:S02]  /*2850*/  DFMA R126, R118.reuse, R52, R126 ;  /* 0x00000034767e722b */ /* 0x040fe4000000007e */
[C---:B------:R-:W-:Y:S02]  /*2860*/  DFMA R122, R118.reuse, R54, R122 ;  /* 0x00000036767a722b */ /* 0x040fe4000000007a */
[C---:B------:R-:W-:Y:S02]  /*2870*/  DFMA R124, R118.reuse, R60, R124 ;  /* 0x0000003c767c722b */ /* 0x040fe4000000007c */
[----:B------:R-:W-:Y:S02]  /*2880*/  DFMA R138, R118, R62, R138 ;  /* 0x0000003e768a722b */ /* 0x000fe4000000008a */
[----:B------:R-:W-:-:S02]  /*2890*/  DADD R118, R98, -R98 ;  /* 0x0000000062767229 */ /* 0x000fc40000000862 */
[----:B------:R-:W-:Y:S02]  /*28a0*/  DMUL R114, R114, 0.5 ;  /* 0x3fe0000072727828 */ /* 0x000fe40000000000 */
        /* <DEDUP_REMOVED lines=14> */
[----:B------:R-:W-:Y:S01]  /*2990*/  DFMA R116, R114, R80, R92 ;  /* 0x000000507274722b */ /* 0x000fe2000000005c */
[----:B------:R-:W-:Y:S01]  /*29a0*/  BAR.SYNC.DEFER_BLOCKING 0x0 ;  /* 0x0000000000007b1d */ /* 0x000fe20000010000 */
[----:B------:R-:W-:-:S05]  /*29b0*/  ISETP.GT.U32.AND P2, PT, R0, 0x74, PT ;  /* 0x000000740000780c */ /* 0x000fca0003f44070 */
        /* <DEDUP_REMOVED lines=32> */
[C---:B------:R-:W-:Y:S01]  /*2bc0*/  DFMA R122, R112.reuse, UR4, RZ ;  /* 0x00000004707a7c2b */ /* 0x040fe200080000ff */
[----:B------:R-:W0:Y:S01]  /*2bd0*/  LDS.64 R94, [R144+0x340] ;  /* 0x00034000905e7984 */ /* 0x000e220000000a00 */
[C---:B------:R-:W-:Y:S02]  /*2be0*/  DFMA R124, R112.reuse, UR8, RZ ;  /* 0x00000008707c7c2b */ /* 0x040fe400080000ff */
[----:B------:R-:W-:-:S02]  /*2bf0*/  DFMA R136, R112, UR40, RZ ;  /* 0x0000002870887c2b */ /* 0x000fc400080000ff */
[----:B------:R-:W-:Y:S02]  /*2c00*/  DFMA R134, R112, UR12, RZ ;  /* 0x0000000c70867c2b */ /* 0x000fe400080000ff */
[--C-:B-1----:R-:W-:Y:S02]  /*2c10*/  DADD R138, R116, R118.reuse ;  /* 0x00000000748a7229 */ /* 0x102fe40000000076 */
[----:B------:R-:W-:Y:S02]  /*2c20*/  DFMA R112, R112, UR44, RZ ;  /* 0x0000002c70707c2b */ /* 0x000fe400080000ff */
[----:B------:R-:W-:Y:S02]  /*2c30*/  DADD R116, R116, -R118 ;  /* 0x0000000074747229 */ /* 0x000fe40000000876 */
[----:B------:R-:W-:Y:S02]  /*2c40*/  DFMA R132, R114, UR6, RZ ;  /* 0x0000000672847c2b */ /* 0x000fe400080000ff */
[----:B------:R-:W-:-:S02]  /*2c50*/  DFMA R122, R138, UR16, R122 ;  /* 0x000000108a7a7c2b */ /* 0x000fc4000800007a */
[C---:B------:R-:W-:Y:S02]  /*2c60*/  DFMA R124, R138.reuse, UR48, R124 ;  /* 0x000000308a7c7c2b */ /* 0x040fe4000800007c */
[C---:B------:R-:W-:Y:S02]  /*2c70*/  DFMA R136, R138.reuse, UR20, R136 ;  /* 0x000000148a887c2b */ /* 0x040fe40008000088 */
[C---:B------:R-:W-:Y:S02]  /*2c80*/  DFMA R134, R138.reuse, UR52, R134 ;  /* 0x000000348a867c2b */ /* 0x040fe40008000086 */
[----:B------:R-:W-:Y:S02]  /*2c90*/  DFMA R138, R138, UR24, R112 ;  /* 0x000000188a8a7c2b */ /* 0x000fe40008000070 */
[C---:B------:R-:W-:Y:S01]  /*2ca0*/  DFMA R130, R114.reuse, UR38, RZ ;  /* 0x0000002672827c2b */ /* 0x040fe200080000ff */
[----:B------:R-:W-:Y:S01]  /*2cb0*/  LDS.64 R112, [R144+0x208] ;  /* 0x0002080090707984 */ /* 0x000fe20000000a00 */
[----:B------:R-:W-:-:S02]  /*2cc0*/  DFMA R126, R114, UR10, RZ ;  /* 0x0000000a727e7c2b */ /* 0x000fc400080000ff */
[C---:B------:R-:W-:Y:S02]  /*2cd0*/  DFMA R118, R114.reuse, UR42, RZ ;  /* 0x0000002a72767c2b */ /* 0x040fe400080000ff */
[----:B------:R-:W-:Y:S02]  /*2ce0*/  DFMA R146, R114, UR14, RZ ;  /* 0x0000000e72927c2b */ /* 0x000fe400080000ff */
[C-C-:B--2---:R-:W-:Y:S01]  /*2cf0*/  DADD R140, R120.reuse, R128.reuse ;  /* 0x00000000788c7229 */ /* 0x144fe20000000080 */
[----:B------:R-:W1:Y:S01]  /*2d00*/  LDS.64 R114, [R144+0x2d8] ;  /* 0x0002d80090727984 */ /* 0x000e620000000a00 */
[----:B------:R-:W-:Y:S02]  /*2d10*/  DADD R128, R120, -R128 ;  /* 0x0000000078807229 */ /* 0x000fe40000000880 */
[C---:B------:R-:W-:Y:S01]  /*2d20*/  DFMA R132, R116.reuse, UR46, R132 ;  /* 0x0000002e74847c2b */ /* 0x040fe20008000084 */
[----:B------:R-:W2:Y:S01]  /*2d30*/  LDS.64 R120, [R144+0x270] ;  /* 0x0002700090787984 */ /* 0x000ea20000000a00 */
        /* <DEDUP_REMOVED lines=16> */
[C-C-:B0-----:R-:W-:Y:S02]  /*2e40*/  DADD R96, R92.reuse, R94.reuse ;  /* 0x000000005c607229 */ /* 0x141fe4000000005e */
        /* <DEDUP_REMOVED lines=11> */
[----:B-1----:R-:W-:Y:S02]  /*2f00*/  DADD R90, R112, R114 ;  /* 0x00000000705a7229 */ /* 0x002fe40000000072 */
        /* <DEDUP_REMOVED lines=9> */
[----:B------:R-:W-:Y:S02]  /*2fa0*/  DADD R112, R112, -R114 ;  /* 0x0000000070707229 */ /* 0x000fe40000000872 */
[----:B--2---:R-:W-:Y:S02]  /*2fb0*/  DADD R92, R120, R120 ;  /* 0x00000000785c7229 */ /* 0x004fe40000000078 */
[----:B------:R-:W-:Y:S02]  /*2fc0*/  DFMA R138, R96, R42, R138 ;  /* 0x0000002a608a722b */ /* 0x000fe4000000008a */
[C---:B------:R-:W-:Y:S02]  /*2fd0*/  DFMA R122, R90.reuse, R48, R122 ;  /* 0x000000305a7a722b */ /* 0x040fe4000000007a */
[----:B------:R-:W-:-:S02]  /*2fe0*/  DFMA R124, R90, R50, R124 ;  /* 0x000000325a7c722b */ /* 0x000fc4000000007c */
[C---:B------:R-:W-:Y:S02]  /*2ff0*/  DFMA R136, R90.reuse, R56, R136 ;  /* 0x000000385a88722b */ /* 0x040fe40000000088 */
[----:B------:R-:W-:Y:S02]  /*3000*/  DFMA R134, R90, R58, R134 ;  /* 0x0000003a5a86722b */ /* 0x000fe40000000086 */
[----:B------:R-:W-:Y:S02]  /*3010*/  DADD R120, R120, -R120 ;  /* 0x0000000078787229 */ /* 0x000fe40000000878 */
[----:B------:R-:W-:Y:S02]  /*3020*/  DMUL R92, R92, 0.5 ;  /* 0x3fe000005c5c7828 */ /* 0x000fe40000000000 */
        /* <DEDUP_REMOVED lines=34> */
.L_x_803:
[----:B------:R-:W-:Y:S05]  /*3250*/  BSYNC.RECONVERGENT B0 ;  /* 0x0000000000007941 */ /* 0x000fea0003800200 */
.L_x_802:
        /* <DEDUP_REMOVED lines=9> */
[----:B------:R-:W-:Y:S01]  /*32f0*/  LDS.64 R96, [R142+0xfd8] ;  /* 0x000fd8008e607984 */ /* 0x000fe20000000a00 */
[----:B--2---:R-:W-:-:S02]  /*3300*/  DADD R90, R86, R88 ;  /* 0x00000000565a7229 */ /* 0x004fc40000000058 */
[----:B------:R-:W-:Y:S02]  /*3310*/  DADD R86, R86, -R88 ;  /* 0x0000000056567229 */ /* 0x000fe40000000858 */
[C-C-:B0-----:R-:W-:Y:S02]  /*3320*/  DADD R88, R92.reuse, R94.reuse ;  /* 0x000000005c587229 */ /* 0x141fe4000000005e */
[----:B------:R-:W-:Y:S02]  /*3330*/  DADD R98, R92, -R94 ;  /* 0x000000005c627229 */ /* 0x000fe4000000085e */
[C---:B------:R-:W-:Y:S01]  /*3340*/  DFMA R92, R90.reuse, UR4, RZ ;  /* 0x000000045a5c7c2b */ /* 0x040fe200080000ff */
[----:B------:R-:W0:Y:S01]  /*3350*/  LDS.64 R94, [R142+0x2f88] ;  /* 0x002f88008e5e7984 */ /* 0x000e220000000a00 */
[C---:B------:R-:W-:Y:S02]  /*3360*/  DFMA R104, R90.reuse, UR8, RZ ;  /* 0x000000085a687c2b */ /* 0x040fe400080000ff */
[----:B------:R-:W-:-:S02]  /*3370*/  DFMA R108, R90, UR40, RZ ;  /* 0x000000285a6c7c2b */ /* 0x000fc400080000ff */
[C---:B------:R-:W-:Y:S02]  /*3380*/  DFMA R110, R90.reuse, UR12, RZ ;  /* 0x0000000c5a6e7c2b */ /* 0x040fe400080000ff */
[----:B------:R-:W-:Y:S02]  /*3390*/  DFMA R114, R90, UR44, RZ ;  /* 0x0000002c5a727c2b */ /* 0x000fe400080000ff */
[C---:B------:R-:W-:Y:S01]  /*33a0*/  DFMA R106, R88.reuse, UR16, R92 ;  /* 0x00000010586a7c2b */ /* 0x040fe2000800005c */
[----:B------:R-:W-:Y:S01]  /*33b0*/  LDS.64 R90, [R142+0x1520] ;  /* 0x001520008e5a7984 */ /* 0x000fe20000000a00 */
[C---:B------:R-:W-:Y:S02]  /*33c0*/  DFMA R112, R88.reuse, UR48, R104 ;  /* 0x0000003058707c2b */ /* 0x040fe40008000068 */
[C---:B------:R-:W-:Y:S01]  /*33d0*/  DFMA R116, R88.reuse, UR20, R108 ;  /* 0x0000001458747c2b */ /* 0x040fe2000800006c */
[----:B------:R-:W2:Y:S01]  /*33e0*/  LDS.64 R92, [R142+0x2a40] ;  /* 0x002a40008e5c7984 */ /* 0x000ea20000000a00 */
[----:B------:R-:W-:-:S02]  /*33f0*/  DFMA R120, R88, UR52, R110 ;  /* 0x0000003458787c2b */ /* 0x000fc4000800006e */
[----:B------:R-:W-:Y:S02]  /*3400*/  DFMA R124, R88, UR24, R114 ;  /* 0x00000018587c7c2b */ /* 0x000fe40008000072 */
[----:B------:R-:W-:Y:S02]  /*3410*/  DFMA R88, R86, UR6, RZ ;  /* 0x0000000656587c2b */ /* 0x000fe400080000ff */
[----:B-1----:R-:W-:Y:S02]  /*3420*/  DADD R104, R100, R102 ;  /* 0x0000000064687229 */ /* 0x002fe40000000066 */
[C---:B------:R-:W-:Y:S02]  /*3430*/  DFMA R110, R86.reuse, UR38, RZ ;  /* 0x00000026566e7c2b */ /* 0x040fe400080000ff */
[C---:B------:R-:W-:Y:S02]  /*3440*/  DFMA R114, R86.reuse, UR10, RZ ;  /* 0x0000000a56727c2b */ /* 0x040fe400080000ff */
[----:B------:R-:W-:-:S02]  /*3450*/  DFMA R118, R86, UR42, RZ ;  /* 0x0000002a56767c2b */ /* 0x000fc400080000ff */
[----:B------:R-:W-:Y:S02]  /*3460*/  DFMA R122, R86, UR14, RZ ;  /* 0x0000000e567a7c2b */ /* 0x000fe400080000ff */
[----:B------:R-:W-:Y:S01]  /*3470*/  DFMA R108, R98, UR46, R88 ;  /* 0x0000002e626c7c2b */ /* 0x000fe20008000058 */
[----:B------:R-:W-:Y:S01]  /*3480*/  LDS.64 R86, [R142+0x1a68] ;  /* 0x001a68008e567984 */ /* 0x000fe20000000a00 */
[----:B------:R-:W-:Y:S02]  /*3490*/  DFMA R124, R104, R2, R124 ;  /* 0x00000002687c722b */ /* 0x000fe4000000007c */
[----:B------:R-:W-:Y:S01]  /*34a0*/  DADD R100, R100, -R102 ;  /* 0x0000000064647229 */ /* 0x000fe20000000866 */
[----:B------:R-:W1:Y:S01]  /*34b0*/  LDS.64 R88, [R142+0x24f8] ;  /* 0x0024f8008e587984 */ /* 0x000e620000000a00 */
[C---:B------:R-:W-:Y:S02]  /*34c0*/  DFMA R110, R98.reuse, UR18, R110 ;  /* 0x00000012626e7c2b */ /* 0x040fe4000800006e */
[C---:B------:R-:W-:Y:S01]  /*34d0*/  DFMA R114, R98.reuse, UR50, R114 ;  /* 0x0000003262727c2b */ /* 0x040fe20008000072 */
[----:B------:R-:W3:Y:S01]  /*34e0*/  LDS.64 R2, [R142+0x1fb0] ;  /* 0x001fb0008e027984 */ /* 0x000ee20000000a00 */
[----:B------:R-:W-:-:S02]  /*34f0*/  DFMA R118, R98, UR22, R118 ;  /* 0x0000001662767c2b */ /* 0x000fc40008000076 */
[----:B------:R-:W-:Y:S02]  /*3500*/  DFMA R122, R98, UR54, R122 ;  /* 0x00000036627a7c2b */ /* 0x000fe4000800007a */
[C---:B------:R-:W-:Y:S02]  /*3510*/  DFMA R106, R104.reuse, UR56, R106 ;  /* 0x00000038686a7c2b */ /* 0x040fe4000800006a */
[C---:B------:R-:W-:Y:S02]  /*3520*/  DFMA R112, R104.reuse, UR28, R112 ;  /* 0x0000001c68707c2b */ /* 0x040fe40008000070 */
[C---:B------:R-:W-:Y:S02]  /*3530*/  DFMA R116, R104.reuse, UR60, R116 ;  /* 0x0000003c68747c2b */ /* 0x040fe40008000074 */
[----:B------:R-:W-:Y:S02]  /*3540*/  DFMA R120, R104, UR32, R120 ;  /* 0x0000002068787c2b */ /* 0x000fe40008000078 */
[----:B0-----:R-:W-:-:S02]  /*3550*/  DADD R98, R96, R94 ;  /* 0x0000000060627229 */ /* 0x001fc4000000005e */
[----:B------:R-:W-:Y:S02]  /*3560*/  DADD R94, R96, -R94 ;  /* 0x00000000605e7229 */ /* 0x000fe4000000085e */
[C---:B------:R-:W-:Y:S02]  /*3570*/  DFMA R108, R100.reuse, UR26, R108 ;  /* 0x0000001a646c7c2b */ /* 0x040fe4000800006c */
[C---:B------:R-:W-:Y:S02]  /*3580*/  DFMA R122, R100.reuse, R4, R122 ;  /* 0x00000004647a722b */ /* 0x040fe4000000007a */
[C---:B------:R-:W-:Y:S02]  /*3590*/  DFMA R110, R100.reuse, UR58, R110 ;  /* 0x0000003a646e7c2b */ /* 0x040fe4000800006e */
[C---:B------:R-:W-:Y:S02]  /*35a0*/  DFMA R114, R100.reuse, UR30, R114 ;  /* 0x0000001e64727c2b */ /* 0x040fe40008000072 */
[----:B------:R-:W-:-:S02]  /*35b0*/  DFMA R118, R100, UR62, R118 ;  /* 0x0000003e64767c2b */ /* 0x000fc40008000076 */
[C---:B------:R-:W-:Y:S02]  /*35c0*/  DFMA R106, R98.reuse, R8, R106 ;  /* 0x00000008626a722b */ /* 0x040fe4000000006a */
[C---:B------:R-:W-:Y:S02]  /*35d0*/  DFMA R112, R98.reuse, R10, R112 ;  /* 0x0000000a6270722b */ /* 0x040fe40000000070 */
[C---:B------:R-:W-:Y:S02]  /*35e0*/  DFMA R116, R98.reuse, R16, R116 ;  /* 0x000000106274722b */ /* 0x040fe40000000074 */
[C---:B------:R-:W-:Y:S02]  /*35f0*/  DFMA R120, R98.reuse, R18, R120 ;  /* 0x000000126278722b */ /* 0x040fe40000000078 */
[----:B------:R-:W-:Y:S02]  /*3600*/  DFMA R124, R98, R24, R124 ;  /* 0x00000018627c722b */ /* 0x000fe4000000007c */
[----:B--2---:R-:W-:-:S02]  /*3610*/  DADD R4, R90, R92 ;  /* 0x000000005a047229 */ /* 0x004fc4000000005c */
        /* <DEDUP_REMOVED lines=11> */
[----:B-1----:R-:W-:-:S02]  /*36d0*/  DADD R4, R86, R88 ;  /* 0x0000000056047229 */ /* 0x002fc40000000058 */
[----:B------:R-:W-:Y:S02]  /*36e0*/  DFMA R108, R90, R28, R108 ;  /* 0x0000001c5a6c722b */ /* 0x000fe4000000006c */
[----:B------:R-:W-:Y:S02]  /*36f0*/  DADD R86, R86, -R88 ;  /* 0x0000000056567229 */ /* 0x000fe40000000858 */
[----:B---3--:R-:W-:Y:S02]  /*3700*/  DADD R6, R2, R2 ;  /* 0x0000000002067229 */ /* 0x008fe40000000002 */
[C---:B------:R-:W-:Y:S02]  /*3710*/  DFMA R110, R90.reuse, R30, R110 ;  /* 0x0000001e5a6e722b */ /* 0x040fe4000000006e */
[C---:B------:R-:W-:Y:S02]  /*3720*/  DFMA R114, R90.reuse, R36, R114 ;  /* 0x000000245a72722b */ /* 0x040fe40000000072 */
[----:B------:R-:W-:-:S02]  /*3730*/  DFMA R118, R90, R38, R118 ;  /* 0x000000265a76722b */ /* 0x000fc40000000076 */
[----:B------:R-:W-:Y:S02]  /*3740*/  DFMA R122, R90, R44, R122 ;  /* 0x0000002c5a7a722b */ /* 0x000fe4000000007a */
[----:B------:R-:W-:Y:S02]  /*3750*/  DFMA R106, R4, R48, R106 ;  /* 0x00000030046a722b */ /* 0x000fe4000000006a */
[----:B------:R-:W-:Y:S02]  /*3760*/  DFMA R108, R86, R46, R108 ;  /* 0x0000002e566c722b */ /* 0x000fe4000000006c */
[----:B------:R-:W-:Y:S02]  /*3770*/  DMUL R6, R6, 0.5 ;  /* 0x3fe0000006067828 */ /* 0x000fe40000000000 */
        /* <DEDUP_REMOVED lines=27> */
[----:B------:R-:W-:-:S11]  /*3930*/  DADD R102, R120, R118 ;  /* 0x0000000078667229 */ /* 0x000fd60000000076 */
.L_x_805:
[----:B------:R-:W-:Y:S05]  /*3940*/  BSYNC.RECONVERGENT B0 ;  /* 0x0000000000007941 */ /* 0x000fea0003800200 */
.L_x_804:
        /* <DEDUP_REMOVED lines=15> */
.L_x_806:
        /* <DEDUP_REMOVED lines=12> */
.L_x_3001:


//--------------------- .text._Z32massMatrixMultiplyConstantKernelILi9ELi13ELi1EEviPKdS1_S1_S1_Pd --------------------------
	.section	.text._Z32massMatrixMultiplyConstantKernelILi9ELi13ELi1EEviPKdS1_S1_S1_Pd,"ax",@progbits
	.align	128
        .global         _Z32massMatrixMultiplyConstantKernelILi9ELi13ELi1EEviPKdS1_S1_S1_Pd
        .type           _Z32massMatrixMultiplyConstantKernelILi9ELi13ELi1EEviPKdS1_S1_S1_Pd,@function
        .size           _Z32massMatrixMultiplyConstantKernelILi9ELi13ELi1EEviPKdS1_S1_S1_Pd,(.L_x_3002 - _Z32massMatrixMultiplyConstantKernelILi9ELi13ELi1EEviPKdS1_S1_S1_Pd)
        .other          _Z32massMatrixMultiplyConstantKernelILi9ELi13ELi1EEviPKdS1_S1_S1_Pd,@"STO_CUDA_ENTRY STV_DEFAULT"
_Z32massMatrixMultiplyConstantKernelILi9ELi13ELi1EEviPKdS1_S1_S1_Pd:
.text._Z32massMatrixMultiplyConstantKernelILi9ELi13ELi1EEviPKdS1_S1_S1_Pd:
        /* <DEDUP_REMOVED lines=33> */
[----:B------:R-:W-:Y:S01]  /*0210*/  IMAD R6, R7, 0x68, R4 ;  /* 0x0000006807067824 */ /* 0x000fe200078e0204 */
[----:B------:R-:W-:Y:S01]  /*0220*/  SHF.R.U32.HI R5, RZ, 0x10, R5 ;  /* 0x00000010ff057819 */ /* 0x000fe20000011605 */
[----:B0-----:R-:W-:-:S03]  /*0230*/  @P0 IMAD.WIDE R28, R3, 0x8, R28 ;  /* 0x00000008031c0825 */ /* 0x001fc600078e021c */
[----:B------:R-:W-:Y:S01]  /*0240*/  PRMT R30, R5, 0x9910, RZ ;  /* 0x00009910051e7816 */ /* 0x000fe200000000ff */
        /* <DEDUP_REMOVED lines=32> */
[----:B0-----:R-:W-:Y:S01]  /*0450*/  UMOV UR74, UR6 ;  /* 0x00000006004a7c82 */ /* 0x001fe20008000000 */
[----:B------:R-:W-:Y:S01]  /*0460*/  UMOV UR75, UR7 ;  /* 0x00000007004b7c82 */ /* 0x000fe20008000000 */
[----:B------:R-:W-:Y:S01]  /*0470*/  UMOV UR52, UR4 ;  /* 0x0000000400347c82 */ /* 0x000fe20008000000 */
[----:B------:R-:W-:Y:S01]  /*0480*/  UMOV UR53, UR5 ;  /* 0x0000000500357c82 */ /* 0x000fe20008000000 */
[----:B------:R-:W0:Y:S01]  /*0490*/  LDCU.128 UR4, c[0x3][0xa10] ;  /* 0x00c14200ff0477ac */ /* 0x000e220008000c00 */
[C---:B-1----:R-:W-:Y:S02]  /*04a0*/  DFMA R26, R28.reuse, UR40, RZ ;  /* 0x000000281c1a7c2b */ /* 0x042fe400080000ff */
[C---:B--2---:R-:W-:Y:S01]  /*04b0*/  DFMA R40, R28.reuse, UR22, RZ ;  /* 0x000000161c287c2b */ /* 0x044fe200080000ff */
[----:B------:R-:W1:Y:S01]  /*04c0*/  LDCU.128 UR28, c[0x3][0x8c0] ;  /* 0x00c11800ff1c77ac */ /* 0x000e620008000c00 */
[----:B---3--:R-:W-:Y:S01]  /*04d0*/  DFMA R24, R28, UR48, RZ ;  /* 0x000000301c187c2b */ /* 0x008fe200080000ff */
[----:B------:R-:W2:Y:S03]  /*04e0*/  LDCU.128 UR32, c[0x3][0x880] ;  /* 0x00c11000ff2077ac */ /* 0x000ea60008000c00 */
        /* <DEDUP_REMOVED lines=11> */
[----:B-1----:R-:W-:-:S02]  /*05a0*/  DFMA R44, R28, UR30, RZ ;  /* 0x0000001e1c2c7c2b */ /* 0x002fc400080000ff */
[----:B--2---:R-:W-:Y:S01]  /*05b0*/  DFMA R42, R32, UR32, R40 ;  /* 0x00000020202a7c2b */ /* 0x004fe20008000028 */
[----:B------:R-:W1:Y:S01]  /*05c0*/  LDCU.128 UR12, c[0x3][0x830] ;  /* 0x00c10600ff0c77ac */ /* 0x000e620008000c00 */
[----:B---3--:R-:W-:Y:S01]  /*05d0*/  DFMA R46, R28, UR64, RZ ;  /* 0x000000401c2e7c2b */ /* 0x008fe200080000ff */
[----:B------:R-:W2:Y:S03]  /*05e0*/  LDCU.128 UR68, c[0x3][0xaa0] ;  /* 0x00c15400ff4477ac */ /* 0x000ea60008000c00 */
[----:B----4-:R-:W-:Y:S01]  /*05f0*/  DFMA R48, R32, UR36, R44 ;  /* 0x0000002420307c2b */ /* 0x010fe2000800002c */
[----:B------:R-:W3:Y:S01]  /*0600*/  LDCU.128 UR56, c[0x3][0xa00] ;  /* 0x00c14000ff3877ac */ /* 0x000ee20008000c00 */
[----:B------:R-:W-:Y:S02]  /*0610*/  DFMA R42, R18, UR34, R42 ;  /* 0x00000022122a7c2b */ /* 0x000fe4000800002a */
[----:B------:R-:W-:Y:S01]  /*0620*/  DFMA R50, R32, UR66, R46 ;  /* 0x0000004220327c2b */ /* 0x000fe2000800002e */
[----:B------:R-:W4:Y:S01]  /*0630*/  LDCU.128 UR8, c[0x3][0xa20] ;  /* 0x00c14400ff0877ac */ /* 0x000f220008000c00 */
[----:B0-----:R-:W-:Y:S01]  /*0640*/  DFMA R34, R28, UR6, RZ ;  /* 0x000000061c227c2b */ /* 0x001fe200080000ff */
[----:B------:R-:W0:Y:S01]  /*0650*/  LDCU.128 UR60, c[0x3][0xa50] ;  /* 0x00c14a00ff3c77ac */ /* 0x000e220008000c00 */
[----:B------:R-:W-:Y:S01]  /*0660*/  DFMA R48, R18, UR38, R48 ;  /* 0x0000002612307c2b */ /* 0x000fe20008000030 */
[----:B------:R-:W0:Y:S05]  /*0670*/  LDCU.128 UR24, c[0x3][0xa70] ;  /* 0x00c14e00ff1877ac */ /* 0x000e2a0008000c00 */
[----:B-1----:R-:W-:Y:S01]  /*0680*/  DFMA R34, R32, UR12, R34 ;  /* 0x0000000c20227c2b */ /* 0x002fe20008000022 */
[----:B------:R-:W1:Y:S01]  /*0690*/  LDCU.128 UR40, c[0x3][0xac0] ;  /* 0x00c15800ff2877ac */ /* 0x000e620008000c00 */
[----:B--2---:R-:W-:-:S02]  /*06a0*/  DFMA R44, R30, UR68, RZ ;  /* 0x000000441e2c7c2b */ /* 0x004fc400080000ff */
[C---:B---3--:R-:W-:Y:S01]  /*06b0*/  DFMA R28, R30.reuse, UR56, RZ ;  /* 0x000000381e1c7c2b */ /* 0x048fe200080000ff */
[----:B------:R-:W-:Y:S01]  /*06c0*/  UMOV UR30, UR54 ;  /* 0x00000036001e7c82 */ /* 0x000fe20008000000 */
[----:B------:R-:W-:Y:S01]  /*06d0*/  UMOV UR31, UR55 ;  /* 0x00000037001f7c82 */ /* 0x000fe20008000000 */
[----:B------:R-:W-:Y:S01]  /*06e0*/  UMOV UR32, UR52 ;  /* 0x0000003400207c82 */ /* 0x000fe20008000000 */
[----:B------:R-:W-:Y:S01]  /*06f0*/  UMOV UR33, UR53 ;  /* 0x0000003500217c82 */ /* 0x000fe20008000000 */
[----:B------:R-:W2:Y:S01]  /*0700*/  LDCU.128 UR16, c[0x3][0xa30] ;  /* 0x00c14600ff1077ac */ /* 0x000ea20008000c00 */
[C---:B----4-:R-:W-:Y:S02]  /*0710*/  DFMA R32, R30.reuse, UR10, RZ ;  /* 0x0000000a1e207c2b */ /* 0x050fe400080000ff */
[----:B0-----:R-:W-:Y:S01]  /*0720*/  DFMA R36, R30, UR60, RZ ;  /* 0x0000003c1e247c2b */ /* 0x001fe200080000ff */
[----:B------:R-:W0:Y:S01]  /*0730*/  LDCU.128 UR44, c[0x3][0xaf0] ;  /* 0x00c15e00ff2c77ac */ /* 0x000e220008000c00 */
[----:B------:R-:W-:-:S02]  /*0740*/  DFMA R44, R20, UR70, R44 ;  /* 0x00000046142c7c2b */ /* 0x000fc4000800002c */
[----:B------:R-:W-:Y:S01]  /*0750*/  DFMA R40, R30, UR26, RZ ;  /* 0x0000001a1e287c2b */ /* 0x000fe200080000ff */
[----:B------:R-:W3:Y:S01]  /*0760*/  LDCU.128 UR48, c[0x3][0xa80] ;  /* 0x00c15000ff3077ac */ /* 0x000ee20008000c00 */
[----:B------:R-:W-:Y:S02]  /*0770*/  DFMA R34, R18, UR14, R34 ;  /* 0x0000000e12227c2b */ /* 0x000fe40008000022 */
[----:B-1----:R-:W-:Y:S01]  /*0780*/  DFMA R46, R30, UR42, RZ ;  /* 0x0000002a1e2e7c2b */ /* 0x002fe200080000ff */
[----:B------:R-:W1:Y:S01]  /*0790*/  LDCU.128 UR52, c[0x3][0xad0] ;  /* 0x00c15a00ff3477ac */ /* 0x000e620008000c00 */
[C---:B------:R-:W-:Y:S02]  /*07a0*/  DFMA R28, R20.reuse, UR58, R28 ;  /* 0x0000003a141c7c2b */ /* 0x040fe4000800001c */
[C---:B------:R-:W-:Y:S01]  /*07b0*/  DFMA R36, R20.reuse, UR62, R36 ;  /* 0x0000003e14247c2b */ /* 0x040fe20008000024 */
[----:B------:R-:W-:Y:S01]  /*07c0*/  UMOV UR6, UR74 ;  /* 0x0000004a00067c82 */ /* 0x000fe20008000000 */
[----:B------:R-:W-:Y:S01]  /*07d0*/  UMOV UR7, UR75 ;  /* 0x0000004b00077c82 */ /* 0x000fe20008000000 */
[----:B------:R-:W-:Y:S01]  /*07e0*/  UMOV UR22, UR72 ;  /* 0x0000004800167c82 */ /* 0x000fe20008000000 */
[----:B------:R-:W-:Y:S01]  /*07f0*/  UMOV UR23, UR73 ;  /* 0x0000004900177c82 */ /* 0x000fe20008000000 */
[----:B------:R-:W4:Y:S01]  /*0800*/  LDCU.128 UR68, c[0x3][0xa60] ;  /* 0x00c14c00ff4477ac */ /* 0x000f220008000c00 */
[----:B--2---:R-:W-:-:S02]  /*0810*/  DFMA R32, R20, UR16, R32 ;  /* 0x0000001014207c2b */ /* 0x004fc40008000020 */
[----:B0-----:R-:W-:Y:S01]  /*0820*/  DFMA R30, R30, UR44, RZ ;  /* 0x0000002c1e1e7c2b */ /* 0x001fe200080000ff */
[----:B------:R-:W0:Y:S01]  /*0830*/  LDCU.128 UR72, c[0x3][0xab0] ;  /* 0x00c15600ff4877ac */ /* 0x000e220008000c00 */
[----:B------:R-:W-:Y:S02]  /*0840*/  DFMA R24, R18, UR32, R24 ;  /* 0x0000002012187c2b */ /* 0x000fe40008000018 */
[----:B---3--:R-:W-:Y:S01]  /*0850*/  DFMA R40, R20, UR48, R40 ;  /* 0x0000003014287c2b */ /* 0x008fe20008000028 */
[----:B------:R-:W2:Y:S01]  /*0860*/  LDCU.128 UR12, c[0x3][0xb00] ;  /* 0x00c16000ff0c77ac */ /* 0x000ea20008000c00 */
[----:B------:R-:W-:Y:S02]  /*0870*/  DFMA R32, R16, UR18, R32 ;  /* 0x0000001210207c2b */ /* 0x000fe40008000020 */
[C---:B-1----:R-:W-:Y:S01]  /*0880*/  DFMA R46, R20.reuse, UR52, R46 ;  /* 0x00000034142e7c2b */ /* 0x042fe2000800002e */
[----:B------:R-:W1:Y:S01]  /*0890*/  LDCU.128 UR56, c[0x3][0x860] ;  /* 0x00c10c00ff3877ac */ /* 0x000e620008000c00 */
[----:B------:R-:W-:-:S02]  /*08a0*/  DFMA R30, R20, UR46, R30 ;  /* 0x0000002e141e7c2b */ /* 0x000fc4000800001e */
[----:B------:R-:W-:Y:S01]  /*08b0*/  DFMA R40, R16, UR50, R40 ;  /* 0x0000003210287c2b */ /* 0x000fe20008000028 */
[----:B------:R-:W3:Y:S01]  /*08c0*/  LDCU.128 UR60, c[0x3][0x8b0] ;  /* 0x00c11600ff3c77ac */ /* 0x000ee20008000c00 */
[----:B------:R-:W-:Y:S02]  /*08d0*/  DFMA R24, R14, UR6, R24 ;  /* 0x000000060e187c2b */ /* 0x000fe40008000018 */
[C---:B------:R-:W-:Y:S01]  /*08e0*/  DFMA R46, R16.reuse, UR54, R46 ;  /* 0x00000036102e7c2b */ /* 0x040fe2000800002e */
[----:B------:R-:W3:Y:S01]  /*08f0*/  LDCU.128 UR64, c[0x3][0x900] ;  /* 0x00c12000ff4077ac */ /* 0x000ee20008000c00 */
[C---:B------:R-:W-:Y:S02]  /*0900*/  DFMA R28, R16.reuse, UR30, R28 ;  /* 0x0000001e101c7c2b */ /* 0x040fe4000800001c */
[C---:B----4-:R-:W-:Y:S01]  /*0910*/  DFMA R36, R16.reuse, UR68, R36 ;  /* 0x0000004410247c2b */ /* 0x050fe20008000024 */
[----:B------:R-:W4:Y:S01]  /*0920*/  LDCU.128 UR36, c[0x3][0x840] ;  /* 0x00c10800ff2477ac */ /* 0x000f220008000c00 */
[----:B0-----:R-:W-:-:S02]  /*0930*/  DFMA R44, R16, UR72, R44 ;  /* 0x00000048102c7c2b */ /* 0x001fc4000800002c */
[----:B--2---:R-:W-:Y:S01]  /*0940*/  DFMA R30, R16, UR12, R30 ;  /* 0x0000000c101e7c2b */ /* 0x004fe2000800001e */
[----:B------:R-:W0:Y:S01]  /*0950*/  LDCU.128 UR32, c[0x3][0x890] ;  /* 0x00c11200ff2077ac */ /* 0x000e220008000c00 */
[----:B------:R-:W-:Y:S02]  /*0960*/  DADD R16, R10, R10 ;  /* 0x000000000a107229 */ /* 0x000fe4000000000a */
[----:B-1----:R-:W-:Y:S01]  /*0970*/  DFMA R22, R18, UR56, R22 ;  /* 0x0000003812167c2b */ /* 0x002fe20008000016 */
[----:B------:R-:W1:Y:S01]  /*0980*/  LDCU.128 UR16, c[0x3][0x8e0] ;  /* 0x00c11c00ff1077ac */ /* 0x000e620008000c00 */
[----:B------:R-:W-:Y:S02]  /*0990*/  DFMA R28, R12, UR22, R28 ;  /* 0x000000160c1c7c2b */ /* 0x000fe4000800001c */
[----:B---3--:R-:W-:Y:S01]  /*09a0*/  DFMA R26, R18, UR60, R26 ;  /* 0x0000003c121a7c2b */ /* 0x008fe2000800001a */
[----:B------:R-:W2:Y:S01]  /*09b0*/  LDCU.128 UR48, c[0x3][0xa40] ;  /* 0x00c14800ff3077ac */ /* 0x000ea20008000c00 */
[----:B------:R-:W-:-:S02]  /*09c0*/  DMUL R16, R16, 0.5 ;  /* 0x3fe0000010107828 */ /* 0x000fc40000000000 */
[----:B------:R-:W-:Y:S01]  /*09d0*/  DFMA R50, R18, UR64, R50 ;  /* 0x0000004012327c2b */ /* 0x000fe20008000032 */
[----:B------:R-:W3:Y:S01]  /*09e0*/  LDCU.128 UR44, c[0x3][0xa90] ;  /* 0x00c15200ff2c77ac */ /* 0x000ee20008000c00 */
[C---:B------:R-:W-:Y:S02]  /*09f0*/  DFMA R22, R14.reuse, UR58, R22 ;  /* 0x0000003a0e167c2b */ /* 0x040fe40008000016 */
[C---:B------:R-:W-:Y:S01]  /*0a00*/  DFMA R26, R14.reuse, UR62, R26 ;  /* 0x0000003e0e1a7c2b */ /* 0x040fe2000800001a */
[----:B------:R-:W3:Y:S01]  /*0a10*/  LDCU.128 UR52, c[0x3][0xae0] ;  /* 0x00c15c00ff3477ac */ /* 0x000ee20008000c00 */
[C---:B----4-:R-:W-:Y:S02]  /*0a20*/  DFMA R34, R14.reuse, UR36, R34 ;  /* 0x000000240e227c2b */ /* 0x050fe40008000022 */
[----:B0-----:R-:W-:Y:S01]  /*0a30*/  DFMA R42, R14, UR32, R42 ;  /* 0x000000200e2a7c2b */ /* 0x001fe2000800002a */
[----:B------:R-:W0:Y:S01]  /*0a40*/  LDCU.64 UR6, c[0x3][0x910] ;  /* 0x00c12200ff0677ac */ /* 0x000e220008000a00 */
[----:B------:R-:W-:-:S02]  /*0a50*/  DFMA R36, R12, UR70, R36 ;  /* 0x000000460c247c2b */ /* 0x000fc40008000024 */
[----:B-1----:R-:W-:Y:S01]  /*0a60*/  DFMA R48, R14, UR16, R48 ;  /* 0x000000100e307c2b */ /* 0x002fe20008000030 */
[----:B------:R-:W1:Y:S01]  /*0a70*/  LDCU.64 UR10, c[0x3][0xb10] ;  /* 0x00c16200ff0a77ac */ /* 0x000e620008000a00 */
[C---:B------:R-:W-:Y:S02]  /*0a80*/  DFMA R44, R12.reuse, UR74, R44 ;  /* 0x0000004a0c2c7c2b */ /* 0x040fe4000800002c */
[----:B--2---:R-:W-:Y:S02]  /*0a90*/  DFMA R32, R12, UR48, R32 ;  /* 0x000000300c207c2b */ /* 0x004fe40008000020 */
[----:B------:R-:W-:Y:S02]  /*0aa0*/  DADD R10, R10, -R10 ;  /* 0x000000000a0a7229 */ /* 0x000fe4000000080a */
[----:B---3--:R-:W-:Y:S02]  /*0ab0*/  DFMA R40, R12, UR44, R40 ;  /* 0x0000002c0c287c2b */ /* 0x008fe40008000028 */
        /* <DEDUP_REMOVED lines=15> */
[----:B0-----:R-:W-:Y:S02]  /*0bb0*/  DFMA R50, R16, UR6, R50 ;  /* 0x0000000610327c2b */ /* 0x001fe40008000032 */
[----:B-1----:R-:W-:Y:S02]  /*0bc0*/  DFMA R30, R10, UR10, R30 ;  /* 0x0000000a0a1e7c2b */ /* 0x002fe4000800001e */
        /* <DEDUP_REMOVED lines=26> */
.L_x_808:
[----:B------:R-:W-:Y:S05]  /*0d70*/  BSYNC.RECONVERGENT B0 ;  /* 0x0000000000007941 */ /* 0x000fea0003800200 */
.L_x_807:
        /* <DEDUP_REMOVED lines=12> */
[----:B------:R-:W0:Y:S03]  /*0e40*/  LDCU.128 UR8, c[0x3][0xa10] ;  /* 0x00c14200ff0877ac */ /* 0x000e260008000c00 */
        /* <DEDUP_REMOVED lines=10> */
[----:B0-----:R-:W-:Y:S01]  /*0ef0*/  UMOV UR66, UR10 ;  /* 0x0000000a00427c82 */ /* 0x001fe20008000000 */
[----:B------:R-:W-:Y:S01]  /*0f00*/  DADD R30, R10, -R12 ;  /* 0x000000000a1e7229 */ /* 0x000fe2000000080c */
[----:B------:R-:W-:Y:S01]  /*0f10*/  UMOV UR67, UR11 ;  /* 0x0000000b00437c82 */ /* 0x000fe20008000000 */
[----:B------:R-:W-:Y:S01]  /*0f20*/  UMOV UR64, UR8 ;  /* 0x0000000800407c82 */ /* 0x000fe20008000000 */
[----:B------:R-:W-:Y:S01]  /*0f30*/  UMOV UR65, UR9 ;  /* 0x0000000900417c82 */ /* 0x000fe20008000000 */
[----:B------:R-:W0:Y:S01]  /*0f40*/  LDCU.128 UR8, c[0x3][0x880] ;  /* 0x00c11000ff0877ac */ /* 0x000e220008000c00 */
[----:B------:R-:W-:Y:S01]  /*0f50*/  LDS.64 R12, [R3+0x138] ;  /* 0x00013800030c7984 */ /* 0x000fe20000000a00 */
[----:B----4-:R-:W-:-:S02]  /*0f60*/  DADD R26, R20, R22 ;  /* 0x00000000141a7229 */ /* 0x010fc40000000016 */
[C---:B------:R-:W-:Y:S01]  /*0f70*/  DFMA R34, R14.reuse, UR56, RZ ;  /* 0x000000380e227c2b */ /* 0x040fe200080000ff */
[----:B------:R-:W1:Y:S01]  /*0f80*/  LDCU.128 UR12, c[0x3][0x8d0] ;  /* 0x00c11a00ff0c77ac */ /* 0x000e620008000c00 */
[C---:B--2---:R-:W-:Y:S02]  /*0f90*/  DFMA R24, R14.reuse, UR4, RZ ;  /* 0x000000040e187c2b */ /* 0x044fe400080000ff */
[----:B---3--:R-:W-:Y:S01]  /*0fa0*/  DFMA R28, R14, UR20, RZ ;  /* 0x000000140e1c7c2b */ /* 0x008fe200080000ff */
[----:B------:R-:W2:Y:S01]  /*0fb0*/  LDCU.128 UR28, c[0x3][0xa20] ;  /* 0x00c14400ff1c77ac */ /* 0x000ea20008000c00 */
[----:B------:R-:W-:Y:S02]  /*0fc0*/  DADD R32, R20, -R22 ;  /* 0x0000000014207229 */ /* 0x000fe40000000816 */
[C---:B------:R-:W-:Y:S01]  /*0fd0*/  DFMA R22, R26.reuse, UR58, R34 ;  /* 0x0000003a1a167c2b */ /* 0x040fe20008000022 */
[----:B------:R-:W3:Y:S01]  /*0fe0*/  LDCU.128 UR56, c[0x3][0xaa0] ;  /* 0x00c15400ff3877ac */ /* 0x000ee20008000c00 */
[----:B------:R-:W-:-:S02]  /*0ff0*/  DFMA R20, R26, UR6, R24 ;  /* 0x000000061a147c2b */ /* 0x000fc40008000018 */
[----:B------:R-:W-:Y:S01]  /*1000*/  DFMA R24, R26, UR22, R28 ;  /* 0x000000161a187c2b */ /* 0x000fe2000800001c */
[----:B------:R-:W4:Y:S01]  /*1010*/  LDCU.128 UR24, c[0x3][0xa70] ;  /* 0x00c14e00ff1877ac */ /* 0x000f220008000c00 */
[C---:B------:R-:W-:Y:S02]  /*1020*/  DFMA R28, R14.reuse, UR42, RZ ;  /* 0x0000002a0e1c7c2b */ /* 0x040fe400080000ff */
[C---:B------:R-:W-:Y:S01]  /*1030*/  DFMA R36, R14.reuse, UR38, RZ ;  /* 0x000000260e247c2b */ /* 0x040fe200080000ff */
[----:B------:R-:W4:Y:S01]  /*1040*/  LDCU.128 UR20, c[0x3][0xac0] ;  /* 0x00c15800ff1477ac */ /* 0x000f220008000c00 */
[C---:B------:R-:W-:Y:S02]  /*1050*/  DFMA R42, R14.reuse, UR34, RZ ;  /* 0x000000220e2a7c2b */ /* 0x040fe400080000ff */
[----:B------:R-:W-:Y:S01]  /*1060*/  DFMA R44, R14, UR60, RZ ;  /* 0x0000003c0e2c7c2b */ /* 0x000fe200080000ff */
[----:B------:R-:W4:Y:S01]  /*1070*/  LDCU.128 UR4, c[0x3][0xaf0] ;  /* 0x00c15e00ff0477ac */ /* 0x000f220008000c00 */
[----:B------:R-:W4:Y:S01]  /*1080*/  LDS.64 R14, [R3+0x208] ;  /* 0x00020800030e7984 */ /* 0x000f220000000a00 */
[----:B------:R-:W-:-:S02]  /*1090*/  DFMA R34, R30, UR48, RZ ;  /* 0x000000301e227c2b */ /* 0x000fc400080000ff */
[----:B------:R-:W-:Y:S01]  /*10a0*/  DFMA R10, R30, UR52, RZ ;  /* 0x000000341e0a7c2b */ /* 0x000fe200080000ff */
[----:B------:R-:W4:Y:S01]  /*10b0*/  LDCU.128 UR16, c[0x3][0xa30] ;  /* 0x00c14600ff1077ac */ /* 0x000f220008000c00 */
[C---:B------:R-:W-:Y:S02]  /*10c0*/  DFMA R40, R26.reuse, UR72, R28 ;  /* 0x000000481a287c2b */ /* 0x040fe4000800001c */
[----:B0-----:R-:W-:Y:S01]  /*10d0*/  DFMA R46, R26, UR8, R36 ;  /* 0x000000081a2e7c2b */ /* 0x001fe20008000024 */
[----:B------:R-:W-:Y:S01]  /*10e0*/  UMOV UR42, UR66 ;  /* 0x00000042002a7c82 */ /* 0x000fe20008000000 */
[----:B------:R-:W-:Y:S01]  /*10f0*/  DFMA R28, R32, UR50, R34 ;  /* 0x00000032201c7c2b */ /* 0x000fe20008000022 */
[----:B------:R-:W-:Y:S01]  /*1100*/  UMOV UR43, UR67 ;  /* 0x00000043002b7c82 */ /* 0x000fe20008000000 */
[----:B---3--:R-:W-:Y:S01]  /*1110*/  DFMA R34, R30, UR56, RZ ;  /* 0x000000381e227c2b */ /* 0x008fe200080000ff */
[----:B------:R-:W-:Y:S01]  /*1120*/  UMOV UR38, UR64 ;  /* 0x0000004000267c82 */ /* 0x000fe20008000000 */
[C---:B-1----:R-:W-:Y:S01]  /*1130*/  DFMA R52, R26.reuse, UR12, R42 ;  /* 0x0000000c1a347c2b */ /* 0x042fe2000800002a */
[----:B------:R-:W-:Y:S01]  /*1140*/  UMOV UR39, UR65 ;  /* 0x0000004100277c82 */ /* 0x000fe20008000000 */
[----:B------:R-:W-:Y:S01]  /*1150*/  DFMA R56, R26, UR62, R44 ;  /* 0x0000003e1a387c2b */ /* 0x000fe2000800002c */
[----:B------:R-:W0:Y:S01]  /*1160*/  LDCU.128 UR68, c[0x3][0xa80] ;  /* 0x00c15000ff4477ac */ /* 0x000e220008000c00 */
[----:B------:R-:W-:Y:S01]  /*1170*/  DFMA R26, R32, UR54, R10 ;  /* 0x00000036201a7c2b */ /* 0x000fe2000800000a */
[----:B------:R-:W1:Y:S01]  /*1180*/  LDS.64 R10, [R3+0x1a0] ;  /* 0x0001a000030a7984 */ /* 0x000e620000000a00 */
[----:B------:R-:W3:Y:S01]  /*1190*/  LDCU.128 UR64, c[0x3][0xad0] ;  /* 0x00c15a00ff4077ac */ /* 0x000ee20008000c00 */
[----:B--2---:R-:W-:-:S02]  /*11a0*/  DFMA R36, R30, UR30, RZ ;  /* 0x0000001e1e247c2b */ /* 0x004fc400080000ff */
[C---:B----4-:R-:W-:Y:S01]  /*11b0*/  DFMA R44, R30.reuse, UR26, RZ ;  /* 0x0000001a1e2c7c2b */ /* 0x050fe200080000ff */
[----:B------:R-:W2:Y:S01]  /*11c0*/  LDCU.128 UR44, c[0x3][0x810] ;  /* 0x00c10200ff2c77ac */ /* 0x000ea20008000c00 */
[C---:B------:R-:W-:Y:S02]  /*11d0*/  DFMA R50, R30.reuse, UR22, RZ ;  /* 0x000000161e327c2b */ /* 0x040fe400080000ff */
[----:B------:R-:W-:Y:S01]  /*11e0*/  DFMA R54, R30, UR4, RZ ;  /* 0x000000041e367c2b */ /* 0x000fe200080000ff */
[----:B------:R-:W4:Y:S01]  /*11f0*/  LDCU.128 UR48, c[0x3][0x860] ;  /* 0x00c10c00ff3077ac */ /* 0x000f220008000c00 */
[----:B------:R-:W-:Y:S02]  /*1200*/  DFMA R30, R32, UR58, R34 ;  /* 0x0000003a201e7c2b */ /* 0x000fe40008000022 */
[----:B------:R-:W-:Y:S01]  /*1210*/  DADD R34, R18, R16 ;  /* 0x0000000012227229 */ /* 0x000fe20000000010 */
[----:B------:R-:W4:Y:S01]  /*1220*/  LDCU.128 UR52, c[0x3][0x8b0] ;  /* 0x00c11600ff3477ac */ /* 0x000f220008000c00 */
[----:B------:R-:W-:-:S02]  /*1230*/  DFMA R42, R32, UR16, R36 ;  /* 0x00000010202a7c2b */ /* 0x000fc40008000024 */
[C---:B0-----:R-:W-:Y:S01]  /*1240*/  DFMA R48, R32.reuse, UR68, R44 ;  /* 0x0000004420307c2b */ /* 0x041fe2000800002c */
[----:B------:R-:W0:Y:S01]  /*1250*/  LDCU.128 UR56, c[0x3][0x900] ;  /* 0x00c12000ff3877ac */ /* 0x000e220008000c00 */
[C---:B------:R-:W-:Y:S02]  /*1260*/  DFMA R54, R32.reuse, UR6, R54 ;  /* 0x0000000620367c2b */ /* 0x040fe40008000036 */
[----:B---3--:R-:W-:Y:S01]  /*1270*/  DFMA R50, R32, UR64, R50 ;  /* 0x0000004020327c2b */ /* 0x008fe20008000032 */
[----:B------:R-:W3:Y:S01]  /*1280*/  LDCU.128 UR4, c[0x3][0xab0] ;  /* 0x00c15600ff0477ac */ /* 0x000ee20008000c00 */
[----:B------:R-:W-:Y:S02]  /*1290*/  DADD R36, R18, -R16 ;  /* 0x0000000012247229 */ /* 0x000fe40000000810 */
[C---:B------:R-:W-:Y:S01]  /*12a0*/  DFMA R16, R34.reuse, UR74, R40 ;  /* 0x0000004a22107c2b */ /* 0x040fe20008000028 */
[----:B------:R-:W1:Y:S01]  /*12b0*/  LDCU.128 UR60, c[0x3][0xa60] ;  /* 0x00c14c00ff3c77ac */ /* 0x000e620008000c00 */
[----:B------:R-:W-:-:S02]  /*12c0*/  DFMA R32, R34, UR10, R46 ;  /* 0x0000000a22207c2b */ /* 0x000fc4000800002e */
[C---:B------:R-:W-:Y:S01]  /*12d0*/  DFMA R18, R34.reuse, UR14, R52 ;  /* 0x0000000e22127c2b */ /* 0x040fe20008000034 */
[----:B------:R-:W1:Y:S01]  /*12e0*/  LDCU.128 UR8, c[0x3][0xb00] ;  /* 0x00c16000ff0877ac */ /* 0x000e620008000c00 */
[C---:B--2---:R-:W-:Y:S02]  /*12f0*/  DFMA R40, R34.reuse, UR44, R20 ;  /* 0x0000002c22287c2b */ /* 0x044fe40008000014 */
[C---:B----4-:R-:W-:Y:S01]  /*1300*/  DFMA R44, R34.reuse, UR48, R24 ;  /* 0x00000030222c7c2b */ /* 0x050fe20008000018 */
[----:B------:R-:W2:Y:S01]  /*1310*/  LDCU.128 UR12, c[0x3][0x840] ;  /* 0x00c10800ff0c77ac */ /* 0x000ea20008000c00 */
[C---:B------:R-:W-:Y:S02]  /*1320*/  DFMA R46, R34.reuse, UR52, R22 ;  /* 0x00000034222e7c2b */ /* 0x040fe40008000016 */
[----:B0-----:R-:W-:Y:S01]  /*1330*/  DFMA R56, R34, UR56, R56 ;  /* 0x0000003822387c2b */ /* 0x001fe20008000038 */
[----:B------:R-:W0:Y:S01]  /*1340*/  LDCU.128 UR72, c[0x3][0xa40] ;  /* 0x00c14800ff4877ac */ /* 0x000e220008000c00 */
[----:B------:R-:W-:-:S02]  /*1350*/  DADD R34, R12, R14 ;  /* 0x000000000c227229 */ /* 0x000fc4000000000e */
[C---:B------:R-:W-:Y:S01]  /*1360*/  DFMA R20, R36.reuse, UR18, R42 ;  /* 0x0000001224147c2b */ /* 0x040fe2000800002a */
[----:B------:R-:W4:Y:S01]  /*1370*/  LDCU.128 UR16, c[0x3][0x890] ;  /* 0x00c11200ff1077ac */ /* 0x000f220008000c00 */
[C---:B------:R-:W-:Y:S02]  /*1380*/  DFMA R24, R36.reuse, UR70, R48 ;  /* 0x0000004624187c2b */ /* 0x040fe40008000030 */
[----:B------:R-:W-:Y:S01]  /*1390*/  DFMA R22, R36, UR66, R50 ;  /* 0x0000004224167c2b */ /* 0x000fe20008000032 */
[----:B------:R-:W0:Y:S01]  /*13a0*/  LDCU.128 UR68, c[0x3][0xa90] ;  /* 0x00c15200ff4477ac */ /* 0x000e220008000c00 */
[----:B------:R-:W-:Y:S02]  /*13b0*/  DFMA R40, R34, UR46, R40 ;  /* 0x0000002e22287c2b */ /* 0x000fe40008000028 */
[----:B------:R-:W-:Y:S01]  /*13c0*/  DADD R12, R12, -R14 ;  /* 0x000000000c0c7229 */ /* 0x000fe2000000080e */
[----:B------:R-:W0:Y:S01]  /*13d0*/  LDCU.128 UR64, c[0x3][0x8e0] ;  /* 0x00c11c00ff4077ac */ /* 0x000e220008000c00 */
[----:B---3--:R-:W-:-:S02]  /*13e0*/  DFMA R30, R36, UR4, R30 ;  /* 0x00000004241e7c2b */ /* 0x008fc4000800001e */
[----:B-1----:R-:W-:Y:S01]  /*13f0*/  DFMA R54, R36, UR8, R54 ;  /* 0x0000000824367c2b */ /* 0x002fe20008000036 */
[----:B------:R-:W1:Y:S01]  /*1400*/  LDCU.128 UR44, c[0x3][0xae0] ;  /* 0x00c15c00ff2c77ac */ /* 0x000e620008000c00 */
[----:B------:R-:W-:Y:S02]  /*1410*/  DADD R14, R10, R10 ;  /* 0x000000000a0e7229 */ /* 0x000fe4000000000a */
[C---:B------:R-:W-:Y:S01]  /*1420*/  DFMA R26, R36.reuse, UR38, R26 ;  /* 0x00000026241a7c2b */ /* 0x040fe2000800001a */
[----:B------:R-:W3:Y:S01]  /*1430*/  LDCU.64 UR4, c[0x3][0x910] ;  /* 0x00c12200ff0477ac */ /* 0x000ee20008000a00 */
[----:B------:R-:W-:Y:S02]  /*1440*/  DFMA R28, R36, UR60, R28 ;  /* 0x0000003c241c7c2b */ /* 0x000fe4000800001c */
[C---:B--2---:R-:W-:Y:S01]  /*1450*/  DFMA R16, R34.reuse, UR12, R16 ;  /* 0x0000000c22107c2b */ /* 0x044fe20008000010 */
[----:B------:R-:W2:Y:S01]  /*1460*/  LDCU.64 UR8, c[0x3][0xb10] ;  /* 0x00c16200ff0877ac */ /* 0x000ea20008000a00 */
[----:B----4-:R-:W-:-:S02]  /*1470*/  DFMA R32, R34, UR16, R32 ;  /* 0x0000001022207c2b */ /* 0x010fc40008000020 */
[----:B------:R-:W-:Y:S02]  /*1480*/  DMUL R14, R14, 0.5 ;  /* 0x3fe000000e0e7828 */ /* 0x000fe40000000000 */
[C---:B0-----:R-:W-:Y:S02]  /*1490*/  DFMA R20, R12.reuse, UR72, R20 ;  /* 0x000000480c147c2b */ /* 0x041fe40008000014 */
[----:B------:R-:W-:Y:S02]  /*14a0*/  DFMA R24, R12, UR68, R24 ;  /* 0x000000440c187c2b */ /* 0x000fe40008000018 */
[----:B------:R-:W-:Y:S02]  /*14b0*/  DADD R10, R10, -R10 ;  /* 0x000000000a0a7229 */ /* 0x000fe4000000080a */
[C---:B------:R-:W-:Y:S02]  /*14c0*/  DFMA R44, R34.reuse, UR50, R44 ;  /* 0x00000032222c7c2b */ /* 0x040fe4000800002c */
[----:B------:R-:W-:-:S02]  /*14d0*/  DFMA R46, R34, UR54, R46 ;  /* 0x00000036222e7c2b */ /* 0x000fc4000800002e */
[----:B------:R-:W-:Y:S02]  /*14e0*/  DFMA R18, R34, UR64, R18 ;  /* 0x0000004022127c2b */ /* 0x000fe40008000012 */
[C---:B------:R-:W-:Y:S02]  /*14f0*/  DFMA R26, R12.reuse, UR42, R26 ;  /* 0x0000002a0c1a7c2b */ /* 0x040fe4000800001a */
[C---:B------:R-:W-:Y:S02]  /*1500*/  DFMA R28, R12.reuse, UR62, R28 ;  /* 0x0000003e0c1c7c2b */ /* 0x040fe4000800001c */
[C---:B------:R-:W-:Y:S02]  /*1510*/  DFMA R30, R12.reuse, UR6, R30 ;  /* 0x000000060c1e7c2b */ /* 0x040fe4000800001e */
[----:B-1----:R-:W-:Y:S02]  /*1520*/  DFMA R22, R12, UR44, R22 ;  /* 0x0000002c0c167c2b */ /* 0x002fe40008000016 */
[----:B------:R-:W-:-:S02]  /*1530*/  DFMA R56, R34, UR58, R56 ;  /* 0x0000003a22387c2b */ /* 0x000fc40008000038 */
[----:B------:R-:W-:Y:S02]  /*1540*/  DFMA R54, R12, UR10, R54 ;  /* 0x0000000a0c367c2b */ /* 0x000fe40008000036 */
[C---:B------:R-:W-:Y:S02]  /*1550*/  DFMA R16, R14.reuse, UR14, R16 ;  /* 0x0000000e0e107c2b */ /* 0x040fe40008000010 */
[----:B------:R-:W-:Y:S02]  /*1560*/  DFMA R32, R14, UR18, R32 ;  /* 0x000000120e207c2b */ /* 0x000fe40008000020 */
[C---:B------:R-:W-:Y:S02]  /*1570*/  DFMA R20, R10.reuse, UR74, R20 ;  /* 0x0000004a0a147c2b */ /* 0x040fe40008000014 */
        /* <DEDUP_REMOVED lines=9> */
[----:B---3--:R-:W-:Y:S02]  /*1610*/  DFMA R56, R14, UR4, R56 ;  /* 0x000000040e387c2b */ /* 0x008fe40008000038 */
[----:B--2---:R-:W-:Y:S02]  /*1620*/  DFMA R54, R10, UR8, R54 ;  /* 0x000000080a367c2b */ /* 0x004fe40008000036 */
[----:B------:R-:W-:Y:S02]  /*1630*/  DADD R12, R16, -R20 ;  /* 0x00000000100c7229 */ /* 0x000fe40000000814 */
[----:B------:R-:W-:Y:S02]  /*1640*/  DADD R18, R32, -R24 ;  /* 0x0000000020127229 */ /* 0x000fe40000000818 */
[----:B------:R-:W-:-:S02]  /*1650*/  DADD R16, R16, R20 ;  /* 0x0000000010107229 */ /* 0x000fc40000000014 */
        /* <DEDUP_REMOVED lines=23> */
.L_x_810:
[----:B------:R-:W-:Y:S05]  /*17d0*/  BSYNC.RECONVERGENT B0 ;  /* 0x0000000000007941 */ /* 0x000fea0003800200 */
.L_x_809:
[----:B------:R-:W-:Y:S01]  /*17e0*/  PRMT R8, R6, 0x5410, R5 ;  /* 0x0000541006087816 */ /* 0x000fe20000000005 */
[----:B------:R-:W-:Y:S01]  /*17f0*/  UMOV UR4, 0xa90d ;  /* 0x0000a90d00047882 */ /* 0x000fe20000000000 */
[----:B------:R-:W-:Y:S03]  /*1800*/  BAR.SYNC.DEFER_BLOCKING 0x0 ;  /* 0x0000000000007b1d */ /* 0x000fe60000010000 */
[----:B------:R-:W-:-:S03]  /*1810*/  IDP.2A.LO.U16.U8 R7, R8, UR4, R7 ;  /* 0x0000000408077c26 */ /* 0x000fc60008001007 */
[----:B------:R-:W2:Y:S01]  /*1820*/  LDCU.128 UR12, c[0x3][0x800] ;  /* 0x00c10000ff0c77ac */ /* 0x000ea20008000c00 */
[----:B------:R-:W-:Y:S01]  /*1830*/  IMAD R7, R0, 0x895, R7 ;  /* 0x0000089500077824 */ /* 0x000fe200078e0207 */
[----:B------:R-:W3:Y:S03]  /*1840*/  LDCU.128 UR16, c[0x3][0xa00] ;  /* 0x00c14000ff1077ac */ /* 0x000ee60008000c00 */
[----:B------:R-:W-:Y:S01]  /*1850*/  IMAD.WIDE R38, R7, 0x8, R38 ;  /* 0x0000000807267825 */ /* 0x000fe200078e0226 */
[----:B------:R-:W4:Y:S04]  /*1860*/  LDCU.128 UR20, c[0x3][0xa10] ;  /* 0x00c14200ff1477ac */ /* 0x000f280008000c00 */
[----:B------:R-:W3:Y:S01]  /*1870*/  LDG.E.64.CONSTANT R56, desc[UR76][R38.64+-0x60] ;  /* 0xffffa04c26387981 */ /* 0x000ee2000c1e9b00 */
[----:B------:R-:W4:Y:S03]  /*1880*/  LDCU.128 UR8, c[0x3][0x810] ;  /* 0x00c10200ff0877ac */ /* 0x000f260008000c00 */
[----:B------:R-:W3:Y:S01]  /*1890*/  LDG.E.64.CONSTANT R66, desc[UR76][R38.64] ;  /* 0x0000004c26427981 */ /* 0x000ee2000c1e9b00 */
[----:B------:R-:W3:Y:S03]  /*18a0*/  LDCU.128 UR36, c[0x3][0xa70] ;  /* 0x00c14e00ff2477ac */ /* 0x000ee60008000c00 */
[----:B01---5:R-:W3:Y:S01]  /*18b0*/  LDG.E.64.CONSTANT R14, desc[UR76][R38.64+-0x58] ;  /* 0xffffa84c260e7981 */ /* 0x023ee2000c1e9b00 */
[----:B------:R-:W0:Y:S03]  /*18c0*/  LDCU.128 UR28, c[0x3][0x820] ;  /* 0x00c10400ff1c77ac */ /* 0x000e260008000c00 */
[----:B------:R-:W3:Y:S01]  /*18d0*/  LDG.E.64.CONSTANT R20, desc[UR76][R38.64+-0x8] ;  /* 0xfffff84c26147981 */ /* 0x000ee2000c1e9b00 */
[----:B------:R-:W-:Y:S01]  /*18e0*/  LOP3.LUT R7, R6, 0xffff, RZ, 0xc0, !PT ;  /* 0x0000ffff06077812 */ /* 0x000fe200078ec0ff */
[----:B------:R-:W-:Y:S01]  /*18f0*/  IMAD R6, R5, 0x548, R4 ;  /* 0x0000054805067824 */ /* 0x000fe200078e0204 */
[----:B--2---:R-:W-:Y:S01]  /*1900*/  MOV.SPILL R83, UR13 ;  /* 0x0000000d00537c02 */ /* 0x004fe20009000f00 */
[----:B----4-:R-:W-:Y:S01]  /*1910*/  UMOV UR64, UR20 ;  /* 0x0000001400407c82 */ /* 0x010fe20008000000 */
[----:B------:R-:W-:Y:S01]  /*1920*/  MOV.SPILL R85, UR12 ;  /* 0x0000000c00557c02 */ /* 0x000fe20009000f00 */
[----:B------:R-:W-:Y:S01]  /*1930*/  IMAD R6, R7, 0x68, R6 ;  /* 0x0000006807067824 */ /* 0x000fe200078e0206 */
[----:B------:R-:W-:Y:S01]  /*1940*/  UMOV UR65, UR21 ;  /* 0x0000001500417c82 */ /* 0x000fe20008000000 */
[----:B------:R-:W-:Y:S01]  /*1950*/  UMOV UR24, UR10 ;  /* 0x0000000a00187c82 */ /* 0x000fe20008000000 */
[----:B------:R-:W-:Y:S01]  /*1960*/  UMOV UR25, UR11 ;  /* 0x0000000b00197c82 */ /* 0x000fe20008000000 */
[----:B------:R-:W-:Y:S01]  /*1970*/  IMAD.U32 R28, RZ, RZ, UR10 ;  /* 0x0000000aff1c7e24 */ /* 0x000fe2000f8e00ff */
[----:B------:R-:W-:Y:S01]  /*1980*/  LDS.64 R58, [R6] ;  /* 0x00000000063a7984 */ /* 0x000fe20000000a00 */
[----:B------:R-:W-:Y:S01]  /*1990*/  IMAD.U32 R29, RZ, RZ, UR11 ;  /* 0x0000000bff1d7e24 */ /* 0x000fe2000f8e00ff */
[----:B------:R-:W-:Y:S01]  /*19a0*/  UMOV UR4, UR8 ;  /* 0x0000000800047c82 */ /* 0x000fe20008000000 */
[----:B------:R-:W-:Y:S01]  /*19b0*/  UMOV UR5, UR9 ;  /* 0x0000000900057c82 */ /* 0x000fe20008000000 */
[----:B------:R-:W1:Y:S01]  /*19c0*/  LDS.64 R4, [R6+0x40] ;  /* 0x0000400006047984 */ /* 0x000e620000000a00 */
[----:B------:R-:W-:Y:S01]  /*19d0*/  UMOV UR10, UR22 ;  /* 0x00000016000a7c82 */ /* 0x000fe20008000000 */
[----:B------:R-:W-:Y:S01]  /*19e0*/  UMOV UR11, UR23 ;  /* 0x00000017000b7c82 */ /* 0x000fe20008000000 */
[----:B------:R-:W-:Y:S01]  /*19f0*/  IMAD.U32 R40, RZ, RZ, UR22 ;  /* 0x00000016ff287e24 */ /* 0x000fe2000f8e00ff */
[----:B------:R-:W-:Y:S01]  /*1a00*/  LDS.64 R60, [R6+0x8] ;  /* 0x00000800063c7984 */ /* 0x000fe20000000a00 */
[----:B------:R-:W-:Y:S01]  /*1a10*/  IMAD.U32 R41, RZ, RZ, UR23 ;  /* 0x00000017ff297e24 */ /* 0x000fe2000f8e00ff */
[----:B------:R-:W2:Y:S01]  /*1a20*/  LDCU.128 UR52, c[0x3][0x830] ;  /* 0x00c10600ff3477ac */ /* 0x000ea20008000c00 */
[----:B---3--:R-:W-:Y:S01]  /*1a30*/  IMAD.U32 R62, RZ, RZ, UR36 ;  /* 0x00000024ff3e7e24 */ /* 0x008fe2000f8e00ff */
[----:B------:R-:W3:Y:S01]  /*1a40*/  LDS.64 R10, [R6+0x38] ;  /* 0x00003800060a7984 */ /* 0x000ee20000000a00 */
[----:B------:R-:W-:Y:S01]  /*1a50*/  IMAD.U32 R63, RZ, RZ, UR37 ;  /* 0x00000025ff3f7e24 */ /* 0x000fe2000f8e00ff */
[----:B------:R-:W4:Y:S01]  /*1a60*/  LDCU.128 UR20, c[0x3][0x870] ;  /* 0x00c10e00ff1477ac */ /* 0x000f220008000c00 */
[----:B------:R-:W-:Y:S01]  /*1a70*/  MOV.SPILL R84, UR17 ;  /* 0x0000001100547c02 */ /* 0x000fe20009000f00 */
[----:B------:R-:W-:Y:S01]  /*1a80*/  LDS.64 R42, [R6+0x10] ;  /* 0x00001000062a7984 */ /* 0x000fe20000000a00 */
[----:B------:R-:W-:Y:S01]  /*1a90*/  MOV.SPILL R87, UR16 ;  /* 0x0000001000577c02 */ /* 0x000fe20009000f00 */
[----:B------:R-:W2:Y:S01]  /*1aa0*/  LDCU.128 UR32, c[0x3][0x8c0] ;  /* 0x00c11800ff2077ac */ /* 0x000ea20008000c00 */
[----:B0-----:R-:W-:Y:S01]  /*1ab0*/  MOV.SPILL R86, UR31 ;  /* 0x0000001f00567c02 */ /* 0x001fe20009000f00 */
[----:B------:R-:W0:Y:S01]  /*1ac0*/  LDS.64 R12, [R6+0x30] ;  /* 0x00003000060c7984 */ /* 0x000e220000000a00 */
[----:B------:R-:W-:Y:S01]  /*1ad0*/  MOV.SPILL R89, UR30 ;  /* 0x0000001e00597c02 */ /* 0x000fe20009000f00 */
[----:B------:R-:W0:Y:S01]  /*1ae0*/  LDCU.128 UR60, c[0x3][0xa30] ;  /* 0x00c14600ff3c77ac */ /* 0x000e220008000c00 */
[----:B------:R-:W-:Y:S01]  /*1af0*/  MOV.SPILL R88, UR29 ;  /* 0x0000001d00587c02 */ /* 0x000fe20009000f00 */
[----:B------:R-:W-:Y:S01]  /*1b00*/  LDS.64 R26, [R6+0x18] ;  /* 0x00001800061a7984 */ /* 0x000fe20000000a00 */
[----:B------:R-:W0:Y:S03]  /*1b10*/  LDCU.128 UR72, c[0x3][0x850] ;  /* 0x00c10a00ff4877ac */ /* 0x000e260008000c00 */
[----:B------:R-:W0:Y:S01]  /*1b20*/  LDS.64 R16, [R6+0x28] ;  /* 0x0000280006107984 */ /* 0x000e220000000a00 */
[----:B------:R-:W0:Y:S03]  /*1b30*/  LDCU.128 UR68, c[0x3][0xa50] ;  /* 0x00c14a00ff4477ac */ /* 0x000e260008000c00 */
[----:B------:R-:W0:Y:S01]  /*1b40*/  LDS.64 R44, [R6+0x20] ;  /* 0x00002000062c7984 */ /* 0x000e220000000a00 */
[----:B----4-:R-:W-:Y:S01]  /*1b50*/  IMAD.U32 R80, RZ, RZ, UR20 ;  /* 0x00000014ff507e24 */ /* 0x010fe2000f8e00ff */
[----:B------:R-:W4:Y:S01]  /*1b60*/  LDCU.128 UR40, c[0x3][0xac0] ;  /* 0x00c15800ff2877ac */ /* 0x000f220008000c00 */
[----:B------:R-:W-:Y:S01]  /*1b70*/  IMAD.U32 R81, RZ, RZ, UR21 ;  /* 0x00000015ff517e24 */ /* 0x000fe2000f8e00ff */
[----:B--2---:R-:W-:Y:S01]  /*1b80*/  MOV.SPILL R8, UR35 ;  /* 0x0000002300087c02 */ /* 0x004fe20009000f00 */
[----:B------:R-:W2:Y:S01]  /*1b90*/  LDCU.128 UR44, c[0x3][0xa80] ;  /* 0x00c15000ff2c77ac */ /* 0x000ea20008000c00 */
[----:B------:R-:W4:Y:S01]  /*1ba0*/  LDCU.128 UR48, c[0x3][0xad0] ;  /* 0x00c15a00ff3077ac */ /* 0x000f220008000c00 */
[----:B-1----:R-:W-:-:S02]  /*1bb0*/  DADD R78, R58, R4 ;  /* 0x000000003a4e7229 */ /* 0x002fc40000000004 */
[----:B------:R-:W-:Y:S01]  /*1bc0*/  DADD R58, R58, -R4 ;  /* 0x000000003a3a7229 */ /* 0x000fe20000000804 */
[----:B------:R-:W1:Y:S01]  /*1bd0*/  LDCU.128 UR56, c[0x3][0x900] ;  /* 0x00c12000ff3877ac */ /* 0x000e620008000c00 */
[----:B---3--:R-:W-:-:S04]  /*1be0*/  DADD R46, R60, R10 ;  /* 0x000000003c2e7229 */ /* 0x008fc8000000000a */
[----:B------:R-:W-:Y:S02]  /*1bf0*/  DFMA R4, R78, UR12, RZ ;  /* 0x0000000c4e047c2b */ /* 0x000fe400080000ff */
[----:B------:R-:W-:Y:S02]  /*1c00*/  DADD R60, R60, -R10 ;  /* 0x000000003c3c7229 */ /* 0x000fe4000000080a */
[----:B------:R-:W-:Y:S01]  /*1c10*/  DFMA R10, R58, UR16, RZ ;  /* 0x000000103a0a7c2b */ /* 0x000fe200080000ff */
[----:B------:R-:W-:Y:S01]  /*1c20*/  UMOV UR16, UR22 ;  /* 0x0000001600107c82 */ /* 0x000fe20008000000 */
[----:B0-----:R-:W-:Y:S01]  /*1c30*/  DADD R76, R42, R12 ;  /* 0x000000002a4c7229 */ /* 0x001fe2000000000c */
[----:B------:R-:W-:Y:S01]  /*1c40*/  UMOV UR17, UR23 ;  /* 0x0000001700117c82 */ /* 0x000fe20008000000 */
[----:B------:R-:W-:Y:S01]  /*1c50*/  DFMA R4, R46, UR14, R4 ;  /* 0x0000000e2e047c2b */ /* 0x000fe20008000004 */
[----:B------:R-:W0:Y:S01]  /*1c60*/  LDCU.128 UR12, c[0x3][0xa20] ;  /* 0x00c14400ff0c77ac */ /* 0x000e220008000c00 */
[----:B------:R-:W-:-:S02]  /*1c70*/  DADD R42, R42, -R12 ;  /* 0x000000002a2a7229 */ /* 0x000fc4000000080c */
[----:B------:R-:W-:Y:S01]  /*1c80*/  DFMA R12, R60, UR18, R10 ;  /* 0x000000123c0c7c2b */ /* 0x000fe2000800000a */
[----:B------:R-:W3:Y:S01]  /*1c90*/  LDCU.128 UR20, c[0x3][0x8a0] ;  /* 0x00c11400ff1477ac */ /* 0x000ee20008000c00 */
[C-C-:B------:R-:W-:Y:S01]  /*1ca0*/  DADD R18, R26.reuse, R16.reuse ;  /* 0x000000001a127229 */ /* 0x140fe20000000010 */
[----:B------:R-:W-:Y:S01]  /*1cb0*/  MOV.SPILL R11, UR33 ;  /* 0x00000021000b7c02 */ /* 0x000fe20009000f00 */
[----:B------:R-:W-:Y:S02]  /*1cc0*/  DADD R26, R26, -R16 ;  /* 0x000000001a1a7229 */ /* 0x000fe40000000810 */
[----:B------:R-:W-:Y:S02]  /*1cd0*/  DADD R34, R44, R44 ;  /* 0x000000002c227229 */ /* 0x000fe4000000002c */
[----:B------:R-:W-:Y:S02]  /*1ce0*/  DFMA R12, R42, UR64, R12 ;  /* 0x000000402a0c7c2b */ /* 0x000fe4000800000c */
[----:B------:R-:W-:-:S02]  /*1cf0*/  DFMA R16, R76, UR4, R4 ;  /* 0x000000044c107c2b */ /* 0x000fc40008000004 */
[----:B------:R-:W-:Y:S01]  /*1d00*/  DFMA R36, R78, UR30, RZ ;  /* 0x0000001e4e247c2b */ /* 0x000fe200080000ff */
[----:B------:R-:W-:Y:S01]  /*1d10*/  MOV.SPILL R4, UR32 ;  /* 0x0000002000047c02 */ /* 0x000fe20009000f00 */
[----:B------:R-:W-:Y:S01]  /*1d20*/  DADD R44, R44, -R44 ;  /* 0x000000002c2c7229 */ /* 0x000fe2000000082c */
[----:B0-----:R-:W-:Y:S01]  /*1d30*/  UMOV UR8, UR14 ;  /* 0x0000000e00087c82 */ /* 0x001fe20008000000 */
[----:B------:R-:W-:Y:S01]  /*1d40*/  UMOV UR9, UR15 ;  /* 0x0000000f00097c82 */ /* 0x000fe20008000000 */
[----:B------:R-:W-:Y:S01]  /*1d50*/  DFMA R12, R26, UR10, R12 ;  /* 0x0000000a1a0c7c2b */ /* 0x000fe2000800000c */
[----:B------:R-:W-:Y:S01]  /*1d60*/  UMOV UR6, UR12 ;  /* 0x0000000c00067c82 */ /* 0x000fe20008000000 */
[----:B------:R-:W-:Y:S01]  /*1d70*/  DFMA R48, R58, UR8, RZ ;  /* 0x000000083a307c2b */ /* 0x000fe200080000ff */
[----:B------:R-:W0:Y:S01]  /*1d80*/  LDCU.128 UR8, c[0x3][0x840] ;  /* 0x00c10800ff0877ac */ /* 0x000e220008000c00 */
[----:B------:R-:W-:Y:S01]  /*1d90*/  DMUL R34, R34, 0.5 ;  /* 0x3fe0000022227828 */ /* 0x000fe20000000000 */
[----:B------:R-:W-:Y:S01]  /*1da0*/  IMAD.U32 R30, RZ, RZ, UR12 ;  /* 0x0000000cff1e7e24 */ /* 0x000fe2000f8e00ff */
[----:B------:R-:W-:Y:S01]  /*1db0*/  DFMA R16, R18, UR24, R16 ;  /* 0x0000001812107c2b */ /* 0x000fe20008000010 */
[----:B------:R-:W-:Y:S01]  /*1dc0*/  UMOV UR7, UR13 ;  /* 0x0000000d00077c82 */ /* 0x000fe20008000000 */
[----:B------:R-:W-:Y:S01]  /*1dd0*/  DFMA R36, R46, UR52, R36 ;  /* 0x000000342e247c2b */ /* 0x000fe20008000024 */
[----:B------:R-:W2:Y:S01]  /*1de0*/  LDCU.128 UR24, c[0x3][0x8f0] ;  /* 0x00c11e00ff1877ac */ /* 0x000ea20008000c00 */
[----:B------:R-:W-:Y:S01]  /*1df0*/  DFMA R12, R44, UR6, R12 ;  /* 0x000000062c0c7c2b */ /* 0x000fe2000800000c */
[----:B------:R-:W-:Y:S01]  /*1e00*/  IMAD.U32 R31, RZ, RZ, UR13 ;  /* 0x0000000dff1f7e24 */ /* 0x000fe2000f8e00ff */
[----:B------:R-:W-:Y:S01]  /*1e10*/  MOV.SPILL R5, UR28 ;  /* 0x0000001c00057c02 */ /* 0x000fe20009000f00 */
[----:B------:R-:W-:Y:S01]  /*1e20*/  DFMA R48, R60, UR60, R48 ;  /* 0x0000003c3c307c2b */ /* 0x000fe20008000030 */
[----:B---3--:R-:W-:Y:S01]  /*1e30*/  MOV.SPILL R7, UR21 ;  /* 0x0000001500077c02 */ /* 0x008fe20009000f00 */
[----:B------:R-:W-:Y:S01]  /*1e40*/  DFMA R16, R34, UR28, R16 ;  /* 0x0000001c22107c2b */ /* 0x000fe20008000010 */
[----:B------:R-:W3:Y:S01]  /*1e50*/  LDCU.128 UR28, c[0x3][0xa40] ;  /* 0x00c14800ff1c77ac */ /* 0x000ee20008000c00 */
[----:B------:R-:W-:Y:S01]  /*1e60*/  DFMA R54, R76, UR54, R36 ;  /* 0x000000364c367c2b */ /* 0x000fe20008000024 */
[----:B------:R-:W-:Y:S01]  /*1e70*/  MOV.SPILL R82, UR20 ;  /* 0x0000001400527c02 */ /* 0x000fe20009000f00 */
[----:B------:R-:W-:Y:S01]  /*1e80*/  DFMA R72, R78, UR72, RZ ;  /* 0x000000484e487c2b */ /* 0x000fe200080000ff */
[----:B0-----:R-:W-:Y:S01]  /*1e90*/  UMOV UR14, UR8 ;  /* 0x00000008000e7c82 */ /* 0x001fe20008000000 */
[----:B------:R-:W-:Y:S01]  /*1ea0*/  UMOV UR15, UR9 ;  /* 0x00000009000f7c82 */ /* 0x000fe20008000000 */
[----:B------:R-:W-:Y:S01]  /*1eb0*/  IMAD.U32 R32, RZ, RZ, UR8 ;  /* 0x00000008ff207e24 */ /* 0x000fe2000f8e00ff */
[----:B------:R-:W-:Y:S01]  /*1ec0*/  UMOV UR8, UR38 ;  /* 0x0000002600087c82 */ /* 0x000fe20008000000 */
[----:B------:R-:W-:Y:S01]  /*1ed0*/  IMAD.U32 R33, RZ, RZ, UR9 ;  /* 0x00000009ff217e24 */ /* 0x000fe2000f8e00ff */
[----:B------:R-:W-:Y:S01]  /*1ee0*/  UMOV UR9, UR39 ;  /* 0x0000002700097c82 */ /* 0x000fe20008000000 */
[----:B------:R-:W0:Y:S01]  /*1ef0*/  LDCU.128 UR36, c[0x3][0x880] ;  /* 0x00c11000ff2477ac */ /* 0x000e220008000c00 */
[C-C-:B------:R-:W-:Y:S01]  /*1f00*/  DADD R64, R16.reuse, -R12.reuse ;  /* 0x0000000010407229 */ /* 0x140fe2000000080c */
[----:B------:R-:W-:Y:S01]  /*1f10*/  IMAD.U32 R24, RZ, RZ, UR10 ;  /* 0x0000000aff187e24 */ /* 0x000fe2000f8e00ff */
[----:B------:R-:W-:Y:S01]  /*1f20*/  DADD R16, R16, R12 ;  /* 0x0000000010107229 */ /* 0x000fe2000000000c */
[----:B------:R-:W-:Y:S01]  /*1f30*/  IMAD.U32 R25, RZ, RZ, UR11 ;  /* 0x0000000bff197e24 */ /* 0x000fe2000f8e00ff */
[C---:B------:R-:W-:Y:S01]  /*1f40*/  DFMA R68, R78.reuse, UR16, RZ ;  /* 0x000000104e447c2b */ /* 0x040fe200080000ff */
[----:B------:R-:W-:Y:S01]  /*1f50*/  MOV.SPILL R13, UR34 ;  /* 0x00000022000d7c02 */ /* 0x000fe20009000f00 */
[C---:B------:R-:W-:Y:S01]  /*1f60*/  DFMA R70, R78.reuse, UR34, RZ ;  /* 0x000000224e467c2b */ /* 0x040fe200080000ff */
[----:B---3--:R-:W-:Y:S01]  /*1f70*/  UMOV UR6, UR30 ;  /* 0x0000001e00067c82 */ /* 0x008fe20008000000 */
[C---:B------:R-:W-:Y:S01]  /*1f80*/  DFMA R74, R78.reuse, UR20, RZ ;  /* 0x000000144e4a7c2b */ /* 0x040fe200080000ff */
[----:B------:R-:W-:Y:S01]  /*1f90*/  UMOV UR7, UR31 ;  /* 0x0000001f00077c82 */ /* 0x000fe20008000000 */
[----:B--2---:R-:W-:Y:S01]  /*1fa0*/  DFMA R78, R78, UR24, RZ ;  /* 0x000000184e4e7c2b */ /* 0x004fe200080000ff */
[----:B------:R-:W-:Y:S01]  /*1fb0*/  R2UR UR34, R62 ;  /* 0x000000003e2272ca */ /* 0x000fe200000e0000 */
[----:B------:R-:W-:Y:S01]  /*1fc0*/  DFMA R48, R42, UR62, R48 ;  /* 0x0000003e2a307c2b */ /* 0x000fe20008000030 */
[----:B------:R-:W-:Y:S01]  /*1fd0*/  R2UR UR35, R63 ;  /* 0x000000003f2372ca */ /* 0x000fe200000e0000 */
[----:B------:R-:W-:Y:S01]  /*1fe0*/  DFMA R54, R18, UR14, R54 ;  /* 0x0000000e12367c2b */ /* 0x000fe20008000036 */
[----:B------:R-:W2:Y:S01]  /*1ff0*/  LDCU.64 UR14, c[0x3][0x808] ;  /* 0x00c10100ff0e77ac */ /* 0x000ea20008000a00 */
[C---:B------:R-:W-:Y:S01]  /*2000*/  DFMA R72, R46.reuse, UR74, R72 ;  /* 0x0000004a2e487c2b */ /* 0x040fe20008000048 */
[----:B0-----:R-:W-:Y:S01]  /*2010*/  IMAD.U32 R36, RZ, RZ, UR38 ;  /* 0x00000026ff247e24 */ /* 0x001fe2000f8e00ff */
[C---:B------:R-:W-:Y:S01]  /*2020*/  DFMA R74, R46.reuse, UR22, R74 ;  /* 0x000000162e4a7c2b */ /* 0x040fe2000800004a */
[----:B------:R-:W-:Y:S01]  /*2030*/  UMOV UR12, UR38 ;  /* 0x00000026000c7c82 */ /* 0x000fe20008000000 */
[----:B------:R-:W-:Y:S01]  /*2040*/  UMOV UR13, UR39 ;  /* 0x00000027000d7c82 */ /* 0x000fe20008000000 */
[----:B------:R-:W-:Y:S01]  /*2050*/  IMAD.U32 R37, RZ, RZ, UR39 ;  /* 0x00000027ff257e24 */ /* 0x000fe2000f8e00ff */
[----:B------:R-:W-:Y:S01]  /*2060*/  UMOV UR32, UR36 ;  /* 0x0000002400207c82 */ /* 0x000fe20008000000 */
[----:B------:R-:W-:Y:S01]  /*2070*/  UMOV UR33, UR37 ;  /* 0x0000002500217c82 */ /* 0x000fe20008000000 */
[----:B------:R-:W0:Y:S01]  /*2080*/  LDCU.128 UR36, c[0x3][0x8d0] ;  /* 0x00c11a00ff2477ac */ /* 0x000e220008000c00 */
[C---:B------:R-:W-:Y:S01]  /*2090*/  DFMA R68, R46.reuse, UR32, R68 ;  /* 0x000000202e447c2b */ /* 0x040fe20008000044 */
[----:B------:R-:W-:Y:S01]  /*20a0*/  IMAD.U32 R22, RZ, RZ, UR30 ;  /* 0x0000001eff167e24 */ /* 0x000fe2000f8e00ff */
[----:B------:R-:W-:Y:S01]  /*20b0*/  DFMA R78, R46, UR26, R78 ;  /* 0x0000001a2e4e7c2b */ /* 0x000fe2000800004e */
[----:B------:R-:W-:Y:S01]  /*20c0*/  IMAD.U32 R23, RZ, RZ, UR31 ;  /* 0x0000001fff177e24 */ /* 0x000fe2000f8e00ff */
[----:B------:R-:W-:Y:S01]  /*20d0*/  DFMA R48, R26, UR28, R48 ;  /* 0x0000001c1a307c2b */ /* 0x000fe20008000030 */
[----:B------:R-:W-:Y:S01]  /*20e0*/  MOV.SPILL R10, UR25 ;  /* 0x00000019000a7c02 */ /* 0x000fe20009000f00 */
[----:B------:R-:W-:Y:S01]  /*20f0*/  DFMA R54, R34, UR10, R54 ;  /* 0x0000000a22367c2b */ /* 0x000fe20008000036 */
[----:B------:R-:W-:Y:S01]  /*2100*/  MOV.SPILL R12, UR24 ;  /* 0x00000018000c7c02 */ /* 0x000fe20009000f00 */
[C---:B------:R-:W-:Y:S01]  /*2110*/  DFMA R52, R58.reuse, UR8, RZ ;  /* 0x000000083a347c2b */ /* 0x040fe200080000ff */
[----:B------:R-:W3:Y:S01]  /*2120*/  LDCU.128 UR8, c[0x3][0xaa0] ;  /* 0x00c15400ff0877ac */ /* 0x000ee20008000c00 */
[----:B------:R-:W-:Y:S01]  /*2130*/  DFMA R50, R58, UR68, RZ ;  /* 0x000000443a327c2b */ /* 0x000fe200080000ff */
[----:B------:R-:W-:Y:S01]  /*2140*/  R2UR UR20, R80 ;  /* 0x00000000501472ca */ /* 0x000fe200000e0000 */
[----:B------:R-:W-:Y:S01]  /*2150*/  DFMA R48, R44, UR6, R48 ;  /* 0x000000062c307c2b */ /* 0x000fe20008000030 */
[----:B------:R-:W-:Y:S01]  /*2160*/  R2UR UR21, R81 ;  /* 0x00000000511572ca */ /* 0x000fe200000e0000 */
[----:B------:R-:W-:-:S02]  /*2170*/  DFMA R68, R76, UR12, R68 ;  /* 0x0000000c4c447c2b */ /* 0x000fc40008000044 */
[----:B------:R-:W-:Y:S02]  /*2180*/  DFMA R52, R60, UR44, R52 ;  /* 0x0000002c3c347c2b */ /* 0x000fe40008000034 */
[----:B0-----:R-:W-:Y:S02]  /*2190*/  DFMA R70, R46, UR36, R70 ;  /* 0x000000242e467c2b */ /* 0x001fe40008000046 */
[----:B------:R-:W-:-:S04]  /*21a0*/  DFMA R50, R60, UR70, R50 ;  /* 0x000000463c327c2b */ /* 0x000fc80008000032 */
[----:B------:R-:W-:Y:S02]  /*21b0*/  DFMA R52, R42, UR46, R52 ;  /* 0x0000002e2a347c2b */ /* 0x000fe40008000034 */
[----:B------:R-:W-:Y:S02]  /*21c0*/  DFMA R70, R76, UR38, R70 ;  /* 0x000000264c467c2b */ /* 0x000fe40008000046 */
[----:B------:R-:W-:Y:S02]  /*21d0*/  DMUL R16, R56, R16 ;  /* 0x0000001038107228 */ /* 0x000fe40000000000 */
[C-C-:B------:R-:W-:Y:S02]  /*21e0*/  DADD R56, R54.reuse, R48.reuse ;  /* 0x0000000036387229 */ /* 0x140fe40000000030 */
[----:B------:R-:W-:Y:S02]  /*21f0*/  DADD R48, R54, -R48 ;  /* 0x0000000036307229 */ /* 0x000fe40000000830 */
[----:B----4-:R-:W-:-:S02]  /*2200*/  DFMA R54, R58, UR42, RZ ;  /* 0x0000002a3a367c2b */ /* 0x010fc400080000ff */
[----:B------:R-:W-:Y:S02]  /*2210*/  DFMA R46, R66, R64, R16 ;  /* 0x00000040422e722b */ /* 0x000fe40000000010 */
[----:B------:R-:W-:Y:S02]  /*2220*/  DMUL R14, R14, R56 ;  /* 0x000000380e0e7228 */ /* 0x000fe40000000000 */
[----:B---3--:R-:W-:Y:S02]  /*2230*/  DFMA R56, R58, UR8, RZ ;  /* 0x000000083a387c2b */ /* 0x008fe400080000ff */
[----:B------:R-:W-:Y:S02]  /*2240*/  DFMA R54, R60, UR48, R54 ;  /* 0x000000303c367c2b */ /* 0x000fe40008000036 */
[----:B------:R-:W-:Y:S01]  /*2250*/  DFMA R62, R46, UR4, RZ ;  /* 0x000000042e3e7c2b */ /* 0x000fe200080000ff */
[----:B------:R-:W0:Y:S01]  /*2260*/  LDCU.128 UR4, c[0x3][0xaf0] ;  /* 0x00c15e00ff0477ac */ /* 0x000e220008000c00 */
[----:B------:R-:W-:-:S02]  /*2270*/  DFMA R64, R66, -R64, R16 ;  /* 0x800000404240722b */ /* 0x000fc40000000010 */
[----:B------:R-:W-:Y:S02]  /*2280*/  DFMA R56, R60, UR10, R56 ;  /* 0x0000000a3c387c2b */ /* 0x000fe40008000038 */
[----:B--2---:R-:W-:Y:S02]  /*2290*/  DFMA R66, R46, UR14, RZ ;  /* 0x0000000e2e427c2b */ /* 0x004fe400080000ff */
[----:B------:R-:W-:Y:S02]  /*22a0*/  DFMA R54, R42, UR50, R54 ;  /* 0x000000322a367c2b */ /* 0x000fe40008000036 */
[----:B------:R-:W-:Y:S01]  /*22b0*/  DFMA R80, R64, UR64, RZ ;  /* 0x0000004040507c2b */ /* 0x000fe200080000ff */
[----:B------:R-:W2:Y:S01]  /*22c0*/  LDCU.128 UR64, c[0x3][0xa60] ;  /* 0x00c14c00ff4077ac */ /* 0x000ea20008000c00 */
[----:B0-----:R-:W-:-:S08]  /*22d0*/  DFMA R58, R58, UR4, RZ ;  /* 0x000000043a3a7c2b */ /* 0x001fd000080000ff */
[----:B------:R-:W-:Y:S02]  /*22e0*/  DFMA R58, R60, UR6, R58 ;  /* 0x000000063c3a7c2b */ /* 0x000fe4000800003a */
[CCC-:B------:R-:W-:Y:S01]  /*22f0*/  DFMA R60, R20.reuse, R48.reuse, R14.reuse ;  /* 0x00000030143c722b */ /* 0x1c0fe2000000000e */
[----:B--2---:R-:W-:Y:S01]  /*2300*/  UMOV UR12, UR64 ;  /* 0x00000040000c7c82 */ /* 0x004fe20008000000 */
[----:B------:R-:W-:Y:S01]  /*2310*/  DFMA R20, R20, -R48, R14 ;  /* 0x800000301414722b */ /* 0x000fe2000000000e */
[----:B------:R-:W-:Y:S01]  /*2320*/  UMOV UR13, UR65 ;  /* 0x00000041000d7c82 */ /* 0x000fe20008000000 */
[----:B------:R-:W-:Y:S01]  /*2330*/  UMOV UR16, UR66 ;  /* 0x0000004200107c82 */ /* 0x000fe20008000000 */
[----:B------:R-:W-:Y:S01]  /*2340*/  UMOV UR17, UR67 ;  /* 0x0000004300117c82 */ /* 0x000fe20008000000 */
[----:B------:R-:W0:Y:S01]  /*2350*/  LDCU.128 UR64, c[0x3][0xb00] ;  /* 0x00c16000ff4077ac */ /* 0x000e220008000c00 */
[----:B------:R-:W-:Y:S02]  /*2360*/  DFMA R50, R42, UR12, R50 ;  /* 0x0000000c2a327c2b */ /* 0x000fe40008000032 */
[----:B------:R-:W-:-:S02]  /*2370*/  DFMA R62, R60, UR54, R62 ;  /* 0x000000363c3e7c2b */ /* 0x000fc4000800003e */
[----:B------:R-:W-:Y:S01]  /*2380*/  DFMA R66, R60, UR52, R66 ;  /* 0x000000343c427c2b */ /* 0x000fe20008000042 */
[----:B------:R-:W2:Y:S01]  /*2390*/  LDCU.128 UR52, c[0x3][0x860] ;  /* 0x00c10c00ff3477ac */ /* 0x000ea20008000c00 */
[----:B------:R-:W-:Y:S02]  /*23a0*/  DFMA R80, R20, UR62, R80 ;  /* 0x0000003e14507c2b */ /* 0x000fe40008000050 */
[----:B------:R-:W-:-:S08]  /*23b0*/  DFMA R50, R26, UR16, R50 ;  /* 0x000000101a327c2b */ /* 0x000fd00008000032 */
[----:B------:R-:W-:Y:S02]  /*23c0*/  DFMA R50, R44, UR34, R50 ;  /* 0x000000222c327c2b */ /* 0x000fe40008000032 */
[----:B0-----:R-:W-:Y:S01]  /*23d0*/  DFMA R58, R42, UR64, R58 ;  /* 0x000000402a3a7c2b */ /* 0x001fe2000800003a */
[----:B--2---:R-:W-:Y:S01]  /*23e0*/  UMOV UR24, UR52 ;  /* 0x0000003400187c82 */ /* 0x004fe20008000000 */
[----:B------:R-:W-:Y:S01]  /*23f0*/  UMOV UR25, UR53 ;  /* 0x0000003500197c82 */ /* 0x000fe20008000000 */
[----:B------:R-:W-:Y:S01]  /*2400*/  UMOV UR30, UR54 ;  /* 0x00000036001e7c82 */ /* 0x000fe20008000000 */
[----:B------:R-:W-:Y:S01]  /*2410*/  UMOV UR31, UR55 ;  /* 0x00000037001f7c82 */ /* 0x000fe20008000000 */
[----:B------:R-:W0:Y:S01]  /*2420*/  LDCU.128 UR52, c[0x3][0x8b0] ;  /* 0x00c11600ff3477ac */ /* 0x000e220008000c00 */
[----:B------:R-:W-:-:S08]  /*2430*/  DFMA R72, R76, UR24, R72 ;  /* 0x000000184c487c2b */ /* 0x000fd00008000048 */
[----:B------:R-:W-:-:S08]  /*2440*/  DFMA R72, R18, UR30, R72 ;  /* 0x0000001e12487c2b */ /* 0x000fd00008000048 */
[----:B------:R-:W-:Y:S02]  /*2450*/  DFMA R72, R34, UR20, R72 ;  /* 0x0000001422487c2b */ /* 0x000fe40008000048 */
[C---:B0-----:R-:W-:Y:S02]  /*2460*/  DFMA R74, R76.reuse, UR52, R74 ;  /* 0x000000344c4a7c2b */ /* 0x041fe4000800004a */
[----:B-1----:R-:W-:Y:S02]  /*2470*/  DFMA R76, R76, UR56, R78 ;  /* 0x000000384c4c7c2b */ /* 0x002fe4000800004e */
[----:B------:R-:W-:Y:S01]  /*2480*/  DFMA R78, R64, UR18, RZ ;  /* 0x00000012404e7c2b */ /* 0x000fe200080000ff */
[----:B------:R-:W-:Y:S01]  /*2490*/  R2UR UR18, R36 ;  /* 0x00000000241272ca */ /* 0x000fe200000e0000 */
[C-C-:B------:R-:W-:Y:S01]  /*24a0*/  DADD R48, R72.reuse, R50.reuse ;  /* 0x0000000048307229 */ /* 0x140fe20000000032 */
[----:B------:R-:W-:Y:S01]  /*24b0*/  R2UR UR19, R37 ;  /* 0x00000000251372ca */ /* 0x000fe200000e0000 */
[----:B------:R-:W-:Y:S01]  /*24c0*/  DADD R36, R72, -R50 ;  /* 0x0000000048247229 */ /* 0x000fe20000000832 */
[----:B------:R-:W2:Y:S03]  /*24d0*/  LDG.E.64.CONSTANT R50, desc[UR76][R38.64+-0x10] ;  /* 0xfffff04c26327981 */ /* 0x000ea6000c1e9b00 */
[----:B------:R-:W-:Y:S01]  /*24e0*/  DFMA R78, R20, UR60, R78 ;  /* 0x0000003c144e7c2b */ /* 0x000fe2000800004e */
[----:B------:R-:W0:Y:S01]  /*24f0*/  LDCU.128 UR60, c[0x3][0xab0] ;  /* 0x00c15600ff3c77ac */ /* 0x000e220008000c00 */
[----:B------:R-:W-:Y:S01]  /*2500*/  DFMA R74, R18, UR54, R74 ;  /* 0x00000036124a7c2b */ /* 0x000fe2000800004a */
[----:B------:R-:W3:Y:S01]  /*2510*/  LDG.E.64.CONSTANT R72, desc[UR76][R38.64+-0x20] ;  /* 0xffffe04c26487981 */ /* 0x000ee2000c1e9b00 */
[----:B0-----:R-:W-:-:S03]  /*2520*/  DFMA R56, R42, UR60, R56 ;  /* 0x0000003c2a387c2b */ /* 0x001fc60008000038 */
[----:B------:R-:W4:Y:S01]  /*2530*/  LDG.E.64.CONSTANT R42, desc[UR76][R38.64+-0x50] ;  /* 0xffffb04c262a7981 */ /* 0x000f22000c1e9b00 */
[----:B------:R-:W-:Y:S01]  /*2540*/  DFMA R76, R18, UR58, R76 ;  /* 0x0000003a124c7c2b */ /* 0x000fe2000800004c */
[----:B------:R-:W-:Y:S06]  /*2550*/  BAR.SYNC.DEFER_BLOCKING 0x0 ;  /* 0x0000000000007b1d */ /* 0x000fec0000010000 */
[----:B----4-:R-:W-:-:S08]  /*2560*/  DMUL R48, R42, R48 ;  /* 0x000000302a307228 */ /* 0x010fd00000000000 */
[----:B--2---:R-:W-:-:S08]  /*2570*/  DFMA R42, R50, -R36, R48 ;  /* 0x80000024322a722b */ /* 0x004fd00000000030 */
[----:B------:R-:W-:Y:S01]  /*2580*/  DFMA R78, R42, UR70, R78 ;  /* 0x000000462a4e7c2b */ /* 0x000fe2000800004e */
[----:B------:R-:W0:Y:S01]  /*2590*/  LDCU.128 UR68, c[0x3][0x890] ;  /* 0x00c11200ff4477ac */ /* 0x000e220008000c00 */
[----:B------:R-:W-:Y:S02]  /*25a0*/  DFMA R36, R50, R36, R48 ;  /* 0x000000243224722b */ /* 0x000fe40000000030 */
[----:B------:R-:W-:Y:S01]  /*25b0*/  DFMA R80, R42, UR12, R80 ;  /* 0x0000000c2a507c2b */ /* 0x000fe20008000050 */
[----:B------:R-:W2:Y:S05]  /*25c0*/  LDG.E.64.CONSTANT R50, desc[UR76][R38.64+-0x48] ;  /* 0xffffb84c26327981 */ /* 0x000eaa000c1e9b00 */
[C---:B------:R-:W-:Y:S01]  /*25d0*/  DFMA R62, R36.reuse, UR24, R62 ;  /* 0x00000018243e7c2b */ /* 0x040fe2000800003e */
[----:B0-----:R-:W-:Y:S01]  /*25e0*/  UMOV UR12, UR68 ;  /* 0x00000044000c7c82 */ /* 0x001fe20008000000 */
[----:B------:R-:W-:Y:S01]  /*25f0*/  UMOV UR13, UR69 ;  /* 0x00000045000d7c82 */ /* 0x000fe20008000000 */
[----:B------:R-:W-:Y:S01]  /*2600*/  UMOV UR24, UR70 ;  /* 0x0000004600187c82 */ /* 0x000fe20008000000 */
[----:B------:R-:W-:Y:S01]  /*2610*/  UMOV UR25, UR71 ;  /* 0x0000004700197c82 */ /* 0x000fe20008000000 */
[----:B------:R-:W0:Y:S01]  /*2620*/  LDCU.128 UR68, c[0x3][0xa90] ;  /* 0x00c15200ff4477ac */ /* 0x000e220008000c00 */
[----:B------:R-:W-:Y:S01]  /*2630*/  DFMA R66, R36, UR74, R66 ;  /* 0x0000004a24427c2b */ /* 0x000fe20008000042 */
[----:B------:R-:W1:Y:S01]  /*2640*/  LDCU.128 UR72, c[0x3][0x8e0] ;  /* 0x00c11c00ff4877ac */ /* 0x000e620008000c00 */
[----:B------:R-:W-:-:S02]  /*2650*/  DFMA R68, R18, UR12, R68 ;  /* 0x0000000c12447c2b */ /* 0x000fc40008000044 */
[----:B0-----:R-:W-:-:S06]  /*2660*/  DFMA R52, R26, UR68, R52 ;  /* 0x000000441a347c2b */ /* 0x001fcc0008000034 */
[----:B------:R-:W-:Y:S02]  /*2670*/  DFMA R68, R34, UR24, R68 ;  /* 0x0000001822447c2b */ /* 0x000fe40008000044 */
[----:B------:R-:W-:Y:S02]  /*2680*/  DFMA R52, R44, UR70, R52 ;  /* 0x000000462c347c2b */ /* 0x000fe40008000034 */
[----:B-1----:R-:W-:-:S06]  /*2690*/  DFMA R70, R18, UR72, R70 ;  /* 0x0000004812467c2b */ /* 0x002fcc0008000046 */
[C-C-:B------:R-:W-:Y:S02]  /*26a0*/  DADD R18, R68.reuse, -R52.reuse ;  /* 0x0000000044127229 */ /* 0x140fe40000000834 */
[----:B------:R-:W-:Y:S01]  /*26b0*/  DADD R52, R68, R52 ;  /* 0x0000000044347229 */ /* 0x000fe20000000034 */
[----:B------:R-:W4:Y:S07]  /*26c0*/  LDG.E.64.CONSTANT R68, desc[UR76][R38.64+-0x18] ;  /* 0xffffe84c26447981 */ /* 0x000f2e000c1e9b00 */
[----:B--2---:R-:W-:-:S08]  /*26d0*/  DMUL R52, R50, R52 ;  /* 0x0000003432347228 */ /* 0x004fd00000000000 */
[CCC-:B----4-:R-:W-:Y:S02]  /*26e0*/  DFMA R50, R68.reuse, R18.reuse, R52.reuse ;  /* 0x000000124432722b */ /* 0x1d0fe40000000034 */
[----:B------:R-:W-:Y:S01]  /*26f0*/  DFMA R18, R68, -R18, R52 ;  /* 0x800000124412722b */ /* 0x000fe20000000034 */
[----:B------:R-:W2:Y:S07]  /*2700*/  LDG.E.64.CONSTANT R68, desc[UR76][R38.64+-0x40] ;  /* 0xffffc04c26447981 */ /* 0x000eae000c1e9b00 */
[----:B------:R-:W-:-:S02]  /*2710*/  DFMA R78, R18, UR44, R78 ;  /* 0x0000002c124e7c2b */ /* 0x000fc4000800004e */
[----:B------:R-:W-:Y:S01]  /*2720*/  DFMA R80, R18, UR46, R80 ;  /* 0x0000002e12507c2b */ /* 0x000fe20008000050 */
[----:B------:R-:W0:Y:S01]  /*2730*/  LDCU.128 UR44, c[0x3][0xae0] ;  /* 0x00c15c00ff2c77ac */ /* 0x000e220008000c00 */
[----:B------:R-:W-:Y:S01]  /*2740*/  DFMA R66, R50, UR32, R66 ;  /* 0x0000002032427c2b */ /* 0x000fe20008000042 */
[----:B------:R-:W-:Y:S02]  /*2750*/  R2UR.FILL UR33, R11 ;  /* 0x000000000b2172ca */ /* 0x000fe400004e0000 */
[----:B------:R-:W-:Y:S01]  /*2760*/  R2UR.FILL UR32, R4 ;  /* 0x00000000042072ca */ /* 0x000fe200004e0000 */
[C---:B------:R-:W-:Y:S02]  /*2770*/  DFMA R56, R26.reuse, UR62, R56 ;  /* 0x0000003e1a387c2b */ /* 0x040fe40008000038 */
[----:B------:R-:W-:-:S10]  /*2780*/  DFMA R58, R26, UR66, R58 ;  /* 0x000000421a3a7c2b */ /* 0x000fd4000800003a */
[----:B------:R-:W-:Y:S02]  /*2790*/  DFMA R74, R34, UR32, R74 ;  /* 0x00000020224a7c2b */ /* 0x000fe4000800004a */
[----:B0-----:R-:W-:Y:S02]  /*27a0*/  DFMA R54, R26, UR44, R54 ;  /* 0x0000002c1a367c2b */ /* 0x001fe40008000036 */
[----:B------:R-:W-:-:S08]  /*27b0*/  DFMA R26, R44, UR40, R56 ;  /* 0x000000282c1a7c2b */ /* 0x000fd00008000038 */
[C-C-:B------:R-:W-:Y:S02]  /*27c0*/  DADD R56, R74.reuse, -R26.reuse ;  /* 0x000000004a387229 */ /* 0x140fe4000000081a */
[----:B------:R-:W-:-:S06]  /*27d0*/  DADD R26, R74, R26 ;  /* 0x000000004a1a7229 */ /* 0x000fcc000000001a */
[----:B---3--:R-:W-:Y:S02]  /*27e0*/  DMUL R56, R72, R56 ;  /* 0x0000003848387228 */ /* 0x008fe40000000000 */
[----:B------:R-:W-:Y:S01]  /*27f0*/  DFMA R62, R50, UR18, R62 ;  /* 0x00000012323e7c2b */ /* 0x000fe2000800003e */
[----:B------:R-:W0:Y:S01]  /*2800*/  LDCU.64 UR18, c[0x3][0xb10] ;  /* 0x00c16200ff1277ac */ /* 0x000e220008000a00 */
[----:B--2---:R-:W-:-:S08]  /*2810*/  DMUL R68, R68, R26 ;  /* 0x0000001a44447228 */ /* 0x004fd00000000000 */
[----:B------:R-:W-:-:S08]  /*2820*/  DADD R26, R56, R68 ;  /* 0x00000000381a7229 */ /* 0x000fd00000000044 */
[C---:B------:R-:W-:Y:S01]  /*2830*/  DFMA R62, R26.reuse, UR52, R62 ;  /* 0x000000341a3e7c2b */ /* 0x040fe2000800003e */
[----:B------:R-:W-:Y:S02]  /*2840*/  R2UR UR52, R22 ;  /* 0x00000000163472ca */ /* 0x000fe400000e0000 */
[----:B------:R-:W-:Y:S02]  /*2850*/  R2UR UR53, R23 ;  /* 0x00000000173572ca */ /* 0x000fe400000e0000 */
[----:B------:R-:W2:Y:S01]  /*2860*/  LDG.E.64.CONSTANT R22, desc[UR76][R38.64+-0x28] ;  /* 0xffffd84c26167981 */ /* 0x000ea2000c1e9b00 */
[----:B------:R-:W-:Y:S01]  /*2870*/  DFMA R66, R26, UR22, R66 ;  /* 0x000000161a427c2b */ /* 0x000fe20008000042 */
[----:B------:R-:W1:Y:S01]  /*2880*/  LDCU.64 UR22, c[0x3][0x910] ;  /* 0x00c12200ff1677ac */ /* 0x000e620008000a00 */
[C---:B------:R-:W-:Y:S02]  /*2890*/  DFMA R70, R34.reuse, UR74, R70 ;  /* 0x0000004a22467c2b */ /* 0x040fe40008000046 */
[----:B-1----:R-:W-:-:S02]  /*28a0*/  DFMA R76, R34, UR22, R76 ;  /* 0x00000016224c7c2b */ /* 0x002fc4000800004c */
[----:B------:R-:W-:-:S08]  /*28b0*/  DFMA R34, R44, UR46, R54 ;  /* 0x0000002e2c227c2b */ /* 0x000fd00008000036 */
[----:B------:R-:W-:-:S08]  /*28c0*/  DADD R54, R70, -R34 ;  /* 0x0000000046367229 */ /* 0x000fd00000000822 */
[----:B--2---:R-:W-:Y:S01]  /*28d0*/  DMUL R54, R22, R54 ;  /* 0x0000003616367228 */ /* 0x004fe20000000000 */
[----:B------:R-:W2:Y:S04]  /*28e0*/  LDG.E.64.CONSTANT R22, desc[UR76][R38.64+-0x38] ;  /* 0xffffc84c26167981 */ /* 0x000ea8000c1e9b00 */
[----:B------:R-:W3:Y:S01]  /*28f0*/  LDG.E.64.CONSTANT R38, desc[UR76][R38.64+-0x30] ;  /* 0xffffd04c26267981 */ /* 0x000ee2000c1e9b00 */
[----:B------:R-:W-:Y:S02]  /*2900*/  DADD R34, R70, R34 ;  /* 0x0000000046227229 */ /* 0x000fe40000000022 */
[----:B0-----:R-:W-:-:S08]  /*2910*/  DFMA R58, R44, UR18, R58 ;  /* 0x000000122c3a7c2b */ /* 0x001fd0000800003a */
[----:B------:R-:W-:Y:S01]  /*2920*/  DADD R58, R76, R58 ;  /* 0x000000004c3a7229 */ /* 0x000fe2000000003a */
[----:B------:R-:W-:Y:S01]  /*2930*/  ISETP.GT.U32.AND P2, PT, R9, 0x74, PT ;  /* 0x000000740900780c */ /* 0x000fe20003f44070 */
[----:B------:R-:W-:Y:S01]  /*2940*/  BSSY.RECONVERGENT B0, `(.L_x_811) ;  /* 0x0000119000007945 */ /* 0x000fe20003800200 */
[----:B--2---:R-:W-:-:S08]  /*2950*/  DMUL R34, R22, R34 ;  /* 0x0000002216227228 */ /* 0x004fd00000000000 */
[----:B------:R-:W-:-:S08]  /*2960*/  DADD R22, R54, R34 ;  /* 0x0000000036167229 */ /* 0x000fd00000000022 */
[----:B------:R-:W-:Y:S01]  /*2970*/  DFMA R62, R22, UR38, R62 ;  /* 0x00000026163e7c2b */ /* 0x000fe2000800003e */
[----:B------:R-:W-:Y:S02]  /*2980*/  R2UR UR38, R24 ;  /* 0x00000000182672ca */ /* 0x000fe400000e0000 */
[----:B------:R-:W-:Y:S01]  /*2990*/  R2UR UR39, R25 ;  /* 0x00000000192772ca */ /* 0x000fe200000e0000 */
[----:B------:R-:W-:Y:S02]  /*29a0*/  DADD R24, -R56, R68 ;  /* 0x0000000038187229 */ /* 0x000fe40000000144 */
[----:B------:R-:W-:Y:S01]  /*29b0*/  DFMA R66, R22, UR36, R66 ;  /* 0x0000002416427c2b */ /* 0x000fe20008000042 */
[----:B------:R-:W-:Y:S02]  /*29c0*/  R2UR UR36, R30 ;  /* 0x000000001e2472ca */ /* 0x000fe400000e0000 */
[----:B------:R-:W-:Y:S01]  /*29d0*/  R2UR UR37, R31 ;  /* 0x000000001f2572ca */ /* 0x000fe200000e0000 */
[----:B------:R-:W-:-:S02]  /*29e0*/  DADD R30, -R54, R34 ;  /* 0x00000000361e7229 */ /* 0x000fc40000000122 */
[C---:B------:R-:W-:Y:S02]  /*29f0*/  DFMA R78, R24.reuse, UR10, R78 ;  /* 0x0000000a184e7c2b */ /* 0x040fe4000800004e */
[----:B------:R-:W-:Y:S01]  /*2a00*/  DFMA R80, R24, UR60, R80 ;  /* 0x0000003c18507c2b */ /* 0x000fe20008000050 */
[----:B------:R-:W-:Y:S02]  /*2a10*/  R2UR UR60, R40 ;  /* 0x00000000283c72ca */ /* 0x000fe400000e0000 */
[----:B------:R-:W-:-:S03]  /*2a20*/  R2UR UR61, R41 ;  /* 0x00000000293d72ca */ /* 0x000fc600000e0000 */
[----:B------:R-:W-:Y:S01]  /*2a30*/  DFMA R78, R30, UR48, R78 ;  /* 0x000000301e4e7c2b */ /* 0x000fe2000800004e */
[----:B------:R-:W-:Y:S02]  /*2a40*/  R2UR UR48, R28 ;  /* 0x000000001c3072ca */ /* 0x000fe400000e0000 */
[----:B------:R-:W-:Y:S02]  /*2a50*/  R2UR UR49, R29 ;  /* 0x000000001d3172ca */ /* 0x000fe400000e0000 */
[----:B------:R-:W-:Y:S02]  /*2a60*/  R2UR UR10, R32 ;  /* 0x00000000200a72ca */ /* 0x000fe400000e0000 */
[----:B------:R-:W-:-:S03]  /*2a70*/  R2UR UR11, R33 ;  /* 0x00000000210b72ca */ /* 0x000fc600000e0000 */
[----:B------:R-:W-:-:S06]  /*2a80*/  DFMA R70, R64, UR60, RZ ;  /* 0x0000003c40467c2b */ /* 0x000fcc00080000ff */
[----:B------:R-:W-:Y:S02]  /*2a90*/  DFMA R44, R46, UR48, RZ ;  /* 0x000000302e2c7c2b */ /* 0x000fe400080000ff */
[----:B------:R-:W-:-:S06]  /*2aa0*/  DFMA R70, R20, UR28, R70 ;  /* 0x0000001c14467c2b */ /* 0x000fcc0008000046 */
[----:B------:R-:W-:Y:S02]  /*2ab0*/  DFMA R44, R60, UR10, R44 ;  /* 0x0000000a3c2c7c2b */ /* 0x000fe4000800002c */
[----:B---3--:R-:W-:Y:S01]  /*2ac0*/  DMUL R58, R38, R58 ;  /* 0x0000003a263a7228 */ /* 0x008fe20000000000 */
[----:B------:R-:W-:Y:S01]  /*2ad0*/  R2UR.FILL UR29, R88 ;  /* 0x00000000581d72ca */ /* 0x000fe200004e0000 */
[----:B------:R-:W-:Y:S01]  /*2ae0*/  DFMA R70, R42, UR16, R70 ;  /* 0x000000102a467c2b */ /* 0x000fe20008000046 */
[----:B------:R-:W-:Y:S01]  /*2af0*/  R2UR.FILL UR28, R5 ;  /* 0x00000000051c72ca */ /* 0x000fe200004e0000 */
[----:B------:R-:W0:Y:S02]  /*2b00*/  LDCU.64 UR10, c[0x3][0x850] ;  /* 0x00c10a00ff0a77ac */ /* 0x000e240008000a00 */
[----:B------:R-:W-:Y:S02]  /*2b10*/  DFMA R44, R36, UR30, R44 ;  /* 0x0000001e242c7c2b */ /* 0x000fe4000800002c */
[----:B------:R-:W-:-:S02]  /*2b20*/  DADD R28, R58, R58 ;  /* 0x000000003a1c7229 */ /* 0x000fc4000000003a */
[----:B------:R-:W-:-:S04]  /*2b30*/  DFMA R70, R18, UR68, R70 ;  /* 0x0000004412467c2b */ /* 0x000fc80008000046 */
[----:B------:R-:W-:Y:S02]  /*2b40*/  DFMA R44, R50, UR12, R44 ;  /* 0x0000000c322c7c2b */ /* 0x000fe4000800002c */
[----:B------:R-:W-:Y:S02]  /*2b50*/  DMUL R28, R28, 0.5 ;  /* 0x3fe000001c1c7828 */ /* 0x000fe40000000000 */
[----:B------:R-:W-:Y:S02]  /*2b60*/  DADD R32, R58, -R58 ;  /* 0x000000003a207229 */ /* 0x000fe4000000083a */
[----:B------:R-:W-:Y:S02]  /*2b70*/  DFMA R70, R24, UR62, R70 ;  /* 0x0000003e18467c2b */ /* 0x000fe40008000046 */
        /* <DEDUP_REMOVED lines=9> */
[----:B------:R-:W1:Y:S02]  /*2c10*/  LDCU.64 UR6, c[0x3][0xa28] ;  /* 0x00c14500ff0677ac */ /* 0x000e640008000a00 */
[----:B------:R-:W-:-:S02]  /*2c20*/  DADD R40, R66, -R78 ;  /* 0x0000000042287229 */ /* 0x000fc4000000084e */
[----:B------:R-:W-:Y:S01]  /*2c30*/  DFMA R70, R32, UR66, R70 ;  /* 0x0000004220467c2b */ /* 0x000fe20008000046 */
[----:B------:R-:W-:Y:S01]  /*2c40*/  R2UR.FILL UR17, R84 ;  /* 0x00000000541172ca */ /* 0x000fe200004e0000 */
[----:B------:R-:W-:Y:S01]  /*2c50*/  DFMA R44, R28, UR58, R44 ;  /* 0x0000003a1c2c7c2b */ /* 0x000fe2000800002c */
[----:B------:R-:W-:Y:S01]  /*2c60*/  R2UR.FILL UR16, R87 ;  /* 0x00000000571072ca */ /* 0x000fe200004e0000 */
[----:B------:R-:W-:Y:S01]  /*2c70*/  DADD R66, R66, R78 ;  /* 0x0000000042427229 */ /* 0x000fe2000000004e */
[----:B------:R2:W-:Y:S01]  /*2c80*/  STS.64 [R6+0x38], R40 ;  /* 0x0000382806007388 */ /* 0x0005e20000000a00 */
[----:B------:R-:W3:Y:S04]  /*2c90*/  LDCU.64 UR26, c[0x3][0xa50] ;  /* 0x00c14a00ff1a77ac */ /* 0x000ee80008000a00 */
[----:B------:R-:W-:-:S02]  /*2ca0*/  DADD R4, R44, R70 ;  /* 0x000000002c047229 */ /* 0x000fc40000000046 */
[----:B--2---:R-:W-:Y:S02]  /*2cb0*/  DADD R40, R44, -R70 ;  /* 0x000000002c287229 */ /* 0x004fe40000000846 */
[C---:B------:R-:W-:Y:S01]  /*2cc0*/  DFMA R44, R46.reuse, UR12, RZ ;  /* 0x0000000c2e2c7c2b */ /* 0x040fe200080000ff */
[----:B------:R2:W-:Y:S02]  /*2cd0*/  STS.64 [R6+0x8], R66 ;  /* 0x0000084206007388 */ /* 0x0005e40000000a00 */
[----:B--2---:R-:W-:Y:S01]  /*2ce0*/  DFMA R66, R46, UR28, RZ ;  /* 0x0000001c2e427c2b */ /* 0x004fe200080000ff */
[----:B------:R-:W2:Y:S04]  /*2cf0*/  LDCU.64 UR28, c[0x3][0x878] ;  /* 0x00c10f00ff1c77ac */ /* 0x000ea80008000a00 */
[----:B------:R-:W-:-:S02]  /*2d00*/  DFMA R46, R60, UR30, R44 ;  /* 0x0000001e3c2e7c2b */ /* 0x000fc4000800002c */
[C---:B------:R-:W-:Y:S02]  /*2d10*/  DFMA R44, R64.reuse, UR16, RZ ;  /* 0x00000010402c7c2b */ /* 0x040fe400080000ff */
[----:B------:R-:W-:Y:S01]  /*2d20*/  DFMA R64, R64, UR36, RZ ;  /* 0x0000002440407c2b */ /* 0x000fe200080000ff */
[----:B------:R-:W4:Y:S01]  /*2d30*/  LDCU.64 UR36, c[0x3][0xa78] ;  /* 0x00c14f00ff2477ac */ /* 0x000f220008000a00 */
[----:B------:R-:W-:-:S04]  /*2d40*/  DFMA R66, R60, UR38, R66 ;  /* 0x000000263c427c2b */ /* 0x000fc80008000042 */
[C---:B-1----:R-:W-:Y:S02]  /*2d50*/  DFMA R44, R20.reuse, UR6, R44 ;  /* 0x00000006142c7c2b */ /* 0x042fe4000800002c */
[----:B------:R-:W-:Y:S02]  /*2d60*/  DFMA R64, R20, UR52, R64 ;  /* 0x0000003414407c2b */ /* 0x000fe40008000040 */
[C---:B0-----:R-:W-:Y:S02]  /*2d70*/  DFMA R46, R36.reuse, UR10, R46 ;  /* 0x0000000a242e7c2b */ /* 0x041fe4000800002e */
[----:B------:R-:W-:Y:S02]  /*2d80*/  DFMA R66, R36, UR20, R66 ;  /* 0x0000001424427c2b */ /* 0x000fe40008000042 */
[C---:B---3--:R-:W-:Y:S02]  /*2d90*/  DFMA R44, R42.reuse, UR26, R44 ;  /* 0x0000001a2a2c7c2b */ /* 0x048fe4000800002c */
[----:B------:R-:W-:Y:S01]  /*2da0*/  DFMA R64, R42, UR34, R64 ;  /* 0x000000222a407c2b */ /* 0x000fe20008000040 */
[----:B------:R-:W-:-:S02]  /*2db0*/  R2UR.FILL UR21, R7 ;  /* 0x00000000071572ca */ /* 0x000fc400004e0000 */
[----:B------:R-:W-:Y:S01]  /*2dc0*/  R2UR.FILL UR20, R82 ;  /* 0x00000000521472ca */ /* 0x000fe200004e0000 */
[----:B--2---:R-:W-:Y:S02]  /*2dd0*/  DFMA R46, R50, UR28, R46 ;  /* 0x0000001c322e7c2b */ /* 0x004fe4000800002e */
[----:B----4-:R-:W-:Y:S02]  /*2de0*/  DFMA R44, R18, UR36, R44 ;  /* 0x00000024122c7c2b */ /* 0x010fe4000800002c */
[----:B------:R-:W-:Y:S02]  /*2df0*/  DFMA R66, R50, UR24, R66 ;  /* 0x0000001832427c2b */ /* 0x000fe40008000042 */
[----:B------:R-:W-:Y:S01]  /*2e00*/  DFMA R64, R18, UR70, R64 ;  /* 0x0000004612407c2b */ /* 0x000fe20008000040 */
[----:B------:R-:W-:Y:S02]  /*2e10*/  R2UR.FILL UR35, R8 ;  /* 0x00000000082372ca */ /* 0x000fe400004e0000 */
[----:B------:R-:W-:Y:S01]  /*2e20*/  R2UR.FILL UR34, R13 ;  /* 0x000000000d2272ca */ /* 0x000fe200004e0000 */
[----:B------:R-:W-:-:S02]  /*2e30*/  DFMA R44, R24, UR8, R44 ;  /* 0x00000008182c7c2b */ /* 0x000fc4000800002c */
[C---:B------:R-:W-:Y:S02]  /*2e40*/  DFMA R46, R26.reuse, UR20, R46 ;  /* 0x000000141a2e7c2b */ /* 0x040fe4000800002e */
[----:B------:R-:W-:Y:S02]  /*2e50*/  DFMA R66, R26, UR32, R66 ;  /* 0x000000201a427c2b */ /* 0x000fe40008000042 */
[----:B------:R-:W-:Y:S01]  /*2e60*/  DFMA R64, R24, UR40, R64 ;  /* 0x0000002818407c2b */ /* 0x000fe20008000040 */
[----:B------:R-:W-:Y:S02]  /*2e70*/  R2UR.FILL UR25, R10 ;  /* 0x000000000a1972ca */ /* 0x000fe400004e0000 */
[----:B------:R-:W-:Y:S01]  /*2e80*/  R2UR.FILL UR24, R12 ;  /* 0x000000000c1872ca */ /* 0x000fe200004e0000 */
        /* <DEDUP_REMOVED lines=11> */
[----:B------:R-:W-:Y:S02]  /*2f40*/  DADD R38, R62, -R80 ;  /* 0x000000003e267229 */ /* 0x000fe40000000850 */
[----:B------:R-:W-:Y:S02]  /*2f50*/  DADD R8, R46, -R44 ;  /* 0x000000002e087229 */ /* 0x000fe4000000082c */
        /* <DEDUP_REMOVED lines=36> */
[----:B------:R-:W-:Y:S01]  /*31a0*/  DFMA R18, R8, UR14, RZ ;  /* 0x0000000e08127c2b */ /* 0x000fe200080000ff */
[----:B------:R-:W4:Y:S01]  /*31b0*/  LDCU.64 UR48, c[0x3][0xa58] ;  /* 0x00c14b00ff3077ac */ /* 0x000f220008000a00 */
[----:B-----5:R-:W-:Y:S02]  /*31c0*/  DFMA R6, R4, UR66, RZ ;  /* 0x0000004204067c2b */ /* 0x020fe400080000ff */
[----:B------:R-:W-:Y:S01]  /*31d0*/  DADD R10, R10, -R12 ;  /* 0x000000000a0a7229 */ /* 0x000fe2000000080c */
[----:B------:R-:W5:Y:S01]  /*31e0*/  LDCU.64 UR66, c[0x3][0xa20] ;  /* 0x00c14400ff4277ac */ /* 0x000f620008000a00 */
[C---:B---3--:R-:W-:Y:S02]  /*31f0*/  DFMA R32, R20.reuse, UR60, R28 ;  /* 0x0000003c14207c2b */ /* 0x048fe4000800001c */
[----:B--2---:R-:W-:Y:S01]  /*3200*/  DFMA R26, R20, UR58, R18 ;  /* 0x0000003a141a7c2b */ /* 0x004fe20008000012 */
[----:B------:R-:W2:Y:S01]  /*3210*/  LDCU.64 UR58, c[0x3][0xa60] ;  /* 0x00c14c00ff3a77ac */ /* 0x000ea20008000a00 */
[----:B------:R-:W-:-:S02]  /*3220*/  DFMA R18, R8, UR62, RZ ;  /* 0x0000003e08127c2b */ /* 0x000fc400080000ff */
[----:B------:R-:W-:Y:S01]  /*3230*/  DFMA R28, R8, UR64, RZ ;  /* 0x00000040081c7c2b */ /* 0x000fe200080000ff */
[----:B------:R-:W3:Y:S01]  /*3240*/  LDCU.64 UR64, c[0x3][0xa18] ;  /* 0x00c14300ff4077ac */ /* 0x000ee20008000a00 */
[----:B------:R-:W-:Y:S02]  /*3250*/  DFMA R12, R4, UR74, RZ ;  /* 0x0000004a040c7c2b */ /* 0x000fe400080000ff */
[----:B------:R-:W-:Y:S01]  /*3260*/  DFMA R8, R8, UR12, RZ ;  /* 0x0000000c08087c2b */ /* 0x000fe200080000ff */
[----:B------:R-:W4:Y:S01]  /*3270*/  LDCU.64 UR60, c[0x3][0x888] ;  /* 0x00c11100ff3c77ac */ /* 0x000f220008000a00 */
[C---:B------:R-:W-:Y:S02]  /*3280*/  DFMA R38, R20.reuse, UR70, R18 ;  /* 0x0000004614267c2b */ /* 0x040fe40008000012 */
[----:B0-----:R-:W-:Y:S01]  /*3290*/  DFMA R44, R20, UR68, R28 ;  /* 0x00000044142c7c2b */ /* 0x001fe2000800001c */
[----:B------:R-:W-:Y:S01]  /*32a0*/  LDS.64 R18, [R3+0x138] ;  /* 0x0001380003127984 */ /* 0x000fe20000000a00 */
[C---:B------:R-:W-:Y:S01]  /*32b0*/  DFMA R28, R10.reuse, UR72, R6 ;  /* 0x000000480a1c7c2b */ /* 0x040fe20008000006 */
[----:B------:R-:W0:Y:S01]  /*32c0*/  LDCU.64 UR70, c[0x3][0xa40] ;  /* 0x00c14800ff4677ac */ /* 0x000e220008000a00 */
[----:B------:R-:W-:Y:S01]  /*32d0*/  DFMA R36, R10, UR54, R12 ;  /* 0x000000360a247c2b */ /* 0x000fe2000800000c */
[----:B------:R-:W4:Y:S01]  /*32e0*/  LDS.64 R6, [R3+0x3a8] ;  /* 0x0003a80003067984 */ /* 0x000f220000000a00 */
[----:B------:R-:W-:Y:S01]  /*32f0*/  DFMA R20, R20, UR30, R8 ;  /* 0x0000001e14147c2b */ /* 0x000fe20008000008 */
[----:B------:R-:W1:Y:S01]  /*3300*/  LDCU.64 UR72, c[0x3][0xa48] ;  /* 0x00c14900ff4877ac */ /* 0x000e620008000a00 */
[C---:B------:R-:W-:Y:S01]  /*3310*/  DFMA R8, R4.reuse, UR16, RZ ;  /* 0x0000001004087c2b */ /* 0x040fe200080000ff */
[----:B------:R-:W-:Y:S01]  /*3320*/  LDS.64 R12, [R3+0x1a0] ;  /* 0x0001a000030c7984 */ /* 0x000fe20000000a00 */
[C---:B-----5:R-:W-:Y:S01]  /*3330*/  DFMA R42, R4.reuse, UR66, RZ ;  /* 0x00000042042a7c2b */ /* 0x060fe200080000ff */
[----:B------:R-:W5:Y:S01]  /*3340*/  LDCU.64 UR54, c[0x3][0x870] ;  /* 0x00c10e00ff3677ac */ /* 0x000f620008000a00 */
[----:B---3--:R-:W-:-:S02]  /*3350*/  DFMA R30, R4, UR64, RZ ;  /* 0x00000040041e7c2b */ /* 0x008fc400080000ff */
[----:B------:R-:W-:Y:S01]  /*3360*/  DADD R4, R22, R24 ;  /* 0x0000000016047229 */ /* 0x000fe20000000018 */
[----:B------:R-:W3:Y:S01]  /*3370*/  LDCU.64 UR64, c[0x3][0x868] ;  /* 0x00c10d00ff4077ac */ /* 0x000ee20008000a00 */
[----:B------:R-:W-:Y:S02]  /*3380*/  DFMA R8, R10, UR6, R8 ;  /* 0x000000060a087c2b */ /* 0x000fe40008000008 */
[----:B------:R-:W-:Y:S01]  /*3390*/  DADD R22, R22, -R24 ;  /* 0x0000000016167229 */ /* 0x000fe20000000818 */
[----:B------:R-:W4:Y:S01]  /*33a0*/  LDCU.64 UR52, c[0x3][0xa80] ;  /* 0x00c15000ff3477ac */ /* 0x000f220008000a00 */
[----:B0-----:R-:W-:Y:S02]  /*33b0*/  DFMA R40, R10, UR70, R30 ;  /* 0x000000460a287c2b */ /* 0x001fe4000800001e */
[----:B------:R-:W-:Y:S01]  /*33c0*/  DFMA R30, R4, UR50, R26 ;  /* 0x00000032041e7c2b */ /* 0x000fe2000800001a */
[----:B------:R-:W0:Y:S01]  /*33d0*/  LDCU.64 UR50, c[0x3][0xa70] ;  /* 0x00c14e00ff3277ac */ /* 0x000e220008000a00 */
[----:B-1----:R-:W-:Y:S01]  /*33e0*/  DFMA R42, R10, UR72, R42 ;  /* 0x000000480a2a7c2b */ /* 0x002fe2000800002a */
[----:B------:R-:W1:Y:S01]  /*33f0*/  LDS.64 R10, [R3+0x340] ;  /* 0x00034000030a7984 */ /* 0x000e620000000a00 */
[C---:B------:R-:W-:Y:S01]  /*3400*/  DFMA R32, R4.reuse, UR56, R32 ;  /* 0x0000003804207c2b */ /* 0x040fe20008000020 */
[----:B------:R-:W0:Y:S01]  /*3410*/  LDCU.64 UR70, c[0x3][0xa68] ;  /* 0x00c14d00ff4677ac */ /* 0x000e220008000a00 */
[----:B------:R-:W-:-:S02]  /*3420*/  DFMA R24, R4, UR10, R20 ;  /* 0x0000000a04187c2b */ /* 0x000fc40008000014 */
[C---:B-----5:R-:W-:Y:S01]  /*3430*/  DFMA R44, R4.reuse, UR54, R44 ;  /* 0x00000036042c7c2b */ /* 0x060fe2000800002c */
[----:B------:R-:W5:Y:S01]  /*3440*/  LDCU.64 UR54, c[0x3][0x898] ;  /* 0x00c11300ff3677ac */ /* 0x000f620008000a00 */
[----:B---3--:R-:W-:Y:S02]  /*3450*/  DFMA R38, R4, UR64, R38 ;  /* 0x0000004004267c2b */ /* 0x008fe40008000026 */
[C---:B------:R-:W-:Y:S01]  /*3460*/  DFMA R26, R22.reuse, UR26, R8 ;  /* 0x0000001a161a7c2b */ /* 0x040fe20008000008 */
[----:B------:R-:W-:Y:S01]  /*3470*/  LDS.64 R4, [R3+0x208] ;  /* 0x0002080003047984 */ /* 0x000fe20000000a00 */
[C---:B--2---:R-:W-:Y:S01]  /*3480*/  DFMA R36, R22.reuse, UR58, R36 ;  /* 0x0000003a16247c2b */ /* 0x044fe20008000024 */
[----:B------:R-:W2:Y:S01]  /*3490*/  LDCU.64 UR58, c[0x3][0xa90] ;  /* 0x00c15200ff3a77ac */ /* 0x000ea20008000a00 */
[C---:B----4-:R-:W-:Y:S01]  /*34a0*/  DFMA R28, R22.reuse, UR48, R28 ;  /* 0x00000030161c7c2b */ /* 0x050fe2000800001c */
[----:B------:R-:W3:Y:S01]  /*34b0*/  LDS.64 R8, [R3+0x2d8] ;  /* 0x0002d80003087984 */ /* 0x000ee20000000a00 */
[----:B0-----:R-:W-:Y:S01]  /*34c0*/  DFMA R42, R22, UR50, R42 ;  /* 0x00000032162a7c2b */ /* 0x001fe2000800002a */
[----:B------:R-:W0:Y:S01]  /*34d0*/  LDCU.64 UR64, c[0x3][0x890] ;  /* 0x00c11200ff4077ac */ /* 0x000e220008000a00 */
[----:B------:R-:W-:-:S02]  /*34e0*/  DADD R20, R18, R6 ;  /* 0x0000000012147229 */ /* 0x000fc40000000006 */
[----:B------:R-:W-:Y:S01]  /*34f0*/  DADD R18, R18, -R6 ;  /* 0x0000000012127229 */ /* 0x000fe20000000806 */
[----:B------:R-:W4:Y:S01]  /*3500*/  LDCU.64 UR46, c[0x3][0x8a8] ;  /* 0x00c11500ff2e77ac */ /* 0x000f220008000a00 */
[----:B------:R-:W3:Y:S01]  /*3510*/  LDS.64 R6, [R3+0x270] ;  /* 0x0002700003067984 */ /* 0x000ee20000000a00 */
[----:B------:R-:W-:Y:S01]  /*3520*/  DFMA R40, R22, UR70, R40 ;  /* 0x0000004616287c2b */ /* 0x000fe20008000028 */
[----:B------:R-:W4:Y:S02]  /*3530*/  LDCU.64 UR50, c[0x3][0xa98] ;  /* 0x00c15300ff3277ac */ /* 0x000f240008000a00 */
[C---:B------:R-:W-:Y:S02]  /*3540*/  DFMA R32, R20.reuse, UR60, R32 ;  /* 0x0000003c14207c2b */ /* 0x040fe40008000020 */
[C---:B------:R-:W-:Y:S01]  /*3550*/  DFMA R30, R20.reuse, UR40, R30 ;  /* 0x00000028141e7c2b */ /* 0x040fe2000800001e */
[----:B------:R-:W4:Y:S01]  /*3560*/  LDCU.64 UR60, c[0x3][0x8c0] ;  /* 0x00c11800ff3c77ac */ /* 0x000f220008000a00 */
[----:B-----5:R-:W-:-:S02]  /*3570*/  DFMA R44, R20, UR54, R44 ;  /* 0x00000036142c7c2b */ /* 0x020fc4000800002c */
[----:B--2---:R-:W-:Y:S01]  /*3580*/  DFMA R40, R18, UR58, R40 ;  /* 0x0000003a12287c2b */ /* 0x004fe20008000028 */
[----:B------:R-:W2:Y:S01]  /*3590*/  LDCU.64 UR62, c[0x3][0xa88] ;  /* 0x00c15100ff3e77ac */ /* 0x000ea20008000a00 */
[C---:B------:R-:W-:Y:S02]  /*35a0*/  DFMA R24, R20.reuse, UR28, R24 ;  /* 0x0000001c14187c2b */ /* 0x040fe40008000018 */
[----:B0-----:R-:W-:Y:S01]  /*35b0*/  DFMA R38, R20, UR64, R38 ;  /* 0x0000004014267c2b */ /* 0x001fe20008000026 */
[----:B------:R-:W0:Y:S01]  /*35c0*/  LDCU.64 UR38, c[0x3][0xaa8] ;  /* 0x00c15500ff2677ac */ /* 0x000e220008000a00 */
[----:B------:R-:W-:Y:S02]  /*35d0*/  DFMA R28, R18, UR52, R28 ;  /* 0x00000034121c7c2b */ /* 0x000fe4000800001c */
[C-C-:B-1----:R-:W-:Y:S01]  /*35e0*/  DADD R20, R12.reuse, R10.reuse ;  /* 0x000000000c147229 */ /* 0x142fe2000000000a */
[----:B------:R-:W1:Y:S01]  /*35f0*/  LDCU.64 UR32, c[0x3][0x8d0] ;  /* 0x00c11a00ff2077ac */ /* 0x000e620008000a00 */
[----:B------:R-:W-:-:S02]  /*3600*/  DADD R10, R12, -R10 ;  /* 0x000000000c0a7229 */ /* 0x000fc4000000080a */
[C---:B----4-:R-:W-:Y:S01]  /*3610*/  DFMA R42, R18.reuse, UR50, R42 ;  /* 0x00000032122a7c2b */ /* 0x050fe2000800002a */
[----:B------:R-:W4:Y:S01]  /*3620*/  LDCU.64 UR40, c[0x3][0x8b8] ;  /* 0x00c11700ff2877ac */ /* 0x000f220008000a00 */
[----:B------:R-:W-:Y:S02]  /*3630*/  DFMA R26, R18, UR36, R26 ;  /* 0x00000024121a7c2b */ /* 0x000fe4000800001a */
[C---:B------:R-:W-:Y:S01]  /*3640*/  DFMA R30, R20.reuse, UR46, R30 ;  /* 0x0000002e141e7c2b */ /* 0x040fe2000800001e */
[----:B------:R-:W5:Y:S01]  /*3650*/  LDCU.64 UR54, c[0x3][0xab8] ;  /* 0x00c15700ff3677ac */ /* 0x000f620008000a00 */
[----:B------:R-:W-:Y:S02]  /*3660*/  DFMA R44, R20, UR60, R44 ;  /* 0x0000003c142c7c2b */ /* 0x000fe4000800002c */
[----:B--2---:R-:W-:Y:S01]  /*3670*/  DFMA R36, R18, UR62, R36 ;  /* 0x0000003e12247c2b */ /* 0x004fe20008000024 */
[----:B------:R-:W2:Y:S01]  /*3680*/  LDCU.64 UR58, c[0x3][0xac0] ;  /* 0x00c15800ff3a77ac */ /* 0x000ea20008000a00 */
[----:B---3--:R-:W-:-:S02]  /*3690*/  DADD R12, R4, R8 ;  /* 0x00000000040c7229 */ /* 0x008fc40000000008 */
[----:B0-----:R-:W-:Y:S01]  /*36a0*/  DFMA R28, R10, UR38, R28 ;  /* 0x000000260a1c7c2b */ /* 0x001fe2000800001c */
[----:B------:R-:W0:Y:S01]  /*36b0*/  LDCU.64 UR68, c[0x3][0x8b0] ;  /* 0x00c11600ff4477ac */ /* 0x000e220008000a00 */
[----:B------:R-:W-:Y:S02]  /*36c0*/  DADD R4, R4, -R8 ;  /* 0x0000000004047229 */ /* 0x000fe40000000808 */
[----:B------:R-:W-:Y:S01]  /*36d0*/  DFMA R24, R20, UR20, R24 ;  /* 0x0000001414187c2b */ /* 0x000fe20008000018 */
[----:B------:R-:W3:Y:S01]  /*36e0*/  LDCU.64 UR74, c[0x3][0xab0] ;  /* 0x00c15600ff4a77ac */ /* 0x000ee20008000a00 */
[----:B-1----:R-:W-:Y:S02]  /*36f0*/  DFMA R30, R12, UR32, R30 ;  /* 0x000000200c1e7c2b */ /* 0x002fe4000800001e */
[----:B----4-:R-:W-:Y:S01]  /*3700*/  DFMA R38, R20, UR40, R38 ;  /* 0x0000002814267c2b */ /* 0x010fe20008000026 */
[----:B------:R-:W1:Y:S01]  /*3710*/  LDCU.64 UR18, c[0x3][0xad0] ;  /* 0x00c15a00ff1277ac */ /* 0x000e620008000a00 */
[----:B------:R-:W-:-:S02]  /*3720*/  DFMA R26, R10, UR8, R26 ;  /* 0x000000080a1a7c2b */ /* 0x000fc4000800001a */
[----:B-----5:R-:W-:Y:S01]  /*3730*/  DFMA R40, R10, UR54, R40 ;  /* 0x000000360a287c2b */ /* 0x020fe20008000028 */
[----:B------:R-:W4:Y:S01]  /*3740*/  LDCU.64 UR66, c[0x3][0x8d8] ;  /* 0x00c11b00ff4277ac */ /* 0x000f220008000a00 */
[----:B------:R-:W-:Y:S02]  /*3750*/  DADD R8, R6, R6 ;  /* 0x0000000006087229 */ /* 0x000fe40000000006 */
[----:B--2---:R-:W-:Y:S01]  /*3760*/  DFMA R42, R10, UR58, R42 ;  /* 0x0000003a0a2a7c2b */ /* 0x004fe2000800002a */
[----:B------:R-:W2:Y:S01]  /*3770*/  LDCU.64 UR56, c[0x3][0xad8] ;  /* 0x00c15b00ff3877ac */ /* 0x000ea20008000a00 */
[----:B------:R-:W-:Y:S02]  /*3780*/  DFMA R24, R12, UR34, R24 ;  /* 0x000000220c187c2b */ /* 0x000fe40008000018 */
[----:B0-----:R-:W-:Y:S01]  /*3790*/  DFMA R32, R20, UR68, R32 ;  /* 0x0000004414207c2b */ /* 0x001fe20008000020 */
[----:B------:R-:W0:Y:S01]  /*37a0*/  LDCU.64 UR52, c[0x3][0x8e0] ;  /* 0x00c11c00ff3477ac */ /* 0x000e220008000a00 */
[----:B------:R-:W-:-:S02]  /*37b0*/  DADD R6, R6, -R6 ;  /* 0x0000000006067229 */ /* 0x000fc40000000806 */
[----:B---3--:R-:W-:Y:S01]  /*37c0*/  DFMA R36, R10, UR74, R36 ;  /* 0x0000004a0a247c2b */ /* 0x008fe20008000024 */
[----:B------:R-:W3:Y:S01]  /*37d0*/  LDCU.64 UR50, c[0x3][0xae0] ;  /* 0x00c15c00ff3277ac */ /* 0x000ee20008000a00 */
[----:B------:R-:W-:Y:S02]  /*37e0*/  DMUL R8, R8, 0.5 ;  /* 0x3fe0000008087828 */ /* 0x000fe40000000000 */
[C---:B------:R-:W-:Y:S01]  /*37f0*/  DFMA R26, R4.reuse, UR42, R26 ;  /* 0x0000002a041a7c2b */ /* 0x040fe2000800001a */
[----:B------:R-:W5:Y:S01]  /*3800*/  LDCU.64 UR46, c[0x3][0x8e8] ;  /* 0x00c11d00ff2e77ac */ /* 0x000f620008000a00 */
[----:B-1----:R-:W-:Y:S02]  /*3810*/  DFMA R28, R4, UR18, R28 ;  /* 0x00000012041c7c2b */ /* 0x002fe4000800001c */
[----:B----4-:R-:W-:Y:S01]  /*3820*/  DFMA R32, R12, UR66, R32 ;  /* 0x000000420c207c2b */ /* 0x010fe20008000020 */
[----:B------:R-:W1:Y:S01]  /*3830*/  LDCU.64 UR60, c[0x3][0xae8] ;  /* 0x00c15d00ff3c77ac */ /* 0x000e620008000a00 */
[----:B------:R-:W-:-:S02]  /*3840*/  DFMA R24, R8, UR24, R24 ;  /* 0x0000001808187c2b */ /* 0x000fc40008000018 */
[----:B--2---:R-:W-:Y:S01]  /*3850*/  DFMA R36, R4, UR56, R36 ;  /* 0x0000003804247c2b */ /* 0x004fe20008000024 */
[----:B------:R-:W2:Y:S01]  /*3860*/  LDCU.64 UR44, c[0x3][0x8f8] ;  /* 0x00c11f00ff2c77ac */ /* 0x000ea20008000a00 */
[----:B------:R-:W-:Y:S02]  /*3870*/  DFMA R26, R6, UR4, R26 ;  /* 0x00000004061a7c2b */ /* 0x000fe4000800001a */
[----:B0-----:R-:W-:Y:S01]  /*3880*/  DFMA R38, R12, UR52, R38 ;  /* 0x000000340c267c2b */ /* 0x001fe20008000026 */
[----:B------:R-:W0:Y:S01]  /*3890*/  LDCU.64 UR22, c[0x3][0xaf8] ;  /* 0x00c15f00ff1677ac */ /* 0x000e220008000a00 */
[----:B---3--:R-:W-:Y:S01]  /*38a0*/  DFMA R40, R4, UR50, R40 ;  /* 0x0000003204287c2b */ /* 0x008fe20008000028 */
[----:B------:R-:W3:Y:S01]  /*38b0*/  LDCU.64 UR48, c[0x3][0x900] ;  /* 0x00c12000ff3077ac */ /* 0x000ee20008000a00 */
[----:B-----5:R-:W-:Y:S01]  /*38c0*/  DFMA R44, R12, UR46, R44 ;  /* 0x0000002e0c2c7c2b */ /* 0x020fe2000800002c */
[----:B------:R-:W4:Y:S01]  /*38d0*/  LDCU.64 UR40, c[0x3][0x908] ;  /* 0x00c12100ff2877ac */ /* 0x000f220008000a00 */
[----:B-1----:R-:W-:Y:S01]  /*38e0*/  DFMA R42, R4, UR60, R42 ;  /* 0x0000003c042a7c2b */ /* 0x002fe2000800002a */
[----:B------:R-:W1:Y:S01]  /*38f0*/  LDCU.64 UR32, c[0x3][0xb00] ;  /* 0x00c16000ff2077ac */ /* 0x000e620008000a00 */
[----:B------:R-:W-:-:S02]  /*3900*/  DADD R4, R24, -R26 ;  /* 0x0000000018047229 */ /* 0x000fc4000000081a */
[----:B--2---:R-:W-:Y:S01]  /*3910*/  DFMA R30, R8, UR44, R30 ;  /* 0x0000002c081e7c2b */ /* 0x004fe2000800001e */
[----:B------:R-:W2:Y:S01]  /*3920*/  LDCU.64 UR38, c[0x3][0xb08] ;  /* 0x00c16100ff2677ac */ /* 0x000ea20008000a00 */
[----:B------:R-:W-:Y:S02]  /*3930*/  DADD R24, R24, R26 ;  /* 0x0000000018187229 */ /* 0x000fe4000000001a */
[----:B0-----:R-:W-:Y:S01]  /*3940*/  DFMA R28, R6, UR22, R28 ;  /* 0x00000016061c7c2b */ /* 0x001fe2000800001c */
[----:B------:R-:W0:Y:S01]  /*3950*/  LDCU.64 UR54, c[0x3][0x910] ;  /* 0x00c12200ff3677ac */ /* 0x000e220008000a00 */
[----:B------:R0:W-:Y:S01]  /*3960*/  STS.64 [R3+0x340], R4 ;  /* 0x0003400403007388 */ /* 0x0001e20000000a00 */
[C---:B---3--:R-:W-:Y:S01]  /*3970*/  DFMA R32, R8.reuse, UR48, R32 ;  /* 0x0000003008207c2b */ /* 0x048fe20008000020 */
[----:B------:R-:W3:Y:S02]  /*3980*/  LDCU.64 UR58, c[0x3][0xb10] ;  /* 0x00c16200ff3a77ac */ /* 0x000ee40008000a00 */
[----:B------:R0:W-:Y:S01]  /*3990*/  STS.64 [R3], R24 ;  /* 0x0000001803007388 */ /* 0x0001e20000000a00 */
[----:B----4-:R-:W-:-:S02]  /*39a0*/  DFMA R38, R8, UR40, R38 ;  /* 0x0000002808267c2b */ /* 0x010fc40008000026 */
[C---:B-1----:R-:W-:Y:S02]  /*39b0*/  DFMA R36, R6.reuse, UR32, R36 ;  /* 0x0000002006247c2b */ /* 0x042fe40008000024 */
[----:B--2---:R-:W-:Y:S02]  /*39c0*/  DFMA R40, R6, UR38, R40 ;  /* 0x0000002606287c2b */ /* 0x004fe40008000028 */
[----:B0-----:R-:W-:-:S04]  /*39d0*/  DFMA R44, R8, UR54, R44 ;  /* 0x00000036082c7c2b */ /* 0x001fc8000800002c */
[----:B------:R-:W-:Y:S02]  /*39e0*/  DADD R8, R32, -R36 ;  /* 0x0000000020087229 */ /* 0x000fe40000000824 */
[----:B---3--:R-:W-:Y:S02]  /*39f0*/  DFMA R42, R6, UR58, R42 ;  /* 0x0000003a062a7c2b */ /* 0x008fe4000800002a */
        /* <DEDUP_REMOVED lines=13> */
.L_x_812:
[----:B------:R-:W-:Y:S05]  /*3ad0*/  BSYNC.RECONVERGENT B0 ;  /* 0x0000000000007941 */ /* 0x000fea0003800200 */
.L_x_811:
[----:B------:R-:W-:Y:S06]  /*3ae0*/  BAR.SYNC.DEFER_BLOCKING 0x0 ;  /* 0x0000000000007b1d */ /* 0x000fec0000010000 */
[----:B------:R-:W-:Y:S04]  /*3af0*/  BSSY.RECONVERGENT B0, `(.L_x_813) ;  /* 0x00000a4000007945 */ /* 0x000fe80003800200 */
[----:B------:R-:W-:Y:S05]  /*3b00*/  @P1 BRA `(.L_x_814) ;  /* 0x0000000800881947 */ /* 0x000fea0003800000 */
[----:B0-----:R-:W-:Y:S01]  /*3b10*/  LDS.64 R4, [R2] ;  /* 0x0000000002047984 */ /* 0x001fe20000000a00 */
[----:B------:R-:W0:Y:S03]  /*3b20*/  LDCU.64 UR74, c[0x3][0x810] ;  /* 0x00c10200ff4a77ac */ /* 0x000e260008000a00 */
[----:B-1----:R-:W1:Y:S01]  /*3b30*/  LDS.64 R6, [R2+0x3f60] ;  /* 0x003f600002067984 */ /* 0x002e620000000a00 */
        /* <DEDUP_REMOVED lines=8> */
[----:B------:R-:W2:Y:S03]  /*3bc0*/  LDCU.64 UR72, c[0x3][0xa08] ;  /* 0x00c14100ff4877ac */ /* 0x000ea60008000a00 */
        /* <DEDUP_REMOVED lines=16> */
[----:B--2---:R-:W-:Y:S01]  /*3cd0*/  DFMA R6, R4, UR72, RZ ;  /* 0x0000004804067c2b */ /* 0x004fe200080000ff */
[----:B------:R-:W2:Y:S03]  /*3ce0*/  LDCU.64 UR72, c[0x3][0xa18] ;  /* 0x00c14300ff4877ac */ /* 0x000ea60008000a00 */
[C---:B---3--:R-:W-:Y:S02]  /*3cf0*/  DFMA R32, R14.reuse, UR52, R22 ;  /* 0x000000340e207c2b */ /* 0x048fe40008000016 */
[----:B------:R-:W-:Y:S01]  /*3d00*/  DFMA R28, R14, UR68, R16 ;  /* 0x000000440e1c7c2b */ /* 0x000fe20008000010 */
[----:B------:R-:W3:Y:S01]  /*3d10*/  LDCU.64 UR52, c[0x3][0x888] ;  /* 0x00c11100ff3477ac */ /* 0x000ee20008000a00 */
[----:B-----5:R-:W-:-:S02]  /*3d20*/  DFMA R16, R12, UR66, RZ ;  /* 0x000000420c107c2b */ /* 0x020fc400080000ff */
[C---:B------:R-:W-:Y:S01]  /*3d30*/  DFMA R22, R12.reuse, UR60, RZ ;  /* 0x0000003c0c167c2b */ /* 0x040fe200080000ff */
[----:B------:R-:W5:Y:S01]  /*3d40*/  LDCU.64 UR68, c[0x3][0xa60] ;  /* 0x00c14c00ff4477ac */ /* 0x000f620008000a00 */
[----:B------:R-:W-:Y:S01]  /*3d50*/  DFMA R12, R12, UR12, RZ ;  /* 0x0000000c0c0c7c2b */ /* 0x000fe200080000ff */
[----:B------:R-:W4:Y:S03]  /*3d60*/  LDCU.64 UR56, c[0x3][0xa80] ;  /* 0x00c15000ff3877ac */ /* 0x000f260008000a00 */
[C---:B------:R-:W-:Y:S02]  /*3d70*/  DFMA R36, R14.reuse, UR62, R16 ;  /* 0x0000003e0e247c2b */ /* 0x040fe40008000010 */
[----:B0-----:R-:W-:Y:S01]  /*3d80*/  DFMA R42, R14, UR74, R22 ;  /* 0x0000004a0e2a7c2b */ /* 0x001fe20008000016 */
[----:B------:R-:W0:Y:S01]  /*3d90*/  LDCU.64 UR74, c[0x3][0x868] ;  /* 0x00c10d00ff4a77ac */ /* 0x000e220008000a00 */
[----:B------:R-:W-:-:S02]  /*3da0*/  DADD R16, R8, -R10 ;  /* 0x0000000008107229 */ /* 0x000fc4000000080a */
[C-C-:B------:R-:W-:Y:S01]  /*3db0*/  DADD R22, R18.reuse, R20.reuse ;  /* 0x0000000012167229 */ /* 0x140fe20000000014 */
[----:B------:R-:W-:Y:S01]  /*3dc0*/  LDS.64 R8, [R2+0x1520] ;  /* 0x0015200002087984 */ /* 0x000fe20000000a00 */
[----:B------:R-:W-:Y:S01]  /*3dd0*/  DADD R18, R18, -R20 ;  /* 0x0000000012127229 */ /* 0x000fe20000000814 */
[----:B------:R-:W4:Y:S01]  /*3de0*/  LDCU.64 UR66, c[0x3][0xa88] ;  /* 0x00c15100ff4277ac */ /* 0x000f220008000a00 */
[----:B------:R-:W-:Y:S01]  /*3df0*/  DFMA R20, R4, UR16, RZ ;  /* 0x0000001004147c2b */ /* 0x000fe200080000ff */
[----:B------:R-:W4:Y:S01]  /*3e00*/  LDS.64 R10, [R2+0x2a40] ;  /* 0x002a4000020a7984 */ /* 0x000f220000000a00 */
[----:B------:R-:W-:Y:S01]  /*3e10*/  DFMA R30, R16, UR38, R6 ;  /* 0x00000026101e7c2b */ /* 0x000fe20008000006 */
[----:B------:R-:W4:Y:S01]  /*3e20*/  LDCU.64 UR50, c[0x3][0x8a8] ;  /* 0x00c11500ff3277ac */ /* 0x000f220008000a00 */
[C---:B------:R-:W-:Y:S02]  /*3e30*/  DFMA R28, R22.reuse, UR64, R28 ;  /* 0x00000040161c7c2b */ /* 0x040fe4000800001c */
[----:B------:R-:W-:Y:S01]  /*3e40*/  DFMA R34, R22, UR58, R32 ;  /* 0x0000003a16227c2b */ /* 0x000fe20008000020 */
[----:B------:R-:W3:Y:S01]  /*3e50*/  LDCU.64 UR64, c[0x3][0xa40] ;  /* 0x00c14800ff4077ac */ /* 0x000ee20008000a00 */
[----:B------:R-:W-:-:S02]  /*3e60*/  DFMA R6, R4, UR70, RZ ;  /* 0x0000004604067c2b */ /* 0x000fc400080000ff */
[----:B------:R-:W-:Y:S01]  /*3e70*/  DFMA R12, R14, UR30, R12 ;  /* 0x0000001e0e0c7c2b */ /* 0x000fe2000800000c */
[----:B------:R-:W3:Y:S01]  /*3e80*/  LDCU.64 UR58, c[0x3][0xa20] ;  /* 0x00c14400ff3a77ac */ /* 0x000ee20008000a00 */
[----:B0-----:R-:W-:Y:S02]  /*3e90*/  DFMA R38, R22, UR74, R36 ;  /* 0x0000004a16267c2b */ /* 0x001fe40008000024 */
[----:B-1----:R-:W-:Y:S01]  /*3ea0*/  DFMA R30, R18, UR46, R30 ;  /* 0x0000002e121e7c2b */ /* 0x002fe2000800001e */
[----:B------:R-:W0:Y:S01]  /*3eb0*/  LDCU.64 UR70, c[0x3][0x870] ;  /* 0x00c10e00ff4677ac */ /* 0x000e220008000a00 */
[----:B------:R-:W-:Y:S02]  /*3ec0*/  DFMA R32, R16, UR22, R6 ;  /* 0x0000001610207c2b */ /* 0x000fe40008000006 */
[----:B--2---:R-:W-:Y:S01]  /*3ed0*/  DFMA R6, R4, UR72, RZ ;  /* 0x0000004804067c2b */ /* 0x004fe200080000ff */
[----:B------:R-:W1:Y:S01]  /*3ee0*/  LDCU.64 UR72, c[0x3][0xa48] ;  /* 0x00c14900ff4877ac */ /* 0x000e620008000a00 */
[----:B------:R-:W-:-:S02]  /*3ef0*/  DADD R14, R24, R26 ;  /* 0x00000000180e7229 */ /* 0x000fc4000000001a */
[----:B------:R-:W-:Y:S01]  /*3f00*/  DADD R24, R24, -R26 ;  /* 0x0000000018187229 */ /* 0x000fe2000000081a */
[----:B------:R-:W2:Y:S01]  /*3f10*/  LDCU.64 UR46, c[0x3][0x898] ;  /* 0x00c11300ff2e77ac */ /* 0x000ea20008000a00 */
[----:B-----5:R-:W-:Y:S02]  /*3f20*/  DFMA R32, R18, UR68, R32 ;  /* 0x0000004412207c2b */ /* 0x020fe40008000020 */
[----:B---3--:R-:W-:Y:S01]  /*3f30*/  DFMA R36, R16, UR64, R6 ;  /* 0x0000004010247c2b */ /* 0x008fe20008000006 */
[----:B------:R-:W3:Y:S01]  /*3f40*/  LDCU.64 UR64, c[0x3][0xa70] ;  /* 0x00c14e00ff4077ac */ /* 0x000ee20008000a00 */
[----:B------:R-:W-:Y:S01]  /*3f50*/  LDS.64 R6, [R2+0x1a68] ;  /* 0x001a680002067984 */ /* 0x000fe20000000a00 */
[----:B------:R-:W-:Y:S01]  /*3f60*/  DFMA R40, R4, UR58, RZ ;  /* 0x0000003a04287c2b */ /* 0x000fe200080000ff */
[----:B------:R-:W5:Y:S02]  /*3f70*/  LDCU.64 UR74, c[0x3][0xa68] ;  /* 0x00c14d00ff4a77ac */ /* 0x000f640008000a00 */
[----:B------:R-:W5:Y:S01]  /*3f80*/  LDS.64 R4, [R2+0x24f8] ;  /* 0x0024f80002047984 */ /* 0x000f620000000a00 */
[----:B0-----:R-:W-:-:S02]  /*3f90*/  DFMA R42, R22, UR70, R42 ;  /* 0x00000046162a7c2b */ /* 0x001fc4000800002a */
[----:B------:R-:W-:Y:S01]  /*3fa0*/  DFMA R22, R22, UR10, R12 ;  /* 0x0000000a16167c2b */ /* 0x000fe2000800000c */
[----:B------:R-:W0:Y:S01]  /*3fb0*/  LDCU.64 UR70, c[0x3][0x890] ;  /* 0x00c11200ff4677ac */ /* 0x000e220008000a00 */
[----:B------:R2:W5:Y:S01]  /*3fc0*/  LDS.64 R12, [R2+0x1fb0] ;  /* 0x001fb000020c7984 */ /* 0x0005620000000a00 */
[----:B-1----:R-:W-:Y:S02]  /*3fd0*/  DFMA R40, R16, UR72, R40 ;  /* 0x0000004810287c2b */ /* 0x002fe40008000028 */
[----:B------:R-:W-:Y:S01]  /*3fe0*/  DFMA R34, R14, UR52, R34 ;  /* 0x000000340e227c2b */ /* 0x000fe20008000022 */
[----:B------:R-:W1:Y:S01]  /*3ff0*/  LDCU.64 UR62, c[0x3][0x8b0] ;  /* 0x00c11600ff3e77ac */ /* 0x000e620008000a00 */
[----:B------:R-:W-:Y:S02]  /*4000*/  DFMA R20, R16, UR6, R20 ;  /* 0x0000000610147c2b */ /* 0x000fe40008000014 */
[----:B----4-:R-:W-:Y:S01]  /*4010*/  DFMA R28, R14, UR54, R28 ;  /* 0x000000360e1c7c2b */ /* 0x010fe2000800001c */
[----:B------:R-:W4:Y:S01]  /*4020*/  LDCU.64 UR52, c[0x3][0x8c0] ;  /* 0x00c11800ff3477ac */ /* 0x000f220008000a00 */
[----:B---3--:R-:W-:-:S02]  /*4030*/  DFMA R40, R18, UR64, R40 ;  /* 0x0000004012287c2b */ /* 0x008fc40008000028 */
[C---:B------:R-:W-:Y:S01]  /*4040*/  DFMA R22, R14.reuse, UR28, R22 ;  /* 0x0000001c0e167c2b */ /* 0x040fe20008000016 */
[----:B------:R-:W3:Y:S01]  /*4050*/  LDCU.64 UR64, c[0x3][0x8b8] ;  /* 0x00c11700ff4077ac */ /* 0x000ee20008000a00 */
[----:B--2---:R-:W-:Y:S02]  /*4060*/  DFMA R42, R14, UR46, R42 ;  /* 0x0000002e0e2a7c2b */ /* 0x004fe4000800002a */
[----:B------:R-:W-:Y:S01]  /*4070*/  DADD R2, R8, R10 ;  /* 0x0000000008027229 */ /* 0x000fe2000000000a */
[----:B------:R-:W2:Y:S01]  /*4080*/  LDCU.64 UR44, c[0x3][0xaa8] ;  /* 0x00c15500ff2c77ac */ /* 0x000ea20008000a00 */
[----:B0-----:R-:W-:Y:S02]  /*4090*/  DFMA R38, R14, UR70, R38 ;  /* 0x000000460e267c2b */ /* 0x001fe40008000026 */
[----:B-----5:R-:W-:Y:S01]  /*40a0*/  DFMA R36, R18, UR74, R36 ;  /* 0x0000004a12247c2b */ /* 0x020fe20008000024 */
[----:B------:R-:W0:Y:S01]  /*40b0*/  LDCU.64 UR68, c[0x3][0xa90] ;  /* 0x00c15200ff4477ac */ /* 0x000e220008000a00 */
[----:B------:R-:W-:-:S02]  /*40c0*/  DFMA R30, R24, UR56, R30 ;  /* 0x00000038181e7c2b */ /* 0x000fc4000800001e */
[----:B------:R-:W-:Y:S01]  /*40d0*/  DFMA R32, R24, UR66, R32 ;  /* 0x0000004218207c2b */ /* 0x000fe20008000020 */
[----:B------:R-:W5:Y:S01]  /*40e0*/  LDCU.64 UR72, c[0x3][0xa98] ;  /* 0x00c15300ff4877ac */ /* 0x000f620008000a00 */
[----:B------:R-:W-:Y:S02]  /*40f0*/  DADD R8, R8, -R10 ;  /* 0x0000000008087229 */ /* 0x000fe4000000080a */
[----:B------:R-:W-:Y:S01]  /*4100*/  DFMA R20, R18, UR26, R20 ;  /* 0x0000001a12147c2b */ /* 0x000fe20008000014 */
[----:B------:R-:W5:Y:S01]  /*4110*/  LDCU.64 UR38, c[0x3][0x8d8] ;  /* 0x00c11b00ff2677ac */ /* 0x000f620008000a00 */
[C---:B------:R-:W-:Y:S02]  /*4120*/  DFMA R22, R2.reuse, UR20, R22 ;  /* 0x0000001402167c2b */ /* 0x040fe40008000016 */
[C---:B------:R-:W-:Y:S01]  /*4130*/  DFMA R28, R2.reuse, UR50, R28 ;  /* 0x00000032021c7c2b */ /* 0x040fe2000800001c */
[----:B------:R-:W5:Y:S01]  /*4140*/  LDCU.64 UR40, c[0x3][0x8d0] ;  /* 0x00c11a00ff2877ac */ /* 0x000f620008000a00 */
[----:B-1----:R-:W-:-:S02]  /*4150*/  DFMA R34, R2, UR62, R34 ;  /* 0x0000003e02227c2b */ /* 0x002fc40008000022 */
[C---:B---3--:R-:W-:Y:S01]  /*4160*/  DFMA R38, R2.reuse, UR64, R38 ;  /* 0x0000004002267c2b */ /* 0x048fe20008000026 */
[----:B------:R-:W1:Y:S01]  /*4170*/  LDCU.64 UR54, c[0x3][0xab8] ;  /* 0x00c15700ff3677ac */ /* 0x000e620008000a00 */
[----:B----4-:R-:W-:Y:S02]  /*4180*/  DFMA R42, R2, UR52, R42 ;  /* 0x00000034022a7c2b */ /* 0x010fe4000800002a */
[----:B------:R-:W-:Y:S01]  /*4190*/  DADD R2, R6, R4 ;  /* 0x0000000006027229 */ /* 0x000fe20000000004 */
[----:B------:R-:W3:Y:S01]  /*41a0*/  LDCU.64 UR60, c[0x3][0xab0] ;  /* 0x00c15600ff3c77ac */ /* 0x000ee20008000a00 */
[----:B0-----:R-:W-:Y:S02]  /*41b0*/  DFMA R36, R24, UR68, R36 ;  /* 0x0000004418247c2b */ /* 0x001fe40008000024 */
[----:B--2---:R-:W-:Y:S01]  /*41c0*/  DFMA R30, R8, UR44, R30 ;  /* 0x0000002c081e7c2b */ /* 0x004fe2000800001e */
[----:B------:R-:W0:Y:S01]  /*41d0*/  LDCU.64 UR66, c[0x3][0xac0] ;  /* 0x00c15800ff4277ac */ /* 0x000e220008000a00 */
[----:B------:R-:W-:-:S02]  /*41e0*/  DFMA R20, R24, UR36, R20 ;  /* 0x0000002418147c2b */ /* 0x000fc40008000014 */
[----:B-----5:R-:W-:Y:S01]  /*41f0*/  DFMA R40, R24, UR72, R40 ;  /* 0x0000004818287c2b */ /* 0x020fe20008000028 */
[----:B------:R-:W2:Y:S01]  /*4200*/  LDCU.64 UR22, c[0x3][0xad8] ;  /* 0x00c15b00ff1677ac */ /* 0x000ea20008000a00 */
[C---:B------:R-:W-:Y:S02]  /*4210*/  DFMA R34, R2.reuse, UR38, R34 ;  /* 0x0000002602227c2b */ /* 0x040fe40008000022 */
[----:B------:R-:W-:Y:S01]  /*4220*/  DFMA R28, R2, UR40, R28 ;  /* 0x00000028021c7c2b */ /* 0x000fe2000800001c */
[----:B------:R-:W4:Y:S01]  /*4230*/  LDCU.64 UR18, c[0x3][0xad0] ;  /* 0x00c15a00ff1277ac */ /* 0x000f220008000a00 */
[----:B------:R-:W-:Y:S02]  /*4240*/  DADD R4, R6, -R4 ;  /* 0x0000000006047229 */ /* 0x000fe40000000804 */
[----:B-1----:R-:W-:Y:S01]  /*4250*/  DFMA R36, R8, UR54, R36 ;  /* 0x0000003608247c2b */ /* 0x002fe20008000024 */
[----:B------:R-:W1:Y:S01]  /*4260*/  LDCU.64 UR46, c[0x3][0x8e0] ;  /* 0x00c11c00ff2e77ac */ /* 0x000e620008000a00 */
[----:B------:R-:W-:-:S02]  /*4270*/  DADD R6, R12, R12 ;  /* 0x000000000c067229 */ /* 0x000fc4000000000c */
[C---:B---3--:R-:W-:Y:S01]  /*4280*/  DFMA R32, R8.reuse, UR60, R32 ;  /* 0x0000003c08207c2b */ /* 0x048fe20008000020 */
[----:B------:R-:W3:Y:S01]  /*4290*/  LDCU.64 UR56, c[0x3][0xae0] ;  /* 0x00c15c00ff3877ac */ /* 0x000ee20008000a00 */
[C---:B------:R-:W-:Y:S02]  /*42a0*/  DFMA R20, R8.reuse, UR8, R20 ;  /* 0x0000000808147c2b */ /* 0x040fe40008000014 */
[----:B0-----:R-:W-:Y:S01]  /*42b0*/  DFMA R40, R8, UR66, R40 ;  /* 0x0000004208287c2b */ /* 0x001fe20008000028 */
[----:B------:R-:W0:Y:S01]  /*42c0*/  LDCU.64 UR62, c[0x3][0x8e8] ;  /* 0x00c11d00ff3e77ac */ /* 0x000e220008000a00 */
[----:B------:R-:W-:Y:S02]  /*42d0*/  DADD R12, R12, -R12 ;  /* 0x000000000c0c7229 */ /* 0x000fe4000000080c */
[----:B------:R-:W-:Y:S01]  /*42e0*/  DMUL R6, R6, 0.5 ;  /* 0x3fe0000006067828 */ /* 0x000fe20000000000 */
[----:B------:R-:W5:Y:S01]  /*42f0*/  LDCU.64 UR44, c[0x3][0xae8] ;  /* 0x00c15d00ff2c77ac */ /* 0x000f620008000a00 */
[----:B--2---:R-:W-:-:S02]  /*4300*/  DFMA R32, R4, UR22, R32 ;  /* 0x0000001604207c2b */ /* 0x004fc40008000020 */
[----:B------:R-:W-:Y:S01]  /*4310*/  DFMA R22, R2, UR34, R22 ;  /* 0x0000002202167c2b */ /* 0x000fe20008000016 */
[----:B------:R-:W2:Y:S01]  /*4320*/  LDCU.64 UR58, c[0x3][0x900] ;  /* 0x00c12000ff3a77ac */ /* 0x000ea20008000a00 */
[----:B------:R-:W-:Y:S02]  /*4330*/  DFMA R20, R4, UR42, R20 ;  /* 0x0000002a04147c2b */ /* 0x000fe40008000014 */
[----:B-1----:R-:W-:Y:S01]  /*4340*/  DFMA R38, R2, UR46, R38 ;  /* 0x0000002e02267c2b */ /* 0x002fe20008000026 */
[----:B------:R-:W1:Y:S01]  /*4350*/  LDCU.64 UR38, c[0x3][0xb00] ;  /* 0x00c16000ff2677ac */ /* 0x000e620008000a00 */
[C---:B----4-:R-:W-:Y:S02]  /*4360*/  DFMA R30, R4.reuse, UR18, R30 ;  /* 0x00000012041e7c2b */ /* 0x050fe4000800001e */
[----:B---3--:R-:W-:Y:S01]  /*4370*/  DFMA R36, R4, UR56, R36 ;  /* 0x0000003804247c2b */ /* 0x008fe20008000024 */
[----:B------:R-:W3:Y:S01]  /*4380*/  LDCU.64 UR48, c[0x3][0x8f8] ;  /* 0x00c11f00ff3077ac */ /* 0x000ee20008000a00 */
[----:B------:R-:W-:-:S02]  /*4390*/  DFMA R22, R6, UR24, R22 ;  /* 0x0000001806167c2b */ /* 0x000fc40008000016 */
[----:B0-----:R-:W-:Y:S01]  /*43a0*/  DFMA R42, R2, UR62, R42 ;  /* 0x0000003e022a7c2b */ /* 0x001fe2000800002a */
[----:B------:R-:W0:Y:S01]  /*43b0*/  LDCU.64 UR32, c[0x3][0xaf8] ;  /* 0x00c15f00ff2077ac */ /* 0x000e220008000a00 */
[----:B------:R-:W-:Y:S02]  /*43c0*/  DFMA R20, R12, UR4, R20 ;  /* 0x000000040c147c2b */ /* 0x000fe40008000014 */
[----:B-----5:R-:W-:Y:S01]  /*43d0*/  DFMA R40, R4, UR44, R40 ;  /* 0x0000002c04287c2b */ /* 0x020fe20008000028 */
[----:B------:R-:W4:Y:S01]  /*43e0*/  LDCU.64 UR50, c[0x3][0x908] ;  /* 0x00c12100ff3277ac */ /* 0x000f220008000a00 */
[----:B--2---:R-:W-:Y:S01]  /*43f0*/  DFMA R34, R6, UR58, R34 ;  /* 0x0000003a06227c2b */ /* 0x004fe20008000022 */
[----:B------:R-:W2:Y:S03]  /*4400*/  LDCU.64 UR52, c[0x3][0x910] ;  /* 0x00c12200ff3477ac */ /* 0x000ea60008000a00 */
[----:B------:R-:W-:-:S02]  /*4410*/  DADD R56, R22, -R20 ;  /* 0x0000000016387229 */ /* 0x000fc40000000814 */
[----:B-1----:R-:W-:Y:S01]  /*4420*/  DFMA R32, R12, UR38, R32 ;  /* 0x000000260c207c2b */ /* 0x002fe20008000020 */
[----:B------:R-:W1:Y:S01]  /*4430*/  LDCU.64 UR54, c[0x3][0xb10] ;  /* 0x00c16200ff3677ac */ /* 0x000e620008000a00 */
[----:B------:R-:W-:Y:S02]  /*4440*/  DADD R16, R22, R20 ;  /* 0x0000000016107229 */ /* 0x000fe40000000014 */
[----:B---3--:R-:W-:Y:S01]  /*4450*/  DFMA R28, R6, UR48, R28 ;  /* 0x00000030061c7c2b */ /* 0x008fe2000800001c */
[----:B------:R-:W3:Y:S01]  /*4460*/  LDCU.64 UR40, c[0x3][0xb08] ;  /* 0x00c16100ff2877ac */ /* 0x000ee20008000a00 */
[----:B0-----:R-:W-:Y:S02]  /*4470*/  DFMA R30, R12, UR32, R30 ;  /* 0x000000200c1e7c2b */ /* 0x001fe4000800001e */
[----:B------:R-:W-:Y:S02]  /*4480*/  DADD R58, R34, -R32 ;  /* 0x00000000223a7229 */ /* 0x000fe40000000820 */
[----:B----4-:R-:W-:-:S02]  /*4490*/  DFMA R38, R6, UR50, R38 ;  /* 0x0000003206267c2b */ /* 0x010fc40008000026 */
[----:B------:R-:W-:Y:S02]  /*44a0*/  DADD R48, R34, R32 ;  /* 0x0000000022307229 */ /* 0x000fe40000000020 */
[----:B--2---:R-:W-:Y:S02]  /*44b0*/  DFMA R42, R6, UR52, R42 ;  /* 0x00000034062a7c2b */ /* 0x004fe4000800002a */
[----:B------:R-:W-:Y:S02]  /*44c0*/  DADD R54, R28, -R30 ;  /* 0x000000001c367229 */ /* 0x000fe4000000081e */
[----:B-1----:R-:W-:Y:S02]  /*44d0*/  DFMA R40, R12, UR54, R40 ;  /* 0x000000360c287c2b */ /* 0x002fe40008000028 */
[----:B------:R-:W-:Y:S02]  /*44e0*/  DADD R14, R28, R30 ;  /* 0x000000001c0e7229 */ /* 0x000fe4000000001e */
[----:B---3--:R-:W-:-:S04]  /*44f0*/  DFMA R36, R12, UR40, R36 ;  /* 0x000000280c247c2b */ /* 0x008fc80008000024 */
[----:B------:R-:W-:-:S04]  /*4500*/  DADD R68, R42, R40 ;  /* 0x000000002a447229 */ /* 0x000fc80000000028 */
[C-C-:B------:R-:W-:Y:S02]  /*4510*/  DADD R34, R38.reuse, -R36.reuse ;  /* 0x0000000026227229 */ /* 0x140fe40000000824 */
[----:B------:R-:W-:-:S11]  /*4520*/  DADD R52, R38, R36 ;  /* 0x0000000026347229 */ /* 0x000fd60000000024 */
.L_x_814:
[----:B------:R-:W-:Y:S05]  /*4530*/  BSYNC.RECONVERGENT B0 ;  /* 0x0000000000007941 */ /* 0x000fea0003800200 */
.L_x_813:
[----:B------:R-:W-:Y:S06]  /*4540*/  BAR.SYNC.DEFER_BLOCKING 0x0 ;  /* 0x0000000000007b1d */ /* 0x000fec0000010000 */
[----:B------:R-:W-:Y:S05]  /*4550*/  @!P0 EXIT ;  /* 0x000000000000894d */ /* 0x000fea0003800000 */
[----:B0-----:R-:W0:Y:S01]  /*4560*/  S2R R5, SR_TID.X ;  /* 0x0000000000057919 */ /* 0x001e220000002100 */
[----:B-1----:R-:W1:Y:S01]  /*4570*/  LDC.64 R2, c[0x0][0x3a8] ;  /* 0x0000ea00ff027b82 */ /* 0x002e620000000a00 */
        /* <DEDUP_REMOVED lines=12> */
.L_x_815:
        /* <DEDUP_REMOVED lines=12> */
.L_x_3002:


//--------------------- .text._Z32massMatrixMultiplyRegisterKernelILi9ELi13ELi1EEviPKdS1_S1_S1_Pd --------------------------
	.section	.text._Z32massMatrixMultiplyRegisterKernelILi9ELi13ELi1EEviPKdS1_S1_S1_Pd,"ax",@progbits
	.align	128
        .global         _Z32massMatrixMultiplyRegisterKernelILi9ELi13ELi1EEviPKdS1_S1_S1_Pd
        .type           _Z32massMatrixMultiplyRegisterKernelILi9ELi13ELi1EEviPKdS1_S1_S1_Pd,@function
        .size           _Z32massMatrixMultiplyRegisterKernelILi9ELi13ELi1EEviPKdS1_S1_S1_Pd,(.L_x_3003 - _Z32massMatrixMultiplyRegisterKernelILi9ELi13ELi1EEviPKdS1_S1_S1_Pd)
        .other          _Z32massMatrixMultiplyRegisterKernelILi9ELi13ELi1EEviPKdS1_S1_S1_Pd,@"STO_CUDA_ENTRY STV_DEFAULT"
_Z32massMatrixMultiplyRegisterKernelILi9ELi13ELi1EEviPKdS1_S1_S1_Pd:
.text._Z32massMatrixMultiplyRegisterKernelILi9ELi13ELi1EEviPKdS1_S1_S1_Pd:
        /* <DEDUP_REMOVED lines=20> */
[----:B------:R-:W-:-:S02]  /*0140*/  @!P0 LEA R7, R21, R7, 0x18 ;  /* 0x0000000715078211 */ /* 0x000fc400078ec0ff */
[----:B------:R-:W-:Y:S02]  /*0150*/  @!P0 LEA R19, R21, R8, 0x18 ;  /* 0x0000000815138211 */ /* 0x000fe400078ec0ff */
[C---:B------:R-:W-:Y:S01]  /*0160*/  PRMT R8, R0.reuse, 0x9910, RZ ;  /* 0x0000991000087816 */ /* 0x040fe200000000ff */
[C---:B------:R-:W-:Y:S02]  /*0170*/  @!P0 IMAD R9, R0.reuse, 0x8, R7 ;  /* 0x0000000800098824 */ /* 0x040fe400078e0207 */
[----:B------:R-:W-:Y:S02]  /*0180*/  @!P0 IMAD R19, R0, 0x8, R19 ;  /* 0x0000000800138824 */ /* 0x000fe400078e0213 */
[----:B------:R-:W-:Y:S02]  /*0190*/  IMAD R7, R80, 0xe38f, RZ ;  /* 0x0000e38f50077824 */ /* 0x000fe400078e02ff */
[----:B------:R-:W-:-:S03]  /*01a0*/  IMAD R8, R8, 0x39, RZ ;  /* 0x0000003908087824 */ /* 0x000fc600078e02ff */
[----:B------:R-:W-:-:S04]  /*01b0*/  SHF.R.U32.HI R7, RZ, 0x13, R7 ;  /* 0x00000013ff077819 */ /* 0x000fc80000011607 */
        /* <DEDUP_REMOVED lines=8> */
[----:B-1----:R-:W-:Y:S01]  /*0240*/  IMAD.MOV.U32 R2, RZ, RZ, R7 ;  /* 0x000000ffff027224 */ /* 0x002fe200078e0007 */
[----:B------:R-:W-:Y:S01]  /*0250*/  LOP3.LUT R3, R8, 0xffff, RZ, 0xc0, !PT ;  /* 0x0000ffff08037812 */ /* 0x000fe200078ec0ff */
[----:B------:R-:W-:-:S02]  /*0260*/  IMAD R7, R81, 0x44a8, R6 ;  /* 0x000044a851077824 */ /* 0x000fc400078e0206 */
[----:B------:R-:W-:Y:S01]  /*0270*/  IMAD R2, R2, 0x9, RZ ;  /* 0x0000000902027824 */ /* 0x000fe200078e02ff */
[----:B------:R-:W-:-:S03]  /*0280*/  SHF.R.U32.HI R3, RZ, 0x9, R3 ;  /* 0x00000009ff037819 */ /* 0x000fc60000011603 */
[----:B------:R-:W-:Y:S01]  /*0290*/  IMAD.MOV R2, RZ, RZ, -R2 ;  /* 0x000000ffff027224 */ /* 0x000fe200078e0a02 */
[----:B--2---:R-:W-:-:S04]  /*02a0*/  LOP3.LUT R4, R3, 0xffff, RZ, 0xc0, !PT ;  /* 0x0000ffff03047812 */ /* 0x004fc800078ec0ff */
[----:B------:R-:W-:Y:S01]  /*02b0*/  PRMT R5, R2, 0x7710, RZ ;  /* 0x0000771002057816 */ /* 0x000fe200000000ff */
[----:B------:R-:W-:-:S04]  /*02c0*/  IMAD R3, R4, 0x68, R7 ;  /* 0x0000006804037824 */ /* 0x000fc800078e0207 */
[----:B------:R-:W-:Y:S01]  /*02d0*/  IMAD.IADD R2, R5, 0x1, R0 ;  /* 0x0000000105027824 */ /* 0x000fe200078e0200 */
[----:B------:R-:W1:Y:S01]  /*02e0*/  LDS.128 R76, [R6+0x44c0] ;  /* 0x0044c000064c7984 */ /* 0x000e620000000c00 */
[----:B------:R-:W-:-:S03]  /*02f0*/  IMAD R4, R4, 0x4e0, R3 ;  /* 0x000004e004047824 */ /* 0x000fc600078e0203 */
[----:B------:R-:W-:Y:S01]  /*0300*/  LOP3.LUT R5, R2, 0xffff, RZ, 0xc0, !PT ;  /* 0x0000ffff02057812 */ /* 0x000fe200078ec0ff */
[----:B------:R-:W2:Y:S04]  /*0310*/  LDS.128 R24, [R6+0x45d0] ;  /* 0x0045d00006187984 */ /* 0x000ea80000000c00 */
[----:B------:R-:W-:Y:S01]  /*0320*/  LDS.128 R20, [R6+0x4600] ;  /* 0x0046000006147984 */ /* 0x000fe20000000c00 */
[C---:B------:R-:W-:Y:S02]  /*0330*/  IMAD R2, R5.reuse, 0x8, R3 ;  /* 0x0000000805027824 */ /* 0x040fe400078e0203 */
[----:B------:R-:W-:Y:S01]  /*0340*/  IMAD R3, R5, 0x8, R4 ;  /* 0x0000000805037824 */ /* 0x000fe200078e0204 */
[----:B------:R-:W3:Y:S01]  /*0350*/  LDS.128 R72, [R6+0x4620] ;  /* 0x0046200006487984 */ /* 0x000ee20000000c00 */
[----:B0-----:R-:W-:-:S02]  /*0360*/  VIADD R5, R81, UR4 ;  /* 0x0000000451057c36 */ /* 0x001fc40008000000 */
[----:B------:R-:W-:Y:S01]  /*0370*/  IMAD R4, R80, 0x13b2, RZ ;  /* 0x000013b250047824 */ /* 0x000fe200078e02ff */
[----:B------:R-:W-:Y:S02]  /*0380*/  LDS.128 R64, [R6+0x4510] ;  /* 0x0045100006407984 */ /* 0x000fe40000000c00 */
[----:B------:R-:W-:Y:S02]  /*0390*/  ISETP.LT.AND P0, PT, R5, UR5, !P0 ;  /* 0x0000000505007c0c */ /* 0x000fe4000c701270 */
[----:B------:R-:W-:Y:S01]  /*03a0*/  LDS.128 R28, [R6+0x4530] ;  /* 0x00453000061c7984 */ /* 0x000fe20000000c00 */
[----:B------:R-:W-:-:S03]  /*03b0*/  SHF.R.U32.HI R4, RZ, 0x10, R4 ;  /* 0x00000010ff047819 */ /* 0x000fc60000011604 */
[----:B------:R-:W0:Y:S04]  /*03c0*/  LDS.128 R40, [R6+0x4650] ;  /* 0x0046500006287984 */ /* 0x000e280000000c00 */
[----:B------:R-:W4:Y:S03]  /*03d0*/  LDS.128 R68, [R6+0x44e0] ;  /* 0x0044e00006447984 */ /* 0x000f260000000c00 */
[----:B------:R-:W4:Y:S01]  /*03e0*/  @P0 LDC.64 R116, c[0x0][0x3a0] ;  /* 0x0000e800ff740b82 */ /* 0x000f220000000a00 */
        /* <DEDUP_REMOVED lines=11> */
[----:B---3--:R-:W-:Y:S01]  /*04a0*/  R2UR UR20, R72 ;  /* 0x00000000481472ca */ /* 0x008fe200000e0000 */
[----:B------:R-:W-:Y:S01]  /*04b0*/  IMAD.U32 R26, RZ, RZ, UR6 ;  /* 0x00000006ff1a7e24 */ /* 0x000fe2000f8e00ff */
[----:B------:R-:W-:Y:S01]  /*04c0*/  R2UR UR6, R20 ;  /* 0x00000000140672ca */ /* 0x000fe200000e0000 */
[----:B------:R-:W-:Y:S01]  /*04d0*/  IMAD.U32 R27, RZ, RZ, UR7 ;  /* 0x00000007ff1b7e24 */ /* 0x000fe2000f8e00ff */
[----:B------:R-:W-:Y:S01]  /*04e0*/  R2UR UR7, R21 ;  /* 0x00000000150772ca */ /* 0x000fe200000e0000 */
[----:B------:R-:W3:Y:S01]  /*04f0*/  LDS.128 R56, [R6+0x4560] ;  /* 0x0045600006387984 */ /* 0x000ee20000000c00 */
[----:B------:R-:W-:-:S02]  /*0500*/  R2UR UR21, R73 ;  /* 0x00000000491572ca */ /* 0x000fc400000e0000 */
[----:B------:R-:W-:Y:S01]  /*0510*/  R2UR UR12, R22 ;  /* 0x00000000160c72ca */ /* 0x000fe200000e0000 */
[----:B------:R-:W3:Y:S01]  /*0520*/  LDS.64 R8, [R6+0x46d0] ;  /* 0x0046d00006087984 */ /* 0x000ee20000000a00 */
[----:B------:R-:W-:Y:S01]  /*0530*/  IMAD.U32 R24, RZ, RZ, UR8 ;  /* 0x00000008ff187e24 */ /* 0x000fe2000f8e00ff */
[----:B------:R-:W-:Y:S01]  /*0540*/  R2UR UR13, R23 ;  /* 0x00000000170d72ca */ /* 0x000fe200000e0000 */
[----:B------:R-:W-:Y:S01]  /*0550*/  IMAD.U32 R25, RZ, RZ, UR9 ;  /* 0x00000009ff197e24 */ /* 0x000fe2000f8e00ff */
[----:B0-----:R-:W-:Y:S01]  /*0560*/  R2UR UR4, R42 ;  /* 0x000000002a0472ca */ /* 0x001fe200000e0000 */
        /* <DEDUP_REMOVED lines=8> */
[----:B------:R-:W0:Y:S01]  /*05f0*/  LDS.128 R36, [R6+0x46c0] ;  /* 0x0046c00006247984 */ /* 0x000e220000000c00 */
[----:B------:R-:W-:-:S02]  /*0600*/  R2UR UR5, R43 ;  /* 0x000000002b0572ca */ /* 0x000fc400000e0000 */
[----:B------:R-:W-:Y:S01]  /*0610*/  R2UR UR24, R40 ;  /* 0x00000000281872ca */ /* 0x000fe200000e0000 */
[----:B------:R-:W-:Y:S01]  /*0620*/  LDS.128 R80, [R6+0x4550] ;  /* 0x0045500006507984 */ /* 0x000fe20000000c00 */
[----:B------:R-:W-:Y:S01]  /*0630*/  R2UR UR25, R41 ;  /* 0x00000000291972ca */ /* 0x000fe200000e0000 */
[----:B------:R-:W-:Y:S01]  /*0640*/  IMAD.U32 R18, RZ, RZ, UR20 ;  /* 0x00000014ff127e24 */ /* 0x000fe2000f8e00ff */
[----:B----4-:R-:W-:Y:S01]  /*0650*/  R2UR UR8, R68 ;  /* 0x00000000440872ca */ /* 0x010fe200000e0000 */
[----:B------:R-:W-:Y:S01]  /*0660*/  IMAD.U32 R100, RZ, RZ, UR6 ;  /* 0x00000006ff647e24 */ /* 0x000fe2000f8e00ff */
[----:B------:R-:W-:Y:S01]  /*0670*/  R2UR UR6, R30 ;  /* 0x000000001e0672ca */ /* 0x000fe200000e0000 */
[----:B------:R-:W-:Y:S01]  /*0680*/  IMAD.U32 R101, RZ, RZ, UR7 ;  /* 0x00000007ff657e24 */ /* 0x000fe2000f8e00ff */
[----:B------:R-:W-:Y:S01]  /*0690*/  R2UR UR7, R31 ;  /* 0x000000001f0772ca */ /* 0x000fe200000e0000 */
[----:B------:R-:W-:Y:S01]  /*06a0*/  LDS.128 R40, [R6+0x44b0] ;  /* 0x0044b00006287984 */ /* 0x000fe20000000c00 */
[----:B------:R-:W-:Y:S01]  /*06b0*/  IMAD.U32 R19, RZ, RZ, UR21 ;  /* 0x00000015ff137e24 */ /* 0x000fe2000f8e00ff */
[----:B------:R-:W-:-:S02]  /*06c0*/  R2UR UR9, R69 ;  /* 0x00000000450972ca */ /* 0x000fc400000e0000 */
        /* <DEDUP_REMOVED lines=12> */
[----:B------:R-:W-:Y:S01]  /*0790*/  R2UR UR30, R52 ;  /* 0x00000000341e72ca */ /* 0x000fe200000e0000 */
[----:B------:R-:W-:Y:S01]  /*07a0*/  IMAD.U32 R23, RZ, RZ, UR9 ;  /* 0x00000009ff177e24 */ /* 0x000fe2000f8e00ff */
[----:B------:R-:W-:Y:S01]  /*07b0*/  R2UR UR31, R53 ;  /* 0x00000000351f72ca */ /* 0x000fe200000e0000 */
[----:B------:R-:W-:Y:S01]  /*07c0*/  LDS.128 R88, [R6+0x4570] ;  /* 0x0045700006587984 */ /* 0x000fe20000000c00 */
[----:B-1----:R-:W-:-:S02]  /*07d0*/  R2UR UR32, R46 ;  /* 0x000000002e2072ca */ /* 0x002fc400000e0000 */
[----:B------:R-:W-:Y:S01]  /*07e0*/  R2UR UR33, R47 ;  /* 0x000000002f2172ca */ /* 0x000fe200000e0000 */
[----:B------:R-:W-:Y:S01]  /*07f0*/  LDS.128 R52, [R6+0x44f0] ;  /* 0x0044f00006347984 */ /* 0x000fe20000000c00 */
[----:B------:R-:W-:Y:S02]  /*0800*/  R2UR UR34, R44 ;  /* 0x000000002c2272ca */ /* 0x000fe400000e0000 */
[----:B------:R-:W-:Y:S01]  /*0810*/  R2UR UR35, R45 ;  /* 0x000000002d2372ca */ /* 0x000fe200000e0000 */
[----:B------:R-:W-:Y:S01]  /*0820*/  LDS.128 R92, [R6+0x4590] ;  /* 0x00459000065c7984 */ /* 0x000fe20000000c00 */
[----:B--2---:R-:W-:Y:S01]  /*0830*/  R2UR UR43, R33 ;  /* 0x00000000212b72ca */ /* 0x004fe200000e0000 */
[----:B------:R-:W-:Y:S01]  /*0840*/  @P0 IMAD R33, R5, 0x2d9, R0 ;  /* 0x000002d905210824 */ /* 0x000fe200078e0200 */
[----:B------:R-:W-:Y:S01]  /*0850*/  R2UR UR36, R50 ;  /* 0x00000000322472ca */ /* 0x000fe200000e0000 */
[----:B------:R-:W1:Y:S01]  /*0860*/  LDS.128 R44, [R6+0x45e0] ;  /* 0x0045e000062c7984 */ /* 0x000e620000000c00 */
[----:B------:R-:W-:Y:S01]  /*0870*/  R2UR UR37, R51 ;  /* 0x00000000332572ca */ /* 0x000fe200000e0000 */
[----:B------:R-:W-:Y:S01]  /*0880*/  @P0 IMAD.WIDE R116, R33, 0x8, R116 ;  /* 0x0000000821740825 */ /* 0x000fe200078e0274 */
        /* <DEDUP_REMOVED lines=18> */
[----:B------:R-:W-:Y:S01]  /*09b0*/  R2UR UR26, R56 ;  /* 0x00000000381a72ca */ /* 0x000fe200000e0000 */
[----:B------:R3:W5:Y:S01]  /*09c0*/  @P0 LDG.E.64.CONSTANT R112, desc[UR54][R116.64] ;  /* 0x0000003674700981 */ /* 0x000762000c1e9b00 */
[----:B------:R-:W-:-:S02]  /*09d0*/  R2UR UR27, R57 ;  /* 0x00000000391b72ca */ /* 0x000fc400000e0000 */
[----:B------:R-:W-:Y:S01]  /*09e0*/  R2UR UR42, R32 ;  /* 0x00000000202a72ca */ /* 0x000fe200000e0000 */
[----:B------:R-:W3:Y:S01]  /*09f0*/  LDS.128 R56, [R6+0x4500] ;  /* 0x0045000006387984 */ /* 0x000ee20000000c00 */
[----:B------:R-:W-:Y:S02]  /*0a00*/  PRMT R32, R4, 0x9910, RZ ;  /* 0x0000991004207816 */ /* 0x000fe400000000ff */
[----:B------:R-:W-:Y:S01]  /*0a10*/  R2UR UR52, R8 ;  /* 0x00000000083472ca */ /* 0x000fe200000e0000 */
[----:B------:R1:W5:Y:S01]  /*0a20*/  @P0 LDG.E.64.CONSTANT R108, desc[UR54][R116.64+0x288] ;  /* 0x00028836746c0981 */ /* 0x000362000c1e9b00 */
[----:B------:R-:W-:Y:S01]  /*0a30*/  R2UR UR40, R34 ;  /* 0x00000000222872ca */ /* 0x000fe200000e0000 */
[----:B------:R-:W-:Y:S01]  /*0a40*/  IMAD.MOV.U32 R8, RZ, RZ, R32 ;  /* 0x000000ffff087224 */ /* 0x000fe200078e0020 */
[----:B------:R-:W-:Y:S01]  /*0a50*/  R2UR UR41, R35 ;  /* 0x00000000232972ca */ /* 0x000fe200000e0000 */
[----:B------:R1:W5:Y:S01]  /*0a60*/  @P0 LDG.E.64.CONSTANT R16, desc[UR54][R116.64+0x510] ;  /* 0x0005103674100981 */ /* 0x000362000c1e9b00 */
[----:B0-----:R-:W-:-:S02]  /*0a70*/  R2UR UR44, R38 ;  /* 0x00000000262c72ca */ /* 0x001fc400000e0000 */
[----:B------:R-:W-:Y:S01]  /*0a80*/  R2UR UR45, R39 ;  /* 0x00000000272d72ca */ /* 0x000fe200000e0000 */
[----:B------:R0:W5:Y:S01]  /*0a90*/  @P0 LDG.E.64.CONSTANT R12, desc[UR54][R116.64+0x798] ;  /* 0x00079836740c0981 */ /* 0x000162000c1e9b00 */
[----:B------:R-:W-:Y:S02]  /*0aa0*/  R2UR UR46, R36 ;  /* 0x00000000242e72ca */ /* 0x000fe400000e0000 */
[----:B------:R-:W-:Y:S01]  /*0ab0*/  R2UR UR47, R37 ;  /* 0x00000000252f72ca */ /* 0x000fe200000e0000 */
[----:B------:R0:W5:Y:S01]  /*0ac0*/  @P0 LDG.E.64.CONSTANT R10, desc[UR54][R116.64+0xa20] ;  /* 0x000a2036740a0981 */ /* 0x000162000c1e9b00 */
[----:B----4-:R-:W-:Y:S02]  /*0ad0*/  R2UR UR48, R30 ;  /* 0x000000001e3072ca */ /* 0x010fe400000e0000 */
[----:B------:R-:W-:Y:S01]  /*0ae0*/  R2UR UR49, R31 ;  /* 0x000000001f3172ca */ /* 0x000fe200000e0000 */
[----:B------:R0:W5:Y:S01]  /*0af0*/  @P0 LDG.E.64.CONSTANT R14, desc[UR54][R116.64+0xca8] ;  /* 0x000ca836740e0981 */ /* 0x000162000c1e9b00 */
[----:B------:R-:W-:-:S02]  /*0b00*/  R2UR UR50, R28 ;  /* 0x000000001c3272ca */ /* 0x000fc400000e0000 */
[----:B------:R-:W-:Y:S01]  /*0b10*/  R2UR UR51, R29 ;  /* 0x000000001d3372ca */ /* 0x000fe200000e0000 */
[----:B------:R0:W5:Y:S01]  /*0b20*/  @P0 LDG.E.64.CONSTANT R106, desc[UR54][R116.64+0xf30] ;  /* 0x000f3036746a0981 */ /* 0x000162000c1e9b00 */
[----:B------:R-:W-:-:S03]  /*0b30*/  R2UR UR53, R9 ;  /* 0x00000000093572ca */ /* 0x000fc600000e0000 */
[----:B------:R0:W5:Y:S04]  /*0b40*/  @P0 LDG.E.64.CONSTANT R110, desc[UR54][R116.64+0x11b8] ;  /* 0x0011b836746e0981 */ /* 0x000168000c1e9b00 */
[----:B------:R0:W5:Y:S01]  /*0b50*/  @P0 LDG.E.64.CONSTANT R114, desc[UR54][R116.64+0x1440] ;  /* 0x0014403674720981 */ /* 0x000162000c1e9b00 */
[----:B------:R-:W-:Y:S02]  /*0b60*/  R2UR UR54, R42 ;  /* 0x000000002a3672ca */ /* 0x000fe400000e0000 */
[----:B------:R-:W-:Y:S01]  /*0b70*/  R2UR UR55, R43 ;  /* 0x000000002b3772ca */ /* 0x000fe200000e0000 */
[----:B------:R0:W4:Y:S04]  /*0b80*/  LDS.128 R36, [R6+0x45c0] ;  /* 0x0045c00006247984 */ /* 0x0001280000000c00 */
[----:B------:R0:W0:Y:S04]  /*0b90*/  LDS.64 R42, [R6+0x44a8] ;  /* 0x0044a800062a7984 */ /* 0x0000280000000a00 */
[----:B------:R0:W0:Y:S04]  /*0ba0*/  LDS.128 R32, [R6+0x44d0] ;  /* 0x0044d00006207984 */ /* 0x0000280000000c00 */
[----:B------:R0:W0:Y:S01]  /*0bb0*/  LDS.128 R28, [R6+0x4610] ;  /* 0x00461000061c7984 */ /* 0x0000220000000c00 */
[----:B-1----:R-:W-:-:S02]  /*0bc0*/  R2UR UR58, R44 ;  /* 0x000000002c3a72ca */ /* 0x002fc400000e0000 */
[----:B------:R-:W-:Y:S02]  /*0bd0*/  R2UR UR59, R45 ;  /* 0x000000002d3b72ca */ /* 0x000fe400000e0000 */
[----:B------:R-:W-:Y:S02]  /*0be0*/  R2UR UR60, R52 ;  /* 0x00000000343c72ca */ /* 0x000fe400000e0000 */
[----:B------:R-:W-:Y:S02]  /*0bf0*/  R2UR UR61, R53 ;  /* 0x00000000353d72ca */ /* 0x000fe400000e0000 */
[----:B------:R-:W-:Y:S02]  /*0c00*/  R2UR UR64, R60 ;  /* 0x000000003c4072ca */ /* 0x000fe400000e0000 */
[----:B------:R-:W-:Y:S01]  /*0c10*/  R2UR UR65, R61 ;  /* 0x000000003d4172ca */ /* 0x000fe200000e0000 */
[----:B------:R-:W-:-:S04]  /*0c20*/  IMAD R8, R8, 0xd, RZ ;  /* 0x0000000d08087824 */ /* 0x000fc800078e02ff */
[----:B------:R-:W-:Y:S01]  /*0c30*/  IMAD.MOV R8, RZ, RZ, -R8 ;  /* 0x000000ffff087224 */ /* 0x000fe200078e0a08 */
[----:B--2---:R-:W-:Y:S01]  /*0c40*/  R2UR UR56, R50 ;  /* 0x00000000323872ca */ /* 0x004fe200000e0000 */
[----:B------:R-:W-:Y:S01]  /*0c50*/  IMAD.U32 R44, RZ, RZ, UR58 ;  /* 0x0000003aff2c7e24 */ /* 0x000fe2000f8e00ff */
[----:B------:R-:W-:Y:S01]  /*0c60*/  R2UR UR57, R51 ;  /* 0x00000000333972ca */ /* 0x000fe200000e0000 */
[----:B------:R-:W-:Y:S01]  /*0c70*/  IMAD.U32 R45, RZ, RZ, UR59 ;  /* 0x0000003bff2d7e24 */ /* 0x000fe2000f8e00ff */
[----:B------:R-:W-:Y:S01]  /*0c80*/  PRMT R9, R8, 0x7710, RZ ;  /* 0x0000771008097816 */ /* 0x000fe200000000ff */
[----:B------:R-:W-:Y:S01]  /*0c90*/  IMAD.U32 R50, RZ, RZ, UR60 ;  /* 0x0000003cff327e24 */ /* 0x000fe2000f8e00ff */
[----:B---3--:R-:W-:Y:S01]  /*0ca0*/  R2UR UR58, R58 ;  /* 0x000000003a3a72ca */ /* 0x008fe200000e0000 */
        /* <DEDUP_REMOVED lines=23> */
[----:B0---4-:R-:W-:-:S13]  /*0e20*/  @P1 BRA `(.L_x_817) ;  /* 0x0000000800541947 */ /* 0x011fda0003800000 */
[----:B-----5:R-:W-:Y:S01]  /*0e30*/  DADD R60, R112, R114 ;  /* 0x00000000703c7229 */ /* 0x020fe20000000072 */
[----:B------:R-:W-:Y:S01]  /*0e40*/  MOV.SPILL R118, UR5 ;  /* 0x0000000500767c02 */ /* 0x000fe20009000f00 */
[----:B------:R-:W-:Y:S01]  /*0e50*/  DADD R82, R108, R110 ;  /* 0x000000006c527229 */ /* 0x000fe2000000006e */
[----:B------:R-:W-:Y:S01]  /*0e60*/  MOV.SPILL R119, UR4 ;  /* 0x0000000400777c02 */ /* 0x000fe20009000f00 */
[C-C-:B------:R-:W-:Y:S01]  /*0e70*/  DADD R58, R16.reuse, R106.reuse ;  /* 0x00000000103a7229 */ /* 0x140fe2000000006a */
[----:B------:R-:W-:Y:S01]  /*0e80*/  MOV.SPILL R116, UR37 ;  /* 0x0000002500747c02 */ /* 0x000fe20009000f00 */
[----:B------:R-:W-:Y:S01]  /*0e90*/  DADD R106, R16, -R106 ;  /* 0x00000000106a7229 */ /* 0x000fe2000000086a */
[----:B------:R-:W-:Y:S01]  /*0ea0*/  MOV.SPILL R117, UR36 ;  /* 0x0000002400757c02 */ /* 0x000fe20009000f00 */
        /* <DEDUP_REMOVED lines=8> */
[-C--:B------:R-:W-:Y:S01]  /*0f30*/  DFMA R84, R88, R60.reuse, RZ ;  /* 0x0000003c5854722b */ /* 0x080fe200000000ff */
        /* <DEDUP_REMOVED lines=11> */
[----:B------:R-:W-:Y:S01]  /*0ff0*/  DFMA R60, R82, R34, R66 ;  /* 0x00000022523c722b */ /* 0x000fe20000000042 */
[----:B------:R-:W-:Y:S01]  /*1000*/  R2UR UR12, R20 ;  /* 0x00000000140c72ca */ /* 0x000fe200000e0000 */
[-C--:B------:R-:W-:Y:S01]  /*1010*/  DFMA R66, R56, R82.reuse, R70 ;  /* 0x000000523842722b */ /* 0x080fe20000000046 */
[----:B------:R-:W-:Y:S01]  /*1020*/  R2UR UR13, R21 ;  /* 0x00000000150d72ca */ /* 0x000fe200000e0000 */
[----:B------:R-:W-:Y:S01]  /*1030*/  DFMA R70, R82, UR60, R72 ;  /* 0x0000003c52467c2b */ /* 0x000fe20008000048 */
[----:B------:R-:W-:Y:S01]  /*1040*/  MOV.SPILL R6, UR71 ;  /* 0x0000004700067c02 */ /* 0x000fe20009000f00 */
[----:B------:R-:W-:Y:S01]  /*1050*/  DFMA R72, R80, R82, R78 ;  /* 0x000000525048722b */ /* 0x000fe2000000004e */
[----:B------:R-:W-:Y:S01]  /*1060*/  MOV.SPILL R8, UR70 ;  /* 0x0000004600087c02 */ /* 0x000fe20009000f00 */
[----:B------:R-:W-:Y:S01]  /*1070*/  DFMA R78, R82, UR72, R84 ;  /* 0x00000048524e7c2b */ /* 0x000fe20008000054 */
[----:B------:R-:W-:Y:S01]  /*1080*/  R2UR UR70, R26 ;  /* 0x000000001a4672ca */ /* 0x000fe200000e0000 */
[----:B------:R-:W-:Y:S01]  /*1090*/  DADD R108, R108, -R110 ;  /* 0x000000006c6c7229 */ /* 0x000fe2000000086e */
[----:B------:R-:W-:Y:S01]  /*10a0*/  R2UR UR71, R27 ;  /* 0x000000001b4772ca */ /* 0x000fe200000e0000 */
[----:B------:R-:W-:-:S02]  /*10b0*/  DFMA R84, R36, R112, RZ ;  /* 0x000000702454722b */ /* 0x000fc400000000ff */
[----:B------:R-:W-:Y:S02]  /*10c0*/  DFMA R14, R40, R82, R14 ;  /* 0x00000052280e722b */ /* 0x000fe4000000000e */
[----:B------:R-:W-:Y:S02]  /*10d0*/  DFMA R82, R82, UR42, R90 ;  /* 0x0000002a52527c2b */ /* 0x000fe4000800005a */
[----:B------:R-:W-:Y:S02]  /*10e0*/  DFMA R98, R112, R46, RZ ;  /* 0x0000002e7062722b */ /* 0x000fe400000000ff */
[----:B------:R-:W-:Y:S02]  /*10f0*/  DFMA R90, R28, R112, RZ ;  /* 0x000000701c5a722b */ /* 0x000fe400000000ff */
[----:B------:R-:W-:Y:S02]  /*1100*/  DFMA R92, R112, R62, RZ ;  /* 0x0000003e705c722b */ /* 0x000fe400000000ff */
[----:B------:R-:W-:-:S02]  /*1110*/  DFMA R110, R76, R112, RZ ;  /* 0x000000704c6e722b */ /* 0x000fc400000000ff */
[----:B------:R-:W-:Y:S02]  /*1120*/  DFMA R114, R112, R86, RZ ;  /* 0x000000567072722b */ /* 0x000fe400000000ff */
[----:B------:R-:W-:Y:S02]  /*1130*/  DFMA R124, R96, R112, RZ ;  /* 0x00000070607c722b */ /* 0x000fe400000000ff */
[----:B------:R-:W-:Y:S02]  /*1140*/  DFMA R112, R108, R38, R84 ;  /* 0x000000266c70722b */ /* 0x000fe40000000054 */
[----:B------:R-:W-:Y:S02]  /*1150*/  DFMA R98, R48, R108, R98 ;  /* 0x0000006c3062722b */ /* 0x000fe40000000062 */
        /* <DEDUP_REMOVED lines=8> */
[----:B------:R-:W-:-:S02]  /*11e0*/  DFMA R66, R58, UR58, R66 ;  /* 0x0000003a3a427c2b */ /* 0x000fc40008000042 */
[----:B------:R-:W-:Y:S02]  /*11f0*/  DFMA R98, R106, UR56, R98 ;  /* 0x000000386a627c2b */ /* 0x000fe40008000062 */
[C---:B------:R-:W-:Y:S01]  /*1200*/  DFMA R70, R58.reuse, UR52, R70 ;  /* 0x000000343a467c2b */ /* 0x040fe20008000046 */
[----:B------:R-:W-:Y:S01]  /*1210*/  R2UR.FILL UR53, R122 ;  /* 0x000000007a3572ca */ /* 0x000fe200004e0000 */
[C---:B------:R-:W-:Y:S01]  /*1220*/  DFMA R72, R58.reuse, UR68, R72 ;  /* 0x000000443a487c2b */ /* 0x040fe20008000048 */
[----:B------:R-:W-:Y:S01]  /*1230*/  R2UR.FILL UR52, R123 ;  /* 0x000000007b3472ca */ /* 0x000fe200004e0000 */
[C---:B------:R-:W-:Y:S02]  /*1240*/  DFMA R78, R58.reuse, UR34, R78 ;  /* 0x000000223a4e7c2b */ /* 0x040fe4000800004e */
[----:B------:R-:W-:Y:S02]  /*1250*/  DFMA R82, R58, UR40, R82 ;  /* 0x000000283a527c2b */ /* 0x000fe40008000052 */
[----:B------:R-:W-:-:S02]  /*1260*/  DFMA R92, R68, R108, R92 ;  /* 0x0000006c445c722b */ /* 0x000fc4000000005c */
[----:B------:R-:W-:Y:S01]  /*1270*/  DFMA R84, R106, UR12, R84 ;  /* 0x0000000c6a547c2b */ /* 0x000fe20008000054 */
[----:B------:R-:W-:Y:S01]  /*1280*/  R2UR UR12, R104 ;  /* 0x00000000680c72ca */ /* 0x000fe200000e0000 */
[----:B------:R-:W-:Y:S01]  /*1290*/  DADD R58, R10, R10 ;  /* 0x000000000a3a7229 */ /* 0x000fe2000000000a */
        /* <DEDUP_REMOVED lines=53> */
[C-C-:B------:R-:W-:Y:S02]  /*15f0*/  DADD R16, R66.reuse, -R84.reuse ;  /* 0x0000000042107229 */ /* 0x140fe40000000854 */
[----:B------:R-:W-:Y:S02]  /*1600*/  DADD R66, R66, R84 ;  /* 0x0000000042427229 */ /* 0x000fe40000000054 */
[----:B------:R-:W-:Y:S01]  /*1610*/  DADD R10, R14, -R112 ;  /* 0x000000000e0a7229 */ /* 0x000fe20000000870 */
        /* <DEDUP_REMOVED lines=22> */
.L_x_817:
[----:B------:R-:W-:Y:S05]  /*1780*/  BSYNC.RECONVERGENT B0 ;  /* 0x0000000000007941 */ /* 0x000fea0003800200 */
.L_x_816:
[----:B------:R-:W-:Y:S01]  /*1790*/  BAR.SYNC.DEFER_BLOCKING 0x0 ;  /* 0x0000000000007b1d */ /* 0x000fe20000010000 */
[----:B------:R-:W-:Y:S01]  /*17a0*/  IMAD.MOV.U32 R6, RZ, RZ, 0xc ;  /* 0x0000000cff067424 */ /* 0x000fe200078e00ff */
[----:B0-----:R-:W-:-:S04]  /*17b0*/  PRMT R61, R9, 0x5410, R4 ;  /* 0x00005410093d7816 */ /* 0x001fc80000000004 */
[----:B------:R-:W-:Y:S04]  /*17c0*/  BSSY.RECONVERGENT B0, `(.L_x_818) ;  /* 0x000009c000007945 */ /* 0x000fe80003800200 */
[----:B------:R-:W-:Y:S05]  /*17d0*/  @P2 BRA `(.L_x_819) ;  /* 0x0000000800682947 */ /* 0x000fea0003800000 */
[----:B------:R-:W-:Y:S01]  /*17e0*/  LDS.64 R58, [R3+0x68] ;  /* 0x00006800033a7984 */ /* 0x000fe20000000a00 */
[----:B------:R-:W-:Y:S02]  /*17f0*/  MOV.SPILL R118, UR71 ;  /* 0x0000004700767c02 */ /* 0x000fe40009000f00 */
[----:B------:R-:W-:Y:S01]  /*1800*/  MOV.SPILL R121, UR70 ;  /* 0x0000004600797c02 */ /* 0x000fe20009000f00 */
[----:B-----5:R-:W0:Y:S01]  /*1810*/  LDS.64 R14, [R3+0x2d8] ;  /* 0x0002d800030e7984 */ /* 0x020e220000000a00 */
[----:B------:R-:W-:Y:S02]  /*1820*/  R2UR UR70, R22 ;  /* 0x00000000164672ca */ /* 0x000fe400000e0000 */
[----:B------:R-:W-:Y:S01]  /*1830*/  R2UR UR71, R23 ;  /* 0x00000000174772ca */ /* 0x000fe200000e0000 */
[----:B------:R-:W-:Y:S01]  /*1840*/  LDS.64 R10, [R3] ;  /* 0x00000000030a7984 */ /* 0x000fe20000000a00 */
        /* <DEDUP_REMOVED lines=20> */
[----:B------:R-:W0:Y:S04]  /*1990*/  LDS.64 R12, [R3+0x138] ;  /* 0x00013800030c7984 */ /* 0x000e280000000a00 */
[----:B------:R-:W1:Y:S01]  /*19a0*/  LDS.64 R10, [R3+0x1a0] ;  /* 0x0001a000030a7984 */ /* 0x000e620000000a00 */
[----:B------:R-:W-:-:S02]  /*19b0*/  DFMA R84, R32, R16, RZ ;  /* 0x000000102054722b */ /* 0x000fc400000000ff */
[----:B------:R-:W-:Y:S02]  /*19c0*/  DFMA R98, R64, R16, RZ ;  /* 0x000000104062722b */ /* 0x000fe400000000ff */
[----:B------:R-:W-:Y:S02]  /*19d0*/  DFMA R110, R36, R66, RZ ;  /* 0x00000042246e722b */ /* 0x000fe400000000ff */
[----:B------:R-:W-:Y:S02]  /*19e0*/  DFMA R82, R42, R16, RZ ;  /* 0x000000102a52722b */ /* 0x000fe400000000ff */
[C---:B------:R-:W-:Y:S02]  /*19f0*/  DFMA R92, R16.reuse, R54, RZ ;  /* 0x00000036105c722b */ /* 0x040fe400000000ff */
[----:B------:R-:W-:Y:S02]  /*1a00*/  DFMA R116, R16, R74, RZ ;  /* 0x0000004a1074722b */ /* 0x000fe400000000ff */
[----:B------:R-:W-:-:S02]  /*1a10*/  DFMA R90, R88, R16, RZ ;  /* 0x00000010585a722b */ /* 0x000fc400000000ff */
[----:B------:R-:W-:Y:S02]  /*1a20*/  DFMA R16, R16, R94, RZ ;  /* 0x0000005e1010722b */ /* 0x000fe400000000ff */
[----:B------:R-:W-:Y:S02]  /*1a30*/  DFMA R84, R106, R34, R84 ;  /* 0x000000226a54722b */ /* 0x000fe40000000054 */
[----:B--2---:R-:W-:Y:S02]  /*1a40*/  DADD R108, R72, R78 ;  /* 0x00000000486c7229 */ /* 0x004fe4000000004e */
[----:B------:R-:W-:Y:S02]  /*1a50*/  DFMA R112, R66, R46, RZ ;  /* 0x0000002e4270722b */ /* 0x000fe400000000ff */
[----:B------:R-:W-:Y:S02]  /*1a60*/  DFMA R98, R106, UR60, R98 ;  /* 0x0000003c6a627c2b */ /* 0x000fe40008000062 */
[----:B------:R-:W-:-:S02]  /*1a70*/  DFMA R110, R58, R38, R110 ;  /* 0x000000263a6e722b */ /* 0x000fc4000000006e */
[----:B------:R-:W-:Y:S02]  /*1a80*/  DADD R72, R72, -R78 ;  /* 0x0000000048487229 */ /* 0x000fe4000000084e */
[-C--:B------:R-:W-:Y:S02]  /*1a90*/  DFMA R82, R40, R106.reuse, R82 ;  /* 0x0000006a2852722b */ /* 0x080fe40000000052 */
[-C--:B------:R-:W-:Y:S02]  /*1aa0*/  DFMA R92, R56, R106.reuse, R92 ;  /* 0x0000006a385c722b */ /* 0x080fe4000000005c */
[----:B------:R-:W-:Y:S02]  /*1ab0*/  DFMA R116, R80, R106, R116 ;  /* 0x0000006a5074722b */ /* 0x000fe40000000074 */
[C---:B------:R-:W-:Y:S02]  /*1ac0*/  DFMA R90, R106.reuse, UR72, R90 ;  /* 0x000000486a5a7c2b */ /* 0x040fe4000800005a */
[----:B------:R-:W-:-:S02]  /*1ad0*/  DFMA R106, R106, UR42, R16 ;  /* 0x0000002a6a6a7c2b */ /* 0x000fc40008000010 */
[----:B------:R-:W-:Y:S02]  /*1ae0*/  DFMA R114, R28, R66, RZ ;  /* 0x000000421c72722b */ /* 0x000fe400000000ff */
        /* <DEDUP_REMOVED lines=14> */
[----:B------:R-:W-:Y:S02]  /*1bd0*/  DFMA R106, R108, UR40, R106 ;  /* 0x000000286c6a7c2b */ /* 0x000fe4000800006a */
[----:B------:R-:W-:Y:S02]  /*1be0*/  DFMA R70, R66, R62, RZ ;  /* 0x0000003e4246722b */ /* 0x000fe400000000ff */
[----:B------:R-:W-:Y:S02]  /*1bf0*/  DFMA R114, R58, R30, R114 ;  /* 0x0000001e3a72722b */ /* 0x000fe40000000072 */
[----:B0-----:R-:W-:Y:S02]  /*1c00*/  DADD R108, R12, R14 ;  /* 0x000000000c6c7229 */ /* 0x001fe4000000000e */
[----:B------:R-:W-:Y:S02]  /*1c10*/  DFMA R16, R76, R66, RZ ;  /* 0x000000424c10722b */ /* 0x000fe400000000ff */
[----:B------:R-:W-:-:S02]  /*1c20*/  DFMA R124, R66, R86, RZ ;  /* 0x00000056427c722b */ /* 0x000fc400000000ff */
[----:B------:R-:W-:Y:S02]  /*1c30*/  DFMA R112, R72, UR56, R112 ;  /* 0x0000003848707c2b */ /* 0x000fe40008000070 */
[----:B------:R-:W-:Y:S02]  /*1c40*/  DADD R12, R12, -R14 ;  /* 0x000000000c0c7229 */ /* 0x000fe4000000080e */
[----:B------:R-:W-:Y:S02]  /*1c50*/  DFMA R126, R96, R66, RZ ;  /* 0x00000042607e722b */ /* 0x000fe400000000ff */
[----:B------:R-:W-:Y:S02]  /*1c60*/  DFMA R70, R68, R58, R70 ;  /* 0x0000003a4446722b */ /* 0x000fe40000000046 */
[----:B------:R-:W-:Y:S01]  /*1c70*/  DFMA R114, R72, UR12, R114 ;  /* 0x0000000c48727c2b */ /* 0x000fe20008000072 */
[----:B------:R-:W-:Y:S01]  /*1c80*/  R2UR UR12, R104 ;  /* 0x00000000680c72ca */ /* 0x000fe200000e0000 */
[----:B-1----:R-:W-:Y:S01]  /*1c90*/  DADD R14, R10, R10 ;  /* 0x000000000a0e7229 */ /* 0x002fe2000000000a */
[----:B------:R-:W-:Y:S01]  /*1ca0*/  R2UR UR13, R105 ;  /* 0x00000000690d72ca */ /* 0x000fe200000e0000 */
[----:B------:R-:W-:Y:S01]  /*1cb0*/  DFMA R78, R108, UR70, R78 ;  /* 0x000000466c4e7c2b */ /* 0x000fe2000800004e */
[----:B------:R-:W-:Y:S01]  /*1cc0*/  R2UR UR70, R44 ;  /* 0x000000002c4672ca */ /* 0x000fe200000e0000 */
[C---:B------:R-:W-:Y:S01]  /*1cd0*/  DFMA R66, R58.reuse, UR66, R16 ;  /* 0x000000423a427c2b */ /* 0x040fe20008000010 */
[----:B------:R-:W-:Y:S01]  /*1ce0*/  R2UR UR71, R45 ;  /* 0x000000002d4772ca */ /* 0x000fe200000e0000 */
[----:B------:R-:W-:-:S02]  /*1cf0*/  DFMA R16, R58, UR30, R124 ;  /* 0x0000001e3a107c2b */ /* 0x000fc4000800007c */
        /* <DEDUP_REMOVED lines=8> */
[----:B------:R-:W-:Y:S02]  /*1d80*/  DADD R10, R10, -R10 ;  /* 0x000000000a0a7229 */ /* 0x000fe4000000080a */
[----:B------:R-:W-:-:S02]  /*1d90*/  DFMA R70, R72, UR62, R70 ;  /* 0x0000003e48467c2b */ /* 0x000fc40008000046 */
[----:B------:R-:W-:Y:S02]  /*1da0*/  DFMA R84, R108, UR14, R84 ;  /* 0x0000000e6c547c2b */ /* 0x000fe40008000054 */
[----:B------:R-:W-:Y:S02]  /*1db0*/  DMUL R14, R14, 0.5 ;  /* 0x3fe000000e0e7828 */ /* 0x000fe40000000000 */
[----:B------:R-:W-:Y:S02]  /*1dc0*/  DFMA R114, R12, UR10, R114 ;  /* 0x0000000a0c727c2b */ /* 0x000fe40008000072 */
[C---:B------:R-:W-:Y:S02]  /*1dd0*/  DFMA R58, R72.reuse, UR46, R58 ;  /* 0x0000002e483a7c2b */ /* 0x040fe4000800003a */
[C---:B------:R-:W-:Y:S02]  /*1de0*/  DFMA R66, R72.reuse, UR22, R66 ;  /* 0x0000001648427c2b */ /* 0x040fe40008000042 */
        /* <DEDUP_REMOVED lines=57> */
.L_x_819:
[----:B------:R-:W-:Y:S05]  /*2180*/  BSYNC.RECONVERGENT B0 ;  /* 0x0000000000007941 */ /* 0x000fea0003800200 */
.L_x_818:
[----:B0----5:R-:W0:Y:S01]  /*2190*/  LDC.64 R14, c[0x0][0x388] ;  /* 0x0000e200ff0e7b82 */ /* 0x021e220000000a00 */
[----:B------:R-:W-:Y:S01]  /*21a0*/  MOV.SPILL R150, UR5 ;  /* 0x0000000500967c02 */ /* 0x000fe20009000f00 */
[----:B------:R-:W-:Y:S01]  /*21b0*/  UMOV UR5, 0xa90d ;  /* 0x0000a90d00057882 */ /* 0x000fe20000000000 */
[----:B------:R-:W-:Y:S01]  /*21c0*/  MOV.SPILL R151, UR4 ;  /* 0x0000000400977c02 */ /* 0x000fe20009000f00 */
[----:B------:R-:W-:Y:S02]  /*21d0*/  IDP.2A.LO.U16.U8 R6, R61, UR5, R6 ;  /* 0x000000053d067c26 */ /* 0x000fe40008001006 */
[----:B------:R-:W1:Y:S02]  /*21e0*/  LDCU.64 UR4, c[0x0][0x358] ;  /* 0x00006b00ff0477ac */ /* 0x000e640008000a00 */
        /* <DEDUP_REMOVED lines=27> */
[----:B------:R-:W0:Y:S01]  /*23a0*/  LDS.64 R60, [R4+0x20] ;  /* 0x00002000043c7984 */ /* 0x000e220000000a00 */
[----:B-1----:R-:W-:-:S02]  /*23b0*/  DADD R8, R16, R6 ;  /* 0x0000000010087229 */ /* 0x002fc40000000006 */
[C-C-:B0-----:R-:W-:Y:S02]  /*23c0*/  DADD R120, R10.reuse, -R12.reuse ;  /* 0x000000000a787229 */ /* 0x141fe4000000080c */
        /* <DEDUP_REMOVED lines=31> */
[-C--:B------:R-:W-:Y:S01]  /*25c0*/  DFMA R124, R40, R12.reuse, R124 ;  /* 0x0000000c287c722b */ /* 0x080fe2000000007c */
[----:B------:R-:W-:Y:S01]  /*25d0*/  MOV.SPILL R150, UR43 ;  /* 0x0000002b00967c02 */ /* 0x000fe20009000f00 */
[----:B------:R-:W-:Y:S01]  /*25e0*/  DFMA R128, R56, R12, R128 ;  /* 0x0000000c3880722b */ /* 0x000fe20000000080 */
[----:B------:R-:W-:Y:S01]  /*25f0*/  MOV.SPILL R151, UR42 ;  /* 0x0000002a00977c02 */ /* 0x000fe20009000f00 */
[----:B------:R-:W-:Y:S01]  /*2600*/  DFMA R142, R16, R46, RZ ;  /* 0x0000002e108e722b */ /* 0x000fe200000000ff */
[----:B------:R-:W-:Y:S01]  /*2610*/  R2UR UR42, R22 ;  /* 0x00000000162a72ca */ /* 0x000fe200000e0000 */
[----:B------:R-:W-:Y:S01]  /*2620*/  DFMA R144, R28, R16, RZ ;  /* 0x000000101c90722b */ /* 0x000fe200000000ff */
[----:B------:R-:W-:Y:S01]  /*2630*/  R2UR UR43, R23 ;  /* 0x00000000172b72ca */ /* 0x000fe200000e0000 */
[----:B------:R-:W-:Y:S02]  /*2640*/  DFMA R146, R16, R62, RZ ;  /* 0x0000003e1092722b */ /* 0x000fe400000000ff */
[----:B------:R-:W-:-:S02]  /*2650*/  DFMA R116, R76, R16, RZ ;  /* 0x000000104c74722b */ /* 0x000fc400000000ff */
[----:B------:R-:W-:Y:S02]  /*2660*/  DFMA R118, R16, R86, RZ ;  /* 0x000000561076722b */ /* 0x000fe400000000ff */
        /* <DEDUP_REMOVED lines=12> */
[----:B------:R-:W-:Y:S02]  /*2730*/  DFMA R118, R120, UR30, R118 ;  /* 0x0000001e78767c2b */ /* 0x000fe40008000076 */
[----:B------:R-:W-:-:S02]  /*2740*/  DFMA R124, R138, UR54, R124 ;  /* 0x000000368a7c7c2b */ /* 0x000fc4000800007c */
[C---:B------:R-:W-:Y:S02]  /*2750*/  DFMA R128, R138.reuse, UR58, R128 ;  /* 0x0000003a8a807c2b */ /* 0x040fe40008000080 */
[----:B------:R-:W-:Y:S02]  /*2760*/  DFMA R136, R138, UR40, R136 ;  /* 0x000000288a887c2b */ /* 0x000fe40008000088 */
[----:B------:R-:W-:Y:S02]  /*2770*/  DFMA R120, R120, UR76, R16 ;  /* 0x0000004c78787c2b */ /* 0x000fe40008000010 */
[C-C-:B------:R-:W-:Y:S01]  /*2780*/  DADD R138, R90.reuse, R98.reuse ;  /* 0x000000005a8a7229 */ /* 0x140fe20000000062 */
[----:B------:R-:W-:Y:S01]  /*2790*/  MOV.SPILL R16, UR77 ;  /* 0x0000004d00107c02 */ /* 0x000fe20009000f00 */
[----:B------:R-:W-:Y:S01]  /*27a0*/  DADD R98, R90, -R98 ;  /* 0x000000005a627229 */ /* 0x000fe20000000862 */
[----:B------:R-:W-:Y:S01]  /*27b0*/  MOV.SPILL R17, UR76 ;  /* 0x0000004c00117c02 */ /* 0x000fe20009000f00 */
[----:B------:R-:W-:Y:S01]  /*27c0*/  DFMA R140, R122, UR68, R140 ;  /* 0x000000447a8c7c2b */ /* 0x000fe2000800008c */
[----:B------:R-:W-:Y:S01]  /*27d0*/  MOV.SPILL R12, UR67 ;  /* 0x00000043000c7c02 */ /* 0x000fe20009000f00 */
[----:B------:R-:W-:Y:S01]  /*27e0*/  DADD R90, R60, R60 ;  /* 0x000000003c5a7229 */ /* 0x000fe2000000003c */
[----:B------:R-:W-:-:S02]  /*27f0*/  MOV.SPILL R13, UR66 ;  /* 0x00000042000d7c02 */ /* 0x000fc40009000f00 */
[----:B------:R-:W-:Y:S02]  /*2800*/  R2UR UR76, R102 ;  /* 0x00000000664c72ca */ /* 0x000fe400000e0000 */
[----:B------:R-:W-:Y:S02]  /*2810*/  R2UR UR77, R103 ;  /* 0x00000000674d72ca */ /* 0x000fe400000e0000 */
[----:B------:R-:W-:Y:S02]  /*2820*/  R2UR UR66, R20 ;  /* 0x00000000144272ca */ /* 0x000fe400000e0000 */
[----:B------:R-:W-:Y:S02]  /*2830*/  R2UR UR67, R21 ;  /* 0x00000000154372ca */ /* 0x000fe400000e0000 */
[----:B------:R-:W-:Y:S02]  /*2840*/  MOV.SPILL R152, UR43 ;  /* 0x0000002b00987c02 */ /* 0x000fe40009000f00 */
[----:B------:R-:W-:-:S02]  /*2850*/  MOV.SPILL R153, UR42 ;  /* 0x0000002a00997c02 */ /* 0x000fc40009000f00 */
        /* <DEDUP_REMOVED lines=17> */
[----:B------:R-:W-:Y:S02]  /*2970*/  R2UR UR73, R105 ;  /* 0x00000000694972ca */ /* 0x000fe400000e0000 */
[----:B------:R-:W-:Y:S02]  /*2980*/  R2UR UR30, R100 ;  /* 0x00000000641e72ca */ /* 0x000fe400000e0000 */
[----:B------:R-:W-:Y:S01]  /*2990*/  R2UR UR31, R101 ;  /* 0x00000000651f72ca */ /* 0x000fe200000e0000 */
[----:B------:R-:W-:-:S02]  /*29a0*/  DFMA R126, R138, UR14, R126 ;  /* 0x0000000e8a7e7c2b */ /* 0x000fc4000800007e */
[----:B------:R-:W-:Y:S02]  /*29b0*/  DFMA R142, R98, UR76, R142 ;  /* 0x0000004c628e7c2b */ /* 0x000fe4000800008e */
[C---:B------:R-:W-:Y:S02]  /*29c0*/  DFMA R144, R122.reuse, UR66, R144 ;  /* 0x000000427a907c2b */ /* 0x040fe40008000090 */
[C---:B------:R-:W-:Y:S02]  /*29d0*/  DFMA R146, R122.reuse, UR62, R146 ;  /* 0x0000003e7a927c2b */ /* 0x040fe40008000092 */
[C---:B------:R-:W-:Y:S02]  /*29e0*/  DFMA R118, R122.reuse, UR28, R118 ;  /* 0x0000001c7a767c2b */ /* 0x040fe40008000076 */
[----:B------:R-:W-:Y:S01]  /*29f0*/  DFMA R120, R122, UR46, R120 ;  /* 0x0000002e7a787c2b */ /* 0x000fe20008000078 */
[----:B------:R-:W-:Y:S01]  /*2a00*/  MOV.SPILL R9, UR61 ;  /* 0x0000003d00097c02 */ /* 0x000fe20009000f00 */
[----:B------:R-:W-:Y:S01]  /*2a10*/  DFMA R132, R138, UR26, R132 ;  /* 0x0000001a8a847c2b */ /* 0x000fe20008000084 */
[----:B------:R-:W-:Y:S01]  /*2a20*/  MOV.SPILL R11, UR60 ;  /* 0x0000003c000b7c02 */ /* 0x000fe20009000f00 */
        /* <DEDUP_REMOVED lines=17> */
[----:B------:R-:W-:Y:S02]  /*2b40*/  DADD R98, R124, R140 ;  /* 0x000000007c627229 */ /* 0x000fe4000000008c */
[----:B------:R-:W-:Y:S02]  /*2b50*/  DADD R122, R126, -R142 ;  /* 0x000000007e7a7229 */ /* 0x000fe4000000088e */
[C---:B------:R-:W-:Y:S02]  /*2b60*/  DFMA R128, R90.reuse, UR8, R128 ;  /* 0x000000085a807c2b */ /* 0x040fe40008000080 */
[----:B------:R-:W-:Y:S02]  /*2b70*/  DFMA R134, R90, UR74, R134 ;  /* 0x0000004a5a867c2b */ /* 0x000fe40008000086 */
[C---:B------:R-:W-:Y:S02]  /*2b80*/  DFMA R120, R60.reuse, UR52, R120 ;  /* 0x000000343c787c2b */ /* 0x040fe40008000078 */
[----:B------:R-:W-:-:S02]  /*2b90*/  DFMA R118, R60, UR36, R118 ;  /* 0x000000243c767c2b */ /* 0x000fc40008000076 */
[C---:B------:R-:W-:Y:S02]  /*2ba0*/  DFMA R144, R60.reuse, UR60, R144 ;  /* 0x0000003c3c907c2b */ /* 0x040fe40008000090 */
[----:B------:R-:W-:Y:S02]  /*2bb0*/  DFMA R146, R60, UR4, R146 ;  /* 0x000000043c927c2b */ /* 0x000fe40008000092 */
[----:B------:R-:W-:Y:S02]  /*2bc0*/  DADD R142, R126, R142 ;  /* 0x000000007e8e7229 */ /* 0x000fe4000000008e */
[----:B------:R-:W-:Y:S02]  /*2bd0*/  DFMA R136, R90, UR48, R136 ;  /* 0x000000305a887c2b */ /* 0x000fe40008000088 */
[----:B------:R-:W-:Y:S02]  /*2be0*/  DADD R60, R132, -R116 ;  /* 0x00000000843c7229 */ /* 0x000fe40000000874 */
[----:B------:R-:W-:-:S02]  /*2bf0*/  DFMA R130, R90, UR64, R130 ;  /* 0x000000405a827c2b */ /* 0x000fc40008000082 */
[----:B------:R-:W-:Y:S02]  /*2c00*/  DADD R124, R124, -R140 ;  /* 0x000000007c7c7229 */ /* 0x000fe4000000088c */
[----:B--2---:R-:W-:Y:S02]  /*2c10*/  DMUL R58, R58, R98 ;  /* 0x000000623a3a7228 */ /* 0x004fe40000000000 */
[----:B------:R-:W-:Y:S02]  /*2c20*/  DADD R90, R134, -R118 ;  /* 0x00000000865a7229 */ /* 0x000fe40000000876 */
[----:B------:R-:W-:Y:S02]  /*2c30*/  DADD R126, R128, -R144 ;  /* 0x00000000807e7229 */ /* 0x000fe40000000890 */
[----:B---3--:R-:W-:Y:S02]  /*2c40*/  DMUL R70, R70, R142 ;  /* 0x0000008e46467228 */ /* 0x008fe40000000000 */
[----:B------:R-:W-:-:S02]  /*2c50*/  DADD R120, R136, R120 ;  /* 0x0000000088787229 */ /* 0x000fc40000000078 */
[----:B------:R-:W-:Y:S02]  /*2c60*/  DADD R116, R132, R116 ;  /* 0x0000000084747229 */ /* 0x000fe40000000074 */
[----:B------:R-:W-:Y:S02]  /*2c70*/  DADD R118, R134, R118 ;  /* 0x0000000086767229 */ /* 0x000fe40000000076 */
[----:B------:R-:W-:Y:S02]  /*2c80*/  DADD R144, R128, R144 ;  /* 0x0000000080907229 */ /* 0x000fe40000000090 */
[----:B----4-:R-:W-:Y:S02]  /*2c90*/  DMUL R60, R72, R60 ;  /* 0x0000003c483c7228 */ /* 0x010fe40000000000 */
[----:B------:R-:W-:Y:S02]  /*2ca0*/  DADD R128, R130, R146 ;  /* 0x0000000082807229 */ /* 0x000fe40000000092 */
[----:B------:R-:W-:-:S02]  /*2cb0*/  DFMA R72, R112, R124, R58 ;  /* 0x0000007c7048722b */ /* 0x000fc4000000003a */
[----:B------:R-:W-:Y:S02]  /*2cc0*/  DFMA R112, R112, -R124, R58 ;  /* 0x8000007c7070722b */ /* 0x000fe4000000003a */
[----:B------:R-:W-:Y:S02]  /*2cd0*/  DFMA R98, R78, R122, R70 ;  /* 0x0000007a4e62722b */ /* 0x000fe40000000046 */
[----:B------:R-:W-:Y:S02]  /*2ce0*/  DMUL R90, R106, R90 ;  /* 0x0000005a6a5a7228 */ /* 0x000fe40000000000 */
[----:B------:R-:W-:Y:S02]  /*2cf0*/  DMUL R66, R66, R116 ;  /* 0x0000007442427228 */ /* 0x000fe40000000000 */
[----:B------:R-:W-:Y:S02]  /*2d00*/  DMUL R110, R110, R118 ;  /* 0x000000766e6e7228 */ /* 0x000fe40000000000 */
[----:B------:R-:W-:-:S02]  /*2d10*/  DMUL R114, R114, R120 ;  /* 0x0000007872727228 */ /* 0x000fc40000000000 */
[----:B------:R-:W-:Y:S02]  /*2d20*/  DFMA R122, R78, -R122, R70 ;  /* 0x8000007a4e7a722b */ /* 0x000fe40000000046 */
[----:B------:R-:W-:Y:S02]  /*2d30*/  DMUL R82, R82, R128 ;  /* 0x0000008052527228 */ /* 0x000fe40000000000 */
[-C--:B------:R-:W-:Y:S02]  /*2d40*/  DFMA R118, R42, R72.reuse, RZ ;  /* 0x000000482a76722b */ /* 0x080fe400000000ff */
[----:B------:R-:W-:Y:S02]  /*2d50*/  DFMA R106, R40, R72, RZ ;  /* 0x00000048286a722b */ /* 0x000fe400000000ff */
[C---:B------:R-:W-:Y:S02]  /*2d60*/  DFMA R78, R72.reuse, UR54, RZ ;  /* 0x00000036484e7c2b */ /* 0x040fe400080000ff */
[----:B------:R-:W-:-:S02]  /*2d70*/  DFMA R116, R72, UR34, RZ ;  /* 0x0000002248747c2b */ /* 0x000fc400080000ff */
[----:B------:R-:W-:Y:S02]  /*2d80*/  DFMA R120, R72, UR16, RZ ;  /* 0x0000001048787c2b */ /* 0x000fe400080000ff */
[----:B------:R-:W-:Y:S02]  /*2d90*/  DFMA R128, R36, R112, RZ ;  /* 0x000000702480722b */ /* 0x000fe400000000ff */
[C---:B------:R-:W-:Y:S02]  /*2da0*/  DFMA R124, R112.reuse, R38, RZ ;  /* 0x00000026707c722b */ /* 0x040fe400000000ff */
[C---:B------:R-:W-:Y:S02]  /*2db0*/  DFMA R72, R112.reuse, UR68, RZ ;  /* 0x0000004470487c2b */ /* 0x040fe400080000ff */
[C---:B------:R-:W-:Y:S02]  /*2dc0*/  DFMA R132, R112.reuse, UR18, RZ ;  /* 0x0000001270847c2b */ /* 0x040fe400080000ff */
[----:B------:R-:W-:Y:S01]  /*2dd0*/  DFMA R112, R112, UR42, RZ ;  /* 0x0000002a70707c2b */ /* 0x000fe200080000ff */
[----:B------:R-:W-:-:S02]  /*2de0*/  R2UR.FILL UR43, R152 ;  /* 0x00000000982b72ca */ /* 0x000fc400004e0000 */
[----:B------:R-:W-:Y:S01]  /*2df0*/  R2UR.FILL UR42, R153 ;  /* 0x00000000992a72ca */ /* 0x000fe200004e0000 */
[----:B------:R-:W-:Y:S02]  /*2e00*/  DMUL R84, R84, R144 ;  /* 0x0000009054547228 */ /* 0x000fe40000000000 */
[----:B------:R-:W-:Y:S02]  /*2e10*/  DFMA R118, R32, R98, R118 ;  /* 0x000000622076722b */ /* 0x000fe40000000076 */
[C---:B------:R-:W-:Y:S02]  /*2e20*/  DFMA R106, R98.reuse, R34, R106 ;  /* 0x00000022626a722b */ /* 0x040fe4000000006a */
[C---:B------:R-:W-:Y:S02]  /*2e30*/  DFMA R116, R98.reuse, UR14, R116 ;  /* 0x0000000e62747c2b */ /* 0x040fe40008000074 */
[----:B------:R-:W-:Y:S01]  /*2e40*/  DFMA R120, R98, UR58, R120 ;  /* 0x0000003a62787c2b */ /* 0x000fe20008000078 */
[----:B------:R-:W-:Y:S01]  /*2e50*/  R2UR.FILL UR59, R148 ;  /* 0x00000000943b72ca */ /* 0x000fe200004e0000 */
[----:B------:R-:W-:Y:S01]  /*2e60*/  DFMA R112, R122, UR12, R112 ;  /* 0x0000000c7a707c2b */ /* 0x000fe20008000070 */
[----:B------:R-:W-:Y:S01]  /*2e70*/  R2UR.FILL UR58, R149 ;  /* 0x00000000953a72ca */ /* 0x000fe200004e0000 */
[----:B------:R-:W-:-:S02]  /*2e80*/  DFMA R78, R98, UR42, R78 ;  /* 0x0000002a624e7c2b */ /* 0x000fc4000800004e */
[CCC-:B------:R-:W-:Y:S02]  /*2e90*/  DFMA R98, R108.reuse, R126.reuse, R84.reuse ;  /* 0x0000007e6c62722b */ /* 0x1c0fe40000000054 */
[----:B------:R-:W-:Y:S02]  /*2ea0*/  DFMA R108, R108, -R126, R84 ;  /* 0x8000007e6c6c722b */ /* 0x000fe40000000054 */
[----:B------:R-:W-:Y:S02]  /*2eb0*/  DADD R130, R130, -R146 ;  /* 0x0000000082827229 */ /* 0x000fe40000000892 */
[C---:B------:R-:W-:Y:S01]  /*2ec0*/  DFMA R132, R122.reuse, UR76, R132 ;  /* 0x0000004c7a847c2b */ /* 0x040fe20008000084 */
[----:B------:R-:W-:Y:S01]  /*2ed0*/  R2UR.FILL UR43, R150 ;  /* 0x00000000962b72ca */ /* 0x000fe200004e0000 */
[----:B------:R-:W-:Y:S01]  /*2ee0*/  DFMA R128, R122, R46, R128 ;  /* 0x0000002e7a80722b */ /* 0x000fe20000000080 */
[----:B------:R-:W-:Y:S01]  /*2ef0*/  R2UR.FILL UR42, R151 ;  /* 0x00000000972a72ca */ /* 0x000fe200004e0000 */
[----:B------:R-:W-:-:S02]  /*2f00*/  DFMA R124, R48, R122, R124 ;  /* 0x0000007a307c722b */ /* 0x000fc4000000007c */
[----:B------:R-:W-:Y:S02]  /*2f10*/  DFMA R72, R122, UR56, R72 ;  /* 0x000000387a487c2b */ /* 0x000fe40008000048 */
[----:B------:R-:W-:Y:S01]  /*2f20*/  DFMA R112, R108, UR60, R112 ;  /* 0x0000003c6c707c2b */ /* 0x000fe20008000070 */
[----:B------:R-:W-:Y:S01]  /*2f30*/  R2UR.FILL UR61, R9 ;  /* 0x00000000093d72ca */ /* 0x000fe200004e0000 */
[C---:B------:R-:W-:Y:S01]  /*2f40*/  DFMA R116, R98.reuse, UR30, R116 ;  /* 0x0000001e62747c2b */ /* 0x040fe20008000074 */
[----:B------:R-:W-:Y:S01]  /*2f50*/  R2UR.FILL UR60, R11 ;  /* 0x000000000b3c72ca */ /* 0x000fe200004e0000 */
[----:B------:R-:W-:Y:S01]  /*2f60*/  DFMA R78, R98, UR58, R78 ;  /* 0x0000003a624e7c2b */ /* 0x000fe2000800004e */
[----:B------:R-:W-:Y:S02]  /*2f70*/  R2UR.FILL UR31, R14 ;  /* 0x000000000e1f72ca */ /* 0x000fe400004e0000 */
[----:B------:R-:W-:Y:S01]  /*2f80*/  R2UR.FILL UR30, R15 ;  /* 0x000000000f1e72ca */ /* 0x000fe200004e0000 */
[----:B------:R-:W-:-:S02]  /*2f90*/  DFMA R14, R92, R130, R82 ;  /* 0x000000825c0e722b */ /* 0x000fc40000000052 */
[----:B------:R-:W-:Y:S02]  /*2fa0*/  DFMA R132, R108, UR10, R132 ;  /* 0x0000000a6c847c2b */ /* 0x000fe40008000084 */
[----:B------:R-:W-:Y:S02]  /*2fb0*/  DFMA R92, R92, -R130, R82 ;  /* 0x800000825c5c722b */ /* 0x000fe40000000052 */
[----:B------:R-:W-:Y:S02]  /*2fc0*/  DFMA R118, R98, R54, R118 ;  /* 0x000000366276722b */ /* 0x000fe40000000076 */
[----:B------:R-:W-:Y:S02]  /*2fd0*/  DFMA R106, R56, R98, R106 ;  /* 0x00000062386a722b */ /* 0x000fe4000000006a */
[----:B------:R-:W-:Y:S02]  /*2fe0*/  DFMA R120, R98, UR8, R120 ;  /* 0x0000000862787c2b */ /* 0x000fe40008000078 */
[----:B------:R-:W-:-:S02]  /*2ff0*/  DFMA R128, R28, R108, R128 ;  /* 0x0000006c1c80722b */ /* 0x000fc40000000080 */
[C---:B------:R-:W-:Y:S02]  /*3000*/  DFMA R124, R108.reuse, R30, R124 ;  /* 0x0000001e6c7c722b */ /* 0x040fe4000000007c */
        /* <DEDUP_REMOVED lines=9> */
[----:B------:R-:W-:Y:S01]  /*30a0*/  DFMA R118, R64, R14, R118 ;  /* 0x0000000e4076722b */ /* 0x000fe20000000076 */
[----:B------:R-:W-:Y:S01]  /*30b0*/  R2UR.FILL UR72, R7 ;  /* 0x00000000074872ca */ /* 0x000fe200004e0000 */
[----:B------:R-:W-:-:S02]  /*30c0*/  DFMA R106, R14, UR60, R106 ;  /* 0x0000003c0e6a7c2b */ /* 0x000fc4000800006a */
[C---:B------:R-:W-:Y:S02]  /*30d0*/  DFMA R116, R14.reuse, UR6, R116 ;  /* 0x000000060e747c2b */ /* 0x040fe40008000074 */
[----:B------:R-:W-:Y:S02]  /*30e0*/  DFMA R120, R14, UR64, R120 ;  /* 0x000000400e787c2b */ /* 0x000fe40008000078 */
[----:B------:R-:W-:Y:S02]  /*30f0*/  DADD R8, R60, R66 ;  /* 0x000000003c087229 */ /* 0x000fe40000000042 */
[----:B------:R-:W-:Y:S02]  /*3100*/  DFMA R128, R92, R62, R128 ;  /* 0x0000003e5c80722b */ /* 0x000fe40000000080 */
[----:B------:R-:W-:Y:S02]  /*3110*/  DFMA R124, R68, R92, R124 ;  /* 0x0000005c447c722b */ /* 0x000fe4000000007c */
[----:B------:R-:W-:-:S02]  /*3120*/  DFMA R72, R92, UR62, R72 ;  /* 0x0000003e5c487c2b */ /* 0x000fc40008000048 */
[----:B------:R-:W-:Y:S02]  /*3130*/  DFMA R112, R92, UR4, R112 ;  /* 0x000000045c707c2b */ /* 0x000fe40008000070 */
[----:B------:R-:W-:Y:S01]  /*3140*/  DADD R6, -R60, R66 ;  /* 0x000000003c067229 */ /* 0x000fe20000000142 */
[----:B------:R-:W-:Y:S02]  /*3150*/  R2UR.FILL UR35, R156 ;  /* 0x000000009c2372ca */ /* 0x000fe400004e0000 */
[----:B------:R-:W-:Y:S01]  /*3160*/  R2UR.FILL UR34, R157 ;  /* 0x000000009d2272ca */ /* 0x000fe200004e0000 */
[----:B------:R-:W-:Y:S01]  /*3170*/  DFMA R118, R8, R74, R118 ;  /* 0x0000004a0876722b */ /* 0x000fe20000000076 */
[----:B------:R-:W-:Y:S01]  /*3180*/  R2UR.FILL UR42, R10 ;  /* 0x000000000a2a72ca */ /* 0x000fe200004e0000 */
[----:B------:R-:W-:Y:S02]  /*3190*/  DFMA R106, R80, R8, R106 ;  /* 0x00000008506a722b */ /* 0x000fe4000000006a */
[----:B------:R-:W-:-:S02]  /*31a0*/  DFMA R78, R8, UR68, R78 ;  /* 0x00000044084e7c2b */ /* 0x000fc4000800004e */
[C---:B------:R-:W-:Y:S02]  /*31b0*/  DFMA R116, R8.reuse, UR26, R116 ;  /* 0x0000001a08747c2b */ /* 0x040fe40008000074 */
[----:B------:R-:W-:Y:S02]  /*31c0*/  DFMA R120, R8, UR24, R120 ;  /* 0x0000001808787c2b */ /* 0x000fe40008000078 */
[----:B------:R-:W-:Y:S02]  /*31d0*/  DADD R8, -R90, R110 ;  /* 0x000000005a087229 */ /* 0x000fe4000000016e */
[----:B------:R-:W-:Y:S02]  /*31e0*/  DFMA R128, R76, R6, R128 ;  /* 0x000000064c80722b */ /* 0x000fe40000000080 */
[C---:B------:R-:W-:Y:S02]  /*31f0*/  DFMA R124, R6.reuse, UR66, R124 ;  /* 0x00000042067c7c2b */ /* 0x040fe4000800007c */
[----:B------:R-:W-:-:S02]  /*3200*/  DFMA R72, R6, UR22, R72 ;  /* 0x0000001606487c2b */ /* 0x000fc40008000048 */
[C---:B------:R-:W-:Y:S02]  /*3210*/  DFMA R132, R6.reuse, UR20, R132 ;  /* 0x0000001406847c2b */ /* 0x040fe40008000084 */
[----:B------:R-:W-:Y:S02]  /*3220*/  DFMA R112, R6, UR70, R112 ;  /* 0x0000004606707c2b */ /* 0x000fe40008000070 */
[----:B------:R-:W-:Y:S02]  /*3230*/  DADD R6, R90, R110 ;  /* 0x000000005a067229 */ /* 0x000fe4000000006e */
[----:B------:R-:W-:Y:S01]  /*3240*/  DADD R10, R114, R114 ;  /* 0x00000000720a7229 */ /* 0x000fe20000000072 */
[----:B------:R-:W-:Y:S02]  /*3250*/  R2UR.FILL UR77, R16 ;  /* 0x00000000104d72ca */ /* 0x000fe400004e0000 */
[----:B------:R-:W-:Y:S01]  /*3260*/  R2UR.FILL UR76, R17 ;  /* 0x00000000114c72ca */ /* 0x000fe200004e0000 */
[----:B------:R-:W-:-:S02]  /*3270*/  DFMA R128, R8, R86, R128 ;  /* 0x000000560880722b */ /* 0x000fc40000000080 */
[C---:B------:R-:W-:Y:S02]  /*3280*/  DFMA R124, R8.reuse, UR30, R124 ;  /* 0x0000001e087c7c2b */ /* 0x040fe4000800007c */
[C---:B------:R-:W-:Y:S02]  /*3290*/  DFMA R72, R8.reuse, UR28, R72 ;  /* 0x0000001c08487c2b */ /* 0x040fe40008000048 */
[C---:B------:R-:W-:Y:S02]  /*32a0*/  DFMA R132, R8.reuse, UR38, R132 ;  /* 0x0000002608847c2b */ /* 0x040fe40008000084 */
[----:B------:R-:W-:Y:S02]  /*32b0*/  DFMA R112, R8, UR36, R112 ;  /* 0x0000002408707c2b */ /* 0x000fe40008000070 */
[----:B------:R-:W-:Y:S02]  /*32c0*/  DADD R8, R114, -R114 ;  /* 0x0000000072087229 */ /* 0x000fe40000000872 */
[----:B------:R-:W-:-:S02]  /*32d0*/  DMUL R10, R10, 0.5 ;  /* 0x3fe000000a0a7828 */ /* 0x000fc40000000000 */
        /* <DEDUP_REMOVED lines=8> */
[----:B------:R-:W-:Y:S02]  /*3360*/  DFMA R132, R8, UR44, R132 ;  /* 0x0000002c08847c2b */ /* 0x000fe40008000084 */
[C---:B------:R-:W-:Y:S02]  /*3370*/  DFMA R118, R10.reuse, R94, R118 ;  /* 0x0000005e0a76722b */ /* 0x040fe40000000076 */
[C---:B------:R-:W-:Y:S02]  /*3380*/  DFMA R106, R10.reuse, UR42, R106 ;  /* 0x0000002a0a6a7c2b */ /* 0x040fe4000800006a */
[----:B------:R-:W-:-:S02]  /*3390*/  DFMA R78, R10, UR40, R78 ;  /* 0x000000280a4e7c2b */ /* 0x000fc4000800004e */
[----:B------:R-:W-:Y:S02]  /*33a0*/  DFMA R116, R10, UR50, R116 ;  /* 0x000000320a747c2b */ /* 0x000fe40008000074 */
[----:B------:R-:W-:Y:S02]  /*33b0*/  DFMA R112, R8, UR52, R112 ;  /* 0x0000003408707c2b */ /* 0x000fe40008000070 */
[----:B------:R-:W-:Y:S02]  /*33c0*/  DFMA R120, R10, UR48, R120 ;  /* 0x000000300a787c2b */ /* 0x000fe40008000078 */
        /* <DEDUP_REMOVED lines=53> */
[-C--:B------:R-:W-:Y:S01]  /*3720*/  DFMA R120, R42, R14.reuse, RZ ;  /* 0x0000000e2a78722b */ /* 0x080fe200000000ff */
[----:B------:R-:W0:Y:S01]  /*3730*/  LDS.64 R12, [R3+0x340] ;  /* 0x00034000030c7984 */ /* 0x000e220000000a00 */
[----:B------:R-:W-:-:S02]  /*3740*/  DFMA R124, R40, R14, RZ ;  /* 0x0000000e287c722b */ /* 0x000fc400000000ff */
[C---:B------:R-:W-:Y:S02]  /*3750*/  DFMA R122, R14.reuse, UR54, RZ ;  /* 0x000000360e7a7c2b */ /* 0x040fe400080000ff */
[----:B------:R-:W-:Y:S01]  /*3760*/  DFMA R112, R14, UR48, RZ ;  /* 0x000000300e707c2b */ /* 0x000fe200080000ff */
[----:B------:R-:W-:Y:S01]  /*3770*/  R2UR.FILL UR49, R78 ;  /* 0x000000004e3172ca */ /* 0x000fe200004e0000 */
[--C-:B-1----:R-:W-:Y:S01]  /*3780*/  DADD R116, R92, R72.reuse ;  /* 0x000000005c747229 */ /* 0x102fe20000000048 */
[----:B------:R-:W-:Y:S01]  /*3790*/  R2UR.FILL UR48, R79 ;  /* 0x000000004f3072ca */ /* 0x000fe200004e0000 */
[----:B------:R-:W-:Y:S02]  /*37a0*/  DFMA R14, R14, UR16, RZ ;  /* 0x000000100e0e7c2b */ /* 0x000fe400080000ff */
[----:B------:R-:W-:Y:S02]  /*37b0*/  DADD R92, R92, -R72 ;  /* 0x000000005c5c7229 */ /* 0x000fe40000000848 */
[----:B------:R-:W-:-:S02]  /*37c0*/  DFMA R118, R36, R16, RZ ;  /* 0x000000102476722b */ /* 0x000fc400000000ff */
        /* <DEDUP_REMOVED lines=8> */
[C---:B------:R-:W-:Y:S01]  /*3850*/  DFMA R98, R16.reuse, R38, RZ ;  /* 0x000000261062722b */ /* 0x040fe200000000ff */
[----:B------:R-:W-:Y:S01]  /*3860*/  LDS.64 R14, [R3+0x208] ;  /* 0x00020800030e7984 */ /* 0x000fe20000000a00 */
        /* <DEDUP_REMOVED lines=12> */
[----:B------:R-:W-:Y:S01]  /*3930*/  R2UR UR77, R53 ;  /* 0x00000000354d72ca */ /* 0x000fe200000e0000 */
        /* <DEDUP_REMOVED lines=18> */
[----:B------:R-:W-:Y:S01]  /*3a60*/  DFMA R72, R108, UR10, R72 ;  /* 0x0000000a6c487c2b */ /* 0x000fe20008000048 */
[----:B------:R-:W-:Y:S01]  /*3a70*/  R2UR.FILL UR52, R4 ;  /* 0x00000000043472ca */ /* 0x000fe200004e0000 */
[----:B------:R-:W-:-:S02]  /*3a80*/  DADD R6, R6, -R8 ;  /* 0x0000000006067229 */ /* 0x000fc40000000808 */
[----:B------:R-:W-:Y:S01]  /*3a90*/  DFMA R92, R108, UR76, R92 ;  /* 0x0000004c6c5c7c2b */ /* 0x000fe2000800005c */
[----:B------:R-:W-:Y:S01]  /*3aa0*/  R2UR.FILL UR77, R133 ;  /* 0x00000000854d72ca */ /* 0x000fe200004e0000 */
[----:B------:R-:W-:Y:S01]  /*3ab0*/  DFMA R120, R64, R126, R120 ;  /* 0x0000007e4078722b */ /* 0x000fe20000000078 */
[----:B------:R-:W-:Y:S01]  /*3ac0*/  R2UR.FILL UR76, R134 ;  /* 0x00000000864c72ca */ /* 0x000fe200004e0000 */
[C---:B------:R-:W-:Y:S02]  /*3ad0*/  DFMA R124, R126.reuse, UR60, R124 ;  /* 0x0000003c7e7c7c2b */ /* 0x040fe4000800007c */
        /* <DEDUP_REMOVED lines=8> */
[C---:B------:R-:W-:Y:S02]  /*3b60*/  DFMA R78, R6.reuse, UR62, R78 ;  /* 0x0000003e064e7c2b */ /* 0x040fe4000800004e */
[----:B------:R-:W-:Y:S01]  /*3b70*/  DFMA R72, R6, UR44, R72 ;  /* 0x0000002c06487c2b */ /* 0x000fe20008000048 */
[----:B------:R-:W-:Y:S01]  /*3b80*/  R2UR.FILL UR45, R128 ;  /* 0x00000000802d72ca */ /* 0x000fe200004e0000 */
[----:B------:R-:W-:Y:S01]  /*3b90*/  DADD R10, R10, -R12 ;  /* 0x000000000a0a7229 */ /* 0x000fe2000000080c */
[----:B------:R-:W-:Y:S01]  /*3ba0*/  R2UR.FILL UR44, R130 ;  /* 0x00000000822c72ca */ /* 0x000fe200004e0000 */
[----:B------:R-:W-:-:S02]  /*3bb0*/  DFMA R92, R6, UR4, R92 ;  /* 0x00000004065c7c2b */ /* 0x000fc4000800005c */
[----:B------:R-:W-:Y:S02]  /*3bc0*/  DFMA R120, R8, R74, R120 ;  /* 0x0000004a0878722b */ /* 0x000fe40000000078 */
[----:B------:R-:W-:Y:S02]  /*3bd0*/  DFMA R124, R80, R8, R124 ;  /* 0x00000008507c722b */ /* 0x000fe4000000007c */
[C---:B------:R-:W-:Y:S02]  /*3be0*/  DFMA R122, R8.reuse, UR68, R122 ;  /* 0x00000044087a7c2b */ /* 0x040fe4000800007a */
[C---:B------:R-:W-:Y:S02]  /*3bf0*/  DFMA R112, R8.reuse, UR26, R112 ;  /* 0x0000001a08707c2b */ /* 0x040fe40008000070 */
[----:B------:R-:W-:Y:S02]  /*3c00*/  DFMA R116, R8, UR24, R116 ;  /* 0x0000001808747c2b */ /* 0x000fe40008000074 */
[----:B-1----:R-:W-:-:S02]  /*3c10*/  DADD R6, R14, R16 ;  /* 0x000000000e067229 */ /* 0x002fc40000000010 */
[----:B------:R-:W-:Y:S02]  /*3c20*/  DFMA R118, R76, R10, R118 ;  /* 0x0000000a4c76722b */ /* 0x000fe40000000076 */
[C---:B------:R-:W-:Y:S02]  /*3c30*/  DFMA R98, R10.reuse, UR66, R98 ;  /* 0x000000420a627c2b */ /* 0x040fe40008000062 */
[C---:B------:R-:W-:Y:S02]  /*3c40*/  DFMA R78, R10.reuse, UR22, R78 ;  /* 0x000000160a4e7c2b */ /* 0x040fe4000800004e */
[----:B------:R-:W-:Y:S02]  /*3c50*/  DFMA R72, R10, UR20, R72 ;  /* 0x000000140a487c2b */ /* 0x000fe40008000048 */
[----:B------:R-:W-:Y:S02]  /*3c60*/  DADD R14, R14, -R16 ;  /* 0x000000000e0e7229 */ /* 0x000fe40000000810 */
[----:B--2---:R-:W-:-:S02]  /*3c70*/  DADD R8, R106, R106 ;  /* 0x000000006a087229 */ /* 0x004fc4000000006a */
[----:B------:R-:W-:Y:S02]  /*3c80*/  DFMA R92, R10, UR70, R92 ;  /* 0x000000460a5c7c2b */ /* 0x000fe4000800005c */
[----:B------:R-:W-:Y:S02]  /*3c90*/  DFMA R120, R88, R6, R120 ;  /* 0x000000065878722b */ /* 0x000fe40000000078 */
        /* <DEDUP_REMOVED lines=8> */
[----:B------:R-:W-:Y:S02]  /*3d20*/  DFMA R72, R14, UR38, R72 ;  /* 0x000000260e487c2b */ /* 0x000fe40008000048 */
[----:B------:R-:W-:-:S02]  /*3d30*/  DFMA R116, R6, UR74, R116 ;  /* 0x0000004a06747c2b */ /* 0x000fc40008000074 */
[----:B------:R-:W-:Y:S02]  /*3d40*/  DFMA R92, R14, UR36, R92 ;  /* 0x000000240e5c7c2b */ /* 0x000fe4000800005c */
[C---:B------:R-:W-:Y:S02]  /*3d50*/  DFMA R120, R8.reuse, R94, R120 ;  /* 0x0000005e0878722b */ /* 0x040fe40000000078 */
[C---:B------:R-:W-:Y:S02]  /*3d60*/  DFMA R124, R8.reuse, UR42, R124 ;  /* 0x0000002a087c7c2b */ /* 0x040fe4000800007c */
[C---:B------:R-:W-:Y:S02]  /*3d70*/  DFMA R122, R8.reuse, UR40, R122 ;  /* 0x00000028087a7c2b */ /* 0x040fe4000800007a */
[----:B------:R-:W-:Y:S02]  /*3d80*/  DFMA R112, R8, UR50, R112 ;  /* 0x0000003208707c2b */ /* 0x000fe40008000070 */
[----:B------:R-:W-:-:S02]  /*3d90*/  DFMA R118, R96, R106, R118 ;  /* 0x0000006a6076722b */ /* 0x000fc40000000076 */
        /* <DEDUP_REMOVED lines=23> */
.L_x_821:
[----:B------:R-:W-:Y:S05]  /*3f10*/  BSYNC.RECONVERGENT B0 ;  /* 0x0000000000007941 */ /* 0x000fea0003800200 */
.L_x_820:
        /* <DEDUP_REMOVED lines=38> */
[----:B-1----:R-:W-:-:S05]  /*4180*/  DADD R66, R12, -R14 ;  /* 0x000000000c427229 */ /* 0x002fca000000080e */
[----:B------:R-:W-:Y:S02]  /*4190*/  DFMA R38, R6, R38, RZ ;  /* 0x000000260626722b */ /* 0x000fe400000000ff */
[----:B------:R-:W-:Y:S02]  /*41a0*/  DADD R60, R12, R14 ;  /* 0x000000000c3c7229 */ /* 0x000fe4000000000e */
[-C--:B------:R-:W-:Y:S01]  /*41b0*/  DFMA R40, R40, R10.reuse, RZ ;  /* 0x0000000a2828722b */ /* 0x080fe200000000ff */
[----:B------:R-:W-:Y:S01]  /*41c0*/  LDS.64 R12, [R2+0x1520] ;  /* 0x00152000020c7984 */ /* 0x000fe20000000a00 */
[----:B------:R-:W-:Y:S02]  /*41d0*/  DFMA R42, R42, R10, RZ ;  /* 0x0000000a2a2a722b */ /* 0x000fe400000000ff */
[----:B------:R-:W-:Y:S01]  /*41e0*/  DFMA R36, R36, R6, RZ ;  /* 0x000000062424722b */ /* 0x000fe200000000ff */
[----:B------:R-:W0:Y:S01]  /*41f0*/  LDS.64 R14, [R2+0x2a40] ;  /* 0x002a4000020e7984 */ /* 0x000e220000000a00 */
[----:B------:R-:W-:-:S02]  /*4200*/  DFMA R38, R48, R66, R38 ;  /* 0x000000423026722b */ /* 0x000fc40000000026 */
[----:B------:R-:W-:Y:S01]  /*4210*/  DFMA R48, R10, UR48, RZ ;  /* 0x000000300a307c2b */ /* 0x000fe200080000ff */
[----:B------:R-:W-:Y:S01]  /*4220*/  R2UR.FILL UR49, R92 ;  /* 0x000000005c3172ca */ /* 0x000fe200004e0000 */
[----:B------:R-:W-:Y:S01]  /*4230*/  DFMA R42, R32, R60, R42 ;  /* 0x0000003c202a722b */ /* 0x000fe2000000002a */
[----:B------:R-:W-:Y:S01]  /*4240*/  R2UR.FILL UR48, R93 ;  /* 0x000000005d3072ca */ /* 0x000fe200004e0000 */
[----:B------:R-:W-:Y:S02]  /*4250*/  DFMA R40, R60, R34, R40 ;  /* 0x000000223c28722b */ /* 0x000fe40000000028 */
[----:B--2---:R-:W-:Y:S02]  /*4260*/  DADD R32, R70, R72 ;  /* 0x0000000046207229 */ /* 0x004fe40000000048 */
[C---:B------:R-:W-:Y:S02]  /*4270*/  DFMA R34, R10.reuse, UR54, RZ ;  /* 0x000000360a227c2b */ /* 0x040fe400080000ff */
[----:B------:R-:W-:-:S02]  /*4280*/  DFMA R92, R10, UR16, RZ ;  /* 0x000000100a5c7c2b */ /* 0x000fc400080000ff */
[----:B------:R-:W-:Y:S01]  /*4290*/  DFMA R36, R66, R46, R36 ;  /* 0x0000002e4224722b */ /* 0x000fe20000000024 */
[----:B------:R-:W1:Y:S01]  /*42a0*/  LDS.64 R10, [R2+0x24f8] ;  /* 0x0024f800020a7984 */ /* 0x000e620000000a00 */
[----:B------:R-:W-:Y:S02]  /*42b0*/  DADD R70, R70, -R72 ;  /* 0x0000000046467229 */ /* 0x000fe40000000848 */
[C---:B------:R-:W-:Y:S01]  /*42c0*/  DFMA R46, R6.reuse, UR44, RZ ;  /* 0x0000002c062e7c2b */ /* 0x040fe200080000ff */
[----:B------:R-:W-:Y:S01]  /*42d0*/  R2UR UR44, R104 ;  /* 0x00000000682c72ca */ /* 0x000fe200000e0000 */
[C---:B------:R-:W-:Y:S01]  /*42e0*/  DFMA R72, R6.reuse, UR18, RZ ;  /* 0x0000001206487c2b */ /* 0x040fe200080000ff */
[----:B------:R-:W-:Y:S01]  /*42f0*/  R2UR UR45, R105 ;  /* 0x00000000692d72ca */ /* 0x000fe200000e0000 */
[----:B------:R-:W-:Y:S01]  /*4300*/  DFMA R98, R6, UR76, RZ ;  /* 0x0000004c06627c2b */ /* 0x000fe200080000ff */
[----:B------:R-:W-:Y:S01]  /*4310*/  R2UR UR76, R52 ;  /* 0x00000000344c72ca */ /* 0x000fe200000e0000 */
[----:B------:R0:W2:Y:S01]  /*4320*/  LDS.64 R6, [R2+0x1fb0] ;  /* 0x001fb00002067984 */ /* 0x0000a20000000a00 */
        /* <DEDUP_REMOVED lines=12> */
[----:B------:R-:W-:Y:S01]  /*43f0*/  DFMA R36, R28, R70, R36 ;  /* 0x000000461c24722b */ /* 0x000fe20000000024 */
[----:B------:R-:W-:Y:S01]  /*4400*/  R2UR UR47, R19 ;  /* 0x00000000132f72ca */ /* 0x000fe200000e0000 */
[----:B------:R-:W-:-:S02]  /*4410*/  DFMA R42, R32, R54, R42 ;  /* 0x00000036202a722b */ /* 0x000fc4000000002a */
[----:B------:R-:W-:Y:S02]  /*4420*/  DFMA R40, R56, R32, R40 ;  /* 0x000000203828722b */ /* 0x000fe40000000028 */
[----:B---3--:R-:W-:Y:S02]  /*4430*/  DADD R28, R16, R58 ;  /* 0x00000000101c7229 */ /* 0x008fe4000000003a */
[C---:B------:R-:W-:Y:S02]  /*4440*/  DFMA R34, R32.reuse, UR58, R34 ;  /* 0x0000003a20227c2b */ /* 0x040fe40008000022 */
[C---:B------:R-:W-:Y:S01]  /*4450*/  DFMA R48, R32.reuse, UR52, R48 ;  /* 0x0000003420307c2b */ /* 0x040fe20008000030 */
[----:B------:R-:W-:Y:S01]  /*4460*/  R2UR.FILL UR53, R90 ;  /* 0x000000005a3572ca */ /* 0x000fe200004e0000 */
[----:B------:R-:W-:Y:S01]  /*4470*/  DFMA R92, R32, UR8, R92 ;  /* 0x00000008205c7c2b */ /* 0x000fe2000800005c */
[----:B------:R-:W-:Y:S01]  /*4480*/  R2UR.FILL UR52, R91 ;  /* 0x000000005b3472ca */ /* 0x000fe200004e0000 */
[----:B------:R-:W-:-:S02]  /*4490*/  DFMA R38, R70, R30, R38 ;  /* 0x0000001e4626722b */ /* 0x000fc40000000026 */
[----:B------:R-:W-:Y:S02]  /*44a0*/  DADD R16, R16, -R58 ;  /* 0x0000000010107229 */ /* 0x000fe4000000083a */
        /* <DEDUP_REMOVED lines=8> */
[----:B0-----:R-:W-:-:S02]  /*4530*/  DADD R2, R12, R14 ;  /* 0x000000000c027229 */ /* 0x001fc4000000000e */
[C---:B------:R-:W-:Y:S02]  /*4540*/  DFMA R40, R28.reuse, UR60, R40 ;  /* 0x0000003c1c287c2b */ /* 0x040fe40008000028 */
[C---:B------:R-:W-:Y:S01]  /*4550*/  DFMA R34, R28.reuse, UR46, R34 ;  /* 0x0000002e1c227c2b */ /* 0x040fe20008000022 */
[----:B------:R-:W-:Y:S01]  /*4560*/  R2UR.FILL UR47, R79 ;  /* 0x000000004f2f72ca */ /* 0x000fe200004e0000 */
[C---:B------:R-:W-:Y:S01]  /*4570*/  DFMA R48, R28.reuse, UR6, R48 ;  /* 0x000000061c307c2b */ /* 0x040fe20008000030 */
[----:B------:R-:W-:Y:S01]  /*4580*/  R2UR.FILL UR46, R82 ;  /* 0x00000000522e72ca */ /* 0x000fe200004e0000 */
[----:B------:R-:W-:Y:S02]  /*4590*/  DFMA R92, R28, UR64, R92 ;  /* 0x000000401c5c7c2b */ /* 0x000fe4000800005c */
[----:B------:R-:W-:Y:S02]  /*45a0*/  DFMA R36, R16, R62, R36 ;  /* 0x0000003e1024722b */ /* 0x000fe40000000024 */
[----:B------:R-:W-:-:S02]  /*45b0*/  DFMA R38, R68, R16, R38 ;  /* 0x000000104426722b */ /* 0x000fc40000000026 */
[----:B------:R-:W-:Y:S02]  /*45c0*/  DADD R12, R12, -R14 ;  /* 0x000000000c0c7229 */ /* 0x000fe4000000080e */
[C---:B------:R-:W-:Y:S02]  /*45d0*/  DFMA R46, R16.reuse, UR62, R46 ;  /* 0x0000003e102e7c2b */ /* 0x040fe4000800002e */
[C---:B------:R-:W-:Y:S01]  /*45e0*/  DFMA R72, R16.reuse, UR44, R72 ;  /* 0x0000002c10487c2b */ /* 0x040fe20008000048 */
[----:B------:R-:W-:Y:S01]  /*45f0*/  R2UR.FILL UR45, R4 ;  /* 0x00000000042d72ca */ /* 0x000fe200004e0000 */
[----:B------:R-:W-:Y:S01]  /*4600*/  DFMA R98, R16, UR4, R98 ;  /* 0x0000000410627c2b */ /* 0x000fe20008000062 */
[----:B------:R-:W-:Y:S01]  /*4610*/  R2UR.FILL UR44, R78 ;  /* 0x000000004e2c72ca */ /* 0x000fe200004e0000 */
[----:B------:R-:W-:Y:S02]  /*4620*/  DFMA R42, R2, R74, R42 ;  /* 0x0000004a022a722b */ /* 0x000fe4000000002a */
[----:B------:R-:W-:-:S02]  /*4630*/  DFMA R40, R80, R2, R40 ;  /* 0x000000025028722b */ /* 0x000fc40000000028 */
[C---:B------:R-:W-:Y:S02]  /*4640*/  DFMA R34, R2.reuse, UR68, R34 ;  /* 0x0000004402227c2b */ /* 0x040fe40008000022 */
[C---:B------:R-:W-:Y:S02]  /*4650*/  DFMA R48, R2.reuse, UR26, R48 ;  /* 0x0000001a02307c2b */ /* 0x040fe40008000030 */
[----:B------:R-:W-:Y:S02]  /*4660*/  DFMA R92, R2, UR24, R92 ;  /* 0x00000018025c7c2b */ /* 0x000fe4000800005c */
[C-C-:B-1----:R-:W-:Y:S02]  /*4670*/  DADD R2, R8.reuse, R10.reuse ;  /* 0x0000000008027229 */ /* 0x142fe4000000000a */
[----:B------:R-:W-:Y:S02]  /*4680*/  DADD R8, R8, -R10 ;  /* 0x0000000008087229 */ /* 0x000fe4000000080a */
[----:B------:R-:W-:-:S02]  /*4690*/  DFMA R36, R76, R12, R36 ;  /* 0x0000000c4c24722b */ /* 0x000fc40000000024 */
[C---:B------:R-:W-:Y:S02]  /*46a0*/  DFMA R38, R12.reuse, UR66, R38 ;  /* 0x000000420c267c2b */ /* 0x040fe40008000026 */
[C---:B------:R-:W-:Y:S02]  /*46b0*/  DFMA R46, R12.reuse, UR22, R46 ;  /* 0x000000160c2e7c2b */ /* 0x040fe4000800002e */
[C---:B------:R-:W-:Y:S02]  /*46c0*/  DFMA R72, R12.reuse, UR20, R72 ;  /* 0x000000140c487c2b */ /* 0x040fe40008000048 */
[----:B------:R-:W-:Y:S02]  /*46d0*/  DFMA R98, R12, UR70, R98 ;  /* 0x000000460c627c2b */ /* 0x000fe40008000062 */
[----:B--2---:R-:W-:Y:S02]  /*46e0*/  DADD R10, R6, R6 ;  /* 0x00000000060a7229 */ /* 0x004fe40000000006 */
[----:B------:R-:W-:-:S02]  /*46f0*/  DFMA R42, R88, R2, R42 ;  /* 0x00000002582a722b */ /* 0x000fc4000000002a */
[----:B------:R-:W-:Y:S02]  /*4700*/  DFMA R36, R8, R86, R36 ;  /* 0x000000560824722b */ /* 0x000fe40000000024 */
[C---:B------:R-:W-:Y:S02]  /*4710*/  DFMA R40, R2.reuse, UR72, R40 ;  /* 0x0000004802287c2b */ /* 0x040fe40008000028 */
[C---:B------:R-:W-:Y:S02]  /*4720*/  DFMA R34, R2.reuse, UR34, R34 ;  /* 0x0000002202227c2b */ /* 0x040fe40008000022 */
[C---:B------:R-:W-:Y:S02]  /*4730*/  DFMA R48, R2.reuse, UR32, R48 ;  /* 0x0000002002307c2b */ /* 0x040fe40008000030 */
[----:B------:R-:W-:Y:S02]  /*4740*/  DFMA R92, R2, UR74, R92 ;  /* 0x0000004a025c7c2b */ /* 0x000fe4000800005c */
[----:B------:R-:W-:-:S02]  /*4750*/  DMUL R10, R10, 0.5 ;  /* 0x3fe000000a0a7828 */ /* 0x000fc40000000000 */
[----:B------:R-:W-:Y:S02]  /*4760*/  DADD R6, R6, -R6 ;  /* 0x0000000006067229 */ /* 0x000fe40000000806 */
[C---:B------:R-:W-:Y:S02]  /*4770*/  DFMA R38, R8.reuse, UR30, R38 ;  /* 0x0000001e08267c2b */ /* 0x040fe40008000026 */
[C---:B------:R-:W-:Y:S02]  /*4780*/  DFMA R46, R8.reuse, UR28, R46 ;  /* 0x0000001c082e7c2b */ /* 0x040fe4000800002e */
[C---:B------:R-:W-:Y:S02]  /*4790*/  DFMA R98, R8.reuse, UR36, R98 ;  /* 0x0000002408627c2b */ /* 0x040fe40008000062 */
[----:B------:R-:W-:Y:S02]  /*47a0*/  DFMA R72, R8, UR38, R72 ;  /* 0x0000002608487c2b */ /* 0x000fe40008000048 */
[----:B------:R-:W-:-:S02]  /*47b0*/  DFMA R42, R10, R94, R42 ;  /* 0x0000005e0a2a722b */ /* 0x000fc4000000002a */
[----:B------:R-:W-:Y:S02]  /*47c0*/  DFMA R36, R96, R6, R36 ;  /* 0x000000066024722b */ /* 0x000fe40000000024 */
[C---:B------:R-:W-:Y:S02]  /*47d0*/  DFMA R40, R10.reuse, UR42, R40 ;  /* 0x0000002a0a287c2b */ /* 0x040fe40008000028 */
[C---:B------:R-:W-:Y:S02]  /*47e0*/  DFMA R34, R10.reuse, UR40, R34 ;  /* 0x000000280a227c2b */ /* 0x040fe40008000022 */
[----:B------:R-:W-:Y:S02]  /*47f0*/  DFMA R92, R10, UR48, R92 ;  /* 0x000000300a5c7c2b */ /* 0x000fe4000800005c */
[----:B------:R-:W-:Y:S02]  /*4800*/  DFMA R98, R6, UR52, R98 ;  /* 0x0000003406627c2b */ /* 0x000fe40008000062 */
[----:B------:R-:W-:-:S02]  /*4810*/  DFMA R48, R10, UR50, R48 ;  /* 0x000000320a307c2b */ /* 0x000fc40008000030 */
[C---:B------:R-:W-:Y:S02]  /*4820*/  DFMA R38, R6.reuse, UR76, R38 ;  /* 0x0000004c06267c2b */ /* 0x040fe40008000026 */
[C---:B------:R-:W-:Y:S02]  /*4830*/  DFMA R46, R6.reuse, UR46, R46 ;  /* 0x0000002e062e7c2b */ /* 0x040fe4000800002e */
[----:B------:R-:W-:Y:S02]  /*4840*/  DFMA R72, R6, UR44, R72 ;  /* 0x0000002c06487c2b */ /* 0x000fe40008000048 */
        /* <DEDUP_REMOVED lines=9> */
.L_x_823:
[----:B------:R-:W-:Y:S05]  /*48e0*/  BSYNC.RECONVERGENT B0 ;  /* 0x0000000000007941 */ /* 0x000fea0003800200 */
.L_x_822:
        /* <DEDUP_REMOVED lines=16> */
.L_x_824:
        /* <DEDUP_REMOVED lines=9> */
.L_x_3003:


//--------------------- .text._Z42massMatrixMultiplyMonolithicConstantKernelILi9ELi12ELi1EEviPKdS1_S1_S1_Pd --------------------------
	.section	.text._Z42massMatrixMultiplyMonolithicConstantKernelILi9ELi12ELi1EEviPKdS1_S1_S1_Pd,"ax",@progbits
	.align	128
        .global         _Z42massMatrixMultiplyMonolithicConstantKernelILi9ELi12ELi1EEviPKdS1_S1_S1_Pd
        .type           _Z42massMatrixMultiplyMonolithicConstantKernelILi9ELi12ELi1EEviPKdS1_S1_S1_Pd,@function
        .size           _Z42massMatrixMultiplyMonolithicConstantKernelILi9ELi12ELi1EEviPKdS1_S1_S1_Pd,(.L_x_3004 - _Z42massMatrixMultiplyMonolithicConstantKernelILi9ELi12ELi1EEviPKdS1_S1_S1_Pd)
        .other          _Z42massMatrixMultiplyMonolithicConstantKernelILi9ELi12ELi1EEviPKdS1_S1_S1_Pd,@"STO_CUDA_ENTRY STV_DEFAULT"
_Z42massMatrixMultiplyMonolithicConstantKernelILi9ELi12ELi1EEviPKdS1_S1_S1_Pd:
.text._Z42massMatrixMultiplyMonolithicConstantKernelILi9ELi12ELi1EEviPKdS1_S1_S1_Pd:
        /* <DEDUP_REMOVED lines=23> */
[----:B------:R-:W-:Y:S01]  /*0170*/  IMAD R4, R10, 0x9, RZ ;  /* 0x000000090a047824 */ /* 0x000fe200078e02ff */
[----:B------:R-:W-:Y:S02]  /*0180*/  LOP3.LUT R9, R9, 0xffff, RZ, 0xc0, !PT ;  /* 0x0000ffff09097812 */ /* 0x000fe400078ec0ff */
[----:B------:R-:W-:Y:S01]  /*0190*/  IMAD R10, R12, 0xc, RZ ;  /* 0x0000000c0c0a7824 */ /* 0x000fe200078e02ff */
[C---:B------:R-:W-:Y:S01]  /*01a0*/  ISETP.GT.U32.AND P1, PT, R5.reuse, 0x50, PT ;  /* 0x000000500500780c */ /* 0x040fe20003f24070 */
[----:B------:R-:W-:Y:S01]  /*01b0*/  IMAD.MOV R4, RZ, RZ, -R4 ;  /* 0x000000ffff047224 */ /* 0x000fe200078e0a04 */
[----:B------:R-:W-:Y:S01]  /*01c0*/  SHF.R.U32.HI R9, RZ, 0x9, R9 ;  /* 0x00000009ff097819 */ /* 0x000fe20000011609 */
[----:B------:R-:W-:Y:S01]  /*01d0*/  IMAD.MOV R10, RZ, RZ, -R10 ;  /* 0x000000ffff0a7224 */ /* 0x000fe200078e0a0a */
[----:B------:R-:W-:Y:S01]  /*01e0*/  BSSY.RECONVERGENT B0, `(.L_x_825) ;  /* 0x000011b000007945 */ /* 0x000fe20003800200 */
[----:B------:R-:W-:-:S02]  /*01f0*/  ISETP.GT.U32.AND P2, PT, R5, 0x6b, PT ;  /* 0x0000006b0500780c */ /* 0x000fc40003f44070 */
[----:B------:R-:W-:Y:S02]  /*0200*/  PRMT R4, R4, 0x7710, RZ ;  /* 0x0000771004047816 */ /* 0x000fe400000000ff */
[----:B------:R-:W-:Y:S01]  /*0210*/  LOP3.LUT R11, R9, 0xffff, RZ, 0xc0, !PT ;  /* 0x0000ffff090b7812 */ /* 0x000fe200078ec0ff */
[--C-:B------:R-:W-:Y:S01]  /*0220*/  @!P0 IMAD R9, R0, 0x2d9, R5.reuse ;  /* 0x000002d900098824 */ /* 0x100fe200078e0205 */
[----:B------:R-:W-:Y:S01]  /*0230*/  PRMT R12, R10, 0x7710, RZ ;  /* 0x000077100a0c7816 */ /* 0x000fe200000000ff */
[--C-:B------:R-:W-:Y:S02]  /*0240*/  IMAD.IADD R4, R4, 0x1, R5.reuse ;  /* 0x0000000104047824 */ /* 0x100fe400078e0205 */
[--C-:B------:R-:W-:Y:S02]  /*0250*/  IMAD R10, R11, 0x60, R8.reuse ;  /* 0x000000600b0a7824 */ /* 0x100fe400078e0208 */
[----:B------:R-:W-:Y:S01]  /*0260*/  IMAD.IADD R12, R12, 0x1, R5 ;  /* 0x000000010c0c7824 */ /* 0x000fe200078e0205 */
[----:B------:R-:W-:Y:S01]  /*0270*/  LOP3.LUT R14, R4, 0xffff, RZ, 0xc0, !PT ;  /* 0x0000ffff040e7812 */ /* 0x000fe200078ec0ff */
[----:B------:R-:W-:-:S02]  /*0280*/  IMAD R4, R13, 0x480, R8 ;  /* 0x000004800d047824 */ /* 0x000fc400078e0208 */
[----:B0-----:R-:W-:Y:S01]  /*0290*/  @!P0 IMAD.WIDE R8, R9, 0x8, R2 ;  /* 0x0000000809088825 */ /* 0x001fe200078e0202 */
[----:B------:R-:W-:-:S03]  /*02a0*/  LOP3.LUT R15, R12, 0xffff, RZ, 0xc0, !PT ;  /* 0x0000ffff0c0f7812 */ /* 0x000fc600078ec0ff */
[--C-:B------:R-:W-:Y:S01]  /*02b0*/  IMAD R11, R11, 0x420, R10.reuse ;  /* 0x000004200b0b7824 */ /* 0x100fe200078e020a */
[----:B---3--:R0:W5:Y:S01]  /*02c0*/  @!P0 LDG.E.64.CONSTANT R44, desc[UR76][R8.64] ;  /* 0x0000004c082c8981 */ /* 0x008162000c1e9b00 */
        /* <DEDUP_REMOVED lines=17> */
[----:B-1----:R-:W-:Y:S01]  /*03e0*/  UMOV UR32, UR6 ;  /* 0x0000000600207c82 */ /* 0x002fe20008000000 */
[----:B------:R-:W-:Y:S01]  /*03f0*/  UMOV UR33, UR7 ;  /* 0x0000000700217c82 */ /* 0x000fe20008000000 */
[----:B------:R-:W-:Y:S01]  /*0400*/  UMOV UR62, UR4 ;  /* 0x00000004003e7c82 */ /* 0x000fe20008000000 */
[----:B------:R-:W-:Y:S01]  /*0410*/  UMOV UR63, UR5 ;  /* 0x00000005003f7c82 */ /* 0x000fe20008000000 */
[----:B------:R-:W1:Y:S01]  /*0420*/  LDCU.128 UR4, c[0x3][0x20] ;  /* 0x00c00400ff0477ac */ /* 0x000e620008000c00 */
[C---:B---3-5:R-:W-:Y:S01]  /*0430*/  DFMA R40, R44.reuse, UR44, RZ ;  /* 0x0000002c2c287c2b */ /* 0x068fe200080000ff */
[----:B--2---:R-:W-:Y:S01]  /*0440*/  UMOV UR56, UR14 ;  /* 0x0000000e00387c82 */ /* 0x004fe20008000000 */
[----:B------:R-:W-:Y:S01]  /*0450*/  UMOV UR57, UR15 ;  /* 0x0000000f00397c82 */ /* 0x000fe20008000000 */
[----:B------:R-:W-:Y:S01]  /*0460*/  UMOV UR74, UR12 ;  /* 0x0000000c004a7c82 */ /* 0x000fe20008000000 */
[----:B------:R-:W-:Y:S01]  /*0470*/  UMOV UR75, UR13 ;  /* 0x0000000d004b7c82 */ /* 0x000fe20008000000 */
[----:B------:R-:W2:Y:S01]  /*0480*/  LDCU.128 UR12, c[0x3][0x70] ;  /* 0x00c00e00ff0c77ac */ /* 0x000ea20008000c00 */
[----:B----4-:R-:W-:-:S02]  /*0490*/  DFMA R34, R44, UR36, RZ ;  /* 0x000000242c227c2b */ /* 0x010fc400080000ff */
[----:B0-----:R-:W-:Y:S01]  /*04a0*/  DFMA R36, R44, UR40, RZ ;  /* 0x000000282c247c2b */ /* 0x001fe200080000ff */
[----:B------:R-:W0:Y:S01]  /*04b0*/  LDCU.128 UR8, c[0x3][0x240] ;  /* 0x00c04800ff0877ac */ /* 0x000e220008000c00 */
[C---:B------:R-:W-:Y:S01]  /*04c0*/  DFMA R40, R42.reuse, UR46, R40 ;  /* 0x0000002e2a287c2b */ /* 0x040fe20008000028 */
        /* <DEDUP_REMOVED lines=9> */
[----:B--2---:R-:W-:Y:S01]  /*0560*/  UMOV UR28, UR12 ;  /* 0x0000000c001c7c82 */ /* 0x004fe20008000000 */
[----:B------:R-:W-:Y:S01]  /*0570*/  UMOV UR29, UR13 ;  /* 0x0000000d001d7c82 */ /* 0x000fe20008000000 */
[----:B------:R-:W-:Y:S01]  /*0580*/  UMOV UR44, UR28 ;  /* 0x0000001c002c7c82 */ /* 0x000fe20008000000 */
[----:B------:R-:W-:Y:S01]  /*0590*/  UMOV UR45, UR29 ;  /* 0x0000001d002d7c82 */ /* 0x000fe20008000000 */
[----:B0-----:R-:W-:Y:S01]  /*05a0*/  DFMA R32, R44, UR8, RZ ;  /* 0x000000082c207c2b */ /* 0x001fe200080000ff */
[----:B------:R-:W0:Y:S01]  /*05b0*/  LDCU.128 UR20, c[0x3][0xd0] ;  /* 0x00c01a00ff1477ac */ /* 0x000e220008000c00 */
[----:B------:R-:W2:Y:S06]  /*05c0*/  LDCU.128 UR52, c[0x3][0x2d0] ;  /* 0x00c05a00ff3477ac */ /* 0x000eac0008000c00 */
[----:B------:R-:W-:Y:S01]  /*05d0*/  DFMA R32, R42, UR10, R32 ;  /* 0x0000000a2a207c2b */ /* 0x000fe20008000020 */
[----:B------:R-:W3:Y:S01]  /*05e0*/  LDCU.128 UR24, c[0x3][0x160] ;  /* 0x00c02c00ff1877ac */ /* 0x000ee20008000c00 */
[----:B-1----:R-:W-:Y:S01]  /*05f0*/  UMOV UR30, UR6 ;  /* 0x00000006001e7c82 */ /* 0x002fe20008000000 */
[----:B------:R-:W-:Y:S01]  /*0600*/  UMOV UR31, UR7 ;  /* 0x00000007001f7c82 */ /* 0x000fe20008000000 */
[----:B------:R-:W-:Y:S01]  /*0610*/  UMOV UR50, UR4 ;  /* 0x0000000400327c82 */ /* 0x000fe20008000000 */
[----:B------:R-:W-:Y:S01]  /*0620*/  UMOV UR51, UR5 ;  /* 0x0000000500337c82 */ /* 0x000fe20008000000 */
[----:B------:R-:W1:Y:S01]  /*0630*/  LDCU.128 UR4, c[0x3][0x40] ;  /* 0x00c00800ff0477ac */ /* 0x000e620008000c00 */
[C---:B0-----:R-:W-:Y:S01]  /*0640*/  DFMA R16, R44.reuse, UR22, RZ ;  /* 0x000000162c107c2b */ /* 0x041fe200080000ff */
[----:B------:R-:W-:Y:S01]  /*0650*/  UMOV UR36, UR30 ;  /* 0x0000001e00247c82 */ /* 0x000fe20008000000 */
[----:B------:R-:W-:Y:S01]  /*0660*/  UMOV UR37, UR31 ;  /* 0x0000001f00257c82 */ /* 0x000fe20008000000 */
[----:B------:R-:W0:Y:S01]  /*0670*/  LDCU.128 UR28, c[0x3][0x1f0] ;  /* 0x00c03e00ff1c77ac */ /* 0x000e220008000c00 */
[C---:B--2---:R-:W-:Y:S01]  /*0680*/  DFMA R8, R44.reuse, UR52, RZ ;  /* 0x000000342c087c2b */ /* 0x044fe200080000ff */
[----:B------:R-:W-:Y:S01]  /*0690*/  UMOV UR46, UR36 ;  /* 0x00000024002e7c82 */ /* 0x000fe20008000000 */
[----:B------:R-:W-:Y:S01]  /*06a0*/  UMOV UR47, UR37 ;  /* 0x00000025002f7c82 */ /* 0x000fe20008000000 */
[----:B------:R-:W2:Y:S01]  /*06b0*/  LDCU.128 UR36, c[0x3][0x310] ;  /* 0x00c06200ff2477ac */ /* 0x000ea20008000c00 */
[----:B---3--:R-:W-:-:S04]  /*06c0*/  DFMA R14, R44, UR26, RZ ;  /* 0x0000001a2c0e7c2b */ /* 0x008fc800080000ff */
        /* <DEDUP_REMOVED lines=8> */
[C---:B0-----:R-:W-:Y:S01]  /*0750*/  DFMA R12, R44.reuse, UR30, RZ ;  /* 0x0000001e2c0c7c2b */ /* 0x041fe200080000ff */
[----:B------:R-:W0:Y:S01]  /*0760*/  LDCU.128 UR64, c[0x3][0x50] ;  /* 0x00c00a00ff4077ac */ /* 0x000e220008000c00 */
[----:B------:R-:W3:Y:S01]  /*0770*/  LDCU.128 UR12, c[0x3][0xe0] ;  /* 0x00c01c00ff0c77ac */ /* 0x000ee20008000c00 */
[----:B------:R-:W4:Y:S01]  /*0780*/  LDCU.128 UR68, c[0x3][0x170] ;  /* 0x00c02e00ff4477ac */ /* 0x000f220008000c00 */
[----:B------:R-:W-:Y:S01]  /*0790*/  UMOV UR26, UR44 ;  /* 0x0000002c001a7c82 */ /* 0x000fe20008000000 */
[----:B------:R-:W-:Y:S01]  /*07a0*/  UMOV UR27, UR45 ;  /* 0x0000002d001b7c82 */ /* 0x000fe20008000000 */
[----:B-1----:R-:W-:Y:S01]  /*07b0*/  DFMA R38, R44, UR4, RZ ;  /* 0x000000042c267c2b */ /* 0x002fe200080000ff */
[----:B------:R-:W-:Y:S01]  /*07c0*/  UMOV UR4, UR34 ;  /* 0x0000002200047c82 */ /* 0x000fe20008000000 */
[----:B------:R-:W-:Y:S01]  /*07d0*/  UMOV UR5, UR35 ;  /* 0x0000002300057c82 */ /* 0x000fe20008000000 */
[----:B------:R-:W1:Y:S01]  /*07e0*/  LDCU.128 UR32, c[0x3][0x280] ;  /* 0x00c05000ff2077ac */ /* 0x000e620008000c00 */
[----:B------:R-:W-:Y:S01]  /*07f0*/  UMOV UR8, UR4 ;  /* 0x0000000400087c82 */ /* 0x000fe20008000000 */
[----:B------:R-:W-:-:S03]  /*0800*/  UMOV UR9, UR5 ;  /* 0x0000000500097c82 */ /* 0x000fc60008000000 */
[----:B------:R-:W-:Y:S01]  /*0810*/  DFMA R38, R42, UR6, R38 ;  /* 0x000000062a267c2b */ /* 0x000fe20008000026 */
[----:B------:R-:W0:Y:S01]  /*0820*/  LDCU.128 UR4, c[0x3][0x200] ;  /* 0x00c04000ff0477ac */ /* 0x000e220008000c00 */
[----:B------:R-:W-:Y:S02]  /*0830*/  DFMA R18, R44, UR8, RZ ;  /* 0x000000082c127c2b */ /* 0x000fe400080000ff */
[C---:B---3--:R-:W-:Y:S01]  /*0840*/  DFMA R16, R42.reuse, UR12, R16 ;  /* 0x0000000c2a107c2b */ /* 0x048fe20008000010 */
[----:B------:R-:W3:Y:S01]  /*0850*/  LDCU.128 UR8, c[0x3][0x290] ;  /* 0x00c05200ff0877ac */ /* 0x000ee20008000c00 */
[----:B----4-:R-:W-:Y:S01]  /*0860*/  DFMA R14, R42, UR68, R14 ;  /* 0x000000442a0e7c2b */ /* 0x010fe2000800000e */
[----:B------:R-:W-:Y:S01]  /*0870*/  UMOV UR22, UR46 ;  /* 0x0000002e00167c82 */ /* 0x000fe20008000000 */
[----:B------:R-:W-:Y:S01]  /*0880*/  UMOV UR23, UR47 ;  /* 0x0000002f00177c82 */ /* 0x000fe20008000000 */
[----:B------:R-:W-:Y:S01]  /*0890*/  UMOV UR52, UR40 ;  /* 0x0000002800347c82 */ /* 0x000fe20008000000 */
[C---:B-1----:R-:W-:Y:S01]  /*08a0*/  DFMA R10, R44.reuse, UR34, RZ ;  /* 0x000000222c0a7c2b */ /* 0x042fe200080000ff */
[----:B------:R-:W-:Y:S01]  /*08b0*/  UMOV UR53, UR41 ;  /* 0x0000002900357c82 */ /* 0x000fe20008000000 */
[----:B--2---:R-:W-:Y:S01]  /*08c0*/  DFMA R44, R44, UR38, RZ ;  /* 0x000000262c2c7c2b */ /* 0x004fe200080000ff */
[----:B------:R-:W-:Y:S01]  /*08d0*/  UMOV UR38, UR26 ;  /* 0x0000001a00267c82 */ /* 0x000fe20008000000 */
[----:B------:R-:W-:Y:S01]  /*08e0*/  UMOV UR39, UR27 ;  /* 0x0000001b00277c82 */ /* 0x000fe20008000000 */
[C---:B0-----:R-:W-:Y:S01]  /*08f0*/  DFMA R18, R42.reuse, UR64, R18 ;  /* 0x000000402a127c2b */ /* 0x041fe20008000012 */
[----:B------:R-:W-:Y:S01]  /*0900*/  UMOV UR26, UR22 ;  /* 0x00000016001a7c82 */ /* 0x000fe20008000000 */
[----:B------:R-:W-:Y:S01]  /*0910*/  UMOV UR27, UR23 ;  /* 0x00000017001b7c82 */ /* 0x000fe20008000000 */
[C---:B------:R-:W-:Y:S01]  /*0920*/  DFMA R12, R42.reuse, UR4, R12 ;  /* 0x000000042a0c7c2b */ /* 0x040fe2000800000c */
        /* <DEDUP_REMOVED lines=23> */
[C---:B------:R-:W-:Y:S01]  /*0aa0*/  DFMA R18, R6.reuse, UR66, R18 ;  /* 0x0000004206127c2b */ /* 0x040fe20008000012 */
[----:B------:R-:W3:Y:S01]  /*0ab0*/  LDCU.128 UR60, c[0x3][0x2e0] ;  /* 0x00c05c00ff3c77ac */ /* 0x000ee20008000c00 */
[----:B------:R-:W4:Y:S01]  /*0ac0*/  LDCU.128 UR40, c[0x3][0x320] ;  /* 0x00c06400ff2877ac */ /* 0x000f220008000c00 */
[C---:B0-----:R-:W-:Y:S01]  /*0ad0*/  DFMA R38, R6.reuse, UR48, R38 ;  /* 0x0000003006267c2b */ /* 0x041fe20008000026 */
[----:B------:R-:W0:Y:S01]  /*0ae0*/  LDCU.128 UR44, c[0x3][0xa0] ;  /* 0x00c01400ff2c77ac */ /* 0x000e220008000c00 */
[C---:B-1----:R-:W-:Y:S01]  /*0af0*/  DFMA R36, R6.reuse, UR52, R36 ;  /* 0x0000003406247c2b */ /* 0x042fe20008000024 */
[----:B------:R-:W1:Y:S01]  /*0b00*/  LDCU.128 UR68, c[0x3][0xf0] ;  /* 0x00c01e00ff4477ac */ /* 0x000e620008000c00 */
[----:B--2---:R-:W-:Y:S01]  /*0b10*/  DFMA R32, R6, UR56, R32 ;  /* 0x0000003806207c2b */ /* 0x004fe20008000020 */
[----:B------:R-:W2:Y:S03]  /*0b20*/  LDCU.128 UR4, c[0x3][0x210] ;  /* 0x00c04200ff0477ac */ /* 0x000ea60008000c00 */
[----:B------:R-:W-:-:S02]  /*0b30*/  DFMA R38, R30, UR50, R38 ;  /* 0x000000321e267c2b */ /* 0x000fc40008000026 */
        /* <DEDUP_REMOVED lines=15> */
[----:B0-----:R-:W-:Y:S01]  /*0c30*/  DFMA R40, R6, UR44, R40 ;  /* 0x0000002c06287c2b */ /* 0x001fe20008000028 */
[----:B------:R-:W0:Y:S01]  /*0c40*/  LDCU.128 UR8, c[0x3][0x2a0] ;  /* 0x00c05400ff0877ac */ /* 0x000e220008000c00 */
[C---:B------:R-:W-:Y:S02]  /*0c50*/  DFMA R36, R30.reuse, UR54, R36 ;  /* 0x000000361e247c2b */ /* 0x040fe40008000024 */
[----:B------:R-:W-:Y:S01]  /*0c60*/  DFMA R32, R30, UR58, R32 ;  /* 0x0000003a1e207c2b */ /* 0x000fe20008000020 */
[----:B------:R-:W4:Y:S01]  /*0c70*/  LDCU.128 UR12, c[0x3][0x330] ;  /* 0x00c06600ff0c77ac */ /* 0x000f220008000c00 */
[----:B------:R-:W-:Y:S02]  /*0c80*/  DFMA R6, R6, UR42, R42 ;  /* 0x0000002a06067c2b */ /* 0x000fe4000800002a */
[C---:B------:R-:W-:Y:S01]  /*0c90*/  DFMA R40, R30.reuse, UR46, R40 ;  /* 0x0000002e1e287c2b */ /* 0x040fe20008000028 */
[----:B------:R-:W-:Y:S01]  /*0ca0*/  UMOV UR40, UR64 ;  /* 0x0000004000287c82 */ /* 0x000fe20008000000 */
[----:B------:R-:W-:Y:S01]  /*0cb0*/  UMOV UR41, UR65 ;  /* 0x0000004100297c82 */ /* 0x000fe20008000000 */
[----:B------:R-:W-:Y:S01]  /*0cc0*/  UMOV UR54, UR48 ;  /* 0x0000003000367c82 */ /* 0x000fe20008000000 */
[C---:B------:R-:W-:Y:S01]  /*0cd0*/  DFMA R34, R30.reuse, UR40, R34 ;  /* 0x000000281e227c2b */ /* 0x040fe20008000022 */
[----:B------:R-:W-:Y:S01]  /*0ce0*/  UMOV UR55, UR49 ;  /* 0x0000003100377c82 */ /* 0x000fe20008000000 */
[C---:B------:R-:W-:Y:S01]  /*0cf0*/  DFMA R18, R30.reuse, UR56, R18 ;  /* 0x000000381e127c2b */ /* 0x040fe20008000012 */
[----:B------:R-:W4:Y:S01]  /*0d00*/  LDCU.128 UR44, c[0x3][0x140] ;  /* 0x00c02800ff2c77ac */ /* 0x000f220008000c00 */
[----:B-1----:R-:W-:-:S02]  /*0d10*/  DFMA R16, R30, UR68, R16 ;  /* 0x000000441e107c2b */ /* 0x002fc40008000010 */
[C---:B--2---:R-:W-:Y:S01]  /*0d20*/  DFMA R12, R30.reuse, UR4, R12 ;  /* 0x000000041e0c7c2b */ /* 0x044fe2000800000c */
[----:B------:R-:W1:Y:S01]  /*0d30*/  LDCU.128 UR48, c[0x3][0x1d0] ;  /* 0x00c03a00ff3077ac */ /* 0x000e620008000c00 */
[C---:B------:R-:W-:Y:S02]  /*0d40*/  DFMA R8, R30.reuse, UR62, R8 ;  /* 0x0000003e1e087c2b */ /* 0x040fe40008000008 */
[C---:B---3--:R-:W-:Y:S01]  /*0d50*/  DFMA R14, R30.reuse, UR72, R14 ;  /* 0x000000481e0e7c2b */ /* 0x048fe2000800000e */
[----:B------:R-:W2:Y:S01]  /*0d60*/  LDCU.128 UR56, c[0x3][0x260] ;  /* 0x00c04c00ff3877ac */ /* 0x000ea20008000c00 */
[C---:B0-----:R-:W-:Y:S02]  /*0d70*/  DFMA R10, R30.reuse, UR8, R10 ;  /* 0x000000081e0a7c2b */ /* 0x041fe4000800000a */
[----:B----4-:R-:W-:Y:S01]  /*0d80*/  DFMA R6, R30, UR12, R6 ;  /* 0x0000000c1e067c2b */ /* 0x010fe20008000006 */
[----:B------:R-:W-:Y:S01]  /*0d90*/  UMOV UR62, UR54 ;  /* 0x00000036003e7c82 */ /* 0x000fe20008000000 */
[----:B------:R-:W-:Y:S01]  /*0da0*/  UMOV UR63, UR55 ;  /* 0x00000037003f7c82 */ /* 0x000fe20008000000 */
[----:B------:R-:W-:Y:S01]  /*0db0*/  UMOV UR4, UR52 ;  /* 0x0000003400047c82 */ /* 0x000fe20008000000 */
[----:B------:R-:W-:Y:S01]  /*0dc0*/  UMOV UR5, UR53 ;  /* 0x0000003500057c82 */ /* 0x000fe20008000000 */
[----:B------:R-:W0:Y:S01]  /*0dd0*/  LDCU.128 UR52, c[0x3][0x2f0] ;  /* 0x00c05e00ff3477ac */ /* 0x000e220008000c00 */
[----:B------:R-:W-:-:S02]  /*0de0*/  DFMA R18, R28, UR60, R18 ;  /* 0x0000003c1c127c2b */ /* 0x000fc40008000012 */
[C---:B------:R-:W-:Y:S01]  /*0df0*/  DFMA R16, R28.reuse, UR70, R16 ;  /* 0x000000461c107c2b */ /* 0x040fe20008000010 */
[----:B------:R-:W-:Y:S01]  /*0e00*/  UMOV UR12, UR62 ;  /* 0x0000003e000c7c82 */ /* 0x000fe20008000000 */
[----:B------:R-:W-:Y:S01]  /*0e10*/  UMOV UR13, UR63 ;  /* 0x0000003f000d7c82 */ /* 0x000fe20008000000 */
        /* <DEDUP_REMOVED lines=8> */
[----:B-1----:R-:W-:-:S02]  /*0ea0*/  DFMA R36, R28, UR48, R36 ;  /* 0x000000301c247c2b */ /* 0x002fc40008000024 */
[C---:B--2---:R-:W-:Y:S01]  /*0eb0*/  DFMA R32, R28.reuse, UR56, R32 ;  /* 0x000000381c207c2b */ /* 0x044fe20008000020 */
[----:B------:R-:W1:Y:S01]  /*0ec0*/  LDCU.128 UR4, c[0x3][0x2b0] ;  /* 0x00c05600ff0477ac */ /* 0x000e620008000c00 */
[C---:B0-----:R-:W-:Y:S02]  /*0ed0*/  DFMA R8, R28.reuse, UR52, R8 ;  /* 0x000000341c087c2b */ /* 0x041fe40008000008 */
[----:B------:R-:W-:Y:S01]  /*0ee0*/  DFMA R6, R28, UR14, R6 ;  /* 0x0000000e1c067c2b */ /* 0x000fe20008000006 */
[----:B------:R-:W0:Y:S01]  /*0ef0*/  LDCU.128 UR72, c[0x3][0x220] ;  /* 0x00c04400ff4877ac */ /* 0x000e220008000c00 */
[----:B------:R-:W-:Y:S02]  /*0f00*/  DFMA R34, R26, UR12, R34 ;  /* 0x0000000c1a227c2b */ /* 0x000fe40008000022 */
[----:B---3--:R-:W-:Y:S01]  /*0f10*/  DFMA R40, R28, UR64, R40 ;  /* 0x000000401c287c2b */ /* 0x008fe20008000028 */
[----:B------:R-:W2:Y:S01]  /*0f20*/  LDCU.128 UR8, c[0x3][0x340] ;  /* 0x00c06800ff0877ac */ /* 0x000ea20008000c00 */
[----:B------:R-:W-:-:S02]  /*0f30*/  DFMA R38, R26, UR46, R38 ;  /* 0x0000002e1a267c2b */ /* 0x000fc40008000026 */
[C---:B------:R-:W-:Y:S01]  /*0f40*/  DFMA R36, R26.reuse, UR50, R36 ;  /* 0x000000321a247c2b */ /* 0x040fe20008000024 */
[----:B------:R-:W3:Y:S01]  /*0f50*/  LDCU.128 UR40, c[0x3][0xc0] ;  /* 0x00c01800ff2877ac */ /* 0x000ee20008000c00 */
[C---:B------:R-:W-:Y:S02]  /*0f60*/  DFMA R32, R26.reuse, UR58, R32 ;  /* 0x0000003a1a207c2b */ /* 0x040fe40008000020 */
[C---:B----4-:R-:W-:Y:S01]  /*0f70*/  DFMA R16, R26.reuse, UR60, R16 ;  /* 0x0000003c1a107c2b */ /* 0x050fe20008000010 */
[----:B------:R-:W4:Y:S01]  /*0f80*/  LDCU.128 UR12, c[0x3][0x150] ;  /* 0x00c02a00ff0c77ac */ /* 0x000f220008000c00 */
[C---:B------:R-:W-:Y:S02]  /*0f90*/  DFMA R14, R26.reuse, UR68, R14 ;  /* 0x000000441a0e7c2b */ /* 0x040fe4000800000e */
[C---:B-1----:R-:W-:Y:S01]  /*0fa0*/  DFMA R42, R26.reuse, UR4, R10 ;  /* 0x000000041a2a7c2b */ /* 0x042fe2000800000a */
[----:B------:R-:W1:Y:S01]  /*0fb0*/  LDCU.128 UR44, c[0x3][0x1e0] ;  /* 0x00c03c00ff2c77ac */ /* 0x000e620008000c00 */
[----:B------:R-:W-:-:S02]  /*0fc0*/  DFMA R28, R26, UR54, R8 ;  /* 0x000000361a1c7c2b */ /* 0x000fc40008000008 */
[C---:B0-----:R-:W-:Y:S01]  /*0fd0*/  DFMA R8, R26.reuse, UR72, R12 ;  /* 0x000000481a087c2b */ /* 0x041fe2000800000c */
[----:B------:R-:W0:Y:S01]  /*0fe0*/  LDCU.128 UR48, c[0x3][0x270] ;  /* 0x00c04e00ff3077ac */ /* 0x000e220008000c00 */
[C---:B------:R-:W-:Y:S02]  /*0ff0*/  DFMA R40, R26.reuse, UR66, R40 ;  /* 0x000000421a287c2b */ /* 0x040fe40008000028 */
[----:B--2---:R-:W-:Y:S01]  /*1000*/  DFMA R30, R26, UR8, R6 ;  /* 0x000000081a1e7c2b */ /* 0x004fe20008000006 */
        /* <DEDUP_REMOVED lines=9> */
[----:B------:R-:W2:Y:S01]  /*10a0*/  LDCU.128 UR64, c[0x3][0x1a0] ;  /* 0x00c03400ff4077ac */ /* 0x000ea20008000c00 */
[C---:B---3--:R-:W-:Y:S02]  /*10b0*/  DFMA R40, R24.reuse, UR40, R40 ;  /* 0x0000002818287c2b */ /* 0x048fe40008000028 */
[C---:B------:R-:W-:Y:S01]  /*10c0*/  DFMA R10, R24.reuse, UR34, R18 ;  /* 0x00000022180a7c2b */ /* 0x040fe20008000012 */
[----:B------:R-:W3:Y:S01]  /*10d0*/  LDCU.128 UR60, c[0x3][0x230] ;  /* 0x00c04600ff3c77ac */ /* 0x000ee20008000c00 */
[----:B----4-:R-:W-:-:S02]  /*10e0*/  DFMA R26, R24, UR12, R38 ;  /* 0x0000000c181a7c2b */ /* 0x010fc40008000026 */
[C---:B-1----:R-:W-:Y:S01]  /*10f0*/  DFMA R36, R24.reuse, UR44, R36 ;  /* 0x0000002c18247c2b */ /* 0x042fe20008000024 */
[----:B------:R-:W1:Y:S01]  /*1100*/  LDCU.128 UR68, c[0x3][0x2c0] ;  /* 0x00c05800ff4477ac */ /* 0x000e620008000c00 */
[C---:B0-----:R-:W-:Y:S02]  /*1110*/  DFMA R18, R24.reuse, UR48, R32 ;  /* 0x0000003018127c2b */ /* 0x041fe40008000020 */
[C---:B--2---:R-:W-:Y:S01]  /*1120*/  DFMA R16, R24.reuse, UR56, R28 ;  /* 0x0000003818107c2b */ /* 0x044fe2000800001c */
[----:B------:R-:W0:Y:S01]  /*1130*/  LDCU.128 UR4, c[0x3][0x350] ;  /* 0x00c06a00ff0477ac */ /* 0x000e220008000c00 */
        /* <DEDUP_REMOVED lines=12> */
[----:B0-----:R-:W-:Y:S02]  /*1200*/  DFMA R30, R22, UR4, R30 ;  /* 0x00000004161e7c2b */ /* 0x001fe4000800001e */
[C---:B------:R-:W-:Y:S02]  /*1210*/  DFMA R32, R20.reuse, UR22, R32 ;  /* 0x0000001614207c2b */ /* 0x040fe40008000020 */
        /* <DEDUP_REMOVED lines=23> */
.L_x_826:
[----:B------:R-:W-:Y:S05]  /*1390*/  BSYNC.RECONVERGENT B0 ;  /* 0x0000000000007941 */ /* 0x000fea0003800200 */
.L_x_825:
[----:B------:R-:W-:Y:S06]  /*13a0*/  BAR.SYNC.DEFER_BLOCKING 0x0 ;  /* 0x0000000000007b1d */ /* 0x000fec0000010000 */
[----:B------:R-:W-:Y:S04]  /*13b0*/  BSSY.RECONVERGENT B0, `(.L_x_827) ;  /* 0x00000f9000007945 */ /* 0x000fe80003800200 */
[----:B------:R-:W-:Y:S05]  /*13c0*/  @P2 BRA `(.L_x_828) ;  /* 0x0000000c00dc2947 */ /* 0x000fea0003800000 */
[----:B------:R-:W2:Y:S01]  /*13d0*/  LDCU.128 UR4, c[0x3][0x10] ;  /* 0x00c00200ff0477ac */ /* 0x000ea20008000c00 */
[----:B-1---5:R-:W1:Y:S01]  /*13e0*/  LDS.64 R6, [R3] ;  /* 0x0000000003067984 */ /* 0x022e620000000a00 */
[----:B------:R-:W3:Y:S03]  /*13f0*/  LDCU.128 UR8, c[0x3][0x60] ;  /* 0x00c00c00ff0877ac */ /* 0x000ee60008000c00 */
[----:B------:R-:W4:Y:S01]  /*1400*/  LDS.64 R18, [R3+0x60] ;  /* 0x0000600003127984 */ /* 0x000f220000000a00 */
[----:B------:R-:W1:Y:S03]  /*1410*/  LDCU.128 UR44, c[0x3][URZ] ;  /* 0x00c00000ff2c77ac */ /* 0x000e660008000c00 */
[----:B------:R-:W0:Y:S01]  /*1420*/  LDS.64 R36, [R3+0xc0] ;  /* 0x0000c00003247984 */ /* 0x000e220000000a00 */
[----:B------:R-:W3:Y:S03]  /*1430*/  LDCU.128 UR48, c[0x3][0x90] ;  /* 0x00c01200ff3077ac */ /* 0x000ee60008000c00 */
[----:B------:R-:W0:Y:S01]  /*1440*/  LDS.64 R22, [R3+0x120] ;  /* 0x0001200003167984 */ /* 0x000e220000000a00 */
[----:B------:R-:W3:Y:S03]  /*1450*/  LDCU.128 UR52, c[0x3][0x1b0] ;  /* 0x00c03600ff3477ac */ /* 0x000ee60008000c00 */
[----:B------:R-:W0:Y:S01]  /*1460*/  LDS.64 R20, [R3+0x180] ;  /* 0x0001800003147984 */ /* 0x000e220000000a00 */
[----:B--2---:R-:W-:Y:S01]  /*1470*/  UMOV UR62, UR4 ;  /* 0x00000004003e7c82 */ /* 0x004fe20008000000 */
[----:B------:R-:W-:Y:S01]  /*1480*/  UMOV UR63, UR5 ;  /* 0x00000005003f7c82 */ /* 0x000fe20008000000 */
[----:B------:R-:W-:Y:S01]  /*1490*/  UMOV UR60, UR6 ;  /* 0x00000006003c7c82 */ /* 0x000fe20008000000 */
[----:B------:R-:W-:Y:S01]  /*14a0*/  UMOV UR61, UR7 ;  /* 0x00000007003d7c82 */ /* 0x000fe20008000000 */
[----:B------:R-:W2:Y:S01]  /*14b0*/  LDCU.128 UR4, c[0x3][0x20] ;  /* 0x00c00400ff0477ac */ /* 0x000ea20008000c00 */
[----:B------:R-:W4:Y:S01]  /*14c0*/  LDCU.128 UR12, c[0x3][0x120] ;  /* 0x00c02400ff0c77ac */ /* 0x000f220008000c00 */
[----:B------:R-:W4:Y:S01]  /*14d0*/  LDCU.128 UR32, c[0x3][0x160] ;  /* 0x00c02c00ff2077ac */ /* 0x000f220008000c00 */
[----:B------:R-:W4:Y:S01]  /*14e0*/  LDCU.128 UR40, c[0x3][0x1f0] ;  /* 0x00c03e00ff2877ac */ /* 0x000f220008000c00 */
[----:B------:R-:W0:Y:S01]  /*14f0*/  LDCU.128 UR24, c[0x3][0xd0] ;  /* 0x00c01a00ff1877ac */ /* 0x000e220008000c00 */
[----:B-1----:R-:W-:-:S02]  /*1500*/  DFMA R34, R6, UR44, RZ ;  /* 0x0000002c06227c2b */ /* 0x002fc400080000ff */
[C---:B---3--:R-:W-:Y:S01]  /*1510*/  DFMA R32, R6.reuse, UR48, RZ ;  /* 0x0000003006207c2b */ /* 0x048fe200080000ff */
[----:B--2---:R-:W-:Y:S01]  /*1520*/  UMOV UR58, UR6 ;  /* 0x00000006003a7c82 */ /* 0x004fe20008000000 */
[----:B------:R-:W-:Y:S01]  /*1530*/  UMOV UR59, UR7 ;  /* 0x00000007003b7c82 */ /* 0x000fe20008000000 */
[----:B------:R-:W-:Y:S01]  /*1540*/  UMOV UR68, UR4 ;  /* 0x0000000400447c82 */ /* 0x000fe20008000000 */
[----:B------:R-:W-:Y:S01]  /*1550*/  UMOV UR69, UR5 ;  /* 0x0000000500457c82 */ /* 0x000fe20008000000 */
[----:B------:R-:W1:Y:S01]  /*1560*/  LDCU.128 UR4, c[0x3][0x30] ;  /* 0x00c00600ff0477ac */ /* 0x000e620008000c00 */
[C---:B------:R-:W-:Y:S02]  /*1570*/  DFMA R28, R6.reuse, UR52, RZ ;  /* 0x00000034061c7c2b */ /* 0x040fe400080000ff */
[----:B----4-:R-:W-:Y:S01]  /*1580*/  DFMA R30, R6, UR12, RZ ;  /* 0x0000000c061e7c2b */ /* 0x010fe200080000ff */
[----:B------:R-:W2:Y:S01]  /*1590*/  LDCU.128 UR36, c[0x3][0x170] ;  /* 0x00c02e00ff2477ac */ /* 0x000ea20008000c00 */
[----:B------:R-:W-:-:S02]  /*15a0*/  DFMA R34, R18, UR46, R34 ;  /* 0x0000002e12227c2b */ /* 0x000fc40008000022 */
[C---:B------:R-:W-:Y:S01]  /*15b0*/  DFMA R32, R18.reuse, UR50, R32 ;  /* 0x0000003212207c2b */ /* 0x040fe20008000020 */
[----:B------:R-:W3:Y:S01]  /*15c0*/  LDCU.128 UR72, c[0x3][0x50] ;  /* 0x00c00a00ff4877ac */ /* 0x000ee20008000c00 */
[C---:B------:R-:W-:Y:S02]  /*15d0*/  DFMA R28, R18.reuse, UR54, R28 ;  /* 0x00000036121c7c2b */ /* 0x040fe4000800001c */
[----:B------:R-:W-:Y:S01]  /*15e0*/  DFMA R30, R18, UR14, R30 ;  /* 0x0000000e121e7c2b */ /* 0x000fe2000800001e */
[----:B------:R-:W4:Y:S01]  /*15f0*/  LDCU.128 UR52, c[0x3][0x310] ;  /* 0x00c06200ff3477ac */ /* 0x000f220008000c00 */
[C---:B------:R-:W-:Y:S02]  /*1600*/  DFMA R14, R6.reuse, UR34, RZ ;  /* 0x00000022060e7c2b */ /* 0x040fe400080000ff */
[C---:B------:R-:W-:Y:S01]  /*1610*/  DFMA R16, R6.reuse, UR42, RZ ;  /* 0x0000002a06107c2b */ /* 0x040fe200080000ff */
[----:B------:R-:W3:Y:S01]  /*1620*/  LDCU.128 UR28, c[0x3][0xe0] ;  /* 0x00c01c00ff1c77ac */ /* 0x000ee20008000c00 */
[----:B0-----:R-:W-:Y:S01]  /*1630*/  DFMA R12, R6, UR26, RZ ;  /* 0x0000001a060c7c2b */ /* 0x001fe200080000ff */
[----:B-1----:R-:W-:Y:S01]  /*1640*/  UMOV UR70, UR4 ;  /* 0x0000000400467c82 */ /* 0x002fe20008000000 */
[----:B------:R-:W-:Y:S01]  /*1650*/  UMOV UR71, UR5 ;  /* 0x0000000500477c82 */ /* 0x000fe20008000000 */
[----:B------:R-:W-:Y:S01]  /*1660*/  UMOV UR66, UR6 ;  /* 0x0000000600427c82 */ /* 0x000fe20008000000 */
[----:B------:R-:W-:Y:S01]  /*1670*/  UMOV UR67, UR7 ;  /* 0x0000000700437c82 */ /* 0x000fe20008000000 */
[----:B------:R-:W0:Y:S01]  /*1680*/  LDCU.128 UR4, c[0x3][0x40] ;  /* 0x00c00800ff0477ac */ /* 0x000e220008000c00 */
[C---:B--2---:R-:W-:Y:S01]  /*1690*/  DFMA R14, R18.reuse, UR36, R14 ;  /* 0x00000024120e7c2b */ /* 0x044fe2000800000e */
[----:B------:R-:W-:Y:S01]  /*16a0*/  UMOV UR14, UR62 ;  /* 0x0000003e000e7c82 */ /* 0x000fe20008000000 */
[----:B------:R-:W-:Y:S01]  /*16b0*/  UMOV UR15, UR63 ;  /* 0x0000003f000f7c82 */ /* 0x000fe20008000000 */
[----:B------:R-:W-:Y:S01]  /*16c0*/  UMOV UR42, UR70 ;  /* 0x00000046002a7c82 */ /* 0x000fe20008000000 */
[----:B------:R-:W-:Y:S01]  /*16d0*/  UMOV UR43, UR71 ;  /* 0x00000047002b7c82 */ /* 0x000fe20008000000 */
[----:B------:R-:W-:Y:S01]  /*16e0*/  UMOV UR34, UR66 ;  /* 0x0000004200227c82 */ /* 0x000fe20008000000 */
[----:B------:R-:W-:Y:S01]  /*16f0*/  UMOV UR35, UR67 ;  /* 0x0000004300237c82 */ /* 0x000fe20008000000 */
[----:B---3--:R-:W-:Y:S01]  /*1700*/  DFMA R12, R18, UR28, R12 ;  /* 0x0000001c120c7c2b */ /* 0x008fe2000800000c */
[----:B------:R-:W-:Y:S01]  /*1710*/  UMOV UR28, UR14 ;  /* 0x0000000e001c7c82 */ /* 0x000fe20008000000 */
[----:B------:R-:W-:Y:S01]  /*1720*/  UMOV UR29, UR15 ;  /* 0x0000000f001d7c82 */ /* 0x000fe20008000000 */
[----:B------:R-:W1:Y:S01]  /*1730*/  LDCU.128 UR16, c[0x3][0x70] ;  /* 0x00c00e00ff1077ac */ /* 0x000e620008000c00 */
[----:B------:R-:W2:Y:S01]  /*1740*/  LDCU.128 UR20, c[0x3][0x80] ;  /* 0x00c01000ff1477ac */ /* 0x000ea20008000c00 */
        /* <DEDUP_REMOVED lines=9> */
[----:B------:R-:W-:Y:S01]  /*17e0*/  DFMA R8, R6, UR56, RZ ;  /* 0x0000003806087c2b */ /* 0x000fe200080000ff */
[----:B------:R-:W-:Y:S01]  /*17f0*/  UMOV UR44, UR6 ;  /* 0x00000006002c7c82 */ /* 0x000fe20008000000 */
[----:B------:R-:W-:Y:S01]  /*1800*/  UMOV UR45, UR7 ;  /* 0x00000007002d7c82 */ /* 0x000fe20008000000 */
[----:B------:R-:W-:Y:S01]  /*1810*/  UMOV UR48, UR4 ;  /* 0x0000000400307c82 */ /* 0x000fe20008000000 */
[----:B------:R-:W-:Y:S01]  /*1820*/  UMOV UR49, UR5 ;  /* 0x0000000500317c82 */ /* 0x000fe20008000000 */
[----:B------:R-:W3:Y:S03]  /*1830*/  LDCU.128 UR4, c[0x3][0x2d0] ;  /* 0x00c05a00ff0477ac */ /* 0x000ee60008000c00 */
[----:B------:R-:W-:Y:S01]  /*1840*/  DFMA R8, R18, UR72, R8 ;  /* 0x0000004812087c2b */ /* 0x000fe20008000008 */
[----:B------:R-:W-:Y:S01]  /*1850*/  UMOV UR12, UR44 ;  /* 0x0000002c000c7c82 */ /* 0x000fe20008000000 */
[----:B------:R-:W-:Y:S01]  /*1860*/  UMOV UR13, UR45 ;  /* 0x0000002d000d7c82 */ /* 0x000fe20008000000 */
[----:B------:R-:W4:Y:S01]  /*1870*/  LDCU.128 UR44, c[0x3][0x280] ;  /* 0x00c05000ff2c77ac */ /* 0x000f220008000c00 */
[----:B0-----:R-:W-:Y:S01]  /*1880*/  DFMA R26, R6, UR8, RZ ;  /* 0x00000008061a7c2b */ /* 0x001fe200080000ff */
[----:B------:R-:W-:Y:S01]  /*1890*/  UMOV UR8, UR48 ;  /* 0x0000003000087c82 */ /* 0x000fe20008000000 */
[----:B------:R-:W-:Y:S01]  /*18a0*/  UMOV UR9, UR49 ;  /* 0x0000003100097c82 */ /* 0x000fe20008000000 */
[----:B------:R-:W0:Y:S01]  /*18b0*/  LDCU.128 UR48, c[0x3][0x200] ;  /* 0x00c04000ff3077ac */ /* 0x000e220008000c00 */
[----:B------:R-:W-:-:S04]  /*18c0*/  UMOV UR36, UR8 ;  /* 0x0000000800247c82 */ /* 0x000fc80008000000 */
[----:B------:R-:W-:Y:S01]  /*18d0*/  DFMA R26, R18, UR10, R26 ;  /* 0x0000000a121a7c2b */ /* 0x000fe2000800001a */
[----:B------:R-:W-:Y:S01]  /*18e0*/  UMOV UR10, UR58 ;  /* 0x0000003a000a7c82 */ /* 0x000fe20008000000 */
[----:B------:R-:W-:Y:S01]  /*18f0*/  UMOV UR11, UR59 ;  /* 0x0000003b000b7c82 */ /* 0x000fe20008000000 */
[----:B------:R-:W1:Y:S01]  /*1900*/  LDCU.128 UR56, c[0x3][0x290] ;  /* 0x00c05200ff3877ac */ /* 0x000e620008000c00 */
[C---:B---3--:R-:W-:Y:S02]  /*1910*/  DFMA R24, R6.reuse, UR4, RZ ;  /* 0x0000000406187c2b */ /* 0x048fe400080000ff */
[C---:B----4-:R-:W-:Y:S01]  /*1920*/  DFMA R10, R6.reuse, UR46, RZ ;  /* 0x0000002e060a7c2b */ /* 0x050fe200080000ff */
[----:B------:R-:W-:Y:S01]  /*1930*/  UMOV UR4, UR60 ;  /* 0x0000003c00047c82 */ /* 0x000fe20008000000 */
[----:B------:R-:W-:Y:S01]  /*1940*/  UMOV UR5, UR61 ;  /* 0x0000003d00057c82 */ /* 0x000fe20008000000 */
[----:B------:R-:W3:Y:S01]  /*1950*/  LDCU.128 UR60, c[0x3][0x320] ;  /* 0x00c06400ff3c77ac */ /* 0x000ee20008000c00 */
[----:B------:R-:W-:-:S02]  /*1960*/  DFMA R6, R6, UR54, RZ ;  /* 0x0000003606067c2b */ /* 0x000fc400080000ff */
[C---:B------:R-:W-:Y:S01]  /*1970*/  DFMA R24, R18.reuse, UR6, R24 ;  /* 0x0000000612187c2b */ /* 0x040fe20008000018 */
[----:B------:R-:W-:Y:S01]  /*1980*/  UMOV UR46, UR68 ;  /* 0x00000044002e7c82 */ /* 0x000fe20008000000 */
[----:B------:R-:W-:Y:S01]  /*1990*/  UMOV UR47, UR69 ;  /* 0x00000045002f7c82 */ /* 0x000fe20008000000 */
[----:B------:R-:W4:Y:S01]  /*19a0*/  LDCU.128 UR68, c[0x3][0x130] ;  /* 0x00c02600ff4477ac */ /* 0x000f220008000c00 */
[C---:B0-----:R-:W-:Y:S01]  /*19b0*/  DFMA R16, R18.reuse, UR48, R16 ;  /* 0x0000003012107c2b */ /* 0x041fe20008000010 */
[----:B------:R-:W-:Y:S01]  /*19c0*/  UMOV UR54, UR46 ;  /* 0x0000002e00367c82 */ /* 0x000fe20008000000 */
[----:B------:R-:W-:Y:S01]  /*19d0*/  UMOV UR55, UR47 ;  /* 0x0000002f00377c82 */ /* 0x000fe20008000000 */
[----:B------:R-:W-:Y:S01]  /*19e0*/  UMOV UR46, UR10 ;  /* 0x0000000a002e7c82 */ /* 0x000fe20008000000 */
[----:B------:R-:W-:Y:S01]  /*19f0*/  UMOV UR47, UR11 ;  /* 0x0000000b002f7c82 */ /* 0x000fe20008000000 */
[----:B------:R-:W-:Y:S01]  /*1a00*/  UMOV UR37, UR9 ;  /* 0x0000000900257c82 */ /* 0x000fe20008000000 */
[----:B------:R-:W0:Y:S01]  /*1a10*/  LDCU.128 UR8, c[0x3][0x250] ;  /* 0x00c04a00ff0877ac */ /* 0x000e220008000c00 */
[----:B-1----:R-:W-:-:S02]  /*1a20*/  DFMA R38, R18, UR56, R10 ;  /* 0x0000003812267c2b */ /* 0x002fc4000800000a */
[----:B---3--:R-:W-:Y:S01]  /*1a30*/  DFMA R18, R18, UR60, R6 ;  /* 0x0000003c12127c2b */ /* 0x008fe20008000006 */
        /* <DEDUP_REMOVED lines=9> */
[----:B------:R-:W3:Y:S01]  /*1ad0*/  LDCU.128 UR4, c[0x3][0x1c0] ;  /* 0x00c03800ff0477ac */ /* 0x000ee20008000c00 */
[----:B------:R-:W-:-:S02]  /*1ae0*/  DFMA R8, R36, UR30, R12 ;  /* 0x0000001e24087c2b */ /* 0x000fc4000800000c */
[C---:B------:R-:W-:Y:S01]  /*1af0*/  DFMA R14, R36.reuse, UR50, R16 ;  /* 0x00000032240e7c2b */ /* 0x040fe20008000010 */
[----:B------:R-:W2:Y:S01]  /*1b00*/  LDCU.128 UR12, c[0x3][0x2e0] ;  /* 0x00c05c00ff0c77ac */ /* 0x000ea20008000c00 */
[C---:B------:R-:W-:Y:S01]  /*1b10*/  DFMA R16, R36.reuse, UR58, R38 ;  /* 0x0000003a24107c2b */ /* 0x040fe20008000026 */
[----:B------:R-:W2:Y:S01]  /*1b20*/  LDS.64 R12, [R3+0x1e0] ;  /* 0x0001e000030c7984 */ /* 0x000ea20000000a00 */
[C---:B----4-:R-:W-:Y:S01]  /*1b30*/  DFMA R30, R36.reuse, UR68, R30 ;  /* 0x00000044241e7c2b */ /* 0x050fe2000800001e */
        /* <DEDUP_REMOVED lines=9> */
[----:B---3--:R-:W-:Y:S01]  /*1bd0*/  DFMA R28, R36, UR4, R28 ;  /* 0x00000004241c7c2b */ /* 0x008fe2000800001c */
[----:B------:R-:W1:Y:S01]  /*1be0*/  LDCU.128 UR56, c[0x3][0x210] ;  /* 0x00c04200ff3877ac */ /* 0x000e620008000c00 */
[----:B------:R-:W-:Y:S02]  /*1bf0*/  DFMA R34, R22, UR60, R34 ;  /* 0x0000003c16227c2b */ /* 0x000fe40008000022 */
[C---:B--2---:R-:W-:Y:S01]  /*1c00*/  DFMA R24, R36.reuse, UR12, R24 ;  /* 0x0000000c24187c2b */ /* 0x044fe20008000018 */
[----:B------:R-:W-:Y:S01]  /*1c10*/  UMOV UR68, UR36 ;  /* 0x0000002400447c82 */ /* 0x000fe20008000000 */
[----:B------:R-:W-:Y:S01]  /*1c20*/  UMOV UR69, UR37 ;  /* 0x0000002500457c82 */ /* 0x000fe20008000000 */
[----:B------:R-:W2:Y:S01]  /*1c30*/  LDCU.128 UR36, c[0x3][0x2a0] ;  /* 0x00c05400ff2477ac */ /* 0x000ea20008000c00 */
[----:B------:R-:W-:-:S02]  /*1c40*/  DFMA R36, R36, UR62, R18 ;  /* 0x0000003e24247c2b */ /* 0x000fc40008000012 */
[C---:B------:R-:W-:Y:S01]  /*1c50*/  DFMA R26, R22.reuse, UR10, R26 ;  /* 0x0000000a161a7c2b */ /* 0x040fe2000800001a */
[----:B------:R-:W-:Y:S01]  /*1c60*/  UMOV UR8, UR48 ;  /* 0x0000003000087c82 */ /* 0x000fe20008000000 */
[----:B------:R-:W-:Y:S01]  /*1c70*/  UMOV UR9, UR49 ;  /* 0x0000003100097c82 */ /* 0x000fe20008000000 */
[----:B------:R-:W3:Y:S01]  /*1c80*/  LDCU.128 UR48, c[0x3][0x330] ;  /* 0x00c06600ff3077ac */ /* 0x000ee20008000c00 */
[C---:B------:R-:W-:Y:S01]  /*1c90*/  DFMA R6, R22.reuse, UR8, R6 ;  /* 0x0000000816067c2b */ /* 0x040fe20008000006 */
[----:B------:R-:W3:Y:S01]  /*1ca0*/  LDS.64 R18, [R3+0x240] ;  /* 0x0002400003127984 */ /* 0x000ee20000000a00 */
[C---:B----4-:R-:W-:Y:S01]  /*1cb0*/  DFMA R8, R22.reuse, UR72, R8 ;  /* 0x0000004816087c2b */ /* 0x050fe20008000008 */
[----:B------:R-:W4:Y:S01]  /*1cc0*/  LDCU.128 UR8, c[0x3][0x260] ;  /* 0x00c04c00ff0877ac */ /* 0x000f220008000c00 */
[C---:B0-----:R-:W-:Y:S02]  /*1cd0*/  DFMA R38, R22.reuse, UR28, R10 ;  /* 0x0000001c16267c2b */ /* 0x041fe4000800000a */
[C---:B-1----:R-:W-:Y:S01]  /*1ce0*/  DFMA R14, R22.reuse, UR56, R14 ;  /* 0x00000038160e7c2b */ /* 0x042fe2000800000e */
[----:B------:R-:W0:Y:S01]  /*1cf0*/  LDCU.128 UR60, c[0x3][0xb0] ;  /* 0x00c01600ff3c77ac */ /* 0x000e220008000c00 */
[----:B------:R-:W-:-:S02]  /*1d00*/  DFMA R32, R22, UR66, R32 ;  /* 0x0000004216207c2b */ /* 0x000fc40008000020 */
[C---:B------:R-:W-:Y:S01]  /*1d10*/  DFMA R28, R22.reuse, UR6, R28 ;  /* 0x00000006161c7c2b */ /* 0x040fe2000800001c */
[----:B------:R-:W1:Y:S01]  /*1d20*/  LDCU.128 UR64, c[0x3][0x140] ;  /* 0x00c02800ff4077ac */ /* 0x000e620008000c00 */
[C---:B--2---:R-:W-:Y:S02]  /*1d30*/  DFMA R40, R22.reuse, UR36, R16 ;  /* 0x0000002416287c2b */ /* 0x044fe40008000010 */
[----:B------:R-:W-:Y:S01]  /*1d40*/  DFMA R24, R22, UR14, R24 ;  /* 0x0000000e16187c2b */ /* 0x000fe20008000018 */
[----:B------:R-:W2:Y:S01]  /*1d50*/  LDCU.128 UR4, c[0x3][0x1d0] ;  /* 0x00c03a00ff0477ac */ /* 0x000ea20008000c00 */
[C---:B------:R-:W-:Y:S02]  /*1d60*/  DFMA R10, R20.reuse, UR74, R8 ;  /* 0x0000004a140a7c2b */ /* 0x040fe40008000008 */
[----:B------:R-:W-:Y:S01]  /*1d70*/  DFMA R8, R20, UR30, R38 ;  /* 0x0000001e14087c2b */ /* 0x000fe20008000026 */
[----:B------:R-:W2:Y:S01]  /*1d80*/  LDCU.128 UR12, c[0x3][0x2f0] ;  /* 0x00c05e00ff0c77ac */ /* 0x000ea20008000c00 */
[----:B------:R-:W-:-:S02]  /*1d90*/  DFMA R30, R22, UR70, R30 ;  /* 0x00000046161e7c2b */ /* 0x000fc4000800001e */
[----:B---3--:R-:W-:Y:S01]  /*1da0*/  DFMA R22, R22, UR48, R36 ;  /* 0x0000003016167c2b */ /* 0x008fe20008000024 */
[----:B------:R-:W-:Y:S01]  /*1db0*/  UMOV UR72, UR68 ;  /* 0x0000004400487c82 */ /* 0x000fe20008000000 */
[----:B------:R-:W-:Y:S01]  /*1dc0*/  UMOV UR73, UR69 ;  /* 0x0000004500497c82 */ /* 0x000fe20008000000 */
[----:B------:R-:W3:Y:S01]  /*1dd0*/  LDCU.128 UR28, c[0x3][0x190] ;  /* 0x00c03200ff1c77ac */ /* 0x000ee20008000c00 */
[C---:B------:R-:W-:Y:S02]  /*1de0*/  DFMA R16, R20.reuse, UR72, R6 ;  /* 0x0000004814107c2b */ /* 0x040fe40008000006 */
[C---:B------:R-:W-:Y:S01]  /*1df0*/  DFMA R6, R20.reuse, UR58, R14 ;  /* 0x0000003a14067c2b */ /* 0x040fe2000800000e */
[----:B------:R-:W3:Y:S01]  /*1e00*/  LDCU.128 UR56, c[0x3][0x220] ;  /* 0x00c04400ff3877ac */ /* 0x000ee20008000c00 */
[C---:B------:R-:W-:Y:S02]  /*1e10*/  DFMA R14, R20.reuse, UR38, R40 ;  /* 0x00000026140e7c2b */ /* 0x040fe40008000028 */
[C---:B----4-:R-:W-:Y:S01]  /*1e20*/  DFMA R36, R20.reuse, UR8, R26 ;  /* 0x0000000814247c2b */ /* 0x050fe2000800001a */
[----:B------:R-:W4:Y:S01]  /*1e30*/  LDCU.128 UR36, c[0x3][0x2b0] ;  /* 0x00c05600ff2477ac */ /* 0x000f220008000c00 */
[----:B------:R-:W4:Y:S01]  /*1e40*/  LDS.64 R26, [R3+0x2a0] ;  /* 0x0002a000031a7984 */ /* 0x000f220000000a00 */
[C---:B0-----:R-:W-:Y:S01]  /*1e50*/  DFMA R32, R20.reuse, UR60, R32 ;  /* 0x0000003c14207c2b */ /* 0x041fe20008000020 */
[----:B------:R-:W0:Y:S01]  /*1e60*/  LDCU.128 UR72, c[0x3][0x100] ;  /* 0x00c02000ff4877ac */ /* 0x000e220008000c00 */
[----:B-1----:R-:W-:-:S02]  /*1e70*/  DFMA R30, R20, UR64, R30 ;  /* 0x00000040141e7c2b */ /* 0x002fc4000800001e */
[C---:B--2---:R-:W-:Y:S01]  /*1e80*/  DFMA R28, R20.reuse, UR4, R28 ;  /* 0x00000004141c7c2b */ /* 0x044fe2000800001c */
[----:B------:R-:W1:Y:S01]  /*1e90*/  LDCU.128 UR68, c[0x3][0xc0] ;  /* 0x00c01800ff4477ac */ /* 0x000e620008000c00 */
[C---:B------:R-:W-:Y:S02]  /*1ea0*/  DFMA R22, R20.reuse, UR50, R22 ;  /* 0x0000003214167c2b */ /* 0x040fe40008000016 */
[C---:B------:R-:W-:Y:S01]  /*1eb0*/  DFMA R34, R20.reuse, UR54, R34 ;  /* 0x0000003614227c2b */ /* 0x040fe20008000022 */
[----:B------:R-:W2:Y:S01]  /*1ec0*/  LDCU.128 UR48, c[0x3][0x340] ;  /* 0x00c06800ff3077ac */ /* 0x000ea20008000c00 */
[----:B------:R-:W-:Y:S01]  /*1ed0*/  DFMA R24, R20, UR12, R24 ;  /* 0x0000000c14187c2b */ /* 0x000fe20008000018 */
[----:B------:R-:W1:Y:S01]  /*1ee0*/  LDS.64 R20, [R3+0x300] ;  /* 0x0003000003147984 */ /* 0x000e620000000a00 */
[C---:B---3--:R-:W-:Y:S02]  /*1ef0*/  DFMA R8, R12.reuse, UR28, R8 ;  /* 0x0000001c0c087c2b */ /* 0x048fe40008000008 */
        /* <DEDUP_REMOVED lines=9> */
[----:B----4-:R-:W-:Y:S01]  /*1f90*/  DFMA R40, R12, UR36, R14 ;  /* 0x000000240c287c2b */ /* 0x010fe2000800000e */
[----:B------:R-:W4:Y:S01]  /*1fa0*/  LDCU.128 UR8, c[0x3][0x270] ;  /* 0x00c04e00ff0877ac */ /* 0x000f220008000c00 */
[----:B------:R-:W-:-:S02]  /*1fb0*/  DFMA R14, R18, UR30, R8 ;  /* 0x0000001e120e7c2b */ /* 0x000fc40008000008 */
[----:B0-----:R-:W-:Y:S01]  /*1fc0*/  DFMA R38, R12, UR72, R10 ;  /* 0x000000480c267c2b */ /* 0x001fe2000800000a */
[----:B------:R-:W0:Y:S01]  /*1fd0*/  LDCU.128 UR28, c[0x3][0x230] ;  /* 0x00c04600ff1c77ac */ /* 0x000e220008000c00 */
[----:B------:R-:W-:Y:S02]  /*1fe0*/  DFMA R8, R18, UR58, R6 ;  /* 0x0000003a12087c2b */ /* 0x000fe40008000006 */
[----:B------:R-:W-:Y:S01]  /*1ff0*/  DFMA R24, R12, UR14, R24 ;  /* 0x0000000e0c187c2b */ /* 0x000fe20008000018 */
[----:B------:R-:W0:Y:S01]  /*2000*/  LDCU.128 UR12, c[0x3][0x110] ;  /* 0x00c02200ff0c77ac */ /* 0x000e220008000c00 */
[C---:B------:R-:W-:Y:S02]  /*2010*/  DFMA R10, R18.reuse, UR18, R16 ;  /* 0x00000012120a7c2b */ /* 0x040fe40008000010 */
[----:B------:R-:W-:Y:S01]  /*2020*/  DFMA R6, R18, UR38, R40 ;  /* 0x0000002612067c2b */ /* 0x000fe20008000028 */
[----:B------:R-:W0:Y:S01]  /*2030*/  LDCU.128 UR16, c[0x3][0x1a0] ;  /* 0x00c03400ff1077ac */ /* 0x000e220008000c00 */
[----:B------:R-:W-:-:S02]  /*2040*/  DFMA R34, R12, UR46, R34 ;  /* 0x0000002e0c227c2b */ /* 0x000fc40008000022 */
[----:B--2---:R-:W-:Y:S01]  /*2050*/  DFMA R22, R12, UR48, R22 ;  /* 0x000000300c167c2b */ /* 0x004fe20008000016 */
[----:B------:R-:W2:Y:S01]  /*2060*/  LDCU.128 UR56, c[0x3][0x2c0] ;  /* 0x00c05800ff3877ac */ /* 0x000ea20008000c00 */
[C---:B------:R-:W-:Y:S02]  /*2070*/  DFMA R12, R18.reuse, UR74, R38 ;  /* 0x0000004a120c7c2b */ /* 0x040fe40008000026 */
[C---:B-1----:R-:W-:Y:S01]  /*2080*/  DFMA R16, R18.reuse, UR68, R32 ;  /* 0x0000004412107c2b */ /* 0x042fe20008000020 */
[----:B------:R-:W1:Y:S01]  /*2090*/  LDCU.128 UR36, c[0x3][0x350] ;  /* 0x00c06a00ff2477ac */ /* 0x000e620008000c00 */
[C---:B---3--:R-:W-:Y:S02]  /*20a0*/  DFMA R38, R18.reuse, UR60, R30 ;  /* 0x0000003c12267c2b */ /* 0x048fe4000800001e */
[C---:B------:R-:W-:Y:S02]  /*20b0*/  DFMA R34, R18.reuse, UR42, R34 ;  /* 0x0000002a12227c2b */ /* 0x040fe40008000022 */
[----:B------:R-:W-:-:S02]  /*20c0*/  DFMA R40, R18, UR4, R28 ;  /* 0x0000000412287c2b */ /* 0x000fc4000800001c */
[C---:B----4-:R-:W-:Y:S02]  /*20d0*/  DFMA R36, R18.reuse, UR8, R36 ;  /* 0x0000000812247c2b */ /* 0x050fe40008000024 */
        /* <DEDUP_REMOVED lines=8> */
[C---:B------:R-:W-:Y:S02]  /*2160*/  DFMA R10, R26.reuse, UR20, R10 ;  /* 0x000000141a0a7c2b */ /* 0x040fe4000800000a */
[C---:B0-----:R-:W-:Y:S02]  /*2170*/  DFMA R12, R26.reuse, UR12, R12 ;  /* 0x0000000c1a0c7c2b */ /* 0x041fe4000800000c */
[----:B------:R-:W-:-:S02]  /*2180*/  DFMA R14, R26, UR16, R14 ;  /* 0x000000101a0e7c2b */ /* 0x000fc4000800000e */
[C---:B------:R-:W-:Y:S02]  /*2190*/  DFMA R8, R26.reuse, UR28, R8 ;  /* 0x0000001c1a087c2b */ /* 0x040fe40008000008 */
[C---:B--2---:R-:W-:Y:S02]  /*21a0*/  DFMA R6, R26.reuse, UR56, R6 ;  /* 0x000000381a067c2b */ /* 0x044fe40008000006 */
[----:B-1----:R-:W-:Y:S02]  /*21b0*/  DFMA R30, R26, UR36, R30 ;  /* 0x000000241a1e7c2b */ /* 0x002fe4000800001e */
        /* <DEDUP_REMOVED lines=24> */
.L_x_828:
[----:B------:R-:W-:Y:S05]  /*2340*/  BSYNC.RECONVERGENT B0 ;  /* 0x0000000000007941 */ /* 0x000fea0003800200 */
.L_x_827:
[----:B------:R-:W-:Y:S01]  /*2350*/  BAR.SYNC.DEFER_BLOCKING 0x0 ;  /* 0x0000000000007b1d */ /* 0x000fe20000010000 */
[----:B------:R-:W-:Y:S01]  /*2360*/  IMAD R5, R0, 0x90, R5 ;  /* 0x0000009000057824 */ /* 0x000fe200078e0205 */
[----:B-12--5:R-:W-:-:S03]  /*2370*/  CS2R R6, SRZ ;  /* 0x0000000000067805 */ /* 0x026fc6000001ff00 */
[----:B------:R-:W-:-:S03]  /*2380*/  IMAD R5, R5, 0xc, RZ ;  /* 0x0000000c05057824 */ /* 0x000fc600078e02ff */
[----:B------:R-:W1:Y:S01]  /*2390*/  LDC.64 R50, c[0x0][0x388] ;  /* 0x0000e200ff327b82 */ /* 0x000e620000000a00 */
[----:B------:R-:W2:Y:S01]  /*23a0*/  LDCU.64 UR32, c[0x3][0xd8] ;  /* 0x00c01b00ff2077ac */ /* 0x000ea20008000a00 */
[----:B------:R-:W3:Y:S01]  /*23b0*/  LDCU.64 UR30, c[0x3][0x168] ;  /* 0x00c02d00ff1e77ac */ /* 0x000ee20008000a00 */
[----:B------:R-:W4:Y:S01]  /*23c0*/  LDCU.64 UR28, c[0x3][0x1f8] ;  /* 0x00c03f00ff1c77ac */ /* 0x000f220008000a00 */
[----:B------:R-:W4:Y:S01]  /*23d0*/  LDCU.64 UR56, c[0x3][0x288] ;  /* 0x00c05100ff3877ac */ /* 0x000f220008000a00 */
[----:B------:R-:W4:Y:S01]  /*23e0*/  LDCU.64 UR50, c[0x3][0x48] ;  /* 0x00c00900ff3277ac */ /* 0x000f220008000a00 */
[----:B0-----:R-:W0:Y:S01]  /*23f0*/  LDS.128 R8, [R4] ;  /* 0x0000000004087984 */ /* 0x001e220000000c00 */
[----:B------:R-:W4:Y:S03]  /*2400*/  LDCU.64 UR48, c[0x3][0x318] ;  /* 0x00c06300ff3077ac */ /* 0x000f260008000a00 */
[----:B------:R-:W4:Y:S01]  /*2410*/  LDS.128 R12, [R4+0x10] ;  /* 0x00001000040c7984 */ /* 0x000f220000000c00 */
[----:B-1----:R-:W-:Y:S01]  /*2420*/  IMAD.WIDE R50, R5, 0x8, R50 ;  /* 0x0000000805327825 */ /* 0x002fe200078e0232 */
[----:B------:R-:W0:Y:S02]  /*2430*/  LDCU.128 UR4, c[0x3][URZ] ;  /* 0x00c00000ff0477ac */ /* 0x000e240008000c00 */
[----:B------:R-:W1:Y:S01]  /*2440*/  LDS.128 R16, [R4+0x20] ;  /* 0x0000200004107984 */ /* 0x000e620000000c00 */
[----:B------:R-:W2:Y:S03]  /*2450*/  LDCU.128 UR8, c[0x3][0x90] ;  /* 0x00c01200ff0877ac */ /* 0x000ea60008000c00 */
[----:B------:R-:W4:Y:S01]  /*2460*/  @!P0 LDG.E.64.CONSTANT R6, desc[UR76][R50.64] ;  /* 0x0000004c32068981 */ /* 0x000f22000c1e9b00 */
[----:B------:R-:W3:Y:S01]  /*2470*/  LDCU.128 UR12, c[0x3][0x120] ;  /* 0x00c02400ff0c77ac */ /* 0x000ee20008000c00 */
[----:B------:R-:W3:Y:S01]  /*2480*/  LDCU.128 UR16, c[0x3][0x1b0] ;  /* 0x00c03600ff1077ac */ /* 0x000ee20008000c00 */
[----:B------:R-:W4:Y:S01]  /*2490*/  LDCU.128 UR20, c[0x3][0x240] ;  /* 0x00c04800ff1477ac */ /* 0x000f220008000c00 */
[----:B------:R-:W4:Y:S01]  /*24a0*/  LDCU.128 UR24, c[0x3][0x2d0] ;  /* 0x00c05a00ff1877ac */ /* 0x000f220008000c00 */
[----:B------:R-:W1:Y:S01]  /*24b0*/  LDCU.128 UR36, c[0x3][0x170] ;  /* 0x00c02e00ff2477ac */ /* 0x000e620008000c00 */
[----:B------:R-:W1:Y:S01]  /*24c0*/  LDCU.128 UR40, c[0x3][0xe0] ;  /* 0x00c01c00ff2877ac */ /* 0x000e620008000c00 */
[----:B------:R-:W1:Y:S01]  /*24d0*/  LDCU.128 UR44, c[0x3][0x10] ;  /* 0x00c00200ff2c77ac */ /* 0x000e620008000c00 */
[----:B0-----:R-:W-:-:S02]  /*24e0*/  DFMA R22, R8, UR4, RZ ;  /* 0x0000000408167c2b */ /* 0x001fc400080000ff */
[C---:B--2---:R-:W-:Y:S01]  /*24f0*/  DFMA R20, R8.reuse, UR8, RZ ;  /* 0x0000000808147c2b */ /* 0x044fe200080000ff */
[----:B------:R-:W0:Y:S01]  /*2500*/  LDCU.128 UR52, c[0x3][0x290] ;  /* 0x00c05200ff3477ac */ /* 0x000e220008000c00 */
[C---:B------:R-:W-:Y:S02]  /*2510*/  DFMA R42, R8.reuse, UR32, RZ ;  /* 0x00000020082a7c2b */ /* 0x040fe400080000ff */
[C---:B---3--:R-:W-:Y:S01]  /*2520*/  DFMA R30, R8.reuse, UR12, RZ ;  /* 0x0000000c081e7c2b */ /* 0x048fe200080000ff */
[----:B------:R-:W2:Y:S01]  /*2530*/  LDCU.128 UR32, c[0x3][0x200] ;  /* 0x00c04000ff2077ac */ /* 0x000ea20008000c00 */
[C---:B------:R-:W-:Y:S02]  /*2540*/  DFMA R40, R8.reuse, UR30, RZ ;  /* 0x0000001e08287c2b */ /* 0x040fe400080000ff */
[C---:B------:R-:W-:Y:S01]  /*2550*/  DFMA R34, R8.reuse, UR16, RZ ;  /* 0x0000001008227c2b */ /* 0x040fe200080000ff */
[----:B------:R-:W3:Y:S01]  /*2560*/  LDCU.128 UR64, c[0x3][0x320] ;  /* 0x00c06400ff4077ac */ /* 0x000ee20008000c00 */
[----:B----4-:R-:W-:-:S02]  /*2570*/  DFMA R38, R8, UR28, RZ ;  /* 0x0000001c08267c2b */ /* 0x010fc400080000ff */
[C---:B------:R-:W-:Y:S01]  /*2580*/  DFMA R36, R8.reuse, UR20, RZ ;  /* 0x0000001408247c2b */ /* 0x040fe200080000ff */
[----:B------:R-:W4:Y:S01]  /*2590*/  LDCU.128 UR28, c[0x3][0x50] ;  /* 0x00c00a00ff1c77ac */ /* 0x000f220008000c00 */
[C---:B------:R-:W-:Y:S02]  /*25a0*/  DFMA R26, R8.reuse, UR56, RZ ;  /* 0x00000038081a7c2b */ /* 0x040fe400080000ff */
[C---:B------:R-:W-:Y:S01]  /*25b0*/  DFMA R28, R8.reuse, UR24, RZ ;  /* 0x00000018081c7c2b */ /* 0x040fe200080000ff */
[----:B------:R-:W3:Y:S01]  /*25c0*/  LDCU.128 UR72, c[0x3][0x130] ;  /* 0x00c02600ff4877ac */ /* 0x000ee20008000c00 */
[C---:B------:R-:W-:Y:S02]  /*25d0*/  DFMA R32, R8.reuse, UR50, RZ ;  /* 0x0000003208207c2b */ /* 0x040fe400080000ff */
[----:B------:R-:W-:Y:S01]  /*25e0*/  DFMA R24, R8, UR48, RZ ;  /* 0x0000003008187c2b */ /* 0x000fe200080000ff */
[----:B------:R-:W0:Y:S01]  /*25f0*/  LDCU.128 UR48, c[0x3][0xa0] ;  /* 0x00c01400ff3077ac */ /* 0x000e220008000c00 */
[----:B------:R-:W-:Y:S01]  /*2600*/  CS2R R8, SRZ ;  /* 0x0000000000087805 */ /* 0x000fe2000001ff00 */
[----:B------:R-:W-:-:S02]  /*2610*/  DFMA R22, R10, UR6, R22 ;  /* 0x000000060a167c2b */ /* 0x000fc40008000016 */
[C---:B-1----:R-:W-:Y:S01]  /*2620*/  DFMA R40, R10.reuse, UR36, R40 ;  /* 0x000000240a287c2b */ /* 0x042fe20008000028 */
[----:B------:R-:W1:Y:S01]  /*2630*/  LDCU.128 UR56, c[0x3][0x1c0] ;  /* 0x00c03800ff3877ac */ /* 0x000e620008000c00 */
[C---:B------:R-:W-:Y:S01]  /*2640*/  DFMA R20, R10.reuse, UR10, R20 ;  /* 0x0000000a0a147c2b */ /* 0x040fe20008000014 */
[----:B------:R-:W3:Y:S01]  /*2650*/  @!P0 LDG.E.64.CONSTANT R8, desc[UR76][R50.64+0x8] ;  /* 0x0000084c32088981 */ /* 0x000ee2000c1e9b00 */
[C---:B--2---:R-:W-:Y:S01]  /*2660*/  DFMA R38, R10.reuse, UR32, R38 ;  /* 0x000000200a267c2b */ /* 0x044fe20008000026 */
[----:B------:R-:W2:Y:S01]  /*2670*/  LDCU.128 UR60, c[0x3][0x250] ;  /* 0x00c04a00ff3c77ac */ /* 0x000ea20008000c00 */
[C---:B------:R-:W-:Y:S02]  /*2680*/  DFMA R42, R10.reuse, UR40, R42 ;  /* 0x000000280a2a7c2b */ /* 0x040fe4000800002a */
[----:B------:R-:W-:Y:S01]  /*2690*/  DFMA R30, R10, UR14, R30 ;  /* 0x0000000e0a1e7c2b */ /* 0x000fe2000800001e */
[----:B------:R-:W2:Y:S01]  /*26a0*/  LDCU.128 UR68, c[0x3][0x2e0] ;  /* 0x00c05c00ff4477ac */ /* 0x000ea20008000c00 */
[----:B------:R-:W-:-:S02]  /*26b0*/  DFMA R48, R12, UR44, R22 ;  /* 0x0000002c0c307c2b */ /* 0x000fc40008000016 */
[C---:B------:R-:W-:Y:S01]  /*26c0*/  DFMA R22, R12.reuse, UR38, R40 ;  /* 0x000000260c167c2b */ /* 0x040fe20008000028 */
[----:B------:R-:W2:Y:S01]  /*26d0*/  LDCU.128 UR36, c[0x3][0xf0] ;  /* 0x00c01e00ff2477ac */ /* 0x000ea20008000c00 */
[----:B0-----:R-:W-:Y:S02]  /*26e0*/  DFMA R40, R12, UR48, R20 ;  /* 0x000000300c287c2b */ /* 0x001fe40008000014 */
[C---:B------:R-:W-:Y:S02]  /*26f0*/  DFMA R34, R10.reuse, UR18, R34 ;  /* 0x000000120a227c2b */ /* 0x040fe40008000022 */
[C---:B------:R-:W-:Y:S02]  /*2700*/  DFMA R36, R10.reuse, UR22, R36 ;  /* 0x000000160a247c2b */ /* 0x040fe40008000024 */
[C---:B------:R-:W-:Y:S02]  /*2710*/  DFMA R26, R10.reuse, UR52, R26 ;  /* 0x000000340a1a7c2b */ /* 0x040fe4000800001a */
[----:B------:R-:W-:-:S02]  /*2720*/  DFMA R28, R10, UR26, R28 ;  /* 0x0000001a0a1c7c2b */ /* 0x000fc4000800001c */
[C---:B----4-:R-:W-:Y:S02]  /*2730*/  DFMA R32, R10.reuse, UR28, R32 ;  /* 0x0000001c0a207c2b */ /* 0x050fe40008000020 */
[----:B---3--:R-:W-:Y:S02]  /*2740*/  DFMA R24, R10, UR64, R24 ;  /* 0x000000400a187c2b */ /* 0x008fe40008000018 */
[C---:B------:R-:W-:Y:S01]  /*2750*/  DFMA R20, R12.reuse, UR34, R38 ;  /* 0x000000220c147c2b */ /* 0x040fe20008000026 */
[----:B------:R-:W0:Y:S01]  /*2760*/  LDCU.128 UR32, c[0x3][0x180] ;  /* 0x00c03000ff2077ac */ /* 0x000e220008000c00 */
[C---:B------:R-:W-:Y:S02]  /*2770*/  DFMA R10, R12.reuse, UR42, R42 ;  /* 0x0000002a0c0a7c2b */ /* 0x040fe4000800002a */
[C---:B------:R-:W-:Y:S01]  /*2780*/  DFMA R38, R12.reuse, UR72, R30 ;  /* 0x000000480c267c2b */ /* 0x040fe2000800001e */
[----:B------:R-:W3:Y:S01]  /*2790*/  LDCU.128 UR40, c[0x3][0x60] ;  /* 0x00c00c00ff2877ac */ /* 0x000ee20008000c00 */
[----:B-1----:R-:W-:-:S02]  /*27a0*/  DFMA R42, R12, UR56, R34 ;  /* 0x000000380c2a7c2b */ /* 0x002fc40008000022 */
[C---:B------:R-:W-:Y:S01]  /*27b0*/  DFMA R30, R14.reuse, UR50, R40 ;  /* 0x000000320e1e7c2b */ /* 0x040fe20008000028 */
[----:B------:R-:W1:Y:S03]  /*27c0*/  LDCU.128 UR48, c[0x3][0x2a0] ;  /* 0x00c05400ff3077ac */ /* 0x000e660008000c00 */
[----:B------:R-:W-:Y:S01]  /*27d0*/  DFMA R34, R14, UR74, R38 ;  /* 0x0000004a0e227c2b */ /* 0x000fe20008000026 */
[----:B------:R-:W4:Y:S01]  /*27e0*/  LDCU.128 UR72, c[0x3][0x20] ;  /* 0x00c00400ff4877ac */ /* 0x000f220008000c00 */
[C---:B------:R-:W-:Y:S02]  /*27f0*/  DFMA R40, R12.reuse, UR30, R32 ;  /* 0x0000001e0c287c2b */ /* 0x040fe40008000020 */
[----:B------:R-:W-:Y:S01]  /*2800*/  DFMA R26, R12, UR54, R26 ;  /* 0x000000360c1a7c2b */ /* 0x000fe2000800001a */
[----:B------:R-:W1:Y:S01]  /*2810*/  LDCU.128 UR52, c[0x3][0x330] ;  /* 0x00c06600ff3477ac */ /* 0x000e620008000c00 */
[----:B------:R-:W-:Y:S01]  /*2820*/  DFMA R48, R14, UR46, R48 ;  /* 0x0000002e0e307c2b */ /* 0x000fe20008000030 */
[----:B------:R-:W1:Y:S01]  /*2830*/  LDCU.128 UR44, c[0x3][0x210] ;  /* 0x00c04200ff2c77ac */ /* 0x000e620008000c00 */
[----:B--2---:R-:W-:-:S02]  /*2840*/  DFMA R36, R12, UR60, R36 ;  /* 0x0000003c0c247c2b */ /* 0x004fc40008000024 */
[C---:B------:R-:W-:Y:S01]  /*2850*/  DFMA R32, R12.reuse, UR66, R24 ;  /* 0x000000420c207c2b */ /* 0x040fe20008000018 */
[----:B------:R-:W2:Y:S01]  /*2860*/  LDCU.128 UR64, c[0x3][0x1d0] ;  /* 0x00c03a00ff4077ac */ /* 0x000ea20008000c00 */
[----:B------:R-:W-:Y:S02]  /*2870*/  DFMA R38, R12, UR68, R28 ;  /* 0x000000440c267c2b */ /* 0x000fe4000800001c */
[C---:B---3--:R-:W-:Y:S01]  /*2880*/  DFMA R24, R14.reuse, UR40, R40 ;  /* 0x000000280e187c2b */ /* 0x048fe20008000028 */
[----:B------:R-:W3:Y:S01]  /*2890*/  LDCU.64 UR30, c[0x3][0x310] ;  /* 0x00c06200ff1e77ac */ /* 0x000ee20008000a00 */
[C---:B------:R-:W-:Y:S01]  /*28a0*/  DFMA R28, R14.reuse, UR58, R42 ;  /* 0x0000003a0e1c7c2b */ /* 0x040fe2000800002a */
[----:B------:R-:W2:Y:S01]  /*28b0*/  LDCU.128 UR56, c[0x3][0xb0] ;  /* 0x00c01600ff3877ac */ /* 0x000ea20008000c00 */
[C---:B------:R-:W-:Y:S02]  /*28c0*/  DFMA R12, R14.reuse, UR36, R10 ;  /* 0x000000240e0c7c2b */ /* 0x040fe4000800000a */
[C---:B------:R-:W-:Y:S01]  /*28d0*/  DFMA R36, R14.reuse, UR62, R36 ;  /* 0x0000003e0e247c2b */ /* 0x040fe20008000024 */
[----:B----4-:R-:W-:Y:S01]  /*28e0*/  UMOV UR26, UR72 ;  /* 0x00000048001a7c82 */ /* 0x010fe20008000000 */
[----:B------:R-:W-:Y:S01]  /*28f0*/  UMOV UR27, UR73 ;  /* 0x00000049001b7c82 */ /* 0x000fe20008000000 */
[----:B------:R-:W-:Y:S01]  /*2900*/  UMOV UR14, UR74 ;  /* 0x0000004a000e7c82 */ /* 0x000fe20008000000 */
[----:B------:R-:W-:Y:S01]  /*2910*/  UMOV UR15, UR75 ;  /* 0x0000004b000f7c82 */ /* 0x000fe20008000000 */
[----:B------:R-:W4:Y:S01]  /*2920*/  LDCU.128 UR60, c[0x3][0x140] ;  /* 0x00c02800ff3c77ac */ /* 0x000f220008000c00 */
[----:B------:R-:W-:-:S02]  /*2930*/  DFMA R38, R14, UR70, R38 ;  /* 0x000000460e267c2b */ /* 0x000fc40008000026 */
[----:B------:R-:W-:Y:S01]  /*2940*/  DFMA R24, R16, UR42, R24 ;  /* 0x0000002a10187c2b */ /* 0x000fe20008000018 */
[----:B------:R-:W4:Y:S01]  /*2950*/  LDCU.128 UR68, c[0x3][0x260] ;  /* 0x00c04c00ff4477ac */ /* 0x000f220008000c00 */
[C---:B0-----:R-:W-:Y:S01]  /*2960*/  DFMA R10, R14.reuse, UR32, R22 ;  /* 0x000000200e0a7c2b */ /* 0x041fe20008000016 */
[----:B------:R-:W0:Y:S01]  /*2970*/  LDCU.128 UR72, c[0x3][0x2f0] ;  /* 0x00c05e00ff4877ac */ /* 0x000e220008000c00 */
[----:B------:R-:W0:Y:S01]  /*2980*/  LDCU.128 UR40, c[0x3][0x30] ;  /* 0x00c00600ff2877ac */ /* 0x000e220008000c00 */
[C---:B-1----:R-:W-:Y:S02]  /*2990*/  DFMA R20, R14.reuse, UR44, R20 ;  /* 0x0000002c0e147c2b */ /* 0x042fe40008000014 */
[C---:B------:R-:W-:Y:S02]  /*29a0*/  DFMA R26, R14.reuse, UR48, R26 ;  /* 0x000000300e1a7c2b */ /* 0x040fe4000800001a */
[----:B------:R-:W-:Y:S02]  /*29b0*/  DFMA R32, R14, UR52, R32 ;  /* 0x000000340e207c2b */ /* 0x000fe40008000020 */
[C---:B------:R-:W-:Y:S01]  /*29c0*/  DFMA R22, R16.reuse, UR38, R12 ;  /* 0x0000002610167c2b */ /* 0x040fe2000800000c */
[----:B------:R-:W1:Y:S01]  /*29d0*/  LDCU.128 UR36, c[0x3][0x70] ;  /* 0x00c00e00ff2477ac */ /* 0x000e620008000c00 */
[----:B------:R-:W1:Y:S01]  /*29e0*/  LDS.128 R12, [R4+0x30] ;  /* 0x00003000040c7984 */ /* 0x000e620000000c00 */
[----:B--2---:R-:W-:-:S02]  /*29f0*/  DFMA R30, R16, UR56, R30 ;  /* 0x00000038101e7c2b */ /* 0x004fc4000800001e */
[C---:B----4-:R-:W-:Y:S02]  /*2a00*/  DFMA R34, R16.reuse, UR60, R34 ;  /* 0x0000003c10227c2b */ /* 0x050fe40008000022 */
[C---:B------:R-:W-:Y:S01]  /*2a10*/  DFMA R10, R16.reuse, UR34, R10 ;  /* 0x00000022100a7c2b */ /* 0x040fe2000800000a */
[----:B------:R-:W2:Y:S01]  /*2a20*/  LDCU.128 UR32, c[0x3][0x100] ;  /* 0x00c02000ff2077ac */ /* 0x000ea20008000c00 */
[C---:B------:R-:W-:Y:S02]  /*2a30*/  DFMA R20, R16.reuse, UR46, R20 ;  /* 0x0000002e10147c2b */ /* 0x040fe40008000014 */
[C---:B------:R-:W-:Y:S01]  /*2a40*/  DFMA R26, R16.reuse, UR50, R26 ;  /* 0x00000032101a7c2b */ /* 0x040fe2000800001a */
[----:B0-----:R-:W-:Y:S01]  /*2a50*/  UMOV UR22, UR40 ;  /* 0x0000002800167c82 */ /* 0x001fe20008000000 */
[----:B------:R-:W-:Y:S01]  /*2a60*/  UMOV UR23, UR41 ;  /* 0x0000002900177c82 */ /* 0x000fe20008000000 */
[----:B------:R-:W-:Y:S01]  /*2a70*/  UMOV UR18, UR42 ;  /* 0x0000002a00127c82 */ /* 0x000fe20008000000 */
[----:B------:R-:W-:Y:S01]  /*2a80*/  UMOV UR19, UR43 ;  /* 0x0000002b00137c82 */ /* 0x000fe20008000000 */
[C---:B------:R-:W-:Y:S01]  /*2a90*/  DFMA R40, R16.reuse, UR64, R28 ;  /* 0x0000004010287c2b */ /* 0x040fe2000800001c */
[----:B------:R-:W0:Y:S01]  /*2aa0*/  LDCU.128 UR40, c[0x3][0x190] ;  /* 0x00c03200ff2877ac */ /* 0x000e220008000c00 */
[----:B------:R-:W-:-:S02]  /*2ab0*/  DFMA R36, R16, UR68, R36 ;  /* 0x0000004410247c2b */ /* 0x000fc40008000024 */
[----:B------:R-:W-:Y:S01]  /*2ac0*/  DFMA R44, R16, UR72, R38 ;  /* 0x00000048102c7c2b */ /* 0x000fe20008000026 */
[----:B------:R-:W4:Y:S01]  /*2ad0*/  LDCU.128 UR44, c[0x3][0x220] ;  /* 0x00c04400ff2c77ac */ /* 0x000f220008000c00 */
[C---:B------:R-:W-:Y:S01]  /*2ae0*/  DFMA R30, R18.reuse, UR58, R30 ;  /* 0x0000003a121e7c2b */ /* 0x040fe2000800001e */
[----:B------:R-:W4:Y:S01]  /*2af0*/  LDCU.128 UR48, c[0x3][0x2b0] ;  /* 0x00c05600ff3077ac */ /* 0x000f220008000c00 */
[----:B------:R-:W4:Y:S01]  /*2b00*/  LDCU.128 UR56, c[0x3][0x340] ;  /* 0x00c06800ff3877ac */ /* 0x000f220008000c00 */
[C---:B------:R-:W-:Y:S02]  /*2b10*/  DFMA R28, R18.reuse, UR62, R34 ;  /* 0x0000003e121c7c2b */ /* 0x040fe40008000022 */
[C---:B------:R-:W-:Y:S01]  /*2b20*/  DFMA R34, R18.reuse, UR66, R40 ;  /* 0x0000004212227c2b */ /* 0x040fe20008000028 */
[----:B------:R-:W4:Y:S01]  /*2b30*/  LDCU.128 UR60, c[0x3][0xc0] ;  /* 0x00c01800ff3c77ac */ /* 0x000f220008000c00 */
[----:B------:R-:W-:Y:S01]  /*2b40*/  DFMA R38, R18, UR70, R36 ;  /* 0x0000004612267c2b */ /* 0x000fe20008000024 */
[----:B------:R-:W4:Y:S01]  /*2b50*/  LDS.64 R40, [R4+0x40] ;  /* 0x0000400004287984 */ /* 0x000f220000000a00 */
[----:B------:R-:W-:Y:S01]  /*2b60*/  DFMA R32, R16, UR54, R32 ;  /* 0x0000003610207c2b */ /* 0x000fe20008000020 */
[----:B------:R-:W4:Y:S01]  /*2b70*/  LDCU.128 UR64, c[0x3][0x150] ;  /* 0x00c02a00ff4077ac */ /* 0x000f220008000c00 */
[----:B------:R-:W-:Y:S01]  /*2b80*/  DFMA R44, R18, UR74, R44 ;  /* 0x0000004a122c7c2b */ /* 0x000fe2000800002c */
[----:B------:R-:W4:Y:S01]  /*2b90*/  LDCU.128 UR52, c[0x3][0x1e0] ;  /* 0x00c03c00ff3477ac */ /* 0x000f220008000c00 */
[----:B------:R-:W-:Y:S01]  /*2ba0*/  DFMA R48, R16, UR26, R48 ;  /* 0x0000001a10307c2b */ /* 0x000fe20008000030 */
[----:B------:R-:W4:Y:S01]  /*2bb0*/  LDCU.128 UR68, c[0x3][0x270] ;  /* 0x00c04e00ff4477ac */ /* 0x000f220008000c00 */
[----:B------:R-:W4:Y:S06]  /*2bc0*/  LDCU.128 UR72, c[0x3][0x300] ;  /* 0x00c06000ff4877ac */ /* 0x000f2c0008000c00 */
[----:B------:R-:W-:-:S02]  /*2bd0*/  DFMA R48, R18, UR14, R48 ;  /* 0x0000000e12307c2b */ /* 0x000fc40008000030 */
[C---:B-1----:R-:W-:Y:S01]  /*2be0*/  DFMA R24, R18.reuse, UR36, R24 ;  /* 0x0000002412187c2b */ /* 0x042fe20008000018 */
[----:B------:R-:W1:Y:S01]  /*2bf0*/  LDCU.64 UR14, c[0x3][0xd0] ;  /* 0x00c01a00ff0e77ac */ /* 0x000e620008000a00 */
[C---:B--2---:R-:W-:Y:S02]  /*2c00*/  DFMA R22, R18.reuse, UR32, R22 ;  /* 0x0000002012167c2b */ /* 0x044fe40008000016 */
[C---:B0-----:R-:W-:Y:S01]  /*2c10*/  DFMA R10, R18.reuse, UR40, R10 ;  /* 0x00000028120a7c2b */ /* 0x041fe2000800000a */
[----:B------:R-:W0:Y:S01]  /*2c20*/  LDCU.64 UR26, c[0x3][0x280] ;  /* 0x00c05000ff1a77ac */ /* 0x000e220008000a00 */
[C---:B----4-:R-:W-:Y:S02]  /*2c30*/  DFMA R20, R18.reuse, UR44, R20 ;  /* 0x0000002c12147c2b */ /* 0x050fe40008000014 */
[C---:B------:R-:W-:Y:S02]  /*2c40*/  DFMA R16, R18.reuse, UR48, R26 ;  /* 0x0000003012107c2b */ /* 0x040fe4000800001a */
        /* <DEDUP_REMOVED lines=11> */
[----:B------:R-:W0:Y:S01]  /*2d00*/  LDCU.128 UR40, c[0x3][0x230] ;  /* 0x00c04600ff2877ac */ /* 0x000e220008000c00 */
[C---:B------:R-:W-:Y:S02]  /*2d10*/  DFMA R18, R12.reuse, UR64, R28 ;  /* 0x000000400c127c2b */ /* 0x040fe4000800001c */
[C---:B------:R-:W-:Y:S01]  /*2d20*/  DFMA R34, R12.reuse, UR52, R34 ;  /* 0x000000340c227c2b */ /* 0x040fe20008000022 */
[----:B------:R-:W0:Y:S01]  /*2d30*/  LDCU.128 UR44, c[0x3][0x2c0] ;  /* 0x00c05800ff2c77ac */ /* 0x000e220008000c00 */
[C---:B------:R-:W-:Y:S02]  /*2d40*/  DFMA R38, R12.reuse, UR68, R38 ;  /* 0x000000440c267c2b */ /* 0x040fe40008000026 */
[C---:B------:R-:W-:Y:S01]  /*2d50*/  DFMA R44, R12.reuse, UR72, R44 ;  /* 0x000000480c2c7c2b */ /* 0x040fe2000800002c */
[----:B------:R-:W0:Y:S01]  /*2d60*/  LDCU.64 UR22, c[0x3][0x1f0] ;  /* 0x00c03e00ff1677ac */ /* 0x000e220008000a00 */
[----:B------:R-:W-:Y:S01]  /*2d70*/  DFMA R12, R12, UR58, R26 ;  /* 0x0000003a0c0c7c2b */ /* 0x000fe2000800001a */
[----:B------:R-:W0:Y:S01]  /*2d80*/  LDCU.128 UR56, c[0x3][0x350] ;  /* 0x00c06a00ff3877ac */ /* 0x000e220008000c00 */
[C---:B------:R-:W-:Y:S01]  /*2d90*/  DFMA R48, R14.reuse, UR18, R48 ;  /* 0x000000120e307c2b */ /* 0x040fe20008000030 */
[----:B------:R-:W0:Y:S01]  /*2da0*/  LDCU.64 UR18, c[0x3][0x160] ;  /* 0x00c02c00ff1277ac */ /* 0x000e220008000a00 */
[----:B------:R-:W0:Y:S01]  /*2db0*/  LDCU.64 UR60, c[0x3][0x40] ;  /* 0x00c00800ff3c77ac */ /* 0x000e220008000a00 */
[----:B------:R-:W-:-:S02]  /*2dc0*/  DFMA R30, R14, UR62, R30 ;  /* 0x0000003e0e1e7c2b */ /* 0x000fc4000800001e */
[C---:B------:R-:W-:Y:S02]  /*2dd0*/  DFMA R18, R14.reuse, UR66, R18 ;  /* 0x000000420e127c2b */ /* 0x040fe40008000012 */
[C---:B------:R-:W-:Y:S02]  /*2de0*/  DFMA R34, R14.reuse, UR54, R34 ;  /* 0x000000360e227c2b */ /* 0x040fe40008000022 */
[C---:B------:R-:W-:Y:S02]  /*2df0*/  DFMA R38, R14.reuse, UR70, R38 ;  /* 0x000000460e267c2b */ /* 0x040fe40008000026 */
[C---:B------:R-:W-:Y:S02]  /*2e00*/  DFMA R44, R14.reuse, UR74, R44 ;  /* 0x0000004a0e2c7c2b */ /* 0x040fe4000800002c */
[C---:B----4-:R-:W-:Y:S02]  /*2e10*/  DFMA R24, R14.reuse, UR32, R24 ;  /* 0x000000200e187c2b */ /* 0x050fe40008000018 */
[----:B--2---:R-:W-:-:S02]  /*2e20*/  DFMA R22, R14, UR36, R22 ;  /* 0x000000240e167c2b */ /* 0x004fc40008000016 */
[C---:B-1----:R-:W-:Y:S02]  /*2e30*/  DFMA R10, R14.reuse, UR48, R10 ;  /* 0x000000300e0a7c2b */ /* 0x042fe4000800000a */
[C---:B0-----:R-:W-:Y:S02]  /*2e40*/  DFMA R20, R14.reuse, UR40, R20 ;  /* 0x000000280e147c2b */ /* 0x041fe40008000014 */
[C---:B------:R-:W-:Y:S01]  /*2e50*/  DFMA R42, R14.reuse, UR44, R16 ;  /* 0x0000002c0e2a7c2b */ /* 0x040fe20008000010 */
[----:B------:R-:W-:Y:S01]  /*2e60*/  CS2R R26, SRZ ;  /* 0x00000000001a7805 */ /* 0x000fe2000001ff00 */
[----:B------:R-:W-:Y:S01]  /*2e70*/  DFMA R16, R14, UR56, R12 ;  /* 0x000000380e107c2b */ /* 0x000fe2000800000c */
[----:B------:R-:W-:Y:S01]  /*2e80*/  CS2R R28, SRZ ;  /* 0x00000000001c7805 */ /* 0x000fe2000001ff00 */
[C---:B------:R-:W-:Y:S01]  /*2e90*/  DFMA R46, R40.reuse, UR34, R24 ;  /* 0x00000022282e7c2b */ /* 0x040fe20008000018 */
[----:B------:R-:W0:Y:S01]  /*2ea0*/  LDCU.128 UR32, c[0x3][0x30] ;  /* 0x00c00600ff2077ac */ /* 0x000e220008000c00 */
[C---:B------:R-:W-:Y:S01]  /*2eb0*/  DFMA R12, R40.reuse, UR38, R22 ;  /* 0x00000026280c7c2b */ /* 0x040fe20008000016 */
[----:B------:R-:W2:Y:S01]  /*2ec0*/  @!P0 LDG.E.64.CONSTANT R26, desc[UR76][R50.64+0x20] ;  /* 0x0000204c321a8981 */ /* 0x000ea2000c1e9b00 */
[C---:B------:R-:W-:Y:S01]  /*2ed0*/  DFMA R32, R40.reuse, UR50, R10 ;  /* 0x0000003228207c2b */ /* 0x040fe2000800000a */
[----:B------:R-:W1:Y:S01]  /*2ee0*/  LDCU.128 UR52, c[0x3][0xa0] ;  /* 0x00c01400ff3477ac */ /* 0x000e620008000c00 */
        /* <DEDUP_REMOVED lines=8> */
[C---:B---3--:R-:W-:Y:S01]  /*2f70*/  DFMA R44, R40.reuse, UR30, R44 ;  /* 0x0000001e282c7c2b */ /* 0x048fe2000800002c */
[----:B------:R-:W-:Y:S01]  /*2f80*/  CS2R R18, SRZ ;  /* 0x0000000000127805 */ /* 0x000fe2000001ff00 */
[----:B------:R-:W-:Y:S01]  /*2f90*/  DFMA R40, R40, UR58, R16 ;  /* 0x0000003a28287c2b */ /* 0x000fe20008000010 */
[----:B------:R-:W-:-:S02]  /*2fa0*/  CS2R R20, SRZ ;  /* 0x0000000000147805 */ /* 0x000fc4000001ff00 */
[----:B------:R-:W-:Y:S02]  /*2fb0*/  CS2R R16, SRZ ;  /* 0x0000000000107805 */ /* 0x000fe4000001ff00 */
[----:B------:R-:W-:Y:S02]  /*2fc0*/  CS2R R22, SRZ ;  /* 0x0000000000167805 */ /* 0x000fe4000001ff00 */
[----:B------:R-:W-:Y:S01]  /*2fd0*/  CS2R R24, SRZ ;  /* 0x0000000000187805 */ /* 0x000fe2000001ff00 */
[----:B------:R-:W3:Y:S01]  /*2fe0*/  @!P0 LDG.E.64.CONSTANT R18, desc[UR76][R50.64+0x40] ;  /* 0x0000404c32128981 */ /* 0x000ee2000c1e9b00 */
[----:B------:R-:W-:Y:S01]  /*2ff0*/  CS2R R10, SRZ ;  /* 0x00000000000a7805 */ /* 0x000fe2000001ff00 */
[----:B------:R-:W1:Y:S02]  /*3000*/  LDCU.128 UR48, c[0x3][0x10] ;  /* 0x00c00200ff3077ac */ /* 0x000e640008000c00 */
[----:B------:R-:W4:Y:S01]  /*3010*/  @!P0 LDG.E.64.CONSTANT R16, desc[UR76][R50.64+0x48] ;  /* 0x0000484c32108981 */ /* 0x000f22000c1e9b00 */
[----:B------:R-:W4:Y:S03]  /*3020*/  LDCU.128 UR40, c[0x3][0x20] ;  /* 0x00c00400ff2877ac */ /* 0x000f260008000c00 */
[----:B------:R-:W4:Y:S01]  /*3030*/  @!P0 LDG.E.64.CONSTANT R20, desc[UR76][R50.64+0x38] ;  /* 0x0000384c32148981 */ /* 0x000f22000c1e9b00 */
[----:B------:R-:W-:Y:S01]  /*3040*/  DMUL R6, R48, R6 ;  /* 0x0000000630067228 */ /* 0x000fe20000000000 */
[----:B------:R-:W0:Y:S02]  /*3050*/  LDCU.64 UR18, c[0x3][0x40] ;  /* 0x00c00800ff1277ac */ /* 0x000e240008000a00 */
[----:B------:R-:W4:Y:S01]  /*3060*/  @!P0 LDG.E.64.CONSTANT R22, desc[UR76][R50.64+0x30] ;  /* 0x0000304c32168981 */ /* 0x000f22000c1e9b00 */
[----:B------:R-:W4:Y:S03]  /*3070*/  LDCU.128 UR36, c[0x3][0x60] ;  /* 0x00c00c00ff2477ac */ /* 0x000f260008000c00 */
[----:B------:R-:W4:Y:S01]  /*3080*/  @!P0 LDG.E.64.CONSTANT R24, desc[UR76][R50.64+0x28] ;  /* 0x0000284c32188981 */ /* 0x000f22000c1e9b00 */
[----:B------:R-:W4:Y:S03]  /*3090*/  LDCU.128 UR44, c[0x3][0x70] ;  /* 0x00c00e00ff2c77ac */ /* 0x000f260008000c00 */
[----:B------:R-:W4:Y:S01]  /*30a0*/  @!P0 LDG.E.64.CONSTANT R10, desc[UR76][R50.64+0x10] ;  /* 0x0000104c320a8981 */ /* 0x000f22000c1e9b00 */
[----:B------:R-:W-:Y:S01]  /*30b0*/  CS2R R48, SRZ ;  /* 0x0000000000307805 */ /* 0x000fe2000001ff00 */
[----:B------:R-:W4:Y:S05]  /*30c0*/  LDCU.64 UR22, c[0x3][0x58] ;  /* 0x00c00b00ff1677ac */ /* 0x000f2a0008000a00 */
[----:B------:R-:W4:Y:S01]  /*30d0*/  @!P0 LDG.E.64.CONSTANT R48, desc[UR76][R50.64+0x50] ;  /* 0x0000504c32308981 */ /* 0x000f22000c1e9b00 */
[----:B------:R-:W4:Y:S01]  /*30e0*/  LDCU.64 UR60, c[0x3][0x48] ;  /* 0x00c00900ff3c77ac */ /* 0x000f220008000a00 */
[----:B------:R-:W4:Y:S01]  /*30f0*/  LDCU.64 UR14, c[0x3][0xd0] ;  /* 0x00c01a00ff0e77ac */ /* 0x000f220008000a00 */
[----:B------:R-:W4:Y:S01]  /*3100*/  LDCU.64 UR26, c[0x3][0x128] ;  /* 0x00c02500ff1a77ac */ /* 0x000f220008000a00 */
[----:B------:R-:W4:Y:S01]  /*3110*/  LDCU.64 UR30, c[0x3][0x160] ;  /* 0x00c02c00ff1e77ac */ /* 0x000f220008000a00 */
[----:B------:R-:W4:Y:S01]  /*3120*/  LDCU.64 UR56, c[0x3][0x1b8] ;  /* 0x00c03700ff3877ac */ /* 0x000f220008000a00 */
[----:B------:R-:W4:Y:S01]  /*3130*/  LDCU.64 UR58, c[0x3][0x248] ;  /* 0x00c04900ff3a77ac */ /* 0x000f220008000a00 */
[----:B------:R-:W-:Y:S01]  /*3140*/  DMUL R8, R46, R8 ;  /* 0x000000082e087228 */ /* 0x000fe20000000000 */
[----:B------:R-:W-:-:S06]  /*3150*/  CS2R R46, SRZ ;  /* 0x00000000002e7805 */ /* 0x000fcc000001ff00 */
[----:B------:R0:W4:Y:S02]  /*3160*/  @!P0 LDG.E.64.CONSTANT R46, desc[UR76][R50.64+0x58] ;  /* 0x0000584c322e8981 */ /* 0x000124000c1e9b00 */
[----:B0-----:R-:W-:Y:S01]  /*3170*/  DFMA R50, R6, UR18, RZ ;  /* 0x0000001206327c2b */ /* 0x001fe200080000ff */
[----:B------:R-:W0:Y:S01]  /*3180*/  LDCU.64 UR18, c[0x3][0x1f0] ;  /* 0x00c03e00ff1277ac */ /* 0x000e220008000a00 */
[----:B------:R-:W-:Y:S01]  /*3190*/  BSSY.RECONVERGENT B0, `(.L_x_829) ;  /* 0x000018c000007945 */ /* 0x000fe20003800200 */
[----:B--2---:R-:W-:Y:S02]  /*31a0*/  DMUL R14, R14, R26 ;  /* 0x0000001a0e0e7228 */ /* 0x004fe40000000000 */
[----:B------:R-:W-:Y:S02]  /*31b0*/  DFMA R26, R6, UR34, RZ ;  /* 0x00000022061a7c2b */ /* 0x000fe400080000ff */
[----:B---3--:R-:W-:Y:S02]  /*31c0*/  DMUL R38, R38, R18 ;  /* 0x0000001226267228 */ /* 0x008fe40000000000 */
[----:B-1----:R-:W-:-:S02]  /*31d0*/  DFMA R18, R6, UR50, RZ ;  /* 0x0000003206127c2b */ /* 0x002fc400080000ff */
[----:B----4-:R-:W-:Y:S02]  /*31e0*/  DMUL R42, R42, R16 ;  /* 0x000000102a2a7228 */ /* 0x010fe40000000000 */
[----:B------:R-:W-:Y:S01]  /*31f0*/  DFMA R16, R6, UR48, RZ ;  /* 0x0000003006107c2b */ /* 0x000fe200080000ff */
[----:B------:R-:W1:Y:S01]  /*3200*/  LDCU.128 UR48, c[0x3][0x80] ;  /* 0x00c01000ff3077ac */ /* 0x000e620008000c00 */
[----:B------:R-:W-:Y:S02]  /*3210*/  DMUL R36, R36, R20 ;  /* 0x0000001424247228 */ /* 0x000fe40000000000 */
[----:B------:R-:W-:Y:S02]  /*3220*/  DFMA R20, R6, UR40, RZ ;  /* 0x0000002806147c2b */ /* 0x000fe400080000ff */
[----:B------:R-:W-:Y:S02]  /*3230*/  DMUL R34, R34, R22 ;  /* 0x0000001622227228 */ /* 0x000fe40000000000 */
[----:B------:R-:W-:Y:S01]  /*3240*/  DFMA R22, R6, UR42, RZ ;  /* 0x0000002a06167c2b */ /* 0x000fe200080000ff */
[----:B------:R-:W2:Y:S01]  /*3250*/  LDCU.128 UR40, c[0x3][0xc0] ;  /* 0x00c01800ff2877ac */ /* 0x000ea20008000c00 */
[----:B------:R-:W-:-:S02]  /*3260*/  DMUL R32, R32, R24 ;  /* 0x0000001820207228 */ /* 0x000fc40000000000 */
[----:B------:R-:W-:Y:S01]  /*3270*/  DFMA R24, R6, UR32, RZ ;  /* 0x0000002006187c2b */ /* 0x000fe200080000ff */
[----:B------:R-:W3:Y:S01]  /*3280*/  LDCU.128 UR32, c[0x3][0xe0] ;  /* 0x00c01c00ff2077ac */ /* 0x000ee20008000c00 */
[C---:B------:R-:W-:Y:S02]  /*3290*/  DFMA R18, R8.reuse, UR36, R18 ;  /* 0x0000002408127c2b */ /* 0x040fe40008000012 */
[----:B------:R-:W-:Y:S01]  /*32a0*/  DFMA R20, R8, UR38, R20 ;  /* 0x0000002608147c2b */ /* 0x000fe20008000014 */
[----:B------:R-:W4:Y:S01]  /*32b0*/  LDCU.128 UR36, c[0x3][0xb0] ;  /* 0x00c01600ff2477ac */ /* 0x000f220008000c00 */
[----:B------:R-:W-:Y:S02]  /*32c0*/  DMUL R10, R30, R10 ;  /* 0x0000000a1e0a7228 */ /* 0x000fe40000000000 */
[----:B------:R-:W-:Y:S02]  /*32d0*/  DFMA R30, R6, UR6, RZ ;  /* 0x00000006061e7c2b */ /* 0x000fe400080000ff */
[----:B------:R-:W-:-:S02]  /*32e0*/  DFMA R22, R8, UR44, R22 ;  /* 0x0000002c08167c2b */ /* 0x000fc40008000016 */
[C---:B------:R-:W-:Y:S01]  /*32f0*/  DFMA R24, R8.reuse, UR46, R24 ;  /* 0x0000002e08187c2b */ /* 0x040fe20008000018 */
[----:B------:R-:W0:Y:S01]  /*3300*/  LDCU.128 UR44, c[0x3][0xf0] ;  /* 0x00c01e00ff2c77ac */ /* 0x000e220008000c00 */
[C---:B-1----:R-:W-:Y:S02]  /*3310*/  DFMA R26, R8.reuse, UR48, R26 ;  /* 0x00000030081a7c2b */ /* 0x042fe4000800001a */
[C---:B------:R-:W-:Y:S01]  /*3320*/  DFMA R50, R8.reuse, UR50, R50 ;  /* 0x0000003208327c2b */ /* 0x040fe20008000032 */
[----:B------:R-:W1:Y:S01]  /*3330*/  LDCU.128 UR48, c[0x3][0x100] ;  /* 0x00c02000ff3077ac */ /* 0x000e620008000c00 */
[C---:B------:R-:W-:Y:S02]  /*3340*/  DFMA R16, R8.reuse, UR22, R16 ;  /* 0x0000001608107c2b */ /* 0x040fe40008000010 */
[----:B------:R-:W-:Y:S02]  /*3350*/  DFMA R30, R8, UR28, R30 ;  /* 0x0000001c081e7c2b */ /* 0x000fe4000800001e */
[----:B--2---:R-:W-:-:S02]  /*3360*/  DFMA R24, R10, UR40, R24 ;  /* 0x000000280a187c2b */ /* 0x004fc40008000018 */
[----:B------:R-:W-:Y:S01]  /*3370*/  DFMA R26, R10, UR42, R26 ;  /* 0x0000002a0a1a7c2b */ /* 0x000fe2000800001a */
[----:B------:R-:W2:Y:S01]  /*3380*/  LDCU.128 UR40, c[0x3][0x140] ;  /* 0x00c02800ff2877ac */ /* 0x000ea20008000c00 */
[----:B------:R-:W-:Y:S02]  /*3390*/  DMUL R12, R12, R28 ;  /* 0x0000001c0c0c7228 */ /* 0x000fe40000000000 */
[C---:B------:R-:W-:Y:S02]  /*33a0*/  DFMA R16, R10.reuse, UR52, R16 ;  /* 0x000000340a107c2b */ /* 0x040fe40008000010 */
[C---:B------:R-:W-:Y:S01]  /*33b0*/  DFMA R18, R10.reuse, UR54, R18 ;  /* 0x000000360a127c2b */ /* 0x040fe20008000012 */
[----:B------:R-:W2:Y:S01]  /*33c0*/  LDCU.128 UR52, c[0x3][0x110] ;  /* 0x00c02200ff3477ac */ /* 0x000ea20008000c00 */
[C---:B------:R-:W-:Y:S02]  /*33d0*/  DFMA R30, R10.reuse, UR10, R30 ;  /* 0x0000000a0a1e7c2b */ /* 0x040fe4000800001e */
[----:B----4-:R-:W-:-:S02]  /*33e0*/  DFMA R20, R10, UR36, R20 ;  /* 0x000000240a147c2b */ /* 0x010fc40008000014 */
[----:B------:R-:W-:Y:S01]  /*33f0*/  DFMA R22, R10, UR38, R22 ;  /* 0x000000260a167c2b */ /* 0x000fe20008000016 */
[----:B------:R-:W4:Y:S01]  /*3400*/  LDCU.128 UR36, c[0x3][0x130] ;  /* 0x00c02600ff2477ac */ /* 0x000f220008000c00 */
[C---:B---3--:R-:W-:Y:S02]  /*3410*/  DFMA R16, R12.reuse, UR34, R16 ;  /* 0x000000220c107c2b */ /* 0x048fe40008000010 */
[C---:B------:R-:W-:Y:S01]  /*3420*/  DFMA R30, R12.reuse, UR32, R30 ;  /* 0x000000200c1e7c2b */ /* 0x040fe2000800001e */
[----:B------:R-:W3:Y:S01]  /*3430*/  LDCU.128 UR32, c[0x3][0x150] ;  /* 0x00c02a00ff2077ac */ /* 0x000ee20008000c00 */
[C---:B0-----:R-:W-:Y:S02]  /*3440*/  DFMA R20, R12.reuse, UR46, R20 ;  /* 0x0000002e0c147c2b */ /* 0x041fe40008000014 */
[----:B-1----:R-:W-:Y:S02]  /*3450*/  DFMA R22, R12, UR48, R22 ;  /* 0x000000300c167c2b */ /* 0x002fe40008000016 */
[----:B------:R-:W-:-:S04]  /*3460*/  DFMA R28, R6, UR4, RZ ;  /* 0x00000004061c7c2b */ /* 0x000fc800080000ff */
[C---:B--2---:R-:W-:Y:S02]  /*3470*/  DFMA R20, R14.reuse, UR40, R20 ;  /* 0x000000280e147c2b */ /* 0x044fe40008000014 */
[----:B------:R-:W-:Y:S01]  /*3480*/  DFMA R22, R14, UR42, R22 ;  /* 0x0000002a0e167c2b */ /* 0x000fe20008000016 */
[----:B------:R-:W0:Y:S01]  /*3490*/  LDCU.128 UR40, c[0x3][0x190] ;  /* 0x00c03200ff2877ac */ /* 0x000e220008000c00 */
[C---:B------:R-:W-:Y:S02]  /*34a0*/  DFMA R18, R12.reuse, UR44, R18 ;  /* 0x0000002c0c127c2b */ /* 0x040fe40008000012 */
[C---:B------:R-:W-:Y:S01]  /*34b0*/  DFMA R24, R12.reuse, UR50, R24 ;  /* 0x000000320c187c2b */ /* 0x040fe20008000018 */
[----:B------:R-:W1:Y:S01]  /*34c0*/  LDCU.128 UR44, c[0x3][0x170] ;  /* 0x00c02e00ff2c77ac */ /* 0x000e620008000c00 */
[----:B------:R-:W-:Y:S01]  /*34d0*/  DFMA R26, R12, UR52, R26 ;  /* 0x000000340c1a7c2b */ /* 0x000fe2000800001a */
[----:B------:R-:W2:Y:S01]  /*34e0*/  LDCU.128 UR48, c[0x3][0x180] ;  /* 0x00c03000ff3077ac */ /* 0x000ea20008000c00 */
[----:B------:R-:W-:Y:S01]  /*34f0*/  DFMA R28, R8, UR60, R28 ;  /* 0x0000003c081c7c2b */ /* 0x000fe2000800001c */
[----:B------:R-:W2:Y:S01]  /*3500*/  LDCU.64 UR60, c[0x3][0xd8] ;  /* 0x00c01b00ff3c77ac */ /* 0x000ea20008000a00 */
[----:B----4-:R-:W-:-:S02]  /*3510*/  DFMA R16, R14, UR36, R16 ;  /* 0x000000240e107c2b */ /* 0x010fc40008000010 */
[C---:B------:R-:W-:Y:S01]  /*3520*/  DFMA R18, R14.reuse, UR38, R18 ;  /* 0x000000260e127c2b */ /* 0x040fe20008000012 */
[----:B------:R-:W4:Y:S01]  /*3530*/  LDCU.128 UR36, c[0x3][0x1c0] ;  /* 0x00c03800ff2477ac */ /* 0x000f220008000c00 */
[C---:B---3--:R-:W-:Y:S02]  /*3540*/  DFMA R24, R14.reuse, UR32, R24 ;  /* 0x000000200e187c2b */ /* 0x048fe40008000018 */
[----:B------:R-:W-:Y:S01]  /*3550*/  DFMA R26, R14, UR34, R26 ;  /* 0x000000220e1a7c2b */ /* 0x000fe2000800001a */
[----:B------:R-:W3:Y:S01]  /*3560*/  LDCU.128 UR32, c[0x3][0x1a0] ;  /* 0x00c03400ff2077ac */ /* 0x000ee20008000c00 */
[----:B------:R-:W-:Y:S02]  /*3570*/  DFMA R50, R10, UR14, R50 ;  /* 0x0000000e0a327c2b */ /* 0x000fe40008000032 */
[----:B------:R-:W-:Y:S01]  /*3580*/  DFMA R30, R14, UR26, R30 ;  /* 0x0000001a0e1e7c2b */ /* 0x000fe2000800001e */
[----:B------:R-:W4:Y:S01]  /*3590*/  LDCU.64 UR14, c[0x3][0x280] ;  /* 0x00c05000ff0e77ac */ /* 0x000f220008000a00 */
[----:B------:R-:W-:-:S02]  /*35a0*/  DFMA R28, R10, UR8, R28 ;  /* 0x000000080a1c7c2b */ /* 0x000fc4000800001c */
[C---:B0-----:R-:W-:Y:S02]  /*35b0*/  DFMA R22, R32.reuse, UR40, R22 ;  /* 0x0000002820167c2b */ /* 0x041fe40008000016 */
[----:B------:R-:W-:Y:S01]  /*35c0*/  DFMA R24, R32, UR42, R24 ;  /* 0x0000002a20187c2b */ /* 0x000fe20008000018 */
[----:B------:R-:W0:Y:S01]  /*35d0*/  LDCU.128 UR40, c[0x3][0x1e0] ;  /* 0x00c03c00ff2877ac */ /* 0x000e220008000c00 */
[----:B------:R-:W-:Y:S02]  /*35e0*/  DFMA R50, R12, UR54, R50 ;  /* 0x000000360c327c2b */ /* 0x000fe40008000032 */
[C---:B-1----:R-:W-:Y:S01]  /*35f0*/  DFMA R30, R32.reuse, UR44, R30 ;  /* 0x0000002c201e7c2b */ /* 0x042fe2000800001e */
[----:B------:R-:W1:Y:S01]  /*3600*/  LDCU.128 UR52, c[0x3][0x270] ;  /* 0x00c04e00ff3477ac */ /* 0x000e620008000c00 */
[C---:B------:R-:W-:Y:S02]  /*3610*/  DFMA R16, R32.reuse, UR46, R16 ;  /* 0x0000002e20107c2b */ /* 0x040fe40008000010 */
[----:B--2---:R-:W-:Y:S01]  /*3620*/  DFMA R18, R32, UR48, R18 ;  /* 0x0000003020127c2b */ /* 0x004fe20008000012 */
[----:B------:R-:W2:Y:S01]  /*3630*/  LDCU.128 UR44, c[0x3][0x1d0] ;  /* 0x00c03a00ff2c77ac */ /* 0x000ea20008000c00 */
[----:B------:R-:W-:Y:S01]  /*3640*/  DFMA R28, R12, UR60, R28 ;  /* 0x0000003c0c1c7c2b */ /* 0x000fe2000800001c */
[----:B------:R-:W1:Y:S01]  /*3650*/  LDCU.64 UR60, c[0x3][0x168] ;  /* 0x00c02d00ff3c77ac */ /* 0x000e620008000a00 */
[----:B------:R-:W-:-:S02]  /*3660*/  DFMA R50, R14, UR30, R50 ;  /* 0x0000001e0e327c2b */ /* 0x000fc40008000032 */
[----:B---3--:R-:W-:Y:S02]  /*3670*/  DFMA R26, R32, UR32, R26 ;  /* 0x00000020201a7c2b */ /* 0x008fe4000800001a */
[C---:B----4-:R-:W-:Y:S02]  /*3680*/  DFMA R16, R34.reuse, UR36, R16 ;  /* 0x0000002422107c2b */ /* 0x050fe40008000010 */
[----:B------:R-:W-:Y:S01]  /*3690*/  DFMA R18, R34, UR38, R18 ;  /* 0x0000002622127c2b */ /* 0x000fe20008000012 */
[----:B------:R-:W3:Y:S01]  /*36a0*/  LDCU.128 UR36, c[0x3][0x210] ;  /* 0x00c04200ff2477ac */ /* 0x000ee20008000c00 */
[C---:B------:R-:W-:Y:S02]  /*36b0*/  DFMA R20, R32.reuse, UR50, R20 ;  /* 0x0000003220147c2b */ /* 0x040fe40008000014 */
[----:B------:R-:W-:Y:S01]  /*36c0*/  DFMA R50, R32, UR34, R50 ;  /* 0x0000002220327c2b */ /* 0x000fe20008000032 */
[----:B------:R-:W4:Y:S01]  /*36d0*/  LDCU.128 UR32, c[0x3][0x200] ;  /* 0x00c04000ff2077ac */ /* 0x000f220008000c00 */
[----:B------:R-:W-:-:S02]  /*36e0*/  DFMA R28, R14, UR12, R28 ;  /* 0x0000000c0e1c7c2b */ /* 0x000fc4000800001c */
[C---:B0-----:R-:W-:Y:S01]  /*36f0*/  DFMA R24, R34.reuse, UR40, R24 ;  /* 0x0000002822187c2b */ /* 0x041fe20008000018 */
[----:B------:R-:W0:Y:S01]  /*3700*/  LDCU.128 UR48, c[0x3][0x220] ;  /* 0x00c04400ff3077ac */ /* 0x000e220008000c00 */
[C---:B------:R-:W-:Y:S01]  /*3710*/  DFMA R26, R34.reuse, UR42, R26 ;  /* 0x0000002a221a7c2b */ /* 0x040fe2000800001a */
[----:B------:R-:W0:Y:S01]  /*3720*/  LDCU.128 UR40, c[0x3][0x230] ;  /* 0x00c04600ff2877ac */ /* 0x000e220008000c00 */
[C---:B--2---:R-:W-:Y:S02]  /*3730*/  DFMA R20, R34.reuse, UR44, R20 ;  /* 0x0000002c22147c2b */ /* 0x044fe40008000014 */
[----:B------:R-:W-:Y:S01]  /*3740*/  DFMA R22, R34, UR46, R22 ;  /* 0x0000002e22167c2b */ /* 0x000fe20008000016 */
[----:B------:R-:W2:Y:S01]  /*3750*/  LDCU.128 UR44, c[0x3][0x250] ;  /* 0x00c04a00ff2c77ac */ /* 0x000ea20008000c00 */
[----:B-1----:R-:W-:Y:S01]  /*3760*/  DFMA R28, R32, UR60, R28 ;  /* 0x0000003c201c7c2b */ /* 0x002fe2000800001c */
[----:B------:R-:W1:Y:S01]  /*3770*/  LDCU.64 UR60, c[0x3][0x1f8] ;  /* 0x00c03f00ff3c77ac */ /* 0x000e620008000a00 */
[----:B------:R-:W-:-:S02]  /*3780*/  DFMA R30, R34, UR56, R30 ;  /* 0x00000038221e7c2b */ /* 0x000fc4000800001e */
[C---:B---3--:R-:W-:Y:S02]  /*3790*/  DFMA R18, R36.reuse, UR36, R18 ;  /* 0x0000002424127c2b */ /* 0x048fe40008000012 */
[----:B------:R-:W-:Y:S01]  /*37a0*/  DFMA R20, R36, UR38, R20 ;  /* 0x0000002624147c2b */ /* 0x000fe20008000014 */
[----:B------:R-:W3:Y:S01]  /*37b0*/  LDCU.128 UR36, c[0x3][0x260] ;  /* 0x00c04c00ff2477ac */ /* 0x000ee20008000c00 */
[----:B------:R-:W-:Y:S02]  /*37c0*/  DFMA R50, R34, UR18, R50 ;  /* 0x0000001222327c2b */ /* 0x000fe40008000032 */
[----:B----4-:R-:W-:Y:S01]  /*37d0*/  DFMA R16, R36, UR34, R16 ;  /* 0x0000002224107c2b */ /* 0x010fe20008000010 */
[----:B------:R-:W4:Y:S01]  /*37e0*/  LDCU.64 UR18, c[0x3][0x310] ;  /* 0x00c06200ff1277ac */ /* 0x000f220008000a00 */
[----:B------:R-:W-:Y:S02]  /*37f0*/  DFMA R28, R34, UR16, R28 ;  /* 0x00000010221c7c2b */ /* 0x000fe4000800001c */
[C---:B------:R-:W-:Y:S01]  /*3800*/  DFMA R30, R36.reuse, UR32, R30 ;  /* 0x00000020241e7c2b */ /* 0x040fe2000800001e */
[----:B------:R-:W4:Y:S01]  /*3810*/  LDCU.128 UR32, c[0x3][0x290] ;  /* 0x00c05200ff2077ac */ /* 0x000f220008000c00 */
[----:B0-----:R-:W-:-:S02]  /*3820*/  DFMA R26, R36, UR40, R26 ;  /* 0x00000028241a7c2b */ /* 0x001fc4000800001a */
[C---:B------:R-:W-:Y:S01]  /*3830*/  DFMA R50, R36.reuse, UR42, R50 ;  /* 0x0000002a24327c2b */ /* 0x040fe20008000032 */
[----:B------:R-:W0:Y:S01]  /*3840*/  LDCU.128 UR40, c[0x3][0x2b0] ;  /* 0x00c05600ff2877ac */ /* 0x000e220008000c00 */
[C---:B------:R-:W-:Y:S02]  /*3850*/  DFMA R22, R36.reuse, UR48, R22 ;  /* 0x0000003024167c2b */ /* 0x040fe40008000016 */
[----:B------:R-:W-:Y:S01]  /*3860*/  DFMA R24, R36, UR50, R24 ;  /* 0x0000003224187c2b */ /* 0x000fe20008000018 */
[----:B------:R-:W0:Y:S01]  /*3870*/  LDCU.128 UR48, c[0x3][0x2a0] ;  /* 0x00c05400ff3077ac */ /* 0x000e220008000c00 */
[C---:B--2---:R-:W-:Y:S02]  /*3880*/  DFMA R16, R38.reuse, UR44, R16 ;  /* 0x0000002c26107c2b */ /* 0x044fe40008000010 */
[----:B------:R-:W-:Y:S01]  /*3890*/  DFMA R18, R38, UR46, R18 ;  /* 0x0000002e26127c2b */ /* 0x000fe20008000012 */
[----:B------:R-:W2:Y:S01]  /*38a0*/  LDCU.128 UR44, c[0x3][0x2c0] ;  /* 0x00c05800ff2c77ac */ /* 0x000ea20008000c00 */
[----:B-1----:R-:W-:Y:S01]  /*38b0*/  DFMA R28, R36, UR60, R28 ;  /* 0x0000003c241c7c2b */ /* 0x002fe2000800001c */
[----:B------:R-:W1:Y:S01]  /*38c0*/  LDCU.64 UR60, c[0x3][0x288] ;  /* 0x00c05100ff3c77ac */ /* 0x000e620008000a00 */
[----:B------:R-:W-:-:S02]  /*38d0*/  DFMA R30, R38, UR58, R30 ;  /* 0x0000003a261e7c2b */ /* 0x000fc4000800001e */
[C---:B---3--:R-:W-:Y:S01]  /*38e0*/  DFMA R22, R38.reuse, UR38, R22 ;  /* 0x0000002626167c2b */ /* 0x048fe20008000016 */
[----:B------:R-:W3:Y:S01]  /*38f0*/  LDCU.128 UR56, c[0x3][0x350] ;  /* 0x00c06a00ff3877ac */ /* 0x000ee20008000c00 */
[C---:B------:R-:W-:Y:S02]  /*3900*/  DFMA R24, R38.reuse, UR52, R24 ;  /* 0x0000003426187c2b */ /* 0x040fe40008000018 */
[C---:B------:R-:W-:Y:S01]  /*3910*/  DFMA R20, R38.reuse, UR36, R20 ;  /* 0x0000002426147c2b */ /* 0x040fe20008000014 */
        /* <DEDUP_REMOVED lines=8> */
[C---:B0-----:R-:W-:Y:S01]  /*39a0*/  DFMA R22, R42.reuse, UR40, R22 ;  /* 0x000000282a167c2b */ /* 0x041fe20008000016 */
[----:B------:R-:W0:Y:S01]  /*39b0*/  LDCU.64 UR14, c[0x3][0x2d8] ;  /* 0x00c05b00ff0e77ac */ /* 0x000e220008000a00 */
[C---:B------:R-:W-:Y:S01]  /*39c0*/  DFMA R24, R42.reuse, UR42, R24 ;  /* 0x0000002a2a187c2b */ /* 0x040fe20008000018 */
[----:B------:R-:W3:Y:S01]  /*39d0*/  LDCU.128 UR40, c[0x3][0x300] ;  /* 0x00c06000ff2877ac */ /* 0x000ee20008000c00 */
[C---:B------:R-:W-:Y:S02]  /*39e0*/  DFMA R18, R42.reuse, UR48, R18 ;  /* 0x000000302a127c2b */ /* 0x040fe40008000012 */
[C---:B------:R-:W-:Y:S01]  /*39f0*/  DFMA R20, R42.reuse, UR50, R20 ;  /* 0x000000322a147c2b */ /* 0x040fe20008000014 */
[----:B------:R-:W3:Y:S01]  /*3a00*/  LDCU.128 UR48, c[0x3][0x330] ;  /* 0x00c06600ff3077ac */ /* 0x000ee20008000c00 */
[----:B--2---:R-:W-:-:S02]  /*3a10*/  DFMA R26, R42, UR44, R26 ;  /* 0x0000002c2a1a7c2b */ /* 0x004fc4000800001a */
[C---:B-1----:R-:W-:Y:S01]  /*3a20*/  DFMA R28, R42.reuse, UR60, R28 ;  /* 0x0000003c2a1c7c2b */ /* 0x042fe2000800001c */
[----:B------:R-:W1:Y:S01]  /*3a30*/  LDCU.64 UR60, c[0x3][0x318] ;  /* 0x00c06300ff3c77ac */ /* 0x000e620008000a00 */
[----:B------:R-:W-:Y:S01]  /*3a40*/  DFMA R42, R42, UR46, R50 ;  /* 0x0000002e2a2a7c2b */ /* 0x000fe20008000032 */
[----:B------:R-:W2:Y:S01]  /*3a50*/  LDCU.128 UR44, c[0x3][0x320] ;  /* 0x00c06400ff2c77ac */ /* 0x000ea20008000c00 */
[----:B------:R-:W-:Y:S02]  /*3a60*/  DMUL R44, R44, R48 ;  /* 0x000000302c2c7228 */ /* 0x000fe40000000000 */
[----:B------:R-:W-:-:S06]  /*3a70*/  DMUL R40, R40, R46 ;  /* 0x0000002e28287228 */ /* 0x000fcc0000000000 */
[C---:B----4-:R-:W-:Y:S02]  /*3a80*/  DFMA R16, R44.reuse, UR32, R16 ;  /* 0x000000202c107c2b */ /* 0x050fe40008000010 */
[C---:B------:R-:W-:Y:S02]  /*3a90*/  DFMA R18, R44.reuse, UR34, R18 ;  /* 0x000000222c127c2b */ /* 0x040fe40008000012 */
[C---:B0-----:R-:W-:Y:S02]  /*3aa0*/  DFMA R30, R44.reuse, UR14, R30 ;  /* 0x0000000e2c1e7c2b */ /* 0x041fe4000800001e */
[C---:B---3--:R-:W-:Y:S02]  /*3ab0*/  DFMA R20, R44.reuse, UR36, R20 ;  /* 0x000000242c147c2b */ /* 0x048fe40008000014 */
[C---:B------:R-:W-:Y:S02]  /*3ac0*/  DFMA R22, R44.reuse, UR38, R22 ;  /* 0x000000262c167c2b */ /* 0x040fe40008000016 */
[----:B------:R-:W-:-:S02]  /*3ad0*/  DFMA R24, R44, UR40, R24 ;  /* 0x000000282c187c2b */ /* 0x000fc40008000018 */
[C---:B------:R-:W-:Y:S02]  /*3ae0*/  DFMA R26, R44.reuse, UR42, R26 ;  /* 0x0000002a2c1a7c2b */ /* 0x040fe4000800001a */
[C---:B------:R-:W-:Y:S02]  /*3af0*/  DFMA R28, R44.reuse, UR24, R28 ;  /* 0x000000182c1c7c2b */ /* 0x040fe4000800001c */
[----:B------:R-:W-:Y:S02]  /*3b00*/  DFMA R42, R44, UR18, R42 ;  /* 0x000000122c2a7c2b */ /* 0x000fe4000800002a */
[C---:B--2---:R-:W-:Y:S02]  /*3b10*/  DFMA R30, R40.reuse, UR44, R30 ;  /* 0x0000002c281e7c2b */ /* 0x044fe4000800001e */
[C---:B------:R-:W-:Y:S02]  /*3b20*/  DFMA R16, R40.reuse, UR46, R16 ;  /* 0x0000002e28107c2b */ /* 0x040fe40008000010 */
[----:B------:R-:W-:-:S02]  /*3b30*/  DFMA R18, R40, UR48, R18 ;  /* 0x0000003028127c2b */ /* 0x000fc40008000012 */
[C---:B------:R-:W-:Y:S02]  /*3b40*/  DFMA R20, R40.reuse, UR50, R20 ;  /* 0x0000003228147c2b */ /* 0x040fe40008000014 */
[C---:B------:R-:W-:Y:S02]  /*3b50*/  DFMA R22, R40.reuse, UR52, R22 ;  /* 0x0000003428167c2b */ /* 0x040fe40008000016 */
[C---:B------:R-:W-:Y:S02]  /*3b60*/  DFMA R24, R40.reuse, UR54, R24 ;  /* 0x0000003628187c2b */ /* 0x040fe40008000018 */
[C---:B------:R-:W-:Y:S02]  /*3b70*/  DFMA R26, R40.reuse, UR56, R26 ;  /* 0x00000038281a7c2b */ /* 0x040fe4000800001a */
[C---:B-1----:R-:W-:Y:S02]  /*3b80*/  DFMA R28, R40.reuse, UR60, R28 ;  /* 0x0000003c281c7c2b */ /* 0x042fe4000800001c */
[----:B------:R-:W-:Y:S01]  /*3b90*/  DFMA R42, R40, UR58, R42 ;  /* 0x0000003a282a7c2b */ /* 0x000fe2000800002a */
[----:B------:R0:W-:Y:S04]  /*3ba0*/  STS.128 [R4+0x10], R16 ;  /* 0x0000101004007388 */ /* 0x0001e80000000c00 */
[----:B------:R0:W-:Y:S04]  /*3bb0*/  STS.128 [R4+0x20], R20 ;  /* 0x0000201404007388 */ /* 0x0001e80000000c00 */
[----:B------:R0:W-:Y:S04]  /*3bc0*/  STS.128 [R4+0x30], R24 ;  /* 0x0000301804007388 */ /* 0x0001e80000000c00 */
[----:B------:R0:W-:Y:S04]  /*3bd0*/  STS.128 [R4], R28 ;  /* 0x0000001c04007388 */ /* 0x0001e80000000c00 */
[----:B------:R0:W-:Y:S01]  /*3be0*/  STS.64 [R4+0x40], R42 ;  /* 0x0000402a04007388 */ /* 0x0001e20000000a00 */
[----:B------:R-:W-:Y:S06]  /*3bf0*/  BAR.SYNC.DEFER_BLOCKING 0x0 ;  /* 0x0000000000007b1d */ /* 0x000fec0000010000 */
[----:B------:R-:W-:Y:S05]  /*3c00*/  @P2 BRA `(.L_x_830) ;  /* 0x0000000c00902947 */ /* 0x000fea0003800000 */
[----:B0-----:R-:W0:Y:S01]  /*3c10*/  LDS.64 R4, [R3] ;  /* 0x0000000003047984 */ /* 0x001e220000000a00 */
[----:B------:R-:W1:Y:S03]  /*3c20*/  LDCU.64 UR22, c[0x3][0x10] ;  /* 0x00c00200ff1677ac */ /* 0x000e660008000a00 */
[----:B------:R-:W2:Y:S01]  /*3c30*/  LDS.64 R16, [R3+0x60] ;  /* 0x0000600003107984 */ /* 0x000ea20000000a00 */
[----:B------:R-:W3:Y:S03]  /*3c40*/  LDCU.64 UR26, c[0x3][0x58] ;  /* 0x00c00b00ff1a77ac */ /* 0x000ee60008000a00 */
[----:B------:R-:W4:Y:S01]  /*3c50*/  LDS.64 R44, [R3+0xc0] ;  /* 0x0000c000032c7984 */ /* 0x000f220000000a00 */
[----:B------:R-:W5:Y:S03]  /*3c60*/  LDCU.64 UR30, c[0x3][0xa0] ;  /* 0x00c01400ff1e77ac */ /* 0x000f660008000a00 */
[----:B------:R-:W5:Y:S01]  /*3c70*/  LDS.64 R42, [R3+0x120] ;  /* 0x00012000032a7984 */ /* 0x000f620000000a00 */
        /* <DEDUP_REMOVED lines=11> */
[----:B0-----:R-:W-:-:S02]  /*3d30*/  DFMA R18, R4, UR6, RZ ;  /* 0x0000000604127c2b */ /* 0x001fc400080000ff */
[----:B-1----:R-:W-:Y:S01]  /*3d40*/  DFMA R20, R4, UR22, RZ ;  /* 0x0000001604147c2b */ /* 0x002fe200080000ff */
[----:B------:R-:W0:Y:S05]  /*3d50*/  LDCU.64 UR22, c[0x3][0x170] ;  /* 0x00c02e00ff1677ac */ /* 0x000e2a0008000a00 */
[C---:B--2---:R-:W-:Y:S02]  /*3d60*/  DFMA R18, R16.reuse, UR28, R18 ;  /* 0x0000001c10127c2b */ /* 0x044fe40008000012 */
[----:B---3--:R-:W-:Y:S01]  /*3d70*/  DFMA R20, R16, UR26, R20 ;  /* 0x0000001a10147c2b */ /* 0x008fe20008000014 */
[----:B------:R-:W1:Y:S05]  /*3d80*/  LDCU.64 UR26, c[0x3][0x1b8] ;  /* 0x00c03700ff1a77ac */ /* 0x000e6a0008000a00 */
[----:B----4-:R-:W-:-:S02]  /*3d90*/  DFMA R18, R44, UR10, R18 ;  /* 0x0000000a2c127c2b */ /* 0x010fc40008000012 */
[----:B-----5:R-:W-:Y:S01]  /*3da0*/  DFMA R20, R44, UR30, R20 ;  /* 0x0000001e2c147c2b */ /* 0x020fe20008000014 */
[----:B------:R-:W2:Y:S05]  /*3db0*/  LDCU.64 UR30, c[0x3][0x178] ;  /* 0x00c02f00ff1e77ac */ /* 0x000eaa0008000a00 */
[C---:B------:R-:W-:Y:S01]  /*3dc0*/  DFMA R18, R42.reuse, UR14, R18 ;  /* 0x0000000e2a127c2b */ /* 0x040fe20008000012 */
[----:B------:R-:W3:Y:S01]  /*3dd0*/  LDCU.64 UR14, c[0x3][0x200] ;  /* 0x00c04000ff0e77ac */ /* 0x000ee20008000a00 */
[----:B------:R-:W-:Y:S01]  /*3de0*/  DFMA R20, R42, UR32, R20 ;  /* 0x000000202a147c2b */ /* 0x000fe20008000014 */
[----:B------:R-:W4:Y:S05]  /*3df0*/  LDCU.64 UR32, c[0x3][0x1c0] ;  /* 0x00c03800ff2077ac */ /* 0x000f2a0008000a00 */
[C---:B------:R-:W-:Y:S01]  /*3e00*/  DFMA R18, R40.reuse, UR18, R18 ;  /* 0x0000001228127c2b */ /* 0x040fe20008000012 */
[----:B------:R-:W5:Y:S01]  /*3e10*/  LDCU.64 UR18, c[0x3][0x248] ;  /* 0x00c04900ff1277ac */ /* 0x000f620008000a00 */
[----:B------:R-:W-:-:S02]  /*3e20*/  DFMA R46, R40, UR34, R20 ;  /* 0x00000022282e7c2b */ /* 0x000fc40008000014 */
[----:B------:R-:W5:Y:S01]  /*3e30*/  LDS.64 R20, [R3+0x3c0] ;  /* 0x0003c00003147984 */ /* 0x000f620000000a00 */
[----:B------:R-:W5:Y:S03]  /*3e40*/  LDCU.64 UR34, c[0x3][0x1f8] ;  /* 0x00c03f00ff2277ac */ /* 0x000f660008000a00 */
[C---:B0-----:R-:W-:Y:S01]  /*3e50*/  DFMA R18, R30.reuse, UR22, R18 ;  /* 0x000000161e127c2b */ /* 0x041fe20008000012 */
[----:B------:R-:W0:Y:S01]  /*3e60*/  LDCU.64 UR22, c[0x3][0x290] ;  /* 0x00c05200ff1677ac */ /* 0x000e220008000a00 */
[----:B--2---:R-:W-:Y:S01]  /*3e70*/  DFMA R46, R30, UR30, R46 ;  /* 0x0000001e1e2e7c2b */ /* 0x004fe2000800002e */
[----:B------:R-:W2:Y:S05]  /*3e80*/  LDCU.64 UR30, c[0x3][0x208] ;  /* 0x00c04100ff1e77ac */ /* 0x000eaa0008000a00 */
[C---:B-1----:R-:W-:Y:S01]  /*3e90*/  DFMA R48, R28.reuse, UR26, R18 ;  /* 0x0000001a1c307c2b */ /* 0x042fe20008000012 */
[----:B------:R-:W1:Y:S01]  /*3ea0*/  LDCU.64 UR26, c[0x3][0x250] ;  /* 0x00c04a00ff1a77ac */ /* 0x000e620008000a00 */
[----:B------:R-:W0:Y:S01]  /*3eb0*/  LDS.64 R18, [R3+0x420] ;  /* 0x0004200003127984 */ /* 0x000e220000000a00 */
[----:B----4-:R-:W-:Y:S01]  /*3ec0*/  DFMA R46, R28, UR32, R46 ;  /* 0x000000201c2e7c2b */ /* 0x010fe2000800002e */
[----:B------:R-:W4:Y:S04]  /*3ed0*/  LDCU.64 UR32, c[0x3][0x298] ;  /* 0x00c05300ff2077ac */ /* 0x000f280008000a00 */
[C---:B---3--:R-:W-:Y:S01]  /*3ee0*/  DFMA R48, R26.reuse, UR14, R48 ;  /* 0x0000000e1a307c2b */ /* 0x048fe20008000030 */
[----:B------:R-:W3:Y:S02]  /*3ef0*/  LDCU.64 UR14, c[0x3][0x2d8] ;  /* 0x00c05b00ff0e77ac */ /* 0x000ee40008000a00 */
[----:B--2---:R-:W-:Y:S01]  /*3f00*/  DFMA R46, R26, UR30, R46 ;  /* 0x0000001e1a2e7c2b */ /* 0x004fe2000800002e */
[----:B------:R-:W2:Y:S04]  /*3f10*/  LDCU.64 UR30, c[0x3][0x2e0] ;  /* 0x00c05c00ff1e77ac */ /* 0x000ea80008000a00 */
[C---:B-----5:R-:W-:Y:S01]  /*3f20*/  DFMA R48, R24.reuse, UR18, R48 ;  /* 0x0000001218307c2b */ /* 0x060fe20008000030 */
[----:B------:R-:W5:Y:S02]  /*3f30*/  LDCU.64 UR18, c[0x3][0x320] ;  /* 0x00c06400ff1277ac */ /* 0x000f640008000a00 */
[----:B-1----:R-:W-:Y:S01]  /*3f40*/  DFMA R46, R24, UR26, R46 ;  /* 0x0000001a182e7c2b */ /* 0x002fe2000800002e */
[----:B------:R-:W1:Y:S04]  /*3f50*/  LDCU.64 UR26, c[0x3][0x20] ;  /* 0x00c00400ff1a77ac */ /* 0x000e680008000a00 */
[C---:B0-----:R-:W-:Y:S01]  /*3f60*/  DFMA R48, R22.reuse, UR22, R48 ;  /* 0x0000001616307c2b */ /* 0x041fe20008000030 */
[----:B------:R-:W0:Y:S02]  /*3f70*/  LDCU.64 UR22, c[0x3][0x328] ;  /* 0x00c06500ff1677ac */ /* 0x000e240008000a00 */
        /* <DEDUP_REMOVED lines=8> */
[----:B0-----:R-:W-:Y:S01]  /*4000*/  DFMA R50, R18, UR22, R46 ;  /* 0x0000001612327c2b */ /* 0x001fe2000800002e */
[----:B------:R-:W0:Y:S03]  /*4010*/  LDCU.64 UR22, c[0x3][0xa8] ;  /* 0x00c01500ff1677ac */ /* 0x000e260008000a00 */
[----:B------:R1:W-:Y:S01]  /*4020*/  STS.64 [R3+0x60], R48 ;  /* 0x0000603003007388 */ /* 0x0003e20000000a00 */
[C---:B---3--:R-:W-:Y:S01]  /*4030*/  DFMA R46, R4.reuse, UR14, RZ ;  /* 0x0000000e042e7c2b */ /* 0x048fe200080000ff */
[----:B------:R-:W3:Y:S02]  /*4040*/  LDCU.64 UR14, c[0x3][0xf0] ;  /* 0x00c01e00ff0e77ac */ /* 0x000ee40008000a00 */
[----:B------:R3:W-:Y:S01]  /*4050*/  STS.64 [R3+0xc0], R50 ;  /* 0x0000c03203007388 */ /* 0x0007e20000000a00 */
[----:B-1----:R-:W-:Y:S01]  /*4060*/  DFMA R48, R4, UR26, RZ ;  /* 0x0000001a04307c2b */ /* 0x002fe200080000ff */
[----:B------:R-:W1:Y:S03]  /*4070*/  LDCU.64 UR26, c[0x3][0xf8] ;  /* 0x00c01f00ff1a77ac */ /* 0x000e660008000a00 */
[C---:B-----5:R-:W-:Y:S01]  /*4080*/  DFMA R46, R16.reuse, UR18, R46 ;  /* 0x00000012102e7c2b */ /* 0x060fe2000800002e */
[----:B------:R-:W5:Y:S03]  /*4090*/  LDCU.64 UR18, c[0x3][0x138] ;  /* 0x00c02700ff1277ac */ /* 0x000f660008000a00 */
[----:B--2---:R-:W-:Y:S01]  /*40a0*/  DFMA R48, R16, UR30, R48 ;  /* 0x0000001e10307c2b */ /* 0x004fe20008000030 */
[----:B------:R-:W2:Y:S03]  /*40b0*/  LDCU.64 UR30, c[0x3][0x140] ;  /* 0x00c02800ff1e77ac */ /* 0x000ea60008000a00 */
[C---:B0-----:R-:W-:Y:S01]  /*40c0*/  DFMA R46, R44.reuse, UR22, R46 ;  /* 0x000000162c2e7c2b */ /* 0x041fe2000800002e */
[----:B------:R-:W0:Y:S03]  /*40d0*/  LDCU.64 UR22, c[0x3][0x180] ;  /* 0x00c03000ff1677ac */ /* 0x000e260008000a00 */
[----:B----4-:R-:W-:Y:S01]  /*40e0*/  DFMA R48, R44, UR32, R48 ;  /* 0x000000202c307c2b */ /* 0x010fe20008000030 */
[----:B------:R-:W4:Y:S03]  /*40f0*/  LDCU.64 UR32, c[0x3][0x188] ;  /* 0x00c03100ff2077ac */ /* 0x000f260008000a00 */
[C---:B---3--:R-:W-:Y:S01]  /*4100*/  DFMA R46, R42.reuse, UR14, R46 ;  /* 0x0000000e2a2e7c2b */ /* 0x048fe2000800002e */
[----:B------:R-:W3:Y:S03]  /*4110*/  LDCU.64 UR14, c[0x3][0x1c8] ;  /* 0x00c03900ff0e77ac */ /* 0x000ee60008000a00 */
[----:B-1----:R-:W-:Y:S01]  /*4120*/  DFMA R48, R42, UR26, R48 ;  /* 0x0000001a2a307c2b */ /* 0x002fe20008000030 */
        /* <DEDUP_REMOVED lines=31> */
[----:B---3--:R-:W-:Y:S01]  /*4320*/  DFMA R52, R18, UR14, R48 ;  /* 0x0000000e12347c2b */ /* 0x008fe20008000030 */
[----:B------:R-:W3:Y:S02]  /*4330*/  LDCU.64 UR14, c[0x3][0xb8] ;  /* 0x00c01700ff0e77ac */ /* 0x000ee40008000a00 */
[----:B------:R2:W-:Y:S01]  /*4340*/  STS.64 [R3+0x120], R46 ;  /* 0x0001202e03007388 */ /* 0x0005e20000000a00 */
[C---:B-1----:R-:W-:Y:S01]  /*4350*/  DFMA R50, R4.reuse, UR26, RZ ;  /* 0x0000001a04327c2b */ /* 0x042fe200080000ff */
[----:B------:R-:W1:Y:S01]  /*4360*/  LDCU.64 UR26, c[0x3][0x108] ;  /* 0x00c02100ff1a77ac */ /* 0x000e620008000a00 */
[----:B-----5:R-:W-:Y:S01]  /*4370*/  DFMA R48, R4, UR18, RZ ;  /* 0x0000001204307c2b */ /* 0x020fe200080000ff */
[----:B------:R5:W-:Y:S01]  /*4380*/  STS.64 [R3+0x180], R52 ;  /* 0x0001803403007388 */ /* 0x000be20000000a00 */
[----:B------:R-:W5:Y:S04]  /*4390*/  LDCU.64 UR18, c[0x3][0x100] ;  /* 0x00c02000ff1277ac */ /* 0x000f680008000a00 */
[C---:B--2---:R-:W-:Y:S01]  /*43a0*/  DFMA R46, R16.reuse, UR30, R50 ;  /* 0x0000001e102e7c2b */ /* 0x044fe20008000032 */
[----:B------:R-:W2:Y:S01]  /*43b0*/  LDCU.64 UR30, c[0x3][0x150] ;  /* 0x00c02a00ff1e77ac */ /* 0x000ea20008000a00 */
[----:B0-----:R-:W-:Y:S01]  /*43c0*/  DFMA R48, R16, UR22, R48 ;  /* 0x0000001610307c2b */ /* 0x001fe20008000030 */
[----:B------:R-:W0:Y:S05]  /*43d0*/  LDCU.64 UR22, c[0x3][0x148] ;  /* 0x00c02900ff1677ac */ /* 0x000e2a0008000a00 */
[C---:B----4-:R-:W-:Y:S01]  /*43e0*/  DFMA R46, R44.reuse, UR32, R46 ;  /* 0x000000202c2e7c2b */ /* 0x050fe2000800002e */
[----:B------:R-:W4:Y:S01]  /*43f0*/  LDCU.64 UR32, c[0x3][0x198] ;  /* 0x00c03300ff2077ac */ /* 0x000f220008000a00 */
[----:B---3--:R-:W-:Y:S01]  /*4400*/  DFMA R48, R44, UR14, R48 ;  /* 0x0000000e2c307c2b */ /* 0x008fe20008000030 */
[----:B------:R-:W3:Y:S05]  /*4410*/  LDCU.64 UR14, c[0x3][0x190] ;  /* 0x00c03200ff0e77ac */ /* 0x000eea0008000a00 */
[C---:B-1----:R-:W-:Y:S01]  /*4420*/  DFMA R46, R42.reuse, UR26, R46 ;  /* 0x0000001a2a2e7c2b */ /* 0x042fe2000800002e */
[----:B------:R-:W1:Y:S01]  /*4430*/  LDCU.64 UR26, c[0x3][0x1e0] ;  /* 0x00c03c00ff1a77ac */ /* 0x000e620008000a00 */
[----:B-----5:R-:W-:Y:S01]  /*4440*/  DFMA R48, R42, UR18, R48 ;  /* 0x000000122a307c2b */ /* 0x020fe20008000030 */
[----:B------:R-:W5:Y:S05]  /*4450*/  LDCU.64 UR18, c[0x3][0x1d8] ;  /* 0x00c03b00ff1277ac */ /* 0x000f6a0008000a00 */
        /* <DEDUP_REMOVED lines=30> */
[----:B---3--:R-:W-:-:S02]  /*4640*/  DFMA R50, R18, UR14, R48 ;  /* 0x0000000e12327c2b */ /* 0x008fc40008000030 */
[C---:B------:R-:W-:Y:S01]  /*4650*/  DFMA R46, R4.reuse, UR4, RZ ;  /* 0x00000004042e7c2b */ /* 0x040fe200080000ff */
[----:B------:R-:W3:Y:S01]  /*4660*/  LDCU.64 UR14, c[0x3][0x88] ;  /* 0x00c01100ff0e77ac */ /* 0x000ee20008000a00 */
[C---:B-----5:R-:W-:Y:S01]  /*4670*/  DFMA R48, R4.reuse, UR18, RZ ;  /* 0x0000001204307c2b */ /* 0x060fe200080000ff */
[----:B------:R2:W-:Y:S01]  /*4680*/  STS.64 [R3+0x240], R52 ;  /* 0x0002403403007388 */ /* 0x0005e20000000a00 */
[----:B-1----:R-:W-:Y:S01]  /*4690*/  DFMA R4, R4, UR26, RZ ;  /* 0x0000001a04047c2b */ /* 0x002fe200080000ff */
[----:B------:R-:W1:Y:S03]  /*46a0*/  LDCU.64 UR26, c[0x3][0xd0] ;  /* 0x00c01a00ff1a77ac */ /* 0x000e660008000a00 */
[C---:B------:R-:W-:Y:S01]  /*46b0*/  DFMA R46, R16.reuse, UR36, R46 ;  /* 0x00000024102e7c2b */ /* 0x040fe2000800002e */
[----:B------:R1:W-:Y:S01]  /*46c0*/  STS.64 [R3+0x1e0], R50 ;  /* 0x0001e03203007388 */ /* 0x0003e20000000a00 */
[----:B------:R-:W5:Y:S01]  /*46d0*/  LDCU.64 UR36, c[0x3][0xd8] ;  /* 0x00c01b00ff2477ac */ /* 0x000f620008000a00 */
[----:B0-----:R-:W-:Y:S01]  /*46e0*/  DFMA R48, R16, UR22, R48 ;  /* 0x0000001610307c2b */ /* 0x001fe20008000030 */
[----:B------:R-:W0:Y:S04]  /*46f0*/  LDCU.64 UR18, c[0x3][0x110] ;  /* 0x00c02200ff1277ac */ /* 0x000e280008000a00 */
[----:B------:R-:W-:Y:S01]  /*4700*/  DFMA R46, R44, UR8, R46 ;  /* 0x000000082c2e7c2b */ /* 0x000fe2000800002e */
[----:B------:R-:W0:Y:S01]  /*4710*/  LDCU.64 UR22, c[0x3][0x158] ;  /* 0x00c02b00ff1677ac */ /* 0x000e220008000a00 */
[----:B---3--:R-:W-:Y:S01]  /*4720*/  DFMA R4, R16, UR14, R4 ;  /* 0x0000000e10047c2b */ /* 0x008fe20008000004 */
[----:B------:R-:W3:Y:S07]  /*4730*/  LDCU.64 UR14, c[0x3][0xc8] ;  /* 0x00c01900ff0e77ac */ /* 0x000eee0008000a00 */
[----:B-1----:R-:W-:Y:S01]  /*4740*/  DFMA R4, R44, UR26, R4 ;  /* 0x0000001a2c047c2b */ /* 0x002fe20008000004 */
[----:B------:R-:W1:Y:S01]  /*4750*/  LDCU.64 UR26, c[0x3][0x1a8] ;  /* 0x00c03500ff1a77ac */ /* 0x000e620008000a00 */
[C---:B-----5:R-:W-:Y:S01]  /*4760*/  DFMA R46, R42.reuse, UR36, R46 ;  /* 0x000000242a2e7c2b */ /* 0x060fe2000800002e */
[----:B------:R-:W5:Y:S05]  /*4770*/  LDCU.64 UR36, c[0x3][0x168] ;  /* 0x00c02d00ff2477ac */ /* 0x000f6a0008000a00 */
[----:B--2---:R-:W-:Y:S01]  /*4780*/  DFMA R4, R42, UR30, R4 ;  /* 0x0000001e2a047c2b */ /* 0x004fe20008000004 */
[----:B------:R-:W2:Y:S01]  /*4790*/  LDCU.64 UR30, c[0x3][0x1f0] ;  /* 0x00c03e00ff1e77ac */ /* 0x000ea20008000a00 */
[----:B------:R-:W-:-:S02]  /*47a0*/  DFMA R46, R40, UR12, R46 ;  /* 0x0000000c282e7c2b */ /* 0x000fc4000800002e */
[----:B---3--:R-:W-:Y:S01]  /*47b0*/  DFMA R48, R44, UR14, R48 ;  /* 0x0000000e2c307c2b */ /* 0x008fe20008000030 */
[----:B------:R-:W3:Y:S03]  /*47c0*/  LDCU.64 UR14, c[0x3][0x1a0] ;  /* 0x00c03400ff0e77ac */ /* 0x000ee60008000a00 */
[----:B----4-:R-:W-:Y:S01]  /*47d0*/  DFMA R4, R40, UR32, R4 ;  /* 0x0000002028047c2b */ /* 0x010fe20008000004 */
[----:B------:R-:W4:Y:S03]  /*47e0*/  LDCU.64 UR32, c[0x3][0x238] ;  /* 0x00c04700ff2077ac */ /* 0x000f260008000a00 */
[----:B0-----:R-:W-:Y:S01]  /*47f0*/  DFMA R48, R42, UR18, R48 ;  /* 0x000000122a307c2b */ /* 0x001fe20008000030 */
[----:B------:R-:W0:Y:S01]  /*4800*/  LDCU.64 UR18, c[0x3][0x1e8] ;  /* 0x00c03d00ff1277ac */ /* 0x000e220008000a00 */
[----:B-----5:R-:W-:-:S02]  /*4810*/  DFMA R46, R30, UR36, R46 ;  /* 0x000000241e2e7c2b */ /* 0x020fc4000800002e */
[----:B-1----:R-:W-:Y:S01]  /*4820*/  DFMA R4, R30, UR26, R4 ;  /* 0x0000001a1e047c2b */ /* 0x002fe20008000004 */
[----:B------:R-:W1:Y:S03]  /*4830*/  LDCU.64 UR26, c[0x3][0x280] ;  /* 0x00c05000ff1a77ac */ /* 0x000e660008000a00 */
[----:B------:R-:W-:Y:S01]  /*4840*/  DFMA R48, R40, UR22, R48 ;  /* 0x0000001628307c2b */ /* 0x000fe20008000030 */
[----:B------:R-:W5:Y:S01]  /*4850*/  LDCU.64 UR22, c[0x3][0x230] ;  /* 0x00c04600ff1677ac */ /* 0x000f620008000a00 */
[C---:B------:R-:W-:Y:S02]  /*4860*/  DFMA R46, R28.reuse, UR16, R46 ;  /* 0x000000101c2e7c2b */ /* 0x040fe4000800002e */
[----:B--2---:R-:W-:Y:S01]  /*4870*/  DFMA R4, R28, UR30, R4 ;  /* 0x0000001e1c047c2b */ /* 0x004fe20008000004 */
[----:B------:R-:W2:Y:S03]  /*4880*/  LDCU.64 UR30, c[0x3][0x2c8] ;  /* 0x00c05900ff1e77ac */ /* 0x000ea60008000a00 */
[----:B---3--:R-:W-:Y:S01]  /*4890*/  DFMA R48, R30, UR14, R48 ;  /* 0x0000000e1e307c2b */ /* 0x008fe20008000030 */
[----:B------:R-:W3:Y:S01]  /*48a0*/  LDCU.64 UR14, c[0x3][0x278] ;  /* 0x00c04f00ff0e77ac */ /* 0x000ee20008000a00 */
[----:B------:R-:W-:-:S02]  /*48b0*/  DFMA R46, R26, UR34, R46 ;  /* 0x000000221a2e7c2b */ /* 0x000fc4000800002e */
[----:B----4-:R-:W-:Y:S01]  /*48c0*/  DFMA R4, R26, UR32, R4 ;  /* 0x000000201a047c2b */ /* 0x010fe20008000004 */
[----:B------:R-:W4:Y:S03]  /*48d0*/  LDCU.64 UR34, c[0x3][0x288] ;  /* 0x00c05100ff2277ac */ /* 0x000f260008000a00 */
[----:B0-----:R-:W-:Y:S01]  /*48e0*/  DFMA R48, R28, UR18, R48 ;  /* 0x000000121c307c2b */ /* 0x001fe20008000030 */
[----:B------:R-:W0:Y:S01]  /*48f0*/  LDCU.64 UR18, c[0x3][0x2c0] ;  /* 0x00c05800ff1277ac */ /* 0x000e220008000a00 */
[C---:B------:R-:W-:Y:S02]  /*4900*/  DFMA R46, R24.reuse, UR20, R46 ;  /* 0x00000014182e7c2b */ /* 0x040fe4000800002e */
[----:B-1----:R-:W-:Y:S01]  /*4910*/  DFMA R4, R24, UR26, R4 ;  /* 0x0000001a18047c2b */ /* 0x002fe20008000004 */
[----:B------:R-:W1:Y:S03]  /*4920*/  LDCU.64 UR32, c[0x3][0x310] ;  /* 0x00c06200ff2077ac */ /* 0x000e660008000a00 */
[----:B-----5:R-:W-:Y:S01]  /*4930*/  DFMA R48, R26, UR22, R48 ;  /* 0x000000161a307c2b */ /* 0x020fe20008000030 */
[----:B------:R-:W5:Y:S03]  /*4940*/  LDCU.64 UR22, c[0x3][0x308] ;  /* 0x00c06100ff1677ac */ /* 0x000f660008000a00 */
[----:B--2---:R-:W-:-:S02]  /*4950*/  DFMA R4, R22, UR30, R4 ;  /* 0x0000001e16047c2b */ /* 0x004fc40008000004 */
[----:B----4-:R-:W-:Y:S01]  /*4960*/  DFMA R46, R22, UR34, R46 ;  /* 0x00000022162e7c2b */ /* 0x010fe2000800002e */
[----:B------:R-:W2:Y:S01]  /*4970*/  LDCU.64 UR34, c[0x3][0x318] ;  /* 0x00c06300ff2277ac */ /* 0x000ea20008000a00 */
[----:B---3--:R-:W-:Y:S01]  /*4980*/  DFMA R48, R24, UR14, R48 ;  /* 0x0000000e18307c2b */ /* 0x008fe20008000030 */
[----:B------:R-:W3:Y:S05]  /*4990*/  LDCU.64 UR14, c[0x3][0x350] ;  /* 0x00c06a00ff0e77ac */ /* 0x000eea0008000a00 */
[----:B------:R-:W-:Y:S02]  /*49a0*/  DFMA R46, R20, UR24, R46 ;  /* 0x00000018142e7c2b */ /* 0x000fe4000800002e */
[----:B0-----:R-:W-:Y:S01]  /*49b0*/  DFMA R48, R22, UR18, R48 ;  /* 0x0000001216307c2b */ /* 0x001fe20008000030 */
[----:B------:R-:W0:Y:S01]  /*49c0*/  LDCU.64 UR18, c[0x3][0x358] ;  /* 0x00c06b00ff1277ac */ /* 0x000e220008000a00 */
[----:B-1----:R-:W-:-:S06]  /*49d0*/  DFMA R4, R20, UR32, R4 ;  /* 0x0000002014047c2b */ /* 0x002fcc0008000004 */
[----:B-----5:R-:W-:Y:S02]  /*49e0*/  DFMA R48, R20, UR22, R48 ;  /* 0x0000001614307c2b */ /* 0x020fe40008000030 */
[----:B--2---:R-:W-:-:S06]  /*49f0*/  DFMA R46, R18, UR34, R46 ;  /* 0x00000022122e7c2b */ /* 0x004fcc000800002e */
[C---:B---3--:R-:W-:Y:S01]  /*4a00*/  DFMA R48, R18.reuse, UR14, R48 ;  /* 0x0000000e12307c2b */ /* 0x048fe20008000030 */
[----:B------:R1:W-:Y:S01]  /*4a10*/  STS.64 [R3], R46 ;  /* 0x0000002e03007388 */ /* 0x0003e20000000a00 */
[----:B0-----:R-:W-:-:S05]  /*4a20*/  DFMA R4, R18, UR18, R4 ;  /* 0x0000001212047c2b */ /* 0x001fca0008000004 */
[----:B------:R1:W-:Y:S04]  /*4a30*/  STS.64 [R3+0x2a0], R48 ;  /* 0x0002a03003007388 */ /* 0x0003e80000000a00 */
[----:B------:R1:W-:Y:S02]  /*4a40*/  STS.64 [R3+0x300], R4 ;  /* 0x0003000403007388 */ /* 0x0003e40000000a00 */
.L_x_830:
[----:B------:R-:W-:Y:S05]  /*4a50*/  BSYNC.RECONVERGENT B0 ;  /* 0x0000000000007941 */ /* 0x000fea0003800200 */
.L_x_829:
        /* <DEDUP_REMOVED lines=8> */
[----:B------:R-:W3:Y:S03]  /*4ae0*/  LDCU.128 UR36, c[0x3][0x30] ;  /* 0x00c00600ff2477ac */ /* 0x000ee60008000c00 */
[----:B------:R-:W4:Y:S01]  /*4af0*/  LDS.64 R10, [R2+0x900] ;  /* 0x00090000020a7984 */ /* 0x000f220000000a00 */
[----:B------:R-:W5:Y:S03]  /*4b00*/  LDCU.128 UR44, c[0x3][0x10] ;  /* 0x00c00200ff2c77ac */ /* 0x000f660008000c00 */
[----:B------:R-:W4:Y:S01]  /*4b10*/  LDS.64 R6, [R2+0xd80] ;  /* 0x000d800002067984 */ /* 0x000f220000000a00 */
[----:B------:R-:W2:Y:S03]  /*4b20*/  LDCU.128 UR40, c[0x3][0x60] ;  /* 0x00c00c00ff2877ac */ /* 0x000ea60008000c00 */
[----:B------:R-:W-:Y:S01]  /*4b30*/  LDS.64 R38, [R2+0x3180] ;  /* 0x0031800002267984 */ /* 0x000fe20000000a00 */
[----:B------:R-:W2:Y:S01]  /*4b40*/  LDCU.128 UR32, c[0x3][0x70] ;  /* 0x00c00e00ff2077ac */ /* 0x000ea20008000c00 */
[----:B------:R-:W2:Y:S01]  /*4b50*/  LDCU.64 UR30, c[0x3][0x40] ;  /* 0x00c00800ff1e77ac */ /* 0x000ea20008000a00 */
[----:B------:R-:W2:Y:S01]  /*4b60*/  LDCU.64 UR22, c[0x3][0x58] ;  /* 0x00c00b00ff1677ac */ /* 0x000ea20008000a00 */
[----:B------:R-:W4:Y:S01]  /*4b70*/  LDCU.64 UR52, c[0x3][0x48] ;  /* 0x00c00900ff3477ac */ /* 0x000f220008000a00 */
[----:B------:R-:W4:Y:S01]  /*4b80*/  LDCU.64 UR14, c[0x3][0xd0] ;  /* 0x00c01a00ff0e77ac */ /* 0x000f220008000a00 */
[----:B------:R-:W4:Y:S01]  /*4b90*/  LDCU.64 UR64, c[0x3][0xd8] ;  /* 0x00c01b00ff4077ac */ /* 0x000f220008000a00 */
[C---:B-1----:R-:W-:Y:S01]  /*4ba0*/  DFMA R12, R8.reuse, UR48, RZ ;  /* 0x00000030080c7c2b */ /* 0x042fe200080000ff */
[----:B------:R-:W1:Y:S01]  /*4bb0*/  LDCU.64 UR18, c[0x3][0x128] ;  /* 0x00c02500ff1277ac */ /* 0x000e620008000a00 */
[----:B0-----:R-:W-:-:S02]  /*4bc0*/  DFMA R16, R8, UR50, RZ ;  /* 0x0000003208107c2b */ /* 0x001fc400080000ff */
[C---:B---3--:R-:W-:Y:S01]  /*4bd0*/  DFMA R18, R8.reuse, UR36, RZ ;  /* 0x0000002408127c2b */ /* 0x048fe200080000ff */
[----:B------:R-:W0:Y:S01]  /*4be0*/  LDCU.128 UR48, c[0x3][0x80] ;  /* 0x00c01000ff3077ac */ /* 0x000e220008000c00 */
[C---:B-----5:R-:W-:Y:S02]  /*4bf0*/  DFMA R4, R8.reuse, UR46, RZ ;  /* 0x0000002e08047c2b */ /* 0x060fe400080000ff */
[C---:B------:R-:W-:Y:S01]  /*4c00*/  DFMA R28, R8.reuse, UR38, RZ ;  /* 0x00000026081c7c2b */ /* 0x040fe200080000ff */
[----:B------:R-:W4:Y:S01]  /*4c10*/  LDCU.128 UR36, c[0x3][0xa0] ;  /* 0x00c01400ff2477ac */ /* 0x000f220008000c00 */
[----:B------:R-:W-:Y:S02]  /*4c20*/  DFMA R20, R8, UR44, RZ ;  /* 0x0000002c08147c2b */ /* 0x000fe400080000ff */
[C---:B--2---:R-:W-:Y:S01]  /*4c30*/  DFMA R24, R14.reuse, UR42, R12 ;  /* 0x0000002a0e187c2b */ /* 0x044fe2000800000c */
[----:B------:R-:W2:Y:S01]  /*4c40*/  LDCU.128 UR44, c[0x3][0xb0] ;  /* 0x00c01600ff2c77ac */ /* 0x000ea20008000c00 */
[----:B------:R-:W-:-:S02]  /*4c50*/  DFMA R26, R14, UR32, R16 ;  /* 0x000000200e1a7c2b */ /* 0x000fc40008000010 */
[----:B------:R-:W-:Y:S01]  /*4c60*/  DFMA R12, R14, UR34, R18 ;  /* 0x000000220e0c7c2b */ /* 0x000fe20008000012 */
[----:B------:R-:W3:Y:S01]  /*4c70*/  LDCU.128 UR32, c[0x3][0xe0] ;  /* 0x00c01c00ff2077ac */ /* 0x000ee20008000c00 */
[C---:B------:R-:W-:Y:S02]  /*4c80*/  DFMA R16, R8.reuse, UR4, RZ ;  /* 0x0000000408107c2b */ /* 0x040fe400080000ff */
[C---:B------:R-:W-:Y:S01]  /*4c90*/  DFMA R18, R8.reuse, UR6, RZ ;  /* 0x0000000608127c2b */ /* 0x040fe200080000ff */
[----:B------:R-:W5:Y:S01]  /*4ca0*/  LDCU.64 UR26, c[0x3][0x160] ;  /* 0x00c02c00ff1a77ac */ /* 0x000f620008000a00 */
[----:B------:R-:W-:Y:S02]  /*4cb0*/  DFMA R8, R8, UR30, RZ ;  /* 0x0000001e08087c2b */ /* 0x000fe400080000ff */
[C---:B------:R-:W-:Y:S01]  /*4cc0*/  DFMA R22, R14.reuse, UR40, R4 ;  /* 0x000000280e167c2b */ /* 0x040fe20008000004 */
[----:B------:R-:W1:Y:S01]  /*4cd0*/  LDCU.128 UR40, c[0x3][0xc0] ;  /* 0x00c01800ff2877ac */ /* 0x000e620008000c00 */
[----:B------:R-:W5:Y:S01]  /*4ce0*/  LDS.64 R4, [R2+0x1200] ;  /* 0x0012000002047984 */ /* 0x000f620000000a00 */
[----:B------:R-:W-:-:S02]  /*4cf0*/  DFMA R20, R14, UR22, R20 ;  /* 0x000000160e147c2b */ /* 0x000fc40008000014 */
[C---:B------:R-:W-:Y:S01]  /*4d00*/  DFMA R18, R14.reuse, UR28, R18 ;  /* 0x0000001c0e127c2b */ /* 0x040fe20008000012 */
[----:B------:R-:W5:Y:S01]  /*4d10*/  LDCU.64 UR30, c[0x3][0x168] ;  /* 0x00c02d00ff1e77ac */ /* 0x000f620008000a00 */
[----:B0-----:R-:W-:Y:S01]  /*4d20*/  DFMA R30, R14, UR50, R8 ;  /* 0x000000320e1e7c2b */ /* 0x001fe20008000008 */
[----:B------:R-:W0:Y:S01]  /*4d30*/  LDS.64 R8, [R2+0x1680] ;  /* 0x0016800002087984 */ /* 0x000e220000000a00 */
[C---:B----4-:R-:W-:Y:S01]  /*4d40*/  DFMA R22, R10.reuse, UR38, R22 ;  /* 0x000000260a167c2b */ /* 0x050fe20008000016 */
[----:B------:R-:W4:Y:S01]  /*4d50*/  LDCU.64 UR56, c[0x3][0x1b8] ;  /* 0x00c03700ff3877ac */ /* 0x000f220008000a00 */
[----:B------:R-:W-:Y:S02]  /*4d60*/  DFMA R20, R10, UR36, R20 ;  /* 0x000000240a147c2b */ /* 0x000fe40008000014 */
[C---:B------:R-:W-:Y:S01]  /*4d70*/  DFMA R16, R14.reuse, UR52, R16 ;  /* 0x000000340e107c2b */ /* 0x040fe20008000010 */
[----:B------:R-:W4:Y:S01]  /*4d80*/  LDCU.128 UR36, c[0x3][0x100] ;  /* 0x00c02000ff2477ac */ /* 0x000f220008000c00 */
[----:B------:R-:W-:-:S02]  /*4d90*/  DFMA R28, R14, UR48, R28 ;  /* 0x000000300e1c7c2b */ /* 0x000fc4000800001c */
[C---:B------:R-:W-:Y:S01]  /*4da0*/  DFMA R18, R10.reuse, UR10, R18 ;  /* 0x0000000a0a127c2b */ /* 0x040fe20008000012 */
[----:B------:R-:W4:Y:S01]  /*4db0*/  LDCU.128 UR52, c[0x3][0xf0] ;  /* 0x00c01e00ff3477ac */ /* 0x000f220008000c00 */
[C---:B--2---:R-:W-:Y:S02]  /*4dc0*/  DFMA R24, R10.reuse, UR44, R24 ;  /* 0x0000002c0a187c2b */ /* 0x044fe40008000018 */
[C---:B------:R-:W-:Y:S01]  /*4dd0*/  DFMA R26, R10.reuse, UR46, R26 ;  /* 0x0000002e0a1a7c2b */ /* 0x040fe2000800001a */
[----:B------:R-:W2:Y:S01]  /*4de0*/  LDCU.128 UR48, c[0x3][0x110] ;  /* 0x00c02200ff3077ac */ /* 0x000ea20008000c00 */
[C---:B-1----:R-:W-:Y:S02]  /*4df0*/  DFMA R14, R10.reuse, UR40, R12 ;  /* 0x000000280a0e7c2b */ /* 0x042fe4000800000c */
[C---:B------:R-:W-:Y:S01]  /*4e00*/  DFMA R28, R10.reuse, UR42, R28 ;  /* 0x0000002a0a1c7c2b */ /* 0x040fe2000800001c */
[----:B------:R-:W5:Y:S01]  /*4e10*/  LDCU.128 UR44, c[0x3][0x130] ;  /* 0x00c02600ff2c77ac */ /* 0x000f620008000c00 */
[----:B------:R-:W-:-:S02]  /*4e20*/  DFMA R16, R10, UR8, R16 ;  /* 0x000000080a107c2b */ /* 0x000fc40008000010 */
[----:B------:R-:W-:Y:S01]  /*4e30*/  DFMA R30, R10, UR14, R30 ;  /* 0x0000000e0a1e7c2b */ /* 0x000fe2000800001e */
[----:B------:R-:W1:Y:S01]  /*4e40*/  LDCU.128 UR40, c[0x3][0x140] ;  /* 0x00c02800ff2877ac */ /* 0x000e620008000c00 */
[C---:B---3--:R-:W-:Y:S01]  /*4e50*/  DFMA R12, R6.reuse, UR32, R18 ;  /* 0x00000020060c7c2b */ /* 0x048fe20008000012 */
[----:B------:R-:W3:Y:S01]  /*4e60*/  LDS.64 R10, [R2+0x1b00] ;  /* 0x001b0000020a7984 */ /* 0x000ee20000000a00 */
[C---:B------:R-:W-:Y:S01]  /*4e70*/  DFMA R20, R6.reuse, UR34, R20 ;  /* 0x0000002206147c2b */ /* 0x040fe20008000014 */
[----:B------:R-:W0:Y:S01]  /*4e80*/  LDCU.128 UR32, c[0x3][0x150] ;  /* 0x00c02a00ff2077ac */ /* 0x000e220008000c00 */
[C---:B----4-:R-:W-:Y:S02]  /*4e90*/  DFMA R26, R6.reuse, UR36, R26 ;  /* 0x00000024061a7c2b */ /* 0x050fe4000800001a */
[C---:B------:R-:W-:Y:S01]  /*4ea0*/  DFMA R14, R6.reuse, UR38, R14 ;  /* 0x00000026060e7c2b */ /* 0x040fe2000800000e */
[----:B------:R-:W4:Y:S01]  /*4eb0*/  LDCU.128 UR36, c[0x3][0x170] ;  /* 0x00c02e00ff2477ac */ /* 0x000f220008000c00 */
[----:B------:R-:W-:-:S02]  /*4ec0*/  DFMA R22, R6, UR52, R22 ;  /* 0x0000003406167c2b */ /* 0x000fc40008000016 */
[C---:B------:R-:W-:Y:S01]  /*4ed0*/  DFMA R24, R6.reuse, UR54, R24 ;  /* 0x0000003606187c2b */ /* 0x040fe20008000018 */
[----:B------:R-:W4:Y:S01]  /*4ee0*/  LDCU.128 UR52, c[0x3][0x180] ;  /* 0x00c03000ff3477ac */ /* 0x000f220008000c00 */
[C---:B------:R-:W-:Y:S02]  /*4ef0*/  DFMA R16, R6.reuse, UR64, R16 ;  /* 0x0000004006107c2b */ /* 0x040fe40008000010 */
[C---:B--2---:R-:W-:Y:S01]  /*4f00*/  DFMA R28, R6.reuse, UR48, R28 ;  /* 0x00000030061c7c2b */ /* 0x044fe2000800001c */
[----:B------:R-:W2:Y:S01]  /*4f10*/  LDCU.64 UR58, c[0x3][0x1f0] ;  /* 0x00c03e00ff3a77ac */ /* 0x000ea20008000a00 */
[----:B------:R-:W-:Y:S01]  /*4f20*/  DFMA R30, R6, UR50, R30 ;  /* 0x00000032061e7c2b */ /* 0x000fe2000800001e */
[----:B------:R-:W2:Y:S01]  /*4f30*/  LDS.64 R6, [R2+0x1f80] ;  /* 0x001f800002067984 */ /* 0x000ea20000000a00 */
[C---:B-----5:R-:W-:Y:S01]  /*4f40*/  DFMA R20, R4.reuse, UR44, R20 ;  /* 0x0000002c04147c2b */ /* 0x060fe20008000014 */
[----:B------:R-:W5:Y:S01]  /*4f50*/  LDCU.128 UR48, c[0x3][0x1a0] ;  /* 0x00c03400ff3077ac */ /* 0x000f620008000c00 */
[----:B------:R-:W-:-:S02]  /*4f60*/  DFMA R22, R4, UR46, R22 ;  /* 0x0000002e04167c2b */ /* 0x000fc40008000016 */
[C---:B------:R-:W-:Y:S01]  /*4f70*/  DFMA R12, R4.reuse, UR18, R12 ;  /* 0x00000012040c7c2b */ /* 0x040fe2000800000c */
[----:B------:R-:W5:Y:S01]  /*4f80*/  LDCU.128 UR44, c[0x3][0x190] ;  /* 0x00c03200ff2c77ac */ /* 0x000f620008000c00 */
[C---:B-1----:R-:W-:Y:S02]  /*4f90*/  DFMA R24, R4.reuse, UR40, R24 ;  /* 0x0000002804187c2b */ /* 0x042fe40008000018 */
[C---:B------:R-:W-:Y:S01]  /*4fa0*/  DFMA R26, R4.reuse, UR42, R26 ;  /* 0x0000002a041a7c2b */ /* 0x040fe2000800001a */
[----:B------:R-:W1:Y:S01]  /*4fb0*/  LDCU.128 UR40, c[0x3][0x1c0] ;  /* 0x00c03800ff2877ac */ /* 0x000e620008000c00 */
[C---:B0-----:R-:W-:Y:S02]  /*4fc0*/  DFMA R14, R4.reuse, UR32, R14 ;  /* 0x00000020040e7c2b */ /* 0x041fe4000800000e */
[C---:B------:R-:W-:Y:S01]  /*4fd0*/  DFMA R28, R4.reuse, UR34, R28 ;  /* 0x00000022041c7c2b */ /* 0x040fe2000800001c */
[----:B------:R-:W3:Y:S01]  /*4fe0*/  LDCU.128 UR32, c[0x3][0x1d0] ;  /* 0x00c03a00ff2077ac */ /* 0x000ee20008000c00 */
[----:B------:R-:W-:-:S02]  /*4ff0*/  DFMA R16, R4, UR12, R16 ;  /* 0x0000000c04107c2b */ /* 0x000fc40008000010 */
[----:B------:R-:W-:Y:S01]  /*5000*/  DFMA R30, R4, UR26, R30 ;  /* 0x0000001a041e7c2b */ /* 0x000fe2000800001e */
[----:B------:R-:W0:Y:S01]  /*5010*/  LDCU.64 UR62, c[0x3][0x248] ;  /* 0x00c04900ff3e77ac */ /* 0x000e220008000a00 */
[----:B------:R-:W0:Y:S01]  /*5020*/  LDS.64 R4, [R2+0x2400] ;  /* 0x0024000002047984 */ /* 0x000e220000000a00 */
[C---:B----4-:R-:W-:Y:S02]  /*5030*/  DFMA R12, R8.reuse, UR36, R12 ;  /* 0x00000024080c7c2b */ /* 0x050fe4000800000c */
[C---:B------:R-:W-:Y:S01]  /*5040*/  DFMA R20, R8.reuse, UR38, R20 ;  /* 0x0000002608147c2b */ /* 0x040fe20008000014 */
[----:B------:R-:W4:Y:S01]  /*5050*/  LDCU.128 UR36, c[0x3][0x1e0] ;  /* 0x00c03c00ff2477ac */ /* 0x000f220008000c00 */
[C---:B------:R-:W-:Y:S02]  /*5060*/  DFMA R22, R8.reuse, UR52, R22 ;  /* 0x0000003408167c2b */ /* 0x040fe40008000016 */
[C---:B------:R-:W-:Y:S01]  /*5070*/  DFMA R24, R8.reuse, UR54, R24 ;  /* 0x0000003608187c2b */ /* 0x040fe20008000018 */
[----:B------:R-:W2:Y:S01]  /*5080*/  LDCU.128 UR52, c[0x3][0x210] ;  /* 0x00c04200ff3477ac */ /* 0x000ea20008000c00 */
[----:B-----5:R-:W-:-:S02]  /*5090*/  DFMA R26, R8, UR44, R26 ;  /* 0x0000002c081a7c2b */ /* 0x020fc4000800001a */
[C---:B------:R-:W-:Y:S01]  /*50a0*/  DFMA R14, R8.reuse, UR46, R14 ;  /* 0x0000002e080e7c2b */ /* 0x040fe2000800000e */
[----:B------:R-:W5:Y:S01]  /*50b0*/  LDCU.128 UR44, c[0x3][0x200] ;  /* 0x00c04000ff2c77ac */ /* 0x000f620008000c00 */
[C---:B------:R-:W-:Y:S02]  /*50c0*/  DFMA R28, R8.reuse, UR48, R28 ;  /* 0x00000030081c7c2b */ /* 0x040fe4000800001c */
[C---:B------:R-:W-:Y:S01]  /*50d0*/  DFMA R16, R8.reuse, UR30, R16 ;  /* 0x0000001e08107c2b */ /* 0x040fe20008000010 */
[----:B------:R-:W0:Y:S01]  /*50e0*/  LDCU.64 UR30, c[0x3][0x1f8] ;  /* 0x00c03f00ff1e77ac */ /* 0x000e220008000a00 */
[----:B------:R-:W-:Y:S01]  /*50f0*/  DFMA R30, R8, UR50, R30 ;  /* 0x00000032081e7c2b */ /* 0x000fe2000800001e */
[----:B------:R-:W0:Y:S01]  /*5100*/  LDS.64 R8, [R2+0x2880] ;  /* 0x0028800002087984 */ /* 0x000e220000000a00 */
[C---:B---3--:R-:W-:Y:S01]  /*5110*/  DFMA R24, R10.reuse, UR32, R24 ;  /* 0x000000200a187c2b */ /* 0x048fe20008000018 */
[----:B------:R-:W3:Y:S01]  /*5120*/  LDCU.128 UR48, c[0x3][0x220] ;  /* 0x00c04400ff3077ac */ /* 0x000ee20008000c00 */
[----:B------:R-:W-:-:S02]  /*5130*/  DFMA R26, R10, UR34, R26 ;  /* 0x000000220a1a7c2b */ /* 0x000fc4000800001a */
[C---:B----4-:R-:W-:Y:S01]  /*5140*/  DFMA R14, R10.reuse, UR36, R14 ;  /* 0x000000240a0e7c2b */ /* 0x050fe2000800000e */
[----:B------:R-:W4:Y:S01]  /*5150*/  LDCU.128 UR32, c[0x3][0x230] ;  /* 0x00c04600ff2077ac */ /* 0x000f220008000c00 */
[C---:B------:R-:W-:Y:S02]  /*5160*/  DFMA R28, R10.reuse, UR38, R28 ;  /* 0x000000260a1c7c2b */ /* 0x040fe4000800001c */
[C---:B-1----:R-:W-:Y:S01]  /*5170*/  DFMA R20, R10.reuse, UR40, R20 ;  /* 0x000000280a147c2b */ /* 0x042fe20008000014 */
[----:B------:R-:W0:Y:S01]  /*5180*/  LDCU.128 UR36, c[0x3][0x250] ;  /* 0x00c04a00ff2477ac */ /* 0x000e220008000c00 */
[C---:B------:R-:W-:Y:S02]  /*5190*/  DFMA R22, R10.reuse, UR42, R22 ;  /* 0x0000002a0a167c2b */ /* 0x040fe40008000016 */
[C---:B------:R-:W-:Y:S01]  /*51a0*/  DFMA R12, R10.reuse, UR56, R12 ;  /* 0x000000380a0c7c2b */ /* 0x040fe2000800000c */
[----:B------:R-:W1:Y:S01]  /*51b0*/  LDCU.64 UR60, c[0x3][0x280] ;  /* 0x00c05000ff3c77ac */ /* 0x000e620008000a00 */
[----:B------:R-:W-:-:S02]  /*51c0*/  DFMA R16, R10, UR16, R16 ;  /* 0x000000100a107c2b */ /* 0x000fc40008000010 */
[----:B--2---:R-:W-:Y:S01]  /*51d0*/  DFMA R30, R10, UR58, R30 ;  /* 0x0000003a0a1e7c2b */ /* 0x004fe2000800001e */
[----:B------:R-:W2:Y:S01]  /*51e0*/  LDCU.128 UR40, c[0x3][0x260] ;  /* 0x00c04c00ff2877ac */ /* 0x000ea20008000c00 */
[----:B------:R-:W1:Y:S01]  /*51f0*/  LDS.64 R10, [R2+0x2d00] ;  /* 0x002d0000020a7984 */ /* 0x000e620000000a00 */
[C---:B-----5:R-:W-:Y:S02]  /*5200*/  DFMA R20, R6.reuse, UR46, R20 ;  /* 0x0000002e06147c2b */ /* 0x060fe40008000014 */
[C---:B------:R-:W-:Y:S01]  /*5210*/  DFMA R12, R6.reuse, UR44, R12 ;  /* 0x0000002c060c7c2b */ /* 0x040fe2000800000c */
[----:B------:R-:W5:Y:S01]  /*5220*/  LDCU.128 UR44, c[0x3][0x270] ;  /* 0x00c04e00ff2c77ac */ /* 0x000f620008000c00 */
[C---:B------:R-:W-:Y:S02]  /*5230*/  DFMA R22, R6.reuse, UR52, R22 ;  /* 0x0000003406167c2b */ /* 0x040fe40008000016 */
[C---:B------:R-:W-:Y:S01]  /*5240*/  DFMA R24, R6.reuse, UR54, R24 ;  /* 0x0000003606187c2b */ /* 0x040fe20008000018 */
[----:B------:R-:W1:Y:S01]  /*5250*/  LDCU.128 UR52, c[0x3][0x290] ;  /* 0x00c05200ff3477ac */ /* 0x000e620008000c00 */
[----:B----4-:R-:W-:-:S02]  /*5260*/  DFMA R28, R6, UR32, R28 ;  /* 0x00000020061c7c2b */ /* 0x010fc4000800001c */
[----:B------:R-:W-:Y:S01]  /*5270*/  DFMA R30, R6, UR34, R30 ;  /* 0x00000022061e7c2b */ /* 0x000fe2000800001e */
[----:B------:R-:W4:Y:S01]  /*5280*/  LDCU.128 UR56, c[0x3][0x2a0] ;  /* 0x00c05400ff3877ac */ /* 0x000f220008000c00 */
[C---:B0-----:R-:W-:Y:S02]  /*5290*/  DFMA R20, R4.reuse, UR36, R20 ;  /* 0x0000002404147c2b */ /* 0x041fe40008000014 */
[----:B------:R-:W-:Y:S01]  /*52a0*/  DFMA R22, R4, UR38, R22 ;  /* 0x0000002604167c2b */ /* 0x000fe20008000016 */
[----:B------:R-:W0:Y:S01]  /*52b0*/  LDCU.128 UR32, c[0x3][0x2b0] ;  /* 0x00c05600ff2077ac */ /* 0x000e220008000c00 */
[C---:B---3--:R-:W-:Y:S02]  /*52c0*/  DFMA R26, R6.reuse, UR48, R26 ;  /* 0x00000030061a7c2b */ /* 0x048fe4000800001a */
[C---:B------:R-:W-:Y:S01]  /*52d0*/  DFMA R14, R6.reuse, UR50, R14 ;  /* 0x00000032060e7c2b */ /* 0x040fe2000800000e */
[----:B------:R-:W3:Y:S01]  /*52e0*/  LDCU.128 UR36, c[0x3][0x2c0] ;  /* 0x00c05800ff2477ac */ /* 0x000ee20008000c00 */
[----:B------:R-:W-:-:S02]  /*52f0*/  DFMA R16, R6, UR30, R16 ;  /* 0x0000001e06107c2b */ /* 0x000fc40008000010 */
[C---:B------:R-:W-:Y:S01]  /*5300*/  DFMA R12, R4.reuse, UR62, R12 ;  /* 0x0000003e040c7c2b */ /* 0x040fe2000800000c */
[----:B------:R-:W3:Y:S01]  /*5310*/  LDCU.64 UR18, c[0x3][0x288] ;  /* 0x00c05100ff1277ac */ /* 0x000ee20008000a00 */
[C---:B--2---:R-:W-:Y:S02]  /*5320*/  DFMA R24, R4.reuse, UR40, R24 ;  /* 0x0000002804187c2b */ /* 0x044fe40008000018 */
[C---:B------:R-:W-:Y:S01]  /*5330*/  DFMA R26, R4.reuse, UR42, R26 ;  /* 0x0000002a041a7c2b */ /* 0x040fe2000800001a */
[----:B------:R-:W2:Y:S01]  /*5340*/  LDCU.64 UR22, c[0x3][0x2d8] ;  /* 0x00c05b00ff1677ac */ /* 0x000ea20008000a00 */
[C---:B-----5:R-:W-:Y:S02]  /*5350*/  DFMA R14, R4.reuse, UR44, R14 ;  /* 0x0000002c040e7c2b */ /* 0x060fe4000800000e */
[C---:B------:R-:W-:Y:S01]  /*5360*/  DFMA R28, R4.reuse, UR46, R28 ;  /* 0x0000002e041c7c2b */ /* 0x040fe2000800001c */
[----:B------:R-:W5:Y:S01]  /*5370*/  LDCU.128 UR40, c[0x3][0x2e0] ;  /* 0x00c05c00ff2877ac */ /* 0x000f620008000c00 */
[----:B------:R-:W-:-:S02]  /*5380*/  DFMA R16, R4, UR20, R16 ;  /* 0x0000001404107c2b */ /* 0x000fc40008000010 */
[----:B-1----:R-:W-:Y:S01]  /*5390*/  DFMA R30, R4, UR60, R30 ;  /* 0x0000003c041e7c2b */ /* 0x002fe2000800001e */
[----:B------:R-:W1:Y:S01]  /*53a0*/  LDCU.128 UR44, c[0x3][0x2f0] ;  /* 0x00c05e00ff2c77ac */ /* 0x000e620008000c00 */
[C---:B------:R-:W-:Y:S02]  /*53b0*/  DFMA R12, R8.reuse, UR52, R12 ;  /* 0x00000034080c7c2b */ /* 0x040fe4000800000c */
[C---:B------:R-:W-:Y:S01]  /*53c0*/  DFMA R20, R8.reuse, UR54, R20 ;  /* 0x0000003608147c2b */ /* 0x040fe20008000014 */
[----:B------:R-:W1:Y:S01]  /*53d0*/  LDCU.128 UR48, c[0x3][0x300] ;  /* 0x00c06000ff3077ac */ /* 0x000e620008000c00 */
[C---:B----4-:R-:W-:Y:S02]  /*53e0*/  DFMA R22, R8.reuse, UR56, R22 ;  /* 0x0000003808167c2b */ /* 0x050fe40008000016 */
[C---:B------:R-:W-:Y:S01]  /*53f0*/  DFMA R24, R8.reuse, UR58, R24 ;  /* 0x0000003a08187c2b */ /* 0x040fe20008000018 */
[----:B------:R-:W4:Y:S01]  /*5400*/  LDCU.64 UR14, c[0x3][0x310] ;  /* 0x00c06200ff0e77ac */ /* 0x000f220008000a00 */
[----:B0-----:R-:W-:-:S02]  /*5410*/  DFMA R26, R8, UR32, R26 ;  /* 0x00000020081a7c2b */ /* 0x001fc4000800001a */
[C---:B------:R-:W-:Y:S01]  /*5420*/  DFMA R14, R8.reuse, UR34, R14 ;  /* 0x00000022080e7c2b */ /* 0x040fe2000800000e */
[----:B------:R-:W0:Y:S01]  /*5430*/  LDCU.128 UR52, c[0x3][0x320] ;  /* 0x00c06400ff3477ac */ /* 0x000e220008000c00 */
[C---:B---3--:R-:W-:Y:S02]  /*5440*/  DFMA R16, R8.reuse, UR18, R16 ;  /* 0x0000001208107c2b */ /* 0x048fe40008000010 */
[C---:B------:R-:W-:Y:S01]  /*5450*/  DFMA R28, R8.reuse, UR36, R28 ;  /* 0x00000024081c7c2b */ /* 0x040fe2000800001c */
[----:B------:R-:W3:Y:S01]  /*5460*/  LDCU.128 UR56, c[0x3][0x330] ;  /* 0x00c06600ff3877ac */ /* 0x000ee20008000c00 */
[----:B------:R-:W-:Y:S02]  /*5470*/  DFMA R30, R8, UR38, R30 ;  /* 0x00000026081e7c2b */ /* 0x000fe4000800001e */
[C---:B--2---:R-:W-:Y:S01]  /*5480*/  DFMA R12, R10.reuse, UR22, R12 ;  /* 0x000000160a0c7c2b */ /* 0x044fe2000800000c */
[----:B------:R-:W2:Y:S01]  /*5490*/  LDCU.128 UR32, c[0x3][0x340] ;  /* 0x00c06800ff2077ac */ /* 0x000ea20008000c00 */
[----:B-----5:R-:W-:-:S02]  /*54a0*/  DFMA R20, R10, UR40, R20 ;  /* 0x000000280a147c2b */ /* 0x020fc40008000014 */
[C---:B------:R-:W-:Y:S01]  /*54b0*/  DFMA R22, R10.reuse, UR42, R22 ;  /* 0x0000002a0a167c2b */ /* 0x040fe20008000016 */
[----:B------:R-:W5:Y:S01]  /*54c0*/  LDCU.128 UR36, c[0x3][0x350] ;  /* 0x00c06a00ff2477ac */ /* 0x000f620008000c00 */
[C---:B-1----:R-:W-:Y:S02]  /*54d0*/  DFMA R24, R10.reuse, UR44, R24 ;  /* 0x0000002c0a187c2b */ /* 0x042fe40008000018 */
[C---:B------:R-:W-:Y:S01]  /*54e0*/  DFMA R26, R10.reuse, UR46, R26 ;  /* 0x0000002e0a1a7c2b */ /* 0x040fe2000800001a */
[----:B------:R-:W1:Y:S01]  /*54f0*/  LDCU.64 UR18, c[0x3][0x318] ;  /* 0x00c06300ff1277ac */ /* 0x000e620008000a00 */
[C---:B------:R-:W-:Y:S02]  /*5500*/  DFMA R34, R10.reuse, UR48, R14 ;  /* 0x000000300a227c2b */ /* 0x040fe4000800000e */
[C---:B------:R-:W-:Y:S02]  /*5510*/  DFMA R28, R10.reuse, UR50, R28 ;  /* 0x000000320a1c7c2b */ /* 0x040fe4000800001c */
[----:B------:R-:W-:-:S02]  /*5520*/  DFMA R16, R10, UR24, R16 ;  /* 0x000000180a107c2b */ /* 0x000fc40008000010 */
[----:B----4-:R-:W-:Y:S02]  /*5530*/  DFMA R30, R10, UR14, R30 ;  /* 0x0000000e0a1e7c2b */ /* 0x010fe4000800001e */
[C---:B0-----:R-:W-:Y:S02]  /*5540*/  DFMA R8, R38.reuse, UR52, R12 ;  /* 0x0000003426087c2b */ /* 0x041fe4000800000c */
[C---:B------:R-:W-:Y:S02]  /*5550*/  DFMA R10, R38.reuse, UR54, R20 ;  /* 0x00000036260a7c2b */ /* 0x040fe40008000014 */
[C---:B---3--:R-:W-:Y:S02]  /*5560*/  DFMA R12, R38.reuse, UR56, R22 ;  /* 0x00000038260c7c2b */ /* 0x048fe40008000016 */
[C---:B------:R-:W-:Y:S02]  /*5570*/  DFMA R14, R38.reuse, UR58, R24 ;  /* 0x0000003a260e7c2b */ /* 0x040fe40008000018 */
[----:B--2---:R-:W-:-:S02]  /*5580*/  DFMA R32, R38, UR32, R26 ;  /* 0x0000002026207c2b */ /* 0x004fc4000800001a */
[C---:B------:R-:W-:Y:S02]  /*5590*/  DFMA R34, R38.reuse, UR34, R34 ;  /* 0x0000002226227c2b */ /* 0x040fe40008000022 */
[C---:B-1----:R-:W-:Y:S02]  /*55a0*/  DFMA R6, R38.reuse, UR18, R16 ;  /* 0x0000001226067c2b */ /* 0x042fe40008000010 */
[C---:B-----5:R-:W-:Y:S02]  /*55b0*/  DFMA R36, R38.reuse, UR36, R28 ;  /* 0x0000002426247c2b */ /* 0x060fe4000800001c */
[----:B------:R-:W-:-:S11]  /*55c0*/  DFMA R38, R38, UR38, R30 ;  /* 0x0000002626267c2b */ /* 0x000fd6000800001e */
.L_x_832:
[----:B------:R-:W-:Y:S05]  /*55d0*/  BSYNC.RECONVERGENT B0 ;  /* 0x0000000000007941 */ /* 0x000fea0003800200 */
.L_x_831:
        /* <DEDUP_REMOVED lines=15> */
.L_x_833:
        /* <DEDUP_REMOVED lines=11> */
.L_x_3004:


//--------------------- .text._Z40massMatrixMultiplyMonolithicGlobalKernelILi9ELi12ELi1EEviPKdS1_S1_S1_Pd --------------------------
	.section	.text._Z40massMatrixMultiplyMonolithicGlobalKernelILi9ELi12ELi1EEviPKdS1_S1_S1_Pd,"ax",@progbits
	.align	128
        .global         _Z40massMatrixMultiplyMonolithicGlobalKernelILi9ELi12ELi1EEviPKdS1_S1_S1_Pd
        .type           _Z40massMatrixMultiplyMonolithicGlobalKernelILi9ELi12ELi1EEviPKdS1_S1_S1_Pd,@function
        .size           _Z40massMatrixMultiplyMonolithicGlobalKernelILi9ELi12ELi1EEviPKdS1_S1_S1_Pd,(.L_x_3005 - _Z40massMatrixMultiplyMonolithicGlobalKernelILi9ELi12ELi1EEviPKdS1_S1_S1_Pd)
        .other          _Z40massMatrixMultiplyMonolithicGlobalKernelILi9ELi12ELi1EEviPKdS1_S1_S1_Pd,@"STO_CUDA_ENTRY STV_DEFAULT"
_Z40massMatrixMultiplyMonolithicGlobalKernelILi9ELi12ELi1EEviPKdS1_S1_S1_Pd:
.text._Z40massMatrixMultiplyMonolithicGlobalKernelILi9ELi12ELi1EEviPKdS1_S1_S1_Pd:
        /* <DEDUP_REMOVED lines=11> */
[----:B------:R-:W-:Y:S02]  /*00b0*/  CS2R R30, SRZ ;  /* 0x00000000001e7805 */ /* 0x000fe4000001ff00 */
[----:B------:R-:W-:Y:S02]  /*00c0*/  CS2R R28, SRZ ;  /* 0x00000000001c7805 */ /* 0x000fe4000001ff00 */
[----:B------:R-:W-:-:S02]  /*00d0*/  CS2R R14, SRZ ;  /* 0x00000000000e7805 */ /* 0x000fc4000001ff00 */
[----:B------:R-:W-:Y:S01]  /*00e0*/  CS2R R12, SRZ ;  /* 0x00000000000c7805 */ /* 0x000fe2000001ff00 */
        /* <DEDUP_REMOVED lines=167> */
[----:B--2---:R-:W-:-:S02]  /*0b60*/  DFMA R8, R116, R8, RZ ;  /* 0x000000087408722b */ /* 0x004fc400000000ff */
[----:B---3--:R-:W-:-:S06]  /*0b70*/  DFMA R4, R116, R4, RZ ;  /* 0x000000047404722b */ /* 0x008fcc00000000ff */
[----:B----4-:R-:W-:Y:S02]  /*0b80*/  DFMA R24, R118, R22, R8 ;  /* 0x000000167618722b */ /* 0x010fe40000000008 */
[----:B------:R-:W2:Y:S06]  /*0b90*/  LDG.E.64.CONSTANT R8, desc[UR4][R52.64+0x90] ;  /* 0x0000900434087981 */ /* 0x000eac000c1e9b00 */
[----:B------:R-:W-:Y:S02]  /*0ba0*/  DFMA R24, R124, R26, R24 ;  /* 0x0000001a7c18722b */ /* 0x000fe40000000018 */
[----:B------:R-:W-:Y:S01]  /*0bb0*/  DFMA R10, R118, R6, R4 ;  /* 0x00000006760a722b */ /* 0x000fe20000000004 */
[----:B------:R-:W3:Y:S04]  /*0bc0*/  LDG.E.64.CONSTANT R26, desc[UR4][R52.64+0x70] ;  /* 0x00007004341a7981 */ /* 0x000ee8000c1e9b00 */
[----:B------:R-:W4:Y:S01]  /*0bd0*/  LDG.E.64.CONSTANT R4, desc[UR4][R52.64+0x20] ;  /* 0x0000200434047981 */ /* 0x000f22000c1e9b00 */
[----:B------:R-:W-:-:S02]  /*0be0*/  DFMA R20, R122, R20, R24 ;  /* 0x000000147a14722b */ /* 0x000fc40000000018 */
[----:B------:R-:W-:Y:S01]  /*0bf0*/  DFMA R22, R124, R16, R10 ;  /* 0x000000107c16722b */ /* 0x000fe2000000000a */
[----:B------:R-:W3:Y:S04]  /*0c00*/  LDG.E.64.CONSTANT R24, desc[UR4][R52.64+0x28] ;  /* 0x0000280434187981 */ /* 0x000ee8000c1e9b00 */
[----:B------:R-:W3:Y:S04]  /*0c10*/  LDG.E.64.CONSTANT R16, desc[UR4][R52.64+0x98] ;  /* 0x0000980434107981 */ /* 0x000ee8000c1e9b00 */
[----:B------:R-:W3:Y:S04]  /*0c20*/  LDG.E.64.CONSTANT R6, desc[UR4][R52.64+0x68] ;  /* 0x0000680434067981 */ /* 0x000ee8000c1e9b00 */
[----:B------:R-:W3:Y:S01]  /*0c30*/  LDG.E.64.CONSTANT R10, desc[UR4][R52.64+0xd8] ;  /* 0x0000d804340a7981 */ /* 0x000ee2000c1e9b00 */
[----:B------:R-:W-:-:S03]  /*0c40*/  DFMA R18, R122, R18, R22 ;  /* 0x000000127a12722b */ /* 0x000fc60000000016 */
[----:B------:R-:W3:Y:S01]  /*0c50*/  LDG.E.64.CONSTANT R22, desc[UR4][R52.64+0xe0] ;  /* 0x0000e00434167981 */ /* 0x000ee2000c1e9b00 */
[----:B------:R-:W-:-:S08]  /*0c60*/  DFMA R34, R116, R34, RZ ;  /* 0x000000227422722b */ /* 0x000fd000000000ff */
[----:B------:R-:W-:Y:S01]  /*0c70*/  DFMA R34, R118, R126, R34 ;  /* 0x0000007e7622722b */ /* 0x000fe20000000022 */
[----:B------:R-:W3:Y:S07]  /*0c80*/  LDG.E.64.CONSTANT R126, desc[UR4][R52.64+0xb8] ;  /* 0x0000b804347e7981 */ /* 0x000eee000c1e9b00 */
[----:B------:R-:W-:Y:S02]  /*0c90*/  DFMA R54, R124, R54, R34 ;  /* 0x000000367c36722b */ /* 0x000fe40000000022 */
[----:B------:R-:W3:Y:S01]  /*0ca0*/  LDG.E.64.CONSTANT R34, desc[UR4][R52.64+0x140] ;  /* 0x0001400434227981 */ /* 0x000ee2000c1e9b00 */
[----:B--2---:R-:W-:-:S02]  /*0cb0*/  DFMA R8, R116, R8, RZ ;  /* 0x000000087408722b */ /* 0x004fc400000000ff */
[----:B----4-:R-:W-:Y:S01]  /*0cc0*/  DFMA R4, R120, R4, R18 ;  /* 0x000000047804722b */ /* 0x010fe20000000012 */
[----:B------:R-:W2:Y:S07]  /*0cd0*/  LDG.E.64.CONSTANT R18, desc[UR4][R52.64+0x148] ;  /* 0x0001480434127981 */ /* 0x000eae000c1e9b00 */
[----:B---3--:R-:W-:Y:S02]  /*0ce0*/  DFMA R4, R48, R24, R4 ;  /* 0x000000183004722b */ /* 0x008fe40000000004 */
        /* <DEDUP_REMOVED lines=8> */
[----:B------:R-:W-:Y:S01]  /*0d70*/  DFMA R10, R116, R10, RZ ;  /* 0x0000000a740a722b */ /* 0x000fe200000000ff */
[----:B------:R-:W3:Y:S03]  /*0d80*/  LDG.E.64.CONSTANT R32, desc[UR4][R52.64+0xc0] ;  /* 0x0000c00434207981 */ /* 0x000ee6000c1e9b00 */
        /* <DEDUP_REMOVED lines=8> */
[----:B------:R-:W3:Y:S04]  /*0e10*/  LDG.E.64.CONSTANT R40, desc[UR4][R52.64+0x100] ;  /* 0x0001000434287981 */ /* 0x000ee8000c1e9b00 */
[----:B------:R-:W3:Y:S01]  /*0e20*/  LDG.E.64.CONSTANT R10, desc[UR4][R52.64+0x80] ;  /* 0x00008004340a7981 */ /* 0x000ee2000c1e9b00 */
[----:B------:R-:W-:-:S03]  /*0e30*/  DFMA R46, R122, R46, R22 ;  /* 0x0000002e7a2e722b */ /* 0x000fc60000000016 */
[----:B------:R-:W3:Y:S01]  /*0e40*/  LDG.E.64.CONSTANT R22, desc[UR4][R52.64+0x178] ;  /* 0x0001780434167981 */ /* 0x000ee2000c1e9b00 */
[----:B--2---:R-:W-:Y:S02]  /*0e50*/  DFMA R4, R120, R4, R128 ;  /* 0x000000047804722b */ /* 0x004fe40000000080 */
[----:B----4-:R-:W-:Y:S01]  /*0e60*/  DFMA R20, R116, R20, RZ ;  /* 0x000000147414722b */ /* 0x010fe200000000ff */
[----:B------:R-:W2:Y:S05]  /*0e70*/  LDG.E.64.CONSTANT R128, desc[UR4][R52.64+0x188] ;  /* 0x0001880434807981 */ /* 0x000eaa000c1e9b00 */
[----:B------:R-:W-:Y:S02]  /*0e80*/  DFMA R4, R48, R126, R4 ;  /* 0x0000007e3004722b */ /* 0x000fe40000000004 */
[----:B---3--:R-:W-:Y:S01]  /*0e90*/  DFMA R8, R44, R8, R42 ;  /* 0x000000082c08722b */ /* 0x008fe2000000002a */
[----:B------:R-:W3:Y:S01]  /*0ea0*/  LDG.E.64.CONSTANT R126, desc[UR4][R52.64+0x160] ;  /* 0x00016004347e7981 */ /* 0x000ee2000c1e9b00 */
[----:B------:R-:W-:-:S03]  /*0eb0*/  DFMA R16, R122, R16, R54 ;  /* 0x000000107a10722b */ /* 0x000fc60000000036 */
[----:B------:R-:W4:Y:S01]  /*0ec0*/  LDG.E.64.CONSTANT R42, desc[UR4][R52.64+0x118] ;  /* 0x00011804342a7981 */ /* 0x000f22000c1e9b00 */
[----:B------:R-:W-:-:S03]  /*0ed0*/  DFMA R32, R50, R32, R4 ;  /* 0x000000203220722b */ /* 0x000fc60000000004 */
[----:B------:R-:W2:Y:S01]  /*0ee0*/  LDG.E.64.CONSTANT R4, desc[UR4][R52.64+0x150] ;  /* 0x0001500434047981 */ /* 0x000ea2000c1e9b00 */
[C---:B------:R-:W-:Y:S02]  /*0ef0*/  DFMA R6, R120.reuse, R6, R46 ;  /* 0x000000067806722b */ /* 0x040fe4000000002e */
[----:B------:R-:W-:Y:S01]  /*0f00*/  DFMA R16, R120, R34, R16 ;  /* 0x000000227810722b */ /* 0x000fe20000000010 */
[----:B------:R-:W3:Y:S04]  /*0f10*/  LDG.E.64.CONSTANT R46, desc[UR4][R52.64+0x1b0] ;  /* 0x0001b004342e7981 */ /* 0x000ee8000c1e9b00 */
[----:B------:R-:W4:Y:S01]  /*0f20*/  LDG.E.64.CONSTANT R34, desc[UR4][R52.64+0x180] ;  /* 0x0001800434227981 */ /* 0x000f22000c1e9b00 */
[----:B------:R-:W-:Y:S02]  /*0f30*/  DFMA R6, R48, R40, R6 ;  /* 0x000000283006722b */ /* 0x000fe40000000006 */
[----:B------:R-:W-:Y:S01]  /*0f40*/  DFMA R40, R118, R24, R20 ;  /* 0x000000187628722b */ /* 0x000fe20000000014 */
[----:B------:R-:W3:Y:S01]  /*0f50*/  LDG.E.64.CONSTANT R54, desc[UR4][R52.64+0x1b8] ;  /* 0x0001b80434367981 */ /* 0x000ee2000c1e9b00 */
[----:B------:R-:W-:-:S03]  /*0f60*/  DFMA R20, R48, R18, R16 ;  /* 0x000000123014722b */ /* 0x000fc60000000010 */
[----:B------:R-:W4:Y:S04]  /*0f70*/  LDG.E.64.CONSTANT R16, desc[UR4][R52.64+0x110] ;  /* 0x0001100434107981 */ /* 0x000f28000c1e9b00 */
[----:B------:R-:W3:Y:S01]  /*0f80*/  LDG.E.64.CONSTANT R18, desc[UR4][R52.64+0x40] ;  /* 0x0000400434127981 */ /* 0x000ee2000c1e9b00 */
[----:B------:R-:W-:Y:S02]  /*0f90*/  DFMA R40, R124, R22, R40 ;  /* 0x000000167c28722b */ /* 0x000fe40000000028 */
[----:B------:R-:W-:Y:S01]  /*0fa0*/  DFMA R26, R50, R26, R6 ;  /* 0x0000001a321a722b */ /* 0x000fe20000000006 */
[----:B------:R-:W3:Y:S04]  /*0fb0*/  LDG.E.64.CONSTANT R22, desc[UR4][R52.64+0x190] ;  /* 0x0001900434167981 */ /* 0x000ee8000c1e9b00 */
[----:B------:R-:W3:Y:S01]  /*0fc0*/  LDG.E.64.CONSTANT R6, desc[UR4][R52.64+0xc8] ;  /* 0x0000c80434067981 */ /* 0x000ee2000c1e9b00 */
[----:B------:R-:W-:-:S03]  /*0fd0*/  DFMA R10, R44, R10, R130 ;  /* 0x0000000a2c0a722b */ /* 0x000fc60000000082 */
[----:B------:R-:W3:Y:S04]  /*0fe0*/  LDG.E.64.CONSTANT R24, desc[UR4][R52.64+0x88] ;  /* 0x0000880434187981 */ /* 0x000ee8000c1e9b00 */
[----:B------:R-:W3:Y:S01]  /*0ff0*/  LDG.E.64.CONSTANT R130, desc[UR4][R52.64+0xd0] ;  /* 0x0000d00434827981 */ /* 0x000ee2000c1e9b00 */
[----:B--2---:R-:W-:-:S03]  /*1000*/  DFMA R4, R50, R4, R20 ;  /* 0x000000043204722b */ /* 0x004fc60000000014 */
[----:B------:R-:W2:Y:S05]  /*1010*/  LDG.E.64.CONSTANT R20, desc[UR4][R52.64+0x200] ;  /* 0x0002000434147981 */ /* 0x000eaa000c1e9b00 */
[C---:B------:R-:W-:Y:S02]  /*1020*/  DFMA R234, R44.reuse, R234, R4 ;  /* 0x000000ea2cea722b */ /* 0x040fe40000000004 */
[----:B------:R-:W2:Y:S01]  /*1030*/  LDG.E.64.CONSTANT R4, desc[UR4][R52.64+0x1f8] ;  /* 0x0001f80434047981 */ /* 0x000ea2000c1e9b00 */
[----:B----4-:R-:W-:Y:S02]  /*1040*/  DFMA R16, R44, R16, R26 ;  /* 0x000000102c10722b */ /* 0x010fe4000000001a */
[----:B------:R-:W-:Y:S01]  /*1050*/  DFMA R34, R122, R34, R40 ;  /* 0x000000227a22722b */ /* 0x000fe20000000028 */
[----:B------:R-:W4:Y:S01]  /*1060*/  LDG.E.64.CONSTANT R26, desc[UR4][R52.64+0x290] ;  /* 0x00029004341a7981 */ /* 0x000f22000c1e9b00 */
[----:B---3--:R-:W-:-:S02]  /*1070*/  DFMA R46, R116, R46, RZ ;  /* 0x0000002e742e722b */ /* 0x008fc400000000ff */
[C---:B------:R-:W-:Y:S01]  /*1080*/  DFMA R126, R230.reuse, R126, R234 ;  /* 0x0000007ee67e722b */ /* 0x040fe200000000ea */
[----:B------:R-:W3:Y:S01]  /*1090*/  LDG.E.64.CONSTANT R40, desc[UR4][R52.64+0x1d0] ;  /* 0x0001d00434287981 */ /* 0x000ee2000c1e9b00 */
[----:B------:R-:W-:-:S03]  /*10a0*/  DFMA R42, R230, R42, R16 ;  /* 0x0000002ae62a722b */ /* 0x000fc60000000010 */
[----:B------:R-:W4:Y:S01]  /*10b0*/  LDG.E.64.CONSTANT R16, desc[UR4][R52.64+0x240] ;  /* 0x0002400434107981 */ /* 0x000f22000c1e9b00 */
        /* <DEDUP_REMOVED lines=15> */
[----:B--2---:R-:W-:-:S08]  /*11b0*/  DFMA R4, R116, R4, RZ ;  /* 0x000000047404722b */ /* 0x004fd000000000ff */
[----:B------:R-:W-:Y:S01]  /*11c0*/  DFMA R4, R118, R20, R4 ;  /* 0x000000147604722b */ /* 0x000fe20000000004 */
[----:B------:R-:W2:Y:S01]  /*11d0*/  LDG.E.64.CONSTANT R20, desc[UR4][R52.64+0x2a0] ;  /* 0x0002a00434147981 */ /* 0x000ea2000c1e9b00 */
[----:B----4-:R-:W-:-:S06]  /*11e0*/  DFMA R16, R116, R16, RZ ;  /* 0x000000107410722b */ /* 0x010fcc00000000ff */
[C---:B---3--:R-:W-:Y:S01]  /*11f0*/  DFMA R4, R124.reuse, R54, R4 ;  /* 0x000000367c04722b */ /* 0x048fe20000000004 */
[----:B------:R-:W3:Y:S01]  /*1200*/  LDG.E.64.CONSTANT R54, desc[UR4][R52.64+0x298] ;  /* 0x0002980434367981 */ /* 0x000ee2000c1e9b00 */
[----:B------:R-:W-:-:S03]  /*1210*/  DFMA R18, R124, R18, R234 ;  /* 0x000000127c12722b */ /* 0x000fc600000000ea */
[----:B------:R-:W4:Y:S01]  /*1220*/  LDG.E.64.CONSTANT R234, desc[UR4][R52.64+0x1d8] ;  /* 0x0001d80434ea7981 */ /* 0x000f22000c1e9b00 */
[----:B------:R-:W-:-:S03]  /*1230*/  DFMA R16, R118, R46, R16 ;  /* 0x0000002e7610722b */ /* 0x000fc60000000010 */
[----:B------:R-:W2:Y:S01]  /*1240*/  LDG.E.64.CONSTANT R46, desc[UR4][R52.64+0x220] ;  /* 0x00022004342e7981 */ /* 0x000ea2000c1e9b00 */
[C---:B------:R-:W-:Y:S02]  /*1250*/  DFMA R18, R122.reuse, R128, R18 ;  /* 0x000000807a12722b */ /* 0x040fe40000000012 */
[----:B------:R-:W-:Y:S01]  /*1260*/  DFMA R34, R122, R34, R4 ;  /* 0x000000227a22722b */ /* 0x000fe20000000004 */
[----:B------:R-:W2:Y:S01]  /*1270*/  LDG.E.64.CONSTANT R128, desc[UR4][R52.64+0x258] ;  /* 0x0002580434807981 */ /* 0x000ea2000c1e9b00 */
[----:B------:R-:W-:-:S03]  /*1280*/  DFMA R32, R124, R32, R16 ;  /* 0x000000207c20722b */ /* 0x000fc60000000010 */
[----:B------:R-:W2:Y:S04]  /*1290*/  LDG.E.64.CONSTANT R4, desc[UR4][R52.64+0x1a0] ;  /* 0x0001a00434047981 */ /* 0x000ea8000c1e9b00 */
[----:B------:R-:W2:Y:S01]  /*12a0*/  LDG.E.64.CONSTANT R16, desc[UR4][R52.64+0x2d0] ;  /* 0x0002d00434107981 */ /* 0x000ea2000c1e9b00 */
[----:B------:R-:W-:-:S03]  /*12b0*/  DFMA R40, R120, R40, R18 ;  /* 0x000000287828722b */ /* 0x000fc60000000012 */
[----:B------:R-:W2:Y:S01]  /*12c0*/  LDG.E.64.CONSTANT R18, desc[UR4][R52.64+0x2d8] ;  /* 0x0002d80434127981 */ /* 0x000ea2000c1e9b00 */
[----:B------:R-:W-:Y:S02]  /*12d0*/  DFMA R22, R50, R130, R22 ;  /* 0x000000823216722b */ /* 0x000fe40000000016 */
[----:B------:R-:W-:Y:S01]  /*12e0*/  DFMA R24, R116, R24, RZ ;  /* 0x000000187418722b */ /* 0x000fe200000000ff */
[----:B------:R-:W2:Y:S07]  /*12f0*/  LDG.E.64.CONSTANT R130, desc[UR4][R52.64+0x218] ;  /* 0x0002180434827981 */ /* 0x000eae000c1e9b00 */
[----:B------:R-:W-:-:S02]  /*1300*/  DFMA R26, R118, R26, R24 ;  /* 0x0000001a761a722b */ /* 0x000fc40000000018 */
[----:B------:R-:W2:Y:S06]  /*1310*/  LDG.E.64.CONSTANT R24, desc[UR4][R52.64+0x260] ;  /* 0x0002600434187981 */ /* 0x000eac000c1e9b00 */
[----:B---3--:R-:W-:Y:S01]  /*1320*/  DFMA R26, R124, R54, R26 ;  /* 0x000000367c1a722b */ /* 0x008fe2000000001a */
[----:B------:R-:W3:Y:S01]  /*1330*/  LDG.E.64.CONSTANT R54, desc[UR4][R52.64+0x228] ;  /* 0x0002280434367981 */ /* 0x000ee2000c1e9b00 */
[----:B----4-:R-:W-:-:S03]  /*1340*/  DFMA R40, R48, R234, R40 ;  /* 0x000000ea3028722b */ /* 0x010fc60000000028 */
[----:B------:R-:W4:Y:S01]  /*1350*/  LDG.E.64.CONSTANT R234, desc[UR4][R52.64+0x318] ;  /* 0x0003180434ea7981 */ /* 0x000f22000c1e9b00 */
[----:B--2---:R-:W-:Y:S02]  /*1360*/  DFMA R22, R44, R4, R22 ;  /* 0x000000042c16722b */ /* 0x004fe40000000016 */
[----:B------:R-:W-:Y:S01]  /*1370*/  DFMA R4, R116, R16, RZ ;  /* 0x000000107404722b */ /* 0x000fe200000000ff */
[----:B------:R-:W2:Y:S07]  /*1380*/  LDG.E.64.CONSTANT R16, desc[UR4][R52.64+0x2e0] ;  /* 0x0002e00434107981 */ /* 0x000eae000c1e9b00 */
[----:B------:R-:W-:Y:S01]  /*1390*/  DFMA R4, R118, R18, R4 ;  /* 0x000000127604722b */ /* 0x000fe20000000004 */
[----:B------:R-:W2:Y:S01]  /*13a0*/  LDG.E.64.CONSTANT R18, desc[UR4][R52.64+0x320] ;  /* 0x0003200434127981 */ /* 0x000ea2000c1e9b00 */
[----:B------:R-:W-:-:S02]  /*13b0*/  DFMA R34, R120, R130, R34 ;  /* 0x000000827822722b */ /* 0x000fc40000000022 */
[C---:B------:R-:W-:Y:S01]  /*13c0*/  DFMA R32, R122.reuse, R128, R32 ;  /* 0x000000807a20722b */ /* 0x040fe20000000020 */
[----:B------:R-:W2:Y:S01]  /*13d0*/  LDG.E.64.CONSTANT R130, desc[UR4][R52.64+0x1a8] ;  /* 0x0001a80434827981 */ /* 0x000ea2000c1e9b00 */
[----:B------:R-:W-:-:S03]  /*13e0*/  DFMA R20, R122, R20, R26 ;  /* 0x000000147a14722b */ /* 0x000fc6000000001a */
[----:B------:R-:W2:Y:S01]  /*13f0*/  LDG.E.64.CONSTANT R26, desc[UR4][R52.64+0x2e8] ;  /* 0x0002e804341a7981 */ /* 0x000ea2000c1e9b00 */
[----:B------:R-:W-:Y:S02]  /*1400*/  DFMA R46, R48, R46, R34 ;  /* 0x0000002e302e722b */ /* 0x000fe40000000022 */
[----:B------:R-:W-:Y:S01]  /*1410*/  DFMA R24, R120, R24, R32 ;  /* 0x000000187818722b */ /* 0x000fe20000000020 */
[----:B------:R-:W2:Y:S04]  /*1420*/  LDG.E.64.CONSTANT R34, desc[UR4][R52.64+0x268] ;  /* 0x0002680434227981 */ /* 0x000ea8000c1e9b00 */
[----:B------:R-:W2:Y:S04]  /*1430*/  LDG.E.64.CONSTANT R32, desc[UR4][R52.64+0x2a8] ;  /* 0x0002a80434207981 */ /* 0x000ea8000c1e9b00 */
[----:B------:R-:W2:Y:S01]  /*1440*/  LDG.E.64.CONSTANT R128, desc[UR4][R52.64+0x1e0] ;  /* 0x0001e00434807981 */ /* 0x000ea2000c1e9b00 */
[----:B---3--:R-:W-:-:S03]  /*1450*/  DFMA R46, R50, R54, R46 ;  /* 0x00000036322e722b */ /* 0x008fc6000000002e */
[----:B------:R-:W3:Y:S01]  /*1460*/  LDG.E.64.CONSTANT R54, desc[UR4][R52.64+0x2b0] ;  /* 0x0002b00434367981 */ /* 0x000ee2000c1e9b00 */
[----:B----4-:R-:W-:-:S03]  /*1470*/  DFMA R234, R116, R234, RZ ;  /* 0x000000ea74ea722b */ /* 0x010fc600000000ff */
        /* <DEDUP_REMOVED lines=18> */
[----:B----4-:R-:W-:-:S03]  /*15a0*/  DFMA R26, R120, R116, R26 ;  /* 0x00000074781a722b */ /* 0x010fc6000000001a */
[----:B------:R-:W4:Y:S05]  /*15b0*/  LDG.E.64.CONSTANT R116, desc[UR4][R52.64+0x308] ;  /* 0x0003080434747981 */ /* 0x000f2a000c1e9b00 */
[----:B--2---:R-:W-:Y:S01]  /*15c0*/  DFMA R26, R48, R18, R26 ;  /* 0x00000012301a722b */ /* 0x004fe2000000001a */
[----:B------:R-:W2:Y:S01]  /*15d0*/  LDG.E.64.CONSTANT R18, desc[UR4][R52.64+0x340] ;  /* 0x0003400434127981 */ /* 0x000ea2000c1e9b00 */
        /* <DEDUP_REMOVED lines=10> */
[C---:B------:R-:W-:Y:S02]  /*1680*/  DFMA R24, R50.reuse, R128, R24 ;  /* 0x000000803218722b */ /* 0x040fe40000000018 */
[----:B------:R-:W-:Y:S01]  /*1690*/  DFMA R16, R50, R16, R26 ;  /* 0x000000103210722b */ /* 0x000fe2000000001a */
[----:B------:R-:W2:Y:S04]  /*16a0*/  LDG.E.64.CONSTANT R128, desc[UR4][R52.64+0x1f0] ;  /* 0x0001f00434807981 */ /* 0x000ea8000c1e9b00 */
[----:B------:R-:W2:Y:S04]  /*16b0*/  LDG.E.64.CONSTANT R32, desc[UR4][R52.64+0x280] ;  /* 0x0002800434207981 */ /* 0x000ea8000c1e9b00 */
[----:B------:R-:W2:Y:S04]  /*16c0*/  LDG.E.64.CONSTANT R26, desc[UR4][R52.64+0x2c8] ;  /* 0x0002c804341a7981 */ /* 0x000ea8000c1e9b00 */
[----:B------:R-:W2:Y:S04]  /*16d0*/  LDG.E.64.CONSTANT R4, desc[UR4][R52.64+0x310] ;  /* 0x0003100434047981 */ /* 0x000ea8000c1e9b00 */
[----:B------:R0:W-:Y:S04]  /*16e0*/  STS.64 [R232], R8 ;  /* 0x00000008e8007388 */ /* 0x0001e80000000a00 */
[----:B------:R0:W-:Y:S04]  /*16f0*/  STS.64 [R232+0x480], R10 ;  /* 0x0004800ae8007388 */ /* 0x0001e80000000a00 */
[----:B------:R0:W-:Y:S04]  /*1700*/  STS.64 [R232+0x900], R6 ;  /* 0x00090006e8007388 */ /* 0x0001e80000000a00 */
[----:B------:R0:W-:Y:S04]  /*1710*/  STS.64 [R232+0xd80], R42 ;  /* 0x000d802ae8007388 */ /* 0x0001e80000000a00 */
[----:B------:R0:W-:Y:S04]  /*1720*/  STS.64 [R232+0x1200], R126 ;  /* 0x0012007ee8007388 */ /* 0x0001e80000000a00 */
[----:B------:R0:W-:Y:S01]  /*1730*/  STS.64 [R232+0x1680], R22 ;  /* 0x00168016e8007388 */ /* 0x0001e20000000a00 */
[----:B---3--:R-:W-:-:S02]  /*1740*/  DFMA R20, R120, R20, R234 ;  /* 0x000000147814722b */ /* 0x008fc400000000ea */
[----:B----4-:R-:W-:-:S06]  /*1750*/  DFMA R16, R44, R116, R16 ;  /* 0x000000742c10722b */ /* 0x010fcc0000000010 */
[----:B--2---:R-:W-:-:S08]  /*1760*/  DFMA R18, R48, R18, R20 ;  /* 0x000000123012722b */ /* 0x004fd00000000014 */
[----:B------:R-:W-:Y:S02]  /*1770*/  DFMA R18, R50, R130, R18 ;  /* 0x000000823212722b */ /* 0x000fe40000000012 */
[----:B------:R-:W-:-:S06]  /*1780*/  DFMA R34, R44, R118, R34 ;  /* 0x000000762c22722b */ /* 0x000fcc0000000022 */
[C---:B------:R-:W-:Y:S02]  /*1790*/  DFMA R18, R44.reuse, R54, R18 ;  /* 0x000000362c12722b */ /* 0x040fe40000000012 */
[----:B------:R-:W-:Y:S02]  /*17a0*/  DFMA R24, R44, R122, R24 ;  /* 0x0000007a2c18722b */ /* 0x000fe40000000018 */
[C---:B------:R-:W-:Y:S02]  /*17b0*/  DFMA R46, R230.reuse, R124, R46 ;  /* 0x0000007ce62e722b */ /* 0x040fe4000000002e */
[C---:B------:R-:W-:Y:S02]  /*17c0*/  DFMA R40, R230.reuse, R128, R40 ;  /* 0x00000080e628722b */ /* 0x040fe40000000028 */
[C---:B------:R-:W-:Y:S02]  /*17d0*/  DFMA R18, R230.reuse, R236, R18 ;  /* 0x000000ece612722b */ /* 0x040fe40000000012 */
[----:B------:R-:W-:-:S02]  /*17e0*/  DFMA R24, R230, R32, R24 ;  /* 0x00000020e618722b */ /* 0x000fc40000000018 */
[C---:B------:R-:W-:Y:S02]  /*17f0*/  DFMA R26, R230.reuse, R26, R34 ;  /* 0x0000001ae61a722b */ /* 0x040fe40000000022 */
[----:B------:R-:W-:Y:S01]  /*1800*/  DFMA R4, R230, R4, R16 ;  /* 0x00000004e604722b */ /* 0x000fe20000000010 */
[----:B------:R0:W-:Y:S04]  /*1810*/  STS.64 [R232+0x1b00], R40 ;  /* 0x001b0028e8007388 */ /* 0x0001e80000000a00 */
[----:B------:R0:W-:Y:S04]  /*1820*/  STS.64 [R232+0x1f80], R46 ;  /* 0x001f802ee8007388 */ /* 0x0001e80000000a00 */
[----:B------:R0:W-:Y:S04]  /*1830*/  STS.64 [R232+0x2400], R24 ;  /* 0x00240018e8007388 */ /* 0x0001e80000000a00 */
[----:B------:R0:W-:Y:S04]  /*1840*/  STS.64 [R232+0x2880], R26 ;  /* 0x0028801ae8007388 */ /* 0x0001e80000000a00 */
[----:B------:R0:W-:Y:S04]  /*1850*/  STS.64 [R232+0x2d00], R4 ;  /* 0x002d0004e8007388 */ /* 0x0001e80000000a00 */
[----:B------:R0:W-:Y:S02]  /*1860*/  STS.64 [R232+0x3180], R18 ;  /* 0x00318012e8007388 */ /* 0x0001e40000000a00 */
.L_x_835:
[----:B------:R-:W-:Y:S05]  /*1870*/  BSYNC.RECONVERGENT B0 ;  /* 0x0000000000007941 */ /* 0x000fea0003800200 */
.L_x_834:
        /* <DEDUP_REMOVED lines=37> */
[-C--:B----4-:R-:W-:Y:S02]  /*1ad0*/  DFMA R10, R10, R20.reuse, R8 ;  /* 0x000000140a0a722b */ /* 0x090fe40000000008 */
[----:B------:R-:W2:Y:S01]  /*1ae0*/  LDG.E.64.CONSTANT R8, desc[UR4][R32.64+0xd8] ;  /* 0x0000d80420087981 */ /* 0x000ea2000c1e9b00 */
[----:B------:R-:W-:-:S03]  /*1af0*/  DFMA R16, R24, R20, R16 ;  /* 0x000000141810722b */ /* 0x000fc60000000010 */
[----:B------:R-:W3:Y:S02]  /*1b00*/  LDG.E.64.CONSTANT R24, desc[UR4][R32.64+0x70] ;  /* 0x0000700420187981 */ /* 0x000ee4000c1e9b00 */
[----:B0-----:R-:W-:Y:S02]  /*1b10*/  DFMA R10, R22, R46, R10 ;  /* 0x0000002e160a722b */ /* 0x001fe4000000000a */
[----:B------:R-:W4:Y:S06]  /*1b20*/  LDG.E.64.CONSTANT R22, desc[UR4][R32.64+0xe0] ;  /* 0x0000e00420167981 */ /* 0x000f2c000c1e9b00 */
[----:B------:R-:W-:-:S02]  /*1b30*/  DFMA R34, R34, R18, R10 ;  /* 0x000000122222722b */ /* 0x000fc4000000000a */
[----:B------:R-:W4:Y:S01]  /*1b40*/  LDG.E.64.CONSTANT R10, desc[UR4][R32.64+0x120] ;  /* 0x00012004200a7981 */ /* 0x000f22000c1e9b00 */
[----:B------:R-:W-:-:S03]  /*1b50*/  DFMA R6, R6, R46, R16 ;  /* 0x0000002e0606722b */ /* 0x000fc60000000010 */
[----:B------:R-:W4:Y:S05]  /*1b60*/  LDG.E.64.CONSTANT R16, desc[UR4][R32.64+0x100] ;  /* 0x0001000420107981 */ /* 0x000f2a000c1e9b00 */
[----:B------:R-:W-:Y:S02]  /*1b70*/  DFMA R4, R4, R18, R6 ;  /* 0x000000120404722b */ /* 0x000fe40000000006 */
[----:B------:R-:W0:Y:S01]  /*1b80*/  LDS.64 R6, [R2+0x180] ;  /* 0x0001800002067984 */ /* 0x000e220000000a00 */
[----:B------:R-:W-:-:S08]  /*1b90*/  DFMA R40, R40, R44, RZ ;  /* 0x0000002c2828722b */ /* 0x000fd000000000ff */
[----:B------:R-:W-:-:S08]  /*1ba0*/  DFMA R40, R234, R20, R40 ;  /* 0x00000014ea28722b */ /* 0x000fd00000000028 */
[----:B------:R-:W-:Y:S01]  /*1bb0*/  DFMA R234, R130, R46, R40 ;  /* 0x0000002e82ea722b */ /* 0x000fe20000000028 */
[----:B------:R-:W-:Y:S04]  /*1bc0*/  LDS.64 R130, [R2+0x240] ;  /* 0x0002400002827984 */ /* 0x000fe80000000a00 */
[----:B------:R-:W4:Y:S01]  /*1bd0*/  LDG.E.64.CONSTANT R40, desc[UR4][R32.64+0x130] ;  /* 0x0001300420287981 */ /* 0x000f22000c1e9b00 */
[----:B0-----:R-:W-:-:S03]  /*1be0*/  DFMA R4, R230, R6, R4 ;  /* 0x00000006e604722b */ /* 0x001fc60000000004 */
[----:B------:R-:W0:Y:S01]  /*1bf0*/  LDS.64 R230, [R2+0x1e0] ;  /* 0x0001e00002e67984 */ /* 0x000e220000000a00 */
[----:B------:R-:W-:-:S03]  /*1c00*/  DFMA R34, R232, R6, R34 ;  /* 0x00000006e822722b */ /* 0x000fc60000000022 */
[----:B------:R-:W1:Y:S01]  /*1c10*/  LDS.64 R232, [R2+0x2a0] ;  /* 0x0002a00002e87984 */ /* 0x000e620000000a00 */
[----:B------:R-:W-:-:S03]  /*1c20*/  DFMA R50, R50, R18, R234 ;  /* 0x000000123232722b */ /* 0x000fc600000000ea */
[----:B------:R-:W4:Y:S05]  /*1c30*/  LDG.E.64.CONSTANT R234, desc[UR4][R32.64+0x170] ;  /* 0x0001700420ea7981 */ /* 0x000f2a000c1e9b00 */
[----:B------:R-:W-:Y:S01]  /*1c40*/  DFMA R50, R128, R6, R50 ;  /* 0x000000068032722b */ /* 0x000fe20000000032 */
[----:B------:R-:W4:Y:S01]  /*1c50*/  LDG.E.64.CONSTANT R128, desc[UR4][R32.64+0x110] ;  /* 0x0001100420807981 */ /* 0x000f22000c1e9b00 */
[----:B0-----:R-:W-:-:S06]  /*1c60*/  DFMA R34, R48, R230, R34 ;  /* 0x000000e63022722b */ /* 0x001fcc0000000022 */
[----:B------:R-:W-:Y:S01]  /*1c70*/  DFMA R50, R120, R230, R50 ;  /* 0x000000e67832722b */ /* 0x000fe20000000032 */
[----:B------:R-:W4:Y:S01]  /*1c80*/  LDG.E.64.CONSTANT R120, desc[UR4][R32.64+0x1f8] ;  /* 0x0001f80420787981 */ /* 0x000f22000c1e9b00 */
[----:B------:R-:W-:-:S06]  /*1c90*/  DFMA R34, R124, R130, R34 ;  /* 0x000000827c22722b */ /* 0x000fcc0000000022 */
[----:B------:R-:W-:Y:S01]  /*1ca0*/  DFMA R52, R52, R130, R50 ;  /* 0x000000823434722b */ /* 0x000fe20000000032 */
[----:B------:R-:W4:Y:S01]  /*1cb0*/  LDG.E.64.CONSTANT R124, desc[UR4][R32.64+0x1b8] ;  /* 0x0001b804207c7981 */ /* 0x000f22000c1e9b00 */
[----:B-1----:R-:W-:-:S03]  /*1cc0*/  DFMA R116, R116, R232, R34 ;  /* 0x000000e87474722b */ /* 0x002fc60000000022 */
[----:B------:R-:W4:Y:S01]  /*1cd0*/  LDG.E.64.CONSTANT R34, desc[UR4][R32.64+0x108] ;  /* 0x0001080420227981 */ /* 0x000f22000c1e9b00 */
[----:B--2---:R-:W-:Y:S02]  /*1ce0*/  DFMA R8, R8, R44, RZ ;  /* 0x0000002c0808722b */ /* 0x004fe400000000ff */
[----:B---3--:R-:W-:Y:S01]  /*1cf0*/  DFMA R4, R24, R230, R4 ;  /* 0x000000e61804722b */ /* 0x008fe20000000004 */
[----:B------:R-:W2:Y:S05]  /*1d00*/  LDG.E.64.CONSTANT R24, desc[UR4][R32.64+0xc8] ;  /* 0x0000c80420187981 */ /* 0x000eaa000c1e9b00 */
[----:B----4-:R-:W-:Y:S01]  /*1d10*/  DFMA R8, R22, R20, R8 ;  /* 0x000000141608722b */ /* 0x010fe20000000008 */
[----:B------:R-:W3:Y:S01]  /*1d20*/  LDG.E.64.CONSTANT R22, desc[UR4][R32.64+0x40] ;  /* 0x0000400420167981 */ /* 0x000ee2000c1e9b00 */
[----:B------:R-:W-:-:S03]  /*1d30*/  DFMA R4, R122, R130, R4 ;  /* 0x000000827a04722b */ /* 0x000fc60000000004 */
[----:B------:R-:W4:Y:S03]  /*1d40*/  LDG.E.64.CONSTANT R122, desc[UR4][R32.64+0x178] ;  /* 0x00017804207a7981 */ /* 0x000f26000c1e9b00 */
[----:B------:R-:W-:Y:S02]  /*1d50*/  DFMA R8, R126, R46, R8 ;  /* 0x0000002e7e08722b */ /* 0x000fe40000000008 */
[----:B------:R-:W-:Y:S01]  /*1d60*/  DFMA R50, R10, R44, RZ ;  /* 0x0000002c0a32722b */ /* 0x000fe200000000ff */
[----:B------:R-:W2:Y:S01]  /*1d70*/  LDG.E.64.CONSTANT R126, desc[UR4][R32.64+0x148] ;  /* 0x00014804207e7981 */ /* 0x000ea2000c1e9b00 */
[----:B------:R-:W-:-:S03]  /*1d80*/  DFMA R54, R54, R232, R4 ;  /* 0x000000e83636722b */ /* 0x000fc60000000004 */
[----:B------:R-:W3:Y:S01]  /*1d90*/  LDG.E.64.CONSTANT R4, desc[UR4][R32.64+0x138] ;  /* 0x0001380420047981 */ /* 0x000ee2000c1e9b00 */
[----:B------:R-:W-:-:S03]  /*1da0*/  DFMA R8, R118, R18, R8 ;  /* 0x000000127608722b */ /* 0x000fc60000000008 */
[----:B------:R-:W4:Y:S04]  /*1db0*/  LDG.E.64.CONSTANT R10, desc[UR4][R32.64+0x168] ;  /* 0x00016804200a7981 */ /* 0x000f28000c1e9b00 */
[----:B------:R-:W2:Y:S01]  /*1dc0*/  LDG.E.64.CONSTANT R118, desc[UR4][R32.64+0x200] ;  /* 0x0002000420767981 */ /* 0x000ea2000c1e9b00 */
[----:B------:R-:W-:-:S03]  /*1dd0*/  DFMA R48, R26, R6, R8 ;  /* 0x000000061a30722b */ /* 0x000fc60000000008 */
[----:B------:R-:W2:Y:S04]  /*1de0*/  LDG.E.64.CONSTANT R26, desc[UR4][R32.64+0x140] ;  /* 0x00014004201a7981 */ /* 0x000ea8000c1e9b00 */
[----:B------:R-:W2:Y:S01]  /*1df0*/  LDG.E.64.CONSTANT R8, desc[UR4][R32.64+0x88] ;  /* 0x0000880420087981 */ /* 0x000ea2000c1e9b00 */
[----:B------:R-:W-:-:S03]  /*1e00*/  DFMA R16, R16, R230, R48 ;  /* 0x000000e61010722b */ /* 0x000fc60000000030 */
[----:B------:R-:W2:Y:S01]  /*1e10*/  LDG.E.64.CONSTANT R48, desc[UR4][R32.64+0x1b0] ;  /* 0x0001b00420307981 */ /* 0x000ea2000c1e9b00 */
[----:B------:R-:W-:-:S03]  /*1e20*/  DFMA R42, R42, R20, R50 ;  /* 0x000000142a2a722b */ /* 0x000fc60000000032 */
[----:B------:R-:W2:Y:S05]  /*1e30*/  LDG.E.64.CONSTANT R50, desc[UR4][R32.64+0x1c0] ;  /* 0x0001c00420327981 */ /* 0x000eaa000c1e9b00 */
[----:B------:R-:W-:Y:S02]  /*1e40*/  DFMA R40, R40, R46, R42 ;  /* 0x0000002e2828722b */ /* 0x000fe4000000002a */
[----:B------:R-:W0:Y:S01]  /*1e50*/  LDS.64 R42, [R2+0x300] ;  /* 0x00030000022a7984 */ /* 0x000e220000000a00 */
[----:B------:R-:W-:Y:S02]  /*1e60*/  DFMA R120, R120, R44, RZ ;  /* 0x0000002c7878722b */ /* 0x000fe400000000ff */
[----:B------:R-:W-:Y:S01]  /*1e70*/  DFMA R16, R34, R130, R16 ;  /* 0x000000822210722b */ /* 0x000fe20000000010 */
[----:B------:R-:W2:Y:S07]  /*1e80*/  LDG.E.64.CONSTANT R34, desc[UR4][R32.64+0xd0] ;  /* 0x0000d00420227981 */ /* 0x000eae000c1e9b00 */
[----:B------:R-:W-:-:S02]  /*1e90*/  DFMA R128, R128, R232, R16 ;  /* 0x000000e88080722b */ /* 0x000fc40000000010 */
[----:B------:R-:W2:Y:S01]  /*1ea0*/  LDG.E.64.CONSTANT R16, desc[UR4][R32.64+0x150] ;  /* 0x0001500420107981 */ /* 0x000ea2000c1e9b00 */
[----:B---3--:R-:W-:Y:S02]  /*1eb0*/  DFMA R4, R4, R18, R40 ;  /* 0x000000120404722b */ /* 0x008fe40000000028 */
[----:B----4-:R-:W-:Y:S01]  /*1ec0*/  DFMA R10, R10, R44, RZ ;  /* 0x0000002c0a0a722b */ /* 0x010fe200000000ff */
[----:B------:R-:W3:Y:S05]  /*1ed0*/  LDG.E.64.CONSTANT R40, desc[UR4][R32.64+0x118] ;  /* 0x0001180420287981 */ /* 0x000eea000c1e9b00 */
[----:B--2---:R-:W-:Y:S01]  /*1ee0*/  DFMA R4, R26, R6, R4 ;  /* 0x000000061a04722b */ /* 0x004fe20000000004 */
[----:B------:R-:W2:Y:S07]  /*1ef0*/  LDG.E.64.CONSTANT R26, desc[UR4][R32.64+0x1c8] ;  /* 0x0001c804201a7981 */ /* 0x000eae000c1e9b00 */
[----:B------:R-:W-:-:S02]  /*1f00*/  DFMA R126, R126, R230, R4 ;  /* 0x000000e67e7e722b */ /* 0x000fc40000000004 */
[----:B------:R-:W4:Y:S01]  /*1f10*/  LDG.E.64.CONSTANT R4, desc[UR4][R32.64+0x208] ;  /* 0x0002080420047981 */ /* 0x000f22000c1e9b00 */
[-C--:B------:R-:W-:Y:S02]  /*1f20*/  DFMA R10, R234, R20.reuse, R10 ;  /* 0x00000014ea0a722b */ /* 0x080fe4000000000a */
[----:B------:R-:W-:Y:S01]  /*1f30*/  DFMA R234, R118, R20, R120 ;  /* 0x0000001476ea722b */ /* 0x000fe20000000078 */
[----:B------:R-:W3:Y:S01]  /*1f40*/  LDG.E.64.CONSTANT R118, desc[UR4][R32.64+0x1d0] ;  /* 0x0001d00420767981 */ /* 0x000ee2000c1e9b00 */
[-C--:B0-----:R-:W-:Y:S02]  /*1f50*/  DFMA R8, R8, R42.reuse, R54 ;  /* 0x0000002a0808722b */ /* 0x081fe40000000036 */
[----:B------:R-:W-:Y:S01]  /*1f60*/  DFMA R22, R22, R42, R116 ;  /* 0x0000002a1616722b */ /* 0x000fe20000000074 */
        /* <DEDUP_REMOVED lines=16> */
[----:B----4-:R-:W-:Y:S02]  /*2070*/  DFMA R234, R4, R46, R234 ;  /* 0x0000002e04ea722b */ /* 0x010fe400000000ea */
[----:B--2---:R-:W-:Y:S01]  /*2080*/  DFMA R4, R26, R18, R50 ;  /* 0x000000121a04722b */ /* 0x004fe20000000032 */
[----:B------:R-:W2:Y:S01]  /*2090*/  LDG.E.64.CONSTANT R26, desc[UR4][R32.64+0x288] ;  /* 0x00028804201a7981 */ /* 0x000ea2000c1e9b00 */
[----:B---3--:R-:W-:-:S03]  /*20a0*/  DFMA R40, R40, R42, R128 ;  /* 0x0000002a2828722b */ /* 0x008fc60000000080 */
[----:B------:R-:W3:Y:S03]  /*20b0*/  LDG.E.64.CONSTANT R128, desc[UR4][R32.64+0x290] ;  /* 0x0002900420807981 */ /* 0x000ee6000c1e9b00 */
[----:B------:R-:W-:Y:S02]  /*20c0*/  DFMA R118, R118, R6, R4 ;  /* 0x000000067676722b */ /* 0x000fe40000000004 */
[----:B------:R-:W4:Y:S01]  /*20d0*/  LDG.E.64.CONSTANT R4, desc[UR4][R32.64+0x2d0] ;  /* 0x0002d00420047981 */ /* 0x000f22000c1e9b00 */
[----:B------:R-:W-:Y:S02]  /*20e0*/  DFMA R54, R54, R18, R234 ;  /* 0x000000123636722b */ /* 0x000fe400000000ea */
[----:B------:R-:W-:Y:S01]  /*20f0*/  DFMA R116, R116, R44, RZ ;  /* 0x0000002c7474722b */ /* 0x000fe200000000ff */
[----:B------:R-:W2:Y:S01]  /*2100*/  LDG.E.64.CONSTANT R234, desc[UR4][R32.64+0x250] ;  /* 0x0002500420ea7981 */ /* 0x000ea2000c1e9b00 */
[----:B------:R-:W-:-:S03]  /*2110*/  DFMA R10, R10, R18, R122 ;  /* 0x000000120a0a722b */ /* 0x000fc6000000007a */
[----:B------:R-:W3:Y:S03]  /*2120*/  LDG.E.64.CONSTANT R122, desc[UR4][R32.64+0x160] ;  /* 0x00016004207a7981 */ /* 0x000ee6000c1e9b00 */
[----:B------:R-:W-:Y:S01]  /*2130*/  DFMA R124, R124, R20, R116 ;  /* 0x000000147c7c722b */ /* 0x000fe20000000074 */
[----:B------:R-:W3:Y:S04]  /*2140*/  LDG.E.64.CONSTANT R50, desc[UR4][R32.64+0x258] ;  /* 0x0002580420327981 */ /* 0x000ee8000c1e9b00 */
[----:B------:R-:W3:Y:S01]  /*2150*/  LDG.E.64.CONSTANT R116, desc[UR4][R32.64+0x190] ;  /* 0x0001900420747981 */ /* 0x000ee2000c1e9b00 */
[----:B------:R-:W-:Y:S02]  /*2160*/  DFMA R10, R52, R6, R10 ;  /* 0x00000006340a722b */ /* 0x000fe4000000000a */
[----:B------:R-:W-:Y:S01]  /*2170*/  DFMA R16, R48, R232, R16 ;  /* 0x000000e83010722b */ /* 0x000fe20000000010 */
[----:B------:R-:W3:Y:S04]  /*2180*/  LDG.E.64.CONSTANT R52, desc[UR4][R32.64+0x220] ;  /* 0x0002200420347981 */ /* 0x000ee8000c1e9b00 */
[----:B------:R-:W3:Y:S01]  /*2190*/  LDG.E.64.CONSTANT R48, desc[UR4][R32.64+0x298] ;  /* 0x0002980420307981 */ /* 0x000ee2000c1e9b00 */
[----:B------:R-:W-:-:S03]  /*21a0*/  DFMA R120, R120, R6, R54 ;  /* 0x000000067878722b */ /* 0x000fc60000000036 */
[----:B------:R-:W3:Y:S01]  /*21b0*/  LDG.E.64.CONSTANT R54, desc[UR4][R32.64+0x1d8] ;  /* 0x0001d80420367981 */ /* 0x000ee2000c1e9b00 */
[----:B----4-:R-:W-:-:S08]  /*21c0*/  DFMA R4, R4, R44, RZ ;  /* 0x0000002c0404722b */ /* 0x010fd000000000ff */
[----:B------:R-:W-:Y:S02]  /*21d0*/  DFMA R4, R126, R20, R4 ;  /* 0x000000147e04722b */ /* 0x000fe40000000004 */
[-C--:B--2---:R-:W-:Y:S01]  /*21e0*/  DFMA R124, R234, R46.reuse, R124 ;  /* 0x0000002eea7c722b */ /* 0x084fe2000000007c */
[----:B------:R-:W2:Y:S05]  /*21f0*/  LDG.E.64.CONSTANT R126, desc[UR4][R32.64+0x318] ;  /* 0x00031804207e7981 */ /* 0x000eaa000c1e9b00 */
[----:B------:R-:W-:Y:S02]  /*2200*/  DFMA R234, R34, R46, R4 ;  /* 0x0000002e22ea722b */ /* 0x000fe40000000004 */
[----:B------:R-:W4:Y:S01]  /*2210*/  LDG.E.64.CONSTANT R4, desc[UR4][R32.64+0x2a0] ;  /* 0x0002a00420047981 */ /* 0x000f22000c1e9b00 */
[----:B------:R-:W-:-:S02]  /*2220*/  DFMA R26, R26, R44, RZ ;  /* 0x0000002c1a1a722b */ /* 0x000fc400000000ff */
[----:B---3--:R-:W-:Y:S01]  /*2230*/  DFMA R10, R116, R230, R10 ;  /* 0x000000e6740a722b */ /* 0x008fe2000000000a */
[----:B------:R-:W3:Y:S04]  /*2240*/  LDG.E.64.CONSTANT R34, desc[UR4][R32.64+0x320] ;  /* 0x0003200420227981 */ /* 0x000ee8000c1e9b00 */
[----:B------:R-:W3:Y:S01]  /*2250*/  LDG.E.64.CONSTANT R116, desc[UR4][R32.64+0x2a8] ;  /* 0x0002a80420747981 */ /* 0x000ee2000c1e9b00 */
[----:B------:R-:W-:-:S03]  /*2260*/  DFMA R26, R128, R20, R26 ;  /* 0x00000014801a722b */ /* 0x000fc6000000001a */
[----:B------:R-:W3:Y:S01]  /*2270*/  LDG.E.64.CONSTANT R128, desc[UR4][R32.64+0x2e8] ;  /* 0x0002e80420807981 */ /* 0x000ee2000c1e9b00 */
[----:B------:R-:W-:Y:S02]  /*2280*/  DFMA R16, R122, R42, R16 ;  /* 0x0000002a7a10722b */ /* 0x000fe40000000010 */
[----:B------:R-:W-:Y:S01]  /*2290*/  DFMA R52, R52, R230, R120 ;  /* 0x000000e63434722b */ /* 0x000fe20000000078 */
        /* <DEDUP_REMOVED lines=8> */
[----:B----4-:R-:W-:Y:S02]  /*2320*/  DFMA R4, R4, R18, R26 ;  /* 0x000000120404722b */ /* 0x010fe4000000001a */
[----:B--2---:R-:W-:Y:S01]  /*2330*/  DFMA R126, R126, R44, RZ ;  /* 0x0000002c7e7e722b */ /* 0x004fe200000000ff */
[----:B------:R-:W2:Y:S04]  /*2340*/  LDG.E.64.CONSTANT R26, desc[UR4][R32.64+0x2b8] ;  /* 0x0002b804201a7981 */ /* 0x000ea8000c1e9b00 */
[----:B------:R-:W4:Y:S01]  /*2350*/  LDG.E.64.CONSTANT R44, desc[UR4][R32.64+0x330] ;  /* 0x00033004202c7981 */ /* 0x000f22000c1e9b00 */
[----:B---3--:R-:W-:-:S03]  /*2360*/  DFMA R116, R116, R6, R4 ;  /* 0x000000067474722b */ /* 0x008fc60000000004 */
[----:B------:R-:W3:Y:S01]  /*2370*/  LDG.E.64.CONSTANT R4, desc[UR4][R32.64+0x328] ;  /* 0x0003280420047981 */ /* 0x000ee2000c1e9b00 */
[----:B------:R-:W-:Y:S02]  /*2380*/  DFMA R128, R128, R18, R234 ;  /* 0x000000128080722b */ /* 0x000fe400000000ea */
[-C--:B------:R-:W-:Y:S01]  /*2390*/  DFMA R54, R122, R130.reuse, R54 ;  /* 0x000000827a36722b */ /* 0x080fe20000000036 */
[----:B------:R-:W2:Y:S01]  /*23a0*/  LDG.E.64.CONSTANT R234, desc[UR4][R32.64+0x1a0] ;  /* 0x0001a00420ea7981 */ /* 0x000ea2000c1e9b00 */
[----:B------:R-:W-:-:S03]  /*23b0*/  DFMA R10, R124, R130, R10 ;  /* 0x000000827c0a722b */ /* 0x000fc6000000000a */
[----:B------:R-:W4:Y:S01]  /*23c0*/  LDG.E.64.CONSTANT R122, desc[UR4][R32.64+0x2b0] ;  /* 0x0002b004207a7981 */ /* 0x000f22000c1e9b00 */
        /* <DEDUP_REMOVED lines=10> */
[----:B---3--:R-:W-:-:S03]  /*2470*/  DFMA R4, R4, R46, R20 ;  /* 0x0000002e0404722b */ /* 0x008fc60000000014 */
[----:B------:R-:W3:Y:S04]  /*2480*/  LDG.E.64.CONSTANT R20, desc[UR4][R32.64+0x338] ;  /* 0x0003380420147981 */ /* 0x000ee8000c1e9b00 */
[----:B------:R-:W3:Y:S01]  /*2490*/  LDG.E.64.CONSTANT R46, desc[UR4][R32.64+0x340] ;  /* 0x00034004202e7981 */ /* 0x000ee2000c1e9b00 */
[----:B----4-:R-:W-:Y:S02]  /*24a0*/  DFMA R116, R122, R230, R116 ;  /* 0x000000e67a74722b */ /* 0x010fe40000000074 */
[----:B--2---:R-:W-:Y:S01]  /*24b0*/  DFMA R10, R234, R232, R10 ;  /* 0x000000e8ea0a722b */ /* 0x004fe2000000000a */
[----:B------:R-:W2:Y:S01]  /*24c0*/  LDG.E.64.CONSTANT R122, desc[UR4][R32.64+0x238] ;  /* 0x00023804207a7981 */ /* 0x000ea2000c1e9b00 */
[-C--:B------:R-:W-:Y:S02]  /*24d0*/  DFMA R50, R124, R230.reuse, R50 ;  /* 0x000000e67c32722b */ /* 0x080fe40000000032 */
[----:B------:R-:W-:Y:S01]  /*24e0*/  DFMA R48, R120, R230, R48 ;  /* 0x000000e67830722b */ /* 0x000fe20000000030 */
[----:B------:R-:W4:Y:S01]  /*24f0*/  LDG.E.64.CONSTANT R124, desc[UR4][R32.64+0x1f0] ;  /* 0x0001f004207c7981 */ /* 0x000f22000c1e9b00 */
[----:B------:R-:W-:-:S03]  /*2500*/  DFMA R54, R128, R232, R54 ;  /* 0x000000e88036722b */ /* 0x000fc60000000036 */
[----:B------:R-:W2:Y:S04]  /*2510*/  LDG.E.64.CONSTANT R120, desc[UR4][R32.64+0x278] ;  /* 0x0002780420787981 */ /* 0x000ea8000c1e9b00 */
[----:B------:R-:W4:Y:S01]  /*2520*/  LDG.E.64.CONSTANT R128, desc[UR4][R32.64+0x348] ;  /* 0x0003480420807981 */ /* 0x000f22000c1e9b00 */
        /* <DEDUP_REMOVED lines=16> */
[----:B------:R1:W-:Y:S01]  /*2630*/  STS.64 [R2+0x180], R16 ;  /* 0x0001801002007388 */ /* 0x0003e20000000a00 */
[----:B---3--:R-:W-:-:S08]  /*2640*/  DFMA R20, R20, R6, R234 ;  /* 0x000000061414722b */ /* 0x008fd000000000ea */
[----:B------:R-:W-:-:S08]  /*2650*/  DFMA R20, R46, R230, R20 ;  /* 0x000000e62e14722b */ /* 0x000fd00000000014 */
[----:B----4-:R-:W-:Y:S02]  /*2660*/  DFMA R128, R128, R130, R20 ;  /* 0x000000828080722b */ /* 0x010fe40000000014 */
[-C--:B--2---:R-:W-:Y:S02]  /*2670*/  DFMA R34, R120, R232.reuse, R34 ;  /* 0x000000e87822722b */ /* 0x084fe40000000022 */
        /* <DEDUP_REMOVED lines=17> */
.L_x_837:
[----:B------:R-:W-:Y:S05]  /*2790*/  BSYNC.RECONVERGENT B0 ;  /* 0x0000000000007941 */ /* 0x000fea0003800200 */
.L_x_836:
[----:B------:R-:W-:Y:S06]  /*27a0*/  BAR.SYNC.DEFER_BLOCKING 0x0 ;  /* 0x0000000000007b1d */ /* 0x000fec0000010000 */
[----:B-1----:R-:W2:Y:S04]  /*27b0*/  LDG.E.64.CONSTANT R54, desc[UR4][R246.64+0x288] ;  /* 0x00028804f6367981 */ /* 0x002ea8000c1e9b00 */
[----:B------:R-:W3:Y:S04]  /*27c0*/  LDG.E.64.CONSTANT R50, desc[UR4][R246.64+0x290] ;  /* 0x00029004f6327981 */ /* 0x000ee8000c1e9b00 */
[----:B0-----:R-:W4:Y:S04]  /*27d0*/  LDG.E.64.CONSTANT R46, desc[UR4][R246.64+0x298] ;  /* 0x00029804f62e7981 */ /* 0x001f28000c1e9b00 */
[----:B------:R-:W4:Y:S04]  /*27e0*/  LDG.E.64.CONSTANT R42, desc[UR4][R246.64+0x2a0] ;  /* 0x0002a004f62a7981 */ /* 0x000f28000c1e9b00 */
[----:B------:R-:W0:Y:S04]  /*27f0*/  LDS.128 R116, [R3] ;  /* 0x0000000003747984 */ /* 0x000e280000000c00 */
[----:B------:R-:W1:Y:S04]  /*2800*/  LDS.128 R120, [R3+0x10] ;  /* 0x0000100003787984 */ /* 0x000e680000000c00 */
[----:B------:R-:W1:Y:S04]  /*2810*/  LDS.128 R124, [R3+0x20] ;  /* 0x00002000037c7984 */ /* 0x000e680000000c00 */
[----:B------:R-:W1:Y:S04]  /*2820*/  LDS.128 R128, [R3+0x30] ;  /* 0x0000300003807984 */ /* 0x000e680000000c00 */
[----:B------:R-:W4:Y:S04]  /*2830*/  LDG.E.64.CONSTANT R34, desc[UR4][R246.64+0x2a8] ;  /* 0x0002a804f6227981 */ /* 0x000f28000c1e9b00 */
[----:B------:R-:W4:Y:S04]  /*2840*/  LDG.E.64.CONSTANT R26, desc[UR4][R246.64+0x2b0] ;  /* 0x0002b004f61a7981 */ /* 0x000f28000c1e9b00 */
[----:B------:R-:W4:Y:S01]  /*2850*/  LDG.E.64.CONSTANT R22, desc[UR4][R246.64+0x2b8] ;  /* 0x0002b804f6167981 */ /* 0x000f22000c1e9b00 */
[----:B------:R-:W-:-:S03]  /*2860*/  CS2R R236, SRZ ;  /* 0x0000000000ec7805 */ /* 0x000fc6000001ff00 */
[----:B------:R-:W4:Y:S04]  /*2870*/  LDG.E.64.CONSTANT R52, desc[UR4][R246.64+0x2d0] ;  /* 0x0002d004f6347981 */ /* 0x000f28000c1e9b00 */
[----:B------:R-:W4:Y:S04]  /*2880*/  @!P0 LDG.E.64.CONSTANT R236, desc[UR4][R242.64+0x48] ;  /* 0x00004804f2ec8981 */ /* 0x000f28000c1e9b00 */
[----:B------:R-:W4:Y:S01]  /*2890*/  LDG.E.64.CONSTANT R48, desc[UR4][R246.64+0x2d8] ;  /* 0x0002d804f6307981 */ /* 0x000f22000c1e9b00 */
[----:B0----5:R-:W-:-:S03]  /*28a0*/  DFMA R6, R220, R116, RZ ;  /* 0x00000074dc06722b */ /* 0x021fc600000000ff */
        /* <DEDUP_REMOVED lines=9> */
[----:B------:R-:W0:Y:S01]  /*2940*/  LDS.64 R244, [R3+0x40] ;  /* 0x0000400003f47984 */ /* 0x000e220000000a00 */
[----:B------:R-:W-:-:S02]  /*2950*/  DFMA R8, R200, R118, R8 ;  /* 0x00000076c808722b */ /* 0x000fc40000000008 */
[-C--:B-1----:R-:W-:Y:S01]  /*2960*/  DFMA R6, R216, R120.reuse, R6 ;  /* 0x00000078d806722b */ /* 0x082fe20000000006 */
        /* <DEDUP_REMOVED lines=13> */
[----:B------:R-:W-:Y:S02]  /*2a40*/  DFMA R4, R240, R124, R4 ;  /* 0x0000007cf004722b */ /* 0x000fe40000000004 */
[----:B------:R-:W-:Y:S02]  /*2a50*/  DFMA R10, R166, R116, RZ ;  /* 0x00000074a60a722b */ /* 0x000fe400000000ff */
        /* <DEDUP_REMOVED lines=8> */
[----:B------:R-:W-:Y:S02]  /*2ae0*/  DFMA R8, R190, R128, R8 ;  /* 0x00000080be08722b */ /* 0x000fe40000000008 */
[-C--:B------:R-:W-:Y:S02]  /*2af0*/  DFMA R6, R206, R130.reuse, R6 ;  /* 0x00000082ce06722b */ /* 0x080fe40000000006 */
[----:B------:R-:W-:Y:S02]  /*2b00*/  DFMA R4, R224, R130, R4 ;  /* 0x00000082e004722b */ /* 0x000fe40000000004 */
[----:B------:R-:W-:Y:S02]  /*2b10*/  DFMA R18, R102, R128, R18 ;  /* 0x000000806612722b */ /* 0x000fe40000000012 */
[----:B------:R-:W-:-:S02]  /*2b20*/  DFMA R8, R188, R130, R8 ;  /* 0x00000082bc08722b */ /* 0x000fc40000000008 */
[-C--:B0-----:R-:W-:Y:S02]  /*2b30*/  DFMA R6, R204, R244.reuse, R6 ;  /* 0x000000f4cc06722b */ /* 0x081fe40000000006 */
[----:B------:R-:W-:Y:S02]  /*2b40*/  DFMA R4, R222, R244, R4 ;  /* 0x000000f4de04722b */ /* 0x000fe40000000004 */
[----:B------:R-:W-:Y:S02]  /*2b50*/  DFMA R18, R100, R130, R18 ;  /* 0x000000826412722b */ /* 0x000fe40000000012 */
[----:B------:R-:W-:Y:S02]  /*2b60*/  DFMA R8, R186, R244, R8 ;  /* 0x000000f4ba08722b */ /* 0x000fe40000000008 */
[----:B------:R-:W-:Y:S02]  /*2b70*/  DMUL R58, R6, R58 ;  /* 0x0000003a063a7228 */ /* 0x000fe40000000000 */
[----:B------:R-:W-:-:S02]  /*2b80*/  DFMA R6, R148, R116, RZ ;  /* 0x000000749406722b */ /* 0x000fc400000000ff */
[----:B------:R-:W-:Y:S02]  /*2b90*/  DMUL R60, R4, R60 ;  /* 0x0000003c043c7228 */ /* 0x000fe40000000000 */
[----:B------:R-:W-:Y:S02]  /*2ba0*/  DFMA R4, R184, R116, RZ ;  /* 0x00000074b804722b */ /* 0x000fe400000000ff */
[----:B------:R-:W-:Y:S02]  /*2bb0*/  DFMA R18, R98, R244, R18 ;  /* 0x000000f46212722b */ /* 0x000fe40000000012 */
[----:B------:R-:W-:Y:S02]  /*2bc0*/  DFMA R6, R146, R118, R6 ;  /* 0x000000769206722b */ /* 0x000fe40000000006 */
[----:B------:R-:W-:Y:S02]  /*2bd0*/  DMUL R56, R8, R56 ;  /* 0x0000003808387228 */ /* 0x000fe40000000000 */
[-C--:B------:R-:W-:Y:S01]  /*2be0*/  DFMA R4, R182, R118.reuse, R4 ;  /* 0x00000076b604722b */ /* 0x080fe20000000004 */
[----:B------:R-:W-:Y:S01]  /*2bf0*/  CS2R R238, SRZ ;  /* 0x0000000000ee7805 */ /* 0x000fe2000001ff00 */
[----:B------:R-:W-:-:S02]  /*2c00*/  DFMA R10, R164, R118, R10 ;  /* 0x00000076a40a722b */ /* 0x000fc4000000000a */
[----:B------:R-:W-:Y:S02]  /*2c10*/  DFMA R6, R144, R120, R6 ;  /* 0x000000789006722b */ /* 0x000fe40000000006 */
[----:B------:R-:W-:Y:S01]  /*2c20*/  DMUL R28, R18, R28 ;  /* 0x0000001c121c7228 */ /* 0x000fe20000000000 */
[----:B------:R-:W4:Y:S01]  /*2c30*/  @!P0 LDG.E.64.CONSTANT R238, desc[UR4][R242.64+0x50] ;  /* 0x00005004f2ee8981 */ /* 0x000f22000c1e9b00 */
[-C--:B------:R-:W-:Y:S02]  /*2c40*/  DFMA R4, R180, R120.reuse, R4 ;  /* 0x00000078b404722b */ /* 0x080fe40000000004 */
[----:B------:R-:W-:Y:S01]  /*2c50*/  DFMA R10, R162, R120, R10 ;  /* 0x00000078a20a722b */ /* 0x000fe2000000000a */
[----:B------:R-:W4:Y:S01]  /*2c60*/  LDG.E.64.CONSTANT R18, desc[UR4][R246.64+0x2c0] ;  /* 0x0002c004f6127981 */ /* 0x000f22000c1e9b00 */
[----:B------:R-:W-:-:S04]  /*2c70*/  DFMA R6, R142, R122, R6 ;  /* 0x0000007a8e06722b */ /* 0x000fc80000000006 */
[-C--:B------:R-:W-:Y:S02]  /*2c80*/  DFMA R4, R178, R122.reuse, R4 ;  /* 0x0000007ab204722b */ /* 0x080fe40000000004 */
[----:B------:R-:W-:Y:S02]  /*2c90*/  DFMA R10, R160, R122, R10 ;  /* 0x0000007aa00a722b */ /* 0x000fe4000000000a */
[-C--:B------:R-:W-:Y:S02]  /*2ca0*/  DFMA R16, R140, R124.reuse, R6 ;  /* 0x0000007c8c10722b */ /* 0x080fe40000000006 */
[----:B------:R-:W2:Y:S02]  /*2cb0*/  LDG.E.64.CONSTANT R6, desc[UR4][R246.64+0x310] ;  /* 0x00031004f6067981 */ /* 0x000ea4000c1e9b00 */
[-C--:B------:R-:W-:Y:S02]  /*2cc0*/  DFMA R4, R176, R124.reuse, R4 ;  /* 0x0000007cb004722b */ /* 0x080fe40000000004 */
[----:B------:R-:W-:-:S06]  /*2cd0*/  DFMA R10, R158, R124, R10 ;  /* 0x0000007c9e0a722b */ /* 0x000fcc000000000a */
[-C--:B------:R-:W-:Y:S02]  /*2ce0*/  DFMA R8, R174, R126.reuse, R4 ;  /* 0x0000007eae08722b */ /* 0x080fe40000000004 */
[----:B------:R-:W4:Y:S01]  /*2cf0*/  LDG.E.64.CONSTANT R4, desc[UR4][R246.64+0x2c8] ;  /* 0x0002c804f6047981 */ /* 0x000f22000c1e9b00 */
[-C--:B------:R-:W-:Y:S02]  /*2d00*/  DFMA R16, R138, R126.reuse, R16 ;  /* 0x0000007e8a10722b */ /* 0x080fe40000000010 */
[----:B------:R-:W-:-:S06]  /*2d10*/  DFMA R10, R156, R126, R10 ;  /* 0x0000007e9c0a722b */ /* 0x000fcc000000000a */
[----:B------:R-:W-:-:S08]  /*2d20*/  DFMA R16, R136, R128, R16 ;  /* 0x000000808810722b */ /* 0x000fd00000000010 */
[----:B------:R-:W-:-:S08]  /*2d30*/  DFMA R16, R134, R130, R16 ;  /* 0x000000828610722b */ /* 0x000fd00000000010 */
[----:B------:R-:W-:-:S08]  /*2d40*/  DFMA R16, R132, R244, R16 ;  /* 0x000000f48410722b */ /* 0x000fd00000000010 */
[----:B------:R-:W-:Y:S02]  /*2d50*/  DMUL R30, R16, R30 ;  /* 0x0000001e101e7228 */ /* 0x000fe40000000000 */
[----:B------:R-:W4:Y:S01]  /*2d60*/  LDG.E.64.CONSTANT R16, desc[UR4][R246.64+0x308] ;  /* 0x00030804f6107981 */ /* 0x000f22000c1e9b00 */
[-C--:B------:R-:W-:Y:S02]  /*2d70*/  DFMA R10, R154, R128.reuse, R10 ;  /* 0x000000809a0a722b */ /* 0x080fe4000000000a */
[----:B------:R-:W-:-:S06]  /*2d80*/  DFMA R8, R172, R128, R8 ;  /* 0x00000080ac08722b */ /* 0x000fcc0000000008 */
[-C--:B------:R-:W-:Y:S02]  /*2d90*/  DFMA R10, R152, R130.reuse, R10 ;  /* 0x00000082980a722b */ /* 0x080fe4000000000a */
[----:B------:R-:W-:-:S06]  /*2da0*/  DFMA R8, R170, R130, R8 ;  /* 0x00000082aa08722b */ /* 0x000fcc0000000008 */
[-C--:B------:R-:W-:Y:S02]  /*2db0*/  DFMA R10, R150, R244.reuse, R10 ;  /* 0x000000f4960a722b */ /* 0x080fe4000000000a */
[----:B------:R-:W-:-:S06]  /*2dc0*/  DFMA R8, R168, R244, R8 ;  /* 0x000000f4a808722b */ /* 0x000fcc0000000008 */
[----:B------:R-:W-:Y:S02]  /*2dd0*/  DMUL R36, R10, R36 ;  /* 0x000000240a247228 */ /* 0x000fe40000000000 */
[----:B------:R-:W-:Y:S02]  /*2de0*/  DFMA R10, R96, R116, RZ ;  /* 0x00000074600a722b */ /* 0x000fe400000000ff */
[----:B------:R-:W-:Y:S02]  /*2df0*/  DMUL R38, R8, R38 ;  /* 0x0000002608267228 */ /* 0x000fe40000000000 */
[----:B------:R-:W-:-:S04]  /*2e00*/  DFMA R8, R78, R116, RZ ;  /* 0x000000744e08722b */ /* 0x000fc800000000ff */
        /* <DEDUP_REMOVED lines=16> */
[----:B------:R-:W-:Y:S02]  /*2f10*/  DMUL R14, R10, R14 ;  /* 0x0000000e0a0e7228 */ /* 0x000fe40000000000 */
[----:B------:R-:W4:Y:S02]  /*2f20*/  LDG.E.64.CONSTANT R10, desc[UR4][R246.64+0x318] ;  /* 0x00031804f60a7981 */ /* 0x000f24000c1e9b00 */
[----:B------:R-:W-:Y:S02]  /*2f30*/  DMUL R12, R8, R12 ;  /* 0x0000000c080c7228 */ /* 0x000fe40000000000 */
[----:B------:R-:W4:Y:S01]  /*2f40*/  LDG.E.64.CONSTANT R8, desc[UR4][R246.64+0x320] ;  /* 0x00032004f6087981 */ /* 0x000f22000c1e9b00 */
[----:B--2---:R-:W-:Y:S02]  /*2f50*/  R2UR UR8, R6 ;  /* 0x00000000060872ca */ /* 0x004fe400000e0000 */
[----:B------:R-:W-:Y:S01]  /*2f60*/  R2UR UR9, R7 ;  /* 0x00000000070972ca */ /* 0x000fe200000e0000 */
[----:B------:R-:W-:-:S08]  /*2f70*/  DFMA R6, R54, R116, RZ ;  /* 0x000000743606722b */ /* 0x000fd000000000ff */
[----:B---3--:R-:W-:-:S08]  /*2f80*/  DFMA R6, R50, R118, R6 ;  /* 0x000000763206722b */ /* 0x008fd00000000006 */
[----:B----4-:R-:W-:-:S08]  /*2f90*/  DFMA R6, R46, R120, R6 ;  /* 0x000000782e06722b */ /* 0x010fd00000000006 */
[----:B------:R-:W-:-:S08]  /*2fa0*/  DFMA R6, R42, R122, R6 ;  /* 0x0000007a2a06722b */ /* 0x000fd00000000006 */
[----:B------:R-:W-:-:S08]  /*2fb0*/  DFMA R6, R34, R124, R6 ;  /* 0x0000007c2206722b */ /* 0x000fd00000000006 */
[----:B------:R-:W-:Y:S01]  /*2fc0*/  DFMA R6, R26, R126, R6 ;  /* 0x0000007e1a06722b */ /* 0x000fe20000000006 */
[----:B------:R-:W-:Y:S02]  /*2fd0*/  R2UR UR6, R4 ;  /* 0x00000000040672ca */ /* 0x000fe400000e0000 */
[----:B------:R-:W-:-:S05]  /*2fe0*/  R2UR UR7, R5 ;  /* 0x00000000050772ca */ /* 0x000fca00000e0000 */
[----:B------:R-:W-:-:S08]  /*2ff0*/  DFMA R6, R22, R128, R6 ;  /* 0x000000801606722b */ /* 0x000fd00000000006 */
[----:B------:R-:W-:-:S08]  /*3000*/  DFMA R6, R18, R130, R6 ;  /* 0x000000821206722b */ /* 0x000fd00000000006 */
[----:B------:R-:W-:-:S08]  /*3010*/  DFMA R6, R244, UR6, R6 ;  /* 0x00000006f4067c2b */ /* 0x000fd00008000006 */
[----:B------:R-:W-:Y:S02]  /*3020*/  DMUL R236, R6, R236 ;  /* 0x000000ec06ec7228 */ /* 0x000fe40000000000 */
[----:B------:R-:W2:Y:S01]  /*3030*/  LDG.E.64.CONSTANT R6, desc[UR4][R246.64+0x328] ;  /* 0x00032804f6067981 */ /* 0x000ea2000c1e9b00 */
[----:B------:R-:W-:-:S08]  /*3040*/  DFMA R4, R52, R116, RZ ;  /* 0x000000743404722b */ /* 0x000fd000000000ff */
[----:B------:R-:W-:-:S08]  /*3050*/  DFMA R4, R48, R118, R4 ;  /* 0x000000763004722b */ /* 0x000fd00000000004 */
[----:B------:R-:W-:-:S08]  /*3060*/  DFMA R4, R44, R120, R4 ;  /* 0x000000782c04722b */ /* 0x000fd00000000004 */
[----:B------:R-:W-:-:S08]  /*3070*/  DFMA R4, R40, R122, R4 ;  /* 0x0000007a2804722b */ /* 0x000fd00000000004 */
[----:B------:R-:W-:-:S08]  /*3080*/  DFMA R4, R32, R124, R4 ;  /* 0x0000007c2004722b */ /* 0x000fd00000000004 */
[----:B------:R-:W-:-:S08]  /*3090*/  DFMA R4, R24, R126, R4 ;  /* 0x0000007e1804722b */ /* 0x000fd00000000004 */
[----:B------:R-:W-:-:S08]  /*30a0*/  DFMA R4, R20, R128, R4 ;  /* 0x000000801404722b */ /* 0x000fd00000000004 */
[----:B------:R-:W-:-:S08]  /*30b0*/  DFMA R4, R16, R130, R4 ;  /* 0x000000821004722b */ /* 0x000fd00000000004 */
[----:B------:R-:W-:-:S08]  /*30c0*/  DFMA R4, R244, UR8, R4 ;  /* 0x00000008f4047c2b */ /* 0x000fd00008000004 */
[----:B------:R-:W-:Y:S02]  /*30d0*/  DMUL R238, R4, R238 ;  /* 0x000000ee04ee7228 */ /* 0x000fe40000000000 */
[----:B------:R-:W3:Y:S01]  /*30e0*/  LDG.E.64.CONSTANT R4, desc[UR4][R246.64+0x330] ;  /* 0x00033004f6047981 */ /* 0x000ee2000c1e9b00 */
[----:B------:R-:W-:-:S08]  /*30f0*/  DFMA R116, R10, R116, RZ ;  /* 0x000000740a74722b */ /* 0x000fd000000000ff */
[----:B------:R-:W-:-:S08]  /*3100*/  DFMA R118, R8, R118, R116 ;  /* 0x000000760876722b */ /* 0x000fd00000000074 */
[----:B--2---:R-:W-:Y:S01]  /*3110*/  DFMA R118, R6, R120, R118 ;  /* 0x000000780676722b */ /* 0x004fe20000000076 */
[----:B------:R-:W0:Y:S02]  /*3120*/  LDC.64 R120, c[0x0][0x390] ;  /* 0x0000e400ff787b82 */ /* 0x000e240000000a00 */
[----:B0-----:R-:W2:Y:S05]  /*3130*/  LDG.E.64.CONSTANT R120, desc[UR4][R120.64+0x8] ;  /* 0x0000080478787981 */ /* 0x001eaa000c1e9b00 */
[----:B---3--:R-:W-:Y:S01]  /*3140*/  DFMA R116, R4, R122, R118 ;  /* 0x0000007a0474722b */ /* 0x008fe20000000076 */
[----:B------:R-:W0:Y:S01]  /*3150*/  LDC.64 R122, c[0x0][0x390] ;  /* 0x0000e400ff7a7b82 */ /* 0x000e220000000a00 */
[----:B------:R-:W3:Y:S04]  /*3160*/  LDG.E.64.CONSTANT R118, desc[UR4][R246.64+0x358] ;  /* 0x00035804f6767981 */ /* 0x000ee8000c1e9b00 */
[----:B0-----:R-:W4:Y:S02]  /*3170*/  LDG.E.64.CONSTANT R122, desc[UR4][R122.64+0x10] ;  /* 0x000010047a7a7981 */ /* 0x001f24000c1e9b00 */
[----:B------:R-:W-:-:S02]  /*3180*/  DFMA R116, R232, R124, R116 ;  /* 0x0000007ce874722b */ /* 0x000fc40000000074 */
[----:B------:R-:W4:Y:S06]  /*3190*/  LDG.E.64.CONSTANT R124, desc[UR4][R246.64+0x350] ;  /* 0x00035004f67c7981 */ /* 0x000f2c000c1e9b00 */
[----:B------:R-:W-:Y:S01]  /*31a0*/  DFMA R116, R230, R126, R116 ;  /* 0x0000007ee674722b */ /* 0x000fe20000000074 */
[----:B------:R-:W-:-:S06]  /*31b0*/  CS2R R126, SRZ ;  /* 0x00000000007e7805 */ /* 0x000fcc000001ff00 */
[----:B------:R-:W4:Y:S01]  /*31c0*/  @!P0 LDG.E.64.CONSTANT R126, desc[UR4][R242.64+0x58] ;  /* 0x00005804f27e8981 */ /* 0x000f22000c1e9b00 */
[----:B------:R-:W-:Y:S02]  /*31d0*/  DFMA R128, R234, R128, R116 ;  /* 0x00000080ea80722b */ /* 0x000fe40000000074 */
        /* <DEDUP_REMOVED lines=17> */
[----:B------:R-:W-:Y:S01]  /*32f0*/  DFMA R120, R76, R12, R120 ;  /* 0x0000000c4c78722b */ /* 0x000fe20000000078 */
[----:B---3--:R-:W-:-:S07]  /*3300*/  R2UR UR10, R118 ;  /* 0x00000000760a72ca */ /* 0x008fce00000e0000 */
[----:B------:R-:W-:Y:S01]  /*3310*/  DFMA R120, R50, R236, R120 ;  /* 0x000000ec3278722b */ /* 0x000fe20000000078 */
[----:B------:R-:W-:-:S07]  /*3320*/  R2UR UR11, R119 ;  /* 0x00000000770b72ca */ /* 0x000fce00000e0000 */
[----:B------:R-:W-:Y:S02]  /*3330*/  DFMA R118, R48, R238, R120 ;  /* 0x000000ee3076722b */ /* 0x000fe40000000078 */
[-C--:B----4-:R-:W-:Y:S02]  /*3340*/  DFMA R120, R122, R60.reuse, RZ ;  /* 0x0000003c7a78722b */ /* 0x090fe400000000ff */
        /* <DEDUP_REMOVED lines=11> */
[----:B------:R-:W-:-:S04]  /*3400*/  DFMA R128, R124, R130, R128 ;  /* 0x000000827c80722b */ /* 0x000fc80000000080 */
[-C--:B------:R-:W-:Y:S02]  /*3410*/  DFMA R120, R110, R28.reuse, R120 ;  /* 0x0000001c6e78722b */ /* 0x080fe40000000078 */
[----:B------:R-:W-:Y:S02]  /*3420*/  DFMA R122, R108, R28, R122 ;  /* 0x0000001c6c7a722b */ /* 0x000fe4000000007a */
[----:B------:R-:W-:Y:S02]  /*3430*/  DFMA R128, R244, UR10, R128 ;  /* 0x0000000af4807c2b */ /* 0x000fe40008000080 */
[----:B------:R-:W-:Y:S02]  /*3440*/  DFMA R116, R54, R236, R116 ;  /* 0x000000ec3674722b */ /* 0x000fe40000000074 */
[-C--:B------:R-:W-:Y:S02]  /*3450*/  DFMA R120, R92, R14.reuse, R120 ;  /* 0x0000000e5c78722b */ /* 0x080fe40000000078 */
[----:B------:R-:W-:-:S02]  /*3460*/  DFMA R122, R90, R14, R122 ;  /* 0x0000000e5a7a722b */ /* 0x000fc4000000007a */
[----:B------:R-:W-:Y:S02]  /*3470*/  DMUL R126, R128, R126 ;  /* 0x0000007e807e7228 */ /* 0x000fe40000000000 */
        /* <DEDUP_REMOVED lines=8> */
[-C--:B------:R-:W-:Y:S02]  /*3500*/  DFMA R242, R240, R60.reuse, RZ ;  /* 0x0000003cf0f2722b */ /* 0x080fe400000000ff */
[-C--:B------:R-:W-:Y:S02]  /*3510*/  DFMA R130, R228, R60.reuse, RZ ;  /* 0x0000003ce482722b */ /* 0x080fe400000000ff */
[----:B------:R-:W-:Y:S02]  /*3520*/  DFMA R128, R222, R60, RZ ;  /* 0x0000003cde80722b */ /* 0x000fe400000000ff */
[-C--:B0-----:R-:W-:Y:S02]  /*3530*/  DFMA R116, R44, R238.reuse, R120 ;  /* 0x000000ee2c74722b */ /* 0x081fe40000000078 */
[----:B------:R-:W-:Y:S02]  /*3540*/  DFMA R118, R40, R238, R122 ;  /* 0x000000ee2876722b */ /* 0x000fe4000000007a */
[----:B------:R-:W-:-:S02]  /*3550*/  DFMA R120, R226, R60, RZ ;  /* 0x0000003ce278722b */ /* 0x000fc400000000ff */
[----:B------:R-:W-:Y:S02]  /*3560*/  DFMA R122, R224, R60, RZ ;  /* 0x0000003ce07a722b */ /* 0x000fe400000000ff */
[-C--:B------:R-:W-:Y:S02]  /*3570*/  DFMA R116, R6, R126.reuse, R116 ;  /* 0x0000007e0674722b */ /* 0x080fe40000000074 */
[----:B------:R-:W-:Y:S02]  /*3580*/  DFMA R118, R4, R126, R118 ;  /* 0x0000007e0476722b */ /* 0x000fe40000000076 */
[-C--:B------:R-:W-:Y:S02]  /*3590*/  DFMA R242, R212, R58.reuse, R242 ;  /* 0x0000003ad4f2722b */ /* 0x080fe400000000f2 */
[-C--:B------:R-:W-:Y:S02]  /*35a0*/  DFMA R130, R210, R58.reuse, R130 ;  /* 0x0000003ad282722b */ /* 0x080fe40000000082 */
[----:B------:R-:W-:-:S02]  /*35b0*/  DFMA R120, R208, R58, R120 ;  /* 0x0000003ad078722b */ /* 0x000fc40000000078 */
[-C--:B------:R-:W-:Y:S02]  /*35c0*/  DFMA R122, R206, R58.reuse, R122 ;  /* 0x0000003ace7a722b */ /* 0x080fe4000000007a */
[----:B------:R-:W-:Y:S01]  /*35d0*/  DFMA R128, R204, R58, R128 ;  /* 0x0000003acc80722b */ /* 0x000fe20000000080 */
[----:B------:R0:W-:Y:S03]  /*35e0*/  STS.128 [R3+0x10], R116 ;  /* 0x0000107403007388 */ /* 0x0001e60000000c00 */
[-C--:B------:R-:W-:Y:S02]  /*35f0*/  DFMA R120, R190, R56.reuse, R120 ;  /* 0x00000038be78722b */ /* 0x080fe40000000078 */
[-C--:B------:R-:W-:Y:S02]  /*3600*/  DFMA R122, R188, R56.reuse, R122 ;  /* 0x00000038bc7a722b */ /* 0x080fe4000000007a */
[----:B------:R-:W-:-:S02]  /*3610*/  DFMA R128, R186, R56, R128 ;  /* 0x00000038ba80722b */ /* 0x000fc40000000080 */
[-C--:B0-----:R-:W-:Y:S02]  /*3620*/  DFMA R116, R194, R56.reuse, R242 ;  /* 0x00000038c274722b */ /* 0x081fe400000000f2 */
        /* <DEDUP_REMOVED lines=44> */
[----:B------:R-:W-:Y:S02]  /*38f0*/  DFMA R122, R124, R126, R122 ;  /* 0x0000007e7c7a722b */ /* 0x000fe4000000007a */
[----:B------:R-:W-:Y:S01]  /*3900*/  DFMA R238, R126, UR10, R238 ;  /* 0x0000000a7eee7c2b */ /* 0x000fe200080000ee */
[----:B------:R0:W-:Y:S01]  /*3910*/  STS.128 [R3+0x20], R116 ;  /* 0x0000207403007388 */ /* 0x0001e20000000c00 */
[----:B------:R-:W-:Y:S03]  /*3920*/  BSSY.RECONVERGENT B0, `(.L_x_838) ;  /* 0x000008a000007945 */ /* 0x000fe60003800200 */
[----:B------:R0:W-:Y:S04]  /*3930*/  STS.128 [R3+0x30], R120 ;  /* 0x0000307803007388 */ /* 0x0001e80000000c00 */
[----:B------:R0:W-:Y:S01]  /*3940*/  STS.64 [R3+0x40], R238 ;  /* 0x000040ee03007388 */ /* 0x0001e20000000a00 */
[----:B------:R-:W-:Y:S06]  /*3950*/  BAR.SYNC.DEFER_BLOCKING 0x0 ;  /* 0x0000000000007b1d */ /* 0x000fec0000010000 */
[----:B------:R-:W-:Y:S05]  /*3960*/  @P2 BRA `(.L_x_839) ;  /* 0x0000000800142947 */ /* 0x000fea0003800000 */
[----:B------:R-:W1:Y:S04]  /*3970*/  LDS.64 R246, [R2] ;  /* 0x0000000002f67984 */ /* 0x000e680000000a00 */
[----:B------:R-:W2:Y:S04]  /*3980*/  LDS.64 R244, [R2+0x60] ;  /* 0x0000600002f47984 */ /* 0x000ea80000000a00 */
[----:B------:R-:W3:Y:S04]  /*3990*/  LDS.64 R242, [R2+0xc0] ;  /* 0x0000c00002f27984 */ /* 0x000ee80000000a00 */
[----:B0-----:R-:W0:Y:S04]  /*39a0*/  LDS.64 R238, [R2+0x120] ;  /* 0x0001200002ee7984 */ /* 0x001e280000000a00 */
[----:B------:R-:W4:Y:S04]  /*39b0*/  LDS.64 R236, [R2+0x180] ;  /* 0x0001800002ec7984 */ /* 0x000f280000000a00 */
        /* <DEDUP_REMOVED lines=8> */
[----:B---3--:R-:W-:-:S08]  /*3a40*/  DFMA R116, R202, R242, R116 ;  /* 0x000000f2ca74722b */ /* 0x008fd00000000074 */
[----:B0-----:R-:W-:Y:S02]  /*3a50*/  DFMA R248, R184, R238, R116 ;  /* 0x000000eeb8f8722b */ /* 0x001fe40000000074 */
[----:B------:R-:W0:Y:S06]  /*3a60*/  LDS.64 R116, [R2+0x420] ;  /* 0x0004200002747984 */ /* 0x000e2c0000000a00 */
[----:B----4-:R-:W-:-:S08]  /*3a70*/  DFMA R248, R166, R236, R248 ;  /* 0x000000eca6f8722b */ /* 0x010fd000000000f8 */
[----:B-----5:R-:W-:-:S08]  /*3a80*/  DFMA R248, R148, R130, R248 ;  /* 0x0000008294f8722b */ /* 0x020fd000000000f8 */
[----:B------:R-:W-:-:S08]  /*3a90*/  DFMA R248, R114, R128, R248 ;  /* 0x0000008072f8722b */ /* 0x000fd000000000f8 */
[----:B------:R-:W-:-:S08]  /*3aa0*/  DFMA R248, R96, R126, R248 ;  /* 0x0000007e60f8722b */ /* 0x000fd000000000f8 */
[----:B------:R-:W-:-:S08]  /*3ab0*/  DFMA R248, R78, R122, R248 ;  /* 0x0000007a4ef8722b */ /* 0x000fd000000000f8 */
[----:B------:R-:W-:-:S08]  /*3ac0*/  DFMA R248, R54, R120, R248 ;  /* 0x0000007836f8722b */ /* 0x000fd000000000f8 */
[----:B-1----:R-:W-:-:S08]  /*3ad0*/  DFMA R248, R52, R118, R248 ;  /* 0x0000007634f8722b */ /* 0x002fd000000000f8 */
        /* <DEDUP_REMOVED lines=110> */
.L_x_839:
[----:B------:R-:W-:Y:S05]  /*41c0*/  BSYNC.RECONVERGENT B0 ;  /* 0x0000000000007941 */ /* 0x000fea0003800200 */
.L_x_838:
        /* <DEDUP_REMOVED lines=67> */
[----:B-----5:R-:W-:-:S02]  /*4600*/  DFMA R58, R116, R30, RZ ;  /* 0x0000001e743a722b */ /* 0x020fc400000000ff */
[-C--:B---3--:R-:W-:Y:S02]  /*4610*/  DFMA R56, R118, R30.reuse, RZ ;  /* 0x0000001e7638722b */ /* 0x088fe400000000ff */
[----:B--2---:R-:W-:Y:S01]  /*4620*/  DFMA R38, R120, R30, RZ ;  /* 0x0000001e7826722b */ /* 0x004fe200000000ff */
[----:B------:R-:W0:Y:S05]  /*4630*/  LDS.64 R30, [R2+0x1680] ;  /* 0x00168000021e7984 */ /* 0x000e2a0000000a00 */
[-C--:B------:R-:W-:Y:S02]  /*4640*/  DFMA R56, R218, R36.reuse, R56 ;  /* 0x00000024da38722b */ /* 0x080fe40000000038 */
[----:B------:R-:W-:-:S02]  /*4650*/  DFMA R58, R216, R36, R58 ;  /* 0x00000024d83a722b */ /* 0x000fc4000000003a */
[----:B------:R-:W-:Y:S01]  /*4660*/  DFMA R38, R220, R36, R38 ;  /* 0x00000024dc26722b */ /* 0x000fe20000000026 */
[----:B------:R-:W1:Y:S03]  /*4670*/  LDS.64 R36, [R2+0x1b00] ;  /* 0x001b000002247984 */ /* 0x000e660000000a00 */
[-C--:B------:R-:W-:Y:S02]  /*4680*/  DFMA R56, R200, R28.reuse, R56 ;  /* 0x0000001cc838722b */ /* 0x080fe40000000038 */
[-C--:B------:R-:W-:Y:S02]  /*4690*/  DFMA R58, R198, R28.reuse, R58 ;  /* 0x0000001cc63a722b */ /* 0x080fe4000000003a */
[----:B------:R-:W-:Y:S01]  /*46a0*/  DFMA R38, R202, R28, R38 ;  /* 0x0000001cca26722b */ /* 0x000fe20000000026 */
[----:B------:R-:W2:Y:S03]  /*46b0*/  LDS.64 R28, [R2+0x1f80] ;  /* 0x001f8000021c7984 */ /* 0x000ea60000000a00 */
[----:B------:R-:W-:-:S02]  /*46c0*/  DFMA R56, R182, R14, R56 ;  /* 0x0000000eb638722b */ /* 0x000fc40000000038 */
[-C--:B------:R-:W-:Y:S02]  /*46d0*/  DFMA R58, R180, R14.reuse, R58 ;  /* 0x0000000eb43a722b */ /* 0x080fe4000000003a */
[----:B------:R-:W-:Y:S01]  /*46e0*/  DFMA R38, R184, R14, R38 ;  /* 0x0000000eb826722b */ /* 0x000fe20000000026 */
[----:B------:R-:W3:Y:S03]  /*46f0*/  LDS.64 R14, [R2+0x2400] ;  /* 0x00240000020e7984 */ /* 0x000ee60000000a00 */
[-C--:B------:R-:W-:Y:S02]  /*4700*/  DFMA R56, R164, R12.reuse, R56 ;  /* 0x0000000ca438722b */ /* 0x080fe40000000038 */
[-C--:B------:R-:W-:Y:S02]  /*4710*/  DFMA R58, R162, R12.reuse, R58 ;  /* 0x0000000ca23a722b */ /* 0x080fe4000000003a */
[----:B------:R-:W-:Y:S01]  /*4720*/  DFMA R38, R166, R12, R38 ;  /* 0x0000000ca626722b */ /* 0x000fe20000000026 */
[----:B------:R-:W4:Y:S07]  /*4730*/  LDS.64 R12, [R2+0x2880] ;  /* 0x00288000020c7984 */ /* 0x000f2e0000000a00 */
        /* <DEDUP_REMOVED lines=9> */
[----:B------:R-:W0:Y:S01]  /*47d0*/  LDS.64 R30, [R2+0x2d00] ;  /* 0x002d0000021e7984 */ /* 0x000e220000000a00 */
[-C--:B-1----:R-:W-:Y:S02]  /*47e0*/  DFMA R38, R114, R36.reuse, R38 ;  /* 0x000000247226722b */ /* 0x082fe40000000026 */
[-C--:B------:R-:W-:Y:S02]  /*47f0*/  DFMA R226, R102, R36.reuse, R226 ;  /* 0x0000002466e2722b */ /* 0x080fe400000000e2 */
[-C--:B------:R-:W-:Y:S01]  /*4800*/  DFMA R56, R112, R36.reuse, R56 ;  /* 0x000000247038722b */ /* 0x080fe20000000038 */
[----:B------:R-:W1:Y:S01]  /*4810*/  LDS.64 R102, [R2+0x3180] ;  /* 0x0031800002667984 */ /* 0x000e620000000a00 */
[----:B------:R-:W-:-:S02]  /*4820*/  DFMA R58, R110, R36, R58 ;  /* 0x000000246e3a722b */ /* 0x000fc4000000003a */
        /* <DEDUP_REMOVED lines=14> */
[-C--:B---3--:R-:W-:Y:S02]  /*4910*/  DFMA R38, R78, R14.reuse, R38 ;  /* 0x0000000e4e26722b */ /* 0x088fe40000000026 */
        /* <DEDUP_REMOVED lines=35> */
.L_x_841:
[----:B------:R-:W-:Y:S05]  /*4b50*/  BSYNC.RECONVERGENT B0 ;  /* 0x0000000000007941 */ /* 0x000fea0003800200 */
.L_x_840:
        /* <DEDUP_REMOVED lines=15> */
.L_x_842:
        /* <DEDUP_REMOVED lines=11> */
.L_x_3005:


//--------------------- .text._Z30massMatrixMultiplyGlobalKernelILi9ELi12ELi1EEviPKdS1_S1_S1_Pd --------------------------
	.section	.text._Z30massMatrixMultiplyGlobalKernelILi9ELi12ELi1EEviPKdS1_S1_S1_Pd,"ax",@progbits
	.align	128
        .global         _Z30massMatrixMultiplyGlobalKernelILi9ELi12ELi1EEviPKdS1_S1_S1_Pd
        .type           _Z30massMatrixMultiplyGlobalKernelILi9ELi12ELi1EEviPKdS1_S1_S1_Pd,@function
        .size           _Z30massMatrixMultiplyGlobalKernelILi9ELi12ELi1EEviPKdS1_S1_S1_Pd,(.L_x_3006 - _Z30massMatrixMultiplyGlobalKernelILi9ELi12ELi1EEviPKdS1_S1_S1_Pd)
        .other          _Z30massMatrixMultiplyGlobalKernelILi9ELi12ELi1EEviPKdS1_S1_S1_Pd,@"STO_CUDA_ENTRY STV_DEFAULT"
_Z30massMatrixMultiplyGlobalKernelILi9ELi12ELi1EEviPKdS1_S1_S1_Pd:
.text._Z30massMatrixMultiplyGlobalKernelILi9ELi12ELi1EEviPKdS1_S1_S1_Pd:
        /* <DEDUP_REMOVED lines=186> */
[----:B------:R-:W-:-:S02]  /*0ba0*/  DADD R76, R76, -R76 ;  /* 0x000000004c4c7229 */ /* 0x000fc4000000084c */
[----:B------:R-:W-:Y:S02]  /*0bb0*/  DFMA R86, R78, R86, R100 ;  /* 0x000000564e56722b */ /* 0x000fe40000000064 */
[----:B------:R-:W-:Y:S02]  /*0bc0*/  DMUL R154, R154, 0.5 ;  /* 0x3fe000009a9a7828 */ /* 0x000fe40000000000 */
        /* <DEDUP_REMOVED lines=47> */
.L_x_844:
[----:B------:R-:W-:Y:S05]  /*0ec0*/  BSYNC.RECONVERGENT B0 ;  /* 0x0000000000007941 */ /* 0x000fea0003800200 */
.L_x_843:
        /* <DEDUP_REMOVED lines=73> */
[----:B------:R-:W0:Y:S01]  /*1360*/  LDS.64 R144, [R0+0x1e0] ;  /* 0x0001e00000907984 */ /* 0x000e220000000a00 */
[----:B-1----:R-:W-:-:S03]  /*1370*/  DADD R104, R112, R98 ;  /* 0x0000000070687229 */ /* 0x002fc60000000062 */
[----:B------:R-:W1:Y:S01]  /*1380*/  LDS.64 R82, [R0+0x180] ;  /* 0x0001800000527984 */ /* 0x000e620000000a00 */
[----:B---3--:R-:W-:Y:S02]  /*1390*/  DADD R156, R152, R154 ;  /* 0x00000000989c7229 */ /* 0x008fe4000000009a */
[----:B------:R-:W-:Y:S02]  /*13a0*/  DADD R112, R112, -R98 ;  /* 0x0000000070707229 */ /* 0x000fe40000000862 */
[----:B------:R-:W-:Y:S02]  /*13b0*/  DADD R98, R152, -R154 ;  /* 0x0000000098627229 */ /* 0x000fe4000000089a */
[----:B----4-:R-:W-:Y:S02]  /*13c0*/  DADD R152, R158, R160 ;  /* 0x000000009e987229 */ /* 0x010fe400000000a0 */
[----:B------:R-:W-:-:S08]  /*13d0*/  DFMA R162, R162, R104, RZ ;  /* 0x00000068a2a2722b */ /* 0x000fd000000000ff */
[----:B------:R-:W-:Y:S02]  /*13e0*/  DFMA R162, R164, R156, R162 ;  /* 0x0000009ca4a2722b */ /* 0x000fe400000000a2 */
[-C--:B------:R-:W-:Y:S02]  /*13f0*/  DFMA R154, R166, R104.reuse, RZ ;  /* 0x00000068a69a722b */ /* 0x080fe400000000ff */
[-C--:B------:R-:W-:Y:S02]  /*1400*/  DFMA R164, R168, R104.reuse, RZ ;  /* 0x00000068a8a4722b */ /* 0x080fe400000000ff */
[-C--:B------:R-:W-:Y:S02]  /*1410*/  DFMA R166, R180, R104.reuse, RZ ;  /* 0x00000068b4a6722b */ /* 0x080fe400000000ff */
[-C--:B------:R-:W-:Y:S02]  /*1420*/  DFMA R168, R186, R104.reuse, RZ ;  /* 0x00000068baa8722b */ /* 0x080fe400000000ff */
[----:B------:R-:W-:-:S02]  /*1430*/  DFMA R104, R192, R104, RZ ;  /* 0x00000068c068722b */ /* 0x000fc400000000ff */
[-C--:B--2---:R-:W-:Y:S02]  /*1440*/  DFMA R126, R126, R112.reuse, RZ ;  /* 0x000000707e7e722b */ /* 0x084fe400000000ff */
[-C--:B------:R-:W-:Y:S02]  /*1450*/  DFMA R118, R118, R112.reuse, RZ ;  /* 0x000000707676722b */ /* 0x080fe400000000ff */
[-C--:B------:R-:W-:Y:S02]  /*1460*/  DFMA R116, R116, R112.reuse, RZ ;  /* 0x000000707474722b */ /* 0x080fe400000000ff */
[-C--:B------:R-:W-:Y:S02]  /*1470*/  DFMA R110, R110, R112.reuse, RZ ;  /* 0x000000706e6e722b */ /* 0x080fe400000000ff */
[-C--:B------:R-:W-:Y:S02]  /*1480*/  DFMA R108, R108, R112.reuse, RZ ;  /* 0x000000706c6c722b */ /* 0x080fe400000000ff */
[----:B------:R-:W-:-:S02]  /*1490*/  DFMA R106, R106, R112, RZ ;  /* 0x000000706a6a722b */ /* 0x000fc400000000ff */
        /* <DEDUP_REMOVED lines=12> */
[----:B------:R-:W-:Y:S02]  /*1560*/  DFMA R158, R174, R152, R154 ;  /* 0x00000098ae9e722b */ /* 0x000fe4000000009a */
[C-C-:B0-----:R-:W-:Y:S02]  /*1570*/  DADD R154, R142.reuse, R144.reuse ;  /* 0x000000008e9a7229 */ /* 0x141fe40000000090 */
[----:B------:R-:W-:Y:S02]  /*1580*/  DADD R142, R142, -R144 ;  /* 0x000000008e8e7229 */ /* 0x000fe40000000890 */
[-C--:B------:R-:W-:Y:S02]  /*1590*/  DFMA R96, R96, R104.reuse, R114 ;  /* 0x000000686060722b */ /* 0x080fe40000000072 */
[----:B------:R-:W-:Y:S02]  /*15a0*/  DFMA R88, R88, R104, R102 ;  /* 0x000000685858722b */ /* 0x000fe40000000066 */
[----:B-1----:R-:W-:-:S02]  /*15b0*/  DADD R156, R82, R82 ;  /* 0x00000000529c7229 */ /* 0x002fc40000000052 */
        /* <DEDUP_REMOVED lines=9> */
[----:B------:R-:W-:Y:S02]  /*1650*/  DADD R82, R82, -R82 ;  /* 0x0000000052527229 */ /* 0x000fe40000000852 */
[----:B------:R-:W-:Y:S02]  /*1660*/  DFMA R84, R84, R142, R96 ;  /* 0x0000008e5454722b */ /* 0x000fe40000000060 */
[----:B------:R-:W-:-:S02]  /*1670*/  DMUL R156, R156, 0.5 ;  /* 0x3fe000009c9c7828 */ /* 0x000fc40000000000 */
        /* <DEDUP_REMOVED lines=47> */
.L_x_846:
[----:B------:R-:W-:Y:S05]  /*1970*/  BSYNC.RECONVERGENT B0 ;  /* 0x0000000000007941 */ /* 0x000fea0003800200 */
.L_x_845:
        /* <DEDUP_REMOVED lines=9> */
[----:B------:R-:W2:Y:S04]  /*1a10*/  LDG.E.64.CONSTANT R176, desc[UR4][R162.64+-0x18] ;  /* 0xffffe804a2b07981 */ /* 0x000ea8000c1e9b00 */
        /* <DEDUP_REMOVED lines=52> */
[----:B------:R-:W0:Y:S04]  /*1d60*/  LDS.128 R44, [R158] ;  /* 0x000000009e2c7984 */ /* 0x000e280000000c00 */
[----:B------:R-:W1:Y:S04]  /*1d70*/  LDS.128 R48, [R158+0x30] ;  /* 0x000030009e307984 */ /* 0x000e680000000c00 */
[----:B------:R-:W1:Y:S04]  /*1d80*/  LDS.128 R52, [R158+0x10] ;  /* 0x000010009e347984 */ /* 0x000e680000000c00 */
[----:B------:R-:W1:Y:S01]  /*1d90*/  LDS.128 R56, [R158+0x20] ;  /* 0x000020009e387984 */ /* 0x000e620000000c00 */
[----:B0-----:R-:W-:-:S02]  /*1da0*/  DADD R174, R44, R168 ;  /* 0x000000002cae7229 */ /* 0x001fc400000000a8 */
[----:B------:R-:W-:Y:S02]  /*1db0*/  DADD R168, R44, -R168 ;  /* 0x000000002ca87229 */ /* 0x000fe400000008a8 */
[C-C-:B-1----:R-:W-:Y:S02]  /*1dc0*/  DADD R170, R50.reuse, R46.reuse ;  /* 0x0000000032aa7229 */ /* 0x142fe4000000002e */
[----:B------:R-:W-:Y:S02]  /*1dd0*/  DADD R164, -R50, R46 ;  /* 0x0000000032a47229 */ /* 0x000fe4000000012e */
[----:B-----5:R-:W-:Y:S02]  /*1de0*/  DFMA R44, R40, R174, RZ ;  /* 0x000000ae282c722b */ /* 0x020fe400000000ff */
[----:B------:R-:W-:Y:S02]  /*1df0*/  DFMA R46, R20, R168, RZ ;  /* 0x000000a8142e722b */ /* 0x000fe400000000ff */
[----:B------:R-:W-:-:S02]  /*1e00*/  DFMA R50, R30, R174, RZ ;  /* 0x000000ae1e32722b */ /* 0x000fc400000000ff */
[----:B------:R-:W-:Y:S02]  /*1e10*/  DFMA R178, R10, R168, RZ ;  /* 0x000000a80ab2722b */ /* 0x000fe400000000ff */
[C-C-:B------:R-:W-:Y:S02]  /*1e20*/  DADD R166, R52.reuse, R48.reuse ;  /* 0x0000000034a67229 */ /* 0x140fe40000000030 */
[----:B------:R-:W-:Y:S02]  /*1e30*/  DADD R162, R52, -R48 ;  /* 0x0000000034a27229 */ /* 0x000fe40000000830 */
[----:B------:R-:W-:Y:S02]  /*1e40*/  DFMA R44, R38, R170, R44 ;  /* 0x000000aa262c722b */ /* 0x000fe4000000002c */
[----:B------:R-:W-:Y:S02]  /*1e50*/  DFMA R46, R18, R164, R46 ;  /* 0x000000a4122e722b */ /* 0x000fe4000000002e */
[----:B------:R-:W-:-:S02]  /*1e60*/  DFMA R50, R28, R170, R50 ;  /* 0x000000aa1c32722b */ /* 0x000fc40000000032 */
[----:B------:R-:W-:Y:S02]  /*1e70*/  DFMA R178, R8, R164, R178 ;  /* 0x000000a408b2722b */ /* 0x000fe400000000b2 */
[C-C-:B------:R-:W-:Y:S02]  /*1e80*/  DADD R52, R58.reuse, R54.reuse ;  /* 0x000000003a347229 */ /* 0x140fe40000000036 */
[----:B------:R-:W-:Y:S02]  /*1e90*/  DADD R58, -R58, R54 ;  /* 0x000000003a3a7229 */ /* 0x000fe40000000136 */
        /* <DEDUP_REMOVED lines=15> */
[----:B------:R-:W-:-:S04]  /*1f90*/  DADD R50, R44, -R46 ;  /* 0x000000002c327229 */ /* 0x000fc8000000082e */
[----:B------:R-:W-:Y:S02]  /*1fa0*/  DADD R182, R180, -R178 ;  /* 0x00000000b4b67229 */ /* 0x000fe400000008b2 */
[----:B------:R-:W-:Y:S02]  /*1fb0*/  DADD R48, R44, R46 ;  /* 0x000000002c307229 */ /* 0x000fe4000000002e */
[----:B--2---:R-:W-:Y:S02]  /*1fc0*/  DMUL R44, R176, R50 ;  /* 0x00000032b02c7228 */ /* 0x004fe40000000000 */
[----:B---3--:R-:W-:Y:S02]  /*1fd0*/  DFMA R176, R62, R168, RZ ;  /* 0x000000a83eb0722b */ /* 0x008fe400000000ff */
[----:B----4-:R-:W-:Y:S02]  /*1fe0*/  DMUL R46, R172, R182 ;  /* 0x000000b6ac2e7228 */ /* 0x010fe40000000000 */
[----:B------:R-:W-:-:S02]  /*1ff0*/  DFMA R172, R60, R174, RZ ;  /* 0x000000ae3cac722b */ /* 0x000fc400000000ff */
[----:B------:R-:W-:Y:S02]  /*2000*/  DADD R50, R180, R178 ;  /* 0x00000000b4327229 */ /* 0x000fe400000000b2 */
[-C--:B------:R-:W-:Y:S02]  /*2010*/  DFMA R178, R64, R174.reuse, RZ ;  /* 0x000000ae40b2722b */ /* 0x080fe400000000ff */
[-C--:B------:R-:W-:Y:S02]  /*2020*/  DFMA R180, R66, R174.reuse, RZ ;  /* 0x000000ae42b4722b */ /* 0x080fe400000000ff */
[----:B------:R-:W-:Y:S02]  /*2030*/  DFMA R184, R68, R174, RZ ;  /* 0x000000ae44b8722b */ /* 0x000fe400000000ff */
[----:B------:R-:W-:Y:S02]  /*2040*/  DFMA R174, R70, R168, RZ ;  /* 0x000000a846ae722b */ /* 0x000fe400000000ff */
[----:B------:R-:W-:-:S02]  /*2050*/  DFMA R172, R74, R170, R172 ;  /* 0x000000aa4aac722b */ /* 0x000fc400000000ac */
[----:B------:R-:W-:Y:S02]  /*2060*/  DFMA R176, R76, R164, R176 ;  /* 0x000000a44cb0722b */ /* 0x000fe400000000b0 */
[----:B------:R-:W-:Y:S02]  /*2070*/  DFMA R182, R72, R168, RZ ;  /* 0x000000a848b6722b */ /* 0x000fe400000000ff */
[----:B------:R-:W-:Y:S02]  /*2080*/  DFMA R178, R78, R170, R178 ;  /* 0x000000aa4eb2722b */ /* 0x000fe400000000b2 */
[----:B------:R-:W-:Y:S02]  /*2090*/  DFMA R168, R84, R168, RZ ;  /* 0x000000a854a8722b */ /* 0x000fe400000000ff */
[----:B------:R-:W-:Y:S02]  /*20a0*/  DFMA R174, R86, R164, R174 ;  /* 0x000000a456ae722b */ /* 0x000fe400000000ae */
        /* <DEDUP_REMOVED lines=20> */
[----:B------:R-:W-:Y:S02]  /*21f0*/  DADD R52, R172, -R176 ;  /* 0x00000000ac347229 */ /* 0x000fe400000008b0 */
[----:B------:R-:W-:Y:S02]  /*2200*/  DFMA R178, R122, R54, R178 ;  /* 0x000000367ab2722b */ /* 0x000fe400000000b2 */
[----:B------:R-:W-:Y:S02]  /*2210*/  DADD R172, R172, R176 ;  /* 0x00000000acac7229 */ /* 0x000fe400000000b0 */
[----:B------:R-:W-:Y:S02]  /*2220*/  DFMA R174, R124, R56, R174 ;  /* 0x000000387cae722b */ /* 0x000fe400000000ae */
[----:B------:R-:W-:-:S02]  /*2230*/  DFMA R168, R130, R58, R168 ;  /* 0x0000003a82a8722b */ /* 0x000fc400000000a8 */
[----:B------:R-:W-:-:S04]  /*2240*/  DFMA R182, R126, R58, R182 ;  /* 0x0000003a7eb6722b */ /* 0x000fc800000000b6 */
[----:B------:R-:W-:Y:S02]  /*2250*/  DADD R58, R178, R174 ;  /* 0x00000000b23a7229 */ /* 0x000fe400000000ae */
[----:B------:R-:W-:Y:S02]  /*2260*/  DFMA R184, R136, R54, R184 ;  /* 0x0000003688b8722b */ /* 0x000fe400000000b8 */
[----:B------:R-:W-:Y:S02]  /*2270*/  DFMA R168, R138, R56, R168 ;  /* 0x000000388aa8722b */ /* 0x000fe400000000a8 */
[----:B------:R-:W-:Y:S02]  /*2280*/  DFMA R180, R132, R54, R180 ;  /* 0x0000003684b4722b */ /* 0x000fe400000000b4 */
[----:B------:R-:W-:Y:S02]  /*2290*/  DFMA R182, R134, R56, R182 ;  /* 0x0000003886b6722b */ /* 0x000fe400000000b6 */
[----:B------:R-:W-:-:S02]  /*22a0*/  DMUL R160, R160, R172 ;  /* 0x000000aca0a07228 */ /* 0x000fc40000000000 */
[----:B------:R-:W-:Y:S02]  /*22b0*/  DADD R56, R184, -R168 ;  /* 0x00000000b8387229 */ /* 0x000fe400000008a8 */
[----:B------:R-:W-:Y:S02]  /*22c0*/  DMUL R156, R156, R58 ;  /* 0x0000003a9c9c7228 */ /* 0x000fe40000000000 */
[----:B------:R-:W-:Y:S02]  /*22d0*/  DADD R54, R180, R182 ;  /* 0x00000000b4367229 */ /* 0x000fe400000000b6 */
[----:B------:R-:W-:Y:S02]  /*22e0*/  DFMA R58, R142, R52, R160 ;  /* 0x000000348e3a722b */ /* 0x000fe400000000a0 */
[----:B------:R-:W-:Y:S02]  /*22f0*/  DADD R174, R178, -R174 ;  /* 0x00000000b2ae7229 */ /* 0x000fe400000008ae */
[----:B------:R-:W-:-:S02]  /*2300*/  DMUL R48, R152, R48 ;  /* 0x0000003098307228 */ /* 0x000fc40000000000 */
[----:B------:R-:W-:Y:S02]  /*2310*/  DMUL R50, R150, R50 ;  /* 0x0000003296327228 */ /* 0x000fe40000000000 */
[----:B------:R-:W-:Y:S02]  /*2320*/  DFMA R150, R74, R58, RZ ;  /* 0x0000003a4a96722b */ /* 0x000fe400000000ff */
[----:B------:R-:W-:Y:S02]  /*2330*/  DMUL R148, R148, R56 ;  /* 0x0000003894947228 */ /* 0x000fe40000000000 */
[----:B------:R-:W-:Y:S02]  /*2340*/  DFMA R56, R60, R58, RZ ;  /* 0x0000003a3c38722b */ /* 0x000fe400000000ff */
[----:B------:R-:W-:Y:S02]  /*2350*/  DMUL R154, R154, R54 ;  /* 0x000000369a9a7228 */ /* 0x000fe40000000000 */
[----:B------:R-:W-:-:S02]  /*2360*/  DFMA R152, R90, R58, RZ ;  /* 0x0000003a5a98722b */ /* 0x000fc400000000ff */
[----:B------:R-:W-:Y:S02]  /*2370*/  DFMA R164, R106, R58, RZ ;  /* 0x0000003a6aa4722b */ /* 0x000fe400000000ff */
[----:B------:R-:W-:Y:S02]  /*2380*/  DFMA R54, R140, R174, R156 ;  /* 0x000000ae8c36722b */ /* 0x000fe4000000009c */
[----:B------:R-:W-:Y:S02]  /*2390*/  DFMA R58, R118, R58, RZ ;  /* 0x0000003a763a722b */ /* 0x000fe400000000ff */
[----:B------:R-:W-:Y:S02]  /*23a0*/  DADD R168, R184, R168 ;  /* 0x00000000b8a87229 */ /* 0x000fe400000000a8 */
[----:B------:R-:W-:Y:S02]  /*23b0*/  DFMA R52, R142, -R52, R160 ;  /* 0x800000348e34722b */ /* 0x000fe400000000a0 */
[----:B------:R-:W-:-:S02]  /*23c0*/  DADD R180, R180, -R182 ;  /* 0x00000000b4b47229 */ /* 0x000fc400000008b6 */
[-C--:B------:R-:W-:Y:S02]  /*23d0*/  DFMA R56, R64, R54.reuse, R56 ;  /* 0x000000364038722b */ /* 0x080fe40000000038 */
[-C--:B------:R-:W-:Y:S02]  /*23e0*/  DFMA R150, R78, R54.reuse, R150 ;  /* 0x000000364e96722b */ /* 0x080fe40000000096 */
[-C--:B------:R-:W-:Y:S02]  /*23f0*/  DFMA R162, R94, R54.reuse, R152 ;  /* 0x000000365ea2722b */ /* 0x080fe40000000098 */
[-C--:B------:R-:W-:Y:S02]  /*2400*/  DFMA R166, R110, R54.reuse, R164 ;  /* 0x000000366ea6722b */ /* 0x080fe400000000a4 */
[----:B------:R-:W-:Y:S02]  /*2410*/  DFMA R170, R122, R54, R58 ;  /* 0x000000367aaa722b */ /* 0x000fe4000000003a */
[----:B------:R-:W-:-:S02]  /*2420*/  DMUL R146, R146, R168 ;  /* 0x000000a892927228 */ /* 0x000fc40000000000 */
[----:B------:R-:W-:Y:S02]  /*2430*/  DFMA R140, R140, -R174, R156 ;  /* 0x800000ae8c8c722b */ /* 0x000fe4000000009c */
[-C--:B------:R-:W-:Y:S02]  /*2440*/  DFMA R54, R62, R52.reuse, RZ ;  /* 0x000000343e36722b */ /* 0x080fe400000000ff */
[-C--:B------:R-:W-:Y:S02]  /*2450*/  DFMA R58, R76, R52.reuse, RZ ;  /* 0x000000344c3a722b */ /* 0x080fe400000000ff */
[-C--:B------:R-:W-:Y:S02]  /*2460*/  DFMA R152, R92, R52.reuse, RZ ;  /* 0x000000345c98722b */ /* 0x080fe400000000ff */
[-C--:B------:R-:W-:Y:S02]  /*2470*/  DFMA R164, R108, R52.reuse, RZ ;  /* 0x000000346ca4722b */ /* 0x080fe400000000ff */
[----:B------:R-:W-:-:S02]  /*2480*/  DFMA R168, R120, R52, RZ ;  /* 0x0000003478a8722b */ /* 0x000fc400000000ff */
[----:B------:R-:W-:Y:S02]  /*2490*/  DFMA R52, R144, R180, R154 ;  /* 0x000000b49034722b */ /* 0x000fe4000000009a */
[----:B------:R-:W-:Y:S02]  /*24a0*/  DFMA R54, R70, R140, R54 ;  /* 0x0000008c4636722b */ /* 0x000fe40000000036 */
[----:B------:R-:W-:Y:S02]  /*24b0*/  DFMA R144, R144, -R180, R154 ;  /* 0x800000b49090722b */ /* 0x000fe4000000009a */
        /* <DEDUP_REMOVED lines=33> */
[C-C-:B------:R-:W-:Y:S02]  /*26d0*/  DADD R52, R148.reuse, R146.reuse ;  /* 0x0000000094347229 */ /* 0x140fe40000000092 */
[----:B------:R-:W-:Y:S02]  /*26e0*/  DADD R56, -R148, R146 ;  /* 0x0000000094387229 */ /* 0x000fe40000000192 */
        /* <DEDUP_REMOVED lines=15> */
[C-C-:B------:R-:W-:Y:S01]  /*27e0*/  DADD R52, R140.reuse, -R58.reuse ;  /* 0x000000008c347229 */ /* 0x140fe2000000083a */
[----:B------:R-:W-:Y:S06]  /*27f0*/  BAR.SYNC.DEFER_BLOCKING 0x0 ;  /* 0x0000000000007b1d */ /* 0x000fec0000010000 */
[----:B------:R-:W-:-:S02]  /*2800*/  DADD R58, R140, R58 ;  /* 0x000000008c3a7229 */ /* 0x000fc4000000003a */
        /* <DEDUP_REMOVED lines=55> */
[----:B------:R-:W-:Y:S02]  /*2b80*/  DADD R144, R144, -R150 ;  /* 0x0000000090907229 */ /* 0x000fe40000000896 */
[----:B------:R-:W-:-:S02]  /*2b90*/  DFMA R178, R124, R140, R178 ;  /* 0x0000008c7cb2722b */ /* 0x000fc400000000b2 */
        /* <DEDUP_REMOVED lines=22> */
[----:B------:R-:W-:Y:S02]  /*2d00*/  DADD R54, R56, -R54 ;  /* 0x0000000038367229 */ /* 0x000fe40000000836 */
[----:B------:R-:W-:-:S02]  /*2d10*/  DFMA R178, R12, R152, R178 ;  /* 0x000000980cb2722b */ /* 0x000fc400000000b2 */
[----:B-1----:R-:W-:Y:S02]  /*2d20*/  DADD R56, R52, R58 ;  /* 0x0000000034387229 */ /* 0x002fe4000000003a */
        /* <DEDUP_REMOVED lines=39> */
.L_x_848:
[----:B------:R-:W-:Y:S05]  /*2fa0*/  BSYNC.RECONVERGENT B0 ;  /* 0x0000000000007941 */ /* 0x000fea0003800200 */
.L_x_847:
[----:B------:R-:W-:Y:S06]  /*2fb0*/  BAR.SYNC.DEFER_BLOCKING 0x0 ;  /* 0x0000000000007b1d */ /* 0x000fec0000010000 */
[----:B------:R-:W-:Y:S04]  /*2fc0*/  BSSY.RECONVERGENT B0, `(.L_x_849) ;  /* 0x000005f000007945 */ /* 0x000fe80003800200 */
[----:B------:R-:W-:Y:S05]  /*2fd0*/  @P1 BRA `(.L_x_850) ;  /* 0x0000000400741947 */ /* 0x000fea0003800000 */
[----:B------:R-:W-:Y:S04]  /*2fe0*/  LDS.64 R44, [R42] ;  /* 0x000000002a2c7984 */ /* 0x000fe80000000a00 */
[----:B------:R-:W2:Y:S04]  /*2ff0*/  LDS.64 R46, [R42+0x3180] ;  /* 0x003180002a2e7984 */ /* 0x000ea80000000a00 */
[----:B------:R-:W-:Y:S04]  /*3000*/  LDS.64 R50, [R42+0x480] ;  /* 0x000480002a327984 */ /* 0x000fe80000000a00 */
[----:B01----:R-:W0:Y:S04]  /*3010*/  LDS.64 R52, [R42+0x2d00] ;  /* 0x002d00002a347984 */ /* 0x003e280000000a00 */
[----:B------:R-:W-:Y:S04]  /*3020*/  LDS.64 R54, [R42+0x900] ;  /* 0x000900002a367984 */ /* 0x000fe80000000a00 */
[----:B------:R-:W1:Y:S04]  /*3030*/  LDS.64 R56, [R42+0x2880] ;  /* 0x002880002a387984 */ /* 0x000e680000000a00 */
[----:B------:R-:W-:Y:S04]  /*3040*/  LDS.64 R58, [R42+0xd80] ;  /* 0x000d80002a3a7984 */ /* 0x000fe80000000a00 */
[----:B------:R-:W3:Y:S01]  /*3050*/  LDS.64 R140, [R42+0x2400] ;  /* 0x002400002a8c7984 */ /* 0x000ee20000000a00 */
[----:B--2---:R-:W-:-:S02]  /*3060*/  DADD R48, R44, R46 ;  /* 0x000000002c307229 */ /* 0x004fc4000000002e */
[----:B------:R-:W-:Y:S02]  /*3070*/  DADD R44, R44, -R46 ;  /* 0x000000002c2c7229 */ /* 0x000fe4000000082e */
[----:B0-----:R-:W-:-:S04]  /*3080*/  DADD R46, R50, R52 ;  /* 0x00000000322e7229 */ /* 0x001fc80000000034 */
        /* <DEDUP_REMOVED lines=11> */
[-C--:B------:R-:W-:Y:S01]  /*3140*/  DFMA R106, R110, R46.reuse, R106 ;  /* 0x0000002e6e6a722b */ /* 0x080fe2000000006a */
[----:B------:R-:W-:Y:S01]  /*3150*/  LDS.64 R60, [R42+0x1b00] ;  /* 0x001b00002a3c7984 */ /* 0x000fe20000000a00 */
[----:B------:R-:W-:Y:S02]  /*3160*/  DFMA R118, R122, R46, R118 ;  /* 0x0000002e7a76722b */ /* 0x000fe40000000076 */
[-C--:B------:R-:W-:Y:S01]  /*3170*/  DFMA R62, R62, R44.reuse, RZ ;  /* 0x0000002c3e3e722b */ /* 0x080fe200000000ff */
[----:B------:R-:W2:Y:S01]  /*3180*/  LDS.64 R46, [R42+0x1680] ;  /* 0x001680002a2e7984 */ /* 0x000ea20000000a00 */
[----:B------:R-:W-:-:S02]  /*3190*/  DFMA R76, R76, R44, RZ ;  /* 0x0000002c4c4c722b */ /* 0x000fc400000000ff */
[-C--:B------:R-:W-:Y:S02]  /*31a0*/  DFMA R92, R92, R44.reuse, RZ ;  /* 0x0000002c5c5c722b */ /* 0x080fe400000000ff */
[-C--:B------:R-:W-:Y:S02]  /*31b0*/  DFMA R108, R108, R44.reuse, RZ ;  /* 0x0000002c6c6c722b */ /* 0x080fe400000000ff */
[----:B------:R-:W-:Y:S02]  /*31c0*/  DFMA R120, R120, R44, RZ ;  /* 0x0000002c7878722b */ /* 0x000fe400000000ff */
[----:B-1----:R-:W-:Y:S02]  /*31d0*/  DADD R44, R54, R56 ;  /* 0x00000000362c7229 */ /* 0x002fe40000000038 */
[----:B------:R-:W-:Y:S02]  /*31e0*/  DFMA R62, R70, R50, R62 ;  /* 0x00000032463e722b */ /* 0x000fe4000000003e */
        /* <DEDUP_REMOVED lines=16> */
[----:B------:R-:W-:Y:S02]  /*32f0*/  DFMA R120, R134, R54, R120 ;  /* 0x000000368678722b */ /* 0x000fe40000000078 */
[----:B------:R-:W-:Y:S02]  /*3300*/  DFMA R62, R20, R58, R62 ;  /* 0x0000003a143e722b */ /* 0x000fe4000000003e */
[----:B0-----:R-:W-:-:S02]  /*3310*/  DADD R20, R48, R52 ;  /* 0x0000000030147229 */ /* 0x001fc40000000034 */
        /* <DEDUP_REMOVED lines=11> */
[----:B--2---:R-:W-:-:S02]  /*33d0*/  DADD R10, R46, R60 ;  /* 0x000000002e0a7229 */ /* 0x004fc4000000003c */
        /* <DEDUP_REMOVED lines=29> */
.L_x_850:
[----:B------:R-:W-:Y:S05]  /*35b0*/  BSYNC.RECONVERGENT B0 ;  /* 0x0000000000007941 */ /* 0x000fea0003800200 */
.L_x_849:
        /* <DEDUP_REMOVED lines=16> */
.L_x_851:
        /* <DEDUP_REMOVED lines=12> */
.L_x_3006:


//--------------------- .text._Z30massMatrixMultiplySharedKernelILi9ELi12ELi1EEviPKdS1_S1_S1_Pd --------------------------
	.section	.text._Z30massMatrixMultiplySharedKernelILi9ELi12ELi1EEviPKdS1_S1_S1_Pd,"ax",@progbits
	.align	128
        .global         _Z30massMatrixMultiplySharedKernelILi9ELi12ELi1EEviPKdS1_S1_S1_Pd
        .type           _Z30massMatrixMultiplySharedKernelILi9ELi12ELi1EEviPKdS1_S1_S1_Pd,@function
        .size           _Z30massMatrixMultiplySharedKernelILi9ELi12ELi1EEviPKdS1_S1_S1_Pd,(.L_x_3007 - _Z30massMatrixMultiplySharedKernelILi9ELi12ELi1EEviPKdS1_S1_S1_Pd)
        .other          _Z30massMatrixMultiplySharedKernelILi9ELi12ELi1EEviPKdS1_S1_S1_Pd,@"STO_CUDA_ENTRY STV_DEFAULT"
_Z30massMatrixMultiplySharedKernelILi9ELi12ELi1EEviPKdS1_S1_S1_Pd:
.text._Z30massMatrixMultiplySharedKernelILi9ELi12ELi1EEviPKdS1_S1_S1_Pd:
        /* <DEDUP_REMOVED lines=10> */
[C---:B--2---:R-:W-:Y:S01]  /*00a0*/  @!P1 IMAD.WIDE.U32 R10, R5.reuse, 0x8, R10 ;  /* 0x00000008050a9825 */ /* 0x044fe200078e000a */
[----:B------:R0:W2:Y:S05]  /*00b0*/  @!P1 LDG.E.64.CONSTANT R8, desc[UR32][R6.64] ;  /* 0x0000002006089981 */ /* 0x0000aa000c1e9b00 */
[----:B------:R-:W3:Y:S01]  /*00c0*/  @!P1 LDG.E.64.CONSTANT R10, desc[UR32][R10.64] ;  /* 0x000000200a0a9981 */ /* 0x000ee2000c1e9b00 */
        /* <DEDUP_REMOVED lines=38> */
[----:B------:R-:W-:-:S05]  /*0330*/  PRMT R2, R2, 0x7710, RZ ;  /* 0x0000771002027816 */ /* 0x000fca00000000ff */
[----:B------:R-:W-:Y:S01]  /*0340*/  IMAD.IADD R2, R2, 0x1, R5 ;  /* 0x0000000102027824 */ /* 0x000fe200078e0205 */
        /* <DEDUP_REMOVED lines=25> */
[----:B------:R-:W1:Y:S01]  /*04e0*/  LDS.128 R16, [R7+0x3750] ;  /* 0x0037500007107984 */ /* 0x000e620000000c00 */
        /* <DEDUP_REMOVED lines=167> */
.L_x_853:
[----:B------:R-:W-:Y:S05]  /*0f60*/  BSYNC.RECONVERGENT B0 ;  /* 0x0000000000007941 */ /* 0x000fea0003800200 */
.L_x_852:
[----:B------:R-:W-:Y:S01]  /*0f70*/  BAR.SYNC.DEFER_BLOCKING 0x0 ;  /* 0x0000000000007b1d */ /* 0x000fe20000010000 */
[----:B------:R-:W-:Y:S01]  /*0f80*/  ISETP.GE.U32.AND P2, PT, R5, 0x6c, PT ;  /* 0x0000006c0500780c */ /* 0x000fe20003f46070 */
[----:B------:R-:W-:-:S04]  /*0f90*/  IMAD R10, R3, 0x420, R10 ;  /* 0x00000420030a7824 */ /* 0x000fc800078e020a */
[----:B------:R-:W-:Y:S01]  /*0fa0*/  BSSY.RECONVERGENT B0, `(.L_x_854) ;  /* 0x0000090000007945 */ /* 0x000fe20003800200 */
[----:B------:R-:W-:-:S07]  /*0fb0*/  IMAD R3, R11, 0x8, R10 ;  /* 0x000000080b037824 */ /* 0x000fce00078e020a */
[----:B------:R-:W-:Y:S05]  /*0fc0*/  @!P2 BRA `(.L_x_855) ;  /* 0x000000000044a947 */ /* 0x000fea0003800000 */
[----:B-----5:R1:W2:Y:S04]  /*0fd0*/  LDS.128 R24, [R7+0x3670] ;  /* 0x0036700007187984 */ /* 0x0202a80000000c00 */
[----:B------:R1:W3:Y:S04]  /*0fe0*/  LDS.128 R28, [R7+0x3760] ;  /* 0x00376000071c7984 */ /* 0x0002e80000000c00 */
[----:B0-----:R1:W0:Y:S04]  /*0ff0*/  LDS.128 R32, [R7+0x3680] ;  /* 0x0036800007207984 */ /* 0x0012280000000c00 */
        /* <DEDUP_REMOVED lines=13> */
[----:B--234-:R-:W-:Y:S05]  /*10d0*/  BRA `(.L_x_856) ;  /* 0x0000000400f07947 */ /* 0x01cfea0003800000 */
.L_x_855:
[----:B------:R-:W-:Y:S04]  /*10e0*/  LDS.64 R10, [R3] ;  /* 0x00000000030a7984 */ /* 0x000fe80000000a00 */
[----:B------:R-:W0:Y:S04]  /*10f0*/  LDS.64 R12, [R3+0x300] ;  /* 0x00030000030c7984 */ /* 0x000e280000000a00 */
[----:B------:R-:W-:Y:S04]  /*1100*/  LDS.64 R16, [R3+0x60] ;  /* 0x0000600003107984 */ /* 0x000fe80000000a00 */
[----:B------:R-:W1:Y:S04]  /*1110*/  LDS.64 R14, [R3+0x2a0] ;  /* 0x0002a000030e7984 */ /* 0x000e680000000a00 */
[----:B------:R-:W-:Y:S04]  /*1120*/  LDS.64 R18, [R3+0xc0] ;  /* 0x0000c00003127984 */ /* 0x000fe80000000a00 */
[----:B-----5:R-:W2:Y:S04]  /*1130*/  LDS.64 R20, [R3+0x240] ;  /* 0x0002400003147984 */ /* 0x020ea80000000a00 */
[----:B------:R-:W-:Y:S04]  /*1140*/  LDS.64 R22, [R3+0x120] ;  /* 0x0001200003167984 */ /* 0x000fe80000000a00 */
[----:B------:R-:W3:Y:S04]  /*1150*/  LDS.64 R24, [R3+0x1e0] ;  /* 0x0001e00003187984 */ /* 0x000ee80000000a00 */
        /* <DEDUP_REMOVED lines=17> */
[----:B----4-:R-:W-:Y:S02]  /*1270*/  DADD R90, R88, R88 ;  /* 0x00000000585a7229 */ /* 0x010fe40000000058 */
        /* <DEDUP_REMOVED lines=31> */
[----:B------:R-:W-:Y:S02]  /*1470*/  DFMA R38, R22, UR62, R38 ;  /* 0x0000003e16267c2b */ /* 0x000fe40008000026 */
[----:B0-----:R-:W-:-:S06]  /*1480*/  DFMA R36, R90, R24, R36 ;  /* 0x000000185a24722b */ /* 0x001fcc0000000024 */
        /* <DEDUP_REMOVED lines=65> */
.L_x_856:
[----:B------:R-:W-:Y:S05]  /*18a0*/  BSYNC.RECONVERGENT B0 ;  /* 0x0000000000007941 */ /* 0x000fea0003800200 */
.L_x_854:
[----:B------:R-:W-:Y:S01]  /*18b0*/  IMAD R107, R6, 0x1556, RZ ;  /* 0x00001556066b7824 */ /* 0x000fe200078e02ff */
[----:B------:R-:W-:Y:S04]  /*18c0*/  BAR.SYNC.DEFER_BLOCKING 0x0 ;  /* 0x0000000000007b1d */ /* 0x000fe80000010000 */
[----:B------:R-:W-:-:S04]  /*18d0*/  SHF.R.U32.HI R107, RZ, 0x10, R107 ;  /* 0x00000010ff6b7819 */ /* 0x000fc8000001166b */
[----:B------:R-:W3:Y:S01]  /*18e0*/  LDC.64 R122, c[0x0][0x388] ;  /* 0x0000e200ff7a7b82 */ /* 0x000ee20000000a00 */
[----:B------:R-:W-:Y:S01]  /*18f0*/  UMOV UR34, 0x900c ;  /* 0x0000900c00227882 */ /* 0x000fe20000000000 */
[C---:B------:R-:W-:Y:S01]  /*1900*/  PRMT R6, R107.reuse, 0x9910, RZ ;  /* 0x000099106b067816 */ /* 0x040fe200000000ff */
[----:B------:R-:W-:-:S04]  /*1910*/  IMAD R4, R107, 0x480, R4 ;  /* 0x000004806b047824 */ /* 0x000fc800078e0204 */
[----:B------:R-:W-:-:S04]  /*1920*/  IMAD R6, R6, 0xc, RZ ;  /* 0x0000000c06067824 */ /* 0x000fc800078e02ff */
[----:B------:R-:W-:-:S05]  /*1930*/  IMAD.MOV R6, RZ, RZ, -R6 ;  /* 0x000000ffff067224 */ /* 0x000fca00078e0a06 */
[----:B------:R-:W-:-:S05]  /*1940*/  PRMT R106, R6, 0x7710, RZ ;  /* 0x00007710066a7816 */ /* 0x000fca00000000ff */
[----:B------:R-:W-:-:S05]  /*1950*/  IMAD.IADD R106, R106, 0x1, R5 ;  /* 0x000000016a6a7824 */ /* 0x000fca00078e0205 */
[C---:B-1----:R-:W-:Y:S02]  /*1960*/  LOP3.LUT R7, R106.reuse, 0xffff, RZ, 0xc0, !PT ;  /* 0x0000ffff6a077812 */ /* 0x042fe400078ec0ff */
[----:B------:R-:W-:-:S03]  /*1970*/  PRMT R106, R106, 0x5410, R107 ;  /* 0x000054106a6a7816 */ /* 0x000fc6000000006b */
[----:B------:R-:W-:-:S05]  /*1980*/  IMAD R4, R7, 0x60, R4 ;  /* 0x0000006007047824 */ /* 0x000fca00078e0204 */
[----:B------:R-:W-:Y:S04]  /*1990*/  LDS.64 R6, [R4+0x40] ;  /* 0x0000400004067984 */ /* 0x000fe80000000a00 */
[----:B--2---:R-:W1:Y:S04]  /*19a0*/  LDS.128 R12, [R4] ;  /* 0x00000000040c7984 */ /* 0x004e680000000c00 */
[----:B------:R-:W2:Y:S04]  /*19b0*/  LDS.128 R8, [R4+0x30] ;  /* 0x0000300004087984 */ /* 0x000ea80000000c00 */
[----:B------:R-:W4:Y:S04]  /*19c0*/  LDS.128 R16, [R4+0x10] ;  /* 0x0000100004107984 */ /* 0x000f280000000c00 */
[----:B------:R-:W5:Y:S01]  /*19d0*/  LDS.128 R88, [R4+0x20] ;  /* 0x0000200004587984 */ /* 0x000f620000000c00 */
[----:B-1----:R-:W-:-:S02]  /*19e0*/  DADD R20, R12, R6 ;  /* 0x000000000c147229 */ /* 0x002fc40000000006 */
[----:B------:R-:W-:Y:S02]  /*19f0*/  DADD R6, R12, -R6 ;  /* 0x000000000c067229 */ /* 0x000fe40000000806 */
[C-C-:B--2---:R-:W-:Y:S02]  /*1a00*/  DADD R22, R10.reuse, R14.reuse ;  /* 0x000000000a167229 */ /* 0x144fe4000000000e */
[----:B------:R-:W-:Y:S02]  /*1a10*/  DADD R12, -R10, R14 ;  /* 0x000000000a0c7229 */ /* 0x000fe4000000010e */
[C---:B------:R-:W-:Y:S02]  /*1a20*/  DFMA R96, R20.reuse, UR4, RZ ;  /* 0x0000000414607c2b */ /* 0x040fe400080000ff */
[C---:B------:R-:W-:Y:S02]  /*1a30*/  DFMA R98, R20.reuse, UR44, RZ ;  /* 0x0000002c14627c2b */ /* 0x040fe400080000ff */
[----:B------:R-:W-:-:S02]  /*1a40*/  DFMA R92, R20, UR24, RZ ;  /* 0x00000018145c7c2b */ /* 0x000fc400080000ff */
[C---:B------:R-:W-:Y:S02]  /*1a50*/  DFMA R118, R20.reuse, R26, RZ ;  /* 0x0000001a1476722b */ /* 0x040fe400000000ff */
[C---:B0-----:R-:W-:Y:S02]  /*1a60*/  DFMA R94, R20.reuse, R48, RZ ;  /* 0x00000030145e722b */ /* 0x041fe400000000ff */
[----:B------:R-:W-:Y:S02]  /*1a70*/  DFMA R20, R20, R66, RZ ;  /* 0x000000421414722b */ /* 0x000fe400000000ff */
[C---:B------:R-:W-:Y:S02]  /*1a80*/  DFMA R102, R6.reuse, R52, RZ ;  /* 0x000000340666722b */ /* 0x040fe400000000ff */
[C---:B------:R-:W-:Y:S02]  /*1a90*/  DFMA R14, R6.reuse, UR6, RZ ;  /* 0x00000006060e7c2b */ /* 0x040fe400080000ff */
[----:B------:R-:W-:-:S02]  /*1aa0*/  DFMA R104, R6, UR46, RZ ;  /* 0x0000002e06687c2b */ /* 0x000fc400080000ff */
[C---:B------:R-:W-:Y:S02]  /*1ab0*/  DFMA R10, R6.reuse, UR26, RZ ;  /* 0x0000001a060a7c2b */ /* 0x040fe400080000ff */
        /* <DEDUP_REMOVED lines=8> */
[----:B------:R-:W-:Y:S02]  /*1b40*/  DFMA R6, R12, R54, R102 ;  /* 0x000000360c06722b */ /* 0x000fe40000000066 */
[C-C-:B----4-:R-:W-:Y:S02]  /*1b50*/  DADD R22, R16.reuse, R8.reuse ;  /* 0x0000000010167229 */ /* 0x150fe40000000008 */
[----:B------:R-:W-:Y:S01]  /*1b60*/  DADD R102, R16, -R8 ;  /* 0x0000000010667229 */ /* 0x000fe20000000808 */
[----:B------:R-:W-:Y:S01]  /*1b70*/  IMAD.MOV.U32 R9, RZ, RZ, 0xb ;  /* 0x0000000bff097424 */ /* 0x000fe200078e00ff */
[----:B------:R-:W-:-:S02]  /*1b80*/  DFMA R100, R12, R36, R100 ;  /* 0x000000240c64722b */ /* 0x000fc40000000064 */
[----:B------:R-:W-:Y:S01]  /*1b90*/  DFMA R104, R12, UR18, R104 ;  /* 0x000000120c687c2b */ /* 0x000fe20008000068 */
[----:B------:R-:W-:Y:S01]  /*1ba0*/  IDP.2A.LO.U16.U8 R107, R106, UR34, R9 ;  /* 0x000000226a6b7c26 */ /* 0x000fe20008001009 */
[C---:B------:R-:W-:Y:S02]  /*1bb0*/  DFMA R96, R22.reuse, UR8, R96 ;  /* 0x0000000816607c2b */ /* 0x040fe40008000060 */
[C---:B------:R-:W-:Y:S01]  /*1bc0*/  DFMA R98, R22.reuse, UR48, R98 ;  /* 0x0000003016627c2b */ /* 0x040fe20008000062 */
[----:B------:R-:W-:Y:S01]  /*1bd0*/  IMAD R107, R0, 0x6c0, R107 ;  /* 0x000006c0006b7824 */ /* 0x000fe200078e026b */
[C---:B------:R-:W-:Y:S02]  /*1be0*/  DFMA R92, R22.reuse, UR28, R92 ;  /* 0x0000001c165c7c2b */ /* 0x040fe4000800005c */
[C---:B------:R-:W-:Y:S01]  /*1bf0*/  DFMA R118, R22.reuse, R34, R118 ;  /* 0x000000221676722b */ /* 0x040fe20000000076 */
[----:B---3--:R-:W-:Y:S01]  /*1c00*/  IMAD.WIDE R122, R107, 0x8, R122 ;  /* 0x000000086b7a7825 */ /* 0x008fe200078e027a */
[----:B------:R-:W-:-:S02]  /*1c10*/  DFMA R94, R22, R56, R94 ;  /* 0x00000038165e722b */ /* 0x000fc4000000005e */
[----:B------:R-:W-:Y:S02]  /*1c20*/  DFMA R20, R22, R74, R20 ;  /* 0x0000004a1614722b */ /* 0x000fe40000000014 */
[----:B------:R-:W2:Y:S01]  /*1c30*/  LDG.E.64.CONSTANT R116, desc[UR32][R122.64+-0x58] ;  /* 0xffffa8207a747981 */ /* 0x000ea2000c1e9b00 */
[C---:B------:R-:W-:Y:S02]  /*1c40*/  DFMA R14, R12.reuse, UR38, R14 ;  /* 0x000000260c0e7c2b */ /* 0x040fe4000800000e */
[----:B------:R-:W-:Y:S01]  /*1c50*/  DFMA R10, R12, UR58, R10 ;  /* 0x0000003a0c0a7c2b */ /* 0x000fe2000800000a */
[----:B------:R-:W3:Y:S01]  /*1c60*/  LDG.E.64.CONSTANT R110, desc[UR32][R122.64+-0x50] ;  /* 0xffffb0207a6e7981 */ /* 0x000ee2000c1e9b00 */
[----:B-----5:R-:W-:Y:S02]  /*1c70*/  DADD R22, R90, R18 ;  /* 0x000000005a167229 */ /* 0x020fe40000000012 */
[----:B------:R-:W-:Y:S01]  /*1c80*/  DFMA R12, R12, R76, R108 ;  /* 0x0000004c0c0c722b */ /* 0x000fe2000000006c */
[----:B------:R-:W4:Y:S01]  /*1c90*/  LDG.E.64.CONSTANT R112, desc[UR32][R122.64+-0x20] ;  /* 0xffffe0207a707981 */ /* 0x000f22000c1e9b00 */
[----:B------:R-:W-:-:S02]  /*1ca0*/  DFMA R16, R102, R38, R100 ;  /* 0x000000266610722b */ /* 0x000fc40000000064 */
[----:B------:R-:W-:Y:S01]  /*1cb0*/  DADD R120, -R90, R18 ;  /* 0x000000005a787229 */ /* 0x000fe20000000112 */
[----:B------:R-:W5:Y:S01]  /*1cc0*/  LDG.E.64.CONSTANT R100, desc[UR32][R122.64] ;  /* 0x000000207a647981 */ /* 0x000f62000c1e9b00 */
[----:B------:R-:W-:Y:S02]  /*1cd0*/  DFMA R8, R102, UR50, R104 ;  /* 0x0000003266087c2b */ /* 0x000fe40008000068 */
[----:B------:R-:W-:Y:S01]  /*1ce0*/  DFMA R18, R22, UR40, R96 ;  /* 0x0000002816127c2b */ /* 0x000fe20008000060 */
[----:B------:R-:W5:Y:S01]  /*1cf0*/  LDG.E.64.CONSTANT R108, desc[UR32][R122.64+-0x48] ;  /* 0xffffb8207a6c7981 */ /* 0x000f62000c1e9b00 */
[C---:B------:R-:W-:Y:S02]  /*1d00*/  DFMA R14, R102.reuse, UR10, R14 ;  /* 0x0000000a660e7c2b */ /* 0x040fe4000800000e */
[C---:B------:R-:W-:Y:S01]  /*1d10*/  DFMA R10, R102.reuse, UR30, R10 ;  /* 0x0000001e660a7c2b */ /* 0x040fe2000800000a */
[----:B------:R-:W5:Y:S01]  /*1d20*/  LDG.E.64.CONSTANT R104, desc[UR32][R122.64+-0x28] ;  /* 0xffffd8207a687981 */ /* 0x000f62000c1e9b00 */
[----:B------:R-:W-:-:S02]  /*1d30*/  DFMA R6, R102, R60, R6 ;  /* 0x0000003c6606722b */ /* 0x000fc40000000006 */
[----:B------:R-:W-:Y:S01]  /*1d40*/  DFMA R12, R102, R78, R12 ;  /* 0x0000004e660c722b */ /* 0x000fe2000000000c */
[----:B------:R-:W5:Y:S01]  /*1d50*/  LDG.E.64.CONSTANT R96, desc[UR32][R122.64+-0x8] ;  /* 0xfffff8207a607981 */ /* 0x000f62000c1e9b00 */
[C---:B------:R-:W-:Y:S02]  /*1d60*/  DFMA R98, R22.reuse, UR20, R98 ;  /* 0x0000001416627c2b */ /* 0x040fe40008000062 */
[C---:B------:R-:W-:Y:S01]  /*1d70*/  DFMA R92, R22.reuse, UR60, R92 ;  /* 0x0000003c165c7c2b */ /* 0x040fe2000800005c */
[----:B------:R-:W5:Y:S01]  /*1d80*/  LDG.E.64.CONSTANT R114, desc[UR32][R122.64+-0x18] ;  /* 0xffffe8207a727981 */ /* 0x000f62000c1e9b00 */
[C---:B------:R-:W-:Y:S02]  /*1d90*/  DFMA R118, R22.reuse, R40, R118 ;  /* 0x000000281676722b */ /* 0x040fe40000000076 */
[C---:B------:R-:W-:Y:S01]  /*1da0*/  DFMA R90, R22.reuse, R58, R94 ;  /* 0x0000003a165a722b */ /* 0x040fe2000000005e */
[----:B------:R-:W5:Y:S01]  /*1db0*/  LDG.E.64.CONSTANT R102, desc[UR32][R122.64+-0x30] ;  /* 0xffffd0207a667981 */ /* 0x000f62000c1e9b00 */
[----:B------:R-:W-:-:S03]  /*1dc0*/  DFMA R20, R22, R80, R20 ;  /* 0x000000501614722b */ /* 0x000fc60000000014 */
[----:B------:R-:W5:Y:S04]  /*1dd0*/  LDG.E.64.CONSTANT R22, desc[UR32][R122.64+-0x38] ;  /* 0xffffc8207a167981 */ /* 0x000f68000c1e9b00 */
[----:B------:R-:W5:Y:S04]  /*1de0*/  LDG.E.64.CONSTANT R94, desc[UR32][R122.64+-0x10] ;  /* 0xfffff0207a5e7981 */ /* 0x000f68000c1e9b00 */
[----:B------:R-:W5:Y:S01]  /*1df0*/  LDG.E.64.CONSTANT R106, desc[UR32][R122.64+-0x40] ;  /* 0xffffc0207a6a7981 */ /* 0x000f62000c1e9b00 */
[C---:B------:R-:W-:Y:S02]  /*1e00*/  DFMA R14, R120.reuse, UR42, R14 ;  /* 0x0000002a780e7c2b */ /* 0x040fe4000800000e */
[----:B------:R-:W-:-:S02]  /*1e10*/  DFMA R8, R120, UR22, R8 ;  /* 0x0000001678087c2b */ /* 0x000fc40008000008 */
[C---:B------:R-:W-:Y:S02]  /*1e20*/  DFMA R10, R120.reuse, UR62, R10 ;  /* 0x0000003e780a7c2b */ /* 0x040fe4000800000a */
[C---:B------:R-:W-:Y:S02]  /*1e30*/  DFMA R16, R120.reuse, R44, R16 ;  /* 0x0000002c7810722b */ /* 0x040fe40000000010 */
[C---:B------:R-:W-:Y:S02]  /*1e40*/  DFMA R6, R120.reuse, R62, R6 ;  /* 0x0000003e7806722b */ /* 0x040fe40000000006 */
[----:B------:R-:W-:Y:S02]  /*1e50*/  DFMA R12, R120, R84, R12 ;  /* 0x00000054780c722b */ /* 0x000fe4000000000c */
[----:B------:R-:W-:-:S08]  /*1e60*/  DADD R120, R88, R88 ;  /* 0x0000000058787229 */ /* 0x000fd00000000058 */
[----:B------:R-:W-:-:S08]  /*1e70*/  DMUL R120, R120, 0.5 ;  /* 0x3fe0000078787828 */ /* 0x000fd00000000000 */
[C---:B------:R-:W-:Y:S02]  /*1e80*/  DFMA R18, R120.reuse, UR12, R18 ;  /* 0x0000000c78127c2b */ /* 0x040fe40008000012 */
[C---:B------:R-:W-:Y:S02]  /*1e90*/  DFMA R98, R120.reuse, UR52, R98 ;  /* 0x0000003478627c2b */ /* 0x040fe40008000062 */
[----:B------:R-:W-:Y:S02]  /*1ea0*/  DFMA R92, R120, R24, R92 ;  /* 0x00000018785c722b */ /* 0x000fe4000000005c */
[----:B------:R-:W-:-:S08]  /*1eb0*/  DADD R120, R88, -R88 ;  /* 0x0000000058787229 */ /* 0x000fd00000000858 */
[C---:B------:R-:W-:Y:S02]  /*1ec0*/  DFMA R14, R120.reuse, UR14, R14 ;  /* 0x0000000e780e7c2b */ /* 0x040fe4000800000e */
[C---:B------:R-:W-:Y:S02]  /*1ed0*/  DFMA R8, R120.reuse, UR54, R8 ;  /* 0x0000003678087c2b */ /* 0x040fe40008000008 */
[----:B------:R-:W-:Y:S02]  /*1ee0*/  DFMA R120, R120, R28, R10 ;  /* 0x0000001c7878722b */ /* 0x000fe4000000000a */
[C-C-:B------:R-:W-:Y:S02]  /*1ef0*/  DADD R10, R88.reuse, R88.reuse ;  /* 0x00000000580a7229 */ /* 0x140fe40000000058 */
[----:B------:R-:W-:-:S06]  /*1f00*/  DADD R88, R88, -R88 ;  /* 0x0000000058587229 */ /* 0x000fcc0000000858 */
[----:B------:R-:W-:Y:S02]  /*1f10*/  DMUL R10, R10, 0.5 ;  /* 0x3fe000000a0a7828 */ /* 0x000fe40000000000 */
[C---:B------:R-:W-:Y:S02]  /*1f20*/  DFMA R16, R88.reuse, R46, R16 ;  /* 0x0000002e5810722b */ /* 0x040fe40000000010 */
[----:B------:R-:W-:-:S04]  /*1f30*/  DFMA R6, R88, R68, R6 ;  /* 0x000000445806722b */ /* 0x000fc80000000006 */
[C---:B------:R-:W-:Y:S02]  /*1f40*/  DFMA R118, R10.reuse, R42, R118 ;  /* 0x0000002a0a76722b */ /* 0x040fe40000000076 */
[C---:B------:R-:W-:Y:S02]  /*1f50*/  DFMA R90, R10.reuse, R64, R90 ;  /* 0x000000400a5a722b */ /* 0x040fe4000000005a */
[----:B------:R-:W-:-:S04]  /*1f60*/  DFMA R20, R10, R82, R20 ;  /* 0x000000520a14722b */ /* 0x000fc80000000014 */
[C-C-:B------:R-:W-:Y:S02]  /*1f70*/  DADD R10, R118.reuse, -R16.reuse ;  /* 0x00000000760a7229 */ /* 0x140fe40000000810 */
[----:B------:R-:W-:Y:S02]  /*1f80*/  DADD R118, R118, R16 ;  /* 0x0000000076767229 */ /* 0x000fe40000000010 */
[C-C-:B------:R-:W-:Y:S02]  /*1f90*/  DADD R16, R90.reuse, -R6.reuse ;  /* 0x000000005a107229 */ /* 0x140fe40000000806 */
[----:B------:R-:W-:Y:S02]  /*1fa0*/  DADD R90, R90, R6 ;  /* 0x000000005a5a7229 */ /* 0x000fe40000000006 */
[C-C-:B------:R-:W-:Y:S02]  /*1fb0*/  DADD R6, R18.reuse, R14.reuse ;  /* 0x0000000012067229 */ /* 0x140fe4000000000e */
[----:B------:R-:W-:-:S02]  /*1fc0*/  DADD R14, R18, -R14 ;  /* 0x00000000120e7229 */ /* 0x000fc4000000080e */
[----:B------:R-:W-:Y:S02]  /*1fd0*/  DFMA R12, R88, R86, R12 ;  /* 0x00000056580c722b */ /* 0x000fe4000000000c */
[C-C-:B------:R-:W-:Y:S02]  /*1fe0*/  DADD R18, R98.reuse, -R8.reuse ;  /* 0x0000000062127229 */ /* 0x140fe40000000808 */
[----:B------:R-:W-:Y:S02]  /*1ff0*/  DADD R8, R98, R8 ;  /* 0x0000000062087229 */ /* 0x000fe40000000008 */
[----:B------:R-:W-:Y:S02]  /*2000*/  DADD R88, R92, -R120 ;  /* 0x000000005c587229 */ /* 0x000fe40000000878 */
[----:B------:R-:W-:Y:S02]  /*2010*/  DADD R98, R20, -R12 ;  /* 0x0000000014627229 */ /* 0x000fe4000000080c */
[----:B------:R-:W-:-:S02]  /*2020*/  DADD R92, R92, R120 ;  /* 0x000000005c5c7229 */ /* 0x000fc40000000078 */
[----:B------:R-:W-:Y:S01]  /*2030*/  DADD R12, R20, R12 ;  /* 0x00000000140c7229 */ /* 0x000fe2000000000c */
[----:B------:R-:W-:Y:S01]  /*2040*/  ISETP.GT.U32.AND P2, PT, R5, 0x6b, PT ;  /* 0x0000006b0500780c */ /* 0x000fe20003f44070 */
[----:B------:R-:W-:Y:S01]  /*2050*/  BSSY.RECONVERGENT B0, `(.L_x_857) ;  /* 0x00000cd000007945 */ /* 0x000fe20003800200 */
[----:B--2---:R-:W-:Y:S02]  /*2060*/  DMUL R6, R116, R6 ;  /* 0x0000000674067228 */ /* 0x004fe40000000000 */
[----:B---3--:R-:W-:Y:S02]  /*2070*/  DMUL R8, R110, R8 ;  /* 0x000000086e087228 */ /* 0x008fe40000000000 */
[----:B----4-:R-:W-:-:S04]  /*2080*/  DMUL R16, R112, R16 ;  /* 0x0000001070107228 */ /* 0x010fc80000000000 */
[CCC-:B-----5:R-:W-:Y:S02]  /*2090*/  DFMA R20, R100.reuse, R14.reuse, R6.reuse ;  /* 0x0000000e6414722b */ /* 0x1e0fe40000000006 */
[----:B------:R-:W-:Y:S02]  /*20a0*/  DFMA R112, R100, -R14, R6 ;  /* 0x8000000e6470722b */ /* 0x000fe40000000006 */
[----:B------:R-:W-:Y:S02]  /*20b0*/  DMUL R92, R108, R92 ;  /* 0x0000005c6c5c7228 */ /* 0x000fe40000000000 */
[----:B------:R-:W-:Y:S02]  /*20c0*/  DMUL R98, R104, R98 ;  /* 0x0000006268627228 */ /* 0x000fe40000000000 */
[----:B------:R-:W-:Y:S02]  /*20d0*/  DFMA R104, R20, UR4, RZ ;  /* 0x0000000414687c2b */ /* 0x000fe400080000ff */
[----:B------:R-:W-:-:S02]  /*20e0*/  DFMA R14, R96, R18, R8 ;  /* 0x00000012600e722b */ /* 0x000fc40000000008 */
[----:B------:R-:W-:Y:S02]  /*20f0*/  DFMA R100, R96, -R18, R8 ;  /* 0x800000126064722b */ /* 0x000fe40000000008 */
[----:B------:R-:W-:Y:S02]  /*2100*/  DMUL R10, R114, R10 ;  /* 0x0000000a720a7228 */ /* 0x000fe40000000000 */
[----:B------:R-:W-:Y:S02]  /*2110*/  DFMA R108, R20, UR36, RZ ;  /* 0x00000024146c7c2b */ /* 0x000fe400080000ff */
[----:B------:R-:W-:Y:S02]  /*2120*/  DMUL R12, R102, R12 ;  /* 0x0000000c660c7228 */ /* 0x000fe40000000000 */
[----:B------:R-:W-:Y:S02]  /*2130*/  DFMA R110, R20, UR8, RZ ;  /* 0x00000008146e7c2b */ /* 0x000fe400080000ff */
[----:B------:R-:W-:-:S02]  /*2140*/  DMUL R22, R22, R90 ;  /* 0x0000005a16167228 */ /* 0x000fc40000000000 */
[C---:B------:R-:W-:Y:S02]  /*2150*/  DFMA R96, R20.reuse, UR40, RZ ;  /* 0x0000002814607c2b */ /* 0x040fe400080000ff */
[----:B------:R-:W-:Y:S02]  /*2160*/  DFMA R18, R20, UR12, RZ ;  /* 0x0000000c14127c2b */ /* 0x000fe400080000ff */
        /* <DEDUP_REMOVED lines=15> */
[----:B------:R-:W-:-:S02]  /*2260*/  DFMA R100, R100, UR54, R112 ;  /* 0x0000003664647c2b */ /* 0x000fc40008000070 */
[----:B------:R-:W-:Y:S02]  /*2270*/  DMUL R106, R106, R118 ;  /* 0x000000766a6a7228 */ /* 0x000fe40000000000 */
[----:B------:R-:W-:Y:S02]  /*2280*/  DFMA R112, R94, -R88, R92 ;  /* 0x800000585e70722b */ /* 0x000fe4000000005c */
[C---:B------:R-:W-:Y:S02]  /*2290*/  DFMA R104, R18.reuse, UR24, R104 ;  /* 0x0000001812687c2b */ /* 0x040fe40008000068 */
[C---:B------:R-:W-:Y:S02]  /*22a0*/  DFMA R108, R18.reuse, UR56, R108 ;  /* 0x00000038126c7c2b */ /* 0x040fe4000800006c */
[C---:B------:R-:W-:Y:S02]  /*22b0*/  DFMA R110, R18.reuse, UR28, R110 ;  /* 0x0000001c126e7c2b */ /* 0x040fe4000800006e */
[----:B------:R-:W-:-:S02]  /*22c0*/  DFMA R96, R18, UR60, R96 ;  /* 0x0000003c12607c2b */ /* 0x000fc40008000060 */
[----:B------:R-:W-:Y:S02]  /*22d0*/  DFMA R14, R18, R24, R14 ;  /* 0x00000018120e722b */ /* 0x000fe4000000000e */
[----:B------:R-:W-:Y:S02]  /*22e0*/  DADD R18, R10, R106 ;  /* 0x000000000a127229 */ /* 0x000fe4000000006a */
[C---:B------:R-:W-:Y:S02]  /*22f0*/  DFMA R94, R112.reuse, UR62, R102 ;  /* 0x0000003e705e7c2b */ /* 0x040fe40008000066 */
[C---:B------:R-:W-:Y:S02]  /*2300*/  DFMA R20, R112.reuse, UR26, R20 ;  /* 0x0000001a70147c2b */ /* 0x040fe40008000014 */
[C---:B------:R-:W-:Y:S02]  /*2310*/  DFMA R88, R112.reuse, UR58, R114 ;  /* 0x0000003a70587c2b */ /* 0x040fe40008000072 */
[----:B------:R-:W-:-:S02]  /*2320*/  DFMA R90, R112, UR30, R90 ;  /* 0x0000001e705a7c2b */ /* 0x000fc4000800005a */
[----:B------:R-:W-:Y:S02]  /*2330*/  DFMA R100, R112, R28, R100 ;  /* 0x0000001c7064722b */ /* 0x000fe40000000064 */
[----:B------:R-:W-:Y:S02]  /*2340*/  DADD R102, -R10, R106 ;  /* 0x000000000a667229 */ /* 0x000fe4000000016a */
        /* <DEDUP_REMOVED lines=16> */
[----:B------:R-:W-:Y:S02]  /*2450*/  DFMA R14, R18, R64, R14 ;  /* 0x00000040120e722b */ /* 0x000fe4000000000e */
[C-C-:B------:R-:W-:Y:S02]  /*2460*/  DADD R112, R98.reuse, R12.reuse ;  /* 0x0000000062707229 */ /* 0x140fe4000000000c */
[----:B------:R-:W-:Y:S02]  /*2470*/  DADD R18, -R98, R12 ;  /* 0x0000000062127229 */ /* 0x000fe4000000010c */
[C---:B------:R-:W-:Y:S02]  /*2480*/  DFMA R20, R102.reuse, R52, R20 ;  /* 0x000000346614722b */ /* 0x040fe40000000014 */
        /* <DEDUP_REMOVED lines=14> */
[----:B------:R-:W-:Y:S01]  /*2570*/  DADD R18, R104, -R20 ;  /* 0x0000000068127229 */ /* 0x000fe20000000814 */
[----:B------:R-:W-:Y:S06]  /*2580*/  BAR.SYNC.DEFER_BLOCKING 0x0 ;  /* 0x0000000000007b1d */ /* 0x000fec0000010000 */
[----:B------:R-:W-:Y:S02]  /*2590*/  DADD R14, R14, R100 ;  /* 0x000000000e0e7229 */ /* 0x000fe40000000064 */
[----:B------:R-:W-:Y:S02]  /*25a0*/  DADD R20, R104, R20 ;  /* 0x0000000068147229 */ /* 0x000fe40000000014 */
[----:B------:R-:W-:-:S02]  /*25b0*/  DADD R100, R108, -R88 ;  /* 0x000000006c647229 */ /* 0x000fc40000000858 */
        /* <DEDUP_REMOVED lines=22> */
[----:B------:R-:W-:Y:S01]  /*2720*/  LDS.64 R120, [R3+0x300] ;  /* 0x0003000003787984 */ /* 0x000fe20000000a00 */
        /* <DEDUP_REMOVED lines=8> */
[----:B------:R-:W-:-:S02]  /*27b0*/  DADD R4, R90, -R94 ;  /* 0x000000005a047229 */ /* 0x000fc4000000085e */
[----:B------:R-:W-:Y:S02]  /*27c0*/  DFMA R88, R100, UR44, R96 ;  /* 0x0000002c64587c2b */ /* 0x000fe40008000060 */
[C---:B------:R-:W-:Y:S02]  /*27d0*/  DFMA R112, R20.reuse, UR6, RZ ;  /* 0x0000000614707c2b */ /* 0x040fe400080000ff */
[C---:B------:R-:W-:Y:S02]  /*27e0*/  DFMA R114, R20.reuse, UR38, RZ ;  /* 0x0000002614727c2b */ /* 0x040fe400080000ff */
[C---:B------:R-:W-:Y:S02]  /*27f0*/  DFMA R116, R20.reuse, UR10, RZ ;  /* 0x0000000a14747c2b */ /* 0x040fe400080000ff */
[----:B------:R-:W-:Y:S02]  /*2800*/  DFMA R118, R20, UR42, RZ ;  /* 0x0000002a14767c2b */ /* 0x000fe400080000ff */
[----:B------:R-:W-:-:S02]  /*2810*/  DFMA R90, R100, UR16, R102 ;  /* 0x00000010645a7c2b */ /* 0x000fc40008000066 */
[C---:B------:R-:W-:Y:S02]  /*2820*/  DFMA R94, R100.reuse, UR48, R104 ;  /* 0x00000030645e7c2b */ /* 0x040fe40008000068 */
[----:B------:R-:W-:Y:S01]  /*2830*/  DFMA R96, R100, UR20, R108 ;  /* 0x0000001464607c2b */ /* 0x000fe2000800006c */
[----:B------:R-:W-:Y:S01]  /*2840*/  LDS.64 R104, [R3+0x240] ;  /* 0x0002400003687984 */ /* 0x000fe20000000a00 */
[----:B------:R-:W-:Y:S02]  /*2850*/  DFMA R20, R20, UR14, RZ ;  /* 0x0000000e14147c2b */ /* 0x000fe400080000ff */
[----:B------:R-:W-:Y:S01]  /*2860*/  DFMA R100, R100, UR52, R110 ;  /* 0x0000003464647c2b */ /* 0x000fe2000800006e */
[----:B------:R-:W0:Y:S01]  /*2870*/  LDS.64 R110, [R3+0x120] ;  /* 0x00012000036e7984 */ /* 0x000e220000000a00 */
[C---:B------:R-:W-:Y:S02]  /*2880*/  DFMA R112, R4.reuse, UR46, R112 ;  /* 0x0000002e04707c2b */ /* 0x040fe40008000070 */
[----:B------:R-:W-:-:S02]  /*2890*/  DFMA R114, R4, UR18, R114 ;  /* 0x0000001204727c2b */ /* 0x000fc40008000072 */
[C---:B------:R-:W-:Y:S02]  /*28a0*/  DFMA R116, R4.reuse, UR50, R116 ;  /* 0x0000003204747c2b */ /* 0x040fe40008000074 */
[----:B------:R-:W-:Y:S02]  /*28b0*/  DFMA R118, R4, UR22, R118 ;  /* 0x0000001604767c2b */ /* 0x000fe40008000076 */
[----:B--2---:R-:W-:Y:S02]  /*28c0*/  DADD R102, R14, R18 ;  /* 0x000000000e667229 */ /* 0x004fe40000000012 */
[----:B------:R-:W-:Y:S02]  /*28d0*/  DFMA R4, R4, UR54, R20 ;  /* 0x0000003604047c2b */ /* 0x000fe40008000014 */
[----:B------:R-:W-:Y:S01]  /*28e0*/  DADD R14, R14, -R18 ;  /* 0x000000000e0e7229 */ /* 0x000fe20000000812 */
[----:B------:R-:W-:Y:S03]  /*28f0*/  LDS.64 R20, [R3+0x2a0] ;  /* 0x0002a00003147984 */ /* 0x000fe60000000a00 */
[C---:B------:R-:W-:Y:S01]  /*2900*/  DFMA R88, R102.reuse, UR24, R88 ;  /* 0x0000001866587c2b */ /* 0x040fe20008000058 */
[----:B------:R-:W1:Y:S01]  /*2910*/  LDS.64 R18, [R3+0x180] ;  /* 0x0001800003127984 */ /* 0x000e620000000a00 */
[----:B------:R-:W-:-:S02]  /*2920*/  DFMA R90, R102, UR56, R90 ;  /* 0x00000038665a7c2b */ /* 0x000fc4000800005a */
[C---:B------:R-:W-:Y:S02]  /*2930*/  DFMA R94, R102.reuse, UR28, R94 ;  /* 0x0000001c665e7c2b */ /* 0x040fe4000800005e */
[C---:B------:R-:W-:Y:S02]  /*2940*/  DFMA R96, R102.reuse, UR60, R96 ;  /* 0x0000003c66607c2b */ /* 0x040fe40008000060 */
[----:B------:R-:W-:Y:S01]  /*2950*/  DFMA R100, R102, R24, R100 ;  /* 0x000000186664722b */ /* 0x000fe20000000064 */
[----:B------:R-:W2:Y:S01]  /*2960*/  LDS.64 R102, [R3+0x1e0] ;  /* 0x0001e00003667984 */ /* 0x000ea20000000a00 */
[C---:B------:R-:W-:Y:S02]  /*2970*/  DFMA R4, R14.reuse, R28, R4 ;  /* 0x0000001c0e04722b */ /* 0x040fe40000000004 */
[C---:B------:R-:W-:Y:S02]  /*2980*/  DFMA R112, R14.reuse, UR26, R112 ;  /* 0x0000001a0e707c2b */ /* 0x040fe40008000070 */
[----:B------:R-:W-:-:S02]  /*2990*/  DFMA R114, R14, UR58, R114 ;  /* 0x0000003a0e727c2b */ /* 0x000fc40008000072 */
[C---:B------:R-:W-:Y:S02]  /*29a0*/  DFMA R116, R14.reuse, UR30, R116 ;  /* 0x0000001e0e747c2b */ /* 0x040fe40008000074 */
[----:B------:R-:W-:Y:S02]  /*29b0*/  DFMA R118, R14, UR62, R118 ;  /* 0x0000003e0e767c2b */ /* 0x000fe40008000076 */
[C-C-:B0-----:R-:W-:Y:S02]  /*29c0*/  DADD R108, R110.reuse, R120.reuse ;  /* 0x000000006e6c7229 */ /* 0x141fe40000000078 */
[----:B------:R-:W-:-:S06]  /*29d0*/  DADD R110, R110, -R120 ;  /* 0x000000006e6e7229 */ /* 0x000fcc0000000878 */
        /* <DEDUP_REMOVED lines=17> */
[----:B--2---:R-:W-:-:S02]  /*2af0*/  DADD R14, R102, R104 ;  /* 0x00000000660e7229 */ /* 0x004fc40000000068 */
[----:B------:R-:W-:Y:S02]  /*2b00*/  DADD R102, R102, -R104 ;  /* 0x0000000066667229 */ /* 0x000fe40000000868 */
        /* <DEDUP_REMOVED lines=33> */
.L_x_858:
[----:B------:R-:W-:Y:S05]  /*2d20*/  BSYNC.RECONVERGENT B0 ;  /* 0x0000000000007941 */ /* 0x000fea0003800200 */
.L_x_857:
        /* <DEDUP_REMOVED lines=12> */
[----:B------:R-:W-:Y:S01]  /*2df0*/  DADD R14, R8, -R10 ;  /* 0x00000000080e7229 */ /* 0x000fe2000000080a */
[----:B------:R-:W-:Y:S01]  /*2e00*/  LDS.64 R10, [R2+0x1200] ;  /* 0x00120000020a7984 */ /* 0x000fe20000000a00 */
[----:B0-----:R-:W-:-:S03]  /*2e10*/  DADD R94, R92, R20 ;  /* 0x000000005c5e7229 */ /* 0x001fc60000000014 */
[----:B------:R-:W0:Y:S01]  /*2e20*/  LDS.64 R8, [R2+0x1f80] ;  /* 0x001f800002087984 */ /* 0x000e220000000a00 */
[----:B------:R-:W-:Y:S02]  /*2e30*/  DADD R92, R92, -R20 ;  /* 0x000000005c5c7229 */ /* 0x000fe40000000814 */
        /* <DEDUP_REMOVED lines=14> */
[C---:B------:R-:W-:Y:S02]  /*2f20*/  DFMA R96, R14.reuse, UR42, RZ ;  /* 0x0000002a0e607c2b */ /* 0x040fe400080000ff */
[----:B------:R-:W-:Y:S01]  /*2f30*/  DFMA R104, R14, UR14, RZ ;  /* 0x0000000e0e687c2b */ /* 0x000fe200080000ff */
[----:B------:R3:W2:Y:S01]  /*2f40*/  LDS.64 R14, [R2+0x1b00] ;  /* 0x001b0000020e7984 */ /* 0x0006a20000000a00 */
[----:B-1----:R-:W-:Y:S02]  /*2f50*/  DADD R102, R16, R18 ;  /* 0x0000000010667229 */ /* 0x002fe40000000012 */
[----:B------:R-:W-:Y:S02]  /*2f60*/  DFMA R94, R92, UR18, R94 ;  /* 0x000000125c5e7c2b */ /* 0x000fe4000800005e */
[----:B------:R-:W-:-:S02]  /*2f70*/  DADD R16, R16, -R18 ;  /* 0x0000000010107229 */ /* 0x000fc40000000812 */
[C---:B------:R-:W-:Y:S02]  /*2f80*/  DFMA R100, R92.reuse, UR46, R100 ;  /* 0x0000002e5c647c2b */ /* 0x040fe40008000064 */
[C---:B------:R-:W-:Y:S02]  /*2f90*/  DFMA R98, R92.reuse, UR50, R98 ;  /* 0x000000325c627c2b */ /* 0x040fe40008000062 */
[C---:B------:R-:W-:Y:S02]  /*2fa0*/  DFMA R96, R92.reuse, UR22, R96 ;  /* 0x000000165c607c2b */ /* 0x040fe40008000060 */
[----:B------:R-:W-:Y:S02]  /*2fb0*/  DFMA R104, R92, UR54, R104 ;  /* 0x000000365c687c2b */ /* 0x000fe40008000068 */
[C---:B------:R-:W-:Y:S02]  /*2fc0*/  DFMA R24, R102.reuse, R24, R106 ;  /* 0x000000186618722b */ /* 0x040fe4000000006a */
[----:B------:R-:W-:-:S02]  /*2fd0*/  DFMA R20, R102, UR24, R20 ;  /* 0x0000001866147c2b */ /* 0x000fc40008000014 */
[C---:B------:R-:W-:Y:S02]  /*2fe0*/  DFMA R22, R102.reuse, UR56, R22 ;  /* 0x0000003866167c2b */ /* 0x040fe40008000016 */
[C---:B------:R-:W-:Y:S02]  /*2ff0*/  DFMA R88, R102.reuse, UR28, R88 ;  /* 0x0000001c66587c2b */ /* 0x040fe40008000058 */
[----:B------:R-:W-:Y:S02]  /*3000*/  DFMA R90, R102, UR60, R90 ;  /* 0x0000003c665a7c2b */ /* 0x000fe4000800005a */
[C-C-:B---3--:R-:W-:Y:S02]  /*3010*/  DADD R2, R6.reuse, R4.reuse ;  /* 0x0000000006027229 */ /* 0x148fe40000000004 */
[----:B------:R-:W-:Y:S02]  /*3020*/  DADD R4, R6, -R4 ;  /* 0x0000000006047229 */ /* 0x000fe40000000804 */
[----:B------:R-:W-:-:S02]  /*3030*/  DFMA R94, R16, UR58, R94 ;  /* 0x0000003a105e7c2b */ /* 0x000fc4000800005e */
[C---:B------:R-:W-:Y:S02]  /*3040*/  DFMA R28, R16.reuse, R28, R104 ;  /* 0x0000001c101c722b */ /* 0x040fe40000000068 */
        /* <DEDUP_REMOVED lines=46> */
.L_x_860:
[----:B------:R-:W-:Y:S05]  /*3330*/  BSYNC.RECONVERGENT B0 ;  /* 0x0000000000007941 */ /* 0x000fea0003800200 */
.L_x_859:
        /* <DEDUP_REMOVED lines=16> */
.L_x_861:
        /* <DEDUP_REMOVED lines=12> */
.L_x_3007:


//--------------------- .text._Z32massMatrixMultiplyConstantKernelILi9ELi12ELi1EEviPKdS1_S1_S1_Pd --------------------------
	.section	.text._Z32massMatrixMultiplyConstantKernelILi9ELi12ELi1EEviPKdS1_S1_S1_Pd,"ax",@progbits
	.align	128
        .global         _Z32massMatrixMultiplyConstantKernelILi9ELi12ELi1EEviPKdS1_S1_S1_Pd
        .type           _Z32massMatrixMultiplyConstantKernelILi9ELi12ELi1EEviPKdS1_S1_S1_Pd,@function
        .size           _Z32massMatrixMultiplyConstantKernelILi9ELi12ELi1EEviPKdS1_S1_S1_Pd,(.L_x_3008 - _Z32massMatrixMultiplyConstantKernelILi9ELi12ELi1EEviPKdS1_S1_S1_Pd)
        .other          _Z32massMatrixMultiplyConstantKernelILi9ELi12ELi1EEviPKdS1_S1_S1_Pd,@"STO_CUDA_ENTRY STV_DEFAULT"
_Z32massMatrixMultiplyConstantKernelILi9ELi12ELi1EEviPKdS1_S1_S1_Pd:
.text._Z32massMatrixMultiplyConstantKernelILi9ELi12ELi1EEviPKdS1_S1_S1_Pd:
        /* <DEDUP_REMOVED lines=18> */
[----:B------:R-:W-:Y:S02]  /*0120*/  SHF.R.U32.HI R2, RZ, 0x13, R3 ;  /* 0x00000013ff027819 */ /* 0x000fe40000011603 */
[----:B------:R-:W-:Y:S02]  /*0130*/  MOV R3, 0x400 ;  /* 0x0000040000037802 */ /* 0x000fe40000000f00 */
[----:B------:R-:W0:Y:S01]  /*0140*/  @P0 LDC.64 R30, c[0x0][0x3a0] ;  /* 0x0000e800ff1e0b82 */ /* 0x000e220000000a00 */
[----:B------:R-:W-:Y:S01]  /*0150*/  PRMT R5, R2, 0x9910, RZ ;  /* 0x0000991002057816 */ /* 0x000fe200000000ff */
[----:B------:R-:W-:Y:S01]  /*0160*/  IMAD R2, R4, 0x39, RZ ;  /* 0x0000003904027824 */ /* 0x000fe200078e02ff */
[----:B----4-:R-:W-:Y:S02]  /*0170*/  LEA R3, R6, R3, 0x18 ;  /* 0x0000000306037211 */ /* 0x010fe400078ec0ff */
[----:B------:R-:W-:Y:S01]  /*0180*/  SHF.R.U32.HI R13, RZ, 0x13, R13 ;  /* 0x00000013ff0d7819 */ /* 0x000fe2000001160d */
[----:B------:R-:W-:Y:S01]  /*0190*/  IMAD.MOV.U32 R4, RZ, RZ, R5 ;  /* 0x000000ffff047224 */ /* 0x000fe200078e0005 */
[----:B------:R-:W-:-:S02]  /*01a0*/  LOP3.LUT R5, R2, 0xffff, RZ, 0xc0, !PT ;  /* 0x0000ffff02057812 */ /* 0x000fc400078ec0ff */
[----:B------:R-:W-:Y:S01]  /*01b0*/  PRMT R12, R13, 0x9910, RZ ;  /* 0x000099100d0c7816 */ /* 0x000fe200000000ff */
[----:B------:R-:W-:Y:S01]  /*01c0*/  IMAD R2, R4, 0x9, RZ ;  /* 0x0000000904027824 */ /* 0x000fe200078e02ff */
[----:B------:R-:W-:Y:S01]  /*01d0*/  SHF.R.U32.HI R5, RZ, 0x9, R5 ;  /* 0x00000009ff057819 */ /* 0x000fe20000011605 */
[----:B------:R-:W-:Y:S02]  /*01e0*/  IMAD R4, R16, 0x3600, R3 ;  /* 0x0000360010047824 */ /* 0x000fe400078e0203 */
[----:B------:R-:W-:Y:S01]  /*01f0*/  @P0 IMAD R3, R0, 0x2d9, R7 ;  /* 0x000002d900030824 */ /* 0x000fe200078e0207 */
[----:B------:R-:W-:Y:S01]  /*0200*/  LOP3.LUT R5, R5, 0xffff, RZ, 0xc0, !PT ;  /* 0x0000ffff05057812 */ /* 0x000fe200078ec0ff */
[----:B------:R-:W-:Y:S02]  /*0210*/  IMAD R6, R12, 0xc, RZ ;  /* 0x0000000c0c067824 */ /* 0x000fe400078e02ff */
[----:B------:R-:W-:Y:S02]  /*0220*/  IMAD.MOV R2, RZ, RZ, -R2 ;  /* 0x000000ffff027224 */ /* 0x000fe400078e0a02 */
[----:B------:R-:W-:-:S03]  /*0230*/  IMAD.MOV R6, RZ, RZ, -R6 ;  /* 0x000000ffff067224 */ /* 0x000fc600078e0a06 */
[----:B------:R-:W-:Y:S01]  /*0240*/  PRMT R2, R2, 0x7710, RZ ;  /* 0x0000771002027816 */ /* 0x000fe200000000ff */
[----:B0-----:R-:W-:Y:S01]  /*0250*/  @P0 IMAD.WIDE R30, R3, 0x8, R30 ;  /* 0x00000008031e0825 */ /* 0x001fe200078e021e */
[----:B------:R-:W-:-:S03]  /*0260*/  PRMT R16, R6, 0x7710, RZ ;  /* 0x0000771006107816 */ /* 0x000fc600000000ff */
[--C-:B------:R-:W-:Y:S01]  /*0270*/  IMAD.IADD R2, R2, 0x1, R7.reuse ;  /* 0x0000000102027824 */ /* 0x100fe200078e0207 */
[----:B---3--:R0:W5:Y:S01]  /*0280*/  @P0 LDG.E.64.CONSTANT R26, desc[UR76][R30.64] ;  /* 0x0000004c1e1a0981 */ /* 0x008162000c1e9b00 */
[----:B------:R-:W-:Y:S02]  /*0290*/  IMAD.IADD R16, R16, 0x1, R7 ;  /* 0x0000000110107824 */ /* 0x000fe400078e0207 */
[--C-:B------:R-:W-:Y:S01]  /*02a0*/  IMAD R6, R5, 0x60, R4.reuse ;  /* 0x0000006005067824 */ /* 0x100fe200078e0204 */
[----:B------:R0:W5:Y:S01]  /*02b0*/  @P0 LDG.E.64.CONSTANT R20, desc[UR76][R30.64+0x288] ;  /* 0x0002884c1e140981 */ /* 0x000162000c1e9b00 */
[----:B------:R-:W-:Y:S01]  /*02c0*/  LOP3.LUT R12, R2, 0xffff, RZ, 0xc0, !PT ;  /* 0x0000ffff020c7812 */ /* 0x000fe200078ec0ff */
[----:B------:R-:W-:Y:S01]  /*02d0*/  IMAD R4, R13, 0x480, R4 ;  /* 0x000004800d047824 */ /* 0x000fe200078e0204 */
[----:B------:R-:W-:Y:S01]  /*02e0*/  LOP3.LUT R17, R16, 0xffff, RZ, 0xc0, !PT ;  /* 0x0000ffff10117812 */ /* 0x000fe200078ec0ff */
[----:B------:R0:W5:Y:S01]  /*02f0*/  @P0 LDG.E.64.CONSTANT R18, desc[UR76][R30.64+0x510] ;  /* 0x0005104c1e120981 */ /* 0x000162000c1e9b00 */
[----:B------:R-:W-:-:S02]  /*0300*/  IMAD R5, R5, 0x420, R6 ;  /* 0x0000042005057824 */ /* 0x000fc400078e0206 */
[C---:B------:R-:W-:Y:S01]  /*0310*/  IMAD R2, R12.reuse, 0x8, R6 ;  /* 0x000000080c027824 */ /* 0x040fe200078e0206 */
[----:B------:R0:W5:Y:S01]  /*0320*/  @P0 LDG.E.64.CONSTANT R10, desc[UR76][R30.64+0x798] ;  /* 0x0007984c1e0a0981 */ /* 0x000162000c1e9b00 */
[----:B------:R-:W-:Y:S02]  /*0330*/  IMAD R3, R12, 0x8, R5 ;  /* 0x000000080c037824 */ /* 0x000fe400078e0205 */
[----:B------:R-:W-:Y:S01]  /*0340*/  IMAD R5, R17, 0x60, R4 ;  /* 0x0000006011057824 */ /* 0x000fe200078e0204 */
        /* <DEDUP_REMOVED lines=19> */
[----:B-1----:R-:W-:Y:S01]  /*0480*/  UMOV UR48, UR6 ;  /* 0x0000000600307c82 */ /* 0x002fe20008000000 */
[----:B------:R-:W-:Y:S01]  /*0490*/  UMOV UR49, UR7 ;  /* 0x0000000700317c82 */ /* 0x000fe20008000000 */
[----:B------:R-:W-:Y:S01]  /*04a0*/  UMOV UR64, UR4 ;  /* 0x0000000400407c82 */ /* 0x000fe20008000000 */
[----:B------:R-:W-:Y:S01]  /*04b0*/  UMOV UR65, UR5 ;  /* 0x0000000500417c82 */ /* 0x000fe20008000000 */
[----:B------:R-:W1:Y:S01]  /*04c0*/  LDCU.128 UR4, c[0x3][0x8a0] ;  /* 0x00c11400ff0477ac */ /* 0x000e620008000c00 */
[C---:B0-----:R-:W-:Y:S02]  /*04d0*/  DFMA R34, R30.reuse, UR46, RZ ;  /* 0x0000002e1e227c2b */ /* 0x041fe400080000ff */
[C---:B--2---:R-:W-:Y:S01]  /*04e0*/  DFMA R36, R30.reuse, UR8, RZ ;  /* 0x000000081e247c2b */ /* 0x044fe200080000ff */
[----:B------:R-:W0:Y:S01]  /*04f0*/  LDCU.128 UR36, c[0x3][0x8c0] ;  /* 0x00c11800ff2477ac */ /* 0x000e220008000c00 */
[C---:B---3--:R-:W-:Y:S01]  /*0500*/  DFMA R32, R30.reuse, UR20, RZ ;  /* 0x000000141e207c2b */ /* 0x048fe200080000ff */
[----:B------:R-:W2:Y:S01]  /*0510*/  LDCU.128 UR16, c[0x3][0x8d0] ;  /* 0x00c11a00ff1077ac */ /* 0x000ea20008000c00 */
[----:B----4-:R-:W-:Y:S01]  /*0520*/  DFMA R38, R30, UR42, RZ ;  /* 0x0000002a1e267c2b */ /* 0x010fe200080000ff */
[----:B------:R-:W-:Y:S01]  /*0530*/  UMOV UR46, UR48 ;  /* 0x00000030002e7c82 */ /* 0x000fe20008000000 */
[----:B------:R-:W-:Y:S01]  /*0540*/  UMOV UR47, UR49 ;  /* 0x00000031002f7c82 */ /* 0x000fe20008000000 */
[----:B------:R-:W3:Y:S01]  /*0550*/  LDCU.128 UR56, c[0x3][0x830] ;  /* 0x00c10600ff3877ac */ /* 0x000ee20008000c00 */
[----:B------:R-:W-:-:S02]  /*0560*/  DFMA R36, R28, UR10, R36 ;  /* 0x0000000a1c247c2b */ /* 0x000fc40008000024 */
[----:B------:R-:W-:Y:S01]  /*0570*/  DFMA R32, R28, UR22, R32 ;  /* 0x000000161c207c2b */ /* 0x000fe20008000020 */
[----:B------:R-:W4:Y:S01]  /*0580*/  LDCU.128 UR24, c[0x3][0xa50] ;  /* 0x00c14a00ff1877ac */ /* 0x000f220008000c00 */
[C---:B-1----:R-:W-:Y:S01]  /*0590*/  DFMA R40, R30.reuse, UR4, RZ ;  /* 0x000000041e287c2b */ /* 0x042fe200080000ff */
[----:B------:R-:W1:Y:S01]  /*05a0*/  LDCU.128 UR72, c[0x3][0x880] ;  /* 0x00c11000ff4877ac */ /* 0x000e620008000c00 */
[----:B0-----:R-:W-:Y:S01]  /*05b0*/  DFMA R30, R30, UR38, RZ ;  /* 0x000000261e1e7c2b */ /* 0x001fe200080000ff */
[----:B------:R-:W0:Y:S05]  /*05c0*/  LDCU.128 UR48, c[0x3][0xaa0] ;  /* 0x00c15400ff3077ac */ /* 0x000e2a0008000c00 */
[C---:B------:R-:W-:Y:S01]  /*05d0*/  DFMA R44, R28.reuse, UR6, R40 ;  /* 0x000000061c2c7c2b */ /* 0x040fe20008000028 */
[----:B------:R-:W0:Y:S01]  /*05e0*/  LDCU.128 UR32, c[0x3][0xa20] ;  /* 0x00c14400ff2077ac */ /* 0x000e220008000c00 */
[----:B--2---:R-:W-:-:S02]  /*05f0*/  DFMA R46, R28, UR16, R30 ;  /* 0x000000101c2e7c2b */ /* 0x004fc4000800001e */
[----:B---3--:R-:W-:Y:S01]  /*0600*/  DFMA R34, R28, UR56, R34 ;  /* 0x000000381c227c2b */ /* 0x008fe20008000022 */
[----:B------:R-:W2:Y:S01]  /*0610*/  LDCU.128 UR28, c[0x3][0xa70] ;  /* 0x00c14e00ff1c77ac */ /* 0x000ea20008000c00 */
[----:B----4-:R-:W-:Y:S01]  /*0620*/  DFMA R30, R26, UR24, RZ ;  /* 0x000000181a1e7c2b */ /* 0x010fe200080000ff */
[----:B------:R-:W3:Y:S03]  /*0630*/  LDCU.128 UR60, c[0x3][0xa00] ;  /* 0x00c14000ff3c77ac */ /* 0x000ee60008000c00 */
[----:B------:R-:W-:Y:S02]  /*0640*/  DFMA R46, R20, UR18, R46 ;  /* 0x00000012142e7c2b */ /* 0x000fe4000800002e */
[----:B-1----:R-:W-:Y:S01]  /*0650*/  DFMA R40, R28, UR72, R38 ;  /* 0x000000481c287c2b */ /* 0x002fe20008000026 */
[----:B------:R-:W1:Y:S01]  /*0660*/  LDCU.128 UR12, c[0x3][0xa30] ;  /* 0x00c14600ff0c77ac */ /* 0x000e620008000c00 */
[----:B------:R-:W-:-:S02]  /*0670*/  DFMA R34, R20, UR58, R34 ;  /* 0x0000003a14227c2b */ /* 0x000fc40008000022 */
[----:B0-----:R-:W-:Y:S01]  /*0680*/  DFMA R42, R26, UR48, RZ ;  /* 0x000000301a2a7c2b */ /* 0x001fe200080000ff */
[----:B------:R-:W0:Y:S01]  /*0690*/  LDCU.128 UR8, c[0x3][0xa80] ;  /* 0x00c15000ff0877ac */ /* 0x000e220008000c00 */
[----:B------:R-:W-:Y:S02]  /*06a0*/  DFMA R30, R24, UR26, R30 ;  /* 0x0000001a181e7c2b */ /* 0x000fe4000800001e */
[----:B------:R-:W-:Y:S01]  /*06b0*/  DFMA R28, R26, UR34, RZ ;  /* 0x000000221a1c7c2b */ /* 0x000fe200080000ff */
[----:B------:R-:W4:Y:S01]  /*06c0*/  LDCU.128 UR20, c[0x3][0xac0] ;  /* 0x00c15800ff1477ac */ /* 0x000f220008000c00 */
[----:B------:R-:W-:Y:S02]  /*06d0*/  DFMA R40, R20, UR74, R40 ;  /* 0x0000004a14287c2b */ /* 0x000fe40008000028 */
[----:B--2---:R-:W-:Y:S01]  /*06e0*/  DFMA R38, R26, UR30, RZ ;  /* 0x0000001e1a267c2b */ /* 0x004fe200080000ff */
[----:B------:R-:W2:Y:S01]  /*06f0*/  LDCU.128 UR4, c[0x3][0xad0] ;  /* 0x00c15a00ff0477ac */ /* 0x000ea20008000c00 */
[----:B------:R-:W-:-:S02]  /*0700*/  DFMA R42, R24, UR50, R42 ;  /* 0x00000032182a7c2b */ /* 0x000fc4000800002a */
[----:B---3--:R-:W-:Y:S01]  /*0710*/  DFMA R22, R26, UR60, RZ ;  /* 0x0000003c1a167c2b */ /* 0x008fe200080000ff */
[----:B------:R-:W3:Y:S01]  /*0720*/  LDCU.128 UR52, c[0x3][0xa10] ;  /* 0x00c14200ff3477ac */ /* 0x000ee20008000c00 */
[C---:B-1----:R-:W-:Y:S01]  /*0730*/  DFMA R28, R24.reuse, UR12, R28 ;  /* 0x0000000c181c7c2b */ /* 0x042fe2000800001c */
[----:B------:R-:W-:Y:S01]  /*0740*/  UMOV UR42, UR64 ;  /* 0x00000040002a7c82 */ /* 0x000fe20008000000 */
[----:B------:R-:W-:Y:S01]  /*0750*/  UMOV UR43, UR65 ;  /* 0x00000041002b7c82 */ /* 0x000fe20008000000 */
[----:B------:R-:W1:Y:S01]  /*0760*/  LDCU.128 UR24, c[0x3][0xa60] ;  /* 0x00c14c00ff1877ac */ /* 0x000e620008000c00 */
[C---:B0-----:R-:W-:Y:S02]  /*0770*/  DFMA R38, R24.reuse, UR8, R38 ;  /* 0x0000000818267c2b */ /* 0x041fe40008000026 */
[----:B------:R-:W-:Y:S01]  /*0780*/  DFMA R22, R24, UR62, R22 ;  /* 0x0000003e18167c2b */ /* 0x000fe20008000016 */
[----:B------:R-:W0:Y:S01]  /*0790*/  LDCU.128 UR48, c[0x3][0xab0] ;  /* 0x00c15600ff3077ac */ /* 0x000e220008000c00 */
[----:B----4-:R-:W-:-:S02]  /*07a0*/  DFMA R26, R26, UR22, RZ ;  /* 0x000000161a1a7c2b */ /* 0x010fc400080000ff */
[C---:B------:R-:W-:Y:S01]  /*07b0*/  DFMA R28, R18.reuse, UR14, R28 ;  /* 0x0000000e121c7c2b */ /* 0x040fe2000800001c */
[----:B------:R-:W4:Y:S01]  /*07c0*/  LDCU.128 UR68, c[0x3][0x860] ;  /* 0x00c10c00ff4477ac */ /* 0x000f220008000c00 */
[----:B------:R-:W-:Y:S02]  /*07d0*/  DFMA R38, R18, UR10, R38 ;  /* 0x0000000a12267c2b */ /* 0x000fe40008000026 */
[----:B------:R-:W-:Y:S01]  /*07e0*/  DFMA R32, R20, UR42, R32 ;  /* 0x0000002a14207c2b */ /* 0x000fe20008000020 */
[----:B------:R-:W4:Y:S01]  /*07f0*/  LDCU.128 UR64, c[0x3][0x8b0] ;  /* 0x00c11600ff4077ac */ /* 0x000f220008000c00 */
[----:B--2---:R-:W-:Y:S02]  /*0800*/  DFMA R26, R24, UR4, R26 ;  /* 0x00000004181a7c2b */ /* 0x004fe4000800001a */
[C---:B---3--:R-:W-:Y:S01]  /*0810*/  DFMA R22, R18.reuse, UR52, R22 ;  /* 0x0000003412167c2b */ /* 0x048fe20008000016 */
[----:B------:R-:W2:Y:S01]  /*0820*/  LDCU.128 UR60, c[0x3][0x840] ;  /* 0x00c10800ff3c77ac */ /* 0x000ea20008000c00 */
[C---:B-1----:R-:W-:Y:S01]  /*0830*/  DFMA R30, R18.reuse, UR24, R30 ;  /* 0x00000018121e7c2b */ /* 0x042fe2000800001e */
[----:B------:R-:W1:Y:S03]  /*0840*/  LDCU.128 UR56, c[0x3][0x890] ;  /* 0x00c11200ff3877ac */ /* 0x000e660008000c00 */
[----:B------:R-:W-:-:S02]  /*0850*/  DFMA R26, R18, UR6, R26 ;  /* 0x00000006121a7c2b */ /* 0x000fc4000800001a */
[----:B0-----:R-:W-:Y:S01]  /*0860*/  DFMA R42, R18, UR48, R42 ;  /* 0x00000030122a7c2b */ /* 0x001fe2000800002a */
[----:B------:R-:W0:Y:S01]  /*0870*/  LDCU.128 UR72, c[0x3][0x8e0] ;  /* 0x00c11c00ff4877ac */ /* 0x000e220008000c00 */
[----:B------:R-:W-:Y:S02]  /*0880*/  DADD R18, R8, R8 ;  /* 0x0000000008127229 */ /* 0x000fe40000000008 */
[----:B----4-:R-:W-:Y:S01]  /*0890*/  DFMA R36, R20, UR68, R36 ;  /* 0x0000004414247c2b */ /* 0x010fe20008000024 */
[----:B------:R-:W3:Y:S01]  /*08a0*/  LDCU.128 UR16, c[0x3][0xa40] ;  /* 0x00c14800ff1077ac */ /* 0x000ee20008000c00 */
[----:B------:R-:W-:Y:S02]  /*08b0*/  DFMA R32, R14, UR46, R32 ;  /* 0x0000002e0e207c2b */ /* 0x000fe40008000020 */
[----:B------:R-:W-:Y:S01]  /*08c0*/  DFMA R44, R20, UR64, R44 ;  /* 0x00000040142c7c2b */ /* 0x000fe2000800002c */
[----:B------:R-:W4:Y:S01]  /*08d0*/  LDCU.128 UR8, c[0x3][0xa90] ;  /* 0x00c15200ff0877ac */ /* 0x000f220008000c00 */
[----:B------:R-:W-:-:S02]  /*08e0*/  DFMA R22, R10, UR54, R22 ;  /* 0x000000360a167c2b */ /* 0x000fc40008000016 */
[C---:B------:R-:W-:Y:S01]  /*08f0*/  DFMA R36, R14.reuse, UR70, R36 ;  /* 0x000000460e247c2b */ /* 0x040fe20008000024 */
[----:B------:R-:W4:Y:S01]  /*0900*/  LDCU.128 UR12, c[0x3][0xae0] ;  /* 0x00c15c00ff0c77ac */ /* 0x000f220008000c00 */
[C---:B--2---:R-:W-:Y:S02]  /*0910*/  DFMA R34, R14.reuse, UR60, R34 ;  /* 0x0000003c0e227c2b */ /* 0x044fe40008000022 */
[C---:B------:R-:W-:Y:S02]  /*0920*/  DFMA R44, R14.reuse, UR66, R44 ;  /* 0x000000420e2c7c2b */ /* 0x040fe4000800002c */
[C---:B-1----:R-:W-:Y:S02]  /*0930*/  DFMA R40, R14.reuse, UR56, R40 ;  /* 0x000000380e287c2b */ /* 0x042fe40008000028 */
[----:B0-----:R-:W-:Y:S02]  /*0940*/  DFMA R46, R14, UR72, R46 ;  /* 0x000000480e2e7c2b */ /* 0x001fe4000800002e */
[----:B------:R-:W-:-:S02]  /*0950*/  DFMA R30, R10, UR26, R30 ;  /* 0x0000001a0a1e7c2b */ /* 0x000fc4000800001e */
[----:B------:R-:W-:Y:S02]  /*0960*/  DMUL R18, R18, 0.5 ;  /* 0x3fe0000012127828 */ /* 0x000fe40000000000 */
[C---:B------:R-:W-:Y:S02]  /*0970*/  DFMA R42, R10.reuse, UR50, R42 ;  /* 0x000000320a2a7c2b */ /* 0x040fe4000800002a */
[C---:B---3--:R-:W-:Y:S02]  /*0980*/  DFMA R28, R10.reuse, UR16, R28 ;  /* 0x000000100a1c7c2b */ /* 0x048fe4000800001c */
[C---:B----4-:R-:W-:Y:S02]  /*0990*/  DFMA R38, R10.reuse, UR8, R38 ;  /* 0x000000080a267c2b */ /* 0x050fe40008000026 */
        /* <DEDUP_REMOVED lines=38> */
.L_x_863:
[----:B------:R-:W-:Y:S05]  /*0c00*/  BSYNC.RECONVERGENT B0 ;  /* 0x0000000000007941 */ /* 0x000fea0003800200 */
.L_x_862:
[----:B------:R-:W-:Y:S06]  /*0c10*/  BAR.SYNC.DEFER_BLOCKING 0x0 ;  /* 0x0000000000007b1d */ /* 0x000fec0000010000 */
        /* <DEDUP_REMOVED lines=8> */
[----:B------:R-:W0:Y:S01]  /*0ca0*/  LDS.64 R22, [R3+0x2a0] ;  /* 0x0002a00003167984 */ /* 0x000e220000000a00 */
[----:B------:R-:W3:Y:S03]  /*0cb0*/  LDCU.128 UR52, c[0x3][0x820] ;  /* 0x00c10400ff3477ac */ /* 0x000ee60008000c00 */
        /* <DEDUP_REMOVED lines=12> */
[----:B------:R-:W-:Y:S01]  /*0d80*/  LDS.64 R10, [R3+0x120] ;  /* 0x00012000030a7984 */ /* 0x000fe20000000a00 */
[----:B------:R-:W2:Y:S01]  /*0d90*/  LDCU.128 UR36, c[0x3][0xa70] ;  /* 0x00c14e00ff2477ac */ /* 0x000ea20008000c00 */
[----:B0-----:R-:W-:Y:S01]  /*0da0*/  DADD R24, R20, R22 ;  /* 0x0000000014187229 */ /* 0x001fe20000000016 */
[----:B------:R-:W0:Y:S02]  /*0db0*/  LDCU.128 UR32, c[0x3][0xaa0] ;  /* 0x00c15400ff2077ac */ /* 0x000e240008000c00 */
[----:B-1----:R-:W-:-:S02]  /*0dc0*/  DFMA R32, R14, UR20, RZ ;  /* 0x000000140e207c2b */ /* 0x002fc400080000ff */
[----:B------:R-:W-:Y:S01]  /*0dd0*/  DADD R20, R20, -R22 ;  /* 0x0000000014147229 */ /* 0x000fe20000000816 */
[----:B------:R-:W1:Y:S01]  /*0de0*/  LDCU.128 UR28, c[0x3][0xac0] ;  /* 0x00c15800ff1c77ac */ /* 0x000e620008000c00 */
[----:B---3--:R-:W-:Y:S02]  /*0df0*/  DFMA R22, R14, UR54, RZ ;  /* 0x000000360e167c2b */ /* 0x008fe400080000ff */
[----:B----4-:R-:W-:Y:S01]  /*0e00*/  DFMA R8, R18, UR4, RZ ;  /* 0x0000000412087c2b */ /* 0x010fe200080000ff */
[----:B------:R-:W3:Y:S01]  /*0e10*/  LDCU.128 UR16, c[0x3][0xa30] ;  /* 0x00c14600ff1077ac */ /* 0x000ee20008000c00 */
[----:B------:R-:W-:Y:S02]  /*0e20*/  DFMA R36, R24, UR22, R32 ;  /* 0x0000001618247c2b */ /* 0x000fe40008000020 */
[C---:B------:R-:W-:Y:S01]  /*0e30*/  DFMA R32, R14.reuse, UR24, RZ ;  /* 0x000000180e207c2b */ /* 0x040fe200080000ff */
[----:B------:R-:W4:Y:S01]  /*0e40*/  LDCU.128 UR12, c[0x3][0x810] ;  /* 0x00c10200ff0c77ac */ /* 0x000f220008000c00 */
[----:B------:R-:W-:-:S02]  /*0e50*/  DFMA R30, R14, UR8, RZ ;  /* 0x000000080e1e7c2b */ /* 0x000fc400080000ff */
[C---:B------:R-:W-:Y:S01]  /*0e60*/  DFMA R34, R14.reuse, UR50, RZ ;  /* 0x000000320e227c2b */ /* 0x040fe200080000ff */
[----:B------:R-:W4:Y:S01]  /*0e70*/  LDCU.128 UR20, c[0x3][0x8b0] ;  /* 0x00c11600ff1477ac */ /* 0x000f220008000c00 */
[----:B------:R-:W-:Y:S02]  /*0e80*/  DFMA R38, R14, UR46, RZ ;  /* 0x0000002e0e267c2b */ /* 0x000fe400080000ff */
[C---:B------:R-:W-:Y:S01]  /*0e90*/  DFMA R44, R24.reuse, UR26, R32 ;  /* 0x0000001a182c7c2b */ /* 0x040fe20008000020 */
[----:B------:R-:W4:Y:S01]  /*0ea0*/  LDS.64 R14, [R3+0x1e0] ;  /* 0x0001e000030e7984 */ /* 0x000f220000000a00 */
[----:B------:R-:W-:Y:S01]  /*0eb0*/  DFMA R32, R24, UR68, R22 ;  /* 0x0000004418207c2b */ /* 0x000fe20008000016 */
[----:B------:R-:W3:Y:S01]  /*0ec0*/  LDCU.128 UR24, c[0x3][0xa80] ;  /* 0x00c15000ff1877ac */ /* 0x000ee20008000c00 */
[----:B------:R-:W-:Y:S01]  /*0ed0*/  DFMA R22, R20, UR6, R8 ;  /* 0x0000000614167c2b */ /* 0x000fe20008000008 */
[----:B------:R-:W4:Y:S01]  /*0ee0*/  LDS.64 R8, [R3+0x180] ;  /* 0x0001800003087984 */ /* 0x000f220000000a00 */
[C---:B------:R-:W-:Y:S01]  /*0ef0*/  DFMA R30, R24.reuse, UR10, R30 ;  /* 0x0000000a181e7c2b */ /* 0x040fe2000800001e */
[----:B------:R-:W3:Y:S01]  /*0f00*/  LDCU.128 UR8, c[0x3][0xad0] ;  /* 0x00c15a00ff0877ac */ /* 0x000ee20008000c00 */
[----:B------:R-:W-:-:S02]  /*0f10*/  DFMA R40, R24, UR60, R34 ;  /* 0x0000003c18287c2b */ /* 0x000fc40008000022 */
[----:B------:R-:W-:Y:S01]  /*0f20*/  DFMA R48, R24, UR72, R38 ;  /* 0x0000004818307c2b */ /* 0x000fe20008000026 */
[----:B------:R-:W4:Y:S01]  /*0f30*/  LDCU.128 UR4, c[0x3][0x860] ;  /* 0x00c10c00ff0477ac */ /* 0x000f220008000c00 */
[C---:B--2---:R-:W-:Y:S02]  /*0f40*/  DFMA R34, R18.reuse, UR56, RZ ;  /* 0x0000003812227c2b */ /* 0x044fe400080000ff */
[C---:B0-----:R-:W-:Y:S01]  /*0f50*/  DFMA R42, R18.reuse, UR32, RZ ;  /* 0x00000020122a7c2b */ /* 0x041fe200080000ff */
[----:B------:R-:W0:Y:S01]  /*0f60*/  LDCU.128 UR64, c[0x3][0xa10] ;  /* 0x00c14200ff4077ac */ /* 0x000e220008000c00 */
[C---:B------:R-:W-:Y:S02]  /*0f70*/  DFMA R24, R18.reuse, UR42, RZ ;  /* 0x0000002a12187c2b */ /* 0x040fe400080000ff */
[C---:B------:R-:W-:Y:S02]  /*0f80*/  DFMA R38, R18.reuse, UR38, RZ ;  /* 0x0000002612267c2b */ /* 0x040fe400080000ff */
[----:B-1----:R-:W-:-:S02]  /*0f90*/  DFMA R46, R18, UR30, RZ ;  /* 0x0000001e122e7c2b */ /* 0x002fc400080000ff */
[----:B------:R-:W-:Y:S02]  /*0fa0*/  DADD R18, R26, R28 ;  /* 0x000000001a127229 */ /* 0x000fe4000000001c */
[C---:B------:R-:W-:Y:S01]  /*0fb0*/  DFMA R34, R20.reuse, UR58, R34 ;  /* 0x0000003a14227c2b */ /* 0x040fe20008000022 */
[----:B------:R-:W1:Y:S01]  /*0fc0*/  LDCU.128 UR56, c[0x3][0xa60] ;  /* 0x00c14c00ff3877ac */ /* 0x000e620008000c00 */
[C---:B------:R-:W-:Y:S02]  /*0fd0*/  DFMA R42, R20.reuse, UR34, R42 ;  /* 0x00000022142a7c2b */ /* 0x040fe4000800002a */
[C---:B---3--:R-:W-:Y:S01]  /*0fe0*/  DFMA R24, R20.reuse, UR16, R24 ;  /* 0x0000001014187c2b */ /* 0x048fe20008000018 */
[----:B------:R-:W2:Y:S01]  /*0ff0*/  LDCU.128 UR32, c[0x3][0xab0] ;  /* 0x00c15600ff2077ac */ /* 0x000ea20008000c00 */
[C---:B------:R-:W-:Y:S02]  /*1000*/  DFMA R38, R20.reuse, UR24, R38 ;  /* 0x0000001814267c2b */ /* 0x040fe40008000026 */
[----:B------:R-:W-:-:S02]  /*1010*/  DFMA R46, R20, UR8, R46 ;  /* 0x00000008142e7c2b */ /* 0x000fc4000800002e */
[----:B------:R-:W-:Y:S02]  /*1020*/  DADD R26, R26, -R28 ;  /* 0x000000001a1a7229 */ /* 0x000fe4000000081c */
[C---:B------:R-:W-:Y:S01]  /*1030*/  DFMA R32, R18.reuse, UR70, R32 ;  /* 0x0000004612207c2b */ /* 0x040fe20008000020 */
        /* <DEDUP_REMOVED lines=8> */
[C---:B----4-:R-:W-:Y:S01]  /*10c0*/  DFMA R30, R18.reuse, UR12, R30 ;  /* 0x0000000c121e7c2b */ /* 0x050fe2000800001e */
[----:B------:R-:W4:Y:S01]  /*10d0*/  LDCU.128 UR24, c[0x3][0x8e0] ;  /* 0x00c11c00ff1877ac */ /* 0x000f220008000c00 */
[C---:B------:R-:W-:Y:S02]  /*10e0*/  DFMA R36, R18.reuse, UR4, R36 ;  /* 0x0000000412247c2b */ /* 0x040fe40008000024 */
[----:B------:R-:W-:Y:S01]  /*10f0*/  DFMA R44, R18, UR20, R44 ;  /* 0x00000014122c7c2b */ /* 0x000fe2000800002c */
[----:B------:R-:W4:Y:S01]  /*1100*/  LDCU.128 UR16, c[0x3][0xa90] ;  /* 0x00c15200ff1077ac */ /* 0x000f220008000c00 */
[C-C-:B------:R-:W-:Y:S02]  /*1110*/  DADD R18, R10.reuse, R14.reuse ;  /* 0x000000000a127229 */ /* 0x140fe4000000000e */
[----:B------:R-:W-:Y:S01]  /*1120*/  DADD R10, R10, -R14 ;  /* 0x000000000a0a7229 */ /* 0x000fe2000000080e */
[----:B------:R-:W4:Y:S01]  /*1130*/  LDCU.128 UR8, c[0x3][0xae0] ;  /* 0x00c15c00ff0877ac */ /* 0x000f220008000c00 */
[----:B0-----:R-:W-:-:S02]  /*1140*/  DFMA R22, R26, UR64, R22 ;  /* 0x000000401a167c2b */ /* 0x001fc40008000016 */
[C---:B-1----:R-:W-:Y:S02]  /*1150*/  DFMA R34, R26.reuse, UR56, R34 ;  /* 0x000000381a227c2b */ /* 0x042fe40008000022 */
[----:B--2---:R-:W-:Y:S02]  /*1160*/  DFMA R42, R26, UR32, R42 ;  /* 0x000000201a2a7c2b */ /* 0x004fe4000800002a */
[----:B------:R-:W-:Y:S02]  /*1170*/  DADD R14, R8, R8 ;  /* 0x00000000080e7229 */ /* 0x000fe40000000008 */
[C---:B------:R-:W-:Y:S02]  /*1180*/  DFMA R30, R18.reuse, UR14, R30 ;  /* 0x0000000e121e7c2b */ /* 0x040fe4000800001e */
[C---:B------:R-:W-:Y:S02]  /*1190*/  DFMA R36, R18.reuse, UR6, R36 ;  /* 0x0000000612247c2b */ /* 0x040fe40008000024 */
[----:B------:R-:W-:-:S02]  /*11a0*/  DFMA R44, R18, UR22, R44 ;  /* 0x00000016122c7c2b */ /* 0x000fc4000800002c */
[C---:B---3--:R-:W-:Y:S02]  /*11b0*/  DFMA R32, R18.reuse, UR68, R32 ;  /* 0x0000004412207c2b */ /* 0x048fe40008000020 */
[C---:B------:R-:W-:Y:S02]  /*11c0*/  DFMA R40, R18.reuse, UR72, R40 ;  /* 0x0000004812287c2b */ /* 0x040fe40008000028 */
[----:B----4-:R-:W-:Y:S02]  /*11d0*/  DFMA R48, R18, UR24, R48 ;  /* 0x0000001812307c2b */ /* 0x010fe40008000030 */
[C---:B------:R-:W-:Y:S02]  /*11e0*/  DFMA R22, R10.reuse, UR66, R22 ;  /* 0x000000420a167c2b */ /* 0x040fe40008000016 */
[----:B------:R-:W-:Y:S02]  /*11f0*/  DFMA R34, R10, UR58, R34 ;  /* 0x0000003a0a227c2b */ /* 0x000fe40008000022 */
[----:B------:R-:W-:-:S02]  /*1200*/  DMUL R14, R14, 0.5 ;  /* 0x3fe000000e0e7828 */ /* 0x000fc40000000000 */
[C---:B------:R-:W-:Y:S02]  /*1210*/  DFMA R42, R10.reuse, UR34, R42 ;  /* 0x000000220a2a7c2b */ /* 0x040fe4000800002a */
[C---:B------:R-:W-:Y:S02]  /*1220*/  DFMA R24, R10.reuse, UR60, R24 ;  /* 0x0000003c0a187c2b */ /* 0x040fe40008000018 */
[C---:B------:R-:W-:Y:S02]  /*1230*/  DFMA R38, R10.reuse, UR16, R38 ;  /* 0x000000100a267c2b */ /* 0x040fe40008000026 */
[----:B------:R-:W-:Y:S02]  /*1240*/  DFMA R46, R10, UR8, R46 ;  /* 0x000000080a2e7c2b */ /* 0x000fe4000800002e */
[----:B------:R-:W-:Y:S02]  /*1250*/  DADD R8, R8, -R8 ;  /* 0x0000000008087229 */ /* 0x000fe40000000808 */
        /* <DEDUP_REMOVED lines=36> */
.L_x_865:
[----:B------:R-:W-:Y:S05]  /*14a0*/  BSYNC.RECONVERGENT B0 ;  /* 0x0000000000007941 */ /* 0x000fea0003800200 */
.L_x_864:
[----:B------:R-:W-:Y:S01]  /*14b0*/  BAR.SYNC.DEFER_BLOCKING 0x0 ;  /* 0x0000000000007b1d */ /* 0x000fe20000010000 */
[----:B------:R-:W-:Y:S01]  /*14c0*/  PRMT R63, R16, 0x5410, R13 ;  /* 0x00005410103f7816 */ /* 0x000fe2000000000d */
[----:B------:R-:W-:-:S04]  /*14d0*/  IMAD.MOV.U32 R60, RZ, RZ, 0xb ;  /* 0x0000000bff3c7424 */ /* 0x000fc800078e00ff */
[----:B------:R-:W3:Y:S01]  /*14e0*/  LDCU.128 UR4, c[0x3][0x810] ;  /* 0x00c10200ff0477ac */ /* 0x000ee20008000c00 */
[----:B------:R-:W1:Y:S01]  /*14f0*/  LDCU.128 UR20, c[0x3][0xa10] ;  /* 0x00c14200ff1477ac */ /* 0x000e620008000c00 */
[----:B------:R-:W4:Y:S01]  /*1500*/  LDCU.128 UR8, c[0x3][0x800] ;  /* 0x00c10000ff0877ac */ /* 0x000f220008000c00 */
[----:B------:R-:W4:Y:S01]  /*1510*/  LDCU.128 UR64, c[0x3][0x870] ;  /* 0x00c10e00ff4077ac */ /* 0x000f220008000c00 */
[----:B------:R-:W4:Y:S01]  /*1520*/  LDCU.128 UR28, c[0x3][0x880] ;  /* 0x00c11000ff1c77ac */ /* 0x000f220008000c00 */
[----:B------:R-:W-:Y:S01]  /*1530*/  LDS.64 R56, [R5+0x40] ;  /* 0x0000400005387984 */ /* 0x000fe20000000a00 */
[----:B---3--:R-:W-:Y:S01]  /*1540*/  IMAD.U32 R50, RZ, RZ, UR4 ;  /* 0x00000004ff327e24 */ /* 0x008fe2000f8e00ff */
[----:B------:R-:W-:Y:S01]  /*1550*/  UMOV UR40, UR6 ;  /* 0x0000000600287c82 */ /* 0x000fe20008000000 */
[----:B------:R-:W-:Y:S01]  /*1560*/  IMAD.U32 R51, RZ, RZ, UR5 ;  /* 0x00000005ff337e24 */ /* 0x000fe2000f8e00ff */
[----:B--2---:R-:W2:Y:S01]  /*1570*/  LDS.128 R44, [R5] ;  /* 0x00000000052c7984 */ /* 0x004ea20000000c00 */
[----:B------:R-:W-:Y:S01]  /*1580*/  UMOV UR41, UR7 ;  /* 0x0000000700297c82 */ /* 0x000fe20008000000 */
[----:B------:R-:W3:Y:S01]  /*1590*/  LDCU.128 UR4, c[0x3][0x820] ;  /* 0x00c10400ff0477ac */ /* 0x000ee20008000c00 */
[----:B-1---5:R-:W-:Y:S01]  /*15a0*/  IMAD.U32 R14, RZ, RZ, UR20 ;  /* 0x00000014ff0e7e24 */ /* 0x022fe2000f8e00ff */
[----:B------:R-:W1:Y:S01]  /*15b0*/  LDS.128 R20, [R5+0x30] ;  /* 0x0000300005147984 */ /* 0x000e620000000c00 */
[----:B------:R-:W-:Y:S01]  /*15c0*/  IMAD.U32 R15, RZ, RZ, UR21 ;  /* 0x00000015ff0f7e24 */ /* 0x000fe2000f8e00ff */
[----:B------:R-:W3:Y:S01]  /*15d0*/  LDCU.128 UR16, c[0x3][0x850] ;  /* 0x00c10a00ff1077ac */ /* 0x000ee20008000c00 */
[----:B------:R-:W-:Y:S01]  /*15e0*/  IMAD.U32 R48, RZ, RZ, UR22 ;  /* 0x00000016ff307e24 */ /* 0x000fe2000f8e00ff */
[----:B0-----:R-:W0:Y:S01]  /*15f0*/  LDS.128 R28, [R5+0x10] ;  /* 0x00001000051c7984 */ /* 0x001e220000000c00 */
[----:B------:R-:W-:Y:S01]  /*1600*/  IMAD.U32 R49, RZ, RZ, UR23 ;  /* 0x00000017ff317e24 */ /* 0x000fe2000f8e00ff */
[----:B------:R-:W3:Y:S01]  /*1610*/  LDCU.128 UR20, c[0x3][0x8a0] ;  /* 0x00c11400ff1477ac */ /* 0x000ee20008000c00 */
[----:B----4-:R-:W-:Y:S01]  /*1620*/  MOV.SPILL R33, UR9 ;  /* 0x0000000900217c02 */ /* 0x010fe20009000f00 */
[----:B------:R-:W4:Y:S01]  /*1630*/  LDS.128 R24, [R5+0x20] ;  /* 0x0000200005187984 */ /* 0x000f220000000c00 */
[----:B------:R-:W-:Y:S01]  /*1640*/  IMAD.U32 R36, RZ, RZ, UR28 ;  /* 0x0000001cff247e24 */ /* 0x000fe2000f8e00ff */
[----:B------:R-:W3:Y:S01]  /*1650*/  LDCU.128 UR24, c[0x3][0x830] ;  /* 0x00c10600ff1877ac */ /* 0x000ee20008000c00 */
[----:B------:R-:W-:Y:S01]  /*1660*/  IMAD.U32 R37, RZ, RZ, UR29 ;  /* 0x0000001dff257e24 */ /* 0x000fe2000f8e00ff */
[----:B------:R-:W-:Y:S01]  /*1670*/  MOV.SPILL R76, UR8 ;  /* 0x00000008004c7c02 */ /* 0x000fe20009000f00 */
[----:B------:R-:W-:Y:S01]  /*1680*/  IMAD.U32 R34, RZ, RZ, UR30 ;  /* 0x0000001eff227e24 */ /* 0x000fe2000f8e00ff */
[----:B------:R-:W2:Y:S01]  /*1690*/  LDCU.128 UR56, c[0x3][0x8c0] ;  /* 0x00c11800ff3877ac */ /* 0x000ea20008000c00 */
[----:B------:R-:W-:Y:S01]  /*16a0*/  IMAD.U32 R35, RZ, RZ, UR31 ;  /* 0x0000001fff237e24 */ /* 0x000fe2000f8e00ff */
[----:B------:R-:W-:Y:S01]  /*16b0*/  MOV.SPILL R73, UR11 ;  /* 0x0000000b00497c02 */ /* 0x000fe20009000f00 */
[----:B------:R-:W0:Y:S01]  /*16c0*/  LDCU.128 UR12, c[0x3][0xa00] ;  /* 0x00c14000ff0c77ac */ /* 0x000e220008000c00 */
[----:B------:R-:W-:-:S02]  /*16d0*/  MOV.SPILL R79, UR10 ;  /* 0x0000000a004f7c02 */ /* 0x000fc40009000f00 */
[----:B------:R-:W-:Y:S01]  /*16e0*/  MOV.SPILL R8, UR65 ;  /* 0x0000004100087c02 */ /* 0x000fe20009000f00 */
[----:B------:R-:W0:Y:S01]  /*16f0*/  LDCU.128 UR60, c[0x3][0xa70] ;  /* 0x00c14e00ff3c77ac */ /* 0x000e220008000c00 */
[----:B------:R-:W-:Y:S02]  /*1700*/  MOV.SPILL R4, UR64 ;  /* 0x0000004000047c02 */ /* 0x000fe40009000f00 */
[----:B------:R-:W-:Y:S01]  /*1710*/  R2UR UR64, R14 ;  /* 0x000000000e4072ca */ /* 0x000fe200000e0000 */
[----:B------:R-:W4:Y:S01]  /*1720*/  LDCU.128 UR44, c[0x3][0x8d0] ;  /* 0x00c11a00ff2c77ac */ /* 0x000f220008000c00 */
[----:B------:R-:W-:Y:S02]  /*1730*/  R2UR UR65, R15 ;  /* 0x000000000f4172ca */ /* 0x000fe400000e0000 */
[----:B---3--:R-:W-:Y:S01]  /*1740*/  MOV.SPILL R75, UR25 ;  /* 0x00000019004b7c02 */ /* 0x008fe20009000f00 */
[----:B------:R-:W3:Y:S01]  /*1750*/  LDCU.128 UR68, c[0x3][0xa20] ;  /* 0x00c14400ff4477ac */ /* 0x000ee20008000c00 */
[----:B------:R-:W-:-:S02]  /*1760*/  MOV.SPILL R11, UR24 ;  /* 0x00000018000b7c02 */ /* 0x000fc40009000f00 */
[----:B--2---:R-:W-:Y:S01]  /*1770*/  MOV.SPILL R6, UR57 ;  /* 0x0000003900067c02 */ /* 0x004fe20009000f00 */
[----:B------:R-:W-:Y:S01]  /*1780*/  UMOV UR32, UR28 ;  /* 0x0000001c00207c82 */ /* 0x000fe20008000000 */
[----:B------:R-:W-:Y:S01]  /*1790*/  UMOV UR33, UR29 ;  /* 0x0000001d00217c82 */ /* 0x000fe20008000000 */
[C-C-:B------:R-:W-:Y:S01]  /*17a0*/  DADD R40, R44.reuse, R56.reuse ;  /* 0x000000002c287229 */ /* 0x140fe20000000038 */
[----:B------:R-:W2:Y:S01]  /*17b0*/  LDCU.128 UR28, c[0x3][0xa50] ;  /* 0x00c14a00ff1c77ac */ /* 0x000ea20008000c00 */
[----:B------:R-:W-:Y:S01]  /*17c0*/  DADD R56, R44, -R56 ;  /* 0x000000002c387229 */ /* 0x000fe20000000838 */
[----:B------:R-:W-:Y:S01]  /*17d0*/  MOV.SPILL R9, UR56 ;  /* 0x0000003800097c02 */ /* 0x000fe20009000f00 */
[C-C-:B-1----:R-:W-:Y:S01]  /*17e0*/  DADD R42, R22.reuse, R46.reuse ;  /* 0x00000000162a7229 */ /* 0x142fe2000000002e */
[----:B------:R-:W-:Y:S01]  /*17f0*/  UMOV UR36, 0x900c ;  /* 0x0000900c00247882 */ /* 0x000fe20000000000 */
[----:B------:R-:W-:Y:S01]  /*1800*/  DADD R46, -R22, R46 ;  /* 0x00000000162e7229 */ /* 0x000fe2000000012e */
[----:B------:R-:W-:Y:S01]  /*1810*/  IDP.2A.LO.U16.U8 R63, R63, UR36, R60 ;  /* 0x000000243f3f7c26 */ /* 0x000fe2000800103c */
[C---:B------:R-:W-:Y:S01]  /*1820*/  DFMA R38, R40.reuse, UR6, RZ ;  /* 0x0000000628267c2b */ /* 0x040fe200080000ff */
[----:B------:R-:W1:Y:S01]  /*1830*/  LDCU.128 UR48, c[0x3][0xac0] ;  /* 0x00c15800ff3077ac */ /* 0x000e620008000c00 */
[C---:B------:R-:W-:Y:S01]  /*1840*/  DFMA R54, R40.reuse, UR20, RZ ;  /* 0x0000001428367c2b */ /* 0x040fe200080000ff */
[----:B0-----:R-:W-:Y:S01]  /*1850*/  MOV.SPILL R78, UR61 ;  /* 0x0000003d004e7c02 */ /* 0x001fe20009000f00 */
[C---:B------:R-:W-:Y:S01]  /*1860*/  DFMA R58, R40.reuse, UR8, RZ ;  /* 0x00000008283a7c2b */ /* 0x040fe200080000ff */
[----:B------:R-:W0:Y:S01]  /*1870*/  LDCU.128 UR36, c[0x3][0xa80] ;  /* 0x00c15000ff2477ac */ /* 0x000e220008000c00 */
[C---:B------:R-:W-:Y:S01]  /*1880*/  DFMA R44, R40.reuse, UR66, RZ ;  /* 0x00000042282c7c2b */ /* 0x040fe200080000ff */
[----:B------:R-:W-:Y:S01]  /*1890*/  MOV.SPILL R10, UR60 ;  /* 0x0000003c000a7c02 */ /* 0x000fe20009000f00 */
[----:B------:R-:W-:Y:S01]  /*18a0*/  DFMA R52, R40, UR16, RZ ;  /* 0x0000001028347c2b */ /* 0x000fe200080000ff */
[----:B------:R-:W-:Y:S01]  /*18b0*/  R2UR UR60, R48 ;  /* 0x00000000303c72ca */ /* 0x000fe200000e0000 */
[----:B------:R-:W-:Y:S01]  /*18c0*/  DFMA R38, R42, UR24, R38 ;  /* 0x000000182a267c2b */ /* 0x000fe20008000026 */
[----:B------:R-:W-:Y:S01]  /*18d0*/  R2UR UR24, R50 ;  /* 0x00000000321872ca */ /* 0x000fe200000e0000 */
[----:B------:R-:W-:Y:S01]  /*18e0*/  DFMA R40, R40, UR58, RZ ;  /* 0x0000003a28287c2b */ /* 0x000fe200080000ff */
[----:B------:R-:W-:Y:S01]  /*18f0*/  R2UR UR25, R51 ;  /* 0x00000000331972ca */ /* 0x000fe200000e0000 */
[C---:B------:R-:W-:Y:S01]  /*1900*/  DFMA R50, R42.reuse, UR22, R54 ;  /* 0x000000162a327c2b */ /* 0x040fe20008000036 */
[----:B------:R-:W-:Y:S01]  /*1910*/  R2UR UR61, R49 ;  /* 0x00000000313d72ca */ /* 0x000fe200000e0000 */
[----:B------:R-:W-:Y:S01]  /*1920*/  DFMA R58, R42, UR10, R58 ;  /* 0x0000000a2a3a7c2b */ /* 0x000fe2000800003a */
[----:B------:R-:W1:Y:S01]  /*1930*/  LDCU.128 UR8, c[0x3][0xa30] ;  /* 0x00c14600ff0877ac */ /* 0x000e620008000c00 */
[----:B------:R-:W-:Y:S01]  /*1940*/  DFMA R54, R56, UR12, RZ ;  /* 0x0000000c38367c2b */ /* 0x000fe200080000ff */
[----:B------:R-:W1:Y:S01]  /*1950*/  LDC.64 R48, c[0x0][0x388] ;  /* 0x0000e200ff307b82 */ /* 0x000e620000000a00 */
[C---:B------:R-:W-:Y:S01]  /*1960*/  DFMA R44, R42.reuse, UR32, R44 ;  /* 0x000000202a2c7c2b */ /* 0x040fe2000800002c */
[----:B------:R-:W1:Y:S01]  /*1970*/  LDCU.128 UR32, c[0x3][0xaa0] ;  /* 0x00c15400ff2077ac */ /* 0x000e620008000c00 */
[C---:B------:R-:W-:Y:S01]  /*1980*/  DFMA R52, R42.reuse, UR18, R52 ;  /* 0x000000122a347c2b */ /* 0x040fe20008000034 */
[----:B------:R-:W-:Y:S01]  /*1990*/  MOV.SPILL R17, UR21 ;  /* 0x0000001500117c02 */ /* 0x000fe20009000f00 */
[----:B----4-:R-:W-:Y:S01]  /*19a0*/  DFMA R42, R42, UR44, R40 ;  /* 0x0000002c2a2a7c2b */ /* 0x010fe20008000028 */
[----:B------:R-:W-:Y:S01]  /*19b0*/  MOV.SPILL R22, UR20 ;  /* 0x0000001400167c02 */ /* 0x000fe20009000f00 */
[C-C-:B------:R-:W-:Y:S01]  /*19c0*/  DADD R40, R28.reuse, R20.reuse ;  /* 0x000000001c287229 */ /* 0x140fe20000000014 */
[----:B------:R-:W-:Y:S01]  /*19d0*/  MOV.SPILL R14, UR23 ;  /* 0x00000017000e7c02 */ /* 0x000fe20009000f00 */
[----:B------:R-:W-:Y:S01]  /*19e0*/  DADD R20, R28, -R20 ;  /* 0x000000001c147229 */ /* 0x000fe20000000814 */
[----:B------:R-:W-:Y:S01]  /*19f0*/  MOV.SPILL R32, UR22 ;  /* 0x0000001600207c02 */ /* 0x000fe20009000f00 */
[----:B------:R-:W-:Y:S01]  /*1a00*/  DFMA R54, R46, UR14, R54 ;  /* 0x0000000e2e367c2b */ /* 0x000fe20008000036 */
[----:B0-----:R-:W-:Y:S01]  /*1a10*/  UMOV UR22, UR36 ;  /* 0x0000002400167c82 */ /* 0x001fe20008000000 */
[C---:B---3--:R-:W-:Y:S01]  /*1a20*/  DFMA R88, R56.reuse, UR70, RZ ;  /* 0x0000004638587c2b */ /* 0x048fe200080000ff */
[----:B------:R-:W-:Y:S01]  /*1a30*/  UMOV UR23, UR37 ;  /* 0x0000002500177c82 */ /* 0x000fe20008000000 */
[----:B--2---:R-:W-:Y:S01]  /*1a40*/  DFMA R66, R56, UR28, RZ ;  /* 0x0000001c38427c2b */ /* 0x004fe200080000ff */
[----:B-1----:R-:W-:Y:S01]  /*1a50*/  UMOV UR56, UR8 ;  /* 0x0000000800387c82 */ /* 0x002fe20008000000 */
[C-C-:B------:R-:W-:Y:S01]  /*1a60*/  DADD R28, R26.reuse, R30.reuse ;  /* 0x000000001a1c7229 */ /* 0x140fe2000000001e */
[----:B------:R-:W-:Y:S01]  /*1a70*/  UMOV UR57, UR9 ;  /* 0x0000000900397c82 */ /* 0x000fe20008000000 */
[----:B------:R-:W-:Y:S01]  /*1a80*/  DADD R64, -R26, R30 ;  /* 0x000000001a407229 */ /* 0x000fe2000000011e */
[----:B------:R-:W-:Y:S01]  /*1a90*/  UMOV UR20, UR38 ;  /* 0x0000002600147c82 */ /* 0x000fe20008000000 */
[----:B------:R-:W-:Y:S01]  /*1aa0*/  DADD R60, R24, R24 ;  /* 0x00000000183c7229 */ /* 0x000fe20000000018 */
[----:B------:R-:W-:Y:S01]  /*1ab0*/  UMOV UR21, UR39 ;  /* 0x0000002700157c82 */ /* 0x000fe20008000000 */
[----:B------:R-:W-:Y:S01]  /*1ac0*/  DFMA R58, R40, UR24, R58 ;  /* 0x00000018283a7c2b */ /* 0x000fe2000800003a */
[----:B------:R-:W0:Y:S01]  /*1ad0*/  LDCU.128 UR36, c[0x3][0xad0] ;  /* 0x00c15a00ff2477ac */ /* 0x000e220008000c00 */
[----:B------:R-:W-:Y:S01]  /*1ae0*/  DFMA R54, R20, UR64, R54 ;  /* 0x0000004014367c2b */ /* 0x000fe20008000036 */
[----:B------:R-:W-:Y:S01]  /*1af0*/  MOV.SPILL R15, UR13 ;  /* 0x0000000d000f7c02 */ /* 0x000fe20009000f00 */
[C---:B------:R-:W-:Y:S01]  /*1b00*/  DFMA R68, R56.reuse, UR62, RZ ;  /* 0x0000003e38447c2b */ /* 0x040fe200080000ff */
[----:B------:R-:W1:Y:S01]  /*1b10*/  LDCU.128 UR52, c[0x3][0x860] ;  /* 0x00c10c00ff3477ac */ /* 0x000e620008000c00 */
[C---:B------:R-:W-:Y:S01]  /*1b20*/  DFMA R30, R56.reuse, UR32, RZ ;  /* 0x00000020381e7c2b */ /* 0x040fe200080000ff */
[----:B------:R-:W-:Y:S01]  /*1b30*/  MOV.SPILL R74, UR12 ;  /* 0x0000000c004a7c02 */ /* 0x000fe20009000f00 */
[----:B------:R-:W-:Y:S01]  /*1b40*/  DFMA R26, R56, UR50, RZ ;  /* 0x00000032381a7c2b */ /* 0x000fe200080000ff */
[----:B------:R-:W-:Y:S01]  /*1b50*/  MOV.SPILL R83, UR29 ;  /* 0x0000001d00537c02 */ /* 0x000fe20009000f00 */
[C---:B------:R-:W-:Y:S01]  /*1b60*/  DFMA R56, R46.reuse, UR56, R88 ;  /* 0x000000382e387c2b */ /* 0x040fe20008000058 */
[----:B------:R-:W-:Y:S01]  /*1b70*/  MOV.SPILL R87, UR28 ;  /* 0x0000001c00577c02 */ /* 0x000fe20009000f00 */
[----:B------:R-:W-:Y:S01]  /*1b80*/  IMAD R89, R0, 0x6c0, R63 ;  /* 0x000006c000597824 */ /* 0x000fe200078e023f */
[----:B------:R-:W-:Y:S01]  /*1b90*/  DFMA R62, R46, UR30, R66 ;  /* 0x0000001e2e3e7c2b */ /* 0x000fe20008000042 */
[----:B------:R-:W-:Y:S01]  /*1ba0*/  MOV.SPILL R88, UR23 ;  /* 0x0000001700587c02 */ /* 0x000fe20009000f00 */
[----:B------:R-:W-:Y:S01]  /*1bb0*/  DMUL R60, R60, 0.5 ;  /* 0x3fe000003c3c7828 */ /* 0x000fe20000000000 */
[----:B------:R-:W-:Y:S01]  /*1bc0*/  IMAD.WIDE R48, R89, 0x8, R48 ;  /* 0x0000000859307825 */ /* 0x000fe200078e0230 */
[----:B------:R-:W-:Y:S01]  /*1bd0*/  DFMA R58, R28, UR40, R58 ;  /* 0x000000281c3a7c2b */ /* 0x000fe2000800003a */
[----:B------:R-:W-:Y:S01]  /*1be0*/  MOV.SPILL R89, UR22 ;  /* 0x0000001600597c02 */ /* 0x000fe20009000f00 */
[----:B------:R-:W-:Y:S01]  /*1bf0*/  DFMA R54, R64, UR60, R54 ;  /* 0x0000003c40367c2b */ /* 0x000fe20008000036 */
[----:B------:R-:W-:Y:S01]  /*1c00*/  MOV.SPILL R16, UR45 ;  /* 0x0000002d00107c02 */ /* 0x000fe20009000f00 */
[----:B------:R-:W-:Y:S01]  /*1c10*/  DADD R66, R24, -R24 ;  /* 0x0000000018427229 */ /* 0x000fe20000000818 */
[----:B------:R-:W-:Y:S01]  /*1c20*/  MOV.SPILL R13, UR44 ;  /* 0x0000002c000d7c02 */ /* 0x000fe20009000f00 */
[----:B------:R-:W-:Y:S01]  /*1c30*/  DFMA R68, R46, UR22, R68 ;  /* 0x000000162e447c2b */ /* 0x000fe20008000044 */
[----:B------:R-:W-:Y:S01]  /*1c40*/  R2UR UR22, R34 ;  /* 0x00000000221672ca */ /* 0x000fe200000e0000 */
[----:B------:R-:W-:Y:S01]  /*1c50*/  DFMA R58, R60, UR4, R58 ;  /* 0x000000043c3a7c2b */ /* 0x000fe2000800003a */
[----:B------:R-:W-:Y:S01]  /*1c60*/  R2UR UR23, R35 ;  /* 0x00000000231772ca */ /* 0x000fe200000e0000 */
[----:B------:R-:W-:Y:S01]  /*1c70*/  DFMA R30, R46, UR34, R30 ;  /* 0x000000222e1e7c2b */ /* 0x000fe2000800001e */
[----:B------:R-:W2:Y:S01]  /*1c80*/  LDG.E.64.CONSTANT R34, desc[UR76][R48.64+-0x58] ;  /* 0xffffa84c30227981 */ /* 0x000ea2000c1e9b00 */
[----:B------:R-:W-:Y:S01]  /*1c90*/  DFMA R54, R66, UR68, R54 ;  /* 0x0000004442367c2b */ /* 0x000fe20008000036 */
[----:B------:R-:W-:Y:S01]  /*1ca0*/  MOV.SPILL R18, UR17 ;  /* 0x0000001100127c02 */ /* 0x000fe20009000f00 */
[----:B0-----:R-:W-:Y:S01]  /*1cb0*/  DFMA R26, R46, UR36, R26 ;  /* 0x000000242e1a7c2b */ /* 0x001fe2000800001a */
[----:B------:R-:W-:Y:S01]  /*1cc0*/  MOV.SPILL R70, UR16 ;  /* 0x0000001000467c02 */ /* 0x000fe20009000f00 */
[----:B------:R-:W0:Y:S01]  /*1cd0*/  LDCU.128 UR72, c[0x3][0x840] ;  /* 0x00c10800ff4877ac */ /* 0x000e220008000c00 */
[----:B------:R-:W-:-:S02]  /*1ce0*/  MOV.SPILL R23, UR67 ;  /* 0x0000004300177c02 */ /* 0x000fc40009000f00 */
[----:B------:R-:W-:Y:S01]  /*1cf0*/  MOV.SPILL R72, UR66 ;  /* 0x0000004200487c02 */ /* 0x000fe20009000f00 */
[C-C-:B------:R-:W-:Y:S01]  /*1d00*/  DADD R46, R58.reuse, -R54.reuse ;  /* 0x000000003a2e7229 */ /* 0x140fe20000000836 */
[----:B------:R-:W-:Y:S01]  /*1d10*/  MOV.SPILL R71, UR7 ;  /* 0x0000000700477c02 */ /* 0x000fe20009000f00 */
[----:B------:R-:W-:Y:S01]  /*1d20*/  DADD R58, R58, R54 ;  /* 0x000000003a3a7229 */ /* 0x000fe20000000036 */
[----:B------:R-:W-:Y:S01]  /*1d30*/  MOV.SPILL R77, UR6 ;  /* 0x00000006004d7c02 */ /* 0x000fe20009000f00 */
[----:B------:R-:W3:Y:S01]  /*1d40*/  LDG.E.64.CONSTANT R54, desc[UR76][R48.64] ;  /* 0x0000004c30367981 */ /* 0x000ee2000c1e9b00 */
[----:B-1----:R-:W-:Y:S01]  /*1d50*/  UMOV UR12, UR52 ;  /* 0x00000034000c7c82 */ /* 0x002fe20008000000 */
[----:B------:R-:W-:Y:S01]  /*1d60*/  UMOV UR13, UR53 ;  /* 0x00000035000d7c82 */ /* 0x000fe20008000000 */
[----:B------:R-:W-:Y:S01]  /*1d70*/  UMOV UR28, UR54 ;  /* 0x00000036001c7c82 */ /* 0x000fe20008000000 */
[----:B------:R-:W-:Y:S01]  /*1d80*/  UMOV UR29, UR55 ;  /* 0x00000037001d7c82 */ /* 0x000fe20008000000 */
[----:B------:R-:W1:Y:S01]  /*1d90*/  LDCU.128 UR52, c[0x3][0x8b0] ;  /* 0x00c11600ff3477ac */ /* 0x000e620008000c00 */
[C---:B------:R-:W-:Y:S01]  /*1da0*/  DFMA R38, R40.reuse, UR26, R38 ;  /* 0x0000001a28267c2b */ /* 0x040fe20008000026 */
[----:B------:R-:W-:Y:S01]  /*1db0*/  MOV.SPILL R82, UR63 ;  /* 0x0000003f00527c02 */ /* 0x000fe20009000f00 */
[C---:B------:R-:W-:Y:S01]  /*1dc0*/  DFMA R52, R40.reuse, UR12, R52 ;  /* 0x0000000c28347c2b */ /* 0x040fe20008000034 */
[----:B------:R-:W-:Y:S01]  /*1dd0*/  MOV.SPILL R86, UR62 ;  /* 0x0000003e00567c02 */ /* 0x000fe20009000f00 */
[----:B------:R-:W-:Y:S01]  /*1de0*/  DFMA R42, R40, UR46, R42 ;  /* 0x0000002e282a7c2b */ /* 0x000fe2000800002a */
[----:B------:R-:W-:-:S02]  /*1df0*/  MOV.SPILL R81, UR51 ;  /* 0x0000003300517c02 */ /* 0x000fc40009000f00 */
[----:B------:R-:W-:Y:S02]  /*1e00*/  MOV.SPILL R85, UR50 ;  /* 0x0000003200557c02 */ /* 0x000fe40009000f00 */
[----:B------:R-:W-:Y:S02]  /*1e10*/  MOV.SPILL R12, UR59 ;  /* 0x0000003b000c7c02 */ /* 0x000fe40009000f00 */
[----:B------:R-:W-:Y:S02]  /*1e20*/  MOV.SPILL R19, UR58 ;  /* 0x0000003a00137c02 */ /* 0x000fe40009000f00 */
[----:B------:R-:W-:Y:S02]  /*1e30*/  MOV.SPILL R80, UR33 ;  /* 0x0000002100507c02 */ /* 0x000fe40009000f00 */
[----:B------:R-:W-:Y:S01]  /*1e40*/  MOV.SPILL R84, UR32 ;  /* 0x0000002000547c02 */ /* 0x000fe20009000f00 */
[----:B-1----:R-:W-:Y:S01]  /*1e50*/  UMOV UR44, UR52 ;  /* 0x00000034002c7c82 */ /* 0x002fe20008000000 */
[----:B------:R-:W-:-:S02]  /*1e60*/  UMOV UR45, UR53 ;  /* 0x00000035002d7c82 */ /* 0x000fc40008000000 */
[----:B------:R-:W-:Y:S02]  /*1e70*/  DFMA R50, R40, UR44, R50 ;  /* 0x0000002c28327c2b */ /* 0x000fe40008000032 */
[----:B------:R-:W-:Y:S02]  /*1e80*/  DFMA R56, R20, UR10, R56 ;  /* 0x0000000a14387c2b */ /* 0x000fe40008000038 */
[C---:B0-----:R-:W-:Y:S01]  /*1e90*/  DFMA R38, R28.reuse, UR72, R38 ;  /* 0x000000481c267c2b */ /* 0x041fe20008000026 */
[----:B------:R-:W-:Y:S01]  /*1ea0*/  UMOV UR58, UR54 ;  /* 0x00000036003a7c82 */ /* 0x000fe20008000000 */
[----:B------:R-:W-:Y:S01]  /*1eb0*/  UMOV UR59, UR55 ;  /* 0x00000037003b7c82 */ /* 0x000fe20008000000 */
[----:B------:R-:W-:Y:S01]  /*1ec0*/  DFMA R52, R28, UR28, R52 ;  /* 0x0000001c1c347c2b */ /* 0x000fe20008000034 */
[----:B------:R-:W0:Y:S04]  /*1ed0*/  LDCU.128 UR52, c[0x3][0xab0] ;  /* 0x00c15600ff3477ac */ /* 0x000e280008000c00 */
[----:B------:R-:W-:-:S02]  /*1ee0*/  DFMA R38, R60, UR74, R38 ;  /* 0x0000004a3c267c2b */ /* 0x000fc40008000026 */
[----:B------:R-:W-:Y:S01]  /*1ef0*/  DFMA R50, R28, UR58, R50 ;  /* 0x0000003a1c327c2b */ /* 0x000fe20008000032 */
[----:B------:R-:W-:Y:S06]  /*1f00*/  BAR.SYNC.DEFER_BLOCKING 0x0 ;  /* 0x0000000000007b1d */ /* 0x000fec0000010000 */
[----:B--2---:R-:W-:Y:S02]  /*1f10*/  DMUL R34, R34, R58 ;  /* 0x0000003a22227228 */ /* 0x004fe40000000000 */
[----:B------:R-:W-:-:S06]  /*1f20*/  DFMA R58, R40, UR22, R44 ;  /* 0x00000016283a7c2b */ /* 0x000fcc000800002c */
[----:B---3--:R-:W-:-:S08]  /*1f30*/  DFMA R44, R54, R46, R34 ;  /* 0x0000002e362c722b */ /* 0x008fd00000000022 */
[----:B------:R-:W-:Y:S01]  /*1f40*/  DFMA R40, R44, UR40, RZ ;  /* 0x000000282c287c2b */ /* 0x000fe200080000ff */
[----:B------:R-:W1:Y:S02]  /*1f50*/  LDCU.128 UR40, c[0x3][0xa60] ;  /* 0x00c14c00ff2877ac */ /* 0x000e640008000c00 */
[----:B-1----:R-:W-:Y:S01]  /*1f60*/  UMOV UR66, UR40 ;  /* 0x0000002800427c82 */ /* 0x002fe20008000000 */
[----:B------:R-:W-:Y:S01]  /*1f70*/  UMOV UR67, UR41 ;  /* 0x0000002900437c82 */ /* 0x000fe20008000000 */
[----:B------:R-:W-:Y:S01]  /*1f80*/  UMOV UR16, UR42 ;  /* 0x0000002a00107c82 */ /* 0x000fe20008000000 */
[----:B------:R-:W-:Y:S01]  /*1f90*/  UMOV UR17, UR43 ;  /* 0x0000002b00117c82 */ /* 0x000fe20008000000 */
[----:B------:R-:W1:Y:S02]  /*1fa0*/  LDCU.128 UR40, c[0x3][0xa40] ;  /* 0x00c14800ff2877ac */ /* 0x000e640008000c00 */
[----:B-1----:R-:W-:Y:S01]  /*1fb0*/  UMOV UR6, UR40 ;  /* 0x0000002800067c82 */ /* 0x002fe20008000000 */
[----:B------:R-:W-:Y:S01]  /*1fc0*/  UMOV UR7, UR41 ;  /* 0x0000002900077c82 */ /* 0x000fe20008000000 */
[----:B------:R-:W-:Y:S01]  /*1fd0*/  UMOV UR8, UR42 ;  /* 0x0000002a00087c82 */ /* 0x000fe20008000000 */
[----:B------:R-:W-:Y:S01]  /*1fe0*/  UMOV UR9, UR43 ;  /* 0x0000002b00097c82 */ /* 0x000fe20008000000 */
[----:B------:R-:W1:Y:S01]  /*1ff0*/  LDCU.128 UR40, c[0x3][0x890] ;  /* 0x00c11200ff2877ac */ /* 0x000e620008000c00 */
[----:B------:R-:W-:Y:S01]  /*2000*/  DFMA R56, R64, UR6, R56 ;  /* 0x0000000640387c2b */ /* 0x000fe20008000038 */
[----:B-1----:R-:W-:Y:S01]  /*2010*/  UMOV UR62, UR40 ;  /* 0x00000028003e7c82 */ /* 0x002fe20008000000 */
[----:B------:R-:W-:Y:S01]  /*2020*/  UMOV UR63, UR41 ;  /* 0x00000029003f7c82 */ /* 0x000fe20008000000 */
[----:B------:R-:W-:Y:S01]  /*2030*/  UMOV UR50, UR42 ;  /* 0x0000002a00327c82 */ /* 0x000fe20008000000 */
[----:B------:R-:W-:Y:S01]  /*2040*/  UMOV UR51, UR43 ;  /* 0x0000002b00337c82 */ /* 0x000fe20008000000 */
[----:B------:R-:W1:Y:S03]  /*2050*/  LDCU.128 UR40, c[0x3][0x8e0] ;  /* 0x00c11c00ff2877ac */ /* 0x000e660008000c00 */
[----:B------:R-:W-:-:S02]  /*2060*/  DFMA R56, R66, UR8, R56 ;  /* 0x0000000842387c2b */ /* 0x000fc40008000038 */
[C---:B------:R-:W-:Y:S02]  /*2070*/  DFMA R58, R28.reuse, UR62, R58 ;  /* 0x0000003e1c3a7c2b */ /* 0x040fe4000800003a */
[----:B-1----:R-:W-:-:S04]  /*2080*/  DFMA R42, R28, UR40, R42 ;  /* 0x000000281c2a7c2b */ /* 0x002fc8000800002a */
[C-C-:B------:R-:W-:Y:S02]  /*2090*/  DADD R28, R38.reuse, -R56.reuse ;  /* 0x00000000261c7229 */ /* 0x140fe40000000838 */
[----:B------:R-:W-:Y:S01]  /*20a0*/  DADD R38, R38, R56 ;  /* 0x0000000026267229 */ /* 0x000fe20000000038 */
[----:B------:R-:W2:Y:S07]  /*20b0*/  LDG.E.64.CONSTANT R56, desc[UR76][R48.64+-0x50] ;  /* 0xffffb04c30387981 */ /* 0x000eae000c1e9b00 */
[----:B--2---:R-:W-:Y:S01]  /*20c0*/  DMUL R38, R56, R38 ;  /* 0x0000002638267228 */ /* 0x004fe20000000000 */
[----:B------:R-:W2:Y:S01]  /*20d0*/  LDG.E.64.CONSTANT R56, desc[UR76][R48.64+-0x8] ;  /* 0xfffff84c30387981 */ /* 0x000ea2000c1e9b00 */
[----:B------:R-:W-:-:S02]  /*20e0*/  DFMA R62, R20, UR66, R62 ;  /* 0x00000042143e7c2b */ /* 0x000fc4000800003e */
[C---:B------:R-:W-:Y:S02]  /*20f0*/  DFMA R68, R20.reuse, UR20, R68 ;  /* 0x0000001414447c2b */ /* 0x040fe40008000044 */
[C---:B0-----:R-:W-:Y:S02]  /*2100*/  DFMA R30, R20.reuse, UR52, R30 ;  /* 0x00000034141e7c2b */ /* 0x041fe4000800001e */
[----:B------:R-:W-:Y:S02]  /*2110*/  DFMA R26, R20, UR38, R26 ;  /* 0x00000026141a7c2b */ /* 0x000fe4000800001a */
[----:B------:R-:W-:Y:S02]  /*2120*/  DFMA R54, R54, -R46, R34 ;  /* 0x8000002e3636722b */ /* 0x000fe40000000022 */
[----:B------:R-:W-:Y:S02]  /*2130*/  DFMA R20, R44, UR4, RZ ;  /* 0x000000042c147c2b */ /* 0x000fe400080000ff */
[----:B------:R-:W-:-:S02]  /*2140*/  DFMA R62, R64, UR16, R62 ;  /* 0x00000010403e7c2b */ /* 0x000fc4000800003e */
[----:B------:R-:W-:Y:S02]  /*2150*/  DFMA R30, R64, UR54, R30 ;  /* 0x00000036401e7c2b */ /* 0x000fe4000800001e */
[----:B------:R-:W-:Y:S02]  /*2160*/  DADD R24, R24, -R24 ;  /* 0x0000000018187229 */ /* 0x000fe40000000818 */
[----:B------:R-:W-:-:S06]  /*2170*/  DFMA R42, R60, UR42, R42 ;  /* 0x0000002a3c2a7c2b */ /* 0x000fcc000800002a */
[----:B------:R-:W-:Y:S02]  /*2180*/  DFMA R30, R24, UR48, R30 ;  /* 0x00000030181e7c2b */ /* 0x000fe4000800001e */
[----:B------:R-:W-:Y:S02]  /*2190*/  DFMA R58, R60, UR50, R58 ;  /* 0x000000323c3a7c2b */ /* 0x000fe4000800003a */
[----:B--2---:R-:W-:-:S08]  /*21a0*/  DFMA R46, R56, R28, R38 ;  /* 0x0000001c382e722b */ /* 0x004fd00000000026 */
[C---:B------:R-:W-:Y:S02]  /*21b0*/  DFMA R40, R46.reuse, UR72, R40 ;  /* 0x000000482e287c2b */ /* 0x040fe40008000028 */
[----:B------:R-:W-:Y:S01]  /*21c0*/  DFMA R20, R46, UR74, R20 ;  /* 0x0000004a2e147c2b */ /* 0x000fe20008000014 */
[----:B------:R-:W0:Y:S01]  /*21d0*/  LDCU.128 UR72, c[0x3][0xa90] ;  /* 0x00c15200ff4877ac */ /* 0x000e220008000c00 */
[----:B------:R-:W-:Y:S02]  /*21e0*/  DFMA R56, R56, -R28, R38 ;  /* 0x8000001c3838722b */ /* 0x000fe40000000026 */
        /* <DEDUP_REMOVED lines=8> */
[----:B------:R-:W-:Y:S02]  /*2270*/  R2UR.FILL UR57, R6 ;  /* 0x00000000063972ca */ /* 0x000fe400004e0000 */
[----:B------:R-:W-:Y:S01]  /*2280*/  R2UR.FILL UR56, R9 ;  /* 0x00000000093872ca */ /* 0x000fe200004e0000 */
[----:B0-----:R-:W-:Y:S02]  /*2290*/  DFMA R64, R64, UR72, R26 ;  /* 0x0000004840407c2b */ /* 0x001fe4000800001a */
[C---:B------:R-:W-:Y:S01]  /*22a0*/  DFMA R26, R54.reuse, UR64, RZ ;  /* 0x00000040361a7c2b */ /* 0x040fe200080000ff */
[----:B------:R-:W-:Y:S01]  /*22b0*/  R2UR.FILL UR65, R8 ;  /* 0x00000000084172ca */ /* 0x000fe200004e0000 */
[----:B------:R-:W-:Y:S01]  /*22c0*/  DFMA R8, R54, UR60, RZ ;  /* 0x0000003c36087c2b */ /* 0x000fe200080000ff */
[----:B------:R-:W-:Y:S02]  /*22d0*/  R2UR.FILL UR64, R4 ;  /* 0x00000000044072ca */ /* 0x000fe400004e0000 */
[----:B------:R-:W-:-:S02]  /*22e0*/  R2UR.FILL UR61, R78 ;  /* 0x000000004e3d72ca */ /* 0x000fc400004e0000 */
[----:B------:R-:W-:-:S03]  /*22f0*/  R2UR.FILL UR60, R10 ;  /* 0x000000000a3c72ca */ /* 0x000fc600004e0000 */
[----:B------:R-:W-:Y:S02]  /*2300*/  DFMA R50, R60, UR56, R50 ;  /* 0x000000383c327c2b */ /* 0x000fe40008000032 */
[----:B------:R-:W-:-:S04]  /*2310*/  DFMA R64, R24, UR74, R64 ;  /* 0x0000004a18407c2b */ /* 0x000fc80008000040 */
[----:B------:R-:W-:-:S04]  /*2320*/  DFMA R52, R60, UR64, R52 ;  /* 0x000000403c347c2b */ /* 0x000fc80008000034 */
[----:B------:R-:W-:Y:S02]  /*2330*/  DFMA R62, R66, UR60, R62 ;  /* 0x0000003c423e7c2b */ /* 0x000fe4000800003e */
[----:B------:R-:W-:Y:S01]  /*2340*/  DFMA R60, R54, UR68, RZ ;  /* 0x00000044363c7c2b */ /* 0x000fe200080000ff */
[----:B------:R-:W-:Y:S02]  /*2350*/  R2UR UR68, R36 ;  /* 0x00000000244472ca */ /* 0x000fe400000e0000 */
[----:B------:R-:W-:Y:S01]  /*2360*/  R2UR UR69, R37 ;  /* 0x00000000254572ca */ /* 0x000fe200000e0000 */
[C-C-:B------:R-:W-:Y:S02]  /*2370*/  DADD R36, R50.reuse, -R30.reuse ;  /* 0x0000000032247229 */ /* 0x140fe4000000081e */
[----:B------:R-:W-:Y:S02]  /*2380*/  DADD R30, R50, R30 ;  /* 0x00000000321e7229 */ /* 0x000fe4000000001e */
[----:B------:R-:W-:-:S02]  /*2390*/  DADD R50, R52, -R62 ;  /* 0x0000000034327229 */ /* 0x000fc4000000083e */
[----:B------:R-:W-:Y:S02]  /*23a0*/  DADD R62, R52, R62 ;  /* 0x00000000343e7229 */ /* 0x000fe4000000003e */
[C-C-:B------:R-:W-:Y:S02]  /*23b0*/  DADD R52, R42.reuse, -R64.reuse ;  /* 0x000000002a347229 */ /* 0x140fe40000000840 */
[----:B------:R-:W-:Y:S01]  /*23c0*/  DADD R42, R42, R64 ;  /* 0x000000002a2a7229 */ /* 0x000fe20000000040 */
[----:B------:R-:W2:Y:S01]  /*23d0*/  LDG.E.64.CONSTANT R64, desc[UR76][R48.64+-0x18] ;  /* 0xffffe84c30407981 */ /* 0x000ea2000c1e9b00 */
[----:B------:R-:W-:-:S03]  /*23e0*/  DFMA R68, R66, UR4, R68 ;  /* 0x0000000442447c2b */ /* 0x000fc60008000044 */
[----:B------:R-:W3:Y:S05]  /*23f0*/  LDG.E.64.CONSTANT R66, desc[UR76][R48.64+-0x10] ;  /* 0xfffff04c30427981 */ /* 0x000eea000c1e9b00 */
[----:B------:R-:W-:-:S08]  /*2400*/  DADD R24, R58, -R68 ;  /* 0x000000003a187229 */ /* 0x000fd00000000844 */
[----:B--2---:R-:W-:Y:S01]  /*2410*/  DMUL R24, R64, R24 ;  /* 0x0000001840187228 */ /* 0x004fe20000000000 */
[----:B------:R-:W2:Y:S02]  /*2420*/  LDG.E.64.CONSTANT R64, desc[UR76][R48.64+-0x20] ;  /* 0xffffe04c30407981 */ /* 0x000ea4000c1e9b00 */
[----:B--2---:R-:W-:Y:S02]  /*2430*/  DMUL R36, R64, R36 ;  /* 0x0000002440247228 */ /* 0x004fe40000000000 */
[----:B------:R-:W2:Y:S01]  /*2440*/  LDG.E.64.CONSTANT R64, desc[UR76][R48.64+-0x48] ;  /* 0xffffb84c30407981 */ /* 0x000ea2000c1e9b00 */
[----:B------:R-:W-:Y:S02]  /*2450*/  DADD R58, R58, R68 ;  /* 0x000000003a3a7229 */ /* 0x000fe40000000044 */
[----:B--2---:R-:W-:Y:S01]  /*2460*/  DMUL R62, R64, R62 ;  /* 0x0000003e403e7228 */ /* 0x004fe20000000000 */
[----:B------:R-:W2:Y:S05]  /*2470*/  LDG.E.64.CONSTANT R64, desc[UR76][R48.64+-0x40] ;  /* 0xffffc04c30407981 */ /* 0x000eaa000c1e9b00 */
[----:B--2---:R-:W-:Y:S01]  /*2480*/  DMUL R58, R64, R58 ;  /* 0x0000003a403a7228 */ /* 0x004fe20000000000 */
[----:B------:R-:W2:Y:S02]  /*2490*/  LDG.E.64.CONSTANT R64, desc[UR76][R48.64+-0x38] ;  /* 0xffffc84c30407981 */ /* 0x000ea4000c1e9b00 */
[----:B--2---:R-:W-:-:S02]  /*24a0*/  DMUL R30, R64, R30 ;  /* 0x0000001e401e7228 */ /* 0x004fc40000000000 */
[----:B------:R-:W2:Y:S01]  /*24b0*/  LDG.E.64.CONSTANT R64, desc[UR76][R48.64+-0x28] ;  /* 0xffffd84c30407981 */ /* 0x000ea2000c1e9b00 */
[C---:B------:R-:W-:Y:S01]  /*24c0*/  DFMA R60, R56.reuse, UR8, R60 ;  /* 0x00000008383c7c2b */ /* 0x040fe2000800003c */
[----:B------:R-:W-:Y:S01]  /*24d0*/  R2UR.FILL UR9, R33 ;  /* 0x00000000210972ca */ /* 0x000fe200004e0000 */
[----:B------:R-:W-:Y:S01]  /*24e0*/  DFMA R26, R56, UR10, R26 ;  /* 0x0000000a381a7c2b */ /* 0x000fe2000800001a */
[----:B------:R-:W-:Y:S01]  /*24f0*/  R2UR.FILL UR8, R76 ;  /* 0x000000004c0872ca */ /* 0x000fe200004e0000 */
[----:B--2---:R-:W-:Y:S01]  /*2500*/  DMUL R52, R64, R52 ;  /* 0x0000003440347228 */ /* 0x004fe20000000000 */
[----:B------:R0:W2:Y:S01]  /*2510*/  LDG.E.64.CONSTANT R64, desc[UR76][R48.64+-0x30] ;  /* 0xffffd04c30407981 */ /* 0x0000a2000c1e9b00 */
[----:B------:R-:W-:Y:S02]  /*2520*/  R2UR.FILL UR11, R73 ;  /* 0x00000000490b72ca */ /* 0x000fe400004e0000 */
[----:B------:R-:W-:Y:S01]  /*2530*/  R2UR.FILL UR10, R79 ;  /* 0x000000004f0a72ca */ /* 0x000fe200004e0000 */
[----:B------:R-:W-:Y:S01]  /*2540*/  DFMA R8, R56, UR6, R8 ;  /* 0x0000000638087c2b */ /* 0x000fe20008000008 */
[----:B------:R-:W-:-:S02]  /*2550*/  R2UR.FILL UR7, R71 ;  /* 0x00000000470772ca */ /* 0x000fc400004e0000 */
[----:B------:R-:W-:Y:S01]  /*2560*/  R2UR.FILL UR6, R77 ;  /* 0x000000004d0672ca */ /* 0x000fe200004e0000 */
[----:B0-----:R-:W-:Y:S01]  /*2570*/  DADD R48, R24, R58 ;  /* 0x0000000018307229 */ /* 0x001fe2000000003a */
[----:B------:R-:W-:Y:S01]  /*2580*/  ISETP.GT.U32.AND P2, PT, R7, 0x6b, PT ;  /* 0x0000006b0700780c */ /* 0x000fe20003f44070 */
[----:B------:R-:W-:Y:S01]  /*2590*/  BSSY.RECONVERGENT B0, `(.L_x_866) ;  /* 0x00000fa000007945 */ /* 0x000fe20003800200 */
[----:B--2---:R-:W-:Y:S02]  /*25a0*/  DMUL R64, R64, R42 ;  /* 0x0000002a40407228 */ /* 0x004fe40000000000 */
[C---:B------:R-:W-:Y:S01]  /*25b0*/  DFMA R42, R44.reuse, UR24, RZ ;  /* 0x000000182c2a7c2b */ /* 0x040fe200080000ff */
[----:B------:R-:W-:Y:S02]  /*25c0*/  R2UR.FILL UR25, R75 ;  /* 0x000000004b1972ca */ /* 0x000fe400004e0000 */
[----:B------:R-:W-:Y:S01]  /*25d0*/  R2UR.FILL UR24, R11 ;  /* 0x000000000b1872ca */ /* 0x000fe200004e0000 */
[----:B------:R-:W-:-:S02]  /*25e0*/  DFMA R10, R44, UR8, RZ ;  /* 0x000000082c0a7c2b */ /* 0x000fc400080000ff */
[----:B------:R-:W-:Y:S02]  /*25f0*/  DFMA R44, R44, UR10, RZ ;  /* 0x0000000a2c2c7c2b */ /* 0x000fe400080000ff */
[----:B------:R-:W-:-:S04]  /*2600*/  DFMA R42, R46, UR26, R42 ;  /* 0x0000001a2e2a7c2b */ /* 0x000fc8000800002a */
[----:B------:R-:W-:-:S04]  /*2610*/  DFMA R10, R46, UR6, R10 ;  /* 0x000000062e0a7c2b */ /* 0x000fc8000800000a */
[----:B------:R-:W-:Y:S02]  /*2620*/  DFMA R44, R46, UR24, R44 ;  /* 0x000000182e2c7c2b */ /* 0x000fe4000800002c */
[CCC-:B---3--:R-:W-:Y:S02]  /*2630*/  DFMA R46, R66.reuse, R50.reuse, R62.reuse ;  /* 0x00000032422e722b */ /* 0x1c8fe4000000003e */
[----:B------:R-:W-:-:S06]  /*2640*/  DFMA R50, R66, -R50, R62 ;  /* 0x800000324232722b */ /* 0x000fcc000000003e */
[----:B------:R-:W-:Y:S01]  /*2650*/  DFMA R42, R46, UR12, R42 ;  /* 0x0000000c2e2a7c2b */ /* 0x000fe2000800002a */
[----:B------:R-:W-:Y:S02]  /*2660*/  R2UR.FILL UR13, R15 ;  /* 0x000000000f0d72ca */ /* 0x000fe400004e0000 */
[----:B------:R-:W-:Y:S01]  /*2670*/  R2UR.FILL UR12, R74 ;  /* 0x000000004a0c72ca */ /* 0x000fe200004e0000 */
[----:B------:R-:W-:Y:S01]  /*2680*/  DFMA R8, R50, UR16, R8 ;  /* 0x0000001032087c2b */ /* 0x000fe20008000008 */
[----:B------:R-:W-:Y:S02]  /*2690*/  R2UR.FILL UR17, R18 ;  /* 0x00000000121172ca */ /* 0x000fe400004e0000 */
[----:B------:R-:W-:Y:S01]  /*26a0*/  R2UR.FILL UR16, R70 ;  /* 0x00000000461072ca */ /* 0x000fe200004e0000 */
[----:B------:R-:W-:Y:S01]  /*26b0*/  DFMA R40, R46, UR28, R40 ;  /* 0x0000001c2e287c2b */ /* 0x000fe20008000028 */
[----:B------:R-:W-:Y:S01]  /*26c0*/  R2UR.FILL UR29, R83 ;  /* 0x00000000531d72ca */ /* 0x000fe200004e0000 */
[----:B------:R-:W-:Y:S01]  /*26d0*/  DFMA R42, R48, UR22, R42 ;  /* 0x00000016302a7c2b */ /* 0x000fe2000800002a */
[----:B------:R-:W-:-:S05]  /*26e0*/  R2UR.FILL UR28, R87 ;  /* 0x00000000571c72ca */ /* 0x000fca00004e0000 */
[----:B------:R-:W-:Y:S01]  /*26f0*/  DFMA R54, R54, UR12, RZ ;  /* 0x0000000c36367c2b */ /* 0x000fe200080000ff */
[----:B------:R-:W-:Y:S02]  /*2700*/  R2UR.FILL UR23, R88 ;  /* 0x00000000581772ca */ /* 0x000fe400004e0000 */
[----:B------:R-:W-:Y:S01]  /*2710*/  R2UR.FILL UR22, R89 ;  /* 0x00000000591672ca */ /* 0x000fe200004e0000 */
[C---:B------:R-:W-:Y:S02]  /*2720*/  DFMA R44, R46.reuse, UR18, R44 ;  /* 0x000000122e2c7c2b */ /* 0x040fe4000800002c */
[C---:B------:R-:W-:Y:S02]  /*2730*/  DFMA R20, R46.reuse, UR64, R20 ;  /* 0x000000402e147c2b */ /* 0x040fe40008000014 */
[----:B------:R-:W-:Y:S02]  /*2740*/  DFMA R10, R46, UR16, R10 ;  /* 0x000000102e0a7c2b */ /* 0x000fe4000800000a */
[----:B------:R-:W-:-:S02]  /*2750*/  DFMA R26, R50, UR66, R26 ;  /* 0x00000042321a7c2b */ /* 0x000fc4000800001a */
[----:B------:R-:W-:Y:S02]  /*2760*/  DFMA R56, R56, UR70, R54 ;  /* 0x0000004638387c2b */ /* 0x000fe40008000036 */
[----:B------:R-:W-:Y:S02]  /*2770*/  DADD R46, -R24, R58 ;  /* 0x00000000182e7229 */ /* 0x000fe4000000013a */
[----:B------:R-:W-:Y:S01]  /*2780*/  DFMA R28, R50, UR30, R28 ;  /* 0x0000001e321c7c2b */ /* 0x000fe2000800001c */
[----:B------:R-:W-:Y:S01]  /*2790*/  R2UR.FILL UR67, R23 ;  /* 0x00000000174372ca */ /* 0x000fe200004e0000 */
[----:B------:R-:W-:Y:S01]  /*27a0*/  DFMA R40, R48, UR62, R40 ;  /* 0x0000003e30287c2b */ /* 0x000fe20008000028 */
[----:B------:R-:W-:Y:S02]  /*27b0*/  R2UR.FILL UR66, R72 ;  /* 0x00000000484272ca */ /* 0x000fe400004e0000 */
[----:B------:R-:W-:Y:S02]  /*27c0*/  R2UR.FILL UR63, R82 ;  /* 0x00000000523f72ca */ /* 0x000fe400004e0000 */
[----:B------:R-:W-:Y:S01]  /*27d0*/  R2UR.FILL UR62, R86 ;  /* 0x00000000563e72ca */ /* 0x000fe200004e0000 */
[----:B------:R-:W-:-:S02]  /*27e0*/  DFMA R60, R50, UR60, R60 ;  /* 0x0000003c323c7c2b */ /* 0x000fc4000800003c */
[----:B------:R-:W-:Y:S02]  /*27f0*/  DFMA R56, R50, UR28, R56 ;  /* 0x0000001c32387c2b */ /* 0x000fe40008000038 */
[C---:B------:R-:W-:Y:S01]  /*2800*/  DFMA R26, R46.reuse, UR20, R26 ;  /* 0x000000142e1a7c2b */ /* 0x040fe2000800001a */
[----:B------:R-:W-:Y:S01]  /*2810*/  R2UR.FILL UR20, R22 ;  /* 0x00000000161472ca */ /* 0x000fe200004e0000 */
[C---:B------:R-:W-:Y:S01]  /*2820*/  DFMA R28, R46.reuse, UR22, R28 ;  /* 0x000000162e1c7c2b */ /* 0x040fe2000800001c */
[----:B------:R-:W-:Y:S01]  /*2830*/  R2UR.FILL UR23, R14 ;  /* 0x000000000e1772ca */ /* 0x000fe200004e0000 */
[----:B------:R-:W-:Y:S01]  /*2840*/  DFMA R22, R46, UR32, R8 ;  /* 0x000000202e167c2b */ /* 0x000fe20008000008 */
[----:B------:R-:W-:Y:S01]  /*2850*/  R2UR.FILL UR21, R17 ;  /* 0x00000000111572ca */ /* 0x000fe200004e0000 */
[----:B------:R-:W-:Y:S01]  /*2860*/  DADD R14, R36, R30 ;  /* 0x00000000240e7229 */ /* 0x000fe2000000001e */
[----:B------:R-:W-:Y:S02]  /*2870*/  R2UR.FILL UR33, R80 ;  /* 0x00000000502172ca */ /* 0x000fe400004e0000 */
[----:B------:R-:W-:-:S02]  /*2880*/  R2UR.FILL UR32, R84 ;  /* 0x00000000542072ca */ /* 0x000fc400004e0000 */
[----:B------:R-:W-:Y:S01]  /*2890*/  R2UR.FILL UR22, R32 ;  /* 0x00000000201672ca */ /* 0x000fe200004e0000 */
[----:B------:R-:W-:Y:S02]  /*28a0*/  DFMA R10, R48, UR66, R10 ;  /* 0x00000042300a7c2b */ /* 0x000fe4000800000a */
[C---:B------:R-:W-:Y:S02]  /*28b0*/  DFMA R56, R46.reuse, UR62, R56 ;  /* 0x0000003e2e387c2b */ /* 0x040fe40008000038 */
[----:B------:R-:W-:Y:S02]  /*28c0*/  DFMA R60, R46, UR4, R60 ;  /* 0x000000042e3c7c2b */ /* 0x000fe4000800003c */
[----:B------:R-:W-:Y:S02]  /*28d0*/  DADD R8, -R36, R30 ;  /* 0x0000000024087229 */ /* 0x000fe4000000011e */
[C---:B------:R-:W-:Y:S02]  /*28e0*/  DFMA R44, R48.reuse, UR68, R44 ;  /* 0x00000044302c7c2b */ /* 0x040fe4000800002c */
[----:B------:R-:W-:Y:S01]  /*28f0*/  DFMA R20, R48, UR50, R20 ;  /* 0x0000003230147c2b */ /* 0x000fe20008000014 */
[----:B------:R-:W-:Y:S01]  /*2900*/  R2UR.FILL UR51, R81 ;  /* 0x00000000513372ca */ /* 0x000fe200004e0000 */
[C---:B------:R-:W-:Y:S01]  /*2910*/  DFMA R42, R14.reuse, UR44, R42 ;  /* 0x0000002c0e2a7c2b */ /* 0x040fe2000800002a */
[----:B------:R-:W-:Y:S01]  /*2920*/  R2UR.FILL UR50, R85 ;  /* 0x00000000553272ca */ /* 0x000fe200004e0000 */
[----:B------:R-:W-:Y:S01]  /*2930*/  DFMA R40, R14, UR58, R40 ;  /* 0x0000003a0e287c2b */ /* 0x000fe20008000028 */
[----:B------:R-:W-:-:S02]  /*2940*/  R2UR.FILL UR45, R16 ;  /* 0x00000000102d72ca */ /* 0x000fc400004e0000 */
[----:B------:R-:W-:Y:S02]  /*2950*/  R2UR.FILL UR44, R13 ;  /* 0x000000000d2c72ca */ /* 0x000fe400004e0000 */
[----:B------:R-:W-:Y:S02]  /*2960*/  R2UR.FILL UR59, R12 ;  /* 0x000000000c3b72ca */ /* 0x000fe400004e0000 */
[----:B------:R-:W-:Y:S01]  /*2970*/  R2UR.FILL UR58, R19 ;  /* 0x00000000133a72ca */ /* 0x000fe200004e0000 */
[----:B------:R-:W-:Y:S02]  /*2980*/  DFMA R12, R14, UR20, R10 ;  /* 0x000000140e0c7c2b */ /* 0x000fe4000800000a */
[C---:B------:R-:W-:Y:S02]  /*2990*/  DFMA R26, R8.reuse, UR52, R26 ;  /* 0x00000034081a7c2b */ /* 0x040fe4000800001a */
[C---:B------:R-:W-:Y:S02]  /*29a0*/  DFMA R22, R8.reuse, UR54, R22 ;  /* 0x0000003608167c2b */ /* 0x040fe40008000016 */
[----:B------:R-:W-:-:S02]  /*29b0*/  DFMA R56, R8, UR32, R56 ;  /* 0x0000002008387c2b */ /* 0x000fc40008000038 */
[C---:B------:R-:W-:Y:S02]  /*29c0*/  DFMA R28, R8.reuse, UR34, R28 ;  /* 0x00000022081c7c2b */ /* 0x040fe4000800001c */
[----:B------:R-:W-:Y:S02]  /*29d0*/  DFMA R60, R8, UR48, R60 ;  /* 0x00000030083c7c2b */ /* 0x000fe4000800003c */
[----:B------:R-:W-:Y:S02]  /*29e0*/  DFMA R44, R14, UR22, R44 ;  /* 0x000000160e2c7c2b */ /* 0x000fe4000800002c */
[C-C-:B------:R-:W-:Y:S02]  /*29f0*/  DADD R10, R52.reuse, R64.reuse ;  /* 0x00000000340a7229 */ /* 0x140fe40000000040 */
[----:B------:R-:W-:Y:S02]  /*2a00*/  DADD R8, -R52, R64 ;  /* 0x0000000034087229 */ /* 0x000fe40000000140 */
[----:B------:R-:W-:-:S04]  /*2a10*/  DFMA R20, R14, UR56, R20 ;  /* 0x000000380e147c2b */ /* 0x000fc80008000014 */
        /* <DEDUP_REMOVED lines=55> */
[C---:B------:R-:W-:Y:S01]  /*2d90*/  DFMA R10, R8.reuse, UR8, RZ ;  /* 0x00000008080a7c2b */ /* 0x040fe200080000ff */
[----:B------:R-:W1:Y:S01]  /*2da0*/  LDS.64 R12, [R3+0x120] ;  /* 0x00012000030c7984 */ /* 0x000e620000000a00 */
        /* <DEDUP_REMOVED lines=9> */
[C---:B-----5:R-:W-:Y:S02]  /*2e40*/  DFMA R28, R14.reuse, UR18, R28 ;  /* 0x000000120e1c7c2b */ /* 0x060fe4000800001c */
[C---:B------:R-:W-:Y:S01]  /*2e50*/  DFMA R32, R14.reuse, UR26, R32 ;  /* 0x0000001a0e207c2b */ /* 0x040fe20008000020 */
[----:B------:R-:W5:Y:S01]  /*2e60*/  LDCU.64 UR26, c[0x3][0xa10] ;  /* 0x00c14200ff1a77ac */ /* 0x000f620008000a00 */
[----:B------:R-:W-:Y:S02]  /*2e70*/  DFMA R14, R14, UR34, R8 ;  /* 0x000000220e0e7c2b */ /* 0x000fe40008000008 */
[C-C-:B------:R-:W-:Y:S01]  /*2e80*/  DADD R10, R16.reuse, R18.reuse ;  /* 0x00000000100a7229 */ /* 0x140fe20000000012 */
[----:B------:R-:W4:Y:S01]  /*2e90*/  LDCU.64 UR34, c[0x3][0x880] ;  /* 0x00c11000ff2277ac */ /* 0x000f220008000a00 */
[----:B------:R-:W-:Y:S01]  /*2ea0*/  DADD R8, R16, -R18 ;  /* 0x0000000010087229 */ /* 0x000fe20000000812 */
[----:B------:R-:W-:Y:S01]  /*2eb0*/  LDS.64 R16, [R3+0x180] ;  /* 0x0001800003107984 */ /* 0x000fe20000000a00 */
[----:B------:R-:W5:Y:S03]  /*2ec0*/  LDCU.64 UR18, c[0x3][0xa38] ;  /* 0x00c14700ff1277ac */ /* 0x000f660008000a00 */
[----:B------:R-:W0:Y:S01]  /*2ed0*/  LDS.64 R18, [R3+0x2a0] ;  /* 0x0002a00003127984 */ /* 0x000e220000000a00 */
[C---:B--2---:R-:W-:Y:S01]  /*2ee0*/  DFMA R26, R10.reuse, UR30, R26 ;  /* 0x0000001e0a1a7c2b */ /* 0x044fe2000800001a */
[----:B------:R-:W2:Y:S01]  /*2ef0*/  LDCU.64 UR30, c[0x3][0x898] ;  /* 0x00c11300ff1e77ac */ /* 0x000ea20008000a00 */
[----:B------:R-:W-:-:S02]  /*2f00*/  DFMA R40, R10, UR46, R14 ;  /* 0x0000002e0a287c2b */ /* 0x000fc4000800000e */
[C---:B------:R-:W-:Y:S01]  /*2f10*/  DFMA R28, R10.reuse, UR38, R28 ;  /* 0x000000260a1c7c2b */ /* 0x040fe2000800001c */
[----:B------:R-:W5:Y:S01]  /*2f20*/  LDCU.64 UR46, c[0x3][0x8b8] ;  /* 0x00c11700ff2e77ac */ /* 0x000f620008000a00 */
[C---:B------:R-:W-:Y:S02]  /*2f30*/  DFMA R22, R10.reuse, UR16, R22 ;  /* 0x000000100a167c2b */ /* 0x040fe40008000016 */
[----:B------:R-:W-:Y:S01]  /*2f40*/  DFMA R32, R10, UR42, R32 ;  /* 0x0000002a0a207c2b */ /* 0x000fe20008000020 */
[----:B------:R-:W5:Y:S01]  /*2f50*/  LDCU.64 UR38, c[0x3][0x8b0] ;  /* 0x00c11600ff2677ac */ /* 0x000f620008000a00 */
[C-C-:B-1----:R-:W-:Y:S01]  /*2f60*/  DADD R14, R12.reuse, R20.reuse ;  /* 0x000000000c0e7229 */ /* 0x142fe20000000014 */
[----:B------:R-:W1:Y:S01]  /*2f70*/  LDCU.64 UR42, c[0x3][0xa18] ;  /* 0x00c14300ff2a77ac */ /* 0x000e620008000a00 */
[----:B------:R-:W-:-:S06]  /*2f80*/  DADD R10, R12, -R20 ;  /* 0x000000000c0a7229 */ /* 0x000fcc0000000814 */
[C---:B----4-:R-:W-:Y:S01]  /*2f90*/  DFMA R12, R14.reuse, UR34, R26 ;  /* 0x000000220e0c7c2b */ /* 0x050fe2000800001a */
[----:B------:R-:W4:Y:S01]  /*2fa0*/  LDCU.64 UR34, c[0x3][0xa40] ;  /* 0x00c14800ff2277ac */ /* 0x000f220008000a00 */
[C---:B------:R-:W-:Y:S02]  /*2fb0*/  DFMA R20, R14.reuse, UR66, R22 ;  /* 0x000000420e147c2b */ /* 0x040fe40008000016 */
[C---:B------:R-:W-:Y:S01]  /*2fc0*/  DFMA R22, R14.reuse, UR40, R28 ;  /* 0x000000280e167c2b */ /* 0x040fe2000800001c */
[----:B------:R-:W4:Y:S01]  /*2fd0*/  LDCU.64 UR40, c[0x3][0xa48] ;  /* 0x00c14900ff2877ac */ /* 0x000f220008000a00 */
[C---:B------:R-:W-:Y:S02]  /*2fe0*/  DFMA R32, R14.reuse, UR44, R32 ;  /* 0x0000002c0e207c2b */ /* 0x040fe40008000020 */
[----:B--2---:R-:W-:Y:S01]  /*2ff0*/  DFMA R40, R14, UR30, R40 ;  /* 0x0000001e0e287c2b */ /* 0x004fe20008000028 */
[----:B------:R-:W2:Y:S01]  /*3000*/  LDCU.64 UR30, c[0x3][0xa60] ;  /* 0x00c14c00ff1e77ac */ /* 0x000ea20008000a00 */
[----:B------:R-:W-:Y:S01]  /*3010*/  DFMA R28, R4, UR14, RZ ;  /* 0x0000000e041c7c2b */ /* 0x000fe200080000ff */
[----:B------:R-:W2:Y:S07]  /*3020*/  LDCU.64 UR44, c[0x3][0x8e8] ;  /* 0x00c11d00ff2c77ac */ /* 0x000eae0008000a00 */
[----:B---3--:R-:W-:Y:S01]  /*3030*/  DFMA R28, R6, UR22, R28 ;  /* 0x00000016061c7c2b */ /* 0x008fe2000800001c */
[----:B------:R-:W3:Y:S01]  /*3040*/  LDCU.64 UR22, c[0x3][0xa90] ;  /* 0x00c15200ff1677ac */ /* 0x000ee20008000a00 */
[----:B0-----:R-:W-:-:S02]  /*3050*/  DADD R26, R16, R18 ;  /* 0x00000000101a7229 */ /* 0x001fc40000000012 */
[----:B------:R-:W-:-:S04]  /*3060*/  DADD R14, R16, -R18 ;  /* 0x00000000100e7229 */ /* 0x000fc80000000812 */
[----:B------:R-:W-:Y:S01]  /*3070*/  DFMA R28, R8, UR4, R28 ;  /* 0x00000004081c7c2b */ /* 0x000fe2000800001c */
[----:B------:R-:W0:Y:S01]  /*3080*/  LDCU.64 UR4, c[0x3][0xa80] ;  /* 0x00c15000ff0477ac */ /* 0x000e220008000a00 */
[C---:B------:R-:W-:Y:S02]  /*3090*/  DFMA R16, R26.reuse, UR36, R12 ;  /* 0x000000241a107c2b */ /* 0x040fe4000800000c */
[C---:B-----5:R-:W-:Y:S01]  /*30a0*/  DFMA R12, R26.reuse, UR46, R32 ;  /* 0x0000002e1a0c7c2b */ /* 0x060fe20008000020 */
[----:B------:R-:W5:Y:S01]  /*30b0*/  LDCU.64 UR36, c[0x3][0xa68] ;  /* 0x00c14d00ff2477ac */ /* 0x000f620008000a00 */
[C---:B------:R-:W-:Y:S02]  /*30c0*/  DFMA R20, R26.reuse, UR20, R20 ;  /* 0x000000141a147c2b */ /* 0x040fe40008000014 */
[C---:B------:R-:W-:Y:S01]  /*30d0*/  DFMA R22, R26.reuse, UR38, R22 ;  /* 0x000000261a167c2b */ /* 0x040fe20008000016 */
[----:B------:R-:W3:Y:S01]  /*30e0*/  LDCU.64 UR46, c[0x3][0xae8] ;  /* 0x00c15d00ff2e77ac */ /* 0x000ee20008000a00 */
[----:B------:R-:W-:-:S02]  /*30f0*/  DFMA R18, R26, UR52, R40 ;  /* 0x000000341a127c2b */ /* 0x000fc40008000028 */
[C---:B------:R-:W-:Y:S01]  /*3100*/  DFMA R32, R4.reuse, UR26, RZ ;  /* 0x0000001a04207c2b */ /* 0x040fe200080000ff */
[----:B------:R-:W0:Y:S01]  /*3110*/  LDCU.64 UR26, c[0x3][0xa70] ;  /* 0x00c14e00ff1a77ac */ /* 0x000e220008000a00 */
[C---:B------:R-:W-:Y:S02]  /*3120*/  DFMA R26, R4.reuse, UR12, RZ ;  /* 0x0000000c041a7c2b */ /* 0x040fe400080000ff */
[C---:B-1----:R-:W-:Y:S01]  /*3130*/  DFMA R40, R4.reuse, UR42, RZ ;  /* 0x0000002a04287c2b */ /* 0x042fe200080000ff */
[----:B------:R-:W1:Y:S01]  /*3140*/  LDCU.64 UR42, c[0x3][0xac0] ;  /* 0x00c15800ff2a77ac */ /* 0x000e620008000a00 */
[----:B------:R-:W-:Y:S02]  /*3150*/  DFMA R4, R4, UR48, RZ ;  /* 0x0000003004047c2b */ /* 0x000fe400080000ff */
[C---:B------:R-:W-:Y:S01]  /*3160*/  DFMA R32, R6.reuse, UR18, R32 ;  /* 0x0000001206207c2b */ /* 0x040fe20008000020 */
[----:B------:R-:W3:Y:S01]  /*3170*/  LDCU.64 UR18, c[0x3][0xa88] ;  /* 0x00c15100ff1277ac */ /* 0x000ee20008000a00 */
[----:B------:R-:W-:-:S02]  /*3180*/  DFMA R26, R6, UR70, R26 ;  /* 0x00000046061a7c2b */ /* 0x000fc4000800001a */
[C---:B----4-:R-:W-:Y:S01]  /*3190*/  DFMA R40, R6.reuse, UR34, R40 ;  /* 0x0000002206287c2b */ /* 0x050fe20008000028 */
[----:B------:R-:W4:Y:S01]  /*31a0*/  LDCU.64 UR38, c[0x3][0x8e0] ;  /* 0x00c11c00ff2677ac */ /* 0x000f220008000a00 */
[----:B------:R-:W-:Y:S02]  /*31b0*/  DFMA R4, R6, UR40, R4 ;  /* 0x0000002806047c2b */ /* 0x000fe40008000004 */
[C---:B--2---:R-:W-:Y:S01]  /*31c0*/  DFMA R32, R8.reuse, UR30, R32 ;  /* 0x0000001e08207c2b */ /* 0x044fe20008000020 */
[----:B------:R-:W-:Y:S01]  /*31d0*/  LDS.64 R6, [R3+0x240] ;  /* 0x0002400003067984 */ /* 0x000fe20000000a00 */
[C---:B------:R-:W-:Y:S01]  /*31e0*/  DFMA R26, R8.reuse, UR28, R26 ;  /* 0x0000001c081a7c2b */ /* 0x040fe2000800001a */
[----:B------:R-:W2:Y:S01]  /*31f0*/  LDCU.64 UR30, c[0x3][0x8d8] ;  /* 0x00c11b00ff1e77ac */ /* 0x000ea20008000a00 */
[C---:B-----5:R-:W-:Y:S02]  /*3200*/  DFMA R40, R8.reuse, UR36, R40 ;  /* 0x0000002408287c2b */ /* 0x060fe40008000028 */
[----:B0-----:R-:W-:Y:S01]  /*3210*/  DFMA R8, R8, UR26, R4 ;  /* 0x0000001a08087c2b */ /* 0x001fe20008000004 */
[----:B------:R-:W0:Y:S01]  /*3220*/  LDCU.64 UR26, c[0x3][0xa98] ;  /* 0x00c15300ff1a77ac */ /* 0x000e220008000a00 */
[----:B------:R-:W5:Y:S01]  /*3230*/  LDS.64 R4, [R3+0x1e0] ;  /* 0x0001e00003047984 */ /* 0x000f620000000a00 */
[----:B------:R-:W-:-:S02]  /*3240*/  DFMA R28, R10, UR4, R28 ;  /* 0x000000040a1c7c2b */ /* 0x000fc4000800001c */
[C---:B------:R-:W-:Y:S01]  /*3250*/  DFMA R26, R10.reuse, UR62, R26 ;  /* 0x0000003e0a1a7c2b */ /* 0x040fe2000800001a */
[----:B------:R-:W1:Y:S01]  /*3260*/  LDCU.64 UR4, c[0x3][0xaa8] ;  /* 0x00c15500ff0477ac */ /* 0x000e620008000a00 */
[C---:B---3--:R-:W-:Y:S02]  /*3270*/  DFMA R32, R10.reuse, UR18, R32 ;  /* 0x000000120a207c2b */ /* 0x048fe40008000020 */
[----:B------:R-:W-:Y:S01]  /*3280*/  DFMA R40, R10, UR22, R40 ;  /* 0x000000160a287c2b */ /* 0x000fe20008000028 */
[----:B------:R-:W3:Y:S03]  /*3290*/  LDCU.64 UR36, c[0x3][0xab8] ;  /* 0x00c15700ff2477ac */ /* 0x000ee60008000a00 */
[----:B------:R-:W-:Y:S01]  /*32a0*/  DFMA R26, R14, UR32, R26 ;  /* 0x000000200e1a7c2b */ /* 0x000fe2000800001a */
[----:B------:R-:W4:Y:S01]  /*32b0*/  LDCU.64 UR18, c[0x3][0x8d0] ;  /* 0x00c11a00ff1277ac */ /* 0x000f220008000a00 */
[----:B------:R-:W2:Y:S01]  /*32c0*/  LDCU.64 UR22, c[0x3][0xad0] ;  /* 0x00c15a00ff1677ac */ /* 0x000ea20008000a00 */
[----:B0-----:R-:W-:Y:S01]  /*32d0*/  DFMA R10, R10, UR26, R8 ;  /* 0x0000001a0a0a7c2b */ /* 0x001fe20008000008 */
[----:B------:R-:W0:Y:S01]  /*32e0*/  LDCU.64 UR26, c[0x3][0xab0] ;  /* 0x00c15600ff1a77ac */ /* 0x000e220008000a00 */
[C---:B-1----:R-:W-:Y:S01]  /*32f0*/  DFMA R28, R14.reuse, UR4, R28 ;  /* 0x000000040e1c7c2b */ /* 0x042fe2000800001c */
[----:B------:R-:W1:Y:S05]  /*3300*/  LDCU.64 UR34, c[0x3][0xad8] ;  /* 0x00c15b00ff2277ac */ /* 0x000e6a0008000a00 */
[----:B------:R-:W-:-:S02]  /*3310*/  DFMA R10, R14, UR42, R10 ;  /* 0x0000002a0e0a7c2b */ /* 0x000fc4000800000a */
[C---:B---3--:R-:W-:Y:S01]  /*3320*/  DFMA R40, R14.reuse, UR36, R40 ;  /* 0x000000240e287c2b */ /* 0x048fe20008000028 */
[----:B------:R-:W3:Y:S01]  /*3330*/  LDCU.64 UR40, c[0x3][0xae0] ;  /* 0x00c15c00ff2877ac */ /* 0x000ee20008000a00 */
[----:B0-----:R-:W-:Y:S02]  /*3340*/  DFMA R32, R14, UR26, R32 ;  /* 0x0000001a0e207c2b */ /* 0x001fe40008000020 */
[C-C-:B-----5:R-:W-:Y:S02]  /*3350*/  DADD R8, R4.reuse, R6.reuse ;  /* 0x0000000004087229 */ /* 0x160fe40000000006 */
[----:B------:R-:W-:-:S06]  /*3360*/  DADD R4, R4, -R6 ;  /* 0x0000000004047229 */ /* 0x000fcc0000000806 */
[----:B------:R-:W-:Y:S02]  /*3370*/  DFMA R18, R8, UR44, R18 ;  /* 0x0000002c08127c2b */ /* 0x000fe40008000012 */
[----:B------:R-:W-:Y:S02]  /*3380*/  DFMA R10, R4, UR46, R10 ;  /* 0x0000002e040a7c2b */ /* 0x000fe4000800000a */
[C---:B------:R-:W-:Y:S02]  /*3390*/  DFMA R20, R8.reuse, UR58, R20 ;  /* 0x0000003a08147c2b */ /* 0x040fe40008000014 */
[C---:B----4-:R-:W-:Y:S02]  /*33a0*/  DFMA R16, R8.reuse, UR18, R16 ;  /* 0x0000001208107c2b */ /* 0x050fe40008000010 */
[C---:B--2---:R-:W-:Y:S02]  /*33b0*/  DFMA R22, R8.reuse, UR30, R22 ;  /* 0x0000001e08167c2b */ /* 0x044fe40008000016 */
[----:B------:R-:W-:-:S02]  /*33c0*/  DFMA R12, R8, UR38, R12 ;  /* 0x00000026080c7c2b */ /* 0x000fc4000800000c */
[C---:B------:R-:W-:Y:S02]  /*33d0*/  DFMA R26, R4.reuse, UR50, R26 ;  /* 0x00000032041a7c2b */ /* 0x040fe4000800001a */
[C---:B------:R-:W-:Y:S02]  /*33e0*/  DFMA R28, R4.reuse, UR22, R28 ;  /* 0x00000016041c7c2b */ /* 0x040fe4000800001c */
[C---:B-1----:R-:W-:Y:S02]  /*33f0*/  DFMA R32, R4.reuse, UR34, R32 ;  /* 0x0000002204207c2b */ /* 0x042fe40008000020 */
[----:B---3--:R-:W-:Y:S02]  /*3400*/  DFMA R40, R4, UR40, R40 ;  /* 0x0000002804287c2b */ /* 0x008fe40008000028 */
        /* <DEDUP_REMOVED lines=18> */
.L_x_867:
[----:B------:R-:W-:Y:S05]  /*3530*/  BSYNC.RECONVERGENT B0 ;  /* 0x0000000000007941 */ /* 0x000fea0003800200 */
.L_x_866:
        /* <DEDUP_REMOVED lines=10> */
[----:B------:R-:W5:Y:S03]  /*35e0*/  LDCU.64 UR22, c[0x3][0x838] ;  /* 0x00c10700ff1677ac */ /* 0x000f660008000a00 */
[----:B------:R-:W-:Y:S01]  /*35f0*/  LDS.64 R14, [R2+0x900] ;  /* 0x00090000020e7984 */ /* 0x000fe20000000a00 */
[----:B------:R-:W5:Y:S03]  /*3600*/  LDCU.128 UR36, c[0x3][0xa10] ;  /* 0x00c14200ff2477ac */ /* 0x000f660008000c00 */
[----:B------:R-:W5:Y:S01]  /*3610*/  LDS.64 R16, [R2+0x2880] ;  /* 0x0028800002107984 */ /* 0x000f620000000a00 */
[----:B------:R-:W5:Y:S03]  /*3620*/  LDCU.64 UR30, c[0x3][0xa20] ;  /* 0x00c14400ff1e77ac */ /* 0x000f660008000a00 */
[----:B------:R-:W-:Y:S01]  /*3630*/  LDS.64 R20, [R2+0x2400] ;  /* 0x0024000002147984 */ /* 0x000fe20000000a00 */
[----:B------:R-:W5:Y:S01]  /*3640*/  LDCU.128 UR52, c[0x3][0xa40] ;  /* 0x00c14800ff3477ac */ /* 0x000f620008000c00 */
[----:B------:R-:W5:Y:S01]  /*3650*/  LDCU.64 UR4, c[0x3][0x858] ;  /* 0x00c10b00ff0477ac */ /* 0x000f620008000a00 */
[----:B------:R-:W5:Y:S01]  /*3660*/  LDCU.64 UR18, c[0x3][0xa58] ;  /* 0x00c14b00ff1277ac */ /* 0x000f620008000a00 */
[----:B------:R-:W5:Y:S01]  /*3670*/  LDCU.128 UR72, c[0x3][0xa80] ;  /* 0x00c15000ff4877ac */ /* 0x000f620008000c00 */
[----:B-1----:R-:W-:-:S02]  /*3680*/  DADD R10, R4, R6 ;  /* 0x00000000040a7229 */ /* 0x002fc40000000006 */
[----:B------:R-:W-:Y:S02]  /*3690*/  DADD R6, R4, -R6 ;  /* 0x0000000004067229 */ /* 0x000fe40000000806 */
[----:B----4-:R-:W-:-:S04]  /*36a0*/  DADD R4, R8, R12 ;  /* 0x0000000008047229 */ /* 0x010fc8000000000c */
[C---:B------:R-:W-:Y:S02]  /*36b0*/  DFMA R18, R10.reuse, UR8, RZ ;  /* 0x000000080a127c2b */ /* 0x040fe400080000ff */
[C---:B------:R-:W-:Y:S02]  /*36c0*/  DFMA R24, R10.reuse, UR10, RZ ;  /* 0x0000000a0a187c2b */ /* 0x040fe400080000ff */
[C---:B0-----:R-:W-:Y:S02]  /*36d0*/  DFMA R28, R10.reuse, UR44, RZ ;  /* 0x0000002c0a1c7c2b */ /* 0x041fe400080000ff */
[----:B------:R-:W-:Y:S01]  /*36e0*/  DFMA R30, R10, UR46, RZ ;  /* 0x0000002e0a1e7c2b */ /* 0x000fe200080000ff */
[----:B------:R-:W0:Y:S01]  /*36f0*/  LDCU.128 UR44, c[0x3][0xa30] ;  /* 0x00c14600ff2c77ac */ /* 0x000e220008000c00 */
[----:B------:R-:W-:Y:S02]  /*3700*/  DADD R12, R8, -R12 ;  /* 0x00000000080c7229 */ /* 0x000fe4000000080c */
[----:B--2---:R-:W-:Y:S01]  /*3710*/  DFMA R10, R10, UR26, RZ ;  /* 0x0000001a0a0a7c2b */ /* 0x004fe200080000ff */
[----:B------:R-:W1:Y:S01]  /*3720*/  LDS.64 R8, [R2+0xd80] ;  /* 0x000d800002087984 */ /* 0x000e620000000a00 */
[C---:B------:R-:W-:Y:S01]  /*3730*/  DFMA R26, R4.reuse, UR24, R24 ;  /* 0x00000018041a7c2b */ /* 0x040fe20008000018 */
[----:B------:R-:W2:Y:S01]  /*3740*/  LDCU.64 UR26, c[0x3][0x870] ;  /* 0x00c10e00ff1a77ac */ /* 0x000ea20008000a00 */
[----:B---3--:R-:W-:-:S02]  /*3750*/  DFMA R36, R4, UR40, R30 ;  /* 0x0000002804247c2b */ /* 0x008fc4000800001e */
[C---:B------:R-:W-:Y:S02]  /*3760*/  DFMA R22, R4.reuse, UR6, R18 ;  /* 0x0000000604167c2b */ /* 0x040fe40008000012 */
[C---:B------:R-:W-:Y:S01]  /*3770*/  DFMA R40, R4.reuse, UR42, R10 ;  /* 0x0000002a04287c2b */ /* 0x040fe2000800000a */
[----:B------:R-:W3:Y:S01]  /*3780*/  LDCU.128 UR40, c[0x3][0x860] ;  /* 0x00c10c00ff2877ac */ /* 0x000ee20008000c00 */
[----:B-----5:R-:W-:Y:S02]  /*3790*/  DFMA R32, R4, UR22, R28 ;  /* 0x0000001604207c2b */ /* 0x020fe4000800001c */
[C---:B------:R-:W-:Y:S01]  /*37a0*/  DFMA R30, R6.reuse, UR36, RZ ;  /* 0x00000024061e7c2b */ /* 0x040fe200080000ff */
[----:B------:R-:W-:Y:S01]  /*37b0*/  LDS.64 R4, [R2+0x1200] ;  /* 0x0012000002047984 */ /* 0x000fe20000000a00 */
[C---:B------:R-:W-:Y:S01]  /*37c0*/  DFMA R34, R6.reuse, UR38, RZ ;  /* 0x0000002606227c2b */ /* 0x040fe200080000ff */
[----:B------:R-:W4:Y:S01]  /*37d0*/  LDCU.128 UR36, c[0x3][0xa60] ;  /* 0x00c14c00ff2477ac */ /* 0x000f220008000c00 */
[----:B------:R-:W-:-:S02]  /*37e0*/  DFMA R24, R6, UR14, RZ ;  /* 0x0000000e06187c2b */ /* 0x000fc400080000ff */
[C---:B------:R-:W-:Y:S01]  /*37f0*/  DFMA R10, R6.reuse, UR12, RZ ;  /* 0x0000000c060a7c2b */ /* 0x040fe200080000ff */
[----:B------:R-:W5:Y:S01]  /*3800*/  LDCU.64 UR22, c[0x3][0x8a8] ;  /* 0x00c11500ff1677ac */ /* 0x000f620008000a00 */
[----:B------:R-:W-:Y:S01]  /*3810*/  DFMA R38, R6, UR30, RZ ;  /* 0x0000001e06267c2b */ /* 0x000fe200080000ff */
[----:B------:R-:W5:Y:S01]  /*3820*/  LDS.64 R6, [R2+0x1f80] ;  /* 0x001f800002067984 */ /* 0x000f620000000a00 */
[----:B------:R-:W-:Y:S01]  /*3830*/  DADD R18, R14, R16 ;  /* 0x000000000e127229 */ /* 0x000fe20000000010 */
[----:B------:R-:W2:Y:S01]  /*3840*/  LDCU.64 UR30, c[0x3][0xa70] ;  /* 0x00c14e00ff1e77ac */ /* 0x000ea20008000a00 */
[C---:B0-----:R-:W-:Y:S02]  /*3850*/  DFMA R28, R12.reuse, UR44, R24 ;  /* 0x0000002c0c1c7c2b */ /* 0x041fe40008000018 */
[----:B------:R-:W-:Y:S02]  /*3860*/  DFMA R24, R12, UR70, R10 ;  /* 0x000000460c187c2b */ /* 0x000fe4000800000a */
[----:B------:R-:W-:Y:S01]  /*3870*/  DADD R14, R14, -R16 ;  /* 0x000000000e0e7229 */ /* 0x000fe20000000810 */
[----:B------:R-:W-:Y:S01]  /*3880*/  LDS.64 R10, [R2+0x1680] ;  /* 0x00168000020a7984 */ /* 0x000fe20000000a00 */
[C---:B------:R-:W-:Y:S01]  /*3890*/  DFMA R30, R12.reuse, UR46, R30 ;  /* 0x0000002e0c1e7c2b */ /* 0x040fe2000800001e */
[----:B------:R-:W0:Y:S01]  /*38a0*/  LDCU.128 UR44, c[0x3][0x880] ;  /* 0x00c11000ff2c77ac */ /* 0x000e220008000c00 */
[C---:B------:R-:W-:Y:S01]  /*38b0*/  DFMA R34, R12.reuse, UR52, R34 ;  /* 0x000000340c227c2b */ /* 0x040fe20008000022 */
[----:B------:R5:W5:Y:S01]  /*38c0*/  LDS.64 R16, [R2+0x1b00] ;  /* 0x001b000002107984 */ /* 0x000b620000000a00 */
[----:B------:R-:W-:Y:S01]  /*38d0*/  DFMA R38, R12, UR54, R38 ;  /* 0x000000360c267c2b */ /* 0x000fe20008000026 */
[----:B------:R-:W0:Y:S01]  /*38e0*/  LDCU.128 UR52, c[0x3][0x890] ;  /* 0x00c11200ff3477ac */ /* 0x000e220008000c00 */
[----:B---3--:R-:W-:-:S02]  /*38f0*/  DFMA R32, R18, UR40, R32 ;  /* 0x0000002812207c2b */ /* 0x008fc40008000020 */
[----:B------:R-:W-:Y:S01]  /*3900*/  DFMA R36, R18, UR42, R36 ;  /* 0x0000002a12247c2b */ /* 0x000fe20008000024 */
[----:B------:R-:W3:Y:S01]  /*3910*/  LDCU.128 UR40, c[0x3][0xa90] ;  /* 0x00c15200ff2877ac */ /* 0x000ee20008000c00 */
[C---:B----4-:R-:W-:Y:S02]  /*3920*/  DFMA R30, R14.reuse, UR36, R30 ;  /* 0x000000240e1e7c2b */ /* 0x050fe4000800001e */
[----:B------:R-:W-:Y:S01]  /*3930*/  DFMA R34, R14, UR38, R34 ;  /* 0x000000260e227c2b */ /* 0x000fe20008000022 */
[----:B------:R-:W4:Y:S01]  /*3940*/  LDCU.128 UR36, c[0x3][0x8b0] ;  /* 0x00c11600ff2477ac */ /* 0x000f220008000c00 */
[----:B------:R-:W-:Y:S02]  /*3950*/  DFMA R26, R18, UR4, R26 ;  /* 0x00000004121a7c2b */ /* 0x000fe4000800001a */
[----:B-1----:R-:W-:Y:S01]  /*3960*/  DADD R12, R8, R20 ;  /* 0x00000000080c7229 */ /* 0x002fe20000000014 */
[----:B------:R-:W1:Y:S01]  /*3970*/  LDCU.64 UR4, c[0x3][0xaa8] ;  /* 0x00c15500ff0477ac */ /* 0x000e620008000a00 */
[----:B------:R-:W-:-:S02]  /*3980*/  DFMA R28, R14, UR18, R28 ;  /* 0x000000120e1c7c2b */ /* 0x000fc4000800001c */
[----:B--2---:R-:W-:Y:S01]  /*3990*/  DFMA R40, R18, UR26, R40 ;  /* 0x0000001a12287c2b */ /* 0x004fe20008000028 */
[----:B------:R-:W2:Y:S01]  /*39a0*/  LDCU.64 UR18, c[0x3][0x8c0] ;  /* 0x00c11800ff1277ac */ /* 0x000ea20008000a00 */
[----:B------:R-:W-:Y:S02]  /*39b0*/  DFMA R38, R14, UR30, R38 ;  /* 0x0000001e0e267c2b */ /* 0x000fe40008000026 */
[C---:B0-----:R-:W-:Y:S01]  /*39c0*/  DFMA R26, R12.reuse, UR44, R26 ;  /* 0x0000002c0c1a7c2b */ /* 0x041fe2000800001a */
[----:B------:R-:W0:Y:S01]  /*39d0*/  LDCU.64 UR26, c[0x3][0xac0] ;  /* 0x00c15800ff1a77ac */ /* 0x000e220008000a00 */
[----:B------:R-:W-:Y:S02]  /*39e0*/  DFMA R32, R12, UR46, R32 ;  /* 0x0000002e0c207c2b */ /* 0x000fe40008000020 */
[----:B------:R-:W-:Y:S01]  /*39f0*/  DADD R8, R8, -R20 ;  /* 0x0000000008087229 */ /* 0x000fe20000000814 */
[----:B------:R-:W0:Y:S01]  /*3a00*/  LDCU.128 UR44, c[0x3][0xab0] ;  /* 0x00c15600ff2c77ac */ /* 0x000e220008000c00 */
[----:B------:R-:W-:-:S02]  /*3a10*/  DFMA R36, R12, UR52, R36 ;  /* 0x000000340c247c2b */ /* 0x000fc40008000024 */
[----:B-----5:R-:W-:Y:S02]  /*3a20*/  DADD R2, R4, R6 ;  /* 0x0000000004027229 */ /* 0x020fe40000000006 */
[----:B------:R-:W-:Y:S02]  /*3a30*/  DFMA R22, R18, UR16, R22 ;  /* 0x0000001012167c2b */ /* 0x000fe40008000016 */
        /* <DEDUP_REMOVED lines=9> */
[C---:B----4-:R-:W-:Y:S02]  /*3ad0*/  DFMA R32, R2.reuse, UR36, R32 ;  /* 0x0000002402207c2b */ /* 0x050fe40008000020 */
[----:B------:R-:W-:Y:S01]  /*3ae0*/  DFMA R36, R2, UR38, R36 ;  /* 0x0000002602247c2b */ /* 0x000fe20008000024 */
[----:B------:R-:W4:Y:S01]  /*3af0*/  LDCU.128 UR36, c[0x3][0xae0] ;  /* 0x00c15c00ff2477ac */ /* 0x000f220008000c00 */
[----:B------:R-:W-:Y:S02]  /*3b00*/  DFMA R22, R12, UR66, R22 ;  /* 0x000000420c167c2b */ /* 0x000fe40008000016 */
[----:B------:R-:W-:Y:S02]  /*3b10*/  DFMA R24, R8, UR62, R24 ;  /* 0x0000003e08187c2b */ /* 0x000fe40008000018 */
[----:B------:R-:W-:-:S02]  /*3b20*/  DADD R4, R4, -R6 ;  /* 0x0000000004047229 */ /* 0x000fc40000000806 */
[C---:B------:R-:W-:Y:S02]  /*3b30*/  DFMA R26, R2.reuse, UR22, R26 ;  /* 0x00000016021a7c2b */ /* 0x040fe4000800001a */
[C---:B------:R-:W-:Y:S02]  /*3b40*/  DFMA R22, R2.reuse, UR20, R22 ;  /* 0x0000001402167c2b */ /* 0x040fe40008000016 */
[----:B--2---:R-:W-:Y:S02]  /*3b50*/  DFMA R40, R2, UR18, R40 ;  /* 0x0000001202287c2b */ /* 0x004fe40008000028 */
[----:B------:R-:W-:Y:S02]  /*3b60*/  DADD R2, R10, R16 ;  /* 0x000000000a027229 */ /* 0x000fe40000000010 */
[C---:B------:R-:W-:Y:S02]  /*3b70*/  DFMA R24, R4.reuse, UR32, R24 ;  /* 0x0000002004187c2b */ /* 0x040fe40008000018 */
[----:B-1----:R-:W-:-:S02]  /*3b80*/  DFMA R28, R4, UR4, R28 ;  /* 0x00000004041c7c2b */ /* 0x002fc4000800001c */
[C---:B0-----:R-:W-:Y:S02]  /*3b90*/  DFMA R30, R4.reuse, UR44, R30 ;  /* 0x0000002c041e7c2b */ /* 0x041fe4000800001e */
[----:B------:R-:W-:Y:S02]  /*3ba0*/  DFMA R38, R4, UR26, R38 ;  /* 0x0000001a04267c2b */ /* 0x000fe40008000026 */
[----:B------:R-:W-:Y:S02]  /*3bb0*/  DADD R10, R10, -R16 ;  /* 0x000000000a0a7229 */ /* 0x000fe40000000810 */
[----:B------:R-:W-:Y:S02]  /*3bc0*/  DFMA R4, R4, UR46, R34 ;  /* 0x0000002e04047c2b */ /* 0x000fe40008000022 */
[C---:B-----5:R-:W-:Y:S02]  /*3bd0*/  DFMA R32, R2.reuse, UR54, R32 ;  /* 0x0000003602207c2b */ /* 0x060fe40008000020 */
[----:B------:R-:W-:-:S02]  /*3be0*/  DFMA R22, R2, UR58, R22 ;  /* 0x0000003a02167c2b */ /* 0x000fc40008000016 */
[C---:B---3--:R-:W-:Y:S02]  /*3bf0*/  DFMA R58, R2.reuse, UR40, R36 ;  /* 0x00000028023a7c2b */ /* 0x048fe40008000024 */
[----:B------:R-:W-:Y:S02]  /*3c00*/  DFMA R40, R2, UR42, R40 ;  /* 0x0000002a02287c2b */ /* 0x000fe40008000028 */
[C---:B----4-:R-:W-:Y:S02]  /*3c10*/  DFMA R38, R10.reuse, UR38, R38 ;  /* 0x000000260a267c2b */ /* 0x050fe40008000026 */
[C---:B------:R-:W-:Y:S02]  /*3c20*/  DFMA R34, R10.reuse, UR50, R24 ;  /* 0x000000320a227c2b */ /* 0x040fe40008000018 */
[C---:B------:R-:W-:Y:S02]  /*3c30*/  DFMA R62, R10.reuse, UR74, R30 ;  /* 0x0000004a0a3e7c2b */ /* 0x040fe4000800001e */
[----:B------:R-:W-:-:S02]  /*3c40*/  DFMA R4, R10, UR36, R4 ;  /* 0x000000240a047c2b */ /* 0x000fc40008000004 */
[----:B------:R-:W-:Y:S02]  /*3c50*/  DFMA R26, R2, UR52, R26 ;  /* 0x00000034021a7c2b */ /* 0x000fe4000800001a */
[----:B------:R-:W-:Y:S02]  /*3c60*/  DFMA R28, R10, UR72, R28 ;  /* 0x000000480a1c7c2b */ /* 0x000fe4000800001c */
        /* <DEDUP_REMOVED lines=9> */
.L_x_869:
[----:B------:R-:W-:Y:S05]  /*3d00*/  BSYNC.RECONVERGENT B0 ;  /* 0x0000000000007941 */ /* 0x000fea0003800200 */
.L_x_868:
        /* <DEDUP_REMOVED lines=16> */
.L_x_870:
        /* <DEDUP_REMOVED lines=15> */
.L_x_3008:


//--------------------- .text._Z32massMatrixMultiplyRegisterKernelILi9ELi12ELi1EEviPKdS1_S1_S1_Pd --------------------------
	.section	.text._Z32massMatrixMultiplyRegisterKernelILi9ELi12ELi1EEviPKdS1_S1_S1_Pd,"ax",@progbits
	.align	128
        .global         _Z32massMatrixMultiplyRegisterKernelILi9ELi12ELi1EEviPKdS1_S1_S1_Pd
        .type           _Z32massMatrixMultiplyRegisterKernelILi9ELi12ELi1EEviPKdS1_S1_S1_Pd,@function
        .size           _Z32massMatrixMultiplyRegisterKernelILi9ELi12ELi1EEviPKdS1_S1_S1_Pd,(.L_x_3009 - _Z32massMatrixMultiplyRegisterKernelILi9ELi12ELi1EEviPKdS1_S1_S1_Pd)
        .other          _Z32massMatrixMultiplyRegisterKernelILi9ELi12ELi1EEviPKdS1_S1_S1_Pd,@"STO_CUDA_ENTRY STV_DEFAULT"
_Z32massMatrixMultiplyRegisterKernelILi9ELi12ELi1EEviPKdS1_S1_S1_Pd:
.text._Z32massMatrixMultiplyRegisterKernelILi9ELi12ELi1EEviPKdS1_S1_S1_Pd:
        /* <DEDUP_REMOVED lines=22> */
[----:B------:R-:W-:Y:S02]  /*0160*/  @!P0 IMAD R45, R0, 0x8, R29 ;  /* 0x00000008002d8824 */ /* 0x000fe400078e021d */
[----:B------:R-:W-:Y:S01]  /*0170*/  IMAD R89, R2, 0x3600, R5 ;  /* 0x0000360002597824 */ /* 0x000fe200078e0205 */
[C---:B------:R-:W-:Y:S01]  /*0180*/  ISETP.GT.U32.AND P1, PT, R0.reuse, 0x50, PT ;  /* 0x000000500000780c */ /* 0x040fe20003f24070 */
[----:B------:R-:W-:Y:S01]  /*0190*/  BSSY.RECONVERGENT B0, `(.L_x_871) ;  /* 0x0000144000007945 */ /* 0x000fe20003800200 */
[C---:B------:R-:W-:Y:S01]  /*01a0*/  ISETP.GT.U32.AND P2, PT, R0.reuse, 0x6b, PT ;  /* 0x0000006b0000780c */ /* 0x040fe20003f44070 */
[----:B--2---:R0:W-:Y:S04]  /*01b0*/  @!P0 STS.64 [R3], R24 ;  /* 0x0000001803008388 */ /* 0x0041e80000000a00 */
[----:B---3--:R-:W-:Y:S01]  /*01c0*/  @!P0 STS.64 [R45], R26 ;  /* 0x0000001a2d008388 */ /* 0x008fe20000000a00 */
[----:B------:R-:W-:Y:S01]  /*01d0*/  BAR.SYNC.DEFER_BLOCKING 0x0 ;  /* 0x0000000000007b1d */ /* 0x000fe20000010000 */
[----:B------:R-:W-:Y:S01]  /*01e0*/  ISETP.GE.U32.AND P0, PT, R0, 0x51, PT ;  /* 0x000000510000780c */ /* 0x000fe20003f06070 */
[----:B0-----:R-:W-:-:S05]  /*01f0*/  VIADD R3, R2, UR4 ;  /* 0x0000000402037c36 */ /* 0x001fca0008000000 */
[----:B------:R-:W-:Y:S01]  /*0200*/  ISETP.LT.AND P0, PT, R3, UR5, !P0 ;  /* 0x0000000503007c0c */ /* 0x000fe2000c701270 */
[----:B------:R-:W0:Y:S04]  /*0210*/  LDS.128 R28, [R5+0x3610] ;  /* 0x00361000051c7984 */ /* 0x000e280000000c00 */
[----:B------:R-:W1:Y:S04]  /*0220*/  LDS.128 R56, [R5+0x3700] ;  /* 0x0037000005387984 */ /* 0x000e680000000c00 */
[----:B------:R-:W2:Y:S04]  /*0230*/  LDS.128 R68, [R5+0x3630] ;  /* 0x0036300005447984 */ /* 0x000ea80000000c00 */
[----:B------:R-:W-:Y:S04]  /*0240*/  LDS.128 R72, [R5+0x3720] ;  /* 0x0037200005487984 */ /* 0x000fe80000000c00 */
[----:B------:R-:W-:Y:S04]  /*0250*/  LDS.128 R76, [R5+0x3640] ;  /* 0x00364000054c7984 */ /* 0x000fe80000000c00 */
[----:B------:R-:W3:Y:S04]  /*0260*/  LDS.128 R36, [R5+0x3660] ;  /* 0x0036600005247984 */ /* 0x000ee80000000c00 */
        /* <DEDUP_REMOVED lines=12> */
[----:B------:R-:W-:Y:S02]  /*0330*/  R2UR UR17, R59 ;  /* 0x000000003b1172ca */ /* 0x000fe400000e0000 */
[----:B--2---:R-:W-:Y:S01]  /*0340*/  R2UR UR14, R70 ;  /* 0x00000000460e72ca */ /* 0x004fe200000e0000 */
[----:B------:R-:W-:Y:S01]  /*0350*/  IMAD.U32 R28, RZ, RZ, UR6 ;  /* 0x00000006ff1c7e24 */ /* 0x000fe2000f8e00ff */
[----:B------:R-:W-:Y:S01]  /*0360*/  R2UR UR6, R56 ;  /* 0x00000000380672ca */ /* 0x000fe200000e0000 */
[----:B------:R-:W-:Y:S01]  /*0370*/  IMAD.U32 R29, RZ, RZ, UR7 ;  /* 0x00000007ff1d7e24 */ /* 0x000fe2000f8e00ff */
[----:B------:R-:W-:Y:S01]  /*0380*/  R2UR UR7, R57 ;  /* 0x00000000390772ca */ /* 0x000fe200000e0000 */
[----:B------:R-:W-:Y:S01]  /*0390*/  LDS.128 R60, [R5+0x36b0] ;  /* 0x0036b000053c7984 */ /* 0x000fe20000000c00 */
[----:B------:R-:W-:-:S02]  /*03a0*/  R2UR UR15, R71 ;  /* 0x00000000470f72ca */ /* 0x000fc400000e0000 */
[----:B---3--:R-:W-:Y:S01]  /*03b0*/  R2UR UR20, R36 ;  /* 0x00000000241472ca */ /* 0x008fe200000e0000 */
[----:B------:R-:W2:Y:S01]  /*03c0*/  LDS.128 R56, [R5+0x3780] ;  /* 0x0037800005387984 */ /* 0x000ea20000000c00 */
[----:B------:R-:W-:Y:S02]  /*03d0*/  R2UR UR21, R37 ;  /* 0x00000000251572ca */ /* 0x000fe400000e0000 */
[----:B------:R-:W3:Y:S01]  /*03e0*/  @P0 LDC.64 R36, c[0x0][0x3a0] ;  /* 0x0000e800ff240b82 */ /* 0x000ee20000000a00 */
[----:B------:R-:W-:Y:S02]  /*03f0*/  R2UR UR12, R74 ;  /* 0x000000004a0c72ca */ /* 0x000fe400000e0000 */
[----:B------:R-:W-:Y:S01]  /*0400*/  IMAD.U32 R30, RZ, RZ, UR6 ;  /* 0x00000006ff1e7e24 */ /* 0x000fe2000f8e00ff */
[----:B------:R-:W-:Y:S01]  /*0410*/  R2UR UR6, R68 ;  /* 0x00000000440672ca */ /* 0x000fe200000e0000 */
[----:B------:R-:W-:Y:S01]  /*0420*/  IMAD.U32 R31, RZ, RZ, UR7 ;  /* 0x00000007ff1f7e24 */ /* 0x000fe2000f8e00ff */
[----:B------:R-:W-:-:S02]  /*0430*/  R2UR UR7, R69 ;  /* 0x00000000450772ca */ /* 0x000fc400000e0000 */
[----:B------:R-:W-:Y:S01]  /*0440*/  R2UR UR13, R75 ;  /* 0x000000004b0d72ca */ /* 0x000fe200000e0000 */
[----:B------:R-:W2:Y:S01]  /*0450*/  LDS.128 R68, [R5+0x36d0] ;  /* 0x0036d00005447984 */ /* 0x000ea20000000c00 */
[----:B------:R-:W-:Y:S02]  /*0460*/  R2UR UR10, R78 ;  /* 0x000000004e0a72ca */ /* 0x000fe400000e0000 */
[----:B------:R-:W-:Y:S02]  /*0470*/  R2UR UR11, R79 ;  /* 0x000000004f0b72ca */ /* 0x000fe400000e0000 */
[----:B----4-:R-:W-:Y:S01]  /*0480*/  R2UR UR43, R65 ;  /* 0x00000000412b72ca */ /* 0x010fe200000e0000 */
[----:B------:R-:W-:Y:S01]  /*0490*/  @P0 IMAD R65, R3, 0x2d9, R0 ;  /* 0x000002d903410824 */ /* 0x000fe200078e0200 */
[----:B------:R-:W-:Y:S01]  /*04a0*/  R2UR UR42, R64 ;  /* 0x00000000402a72ca */ /* 0x000fe200000e0000 */
[----:B------:R-:W-:Y:S01]  /*04b0*/  IMAD.U32 R24, RZ, RZ, UR6 ;  /* 0x00000006ff187e24 */ /* 0x000fe2000f8e00ff */
[----:B------:R-:W-:Y:S01]  /*04c0*/  R2UR UR6, R72 ;  /* 0x00000000480672ca */ /* 0x000fe200000e0000 */
[----:B------:R-:W-:Y:S01]  /*04d0*/  IMAD.U32 R25, RZ, RZ, UR7 ;  /* 0x00000007ff197e24 */ /* 0x000fe2000f8e00ff */
[----:B------:R-:W-:-:S02]  /*04e0*/  R2UR UR7, R73 ;  /* 0x00000000490772ca */ /* 0x000fc400000e0000 */
[----:B------:R-:W4:Y:S01]  /*04f0*/  LDS.128 R72, [R5+0x37c0] ;  /* 0x0037c00005487984 */ /* 0x000f220000000c00 */
[----:B------:R-:W-:Y:S01]  /*0500*/  R2UR UR4, R32 ;  /* 0x00000000200472ca */ /* 0x000fe200000e0000 */
[----:B---3--:R-:W-:Y:S01]  /*0510*/  @P0 IMAD.WIDE R64, R65, 0x8, R36 ;  /* 0x0000000841400825 */ /* 0x008fe200078e0224 */
[----:B------:R-:W-:Y:S02]  /*0520*/  R2UR UR5, R33 ;  /* 0x00000000210572ca */ /* 0x000fe400000e0000 */
[----:B------:R-:W-:Y:S02]  /*0530*/  R2UR UR22, R40 ;  /* 0x00000000281672ca */ /* 0x000fe400000e0000 */
[----:B------:R-:W-:Y:S01]  /*0540*/  R2UR UR23, R41 ;  /* 0x00000000291772ca */ /* 0x000fe200000e0000 */
[----:B------:R-:W5:Y:S01]  /*0550*/  @P0 LDG.E.64.CONSTANT R22, desc[UR60][R64.64] ;  /* 0x0000003c40160981 */ /* 0x000f62000c1e9b00 */
[----:B------:R-:W-:Y:S01]  /*0560*/  IMAD.U32 R26, RZ, RZ, UR6 ;  /* 0x00000006ff1a7e24 */ /* 0x000fe2000f8e00ff */
[----:B------:R-:W-:Y:S01]  /*0570*/  R2UR UR6, R76 ;  /* 0x000000004c0672ca */ /* 0x000fe200000e0000 */
[----:B------:R-:W-:Y:S01]  /*0580*/  IMAD.U32 R27, RZ, RZ, UR7 ;  /* 0x00000007ff1b7e24 */ /* 0x000fe2000f8e00ff */
[----:B------:R-:W-:Y:S01]  /*0590*/  R2UR UR7, R77 ;  /* 0x000000004d0772ca */ /* 0x000fe200000e0000 */
[----:B------:R-:W5:Y:S01]  /*05a0*/  @P0 LDG.E.64.CONSTANT R20, desc[UR60][R64.64+0x288] ;  /* 0x0002883c40140981 */ /* 0x000f62000c1e9b00 */
[----:B------:R-:W-:Y:S01]  /*05b0*/  R2UR UR58, R80 ;  /* 0x00000000503a72ca */ /* 0x000fe200000e0000 */
[----:B------:R-:W-:Y:S01]  /*05c0*/  IMAD.U32 R32, RZ, RZ, UR4 ;  /* 0x00000004ff207e24 */ /* 0x000fe2000f8e00ff */
[----:B------:R-:W-:Y:S01]  /*05d0*/  R2UR UR8, R34 ;  /* 0x00000000220872ca */ /* 0x000fe200000e0000 */
[----:B------:R-:W3:Y:S01]  /*05e0*/  LDS.128 R76, [R5+0x36e0] ;  /* 0x0036e000054c7984 */ /* 0x000ee20000000c00 */
        /* <DEDUP_REMOVED lines=8> */
[C---:B------:R-:W-:Y:S01]  /*0670*/  LOP3.LUT R38, R0.reuse, 0xffff, RZ, 0xc0, !PT ;  /* 0x0000ffff00267812 */ /* 0x040fe200078ec0ff */
[----:B------:R-:W-:Y:S01]  /*0680*/  IMAD.U32 R35, RZ, RZ, UR21 ;  /* 0x00000015ff237e24 */ /* 0x000fe2000f8e00ff */
[----:B------:R-:W-:Y:S01]  /*0690*/  R2UR UR7, R39 ;  /* 0x00000000270772ca */ /* 0x000fe200000e0000 */
[----:B------:R-:W-:Y:S01]  /*06a0*/  IMAD.U32 R86, RZ, RZ, UR22 ;  /* 0x00000016ff567e24 */ /* 0x000fe2000f8e00ff */
[----:B------:R-:W-:Y:S01]  /*06b0*/  PRMT R39, R0, 0x9910, RZ ;  /* 0x0000991000277816 */ /* 0x000fe200000000ff */
[----:B------:R-:W-:Y:S01]  /*06c0*/  IMAD R4, R38, 0xe38f, RZ ;  /* 0x0000e38f26047824 */ /* 0x000fe200078e02ff */
[----:B0-----:R-:W-:Y:S01]  /*06d0*/  R2UR UR20, R46 ;  /* 0x000000002e1472ca */ /* 0x001fe200000e0000 */
[----:B------:R-:W-:Y:S01]  /*06e0*/  IMAD R88, R38, 0x1556, RZ ;  /* 0x0000155626587824 */ /* 0x000fe200078e02ff */
[----:B------:R-:W-:Y:S01]  /*06f0*/  R2UR UR21, R47 ;  /* 0x000000002f1572ca */ /* 0x000fe200000e0000 */
[----:B------:R-:W-:Y:S01]  /*0700*/  IMAD.U32 R87, RZ, RZ, UR23 ;  /* 0x00000017ff577e24 */ /* 0x000fe2000f8e00ff */
[----:B------:R-:W-:Y:S01]  /*0710*/  SHF.R.U32.HI R4, RZ, 0x13, R4 ;  /* 0x00000013ff047819 */ /* 0x000fe20000011604 */
[----:B------:R-:W0:Y:S01]  /*0720*/  LDS.128 R40, [R5+0x3620] ;  /* 0x0036200005287984 */ /* 0x000e220000000c00 */
[----:B------:R-:W-:-:S02]  /*0730*/  R2UR UR22, R44 ;  /* 0x000000002c1672ca */ /* 0x000fc400000e0000 */
[----:B------:R-:W-:Y:S01]  /*0740*/  PRMT R36, R4, 0x9910, RZ ;  /* 0x0000991004247816 */ /* 0x000fe200000000ff */
[----:B------:R-:W-:Y:S01]  /*0750*/  IMAD R4, R39, 0x39, RZ ;  /* 0x0000003927047824 */ /* 0x000fe200078e02ff */
[----:B------:R-:W-:Y:S01]  /*0760*/  R2UR UR23, R45 ;  /* 0x000000002d1772ca */ /* 0x000fe200000e0000 */
[----:B------:R-:W5:Y:S01]  /*0770*/  @P0 LDG.E.64.CONSTANT R18, desc[UR60][R64.64+0x510] ;  /* 0x0005103c40120981 */ /* 0x000f62000c1e9b00 */
[----:B------:R-:W-:Y:S02]  /*0780*/  R2UR UR59, R81 ;  /* 0x00000000513b72ca */ /* 0x000fe400000e0000 */
[----:B------:R-:W-:Y:S01]  /*0790*/  LOP3.LUT R80, R4, 0xffff, RZ, 0xc0, !PT ;  /* 0x0000ffff04507812 */ /* 0x000fe200078ec0ff */
[----:B------:R-:W-:Y:S01]  /*07a0*/  IMAD R4, R36, 0x9, RZ ;  /* 0x0000000924047824 */ /* 0x000fe200078e02ff */
[----:B------:R-:W0:Y:S01]  /*07b0*/  LDS.128 R44, [R5+0x3710] ;  /* 0x00371000052c7984 */ /* 0x000e220000000c00 */
[----:B------:R-:W-:Y:S02]  /*07c0*/  R2UR UR57, R83 ;  /* 0x00000000533972ca */ /* 0x000fe400000e0000 */
[----:B------:R-:W-:Y:S01]  /*07d0*/  IMAD.MOV R4, RZ, RZ, -R4 ;  /* 0x000000ffff047224 */ /* 0x000fe200078e0a04 */
[----:B------:R-:W-:Y:S01]  /*07e0*/  SHF.R.U32.HI R80, RZ, 0x9, R80 ;  /* 0x00000009ff507819 */ /* 0x000fe20000011650 */
[----:B------:R-:W5:Y:S01]  /*07f0*/  @P0 LDG.E.64.CONSTANT R16, desc[UR60][R64.64+0x798] ;  /* 0x0007983c40100981 */ /* 0x000f62000c1e9b00 */
[----:B------:R-:W-:-:S02]  /*0800*/  SHF.R.U32.HI R88, RZ, 0x10, R88 ;  /* 0x00000010ff587819 */ /* 0x000fc40000011658 */
[----:B------:R-:W-:Y:S01]  /*0810*/  PRMT R81, R4, 0x7710, RZ ;  /* 0x0000771004517816 */ /* 0x000fe200000000ff */
[----:B------:R-:W5:Y:S01]  /*0820*/  @P0 LDG.E.64.CONSTANT R14, desc[UR60][R64.64+0xa20] ;  /* 0x000a203c400e0981 */ /* 0x000f62000c1e9b00 */
[----:B------:R-:W-:Y:S02]  /*0830*/  LOP3.LUT R80, R80, 0xffff, RZ, 0xc0, !PT ;  /* 0x0000ffff50507812 */ /* 0x000fe400078ec0ff */
[----:B------:R-:W-:Y:S01]  /*0840*/  PRMT R83, R88, 0x9910, RZ ;  /* 0x0000991058537816 */ /* 0x000fe200000000ff */
[----:B------:R-:W-:Y:S01]  /*0850*/  IMAD.IADD R2, R81, 0x1, R0 ;  /* 0x0000000151027824 */ /* 0x000fe200078e0200 */
[----:B------:R-:W-:Y:S01]  /*0860*/  R2UR UR24, R50 ;  /* 0x00000000321872ca */ /* 0x000fe200000e0000 */
[----:B------:R-:W-:Y:S01]  /*0870*/  IMAD R81, R80, 0x60, R89 ;  /* 0x0000006050517824 */ /* 0x000fe200078e0259 */
[----:B------:R-:W-:Y:S01]  /*0880*/  R2UR UR25, R51 ;  /* 0x00000000331972ca */ /* 0x000fe200000e0000 */
[----:B------:R-:W5:Y:S01]  /*0890*/  @P0 LDG.E.64.CONSTANT R12, desc[UR60][R64.64+0xca8] ;  /* 0x000ca83c400c0981 */ /* 0x000f62000c1e9b00 */
[----:B------:R-:W-:Y:S01]  /*08a0*/  R2UR UR26, R48 ;  /* 0x00000000301a72ca */ /* 0x000fe200000e0000 */
[----:B------:R-:W-:Y:S01]  /*08b0*/  IMAD R4, R80, 0x420, R81 ;  /* 0x0000042050047824 */ /* 0x000fe200078e0251 */
[----:B------:R-:W-:Y:S01]  /*08c0*/  R2UR UR27, R49 ;  /* 0x00000000311b72ca */ /* 0x000fe200000e0000 */
[----:B------:R-:W-:Y:S01]  /*08d0*/  IMAD R80, R83, 0xc, RZ ;  /* 0x0000000c53507824 */ /* 0x000fe200078e02ff */
[----:B-1----:R-:W-:Y:S01]  /*08e0*/  R2UR UR28, R54 ;  /* 0x00000000361c72ca */ /* 0x002fe200000e0000 */
[----:B------:R-:W5:Y:S01]  /*08f0*/  @P0 LDG.E.64.CONSTANT R10, desc[UR60][R64.64+0xf30] ;  /* 0x000f303c400a0981 */ /* 0x000f62000c1e9b00 */
[----:B------:R-:W-:-:S02]  /*0900*/  R2UR UR29, R55 ;  /* 0x00000000371d72ca */ /* 0x000fc400000e0000 */
[----:B------:R-:W-:Y:S01]  /*0910*/  R2UR UR30, R52 ;  /* 0x00000000341e72ca */ /* 0x000fe200000e0000 */
[----:B------:R-:W5:Y:S01]  /*0920*/  @P0 LDG.E.64.CONSTANT R8, desc[UR60][R64.64+0x11b8] ;  /* 0x0011b83c40080981 */ /* 0x000f62000c1e9b00 */
[----:B------:R-:W-:Y:S02]  /*0930*/  R2UR UR31, R53 ;  /* 0x00000000351f72ca */ /* 0x000fe400000e0000 */
[----:B--2---:R-:W-:Y:S01]  /*0940*/  R2UR UR32, R58 ;  /* 0x000000003a2072ca */ /* 0x004fe200000e0000 */
[----:B------:R1:W5:Y:S01]  /*0950*/  @P0 LDG.E.64.CONSTANT R6, desc[UR60][R64.64+0x1440] ;  /* 0x0014403c40060981 */ /* 0x000362000c1e9b00 */
[----:B------:R-:W-:Y:S02]  /*0960*/  R2UR UR33, R59 ;  /* 0x000000003b2172ca */ /* 0x000fe400000e0000 */
[----:B------:R-:W-:Y:S01]  /*0970*/  R2UR UR34, R56 ;  /* 0x00000000382272ca */ /* 0x000fe200000e0000 */
[----:B------:R-:W2:Y:S01]  /*0980*/  LDS.128 R36, [R5+0x36f0] ;  /* 0x0036f00005247984 */ /* 0x000ea20000000c00 */
[----:B------:R-:W-:-:S02]  /*0990*/  R2UR UR35, R57 ;  /* 0x00000000392372ca */ /* 0x000fc400000e0000 */
[----:B------:R-:W-:Y:S01]  /*09a0*/  R2UR UR36, R62 ;  /* 0x000000003e2472ca */ /* 0x000fe200000e0000 */
        /* <DEDUP_REMOVED lines=12> */
[----:B-1----:R-:W1:Y:S01]  /*0a70*/  LDS.128 R64, [R5+0x36a0] ;  /* 0x0036a00005407984 */ /* 0x002e620000000c00 */
[----:B------:R-:W-:Y:S02]  /*0a80*/  R2UR UR47, R69 ;  /* 0x00000000452f72ca */ /* 0x000fe400000e0000 */
[----:B----4-:R-:W-:Y:S01]  /*0a90*/  R2UR UR48, R74 ;  /* 0x000000004a3072ca */ /* 0x010fe200000e0000 */
[----:B------:R-:W4:Y:S01]  /*0aa0*/  LDS.128 R68, [R5+0x3790] ;  /* 0x0037900005447984 */ /* 0x000f220000000c00 */
[----:B------:R-:W-:-:S02]  /*0ab0*/  R2UR UR49, R75 ;  /* 0x000000004b3172ca */ /* 0x000fc400000e0000 */
[----:B------:R-:W-:Y:S02]  /*0ac0*/  R2UR UR50, R72 ;  /* 0x00000000483272ca */ /* 0x000fe400000e0000 */
[----:B------:R-:W-:Y:S02]  /*0ad0*/  R2UR UR51, R73 ;  /* 0x00000000493372ca */ /* 0x000fe400000e0000 */
[----:B---3--:R-:W-:Y:S01]  /*0ae0*/  R2UR UR52, R78 ;  /* 0x000000004e3472ca */ /* 0x008fe200000e0000 */
[----:B------:R-:W3:Y:S01]  /*0af0*/  LDS.128 R72, [R5+0x36c0] ;  /* 0x0036c00005487984 */ /* 0x000ee20000000c00 */
[----:B------:R-:W-:Y:S02]  /*0b00*/  R2UR UR53, R79 ;  /* 0x000000004f3572ca */ /* 0x000fe400000e0000 */
[----:B------:R-:W-:Y:S02]  /*0b10*/  R2UR UR54, R76 ;  /* 0x000000004c3672ca */ /* 0x000fe400000e0000 */
[----:B------:R-:W-:Y:S01]  /*0b20*/  R2UR UR55, R77 ;  /* 0x000000004d3772ca */ /* 0x000fe200000e0000 */
[----:B------:R-:W-:Y:S01]  /*0b30*/  IMAD.MOV R80, RZ, RZ, -R80 ;  /* 0x000000ffff507224 */ /* 0x000fe200078e0a50 */
[----:B------:R-:W-:Y:S01]  /*0b40*/  R2UR UR56, R82 ;  /* 0x00000000523872ca */ /* 0x000fe200000e0000 */
[----:B------:R-:W3:Y:S01]  /*0b50*/  LDS.128 R76, [R5+0x37b0] ;  /* 0x0037b000054c7984 */ /* 0x000ee20000000c00 */
[----:B------:R-:W-:-:S02]  /*0b60*/  LOP3.LUT R82, R2, 0xffff, RZ, 0xc0, !PT ;  /* 0x0000ffff02527812 */ /* 0x000fc400078ec0ff */
[----:B------:R-:W-:-:S03]  /*0b70*/  PRMT R91, R80, 0x7710, RZ ;  /* 0x00007710505b7816 */ /* 0x000fc600000000ff */
[C---:B------:R-:W-:Y:S02]  /*0b80*/  IMAD R2, R82.reuse, 0x8, R81 ;  /* 0x0000000852027824 */ /* 0x040fe400078e0251 */
[----:B------:R-:W-:Y:S02]  /*0b90*/  IMAD R4, R82, 0x8, R4 ;  /* 0x0000000852047824 */ /* 0x000fe400078e0204 */
[----:B------:R1:W3:Y:S01]  /*0ba0*/  LDS.128 R80, [R5+0x3600] ;  /* 0x0036000005507984 */ /* 0x0002e20000000c00 */
[----:B0-----:R-:W-:Y:S02]  /*0bb0*/  R2UR UR64, R40 ;  /* 0x00000000284072ca */ /* 0x001fe400000e0000 */
[----:B------:R-:W-:Y:S02]  /*0bc0*/  R2UR UR65, R41 ;  /* 0x00000000294172ca */ /* 0x000fe400000e0000 */
[----:B------:R-:W-:Y:S02]  /*0bd0*/  R2UR UR66, R44 ;  /* 0x000000002c4272ca */ /* 0x000fe400000e0000 */
[----:B------:R-:W-:-:S02]  /*0be0*/  R2UR UR67, R45 ;  /* 0x000000002d4372ca */ /* 0x000fc400000e0000 */
[----:B--2---:R-:W-:Y:S02]  /*0bf0*/  R2UR UR60, R38 ;  /* 0x00000000263c72ca */ /* 0x004fe400000e0000 */
[----:B------:R-:W-:Y:S02]  /*0c00*/  R2UR UR61, R39 ;  /* 0x00000000273d72ca */ /* 0x000fe400000e0000 */
        /* <DEDUP_REMOVED lines=12> */
[----:B-1----:R-:W-:Y:S02]  /*0cd0*/  R2UR UR70, R66 ;  /* 0x00000000424672ca */ /* 0x002fe400000e0000 */
[----:B------:R-:W-:Y:S02]  /*0ce0*/  R2UR UR71, R67 ;  /* 0x00000000434772ca */ /* 0x000fe400000e0000 */
[----:B----4-:R-:W-:-:S02]  /*0cf0*/  R2UR UR72, R70 ;  /* 0x00000000464872ca */ /* 0x010fc400000e0000 */
[----:B------:R-:W-:Y:S02]  /*0d00*/  R2UR UR73, R71 ;  /* 0x00000000474972ca */ /* 0x000fe400000e0000 */
[----:B---3--:R-:W-:Y:S02]  /*0d10*/  R2UR UR74, R72 ;  /* 0x00000000484a72ca */ /* 0x008fe400000e0000 */
        /* <DEDUP_REMOVED lines=20> */
[----:B------:R-:W-:Y:S01]  /*0e60*/  DFMA R56, R64, R38, RZ ;  /* 0x000000264038722b */ /* 0x000fe200000000ff */
[----:B------:R-:W-:Y:S01]  /*0e70*/  MOV.SPILL R96, UR69 ;  /* 0x0000004500607c02 */ /* 0x000fe20009000f00 */
[----:B------:R-:W-:Y:S01]  /*0e80*/  DFMA R38, R38, R74, RZ ;  /* 0x0000004a2626722b */ /* 0x000fe200000000ff */
[----:B------:R-:W-:Y:S01]  /*0e90*/  MOV.SPILL R97, UR68 ;  /* 0x0000004400617c02 */ /* 0x000fe20009000f00 */
[C-C-:B------:R-:W-:Y:S01]  /*0ea0*/  DADD R6, R16.reuse, R12.reuse ;  /* 0x0000000010067229 */ /* 0x140fe2000000000c */
[----:B------:R-:W-:Y:S01]  /*0eb0*/  MOV.SPILL R77, UR33 ;  /* 0x00000021004d7c02 */ /* 0x000fe20009000f00 */
[----:B------:R-:W-:Y:S01]  /*0ec0*/  DADD R12, R16, -R12 ;  /* 0x00000000100c7229 */ /* 0x000fe2000000080c */
[----:B------:R-:W-:Y:S01]  /*0ed0*/  MOV.SPILL R93, UR32 ;  /* 0x00000020005d7c02 */ /* 0x000fe20009000f00 */
[----:B------:R-:W-:Y:S01]  /*0ee0*/  DFMA R50, R22, R46, RZ ;  /* 0x0000002e1632722b */ /* 0x000fe200000000ff */
[----:B------:R-:W-:Y:S01]  /*0ef0*/  MOV.SPILL R76, UR77 ;  /* 0x0000004d004c7c02 */ /* 0x000fe20009000f00 */
[----:B------:R-:W-:Y:S01]  /*0f00*/  DADD R20, R18, R10 ;  /* 0x0000000012147229 */ /* 0x000fe2000000000a */
[----:B------:R-:W-:Y:S01]  /*0f10*/  MOV.SPILL R92, UR76 ;  /* 0x0000004c005c7c02 */ /* 0x000fe20009000f00 */
        /* <DEDUP_REMOVED lines=14> */
[-C--:B------:R-:W-:Y:S01]  /*1000*/  DFMA R66, R36, R22.reuse, RZ ;  /* 0x000000162442722b */ /* 0x080fe200000000ff */
[----:B------:R-:W-:Y:S01]  /*1010*/  R2UR UR77, R87 ;  /* 0x00000000574d72ca */ /* 0x000fe200000e0000 */
[----:B------:R-:W-:-:S02]  /*1020*/  DFMA R38, R52, R22, RZ ;  /* 0x000000163426722b */ /* 0x000fc400000000ff */
[----:B------:R-:W-:Y:S02]  /*1030*/  DFMA R100, R22, R62, RZ ;  /* 0x0000003e1664722b */ /* 0x000fe400000000ff */
[----:B------:R-:W-:Y:S02]  /*1040*/  DFMA R8, R68, R22, RZ ;  /* 0x000000164408722b */ /* 0x000fe400000000ff */
[----:B------:R-:W-:Y:S02]  /*1050*/  DFMA R18, R22, R78, RZ ;  /* 0x0000004e1612722b */ /* 0x000fe400000000ff */
        /* <DEDUP_REMOVED lines=8> */
[C---:B------:R-:W-:Y:S02]  /*10e0*/  DFMA R54, R20.reuse, UR14, R94 ;  /* 0x0000000e14367c2b */ /* 0x040fe4000800005e */
        /* <DEDUP_REMOVED lines=19> */
[----:B------:R-:W-:Y:S02]  /*1220*/  DADD R10, R14, R14 ;  /* 0x000000000e0a7229 */ /* 0x000fe4000000000e */
[C---:B------:R-:W-:Y:S01]  /*1230*/  DFMA R54, R6.reuse, UR56, R54 ;  /* 0x0000003806367c2b */ /* 0x040fe20008000036 */
[----:B------:R-:W-:Y:S01]  /*1240*/  R2UR UR56, R44 ;  /* 0x000000002c3872ca */ /* 0x000fe200000e0000 */
[C---:B------:R-:W-:Y:S01]  /*1250*/  DFMA R16, R6.reuse, UR18, R16 ;  /* 0x0000001206107c2b */ /* 0x040fe20008000010 */
[----:B------:R-:W-:Y:S01]  /*1260*/  R2UR UR57, R45 ;  /* 0x000000002d3972ca */ /* 0x000fe200000e0000 */
[C---:B------:R-:W-:Y:S02]  /*1270*/  DFMA R70, R6.reuse, UR6, R70 ;  /* 0x0000000606467c2b */ /* 0x040fe40008000046 */
[C---:B------:R-:W-:Y:S02]  /*1280*/  DFMA R72, R6.reuse, UR30, R72 ;  /* 0x0000001e06487c2b */ /* 0x040fe40008000048 */
[----:B------:R-:W-:-:S02]  /*1290*/  DFMA R56, R6, UR36, R56 ;  /* 0x0000002406387c2b */ /* 0x000fc40008000038 */
[----:B------:R-:W-:Y:S02]  /*12a0*/  DFMA R60, R6, UR54, R60 ;  /* 0x00000036063c7c2b */ /* 0x000fe4000800003c */
[----:B------:R-:W-:Y:S02]  /*12b0*/  DMUL R6, R10, 0.5 ;  /* 0x3fe000000a067828 */ /* 0x000fe40000000000 */
[----:B------:R-:W-:Y:S02]  /*12c0*/  DFMA R66, R12, UR16, R66 ;  /* 0x000000100c427c2b */ /* 0x000fe40008000042 */
[----:B------:R-:W-:Y:S02]  /*12d0*/  DADD R14, R14, -R14 ;  /* 0x000000000e0e7229 */ /* 0x000fe4000000080e */
        /* <DEDUP_REMOVED lines=47> */
.L_x_872:
[----:B------:R-:W-:Y:S05]  /*15d0*/  BSYNC.RECONVERGENT B0 ;  /* 0x0000000000007941 */ /* 0x000fea0003800200 */
.L_x_871:
[----:B------:R-:W-:Y:S01]  /*15e0*/  BAR.SYNC.DEFER_BLOCKING 0x0 ;  /* 0x0000000000007b1d */ /* 0x000fe20000010000 */
[----:B------:R-:W-:Y:S02]  /*15f0*/  IMAD.MOV.U32 R5, RZ, RZ, 0xb ;  /* 0x0000000bff057424 */ /* 0x000fe400078e00ff */
[----:B------:R-:W-:-:S03]  /*1600*/  IMAD.IADD R91, R91, 0x1, R0 ;  /* 0x000000015b5b7824 */ /* 0x000fc600078e0200 */
[----:B------:R-:W-:Y:S04]  /*1610*/  BSSY.RECONVERGENT B0, `(.L_x_873) ;  /* 0x000008e000007945 */ /* 0x000fe80003800200 */
[----:B------:R-:W-:Y:S05]  /*1620*/  @P2 BRA `(.L_x_874) ;  /* 0x0000000800302947 */ /* 0x000fea0003800000 */
[----:B0----5:R-:W-:Y:S01]  /*1630*/  LDS.64 R14, [R4] ;  /* 0x00000000040e7984 */ /* 0x021fe20000000a00 */
        /* <DEDUP_REMOVED lines=32> */
[----:B------:R-:W-:Y:S01]  /*1840*/  DFMA R16, R10, R74, RZ ;  /* 0x0000004a0a10722b */ /* 0x000fe200000000ff */
[----:B------:R-:W1:Y:S01]  /*1850*/  LDS.64 R10, [R4+0x180] ;  /* 0x00018000040a7984 */ /* 0x000e620000000a00 */
[----:B------:R-:W-:-:S02]  /*1860*/  DFMA R72, R68, R14, RZ ;  /* 0x0000000e4448722b */ /* 0x000fc400000000ff */
[C---:B------:R-:W-:Y:S02]  /*1870*/  DFMA R76, R70.reuse, R82, R76 ;  /* 0x00000052464c722b */ /* 0x040fe4000000004c */
[C---:B------:R-:W-:Y:S01]  /*1880*/  DFMA R38, R70.reuse, UR68, R38 ;  /* 0x0000004446267c2b */ /* 0x040fe20008000026 */
[----:B------:R-:W-:Y:S01]  /*1890*/  R2UR UR68, R34 ;  /* 0x00000000224472ca */ /* 0x000fe200000e0000 */
[C---:B------:R-:W-:Y:S01]  /*18a0*/  DFMA R54, R70.reuse, UR62, R54 ;  /* 0x0000003e46367c2b */ /* 0x040fe20008000036 */
[----:B------:R-:W-:Y:S01]  /*18b0*/  R2UR UR69, R35 ;  /* 0x00000000234572ca */ /* 0x000fe200000e0000 */
[C---:B------:R-:W-:Y:S02]  /*18c0*/  DFMA R60, R70.reuse, UR22, R60 ;  /* 0x00000016463c7c2b */ /* 0x040fe4000800003c */
[C---:B------:R-:W-:Y:S02]  /*18d0*/  DFMA R66, R70.reuse, UR70, R66 ;  /* 0x0000004646427c2b */ /* 0x040fe40008000042 */
[----:B------:R-:W-:-:S02]  /*18e0*/  DFMA R70, R70, UR46, R16 ;  /* 0x0000002e46467c2b */ /* 0x000fc40008000010 */
[----:B------:R-:W-:Y:S02]  /*18f0*/  DFMA R56, R36, R14, RZ ;  /* 0x0000000e2438722b */ /* 0x000fe400000000ff */
[----:B------:R-:W-:Y:S02]  /*1900*/  DFMA R50, R14, R46, RZ ;  /* 0x0000002e0e32722b */ /* 0x000fe400000000ff */
[----:B------:R-:W-:Y:S02]  /*1910*/  DFMA R22, R52, R14, RZ ;  /* 0x0000000e3416722b */ /* 0x000fe400000000ff */
[C---:B------:R-:W-:Y:S02]  /*1920*/  DFMA R16, R14.reuse, R62, RZ ;  /* 0x0000003e0e10722b */ /* 0x040fe400000000ff */
[----:B------:R-:W-:Y:S02]  /*1930*/  DFMA R100, R14, R78, RZ ;  /* 0x0000004e0e64722b */ /* 0x000fe400000000ff */
[----:B------:R-:W-:-:S02]  /*1940*/  DFMA R14, R12, UR72, R72 ;  /* 0x000000480c0e7c2b */ /* 0x000fc40008000048 */
[C-C-:B--2---:R-:W-:Y:S02]  /*1950*/  DADD R72, R18.reuse, R20.reuse ;  /* 0x0000000012487229 */ /* 0x144fe40000000014 */
[----:B------:R-:W-:Y:S02]  /*1960*/  DADD R18, R18, -R20 ;  /* 0x0000000012127229 */ /* 0x000fe40000000814 */
        /* <DEDUP_REMOVED lines=88> */
.L_x_874:
[----:B------:R-:W-:Y:S05]  /*1ef0*/  BSYNC.RECONVERGENT B0 ;  /* 0x0000000000007941 */ /* 0x000fea0003800200 */
.L_x_873:
[----:B0-----:R-:W0:Y:S01]  /*1f00*/  LDC.64 R54, c[0x0][0x388] ;  /* 0x0000e200ff367b82 */ /* 0x001e220000000a00 */
[----:B-1---5:R-:W-:Y:S02]  /*1f10*/  PRMT R6, R91, 0x5410, R88 ;  /* 0x000054105b067816 */ /* 0x022fe40000000058 */
        /* <DEDUP_REMOVED lines=9> */
[----:B------:R-:W4:Y:S01]  /*1fb0*/  LDG.E.64.CONSTANT R50, desc[UR56][R54.64+-0x58] ;  /* 0xffffa83836327981 */ /* 0x000f22000c1e9b00 */
[----:B------:R-:W-:Y:S01]  /*1fc0*/  LOP3.LUT R6, R91, 0xffff, RZ, 0xc0, !PT ;  /* 0x0000ffff5b067812 */ /* 0x000fe200078ec0ff */
[----:B------:R-:W-:Y:S01]  /*1fd0*/  IMAD R5, R88, 0x480, R89 ;  /* 0x0000048058057824 */ /* 0x000fe200078e0259 */
[----:B------:R-:W-:-:S02]  /*1fe0*/  R2UR UR56, R24 ;  /* 0x00000000183872ca */ /* 0x000fc400000e0000 */
[----:B------:R-:W-:Y:S01]  /*1ff0*/  R2UR UR57, R25 ;  /* 0x00000000193972ca */ /* 0x000fe200000e0000 */
[----:B------:R-:W-:Y:S01]  /*2000*/  IMAD R5, R6, 0x60, R5 ;  /* 0x0000006006057824 */ /* 0x000fe200078e0205 */
[----:B------:R-:W-:Y:S01]  /*2010*/  BAR.SYNC.DEFER_BLOCKING 0x0 ;  /* 0x0000000000007b1d */ /* 0x000fe20000010000 */
[----:B------:R-:W-:Y:S02]  /*2020*/  MOV.SPILL R109, UR46 ;  /* 0x0000002e006d7c02 */ /* 0x000fe40009000f00 */
[----:B------:R-:W-:Y:S02]  /*2030*/  MOV.SPILL R38, UR22 ;  /* 0x0000001600267c02 */ /* 0x000fe40009000f00 */
[----:B------:R-:W-:Y:S02]  /*2040*/  MOV.SPILL R108, UR65 ;  /* 0x00000041006c7c02 */ /* 0x000fe40009000f00 */
[----:B------:R-:W-:Y:S02]  /*2050*/  MOV.SPILL R111, UR60 ;  /* 0x0000003c006f7c02 */ /* 0x000fe40009000f00 */
[----:B------:R-:W-:-:S02]  /*2060*/  MOV.SPILL R114, UR73 ;  /* 0x0000004900727c02 */ /* 0x000fc40009000f00 */
[----:B------:R-:W-:Y:S02]  /*2070*/  MOV.SPILL R22, UR72 ;  /* 0x0000004800167c02 */ /* 0x000fe40009000f00 */
[----:B------:R-:W-:Y:S02]  /*2080*/  MOV.SPILL R110, UR63 ;  /* 0x0000003f006e7c02 */ /* 0x000fe40009000f00 */
[----:B------:R-:W-:Y:S02]  /*2090*/  MOV.SPILL R113, UR62 ;  /* 0x0000003e00717c02 */ /* 0x000fe40009000f00 */
[----:B------:R-:W-:Y:S02]  /*20a0*/  MOV.SPILL R23, UR71 ;  /* 0x0000004700177c02 */ /* 0x000fe40009000f00 */
[----:B------:R-:W-:Y:S02]  /*20b0*/  MOV.SPILL R107, UR70 ;  /* 0x00000046006b7c02 */ /* 0x000fe40009000f00 */
[----:B------:R-:W-:Y:S01]  /*20c0*/  MOV.SPILL R115, UR26 ;  /* 0x0000001a00737c02 */ /* 0x000fe20009000f00 */
[----:B------:R-:W-:Y:S04]  /*20d0*/  LDS.64 R102, [R5+0x40] ;  /* 0x0000400005667984 */ /* 0x000fe80000000a00 */
[----:B------:R-:W0:Y:S04]  /*20e0*/  LDS.128 R8, [R5] ;  /* 0x0000000005087984 */ /* 0x000e280000000c00 */
[----:B------:R-:W1:Y:S04]  /*20f0*/  LDS.128 R16, [R5+0x30] ;  /* 0x0000300005107984 */ /* 0x000e680000000c00 */
[----:B------:R-:W1:Y:S01]  /*2100*/  LDS.128 R12, [R5+0x10] ;  /* 0x00001000050c7984 */ /* 0x000e620000000c00 */
[----:B0-----:R-:W-:-:S02]  /*2110*/  DADD R6, R8, R102 ;  /* 0x0000000008067229 */ /* 0x001fc40000000066 */
[----:B------:R-:W-:Y:S02]  /*2120*/  DADD R102, R8, -R102 ;  /* 0x0000000008667229 */ /* 0x000fe40000000866 */
[C-C-:B-1----:R-:W-:Y:S01]  /*2130*/  DADD R76, R18.reuse, R10.reuse ;  /* 0x00000000124c7229 */ /* 0x142fe2000000000a */
[----:B------:R-:W-:Y:S01]  /*2140*/  MOV.SPILL R9, UR23 ;  /* 0x0000001700097c02 */ /* 0x000fe20009000f00 */
[----:B------:R-:W-:Y:S01]  /*2150*/  DADD R18, -R18, R10 ;  /* 0x0000000012127229 */ /* 0x000fe2000000010a */
[----:B------:R-:W-:Y:S01]  /*2160*/  MOV.SPILL R8, UR64 ;  /* 0x0000004000087c02 */ /* 0x000fe20009000f00 */
[----:B------:R-:W-:Y:S01]  /*2170*/  DFMA R92, R80, R6, RZ ;  /* 0x00000006505c722b */ /* 0x000fe200000000ff */
[----:B------:R-:W-:Y:S01]  /*2180*/  MOV.SPILL R10, UR47 ;  /* 0x0000002f000a7c02 */ /* 0x000fe20009000f00 */
[----:B------:R-:W-:Y:S01]  /*2190*/  DFMA R88, R6, R42, RZ ;  /* 0x0000002a0658722b */ /* 0x000fe200000000ff */
[----:B------:R-:W-:Y:S01]  /*21a0*/  MOV.SPILL R11, UR27 ;  /* 0x0000001b000b7c02 */ /* 0x000fe20009000f00 */
[----:B------:R-:W-:-:S02]  /*21b0*/  DFMA R94, R48, R6, RZ ;  /* 0x00000006305e722b */ /* 0x000fc400000000ff */
[----:B------:R-:W-:Y:S02]  /*21c0*/  DFMA R72, R6, R58, RZ ;  /* 0x0000003a0648722b */ /* 0x000fe400000000ff */
[----:B------:R-:W-:Y:S02]  /*21d0*/  DFMA R70, R64, R6, RZ ;  /* 0x000000064046722b */ /* 0x000fe400000000ff */
[----:B------:R-:W-:Y:S02]  /*21e0*/  DFMA R6, R6, R74, RZ ;  /* 0x0000004a0606722b */ /* 0x000fe400000000ff */
[C---:B------:R-:W-:Y:S02]  /*21f0*/  DFMA R92, R76.reuse, R82, R92 ;  /* 0x000000524c5c722b */ /* 0x040fe4000000005c */
        /* <DEDUP_REMOVED lines=21> */
[----:B------:R-:W-:Y:S01]  /*2350*/  R2UR UR70, R32 ;  /* 0x00000000204672ca */ /* 0x000fe200000e0000 */
[----:B------:R-:W-:Y:S01]  /*2360*/  DADD R104, R12, R16 ;  /* 0x000000000c687229 */ /* 0x000fe20000000010 */
        /* <DEDUP_REMOVED lines=14> */
[----:B------:R-:W0:Y:S01]  /*2450*/  LDCU.64 UR50, c[0x0][0x358] ;  /* 0x00006b00ff3277ac */ /* 0x000e220008000a00 */
[----:B------:R-:W1:Y:S01]  /*2460*/  LDS.128 R16, [R5+0x20] ;  /* 0x0000200005107984 */ /* 0x000e620000000c00 */
[C---:B------:R-:W-:Y:S01]  /*2470*/  DFMA R72, R104.reuse, UR20, R72 ;  /* 0x0000001468487c2b */ /* 0x040fe20008000048 */
[----:B------:R-:W-:Y:S01]  /*2480*/  R2UR UR26, R24 ;  /* 0x00000000181a72ca */ /* 0x000fe200000e0000 */
[C---:B------:R-:W-:Y:S01]  /*2490*/  DFMA R70, R104.reuse, UR38, R70 ;  /* 0x0000002668467c2b */ /* 0x040fe20008000046 */
[----:B------:R-:W-:Y:S01]  /*24a0*/  R2UR UR27, R25 ;  /* 0x00000000191b72ca */ /* 0x000fe200000e0000 */
[----:B------:R-:W-:Y:S01]  /*24b0*/  DFMA R88, R104, UR14, R88 ;  /* 0x0000000e68587c2b */ /* 0x000fe20008000058 */
[----:B------:R-:W-:Y:S01]  /*24c0*/  R2UR.FILL UR57, R20 ;  /* 0x00000000143972ca */ /* 0x000fe200004e0000 */
        /* <DEDUP_REMOVED lines=12> */
[C---:B------:R-:W-:Y:S01]  /*2590*/  DFMA R92, R104.reuse, UR72, R92 ;  /* 0x00000048685c7c2b */ /* 0x040fe2000800005c */
[----:B------:R-:W-:Y:S01]  /*25a0*/  R2UR UR26, R40 ;  /* 0x00000000281a72ca */ /* 0x000fe200000e0000 */
[C---:B------:R-:W-:Y:S01]  /*25b0*/  DFMA R94, R104.reuse, UR60, R94 ;  /* 0x0000003c685e7c2b */ /* 0x040fe2000800005e */
[----:B------:R-:W-:Y:S01]  /*25c0*/  R2UR UR27, R41 ;  /* 0x00000000291b72ca */ /* 0x000fe200000e0000 */
[----:B------:R-:W-:Y:S01]  /*25d0*/  DFMA R76, R104, UR44, R76 ;  /* 0x0000002c684c7c2b */ /* 0x000fe2000800004c */
[----:B0-----:R-:W4:Y:S04]  /*25e0*/  LDG.E.64.CONSTANT R116, desc[UR50][R54.64+-0x10] ;  /* 0xfffff03236747981 */ /* 0x001f28000c1e9b00 */
[----:B------:R-:W4:Y:S01]  /*25f0*/  LDG.E.64.CONSTANT R104, desc[UR50][R54.64+-0x8] ;  /* 0xfffff83236687981 */ /* 0x000f22000c1e9b00 */
[----:B-1----:R-:W-:-:S02]  /*2600*/  DADD R12, R18, R14 ;  /* 0x00000000120c7229 */ /* 0x002fc4000000000e */
[----:B------:R-:W-:Y:S02]  /*2610*/  DADD R14, -R18, R14 ;  /* 0x00000000120e7229 */ /* 0x000fe4000000010e */
[C-C-:B------:R-:W-:Y:S02]  /*2620*/  DADD R18, R16.reuse, R16.reuse ;  /* 0x0000000010127229 */ /* 0x140fe40000000010 */
[----:B------:R-:W-:Y:S02]  /*2630*/  DADD R16, R16, -R16 ;  /* 0x0000000010107229 */ /* 0x000fe40000000810 */
[----:B------:R-:W-:Y:S02]  /*2640*/  DFMA R72, R12, UR30, R72 ;  /* 0x0000001e0c487c2b */ /* 0x000fe40008000048 */
[----:B------:R-:W-:Y:S02]  /*2650*/  DFMA R98, R14, UR34, R98 ;  /* 0x000000220e627c2b */ /* 0x000fe40008000062 */
[----:B------:R-:W-:-:S02]  /*2660*/  DMUL R18, R18, 0.5 ;  /* 0x3fe0000012127828 */ /* 0x000fc40000000000 */
[----:B------:R-:W-:Y:S02]  /*2670*/  DFMA R70, R12, UR36, R70 ;  /* 0x000000240c467c2b */ /* 0x000fe40008000046 */
[----:B------:R-:W-:Y:S02]  /*2680*/  DFMA R100, R14, UR40, R100 ;  /* 0x000000280e647c2b */ /* 0x000fe40008000064 */
[----:B------:R-:W-:Y:S02]  /*2690*/  DFMA R98, R16, UR32, R98 ;  /* 0x0000002010627c2b */ /* 0x000fe40008000062 */
        /* <DEDUP_REMOVED lines=8> */
[----:B------:R-:W-:-:S02]  /*2720*/  DADD R12, R72, -R98 ;  /* 0x00000000480c7229 */ /* 0x000fc40000000862 */
[C---:B------:R-:W-:Y:S02]  /*2730*/  DFMA R90, R14.reuse, UR16, R90 ;  /* 0x000000100e5a7c2b */ /* 0x040fe4000800005a */
[C---:B------:R-:W-:Y:S02]  /*2740*/  DFMA R96, R14.reuse, UR4, R96 ;  /* 0x000000040e607c2b */ /* 0x040fe40008000060 */
[----:B------:R-:W-:Y:S02]  /*2750*/  DFMA R102, R14, UR58, R102 ;  /* 0x0000003a0e667c2b */ /* 0x000fe40008000066 */
[----:B------:R-:W-:Y:S02]  /*2760*/  DADD R72, R72, R98 ;  /* 0x0000000048487229 */ /* 0x000fe40000000062 */
[C-C-:B------:R-:W-:Y:S01]  /*2770*/  DADD R14, R70.reuse, -R100.reuse ;  /* 0x00000000460e7229 */ /* 0x140fe20000000864 */
[----:B------:R-:W4:Y:S01]  /*2780*/  LDG.E.64.CONSTANT R98, desc[UR50][R54.64+-0x50] ;  /* 0xffffb03236627981 */ /* 0x000f22000c1e9b00 */
[----:B------:R-:W-:-:S02]  /*2790*/  DADD R70, R70, R100 ;  /* 0x0000000046467229 */ /* 0x000fc40000000064 */
[----:B------:R-:W-:Y:S01]  /*27a0*/  DFMA R88, R18, UR10, R88 ;  /* 0x0000000a12587c2b */ /* 0x000fe20008000058 */
[----:B------:R-:W4:Y:S01]  /*27b0*/  LDG.E.64.CONSTANT R100, desc[UR50][R54.64] ;  /* 0x0000003236647981 */ /* 0x000f22000c1e9b00 */
[----:B------:R-:W-:Y:S02]  /*27c0*/  DFMA R66, R16, UR8, R66 ;  /* 0x0000000810427c2b */ /* 0x000fe40008000042 */
[----:B------:R-:W-:Y:S02]  /*27d0*/  DFMA R94, R18, UR66, R94 ;  /* 0x00000042125e7c2b */ /* 0x000fe4000800005e */
[----:B------:R-:W-:Y:S02]  /*27e0*/  DFMA R96, R16, UR68, R96 ;  /* 0x0000004410607c2b */ /* 0x000fe40008000060 */
[C---:B------:R-:W-:Y:S02]  /*27f0*/  DFMA R92, R18.reuse, UR26, R92 ;  /* 0x0000001a125c7c2b */ /* 0x040fe4000800005c */
[----:B------:R-:W-:-:S02]  /*2800*/  DFMA R76, R18, UR52, R76 ;  /* 0x00000034124c7c2b */ /* 0x000fc4000800004c */
[C-C-:B------:R-:W-:Y:S02]  /*2810*/  DADD R18, R88.reuse, -R66.reuse ;  /* 0x0000000058127229 */ /* 0x140fe40000000842 */
[----:B------:R-:W-:Y:S02]  /*2820*/  DADD R88, R88, R66 ;  /* 0x0000000058587229 */ /* 0x000fe40000000042 */
[C-C-:B------:R-:W-:Y:S02]  /*2830*/  DADD R66, R94.reuse, -R96.reuse ;  /* 0x000000005e427229 */ /* 0x140fe40000000860 */
[----:B------:R-:W-:Y:S01]  /*2840*/  DADD R94, R94, R96 ;  /* 0x000000005e5e7229 */ /* 0x000fe20000000060 */
[----:B------:R-:W4:Y:S01]  /*2850*/  LDG.E.64.CONSTANT R96, desc[UR50][R54.64+-0x48] ;  /* 0xffffb83236607981 */ /* 0x000f22000c1e9b00 */
[C---:B------:R-:W-:Y:S02]  /*2860*/  DFMA R90, R16.reuse, UR46, R90 ;  /* 0x0000002e105a7c2b */ /* 0x040fe4000800005a */
[----:B------:R-:W-:-:S06]  /*2870*/  DFMA R102, R16, UR56, R102 ;  /* 0x0000003810667c2b */ /* 0x000fcc0008000066 */
[C-C-:B------:R-:W-:Y:S02]  /*2880*/  DADD R16, R92.reuse, -R90.reuse ;  /* 0x000000005c107229 */ /* 0x140fe4000000085a */
[----:B------:R-:W-:Y:S02]  /*2890*/  DADD R90, R92, R90 ;  /* 0x000000005c5a7229 */ /* 0x000fe4000000005a */
[C-C-:B------:R-:W-:Y:S02]  /*28a0*/  DADD R92, R76.reuse, -R102.reuse ;  /* 0x000000004c5c7229 */ /* 0x140fe40000000866 */
[----:B------:R-:W-:Y:S01]  /*28b0*/  DADD R76, R76, R102 ;  /* 0x000000004c4c7229 */ /* 0x000fe20000000066 */
[----:B------:R-:W4:Y:S01]  /*28c0*/  LDG.E.64.CONSTANT R102, desc[UR50][R54.64+-0x28] ;  /* 0xffffd83236667981 */ /* 0x000f22000c1e9b00 */
[----:B--2---:R-:W-:-:S03]  /*28d0*/  DMUL R12, R60, R12 ;  /* 0x0000000c3c0c7228 */ /* 0x004fc60000000000 */
[----:B------:R-:W2:Y:S01]  /*28e0*/  LDG.E.64.CONSTANT R60, desc[UR50][R54.64+-0x40] ;  /* 0xffffc032363c7981 */ /* 0x000ea2000c1e9b00 */
[----:B---3--:R-:W-:-:S03]  /*28f0*/  DMUL R14, R56, R14 ;  /* 0x0000000e380e7228 */ /* 0x008fc60000000000 */
[----:B------:R-:W3:Y:S01]  /*2900*/  LDG.E.64.CONSTANT R56, desc[UR50][R54.64+-0x38] ;  /* 0xffffc83236387981 */ /* 0x000ee2000c1e9b00 */
[----:B----4-:R-:W-:-:S03]  /*2910*/  DMUL R50, R50, R90 ;  /* 0x0000005a32327228 */ /* 0x010fc60000000000 */
[----:B------:R0:W4:Y:S01]  /*2920*/  LDG.E.64.CONSTANT R90, desc[UR50][R54.64+-0x30] ;  /* 0xffffd032365a7981 */ /* 0x000122000c1e9b00 */
[----:B------:R-:W-:Y:S02]  /*2930*/  R2UR.FILL UR51, R7 ;  /* 0x00000000073372ca */ /* 0x000fe400004e0000 */
[----:B------:R-:W-:Y:S01]  /*2940*/  R2UR.FILL UR50, R6 ;  /* 0x00000000063272ca */ /* 0x000fe200004e0000 */
[----:B------:R-:W-:Y:S01]  /*2950*/  BSSY.RECONVERGENT B0, `(.L_x_875) ;  /* 0x0000106000007945 */ /* 0x000fe20003800200 */
[----:B------:R-:W-:Y:S06]  /*2960*/  BAR.SYNC.DEFER_BLOCKING 0x0 ;  /* 0x0000000000007b1d */ /* 0x000fec0000010000 */
[----:B------:R-:W-:-:S02]  /*2970*/  DMUL R88, R98, R88 ;  /* 0x0000005862587228 */ /* 0x000fc40000000000 */
[CCC-:B------:R-:W-:Y:S02]  /*2980*/  DFMA R6, R100.reuse, R16.reuse, R50.reuse ;  /* 0x000000106406722b */ /* 0x1c0fe40000000032 */
[----:B------:R-:W-:-:S04]  /*2990*/  DFMA R100, R100, -R16, R50 ;  /* 0x800000106464722b */ /* 0x000fc80000000032 */
[CCC-:B------:R-:W-:Y:S02]  /*29a0*/  DFMA R16, R104.reuse, R18.reuse, R88.reuse ;  /* 0x000000126810722b */ /* 0x1c0fe40000000058 */
[----:B------:R-:W-:Y:S02]  /*29b0*/  DFMA R104, R104, -R18, R88 ;  /* 0x800000126868722b */ /* 0x000fe40000000058 */
[C---:B0-----:R-:W-:Y:S02]  /*29c0*/  DFMA R54, R6.reuse, R82, RZ ;  /* 0x000000520636722b */ /* 0x041fe400000000ff */
[----:B------:R-:W-:Y:S02]  /*29d0*/  DFMA R18, R6, UR72, RZ ;  /* 0x0000004806127c2b */ /* 0x000fe400080000ff */
[----:B------:R-:W-:-:S06]  /*29e0*/  DMUL R94, R96, R94 ;  /* 0x0000005e605e7228 */ /* 0x000fcc0000000000 */
[----:B------:R-:W-:Y:S02]  /*29f0*/  DFMA R18, R16, UR14, R18 ;  /* 0x0000000e10127c2b */ /* 0x000fe40008000012 */
[C---:B------:R-:W-:Y:S02]  /*2a00*/  DFMA R96, R100.reuse, UR64, RZ ;  /* 0x0000004064607c2b */ /* 0x040fe400080000ff */
[----:B------:R-:W-:Y:S02]  /*2a10*/  DFMA R98, R100, UR16, RZ ;  /* 0x0000001064627c2b */ /* 0x000fe400080000ff */
[----:B--2---:R-:W-:Y:S02]  /*2a20*/  DMUL R60, R60, R72 ;  /* 0x000000483c3c7228 */ /* 0x004fe40000000000 */
[----:B------:R-:W-:Y:S02]  /*2a30*/  DFMA R72, R6, UR18, RZ ;  /* 0x0000001206487c2b */ /* 0x000fe400080000ff */
[----:B---3--:R-:W-:-:S02]  /*2a40*/  DMUL R56, R56, R70 ;  /* 0x0000004638387228 */ /* 0x008fc40000000000 */
[----:B------:R-:W-:Y:S02]  /*2a50*/  DFMA R70, R80, R6, RZ ;  /* 0x000000065046722b */ /* 0x000fe400000000ff */
[----:B------:R-:W-:Y:S01]  /*2a60*/  DFMA R6, R6, UR26, RZ ;  /* 0x0000001a06067c2b */ /* 0x000fe200080000ff */
[----:B------:R-:W-:Y:S02]  /*2a70*/  R2UR.FILL UR27, R112 ;  /* 0x00000000701b72ca */ /* 0x000fe400004e0000 */
[----:B------:R-:W-:Y:S01]  /*2a80*/  R2UR.FILL UR26, R39 ;  /* 0x00000000271a72ca */ /* 0x000fe200004e0000 */
[C---:B------:R-:W-:Y:S02]  /*2a90*/  DFMA R72, R16.reuse, UR62, R72 ;  /* 0x0000003e10487c2b */ /* 0x040fe40008000048 */
[C---:B------:R-:W-:Y:S02]  /*2aa0*/  DFMA R70, R16.reuse, R42, R70 ;  /* 0x0000002a1046722b */ /* 0x040fe40000000046 */
[----:B------:R-:W-:-:S08]  /*2ab0*/  DFMA R6, R16, UR10, R6 ;  /* 0x0000000a10067c2b */ /* 0x000fd00008000006 */
[----:B------:R-:W-:Y:S02]  /*2ac0*/  DFMA R54, R16, UR26, R54 ;  /* 0x0000001a10367c2b */ /* 0x000fe40008000036 */
[----:B------:R-:W-:Y:S01]  /*2ad0*/  DFMA R16, R116, R66, R94 ;  /* 0x000000427410722b */ /* 0x000fe2000000005e */
[----:B------:R-:W-:Y:S02]  /*2ae0*/  R2UR.FILL UR63, R110 ;  /* 0x000000006e3f72ca */ /* 0x000fe400004e0000 */
[----:B------:R-:W-:-:S05]  /*2af0*/  R2UR.FILL UR62, R113 ;  /* 0x00000000713e72ca */ /* 0x000fca00004e0000 */
[----:B------:R-:W-:Y:S01]  /*2b00*/  DFMA R18, R16, UR60, R18 ;  /* 0x0000003c10127c2b */ /* 0x000fe20008000012 */
[----:B------:R-:W-:Y:S02]  /*2b10*/  R2UR.FILL UR61, R21 ;  /* 0x00000000153d72ca */ /* 0x000fe400004e0000 */
[----:B------:R-:W-:Y:S01]  /*2b20*/  R2UR.FILL UR60, R111 ;  /* 0x000000006f3c72ca */ /* 0x000fe200004e0000 */
[----:B----4-:R-:W-:Y:S02]  /*2b30*/  DMUL R76, R90, R76 ;  /* 0x0000004c5a4c7228 */ /* 0x010fe40000000000 */
[----:B------:R-:W-:Y:S02]  /*2b40*/  DFMA R66, R116, -R66, R94 ;  /* 0x800000427442722b */ /* 0x000fe4000000005e */
[----:B------:R-:W-:Y:S02]  /*2b50*/  DFMA R70, R48, R16, R70 ;  /* 0x000000103046722b */ /* 0x000fe40000000046 */
[----:B------:R-:W-:-:S02]  /*2b60*/  DFMA R54, R16, UR62, R54 ;  /* 0x0000003e10367c2b */ /* 0x000fc40008000036 */
[C---:B------:R-:W-:Y:S02]  /*2b70*/  DFMA R72, R16.reuse, UR6, R72 ;  /* 0x0000000610487c2b */ /* 0x040fe40008000048 */
[----:B------:R-:W-:Y:S02]  /*2b80*/  DFMA R6, R16, UR66, R6 ;  /* 0x0000004210067c2b */ /* 0x000fe40008000006 */
[----:B------:R-:W-:Y:S02]  /*2b90*/  DFMA R96, R104, UR12, R96 ;  /* 0x0000000c68607c2b */ /* 0x000fe40008000060 */
[----:B------:R-:W-:Y:S02]  /*2ba0*/  DFMA R16, R36, R100, RZ ;  /* 0x000000642410722b */ /* 0x000fe400000000ff */
[C---:B------:R-:W-:Y:S02]  /*2bb0*/  DFMA R90, R100.reuse, UR60, RZ ;  /* 0x0000003c645a7c2b */ /* 0x040fe400080000ff */
[----:B------:R-:W-:Y:S01]  /*2bc0*/  DFMA R100, R100, UR46, RZ ;  /* 0x0000002e64647c2b */ /* 0x000fe200080000ff */
[----:B------:R-:W-:-:S02]  /*2bd0*/  R2UR.FILL UR47, R106 ;  /* 0x000000006a2f72ca */ /* 0x000fc400004e0000 */
[----:B------:R-:W-:Y:S01]  /*2be0*/  R2UR.FILL UR46, R20 ;  /* 0x00000000142e72ca */ /* 0x000fe200004e0000 */
[----:B------:R-:W-:Y:S01]  /*2bf0*/  DFMA R96, R66, UR22, R96 ;  /* 0x0000001642607c2b */ /* 0x000fe20008000060 */
[----:B------:R-:W-:Y:S02]  /*2c00*/  R2UR.FILL UR23, R9 ;  /* 0x00000000091772ca */ /* 0x000fe400004e0000 */
[----:B------:R-:W-:Y:S02]  /*2c10*/  R2UR.FILL UR22, R38 ;  /* 0x00000000261672ca */ /* 0x000fe400004e0000 */
[----:B------:R-:W-:Y:S02]  /*2c20*/  R2UR.FILL UR65, R108 ;  /* 0x000000006c4172ca */ /* 0x000fe400004e0000 */
[----:B------:R-:W-:Y:S01]  /*2c30*/  R2UR.FILL UR64, R8 ;  /* 0x00000000084072ca */ /* 0x000fe200004e0000 */
[----:B------:R-:W-:Y:S02]  /*2c40*/  DADD R8, R12, R60 ;  /* 0x000000000c087229 */ /* 0x000fe4000000003c */
[----:B------:R-:W-:-:S02]  /*2c50*/  DFMA R16, R104, R46, R16 ;  /* 0x0000002e6810722b */ /* 0x000fc40000000010 */
[C---:B------:R-:W-:Y:S02]  /*2c60*/  DFMA R90, R104.reuse, UR46, R90 ;  /* 0x0000002e685a7c2b */ /* 0x040fe4000800005a */
[C---:B------:R-:W-:Y:S02]  /*2c70*/  DFMA R98, R104.reuse, UR70, R98 ;  /* 0x0000004668627c2b */ /* 0x040fe40008000062 */
[----:B------:R-:W-:Y:S01]  /*2c80*/  DFMA R100, R104, UR8, R100 ;  /* 0x0000000868647c2b */ /* 0x000fe20008000064 */
[----:B------:R-:W-:Y:S02]  /*2c90*/  R2UR.FILL UR27, R11 ;  /* 0x000000000b1b72ca */ /* 0x000fe400004e0000 */
[----:B------:R-:W-:Y:S01]  /*2ca0*/  R2UR.FILL UR26, R115 ;  /* 0x00000000731a72ca */ /* 0x000fe200004e0000 */
[C---:B------:R-:W-:Y:S02]  /*2cb0*/  DFMA R70, R8.reuse, R58, R70 ;  /* 0x0000003a0846722b */ /* 0x040fe40000000046 */
[----:B------:R-:W-:-:S02]  /*2cc0*/  DFMA R54, R8, UR22, R54 ;  /* 0x0000001608367c2b */ /* 0x000fc40008000036 */
[C---:B------:R-:W-:Y:S02]  /*2cd0*/  DFMA R18, R8.reuse, UR20, R18 ;  /* 0x0000001408127c2b */ /* 0x040fe40008000012 */
[C---:B------:R-:W-:Y:S02]  /*2ce0*/  DFMA R72, R8.reuse, UR30, R72 ;  /* 0x0000001e08487c2b */ /* 0x040fe40008000048 */
[----:B------:R-:W-:Y:S02]  /*2cf0*/  DFMA R8, R8, UR28, R6 ;  /* 0x0000001c08087c2b */ /* 0x000fe40008000006 */
[----:B------:R-:W-:Y:S02]  /*2d00*/  DFMA R16, R52, R66, R16 ;  /* 0x000000423410722b */ /* 0x000fe40000000010 */
[C---:B------:R-:W-:Y:S02]  /*2d10*/  DFMA R90, R66.reuse, UR64, R90 ;  /* 0x00000040425a7c2b */ /* 0x040fe4000800005a */
[----:B------:R-:W-:-:S02]  /*2d20*/  DFMA R98, R66, UR4, R98 ;  /* 0x0000000442627c2b */ /* 0x000fc40008000062 */
[----:B------:R-:W-:Y:S02]  /*2d30*/  DFMA R100, R66, UR68, R100 ;  /* 0x0000004442647c2b */ /* 0x000fe40008000064 */
[----:B------:R-:W-:Y:S01]  /*2d40*/  DADD R6, -R12, R60 ;  /* 0x000000000c067229 */ /* 0x000fe2000000013c */
[----:B------:R-:W-:Y:S02]  /*2d50*/  R2UR.FILL UR71, R23 ;  /* 0x00000000174772ca */ /* 0x000fe400004e0000 */
[----:B------:R-:W-:Y:S01]  /*2d60*/  R2UR.FILL UR70, R107 ;  /* 0x000000006b4672ca */ /* 0x000fe200004e0000 */
[----:B------:R-:W-:-:S04]  /*2d70*/  DMUL R92, R102, R92 ;  /* 0x0000005c665c7228 */ /* 0x000fc80000000000 */
[C---:B------:R-:W-:Y:S02]  /*2d80*/  DFMA R16, R6.reuse, R62, R16 ;  /* 0x0000003e0610722b */ /* 0x040fe40000000010 */
[C---:B------:R-:W-:Y:S02]  /*2d90*/  DFMA R90, R6.reuse, UR26, R90 ;  /* 0x0000001a065a7c2b */ /* 0x040fe4000800005a */
[C---:B------:R-:W-:Y:S02]  /*2da0*/  DFMA R96, R6.reuse, UR24, R96 ;  /* 0x0000001806607c2b */ /* 0x040fe40008000060 */
[C---:B------:R-:W-:Y:S02]  /*2db0*/  DFMA R98, R6.reuse, UR34, R98 ;  /* 0x0000002206627c2b */ /* 0x040fe40008000062 */
[----:B------:R-:W-:Y:S02]  /*2dc0*/  DFMA R100, R6, UR32, R100 ;  /* 0x0000002006647c2b */ /* 0x000fe40008000064 */
[----:B------:R-:W-:Y:S01]  /*2dd0*/  DADD R6, R14, R56 ;  /* 0x000000000e067229 */ /* 0x000fe20000000038 */
        /* <DEDUP_REMOVED lines=9> */
[----:B------:R-:W-:Y:S02]  /*2e70*/  DADD R6, -R14, R56 ;  /* 0x000000000e067229 */ /* 0x000fe40000000138 */
[----:B------:R-:W-:-:S06]  /*2e80*/  DADD R8, R92, R76 ;  /* 0x000000005c087229 */ /* 0x000fcc000000004c */
        /* <DEDUP_REMOVED lines=10> */
[----:B------:R-:W-:-:S08]  /*2f30*/  DADD R8, -R92, R76 ;  /* 0x000000005c087229 */ /* 0x000fd0000000014c */
[C---:B------:R-:W-:Y:S02]  /*2f40*/  DFMA R100, R8.reuse, UR56, R100 ;  /* 0x0000003808647c2b */ /* 0x040fe40008000064 */
[C---:B------:R-:W-:Y:S02]  /*2f50*/  DFMA R16, R8.reuse, R78, R16 ;  /* 0x0000004e0810722b */ /* 0x040fe40000000010 */
[C---:B------:R-:W-:Y:S02]  /*2f60*/  DFMA R90, R8.reuse, UR50, R90 ;  /* 0x00000032085a7c2b */ /* 0x040fe4000800005a */
[C---:B------:R-:W-:Y:S02]  /*2f70*/  DFMA R96, R8.reuse, UR48, R96 ;  /* 0x0000003008607c2b */ /* 0x040fe40008000060 */
[----:B------:R-:W-:Y:S02]  /*2f80*/  DFMA R98, R8, UR58, R98 ;  /* 0x0000003a08627c2b */ /* 0x000fe40008000062 */
[----:B------:R-:W-:-:S02]  /*2f90*/  DADD R100, R10, R100 ;  /* 0x000000000a647229 */ /* 0x000fc40000000064 */
[----:B------:R-:W-:Y:S02]  /*2fa0*/  DADD R8, R70, -R16 ;  /* 0x0000000046087229 */ /* 0x000fe40000000810 */
[----:B------:R-:W-:Y:S02]  /*2fb0*/  DADD R10, R54, -R90 ;  /* 0x00000000360a7229 */ /* 0x000fe4000000085a */
[----:B------:R-:W-:Y:S02]  /*2fc0*/  DADD R20, R18, -R96 ;  /* 0x0000000012147229 */ /* 0x000fe40000000860 */
[----:B------:R-:W-:Y:S02]  /*2fd0*/  DADD R22, R6, -R98 ;  /* 0x0000000006167229 */ /* 0x000fe40000000862 */
        /* <DEDUP_REMOVED lines=49> */
[C---:B------:R-:W-:Y:S01]  /*32f0*/  DFMA R70, R18.reuse, UR58, RZ ;  /* 0x0000003a12467c2b */ /* 0x040fe200080000ff */
[----:B------:R-:W-:Y:S01]  /*3300*/  R2UR UR58, R86 ;  /* 0x00000000563a72ca */ /* 0x000fe200000e0000 */
[C---:B------:R-:W-:Y:S01]  /*3310*/  DFMA R38, R18.reuse, UR18, RZ ;  /* 0x0000001212267c2b */ /* 0x040fe200080000ff */
[----:B------:R-:W-:Y:S01]  /*3320*/  R2UR UR59, R87 ;  /* 0x00000000573b72ca */ /* 0x000fe200000e0000 */
[----:B------:R-:W-:Y:S01]  /*3330*/  DFMA R104, R18, UR48, RZ ;  /* 0x0000003012687c2b */ /* 0x000fe200080000ff */
        /* <DEDUP_REMOVED lines=12> */
[----:B------:R-:W-:Y:S02]  /*3400*/  DADD R10, R10, -R16 ;  /* 0x000000000a0a7229 */ /* 0x000fe40000000810 */
[C---:B------:R-:W-:Y:S02]  /*3410*/  DFMA R104, R6.reuse, UR60, RZ ;  /* 0x0000003c06687c2b */ /* 0x040fe400080000ff */
[----:B------:R-:W-:Y:S02]  /*3420*/  DFMA R106, R6, UR16, RZ ;  /* 0x00000010066a7c2b */ /* 0x000fe400080000ff */
[----:B------:R-:W-:Y:S02]  /*3430*/  DFMA R72, R48, R38, R72 ;  /* 0x000000263048722b */ /* 0x000fe40000000048 */
[C---:B------:R-:W-:Y:S02]  /*3440*/  DFMA R20, R38.reuse, UR62, R20 ;  /* 0x0000003e26147c2b */ /* 0x040fe40008000014 */
[C---:B------:R-:W-:Y:S01]  /*3450*/  DFMA R16, R38.reuse, UR52, R70 ;  /* 0x0000003426107c2b */ /* 0x040fe20008000046 */
[----:B------:R-:W-:Y:S01]  /*3460*/  R2UR UR52, R30 ;  /* 0x000000001e3472ca */ /* 0x000fe200000e0000 */
[C---:B------:R-:W-:Y:S01]  /*3470*/  DFMA R18, R38.reuse, UR6, R18 ;  /* 0x0000000626127c2b */ /* 0x040fe20008000012 */
[----:B------:R-:W-:Y:S01]  /*3480*/  LDS.64 R70, [R4+0x2a0] ;  /* 0x0002a00004467984 */ /* 0x000fe20000000a00 */
[----:B------:R-:W-:Y:S01]  /*3490*/  DFMA R22, R38, UR66, R22 ;  /* 0x0000004226167c2b */ /* 0x000fe20008000016 */
[----:B------:R-:W-:Y:S01]  /*34a0*/  R2UR UR53, R31 ;  /* 0x000000001f3572ca */ /* 0x000fe200000e0000 */
[----:B---3--:R-:W-:-:S02]  /*34b0*/  DADD R38, R66, R54 ;  /* 0x0000000042267229 */ /* 0x008fc40000000036 */
[----:B------:R-:W-:Y:S01]  /*34c0*/  DADD R54, R66, -R54 ;  /* 0x0000000042367229 */ /* 0x000fe20000000836 */
[----:B------:R-:W0:Y:S01]  /*34d0*/  LDS.64 R66, [R4+0x180] ;  /* 0x0001800004427984 */ /* 0x000e220000000a00 */
[C---:B------:R-:W-:Y:S01]  /*34e0*/  DFMA R104, R8.reuse, UR50, R104 ;  /* 0x0000003208687c2b */ /* 0x040fe20008000068 */
[----:B------:R-:W-:Y:S01]  /*34f0*/  R2UR.FILL UR51, R96 ;  /* 0x00000000603372ca */ /* 0x000fe200004e0000 */
[----:B------:R-:W-:Y:S01]  /*3500*/  DFMA R106, R8, UR48, R106 ;  /* 0x00000030086a7c2b */ /* 0x000fe2000800006a */
[----:B------:R-:W-:Y:S01]  /*3510*/  R2UR.FILL UR49, R97 ;  /* 0x00000000613172ca */ /* 0x000fe200004e0000 */
[C---:B------:R-:W-:Y:S01]  /*3520*/  DFMA R72, R38.reuse, R58, R72 ;  /* 0x0000003a2648722b */ /* 0x040fe20000000048 */
[----:B------:R-:W-:Y:S01]  /*3530*/  R2UR.FILL UR48, R100 ;  /* 0x00000000643072ca */ /* 0x000fe200004e0000 */
[C---:B------:R-:W-:Y:S01]  /*3540*/  DFMA R20, R38.reuse, UR22, R20 ;  /* 0x0000001626147c2b */ /* 0x040fe20008000014 */
[----:B------:R-:W-:Y:S01]  /*3550*/  R2UR.FILL UR50, R102 ;  /* 0x00000000663272ca */ /* 0x000fe200004e0000 */
[----:B------:R-:W-:-:S02]  /*3560*/  DFMA R16, R38, UR20, R16 ;  /* 0x0000001426107c2b */ /* 0x000fc40008000010 */
[C---:B------:R-:W-:Y:S02]  /*3570*/  DFMA R18, R38.reuse, UR30, R18 ;  /* 0x0000001e26127c2b */ /* 0x040fe40008000012 */
[----:B------:R-:W-:Y:S02]  /*3580*/  DFMA R38, R38, UR28, R22 ;  /* 0x0000001c26267c2b */ /* 0x000fe40008000016 */
[C---:B------:R-:W-:Y:S02]  /*3590*/  DFMA R104, R10.reuse, UR64, R104 ;  /* 0x000000400a687c2b */ /* 0x040fe40008000068 */
[----:B------:R-:W-:-:S06]  /*35a0*/  DFMA R106, R10, UR4, R106 ;  /* 0x000000040a6a7c2b */ /* 0x000fcc000800006a */
[C---:B------:R-:W-:Y:S02]  /*35b0*/  DFMA R104, R54.reuse, UR26, R104 ;  /* 0x0000001a36687c2b */ /* 0x040fe40008000068 */
[----:B------:R-:W-:Y:S02]  /*35c0*/  DFMA R106, R54, UR34, R106 ;  /* 0x00000022366a7c2b */ /* 0x000fe4000800006a */
[C-C-:B0-----:R-:W-:Y:S02]  /*35d0*/  DADD R22, R66.reuse, R70.reuse ;  /* 0x0000000042167229 */ /* 0x141fe40000000046 */
[----:B------:R-:W-:Y:S02]  /*35e0*/  DADD R66, R66, -R70 ;  /* 0x0000000042427229 */ /* 0x000fe40000000846 */
[----:B------:R-:W-:-:S04]  /*35f0*/  DFMA R70, R36, R6, RZ ;  /* 0x000000062446722b */ /* 0x000fc800000000ff */
[----:B------:R-:W-:Y:S02]  /*3600*/  DFMA R72, R64, R22, R72 ;  /* 0x000000164048722b */ /* 0x000fe40000000048 */
        /* <DEDUP_REMOVED lines=8> */
[----:B------:R-:W-:Y:S01]  /*3690*/  DFMA R70, R8, R46, R70 ;  /* 0x0000002e0846722b */ /* 0x000fe20000000046 */
[----:B------:R-:W-:Y:S01]  /*36a0*/  R2UR.FILL UR57, R99 ;  /* 0x00000000633972ca */ /* 0x000fe200004e0000 */
[----:B------:R-:W-:Y:S01]  /*36b0*/  DFMA R104, R66, UR72, R104 ;  /* 0x0000004842687c2b */ /* 0x000fe20008000068 */
[----:B------:R-:W-:Y:S01]  /*36c0*/  R2UR.FILL UR56, R91 ;  /* 0x000000005b3872ca */ /* 0x000fe200004e0000 */
[----:B------:R-:W-:-:S02]  /*36d0*/  DFMA R22, R8, UR12, R22 ;  /* 0x0000000c08167c2b */ /* 0x000fc40008000016 */
[----:B------:R-:W-:Y:S02]  /*36e0*/  DFMA R6, R8, UR8, R6 ;  /* 0x0000000808067c2b */ /* 0x000fe40008000006 */
[----:B------:R-:W-:Y:S01]  /*36f0*/  DFMA R70, R52, R10, R70 ;  /* 0x0000000a3446722b */ /* 0x000fe20000000046 */
[----:B------:R-:W-:Y:S01]  /*3700*/  LDS.64 R8, [R4+0x240] ;  /* 0x0002400004087984 */ /* 0x000fe20000000a00 */
[----:B------:R-:W-:Y:S02]  /*3710*/  DFMA R106, R66, UR40, R106 ;  /* 0x00000028426a7c2b */ /* 0x000fe4000800006a */
[C---:B------:R-:W-:Y:S01]  /*3720*/  DFMA R22, R10.reuse, UR58, R22 ;  /* 0x0000003a0a167c2b */ /* 0x040fe20008000016 */
[----:B------:R-:W-:Y:S01]  /*3730*/  R2UR.FILL UR59, R90 ;  /* 0x000000005a3b72ca */ /* 0x000fe200004e0000 */
[----:B------:R-:W-:Y:S01]  /*3740*/  DFMA R6, R10, UR68, R6 ;  /* 0x000000440a067c2b */ /* 0x000fe20008000006 */
[----:B------:R-:W-:Y:S01]  /*3750*/  R2UR.FILL UR58, R98 ;  /* 0x00000000623a72ca */ /* 0x000fe200004e0000 */
[----:B------:R-:W-:-:S04]  /*3760*/  DFMA R70, R54, R62, R70 ;  /* 0x0000003e3646722b */ /* 0x000fc80000000046 */
[C---:B------:R-:W-:Y:S02]  /*3770*/  DFMA R22, R54.reuse, UR24, R22 ;  /* 0x0000001836167c2b */ /* 0x040fe40008000016 */
[----:B------:R-:W-:Y:S02]  /*3780*/  DFMA R6, R54, UR32, R6 ;  /* 0x0000002036067c2b */ /* 0x000fe40008000006 */
[----:B------:R-:W-:-:S04]  /*3790*/  DFMA R70, R68, R66, R70 ;  /* 0x000000424446722b */ /* 0x000fc80000000046 */
[C---:B------:R-:W-:Y:S02]  /*37a0*/  DFMA R22, R66.reuse, UR42, R22 ;  /* 0x0000002a42167c2b */ /* 0x040fe40008000016 */
[----:B------:R-:W-:Y:S02]  /*37b0*/  DFMA R66, R66, UR76, R6 ;  /* 0x0000004c42427c2b */ /* 0x000fe40008000006 */
[----:B------:R-:W0:Y:S02]  /*37c0*/  LDS.64 R6, [R4+0x1e0] ;  /* 0x0001e00004067984 */ /* 0x000e240000000a00 */
[C-C-:B0-----:R-:W-:Y:S02]  /*37d0*/  DADD R10, R6.reuse, R8.reuse ;  /* 0x00000000060a7229 */ /* 0x141fe40000000008 */
[----:B------:R-:W-:-:S06]  /*37e0*/  DADD R6, R6, -R8 ;  /* 0x0000000006067229 */ /* 0x000fcc0000000808 */
[----:B------:R-:W-:Y:S02]  /*37f0*/  DFMA R16, R10, UR44, R16 ;  /* 0x0000002c0a107c2b */ /* 0x000fe40008000010 */
[----:B------:R-:W-:Y:S02]  /*3800*/  DFMA R22, R6, UR48, R22 ;  /* 0x0000003006167c2b */ /* 0x000fe40008000016 */
[C---:B------:R-:W-:Y:S02]  /*3810*/  DFMA R72, R10.reuse, R74, R72 ;  /* 0x0000004a0a48722b */ /* 0x040fe40000000048 */
[C---:B------:R-:W-:Y:S02]  /*3820*/  DFMA R20, R10.reuse, UR46, R20 ;  /* 0x0000002e0a147c2b */ /* 0x040fe40008000014 */
[----:B------:R-:W-:Y:S02]  /*3830*/  DFMA R18, R10, UR54, R18 ;  /* 0x000000360a127c2b */ /* 0x000fe40008000012 */
[----:B------:R-:W-:-:S02]  /*3840*/  DFMA R70, R6, R78, R70 ;  /* 0x0000004e0646722b */ /* 0x000fc40000000046 */
        /* <DEDUP_REMOVED lines=22> */
.L_x_876:
[----:B------:R-:W-:Y:S05]  /*39b0*/  BSYNC.RECONVERGENT B0 ;  /* 0x0000000000007941 */ /* 0x000fea0003800200 */
.L_x_875:
[----:B------:R-:W-:Y:S06]  /*39c0*/  BAR.SYNC.DEFER_BLOCKING 0x0 ;  /* 0x0000000000007b1d */ /* 0x000fec0000010000 */
[----:B------:R-:W-:Y:S04]  /*39d0*/  BSSY.RECONVERGENT B0, `(.L_x_877) ;  /* 0x000008f000007945 */ /* 0x000fe80003800200 */
[----:B------:R-:W-:Y:S05]  /*39e0*/  @P1 BRA `(.L_x_878) ;  /* 0x0000000800341947 */ /* 0x000fea0003800000 */
[----:B-1----:R-:W-:Y:S01]  /*39f0*/  LDS.64 R38, [R2] ;  /* 0x0000000002267984 */ /* 0x002fe20000000a00 */
[----:B0-----:R-:W-:Y:S02]  /*3a00*/  MOV.SPILL R54, UR45 ;  /* 0x0000002d00367c02 */ /* 0x001fe40009000f00 */
        /* <DEDUP_REMOVED lines=44> */
[C---:B------:R-:W-:Y:S01]  /*3cd0*/  DFMA R50, R8.reuse, UR50, RZ ;  /* 0x0000003208327c2b */ /* 0x040fe200080000ff */
[----:B------:R-:W-:Y:S01]  /*3ce0*/  LDS.64 R10, [R2+0x1b00] ;  /* 0x001b0000020a7984 */ /* 0x000fe20000000a00 */
[C---:B------:R-:W-:Y:S01]  /*3cf0*/  DFMA R66, R8.reuse, UR18, RZ ;  /* 0x0000001208427c2b */ /* 0x040fe200080000ff */
[----:B------:R-:W-:Y:S01]  /*3d00*/  R2UR UR50, R32 ;  /* 0x00000000203272ca */ /* 0x000fe200000e0000 */
[----:B------:R-:W-:Y:S01]  /*3d10*/  DFMA R72, R8, UR44, RZ ;  /* 0x0000002c08487c2b */ /* 0x000fe200080000ff */
[----:B------:R-:W-:Y:S01]  /*3d20*/  R2UR UR51, R33 ;  /* 0x00000000213372ca */ /* 0x000fe200000e0000 */
[----:B------:R-:W-:Y:S01]  /*3d30*/  DFMA R36, R36, R38, RZ ;  /* 0x000000262424722b */ /* 0x000fe200000000ff */
[----:B------:R-:W1:Y:S01]  /*3d40*/  LDS.64 R8, [R2+0x1680] ;  /* 0x0016800002087984 */ /* 0x000e620000000a00 */
[----:B------:R-:W-:Y:S01]  /*3d50*/  R2UR.FILL UR45, R54 ;  /* 0x00000000362d72ca */ /* 0x000fe200004e0000 */
[C---:B------:R-:W-:Y:S01]  /*3d60*/  DFMA R70, R38.reuse, UR16, RZ ;  /* 0x0000001026467c2b */ /* 0x040fe200080000ff */
[----:B------:R-:W-:Y:S01]  /*3d70*/  R2UR.FILL UR44, R55 ;  /* 0x00000000372c72ca */ /* 0x000fe200004e0000 */
[----:B------:R-:W-:Y:S01]  /*3d80*/  DFMA R54, R38, UR48, RZ ;  /* 0x0000003026367c2b */ /* 0x000fe200080000ff */
[----:B------:R-:W-:Y:S01]  /*3d90*/  R2UR UR48, R34 ;  /* 0x00000000223072ca */ /* 0x000fe200000e0000 */
[----:B------:R-:W-:Y:S01]  /*3da0*/  DFMA R82, R22, UR58, R82 ;  /* 0x0000003a16527c2b */ /* 0x000fe20008000052 */
[----:B------:R-:W-:Y:S01]  /*3db0*/  R2UR UR49, R35 ;  /* 0x00000000233172ca */ /* 0x000fe200000e0000 */
[----:B------:R-:W-:Y:S01]  /*3dc0*/  DFMA R46, R20, R46, R36 ;  /* 0x0000002e142e722b */ /* 0x000fe20000000024 */
[----:B------:R-:W-:Y:S01]  /*3dd0*/  R2UR UR58, R86 ;  /* 0x00000000563a72ca */ /* 0x000fe200000e0000 */
[C---:B------:R-:W-:Y:S01]  /*3de0*/  DFMA R36, R38.reuse, UR60, RZ ;  /* 0x0000003c26247c2b */ /* 0x040fe200080000ff */
[----:B------:R-:W-:Y:S01]  /*3df0*/  R2UR UR59, R87 ;  /* 0x00000000573b72ca */ /* 0x000fe200000e0000 */
[----:B------:R-:W-:Y:S01]  /*3e00*/  DFMA R38, R38, UR52, RZ ;  /* 0x0000003426267c2b */ /* 0x000fe200080000ff */
[----:B------:R-:W-:Y:S01]  /*3e10*/  R2UR.FILL UR53, R92 ;  /* 0x000000005c3572ca */ /* 0x000fe200004e0000 */
[----:B------:R-:W-:Y:S01]  /*3e20*/  DFMA R50, R22, UR14, R50 ;  /* 0x0000000e16327c2b */ /* 0x000fe20008000032 */
[----:B------:R-:W-:Y:S01]  /*3e30*/  R2UR.FILL UR52, R93 ;  /* 0x000000005d3472ca */ /* 0x000fe200004e0000 */
[----:B------:R-:W-:-:S02]  /*3e40*/  DFMA R54, R20, UR12, R54 ;  /* 0x0000000c14367c2b */ /* 0x000fc40008000036 */
[C---:B------:R-:W-:Y:S02]  /*3e50*/  DFMA R42, R22.reuse, R42, R80 ;  /* 0x0000002a162a722b */ /* 0x040fe40000000050 */
        /* <DEDUP_REMOVED lines=13> */
[----:B------:R-:W-:Y:S01]  /*3f30*/  DFMA R50, R18, UR48, R50 ;  /* 0x0000003012327c2b */ /* 0x000fe20008000032 */
[----:B------:R-:W-:Y:S01]  /*3f40*/  R2UR.FILL UR49, R60 ;  /* 0x000000003c3172ca */ /* 0x000fe200004e0000 */
[----:B------:R-:W-:Y:S01]  /*3f50*/  DFMA R54, R16, UR58, R54 ;  /* 0x0000003a10367c2b */ /* 0x000fe20008000036 */
[----:B------:R-:W-:Y:S01]  /*3f60*/  R2UR.FILL UR48, R61 ;  /* 0x000000003d3072ca */ /* 0x000fe200004e0000 */
[----:B------:R-:W-:Y:S01]  /*3f70*/  DFMA R42, R48, R18, R42 ;  /* 0x00000012302a722b */ /* 0x000fe2000000002a */
[----:B------:R-:W-:Y:S01]  /*3f80*/  R2UR.FILL UR59, R57 ;  /* 0x00000000393b72ca */ /* 0x000fe200004e0000 */
[----:B------:R-:W-:Y:S01]  /*3f90*/  DFMA R46, R52, R16, R46 ;  /* 0x00000010342e722b */ /* 0x000fe2000000002e */
[----:B------:R-:W-:Y:S01]  /*3fa0*/  R2UR.FILL UR58, R56 ;  /* 0x00000000383a72ca */ /* 0x000fe200004e0000 */
[C---:B------:R-:W-:Y:S02]  /*3fb0*/  DFMA R82, R18.reuse, UR62, R82 ;  /* 0x0000003e12527c2b */ /* 0x040fe40008000052 */
[----:B------:R-:W-:-:S02]  /*3fc0*/  DFMA R66, R18, UR6, R66 ;  /* 0x0000000612427c2b */ /* 0x000fc40008000042 */
[----:B------:R-:W-:Y:S02]  /*3fd0*/  DFMA R72, R18, UR66, R72 ;  /* 0x0000004212487c2b */ /* 0x000fe40008000048 */
[C---:B------:R-:W-:Y:S02]  /*3fe0*/  DFMA R36, R16.reuse, UR64, R36 ;  /* 0x0000004010247c2b */ /* 0x040fe40008000024 */
[C---:B------:R-:W-:Y:S02]  /*3ff0*/  DFMA R70, R16.reuse, UR4, R70 ;  /* 0x0000000410467c2b */ /* 0x040fe40008000046 */
[----:B------:R-:W-:Y:S02]  /*4000*/  DFMA R38, R16, UR68, R38 ;  /* 0x0000004410267c2b */ /* 0x000fe40008000026 */
[C-C-:B0-----:R-:W-:Y:S02]  /*4010*/  DADD R14, R4.reuse, R6.reuse ;  /* 0x00000000040e7229 */ /* 0x141fe40000000006 */
        /* <DEDUP_REMOVED lines=8> */
[C---:B------:R-:W-:Y:S02]  /*40a0*/  DFMA R36, R12.reuse, UR26, R36 ;  /* 0x0000001a0c247c2b */ /* 0x040fe40008000024 */
[C---:B------:R-:W-:Y:S02]  /*40b0*/  DFMA R70, R12.reuse, UR34, R70 ;  /* 0x000000220c467c2b */ /* 0x040fe40008000046 */
[----:B------:R-:W-:Y:S02]  /*40c0*/  DFMA R38, R12, UR32, R38 ;  /* 0x000000200c267c2b */ /* 0x000fe40008000026 */
[----:B-1----:R-:W-:Y:S02]  /*40d0*/  DADD R6, R8, R10 ;  /* 0x0000000008067229 */ /* 0x002fe4000000000a */
[----:B------:R-:W-:-:S02]  /*40e0*/  DFMA R50, R14, UR38, R50 ;  /* 0x000000260e327c2b */ /* 0x000fc40008000032 */
[----:B------:R-:W-:Y:S02]  /*40f0*/  DADD R8, R8, -R10 ;  /* 0x0000000008087229 */ /* 0x000fe4000000080a */
        /* <DEDUP_REMOVED lines=11> */
[----:B------:R-:W-:Y:S02]  /*41b0*/  DFMA R42, R6, R74, R42 ;  /* 0x0000004a062a722b */ /* 0x000fe4000000002a */
[----:B------:R-:W-:Y:S02]  /*41c0*/  DFMA R46, R8, R78, R46 ;  /* 0x0000004e082e722b */ /* 0x000fe4000000002e */
[C---:B------:R-:W-:Y:S02]  /*41d0*/  DFMA R82, R6.reuse, UR46, R82 ;  /* 0x0000002e06527c2b */ /* 0x040fe40008000052 */
[----:B------:R-:W-:Y:S02]  /*41e0*/  DFMA R72, R6, UR52, R72 ;  /* 0x0000003406487c2b */ /* 0x000fe40008000048 */
[----:B------:R-:W-:Y:S02]  /*41f0*/  DFMA R38, R8, UR56, R38 ;  /* 0x0000003808267c2b */ /* 0x000fe40008000026 */
[----:B------:R-:W-:-:S02]  /*4200*/  DFMA R66, R6, UR54, R66 ;  /* 0x0000003606427c2b */ /* 0x000fc40008000042 */
[C---:B------:R-:W-:Y:S02]  /*4210*/  DFMA R36, R8.reuse, UR50, R36 ;  /* 0x0000003208247c2b */ /* 0x040fe40008000024 */
[----:B------:R-:W-:Y:S02]  /*4220*/  DFMA R70, R8, UR58, R70 ;  /* 0x0000003a08467c2b */ /* 0x000fe40008000046 */
[----:B------:R-:W-:Y:S02]  /*4230*/  DADD R92, R94, -R54 ;  /* 0x000000005e5c7229 */ /* 0x000fe40000000836 */
        /* <DEDUP_REMOVED lines=8> */
.L_x_878:
[----:B------:R-:W-:Y:S05]  /*42c0*/  BSYNC.RECONVERGENT B0 ;  /* 0x0000000000007941 */ /* 0x000fea0003800200 */
.L_x_877:
[----:B------:R-:W-:Y:S06]  /*42d0*/  BAR.SYNC.DEFER_BLOCKING 0x0 ;  /* 0x0000000000007b1d */ /* 0x000fec0000010000 */
[----:B------:R-:W-:Y:S05]  /*42e0*/  @!P0 EXIT ;  /* 0x000000000000894d */ /* 0x000fea0003800000 */
[----:B01----:R-:W0:Y:S01]  /*42f0*/  LDC.64 R4, c[0x0][0x3a8] ;  /* 0x0000ea00ff047b82 */ /* 0x003e220000000a00 */
[----:B------:R-:W1:Y:S01]  /*4300*/  LDCU.64 UR4, c[0x0][0x358] ;  /* 0x00006b00ff0477ac */ /* 0x000e620008000a00 */
[----:B------:R-:W-:-:S04]  /*4310*/  IMAD R3, R3, 0x2d9, R0 ;  /* 0x000002d903037824 */ /* 0x000fc800078e0200 */
        /* <DEDUP_REMOVED lines=11> */
.L_x_879:
        /* <DEDUP_REMOVED lines=11> */
.L_x_3009:


//--------------------- .text._Z42massMatrixMultiplyMonolithicConstantKernelILi9ELi11ELi1EEviPKdS1_S1_S1_Pd --------------------------
	.section	.text._Z42massMatrixMultiplyMonolithicConstantKernelILi9ELi11ELi1EEviPKdS1_S1_S1_Pd,"ax",@progbits
	.align	128
        .global         _Z42massMatrixMultiplyMonolithicConstantKernelILi9ELi11ELi1EEviPKdS1_S1_S1_Pd
        .type           _Z42massMatrixMultiplyMonolithicConstantKernelILi9ELi11ELi1EEviPKdS1_S1_S1_Pd,@function
        .size           _Z42massMatrixMultiplyMonolithicConstantKernelILi9ELi11ELi1EEviPKdS1_S1_S1_Pd,(.L_x_3010 - _Z42massMatrixMultiplyMonolithicConstantKernelILi9ELi11ELi1EEviPKdS1_S1_S1_Pd)
        .other          _Z42massMatrixMultiplyMonolithicConstantKernelILi9ELi11ELi1EEviPKdS1_S1_S1_Pd,@"STO_CUDA_ENTRY STV_DEFAULT"
_Z42massMatrixMultiplyMonolithicConstantKernelILi9ELi11ELi1EEviPKdS1_S1_S1_Pd:
.text._Z42massMatrixMultiplyMonolithicConstantKernelILi9ELi11ELi1EEviPKdS1_S1_S1_Pd:
        /* <DEDUP_REMOVED lines=67> */
[----:B--2--5:R-:W-:-:S02]  /*0430*/  DFMA R30, R44, UR56, RZ ;  /* 0x000000382c1e7c2b */ /* 0x024fc400080000ff */
[C---:B---3--:R-:W-:Y:S01]  /*0440*/  DFMA R32, R44.reuse, UR12, RZ ;  /* 0x0000000c2c207c2b */ /* 0x048fe200080000ff */
[----:B------:R-:W2:Y:S01]  /*0450*/  LDCU.128 UR48, c[0x3][0x240] ;  /* 0x00c04800ff3077ac */ /* 0x000ea20008000c00 */
[----:B----4-:R-:W-:Y:S01]  /*0460*/  DFMA R42, R44, UR52, RZ ;  /* 0x000000342c2a7c2b */ /* 0x010fe200080000ff */
[----:B------:R-:W3:Y:S03]  /*0470*/  LDCU.128 UR44, c[0x3][0xd0] ;  /* 0x00c01a00ff2c77ac */ /* 0x000ee60008000c00 */
[----:B------:R-:W-:Y:S02]  /*0480*/  DFMA R30, R36, UR58, R30 ;  /* 0x0000003a241e7c2b */ /* 0x000fe4000800001e */
        /* <DEDUP_REMOVED lines=8> */
[----:B-1----:R-:W-:Y:S01]  /*0510*/  UMOV UR72, UR4 ;  /* 0x0000000400487c82 */ /* 0x002fe20008000000 */
[----:B------:R-:W-:Y:S01]  /*0520*/  UMOV UR73, UR5 ;  /* 0x0000000500497c82 */ /* 0x000fe20008000000 */
[----:B------:R-:W-:Y:S01]  /*0530*/  UMOV UR64, UR6 ;  /* 0x0000000600407c82 */ /* 0x000fe20008000000 */
[----:B------:R-:W-:Y:S01]  /*0540*/  UMOV UR65, UR7 ;  /* 0x0000000700417c82 */ /* 0x000fe20008000000 */
[----:B------:R-:W1:Y:S01]  /*0550*/  LDCU.128 UR4, c[0x3][0x30] ;  /* 0x00c00600ff0477ac */ /* 0x000e620008000c00 */
[C---:B--2---:R-:W-:Y:S02]  /*0560*/  DFMA R38, R44.reuse, UR48, RZ ;  /* 0x000000302c267c2b */ /* 0x044fe400080000ff */
[----:B---3--:R-:W-:Y:S01]  /*0570*/  DFMA R22, R44, UR46, RZ ;  /* 0x0000002e2c167c2b */ /* 0x008fe200080000ff */
[----:B------:R-:W2:Y:S01]  /*0580*/  LDCU.128 UR28, c[0x3][0x280] ;  /* 0x00c05000ff1c77ac */ /* 0x000ea20008000c00 */
[C---:B------:R-:W-:Y:S01]  /*0590*/  DFMA R40, R36.reuse, UR10, R40 ;  /* 0x0000000a24287c2b */ /* 0x040fe20008000028 */
[----:B------:R-:W-:Y:S01]  /*05a0*/  UMOV UR8, UR72 ;  /* 0x0000004800087c82 */ /* 0x000fe20008000000 */
[----:B------:R-:W-:Y:S01]  /*05b0*/  UMOV UR9, UR73 ;  /* 0x0000004900097c82 */ /* 0x000fe20008000000 */
[----:B------:R-:W3:Y:S01]  /*05c0*/  LDCU.128 UR72, c[0x3][0x2d0] ;  /* 0x00c05a00ff4877ac */ /* 0x000ee20008000c00 */
[----:B------:R-:W-:-:S02]  /*05d0*/  DFMA R38, R36, UR50, R38 ;  /* 0x0000003224267c2b */ /* 0x000fc40008000026 */
[C---:B0-----:R-:W-:Y:S01]  /*05e0*/  DFMA R24, R44.reuse, UR42, RZ ;  /* 0x0000002a2c187c2b */ /* 0x041fe200080000ff */
[----:B------:R-:W0:Y:S01]  /*05f0*/  LDCU.128 UR20, c[0x3][0xe0] ;  /* 0x00c01c00ff1477ac */ /* 0x000e220008000c00 */
[----:B-1----:R-:W-:Y:S01]  /*0600*/  UMOV UR36, UR6 ;  /* 0x0000000600247c82 */ /* 0x002fe20008000000 */
[----:B------:R-:W-:Y:S01]  /*0610*/  UMOV UR37, UR7 ;  /* 0x0000000700257c82 */ /* 0x000fe20008000000 */
[----:B------:R-:W-:Y:S01]  /*0620*/  UMOV UR70, UR4 ;  /* 0x0000000400467c82 */ /* 0x000fe20008000000 */
[----:B------:R-:W-:Y:S01]  /*0630*/  UMOV UR71, UR5 ;  /* 0x0000000500477c82 */ /* 0x000fe20008000000 */
[----:B------:R-:W1:Y:S01]  /*0640*/  LDCU.128 UR4, c[0x3][0x40] ;  /* 0x00c00800ff0477ac */ /* 0x000e620008000c00 */
[----:B--2---:R-:W-:Y:S01]  /*0650*/  DFMA R28, R44, UR30, RZ ;  /* 0x0000001e2c1c7c2b */ /* 0x004fe200080000ff */
[----:B------:R-:W-:Y:S01]  /*0660*/  UMOV UR56, UR36 ;  /* 0x0000002400387c82 */ /* 0x000fe20008000000 */
[----:B------:R-:W-:Y:S01]  /*0670*/  UMOV UR57, UR37 ;  /* 0x0000002500397c82 */ /* 0x000fe20008000000 */
[----:B------:R-:W2:Y:S01]  /*0680*/  LDCU.128 UR36, c[0x3][0x1f0] ;  /* 0x00c03e00ff2477ac */ /* 0x000ea20008000c00 */
[----:B------:R-:W4:Y:S01]  /*0690*/  LDCU.128 UR16, c[0x3][0x170] ;  /* 0x00c02e00ff1077ac */ /* 0x000f220008000c00 */
[----:B0-----:R-:W-:Y:S01]  /*06a0*/  DFMA R22, R36, UR20, R22 ;  /* 0x0000001424167c2b */ /* 0x001fe20008000016 */
[----:B------:R-:W-:Y:S01]  /*06b0*/  UMOV UR54, UR12 ;  /* 0x0000000c00367c82 */ /* 0x000fe20008000000 */
[----:B------:R-:W-:Y:S01]  /*06c0*/  UMOV UR55, UR13 ;  /* 0x0000000d00377c82 */ /* 0x000fe20008000000 */
[----:B------:R-:W0:Y:S05]  /*06d0*/  LDCU.128 UR12, c[0x3][0x200] ;  /* 0x00c04000ff0c77ac */ /* 0x000e2a0008000c00 */
[----:B------:R-:W-:Y:S01]  /*06e0*/  DFMA R22, R34, UR22, R22 ;  /* 0x0000001622167c2b */ /* 0x000fe20008000016 */
[----:B-1----:R-:W-:Y:S01]  /*06f0*/  UMOV UR66, UR6 ;  /* 0x0000000600427c82 */ /* 0x002fe20008000000 */
[----:B------:R-:W-:Y:S01]  /*0700*/  UMOV UR67, UR7 ;  /* 0x0000000700437c82 */ /* 0x000fe20008000000 */
[----:B------:R-:W-:Y:S01]  /*0710*/  UMOV UR68, UR4 ;  /* 0x0000000400447c82 */ /* 0x000fe20008000000 */
[----:B------:R-:W-:Y:S01]  /*0720*/  UMOV UR69, UR5 ;  /* 0x0000000500457c82 */ /* 0x000fe20008000000 */
[----:B------:R-:W1:Y:S01]  /*0730*/  LDCU.128 UR4, c[0x3][0x50] ;  /* 0x00c00a00ff0477ac */ /* 0x000e620008000c00 */
[----:B------:R-:W-:-:S02]  /*0740*/  DFMA R20, R44, UR66, RZ ;  /* 0x000000422c147c2b */ /* 0x000fc400080000ff */
[C---:B--2---:R-:W-:Y:S01]  /*0750*/  DFMA R26, R44.reuse, UR38, RZ ;  /* 0x000000262c1a7c2b */ /* 0x044fe200080000ff */
[----:B------:R-:W-:Y:S01]  /*0760*/  UMOV UR46, UR64 ;  /* 0x00000040002e7c82 */ /* 0x000fe20008000000 */
[----:B------:R-:W-:Y:S01]  /*0770*/  UMOV UR47, UR65 ;  /* 0x00000041002f7c82 */ /* 0x000fe20008000000 */
[----:B------:R-:W-:Y:S01]  /*0780*/  UMOV UR48, UR8 ;  /* 0x0000000800307c82 */ /* 0x000fe20008000000 */
[----:B------:R-:W-:Y:S01]  /*0790*/  UMOV UR49, UR9 ;  /* 0x0000000900317c82 */ /* 0x000fe20008000000 */
[----:B------:R-:W-:Y:S01]  /*07a0*/  UMOV UR50, UR46 ;  /* 0x0000002e00327c82 */ /* 0x000fe20008000000 */
[----:B------:R-:W-:Y:S01]  /*07b0*/  UMOV UR51, UR47 ;  /* 0x0000002f00337c82 */ /* 0x000fe20008000000 */
[----:B------:R-:W2:Y:S01]  /*07c0*/  LDCU.128 UR8, c[0x3][0x290] ;  /* 0x00c05200ff0877ac */ /* 0x000ea20008000c00 */
[----:B---3--:R-:W-:Y:S02]  /*07d0*/  DFMA R44, R44, UR72, RZ ;  /* 0x000000482c2c7c2b */ /* 0x008fe400080000ff */
[C---:B----4-:R-:W-:Y:S01]  /*07e0*/  DFMA R24, R36.reuse, UR16, R24 ;  /* 0x0000001024187c2b */ /* 0x050fe20008000018 */
[----:B------:R-:W-:Y:S01]  /*07f0*/  UMOV UR30, UR50 ;  /* 0x00000032001e7c82 */ /* 0x000fe20008000000 */
[----:B------:R-:W-:Y:S01]  /*0800*/  UMOV UR31, UR51 ;  /* 0x00000033001f7c82 */ /* 0x000fe20008000000 */
[----:B------:R-:W-:Y:S01]  /*0810*/  UMOV UR72, UR48 ;  /* 0x0000003000487c82 */ /* 0x000fe20008000000 */
[----:B------:R-:W-:Y:S01]  /*0820*/  UMOV UR73, UR49 ;  /* 0x0000003100497c82 */ /* 0x000fe20008000000 */
[C---:B-1----:R-:W-:Y:S01]  /*0830*/  DFMA R20, R36.reuse, UR4, R20 ;  /* 0x0000000424147c2b */ /* 0x042fe20008000014 */
[----:B------:R-:W1:Y:S01]  /*0840*/  LDCU.128 UR48, c[0x3][0x250] ;  /* 0x00c04a00ff3077ac */ /* 0x000e620008000c00 */
[----:B0-----:R-:W-:-:S02]  /*0850*/  DFMA R26, R36, UR12, R26 ;  /* 0x0000000c241a7c2b */ /* 0x001fc4000800001a */
[C---:B------:R-:W-:Y:S01]  /*0860*/  DFMA R24, R34.reuse, UR18, R24 ;  /* 0x0000001222187c2b */ /* 0x040fe20008000018 */
[----:B------:R-:W-:Y:S01]  /*0870*/  UMOV UR42, UR56 ;  /* 0x00000038002a7c82 */ /* 0x000fe20008000000 */
[----:B------:R-:W-:Y:S01]  /*0880*/  UMOV UR43, UR57 ;  /* 0x00000039002b7c82 */ /* 0x000fe20008000000 */
        /* <DEDUP_REMOVED lines=10> */
[----:B------:R-:W3:Y:S01]  /*0930*/  LDCU.128 UR64, c[0x3][0xa0] ;  /* 0x00c01400ff4077ac */ /* 0x000ee20008000c00 */
[C---:B-1----:R-:W-:Y:S02]  /*0940*/  DFMA R38, R34.reuse, UR48, R38 ;  /* 0x0000003022267c2b */ /* 0x042fe40008000026 */
[C---:B------:R-:W-:Y:S01]  /*0950*/  DFMA R28, R34.reuse, UR10, R28 ;  /* 0x0000000a221c7c2b */ /* 0x040fe2000800001c */
        /* <DEDUP_REMOVED lines=14> */
[----:B------:R-:W-:-:S02]  /*0a40*/  DFMA R42, R10, UR58, R42 ;  /* 0x0000003a0a2a7c2b */ /* 0x000fc4000800002a */
[----:B------:R-:W-:Y:S01]  /*0a50*/  DFMA R40, R10, UR70, R40 ;  /* 0x000000460a287c2b */ /* 0x000fe20008000028 */
[----:B------:R-:W-:Y:S01]  /*0a60*/  UMOV UR8, UR72 ;  /* 0x0000004800087c82 */ /* 0x000fe20008000000 */
[----:B------:R-:W-:Y:S01]  /*0a70*/  UMOV UR9, UR73 ;  /* 0x0000004900097c82 */ /* 0x000fe20008000000 */
[----:B------:R-:W4:Y:S01]  /*0a80*/  LDCU.128 UR72, c[0x3][0xf0] ;  /* 0x00c01e00ff4877ac */ /* 0x000f220008000c00 */
[----:B-1----:R-:W-:Y:S02]  /*0a90*/  DFMA R36, R34, UR52, R36 ;  /* 0x0000003422247c2b */ /* 0x002fe40008000024 */
[C---:B------:R-:W-:Y:S01]  /*0aa0*/  DFMA R32, R10.reuse, UR66, R32 ;  /* 0x000000420a207c2b */ /* 0x040fe20008000020 */
[----:B------:R-:W1:Y:S01]  /*0ab0*/  LDCU.128 UR12, c[0x3][0x210] ;  /* 0x00c04200ff0c77ac */ /* 0x000e620008000c00 */
[C---:B0-----:R-:W-:Y:S01]  /*0ac0*/  DFMA R20, R10.reuse, UR32, R20 ;  /* 0x000000200a147c2b */ /* 0x041fe20008000014 */
[----:B------:R-:W-:Y:S01]  /*0ad0*/  UMOV UR68, UR8 ;  /* 0x0000000800447c82 */ /* 0x000fe20008000000 */
[----:B------:R-:W-:Y:S01]  /*0ae0*/  UMOV UR69, UR9 ;  /* 0x0000000900457c82 */ /* 0x000fe20008000000 */
[----:B------:R-:W0:Y:S01]  /*0af0*/  LDCU.128 UR8, c[0x3][0xb0] ;  /* 0x00c01600ff0877ac */ /* 0x000e220008000c00 */
[----:B--2---:R-:W-:-:S02]  /*0b00*/  DFMA R24, R10, UR4, R24 ;  /* 0x000000040a187c2b */ /* 0x004fc40008000018 */
[C---:B---3--:R-:W-:Y:S01]  /*0b10*/  DFMA R28, R10.reuse, UR16, R28 ;  /* 0x000000100a1c7c2b */ /* 0x048fe2000800001c */
[----:B------:R-:W2:Y:S01]  /*0b20*/  LDCU.128 UR48, c[0x3][0x260] ;  /* 0x00c04c00ff3077ac */ /* 0x000ea20008000c00 */
[----:B------:R-:W-:Y:S02]  /*0b30*/  DFMA R36, R10, UR54, R36 ;  /* 0x000000360a247c2b */ /* 0x000fe40008000024 */
[C---:B------:R-:W-:Y:S01]  /*0b40*/  DFMA R20, R12.reuse, UR34, R20 ;  /* 0x000000220c147c2b */ /* 0x040fe20008000014 */
[----:B------:R-:W3:Y:S01]  /*0b50*/  LDCU.128 UR20, c[0x3][0x140] ;  /* 0x00c02800ff1477ac */ /* 0x000ee20008000c00 */
[----:B------:R-:W-:Y:S02]  /*0b60*/  DFMA R24, R12, UR6, R24 ;  /* 0x000000060c187c2b */ /* 0x000fe40008000018 */
[C---:B----4-:R-:W-:Y:S01]  /*0b70*/  DFMA R22, R10.reuse, UR72, R22 ;  /* 0x000000480a167c2b */ /* 0x050fe20008000016 */
[----:B------:R-:W4:Y:S01]  /*0b80*/  LDCU.128 UR56, c[0x3][0x1d0] ;  /* 0x00c03a00ff3877ac */ /* 0x000f220008000c00 */
[----:B-1----:R-:W-:-:S02]  /*0b90*/  DFMA R26, R10, UR12, R26 ;  /* 0x0000000c0a1a7c2b */ /* 0x002fc4000800001a */
[C---:B------:R-:W-:Y:S01]  /*0ba0*/  DFMA R28, R12.reuse, UR18, R28 ;  /* 0x000000120c1c7c2b */ /* 0x040fe2000800001c */
[----:B------:R-:W1:Y:S01]  /*0bb0*/  LDCU.128 UR64, c[0x3][0x2f0] ;  /* 0x00c05e00ff4077ac */ /* 0x000e620008000c00 */
[C---:B------:R-:W-:Y:S02]  /*0bc0*/  DFMA R30, R12.reuse, UR68, R30 ;  /* 0x000000440c1e7c2b */ /* 0x040fe4000800001e */
[C---:B0-----:R-:W-:Y:S01]  /*0bd0*/  DFMA R32, R12.reuse, UR8, R32 ;  /* 0x000000080c207c2b */ /* 0x041fe20008000020 */
[----:B------:R-:W0:Y:S01]  /*0be0*/  LDCU.128 UR60, c[0x3][0x70] ;  /* 0x00c00e00ff3c77ac */ /* 0x000e220008000c00 */
[C---:B------:R-:W-:Y:S02]  /*0bf0*/  DFMA R22, R12.reuse, UR74, R22 ;  /* 0x0000004a0c167c2b */ /* 0x040fe40008000016 */
[C---:B--2---:R-:W-:Y:S01]  /*0c00*/  DFMA R38, R12.reuse, UR48, R38 ;  /* 0x000000300c267c2b */ /* 0x044fe20008000026 */
[----:B------:R-:W2:Y:S01]  /*0c10*/  LDCU.128 UR52, c[0x3][0x100] ;  /* 0x00c02000ff3477ac */ /* 0x000ea20008000c00 */
[----:B------:R-:W-:-:S02]  /*0c20*/  DFMA R26, R12, UR14, R26 ;  /* 0x0000000e0c1a7c2b */ /* 0x000fc4000800001a */
[----:B---3--:R-:W-:Y:S01]  /*0c30*/  DFMA R10, R12, UR20, R42 ;  /* 0x000000140c0a7c2b */ /* 0x008fe2000800002a */
[----:B------:R-:W3:Y:S01]  /*0c40*/  LDCU.128 UR32, c[0x3][0x190] ;  /* 0x00c03200ff2077ac */ /* 0x000ee20008000c00 */
[----:B------:R-:W-:Y:S02]  /*0c50*/  DFMA R34, R4, UR10, R32 ;  /* 0x0000000a04227c2b */ /* 0x000fe40008000020 */
[C---:B----4-:R-:W-:Y:S01]  /*0c60*/  DFMA R40, R12.reuse, UR56, R40 ;  /* 0x000000380c287c2b */ /* 0x050fe20008000028 */
[----:B------:R-:W4:Y:S01]  /*0c70*/  LDCU.128 UR4, c[0x3][0x220] ;  /* 0x00c04400ff0477ac */ /* 0x000f220008000c00 */
[----:B-1----:R-:W-:Y:S01]  /*0c80*/  DFMA R12, R12, UR64, R36 ;  /* 0x000000400c0c7c2b */ /* 0x002fe20008000024 */
[----:B------:R-:W1:Y:S01]  /*0c90*/  LDCU.128 UR16, c[0x3][0x2b0] ;  /* 0x00c05600ff1077ac */ /* 0x000e620008000c00 */
[C---:B------:R-:W-:Y:S02]  /*0ca0*/  DFMA R36, R4.reuse, UR30, R30 ;  /* 0x0000001e04247c2b */ /* 0x040fe4000800001e */
[C---:B------:R-:W-:Y:S01]  /*0cb0*/  DFMA R30, R4.reuse, UR50, R38 ;  /* 0x00000032041e7c2b */ /* 0x040fe20008000026 */
[----:B------:R-:W1:Y:S01]  /*0cc0*/  LDCU.128 UR12, c[0x3][0xc0] ;  /* 0x00c01800ff0c77ac */ /* 0x000e620008000c00 */
[----:B0-----:R-:W-:-:S02]  /*0cd0*/  DFMA R20, R4, UR60, R20 ;  /* 0x0000003c04147c2b */ /* 0x001fc40008000014 */
[C---:B--2---:R-:W-:Y:S01]  /*0ce0*/  DFMA R22, R4.reuse, UR52, R22 ;  /* 0x0000003404167c2b */ /* 0x044fe20008000016 */
[----:B------:R-:W0:Y:S01]  /*0cf0*/  LDCU.128 UR8, c[0x3][0x1e0] ;  /* 0x00c03c00ff0877ac */ /* 0x000e220008000c00 */
[C---:B------:R-:W-:Y:S02]  /*0d00*/  DFMA R10, R4.reuse, UR22, R10 ;  /* 0x00000016040a7c2b */ /* 0x040fe4000800000a */
[C---:B---3--:R-:W-:Y:S01]  /*0d10*/  DFMA R38, R4.reuse, UR32, R24 ;  /* 0x0000002004267c2b */ /* 0x048fe20008000018 */
[----:B------:R-:W2:Y:S01]  /*0d20*/  LDCU.128 UR68, c[0x3][0x150] ;  /* 0x00c02a00ff4477ac */ /* 0x000ea20008000c00 */
[C---:B------:R-:W-:Y:S02]  /*0d30*/  DFMA R32, R4.reuse, UR58, R40 ;  /* 0x0000003a04207c2b */ /* 0x040fe40008000028 */
[C---:B----4-:R-:W-:Y:S01]  /*0d40*/  DFMA R26, R4.reuse, UR4, R26 ;  /* 0x00000004041a7c2b */ /* 0x050fe2000800001a */
[----:B------:R-:W3:Y:S01]  /*0d50*/  LDCU.128 UR48, c[0x3][0x270] ;  /* 0x00c04e00ff3077ac */ /* 0x000ee20008000c00 */
[----:B------:R-:W-:-:S02]  /*0d60*/  DFMA R24, R4, UR66, R12 ;  /* 0x0000004204187c2b */ /* 0x000fc4000800000c */
[----:B-1----:R-:W-:Y:S01]  /*0d70*/  DFMA R28, R4, UR16, R28 ;  /* 0x00000010041c7c2b */ /* 0x002fe2000800001c */
        /* <DEDUP_REMOVED lines=10> */
[C---:B--2---:R-:W-:Y:S02]  /*0e20*/  DFMA R10, R14.reuse, UR68, R10 ;  /* 0x000000440e0a7c2b */ /* 0x044fe4000800000a */
[C---:B---3--:R-:W-:Y:S01]  /*0e30*/  DFMA R38, R14.reuse, UR48, R30 ;  /* 0x000000300e267c2b */ /* 0x048fe2000800001e */
[----:B------:R-:W2:Y:S01]  /*0e40*/  LDCU.128 UR32, c[0x3][0x230] ;  /* 0x00c04600ff2077ac */ /* 0x000ea20008000c00 */
[C---:B------:R-:W-:Y:S02]  /*0e50*/  DFMA R36, R14.reuse, UR38, R36 ;  /* 0x000000260e247c2b */ /* 0x040fe40008000024 */
[C---:B------:R-:W-:Y:S01]  /*0e60*/  DFMA R28, R14.reuse, UR18, R28 ;  /* 0x000000120e1c7c2b */ /* 0x040fe2000800001c */
[----:B------:R-:W3:Y:S01]  /*0e70*/  LDCU.128 UR4, c[0x3][0x2c0] ;  /* 0x00c05800ff0477ac */ /* 0x000ee20008000c00 */
[----:B-1----:R-:W-:-:S02]  /*0e80*/  DFMA R30, R14, UR20, R24 ;  /* 0x000000140e1e7c2b */ /* 0x002fc40008000018 */
[C---:B------:R-:W-:Y:S01]  /*0e90*/  DFMA R24, R18.reuse, UR70, R10 ;  /* 0x0000004612187c2b */ /* 0x040fe2000800000a */
[----:B------:R-:W1:Y:S01]  /*0ea0*/  LDCU.64 UR8, c[0x3][0x310] ;  /* 0x00c06200ff0877ac */ /* 0x000e620008000a00 */
[C---:B------:R-:W-:Y:S02]  /*0eb0*/  DFMA R32, R18.reuse, UR42, R36 ;  /* 0x0000002a12207c2b */ /* 0x040fe40008000024 */
[C---:B------:R-:W-:Y:S02]  /*0ec0*/  DFMA R26, R18.reuse, UR14, R26 ;  /* 0x0000000e121a7c2b */ /* 0x040fe4000800001a */
[C---:B------:R-:W-:Y:S02]  /*0ed0*/  DFMA R14, R18.reuse, UR10, R34 ;  /* 0x0000000a120e7c2b */ /* 0x040fe40008000022 */
[C---:B------:R-:W-:Y:S02]  /*0ee0*/  DFMA R10, R18.reuse, UR50, R38 ;  /* 0x00000032120a7c2b */ /* 0x040fe40008000026 */
[----:B----4-:R-:W-:-:S02]  /*0ef0*/  DFMA R12, R18, UR24, R12 ;  /* 0x00000018120c7c2b */ /* 0x010fc4000800000c */
[C---:B------:R-:W-:Y:S02]  /*0f00*/  DFMA R4, R18.reuse, UR56, R4 ;  /* 0x0000003812047c2b */ /* 0x040fe40008000004 */
[C---:B0-----:R-:W-:Y:S02]  /*0f10*/  DFMA R22, R18.reuse, UR52, R22 ;  /* 0x0000003412167c2b */ /* 0x041fe40008000016 */
[C---:B--2---:R-:W-:Y:S02]  /*0f20*/  DFMA R20, R18.reuse, UR32, R20 ;  /* 0x0000002012147c2b */ /* 0x044fe40008000014 */
[C---:B---3--:R-:W-:Y:S02]  /*0f30*/  DFMA R28, R18.reuse, UR4, R28 ;  /* 0x00000004121c7c2b */ /* 0x048fe4000800001c */
[----:B------:R-:W-:Y:S02]  /*0f40*/  DFMA R30, R18, UR22, R30 ;  /* 0x00000016121e7c2b */ /* 0x000fe4000800001e */
[----:B------:R-:W-:-:S02]  /*0f50*/  DFMA R32, R16, UR46, R32 ;  /* 0x0000002e10207c2b */ /* 0x000fc40008000020 */
        /* <DEDUP_REMOVED lines=13> */
[----:B-1----:R-:W-:-:S03]  /*1030*/  DFMA R30, R16, UR8, R30 ;  /* 0x00000008101e7c2b */ /* 0x002fc6000800001e */
[----:B------:R2:W-:Y:S04]  /*1040*/  STS.64 [R2+0xf20], R24 ;  /* 0x000f201802007388 */ /* 0x0005e80000000a00 */
[----:B------:R2:W-:Y:S04]  /*1050*/  STS.64 [R2+0x12e8], R22 ;  /* 0x0012e81602007388 */ /* 0x0005e80000000a00 */
[----:B------:R2:W-:Y:S04]  /*1060*/  STS.64 [R2+0x16b0], R14 ;  /* 0x0016b00e02007388 */ /* 0x0005e80000000a00 */
[----:B------:R2:W-:Y:S04]  /*1070*/  STS.64 [R2+0x1a78], R20 ;  /* 0x001a781402007388 */ /* 0x0005e80000000a00 */
[----:B------:R2:W-:Y:S04]  /*1080*/  STS.64 [R2+0x1e40], R10 ;  /* 0x001e400a02007388 */ /* 0x0005e80000000a00 */
[----:B------:R2:W-:Y:S04]  /*1090*/  STS.64 [R2+0x2208], R28 ;  /* 0x0022081c02007388 */ /* 0x0005e80000000a00 */
[----:B------:R2:W-:Y:S02]  /*10a0*/  STS.64 [R2+0x25d0], R30 ;  /* 0x0025d01e02007388 */ /* 0x0005e40000000a00 */
.L_x_881:
[----:B------:R-:W-:Y:S05]  /*10b0*/  BSYNC.RECONVERGENT B0 ;  /* 0x0000000000007941 */ /* 0x000fea0003800200 */
.L_x_880:
[----:B------:R-:W-:Y:S06]  /*10c0*/  BAR.SYNC.DEFER_BLOCKING 0x0 ;  /* 0x0000000000007b1d */ /* 0x000fec0000010000 */
[----:B------:R-:W-:Y:S04]  /*10d0*/  BSSY.RECONVERGENT B0, `(.L_x_882) ;  /* 0x00000bb000007945 */ /* 0x000fe80003800200 */
[----:B------:R-:W-:Y:S05]  /*10e0*/  @P2 BRA `(.L_x_883) ;  /* 0x0000000800e42947 */ /* 0x000fea0003800000 */
[----:B------:R-:W1:Y:S01]  /*10f0*/  LDCU.128 UR4, c[0x3][0x10] ;  /* 0x00c00200ff0477ac */ /* 0x000e620008000c00 */
[----:B--2--5:R-:W2:Y:S01]  /*1100*/  LDS.64 R4, [R3] ;  /* 0x0000000003047984 */ /* 0x024ea20000000a00 */
[----:B------:R-:W2:Y:S03]  /*1110*/  LDCU.128 UR16, c[0x3][URZ] ;  /* 0x00c00000ff1077ac */ /* 0x000ea60008000c00 */
[----:B------:R-:W3:Y:S01]  /*1120*/  LDS.64 R34, [R3+0x58] ;  /* 0x0000580003227984 */ /* 0x000ee20000000a00 */
[----:B------:R-:W4:Y:S03]  /*1130*/  LDCU.128 UR12, c[0x3][0x90] ;  /* 0x00c01200ff0c77ac */ /* 0x000f260008000c00 */
[----:B------:R-:W0:Y:S01]  /*1140*/  LDS.64 R22, [R3+0xb0] ;  /* 0x0000b00003167984 */ /* 0x000e220000000a00 */
[----:B------:R-:W3:Y:S03]  /*1150*/  LDCU.128 UR32, c[0x3][0xd0] ;  /* 0x00c01a00ff2077ac */ /* 0x000ee60008000c00 */
[----:B------:R-:W0:Y:S01]  /*1160*/  LDS.64 R18, [R3+0x108] ;  /* 0x0001080003127984 */ /* 0x000e220000000a00 */
[----:B------:R-:W3:Y:S01]  /*1170*/  LDCU.128 UR28, c[0x3][0x240] ;  /* 0x00c04800ff1c77ac */ /* 0x000ee20008000c00 */
[----:B-1----:R-:W-:Y:S01]  /*1180*/  UMOV UR58, UR6 ;  /* 0x00000006003a7c82 */ /* 0x002fe20008000000 */
[----:B------:R-:W-:Y:S01]  /*1190*/  UMOV UR59, UR7 ;  /* 0x00000007003b7c82 */ /* 0x000fe20008000000 */
[----:B------:R-:W-:Y:S01]  /*11a0*/  UMOV UR56, UR4 ;  /* 0x0000000400387c82 */ /* 0x000fe20008000000 */
[----:B------:R-:W-:Y:S01]  /*11b0*/  UMOV UR57, UR5 ;  /* 0x0000000500397c82 */ /* 0x000fe20008000000 */
[----:B------:R-:W1:Y:S01]  /*11c0*/  LDCU.128 UR4, c[0x3][0x20] ;  /* 0x00c00400ff0477ac */ /* 0x000e620008000c00 */
[----:B------:R-:W3:Y:S01]  /*11d0*/  LDCU.128 UR36, c[0x3][0x40] ;  /* 0x00c00800ff2477ac */ /* 0x000ee20008000c00 */
[----:B------:R-:W3:Y:S01]  /*11e0*/  LDCU.128 UR24, c[0x3][0x160] ;  /* 0x00c02c00ff1877ac */ /* 0x000ee20008000c00 */
[----:B------:R-:W0:Y:S01]  /*11f0*/  LDCU.128 UR44, c[0x3][0x1b0] ;  /* 0x00c03600ff2c77ac */ /* 0x000e220008000c00 */
[----:B------:R-:W0:Y:S01]  /*1200*/  LDCU.128 UR20, c[0x3][0x1f0] ;  /* 0x00c03e00ff1477ac */ /* 0x000e220008000c00 */
[----:B--2---:R-:W-:-:S02]  /*1210*/  DFMA R10, R4, UR16, RZ ;  /* 0x00000010040a7c2b */ /* 0x004fc400080000ff */
[----:B----4-:R-:W-:Y:S01]  /*1220*/  DFMA R32, R4, UR12, RZ ;  /* 0x0000000c04207c2b */ /* 0x010fe200080000ff */
[----:B-1----:R-:W-:Y:S01]  /*1230*/  UMOV UR66, UR4 ;  /* 0x0000000400427c82 */ /* 0x002fe20008000000 */
[----:B------:R-:W-:Y:S01]  /*1240*/  UMOV UR67, UR5 ;  /* 0x0000000500437c82 */ /* 0x000fe20008000000 */
[----:B------:R-:W-:Y:S01]  /*1250*/  UMOV UR64, UR6 ;  /* 0x0000000600407c82 */ /* 0x000fe20008000000 */
[----:B------:R-:W-:Y:S01]  /*1260*/  UMOV UR65, UR7 ;  /* 0x0000000700417c82 */ /* 0x000fe20008000000 */
[----:B------:R-:W1:Y:S01]  /*1270*/  LDCU.128 UR4, c[0x3][0x120] ;  /* 0x00c02400ff0477ac */ /* 0x000e620008000c00 */
[C---:B---3--:R-:W-:Y:S02]  /*1280*/  DFMA R10, R34.reuse, UR18, R10 ;  /* 0x00000012220a7c2b */ /* 0x048fe4000800000a */
[----:B------:R-:W-:Y:S01]  /*1290*/  DFMA R32, R34, UR14, R32 ;  /* 0x0000000e22207c2b */ /* 0x000fe20008000020 */
[----:B------:R-:W2:Y:S01]  /*12a0*/  LDCU.128 UR16, c[0x3][0x280] ;  /* 0x00c05000ff1077ac */ /* 0x000ea20008000c00 */
[----:B------:R-:W-:-:S02]  /*12b0*/  DFMA R26, R4, UR28, RZ ;  /* 0x0000001c041a7c2b */ /* 0x000fc400080000ff */
[C---:B------:R-:W-:Y:S01]  /*12c0*/  DFMA R14, R4.reuse, UR34, RZ ;  /* 0x00000022040e7c2b */ /* 0x040fe200080000ff */
[----:B------:R-:W3:Y:S01]  /*12d0*/  LDCU.128 UR68, c[0x3][0xe0] ;  /* 0x00c01c00ff4477ac */ /* 0x000ee20008000c00 */
[C---:B------:R-:W-:Y:S02]  /*12e0*/  DFMA R12, R4.reuse, UR38, RZ ;  /* 0x00000026040c7c2b */ /* 0x040fe400080000ff */
[C---:B------:R-:W-:Y:S01]  /*12f0*/  DFMA R16, R4.reuse, UR26, RZ ;  /* 0x0000001a04107c2b */ /* 0x040fe200080000ff */
[----:B------:R-:W4:Y:S01]  /*1300*/  LDCU.128 UR52, c[0x3][0x2d0] ;  /* 0x00c05a00ff3477ac */ /* 0x000f220008000c00 */
[C---:B0-----:R-:W-:Y:S02]  /*1310*/  DFMA R24, R4.reuse, UR44, RZ ;  /* 0x0000002c04187c2b */ /* 0x041fe400080000ff */
[----:B------:R-:W-:Y:S01]  /*1320*/  DFMA R20, R4, UR22, RZ ;  /* 0x0000001604147c2b */ /* 0x000fe200080000ff */
[----:B------:R-:W0:Y:S01]  /*1330*/  LDCU.128 UR72, c[0x3][0x50] ;  /* 0x00c00a00ff4877ac */ /* 0x000e220008000c00 */
[----:B------:R-:W-:-:S02]  /*1340*/  DFMA R26, R34, UR30, R26 ;  /* 0x0000001e221a7c2b */ /* 0x000fc4000800001a */
[----:B-1----:R-:W-:Y:S01]  /*1350*/  DFMA R30, R4, UR4, RZ ;  /* 0x00000004041e7c2b */ /* 0x002fe200080000ff */
[----:B------:R-:W1:Y:S01]  /*1360*/  LDCU.128 UR8, c[0x3][0x170] ;  /* 0x00c02e00ff0877ac */ /* 0x000e620008000c00 */
[----:B------:R-:W-:Y:S02]  /*1370*/  DFMA R24, R34, UR46, R24 ;  /* 0x0000002e22187c2b */ /* 0x000fe40008000018 */
[----:B--2---:R-:W-:Y:S01]  /*1380*/  DFMA R36, R4, UR18, RZ ;  /* 0x0000001204247c2b */ /* 0x004fe200080000ff */
[----:B------:R-:W2:Y:S01]  /*1390*/  LDCU.128 UR12, c[0x3][0x200] ;  /* 0x00c04000ff0c77ac */ /* 0x000ea20008000c00 */
[C---:B---3--:R-:W-:Y:S02]  /*13a0*/  DFMA R28, R34.reuse, UR68, R14 ;  /* 0x00000044221c7c2b */ /* 0x048fe4000800000e */
[----:B------:R-:W-:Y:S01]  /*13b0*/  DFMA R30, R34, UR6, R30 ;  /* 0x00000006221e7c2b */ /* 0x000fe2000800001e */
[----:B------:R-:W3:Y:S01]  /*13c0*/  LDCU.128 UR4, c[0x3][0x290] ;  /* 0x00c05200ff0477ac */ /* 0x000ee20008000c00 */
[----:B------:R-:W3:Y:S01]  /*13d0*/  LDS.64 R14, [R3+0x160] ;  /* 0x00016000030e7984 */ /* 0x000ee20000000a00 */
[----:B----4-:R-:W-:Y:S01]  /*13e0*/  DFMA R38, R4, UR52, RZ ;  /* 0x0000003404267c2b */ /* 0x010fe200080000ff */
[----:B------:R-:W4:Y:S01]  /*13f0*/  LDCU.128 UR28, c[0x3][0x130] ;  /* 0x00c02600ff1c77ac */ /* 0x000f220008000c00 */
[----:B0-----:R-:W-:-:S02]  /*1400*/  DFMA R4, R34, UR72, R12 ;  /* 0x0000004822047c2b */ /* 0x001fc4000800000c */
[----:B------:R-:W-:Y:S01]  /*1410*/  DFMA R28, R22, UR70, R28 ;  /* 0x00000046161c7c2b */ /* 0x000fe2000800001c */
[----:B------:R-:W0:Y:S01]  /*1420*/  LDCU.128 UR60, c[0x3][0xa0] ;  /* 0x00c01400ff3c77ac */ /* 0x000e220008000c00 */
[C---:B-1----:R-:W-:Y:S01]  /*1430*/  DFMA R16, R34.reuse, UR8, R16 ;  /* 0x0000000822107c2b */ /* 0x042fe20008000010 */
[----:B------:R-:W1:Y:S01]  /*1440*/  LDCU.128 UR44, c[0x3][0x250] ;  /* 0x00c04a00ff2c77ac */ /* 0x000e620008000c00 */
[----:B--2---:R-:W-:Y:S02]  /*1450*/  DFMA R12, R34, UR12, R20 ;  /* 0x0000000c220c7c2b */ /* 0x004fe40008000014 */
[C---:B------:R-:W-:Y:S01]  /*1460*/  DFMA R4, R22.reuse, UR74, R4 ;  /* 0x0000004a16047c2b */ /* 0x040fe20008000004 */
[----:B------:R-:W2:Y:S03]  /*1470*/  LDCU.128 UR48, c[0x3][0x60] ;  /* 0x00c00c00ff3077ac */ /* 0x000ea60008000c00 */
        /* <DEDUP_REMOVED lines=8> */
[----:B------:R-:W-:Y:S01]  /*1500*/  DFMA R12, R22, UR6, R36 ;  /* 0x00000006160c7c2b */ /* 0x000fe20008000024 */
        /* <DEDUP_REMOVED lines=8> */
[C---:B----4-:R-:W-:Y:S01]  /*1590*/  DFMA R38, R22.reuse, UR28, R30 ;  /* 0x0000001c16267c2b */ /* 0x050fe2000800001e */
[----:B------:R-:W4:Y:S01]  /*15a0*/  LDS.64 R10, [R3+0x1b8] ;  /* 0x0001b800030a7984 */ /* 0x000f220000000a00 */
[C---:B0-----:R-:W-:Y:S01]  /*15b0*/  DFMA R32, R22.reuse, UR60, R32 ;  /* 0x0000003c16207c2b */ /* 0x041fe20008000020 */
[----:B------:R-:W0:Y:S01]  /*15c0*/  LDCU.128 UR8, c[0x3][0x180] ;  /* 0x00c03000ff0877ac */ /* 0x000e220008000c00 */
[C---:B-1----:R-:W-:Y:S02]  /*15d0*/  DFMA R40, R22.reuse, UR44, R26 ;  /* 0x0000002c16287c2b */ /* 0x042fe4000800001a */
[----:B---3--:R-:W-:Y:S01]  /*15e0*/  DFMA R24, R22, UR56, R24 ;  /* 0x0000003816187c2b */ /* 0x008fe20008000018 */
[----:B------:R-:W1:Y:S01]  /*15f0*/  LDCU.128 UR4, c[0x3][0x210] ;  /* 0x00c04200ff0477ac */ /* 0x000e620008000c00 */
[----:B------:R-:W-:-:S02]  /*1600*/  DFMA R26, R18, UR30, R38 ;  /* 0x0000001e121a7c2b */ /* 0x000fc40008000026 */
[----:B--2---:R-:W-:Y:S01]  /*1610*/  DFMA R38, R18, UR48, R4 ;  /* 0x0000003012267c2b */ /* 0x004fe20008000004 */
[----:B------:R-:W2:Y:S01]  /*1620*/  LDCU.128 UR12, c[0x3][0x2a0] ;  /* 0x00c05400ff0c77ac */ /* 0x000ea20008000c00 */
[----:B------:R-:W3:Y:S01]  /*1630*/  LDS.64 R4, [R3+0x210] ;  /* 0x0002100003047984 */ /* 0x000ee20000000a00 */
[----:B------:R-:W-:Y:S02]  /*1640*/  DFMA R30, R22, UR64, R34 ;  /* 0x00000040161e7c2b */ /* 0x000fe40008000022 */
[C---:B------:R-:W-:Y:S01]  /*1650*/  DFMA R32, R18.reuse, UR62, R32 ;  /* 0x0000003e12207c2b */ /* 0x040fe20008000020 */
[----:B------:R-:W4:Y:S01]  /*1660*/  LDCU.128 UR60, c[0x3][0x140] ;  /* 0x00c02800ff3c77ac */ /* 0x000f220008000c00 */
[C---:B------:R-:W-:Y:S02]  /*1670*/  DFMA R22, R18.reuse, UR46, R40 ;  /* 0x0000002e12167c2b */ /* 0x040fe40008000028 */
[C---:B------:R-:W-:Y:S01]  /*1680*/  DFMA R28, R18.reuse, UR68, R28 ;  /* 0x00000044121c7c2b */ /* 0x040fe2000800001c */
[----:B------:R-:W4:Y:S01]  /*1690*/  LDCU.128 UR72, c[0x3][0xb0] ;  /* 0x00c01600ff4877ac */ /* 0x000f220008000c00 */
[----:B0-----:R-:W-:-:S02]  /*16a0*/  DFMA R20, R18, UR8, R20 ;  /* 0x0000000812147c2b */ /* 0x001fc40008000014 */
[C---:B------:R-:W-:Y:S01]  /*16b0*/  DFMA R24, R18.reuse, UR58, R24 ;  /* 0x0000003a12187c2b */ /* 0x040fe20008000018 */
[----:B------:R-:W0:Y:S01]  /*16c0*/  LDCU.128 UR28, c[0x3][0x1d0] ;  /* 0x00c03a00ff1c77ac */ /* 0x000e220008000c00 */
[C---:B-1----:R-:W-:Y:S02]  /*16d0*/  DFMA R40, R18.reuse, UR4, R16 ;  /* 0x0000000412287c2b */ /* 0x042fe40008000010 */
[C---:B------:R-:W-:Y:S01]  /*16e0*/  DFMA R34, R18.reuse, UR26, R36 ;  /* 0x0000001a12227c2b */ /* 0x040fe20008000024 */
[----:B------:R-:W1:Y:S01]  /*16f0*/  LDCU.128 UR44, c[0x3][0x260] ;  /* 0x00c04c00ff2c77ac */ /* 0x000e620008000c00 */
[C---:B--2---:R-:W-:Y:S02]  /*1700*/  DFMA R12, R18.reuse, UR12, R12 ;  /* 0x0000000c120c7c2b */ /* 0x044fe4000800000c */
[----:B------:R-:W-:Y:S01]  /*1710*/  DFMA R36, R18, UR66, R30 ;  /* 0x0000004212247c2b */ /* 0x000fe2000800001e */
[----:B------:R-:W2:Y:S01]  /*1720*/  LDCU.128 UR56, c[0x3][0x2f0] ;  /* 0x00c05e00ff3877ac */ /* 0x000ea20008000c00 */
[----:B------:R-:W-:-:S02]  /*1730*/  DFMA R16, R14, UR50, R38 ;  /* 0x000000320e107c2b */ /* 0x000fc40008000026 */
[C---:B------:R-:W-:Y:S01]  /*1740*/  DFMA R18, R14.reuse, UR70, R28 ;  /* 0x000000460e127c2b */ /* 0x040fe2000800001c */
[----:B------:R-:W3:Y:S01]  /*1750*/  LDCU.128 UR48, c[0x3][0x100] ;  /* 0x00c02000ff3077ac */ /* 0x000ee20008000c00 */
[C---:B------:R-:W-:Y:S02]  /*1760*/  DFMA R20, R14.reuse, UR10, R20 ;  /* 0x0000000a0e147c2b */ /* 0x040fe40008000014 */
[C---:B------:R-:W-:Y:S01]  /*1770*/  DFMA R28, R14.reuse, UR6, R40 ;  /* 0x000000060e1c7c2b */ /* 0x040fe20008000028 */
[----:B------:R-:W3:Y:S01]  /*1780*/  LDCU.128 UR4, c[0x3][0x190] ;  /* 0x00c03200ff0477ac */ /* 0x000ee20008000c00 */
[C---:B------:R-:W-:Y:S01]  /*1790*/  DFMA R30, R14.reuse, UR14, R12 ;  /* 0x0000000e0e1e7c2b */ /* 0x040fe2000800000c */
[----:B------:R-:W3:Y:S01]  /*17a0*/  LDS.64 R12, [R3+0x268] ;  /* 0x00026800030c7984 */ /* 0x000ee20000000a00 */
[----:B------:R-:W3:Y:S01]  /*17b0*/  LDCU.128 UR8, c[0x3][0x220] ;  /* 0x00c04400ff0877ac */ /* 0x000ee20008000c00 */
[C---:B----4-:R-:W-:Y:S02]  /*17c0*/  DFMA R26, R14.reuse, UR60, R26 ;  /* 0x0000003c0e1a7c2b */ /* 0x050fe4000800001a */
[C---:B------:R-:W-:Y:S01]  /*17d0*/  DFMA R32, R14.reuse, UR72, R32 ;  /* 0x000000480e207c2b */ /* 0x040fe20008000020 */
[----:B------:R-:W4:Y:S01]  /*17e0*/  LDCU.128 UR52, c[0x3][0x70] ;  /* 0x00c00e00ff3477ac */ /* 0x000f220008000c00 */
[----:B0-----:R-:W-:-:S02]  /*17f0*/  DFMA R24, R14, UR28, R24 ;  /* 0x0000001c0e187c2b */ /* 0x001fc40008000018 */
[C---:B-1----:R-:W-:Y:S01]  /*1800*/  DFMA R38, R14.reuse, UR44, R22 ;  /* 0x0000002c0e267c2b */ /* 0x042fe20008000016 */
[----:B------:R-:W0:Y:S01]  /*1810*/  LDCU.128 UR12, c[0x3][0x2b0] ;  /* 0x00c05600ff0c77ac */ /* 0x000e220008000c00 */
[C---:B------:R-:W-:Y:S02]  /*1820*/  DFMA R34, R14.reuse, UR34, R34 ;  /* 0x000000220e227c2b */ /* 0x040fe40008000022 */
[----:B--2---:R-:W-:Y:S01]  /*1830*/  DFMA R36, R14, UR56, R36 ;  /* 0x000000380e247c2b */ /* 0x004fe20008000024 */
[----:B------:R-:W1:Y:S01]  /*1840*/  LDCU.128 UR40, c[0x3][0x30] ;  /* 0x00c00600ff2877ac */ /* 0x000e620008000c00 */
[----:B------:R-:W2:Y:S01]  /*1850*/  LDS.64 R14, [R3+0x2c0] ;  /* 0x0002c000030e7984 */ /* 0x000ea20000000a00 */
[C---:B------:R-:W-:Y:S02]  /*1860*/  DFMA R22, R10.reuse, UR62, R26 ;  /* 0x0000003e0a167c2b */ /* 0x040fe4000800001a */
[C---:B------:R-:W-:Y:S01]  /*1870*/  DFMA R32, R10.reuse, UR74, R32 ;  /* 0x0000004a0a207c2b */ /* 0x040fe20008000020 */
[----:B------:R-:W1:Y:S01]  /*1880*/  LDCU.128 UR72, c[0x3][0x150] ;  /* 0x00c02a00ff4877ac */ /* 0x000e620008000c00 */
[----:B------:R-:W-:-:S02]  /*1890*/  DFMA R26, R10, UR30, R24 ;  /* 0x0000001e0a1a7c2b */ /* 0x000fc40008000018 */
[C---:B---3--:R-:W-:Y:S01]  /*18a0*/  DFMA R18, R10.reuse, UR48, R18 ;  /* 0x000000300a127c2b */ /* 0x048fe20008000012 */
[----:B------:R-:W3:Y:S01]  /*18b0*/  LDCU.128 UR68, c[0x3][0xc0] ;  /* 0x00c01800ff4477ac */ /* 0x000ee20008000c00 */
[C---:B------:R-:W-:Y:S02]  /*18c0*/  DFMA R24, R10.reuse, UR46, R38 ;  /* 0x0000002e0a187c2b */ /* 0x040fe40008000026 */
[C---:B------:R-:W-:Y:S01]  /*18d0*/  DFMA R20, R10.reuse, UR4, R20 ;  /* 0x000000040a147c2b */ /* 0x040fe20008000014 */
[----:B------:R-:W3:Y:S01]  /*18e0*/  LDCU.128 UR28, c[0x3][0x1e0] ;  /* 0x00c03c00ff1c77ac */ /* 0x000ee20008000c00 */
[C---:B------:R-:W-:Y:S02]  /*18f0*/  DFMA R28, R10.reuse, UR8, R28 ;  /* 0x000000080a1c7c2b */ /* 0x040fe4000800001c */
[C---:B------:R-:W-:Y:S01]  /*1900*/  DFMA R34, R10.reuse, UR38, R34 ;  /* 0x000000260a227c2b */ /* 0x040fe20008000022 */
[----:B------:R-:W3:Y:S01]  /*1910*/  LDCU.128 UR60, c[0x3][0x270] ;  /* 0x00c04e00ff3c77ac */ /* 0x000ee20008000c00 */
[----:B----4-:R-:W-:-:S02]  /*1920*/  DFMA R16, R10, UR52, R16 ;  /* 0x000000340a107c2b */ /* 0x010fc40008000010 */
[C---:B0-----:R-:W-:Y:S01]  /*1930*/  DFMA R30, R10.reuse, UR12, R30 ;  /* 0x0000000c0a1e7c2b */ /* 0x041fe2000800001e */
[----:B------:R-:W0:Y:S01]  /*1940*/  LDCU.128 UR44, c[0x3][0x300] ;  /* 0x00c06000ff2c77ac */ /* 0x000e220008000c00 */
[----:B------:R-:W-:Y:S02]  /*1950*/  DFMA R36, R10, UR58, R36 ;  /* 0x0000003a0a247c2b */ /* 0x000fe40008000024 */
[C---:B------:R-:W-:Y:S01]  /*1960*/  DFMA R10, R4.reuse, UR50, R18 ;  /* 0x00000032040a7c2b */ /* 0x040fe20008000012 */
[----:B------:R-:W4:Y:S01]  /*1970*/  LDCU.128 UR64, c[0x3][0x80] ;  /* 0x00c01000ff4077ac */ /* 0x000f220008000c00 */
[C---:B------:R-:W-:Y:S02]  /*1980*/  DFMA R20, R4.reuse, UR6, R20 ;  /* 0x0000000604147c2b */ /* 0x040fe40008000014 */
[C---:B------:R-:W-:Y:S01]  /*1990*/  DFMA R18, R4.reuse, UR10, R28 ;  /* 0x0000000a04127c2b */ /* 0x040fe2000800001c */
[----:B------:R-:W2:Y:S01]  /*19a0*/  LDCU.128 UR56, c[0x3][0x110] ;  /* 0x00c02200ff3877ac */ /* 0x000ea20008000c00 */
[----:B-1----:R-:W-:-:S02]  /*19b0*/  DFMA R28, R4, UR40, R34 ;  /* 0x00000028041c7c2b */ /* 0x002fc40008000022 */
[C---:B------:R-:W-:Y:S01]  /*19c0*/  DFMA R22, R4.reuse, UR72, R22 ;  /* 0x0000004804167c2b */ /* 0x040fe20008000016 */
[----:B------:R-:W1:Y:S01]  /*19d0*/  LDCU.128 UR48, c[0x3][0x1a0] ;  /* 0x00c03400ff3077ac */ /* 0x000e620008000c00 */
[C---:B------:R-:W-:Y:S02]  /*19e0*/  DFMA R16, R4.reuse, UR54, R16 ;  /* 0x0000003604107c2b */ /* 0x040fe40008000010 */
[C---:B---3--:R-:W-:Y:S01]  /*19f0*/  DFMA R32, R4.reuse, UR68, R32 ;  /* 0x0000004404207c2b */ /* 0x048fe20008000020 */
[----:B------:R-:W3:Y:S01]  /*1a00*/  LDCU.128 UR8, c[0x3][0x230] ;  /* 0x00c04600ff0877ac */ /* 0x000ee20008000c00 */
[C---:B------:R-:W-:Y:S02]  /*1a10*/  DFMA R34, R4.reuse, UR28, R26 ;  /* 0x0000001c04227c2b */ /* 0x040fe4000800001a */
[C---:B------:R-:W-:Y:S01]  /*1a20*/  DFMA R38, R4.reuse, UR60, R24 ;  /* 0x0000003c04267c2b */ /* 0x040fe20008000018 */
[----:B------:R-:W3:Y:S01]  /*1a30*/  LDCU.128 UR4, c[0x3][0x2c0] ;  /* 0x00c05800ff0477ac */ /* 0x000ee20008000c00 */
[----:B------:R-:W-:-:S02]  /*1a40*/  DFMA R30, R4, UR14, R30 ;  /* 0x0000000e041e7c2b */ /* 0x000fc4000800001e */
[----:B0-----:R-:W-:Y:S01]  /*1a50*/  DFMA R36, R4, UR44, R36 ;  /* 0x0000002c04247c2b */ /* 0x001fe20008000024 */
[----:B------:R-:W0:Y:S01]  /*1a60*/  LDCU.64 UR12, c[0x3][0x310] ;  /* 0x00c06200ff0c77ac */ /* 0x000e220008000a00 */
[C---:B------:R-:W-:Y:S02]  /*1a70*/  DFMA R24, R12.reuse, UR74, R22 ;  /* 0x0000004a0c187c2b */ /* 0x040fe40008000016 */
[C---:B------:R-:W-:Y:S02]  /*1a80*/  DFMA R28, R12.reuse, UR42, R28 ;  /* 0x0000002a0c1c7c2b */ /* 0x040fe4000800001c */
[C---:B------:R-:W-:Y:S02]  /*1a90*/  DFMA R26, R12.reuse, UR70, R32 ;  /* 0x000000460c1a7c2b */ /* 0x040fe40008000020 */
[C---:B------:R-:W-:Y:S02]  /*1aa0*/  DFMA R22, R12.reuse, UR30, R34 ;  /* 0x0000001e0c167c2b */ /* 0x040fe40008000022 */
[----:B------:R-:W-:-:S02]  /*1ab0*/  DFMA R4, R12, UR62, R38 ;  /* 0x0000003e0c047c2b */ /* 0x000fc40008000026 */
[C---:B----4-:R-:W-:Y:S02]  /*1ac0*/  DFMA R16, R12.reuse, UR64, R16 ;  /* 0x000000400c107c2b */ /* 0x050fe40008000010 */
[C---:B--2---:R-:W-:Y:S02]  /*1ad0*/  DFMA R10, R12.reuse, UR56, R10 ;  /* 0x000000380c0a7c2b */ /* 0x044fe4000800000a */
[C---:B-1----:R-:W-:Y:S02]  /*1ae0*/  DFMA R20, R12.reuse, UR48, R20 ;  /* 0x000000300c147c2b */ /* 0x042fe40008000014 */
[C---:B---3--:R-:W-:Y:S02]  /*1af0*/  DFMA R18, R12.reuse, UR8, R18 ;  /* 0x000000080c127c2b */ /* 0x048fe40008000012 */
[C---:B------:R-:W-:Y:S02]  /*1b00*/  DFMA R30, R12.reuse, UR4, R30 ;  /* 0x000000040c1e7c2b */ /* 0x040fe4000800001e */
[----:B------:R-:W-:-:S02]  /*1b10*/  DFMA R36, R12, UR46, R36 ;  /* 0x0000002e0c247c2b */ /* 0x000fc40008000024 */
[C---:B------:R-:W-:Y:S02]  /*1b20*/  DFMA R28, R14.reuse, UR36, R28 ;  /* 0x000000240e1c7c2b */ /* 0x040fe4000800001c */
        /* <DEDUP_REMOVED lines=21> */
.L_x_883:
[----:B------:R-:W-:Y:S05]  /*1c80*/  BSYNC.RECONVERGENT B0 ;  /* 0x0000000000007941 */ /* 0x000fea0003800200 */
.L_x_882:
[----:B------:R-:W-:Y:S06]  /*1c90*/  BAR.SYNC.DEFER_BLOCKING 0x0 ;  /* 0x0000000000007b1d */ /* 0x000fec0000010000 */
[----:B------:R-:W3:Y:S01]  /*1ca0*/  LDCU.64 UR48, c[0x3][0x1f8] ;  /* 0x00c03f00ff3077ac */ /* 0x000ee20008000a00 */
[----:B------:R-:W4:Y:S01]  /*1cb0*/  LDCU.128 UR36, c[0x3][URZ] ;  /* 0x00c00000ff2477ac */ /* 0x000f220008000c00 */
[----:B------:R-:W0:Y:S01]  /*1cc0*/  LDCU.128 UR12, c[0x3][0x10] ;  /* 0x00c00200ff0c77ac */ /* 0x000e220008000c00 */
[----:B------:R-:W3:Y:S01]  /*1cd0*/  LDCU.128 UR20, c[0x3][0x1b0] ;  /* 0x00c03600ff1477ac */ /* 0x000ee20008000c00 */
[----:B------:R-:W3:Y:S01]  /*1ce0*/  LDCU.128 UR16, c[0x3][0x240] ;  /* 0x00c04800ff1077ac */ /* 0x000ee20008000c00 */
[----:B------:R-:W3:Y:S01]  /*1cf0*/  LDS.64 R38, [R7] ;  /* 0x0000000007267984 */ /* 0x000ee20000000a00 */
[----:B------:R-:W3:Y:S03]  /*1d00*/  LDCU.64 UR8, c[0x3][0x168] ;  /* 0x00c02d00ff0877ac */ /* 0x000ee60008000a00 */
[----:B-1---5:R-:W1:Y:S01]  /*1d10*/  LDS.64 R18, [R7+0x8] ;  /* 0x0000080007127984 */ /* 0x022e620000000a00 */
[----:B----4-:R-:W-:Y:S01]  /*1d20*/  MOV.SPILL R6, UR39 ;  /* 0x0000002700067c02 */ /* 0x010fe20009000f00 */
[----:B------:R-:W4:Y:S01]  /*1d30*/  LDCU.64 UR10, c[0x3][0xd8] ;  /* 0x00c01b00ff0a77ac */ /* 0x000f220008000a00 */
[----:B--2---:R-:W-:Y:S01]  /*1d40*/  MOV.SPILL R4, UR38 ;  /* 0x0000002600047c02 */ /* 0x004fe20009000f00 */
[----:B------:R-:W2:Y:S01]  /*1d50*/  LDS.64 R36, [R7+0x10] ;  /* 0x0000100007247984 */ /* 0x000ea20000000a00 */
[----:B------:R-:W-:Y:S01]  /*1d60*/  MOV.SPILL R10, UR37 ;  /* 0x00000025000a7c02 */ /* 0x000fe20009000f00 */
[----:B0-----:R-:W-:Y:S01]  /*1d70*/  UMOV UR56, UR12 ;  /* 0x0000000c00387c82 */ /* 0x001fe20008000000 */
[----:B------:R-:W-:Y:S01]  /*1d80*/  UMOV UR57, UR13 ;  /* 0x0000000d00397c82 */ /* 0x000fe20008000000 */
[----:B------:R-:W0:Y:S01]  /*1d90*/  LDS.64 R16, [R7+0x18] ;  /* 0x0000180007107984 */ /* 0x000e220000000a00 */
[----:B------:R-:W4:Y:S01]  /*1da0*/  LDCU.64 UR4, c[0x3][0x48] ;  /* 0x00c00900ff0477ac */ /* 0x000f220008000a00 */
[----:B------:R-:W-:-:S02]  /*1db0*/  MOV.SPILL R8, UR36 ;  /* 0x0000002400087c02 */ /* 0x000fc40009000f00 */
[----:B------:R-:W0:Y:S01]  /*1dc0*/  LDS.64 R32, [R7+0x20] ;  /* 0x0000200007207984 */ /* 0x000e220000000a00 */
[----:B------:R-:W2:Y:S01]  /*1dd0*/  LDCU.128 UR68, c[0x3][0x170] ;  /* 0x00c02e00ff4477ac */ /* 0x000ea20008000c00 */
[----:B------:R-:W2:Y:S01]  /*1de0*/  LDCU.128 UR28, c[0x3][0xe0] ;  /* 0x00c01c00ff1c77ac */ /* 0x000ea20008000c00 */
[----:B------:R-:W2:Y:S01]  /*1df0*/  LDCU.128 UR24, c[0x3][0x120] ;  /* 0x00c02400ff1877ac */ /* 0x000ea20008000c00 */
[----:B------:R-:W0:Y:S01]  /*1e00*/  LDCU.64 UR54, c[0x3][0x288] ;  /* 0x00c05100ff3677ac */ /* 0x000e220008000a00 */
[----:B------:R-:W0:Y:S01]  /*1e10*/  LDCU.128 UR40, c[0x3][0x90] ;  /* 0x00c01200ff2877ac */ /* 0x000e220008000c00 */
[----:B------:R-:W-:Y:S01]  /*1e20*/  UMOV UR52, UR14 ;  /* 0x0000000e00347c82 */ /* 0x000fe20008000000 */
[----:B------:R-:W-:Y:S01]  /*1e30*/  UMOV UR53, UR15 ;  /* 0x0000000f00357c82 */ /* 0x000fe20008000000 */
[----:B------:R-:W0:Y:S01]  /*1e40*/  LDCU.128 UR12, c[0x3][0x2d0] ;  /* 0x00c05a00ff0c77ac */ /* 0x000e220008000c00 */
[C---:B---3--:R-:W-:Y:S02]  /*1e50*/  DFMA R30, R38.reuse, UR48, RZ ;  /* 0x00000030261e7c2b */ /* 0x048fe400080000ff */
[C---:B------:R-:W-:Y:S01]  /*1e60*/  DFMA R34, R38.reuse, UR36, RZ ;  /* 0x0000002426227c2b */ /* 0x040fe200080000ff */
[----:B------:R-:W3:Y:S01]  /*1e70*/  LDCU.128 UR48, c[0x3][0x60] ;  /* 0x00c00c00ff3077ac */ /* 0x000ee20008000c00 */
[----:B------:R-:W-:-:S02]  /*1e80*/  DFMA R24, R38, UR20, RZ ;  /* 0x0000001426187c2b */ /* 0x000fc400080000ff */
[C---:B------:R-:W-:Y:S01]  /*1e90*/  DFMA R40, R38.reuse, UR16, RZ ;  /* 0x0000001026287c2b */ /* 0x040fe200080000ff */
[----:B------:R-:W0:Y:S01]  /*1ea0*/  LDCU.128 UR32, c[0x3][0x50] ;  /* 0x00c00a00ff2077ac */ /* 0x000e220008000c00 */
[----:B------:R-:W-:Y:S02]  /*1eb0*/  DFMA R20, R38, UR8, RZ ;  /* 0x0000000826147c2b */ /* 0x000fe400080000ff */
[----:B-1----:R-:W-:Y:S01]  /*1ec0*/  DFMA R34, R18, UR38, R34 ;  /* 0x0000002612227c2b */ /* 0x002fe20008000022 */
[----:B------:R-:W-:Y:S01]  /*1ed0*/  UMOV UR38, UR52 ;  /* 0x0000003400267c82 */ /* 0x000fe20008000000 */
[----:B------:R-:W-:Y:S01]  /*1ee0*/  UMOV UR39, UR53 ;  /* 0x0000003500277c82 */ /* 0x000fe20008000000 */
[----:B----4-:R-:W-:Y:S01]  /*1ef0*/  DFMA R26, R38, UR10, RZ ;  /* 0x0000000a261a7c2b */ /* 0x010fe200080000ff */
[----:B------:R-:W1:Y:S01]  /*1f00*/  LDCU.128 UR8, c[0x3][0x290] ;  /* 0x00c05200ff0877ac */ /* 0x000e620008000c00 */
[C---:B------:R-:W-:Y:S02]  /*1f10*/  DFMA R24, R18.reuse, UR22, R24 ;  /* 0x0000001612187c2b */ /* 0x040fe40008000018 */
[----:B------:R-:W-:Y:S01]  /*1f20*/  DFMA R40, R18, UR18, R40 ;  /* 0x0000001212287c2b */ /* 0x000fe20008000028 */
[----:B------:R-:W4:Y:S01]  /*1f30*/  LDCU.128 UR44, c[0x3][0xa0] ;  /* 0x00c01400ff2c77ac */ /* 0x000f220008000c00 */
[----:B------:R-:W-:Y:S01]  /*1f40*/  DFMA R12, R38, UR4, RZ ;  /* 0x00000004260c7c2b */ /* 0x000fe200080000ff */
[----:B---3--:R-:W-:Y:S01]  /*1f50*/  MOV.SPILL R5, UR51 ;  /* 0x0000003300057c02 */ /* 0x008fe20009000f00 */
[----:B------:R-:W-:Y:S01]  /*1f60*/  UMOV UR51, UR57 ;  /* 0x0000003900337c82 */ /* 0x000fe20008000000 */
[----:B------:R-:W-:Y:S01]  /*1f70*/  MOV.SPILL R43, UR50 ;  /* 0x00000032002b7c02 */ /* 0x000fe20009000f00 */
[----:B------:R-:W-:Y:S01]  /*1f80*/  UMOV UR50, UR56 ;  /* 0x0000003800327c82 */ /* 0x000fe20008000000 */
[----:B------:R-:W-:Y:S01]  /*1f90*/  MOV.SPILL R42, UR49 ;  /* 0x00000031002a7c02 */ /* 0x000fe20009000f00 */
[----:B--2---:R-:W-:Y:S01]  /*1fa0*/  DFMA R34, R36, UR50, R34 ;  /* 0x0000003224227c2b */ /* 0x004fe20008000022 */
[----:B------:R-:W-:Y:S01]  /*1fb0*/  MOV.SPILL R11, UR48 ;  /* 0x00000030000b7c02 */ /* 0x000fe20009000f00 */
[----:B------:R-:W2:Y:S01]  /*1fc0*/  LDCU.128 UR48, c[0x3][0x20] ;  /* 0x00c00400ff3077ac */ /* 0x000ea20008000c00 */
[----:B------:R-:W-:-:S02]  /*1fd0*/  DFMA R20, R18, UR68, R20 ;  /* 0x0000004412147c2b */ /* 0x000fc40008000014 */
[----:B------:R-:W-:Y:S01]  /*1fe0*/  DFMA R28, R38, UR24, RZ ;  /* 0x00000018261c7c2b */ /* 0x000fe200080000ff */
[----:B------:R-:W3:Y:S01]  /*1ff0*/  LDCU.128 UR4, c[0x3][0x200] ;  /* 0x00c04000ff0477ac */ /* 0x000ee20008000c00 */
[----:B------:R-:W-:Y:S02]  /*2000*/  DFMA R26, R18, UR28, R26 ;  /* 0x0000001c121a7c2b */ /* 0x000fe4000800001a */
[----:B0-----:R-:W-:Y:S01]  /*2010*/  DFMA R34, R16, UR38, R34 ;  /* 0x0000002610227c2b */ /* 0x001fe20008000022 */
[----:B------:R-:W0:Y:S01]  /*2020*/  LDCU.128 UR36, c[0x3][0x70] ;  /* 0x00c00e00ff2477ac */ /* 0x000e220008000c00 */
[C---:B------:R-:W-:Y:S02]  /*2030*/  DFMA R22, R38.reuse, UR40, RZ ;  /* 0x0000002826167c2b */ /* 0x040fe400080000ff */
[C---:B------:R-:W-:Y:S01]  /*2040*/  DFMA R14, R38.reuse, UR54, RZ ;  /* 0x00000036260e7c2b */ /* 0x040fe200080000ff */
[----:B------:R-:W4:Y:S01]  /*2050*/  LDCU.128 UR56, c[0x3][0x1c0] ;  /* 0x00c03800ff3877ac */ /* 0x000f220008000c00 */
[----:B------:R-:W-:-:S02]  /*2060*/  DFMA R38, R38, UR12, RZ ;  /* 0x0000000c26267c2b */ /* 0x000fc400080000ff */
[----:B------:R-:W-:Y:S01]  /*2070*/  DFMA R20, R36, UR70, R20 ;  /* 0x0000004624147c2b */ /* 0x000fe20008000014 */
[----:B------:R-:W4:Y:S01]  /*2080*/  LDCU.128 UR68, c[0x3][0xf0] ;  /* 0x00c01e00ff4477ac */ /* 0x000f220008000c00 */
[----:B------:R-:W-:Y:S02]  /*2090*/  DFMA R28, R18, UR26, R28 ;  /* 0x0000001a121c7c2b */ /* 0x000fe4000800001c */
[----:B------:R-:W-:Y:S01]  /*20a0*/  DFMA R26, R36, UR30, R26 ;  /* 0x0000001e241a7c2b */ /* 0x000fe2000800001a */
[----:B--2---:R-:W-:Y:S01]  /*20b0*/  UMOV UR22, UR50 ;  /* 0x0000003200167c82 */ /* 0x004fe20008000000 */
[----:B------:R-:W-:Y:S01]  /*20c0*/  UMOV UR23, UR51 ;  /* 0x0000003300177c82 */ /* 0x000fe20008000000 */
[----:B------:R-:W-:Y:S01]  /*20d0*/  UMOV UR18, UR48 ;  /* 0x0000003000127c82 */ /* 0x000fe20008000000 */
[----:B------:R-:W-:Y:S01]  /*20e0*/  UMOV UR19, UR49 ;  /* 0x0000003100137c82 */ /* 0x000fe20008000000 */
[----:B------:R-:W2:Y:S01]  /*20f0*/  LDCU.128 UR48, c[0x3][0xb0] ;  /* 0x00c01600ff3077ac */ /* 0x000ea20008000c00 */
[----:B------:R-:W-:-:S02]  /*2100*/  DFMA R12, R18, UR32, R12 ;  /* 0x00000020120c7c2b */ /* 0x000fc4000800000c */
[C---:B------:R-:W-:Y:S01]  /*2110*/  DFMA R38, R18.reuse, UR14, R38 ;  /* 0x0000000e12267c2b */ /* 0x040fe20008000026 */
[----:B0-----:R-:W-:Y:S01]  /*2120*/  UMOV UR30, UR36 ;  /* 0x00000024001e7c82 */ /* 0x001fe20008000000 */
[----:B------:R-:W-:Y:S01]  /*2130*/  UMOV UR31, UR37 ;  /* 0x00000025001f7c82 */ /* 0x000fe20008000000 */
[----:B------:R-:W-:Y:S01]  /*2140*/  UMOV UR26, UR38 ;  /* 0x00000026001a7c82 */ /* 0x000fe20008000000 */
[----:B------:R-:W-:Y:S01]  /*2150*/  UMOV UR27, UR39 ;  /* 0x00000027001b7c82 */ /* 0x000fe20008000000 */
[----:B------:R-:W0:Y:S01]  /*2160*/  LDCU.128 UR36, c[0x3][0x2f0] ;  /* 0x00c05e00ff2477ac */ /* 0x000e220008000c00 */
[C---:B---3--:R-:W-:Y:S02]  /*2170*/  DFMA R30, R18.reuse, UR4, R30 ;  /* 0x00000004121e7c2b */ /* 0x048fe4000800001e */
[----:B-1----:R-:W-:Y:S01]  /*2180*/  DFMA R14, R18, UR8, R14 ;  /* 0x00000008120e7c2b */ /* 0x002fe2000800000e */
[----:B------:R-:W1:Y:S01]  /*2190*/  LDCU.128 UR52, c[0x3][0x130] ;  /* 0x00c02600ff3477ac */ /* 0x000e620008000c00 */
[----:B------:R-:W-:-:S02]  /*21a0*/  DFMA R12, R36, UR34, R12 ;  /* 0x00000022240c7c2b */ /* 0x000fc4000800000c */
[----:B------:R-:W-:Y:S01]  /*21b0*/  DFMA R22, R18, UR42, R22 ;  /* 0x0000002a12167c2b */ /* 0x000fe20008000016 */
[----:B------:R-:W3:Y:S01]  /*21c0*/  LDCU.128 UR60, c[0x3][0x250] ;  /* 0x00c04a00ff3c77ac */ /* 0x000ee20008000c00 */
[----:B------:R-:W0:Y:S01]  /*21d0*/  LDS.64 R18, [R7+0x28] ;  /* 0x0000280007127984 */ /* 0x000e220000000a00 */
[C---:B------:R-:W-:Y:S01]  /*21e0*/  DFMA R30, R36.reuse, UR6, R30 ;  /* 0x00000006241e7c2b */ /* 0x040fe2000800001e */
[----:B--2---:R-:W-:Y:S01]  /*21f0*/  UMOV UR14, UR48 ;  /* 0x00000030000e7c82 */ /* 0x004fe20008000000 */
[----:B------:R-:W-:Y:S01]  /*2200*/  UMOV UR15, UR49 ;  /* 0x00000031000f7c82 */ /* 0x000fe20008000000 */
[----:B------:R-:W-:Y:S01]  /*2210*/  R2UR.FILL UR49, R42 ;  /* 0x000000002a3172ca */ /* 0x000fe200004e0000 */
[----:B------:R-:W2:Y:S01]  /*2220*/  LDCU.128 UR64, c[0x3][0x2e0] ;  /* 0x00c05c00ff4077ac */ /* 0x000ea20008000c00 */
[----:B------:R-:W-:Y:S01]  /*2230*/  R2UR.FILL UR48, R11 ;  /* 0x000000000b3072ca */ /* 0x000fe200004e0000 */
[----:B------:R-:W-:Y:S01]  /*2240*/  DFMA R14, R36, UR10, R14 ;  /* 0x0000000a240e7c2b */ /* 0x000fe2000800000e */
[----:B------:R-:W2:Y:S01]  /*2250*/  LDCU.128 UR4, c[0x3][0x210] ;  /* 0x00c04200ff0477ac */ /* 0x000ea20008000c00 */
[----:B----4-:R-:W-:-:S02]  /*2260*/  DFMA R26, R16, UR68, R26 ;  /* 0x00000044101a7c2b */ /* 0x010fc4000800001a */
[C---:B------:R-:W-:Y:S01]  /*2270*/  DFMA R22, R36.reuse, UR44, R22 ;  /* 0x0000002c24167c2b */ /* 0x040fe20008000016 */
[----:B------:R-:W4:Y:S01]  /*2280*/  LDCU.128 UR8, c[0x3][0x2a0] ;  /* 0x00c05400ff0877ac */ /* 0x000f220008000c00 */
[C---:B------:R-:W-:Y:S02]  /*2290*/  DFMA R24, R36.reuse, UR56, R24 ;  /* 0x0000003824187c2b */ /* 0x040fe40008000018 */
[C---:B-1----:R-:W-:Y:S01]  /*22a0*/  DFMA R28, R36.reuse, UR52, R28 ;  /* 0x00000034241c7c2b */ /* 0x042fe2000800001c */
[----:B------:R-:W1:Y:S01]  /*22b0*/  LDCU.128 UR72, c[0x3][0x180] ;  /* 0x00c03000ff4877ac */ /* 0x000e620008000c00 */
[----:B---3--:R-:W-:Y:S02]  /*22c0*/  DFMA R40, R36, UR60, R40 ;  /* 0x0000003c24287c2b */ /* 0x008fe40008000028 */
        /* <DEDUP_REMOVED lines=8> */
[----:B--2---:R-:W-:Y:S01]  /*2350*/  DFMA R38, R36, UR64, R38 ;  /* 0x0000004024267c2b */ /* 0x004fe20008000026 */
[----:B------:R-:W2:Y:S01]  /*2360*/  LDS.64 R36, [R7+0x30] ;  /* 0x0000300007247984 */ /* 0x000ea20000000a00 */
[C---:B------:R-:W-:Y:S01]  /*2370*/  DFMA R22, R16.reuse, UR46, R22 ;  /* 0x0000002e10167c2b */ /* 0x040fe20008000016 */
[----:B------:R-:W3:Y:S01]  /*2380*/  LDCU.128 UR44, c[0x3][0x140] ;  /* 0x00c02800ff2c77ac */ /* 0x000ee20008000c00 */
[----:B------:R-:W-:-:S02]  /*2390*/  DFMA R24, R16, UR58, R24 ;  /* 0x0000003a10187c2b */ /* 0x000fc40008000018 */
[C---:B------:R-:W-:Y:S01]  /*23a0*/  DFMA R30, R16.reuse, UR4, R30 ;  /* 0x00000004101e7c2b */ /* 0x040fe2000800001e */
[----:B------:R-:W3:Y:S01]  /*23b0*/  LDCU.128 UR56, c[0x3][0x1d0] ;  /* 0x00c03a00ff3877ac */ /* 0x000ee20008000c00 */
[C---:B----4-:R-:W-:Y:S02]  /*23c0*/  DFMA R14, R16.reuse, UR8, R14 ;  /* 0x00000008100e7c2b */ /* 0x050fe4000800000e */
[C---:B-1----:R-:W-:Y:S01]  /*23d0*/  DFMA R20, R16.reuse, UR72, R20 ;  /* 0x0000004810147c2b */ /* 0x042fe20008000014 */
[----:B------:R-:W-:Y:S01]  /*23e0*/  UMOV UR64, UR50 ;  /* 0x0000003200407c82 */ /* 0x000fe20008000000 */
[----:B------:R-:W-:Y:S01]  /*23f0*/  UMOV UR65, UR51 ;  /* 0x0000003300417c82 */ /* 0x000fe20008000000 */
[----:B------:R-:W-:Y:S01]  /*2400*/  UMOV UR72, UR22 ;  /* 0x0000001600487c82 */ /* 0x000fe20008000000 */
[----:B------:R-:W-:Y:S01]  /*2410*/  UMOV UR73, UR23 ;  /* 0x0000001700497c82 */ /* 0x000fe20008000000 */
[----:B------:R-:W-:Y:S01]  /*2420*/  R2UR.FILL UR51, R5 ;  /* 0x00000000053372ca */ /* 0x000fe200004e0000 */
[----:B0-----:R-:W-:Y:S01]  /*2430*/  UMOV UR34, UR36 ;  /* 0x0000002400227c82 */ /* 0x001fe20008000000 */
[----:B------:R-:W-:Y:S01]  /*2440*/  R2UR.FILL UR50, R43 ;  /* 0x000000002b3272ca */ /* 0x000fe200004e0000 */
[----:B------:R-:W-:Y:S01]  /*2450*/  UMOV UR35, UR37 ;  /* 0x0000002500237c82 */ /* 0x000fe20008000000 */
[----:B------:R-:W-:Y:S01]  /*2460*/  UMOV UR22, UR38 ;  /* 0x0000002600167c82 */ /* 0x000fe20008000000 */
[----:B------:R-:W-:Y:S01]  /*2470*/  UMOV UR23, UR39 ;  /* 0x0000002700177c82 */ /* 0x000fe20008000000 */
[----:B------:R-:W0:Y:S01]  /*2480*/  LDCU.128 UR36, c[0x3][0x30] ;  /* 0x00c00600ff2477ac */ /* 0x000e220008000c00 */
[----:B------:R-:W-:-:S02]  /*2490*/  DFMA R28, R16, UR54, R28 ;  /* 0x00000036101c7c2b */ /* 0x000fc4000800001c */
[----:B------:R-:W-:Y:S01]  /*24a0*/  DFMA R40, R16, UR62, R40 ;  /* 0x0000003e10287c2b */ /* 0x000fe20008000028 */
[----:B------:R-:W1:Y:S01]  /*24b0*/  LDCU.128 UR52, c[0x3][0x260] ;  /* 0x00c04c00ff3477ac */ /* 0x000e620008000c00 */
[C---:B------:R-:W-:Y:S02]  /*24c0*/  DFMA R30, R32.reuse, UR6, R30 ;  /* 0x00000006201e7c2b */ /* 0x040fe4000800001e */
[----:B------:R-:W-:Y:S01]  /*24d0*/  DFMA R14, R32, UR10, R14 ;  /* 0x0000000a200e7c2b */ /* 0x000fe2000800000e */
[----:B------:R-:W4:Y:S01]  /*24e0*/  LDCU.128 UR4, c[0x3][0x190] ;  /* 0x00c03200ff0477ac */ /* 0x000f220008000c00 */
[----:B------:R-:W-:Y:S02]  /*24f0*/  DFMA R38, R16, UR66, R38 ;  /* 0x0000004210267c2b */ /* 0x000fe40008000026 */
[C---:B------:R-:W-:Y:S01]  /*2500*/  DFMA R22, R32.reuse, UR14, R22 ;  /* 0x0000000e20167c2b */ /* 0x040fe20008000016 */
[----:B------:R-:W2:Y:S01]  /*2510*/  LDCU.128 UR60, c[0x3][0x2b0] ;  /* 0x00c05600ff3c77ac */ /* 0x000ea20008000c00 */
[----:B------:R-:W2:Y:S01]  /*2520*/  LDS.64 R16, [R7+0x38] ;  /* 0x0000380007107984 */ /* 0x000ea20000000a00 */
[C---:B------:R-:W-:Y:S01]  /*2530*/  DFMA R12, R32.reuse, UR50, R12 ;  /* 0x00000032200c7c2b */ /* 0x040fe2000800000c */
[----:B------:R-:W2:Y:S01]  /*2540*/  LDCU.128 UR8, c[0x3][0x220] ;  /* 0x00c04400ff0877ac */ /* 0x000ea20008000c00 */
[----:B------:R-:W-:-:S02]  /*2550*/  DFMA R20, R32, UR74, R20 ;  /* 0x0000004a20147c2b */ /* 0x000fc40008000014 */
[C---:B---3--:R-:W-:Y:S01]  /*2560*/  DFMA R28, R32.reuse, UR44, R28 ;  /* 0x0000002c201c7c2b */ /* 0x048fe2000800001c */
[----:B0-----:R-:W-:Y:S01]  /*2570*/  UMOV UR15, UR37 ;  /* 0x00000025000f7c82 */ /* 0x001fe20008000000 */
[C---:B------:R-:W-:Y:S01]  /*2580*/  DFMA R24, R32.reuse, UR56, R24 ;  /* 0x0000003820187c2b */ /* 0x040fe20008000018 */
[----:B------:R-:W-:Y:S01]  /*2590*/  R2UR.FILL UR37, R10 ;  /* 0x000000000a2572ca */ /* 0x000fe200004e0000 */
[C---:B------:R-:W-:Y:S01]  /*25a0*/  DFMA R38, R32.reuse, UR48, R38 ;  /* 0x0000003020267c2b */ /* 0x040fe20008000026 */
[----:B------:R-:W0:Y:S01]  /*25b0*/  LDCU.128 UR48, c[0x3][0xc0] ;  /* 0x00c01800ff3077ac */ /* 0x000e220008000c00 */
[----:B------:R-:W-:Y:S02]  /*25c0*/  DFMA R34, R32, UR18, R34 ;  /* 0x0000001220227c2b */ /* 0x000fe40008000022 */
[----:B------:R-:W-:Y:S01]  /*25d0*/  DFMA R22, R18, UR64, R22 ;  /* 0x0000004012167c2b */ /* 0x000fe20008000016 */
[----:B------:R-:W3:Y:S01]  /*25e0*/  LDCU.128 UR64, c[0x3][0x150] ;  /* 0x00c02a00ff4077ac */ /* 0x000ee20008000c00 */
[----:B------:R-:W-:-:S02]  /*25f0*/  DFMA R26, R32, UR70, R26 ;  /* 0x00000046201a7c2b */ /* 0x000fc4000800001a */
[----:B-1----:R-:W-:Y:S01]  /*2600*/  DFMA R40, R32, UR52, R40 ;  /* 0x0000003420287c2b */ /* 0x002fe20008000028 */
[----:B------:R-:W-:Y:S01]  /*2610*/  UMOV UR18, UR38 ;  /* 0x0000002600127c82 */ /* 0x000fe20008000000 */
[----:B------:R-:W-:Y:S01]  /*2620*/  R2UR.FILL UR38, R4 ;  /* 0x00000000042672ca */ /* 0x000fe200004e0000 */
[C---:B------:R-:W-:Y:S01]  /*2630*/  DFMA R10, R18.reuse, UR68, R12 ;  /* 0x00000044120a7c2b */ /* 0x040fe2000800000c */
[----:B------:R-:W1:Y:S01]  /*2640*/  LDCU.128 UR68, c[0x3][0x80] ;  /* 0x00c01000ff4477ac */ /* 0x000e620008000c00 */
[C---:B------:R-:W-:Y:S02]  /*2650*/  DFMA R4, R18.reuse, UR46, R28 ;  /* 0x0000002e12047c2b */ /* 0x040fe4000800001c */
[C---:B------:R-:W-:Y:S01]  /*2660*/  DFMA R32, R18.reuse, UR58, R24 ;  /* 0x0000003a12207c2b */ /* 0x040fe20008000018 */
[----:B------:R-:W1:Y:S01]  /*2670*/  LDCU.128 UR44, c[0x3][0x1e0] ;  /* 0x00c03c00ff2c77ac */ /* 0x000e620008000c00 */
[C---:B----4-:R-:W-:Y:S01]  /*2680*/  DFMA R20, R18.reuse, UR4, R20 ;  /* 0x0000000412147c2b */ /* 0x050fe20008000014 */
[----:B------:R-:W4:Y:S01]  /*2690*/  LDS.64 R28, [R7+0x40] ;  /* 0x00004000071c7984 */ /* 0x000f220000000a00 */
[C---:B--2---:R-:W-:Y:S01]  /*26a0*/  DFMA R12, R18.reuse, UR60, R14 ;  /* 0x0000003c120c7c2b */ /* 0x044fe2000800000e */
[----:B------:R-:W2:Y:S01]  /*26b0*/  LDCU.128 UR56, c[0x3][0x270] ;  /* 0x00c04e00ff3877ac */ /* 0x000ea20008000c00 */
        /* <DEDUP_REMOVED lines=8> */
[----:B------:R-:W2:Y:S01]  /*2740*/  LDCU.128 UR4, c[0x3][0x1a0] ;  /* 0x00c03400ff0477ac */ /* 0x000ea20008000c00 */
[----:B------:R-:W-:-:S02]  /*2750*/  DFMA R12, R36, UR62, R12 ;  /* 0x0000003e240c7c2b */ /* 0x000fc4000800000c */
[C---:B------:R-:W-:Y:S01]  /*2760*/  DFMA R30, R36.reuse, UR10, R30 ;  /* 0x0000000a241e7c2b */ /* 0x040fe2000800001e */
[----:B------:R-:W4:Y:S01]  /*2770*/  LDCU.128 UR60, c[0x3][0x230] ;  /* 0x00c04600ff3c77ac */ /* 0x000f220008000c00 */
[C---:B0-----:R-:W-:Y:S02]  /*2780*/  DFMA R20, R36.reuse, UR48, R22 ;  /* 0x0000003024147c2b */ /* 0x041fe40008000016 */
[C---:B---3--:R-:W-:Y:S01]  /*2790*/  DFMA R22, R36.reuse, UR64, R4 ;  /* 0x0000004024167c2b */ /* 0x048fe20008000004 */
[----:B------:R-:W0:Y:S01]  /*27a0*/  LDCU.128 UR8, c[0x3][0x2c0] ;  /* 0x00c05800ff0877ac */ /* 0x000e220008000c00 */
[----:B------:R-:W3:Y:S01]  /*27b0*/  LDC.64 R4, c[0x0][0x388] ;  /* 0x0000e200ff047b82 */ /* 0x000ee20000000a00 */
[C---:B------:R-:W-:Y:S01]  /*27c0*/  DFMA R14, R36.reuse, UR22, R26 ;  /* 0x00000016240e7c2b */ /* 0x040fe2000800001a */
[----:B------:R-:W-:Y:S01]  /*27d0*/  UMOV UR14, UR36 ;  /* 0x00000024000e7c82 */ /* 0x000fe20008000000 */
[C---:B------:R-:W-:Y:S01]  /*27e0*/  DFMA R10, R36.reuse, UR26, R10 ;  /* 0x0000001a240a7c2b */ /* 0x040fe2000800000a */
[----:B------:R-:W-:Y:S01]  /*27f0*/  UMOV UR19, UR39 ;  /* 0x0000002700137c82 */ /* 0x000fe20008000000 */
[C---:B------:R-:W-:Y:S01]  /*2800*/  DFMA R34, R36.reuse, UR14, R34 ;  /* 0x0000000e24227c2b */ /* 0x040fe20008000022 */
[----:B------:R-:W3:Y:S01]  /*2810*/  LDCU.64 UR14, c[0x3][0x40] ;  /* 0x00c00800ff0e77ac */ /* 0x000ee20008000a00 */
[C---:B-1----:R-:W-:Y:S01]  /*2820*/  DFMA R32, R36.reuse, UR44, R32 ;  /* 0x0000002c24207c2b */ /* 0x042fe20008000020 */
[----:B------:R-:W-:Y:S01]  /*2830*/  R2UR.FILL UR36, R8 ;  /* 0x00000000082472ca */ /* 0x000fe200004e0000 */
[C---:B--2---:R-:W-:Y:S01]  /*2840*/  DFMA R26, R36.reuse, UR56, R24 ;  /* 0x00000038241a7c2b */ /* 0x044fe20008000018 */
[----:B------:R-:W1:Y:S01]  /*2850*/  LDCU.64 UR22, c[0x3][0x160] ;  /* 0x00c02c00ff1677ac */ /* 0x000e620008000a00 */
[----:B------:R-:W-:Y:S01]  /*2860*/  DFMA R36, R36, UR72, R38 ;  /* 0x0000004824247c2b */ /* 0x000fe20008000026 */
[----:B------:R-:W-:Y:S01]  /*2870*/  CS2R R42, SRZ ;  /* 0x00000000002a7805 */ /* 0x000fe2000001ff00 */
[C---:B------:R-:W-:Y:S01]  /*2880*/  DFMA R50, R16.reuse, UR18, R34 ;  /* 0x0000001210327c2b */ /* 0x040fe20008000022 */
[----:B------:R-:W2:Y:S01]  /*2890*/  LDCU.64 UR18, c[0x3][0xd0] ;  /* 0x00c01a00ff1277ac */ /* 0x000ea20008000a00 */
[C---:B------:R-:W-:Y:S01]  /*28a0*/  DFMA R24, R16.reuse, UR46, R32 ;  /* 0x0000002e10187c2b */ /* 0x040fe20008000020 */
[----:B------:R-:W-:Y:S01]  /*28b0*/  CS2R R40, SRZ ;  /* 0x0000000000287805 */ /* 0x000fe2000001ff00 */
[C---:B------:R-:W-:Y:S01]  /*28c0*/  DFMA R34, R16.reuse, UR4, R18 ;  /* 0x0000000410227c2b */ /* 0x040fe20008000012 */
[----:B------:R-:W1:Y:S01]  /*28d0*/  LDCU.64 UR26, c[0x3][0x1f0] ;  /* 0x00c03e00ff1a77ac */ /* 0x000e620008000a00 */
[C---:B----4-:R-:W-:Y:S01]  /*28e0*/  DFMA R38, R16.reuse, UR60, R30 ;  /* 0x0000003c10267c2b */ /* 0x050fe2000800001e */
[----:B------:R-:W-:Y:S01]  /*28f0*/  CS2R R48, SRZ ;  /* 0x0000000000307805 */ /* 0x000fe2000001ff00 */
[C---:B------:R-:W-:Y:S01]  /*2900*/  DFMA R20, R16.reuse, UR50, R20 ;  /* 0x0000003210147c2b */ /* 0x040fe20008000014 */
[----:B------:R-:W4:Y:S01]  /*2910*/  LDCU.64 UR4, c[0x3][0x280] ;  /* 0x00c05000ff0477ac */ /* 0x000f220008000a00 */
[C---:B------:R-:W-:Y:S01]  /*2920*/  DFMA R22, R16.reuse, UR66, R22 ;  /* 0x0000004210167c2b */ /* 0x040fe20008000016 */
[----:B------:R-:W-:Y:S01]  /*2930*/  CS2R R44, SRZ ;  /* 0x00000000002c7805 */ /* 0x000fe2000001ff00 */
[C---:B------:R-:W-:Y:S01]  /*2940*/  DFMA R26, R16.reuse, UR58, R26 ;  /* 0x0000003a101a7c2b */ /* 0x040fe2000800001a */
[----:B------:R-:W-:Y:S01]  /*2950*/  CS2R R46, SRZ ;  /* 0x00000000002e7805 */ /* 0x000fe2000001ff00 */
[C---:B------:R-:W-:Y:S01]  /*2960*/  DFMA R10, R16.reuse, UR68, R10 ;  /* 0x00000044100a7c2b */ /* 0x040fe2000800000a */
[----:B------:R-:W4:Y:S01]  /*2970*/  LDCU.128 UR44, c[0x3][0x20] ;  /* 0x00c00400ff2c77ac */ /* 0x000f220008000c00 */
[C---:B------:R-:W-:Y:S01]  /*2980*/  DFMA R32, R16.reuse, UR52, R14 ;  /* 0x0000003410207c2b */ /* 0x040fe2000800000e */
[----:B------:R-:W-:Y:S01]  /*2990*/  R2UR.FILL UR39, R6 ;  /* 0x00000000062772ca */ /* 0x000fe200004e0000 */
[C---:B0-----:R-:W-:Y:S01]  /*29a0*/  DFMA R18, R16.reuse, UR8, R12 ;  /* 0x0000000810127c2b */ /* 0x041fe2000800000c */
[----:B------:R-:W0:Y:S01]  /*29b0*/  LDCU.64 UR8, c[0x3][0x310] ;  /* 0x00c06200ff0877ac */ /* 0x000e220008000a00 */
[----:B------:R-:W-:Y:S01]  /*29c0*/  DFMA R30, R16, UR74, R36 ;  /* 0x0000004a101e7c2b */ /* 0x000fe20008000024 */
[----:B------:R-:W-:Y:S01]  /*29d0*/  IMAD R17, R0, 0x79, R9 ;  /* 0x0000007900117824 */ /* 0x000fe200078e0209 */
[C---:B------:R-:W-:Y:S01]  /*29e0*/  DFMA R14, R28.reuse, UR70, R10 ;  /* 0x000000461c0e7c2b */ /* 0x040fe2000800000a */
[----:B------:R-:W0:Y:S01]  /*29f0*/  LDCU.128 UR48, c[0x3][0x30] ;  /* 0x00c00600ff3077ac */ /* 0x000e220008000c00 */
[C---:B------:R-:W-:Y:S01]  /*2a00*/  DFMA R10, R28.reuse, UR6, R34 ;  /* 0x000000061c0a7c2b */ /* 0x040fe20008000022 */
[----:B------:R-:W-:Y:S01]  /*2a10*/  IMAD R17, R17, 0xb, RZ ;  /* 0x0000000b11117824 */ /* 0x000fe200078e02ff */
[C---:B------:R-:W-:Y:S01]  /*2a20*/  DFMA R12, R28.reuse, UR54, R32 ;  /* 0x000000361c0c7c2b */ /* 0x040fe20008000020 */
[----:B------:R-:W-:Y:S01]  /*2a30*/  CS2R R34, SRZ ;  /* 0x0000000000227805 */ /* 0x000fe2000001ff00 */
[C---:B------:R-:W-:Y:S01]  /*2a40*/  DFMA R8, R28.reuse, UR62, R38 ;  /* 0x0000003e1c087c2b */ /* 0x040fe20008000026 */
[----:B---3--:R-:W-:Y:S01]  /*2a50*/  IMAD.WIDE R16, R17, 0x8, R4 ;  /* 0x0000000811107825 */ /* 0x008fe200078e0204 */
[----:B------:R-:W-:Y:S01]  /*2a60*/  CS2R R4, SRZ ;  /* 0x0000000000047805 */ /* 0x000fe2000001ff00 */
[C---:B------:R-:W-:Y:S01]  /*2a70*/  DFMA R18, R28.reuse, UR10, R18 ;  /* 0x0000000a1c127c2b */ /* 0x040fe20008000012 */
[----:B------:R-:W3:Y:S01]  /*2a80*/  LDCU.128 UR56, c[0x3][0x70] ;  /* 0x00c00e00ff3877ac */ /* 0x000ee20008000c00 */
[C---:B------:R-:W-:Y:S01]  /*2a90*/  DFMA R50, R28.reuse, UR14, R50 ;  /* 0x0000000e1c327c2b */ /* 0x040fe20008000032 */
[----:B------:R-:W3:Y:S01]  /*2aa0*/  @!P0 LDG.E.64.CONSTANT R34, desc[UR76][R16.64+0x18] ;  /* 0x0000184c10228981 */ /* 0x000ee2000c1e9b00 */
[C---:B--2---:R-:W-:Y:S01]  /*2ab0*/  DFMA R20, R28.reuse, UR18, R20 ;  /* 0x000000121c147c2b */ /* 0x044fe20008000014 */
[----:B------:R-:W2:Y:S01]  /*2ac0*/  LDCU.64 UR72, c[0x3][0x48] ;  /* 0x00c00900ff4877ac */ /* 0x000ea20008000a00 */
[C---:B-1----:R-:W-:Y:S01]  /*2ad0*/  DFMA R22, R28.reuse, UR22, R22 ;  /* 0x000000161c167c2b */ /* 0x042fe20008000016 */
[----:B------:R-:W2:Y:S01]  /*2ae0*/  @!P0 LDG.E.64.CONSTANT R4, desc[UR76][R16.64] ;  /* 0x0000004c10048981 */ /* 0x000ea2000c1e9b00 */
[C---:B------:R-:W-:Y:S01]  /*2af0*/  DFMA R24, R28.reuse, UR26, R24 ;  /* 0x0000001a1c187c2b */ /* 0x040fe20008000018 */
[----:B------:R-:W-:Y:S01]  /*2b00*/  CS2R R36, SRZ ;  /* 0x0000000000247805 */ /* 0x000fe2000001ff00 */
[C---:B----4-:R-:W-:Y:S01]  /*2b10*/  DFMA R26, R28.reuse, UR4, R26 ;  /* 0x000000041c1a7c2b */ /* 0x050fe2000800001a */
[----:B------:R-:W4:Y:S01]  /*2b20*/  @!P0 LDG.E.64.CONSTANT R42, desc[UR76][R16.64+0x38] ;  /* 0x0000384c102a8981 */ /* 0x000f22000c1e9b00 */
[----:B0-----:R-:W-:Y:S01]  /*2b30*/  DFMA R28, R28, UR8, R30 ;  /* 0x000000081c1c7c2b */ /* 0x001fe2000800001e */
[----:B------:R-:W-:-:S02]  /*2b40*/  CS2R R38, SRZ ;  /* 0x0000000000267805 */ /* 0x000fc4000001ff00 */
[----:B------:R-:W-:Y:S01]  /*2b50*/  CS2R R30, SRZ ;  /* 0x00000000001e7805 */ /* 0x000fe2000001ff00 */
[----:B------:R-:W4:Y:S01]  /*2b60*/  @!P0 LDG.E.64.CONSTANT R40, desc[UR76][R16.64+0x30] ;  /* 0x0000304c10288981 */ /* 0x000f22000c1e9b00 */
[----:B------:R-:W-:Y:S01]  /*2b70*/  CS2R R32, SRZ ;  /* 0x0000000000207805 */ /* 0x000fe2000001ff00 */
[----:B------:R-:W0:Y:S02]  /*2b80*/  LDCU.128 UR8, c[0x3][0x10] ;  /* 0x00c00200ff0877ac */ /* 0x000e240008000c00 */
[----:B------:R-:W4:Y:S01]  /*2b90*/  @!P0 LDG.E.64.CONSTANT R36, desc[UR76][R16.64+0x20] ;  /* 0x0000204c10248981 */ /* 0x000f22000c1e9b00 */
[----:B------:R-:W1:Y:S03]  /*2ba0*/  LDCU.64 UR22, c[0x3][0x40] ;  /* 0x00c00800ff1677ac */ /* 0x000e660008000a00 */
[----:B------:R-:W4:Y:S01]  /*2bb0*/  @!P0 LDG.E.64.CONSTANT R30, desc[UR76][R16.64+0x8] ;  /* 0x0000084c101e8981 */ /* 0x000f22000c1e9b00 */
[----:B------:R-:W1:Y:S03]  /*2bc0*/  LDCU.128 UR52, c[0x3][0x60] ;  /* 0x00c00c00ff3477ac */ /* 0x000e660008000c00 */
[----:B------:R-:W4:Y:S01]  /*2bd0*/  @!P0 LDG.E.64.CONSTANT R38, desc[UR76][R16.64+0x28] ;  /* 0x0000284c10268981 */ /* 0x000f22000c1e9b00 */
[----:B------:R-:W1:Y:S03]  /*2be0*/  LDCU.64 UR18, c[0x3][0x58] ;  /* 0x00c00b00ff1277ac */ /* 0x000e660008000a00 */
[----:B------:R-:W4:Y:S01]  /*2bf0*/  @!P0 LDG.E.64.CONSTANT R32, desc[UR76][R16.64+0x10] ;  /* 0x0000104c10208981 */ /* 0x000f22000c1e9b00 */
[----:B------:R-:W1:Y:S03]  /*2c00*/  LDCU.64 UR6, c[0x3][0xd0] ;  /* 0x00c01a00ff0677ac */ /* 0x000e660008000a00 */
[----:B------:R-:W4:Y:S01]  /*2c10*/  @!P0 LDG.E.64.CONSTANT R48, desc[UR76][R16.64+0x50] ;  /* 0x0000504c10308981 */ /* 0x000f22000c1e9b00 */
[----:B------:R-:W1:Y:S03]  /*2c20*/  LDCU.64 UR4, c[0x3][0xe8] ;  /* 0x00c01d00ff0477ac */ /* 0x000e660008000a00 */
[----:B------:R-:W4:Y:S01]  /*2c30*/  @!P0 LDG.E.64.CONSTANT R44, desc[UR76][R16.64+0x40] ;  /* 0x0000404c102c8981 */ /* 0x000f22000c1e9b00 */
[----:B------:R-:W1:Y:S03]  /*2c40*/  LDCU.64 UR14, c[0x3][0x128] ;  /* 0x00c02500ff0e77ac */ /* 0x000e660008000a00 */
[----:B------:R0:W4:Y:S01]  /*2c50*/  @!P0 LDG.E.64.CONSTANT R46, desc[UR76][R16.64+0x48] ;  /* 0x0000484c102e8981 */ /* 0x000122000c1e9b00 */
[----:B------:R-:W1:Y:S01]  /*2c60*/  LDCU.128 UR60, c[0x3][0x140] ;  /* 0x00c02800ff3c77ac */ /* 0x000e620008000c00 */
[----:B------:R-:W1:Y:S01]  /*2c70*/  LDCU.64 UR26, c[0x3][0x160] ;  /* 0x00c02c00ff1a77ac */ /* 0x000e620008000a00 */
[----:B------:R-:W1:Y:S01]  /*2c80*/  LDCU.64 UR30, c[0x3][0x1b8] ;  /* 0x00c03700ff1e77ac */ /* 0x000e620008000a00 */
[----:B------:R-:W1:Y:S01]  /*2c90*/  LDCU.64 UR34, c[0x3][0x1f0] ;  /* 0x00c03e00ff2277ac */ /* 0x000e620008000a00 */
[----:B------:R-:W1:Y:S01]  /*2ca0*/  LDCU.64 UR64, c[0x3][0x248] ;  /* 0x00c04900ff4077ac */ /* 0x000e620008000a00 */
[----:B------:R-:W1:Y:S01]  /*2cb0*/  LDCU.64 UR66, c[0x3][0x280] ;  /* 0x00c05000ff4277ac */ /* 0x000e620008000a00 */
[----:B------:R-:W1:Y:S01]  /*2cc0*/  LDCU.64 UR68, c[0x3][0x2d8] ;  /* 0x00c05b00ff4477ac */ /* 0x000e620008000a00 */
[----:B------:R-:W-:Y:S01]  /*2cd0*/  BSSY.RECONVERGENT B0, `(.L_x_884) ;  /* 0x000014c000007945 */ /* 0x000fe20003800200 */
[----:B--2---:R-:W-:-:S02]  /*2ce0*/  DMUL R4, R50, R4 ;  /* 0x0000000432047228 */ /* 0x004fc40000000000 */
[----:B---3--:R-:W-:Y:S02]  /*2cf0*/  DMUL R12, R12, R34 ;  /* 0x000000220c0c7228 */ /* 0x008fe40000000000 */
[----:B----4-:R-:W-:-:S04]  /*2d00*/  DMUL R8, R8, R42 ;  /* 0x0000002a08087228 */ /* 0x010fc80000000000 */
[C---:B0-----:R-:W-:Y:S02]  /*2d10*/  DFMA R16, R4.reuse, UR8, RZ ;  /* 0x0000000804107c2b */ /* 0x041fe400080000ff */
[C---:B------:R-:W-:Y:S01]  /*2d20*/  DFMA R34, R4.reuse, UR10, RZ ;  /* 0x0000000a04227c2b */ /* 0x040fe200080000ff */
[----:B------:R-:W0:Y:S01]  /*2d30*/  LDCU.128 UR8, c[0x3][0x80] ;  /* 0x00c01000ff0877ac */ /* 0x000e220008000c00 */
[----:B------:R-:W-:Y:S02]  /*2d40*/  DFMA R42, R4, UR44, RZ ;  /* 0x0000002c042a7c2b */ /* 0x000fe400080000ff */
[----:B------:R-:W-:Y:S02]  /*2d50*/  DMUL R14, R14, R30 ;  /* 0x0000001e0e0e7228 */ /* 0x000fe40000000000 */
[----:B------:R-:W-:Y:S02]  /*2d60*/  DMUL R24, R24, R40 ;  /* 0x0000002818187228 */ /* 0x000fe40000000000 */
[----:B------:R-:W-:-:S02]  /*2d70*/  DMUL R22, R22, R36 ;  /* 0x0000002416167228 */ /* 0x000fc40000000000 */
[----:B------:R-:W-:Y:S02]  /*2d80*/  DMUL R10, R10, R38 ;  /* 0x000000260a0a7228 */ /* 0x000fe40000000000 */
[C---:B------:R-:W-:Y:S01]  /*2d90*/  DFMA R40, R4.reuse, UR46, RZ ;  /* 0x0000002e04287c2b */ /* 0x040fe200080000ff */
[----:B------:R-:W2:Y:S01]  /*2da0*/  LDCU.128 UR44, c[0x3][0xa0] ;  /* 0x00c01400ff2c77ac */ /* 0x000ea20008000c00 */
[C---:B------:R-:W-:Y:S02]  /*2db0*/  DFMA R38, R4.reuse, UR48, RZ ;  /* 0x0000003004267c2b */ /* 0x040fe400080000ff */
[----:B------:R-:W-:Y:S01]  /*2dc0*/  DFMA R36, R4, UR50, RZ ;  /* 0x0000003204247c2b */ /* 0x000fe200080000ff */
[----:B------:R-:W3:Y:S01]  /*2dd0*/  LDCU.128 UR48, c[0x3][0xb0] ;  /* 0x00c01600ff3077ac */ /* 0x000ee20008000c00 */
[C---:B-1----:R-:W-:Y:S02]  /*2de0*/  DFMA R34, R14.reuse, UR52, R34 ;  /* 0x000000340e227c2b */ /* 0x042fe40008000022 */
[----:B------:R-:W-:Y:S01]  /*2df0*/  DFMA R42, R14, UR54, R42 ;  /* 0x000000360e2a7c2b */ /* 0x000fe2000800002a */
[----:B------:R-:W1:Y:S01]  /*2e00*/  LDCU.128 UR52, c[0x3][0xc0] ;  /* 0x00c01800ff3477ac */ /* 0x000e620008000c00 */
[----:B------:R-:W-:-:S02]  /*2e10*/  DFMA R30, R4, UR22, RZ ;  /* 0x00000016041e7c2b */ /* 0x000fc400080000ff */
[----:B0-----:R-:W-:Y:S02]  /*2e20*/  DFMA R36, R14, UR8, R36 ;  /* 0x000000080e247c2b */ /* 0x001fe40008000024 */
[----:B------:R-:W-:Y:S02]  /*2e30*/  DMUL R20, R20, R32 ;  /* 0x0000002014147228 */ /* 0x000fe40000000000 */
[C---:B------:R-:W-:Y:S02]  /*2e40*/  DFMA R16, R14.reuse, UR18, R16 ;  /* 0x000000120e107c2b */ /* 0x040fe40008000010 */
[C---:B------:R-:W-:Y:S01]  /*2e50*/  DFMA R30, R14.reuse, UR10, R30 ;  /* 0x0000000a0e1e7c2b */ /* 0x040fe2000800001e */
[----:B------:R-:W0:Y:S01]  /*2e60*/  LDCU.128 UR8, c[0x3][0x100] ;  /* 0x00c02000ff0877ac */ /* 0x000e220008000c00 */
[C---:B------:R-:W-:Y:S02]  /*2e70*/  DFMA R40, R14.reuse, UR56, R40 ;  /* 0x000000380e287c2b */ /* 0x040fe40008000028 */
[----:B------:R-:W-:Y:S01]  /*2e80*/  DFMA R38, R14, UR58, R38 ;  /* 0x0000003a0e267c2b */ /* 0x000fe20008000026 */
[----:B------:R-:W4:Y:S01]  /*2e90*/  LDCU.128 UR56, c[0x3][0xf0] ;  /* 0x00c01e00ff3877ac */ /* 0x000f220008000c00 */
[----:B------:R-:W-:-:S02]  /*2ea0*/  DFMA R32, R4, UR38, RZ ;  /* 0x0000002604207c2b */ /* 0x000fc400080000ff */
[----:B------:R-:W-:Y:S02]  /*2eb0*/  DMUL R48, R28, R48 ;  /* 0x000000301c307228 */ /* 0x000fe40000000000 */
[C---:B--2---:R-:W-:Y:S02]  /*2ec0*/  DFMA R28, R20.reuse, UR44, R16 ;  /* 0x0000002c141c7c2b */ /* 0x044fe40008000010 */
[C---:B---3--:R-:W-:Y:S02]  /*2ed0*/  DFMA R42, R20.reuse, UR48, R42 ;  /* 0x00000030142a7c2b */ /* 0x048fe4000800002a */
[C---:B------:R-:W-:Y:S01]  /*2ee0*/  DFMA R40, R20.reuse, UR50, R40 ;  /* 0x0000003214287c2b */ /* 0x040fe20008000028 */
[----:B------:R-:W2:Y:S01]  /*2ef0*/  LDCU.128 UR48, c[0x3][0x110] ;  /* 0x00c02200ff3077ac */ /* 0x000ea20008000c00 */
[----:B-1----:R-:W-:Y:S02]  /*2f00*/  DFMA R38, R20, UR52, R38 ;  /* 0x0000003414267c2b */ /* 0x002fe40008000026 */
[----:B------:R-:W-:-:S02]  /*2f10*/  DFMA R16, R4, UR36, RZ ;  /* 0x0000002404107c2b */ /* 0x000fc400080000ff */
[----:B------:R-:W-:Y:S02]  /*2f20*/  DFMA R32, R14, UR32, R32 ;  /* 0x000000200e207c2b */ /* 0x000fe40008000020 */
[----:B------:R-:W-:Y:S01]  /*2f30*/  DFMA R36, R20, UR54, R36 ;  /* 0x0000003614247c2b */ /* 0x000fe20008000024 */
[----:B------:R-:W1:Y:S01]  /*2f40*/  LDCU.128 UR52, c[0x3][0x130] ;  /* 0x00c02600ff3477ac */ /* 0x000e620008000c00 */
[C---:B0-----:R-:W-:Y:S02]  /*2f50*/  DFMA R40, R12.reuse, UR8, R40 ;  /* 0x000000080c287c2b */ /* 0x041fe40008000028 */
[----:B------:R-:W-:Y:S01]  /*2f60*/  DFMA R38, R12, UR10, R38 ;  /* 0x0000000a0c267c2b */ /* 0x000fe20008000026 */
[----:B------:R-:W0:Y:S01]  /*2f70*/  LDCU.128 UR8, c[0x3][0x150] ;  /* 0x00c02a00ff0877ac */ /* 0x000e220008000c00 */
[----:B------:R-:W-:Y:S01]  /*2f80*/  DFMA R16, R14, UR72, R16 ;  /* 0x000000480e107c2b */ /* 0x000fe20008000010 */
[----:B------:R-:W3:Y:S01]  /*2f90*/  LDCU.64 UR72, c[0x3][0xd8] ;  /* 0x00c01b00ff4877ac */ /* 0x000ee20008000a00 */
[----:B------:R-:W-:-:S02]  /*2fa0*/  DFMA R34, R20, UR46, R34 ;  /* 0x0000002e14227c2b */ /* 0x000fc40008000022 */
[C---:B------:R-:W-:Y:S01]  /*2fb0*/  DFMA R32, R20.reuse, UR42, R32 ;  /* 0x0000002a14207c2b */ /* 0x040fe20008000020 */
[----:B------:R-:W3:Y:S01]  /*2fc0*/  LDCU.128 UR44, c[0x3][0x170] ;  /* 0x00c02e00ff2c77ac */ /* 0x000ee20008000c00 */
[----:B------:R-:W-:Y:S02]  /*2fd0*/  DFMA R30, R20, UR6, R30 ;  /* 0x00000006141e7c2b */ /* 0x000fe4000800001e */
[C---:B----4-:R-:W-:Y:S02]  /*2fe0*/  DFMA R42, R12.reuse, UR58, R42 ;  /* 0x0000003a0c2a7c2b */ /* 0x050fe4000800002a */
[C---:B------:R-:W-:Y:S01]  /*2ff0*/  DFMA R34, R12.reuse, UR56, R34 ;  /* 0x000000380c227c2b */ /* 0x040fe20008000022 */
[----:B------:R-:W4:Y:S01]  /*3000*/  LDCU.128 UR56, c[0x3][0x200] ;  /* 0x00c04000ff3877ac */ /* 0x000f220008000c00 */
[C---:B------:R-:W-:Y:S02]  /*3010*/  DFMA R28, R12.reuse, UR4, R28 ;  /* 0x000000040c1c7c2b */ /* 0x040fe4000800001c */
[C---:B------:R-:W-:Y:S01]  /*3020*/  DFMA R32, R12.reuse, UR28, R32 ;  /* 0x0000001c0c207c2b */ /* 0x040fe20008000020 */
[----:B------:R-:W4:Y:S01]  /*3030*/  LDCU.128 UR4, c[0x3][0x180] ;  /* 0x00c03000ff0477ac */ /* 0x000f220008000c00 */
[----:B--2---:R-:W-:-:S02]  /*3040*/  DFMA R36, R12, UR48, R36 ;  /* 0x000000300c247c2b */ /* 0x004fc40008000024 */
[----:B------:R-:W-:Y:S01]  /*3050*/  DFMA R30, R12, UR50, R30 ;  /* 0x000000320c1e7c2b */ /* 0x000fe2000800001e */
[----:B------:R-:W2:Y:S01]  /*3060*/  LDCU.128 UR48, c[0x3][0x190] ;  /* 0x00c03200ff3077ac */ /* 0x000ea20008000c00 */
[----:B------:R-:W-:Y:S02]  /*3070*/  DFMA R16, R20, UR40, R16 ;  /* 0x0000002814107c2b */ /* 0x000fe40008000010 */
[C---:B-1----:R-:W-:Y:S02]  /*3080*/  DFMA R28, R22.reuse, UR52, R28 ;  /* 0x00000034161c7c2b */ /* 0x042fe4000800001c */
[C---:B------:R-:W-:Y:S01]  /*3090*/  DFMA R34, R22.reuse, UR54, R34 ;  /* 0x0000003616227c2b */ /* 0x040fe20008000022 */
[----:B------:R-:W1:Y:S01]  /*30a0*/  LDCU.128 UR52, c[0x3][0x1a0] ;  /* 0x00c03400ff3477ac */ /* 0x000e620008000c00 */
[C---:B------:R-:W-:Y:S02]  /*30b0*/  DFMA R32, R22.reuse, UR14, R32 ;  /* 0x0000000e16207c2b */ /* 0x040fe40008000020 */
[----:B------:R-:W-:-:S02]  /*30c0*/  DFMA R42, R22, UR60, R42 ;  /* 0x0000003c162a7c2b */ /* 0x000fc4000800002a */
[C---:B------:R-:W-:Y:S01]  /*30d0*/  DFMA R40, R22.reuse, UR62, R40 ;  /* 0x0000003e16287c2b */ /* 0x040fe20008000028 */
[----:B------:R-:W1:Y:S01]  /*30e0*/  LDCU.128 UR60, c[0x3][0x1c0] ;  /* 0x00c03800ff3c77ac */ /* 0x000e620008000c00 */
[C---:B0-----:R-:W-:Y:S02]  /*30f0*/  DFMA R38, R22.reuse, UR8, R38 ;  /* 0x0000000816267c2b */ /* 0x041fe40008000026 */
[----:B------:R-:W-:Y:S01]  /*3100*/  DFMA R36, R22, UR10, R36 ;  /* 0x0000000a16247c2b */ /* 0x000fe20008000024 */
[----:B------:R-:W0:Y:S01]  /*3110*/  LDCU.128 UR8, c[0x3][0x1d0] ;  /* 0x00c03a00ff0877ac */ /* 0x000e220008000c00 */
[----:B---3--:R-:W-:Y:S01]  /*3120*/  DFMA R16, R12, UR72, R16 ;  /* 0x000000480c107c2b */ /* 0x008fe20008000010 */
[----:B------:R-:W3:Y:S01]  /*3130*/  LDCU.64 UR72, c[0x3][0x168] ;  /* 0x00c02d00ff4877ac */ /* 0x000ee20008000a00 */
[C---:B------:R-:W-:Y:S02]  /*3140*/  DFMA R32, R10.reuse, UR44, R32 ;  /* 0x0000002c0a207c2b */ /* 0x040fe40008000020 */
[----:B------:R-:W-:Y:S01]  /*3150*/  DFMA R28, R10, UR46, R28 ;  /* 0x0000002e0a1c7c2b */ /* 0x000fe2000800001c */
[----:B------:R-:W3:Y:S01]  /*3160*/  LDCU.128 UR44, c[0x3][0x1e0] ;  /* 0x00c03c00ff2c77ac */ /* 0x000ee20008000c00 */
[----:B------:R-:W-:-:S02]  /*3170*/  DFMA R30, R22, UR26, R30 ;  /* 0x0000001a161e7c2b */ /* 0x000fc4000800001e */
[C---:B----4-:R-:W-:Y:S02]  /*3180*/  DFMA R34, R10.reuse, UR4, R34 ;  /* 0x000000040a227c2b */ /* 0x050fe40008000022 */
[C---:B------:R-:W-:Y:S01]  /*3190*/  DFMA R42, R10.reuse, UR6, R42 ;  /* 0x000000060a2a7c2b */ /* 0x040fe2000800002a */
[----:B------:R-:W4:Y:S01]  /*31a0*/  LDCU.128 UR4, c[0x3][0x290] ;  /* 0x00c05200ff0477ac */ /* 0x000f220008000c00 */
[C---:B--2---:R-:W-:Y:S02]  /*31b0*/  DFMA R40, R10.reuse, UR48, R40 ;  /* 0x000000300a287c2b */ /* 0x044fe40008000028 */
[----:B------:R-:W-:Y:S01]  /*31c0*/  DFMA R38, R10, UR50, R38 ;  /* 0x000000320a267c2b */ /* 0x000fe20008000026 */
[----:B------:R-:W2:Y:S01]  /*31d0*/  LDCU.128 UR48, c[0x3][0x210] ;  /* 0x00c04200ff3077ac */ /* 0x000ea20008000c00 */
[----:B------:R-:W-:Y:S02]  /*31e0*/  DFMA R16, R22, UR24, R16 ;  /* 0x0000001816107c2b */ /* 0x000fe40008000010 */
[----:B-1----:R-:W-:-:S02]  /*31f0*/  DFMA R36, R10, UR52, R36 ;  /* 0x000000340a247c2b */ /* 0x002fc40008000024 */
[----:B------:R-:W-:Y:S01]  /*3200*/  DFMA R30, R10, UR54, R30 ;  /* 0x000000360a1e7c2b */ /* 0x000fe2000800001e */
[----:B------:R-:W1:Y:S01]  /*3210*/  LDCU.128 UR52, c[0x3][0x220] ;  /* 0x00c04400ff3477ac */ /* 0x000e620008000c00 */
[C---:B------:R-:W-:Y:S02]  /*3220*/  DFMA R28, R24.reuse, UR60, R28 ;  /* 0x0000003c181c7c2b */ /* 0x040fe4000800001c */
[C---:B------:R-:W-:Y:S01]  /*3230*/  DFMA R34, R24.reuse, UR62, R34 ;  /* 0x0000003e18227c2b */ /* 0x040fe20008000022 */
[----:B------:R-:W4:Y:S01]  /*3240*/  LDCU.128 UR60, c[0x3][0x230] ;  /* 0x00c04600ff3c77ac */ /* 0x000f220008000c00 */
[C---:B------:R-:W-:Y:S02]  /*3250*/  DFMA R32, R24.reuse, UR30, R32 ;  /* 0x0000001e18207c2b */ /* 0x040fe40008000020 */
[C---:B0-----:R-:W-:Y:S02]  /*3260*/  DFMA R42, R24.reuse, UR8, R42 ;  /* 0x00000008182a7c2b */ /* 0x041fe4000800002a */
[----:B------:R-:W-:Y:S01]  /*3270*/  DFMA R40, R24, UR10, R40 ;  /* 0x0000000a18287c2b */ /* 0x000fe20008000028 */
[----:B------:R-:W0:Y:S01]  /*3280*/  LDCU.128 UR8, c[0x3][0x250] ;  /* 0x00c04a00ff0877ac */ /* 0x000e220008000c00 */
[----:B---3--:R-:W-:Y:S01]  /*3290*/  DFMA R16, R10, UR72, R16 ;  /* 0x000000480a107c2b */ /* 0x008fe20008000010 */
[----:B------:R-:W3:Y:S01]  /*32a0*/  LDCU.64 UR72, c[0x3][0x1f8] ;  /* 0x00c03f00ff4877ac */ /* 0x000ee20008000a00 */
[----:B------:R-:W-:-:S02]  /*32b0*/  DFMA R38, R24, UR44, R38 ;  /* 0x0000002c18267c2b */ /* 0x000fc40008000026 */
[----:B------:R-:W-:Y:S01]  /*32c0*/  DFMA R36, R24, UR46, R36 ;  /* 0x0000002e18247c2b */ /* 0x000fe20008000024 */
[----:B------:R-:W3:Y:S01]  /*32d0*/  LDCU.128 UR44, c[0x3][0x260] ;  /* 0x00c04c00ff2c77ac */ /* 0x000ee20008000c00 */
[C---:B------:R-:W-:Y:S02]  /*32e0*/  DFMA R32, R8.reuse, UR56, R32 ;  /* 0x0000003808207c2b */ /* 0x040fe40008000020 */
[----:B------:R-:W-:Y:S01]  /*32f0*/  DFMA R28, R8, UR58, R28 ;  /* 0x0000003a081c7c2b */ /* 0x000fe2000800001c */
[----:B------:R-:W3:Y:S01]  /*3300*/  LDCU.128 UR56, c[0x3][0x270] ;  /* 0x00c04e00ff3877ac */ /* 0x000ee20008000c00 */
[----:B------:R-:W-:Y:S02]  /*3310*/  DMUL R26, R26, R44 ;  /* 0x0000002c1a1a7228 */ /* 0x000fe40000000000 */
[----:B------:R-:W-:Y:S02]  /*3320*/  DFMA R30, R24, UR34, R30 ;  /* 0x00000022181e7c2b */ /* 0x000fe4000800001e */
[----:B--2---:R-:W-:-:S02]  /*3330*/  DFMA R34, R8, UR48, R34 ;  /* 0x0000003008227c2b */ /* 0x004fc40008000022 */
[----:B------:R-:W-:Y:S02]  /*3340*/  DFMA R16, R24, UR20, R16 ;  /* 0x0000001418107c2b */ /* 0x000fe40008000010 */
[----:B------:R-:W-:Y:S02]  /*3350*/  DMUL R18, R18, R46 ;  /* 0x0000002e12127228 */ /* 0x000fe40000000000 */
[C---:B------:R-:W-:Y:S01]  /*3360*/  DFMA R42, R8.reuse, UR50, R42 ;  /* 0x00000032082a7c2b */ /* 0x040fe2000800002a */
[----:B------:R-:W2:Y:S01]  /*3370*/  LDCU.128 UR48, c[0x3][0x2e0] ;  /* 0x00c05c00ff3077ac */ /* 0x000ea20008000c00 */
[C---:B-1----:R-:W-:Y:S02]  /*3380*/  DFMA R40, R8.reuse, UR52, R40 ;  /* 0x0000003408287c2b */ /* 0x042fe40008000028 */
        /* <DEDUP_REMOVED lines=8> */
[----:B---3--:R-:W-:Y:S02]  /*3410*/  DFMA R16, R8, UR72, R16 ;  /* 0x0000004808107c2b */ /* 0x008fe40008000010 */
[C---:B------:R-:W-:Y:S01]  /*3420*/  DFMA R32, R26.reuse, UR64, R32 ;  /* 0x000000401a207c2b */ /* 0x040fe20008000020 */
[----:B------:R-:W3:Y:S01]  /*3430*/  LDCU.64 UR72, c[0x3][0x288] ;  /* 0x00c05100ff4877ac */ /* 0x000ee20008000a00 */
[----:B------:R-:W-:-:S02]  /*3440*/  DFMA R42, R26, UR44, R42 ;  /* 0x0000002c1a2a7c2b */ /* 0x000fc4000800002a */
[C---:B------:R-:W-:Y:S01]  /*3450*/  DFMA R40, R26.reuse, UR46, R40 ;  /* 0x0000002e1a287c2b */ /* 0x040fe20008000028 */
[----:B------:R-:W2:Y:S01]  /*3460*/  LDCU.128 UR44, c[0x3][0x2f0] ;  /* 0x00c05e00ff2c77ac */ /* 0x000ea20008000c00 */
[C---:B------:R-:W-:Y:S02]  /*3470*/  DFMA R38, R26.reuse, UR56, R38 ;  /* 0x000000381a267c2b */ /* 0x040fe40008000026 */
[----:B------:R-:W-:Y:S01]  /*3480*/  DFMA R36, R26, UR58, R36 ;  /* 0x0000003a1a247c2b */ /* 0x000fe20008000024 */
[----:B------:R-:W2:Y:S01]  /*3490*/  LDCU.128 UR56, c[0x3][0x300] ;  /* 0x00c06000ff3877ac */ /* 0x000ea20008000c00 */
[----:B------:R-:W-:Y:S01]  /*34a0*/  DFMA R32, R18, UR4, R32 ;  /* 0x0000000412207c2b */ /* 0x000fe20008000020 */
[----:B------:R-:W2:Y:S01]  /*34b0*/  LDCU.64 UR4, c[0x3][0x310] ;  /* 0x00c06200ff0477ac */ /* 0x000ea20008000a00 */
[C---:B------:R-:W-:Y:S02]  /*34c0*/  DFMA R16, R26.reuse, UR16, R16 ;  /* 0x000000101a107c2b */ /* 0x040fe40008000010 */
[----:B------:R-:W-:-:S02]  /*34d0*/  DFMA R30, R26, UR66, R30 ;  /* 0x000000421a1e7c2b */ /* 0x000fc4000800001e */
[C---:B------:R-:W-:Y:S02]  /*34e0*/  DFMA R28, R18.reuse, UR6, R28 ;  /* 0x00000006121c7c2b */ /* 0x040fe4000800001c */
[C---:B-1----:R-:W-:Y:S02]  /*34f0*/  DFMA R34, R18.reuse, UR52, R34 ;  /* 0x0000003412227c2b */ /* 0x042fe40008000022 */
[C---:B------:R-:W-:Y:S02]  /*3500*/  DFMA R42, R18.reuse, UR54, R42 ;  /* 0x00000036122a7c2b */ /* 0x040fe4000800002a */
[C---:B----4-:R-:W-:Y:S02]  /*3510*/  DFMA R40, R18.reuse, UR60, R40 ;  /* 0x0000003c12287c2b */ /* 0x050fe40008000028 */
[C---:B------:R-:W-:Y:S02]  /*3520*/  DFMA R38, R18.reuse, UR62, R38 ;  /* 0x0000003e12267c2b */ /* 0x040fe40008000026 */
[----:B0-----:R-:W-:-:S02]  /*3530*/  DFMA R36, R18, UR8, R36 ;  /* 0x0000000812247c2b */ /* 0x001fc40008000024 */
[C---:B---3--:R-:W-:Y:S02]  /*3540*/  DFMA R16, R18.reuse, UR72, R16 ;  /* 0x0000004812107c2b */ /* 0x048fe40008000010 */
[----:B------:R-:W-:Y:S02]  /*3550*/  DFMA R30, R18, UR10, R30 ;  /* 0x0000000a121e7c2b */ /* 0x000fe4000800001e */
[C---:B--2---:R-:W-:Y:S02]  /*3560*/  DFMA R28, R48.reuse, UR48, R28 ;  /* 0x00000030301c7c2b */ /* 0x044fe4000800001c */
        /* <DEDUP_REMOVED lines=20> */
[----:B------:R-:W2:Y:S03]  /*36b0*/  LDCU.128 UR4, c[0x3][0x10] ;  /* 0x00c00200ff0477ac */ /* 0x000ea60008000c00 */
[----:B0-----:R-:W0:Y:S01]  /*36c0*/  LDS.64 R6, [R3+0x58] ;  /* 0x0000580003067984 */ /* 0x001e220000000a00 */
[----:B------:R-:W3:Y:S03]  /*36d0*/  LDCU.64 UR14, c[0x3][0x58] ;  /* 0x00c00b00ff0e77ac */ /* 0x000ee60008000a00 */
[----:B------:R-:W4:Y:S01]  /*36e0*/  LDS.64 R16, [R3+0xb0] ;  /* 0x0000b00003107984 */ /* 0x000f220000000a00 */
[----:B------:R-:W5:Y:S03]  /*36f0*/  LDCU.128 UR52, c[0x3][0xa0] ;  /* 0x00c01400ff3477ac */ /* 0x000f660008000c00 */
[----:B------:R-:W5:Y:S01]  /*3700*/  LDS.64 R42, [R3+0x108] ;  /* 0x00010800032a7984 */ /* 0x000f620000000a00 */
[----:B------:R-:W3:Y:S03]  /*3710*/  LDCU.128 UR48, c[0x3][0x60] ;  /* 0x00c00c00ff3077ac */ /* 0x000ee60008000c00 */
[----:B------:R-:W5:Y:S01]  /*3720*/  LDS.64 R40, [R3+0x160] ;  /* 0x0001600003287984 */ /* 0x000f620000000a00 */
[----:B------:R-:W5:Y:S03]  /*3730*/  LDCU.64 UR26, c[0x3][0xe8] ;  /* 0x00c01d00ff1a77ac */ /* 0x000f660008000a00 */
[----:B------:R-:W5:Y:S01]  /*3740*/  LDS.64 R38, [R3+0x1b8] ;  /* 0x0001b80003267984 */ /* 0x000f620000000a00 */
[----:B------:R-:W5:Y:S03]  /*3750*/  LDCU.64 UR22, c[0x3][0x128] ;  /* 0x00c02500ff1677ac */ /* 0x000f660008000a00 */
[----:B------:R-:W5:Y:S01]  /*3760*/  LDS.64 R36, [R3+0x210] ;  /* 0x0002100003247984 */ /* 0x000f620000000a00 */
[----:B------:R-:W5:Y:S03]  /*3770*/  LDCU.128 UR44, c[0x3][0x130] ;  /* 0x00c02600ff2c77ac */ /* 0x000f660008000c00 */
[----:B------:R-:W5:Y:S01]  /*3780*/  LDS.64 R34, [R3+0x268] ;  /* 0x0002680003227984 */ /* 0x000f620000000a00 */
[----:B------:R-:W5:Y:S03]  /*3790*/  LDCU.128 UR60, c[0x3][0xf0] ;  /* 0x00c01e00ff3c77ac */ /* 0x000f660008000c00 */
[----:B------:R-:W5:Y:S01]  /*37a0*/  LDS.64 R32, [R3+0x2c0] ;  /* 0x0002c00003207984 */ /* 0x000f620000000a00 */
[----:B------:R-:W5:Y:S01]  /*37b0*/  LDCU.128 UR8, c[0x3][0x170] ;  /* 0x00c02e00ff0877ac */ /* 0x000f620008000c00 */
[----:B------:R-:W5:Y:S01]  /*37c0*/  LDCU.64 UR18, c[0x3][0x1b8] ;  /* 0x00c03700ff1277ac */ /* 0x000f620008000a00 */
[C---:B-1----:R-:W-:Y:S01]  /*37d0*/  DFMA R28, R18.reuse, UR38, RZ ;  /* 0x00000026121c7c2b */ /* 0x042fe200080000ff */
[----:B------:R-:W1:Y:S01]  /*37e0*/  LDCU.128 UR64, c[0x3][0x1c0] ;  /* 0x00c03800ff4077ac */ /* 0x000e620008000c00 */
[----:B--2---:R-:W-:-:S02]  /*37f0*/  DFMA R30, R18, UR4, RZ ;  /* 0x00000004121e7c2b */ /* 0x004fc400080000ff */
[----:B------:R-:W-:Y:S01]  /*3800*/  DFMA R44, R18, UR6, RZ ;  /* 0x00000006122c7c2b */ /* 0x000fe200080000ff */
[----:B------:R-:W2:Y:S03]  /*3810*/  LDCU.128 UR4, c[0x3][0x200] ;  /* 0x00c04000ff0477ac */ /* 0x000ea60008000c00 */
[C---:B0-----:R-:W-:Y:S01]  /*3820*/  DFMA R28, R6.reuse, UR32, R28 ;  /* 0x00000020061c7c2b */ /* 0x041fe2000800001c */
[----:B------:R-:W0:Y:S01]  /*3830*/  LDCU.128 UR56, c[0x3][0x290] ;  /* 0x00c05200ff3877ac */ /* 0x000e220008000c00 */
[C---:B---3--:R-:W-:Y:S02]  /*3840*/  DFMA R30, R6.reuse, UR14, R30 ;  /* 0x0000000e061e7c2b */ /* 0x048fe4000800001e */
[----:B------:R-:W-:Y:S01]  /*3850*/  DFMA R44, R6, UR48, R44 ;  /* 0x00000030062c7c2b */ /* 0x000fe2000800002c */
[----:B------:R-:W3:Y:S03]  /*3860*/  LDCU.64 UR14, c[0x3][0x248] ;  /* 0x00c04900ff0e77ac */ /* 0x000ee60008000a00 */
[C---:B----4-:R-:W-:Y:S01]  /*3870*/  DFMA R28, R16.reuse, UR42, R28 ;  /* 0x0000002a101c7c2b */ /* 0x050fe2000800001c */
[----:B------:R-:W4:Y:S01]  /*3880*/  LDCU.64 UR30, c[0x3][0x48] ;  /* 0x00c00900ff1e77ac */ /* 0x000f220008000a00 */
[----:B-----5:R-:W-:-:S02]  /*3890*/  DFMA R48, R16, UR52, R30 ;  /* 0x0000003410307c2b */ /* 0x020fc4000800001e */
[----:B------:R-:W-:Y:S01]  /*38a0*/  DFMA R44, R16, UR54, R44 ;  /* 0x00000036102c7c2b */ /* 0x000fe2000800002c */
[----:B------:R-:W5:Y:S01]  /*38b0*/  LDCU.128 UR52, c[0x3][0x180] ;  /* 0x00c03000ff3477ac */ /* 0x000f620008000c00 */
[----:B------:R-:W0:Y:S02]  /*38c0*/  LDS.64 R30, [R3+0x318] ;  /* 0x00031800031e7984 */ /* 0x000e240000000a00 */
[C---:B------:R-:W-:Y:S01]  /*38d0*/  DFMA R28, R42.reuse, UR28, R28 ;  /* 0x0000001c2a1c7c2b */ /* 0x040fe2000800001c */
[----:B------:R-:W4:Y:S01]  /*38e0*/  LDCU.64 UR34, c[0x3][0x168] ;  /* 0x00c02d00ff2277ac */ /* 0x000f220008000a00 */
[C---:B------:R-:W-:Y:S02]  /*38f0*/  DFMA R48, R42.reuse, UR26, R48 ;  /* 0x0000001a2a307c2b */ /* 0x040fe40008000030 */
[----:B------:R-:W-:Y:S01]  /*3900*/  DFMA R44, R42, UR60, R44 ;  /* 0x0000003c2a2c7c2b */ /* 0x000fe2000800002c */
[----:B------:R-:W4:Y:S03]  /*3910*/  LDCU.64 UR26, c[0x3][0x1a8] ;  /* 0x00c03500ff1a77ac */ /* 0x000f260008000a00 */
[C---:B------:R-:W-:Y:S01]  /*3920*/  DFMA R46, R40.reuse, UR22, R28 ;  /* 0x00000016282e7c2b */ /* 0x040fe2000800001c */
[----:B------:R-:W4:Y:S01]  /*3930*/  LDCU.64 UR22, c[0x3][0x1f0] ;  /* 0x00c03e00ff1677ac */ /* 0x000f220008000a00 */
[C---:B------:R-:W-:Y:S01]  /*3940*/  DFMA R48, R40.reuse, UR44, R48 ;  /* 0x0000002c28307c2b */ /* 0x040fe20008000030 */
[----:B------:R-:W4:Y:S01]  /*3950*/  LDS.64 R28, [R3+0x370] ;  /* 0x00037000031c7984 */ /* 0x000f220000000a00 */
[----:B------:R-:W-:Y:S01]  /*3960*/  DFMA R44, R40, UR46, R44 ;  /* 0x0000002e282c7c2b */ /* 0x000fe2000800002c */
[----:B------:R-:W3:Y:S03]  /*3970*/  LDCU.128 UR44, c[0x3][0x210] ;  /* 0x00c04200ff2c77ac */ /* 0x000ee60008000c00 */
[----:B------:R-:W-:-:S02]  /*3980*/  DFMA R46, R38, UR8, R46 ;  /* 0x00000008262e7c2b */ /* 0x000fc4000800002e */
[C---:B------:R-:W-:Y:S01]  /*3990*/  DFMA R48, R38.reuse, UR10, R48 ;  /* 0x0000000a26307c2b */ /* 0x040fe20008000030 */
[----:B------:R-:W0:Y:S01]  /*39a0*/  LDCU.128 UR8, c[0x3][0x250] ;  /* 0x00c04a00ff0877ac */ /* 0x000e220008000c00 */
[----:B-----5:R-:W-:-:S04]  /*39b0*/  DFMA R44, R38, UR52, R44 ;  /* 0x00000034262c7c2b */ /* 0x020fc8000800002c */
[C---:B------:R-:W-:Y:S01]  /*39c0*/  DFMA R46, R36.reuse, UR18, R46 ;  /* 0x00000012242e7c2b */ /* 0x040fe2000800002e */
[----:B------:R-:W4:Y:S01]  /*39d0*/  LDCU.64 UR18, c[0x3][0x2d8] ;  /* 0x00c05b00ff1277ac */ /* 0x000f220008000a00 */
[C---:B-1----:R-:W-:Y:S02]  /*39e0*/  DFMA R48, R36.reuse, UR64, R48 ;  /* 0x0000004024307c2b */ /* 0x042fe40008000030 */
[----:B------:R-:W-:Y:S01]  /*39f0*/  DFMA R44, R36, UR66, R44 ;  /* 0x00000042242c7c2b */ /* 0x000fe2000800002c */
[----:B------:R-:W1:Y:S03]  /*3a00*/  LDCU.128 UR64, c[0x3][0x2e0] ;  /* 0x00c05c00ff4077ac */ /* 0x000e660008000c00 */
[C---:B--2---:R-:W-:Y:S02]  /*3a10*/  DFMA R46, R34.reuse, UR4, R46 ;  /* 0x00000004222e7c2b */ /* 0x044fe4000800002e */
[C---:B------:R-:W-:Y:S01]  /*3a20*/  DFMA R48, R34.reuse, UR6, R48 ;  /* 0x0000000622307c2b */ /* 0x040fe20008000030 */
[----:B------:R-:W2:Y:S01]  /*3a30*/  LDCU.128 UR4, c[0x3][0x2a0] ;  /* 0x00c05400ff0477ac */ /* 0x000ea20008000c00 */
[----:B---3--:R-:W-:-:S04]  /*3a40*/  DFMA R44, R34, UR44, R44 ;  /* 0x0000002c222c7c2b */ /* 0x008fc8000800002c */
[C---:B------:R-:W-:Y:S01]  /*3a50*/  DFMA R46, R32.reuse, UR14, R46 ;  /* 0x0000000e202e7c2b */ /* 0x040fe2000800002e */
[----:B------:R-:W3:Y:S01]  /*3a60*/  LDCU.64 UR14, c[0x3][0xd0] ;  /* 0x00c01a00ff0e77ac */ /* 0x000ee20008000a00 */
[C---:B0-----:R-:W-:Y:S02]  /*3a70*/  DFMA R48, R32.reuse, UR8, R48 ;  /* 0x0000000820307c2b */ /* 0x041fe40008000030 */
[----:B------:R-:W-:Y:S01]  /*3a80*/  DFMA R44, R32, UR10, R44 ;  /* 0x0000000a202c7c2b */ /* 0x000fe2000800002c */
[----:B------:R-:W0:Y:S03]  /*3a90*/  LDCU.128 UR8, c[0x3][0x70] ;  /* 0x00c00e00ff0877ac */ /* 0x000e260008000c00 */
[C---:B------:R-:W-:Y:S02]  /*3aa0*/  DFMA R46, R30.reuse, UR56, R46 ;  /* 0x000000381e2e7c2b */ /* 0x040fe4000800002e */
[C---:B------:R-:W-:Y:S01]  /*3ab0*/  DFMA R48, R30.reuse, UR58, R48 ;  /* 0x0000003a1e307c2b */ /* 0x040fe20008000030 */
[----:B------:R-:W5:Y:S01]  /*3ac0*/  LDCU.128 UR56, c[0x3][0x20] ;  /* 0x00c00400ff3877ac */ /* 0x000f620008000c00 */
[----:B--2---:R-:W-:-:S04]  /*3ad0*/  DFMA R44, R30, UR4, R44 ;  /* 0x000000041e2c7c2b */ /* 0x004fc8000800002c */
[C---:B----4-:R-:W-:Y:S01]  /*3ae0*/  DFMA R46, R28.reuse, UR18, R46 ;  /* 0x000000121c2e7c2b */ /* 0x050fe2000800002e */
[----:B------:R-:W2:Y:S01]  /*3af0*/  LDCU.64 UR18, c[0x3][0x160] ;  /* 0x00c02c00ff1277ac */ /* 0x000ea20008000a00 */
[C---:B-1----:R-:W-:Y:S02]  /*3b00*/  DFMA R48, R28.reuse, UR64, R48 ;  /* 0x000000401c307c2b */ /* 0x042fe40008000030 */
[----:B------:R-:W-:Y:S01]  /*3b10*/  DFMA R44, R28, UR66, R44 ;  /* 0x000000421c2c7c2b */ /* 0x000fe2000800002c */
[----:B------:R-:W1:Y:S02]  /*3b20*/  LDCU.128 UR64, c[0x3][0xb0] ;  /* 0x00c01600ff4077ac */ /* 0x000e640008000c00 */
[----:B------:R4:W-:Y:S04]  /*3b30*/  STS.64 [R3+0x58], R46 ;  /* 0x0000582e03007388 */ /* 0x0009e80000000a00 */
[----:B------:R3:W-:Y:S01]  /*3b40*/  STS.64 [R3+0xb0], R48 ;  /* 0x0000b03003007388 */ /* 0x0007e20000000a00 */
[----:B-----5:R-:W-:-:S03]  /*3b50*/  DFMA R50, R18, UR56, RZ ;  /* 0x0000003812327c2b */ /* 0x020fc600080000ff */
[----:B------:R5:W-:Y:S01]  /*3b60*/  STS.64 [R3+0x108], R44 ;  /* 0x0001082c03007388 */ /* 0x000be20000000a00 */
[----:B----4-:R-:W-:Y:S01]  /*3b70*/  DFMA R46, R18, UR58, RZ ;  /* 0x0000003a122e7c2b */ /* 0x010fe200080000ff */
[----:B------:R-:W4:Y:S03]  /*3b80*/  LDCU.128 UR56, c[0x3][0x140] ;  /* 0x00c02800ff3877ac */ /* 0x000f260008000c00 */
[C---:B------:R-:W-:Y:S01]  /*3b90*/  DFMA R50, R6.reuse, UR50, R50 ;  /* 0x0000003206327c2b */ /* 0x040fe20008000032 */
[----:B------:R-:W2:Y:S03]  /*3ba0*/  LDCU.128 UR48, c[0x3][0x100] ;  /* 0x00c02000ff3077ac */ /* 0x000ea60008000c00 */
[----:B0-----:R-:W-:Y:S01]  /*3bb0*/  DFMA R46, R6, UR8, R46 ;  /* 0x00000008062e7c2b */ /* 0x001fe2000800002e */
[----:B------:R-:W0:Y:S03]  /*3bc0*/  LDCU.64 UR8, c[0x3][0x40] ;  /* 0x00c00800ff0877ac */ /* 0x000e260008000a00 */
[----:B-1----:R-:W-:-:S04]  /*3bd0*/  DFMA R50, R16, UR64, R50 ;  /* 0x0000004010327c2b */ /* 0x002fc80008000032 */
[----:B------:R-:W-:Y:S01]  /*3be0*/  DFMA R46, R16, UR66, R46 ;  /* 0x00000042102e7c2b */ /* 0x000fe2000800002e */
[----:B------:R-:W1:Y:S03]  /*3bf0*/  LDCU.128 UR64, c[0x3][0x190] ;  /* 0x00c03200ff4077ac */ /* 0x000e660008000c00 */
[C---:B------:R-:W-:Y:S01]  /*3c00*/  DFMA R50, R42.reuse, UR62, R50 ;  /* 0x0000003e2a327c2b */ /* 0x040fe20008000032 */
[----:B------:R-:W3:Y:S03]  /*3c10*/  LDCU.128 UR60, c[0x3][0x1d0] ;  /* 0x00c03a00ff3c77ac */ /* 0x000ee60008000c00 */
[----:B--2---:R-:W-:-:S04]  /*3c20*/  DFMA R46, R42, UR48, R46 ;  /* 0x000000302a2e7c2b */ /* 0x004fc8000800002e */
[----:B----4-:R-:W-:-:S04]  /*3c30*/  DFMA R50, R40, UR56, R50 ;  /* 0x0000003828327c2b */ /* 0x010fc80008000032 */
[----:B------:R-:W-:Y:S01]  /*3c40*/  DFMA R46, R40, UR58, R46 ;  /* 0x0000003a282e7c2b */ /* 0x000fe2000800002e */
[----:B------:R-:W2:Y:S03]  /*3c50*/  LDCU.128 UR56, c[0x3][0x260] ;  /* 0x00c04c00ff3877ac */ /* 0x000ea60008000c00 */
[C---:B------:R-:W-:Y:S01]  /*3c60*/  DFMA R50, R38.reuse, UR54, R50 ;  /* 0x0000003626327c2b */ /* 0x040fe20008000032 */
[----:B------:R-:W4:Y:S03]  /*3c70*/  LDCU.128 UR52, c[0x3][0x220] ;  /* 0x00c04400ff3477ac */ /* 0x000f260008000c00 */
[----:B-1----:R-:W-:-:S04]  /*3c80*/  DFMA R46, R38, UR64, R46 ;  /* 0x00000040262e7c2b */ /* 0x002fc8000800002e */
[----:B---3--:R-:W-:-:S04]  /*3c90*/  DFMA R50, R36, UR60, R50 ;  /* 0x0000003c24327c2b */ /* 0x008fc80008000032 */
[----:B------:R-:W-:Y:S01]  /*3ca0*/  DFMA R46, R36, UR62, R46 ;  /* 0x0000003e242e7c2b */ /* 0x000fe2000800002e */
[----:B------:R-:W1:Y:S03]  /*3cb0*/  LDCU.128 UR60, c[0x3][0x2b0] ;  /* 0x00c05600ff3c77ac */ /* 0x000e660008000c00 */
[C---:B------:R-:W-:Y:S01]  /*3cc0*/  DFMA R50, R34.reuse, UR46, R50 ;  /* 0x0000002e22327c2b */ /* 0x040fe20008000032 */
[----:B------:R-:W3:Y:S03]  /*3cd0*/  LDCU.128 UR44, c[0x3][0x2f0] ;  /* 0x00c05e00ff2c77ac */ /* 0x000ee60008000c00 */
[----:B----4-:R-:W-:-:S04]  /*3ce0*/  DFMA R46, R34, UR52, R46 ;  /* 0x00000034222e7c2b */ /* 0x010fc8000800002e */
[----:B--2---:R-:W-:-:S04]  /*3cf0*/  DFMA R50, R32, UR56, R50 ;  /* 0x0000003820327c2b */ /* 0x004fc80008000032 */
[----:B------:R-:W-:Y:S01]  /*3d00*/  DFMA R46, R32, UR58, R46 ;  /* 0x0000003a202e7c2b */ /* 0x000fe2000800002e */
[----:B------:R-:W2:Y:S03]  /*3d10*/  LDCU.128 UR56, c[0x3][0x30] ;  /* 0x00c00600ff3877ac */ /* 0x000ea60008000c00 */
[C---:B------:R-:W-:Y:S01]  /*3d20*/  DFMA R50, R30.reuse, UR6, R50 ;  /* 0x000000061e327c2b */ /* 0x040fe20008000032 */
[----:B------:R-:W4:Y:S03]  /*3d30*/  LDCU.128 UR4, c[0x3][0x80] ;  /* 0x00c01000ff0477ac */ /* 0x000f260008000c00 */
[----:B-1----:R-:W-:-:S04]  /*3d40*/  DFMA R46, R30, UR60, R46 ;  /* 0x0000003c1e2e7c2b */ /* 0x002fc8000800002e */
[----:B---3--:R-:W-:-:S04]  /*3d50*/  DFMA R50, R28, UR44, R50 ;  /* 0x0000002c1c327c2b */ /* 0x008fc80008000032 */
[----:B------:R-:W-:Y:S01]  /*3d60*/  DFMA R52, R28, UR46, R46 ;  /* 0x0000002e1c347c2b */ /* 0x000fe2000800002e */
[----:B------:R-:W1:Y:S01]  /*3d70*/  LDCU.128 UR44, c[0x3][0xc0] ;  /* 0x00c01800ff2c77ac */ /* 0x000e620008000c00 */
[C---:B------:R-:W-:Y:S01]  /*3d80*/  DFMA R46, R18.reuse, UR36, RZ ;  /* 0x00000024122e7c2b */ /* 0x040fe200080000ff */
[----:B------:R3:W-:Y:S01]  /*3d90*/  STS.64 [R3+0x160], R50 ;  /* 0x0001603203007388 */ /* 0x0007e20000000a00 */
[C---:B--2---:R-:W-:Y:S02]  /*3da0*/  DFMA R48, R18.reuse, UR56, RZ ;  /* 0x0000003812307c2b */ /* 0x044fe400080000ff */
[C---:B-----5:R-:W-:Y:S01]  /*3db0*/  DFMA R44, R18.reuse, UR58, RZ ;  /* 0x0000003a122c7c2b */ /* 0x060fe200080000ff */
[----:B------:R3:W-:Y:S01]  /*3dc0*/  STS.64 [R3+0x1b8], R52 ;  /* 0x0001b83403007388 */ /* 0x0007e20000000a00 */
[----:B0-----:R-:W-:Y:S02]  /*3dd0*/  DFMA R18, R18, UR8, RZ ;  /* 0x0000000812127c2b */ /* 0x001fe400080000ff */
[C---:B------:R-:W-:Y:S01]  /*3de0*/  DFMA R46, R6.reuse, UR30, R46 ;  /* 0x0000001e062e7c2b */ /* 0x040fe2000800002e */
[----:B------:R-:W0:Y:S01]  /*3df0*/  LDCU.64 UR30, c[0x3][0xd8] ;  /* 0x00c01b00ff1e77ac */ /* 0x000e220008000a00 */
[----:B------:R-:W-:-:S02]  /*3e00*/  DFMA R48, R6, UR10, R48 ;  /* 0x0000000a06307c2b */ /* 0x000fc40008000030 */
[C---:B----4-:R-:W-:Y:S01]  /*3e10*/  DFMA R44, R6.reuse, UR4, R44 ;  /* 0x00000004062c7c2b */ /* 0x050fe2000800002c */
[----:B------:R-:W2:Y:S01]  /*3e20*/  LDCU.128 UR8, c[0x3][0x110] ;  /* 0x00c02200ff0877ac */ /* 0x000ea20008000c00 */
[----:B------:R-:W-:Y:S02]  /*3e30*/  DFMA R18, R6, UR6, R18 ;  /* 0x0000000606127c2b */ /* 0x000fe40008000012 */
[C---:B------:R-:W-:Y:S01]  /*3e40*/  DFMA R46, R16.reuse, UR40, R46 ;  /* 0x00000028102e7c2b */ /* 0x040fe2000800002e */
[----:B------:R-:W4:Y:S01]  /*3e50*/  LDCU.128 UR4, c[0x3][0x150] ;  /* 0x00c02a00ff0477ac */ /* 0x000f220008000c00 */
[C---:B-1----:R-:W-:Y:S02]  /*3e60*/  DFMA R48, R16.reuse, UR44, R48 ;  /* 0x0000002c10307c2b */ /* 0x042fe40008000030 */
[C---:B------:R-:W-:Y:S02]  /*3e70*/  DFMA R44, R16.reuse, UR46, R44 ;  /* 0x0000002e102c7c2b */ /* 0x040fe4000800002c */
[----:B------:R-:W-:Y:S01]  /*3e80*/  DFMA R18, R16, UR14, R18 ;  /* 0x0000000e10127c2b */ /* 0x000fe20008000012 */
[----:B------:R-:W1:Y:S03]  /*3e90*/  LDCU.64 UR14, c[0x3][0x1a0] ;  /* 0x00c03400ff0e77ac */ /* 0x000e660008000a00 */
[----:B------:R-:W-:-:S02]  /*3ea0*/  DFMA R48, R42, UR50, R48 ;  /* 0x000000322a307c2b */ /* 0x000fc40008000030 */
[C---:B0-----:R-:W-:Y:S01]  /*3eb0*/  DFMA R46, R42.reuse, UR30, R46 ;  /* 0x0000001e2a2e7c2b */ /* 0x041fe2000800002e */
[----:B------:R-:W0:Y:S01]  /*3ec0*/  LDCU.64 UR30, c[0x3][0x238] ;  /* 0x00c04700ff1e77ac */ /* 0x000e220008000a00 */
[C---:B--2---:R-:W-:Y:S02]  /*3ed0*/  DFMA R44, R42.reuse, UR8, R44 ;  /* 0x000000082a2c7c2b */ /* 0x044fe4000800002c */
[----:B------:R-:W-:Y:S01]  /*3ee0*/  DFMA R18, R42, UR10, R18 ;  /* 0x0000000a2a127c2b */ /* 0x000fe20008000012 */
[----:B------:R-:W2:Y:S01]  /*3ef0*/  LDCU.128 UR8, c[0x3][0x1e0] ;  /* 0x00c03c00ff0877ac */ /* 0x000ea20008000c00 */
[C---:B----4-:R-:W-:Y:S02]  /*3f00*/  DFMA R48, R40.reuse, UR4, R48 ;  /* 0x0000000428307c2b */ /* 0x050fe40008000030 */
[C---:B------:R-:W-:Y:S02]  /*3f10*/  DFMA R46, R40.reuse, UR24, R46 ;  /* 0x00000018282e7c2b */ /* 0x040fe4000800002e */
[C---:B------:R-:W-:Y:S01]  /*3f20*/  DFMA R44, R40.reuse, UR6, R44 ;  /* 0x00000006282c7c2b */ /* 0x040fe2000800002c */
[----:B------:R-:W4:Y:S01]  /*3f30*/  LDCU.128 UR4, c[0x3][0x270] ;  /* 0x00c04e00ff0477ac */ /* 0x000f220008000c00 */
[----:B------:R-:W-:-:S02]  /*3f40*/  DFMA R18, R40, UR18, R18 ;  /* 0x0000001228127c2b */ /* 0x000fc40008000012 */
[C---:B------:R-:W-:Y:S01]  /*3f50*/  DFMA R48, R38.reuse, UR66, R48 ;  /* 0x0000004226307c2b */ /* 0x040fe20008000030 */
[----:B------:R-:W5:Y:S01]  /*3f60*/  LDCU.64 UR18, c[0x3][0x230] ;  /* 0x00c04600ff1277ac */ /* 0x000f620008000a00 */
[C---:B------:R-:W-:Y:S02]  /*3f70*/  DFMA R46, R38.reuse, UR34, R46 ;  /* 0x00000022262e7c2b */ /* 0x040fe4000800002e */
[C---:B-1----:R-:W-:Y:S01]  /*3f80*/  DFMA R44, R38.reuse, UR14, R44 ;  /* 0x0000000e262c7c2b */ /* 0x042fe2000800002c */
[----:B------:R-:W1:Y:S01]  /*3f90*/  LDCU.64 UR34, c[0x3][0x1f8] ;  /* 0x00c03f00ff2277ac */ /* 0x000e620008000a00 */
[----:B------:R-:W-:Y:S02]  /*3fa0*/  DFMA R18, R38, UR26, R18 ;  /* 0x0000001a26127c2b */ /* 0x000fe40008000012 */
[C---:B--2---:R-:W-:Y:S01]  /*3fb0*/  DFMA R48, R36.reuse, UR8, R48 ;  /* 0x0000000824307c2b */ /* 0x044fe20008000030 */
[----:B------:R-:W2:Y:S01]  /*3fc0*/  LDCU.64 UR26, c[0x3][0x280] ;  /* 0x00c05000ff1a77ac */ /* 0x000ea20008000a00 */
[----:B------:R-:W-:-:S02]  /*3fd0*/  DFMA R46, R36, UR20, R46 ;  /* 0x00000014242e7c2b */ /* 0x000fc4000800002e */
[C---:B------:R-:W-:Y:S01]  /*3fe0*/  DFMA R44, R36.reuse, UR10, R44 ;  /* 0x0000000a242c7c2b */ /* 0x040fe2000800002c */
[----:B------:R-:W3:Y:S01]  /*3ff0*/  LDCU.64 UR14, c[0x3][0x2c0] ;  /* 0x00c05800ff0e77ac */ /* 0x000ee20008000a00 */
[----:B------:R-:W-:Y:S02]  /*4000*/  DFMA R18, R36, UR22, R18 ;  /* 0x0000001624127c2b */ /* 0x000fe40008000012 */
[C---:B------:R-:W-:Y:S01]  /*4010*/  DFMA R48, R34.reuse, UR54, R48 ;  /* 0x0000003622307c2b */ /* 0x040fe20008000030 */
[----:B------:R-:W3:Y:S03]  /*4020*/  LDCU.128 UR8, c[0x3][0x300] ;  /* 0x00c06000ff0877ac */ /* 0x000ee60008000c00 */
[C---:B-----5:R-:W-:Y:S01]  /*4030*/  DFMA R44, R34.reuse, UR18, R44 ;  /* 0x00000012222c7c2b */ /* 0x060fe2000800002c */
[----:B------:R-:W5:Y:S01]  /*4040*/  LDCU.64 UR18, c[0x3][0x2c8] ;  /* 0x00c05900ff1277ac */ /* 0x000f620008000a00 */
[----:B-1----:R-:W-:-:S02]  /*4050*/  DFMA R46, R34, UR34, R46 ;  /* 0x00000022222e7c2b */ /* 0x002fc4000800002e */
[----:B0-----:R-:W-:Y:S01]  /*4060*/  DFMA R18, R34, UR30, R18 ;  /* 0x0000001e22127c2b */ /* 0x001fe20008000012 */
[----:B------:R-:W0:Y:S01]  /*4070*/  LDCU.64 UR34, c[0x3][0x288] ;  /* 0x00c05100ff2277ac */ /* 0x000e220008000a00 */
[C---:B----4-:R-:W-:Y:S02]  /*4080*/  DFMA R48, R32.reuse, UR4, R48 ;  /* 0x0000000420307c2b */ /* 0x050fe40008000030 */
[C---:B------:R-:W-:Y:S01]  /*4090*/  DFMA R44, R32.reuse, UR6, R44 ;  /* 0x00000006202c7c2b */ /* 0x040fe2000800002c */
[----:B------:R-:W1:Y:S01]  /*40a0*/  LDCU.64 UR4, c[0x3][0x310] ;  /* 0x00c06200ff0477ac */ /* 0x000e620008000a00 */
[C---:B------:R-:W-:Y:S02]  /*40b0*/  DFMA R46, R32.reuse, UR16, R46 ;  /* 0x00000010202e7c2b */ /* 0x040fe4000800002e */
[----:B--2---:R-:W-:Y:S02]  /*40c0*/  DFMA R18, R32, UR26, R18 ;  /* 0x0000001a20127c2b */ /* 0x004fe40008000012 */
[----:B------:R-:W-:-:S02]  /*40d0*/  DFMA R48, R30, UR62, R48 ;  /* 0x0000003e1e307c2b */ /* 0x000fc40008000030 */
[----:B---3--:R-:W-:-:S04]  /*40e0*/  DFMA R44, R30, UR14, R44 ;  /* 0x0000000e1e2c7c2b */ /* 0x008fc8000800002c */
[----:B-----5:R-:W-:Y:S02]  /*40f0*/  DFMA R18, R30, UR18, R18 ;  /* 0x000000121e127c2b */ /* 0x020fe40008000012 */
[----:B------:R-:W-:Y:S02]  /*4100*/  DFMA R48, R28, UR8, R48 ;  /* 0x000000081c307c2b */ /* 0x000fe40008000030 */
[----:B0-----:R-:W-:Y:S02]  /*4110*/  DFMA R46, R30, UR34, R46 ;  /* 0x000000221e2e7c2b */ /* 0x001fe4000800002e */
[C---:B------:R-:W-:Y:S02]  /*4120*/  DFMA R44, R28.reuse, UR10, R44 ;  /* 0x0000000a1c2c7c2b */ /* 0x040fe4000800002c */
[C---:B-1----:R-:W-:Y:S01]  /*4130*/  DFMA R18, R28.reuse, UR4, R18 ;  /* 0x000000041c127c2b */ /* 0x042fe20008000012 */
[----:B------:R1:W-:Y:S03]  /*4140*/  STS.64 [R3+0x210], R48 ;  /* 0x0002103003007388 */ /* 0x0003e60000000a00 */
[----:B------:R-:W-:Y:S01]  /*4150*/  DFMA R46, R28, UR12, R46 ;  /* 0x0000000c1c2e7c2b */ /* 0x000fe2000800002e */
[----:B------:R1:W-:Y:S04]  /*4160*/  STS.64 [R3+0x268], R44 ;  /* 0x0002682c03007388 */ /* 0x0003e80000000a00 */
[----:B------:R1:W-:Y:S04]  /*4170*/  STS.64 [R3+0x2c0], R18 ;  /* 0x0002c01203007388 */ /* 0x0003e80000000a00 */
[----:B------:R1:W-:Y:S02]  /*4180*/  STS.64 [R3], R46 ;  /* 0x0000002e03007388 */ /* 0x0003e40000000a00 */
.L_x_885:
[----:B------:R-:W-:Y:S05]  /*4190*/  BSYNC.RECONVERGENT B0 ;  /* 0x0000000000007941 */ /* 0x000fea0003800200 */
.L_x_884:
[----:B-1----:R-:W1:Y:S01]  /*41a0*/  S2R R3, SR_TID.X ;  /* 0x0000000000037919 */ /* 0x002e620000002100 */
        /* <DEDUP_REMOVED lines=9> */
[----:B------:R-:W4:Y:S03]  /*4240*/  LDCU.128 UR48, c[0x3][0x30] ;  /* 0x00c00600ff3077ac */ /* 0x000f260008000c00 */
[----:B------:R-:W5:Y:S01]  /*4250*/  LDS.64 R10, [R2+0xb58] ;  /* 0x000b5800020a7984 */ /* 0x000f620000000a00 */
[----:B------:R-:W1:Y:S01]  /*4260*/  LDCU.128 UR44, c[0x3][0x60] ;  /* 0x00c00c00ff2c77ac */ /* 0x000e620008000c00 */
[----:B------:R-:W1:Y:S01]  /*4270*/  LDCU.128 UR8, c[0x3][0x70] ;  /* 0x00c00e00ff0877ac */ /* 0x000e620008000c00 */
[----:B------:R-:W1:Y:S01]  /*4280*/  LDCU.64 UR26, c[0x3][0x40] ;  /* 0x00c00800ff1a77ac */ /* 0x000e620008000a00 */
[----:B------:R-:W3:Y:S01]  /*4290*/  LDCU.64 UR22, c[0x3][0x58] ;  /* 0x00c00b00ff1677ac */ /* 0x000ee20008000a00 */
[----:B------:R-:W3:Y:S01]  /*42a0*/  LDCU.64 UR34, c[0x3][0x48] ;  /* 0x00c00900ff2277ac */ /* 0x000ee20008000a00 */
[----:B------:R-:W5:Y:S01]  /*42b0*/  LDCU.64 UR6, c[0x3][0xd0] ;  /* 0x00c01a00ff0677ac */ /* 0x000f620008000a00 */
[----:B------:R-:W5:Y:S01]  /*42c0*/  LDCU.64 UR4, c[0x3][0xe8] ;  /* 0x00c01d00ff0477ac */ /* 0x000f620008000a00 */
[C---:B0-----:R-:W-:Y:S01]  /*42d0*/  DFMA R4, R6.reuse, UR54, RZ ;  /* 0x0000003606047c2b */ /* 0x041fe200080000ff */
[----:B------:R-:W0:Y:S01]  /*42e0*/  LDCU.64 UR60, c[0x3][0xd8] ;  /* 0x00c01b00ff3c77ac */ /* 0x000e220008000a00 */
[----:B--2---:R-:W-:-:S02]  /*42f0*/  DFMA R14, R6, UR56, RZ ;  /* 0x00000038060e7c2b */ /* 0x004fc400080000ff */
[C---:B------:R-:W-:Y:S01]  /*4300*/  DFMA R16, R6.reuse, UR58, RZ ;  /* 0x0000003a06107c2b */ /* 0x040fe200080000ff */
[----:B------:R-:W2:Y:S01]  /*4310*/  LDCU.128 UR56, c[0x3][0xb0] ;  /* 0x00c01600ff3877ac */ /* 0x000ea20008000c00 */
[C---:B------:R-:W-:Y:S02]  /*4320*/  DFMA R22, R6.reuse, UR52, RZ ;  /* 0x0000003406167c2b */ /* 0x040fe400080000ff */
[----:B----4-:R-:W-:Y:S01]  /*4330*/  DFMA R18, R6, UR48, RZ ;  /* 0x0000003006127c2b */ /* 0x010fe200080000ff */
[----:B------:R-:W4:Y:S01]  /*4340*/  LDCU.128 UR52, c[0x3][0x80] ;  /* 0x00c01000ff3477ac */ /* 0x000f220008000c00 */
[----:B-1----:R-:W-:Y:S02]  /*4350*/  DFMA R24, R12, UR44, R4 ;  /* 0x0000002c0c187c2b */ /* 0x002fe40008000004 */
[----:B------:R-:W-:Y:S01]  /*4360*/  DFMA R28, R6, UR50, RZ ;  /* 0x00000032061c7c2b */ /* 0x000fe200080000ff */
[----:B------:R-:W1:Y:S01]  /*4370*/  LDS.64 R4, [R2+0xf20] ;  /* 0x000f200002047984 */ /* 0x000e620000000a00 */
[C---:B------:R-:W-:Y:S01]  /*4380*/  DFMA R26, R12.reuse, UR46, R14 ;  /* 0x0000002e0c1a7c2b */ /* 0x040fe2000800000e */
[----:B------:R-:W5:Y:S01]  /*4390*/  LDCU.128 UR48, c[0x3][0xa0] ;  /* 0x00c01400ff3077ac */ /* 0x000f620008000c00 */
[----:B------:R-:W-:-:S02]  /*43a0*/  DFMA R14, R12, UR8, R16 ;  /* 0x000000080c0e7c2b */ /* 0x000fc40008000010 */
[----:B------:R-:W-:Y:S01]  /*43b0*/  DFMA R16, R12, UR10, R18 ;  /* 0x0000000a0c107c2b */ /* 0x000fe20008000012 */
[----:B------:R-:W0:Y:S01]  /*43c0*/  LDCU.128 UR8, c[0x3][0xc0] ;  /* 0x00c01800ff0877ac */ /* 0x000e220008000c00 */
[C---:B------:R-:W-:Y:S02]  /*43d0*/  DFMA R18, R6.reuse, UR36, RZ ;  /* 0x0000002406127c2b */ /* 0x040fe400080000ff */
[C---:B------:R-:W-:Y:S01]  /*43e0*/  DFMA R20, R6.reuse, UR38, RZ ;  /* 0x0000002606147c2b */ /* 0x040fe200080000ff */
[----:B------:R-:W0:Y:S01]  /*43f0*/  LDCU.128 UR44, c[0x3][0xf0] ;  /* 0x00c01e00ff2c77ac */ /* 0x000e220008000c00 */
[----:B------:R-:W-:Y:S02]  /*4400*/  DFMA R6, R6, UR26, RZ ;  /* 0x0000001a06067c2b */ /* 0x000fe400080000ff */
[C---:B---3--:R-:W-:Y:S01]  /*4410*/  DFMA R22, R12.reuse, UR22, R22 ;  /* 0x000000160c167c2b */ /* 0x048fe20008000016 */
[----:B------:R-:W3:Y:S01]  /*4420*/  LDCU.64 UR14, c[0x3][0x128] ;  /* 0x00c02500ff0e77ac */ /* 0x000ee20008000a00 */
[----:B----4-:R-:W-:-:S02]  /*4430*/  DFMA R28, R12, UR52, R28 ;  /* 0x000000340c1c7c2b */ /* 0x010fc4000800001c */
[C---:B------:R-:W-:Y:S01]  /*4440*/  DFMA R18, R12.reuse, UR34, R18 ;  /* 0x000000220c127c2b */ /* 0x040fe20008000012 */
[----:B------:R-:W4:Y:S01]  /*4450*/  LDCU.64 UR18, c[0x3][0x160] ;  /* 0x00c02c00ff1277ac */ /* 0x000f220008000a00 */
[C---:B------:R-:W-:Y:S02]  /*4460*/  DFMA R30, R12.reuse, UR54, R6 ;  /* 0x000000360c1e7c2b */ /* 0x040fe40008000006 */
[----:B------:R-:W-:Y:S01]  /*4470*/  DFMA R20, R12, UR32, R20 ;  /* 0x000000200c147c2b */ /* 0x000fe20008000014 */
[----:B------:R-:W3:Y:S01]  /*4480*/  LDCU.128 UR52, c[0x3][0x100] ;  /* 0x00c02000ff3477ac */ /* 0x000ee20008000c00 */
[C---:B-----5:R-:W-:Y:S01]  /*4490*/  DFMA R12, R8.reuse, UR48, R22 ;  /* 0x00000030080c7c2b */ /* 0x060fe20008000016 */
[----:B------:R-:W5:Y:S01]  /*44a0*/  LDS.64 R6, [R2+0x12e8] ;  /* 0x0012e80002067984 */ /* 0x000f620000000a00 */
[C---:B--2---:R-:W-:Y:S01]  /*44b0*/  DFMA R22, R8.reuse, UR58, R14 ;  /* 0x0000003a08167c2b */ /* 0x044fe2000800000e */
[----:B------:R-:W2:Y:S01]  /*44c0*/  LDCU.64 UR64, c[0x3][0x168] ;  /* 0x00c02d00ff4077ac */ /* 0x000ea20008000a00 */
[----:B------:R-:W-:-:S02]  /*44d0*/  DFMA R26, R8, UR56, R26 ;  /* 0x00000038081a7c2b */ /* 0x000fc4000800001a */
[C---:B0-----:R-:W-:Y:S01]  /*44e0*/  DFMA R16, R8.reuse, UR8, R16 ;  /* 0x0000000808107c2b */ /* 0x041fe20008000010 */
[----:B------:R-:W0:Y:S01]  /*44f0*/  LDCU.128 UR56, c[0x3][0x110] ;  /* 0x00c02200ff3877ac */ /* 0x000e220008000c00 */
[C---:B------:R-:W-:Y:S02]  /*4500*/  DFMA R14, R8.reuse, UR10, R28 ;  /* 0x0000000a080e7c2b */ /* 0x040fe4000800001c */
[----:B------:R-:W-:Y:S01]  /*4510*/  DFMA R24, R8, UR50, R24 ;  /* 0x0000003208187c2b */ /* 0x000fe20008000018 */
[----:B------:R-:W1:Y:S01]  /*4520*/  LDCU.128 UR8, c[0x3][0x140] ;  /* 0x00c02800ff0877ac */ /* 0x000e620008000c00 */
[----:B------:R-:W-:Y:S02]  /*4530*/  DFMA R26, R10, UR46, R26 ;  /* 0x0000002e0a1a7c2b */ /* 0x000fe4000800001a */
[C---:B------:R-:W-:Y:S01]  /*4540*/  DFMA R18, R8.reuse, UR40, R18 ;  /* 0x0000002808127c2b */ /* 0x040fe20008000012 */
[----:B------:R-:W4:Y:S01]  /*4550*/  LDCU.128 UR48, c[0x3][0x130] ;  /* 0x00c02600ff3077ac */ /* 0x000f220008000c00 */
[----:B------:R-:W-:-:S02]  /*4560*/  DFMA R20, R8, UR42, R20 ;  /* 0x0000002a08147c2b */ /* 0x000fc40008000014 */
[----:B------:R-:W-:Y:S01]  /*4570*/  DFMA R24, R10, UR44, R24 ;  /* 0x0000002c0a187c2b */ /* 0x000fe20008000018 */
[----:B------:R-:W2:Y:S01]  /*4580*/  LDCU.128 UR44, c[0x3][0x150] ;  /* 0x00c02a00ff2c77ac */ /* 0x000ea20008000c00 */
[----:B------:R-:W-:Y:S02]  /*4590*/  DFMA R30, R8, UR6, R30 ;  /* 0x00000006081e7c2b */ /* 0x000fe4000800001e */
[C---:B---3--:R-:W-:Y:S01]  /*45a0*/  DFMA R28, R10.reuse, UR52, R22 ;  /* 0x000000340a1c7c2b */ /* 0x048fe20008000016 */
[----:B------:R-:W3:Y:S01]  /*45b0*/  LDS.64 R8, [R2+0x16b0] ;  /* 0x0016b00002087984 */ /* 0x000ee20000000a00 */
[C---:B------:R-:W-:Y:S01]  /*45c0*/  DFMA R22, R10.reuse, UR4, R12 ;  /* 0x000000040a167c2b */ /* 0x040fe2000800000c */
[----:B------:R-:W5:Y:S01]  /*45d0*/  LDCU.128 UR4, c[0x3][0x190] ;  /* 0x00c03200ff0477ac */ /* 0x000f620008000c00 */
[C---:B------:R-:W-:Y:S02]  /*45e0*/  DFMA R12, R10.reuse, UR60, R18 ;  /* 0x0000003c0a0c7c2b */ /* 0x040fe40008000012 */
[C---:B------:R-:W-:Y:S01]  /*45f0*/  DFMA R16, R10.reuse, UR54, R16 ;  /* 0x000000360a107c2b */ /* 0x040fe20008000010 */
[----:B------:R-:W5:Y:S01]  /*4600*/  LDCU.128 UR52, c[0x3][0x170] ;  /* 0x00c02e00ff3477ac */ /* 0x000f620008000c00 */
[----:B------:R-:W-:-:S02]  /*4610*/  DFMA R20, R10, UR28, R20 ;  /* 0x0000001c0a147c2b */ /* 0x000fc40008000014 */
[C---:B0-----:R-:W-:Y:S01]  /*4620*/  DFMA R14, R10.reuse, UR56, R14 ;  /* 0x000000380a0e7c2b */ /* 0x041fe2000800000e */
[----:B------:R-:W0:Y:S01]  /*4630*/  LDCU.64 UR30, c[0x3][0x1b8] ;  /* 0x00c03700ff1e77ac */ /* 0x000e220008000a00 */
[----:B------:R-:W-:Y:S02]  /*4640*/  DFMA R18, R10, UR58, R30 ;  /* 0x0000003a0a127c2b */ /* 0x000fe4000800001e */
[C---:B-1----:R-:W-:Y:S01]  /*4650*/  DFMA R26, R4.reuse, UR8, R26 ;  /* 0x00000008041a7c2b */ /* 0x042fe2000800001a */
[----:B------:R-:W1:Y:S01]  /*4660*/  LDCU.128 UR56, c[0x3][0x180] ;  /* 0x00c03000ff3877ac */ /* 0x000e620008000c00 */
[C---:B------:R-:W-:Y:S01]  /*4670*/  DFMA R28, R4.reuse, UR10, R28 ;  /* 0x0000000a041c7c2b */ /* 0x040fe2000800001c */
[----:B------:R-:W0:Y:S01]  /*4680*/  LDS.64 R10, [R2+0x1a78] ;  /* 0x001a7800020a7984 */ /* 0x000e220000000a00 */
[C---:B--2---:R-:W-:Y:S01]  /*4690*/  DFMA R30, R4.reuse, UR46, R14 ;  /* 0x0000002e041e7c2b */ /* 0x044fe2000800000e */
[----:B------:R-:W2:Y:S01]  /*46a0*/  LDCU.128 UR8, c[0x3][0x1a0] ;  /* 0x00c03400ff0877ac */ /* 0x000ea20008000c00 */
[----:B----4-:R-:W-:-:S02]  /*46b0*/  DFMA R22, R4, UR48, R22 ;  /* 0x0000003004167c2b */ /* 0x010fc40008000016 */
[C---:B------:R-:W-:Y:S01]  /*46c0*/  DFMA R24, R4.reuse, UR50, R24 ;  /* 0x0000003204187c2b */ /* 0x040fe20008000018 */
[----:B------:R-:W4:Y:S01]  /*46d0*/  LDCU.128 UR48, c[0x3][0x1d0] ;  /* 0x00c03a00ff3077ac */ /* 0x000f220008000c00 */
[C---:B------:R-:W-:Y:S02]  /*46e0*/  DFMA R20, R4.reuse, UR14, R20 ;  /* 0x0000000e04147c2b */ /* 0x040fe40008000014 */
[C---:B------:R-:W-:Y:S01]  /*46f0*/  DFMA R16, R4.reuse, UR44, R16 ;  /* 0x0000002c04107c2b */ /* 0x040fe20008000010 */
[----:B------:R-:W3:Y:S01]  /*4700*/  LDCU.128 UR44, c[0x3][0x1c0] ;  /* 0x00c03800ff2c77ac */ /* 0x000ee20008000c00 */
[C---:B------:R-:W-:Y:S02]  /*4710*/  DFMA R14, R4.reuse, UR24, R12 ;  /* 0x00000018040e7c2b */ /* 0x040fe4000800000c */
[----:B------:R-:W-:Y:S01]  /*4720*/  DFMA R32, R4, UR18, R18 ;  /* 0x0000001204207c2b */ /* 0x000fe20008000012 */
[----:B------:R-:W0:Y:S01]  /*4730*/  LDCU.64 UR26, c[0x3][0x1f0] ;  /* 0x00c03e00ff1a77ac */ /* 0x000e220008000a00 */
[----:B------:R-:W0:Y:S01]  /*4740*/  LDS.64 R4, [R2+0x1e40] ;  /* 0x001e400002047984 */ /* 0x000e220000000a00 */
[----:B-----5:R-:W-:-:S02]  /*4750*/  DFMA R12, R6, UR52, R20 ;  /* 0x00000034060c7c2b */ /* 0x020fc40008000014 */
[C---:B------:R-:W-:Y:S01]  /*4760*/  DFMA R22, R6.reuse, UR54, R22 ;  /* 0x0000003606167c2b */ /* 0x040fe20008000016 */
[----:B------:R-:W5:Y:S01]  /*4770*/  LDCU.128 UR52, c[0x3][0x1e0] ;  /* 0x00c03c00ff3477ac */ /* 0x000f620008000c00 */
[C---:B-1----:R-:W-:Y:S02]  /*4780*/  DFMA R24, R6.reuse, UR56, R24 ;  /* 0x0000003806187c2b */ /* 0x042fe40008000018 */
[C---:B------:R-:W-:Y:S01]  /*4790*/  DFMA R26, R6.reuse, UR58, R26 ;  /* 0x0000003a061a7c2b */ /* 0x040fe2000800001a */
[----:B------:R-:W1:Y:S01]  /*47a0*/  LDCU.128 UR60, c[0x3][0x200] ;  /* 0x00c04000ff3c77ac */ /* 0x000e620008000c00 */
[C---:B------:R-:W-:Y:S02]  /*47b0*/  DFMA R28, R6.reuse, UR4, R28 ;  /* 0x00000004061c7c2b */ /* 0x040fe4000800001c */
[C---:B------:R-:W-:Y:S01]  /*47c0*/  DFMA R18, R6.reuse, UR6, R16 ;  /* 0x0000000606127c2b */ /* 0x040fe20008000010 */
[----:B------:R-:W1:Y:S01]  /*47d0*/  LDCU.128 UR4, c[0x3][0x210] ;  /* 0x00c04200ff0477ac */ /* 0x000e620008000c00 */
[----:B------:R-:W-:-:S02]  /*47e0*/  DFMA R14, R6, UR64, R14 ;  /* 0x00000040060e7c2b */ /* 0x000fc4000800000e */
[C---:B--2---:R-:W-:Y:S01]  /*47f0*/  DFMA R30, R6.reuse, UR8, R30 ;  /* 0x00000008061e7c2b */ /* 0x044fe2000800001e */
[----:B------:R-:W2:Y:S01]  /*4800*/  LDCU.64 UR64, c[0x3][0x1f8] ;  /* 0x00c03f00ff4077ac */ /* 0x000ea20008000a00 */
[----:B------:R-:W-:Y:S01]  /*4810*/  DFMA R32, R6, UR10, R32 ;  /* 0x0000000a06207c2b */ /* 0x000fe20008000020 */
[----:B------:R-:W2:Y:S01]  /*4820*/  LDS.64 R6, [R2+0x2208] ;  /* 0x0022080002067984 */ /* 0x000ea20000000a00 */
[----:B------:R-:W1:Y:S01]  /*4830*/  LDCU.128 UR8, c[0x3][0x220] ;  /* 0x00c04400ff0877ac */ /* 0x000e620008000c00 */
[C---:B---3--:R-:W-:Y:S02]  /*4840*/  DFMA R22, R8.reuse, UR44, R22 ;  /* 0x0000002c08167c2b */ /* 0x048fe40008000016 */
[C---:B------:R-:W-:Y:S01]  /*4850*/  DFMA R24, R8.reuse, UR46, R24 ;  /* 0x0000002e08187c2b */ /* 0x040fe20008000018 */
[----:B------:R-:W3:Y:S01]  /*4860*/  LDCU.128 UR44, c[0x3][0x230] ;  /* 0x00c04600ff2c77ac */ /* 0x000ee20008000c00 */
[C---:B----4-:R-:W-:Y:S02]  /*4870*/  DFMA R16, R8.reuse, UR48, R26 ;  /* 0x0000003008107c2b */ /* 0x050fe4000800001a */
[C---:B------:R-:W-:Y:S01]  /*4880*/  DFMA R28, R8.reuse, UR50, R28 ;  /* 0x00000032081c7c2b */ /* 0x040fe2000800001c */
[----:B------:R-:W4:Y:S01]  /*4890*/  LDCU.128 UR48, c[0x3][0x250] ;  /* 0x00c04a00ff3077ac */ /* 0x000f220008000c00 */
[C---:B0-----:R-:W-:Y:S01]  /*48a0*/  DFMA R12, R8.reuse, UR30, R12 ;  /* 0x0000001e080c7c2b */ /* 0x041fe2000800000c */
[----:B------:R-:W0:Y:S01]  /*48b0*/  LDS.64 R26, [R2+0x25d0] ;  /* 0x0025d000021a7984 */ /* 0x000e220000000a00 */
[C---:B-----5:R-:W-:Y:S01]  /*48c0*/  DFMA R18, R8.reuse, UR52, R18 ;  /* 0x0000003408127c2b */ /* 0x060fe20008000012 */
[----:B------:R-:W5:Y:S01]  /*48d0*/  LDCU.64 UR34, c[0x3][0x248] ;  /* 0x00c04900ff2277ac */ /* 0x000f620008000a00 */
[----:B------:R-:W-:-:S02]  /*48e0*/  DFMA R30, R8, UR54, R30 ;  /* 0x00000036081e7c2b */ /* 0x000fc4000800001e */
[C---:B-1----:R-:W-:Y:S01]  /*48f0*/  DFMA R24, R10.reuse, UR4, R24 ;  /* 0x000000040a187c2b */ /* 0x042fe20008000018 */
[----:B------:R-:W1:Y:S01]  /*4900*/  LDCU.128 UR52, c[0x3][0x260] ;  /* 0x00c04c00ff3477ac */ /* 0x000e620008000c00 */
[----:B------:R-:W-:Y:S02]  /*4910*/  DFMA R16, R10, UR6, R16 ;  /* 0x000000060a107c2b */ /* 0x000fe40008000010 */
[C---:B------:R-:W-:Y:S01]  /*4920*/  DFMA R14, R8.reuse, UR20, R14 ;  /* 0x00000014080e7c2b */ /* 0x040fe2000800000e */
[----:B------:R-:W1:Y:S01]  /*4930*/  LDCU.128 UR56, c[0x3][0x270] ;  /* 0x00c04e00ff3877ac */ /* 0x000e620008000c00 */
[----:B------:R-:W-:Y:S02]  /*4940*/  DFMA R32, R8, UR26, R32 ;  /* 0x0000001a08207c2b */ /* 0x000fe40008000020 */
[C---:B------:R-:W-:Y:S01]  /*4950*/  DFMA R22, R10.reuse, UR62, R22 ;  /* 0x0000003e0a167c2b */ /* 0x040fe20008000016 */
[----:B------:R-:W0:Y:S01]  /*4960*/  LDCU.128 UR4, c[0x3][0x290] ;  /* 0x00c05200ff0477ac */ /* 0x000e220008000c00 */
[----:B------:R-:W-:-:S02]  /*4970*/  DFMA R8, R10, UR60, R12 ;  /* 0x0000003c0a087c2b */ /* 0x000fc4000800000c */
[C---:B------:R-:W-:Y:S01]  /*4980*/  DFMA R28, R10.reuse, UR8, R28 ;  /* 0x000000080a1c7c2b */ /* 0x040fe2000800001c */
[----:B------:R-:W0:Y:S01]  /*4990*/  LDCU.64 UR22, c[0x3][0x280] ;  /* 0x00c05000ff1677ac */ /* 0x000e220008000a00 */
[C---:B------:R-:W-:Y:S02]  /*49a0*/  DFMA R18, R10.reuse, UR10, R18 ;  /* 0x0000000a0a127c2b */ /* 0x040fe40008000012 */
[C---:B--2---:R-:W-:Y:S01]  /*49b0*/  DFMA R14, R10.reuse, UR64, R14 ;  /* 0x000000400a0e7c2b */ /* 0x044fe2000800000e */
[----:B------:R-:W2:Y:S01]  /*49c0*/  LDCU.128 UR8, c[0x3][0x2a0] ;  /* 0x00c05400ff0877ac */ /* 0x000ea20008000c00 */
[C---:B---3--:R-:W-:Y:S02]  /*49d0*/  DFMA R30, R10.reuse, UR44, R30 ;  /* 0x0000002c0a1e7c2b */ /* 0x048fe4000800001e */
[----:B------:R-:W-:Y:S01]  /*49e0*/  DFMA R32, R10, UR46, R32 ;  /* 0x0000002e0a207c2b */ /* 0x000fe20008000020 */
[----:B------:R-:W3:Y:S01]  /*49f0*/  LDCU.128 UR44, c[0x3][0x2b0] ;  /* 0x00c05600ff2c77ac */ /* 0x000ee20008000c00 */
[----:B----4-:R-:W-:-:S02]  /*4a00*/  DFMA R22, R4, UR48, R22 ;  /* 0x0000003004167c2b */ /* 0x010fc40008000016 */
[C---:B------:R-:W-:Y:S01]  /*4a10*/  DFMA R24, R4.reuse, UR50, R24 ;  /* 0x0000003204187c2b */ /* 0x040fe20008000018 */
[----:B------:R-:W4:Y:S01]  /*4a20*/  LDCU.128 UR48, c[0x3][0x2c0] ;  /* 0x00c05800ff3077ac */ /* 0x000f220008000c00 */
[C---:B-----5:R-:W-:Y:S02]  /*4a30*/  DFMA R10, R4.reuse, UR34, R8 ;  /* 0x00000022040a7c2b */ /* 0x060fe40008000008 */
[C---:B-1----:R-:W-:Y:S01]  /*4a40*/  DFMA R16, R4.reuse, UR52, R16 ;  /* 0x0000003404107c2b */ /* 0x042fe20008000010 */
[----:B------:R-:W1:Y:S01]  /*4a50*/  LDCU.64 UR18, c[0x3][0x288] ;  /* 0x00c05100ff1277ac */ /* 0x000e620008000a00 */
[C---:B------:R-:W-:Y:S02]  /*4a60*/  DFMA R28, R4.reuse, UR54, R28 ;  /* 0x00000036041c7c2b */ /* 0x040fe4000800001c */
[C---:B------:R-:W-:Y:S01]  /*4a70*/  DFMA R18, R4.reuse, UR56, R18 ;  /* 0x0000003804127c2b */ /* 0x040fe20008000012 */
[----:B------:R-:W5:Y:S01]  /*4a80*/  LDCU.128 UR52, c[0x3][0x2e0] ;  /* 0x00c05c00ff3477ac */ /* 0x000f620008000c00 */
[----:B------:R-:W-:-:S02]  /*4a90*/  DFMA R30, R4, UR58, R30 ;  /* 0x0000003a041e7c2b */ /* 0x000fc4000800001e */
[----:B------:R-:W-:Y:S01]  /*4aa0*/  DFMA R8, R4, UR16, R14 ;  /* 0x0000001004087c2b */ /* 0x000fe2000800000e */
[----:B------:R-:W5:Y:S01]  /*4ab0*/  LDCU.64 UR14, c[0x3][0x2d8] ;  /* 0x00c05b00ff0e77ac */ /* 0x000f620008000a00 */
[----:B0-----:R-:W-:Y:S02]  /*4ac0*/  DFMA R14, R6, UR4, R10 ;  /* 0x00000004060e7c2b */ /* 0x001fe4000800000a */
[----:B------:R-:W-:Y:S01]  /*4ad0*/  DFMA R32, R4, UR22, R32 ;  /* 0x0000001604207c2b */ /* 0x000fe20008000020 */
[----:B------:R-:W0:Y:S01]  /*4ae0*/  LDCU.128 UR56, c[0x3][0x2f0] ;  /* 0x00c05e00ff3877ac */ /* 0x000e220008000c00 */
[C---:B------:R-:W-:Y:S02]  /*4af0*/  DFMA R22, R6.reuse, UR6, R22 ;  /* 0x0000000606167c2b */ /* 0x040fe40008000016 */
[C---:B--2---:R-:W-:Y:S01]  /*4b00*/  DFMA R24, R6.reuse, UR8, R24 ;  /* 0x0000000806187c2b */ /* 0x044fe20008000018 */
[----:B------:R-:W2:Y:S01]  /*4b10*/  LDCU.128 UR60, c[0x3][0x300] ;  /* 0x00c06000ff3c77ac */ /* 0x000ea20008000c00 */
[----:B------:R-:W-:-:S02]  /*4b20*/  DFMA R16, R6, UR10, R16 ;  /* 0x0000000a06107c2b */ /* 0x000fc40008000010 */
[C---:B---3--:R-:W-:Y:S01]  /*4b30*/  DFMA R28, R6.reuse, UR44, R28 ;  /* 0x0000002c061c7c2b */ /* 0x048fe2000800001c */
[----:B------:R-:W3:Y:S01]  /*4b40*/  LDCU.64 UR4, c[0x3][0x310] ;  /* 0x00c06200ff0477ac */ /* 0x000ee20008000a00 */
[C---:B------:R-:W-:Y:S02]  /*4b50*/  DFMA R18, R6.reuse, UR46, R18 ;  /* 0x0000002e06127c2b */ /* 0x040fe40008000012 */
[C---:B-1----:R-:W-:Y:S02]  /*4b60*/  DFMA R4, R6.reuse, UR18, R8 ;  /* 0x0000001206047c2b */ /* 0x042fe40008000008 */
[C---:B----4-:R-:W-:Y:S02]  /*4b70*/  DFMA R30, R6.reuse, UR48, R30 ;  /* 0x00000030061e7c2b */ /* 0x050fe4000800001e */
[----:B------:R-:W-:Y:S02]  /*4b80*/  DFMA R32, R6, UR50, R32 ;  /* 0x0000003206207c2b */ /* 0x000fe40008000020 */
[----:B-----5:R-:W-:-:S02]  /*4b90*/  DFMA R20, R26, UR52, R22 ;  /* 0x000000341a147c2b */ /* 0x020fc40008000016 */
[C---:B------:R-:W-:Y:S02]  /*4ba0*/  DFMA R12, R26.reuse, UR54, R24 ;  /* 0x000000361a0c7c2b */ /* 0x040fe40008000018 */
[C---:B0-----:R-:W-:Y:S02]  /*4bb0*/  DFMA R22, R26.reuse, UR56, R16 ;  /* 0x000000381a167c2b */ /* 0x041fe40008000010 */
[C---:B------:R-:W-:Y:S02]  /*4bc0*/  DFMA R10, R26.reuse, UR58, R28 ;  /* 0x0000003a1a0a7c2b */ /* 0x040fe4000800001c */
[C---:B--2---:R-:W-:Y:S02]  /*4bd0*/  DFMA R24, R26.reuse, UR60, R18 ;  /* 0x0000003c1a187c2b */ /* 0x044fe40008000012 */
[C---:B------:R-:W-:Y:S02]  /*4be0*/  DFMA R8, R26.reuse, UR62, R30 ;  /* 0x0000003e1a087c2b */ /* 0x040fe4000800001e */
[----:B------:R-:W-:-:S02]  /*4bf0*/  DFMA R4, R26, UR12, R4 ;  /* 0x0000000c1a047c2b */ /* 0x000fc40008000004 */
[C---:B------:R-:W-:Y:S02]  /*4c00*/  DFMA R14, R26.reuse, UR14, R14 ;  /* 0x0000000e1a0e7c2b */ /* 0x040fe4000800000e */
[----:B---3--:R-:W-:-:S11]  /*4c10*/  DFMA R26, R26, UR4, R32 ;  /* 0x000000041a1a7c2b */ /* 0x008fd60008000020 */
.L_x_887:
[----:B------:R-:W-:Y:S05]  /*4c20*/  BSYNC.RECONVERGENT B0 ;  /* 0x0000000000007941 */ /* 0x000fea0003800200 */
.L_x_886:
        /* <DEDUP_REMOVED lines=15> */
.L_x_888:
        /* <DEDUP_REMOVED lines=14> */
.L_x_3010:


//--------------------- .text._Z40massMatrixMultiplyMonolithicGlobalKernelILi9ELi11ELi1EEviPKdS1_S1_S1_Pd --------------------------
	.section	.text._Z40massMatrixMultiplyMonolithicGlobalKernelILi9ELi11ELi1EEviPKdS1_S1_S1_Pd,"ax",@progbits
	.align	128
        .global         _Z40massMatrixMultiplyMonolithicGlobalKernelILi9ELi11ELi1EEviPKdS1_S1_S1_Pd
        .type           _Z40massMatrixMultiplyMonolithicGlobalKernelILi9ELi11ELi1EEviPKdS1_S1_S1_Pd,@function
        .size           _Z40massMatrixMultiplyMonolithicGlobalKernelILi9ELi11ELi1EEviPKdS1_S1_S1_Pd,(.L_x_3011 - _Z40massMatrixMultiplyMonolithicGlobalKernelILi9ELi11ELi1EEviPKdS1_S1_S1_Pd)
        .other          _Z40massMatrixMultiplyMonolithicGlobalKernelILi9ELi11ELi1EEviPKdS1_S1_S1_Pd,@"STO_CUDA_ENTRY STV_DEFAULT"
_Z40massMatrixMultiplyMonolithicGlobalKernelILi9ELi11ELi1EEviPKdS1_S1_S1_Pd:
.text._Z40massMatrixMultiplyMonolithicGlobalKernelILi9ELi11ELi1EEviPKdS1_S1_S1_Pd:
        /* <DEDUP_REMOVED lines=18> */
[----:B------:R-:W-:-:S04]  /*0120*/  LOP3.LUT R2, R3, 0xffff, RZ, 0xc0, !PT ;  /* 0x0000ffff03027812 */ /* 0x000fc800078ec0ff */
        /* <DEDUP_REMOVED lines=70> */
[C---:B------:R-:W-:Y:S01]  /*0590*/  PRMT R7, R3.reuse, 0x9910, RZ ;  /* 0x0000991003077816 */ /* 0x040fe200000000ff */
[----:B------:R-:W-:Y:S01]  /*05a0*/  IMAD R9, R2, 0x1746, RZ ;  /* 0x0000174602097824 */ /* 0x000fe200078e02ff */
[----:B------:R-:W-:Y:S01]  /*05b0*/  BAR.SYNC.DEFER_BLOCKING 0x0 ;  /* 0x0000000000007b1d */ /* 0x000fe20000010000 */
[----:B------:R-:W-:-:S02]  /*05c0*/  ISETP.GT.U32.AND P1, PT, R3, 0x50, PT ;  /* 0x000000500300780c */ /* 0x000fc40003f24070 */
[----:B------:R-:W-:Y:S01]  /*05d0*/  SHF.R.U32.HI R2, RZ, 0x10, R6 ;  /* 0x00000010ff027819 */ /* 0x000fe20000011606 */
[----:B------:R-:W-:Y:S01]  /*05e0*/  IMAD.MOV.U32 R6, RZ, RZ, R7 ;  /* 0x000000ffff067224 */ /* 0x000fe200078e0007 */
[----:B------:R-:W-:Y:S01]  /*05f0*/  SHF.R.U32.HI R9, RZ, 0x10, R9 ;  /* 0x00000010ff097819 */ /* 0x000fe20000011609 */
[----:B------:R-:W-:Y:S01]  /*0600*/  BSSY.RECONVERGENT B0, `(.L_x_889) ;  /* 0x00000f9000007945 */ /* 0x000fe20003800200 */
[----:B------:R-:W-:Y:S01]  /*0610*/  PRMT R7, R2, 0x9910, RZ ;  /* 0x0000991002077816 */ /* 0x000fe200000000ff */
[----:B------:R-:W-:Y:S01]  /*0620*/  IMAD R2, R6, 0x39, RZ ;  /* 0x0000003906027824 */ /* 0x000fe200078e02ff */
[----:B------:R-:W-:Y:S02]  /*0630*/  PRMT R8, R9, 0x9910, RZ ;  /* 0x0000991009087816 */ /* 0x000fe400000000ff */
[----:B------:R-:W-:Y:S02]  /*0640*/  MOV R6, 0x400 ;  /* 0x0000040000067802 */ /* 0x000fe40000000f00 */
        /* <DEDUP_REMOVED lines=80> */
[C---:B----4-:R-:W-:Y:S01]  /*0b50*/  DFMA R66, R218.reuse, R66, RZ ;  /* 0x00000042da42722b */ /* 0x050fe200000000ff */
[----:B------:R-:W2:Y:S01]  /*0b60*/  LDG.E.64.CONSTANT R36, desc[UR4][R248.64+0x288] ;  /* 0x00028804f8247981 */ /* 0x000ea2000c1e9b00 */
[----:B------:R-:W-:-:S04]  /*0b70*/  DFMA R58, R218, R58, RZ ;  /* 0x0000003ada3a722b */ /* 0x000fc800000000ff */
[----:B------:R-:W-:Y:S01]  /*0b80*/  DFMA R34, R244, R38, R34 ;  /* 0x00000026f422722b */ /* 0x000fe20000000022 */
[----:B------:R-:W3:Y:S01]  /*0b90*/  LDG.E.64.CONSTANT R38, desc[UR4][R248.64+0x2d0] ;  /* 0x0002d004f8267981 */ /* 0x000ee2000c1e9b00 */
[----:B------:R-:W-:-:S03]  /*0ba0*/  DFMA R66, R28, R68, R66 ;  /* 0x000000441c42722b */ /* 0x000fc60000000042 */
[----:B------:R-:W4:Y:S01]  /*0bb0*/  LDG.E.64.CONSTANT R68, desc[UR4][R248.64+0x198] ;  /* 0x00019804f8447981 */ /* 0x000f22000c1e9b00 */
        /* <DEDUP_REMOVED lines=11> */
[----:B------:R-:W-:Y:S02]  /*0c70*/  DFMA R58, R8, R30, R34 ;  /* 0x0000001e083a722b */ /* 0x000fe40000000022 */
        /* <DEDUP_REMOVED lines=29> */
[C---:B------:R-:W-:Y:S02]  /*0e50*/  DFMA R234, R218.reuse, R234, RZ ;  /* 0x000000eadaea722b */ /* 0x040fe400000000ff */
[C---:B------:R-:W-:Y:S02]  /*0e60*/  DFMA R228, R218.reuse, R228, RZ ;  /* 0x000000e4dae4722b */ /* 0x040fe400000000ff */
[----:B------:R-:W-:-:S04]  /*0e70*/  DFMA R230, R218, R230, RZ ;  /* 0x000000e6dae6722b */ /* 0x000fc800000000ff */
[C---:B------:R-:W-:Y:S02]  /*0e80*/  DFMA R234, R28.reuse, R214, R234 ;  /* 0x000000d61cea722b */ /* 0x040fe400000000ea */
[C---:B------:R-:W-:Y:S02]  /*0e90*/  DFMA R224, R28.reuse, R224, R228 ;  /* 0x000000e01ce0722b */ /* 0x040fe400000000e4 */
        /* <DEDUP_REMOVED lines=14> */
[C---:B--2---:R-:W-:Y:S02]  /*0f80*/  DFMA R36, R218.reuse, R36, RZ ;  /* 0x00000024da24722b */ /* 0x044fe400000000ff */
[C---:B---3--:R-:W-:Y:S02]  /*0f90*/  DFMA R38, R218.reuse, R38, RZ ;  /* 0x00000026da26722b */ /* 0x048fe400000000ff */
[C---:B----4-:R-:W-:Y:S02]  /*0fa0*/  DFMA R40, R218.reuse, R40, RZ ;  /* 0x00000028da28722b */ /* 0x050fe400000000ff */
[----:B------:R-:W-:-:S02]  /*0fb0*/  DFMA R42, R218, R42, RZ ;  /* 0x0000002ada2a722b */ /* 0x000fc400000000ff */
[----:B------:R-:W-:-:S06]  /*0fc0*/  DFMA R218, R244, R22, R224 ;  /* 0x00000016f4da722b */ /* 0x000fcc00000000e0 */
[----:B------:R-:W-:Y:S02]  /*0fd0*/  DFMA R24, R28, R24, R42 ;  /* 0x000000181c18722b */ /* 0x000fe4000000002a */
[----:B------:R-:W2:Y:S01]  /*0fe0*/  LDG.E.64.CONSTANT R42, desc[UR4][R248.64+0x208] ;  /* 0x00020804f82a7981 */ /* 0x000ea2000c1e9b00 */
        /* <DEDUP_REMOVED lines=44> */
[----:B------:R-:W4:Y:S01]  /*12b0*/  LDG.E.64.CONSTANT R40, desc[UR4][R248.64+0x1f0] ;  /* 0x0001f004f8287981 */ /* 0x000f22000c1e9b00 */
[----:B------:R-:W-:-:S03]  /*12c0*/  DFMA R20, R14, R32, R20 ;  /* 0x000000200e14722b */ /* 0x000fc60000000014 */
[----:B------:R0:W-:Y:S04]  /*12d0*/  STS.64 [R2], R16 ;  /* 0x0000001002007388 */ /* 0x0001e80000000a00 */
[----:B------:R0:W-:Y:S01]  /*12e0*/  STS.64 [R2+0x790], R20 ;  /* 0x0007901402007388 */ /* 0x0001e20000000a00 */
[C---:B--2---:R-:W-:Y:S02]  /*12f0*/  DFMA R22, R244.reuse, R42, R22 ;  /* 0x0000002af416722b */ /* 0x044fe40000000016 */
[C---:B---3--:R-:W-:Y:S02]  /*1300*/  DFMA R24, R244.reuse, R44, R24 ;  /* 0x0000002cf418722b */ /* 0x048fe40000000018 */
[C---:B----4-:R-:W-:Y:S02]  /*1310*/  DFMA R26, R244.reuse, R46, R26 ;  /* 0x0000002ef41a722b */ /* 0x050fe4000000001a */
[----:B------:R-:W-:-:S04]  /*1320*/  DFMA R28, R244, R48, R28 ;  /* 0x00000030f41c722b */ /* 0x000fc8000000001c */
[C---:B------:R-:W-:Y:S02]  /*1330*/  DFMA R24, R242.reuse, R52, R24 ;  /* 0x00000034f218722b */ /* 0x040fe40000000018 */
[C---:B------:R-:W-:Y:S02]  /*1340*/  DFMA R26, R242.reuse, R54, R26 ;  /* 0x00000036f21a722b */ /* 0x040fe4000000001a */
[C---:B------:R-:W-:Y:S02]  /*1350*/  DFMA R22, R242.reuse, R50, R22 ;  /* 0x00000032f216722b */ /* 0x040fe40000000016 */
[----:B------:R-:W-:-:S06]  /*1360*/  DFMA R28, R242, R56, R28 ;  /* 0x00000038f21c722b */ /* 0x000fcc000000001c */
        /* <DEDUP_REMOVED lines=34> */
.L_x_890:
[----:B------:R-:W-:Y:S05]  /*1590*/  BSYNC.RECONVERGENT B0 ;  /* 0x0000000000007941 */ /* 0x000fea0003800200 */
.L_x_889:
        /* <DEDUP_REMOVED lines=58> */
[----:B---3--:R-:W-:-:S06]  /*1940*/  DFMA R14, R14, R36, RZ ;  /* 0x000000240e0e722b */ /* 0x008fcc00000000ff */
[----:B----4-:R-:W-:Y:S02]  /*1950*/  DFMA R12, R32, R244, R10 ;  /* 0x000000f4200c722b */ /* 0x010fe4000000000a */
[----:B------:R-:W0:Y:S01]  /*1960*/  LDS.64 R10, [R250+0x210] ;  /* 0x00021000fa0a7984 */ /* 0x000e220000000a00 */
[----:B------:R-:W-:Y:S02]  /*1970*/  DFMA R32, R38, R28, R14 ;  /* 0x0000001c2620722b */ /* 0x000fe4000000000e */
[----:B------:R-:W-:-:S03]  /*1980*/  DFMA R38, R60, R36, RZ ;  /* 0x000000243c26722b */ /* 0x000fc600000000ff */
[----:B------:R-:W-:Y:S02]  /*1990*/  DFMA R14, R34, R242, R12 ;  /* 0x000000f2220e722b */ /* 0x000fe4000000000c */
[----:B------:R-:W1:Y:S03]  /*19a0*/  LDS.64 R12, [R250+0x268] ;  /* 0x00026800fa0c7984 */ /* 0x000e660000000a00 */
[----:B------:R-:W-:Y:S02]  /*19b0*/  DFMA R38, R62, R28, R38 ;  /* 0x0000001c3e26722b */ /* 0x000fe40000000026 */
[----:B------:R-:W-:Y:S01]  /*19c0*/  DFMA R34, R42, R244, R32 ;  /* 0x000000f42a22722b */ /* 0x000fe20000000020 */
[----:B------:R-:W2:Y:S01]  /*19d0*/  LDG.E.64.CONSTANT R42, desc[UR4][R248.64+0x1b8] ;  /* 0x0001b804f82a7981 */ /* 0x000ea2000c1e9b00 */
[----:B------:R-:W-:-:S03]  /*19e0*/  DFMA R32, R40, R6, R14 ;  /* 0x000000062820722b */ /* 0x000fc6000000000e */
[----:B------:R-:W3:Y:S01]  /*19f0*/  LDS.64 R14, [R250+0x2c0] ;  /* 0x0002c000fa0e7984 */ /* 0x000ee20000000a00 */
[----:B------:R-:W-:-:S03]  /*1a00*/  DFMA R38, R64, R244, R38 ;  /* 0x000000f44026722b */ /* 0x000fc60000000026 */
[----:B------:R-:W4:Y:S01]  /*1a10*/  LDG.E.64.CONSTANT R40, desc[UR4][R248.64+0x170] ;  /* 0x00017004f8287981 */ /* 0x000f22000c1e9b00 */
[----:B------:R-:W-:-:S04]  /*1a20*/  DFMA R34, R58, R242, R34 ;  /* 0x000000f23a22722b */ /* 0x000fc80000000022 */
[----:B------:R-:W-:Y:S02]  /*1a30*/  DFMA R24, R24, R242, R38 ;  /* 0x000000f21818722b */ /* 0x000fe40000000026 */
        /* <DEDUP_REMOVED lines=20> */
[----:B------:R-:W4:Y:S04]  /*1b80*/  LDG.E.64.CONSTANT R50, desc[UR4][R248.64+0x140] ;  /* 0x00014004f8327981 */ /* 0x000f28000c1e9b00 */
[----:B------:R-:W4:Y:S04]  /*1b90*/  LDG.E.64.CONSTANT R52, desc[UR4][R248.64+0x188] ;  /* 0x00018804f8347981 */ /* 0x000f28000c1e9b00 */
[----:B------:R-:W4:Y:S04]  /*1ba0*/  LDG.E.64.CONSTANT R54, desc[UR4][R248.64+0x1d0] ;  /* 0x0001d004f8367981 */ /* 0x000f28000c1e9b00 */
[----:B------:R-:W4:Y:S01]  /*1bb0*/  LDG.E.64.CONSTANT R56, desc[UR4][R248.64+0x100] ;  /* 0x00010004f8387981 */ /* 0x000f22000c1e9b00 */
[----:B---3--:R-:W-:-:S02]  /*1bc0*/  DFMA R16, R16, R14, R58 ;  /* 0x0000000e1010722b */ /* 0x008fc4000000003a */
[-C--:B------:R-:W-:Y:S01]  /*1bd0*/  DFMA R18, R18, R12.reuse, R60 ;  /* 0x0000000c1212722b */ /* 0x080fe2000000003c */
[----:B------:R-:W3:Y:S01]  /*1be0*/  LDG.E.64.CONSTANT R58, desc[UR4][R248.64+0x148] ;  /* 0x00014804f83a7981 */ /* 0x000ee2000c1e9b00 */
[----:B------:R-:W-:Y:S02]  /*1bf0*/  DFMA R20, R20, R12, R62 ;  /* 0x0000000c1414722b */ /* 0x000fe4000000003e */
[----:B------:R-:W-:Y:S01]  /*1c00*/  DFMA R238, R238, R28, R64 ;  /* 0x0000001ceeee722b */ /* 0x000fe20000000040 */
[----:B------:R-:W3:Y:S04]  /*1c10*/  LDG.E.64.CONSTANT R60, desc[UR4][R248.64+0x190] ;  /* 0x00019004f83c7981 */ /* 0x000ee8000c1e9b00 */
[----:B------:R-:W3:Y:S04]  /*1c20*/  LDG.E.64.CONSTANT R62, desc[UR4][R248.64+0x1d8] ;  /* 0x0001d804f83e7981 */ /* 0x000ee8000c1e9b00 */
[----:B------:R-:W3:Y:S01]  /*1c30*/  LDG.E.64.CONSTANT R64, desc[UR4][R248.64+0x108] ;  /* 0x00010804f8407981 */ /* 0x000ee2000c1e9b00 */
[----:B------:R-:W-:-:S02]  /*1c40*/  DFMA R214, R214, R36, RZ ;  /* 0x00000024d6d6722b */ /* 0x000fc400000000ff */
[-C--:B------:R-:W-:Y:S02]  /*1c50*/  DFMA R230, R230, R36.reuse, RZ ;  /* 0x00000024e6e6722b */ /* 0x080fe400000000ff */
[----:B------:R-:W-:-:S04]  /*1c60*/  DFMA R232, R232, R36, RZ ;  /* 0x00000024e8e8722b */ /* 0x000fc800000000ff */
[----:B------:R-:W-:Y:S02]  /*1c70*/  DFMA R228, R228, R28, R214 ;  /* 0x0000001ce4e4722b */ /* 0x000fe400000000d6 */
[----:B------:R-:W-:Y:S01]  /*1c80*/  DFMA R236, R236, R244, R238 ;  /* 0x000000f4ecec722b */ /* 0x000fe200000000ee */
[----:B------:R-:W3:Y:S07]  /*1c90*/  LDG.E.64.CONSTANT R238, desc[UR4][R248.64+0x2c8] ;  /* 0x0002c804f8ee7981 */ /* 0x000eee000c1e9b00 */
[----:B------:R-:W-:Y:S01]  /*1ca0*/  DFMA R214, R234, R242, R236 ;  /* 0x000000f2ead6722b */ /* 0x000fe200000000ec */
[----:B------:R-:W3:Y:S01]  /*1cb0*/  LDG.E.64.CONSTANT R234, desc[UR4][R248.64+0x238] ;  /* 0x00023804f8ea7981 */ /* 0x000ee2000c1e9b00 */
[----:B------:R-:W-:-:S03]  /*1cc0*/  DFMA R224, R224, R36, RZ ;  /* 0x00000024e0e0722b */ /* 0x000fc600000000ff */
[----:B------:R-:W3:Y:S01]  /*1cd0*/  LDG.E.64.CONSTANT R236, desc[UR4][R248.64+0x280] ;  /* 0x00028004f8ec7981 */ /* 0x000ee2000c1e9b00 */
[-C--:B--2---:R-:W-:Y:S02]  /*1ce0*/  DFMA R232, R42, R28.reuse, R232 ;  /* 0x0000001c2ae8722b */ /* 0x084fe400000000e8 */
[----:B----4-:R-:W-:Y:S02]  /*1cf0*/  DFMA R40, R40, R28, R230 ;  /* 0x0000001c2828722b */ /* 0x010fe400000000e6 */
[-C--:B------:R-:W-:Y:S02]  /*1d00*/  DFMA R230, R222, R36.reuse, RZ ;  /* 0x00000024dee6722b */ /* 0x080fe400000000ff */
[----:B------:R-:W-:Y:S02]  /*1d10*/  DFMA R42, R210, R36, RZ ;  /* 0x00000024d22a722b */ /* 0x000fe400000000ff */
[----:B------:R-:W-:Y:S02]  /*1d20*/  DFMA R38, R38, R244, R228 ;  /* 0x000000f42626722b */ /* 0x000fe400000000e4 */
[----:B------:R-:W-:-:S02]  /*1d30*/  DFMA R228, R218, R36, RZ ;  /* 0x00000024dae4722b */ /* 0x000fc400000000ff */
[----:B------:R-:W-:Y:S01]  /*1d40*/  DFMA R222, R32, R244, R232 ;  /* 0x000000f420de722b */ /* 0x000fe200000000e8 */
[----:B------:R-:W2:Y:S03]  /*1d50*/  LDG.E.64.CONSTANT R36, desc[UR4][R248.64+0x160] ;  /* 0x00016004f8247981 */ /* 0x000ea6000c1e9b00 */
[----:B------:R-:W-:Y:S01]  /*1d60*/  DFMA R210, R226, R242, R38 ;  /* 0x000000f2e2d2722b */ /* 0x000fe20000000026 */
[----:B------:R-:W4:Y:S01]  /*1d70*/  LDG.E.64.CONSTANT R232, desc[UR4][R248.64+0x308] ;  /* 0x00030804f8e87981 */ /* 0x000f22000c1e9b00 */
[----:B------:R-:W-:-:S03]  /*1d80*/  DFMA R218, R22, R244, R40 ;  /* 0x000000f416da722b */ /* 0x000fc60000000028 */
[----:B------:R-:W2:Y:S01]  /*1d90*/  LDG.E.64.CONSTANT R226, desc[UR4][R248.64+0x230] ;  /* 0x00023004f8e27981 */ /* 0x000ea2000c1e9b00 */
[----:B------:R-:W-:Y:S02]  /*1da0*/  DFMA R22, R34, R28, R42 ;  /* 0x0000001c2216722b */ /* 0x000fe4000000002a */
[-C--:B------:R-:W-:Y:S01]  /*1db0*/  DFMA R222, R46, R242.reuse, R222 ;  /* 0x000000f22ede722b */ /* 0x080fe200000000de */
[----:B------:R-:W4:Y:S04]  /*1dc0*/  LDG.E.64.CONSTANT R42, desc[UR4][R248.64+0x208] ;  /* 0x00020804f82a7981 */ /* 0x000f28000c1e9b00 */
[----:B------:R-:W2:Y:S01]  /*1dd0*/  LDG.E.64.CONSTANT R46, desc[UR4][R248.64+0x298] ;  /* 0x00029804f82e7981 */ /* 0x000ea2000c1e9b00 */
[----:B------:R-:W-:-:S03]  /*1de0*/  DFMA R218, R44, R242, R218 ;  /* 0x000000f22cda722b */ /* 0x000fc600000000da */
[----:B------:R-:W2:Y:S01]  /*1df0*/  LDG.E.64.CONSTANT R32, desc[UR4][R248.64+0xd0] ;  /* 0x0000d004f8207981 */ /* 0x000ea2000c1e9b00 */
[----:B------:R-:W-:-:S03]  /*1e00*/  DFMA R214, R48, R6, R214 ;  /* 0x0000000630d6722b */ /* 0x000fc600000000d6 */
[----:B------:R-:W2:Y:S04]  /*1e10*/  LDG.E.64.CONSTANT R44, desc[UR4][R248.64+0x250] ;  /* 0x00025004f82c7981 */ /* 0x000ea8000c1e9b00 */
[----:B------:R-:W2:Y:S01]  /*1e20*/  LDG.E.64.CONSTANT R48, desc[UR4][R248.64+0x2e0] ;  /* 0x0002e004f8307981 */ /* 0x000ea2000c1e9b00 */
[-C--:B------:R-:W-:Y:S02]  /*1e30*/  DFMA R24, R24, R28.reuse, R228 ;  /* 0x0000001c1818722b */ /* 0x080fe400000000e4 */
[-C--:B------:R-:W-:Y:S01]  /*1e40*/  DFMA R26, R26, R28.reuse, R230 ;  /* 0x0000001c1a1a722b */ /* 0x080fe200000000e6 */
[----:B------:R-:W2:Y:S01]  /*1e50*/  LDG.E.64.CONSTANT R228, desc[UR4][R248.64+0x278] ;  /* 0x00027804f8e47981 */ /* 0x000ea2000c1e9b00 */
[----:B------:R-:W-:Y:S02]  /*1e60*/  DFMA R28, R30, R28, R224 ;  /* 0x0000001c1e1c722b */ /* 0x000fe400000000e0 */
[-C--:B------:R-:W-:Y:S01]  /*1e70*/  DFMA R210, R50, R6.reuse, R210 ;  /* 0x0000000632d2722b */ /* 0x080fe200000000d2 */
        /* <DEDUP_REMOVED lines=8> */
[-C--:B---3--:R-:W-:Y:S02]  /*1f00*/  DFMA R210, R58, R8.reuse, R210 ;  /* 0x000000083ad2722b */ /* 0x088fe400000000d2 */
        /* <DEDUP_REMOVED lines=14> */
[-C--:B------:R-:W-:Y:S02]  /*1ff0*/  DFMA R208, R208, R12.reuse, R214 ;  /* 0x0000000cd0d0722b */ /* 0x080fe400000000d6 */
[-C--:B------:R-:W-:Y:S01]  /*2000*/  DFMA R212, R212, R12.reuse, R218 ;  /* 0x0000000cd4d4722b */ /* 0x080fe200000000da */
        /* <DEDUP_REMOVED lines=10> */
[----:B------:R1:W-:Y:S01]  /*20b0*/  STS.64 [R250], R16 ;  /* 0x00000010fa007388 */ /* 0x0003e20000000a00 */
[----:B----4-:R-:W-:-:S02]  /*20c0*/  DFMA R22, R42, R244, R22 ;  /* 0x000000f42a16722b */ /* 0x010fc40000000016 */
[-C--:B--2---:R-:W-:Y:S02]  /*20d0*/  DFMA R26, R46, R244.reuse, R26 ;  /* 0x000000f42e1a722b */ /* 0x084fe4000000001a */
[-C--:B------:R-:W-:Y:S02]  /*20e0*/  DFMA R24, R44, R244.reuse, R24 ;  /* 0x000000f42c18722b */ /* 0x080fe40000000018 */
[----:B------:R-:W-:Y:S02]  /*20f0*/  DFMA R28, R48, R244, R28 ;  /* 0x000000f4301c722b */ /* 0x000fe4000000001c */
[----:B------:R-:W-:-:S04]  /*2100*/  DFMA R22, R50, R242, R22 ;  /* 0x000000f23216722b */ /* 0x000fc80000000016 */
[-C--:B------:R-:W-:Y:S02]  /*2110*/  DFMA R24, R52, R242.reuse, R24 ;  /* 0x000000f23418722b */ /* 0x080fe40000000018 */
[-C--:B------:R-:W-:Y:S02]  /*2120*/  DFMA R26, R54, R242.reuse, R26 ;  /* 0x000000f2361a722b */ /* 0x080fe4000000001a */
[----:B------:R-:W-:Y:S02]  /*2130*/  DFMA R28, R56, R242, R28 ;  /* 0x000000f2381c722b */ /* 0x000fe4000000001c */
[-C--:B---3--:R-:W-:Y:S02]  /*2140*/  DFMA R22, R58, R6.reuse, R22 ;  /* 0x000000063a16722b */ /* 0x088fe40000000016 */
        /* <DEDUP_REMOVED lines=35> */
.L_x_892:
[----:B------:R-:W-:Y:S05]  /*2380*/  BSYNC.RECONVERGENT B0 ;  /* 0x0000000000007941 */ /* 0x000fea0003800200 */
.L_x_891:
[----:B------:R-:W-:Y:S01]  /*2390*/  BAR.SYNC.DEFER_BLOCKING 0x0 ;  /* 0x0000000000007b1d */ /* 0x000fe20000010000 */
[----:B------:R-:W-:Y:S02]  /*23a0*/  CS2R R218, SRZ ;  /* 0x0000000000da7805 */ /* 0x000fe4000001ff00 */
[----:B------:R-:W-:Y:S02]  /*23b0*/  CS2R R220, SRZ ;  /* 0x0000000000dc7805 */ /* 0x000fe4000001ff00 */
[----:B------:R-:W-:Y:S02]  /*23c0*/  CS2R R222, SRZ ;  /* 0x0000000000de7805 */ /* 0x000fe4000001ff00 */
[----:B------:R-:W-:Y:S02]  /*23d0*/  CS2R R224, SRZ ;  /* 0x0000000000e07805 */ /* 0x000fe4000001ff00 */
[----:B------:R-:W-:Y:S02]  /*23e0*/  CS2R R226, SRZ ;  /* 0x0000000000e27805 */ /* 0x000fe4000001ff00 */
[----:B------:R-:W-:-:S02]  /*23f0*/  CS2R R228, SRZ ;  /* 0x0000000000e47805 */ /* 0x000fc4000001ff00 */
[----:B------:R-:W-:Y:S01]  /*2400*/  CS2R R230, SRZ ;  /* 0x0000000000e67805 */ /* 0x000fe2000001ff00 */
[----:B------:R-:W2:Y:S04]  /*2410*/  LDG.E.64.CONSTANT R70, desc[UR4][R246.64+0x140] ;  /* 0x00014004f6467981 */ /* 0x000ea8000c1e9b00 */
[----:B------:R-:W3:Y:S04]  /*2420*/  LDG.E.64.CONSTANT R64, desc[UR4][R246.64+0x188] ;  /* 0x00018804f6407981 */ /* 0x000ee8000c1e9b00 */
[----:B------:R-:W4:Y:S04]  /*2430*/  LDG.E.64.CONSTANT R58, desc[UR4][R246.64+0x1d0] ;  /* 0x0001d004f63a7981 */ /* 0x000f28000c1e9b00 */
[----:B------:R-:W4:Y:S04]  /*2440*/  LDG.E.64.CONSTANT R50, desc[UR4][R246.64+0x2f0] ;  /* 0x0002f004f6327981 */ /* 0x000f28000c1e9b00 */
[----:B------:R-:W0:Y:S04]  /*2450*/  LDS.64 R10, [R251] ;  /* 0x00000000fb0a7984 */ /* 0x000e280000000a00 */
[----:B------:R-:W0:Y:S04]  /*2460*/  LDS.64 R8, [R251+0x8] ;  /* 0x00000800fb087984 */ /* 0x000e280000000a00 */
[----:B------:R-:W0:Y:S04]  /*2470*/  LDS.64 R6, [R251+0x10] ;  /* 0x00001000fb067984 */ /* 0x000e280000000a00 */
[----:B------:R-:W0:Y:S04]  /*2480*/  LDS.64 R244, [R251+0x18] ;  /* 0x00001800fbf47984 */ /* 0x000e280000000a00 */
[----:B------:R-:W0:Y:S04]  /*2490*/  LDS.64 R208, [R251+0x20] ;  /* 0x00002000fbd07984 */ /* 0x000e280000000a00 */
[----:B------:R-:W0:Y:S04]  /*24a0*/  LDS.64 R210, [R251+0x28] ;  /* 0x00002800fbd27984 */ /* 0x000e280000000a00 */
[----:B------:R-:W0:Y:S04]  /*24b0*/  LDS.64 R212, [R251+0x30] ;  /* 0x00003000fbd47984 */ /* 0x000e280000000a00 */
[----:B------:R-:W0:Y:S04]  /*24c0*/  LDS.64 R214, [R251+0x38] ;  /* 0x00003800fbd67984 */ /* 0x000e280000000a00 */
[----:B------:R-:W0:Y:S04]  /*24d0*/  LDS.64 R216, [R251+0x40] ;  /* 0x00004000fbd87984 */ /* 0x000e280000000a00 */
[----:B------:R-:W4:Y:S01]  /*24e0*/  LDG.E.64.CONSTANT R68, desc[UR4][R246.64+0x148] ;  /* 0x00014804f6447981 */ /* 0x000f22000c1e9b00 */
[----:B01---5:R-:W-:-:S03]  /*24f0*/  DFMA R16, R170, R10, RZ ;  /* 0x0000000aaa10722b */ /* 0x023fc600000000ff */
        /* <DEDUP_REMOVED lines=53> */
[----:B------:R-:W-:Y:S01]  /*2850*/  DMUL R74, R16, R74 ;  /* 0x0000004a104a7228 */ /* 0x000fe20000000000 */
[----:B------:R-:W4:Y:S01]  /*2860*/  LDG.E.64.CONSTANT R24, desc[UR4][R246.64+0x1e8] ;  /* 0x0001e804f6187981 */ /* 0x000f22000c1e9b00 */
[----:B------:R-:W-:-:S02]  /*2870*/  DFMA R16, R118, R10, RZ ;  /* 0x0000000a7610722b */ /* 0x000fc400000000ff */
[----:B------:R-:W-:Y:S01]  /*2880*/  DMUL R78, R12, R78 ;  /* 0x0000004e0c4e7228 */ /* 0x000fe20000000000 */
[----:B------:R-:W4:Y:S01]  /*2890*/  LDG.E.64.CONSTANT R248, desc[UR4][R246.64+0x310] ;  /* 0x00031004f6f87981 */ /* 0x000f22000c1e9b00 */
[----:B------:R-:W-:Y:S02]  /*28a0*/  DMUL R76, R14, R76 ;  /* 0x0000004c0e4c7228 */ /* 0x000fe40000000000 */
[----:B------:R-:W-:Y:S01]  /*28b0*/  DMUL R72, R18, R72 ;  /* 0x0000004812487228 */ /* 0x000fe20000000000 */
[----:B------:R-:W4:Y:S01]  /*28c0*/  @!P0 LDG.E.64.CONSTANT R218, desc[UR4][R4.64+0x20] ;  /* 0x0000200404da8981 */ /* 0x000f22000c1e9b00 */
[-C--:B------:R-:W-:Y:S02]  /*28d0*/  DFMA R12, R134, R10.reuse, RZ ;  /* 0x0000000a860c722b */ /* 0x080fe400000000ff */
[-C--:B------:R-:W-:Y:S01]  /*28e0*/  DFMA R14, R126, R10.reuse, RZ ;  /* 0x0000000a7e0e722b */ /* 0x080fe200000000ff */
[----:B------:R-:W4:Y:S01]  /*28f0*/  @!P0 LDG.E.64.CONSTANT R220, desc[UR4][R4.64+0x28] ;  /* 0x0000280404dc8981 */ /* 0x000f22000c1e9b00 */
[----:B------:R-:W-:-:S02]  /*2900*/  DFMA R18, R110, R10, RZ ;  /* 0x0000000a6e12722b */ /* 0x000fc400000000ff */
[-C--:B------:R-:W-:Y:S01]  /*2910*/  DFMA R20, R102, R10.reuse, RZ ;  /* 0x0000000a6614722b */ /* 0x080fe200000000ff */
[----:B------:R-:W4:Y:S01]  /*2920*/  @!P0 LDG.E.64.CONSTANT R222, desc[UR4][R4.64+0x30] ;  /* 0x0000300404de8981 */ /* 0x000f22000c1e9b00 */
[-C--:B------:R-:W-:Y:S02]  /*2930*/  DFMA R22, R94, R10.reuse, RZ ;  /* 0x0000000a5e16722b */ /* 0x080fe400000000ff */
[----:B------:R-:W-:Y:S01]  /*2940*/  DFMA R10, R86, R10, RZ ;  /* 0x0000000a560a722b */ /* 0x000fe200000000ff */
[----:B------:R-:W4:Y:S01]  /*2950*/  @!P0 LDG.E.64.CONSTANT R224, desc[UR4][R4.64+0x38] ;  /* 0x0000380404e08981 */ /* 0x000f22000c1e9b00 */
[-C--:B------:R-:W-:Y:S02]  /*2960*/  DFMA R16, R116, R8.reuse, R16 ;  /* 0x000000087410722b */ /* 0x080fe40000000010 */
[-C--:B------:R-:W-:Y:S01]  /*2970*/  DFMA R12, R132, R8.reuse, R12 ;  /* 0x00000008840c722b */ /* 0x080fe2000000000c */
[----:B------:R-:W4:Y:S01]  /*2980*/  @!P0 LDG.E.64.CONSTANT R226, desc[UR4][R4.64+0x40] ;  /* 0x0000400404e28981 */ /* 0x000f22000c1e9b00 */
[----:B------:R-:W-:-:S02]  /*2990*/  DFMA R14, R124, R8, R14 ;  /* 0x000000087c0e722b */ /* 0x000fc4000000000e */
[-C--:B------:R-:W-:Y:S01]  /*29a0*/  DFMA R18, R108, R8.reuse, R18 ;  /* 0x000000086c12722b */ /* 0x080fe20000000012 */
[----:B------:R-:W4:Y:S01]  /*29b0*/  @!P0 LDG.E.64.CONSTANT R228, desc[UR4][R4.64+0x48] ;  /* 0x0000480404e48981 */ /* 0x000f22000c1e9b00 */
[-C--:B------:R-:W-:Y:S02]  /*29c0*/  DFMA R20, R100, R8.reuse, R20 ;  /* 0x000000086414722b */ /* 0x080fe40000000014 */
[-C--:B------:R-:W-:Y:S01]  /*29d0*/  DFMA R22, R92, R8.reuse, R22 ;  /* 0x000000085c16722b */ /* 0x080fe20000000016 */
[----:B------:R-:W4:Y:S01]  /*29e0*/  @!P0 LDG.E.64.CONSTANT R230, desc[UR4][R4.64+0x50] ;  /* 0x0000500404e68981 */ /* 0x000f22000c1e9b00 */
[----:B------:R-:W-:Y:S02]  /*29f0*/  DFMA R10, R84, R8, R10 ;  /* 0x00000008540a722b */ /* 0x000fe4000000000a */
[-C--:B------:R-:W-:Y:S01]  /*2a00*/  DFMA R16, R114, R6.reuse, R16 ;  /* 0x000000067210722b */ /* 0x080fe20000000010 */
[----:B------:R-:W4:Y:S01]  /*2a10*/  LDG.E.64.CONSTANT R8, desc[UR4][R246.64+0x238] ;  /* 0x00023804f6087981 */ /* 0x000f22000c1e9b00 */
[----:B------:R-:W-:-:S02]  /*2a20*/  DFMA R12, R130, R6, R12 ;  /* 0x00000006820c722b */ /* 0x000fc4000000000c */
[-C--:B------:R-:W-:Y:S02]  /*2a30*/  DFMA R14, R122, R6.reuse, R14 ;  /* 0x000000067a0e722b */ /* 0x080fe4000000000e */
[-C--:B------:R-:W-:Y:S01]  /*2a40*/  DFMA R18, R106, R6.reuse, R18 ;  /* 0x000000066a12722b */ /* 0x080fe20000000012 */
[----:B------:R-:W4:Y:S01]  /*2a50*/  LDG.E.64.CONSTANT R4, desc[UR4][R246.64+0x2c8] ;  /* 0x0002c804f6047981 */ /* 0x000f22000c1e9b00 */
[-C--:B------:R-:W-:Y:S02]  /*2a60*/  DFMA R20, R98, R6.reuse, R20 ;  /* 0x000000066214722b */ /* 0x080fe40000000014 */
[-C--:B------:R-:W-:Y:S02]  /*2a70*/  DFMA R22, R90, R6.reuse, R22 ;  /* 0x000000065a16722b */ /* 0x080fe40000000016 */
[----:B------:R-:W-:Y:S02]  /*2a80*/  DFMA R10, R82, R6, R10 ;  /* 0x00000006520a722b */ /* 0x000fe4000000000a */
[-C--:B------:R-:W-:Y:S01]  /*2a90*/  DFMA R236, R112, R244.reuse, R16 ;  /* 0x000000f470ec722b */ /* 0x080fe20000000010 */
[----:B------:R-:W4:Y:S04]  /*2aa0*/  LDG.E.64.CONSTANT R6, desc[UR4][R246.64+0x280] ;  /* 0x00028004f6067981 */ /* 0x000f28000c1e9b00 */
        /* <DEDUP_REMOVED lines=12> */
[----:B------:R-:W4:Y:S01]  /*2b70*/  LDG.E.64.CONSTANT R10, desc[UR4][R246.64+0x1f0] ;  /* 0x0001f004f60a7981 */ /* 0x000f22000c1e9b00 */
[----:B--2---:R-:W-:-:S02]  /*2b80*/  DFMA R232, R70, R208, R232 ;  /* 0x000000d046e8722b */ /* 0x004fc400000000e8 */
[-C--:B---3--:R-:W-:Y:S02]  /*2b90*/  DFMA R234, R64, R208.reuse, R234 ;  /* 0x000000d040ea722b */ /* 0x088fe400000000ea */
[-C--:B----4-:R-:W-:Y:S02]  /*2ba0*/  DFMA R236, R58, R208.reuse, R236 ;  /* 0x000000d03aec722b */ /* 0x090fe400000000ec */
[----:B------:R-:W-:Y:S02]  /*2bb0*/  DFMA R244, R50, R208, R244 ;  /* 0x000000d032f4722b */ /* 0x000fe400000000f4 */
[-C--:B------:R-:W-:Y:S02]  /*2bc0*/  DFMA R232, R68, R210.reuse, R232 ;  /* 0x000000d244e8722b */ /* 0x080fe400000000e8 */
[----:B------:R-:W-:Y:S02]  /*2bd0*/  DFMA R234, R62, R210, R234 ;  /* 0x000000d23eea722b */ /* 0x000fe400000000ea */
        /* <DEDUP_REMOVED lines=17> */
[----:B------:R-:W-:Y:S02]  /*2cf0*/  DFMA R236, R24, R214, R236 ;  /* 0x000000d618ec722b */ /* 0x000fe400000000ec */
[----:B------:R-:W-:-:S02]  /*2d00*/  DFMA R212, R200, R78, RZ ;  /* 0x0000004ec8d4722b */ /* 0x000fc400000000ff */
[-C--:B------:R-:W-:Y:S02]  /*2d10*/  DFMA R210, R198, R78.reuse, RZ ;  /* 0x0000004ec6d2722b */ /* 0x080fe400000000ff */
[----:B------:R-:W-:-:S04]  /*2d20*/  DFMA R208, R196, R78, RZ ;  /* 0x0000004ec4d0722b */ /* 0x000fc800000000ff */
[-C--:B------:R-:W-:Y:S02]  /*2d30*/  DFMA R212, R182, R76.reuse, R212 ;  /* 0x0000004cb6d4722b */ /* 0x080fe400000000d4 */
[-C--:B------:R-:W-:Y:S02]  /*2d40*/  DFMA R210, R180, R76.reuse, R210 ;  /* 0x0000004cb4d2722b */ /* 0x080fe400000000d2 */
[----:B------:R-:W-:-:S04]  /*2d50*/  DFMA R208, R178, R76, R208 ;  /* 0x0000004cb2d0722b */ /* 0x000fc800000000d0 */
[-C--:B------:R-:W-:Y:S02]  /*2d60*/  DFMA R212, R164, R74.reuse, R212 ;  /* 0x0000004aa4d4722b */ /* 0x080fe400000000d4 */
[----:B------:R-:W-:Y:S02]  /*2d70*/  DFMA R210, R162, R74, R210 ;  /* 0x0000004aa2d2722b */ /* 0x000fe400000000d2 */
[----:B------:R-:W-:Y:S02]  /*2d80*/  DFMA R244, R16, R214, R244 ;  /* 0x000000d610f4722b */ /* 0x000fe400000000f4 */
[----:B------:R-:W-:Y:S02]  /*2d90*/  DFMA R234, R12, R216, R234 ;  /* 0x000000d80cea722b */ /* 0x000fe400000000ea */
[----:B------:R-:W-:-:S04]  /*2da0*/  DFMA R242, R18, R214, R242 ;  /* 0x000000d612f2722b */ /* 0x000fc800000000f2 */
        /* <DEDUP_REMOVED lines=11> */
[----:B------:R-:W-:-:S02]  /*2e60*/  DMUL R244, R244, R230 ;  /* 0x000000e6f4f47228 */ /* 0x000fc40000000000 */
        /* <DEDUP_REMOVED lines=46> */
[----:B------:R-:W-:Y:S02]  /*3150*/  DMUL R224, R238, R224 ;  /* 0x000000e0eee07228 */ /* 0x000fe40000000000 */
        /* <DEDUP_REMOVED lines=9> */
[----:B------:R-:W-:Y:S02]  /*31f0*/  DMUL R226, R240, R226 ;  /* 0x000000e2f0e27228 */ /* 0x000fe40000000000 */
        /* <DEDUP_REMOVED lines=9> */
[----:B------:R-:W-:Y:S02]  /*3290*/  DMUL R228, R242, R228 ;  /* 0x000000e4f2e47228 */ /* 0x000fe40000000000 */
        /* <DEDUP_REMOVED lines=27> */
[----:B------:R0:W-:Y:S01]  /*3450*/  STS.64 [R251], R236 ;  /* 0x000000ecfb007388 */ /* 0x0001e20000000a00 */
        /* <DEDUP_REMOVED lines=9> */
[----:B------:R-:W-:Y:S01]  /*34f0*/  BAR.SYNC.DEFER_BLOCKING 0x0 ;  /* 0x0000000000007b1d */ /* 0x000fe20000010000 */
[----:B------:R-:W-:-:S05]  /*3500*/  ISETP.GT.U32.OR P0, PT, R3, 0x50, P0 ;  /* 0x000000500300780c */ /* 0x000fca0000704470 */
[----:B------:R-:W-:Y:S08]  /*3510*/  @P2 BRA `(.L_x_894) ;  /* 0x0000000400dc2947 */ /* 0x000ff00003800000 */
[----:B0-----:R-:W0:Y:S04]  /*3520*/  LDS.64 R236, [R250] ;  /* 0x00000000faec7984 */ /* 0x001e280000000a00 */
[----:B------:R-:W1:Y:S04]  /*3530*/  LDS.64 R244, [R250+0x58] ;  /* 0x00005800faf47984 */ /* 0x000e680000000a00 */
[----:B------:R-:W2:Y:S04]  /*3540*/  LDS.64 R208, [R250+0xb0] ;  /* 0x0000b000fad07984 */ /* 0x000ea80000000a00 */
[----:B------:R-:W3:Y:S04]  /*3550*/  LDS.64 R210, [R250+0x108] ;  /* 0x00010800fad27984 */ /* 0x000ee80000000a00 */
[----:B------:R-:W4:Y:S04]  /*3560*/  LDS.64 R212, [R250+0x160] ;  /* 0x00016000fad47984 */ /* 0x000f280000000a00 */
[----:B------:R-:W5:Y:S01]  /*3570*/  LDS.64 R214, [R250+0x1b8] ;  /* 0x0001b800fad67984 */ /* 0x000f620000000a00 */
[----:B0-----:R-:W-:-:S02]  /*3580*/  DFMA R216, R206, R236, RZ ;  /* 0x000000ecced8722b */ /* 0x001fc400000000ff */
[-C--:B------:R-:W-:Y:S02]  /*3590*/  DFMA R230, R204, R236.reuse, RZ ;  /* 0x000000eccce6722b */ /* 0x080fe400000000ff */
[----:B------:R-:W-:-:S04]  /*35a0*/  DFMA R246, R200, R236, RZ ;  /* 0x000000ecc8f6722b */ /* 0x000fc800000000ff */
[-C--:B-1----:R-:W-:Y:S02]  /*35b0*/  DFMA R228, R188, R244.reuse, R216 ;  /* 0x000000f4bce4722b */ /* 0x082fe400000000d8 */
[-C--:B------:R-:W-:Y:S01]  /*35c0*/  DFMA R232, R186, R244.reuse, R230 ;  /* 0x000000f4bae8722b */ /* 0x080fe200000000e6 */
[----:B------:R-:W0:Y:S01]  /*35d0*/  LDS.64 R216, [R250+0x210] ;  /* 0x00021000fad87984 */ /* 0x000e220000000a00 */
[----:B------:R-:W-:-:S04]  /*35e0*/  DFMA R246, R182, R244, R246 ;  /* 0x000000f4b6f6722b */ /* 0x000fc800000000f6 */
[-C--:B--2---:R-:W-:Y:S02]  /*35f0*/  DFMA R230, R170, R208.reuse, R228 ;  /* 0x000000d0aae6722b */ /* 0x084fe400000000e4 */
[-C--:B------:R-:W-:Y:S01]  /*3600*/  DFMA R234, R168, R208.reuse, R232 ;  /* 0x000000d0a8ea722b */ /* 0x080fe200000000e8 */
[----:B------:R-:W1:Y:S01]  /*3610*/  LDS.64 R228, [R250+0x268] ;  /* 0x00026800fae47984 */ /* 0x000e620000000a00 */
[----:B------:R-:W-:-:S04]  /*3620*/  DFMA R246, R164, R208, R246 ;  /* 0x000000d0a4f6722b */ /* 0x000fc800000000f6 */
[-C--:B---3--:R-:W-:Y:S02]  /*3630*/  DFMA R232, R152, R210.reuse, R230 ;  /* 0x000000d298e8722b */ /* 0x088fe400000000e6 */
[-C--:B------:R-:W-:Y:S01]  /*3640*/  DFMA R234, R150, R210.reuse, R234 ;  /* 0x000000d296ea722b */ /* 0x080fe200000000ea */
[----:B------:R-:W2:Y:S01]  /*3650*/  LDS.64 R230, [R250+0x2c0] ;  /* 0x0002c000fae67984 */ /* 0x000ea20000000a00 */
[----:B------:R-:W-:-:S04]  /*3660*/  DFMA R246, R146, R210, R246 ;  /* 0x000000d292f6722b */ /* 0x000fc800000000f6 */
[-C--:B----4-:R-:W-:Y:S02]  /*3670*/  DFMA R240, R134, R212.reuse, R232 ;  /* 0x000000d486f0722b */ /* 0x090fe400000000e8 */
[-C--:B------:R-:W-:Y:S01]  /*3680*/  DFMA R234, R132, R212.reuse, R234 ;  /* 0x000000d484ea722b */ /* 0x080fe200000000ea */
[----:B------:R-:W3:Y:S01]  /*3690*/  LDS.64 R232, [R250+0x318] ;  /* 0x00031800fae87984 */ /* 0x000ee20000000a00 */
[----:B------:R-:W-:-:S04]  /*36a0*/  DFMA R246, R128, R212, R246 ;  /* 0x000000d480f6722b */ /* 0x000fc800000000f6 */
[-C--:B-----5:R-:W-:Y:S02]  /*36b0*/  DFMA R240, R126, R214.reuse, R240 ;  /* 0x000000d67ef0722b */ /* 0x0a0fe400000000f0 */
[-C--:B------:R-:W-:Y:S02]  /*36c0*/  DFMA R238, R124, R214.reuse, R234 ;  /* 0x000000d67cee722b */ /* 0x080fe400000000ea */
[----:B------:R-:W4:Y:S01]  /*36d0*/  LDS.64 R234, [R250+0x370] ;  /* 0x00037000faea7984 */ /* 0x000f220000000a00 */
[----:B------:R-:W-:-:S05]  /*36e0*/  DFMA R246, R120, R214, R246 ;  /* 0x000000d678f6722b */ /* 0x000fca00000000f6 */
[-C--:B0-----:R-:W-:Y:S02]  /*36f0*/  DFMA R238, R116, R216.reuse, R238 ;  /* 0x000000d874ee722b */ /* 0x081fe400000000ee */
[-C--:B------:R-:W-:Y:S02]  /*3700*/  DFMA R240, R118, R216.reuse, R240 ;  /* 0x000000d876f0722b */ /* 0x080fe400000000f0 */
[----:B------:R-:W-:-:S04]  /*3710*/  DFMA R246, R112, R216, R246 ;  /* 0x000000d870f6722b */ /* 0x000fc800000000f6 */
[-C--:B-1----:R-:W-:Y:S02]  /*3720*/  DFMA R238, R108, R228.reuse, R238 ;  /* 0x000000e46cee722b */ /* 0x082fe400000000ee */
[-C--:B------:R-:W-:Y:S02]  /*3730*/  DFMA R240, R110, R228.reuse, R240 ;  /* 0x000000e46ef0722b */ /* 0x080fe400000000f0 */
[----:B------:R-:W-:-:S04]  /*3740*/  DFMA R246, R104, R228, R246 ;  /* 0x000000e468f6722b */ /* 0x000fc800000000f6 */
[-C--:B--2---:R-:W-:Y:S02]  /*3750*/  DFMA R238, R100, R230.reuse, R238 ;  /* 0x000000e664ee722b */ /* 0x084fe400000000ee */
[-C--:B------:R-:W-:Y:S02]  /*3760*/  DFMA R240, R102, R230.reuse, R240 ;  /* 0x000000e666f0722b */ /* 0x080fe400000000f0 */
[----:B------:R-:W-:-:S04]  /*3770*/  DFMA R246, R96, R230, R246 ;  /* 0x000000e660f6722b */ /* 0x000fc800000000f6 */
[-C--:B---3--:R-:W-:Y:S02]  /*3780*/  DFMA R238, R92, R232.reuse, R238 ;  /* 0x000000e85cee722b */ /* 0x088fe400000000ee */
[-C--:B------:R-:W-:Y:S02]  /*3790*/  DFMA R240, R94, R232.reuse, R240 ;  /* 0x000000e85ef0722b */ /* 0x080fe400000000f0 */
[----:B------:R-:W-:-:S04]  /*37a0*/  DFMA R246, R88, R232, R246 ;  /* 0x000000e858f6722b */ /* 0x000fc800000000f6 */
[-C--:B----4-:R-:W-:Y:S02]  /*37b0*/  DFMA R238, R84, R234.reuse, R238 ;  /* 0x000000ea54ee722b */ /* 0x090fe400000000ee */
[----:B------:R-:W-:Y:S02]  /*37c0*/  DFMA R242, R86, R234, R240 ;  /* 0x000000ea56f2722b */ /* 0x000fe400000000f0 */
[----:B------:R-:W-:Y:S02]  /*37d0*/  DFMA R240, R202, R236, RZ ;  /* 0x000000eccaf0722b */ /* 0x000fe400000000ff */
[----:B------:R-:W-:Y:S01]  /*37e0*/  DFMA R246, R80, R234, R246 ;  /* 0x000000ea50f6722b */ /* 0x000fe200000000f6 */
[----:B------:R0:W-:Y:S04]  /*37f0*/  STS.64 [R250+0x58], R238 ;  /* 0x000058eefa007388 */ /* 0x0001e80000000a00 */
[----:B------:R1:W-:Y:S01]  /*3800*/  STS.64 [R250], R242 ;  /* 0x000000f2fa007388 */ /* 0x0003e20000000a00 */
[----:B------:R-:W-:-:S03]  /*3810*/  DFMA R240, R184, R244, R240 ;  /* 0x000000f4b8f0722b */ /* 0x000fc600000000f0 */
[----:B------:R-:W-:Y:S01]  /*3820*/  STS.64 [R250+0x108], R246 ;  /* 0x000108f6fa007388 */ /* 0x000fe20000000a00 */
[----:B0-----:R-:W-:-:S04]  /*3830*/  DFMA R238, R198, R236, RZ ;  /* 0x000000ecc6ee722b */ /* 0x001fc800000000ff */
[----:B------:R-:W-:Y:S02]  /*3840*/  DFMA R240, R166, R208, R240 ;  /* 0x000000d0a6f0722b */ /* 0x000fe400000000f0 */
[----:B-1----:R-:W-:Y:S02]  /*3850*/  DFMA R242, R192, R236, RZ ;  /* 0x000000ecc0f2722b */ /* 0x002fe400000000ff */
        /* <DEDUP_REMOVED lines=24> */
[----:B------:R-:W-:-:S03]  /*39e0*/  DFMA R238, R52, R232, R238 ;  /* 0x000000e834ee722b */ /* 0x000fc600000000ee */
[----:B------:R0:W-:Y:S03]  /*39f0*/  STS.64 [R250+0xb0], R240 ;  /* 0x0000b0f0fa007388 */ /* 0x0001e60000000a00 */
[----:B------:R-:W-:Y:S02]  /*3a00*/  DFMA R242, R18, R232, R242 ;  /* 0x000000e812f2722b */ /* 0x000fe400000000f2 */
[----:B------:R-:W-:-:S06]  /*3a10*/  DFMA R238, R50, R234, R238 ;  /* 0x000000ea32ee722b */ /* 0x000fcc00000000ee */
[----:B------:R-:W-:Y:S02]  /*3a20*/  DFMA R242, R16, R234, R242 ;  /* 0x000000ea10f2722b */ /* 0x000fe400000000f2 */
[----:B0-----:R-:W-:Y:S01]  /*3a30*/  DFMA R240, R194, R236, RZ ;  /* 0x000000ecc2f0722b */ /* 0x001fe200000000ff */
[----:B------:R0:W-:Y:S04]  /*3a40*/  STS.64 [R250+0x160], R238 ;  /* 0x000160eefa007388 */ /* 0x0001e80000000a00 */
[----:B------:R1:W-:Y:S03]  /*3a50*/  STS.64 [R250+0x268], R242 ;  /* 0x000268f2fa007388 */ /* 0x0003e60000000a00 */
[----:B------:R-:W-:-:S02]  /*3a60*/  DFMA R240, R176, R244, R240 ;  /* 0x000000f4b0f0722b */ /* 0x000fc400000000f0 */
[-C--:B0-----:R-:W-:Y:S02]  /*3a70*/  DFMA R238, R196, R236.reuse, RZ ;  /* 0x000000ecc4ee722b */ /* 0x081fe400000000ff */
[----:B------:R-:W-:-:S04]  /*3a80*/  DFMA R236, R190, R236, RZ ;  /* 0x000000ecbeec722b */ /* 0x000fc800000000ff */
        /* <DEDUP_REMOVED lines=26> */
[----:B------:R-:W-:-:S03]  /*3c30*/  DFMA R236, R4, R232, R236 ;  /* 0x000000e804ec722b */ /* 0x000fc600000000ec */
[----:B------:R1:W-:Y:S03]  /*3c40*/  STS.64 [R250+0x210], R240 ;  /* 0x000210f0fa007388 */ /* 0x0003e60000000a00 */
[-C--:B------:R-:W-:Y:S02]  /*3c50*/  DFMA R244, R38, R234.reuse, R244 ;  /* 0x000000ea26f4722b */ /* 0x080fe400000000f4 */
[----:B------:R-:W-:-:S05]  /*3c60*/  DFMA R236, R248, R234, R236 ;  /* 0x000000eaf8ec722b */ /* 0x000fca00000000ec */
[----:B------:R1:W-:Y:S04]  /*3c70*/  STS.64 [R250+0x1b8], R244 ;  /* 0x0001b8f4fa007388 */ /* 0x0003e80000000a00 */
[----:B------:R1:W-:Y:S02]  /*3c80*/  STS.64 [R250+0x2c0], R236 ;  /* 0x0002c0ecfa007388 */ /* 0x0003e40000000a00 */
.L_x_894:
[----:B------:R-:W-:Y:S05]  /*3c90*/  BSYNC.RECONVERGENT B0 ;  /* 0x0000000000007941 */ /* 0x000fea0003800200 */
.L_x_893:
[----:B------:R-:W-:Y:S06]  /*3ca0*/  BAR.SYNC.DEFER_BLOCKING 0x0 ;  /* 0x0000000000007b1d */ /* 0x000fec0000010000 */
[----:B------:R-:W-:Y:S04]  /*3cb0*/  BSSY.RECONVERGENT B0, `(.L_x_895) ;  /* 0x0000070000007945 */ /* 0x000fe80003800200 */
[----:B------:R-:W-:Y:S05]  /*3cc0*/  @P1 BRA `(.L_x_896) ;  /* 0x0000000400b81947 */ /* 0x000fea0003800000 */
[----:B------:R-:W2:Y:S04]  /*3cd0*/  LDS.64 R78, [R2] ;  /* 0x00000000024e7984 */ /* 0x000ea80000000a00 */
[----:B0-----:R-:W0:Y:S04]  /*3ce0*/  LDS.64 R208, [R2+0x3c8] ;  /* 0x0003c80002d07984 */ /* 0x001e280000000a00 */
[----:B------:R-:W3:Y:S04]  /*3cf0*/  LDS.64 R76, [R2+0x790] ;  /* 0x00079000024c7984 */ /* 0x000ee80000000a00 */
[----:B------:R-:W4:Y:S04]  /*3d00*/  LDS.64 R74, [R2+0xb58] ;  /* 0x000b5800024a7984 */ /* 0x000f280000000a00 */
[----:B------:R-:W5:Y:S04]  /*3d10*/  LDS.64 R72, [R2+0xf20] ;  /* 0x000f200002487984 */ /* 0x000f680000000a00 */
        /* <DEDUP_REMOVED lines=9> */
[----:B------:R-:W-:Y:S02]  /*3db0*/  DFMA R190, R190, R78, RZ ;  /* 0x0000004ebebe722b */ /* 0x000fe400000000ff */
[-C--:B0-----:R-:W-:Y:S01]  /*3dc0*/  DFMA R196, R178, R208.reuse, R196 ;  /* 0x000000d0b2c4722b */ /* 0x081fe200000000c4 */
[----:B------:R-:W0:Y:S01]  /*3dd0*/  LDS.64 R78, [R2+0x12e8] ;  /* 0x0012e800024e7984 */ /* 0x000e220000000a00 */
        /* <DEDUP_REMOVED lines=8> */
[-C--:B---3--:R-:W-:Y:S01]  /*3e60*/  DFMA R196, R160, R76.reuse, R196 ;  /* 0x0000004ca0c4722b */ /* 0x088fe200000000c4 */
        /* <DEDUP_REMOVED lines=19> */
[----:B------:R-:W4:Y:S01]  /*3fa0*/  LDS.64 R74, [R2+0x1e40] ;  /* 0x001e4000024a7984 */ /* 0x000f220000000a00 */
[-C--:B-----5:R-:W-:Y:S02]  /*3fb0*/  DFMA R206, R134, R72.reuse, R206 ;  /* 0x0000004886ce722b */ /* 0x0a0fe400000000ce */
[----:B------:R-:W-:-:S02]  /*3fc0*/  DFMA R204, R132, R72, R204 ;  /* 0x0000004884cc722b */ /* 0x000fc400000000cc */
[-C--:B------:R-:W-:Y:S02]  /*3fd0*/  DFMA R202, R130, R72.reuse, R202 ;  /* 0x0000004882ca722b */ /* 0x080fe400000000ca */
[-C--:B------:R-:W-:Y:S02]  /*3fe0*/  DFMA R190, R14, R72.reuse, R190 ;  /* 0x000000480ebe722b */ /* 0x080fe400000000be */
[-C--:B------:R-:W-:Y:S01]  /*3ff0*/  DFMA R200, R128, R72.reuse, R200 ;  /* 0x0000004880c8722b */ /* 0x080fe200000000c8 */
[----:B------:R-:W5:Y:S01]  /*4000*/  LDS.64 R14, [R2+0x2208] ;  /* 0x00220800020e7984 */ /* 0x000f620000000a00 */
[-C--:B------:R-:W-:Y:S02]  /*4010*/  DFMA R198, R70, R72.reuse, R198 ;  /* 0x0000004846c6722b */ /* 0x080fe400000000c6 */
[-C--:B------:R-:W-:Y:S02]  /*4020*/  DFMA R196, R68, R72.reuse, R196 ;  /* 0x0000004844c4722b */ /* 0x080fe400000000c4 */
[----:B------:R-:W-:-:S02]  /*4030*/  DFMA R194, R66, R72, R194 ;  /* 0x0000004842c2722b */ /* 0x000fc400000000c2 */
        /* <DEDUP_REMOVED lines=54> */
[----:B------:R-:W-:-:S11]  /*43a0*/  DFMA R226, R248, R226, R190 ;  /* 0x000000e2f8e2722b */ /* 0x000fd600000000be */
.L_x_896:
[----:B------:R-:W-:Y:S05]  /*43b0*/  BSYNC.RECONVERGENT B0 ;  /* 0x0000000000007941 */ /* 0x000fea0003800200 */
.L_x_895:
        /* <DEDUP_REMOVED lines=15> */
.L_x_897:
        /* <DEDUP_REMOVED lines=13> */
.L_x_3011:


//--------------------- .text._Z30massMatrixMultiplyGlobalKernelILi9ELi11ELi1EEviPKdS1_S1_S1_Pd --------------------------
	.section	.text._Z30massMatrixMultiplyGlobalKernelILi9ELi11ELi1EEviPKdS1_S1_S1_Pd,"ax",@progbits
	.align	128
        .global         _Z30massMatrixMultiplyGlobalKernelILi9ELi11ELi1EEviPKdS1_S1_S1_Pd
        .type           _Z30massMatrixMultiplyGlobalKernelILi9ELi11ELi1EEviPKdS1_S1_S1_Pd,@function
        .size           _Z30massMatrixMultiplyGlobalKernelILi9ELi11ELi1EEviPKdS1_S1_S1_Pd,(.L_x_3012 - _Z30massMatrixMultiplyGlobalKernelILi9ELi11ELi1EEviPKdS1_S1_S1_Pd)
        .other          _Z30massMatrixMultiplyGlobalKernelILi9ELi11ELi1EEviPKdS1_S1_S1_Pd,@"STO_CUDA_ENTRY STV_DEFAULT"
_Z30massMatrixMultiplyGlobalKernelILi9ELi11ELi1EEviPKdS1_S1_S1_Pd:
.text._Z30massMatrixMultiplyGlobalKernelILi9ELi11ELi1EEviPKdS1_S1_S1_Pd:
        /* <DEDUP_REMOVED lines=166> */
[C---:B----4-:R-:W-:Y:S01]  /*0a60*/  DFMA R176, R192.reuse, R164, RZ ;  /* 0x000000a4c0b0722b */ /* 0x050fe200000000ff */
[----:B------:R-:W2:Y:S01]  /*0a70*/  LDG.E.64.CONSTANT R164, desc[UR4][R196.64+0x70] ;  /* 0x00007004c4a47981 */ /* 0x000ea2000c1e9b00 */
[----:B------:R-:W-:-:S03]  /*0a80*/  DFMA R182, R192, R168, RZ ;  /* 0x000000a8c0b6722b */ /* 0x000fc600000000ff */
[----:B------:R-:W3:Y:S01]  /*0a90*/  LDG.E.64.CONSTANT R168, desc[UR4][R196.64+0x98] ;  /* 0x00009804c4a87981 */ /* 0x000ee2000c1e9b00 */
[C---:B------:R-:W-:Y:S02]  /*0aa0*/  DFMA R150, R192.reuse, R150, RZ ;  /* 0x00000096c096722b */ /* 0x040fe400000000ff */
[C---:B------:R-:W-:Y:S01]  /*0ab0*/  DFMA R214, R192.reuse, R146, RZ ;  /* 0x00000092c0d6722b */ /* 0x040fe200000000ff */
[----:B------:R-:W4:Y:S01]  /*0ac0*/  LDG.E.64.CONSTANT R146, desc[UR4][R196.64+0x18] ;  /* 0x00001804c4927981 */ /* 0x000f22000c1e9b00 */
[----:B------:R-:W-:Y:S02]  /*0ad0*/  DFMA R152, R192, R152, RZ ;  /* 0x00000098c098722b */ /* 0x000fe400000000ff */
[C---:B------:R-:W-:Y:S01]  /*0ae0*/  DFMA R176, R208.reuse, R178, R176 ;  /* 0x000000b2d0b0722b */ /* 0x040fe200000000b0 */
        /* <DEDUP_REMOVED lines=8> */
[----:B------:R0:W4:Y:S01]  /*0b70*/  LDG.E.64.CONSTANT R154, desc[UR4][R196.64+0x90] ;  /* 0x00009004c49a7981 */ /* 0x000122000c1e9b00 */
[----:B------:R-:W-:-:S03]  /*0b80*/  DFMA R210, R192, R194, RZ ;  /* 0x000000c2c0d2722b */ /* 0x000fc600000000ff */
[----:B------:R-:W4:Y:S04]  /*0b90*/  LDG.E.64.CONSTANT R192, desc[UR4][R248.64+0x58] ;  /* 0x00005804f8c07981 */ /* 0x000f28000c1e9b00 */
[----:B------:R-:W4:Y:S01]  /*0ba0*/  LDG.E.64.CONSTANT R194, desc[UR4][R248.64+0x10] ;  /* 0x00001004f8c27981 */ /* 0x000f22000c1e9b00 */
[----:B0-----:R-:W-:Y:S02]  /*0bb0*/  DADD R196, R128, R130 ;  /* 0x0000000080c47229 */ /* 0x001fe40000000082 */
[----:B------:R-:W-:Y:S01]  /*0bc0*/  DFMA R206, R208, R206, R210 ;  /* 0x000000ced0ce722b */ /* 0x000fe200000000d2 */
[----:B------:R-:W4:Y:S05]  /*0bd0*/  LDG.E.64.CONSTANT R208, desc[UR4][R248.64+0x60] ;  /* 0x00006004f8d07981 */ /* 0x000f2a000c1e9b00 */
[C---:B------:R-:W-:Y:S01]  /*0be0*/  DFMA R212, R196.reuse, R212, R214 ;  /* 0x000000d4c4d4722b */ /* 0x040fe200000000d6 */
[----:B------:R-:W4:Y:S01]  /*0bf0*/  LDG.E.64.CONSTANT R210, desc[UR4][R248.64+0x18] ;  /* 0x00001804f8d27981 */ /* 0x000f22000c1e9b00 */
[----:B------:R-:W-:-:S03]  /*0c00*/  DFMA R220, R196, R220, R222 ;  /* 0x000000dcc4dc722b */ /* 0x000fc600000000de */
[----:B------:R-:W4:Y:S04]  /*0c10*/  LDG.E.64.CONSTANT R214, desc[UR4][R248.64+0x88] ;  /* 0x00008804f8d67981 */ /* 0x000f28000c1e9b00 */
[----:B------:R-:W4:Y:S01]  /*0c20*/  LDG.E.64.CONSTANT R222, desc[UR4][R248.64+0xd8] ;  /* 0x0000d804f8de7981 */ /* 0x000f22000c1e9b00 */
[----:B------:R-:W-:Y:S02]  /*0c30*/  DADD R124, R246, -R124 ;  /* 0x00000000f67c7229 */ /* 0x000fe4000000087c */
[----:B------:R-:W-:Y:S02]  /*0c40*/  DADD R126, R244, -R126 ;  /* 0x00000000f47e7229 */ /* 0x000fe4000000087e */
[----:B------:R-:W-:-:S04]  /*0c50*/  DADD R128, R128, -R130 ;  /* 0x0000000080807229 */ /* 0x000fc80000000882 */
[C---:B------:R-:W-:Y:S02]  /*0c60*/  DFMA R166, R124.reuse, R166, RZ ;  /* 0x000000a67ca6722b */ /* 0x040fe400000000ff */
[C---:B------:R-:W-:Y:S02]  /*0c70*/  DFMA R174, R124.reuse, R174, RZ ;  /* 0x000000ae7cae722b */ /* 0x040fe400000000ff */
[C---:B------:R-:W-:Y:S02]  /*0c80*/  DFMA R186, R124.reuse, R186, RZ ;  /* 0x000000ba7cba722b */ /* 0x040fe400000000ff */
[----:B------:R-:W-:Y:S02]  /*0c90*/  DFMA R188, R124, R188, RZ ;  /* 0x000000bc7cbc722b */ /* 0x000fe400000000ff */
[----:B------:R-:W-:Y:S02]  /*0ca0*/  DFMA R138, R196, R138, R152 ;  /* 0x0000008ac48a722b */ /* 0x000fe40000000098 */
[----:B------:R-:W-:-:S02]  /*0cb0*/  DADD R152, R132, R134 ;  /* 0x0000000084987229 */ /* 0x000fc40000000086 */
[C---:B------:R-:W-:Y:S02]  /*0cc0*/  DFMA R140, R196.reuse, R140, R176 ;  /* 0x0000008cc48c722b */ /* 0x040fe400000000b0 */
[----:B------:R-:W-:Y:S02]  /*0cd0*/  DFMA R142, R196, R142, R182 ;  /* 0x0000008ec48e722b */ /* 0x000fe400000000b6 */
[----:B------:R-:W-:Y:S02]  /*0ce0*/  DADD R132, R132, -R134 ;  /* 0x0000000084847229 */ /* 0x000fe40000000886 */
[----:B------:R-:W-:Y:S02]  /*0cf0*/  DADD R130, R136, R136 ;  /* 0x0000000088827229 */ /* 0x000fe40000000088 */
[----:B------:R-:W-:Y:S02]  /*0d00*/  DFMA R144, R196, R144, R206 ;  /* 0x00000090c490722b */ /* 0x000fe400000000ce */
[----:B------:R-:W-:-:S02]  /*0d10*/  DFMA R142, R152, R156, R142 ;  /* 0x0000009c988e722b */ /* 0x000fc4000000008e */
[C---:B------:R-:W-:Y:S02]  /*0d20*/  DFMA R166, R126.reuse, R180, R166 ;  /* 0x000000b47ea6722b */ /* 0x040fe400000000a6 */
[C---:B------:R-:W-:Y:S02]  /*0d30*/  DFMA R174, R126.reuse, R190, R174 ;  /* 0x000000be7eae722b */ /* 0x040fe400000000ae */
[C---:B------:R-:W-:Y:S02]  /*0d40*/  DFMA R186, R126.reuse, R200, R186 ;  /* 0x000000c87eba722b */ /* 0x040fe400000000ba */
[----:B------:R-:W-:-:S04]  /*0d50*/  DFMA R188, R126, R202, R188 ;  /* 0x000000ca7ebc722b */ /* 0x000fc800000000bc */
[C---:B------:R-:W-:Y:S02]  /*0d60*/  DFMA R174, R128.reuse, R204, R174 ;  /* 0x000000cc80ae722b */ /* 0x040fe400000000ae */
[----:B------:R-:W-:Y:S02]  /*0d70*/  DFMA R186, R128, R216, R186 ;  /* 0x000000d880ba722b */ /* 0x000fe400000000ba */
[----:B------:R-:W-:Y:S02]  /*0d80*/  DMUL R130, R130, 0.5 ;  /* 0x3fe0000082827828 */ /* 0x000fe40000000000 */
[----:B------:R-:W-:Y:S02]  /*0d90*/  DADD R136, R136, -R136 ;  /* 0x0000000088887229 */ /* 0x000fe40000000888 */
[----:B------:R-:W-:Y:S02]  /*0da0*/  DFMA R174, R132, R218, R174 ;  /* 0x000000da84ae722b */ /* 0x000fe400000000ae */
[----:B------:R-:W-:-:S02]  /*0db0*/  DFMA R144, R152, R158, R144 ;  /* 0x0000009e9890722b */ /* 0x000fc40000000090 */
[----:B------:R-:W-:Y:S02]  /*0dc0*/  DFMA R186, R132, R230, R186 ;  /* 0x000000e684ba722b */ /* 0x000fe400000000ba */
[----:B------:R-:W-:-:S04]  /*0dd0*/  DFMA R170, R130, R170, R142 ;  /* 0x000000aa82aa722b */ /* 0x000fc8000000008e */
[----:B------:R-:W-:Y:S02]  /*0de0*/  DFMA R172, R130, R172, R144 ;  /* 0x000000ac82ac722b */ /* 0x000fe40000000090 */
[C---:B------:R-:W-:Y:S02]  /*0df0*/  DFMA R174, R136.reuse, R232, R174 ;  /* 0x000000e888ae722b */ /* 0x040fe400000000ae */
[----:B------:R-:W-:Y:S02]  /*0e00*/  DFMA R186, R136, R240, R186 ;  /* 0x000000f088ba722b */ /* 0x000fe400000000ba */
[C---:B--2---:R-:W-:Y:S02]  /*0e10*/  DFMA R178, R124.reuse, R178, RZ ;  /* 0x000000b27cb2722b */ /* 0x044fe400000000ff */
[----:B---3--:R-:W-:-:S08]  /*0e20*/  DFMA R184, R124, R184, RZ ;  /* 0x000000b87cb8722b */ /* 0x008fd000000000ff */
[C---:B------:R-:W-:Y:S02]  /*0e30*/  DFMA R184, R126.reuse, R198, R184 ;  /* 0x000000c67eb8722b */ /* 0x040fe400000000b8 */
[----:B----4-:R-:W-:Y:S02]  /*0e40*/  DFMA R178, R126, R192, R178 ;  /* 0x000000c07eb2722b */ /* 0x010fe400000000b2 */
[----:B------:R-:W-:-:S06]  /*0e50*/  DFMA R166, R128, R194, R166 ;  /* 0x000000c280a6722b */ /* 0x000fcc00000000a6 */
        /* <DEDUP_REMOVED lines=41> */
.L_x_899:
[----:B------:R-:W-:Y:S05]  /*10f0*/  BSYNC.RECONVERGENT B0 ;  /* 0x0000000000007941 */ /* 0x000fea0003800200 */
.L_x_898:
        /* <DEDUP_REMOVED lines=8> */
[----:B------:R-:W4:Y:S04]  /*1180*/  LDS.64 R146, [R250+0x268] ;  /* 0x00026800fa927984 */ /* 0x000f280000000a00 */
[----:B--2---:R-:W2:Y:S04]  /*1190*/  LDG.E.64.CONSTANT R236, desc[UR4][R148.64] ;  /* 0x0000000494ec7981 */ /* 0x004ea8000c1e9b00 */
[----:B0-----:R-:W2:Y:S04]  /*11a0*/  LDG.E.64.CONSTANT R128, desc[UR4][R148.64+0x8] ;  /* 0x0000080494807981 */ /* 0x001ea8000c1e9b00 */
        /* <DEDUP_REMOVED lines=11> */
[----:B------:R-:W0:Y:S03]  /*1260*/  LDC.64 R246, c[0x0][0x398] ;  /* 0x0000e600fff67b82 */ /* 0x000e260000000a00 */
[----:B------:R-:W2:Y:S01]  /*1270*/  LDG.E.64.CONSTANT R126, desc[UR4][R148.64+0x10] ;  /* 0x00001004947e7981 */ /* 0x000ea2000c1e9b00 */
[----:B---3--:R-:W-:-:S02]  /*1280*/  DADD R156, R232, R144 ;  /* 0x00000000e89c7229 */ /* 0x008fc40000000090 */
[----:B----4-:R-:W-:Y:S01]  /*1290*/  DADD R228, R230, R146 ;  /* 0x00000000e6e47229 */ /* 0x010fe20000000092 */
[----:B------:R-:W3:Y:S04]  /*12a0*/  LDG.E.64.CONSTANT R138, desc[UR4][R148.64+0x60] ;  /* 0x00006004948a7981 */ /* 0x000ee8000c1e9b00 */
[----:B------:R-:W4:Y:S04]  /*12b0*/  LDG.E.64.CONSTANT R170, desc[UR4][R148.64+0x18] ;  /* 0x0000180494aa7981 */ /* 0x000f28000c1e9b00 */
[----:B------:R-:W4:Y:S04]  /*12c0*/  LDG.E.64.CONSTANT R224, desc[UR4][R148.64+0x88] ;  /* 0x0000880494e07981 */ /* 0x000f28000c1e9b00 */
[----:B------:R-:W4:Y:S04]  /*12d0*/  LDG.E.64.CONSTANT R124, desc[UR4][R148.64+0xb0] ;  /* 0x0000b004947c7981 */ /* 0x000f28000c1e9b00 */
[----:B------:R-:W4:Y:S04]  /*12e0*/  LDG.E.64.CONSTANT R234, desc[UR4][R148.64+0xd8] ;  /* 0x0000d80494ea7981 */ /* 0x000f28000c1e9b00 */
        /* <DEDUP_REMOVED lines=37> */
[----:B------:R-:W-:Y:S01]  /*1540*/  DFMA R236, R128, R228, R236 ;  /* 0x000000e480ec722b */ /* 0x000fe200000000ec */
[----:B------:R-:W2:Y:S01]  /*1550*/  LDG.E.64.CONSTANT R128, desc[UR4][R246.64+0xa0] ;  /* 0x0000a004f6807981 */ /* 0x000ea2000c1e9b00 */
[-C--:B------:R-:W-:Y:S02]  /*1560*/  DFMA R218, R218, R156.reuse, RZ ;  /* 0x0000009cdada722b */ /* 0x080fe400000000ff */
[----:B0-----:R-:W-:Y:S01]  /*1570*/  DFMA R148, R152, R156, RZ ;  /* 0x0000009c9894722b */ /* 0x001fe200000000ff */
[----:B------:R-:W2:Y:S05]  /*1580*/  LDG.E.64.CONSTANT R152, desc[UR4][R246.64+0x70] ;  /* 0x00007004f6987981 */ /* 0x000eaa000c1e9b00 */
[----:B------:R-:W-:-:S02]  /*1590*/  DFMA R218, R150, R228, R218 ;  /* 0x000000e496da722b */ /* 0x000fc400000000da */
[----:B------:R-:W-:Y:S01]  /*15a0*/  DFMA R150, R154, R156, RZ ;  /* 0x0000009c9a96722b */ /* 0x000fe200000000ff */
[----:B------:R-:W2:Y:S01]  /*15b0*/  LDG.E.64.CONSTANT R154, desc[UR4][R246.64+0xe0] ;  /* 0x0000e004f69a7981 */ /* 0x000ea2000c1e9b00 */
[----:B------:R-:W-:-:S03]  /*15c0*/  DFMA R134, R134, R228, R148 ;  /* 0x000000e48686722b */ /* 0x000fc60000000094 */
[----:B------:R-:W2:Y:S03]  /*15d0*/  LDG.E.64.CONSTANT R148, desc[UR4][R246.64+0xc0] ;  /* 0x0000c004f6947981 */ /* 0x000ea6000c1e9b00 */
[----:B------:R-:W-:Y:S02]  /*15e0*/  DFMA R204, R204, R228, R150 ;  /* 0x000000e4cccc722b */ /* 0x000fe40000000096 */
[----:B------:R-:W2:Y:S01]  /*15f0*/  LDG.E.64.CONSTANT R150, desc[UR4][R246.64+0x98] ;  /* 0x00009804f6967981 */ /* 0x000ea2000c1e9b00 */
[----:B------:R-:W-:-:S08]  /*1600*/  DFMA R244, R244, R156, RZ ;  /* 0x0000009cf4f4722b */ /* 0x000fd000000000ff */
[----:B------:R-:W-:Y:S02]  /*1610*/  DFMA R242, R242, R228, R244 ;  /* 0x000000e4f2f2722b */ /* 0x000fe400000000f4 */
[----:B------:R-:W-:Y:S01]  /*1620*/  DFMA R240, R240, R156, RZ ;  /* 0x0000009cf0f0722b */ /* 0x000fe200000000ff */
[----:B------:R-:W-:Y:S04]  /*1630*/  LDS.64 R244, [R250+0xb0] ;  /* 0x0000b000faf47984 */ /* 0x000fe80000000a00 */
[----:B------:R-:W0:Y:S03]  /*1640*/  LDS.64 R156, [R250+0x210] ;  /* 0x00021000fa9c7984 */ /* 0x000e260000000a00 */
[----:B------:R-:W-:-:S02]  /*1650*/  DFMA R186, R186, R228, R240 ;  /* 0x000000e4baba722b */ /* 0x000fc400000000f0 */
[----:B------:R-:W-:Y:S01]  /*1660*/  LDS.64 R240, [R250+0x108] ;  /* 0x00010800faf07984 */ /* 0x000fe20000000a00 */
[----:B------:R-:W-:Y:S02]  /*1670*/  DADD R144, R232, -R144 ;  /* 0x00000000e8907229 */ /* 0x000fe40000000890 */
[----:B0-----:R-:W-:-:S08]  /*1680*/  DADD R228, R244, R156 ;  /* 0x00000000f4e47229 */ /* 0x001fd0000000009c */
[-C--:B------:R-:W-:Y:S01]  /*1690*/  DFMA R218, R238, R228.reuse, R218 ;  /* 0x000000e4eeda722b */ /* 0x080fe200000000da */
[----:B------:R-:W0:Y:S01]  /*16a0*/  LDS.64 R238, [R250+0x1b8] ;  /* 0x0001b800faee7984 */ /* 0x000e220000000a00 */
[----:B------:R-:W-:-:S03]  /*16b0*/  DFMA R126, R126, R228, R236 ;  /* 0x000000e47e7e722b */ /* 0x000fc600000000ec */
[----:B------:R-:W1:Y:S01]  /*16c0*/  LDS.64 R236, [R250+0x160] ;  /* 0x00016000faec7984 */ /* 0x000e620000000a00 */
[----:B------:R-:W-:Y:S02]  /*16d0*/  DADD R146, R230, -R146 ;  /* 0x00000000e6927229 */ /* 0x000fe40000000892 */
[-C--:B---3--:R-:W-:Y:S02]  /*16e0*/  DFMA R142, R142, R144.reuse, RZ ;  /* 0x000000908e8e722b */ /* 0x088fe400000000ff */
[-C--:B----4-:R-:W-:Y:S02]  /*16f0*/  DFMA R136, R136, R144.reuse, RZ ;  /* 0x000000908888722b */ /* 0x090fe400000000ff */
[-C--:B------:R-:W-:Y:S02]  /*1700*/  DFMA R132, R132, R144.reuse, RZ ;  /* 0x000000908484722b */ /* 0x080fe400000000ff */
[-C--:B------:R-:W-:Y:S02]  /*1710*/  DFMA R130, R130, R144.reuse, RZ ;  /* 0x000000908282722b */ /* 0x080fe400000000ff */
[----:B------:R-:W-:-:S02]  /*1720*/  DFMA R198, R198, R144, RZ ;  /* 0x00000090c6c6722b */ /* 0x000fc400000000ff */
        /* <DEDUP_REMOVED lines=8> */
[----:B0-----:R-:W-:Y:S02]  /*17b0*/  DADD R138, R240, R238 ;  /* 0x00000000f08a7229 */ /* 0x001fe400000000ee */
[----:B------:R-:W-:Y:S02]  /*17c0*/  DFMA R124, R124, R228, R242 ;  /* 0x000000e47c7c722b */ /* 0x000fe400000000f2 */
[----:B------:R-:W-:Y:S02]  /*17d0*/  DADD R238, R240, -R238 ;  /* 0x00000000f0ee7229 */ /* 0x000fe400000008ee */
[----:B------:R-:W-:-:S02]  /*17e0*/  DFMA R142, R192, R156, R142 ;  /* 0x0000009cc08e722b */ /* 0x000fc4000000008e */
[----:B------:R-:W-:Y:S02]  /*17f0*/  DFMA R170, R170, R138, R126 ;  /* 0x0000008aaaaa722b */ /* 0x000fe4000000007e */
[----:B-1----:R-:W-:Y:S02]  /*1800*/  DADD R126, R236, R236 ;  /* 0x00000000ec7e7229 */ /* 0x002fe400000000ec */
[-C--:B------:R-:W-:Y:S02]  /*1810*/  DFMA R136, R182, R156.reuse, R136 ;  /* 0x0000009cb688722b */ /* 0x080fe40000000088 */
[-C--:B------:R-:W-:Y:S02]  /*1820*/  DFMA R132, R180, R156.reuse, R132 ;  /* 0x0000009cb484722b */ /* 0x080fe40000000084 */
[----:B------:R-:W-:Y:S02]  /*1830*/  DFMA R130, R176, R156, R130 ;  /* 0x0000009cb082722b */ /* 0x000fe40000000082 */
[----:B------:R-:W-:-:S02]  /*1840*/  DFMA R186, R234, R228, R186 ;  /* 0x000000e4eaba722b */ /* 0x000fc400000000ba */
[----:B------:R-:W-:Y:S02]  /*1850*/  DFMA R168, R168, R156, R184 ;  /* 0x0000009ca8a8722b */ /* 0x000fe400000000b8 */
[-C--:B------:R-:W-:Y:S02]  /*1860*/  DFMA R140, R140, R138.reuse, R218 ;  /* 0x0000008a8c8c722b */ /* 0x080fe400000000da */
[----:B------:R-:W-:Y:S02]  /*1870*/  DMUL R126, R126, 0.5 ;  /* 0x3fe000007e7e7828 */ /* 0x000fe40000000000 */
        /* <DEDUP_REMOVED lines=17> */
[C-C-:B------:R-:W-:Y:S02]  /*1990*/  DADD R124, R214.reuse, -R142.reuse ;  /* 0x00000000d67c7229 */ /* 0x140fe4000000088e */
[----:B------:R-:W-:Y:S02]  /*19a0*/  DADD R142, R214, R142 ;  /* 0x00000000d68e7229 */ /* 0x000fe4000000008e */
[C-C-:B------:R-:W-:Y:S02]  /*19b0*/  DADD R126, R212.reuse, -R136.reuse ;  /* 0x00000000d47e7229 */ /* 0x140fe40000000888 */
[----:B------:R-:W-:Y:S01]  /*19c0*/  DADD R136, R212, R136 ;  /* 0x00000000d4887229 */ /* 0x000fe20000000088 */
[----:B------:R3:W-:Y:S04]  /*19d0*/  STS.64 [R250+0x370], R124 ;  /* 0x0003707cfa007388 */ /* 0x0007e80000000a00 */
[----:B------:R3:W-:Y:S04]  /*19e0*/  STS.64 [R250], R142 ;  /* 0x0000008efa007388 */ /* 0x0007e80000000a00 */
[----:B------:R3:W-:Y:S04]  /*19f0*/  STS.64 [R250+0x318], R126 ;  /* 0x0003187efa007388 */ /* 0x0007e80000000a00 */
[----:B------:R3:W-:Y:S01]  /*1a00*/  STS.64 [R250+0x58], R136 ;  /* 0x00005888fa007388 */ /* 0x0007e20000000a00 */
[----:B--2---:R-:W-:-:S08]  /*1a10*/  DFMA R128, R128, R144, RZ ;  /* 0x000000908080722b */ /* 0x004fd000000000ff */
[----:B------:R-:W-:-:S08]  /*1a20*/  DFMA R128, R188, R146, R128 ;  /* 0x00000092bc80722b */ /* 0x000fd00000000080 */
[----:B------:R-:W-:Y:S02]  /*1a30*/  DFMA R128, R174, R156, R128 ;  /* 0x0000009cae80722b */ /* 0x000fe40000000080 */
[----:B------:R-:W-:-:S06]  /*1a40*/  DFMA R154, R154, R238, R168 ;  /* 0x000000ee9a9a722b */ /* 0x000fcc00000000a8 */
[----:B------:R-:W-:Y:S02]  /*1a50*/  DFMA R128, R160, R238, R128 ;  /* 0x000000eea080722b */ /* 0x000fe40000000080 */
[-C--:B------:R-:W-:Y:S02]  /*1a60*/  DFMA R132, R152, R236.reuse, R132 ;  /* 0x000000ec9884722b */ /* 0x080fe40000000084 */
[-C--:B------:R-:W-:Y:S02]  /*1a70*/  DFMA R130, R150, R236.reuse, R130 ;  /* 0x000000ec9682722b */ /* 0x080fe40000000082 */
[-C--:B------:R-:W-:Y:S02]  /*1a80*/  DFMA R154, R248, R236.reuse, R154 ;  /* 0x000000ecf89a722b */ /* 0x080fe4000000009a */
[----:B------:R-:W-:Y:S02]  /*1a90*/  DFMA R148, R148, R236, R128 ;  /* 0x000000ec9494722b */ /* 0x000fe40000000080 */
[----:B------:R-:W-:-:S02]  /*1aa0*/  DADD R128, R210, -R132 ;  /* 0x00000000d2807229 */ /* 0x000fc40000000884 */
[----:B------:R-:W-:Y:S02]  /*1ab0*/  DADD R134, R208, -R130 ;  /* 0x00000000d0867229 */ /* 0x000fe40000000882 */
[----:B------:R-:W-:Y:S02]  /*1ac0*/  DADD R132, R210, R132 ;  /* 0x00000000d2847229 */ /* 0x000fe40000000084 */
[----:B------:R-:W-:Y:S02]  /*1ad0*/  DADD R138, R206, -R148 ;  /* 0x00000000ce8a7229 */ /* 0x000fe40000000894 */
[----:B------:R-:W-:Y:S02]  /*1ae0*/  DADD R130, R208, R130 ;  /* 0x00000000d0827229 */ /* 0x000fe40000000082 */
        /* <DEDUP_REMOVED lines=9> */
.L_x_901:
[----:B------:R-:W-:Y:S05]  /*1b80*/  BSYNC.RECONVERGENT B0 ;  /* 0x0000000000007941 */ /* 0x000fea0003800200 */
.L_x_900:
[----:B0--3--:R-:W-:Y:S01]  /*1b90*/  PRMT R124, R5, 0x5410, R2 ;  /* 0x00005410057c7816 */ /* 0x009fe20000000002 */
        /* <DEDUP_REMOVED lines=35> */
[-C--:B------:R-:W-:Y:S02]  /*1dd0*/  DFMA R174, R16, R158.reuse, RZ ;  /* 0x0000009e10ae722b */ /* 0x080fe400000000ff */
[C-C-:B------:R-:W-:Y:S02]  /*1de0*/  DADD R166, R162.reuse, R164.reuse ;  /* 0x00000000a2a67229 */ /* 0x140fe400000000a4 */
[----:B------:R-:W-:Y:S02]  /*1df0*/  DADD R152, R162, -R164 ;  /* 0x00000000a2987229 */ /* 0x000fe400000008a4 */
        /* <DEDUP_REMOVED lines=10> */
[----:B------:R-:W-:Y:S02]  /*1ea0*/  DADD R162, R168, R170 ;  /* 0x00000000a8a27229 */ /* 0x000fe400000000aa */
[----:B0-----:R-:W-:Y:S02]  /*1eb0*/  DADD R158, R148, R148 ;  /* 0x00000000949e7229 */ /* 0x001fe40000000094 */
[-C--:B------:R-:W-:Y:S02]  /*1ec0*/  DFMA R164, R32, R166.reuse, R164 ;  /* 0x000000a620a4722b */ /* 0x080fe400000000a4 */
        /* <DEDUP_REMOVED lines=8> */
[----:B------:R-:W-:Y:S02]  /*1f50*/  DADD R150, R168, -R170 ;  /* 0x00000000a8967229 */ /* 0x000fe400000008aa */
        /* <DEDUP_REMOVED lines=11> */
[----:B------:R-:W-:Y:S02]  /*2010*/  DFMA R158, R66, R158, R168 ;  /* 0x0000009e429e722b */ /* 0x000fe400000000a8 */
[-C--:B------:R-:W-:Y:S02]  /*2020*/  DFMA R168, R72, R156.reuse, RZ ;  /* 0x0000009c48a8722b */ /* 0x080fe400000000ff */
[----:B------:R-:W-:Y:S02]  /*2030*/  DFMA R176, R80, R156, RZ ;  /* 0x0000009c50b0722b */ /* 0x000fe400000000ff */
[----:B------:R-:W-:Y:S02]  /*2040*/  DFMA R164, R70, R154, R164 ;  /* 0x0000009a46a4722b */ /* 0x000fe400000000a4 */
        /* <DEDUP_REMOVED lines=13> */
[----:B------:R-:W-:Y:S02]  /*2120*/  DFMA R168, R106, R150, R168 ;  /* 0x000000966aa8722b */ /* 0x000fe400000000a8 */
        /* <DEDUP_REMOVED lines=12> */
[----:B------:R-:W-:Y:S02]  /*21f0*/  DFMA R170, R120, R148, R170 ;  /* 0x0000009478aa722b */ /* 0x000fe400000000aa */
[----:B------:R-:W-:-:S06]  /*2200*/  DADD R168, R172, R168 ;  /* 0x00000000aca87229 */ /* 0x000fcc00000000a8 */
[C-C-:B------:R-:W-:Y:S02]  /*2210*/  DADD R154, R174.reuse, -R170.reuse ;  /* 0x00000000ae9a7229 */ /* 0x140fe400000008aa */
[----:B------:R-:W-:Y:S02]  /*2220*/  DADD R170, R174, R170 ;  /* 0x00000000aeaa7229 */ /* 0x000fe400000000aa */
[-C--:B--2---:R-:W-:Y:S02]  /*2230*/  DFMA R178, R126, R148.reuse, R178 ;  /* 0x000000947eb2722b */ /* 0x084fe400000000b2 */
[-C--:B----4-:R-:W-:Y:S02]  /*2240*/  DFMA R176, R124, R148.reuse, R176 ;  /* 0x000000947cb0722b */ /* 0x090fe400000000b0 */
[----:B---3--:R-:W-:-:S06]  /*2250*/  DFMA R166, R128, R148, R156 ;  /* 0x0000009480a6722b */ /* 0x008fcc000000009c */
[--C-:B------:R-:W-:Y:S02]  /*2260*/  DADD R148, R162, -R176.reuse ;  /* 0x00000000a2947229 */ /* 0x100fe400000008b0 */
[----:B------:R-:W-:Y:S02]  /*2270*/  DMUL R146, R146, R164 ;  /* 0x000000a492927228 */ /* 0x000fe40000000000 */
[----:B------:R-:W-:Y:S02]  /*2280*/  DMUL R138, R138, R168 ;  /* 0x000000a88a8a7228 */ /* 0x000fe40000000000 */
[----:B------:R-:W-:Y:S02]  /*2290*/  DADD R162, R162, R176 ;  /* 0x00000000a2a27229 */ /* 0x000fe400000000b0 */
[----:B------:R-:W-:Y:S02]  /*22a0*/  DADD R156, R160, -R178 ;  /* 0x00000000a09c7229 */ /* 0x000fe400000008b2 */
[----:B------:R-:W-:-:S02]  /*22b0*/  DADD R158, R158, R166 ;  /* 0x000000009e9e7229 */ /* 0x000fc400000000a6 */
[----:B------:R-:W-:Y:S02]  /*22c0*/  DMUL R142, R142, R148 ;  /* 0x000000948e8e7228 */ /* 0x000fe40000000000 */
[----:B------:R-:W-:Y:S02]  /*22d0*/  DADD R160, R160, R178 ;  /* 0x00000000a0a07229 */ /* 0x000fe400000000b2 */
[CCC-:B------:R-:W-:Y:S02]  /*22e0*/  DFMA R148, R122.reuse, R150.reuse, R146.reuse ;  /* 0x000000967a94722b */ /* 0x1c0fe40000000092 */
[----:B------:R-:W-:Y:S02]  /*22f0*/  DFMA R122, R122, -R150, R146 ;  /* 0x800000967a7a722b */ /* 0x000fe40000000092 */
[----:B------:R-:W-:Y:S02]  /*2300*/  DFMA R150, R6, R152, R138 ;  /* 0x000000980696722b */ /* 0x000fe4000000008a */
[----:B------:R-:W-:-:S02]  /*2310*/  DMUL R144, R144, R154 ;  /* 0x0000009a90907228 */ /* 0x000fc40000000000 */
[----:B------:R-:W-:Y:S02]  /*2320*/  DMUL R134, R134, R162 ;  /* 0x000000a286867228 */ /* 0x000fe40000000000 */
[----:B------:R-:W-:Y:S02]  /*2330*/  DFMA R6, R6, -R152, R138 ;  /* 0x800000980606722b */ /* 0x000fe4000000008a */
        /* <DEDUP_REMOVED lines=8> */
[----:B------:R-:W-:Y:S02]  /*23c0*/  DMUL R136, R136, R170 ;  /* 0x000000aa88887228 */ /* 0x000fe40000000000 */
        /* <DEDUP_REMOVED lines=41> */
[----:B------:R-:W-:Y:S02]  /*2660*/  DADD R148, R130, R130 ;  /* 0x0000000082947229 */ /* 0x000fe40000000082 */
        /* <DEDUP_REMOVED lines=16> */
[----:B------:R-:W-:Y:S02]  /*2770*/  DFMA R164, R114, R122, R164 ;  /* 0x0000007a72a4722b */ /* 0x000fe400000000a4 */
[-C--:B------:R-:W-:Y:S02]  /*2780*/  DFMA R154, R30, R148.reuse, R154 ;  /* 0x000000941e9a722b */ /* 0x080fe4000000009a */
[----:B------:R-:W-:-:S02]  /*2790*/  DFMA R158, R42, R148, R158 ;  /* 0x000000942a9e722b */ /* 0x000fc4000000009e */
        /* <DEDUP_REMOVED lines=85> */
[----:B-1----:R-:W-:Y:S02]  /*2cf0*/  DADD R122, R2, R2 ;  /* 0x00000000027a7229 */ /* 0x002fe40000000002 */
[----:B------:R-:W-:Y:S02]  /*2d00*/  DFMA R150, R124, R160, R150 ;  /* 0x000000a07c96722b */ /* 0x000fe40000000096 */
        /* <DEDUP_REMOVED lines=9> */
[----:B------:R-:W-:Y:S02]  /*2da0*/  DFMA R178, R112, R6, R178 ;  /* 0x0000000670b2722b */ /* 0x000fe400000000b2 */
[----:B------:R-:W-:Y:S02]  /*2db0*/  DFMA R154, R64, R148, R154 ;  /* 0x00000094409a722b */ /* 0x000fe4000000009a */
        /* <DEDUP_REMOVED lines=29> */
.L_x_903:
[----:B------:R-:W-:Y:S05]  /*2f90*/  BSYNC.RECONVERGENT B0 ;  /* 0x0000000000007941 */ /* 0x000fea0003800200 */
.L_x_902:
        /* <DEDUP_REMOVED lines=96> */
.L_x_905:
[----:B------:R-:W-:Y:S05]  /*35a0*/  BSYNC.RECONVERGENT B0 ;  /* 0x0000000000007941 */ /* 0x000fea0003800200 */
.L_x_904:
        /* <DEDUP_REMOVED lines=16> */
.L_x_906:
        /* <DEDUP_REMOVED lines=13> */
.L_x_3012:


//--------------------- .text._Z30massMatrixMultiplySharedKernelILi9ELi11ELi1EEviPKdS1_S1_S1_Pd --------------------------
	.section	.text._Z30massMatrixMultiplySharedKernelILi9ELi11ELi1EEviPKdS1_S1_S1_Pd,"ax",@progbits
	.align	128
        .global         _Z30massMatrixMultiplySharedKernelILi9ELi11ELi1EEviPKdS1_S1_S1_Pd
        .type           _Z30massMatrixMultiplySharedKernelILi9ELi11ELi1EEviPKdS1_S1_S1_Pd,@function
        .size           _Z30massMatrixMultiplySharedKernelILi9ELi11ELi1EEviPKdS1_S1_S1_Pd,(.L_x_3013 - _Z30massMatrixMultiplySharedKernelILi9ELi11ELi1EEviPKdS1_S1_S1_Pd)
        .other          _Z30massMatrixMultiplySharedKernelILi9ELi11ELi1EEviPKdS1_S1_S1_Pd,@"STO_CUDA_ENTRY STV_DEFAULT"
_Z30massMatrixMultiplySharedKernelILi9ELi11ELi1EEviPKdS1_S1_S1_Pd:
.text._Z30massMatrixMultiplySharedKernelILi9ELi11ELi1EEviPKdS1_S1_S1_Pd:
        /* <DEDUP_REMOVED lines=17> */
[----:B----4-:R-:W-:Y:S02]  /*0110*/  ISETP.LT.AND P0, PT, R0, UR5, !P0 ;  /* 0x0000000500007c0c */ /* 0x010fe4000c701270 */
[----:B------:R-:W-:-:S11]  /*0120*/  MOV R15, 0x400 ;  /* 0x00000400000f7802 */ /* 0x000fd60000000f00 */
[----:B------:R-:W0:Y:S01]  /*0130*/  @P0 LDC.64 R2, c[0x0][0x3a0] ;  /* 0x0000e800ff020b82 */ /* 0x000e220000000a00 */
[C---:B------:R-:W-:Y:S02]  /*0140*/  @!P1 VIADD R4, R15.reuse, 0x2998 ;  /* 0x000029980f049836 */ /* 0x040fe40000000000 */
[----:B------:R-:W-:Y:S02]  /*0150*/  @!P1 VIADD R10, R15, 0x2a88 ;  /* 0x00002a880f0a9836 */ /* 0x000fe40000000000 */
[----:B------:R-:W-:Y:S01]  /*0160*/  @P0 IMAD R11, R0, 0x2d9, R5 ;  /* 0x000002d9000b0824 */ /* 0x000fe200078e0205 */
[C---:B-1----:R-:W-:Y:S02]  /*0170*/  @!P1 LEA R4, R19.reuse, R4, 0x18 ;  /* 0x0000000413049211 */ /* 0x042fe400078ec0ff */
        /* <DEDUP_REMOVED lines=50> */
[----:B------:R-:W-:Y:S02]  /*04a0*/  R2UR UR11, R69 ;  /* 0x00000000450b72ca */ /* 0x000fe400000e0000 */
[----:B--2---:R-:W-:Y:S01]  /*04b0*/  R2UR UR61, R19 ;  /* 0x00000000133d72ca */ /* 0x004fe200000e0000 */
[----:B------:R-:W2:Y:S01]  /*04c0*/  LDS.64 R64, [R15+0x2a88] ;  /* 0x002a88000f407984 */ /* 0x000ea20000000a00 */
[----:B------:R-:W-:Y:S01]  /*04d0*/  IMAD.IADD R19, R2, 0x1, R5 ;  /* 0x0000000102137824 */ /* 0x000fe200078e0205 */
[----:B------:R-:W-:Y:S01]  /*04e0*/  R2UR UR60, R18 ;  /* 0x00000000123c72ca */ /* 0x000fe200000e0000 */
[----:B------:R-:W-:Y:S01]  /*04f0*/  IMAD R18, R3, 0x58, R4 ;  /* 0x0000005803127824 */ /* 0x000fe200078e0204 */
[----:B------:R-:W2:Y:S01]  /*0500*/  LDS.64 R66, [R15+0x2a00] ;  /* 0x002a00000f427984 */ /* 0x000ea20000000a00 */
[----:B------:R-:W-:-:S02]  /*0510*/  R2UR UR42, R70 ;  /* 0x00000000462a72ca */ /* 0x000fc400000e0000 */
[----:B------:R-:W-:Y:S01]  /*0520*/  LOP3.LUT R19, R19, 0xffff, RZ, 0xc0, !PT ;  /* 0x0000ffff13137812 */ /* 0x000fe200078ec0ff */
[----:B------:R-:W2:Y:S01]  /*0530*/  LDS.64 R68, [R15+0x2af0] ;  /* 0x002af0000f447984 */ /* 0x000ea20000000a00 */
[----:B------:R-:W-:Y:S02]  /*0540*/  R2UR UR43, R71 ;  /* 0x00000000472b72ca */ /* 0x000fe400000e0000 */
[----:B---3--:R-:W-:Y:S01]  /*0550*/  R2UR UR44, R74 ;  /* 0x000000004a2c72ca */ /* 0x008fe200000e0000 */
[----:B------:R-:W-:Y:S01]  /*0560*/  IMAD R2, R19, 0x8, R18 ;  /* 0x0000000813027824 */ /* 0x000fe200078e0212 */
[----:B------:R-:W-:Y:S02]  /*0570*/  R2UR UR45, R75 ;  /* 0x000000004b2d72ca */ /* 0x000fe400000e0000 */
[----:B------:R-:W-:Y:S02]  /*0580*/  R2UR UR12, R72 ;  /* 0x00000000480c72ca */ /* 0x000fe400000e0000 */
[----:B------:R-:W-:-:S02]  /*0590*/  R2UR UR13, R73 ;  /* 0x00000000490d72ca */ /* 0x000fc400000e0000 */
[----:B----4-:R-:W-:Y:S02]  /*05a0*/  R2UR UR46, R58 ;  /* 0x000000003a2e72ca */ /* 0x010fe400000e0000 */
        /* <DEDUP_REMOVED lines=35> */
[----:B--2---:R-:W-:Y:S02]  /*07e0*/  R2UR UR6, R64 ;  /* 0x00000000400672ca */ /* 0x004fe400000e0000 */
        /* <DEDUP_REMOVED lines=119> */
.L_x_908:
[----:B------:R-:W-:Y:S05]  /*0f60*/  BSYNC.RECONVERGENT B0 ;  /* 0x0000000000007941 */ /* 0x000fea0003800200 */
.L_x_907:
        /* <DEDUP_REMOVED lines=9> */
[----:B-----5:R1:W1:Y:S04]  /*1000*/  LDS.64 R12, [R15+0x2b70] ;  /* 0x002b70000f0c7984 */ /* 0x0202680000000a00 */
        /* <DEDUP_REMOVED lines=15> */
.L_x_910:
        /* <DEDUP_REMOVED lines=9> */
[----:B-1----:R-:W-:-:S02]  /*1190*/  DADD R16, R20, R6 ;  /* 0x0000000014107229 */ /* 0x002fc40000000006 */
[----:B------:R-:W-:Y:S02]  /*11a0*/  DADD R20, R20, -R6 ;  /* 0x0000000014147229 */ /* 0x000fe40000000806 */
[C-C-:B--2---:R-:W-:Y:S02]  /*11b0*/  DADD R18, R24.reuse, R8.reuse ;  /* 0x0000000018127229 */ /* 0x144fe40000000008 */
[----:B------:R-:W-:Y:S02]  /*11c0*/  DADD R24, R24, -R8 ;  /* 0x0000000018187229 */ /* 0x000fe40000000808 */
[----:B------:R-:W-:Y:S02]  /*11d0*/  DFMA R28, R16, UR16, RZ ;  /* 0x00000010101c7c2b */ /* 0x000fe400080000ff */
[----:B0-----:R-:W-:Y:S02]  /*11e0*/  DFMA R32, R20, UR18, RZ ;  /* 0x0000001214207c2b */ /* 0x001fe400080000ff */
        /* <DEDUP_REMOVED lines=107> */
.L_x_911:
[----:B------:R-:W-:Y:S05]  /*18a0*/  BSYNC.RECONVERGENT B0 ;  /* 0x0000000000007941 */ /* 0x000fea0003800200 */
.L_x_909:
[----:B------:R-:W-:Y:S01]  /*18b0*/  IMAD R93, R14, 0x1746, RZ ;  /* 0x000017460e5d7824 */ /* 0x000fe200078e02ff */
[----:B------:R-:W2:Y:S01]  /*18c0*/  LDC.64 R94, c[0x0][0x388] ;  /* 0x0000e200ff5e7b82 */ /* 0x000ea20000000a00 */
        /* <DEDUP_REMOVED lines=44> */
[C---:B------:R-:W-:Y:S02]  /*1b90*/  DFMA R118, R94.reuse, UR28, R118 ;  /* 0x0000001c5e767c2b */ /* 0x040fe40008000076 */
[C---:B------:R-:W-:Y:S02]  /*1ba0*/  DFMA R120, R94.reuse, R34, R120 ;  /* 0x000000225e78722b */ /* 0x040fe40000000078 */
[----:B------:R-:W-:Y:S02]  /*1bb0*/  DFMA R92, R94, R56, R92 ;  /* 0x000000385e5c722b */ /* 0x000fe4000000005c */
[----:B------:R-:W-:-:S02]  /*1bc0*/  DADD R110, R110, -R98 ;  /* 0x000000006e6e7229 */ /* 0x000fc40000000862 */
[----:B------:R-:W-:Y:S02]  /*1bd0*/  DFMA R94, R94, R74, R96 ;  /* 0x0000004a5e5e722b */ /* 0x000fe40000000060 */
[C---:B------:R-:W-:Y:S02]  /*1be0*/  DFMA R96, R106.reuse, UR6, RZ ;  /* 0x000000066a607c2b */ /* 0x040fe400080000ff */
[C---:B------:R-:W-:Y:S02]  /*1bf0*/  DFMA R98, R106.reuse, UR18, RZ ;  /* 0x000000126a627c2b */ /* 0x040fe400080000ff */
[C---:B------:R-:W-:Y:S02]  /*1c00*/  DFMA R100, R106.reuse, UR58, RZ ;  /* 0x0000003a6a647c2b */ /* 0x040fe400080000ff */
[C---:B------:R-:W-:Y:S02]  /*1c10*/  DFMA R102, R106.reuse, R36, RZ ;  /* 0x000000246a66722b */ /* 0x040fe400000000ff */
[----:B------:R-:W-:-:S02]  /*1c20*/  DFMA R104, R106, R54, RZ ;  /* 0x000000366a68722b */ /* 0x000fc400000000ff */
[----:B------:R-:W-:Y:S02]  /*1c30*/  DFMA R106, R106, R76, RZ ;  /* 0x0000004c6a6a722b */ /* 0x000fe400000000ff */
[C---:B------:R-:W-:Y:S02]  /*1c40*/  DFMA R96, R110.reuse, UR10, R96 ;  /* 0x0000000a6e607c2b */ /* 0x040fe40008000060 */
[C---:B------:R-:W-:Y:S02]  /*1c50*/  DFMA R98, R110.reuse, UR50, R98 ;  /* 0x000000326e627c2b */ /* 0x040fe40008000062 */
[C---:B------:R-:W-:Y:S02]  /*1c60*/  DFMA R100, R110.reuse, UR30, R100 ;  /* 0x0000001e6e647c2b */ /* 0x040fe40008000064 */
[C---:B------:R-:W-:Y:S02]  /*1c70*/  DFMA R102, R110.reuse, R38, R102 ;  /* 0x000000266e66722b */ /* 0x040fe40000000066 */
[----:B------:R-:W-:-:S02]  /*1c80*/  DFMA R104, R110, R60, R104 ;  /* 0x0000003c6e68722b */ /* 0x000fc40000000068 */
        /* <DEDUP_REMOVED lines=19> */
[----:B------:R-:W0:Y:S05]  /*1dc0*/  LDS.64 R112, [R4+0x20] ;  /* 0x0000200004707984 */ /* 0x000e2a0000000a00 */
[C---:B------:R-:W-:Y:S02]  /*1dd0*/  DFMA R114, R108.reuse, UR12, R114 ;  /* 0x0000000c6c727c2b */ /* 0x040fe40008000072 */
[C---:B------:R-:W-:Y:S02]  /*1de0*/  DFMA R116, R108.reuse, UR52, R116 ;  /* 0x000000346c747c2b */ /* 0x040fe40008000074 */
[----:B------:R-:W-:-:S02]  /*1df0*/  DFMA R118, R108, UR32, R118 ;  /* 0x000000206c767c2b */ /* 0x000fc40008000076 */
[C---:B------:R-:W-:Y:S02]  /*1e00*/  DFMA R120, R108.reuse, R42, R120 ;  /* 0x0000002a6c78722b */ /* 0x040fe40000000078 */
[C---:B------:R-:W-:Y:S02]  /*1e10*/  DFMA R92, R108.reuse, R64, R92 ;  /* 0x000000406c5c722b */ /* 0x040fe4000000005c */
[----:B------:R-:W-:Y:S02]  /*1e20*/  DFMA R94, R108, R82, R94 ;  /* 0x000000526c5e722b */ /* 0x000fe4000000005e */
[C---:B------:R-:W-:Y:S02]  /*1e30*/  DFMA R104, R110.reuse, R68, R104 ;  /* 0x000000446e68722b */ /* 0x040fe40000000068 */
[C---:B------:R-:W-:Y:S02]  /*1e40*/  DFMA R96, R110.reuse, UR14, R96 ;  /* 0x0000000e6e607c2b */ /* 0x040fe40008000060 */
[----:B------:R-:W-:-:S02]  /*1e50*/  DFMA R106, R110, R86, R106 ;  /* 0x000000566e6a722b */ /* 0x000fc4000000006a */
[----:B------:R-:W-:Y:S02]  /*1e60*/  DFMA R100, R110, UR34, R100 ;  /* 0x000000226e647c2b */ /* 0x000fe40008000064 */
[C-C-:B0-----:R-:W-:Y:S02]  /*1e70*/  DADD R108, R112.reuse, R112.reuse ;  /* 0x00000000706c7229 */ /* 0x141fe40000000070 */
[----:B------:R-:W-:-:S06]  /*1e80*/  DADD R112, R112, -R112 ;  /* 0x0000000070707229 */ /* 0x000fcc0000000870 */
[----:B------:R-:W-:Y:S02]  /*1e90*/  DMUL R108, R108, 0.5 ;  /* 0x3fe000006c6c7828 */ /* 0x000fe40000000000 */
[C---:B------:R-:W-:Y:S02]  /*1ea0*/  DFMA R104, R112.reuse, R70, R104 ;  /* 0x000000467068722b */ /* 0x040fe40000000068 */
[----:B------:R-:W-:-:S04]  /*1eb0*/  DFMA R96, R112, UR46, R96 ;  /* 0x0000002e70607c2b */ /* 0x000fc80008000060 */
[C---:B------:R-:W-:Y:S02]  /*1ec0*/  DFMA R92, R108.reuse, R66, R92 ;  /* 0x000000426c5c722b */ /* 0x040fe4000000005c */
[----:B------:R-:W-:Y:S02]  /*1ed0*/  DFMA R114, R108, UR44, R114 ;  /* 0x0000002c6c727c2b */ /* 0x000fe40008000072 */
[C---:B------:R-:W-:Y:S02]  /*1ee0*/  DFMA R98, R110.reuse, UR54, R98 ;  /* 0x000000366e627c2b */ /* 0x040fe40008000062 */
[----:B------:R-:W-:Y:S02]  /*1ef0*/  DFMA R102, R110, R46, R102 ;  /* 0x0000002e6e66722b */ /* 0x000fe40000000066 */
[C---:B------:R-:W-:Y:S02]  /*1f00*/  DFMA R116, R108.reuse, UR24, R116 ;  /* 0x000000186c747c2b */ /* 0x040fe40008000074 */
[----:B------:R-:W-:-:S02]  /*1f10*/  DFMA R118, R108, R6, R118 ;  /* 0x000000066c76722b */ /* 0x000fc40000000076 */
[C---:B------:R-:W-:Y:S02]  /*1f20*/  DFMA R120, R108.reuse, R48, R120 ;  /* 0x000000306c78722b */ /* 0x040fe40000000078 */
[----:B------:R-:W-:Y:S02]  /*1f30*/  DFMA R94, R108, R10, R94 ;  /* 0x0000000a6c5e722b */ /* 0x000fe4000000005e */
[----:B------:R-:W-:Y:S02]  /*1f40*/  DADD R108, R92, -R104 ;  /* 0x000000005c6c7229 */ /* 0x000fe40000000868 */
[----:B------:R-:W-:Y:S02]  /*1f50*/  DFMA R106, R112, R12, R106 ;  /* 0x0000000c706a722b */ /* 0x000fe4000000006a */
[----:B------:R-:W-:Y:S02]  /*1f60*/  DADD R92, R92, R104 ;  /* 0x000000005c5c7229 */ /* 0x000fe40000000068 */
[----:B------:R-:W-:-:S02]  /*1f70*/  DFMA R100, R112, R8, R100 ;  /* 0x000000087064722b */ /* 0x000fc40000000064 */
[----:B------:R-:W-:Y:S02]  /*1f80*/  DADD R104, R114, R96 ;  /* 0x0000000072687229 */ /* 0x000fe40000000060 */
[C---:B------:R-:W-:Y:S02]  /*1f90*/  DFMA R98, R112.reuse, UR26, R98 ;  /* 0x0000001a70627c2b */ /* 0x040fe40008000062 */
[----:B------:R-:W-:Y:S02]  /*1fa0*/  DFMA R102, R112, R52, R102 ;  /* 0x000000347066722b */ /* 0x000fe40000000066 */
[----:B------:R-:W-:Y:S02]  /*1fb0*/  DADD R94, R94, R106 ;  /* 0x000000005e5e7229 */ /* 0x000fe4000000006a */
[----:B------:R-:W-:Y:S02]  /*1fc0*/  DADD R106, R118, -R100 ;  /* 0x00000000766a7229 */ /* 0x000fe40000000864 */
[----:B--2---:R-:W-:-:S02]  /*1fd0*/  DMUL R90, R90, R104 ;  /* 0x000000685a5a7228 */ /* 0x004fc40000000000 */
[----:B------:R-:W-:Y:S02]  /*1fe0*/  DADD R118, R118, R100 ;  /* 0x0000000076767229 */ /* 0x000fe40000000064 */
[----:B------:R-:W-:Y:S02]  /*1ff0*/  DADD R104, R116, R98 ;  /* 0x0000000074687229 */ /* 0x000fe40000000062 */
[----:B------:R-:W-:Y:S02]  /*2000*/  DADD R100, R120, -R102 ;  /* 0x0000000078647229 */ /* 0x000fe40000000866 */
[----:B------:R-:W-:Y:S02]  /*2010*/  DADD R96, R114, -R96 ;  /* 0x0000000072607229 */ /* 0x000fe40000000860 */
[----:B------:R-:W-:Y:S02]  /*2020*/  DADD R98, R116, -R98 ;  /* 0x0000000074627229 */ /* 0x000fe40000000862 */
[----:B---3--:R-:W-:-:S02]  /*2030*/  DMUL R26, R26, R104 ;  /* 0x000000681a1a7228 */ /* 0x008fc40000000000 */
[----:B----4-:R-:W-:Y:S02]  /*2040*/  DMUL R30, R30, R100 ;  /* 0x000000641e1e7228 */ /* 0x010fe40000000000 */
[----:B------:R-:W-:Y:S02]  /*2050*/  DADD R102, R120, R102 ;  /* 0x0000000078667229 */ /* 0x000fe40000000066 */
[CCC-:B-----5:R-:W-:Y:S02]  /*2060*/  DFMA R100, R18.reuse, R96.reuse, R90.reuse ;  /* 0x000000601264722b */ /* 0x1e0fe4000000005a */
[----:B------:R-:W-:Y:S02]  /*2070*/  DFMA R18, R18, -R96, R90 ;  /* 0x800000601212722b */ /* 0x000fe4000000005a */
[----:B------:R-:W-:Y:S02]  /*2080*/  DMUL R28, R28, R108 ;  /* 0x0000006c1c1c7228 */ /* 0x000fe40000000000 */
[----:B------:R-:W-:-:S02]  /*2090*/  DFMA R108, R16, R98, R26 ;  /* 0x00000062106c722b */ /* 0x000fc4000000001a */
[----:B------:R-:W-:Y:S02]  /*20a0*/  DMUL R22, R22, R92 ;  /* 0x0000005c16167228 */ /* 0x000fe40000000000 */
[----:B------:R-:W-:Y:S02]  /*20b0*/  DMUL R20, R20, R94 ;  /* 0x0000005e14147228 */ /* 0x000fe40000000000 */
[----:B------:R-:W-:Y:S02]  /*20c0*/  DFMA R16, R16, -R98, R26 ;  /* 0x800000621010722b */ /* 0x000fe4000000001a */
[----:B------:R-:W-:Y:S02]  /*20d0*/  DMUL R88, R88, R106 ;  /* 0x0000006a58587228 */ /* 0x000fe40000000000 */
[----:B------:R-:W-:Y:S02]  /*20e0*/  DMUL R14, R14, R102 ;  /* 0x000000660e0e7228 */ /* 0x000fe40000000000 */
[----:B------:R-:W-:-:S02]  /*20f0*/  DFMA R92, R100, UR4, RZ ;  /* 0x00000004645c7c2b */ /* 0x000fc400080000ff */
[C---:B------:R-:W-:Y:S02]  /*2100*/  DFMA R94, R100.reuse, UR8, RZ ;  /* 0x00000008645e7c2b */ /* 0x040fe400080000ff */
[C---:B------:R-:W-:Y:S02]  /*2110*/  DFMA R96, R100.reuse, UR40, RZ ;  /* 0x0000002864607c2b */ /* 0x040fe400080000ff */
[C---:B------:R-:W-:Y:S02]  /*2120*/  DFMA R98, R100.reuse, UR12, RZ ;  /* 0x0000000c64627c2b */ /* 0x040fe400080000ff */
[----:B------:R-:W-:Y:S02]  /*2130*/  DFMA R110, R100, UR44, RZ ;  /* 0x0000002c646e7c2b */ /* 0x000fe400080000ff */
[C---:B------:R-:W-:Y:S02]  /*2140*/  DFMA R106, R18.reuse, UR6, RZ ;  /* 0x00000006126a7c2b */ /* 0x040fe400080000ff */
[----:B------:R-:W-:-:S02]  /*2150*/  DFMA R104, R18, UR10, RZ ;  /* 0x0000000a12687c2b */ /* 0x000fc400080000ff */
[C---:B------:R-:W-:Y:S02]  /*2160*/  DFMA R102, R18.reuse, UR42, RZ ;  /* 0x0000002a12667c2b */ /* 0x040fe400080000ff */
[----:B------:R-:W-:Y:S02]  /*2170*/  DFMA R100, R18, UR14, RZ ;  /* 0x0000000e12647c2b */ /* 0x000fe400080000ff */
[----:B------:R-:W-:Y:S02]  /*2180*/  DMUL R24, R24, R118 ;  /* 0x0000007618187228 */ /* 0x000fe40000000000 */
[----:B------:R-:W-:Y:S02]  /*2190*/  DFMA R18, R18, UR46, RZ ;  /* 0x0000002e12127c2b */ /* 0x000fe400080000ff */
        /* <DEDUP_REMOVED lines=10> */
[----:B------:R-:W-:Y:S02]  /*2240*/  DFMA R16, R16, UR26, R18 ;  /* 0x0000001a10107c2b */ /* 0x000fe40008000012 */
[----:B------:R-:W-:-:S04]  /*2250*/  DADD R18, -R88, R24 ;  /* 0x0000000058127229 */ /* 0x000fc80000000118 */
[C---:B------:R-:W-:Y:S02]  /*2260*/  DFMA R92, R110.reuse, UR56, R92 ;  /* 0x000000386e5c7c2b */ /* 0x040fe4000800005c */
[C---:B------:R-:W-:Y:S02]  /*2270*/  DFMA R94, R110.reuse, UR28, R94 ;  /* 0x0000001c6e5e7c2b */ /* 0x040fe4000800005e */
[C---:B------:R-:W-:Y:S02]  /*2280*/  DFMA R96, R110.reuse, UR60, R96 ;  /* 0x0000003c6e607c2b */ /* 0x040fe40008000060 */
[C---:B------:R-:W-:Y:S02]  /*2290*/  DFMA R98, R110.reuse, UR32, R98 ;  /* 0x000000206e627c2b */ /* 0x040fe40008000062 */
[----:B------:R-:W-:Y:S02]  /*22a0*/  DFMA R108, R110, R6, R108 ;  /* 0x000000066e6c722b */ /* 0x000fe4000000006c */
[----:B------:R-:W-:-:S02]  /*22b0*/  DADD R110, R30, R14 ;  /* 0x000000001e6e7229 */ /* 0x000fc4000000000e */
[C---:B------:R-:W-:Y:S02]  /*22c0*/  DFMA R106, R18.reuse, UR58, R106 ;  /* 0x0000003a126a7c2b */ /* 0x040fe4000800006a */
[C---:B------:R-:W-:Y:S02]  /*22d0*/  DFMA R104, R18.reuse, UR30, R104 ;  /* 0x0000001e12687c2b */ /* 0x040fe40008000068 */
[C---:B------:R-:W-:Y:S02]  /*22e0*/  DFMA R102, R18.reuse, UR62, R102 ;  /* 0x0000003e12667c2b */ /* 0x040fe40008000066 */
[C---:B------:R-:W-:Y:S02]  /*22f0*/  DFMA R100, R18.reuse, UR34, R100 ;  /* 0x0000002212647c2b */ /* 0x040fe40008000064 */
        /* <DEDUP_REMOVED lines=13> */
[----:B------:R-:W-:-:S02]  /*23d0*/  DADD R16, R28, R22 ;  /* 0x000000001c107229 */ /* 0x000fc40000000016 */
[----:B------:R-:W-:Y:S02]  /*23e0*/  DADD R18, R20, R20 ;  /* 0x0000000014127229 */ /* 0x000fe40000000014 */
[C---:B------:R-:W-:Y:S02]  /*23f0*/  DFMA R106, R110.reuse, R54, R106 ;  /* 0x000000366e6a722b */ /* 0x040fe4000000006a */
[C---:B------:R-:W-:Y:S02]  /*2400*/  DFMA R104, R110.reuse, R60, R104 ;  /* 0x0000003c6e68722b */ /* 0x040fe40000000068 */
[C---:B------:R-:W-:Y:S02]  /*2410*/  DFMA R102, R110.reuse, R62, R102 ;  /* 0x0000003e6e66722b */ /* 0x040fe40000000066 */
[C---:B------:R-:W-:Y:S02]  /*2420*/  DFMA R100, R110.reuse, R68, R100 ;  /* 0x000000446e64722b */ /* 0x040fe40000000064 */
[----:B------:R-:W-:-:S02]  /*2430*/  DFMA R112, R110, R70, R112 ;  /* 0x000000466e70722b */ /* 0x000fc40000000070 */
[----:B------:R-:W-:Y:S02]  /*2440*/  DADD R110, R20, -R20 ;  /* 0x00000000146e7229 */ /* 0x000fe40000000814 */
        /* <DEDUP_REMOVED lines=58> */
[----:B------:R-:W-:Y:S02]  /*27f0*/  DFMA R4, R96, UR52, R92 ;  /* 0x0000003460047c2b */ /* 0x000fe4000800005c */
        /* <DEDUP_REMOVED lines=8> */
[C---:B------:R-:W-:Y:S01]  /*2880*/  DFMA R92, R110.reuse, UR18, R92 ;  /* 0x000000126e5c7c2b */ /* 0x040fe2000800005c */
[----:B------:R-:W0:Y:S01]  /*2890*/  LDS.64 R94, [R3+0x160] ;  /* 0x00016000035e7984 */ /* 0x000e220000000a00 */
[C---:B------:R-:W-:Y:S02]  /*28a0*/  DFMA R116, R110.reuse, UR50, R116 ;  /* 0x000000326e747c2b */ /* 0x040fe40008000074 */
[C---:B------:R-:W-:Y:S02]  /*28b0*/  DFMA R114, R110.reuse, UR22, R114 ;  /* 0x000000166e727c2b */ /* 0x040fe40008000072 */
[C---:B------:R-:W-:Y:S02]  /*28c0*/  DFMA R112, R110.reuse, UR54, R112 ;  /* 0x000000366e707c2b */ /* 0x040fe40008000070 */
[----:B------:R-:W-:Y:S01]  /*28d0*/  DFMA R110, R110, UR26, R16 ;  /* 0x0000001a6e6e7c2b */ /* 0x000fe20008000010 */
[----:B------:R-:W1:Y:S01]  /*28e0*/  LDS.64 R16, [R3+0x1b8] ;  /* 0x0001b80003107984 */ /* 0x000e620000000a00 */
[----:B--2---:R-:W-:-:S02]  /*28f0*/  DADD R106, R108, R120 ;  /* 0x000000006c6a7229 */ /* 0x004fc40000000078 */
[----:B------:R-:W-:-:S06]  /*2900*/  DADD R108, R108, -R120 ;  /* 0x000000006c6c7229 */ /* 0x000fcc0000000878 */
[C---:B------:R-:W-:Y:S02]  /*2910*/  DFMA R98, R106.reuse, UR56, R98 ;  /* 0x000000386a627c2b */ /* 0x040fe40008000062 */
[C---:B------:R-:W-:Y:S02]  /*2920*/  DFMA R100, R106.reuse, UR28, R100 ;  /* 0x0000001c6a647c2b */ /* 0x040fe40008000064 */
[C---:B------:R-:W-:Y:S02]  /*2930*/  DFMA R18, R106.reuse, UR60, R18 ;  /* 0x0000003c6a127c2b */ /* 0x040fe40008000012 */
[C---:B------:R-:W-:Y:S02]  /*2940*/  DFMA R4, R106.reuse, UR32, R4 ;  /* 0x000000206a047c2b */ /* 0x040fe40008000004 */
[----:B------:R-:W-:Y:S02]  /*2950*/  DFMA R96, R106, R6, R96 ;  /* 0x000000066a60722b */ /* 0x000fe40000000060 */
[----:B---3--:R-:W-:-:S02]  /*2960*/  DADD R106, R104, R118 ;  /* 0x00000000686a7229 */ /* 0x008fc40000000076 */
[----:B------:R-:W-:Y:S02]  /*2970*/  DADD R104, R104, -R118 ;  /* 0x0000000068687229 */ /* 0x000fe40000000876 */
[C---:B------:R-:W-:Y:S02]  /*2980*/  DFMA R92, R108.reuse, UR58, R92 ;  /* 0x0000003a6c5c7c2b */ /* 0x040fe4000800005c */
[C---:B------:R-:W-:Y:S02]  /*2990*/  DFMA R116, R108.reuse, UR30, R116 ;  /* 0x0000001e6c747c2b */ /* 0x040fe40008000074 */
        /* <DEDUP_REMOVED lines=10> */
[----:B------:R-:W-:Y:S02]  /*2a40*/  DFMA R98, R106, R32, R98 ;  /* 0x000000206a62722b */ /* 0x000fe40000000062 */
[----:B-1----:R-:W-:Y:S02]  /*2a50*/  DADD R94, R16, R16 ;  /* 0x00000000105e7229 */ /* 0x002fe40000000010 */
[C---:B------:R-:W-:Y:S02]  /*2a60*/  DFMA R96, R106.reuse, R48, R96 ;  /* 0x000000306a60722b */ /* 0x040fe40000000060 */
[C---:B------:R-:W-:Y:S02]  /*2a70*/  DFMA R100, R106.reuse, R34, R100 ;  /* 0x000000226a64722b */ /* 0x040fe40000000064 */
        /* <DEDUP_REMOVED lines=8> */
[C---:B------:R-:W-:Y:S02]  /*2b00*/  DFMA R100, R104.reuse, R56, R100 ;  /* 0x000000386864722b */ /* 0x040fe40000000064 */
[C---:B------:R-:W-:Y:S02]  /*2b10*/  DFMA R18, R104.reuse, R58, R18 ;  /* 0x0000003a6812722b */ /* 0x040fe40000000012 */
[----:B------:R-:W-:Y:S02]  /*2b20*/  DFMA R4, R104, R64, R4 ;  /* 0x000000406804722b */ /* 0x000fe40000000004 */
        /* <DEDUP_REMOVED lines=9> */
[----:B------:R-:W-:Y:S02]  /*2bc0*/  DFMA R4, R94, R82, R4 ;  /* 0x000000525e04722b */ /* 0x000fe40000000004 */
[C---:B------:R-:W-:Y:S02]  /*2bd0*/  DFMA R116, R16.reuse, R78, R116 ;  /* 0x0000004e1074722b */ /* 0x040fe40000000074 */
[C---:B------:R-:W-:Y:S02]  /*2be0*/  DFMA R114, R16.reuse, R84, R114 ;  /* 0x000000541072722b */ /* 0x040fe40000000072 */
[----:B------:R-:W-:Y:S02]  /*2bf0*/  DFMA R112, R16, R86, R112 ;  /* 0x000000561070722b */ /* 0x000fe40000000070 */
[----:B------:R-:W-:-:S02]  /*2c00*/  DADD R16, R98, -R92 ;  /* 0x0000000062107229 */ /* 0x000fc4000000085c */
[----:B------:R-:W-:Y:S02]  /*2c10*/  DADD R110, R96, R110 ;  /* 0x00000000606e7229 */ /* 0x000fe4000000006e */
[----:B------:R-:W-:Y:S02]  /*2c20*/  DADD R92, R98, R92 ;  /* 0x00000000625c7229 */ /* 0x000fe4000000005c */
[----:B------:R-:W-:Y:S01]  /*2c30*/  DADD R94, R100, -R116 ;  /* 0x00000000645e7229 */ /* 0x000fe20000000874 */
[----:B------:R1:W-:Y:S01]  /*2c40*/  STS.64 [R3+0x2c0], R16 ;  /* 0x0002c01003007388 */ /* 0x0003e20000000a00 */
[----:B------:R-:W-:Y:S02]  /*2c50*/  DADD R96, R18, -R114 ;  /* 0x0000000012607229 */ /* 0x000fe40000000872 */
[----:B------:R-:W-:Y:S01]  /*2c60*/  DADD R98, R4, -R112 ;  /* 0x0000000004627229 */ /* 0x000fe20000000870 */
[----:B------:R1:W-:Y:S01]  /*2c70*/  STS.64 [R3], R92 ;  /* 0x0000005c03007388 */ /* 0x0003e20000000a00 */
[----:B------:R-:W-:-:S02]  /*2c80*/  DADD R100, R100, R116 ;  /* 0x0000000064647229 */ /* 0x000fc40000000074 */
        /* <DEDUP_REMOVED lines=8> */
[----:B------:R1:W-:Y:S02]  /*2d10*/  STS.64 [R3+0x160], R110 ;  /* 0x0001606e03007388 */ /* 0x0003e40000000a00 */
.L_x_913:
[----:B------:R-:W-:Y:S05]  /*2d20*/  BSYNC.RECONVERGENT B0 ;  /* 0x0000000000007941 */ /* 0x000fea0003800200 */
.L_x_912:
        /* <DEDUP_REMOVED lines=95> */
[----:B------:R-:W-:-:S11]  /*3320*/  DADD R14, R14, R98 ;  /* 0x000000000e0e7229 */ /* 0x000fd60000000062 */
.L_x_915:
[----:B------:R-:W-:Y:S05]  /*3330*/  BSYNC.RECONVERGENT B0 ;  /* 0x0000000000007941 */ /* 0x000fea0003800200 */
.L_x_914:
        /* <DEDUP_REMOVED lines=16> */
.L_x_916:
        /* <DEDUP_REMOVED lines=12> */
.L_x_3013:


//--------------------- .text._Z32massMatrixMultiplyConstantKernelILi9ELi11ELi1EEviPKdS1_S1_S1_Pd --------------------------
	.section	.text._Z32massMatrixMultiplyConstantKernelILi9ELi11ELi1EEviPKdS1_S1_S1_Pd,"ax",@progbits
	.align	128
        .global         _Z32massMatrixMultiplyConstantKernelILi9ELi11ELi1EEviPKdS1_S1_S1_Pd
        .type           _Z32massMatrixMultiplyConstantKernelILi9ELi11ELi1EEviPKdS1_S1_S1_Pd,@function
        .size           _Z32massMatrixMultiplyConstantKernelILi9ELi11ELi1EEviPKdS1_S1_S1_Pd,(.L_x_3014 - _Z32massMatrixMultiplyConstantKernelILi9ELi11ELi1EEviPKdS1_S1_S1_Pd)
        .other          _Z32massMatrixMultiplyConstantKernelILi9ELi11ELi1EEviPKdS1_S1_S1_Pd,@"STO_CUDA_ENTRY STV_DEFAULT"
_Z32massMatrixMultiplyConstantKernelILi9ELi11ELi1EEviPKdS1_S1_S1_Pd:
.text._Z32massMatrixMultiplyConstantKernelILi9ELi11ELi1EEviPKdS1_S1_S1_Pd:
        /* <DEDUP_REMOVED lines=77> */
[C---:B---3--:R-:W-:Y:S01]  /*04d0*/  DFMA R36, R28.reuse, UR42, RZ ;  /* 0x0000002a1c247c2b */ /* 0x048fe200080000ff */
[----:B------:R-:W2:Y:S01]  /*04e0*/  LDCU.128 UR16, c[0x3][0x8d0] ;  /* 0x00c11a00ff1077ac */ /* 0x000ea20008000c00 */
[----:B----4-:R-:W-:Y:S01]  /*04f0*/  DFMA R38, R28, UR8, RZ ;  /* 0x000000081c267c2b */ /* 0x010fe200080000ff */
[----:B------:R-:W-:Y:S01]  /*0500*/  UMOV UR46, UR48 ;  /* 0x00000030002e7c82 */ /* 0x000fe20008000000 */
[----:B------:R-:W-:Y:S01]  /*0510*/  UMOV UR47, UR49 ;  /* 0x00000031002f7c82 */ /* 0x000fe20008000000 */
[----:B------:R-:W3:Y:S01]  /*0520*/  LDCU.128 UR24, c[0x3][0xa50] ;  /* 0x00c14a00ff1877ac */ /* 0x000ee20008000c00 */
[----:B------:R-:W-:Y:S01]  /*0530*/  DFMA R30, R26, UR22, R30 ;  /* 0x000000161a1e7c2b */ /* 0x000fe2000800001e */
[----:B------:R-:W4:Y:S01]  /*0540*/  LDCU.128 UR72, c[0x3][0x880] ;  /* 0x00c11000ff4877ac */ /* 0x000f220008000c00 */
[----:B0-----:R-:W-:-:S02]  /*0550*/  DFMA R34, R28, UR4, RZ ;  /* 0x000000041c227c2b */ /* 0x001fc400080000ff */
[----:B------:R-:W-:Y:S01]  /*0560*/  DFMA R42, R26, UR10, R38 ;  /* 0x0000000a1a2a7c2b */ /* 0x000fe20008000026 */
[----:B------:R-:W0:Y:S01]  /*0570*/  LDCU.128 UR48, c[0x3][0xaa0] ;  /* 0x00c15400ff3077ac */ /* 0x000e220008000c00 */
[----:B-1----:R-:W-:Y:S01]  /*0580*/  DFMA R28, R28, UR38, RZ ;  /* 0x000000261c1c7c2b */ /* 0x002fe200080000ff */
[----:B------:R-:W1:Y:S03]  /*0590*/  LDCU.128 UR56, c[0x3][0x830] ;  /* 0x00c10600ff3877ac */ /* 0x000e660008000c00 */
[C---:B------:R-:W-:Y:S01]  /*05a0*/  DFMA R34, R26.reuse, UR6, R34 ;  /* 0x000000061a227c2b */ /* 0x040fe20008000022 */
[----:B------:R-:W1:Y:S03]  /*05b0*/  LDCU.128 UR28, c[0x3][0xa70] ;  /* 0x00c14e00ff1c77ac */ /* 0x000e660008000c00 */
[----:B--2---:R-:W-:-:S02]  /*05c0*/  DFMA R44, R26, UR16, R28 ;  /* 0x000000101a2c7c2b */ /* 0x004fc4000800001c */
[----:B---3--:R-:W-:Y:S01]  /*05d0*/  DFMA R28, R24, UR24, RZ ;  /* 0x00000018181c7c2b */ /* 0x008fe200080000ff */
[----:B------:R-:W2:Y:S01]  /*05e0*/  LDCU.128 UR32, c[0x3][0xa20] ;  /* 0x00c14400ff2077ac */ /* 0x000ea20008000c00 */
[----:B----4-:R-:W-:Y:S01]  /*05f0*/  DFMA R38, R26, UR72, R36 ;  /* 0x000000481a267c2b */ /* 0x010fe20008000024 */
[----:B------:R-:W3:Y:S03]  /*0600*/  LDCU.128 UR60, c[0x3][0xa00] ;  /* 0x00c14000ff3c77ac */ /* 0x000ee60008000c00 */
[----:B------:R-:W-:Y:S02]  /*0610*/  DFMA R44, R18, UR18, R44 ;  /* 0x00000012122c7c2b */ /* 0x000fe4000800002c */
[----:B0-----:R-:W-:Y:S01]  /*0620*/  DFMA R40, R24, UR48, RZ ;  /* 0x0000003018287c2b */ /* 0x001fe200080000ff */
[----:B------:R-:W0:Y:S01]  /*0630*/  LDCU.128 UR4, c[0x3][0xa80] ;  /* 0x00c15000ff0477ac */ /* 0x000e220008000c00 */
[----:B------:R-:W-:-:S02]  /*0640*/  DFMA R28, R22, UR26, R28 ;  /* 0x0000001a161c7c2b */ /* 0x000fc4000800001c */
[----:B-1----:R-:W-:Y:S01]  /*0650*/  DFMA R32, R26, UR56, R32 ;  /* 0x000000381a207c2b */ /* 0x002fe20008000020 */
[----:B------:R-:W1:Y:S01]  /*0660*/  LDCU.128 UR12, c[0x3][0xa30] ;  /* 0x00c14600ff0c77ac */ /* 0x000e620008000c00 */
        /* <DEDUP_REMOVED lines=9> */
[C---:B0-----:R-:W-:Y:S01]  /*0700*/  DFMA R36, R22.reuse, UR4, R36 ;  /* 0x0000000416247c2b */ /* 0x041fe20008000024 */
[----:B------:R-:W-:Y:S01]  /*0710*/  UMOV UR42, UR64 ;  /* 0x00000040002a7c82 */ /* 0x000fe20008000000 */
[----:B------:R-:W-:Y:S01]  /*0720*/  UMOV UR43, UR65 ;  /* 0x00000041002b7c82 */ /* 0x000fe20008000000 */
[----:B------:R-:W0:Y:S01]  /*0730*/  LDCU.128 UR24, c[0x3][0xa60] ;  /* 0x00c14c00ff1877ac */ /* 0x000e220008000c00 */
[C---:B-1----:R-:W-:Y:S02]  /*0740*/  DFMA R26, R22.reuse, UR12, R26 ;  /* 0x0000000c161a7c2b */ /* 0x042fe4000800001a */
[----:B------:R-:W-:Y:S01]  /*0750*/  DFMA R20, R22, UR62, R20 ;  /* 0x0000003e16147c2b */ /* 0x000fe20008000014 */
[----:B------:R-:W1:Y:S01]  /*0760*/  LDCU.128 UR48, c[0x3][0xab0] ;  /* 0x00c15600ff3077ac */ /* 0x000e620008000c00 */
        /* <DEDUP_REMOVED lines=9> */
[C---:B0-----:R-:W-:Y:S01]  /*0800*/  DFMA R28, R16.reuse, UR24, R28 ;  /* 0x00000018101c7c2b */ /* 0x041fe2000800001c */
[----:B------:R-:W0:Y:S03]  /*0810*/  LDCU.128 UR56, c[0x3][0x890] ;  /* 0x00c11200ff3877ac */ /* 0x000e260008000c00 */
[----:B------:R-:W-:-:S02]  /*0820*/  DFMA R24, R16, UR10, R24 ;  /* 0x0000000a10187c2b */ /* 0x000fc40008000018 */
[----:B-1----:R-:W-:Y:S01]  /*0830*/  DFMA R40, R16, UR48, R40 ;  /* 0x0000003010287c2b */ /* 0x002fe20008000028 */
[----:B------:R-:W1:Y:S01]  /*0840*/  LDCU.128 UR16, c[0x3][0xa40] ;  /* 0x00c14800ff1077ac */ /* 0x000e620008000c00 */
        /* <DEDUP_REMOVED lines=11> */
[----:B0-----:R-:W-:Y:S02]  /*0900*/  DFMA R38, R14, UR56, R38 ;  /* 0x000000380e267c2b */ /* 0x001fe40008000026 */
[----:B------:R-:W-:Y:S02]  /*0910*/  DFMA R28, R12, UR26, R28 ;  /* 0x0000001a0c1c7c2b */ /* 0x000fe4000800001c */
[----:B------:R-:W-:-:S02]  /*0920*/  DMUL R16, R16, 0.5 ;  /* 0x3fe0000010107828 */ /* 0x000fc40000000000 */
[C---:B------:R-:W-:Y:S02]  /*0930*/  DFMA R40, R12.reuse, UR50, R40 ;  /* 0x000000320c287c2b */ /* 0x040fe40008000028 */
[C---:B-1----:R-:W-:Y:S02]  /*0940*/  DFMA R26, R12.reuse, UR16, R26 ;  /* 0x000000100c1a7c2b */ /* 0x042fe4000800001a */
[----:B---3--:R-:W-:Y:S02]  /*0950*/  DFMA R36, R12, UR4, R36 ;  /* 0x000000040c247c2b */ /* 0x008fe40008000024 */
[----:B------:R-:W-:Y:S02]  /*0960*/  DADD R10, R10, -R10 ;  /* 0x000000000a0a7229 */ /* 0x000fe4000000080a */
        /* <DEDUP_REMOVED lines=36> */
.L_x_918:
[----:B------:R-:W-:Y:S05]  /*0bb0*/  BSYNC.RECONVERGENT B0 ;  /* 0x0000000000007941 */ /* 0x000fea0003800200 */
.L_x_917:
[----:B------:R-:W-:Y:S01]  /*0bc0*/  BAR.SYNC.DEFER_BLOCKING 0x0 ;  /* 0x0000000000007b1d */ /* 0x000fe20000010000 */
[----:B------:R-:W-:-:S05]  /*0bd0*/  IMAD.IADD R6, R6, 0x1, R9 ;  /* 0x0000000106067824 */ /* 0x000fca00078e0209 */
        /* <DEDUP_REMOVED lines=29> */
[----:B--2---:R-:W-:Y:S02]  /*0db0*/  DFMA R20, R14, UR54, RZ ;  /* 0x000000360e147c2b */ /* 0x004fe400080000ff */
[----:B---3--:R-:W-:Y:S01]  /*0dc0*/  DFMA R10, R16, UR4, RZ ;  /* 0x00000004100a7c2b */ /* 0x008fe200080000ff */
[----:B------:R-:W2:Y:S01]  /*0dd0*/  LDCU.128 UR16, c[0x3][0xa30] ;  /* 0x00c14600ff1077ac */ /* 0x000ea20008000c00 */
[----:B------:R-:W-:Y:S02]  /*0de0*/  DFMA R34, R22, UR22, R30 ;  /* 0x0000001616227c2b */ /* 0x000fe4000800001e */
[C---:B------:R-:W-:Y:S01]  /*0df0*/  DFMA R30, R14.reuse, UR24, RZ ;  /* 0x000000180e1e7c2b */ /* 0x040fe200080000ff */
[----:B------:R-:W3:Y:S01]  /*0e00*/  LDCU.128 UR12, c[0x3][0x810] ;  /* 0x00c10200ff0c77ac */ /* 0x000ee20008000c00 */
[----:B------:R-:W-:-:S02]  /*0e10*/  DFMA R28, R14, UR8, RZ ;  /* 0x000000080e1c7c2b */ /* 0x000fc400080000ff */
[C---:B------:R-:W-:Y:S01]  /*0e20*/  DFMA R32, R14.reuse, UR50, RZ ;  /* 0x000000320e207c2b */ /* 0x040fe200080000ff */
[----:B------:R-:W3:Y:S01]  /*0e30*/  LDCU.128 UR20, c[0x3][0x8b0] ;  /* 0x00c11600ff1477ac */ /* 0x000ee20008000c00 */
[----:B------:R-:W-:Y:S02]  /*0e40*/  DFMA R36, R14, UR46, RZ ;  /* 0x0000002e0e247c2b */ /* 0x000fe400080000ff */
[C---:B------:R-:W-:Y:S01]  /*0e50*/  DFMA R42, R22.reuse, UR26, R30 ;  /* 0x0000001a162a7c2b */ /* 0x040fe2000800001e */
[----:B------:R-:W3:Y:S01]  /*0e60*/  LDS.64 R14, [R3+0x1b8] ;  /* 0x0001b800030e7984 */ /* 0x000ee20000000a00 */
[----:B------:R-:W-:Y:S01]  /*0e70*/  DFMA R30, R22, UR68, R20 ;  /* 0x00000044161e7c2b */ /* 0x000fe20008000014 */
[----:B------:R-:W2:Y:S01]  /*0e80*/  LDCU.128 UR24, c[0x3][0xa80] ;  /* 0x00c15000ff1877ac */ /* 0x000ea20008000c00 */
[----:B------:R-:W-:Y:S01]  /*0e90*/  DFMA R20, R18, UR6, R10 ;  /* 0x0000000612147c2b */ /* 0x000fe2000800000a */
[----:B------:R-:W3:Y:S01]  /*0ea0*/  LDS.64 R10, [R3+0x160] ;  /* 0x00016000030a7984 */ /* 0x000ee20000000a00 */
[C---:B------:R-:W-:Y:S01]  /*0eb0*/  DFMA R28, R22.reuse, UR10, R28 ;  /* 0x0000000a161c7c2b */ /* 0x040fe2000800001c */
[----:B------:R-:W2:Y:S01]  /*0ec0*/  LDCU.128 UR8, c[0x3][0xad0] ;  /* 0x00c15a00ff0877ac */ /* 0x000ea20008000c00 */
[----:B------:R-:W-:-:S02]  /*0ed0*/  DFMA R38, R22, UR60, R32 ;  /* 0x0000003c16267c2b */ /* 0x000fc40008000020 */
[----:B------:R-:W-:Y:S01]  /*0ee0*/  DFMA R46, R22, UR72, R36 ;  /* 0x00000048162e7c2b */ /* 0x000fe20008000024 */
[----:B------:R-:W3:Y:S01]  /*0ef0*/  LDCU.128 UR4, c[0x3][0x860] ;  /* 0x00c10c00ff0477ac */ /* 0x000ee20008000c00 */
[C---:B-1----:R-:W-:Y:S02]  /*0f00*/  DFMA R32, R16.reuse, UR56, RZ ;  /* 0x0000003810207c2b */ /* 0x042fe400080000ff */
[C---:B------:R-:W-:Y:S01]  /*0f10*/  DFMA R40, R16.reuse, UR32, RZ ;  /* 0x0000002010287c2b */ /* 0x040fe200080000ff */
[----:B------:R-:W1:Y:S01]  /*0f20*/  LDCU.128 UR64, c[0x3][0xa10] ;  /* 0x00c14200ff4077ac */ /* 0x000e620008000c00 */
[C---:B------:R-:W-:Y:S02]  /*0f30*/  DFMA R22, R16.reuse, UR42, RZ ;  /* 0x0000002a10167c2b */ /* 0x040fe400080000ff */
[C---:B----4-:R-:W-:Y:S02]  /*0f40*/  DFMA R36, R16.reuse, UR38, RZ ;  /* 0x0000002610247c2b */ /* 0x050fe400080000ff */
[----:B0-----:R-:W-:-:S02]  /*0f50*/  DFMA R44, R16, UR30, RZ ;  /* 0x0000001e102c7c2b */ /* 0x001fc400080000ff */
[----:B------:R-:W-:Y:S02]  /*0f60*/  DADD R16, R24, R26 ;  /* 0x0000000018107229 */ /* 0x000fe4000000001a */
[C---:B------:R-:W-:Y:S01]  /*0f70*/  DFMA R32, R18.reuse, UR58, R32 ;  /* 0x0000003a12207c2b */ /* 0x040fe20008000020 */
[----:B------:R-:W0:Y:S01]  /*0f80*/  LDCU.128 UR56, c[0x3][0xa60] ;  /* 0x00c14c00ff3877ac */ /* 0x000e220008000c00 */
[C---:B------:R-:W-:Y:S02]  /*0f90*/  DFMA R40, R18.reuse, UR34, R40 ;  /* 0x0000002212287c2b */ /* 0x040fe40008000028 */
[----:B--2---:R-:W-:Y:S01]  /*0fa0*/  DFMA R22, R18, UR16, R22 ;  /* 0x0000001012167c2b */ /* 0x004fe20008000016 */
[----:B------:R-:W2:Y:S01]  /*0fb0*/  LDCU.128 UR32, c[0x3][0xab0] ;  /* 0x00c15600ff2077ac */ /* 0x000ea20008000c00 */
[----:B------:R-:W-:Y:S02]  /*0fc0*/  DADD R24, R24, -R26 ;  /* 0x0000000018187229 */ /* 0x000fe4000000081a */
[----:B------:R-:W-:-:S02]  /*0fd0*/  DFMA R36, R18, UR24, R36 ;  /* 0x0000001812247c2b */ /* 0x000fc40008000024 */
[----:B------:R-:W-:Y:S02]  /*0fe0*/  DFMA R44, R18, UR8, R44 ;  /* 0x00000008122c7c2b */ /* 0x000fe4000800002c */
[C---:B------:R-:W-:Y:S01]  /*0ff0*/  DFMA R30, R16.reuse, UR70, R30 ;  /* 0x00000046101e7c2b */ /* 0x040fe2000800001e */
        /* <DEDUP_REMOVED lines=10> */
[C---:B------:R-:W-:Y:S02]  /*10a0*/  DFMA R34, R16.reuse, UR4, R34 ;  /* 0x0000000410227c2b */ /* 0x040fe40008000022 */
[----:B------:R-:W-:Y:S01]  /*10b0*/  DFMA R42, R16, UR20, R42 ;  /* 0x00000014102a7c2b */ /* 0x000fe2000800002a */
[----:B------:R-:W3:Y:S01]  /*10c0*/  LDCU.128 UR24, c[0x3][0x8e0] ;  /* 0x00c11c00ff1877ac */ /* 0x000ee20008000c00 */
[C-C-:B------:R-:W-:Y:S02]  /*10d0*/  DADD R16, R12.reuse, R14.reuse ;  /* 0x000000000c107229 */ /* 0x140fe4000000000e */
[----:B------:R-:W-:Y:S01]  /*10e0*/  DADD R12, R12, -R14 ;  /* 0x000000000c0c7229 */ /* 0x000fe2000000080e */
[----:B------:R-:W3:Y:S01]  /*10f0*/  LDCU.128 UR8, c[0x3][0xae0] ;  /* 0x00c15c00ff0877ac */ /* 0x000ee20008000c00 */
[----:B-1----:R-:W-:-:S02]  /*1100*/  DFMA R20, R24, UR64, R20 ;  /* 0x0000004018147c2b */ /* 0x002fc40008000014 */
[C---:B0-----:R-:W-:Y:S02]  /*1110*/  DFMA R32, R24.reuse, UR56, R32 ;  /* 0x0000003818207c2b */ /* 0x041fe40008000020 */
[----:B--2---:R-:W-:Y:S02]  /*1120*/  DFMA R40, R24, UR32, R40 ;  /* 0x0000002018287c2b */ /* 0x004fe40008000028 */
[----:B------:R-:W-:Y:S02]  /*1130*/  DADD R14, R10, R10 ;  /* 0x000000000a0e7229 */ /* 0x000fe4000000000a */
[C---:B------:R-:W-:Y:S02]  /*1140*/  DFMA R28, R16.reuse, UR14, R28 ;  /* 0x0000000e101c7c2b */ /* 0x040fe4000800001c */
[C---:B------:R-:W-:Y:S02]  /*1150*/  DFMA R34, R16.reuse, UR6, R34 ;  /* 0x0000000610227c2b */ /* 0x040fe40008000022 */
[----:B------:R-:W-:-:S02]  /*1160*/  DFMA R42, R16, UR22, R42 ;  /* 0x00000016102a7c2b */ /* 0x000fc4000800002a */
[C---:B----4-:R-:W-:Y:S02]  /*1170*/  DFMA R30, R16.reuse, UR68, R30 ;  /* 0x00000044101e7c2b */ /* 0x050fe4000800001e */
[----:B------:R-:W-:Y:S02]  /*1180*/  DFMA R38, R16, UR72, R38 ;  /* 0x0000004810267c2b */ /* 0x000fe40008000026 */
[C---:B------:R-:W-:Y:S02]  /*1190*/  DFMA R20, R12.reuse, UR66, R20 ;  /* 0x000000420c147c2b */ /* 0x040fe40008000014 */
[----:B------:R-:W-:Y:S02]  /*11a0*/  DFMA R32, R12, UR58, R32 ;  /* 0x0000003a0c207c2b */ /* 0x000fe40008000020 */
[----:B------:R-:W-:Y:S02]  /*11b0*/  DMUL R14, R14, 0.5 ;  /* 0x3fe000000e0e7828 */ /* 0x000fe40000000000 */
[----:B------:R-:W-:-:S02]  /*11c0*/  DFMA R40, R12, UR34, R40 ;  /* 0x000000220c287c2b */ /* 0x000fc40008000028 */
[C---:B------:R-:W-:Y:S02]  /*11d0*/  DFMA R22, R12.reuse, UR60, R22 ;  /* 0x0000003c0c167c2b */ /* 0x040fe40008000016 */
[----:B---3--:R-:W-:Y:S02]  /*11e0*/  DFMA R36, R12, UR16, R36 ;  /* 0x000000100c247c2b */ /* 0x008fe40008000024 */
[----:B------:R-:W-:Y:S02]  /*11f0*/  DADD R10, R10, -R10 ;  /* 0x000000000a0a7229 */ /* 0x000fe4000000080a */
        /* <DEDUP_REMOVED lines=36> */
.L_x_920:
[----:B------:R-:W-:Y:S05]  /*1440*/  BSYNC.RECONVERGENT B0 ;  /* 0x0000000000007941 */ /* 0x000fea0003800200 */
.L_x_919:
[----:B------:R-:W-:Y:S01]  /*1450*/  PRMT R7, R6, 0x5410, R5 ;  /* 0x0000541006077816 */ /* 0x000fe20000000005 */
[----:B------:R-:W-:Y:S01]  /*1460*/  IMAD.MOV.U32 R8, RZ, RZ, 0xa ;  /* 0x0000000aff087424 */ /* 0x000fe200078e00ff */
[----:B------:R-:W-:Y:S01]  /*1470*/  UMOV UR4, 0x790b ;  /* 0x0000790b00047882 */ /* 0x000fe20000000000 */
[----:B------:R-:W-:Y:S02]  /*1480*/  BAR.SYNC.DEFER_BLOCKING 0x0 ;  /* 0x0000000000007b1d */ /* 0x000fe40000010000 */
[----:B------:R-:W-:-:S04]  /*1490*/  IDP.2A.LO.U16.U8 R7, R7, UR4, R8 ;  /* 0x0000000407077c26 */ /* 0x000fc80008001008 */
[----:B------:R-:W-:Y:S01]  /*14a0*/  IMAD R7, R0, 0x533, R7 ;  /* 0x0000053300077824 */ /* 0x000fe200078e0207 */
[----:B------:R-:W-:Y:S01]  /*14b0*/  LOP3.LUT R6, R6, 0xffff, RZ, 0xc0, !PT ;  /* 0x0000ffff06067812 */ /* 0x000fe200078ec0ff */
[----:B------:R-:W2:Y:S02]  /*14c0*/  LDCU.128 UR12, c[0x3][0x810] ;  /* 0x00c10200ff0c77ac */ /* 0x000ea40008000c00 */
[----:B------:R-:W-:Y:S01]  /*14d0*/  IMAD.WIDE R48, R7, 0x8, R48 ;  /* 0x0000000807307825 */ /* 0x000fe200078e0230 */
[----:B------:R-:W3:Y:S04]  /*14e0*/  LDCU.128 UR4, c[0x3][0x800] ;  /* 0x00c10000ff0477ac */ /* 0x000ee80008000c00 */
[----:B------:R-:W4:Y:S01]  /*14f0*/  LDG.E.64.CONSTANT R34, desc[UR76][R48.64+-0x50] ;  /* 0xffffb04c30227981 */ /* 0x000f22000c1e9b00 */
[----:B------:R-:W3:Y:S03]  /*1500*/  LDCU.128 UR8, c[0x3][0xa00] ;  /* 0x00c14000ff0877ac */ /* 0x000ee60008000c00 */
[----:B01----:R-:W4:Y:S01]  /*1510*/  LDG.E.64.CONSTANT R36, desc[UR76][R48.64] ;  /* 0x0000004c30247981 */ /* 0x003f22000c1e9b00 */
[----:B------:R-:W-:Y:S01]  /*1520*/  IMAD R7, R5, 0x3c8, R4 ;  /* 0x000003c805077824 */ /* 0x000fe200078e0204 */
[----:B------:R-:W0:Y:S03]  /*1530*/  LDCU.128 UR56, c[0x3][0x870] ;  /* 0x00c10e00ff3877ac */ /* 0x000e260008000c00 */
[----:B------:R-:W-:Y:S01]  /*1540*/  IMAD R7, R6, 0x58, R7 ;  /* 0x0000005806077824 */ /* 0x000fe200078e0207 */
[----:B------:R-:W1:Y:S01]  /*1550*/  LDCU.128 UR16, c[0x3][0xa30] ;  /* 0x00c14600ff1077ac */ /* 0x000e620008000c00 */
[----:B--2---:R-:W-:-:S02]  /*1560*/  IMAD.U32 R58, RZ, RZ, UR12 ;  /* 0x0000000cff3a7e24 */ /* 0x004fc4000f8e00ff */
[----:B------:R-:W-:Y:S01]  /*1570*/  IMAD.U32 R59, RZ, RZ, UR13 ;  /* 0x0000000dff3b7e24 */ /* 0x000fe2000f8e00ff */
[----:B------:R-:W-:Y:S01]  /*1580*/  LDS.64 R28, [R7] ;  /* 0x00000000071c7984 */ /* 0x000fe20000000a00 */
[----:B------:R-:W-:Y:S01]  /*1590*/  UMOV UR28, UR12 ;  /* 0x0000000c001c7c82 */ /* 0x000fe20008000000 */
[----:B------:R-:W-:Y:S01]  /*15a0*/  UMOV UR29, UR13 ;  /* 0x0000000d001d7c82 */ /* 0x000fe20008000000 */
[----:B------:R-:W-:Y:S01]  /*15b0*/  UMOV UR64, UR14 ;  /* 0x0000000e00407c82 */ /* 0x000fe20008000000 */
[----:B------:R-:W2:Y:S01]  /*15c0*/  LDS.64 R4, [R7+0x40] ;  /* 0x0000400007047984 */ /* 0x000ea20000000a00 */
[----:B------:R-:W-:Y:S01]  /*15d0*/  UMOV UR65, UR15 ;  /* 0x0000000f00417c82 */ /* 0x000fe20008000000 */
[----:B------:R-:W1:Y:S01]  /*15e0*/  LDCU.128 UR12, c[0x3][0xa10] ;  /* 0x00c14200ff0c77ac */ /* 0x000e620008000c00 */
[----:B---3--:R-:W-:Y:S01]  /*15f0*/  MOV.SPILL R74, UR5 ;  /* 0x00000005004a7c02 */ /* 0x008fe20009000f00 */
[----:B------:R-:W-:Y:S01]  /*1600*/  LDS.64 R50, [R7+0x8] ;  /* 0x0000080007327984 */ /* 0x000fe20000000a00 */
[----:B------:R-:W-:Y:S01]  /*1610*/  MOV.SPILL R83, UR4 ;  /* 0x0000000400537c02 */ /* 0x000fe20009000f00 */
[----:B------:R-:W3:Y:S01]  /*1620*/  LDCU.128 UR60, c[0x3][0x820] ;  /* 0x00c10400ff3c77ac */ /* 0x000ee20008000c00 */
[----:B------:R-:W-:Y:S01]  /*1630*/  MOV.SPILL R81, UR7 ;  /* 0x0000000700517c02 */ /* 0x000fe20009000f00 */
[----:B-----5:R-:W2:Y:S01]  /*1640*/  LDS.64 R12, [R7+0x38] ;  /* 0x00003800070c7984 */ /* 0x020ea20000000a00 */
[----:B------:R-:W-:Y:S01]  /*1650*/  MOV.SPILL R84, UR6 ;  /* 0x0000000600547c02 */ /* 0x000fe20009000f00 */
[----:B------:R-:W2:Y:S01]  /*1660*/  LDCU.128 UR36, c[0x3][0xa20] ;  /* 0x00c14400ff2477ac */ /* 0x000ea20008000c00 */
[----:B0-----:R-:W-:Y:S01]  /*1670*/  MOV.SPILL R85, UR57 ;  /* 0x0000003900557c02 */ /* 0x001fe20009000f00 */
[----:B------:R-:W-:Y:S01]  /*1680*/  LDS.64 R68, [R7+0x10] ;  /* 0x0000100007447984 */ /* 0x000fe20000000a00 */
[----:B-1----:R-:W-:Y:S01]  /*1690*/  IMAD.U32 R10, RZ, RZ, UR18 ;  /* 0x00000012ff0a7e24 */ /* 0x002fe2000f8e00ff */
[----:B------:R-:W-:Y:S01]  /*16a0*/  UMOV UR74, UR16 ;  /* 0x00000010004a7c82 */ /* 0x000fe20008000000 */
[----:B------:R-:W-:Y:S01]  /*16b0*/  IMAD.U32 R11, RZ, RZ, UR19 ;  /* 0x00000013ff0b7e24 */ /* 0x000fe2000f8e00ff */
[----:B------:R-:W0:Y:S01]  /*16c0*/  LDS.64 R14, [R7+0x30] ;  /* 0x00003000070e7984 */ /* 0x000e220000000a00 */
[----:B------:R-:W-:Y:S01]  /*16d0*/  UMOV UR75, UR17 ;  /* 0x00000011004b7c82 */ /* 0x000fe20008000000 */
[----:B------:R-:W1:Y:S01]  /*16e0*/  LDCU.128 UR24, c[0x3][0x8a0] ;  /* 0x00c11400ff1877ac */ /* 0x000e620008000c00 */
[----:B------:R-:W-:Y:S01]  /*16f0*/  MOV.SPILL R21, UR9 ;  /* 0x0000000900157c02 */ /* 0x000fe20009000f00 */
[----:B------:R-:W-:Y:S01]  /*1700*/  LDS.64 R32, [R7+0x18] ;  /* 0x0000180007207984 */ /* 0x000fe20000000a00 */
[----:B------:R-:W-:Y:S01]  /*1710*/  IMAD.U32 R18, RZ, RZ, UR14 ;  /* 0x0000000eff127e24 */ /* 0x000fe2000f8e00ff */
[----:B------:R-:W-:Y:S01]  /*1720*/  UMOV UR72, UR12 ;  /* 0x0000000c00487c82 */ /* 0x000fe20008000000 */
[----:B------:R-:W-:Y:S01]  /*1730*/  IMAD.U32 R19, RZ, RZ, UR15 ;  /* 0x0000000fff137e24 */ /* 0x000fe2000f8e00ff */
[----:B------:R-:W0:Y:S01]  /*1740*/  LDS.64 R16, [R7+0x28] ;  /* 0x0000280007107984 */ /* 0x000e220000000a00 */
[----:B------:R-:W-:Y:S01]  /*1750*/  UMOV UR73, UR13 ;  /* 0x0000000d00497c82 */ /* 0x000fe20008000000 */
[----:B------:R-:W2:Y:S01]  /*1760*/  LDCU.128 UR16, c[0x3][0x850] ;  /* 0x00c10a00ff1077ac */ /* 0x000ea20008000c00 */
[----:B---3--:R-:W-:Y:S01]  /*1770*/  MOV.SPILL R76, UR63 ;  /* 0x0000003f004c7c02 */ /* 0x008fe20009000f00 */
[----:B------:R-:W3:Y:S01]  /*1780*/  LDS.64 R60, [R7+0x20] ;  /* 0x00002000073c7984 */ /* 0x000ee20000000a00 */
[----:B------:R-:W-:Y:S01]  /*1790*/  R2UR UR57, R19 ;  /* 0x00000000133972ca */ /* 0x000fe200000e0000 */
[----:B------:R-:W3:Y:S01]  /*17a0*/  LDCU.128 UR48, c[0x3][0x8c0] ;  /* 0x00c11800ff3077ac */ /* 0x000ee20008000c00 */
[----:B------:R-:W-:-:S02]  /*17b0*/  MOV.SPILL R82, UR8 ;  /* 0x0000000800527c02 */ /* 0x000fc40009000f00 */
[----:B------:R-:W-:Y:S01]  /*17c0*/  MOV.SPILL R77, UR62 ;  /* 0x0000003e004d7c02 */ /* 0x000fe20009000f00 */
[----:B------:R-:W3:Y:S01]  /*17d0*/  LDCU.128 UR12, c[0x3][0x830] ;  /* 0x00c10600ff0c77ac */ /* 0x000ee20008000c00 */
[----:B------:R-:W-:Y:S02]  /*17e0*/  MOV.SPILL R72, UR59 ;  /* 0x0000003b00487c02 */ /* 0x000fe40009000f00 */
[----:B-1----:R-:W-:Y:S01]  /*17f0*/  MOV.SPILL R23, UR24 ;  /* 0x0000001800177c02 */ /* 0x002fe20009000f00 */
[----:B------:R-:W1:Y:S01]  /*1800*/  LDCU.128 UR32, c[0x3][0x8d0] ;  /* 0x00c11a00ff2077ac */ /* 0x000e620008000c00 */
[----:B------:R-:W-:Y:S01]  /*1810*/  MOV.SPILL R73, UR26 ;  /* 0x0000001a00497c02 */ /* 0x000fe20009000f00 */
[C-C-:B--2---:R-:W-:Y:S01]  /*1820*/  DADD R30, R28.reuse, R4.reuse ;  /* 0x000000001c1e7229 */ /* 0x144fe20000000004 */
[----:B------:R-:W-:Y:S01]  /*1830*/  MOV.SPILL R79, UR58 ;  /* 0x0000003a004f7c02 */ /* 0x000fe20009000f00 */
[----:B------:R-:W-:Y:S01]  /*1840*/  DADD R28, R28, -R4 ;  /* 0x000000001c1c7229 */ /* 0x000fe20000000804 */
[----:B------:R-:W2:Y:S01]  /*1850*/  LDCU.128 UR52, c[0x3][0xa70] ;  /* 0x00c14e00ff3477ac */ /* 0x000ea20008000c00 */
[----:B------:R-:W-:-:S02]  /*1860*/  MOV.SPILL R8, UR17 ;  /* 0x0000001100087c02 */ /* 0x000fc40009000f00 */
[----:B------:R-:W-:Y:S01]  /*1870*/  MOV.SPILL R80, UR16 ;  /* 0x0000001000507c02 */ /* 0x000fe20009000f00 */
[----:B------:R-:W1:Y:S01]  /*1880*/  LDCU.128 UR20, c[0x3][0xa50] ;  /* 0x00c14a00ff1477ac */ /* 0x000e620008000c00 */
[--C-:B------:R-:W-:Y:S02]  /*1890*/  DADD R52, R50, R12.reuse ;  /* 0x0000000032347229 */ /* 0x100fe4000000000c */
[----:B------:R-:W-:Y:S01]  /*18a0*/  DFMA R4, R30, UR4, RZ ;  /* 0x000000041e047c2b */ /* 0x000fe200080000ff */
[----:B------:R-:W1:Y:S01]  /*18b0*/  LDCU.128 UR44, c[0x3][0xac0] ;  /* 0x00c15800ff2c77ac */ /* 0x000e620008000c00 */
[----:B------:R-:W-:Y:S02]  /*18c0*/  DADD R50, R50, -R12 ;  /* 0x0000000032327229 */ /* 0x000fe4000000080c */
[----:B------:R-:W-:Y:S01]  /*18d0*/  DFMA R12, R28, UR8, RZ ;  /* 0x000000081c0c7c2b */ /* 0x000fe200080000ff */
[----:B------:R-:W4:Y:S01]  /*18e0*/  LDCU.128 UR40, c[0x3][0xad0] ;  /* 0x00c15a00ff2877ac */ /* 0x000f220008000c00 */
[----:B0-----:R-:W-:-:S02]  /*18f0*/  DADD R70, R68, R14 ;  /* 0x0000000044467229 */ /* 0x001fc4000000000e */
[----:B------:R-:W-:Y:S01]  /*1900*/  DADD R68, R68, -R14 ;  /* 0x0000000044447229 */ /* 0x000fe2000000080e */
[----:B------:R-:W0:Y:S01]  /*1910*/  LDCU.128 UR68, c[0x3][0x840] ;  /* 0x00c10800ff4477ac */ /* 0x000e220008000c00 */
[----:B------:R-:W-:Y:S01]  /*1920*/  DFMA R14, R52, UR6, R4 ;  /* 0x00000006340e7c2b */ /* 0x000fe20008000004 */
[----:B--2---:R-:W-:Y:S01]  /*1930*/  MOV.SPILL R19, UR55 ;  /* 0x0000003700137c02 */ /* 0x004fe20009000f00 */
[----:B------:R-:W-:Y:S01]  /*1940*/  DFMA R12, R50, UR10, R12 ;  /* 0x0000000a320c7c2b */ /* 0x000fe2000800000c */
[----:B------:R-:W2:Y:S01]  /*1950*/  LDCU.128 UR4, c[0x3][0x880] ;  /* 0x00c11000ff0477ac */ /* 0x000ea20008000c00 */
[----:B------:R-:W-:Y:S01]  /*1960*/  MOV.SPILL R4, UR56 ;  /* 0x0000003800047c02 */ /* 0x000fe20009000f00 */
[C-C-:B------:R-:W-:Y:S01]  /*1970*/  DADD R44, R32.reuse, R16.reuse ;  /* 0x00000000202c7229 */ /* 0x140fe20000000010 */
[----:B------:R-:W-:Y:S01]  /*1980*/  R2UR UR56, R18 ;  /* 0x00000000123872ca */ /* 0x000fe200000e0000 */
[----:B------:R-:W-:Y:S01]  /*1990*/  DADD R32, R32, -R16 ;  /* 0x0000000020207229 */ /* 0x000fe20000000810 */
[----:B------:R-:W-:Y:S01]  /*19a0*/  MOV.SPILL R5, UR18 ;  /* 0x0000001200057c02 */ /* 0x000fe20009000f00 */
[----:B---3--:R-:W-:Y:S01]  /*19b0*/  DADD R62, R60, R60 ;  /* 0x000000003c3e7229 */ /* 0x008fe2000000003c */
[----:B------:R-:W-:Y:S01]  /*19c0*/  MOV.SPILL R16, UR19 ;  /* 0x0000001300107c02 */ /* 0x000fe20009000f00 */
[----:B------:R-:W-:Y:S01]  /*19d0*/  DFMA R14, R70, UR28, R14 ;  /* 0x0000001c460e7c2b */ /* 0x000fe2000800000e */
[----:B------:R-:W3:Y:S01]  /*19e0*/  LDCU.128 UR28, c[0x3][0xaa0] ;  /* 0x00c15400ff1c77ac */ /* 0x000ee20008000c00 */
[----:B------:R-:W-:Y:S01]  /*19f0*/  DFMA R12, R68, UR72, R12 ;  /* 0x00000048440c7c2b */ /* 0x000fe2000800000c */
[----:B------:R-:W-:Y:S01]  /*1a00*/  MOV.SPILL R18, UR50 ;  /* 0x0000003200127c02 */ /* 0x000fe20009000f00 */
[----:B------:R-:W-:Y:S01]  /*1a10*/  DFMA R64, R30, UR58, RZ ;  /* 0x0000003a1e407c2b */ /* 0x000fe200080000ff */
[----:B------:R-:W-:Y:S01]  /*1a20*/  MOV.SPILL R78, UR54 ;  /* 0x00000036004e7c02 */ /* 0x000fe20009000f00 */
[----:B------:R-:W-:Y:S01]  /*1a30*/  DADD R60, R60, -R60 ;  /* 0x000000003c3c7229 */ /* 0x000fe2000000083c */
[----:B-1----:R-:W-:Y:S01]  /*1a40*/  MOV.SPILL R6, UR47 ;  /* 0x0000002f00067c02 */ /* 0x002fe20009000f00 */
[----:B------:R-:W-:Y:S01]  /*1a50*/  DMUL R62, R62, 0.5 ;  /* 0x3fe000003e3e7828 */ /* 0x000fe20000000000 */
[----:B------:R-:W-:Y:S01]  /*1a60*/  MOV.SPILL R75, UR46 ;  /* 0x0000002e004b7c02 */ /* 0x000fe20009000f00 */
[----:B------:R-:W-:Y:S01]  /*1a70*/  DFMA R26, R44, UR64, R14 ;  /* 0x000000402c1a7c2b */ /* 0x000fe2000800000e */
[----:B--2---:R-:W-:Y:S01]  /*1a80*/  IMAD.U32 R56, RZ, RZ, UR4 ;  /* 0x00000004ff387e24 */ /* 0x004fe2000f8e00ff */
[----:B------:R-:W-:Y:S01]  /*1a90*/  DFMA R12, R32, UR56, R12 ;  /* 0x00000038200c7c2b */ /* 0x000fe2000800000c */
[----:B------:R-:W-:Y:S01]  /*1aa0*/  IMAD.U32 R57, RZ, RZ, UR5 ;  /* 0x00000005ff397e24 */ /* 0x000fe2000f8e00ff */
[----:B------:R-:W-:Y:S01]  /*1ab0*/  DFMA R64, R52, UR4, R64 ;  /* 0x0000000434407c2b */ /* 0x000fe20008000040 */
[----:B------:R-:W-:Y:S01]  /*1ac0*/  IMAD.U32 R42, RZ, RZ, UR6 ;  /* 0x00000006ff2a7e24 */ /* 0x000fe2000f8e00ff */
[----:B------:R-:W-:Y:S01]  /*1ad0*/  DFMA R46, R30, UR24, RZ ;  /* 0x000000181e2e7c2b */ /* 0x000fe200080000ff */
[----:B------:R-:W-:Y:S01]  /*1ae0*/  IMAD.U32 R43, RZ, RZ, UR7 ;  /* 0x00000007ff2b7e24 */ /* 0x000fe2000f8e00ff */
[----:B------:R-:W1:Y:S01]  /*1af0*/  LDCU.128 UR4, c[0x3][0xa80] ;  /* 0x00c15000ff0477ac */ /* 0x000e620008000c00 */
[----:B------:R-:W-:Y:S01]  /*1b00*/  DFMA R26, R62, UR60, R26 ;  /* 0x0000003c3e1a7c2b */ /* 0x000fe2000800001a */
[----:B------:R-:W-:Y:S01]  /*1b10*/  MOV.SPILL R15, UR25 ;  /* 0x00000019000f7c02 */ /* 0x000fe20009000f00 */
[----:B------:R-:W-:Y:S01]  /*1b20*/  DFMA R38, R60, UR36, R12 ;  /* 0x000000243c267c2b */ /* 0x000fe2000800000c */
[----:B------:R-:W-:Y:S01]  /*1b30*/  MOV.SPILL R14, UR33 ;  /* 0x00000021000e7c02 */ /* 0x000fe20009000f00 */
[C---:B------:R-:W-:Y:S01]  /*1b40*/  DFMA R66, R30.reuse, UR62, RZ ;  /* 0x0000003e1e427c2b */ /* 0x040fe200080000ff */
[----:B------:R-:W-:Y:S01]  /*1b50*/  R2UR UR63, R11 ;  /* 0x000000000b3f72ca */ /* 0x000fe200000e0000 */
[C---:B------:R-:W-:Y:S01]  /*1b60*/  DFMA R40, R30.reuse, UR16, RZ ;  /* 0x000000101e287c2b */ /* 0x040fe200080000ff */
[----:B------:R-:W-:Y:S01]  /*1b70*/  MOV.SPILL R11, UR27 ;  /* 0x0000001b000b7c02 */ /* 0x000fe20009000f00 */
[----:B------:R-:W-:Y:S01]  /*1b80*/  DFMA R30, R30, UR50, RZ ;  /* 0x000000321e1e7c2b */ /* 0x000fe200080000ff */
[----:B------:R-:W-:Y:S01]  /*1b90*/  R2UR UR62, R10 ;  /* 0x000000000a3e72ca */ /* 0x000fe200000e0000 */
[----:B------:R-:W-:Y:S01]  /*1ba0*/  DADD R24, R26, R38 ;  /* 0x000000001a187229 */ /* 0x000fe20000000026 */
[----:B------:R-:W-:Y:S01]  /*1bb0*/  MOV.SPILL R12, UR51 ;  /* 0x00000033000c7c02 */ /* 0x000fe20009000f00 */
[C---:B------:R-:W-:Y:S01]  /*1bc0*/  DFMA R46, R52.reuse, UR26, R46 ;  /* 0x0000001a342e7c2b */ /* 0x040fe2000800002e */
[----:B------:R-:W-:Y:S01]  /*1bd0*/  MOV.SPILL R10, UR32 ;  /* 0x00000020000a7c02 */ /* 0x000fe20009000f00 */
[C---:B------:R-:W-:Y:S01]  /*1be0*/  DFMA R66, R52.reuse, UR12, R66 ;  /* 0x0000000c34427c2b */ /* 0x040fe20008000042 */
[----:B---3--:R-:W-:Y:S01]  /*1bf0*/  MOV.SPILL R13, UR29 ;  /* 0x0000001d000d7c02 */ /* 0x008fe20009000f00 */
[C---:B------:R-:W-:Y:S01]  /*1c00*/  DFMA R40, R52.reuse, UR18, R40 ;  /* 0x0000001234287c2b */ /* 0x040fe20008000028 */
[----:B-1----:R-:W-:Y:S01]  /*1c10*/  UMOV UR26, UR4 ;  /* 0x00000004001a7c82 */ /* 0x002fe20008000000 */
[----:B------:R-:W-:Y:S01]  /*1c20*/  UMOV UR27, UR5 ;  /* 0x00000005001b7c82 */ /* 0x000fe20008000000 */
[----:B------:R-:W-:Y:S01]  /*1c30*/  UMOV UR24, UR6 ;  /* 0x0000000600187c82 */ /* 0x000fe20008000000 */
[----:B------:R-:W-:Y:S01]  /*1c40*/  UMOV UR25, UR7 ;  /* 0x0000000700197c82 */ /* 0x000fe20008000000 */
[----:B------:R-:W-:Y:S01]  /*1c50*/  DFMA R30, R52, UR32, R30 ;  /* 0x00000020341e7c2b */ /* 0x000fe2000800001e */
[----:B------:R-:W1:Y:S01]  /*1c60*/  LDCU.128 UR4, c[0x3][0x860] ;  /* 0x00c10c00ff0477ac */ /* 0x000e620008000c00 */
[----:B------:R-:W-:Y:S01]  /*1c70*/  DFMA R52, R28, UR54, RZ ;  /* 0x000000361c347c2b */ /* 0x000fe200080000ff */
[----:B------:R-:W-:Y:S01]  /*1c80*/  MOV.SPILL R17, UR27 ;  /* 0x0000001b00117c02 */ /* 0x000fe20009000f00 */
[----:B------:R-:W-:Y:S01]  /*1c90*/  DADD R38, R26, -R38 ;  /* 0x000000001a267229 */ /* 0x000fe20000000826 */
[----:B------:R-:W-:Y:S01]  /*1ca0*/  MOV.SPILL R20, UR26 ;  /* 0x0000001a00147c02 */ /* 0x000fe20009000f00 */
[C---:B------:R-:W-:Y:S01]  /*1cb0*/  DFMA R26, R28.reuse, UR38, RZ ;  /* 0x000000261c1a7c2b */ /* 0x040fe200080000ff */
[----:B------:R-:W-:Y:S01]  /*1cc0*/  MOV.SPILL R22, UR28 ;  /* 0x0000001c00167c02 */ /* 0x000fe20009000f00 */
[----:B------:R-:W-:-:S02]  /*1cd0*/  DFMA R54, R28, UR20, RZ ;  /* 0x000000141c367c2b */ /* 0x000fc400080000ff */
[----:B------:R-:W-:Y:S01]  /*1ce0*/  DFMA R52, R50, UR26, R52 ;  /* 0x0000001a32347c2b */ /* 0x000fe20008000034 */
[----:B------:R-:W-:Y:S01]  /*1cf0*/  R2UR UR26, R42 ;  /* 0x000000002a1a72ca */ /* 0x000fe200000e0000 */
[----:B------:R-:W-:Y:S01]  /*1d00*/  DFMA R66, R70, UR14, R66 ;  /* 0x0000000e46427c2b */ /* 0x000fe20008000042 */
[----:B------:R-:W-:Y:S01]  /*1d10*/  R2UR UR27, R43 ;  /* 0x000000002b1b72ca */ /* 0x000fe200000e0000 */
[C---:B------:R-:W-:Y:S02]  /*1d20*/  DFMA R26, R50.reuse, UR74, R26 ;  /* 0x0000004a321a7c2b */ /* 0x040fe4000800001a */
        /* <DEDUP_REMOVED lines=8> */
[----:B0-----:R-:W-:Y:S02]  /*1db0*/  DFMA R66, R44, UR68, R66 ;  /* 0x000000442c427c2b */ /* 0x001fe40008000042 */
[C---:B------:R-:W-:Y:S02]  /*1dc0*/  DFMA R40, R70.reuse, UR18, R40 ;  /* 0x0000001246287c2b */ /* 0x040fe40008000028 */
[C---:B------:R-:W-:Y:S02]  /*1dd0*/  DFMA R64, R70.reuse, UR26, R64 ;  /* 0x0000001a46407c2b */ /* 0x040fe40008000040 */
[----:B------:R-:W-:Y:S02]  /*1de0*/  DFMA R30, R70, UR34, R30 ;  /* 0x00000022461e7c2b */ /* 0x000fe4000800001e */
[----:B------:R-:W-:Y:S01]  /*1df0*/  DFMA R66, R62, UR70, R66 ;  /* 0x000000463e427c2b */ /* 0x000fe20008000042 */
[----:B-1----:R-:W-:Y:S01]  /*1e00*/  UMOV UR32, UR4 ;  /* 0x0000000400207c82 */ /* 0x002fe20008000000 */
[----:B------:R-:W-:Y:S01]  /*1e10*/  UMOV UR33, UR5 ;  /* 0x0000000500217c82 */ /* 0x000fe20008000000 */
[----:B------:R-:W-:Y:S01]  /*1e20*/  UMOV UR50, UR6 ;  /* 0x0000000600327c82 */ /* 0x000fe20008000000 */
[----:B------:R-:W-:Y:S01]  /*1e30*/  UMOV UR51, UR7 ;  /* 0x0000000700337c82 */ /* 0x000fe20008000000 */
[----:B------:R-:W-:-:S02]  /*1e40*/  DFMA R46, R70, UR32, R46 ;  /* 0x00000020462e7c2b */ /* 0x000fc4000800002e */
[----:B----4-:R-:W-:Y:S02]  /*1e50*/  DMUL R24, R34, R24 ;  /* 0x0000001822187228 */ /* 0x010fe40000000000 */
[C---:B------:R-:W-:Y:S02]  /*1e60*/  DFMA R34, R28.reuse, UR28, RZ ;  /* 0x0000001c1c227c2b */ /* 0x040fe400080000ff */
[----:B------:R-:W-:-:S04]  /*1e70*/  DFMA R28, R28, UR46, RZ ;  /* 0x0000002e1c1c7c2b */ /* 0x000fc800080000ff */
[----:B------:R-:W-:Y:S02]  /*1e80*/  DFMA R42, R36, R38, R24 ;  /* 0x00000026242a722b */ /* 0x000fe40000000018 */
[C---:B------:R-:W-:Y:S02]  /*1e90*/  DFMA R34, R50.reuse, UR30, R34 ;  /* 0x0000001e32227c2b */ /* 0x040fe40008000022 */
[----:B------:R-:W-:-:S04]  /*1ea0*/  DFMA R28, R50, UR40, R28 ;  /* 0x00000028321c7c2b */ /* 0x000fc8000800001c */
[----:B------:R-:W-:Y:S01]  /*1eb0*/  DFMA R50, R42, UR64, RZ ;  /* 0x000000402a327c2b */ /* 0x000fe200080000ff */
[----:B------:R-:W0:Y:S01]  /*1ec0*/  LDCU.128 UR64, c[0x3][0xa40] ;  /* 0x00c14800ff4077ac */ /* 0x000e220008000c00 */
[----:B------:R-:W-:Y:S02]  /*1ed0*/  DFMA R38, R36, -R38, R24 ;  /* 0x800000262426722b */ /* 0x000fe40000000018 */
[----:B------:R-:W-:Y:S02]  /*1ee0*/  DFMA R28, R68, UR42, R28 ;  /* 0x0000002a441c7c2b */ /* 0x000fe4000800001c */
[----:B------:R-:W-:Y:S01]  /*1ef0*/  DFMA R70, R42, UR60, RZ ;  /* 0x0000003c2a467c2b */ /* 0x000fe200080000ff */
[----:B0-----:R-:W-:Y:S01]  /*1f00*/  UMOV UR6, UR64 ;  /* 0x0000004000067c82 */ /* 0x001fe20008000000 */
[----:B------:R-:W-:Y:S01]  /*1f10*/  UMOV UR7, UR65 ;  /* 0x0000004100077c82 */ /* 0x000fe20008000000 */
[----:B------:R-:W-:Y:S01]  /*1f20*/  UMOV UR4, UR66 ;  /* 0x0000004200047c82 */ /* 0x000fe20008000000 */
[----:B------:R-:W-:Y:S01]  /*1f30*/  UMOV UR5, UR67 ;  /* 0x0000004300057c82 */ /* 0x000fe20008000000 */
[----:B------:R-:W0:Y:S01]  /*1f40*/  LDCU.128 UR64, c[0x3][0xa60] ;  /* 0x00c14c00ff4077ac */ /* 0x000e220008000c00 */
[----:B------:R-:W-:-:S08]  /*1f50*/  DFMA R26, R32, UR6, R26 ;  /* 0x00000006201a7c2b */ /* 0x000fd0000800001a */
[----:B------:R-:W-:Y:S01]  /*1f60*/  DFMA R26, R60, UR4, R26 ;  /* 0x000000043c1a7c2b */ /* 0x000fe2000800001a */
[----:B0-----:R-:W-:Y:S01]  /*1f70*/  UMOV UR58, UR64 ;  /* 0x00000040003a7c82 */ /* 0x001fe20008000000 */
[----:B------:R-:W-:Y:S01]  /*1f80*/  UMOV UR59, UR65 ;  /* 0x00000041003b7c82 */ /* 0x000fe20008000000 */
[----:B------:R-:W-:Y:S01]  /*1f90*/  UMOV UR16, UR66 ;  /* 0x0000004200107c82 */ /* 0x000fe20008000000 */
[----:B------:R-:W-:Y:S01]  /*1fa0*/  UMOV UR17, UR67 ;  /* 0x0000004300117c82 */ /* 0x000fe20008000000 */
[----:B------:R-:W0:Y:S01]  /*1fb0*/  LDCU.128 UR64, c[0x3][0xab0] ;  /* 0x00c15600ff4077ac */ /* 0x000e220008000c00 */
[C---:B------:R-:W-:Y:S02]  /*1fc0*/  DFMA R54, R68.reuse, UR58, R54 ;  /* 0x0000003a44367c2b */ /* 0x040fe40008000036 */
[----:B0-----:R-:W-:Y:S02]  /*1fd0*/  DFMA R34, R68, UR64, R34 ;  /* 0x0000004044227c2b */ /* 0x001fe40008000022 */
[----:B------:R-:W-:-:S02]  /*1fe0*/  DADD R68, R66, -R26 ;  /* 0x0000000042447229 */ /* 0x000fc4000000081a */
[----:B------:R-:W-:Y:S01]  /*1ff0*/  DADD R26, R66, R26 ;  /* 0x00000000421a7229 */ /* 0x000fe2000000001a */
[----:B------:R-:W2:Y:S01]  /*2000*/  LDG.E.64.CONSTANT R66, desc[UR76][R48.64+-0x48] ;  /* 0xffffb84c30427981 */ /* 0x000ea2000c1e9b00 */
[----:B------:R-:W-:Y:S06]  /*2010*/  BAR.SYNC.DEFER_BLOCKING 0x0 ;  /* 0x0000000000007b1d */ /* 0x000fec0000010000 */
[----:B--2---:R-:W-:Y:S01]  /*2020*/  DMUL R26, R66, R26 ;  /* 0x0000001a421a7228 */ /* 0x004fe20000000000 */
[----:B------:R-:W2:Y:S01]  /*2030*/  LDG.E.64.CONSTANT R66, desc[UR76][R48.64+-0x8] ;  /* 0xfffff84c30427981 */ /* 0x000ea2000c1e9b00 */
[----:B------:R-:W-:-:S02]  /*2040*/  DFMA R40, R44, UR8, R40 ;  /* 0x000000082c287c2b */ /* 0x000fc40008000028 */
[----:B------:R-:W-:Y:S02]  /*2050*/  DFMA R46, R44, UR50, R46 ;  /* 0x000000322c2e7c2b */ /* 0x000fe4000800002e */
[C---:B------:R-:W-:Y:S02]  /*2060*/  DFMA R54, R32.reuse, UR16, R54 ;  /* 0x0000001020367c2b */ /* 0x040fe40008000036 */
[----:B------:R-:W-:-:S04]  /*2070*/  DFMA R34, R32, UR66, R34 ;  /* 0x0000004220227c2b */ /* 0x000fc80008000022 */
[----:B------:R-:W-:Y:S02]  /*2080*/  DFMA R46, R62, UR48, R46 ;  /* 0x000000303e2e7c2b */ /* 0x000fe4000800002e */
        /* <DEDUP_REMOVED lines=18> */
[----:B------:R-:W0:Y:S07]  /*21b0*/  LDCU.128 UR72, c[0x3][0xa90] ;  /* 0x00c15200ff4877ac */ /* 0x000e2e0008000c00 */
[----:B------:R-:W-:Y:S01]  /*21c0*/  DFMA R30, R66, UR62, R30 ;  /* 0x0000003e421e7c2b */ /* 0x000fe2000800001e */
[----:B------:R-:W-:-:S02]  /*21d0*/  R2UR.FILL UR63, R76 ;  /* 0x000000004c3f72ca */ /* 0x000fc400004e0000 */
[----:B------:R-:W-:Y:S01]  /*21e0*/  R2UR.FILL UR62, R77 ;  /* 0x000000004d3e72ca */ /* 0x000fe200004e0000 */
        /* <DEDUP_REMOVED lines=9> */
[----:B------:R-:W-:Y:S02]  /*2280*/  R2UR.FILL UR57, R85 ;  /* 0x00000000553972ca */ /* 0x000fe400004e0000 */
[----:B------:R-:W-:-:S03]  /*2290*/  R2UR.FILL UR56, R4 ;  /* 0x00000000043872ca */ /* 0x000fc600004e0000 */
[----:B------:R-:W-:Y:S02]  /*22a0*/  DFMA R60, R60, UR74, R32 ;  /* 0x0000004a3c3c7c2b */ /* 0x000fe40008000020 */
[----:B------:R-:W-:Y:S01]  /*22b0*/  DFMA R28, R66, UR6, R28 ;  /* 0x00000006421c7c2b */ /* 0x000fe2000800001c */
[----:B------:R-:W-:Y:S02]  /*22c0*/  R2UR.FILL UR7, R81 ;  /* 0x00000000510772ca */ /* 0x000fe400004e0000 */
[----:B------:R-:W-:-:S05]  /*22d0*/  R2UR.FILL UR6, R84 ;  /* 0x00000000540672ca */ /* 0x000fca00004e0000 */
[C---:B------:R-:W-:Y:S02]  /*22e0*/  DFMA R40, R62.reuse, UR56, R40 ;  /* 0x000000383e287c2b */ /* 0x040fe40008000028 */
[----:B------:R-:W-:Y:S02]  /*22f0*/  DFMA R62, R62, UR70, R44 ;  /* 0x000000463e3e7c2b */ /* 0x000fe4000800002c */
[----:B------:R-:W-:Y:S01]  /*2300*/  DFMA R44, R38, UR36, RZ ;  /* 0x00000024262c7c2b */ /* 0x000fe200080000ff */
[----:B------:R-:W-:Y:S02]  /*2310*/  R2UR UR36, R58 ;  /* 0x000000003a2472ca */ /* 0x000fe400000e0000 */
[----:B------:R-:W-:-:S03]  /*2320*/  R2UR UR37, R59 ;  /* 0x000000003b2572ca */ /* 0x000fc600000e0000 */
[----:B------:R-:W-:Y:S02]  /*2330*/  DADD R60, R62, R60 ;  /* 0x000000003e3c7229 */ /* 0x000fe4000000003c */
[----:B------:R-:W-:Y:S01]  /*2340*/  DFMA R44, R66, UR4, R44 ;  /* 0x00000004422c7c2b */ /* 0x000fe2000800002c */
[----:B------:R-:W-:Y:S02]  /*2350*/  R2UR.FILL UR5, R74 ;  /* 0x000000004a0572ca */ /* 0x000fe400004e0000 */
[----:B------:R-:W-:-:S05]  /*2360*/  R2UR.FILL UR4, R83 ;  /* 0x00000000530472ca */ /* 0x000fca00004e0000 */
[----:B------:R-:W-:Y:S01]  /*2370*/  DFMA R32, R42, UR36, RZ ;  /* 0x000000242a207c2b */ /* 0x000fe200080000ff */
[----:B------:R-:W-:Y:S02]  /*2380*/  R2UR UR36, R56 ;  /* 0x00000000382472ca */ /* 0x000fe400000e0000 */
[----:B------:R-:W-:Y:S01]  /*2390*/  R2UR UR37, R57 ;  /* 0x00000000392572ca */ /* 0x000fe200000e0000 */
[C-C-:B------:R-:W-:Y:S02]  /*23a0*/  DADD R56, R40.reuse, -R54.reuse ;  /* 0x0000000028387229 */ /* 0x140fe40000000836 */
[----:B------:R-:W-:Y:S02]  /*23b0*/  DADD R54, R40, R54 ;  /* 0x0000000028367229 */ /* 0x000fe40000000036 */
[C-C-:B------:R-:W-:Y:S02]  /*23c0*/  DADD R40, R64.reuse, -R52.reuse ;  /* 0x0000000040287229 */ /* 0x140fe40000000834 */
[----:B------:R-:W-:-:S02]  /*23d0*/  DADD R64, R64, R52 ;  /* 0x0000000040407229 */ /* 0x000fc40000000034 */
[C-C-:B------:R-:W-:Y:S02]  /*23e0*/  DADD R52, R46.reuse, -R34.reuse ;  /* 0x000000002e347229 */ /* 0x140fe40000000822 */
[----:B------:R-:W-:Y:S01]  /*23f0*/  DADD R34, R46, R34 ;  /* 0x000000002e227229 */ /* 0x000fe20000000022 */
[----:B------:R-:W2:Y:S01]  /*2400*/  LDG.E.64.CONSTANT R46, desc[UR76][R48.64+-0x10] ;  /* 0xfffff04c302e7981 */ /* 0x000ea2000c1e9b00 */
[----:B------:R-:W-:Y:S02]  /*2410*/  DFMA R32, R36, UR14, R32 ;  /* 0x0000000e24207c2b */ /* 0x000fe40008000020 */
[----:B--2---:R-:W-:Y:S01]  /*2420*/  DMUL R56, R46, R56 ;  /* 0x000000382e387228 */ /* 0x004fe20000000000 */
[----:B------:R-:W2:Y:S02]  /*2430*/  LDG.E.64.CONSTANT R46, desc[UR76][R48.64+-0x18] ;  /* 0xffffe84c302e7981 */ /* 0x000ea4000c1e9b00 */
[----:B--2---:R-:W-:Y:S02]  /*2440*/  DMUL R40, R46, R40 ;  /* 0x000000282e287228 */ /* 0x004fe40000000000 */
        /* <DEDUP_REMOVED lines=8> */
[----:B------:R-:W-:-:S08]  /*24d0*/  DADD R34, R56, R54 ;  /* 0x0000000038227229 */ /* 0x000fd00000000036 */
[C---:B------:R-:W-:Y:S01]  /*24e0*/  DFMA R32, R34.reuse, UR18, R32 ;  /* 0x0000001222207c2b */ /* 0x040fe20008000020 */
[----:B------:R-:W-:Y:S02]  /*24f0*/  R2UR.FILL UR18, R5 ;  /* 0x00000000051272ca */ /* 0x000fe400004e0000 */
[----:B------:R-:W2:Y:S01]  /*2500*/  LDG.E.64.CONSTANT R4, desc[UR76][R48.64+-0x28] ;  /* 0xffffd84c30047981 */ /* 0x000ea2000c1e9b00 */
[----:B------:R-:W-:Y:S01]  /*2510*/  R2UR.FILL UR19, R16 ;  /* 0x00000000101372ca */ /* 0x000fe200004e0000 */
[----:B------:R-:W-:Y:S01]  /*2520*/  DFMA R50, R34, UR8, R50 ;  /* 0x0000000822327c2b */ /* 0x000fe20008000032 */
[----:B------:R-:W-:Y:S02]  /*2530*/  R2UR.FILL UR9, R21 ;  /* 0x00000000150972ca */ /* 0x000fe400004e0000 */
[----:B------:R-:W-:-:S13]  /*2540*/  R2UR.FILL UR8, R82 ;  /* 0x00000000520872ca */ /* 0x000fda00004e0000 */
[----:B------:R-:W-:-:S08]  /*2550*/  DFMA R38, R38, UR8, RZ ;  /* 0x0000000826267c2b */ /* 0x000fd000080000ff */
[----:B------:R-:W-:Y:S02]  /*2560*/  DFMA R66, R66, UR38, R38 ;  /* 0x0000002642427c2b */ /* 0x000fe40008000026 */
[----:B------:R-:W-:Y:S01]  /*2570*/  DFMA R70, R34, UR56, R70 ;  /* 0x0000003822467c2b */ /* 0x000fe20008000046 */
[----:B------:R-:W-:Y:S01]  /*2580*/  ISETP.GT.U32.AND P2, PT, R9, 0x62, PT ;  /* 0x000000620900780c */ /* 0x000fe20003f44070 */
[----:B------:R-:W-:Y:S01]  /*2590*/  BSSY.RECONVERGENT B0, `(.L_x_921) ;  /* 0x00000ee000007945 */ /* 0x000fe20003800200 */
[----:B--2---:R-:W-:Y:S02]  /*25a0*/  DMUL R60, R4, R60 ;  /* 0x0000003c043c7228 */ /* 0x004fe40000000000 */
[C---:B------:R-:W-:Y:S02]  /*25b0*/  DFMA R4, R42.reuse, UR4, RZ ;  /* 0x000000042a047c2b */ /* 0x040fe400080000ff */
[----:B------:R-:W-:-:S06]  /*25c0*/  DFMA R42, R42, UR6, RZ ;  /* 0x000000062a2a7c2b */ /* 0x000fcc00080000ff */
[C---:B------:R-:W-:Y:S02]  /*25d0*/  DFMA R4, R36.reuse, UR62, R4 ;  /* 0x0000003e24047c2b */ /* 0x040fe40008000004 */
[----:B------:R-:W-:Y:S02]  /*25e0*/  DFMA R42, R36, UR12, R42 ;  /* 0x0000000c242a7c2b */ /* 0x000fe4000800002a */
[----:B------:R-:W-:-:S06]  /*25f0*/  DADD R36, -R56, R54 ;  /* 0x0000000038247229 */ /* 0x000fcc0000000136 */
[----:B------:R-:W-:Y:S02]  /*2600*/  DFMA R58, R34, UR18, R42 ;  /* 0x00000012223a7c2b */ /* 0x000fe4000800002a */
[----:B------:R-:W-:Y:S02]  /*2610*/  DADD R42, R40, R64 ;  /* 0x00000000282a7229 */ /* 0x000fe40000000040 */
[C---:B------:R-:W-:Y:S01]  /*2620*/  DFMA R28, R36.reuse, UR16, R28 ;  /* 0x00000010241c7c2b */ /* 0x040fe2000800001c */
[----:B------:R-:W-:Y:S02]  /*2630*/  R2UR.FILL UR17, R8 ;  /* 0x00000000081172ca */ /* 0x000fe400004e0000 */
[----:B------:R-:W-:Y:S01]  /*2640*/  R2UR.FILL UR16, R80 ;  /* 0x00000000501072ca */ /* 0x000fe200004e0000 */
[----:B------:R-:W-:Y:S02]  /*2650*/  DFMA R30, R36, UR58, R30 ;  /* 0x0000003a241e7c2b */ /* 0x000fe4000800001e */
[----:B------:R-:W-:Y:S01]  /*2660*/  DFMA R32, R42, UR26, R32 ;  /* 0x0000001a2a207c2b */ /* 0x000fe20008000020 */
[----:B------:R-:W-:Y:S01]  /*2670*/  R2UR.FILL UR27, R17 ;  /* 0x00000000111b72ca */ /* 0x000fe200004e0000 */
[----:B------:R-:W-:Y:S01]  /*2680*/  DADD R16, -R40, R64 ;  /* 0x0000000028107229 */ /* 0x000fe20000000140 */
[----:B------:R-:W-:-:S02]  /*2690*/  R2UR.FILL UR59, R72 ;  /* 0x00000000483b72ca */ /* 0x000fc400004e0000 */
[----:B------:R-:W-:Y:S02]  /*26a0*/  R2UR.FILL UR58, R79 ;  /* 0x000000004f3a72ca */ /* 0x000fe400004e0000 */
[----:B------:R-:W-:Y:S01]  /*26b0*/  R2UR.FILL UR26, R20 ;  /* 0x00000000141a72ca */ /* 0x000fe200004e0000 */
[----:B------:R-:W-:Y:S02]  /*26c0*/  DFMA R50, R42, UR54, R50 ;  /* 0x000000362a327c2b */ /* 0x000fe40008000032 */
[----:B------:R-:W-:Y:S01]  /*26d0*/  DFMA R4, R34, UR16, R4 ;  /* 0x0000001022047c2b */ /* 0x000fe20008000004 */
[----:B------:R-:W-:Y:S01]  /*26e0*/  R2UR.FILL UR55, R19 ;  /* 0x00000000133772ca */ /* 0x000fe200004e0000 */
[----:B------:R-:W-:Y:S01]  /*26f0*/  DFMA R30, R16, UR24, R30 ;  /* 0x00000018101e7c2b */ /* 0x000fe2000800001e */
[----:B------:R-:W-:Y:S01]  /*2700*/  R2UR.FILL UR54, R78 ;  /* 0x000000004e3672ca */ /* 0x000fe200004e0000 */
[----:B------:R-:W-:Y:S01]  /*2710*/  DFMA R68, R36, UR22, R68 ;  /* 0x0000001624447c2b */ /* 0x000fe20008000044 */
[----:B------:R-:W-:-:S02]  /*2720*/  R2UR.FILL UR25, R15 ;  /* 0x000000000f1972ca */ /* 0x000fc400004e0000 */
[----:B------:R-:W-:Y:S01]  /*2730*/  R2UR.FILL UR24, R23 ;  /* 0x00000000171872ca */ /* 0x000fe200004e0000 */
[----:B------:R-:W-:Y:S02]  /*2740*/  DADD R20, R52, R46 ;  /* 0x0000000034147229 */ /* 0x000fe4000000002e */
[C---:B------:R-:W-:Y:S02]  /*2750*/  DFMA R44, R36.reuse, UR52, R44 ;  /* 0x00000034242c7c2b */ /* 0x040fe4000800002c */
[----:B------:R-:W-:Y:S02]  /*2760*/  DFMA R66, R36, UR20, R66 ;  /* 0x0000001424427c2b */ /* 0x000fe40008000042 */
[----:B------:R-:W-:Y:S02]  /*2770*/  DFMA R4, R42, UR58, R4 ;  /* 0x0000003a2a047c2b */ /* 0x000fe40008000004 */
[C---:B------:R-:W-:Y:S01]  /*2780*/  DFMA R68, R16.reuse, UR26, R68 ;  /* 0x0000001a10447c2b */ /* 0x040fe20008000044 */
[----:B------:R-:W-:Y:S01]  /*2790*/  R2UR.FILL UR27, R11 ;  /* 0x000000000b1b72ca */ /* 0x000fe200004e0000 */
[----:B------:R-:W-:Y:S01]  /*27a0*/  DFMA R28, R16, UR28, R28 ;  /* 0x0000001c101c7c2b */ /* 0x000fe2000800001c */
[----:B------:R-:W-:-:S02]  /*27b0*/  R2UR.FILL UR26, R73 ;  /* 0x00000000491a72ca */ /* 0x000fc400004e0000 */
[----:B------:R-:W-:Y:S02]  /*27c0*/  R2UR.FILL UR29, R13 ;  /* 0x000000000d1d72ca */ /* 0x000fe400004e0000 */
[----:B------:R-:W-:Y:S01]  /*27d0*/  R2UR.FILL UR28, R22 ;  /* 0x00000000161c72ca */ /* 0x000fe200004e0000 */
[----:B------:R-:W-:Y:S01]  /*27e0*/  DFMA R50, R20, UR50, R50 ;  /* 0x0000003214327c2b */ /* 0x000fe20008000032 */
[----:B------:R-:W-:Y:S01]  /*27f0*/  R2UR.FILL UR51, R12 ;  /* 0x000000000c3372ca */ /* 0x000fe200004e0000 */
[C---:B------:R-:W-:Y:S02]  /*2800*/  DFMA R66, R16.reuse, UR54, R66 ;  /* 0x0000003610427c2b */ /* 0x040fe40008000042 */
[----:B------:R-:W-:Y:S02]  /*2810*/  DFMA R44, R16, UR60, R44 ;  /* 0x0000003c102c7c2b */ /* 0x000fe4000800002c */
[----:B------:R-:W-:Y:S02]  /*2820*/  DFMA R12, R20, UR24, R4 ;  /* 0x00000018140c7c2b */ /* 0x000fe40008000004 */
[----:B------:R-:W-:-:S02]  /*2830*/  DFMA R38, R42, UR36, R58 ;  /* 0x000000242a267c2b */ /* 0x000fc4000800003a */
[----:B------:R-:W-:Y:S02]  /*2840*/  DADD R16, -R52, R46 ;  /* 0x0000000034107229 */ /* 0x000fe4000000012e */
[----:B------:R-:W-:Y:S02]  /*2850*/  DADD R4, R60, R60 ;  /* 0x000000003c047229 */ /* 0x000fe4000000003c */
[----:B------:R-:W-:Y:S01]  /*2860*/  DFMA R70, R42, UR46, R70 ;  /* 0x0000002e2a467c2b */ /* 0x000fe20008000046 */
[----:B------:R-:W-:Y:S01]  /*2870*/  R2UR.FILL UR47, R6 ;  /* 0x00000000062f72ca */ /* 0x000fe200004e0000 */
[----:B------:R-:W-:Y:S01]  /*2880*/  DFMA R32, R20, UR32, R32 ;  /* 0x0000002014207c2b */ /* 0x000fe20008000020 */
[----:B------:R-:W-:Y:S02]  /*2890*/  R2UR.FILL UR46, R75 ;  /* 0x000000004b2e72ca */ /* 0x000fe400004e0000 */
[----:B------:R-:W-:Y:S02]  /*28a0*/  R2UR.FILL UR33, R14 ;  /* 0x000000000e2172ca */ /* 0x000fe400004e0000 */
[----:B------:R-:W-:-:S02]  /*28b0*/  R2UR.FILL UR32, R10 ;  /* 0x000000000a2072ca */ /* 0x000fc400004e0000 */
[----:B------:R-:W-:Y:S01]  /*28c0*/  R2UR.FILL UR50, R18 ;  /* 0x00000000123272ca */ /* 0x000fe200004e0000 */
[----:B------:R-:W-:Y:S02]  /*28d0*/  DFMA R38, R20, UR26, R38 ;  /* 0x0000001a14267c2b */ /* 0x000fe40008000026 */
[C---:B------:R-:W-:Y:S02]  /*28e0*/  DFMA R30, R16.reuse, UR64, R30 ;  /* 0x00000040101e7c2b */ /* 0x040fe4000800001e */
[C---:B------:R-:W-:Y:S02]  /*28f0*/  DFMA R28, R16.reuse, UR66, R28 ;  /* 0x00000042101c7c2b */ /* 0x040fe4000800001c */
[C---:B------:R-:W-:Y:S02]  /*2900*/  DFMA R66, R16.reuse, UR28, R66 ;  /* 0x0000001c10427c2b */ /* 0x040fe40008000042 */
[----:B------:R-:W-:Y:S02]  /*2910*/  DFMA R68, R16, UR30, R68 ;  /* 0x0000001e10447c2b */ /* 0x000fe40008000044 */
[----:B------:R-:W-:-:S02]  /*2920*/  DADD R10, R60, -R60 ;  /* 0x000000003c0a7229 */ /* 0x000fc4000000083c */
[----:B------:R-:W-:Y:S02]  /*2930*/  DMUL R4, R4, 0.5 ;  /* 0x3fe0000004047828 */ /* 0x000fe40000000000 */
        /* <DEDUP_REMOVED lines=55> */
[----:B------:R-:W-:Y:S02]  /*2cb0*/  DADD R6, R10, -R12 ;  /* 0x000000000a067229 */ /* 0x000fe4000000080c */
[C---:B------:R-:W-:Y:S01]  /*2cc0*/  DFMA R10, R8.reuse, UR4, RZ ;  /* 0x00000004080a7c2b */ /* 0x040fe200080000ff */
[----:B------:R-:W4:Y:S01]  /*2cd0*/  LDS.64 R12, [R3+0x108] ;  /* 0x00010800030c7984 */ /* 0x000f220000000a00 */
        /* <DEDUP_REMOVED lines=15> */
[----:B------:R-:W0:Y:S01]  /*2dd0*/  LDCU.64 UR32, c[0x3][0x860] ;  /* 0x00c10c00ff2077ac */ /* 0x000e220008000a00 */
[C-C-:B------:R-:W-:Y:S02]  /*2de0*/  DADD R10, R16.reuse, R18.reuse ;  /* 0x00000000100a7229 */ /* 0x140fe40000000012 */
[----:B------:R-:W-:Y:S01]  /*2df0*/  DADD R8, R16, -R18 ;  /* 0x0000000010087229 */ /* 0x000fe20000000812 */
[----:B------:R-:W3:Y:S05]  /*2e00*/  LDCU.64 UR26, c[0x3][0x8a8] ;  /* 0x00c11500ff1a77ac */ /* 0x000eea0008000a00 */
[----:B------:R-:W-:-:S02]  /*2e10*/  DFMA R28, R10, UR16, R28 ;  /* 0x000000100a1c7c2b */ /* 0x000fc4000800001c */
[C---:B------:R-:W-:Y:S01]  /*2e20*/  DFMA R34, R10.reuse, UR42, R34 ;  /* 0x0000002a0a227c2b */ /* 0x040fe20008000022 */
[----:B------:R-:W3:Y:S01]  /*2e30*/  LDCU.64 UR42, c[0x3][0xa20] ;  /* 0x00c14400ff2a77ac */ /* 0x000ee20008000a00 */
[C---:B------:R-:W-:Y:S02]  /*2e40*/  DFMA R36, R10.reuse, UR48, R36 ;  /* 0x000000300a247c2b */ /* 0x040fe40008000024 */
[C---:B-----5:R-:W-:Y:S01]  /*2e50*/  DFMA R30, R10.reuse, UR18, R30 ;  /* 0x000000120a1e7c2b */ /* 0x060fe2000800001e */
[----:B------:R-:W5:Y:S01]  /*2e60*/  LDCU.64 UR18, c[0x3][0xa38] ;  /* 0x00c14700ff1277ac */ /* 0x000f620008000a00 */
[----:B0-----:R-:W-:Y:S01]  /*2e70*/  DFMA R32, R10, UR32, R32 ;  /* 0x000000200a207c2b */ /* 0x001fe20008000020 */
[----:B------:R-:W0:Y:S01]  /*2e80*/  LDCU.64 UR32, c[0x3][0x8b8] ;  /* 0x00c11700ff2077ac */ /* 0x000e220008000a00 */
[C-C-:B----4-:R-:W-:Y:S02]  /*2e90*/  DADD R10, R12.reuse, R20.reuse ;  /* 0x000000000c0a7229 */ /* 0x150fe40000000014 */
[----:B------:R-:W-:Y:S01]  /*2ea0*/  DADD R12, R12, -R20 ;  /* 0x000000000c0c7229 */ /* 0x000fe20000000814 */
[----:B------:R-:W4:Y:S05]  /*2eb0*/  LDCU.64 UR48, c[0x3][0x8c0] ;  /* 0x00c11800ff3077ac */ /* 0x000f2a0008000a00 */
[C---:B--2---:R-:W-:Y:S01]  /*2ec0*/  DFMA R30, R10.reuse, UR22, R30 ;  /* 0x000000160a1e7c2b */ /* 0x044fe2000800001e */
[----:B------:R-:W2:Y:S01]  /*2ed0*/  LDCU.64 UR22, c[0x3][0xa40] ;  /* 0x00c14800ff1677ac */ /* 0x000ea20008000a00 */
[----:B------:R-:W-:-:S02]  /*2ee0*/  DFMA R18, R10, UR34, R32 ;  /* 0x000000220a127c2b */ /* 0x000fc40008000020 */
[C---:B------:R-:W-:Y:S01]  /*2ef0*/  DFMA R34, R10.reuse, UR44, R34 ;  /* 0x0000002c0a227c2b */ /* 0x040fe20008000022 */
[----:B------:R-:W4:Y:S01]  /*2f00*/  LDCU.64 UR34, c[0x3][0xa48] ;  /* 0x00c14900ff2277ac */ /* 0x000f220008000a00 */
[C---:B------:R-:W-:Y:S02]  /*2f10*/  DFMA R20, R10.reuse, UR58, R28 ;  /* 0x0000003a0a147c2b */ /* 0x040fe4000800001c */
[----:B------:R-:W-:Y:S02]  /*2f20*/  DFMA R36, R10, UR52, R36 ;  /* 0x000000340a247c2b */ /* 0x000fe40008000024 */
[C-C-:B-1----:R-:W-:Y:S02]  /*2f30*/  DADD R16, R22.reuse, R14.reuse ;  /* 0x0000000016107229 */ /* 0x142fe4000000000e */
[----:B------:R-:W-:Y:S02]  /*2f40*/  DADD R22, R22, -R14 ;  /* 0x0000000016167229 */ /* 0x000fe4000000080e */
[----:B------:R-:W-:-:S02]  /*2f50*/  DFMA R28, R4, UR8, RZ ;  /* 0x00000008041c7c2b */ /* 0x000fc400080000ff */
[----:B---3--:R-:W-:Y:S01]  /*2f60*/  DFMA R32, R4, UR30, RZ ;  /* 0x0000001e04207c2b */ /* 0x008fe200080000ff */
[----:B------:R-:W1:Y:S01]  /*2f70*/  LDCU.64 UR30, c[0x3][0xa88] ;  /* 0x00c15100ff1e77ac */ /* 0x000e620008000a00 */
[C---:B------:R-:W-:Y:S02]  /*2f80*/  DFMA R14, R16.reuse, UR26, R30 ;  /* 0x0000001a100e7c2b */ /* 0x040fe4000800001e */
[----:B0-----:R-:W-:Y:S01]  /*2f90*/  DFMA R10, R16, UR32, R34 ;  /* 0x00000020100a7c2b */ /* 0x001fe20008000022 */
[----:B------:R-:W0:Y:S01]  /*2fa0*/  LDCU.64 UR32, c[0x3][0xa70] ;  /* 0x00c14e00ff2077ac */ /* 0x000e220008000a00 */
[C---:B------:R-:W-:Y:S02]  /*2fb0*/  DFMA R30, R4.reuse, UR10, RZ ;  /* 0x0000000a041e7c2b */ /* 0x040fe400080000ff */
[C---:B------:R-:W-:Y:S01]  /*2fc0*/  DFMA R34, R4.reuse, UR40, RZ ;  /* 0x0000002804227c2b */ /* 0x040fe200080000ff */
[----:B------:R-:W3:Y:S01]  /*2fd0*/  LDCU.64 UR26, c[0x3][0xa68] ;  /* 0x00c14d00ff1a77ac */ /* 0x000ee20008000a00 */
[----:B------:R-:W-:-:S02]  /*2fe0*/  DFMA R4, R4, UR42, RZ ;  /* 0x0000002a04047c2b */ /* 0x000fc400080000ff */
[C---:B------:R-:W-:Y:S01]  /*2ff0*/  DFMA R28, R6.reuse, UR38, R28 ;  /* 0x00000026061c7c2b */ /* 0x040fe2000800001c */
[----:B------:R-:W1:Y:S01]  /*3000*/  LDCU.64 UR40, c[0x3][0xa98] ;  /* 0x00c15300ff2877ac */ /* 0x000e620008000a00 */
[C---:B------:R-:W-:Y:S02]  /*3010*/  DFMA R30, R6.reuse, UR14, R30 ;  /* 0x0000000e061e7c2b */ /* 0x040fe4000800001e */
[C---:B-----5:R-:W-:Y:S01]  /*3020*/  DFMA R32, R6.reuse, UR18, R32 ;  /* 0x0000001206207c2b */ /* 0x060fe20008000020 */
[----:B------:R-:W5:Y:S01]  /*3030*/  LDCU.64 UR14, c[0x3][0xa58] ;  /* 0x00c14b00ff0e77ac */ /* 0x000f620008000a00 */
[C---:B--2---:R-:W-:Y:S02]  /*3040*/  DFMA R34, R6.reuse, UR22, R34 ;  /* 0x0000001606227c2b */ /* 0x044fe40008000022 */
[----:B----4-:R-:W-:Y:S01]  /*3050*/  DFMA R6, R6, UR34, R4 ;  /* 0x0000002206067c2b */ /* 0x010fe20008000004 */
[----:B------:R-:W2:Y:S01]  /*3060*/  LDCU.64 UR22, c[0x3][0xa60] ;  /* 0x00c14c00ff1677ac */ /* 0x000ea20008000a00 */
[----:B------:R-:W4:Y:S01]  /*3070*/  LDS.64 R4, [R3+0x1b8] ;  /* 0x0001b80003047984 */ /* 0x000f220000000a00 */
[----:B------:R-:W-:Y:S01]  /*3080*/  DFMA R28, R8, UR20, R28 ;  /* 0x00000014081c7c2b */ /* 0x000fe2000800001c */
[----:B------:R-:W1:Y:S01]  /*3090*/  LDCU.64 UR18, c[0x3][0xa80] ;  /* 0x00c15000ff1277ac */ /* 0x000e620008000a00 */
[----:B------:R-:W-:-:S03]  /*30a0*/  DFMA R18, R16, UR36, R18 ;  /* 0x0000002410127c2b */ /* 0x000fc60008000012 */
[C---:B0-----:R-:W-:Y:S01]  /*30b0*/  DFMA R6, R8.reuse, UR32, R6 ;  /* 0x0000002008067c2b */ /* 0x041fe20008000006 */
[----:B------:R-:W0:Y:S01]  /*30c0*/  LDCU.64 UR34, c[0x3][0xa90] ;  /* 0x00c15200ff2277ac */ /* 0x000e220008000a00 */
[----:B---3--:R-:W-:Y:S02]  /*30d0*/  DFMA R34, R8, UR26, R34 ;  /* 0x0000001a08227c2b */ /* 0x008fe40008000022 */
[----:B------:R-:W-:Y:S01]  /*30e0*/  DFMA R28, R12, UR54, R28 ;  /* 0x000000360c1c7c2b */ /* 0x000fe2000800001c */
[----:B------:R-:W3:Y:S01]  /*30f0*/  LDCU.64 UR32, c[0x3][0xab0] ;  /* 0x00c15600ff2077ac */ /* 0x000ee20008000a00 */
[----:B------:R-:W-:Y:S02]  /*3100*/  DFMA R20, R16, UR24, R20 ;  /* 0x0000001810147c2b */ /* 0x000fe40008000014 */
[----:B-----5:R-:W-:Y:S01]  /*3110*/  DFMA R30, R8, UR14, R30 ;  /* 0x0000000e081e7c2b */ /* 0x020fe2000800001e */
[----:B------:R-:W5:Y:S01]  /*3120*/  LDCU.64 UR14, c[0x3][0xaa8] ;  /* 0x00c15500ff0e77ac */ /* 0x000f620008000a00 */
[----:B------:R-:W-:-:S02]  /*3130*/  DFMA R16, R16, UR48, R36 ;  /* 0x0000003010107c2b */ /* 0x000fc40008000024 */
[----:B--2---:R-:W-:Y:S01]  /*3140*/  DFMA R32, R8, UR22, R32 ;  /* 0x0000001608207c2b */ /* 0x004fe20008000020 */
[----:B------:R-:W2:Y:S01]  /*3150*/  LDCU.64 UR42, c[0x3][0xac0] ;  /* 0x00c15800ff2a77ac */ /* 0x000ea20008000a00 */
[----:B------:R-:W-:Y:S02]  /*3160*/  DFMA R28, R22, UR28, R28 ;  /* 0x0000001c161c7c2b */ /* 0x000fe4000800001c */
[C---:B-1----:R-:W-:Y:S01]  /*3170*/  DFMA R30, R12.reuse, UR18, R30 ;  /* 0x000000120c1e7c2b */ /* 0x042fe2000800001e */
[----:B------:R-:W1:Y:S01]  /*3180*/  LDCU.64 UR36, c[0x3][0xab8] ;  /* 0x00c15700ff2477ac */ /* 0x000e620008000a00 */
[C---:B0-----:R-:W-:Y:S02]  /*3190*/  DFMA R34, R12.reuse, UR34, R34 ;  /* 0x000000220c227c2b */ /* 0x041fe40008000022 */
[C---:B------:R-:W-:Y:S01]  /*31a0*/  DFMA R32, R12.reuse, UR30, R32 ;  /* 0x0000001e0c207c2b */ /* 0x040fe20008000020 */
[----:B------:R-:W0:Y:S01]  /*31b0*/  LDCU.64 UR34, c[0x3][0x8e8] ;  /* 0x00c11d00ff2277ac */ /* 0x000e220008000a00 */
[----:B------:R-:W-:Y:S01]  /*31c0*/  DFMA R12, R12, UR40, R6 ;  /* 0x000000280c0c7c2b */ /* 0x000fe20008000006 */
[----:B------:R-:W0:Y:S01]  /*31d0*/  LDCU.64 UR40, c[0x3][0xae8] ;  /* 0x00c15d00ff2877ac */ /* 0x000e220008000a00 */
[----:B-----5:R-:W-:-:S04]  /*31e0*/  DFMA R30, R22, UR14, R30 ;  /* 0x0000000e161e7c2b */ /* 0x020fc8000800001e */
[C---:B---3--:R-:W-:Y:S01]  /*31f0*/  DFMA R32, R22.reuse, UR32, R32 ;  /* 0x0000002016207c2b */ /* 0x048fe20008000020 */
[----:B------:R-:W3:Y:S01]  /*3200*/  LDCU.64 UR22, c[0x3][0x8d0] ;  /* 0x00c11a00ff1677ac */ /* 0x000ee20008000a00 */
[----:B--2---:R-:W-:Y:S01]  /*3210*/  DFMA R12, R22, UR42, R12 ;  /* 0x0000002a160c7c2b */ /* 0x004fe2000800000c */
[----:B------:R-:W2:Y:S01]  /*3220*/  LDCU.64 UR26, c[0x3][0xad0] ;  /* 0x00c15a00ff1a77ac */ /* 0x000ea20008000a00 */
[C-C-:B----4-:R-:W-:Y:S02]  /*3230*/  DADD R6, R4.reuse, R4.reuse ;  /* 0x0000000004067229 */ /* 0x150fe40000000004 */
[----:B------:R-:W-:Y:S01]  /*3240*/  DADD R4, R4, -R4 ;  /* 0x0000000004047229 */ /* 0x000fe20000000804 */
[----:B------:R-:W4:Y:S01]  /*3250*/  LDCU.64 UR18, c[0x3][0x8d8] ;  /* 0x00c11b00ff1277ac */ /* 0x000f220008000a00 */
[----:B-1----:R-:W-:Y:S01]  /*3260*/  DFMA R34, R22, UR36, R34 ;  /* 0x0000002416227c2b */ /* 0x002fe20008000022 */
[----:B------:R-:W1:Y:S03]  /*3270*/  LDCU.64 UR30, c[0x3][0x8e0] ;  /* 0x00c11c00ff1e77ac */ /* 0x000e660008000a00 */
[----:B------:R-:W-:-:S02]  /*3280*/  DMUL R6, R6, 0.5 ;  /* 0x3fe0000006067828 */ /* 0x000fc40000000000 */
[C---:B0-----:R-:W-:Y:S01]  /*3290*/  DFMA R12, R4.reuse, UR40, R12 ;  /* 0x00000028040c7c2b */ /* 0x041fe2000800000c */
[----:B------:R-:W0:Y:S01]  /*32a0*/  LDCU.64 UR14, c[0x3][0xad8] ;  /* 0x00c15b00ff0e77ac */ /* 0x000e220008000a00 */
[----:B------:R-:W-:Y:S01]  /*32b0*/  DFMA R28, R4, UR46, R28 ;  /* 0x0000002e041c7c2b */ /* 0x000fe2000800001c */
[----:B------:R-:W5:Y:S03]  /*32c0*/  LDCU.64 UR32, c[0x3][0xae0] ;  /* 0x00c15c00ff2077ac */ /* 0x000f660008000a00 */
[C---:B------:R-:W-:Y:S02]  /*32d0*/  DFMA R16, R6.reuse, UR34, R16 ;  /* 0x0000002206107c2b */ /* 0x040fe40008000010 */
[C---:B------:R-:W-:Y:S02]  /*32e0*/  DFMA R20, R6.reuse, UR50, R20 ;  /* 0x0000003206147c2b */ /* 0x040fe40008000014 */
[----:B---3--:R-:W-:-:S02]  /*32f0*/  DFMA R14, R6, UR22, R14 ;  /* 0x00000016060e7c2b */ /* 0x008fc4000800000e */
[----:B----4-:R-:W-:Y:S02]  /*3300*/  DFMA R18, R6, UR18, R18 ;  /* 0x0000001206127c2b */ /* 0x010fe40008000012 */
[----:B--2---:R-:W-:Y:S02]  /*3310*/  DFMA R30, R4, UR26, R30 ;  /* 0x0000001a041e7c2b */ /* 0x004fe4000800001e */
[----:B-1----:R-:W-:Y:S02]  /*3320*/  DFMA R10, R6, UR30, R10 ;  /* 0x0000001e060a7c2b */ /* 0x002fe4000800000a */
[----:B------:R-:W-:Y:S02]  /*3330*/  DADD R16, R16, R12 ;  /* 0x0000000010107229 */ /* 0x000fe4000000000c */
[----:B0-----:R-:W-:Y:S02]  /*3340*/  DFMA R32, R4, UR14, R32 ;  /* 0x0000000e04207c2b */ /* 0x001fe40008000020 */
[----:B------:R-:W-:-:S02]  /*3350*/  DADD R6, R14, -R30 ;  /* 0x000000000e067229 */ /* 0x000fc4000000081e */
[----:B-----5:R-:W-:Y:S01]  /*3360*/  DFMA R34, R4, UR32, R34 ;  /* 0x0000002004227c2b */ /* 0x020fe20008000022 */
[----:B------:R1:W-:Y:S01]  /*3370*/  STS.64 [R3+0x160], R16 ;  /* 0x0001601003007388 */ /* 0x0003e20000000a00 */
        /* <DEDUP_REMOVED lines=14> */
[----:B------:R1:W-:Y:S02]  /*3460*/  STS.64 [R3+0x108], R10 ;  /* 0x0001080a03007388 */ /* 0x0003e40000000a00 */
.L_x_922:
[----:B------:R-:W-:Y:S05]  /*3470*/  BSYNC.RECONVERGENT B0 ;  /* 0x0000000000007941 */ /* 0x000fea0003800200 */
.L_x_921:
        /* <DEDUP_REMOVED lines=48> */
[----:B------:R5:W0:Y:S01]  /*3780*/  LDS.64 R4, [R2+0x12e8] ;  /* 0x0012e80002047984 */ /* 0x000a220000000a00 */
[----:B------:R-:W-:-:S02]  /*3790*/  DFMA R28, R10, UR64, R12 ;  /* 0x000000400a1c7c2b */ /* 0x000fc4000800000c */
[----:B------:R-:W-:Y:S01]  /*37a0*/  DFMA R30, R10, UR66, R30 ;  /* 0x000000420a1e7c2b */ /* 0x000fe2000800001e */
[----:B------:R-:W1:Y:S01]  /*37b0*/  LDCU.128 UR64, c[0x3][0x880] ;  /* 0x00c11000ff4077ac */ /* 0x000e620008000c00 */
[----:B------:R-:W-:Y:S02]  /*37c0*/  DADD R12, R14, R16 ;  /* 0x000000000e0c7229 */ /* 0x000fe40000000010 */
[C---:B------:R-:W-:Y:S02]  /*37d0*/  DFMA R34, R10.reuse, UR68, R34 ;  /* 0x000000440a227c2b */ /* 0x040fe40008000022 */
[----:B------:R-:W-:Y:S01]  /*37e0*/  DFMA R38, R10, UR70, R38 ;  /* 0x000000460a267c2b */ /* 0x000fe20008000026 */
[----:B------:R-:W1:Y:S01]  /*37f0*/  LDCU.128 UR68, c[0x3][0x890] ;  /* 0x00c11200ff4477ac */ /* 0x000e620008000c00 */
[----:B------:R-:W-:Y:S02]  /*3800*/  DADD R14, R14, -R16 ;  /* 0x000000000e0e7229 */ /* 0x000fe40000000810 */
        /* <DEDUP_REMOVED lines=8> */
[----:B--2---:R-:W-:Y:S01]  /*3890*/  DFMA R40, R12, UR26, R40 ;  /* 0x0000001a0c287c2b */ /* 0x004fe20008000028 */
[----:B------:R-:W2:Y:S01]  /*38a0*/  LDCU.64 UR26, c[0x3][0xac0] ;  /* 0x00c15800ff1a77ac */ /* 0x000ea20008000a00 */
[----:B-----5:R-:W-:-:S02]  /*38b0*/  DADD R2, R18, R20 ;  /* 0x0000000012027229 */ /* 0x020fc40000000014 */
[----:B------:R-:W-:Y:S01]  /*38c0*/  DFMA R22, R10, UR38, R22 ;  /* 0x000000260a167c2b */ /* 0x000fe20008000016 */
[----:B------:R-:W5:Y:S01]  /*38d0*/  LDCU.64 UR14, c[0x3][0xaa8] ;  /* 0x00c15500ff0e77ac */ /* 0x000f620008000a00 */
[C---:B------:R-:W-:Y:S02]  /*38e0*/  DFMA R28, R14.reuse, UR18, R28 ;  /* 0x000000120e1c7c2b */ /* 0x040fe4000800001c */
[----:B-1----:R-:W-:Y:S01]  /*38f0*/  DFMA R38, R14, UR30, R38 ;  /* 0x0000001e0e267c2b */ /* 0x002fe20008000026 */
[----:B------:R-:W1:Y:S01]  /*3900*/  LDCU.64 UR18, c[0x3][0x8c0] ;  /* 0x00c11800ff1277ac */ /* 0x000e620008000a00 */
[C---:B------:R-:W-:Y:S02]  /*3910*/  DFMA R26, R2.reuse, UR64, R26 ;  /* 0x00000040021a7c2b */ /* 0x040fe4000800001a */
[C---:B------:R-:W-:Y:S01]  /*3920*/  DFMA R32, R2.reuse, UR66, R32 ;  /* 0x0000004202207c2b */ /* 0x040fe20008000020 */
[----:B------:R-:W5:Y:S01]  /*3930*/  LDCU.128 UR64, c[0x3][0xab0] ;  /* 0x00c15600ff4077ac */ /* 0x000f620008000c00 */
[----:B------:R-:W-:-:S02]  /*3940*/  DFMA R24, R2, UR58, R24 ;  /* 0x0000003a02187c2b */ /* 0x000fc40008000018 */
[C---:B------:R-:W-:Y:S02]  /*3950*/  DFMA R36, R2.reuse, UR68, R36 ;  /* 0x0000004402247c2b */ /* 0x040fe40008000024 */
[----:B------:R-:W-:Y:S01]  /*3960*/  DFMA R40, R2, UR70, R40 ;  /* 0x0000004602287c2b */ /* 0x000fe20008000028 */
[----:B------:R-:W5:Y:S01]  /*3970*/  LDCU.128 UR68, c[0x3][0x8d0] ;  /* 0x00c11a00ff4477ac */ /* 0x000f620008000c00 */
[----:B------:R-:W-:Y:S02]  /*3980*/  DADD R18, R18, -R20 ;  /* 0x0000000012127229 */ /* 0x000fe40000000814 */
[----:B0-----:R-:W-:Y:S02]  /*3990*/  DADD R2, R8, R6 ;  /* 0x0000000008027229 */ /* 0x001fe40000000006 */
[----:B------:R-:W-:Y:S02]  /*39a0*/  DFMA R22, R14, UR20, R22 ;  /* 0x000000140e167c2b */ /* 0x000fe40008000016 */
[----:B------:R-:W-:-:S02]  /*39b0*/  DADD R6, R8, -R6 ;  /* 0x0000000008067229 */ /* 0x000fc40000000806 */
[C---:B---3--:R-:W-:Y:S02]  /*39c0*/  DFMA R34, R18.reuse, UR40, R34 ;  /* 0x0000002812227c2b */ /* 0x048fe40008000022 */
[----:B------:R-:W-:Y:S01]  /*39d0*/  DFMA R38, R18, UR42, R38 ;  /* 0x0000002a12267c2b */ /* 0x000fe20008000026 */
[----:B------:R-:W0:Y:S01]  /*39e0*/  LDCU.128 UR40, c[0x3][0x8e0] ;  /* 0x00c11c00ff2877ac */ /* 0x000e220008000c00 */
[C---:B----4-:R-:W-:Y:S02]  /*39f0*/  DFMA R32, R2.reuse, UR32, R32 ;  /* 0x0000002002207c2b */ /* 0x050fe40008000020 */
[----:B------:R-:W-:Y:S01]  /*3a00*/  DFMA R36, R2, UR34, R36 ;  /* 0x0000002202247c2b */ /* 0x000fe20008000024 */
[----:B------:R-:W3:Y:S01]  /*3a10*/  LDCU.128 UR32, c[0x3][0xae0] ;  /* 0x00c15c00ff2077ac */ /* 0x000ee20008000c00 */
[C---:B------:R-:W-:Y:S02]  /*3a20*/  DFMA R28, R18.reuse, UR72, R28 ;  /* 0x00000048121c7c2b */ /* 0x040fe4000800001c */
[----:B------:R-:W-:Y:S01]  /*3a30*/  DFMA R30, R18, UR74, R30 ;  /* 0x0000004a121e7c2b */ /* 0x000fe2000800001e */
[----:B------:R-:W4:Y:S01]  /*3a40*/  LDCU.128 UR72, c[0x3][0xad0] ;  /* 0x00c15a00ff4877ac */ /* 0x000f220008000c00 */
[----:B------:R-:W-:-:S02]  /*3a50*/  DADD R8, R4, R4 ;  /* 0x0000000004087229 */ /* 0x000fc40000000004 */
[----:B------:R-:W-:Y:S02]  /*3a60*/  DFMA R22, R18, UR54, R22 ;  /* 0x0000003612167c2b */ /* 0x000fe40008000016 */
[----:B-1----:R-:W-:Y:S02]  /*3a70*/  DFMA R40, R2, UR18, R40 ;  /* 0x0000001202287c2b */ /* 0x002fe40008000028 */
[----:B------:R-:W-:Y:S02]  /*3a80*/  DADD R4, R4, -R4 ;  /* 0x0000000004047229 */ /* 0x000fe40000000804 */
[----:B------:R-:W-:Y:S02]  /*3a90*/  DMUL R8, R8, 0.5 ;  /* 0x3fe0000008087828 */ /* 0x000fe40000000000 */
[----:B--2---:R-:W-:Y:S02]  /*3aa0*/  DFMA R38, R6, UR26, R38 ;  /* 0x0000001a06267c2b */ /* 0x004fe40008000026 */
[----:B------:R-:W-:-:S02]  /*3ab0*/  DFMA R24, R2, UR24, R24 ;  /* 0x0000001802187c2b */ /* 0x000fc40008000018 */
[----:B------:R-:W-:Y:S02]  /*3ac0*/  DFMA R26, R2, UR22, R26 ;  /* 0x00000016021a7c2b */ /* 0x000fe4000800001a */
[C---:B------:R-:W-:Y:S02]  /*3ad0*/  DFMA R22, R6.reuse, UR28, R22 ;  /* 0x0000001c06167c2b */ /* 0x040fe40008000016 */
[C---:B-----5:R-:W-:Y:S02]  /*3ae0*/  DFMA R28, R6.reuse, UR14, R28 ;  /* 0x0000000e061c7c2b */ /* 0x060fe4000800001c */
[C---:B------:R-:W-:Y:S02]  /*3af0*/  DFMA R30, R6.reuse, UR64, R30 ;  /* 0x00000040061e7c2b */ /* 0x040fe4000800001e */
[----:B------:R-:W-:Y:S02]  /*3b00*/  DFMA R34, R6, UR66, R34 ;  /* 0x0000004206227c2b */ /* 0x000fe40008000022 */
[----:B0-----:R-:W-:-:S02]  /*3b10*/  DFMA R40, R8, UR42, R40 ;  /* 0x0000002a08287c2b */ /* 0x001fc40008000028 */
[----:B---3--:R-:W-:Y:S02]  /*3b20*/  DFMA R38, R4, UR34, R38 ;  /* 0x0000002204267c2b */ /* 0x008fe40008000026 */
[C---:B------:R-:W-:Y:S02]  /*3b30*/  DFMA R26, R8.reuse, UR68, R26 ;  /* 0x00000044081a7c2b */ /* 0x040fe4000800001a */
[----:B------:R-:W-:Y:S02]  /*3b40*/  DFMA R24, R8, UR50, R24 ;  /* 0x0000003208187c2b */ /* 0x000fe40008000018 */
[C---:B------:R-:W-:Y:S02]  /*3b50*/  DFMA R22, R4.reuse, UR46, R22 ;  /* 0x0000002e04167c2b */ /* 0x040fe40008000016 */
[----:B----4-:R-:W-:Y:S02]  /*3b60*/  DFMA R28, R4, UR72, R28 ;  /* 0x00000048041c7c2b */ /* 0x010fe4000800001c */
[----:B------:R-:W-:-:S02]  /*3b70*/  DFMA R32, R8, UR70, R32 ;  /* 0x0000004608207c2b */ /* 0x000fc40008000020 */
[----:B------:R-:W-:Y:S02]  /*3b80*/  DFMA R36, R8, UR40, R36 ;  /* 0x0000002808247c2b */ /* 0x000fe40008000024 */
[C---:B------:R-:W-:Y:S02]  /*3b90*/  DFMA R30, R4.reuse, UR74, R30 ;  /* 0x0000004a041e7c2b */ /* 0x040fe4000800001e */
[----:B------:R-:W-:Y:S02]  /*3ba0*/  DFMA R34, R4, UR32, R34 ;  /* 0x0000002004227c2b */ /* 0x000fe40008000022 */
[----:B------:R-:W-:Y:S02]  /*3bb0*/  DADD R46, R40, R38 ;  /* 0x00000000282e7229 */ /* 0x000fe40000000026 */
[----:B------:R-:W-:Y:S02]  /*3bc0*/  DADD R56, R24, -R22 ;  /* 0x0000000018387229 */ /* 0x000fe40000000816 */
[----:B------:R-:W-:-:S02]  /*3bd0*/  DADD R40, R26, -R28 ;  /* 0x000000001a287229 */ /* 0x000fc4000000081c */
[----:B------:R-:W-:Y:S02]  /*3be0*/  DADD R24, R24, R22 ;  /* 0x0000000018187229 */ /* 0x000fe40000000016 */
[----:B------:R-:W-:Y:S02]  /*3bf0*/  DADD R26, R26, R28 ;  /* 0x000000001a1a7229 */ /* 0x000fe4000000001c */
[C-C-:B------:R-:W-:Y:S02]  /*3c00*/  DADD R52, R32.reuse, -R30.reuse ;  /* 0x0000000020347229 */ /* 0x140fe4000000081e */
[----:B------:R-:W-:Y:S02]  /*3c10*/  DADD R54, R32, R30 ;  /* 0x0000000020367229 */ /* 0x000fe4000000001e */
[C-C-:B------:R-:W-:Y:S02]  /*3c20*/  DADD R60, R36.reuse, -R34.reuse ;  /* 0x00000000243c7229 */ /* 0x140fe40000000822 */
[----:B------:R-:W-:-:S11]  /*3c30*/  DADD R64, R36, R34 ;  /* 0x0000000024407229 */ /* 0x000fd60000000022 */
.L_x_924:
[----:B------:R-:W-:Y:S05]  /*3c40*/  BSYNC.RECONVERGENT B0 ;  /* 0x0000000000007941 */ /* 0x000fea0003800200 */
.L_x_923:
        /* <DEDUP_REMOVED lines=16> */
.L_x_925:
        /* <DEDUP_REMOVED lines=11> */
.L_x_3014:


//--------------------- .text._Z32massMatrixMultiplyRegisterKernelILi9ELi11ELi1EEviPKdS1_S1_S1_Pd --------------------------
	.section	.text._Z32massMatrixMultiplyRegisterKernelILi9ELi11ELi1EEviPKdS1_S1_S1_Pd,"ax",@progbits
	.align	128
        .global         _Z32massMatrixMultiplyRegisterKernelILi9ELi11ELi1EEviPKdS1_S1_S1_Pd
        .type           _Z32massMatrixMultiplyRegisterKernelILi9ELi11ELi1EEviPKdS1_S1_S1_Pd,@function
        .size           _Z32massMatrixMultiplyRegisterKernelILi9ELi11ELi1EEviPKdS1_S1_S1_Pd,(.L_x_3015 - _Z32massMatrixMultiplyRegisterKernelILi9ELi11ELi1EEviPKdS1_S1_S1_Pd)
        .other          _Z32massMatrixMultiplyRegisterKernelILi9ELi11ELi1EEviPKdS1_S1_S1_Pd,@"STO_CUDA_ENTRY STV_DEFAULT"
_Z32massMatrixMultiplyRegisterKernelILi9ELi11ELi1EEviPKdS1_S1_S1_Pd:
.text._Z32massMatrixMultiplyRegisterKernelILi9ELi11ELi1EEviPKdS1_S1_S1_Pd:
        /* <DEDUP_REMOVED lines=33> */
[----:B------:R-:W1:Y:S04]  /*0210*/  LDS.128 R60, [R5+0x2a90] ;  /* 0x002a9000053c7984 */ /* 0x000e680000000c00 */
[----:B------:R-:W-:Y:S04]  /*0220*/  LDS.128 R68, [R5+0x29b0] ;  /* 0x0029b00005447984 */ /* 0x000fe80000000c00 */
[----:B------:R-:W2:Y:S04]  /*0230*/  LDS.128 R72, [R5+0x2aa0] ;  /* 0x002aa00005487984 */ /* 0x000ea80000000c00 */
[----:B------:R-:W3:Y:S04]  /*0240*/  LDS.128 R36, [R5+0x29f0] ;  /* 0x0029f00005247984 */ /* 0x000ee80000000c00 */
[----:B------:R-:W4:Y:S04]  /*0250*/  LDS.128 R76, [R5+0x29d0] ;  /* 0x0029d000054c7984 */ /* 0x000f280000000c00 */
[----:B------:R-:W4:Y:S04]  /*0260*/  LDS.128 R40, [R5+0x2ae0] ;  /* 0x002ae00005287984 */ /* 0x000f280000000c00 */
[----:B------:R-:W4:Y:S04]  /*0270*/  LDS.128 R44, [R5+0x2a00] ;  /* 0x002a0000052c7984 */ /* 0x000f280000000c00 */
[----:B------:R-:W-:Y:S04]  /*0280*/  LDS.128 R80, [R5+0x2b60] ;  /* 0x002b600005507984 */ /* 0x000fe80000000c00 */
[----:B------:R-:W-:Y:S01]  /*0290*/  LDS.128 R32, [R5+0x2ac0] ;  /* 0x002ac00005207984 */ /* 0x000fe20000000c00 */
[----:B0-----:R-:W-:-:S03]  /*02a0*/  R2UR UR6, R28 ;  /* 0x000000001c0672ca */ /* 0x001fc600000e0000 */
[----:B------:R-:W-:Y:S01]  /*02b0*/  LDS.128 R48, [R5+0x2af0] ;  /* 0x002af00005307984 */ /* 0x000fe20000000c00 */
[----:B------:R-:W-:Y:S02]  /*02c0*/  R2UR UR7, R29 ;  /* 0x000000001d0772ca */ /* 0x000fe400000e0000 */
[----:B-1----:R-:W-:Y:S01]  /*02d0*/  R2UR UR18, R62 ;  /* 0x000000003e1272ca */ /* 0x002fe200000e0000 */
[----:B------:R-:W-:Y:S01]  /*02e0*/  LDS.128 R52, [R5+0x2a20] ;  /* 0x002a200005347984 */ /* 0x000fe20000000c00 */
[----:B------:R-:W-:Y:S02]  /*02f0*/  R2UR UR19, R63 ;  /* 0x000000003f1372ca */ /* 0x000fe400000e0000 */
[----:B------:R-:W-:Y:S01]  /*0300*/  R2UR UR20, R30 ;  /* 0x000000001e1472ca */ /* 0x000fe200000e0000 */
[----:B------:R-:W-:Y:S01]  /*0310*/  LDS.128 R56, [R5+0x2b10] ;  /* 0x002b100005387984 */ /* 0x000fe20000000c00 */
[----:B------:R-:W-:Y:S02]  /*0320*/  R2UR UR21, R31 ;  /* 0x000000001f1572ca */ /* 0x000fe400000e0000 */
[----:B--2---:R-:W-:Y:S01]  /*0330*/  R2UR UR9, R73 ;  /* 0x00000000490972ca */ /* 0x004fe200000e0000 */
[----:B------:R-:W-:Y:S01]  /*0340*/  IMAD.U32 R24, RZ, RZ, UR6 ;  /* 0x00000006ff187e24 */ /* 0x000fe2000f8e00ff */
[----:B------:R-:W-:Y:S01]  /*0350*/  R2UR UR6, R60 ;  /* 0x000000003c0672ca */ /* 0x000fe200000e0000 */
[----:B------:R-:W-:Y:S01]  /*0360*/  IMAD.U32 R25, RZ, RZ, UR7 ;  /* 0x00000007ff197e24 */ /* 0x000fe2000f8e00ff */
[----:B------:R-:W-:Y:S01]  /*0370*/  R2UR UR7, R61 ;  /* 0x000000003d0772ca */ /* 0x000fe200000e0000 */
[----:B------:R-:W-:Y:S01]  /*0380*/  LDS.128 R64, [R5+0x2b30] ;  /* 0x002b300005407984 */ /* 0x000fe20000000c00 */
[----:B---3--:R-:W-:-:S02]  /*0390*/  R2UR UR4, R36 ;  /* 0x00000000240472ca */ /* 0x008fc400000e0000 */
[----:B------:R-:W-:Y:S01]  /*03a0*/  R2UR UR5, R37 ;  /* 0x00000000250572ca */ /* 0x000fe200000e0000 */
[----:B------:R-:W0:Y:S01]  /*03b0*/  LDS.128 R60, [R5+0x2a40] ;  /* 0x002a4000053c7984 */ /* 0x000e220000000c00 */
[----:B------:R-:W-:Y:S01]  /*03c0*/  R2UR UR8, R72 ;  /* 0x00000000480872ca */ /* 0x000fe200000e0000 */
[----:B------:R-:W1:Y:S01]  /*03d0*/  @P0 LDC.64 R36, c[0x0][0x3a0] ;  /* 0x0000e800ff240b82 */ /* 0x000e620000000a00 */
        /* <DEDUP_REMOVED lines=10> */
[----:B------:R-:W2:Y:S01]  /*0480*/  LDS.128 R68, [R5+0x2a50] ;  /* 0x002a500005447984 */ /* 0x000ea20000000c00 */
[----:B----4-:R-:W-:Y:S01]  /*0490*/  R2UR UR12, R78 ;  /* 0x000000004e0c72ca */ /* 0x010fe200000e0000 */
[----:B------:R-:W-:Y:S01]  /*04a0*/  IMAD.U32 R84, RZ, RZ, UR8 ;  /* 0x00000008ff547e24 */ /* 0x000fe2000f8e00ff */
[----:B------:R-:W-:Y:S01]  /*04b0*/  R2UR UR13, R79 ;  /* 0x000000004f0d72ca */ /* 0x000fe200000e0000 */
[----:B------:R-:W3:Y:S01]  /*04c0*/  LDS.128 R72, [R5+0x2b40] ;  /* 0x002b400005487984 */ /* 0x000ee20000000c00 */
[----:B------:R-:W-:Y:S01]  /*04d0*/  R2UR UR9, R39 ;  /* 0x00000000270972ca */ /* 0x000fe200000e0000 */
[----:B------:R-:W-:Y:S01]  /*04e0*/  IMAD.U32 R30, RZ, RZ, UR6 ;  /* 0x00000006ff1e7e24 */ /* 0x000fe2000f8e00ff */
[----:B------:R-:W-:Y:S01]  /*04f0*/  R2UR UR6, R76 ;  /* 0x000000004c0672ca */ /* 0x000fe200000e0000 */
[----:B------:R-:W-:Y:S01]  /*0500*/  IMAD.U32 R31, RZ, RZ, UR7 ;  /* 0x00000007ff1f7e24 */ /* 0x000fe2000f8e00ff */
[----:B------:R-:W-:-:S02]  /*0510*/  R2UR UR7, R77 ;  /* 0x000000004d0772ca */ /* 0x000fc400000e0000 */
[----:B------:R-:W4:Y:S01]  /*0520*/  LDS.128 R76, [R5+0x2a70] ;  /* 0x002a7000054c7984 */ /* 0x000f220000000c00 */
[C---:B------:R-:W-:Y:S02]  /*0530*/  LOP3.LUT R39, R3.reuse, 0xffff, RZ, 0xc0, !PT ;  /* 0x0000ffff03277812 */ /* 0x040fe400078ec0ff */
[----:B------:R-:W-:Y:S02]  /*0540*/  R2UR UR8, R38 ;  /* 0x00000000260872ca */ /* 0x000fe400000e0000 */
[----:B------:R-:W-:Y:S01]  /*0550*/  PRMT R38, R3, 0x9910, RZ ;  /* 0x0000991003267816 */ /* 0x000fe200000000ff */
[----:B------:R-:W-:Y:S01]  /*0560*/  IMAD R4, R39, 0xe38f, RZ ;  /* 0x0000e38f27047824 */ /* 0x000fe200078e02ff */
[----:B------:R-:W-:Y:S02]  /*0570*/  R2UR UR22, R40 ;  /* 0x00000000281672ca */ /* 0x000fe400000e0000 */
[----:B------:R-:W-:Y:S01]  /*0580*/  R2UR UR23, R41 ;  /* 0x00000000291772ca */ /* 0x000fe200000e0000 */
[----:B------:R-:W-:Y:S01]  /*0590*/  IMAD R38, R38, 0x39, RZ ;  /* 0x0000003926267824 */ /* 0x000fe200078e02ff */
[----:B------:R-:W-:Y:S01]  /*05a0*/  R2UR UR24, R44 ;  /* 0x000000002c1872ca */ /* 0x000fe200000e0000 */
[----:B------:R-:W-:Y:S01]  /*05b0*/  IMAD.U32 R28, RZ, RZ, UR6 ;  /* 0x00000006ff1c7e24 */ /* 0x000fe2000f8e00ff */
[----:B------:R-:W-:Y:S01]  /*05c0*/  R2UR UR25, R45 ;  /* 0x000000002d1972ca */ /* 0x000fe200000e0000 */
[----:B------:R-:W-:Y:S01]  /*05d0*/  IMAD.U32 R29, RZ, RZ, UR7 ;  /* 0x00000007ff1d7e24 */ /* 0x000fe2000f8e00ff */
[----:B------:R-:W-:-:S02]  /*05e0*/  SHF.R.U32.HI R4, RZ, 0x13, R4 ;  /* 0x00000013ff047819 */ /* 0x000fc40000011604 */
[----:B0-----:R-:W-:Y:S01]  /*05f0*/  R2UR UR37, R61 ;  /* 0x000000003d2572ca */ /* 0x001fe200000e0000 */
[----:B------:R-:W-:Y:S01]  /*0600*/  @P0 IMAD R61, R0, 0x2d9, R3 ;  /* 0x000002d9003d0824 */ /* 0x000fe200078e0203 */
[----:B------:R-:W-:Y:S01]  /*0610*/  PRMT R4, R4, 0x9910, RZ ;  /* 0x0000991004047816 */ /* 0x000fe200000000ff */
[----:B------:R-:W-:Y:S01]  /*0620*/  IMAD.U32 R86, RZ, RZ, UR22 ;  /* 0x00000016ff567e24 */ /* 0x000fe2000f8e00ff */
[----:B------:R-:W-:Y:S01]  /*0630*/  R2UR UR36, R60 ;  /* 0x000000003c2472ca */ /* 0x000fe200000e0000 */
[----:B-1----:R-:W-:Y:S01]  /*0640*/  @P0 IMAD.WIDE R60, R61, 0x8, R36 ;  /* 0x000000083d3c0825 */ /* 0x002fe200078e0224 */
[----:B------:R-:W-:Y:S02]  /*0650*/  LOP3.LUT R36, R38, 0xffff, RZ, 0xc0, !PT ;  /* 0x0000ffff26247812 */ /* 0x000fe400078ec0ff */
[----:B------:R-:W-:Y:S01]  /*0660*/  R2UR UR54, R82 ;  /* 0x00000000523672ca */ /* 0x000fe200000e0000 */
[----:B------:R-:W-:Y:S01]  /*0670*/  IMAD R4, R4, 0x9, RZ ;  /* 0x0000000904047824 */ /* 0x000fe200078e02ff */
[----:B------:R-:W-:Y:S01]  /*0680*/  R2UR UR6, R32 ;  /* 0x00000000200672ca */ /* 0x000fe200000e0000 */
[----:B------:R-:W-:Y:S01]  /*0690*/  IMAD R82, R39, 0x1746, RZ ;  /* 0x0000174627527824 */ /* 0x000fe200078e02ff */
[----:B------:R-:W-:Y:S01]  /*06a0*/  R2UR UR7, R33 ;  /* 0x00000000210772ca */ /* 0x000fe200000e0000 */
[----:B------:R-:W-:Y:S01]  /*06b0*/  IMAD.U32 R87, RZ, RZ, UR23 ;  /* 0x00000017ff577e24 */ /* 0x000fe2000f8e00ff */
[----:B------:R-:W-:Y:S01]  /*06c0*/  SHF.R.U32.HI R36, RZ, 0x9, R36 ;  /* 0x00000009ff247819 */ /* 0x000fe20000011624 */
[----:B------:R-:W-:Y:S01]  /*06d0*/  IMAD.U32 R88, RZ, RZ, UR24 ;  /* 0x00000018ff587e24 */ /* 0x000fe2000f8e00ff */
[----:B------:R-:W-:Y:S01]  /*06e0*/  R2UR UR22, R50 ;  /* 0x00000000321672ca */ /* 0x000fe200000e0000 */
[----:B------:R-:W-:Y:S01]  /*06f0*/  IMAD.U32 R89, RZ, RZ, UR25 ;  /* 0x00000019ff597e24 */ /* 0x000fe2000f8e00ff */
[----:B------:R-:W-:Y:S01]  /*0700*/  R2UR UR23, R51 ;  /* 0x00000000331772ca */ /* 0x000fe200000e0000 */
[----:B------:R-:W-:Y:S01]  /*0710*/  IMAD.MOV R4, RZ, RZ, -R4 ;  /* 0x000000ffff047224 */ /* 0x000fe200078e0a04 */
[----:B------:R-:W-:Y:S01]  /*0720*/  R2UR UR24, R48 ;  /* 0x00000000301872ca */ /* 0x000fe200000e0000 */
[----:B------:R-:W5:Y:S01]  /*0730*/  @P0 LDG.E.64.CONSTANT R6, desc[UR58][R60.64] ;  /* 0x0000003a3c060981 */ /* 0x000f62000c1e9b00 */
[----:B------:R-:W-:Y:S01]  /*0740*/  R2UR UR25, R49 ;  /* 0x00000000311972ca */ /* 0x000fe200000e0000 */
[----:B------:R-:W-:Y:S01]  /*0750*/  IMAD.U32 R32, RZ, RZ, UR6 ;  /* 0x00000006ff207e24 */ /* 0x000fe2000f8e00ff */
[----:B------:R-:W-:Y:S01]  /*0760*/  R2UR UR26, R54 ;  /* 0x00000000361a72ca */ /* 0x000fe200000e0000 */
[----:B------:R-:W0:Y:S01]  /*0770*/  LDS.128 R48, [R5+0x29e0] ;  /* 0x0029e00005307984 */ /* 0x000e220000000c00 */
[----:B------:R-:W-:Y:S01]  /*0780*/  R2UR UR27, R55 ;  /* 0x00000000371b72ca */ /* 0x000fe200000e0000 */
[----:B------:R-:W-:Y:S01]  /*0790*/  IMAD.U32 R33, RZ, RZ, UR7 ;  /* 0x00000007ff217e24 */ /* 0x000fe2000f8e00ff */
[----:B------:R-:W-:Y:S01]  /*07a0*/  R2UR UR28, R52 ;  /* 0x00000000341c72ca */ /* 0x000fe200000e0000 */
[----:B------:R-:W5:Y:S01]  /*07b0*/  @P0 LDG.E.64.CONSTANT R8, desc[UR58][R60.64+0x288] ;  /* 0x0002883a3c080981 */ /* 0x000f62000c1e9b00 */
[----:B------:R-:W-:-:S02]  /*07c0*/  R2UR UR29, R53 ;  /* 0x00000000351d72ca */ /* 0x000fc400000e0000 */
[----:B------:R-:W-:Y:S01]  /*07d0*/  R2UR UR56, R80 ;  /* 0x00000000503872ca */ /* 0x000fe200000e0000 */
[----:B------:R-:W1:Y:S01]  /*07e0*/  LDS.128 R52, [R5+0x2ad0] ;  /* 0x002ad00005347984 */ /* 0x000e620000000c00 */
[----:B------:R-:W-:Y:S01]  /*07f0*/  R2UR UR55, R83 ;  /* 0x00000000533772ca */ /* 0x000fe200000e0000 */
[----:B------:R-:W-:Y:S01]  /*0800*/  IMAD R83, R2, 0x2998, R5 ;  /* 0x0000299802537824 */ /* 0x000fe200078e0205 */
[----:B------:R-:W-:Y:S01]  /*0810*/  LOP3.LUT R80, R36, 0xffff, RZ, 0xc0, !PT ;  /* 0x0000ffff24507812 */ /* 0x000fe200078ec0ff */
[----:B------:R-:W5:Y:S01]  /*0820*/  @P0 LDG.E.64.CONSTANT R10, desc[UR58][R60.64+0x510] ;  /* 0x0005103a3c0a0981 */ /* 0x000f62000c1e9b00 */
[----:B------:R-:W-:Y:S02]  /*0830*/  SHF.R.U32.HI R82, RZ, 0x10, R82 ;  /* 0x00000010ff527819 */ /* 0x000fe40000011652 */
[----:B------:R-:W-:Y:S01]  /*0840*/  PRMT R4, R4, 0x7710, RZ ;  /* 0x0000771004047816 */ /* 0x000fe200000000ff */
[----:B------:R-:W1:Y:S01]  /*0850*/  LDS.128 R36, [R5+0x2a80] ;  /* 0x002a800005247984 */ /* 0x000e620000000c00 */
[----:B------:R-:W-:Y:S01]  /*0860*/  R2UR UR57, R81 ;  /* 0x00000000513972ca */ /* 0x000fe200000e0000 */
[----:B------:R-:W-:Y:S01]  /*0870*/  IMAD R81, R80, 0x58, R83 ;  /* 0x0000005850517824 */ /* 0x000fe200078e0253 */
[----:B------:R-:W-:Y:S01]  /*0880*/  PRMT R91, R82, 0x9910, RZ ;  /* 0x00009910525b7816 */ /* 0x000fe200000000ff */
[----:B------:R-:W-:Y:S01]  /*0890*/  IMAD.IADD R2, R4, 0x1, R3 ;  /* 0x0000000104027824 */ /* 0x000fe200078e0203 */
[----:B------:R-:W-:Y:S01]  /*08a0*/  R2UR UR10, R34 ;  /* 0x00000000220a72ca */ /* 0x000fe200000e0000 */
[----:B------:R-:W-:Y:S01]  /*08b0*/  IMAD R4, R80, 0x370, R81 ;  /* 0x0000037050047824 */ /* 0x000fe200078e0251 */
[----:B------:R-:W-:Y:S01]  /*08c0*/  R2UR UR11, R35 ;  /* 0x00000000230b72ca */ /* 0x000fe200000e0000 */
[----:B------:R-:W-:Y:S01]  /*08d0*/  IMAD R80, R91, 0xb, RZ ;  /* 0x0000000b5b507824 */ /* 0x000fe200078e02ff */
[----:B------:R-:W-:Y:S01]  /*08e0*/  R2UR UR6, R42 ;  /* 0x000000002a0672ca */ /* 0x000fe200000e0000 */
[----:B------:R-:W-:Y:S01]  /*08f0*/  IMAD.U32 R34, RZ, RZ, UR4 ;  /* 0x00000004ff227e24 */ /* 0x000fe2000f8e00ff */
[----:B------:R-:W-:Y:S01]  /*0900*/  R2UR UR7, R43 ;  /* 0x000000002b0772ca */ /* 0x000fe200000e0000 */
[----:B------:R-:W-:Y:S01]  /*0910*/  IMAD.U32 R35, RZ, RZ, UR5 ;  /* 0x00000005ff237e24 */ /* 0x000fe2000f8e00ff */
[----:B------:R-:W1:Y:S01]  /*0920*/  LDS.128 R40, [R5+0x29c0] ;  /* 0x0029c00005287984 */ /* 0x000e620000000c00 */
        /* <DEDUP_REMOVED lines=17> */
[----:B------:R4:W5:Y:S01]  /*0a40*/  @P0 LDG.E.64.CONSTANT R22, desc[UR58][R60.64+0x1440] ;  /* 0x0014403a3c160981 */ /* 0x000962000c1e9b00 */
[----:B--2---:R-:W-:-:S02]  /*0a50*/  R2UR UR42, R70 ;  /* 0x00000000462a72ca */ /* 0x004fc400000e0000 */
[----:B------:R-:W-:Y:S01]  /*0a60*/  R2UR UR43, R71 ;  /* 0x00000000472b72ca */ /* 0x000fe200000e0000 */
[----:B------:R-:W2:Y:S01]  /*0a70*/  LDS.128 R44, [R5+0x2ab0] ;  /* 0x002ab000052c7984 */ /* 0x000ea20000000c00 */
[----:B------:R-:W-:Y:S02]  /*0a80*/  R2UR UR44, R68 ;  /* 0x00000000442c72ca */ /* 0x000fe400000e0000 */
[----:B------:R-:W-:Y:S01]  /*0a90*/  R2UR UR45, R69 ;  /* 0x00000000452d72ca */ /* 0x000fe200000e0000 */
[----:B------:R-:W2:Y:S01]  /*0aa0*/  LDS.128 R56, [R5+0x2a10] ;  /* 0x002a100005387984 */ /* 0x000ea20000000c00 */
[----:B---3--:R-:W-:Y:S02]  /*0ab0*/  R2UR UR46, R74 ;  /* 0x000000004a2e72ca */ /* 0x008fe400000e0000 */
[----:B------:R-:W-:Y:S01]  /*0ac0*/  R2UR UR47, R75 ;  /* 0x000000004b2f72ca */ /* 0x000fe200000e0000 */
[----:B----4-:R-:W3:Y:S01]  /*0ad0*/  LDS.128 R60, [R5+0x2b00] ;  /* 0x002b0000053c7984 */ /* 0x010ee20000000c00 */
        /* <DEDUP_REMOVED lines=8> */
[----:B------:R-:W4:Y:S01]  /*0b60*/  LDS.128 R72, [R5+0x2a60] ;  /* 0x002a600005487984 */ /* 0x000f220000000c00 */
[----:B------:R-:W-:Y:S01]  /*0b70*/  LOP3.LUT R90, R2, 0xffff, RZ, 0xc0, !PT ;  /* 0x0000ffff025a7812 */ /* 0x000fe200078ec0ff */
[----:B------:R-:W-:-:S02]  /*0b80*/  IMAD.MOV R80, RZ, RZ, -R80 ;  /* 0x000000ffff507224 */ /* 0x000fc400078e0a50 */
[----:B------:R-:W4:Y:S02]  /*0b90*/  LDS.128 R76, [R5+0x2b50] ;  /* 0x002b5000054c7984 */ /* 0x000f240000000c00 */
[C---:B------:R-:W-:Y:S02]  /*0ba0*/  IMAD R2, R90.reuse, 0x8, R81 ;  /* 0x000000085a027824 */ /* 0x040fe400078e0251 */
[----:B------:R-:W-:Y:S01]  /*0bb0*/  IMAD R4, R90, 0x8, R4 ;  /* 0x000000085a047824 */ /* 0x000fe200078e0204 */
[----:B------:R-:W-:Y:S02]  /*0bc0*/  PRMT R90, R80, 0x7710, RZ ;  /* 0x00007710505a7816 */ /* 0x000fe400000000ff */
[----:B------:R2:W4:Y:S01]  /*0bd0*/  LDS.64 R80, [R5+0x2998] ;  /* 0x0029980005507984 */ /* 0x0005220000000a00 */
[----:B0-----:R-:W-:Y:S02]  /*0be0*/  R2UR UR68, R48 ;  /* 0x00000000304472ca */ /* 0x001fe400000e0000 */
[----:B------:R-:W-:-:S02]  /*0bf0*/  R2UR UR69, R49 ;  /* 0x00000000314572ca */ /* 0x000fc400000e0000 */
[----:B-1----:R-:W-:Y:S02]  /*0c00*/  R2UR UR70, R52 ;  /* 0x00000000344672ca */ /* 0x002fe400000e0000 */
[----:B------:R-:W-:Y:S02]  /*0c10*/  R2UR UR71, R53 ;  /* 0x00000000354772ca */ /* 0x000fe400000e0000 */
[----:B------:R-:W-:Y:S02]  /*0c20*/  R2UR UR60, R36 ;  /* 0x00000000243c72ca */ /* 0x000fe400000e0000 */
        /* <DEDUP_REMOVED lines=9> */
[----:B--2---:R-:W-:-:S02]  /*0cc0*/  R2UR UR64, R46 ;  /* 0x000000002e4072ca */ /* 0x004fc400000e0000 */
[----:B------:R-:W-:Y:S02]  /*0cd0*/  R2UR UR65, R47 ;  /* 0x000000002f4172ca */ /* 0x000fe400000e0000 */
[----:B------:R-:W-:Y:S02]  /*0ce0*/  R2UR UR66, R58 ;  /* 0x000000003a4272ca */ /* 0x000fe400000e0000 */
[----:B------:R-:W-:Y:S02]  /*0cf0*/  R2UR UR67, R59 ;  /* 0x000000003b4372ca */ /* 0x000fe400000e0000 */
[----:B---3--:R-:W-:Y:S02]  /*0d00*/  R2UR UR68, R62 ;  /* 0x000000003e4472ca */ /* 0x008fe400000e0000 */
[----:B------:R-:W-:Y:S02]  /*0d10*/  R2UR UR69, R63 ;  /* 0x000000003f4572ca */ /* 0x000fe400000e0000 */
[----:B----4-:R-:W-:-:S02]  /*0d20*/  R2UR UR70, R64 ;  /* 0x00000000404672ca */ /* 0x010fc400000e0000 */
        /* <DEDUP_REMOVED lines=16> */
[----:B------:R-:W-:Y:S01]  /*0e30*/  DFMA R98, R46, R50, RZ ;  /* 0x000000322e62722b */ /* 0x000fe200000000ff */
[----:B------:R-:W-:Y:S01]  /*0e40*/  MOV.SPILL R78, UR73 ;  /* 0x00000049004e7c02 */ /* 0x000fe20009000f00 */
[----:B------:R-:W-:Y:S01]  /*0e50*/  DADD R22, R6, -R22 ;  /* 0x0000000006167229 */ /* 0x000fe20000000816 */
[----:B------:R-:W-:Y:S01]  /*0e60*/  MOV.SPILL R92, UR72 ;  /* 0x00000048005c7c02 */ /* 0x000fe20009000f00 */
[----:B------:R-:W-:Y:S01]  /*0e70*/  DADD R10, R10, -R18 ;  /* 0x000000000a0a7229 */ /* 0x000fe20000000812 */
[----:B------:R-:W-:Y:S01]  /*0e80*/  R2UR UR72, R24 ;  /* 0x00000000184872ca */ /* 0x000fe200000e0000 */
[-C--:B------:R-:W-:Y:S01]  /*0e90*/  DFMA R96, R80, R46.reuse, RZ ;  /* 0x0000002e5060722b */ /* 0x080fe200000000ff */
[----:B------:R-:W-:Y:S01]  /*0ea0*/  R2UR UR73, R25 ;  /* 0x00000000194972ca */ /* 0x000fe200000e0000 */
[-C--:B------:R-:W-:Y:S01]  /*0eb0*/  DFMA R18, R40, R46.reuse, RZ ;  /* 0x0000002e2812722b */ /* 0x080fe200000000ff */
[----:B------:R-:W-:Y:S01]  /*0ec0*/  MOV.SPILL R75, UR47 ;  /* 0x0000002f004b7c02 */ /* 0x000fe20009000f00 */
[----:B------:R-:W-:Y:S01]  /*0ed0*/  DFMA R48, R56, R46, RZ ;  /* 0x0000002e3830722b */ /* 0x000fe200000000ff */
[----:B------:R-:W-:Y:S01]  /*0ee0*/  MOV.SPILL R91, UR46 ;  /* 0x0000002e005b7c02 */ /* 0x000fe20009000f00 */
[----:B------:R-:W-:Y:S01]  /*0ef0*/  DFMA R52, R46, R66, RZ ;  /* 0x000000422e34722b */ /* 0x000fe200000000ff */
[----:B------:R-:W-:Y:S01]  /*0f00*/  R2UR UR46, R26 ;  /* 0x000000001a2e72ca */ /* 0x000fe200000e0000 */
[----:B------:R-:W-:Y:S01]  /*0f10*/  DFMA R58, R72, R46, RZ ;  /* 0x0000002e483a722b */ /* 0x000fe200000000ff */
[----:B------:R-:W-:Y:S01]  /*0f20*/  R2UR UR47, R27 ;  /* 0x000000001b2f72ca */ /* 0x000fe200000e0000 */
[----:B------:R-:W-:Y:S01]  /*0f30*/  DFMA R98, R68, UR22, R98 ;  /* 0x0000001644627c2b */ /* 0x000fe20008000062 */
[----:B------:R-:W-:Y:S01]  /*0f40*/  MOV.SPILL R79, UR15 ;  /* 0x0000000f004f7c02 */ /* 0x000fe20009000f00 */
[----:B------:R-:W-:Y:S01]  /*0f50*/  DFMA R94, R38, R22, RZ ;  /* 0x00000016265e722b */ /* 0x000fe200000000ff */
[----:B------:R-:W-:Y:S01]  /*0f60*/  MOV.SPILL R74, UR14 ;  /* 0x0000000e004a7c02 */ /* 0x000fe20009000f00 */
        /* <DEDUP_REMOVED lines=12> */
[----:B------:R-:W-:-:S02]  /*1030*/  DFMA R68, R68, UR74, R58 ;  /* 0x0000004a44447c2b */ /* 0x000fc4000800003a */
[----:B------:R-:W-:Y:S02]  /*1040*/  DFMA R64, R44, R22, RZ ;  /* 0x000000162c40722b */ /* 0x000fe400000000ff */
[----:B------:R-:W-:Y:S02]  /*1050*/  DFMA R62, R22, R54, RZ ;  /* 0x00000036163e722b */ /* 0x000fe400000000ff */
[----:B------:R-:W-:Y:S02]  /*1060*/  DFMA R58, R60, R22, RZ ;  /* 0x000000163c3a722b */ /* 0x000fe400000000ff */
[----:B------:R-:W-:Y:S02]  /*1070*/  DFMA R16, R22, R70, RZ ;  /* 0x000000461610722b */ /* 0x000fe400000000ff */
        /* <DEDUP_REMOVED lines=19> */
[C---:B------:R-:W-:Y:S02]  /*11b0*/  DFMA R68, R10.reuse, UR18, R94 ;  /* 0x000000120a447c2b */ /* 0x040fe4000800005e */
[C---:B------:R-:W-:Y:S01]  /*11c0*/  DFMA R64, R10.reuse, UR72, R64 ;  /* 0x000000480a407c2b */ /* 0x040fe20008000040 */
[----:B------:R-:W-:Y:S01]  /*11d0*/  R2UR UR72, R36 ;  /* 0x00000000244872ca */ /* 0x000fe200000e0000 */
[C---:B------:R-:W-:Y:S01]  /*11e0*/  DFMA R62, R10.reuse, UR6, R62 ;  /* 0x000000060a3e7c2b */ /* 0x040fe2000800003e */
[----:B------:R-:W-:Y:S01]  /*11f0*/  R2UR UR73, R37 ;  /* 0x00000000254972ca */ /* 0x000fe200000e0000 */
[C---:B------:R-:W-:Y:S02]  /*1200*/  DFMA R58, R10.reuse, UR32, R58 ;  /* 0x000000200a3a7c2b */ /* 0x040fe4000800003a */
[----:B------:R-:W-:-:S02]  /*1210*/  DFMA R16, R10, UR38, R16 ;  /* 0x000000260a107c2b */ /* 0x000fc40008000010 */
[----:B------:R-:W-:Y:S02]  /*1220*/  DFMA R18, R10, UR56, R18 ;  /* 0x000000380a127c2b */ /* 0x000fe40008000012 */
[----:B------:R-:W-:Y:S02]  /*1230*/  DADD R10, R14, R14 ;  /* 0x000000000e0a7229 */ /* 0x000fe4000000000e */
        /* <DEDUP_REMOVED lines=58> */
.L_x_927:
[----:B------:R-:W-:Y:S05]  /*15e0*/  BSYNC.RECONVERGENT B0 ;  /* 0x0000000000007941 */ /* 0x000fea0003800200 */
.L_x_926:
        /* <DEDUP_REMOVED lines=30> */
[----:B------:R-:W0:Y:S01]  /*17d0*/  LDS.64 R6, [R4+0x108] ;  /* 0x0001080004067984 */ /* 0x000e220000000a00 */
[C-C-:B-1----:R-:W-:Y:S02]  /*17e0*/  DADD R68, R12.reuse, R10.reuse ;  /* 0x000000000c447229 */ /* 0x142fe4000000000a */
[----:B------:R-:W-:Y:S01]  /*17f0*/  DADD R12, R12, -R10 ;  /* 0x000000000c0c7229 */ /* 0x000fe2000000080a */
[----:B------:R-:W1:Y:S01]  /*1800*/  LDS.64 R10, [R4+0x160] ;  /* 0x00016000040a7984 */ /* 0x000e620000000a00 */
[----:B------:R-:W-:-:S02]  /*1810*/  DFMA R48, R18, R50, RZ ;  /* 0x000000321230722b */ /* 0x000fc400000000ff */
[-C--:B------:R-:W-:Y:S02]  /*1820*/  DFMA R20, R80, R18.reuse, RZ ;  /* 0x000000125014722b */ /* 0x080fe400000000ff */
[-C--:B------:R-:W-:Y:S02]  /*1830*/  DFMA R22, R40, R18.reuse, RZ ;  /* 0x000000122816722b */ /* 0x080fe400000000ff */
[----:B------:R-:W-:Y:S02]  /*1840*/  DFMA R58, R56, R18, RZ ;  /* 0x00000012383a722b */ /* 0x000fe400000000ff */
[----:B------:R-:W-:Y:S02]  /*1850*/  DFMA R64, R18, R66, RZ ;  /* 0x000000421240722b */ /* 0x000fe400000000ff */
[----:B------:R-:W-:Y:S02]  /*1860*/  DFMA R74, R72, R18, RZ ;  /* 0x00000012484a722b */ /* 0x000fe400000000ff */
[----:B------:R-:W-:-:S02]  /*1870*/  DFMA R62, R38, R14, RZ ;  /* 0x0000000e263e722b */ /* 0x000fc400000000ff */
        /* <DEDUP_REMOVED lines=9> */
[----:B------:R-:W-:-:S02]  /*1910*/  DFMA R52, R44, R14, RZ ;  /* 0x0000000e2c34722b */ /* 0x000fc400000000ff */
[----:B------:R-:W-:Y:S02]  /*1920*/  DFMA R68, R68, UR74, R74 ;  /* 0x0000004a44447c2b */ /* 0x000fe4000800004a */
[----:B--2---:R-:W-:Y:S02]  /*1930*/  DADD R74, R98, R16 ;  /* 0x00000000624a7229 */ /* 0x004fe40000000010 */
[C---:B------:R-:W-:Y:S01]  /*1940*/  DFMA R62, R12.reuse, UR72, R62 ;  /* 0x000000480c3e7c2b */ /* 0x040fe2000800003e */
[----:B------:R-:W-:Y:S01]  /*1950*/  R2UR UR72, R32 ;  /* 0x00000000204872ca */ /* 0x000fe200000e0000 */
[----:B------:R-:W-:Y:S01]  /*1960*/  DFMA R52, R12, UR64, R52 ;  /* 0x000000400c347c2b */ /* 0x000fe20008000034 */
[----:B------:R-:W-:Y:S01]  /*1970*/  R2UR UR73, R33 ;  /* 0x00000000214972ca */ /* 0x000fe200000e0000 */
[----:B------:R-:W-:Y:S02]  /*1980*/  DADD R16, R98, -R16 ;  /* 0x0000000062107229 */ /* 0x000fe40000000810 */
[----:B------:R-:W-:-:S02]  /*1990*/  DFMA R18, R74, UR20, R18 ;  /* 0x000000144a127c2b */ /* 0x000fc40008000012 */
[C---:B------:R-:W-:Y:S01]  /*19a0*/  DFMA R22, R74.reuse, UR14, R22 ;  /* 0x0000000e4a167c2b */ /* 0x040fe20008000016 */
[----:B------:R-:W-:Y:S01]  /*19b0*/  R2UR UR14, R30 ;  /* 0x000000001e0e72ca */ /* 0x000fe200000e0000 */
[C---:B------:R-:W-:Y:S01]  /*19c0*/  DFMA R48, R74.reuse, UR8, R48 ;  /* 0x000000084a307c2b */ /* 0x040fe20008000030 */
[----:B------:R-:W-:Y:S01]  /*19d0*/  R2UR UR15, R31 ;  /* 0x000000001f0f72ca */ /* 0x000fe200000e0000 */
[C---:B------:R-:W-:Y:S02]  /*19e0*/  DFMA R58, R74.reuse, UR28, R58 ;  /* 0x0000001c4a3a7c2b */ /* 0x040fe4000800003a */
[C---:B------:R-:W-:Y:S02]  /*19f0*/  DFMA R64, R74.reuse, UR34, R64 ;  /* 0x000000224a407c2b */ /* 0x040fe40008000040 */
[----:B------:R-:W-:Y:S02]  /*1a00*/  DFMA R68, R74, UR52, R68 ;  /* 0x000000344a447c2b */ /* 0x000fe40008000044 */
[----:B------:R-:W-:-:S02]  /*1a10*/  DFMA R46, R14, R54, RZ ;  /* 0x000000360e2e722b */ /* 0x000fc400000000ff */
[--C-:B0-----:R-:W-:Y:S02]  /*1a20*/  DADD R74, R6, R8.reuse ;  /* 0x00000000064a7229 */ /* 0x101fe40000000008 */
[----:B------:R-:W-:Y:S02]  /*1a30*/  DFMA R20, R60, R14, RZ ;  /* 0x0000000e3c14722b */ /* 0x000fe400000000ff */
[----:B------:R-:W-:Y:S02]  /*1a40*/  DFMA R100, R14, R70, RZ ;  /* 0x000000460e64722b */ /* 0x000fe400000000ff */
[----:B------:R-:W-:Y:S02]  /*1a50*/  DFMA R102, R76, R14, RZ ;  /* 0x0000000e4c66722b */ /* 0x000fe400000000ff */
        /* <DEDUP_REMOVED lines=14> */
[----:B------:R-:W-:Y:S02]  /*1b40*/  DFMA R62, R16, UR18, R62 ;  /* 0x00000012103e7c2b */ /* 0x000fe4000800003e */
[----:B------:R-:W-:Y:S02]  /*1b50*/  DFMA R22, R74, UR12, R22 ;  /* 0x0000000c4a167c2b */ /* 0x000fe40008000016 */
[----:B------:R-:W-:Y:S02]  /*1b60*/  DMUL R8, R8, 0.5 ;  /* 0x3fe0000008087828 */ /* 0x000fe40000000000 */
[----:B------:R-:W-:Y:S02]  /*1b70*/  DFMA R52, R6, UR10, R52 ;  /* 0x0000000a06347c2b */ /* 0x000fe40008000034 */
[----:B------:R-:W-:Y:S02]  /*1b80*/  DADD R10, R10, -R10 ;  /* 0x000000000a0a7229 */ /* 0x000fe4000000080a */
        /* <DEDUP_REMOVED lines=55> */
.L_x_929:
[----:B------:R-:W-:Y:S05]  /*1f00*/  BSYNC.RECONVERGENT B0 ;  /* 0x0000000000007941 */ /* 0x000fea0003800200 */
.L_x_928:
[----:B------:R-:W-:Y:S01]  /*1f10*/  BAR.SYNC.DEFER_BLOCKING 0x0 ;  /* 0x0000000000007b1d */ /* 0x000fe20000010000 */
[C---:B01---5:R-:W-:Y:S02]  /*1f20*/  PRMT R6, R5.reuse, 0x5410, R82 ;  /* 0x0000541005067816 */ /* 0x063fe40000000052 */
[----:B------:R-:W-:Y:S02]  /*1f30*/  MOV.SPILL R7, UR73 ;  /* 0x0000004900077c02 */ /* 0x000fe40009000f00 */
[----:B------:R-:W-:Y:S01]  /*1f40*/  MOV.SPILL R14, UR47 ;  /* 0x0000002f000e7c02 */ /* 0x000fe20009000f00 */
[----:B------:R-:W-:Y:S01]  /*1f50*/  UMOV UR73, 0x790b ;  /* 0x0000790b00497882 */ /* 0x000fe20000000000 */
[----:B------:R-:W-:Y:S01]  /*1f60*/  MOV.SPILL R15, UR46 ;  /* 0x0000002e000f7c02 */ /* 0x000fe20009000f00 */
[----:B------:R-:W-:Y:S01]  /*1f70*/  IDP.2A.LO.U16.U8 R93, R6, UR73, R93 ;  /* 0x00000049065d7c26 */ /* 0x000fe2000800105d */
[----:B------:R-:W-:Y:S01]  /*1f80*/  LOP3.LUT R6, R5, 0xffff, RZ, 0xc0, !PT ;  /* 0x0000ffff05067812 */ /* 0x000fe200078ec0ff */
[----:B------:R-:W-:Y:S01]  /*1f90*/  IMAD R5, R82, 0x3c8, R83 ;  /* 0x000003c852057824 */ /* 0x000fe200078e0253 */
[----:B------:R-:W-:Y:S01]  /*1fa0*/  R2UR.FILL UR73, R7 ;  /* 0x00000000074972ca */ /* 0x000fe200004e0000 */
[----:B------:R-:W0:Y:S01]  /*1fb0*/  LDC.64 R108, c[0x0][0x388] ;  /* 0x0000e200ff6c7b82 */ /* 0x000e220000000a00 */
[----:B------:R-:W-:Y:S01]  /*1fc0*/  R2UR UR46, R24 ;  /* 0x00000000182e72ca */ /* 0x000fe200000e0000 */
[----:B------:R-:W-:Y:S01]  /*1fd0*/  IMAD R5, R6, 0x58, R5 ;  /* 0x0000005806057824 */ /* 0x000fe200078e0205 */
[----:B------:R-:W-:Y:S01]  /*1fe0*/  R2UR UR47, R25 ;  /* 0x00000000192f72ca */ /* 0x000fe200000e0000 */
[----:B------:R-:W-:Y:S01]  /*1ff0*/  IMAD R93, R0, 0x533, R93 ;  /* 0x00000533005d7824 */ /* 0x000fe200078e025d */
[----:B------:R-:W-:-:S02]  /*2000*/  MOV.SPILL R116, UR77 ;  /* 0x0000004d00747c02 */ /* 0x000fc40009000f00 */
[----:B------:R-:W-:Y:S02]  /*2010*/  MOV.SPILL R117, UR76 ;  /* 0x0000004c00757c02 */ /* 0x000fe40009000f00 */
        /* <DEDUP_REMOVED lines=12> */
[----:B0-----:R-:W-:-:S03]  /*20e0*/  IMAD.WIDE R108, R93, 0x8, R108 ;  /* 0x000000085d6c7825 */ /* 0x001fc600078e026c */
[----:B------:R-:W-:Y:S04]  /*20f0*/  LDS.64 R100, [R5+0x10] ;  /* 0x0000100005647984 */ /* 0x000fe80000000a00 */
[----:B------:R-:W0:Y:S04]  /*2100*/  LDS.64 R98, [R5+0x30] ;  /* 0x0000300005627984 */ /* 0x000e280000000a00 */
[----:B------:R-:W-:Y:S04]  /*2110*/  LDS.64 R90, [R5+0x18] ;  /* 0x00001800055a7984 */ /* 0x000fe80000000a00 */
[----:B------:R-:W3:Y:S04]  /*2120*/  LDS.64 R94, [R5+0x28] ;  /* 0x00002800055e7984 */ /* 0x000ee80000000a00 */
        /* <DEDUP_REMOVED lines=9> */
[----:B------:R-:W-:Y:S02]  /*21c0*/  DFMA R20, R44, R22, RZ ;  /* 0x000000162c14722b */ /* 0x000fe400000000ff */
[----:B------:R-:W-:Y:S01]  /*21d0*/  DFMA R18, R46, UR62, R18 ;  /* 0x0000003e2e127c2b */ /* 0x000fe20008000012 */
[----:B------:R-:W-:Y:S01]  /*21e0*/  R2UR UR62, R34 ;  /* 0x00000000223e72ca */ /* 0x000fe200000e0000 */
[----:B------:R-:W-:Y:S01]  /*21f0*/  DFMA R48, R22, R54, RZ ;  /* 0x000000361630722b */ /* 0x000fe200000000ff */
[----:B------:R-:W-:Y:S01]  /*2200*/  R2UR UR63, R35 ;  /* 0x00000000233f72ca */ /* 0x000fe200000e0000 */
[----:B------:R-:W-:Y:S02]  /*2210*/  DFMA R58, R60, R22, RZ ;  /* 0x000000163c3a722b */ /* 0x000fe400000000ff */
[----:B------:R-:W-:Y:S02]  /*2220*/  DFMA R68, R22, R70, RZ ;  /* 0x000000461644722b */ /* 0x000fe400000000ff */
[----:B------:R-:W-:-:S02]  /*2230*/  DADD R102, R102, -R10 ;  /* 0x0000000066667229 */ /* 0x000fc4000000080a */
[----:B------:R-:W-:Y:S01]  /*2240*/  DFMA R22, R76, R22, RZ ;  /* 0x000000164c16722b */ /* 0x000fe200000000ff */
[----:B------:R-:W-:Y:S01]  /*2250*/  MOV.SPILL R10, UR37 ;  /* 0x00000025000a7c02 */ /* 0x000fe20009000f00 */
[----:B------:R-:W-:Y:S01]  /*2260*/  DFMA R82, R80, R8, RZ ;  /* 0x000000085052722b */ /* 0x000fe200000000ff */
[----:B------:R-:W-:Y:S01]  /*2270*/  MOV.SPILL R11, UR36 ;  /* 0x00000024000b7c02 */ /* 0x000fe20009000f00 */
[C---:B------:R-:W-:Y:S02]  /*2280*/  DFMA R52, R8.reuse, R50, RZ ;  /* 0x000000320834722b */ /* 0x040fe400000000ff */
[----:B------:R-:W-:Y:S02]  /*2290*/  DFMA R74, R8, R66, RZ ;  /* 0x00000042084a722b */ /* 0x000fe400000000ff */
[----:B------:R-:W-:Y:S02]  /*22a0*/  DFMA R12, R72, R8, RZ ;  /* 0x00000008480c722b */ /* 0x000fe400000000ff */
[----:B------:R-:W-:Y:S01]  /*22b0*/  DFMA R62, R46, UR66, R62 ;  /* 0x000000422e3e7c2b */ /* 0x000fe2000800003e */
[----:B------:R-:W-:Y:S01]  /*22c0*/  MOV.SPILL R8, UR67 ;  /* 0x0000004300087c02 */ /* 0x000fe20009000f00 */
        /* <DEDUP_REMOVED lines=10> */
[C-C-:B0-----:R-:W-:Y:S01]  /*2370*/  DADD R96, R100.reuse, R98.reuse ;  /* 0x0000000064607229 */ /* 0x141fe20000000062 */
        /* <DEDUP_REMOVED lines=8> */
[----:B------:R-:W-:Y:S01]  /*2400*/  MOV.SPILL R12, UR75 ;  /* 0x0000004b000c7c02 */ /* 0x000fe20009000f00 */
[C---:B------:R-:W-:Y:S01]  /*2410*/  DFMA R82, R96.reuse, UR20, R82 ;  /* 0x0000001460527c2b */ /* 0x040fe20008000052 */
[----:B------:R-:W-:Y:S01]  /*2420*/  MOV.SPILL R13, UR74 ;  /* 0x0000004a000d7c02 */ /* 0x000fe20009000f00 */
[C---:B------:R-:W-:Y:S01]  /*2430*/  DFMA R18, R96.reuse, UR76, R18 ;  /* 0x0000004c60127c2b */ /* 0x040fe20008000012 */
[----:B------:R-:W0:Y:S01]  /*2440*/  LDCU.64 UR74, c[0x0][0x358] ;  /* 0x00006b00ff4a77ac */ /* 0x000e220008000a00 */
        /* <DEDUP_REMOVED lines=8> */
[C-C-:B---3--:R-:W-:Y:S01]  /*24d0*/  DADD R96, R90.reuse, R94.reuse ;  /* 0x000000005a607229 */ /* 0x148fe2000000005e */
[----:B------:R-:W-:Y:S01]  /*24e0*/  MOV.SPILL R14, UR63 ;  /* 0x0000003f000e7c02 */ /* 0x000fe20009000f00 */
[----:B------:R-:W-:Y:S01]  /*24f0*/  DADD R94, R90, -R94 ;  /* 0x000000005a5e7229 */ /* 0x000fe2000000085e */
[----:B------:R-:W-:Y:S01]  /*2500*/  MOV.SPILL R15, UR62 ;  /* 0x0000003e000f7c02 */ /* 0x000fe20009000f00 */
[----:B------:R-:W-:Y:S01]  /*2510*/  DFMA R22, R98, UR56, R22 ;  /* 0x0000003862167c2b */ /* 0x000fe20008000016 */
[----:B------:R-:W-:Y:S01]  /*2520*/  R2UR UR64, R84 ;  /* 0x00000000544072ca */ /* 0x000fe200000e0000 */
[----:B----4-:R-:W-:Y:S01]  /*2530*/  DADD R90, R64, R64 ;  /* 0x00000000405a7229 */ /* 0x010fe20000000040 */
[----:B------:R-:W-:Y:S01]  /*2540*/  R2UR UR65, R85 ;  /* 0x00000000554172ca */ /* 0x000fe200000e0000 */
[C---:B------:R-:W-:Y:S01]  /*2550*/  DFMA R48, R98.reuse, UR6, R48 ;  /* 0x0000000662307c2b */ /* 0x040fe20008000030 */
[----:B------:R-:W-:Y:S01]  /*2560*/  MOV.SPILL R110, UR67 ;  /* 0x00000043006e7c02 */ /* 0x000fe20009000f00 */
[----:B------:R-:W-:Y:S01]  /*2570*/  DFMA R58, R98, UR32, R58 ;  /* 0x00000020623a7c2b */ /* 0x000fe2000800003a */
[----:B------:R-:W-:Y:S01]  /*2580*/  MOV.SPILL R111, UR66 ;  /* 0x00000042006f7c02 */ /* 0x000fe20009000f00 */
[----:B------:R-:W-:Y:S01]  /*2590*/  DFMA R46, R96, UR50, R46 ;  /* 0x00000032602e7c2b */ /* 0x000fe2000800002e */
[----:B------:R-:W-:Y:S01]  /*25a0*/  R2UR UR66, R42 ;  /* 0x000000002a4272ca */ /* 0x000fe200000e0000 */
[----:B------:R-:W-:Y:S01]  /*25b0*/  DMUL R90, R90, 0.5 ;  /* 0x3fe000005a5a7828 */ /* 0x000fe20000000000 */
[----:B------:R-:W-:Y:S01]  /*25c0*/  R2UR UR67, R43 ;  /* 0x000000002b4372ca */ /* 0x000fe200000e0000 */
[----:B------:R-:W-:Y:S01]  /*25d0*/  DFMA R22, R94, UR54, R22 ;  /* 0x000000365e167c2b */ /* 0x000fe20008000016 */
[----:B0-----:R-:W2:Y:S01]  /*25e0*/  LDG.E.64.CONSTANT R106, desc[UR74][R108.64+-0x8] ;  /* 0xfffff84a6c6a7981 */ /* 0x001ea2000c1e9b00 */
[----:B------:R-:W-:Y:S01]  /*25f0*/  DADD R64, R64, -R64 ;  /* 0x0000000040407229 */ /* 0x000fe20000000840 */
[----:B------:R-:W-:Y:S01]  /*2600*/  R2UR UR20, R24 ;  /* 0x00000000181472ca */ /* 0x000fe200000e0000 */
[----:B------:R-:W-:Y:S01]  /*2610*/  DFMA R52, R96, UR36, R52 ;  /* 0x0000002460347c2b */ /* 0x000fe20008000034 */
[----:B------:R-:W3:Y:S01]  /*2620*/  LDG.E.64.CONSTANT R92, desc[UR74][R108.64+-0x20] ;  /* 0xffffe04a6c5c7981 */ /* 0x000ee2000c1e9b00 */
[----:B------:R-:W-:Y:S01]  /*2630*/  DFMA R48, R94, UR24, R48 ;  /* 0x000000185e307c2b */ /* 0x000fe20008000030 */
[----:B------:R-:W-:Y:S01]  /*2640*/  R2UR UR21, R25 ;  /* 0x00000000191572ca */ /* 0x000fe200000e0000 */
[----:B------:R-:W-:Y:S01]  /*2650*/  DFMA R62, R96, UR26, R62 ;  /* 0x0000001a603e7c2b */ /* 0x000fe2000800003e */
[----:B------:R-:W4:Y:S01]  /*2660*/  LDG.E.64.CONSTANT R100, desc[UR74][R108.64+-0x38] ;  /* 0xffffc84a6c647981 */ /* 0x000f22000c1e9b00 */
[----:B------:R-:W-:-:S02]  /*2670*/  DFMA R58, R94, UR30, R58 ;  /* 0x0000001e5e3a7c2b */ /* 0x000fc4000800003a */
[----:B------:R-:W-:Y:S01]  /*2680*/  DFMA R46, R90, UR60, R46 ;  /* 0x0000003c5a2e7c2b */ /* 0x000fe2000800002e */
[----:B------:R-:W4:Y:S01]  /*2690*/  LDG.E.64.CONSTANT R104, desc[UR74][R108.64+-0x28] ;  /* 0xffffd84a6c687981 */ /* 0x000f22000c1e9b00 */
[----:B------:R-:W-:Y:S02]  /*26a0*/  DFMA R22, R64, UR58, R22 ;  /* 0x0000003a40167c2b */ /* 0x000fe40008000016 */
[----:B------:R-:W-:Y:S02]  /*26b0*/  DFMA R52, R90, UR4, R52 ;  /* 0x000000045a347c2b */ /* 0x000fe40008000034 */
[----:B------:R-:W-:Y:S02]  /*26c0*/  DFMA R48, R64, UR22, R48 ;  /* 0x0000001640307c2b */ /* 0x000fe40008000030 */
[----:B------:R-:W-:Y:S02]  /*26d0*/  DFMA R62, R90, UR70, R62 ;  /* 0x000000465a3e7c2b */ /* 0x000fe4000800003e */
[----:B------:R-:W-:-:S02]  /*26e0*/  DFMA R58, R64, UR72, R58 ;  /* 0x00000048403a7c2b */ /* 0x000fc4000800003a */
[C---:B------:R-:W-:Y:S01]  /*26f0*/  DFMA R78, R102.reuse, UR62, R78 ;  /* 0x0000003e664e7c2b */ /* 0x040fe2000800004e */
[----:B------:R-:W-:Y:S01]  /*2700*/  R2UR UR62, R30 ;  /* 0x000000001e3e72ca */ /* 0x000fe200000e0000 */
[----:B------:R-:W-:Y:S01]  /*2710*/  DFMA R68, R102, UR40, R68 ;  /* 0x0000002866447c2b */ /* 0x000fe20008000044 */
[----:B------:R-:W-:Y:S01]  /*2720*/  R2UR UR63, R31 ;  /* 0x000000001f3f72ca */ /* 0x000fe200000e0000 */
[----:B------:R-:W-:Y:S01]  /*2730*/  DADD R22, R46, R22 ;  /* 0x000000002e167229 */ /* 0x000fe20000000016 */
[----:B------:R-:W-:Y:S01]  /*2740*/  R2UR UR40, R36 ;  /* 0x00000000242872ca */ /* 0x000fe200000e0000 */
[C-C-:B------:R-:W-:Y:S01]  /*2750*/  DADD R46, R52.reuse, -R48.reuse ;  /* 0x00000000342e7229 */ /* 0x140fe20000000830 */
[----:B------:R-:W-:Y:S01]  /*2760*/  R2UR UR41, R37 ;  /* 0x00000000252972ca */ /* 0x000fe200000e0000 */
[----:B------:R-:W-:Y:S01]  /*2770*/  DADD R48, R52, R48 ;  /* 0x0000000034307229 */ /* 0x000fe20000000030 */
[----:B------:R-:W4:Y:S01]  /*2780*/  LDG.E.64.CONSTANT R102, desc[UR74][R108.64+-0x30] ;  /* 0xffffd04a6c667981 */ /* 0x000f22000c1e9b00 */
[----:B------:R-:W-:-:S02]  /*2790*/  DADD R52, R62, -R58 ;  /* 0x000000003e347229 */ /* 0x000fc4000000083a */
[----:B------:R-:W-:Y:S01]  /*27a0*/  DADD R58, R62, R58 ;  /* 0x000000003e3a7229 */ /* 0x000fe2000000003a */
[----:B------:R-:W2:Y:S01]  /*27b0*/  LDG.E.64.CONSTANT R62, desc[UR74][R108.64+-0x50] ;  /* 0xffffb04a6c3e7981 */ /* 0x000ea2000c1e9b00 */
[C---:B------:R-:W-:Y:S02]  /*27c0*/  DFMA R78, R98.reuse, UR18, R78 ;  /* 0x00000012624e7c2b */ /* 0x040fe4000800004e */
[C---:B------:R-:W-:Y:S02]  /*27d0*/  DFMA R20, R98.reuse, UR68, R20 ;  /* 0x0000004462147c2b */ /* 0x040fe40008000014 */
[----:B------:R-:W-:Y:S02]  /*27e0*/  DFMA R68, R98, UR38, R68 ;  /* 0x0000002662447c2b */ /* 0x000fe40008000044 */
[C---:B------:R-:W-:Y:S01]  /*27f0*/  DFMA R82, R96.reuse, UR62, R82 ;  /* 0x0000003e60527c2b */ /* 0x040fe20008000052 */
[----:B------:R-:W3:Y:S01]  /*2800*/  LDG.E.64.CONSTANT R98, desc[UR74][R108.64] ;  /* 0x0000004a6c627981 */ /* 0x000ee2000c1e9b00 */
[----:B------:R-:W-:-:S02]  /*2810*/  DFMA R18, R96, UR12, R18 ;  /* 0x0000000c60127c2b */ /* 0x000fc40008000012 */
[----:B------:R-:W-:Y:S02]  /*2820*/  DFMA R74, R96, UR44, R74 ;  /* 0x0000002c604a7c2b */ /* 0x000fe4000800004a */
[C---:B------:R-:W-:Y:S01]  /*2830*/  DFMA R78, R94.reuse, UR64, R78 ;  /* 0x000000405e4e7c2b */ /* 0x040fe2000800004e */
[----:B------:R-:W4:Y:S01]  /*2840*/  LDG.E.64.CONSTANT R96, desc[UR74][R108.64+-0x40] ;  /* 0xffffc04a6c607981 */ /* 0x000f22000c1e9b00 */
[C---:B------:R-:W-:Y:S02]  /*2850*/  DFMA R20, R94.reuse, UR10, R20 ;  /* 0x0000000a5e147c2b */ /* 0x040fe40008000014 */
[----:B------:R-:W-:Y:S01]  /*2860*/  DFMA R68, R94, UR48, R68 ;  /* 0x000000305e447c2b */ /* 0x000fe20008000044 */
[----:B------:R-:W4:Y:S01]  /*2870*/  LDG.E.64.CONSTANT R94, desc[UR74][R108.64+-0x48] ;  /* 0xffffb84a6c5e7981 */ /* 0x000f22000c1e9b00 */
[C---:B------:R-:W-:Y:S02]  /*2880*/  DFMA R82, R90.reuse, UR16, R82 ;  /* 0x000000105a527c2b */ /* 0x040fe40008000052 */
[----:B------:R-:W-:-:S02]  /*2890*/  DFMA R18, R90, UR40, R18 ;  /* 0x000000285a127c2b */ /* 0x000fc40008000012 */
[----:B------:R-:W-:Y:S01]  /*28a0*/  DFMA R74, R90, UR42, R74 ;  /* 0x0000002a5a4a7c2b */ /* 0x000fe2000800004a */
[----:B------:R-:W4:Y:S01]  /*28b0*/  LDG.E.64.CONSTANT R90, desc[UR74][R108.64+-0x18] ;  /* 0xffffe84a6c5a7981 */ /* 0x000f22000c1e9b00 */
[C---:B------:R-:W-:Y:S02]  /*28c0*/  DFMA R68, R64.reuse, UR46, R68 ;  /* 0x0000002e40447c2b */ /* 0x040fe40008000044 */
[C---:B------:R-:W-:Y:S02]  /*28d0*/  DFMA R78, R64.reuse, UR14, R78 ;  /* 0x0000000e404e7c2b */ /* 0x040fe4000800004e */
[----:B------:R-:W-:-:S04]  /*28e0*/  DFMA R20, R64, UR66, R20 ;  /* 0x0000004240147c2b */ /* 0x000fc80008000014 */
[C-C-:B------:R-:W-:Y:S02]  /*28f0*/  DADD R64, R74.reuse, -R68.reuse ;  /* 0x000000004a407229 */ /* 0x140fe40000000844 */
[----:B------:R-:W-:Y:S02]  /*2900*/  DADD R68, R74, R68 ;  /* 0x000000004a447229 */ /* 0x000fe40000000044 */
        /* <DEDUP_REMOVED lines=8> */
[C-C-:B------:R-:W-:Y:S02]  /*2990*/  DADD R78, R18.reuse, R20.reuse ;  /* 0x00000000124e7229 */ /* 0x140fe40000000014 */
[----:B------:R-:W-:-:S04]  /*29a0*/  DADD R18, R18, -R20 ;  /* 0x0000000012127229 */ /* 0x000fc80000000814 */
[CCC-:B---3--:R-:W-:Y:S02]  /*29b0*/  DFMA R20, R98.reuse, R74.reuse, R62.reuse ;  /* 0x0000004a6214722b */ /* 0x1c8fe4000000003e */
[----:B------:R-:W-:Y:S02]  /*29c0*/  DFMA R98, R98, -R74, R62 ;  /* 0x8000004a6262722b */ /* 0x000fe4000000003e */
[----:B----4-:R-:W-:Y:S02]  /*29d0*/  DMUL R78, R94, R78 ;  /* 0x0000004e5e4e7228 */ /* 0x010fe40000000000 */
[----:B------:R-:W-:Y:S02]  /*29e0*/  DMUL R52, R90, R52 ;  /* 0x000000345a347228 */ /* 0x000fe40000000000 */
[----:B------:R-:W-:Y:S01]  /*29f0*/  DFMA R90, R20, UR62, RZ ;  /* 0x0000003e145a7c2b */ /* 0x000fe200080000ff */
[----:B------:R-:W-:Y:S02]  /*2a00*/  R2UR.FILL UR63, R14 ;  /* 0x000000000e3f72ca */ /* 0x000fe400004e0000 */
[----:B------:R-:W-:Y:S01]  /*2a10*/  R2UR.FILL UR62, R15 ;  /* 0x000000000f3e72ca */ /* 0x000fe200004e0000 */
[----:B------:R-:W-:-:S02]  /*2a20*/  DFMA R74, R106, R18, R78 ;  /* 0x000000126a4a722b */ /* 0x000fc4000000004e */
[----:B------:R-:W-:Y:S02]  /*2a30*/  DFMA R106, R106, -R18, R78 ;  /* 0x800000126a6a722b */ /* 0x000fe4000000004e */
[----:B------:R-:W-:Y:S01]  /*2a40*/  DFMA R18, R20, UR20, RZ ;  /* 0x0000001414127c2b */ /* 0x000fe200080000ff */
[----:B------:R-:W-:Y:S02]  /*2a50*/  R2UR.FILL UR21, R118 ;  /* 0x00000000761572ca */ /* 0x000fe400004e0000 */
[----:B------:R-:W-:Y:S01]  /*2a60*/  R2UR.FILL UR20, R119 ;  /* 0x00000000771472ca */ /* 0x000fe200004e0000 */
[----:B------:R-:W-:-:S04]  /*2a70*/  DMUL R64, R92, R64 ;  /* 0x000000405c407228 */ /* 0x000fc80000000000 */
[----:B------:R-:W-:Y:S01]  /*2a80*/  DFMA R14, R98, UR62, RZ ;  /* 0x0000003e620e7c2b */ /* 0x000fe200080000ff */
[----:B------:R-:W-:Y:S02]  /*2a90*/  R2UR.FILL UR63, R6 ;  /* 0x00000000063f72ca */ /* 0x000fe400004e0000 */
[----:B------:R-:W-:Y:S01]  /*2aa0*/  R2UR.FILL UR62, R7 ;  /* 0x00000000073e72ca */ /* 0x000fe200004e0000 */
[----:B------:R-:W-:Y:S02]  /*2ab0*/  DMUL R46, R82, R46 ;  /* 0x0000002e522e7228 */ /* 0x000fe40000000000 */
[----:B------:R-:W-:Y:S02]  /*2ac0*/  DFMA R82, R80, R20, RZ ;  /* 0x000000145052722b */ /* 0x000fe400000000ff */
[C---:B------:R-:W-:Y:S02]  /*2ad0*/  DFMA R92, R20.reuse, UR20, RZ ;  /* 0x00000014145c7c2b */ /* 0x040fe400080000ff */
[----:B------:R-:W-:-:S02]  /*2ae0*/  DFMA R20, R20, UR16, RZ ;  /* 0x0000001014147c2b */ /* 0x000fc400080000ff */
[----:B------:R-:W-:Y:S02]  /*2af0*/  DMUL R48, R96, R48 ;  /* 0x0000003060307228 */ /* 0x000fe40000000000 */
[----:B------:R-:W-:Y:S02]  /*2b00*/  DFMA R82, R40, R74, R82 ;  /* 0x0000004a2852722b */ /* 0x000fe40000000052 */
[C---:B------:R-:W-:Y:S02]  /*2b10*/  DFMA R18, R74.reuse, UR62, R18 ;  /* 0x0000003e4a127c2b */ /* 0x040fe40008000012 */
[C---:B------:R-:W-:Y:S02]  /*2b20*/  DFMA R92, R74.reuse, UR76, R92 ;  /* 0x0000004c4a5c7c2b */ /* 0x040fe4000800005c */
[C---:B------:R-:W-:Y:S02]  /*2b30*/  DFMA R90, R74.reuse, UR12, R90 ;  /* 0x0000000c4a5a7c2b */ /* 0x040fe4000800005a */
[----:B------:R-:W-:-:S02]  /*2b40*/  DFMA R20, R74, UR40, R20 ;  /* 0x000000284a147c2b */ /* 0x000fc40008000014 */
[----:B------:R-:W-:Y:S02]  /*2b50*/  DFMA R94, R38, R98, RZ ;  /* 0x00000062265e722b */ /* 0x000fe400000000ff */
[C---:B------:R-:W-:Y:S02]  /*2b60*/  DFMA R6, R98.reuse, UR18, RZ ;  /* 0x0000001262067c2b */ /* 0x040fe400080000ff */
[C---:B------:R-:W-:Y:S01]  /*2b70*/  DFMA R74, R98.reuse, UR64, RZ ;  /* 0x00000040624a7c2b */ /* 0x040fe200080000ff */
[----:B------:R-:W-:Y:S01]  /*2b80*/  R2UR.FILL UR65, R16 ;  /* 0x00000000104172ca */ /* 0x000fe200004e0000 */
[----:B------:R-:W-:Y:S01]  /*2b90*/  DFMA R98, R98, UR14, RZ ;  /* 0x0000000e62627c2b */ /* 0x000fe200080000ff */
[----:B------:R-:W-:Y:S01]  /*2ba0*/  R2UR.FILL UR64, R17 ;  /* 0x00000000114072ca */ /* 0x000fe200004e0000 */
[----:B------:R-:W-:-:S06]  /*2bb0*/  DADD R16, R46, R48 ;  /* 0x000000002e107229 */ /* 0x000fcc0000000030 */
[----:B------:R-:W-:Y:S01]  /*2bc0*/  DFMA R98, R106, UR66, R98 ;  /* 0x000000426a627c2b */ /* 0x000fe20008000062 */
[----:B------:R-:W-:Y:S02]  /*2bd0*/  R2UR.FILL UR67, R110 ;  /* 0x000000006e4372ca */ /* 0x000fe400004e0000 */
[----:B------:R-:W-:Y:S01]  /*2be0*/  R2UR.FILL UR66, R111 ;  /* 0x000000006f4272ca */ /* 0x000fe200004e0000 */
[----:B------:R-:W-:Y:S01]  /*2bf0*/  DFMA R18, R16, UR74, R18 ;  /* 0x0000004a10127c2b */ /* 0x000fe20008000012 */
[----:B------:R-:W-:Y:S01]  /*2c00*/  R2UR.FILL UR75, R12 ;  /* 0x000000000c4b72ca */ /* 0x000fe200004e0000 */
[----:B------:R-:W-:Y:S01]  /*2c10*/  DFMA R14, R106, UR64, R14 ;  /* 0x000000406a0e7c2b */ /* 0x000fe2000800000e */
[----:B------:R-:W-:Y:S01]  /*2c20*/  R2UR.FILL UR74, R13 ;  /* 0x000000000d4a72ca */ /* 0x000fe200004e0000 */
[----:B------:R-:W-:Y:S02]  /*2c30*/  DADD R12, -R46, R48 ;  /* 0x000000002e0c7229 */ /* 0x000fe40000000130 */
[----:B------:R-:W-:-:S02]  /*2c40*/  DMUL R58, R100, R58 ;  /* 0x0000003a643a7228 */ /* 0x000fc40000000000 */
[----:B------:R-:W-:Y:S01]  /*2c50*/  DFMA R6, R106, UR68, R6 ;  /* 0x000000446a067c2b */ /* 0x000fe20008000006 */
        /* <DEDUP_REMOVED lines=10> */
[----:B------:R-:W-:-:S02]  /*2d00*/  DADD R8, R52, R58 ;  /* 0x0000000034087229 */ /* 0x000fc4000000003a */
[----:B------:R-:W-:Y:S02]  /*2d10*/  DFMA R10, R12, UR6, R6 ;  /* 0x000000060c0a7c2b */ /* 0x000fe40008000006 */
[----:B------:R-:W-:Y:S02]  /*2d20*/  DFMA R94, R44, R106, R94 ;  /* 0x0000006a2c5e722b */ /* 0x000fe4000000005e */
[----:B------:R-:W-:Y:S02]  /*2d30*/  DADD R6, -R52, R58 ;  /* 0x0000000034067229 */ /* 0x000fe4000000013a */
[----:B------:R-:W-:Y:S02]  /*2d40*/  DMUL R68, R102, R68 ;  /* 0x0000004466447228 */ /* 0x000fe40000000000 */
[C---:B------:R-:W-:Y:S02]  /*2d50*/  DFMA R82, R16.reuse, R50, R82 ;  /* 0x000000321052722b */ /* 0x040fe40000000052 */
[----:B------:R-:W-:-:S02]  /*2d60*/  DFMA R92, R16, UR8, R92 ;  /* 0x00000008105c7c2b */ /* 0x000fc4000800005c */
[----:B------:R-:W-:Y:S02]  /*2d70*/  DFMA R16, R12, UR24, R74 ;  /* 0x000000180c107c2b */ /* 0x000fe4000800004a */
[----:B------:R-:W-:Y:S02]  /*2d80*/  DFMA R96, R8, UR70, R20 ;  /* 0x0000004608607c2b */ /* 0x000fe40008000014 */
[C---:B------:R-:W-:Y:S02]  /*2d90*/  DFMA R94, R12.reuse, R54, R94 ;  /* 0x000000360c5e722b */ /* 0x040fe4000000005e */
[----:B------:R-:W-:Y:S02]  /*2da0*/  DFMA R98, R12, UR22, R98 ;  /* 0x000000160c627c2b */ /* 0x000fe40008000062 */
[----:B------:R-:W-:Y:S02]  /*2db0*/  DFMA R20, R6, UR68, R14 ;  /* 0x0000004406147c2b */ /* 0x000fe4000800000e */
[----:B------:R-:W-:-:S02]  /*2dc0*/  DFMA R82, R56, R8, R82 ;  /* 0x000000083852722b */ /* 0x000fc40000000052 */
[C---:B------:R-:W-:Y:S02]  /*2dd0*/  DFMA R18, R8.reuse, UR66, R18 ;  /* 0x0000004208127c2b */ /* 0x040fe40008000012 */
[C---:B------:R-:W-:Y:S02]  /*2de0*/  DFMA R92, R8.reuse, UR28, R92 ;  /* 0x0000001c085c7c2b */ /* 0x040fe4000800005c */
[----:B------:R-:W-:Y:S02]  /*2df0*/  DFMA R12, R8, UR26, R90 ;  /* 0x0000001a080c7c2b */ /* 0x000fe4000800005a */
[----:B------:R-:W-:Y:S01]  /*2e00*/  DADD R14, R64, R68 ;  /* 0x00000000400e7229 */ /* 0x000fe20000000044 */
[----:B------:R-:W-:Y:S01]  /*2e10*/  R2UR.FILL UR41, R114 ;  /* 0x00000000722972ca */ /* 0x000fe200004e0000 */
[----:B------:R-:W-:Y:S01]  /*2e20*/  DMUL R22, R104, R22 ;  /* 0x0000001668167228 */ /* 0x000fe20000000000 */
[----:B------:R-:W-:Y:S01]  /*2e30*/  R2UR.FILL UR40, R115 ;  /* 0x00000000732872ca */ /* 0x000fe200004e0000 */
[----:B------:R-:W-:-:S02]  /*2e40*/  DFMA R90, R6, UR30, R16 ;  /* 0x0000001e065a7c2b */ /* 0x000fc40008000010 */
[----:B------:R-:W-:Y:S02]  /*2e50*/  DFMA R94, R60, R6, R94 ;  /* 0x000000063c5e722b */ /* 0x000fe4000000005e */
[C---:B------:R-:W-:Y:S02]  /*2e60*/  DFMA R74, R6.reuse, UR32, R10 ;  /* 0x00000020064a7c2b */ /* 0x040fe4000800000a */
[----:B------:R-:W-:Y:S02]  /*2e70*/  DFMA R98, R6, UR72, R98 ;  /* 0x0000004806627c2b */ /* 0x000fe40008000062 */
[----:B------:R-:W-:Y:S02]  /*2e80*/  DADD R16, -R64, R68 ;  /* 0x0000000040107229 */ /* 0x000fe40000000144 */
[C---:B------:R-:W-:Y:S02]  /*2e90*/  DFMA R6, R14.reuse, R66, R82 ;  /* 0x000000420e06722b */ /* 0x040fe40000000052 */
[----:B------:R-:W-:-:S02]  /*2ea0*/  DFMA R8, R14, UR36, R18 ;  /* 0x000000240e087c2b */ /* 0x000fc40008000012 */
[C---:B------:R-:W-:Y:S02]  /*2eb0*/  DFMA R10, R14.reuse, UR34, R92 ;  /* 0x000000220e0a7c2b */ /* 0x040fe4000800005c */
[C---:B------:R-:W-:Y:S02]  /*2ec0*/  DFMA R12, R14.reuse, UR44, R12 ;  /* 0x0000002c0e0c7c2b */ /* 0x040fe4000800000c */
[----:B------:R-:W-:Y:S02]  /*2ed0*/  DFMA R96, R14, UR42, R96 ;  /* 0x0000002a0e607c2b */ /* 0x000fe40008000060 */
        /* <DEDUP_REMOVED lines=9> */
[----:B------:R-:W-:-:S06]  /*2f70*/  DMUL R18, R14, 0.5 ;  /* 0x3fe000000e127828 */ /* 0x000fcc0000000000 */
[----:B------:R-:W-:Y:S02]  /*2f80*/  DFMA R94, R76, R16, R94 ;  /* 0x000000104c5e722b */ /* 0x000fe4000000005e */
[C---:B------:R-:W-:Y:S02]  /*2f90*/  DFMA R20, R16.reuse, UR76, R20 ;  /* 0x0000004c10147c2b */ /* 0x040fe40008000014 */
[C---:B------:R-:W-:Y:S02]  /*2fa0*/  DFMA R82, R16.reuse, UR56, R74 ;  /* 0x0000003810527c2b */ /* 0x040fe4000800004a */
[C---:B------:R-:W-:Y:S02]  /*2fb0*/  DFMA R14, R16.reuse, UR54, R90 ;  /* 0x00000036100e7c2b */ /* 0x040fe4000800005a */
[----:B------:R-:W-:Y:S02]  /*2fc0*/  DFMA R98, R16, UR58, R98 ;  /* 0x0000003a10627c2b */ /* 0x000fe40008000062 */
[----:B------:R-:W-:-:S02]  /*2fd0*/  DFMA R16, R18, UR74, R8 ;  /* 0x0000004a12107c2b */ /* 0x000fc40008000008 */
[----:B------:R-:W-:Y:S02]  /*2fe0*/  DFMA R96, R18, UR60, R96 ;  /* 0x0000003c12607c2b */ /* 0x000fe40008000060 */
[----:B------:R-:W-:Y:S02]  /*2ff0*/  DFMA R6, R72, R18, R6 ;  /* 0x000000124806722b */ /* 0x000fe40000000006 */
[C---:B------:R-:W-:Y:S02]  /*3000*/  DFMA R74, R18.reuse, UR52, R10 ;  /* 0x00000034124a7c2b */ /* 0x040fe4000800000a */
[----:B------:R-:W-:Y:S02]  /*3010*/  DFMA R18, R18, UR50, R12 ;  /* 0x0000003212127c2b */ /* 0x000fe4000800000c */
[C-C-:B------:R-:W-:Y:S02]  /*3020*/  DADD R10, R16.reuse, -R20.reuse ;  /* 0x00000000100a7229 */ /* 0x140fe40000000814 */
        /* <DEDUP_REMOVED lines=52> */
[C---:B------:R-:W-:Y:S01]  /*3370*/  DFMA R20, R14.reuse, UR56, RZ ;  /* 0x000000380e147c2b */ /* 0x040fe200080000ff */
[----:B------:R-:W-:Y:S01]  /*3380*/  R2UR UR56, R34 ;  /* 0x00000000223872ca */ /* 0x000fe200000e0000 */
[C---:B------:R-:W-:Y:S01]  /*3390*/  DFMA R16, R14.reuse, UR20, RZ ;  /* 0x000000140e107c2b */ /* 0x040fe200080000ff */
[----:B------:R-:W-:Y:S01]  /*33a0*/  R2UR UR57, R35 ;  /* 0x00000000233972ca */ /* 0x000fe200000e0000 */
[C---:B------:R-:W-:Y:S01]  /*33b0*/  DFMA R18, R14.reuse, UR76, RZ ;  /* 0x0000004c0e127c2b */ /* 0x040fe200080000ff */
[----:B------:R-:W-:Y:S01]  /*33c0*/  R2UR UR76, R32 ;  /* 0x00000000204c72ca */ /* 0x000fe200000e0000 */
[----:B------:R-:W-:Y:S01]  /*33d0*/  DFMA R14, R14, UR16, RZ ;  /* 0x000000100e0e7c2b */ /* 0x000fe200080000ff */
[----:B------:R-:W-:Y:S01]  /*33e0*/  R2UR UR77, R33 ;  /* 0x00000000214d72ca */ /* 0x000fe200000e0000 */
[----:B------:R-:W-:-:S02]  /*33f0*/  DFMA R92, R40, R74, R92 ;  /* 0x0000004a285c722b */ /* 0x000fc4000000005c */
[C---:B------:R-:W-:Y:S02]  /*3400*/  DFMA R20, R74.reuse, UR62, R20 ;  /* 0x0000003e4a147c2b */ /* 0x040fe40008000014 */
[C---:B------:R-:W-:Y:S01]  /*3410*/  DFMA R16, R74.reuse, UR58, R16 ;  /* 0x0000003a4a107c2b */ /* 0x040fe20008000010 */
[----:B------:R-:W-:Y:S01]  /*3420*/  R2UR UR58, R84 ;  /* 0x00000000543a72ca */ /* 0x000fe200000e0000 */
[----:B------:R-:W-:Y:S01]  /*3430*/  DFMA R18, R74, UR12, R18 ;  /* 0x0000000c4a127c2b */ /* 0x000fe20008000012 */
[----:B------:R-:W-:Y:S01]  /*3440*/  R2UR UR59, R85 ;  /* 0x00000000553b72ca */ /* 0x000fe200000e0000 */
[----:B--2---:R-:W-:Y:S02]  /*3450*/  DADD R82, R10, R12 ;  /* 0x000000000a527229 */ /* 0x004fe4000000000c */
[----:B------:R-:W-:Y:S01]  /*3460*/  DFMA R74, R74, UR60, R14 ;  /* 0x0000003c4a4a7c2b */ /* 0x000fe2000800000e */
[----:B------:R-:W-:Y:S01]  /*3470*/  R2UR UR60, R26 ;  /* 0x000000001a3c72ca */ /* 0x000fe200000e0000 */
[----:B------:R-:W-:Y:S01]  /*3480*/  DADD R10, R10, -R12 ;  /* 0x000000000a0a7229 */ /* 0x000fe2000000080c */
[----:B------:R-:W-:Y:S01]  /*3490*/  LDS.64 R14, [R4+0x210] ;  /* 0x00021000040e7984 */ /* 0x000fe20000000a00 */
[----:B------:R-:W-:-:S02]  /*34a0*/  R2UR UR61, R27 ;  /* 0x000000001b3d72ca */ /* 0x000fc400000e0000 */
[C---:B------:R-:W-:Y:S01]  /*34b0*/  DFMA R92, R82.reuse, R50, R92 ;  /* 0x00000032525c722b */ /* 0x040fe2000000005c */
[----:B------:R-:W0:Y:S01]  /*34c0*/  LDS.64 R12, [R4+0x160] ;  /* 0x00016000040c7984 */ /* 0x000e220000000a00 */
        /* <DEDUP_REMOVED lines=8> */
[----:B---3--:R-:W-:-:S02]  /*3550*/  DADD R82, R90, R94 ;  /* 0x000000005a527229 */ /* 0x008fc4000000005e */
[----:B------:R-:W-:Y:S02]  /*3560*/  DADD R90, R90, -R94 ;  /* 0x000000005a5a7229 */ /* 0x000fe4000000085e */
[C---:B------:R-:W-:Y:S02]  /*3570*/  DFMA R94, R6.reuse, UR18, RZ ;  /* 0x00000012065e7c2b */ /* 0x040fe400080000ff */
[----:B------:R-:W-:Y:S01]  /*3580*/  DFMA R106, R6, UR58, RZ ;  /* 0x0000003a066a7c2b */ /* 0x000fe200080000ff */
[----:B------:R-:W-:Y:S01]  /*3590*/  R2UR.FILL UR59, R103 ;  /* 0x00000000673b72ca */ /* 0x000fe200004e0000 */
[----:B------:R-:W-:Y:S01]  /*35a0*/  DFMA R92, R56, R82, R92 ;  /* 0x00000052385c722b */ /* 0x000fe2000000005c */
[----:B------:R-:W-:Y:S01]  /*35b0*/  R2UR.FILL UR58, R98 ;  /* 0x00000000623a72ca */ /* 0x000fe200004e0000 */
[C---:B------:R-:W-:Y:S02]  /*35c0*/  DFMA R20, R82.reuse, UR66, R20 ;  /* 0x0000004252147c2b */ /* 0x040fe40008000014 */
[----:B------:R-:W-:-:S02]  /*35d0*/  DFMA R16, R82, UR28, R16 ;  /* 0x0000001c52107c2b */ /* 0x000fc40008000010 */
[C---:B------:R-:W-:Y:S02]  /*35e0*/  DFMA R18, R82.reuse, UR26, R18 ;  /* 0x0000001a52127c2b */ /* 0x040fe40008000012 */
[----:B------:R-:W-:Y:S02]  /*35f0*/  DFMA R82, R82, UR70, R74 ;  /* 0x0000004652527c2b */ /* 0x000fe4000800004a */
[C---:B------:R-:W-:Y:S01]  /*3600*/  DFMA R94, R8.reuse, UR76, R94 ;  /* 0x0000004c085e7c2b */ /* 0x040fe2000800005e */
[----:B------:R-:W-:Y:S01]  /*3610*/  R2UR.FILL UR77, R99 ;  /* 0x00000000634d72ca */ /* 0x000fe200004e0000 */
[----:B------:R-:W-:Y:S01]  /*3620*/  DFMA R106, R8, UR10, R106 ;  /* 0x0000000a086a7c2b */ /* 0x000fe2000800006a */
[----:B------:R-:W-:-:S05]  /*3630*/  R2UR.FILL UR76, R104 ;  /* 0x00000000684c72ca */ /* 0x000fca00004e0000 */
[C---:B------:R-:W-:Y:S02]  /*3640*/  DFMA R94, R10.reuse, UR6, R94 ;  /* 0x000000060a5e7c2b */ /* 0x040fe4000800005e */
[----:B------:R-:W-:Y:S02]  /*3650*/  DFMA R106, R10, UR24, R106 ;  /* 0x000000180a6a7c2b */ /* 0x000fe4000800006a */
[C-C-:B0-----:R-:W-:Y:S02]  /*3660*/  DADD R74, R12.reuse, R14.reuse ;  /* 0x000000000c4a7229 */ /* 0x141fe4000000000e */
[----:B------:R-:W-:Y:S02]  /*3670*/  DADD R12, R12, -R14 ;  /* 0x000000000c0c7229 */ /* 0x000fe4000000080e */
[----:B------:R-:W-:Y:S02]  /*3680*/  DFMA R14, R38, R6, RZ ;  /* 0x00000006260e722b */ /* 0x000fe400000000ff */
[----:B------:R-:W-:-:S02]  /*3690*/  DFMA R94, R90, UR32, R94 ;  /* 0x000000205a5e7c2b */ /* 0x000fc4000800005e */
[C---:B------:R-:W-:Y:S02]  /*36a0*/  DFMA R92, R74.reuse, R66, R92 ;  /* 0x000000424a5c722b */ /* 0x040fe4000000005c */
        /* <DEDUP_REMOVED lines=8> */
[----:B------:R-:W-:-:S02]  /*3730*/  DFMA R14, R44, R8, R14 ;  /* 0x000000082c0e722b */ /* 0x000fc4000000000e */
[----:B------:R-:W-:Y:S02]  /*3740*/  DFMA R106, R90, UR30, R106 ;  /* 0x0000001e5a6a7c2b */ /* 0x000fe4000800006a */
[C---:B------:R-:W-:Y:S02]  /*3750*/  DFMA R74, R8.reuse, UR64, R74 ;  /* 0x00000040084a7c2b */ /* 0x040fe4000800004a */
[----:B------:R-:W-:Y:S01]  /*3760*/  DFMA R6, R8, UR56, R6 ;  /* 0x0000003808067c2b */ /* 0x000fe20008000006 */
[----:B------:R-:W-:Y:S01]  /*3770*/  R2UR.FILL UR57, R5 ;  /* 0x00000000053972ca */ /* 0x000fe200004e0000 */
[----:B------:R-:W-:Y:S01]  /*3780*/  DFMA R14, R10, R54, R14 ;  /* 0x000000360a0e722b */ /* 0x000fe2000000000e */
[----:B------:R-:W-:Y:S01]  /*3790*/  R2UR.FILL UR56, R102 ;  /* 0x00000000663872ca */ /* 0x000fe200004e0000 */
[----:B------:R-:W-:Y:S02]  /*37a0*/  DFMA R94, R12, UR38, R94 ;  /* 0x000000260c5e7c2b */ /* 0x000fe4000800005e */
[C---:B------:R-:W-:Y:S01]  /*37b0*/  DFMA R74, R10.reuse, UR54, R74 ;  /* 0x000000360a4a7c2b */ /* 0x040fe2000800004a */
[----:B------:R-:W-:Y:S01]  /*37c0*/  R2UR.FILL UR55, R97 ;  /* 0x00000000613772ca */ /* 0x000fe200004e0000 */
[----:B------:R-:W-:Y:S01]  /*37d0*/  DFMA R10, R10, UR22, R6 ;  /* 0x000000160a0a7c2b */ /* 0x000fe20008000006 */
[----:B------:R-:W-:Y:S01]  /*37e0*/  R2UR.FILL UR54, R100 ;  /* 0x00000000643672ca */ /* 0x000fe200004e0000 */
[----:B------:R-:W0:Y:S01]  /*37f0*/  LDS.64 R6, [R4+0x1b8] ;  /* 0x0001b80004067984 */ /* 0x000e220000000a00 */
[----:B------:R-:W-:-:S02]  /*3800*/  DFMA R14, R60, R90, R14 ;  /* 0x0000005a3c0e722b */ /* 0x000fc4000000000e */
[----:B------:R-:W-:Y:S02]  /*3810*/  DFMA R106, R12, UR48, R106 ;  /* 0x000000300c6a7c2b */ /* 0x000fe4000800006a */
[C---:B------:R-:W-:Y:S02]  /*3820*/  DFMA R74, R90.reuse, UR68, R74 ;  /* 0x000000445a4a7c2b */ /* 0x040fe4000800004a */
[----:B------:R-:W-:Y:S02]  /*3830*/  DFMA R10, R90, UR72, R10 ;  /* 0x000000485a0a7c2b */ /* 0x000fe4000800000a */
[----:B------:R-:W-:-:S04]  /*3840*/  DFMA R14, R12, R70, R14 ;  /* 0x000000460c0e722b */ /* 0x000fc8000000000e */
[C---:B------:R-:W-:Y:S02]  /*3850*/  DFMA R74, R12.reuse, UR40, R74 ;  /* 0x000000280c4a7c2b */ /* 0x040fe4000800004a */
[----:B------:R-:W-:Y:S02]  /*3860*/  DFMA R10, R12, UR46, R10 ;  /* 0x0000002e0c0a7c2b */ /* 0x000fe4000800000a */
[C-C-:B0-----:R-:W-:Y:S02]  /*3870*/  DADD R8, R6.reuse, R6.reuse ;  /* 0x0000000006087229 */ /* 0x141fe40000000006 */
[----:B------:R-:W-:-:S06]  /*3880*/  DADD R6, R6, -R6 ;  /* 0x0000000006067229 */ /* 0x000fcc0000000806 */
[----:B------:R-:W-:Y:S02]  /*3890*/  DMUL R8, R8, 0.5 ;  /* 0x3fe0000008087828 */ /* 0x000fe40000000000 */
[----:B------:R-:W-:Y:S02]  /*38a0*/  DFMA R10, R6, UR58, R10 ;  /* 0x0000003a060a7c2b */ /* 0x000fe4000800000a */
[----:B------:R-:W-:Y:S02]  /*38b0*/  DFMA R14, R76, R6, R14 ;  /* 0x000000064c0e722b */ /* 0x000fe4000000000e */
[----:B------:R-:W-:Y:S02]  /*38c0*/  DFMA R74, R6, UR76, R74 ;  /* 0x0000004c064a7c2b */ /* 0x000fe4000800004a */
[----:B------:R-:W-:Y:S02]  /*38d0*/  DFMA R82, R8, UR60, R82 ;  /* 0x0000003c08527c2b */ /* 0x000fe40008000052 */
[----:B------:R-:W-:-:S02]  /*38e0*/  DFMA R92, R72, R8, R92 ;  /* 0x00000008485c722b */ /* 0x000fc4000000005c */
[C---:B------:R-:W-:Y:S02]  /*38f0*/  DFMA R20, R8.reuse, UR74, R20 ;  /* 0x0000004a08147c2b */ /* 0x040fe40008000014 */
[C---:B------:R-:W-:Y:S02]  /*3900*/  DFMA R16, R8.reuse, UR52, R16 ;  /* 0x0000003408107c2b */ /* 0x040fe40008000010 */
[----:B------:R-:W-:Y:S02]  /*3910*/  DFMA R18, R8, UR50, R18 ;  /* 0x0000003208127c2b */ /* 0x000fe40008000012 */
[C---:B------:R-:W-:Y:S02]  /*3920*/  DFMA R94, R6.reuse, UR56, R94 ;  /* 0x00000038065e7c2b */ /* 0x040fe4000800005e */
[----:B------:R-:W-:Y:S02]  /*3930*/  DFMA R106, R6, UR54, R106 ;  /* 0x00000036066a7c2b */ /* 0x000fe4000800006a */
[----:B------:R-:W-:-:S02]  /*3940*/  DADD R82, R82, R10 ;  /* 0x0000000052527229 */ /* 0x000fc4000000000a */
        /* <DEDUP_REMOVED lines=17> */
.L_x_931:
[----:B------:R-:W-:Y:S05]  /*3a60*/  BSYNC.RECONVERGENT B0 ;  /* 0x0000000000007941 */ /* 0x000fea0003800200 */
.L_x_930:
[----:B------:R-:W-:Y:S06]  /*3a70*/  BAR.SYNC.DEFER_BLOCKING 0x0 ;  /* 0x0000000000007b1d */ /* 0x000fec0000010000 */
[----:B------:R-:W-:Y:S04]  /*3a80*/  BSSY.RECONVERGENT B0, `(.L_x_932) ;  /* 0x0000091000007945 */ /* 0x000fe80003800200 */
[----:B------:R-:W-:Y:S05]  /*3a90*/  @P1 BRA `(.L_x_933) ;  /* 0x00000008003c1947 */ /* 0x000fea0003800000 */
[----:B------:R-:W-:Y:S01]  /*3aa0*/  LDS.64 R22, [R2] ;  /* 0x0000000002167984 */ /* 0x000fe20000000a00 */
[----:B------:R-:W-:Y:S02]  /*3ab0*/  MOV.SPILL R95, UR61 ;  /* 0x0000003d005f7c02 */ /* 0x000fe40009000f00 */
[----:B------:R-:W-:Y:S01]  /*3ac0*/  MOV.SPILL R94, UR60 ;  /* 0x0000003c005e7c02 */ /* 0x000fe20009000f00 */
[----:B01----:R-:W0:Y:S01]  /*3ad0*/  LDS.64 R4, [R2+0x25d0] ;  /* 0x0025d00002047984 */ /* 0x003e220000000a00 */
        /* <DEDUP_REMOVED lines=23> */
[----:B------:R-:W-:-:S02]  /*3c50*/  MOV.SPILL R90, UR59 ;  /* 0x0000003b005a7c02 */ /* 0x000fc40009000f00 */
[----:B------:R-:W-:Y:S02]  /*3c60*/  MOV.SPILL R91, UR58 ;  /* 0x0000003a005b7c02 */ /* 0x000fe40009000f00 */
[----:B------:R-:W-:Y:S02]  /*3c70*/  MOV.SPILL R82, UR51 ;  /* 0x0000003300527c02 */ /* 0x000fe40009000f00 */
[----:B------:R-:W-:Y:S01]  /*3c80*/  MOV.SPILL R83, UR50 ;  /* 0x0000003200537c02 */ /* 0x000fe20009000f00 */
[C-C-:B0-----:R-:W-:Y:S01]  /*3c90*/  DADD R46, R22.reuse, R4.reuse ;  /* 0x00000000162e7229 */ /* 0x141fe20000000004 */
[----:B------:R-:W-:Y:S01]  /*3ca0*/  R2UR UR52, R28 ;  /* 0x000000001c3472ca */ /* 0x000fe200000e0000 */
[----:B------:R-:W-:Y:S01]  /*3cb0*/  DADD R22, R22, -R4 ;  /* 0x0000000016167229 */ /* 0x000fe20000000804 */
[----:B------:R-:W-:Y:S01]  /*3cc0*/  R2UR UR53, R29 ;  /* 0x000000001d3572ca */ /* 0x000fe200000e0000 */
        /* <DEDUP_REMOVED lines=17> */
[----:B------:R-:W-:Y:S01]  /*3de0*/  DFMA R48, R22, UR76, RZ ;  /* 0x0000004c16307c2b */ /* 0x000fe200080000ff */
[----:B------:R-:W-:Y:S01]  /*3df0*/  R2UR UR76, R34 ;  /* 0x00000000224c72ca */ /* 0x000fe200000e0000 */
[C---:B------:R-:W-:Y:S01]  /*3e00*/  DFMA R52, R46.reuse, UR20, RZ ;  /* 0x000000142e347c2b */ /* 0x040fe200080000ff */
[----:B------:R-:W-:Y:S01]  /*3e10*/  R2UR UR77, R35 ;  /* 0x00000000234d72ca */ /* 0x000fe200000e0000 */
[----:B------:R-:W-:-:S02]  /*3e20*/  DFMA R80, R46, UR16, RZ ;  /* 0x000000102e507c2b */ /* 0x000fc400080000ff */
[C---:B------:R-:W-:Y:S02]  /*3e30*/  DFMA R58, R22.reuse, UR18, RZ ;  /* 0x00000012163a7c2b */ /* 0x040fe400080000ff */
[----:B------:R-:W-:Y:S02]  /*3e40*/  DFMA R92, R22, UR14, RZ ;  /* 0x0000000e165c7c2b */ /* 0x000fe400080000ff */
[----:B------:R-:W-:Y:S01]  /*3e50*/  DFMA R74, R46, UR54, RZ ;  /* 0x000000362e4a7c2b */ /* 0x000fe200080000ff */
[----:B------:R-:W-:Y:S01]  /*3e60*/  R2UR UR54, R86 ;  /* 0x00000000563672ca */ /* 0x000fe200000e0000 */
[----:B------:R-:W-:Y:S01]  /*3e70*/  DFMA R78, R22, UR56, RZ ;  /* 0x00000038164e7c2b */ /* 0x000fe200080000ff */
[----:B------:R-:W-:Y:S01]  /*3e80*/  R2UR UR55, R87 ;  /* 0x00000000573772ca */ /* 0x000fe200000e0000 */
[----:B------:R-:W-:Y:S01]  /*3e90*/  DFMA R38, R18, UR62, R38 ;  /* 0x0000003e12267c2b */ /* 0x000fe20008000026 */
[----:B------:R-:W-:Y:S01]  /*3ea0*/  R2UR UR56, R88 ;  /* 0x00000000583872ca */ /* 0x000fe200000e0000 */
[----:B------:R-:W-:Y:S01]  /*3eb0*/  DFMA R48, R20, UR64, R48 ;  /* 0x0000004014307c2b */ /* 0x000fe20008000030 */
[----:B------:R-:W-:Y:S01]  /*3ec0*/  R2UR UR57, R89 ;  /* 0x00000000593972ca */ /* 0x000fe200000e0000 */
        /* <DEDUP_REMOVED lines=12> */
[C-C-:B---3--:R-:W-:Y:S01]  /*3f90*/  DADD R18, R10.reuse, R12.reuse ;  /* 0x000000000a127229 */ /* 0x148fe2000000000c */
[----:B------:R-:W-:Y:S01]  /*3fa0*/  R2UR.FILL UR51, R82 ;  /* 0x00000000523372ca */ /* 0x000fe200004e0000 */
[----:B------:R-:W-:Y:S01]  /*3fb0*/  DADD R10, R10, -R12 ;  /* 0x000000000a0a7229 */ /* 0x000fe2000000080c */
[----:B------:R-:W-:Y:S01]  /*3fc0*/  R2UR.FILL UR50, R83 ;  /* 0x00000000533272ca */ /* 0x000fe200004e0000 */
        /* <DEDUP_REMOVED lines=8> */
[----:B------:R-:W-:-:S02]  /*4050*/  DFMA R46, R16, UR8, R46 ;  /* 0x00000008102e7c2b */ /* 0x000fc4000800002e */
[----:B------:R-:W-:Y:S02]  /*4060*/  DFMA R80, R16, UR4, R80 ;  /* 0x0000000410507c2b */ /* 0x000fe40008000050 */
[C---:B------:R-:W-:Y:S02]  /*4070*/  DFMA R58, R14.reuse, UR6, R58 ;  /* 0x000000060e3a7c2b */ /* 0x040fe4000800003a */
[----:B------:R-:W-:Y:S02]  /*4080*/  DFMA R92, R14, UR22, R92 ;  /* 0x000000160e5c7c2b */ /* 0x000fe4000800005c */
[----:B------:R-:W-:Y:S01]  /*4090*/  DFMA R22, R16, UR56, R22 ;  /* 0x0000003810167c2b */ /* 0x000fe20008000016 */
[----:B------:R-:W-:Y:S01]  /*40a0*/  R2UR.FILL UR57, R64 ;  /* 0x00000000403972ca */ /* 0x000fe200004e0000 */
[----:B------:R-:W-:Y:S01]  /*40b0*/  DFMA R78, R14, UR24, R78 ;  /* 0x000000180e4e7c2b */ /* 0x000fe2000800004e */
[----:B------:R-:W-:Y:S01]  /*40c0*/  R2UR.FILL UR56, R65 ;  /* 0x00000000413872ca */ /* 0x000fe200004e0000 */
[----:B0-----:R-:W-:-:S02]  /*40d0*/  DADD R12, R6, R8 ;  /* 0x00000000060c7229 */ /* 0x001fc40000000008 */
[----:B------:R-:W-:Y:S02]  /*40e0*/  DADD R6, R6, -R8 ;  /* 0x0000000006067229 */ /* 0x000fe40000000808 */
[----:B------:R-:W-:Y:S02]  /*40f0*/  DFMA R38, R18, UR66, R38 ;  /* 0x0000004212267c2b */ /* 0x000fe40008000026 */
[----:B------:R-:W-:Y:S02]  /*4100*/  DFMA R48, R10, UR68, R48 ;  /* 0x000000440a307c2b */ /* 0x000fe40008000030 */
[----:B------:R-:W-:Y:S02]  /*4110*/  DADD R8, R4, R4 ;  /* 0x0000000004087229 */ /* 0x000fe40000000004 */
[----:B------:R-:W-:Y:S02]  /*4120*/  DFMA R40, R56, R18, R40 ;  /* 0x000000123828722b */ /* 0x000fe40000000028 */
[----:B------:R-:W-:-:S02]  /*4130*/  DFMA R44, R60, R10, R44 ;  /* 0x0000000a3c2c722b */ /* 0x000fc4000000002c */
[C---:B------:R-:W-:Y:S02]  /*4140*/  DFMA R46, R18.reuse, UR28, R46 ;  /* 0x0000001c122e7c2b */ /* 0x040fe4000800002e */
[----:B------:R-:W-:Y:S02]  /*4150*/  DFMA R80, R18, UR70, R80 ;  /* 0x0000004612507c2b */ /* 0x000fe40008000050 */
[C---:B------:R-:W-:Y:S02]  /*4160*/  DFMA R58, R10.reuse, UR32, R58 ;  /* 0x000000200a3a7c2b */ /* 0x040fe4000800003a */
[----:B------:R-:W-:Y:S02]  /*4170*/  DFMA R92, R10, UR72, R92 ;  /* 0x000000480a5c7c2b */ /* 0x000fe4000800005c */
[----:B------:R-:W-:Y:S02]  /*4180*/  DFMA R22, R18, UR26, R22 ;  /* 0x0000001a12167c2b */ /* 0x000fe40008000016 */
[----:B------:R-:W-:-:S02]  /*4190*/  DFMA R78, R10, UR30, R78 ;  /* 0x0000001e0a4e7c2b */ /* 0x000fc4000800004e */
[----:B------:R-:W-:Y:S02]  /*41a0*/  DFMA R38, R12, UR36, R38 ;  /* 0x000000240c267c2b */ /* 0x000fe40008000026 */
[----:B------:R-:W-:Y:S02]  /*41b0*/  DMUL R8, R8, 0.5 ;  /* 0x3fe0000008087828 */ /* 0x000fe40000000000 */
[----:B------:R-:W-:Y:S02]  /*41c0*/  DADD R4, R4, -R4 ;  /* 0x0000000004047229 */ /* 0x000fe40000000804 */
[----:B------:R-:W-:Y:S02]  /*41d0*/  DFMA R48, R6, UR40, R48 ;  /* 0x0000002806307c2b */ /* 0x000fe40008000030 */
        /* <DEDUP_REMOVED lines=9> */
[----:B------:R-:W-:Y:S02]  /*4270*/  DFMA R48, R4, UR76, R48 ;  /* 0x0000004c04307c2b */ /* 0x000fe40008000030 */
[----:B------:R-:W-:Y:S02]  /*4280*/  DFMA R40, R72, R8, R40 ;  /* 0x000000084828722b */ /* 0x000fe40000000028 */
[----:B------:R-:W-:Y:S02]  /*4290*/  DFMA R44, R76, R4, R44 ;  /* 0x000000044c2c722b */ /* 0x000fe4000000002c */
        /* <DEDUP_REMOVED lines=8> */
[C-C-:B------:R-:W-:Y:S02]  /*4320*/  DADD R64, R6.reuse, -R58.reuse ;  /* 0x0000000006407229 */ /* 0x140fe4000000083a */
[----:B------:R-:W-:Y:S02]  /*4330*/  DADD R48, R6, R58 ;  /* 0x0000000006307229 */ /* 0x000fe4000000003a */
[----:B------:R-:W-:Y:S02]  /*4340*/  DADD R68, R80, R92 ;  /* 0x0000000050447229 */ /* 0x000fe4000000005c */
[C-C-:B------:R-:W-:Y:S02]  /*4350*/  DADD R46, R40.reuse, -R44.reuse ;  /* 0x00000000282e7229 */ /* 0x140fe4000000082c */
[----:B------:R-:W-:Y:S02]  /*4360*/  DADD R62, R40, R44 ;  /* 0x00000000283e7229 */ /* 0x000fe4000000002c */
[----:B------:R-:W-:-:S02]  /*4370*/  DADD R22, R8, -R4 ;  /* 0x0000000008167229 */ /* 0x000fc40000000804 */
[----:B------:R-:W-:-:S11]  /*4380*/  DADD R58, R8, R4 ;  /* 0x00000000083a7229 */ /* 0x000fd60000000004 */
.L_x_933:
[----:B------:R-:W-:Y:S05]  /*4390*/  BSYNC.RECONVERGENT B0 ;  /* 0x0000000000007941 */ /* 0x000fea0003800200 */
.L_x_932:
        /* <DEDUP_REMOVED lines=16> */
.L_x_934:
        /* <DEDUP_REMOVED lines=14> */
.L_x_3015:


//--------------------- .text._Z42massMatrixMultiplyMonolithicConstantKernelILi9ELi10ELi1EEviPKdS1_S1_S1_Pd --------------------------
	.section	.text._Z42massMatrixMultiplyMonolithicConstantKernelILi9ELi10ELi1EEviPKdS1_S1_S1_Pd,"ax",@progbits
	.align	128
        .global         _Z42massMatrixMultiplyMonolithicConstantKernelILi9ELi10ELi1EEviPKdS1_S1_S1_Pd
        .type           _Z42massMatrixMultiplyMonolithicConstantKernelILi9ELi10ELi1EEviPKdS1_S1_S1_Pd,@function
        .size           _Z42massMatrixMultiplyMonolithicConstantKernelILi9ELi10ELi1EEviPKdS1_S1_S1_Pd,(.L_x_3016 - _Z42massMatrixMultiplyMonolithicConstantKernelILi9ELi10ELi1EEviPKdS1_S1_S1_Pd)
        .other          _Z42massMatrixMultiplyMonolithicConstantKernelILi9ELi10ELi1EEviPKdS1_S1_S1_Pd,@"STO_CUDA_ENTRY STV_DEFAULT"
_Z42massMatrixMultiplyMonolithicConstantKernelILi9ELi10ELi1EEviPKdS1_S1_S1_Pd:
.text._Z42massMatrixMultiplyMonolithicConstantKernelILi9ELi10ELi1EEviPKdS1_S1_S1_Pd:
[----:B------:R-:W-:Y:S01]  /*0000*/  LDC R1, c[0x0][0x37c] ;  /* 0x0000df00ff017b82 */ /* 0x000fe20000000800 */
[----:B------:R-:W0:Y:S07]  /*0010*/  S2R R37, SR_TID.Y ;  /* 0x0000000000257919 */ /* 0x000e2e0000002200 */
[----:B------:R-:W0:Y:S01]  /*0020*/  S2UR UR4, SR_CTAID.X ;  /* 0x00000000000479c3 */ /* 0x000e220000002500 */
[----:B------:R-:W1:Y:S01]  /*0030*/  LDCU UR5, c[0x0][0x380] ;  /* 0x00007000ff0577ac */ /* 0x000e620008000800 */
[----:B------:R-:W-:Y:S01]  /*0040*/  CS2R R20, SRZ ;  /* 0x0000000000147805 */ /* 0x000fe2000001ff00 */
[----:B------:R-:W2:Y:S01]  /*0050*/  S2R R29, SR_TID.X ;  /* 0x00000000001d7919 */ /* 0x000ea20000002100 */
[----:B------:R-:W3:Y:S01]  /*0060*/  LDCU.64 UR76, c[0x0][0x358] ;  /* 0x00006b00ff4c77ac */ /* 0x000ee20008000a00 */
[----:B------:R-:W4:Y:S03]  /*0070*/  S2R R33, SR_CgaCtaId ;  /* 0x0000000000217919 */ /* 0x000f260000008800 */
        /* <DEDUP_REMOVED lines=22> */
[----:B------:R-:W-:-:S04]  /*01e0*/  @!P0 IMAD R31, R0, 0x2d9, R29 ;  /* 0x000002d9001f8824 */ /* 0x000fc800078e021d */
        /* <DEDUP_REMOVED lines=50> */
[----:B------:R-:W2:Y:S01]  /*0510*/  LDCU.128 UR16, c[0x3][0x70] ;  /* 0x00c00e00ff1077ac */ /* 0x000ea20008000c00 */
[----:B0-----:R-:W-:-:S04]  /*0520*/  DFMA R30, R26, UR44, RZ ;  /* 0x0000002c1a1e7c2b */ /* 0x001fc800080000ff */
[C---:B------:R-:W-:Y:S01]  /*0530*/  DFMA R24, R16.reuse, UR14, R24 ;  /* 0x0000000e10187c2b */ /* 0x040fe20008000018 */
[----:B------:R-:W0:Y:S01]  /*0540*/  LDCU.128 UR12, c[0x3][0x30] ;  /* 0x00c00600ff0c77ac */ /* 0x000e220008000c00 */
[----:B----4-:R-:W-:Y:S01]  /*0550*/  DFMA R28, R16, UR20, R28 ;  /* 0x00000014101c7c2b */ /* 0x010fe2000800001c */
[----:B------:R-:W4:Y:S05]  /*0560*/  LDCU.128 UR28, c[0x3][0xd0] ;  /* 0x00c01a00ff1c77ac */ /* 0x000f2a0008000c00 */
[C---:B-1----:R-:W-:Y:S01]  /*0570*/  DFMA R24, R14.reuse, UR8, R24 ;  /* 0x000000080e187c2b */ /* 0x042fe20008000018 */
[----:B------:R-:W1:Y:S01]  /*0580*/  LDCU.128 UR24, c[0x3][0x160] ;  /* 0x00c02c00ff1877ac */ /* 0x000e620008000c00 */
[----:B------:R-:W-:Y:S01]  /*0590*/  DFMA R28, R14, UR22, R28 ;  /* 0x000000160e1c7c2b */ /* 0x000fe2000800001c */
[----:B------:R-:W1:Y:S01]  /*05a0*/  LDCU.128 UR20, c[0x3][0x80] ;  /* 0x00c01000ff1477ac */ /* 0x000e620008000c00 */
[----:B---3--:R-:W-:-:S04]  /*05b0*/  DFMA R48, R26, UR56, RZ ;  /* 0x000000381a307c2b */ /* 0x008fc800080000ff */
[C---:B------:R-:W-:Y:S01]  /*05c0*/  DFMA R24, R10.reuse, UR10, R24 ;  /* 0x0000000a0a187c2b */ /* 0x040fe20008000018 */
[----:B------:R-:W3:Y:S01]  /*05d0*/  LDCU.128 UR8, c[0x3][0x280] ;  /* 0x00c05000ff0877ac */ /* 0x000ee20008000c00 */
[----:B--2---:R-:W-:Y:S01]  /*05e0*/  DFMA R28, R10, UR16, R28 ;  /* 0x000000100a1c7c2b */ /* 0x004fe2000800001c */
[----:B------:R-:W2:Y:S01]  /*05f0*/  LDCU.128 UR32, c[0x3][0xe0] ;  /* 0x00c01c00ff2077ac */ /* 0x000ea20008000c00 */
[----:B----4-:R-:W-:-:S04]  /*0600*/  DFMA R32, R26, UR30, RZ ;  /* 0x0000001e1a207c2b */ /* 0x010fc800080000ff */
[C---:B0-----:R-:W-:Y:S01]  /*0610*/  DFMA R24, R8.reuse, UR12, R24 ;  /* 0x0000000c08187c2b */ /* 0x041fe20008000018 */
[----:B------:R-:W0:Y:S01]  /*0620*/  LDCU.128 UR40, c[0x3][0x200] ;  /* 0x00c04000ff2877ac */ /* 0x000e220008000c00 */
[----:B------:R-:W-:Y:S02]  /*0630*/  DFMA R28, R8, UR18, R28 ;  /* 0x00000012081c7c2b */ /* 0x000fe4000800001c */
[----:B-1----:R-:W-:Y:S01]  /*0640*/  DFMA R36, R26, UR26, RZ ;  /* 0x0000001a1a247c2b */ /* 0x002fe200080000ff */
[----:B------:R-:W1:Y:S03]  /*0650*/  LDCU.128 UR16, c[0x3][0x1f0] ;  /* 0x00c03e00ff1077ac */ /* 0x000e660008000c00 */
[C---:B------:R-:W-:Y:S01]  /*0660*/  DFMA R24, R6.reuse, UR14, R24 ;  /* 0x0000000e06187c2b */ /* 0x040fe20008000018 */
[----:B------:R-:W4:Y:S01]  /*0670*/  LDCU.128 UR36, c[0x3][0x170] ;  /* 0x00c02e00ff2477ac */ /* 0x000f220008000c00 */
[----:B------:R-:W-:-:S02]  /*0680*/  DFMA R28, R6, UR20, R28 ;  /* 0x00000014061c7c2b */ /* 0x000fc4000800001c */
[----:B---3--:R-:W-:Y:S01]  /*0690*/  DFMA R38, R26, UR10, RZ ;  /* 0x0000000a1a267c2b */ /* 0x008fe200080000ff */
[----:B------:R-:W3:Y:S01]  /*06a0*/  LDCU.128 UR64, c[0x3][0xa0] ;  /* 0x00c01400ff4077ac */ /* 0x000ee20008000c00 */
[----:B--2---:R-:W-:Y:S02]  /*06b0*/  DFMA R32, R22, UR32, R32 ;  /* 0x0000002016207c2b */ /* 0x004fe40008000020 */
[C---:B------:R-:W-:Y:S01]  /*06c0*/  DFMA R44, R4.reuse, UR4, R24 ;  /* 0x00000004042c7c2b */ /* 0x040fe20008000018 */
[----:B------:R-:W2:Y:S01]  /*06d0*/  LDCU.128 UR60, c[0x3][0x1c0] ;  /* 0x00c03800ff3c77ac */ /* 0x000ea20008000c00 */
[----:B------:R-:W-:Y:S02]  /*06e0*/  DFMA R46, R4, UR22, R28 ;  /* 0x00000016042e7c2b */ /* 0x000fe4000800001c */
[----:B------:R-:W-:Y:S01]  /*06f0*/  DFMA R24, R22, UR46, R30 ;  /* 0x0000002e16187c2b */ /* 0x000fe2000800001e */
[----:B------:R-:W3:Y:S01]  /*0700*/  LDCU.128 UR44, c[0x3][0x290] ;  /* 0x00c05200ff2c77ac */ /* 0x000ee20008000c00 */
[C---:B------:R-:W-:Y:S01]  /*0710*/  DFMA R28, R26.reuse, UR48, RZ ;  /* 0x000000301a1c7c2b */ /* 0x040fe200080000ff */
[----:B------:R4:W-:Y:S01]  /*0720*/  STS.64 [R40], R44 ;  /* 0x0000002c28007388 */ /* 0x0009e20000000a00 */
[C---:B------:R-:W-:Y:S01]  /*0730*/  DFMA R30, R26.reuse, UR52, RZ ;  /* 0x000000341a1e7c2b */ /* 0x040fe200080000ff */
[----:B------:R-:W2:Y:S01]  /*0740*/  LDCU.128 UR4, c[0x3][0x250] ;  /* 0x00c04a00ff0477ac */ /* 0x000ea20008000c00 */
[----:B-1----:R-:W-:Y:S01]  /*0750*/  DFMA R34, R26, UR18, RZ ;  /* 0x000000121a227c2b */ /* 0x002fe200080000ff */
[----:B------:R1:W-:Y:S01]  /*0760*/  STS.64 [R40+0x320], R46 ;  /* 0x0003202e28007388 */ /* 0x0003e20000000a00 */
[----:B------:R-:W-:Y:S01]  /*0770*/  DFMA R32, R18, UR34, R32 ;  /* 0x0000002212207c2b */ /* 0x000fe20008000020 */
[----:B------:R-:W1:Y:S01]  /*0780*/  LDCU.128 UR32, c[0x3][0x210] ;  /* 0x00c04200ff2077ac */ /* 0x000e620008000c00 */
[----:B------:R-:W-:-:S02]  /*0790*/  DFMA R26, R22, UR50, R28 ;  /* 0x00000032161a7c2b */ /* 0x000fc4000800001c */
[C---:B------:R-:W-:Y:S01]  /*07a0*/  DFMA R28, R22.reuse, UR54, R30 ;  /* 0x00000036161c7c2b */ /* 0x040fe2000800001e */
[----:B------:R-:W1:Y:S01]  /*07b0*/  LDCU.128 UR52, c[0x3][0xf0] ;  /* 0x00c01e00ff3477ac */ /* 0x000e620008000c00 */
[C---:B------:R-:W-:Y:S02]  /*07c0*/  DFMA R30, R22.reuse, UR58, R48 ;  /* 0x0000003a161e7c2b */ /* 0x040fe40008000030 */
[C---:B0-----:R-:W-:Y:S01]  /*07d0*/  DFMA R48, R22.reuse, UR40, R34 ;  /* 0x0000002816307c2b */ /* 0x041fe20008000022 */
[----:B------:R-:W0:Y:S01]  /*07e0*/  LDCU.128 UR56, c[0x3][0x130] ;  /* 0x00c02600ff3877ac */ /* 0x000e220008000c00 */
[C---:B----4-:R-:W-:Y:S02]  /*07f0*/  DFMA R44, R22.reuse, UR36, R36 ;  /* 0x00000024162c7c2b */ /* 0x050fe40008000024 */
[----:B---3--:R-:W-:Y:S01]  /*0800*/  DFMA R36, R22, UR44, R38 ;  /* 0x0000002c16247c2b */ /* 0x008fe20008000026 */
[----:B------:R-:W3:Y:S01]  /*0810*/  LDCU.128 UR48, c[0x3][0x180] ;  /* 0x00c03000ff3077ac */ /* 0x000ee20008000c00 */
[----:B------:R-:W-:-:S02]  /*0820*/  DFMA R24, R18, UR64, R24 ;  /* 0x0000004012187c2b */ /* 0x000fc40008000018 */
[C---:B------:R-:W-:Y:S01]  /*0830*/  DFMA R22, R18.reuse, UR42, R48 ;  /* 0x0000002a12167c2b */ /* 0x040fe20008000030 */
[----:B------:R-:W4:Y:S01]  /*0840*/  LDCU.128 UR40, c[0x3][0x2a0] ;  /* 0x00c05400ff2877ac */ /* 0x000f220008000c00 */
[C---:B--2---:R-:W-:Y:S02]  /*0850*/  DFMA R28, R18.reuse, UR60, R28 ;  /* 0x0000003c121c7c2b */ /* 0x044fe4000800001c */
[C---:B------:R-:W-:Y:S01]  /*0860*/  DFMA R34, R18.reuse, UR38, R44 ;  /* 0x0000002612227c2b */ /* 0x040fe2000800002c */
[----:B------:R-:W2:Y:S01]  /*0870*/  LDCU.128 UR20, c[0x3][0xb0] ;  /* 0x00c01600ff1477ac */ /* 0x000ea20008000c00 */
[C---:B------:R-:W-:Y:S02]  /*0880*/  DFMA R30, R18.reuse, UR4, R30 ;  /* 0x00000004121e7c2b */ /* 0x040fe4000800001e */
[----:B------:R-:W-:Y:S01]  /*0890*/  DFMA R36, R18, UR46, R36 ;  /* 0x0000002e12247c2b */ /* 0x000fe20008000024 */
[----:B------:R-:W2:Y:S01]  /*08a0*/  LDCU.128 UR44, c[0x3][0x140] ;  /* 0x00c02800ff2c77ac */ /* 0x000ea20008000c00 */
[----:B-1----:R-:W-:-:S02]  /*08b0*/  DFMA R32, R16, UR52, R32 ;  /* 0x0000003410207c2b */ /* 0x002fc40008000020 */
[----:B0-----:R-:W-:Y:S01]  /*08c0*/  DFMA R38, R18, UR56, R26 ;  /* 0x0000003812267c2b */ /* 0x001fe2000800001a */
[----:B------:R-:W0:Y:S01]  /*08d0*/  LDCU.128 UR36, c[0x3][0x100] ;  /* 0x00c02000ff2477ac */ /* 0x000e220008000c00 */
[C---:B------:R-:W-:Y:S02]  /*08e0*/  DFMA R26, R16.reuse, UR66, R24 ;  /* 0x00000042101a7c2b */ /* 0x040fe40008000018 */
[C---:B------:R-:W-:Y:S01]  /*08f0*/  DFMA R18, R16.reuse, UR62, R28 ;  /* 0x0000003e10127c2b */ /* 0x040fe2000800001c */
[----:B------:R-:W1:Y:S01]  /*0900*/  LDCU.128 UR64, c[0x3][0x1d0] ;  /* 0x00c03a00ff4077ac */ /* 0x000e620008000c00 */
[C---:B---3--:R-:W-:Y:S02]  /*0910*/  DFMA R28, R16.reuse, UR48, R34 ;  /* 0x00000030101c7c2b */ /* 0x048fe40008000022 */
[C---:B------:R-:W-:Y:S01]  /*0920*/  DFMA R24, R16.reuse, UR58, R38 ;  /* 0x0000003a10187c2b */ /* 0x040fe20008000026 */
[----:B------:R-:W3:Y:S01]  /*0930*/  LDCU.128 UR56, c[0x3][0x260] ;  /* 0x00c04c00ff3877ac */ /* 0x000ee20008000c00 */
[----:B------:R-:W-:-:S02]  /*0940*/  DFMA R30, R16, UR6, R30 ;  /* 0x00000006101e7c2b */ /* 0x000fc4000800001e */
[C---:B------:R-:W-:Y:S01]  /*0950*/  DFMA R22, R16.reuse, UR32, R22 ;  /* 0x0000002010167c2b */ /* 0x040fe20008000016 */
[----:B------:R-:W0:Y:S01]  /*0960*/  LDCU.128 UR60, c[0x3][0x190] ;  /* 0x00c03200ff3c77ac */ /* 0x000e220008000c00 */
[----:B----4-:R-:W-:Y:S02]  /*0970*/  DFMA R36, R16, UR40, R36 ;  /* 0x0000002810247c2b */ /* 0x010fe40008000024 */
[C---:B------:R-:W-:Y:S01]  /*0980*/  DFMA R16, R14.reuse, UR54, R32 ;  /* 0x000000360e107c2b */ /* 0x040fe20008000020 */
[----:B------:R-:W4:Y:S01]  /*0990*/  LDCU.128 UR52, c[0x3][0x2b0] ;  /* 0x00c05600ff3477ac */ /* 0x000f220008000c00 */
[C---:B------:R-:W-:Y:S02]  /*09a0*/  DFMA R28, R14.reuse, UR50, R28 ;  /* 0x000000320e1c7c2b */ /* 0x040fe4000800001c */
[C---:B--2---:R-:W-:Y:S01]  /*09b0*/  DFMA R26, R14.reuse, UR20, R26 ;  /* 0x000000140e1a7c2b */ /* 0x044fe2000800001a */
[----:B------:R-:W2:Y:S01]  /*09c0*/  LDCU.128 UR48, c[0x3][0x220] ;  /* 0x00c04400ff3077ac */ /* 0x000ea20008000c00 */
[----:B------:R-:W-:-:S02]  /*09d0*/  DFMA R22, R14, UR34, R22 ;  /* 0x000000220e167c2b */ /* 0x000fc40008000016 */
[C---:B------:R-:W-:Y:S01]  /*09e0*/  DFMA R24, R14.reuse, UR44, R24 ;  /* 0x0000002c0e187c2b */ /* 0x040fe20008000018 */
[----:B------:R-:W4:Y:S01]  /*09f0*/  LDCU.128 UR12, c[0x3][0xc0] ;  /* 0x00c01800ff0c77ac */ /* 0x000f220008000c00 */
[C---:B-1----:R-:W-:Y:S02]  /*0a00*/  DFMA R32, R14.reuse, UR64, R18 ;  /* 0x000000400e207c2b */ /* 0x042fe40008000012 */
[C---:B---3--:R-:W-:Y:S01]  /*0a10*/  DFMA R30, R14.reuse, UR56, R30 ;  /* 0x000000380e1e7c2b */ /* 0x048fe2000800001e */
[----:B------:R-:W1:Y:S01]  /*0a20*/  LDCU.128 UR4, c[0x3][0x150] ;  /* 0x00c02a00ff0477ac */ /* 0x000e620008000c00 */
[----:B------:R-:W-:Y:S02]  /*0a30*/  DFMA R36, R14, UR42, R36 ;  /* 0x0000002a0e247c2b */ /* 0x000fe40008000024 */
[C---:B------:R-:W-:Y:S01]  /*0a40*/  DFMA R18, R10.reuse, UR22, R26 ;  /* 0x000000160a127c2b */ /* 0x040fe2000800001a */
[----:B------:R-:W3:Y:S01]  /*0a50*/  LDCU.128 UR32, c[0x3][0x1e0] ;  /* 0x00c03c00ff2077ac */ /* 0x000ee20008000c00 */
[----:B0-----:R-:W-:-:S02]  /*0a60*/  DFMA R16, R10, UR36, R16 ;  /* 0x000000240a107c2b */ /* 0x001fc40008000010 */
[C---:B------:R-:W-:Y:S01]  /*0a70*/  DFMA R24, R10.reuse, UR46, R24 ;  /* 0x0000002e0a187c2b */ /* 0x040fe20008000018 */
[----:B------:R-:W0:Y:S01]  /*0a80*/  LDCU.128 UR20, c[0x3][0x270] ;  /* 0x00c04e00ff1477ac */ /* 0x000e220008000c00 */
[C---:B------:R-:W-:Y:S02]  /*0a90*/  DFMA R14, R10.reuse, UR66, R32 ;  /* 0x000000420a0e7c2b */ /* 0x040fe40008000020 */
[C---:B------:R-:W-:Y:S01]  /*0aa0*/  DFMA R30, R10.reuse, UR58, R30 ;  /* 0x0000003a0a1e7c2b */ /* 0x040fe2000800001e */
[----:B------:R-:W0:Y:S01]  /*0ab0*/  LDCU.128 UR40, c[0x3][0x110] ;  /* 0x00c02200ff2877ac */ /* 0x000e220008000c00 */
[C---:B------:R-:W-:Y:S02]  /*0ac0*/  DFMA R28, R10.reuse, UR60, R28 ;  /* 0x0000003c0a1c7c2b */ /* 0x040fe4000800001c */
[C---:B--2---:R-:W-:Y:S01]  /*0ad0*/  DFMA R22, R10.reuse, UR48, R22 ;  /* 0x000000300a167c2b */ /* 0x044fe20008000016 */
[----:B------:R-:W2:Y:S01]  /*0ae0*/  LDCU.128 UR44, c[0x3][0x1a0] ;  /* 0x00c03400ff2c77ac */ /* 0x000ea20008000c00 */
[----:B----4-:R-:W-:-:S02]  /*0af0*/  DFMA R36, R10, UR52, R36 ;  /* 0x000000340a247c2b */ /* 0x010fc40008000024 */
[C---:B------:R-:W-:Y:S01]  /*0b00*/  DFMA R10, R8.reuse, UR38, R16 ;  /* 0x00000026080a7c2b */ /* 0x040fe20008000010 */
[----:B------:R-:W4:Y:S01]  /*0b10*/  LDCU.128 UR56, c[0x3][0x230] ;  /* 0x00c04600ff3877ac */ /* 0x000f220008000c00 */
[C---:B------:R-:W-:Y:S02]  /*0b20*/  DFMA R18, R8.reuse, UR12, R18 ;  /* 0x0000000c08127c2b */ /* 0x040fe40008000012 */
[C---:B-1----:R-:W-:Y:S01]  /*0b30*/  DFMA R24, R8.reuse, UR4, R24 ;  /* 0x0000000408187c2b */ /* 0x042fe20008000018 */
[----:B------:R-:W1:Y:S01]  /*0b40*/  LDCU.128 UR36, c[0x3][0x2c0] ;  /* 0x00c05800ff2477ac */ /* 0x000e620008000c00 */
[C---:B---3--:R-:W-:Y:S02]  /*0b50*/  DFMA R14, R8.reuse, UR32, R14 ;  /* 0x00000020080e7c2b */ /* 0x048fe4000800000e */
[C---:B0-----:R-:W-:Y:S02]  /*0b60*/  DFMA R30, R8.reuse, UR20, R30 ;  /* 0x00000014081e7c2b */ /* 0x041fe4000800001e */
        /* <DEDUP_REMOVED lines=8> */
[C---:B--2---:R-:W-:Y:S02]  /*0bf0*/  DFMA R28, R6.reuse, UR44, R28 ;  /* 0x0000002c061c7c2b */ /* 0x044fe4000800001c */
[C---:B----4-:R-:W-:Y:S02]  /*0c00*/  DFMA R22, R6.reuse, UR56, R22 ;  /* 0x0000003806167c2b */ /* 0x050fe40008000016 */
[----:B-1----:R-:W-:Y:S02]  /*0c10*/  DFMA R36, R6, UR36, R36 ;  /* 0x0000002406247c2b */ /* 0x002fe40008000024 */
        /* <DEDUP_REMOVED lines=16> */
.L_x_936:
[----:B------:R-:W-:Y:S05]  /*0d20*/  BSYNC.RECONVERGENT B0 ;  /* 0x0000000000007941 */ /* 0x000fea0003800200 */
.L_x_935:
[----:B------:R-:W-:Y:S06]  /*0d30*/  BAR.SYNC.DEFER_BLOCKING 0x0 ;  /* 0x0000000000007b1d */ /* 0x000fec0000010000 */
[----:B------:R-:W-:Y:S04]  /*0d40*/  BSSY.RECONVERGENT B0, `(.L_x_937) ;  /* 0x000009c000007945 */ /* 0x000fe80003800200 */
[----:B------:R-:W-:Y:S05]  /*0d50*/  @P2 BRA `(.L_x_938) ;  /* 0x0000000800682947 */ /* 0x000fea0003800000 */
[----:B-----5:R-:W1:Y:S01]  /*0d60*/  LDS.64 R26, [R41] ;  /* 0x00000000291a7984 */ /* 0x020e620000000a00 */
[----:B------:R-:W1:Y:S03]  /*0d70*/  LDCU.128 UR8, c[0x3][URZ] ;  /* 0x00c00000ff0877ac */ /* 0x000e660008000c00 */
[----:B0-----:R-:W0:Y:S01]  /*0d80*/  LDS.64 R22, [R41+0x50] ;  /* 0x0000500029167984 */ /* 0x001e220000000a00 */
        /* <DEDUP_REMOVED lines=8> */
[----:B------:R-:W4:Y:S03]  /*0e10*/  LDCU.128 UR44, c[0x3][0x90] ;  /* 0x00c01200ff2c77ac */ /* 0x000f260008000c00 */
[----:B------:R-:W3:Y:S01]  /*0e20*/  LDS.64 R8, [R41+0x1e0] ;  /* 0x0001e00029087984 */ /* 0x000ee20000000a00 */
[----:B------:R-:W3:Y:S01]  /*0e30*/  LDCU.128 UR48, c[0x3][0x120] ;  /* 0x00c02400ff3077ac */ /* 0x000ee20008000c00 */
[----:B------:R-:W3:Y:S01]  /*0e40*/  LDCU.128 UR52, c[0x3][0x1b0] ;  /* 0x00c03600ff3477ac */ /* 0x000ee20008000c00 */
[----:B------:R-:W0:Y:S01]  /*0e50*/  LDCU.128 UR56, c[0x3][0x240] ;  /* 0x00c04800ff3877ac */ /* 0x000e220008000c00 */
[----:B------:R-:W3:Y:S01]  /*0e60*/  LDCU.128 UR28, c[0x3][0xd0] ;  /* 0x00c01a00ff1c77ac */ /* 0x000ee20008000c00 */
[C---:B-1----:R-:W-:Y:S01]  /*0e70*/  DFMA R4, R26.reuse, UR8, RZ ;  /* 0x000000081a047c2b */ /* 0x042fe200080000ff */
[----:B------:R-:W1:Y:S01]  /*0e80*/  LDCU.128 UR24, c[0x3][0x160] ;  /* 0x00c02c00ff1877ac */ /* 0x000e620008000c00 */
[----:B--2---:R-:W-:-:S02]  /*0e90*/  DFMA R6, R26, UR6, RZ ;  /* 0x000000061a067c2b */ /* 0x004fc400080000ff */
[----:B----4-:R-:W-:Y:S01]  /*0ea0*/  DFMA R30, R26, UR44, RZ ;  /* 0x0000002c1a1e7c2b */ /* 0x010fe200080000ff */
[----:B------:R-:W2:Y:S03]  /*0eb0*/  LDCU.128 UR32, c[0x3][0xe0] ;  /* 0x00c01c00ff2077ac */ /* 0x000ea60008000c00 */
[C---:B0-----:R-:W-:Y:S01]  /*0ec0*/  DFMA R4, R22.reuse, UR10, R4 ;  /* 0x0000000a16047c2b */ /* 0x041fe20008000004 */
[----:B------:R-:W0:Y:S01]  /*0ed0*/  LDCU.128 UR8, c[0x3][0x20] ;  /* 0x00c00400ff0877ac */ /* 0x000e220008000c00 */
[----:B------:R-:W-:Y:S02]  /*0ee0*/  DFMA R24, R22, UR16, R6 ;  /* 0x0000001016187c2b */ /* 0x000fe40008000006 */
[----:B------:R-:W4:Y:S01]  /*0ef0*/  LDS.64 R6, [R41+0x230] ;  /* 0x0002300029067984 */ /* 0x000f220000000a00 */
[----:B------:R-:W4:Y:S01]  /*0f00*/  LDCU.128 UR40, c[0x3][0x200] ;  /* 0x00c04000ff2877ac */ /* 0x000f220008000c00 */
[----:B------:R-:W-:-:S02]  /*0f10*/  DFMA R48, R26, UR56, RZ ;  /* 0x000000381a307c2b */ /* 0x000fc400080000ff */
[C---:B---3--:R-:W-:Y:S01]  /*0f20*/  DFMA R4, R18.reuse, UR12, R4 ;  /* 0x0000000c12047c2b */ /* 0x048fe20008000004 */
[----:B------:R-:W3:Y:S01]  /*0f30*/  LDCU.128 UR36, c[0x3][0x170] ;  /* 0x00c02e00ff2477ac */ /* 0x000ee20008000c00 */
[----:B------:R-:W-:Y:S02]  /*0f40*/  DFMA R28, R18, UR18, R24 ;  /* 0x00000012121c7c2b */ /* 0x000fe40008000018 */
[C---:B------:R-:W-:Y:S01]  /*0f50*/  DFMA R32, R26.reuse, UR30, RZ ;  /* 0x0000001e1a207c2b */ /* 0x040fe200080000ff */
[----:B------:R-:W3:Y:S01]  /*0f60*/  LDCU.128 UR16, c[0x3][0x70] ;  /* 0x00c00e00ff1077ac */ /* 0x000ee20008000c00 */
[----:B-1----:R-:W-:Y:S02]  /*0f70*/  DFMA R36, R26, UR26, RZ ;  /* 0x0000001a1a247c2b */ /* 0x002fe400080000ff */
[C---:B------:R-:W-:Y:S01]  /*0f80*/  DFMA R24, R16.reuse, UR14, R4 ;  /* 0x0000000e10187c2b */ /* 0x040fe20008000004 */
[----:B------:R-:W1:Y:S01]  /*0f90*/  LDCU.128 UR12, c[0x3][0x30] ;  /* 0x00c00600ff0c77ac */ /* 0x000e620008000c00 */
[----:B------:R-:W4:Y:S01]  /*0fa0*/  LDS.64 R4, [R41+0x280] ;  /* 0x0002800029047984 */ /* 0x000f220000000a00 */
[----:B------:R-:W-:Y:S01]  /*0fb0*/  DFMA R28, R16, UR20, R28 ;  /* 0x00000014101c7c2b */ /* 0x000fe2000800001c */
[----:B------:R-:W4:Y:S01]  /*0fc0*/  LDCU.128 UR64, c[0x3][0xa0] ;  /* 0x00c01400ff4077ac */ /* 0x000f220008000c00 */
[----:B--2---:R-:W-:-:S03]  /*0fd0*/  DFMA R32, R22, UR32, R32 ;  /* 0x0000002016207c2b */ /* 0x004fc60008000020 */
[C---:B0-----:R-:W-:Y:S01]  /*0fe0*/  DFMA R24, R14.reuse, UR8, R24 ;  /* 0x000000080e187c2b */ /* 0x041fe20008000018 */
[----:B------:R-:W0:Y:S02]  /*0ff0*/  LDCU.128 UR60, c[0x3][0x1c0] ;  /* 0x00c03800ff3c77ac */ /* 0x000e240008000c00 */
[----:B------:R-:W-:Y:S01]  /*1000*/  DFMA R28, R14, UR22, R28 ;  /* 0x000000160e1c7c2b */ /* 0x000fe2000800001c */
[----:B------:R-:W2:Y:S01]  /*1010*/  LDCU.128 UR20, c[0x3][0x80] ;  /* 0x00c01000ff1477ac */ /* 0x000ea20008000c00 */
[----:B------:R-:W-:-:S03]  /*1020*/  DFMA R32, R18, UR34, R32 ;  /* 0x0000002212207c2b */ /* 0x000fc60008000020 */
[C---:B------:R-:W-:Y:S01]  /*1030*/  DFMA R24, R10.reuse, UR10, R24 ;  /* 0x0000000a0a187c2b */ /* 0x040fe20008000018 */
[----:B------:R-:W0:Y:S02]  /*1040*/  LDCU.128 UR8, c[0x3][0x280] ;  /* 0x00c05000ff0877ac */ /* 0x000e240008000c00 */
[----:B---3--:R-:W-:Y:S01]  /*1050*/  DFMA R28, R10, UR16, R28 ;  /* 0x000000100a1c7c2b */ /* 0x008fe2000800001c */
[----:B------:R-:W3:Y:S04]  /*1060*/  LDCU.128 UR32, c[0x3][0x210] ;  /* 0x00c04200ff2077ac */ /* 0x000ee80008000c00 */
[----:B-1----:R-:W-:-:S03]  /*1070*/  DFMA R24, R8, UR12, R24 ;  /* 0x0000000c08187c2b */ /* 0x002fc60008000018 */
[----:B------:R-:W-:Y:S01]  /*1080*/  DFMA R28, R8, UR18, R28 ;  /* 0x00000012081c7c2b */ /* 0x000fe2000800001c */
[----:B------:R-:W1:Y:S04]  /*1090*/  LDCU.128 UR16, c[0x3][0x1f0] ;  /* 0x00c03e00ff1077ac */ /* 0x000e680008000c00 */
[C---:B----4-:R-:W-:Y:S01]  /*10a0*/  DFMA R24, R6.reuse, UR14, R24 ;  /* 0x0000000e06187c2b */ /* 0x050fe20008000018 */
[----:B------:R-:W4:Y:S02]  /*10b0*/  LDCU.128 UR12, c[0x3][0xc0] ;  /* 0x00c01800ff0c77ac */ /* 0x000f240008000c00 */
[----:B--2---:R-:W-:Y:S02]  /*10c0*/  DFMA R28, R6, UR20, R28 ;  /* 0x00000014061c7c2b */ /* 0x004fe4000800001c */
[----:B0-----:R-:W-:-:S03]  /*10d0*/  DFMA R38, R26, UR10, RZ ;  /* 0x0000000a1a267c2b */ /* 0x001fc600080000ff */
[C---:B------:R-:W-:Y:S01]  /*10e0*/  DFMA R44, R4.reuse, UR4, R24 ;  /* 0x00000004042c7c2b */ /* 0x040fe20008000018 */
[----:B------:R-:W0:Y:S02]  /*10f0*/  LDCU.128 UR4, c[0x3][0x250] ;  /* 0x00c04a00ff0477ac */ /* 0x000e240008000c00 */
[----:B------:R-:W-:Y:S02]  /*1100*/  DFMA R46, R4, UR22, R28 ;  /* 0x00000016042e7c2b */ /* 0x000fe4000800001c */
[----:B------:R-:W-:Y:S01]  /*1110*/  DFMA R24, R22, UR46, R30 ;  /* 0x0000002e16187c2b */ /* 0x000fe2000800001e */
[----:B------:R-:W2:Y:S01]  /*1120*/  LDCU.128 UR44, c[0x3][0x290] ;  /* 0x00c05200ff2c77ac */ /* 0x000ea20008000c00 */
[C---:B------:R-:W-:Y:S01]  /*1130*/  DFMA R28, R26.reuse, UR48, RZ ;  /* 0x000000301a1c7c2b */ /* 0x040fe200080000ff */
[----:B------:R3:W-:Y:S01]  /*1140*/  STS.64 [R41], R44 ;  /* 0x0000002c29007388 */ /* 0x0007e20000000a00 */
[C---:B------:R-:W-:Y:S01]  /*1150*/  DFMA R30, R26.reuse, UR52, RZ ;  /* 0x000000341a1e7c2b */ /* 0x040fe200080000ff */
[----:B------:R-:W4:Y:S01]  /*1160*/  LDCU.128 UR20, c[0x3][0xb0] ;  /* 0x00c01600ff1477ac */ /* 0x000f220008000c00 */
[----:B-1----:R-:W-:Y:S01]  /*1170*/  DFMA R34, R26, UR18, RZ ;  /* 0x000000121a227c2b */ /* 0x002fe200080000ff */
[----:B------:R1:W-:Y:S01]  /*1180*/  STS.64 [R41+0x50], R46 ;  /* 0x0000502e29007388 */ /* 0x0003e20000000a00 */
[----:B------:R-:W-:-:S02]  /*1190*/  DFMA R24, R18, UR64, R24 ;  /* 0x0000004012187c2b */ /* 0x000fc40008000018 */
[C---:B------:R-:W-:Y:S01]  /*11a0*/  DFMA R26, R22.reuse, UR50, R28 ;  /* 0x00000032161a7c2b */ /* 0x040fe2000800001c */
[----:B------:R-:W1:Y:S01]  /*11b0*/  LDCU.128 UR48, c[0x3][0x180] ;  /* 0x00c03000ff3077ac */ /* 0x000e620008000c00 */
[C---:B------:R-:W-:Y:S02]  /*11c0*/  DFMA R28, R22.reuse, UR54, R30 ;  /* 0x00000036161c7c2b */ /* 0x040fe4000800001e */
[C---:B------:R-:W-:Y:S01]  /*11d0*/  DFMA R30, R22.reuse, UR58, R48 ;  /* 0x0000003a161e7c2b */ /* 0x040fe20008000030 */
[----:B------:R-:W4:Y:S01]  /*11e0*/  LDCU.128 UR56, c[0x3][0x130] ;  /* 0x00c02600ff3877ac */ /* 0x000f220008000c00 */
[C---:B------:R-:W-:Y:S02]  /*11f0*/  DFMA R48, R22.reuse, UR40, R34 ;  /* 0x0000002816307c2b */ /* 0x040fe40008000022 */
[C---:B---3--:R-:W-:Y:S01]  /*1200*/  DFMA R44, R22.reuse, UR36, R36 ;  /* 0x00000024162c7c2b */ /* 0x048fe20008000024 */
[----:B------:R-:W3:Y:S01]  /*1210*/  LDCU.128 UR52, c[0x3][0xf0] ;  /* 0x00c01e00ff3477ac */ /* 0x000ee20008000c00 */
[----:B--2---:R-:W-:-:S02]  /*1220*/  DFMA R36, R22, UR44, R38 ;  /* 0x0000002c16247c2b */ /* 0x004fc40008000026 */
[C---:B------:R-:W-:Y:S02]  /*1230*/  DFMA R28, R18.reuse, UR60, R28 ;  /* 0x0000003c121c7c2b */ /* 0x040fe4000800001c */
[C---:B------:R-:W-:Y:S01]  /*1240*/  DFMA R22, R18.reuse, UR42, R48 ;  /* 0x0000002a12167c2b */ /* 0x040fe20008000030 */
[----:B------:R-:W2:Y:S01]  /*1250*/  LDCU.128 UR40, c[0x3][0x2a0] ;  /* 0x00c05400ff2877ac */ /* 0x000ea20008000c00 */
[C---:B------:R-:W-:Y:S02]  /*1260*/  DFMA R34, R18.reuse, UR38, R44 ;  /* 0x0000002612227c2b */ /* 0x040fe4000800002c */
[C---:B0-----:R-:W-:Y:S01]  /*1270*/  DFMA R30, R18.reuse, UR4, R30 ;  /* 0x00000004121e7c2b */ /* 0x041fe2000800001e */
[----:B------:R-:W0:Y:S01]  /*1280*/  LDCU.128 UR36, c[0x3][0x100] ;  /* 0x00c02000ff2477ac */ /* 0x000e220008000c00 */
[----:B------:R-:W-:Y:S02]  /*1290*/  DFMA R36, R18, UR46, R36 ;  /* 0x0000002e12247c2b */ /* 0x000fe40008000024 */
[----:B------:R-:W-:Y:S01]  /*12a0*/  DFMA R22, R16, UR32, R22 ;  /* 0x0000002010167c2b */ /* 0x000fe20008000016 */
[----:B------:R-:W0:Y:S01]  /*12b0*/  LDCU.128 UR44, c[0x3][0x140] ;  /* 0x00c02800ff2c77ac */ /* 0x000e220008000c00 */
[----:B----4-:R-:W-:-:S02]  /*12c0*/  DFMA R38, R18, UR56, R26 ;  /* 0x0000003812267c2b */ /* 0x010fc4000800001a */
[C---:B------:R-:W-:Y:S01]  /*12d0*/  DFMA R26, R16.reuse, UR66, R24 ;  /* 0x00000042101a7c2b */ /* 0x040fe20008000018 */
[----:B------:R-:W4:Y:S01]  /*12e0*/  LDCU.128 UR64, c[0x3][0x1d0] ;  /* 0x00c03a00ff4077ac */ /* 0x000f220008000c00 */
[C---:B------:R-:W-:Y:S02]  /*12f0*/  DFMA R18, R16.reuse, UR62, R28 ;  /* 0x0000003e10127c2b */ /* 0x040fe4000800001c */
[C---:B---3--:R-:W-:Y:S01]  /*1300*/  DFMA R32, R16.reuse, UR52, R32 ;  /* 0x0000003410207c2b */ /* 0x048fe20008000020 */
[----:B------:R-:W3:Y:S01]  /*1310*/  LDCU.128 UR60, c[0x3][0x190] ;  /* 0x00c03200ff3c77ac */ /* 0x000ee20008000c00 */
[C---:B------:R-:W-:Y:S02]  /*1320*/  DFMA R24, R16.reuse, UR58, R38 ;  /* 0x0000003a10187c2b */ /* 0x040fe40008000026 */
[C---:B-1----:R-:W-:Y:S01]  /*1330*/  DFMA R28, R16.reuse, UR48, R34 ;  /* 0x00000030101c7c2b */ /* 0x042fe20008000022 */
[----:B------:R-:W1:Y:S01]  /*1340*/  LDCU.128 UR56, c[0x3][0x260] ;  /* 0x00c04c00ff3877ac */ /* 0x000e620008000c00 */
        /* <DEDUP_REMOVED lines=9> */
[----:B0-----:R-:W-:-:S02]  /*13e0*/  DFMA R24, R14, UR44, R24 ;  /* 0x0000002c0e187c2b */ /* 0x001fc40008000018 */
[C---:B----4-:R-:W-:Y:S01]  /*13f0*/  DFMA R32, R14.reuse, UR64, R18 ;  /* 0x000000400e207c2b */ /* 0x050fe20008000012 */
[----:B------:R-:W0:Y:S01]  /*1400*/  LDCU.128 UR32, c[0x3][0x1e0] ;  /* 0x00c03c00ff2077ac */ /* 0x000e220008000c00 */
[C---:B------:R-:W-:Y:S02]  /*1410*/  DFMA R36, R14.reuse, UR42, R36 ;  /* 0x0000002a0e247c2b */ /* 0x040fe40008000024 */
[----:B-1----:R-:W-:Y:S01]  /*1420*/  DFMA R30, R14, UR56, R30 ;  /* 0x000000380e1e7c2b */ /* 0x002fe2000800001e */
[----:B------:R-:W1:Y:S01]  /*1430*/  LDCU.128 UR40, c[0x3][0x110] ;  /* 0x00c02200ff2877ac */ /* 0x000e620008000c00 */
[C---:B------:R-:W-:Y:S02]  /*1440*/  DFMA R18, R10.reuse, UR22, R26 ;  /* 0x000000160a127c2b */ /* 0x040fe4000800001a */
[C---:B------:R-:W-:Y:S01]  /*1450*/  DFMA R16, R10.reuse, UR36, R16 ;  /* 0x000000240a107c2b */ /* 0x040fe20008000010 */
[----:B------:R-:W4:Y:S01]  /*1460*/  LDCU.128 UR20, c[0x3][0x270] ;  /* 0x00c04e00ff1477ac */ /* 0x000f220008000c00 */
[----:B------:R-:W-:-:S02]  /*1470*/  DFMA R24, R10, UR46, R24 ;  /* 0x0000002e0a187c2b */ /* 0x000fc40008000018 */
[C---:B------:R-:W-:Y:S01]  /*1480*/  DFMA R14, R10.reuse, UR66, R32 ;  /* 0x000000420a0e7c2b */ /* 0x040fe20008000020 */
[----:B------:R-:W1:Y:S01]  /*1490*/  LDCU.128 UR44, c[0x3][0x1a0] ;  /* 0x00c03400ff2c77ac */ /* 0x000e620008000c00 */
[C---:B------:R-:W-:Y:S02]  /*14a0*/  DFMA R30, R10.reuse, UR58, R30 ;  /* 0x0000003a0a1e7c2b */ /* 0x040fe4000800001e */
[C---:B---3--:R-:W-:Y:S01]  /*14b0*/  DFMA R28, R10.reuse, UR60, R28 ;  /* 0x0000003c0a1c7c2b */ /* 0x048fe2000800001c */
[----:B------:R-:W3:Y:S01]  /*14c0*/  LDCU.128 UR56, c[0x3][0x230] ;  /* 0x00c04600ff3877ac */ /* 0x000ee20008000c00 */
[C---:B--2---:R-:W-:Y:S02]  /*14d0*/  DFMA R22, R10.reuse, UR48, R22 ;  /* 0x000000300a167c2b */ /* 0x044fe40008000016 */
[----:B------:R-:W-:Y:S02]  /*14e0*/  DFMA R36, R10, UR52, R36 ;  /* 0x000000340a247c2b */ /* 0x000fe40008000024 */
[C---:B------:R-:W-:Y:S01]  /*14f0*/  DFMA R10, R8.reuse, UR38, R16 ;  /* 0x00000026080a7c2b */ /* 0x040fe20008000010 */
[----:B------:R-:W2:Y:S01]  /*1500*/  LDCU.128 UR36, c[0x3][0x2c0] ;  /* 0x00c05800ff2477ac */ /* 0x000ea20008000c00 */
[----:B------:R-:W-:-:S02]  /*1510*/  DFMA R18, R8, UR12, R18 ;  /* 0x0000000c08127c2b */ /* 0x000fc40008000012 */
[C---:B------:R-:W-:Y:S02]  /*1520*/  DFMA R24, R8.reuse, UR4, R24 ;  /* 0x0000000408187c2b */ /* 0x040fe40008000018 */
[C---:B0-----:R-:W-:Y:S02]  /*1530*/  DFMA R14, R8.reuse, UR32, R14 ;  /* 0x00000020080e7c2b */ /* 0x041fe4000800000e */
[C---:B----4-:R-:W-:Y:S02]  /*1540*/  DFMA R30, R8.reuse, UR20, R30 ;  /* 0x00000014081e7c2b */ /* 0x050fe4000800001e */
[C---:B------:R-:W-:Y:S02]  /*1550*/  DFMA R28, R8.reuse, UR62, R28 ;  /* 0x0000003e081c7c2b */ /* 0x040fe4000800001c */
[C---:B------:R-:W-:Y:S02]  /*1560*/  DFMA R22, R8.reuse, UR50, R22 ;  /* 0x0000003208167c2b */ /* 0x040fe40008000016 */
        /* <DEDUP_REMOVED lines=8> */
[----:B--2---:R-:W-:Y:S02]  /*15f0*/  DFMA R36, R6, UR36, R36 ;  /* 0x0000002406247c2b */ /* 0x004fe40008000024 */
        /* <DEDUP_REMOVED lines=16> */
.L_x_938:
[----:B------:R-:W-:Y:S05]  /*1700*/  BSYNC.RECONVERGENT B0 ;  /* 0x0000000000007941 */ /* 0x000fea0003800200 */
.L_x_937:
[----:B------:R-:W-:Y:S06]  /*1710*/  BAR.SYNC.DEFER_BLOCKING 0x0 ;  /* 0x0000000000007b1d */ /* 0x000fec0000010000 */
[----:B------:R-:W2:Y:S01]  /*1720*/  LDCU.64 UR46, c[0x3][0x1f8] ;  /* 0x00c03f00ff2e77ac */ /* 0x000ea20008000a00 */
[----:B------:R-:W3:Y:S01]  /*1730*/  LDCU.64 UR44, c[0x3][0x48] ;  /* 0x00c00900ff2c77ac */ /* 0x000ee20008000a00 */
[----:B------:R-:W4:Y:S01]  /*1740*/  LDCU.64 UR48, c[0x3][0x168] ;  /* 0x00c02d00ff3077ac */ /* 0x000f220008000a00 */
[----:B------:R-:W4:Y:S01]  /*1750*/  LDCU.128 UR16, c[0x3][URZ] ;  /* 0x00c00000ff1077ac */ /* 0x000f220008000c00 */
[----:B------:R-:W4:Y:S01]  /*1760*/  LDCU.128 UR24, c[0x3][0x120] ;  /* 0x00c02400ff1877ac */ /* 0x000f220008000c00 */
[----:B01---5:R-:W2:Y:S01]  /*1770*/  LDS.128 R16, [R43] ;  /* 0x000000002b107984 */ /* 0x023ea20000000c00 */
[----:B------:R-:W0:Y:S03]  /*1780*/  LDCU.128 UR32, c[0x3][0x240] ;  /* 0x00c04800ff2077ac */ /* 0x000e260008000c00 */
[----:B------:R-:W1:Y:S01]  /*1790*/  LDS.128 R8, [R43+0x10] ;  /* 0x000010002b087984 */ /* 0x000e620000000c00 */
[----:B------:R-:W0:Y:S03]  /*17a0*/  LDCU.128 UR20, c[0x3][0x90] ;  /* 0x00c01200ff1477ac */ /* 0x000e260008000c00 */
[----:B------:R-:W1:Y:S01]  /*17b0*/  LDS.128 R4, [R43+0x20] ;  /* 0x000020002b047984 */ /* 0x000e620000000c00 */
[----:B------:R-:W0:Y:S01]  /*17c0*/  LDCU.64 UR6, c[0x3][0xd8] ;  /* 0x00c01b00ff0677ac */ /* 0x000e220008000a00 */
[----:B------:R-:W0:Y:S01]  /*17d0*/  LDCU.64 UR4, c[0x3][0x288] ;  /* 0x00c05100ff0477ac */ /* 0x000e220008000a00 */
[----:B------:R-:W0:Y:S01]  /*17e0*/  LDCU.128 UR28, c[0x3][0x1b0] ;  /* 0x00c03600ff1c77ac */ /* 0x000e220008000c00 */
[----:B------:R-:W0:Y:S01]  /*17f0*/  LDCU.128 UR8, c[0x3][0x170] ;  /* 0x00c02e00ff0877ac */ /* 0x000e220008000c00 */
[----:B------:R-:W0:Y:S01]  /*1800*/  LDCU.128 UR12, c[0x3][0x200] ;  /* 0x00c04000ff0c77ac */ /* 0x000e220008000c00 */
[----:B------:R-:W1:Y:S01]  /*1810*/  LDCU.128 UR72, c[0x3][0x10] ;  /* 0x00c00200ff4877ac */ /* 0x000e620008000c00 */
[----:B------:R-:W1:Y:S01]  /*1820*/  LDCU.128 UR36, c[0x3][0x50] ;  /* 0x00c00a00ff2477ac */ /* 0x000e620008000c00 */
[----:B------:R-:W1:Y:S01]  /*1830*/  LDCU.128 UR40, c[0x3][0xe0] ;  /* 0x00c01c00ff2877ac */ /* 0x000e620008000c00 */
[----:B--2---:R-:W-:-:S02]  /*1840*/  DFMA R14, R16, UR46, RZ ;  /* 0x0000002e100e7c2b */ /* 0x004fc400080000ff */
[C---:B---3--:R-:W-:Y:S01]  /*1850*/  DFMA R24, R16.reuse, UR44, RZ ;  /* 0x0000002c10187c2b */ /* 0x048fe200080000ff */
[----:B------:R-:W2:Y:S01]  /*1860*/  LDCU.128 UR44, c[0x3][0x20] ;  /* 0x00c00400ff2c77ac */ /* 0x000ea20008000c00 */
[C---:B----4-:R-:W-:Y:S02]  /*1870*/  DFMA R38, R16.reuse, UR48, RZ ;  /* 0x0000003010267c2b */ /* 0x050fe400080000ff */
[C---:B------:R-:W-:Y:S01]  /*1880*/  DFMA R30, R16.reuse, UR16, RZ ;  /* 0x00000010101e7c2b */ /* 0x040fe200080000ff */
[----:B------:R-:W3:Y:S01]  /*1890*/  LDCU.128 UR48, c[0x3][0x290] ;  /* 0x00c05200ff3077ac */ /* 0x000ee20008000c00 */
[C---:B------:R-:W-:Y:S02]  /*18a0*/  DFMA R26, R16.reuse, UR24, RZ ;  /* 0x00000018101a7c2b */ /* 0x040fe400080000ff */
[C---:B0-----:R-:W-:Y:S01]  /*18b0*/  DFMA R36, R16.reuse, UR32, RZ ;  /* 0x0000002010247c2b */ /* 0x041fe200080000ff */
[----:B------:R-:W0:Y:S01]  /*18c0*/  LDCU.128 UR60, c[0x3][0x130] ;  /* 0x00c02600ff3c77ac */ /* 0x000e220008000c00 */
[----:B------:R-:W-:-:S02]  /*18d0*/  DFMA R28, R16, UR20, RZ ;  /* 0x00000014101c7c2b */ /* 0x000fc400080000ff */
[C---:B------:R-:W-:Y:S01]  /*18e0*/  DFMA R22, R16.reuse, UR28, RZ ;  /* 0x0000001c10167c2b */ /* 0x040fe200080000ff */
[----:B------:R-:W4:Y:S01]  /*18f0*/  LDCU.128 UR56, c[0x3][0x250] ;  /* 0x00c04a00ff3877ac */ /* 0x000f220008000c00 */
[C---:B------:R-:W-:Y:S02]  /*1900*/  DFMA R32, R16.reuse, UR6, RZ ;  /* 0x0000000610207c2b */ /* 0x040fe400080000ff */
[----:B------:R-:W-:Y:S01]  /*1910*/  DFMA R34, R16, UR4, RZ ;  /* 0x0000000410227c2b */ /* 0x000fe200080000ff */
        /* <DEDUP_REMOVED lines=9> */
[----:B--2---:R-:W-:Y:S01]  /*19b0*/  UMOV UR12, UR44 ;  /* 0x0000002c000c7c82 */ /* 0x004fe20008000000 */
[----:B------:R-:W-:Y:S01]  /*19c0*/  UMOV UR13, UR45 ;  /* 0x0000002d000d7c82 */ /* 0x000fe20008000000 */
[C---:B------:R-:W-:Y:S01]  /*19d0*/  DFMA R22, R18.reuse, UR30, R22 ;  /* 0x0000001e12167c2b */ /* 0x040fe20008000016 */
[----:B------:R-:W2:Y:S01]  /*19e0*/  LDCU.128 UR64, c[0x3][0x210] ;  /* 0x00c04200ff4077ac */ /* 0x000ea20008000c00 */
[C---:B-1----:R-:W-:Y:S02]  /*19f0*/  DFMA R24, R18.reuse, UR36, R24 ;  /* 0x0000002412187c2b */ /* 0x042fe40008000018 */
[C---:B------:R-:W-:Y:S01]  /*1a00*/  DFMA R32, R18.reuse, UR40, R32 ;  /* 0x0000002812207c2b */ /* 0x040fe20008000020 */
[----:B------:R-:W-:Y:S01]  /*1a10*/  UMOV UR34, UR46 ;  /* 0x0000002e00227c82 */ /* 0x000fe20008000000 */
[----:B---3--:R-:W-:Y:S01]  /*1a20*/  DFMA R34, R18, UR48, R34 ;  /* 0x0000003012227c2b */ /* 0x008fe20008000022 */
[----:B------:R-:W-:Y:S01]  /*1a30*/  UMOV UR35, UR47 ;  /* 0x0000002f00237c82 */ /* 0x000fe20008000000 */
[C---:B------:R-:W-:Y:S01]  /*1a40*/  DFMA R30, R8.reuse, UR72, R30 ;  /* 0x00000048081e7c2b */ /* 0x040fe2000800001e */
[----:B------:R-:W-:Y:S01]  /*1a50*/  UMOV UR72, UR12 ;  /* 0x0000000c00487c82 */ /* 0x000fe20008000000 */
[C---:B------:R-:W-:Y:S01]  /*1a60*/  DFMA R18, R8.reuse, UR10, R38 ;  /* 0x0000000a08127c2b */ /* 0x040fe20008000026 */
[----:B------:R-:W-:Y:S01]  /*1a70*/  UMOV UR73, UR13 ;  /* 0x0000000d00497c82 */ /* 0x000fe20008000000 */
[C---:B------:R-:W-:Y:S01]  /*1a80*/  DFMA R14, R8.reuse, UR14, R14 ;  /* 0x0000000e080e7c2b */ /* 0x040fe2000800000e */
[----:B------:R-:W1:Y:S01]  /*1a90*/  LDCU.128 UR8, c[0x3][0x60] ;  /* 0x00c00c00ff0877ac */ /* 0x000e620008000c00 */
[----:B0-----:R-:W-:-:S02]  /*1aa0*/  DFMA R26, R8, UR60, R26 ;  /* 0x0000003c081a7c2b */ /* 0x001fc4000800001a */
[C---:B----4-:R-:W-:Y:S01]  /*1ab0*/  DFMA R16, R8.reuse, UR56, R16 ;  /* 0x0000003808107c2b */ /* 0x050fe20008000010 */
[----:B------:R-:W0:Y:S01]  /*1ac0*/  LDCU.128 UR12, c[0x3][0xf0] ;  /* 0x00c01e00ff0c77ac */ /* 0x000e220008000c00 */
[C---:B------:R-:W-:Y:S02]  /*1ad0*/  DFMA R28, R8.reuse, UR52, R28 ;  /* 0x00000034081c7c2b */ /* 0x040fe4000800001c */
[C---:B------:R-:W-:Y:S01]  /*1ae0*/  DFMA R24, R8.reuse, UR38, R24 ;  /* 0x0000002608187c2b */ /* 0x040fe20008000018 */
[----:B------:R-:W3:Y:S01]  /*1af0*/  LDCU.128 UR44, c[0x3][0x2a0] ;  /* 0x00c05400ff2c77ac */ /* 0x000ee20008000c00 */
[C---:B------:R-:W-:Y:S02]  /*1b00*/  DFMA R32, R8.reuse, UR42, R32 ;  /* 0x0000002a08207c2b */ /* 0x040fe40008000020 */
[C---:B------:R-:W-:Y:S01]  /*1b10*/  DFMA R22, R8.reuse, UR4, R22 ;  /* 0x0000000408167c2b */ /* 0x040fe20008000016 */
[----:B------:R-:W4:Y:S01]  /*1b20*/  LDCU.64 UR30, c[0x3][0xd0] ;  /* 0x00c01a00ff1e77ac */ /* 0x000f220008000a00 */
[----:B------:R-:W-:-:S02]  /*1b30*/  DFMA R34, R8, UR50, R34 ;  /* 0x0000003208227c2b */ /* 0x000fc40008000022 */
[C---:B------:R-:W-:Y:S01]  /*1b40*/  DFMA R26, R10.reuse, UR62, R26 ;  /* 0x0000003e0a1a7c2b */ /* 0x040fe2000800001a */
[----:B------:R-:W4:Y:S01]  /*1b50*/  LDCU.128 UR60, c[0x3][0x260] ;  /* 0x00c04c00ff3c77ac */ /* 0x000f220008000c00 */
[C---:B------:R-:W-:Y:S02]  /*1b60*/  DFMA R28, R10.reuse, UR54, R28 ;  /* 0x000000360a1c7c2b */ /* 0x040fe4000800001c */
[C---:B------:R-:W-:Y:S01]  /*1b70*/  DFMA R8, R10.reuse, UR58, R16 ;  /* 0x0000003a0a087c2b */ /* 0x040fe20008000010 */
[----:B------:R-:W4:Y:S01]  /*1b80*/  LDCU.128 UR48, c[0x3][0xb0] ;  /* 0x00c01600ff3077ac */ /* 0x000f220008000c00 */
[C---:B------:R-:W-:Y:S01]  /*1b90*/  DFMA R36, R10.reuse, UR68, R18 ;  /* 0x000000440a247c2b */ /* 0x040fe20008000012 */
[----:B------:R-:W4:Y:S01]  /*1ba0*/  LDS.128 R16, [R43+0x30] ;  /* 0x000030002b107984 */ /* 0x000f220000000c00 */
[----:B------:R-:W4:Y:S01]  /*1bb0*/  LDCU.128 UR52, c[0x3][0x140] ;  /* 0x00c02800ff3477ac */ /* 0x000f220008000c00 */
[C---:B-1----:R-:W-:Y:S02]  /*1bc0*/  DFMA R24, R10.reuse, UR8, R24 ;  /* 0x000000080a187c2b */ /* 0x042fe40008000018 */
[C---:B0-----:R-:W-:Y:S01]  /*1bd0*/  DFMA R32, R10.reuse, UR12, R32 ;  /* 0x0000000c0a207c2b */ /* 0x041fe20008000020 */
[----:B------:R-:W0:Y:S01]  /*1be0*/  LDCU.128 UR56, c[0x3][0x1d0] ;  /* 0x00c03a00ff3877ac */ /* 0x000e220008000c00 */
[----:B------:R-:W-:-:S02]  /*1bf0*/  DFMA R30, R10, UR74, R30 ;  /* 0x0000004a0a1e7c2b */ /* 0x000fc4000800001e */
[C---:B--2---:R-:W-:Y:S01]  /*1c00*/  DFMA R38, R10.reuse, UR64, R14 ;  /* 0x000000400a267c2b */ /* 0x044fe2000800000e */
[----:B------:R-:W1:Y:S01]  /*1c10*/  LDCU.64 UR38, c[0x3][0x160] ;  /* 0x00c02c00ff2677ac */ /* 0x000e620008000a00 */
[C---:B------:R-:W-:Y:S02]  /*1c20*/  DFMA R22, R10.reuse, UR6, R22 ;  /* 0x000000060a167c2b */ /* 0x040fe40008000016 */
[----:B---3--:R-:W-:Y:S01]  /*1c30*/  DFMA R34, R10, UR44, R34 ;  /* 0x0000002c0a227c2b */ /* 0x008fe20008000022 */
[----:B------:R-:W2:Y:S01]  /*1c40*/  LDCU.128 UR4, c[0x3][0x30] ;  /* 0x00c00600ff0477ac */ /* 0x000ea20008000c00 */
[C---:B------:R-:W-:Y:S02]  /*1c50*/  DFMA R10, R4.reuse, UR10, R24 ;  /* 0x0000000a040a7c2b */ /* 0x040fe40008000018 */
[C---:B------:R-:W-:Y:S01]  /*1c60*/  DFMA R14, R4.reuse, UR14, R32 ;  /* 0x0000000e040e7c2b */ /* 0x040fe20008000020 */
[----:B------:R-:W3:Y:S01]  /*1c70*/  LDCU.128 UR8, c[0x3][0x70] ;  /* 0x00c00e00ff0877ac */ /* 0x000ee20008000c00 */
[----:B------:R-:W-:-:S02]  /*1c80*/  DFMA R24, R4, UR70, R36 ;  /* 0x0000004604187c2b */ /* 0x000fc40008000024 */
[C---:B------:R-:W-:Y:S01]  /*1c90*/  DFMA R32, R4.reuse, UR66, R38 ;  /* 0x0000004204207c2b */ /* 0x040fe20008000026 */
[----:B------:R-:W1:Y:S01]  /*1ca0*/  LDCU.128 UR64, c[0x3][0x100] ;  /* 0x00c02000ff4077ac */ /* 0x000e620008000c00 */
[C---:B------:R-:W-:Y:S01]  /*1cb0*/  DFMA R30, R4.reuse, UR72, R30 ;  /* 0x00000048041e7c2b */ /* 0x040fe2000800001e */
[----:B------:R-:W-:Y:S01]  /*1cc0*/  CS2R R38, SRZ ;  /* 0x0000000000267805 */ /* 0x000fe2000001ff00 */
[C---:B----4-:R-:W-:Y:S01]  /*1cd0*/  DFMA R36, R4.reuse, UR60, R8 ;  /* 0x0000003c04247c2b */ /* 0x050fe20008000008 */
[----:B------:R-:W4:Y:S01]  /*1ce0*/  LDCU.128 UR68, c[0x3][0x190] ;  /* 0x00c03200ff4477ac */ /* 0x000f220008000c00 */
[C---:B------:R-:W-:Y:S02]  /*1cf0*/  DFMA R28, R4.reuse, UR48, R28 ;  /* 0x00000030041c7c2b */ /* 0x040fe4000800001c */
[C---:B------:R-:W-:Y:S01]  /*1d00*/  DFMA R26, R4.reuse, UR52, R26 ;  /* 0x00000034041a7c2b */ /* 0x040fe2000800001a */
[----:B------:R-:W2:Y:S01]  /*1d10*/  LDCU.128 UR72, c[0x3][0x220] ;  /* 0x00c04400ff4877ac */ /* 0x000ea20008000c00 */
[C---:B0-----:R-:W-:Y:S01]  /*1d20*/  DFMA R22, R4.reuse, UR56, R22 ;  /* 0x0000003804167c2b */ /* 0x041fe20008000016 */
[----:B------:R-:W2:Y:S01]  /*1d30*/  @!P0 LDG.E.64.CONSTANT R38, desc[UR76][R12.64+0x28] ;  /* 0x0000284c0c268981 */ /* 0x000ea2000c1e9b00 */
[----:B------:R-:W-:Y:S01]  /*1d40*/  DFMA R8, R4, UR46, R34 ;  /* 0x0000002e04087c2b */ /* 0x000fe20008000022 */
[----:B------:R-:W0:Y:S01]  /*1d50*/  LDCU.128 UR44, c[0x3][0x2b0] ;  /* 0x00c05600ff2c77ac */ /* 0x000e220008000c00 */
[C---:B------:R-:W-:Y:S01]  /*1d60*/  DFMA R34, R6.reuse, UR34, R30 ;  /* 0x0000002206227c2b */ /* 0x040fe2000800001e */
[----:B------:R-:W0:Y:S01]  /*1d70*/  LDS.64 R4, [R43+0x40] ;  /* 0x000040002b047984 */ /* 0x000e220000000a00 */
[C---:B------:R-:W-:Y:S01]  /*1d80*/  DFMA R30, R6.reuse, UR50, R28 ;  /* 0x00000032061e7c2b */ /* 0x040fe2000800001c */
[----:B------:R-:W0:Y:S01]  /*1d90*/  LDCU.128 UR12, c[0x3][0xc0] ;  /* 0x00c01800ff0c77ac */ /* 0x000e220008000c00 */
[----:B------:R-:W-:-:S02]  /*1da0*/  DFMA R26, R6, UR54, R26 ;  /* 0x00000036061a7c2b */ /* 0x000fc4000800001a */
[C---:B------:R-:W-:Y:S01]  /*1db0*/  DFMA R28, R6.reuse, UR62, R36 ;  /* 0x0000003e061c7c2b */ /* 0x040fe20008000024 */
[----:B------:R-:W0:Y:S01]  /*1dc0*/  LDCU.128 UR48, c[0x3][0x150] ;  /* 0x00c02a00ff3077ac */ /* 0x000e220008000c00 */
[C---:B---3--:R-:W-:Y:S02]  /*1dd0*/  DFMA R10, R6.reuse, UR8, R10 ;  /* 0x00000008060a7c2b */ /* 0x048fe4000800000a */
[C---:B-1----:R-:W-:Y:S01]  /*1de0*/  DFMA R14, R6.reuse, UR64, R14 ;  /* 0x00000040060e7c2b */ /* 0x042fe2000800000e */
[----:B------:R-:W1:Y:S01]  /*1df0*/  LDCU.128 UR60, c[0x3][0x1e0] ;  /* 0x00c03c00ff3c77ac */ /* 0x000e620008000c00 */
[C---:B----4-:R-:W-:Y:S02]  /*1e00*/  DFMA R36, R6.reuse, UR68, R24 ;  /* 0x0000004406247c2b */ /* 0x050fe40008000018 */
[C---:B--2---:R-:W-:Y:S01]  /*1e10*/  DFMA R32, R6.reuse, UR72, R32 ;  /* 0x0000004806207c2b */ /* 0x044fe20008000020 */
[----:B------:R-:W2:Y:S01]  /*1e20*/  LDCU.128 UR52, c[0x3][0x270] ;  /* 0x00c04e00ff3477ac */ /* 0x000ea20008000c00 */
[----:B------:R-:W-:-:S02]  /*1e30*/  DFMA R22, R6, UR58, R22 ;  /* 0x0000003a06167c2b */ /* 0x000fc40008000016 */
[----:B0-----:R-:W-:Y:S01]  /*1e40*/  DFMA R24, R6, UR44, R8 ;  /* 0x0000002c06187c2b */ /* 0x001fe20008000008 */
[----:B------:R-:W0:Y:S01]  /*1e50*/  LDCU.128 UR56, c[0x3][0x80] ;  /* 0x00c01000ff3877ac */ /* 0x000e220008000c00 */
        /* <DEDUP_REMOVED lines=13> */
[----:B------:R-:W-:Y:S01]  /*1f30*/  DFMA R24, R16, UR46, R24 ;  /* 0x0000002e10187c2b */ /* 0x000fe20008000018 */
[----:B------:R-:W2:Y:S01]  /*1f40*/  LDCU.64 UR34, c[0x3][0x40] ;  /* 0x00c00800ff2277ac */ /* 0x000ea20008000a00 */
[----:B------:R-:W-:-:S02]  /*1f50*/  DFMA R16, R18, UR6, R34 ;  /* 0x0000000612107c2b */ /* 0x000fc40008000022 */
[C---:B------:R-:W-:Y:S01]  /*1f60*/  DFMA R22, R18.reuse, UR14, R30 ;  /* 0x0000000e12167c2b */ /* 0x040fe2000800001e */
[----:B------:R-:W2:Y:S01]  /*1f70*/  LDCU.64 UR4, c[0x3][0x160] ;  /* 0x00c02c00ff0477ac */ /* 0x000ea20008000a00 */
[C---:B------:R-:W-:Y:S02]  /*1f80*/  DFMA R30, R18.reuse, UR62, R32 ;  /* 0x0000003e121e7c2b */ /* 0x040fe40008000020 */
[C---:B------:R-:W-:Y:S01]  /*1f90*/  DFMA R26, R18.reuse, UR50, R26 ;  /* 0x00000032121a7c2b */ /* 0x040fe2000800001a */
[----:B------:R-:W2:Y:S01]  /*1fa0*/  LDCU.64 UR6, c[0x3][0x1f0] ;  /* 0x00c03e00ff0677ac */ /* 0x000ea20008000a00 */
[C---:B0-----:R-:W-:Y:S02]  /*1fb0*/  DFMA R10, R18.reuse, UR56, R10 ;  /* 0x00000038120a7c2b */ /* 0x041fe4000800000a */
[C---:B---3--:R-:W-:Y:S01]  /*1fc0*/  DFMA R14, R18.reuse, UR8, R14 ;  /* 0x00000008120e7c2b */ /* 0x048fe2000800000e */
[----:B------:R-:W0:Y:S01]  /*1fd0*/  LDCU.64 UR12, c[0x3][0x280] ;  /* 0x00c05000ff0c77ac */ /* 0x000e220008000a00 */
[----:B----4-:R-:W-:-:S02]  /*1fe0*/  DFMA R8, R18, UR64, R8 ;  /* 0x0000004012087c2b */ /* 0x010fc40008000008 */
[C---:B------:R-:W-:Y:S01]  /*1ff0*/  DFMA R34, R18.reuse, UR54, R28 ;  /* 0x0000003612227c2b */ /* 0x040fe2000800001c */
[----:B------:R-:W3:Y:S01]  /*2000*/  LDCU.128 UR44, c[0x3][0x20] ;  /* 0x00c00400ff2c77ac */ /* 0x000ee20008000c00 */
[C---:B------:R-:W-:Y:S02]  /*2010*/  DFMA R32, R18.reuse, UR68, R6 ;  /* 0x0000004412207c2b */ /* 0x040fe40008000006 */
[----:B-1----:R-:W-:Y:S01]  /*2020*/  DFMA R36, R18, UR72, R24 ;  /* 0x0000004812247c2b */ /* 0x002fe20008000018 */
[----:B------:R-:W1:Y:S01]  /*2030*/  LDCU.128 UR48, c[0x3][0x30] ;  /* 0x00c00600ff3077ac */ /* 0x000e620008000c00 */
[C---:B--2---:R-:W-:Y:S01]  /*2040*/  DFMA R16, R4.reuse, UR34, R16 ;  /* 0x0000002204107c2b */ /* 0x044fe20008000010 */
[----:B------:R-:W-:Y:S01]  /*2050*/  CS2R R18, SRZ ;  /* 0x0000000000127805 */ /* 0x000fe2000001ff00 */
[C---:B------:R-:W-:Y:S01]  /*2060*/  DFMA R6, R4.reuse, UR58, R10 ;  /* 0x0000003a04067c2b */ /* 0x040fe2000800000a */
[----:B------:R-:W2:Y:S01]  /*2070*/  LDCU.128 UR52, c[0x3][0x60] ;  /* 0x00c00c00ff3477ac */ /* 0x000ea20008000c00 */
[C---:B------:R-:W-:Y:S01]  /*2080*/  DFMA R24, R4.reuse, UR10, R14 ;  /* 0x0000000a04187c2b */ /* 0x040fe2000800000e */
[----:B------:R-:W-:Y:S01]  /*2090*/  CS2R R10, SRZ ;  /* 0x00000000000a7805 */ /* 0x000fe2000001ff00 */
[C---:B------:R-:W-:Y:S01]  /*20a0*/  DFMA R28, R4.reuse, UR66, R8 ;  /* 0x00000042041c7c2b */ /* 0x040fe20008000008 */
[----:B------:R-:W-:Y:S01]  /*20b0*/  CS2R R14, SRZ ;  /* 0x00000000000e7805 */ /* 0x000fe2000001ff00 */
[C---:B------:R-:W-:Y:S01]  /*20c0*/  DFMA R32, R4.reuse, UR70, R32 ;  /* 0x0000004604207c2b */ /* 0x040fe20008000020 */
[----:B------:R-:W4:Y:S01]  /*20d0*/  LDCU.64 UR34, c[0x3][0x40] ;  /* 0x00c00800ff2277ac */ /* 0x000f220008000a00 */
[----:B------:R-:W-:-:S02]  /*20e0*/  DFMA R22, R4, UR30, R22 ;  /* 0x0000001e04167c2b */ /* 0x000fc40008000016 */
[C---:B------:R-:W-:Y:S01]  /*20f0*/  DFMA R26, R4.reuse, UR4, R26 ;  /* 0x00000004041a7c2b */ /* 0x040fe2000800001a */
[----:B------:R-:W4:Y:S01]  /*2100*/  LDCU.64 UR68, c[0x3][0x48] ;  /* 0x00c00900ff4477ac */ /* 0x000f220008000a00 */
[C---:B------:R-:W-:Y:S02]  /*2110*/  DFMA R30, R4.reuse, UR6, R30 ;  /* 0x00000006041e7c2b */ /* 0x040fe4000800001e */
[C---:B0-----:R-:W-:Y:S01]  /*2120*/  DFMA R34, R4.reuse, UR12, R34 ;  /* 0x0000000c04227c2b */ /* 0x041fe20008000022 */
[----:B------:R-:W0:Y:S01]  /*2130*/  LDCU.64 UR42, c[0x3][0x1b8] ;  /* 0x00c03700ff2a77ac */ /* 0x000e220008000a00 */
[----:B------:R-:W-:Y:S02]  /*2140*/  DFMA R36, R4, UR74, R36 ;  /* 0x0000004a04247c2b */ /* 0x000fe40008000024 */
[----:B------:R-:W-:Y:S01]  /*2150*/  DMUL R2, R16, R2 ;  /* 0x0000000210027228 */ /* 0x000fe20000000000 */
[----:B------:R-:W-:Y:S02]  /*2160*/  CS2R R4, SRZ ;  /* 0x0000000000047805 */ /* 0x000fe4000001ff00 */
[----:B------:R-:W-:-:S02]  /*2170*/  CS2R R16, SRZ ;  /* 0x0000000000107805 */ /* 0x000fc4000001ff00 */
[----:B------:R-:W-:Y:S01]  /*2180*/  CS2R R8, SRZ ;  /* 0x0000000000087805 */ /* 0x000fe2000001ff00 */
[----:B------:R-:W4:Y:S01]  /*2190*/  @!P0 LDG.E.64.CONSTANT R10, desc[UR76][R12.64+0x30] ;  /* 0x0000304c0c0a8981 */ /* 0x000f22000c1e9b00 */
[----:B------:R-:W-:Y:S01]  /*21a0*/  DMUL R20, R6, R20 ;  /* 0x0000001406147228 */ /* 0x000fe20000000000 */
[----:B------:R-:W1:Y:S02]  /*21b0*/  LDCU.128 UR12, c[0x3][0x10] ;  /* 0x00c00200ff0c77ac */ /* 0x000e640008000c00 */
[----:B------:R-:W2:Y:S01]  /*21c0*/  @!P0 LDG.E.64.CONSTANT R16, desc[UR76][R12.64+0x18] ;  /* 0x0000184c0c108981 */ /* 0x000ea2000c1e9b00 */
[----:B------:R-:W0:Y:S03]  /*21d0*/  LDCU.64 UR30, c[0x3][0x58] ;  /* 0x00c00b00ff1e77ac */ /* 0x000e260008000a00 */
[----:B------:R-:W2:Y:S01]  /*21e0*/  @!P0 LDG.E.64.CONSTANT R4, desc[UR76][R12.64+0x48] ;  /* 0x0000484c0c048981 */ /* 0x000ea2000c1e9b00 */
[----:B------:R-:W-:Y:S01]  /*21f0*/  CS2R R6, SRZ ;  /* 0x0000000000067805 */ /* 0x000fe2000001ff00 */
[----:B------:R-:W1:Y:S02]  /*2200*/  LDCU.128 UR56, c[0x3][0x70] ;  /* 0x00c00e00ff3877ac */ /* 0x000e640008000c00 */
[----:B------:R-:W2:Y:S01]  /*2210*/  @!P0 LDG.E.64.CONSTANT R14, desc[UR76][R12.64+0x10] ;  /* 0x0000104c0c0e8981 */ /* 0x000ea2000c1e9b00 */
[----:B------:R-:W0:Y:S03]  /*2220*/  LDCU.128 UR8, c[0x3][0xa0] ;  /* 0x00c01400ff0877ac */ /* 0x000e260008000c00 */
[----:B------:R-:W2:Y:S01]  /*2230*/  @!P0 LDG.E.64.CONSTANT R8, desc[UR76][R12.64+0x38] ;  /* 0x0000384c0c088981 */ /* 0x000ea2000c1e9b00 */
[----:B------:R-:W0:Y:S03]  /*2240*/  LDCU.64 UR4, c[0x3][0xd0] ;  /* 0x00c01a00ff0477ac */ /* 0x000e260008000a00 */
[----:B------:R-:W2:Y:S01]  /*2250*/  @!P0 LDG.E.64.CONSTANT R6, desc[UR76][R12.64+0x40] ;  /* 0x0000404c0c068981 */ /* 0x000ea2000c1e9b00 */
[----:B------:R-:W0:Y:S03]  /*2260*/  LDCU.64 UR60, c[0x3][0x1f0] ;  /* 0x00c03e00ff3c77ac */ /* 0x000e260008000a00 */
[----:B------:R3:W2:Y:S01]  /*2270*/  @!P0 LDG.E.64.CONSTANT R18, desc[UR76][R12.64+0x20] ;  /* 0x0000204c0c128981 */ /* 0x0006a2000c1e9b00 */
[----:B------:R-:W0:Y:S01]  /*2280*/  LDCU.64 UR6, c[0x3][0xe8] ;  /* 0x00c01d00ff0677ac */ /* 0x000e220008000a00 */
[----:B------:R-:W0:Y:S01]  /*2290*/  LDCU.64 UR64, c[0x3][0x248] ;  /* 0x00c04900ff4077ac */ /* 0x000e220008000a00 */
[----:B---3--:R-:W-:Y:S01]  /*22a0*/  DFMA R12, R2, UR46, RZ ;  /* 0x0000002e020c7c2b */ /* 0x008fe200080000ff */
[----:B------:R-:W3:Y:S07]  /*22b0*/  LDCU.64 UR62, c[0x3][0x280] ;  /* 0x00c05000ff3e77ac */ /* 0x000eee0008000a00 */
[----:B-1----:R-:W-:-:S02]  /*22c0*/  DFMA R12, R20, UR56, R12 ;  /* 0x00000038140c7c2b */ /* 0x002fc4000800000c */
[----:B------:R-:W-:Y:S01]  /*22d0*/  DFMA R44, R2, UR16, RZ ;  /* 0x00000010022c7c2b */ /* 0x000fe200080000ff */
[----:B------:R-:W-:Y:S01]  /*22e0*/  BSSY.RECONVERGENT B0, `(.L_x_939) ;  /* 0x0000122000007945 */ /* 0x000fe20003800200 */
[----:B------:R-:W-:Y:S02]  /*22f0*/  DMUL R28, R28, R38 ;  /* 0x000000261c1c7228 */ /* 0x000fe40000000000 */
[----:B----4-:R-:W-:Y:S02]  /*2300*/  DMUL R30, R30, R10 ;  /* 0x0000000a1e1e7228 */ /* 0x010fe40000000000 */
[----:B------:R-:W-:Y:S01]  /*2310*/  DFMA R10, R2, UR44, RZ ;  /* 0x0000002c020a7c2b */ /* 0x000fe200080000ff */
[----:B------:R-:W1:Y:S01]  /*2320*/  LDCU.128 UR44, c[0x3][0xf0] ;  /* 0x00c01e00ff2c77ac */ /* 0x000e620008000c00 */
[----:B--2---:R-:W-:Y:S02]  /*2330*/  DMUL R24, R24, R16 ;  /* 0x0000001018187228 */ /* 0x004fe40000000000 */
[----:B------:R-:W-:-:S02]  /*2340*/  DFMA R16, R2, UR14, RZ ;  /* 0x0000000e02107c2b */ /* 0x000fc400080000ff */
[----:B------:R-:W-:Y:S02]  /*2350*/  DMUL R36, R36, R4 ;  /* 0x0000000424247228 */ /* 0x000fe40000000000 */
[----:B------:R-:W-:Y:S01]  /*2360*/  DFMA R4, R2, UR12, RZ ;  /* 0x0000000c02047c2b */ /* 0x000fe200080000ff */
[----:B------:R-:W2:Y:S01]  /*2370*/  LDCU.128 UR12, c[0x3][0x80] ;  /* 0x00c01000ff0c77ac */ /* 0x000ea20008000c00 */
[----:B------:R-:W-:Y:S02]  /*2380*/  DMUL R22, R22, R14 ;  /* 0x0000000e16167228 */ /* 0x000fe40000000000 */
[----:B------:R-:W-:Y:S02]  /*2390*/  DFMA R14, R2, UR50, RZ ;  /* 0x00000032020e7c2b */ /* 0x000fe400080000ff */
[----:B------:R-:W-:Y:S02]  /*23a0*/  DMUL R32, R32, R8 ;  /* 0x0000000820207228 */ /* 0x000fe40000000000 */
[----:B------:R-:W-:Y:S01]  /*23b0*/  DFMA R8, R2, UR48, RZ ;  /* 0x0000003002087c2b */ /* 0x000fe200080000ff */
[----:B------:R-:W4:Y:S01]  /*23c0*/  LDCU.128 UR48, c[0x3][0xb0] ;  /* 0x00c01600ff3077ac */ /* 0x000f220008000c00 */
[----:B------:R-:W-:-:S02]  /*23d0*/  DFMA R16, R20, UR52, R16 ;  /* 0x0000003414107c2b */ /* 0x000fc40008000010 */
[----:B------:R-:W-:Y:S01]  /*23e0*/  DFMA R10, R20, UR54, R10 ;  /* 0x00000036140a7c2b */ /* 0x000fe2000800000a */
[----:B------:R-:W3:Y:S01]  /*23f0*/  LDCU.128 UR52, c[0x3][0xc0] ;  /* 0x00c01800ff3477ac */ /* 0x000ee20008000c00 */
[----:B------:R-:W-:Y:S02]  /*2400*/  DMUL R34, R34, R6 ;  /* 0x0000000622227228 */ /* 0x000fe40000000000 */
[----:B0-----:R-:W-:Y:S02]  /*2410*/  DFMA R4, R20, UR30, R4 ;  /* 0x0000001e14047c2b */ /* 0x001fe40008000004 */
[----:B------:R-:W-:Y:S02]  /*2420*/  DMUL R26, R26, R18 ;  /* 0x000000121a1a7228 */ /* 0x000fe40000000000 */
[C---:B------:R-:W-:Y:S02]  /*2430*/  DFMA R6, R2.reuse, UR34, RZ ;  /* 0x0000002202067c2b */ /* 0x040fe400080000ff */
[----:B------:R-:W-:-:S02]  /*2440*/  DFMA R18, R2, UR18, RZ ;  /* 0x0000001202127c2b */ /* 0x000fc400080000ff */
[----:B------:R-:W-:Y:S01]  /*2450*/  DFMA R8, R20, UR58, R8 ;  /* 0x0000003a14087c2b */ /* 0x000fe20008000008 */
[----:B------:R-:W0:Y:S01]  /*2460*/  LDCU.128 UR56, c[0x3][0x100] ;  /* 0x00c02000ff3877ac */ /* 0x000e220008000c00 */
[C---:B------:R-:W-:Y:S02]  /*2470*/  DFMA R4, R22.reuse, UR8, R4 ;  /* 0x0000000816047c2b */ /* 0x040fe40008000004 */
[----:B------:R-:W-:Y:S01]  /*2480*/  DFMA R16, R22, UR10, R16 ;  /* 0x0000000a16107c2b */ /* 0x000fe20008000010 */
[----:B------:R-:W0:Y:S01]  /*2490*/  LDCU.128 UR8, c[0x3][0x110] ;  /* 0x00c02200ff0877ac */ /* 0x000e220008000c00 */
[C---:B--2---:R-:W-:Y:S02]  /*24a0*/  DFMA R14, R20.reuse, UR12, R14 ;  /* 0x0000000c140e7c2b */ /* 0x044fe4000800000e */
[C---:B------:R-:W-:Y:S01]  /*24b0*/  DFMA R6, R20.reuse, UR14, R6 ;  /* 0x0000000e14067c2b */ /* 0x040fe20008000006 */
[----:B------:R-:W2:Y:S01]  /*24c0*/  LDCU.128 UR12, c[0x3][0x130] ;  /* 0x00c02600ff0c77ac */ /* 0x000ea20008000c00 */
[----:B------:R-:W-:-:S02]  /*24d0*/  DFMA R38, R20, UR36, R18 ;  /* 0x0000002414267c2b */ /* 0x000fc40008000012 */
[C---:B----4-:R-:W-:Y:S02]  /*24e0*/  DFMA R10, R22.reuse, UR48, R10 ;  /* 0x00000030160a7c2b */ /* 0x050fe4000800000a */
[C---:B------:R-:W-:Y:S01]  /*24f0*/  DFMA R12, R22.reuse, UR50, R12 ;  /* 0x00000032160c7c2b */ /* 0x040fe2000800000c */
[----:B------:R-:W4:Y:S01]  /*2500*/  LDCU.128 UR48, c[0x3][0x170] ;  /* 0x00c02e00ff3077ac */ /* 0x000f220008000c00 */
[C---:B---3--:R-:W-:Y:S02]  /*2510*/  DFMA R18, R22.reuse, UR52, R8 ;  /* 0x0000003416127c2b */ /* 0x048fe40008000008 */
[C---:B------:R-:W-:Y:S02]  /*2520*/  DFMA R38, R22.reuse, UR22, R38 ;  /* 0x0000001616267c2b */ /* 0x040fe40008000026 */
[----:B------:R-:W-:Y:S02]  /*2530*/  DFMA R6, R22, UR4, R6 ;  /* 0x0000000416067c2b */ /* 0x000fe40008000006 */
[----:B-1----:R-:W-:-:S02]  /*2540*/  DFMA R16, R24, UR44, R16 ;  /* 0x0000002c18107c2b */ /* 0x002fc40008000010 */
[C---:B------:R-:W-:Y:S01]  /*2550*/  DFMA R8, R24.reuse, UR46, R10 ;  /* 0x0000002e18087c2b */ /* 0x040fe2000800000a */
[----:B------:R-:W1:Y:S01]  /*2560*/  LDCU.128 UR44, c[0x3][0x140] ;  /* 0x00c02800ff2c77ac */ /* 0x000e620008000c00 */
[C---:B0-----:R-:W-:Y:S02]  /*2570*/  DFMA R10, R24.reuse, UR56, R12 ;  /* 0x00000038180a7c2b */ /* 0x041fe4000800000c */
[C---:B------:R-:W-:Y:S01]  /*2580*/  DFMA R12, R24.reuse, UR58, R18 ;  /* 0x0000003a180c7c2b */ /* 0x040fe20008000012 */
[----:B------:R-:W0:Y:S01]  /*2590*/  LDCU.128 UR56, c[0x3][0x150] ;  /* 0x00c02a00ff3877ac */ /* 0x000e220008000c00 */
[C---:B------:R-:W-:Y:S02]  /*25a0*/  DFMA R18, R24.reuse, UR40, R38 ;  /* 0x0000002818127c2b */ /* 0x040fe40008000026 */
[----:B------:R-:W-:Y:S02]  /*25b0*/  DFMA R38, R24, UR10, R6 ;  /* 0x0000000a18267c2b */ /* 0x000fe40008000006 */
[----:B--2---:R-:W-:-:S02]  /*25c0*/  DFMA R6, R26, UR14, R16 ;  /* 0x0000000e1a067c2b */ /* 0x004fc40008000010 */
[----:B------:R-:W-:Y:S01]  /*25d0*/  DFMA R16, R20, UR68, R44 ;  /* 0x0000004414107c2b */ /* 0x000fe2000800002c */
[----:B------:R-:W2:Y:S01]  /*25e0*/  LDCU.64 UR68, c[0x3][0xd8] ;  /* 0x00c01b00ff4477ac */ /* 0x000ea20008000a00 */
[----:B------:R-:W-:Y:S02]  /*25f0*/  DFMA R14, R22, UR54, R14 ;  /* 0x00000036160e7c2b */ /* 0x000fe4000800000e */
[----:B------:R-:W-:Y:S01]  /*2600*/  DFMA R4, R24, UR6, R4 ;  /* 0x0000000618047c2b */ /* 0x000fe20008000004 */
[----:B------:R-:W3:Y:S03]  /*2610*/  LDCU.128 UR4, c[0x3][0x180] ;  /* 0x00c03000ff0477ac */ /* 0x000ee60008000c00 */
[----:B------:R-:W-:Y:S01]  /*2620*/  DFMA R16, R22, UR20, R16 ;  /* 0x0000001416107c2b */ /* 0x000fe20008000010 */
[----:B------:R-:W3:Y:S01]  /*2630*/  LDCU.128 UR52, c[0x3][0x200] ;  /* 0x00c04000ff3477ac */ /* 0x000ee20008000c00 */
[----:B------:R-:W-:-:S02]  /*2640*/  DFMA R14, R24, UR8, R14 ;  /* 0x00000008180e7c2b */ /* 0x000fc4000800000e */
[C---:B------:R-:W-:Y:S01]  /*2650*/  DFMA R4, R26.reuse, UR12, R4 ;  /* 0x0000000c1a047c2b */ /* 0x040fe20008000004 */
[----:B------:R-:W3:Y:S01]  /*2660*/  LDCU.128 UR8, c[0x3][0x190] ;  /* 0x00c03200ff0877ac */ /* 0x000ee20008000c00 */
[C---:B-1----:R-:W-:Y:S02]  /*2670*/  DFMA R8, R26.reuse, UR44, R8 ;  /* 0x0000002c1a087c2b */ /* 0x042fe40008000008 */
[----:B------:R-:W-:Y:S01]  /*2680*/  DFMA R10, R26, UR46, R10 ;  /* 0x0000002e1a0a7c2b */ /* 0x000fe2000800000a */
[----:B------:R-:W1:Y:S01]  /*2690*/  LDCU.128 UR12, c[0x3][0x1a0] ;  /* 0x00c03400ff0c77ac */ /* 0x000e620008000c00 */
[----:B--2---:R-:W-:Y:S01]  /*26a0*/  DFMA R16, R24, UR68, R16 ;  /* 0x0000004418107c2b */ /* 0x004fe20008000010 */
[----:B------:R-:W2:Y:S01]  /*26b0*/  LDCU.128 UR44, c[0x3][0x1c0] ;  /* 0x00c03800ff2c77ac */ /* 0x000ea20008000c00 */
[C---:B------:R-:W-:Y:S01]  /*26c0*/  DFMA R18, R26.reuse, UR26, R18 ;  /* 0x0000001a1a127c2b */ /* 0x040fe20008000012 */
[----:B------:R-:W2:Y:S01]  /*26d0*/  LDCU.64 UR68, c[0x3][0x168] ;  /* 0x00c02d00ff4477ac */ /* 0x000ea20008000a00 */
[----:B0-----:R-:W-:-:S02]  /*26e0*/  DFMA R12, R26, UR56, R12 ;  /* 0x000000381a0c7c2b */ /* 0x001fc4000800000c */
[----:B------:R-:W-:Y:S01]  /*26f0*/  DFMA R14, R26, UR58, R14 ;  /* 0x0000003a1a0e7c2b */ /* 0x000fe2000800000e */
[----:B------:R-:W0:Y:S01]  /*2700*/  LDCU.128 UR56, c[0x3][0x1d0] ;  /* 0x00c03a00ff3877ac */ /* 0x000e220008000c00 */
[C---:B----4-:R-:W-:Y:S02]  /*2710*/  DFMA R4, R28.reuse, UR50, R4 ;  /* 0x000000321c047c2b */ /* 0x050fe40008000004 */
[----:B------:R-:W-:Y:S01]  /*2720*/  DFMA R18, R28, UR48, R18 ;  /* 0x000000301c127c2b */ /* 0x000fe20008000012 */
[----:B------:R-:W4:Y:S01]  /*2730*/  LDCU.128 UR48, c[0x3][0x1e0] ;  /* 0x00c03c00ff3077ac */ /* 0x000f220008000c00 */
[----:B------:R-:W-:Y:S02]  /*2740*/  DFMA R38, R26, UR38, R38 ;  /* 0x000000261a267c2b */ /* 0x000fe40008000026 */
[----:B---3--:R-:W-:Y:S02]  /*2750*/  DFMA R6, R28, UR4, R6 ;  /* 0x000000041c067c2b */ /* 0x008fe40008000006 */
[----:B------:R-:W-:-:S02]  /*2760*/  DFMA R16, R26, UR24, R16 ;  /* 0x000000181a107c2b */ /* 0x000fc40008000010 */
[C---:B------:R-:W-:Y:S02]  /*2770*/  DFMA R10, R28.reuse, UR8, R10 ;  /* 0x000000081c0a7c2b */ /* 0x040fe4000800000a */
[C---:B------:R-:W-:Y:S01]  /*2780*/  DFMA R12, R28.reuse, UR10, R12 ;  /* 0x0000000a1c0c7c2b */ /* 0x040fe2000800000c */
[----:B------:R-:W3:Y:S01]  /*2790*/  LDCU.128 UR8, c[0x3][0x210] ;  /* 0x00c04200ff0877ac */ /* 0x000ee20008000c00 */
[C---:B-1----:R-:W-:Y:S02]  /*27a0*/  DFMA R14, R28.reuse, UR12, R14 ;  /* 0x0000000c1c0e7c2b */ /* 0x042fe4000800000e */
[----:B------:R-:W-:Y:S01]  /*27b0*/  DFMA R38, R28, UR14, R38 ;  /* 0x0000000e1c267c2b */ /* 0x000fe20008000026 */
[----:B------:R-:W1:Y:S01]  /*27c0*/  LDCU.128 UR12, c[0x3][0x220] ;  /* 0x00c04400ff0c77ac */ /* 0x000e620008000c00 */
[C---:B--2---:R-:W-:Y:S02]  /*27d0*/  DFMA R4, R30.reuse, UR44, R4 ;  /* 0x0000002c1e047c2b */ /* 0x044fe40008000004 */
[----:B------:R-:W-:Y:S01]  /*27e0*/  DFMA R6, R30, UR46, R6 ;  /* 0x0000002e1e067c2b */ /* 0x000fe20008000006 */
[----:B------:R-:W2:Y:S01]  /*27f0*/  LDCU.128 UR44, c[0x3][0x230] ;  /* 0x00c04600ff2c77ac */ /* 0x000ea20008000c00 */
[C---:B------:R-:W-:Y:S01]  /*2800*/  DFMA R16, R28.reuse, UR68, R16 ;  /* 0x000000441c107c2b */ /* 0x040fe20008000010 */
[----:B------:R-:W2:Y:S01]  /*2810*/  LDCU.64 UR68, c[0x3][0x1f8] ;  /* 0x00c03f00ff4477ac */ /* 0x000ea20008000a00 */
[----:B------:R-:W-:-:S02]  /*2820*/  DFMA R8, R28, UR6, R8 ;  /* 0x000000061c087c2b */ /* 0x000fc40008000008 */
[C---:B------:R-:W-:Y:S01]  /*2830*/  DFMA R18, R30.reuse, UR42, R18 ;  /* 0x0000002a1e127c2b */ /* 0x040fe20008000012 */
[----:B------:R-:W2:Y:S01]  /*2840*/  LDCU.128 UR4, c[0x3][0x290] ;  /* 0x00c05200ff0477ac */ /* 0x000ea20008000c00 */
[C---:B0-----:R-:W-:Y:S02]  /*2850*/  DFMA R10, R30.reuse, UR58, R10 ;  /* 0x0000003a1e0a7c2b */ /* 0x041fe4000800000a */
[C---:B----4-:R-:W-:Y:S02]  /*2860*/  DFMA R12, R30.reuse, UR48, R12 ;  /* 0x000000301e0c7c2b */ /* 0x050fe4000800000c */
[C---:B------:R-:W-:Y:S01]  /*2870*/  DFMA R8, R30.reuse, UR56, R8 ;  /* 0x000000381e087c2b */ /* 0x040fe20008000008 */
[----:B------:R-:W0:Y:S01]  /*2880*/  LDCU.128 UR56, c[0x3][0x250] ;  /* 0x00c04a00ff3877ac */ /* 0x000e220008000c00 */
[----:B------:R-:W-:Y:S02]  /*2890*/  DFMA R14, R30, UR50, R14 ;  /* 0x000000321e0e7c2b */ /* 0x000fe4000800000e */
[C---:B------:R-:W-:Y:S01]  /*28a0*/  DFMA R18, R32.reuse, UR52, R18 ;  /* 0x0000003420127c2b */ /* 0x040fe20008000012 */
[----:B------:R-:W4:Y:S01]  /*28b0*/  LDCU.128 UR48, c[0x3][0x260] ;  /* 0x00c04c00ff3077ac */ /* 0x000f220008000c00 */
[----:B------:R-:W-:-:S02]  /*28c0*/  DFMA R4, R32, UR54, R4 ;  /* 0x0000003620047c2b */ /* 0x000fc40008000004 */
[C---:B------:R-:W-:Y:S01]  /*28d0*/  DFMA R38, R30.reuse, UR60, R38 ;  /* 0x0000003c1e267c2b */ /* 0x040fe20008000026 */
[----:B------:R-:W4:Y:S01]  /*28e0*/  LDCU.128 UR52, c[0x3][0x270] ;  /* 0x00c04e00ff3477ac */ /* 0x000f220008000c00 */
[----:B------:R-:W-:Y:S02]  /*28f0*/  DFMA R16, R30, UR28, R16 ;  /* 0x0000001c1e107c2b */ /* 0x000fe40008000010 */
[C---:B---3--:R-:W-:Y:S02]  /*2900*/  DFMA R6, R32.reuse, UR8, R6 ;  /* 0x0000000820067c2b */ /* 0x048fe40008000006 */
[C---:B------:R-:W-:Y:S01]  /*2910*/  DFMA R8, R32.reuse, UR10, R8 ;  /* 0x0000000a20087c2b */ /* 0x040fe20008000008 */
[----:B------:R-:W3:Y:S01]  /*2920*/  LDCU.128 UR8, c[0x3][0x2a0] ;  /* 0x00c05400ff0877ac */ /* 0x000ee20008000c00 */
[C---:B-1----:R-:W-:Y:S02]  /*2930*/  DFMA R10, R32.reuse, UR12, R10 ;  /* 0x0000000c200a7c2b */ /* 0x042fe4000800000a */
[C---:B------:R-:W-:Y:S01]  /*2940*/  DFMA R12, R32.reuse, UR14, R12 ;  /* 0x0000000e200c7c2b */ /* 0x040fe2000800000c */
[----:B------:R-:W1:Y:S01]  /*2950*/  LDCU.128 UR12, c[0x3][0x2b0] ;  /* 0x00c05600ff0c77ac */ /* 0x000e620008000c00 */
[----:B--2---:R-:W-:-:S02]  /*2960*/  DFMA R14, R32, UR44, R14 ;  /* 0x0000002c200e7c2b */ /* 0x004fc4000800000e */
[C---:B------:R-:W-:Y:S01]  /*2970*/  DFMA R38, R32.reuse, UR46, R38 ;  /* 0x0000002e20267c2b */ /* 0x040fe20008000026 */
[----:B------:R-:W2:Y:S01]  /*2980*/  LDCU.128 UR44, c[0x3][0x2c0] ;  /* 0x00c05800ff2c77ac */ /* 0x000ea20008000c00 */
[----:B------:R-:W-:Y:S01]  /*2990*/  DFMA R16, R32, UR68, R16 ;  /* 0x0000004420107c2b */ /* 0x000fe20008000010 */
[----:B------:R-:W2:Y:S01]  /*29a0*/  LDCU.64 UR68, c[0x3][0x288] ;  /* 0x00c05100ff4477ac */ /* 0x000ea20008000a00 */
[C---:B0-----:R-:W-:Y:S02]  /*29b0*/  DFMA R4, R34.reuse, UR56, R4 ;  /* 0x0000003822047c2b */ /* 0x041fe40008000004 */
[C---:B------:R-:W-:Y:S02]  /*29c0*/  DFMA R6, R34.reuse, UR58, R6 ;  /* 0x0000003a22067c2b */ /* 0x040fe40008000006 */
[C---:B------:R-:W-:Y:S02]  /*29d0*/  DFMA R18, R34.reuse, UR64, R18 ;  /* 0x0000004022127c2b */ /* 0x040fe40008000012 */
[----:B----4-:R-:W-:-:S02]  /*29e0*/  DFMA R8, R34, UR48, R8 ;  /* 0x0000003022087c2b */ /* 0x010fc40008000008 */
[C---:B------:R-:W-:Y:S02]  /*29f0*/  DFMA R10, R34.reuse, UR50, R10 ;  /* 0x00000032220a7c2b */ /* 0x040fe4000800000a */
[C---:B------:R-:W-:Y:S02]  /*2a00*/  DFMA R12, R34.reuse, UR52, R12 ;  /* 0x00000034220c7c2b */ /* 0x040fe4000800000c */
[C---:B------:R-:W-:Y:S02]  /*2a10*/  DFMA R14, R34.reuse, UR54, R14 ;  /* 0x00000036220e7c2b */ /* 0x040fe4000800000e */
[C---:B------:R-:W-:Y:S02]  /*2a20*/  DFMA R38, R34.reuse, UR62, R38 ;  /* 0x0000003e22267c2b */ /* 0x040fe40008000026 */
[----:B------:R-:W-:Y:S02]  /*2a30*/  DFMA R16, R34, UR32, R16 ;  /* 0x0000002022107c2b */ /* 0x000fe40008000010 */
[----:B------:R-:W-:-:S02]  /*2a40*/  DFMA R18, R36, UR4, R18 ;  /* 0x0000000424127c2b */ /* 0x000fc40008000012 */
[C---:B------:R-:W-:Y:S02]  /*2a50*/  DFMA R4, R36.reuse, UR6, R4 ;  /* 0x0000000624047c2b */ /* 0x040fe40008000004 */
[C---:B---3--:R-:W-:Y:S02]  /*2a60*/  DFMA R6, R36.reuse, UR8, R6 ;  /* 0x0000000824067c2b */ /* 0x048fe40008000006 */
[C---:B------:R-:W-:Y:S02]  /*2a70*/  DFMA R8, R36.reuse, UR10, R8 ;  /* 0x0000000a24087c2b */ /* 0x040fe40008000008 */
[C---:B-1----:R-:W-:Y:S02]  /*2a80*/  DFMA R10, R36.reuse, UR12, R10 ;  /* 0x0000000c240a7c2b */ /* 0x042fe4000800000a */
[C---:B------:R-:W-:Y:S02]  /*2a90*/  DFMA R12, R36.reuse, UR14, R12 ;  /* 0x0000000e240c7c2b */ /* 0x040fe4000800000c */
[----:B--2---:R-:W-:-:S02]  /*2aa0*/  DFMA R14, R36, UR44, R14 ;  /* 0x0000002c240e7c2b */ /* 0x004fc4000800000e */
[C---:B------:R-:W-:Y:S02]  /*2ab0*/  DFMA R16, R36.reuse, UR68, R16 ;  /* 0x0000004424107c2b */ /* 0x040fe40008000010 */
        /* <DEDUP_REMOVED lines=9> */
[----:B------:R-:W1:Y:S03]  /*2b50*/  LDCU.128 UR8, c[0x3][0x170] ;  /* 0x00c02e00ff0877ac */ /* 0x000e660008000c00 */
[----:B------:R-:W2:Y:S01]  /*2b60*/  LDS.64 R38, [R41+0x50] ;  /* 0x0000500029267984 */ /* 0x000ea20000000a00 */
[----:B------:R-:W3:Y:S03]  /*2b70*/  LDCU.64 UR4, c[0x3][0x1b8] ;  /* 0x00c03700ff0477ac */ /* 0x000ee60008000a00 */
[----:B------:R-:W4:Y:S01]  /*2b80*/  LDS.64 R36, [R41+0xa0] ;  /* 0x0000a00029247984 */ /* 0x000f220000000a00 */
[----:B------:R-:W5:Y:S03]  /*2b90*/  LDCU.128 UR56, c[0x3][0x200] ;  /* 0x00c04000ff3877ac */ /* 0x000f660008000c00 */
[----:B------:R-:W1:Y:S01]  /*2ba0*/  LDS.64 R18, [R41+0xf0] ;  /* 0x0000f00029127984 */ /* 0x000e620000000a00 */
[----:B------:R-:W3:Y:S03]  /*2bb0*/  LDCU.128 UR52, c[0x3][0x10] ;  /* 0x00c00200ff3477ac */ /* 0x000ee60008000c00 */
[----:B------:R-:W5:Y:S01]  /*2bc0*/  LDS.64 R16, [R41+0x140] ;  /* 0x0001400029107984 */ /* 0x000f620000000a00 */
[----:B------:R-:W5:Y:S03]  /*2bd0*/  LDCU.128 UR48, c[0x3][0xa0] ;  /* 0x00c01400ff3077ac */ /* 0x000f660008000c00 */
[----:B------:R-:W5:Y:S01]  /*2be0*/  LDS.64 R14, [R41+0x190] ;  /* 0x00019000290e7984 */ /* 0x000f620000000a00 */
[----:B------:R-:W5:Y:S03]  /*2bf0*/  LDCU.128 UR44, c[0x3][0x130] ;  /* 0x00c02600ff2c77ac */ /* 0x000f660008000c00 */
[----:B------:R-:W5:Y:S01]  /*2c00*/  LDS.64 R12, [R41+0x1e0] ;  /* 0x0001e000290c7984 */ /* 0x000f620000000a00 */
[----:B------:R-:W5:Y:S03]  /*2c10*/  LDCU.128 UR12, c[0x3][0x1c0] ;  /* 0x00c03800ff0c77ac */ /* 0x000f660008000c00 */
[----:B------:R-:W5:Y:S01]  /*2c20*/  LDS.64 R10, [R41+0x230] ;  /* 0x00023000290a7984 */ /* 0x000f620000000a00 */
[----:B------:R-:W5:Y:S03]  /*2c30*/  LDCU.64 UR30, c[0x3][0x48] ;  /* 0x00c00900ff1e77ac */ /* 0x000f660008000a00 */
[----:B------:R-:W5:Y:S01]  /*2c40*/  LDS.64 R8, [R41+0x280] ;  /* 0x0002800029087984 */ /* 0x000f620000000a00 */
[----:B------:R-:W5:Y:S01]  /*2c50*/  LDCU.64 UR34, c[0x3][0xd8] ;  /* 0x00c01b00ff2277ac */ /* 0x000f620008000a00 */
[----:B0-----:R-:W-:-:S02]  /*2c60*/  DFMA R6, R4, UR18, RZ ;  /* 0x0000001204067c2b */ /* 0x001fc400080000ff */
[----:B---3--:R-:W-:-:S06]  /*2c70*/  DFMA R44, R4, UR52, RZ ;  /* 0x00000034042c7c2b */ /* 0x008fcc00080000ff */
[----:B--2---:R-:W-:-:S08]  /*2c80*/  DFMA R6, R38, UR36, R6 ;  /* 0x0000002426067c2b */ /* 0x004fd00008000006 */
[----:B----4-:R-:W-:-:S08]  /*2c90*/  DFMA R6, R36, UR22, R6 ;  /* 0x0000001624067c2b */ /* 0x010fd00008000006 */
[----:B-1----:R-:W-:-:S08]  /*2ca0*/  DFMA R6, R18, UR40, R6 ;  /* 0x0000002812067c2b */ /* 0x002fd00008000006 */
[----:B-----5:R-:W-:Y:S02]  /*2cb0*/  DFMA R42, R16, UR26, R6 ;  /* 0x0000001a102a7c2b */ /* 0x020fe40008000006 */
[----:B------:R-:W0:Y:S06]  /*2cc0*/  LDS.64 R6, [R41+0x2d0] ;  /* 0x0002d00029067984 */ /* 0x000e2c0000000a00 */
[----:B------:R-:W-:Y:S01]  /*2cd0*/  DFMA R42, R14, UR8, R42 ;  /* 0x000000080e2a7c2b */ /* 0x000fe2000800002a */
[----:B------:R-:W1:Y:S07]  /*2ce0*/  LDCU.64 UR8, c[0x3][0x248] ;  /* 0x00c04900ff0877ac */ /* 0x000e6e0008000a00 */
[----:B------:R-:W-:Y:S01]  /*2cf0*/  DFMA R42, R12, UR4, R42 ;  /* 0x000000040c2a7c2b */ /* 0x000fe2000800002a */
[----:B------:R-:W0:Y:S07]  /*2d00*/  LDCU.128 UR4, c[0x3][0x290] ;  /* 0x00c05200ff0477ac */ /* 0x000e2e0008000c00 */
[----:B------:R-:W-:-:S08]  /*2d10*/  DFMA R42, R10, UR56, R42 ;  /* 0x000000380a2a7c2b */ /* 0x000fd0000800002a */
[----:B-1----:R-:W-:Y:S01]  /*2d20*/  DFMA R42, R8, UR8, R42 ;  /* 0x00000008082a7c2b */ /* 0x002fe2000800002a */
[----:B------:R-:W1:Y:S07]  /*2d30*/  LDCU.64 UR8, c[0x3][0xe8] ;  /* 0x00c01d00ff0877ac */ /* 0x000e6e0008000a00 */
[----:B0-----:R-:W-:Y:S01]  /*2d40*/  DFMA R42, R6, UR4, R42 ;  /* 0x00000004062a7c2b */ /* 0x001fe2000800002a */
[----:B------:R-:W0:Y:S06]  /*2d50*/  LDCU.64 UR4, c[0x3][0x58] ;  /* 0x00c00b00ff0477ac */ /* 0x000e2c0008000a00 */
[----:B------:R2:W-:Y:S01]  /*2d60*/  STS.64 [R41+0x50], R42 ;  /* 0x0000502a29007388 */ /* 0x0005e20000000a00 */
[----:B0-----:R-:W-:-:S02]  /*2d70*/  DFMA R44, R38, UR4, R44 ;  /* 0x00000004262c7c2b */ /* 0x001fc4000800002c */
[----:B--2---:R-:W-:Y:S01]  /*2d80*/  DFMA R42, R4, UR54, RZ ;  /* 0x00000036042a7c2b */ /* 0x004fe200080000ff */
[----:B------:R-:W0:Y:S05]  /*2d90*/  LDCU.128 UR52, c[0x3][0xf0] ;  /* 0x00c01e00ff3477ac */ /* 0x000e2a0008000c00 */
[----:B------:R-:W-:-:S08]  /*2da0*/  DFMA R44, R36, UR48, R44 ;  /* 0x00000030242c7c2b */ /* 0x000fd0000800002c */
[----:B-1----:R-:W-:-:S08]  /*2db0*/  DFMA R44, R18, UR8, R44 ;  /* 0x00000008122c7c2b */ /* 0x002fd0000800002c */
[----:B------:R-:W-:-:S08]  /*2dc0*/  DFMA R44, R16, UR44, R44 ;  /* 0x0000002c102c7c2b */ /* 0x000fd0000800002c */
[----:B------:R-:W-:Y:S01]  /*2dd0*/  DFMA R44, R14, UR10, R44 ;  /* 0x0000000a0e2c7c2b */ /* 0x000fe2000800002c */
[----:B------:R-:W1:Y:S07]  /*2de0*/  LDCU.128 UR8, c[0x3][0x250] ;  /* 0x00c04a00ff0877ac */ /* 0x000e6e0008000c00 */
[----:B------:R-:W-:-:S08]  /*2df0*/  DFMA R44, R12, UR12, R44 ;  /* 0x0000000c0c2c7c2b */ /* 0x000fd0000800002c */
[----:B------:R-:W-:Y:S01]  /*2e00*/  DFMA R44, R10, UR58, R44 ;  /* 0x0000003a0a2c7c2b */ /* 0x000fe2000800002c */
[----:B------:R-:W2:Y:S07]  /*2e10*/  LDCU.128 UR56, c[0x3][0x180] ;  /* 0x00c03000ff3877ac */ /* 0x000eae0008000c00 */
[----:B-1----:R-:W-:-:S08]  /*2e20*/  DFMA R44, R8, UR8, R44 ;  /* 0x00000008082c7c2b */ /* 0x002fd0000800002c */
[----:B------:R-:W-:Y:S01]  /*2e30*/  DFMA R44, R6, UR6, R44 ;  /* 0x00000006062c7c2b */ /* 0x000fe2000800002c */
[----:B------:R-:W1:Y:S06]  /*2e40*/  LDCU.128 UR4, c[0x3][0x60] ;  /* 0x00c00c00ff0477ac */ /* 0x000e6c0008000c00 */
[----:B------:R3:W-:Y:S01]  /*2e50*/  STS.64 [R41+0xa0], R44 ;  /* 0x0000a02c29007388 */ /* 0x0007e20000000a00 */
[----:B-1----:R-:W-:-:S08]  /*2e60*/  DFMA R42, R38, UR4, R42 ;  /* 0x00000004262a7c2b */ /* 0x002fd0000800002a */
[----:B------:R-:W-:Y:S01]  /*2e70*/  DFMA R42, R36, UR50, R42 ;  /* 0x00000032242a7c2b */ /* 0x000fe2000800002a */
[----:B------:R-:W1:Y:S07]  /*2e80*/  LDCU.128 UR48, c[0x3][0x210] ;  /* 0x00c04200ff3077ac */ /* 0x000e6e0008000c00 */
[----:B0-----:R-:W-:-:S08]  /*2e90*/  DFMA R42, R18, UR52, R42 ;  /* 0x00000034122a7c2b */ /* 0x001fd0000800002a */
[----:B------:R-:W-:Y:S01]  /*2ea0*/  DFMA R42, R16, UR46, R42 ;  /* 0x0000002e102a7c2b */ /* 0x000fe2000800002a */
[----:B------:R-:W0:Y:S07]  /*2eb0*/  LDCU.128 UR44, c[0x3][0x2a0] ;  /* 0x00c05400ff2c77ac */ /* 0x000e2e0008000c00 */
[----:B--2---:R-:W-:-:S08]  /*2ec0*/  DFMA R42, R14, UR56, R42 ;  /* 0x000000380e2a7c2b */ /* 0x004fd0000800002a */
[----:B------:R-:W-:Y:S01]  /*2ed0*/  DFMA R42, R12, UR14, R42 ;  /* 0x0000000e0c2a7c2b */ /* 0x000fe2000800002a */
[----:B------:R-:W2:Y:S07]  /*2ee0*/  LDCU.128 UR12, c[0x3][0xb0] ;  /* 0x00c01600ff0c77ac */ /* 0x000eae0008000c00 */
[----:B-1----:R-:W-:-:S08]  /*2ef0*/  DFMA R42, R10, UR48, R42 ;  /* 0x000000300a2a7c2b */ /* 0x002fd0000800002a */
[----:B------:R-:W-:Y:S01]  /*2f00*/  DFMA R42, R8, UR10, R42 ;  /* 0x0000000a082a7c2b */ /* 0x000fe2000800002a */
[----:B------:R-:W3:Y:S07]  /*2f10*/  LDCU.128 UR8, c[0x3][0x20] ;  /* 0x00c00400ff0877ac */ /* 0x000eee0008000c00 */
[----:B0-----:R-:W-:-:S07]  /*2f20*/  DFMA R42, R6, UR44, R42 ;  /* 0x0000002c062a7c2b */ /* 0x001fce000800002a */
[----:B------:R0:W-:Y:S01]  /*2f30*/  STS.64 [R41+0xf0], R42 ;  /* 0x0000f02a29007388 */ /* 0x0001e20000000a00 */
[----:B---3--:R-:W-:-:S08]  /*2f40*/  DFMA R44, R4, UR8, RZ ;  /* 0x00000008042c7c2b */ /* 0x008fd000080000ff */
[----:B------:R-:W-:Y:S01]  /*2f50*/  DFMA R44, R38, UR6, R44 ;  /* 0x00000006262c7c2b */ /* 0x000fe2000800002c */
[----:B------:R-:W1:Y:S01]  /*2f60*/  LDCU.128 UR4, c[0x3][0x140] ;  /* 0x00c02800ff0477ac */ /* 0x000e620008000c00 */
[----:B0-----:R-:W-:Y:S01]  /*2f70*/  DFMA R42, R4, UR10, RZ ;  /* 0x0000000a042a7c2b */ /* 0x001fe200080000ff */
[----:B------:R-:W0:Y:S05]  /*2f80*/  LDCU.128 UR8, c[0x3][0x100] ;  /* 0x00c02000ff0877ac */ /* 0x000e2a0008000c00 */
[----:B--2---:R-:W-:-:S08]  /*2f90*/  DFMA R44, R36, UR12, R44 ;  /* 0x0000000c242c7c2b */ /* 0x004fd0000800002c */
[----:B------:R-:W-:Y:S01]  /*2fa0*/  DFMA R44, R18, UR54, R44 ;  /* 0x00000036122c7c2b */ /* 0x000fe2000800002c */
[----:B------:R-:W2:Y:S07]  /*2fb0*/  LDCU.128 UR52, c[0x3][0x1d0] ;  /* 0x00c03a00ff3477ac */ /* 0x000eae0008000c00 */
[----:B-1----:R-:W-:-:S08]  /*2fc0*/  DFMA R44, R16, UR4, R44 ;  /* 0x00000004102c7c2b */ /* 0x002fd0000800002c */
[----:B------:R-:W-:Y:S01]  /*2fd0*/  DFMA R44, R14, UR58, R44 ;  /* 0x0000003a0e2c7c2b */ /* 0x000fe2000800002c */
[----:B------:R-:W1:Y:S07]  /*2fe0*/  LDCU.128 UR56, c[0x3][0x260] ;  /* 0x00c04c00ff3877ac */ /* 0x000e6e0008000c00 */
[----:B--2---:R-:W-:-:S08]  /*2ff0*/  DFMA R44, R12, UR52, R44 ;  /* 0x000000340c2c7c2b */ /* 0x004fd0000800002c */
        /* <DEDUP_REMOVED lines=12> */
[----:B-1----:R-:W-:-:S08]  /*30c0*/  DFMA R42, R14, UR12, R42 ;  /* 0x0000000c0e2a7c2b */ /* 0x002fd0000800002a */
[----:B------:R-:W-:Y:S01]  /*30d0*/  DFMA R42, R12, UR54, R42 ;  /* 0x000000360c2a7c2b */ /* 0x000fe2000800002a */
[----:B------:R-:W3:Y:S07]  /*30e0*/  LDCU.128 UR52, c[0x3][0x30] ;  /* 0x00c00600ff3477ac */ /* 0x000eee0008000c00 */
[----:B0-----:R-:W-:-:S08]  /*30f0*/  DFMA R42, R10, UR4, R42 ;  /* 0x000000040a2a7c2b */ /* 0x001fd0000800002a */
[----:B------:R-:W-:Y:S01]  /*3100*/  DFMA R42, R8, UR58, R42 ;  /* 0x0000003a082a7c2b */ /* 0x000fe2000800002a */
[----:B------:R-:W0:Y:S01]  /*3110*/  LDCU.128 UR56, c[0x3][0xc0] ;  /* 0x00c01800ff3877ac */ /* 0x000e220008000c00 */
[----:B---3--:R-:W-:-:S06]  /*3120*/  DFMA R44, R4, UR52, RZ ;  /* 0x00000034042c7c2b */ /* 0x008fcc00080000ff */
[----:B--2---:R-:W-:Y:S02]  /*3130*/  DFMA R42, R6, UR48, R42 ;  /* 0x00000030062a7c2b */ /* 0x004fe4000800002a */
[----:B------:R-:W-:Y:S01]  /*3140*/  DFMA R44, R38, UR46, R44 ;  /* 0x0000002e262c7c2b */ /* 0x000fe2000800002c */
[----:B------:R-:W1:Y:S04]  /*3150*/  LDCU.128 UR44, c[0x3][0x150] ;  /* 0x00c02a00ff2c77ac */ /* 0x000e680008000c00 */
[----:B------:R2:W-:Y:S03]  /*3160*/  STS.64 [R41+0x190], R42 ;  /* 0x0001902a29007388 */ /* 0x0005e60000000a00 */
[----:B0-----:R-:W-:-:S08]  /*3170*/  DFMA R44, R36, UR56, R44 ;  /* 0x00000038242c7c2b */ /* 0x001fd0000800002c */
[----:B------:R-:W-:Y:S01]  /*3180*/  DFMA R44, R18, UR10, R44 ;  /* 0x0000000a122c7c2b */ /* 0x000fe2000800002c */
[----:B------:R-:W0:Y:S01]  /*3190*/  LDCU.128 UR8, c[0x3][0x1e0] ;  /* 0x00c03c00ff0877ac */ /* 0x000e220008000c00 */
[----:B--2---:R-:W-:-:S06]  /*31a0*/  DFMA R42, R4, UR16, RZ ;  /* 0x00000010042a7c2b */ /* 0x004fcc00080000ff */
[----:B-1----:R-:W-:Y:S02]  /*31b0*/  DFMA R44, R16, UR44, R44 ;  /* 0x0000002c102c7c2b */ /* 0x002fe4000800002c */
[----:B------:R-:W-:Y:S01]  /*31c0*/  DFMA R42, R38, UR30, R42 ;  /* 0x0000001e262a7c2b */ /* 0x000fe2000800002a */
[----:B------:R-:W1:Y:S05]  /*31d0*/  LDCU.64 UR30, c[0x3][0x168] ;  /* 0x00c02d00ff1e77ac */ /* 0x000e6a0008000a00 */
[----:B------:R-:W-:Y:S01]  /*31e0*/  DFMA R44, R14, UR14, R44 ;  /* 0x0000000e0e2c7c2b */ /* 0x000fe2000800002c */
[----:B------:R-:W2:Y:S01]  /*31f0*/  LDCU.128 UR12, c[0x3][0x270] ;  /* 0x00c04e00ff0c77ac */ /* 0x000ea20008000c00 */
[----:B------:R-:W-:-:S06]  /*3200*/  DFMA R42, R36, UR20, R42 ;  /* 0x00000014242a7c2b */ /* 0x000fcc000800002a */
[----:B0-----:R-:W-:Y:S01]  /*3210*/  DFMA R44, R12, UR8, R44 ;  /* 0x000000080c2c7c2b */ /* 0x001fe2000800002c */
[----:B------:R-:W0:Y:S01]  /*3220*/  LDCU.64 UR8, c[0x3][0x40] ;  /* 0x00c00800ff0877ac */ /* 0x000e220008000a00 */
[----:B------:R-:W-:Y:S01]  /*3230*/  DFMA R42, R18, UR34, R42 ;  /* 0x00000022122a7c2b */ /* 0x000fe2000800002a */
[----:B------:R-:W3:Y:S05]  /*3240*/  LDCU.64 UR34, c[0x3][0x1f8] ;  /* 0x00c03f00ff2277ac */ /* 0x000eea0008000a00 */
[----:B------:R-:W-:Y:S01]  /*3250*/  DFMA R44, R10, UR6, R44 ;  /* 0x000000060a2c7c2b */ /* 0x000fe2000800002c */
[----:B------:R-:W4:Y:S01]  /*3260*/  LDCU.128 UR4, c[0x3][0x80] ;  /* 0x00c01000ff0477ac */ /* 0x000f220008000c00 */
[----:B------:R-:W-:-:S06]  /*3270*/  DFMA R42, R16, UR24, R42 ;  /* 0x00000018102a7c2b */ /* 0x000fcc000800002a */
[----:B--2---:R-:W-:Y:S01]  /*3280*/  DFMA R44, R8, UR12, R44 ;  /* 0x0000000c082c7c2b */ /* 0x004fe2000800002c */
[----:B------:R-:W2:Y:S01]  /*3290*/  LDCU.64 UR12, c[0x3][0x1f0] ;  /* 0x00c03e00ff0c77ac */ /* 0x000ea20008000a00 */
[----:B-1----:R-:W-:Y:S01]  /*32a0*/  DFMA R42, R14, UR30, R42 ;  /* 0x0000001e0e2a7c2b */ /* 0x002fe2000800002a */
[----:B------:R-:W1:Y:S05]  /*32b0*/  LDCU.64 UR30, c[0x3][0x288] ;  /* 0x00c05100ff1e77ac */ /* 0x000e6a0008000a00 */
[----:B------:R-:W-:Y:S01]  /*32c0*/  DFMA R44, R6, UR50, R44 ;  /* 0x00000032062c7c2b */ /* 0x000fe2000800002c */
[----:B------:R-:W5:Y:S01]  /*32d0*/  LDCU.128 UR48, c[0x3][0x1a0] ;  /* 0x00c03400ff3077ac */ /* 0x000f620008000c00 */
[----:B------:R-:W-:-:S05]  /*32e0*/  DFMA R42, R12, UR28, R42 ;  /* 0x0000001c0c2a7c2b */ /* 0x000fca000800002a */
[----:B------:R0:W-:Y:S03]  /*32f0*/  STS.64 [R41+0x1e0], R44 ;  /* 0x0001e02c29007388 */ /* 0x0001e60000000a00 */
[----:B---3--:R-:W-:-:S08]  /*3300*/  DFMA R42, R10, UR34, R42 ;  /* 0x000000220a2a7c2b */ /* 0x008fd0000800002a */
[----:B------:R-:W-:Y:S02]  /*3310*/  DFMA R42, R8, UR32, R42 ;  /* 0x00000020082a7c2b */ /* 0x000fe4000800002a */
[C---:B0-----:R-:W-:Y:S02]  /*3320*/  DFMA R44, R4.reuse, UR54, RZ ;  /* 0x00000036042c7c2b */ /* 0x041fe400080000ff */
[----:B------:R-:W-:Y:S01]  /*3330*/  DFMA R4, R4, UR8, RZ ;  /* 0x0000000804047c2b */ /* 0x000fe200080000ff */
[----:B------:R-:W0:Y:S03]  /*3340*/  LDCU.64 UR8, c[0x3][0xd0] ;  /* 0x00c01a00ff0877ac */ /* 0x000e260008000a00 */
[----:B-1----:R-:W-:Y:S01]  /*3350*/  DFMA R42, R6, UR30, R42 ;  /* 0x0000001e062a7c2b */ /* 0x002fe2000800002a */
[----:B------:R-:W1:Y:S01]  /*3360*/  LDCU.64 UR30, c[0x3][0x280] ;  /* 0x00c05000ff1e77ac */ /* 0x000e620008000a00 */
[----:B----4-:R-:W-:-:S02]  /*3370*/  DFMA R44, R38, UR4, R44 ;  /* 0x00000004262c7c2b */ /* 0x010fc4000800002c */
[----:B------:R-:W-:Y:S01]  /*3380*/  DFMA R4, R38, UR6, R4 ;  /* 0x0000000626047c2b */ /* 0x000fe20008000004 */
[----:B------:R-:W3:Y:S02]  /*3390*/  LDCU.128 UR4, c[0x3][0x110] ;  /* 0x00c02200ff0477ac */ /* 0x000ee40008000c00 */
[----:B------:R4:W-:Y:S03]  /*33a0*/  STS.64 [R41], R42 ;  /* 0x0000002a29007388 */ /* 0x0009e60000000a00 */
[C---:B------:R-:W-:Y:S02]  /*33b0*/  DFMA R44, R36.reuse, UR58, R44 ;  /* 0x0000003a242c7c2b */ /* 0x040fe4000800002c */
[----:B0-----:R-:W-:Y:S01]  /*33c0*/  DFMA R4, R36, UR8, R4 ;  /* 0x0000000824047c2b */ /* 0x001fe20008000004 */
[----:B------:R-:W0:Y:S05]  /*33d0*/  LDCU.64 UR8, c[0x3][0x160] ;  /* 0x00c02c00ff0877ac */ /* 0x000e2a0008000a00 */
[----:B---3--:R-:W-:-:S02]  /*33e0*/  DFMA R44, R18, UR4, R44 ;  /* 0x00000004122c7c2b */ /* 0x008fc4000800002c */
[----:B------:R-:W-:Y:S01]  /*33f0*/  DFMA R4, R18, UR6, R4 ;  /* 0x0000000612047c2b */ /* 0x000fe20008000004 */
[----:B------:R-:W3:Y:S05]  /*3400*/  LDCU.128 UR4, c[0x3][0x230] ;  /* 0x00c04600ff0477ac */ /* 0x000eea0008000c00 */
[C---:B------:R-:W-:Y:S02]  /*3410*/  DFMA R44, R16.reuse, UR46, R44 ;  /* 0x0000002e102c7c2b */ /* 0x040fe4000800002c */
[----:B0-----:R-:W-:-:S06]  /*3420*/  DFMA R4, R16, UR8, R4 ;  /* 0x0000000810047c2b */ /* 0x001fcc0008000004 */
[C---:B-----5:R-:W-:Y:S02]  /*3430*/  DFMA R44, R14.reuse, UR48, R44 ;  /* 0x000000300e2c7c2b */ /* 0x060fe4000800002c */
[----:B------:R-:W-:-:S06]  /*3440*/  DFMA R4, R14, UR50, R4 ;  /* 0x000000320e047c2b */ /* 0x000fcc0008000004 */
[C---:B------:R-:W-:Y:S01]  /*3450*/  DFMA R44, R12.reuse, UR10, R44 ;  /* 0x0000000a0c2c7c2b */ /* 0x040fe2000800002c */
[----:B------:R-:W0:Y:S01]  /*3460*/  LDCU.128 UR8, c[0x3][0x2c0] ;  /* 0x00c05800ff0877ac */ /* 0x000e220008000c00 */
[----:B--2---:R-:W-:-:S06]  /*3470*/  DFMA R4, R12, UR12, R4 ;  /* 0x0000000c0c047c2b */ /* 0x004fcc0008000004 */
[C---:B---3--:R-:W-:Y:S02]  /*3480*/  DFMA R44, R10.reuse, UR4, R44 ;  /* 0x000000040a2c7c2b */ /* 0x048fe4000800002c */
[----:B------:R-:W-:-:S06]  /*3490*/  DFMA R4, R10, UR6, R4 ;  /* 0x000000060a047c2b */ /* 0x000fcc0008000004 */
[C---:B------:R-:W-:Y:S02]  /*34a0*/  DFMA R44, R8.reuse, UR14, R44 ;  /* 0x0000000e082c7c2b */ /* 0x040fe4000800002c */
[----:B-1----:R-:W-:-:S06]  /*34b0*/  DFMA R4, R8, UR30, R4 ;  /* 0x0000001e08047c2b */ /* 0x002fcc0008000004 */
[C---:B0-----:R-:W-:Y:S02]  /*34c0*/  DFMA R44, R6.reuse, UR8, R44 ;  /* 0x00000008062c7c2b */ /* 0x041fe4000800002c */
[----:B------:R-:W-:-:S05]  /*34d0*/  DFMA R4, R6, UR10, R4 ;  /* 0x0000000a06047c2b */ /* 0x000fca0008000004 */
[----:B------:R4:W-:Y:S04]  /*34e0*/  STS.64 [R41+0x230], R44 ;  /* 0x0002302c29007388 */ /* 0x0009e80000000a00 */
[----:B------:R4:W-:Y:S02]  /*34f0*/  STS.64 [R41+0x280], R4 ;  /* 0x0002800429007388 */ /* 0x0009e40000000a00 */
.L_x_940:
[----:B------:R-:W-:Y:S05]  /*3500*/  BSYNC.RECONVERGENT B0 ;  /* 0x0000000000007941 */ /* 0x000fea0003800200 */
.L_x_939:
[----:B0---4-:R-:W0:Y:S01]  /*3510*/  S2R R5, SR_TID.X ;  /* 0x0000000000057919 */ /* 0x011e220000002100 */
[----:B------:R-:W-:Y:S01]  /*3520*/  BSSY.RECONVERGENT B0, `(.L_x_941) ;  /* 0x000009a000007945 */ /* 0x000fe20003800200 */
[----:B------:R-:W-:Y:S01]  /*3530*/  BAR.SYNC.DEFER_BLOCKING 0x0 ;  /* 0x0000000000007b1d */ /* 0x000fe20000010000 */
[----:B0-----:R-:W-:-:S05]  /*3540*/  ISETP.GT.U32.OR P0, PT, R5, 0x50, P0 ;  /* 0x000000500500780c */ /* 0x001fca0000704470 */
        /* <DEDUP_REMOVED lines=8> */
[----:B------:R-:W4:Y:S03]  /*35d0*/  LDCU.128 UR44, c[0x3][0x30] ;  /* 0x00c00600ff2c77ac */ /* 0x000f260008000c00 */
[----:B------:R-:W-:Y:S01]  /*35e0*/  LDS.64 R34, [R40+0x1c20] ;  /* 0x001c200028227984 */ /* 0x000fe20000000a00 */
[----:B------:R-:W4:Y:S01]  /*35f0*/  LDCU.64 UR38, c[0x3][0x40] ;  /* 0x00c00800ff2677ac */ /* 0x000f220008000a00 */
[----:B------:R-:W1:Y:S01]  /*3600*/  LDCU.128 UR48, c[0x3][0x60] ;  /* 0x00c00c00ff3077ac */ /* 0x000e620008000c00 */
[----:B------:R-:W1:Y:S01]  /*3610*/  LDCU.64 UR30, c[0x3][0x58] ;  /* 0x00c00b00ff1e77ac */ /* 0x000e620008000a00 */
[----:B------:R-:W1:Y:S01]  /*3620*/  LDCU.128 UR52, c[0x3][0x70] ;  /* 0x00c00e00ff3477ac */ /* 0x000e620008000c00 */
[----:B------:R-:W3:Y:S01]  /*3630*/  LDCU.64 UR34, c[0x3][0x48] ;  /* 0x00c00900ff2277ac */ /* 0x000ee20008000a00 */
        /* <DEDUP_REMOVED lines=11> */
[----:B------:R-:W5:Y:S01]  /*36f0*/  LDCU.128 UR16, c[0x3][0xb0] ;  /* 0x00c01600ff1077ac */ /* 0x000f620008000c00 */
[----:B------:R-:W-:-:S02]  /*3700*/  DFMA R30, R6, UR46, RZ ;  /* 0x0000002e061e7c2b */ /* 0x000fc400080000ff */
[----:B------:R-:W-:Y:S01]  /*3710*/  DFMA R6, R6, UR38, RZ ;  /* 0x0000002606067c2b */ /* 0x000fe200080000ff */
[----:B------:R-:W0:Y:S01]  /*3720*/  LDCU.128 UR44, c[0x3][0xc0] ;  /* 0x00c01800ff2c77ac */ /* 0x000e220008000c00 */
[C---:B-1----:R-:W-:Y:S01]  /*3730*/  DFMA R24, R12.reuse, UR48, R2 ;  /* 0x000000300c187c2b */ /* 0x042fe20008000002 */
[----:B------:R-:W1:Y:S01]  /*3740*/  LDS.64 R2, [R40+0xc80] ;  /* 0x000c800028027984 */ /* 0x000e620000000a00 */
[C---:B------:R-:W-:Y:S01]  /*3750*/  DFMA R26, R12.reuse, UR50, R16 ;  /* 0x000000320c1a7c2b */ /* 0x040fe20008000010 */
[----:B------:R-:W1:Y:S01]  /*3760*/  LDCU.64 UR6, c[0x3][0xd8] ;  /* 0x00c01b00ff0677ac */ /* 0x000e620008000a00 */
[C---:B--2---:R-:W-:Y:S02]  /*3770*/  DFMA R30, R12.reuse, UR8, R30 ;  /* 0x000000080c1e7c2b */ /* 0x044fe4000800001e */
[C---:B------:R-:W-:Y:S01]  /*3780*/  DFMA R32, R12.reuse, UR10, R6 ;  /* 0x0000000a0c207c2b */ /* 0x040fe20008000006 */
[----:B------:R-:W2:Y:S01]  /*3790*/  LDCU.128 UR8, c[0x3][0x100] ;  /* 0x00c02000ff0877ac */ /* 0x000ea20008000c00 */
[C---:B------:R-:W-:Y:S01]  /*37a0*/  DFMA R16, R12.reuse, UR52, R18 ;  /* 0x000000340c107c2b */ /* 0x040fe20008000012 */
[----:B------:R-:W1:Y:S01]  /*37b0*/  LDS.64 R6, [R40+0xfa0] ;  /* 0x000fa00028067984 */ /* 0x000e620000000a00 */
[C---:B------:R-:W-:Y:S01]  /*37c0*/  DFMA R22, R12.reuse, UR30, R22 ;  /* 0x0000001e0c167c2b */ /* 0x040fe20008000016 */
[----:B------:R-:W2:Y:S01]  /*37d0*/  LDCU.64 UR42, c[0x3][0xe8] ;  /* 0x00c01d00ff2a77ac */ /* 0x000ea20008000a00 */
[----:B------:R-:W-:-:S02]  /*37e0*/  DFMA R18, R12, UR54, R28 ;  /* 0x000000360c127c2b */ /* 0x000fc4000800001c */
[C---:B---3--:R-:W-:Y:S01]  /*37f0*/  DFMA R14, R12.reuse, UR34, R14 ;  /* 0x000000220c0e7c2b */ /* 0x048fe2000800000e */
[----:B------:R-:W3:Y:S01]  /*3800*/  LDCU.128 UR48, c[0x3][0xf0] ;  /* 0x00c01e00ff3077ac */ /* 0x000ee20008000c00 */
[----:B------:R-:W-:Y:S02]  /*3810*/  DFMA R20, R12, UR36, R20 ;  /* 0x000000240c147c2b */ /* 0x000fe40008000014 */
[C---:B----4-:R-:W-:Y:S01]  /*3820*/  DFMA R12, R8.reuse, UR12, R22 ;  /* 0x0000000c080c7c2b */ /* 0x050fe20008000016 */
[----:B------:R-:W4:Y:S01]  /*3830*/  LDCU.64 UR20, c[0x3][0x120] ;  /* 0x00c02400ff1477ac */ /* 0x000f220008000a00 */
[C---:B------:R-:W-:Y:S02]  /*3840*/  DFMA R24, R8.reuse, UR14, R24 ;  /* 0x0000000e08187c2b */ /* 0x040fe40008000018 */
[C---:B-----5:R-:W-:Y:S01]  /*3850*/  DFMA R22, R8.reuse, UR18, R16 ;  /* 0x0000001208167c2b */ /* 0x060fe20008000010 */
[----:B------:R-:W5:Y:S01]  /*3860*/  LDCU.128 UR12, c[0x3][0x110] ;  /* 0x00c02200ff0c77ac */ /* 0x000f620008000c00 */
[----:B0-----:R-:W-:-:S02]  /*3870*/  DFMA R28, R8, UR44, R18 ;  /* 0x0000002c081c7c2b */ /* 0x001fc40008000012 */
[C---:B------:R-:W-:Y:S01]  /*3880*/  DFMA R26, R8.reuse, UR16, R26 ;  /* 0x00000010081a7c2b */ /* 0x040fe2000800001a */
[----:B------:R-:W0:Y:S01]  /*3890*/  LDCU.128 UR16, c[0x3][0x130] ;  /* 0x00c02600ff1077ac */ /* 0x000e220008000c00 */
[C---:B------:R-:W-:Y:S02]  /*38a0*/  DFMA R16, R8.reuse, UR46, R30 ;  /* 0x0000002e08107c2b */ /* 0x040fe4000800001e */
[C---:B------:R-:W-:Y:S01]  /*38b0*/  DFMA R20, R8.reuse, UR22, R20 ;  /* 0x0000001608147c2b */ /* 0x040fe20008000014 */
[----:B------:R-:W4:Y:S01]  /*38c0*/  LDCU.64 UR56, c[0x3][0x160] ;  /* 0x00c02c00ff3877ac */ /* 0x000f220008000a00 */
[C---:B------:R-:W-:Y:S02]  /*38d0*/  DFMA R18, R8.reuse, UR4, R14 ;  /* 0x0000000408127c2b */ /* 0x040fe4000800000e */
[----:B------:R-:W-:Y:S01]  /*38e0*/  DFMA R32, R8, UR24, R32 ;  /* 0x0000001808207c2b */ /* 0x000fe20008000020 */
[----:B------:R-:W4:Y:S01]  /*38f0*/  LDCU.128 UR44, c[0x3][0x140] ;  /* 0x00c02800ff2c77ac */ /* 0x000f220008000c00 */
[----:B------:R-:W4:Y:S01]  /*3900*/  LDS.64 R8, [R40+0x12c0] ;  /* 0x0012c00028087984 */ /* 0x000f220000000a00 */
[----:B--2---:R-:W-:-:S02]  /*3910*/  DFMA R22, R10, UR8, R22 ;  /* 0x000000080a167c2b */ /* 0x004fc40008000016 */
[C---:B------:R-:W-:Y:S01]  /*3920*/  DFMA R14, R10.reuse, UR10, R28 ;  /* 0x0000000a0a0e7c2b */ /* 0x040fe2000800001c */
[----:B------:R-:W2:Y:S01]  /*3930*/  LDCU.128 UR8, c[0x3][0x150] ;  /* 0x00c02a00ff0877ac */ /* 0x000ea20008000c00 */
[C---:B---3--:R-:W-:Y:S02]  /*3940*/  DFMA R24, R10.reuse, UR48, R24 ;  /* 0x000000300a187c2b */ /* 0x048fe40008000018 */
[C---:B------:R-:W-:Y:S01]  /*3950*/  DFMA R26, R10.reuse, UR50, R26 ;  /* 0x000000320a1a7c2b */ /* 0x040fe2000800001a */
[----:B------:R-:W3:Y:S01]  /*3960*/  LDCU.128 UR48, c[0x3][0x170] ;  /* 0x00c02e00ff3077ac */ /* 0x000ee20008000c00 */
[C---:B------:R-:W-:Y:S02]  /*3970*/  DFMA R12, R10.reuse, UR42, R12 ;  /* 0x0000002a0a0c7c2b */ /* 0x040fe4000800000c */
[C---:B-1----:R-:W-:Y:S01]  /*3980*/  DFMA R18, R10.reuse, UR6, R18 ;  /* 0x000000060a127c2b */ /* 0x042fe20008000012 */
[----:B------:R-:W1:Y:S01]  /*3990*/  LDCU.128 UR4, c[0x3][0x180] ;  /* 0x00c03000ff0477ac */ /* 0x000e620008000c00 */
[----:B-----5:R-:W-:-:S02]  /*39a0*/  DFMA R28, R10, UR12, R16 ;  /* 0x0000000c0a1c7c2b */ /* 0x020fc40008000010 */
[C---:B------:R-:W-:Y:S01]  /*39b0*/  DFMA R20, R10.reuse, UR40, R20 ;  /* 0x000000280a147c2b */ /* 0x040fe20008000014 */
[----:B------:R-:W5:Y:S01]  /*39c0*/  LDCU.64 UR60, c[0x3][0x168] ;  /* 0x00c02d00ff3c77ac */ /* 0x000f620008000a00 */
[----:B------:R-:W-:Y:S01]  /*39d0*/  DFMA R32, R10, UR14, R32 ;  /* 0x0000000e0a207c2b */ /* 0x000fe20008000020 */
[----:B------:R-:W5:Y:S01]  /*39e0*/  LDS.64 R10, [R40+0x15e0] ;  /* 0x0015e000280a7984 */ /* 0x000f620000000a00 */
[C---:B0-----:R-:W-:Y:S01]  /*39f0*/  DFMA R16, R2.reuse, UR16, R12 ;  /* 0x0000001002107c2b */ /* 0x041fe2000800000c */
[----:B------:R-:W0:Y:S01]  /*3a00*/  LDCU.128 UR12, c[0x3][0x190] ;  /* 0x00c03200ff0c77ac */ /* 0x000e220008000c00 */
[C---:B------:R-:W-:Y:S02]  /*3a10*/  DFMA R24, R2.reuse, UR18, R24 ;  /* 0x0000001202187c2b */ /* 0x040fe40008000018 */
[C---:B--2---:R-:W-:Y:S01]  /*3a20*/  DFMA R14, R2.reuse, UR8, R14 ;  /* 0x00000008020e7c2b */ /* 0x044fe2000800000e */
[----:B------:R-:W2:Y:S01]  /*3a30*/  LDCU.128 UR16, c[0x3][0x1a0] ;  /* 0x00c03400ff1077ac */ /* 0x000ea20008000c00 */
[----:B------:R-:W-:-:S02]  /*3a40*/  DFMA R28, R2, UR10, R28 ;  /* 0x0000000a021c7c2b */ /* 0x000fc4000800001c */
[C---:B------:R-:W-:Y:S01]  /*3a50*/  DFMA R12, R2.reuse, UR26, R20 ;  /* 0x0000001a020c7c2b */ /* 0x040fe20008000014 */
[----:B------:R-:W2:Y:S01]  /*3a60*/  LDCU.128 UR8, c[0x3][0x1c0] ;  /* 0x00c03800ff0877ac */ /* 0x000ea20008000c00 */
[C---:B----4-:R-:W-:Y:S02]  /*3a70*/  DFMA R26, R2.reuse, UR44, R26 ;  /* 0x0000002c021a7c2b */ /* 0x050fe4000800001a */
[C---:B------:R-:W-:Y:S01]  /*3a80*/  DFMA R22, R2.reuse, UR46, R22 ;  /* 0x0000002e02167c2b */ /* 0x040fe20008000016 */
[----:B------:R-:W4:Y:S01]  /*3a90*/  LDCU.64 UR58, c[0x3][0x1b8] ;  /* 0x00c03700ff3a77ac */ /* 0x000f220008000a00 */
[C---:B------:R-:W-:Y:S02]  /*3aa0*/  DFMA R18, R2.reuse, UR20, R18 ;  /* 0x0000001402127c2b */ /* 0x040fe40008000012 */
[----:B------:R-:W-:Y:S01]  /*3ab0*/  DFMA R32, R2, UR56, R32 ;  /* 0x0000003802207c2b */ /* 0x000fe20008000020 */
[----:B------:R-:W4:Y:S01]  /*3ac0*/  LDCU.64 UR38, c[0x3][0x1f0] ;  /* 0x00c03e00ff2677ac */ /* 0x000f220008000a00 */
[----:B------:R-:W4:Y:S01]  /*3ad0*/  LDS.64 R2, [R40+0x1900] ;  /* 0x0019000028027984 */ /* 0x000f220000000a00 */
[----:B---3--:R-:W-:-:S02]  /*3ae0*/  DFMA R12, R6, UR48, R12 ;  /* 0x00000030060c7c2b */ /* 0x008fc4000800000c */
[C---:B------:R-:W-:Y:S01]  /*3af0*/  DFMA R16, R6.reuse, UR50, R16 ;  /* 0x0000003206107c2b */ /* 0x040fe20008000010 */
[----:B------:R-:W3:Y:S01]  /*3b00*/  LDCU.128 UR44, c[0x3][0x1d0] ;  /* 0x00c03a00ff2c77ac */ /* 0x000ee20008000c00 */
[C---:B-1----:R-:W-:Y:S02]  /*3b10*/  DFMA R24, R6.reuse, UR4, R24 ;  /* 0x0000000406187c2b */ /* 0x042fe40008000018 */
[C---:B------:R-:W-:Y:S01]  /*3b20*/  DFMA R26, R6.reuse, UR6, R26 ;  /* 0x00000006061a7c2b */ /* 0x040fe2000800001a */
[----:B------:R-:W1:Y:S01]  /*3b30*/  LDCU.128 UR48, c[0x3][0x1e0] ;  /* 0x00c03c00ff3077ac */ /* 0x000e620008000c00 */
[C---:B0-----:R-:W-:Y:S02]  /*3b40*/  DFMA R22, R6.reuse, UR12, R22 ;  /* 0x0000000c06167c2b */ /* 0x041fe40008000016 */
[C---:B------:R-:W-:Y:S01]  /*3b50*/  DFMA R14, R6.reuse, UR14, R14 ;  /* 0x0000000e060e7c2b */ /* 0x040fe2000800000e */
[----:B------:R-:W0:Y:S01]  /*3b60*/  LDCU.128 UR4, c[0x3][0x200] ;  /* 0x00c04000ff0477ac */ /* 0x000e220008000c00 */
[----:B--2---:R-:W-:-:S02]  /*3b70*/  DFMA R28, R6, UR16, R28 ;  /* 0x00000010061c7c2b */ /* 0x004fc4000800001c */
[----:B------:R-:W-:Y:S01]  /*3b80*/  DFMA R32, R6, UR18, R32 ;  /* 0x0000001206207c2b */ /* 0x000fe20008000020 */
[----:B------:R-:W2:Y:S01]  /*3b90*/  LDCU.128 UR12, c[0x3][0x210] ;  /* 0x00c04200ff0c77ac */ /* 0x000ea20008000c00 */
[C---:B------:R-:W-:Y:S02]  /*3ba0*/  DFMA R16, R8.reuse, UR8, R16 ;  /* 0x0000000808107c2b */ /* 0x040fe40008000010 */
[----:B------:R-:W-:Y:S01]  /*3bb0*/  DFMA R24, R8, UR10, R24 ;  /* 0x0000000a08187c2b */ /* 0x000fe20008000018 */
[----:B------:R-:W2:Y:S01]  /*3bc0*/  LDCU.128 UR16, c[0x3][0x220] ;  /* 0x00c04400ff1077ac */ /* 0x000ea20008000c00 */
[----:B-----5:R-:W-:Y:S02]  /*3bd0*/  DFMA R18, R6, UR60, R18 ;  /* 0x0000003c06127c2b */ /* 0x020fe40008000012 */
[C---:B---3--:R-:W-:Y:S01]  /*3be0*/  DFMA R26, R8.reuse, UR44, R26 ;  /* 0x0000002c081a7c2b */ /* 0x048fe2000800001a */
[----:B------:R-:W3:Y:S01]  /*3bf0*/  LDCU.128 UR8, c[0x3][0x230] ;  /* 0x00c04600ff0877ac */ /* 0x000ee20008000c00 */
[----:B------:R-:W-:-:S02]  /*3c00*/  DFMA R22, R8, UR46, R22 ;  /* 0x0000002e08167c2b */ /* 0x000fc40008000016 */
[C---:B----4-:R-:W-:Y:S01]  /*3c10*/  DFMA R12, R8.reuse, UR58, R12 ;  /* 0x0000003a080c7c2b */ /* 0x050fe2000800000c */
[----:B------:R-:W4:Y:S01]  /*3c20*/  LDCU.64 UR60, c[0x3][0x1f8] ;  /* 0x00c03f00ff3c77ac */ /* 0x000f220008000a00 */
[C---:B-1----:R-:W-:Y:S02]  /*3c30*/  DFMA R14, R8.reuse, UR48, R14 ;  /* 0x00000030080e7c2b */ /* 0x042fe4000800000e */
[C---:B------:R-:W-:Y:S01]  /*3c40*/  DFMA R28, R8.reuse, UR50, R28 ;  /* 0x00000032081c7c2b */ /* 0x040fe2000800001c */
[----:B------:R-:W1:Y:S01]  /*3c50*/  LDCU.64 UR30, c[0x3][0x248] ;  /* 0x00c04900ff1e77ac */ /* 0x000e620008000a00 */
[C---:B------:R-:W-:Y:S02]  /*3c60*/  DFMA R32, R8.reuse, UR38, R32 ;  /* 0x0000002608207c2b */ /* 0x040fe40008000020 */
[----:B------:R-:W-:Y:S01]  /*3c70*/  DFMA R18, R8, UR28, R18 ;  /* 0x0000001c08127c2b */ /* 0x000fe20008000012 */
[----:B------:R-:W5:Y:S01]  /*3c80*/  LDCU.128 UR44, c[0x3][0x250] ;  /* 0x00c04a00ff2c77ac */ /* 0x000f620008000c00 */
[----:B0-----:R-:W-:-:S02]  /*3c90*/  DFMA R12, R10, UR4, R12 ;  /* 0x000000040a0c7c2b */ /* 0x001fc4000800000c */
[C---:B------:R-:W-:Y:S01]  /*3ca0*/  DFMA R16, R10.reuse, UR6, R16 ;  /* 0x000000060a107c2b */ /* 0x040fe20008000010 */
[----:B------:R-:W0:Y:S01]  /*3cb0*/  LDCU.128 UR48, c[0x3][0x260] ;  /* 0x00c04c00ff3077ac */ /* 0x000e220008000c00 */
[C---:B--2---:R-:W-:Y:S02]  /*3cc0*/  DFMA R24, R10.reuse, UR12, R24 ;  /* 0x0000000c0a187c2b */ /* 0x044fe40008000018 */
[C---:B------:R-:W-:Y:S01]  /*3cd0*/  DFMA R26, R10.reuse, UR14, R26 ;  /* 0x0000000e0a1a7c2b */ /* 0x040fe2000800001a */
[----:B------:R-:W2:Y:S01]  /*3ce0*/  LDCU.128 UR52, c[0x3][0x270] ;  /* 0x00c04e00ff3477ac */ /* 0x000ea20008000c00 */
[C---:B------:R-:W-:Y:S02]  /*3cf0*/  DFMA R22, R10.reuse, UR16, R22 ;  /* 0x000000100a167c2b */ /* 0x040fe40008000016 */
[C---:B------:R-:W-:Y:S01]  /*3d00*/  DFMA R14, R10.reuse, UR18, R14 ;  /* 0x000000120a0e7c2b */ /* 0x040fe2000800000e */
[----:B------:R-:W2:Y:S01]  /*3d10*/  LDCU.64 UR24, c[0x3][0x280] ;  /* 0x00c05000ff1877ac */ /* 0x000ea20008000a00 */
[----:B---3--:R-:W-:-:S02]  /*3d20*/  DFMA R6, R10, UR8, R28 ;  /* 0x000000080a067c2b */ /* 0x008fc4000800001c */
[C---:B------:R-:W-:Y:S01]  /*3d30*/  DFMA R32, R10.reuse, UR10, R32 ;  /* 0x0000000a0a207c2b */ /* 0x040fe20008000020 */
[----:B------:R-:W3:Y:S01]  /*3d40*/  LDCU.128 UR4, c[0x3][0x290] ;  /* 0x00c05200ff0477ac */ /* 0x000ee20008000c00 */
[----:B----4-:R-:W-:Y:S02]  /*3d50*/  DFMA R18, R10, UR60, R18 ;  /* 0x0000003c0a127c2b */ /* 0x010fe40008000012 */
[C---:B-----5:R-:W-:Y:S01]  /*3d60*/  DFMA R16, R2.reuse, UR44, R16 ;  /* 0x0000002c02107c2b */ /* 0x060fe20008000010 */
[----:B------:R-:W4:Y:S01]  /*3d70*/  LDCU.128 UR12, c[0x3][0x2a0] ;  /* 0x00c05400ff0c77ac */ /* 0x000f220008000c00 */
[C---:B------:R-:W-:Y:S02]  /*3d80*/  DFMA R24, R2.reuse, UR46, R24 ;  /* 0x0000002e02187c2b */ /* 0x040fe40008000018 */
[C---:B-1----:R-:W-:Y:S01]  /*3d90*/  DFMA R12, R2.reuse, UR30, R12 ;  /* 0x0000001e020c7c2b */ /* 0x042fe2000800000c */
[----:B------:R-:W1:Y:S01]  /*3da0*/  LDCU.128 UR16, c[0x3][0x2b0] ;  /* 0x00c05600ff1077ac */ /* 0x000e620008000c00 */
[----:B0-----:R-:W-:-:S02]  /*3db0*/  DFMA R26, R2, UR48, R26 ;  /* 0x00000030021a7c2b */ /* 0x001fc4000800001a */
[C---:B------:R-:W-:Y:S01]  /*3dc0*/  DFMA R28, R2.reuse, UR50, R22 ;  /* 0x00000032021c7c2b */ /* 0x040fe20008000016 */
[----:B------:R-:W0:Y:S01]  /*3dd0*/  LDCU.128 UR8, c[0x3][0x2c0] ;  /* 0x00c05800ff0877ac */ /* 0x000e220008000c00 */
[C---:B--2---:R-:W-:Y:S02]  /*3de0*/  DFMA R14, R2.reuse, UR52, R14 ;  /* 0x00000034020e7c2b */ /* 0x044fe4000800000e */
[C---:B------:R-:W-:Y:S01]  /*3df0*/  DFMA R6, R2.reuse, UR54, R6 ;  /* 0x0000003602067c2b */ /* 0x040fe20008000006 */
[----:B------:R-:W2:Y:S01]  /*3e00*/  LDCU.64 UR20, c[0x3][0x288] ;  /* 0x00c05100ff1477ac */ /* 0x000ea20008000a00 */
[C---:B------:R-:W-:Y:S02]  /*3e10*/  DFMA R18, R2.reuse, UR32, R18 ;  /* 0x0000002002127c2b */ /* 0x040fe40008000012 */
[----:B------:R-:W-:Y:S02]  /*3e20*/  DFMA R8, R2, UR24, R32 ;  /* 0x0000001802087c2b */ /* 0x000fe40008000020 */
[----:B---3--:R-:W-:-:S02]  /*3e30*/  DFMA R20, R34, UR4, R12 ;  /* 0x0000000422147c2b */ /* 0x008fc4000800000c */
[C---:B------:R-:W-:Y:S02]  /*3e40*/  DFMA R22, R34.reuse, UR6, R16 ;  /* 0x0000000622167c2b */ /* 0x040fe40008000010 */
[C---:B----4-:R-:W-:Y:S02]  /*3e50*/  DFMA R24, R34.reuse, UR12, R24 ;  /* 0x0000000c22187c2b */ /* 0x050fe40008000018 */
[C---:B------:R-:W-:Y:S02]  /*3e60*/  DFMA R26, R34.reuse, UR14, R26 ;  /* 0x0000000e221a7c2b */ /* 0x040fe4000800001a */
[C---:B-1----:R-:W-:Y:S02]  /*3e70*/  DFMA R28, R34.reuse, UR16, R28 ;  /* 0x00000010221c7c2b */ /* 0x042fe4000800001c */
[C---:B------:R-:W-:Y:S02]  /*3e80*/  DFMA R30, R34.reuse, UR18, R14 ;  /* 0x00000012221e7c2b */ /* 0x040fe4000800000e */
[----:B0-----:R-:W-:-:S02]  /*3e90*/  DFMA R32, R34, UR8, R6 ;  /* 0x0000000822207c2b */ /* 0x001fc40008000006 */
[C---:B--2---:R-:W-:Y:S02]  /*3ea0*/  DFMA R2, R34.reuse, UR20, R18 ;  /* 0x0000001422027c2b */ /* 0x044fe40008000012 */
[----:B------:R-:W-:-:S11]  /*3eb0*/  DFMA R34, R34, UR10, R8 ;  /* 0x0000000a22227c2b */ /* 0x000fd60008000008 */
.L_x_942:
[----:B------:R-:W-:Y:S05]  /*3ec0*/  BSYNC.RECONVERGENT B0 ;  /* 0x0000000000007941 */ /* 0x000fea0003800200 */
.L_x_941:
        /* <DEDUP_REMOVED lines=15> */
.L_x_943:
        /* <DEDUP_REMOVED lines=12> */
.L_x_3016:


//--------------------- .text._Z40massMatrixMultiplyMonolithicGlobalKernelILi9ELi10ELi1EEviPKdS1_S1_S1_Pd --------------------------
	.section	.text._Z40massMatrixMultiplyMonolithicGlobalKernelILi9ELi10ELi1EEviPKdS1_S1_S1_Pd,"ax",@progbits
	.align	128
        .global         _Z40massMatrixMultiplyMonolithicGlobalKernelILi9ELi10ELi1EEviPKdS1_S1_S1_Pd
        .type           _Z40massMatrixMultiplyMonolithicGlobalKernelILi9ELi10ELi1EEviPKdS1_S1_S1_Pd,@function
        .size           _Z40massMatrixMultiplyMonolithicGlobalKernelILi9ELi10ELi1EEviPKdS1_S1_S1_Pd,(.L_x_3017 - _Z40massMatrixMultiplyMonolithicGlobalKernelILi9ELi10ELi1EEviPKdS1_S1_S1_Pd)
        .other          _Z40massMatrixMultiplyMonolithicGlobalKernelILi9ELi10ELi1EEviPKdS1_S1_S1_Pd,@"STO_CUDA_ENTRY STV_DEFAULT"
_Z40massMatrixMultiplyMonolithicGlobalKernelILi9ELi10ELi1EEviPKdS1_S1_S1_Pd:
.text._Z40massMatrixMultiplyMonolithicGlobalKernelILi9ELi10ELi1EEviPKdS1_S1_S1_Pd:
        /* <DEDUP_REMOVED lines=9> */
[----:B------:R-:W3:Y:S01]  /*0090*/  LDC.64 R4, c[0x0][0x388] ;  /* 0x0000e200ff047b82 */ /* 0x000ee20000000a00 */
[----:B------:R-:W4:Y:S01]  /*00a0*/  S2R R117, SR_CgaCtaId ;  /* 0x0000000000757919 */ /* 0x000f220000008800 */
[----:B------:R-:W-:Y:S02]  /*00b0*/  CS2R R210, SRZ ;  /* 0x0000000000d27805 */ /* 0x000fe4000001ff00 */
[----:B------:R-:W-:Y:S02]  /*00c0*/  CS2R R212, SRZ ;  /* 0x0000000000d47805 */ /* 0x000fe4000001ff00 */
[----:B------:R-:W-:Y:S02]  /*00d0*/  CS2R R214, SRZ ;  /* 0x0000000000d67805 */ /* 0x000fe4000001ff00 */
[----:B------:R-:W-:-:S02]  /*00e0*/  CS2R R216, SRZ ;  /* 0x0000000000d87805 */ /* 0x000fc4000001ff00 */
[----:B------:R-:W-:Y:S02]  /*00f0*/  CS2R R218, SRZ ;  /* 0x0000000000da7805 */ /* 0x000fe4000001ff00 */
[----:B------:R-:W-:Y:S01]  /*0100*/  CS2R R220, SRZ ;  /* 0x0000000000dc7805 */ /* 0x000fe2000001ff00 */
[----:B------:R-:W4:Y:S01]  /*0110*/  LDC.64 R112, c[0x0][0x390] ;  /* 0x0000e400ff707b82 */ /* 0x000f220000000a00 */
[----:B0-----:R-:W-:Y:S01]  /*0120*/  VIADD R3, R119, UR4 ;  /* 0x0000000477037c36 */ /* 0x001fe20008000000 */
[----:B------:R-:W0:Y:S03]  /*0130*/  LDCU.64 UR4, c[0x0][0x358] ;  /* 0x00006b00ff0477ac */ /* 0x000e260008000a00 */
[C---:B--2---:R-:W-:Y:S01]  /*0140*/  IMAD R7, R3.reuse, 0x64, R0 ;  /* 0x0000006403077824 */ /* 0x044fe200078e0200 */
[----:B-1----:R-:W-:-:S03]  /*0150*/  ISETP.GE.AND P0, PT, R3, UR6, PT ;  /* 0x0000000603007c0c */ /* 0x002fc6000bf06270 */
[----:B------:R-:W-:Y:S01]  /*0160*/  IMAD R7, R7, 0xa, RZ ;  /* 0x0000000a07077824 */ /* 0x000fe200078e02ff */
[----:B------:R-:W-:-:S03]  /*0170*/  LOP3.LUT R2, R0, 0xffff, RZ, 0xc0, !PT ;  /* 0x0000ffff00027812 */ /* 0x000fc600078ec0ff */
[----:B---3--:R-:W-:-:S06]  /*0180*/  IMAD.WIDE R4, R7, 0x8, R4 ;  /* 0x0000000807047825 */ /* 0x008fcc00078e0204 */
[----:B------:R-:W1:Y:S01]  /*0190*/  @!P0 LDC.64 R122, c[0x0][0x3a0] ;  /* 0x0000e800ff7a8b82 */ /* 0x000e620000000a00 */
[----:B0-----:R-:W5:Y:S04]  /*01a0*/  @!P0 LDG.E.64.CONSTANT R202, desc[UR4][R4.64] ;  /* 0x0000000404ca8981 */ /* 0x001f68000c1e9b00 */
[----:B------:R-:W5:Y:S04]  /*01b0*/  @!P0 LDG.E.64.CONSTANT R204, desc[UR4][R4.64+0x8] ;  /* 0x0000080404cc8981 */ /* 0x000f68000c1e9b00 */
[----:B------:R-:W5:Y:S04]  /*01c0*/  @!P0 LDG.E.64.CONSTANT R206, desc[UR4][R4.64+0x10] ;  /* 0x0000100404ce8981 */ /* 0x000f68000c1e9b00 */
[----:B------:R-:W5:Y:S04]  /*01d0*/  @!P0 LDG.E.64.CONSTANT R208, desc[UR4][R4.64+0x18] ;  /* 0x0000180404d08981 */ /* 0x000f68000c1e9b00 */
[----:B------:R-:W5:Y:S04]  /*01e0*/  @!P0 LDG.E.64.CONSTANT R210, desc[UR4][R4.64+0x20] ;  /* 0x0000200404d28981 */ /* 0x000f68000c1e9b00 */
[----:B------:R-:W5:Y:S04]  /*01f0*/  @!P0 LDG.E.64.CONSTANT R212, desc[UR4][R4.64+0x28] ;  /* 0x0000280404d48981 */ /* 0x000f68000c1e9b00 */
[----:B------:R-:W5:Y:S04]  /*0200*/  @!P0 LDG.E.64.CONSTANT R214, desc[UR4][R4.64+0x30] ;  /* 0x0000300404d68981 */ /* 0x000f68000c1e9b00 */
[----:B------:R-:W5:Y:S04]  /*0210*/  @!P0 LDG.E.64.CONSTANT R216, desc[UR4][R4.64+0x38] ;  /* 0x0000380404d88981 */ /* 0x000f68000c1e9b00 */
[----:B------:R-:W5:Y:S04]  /*0220*/  @!P0 LDG.E.64.CONSTANT R218, desc[UR4][R4.64+0x40] ;  /* 0x0000400404da8981 */ /* 0x000f68000c1e9b00 */
[----:B------:R0:W5:Y:S01]  /*0230*/  @!P0 LDG.E.64.CONSTANT R220, desc[UR4][R4.64+0x48] ;  /* 0x0000480404dc8981 */ /* 0x000162000c1e9b00 */
[----:B------:R-:W-:-:S03]  /*0240*/  IMAD R115, R2, 0x199a, RZ ;  /* 0x0000199a02737824 */ /* 0x000fc600078e02ff */
[----:B----4-:R-:W5:Y:S04]  /*0250*/  LDG.E.64.CONSTANT R6, desc[UR4][R112.64] ;  /* 0x0000000470067981 */ /* 0x010f68000c1e9b00 */
[----:B------:R-:W5:Y:S01]  /*0260*/  LDG.E.64.CONSTANT R8, desc[UR4][R112.64+0x8] ;  /* 0x0000080470087981 */ /* 0x000f62000c1e9b00 */
[----:B0-----:R-:W-:Y:S01]  /*0270*/  IMAD R4, R2, 0x1c72, RZ ;  /* 0x00001c7202047824 */ /* 0x001fe200078e02ff */
[----:B------:R-:W-:Y:S02]  /*0280*/  PRMT R5, R0, 0x9910, RZ ;  /* 0x0000991000057816 */ /* 0x000fe400000000ff */
[----:B------:R-:W5:Y:S02]  /*0290*/  LDG.E.64.CONSTANT R10, desc[UR4][R112.64+0x10] ;  /* 0x00001004700a7981 */ /* 0x000f64000c1e9b00 */
[----:B------:R-:W-:Y:S01]  /*02a0*/  SHF.R.U32.HI R2, RZ, 0x10, R4 ;  /* 0x00000010ff027819 */ /* 0x000fe20000011604 */
[----:B------:R-:W-:Y:S01]  /*02b0*/  IMAD.MOV.U32 R4, RZ, RZ, R5 ;  /* 0x000000ffff047224 */ /* 0x000fe200078e0005 */
[----:B------:R-:W-:Y:S01]  /*02c0*/  SHF.R.U32.HI R115, RZ, 0x10, R115 ;  /* 0x00000010ff737819 */ /* 0x000fe20000011673 */
[----:B------:R-:W5:Y:S01]  /*02d0*/  LDG.E.64.CONSTANT R12, desc[UR4][R112.64+0x18] ;  /* 0x00001804700c7981 */ /* 0x000f62000c1e9b00 */
[----:B------:R-:W-:Y:S01]  /*02e0*/  PRMT R5, R2, 0x9910, RZ ;  /* 0x0000991002057816 */ /* 0x000fe200000000ff */
[----:B------:R-:W-:-:S02]  /*02f0*/  IMAD R2, R4, 0x39, RZ ;  /* 0x0000003904027824 */ /* 0x000fc400078e02ff */
        /* <DEDUP_REMOVED lines=86> */
[----:B------:R-:W-:Y:S01]  /*0860*/  MOV R4, 0x400 ;  /* 0x0000040000047802 */ /* 0x000fe20000000f00 */
[----:B------:R-:W-:Y:S01]  /*0870*/  BSSY.RECONVERGENT B0, `(.L_x_944) ;  /* 0x00000e5000007945 */ /* 0x000fe20003800200 */
[----:B------:R-:W-:Y:S02]  /*0880*/  BAR.SYNC.DEFER_BLOCKING 0x0 ;  /* 0x0000000000007b1d */ /* 0x000fe40000010000 */
[----:B------:R-:W-:-:S02]  /*0890*/  LEA R4, R117, R4, 0x18 ;  /* 0x0000000475047211 */ /* 0x000fc400078ec0ff */
[C---:B------:R-:W-:Y:S02]  /*08a0*/  ISETP.GT.U32.AND P1, PT, R0.reuse, 0x50, PT ;  /* 0x000000500000780c */ /* 0x040fe40003f24070 */
[----:B------:R-:W-:Y:S01]  /*08b0*/  ISETP.GT.U32.AND P2, PT, R0, 0x59, PT ;  /* 0x000000590000780c */ /* 0x000fe20003f44070 */
[----:B------:R-:W-:Y:S01]  /*08c0*/  IMAD R4, R119, 0x1f40, R4 ;  /* 0x00001f4077047824 */ /* 0x000fe200078e0204 */
[----:B0-----:R-:W-:Y:S02]  /*08d0*/  PRMT R112, R115, 0x9910, RZ ;  /* 0x0000991073707816 */ /* 0x001fe400000000ff */
[----:B------:R-:W-:Y:S01]  /*08e0*/  LOP3.LUT R113, R2, 0xffff, RZ, 0xc0, !PT ;  /* 0x0000ffff02717812 */ /* 0x000fe200078ec0ff */
[----:B------:R-:W-:Y:S02]  /*08f0*/  IMAD R2, R5, 0x9, RZ ;  /* 0x0000000905027824 */ /* 0x000fe400078e02ff */
[----:B------:R-:W-:Y:S01]  /*0900*/  IMAD R112, R112, 0xa, RZ ;  /* 0x0000000a70707824 */ /* 0x000fe200078e02ff */
[----:B------:R-:W-:Y:S01]  /*0910*/  SHF.R.U32.HI R5, RZ, 0x9, R113 ;  /* 0x00000009ff057819 */ /* 0x000fe20000011671 */
[----:B------:R-:W-:-:S02]  /*0920*/  IMAD.MOV R2, RZ, RZ, -R2 ;  /* 0x000000ffff027224 */ /* 0x000fc400078e0a02 */
[----:B------:R-:W-:Y:S01]  /*0930*/  IMAD.MOV R112, RZ, RZ, -R112 ;  /* 0x000000ffff707224 */ /* 0x000fe200078e0a70 */
[----:B------:R-:W-:Y:S01]  /*0940*/  LOP3.LUT R5, R5, 0xffff, RZ, 0xc0, !PT ;  /* 0x0000ffff05057812 */ /* 0x000fe200078ec0ff */
[--C-:B------:R-:W-:Y:S01]  /*0950*/  IMAD R115, R115, 0x320, R4.reuse ;  /* 0x0000032073737824 */ /* 0x100fe200078e0204 */
[----:B------:R-:W-:Y:S02]  /*0960*/  PRMT R113, R2, 0x7710, RZ ;  /* 0x0000771002717816 */ /* 0x000fe400000000ff */
[----:B------:R-:W-:Y:S01]  /*0970*/  PRMT R117, R112, 0x7710, RZ ;  /* 0x0000771070757816 */ /* 0x000fe200000000ff */
[----:B------:R-:W-:Y:S02]  /*0980*/  IMAD R112, R5, 0x50, R4 ;  /* 0x0000005005707824 */ /* 0x000fe400078e0204 */
[--C-:B------:R-:W-:Y:S02]  /*0990*/  IMAD.IADD R2, R113, 0x1, R0.reuse ;  /* 0x0000000171027824 */ /* 0x100fe400078e0200 */
[----:B------:R-:W-:-:S02]  /*09a0*/  IMAD.IADD R113, R117, 0x1, R0 ;  /* 0x0000000175717824 */ /* 0x000fc400078e0200 */
[----:B------:R-:W-:Y:S01]  /*09b0*/  IMAD R5, R5, 0x2d0, R112 ;  /* 0x000002d005057824 */ /* 0x000fe200078e0270 */
[----:B------:R-:W-:Y:S02]  /*09c0*/  LOP3.LUT R114, R2, 0xffff, RZ, 0xc0, !PT ;  /* 0x0000ffff02727812 */ /* 0x000fe400078ec0ff */
[----:B------:R-:W-:Y:S01]  /*09d0*/  LOP3.LUT R116, R113, 0xffff, RZ, 0xc0, !PT ;  /* 0x0000ffff71747812 */ /* 0x000fe200078ec0ff */
[----:B------:R-:W-:Y:S02]  /*09e0*/  @!P0 IMAD R113, R3, 0x2d9, R0 ;  /* 0x000002d903718824 */ /* 0x000fe400078e0200 */
[C---:B------:R-:W-:Y:S02]  /*09f0*/  IMAD R4, R114.reuse, 0x8, R5 ;  /* 0x0000000872047824 */ /* 0x040fe400078e0205 */
[----:B------:R-:W-:Y:S02]  /*0a00*/  IMAD R2, R114, 0x8, R112 ;  /* 0x0000000872027824 */ /* 0x000fe400078e0270 */
[----:B------:R-:W-:-:S02]  /*0a10*/  IMAD R5, R116, 0x50, R115 ;  /* 0x0000005074057824 */ /* 0x000fc400078e0273 */
[----:B-1----:R-:W-:Y:S01]  /*0a20*/  @!P0 IMAD.WIDE R122, R113, 0x8, R122 ;  /* 0x00000008717a8825 */ /* 0x002fe200078e027a */
[----:B------:R-:W-:Y:S06]  /*0a30*/  @P1 BRA `(.L_x_945) ;  /* 0x0000000c00201947 */ /* 0x000fec0003800000 */
        /* <DEDUP_REMOVED lines=20> */
[----:B------:R-:W4:Y:S04]  /*0b80*/  LDG.E.64.CONSTANT R242, desc[UR4][R124.64+0x40] ;  /* 0x000040047cf27981 */ /* 0x000f28000c1e9b00 */
[----:B------:R-:W4:Y:S04]  /*0b90*/  LDG.E.64.CONSTANT R244, desc[UR4][R124.64+0x258] ;  /* 0x000258047cf47981 */ /* 0x000f28000c1e9b00 */
        /* <DEDUP_REMOVED lines=12> */
[----:B------:R-:W4:Y:S05]  /*0c60*/  LDG.E.64.CONSTANT R226, desc[UR4][R124.64+0x68] ;  /* 0x000068047ce27981 */ /* 0x000f2a000c1e9b00 */
[----:B------:R-:W-:Y:S02]  /*0c70*/  DFMA R222, R112, R222, R126 ;  /* 0x000000de70de722b */ /* 0x000fe4000000007e */
[----:B------:R-:W4:Y:S01]  /*0c80*/  LDG.E.64.CONSTANT R126, desc[UR4][R124.64+0x30] ;  /* 0x000030047c7e7981 */ /* 0x000f22000c1e9b00 */
[----:B------:R-:W-:-:S03]  /*0c90*/  DFMA R234, R114, R234, R236 ;  /* 0x000000ea72ea722b */ /* 0x000fc600000000ec */
[----:B------:R-:W4:Y:S01]  /*0ca0*/  LDG.E.64.CONSTANT R236, desc[UR4][R124.64+0xe8] ;  /* 0x0000e8047cec7981 */ /* 0x000f22000c1e9b00 */
[----:B--2---:R-:W-:-:S04]  /*0cb0*/  DFMA R232, R250, R232, RZ ;  /* 0x000000e8fae8722b */ /* 0x004fc800000000ff */
[----:B---3--:R-:W-:Y:S02]  /*0cc0*/  DFMA R230, R116, R230, R234 ;  /* 0x000000e674e6722b */ /* 0x008fe400000000ea */
[----:B------:R-:W2:Y:S02]  /*0cd0*/  LDG.E.64.CONSTANT R234, desc[UR4][R124.64+0xd8] ;  /* 0x0000d8047cea7981 */ /* 0x000ea4000c1e9b00 */
[----:B----4-:R-:W-:Y:S02]  /*0ce0*/  DFMA R224, R248, R224, R232 ;  /* 0x000000e0f8e0722b */ /* 0x010fe400000000e8 */
[----:B------:R-:W3:Y:S06]  /*0cf0*/  LDG.E.64.CONSTANT R232, desc[UR4][R124.64+0x38] ;  /* 0x000038047ce87981 */ /* 0x000eec000c1e9b00 */
[----:B------:R-:W-:Y:S01]  /*0d00*/  DFMA R224, R246, R228, R224 ;  /* 0x000000e4f6e0722b */ /* 0x000fe200000000e0 */
[----:B------:R-:W4:Y:S01]  /*0d10*/  LDG.E.64.CONSTANT R228, desc[UR4][R124.64+0xb0] ;  /* 0x0000b0047ce47981 */ /* 0x000f22000c1e9b00 */
[----:B------:R-:W-:-:S02]  /*0d20*/  DFMA R222, R114, R226, R222 ;  /* 0x000000e272de722b */ /* 0x000fc400000000de */
[----:B------:R-:W-:Y:S01]  /*0d30*/  DFMA R126, R118, R126, R230 ;  /* 0x0000007e767e722b */ /* 0x000fe200000000e6 */
[----:B------:R-:W2:Y:S03]  /*0d40*/  LDG.E.64.CONSTANT R226, desc[UR4][R124.64+0xe0] ;  /* 0x0000e0047ce27981 */ /* 0x000ea6000c1e9b00 */
[----:B------:R-:W-:Y:S01]  /*0d50*/  DFMA R238, R112, R238, R224 ;  /* 0x000000ee70ee722b */ /* 0x000fe200000000e0 */
[----:B------:R-:W2:Y:S04]  /*0d60*/  LDG.E.64.CONSTANT R230, desc[UR4][R124.64+0x78] ;  /* 0x000078047ce67981 */ /* 0x000ea8000c1e9b00 */
[----:B------:R-:W2:Y:S01]  /*0d70*/  LDG.E.64.CONSTANT R224, desc[UR4][R124.64+0xb8] ;  /* 0x0000b8047ce07981 */ /* 0x000ea2000c1e9b00 */
[----:B------:R-:W-:-:S03]  /*0d80*/  DFMA R240, R116, R240, R222 ;  /* 0x000000f074f0722b */ /* 0x000fc600000000de */
[----:B------:R-:W2:Y:S01]  /*0d90*/  LDG.E.64.CONSTANT R222, desc[UR4][R124.64+0x80] ;  /* 0x000080047cde7981 */ /* 0x000ea2000c1e9b00 */
[----:B---3--:R-:W-:-:S03]  /*0da0*/  DFMA R126, R120, R232, R126 ;  /* 0x000000e8787e722b */ /* 0x008fc6000000007e */
[----:B------:R-:W3:Y:S01]  /*0db0*/  LDG.E.64.CONSTANT R232, desc[UR4][R124.64+0x120] ;  /* 0x000120047ce87981 */ /* 0x000ee2000c1e9b00 */
[----:B----4-:R-:W-:Y:S02]  /*0dc0*/  DFMA R228, R114, R228, R238 ;  /* 0x000000e472e4722b */ /* 0x010fe400000000ee */
[----:B--2---:R-:W-:Y:S01]  /*0dd0*/  DFMA R234, R250, R234, RZ ;  /* 0x000000eafaea722b */ /* 0x004fe200000000ff */
[----:B------:R-:W2:Y:S01]  /*0de0*/  LDG.E.64.CONSTANT R238, desc[UR4][R124.64+0x130] ;  /* 0x000130047cee7981 */ /* 0x000ea2000c1e9b00 */
[----:B------:R-:W-:-:S04]  /*0df0*/  DFMA R230, R118, R230, R240 ;  /* 0x000000e676e6722b */ /* 0x000fc800000000f0 */
[----:B------:R-:W-:Y:S01]  /*0e00*/  DFMA R224, R116, R224, R228 ;  /* 0x000000e074e0722b */ /* 0x000fe200000000e4 */
[----:B------:R-:W4:Y:S04]  /*0e10*/  LDG.E.64.CONSTANT R240, desc[UR4][R124.64+0x170] ;  /* 0x000170047cf07981 */ /* 0x000f28000c1e9b00 */
[----:B------:R-:W2:Y:S01]  /*0e20*/  LDG.E.64.CONSTANT R228, desc[UR4][R124.64+0x128] ;  /* 0x000128047ce47981 */ /* 0x000ea2000c1e9b00 */
        /* <DEDUP_REMOVED lines=8> */
[----:B------:R-:W2:Y:S01]  /*0eb0*/  LDG.E.64.CONSTANT R232, desc[UR4][R124.64+0xc0] ;  /* 0x0000c0047ce87981 */ /* 0x000ea2000c1e9b00 */
[----:B----4-:R-:W-:-:S03]  /*0ec0*/  DFMA R230, R112, R230, R236 ;  /* 0x000000e670e6722b */ /* 0x010fc600000000ec */
[----:B------:R-:W3:Y:S02]  /*0ed0*/  LDG.E.64.CONSTANT R236, desc[UR4][R124.64+0x88] ;  /* 0x000088047cec7981 */ /* 0x000ee4000c1e9b00 */
[----:B------:R-:W-:Y:S02]  /*0ee0*/  DFMA R238, R246, R238, R228 ;  /* 0x000000eef6ee722b */ /* 0x000fe400000000e4 */
[----:B------:R-:W4:Y:S01]  /*0ef0*/  LDG.E.64.CONSTANT R228, desc[UR4][R124.64+0x138] ;  /* 0x000138047ce47981 */ /* 0x000f22000c1e9b00 */
[----:B------:R-:W-:-:S03]  /*0f00*/  DFMA R234, R114, R234, R230 ;  /* 0x000000ea72ea722b */ /* 0x000fc600000000e6 */
[----:B------:R-:W2:Y:S01]  /*0f10*/  LDG.E.64.CONSTANT R230, desc[UR4][R124.64+0x100] ;  /* 0x000100047ce67981 */ /* 0x000ea2000c1e9b00 */
[----:B------:R-:W-:-:S08]  /*0f20*/  DFMA R226, R250, R226, RZ ;  /* 0x000000e2fae2722b */ /* 0x000fd000000000ff */
[----:B------:R-:W-:Y:S02]  /*0f30*/  DFMA R240, R248, R240, R226 ;  /* 0x000000f0f8f0722b */ /* 0x000fe400000000e2 */
[----:B------:R-:W3:Y:S01]  /*0f40*/  LDG.E.64.CONSTANT R226, desc[UR4][R124.64+0x178] ;  /* 0x000178047ce27981 */ /* 0x000ee2000c1e9b00 */
[----:B------:R-:W-:-:S03]  /*0f50*/  DFMA R126, R122, R242, R126 ;  /* 0x000000f27a7e722b */ /* 0x000fc6000000007e */
        /* <DEDUP_REMOVED lines=8> */
[----:B------:R-:W3:Y:S01]  /*0fe0*/  LDG.E.64.CONSTANT R232, desc[UR4][R124.64+0x140] ;  /* 0x000140047ce87981 */ /* 0x000ee2000c1e9b00 */
[----:B------:R-:W-:-:S03]  /*0ff0*/  DFMA R240, R246, R226, R240 ;  /* 0x000000e2f6f0722b */ /* 0x000fc600000000f0 */
[----:B------:R-:W3:Y:S01]  /*1000*/  LDG.E.64.CONSTANT R226, desc[UR4][R124.64+0x108] ;  /* 0x000108047ce27981 */ /* 0x000ee2000c1e9b00 */
[----:B----4-:R-:W-:-:S04]  /*1010*/  DFMA R228, R250, R228, RZ ;  /* 0x000000e4fae4722b */ /* 0x010fc800000000ff */
[----:B--2---:R-:W-:Y:S02]  /*1020*/  DFMA R230, R112, R230, R240 ;  /* 0x000000e670e6722b */ /* 0x004fe400000000f0 */
[----:B------:R-:W2:Y:S02]  /*1030*/  LDG.E.64.CONSTANT R240, desc[UR4][R124.64+0xc8] ;  /* 0x0000c8047cf07981 */ /* 0x000ea4000c1e9b00 */
[----:B------:R-:W-:Y:S02]  /*1040*/  DFMA R242, R248, R242, R228 ;  /* 0x000000f2f8f2722b */ /* 0x000fe400000000e4 */
[----:B------:R-:W4:Y:S02]  /*1050*/  LDG.E.64.CONSTANT R228, desc[UR4][R124.64+0x1c0] ;  /* 0x0001c0047ce47981 */ /* 0x000f24000c1e9b00 */
[C---:B---3--:R-:W-:Y:S02]  /*1060*/  DFMA R236, R114.reuse, R236, R230 ;  /* 0x000000ec72ec722b */ /* 0x048fe400000000e6 */
[----:B------:R-:W3:Y:S01]  /*1070*/  LDG.E.64.CONSTANT R230, desc[UR4][R124.64+0x190] ;  /* 0x000190047ce67981 */ /* 0x000ee2000c1e9b00 */
[----:B------:R-:W-:-:S03]  /*1080*/  DFMA R238, R114, R232, R238 ;  /* 0x000000e872ee722b */ /* 0x000fc600000000ee */
[----:B------:R-:W2:Y:S01]  /*1090*/  LDG.E.64.CONSTANT R232, desc[UR4][R124.64+0x148] ;  /* 0x000148047ce87981 */ /* 0x000ea2000c1e9b00 */
[----:B------:R-:W-:-:S03]  /*10a0*/  DFMA R226, R118, R226, R234 ;  /* 0x000000e276e2722b */ /* 0x000fc600000000ea */
[----:B------:R-:W2:Y:S01]  /*10b0*/  LDG.E.64.CONSTANT R234, desc[UR4][R124.64+0x110] ;  /* 0x000110047cea7981 */ /* 0x000ea2000c1e9b00 */
[----:B----4-:R-:W-:-:S03]  /*10c0*/  DFMA R242, R246, R228, R242 ;  /* 0x000000e4f6f2722b */ /* 0x010fc600000000f2 */
[----:B------:R-:W4:Y:S01]  /*10d0*/  LDG.E.64.CONSTANT R228, desc[UR4][R124.64+0x1c8] ;  /* 0x0001c8047ce47981 */ /* 0x000f22000c1e9b00 */
[----:B---3--:R-:W-:-:S03]  /*10e0*/  DFMA R236, R116, R230, R236 ;  /* 0x000000e674ec722b */ /* 0x008fc600000000ec */
[----:B------:R-:W3:Y:S01]  /*10f0*/  LDG.E.64.CONSTANT R230, desc[UR4][R124.64+0x198] ;  /* 0x000198047ce67981 */ /* 0x000ee2000c1e9b00 */
[----:B--2---:R-:W-:-:S03]  /*1100*/  DFMA R238, R116, R232, R238 ;  /* 0x000000e874ee722b */ /* 0x004fc600000000ee */
[----:B------:R-:W2:Y:S01]  /*1110*/  LDG.E.64.CONSTANT R232, desc[UR4][R124.64+0x150] ;  /* 0x000150047ce87981 */ /* 0x000ea2000c1e9b00 */
[C---:B------:R-:W-:Y:S02]  /*1120*/  DFMA R224, R120.reuse, R240, R224 ;  /* 0x000000f078e0722b */ /* 0x040fe400000000e0 */
[----:B------:R-:W-:Y:S01]  /*1130*/  DFMA R226, R120, R234, R226 ;  /* 0x000000ea78e2722b */ /* 0x000fe200000000e2 */
[----:B------:R-:W2:Y:S04]  /*1140*/  LDG.E.64.CONSTANT R240, desc[UR4][R124.64+0xd0] ;  /* 0x0000d0047cf07981 */ /* 0x000ea8000c1e9b00 */
        /* <DEDUP_REMOVED lines=15> */
[----:B--2---:R-:W-:-:S08]  /*1240*/  DFMA R232, R250, R232, RZ ;  /* 0x000000e8fae8722b */ /* 0x004fd000000000ff */
[----:B------:R-:W-:Y:S02]  /*1250*/  DFMA R240, R248, R240, R232 ;  /* 0x000000f0f8f0722b */ /* 0x000fe400000000e8 */
        /* <DEDUP_REMOVED lines=11> */
[----:B----4-:R-:W-:-:S08]  /*1310*/  DFMA R238, R250, R238, RZ ;  /* 0x000000eefaee722b */ /* 0x010fd000000000ff */
[----:B---3--:R-:W-:Y:S02]  /*1320*/  DFMA R236, R248, R236, R238 ;  /* 0x000000ecf8ec722b */ /* 0x008fe400000000ee */
[----:B------:R-:W3:Y:S01]  /*1330*/  LDG.E.64.CONSTANT R238, desc[UR4][R124.64+0x250] ;  /* 0x000250047cee7981 */ /* 0x000ee2000c1e9b00 */
[----:B--2---:R-:W-:-:S03]  /*1340*/  DFMA R232, R118, R232, R242 ;  /* 0x000000e876e8722b */ /* 0x004fc600000000f2 */
[----:B------:R-:W2:Y:S01]  /*1350*/  LDG.E.64.CONSTANT R242, desc[UR4][R124.64+0x218] ;  /* 0x000218047cf27981 */ /* 0x000ea2000c1e9b00 */
[----:B------:R-:W-:-:S03]  /*1360*/  DFMA R234, R112, R234, R240 ;  /* 0x000000ea70ea722b */ /* 0x000fc600000000f0 */
[----:B------:R-:W4:Y:S01]  /*1370*/  LDG.E.64.CONSTANT R240, desc[UR4][R124.64+0x1e8] ;  /* 0x0001e8047cf07981 */ /* 0x000f22000c1e9b00 */
[----:B---3--:R-:W-:-:S03]  /*1380*/  DFMA R236, R246, R238, R236 ;  /* 0x000000eef6ec722b */ /* 0x008fc600000000ec */
[----:B------:R-:W3:Y:S05]  /*1390*/  LDG.E.64.CONSTANT R238, desc[UR4][R124.64+0x268] ;  /* 0x000268047cee7981 */ /* 0x000eea000c1e9b00 */
[----:B------:R-:W-:Y:S02]  /*13a0*/  DFMA R244, R112, R244, R236 ;  /* 0x000000f470f4722b */ /* 0x000fe400000000ec */
[----:B------:R-:W3:Y:S01]  /*13b0*/  LDG.E.64.CONSTANT R236, desc[UR4][R124.64+0x260] ;  /* 0x000260047cec7981 */ /* 0x000ee2000c1e9b00 */
[----:B--2---:R-:W-:Y:S02]  /*13c0*/  DFMA R234, R114, R242, R234 ;  /* 0x000000f272ea722b */ /* 0x004fe400000000ea */
[----:B----4-:R-:W-:Y:S01]  /*13d0*/  DFMA R232, R120, R240, R232 ;  /* 0x000000f078e8722b */ /* 0x010fe200000000e8 */
[----:B------:R-:W2:Y:S04]  /*13e0*/  LDG.E.64.CONSTANT R242, desc[UR4][R124.64+0x1f0] ;  /* 0x0001f0047cf27981 */ /* 0x000ea8000c1e9b00 */
[----:B------:R-:W4:Y:S01]  /*13f0*/  LDG.E.64.CONSTANT R240, desc[UR4][R124.64+0x220] ;  /* 0x000220047cf07981 */ /* 0x000f22000c1e9b00 */
[----:B---3--:R-:W-:-:S03]  /*1400*/  DFMA R236, R114, R236, R244 ;  /* 0x000000ec72ec722b */ /* 0x008fc600000000f4 */
[----:B------:R-:W3:Y:S01]  /*1410*/  LDG.E.64.CONSTANT R244, desc[UR4][R124.64+0x228] ;  /* 0x000228047cf47981 */ /* 0x000ee2000c1e9b00 */
[----:B--2---:R-:W-:-:S04]  /*1420*/  DFMA R232, R122, R242, R232 ;  /* 0x000000f27ae8722b */ /* 0x004fc800000000e8 */
[C---:B------:R-:W-:Y:S02]  /*1430*/  DFMA R242, R116.reuse, R238, R236 ;  /* 0x000000ee74f2722b */ /* 0x040fe400000000ec */
[----:B----4-:R-:W-:Y:S01]  /*1440*/  DFMA R234, R116, R240, R234 ;  /* 0x000000f074ea722b */ /* 0x010fe200000000ea */
[----:B------:R-:W2:Y:S04]  /*1450*/  LDG.E.64.CONSTANT R238, desc[UR4][R124.64+0x288] ;  /* 0x000288047cee7981 */ /* 0x000ea8000c1e9b00 */
[----:B------:R-:W4:Y:S04]  /*1460*/  LDG.E.64.CONSTANT R240, desc[UR4][R124.64+0x270] ;  /* 0x000270047cf07981 */ /* 0x000f28000c1e9b00 */
[----:B------:R-:W4:Y:S01]  /*1470*/  LDG.E.64.CONSTANT R236, desc[UR4][R124.64+0x290] ;  /* 0x000290047cec7981 */ /* 0x000f22000c1e9b00 */
[----:B---3--:R-:W-:-:S03]  /*1480*/  DFMA R234, R118, R244, R234 ;  /* 0x000000f476ea722b */ /* 0x008fc600000000ea */
[----:B------:R-:W3:Y:S01]  /*1490*/  LDG.E.64.CONSTANT R244, desc[UR4][R124.64+0x298] ;  /* 0x000298047cf47981 */ /* 0x000ee2000c1e9b00 */
[----:B--2---:R-:W-:-:S03]  /*14a0*/  DFMA R238, R250, R238, RZ ;  /* 0x000000eefaee722b */ /* 0x004fc600000000ff */
[----:B------:R-:W2:Y:S01]  /*14b0*/  LDG.E.64.CONSTANT R250, desc[UR4][R124.64+0x2c8] ;  /* 0x0002c8047cfa7981 */ /* 0x000ea2000c1e9b00 */
[----:B----4-:R-:W-:-:S03]  /*14c0*/  DFMA R240, R118, R240, R242 ;  /* 0x000000f076f0722b */ /* 0x010fc600000000f2 */
[----:B------:R-:W4:Y:S01]  /*14d0*/  LDG.E.64.CONSTANT R242, desc[UR4][R124.64+0x2a0] ;  /* 0x0002a0047cf27981 */ /* 0x000f22000c1e9b00 */
[----:B------:R-:W-:-:S03]  /*14e0*/  DFMA R236, R248, R236, R238 ;  /* 0x000000ecf8ec722b */ /* 0x000fc600000000ee */
[----:B------:R-:W2:Y:S04]  /*14f0*/  LDG.E.64.CONSTANT R248, desc[UR4][R124.64+0x230] ;  /* 0x000230047cf87981 */ /* 0x000ea8000c1e9b00 */
[----:B------:R-:W2:Y:S01]  /*1500*/  LDG.E.64.CONSTANT R238, desc[UR4][R124.64+0x278] ;  /* 0x000278047cee7981 */ /* 0x000ea2000c1e9b00 */
[----:B---3--:R-:W-:-:S03]  /*1510*/  DFMA R236, R246, R244, R236 ;  /* 0x000000f4f6ec722b */ /* 0x008fc600000000ec */
[----:B------:R-:W3:Y:S04]  /*1520*/  LDG.E.64.CONSTANT R246, desc[UR4][R124.64+0x238] ;  /* 0x000238047cf67981 */ /* 0x000ee8000c1e9b00 */
[----:B------:R-:W3:Y:S01]  /*1530*/  LDG.E.64.CONSTANT R244, desc[UR4][R124.64+0x280] ;  /* 0x000280047cf47981 */ /* 0x000ee2000c1e9b00 */
[----:B----4-:R-:W-:-:S03]  /*1540*/  DFMA R112, R112, R242, R236 ;  /* 0x000000f27070722b */ /* 0x010fc600000000ec */
[----:B------:R-:W4:Y:S01]  /*1550*/  LDG.E.64.CONSTANT R242, desc[UR4][R124.64+0x2a8] ;  /* 0x0002a8047cf27981 */ /* 0x000f22000c1e9b00 */
[----:B--2---:R-:W-:-:S03]  /*1560*/  DFMA R248, R120, R248, R234 ;  /* 0x000000f878f8722b */ /* 0x004fc600000000ea */
[----:B------:R-:W2:Y:S01]  /*1570*/  LDG.E.64.CONSTANT R236, desc[UR4][R124.64+0x2c0] ;  /* 0x0002c0047cec7981 */ /* 0x000ea2000c1e9b00 */
[----:B------:R-:W-:-:S03]  /*1580*/  DFMA R234, R120, R238, R240 ;  /* 0x000000ee78ea722b */ /* 0x000fc600000000f0 */
[----:B------:R-:W3:Y:S04]  /*1590*/  LDG.E.64.CONSTANT R240, desc[UR4][R124.64+0x2b0] ;  /* 0x0002b0047cf07981 */ /* 0x000ee8000c1e9b00 */
[----:B------:R-:W2:Y:S04]  /*15a0*/  LDG.E.64.CONSTANT R238, desc[UR4][R124.64+0x2b8] ;  /* 0x0002b8047cee7981 */ /* 0x000ea8000c1e9b00 */
[----:B------:R0:W-:Y:S04]  /*15b0*/  STS.64 [R2], R126 ;  /* 0x0000007e02007388 */ /* 0x0001e80000000a00 */
        /* <DEDUP_REMOVED lines=8> */
[----:B--2---:R-:W-:-:S08]  /*1640*/  DFMA R112, R118, R238, R112 ;  /* 0x000000ee7670722b */ /* 0x004fd00000000070 */
[----:B------:R-:W-:Y:S02]  /*1650*/  DFMA R112, R120, R236, R112 ;  /* 0x000000ec7870722b */ /* 0x000fe40000000070 */
[C---:B------:R-:W-:Y:S02]  /*1660*/  DFMA R246, R122.reuse, R246, R248 ;  /* 0x000000f67af6722b */ /* 0x040fe400000000f8 */
[----:B------:R-:W-:-:S04]  /*1670*/  DFMA R234, R122, R244, R234 ;  /* 0x000000f47aea722b */ /* 0x000fc800000000ea */
[----:B------:R-:W-:Y:S01]  /*1680*/  DFMA R112, R122, R250, R112 ;  /* 0x000000fa7a70722b */ /* 0x000fe20000000070 */
[----:B------:R0:W-:Y:S04]  /*1690*/  STS.64 [R2+0x15e0], R246 ;  /* 0x0015e0f602007388 */ /* 0x0001e80000000a00 */
[----:B------:R0:W-:Y:S04]  /*16a0*/  STS.64 [R2+0x1900], R234 ;  /* 0x001900ea02007388 */ /* 0x0001e80000000a00 */
[----:B------:R0:W-:Y:S02]  /*16b0*/  STS.64 [R2+0x1c20], R112 ;  /* 0x001c207002007388 */ /* 0x0001e40000000a00 */
.L_x_945:
[----:B------:R-:W-:Y:S05]  /*16c0*/  BSYNC.RECONVERGENT B0 ;  /* 0x0000000000007941 */ /* 0x000fea0003800200 */
.L_x_944:
        /* <DEDUP_REMOVED lines=28> */
[----:B------:R-:W2:Y:S06]  /*1890*/  LDG.E.64.CONSTANT R120, desc[UR4][R112.64+0x90] ;  /* 0x0000900470787981 */ /* 0x000eac000c1e9b00 */
[----:B---3--:R-:W-:Y:S01]  /*18a0*/  DFMA R124, R126, R246, R124 ;  /* 0x000000f67e7c722b */ /* 0x008fe2000000007c */
[----:B------:R-:W3:Y:S07]  /*18b0*/  LDG.E.64.CONSTANT R126, desc[UR4][R112.64+0x68] ;  /* 0x00006804707e7981 */ /* 0x000eee000c1e9b00 */
[----:B----4-:R-:W-:-:S02]  /*18c0*/  DFMA R122, R122, R114, R124 ;  /* 0x000000727a7a722b */ /* 0x010fc4000000007c */
[----:B------:R-:W4:Y:S06]  /*18d0*/  LDG.E.64.CONSTANT R124, desc[UR4][R112.64+0xa8] ;  /* 0x0000a804707c7981 */ /* 0x000f2c000c1e9b00 */
[----:B------:R-:W-:Y:S02]  /*18e0*/  DFMA R232, R232, R116, R122 ;  /* 0x00000074e8e8722b */ /* 0x000fe4000000007a */
[----:B------:R-:W4:Y:S01]  /*18f0*/  LDG.E.64.CONSTANT R122, desc[UR4][R112.64+0xe8] ;  /* 0x0000e804707a7981 */ /* 0x000f22000c1e9b00 */
[----:B------:R-:W-:-:S08]  /*1900*/  DFMA R242, R242, R250, RZ ;  /* 0x000000faf2f2722b */ /* 0x000fd000000000ff */
[----:B------:R-:W-:Y:S01]  /*1910*/  DFMA R242, R118, R248, R242 ;  /* 0x000000f876f2722b */ /* 0x000fe200000000f2 */
[----:B------:R-:W0:Y:S07]  /*1920*/  LDS.64 R118, [R4+0x190] ;  /* 0x0001900004767984 */ /* 0x000e2e0000000a00 */
[----:B------:R-:W-:-:S08]  /*1930*/  DFMA R230, R230, R246, R242 ;  /* 0x000000f6e6e6722b */ /* 0x000fd000000000f2 */
[----:B------:R-:W-:Y:S02]  /*1940*/  DFMA R236, R236, R114, R230 ;  /* 0x00000072ecec722b */ /* 0x000fe400000000e6 */
[----:B------:R-:W4:Y:S01]  /*1950*/  LDG.E.64.CONSTANT R230, desc[UR4][R112.64+0xb0] ;  /* 0x0000b00470e67981 */ /* 0x000f22000c1e9b00 */
[----:B0-----:R-:W-:-:S03]  /*1960*/  DFMA R240, R240, R118, R232 ;  /* 0x00000076f0f0722b */ /* 0x001fc600000000e8 */
[----:B------:R-:W4:Y:S01]  /*1970*/  LDG.E.64.CONSTANT R232, desc[UR4][R112.64+0x78] ;  /* 0x0000780470e87981 */ /* 0x000f22000c1e9b00 */
[----:B------:R-:W-:-:S08]  /*1980*/  DFMA R224, R224, R250, RZ ;  /* 0x000000fae0e0722b */ /* 0x000fd000000000ff */
[----:B------:R-:W-:Y:S01]  /*1990*/  DFMA R224, R226, R248, R224 ;  /* 0x000000f8e2e0722b */ /* 0x000fe200000000e0 */
[----:B------:R-:W4:Y:S01]  /*19a0*/  LDG.E.64.CONSTANT R226, desc[UR4][R112.64+0xb8] ;  /* 0x0000b80470e27981 */ /* 0x000f22000c1e9b00 */
[----:B--2---:R-:W-:-:S03]  /*19b0*/  DFMA R242, R120, R250, RZ ;  /* 0x000000fa78f2722b */ /* 0x004fc600000000ff */
[----:B------:R-:W0:Y:S05]  /*19c0*/  LDS.64 R120, [R4+0x1e0] ;  /* 0x0001e00004787984 */ /* 0x000e2a0000000a00 */
[----:B------:R-:W-:Y:S01]  /*19d0*/  DFMA R242, R222, R248, R242 ;  /* 0x000000f8def2722b */ /* 0x000fe200000000f2 */
[----:B------:R-:W2:Y:S01]  /*19e0*/  LDG.E.64.CONSTANT R222, desc[UR4][R112.64+0xf0] ;  /* 0x0000f00470de7981 */ /* 0x000ea2000c1e9b00 */
[----:B---3--:R-:W-:-:S03]  /*19f0*/  DFMA R126, R126, R116, R236 ;  /* 0x000000747e7e722b */ /* 0x008fc600000000ec */
[----:B------:R-:W3:Y:S05]  /*1a00*/  LDG.E.64.CONSTANT R236, desc[UR4][R112.64+0x120] ;  /* 0x0001200470ec7981 */ /* 0x000eea000c1e9b00 */
[----:B------:R-:W-:Y:S02]  /*1a10*/  DFMA R238, R238, R118, R126 ;  /* 0x00000076eeee722b */ /* 0x000fe4000000007e */
[----:B------:R-:W3:Y:S01]  /*1a20*/  LDG.E.64.CONSTANT R126, desc[UR4][R112.64+0x128] ;  /* 0x00012804707e7981 */ /* 0x000ee2000c1e9b00 */
[-C--:B------:R-:W-:Y:S02]  /*1a30*/  DFMA R228, R228, R246.reuse, R242 ;  /* 0x000000f6e4e4722b */ /* 0x080fe400000000f2 */
[----:B----4-:R-:W-:Y:S01]  /*1a40*/  DFMA R122, R122, R246, R224 ;  /* 0x000000f67a7a722b */ /* 0x010fe200000000e0 */
[----:B------:R-:W4:Y:S04]  /*1a50*/  LDG.E.64.CONSTANT R242, desc[UR4][R112.64+0x38] ;  /* 0x0000380470f27981 */ /* 0x000f28000c1e9b00 */
        /* <DEDUP_REMOVED lines=12> */
[----:B------:R-:W0:Y:S01]  /*1b20*/  LDS.64 R122, [R4+0x230] ;  /* 0x00023000047a7984 */ /* 0x000e220000000a00 */
[----:B---3--:R-:W-:-:S08]  /*1b30*/  DFMA R236, R236, R250, RZ ;  /* 0x000000faecec722b */ /* 0x008fd000000000ff */
[----:B------:R-:W-:Y:S02]  /*1b40*/  DFMA R126, R126, R248, R236 ;  /* 0x000000f87e7e722b */ /* 0x000fe400000000ec */
[----:B------:R-:W2:Y:S06]  /*1b50*/  LDG.E.64.CONSTANT R236, desc[UR4][R112.64+0x178] ;  /* 0x0001780470ec7981 */ /* 0x000eac000c1e9b00 */
[----:B----4-:R-:W-:Y:S02]  /*1b60*/  DFMA R224, R224, R246, R126 ;  /* 0x000000f6e0e0722b */ /* 0x010fe4000000007e */
[----:B------:R-:W3:Y:S01]  /*1b70*/  LDG.E.64.CONSTANT R126, desc[UR4][R112.64+0x40] ;  /* 0x00004004707e7981 */ /* 0x000ee2000c1e9b00 */
[----:B------:R-:W-:-:S03]  /*1b80*/  DFMA R228, R228, R116, R222 ;  /* 0x00000074e4e4722b */ /* 0x000fc600000000de */
[----:B------:R-:W4:Y:S01]  /*1b90*/  LDG.E.64.CONSTANT R222, desc[UR4][R112.64+0x88] ;  /* 0x0000880470de7981 */ /* 0x000f22000c1e9b00 */
[----:B0-----:R-:W-:-:S03]  /*1ba0*/  DFMA R242, R242, R122, R234 ;  /* 0x0000007af2f2722b */ /* 0x001fc600000000ea */
[----:B------:R-:W4:Y:S01]  /*1bb0*/  LDG.E.64.CONSTANT R234, desc[UR4][R112.64+0x138] ;  /* 0x0001380470ea7981 */ /* 0x000f22000c1e9b00 */
[----:B------:R-:W-:-:S03]  /*1bc0*/  DFMA R240, R240, R122, R232 ;  /* 0x0000007af0f0722b */ /* 0x000fc600000000e8 */
[----:B------:R-:W4:Y:S01]  /*1bd0*/  LDG.E.64.CONSTANT R232, desc[UR4][R112.64+0x100] ;  /* 0x0001000470e87981 */ /* 0x000f22000c1e9b00 */
[----:B------:R-:W-:-:S08]  /*1be0*/  DFMA R124, R124, R250, RZ ;  /* 0x000000fa7c7c722b */ /* 0x000fd000000000ff */
[----:B------:R-:W-:Y:S02]  /*1bf0*/  DFMA R238, R238, R248, R124 ;  /* 0x000000f8eeee722b */ /* 0x000fe4000000007c */
[----:B------:R-:W3:Y:S01]  /*1c00*/  LDS.64 R124, [R4+0x280] ;  /* 0x00028000047c7984 */ /* 0x000ee20000000a00 */
[----:B------:R-:W-:-:S03]  /*1c10*/  DFMA R226, R230, R120, R226 ;  /* 0x00000078e6e2722b */ /* 0x000fc600000000e2 */
[----:B------:R-:W4:Y:S01]  /*1c20*/  LDG.E.64.CONSTANT R230, desc[UR4][R112.64+0x1b8] ;  /* 0x0001b80470e67981 */ /* 0x000f22000c1e9b00 */
[----:B---3--:R-:W-:Y:S02]  /*1c30*/  DFMA R126, R126, R124, R242 ;  /* 0x0000007c7e7e722b */ /* 0x008fe400000000f2 */
[----:B--2---:R-:W-:Y:S01]  /*1c40*/  DFMA R242, R236, R246, R238 ;  /* 0x000000f6ecf2722b */ /* 0x004fe200000000ee */
[----:B------:R-:W2:Y:S01]  /*1c50*/  LDG.E.64.CONSTANT R238, desc[UR4][R112.64+0x180] ;  /* 0x0001800470ee7981 */ /* 0x000ea2000c1e9b00 */
[----:B----4-:R-:W-:-:S03]  /*1c60*/  DFMA R222, R222, R124, R240 ;  /* 0x0000007cdede722b */ /* 0x010fc600000000f0 */
[----:B------:R-:W3:Y:S04]  /*1c70*/  LDG.E.64.CONSTANT R236, desc[UR4][R112.64+0x1b0] ;  /* 0x0001b00470ec7981 */ /* 0x000ee8000c1e9b00 */
[----:B------:R-:W4:Y:S01]  /*1c80*/  LDG.E.64.CONSTANT R240, desc[UR4][R112.64+0x188] ;  /* 0x0001880470f07981 */ /* 0x000f22000c1e9b00 */
[----:B------:R-:W-:-:S03]  /*1c90*/  DFMA R224, R234, R114, R224 ;  /* 0x00000072eae0722b */ /* 0x000fc600000000e0 */
[----:B------:R-:W4:Y:S01]  /*1ca0*/  LDG.E.64.CONSTANT R234, desc[UR4][R112.64+0x108] ;  /* 0x0001080470ea7981 */ /* 0x000f22000c1e9b00 */
[----:B------:R-:W-:-:S03]  /*1cb0*/  DFMA R228, R232, R118, R228 ;  /* 0x00000076e8e4722b */ /* 0x000fc600000000e4 */
[----:B------:R-:W4:Y:S01]  /*1cc0*/  LDG.E.64.CONSTANT R232, desc[UR4][R112.64+0x140] ;  /* 0x0001400470e87981 */ /* 0x000f22000c1e9b00 */
[----:B--2---:R-:W-:-:S03]  /*1cd0*/  DFMA R238, R238, R114, R242 ;  /* 0x00000072eeee722b */ /* 0x004fc600000000f2 */
[----:B------:R-:W2:Y:S01]  /*1ce0*/  LDG.E.64.CONSTANT R242, desc[UR4][R112.64+0x148] ;  /* 0x0001480470f27981 */ /* 0x000ea2000c1e9b00 */
[----:B---3--:R-:W-:-:S04]  /*1cf0*/  DFMA R236, R236, R250, RZ ;  /* 0x000000faecec722b */ /* 0x008fc800000000ff */
[----:B----4-:R-:W-:Y:S02]  /*1d00*/  DFMA R240, R240, R116, R238 ;  /* 0x00000074f0f0722b */ /* 0x010fe400000000ee */
[----:B------:R-:W3:Y:S01]  /*1d10*/  LDG.E.64.CONSTANT R238, desc[UR4][R112.64+0xc8] ;  /* 0x0000c80470ee7981 */ /* 0x000ee2000c1e9b00 */
[----:B------:R-:W-:Y:S02]  /*1d20*/  DFMA R234, R234, R120, R228 ;  /* 0x00000078eaea722b */ /* 0x000fe400000000e4 */
[----:B------:R-:W-:Y:S01]  /*1d30*/  DFMA R228, R230, R248, R236 ;  /* 0x000000f8e6e4722b */ /* 0x000fe200000000ec */
[----:B------:R-:W4:Y:S04]  /*1d40*/  LDG.E.64.CONSTANT R236, desc[UR4][R112.64+0x110] ;  /* 0x0001100470ec7981 */ /* 0x000f28000c1e9b00 */
        /* <DEDUP_REMOVED lines=29> */
[----:B------:R-:W-:-:S08]  /*1f20*/  DFMA R230, R230, R250, RZ ;  /* 0x000000fae6e6722b */ /* 0x000fd000000000ff */
[----:B------:R-:W-:Y:S02]  /*1f30*/  DFMA R238, R238, R248, R230 ;  /* 0x000000f8eeee722b */ /* 0x000fe400000000e6 */
        /* <DEDUP_REMOVED lines=9> */
[----:B---3--:R-:W-:Y:S02]  /*1fd0*/  DFMA R232, R232, R250, RZ ;  /* 0x000000fae8e8722b */ /* 0x008fe400000000ff */
[----:B--2---:R-:W-:Y:S01]  /*1fe0*/  DFMA R236, R236, R120, R242 ;  /* 0x00000078ecec722b */ /* 0x004fe200000000f2 */
[----:B------:R-:W2:Y:S05]  /*1ff0*/  LDG.E.64.CONSTANT R242, desc[UR4][R112.64+0x1e8] ;  /* 0x0001e80470f27981 */ /* 0x000eaa000c1e9b00 */
[----:B----4-:R-:W-:Y:S02]  /*2000*/  DFMA R238, R238, R248, R232 ;  /* 0x000000f8eeee722b */ /* 0x010fe400000000e8 */
[----:B------:R-:W3:Y:S01]  /*2010*/  LDG.E.64.CONSTANT R232, desc[UR4][R112.64+0x250] ;  /* 0x0002500470e87981 */ /* 0x000ee2000c1e9b00 */
        /* <DEDUP_REMOVED lines=15> */
[----:B------:R-:W4:Y:S01]  /*2110*/  LDG.E.64.CONSTANT R240, desc[UR4][R112.64+0x290] ;  /* 0x0002900470f07981 */ /* 0x000f22000c1e9b00 */
[----:B------:R-:W-:-:S03]  /*2120*/  DFMA R232, R232, R124, R242 ;  /* 0x0000007ce8e8722b */ /* 0x000fc600000000f2 */
[----:B------:R-:W4:Y:S01]  /*2130*/  LDG.E.64.CONSTANT R242, desc[UR4][R112.64+0x228] ;  /* 0x0002280470f27981 */ /* 0x000f22000c1e9b00 */
[----:B--2---:R-:W-:Y:S02]  /*2140*/  DFMA R238, R238, R250, RZ ;  /* 0x000000faeeee722b */ /* 0x004fe400000000ff */
[----:B---3--:R-:W-:Y:S01]  /*2150*/  DFMA R244, R244, R120, R236 ;  /* 0x00000078f4f4722b */ /* 0x008fe200000000ec */
[----:B------:R-:W2:Y:S04]  /*2160*/  LDG.E.64.CONSTANT R250, desc[UR4][R112.64+0x2c8] ;  /* 0x0002c80470fa7981 */ /* 0x000ea8000c1e9b00 */
[----:B------:R-:W3:Y:S01]  /*2170*/  LDG.E.64.CONSTANT R236, desc[UR4][R112.64+0x278] ;  /* 0x0002780470ec7981 */ /* 0x000ee2000c1e9b00 */
[----:B----4-:R-:W-:-:S03]  /*2180*/  DFMA R240, R240, R248, R238 ;  /* 0x000000f8f0f0722b */ /* 0x010fc600000000ee */
[----:B------:R-:W4:Y:S01]  /*2190*/  LDG.E.64.CONSTANT R248, desc[UR4][R112.64+0x230] ;  /* 0x0002300470f87981 */ /* 0x000f22000c1e9b00 */
[----:B------:R-:W-:-:S03]  /*21a0*/  DFMA R234, R242, R120, R234 ;  /* 0x00000078f2ea722b */ /* 0x000fc600000000ea */
[----:B------:R-:W2:Y:S04]  /*21b0*/  LDG.E.64.CONSTANT R242, desc[UR4][R112.64+0x298] ;  /* 0x0002980470f27981 */ /* 0x000ea8000c1e9b00 */
[----:B------:R-:W3:Y:S01]  /*21c0*/  LDG.E.64.CONSTANT R238, desc[UR4][R112.64+0x2a0] ;  /* 0x0002a00470ee7981 */ /* 0x000ee2000c1e9b00 */
[----:B----4-:R-:W-:-:S03]  /*21d0*/  DFMA R248, R248, R122, R234 ;  /* 0x0000007af8f8722b */ /* 0x010fc600000000ea */
[----:B------:R-:W4:Y:S01]  /*21e0*/  LDG.E.64.CONSTANT R234, desc[UR4][R112.64+0x2a8] ;  /* 0x0002a80470ea7981 */ /* 0x000f22000c1e9b00 */
[----:B--2---:R-:W-:Y:S02]  /*21f0*/  DFMA R240, R242, R246, R240 ;  /* 0x000000f6f2f0722b */ /* 0x004fe400000000f0 */
[----:B---3--:R-:W-:Y:S01]  /*2200*/  DFMA R246, R236, R122, R244 ;  /* 0x0000007aecf6722b */ /* 0x008fe200000000f4 */
[----:B------:R-:W2:Y:S04]  /*2210*/  LDG.E.64.CONSTANT R242, desc[UR4][R112.64+0x238] ;  /* 0x0002380470f27981 */ /* 0x000ea8000c1e9b00 */
[----:B------:R-:W3:Y:S01]  /*2220*/  LDG.E.64.CONSTANT R236, desc[UR4][R112.64+0x2b0] ;  /* 0x0002b00470ec7981 */ /* 0x000ee2000c1e9b00 */
[----:B------:R-:W-:-:S03]  /*2230*/  DFMA R114, R238, R114, R240 ;  /* 0x00000072ee72722b */ /* 0x000fc600000000f0 */
        /* <DEDUP_REMOVED lines=14> */
[-C--:B------:R-:W-:Y:S02]  /*2320*/  DFMA R242, R242, R124.reuse, R248 ;  /* 0x0000007cf2f2722b */ /* 0x080fe400000000f8 */
[----:B------:R-:W-:-:S04]  /*2330*/  DFMA R244, R244, R124, R246 ;  /* 0x0000007cf4f4722b */ /* 0x000fc800000000f6 */
[----:B------:R-:W-:Y:S01]  /*2340*/  DFMA R114, R250, R124, R114 ;  /* 0x0000007cfa72722b */ /* 0x000fe20000000072 */
[----:B------:R1:W-:Y:S04]  /*2350*/  STS.64 [R4+0x230], R242 ;  /* 0x000230f204007388 */ /* 0x0003e80000000a00 */
[----:B------:R1:W-:Y:S04]  /*2360*/  STS.64 [R4+0x280], R244 ;  /* 0x000280f404007388 */ /* 0x0003e80000000a00 */
[----:B------:R1:W-:Y:S02]  /*2370*/  STS.64 [R4+0x2d0], R114 ;  /* 0x0002d07204007388 */ /* 0x0003e40000000a00 */
.L_x_947:
[----:B------:R-:W-:Y:S05]  /*2380*/  BSYNC.RECONVERGENT B0 ;  /* 0x0000000000007941 */ /* 0x000fea0003800200 */
.L_x_946:
[----:B------:R-:W-:Y:S01]  /*2390*/  BAR.SYNC.DEFER_BLOCKING 0x0 ;  /* 0x0000000000007b1d */ /* 0x000fe20000010000 */
[----:B------:R-:W-:-:S05]  /*23a0*/  ISETP.GT.U32.OR P0, PT, R0, 0x50, P0 ;  /* 0x000000500000780c */ /* 0x000fca0000704470 */
[----:B------:R-:W-:Y:S01]  /*23b0*/  BSSY.RECONVERGENT B0, `(.L_x_948) ;  /* 0x0000138000007945 */ /* 0x000fe20003800200 */
[----:B01----:R-:W0:Y:S04]  /*23c0*/  LDS.128 R112, [R5] ;  /* 0x0000000005707984 */ /* 0x003e280000000c00 */
[----:B------:R-:W1:Y:S04]  /*23d0*/  LDS.128 R116, [R5+0x10] ;  /* 0x0000100005747984 */ /* 0x000e680000000c00 */
[----:B------:R-:W2:Y:S01]  /*23e0*/  LDS.128 R120, [R5+0x20] ;  /* 0x0000200005787984 */ /* 0x000ea20000000c00 */
[----:B0----5:R-:W-:-:S02]  /*23f0*/  DFMA R124, R6, R112, RZ ;  /* 0x00000070067c722b */ /* 0x021fc400000000ff */
[-C--:B------:R-:W-:Y:S02]  /*2400*/  DFMA R224, R24, R112.reuse, RZ ;  /* 0x0000007018e0722b */ /* 0x080fe400000000ff */
[-C--:B------:R-:W-:Y:S02]  /*2410*/  DFMA R226, R42, R112.reuse, RZ ;  /* 0x000000702ae2722b */ /* 0x080fe400000000ff */
[----:B------:R-:W-:Y:S02]  /*2420*/  DFMA R234, R60, R112, RZ ;  /* 0x000000703cea722b */ /* 0x000fe400000000ff */
[-C--:B------:R-:W-:Y:S02]  /*2430*/  DFMA R222, R8, R114.reuse, R124 ;  /* 0x0000007208de722b */ /* 0x080fe4000000007c */
[----:B------:R-:W0:Y:S01]  /*2440*/  LDS.128 R124, [R5+0x30] ;  /* 0x00003000057c7984 */ /* 0x000e220000000c00 */
[-C--:B------:R-:W-:Y:S02]  /*2450*/  DFMA R224, R26, R114.reuse, R224 ;  /* 0x000000721ae0722b */ /* 0x080fe400000000e0 */
[----:B------:R-:W-:-:S02]  /*2460*/  DFMA R228, R44, R114, R226 ;  /* 0x000000722ce4722b */ /* 0x000fc400000000e2 */
[----:B------:R-:W-:Y:S02]  /*2470*/  DFMA R232, R78, R112, RZ ;  /* 0x000000704ee8722b */ /* 0x000fe400000000ff */
[-C--:B-1----:R-:W-:Y:S02]  /*2480*/  DFMA R222, R10, R116.reuse, R222 ;  /* 0x000000740ade722b */ /* 0x082fe400000000de */
[-C--:B------:R-:W-:Y:S02]  /*2490*/  DFMA R226, R28, R116.reuse, R224 ;  /* 0x000000741ce2722b */ /* 0x080fe400000000e0 */
[----:B------:R-:W-:Y:S02]  /*24a0*/  DFMA R228, R46, R116, R228 ;  /* 0x000000742ee4722b */ /* 0x000fe400000000e4 */
[----:B------:R-:W-:Y:S02]  /*24b0*/  DFMA R230, R96, R112, RZ ;  /* 0x0000007060e6722b */ /* 0x000fe400000000ff */
[----:B------:R-:W-:-:S02]  /*24c0*/  DFMA R224, R12, R118, R222 ;  /* 0x000000760ce0722b */ /* 0x000fc400000000de */
[----:B------:R-:W1:Y:S01]  /*24d0*/  LDS.64 R222, [R5+0x40] ;  /* 0x0000400005de7984 */ /* 0x000e620000000a00 */
[-C--:B------:R-:W-:Y:S02]  /*24e0*/  DFMA R226, R30, R118.reuse, R226 ;  /* 0x000000761ee2722b */ /* 0x080fe400000000e2 */
[----:B------:R-:W-:Y:S02]  /*24f0*/  DFMA R228, R48, R118, R228 ;  /* 0x0000007630e4722b */ /* 0x000fe400000000e4 */
[----:B------:R-:W-:Y:S02]  /*2500*/  DFMA R234, R62, R114, R234 ;  /* 0x000000723eea722b */ /* 0x000fe400000000ea */
[-C--:B--2---:R-:W-:Y:S02]  /*2510*/  DFMA R224, R14, R120.reuse, R224 ;  /* 0x000000780ee0722b */ /* 0x084fe400000000e0 */
[-C--:B------:R-:W-:Y:S02]  /*2520*/  DFMA R226, R32, R120.reuse, R226 ;  /* 0x0000007820e2722b */ /* 0x080fe400000000e2 */
[----:B------:R-:W-:-:S02]  /*2530*/  DFMA R228, R50, R120, R228 ;  /* 0x0000007832e4722b */ /* 0x000fc400000000e4 */
[----:B------:R-:W-:Y:S02]  /*2540*/  DFMA R232, R80, R114, R232 ;  /* 0x0000007250e8722b */ /* 0x000fe400000000e8 */
[-C--:B------:R-:W-:Y:S02]  /*2550*/  DFMA R224, R16, R122.reuse, R224 ;  /* 0x0000007a10e0722b */ /* 0x080fe400000000e0 */
[-C--:B------:R-:W-:Y:S02]  /*2560*/  DFMA R226, R34, R122.reuse, R226 ;  /* 0x0000007a22e2722b */ /* 0x080fe400000000e2 */
[----:B------:R-:W-:Y:S02]  /*2570*/  DFMA R228, R52, R122, R228 ;  /* 0x0000007a34e4722b */ /* 0x000fe400000000e4 */
[----:B------:R-:W-:Y:S02]  /*2580*/  DFMA R230, R98, R114, R230 ;  /* 0x0000007262e6722b */ /* 0x000fe400000000e6 */
[----:B0-----:R-:W-:-:S02]  /*2590*/  DFMA R224, R18, R124, R224 ;  /* 0x0000007c12e0722b */ /* 0x001fc400000000e0 */
[-C--:B------:R-:W-:Y:S02]  /*25a0*/  DFMA R226, R36, R124.reuse, R226 ;  /* 0x0000007c24e2722b */ /* 0x080fe400000000e2 */
[----:B------:R-:W-:Y:S02]  /*25b0*/  DFMA R228, R54, R124, R228 ;  /* 0x0000007c36e4722b */ /* 0x000fe400000000e4 */
[----:B------:R-:W-:Y:S02]  /*25c0*/  DFMA R234, R64, R116, R234 ;  /* 0x0000007440ea722b */ /* 0x000fe400000000ea */
[-C--:B------:R-:W-:Y:S02]  /*25d0*/  DFMA R224, R20, R126.reuse, R224 ;  /* 0x0000007e14e0722b */ /* 0x080fe400000000e0 */
[-C--:B------:R-:W-:Y:S02]  /*25e0*/  DFMA R226, R38, R126.reuse, R226 ;  /* 0x0000007e26e2722b */ /* 0x080fe400000000e2 */
[----:B------:R-:W-:-:S02]  /*25f0*/  DFMA R228, R56, R126, R228 ;  /* 0x0000007e38e4722b */ /* 0x000fc400000000e4 */
[-C--:B------:R-:W-:Y:S02]  /*2600*/  DFMA R232, R82, R116.reuse, R232 ;  /* 0x0000007452e8722b */ /* 0x080fe400000000e8 */
[----:B------:R-:W-:Y:S02]  /*2610*/  DFMA R230, R100, R116, R230 ;  /* 0x0000007464e6722b */ /* 0x000fe400000000e6 */
[-C--:B-1----:R-:W-:Y:S02]  /*2620*/  DFMA R224, R22, R222.reuse, R224 ;  /* 0x000000de16e0722b */ /* 0x082fe400000000e0 */
[-C--:B------:R-:W-:Y:S02]  /*2630*/  DFMA R226, R40, R222.reuse, R226 ;  /* 0x000000de28e2722b */ /* 0x080fe400000000e2 */
[----:B------:R-:W-:Y:S02]  /*2640*/  DFMA R228, R58, R222, R228 ;  /* 0x000000de3ae4722b */ /* 0x000fe400000000e4 */
[----:B------:R-:W-:-:S02]  /*2650*/  DFMA R234, R66, R118, R234 ;  /* 0x0000007642ea722b */ /* 0x000fc400000000ea */
[----:B------:R-:W-:Y:S02]  /*2660*/  DMUL R202, R224, R202 ;  /* 0x000000cae0ca7228 */ /* 0x000fe40000000000 */
[----:B------:R-:W-:Y:S02]  /*2670*/  DMUL R204, R226, R204 ;  /* 0x000000cce2cc7228 */ /* 0x000fe40000000000 */
[----:B------:R-:W-:Y:S02]  /*2680*/  DMUL R206, R228, R206 ;  /* 0x000000cee4ce7228 */ /* 0x000fe40000000000 */
[-C--:B------:R-:W-:Y:S02]  /*2690*/  DFMA R228, R130, R112.reuse, RZ ;  /* 0x0000007082e4722b */ /* 0x080fe400000000ff */
[-C--:B------:R-:W-:Y:S02]  /*26a0*/  DFMA R226, R148, R112.reuse, RZ ;  /* 0x0000007094e2722b */ /* 0x080fe400000000ff */
        /* <DEDUP_REMOVED lines=52> */
[-C--:B------:R-:W-:Y:S02]  /*29f0*/  DFMA R112, R6, R202.reuse, RZ ;  /* 0x000000ca0670722b */ /* 0x080fe400000000ff */
        /* <DEDUP_REMOVED lines=17> */
[----:B------:R-:W-:Y:S02]  /*2b10*/  DMUL R208, R234, R208 ;  /* 0x000000d0ead07228 */ /* 0x000fe40000000000 */
        /* <DEDUP_REMOVED lines=72> */
[-C--:B------:R-:W-:Y:S01]  /*2fa0*/  DFMA R120, R192, R220.reuse, R120 ;  /* 0x000000dcc078722b */ /* 0x080fe20000000078 */
[----:B------:R0:W-:Y:S01]  /*2fb0*/  STS.128 [R5], R112 ;  /* 0x0000007005007388 */ /* 0x0001e20000000c00 */
[----:B------:R-:W-:-:S02]  /*2fc0*/  DFMA R122, R194, R220, R122 ;  /* 0x000000dcc27a722b */ /* 0x000fc4000000007a */
[-C--:B------:R-:W-:Y:S01]  /*2fd0*/  DFMA R124, R196, R220.reuse, R124 ;  /* 0x000000dcc47c722b */ /* 0x080fe2000000007c */
[----:B------:R0:W-:Y:S01]  /*2fe0*/  STS.128 [R5+0x10], R116 ;  /* 0x0000107405007388 */ /* 0x0001e20000000c00 */
[-C--:B------:R-:W-:Y:S02]  /*2ff0*/  DFMA R126, R200, R220.reuse, R126 ;  /* 0x000000dcc87e722b */ /* 0x080fe4000000007e */
[----:B------:R-:W-:Y:S01]  /*3000*/  DFMA R222, R198, R220, R222 ;  /* 0x000000dcc6de722b */ /* 0x000fe200000000de */
[----:B------:R0:W-:Y:S04]  /*3010*/  STS.128 [R5+0x20], R120 ;  /* 0x0000207805007388 */ /* 0x0001e80000000c00 */
[----:B------:R0:W-:Y:S04]  /*3020*/  STS.128 [R5+0x30], R124 ;  /* 0x0000307c05007388 */ /* 0x0001e80000000c00 */
[----:B------:R0:W-:Y:S01]  /*3030*/  STS.64 [R5+0x40], R222 ;  /* 0x000040de05007388 */ /* 0x0001e20000000a00 */
[----:B------:R-:W-:Y:S06]  /*3040*/  BAR.SYNC.DEFER_BLOCKING 0x0 ;  /* 0x0000000000007b1d */ /* 0x000fec0000010000 */
[----:B------:R-:W-:Y:S05]  /*3050*/  @P2 BRA `(.L_x_949) ;  /* 0x0000000400b42947 */ /* 0x000fea0003800000 */
[----:B0-----:R-:W0:Y:S04]  /*3060*/  LDS.64 R114, [R4] ;  /* 0x0000000004727984 */ /* 0x001e280000000a00 */
[----:B------:R-:W1:Y:S04]  /*3070*/  LDS.64 R116, [R4+0x50] ;  /* 0x0000500004747984 */ /* 0x000e680000000a00 */
[----:B------:R-:W2:Y:S04]  /*3080*/  LDS.64 R124, [R4+0xa0] ;  /* 0x0000a000047c7984 */ /* 0x000ea80000000a00 */
[----:B------:R-:W3:Y:S04]  /*3090*/  LDS.64 R118, [R4+0xf0] ;  /* 0x0000f00004767984 */ /* 0x000ee80000000a00 */
[----:B------:R-:W4:Y:S01]  /*30a0*/  LDS.64 R112, [R4+0x140] ;  /* 0x0001400004707984 */ /* 0x000f220000000a00 */
[----:B0-----:R-:W-:-:S02]  /*30b0*/  DFMA R120, R6, R114, RZ ;  /* 0x000000720678722b */ /* 0x001fc400000000ff */
[-C--:B------:R-:W-:Y:S02]  /*30c0*/  DFMA R226, R8, R114.reuse, RZ ;  /* 0x0000007208e2722b */ /* 0x080fe400000000ff */
[-C--:B------:R-:W-:Y:S02]  /*30d0*/  DFMA R222, R12, R114.reuse, RZ ;  /* 0x000000720cde722b */ /* 0x080fe400000000ff */
[-C--:B------:R-:W-:Y:S02]  /*30e0*/  DFMA R122, R18, R114.reuse, RZ ;  /* 0x00000072127a722b */ /* 0x080fe400000000ff */
[-C--:B------:R-:W-:Y:S02]  /*30f0*/  DFMA R224, R10, R114.reuse, RZ ;  /* 0x000000720ae0722b */ /* 0x080fe400000000ff */
[-C--:B------:R-:W-:Y:S02]  /*3100*/  DFMA R220, R14, R114.reuse, RZ ;  /* 0x000000720edc722b */ /* 0x080fe400000000ff */
[----:B------:R-:W-:-:S02]  /*3110*/  DFMA R126, R16, R114, RZ ;  /* 0x00000072107e722b */ /* 0x000fc400000000ff */
[-C--:B------:R-:W-:Y:S02]  /*3120*/  DFMA R230, R20, R114.reuse, RZ ;  /* 0x0000007214e6722b */ /* 0x080fe400000000ff */
[----:B------:R-:W-:Y:S01]  /*3130*/  DFMA R232, R22, R114, RZ ;  /* 0x0000007216e8722b */ /* 0x000fe200000000ff */
[----:B------:R-:W0:Y:S01]  /*3140*/  LDS.64 R114, [R4+0x190] ;  /* 0x0001900004727984 */ /* 0x000e220000000a00 */
[-C--:B-1----:R-:W-:Y:S02]  /*3150*/  DFMA R228, R24, R116.reuse, R120 ;  /* 0x0000007418e4722b */ /* 0x082fe40000000078 */
        /* <DEDUP_REMOVED lines=9> */
[----:B--2---:R-:W-:-:S02]  /*31f0*/  DFMA R228, R42, R124, R228 ;  /* 0x0000007c2ae4722b */ /* 0x004fc400000000e4 */
[-C--:B------:R-:W-:Y:S02]  /*3200*/  DFMA R226, R44, R124.reuse, R226 ;  /* 0x0000007c2ce2722b */ /* 0x080fe400000000e2 */
[-C--:B------:R-:W-:Y:S02]  /*3210*/  DFMA R222, R48, R124.reuse, R222 ;  /* 0x0000007c30de722b */ /* 0x080fe400000000de */
[-C--:B------:R-:W-:Y:S02]  /*3220*/  DFMA R224, R46, R124.reuse, R224 ;  /* 0x0000007c2ee0722b */ /* 0x080fe400000000e0 */
[-C--:B------:R-:W-:Y:S02]  /*3230*/  DFMA R220, R50, R124.reuse, R220 ;  /* 0x0000007c32dc722b */ /* 0x080fe400000000dc */
[-C--:B------:R-:W-:Y:S02]  /*3240*/  DFMA R234, R52, R124.reuse, R126 ;  /* 0x0000007c34ea722b */ /* 0x080fe4000000007e */
[----:B------:R-:W-:-:S02]  /*3250*/  DFMA R236, R54, R124, R120 ;  /* 0x0000007c36ec722b */ /* 0x000fc40000000078 */
[-C--:B------:R-:W-:Y:S01]  /*3260*/  DFMA R122, R56, R124.reuse, R122 ;  /* 0x0000007c387a722b */ /* 0x080fe2000000007a */
[----:B------:R-:W2:Y:S01]  /*3270*/  LDS.64 R120, [R4+0x230] ;  /* 0x0002300004787984 */ /* 0x000ea20000000a00 */
[----:B------:R-:W-:Y:S02]  /*3280*/  DFMA R124, R58, R124, R232 ;  /* 0x0000007c3a7c722b */ /* 0x000fe400000000e8 */
[-C--:B---3--:R-:W-:Y:S02]  /*3290*/  DFMA R126, R60, R118.reuse, R228 ;  /* 0x000000763c7e722b */ /* 0x088fe400000000e4 */
[-C--:B------:R-:W-:Y:S02]  /*32a0*/  DFMA R232, R62, R118.reuse, R226 ;  /* 0x000000763ee8722b */ /* 0x080fe400000000e2 */
[-C--:B------:R-:W-:Y:S02]  /*32b0*/  DFMA R230, R64, R118.reuse, R224 ;  /* 0x0000007640e6722b */ /* 0x080fe400000000e0 */
[----:B------:R-:W-:-:S02]  /*32c0*/  DFMA R228, R66, R118, R222 ;  /* 0x0000007642e4722b */ /* 0x000fc400000000de */
[-C--:B------:R-:W-:Y:S01]  /*32d0*/  DFMA R226, R68, R118.reuse, R220 ;  /* 0x0000007644e2722b */ /* 0x080fe200000000dc */
[----:B------:R-:W3:Y:S01]  /*32e0*/  LDS.64 R222, [R4+0x280] ;  /* 0x0002800004de7984 */ /* 0x000ee20000000a00 */
[-C--:B------:R-:W-:Y:S02]  /*32f0*/  DFMA R224, R70, R118.reuse, R234 ;  /* 0x0000007646e0722b */ /* 0x080fe400000000ea */
[-C--:B------:R-:W-:Y:S02]  /*3300*/  DFMA R220, R72, R118.reuse, R236 ;  /* 0x0000007648dc722b */ /* 0x080fe400000000ec */
[-C--:B------:R-:W-:Y:S02]  /*3310*/  DFMA R122, R74, R118.reuse, R122 ;  /* 0x000000764a7a722b */ /* 0x080fe4000000007a */
[----:B------:R-:W-:Y:S02]  /*3320*/  DFMA R124, R76, R118, R124 ;  /* 0x000000764c7c722b */ /* 0x000fe4000000007c */
[-C--:B----4-:R-:W-:Y:S01]  /*3330*/  DFMA R126, R78, R112.reuse, R126 ;  /* 0x000000704e7e722b */ /* 0x090fe2000000007e */
[----:B------:R-:W4:Y:S01]  /*3340*/  LDS.64 R118, [R4+0x2d0] ;  /* 0x0002d00004767984 */ /* 0x000f220000000a00 */
        /* <DEDUP_REMOVED lines=44> */
[-C--:B----4-:R-:W-:Y:S02]  /*3610*/  DFMA R126, R184, R118.reuse, R126 ;  /* 0x00000076b87e722b */ /* 0x090fe4000000007e */
[-C--:B------:R-:W-:Y:S02]  /*3620*/  DFMA R232, R186, R118.reuse, R232 ;  /* 0x00000076bae8722b */ /* 0x080fe400000000e8 */
[-C--:B------:R-:W-:Y:S02]  /*3630*/  DFMA R230, R188, R118.reuse, R230 ;  /* 0x00000076bce6722b */ /* 0x080fe400000000e6 */
[-C--:B------:R-:W-:Y:S01]  /*3640*/  DFMA R228, R190, R118.reuse, R228 ;  /* 0x00000076bee4722b */ /* 0x080fe200000000e4 */
[----:B------:R1:W-:Y:S01]  /*3650*/  STS.64 [R4], R126 ;  /* 0x0000007e04007388 */ /* 0x0003e20000000a00 */
[----:B------:R-:W-:-:S02]  /*3660*/  DFMA R226, R192, R118, R226 ;  /* 0x00000076c0e2722b */ /* 0x000fc400000000e2 */
[-C--:B------:R-:W-:Y:S01]  /*3670*/  DFMA R224, R194, R118.reuse, R224 ;  /* 0x00000076c2e0722b */ /* 0x080fe200000000e0 */
[----:B------:R1:W-:Y:S01]  /*3680*/  STS.64 [R4+0x50], R232 ;  /* 0x000050e804007388 */ /* 0x0003e20000000a00 */
        /* <DEDUP_REMOVED lines=9> */
[----:B------:R1:W-:Y:S02]  /*3720*/  STS.64 [R4+0x280], R124 ;  /* 0x0002807c04007388 */ /* 0x0003e40000000a00 */
.L_x_949:
[----:B------:R-:W-:Y:S05]  /*3730*/  BSYNC.RECONVERGENT B0 ;  /* 0x0000000000007941 */ /* 0x000fea0003800200 */
.L_x_948:
[----:B------:R-:W-:Y:S06]  /*3740*/  BAR.SYNC.DEFER_BLOCKING 0x0 ;  /* 0x0000000000007b1d */ /* 0x000fec0000010000 */
[----:B------:R-:W-:Y:S04]  /*3750*/  BSSY.RECONVERGENT B0, `(.L_x_950) ;  /* 0x0000066000007945 */ /* 0x000fe80003800200 */
[----:B------:R-:W-:Y:S05]  /*3760*/  @P1 BRA `(.L_x_951) ;  /* 0x0000000400901947 */ /* 0x000fea0003800000 */
[----:B0-----:R-:W0:Y:S04]  /*3770*/  LDS.64 R116, [R2] ;  /* 0x0000000002747984 */ /* 0x001e280000000a00 */
[----:B------:R-:W2:Y:S04]  /*3780*/  LDS.64 R118, [R2+0x320] ;  /* 0x0003200002767984 */ /* 0x000ea80000000a00 */
[----:B------:R-:W3:Y:S04]  /*3790*/  LDS.64 R114, [R2+0x640] ;  /* 0x0006400002727984 */ /* 0x000ee80000000a00 */
[----:B------:R-:W4:Y:S04]  /*37a0*/  LDS.64 R112, [R2+0x960] ;  /* 0x0009600002707984 */ /* 0x000f280000000a00 */
[----:B-1----:R-:W1:Y:S04]  /*37b0*/  LDS.64 R4, [R2+0xc80] ;  /* 0x000c800002047984 */ /* 0x002e680000000a00 */
[----:B------:R-:W-:Y:S01]  /*37c0*/  LDS.64 R218, [R2+0x1c20] ;  /* 0x001c200002da7984 */ /* 0x000fe20000000a00 */
[----:B0-----:R-:W-:-:S02]  /*37d0*/  DFMA R6, R6, R116, RZ ;  /* 0x000000740606722b */ /* 0x001fc400000000ff */
[-C--:B------:R-:W-:Y:S02]  /*37e0*/  DFMA R8, R8, R116.reuse, RZ ;  /* 0x000000740808722b */ /* 0x080fe400000000ff */
[-C--:B------:R-:W-:Y:S02]  /*37f0*/  DFMA R10, R10, R116.reuse, RZ ;  /* 0x000000740a0a722b */ /* 0x080fe400000000ff */
[----:B------:R-:W-:Y:S02]  /*3800*/  DFMA R12, R12, R116, RZ ;  /* 0x000000740c0c722b */ /* 0x000fe400000000ff */
[-C--:B--2---:R-:W-:Y:S02]  /*3810*/  DFMA R24, R24, R118.reuse, R6 ;  /* 0x000000761818722b */ /* 0x084fe40000000006 */
[----:B------:R-:W-:Y:S01]  /*3820*/  DFMA R8, R26, R118, R8 ;  /* 0x000000761a08722b */ /* 0x000fe20000000008 */
[----:B------:R-:W0:Y:S01]  /*3830*/  LDS.64 R6, [R2+0xfa0] ;  /* 0x000fa00002067984 */ /* 0x000e220000000a00 */
[----:B------:R-:W-:-:S02]  /*3840*/  DFMA R14, R14, R116, RZ ;  /* 0x000000740e0e722b */ /* 0x000fc400000000ff */
[-C--:B------:R-:W-:Y:S02]  /*3850*/  DFMA R16, R16, R116.reuse, RZ ;  /* 0x000000741010722b */ /* 0x080fe400000000ff */
[-C--:B------:R-:W-:Y:S02]  /*3860*/  DFMA R18, R18, R116.reuse, RZ ;  /* 0x000000741212722b */ /* 0x080fe400000000ff */
[-C--:B------:R-:W-:Y:S02]  /*3870*/  DFMA R20, R20, R116.reuse, RZ ;  /* 0x000000741414722b */ /* 0x080fe400000000ff */
[----:B------:R-:W-:Y:S02]  /*3880*/  DFMA R22, R22, R116, RZ ;  /* 0x000000741616722b */ /* 0x000fe400000000ff */
[-C--:B------:R-:W-:Y:S02]  /*3890*/  DFMA R10, R28, R118.reuse, R10 ;  /* 0x000000761c0a722b */ /* 0x080fe4000000000a */
[----:B------:R-:W-:-:S02]  /*38a0*/  DFMA R12, R30, R118, R12 ;  /* 0x000000761e0c722b */ /* 0x000fc4000000000c */
[----:B---3--:R-:W-:Y:S02]  /*38b0*/  DFMA R44, R44, R114, R8 ;  /* 0x000000722c2c722b */ /* 0x008fe40000000008 */
[-C--:B------:R-:W-:Y:S01]  /*38c0*/  DFMA R14, R32, R118.reuse, R14 ;  /* 0x00000076200e722b */ /* 0x080fe2000000000e */
[----:B------:R-:W2:Y:S01]  /*38d0*/  LDS.64 R8, [R2+0x12c0] ;  /* 0x0012c00002087984 */ /* 0x000ea20000000a00 */
[-C--:B------:R-:W-:Y:S02]  /*38e0*/  DFMA R16, R34, R118.reuse, R16 ;  /* 0x000000762210722b */ /* 0x080fe40000000010 */
[-C--:B------:R-:W-:Y:S02]  /*38f0*/  DFMA R18, R36, R118.reuse, R18 ;  /* 0x000000762412722b */ /* 0x080fe40000000012 */
[-C--:B------:R-:W-:Y:S02]  /*3900*/  DFMA R20, R38, R118.reuse, R20 ;  /* 0x000000762614722b */ /* 0x080fe40000000014 */
[----:B------:R-:W-:-:S02]  /*3910*/  DFMA R22, R40, R118, R22 ;  /* 0x000000762816722b */ /* 0x000fc40000000016 */
[-C--:B------:R-:W-:Y:S02]  /*3920*/  DFMA R12, R48, R114.reuse, R12 ;  /* 0x00000072300c722b */ /* 0x080fe4000000000c */
[-C--:B------:R-:W-:Y:S02]  /*3930*/  DFMA R46, R46, R114.reuse, R10 ;  /* 0x000000722e2e722b */ /* 0x080fe4000000000a */
[-C--:B------:R-:W-:Y:S01]  /*3940*/  DFMA R24, R42, R114.reuse, R24 ;  /* 0x000000722a18722b */ /* 0x080fe20000000018 */
[----:B------:R-:W3:Y:S01]  /*3950*/  LDS.64 R10, [R2+0x15e0] ;  /* 0x0015e000020a7984 */ /* 0x000ee20000000a00 */
[-C--:B------:R-:W-:Y:S02]  /*3960*/  DFMA R14, R50, R114.reuse, R14 ;  /* 0x00000072320e722b */ /* 0x080fe4000000000e */
[-C--:B------:R-:W-:Y:S02]  /*3970*/  DFMA R16, R52, R114.reuse, R16 ;  /* 0x000000723410722b */ /* 0x080fe40000000010 */
[----:B------:R-:W-:-:S02]  /*3980*/  DFMA R18, R54, R114, R18 ;  /* 0x000000723612722b */ /* 0x000fc40000000012 */
[-C--:B------:R-:W-:Y:S02]  /*3990*/  DFMA R20, R56, R114.reuse, R20 ;  /* 0x000000723814722b */ /* 0x080fe40000000014 */
[----:B------:R-:W-:Y:S02]  /*39a0*/  DFMA R22, R58, R114, R22 ;  /* 0x000000723a16722b */ /* 0x000fe40000000016 */
[-C--:B----4-:R-:W-:Y:S02]  /*39b0*/  DFMA R66, R66, R112.reuse, R12 ;  /* 0x000000704242722b */ /* 0x090fe4000000000c */
[-C--:B------:R-:W-:Y:S01]  /*39c0*/  DFMA R24, R60, R112.reuse, R24 ;  /* 0x000000703c18722b */ /* 0x080fe20000000018 */
[----:B------:R-:W4:Y:S01]  /*39d0*/  LDS.64 R12, [R2+0x1900] ;  /* 0x00190000020c7984 */ /* 0x000f220000000a00 */
[-C--:B------:R-:W-:Y:S02]  /*39e0*/  DFMA R44, R62, R112.reuse, R44 ;  /* 0x000000703e2c722b */ /* 0x080fe4000000002c */
[----:B------:R-:W-:-:S02]  /*39f0*/  DFMA R46, R64, R112, R46 ;  /* 0x00000070402e722b */ /* 0x000fc4000000002e */
[-C--:B------:R-:W-:Y:S02]  /*3a00*/  DFMA R14, R68, R112.reuse, R14 ;  /* 0x00000070440e722b */ /* 0x080fe4000000000e */
[-C--:B------:R-:W-:Y:S02]  /*3a10*/  DFMA R16, R70, R112.reuse, R16 ;  /* 0x000000704610722b */ /* 0x080fe40000000010 */
[-C--:B------:R-:W-:Y:S02]  /*3a20*/  DFMA R18, R72, R112.reuse, R18 ;  /* 0x000000704812722b */ /* 0x080fe40000000012 */
[-C--:B------:R-:W-:Y:S02]  /*3a30*/  DFMA R20, R74, R112.reuse, R20 ;  /* 0x000000704a14722b */ /* 0x080fe40000000014 */
[----:B------:R-:W-:Y:S02]  /*3a40*/  DFMA R22, R76, R112, R22 ;  /* 0x000000704c16722b */ /* 0x000fe40000000016 */
        /* <DEDUP_REMOVED lines=53> */
[----:B------:R-:W-:-:S11]  /*3da0*/  DFMA R218, R198, R218, R22 ;  /* 0x000000dac6da722b */ /* 0x000fd60000000016 */
.L_x_951:
[----:B------:R-:W-:Y:S05]  /*3db0*/  BSYNC.RECONVERGENT B0 ;  /* 0x0000000000007941 */ /* 0x000fea0003800200 */
.L_x_950:
[----:B------:R-:W-:Y:S06]  /*3dc0*/  BAR.SYNC.DEFER_BLOCKING 0x0 ;  /* 0x0000000000007b1d */ /* 0x000fec0000010000 */
[----:B------:R-:W-:Y:S05]  /*3dd0*/  @P0 EXIT ;  /* 0x000000000000094d */ /* 0x000fea0003800000 */
        /* <DEDUP_REMOVED lines=13> */
.L_x_952:
        /* <DEDUP_REMOVED lines=13> */
.L_x_3017:


//--------------------- .text._Z30massMatrixMultiplyGlobalKernelILi9ELi10ELi1EEviPKdS1_S1_S1_Pd --------------------------
	.section	.text._Z30massMatrixMultiplyGlobalKernelILi9ELi10ELi1EEviPKdS1_S1_S1_Pd,"ax",@progbits
	.align	128
        .global         _Z30massMatrixMultiplyGlobalKernelILi9ELi10ELi1EEviPKdS1_S1_S1_Pd
        .type           _Z30massMatrixMultiplyGlobalKernelILi9ELi10ELi1EEviPKdS1_S1_S1_Pd,@function
        .size           _Z30massMatrixMultiplyGlobalKernelILi9ELi10ELi1EEviPKdS1_S1_S1_Pd,(.L_x_3018 - _Z30massMatrixMultiplyGlobalKernelILi9ELi10ELi1EEviPKdS1_S1_S1_Pd)
        .other          _Z30massMatrixMultiplyGlobalKernelILi9ELi10ELi1EEviPKdS1_S1_S1_Pd,@"STO_CUDA_ENTRY STV_DEFAULT"
_Z30massMatrixMultiplyGlobalKernelILi9ELi10ELi1EEviPKdS1_S1_S1_Pd:
.text._Z30massMatrixMultiplyGlobalKernelILi9ELi10ELi1EEviPKdS1_S1_S1_Pd:
        /* <DEDUP_REMOVED lines=33> */
[----:B------:R-:W-:Y:S02]  /*0210*/  MOV R3, 0x400 ;  /* 0x0000040000037802 */ /* 0x000fe40000000f00 */
[----:B------:R-:W-:Y:S01]  /*0220*/  SHF.R.U32.HI R2, RZ, 0x13, R2 ;  /* 0x00000013ff027819 */ /* 0x000fe20000011602 */
[----:B------:R-:W-:Y:S01]  /*0230*/  IMAD R4, R4, 0x39, RZ ;  /* 0x0000003904047824 */ /* 0x000fe200078e02ff */
[----:B------:R-:W-:Y:S01]  /*0240*/  BAR.SYNC.DEFER_BLOCKING 0x0 ;  /* 0x0000000000007b1d */ /* 0x000fe20000010000 */
[----:B------:R-:W-:Y:S02]  /*0250*/  ISETP.GT.U32.AND P1, PT, R52, 0x50, PT ;  /* 0x000000503400780c */ /* 0x000fe40003f24070 */
[----:B------:R-:W-:-:S02]  /*0260*/  PRMT R7, R2, 0x9910, RZ ;  /* 0x0000991002077816 */ /* 0x000fc400000000ff */
[----:B------:R-:W-:Y:S02]  /*0270*/  SHF.R.U32.HI R2, RZ, 0x10, R5 ;  /* 0x00000010ff027819 */ /* 0x000fe40000011605 */
[----:B------:R-:W-:Y:S01]  /*0280*/  ISETP.GT.U32.AND P2, PT, R52, 0x59, PT ;  /* 0x000000593400780c */ /* 0x000fe20003f44070 */
[----:B------:R-:W-:Y:S01]  /*0290*/  IMAD.MOV.U32 R5, RZ, RZ, R7 ;  /* 0x000000ffff057224 */ /* 0x000fe200078e0007 */
[----:B------:R-:W-:Y:S01]  /*02a0*/  PRMT R7, R2, 0x9910, RZ ;  /* 0x0000991002077816 */ /* 0x000fe200000000ff */
[----:B-1----:R-:W-:Y:S01]  /*02b0*/  VIADD R0, R48, UR6 ;  /* 0x0000000630007c36 */ /* 0x002fe20008000000 */
[----:B--2---:R-:W-:-:S04]  /*02c0*/  LEA R3, R6, R3, 0x18 ;  /* 0x0000000306037211 */ /* 0x004fc800078ec0ff */
[----:B---3--:R-:W-:Y:S02]  /*02d0*/  ISETP.LT.AND P0, PT, R0, UR7, !P0 ;  /* 0x0000000700007c0c */ /* 0x008fe4000c701270 */
[----:B------:R-:W-:Y:S01]  /*02e0*/  LOP3.LUT R6, R4, 0xffff, RZ, 0xc0, !PT ;  /* 0x0000ffff04067812 */ /* 0x000fe200078ec0ff */
[----:B------:R-:W-:Y:S02]  /*02f0*/  IMAD R4, R5, 0x9, RZ ;  /* 0x0000000905047824 */ /* 0x000fe400078e02ff */
[----:B------:R-:W-:Y:S01]  /*0300*/  IMAD R3, R48, 0x1f40, R3 ;  /* 0x00001f4030037824 */ /* 0x000fe200078e0203 */
[----:B------:R-:W-:Y:S01]  /*0310*/  SHF.R.U32.HI R5, RZ, 0x9, R6 ;  /* 0x00000009ff057819 */ /* 0x000fe20000011606 */
[----:B------:R-:W1:Y:S01]  /*0320*/  LDC.64 R48, c[0x0][0x388] ;  /* 0x0000e200ff307b82 */ /* 0x000e620000000a00 */
[----:B------:R-:W-:Y:S01]  /*0330*/  IADD3 R50, PT, PT, RZ, -R4, RZ ;  /* 0x80000004ff327210 */ /* 0x000fe20007ffe0ff */
[----:B------:R-:W-:Y:S01]  /*0340*/  IMAD R4, R7, 0xa, RZ ;  /* 0x0000000a07047824 */ /* 0x000fe200078e02ff */
[----:B------:R-:W-:-:S02]  /*0350*/  LOP3.LUT R6, R5, 0xffff, RZ, 0xc0, !PT ;  /* 0x0000ffff05067812 */ /* 0x000fc400078ec0ff */
[----:B------:R-:W-:Y:S01]  /*0360*/  PRMT R5, R50, 0x7710, RZ ;  /* 0x0000771032057816 */ /* 0x000fe200000000ff */
[----:B------:R-:W-:Y:S02]  /*0370*/  IMAD.MOV R7, RZ, RZ, -R4 ;  /* 0x000000ffff077224 */ /* 0x000fe400078e0a04 */
[----:B------:R-:W2:Y:S01]  /*0380*/  @P0 LDC.64 R92, c[0x0][0x3a0] ;  /* 0x0000e800ff5c0b82 */ /* 0x000ea20000000a00 */
[----:B------:R-:W-:Y:S01]  /*0390*/  IADD3 R4, PT, PT, R5, R52, RZ ;  /* 0x0000003405047210 */ /* 0x000fe20007ffe0ff */
[----:B------:R-:W-:Y:S01]  /*03a0*/  IMAD R51, R6, 0x50, R3 ;  /* 0x0000005006337824 */ /* 0x000fe200078e0203 */
[----:B------:R-:W-:Y:S01]  /*03b0*/  PRMT R5, R7, 0x7710, RZ ;  /* 0x0000771007057816 */ /* 0x000fe200000000ff */
[--C-:B------:R-:W-:Y:S01]  /*03c0*/  @P0 IMAD R7, R0, 0x2d9, R52.reuse ;  /* 0x000002d900070824 */ /* 0x100fe200078e0234 */
[----:B------:R-:W-:Y:S01]  /*03d0*/  LOP3.LUT R50, R4, 0xffff, RZ, 0xc0, !PT ;  /* 0x0000ffff04327812 */ /* 0x000fe200078ec0ff */
[----:B------:R-:W-:Y:S02]  /*03e0*/  IMAD R6, R6, 0x2d0, R51 ;  /* 0x000002d006067824 */ /* 0x000fe400078e0233 */
[----:B------:R-:W-:Y:S01]  /*03f0*/  IMAD.IADD R5, R5, 0x1, R52 ;  /* 0x0000000105057824 */ /* 0x000fe200078e0234 */
[C---:B------:R-:W-:Y:S01]  /*0400*/  LEA R4, R50.reuse, R51, 0x3 ;  /* 0x0000003332047211 */ /* 0x040fe200078e18ff */
[----:B------:R-:W-:-:S02]  /*0410*/  IMAD R6, R50, 0x8, R6 ;  /* 0x0000000832067824 */ /* 0x000fc400078e0206 */
[----:B--2---:R-:W-:Y:S01]  /*0420*/  @P0 IMAD.WIDE R92, R7, 0x8, R92 ;  /* 0x00000008075c0825 */ /* 0x004fe200078e025c */
[----:B01----:R-:W-:Y:S06]  /*0430*/  @P1 BRA `(.L_x_954) ;  /* 0x0000000800381947 */ /* 0x003fec0003800000 */
[----:B------:R-:W0:Y:S01]  /*0440*/  LDC.64 R136, c[0x0][0x390] ;  /* 0x0000e400ff887b82 */ /* 0x000e220000000a00 */
[----:B------:R-:W2:Y:S04]  /*0450*/  @P0 LDG.E.64.CONSTANT R160, desc[UR4][R92.64] ;  /* 0x000000045ca00981 */ /* 0x000ea8000c1e9b00 */
[----:B------:R-:W2:Y:S04]  /*0460*/  @P0 LDG.E.64.CONSTANT R50, desc[UR4][R92.64+0x1440] ;  /* 0x001440045c320981 */ /* 0x000ea8000c1e9b00 */
[----:B------:R-:W3:Y:S04]  /*0470*/  @P0 LDG.E.64.CONSTANT R52, desc[UR4][R92.64+0x288] ;  /* 0x000288045c340981 */ /* 0x000ee8000c1e9b00 */
[----:B------:R-:W3:Y:S01]  /*0480*/  @P0 LDG.E.64.CONSTANT R54, desc[UR4][R92.64+0x11b8] ;  /* 0x0011b8045c360981 */ /* 0x000ee2000c1e9b00 */
[----:B------:R-:W1:Y:S03]  /*0490*/  LDC.64 R162, c[0x0][0x398] ;  /* 0x0000e600ffa27b82 */ /* 0x000e660000000a00 */
        /* <DEDUP_REMOVED lines=47> */
[----:B----4-:R-:W-:Y:S01]  /*0790*/  DFMA R108, R144, R98, RZ ;  /* 0x00000062906c722b */ /* 0x010fe200000000ff */
[----:B------:R-:W2:Y:S07]  /*07a0*/  LDG.E.64.CONSTANT R98, desc[UR4][R136.64+0x70] ;  /* 0x0000700488627981 */ /* 0x000eae000c1e9b00 */
[----:B------:R-:W-:Y:S01]  /*07b0*/  DFMA R108, R84, R110, R108 ;  /* 0x0000006e546c722b */ /* 0x000fe2000000006c */
[----:B------:R-:W3:Y:S01]  /*07c0*/  LDG.E.64.CONSTANT R110, desc[UR4][R162.64+0x78] ;  /* 0x00007804a26e7981 */ /* 0x000ee2000c1e9b00 */
[----:B------:R-:W-:-:S02]  /*07d0*/  DFMA R132, R144, R120, RZ ;  /* 0x000000789084722b */ /* 0x000fc400000000ff */
[C---:B------:R-:W-:Y:S01]  /*07e0*/  DFMA R138, R144.reuse, R122, RZ ;  /* 0x0000007a908a722b */ /* 0x040fe200000000ff */
[----:B------:R-:W4:Y:S01]  /*07f0*/  LDG.E.64.CONSTANT R120, desc[UR4][R162.64+0x58] ;  /* 0x00005804a2787981 */ /* 0x000f22000c1e9b00 */
[----:B------:R-:W-:-:S03]  /*0800*/  DFMA R114, R144, R102, RZ ;  /* 0x000000669072722b */ /* 0x000fc600000000ff */
[----:B------:R-:W2:Y:S04]  /*0810*/  LDG.E.64.CONSTANT R102, desc[UR4][R162.64+0x8] ;  /* 0x00000804a2667981 */ /* 0x000ea8000c1e9b00 */
[----:B------:R-:W2:Y:S01]  /*0820*/  LDG.E.64.CONSTANT R122, desc[UR4][R162.64+0x80] ;  /* 0x00008004a27a7981 */ /* 0x000ea2000c1e9b00 */
[C---:B------:R-:W-:Y:S02]  /*0830*/  DFMA R114, R84.reuse, R116, R114 ;  /* 0x000000745472722b */ /* 0x040fe40000000072 */
[C---:B------:R-:W-:Y:S01]  /*0840*/  DFMA R130, R84.reuse, R130, R132 ;  /* 0x000000825482722b */ /* 0x040fe20000000084 */
[----:B------:R-:W2:Y:S01]  /*0850*/  LDG.E.64.CONSTANT R116, desc[UR4][R162.64+0x10] ;  /* 0x00001004a2747981 */ /* 0x000ea2000c1e9b00 */
[----:B------:R-:W-:-:S03]  /*0860*/  DFMA R134, R84, R134, R138 ;  /* 0x000000865486722b */ /* 0x000fc6000000008a */
[----:B------:R-:W2:Y:S04]  /*0870*/  LDG.E.64.CONSTANT R132, desc[UR4][R162.64+0x60] ;  /* 0x00006004a2847981 */ /* 0x000ea8000c1e9b00 */
[----:B------:R-:W2:Y:S04]  /*0880*/  LDG.E.64.CONSTANT R136, desc[UR4][R162.64+0x88] ;  /* 0x00008804a2887981 */ /* 0x000ea8000c1e9b00 */
[----:B------:R-:W2:Y:S01]  /*0890*/  LDG.E.64.CONSTANT R138, desc[UR4][R162.64+0xb0] ;  /* 0x0000b004a28a7981 */ /* 0x000ea2000c1e9b00 */
[----:B------:R-:W-:-:S03]  /*08a0*/  DFMA R142, R144, R142, RZ ;  /* 0x0000008e908e722b */ /* 0x000fc600000000ff */
[----:B------:R-:W2:Y:S01]  /*08b0*/  LDG.E.64.CONSTANT R144, desc[UR4][R162.64+0x20] ;  /* 0x00002004a2907981 */ /* 0x000ea2000c1e9b00 */
[----:B------:R-:W-:Y:S02]  /*08c0*/  DADD R50, R160, -R50 ;  /* 0x00000000a0327229 */ /* 0x000fe40000000832 */
[----:B------:R-:W-:-:S06]  /*08d0*/  DADD R52, R52, -R54 ;  /* 0x0000000034347229 */ /* 0x000fcc0000000836 */
[C---:B------:R-:W-:Y:S02]  /*08e0*/  DFMA R90, R50.reuse, R90, RZ ;  /* 0x0000005a325a722b */ /* 0x040fe400000000ff */
[C---:B------:R-:W-:Y:S02]  /*08f0*/  DFMA R94, R50.reuse, R94, RZ ;  /* 0x0000005e325e722b */ /* 0x040fe400000000ff */
[C---:B------:R-:W-:Y:S02]  /*0900*/  DFMA R106, R50.reuse, R106, RZ ;  /* 0x0000006a326a722b */ /* 0x040fe400000000ff */
[----:B------:R-:W-:Y:S02]  /*0910*/  DFMA R112, R50, R112, RZ ;  /* 0x000000703270722b */ /* 0x000fe400000000ff */
[----:B------:R-:W-:Y:S02]  /*0920*/  DFMA R66, R84, R66, R142 ;  /* 0x000000425442722b */ /* 0x000fe4000000008e */
[----:B------:R-:W-:-:S02]  /*0930*/  DADD R84, R58, R60 ;  /* 0x000000003a547229 */ /* 0x000fc4000000003c */
[----:B------:R-:W-:Y:S02]  /*0940*/  DADD R58, R58, -R60 ;  /* 0x000000003a3a7229 */ /* 0x000fe4000000083c */
[C-C-:B------:R-:W-:Y:S02]  /*0950*/  DADD R60, R56.reuse, R62.reuse ;  /* 0x00000000383c7229 */ /* 0x140fe4000000003e */
[----:B------:R-:W-:Y:S02]  /*0960*/  DADD R56, R56, -R62 ;  /* 0x0000000038387229 */ /* 0x000fe4000000083e */
        /* <DEDUP_REMOVED lines=16> */
[----:B------:R-:W-:-:S08]  /*0a70*/  DFMA R94, R56, R126, R94 ;  /* 0x0000007e385e722b */ /* 0x000fd0000000005e */
[----:B------:R-:W-:Y:S02]  /*0a80*/  DFMA R94, R58, R140, R94 ;  /* 0x0000008c3a5e722b */ /* 0x000fe4000000005e */
[C---:B------:R-:W-:Y:S02]  /*0a90*/  DFMA R96, R54.reuse, R96, R70 ;  /* 0x000000603660722b */ /* 0x040fe40000000046 */
[C---:B------:R-:W-:Y:S02]  /*0aa0*/  DFMA R100, R54.reuse, R100, R74 ;  /* 0x000000643664722b */ /* 0x040fe4000000004a */
[----:B------:R-:W-:Y:S02]  /*0ab0*/  DFMA R118, R54, R118, R66 ;  /* 0x000000763676722b */ /* 0x000fe40000000042 */
[----:B------:R-:W-:Y:S02]  /*0ac0*/  DFMA R94, R64, R152, R94 ;  /* 0x00000098405e722b */ /* 0x000fe4000000005e */
[----:B---3--:R-:W-:-:S02]  /*0ad0*/  DFMA R110, R50, R110, RZ ;  /* 0x0000006e326e722b */ /* 0x008fc400000000ff */
[C---:B----4-:R-:W-:Y:S02]  /*0ae0*/  DFMA R106, R52.reuse, R120, R106 ;  /* 0x00000078346a722b */ /* 0x050fe4000000006a */
[----:B--2---:R-:W-:-:S04]  /*0af0*/  DFMA R90, R52, R102, R90 ;  /* 0x00000066345a722b */ /* 0x004fc8000000005a */
        /* <DEDUP_REMOVED lines=34> */
.L_x_954:
[----:B------:R-:W-:Y:S05]  /*0d20*/  BSYNC.RECONVERGENT B0 ;  /* 0x0000000000007941 */ /* 0x000fea0003800200 */
.L_x_953:
        /* <DEDUP_REMOVED lines=8> */
[----:B------:R-:W-:Y:S04]  /*0db0*/  LDS.64 R70, [R6+0x230] ;  /* 0x0002300006467984 */ /* 0x000fe80000000a00 */
        /* <DEDUP_REMOVED lines=50> */
[----:B0-----:R-:W0:Y:S02]  /*10e0*/  LDS.64 R50, [R6+0x280] ;  /* 0x0002800006327984 */ /* 0x001e240000000a00 */
[----:B0-----:R-:W-:-:S02]  /*10f0*/  DADD R56, R64, R50 ;  /* 0x0000000040387229 */ /* 0x001fc40000000032 */
[----:B------:R-:W-:-:S06]  /*1100*/  DADD R50, R64, -R50 ;  /* 0x0000000040327229 */ /* 0x000fcc0000000832 */
[-C--:B--2---:R-:W-:Y:S02]  /*1110*/  DFMA R146, R146, R56.reuse, RZ ;  /* 0x000000389292722b */ /* 0x084fe400000000ff */
[-C--:B---3--:R-:W-:Y:S02]  /*1120*/  DFMA R158, R158, R56.reuse, RZ ;  /* 0x000000389e9e722b */ /* 0x088fe400000000ff */
[-C--:B----4-:R-:W-:Y:S02]  /*1130*/  DFMA R156, R156, R56.reuse, RZ ;  /* 0x000000389c9c722b */ /* 0x090fe400000000ff */
[-C--:B------:R-:W-:Y:S02]  /*1140*/  DFMA R80, R80, R56.reuse, RZ ;  /* 0x000000385050722b */ /* 0x080fe400000000ff */
[----:B------:R-:W-:Y:S02]  /*1150*/  DFMA R154, R154, R56, RZ ;  /* 0x000000389a9a722b */ /* 0x000fe400000000ff */
[----:B------:R-:W-:-:S08]  /*1160*/  DADD R56, R140, R70 ;  /* 0x000000008c387229 */ /* 0x000fd00000000046 */
[-C--:B------:R-:W-:Y:S02]  /*1170*/  DFMA R80, R148, R56.reuse, R80 ;  /* 0x000000389450722b */ /* 0x080fe40000000050 */
[-C--:B------:R-:W-:Y:S01]  /*1180*/  DFMA R144, R144, R56.reuse, R154 ;  /* 0x000000389090722b */ /* 0x080fe2000000009a */
[----:B------:R-:W-:Y:S04]  /*1190*/  LDS.64 R148, [R6+0xa0] ;  /* 0x0000a00006947984 */ /* 0x000fe80000000a00 */
[----:B------:R-:W0:Y:S01]  /*11a0*/  LDS.64 R154, [R6+0x1e0] ;  /* 0x0001e000069a7984 */ /* 0x000e220000000a00 */
[-C--:B------:R-:W-:Y:S02]  /*11b0*/  DFMA R130, R130, R56.reuse, R146 ;  /* 0x000000388282722b */ /* 0x080fe40000000092 */
[-C--:B------:R-:W-:Y:S01]  /*11c0*/  DFMA R150, R150, R56.reuse, R156 ;  /* 0x000000389696722b */ /* 0x080fe2000000009c */
[----:B------:R-:W-:Y:S01]  /*11d0*/  LDS.64 R146, [R6+0x190] ;  /* 0x0001900006927984 */ /* 0x000fe20000000a00 */
[----:B------:R-:W-:-:S03]  /*11e0*/  DFMA R152, R152, R56, R158 ;  /* 0x000000389898722b */ /* 0x000fc6000000009e */
[----:B------:R-:W1:Y:S04]  /*11f0*/  LDS.64 R156, [R6+0xf0] ;  /* 0x0000f000069c7984 */ /* 0x000e680000000a00 */
[----:B------:R-:W2:Y:S01]  /*1200*/  LDS.64 R56, [R6+0x140] ;  /* 0x0001400006387984 */ /* 0x000ea20000000a00 */
[----:B------:R-:W-:Y:S02]  /*1210*/  DADD R70, R140, -R70 ;  /* 0x000000008c467229 */ /* 0x000fe40000000846 */
[-C--:B------:R-:W-:Y:S02]  /*1220*/  DFMA R60, R60, R50.reuse, RZ ;  /* 0x000000323c3c722b */ /* 0x080fe400000000ff */
[-C--:B------:R-:W-:Y:S02]  /*1230*/  DFMA R66, R66, R50.reuse, RZ ;  /* 0x000000324242722b */ /* 0x080fe400000000ff */
[----:B------:R-:W-:-:S02]  /*1240*/  DFMA R54, R54, R50, RZ ;  /* 0x000000323636722b */ /* 0x000fc400000000ff */
[-C--:B------:R-:W-:Y:S02]  /*1250*/  DFMA R62, R62, R50.reuse, RZ ;  /* 0x000000323e3e722b */ /* 0x080fe400000000ff */
[----:B------:R-:W-:Y:S02]  /*1260*/  DFMA R114, R114, R50, RZ ;  /* 0x000000327272722b */ /* 0x000fe400000000ff */
[-C--:B------:R-:W-:Y:S02]  /*1270*/  DFMA R60, R118, R70.reuse, R60 ;  /* 0x00000046763c722b */ /* 0x080fe4000000003c */
[-C--:B------:R-:W-:Y:S02]  /*1280*/  DFMA R66, R116, R70.reuse, R66 ;  /* 0x000000467442722b */ /* 0x080fe40000000042 */
[----:B------:R-:W-:Y:S02]  /*1290*/  DFMA R54, R106, R70, R54 ;  /* 0x000000466a36722b */ /* 0x000fe40000000036 */
[----:B0-----:R-:W-:-:S02]  /*12a0*/  DADD R64, R148, R154 ;  /* 0x0000000094407229 */ /* 0x001fc4000000009a */
[----:B------:R-:W-:Y:S02]  /*12b0*/  DADD R148, R148, -R154 ;  /* 0x0000000094947229 */ /* 0x000fe4000000089a */
[-C--:B------:R-:W-:Y:S02]  /*12c0*/  DFMA R62, R104, R70.reuse, R62 ;  /* 0x00000046683e722b */ /* 0x080fe4000000003e */
[----:B------:R-:W-:Y:S02]  /*12d0*/  DFMA R100, R100, R70, R114 ;  /* 0x000000466464722b */ /* 0x000fe40000000072 */
[-C--:B------:R-:W-:Y:S02]  /*12e0*/  DFMA R150, R58, R64.reuse, R150 ;  /* 0x000000403a96722b */ /* 0x080fe40000000096 */
[----:B-1----:R-:W-:Y:S02]  /*12f0*/  DADD R58, R156, R146 ;  /* 0x000000009c3a7229 */ /* 0x002fe40000000092 */
[----:B------:R-:W-:-:S02]  /*1300*/  DFMA R52, R52, R64, R80 ;  /* 0x000000403434722b */ /* 0x000fc40000000050 */
[----:B--2---:R-:W-:Y:S02]  /*1310*/  DADD R80, R56, R56 ;  /* 0x0000000038507229 */ /* 0x004fe40000000038 */
[-C--:B------:R-:W-:Y:S02]  /*1320*/  DFMA R110, R110, R64.reuse, R130 ;  /* 0x000000406e6e722b */ /* 0x080fe40000000082 */
[----:B------:R-:W-:Y:S02]  /*1330*/  DADD R146, R156, -R146 ;  /* 0x000000009c927229 */ /* 0x000fe40000000892 */
[-C--:B------:R-:W-:Y:S02]  /*1340*/  DFMA R102, R102, R64.reuse, R152 ;  /* 0x000000406666722b */ /* 0x080fe40000000098 */
[----:B------:R-:W-:Y:S02]  /*1350*/  DFMA R142, R142, R64, R144 ;  /* 0x000000408e8e722b */ /* 0x000fe40000000090 */
[----:B------:R-:W-:-:S02]  /*1360*/  DFMA R60, R112, R148, R60 ;  /* 0x00000094703c722b */ /* 0x000fc4000000003c */
[-C--:B------:R-:W-:Y:S02]  /*1370*/  DFMA R66, R98, R148.reuse, R66 ;  /* 0x000000946242722b */ /* 0x080fe40000000042 */
[-C--:B------:R-:W-:Y:S02]  /*1380*/  DFMA R54, R94, R148.reuse, R54 ;  /* 0x000000945e36722b */ /* 0x080fe40000000036 */
[-C--:B------:R-:W-:Y:S02]  /*1390*/  DFMA R62, R92, R148.reuse, R62 ;  /* 0x000000945c3e722b */ /* 0x080fe4000000003e */
[----:B------:R-:W-:Y:S02]  /*13a0*/  DFMA R90, R90, R148, R100 ;  /* 0x000000945a5a722b */ /* 0x000fe40000000064 */
[----:B------:R-:W-:Y:S02]  /*13b0*/  DMUL R64, R80, 0.5 ;  /* 0x3fe0000050407828 */ /* 0x000fe40000000000 */
        /* <DEDUP_REMOVED lines=41> */
.L_x_956:
[----:B------:R-:W-:Y:S05]  /*1650*/  BSYNC.RECONVERGENT B0 ;  /* 0x0000000000007941 */ /* 0x000fea0003800200 */
.L_x_955:
        /* <DEDUP_REMOVED lines=62> */
[----:B------:R-:W-:-:S02]  /*1a40*/  DADD R144, R52, R48 ;  /* 0x0000000034907229 */ /* 0x000fc40000000030 */
[----:B------:R-:W-:Y:S02]  /*1a50*/  DADD R48, R52, -R48 ;  /* 0x0000000034307229 */ /* 0x000fe40000000830 */
[----:B------:R-:W-:Y:S02]  /*1a60*/  DFMA R150, R14, R2, R50 ;  /* 0x000000020e96722b */ /* 0x000fe40000000032 */
[----:B------:R-:W-:Y:S02]  /*1a70*/  DFMA R148, R40, R10, R148 ;  /* 0x0000000a2894722b */ /* 0x000fe40000000094 */
[----:B------:R-:W-:Y:S02]  /*1a80*/  DADD R50, R58, R54 ;  /* 0x000000003a327229 */ /* 0x000fe40000000036 */
[----:B------:R-:W-:Y:S02]  /*1a90*/  DADD R52, R56, R56 ;  /* 0x0000000038347229 */ /* 0x000fe40000000038 */
[----:B------:R-:W-:-:S02]  /*1aa0*/  DADD R54, -R58, R54 ;  /* 0x000000003a367229 */ /* 0x000fc40000000136 */
[----:B------:R-:W-:Y:S02]  /*1ab0*/  DFMA R150, R16, R144, R150 ;  /* 0x000000901096722b */ /* 0x000fe40000000096 */
[----:B------:R-:W-:Y:S02]  /*1ac0*/  DFMA R152, R42, R48, R148 ;  /* 0x000000302a98722b */ /* 0x000fe40000000094 */
[-C--:B------:R-:W-:Y:S02]  /*1ad0*/  DFMA R158, R22, R146.reuse, RZ ;  /* 0x00000092169e722b */ /* 0x080fe400000000ff */
[-C--:B------:R-:W-:Y:S02]  /*1ae0*/  DFMA R58, R26, R146.reuse, RZ ;  /* 0x000000921a3a722b */ /* 0x080fe400000000ff */
[-C--:B------:R-:W-:Y:S02]  /*1af0*/  DFMA R148, R30, R146.reuse, RZ ;  /* 0x000000921e94722b */ /* 0x080fe400000000ff */
[----:B------:R-:W-:-:S02]  /*1b00*/  DFMA R154, R34, R146, RZ ;  /* 0x00000092229a722b */ /* 0x000fc400000000ff */
[----:B------:R-:W-:Y:S02]  /*1b10*/  DADD R56, R56, -R56 ;  /* 0x0000000038387229 */ /* 0x000fe40000000838 */
[----:B------:R-:W-:Y:S02]  /*1b20*/  DMUL R52, R52, 0.5 ;  /* 0x3fe0000034347828 */ /* 0x000fe40000000000 */
[----:B------:R-:W-:Y:S02]  /*1b30*/  DFMA R156, R18, R50, R150 ;  /* 0x00000032129c722b */ /* 0x000fe40000000096 */
[----:B------:R-:W-:Y:S02]  /*1b40*/  DFMA R152, R44, R54, R152 ;  /* 0x000000362c98722b */ /* 0x000fe40000000098 */
[-C--:B------:R-:W-:Y:S02]  /*1b50*/  DFMA R150, R24, R2.reuse, R158 ;  /* 0x000000021896722b */ /* 0x080fe4000000009e */
[----:B------:R-:W-:-:S02]  /*1b60*/  DFMA R58, R28, R2, R58 ;  /* 0x000000021c3a722b */ /* 0x000fc4000000003a */
[-C--:B------:R-:W-:Y:S02]  /*1b70*/  DFMA R146, R32, R2.reuse, R148 ;  /* 0x000000022092722b */ /* 0x080fe40000000094 */
[----:B------:R-:W-:Y:S02]  /*1b80*/  DFMA R2, R36, R2, R154 ;  /* 0x000000022402722b */ /* 0x000fe4000000009a */
[----:B------:R-:W-:Y:S02]  /*1b90*/  DFMA R148, R20, R52, R156 ;  /* 0x000000341494722b */ /* 0x000fe4000000009c */
[----:B------:R-:W-:Y:S02]  /*1ba0*/  DFMA R154, R46, R56, R152 ;  /* 0x000000382e9a722b */ /* 0x000fe40000000098 */
[-C--:B--2---:R-:W-:Y:S02]  /*1bb0*/  DFMA R150, R66, R144.reuse, R150 ;  /* 0x000000904296722b */ /* 0x084fe40000000096 */
[----:B---3--:R-:W-:-:S02]  /*1bc0*/  DFMA R152, R64, R144, R58 ;  /* 0x000000904098722b */ /* 0x008fc4000000003a */
[-C--:B----4-:R-:W-:Y:S02]  /*1bd0*/  DFMA R146, R62, R144.reuse, R146 ;  /* 0x000000903e92722b */ /* 0x090fe40000000092 */
[----:B------:R-:W-:Y:S02]  /*1be0*/  DFMA R144, R60, R144, R2 ;  /* 0x000000903c90722b */ /* 0x000fe40000000002 */
[C-C-:B------:R-:W-:Y:S02]  /*1bf0*/  DADD R2, R148.reuse, -R154.reuse ;  /* 0x0000000094027229 */ /* 0x140fe4000000089a */
[----:B------:R-:W-:-:S06]  /*1c00*/  DADD R58, R148, R154 ;  /* 0x00000000943a7229 */ /* 0x000fcc000000009a */
[----:B------:R-:W-:Y:S02]  /*1c10*/  DMUL R2, R138, R2 ;  /* 0x000000028a027228 */ /* 0x000fe40000000000 */
[-C--:B------:R-:W-:Y:S02]  /*1c20*/  DFMA R138, R108, R8.reuse, RZ ;  /* 0x000000086c8a722b */ /* 0x080fe400000000ff */
[----:B------:R-:W-:-:S06]  /*1c30*/  DFMA R148, R106, R8, RZ ;  /* 0x000000086a94722b */ /* 0x000fcc00000000ff */
[----:B------:R-:W-:Y:S02]  /*1c40*/  DFMA R138, R100, R10, R138 ;  /* 0x0000000a648a722b */ /* 0x000fe4000000008a */
[-C--:B------:R-:W-:Y:S02]  /*1c50*/  DFMA R150, R118, R50.reuse, R150 ;  /* 0x000000327696722b */ /* 0x080fe40000000096 */
[-C--:B------:R-:W-:Y:S02]  /*1c60*/  DFMA R152, R116, R50.reuse, R152 ;  /* 0x000000327498722b */ /* 0x080fe40000000098 */
[-C--:B------:R-:W-:Y:S02]  /*1c70*/  DFMA R146, R114, R50.reuse, R146 ;  /* 0x000000327292722b */ /* 0x080fe40000000092 */
[----:B------:R-:W-:Y:S02]  /*1c80*/  DFMA R50, R112, R50, R144 ;  /* 0x000000327032722b */ /* 0x000fe40000000090 */
[----:B------:R-:W-:-:S02]  /*1c90*/  DFMA R144, R110, R8, RZ ;  /* 0x000000086e90722b */ /* 0x000fc400000000ff */
[----:B------:R-:W-:Y:S02]  /*1ca0*/  DFMA R8, R104, R8, RZ ;  /* 0x000000086808722b */ /* 0x000fe400000000ff */
[----:B------:R-:W-:Y:S02]  /*1cb0*/  DFMA R148, R98, R10, R148 ;  /* 0x0000000a6294722b */ /* 0x000fe40000000094 */
[----:B------:R-:W-:Y:S02]  /*1cc0*/  DFMA R138, R92, R48, R138 ;  /* 0x000000305c8a722b */ /* 0x000fe4000000008a */
[-C--:B------:R-:W-:Y:S02]  /*1cd0*/  DFMA R144, R102, R10.reuse, R144 ;  /* 0x0000000a6690722b */ /* 0x080fe40000000090 */
        /* <DEDUP_REMOVED lines=10> */
[-C--:B------:R-:W-:Y:S02]  /*1d80*/  DFMA R144, R86, R54.reuse, R144 ;  /* 0x000000365690722b */ /* 0x080fe40000000090 */
[----:B------:R-:W-:Y:S02]  /*1d90*/  DFMA R148, R68, R54, R48 ;  /* 0x000000364494722b */ /* 0x000fe40000000030 */
[----:B------:R-:W-:Y:S02]  /*1da0*/  DADD R54, R146, R10 ;  /* 0x0000000092367229 */ /* 0x000fe4000000000a */
[----:B------:R-:W-:-:S02]  /*1db0*/  DFMA R150, R80, R52, R150 ;  /* 0x000000345096722b */ /* 0x000fc40000000096 */
[----:B------:R-:W-:Y:S02]  /*1dc0*/  DFMA R50, R120, R52, R50 ;  /* 0x000000347832722b */ /* 0x000fe40000000032 */
[----:B------:R-:W-:Y:S02]  /*1dd0*/  DADD R52, R152, -R8 ;  /* 0x0000000098347229 */ /* 0x000fe40000000808 */
[-C--:B------:R-:W-:Y:S02]  /*1de0*/  DFMA R144, R78, R56.reuse, R144 ;  /* 0x000000384e90722b */ /* 0x080fe40000000090 */
[----:B------:R-:W-:Y:S02]  /*1df0*/  DADD R10, R146, -R10 ;  /* 0x00000000920a7229 */ /* 0x000fe4000000080a */
[----:B------:R-:W-:Y:S02]  /*1e00*/  DFMA R148, R122, R56, R148 ;  /* 0x000000387a94722b */ /* 0x000fe40000000094 */
[----:B------:R-:W-:-:S02]  /*1e10*/  DMUL R140, R140, R54 ;  /* 0x000000368c8c7228 */ /* 0x000fc40000000000 */
[----:B------:R-:W-:Y:S02]  /*1e20*/  DADD R152, R152, R8 ;  /* 0x0000000098987229 */ /* 0x000fe40000000008 */
[----:B------:R-:W-:Y:S02]  /*1e30*/  DMUL R136, R136, R52 ;  /* 0x0000003488887228 */ /* 0x000fe40000000000 */
[----:B------:R-:W-:Y:S02]  /*1e40*/  DADD R48, R150, R144 ;  /* 0x0000000096307229 */ /* 0x000fe40000000090 */
[C-C-:B------:R-:W-:Y:S02]  /*1e50*/  DADD R52, R50.reuse, -R148.reuse ;  /* 0x0000000032347229 */ /* 0x140fe40000000894 */
[----:B------:R-:W-:Y:S02]  /*1e60*/  DADD R8, R50, R148 ;  /* 0x0000000032087229 */ /* 0x000fe40000000094 */
[----:B------:R-:W-:-:S02]  /*1e70*/  DMUL R134, R134, R58 ;  /* 0x0000003a86867228 */ /* 0x000fc40000000000 */
[-C--:B------:R-:W-:Y:S02]  /*1e80*/  DFMA R50, R124, R10.reuse, R140 ;  /* 0x0000000a7c32722b */ /* 0x080fe4000000008c */
[----:B------:R-:W-:Y:S02]  /*1e90*/  DADD R138, R150, -R144 ;  /* 0x00000000968a7229 */ /* 0x000fe40000000890 */
[----:B------:R-:W-:Y:S02]  /*1ea0*/  DFMA R10, R124, -R10, R140 ;  /* 0x8000000a7c0a722b */ /* 0x000fe4000000008c */
[----:B------:R-:W-:Y:S02]  /*1eb0*/  DMUL R132, R132, R48 ;  /* 0x0000003084847228 */ /* 0x000fe40000000000 */
[----:B------:R-:W-:Y:S02]  /*1ec0*/  DMUL R128, R128, R52 ;  /* 0x0000003480807228 */ /* 0x000fe40000000000 */
[----:B------:R-:W-:-:S02]  /*1ed0*/  DADD R54, R2, R134 ;  /* 0x0000000002367229 */ /* 0x000fc40000000086 */
[-C--:B------:R-:W-:Y:S02]  /*1ee0*/  DFMA R48, R30, R50.reuse, RZ ;  /* 0x000000321e30722b */ /* 0x080fe400000000ff */
[----:B------:R-:W-:Y:S02]  /*1ef0*/  DFMA R52, R32, R50, RZ ;  /* 0x000000322034722b */ /* 0x000fe400000000ff */
[----:B------:R-:W-:Y:S02]  /*1f00*/  DMUL R142, R142, R138 ;  /* 0x0000008a8e8e7228 */ /* 0x000fe40000000000 */
[----:B------:R-:W-:Y:S02]  /*1f10*/  DMUL R130, R130, R152 ;  /* 0x0000009882827228 */ /* 0x000fe40000000000 */
[-C--:B------:R-:W-:Y:S02]  /*1f20*/  DFMA R56, R62, R50.reuse, RZ ;  /* 0x000000323e38722b */ /* 0x080fe400000000ff */
[----:B------:R-:W-:-:S02]  /*1f30*/  DFMA R150, R114, R50, RZ ;  /* 0x000000327296722b */ /* 0x000fc400000000ff */
[----:B------:R-:W-:Y:S02]  /*1f40*/  DADD R138, -R2, R134 ;  /* 0x00000000028a7229 */ /* 0x000fe40000000186 */
[----:B------:R-:W-:Y:S02]  /*1f50*/  DFMA R152, R76, R50, RZ ;  /* 0x000000324c98722b */ /* 0x000fe400000000ff */
        /* <DEDUP_REMOVED lines=23> */
[----:B------:R-:W-:Y:S02]  /*20d0*/  DMUL R126, R126, R8 ;  /* 0x000000087e7e7228 */ /* 0x000fe40000000000 */
[-C--:B------:R-:W-:Y:S02]  /*20e0*/  DFMA R58, R110, R144.reuse, R58 ;  /* 0x000000906e3a722b */ /* 0x080fe4000000003a */
[----:B------:R-:W-:Y:S02]  /*20f0*/  DADD R8, -R136, R130 ;  /* 0x0000000088087229 */ /* 0x000fe40000000182 */
        /* <DEDUP_REMOVED lines=9> */
[C-C-:B------:R-:W-:Y:S02]  /*2190*/  DADD R144, R128.reuse, R126.reuse ;  /* 0x0000000080907229 */ /* 0x140fe4000000007e */
[----:B------:R-:W-:Y:S02]  /*21a0*/  DADD R56, -R128, R126 ;  /* 0x0000000080387229 */ /* 0x000fe4000000017e */
[-C--:B------:R-:W-:Y:S02]  /*21b0*/  DFMA R58, R106, R8.reuse, R58 ;  /* 0x000000086a3a722b */ /* 0x080fe4000000003a */
[-C--:B------:R-:W-:Y:S02]  /*21c0*/  DFMA R138, R70, R8.reuse, R138 ;  /* 0x00000008468a722b */ /* 0x080fe4000000008a */
[----:B------:R-:W-:-:S02]  /*21d0*/  DFMA R124, R98, R8, R124 ;  /* 0x00000008627c722b */ /* 0x000fc4000000007c */
[-C--:B------:R-:W-:Y:S02]  /*21e0*/  DFMA R148, R90, R8.reuse, R148 ;  /* 0x000000085a94722b */ /* 0x080fe40000000094 */
[----:B------:R-:W-:Y:S02]  /*21f0*/  DFMA R146, R82, R8, R146 ;  /* 0x000000085292722b */ /* 0x000fe40000000092 */
        /* <DEDUP_REMOVED lines=49> */
[-C--:B------:R-:W-:Y:S02]  /*2510*/  DFMA R48, R14, R152.reuse, R52 ;  /* 0x000000980e30722b */ /* 0x080fe40000000034 */
[-C--:B------:R-:W-:Y:S02]  /*2520*/  DFMA R56, R12, R152.reuse, R56 ;  /* 0x000000980c38722b */ /* 0x080fe40000000038 */
[-C--:B------:R-:W-:Y:S02]  /*2530*/  DFMA R8, R16, R152.reuse, R54 ;  /* 0x000000981008722b */ /* 0x080fe40000000036 */
[-C--:B------:R-:W-:Y:S01]  /*2540*/  DFMA R52, R18, R152.reuse, R148 ;  /* 0x000000981234722b */ /* 0x080fe20000000094 */
[----:B------:R-:W-:Y:S01]  /*2550*/  LDS.64 R54, [R6+0x190] ;  /* 0x0001900006367984 */ /* 0x000fe20000000a00 */
[----:B------:R-:W-:Y:S02]  /*2560*/  DFMA R152, R20, R152, R10 ;  /* 0x000000981498722b */ /* 0x000fe4000000000a */
[C-C-:B--2---:R-:W-:Y:S01]  /*2570*/  DADD R154, R144.reuse, R124.reuse ;  /* 0x00000000909a7229 */ /* 0x144fe2000000007c */
[----:B------:R-:W0:Y:S01]  /*2580*/  LDS.64 R10, [R6+0x140] ;  /* 0x00014000060a7984 */ /* 0x000e220000000a00 */
[----:B------:R-:W-:-:S02]  /*2590*/  DADD R124, R144, -R124 ;  /* 0x00000000907c7229 */ /* 0x000fc4000000087c */
        /* <DEDUP_REMOVED lines=16> */
[----:B---3--:R-:W-:Y:S02]  /*26a0*/  DADD R124, R50, R58 ;  /* 0x00000000327c7229 */ /* 0x008fe4000000003a */
[----:B------:R-:W-:-:S02]  /*26b0*/  DFMA R56, R22, R154, R56 ;  /* 0x0000009a1638722b */ /* 0x000fc40000000038 */
[-C--:B------:R-:W-:Y:S02]  /*26c0*/  DFMA R48, R24, R154.reuse, R48 ;  /* 0x0000009a1830722b */ /* 0x080fe40000000030 */
[-C--:B------:R-:W-:Y:S02]  /*26d0*/  DFMA R52, R118, R154.reuse, R52 ;  /* 0x0000009a7634722b */ /* 0x080fe40000000034 */
[----:B------:R-:W-:Y:S02]  /*26e0*/  DADD R50, R50, -R58 ;  /* 0x0000000032327229 */ /* 0x000fe4000000083a */
[----:B------:R-:W-:Y:S02]  /*26f0*/  DFMA R152, R80, R154, R152 ;  /* 0x0000009a5098722b */ /* 0x000fe40000000098 */
[----:B------:R-:W-:Y:S02]  /*2700*/  DFMA R58, R64, R124, R8 ;  /* 0x0000007c403a722b */ /* 0x000fe40000000008 */
[----:B0-----:R-:W-:-:S02]  /*2710*/  DADD R8, R10, R54 ;  /* 0x000000000a087229 */ /* 0x001fc40000000036 */
[-C--:B------:R-:W-:Y:S02]  /*2720*/  DFMA R56, R26, R124.reuse, R56 ;  /* 0x0000007c1a38722b */ /* 0x080fe40000000038 */
[-C--:B------:R-:W-:Y:S02]  /*2730*/  DFMA R48, R28, R124.reuse, R48 ;  /* 0x0000007c1c30722b */ /* 0x080fe40000000030 */
[----:B------:R-:W-:Y:S02]  /*2740*/  DFMA R52, R116, R124, R52 ;  /* 0x0000007c7434722b */ /* 0x000fe40000000034 */
[----:B------:R-:W-:Y:S02]  /*2750*/  DADD R10, R10, -R54 ;  /* 0x000000000a0a7229 */ /* 0x000fe40000000836 */
        /* <DEDUP_REMOVED lines=34> */
.L_x_958:
[----:B------:R-:W-:Y:S05]  /*2980*/  BSYNC.RECONVERGENT B0 ;  /* 0x0000000000007941 */ /* 0x000fea0003800200 */
.L_x_957:
        /* <DEDUP_REMOVED lines=14> */
[----:B------:R2:W0:Y:S01]  /*2a70*/  LDS.64 R10, [R4+0xfa0] ;  /* 0x000fa000040a7984 */ /* 0x0004220000000a00 */
[-C--:B------:R-:W-:Y:S02]  /*2a80*/  DFMA R124, R30, R52.reuse, RZ ;  /* 0x000000341e7c722b */ /* 0x080fe400000000ff */
[-C--:B------:R-:W-:Y:S02]  /*2a90*/  DFMA R32, R32, R52.reuse, RZ ;  /* 0x000000342020722b */ /* 0x080fe400000000ff */
[----:B------:R-:W-:-:S02]  /*2aa0*/  DFMA R62, R62, R52, RZ ;  /* 0x000000343e3e722b */ /* 0x000fc400000000ff */
[-C--:B------:R-:W-:Y:S02]  /*2ab0*/  DFMA R114, R114, R52.reuse, RZ ;  /* 0x000000347272722b */ /* 0x080fe400000000ff */
[----:B------:R-:W-:Y:S02]  /*2ac0*/  DFMA R52, R76, R52, RZ ;  /* 0x000000344c34722b */ /* 0x000fe400000000ff */
[----:B-1----:R-:W-:Y:S02]  /*2ad0*/  DADD R30, R56, R58 ;  /* 0x00000000381e7229 */ /* 0x002fe4000000003a */
        /* <DEDUP_REMOVED lines=61> */
.L_x_960:
[----:B------:R-:W-:Y:S05]  /*2eb0*/  BSYNC.RECONVERGENT B0 ;  /* 0x0000000000007941 */ /* 0x000fea0003800200 */
.L_x_959:
[----:B------:R-:W-:Y:S06]  /*2ec0*/  BAR.SYNC.DEFER_BLOCKING 0x0 ;  /* 0x0000000000007b1d */ /* 0x000fec0000010000 */
[----:B------:R-:W-:Y:S05]  /*2ed0*/  @!P0 EXIT ;  /* 0x000000000000894d */ /* 0x000fea0003800000 */
[----:B------:R-:W2:Y:S01]  /*2ee0*/  S2R R7, SR_TID.X ;  /* 0x0000000000077919 */ /* 0x000ea20000002100 */
[----:B0-----:R-:W0:Y:S01]  /*2ef0*/  LDC.64 R4, c[0x0][0x3a8] ;  /* 0x0000ea00ff047b82 */ /* 0x001e220000000a00 */
        /* <DEDUP_REMOVED lines=12> */
.L_x_961:
        /* <DEDUP_REMOVED lines=12> */
.L_x_3018:


//--------------------- .text._Z30massMatrixMultiplySharedKernelILi9ELi10ELi1EEviPKdS1_S1_S1_Pd --------------------------
	.section	.text._Z30massMatrixMultiplySharedKernelILi9ELi10ELi1EEviPKdS1_S1_S1_Pd,"ax",@progbits
	.align	128
        .global         _Z30massMatrixMultiplySharedKernelILi9ELi10ELi1EEviPKdS1_S1_S1_Pd
        .type           _Z30massMatrixMultiplySharedKernelILi9ELi10ELi1EEviPKdS1_S1_S1_Pd,@function
        .size           _Z30massMatrixMultiplySharedKernelILi9ELi10ELi1EEviPKdS1_S1_S1_Pd,(.L_x_3019 - _Z30massMatrixMultiplySharedKernelILi9ELi10ELi1EEviPKdS1_S1_S1_Pd)
        .other          _Z30massMatrixMultiplySharedKernelILi9ELi10ELi1EEviPKdS1_S1_S1_Pd,@"STO_CUDA_ENTRY STV_DEFAULT"
_Z30massMatrixMultiplySharedKernelILi9ELi10ELi1EEviPKdS1_S1_S1_Pd:
.text._Z30massMatrixMultiplySharedKernelILi9ELi10ELi1EEviPKdS1_S1_S1_Pd:
        /* <DEDUP_REMOVED lines=26> */
[C---:B------:R-:W-:Y:S01]  /*01a0*/  @!P1 LEA R31, R0.reuse, UR6, 0x3 ;  /* 0x00000006001f9c11 */ /* 0x040fe2000f8e18ff */
[----:B0-----:R-:W-:Y:S01]  /*01b0*/  @P0 IMAD.WIDE R4, R13, 0x8, R4 ;  /* 0x000000080d040825 */ /* 0x001fe200078e0204 */
[C---:B------:R-:W-:Y:S01]  /*01c0*/  @!P1 LEA R13, R0.reuse, UR5, 0x3 ;  /* 0x00000005000d9c11 */ /* 0x040fe2000f8e18ff */
[----:B------:R-:W-:Y:S01]  /*01d0*/  ULEA UR4, UR7, UR4, 0x18 ;  /* 0x0000000407047291 */ /* 0x000fe2000f8ec0ff */
[----:B------:R-:W-:Y:S02]  /*01e0*/  LOP3.LUT R45, R0, 0xffff, RZ, 0xc0, !PT ;  /* 0x0000ffff002d7812 */ /* 0x000fe400078ec0ff */
        /* <DEDUP_REMOVED lines=10> */
[----:B------:R-:W-:Y:S04]  /*0290*/  BSSY.RECONVERGENT B0, `(.L_x_962) ;  /* 0x00000bc000007945 */ /* 0x000fe80003800200 */
[----:B------:R-:W-:-:S04]  /*02a0*/  SHF.R.U32.HI R2, RZ, 0x13, R2 ;  /* 0x00000013ff027819 */ /* 0x000fc80000011602 */
[----:B------:R-:W-:-:S05]  /*02b0*/  PRMT R2, R2, 0x9910, RZ ;  /* 0x0000991002027816 */ /* 0x000fca00000000ff */
[----:B------:R-:W-:-:S04]  /*02c0*/  IMAD R2, R2, 0x9, RZ ;  /* 0x0000000902027824 */ /* 0x000fc800078e02ff */
[----:B------:R-:W-:Y:S01]  /*02d0*/  IMAD.MOV R2, RZ, RZ, -R2 ;  /* 0x000000ffff027224 */ /* 0x000fe200078e0a02 */
[----:B--2---:R1:W-:Y:S04]  /*02e0*/  @!P1 STS.64 [R13], R6 ;  /* 0x000000060d009388 */ /* 0x0043e80000000a00 */
[----:B---3--:R2:W-:Y:S01]  /*02f0*/  @!P1 STS.64 [R31], R10 ;  /* 0x0000000a1f009388 */ /* 0x0085e20000000a00 */
[----:B------:R-:W-:Y:S01]  /*0300*/  BAR.SYNC.DEFER_BLOCKING 0x0 ;  /* 0x0000000000007b1d */ /* 0x000fe20000010000 */
[----:B------:R-:W-:Y:S02]  /*0310*/  ISETP.GT.U32.AND P1, PT, R0, 0x50, PT ;  /* 0x000000500000780c */ /* 0x000fe40003f24070 */
[----:B-1----:R-:W-:Y:S02]  /*0320*/  PRMT R13, R2, 0x7710, RZ ;  /* 0x00007710020d7816 */ /* 0x002fe400000000ff */
[----:B--2---:R-:W-:Y:S01]  /*0330*/  PRMT R10, R0, 0x9910, RZ ;  /* 0x00009910000a7816 */ /* 0x004fe200000000ff */
[----:B------:R-:W-:-:S02]  /*0340*/  IMAD.MOV.U32 R11, RZ, RZ, 0x1f40 ;  /* 0x00001f40ff0b7424 */ /* 0x000fc400078e00ff */
[----:B------:R-:W-:Y:S02]  /*0350*/  IMAD.IADD R13, R13, 0x1, R0 ;  /* 0x000000010d0d7824 */ /* 0x000fe400078e0200 */
[----:B------:R-:W-:Y:S02]  /*0360*/  IMAD R10, R10, 0x39, RZ ;  /* 0x000000390a0a7824 */ /* 0x000fe400078e02ff */
[----:B------:R-:W-:Y:S01]  /*0370*/  IMAD R44, R44, R11, UR4 ;  /* 0x000000042c2c7e24 */ /* 0x000fe2000f8e020b */
[----:B------:R-:W-:Y:S02]  /*0380*/  LOP3.LUT R13, R13, 0xffff, RZ, 0xc0, !PT ;  /* 0x0000ffff0d0d7812 */ /* 0x000fe400078ec0ff */
[----:B------:R-:W-:-:S04]  /*0390*/  LOP3.LUT R10, R10, 0xffff, RZ, 0xc0, !PT ;  /* 0x0000ffff0a0a7812 */ /* 0x000fc800078ec0ff */
[----:B------:R-:W-:Y:S01]  /*03a0*/  SHF.R.U32.HI R11, RZ, 0x9, R10 ;  /* 0x00000009ff0b7819 */ /* 0x000fe2000001160a */
[----:B------:R-:W1:Y:S03]  /*03b0*/  LDS.128 R56, [UR4+0x1f40] ;  /* 0x001f4004ff387984 */ /* 0x000e660008000c00 */
[----:B------:R-:W-:Y:S01]  /*03c0*/  LOP3.LUT R11, R11, 0xffff, RZ, 0xc0, !PT ;  /* 0x0000ffff0b0b7812 */ /* 0x000fe200078ec0ff */
[----:B------:R-:W2:Y:S04]  /*03d0*/  LDS.128 R60, [UR4+0x2010] ;  /* 0x00201004ff3c7984 */ /* 0x000ea80008000c00 */
[----:B------:R-:W-:Y:S01]  /*03e0*/  IMAD R10, R11, 0x50, R44 ;  /* 0x000000500b0a7824 */ /* 0x000fe200078e022c */
[----:B------:R-:W3:Y:S03]  /*03f0*/  LDS.128 R64, [UR4+0x1f50] ;  /* 0x001f5004ff407984 */ /* 0x000ee60008000c00 */
[----:B------:R-:W-:Y:S01]  /*0400*/  IMAD R2, R13, 0x8, R10 ;  /* 0x000000080d027824 */ /* 0x000fe200078e020a */
[----:B------:R-:W4:Y:S04]  /*0410*/  LDS.128 R52, [UR4+0x2020] ;  /* 0x00202004ff347984 */ /* 0x000f280008000c00 */
[----:B------:R-:W4:Y:S04]  /*0420*/  LDS.128 R48, [UR4+0x1f60] ;  /* 0x001f6004ff307984 */ /* 0x000f280008000c00 */
[----:B------:R-:W4:Y:S04]  /*0430*/  LDS.128 R40, [UR4+0x2030] ;  /* 0x00203004ff287984 */ /* 0x000f280008000c00 */
[----:B------:R-:W4:Y:S04]  /*0440*/  LDS.128 R36, [UR4+0x1f70] ;  /* 0x001f7004ff247984 */ /* 0x000f280008000c00 */
[----:B------:R-:W4:Y:S04]  /*0450*/  LDS.128 R32, [UR4+0x2040] ;  /* 0x00204004ff207984 */ /* 0x000f280008000c00 */
[----:B0-----:R-:W0:Y:S04]  /*0460*/  LDS.128 R4, [UR4+0x1f80] ;  /* 0x001f8004ff047984 */ /* 0x001e280008000c00 */
[----:B------:R-:W0:Y:S01]  /*0470*/  LDS.128 R76, [UR4+0x2050] ;  /* 0x00205004ff4c7984 */ /* 0x000e220008000c00 */
[----:B-1----:R-:W-:-:S03]  /*0480*/  R2UR UR38, R58 ;  /* 0x000000003a2672ca */ /* 0x002fc600000e0000 */
[----:B------:R-:W1:Y:S01]  /*0490*/  LDS.128 R72, [UR4+0x1f90] ;  /* 0x001f9004ff487984 */ /* 0x000e620008000c00 */
[----:B------:R-:W-:Y:S02]  /*04a0*/  R2UR UR39, R59 ;  /* 0x000000003b2772ca */ /* 0x000fe400000e0000 */
[----:B------:R-:W-:Y:S01]  /*04b0*/  R2UR UR6, R56 ;  /* 0x00000000380672ca */ /* 0x000fe200000e0000 */
[----:B------:R-:W1:Y:S01]  /*04c0*/  LDS.128 R68, [UR4+0x2060] ;  /* 0x00206004ff447984 */ /* 0x000e620008000c00 */
[----:B------:R-:W-:Y:S02]  /*04d0*/  R2UR UR7, R57 ;  /* 0x00000000390772ca */ /* 0x000fe400000e0000 */
[----:B--2---:R-:W-:Y:S01]  /*04e0*/  R2UR UR40, R62 ;  /* 0x000000003e2872ca */ /* 0x004fe200000e0000 */
[----:B------:R-:W2:Y:S01]  /*04f0*/  LDS.128 R56, [UR4+0x1fa0] ;  /* 0x001fa004ff387984 */ /* 0x000ea20008000c00 */
[----:B------:R-:W-:Y:S02]  /*0500*/  R2UR UR41, R63 ;  /* 0x000000003f2972ca */ /* 0x000fe400000e0000 */
[----:B------:R-:W-:Y:S01]  /*0510*/  R2UR UR12, R60 ;  /* 0x000000003c0c72ca */ /* 0x000fe200000e0000 */
[----:B------:R-:W2:Y:S01]  /*0520*/  LDS.64 R30, [UR4+0x2008] ;  /* 0x00200804ff1e7984 */ /* 0x000ea20008000a00 */
[----:B------:R-:W-:-:S02]  /*0530*/  R2UR UR13, R61 ;  /* 0x000000003d0d72ca */ /* 0x000fc400000e0000 */
[----:B---3--:R-:W-:Y:S01]  /*0540*/  R2UR UR42, R66 ;  /* 0x00000000422a72ca */ /* 0x008fe200000e0000 */
[----:B------:R-:W3:Y:S01]  /*0550*/  LDS.64 R46, [UR4+0x2070] ;  /* 0x00207004ff2e7984 */ /* 0x000ee20008000a00 */
[----:B------:R-:W-:Y:S02]  /*0560*/  R2UR UR43, R67 ;  /* 0x00000000432b72ca */ /* 0x000fe400000e0000 */
[----:B------:R-:W-:Y:S02]  /*0570*/  R2UR UR14, R64 ;  /* 0x00000000400e72ca */ /* 0x000fe400000e0000 */
[----:B------:R-:W-:Y:S02]  /*0580*/  R2UR UR15, R65 ;  /* 0x00000000410f72ca */ /* 0x000fe400000e0000 */
[----:B----4-:R-:W-:Y:S02]  /*0590*/  R2UR UR44, R54 ;  /* 0x00000000362c72ca */ /* 0x010fe400000e0000 */
        /* <DEDUP_REMOVED lines=31> */
[----:B------:R-:W-:Y:S02]  /*0790*/  R2UR UR60, R70 ;  /* 0x00000000463c72ca */ /* 0x000fe400000e0000 */
        /* <DEDUP_REMOVED lines=57> */
[----:B------:R-:W-:-:S02]  /*0b30*/  DFMA R36, R16, UR34, R36 ;  /* 0x0000002210247c2b */ /* 0x000fc40008000024 */
[----:B------:R-:W-:Y:S01]  /*0b40*/  DFMA R38, R22, UR36, R38 ;  /* 0x0000002416267c2b */ /* 0x000fe20008000026 */
[----:B------:R-:W1:Y:S05]  /*0b50*/  LDS.64 R42, [UR4+0x2078] ;  /* 0x00207804ff2a7984 */ /* 0x000e6a0008000a00 */
[----:B------:R-:W-:-:S08]  /*0b60*/  DFMA R36, R20, UR62, R36 ;  /* 0x0000003e14247c2b */ /* 0x000fd00008000024 */
[----:B0-----:R-:W-:Y:S02]  /*0b70*/  DFMA R36, R26, R40, R36 ;  /* 0x000000281a24722b */ /* 0x001fe40000000024 */
[----:B-1----:R-:W-:-:S08]  /*0b80*/  DFMA R38, R24, R42, R38 ;  /* 0x0000002a1826722b */ /* 0x002fd00000000026 */
[C-C-:B------:R-:W-:Y:S02]  /*0b90*/  DADD R40, R36.reuse, -R38.reuse ;  /* 0x0000000024287229 */ /* 0x140fe40000000826 */
[----:B------:R-:W-:-:S05]  /*0ba0*/  DADD R36, R36, R38 ;  /* 0x0000000024247229 */ /* 0x000fca0000000026 */
[----:B------:R-:W-:Y:S04]  /*0bb0*/  STS.64 [R2+0x15e0], R40 ;  /* 0x0015e02802007388 */ /* 0x000fe80000000a00 */
[----:B------:R-:W-:Y:S04]  /*0bc0*/  STS.64 [R2+0x640], R36 ;  /* 0x0006402402007388 */ /* 0x000fe80000000a00 */
[----:B------:R-:W0:Y:S04]  /*0bd0*/  LDS.64 R38, [UR4+0x1fb8] ;  /* 0x001fb804ff267984 */ /* 0x000e280008000a00 */
[----:B------:R-:W1:Y:S04]  /*0be0*/  LDS.128 R48, [UR4+0x2080] ;  /* 0x00208004ff307984 */ /* 0x000e680008000c00 */
[----:B------:R-:W2:Y:S04]  /*0bf0*/  LDS.128 R52, [UR4+0x1fc0] ;  /* 0x001fc004ff347984 */ /* 0x000ea80008000c00 */
[----:B------:R-:W3:Y:S04]  /*0c00*/  LDS.128 R32, [UR4+0x2090] ;  /* 0x00209004ff207984 */ /* 0x000ee80008000c00 */
[----:B------:R-:W4:Y:S04]  /*0c10*/  LDS.128 R28, [UR4+0x1fd0] ;  /* 0x001fd004ff1c7984 */ /* 0x000f280008000c00 */
[----:B------:R-:W4:Y:S01]  /*0c20*/  LDS.64 R42, [UR4+0x20a0] ;  /* 0x0020a004ff2a7984 */ /* 0x000f220008000a00 */
        /* <DEDUP_REMOVED lines=15> */
[----:B------:R-:W1:Y:S04]  /*0d20*/  LDS.64 R40, [UR4+0x20a8] ;  /* 0x0020a804ff287984 */ /* 0x000e680008000a00 */
[----:B------:R-:W2:Y:S04]  /*0d30*/  LDS.128 R48, [UR4+0x20b0] ;  /* 0x0020b004ff307984 */ /* 0x000ea80008000c00 */
[----:B------:R-:W3:Y:S04]  /*0d40*/  LDS.128 R52, [UR4+0x1ff0] ;  /* 0x001ff004ff347984 */ /* 0x000ee80008000c00 */
[----:B------:R-:W4:Y:S04]  /*0d50*/  LDS.128 R28, [UR4+0x20c0] ;  /* 0x0020c004ff1c7984 */ /* 0x000f280008000c00 */
[----:B------:R-:W4:Y:S01]  /*0d60*/  LDS.64 R42, [UR4+0x2000] ;  /* 0x00200004ff2a7984 */ /* 0x000f220008000a00 */
        /* <DEDUP_REMOVED lines=14> */
.L_x_963:
[----:B------:R-:W-:Y:S05]  /*0e50*/  BSYNC.RECONVERGENT B0 ;  /* 0x0000000000007941 */ /* 0x000fea0003800200 */
.L_x_962:
[----:B------:R-:W-:Y:S01]  /*0e60*/  BAR.SYNC.DEFER_BLOCKING 0x0 ;  /* 0x0000000000007b1d */ /* 0x000fe20000010000 */
[----:B------:R-:W-:Y:S01]  /*0e70*/  ISETP.GE.U32.AND P2, PT, R0, 0x5a, PT ;  /* 0x0000005a0000780c */ /* 0x000fe20003f46070 */
[----:B------:R-:W-:-:S04]  /*0e80*/  IMAD R64, R11, 0x2d0, R10 ;  /* 0x000002d00b407824 */ /* 0x000fc800078e020a */
[----:B------:R-:W-:Y:S01]  /*0e90*/  BSSY.RECONVERGENT B0, `(.L_x_964) ;  /* 0x0000078000007945 */ /* 0x000fe20003800200 */
[----:B------:R-:W-:-:S07]  /*0ea0*/  IMAD R64, R13, 0x8, R64 ;  /* 0x000000080d407824 */ /* 0x000fce00078e0240 */
[----:B------:R-:W-:Y:S05]  /*0eb0*/  @!P2 BRA `(.L_x_965) ;  /* 0x000000000034a947 */ /* 0x000fea0003800000 */
[----:B------:R-:W1:Y:S04]  /*0ec0*/  LDS.64 R62, [UR4+0x2078] ;  /* 0x00207804ff3e7984 */ /* 0x000e680008000a00 */
[----:B------:R-:W2:Y:S04]  /*0ed0*/  LDS.64 R60, [UR4+0x2000] ;  /* 0x00200004ff3c7984 */ /* 0x000ea80008000a00 */
[----:B0-----:R-:W0:Y:S04]  /*0ee0*/  LDS.128 R4, [UR4+0x1fb0] ;  /* 0x001fb004ff047984 */ /* 0x001e280008000c00 */
[----:B-----5:R-:W3:Y:S04]  /*0ef0*/  LDS.128 R8, [UR4+0x2080] ;  /* 0x00208004ff087984 */ /* 0x020ee80008000c00 */
[----:B------:R-:W4:Y:S04]  /*0f00*/  LDS.128 R12, [UR4+0x1fc0] ;  /* 0x001fc004ff0c7984 */ /* 0x000f280008000c00 */
[----:B------:R-:W0:Y:S04]  /*0f10*/  LDS.128 R16, [UR4+0x2090] ;  /* 0x00209004ff107984 */ /* 0x000e280008000c00 */
[----:B------:R-:W0:Y:S04]  /*0f20*/  LDS.128 R20, [UR4+0x1fd0] ;  /* 0x001fd004ff147984 */ /* 0x000e280008000c00 */
[----:B------:R-:W0:Y:S04]  /*0f30*/  LDS.128 R24, [UR4+0x20a0] ;  /* 0x0020a004ff187984 */ /* 0x000e280008000c00 */
[----:B------:R-:W0:Y:S04]  /*0f40*/  LDS.128 R28, [UR4+0x1fe0] ;  /* 0x001fe004ff1c7984 */ /* 0x000e280008000c00 */
[----:B------:R-:W0:Y:S04]  /*0f50*/  LDS.128 R32, [UR4+0x20b0] ;  /* 0x0020b004ff207984 */ /* 0x000e280008000c00 */
[----:B------:R-:W0:Y:S04]  /*0f60*/  LDS.128 R36, [UR4+0x1ff0] ;  /* 0x001ff004ff247984 */ /* 0x000e280008000c00 */
[----:B------:R-:W0:Y:S01]  /*0f70*/  LDS.128 R40, [UR4+0x20c0] ;  /* 0x0020c004ff287984 */ /* 0x000e220008000c00 */
[----:B-12---:R-:W-:Y:S05]  /*0f80*/  BRA `(.L_x_966) ;  /* 0x0000000400a07947 */ /* 0x006fea0003800000 */
.L_x_965:
[----:B------:R-:W-:Y:S04]  /*0f90*/  LDS.64 R48, [R64] ;  /* 0x0000000040307984 */ /* 0x000fe80000000a00 */
[----:B0-----:R-:W0:Y:S04]  /*0fa0*/  LDS.64 R4, [R64+0x280] ;  /* 0x0002800040047984 */ /* 0x001e280000000a00 */
        /* <DEDUP_REMOVED lines=102> */
.L_x_966:
[----:B------:R-:W-:Y:S05]  /*1610*/  BSYNC.RECONVERGENT B0 ;  /* 0x0000000000007941 */ /* 0x000fea0003800200 */
.L_x_964:
[----:B------:R-:W-:Y:S01]  /*1620*/  IMAD R45, R45, 0x199a, RZ ;  /* 0x0000199a2d2d7824 */ /* 0x000fe200078e02ff */
[----:B------:R-:W2:Y:S01]  /*1630*/  LDC.64 R90, c[0x0][0x388] ;  /* 0x0000e200ff5a7b82 */ /* 0x000ea20000000a00 */
[----:B------:R-:W-:Y:S01]  /*1640*/  IMAD.MOV.U32 R48, RZ, RZ, 0x9 ;  /* 0x00000009ff307424 */ /* 0x000fe200078e00ff */
[----:B------:R-:W-:Y:S02]  /*1650*/  UMOV UR4, 0x640a ;  /* 0x0000640a00047882 */ /* 0x000fe40000000000 */
        /* <DEDUP_REMOVED lines=26> */
[----:B------:R-:W3:Y:S04]  /*1800*/  LDS.128 R48, [R65+0x30] ;  /* 0x0000300041307984 */ /* 0x000ee80000000c00 */
[----:B------:R-:W4:Y:S04]  /*1810*/  LDS.128 R52, [R65+0x10] ;  /* 0x0000100041347984 */ /* 0x000f280000000c00 */
[----:B------:R-:W4:Y:S01]  /*1820*/  LDS.128 R56, [R65+0x20] ;  /* 0x0000200041387984 */ /* 0x000f220000000c00 */
[----:B-1----:R-:W-:-:S02]  /*1830*/  DADD R88, R44, R86 ;  /* 0x000000002c587229 */ /* 0x002fc40000000056 */
[----:B------:R-:W-:Y:S02]  /*1840*/  DADD R86, R44, -R86 ;  /* 0x000000002c567229 */ /* 0x000fe40000000856 */
[C-C-:B---3--:R-:W-:Y:S02]  /*1850*/  DADD R92, R50.reuse, R46.reuse ;  /* 0x00000000325c7229 */ /* 0x148fe4000000002e */
[----:B------:R-:W-:Y:S02]  /*1860*/  DADD R50, -R50, R46 ;  /* 0x0000000032327229 */ /* 0x000fe4000000012e */
[C---:B------:R-:W-:Y:S02]  /*1870*/  DFMA R98, R88.reuse, UR6, RZ ;  /* 0x0000000658627c2b */ /* 0x040fe400080000ff */
[C---:B------:R-:W-:Y:S02]  /*1880*/  DFMA R100, R88.reuse, UR46, RZ ;  /* 0x0000002e58647c2b */ /* 0x040fe400080000ff */
[----:B------:R-:W-:-:S02]  /*1890*/  DFMA R96, R88, UR30, RZ ;  /* 0x0000001e58607c2b */ /* 0x000fc400080000ff */
[C---:B0-----:R-:W-:Y:S02]  /*18a0*/  DFMA R90, R88.reuse, R6, RZ ;  /* 0x00000006585a722b */ /* 0x041fe400000000ff */
[----:B------:R-:W-:Y:S02]  /*18b0*/  DFMA R94, R88, R28, RZ ;  /* 0x0000001c585e722b */ /* 0x000fe400000000ff */
[C---:B------:R-:W-:Y:S02]  /*18c0*/  DFMA R88, R86.reuse, UR10, RZ ;  /* 0x0000000a56587c2b */ /* 0x040fe400080000ff */
[C---:B------:R-:W-:Y:S02]  /*18d0*/  DFMA R104, R86.reuse, UR20, RZ ;  /* 0x0000001456687c2b */ /* 0x040fe400080000ff */
[C---:B------:R-:W-:Y:S02]  /*18e0*/  DFMA R44, R86.reuse, UR56, RZ ;  /* 0x00000038562c7c2b */ /* 0x040fe400080000ff */
[----:B------:R-:W-:-:S02]  /*18f0*/  DFMA R46, R86, R8, RZ ;  /* 0x00000008562e722b */ /* 0x000fc400000000ff */
[----:B------:R-:W-:Y:S02]  /*1900*/  DFMA R102, R86, R26, RZ ;  /* 0x0000001a5666722b */ /* 0x000fe400000000ff */
[C---:B------:R-:W-:Y:S02]  /*1910*/  DFMA R98, R92.reuse, UR38, R98 ;  /* 0x000000265c627c2b */ /* 0x040fe40008000062 */
[C---:B------:R-:W-:Y:S02]  /*1920*/  DFMA R100, R92.reuse, UR22, R100 ;  /* 0x000000165c647c2b */ /* 0x040fe40008000064 */
[C---:B------:R-:W-:Y:S02]  /*1930*/  DFMA R96, R92.reuse, UR58, R96 ;  /* 0x0000003a5c607c2b */ /* 0x040fe40008000060 */
[C---:B----4-:R-:W-:Y:S02]  /*1940*/  DFMA R90, R92.reuse, R12, R90 ;  /* 0x0000000c5c5a722b */ /* 0x050fe4000000005a */
[----:B------:R-:W-:-:S02]  /*1950*/  DFMA R92, R92, R30, R94 ;  /* 0x0000001e5c5c722b */ /* 0x000fc4000000005e */
[----:B------:R-:W-:Y:S02]  /*1960*/  DADD R94, R52, R48 ;  /* 0x00000000345e7229 */ /* 0x000fe40000000030 */
[C---:B------:R-:W-:Y:S02]  /*1970*/  DFMA R88, R50.reuse, UR12, R88 ;  /* 0x0000000c32587c2b */ /* 0x040fe40008000058 */
[C---:B------:R-:W-:Y:S02]  /*1980*/  DFMA R86, R50.reuse, UR48, R104 ;  /* 0x0000003032567c2b */ /* 0x040fe40008000068 */
[C---:B------:R-:W-:Y:S02]  /*1990*/  DFMA R44, R50.reuse, UR32, R44 ;  /* 0x00000020322c7c2b */ /* 0x040fe4000800002c */
[C---:B------:R-:W-:Y:S02]  /*19a0*/  DFMA R46, R50.reuse, R10, R46 ;  /* 0x0000000a322e722b */ /* 0x040fe4000000002e */
[----:B------:R-:W-:-:S02]  /*19b0*/  DFMA R50, R50, R32, R102 ;  /* 0x000000203232722b */ /* 0x000fc40000000066 */
[----:B------:R-:W-:Y:S02]  /*19c0*/  DADD R102, R52, -R48 ;  /* 0x0000000034667229 */ /* 0x000fe40000000830 */
[C---:B------:R-:W-:Y:S02]  /*19d0*/  DFMA R48, R94.reuse, UR14, R98 ;  /* 0x0000000e5e307c2b */ /* 0x040fe40008000062 */
[C---:B------:R-:W-:Y:S02]  /*19e0*/  DFMA R52, R94.reuse, UR50, R100 ;  /* 0x000000325e347c2b */ /* 0x040fe40008000064 */
[C---:B------:R-:W-:Y:S02]  /*19f0*/  DFMA R96, R94.reuse, UR34, R96 ;  /* 0x000000225e607c2b */ /* 0x040fe40008000060 */
[C---:B------:R-:W-:Y:S02]  /*1a00*/  DFMA R90, R94.reuse, R14, R90 ;  /* 0x0000000e5e5a722b */ /* 0x040fe4000000005a */
[----:B------:R-:W-:-:S02]  /*1a10*/  DFMA R94, R94, R36, R92 ;  /* 0x000000245e5e722b */ /* 0x000fc4000000005c */
[----:B------:R-:W-:Y:S02]  /*1a20*/  DADD R92, R58, R54 ;  /* 0x000000003a5c7229 */ /* 0x000fe40000000036 */
[----:B------:R-:W-:Y:S02]  /*1a30*/  DFMA R88, R102, UR40, R88 ;  /* 0x0000002866587c2b */ /* 0x000fe40008000058 */
[----:B------:R-:W-:Y:S02]  /*1a40*/  DADD R98, R56, R56 ;  /* 0x0000000038627229 */ /* 0x000fe40000000038 */
[----:B------:R-:W-:Y:S02]  /*1a50*/  DADD R54, -R58, R54 ;  /* 0x000000003a367229 */ /* 0x000fe40000000136 */
[C---:B------:R-:W-:Y:S02]  /*1a60*/  DFMA R86, R102.reuse, UR24, R86 ;  /* 0x0000001866567c2b */ /* 0x040fe40008000056 */
[----:B------:R-:W-:-:S02]  /*1a70*/  DFMA R44, R102, UR60, R44 ;  /* 0x0000003c662c7c2b */ /* 0x000fc4000800002c */
[----:B------:R-:W-:Y:S02]  /*1a80*/  DFMA R46, R102, R16, R46 ;  /* 0x00000010662e722b */ /* 0x000fe4000000002e */
[----:B------:R-:W-:Y:S02]  /*1a90*/  DFMA R48, R92, UR42, R48 ;  /* 0x0000002a5c307c2b */ /* 0x000fe40008000030 */
[----:B------:R-:W-:Y:S02]  /*1aa0*/  DMUL R98, R98, 0.5 ;  /* 0x3fe0000062627828 */ /* 0x000fe40000000000 */
[----:B------:R-:W-:Y:S02]  /*1ab0*/  DADD R56, R56, -R56 ;  /* 0x0000000038387229 */ /* 0x000fe40000000838 */
[----:B------:R-:W-:Y:S02]  /*1ac0*/  DFMA R88, R54, UR16, R88 ;  /* 0x0000001036587c2b */ /* 0x000fe40008000058 */
[----:B------:R-:W-:-:S02]  /*1ad0*/  DFMA R50, R102, R34, R50 ;  /* 0x000000226632722b */ /* 0x000fc40000000032 */
[----:B------:R-:W-:Y:S02]  /*1ae0*/  DFMA R52, R92, UR26, R52 ;  /* 0x0000001a5c347c2b */ /* 0x000fe40008000034 */
[C---:B------:R-:W-:Y:S02]  /*1af0*/  DFMA R86, R54.reuse, UR52, R86 ;  /* 0x0000003436567c2b */ /* 0x040fe40008000056 */
[C---:B------:R-:W-:Y:S02]  /*1b00*/  DFMA R58, R54.reuse, UR36, R44 ;  /* 0x00000024363a7c2b */ /* 0x040fe4000800002c */
[----:B------:R-:W-:Y:S02]  /*1b10*/  DFMA R46, R54, R18, R46 ;  /* 0x00000012362e722b */ /* 0x000fe4000000002e */
[----:B------:R-:W-:Y:S02]  /*1b20*/  DFMA R44, R98, UR18, R48 ;  /* 0x00000012622c7c2b */ /* 0x000fe40008000030 */
[----:B------:R-:W-:-:S02]  /*1b30*/  DFMA R88, R56, UR44, R88 ;  /* 0x0000002c38587c2b */ /* 0x000fc40008000058 */
[----:B------:R-:W-:Y:S02]  /*1b40*/  DFMA R90, R92, R20, R90 ;  /* 0x000000145c5a722b */ /* 0x000fe4000000005a */
[----:B------:R-:W-:Y:S02]  /*1b50*/  DFMA R50, R54, R40, R50 ;  /* 0x000000283632722b */ /* 0x000fe40000000032 */
[----:B------:R-:W-:Y:S02]  /*1b60*/  DFMA R94, R92, R38, R94 ;  /* 0x000000265c5e722b */ /* 0x000fe4000000005e */
[----:B------:R-:W-:Y:S02]  /*1b70*/  DFMA R52, R98, UR54, R52 ;  /* 0x0000003662347c2b */ /* 0x000fe40008000034 */
[C---:B------:R-:W-:Y:S02]  /*1b80*/  DFMA R86, R56.reuse, UR28, R86 ;  /* 0x0000001c38567c2b */ /* 0x040fe40008000056 */
[----:B------:R-:W-:-:S02]  /*1b90*/  DFMA R54, R56, R24, R46 ;  /* 0x000000183836722b */ /* 0x000fc4000000002e */
[----:B------:R-:W-:Y:S02]  /*1ba0*/  DFMA R96, R92, UR62, R96 ;  /* 0x0000003e5c607c2b */ /* 0x000fe40008000060 */
[----:B------:R-:W-:Y:S02]  /*1bb0*/  DADD R46, R44, R88 ;  /* 0x000000002c2e7229 */ /* 0x000fe40000000058 */
[C---:B------:R-:W-:Y:S02]  /*1bc0*/  DFMA R90, R98.reuse, R22, R90 ;  /* 0x00000016625a722b */ /* 0x040fe4000000005a */
[----:B------:R-:W-:Y:S02]  /*1bd0*/  DFMA R94, R98, R60, R94 ;  /* 0x0000003c625e722b */ /* 0x000fe4000000005e */
[----:B------:R-:W-:Y:S02]  /*1be0*/  DFMA R92, R56, R42, R50 ;  /* 0x0000002a385c722b */ /* 0x000fe40000000032 */
[----:B------:R-:W-:-:S02]  /*1bf0*/  DADD R48, R52, -R86 ;  /* 0x0000000034307229 */ /* 0x000fc40000000856 */
[----:B------:R-:W-:Y:S02]  /*1c00*/  DFMA R96, R98, R4, R96 ;  /* 0x000000046260722b */ /* 0x000fe40000000060 */
[----:B------:R-:W-:Y:S02]  /*1c10*/  DFMA R58, R56, R62, R58 ;  /* 0x0000003e383a722b */ /* 0x000fe4000000003a */
[----:B------:R-:W-:Y:S02]  /*1c20*/  DADD R52, R52, R86 ;  /* 0x0000000034347229 */ /* 0x000fe40000000056 */
[----:B------:R-:W-:Y:S02]  /*1c30*/  DADD R88, R44, -R88 ;  /* 0x000000002c587229 */ /* 0x000fe40000000858 */
[C-C-:B------:R-:W-:Y:S02]  /*1c40*/  DADD R56, R90.reuse, -R54.reuse ;  /* 0x000000005a387229 */ /* 0x140fe40000000836 */
[----:B------:R-:W-:-:S02]  /*1c50*/  DADD R54, R90, R54 ;  /* 0x000000005a367229 */ /* 0x000fc40000000036 */
[C-C-:B------:R-:W-:Y:S02]  /*1c60*/  DADD R50, R96.reuse, -R58.reuse ;  /* 0x0000000060327229 */ /* 0x140fe4000000083a */
[----:B------:R-:W-:Y:S02]  /*1c70*/  DADD R58, R96, R58 ;  /* 0x00000000603a7229 */ /* 0x000fe4000000003a */
[--C-:B------:R-:W-:Y:S02]  /*1c80*/  DADD R44, R94, R92.reuse ;  /* 0x000000005e2c7229 */ /* 0x100fe4000000005c */
[----:B--2---:R-:W-:Y:S02]  /*1c90*/  DMUL R84, R84, R46 ;  /* 0x0000002e54547228 */ /* 0x004fe40000000000 */
[----:B------:R-:W-:Y:S02]  /*1ca0*/  DADD R46, R94, -R92 ;  /* 0x000000005e2e7229 */ /* 0x000fe4000000085c */
[----:B-----5:R-:W-:-:S02]  /*1cb0*/  DMUL R82, R82, R48 ;  /* 0x0000003052527228 */ /* 0x020fc40000000000 */
[----:B------:R-:W-:Y:S02]  /*1cc0*/  DMUL R76, R76, R52 ;  /* 0x000000344c4c7228 */ /* 0x000fe40000000000 */
[CCC-:B------:R-:W-:Y:S02]  /*1cd0*/  DFMA R48, R68.reuse, R88.reuse, R84.reuse ;  /* 0x000000584430722b */ /* 0x1c0fe40000000054 */
[----:B------:R-:W-:Y:S02]  /*1ce0*/  DFMA R68, R68, -R88, R84 ;  /* 0x800000584444722b */ /* 0x000fe40000000054 */
[----:B------:R-:W-:Y:S02]  /*1cf0*/  DMUL R72, R72, R54 ;  /* 0x0000003648487228 */ /* 0x000fe40000000000 */
[----:B------:R-:W-:Y:S02]  /*1d00*/  DMUL R70, R70, R46 ;  /* 0x0000002e46467228 */ /* 0x000fe40000000000 */
[----:B------:R-:W-:-:S02]  /*1d10*/  DADD R46, R82, R76 ;  /* 0x00000000522e7229 */ /* 0x000fc4000000004c */
[----:B------:R-:W-:Y:S02]  /*1d20*/  DMUL R80, R80, R50 ;  /* 0x0000003250507228 */ /* 0x000fe40000000000 */
[----:B------:R-:W-:Y:S02]  /*1d30*/  DFMA R52, R48, UR6, RZ ;  /* 0x0000000630347c2b */ /* 0x000fe400080000ff */
[----:B------:R-:W-:Y:S02]  /*1d40*/  DMUL R78, R78, R56 ;  /* 0x000000384e4e7228 */ /* 0x000fe40000000000 */
[C---:B------:R-:W-:Y:S02]  /*1d50*/  DFMA R54, R48.reuse, UR38, RZ ;  /* 0x0000002630367c2b */ /* 0x040fe400080000ff */
[C---:B------:R-:W-:Y:S02]  /*1d60*/  DFMA R86, R48.reuse, UR14, RZ ;  /* 0x0000000e30567c2b */ /* 0x040fe400080000ff */
[----:B------:R-:W-:-:S02]  /*1d70*/  DFMA R90, R48, UR42, RZ ;  /* 0x0000002a305a7c2b */ /* 0x000fc400080000ff */
[----:B------:R-:W-:Y:S02]  /*1d80*/  DFMA R94, R48, UR18, RZ ;  /* 0x00000012305e7c2b */ /* 0x000fe400080000ff */
[----:B------:R-:W-:Y:S02]  /*1d90*/  DMUL R74, R74, R58 ;  /* 0x0000003a4a4a7228 */ /* 0x000fe40000000000 */
[----:B------:R-:W-:Y:S02]  /*1da0*/  DADD R50, -R82, R76 ;  /* 0x0000000052327229 */ /* 0x000fe4000000014c */
        /* <DEDUP_REMOVED lines=10> */
[----:B------:R-:W-:Y:S02]  /*1e50*/  DADD R46, R80, R74 ;  /* 0x00000000502e7229 */ /* 0x000fe4000000004a */
[C---:B------:R-:W-:Y:S02]  /*1e60*/  DFMA R54, R50.reuse, UR20, R48 ;  /* 0x0000001432367c2b */ /* 0x040fe40008000030 */
[C---:B------:R-:W-:Y:S02]  /*1e70*/  DFMA R56, R50.reuse, UR48, R56 ;  /* 0x0000003032387c2b */ /* 0x040fe40008000038 */
[C---:B------:R-:W-:Y:S02]  /*1e80*/  DFMA R88, R50.reuse, UR24, R88 ;  /* 0x0000001832587c2b */ /* 0x040fe40008000058 */
[----:B------:R-:W-:-:S02]  /*1e90*/  DFMA R92, R50, UR52, R92 ;  /* 0x00000034325c7c2b */ /* 0x000fc4000800005c */
[----:B------:R-:W-:Y:S02]  /*1ea0*/  DFMA R68, R50, UR28, R68 ;  /* 0x0000001c32447c2b */ /* 0x000fe40008000044 */
[----:B------:R-:W-:Y:S02]  /*1eb0*/  DADD R48, -R80, R74 ;  /* 0x0000000050307229 */ /* 0x000fe4000000014a */
        /* <DEDUP_REMOVED lines=11> */
[----:B------:R-:W-:Y:S02]  /*1f70*/  DMUL R66, R66, R44 ;  /* 0x0000002c42427228 */ /* 0x000fe40000000000 */
[----:B------:R-:W-:Y:S02]  /*1f80*/  DADD R48, -R78, R72 ;  /* 0x000000004e307229 */ /* 0x000fe40000000148 */
[C---:B------:R-:W-:Y:S02]  /*1f90*/  DFMA R52, R50.reuse, R6, R52 ;  /* 0x000000063234722b */ /* 0x040fe40000000034 */
[C---:B------:R-:W-:Y:S02]  /*1fa0*/  DFMA R58, R50.reuse, R12, R58 ;  /* 0x0000000c323a722b */ /* 0x040fe4000000003a */
[----:B------:R-:W-:-:S02]  /*1fb0*/  DFMA R86, R50, R14, R86 ;  /* 0x0000000e3256722b */ /* 0x000fc40000000056 */
[C---:B------:R-:W-:Y:S02]  /*1fc0*/  DFMA R90, R50.reuse, R20, R90 ;  /* 0x00000014325a722b */ /* 0x040fe4000000005a */
[----:B------:R-:W-:Y:S02]  /*1fd0*/  DFMA R94, R50, R22, R94 ;  /* 0x00000016325e722b */ /* 0x000fe4000000005e */
[C-C-:B------:R-:W-:Y:S02]  /*1fe0*/  DADD R50, R70.reuse, R66.reuse ;  /* 0x0000000046327229 */ /* 0x140fe40000000042 */
[----:B------:R-:W-:Y:S02]  /*1ff0*/  DADD R44, -R70, R66 ;  /* 0x00000000462c7229 */ /* 0x000fe40000000142 */
        /* <DEDUP_REMOVED lines=51> */
[C---:B------:R-:W-:Y:S02]  /*2330*/  DFMA R68, R56.reuse, UR6, RZ ;  /* 0x0000000638447c2b */ /* 0x040fe400080000ff */
[----:B------:R-:W-:-:S02]  /*2340*/  DFMA R86, R56, UR38, RZ ;  /* 0x0000002638567c2b */ /* 0x000fc400080000ff */
[C---:B------:R-:W-:Y:S02]  /*2350*/  DFMA R94, R56.reuse, UR14, RZ ;  /* 0x0000000e385e7c2b */ /* 0x040fe400080000ff */
[C---:B------:R-:W-:Y:S02]  /*2360*/  DFMA R96, R56.reuse, UR42, RZ ;  /* 0x0000002a38607c2b */ /* 0x040fe400080000ff */
[----:B------:R-:W-:Y:S02]  /*2370*/  DFMA R98, R56, UR18, RZ ;  /* 0x0000001238627c2b */ /* 0x000fe400080000ff */
[----:B------:R-:W-:Y:S02]  /*2380*/  DADD R90, R90, -R58 ;  /* 0x000000005a5a7229 */ /* 0x000fe4000000083a */
        /* <DEDUP_REMOVED lines=12> */
[C---:B------:R-:W-:Y:S02]  /*2450*/  DFMA R96, R90.reuse, UR48, R96 ;  /* 0x000000305a607c2b */ /* 0x040fe40008000060 */
[----:B------:R-:W-:-:S02]  /*2460*/  DFMA R98, R90, UR24, R98 ;  /* 0x000000185a627c2b */ /* 0x000fc40008000062 */
[----:B------:R-:W-:Y:S02]  /*2470*/  DFMA R100, R90, UR52, R100 ;  /* 0x000000345a647c2b */ /* 0x000fe40008000064 */
[----:B------:R-:W-:Y:S02]  /*2480*/  DADD R52, R54, -R52 ;  /* 0x0000000036347229 */ /* 0x000fe40000000834 */
[----:B------:R-:W-:Y:S02]  /*2490*/  DFMA R90, R90, UR28, R102 ;  /* 0x0000001c5a5a7c2b */ /* 0x000fe40008000066 */
[----:B---3--:R-:W-:Y:S02]  /*24a0*/  DADD R54, R44, R46 ;  /* 0x000000002c367229 */ /* 0x008fe4000000002e */
        /* <DEDUP_REMOVED lines=8> */
[----:B------:R-:W-:Y:S02]  /*2530*/  DADD R44, R44, -R46 ;  /* 0x000000002c2c7229 */ /* 0x000fe4000000082e */
[----:B------:R-:W-:Y:S02]  /*2540*/  DFMA R88, R92, R4, R88 ;  /* 0x000000045c58722b */ /* 0x000fe40000000058 */
[----:B------:R-:W-:Y:S02]  /*2550*/  DFMA R90, R52, R62, R90 ;  /* 0x0000003e345a722b */ /* 0x000fe4000000005a */
[----:B0-----:R-:W-:Y:S02]  /*2560*/  DADD R46, R48, R50 ;  /* 0x00000000302e7229 */ /* 0x001fe40000000032 */
        /* <DEDUP_REMOVED lines=39> */
.L_x_968:
[----:B------:R-:W-:Y:S05]  /*27e0*/  BSYNC.RECONVERGENT B0 ;  /* 0x0000000000007941 */ /* 0x000fea0003800200 */
.L_x_967:
        /* <DEDUP_REMOVED lines=32> */
[C-C-:B--2---:R-:W-:Y:S02]  /*29f0*/  DADD R52, R66.reuse, R68.reuse ;  /* 0x0000000042347229 */ /* 0x144fe40000000044 */
[----:B------:R-:W-:Y:S02]  /*2a00*/  DADD R66, R66, -R68 ;  /* 0x0000000042427229 */ /* 0x000fe40000000844 */
        /* <DEDUP_REMOVED lines=10> */
[----:B---3--:R-:W-:Y:S02]  /*2ab0*/  DADD R4, R50, R48 ;  /* 0x0000000032047229 */ /* 0x008fe40000000030 */
[----:B------:R-:W-:Y:S02]  /*2ac0*/  DFMA R54, R66, R62, R54 ;  /* 0x0000003e4236722b */ /* 0x000fe40000000036 */
[----:B------:R-:W-:Y:S02]  /*2ad0*/  DADD R48, R50, -R48 ;  /* 0x0000000032307229 */ /* 0x000fe40000000830 */
[----:B------:R-:W-:-:S02]  /*2ae0*/  DFMA R58, R66, UR56, R58 ;  /* 0x00000038423a7c2b */ /* 0x000fc4000800003a */
[C---:B------:R-:W-:Y:S02]  /*2af0*/  DFMA R64, R66.reuse, UR32, R64 ;  /* 0x0000002042407c2b */ /* 0x040fe40008000040 */
[C---:B------:R-:W-:Y:S02]  /*2b00*/  DFMA R74, R66.reuse, UR60, R74 ;  /* 0x0000003c424a7c2b */ /* 0x040fe4000800004a */
[----:B------:R-:W-:Y:S02]  /*2b10*/  DFMA R78, R66, UR36, R78 ;  /* 0x00000024424e7c2b */ /* 0x000fe4000800004e */
        /* <DEDUP_REMOVED lines=31> */
.L_x_970:
[----:B------:R-:W-:Y:S05]  /*2d10*/  BSYNC.RECONVERGENT B0 ;  /* 0x0000000000007941 */ /* 0x000fea0003800200 */
.L_x_969:
        /* <DEDUP_REMOVED lines=15> */
.L_x_971:
        /* <DEDUP_REMOVED lines=15> */
.L_x_3019:


//--------------------- .text._Z32massMatrixMultiplyConstantKernelILi9ELi10ELi1EEviPKdS1_S1_S1_Pd --------------------------
	.section	.text._Z32massMatrixMultiplyConstantKernelILi9ELi10ELi1EEviPKdS1_S1_S1_Pd,"ax",@progbits
	.align	128
        .global         _Z32massMatrixMultiplyConstantKernelILi9ELi10ELi1EEviPKdS1_S1_S1_Pd
        .type           _Z32massMatrixMultiplyConstantKernelILi9ELi10ELi1EEviPKdS1_S1_S1_Pd,@function
        .size           _Z32massMatrixMultiplyConstantKernelILi9ELi10ELi1EEviPKdS1_S1_S1_Pd,(.L_x_3020 - _Z32massMatrixMultiplyConstantKernelILi9ELi10ELi1EEviPKdS1_S1_S1_Pd)
        .other          _Z32massMatrixMultiplyConstantKernelILi9ELi10ELi1EEviPKdS1_S1_S1_Pd,@"STO_CUDA_ENTRY STV_DEFAULT"
_Z32massMatrixMultiplyConstantKernelILi9ELi10ELi1EEviPKdS1_S1_S1_Pd:
.text._Z32massMatrixMultiplyConstantKernelILi9ELi10ELi1EEviPKdS1_S1_S1_Pd:
        /* <DEDUP_REMOVED lines=11> */
[C---:B------:R-:W-:Y:S02]  /*00b0*/  LOP3.LUT R12, R7.reuse, 0xffff, RZ, 0xc0, !PT ;  /* 0x0000ffff070c7812 */ /* 0x040fe400078ec0ff */
[----:B-1----:R-:W-:Y:S02]  /*00c0*/  ISETP.LT.AND P0, PT, R0, UR5, !P0 ;  /* 0x0000000500007c0c */ /* 0x002fe4000c701270 */
[C---:B------:R-:W-:Y:S01]  /*00d0*/  PRMT R4, R7.reuse, 0x9910, RZ ;  /* 0x0000991007047816 */ /* 0x040fe200000000ff */
[----:B------:R-:W-:Y:S01]  /*00e0*/  IMAD R2, R12, 0xe38f, RZ ;  /* 0x0000e38f0c027824 */ /* 0x000fe200078e02ff */
[----:B----4-:R-:W-:Y:S02]  /*00f0*/  LEA R5, R28, R5, 0x18 ;  /* 0x000000051c057211 */ /* 0x010fe400078ec0ff */
[C---:B------:R-:W-:Y:S01]  /*0100*/  ISETP.GT.U32.AND P1, PT, R7.reuse, 0x50, PT ;  /* 0x000000500700780c */ /* 0x040fe20003f24070 */
[----:B------:R-:W-:Y:S01]  /*0110*/  IMAD R4, R4, 0x39, RZ ;  /* 0x0000003904047824 */ /* 0x000fe200078e02ff */
[----:B------:R-:W-:Y:S01]  /*0120*/  SHF.R.U32.HI R2, RZ, 0x13, R2 ;  /* 0x00000013ff027819 */ /* 0x000fe20000011602 */
[----:B------:R-:W-:Y:S01]  /*0130*/  BSSY.RECONVERGENT B0, `(.L_x_972) ;  /* 0x0000090000007945 */ /* 0x000fe20003800200 */
[----:B------:R-:W-:-:S02]  /*0140*/  ISETP.GE.U32.AND P2, PT, R7, 0x5a, PT ;  /* 0x0000005a0700780c */ /* 0x000fc40003f46070 */
[----:B------:R-:W-:Y:S01]  /*0150*/  PRMT R6, R2, 0x9910, RZ ;  /* 0x0000991002067816 */ /* 0x000fe200000000ff */
[----:B------:R-:W-:Y:S01]  /*0160*/  @P0 IMAD R29, R0, 0x2d9, R7 ;  /* 0x000002d9001d0824 */ /* 0x000fe200078e0207 */
[----:B------:R-:W0:Y:S01]  /*0170*/  @P0 LDC.64 R2, c[0x0][0x3a0] ;  /* 0x0000e800ff020b82 */ /* 0x000e220000000a00 */
[----:B------:R-:W-:Y:S02]  /*0180*/  LOP3.LUT R13, R4, 0xffff, RZ, 0xc0, !PT ;  /* 0x0000ffff040d7812 */ /* 0x000fe400078ec0ff */
[----:B------:R-:W-:Y:S02]  /*0190*/  IMAD R4, R6, 0x9, RZ ;  /* 0x0000000906047824 */ /* 0x000fe400078e02ff */
[----:B------:R-:W-:Y:S02]  /*01a0*/  SHF.R.U32.HI R6, RZ, 0x9, R13 ;  /* 0x00000009ff067819 */ /* 0x000fe4000001160d */
[----:B------:R-:W-:Y:S02]  /*01b0*/  IMAD.MOV R28, RZ, RZ, -R4 ;  /* 0x000000ffff1c7224 */ /* 0x000fe400078e0a04 */
[----:B------:R-:W-:Y:S01]  /*01c0*/  LOP3.LUT R13, R6, 0xffff, RZ, 0xc0, !PT ;  /* 0x0000ffff060d7812 */ /* 0x000fe200078ec0ff */
[----:B------:R-:W-:-:S02]  /*01d0*/  IMAD R4, R30, 0x1f40, R5 ;  /* 0x00001f401e047824 */ /* 0x000fc400078e0205 */
[----:B------:R-:W-:Y:S01]  /*01e0*/  PRMT R6, R28, 0x7710, RZ ;  /* 0x000077101c067816 */ /* 0x000fe200000000ff */
[----:B------:R-:W-:Y:S02]  /*01f0*/  IMAD R5, R12, 0xcccd, RZ ;  /* 0x0000cccd0c057824 */ /* 0x000fe400078e02ff */
[C---:B------:R-:W-:Y:S02]  /*0200*/  IMAD R30, R13.reuse, 0x50, R4 ;  /* 0x000000500d1e7824 */ /* 0x040fe400078e0204 */
[----:B------:R-:W-:Y:S01]  /*0210*/  IMAD.IADD R6, R6, 0x1, R7 ;  /* 0x0000000106067824 */ /* 0x000fe200078e0207 */
[----:B------:R-:W-:Y:S01]  /*0220*/  SHF.R.U32.HI R5, RZ, 0x13, R5 ;  /* 0x00000013ff057819 */ /* 0x000fe20000011605 */
[----:B------:R-:W-:Y:S02]  /*0230*/  IMAD R31, R13, 0x2d0, R30 ;  /* 0x000002d00d1f7824 */ /* 0x000fe400078e021e */
[----:B------:R-:W1:Y:S01]  /*0240*/  LDC.64 R12, c[0x0][0x388] ;  /* 0x0000e200ff0c7b82 */ /* 0x000e620000000a00 */
[----:B------:R-:W-:Y:S01]  /*0250*/  LOP3.LUT R6, R6, 0xffff, RZ, 0xc0, !PT ;  /* 0x0000ffff06067812 */ /* 0x000fe200078ec0ff */
[----:B0-----:R-:W-:Y:S01]  /*0260*/  @P0 IMAD.WIDE R28, R29, 0x8, R2 ;  /* 0x000000081d1c0825 */ /* 0x001fe200078e0202 */
[----:B------:R-:W-:-:S03]  /*0270*/  PRMT R32, R5, 0x9910, RZ ;  /* 0x0000991005207816 */ /* 0x000fc600000000ff */
[C---:B------:R-:W-:Y:S01]  /*0280*/  IMAD R2, R6.reuse, 0x8, R30 ;  /* 0x0000000806027824 */ /* 0x040fe200078e021e */
[----:B---3--:R0:W5:Y:S01]  /*0290*/  @P0 LDG.E.64.CONSTANT R18, desc[UR76][R28.64] ;  /* 0x0000004c1c120981 */ /* 0x008162000c1e9b00 */
[----:B------:R-:W-:Y:S02]  /*02a0*/  IMAD R3, R6, 0x8, R31 ;  /* 0x0000000806037824 */ /* 0x000fe400078e021f */
[----:B------:R-:W-:Y:S01]  /*02b0*/  IMAD.MOV.U32 R6, RZ, RZ, R32 ;  /* 0x000000ffff067224 */ /* 0x000fe200078e0020 */
        /* <DEDUP_REMOVED lines=16> */
[----:B------:R-:W-:Y:S02]  /*03c0*/  DADD R32, R20, R24 ;  /* 0x0000000014207229 */ /* 0x000fe40000000018 */
[C-C-:B------:R-:W-:Y:S01]  /*03d0*/  DADD R26, R16.reuse, R14.reuse ;  /* 0x00000000101a7229 */ /* 0x140fe2000000000e */
[----:B------:R-:W2:Y:S01]  /*03e0*/  LDCU.128 UR28, c[0x3][0x850] ;  /* 0x00c10a00ff1c77ac */ /* 0x000ea20008000c00 */
[----:B------:R-:W-:Y:S02]  /*03f0*/  DADD R16, R16, -R14 ;  /* 0x0000000010107229 */ /* 0x000fe4000000080e */
[----:B------:R-:W-:Y:S01]  /*0400*/  DADD R14, R10, R22 ;  /* 0x000000000a0e7229 */ /* 0x000fe20000000016 */
[----:B------:R-:W3:Y:S01]  /*0410*/  LDCU.128 UR32, c[0x3][0x870] ;  /* 0x00c10e00ff2077ac */ /* 0x000ee20008000c00 */
[----:B------:R-:W-:-:S02]  /*0420*/  DADD R20, R20, -R24 ;  /* 0x0000000014147229 */ /* 0x000fc40000000818 */
[----:B------:R-:W-:Y:S01]  /*0430*/  DADD R10, R10, -R22 ;  /* 0x000000000a0a7229 */ /* 0x000fe20000000816 */
[----:B------:R-:W4:Y:S01]  /*0440*/  LDCU.128 UR40, c[0x3][0x8a0] ;  /* 0x00c11400ff2877ac */ /* 0x000f220008000c00 */
[C---:B0-----:R-:W-:Y:S01]  /*0450*/  DFMA R34, R28.reuse, UR8, RZ ;  /* 0x000000081c227c2b */ /* 0x041fe200080000ff */
[----:B------:R-:W0:Y:S01]  /*0460*/  LDCU.128 UR56, c[0x3][0x830] ;  /* 0x00c10600ff3877ac */ /* 0x000e220008000c00 */
[C---:B-1----:R-:W-:Y:S01]  /*0470*/  DFMA R22, R28.reuse, UR38, RZ ;  /* 0x000000261c167c2b */ /* 0x042fe200080000ff */
[----:B------:R-:W1:Y:S01]  /*0480*/  LDCU.128 UR4, c[0x3][0x880] ;  /* 0x00c11000ff0477ac */ /* 0x000e620008000c00 */
[----:B--2---:R-:W-:Y:S01]  /*0490*/  DFMA R24, R28, UR28, RZ ;  /* 0x0000001c1c187c2b */ /* 0x004fe200080000ff */
[----:B------:R-:W2:Y:S03]  /*04a0*/  LDCU.128 UR60, c[0x3][0xa00] ;  /* 0x00c14000ff3c77ac */ /* 0x000ea60008000c00 */
[----:B------:R-:W-:-:S02]  /*04b0*/  DFMA R34, R32, UR10, R34 ;  /* 0x0000000a20227c2b */ /* 0x000fc40008000022 */
[C---:B---3--:R-:W-:Y:S01]  /*04c0*/  DFMA R36, R28.reuse, UR34, RZ ;  /* 0x000000221c247c2b */ /* 0x048fe200080000ff */
[----:B------:R-:W3:Y:S01]  /*04d0*/  LDCU.128 UR24, c[0x3][0xa20] ;  /* 0x00c14400ff1877ac */ /* 0x000ee20008000c00 */
[----:B----4-:R-:W-:Y:S01]  /*04e0*/  DFMA R30, R28, UR40, RZ ;  /* 0x000000281c1e7c2b */ /* 0x010fe200080000ff */
[----:B------:R-:W4:Y:S01]  /*04f0*/  LDCU.128 UR16, c[0x3][0xa70] ;  /* 0x00c14e00ff1077ac */ /* 0x000f220008000c00 */
[C---:B------:R-:W-:Y:S02]  /*0500*/  DFMA R28, R32.reuse, UR30, R24 ;  /* 0x0000001e201c7c2b */ /* 0x040fe40008000018 */
[C---:B0-----:R-:W-:Y:S01]  /*0510*/  DFMA R22, R32.reuse, UR56, R22 ;  /* 0x0000003820167c2b */ /* 0x041fe20008000016 */
[----:B------:R-:W0:Y:S01]  /*0520*/  LDCU.128 UR64, c[0x3][0xa50] ;  /* 0x00c14a00ff4077ac */ /* 0x000e220008000c00 */
[C---:B-1----:R-:W-:Y:S01]  /*0530*/  DFMA R36, R32.reuse, UR4, R36 ;  /* 0x0000000420247c2b */ /* 0x042fe20008000024 */
[----:B------:R-:W1:Y:S01]  /*0540*/  LDCU.128 UR52, c[0x3][0xaa0] ;  /* 0x00c15400ff3477ac */ /* 0x000e620008000c00 */
[----:B------:R-:W-:-:S02]  /*0550*/  DFMA R32, R32, UR42, R30 ;  /* 0x0000002a20207c2b */ /* 0x000fc4000800001e */
[C---:B--2---:R-:W-:Y:S01]  /*0560*/  DFMA R30, R18.reuse, UR60, RZ ;  /* 0x0000003c121e7c2b */ /* 0x044fe200080000ff */
[----:B------:R-:W2:Y:S01]  /*0570*/  LDCU.128 UR12, c[0x3][0xa30] ;  /* 0x00c14600ff0c77ac */ /* 0x000ea20008000c00 */
[C---:B---3--:R-:W-:Y:S01]  /*0580*/  DFMA R38, R18.reuse, UR26, RZ ;  /* 0x0000001a12267c2b */ /* 0x048fe200080000ff */
[----:B------:R-:W3:Y:S01]  /*0590*/  LDCU.128 UR8, c[0x3][0xa80] ;  /* 0x00c15000ff0877ac */ /* 0x000ee20008000c00 */
[----:B----4-:R-:W-:Y:S01]  /*05a0*/  DFMA R40, R18, UR18, RZ ;  /* 0x0000001212287c2b */ /* 0x010fe200080000ff */
[----:B------:R-:W4:Y:S03]  /*05b0*/  LDCU.128 UR48, c[0x3][0x810] ;  /* 0x00c10200ff3077ac */ /* 0x000f260008000c00 */
[----:B------:R-:W-:Y:S02]  /*05c0*/  DFMA R30, R20, UR62, R30 ;  /* 0x0000003e141e7c2b */ /* 0x000fe4000800001e */
[C---:B0-----:R-:W-:Y:S01]  /*05d0*/  DFMA R24, R18.reuse, UR64, RZ ;  /* 0x0000004012187c2b */ /* 0x041fe200080000ff */
[----:B------:R-:W0:Y:S01]  /*05e0*/  LDCU.128 UR44, c[0x3][0x860] ;  /* 0x00c10c00ff2c77ac */ /* 0x000e220008000c00 */
[----:B-1----:R-:W-:Y:S01]  /*05f0*/  DFMA R18, R18, UR52, RZ ;  /* 0x0000003412127c2b */ /* 0x002fe200080000ff */
[----:B------:R-:W1:Y:S01]  /*0600*/  LDCU.128 UR28, c[0x3][0x8b0] ;  /* 0x00c11600ff1c77ac */ /* 0x000e620008000c00 */
[C---:B--2---:R-:W-:Y:S01]  /*0610*/  DFMA R38, R20.reuse, UR12, R38 ;  /* 0x0000000c14267c2b */ /* 0x044fe20008000026 */
[----:B------:R-:W2:Y:S03]  /*0620*/  LDCU.128 UR60, c[0x3][0xab0] ;  /* 0x00c15600ff3c77ac */ /* 0x000ea60008000c00 */
[----:B------:R-:W-:-:S02]  /*0630*/  DFMA R24, R20, UR66, R24 ;  /* 0x0000004214187c2b */ /* 0x000fc40008000018 */
[C---:B---3--:R-:W-:Y:S01]  /*0640*/  DFMA R40, R20.reuse, UR8, R40 ;  /* 0x0000000814287c2b */ /* 0x048fe20008000028 */
        /* <DEDUP_REMOVED lines=18> */
[----:B------:R-:W3:Y:S01]  /*0770*/  LDCU.64 UR18, c[0x3][0x8c0] ;  /* 0x00c11800ff1277ac */ /* 0x000ee20008000a00 */
[----:B------:R-:W-:Y:S02]  /*0780*/  DADD R36, R8, R8 ;  /* 0x0000000008247229 */ /* 0x000fe40000000008 */
[C---:B------:R-:W-:Y:S01]  /*0790*/  DFMA R16, R14.reuse, UR46, R34 ;  /* 0x0000002e0e107c2b */ /* 0x040fe20008000022 */
[----:B------:R-:W3:Y:S01]  /*07a0*/  LDCU.64 UR20, c[0x3][0xac0] ;  /* 0x00c15800ff1477ac */ /* 0x000ee20008000a00 */
[C---:B----4-:R-:W-:Y:S02]  /*07b0*/  DFMA R18, R14.reuse, UR52, R18 ;  /* 0x000000340e127c2b */ /* 0x050fe40008000012 */
[C---:B0-----:R-:W-:Y:S02]  /*07c0*/  DFMA R22, R14.reuse, UR4, R22 ;  /* 0x000000040e167c2b */ /* 0x041fe40008000016 */
[----:B------:R-:W-:-:S02]  /*07d0*/  DFMA R32, R14, UR30, R32 ;  /* 0x0000001e0e207c2b */ /* 0x000fc40008000020 */
[----:B------:R-:W-:Y:S02]  /*07e0*/  DMUL R14, R36, 0.5 ;  /* 0x3fe00000240e7828 */ /* 0x000fe40000000000 */
[----:B------:R-:W-:Y:S02]  /*07f0*/  DFMA R24, R10, UR42, R24 ;  /* 0x0000002a0a187c2b */ /* 0x000fe40008000018 */
[----:B------:R-:W-:Y:S02]  /*0800*/  DADD R8, R8, -R8 ;  /* 0x0000000008087229 */ /* 0x000fe40000000808 */
[C---:B------:R-:W-:Y:S02]  /*0810*/  DFMA R30, R10.reuse, UR22, R30 ;  /* 0x000000160a1e7c2b */ /* 0x040fe4000800001e */
[C---:B------:R-:W-:Y:S02]  /*0820*/  DFMA R38, R10.reuse, UR62, R38 ;  /* 0x0000003e0a267c2b */ /* 0x040fe40008000026 */
[----:B-1----:R-:W-:-:S02]  /*0830*/  DFMA R26, R10, UR12, R26 ;  /* 0x0000000c0a1a7c2b */ /* 0x002fc4000800001a */
[----:B--2---:R-:W-:Y:S02]  /*0840*/  DFMA R28, R10, UR8, R28 ;  /* 0x000000080a1c7c2b */ /* 0x004fe4000800001c */
[----:B------:R-:W-:Y:S02]  /*0850*/  DFMA R16, R14, UR32, R16 ;  /* 0x000000200e107c2b */ /* 0x000fe40008000010 */
[----:B------:R-:W-:Y:S02]  /*0860*/  DFMA R24, R8, UR16, R24 ;  /* 0x0000001008187c2b */ /* 0x000fe40008000018 */
[C---:B------:R-:W-:Y:S02]  /*0870*/  DFMA R20, R14.reuse, UR36, R20 ;  /* 0x000000240e147c2b */ /* 0x040fe40008000014 */
[C---:B------:R-:W-:Y:S02]  /*0880*/  DFMA R18, R14.reuse, UR54, R18 ;  /* 0x000000360e127c2b */ /* 0x040fe40008000012 */
[----:B------:R-:W-:-:S02]  /*0890*/  DFMA R22, R14, UR6, R22 ;  /* 0x000000060e167c2b */ /* 0x000fc40008000016 */
[----:B---3--:R-:W-:Y:S02]  /*08a0*/  DFMA R32, R14, UR18, R32 ;  /* 0x000000120e207c2b */ /* 0x008fe40008000020 */
        /* <DEDUP_REMOVED lines=24> */
.L_x_973:
[----:B------:R-:W-:Y:S05]  /*0a30*/  BSYNC.RECONVERGENT B0 ;  /* 0x0000000000007941 */ /* 0x000fea0003800200 */
.L_x_972:
[----:B------:R-:W-:Y:S01]  /*0a40*/  BAR.SYNC.DEFER_BLOCKING 0x0 ;  /* 0x0000000000007b1d */ /* 0x000fe20000010000 */
[----:B------:R-:W-:Y:S02]  /*0a50*/  IMAD.MOV.U32 R30, RZ, RZ, 0x9 ;  /* 0x00000009ff1e7424 */ /* 0x000fe400078e00ff */
[----:B------:R-:W-:-:S03]  /*0a60*/  IMAD.IADD R6, R6, 0x1, R7 ;  /* 0x0000000106067824 */ /* 0x000fc600078e0207 */
[----:B------:R-:W-:Y:S04]  /*0a70*/  BSSY.RECONVERGENT B0, `(.L_x_974) ;  /* 0x0000076000007945 */ /* 0x000fe80003800200 */
[----:B------:R-:W-:Y:S05]  /*0a80*/  @P2 BRA `(.L_x_975) ;  /* 0x0000000400d02947 */ /* 0x000fea0003800000 */
[----:B0-----:R-:W-:Y:S01]  /*0a90*/  LDS.64 R32, [R3] ;  /* 0x0000000003207984 */ /* 0x001fe20000000a00 */
[----:B------:R-:W0:Y:S03]  /*0aa0*/  LDCU.128 UR24, c[0x3][0x800] ;  /* 0x00c10000ff1877ac */ /* 0x000e260008000c00 */
[----:B-----5:R-:W1:Y:S01]  /*0ab0*/  LDS.64 R8, [R3+0x280] ;  /* 0x0002800003087984 */ /* 0x020e620000000a00 */
[----:B------:R-:W2:Y:S03]  /*0ac0*/  LDCU.128 UR8, c[0x3][0x820] ;  /* 0x00c10400ff0877ac */ /* 0x000ea60008000c00 */
[----:B------:R-:W-:Y:S01]  /*0ad0*/  LDS.64 R16, [R3+0x50] ;  /* 0x0000500003107984 */ /* 0x000fe20000000a00 */
[----:B------:R-:W3:Y:S03]  /*0ae0*/  LDCU.128 UR28, c[0x3][0x850] ;  /* 0x00c10a00ff1c77ac */ /* 0x000ee60008000c00 */
[----:B------:R-:W4:Y:S01]  /*0af0*/  LDS.64 R10, [R3+0x230] ;  /* 0x00023000030a7984 */ /* 0x000f220000000a00 */
[----:B------:R-:W2:Y:S03]  /*0b00*/  LDCU.128 UR16, c[0x3][0x870] ;  /* 0x00c10e00ff1077ac */ /* 0x000ea60008000c00 */
        /* <DEDUP_REMOVED lines=12> */
[----:B------:R-:W-:Y:S01]  /*0bd0*/  LDS.64 R8, [R3+0xf0] ;  /* 0x0000f00003087984 */ /* 0x000fe20000000a00 */
[----:B------:R-:W1:Y:S04]  /*0be0*/  LDCU.128 UR20, c[0x3][0xa30] ;  /* 0x00c14600ff1477ac */ /* 0x000e680008000c00 */
[C---:B0-----:R-:W-:Y:S01]  /*0bf0*/  DFMA R24, R14.reuse, UR24, RZ ;  /* 0x000000180e187c2b */ /* 0x041fe200080000ff */
[----:B------:R-:W0:Y:S01]  /*0c00*/  LDCU.128 UR40, c[0x3][0xa80] ;  /* 0x00c15000ff2877ac */ /* 0x000e220008000c00 */
[----:B---3--:R-:W-:-:S02]  /*0c10*/  DFMA R26, R14, UR28, RZ ;  /* 0x0000001c0e1a7c2b */ /* 0x008fc400080000ff */
[C---:B--2---:R-:W-:Y:S01]  /*0c20*/  DFMA R42, R14.reuse, UR10, RZ ;  /* 0x0000000a0e2a7c2b */ /* 0x044fe200080000ff */
[----:B------:R-:W2:Y:S01]  /*0c30*/  LDCU.128 UR44, c[0x3][0x810] ;  /* 0x00c10200ff2c77ac */ /* 0x000ea20008000c00 */
[----:B------:R-:W-:Y:S02]  /*0c40*/  DFMA R22, R14, UR18, RZ ;  /* 0x000000120e167c2b */ /* 0x000fe400080000ff */
[--C-:B----4-:R-:W-:Y:S01]  /*0c50*/  DADD R28, R16, R10.reuse ;  /* 0x00000000101c7229 */ /* 0x110fe2000000000a */
[----:B------:R-:W3:Y:S01]  /*0c60*/  LDCU.64 UR10, c[0x3][0xac0] ;  /* 0x00c15800ff0a77ac */ /* 0x000ee20008000a00 */
[----:B------:R-:W-:Y:S02]  /*0c70*/  DFMA R14, R14, UR60, RZ ;  /* 0x0000003c0e0e7c2b */ /* 0x000fe400080000ff */
[----:B------:R-:W-:Y:S01]  /*0c80*/  DADD R16, R16, -R10 ;  /* 0x0000000010107229 */ /* 0x000fe2000000080a */
[----:B------:R-:W4:Y:S01]  /*0c90*/  LDS.64 R10, [R3+0x190] ;  /* 0x00019000030a7984 */ /* 0x000f220000000a00 */
[----:B------:R-:W-:-:S02]  /*0ca0*/  DFMA R36, R32, UR56, RZ ;  /* 0x0000003820247c2b */ /* 0x000fc400080000ff */
[C---:B------:R-:W-:Y:S01]  /*0cb0*/  DFMA R24, R28.reuse, UR26, R24 ;  /* 0x0000001a1c187c2b */ /* 0x040fe20008000018 */
[----:B------:R-:W3:Y:S01]  /*0cc0*/  LDCU.128 UR24, c[0x3][0x860] ;  /* 0x00c10c00ff1877ac */ /* 0x000ee20008000c00 */
[C---:B------:R-:W-:Y:S02]  /*0cd0*/  DFMA R26, R28.reuse, UR30, R26 ;  /* 0x0000001e1c1a7c2b */ /* 0x040fe4000800001a */
[C---:B------:R-:W-:Y:S01]  /*0ce0*/  DFMA R42, R28.reuse, UR32, R42 ;  /* 0x000000201c2a7c2b */ /* 0x040fe2000800002a */
[----:B------:R-:W3:Y:S01]  /*0cf0*/  LDCU.128 UR28, c[0x3][0x8b0] ;  /* 0x00c11600ff1c77ac */ /* 0x000ee20008000c00 */
[C---:B------:R-:W-:Y:S02]  /*0d00*/  DFMA R22, R28.reuse, UR36, R22 ;  /* 0x000000241c167c2b */ /* 0x040fe40008000016 */
[----:B------:R-:W-:Y:S01]  /*0d10*/  DFMA R28, R28, UR62, R14 ;  /* 0x0000003e1c1c7c2b */ /* 0x000fe2000800000e */
[----:B------:R-:W4:Y:S01]  /*0d20*/  LDS.64 R14, [R3+0x140] ;  /* 0x00014000030e7984 */ /* 0x000f220000000a00 */
[----:B------:R-:W-:-:S02]  /*0d30*/  DFMA R34, R32, UR48, RZ ;  /* 0x0000003020227c2b */ /* 0x000fc400080000ff */
[C---:B------:R-:W-:Y:S02]  /*0d40*/  DFMA R38, R32.reuse, UR14, RZ ;  /* 0x0000000e20267c2b */ /* 0x040fe400080000ff */
[C---:B------:R-:W-:Y:S01]  /*0d50*/  DFMA R44, R32.reuse, UR6, RZ ;  /* 0x00000006202c7c2b */ /* 0x040fe200080000ff */
[----:B------:R-:W4:Y:S01]  /*0d60*/  LDCU.64 UR6, c[0x3][0x8c0] ;  /* 0x00c11800ff0677ac */ /* 0x000f220008000a00 */
[----:B-1----:R-:W-:Y:S02]  /*0d70*/  DFMA R46, R32, UR52, RZ ;  /* 0x00000034202e7c2b */ /* 0x002fe400080000ff */
[C---:B------:R-:W-:Y:S01]  /*0d80*/  DFMA R32, R16.reuse, UR58, R36 ;  /* 0x0000003a10207c2b */ /* 0x040fe20008000024 */
[----:B------:R-:W1:Y:S01]  /*0d90*/  LDCU.128 UR56, c[0x3][0xa60] ;  /* 0x00c14c00ff3877ac */ /* 0x000e620008000c00 */
[C---:B------:R-:W-:Y:S02]  /*0da0*/  DFMA R34, R16.reuse, UR50, R34 ;  /* 0x0000003210227c2b */ /* 0x040fe40008000022 */
[C---:B------:R-:W-:Y:S01]  /*0db0*/  DFMA R38, R16.reuse, UR20, R38 ;  /* 0x0000001410267c2b */ /* 0x040fe20008000026 */
[----:B------:R-:W1:Y:S01]  /*0dc0*/  LDCU.128 UR48, c[0x3][0xa10] ;  /* 0x00c14200ff3077ac */ /* 0x000e620008000c00 */
[----:B0-----:R-:W-:-:S02]  /*0dd0*/  DFMA R36, R16, UR40, R44 ;  /* 0x0000002810247c2b */ /* 0x001fc4000800002c */
[----:B------:R-:W-:Y:S01]  /*0de0*/  DFMA R16, R16, UR54, R46 ;  /* 0x0000003610107c2b */ /* 0x000fe2000800002e */
[----:B------:R-:W0:Y:S01]  /*0df0*/  LDCU.128 UR52, c[0x3][0xab0] ;  /* 0x00c15600ff3477ac */ /* 0x000e220008000c00 */
[C-C-:B------:R-:W-:Y:S02]  /*0e00*/  DADD R40, R18.reuse, R20.reuse ;  /* 0x0000000012287229 */ /* 0x140fe40000000014 */
[----:B------:R-:W-:-:S06]  /*0e10*/  DADD R18, R18, -R20 ;  /* 0x0000000012127229 */ /* 0x000fcc0000000814 */
[C---:B------:R-:W-:Y:S01]  /*0e20*/  DFMA R20, R40.reuse, UR34, R42 ;  /* 0x0000002228147c2b */ /* 0x040fe2000800002a */
[----:B------:R-:W1:Y:S01]  /*0e30*/  LDCU.128 UR32, c[0x3][0x840] ;  /* 0x00c10800ff2077ac */ /* 0x000e620008000c00 */
[----:B------:R-:W-:Y:S02]  /*0e40*/  DFMA R22, R40, UR38, R22 ;  /* 0x0000002628167c2b */ /* 0x000fe40008000016 */
[C---:B------:R-:W-:Y:S01]  /*0e50*/  DFMA R38, R18.reuse, UR22, R38 ;  /* 0x0000001612267c2b */ /* 0x040fe20008000026 */
[----:B------:R-:W1:Y:S01]  /*0e60*/  LDCU.128 UR36, c[0x3][0x890] ;  /* 0x00c11200ff2477ac */ /* 0x000e620008000c00 */
[----:B------:R-:W-:Y:S02]  /*0e70*/  DFMA R36, R18, UR42, R36 ;  /* 0x0000002a12247c2b */ /* 0x000fe40008000024 */
[C---:B--2---:R-:W-:Y:S01]  /*0e80*/  DFMA R24, R40.reuse, UR44, R24 ;  /* 0x0000002c28187c2b */ /* 0x044fe20008000018 */
[----:B------:R-:W2:Y:S01]  /*0e90*/  LDCU.128 UR20, c[0x3][0xa40] ;  /* 0x00c14800ff1477ac */ /* 0x000ea20008000c00 */
[----:B---3--:R-:W-:-:S02]  /*0ea0*/  DFMA R26, R40, UR24, R26 ;  /* 0x00000018281a7c2b */ /* 0x008fc4000800001a */
[----:B------:R-:W-:Y:S01]  /*0eb0*/  DFMA R28, R40, UR28, R28 ;  /* 0x0000001c281c7c2b */ /* 0x000fe2000800001c */
[----:B------:R-:W3:Y:S01]  /*0ec0*/  LDCU.128 UR40, c[0x3][0xa90] ;  /* 0x00c15200ff2877ac */ /* 0x000ee20008000c00 */
[C-C-:B----4-:R-:W-:Y:S02]  /*0ed0*/  DADD R40, R8.reuse, R10.reuse ;  /* 0x0000000008287229 */ /* 0x150fe4000000000a */
[----:B------:R-:W-:Y:S02]  /*0ee0*/  DADD R8, R8, -R10 ;  /* 0x0000000008087229 */ /* 0x000fe4000000080a */
[----:B0-----:R-:W-:Y:S02]  /*0ef0*/  DFMA R16, R18, UR52, R16 ;  /* 0x0000003412107c2b */ /* 0x001fe40008000010 */
[----:B------:R-:W-:Y:S02]  /*0f00*/  DADD R10, R14, R14 ;  /* 0x000000000e0a7229 */ /* 0x000fe4000000000e */
[----:B-1----:R-:W-:-:S02]  /*0f10*/  DFMA R34, R18, UR48, R34 ;  /* 0x0000003012227c2b */ /* 0x002fc40008000022 */
        /* <DEDUP_REMOVED lines=9> */
[C---:B------:R-:W-:Y:S02]  /*0fb0*/  DFMA R34, R8.reuse, UR50, R34 ;  /* 0x0000003208227c2b */ /* 0x040fe40008000022 */
[C---:B------:R-:W-:Y:S02]  /*0fc0*/  DFMA R32, R8.reuse, UR58, R32 ;  /* 0x0000003a08207c2b */ /* 0x040fe40008000020 */
[----:B--2---:R-:W-:-:S02]  /*0fd0*/  DFMA R38, R8, UR20, R38 ;  /* 0x0000001408267c2b */ /* 0x004fc40008000026 */
[----:B---3--:R-:W-:Y:S02]  /*0fe0*/  DFMA R36, R8, UR40, R36 ;  /* 0x0000002808247c2b */ /* 0x008fe40008000024 */
        /* <DEDUP_REMOVED lines=30> */
.L_x_975:
[----:B------:R-:W-:Y:S05]  /*11d0*/  BSYNC.RECONVERGENT B0 ;  /* 0x0000000000007941 */ /* 0x000fea0003800200 */
.L_x_974:
[C---:B01---5:R-:W-:Y:S01]  /*11e0*/  PRMT R9, R6.reuse, 0x5410, R5 ;  /* 0x0000541006097816 */ /* 0x063fe20000000005 */
        /* <DEDUP_REMOVED lines=13> */
[----:B------:R-:W-:Y:S01]  /*12c0*/  IMAD R5, R6, 0x50, R5 ;  /* 0x0000005006057824 */ /* 0x000fe200078e0205 */
[----:B------:R-:W4:Y:S01]  /*12d0*/  LDCU.128 UR36, c[0x3][0x820] ;  /* 0x00c10400ff2477ac */ /* 0x000f220008000c00 */
[----:B0-----:R-:W-:-:S03]  /*12e0*/  MOV.SPILL R6, UR5 ;  /* 0x0000000500067c02 */ /* 0x001fc60009000f00 */
[----:B------:R-:W-:Y:S01]  /*12f0*/  LDS.64 R26, [R5+0x40] ;  /* 0x00004000051a7984 */ /* 0x000fe20000000a00 */
[----:B------:R-:W0:Y:S01]  /*1300*/  LDCU.128 UR44, c[0x3][0xa20] ;  /* 0x00c14400ff2c77ac */ /* 0x000e220008000c00 */
[----:B------:R-:W-:Y:S02]  /*1310*/  MOV.SPILL R4, UR4 ;  /* 0x0000000400047c02 */ /* 0x000fe40009000f00 */
[----:B------:R-:W1:Y:S01]  /*1320*/  LDS.128 R36, [R5] ;  /* 0x0000000005247984 */ /* 0x000e620000000c00 */
[----:B------:R-:W0:Y:S03]  /*1330*/  LDCU.128 UR12, c[0x3][0x850] ;  /* 0x00c10a00ff0c77ac */ /* 0x000e260008000c00 */
[----:B------:R-:W2:Y:S01]  /*1340*/  LDS.128 R32, [R5+0x30] ;  /* 0x0000300005207984 */ /* 0x000ea20000000c00 */
[----:B------:R-:W4:Y:S03]  /*1350*/  LDCU.128 UR48, c[0x3][0x870] ;  /* 0x00c10e00ff3077ac */ /* 0x000f260008000c00 */
[----:B------:R-:W0:Y:S01]  /*1360*/  LDS.128 R16, [R5+0x10] ;  /* 0x0000100005107984 */ /* 0x000e220000000c00 */
[----:B------:R-:W4:Y:S03]  /*1370*/  LDCU.128 UR20, c[0x3][0x8a0] ;  /* 0x00c11400ff1477ac */ /* 0x000f260008000c00 */
[----:B------:R-:W0:Y:S01]  /*1380*/  LDS.128 R20, [R5+0x20] ;  /* 0x0000200005147984 */ /* 0x000e220000000c00 */
[----:B------:R-:W0:Y:S01]  /*1390*/  LDCU.128 UR24, c[0x3][0xa50] ;  /* 0x00c14a00ff1877ac */ /* 0x000e220008000c00 */
[----:B------:R-:W0:Y:S01]  /*13a0*/  LDCU.128 UR60, c[0x3][0xa70] ;  /* 0x00c14e00ff3c77ac */ /* 0x000e220008000c00 */
[----:B------:R-:W3:Y:S01]  /*13b0*/  LDCU.128 UR28, c[0x3][0xaa0] ;  /* 0x00c15400ff1c77ac */ /* 0x000ee20008000c00 */
[----:B----4-:R-:W-:Y:S01]  /*13c0*/  MOV.SPILL R55, UR51 ;  /* 0x0000003300377c02 */ /* 0x010fe20009000f00 */
[----:B------:R-:W4:Y:S01]  /*13d0*/  LDCU.128 UR16, c[0x3][0x830] ;  /* 0x00c10600ff1077ac */ /* 0x000f220008000c00 */
[----:B------:R-:W-:-:S02]  /*13e0*/  MOV.SPILL R57, UR50 ;  /* 0x0000003200397c02 */ /* 0x000fc40009000f00 */
[----:B------:R-:W-:Y:S01]  /*13f0*/  MOV.SPILL R54, UR21 ;  /* 0x0000001500367c02 */ /* 0x000fe20009000f00 */
[----:B------:R-:W4:Y:S01]  /*1400*/  LDCU.128 UR56, c[0x3][0x880] ;  /* 0x00c11000ff3877ac */ /* 0x000f220008000c00 */
[----:B------:R-:W-:Y:S01]  /*1410*/  MOV.SPILL R56, UR20 ;  /* 0x0000001400387c02 */ /* 0x000fe20009000f00 */
[----:B------:R-:W4:Y:S01]  /*1420*/  LDCU.128 UR32, c[0x3][0xa30] ;  /* 0x00c14600ff2077ac */ /* 0x000f220008000c00 */
[----:B------:R-:W4:Y:S01]  /*1430*/  LDCU.128 UR52, c[0x3][0xa80] ;  /* 0x00c15000ff3477ac */ /* 0x000f220008000c00 */
[C-C-:B-1----:R-:W-:Y:S01]  /*1440*/  DADD R24, R36.reuse, R26.reuse ;  /* 0x0000000024187229 */ /* 0x142fe2000000001a */
[----:B------:R-:W1:Y:S01]  /*1450*/  LDCU.128 UR68, c[0x3][0x860] ;  /* 0x00c10c00ff4477ac */ /* 0x000e620008000c00 */
[----:B------:R-:W-:Y:S02]  /*1460*/  DADD R26, R36, -R26 ;  /* 0x00000000241a7229 */ /* 0x000fe4000000081a */
[C-C-:B--2---:R-:W-:Y:S01]  /*1470*/  DADD R50, R34.reuse, R38.reuse ;  /* 0x0000000022327229 */ /* 0x144fe20000000026 */
[----:B------:R-:W2:Y:S01]  /*1480*/  LDCU.128 UR64, c[0x3][0x8b0] ;  /* 0x00c11600ff4077ac */ /* 0x000ea20008000c00 */
[----:B------:R-:W-:-:S02]  /*1490*/  DADD R34, -R34, R38 ;  /* 0x0000000022227229 */ /* 0x000fc40000000126 */
[----:B------:R-:W-:Y:S02]  /*14a0*/  DFMA R10, R24, UR4, RZ ;  /* 0x00000004180a7c2b */ /* 0x000fe400080000ff */
[----:B------:R-:W-:Y:S02]  /*14b0*/  DFMA R30, R26, UR8, RZ ;  /* 0x000000081a1e7c2b */ /* 0x000fe400080000ff */
[C-C-:B0-----:R-:W-:Y:S02]  /*14c0*/  DADD R14, R16.reuse, R32.reuse ;  /* 0x00000000100e7229 */ /* 0x141fe40000000020 */
[----:B------:R-:W-:Y:S02]  /*14d0*/  DADD R16, R16, -R32 ;  /* 0x0000000010107229 */ /* 0x000fe40000000820 */
[----:B------:R-:W-:Y:S02]  /*14e0*/  DFMA R36, R50, UR6, R10 ;  /* 0x0000000632247c2b */ /* 0x000fe4000800000a */
[----:B------:R-:W-:-:S02]  /*14f0*/  DFMA R30, R34, UR10, R30 ;  /* 0x0000000a221e7c2b */ /* 0x000fc4000800001e */
[C-C-:B------:R-:W-:Y:S02]  /*1500*/  DADD R10, R22.reuse, R18.reuse ;  /* 0x00000000160a7229 */ /* 0x140fe40000000012 */
[----:B------:R-:W-:Y:S02]  /*1510*/  DADD R32, -R22, R18 ;  /* 0x0000000016207229 */ /* 0x000fe40000000112 */
[----:B------:R-:W-:Y:S02]  /*1520*/  DADD R44, R20, R20 ;  /* 0x00000000142c7229 */ /* 0x000fe40000000014 */
[----:B------:R-:W-:Y:S02]  /*1530*/  DFMA R36, R14, UR72, R36 ;  /* 0x000000480e247c2b */ /* 0x000fe40008000024 */
[----:B------:R-:W-:Y:S02]  /*1540*/  DFMA R30, R16, UR40, R30 ;  /* 0x00000028101e7c2b */ /* 0x000fe4000800001e */
[----:B------:R-:W-:-:S02]  /*1550*/  DADD R48, R20, -R20 ;  /* 0x0000000014307229 */ /* 0x000fc40000000814 */
[----:B------:R-:W-:Y:S02]  /*1560*/  DMUL R44, R44, 0.5 ;  /* 0x3fe000002c2c7828 */ /* 0x000fe40000000000 */
[----:B------:R-:W-:Y:S02]  /*1570*/  DFMA R36, R10, UR74, R36 ;  /* 0x0000004a0a247c2b */ /* 0x000fe40008000024 */
[----:B------:R-:W-:Y:S02]  /*1580*/  DFMA R42, R32, UR42, R30 ;  /* 0x0000002a202a7c2b */ /* 0x000fe4000800001e */
[C---:B------:R-:W-:Y:S02]  /*1590*/  DFMA R38, R24.reuse, UR12, RZ ;  /* 0x0000000c18267c2b */ /* 0x040fe400080000ff */
[----:B------:R-:W-:Y:S02]  /*15a0*/  DFMA R22, R24, UR38, RZ ;  /* 0x0000002618167c2b */ /* 0x000fe400080000ff */
[----:B------:R-:W-:-:S02]  /*15b0*/  DFMA R30, R44, UR36, R36 ;  /* 0x000000242c1e7c2b */ /* 0x000fc40008000024 */
[----:B------:R-:W-:Y:S02]  /*15c0*/  DFMA R42, R48, UR44, R42 ;  /* 0x0000002c302a7c2b */ /* 0x000fe4000800002a */
[C---:B------:R-:W-:Y:S02]  /*15d0*/  DFMA R52, R24.reuse, UR50, RZ ;  /* 0x0000003218347c2b */ /* 0x040fe400080000ff */
[----:B------:R-:W-:Y:S02]  /*15e0*/  DFMA R36, R24, UR20, RZ ;  /* 0x0000001418247c2b */ /* 0x000fe400080000ff */
[----:B------:R-:W-:Y:S02]  /*15f0*/  DFMA R24, R50, UR14, R38 ;  /* 0x0000000e32187c2b */ /* 0x000fe40008000026 */
[C-C-:B------:R-:W-:Y:S02]  /*1600*/  DADD R18, R30.reuse, R42.reuse ;  /* 0x000000001e127229 */ /* 0x140fe4000000002a */
[----:B------:R-:W-:-:S02]  /*1610*/  DADD R42, R30, -R42 ;  /* 0x000000001e2a7229 */ /* 0x000fc4000000082a */
[C---:B------:R-:W-:Y:S02]  /*1620*/  DFMA R46, R26.reuse, UR46, RZ ;  /* 0x0000002e1a2e7c2b */ /* 0x040fe400080000ff */
[C---:B------:R-:W-:Y:S02]  /*1630*/  DFMA R30, R26.reuse, UR24, RZ ;  /* 0x000000181a1e7c2b */ /* 0x040fe400080000ff */
[----:B------:R-:W-:Y:S02]  /*1640*/  DFMA R38, R26, UR62, RZ ;  /* 0x0000003e1a267c2b */ /* 0x000fe400080000ff */
[C---:B----4-:R-:W-:Y:S02]  /*1650*/  DFMA R22, R50.reuse, UR16, R22 ;  /* 0x0000001032167c2b */ /* 0x050fe40008000016 */
[----:B------:R-:W-:Y:S02]  /*1660*/  DFMA R52, R50, UR56, R52 ;  /* 0x0000003832347c2b */ /* 0x000fe40008000034 */
[----:B------:R-:W-:-:S02]  /*1670*/  DFMA R46, R34, UR32, R46 ;  /* 0x00000020222e7c2b */ /* 0x000fc4000800002e */
[----:B------:R-:W-:Y:S02]  /*1680*/  DFMA R38, R34, UR52, R38 ;  /* 0x0000003422267c2b */ /* 0x000fe40008000026 */
[----:B------:R-:W-:Y:S02]  /*1690*/  DFMA R50, R50, UR22, R36 ;  /* 0x0000001632327c2b */ /* 0x000fe40008000024 */
[C---:B------:R-:W-:Y:S02]  /*16a0*/  DFMA R22, R14.reuse, UR18, R22 ;  /* 0x000000120e167c2b */ /* 0x040fe40008000016 */
[C---:B-1----:R-:W-:Y:S02]  /*16b0*/  DFMA R24, R14.reuse, UR68, R24 ;  /* 0x000000440e187c2b */ /* 0x042fe40008000018 */
[C---:B------:R-:W-:Y:S02]  /*16c0*/  DFMA R52, R14.reuse, UR58, R52 ;  /* 0x0000003a0e347c2b */ /* 0x040fe40008000034 */
[----:B--2---:R-:W-:-:S02]  /*16d0*/  DFMA R50, R14, UR64, R50 ;  /* 0x000000400e327c2b */ /* 0x004fc40008000032 */
[----:B------:R-:W-:Y:S02]  /*16e0*/  DFMA R46, R16, UR34, R46 ;  /* 0x00000022102e7c2b */ /* 0x000fe4000800002e */
[----:B---3--:R-:W-:Y:S02]  /*16f0*/  DMUL R18, R28, R18 ;  /* 0x000000121c127228 */ /* 0x008fe40000000000 */
[----:B------:R-:W-:Y:S02]  /*1700*/  DFMA R28, R26, UR28, RZ ;  /* 0x0000001c1a1c7c2b */ /* 0x000fe400080000ff */
[----:B------:R-:W-:-:S04]  /*1710*/  DFMA R26, R34, UR26, R30 ;  /* 0x0000001a221a7c2b */ /* 0x000fc8000800001e */
[----:B------:R-:W-:Y:S02]  /*1720*/  DFMA R40, R8, R42, R18 ;  /* 0x0000002a0828722b */ /* 0x000fe40000000012 */
[----:B------:R-:W-:-:S06]  /*1730*/  DFMA R34, R34, UR30, R28 ;  /* 0x0000001e22227c2b */ /* 0x000fcc000800001c */
[C---:B------:R-:W-:Y:S02]  /*1740*/  DFMA R36, R40.reuse, UR72, RZ ;  /* 0x0000004828247c2b */ /* 0x040fe400080000ff */
[C---:B------:R-:W-:Y:S01]  /*1750*/  DFMA R28, R40.reuse, UR74, RZ ;  /* 0x0000004a281c7c2b */ /* 0x040fe200080000ff */
[----:B------:R-:W0:Y:S01]  /*1760*/  LDCU.128 UR72, c[0x3][0xa60] ;  /* 0x00c14c00ff4877ac */ /* 0x000e220008000c00 */
[----:B------:R-:W-:Y:S01]  /*1770*/  DFMA R14, R40, UR36, RZ ;  /* 0x00000024280e7c2b */ /* 0x000fe200080000ff */
[----:B0-----:R-:W-:Y:S01]  /*1780*/  IMAD.U32 R30, RZ, RZ, UR74 ;  /* 0x0000004aff1e7e24 */ /* 0x001fe2000f8e00ff */
[----:B------:R-:W-:Y:S01]  /*1790*/  UMOV UR20, UR72 ;  /* 0x0000004800147c82 */ /* 0x000fe20008000000 */
[----:B------:R-:W-:Y:S01]  /*17a0*/  IMAD.U32 R31, RZ, RZ, UR75 ;  /* 0x0000004bff1f7e24 */ /* 0x000fe2000f8e00ff */
[----:B------:R-:W-:Y:S01]  /*17b0*/  UMOV UR21, UR73 ;  /* 0x0000004900157c82 */ /* 0x000fe20008000000 */
[----:B------:R-:W0:Y:S01]  /*17c0*/  LDCU.128 UR72, c[0x3][0xa40] ;  /* 0x00c14800ff4877ac */ /* 0x000e220008000c00 */
[----:B------:R-:W-:Y:S01]  /*17d0*/  R2UR UR36, R30 ;  /* 0x000000001e2472ca */ /* 0x000fe200000e0000 */
[----:B------:R-:W-:Y:S01]  /*17e0*/  DFMA R26, R16, UR20, R26 ;  /* 0x00000014101a7c2b */ /* 0x000fe2000800001a */
[----:B------:R-:W-:-:S13]  /*17f0*/  R2UR UR37, R31 ;  /* 0x000000001f2572ca */ /* 0x000fda00000e0000 */
[C---:B------:R-:W-:Y:S01]  /*1800*/  DFMA R26, R32.reuse, UR36, R26 ;  /* 0x00000024201a7c2b */ /* 0x040fe2000800001a */
[----:B0-----:R-:W-:Y:S01]  /*1810*/  UMOV UR4, UR72 ;  /* 0x0000004800047c82 */ /* 0x001fe20008000000 */
[----:B------:R-:W-:Y:S01]  /*1820*/  UMOV UR5, UR73 ;  /* 0x0000004900057c82 */ /* 0x000fe20008000000 */
[----:B------:R-:W-:Y:S01]  /*1830*/  UMOV UR50, UR74 ;  /* 0x0000004a00327c82 */ /* 0x000fe20008000000 */
[----:B------:R-:W-:Y:S01]  /*1840*/  UMOV UR51, UR75 ;  /* 0x0000004b00337c82 */ /* 0x000fe20008000000 */
[----:B------:R-:W0:Y:S01]  /*1850*/  LDCU.128 UR72, c[0x3][0x840] ;  /* 0x00c10800ff4877ac */ /* 0x000e220008000c00 */
[----:B------:R-:W-:Y:S02]  /*1860*/  DFMA R46, R32, UR4, R46 ;  /* 0x00000004202e7c2b */ /* 0x000fe4000800002e */
[----:B------:R-:W-:-:S06]  /*1870*/  DFMA R26, R48, UR60, R26 ;  /* 0x0000003c301a7c2b */ /* 0x000fcc000800001a */
[----:B------:R-:W-:Y:S01]  /*1880*/  DFMA R46, R48, UR50, R46 ;  /* 0x00000032302e7c2b */ /* 0x000fe2000800002e */
[----:B------:R-:W2:Y:S01]  /*1890*/  LDG.E.64.CONSTANT R48, desc[UR76][R12.64+-0x18] ;  /* 0xffffe84c0c307981 */ /* 0x000ea2000c1e9b00 */
[C---:B0-----:R-:W-:Y:S02]  /*18a0*/  DFMA R30, R10.reuse, UR72, R22 ;  /* 0x000000480a1e7c2b */ /* 0x041fe40008000016 */
[----:B------:R-:W-:-:S06]  /*18b0*/  DFMA R22, R10, UR70, R24 ;  /* 0x000000460a167c2b */ /* 0x000fcc0008000018 */
[C---:B------:R-:W-:Y:S02]  /*18c0*/  DFMA R30, R44.reuse, UR74, R30 ;  /* 0x0000004a2c1e7c2b */ /* 0x040fe4000800001e */
[----:B------:R-:W-:-:S06]  /*18d0*/  DFMA R22, R44, UR48, R22 ;  /* 0x000000302c167c2b */ /* 0x000fcc0008000016 */
[C-C-:B------:R-:W-:Y:S02]  /*18e0*/  DADD R24, R30.reuse, -R46.reuse ;  /* 0x000000001e187229 */ /* 0x140fe4000000082e */
[----:B------:R-:W-:Y:S02]  /*18f0*/  DADD R46, R30, R46 ;  /* 0x000000001e2e7229 */ /* 0x000fe4000000002e */
[C-C-:B------:R-:W-:Y:S02]  /*1900*/  DADD R30, R22.reuse, -R26.reuse ;  /* 0x00000000161e7229 */ /* 0x140fe4000000081a */
[----:B------:R-:W-:Y:S01]  /*1910*/  DADD R22, R22, R26 ;  /* 0x0000000016167229 */ /* 0x000fe2000000001a */
[----:B------:R-:W3:Y:S01]  /*1920*/  LDG.E.64.CONSTANT R26, desc[UR76][R12.64+-0x8] ;  /* 0xfffff84c0c1a7981 */ /* 0x000ee2000c1e9b00 */
[----:B------:R-:W-:Y:S06]  /*1930*/  BAR.SYNC.DEFER_BLOCKING 0x0 ;  /* 0x0000000000007b1d */ /* 0x000fec0000010000 */
[----:B---3--:R-:W-:Y:S01]  /*1940*/  DMUL R24, R26, R24 ;  /* 0x000000181a187228 */ /* 0x008fe20000000000 */
[----:B------:R-:W3:Y:S02]  /*1950*/  LDG.E.64.CONSTANT R26, desc[UR76][R12.64+-0x10] ;  /* 0xfffff04c0c1a7981 */ /* 0x000ee4000c1e9b00 */
[----:B---3--:R-:W-:-:S02]  /*1960*/  DMUL R30, R26, R30 ;  /* 0x0000001e1a1e7228 */ /* 0x008fc40000000000 */
[----:B------:R-:W3:Y:S02]  /*1970*/  LDG.E.64.CONSTANT R26, desc[UR76][R12.64+-0x40] ;  /* 0xffffc04c0c1a7981 */ /* 0x000ee4000c1e9b00 */
[----:B---3--:R-:W-:Y:S02]  /*1980*/  DMUL R46, R26, R46 ;  /* 0x0000002e1a2e7228 */ /* 0x008fe40000000000 */
[----:B------:R-:W3:Y:S01]  /*1990*/  LDG.E.64.CONSTANT R26, desc[UR76][R12.64+-0x38] ;  /* 0xffffc84c0c1a7981 */ /* 0x000ee2000c1e9b00 */
[----:B------:R-:W-:Y:S02]  /*19a0*/  DFMA R42, R8, -R42, R18 ;  /* 0x8000002a082a722b */ /* 0x000fe40000000012 */
[----:B------:R-:W-:Y:S02]  /*19b0*/  DFMA R38, R16, UR54, R38 ;  /* 0x0000003610267c2b */ /* 0x000fe40008000026 */
[----:B------:R-:W-:Y:S02]  /*19c0*/  DFMA R50, R10, UR66, R50 ;  /* 0x000000420a327c2b */ /* 0x000fe40008000032 */
[----:B------:R-:W-:-:S02]  /*19d0*/  DADD R20, R20, -R20 ;  /* 0x0000000014147229 */ /* 0x000fc40000000814 */
[----:B---3--:R-:W-:Y:S02]  /*19e0*/  DMUL R26, R26, R22 ;  /* 0x000000161a1a7228 */ /* 0x008fe40000000000 */
[----:B------:R-:W-:-:S06]  /*19f0*/  DADD R22, R24, R46 ;  /* 0x0000000018167229 */ /* 0x000fcc000000002e */
[----:B------:R-:W-:Y:S02]  /*1a00*/  DADD R8, R30, R26 ;  /* 0x000000001e087229 */ /* 0x000fe4000000001a */
[C---:B------:R-:W-:Y:S02]  /*1a10*/  DFMA R28, R22.reuse, UR72, R28 ;  /* 0x00000048161c7c2b */ /* 0x040fe4000800001c */
[C---:B------:R-:W-:Y:S01]  /*1a20*/  DFMA R36, R22.reuse, UR18, R36 ;  /* 0x0000001216247c2b */ /* 0x040fe20008000024 */
[----:B------:R-:W0:Y:S01]  /*1a30*/  LDCU.64 UR18, c[0x3][0x8c0] ;  /* 0x00c11800ff1277ac */ /* 0x000e220008000a00 */
[----:B------:R-:W-:Y:S01]  /*1a40*/  DFMA R14, R22, UR74, R14 ;  /* 0x0000004a160e7c2b */ /* 0x000fe2000800000e */
[----:B------:R-:W1:Y:S03]  /*1a50*/  LDCU.128 UR72, c[0x3][0x890] ;  /* 0x00c11200ff4877ac */ /* 0x000e660008000c00 */
[----:B------:R-:W-:-:S02]  /*1a60*/  DFMA R28, R8, UR70, R28 ;  /* 0x00000046081c7c2b */ /* 0x000fc4000800001c */
[C---:B------:R-:W-:Y:S01]  /*1a70*/  DFMA R36, R8.reuse, UR68, R36 ;  /* 0x0000004408247c2b */ /* 0x040fe20008000024 */
[----:B------:R-:W3:Y:S01]  /*1a80*/  LDCU.128 UR68, c[0x3][0xab0] ;  /* 0x00c15600ff4477ac */ /* 0x000ee20008000c00 */
[----:B------:R-:W-:Y:S02]  /*1a90*/  DFMA R14, R8, UR48, R14 ;  /* 0x00000030080e7c2b */ /* 0x000fe4000800000e */
[----:B0-----:R-:W-:Y:S02]  /*1aa0*/  DFMA R50, R44, UR18, R50 ;  /* 0x000000122c327c2b */ /* 0x001fe40008000032 */
[----:B-1----:R-:W-:Y:S02]  /*1ab0*/  DFMA R52, R10, UR72, R52 ;  /* 0x000000480a347c2b */ /* 0x002fe40008000034 */
[----:B------:R-:W-:Y:S02]  /*1ac0*/  DFMA R10, R42, UR42, RZ ;  /* 0x0000002a2a0a7c2b */ /* 0x000fe400080000ff */
[----:B---3--:R-:W-:-:S02]  /*1ad0*/  DFMA R34, R16, UR68, R34 ;  /* 0x0000004410227c2b */ /* 0x008fc40008000022 */
[----:B------:R-:W-:Y:S01]  /*1ae0*/  DFMA R16, R42, UR40, RZ ;  /* 0x000000282a107c2b */ /* 0x000fe200080000ff */
[----:B------:R-:W0:Y:S01]  /*1af0*/  LDCU.128 UR40, c[0x3][0xa90] ;  /* 0x00c15200ff2877ac */ /* 0x000e220008000c00 */
[----:B------:R-:W-:Y:S02]  /*1b00*/  DFMA R52, R44, UR74, R52 ;  /* 0x0000004a2c347c2b */ /* 0x000fe40008000034 */
[----:B------:R-:W-:Y:S02]  /*1b10*/  DFMA R44, R42, UR44, RZ ;  /* 0x0000002c2a2c7c2b */ /* 0x000fe400080000ff */
[C---:B------:R-:W-:Y:S02]  /*1b20*/  DFMA R34, R32.reuse, UR70, R34 ;  /* 0x0000004620227c2b */ /* 0x040fe40008000022 */
[----:B0-----:R-:W-:Y:S02]  /*1b30*/  DFMA R38, R32, UR40, R38 ;  /* 0x0000002820267c2b */ /* 0x001fe40008000026 */
[----:B------:R-:W-:-:S06]  /*1b40*/  DADD R32, -R24, R46 ;  /* 0x0000000018207229 */ /* 0x000fcc000000012e */
[----:B------:R-:W-:Y:S02]  /*1b50*/  DFMA R38, R20, UR42, R38 ;  /* 0x0000002a14267c2b */ /* 0x000fe40008000026 */
[C---:B------:R-:W-:Y:S01]  /*1b60*/  DFMA R16, R32.reuse, UR34, R16 ;  /* 0x0000002220107c2b */ /* 0x040fe20008000010 */
[----:B------:R-:W0:Y:S01]  /*1b70*/  LDCU.64 UR34, c[0x3][0xac0] ;  /* 0x00c15800ff2277ac */ /* 0x000e220008000a00 */
[----:B------:R-:W-:Y:S01]  /*1b80*/  DFMA R10, R32, UR4, R10 ;  /* 0x00000004200a7c2b */ /* 0x000fe2000800000a */
[----:B------:R-:W-:Y:S02]  /*1b90*/  R2UR.FILL UR5, R6 ;  /* 0x00000000060572ca */ /* 0x000fe400004e0000 */
[----:B------:R-:W-:Y:S01]  /*1ba0*/  R2UR.FILL UR4, R4 ;  /* 0x00000000040472ca */ /* 0x000fe200004e0000 */
[----:B0-----:R-:W-:Y:S02]  /*1bb0*/  DFMA R34, R20, UR34, R34 ;  /* 0x0000002214227c2b */ /* 0x001fe40008000022 */
[----:B------:R-:W-:-:S02]  /*1bc0*/  DADD R20, R52, -R38 ;  /* 0x0000000034147229 */ /* 0x000fc40000000826 */
[----:B------:R-:W-:-:S04]  /*1bd0*/  DADD R52, R52, R38 ;  /* 0x0000000034347229 */ /* 0x000fc80000000026 */
[--C-:B------:R-:W-:Y:S02]  /*1be0*/  DADD R38, R50, -R34.reuse ;  /* 0x0000000032267229 */ /* 0x100fe40000000822 */
[----:B--2---:R-:W-:Y:S01]  /*1bf0*/  DMUL R20, R48, R20 ;  /* 0x0000001430147228 */ /* 0x004fe20000000000 */
[----:B------:R-:W2:Y:S01]  /*1c00*/  LDG.E.64.CONSTANT R48, desc[UR76][R12.64+-0x30] ;  /* 0xffffd04c0c307981 */ /* 0x000ea2000c1e9b00 */
[----:B------:R-:W-:-:S03]  /*1c10*/  DADD R34, R50, R34 ;  /* 0x0000000032227229 */ /* 0x000fc60000000022 */
[----:B------:R-:W3:Y:S01]  /*1c20*/  LDG.E.64.CONSTANT R50, desc[UR76][R12.64+-0x28] ;  /* 0xffffd84c0c327981 */ /* 0x000ee2000c1e9b00 */
[----:B--2---:R-:W-:-:S03]  /*1c30*/  DMUL R52, R48, R52 ;  /* 0x0000003430347228 */ /* 0x004fc60000000000 */
[----:B------:R0:W2:Y:S01]  /*1c40*/  LDG.E.64.CONSTANT R48, desc[UR76][R12.64+-0x20] ;  /* 0xffffe04c0c307981 */ /* 0x0000a2000c1e9b00 */
[----:B------:R-:W-:Y:S01]  /*1c50*/  DFMA R44, R32, UR50, R44 ;  /* 0x00000032202c7c2b */ /* 0x000fe2000800002c */
[----:B------:R-:W-:Y:S02]  /*1c60*/  R2UR.FILL UR51, R55 ;  /* 0x00000000373372ca */ /* 0x000fe400004e0000 */
[----:B------:R-:W-:Y:S01]  /*1c70*/  R2UR.FILL UR50, R57 ;  /* 0x00000000393272ca */ /* 0x000fe200004e0000 */
[----:B0-----:R-:W-:Y:S02]  /*1c80*/  DADD R12, -R30, R26 ;  /* 0x000000001e0c7229 */ /* 0x001fe4000000011a */
[----:B---3--:R-:W-:-:S06]  /*1c90*/  DMUL R34, R50, R34 ;  /* 0x0000002232227228 */ /* 0x008fcc0000000000 */
[C---:B------:R-:W-:Y:S02]  /*1ca0*/  DFMA R16, R12.reuse, UR20, R16 ;  /* 0x000000140c107c2b */ /* 0x040fe40008000010 */
[C---:B------:R-:W-:Y:S02]  /*1cb0*/  DFMA R10, R12.reuse, UR36, R10 ;  /* 0x000000240c0a7c2b */ /* 0x040fe4000800000a */
[----:B------:R-:W-:Y:S01]  /*1cc0*/  DFMA R44, R12, UR60, R44 ;  /* 0x0000003c0c2c7c2b */ /* 0x000fe2000800002c */
[----:B------:R-:W-:Y:S02]  /*1cd0*/  R2UR.FILL UR21, R54 ;  /* 0x00000000361572ca */ /* 0x000fe400004e0000 */
[----:B------:R-:W-:Y:S02]  /*1ce0*/  R2UR.FILL UR20, R56 ;  /* 0x00000000381472ca */ /* 0x000fe400004e0000 */
[----:B------:R-:W-:Y:S01]  /*1cf0*/  ISETP.GT.U32.AND P2, PT, R7, 0x59, PT ;  /* 0x000000590700780c */ /* 0x000fe20003f44070 */
[----:B------:R-:W-:Y:S01]  /*1d00*/  BSSY.RECONVERGENT B0, `(.L_x_976) ;  /* 0x00000a9000007945 */ /* 0x000fe20003800200 */
[----:B--2---:R-:W-:-:S02]  /*1d10*/  DMUL R48, R48, R38 ;  /* 0x0000002630307228 */ /* 0x004fc40000000000 */
[C---:B------:R-:W-:Y:S02]  /*1d20*/  DFMA R38, R40.reuse, UR4, RZ ;  /* 0x0000000428267c2b */ /* 0x040fe400080000ff */
[----:B------:R-:W-:-:S06]  /*1d30*/  DFMA R40, R40, UR6, RZ ;  /* 0x0000000628287c2b */ /* 0x000fcc00080000ff */
[C---:B------:R-:W-:Y:S02]  /*1d40*/  DFMA R38, R22.reuse, UR38, R38 ;  /* 0x0000002616267c2b */ /* 0x040fe40008000026 */
[----:B------:R-:W-:Y:S02]  /*1d50*/  DFMA R40, R22, UR16, R40 ;  /* 0x0000001016287c2b */ /* 0x000fe40008000028 */
[C---:B------:R-:W-:Y:S02]  /*1d60*/  DFMA R22, R42.reuse, UR8, RZ ;  /* 0x000000082a167c2b */ /* 0x040fe400080000ff */
[----:B------:R-:W-:-:S06]  /*1d70*/  DFMA R42, R42, UR10, RZ ;  /* 0x0000000a2a2a7c2b */ /* 0x000fcc00080000ff */
[C---:B------:R-:W-:Y:S02]  /*1d80*/  DFMA R22, R32.reuse, UR46, R22 ;  /* 0x0000002e20167c2b */ /* 0x040fe40008000016 */
[----:B------:R-:W-:Y:S02]  /*1d90*/  DFMA R42, R32, UR32, R42 ;  /* 0x00000020202a7c2b */ /* 0x000fe4000800002a */
[C---:B------:R-:W-:Y:S02]  /*1da0*/  DFMA R38, R8.reuse, UR12, R38 ;  /* 0x0000000c08267c2b */ /* 0x040fe40008000026 */
[----:B------:R-:W-:Y:S02]  /*1db0*/  DFMA R40, R8, UR14, R40 ;  /* 0x0000000e08287c2b */ /* 0x000fe40008000028 */
[C---:B------:R-:W-:Y:S02]  /*1dc0*/  DFMA R22, R12.reuse, UR24, R22 ;  /* 0x000000180c167c2b */ /* 0x040fe40008000016 */
[----:B------:R-:W-:-:S02]  /*1dd0*/  DFMA R42, R12, UR26, R42 ;  /* 0x0000001a0c2a7c2b */ /* 0x000fc4000800002a */
[C-C-:B------:R-:W-:Y:S02]  /*1de0*/  DADD R8, R20.reuse, R52.reuse ;  /* 0x0000000014087229 */ /* 0x140fe40000000034 */
[----:B------:R-:W-:-:S06]  /*1df0*/  DADD R12, -R20, R52 ;  /* 0x00000000140c7229 */ /* 0x000fcc0000000134 */
        /* <DEDUP_REMOVED lines=10> */
[C-C-:B------:R-:W-:Y:S02]  /*1ea0*/  DADD R8, R48.reuse, R34.reuse ;  /* 0x0000000030087229 */ /* 0x140fe40000000022 */
[----:B------:R-:W-:-:S06]  /*1eb0*/  DADD R12, -R48, R34 ;  /* 0x00000000300c7229 */ /* 0x000fcc0000000122 */
[----:B------:R-:W-:Y:S02]  /*1ec0*/  DFMA R36, R8, UR64, R36 ;  /* 0x0000004008247c2b */ /* 0x000fe40008000024 */
[C---:B------:R-:W-:Y:S02]  /*1ed0*/  DFMA R16, R12.reuse, UR68, R16 ;  /* 0x000000440c107c2b */ /* 0x040fe40008000010 */
        /* <DEDUP_REMOVED lines=37> */
[----:B------:R-:W5:Y:S03]  /*2130*/  LDCU.128 UR56, c[0x3][0x880] ;  /* 0x00c11000ff3877ac */ /* 0x000f660008000c00 */
[----:B------:R-:W5:Y:S01]  /*2140*/  LDS.64 R8, [R3+0x230] ;  /* 0x0002300003087984 */ /* 0x000f620000000a00 */
[----:B------:R-:W5:Y:S03]  /*2150*/  LDCU.128 UR64, c[0x3][0x890] ;  /* 0x00c11200ff4077ac */ /* 0x000f660008000c00 */
[----:B------:R-:W-:Y:S01]  /*2160*/  LDS.64 R16, [R3+0xf0] ;  /* 0x0000f00003107984 */ /* 0x000fe20000000a00 */
[----:B------:R-:W3:Y:S03]  /*2170*/  LDCU.64 UR26, c[0x3][0xa20] ;  /* 0x00c14400ff1a77ac */ /* 0x000ee60008000a00 */
[----:B------:R-:W5:Y:S01]  /*2180*/  LDS.64 R22, [R3+0x1e0] ;  /* 0x0001e00003167984 */ /* 0x000f620000000a00 */
[----:B------:R-:W5:Y:S01]  /*2190*/  LDCU.64 UR30, c[0x3][0x8c0] ;  /* 0x00c11800ff1e77ac */ /* 0x000f620008000a00 */
[----:B-1----:R-:W-:-:S02]  /*21a0*/  DADD R10, R4, R6 ;  /* 0x00000000040a7229 */ /* 0x002fc40000000006 */
[----:B------:R-:W-:-:S06]  /*21b0*/  DADD R4, R4, -R6 ;  /* 0x0000000004047229 */ /* 0x000fcc0000000806 */
[C---:B0-----:R-:W-:Y:S02]  /*21c0*/  DFMA R40, R10.reuse, UR40, RZ ;  /* 0x000000280a287c2b */ /* 0x041fe400080000ff */
[C---:B------:R-:W-:Y:S01]  /*21d0*/  DFMA R42, R10.reuse, UR42, RZ ;  /* 0x0000002a0a2a7c2b */ /* 0x040fe200080000ff */
[----:B------:R-:W0:Y:S01]  /*21e0*/  LDCU.128 UR40, c[0x3][0x860] ;  /* 0x00c10c00ff2877ac */ /* 0x000e220008000c00 */
[C---:B------:R-:W-:Y:S02]  /*21f0*/  DFMA R36, R10.reuse, UR4, RZ ;  /* 0x000000040a247c2b */ /* 0x040fe400080000ff */
[----:B------:R-:W-:Y:S02]  /*2200*/  DFMA R32, R10, UR6, RZ ;  /* 0x000000060a207c2b */ /* 0x000fe400080000ff */
[--C-:B----4-:R-:W-:Y:S02]  /*2210*/  DADD R38, R12, R28.reuse ;  /* 0x000000000c267229 */ /* 0x110fe4000000001c */
[----:B--2---:R-:W-:Y:S01]  /*2220*/  DFMA R10, R10, UR22, RZ ;  /* 0x000000160a0a7c2b */ /* 0x004fe200080000ff */
[----:B------:R-:W1:Y:S01]  /*2230*/  LDCU.64 UR22, c[0x3][0xa38] ;  /* 0x00c14700ff1677ac */ /* 0x000e620008000a00 */
[----:B------:R-:W-:Y:S01]  /*2240*/  DADD R6, R12, -R28 ;  /* 0x000000000c067229 */ /* 0x000fe2000000081c */
[----:B------:R-:W-:Y:S01]  /*2250*/  LDS.64 R12, [R3+0x140] ;  /* 0x00014000030c7984 */ /* 0x000fe20000000a00 */
[----:B---3--:R-:W-:Y:S01]  /*2260*/  DFMA R44, R4, UR26, RZ ;  /* 0x0000001a042c7c2b */ /* 0x008fe200080000ff */
[----:B------:R-:W2:Y:S01]  /*2270*/  LDCU.64 UR26, c[0x3][0xa70] ;  /* 0x00c14e00ff1a77ac */ /* 0x000ea20008000a00 */
[----:B------:R-:W-:-:S02]  /*2280*/  DFMA R36, R38, UR38, R36 ;  /* 0x0000002626247c2b */ /* 0x000fc40008000024 */
[C---:B------:R-:W-:Y:S02]  /*2290*/  DFMA R32, R38.reuse, UR16, R32 ;  /* 0x0000001026207c2b */ /* 0x040fe40008000020 */
[C---:B------:R-:W-:Y:S01]  /*22a0*/  DFMA R28, R38.reuse, UR18, R40 ;  /* 0x00000012261c7c2b */ /* 0x040fe20008000028 */
[----:B------:R-:W3:Y:S01]  /*22b0*/  LDCU.64 UR18, c[0x3][0x870] ;  /* 0x00c10e00ff1277ac */ /* 0x000ee20008000a00 */
[C---:B-----5:R-:W-:Y:S02]  /*22c0*/  DFMA R42, R38.reuse, UR52, R42 ;  /* 0x00000034262a7c2b */ /* 0x060fe4000800002a */
[----:B------:R-:W-:Y:S01]  /*22d0*/  DFMA R38, R38, UR54, R10 ;  /* 0x0000003626267c2b */ /* 0x000fe2000800000a */
[----:B------:R-:W4:Y:S01]  /*22e0*/  LDCU.128 UR52, c[0x3][0xa10] ;  /* 0x00c14200ff3477ac */ /* 0x000f220008000c00 */
[----:B------:R-:W5:Y:S01]  /*22f0*/  LDS.64 R10, [R3+0x190] ;  /* 0x00019000030a7984 */ /* 0x000f620000000a00 */
[C-C-:B------:R-:W-:Y:S02]  /*2300*/  DADD R40, R14.reuse, R8.reuse ;  /* 0x000000000e287229 */ /* 0x140fe40000000008 */
[----:B------:R-:W-:-:S06]  /*2310*/  DADD R8, R14, -R8 ;  /* 0x000000000e087229 */ /* 0x000fcc0000000808 */
[C---:B0-----:R-:W-:Y:S02]  /*2320*/  DFMA R28, R40.reuse, UR40, R28 ;  /* 0x00000028281c7c2b */ /* 0x041fe4000800001c */
[C---:B------:R-:W-:Y:S01]  /*2330*/  DFMA R14, R40.reuse, UR42, R42 ;  /* 0x0000002a280e7c2b */ /* 0x040fe2000800002a */
[----:B------:R-:W0:Y:S01]  /*2340*/  LDCU.128 UR40, c[0x3][0x8b0] ;  /* 0x00c11600ff2877ac */ /* 0x000e220008000c00 */
[C---:B------:R-:W-:Y:S02]  /*2350*/  DFMA R36, R40.reuse, UR12, R36 ;  /* 0x0000000c28247c2b */ /* 0x040fe40008000024 */
[C---:B------:R-:W-:Y:S02]  /*2360*/  DFMA R32, R40.reuse, UR14, R32 ;  /* 0x0000000e28207c2b */ /* 0x040fe40008000020 */
[----:B---3--:R-:W-:Y:S01]  /*2370*/  DFMA R40, R40, UR18, R38 ;  /* 0x0000001228287c2b */ /* 0x008fe20008000026 */
[----:B------:R-:W3:Y:S01]  /*2380*/  LDCU.64 UR18, c[0x3][0x8a8] ;  /* 0x00c11500ff1277ac */ /* 0x000ee20008000a00 */
[----:B------:R-:W-:-:S02]  /*2390*/  DADD R38, R16, R22 ;  /* 0x0000000010267229 */ /* 0x000fc40000000016 */
[----:B------:R-:W-:Y:S02]  /*23a0*/  DADD R16, R16, -R22 ;  /* 0x0000000010107229 */ /* 0x000fe40000000816 */
[----:B----4-:R-:W-:-:S04]  /*23b0*/  DFMA R42, R4, UR54, RZ ;  /* 0x00000036042a7c2b */ /* 0x010fc800080000ff */
[C---:B------:R-:W-:Y:S02]  /*23c0*/  DFMA R32, R38.reuse, UR56, R32 ;  /* 0x0000003826207c2b */ /* 0x040fe40008000020 */
[C---:B------:R-:W-:Y:S01]  /*23d0*/  DFMA R28, R38.reuse, UR58, R28 ;  /* 0x0000003a261c7c2b */ /* 0x040fe2000800001c */
[----:B------:R-:W4:Y:S01]  /*23e0*/  LDCU.128 UR56, c[0x3][0xa40] ;  /* 0x00c14800ff3877ac */ /* 0x000f220008000c00 */
[C---:B------:R-:W-:Y:S02]  /*23f0*/  DFMA R22, R38.reuse, UR50, R36 ;  /* 0x0000003226167c2b */ /* 0x040fe40008000024 */
[C---:B------:R-:W-:Y:S02]  /*2400*/  DFMA R14, R38.reuse, UR64, R14 ;  /* 0x00000040260e7c2b */ /* 0x040fe4000800000e */
[----:B------:R-:W-:Y:S01]  /*2410*/  DFMA R40, R38, UR66, R40 ;  /* 0x0000004226287c2b */ /* 0x000fe20008000028 */
[----:B------:R-:W2:Y:S01]  /*2420*/  LDCU.128 UR64, c[0x3][0xab0] ;  /* 0x00c15600ff4077ac */ /* 0x000ea20008000c00 */
[----:B------:R-:W-:-:S02]  /*2430*/  DFMA R38, R4, UR10, RZ ;  /* 0x0000000a04267c2b */ /* 0x000fc400080000ff */
[C-C-:B-----5:R-:W-:Y:S02]  /*2440*/  DADD R36, R12.reuse, R10.reuse ;  /* 0x000000000c247229 */ /* 0x160fe4000000000a */
[----:B------:R-:W-:-:S04]  /*2450*/  DADD R10, R12, -R10 ;  /* 0x000000000c0a7229 */ /* 0x000fc8000000080a */
[----:B------:R-:W-:Y:S02]  /*2460*/  DFMA R38, R6, UR32, R38 ;  /* 0x0000002006267c2b */ /* 0x000fe40008000026 */
[C---:B0-----:R-:W-:Y:S02]  /*2470*/  DFMA R12, R36.reuse, UR40, R28 ;  /* 0x00000028240c7c2b */ /* 0x041fe4000800001c */
[C---:B---3--:R-:W-:Y:S01]  /*2480*/  DFMA R28, R36.reuse, UR18, R32 ;  /* 0x00000012241c7c2b */ /* 0x048fe20008000020 */
[----:B------:R-:W0:Y:S01]  /*2490*/  LDCU.64 UR18, c[0x3][0xa58] ;  /* 0x00c14b00ff1277ac */ /* 0x000e220008000a00 */
[C---:B------:R-:W-:Y:S02]  /*24a0*/  DFMA R14, R36.reuse, UR42, R14 ;  /* 0x0000002a240e7c2b */ /* 0x040fe4000800000e */
[C---:B------:R-:W-:Y:S01]  /*24b0*/  DFMA R22, R36.reuse, UR20, R22 ;  /* 0x0000001424167c2b */ /* 0x040fe20008000016 */
[----:B------:R-:W3:Y:S01]  /*24c0*/  LDCU.128 UR40, c[0x3][0xa80] ;  /* 0x00c15000ff2877ac */ /* 0x000ee20008000c00 */
[----:B------:R-:W-:-:S02]  /*24d0*/  DFMA R32, R36, UR30, R40 ;  /* 0x0000001e24207c2b */ /* 0x000fc40008000028 */
[C---:B------:R-:W-:Y:S01]  /*24e0*/  DFMA R40, R4.reuse, UR8, RZ ;  /* 0x0000000804287c2b */ /* 0x040fe200080000ff */
[----:B------:R-:W5:Y:S01]  /*24f0*/  LDCU.64 UR30, c[0x3][0xac0] ;  /* 0x00c15800ff1e77ac */ /* 0x000f620008000a00 */
[----:B------:R-:W-:Y:S02]  /*2500*/  DFMA R36, R4, UR52, RZ ;  /* 0x0000003404247c2b */ /* 0x000fe400080000ff */
[C---:B----4-:R-:W-:Y:S01]  /*2510*/  DFMA R4, R6.reuse, UR56, R42 ;  /* 0x0000003806047c2b */ /* 0x050fe2000800002a */
[----:B------:R-:W4:Y:S01]  /*2520*/  LDCU.128 UR52, c[0x3][0xa90] ;  /* 0x00c15200ff3477ac */ /* 0x000f220008000c00 */
[C---:B------:R-:W-:Y:S02]  /*2530*/  DFMA R44, R6.reuse, UR58, R44 ;  /* 0x0000003a062c7c2b */ /* 0x040fe4000800002c */
[C---:B------:R-:W-:Y:S01]  /*2540*/  DFMA R40, R6.reuse, UR46, R40 ;  /* 0x0000002e06287c2b */ /* 0x040fe20008000028 */
[----:B------:R-:W5:Y:S01]  /*2550*/  LDCU.128 UR56, c[0x3][0xa60] ;  /* 0x00c14c00ff3877ac */ /* 0x000f620008000c00 */
[----:B-1----:R-:W-:-:S02]  /*2560*/  DFMA R36, R6, UR22, R36 ;  /* 0x0000001606247c2b */ /* 0x002fc40008000024 */
[C---:B0-----:R-:W-:Y:S01]  /*2570*/  DFMA R38, R8.reuse, UR18, R38 ;  /* 0x0000001208267c2b */ /* 0x041fe20008000026 */
[----:B------:R-:W0:Y:S01]  /*2580*/  LDCU.64 UR22, c[0x3][0xaa8] ;  /* 0x00c15500ff1677ac */ /* 0x000e220008000a00 */
[C---:B--2---:R-:W-:Y:S02]  /*2590*/  DFMA R44, R8.reuse, UR26, R44 ;  /* 0x0000001a082c7c2b */ /* 0x044fe4000800002c */
[----:B------:R-:W-:-:S04]  /*25a0*/  DFMA R40, R8, UR24, R40 ;  /* 0x0000001808287c2b */ /* 0x000fc80008000028 */
[C---:B---3--:R-:W-:Y:S02]  /*25b0*/  DFMA R38, R16.reuse, UR40, R38 ;  /* 0x0000002810267c2b */ /* 0x048fe40008000026 */
[C---:B----4-:R-:W-:Y:S02]  /*25c0*/  DFMA R44, R16.reuse, UR54, R44 ;  /* 0x00000036102c7c2b */ /* 0x050fe4000800002c */
[----:B------:R-:W-:Y:S02]  /*25d0*/  DFMA R40, R16, UR62, R40 ;  /* 0x0000003e10287c2b */ /* 0x000fe40008000028 */
[C---:B-----5:R-:W-:Y:S02]  /*25e0*/  DFMA R36, R8.reuse, UR56, R36 ;  /* 0x0000003808247c2b */ /* 0x060fe40008000024 */
[----:B------:R-:W-:Y:S02]  /*25f0*/  DFMA R4, R8, UR58, R4 ;  /* 0x0000003a08047c2b */ /* 0x000fe40008000004 */
[----:B------:R-:W-:-:S02]  /*2600*/  DFMA R44, R10, UR30, R44 ;  /* 0x0000001e0a2c7c2b */ /* 0x000fc4000800002c */
[----:B------:R-:W-:Y:S02]  /*2610*/  DFMA R40, R10, UR28, R40 ;  /* 0x0000001c0a287c2b */ /* 0x000fe40008000028 */
[C---:B------:R-:W-:Y:S02]  /*2620*/  DFMA R36, R16.reuse, UR42, R36 ;  /* 0x0000002a10247c2b */ /* 0x040fe40008000024 */
[----:B------:R-:W-:Y:S02]  /*2630*/  DFMA R4, R16, UR52, R4 ;  /* 0x0000003410047c2b */ /* 0x000fe40008000004 */
[----:B0-----:R-:W-:Y:S02]  /*2640*/  DFMA R38, R10, UR22, R38 ;  /* 0x000000160a267c2b */ /* 0x001fe40008000026 */
[----:B------:R-:W-:Y:S02]  /*2650*/  DADD R32, R32, R44 ;  /* 0x0000000020207229 */ /* 0x000fe4000000002c */
[----:B------:R-:W-:-:S02]  /*2660*/  DFMA R36, R10, UR64, R36 ;  /* 0x000000400a247c2b */ /* 0x000fc40008000024 */
[----:B------:R-:W-:Y:S02]  /*2670*/  DFMA R10, R10, UR66, R4 ;  /* 0x000000420a0a7c2b */ /* 0x000fe40008000004 */
[----:B------:R-:W-:Y:S01]  /*2680*/  DADD R4, R22, -R40 ;  /* 0x0000000016047229 */ /* 0x000fe20000000828 */
[----:B------:R1:W-:Y:S01]  /*2690*/  STS.64 [R3+0x140], R32 ;  /* 0x0001402003007388 */ /* 0x0003e20000000a00 */
        /* <DEDUP_REMOVED lines=14> */
[----:B------:R1:W-:Y:S02]  /*2780*/  STS.64 [R3+0xf0], R10 ;  /* 0x0000f00a03007388 */ /* 0x0003e40000000a00 */
.L_x_977:
[----:B------:R-:W-:Y:S05]  /*2790*/  BSYNC.RECONVERGENT B0 ;  /* 0x0000000000007941 */ /* 0x000fea0003800200 */
.L_x_976:
        /* <DEDUP_REMOVED lines=12> */
[----:B------:R-:W3:Y:S03]  /*2860*/  LDCU.128 UR56, c[0x3][0xa10] ;  /* 0x00c14200ff3877ac */ /* 0x000ee60008000c00 */
[----:B------:R-:W5:Y:S01]  /*2870*/  LDS.64 R14, [R2+0x15e0] ;  /* 0x0015e000020e7984 */ /* 0x000f620000000a00 */
[----:B------:R-:W5:Y:S01]  /*2880*/  LDCU.64 UR34, c[0x3][0xa20] ;  /* 0x00c14400ff2277ac */ /* 0x000f620008000a00 */
[----:B------:R-:W5:Y:S01]  /*2890*/  LDCU.64 UR26, c[0x3][0xa38] ;  /* 0x00c14700ff1a77ac */ /* 0x000f620008000a00 */
[----:B------:R-:W5:Y:S01]  /*28a0*/  LDCU.128 UR64, c[0x3][0x860] ;  /* 0x00c10c00ff4077ac */ /* 0x000f620008000c00 */
[----:B------:R-:W5:Y:S01]  /*28b0*/  LDCU.64 UR18, c[0x3][0xa58] ;  /* 0x00c14b00ff1277ac */ /* 0x000f620008000a00 */
[----:B------:R-:W5:Y:S01]  /*28c0*/  LDCU.128 UR68, c[0x3][0x8b0] ;  /* 0x00c11600ff4477ac */ /* 0x000f620008000c00 */
[----:B-1----:R-:W-:-:S02]  /*28d0*/  DADD R8, R4, R6 ;  /* 0x0000000004087229 */ /* 0x002fc40000000006 */
[----:B------:R-:W-:Y:S01]  /*28e0*/  DADD R22, R4, -R6 ;  /* 0x0000000004167229 */ /* 0x000fe20000000806 */
[----:B------:R-:W-:Y:S04]  /*28f0*/  LDS.64 R6, [R2+0x960] ;  /* 0x0009600002067984 */ /* 0x000fe80000000a00 */
[----:B------:R-:W1:Y:S01]  /*2900*/  LDS.64 R4, [R2+0x12c0] ;  /* 0x0012c00002047984 */ /* 0x000e620000000a00 */
[C---:B0-----:R-:W-:Y:S02]  /*2910*/  DFMA R26, R8.reuse, UR40, RZ ;  /* 0x00000028081a7c2b */ /* 0x041fe400080000ff */
[C---:B------:R-:W-:Y:S01]  /*2920*/  DFMA R28, R8.reuse, UR42, RZ ;  /* 0x0000002a081c7c2b */ /* 0x040fe200080000ff */
[----:B------:R-:W0:Y:S01]  /*2930*/  LDCU.128 UR40, c[0x3][0xa40] ;  /* 0x00c14800ff2877ac */ /* 0x000e220008000c00 */
[----:B------:R-:W-:-:S02]  /*2940*/  DFMA R18, R8, UR4, RZ ;  /* 0x0000000408127c2b */ /* 0x000fc400080000ff */
[----:B------:R-:W-:Y:S02]  /*2950*/  DFMA R16, R8, UR6, RZ ;  /* 0x0000000608107c2b */ /* 0x000fe400080000ff */
[--C-:B----4-:R-:W-:Y:S02]  /*2960*/  DADD R24, R20, R10.reuse ;  /* 0x0000000014187229 */ /* 0x110fe4000000000a */
[----:B--2---:R-:W-:Y:S01]  /*2970*/  DFMA R8, R8, UR30, RZ ;  /* 0x0000001e08087c2b */ /* 0x004fe200080000ff */
[----:B------:R-:W2:Y:S01]  /*2980*/  LDCU.64 UR30, c[0x3][0x870] ;  /* 0x00c10e00ff1e77ac */ /* 0x000ea20008000a00 */
[----:B------:R-:W-:Y:S01]  /*2990*/  DADD R20, R20, -R10 ;  /* 0x0000000014147229 */ /* 0x000fe2000000080a */
[----:B------:R-:W-:Y:S01]  /*29a0*/  LDS.64 R10, [R2+0xfa0] ;  /* 0x000fa000020a7984 */ /* 0x000fe20000000a00 */
[----:B---3--:R-:W-:Y:S02]  /*29b0*/  DFMA R32, R22, UR56, RZ ;  /* 0x0000003816207c2b */ /* 0x008fe400080000ff */
[----:B------:R-:W-:-:S02]  /*29c0*/  DFMA R18, R24, UR38, R18 ;  /* 0x0000002618127c2b */ /* 0x000fc40008000012 */
[C---:B------:R-:W-:Y:S02]  /*29d0*/  DFMA R16, R24.reuse, UR16, R16 ;  /* 0x0000001018107c2b */ /* 0x040fe40008000010 */
[C---:B------:R-:W-:Y:S01]  /*29e0*/  DFMA R34, R24.reuse, UR22, R26 ;  /* 0x0000001618227c2b */ /* 0x040fe2000800001a */
[----:B------:R-:W3:Y:S01]  /*29f0*/  LDCU.64 UR22, c[0x3][0x8a8] ;  /* 0x00c11500ff1677ac */ /* 0x000ee20008000a00 */
[C---:B-----5:R-:W-:Y:S02]  /*2a00*/  DFMA R38, R24.reuse, UR52, R28 ;  /* 0x0000003418267c2b */ /* 0x060fe4000800001c */
[----:B------:R-:W-:Y:S01]  /*2a10*/  DFMA R24, R24, UR54, R8 ;  /* 0x0000003618187c2b */ /* 0x000fe20008000008 */
[----:B------:R-:W4:Y:S01]  /*2a20*/  LDCU.128 UR52, c[0x3][0x880] ;  /* 0x00c11000ff3477ac */ /* 0x000f220008000c00 */
[----:B------:R0:W5:Y:S01]  /*2a30*/  LDS.64 R8, [R2+0xc80] ;  /* 0x000c800002087984 */ /* 0x0001620000000a00 */
[C---:B------:R-:W-:Y:S01]  /*2a40*/  DFMA R36, R22.reuse, UR58, RZ ;  /* 0x0000003a16247c2b */ /* 0x040fe200080000ff */
[----:B------:R-:W2:Y:S01]  /*2a50*/  LDCU.128 UR56, c[0x3][0xa60] ;  /* 0x00c14c00ff3877ac */ /* 0x000ea20008000c00 */
[----:B------:R-:W-:-:S02]  /*2a60*/  DFMA R40, R22, UR34, RZ ;  /* 0x0000002216287c2b */ /* 0x000fc400080000ff */
[----:B------:R-:W-:Y:S01]  /*2a70*/  DFMA R32, R20, UR26, R32 ;  /* 0x0000001a14207c2b */ /* 0x000fe20008000020 */
[----:B------:R-:W3:Y:S01]  /*2a80*/  LDCU.64 UR26, c[0x3][0xa70] ;  /* 0x00c14e00ff1a77ac */ /* 0x000ee20008000a00 */
[----:B------:R-:W-:Y:S02]  /*2a90*/  DADD R28, R12, R14 ;  /* 0x000000000c1c7229 */ /* 0x000fe4000000000e */
[C---:B0-----:R-:W-:Y:S02]  /*2aa0*/  DFMA R2, R20.reuse, UR40, R36 ;  /* 0x0000002814027c2b */ /* 0x041fe40008000024 */
[----:B------:R-:W-:Y:S01]  /*2ab0*/  DFMA R40, R20, UR42, R40 ;  /* 0x0000002a14287c2b */ /* 0x000fe20008000028 */
[----:B------:R-:W0:Y:S01]  /*2ac0*/  LDCU.128 UR40, c[0x3][0x890] ;  /* 0x00c11200ff2877ac */ /* 0x000e220008000c00 */
[----:B------:R-:W-:Y:S02]  /*2ad0*/  DADD R12, R12, -R14 ;  /* 0x000000000c0c7229 */ /* 0x000fe4000000080e */
[----:B------:R-:W-:-:S02]  /*2ae0*/  DFMA R30, R22, UR10, RZ ;  /* 0x0000000a161e7c2b */ /* 0x000fc400080000ff */
[----:B------:R-:W-:Y:S02]  /*2af0*/  DFMA R26, R22, UR8, RZ ;  /* 0x00000008161a7c2b */ /* 0x000fe400080000ff */
[C---:B------:R-:W-:Y:S02]  /*2b00*/  DFMA R34, R28.reuse, UR64, R34 ;  /* 0x000000401c227c2b */ /* 0x040fe40008000022 */
[----:B------:R-:W-:Y:S01]  /*2b10*/  DFMA R38, R28, UR66, R38 ;  /* 0x000000421c267c2b */ /* 0x000fe20008000026 */
[----:B------:R-:W4:Y:S01]  /*2b20*/  LDCU.128 UR64, c[0x3][0xa90] ;  /* 0x00c15200ff4077ac */ /* 0x000f220008000c00 */
[C---:B--2---:R-:W-:Y:S02]  /*2b30*/  DFMA R32, R12.reuse, UR56, R32 ;  /* 0x000000380c207c2b */ /* 0x044fe40008000020 */
[----:B------:R-:W-:Y:S01]  /*2b40*/  DFMA R2, R12, UR58, R2 ;  /* 0x0000003a0c027c2b */ /* 0x000fe20008000002 */
[----:B------:R-:W2:Y:S01]  /*2b50*/  LDCU.128 UR56, c[0x3][0xa80] ;  /* 0x00c15000ff3877ac */ /* 0x000ea20008000c00 */
[----:B------:R-:W-:-:S02]  /*2b60*/  DFMA R22, R20, UR32, R30 ;  /* 0x0000002014167c2b */ /* 0x000fc4000800001e */
[----:B------:R-:W-:Y:S01]  /*2b70*/  DFMA R24, R28, UR30, R24 ;  /* 0x0000001e1c187c2b */ /* 0x000fe20008000018 */
[----:B------:R-:W2:Y:S01]  /*2b80*/  LDCU.64 UR30, c[0x3][0x8c0] ;  /* 0x00c11800ff1e77ac */ /* 0x000ea20008000a00 */
[----:B-1----:R-:W-:Y:S02]  /*2b90*/  DADD R14, R6, R4 ;  /* 0x00000000060e7229 */ /* 0x002fe40000000004 */
[----:B------:R-:W-:Y:S02]  /*2ba0*/  DFMA R26, R20, UR46, R26 ;  /* 0x0000002e141a7c2b */ /* 0x000fe4000800001a */
[C---:B---3--:R-:W-:Y:S01]  /*2bb0*/  DFMA R40, R12.reuse, UR26, R40 ;  /* 0x0000001a0c287c2b */ /* 0x048fe20008000028 */
[----:B------:R-:W1:Y:S01]  /*2bc0*/  LDCU.64 UR26, c[0x3][0xac0] ;  /* 0x00c15800ff1a77ac */ /* 0x000e620008000a00 */
[----:B------:R-:W-:Y:S02]  /*2bd0*/  DFMA R22, R12, UR18, R22 ;  /* 0x000000120c167c2b */ /* 0x000fe40008000016 */
[----:B------:R-:W-:Y:S01]  /*2be0*/  DADD R4, R6, -R4 ;  /* 0x0000000006047229 */ /* 0x000fe20000000804 */
[----:B------:R-:W3:Y:S01]  /*2bf0*/  LDCU.64 UR18, c[0x3][0xaa8] ;  /* 0x00c15500ff1277ac */ /* 0x000ee20008000a00 */
[----:B0-----:R-:W-:-:S02]  /*2c00*/  DFMA R38, R14, UR40, R38 ;  /* 0x000000280e267c2b */ /* 0x001fc40008000026 */
[----:B------:R-:W-:Y:S01]  /*2c10*/  DFMA R24, R14, UR42, R24 ;  /* 0x0000002a0e187c2b */ /* 0x000fe20008000018 */
[----:B------:R-:W0:Y:S01]  /*2c20*/  LDCU.128 UR40, c[0x3][0xab0] ;  /* 0x00c15600ff2877ac */ /* 0x000e220008000c00 */
[----:B------:R-:W-:Y:S02]  /*2c30*/  DFMA R18, R28, UR12, R18 ;  /* 0x0000000c1c127c2b */ /* 0x000fe40008000012 */
[----:B------:R-:W-:Y:S02]  /*2c40*/  DFMA R26, R12, UR24, R26 ;  /* 0x000000180c1a7c2b */ /* 0x000fe4000800001a */
[----:B------:R-:W-:Y:S02]  /*2c50*/  DFMA R16, R28, UR14, R16 ;  /* 0x0000000e1c107c2b */ /* 0x000fe40008000010 */
[C-C-:B-----5:R-:W-:Y:S02]  /*2c60*/  DADD R6, R8.reuse, R10.reuse ;  /* 0x0000000008067229 */ /* 0x160fe4000000000a */
[----:B------:R-:W-:-:S02]  /*2c70*/  DADD R8, R8, -R10 ;  /* 0x0000000008087229 */ /* 0x000fc4000000080a */
[----:B----4-:R-:W-:Y:S02]  /*2c80*/  DFMA R40, R4, UR66, R40 ;  /* 0x0000004204287c2b */ /* 0x010fe40008000028 */
[----:B------:R-:W-:Y:S02]  /*2c90*/  DFMA R18, R14, UR50, R18 ;  /* 0x000000320e127c2b */ /* 0x000fe40008000012 */
[C---:B------:R-:W-:Y:S02]  /*2ca0*/  DFMA R26, R4.reuse, UR62, R26 ;  /* 0x0000003e041a7c2b */ /* 0x040fe4000800001a */
[C---:B--2---:R-:W-:Y:S02]  /*2cb0*/  DFMA R22, R4.reuse, UR56, R22 ;  /* 0x0000003804167c2b */ /* 0x044fe40008000016 */
[----:B------:R-:W-:Y:S02]  /*2cc0*/  DFMA R32, R4, UR58, R32 ;  /* 0x0000003a04207c2b */ /* 0x000fe40008000020 */
[----:B------:R-:W-:-:S02]  /*2cd0*/  DFMA R16, R14, UR52, R16 ;  /* 0x000000340e107c2b */ /* 0x000fc40008000010 */
[----:B------:R-:W-:Y:S02]  /*2ce0*/  DFMA R34, R14, UR54, R34 ;  /* 0x000000360e227c2b */ /* 0x000fe40008000022 */
[----:B------:R-:W-:Y:S02]  /*2cf0*/  DFMA R4, R4, UR64, R2 ;  /* 0x0000004004047c2b */ /* 0x000fe40008000002 */
[----:B------:R-:W-:Y:S02]  /*2d00*/  DFMA R24, R6, UR30, R24 ;  /* 0x0000001e06187c2b */ /* 0x000fe40008000018 */
[----:B-1----:R-:W-:Y:S02]  /*2d10*/  DFMA R40, R8, UR26, R40 ;  /* 0x0000001a08287c2b */ /* 0x002fe40008000028 */
[----:B------:R-:W-:Y:S02]  /*2d20*/  DFMA R18, R6, UR20, R18 ;  /* 0x0000001406127c2b */ /* 0x000fe40008000012 */
[----:B------:R-:W-:-:S02]  /*2d30*/  DFMA R26, R8, UR28, R26 ;  /* 0x0000001c081a7c2b */ /* 0x000fc4000800001a */
[C---:B------:R-:W-:Y:S02]  /*2d40*/  DFMA R2, R6.reuse, UR68, R34 ;  /* 0x0000004406027c2b */ /* 0x040fe40008000022 */
[C---:B------:R-:W-:Y:S02]  /*2d50*/  DFMA R38, R6.reuse, UR70, R38 ;  /* 0x0000004606267c2b */ /* 0x040fe40008000026 */
[----:B------:R-:W-:Y:S02]  /*2d60*/  DFMA R16, R6, UR22, R16 ;  /* 0x0000001606107c2b */ /* 0x000fe40008000010 */
[C---:B---3--:R-:W-:Y:S02]  /*2d70*/  DFMA R22, R8.reuse, UR18, R22 ;  /* 0x0000001208167c2b */ /* 0x048fe40008000016 */
[C---:B0-----:R-:W-:Y:S02]  /*2d80*/  DFMA R32, R8.reuse, UR40, R32 ;  /* 0x0000002808207c2b */ /* 0x041fe40008000020 */
[----:B------:R-:W-:-:S02]  /*2d90*/  DFMA R4, R8, UR42, R4 ;  /* 0x0000002a08047c2b */ /* 0x000fc40008000004 */
        /* <DEDUP_REMOVED lines=9> */
.L_x_979:
[----:B------:R-:W-:Y:S05]  /*2e30*/  BSYNC.RECONVERGENT B0 ;  /* 0x0000000000007941 */ /* 0x000fea0003800200 */
.L_x_978:
        /* <DEDUP_REMOVED lines=16> */
.L_x_980:
        /* <DEDUP_REMOVED lines=12> */
.L_x_3020:


//--------------------- .text._Z32massMatrixMultiplyRegisterKernelILi9ELi10ELi1EEviPKdS1_S1_S1_Pd --------------------------
	.section	.text._Z32massMatrixMultiplyRegisterKernelILi9ELi10ELi1EEviPKdS1_S1_S1_Pd,"ax",@progbits
	.align	128
        .global         _Z32massMatrixMultiplyRegisterKernelILi9ELi10ELi1EEviPKdS1_S1_S1_Pd
        .type           _Z32massMatrixMultiplyRegisterKernelILi9ELi10ELi1EEviPKdS1_S1_S1_Pd,@function
        .size           _Z32massMatrixMultiplyRegisterKernelILi9ELi10ELi1EEviPKdS1_S1_S1_Pd,(.L_x_3021 - _Z32massMatrixMultiplyRegisterKernelILi9ELi10ELi1EEviPKdS1_S1_S1_Pd)
        .other          _Z32massMatrixMultiplyRegisterKernelILi9ELi10ELi1EEviPKdS1_S1_S1_Pd,@"STO_CUDA_ENTRY STV_DEFAULT"
_Z32massMatrixMultiplyRegisterKernelILi9ELi10ELi1EEviPKdS1_S1_S1_Pd:
.text._Z32massMatrixMultiplyRegisterKernelILi9ELi10ELi1EEviPKdS1_S1_S1_Pd:
        /* <DEDUP_REMOVED lines=12> */
[----:B----4-:R-:W-:Y:S01]  /*00c0*/  @!P0 IMAD.WIDE.U32 R6, R53, 0x8, R6 ;  /* 0x0000000835068825 */ /* 0x010fe200078e0006 */
[----:B--2---:R-:W2:Y:S04]  /*00d0*/  @!P0 LDG.E.64.CONSTANT R8, desc[UR54][R4.64] ;  /* 0x0000003604088981 */ /* 0x004ea8000c1e9b00 */
[----:B------:R-:W3:Y:S01]  /*00e0*/  @!P0 LDG.E.64.CONSTANT R10, desc[UR54][R6.64] ;  /* 0x00000036060a8981 */ /* 0x000ee2000c1e9b00 */
[C---:B------:R-:W-:Y:S01]  /*00f0*/  @!P0 VIADD R0, R52.reuse, 0x1f40 ;  /* 0x00001f4034008836 */ /* 0x040fe20000000000 */
[----:B------:R-:W0:Y:S01]  /*0100*/  S2UR UR30, SR_CTAID.X ;  /* 0x00000000001e79c3 */ /* 0x000e220000002500 */
[----:B------:R-:W-:Y:S01]  /*0110*/  @!P0 VIADD R12, R52, 0x2008 ;  /* 0x00002008340c8836 */ /* 0x000fe20000000000 */
[C---:B------:R-:W-:Y:S02]  /*0120*/  LEA R52, R13.reuse, R52, 0x18 ;  /* 0x000000340d347211 */ /* 0x040fe400078ec0ff */
[----:B------:R-:W-:-:S02]  /*0130*/  @!P0 LEA R0, R13, R0, 0x18 ;  /* 0x000000000d008211 */ /* 0x000fc400078ec0ff */
[----:B------:R-:W-:Y:S01]  /*0140*/  @!P0 LEA R12, R13, R12, 0x18 ;  /* 0x0000000c0d0c8211 */ /* 0x000fe200078ec0ff */
[----:B------:R-:W-:Y:S01]  /*0150*/  IMAD R50, R29, 0x1f40, R52 ;  /* 0x00001f401d327824 */ /* 0x000fe200078e0234 */
[C---:B------:R-:W-:Y:S01]  /*0160*/  PRMT R28, R53.reuse, 0x9910, RZ ;  /* 0x00009910351c7816 */ /* 0x040fe200000000ff */
[C---:B------:R-:W-:Y:S02]  /*0170*/  @!P0 IMAD R51, R53.reuse, 0x8, R0 ;  /* 0x0000000835338824 */ /* 0x040fe400078e0200 */
[----:B------:R-:W-:Y:S02]  /*0180*/  @!P0 IMAD R55, R53, 0x8, R12 ;  /* 0x0000000835378824 */ /* 0x000fe400078e020c */
[----:B0-----:R-:W-:Y:S01]  /*0190*/  VIADD R0, R29, UR30 ;  /* 0x0000001e1d007c36 */ /* 0x001fe20008000000 */
[C---:B------:R-:W-:Y:S01]  /*01a0*/  ISETP.GT.U32.AND P1, PT, R53.reuse, 0x50, PT ;  /* 0x000000503500780c */ /* 0x040fe20003f24070 */
[----:B------:R-:W-:Y:S01]  /*01b0*/  BSSY.RECONVERGENT B0, `(.L_x_981) ;  /* 0x0000136000007945 */ /* 0x000fe20003800200 */
[C---:B------:R-:W-:Y:S01]  /*01c0*/  ISETP.GT.U32.AND P2, PT, R53.reuse, 0x59, PT ;  /* 0x000000593500780c */ /* 0x040fe20003f44070 */
[----:B--2---:R0:W-:Y:S04]  /*01d0*/  @!P0 STS.64 [R51], R8 ;  /* 0x0000000833008388 */ /* 0x0041e80000000a00 */
[----:B---3--:R-:W-:Y:S01]  /*01e0*/  @!P0 STS.64 [R55], R10 ;  /* 0x0000000a37008388 */ /* 0x008fe20000000a00 */
[----:B------:R-:W-:Y:S01]  /*01f0*/  BAR.SYNC.DEFER_BLOCKING 0x0 ;  /* 0x0000000000007b1d */ /* 0x000fe20000010000 */
[----:B------:R-:W-:-:S02]  /*0200*/  ISETP.GE.U32.AND P0, PT, R53, 0x51, PT ;  /* 0x000000513500780c */ /* 0x000fc40003f06070 */
[----:B0-----:R-:W-:Y:S02]  /*0210*/  LOP3.LUT R51, R53, 0xffff, RZ, 0xc0, !PT ;  /* 0x0000ffff35337812 */ /* 0x001fe400078ec0ff */
[----:B------:R-:W-:Y:S01]  /*0220*/  ISETP.LT.AND P0, PT, R0, UR32, !P0 ;  /* 0x0000002000007c0c */ /* 0x000fe2000c701270 */
[----:B------:R-:W0:Y:S04]  /*0230*/  LDS.128 R12, [R52+0x2010] ;  /* 0x00201000340c7984 */ /* 0x000e280000000c00 */
[----:B------:R-:W-:Y:S04]  /*0240*/  LDS.128 R20, [R52+0x2020] ;  /* 0x0020200034147984 */ /* 0x000fe80000000c00 */
[----:B------:R-:W1:Y:S04]  /*0250*/  LDS.128 R24, [R52+0x1f60] ;  /* 0x001f600034187984 */ /* 0x000e680000000c00 */
[----:B------:R-:W-:Y:S04]  /*0260*/  LDS.128 R40, [R52+0x2030] ;  /* 0x0020300034287984 */ /* 0x000fe80000000c00 */
[----:B------:R-:W-:Y:S04]  /*0270*/  LDS.128 R60, [R52+0x1f70] ;  /* 0x001f7000343c7984 */ /* 0x000fe80000000c00 */
[----:B------:R-:W2:Y:S04]  /*0280*/  LDS.128 R16, [R52+0x1f50] ;  /* 0x001f500034107984 */ /* 0x000ea80000000c00 */
[----:B------:R-:W-:Y:S04]  /*0290*/  LDS.128 R4, [R52+0x2040] ;  /* 0x0020400034047984 */ /* 0x000fe80000000c00 */
[----:B------:R-:W-:Y:S04]  /*02a0*/  LDS.128 R76, [R52+0x1f80] ;  /* 0x001f8000344c7984 */ /* 0x000fe80000000c00 */
[----:B------:R-:W3:Y:S04]  /*02b0*/  LDS.128 R80, [R52+0x2050] ;  /* 0x0020500034507984 */ /* 0x000ee80000000c00 */
[----:B------:R-:W4:Y:S01]  /*02c0*/  LDS.128 R8, [R52+0x2060] ;  /* 0x0020600034087984 */ /* 0x000f220000000c00 */
[----:B0-----:R-:W-:-:S02]  /*02d0*/  R2UR UR4, R12 ;  /* 0x000000000c0472ca */ /* 0x001fc400000e0000 */
[----:B------:R-:W-:Y:S02]  /*02e0*/  R2UR UR5, R13 ;  /* 0x000000000d0572ca */ /* 0x000fe400000e0000 */
[----:B------:R-:W-:Y:S02]  /*02f0*/  R2UR UR24, R14 ;  /* 0x000000000e1872ca */ /* 0x000fe400000e0000 */
[----:B------:R-:W-:Y:S02]  /*0300*/  R2UR UR25, R15 ;  /* 0x000000000f1972ca */ /* 0x000fe400000e0000 */
[----:B-1----:R-:W-:Y:S01]  /*0310*/  R2UR UR18, R26 ;  /* 0x000000001a1272ca */ /* 0x002fe200000e0000 */
[----:B------:R-:W0:Y:S01]  /*0320*/  LDS.128 R12, [R52+0x1fa0] ;  /* 0x001fa000340c7984 */ /* 0x000e220000000c00 */
[----:B------:R-:W-:Y:S02]  /*0330*/  R2UR UR19, R27 ;  /* 0x000000001b1372ca */ /* 0x000fe400000e0000 */
[----:B------:R-:W-:Y:S01]  /*0340*/  R2UR UR20, R22 ;  /* 0x00000000161472ca */ /* 0x000fe200000e0000 */
[----:B------:R-:W-:Y:S01]  /*0350*/  IMAD.U32 R56, RZ, RZ, UR4 ;  /* 0x00000004ff387e24 */ /* 0x000fe2000f8e00ff */
[----:B------:R-:W-:Y:S01]  /*0360*/  R2UR UR4, R20 ;  /* 0x00000000140472ca */ /* 0x000fe200000e0000 */
[----:B------:R-:W-:Y:S01]  /*0370*/  IMAD.U32 R57, RZ, RZ, UR5 ;  /* 0x00000005ff397e24 */ /* 0x000fe2000f8e00ff */
[----:B------:R-:W-:-:S02]  /*0380*/  R2UR UR5, R21 ;  /* 0x00000000150572ca */ /* 0x000fc400000e0000 */
[----:B------:R-:W-:Y:S02]  /*0390*/  R2UR UR21, R23 ;  /* 0x00000000171572ca */ /* 0x000fe400000e0000 */
[----:B--2---:R-:W-:Y:S01]  /*03a0*/  R2UR UR22, R18 ;  /* 0x00000000121672ca */ /* 0x004fe200000e0000 */
[----:B------:R-:W-:Y:S01]  /*03b0*/  LDS.128 R20, [R52+0x1fb0] ;  /* 0x001fb00034147984 */ /* 0x000fe20000000c00 */
[----:B------:R-:W-:Y:S02]  /*03c0*/  R2UR UR23, R19 ;  /* 0x00000000131772ca */ /* 0x000fe400000e0000 */
[----:B------:R-:W-:Y:S02]  /*03d0*/  R2UR UR6, R16 ;  /* 0x00000000100672ca */ /* 0x000fe400000e0000 */
[----:B------:R-:W-:Y:S01]  /*03e0*/  R2UR UR7, R17 ;  /* 0x00000000110772ca */ /* 0x000fe200000e0000 */
[----:B------:R-:W-:Y:S01]  /*03f0*/  IMAD.U32 R70, RZ, RZ, UR4 ;  /* 0x00000004ff467e24 */ /* 0x000fe2000f8e00ff */
[----:B------:R-:W-:Y:S01]  /*0400*/  R2UR UR4, R24 ;  /* 0x00000000180472ca */ /* 0x000fe200000e0000 */
[----:B------:R-:W-:Y:S01]  /*0410*/  IMAD.U32 R71, RZ, RZ, UR5 ;  /* 0x00000005ff477e24 */ /* 0x000fe2000f8e00ff */
[----:B------:R-:W-:Y:S01]  /*0420*/  R2UR UR5, R25 ;  /* 0x00000000190572ca */ /* 0x000fe200000e0000 */
[----:B------:R-:W1:Y:S01]  /*0430*/  LDS.128 R16, [R52+0x2070] ;  /* 0x0020700034107984 */ /* 0x000e620000000c00 */
[----:B---3--:R-:W-:-:S02]  /*0440*/  R2UR UR26, R80 ;  /* 0x00000000501a72ca */ /* 0x008fc400000e0000 */
[----:B------:R-:W-:Y:S01]  /*0450*/  R2UR UR27, R81 ;  /* 0x00000000511b72ca */ /* 0x000fe200000e0000 */
[----:B------:R-:W2:Y:S01]  /*0460*/  LDS.128 R24, [R52+0x1f90] ;  /* 0x001f900034187984 */ /* 0x000ea20000000c00 */
[----:B------:R-:W-:Y:S01]  /*0470*/  R2UR UR12, R6 ;  /* 0x00000000060c72ca */ /* 0x000fe200000e0000 */
[----:B------:R-:W-:Y:S01]  /*0480*/  IMAD.U32 R64, RZ, RZ, UR6 ;  /* 0x00000006ff407e24 */ /* 0x000fe2000f8e00ff */
[----:B------:R-:W-:Y:S01]  /*0490*/  R2UR UR13, R7 ;  /* 0x00000000070d72ca */ /* 0x000fe200000e0000 */
[----:B------:R-:W-:Y:S01]  /*04a0*/  IMAD.U32 R65, RZ, RZ, UR7 ;  /* 0x00000007ff417e24 */ /* 0x000fe2000f8e00ff */
[----:B----4-:R-:W-:Y:S01]  /*04b0*/  R2UR UR34, R8 ;  /* 0x00000000082272ca */ /* 0x010fe200000e0000 */
        /* <DEDUP_REMOVED lines=8> */
[----:B0-----:R-:W-:Y:S01]  /*0540*/  R2UR UR28, R12 ;  /* 0x000000000c1c72ca */ /* 0x001fe200000e0000 */
[C---:B------:R-:W-:Y:S01]  /*0550*/  IMAD R12, R51.reuse, 0xe38f, RZ ;  /* 0x0000e38f330c7824 */ /* 0x040fe200078e02ff */
[----:B------:R-:W-:Y:S01]  /*0560*/  R2UR UR26, R14 ;  /* 0x000000000e1a72ca */ /* 0x000fe200000e0000 */
[----:B------:R-:W-:Y:S01]  /*0570*/  IMAD R51, R51, 0x199a, RZ ;  /* 0x0000199a33337824 */ /* 0x000fe200078e02ff */
[----:B------:R-:W-:Y:S01]  /*0580*/  R2UR UR27, R15 ;  /* 0x000000000f1b72ca */ /* 0x000fe200000e0000 */
[----:B------:R-:W-:Y:S01]  /*0590*/  IMAD.U32 R54, RZ, RZ, UR4 ;  /* 0x00000004ff367e24 */ /* 0x000fe2000f8e00ff */
[----:B------:R-:W-:Y:S01]  /*05a0*/  R2UR UR4, R60 ;  /* 0x000000003c0472ca */ /* 0x000fe200000e0000 */
[----:B------:R-:W-:Y:S01]  /*05b0*/  IMAD.U32 R55, RZ, RZ, UR5 ;  /* 0x00000005ff377e24 */ /* 0x000fe2000f8e00ff */
[----:B------:R-:W-:Y:S02]  /*05c0*/  R2UR UR5, R61 ;  /* 0x000000003d0572ca */ /* 0x000fe400000e0000 */
[----:B------:R-:W-:-:S02]  /*05d0*/  SHF.R.U32.HI R12, RZ, 0x13, R12 ;  /* 0x00000013ff0c7819 */ /* 0x000fc4000001160c */
[----:B------:R-:W-:Y:S02]  /*05e0*/  R2UR UR29, R13 ;  /* 0x000000000d1d72ca */ /* 0x000fe400000e0000 */
[----:B------:R-:W-:Y:S02]  /*05f0*/  R2UR UR17, R43 ;  /* 0x000000002b1172ca */ /* 0x000fe400000e0000 */
        /* <DEDUP_REMOVED lines=9> */
[----:B-1----:R-:W-:Y:S01]  /*0690*/  R2UR UR31, R19 ;  /* 0x00000000131f72ca */ /* 0x002fe200000e0000 */
[----:B------:R-:W0:Y:S01]  /*06a0*/  LDS.128 R4, [R52+0x1fc0] ;  /* 0x001fc00034047984 */ /* 0x000e220000000c00 */
[----:B--2---:R-:W-:-:S02]  /*06b0*/  R2UR UR6, R26 ;  /* 0x000000001a0672ca */ /* 0x004fc400000e0000 */
[----:B------:R-:W-:Y:S02]  /*06c0*/  R2UR UR7, R27 ;  /* 0x000000001b0772ca */ /* 0x000fe400000e0000 */
[----:B------:R-:W-:Y:S02]  /*06d0*/  PRMT R19, R12, 0x9910, RZ ;  /* 0x000099100c137816 */ /* 0x000fe400000000ff */
[----:B------:R-:W1:Y:S01]  /*06e0*/  LDS.128 R12, [R52+0x1fd0] ;  /* 0x001fd000340c7984 */ /* 0x000e620000000c00 */
[----:B------:R-:W-:Y:S01]  /*06f0*/  IMAD.U32 R66, RZ, RZ, UR4 ;  /* 0x00000004ff427e24 */ /* 0x000fe2000f8e00ff */
[----:B------:R-:W-:Y:S01]  /*0700*/  R2UR UR4, R76 ;  /* 0x000000004c0472ca */ /* 0x000fe200000e0000 */
[----:B------:R-:W-:Y:S01]  /*0710*/  IMAD.U32 R67, RZ, RZ, UR5 ;  /* 0x00000005ff437e24 */ /* 0x000fe2000f8e00ff */
[----:B------:R-:W-:Y:S02]  /*0720*/  R2UR UR5, R77 ;  /* 0x000000004d0572ca */ /* 0x000fe400000e0000 */
[----:B------:R-:W-:Y:S01]  /*0730*/  R2UR UR30, R18 ;  /* 0x00000000121e72ca */ /* 0x000fe200000e0000 */
[----:B------:R-:W-:Y:S01]  /*0740*/  IMAD R18, R28, 0x39, RZ ;  /* 0x000000391c127824 */ /* 0x000fe200078e02ff */
[----:B------:R-:W-:Y:S01]  /*0750*/  R2UR UR32, R16 ;  /* 0x00000000102072ca */ /* 0x000fe200000e0000 */
[----:B------:R-:W-:Y:S01]  /*0760*/  IMAD R16, R19, 0x9, RZ ;  /* 0x0000000913107824 */ /* 0x000fe200078e02ff */
[----:B------:R-:W-:Y:S01]  /*0770*/  R2UR UR33, R17 ;  /* 0x00000000112172ca */ /* 0x000fe200000e0000 */
[----:B------:R-:W2:Y:S01]  /*0780*/  @P0 LDC.64 R76, c[0x0][0x3a0] ;  /* 0x0000e800ff4c0b82 */ /* 0x000ea20000000a00 */
[----:B------:R-:W-:Y:S01]  /*0790*/  LOP3.LUT R17, R18, 0xffff, RZ, 0xc0, !PT ;  /* 0x0000ffff12117812 */ /* 0x000fe200078ec0ff */
[----:B------:R-:W-:Y:S01]  /*07a0*/  IMAD.MOV R16, RZ, RZ, -R16 ;  /* 0x000000ffff107224 */ /* 0x000fe200078e0a10 */
[----:B------:R-:W-:Y:S01]  /*07b0*/  R2UR UR34, R22 ;  /* 0x00000000162272ca */ /* 0x000fe200000e0000 */
[----:B------:R-:W-:Y:S01]  /*07c0*/  IMAD.U32 R68, RZ, RZ, UR4 ;  /* 0x00000004ff447e24 */ /* 0x000fe2000f8e00ff */
[----:B------:R-:W-:Y:S01]  /*07d0*/  R2UR UR4, R24 ;  /* 0x00000000180472ca */ /* 0x000fe200000e0000 */
[----:B------:R-:W-:Y:S01]  /*07e0*/  IMAD.U32 R69, RZ, RZ, UR5 ;  /* 0x00000005ff457e24 */ /* 0x000fe2000f8e00ff */
[----:B------:R-:W-:-:S02]  /*07f0*/  R2UR UR5, R25 ;  /* 0x00000000190572ca */ /* 0x000fc400000e0000 */
[----:B------:R-:W3:Y:S01]  /*0800*/  LDS.128 R24, [R52+0x2080] ;  /* 0x0020800034187984 */ /* 0x000ee20000000c00 */
[----:B------:R-:W-:Y:S02]  /*0810*/  SHF.R.U32.HI R17, RZ, 0x9, R17 ;  /* 0x00000009ff117819 */ /* 0x000fe40000011611 */
[----:B------:R-:W-:Y:S02]  /*0820*/  PRMT R16, R16, 0x7710, RZ ;  /* 0x0000771010107816 */ /* 0x000fe400000000ff */
[----:B------:R-:W-:Y:S02]  /*0830*/  LOP3.LUT R17, R17, 0xffff, RZ, 0xc0, !PT ;  /* 0x0000ffff11117812 */ /* 0x000fe400078ec0ff */
[----:B------:R-:W-:Y:S01]  /*0840*/  R2UR UR35, R23 ;  /* 0x00000000172372ca */ /* 0x000fe200000e0000 */
[----:B------:R-:W-:Y:S01]  /*0850*/  IMAD.IADD R16, R16, 0x1, R53 ;  /* 0x0000000110107824 */ /* 0x000fe200078e0235 */
[----:B------:R-:W-:Y:S01]  /*0860*/  R2UR UR36, R20 ;  /* 0x00000000142472ca */ /* 0x000fe200000e0000 */
[----:B------:R-:W-:Y:S01]  /*0870*/  IMAD.U32 R58, RZ, RZ, UR4 ;  /* 0x00000004ff3a7e24 */ /* 0x000fe2000f8e00ff */
[----:B------:R-:W-:Y:S01]  /*0880*/  R2UR UR4, R10 ;  /* 0x000000000a0472ca */ /* 0x000fe200000e0000 */
[----:B------:R-:W-:Y:S01]  /*0890*/  IMAD.U32 R59, RZ, RZ, UR5 ;  /* 0x00000005ff3b7e24 */ /* 0x000fe2000f8e00ff */
[----:B------:R-:W-:Y:S01]  /*08a0*/  R2UR UR5, R11 ;  /* 0x000000000b0572ca */ /* 0x000fe200000e0000 */
[----:B------:R-:W-:Y:S01]  /*08b0*/  IMAD R28, R17, 0x50, R50 ;  /* 0x00000050111c7824 */ /* 0x000fe200078e0232 */
[----:B------:R-:W4:Y:S01]  /*08c0*/  LDS.128 R8, [R52+0x2090] ;  /* 0x0020900034087984 */ /* 0x000f220000000c00 */
[----:B------:R-:W-:-:S02]  /*08d0*/  LOP3.LUT R16, R16, 0xffff, RZ, 0xc0, !PT ;  /* 0x0000ffff10107812 */ /* 0x000fc400078ec0ff */
[--C-:B------:R-:W-:Y:S01]  /*08e0*/  IMAD R29, R17, 0x2d0, R28.reuse ;  /* 0x000002d0111d7824 */ /* 0x100fe200078e021c */
[----:B------:R-:W-:Y:S01]  /*08f0*/  R2UR UR37, R21 ;  /* 0x00000000152572ca */ /* 0x000fe200000e0000 */
[----:B------:R-:W-:Y:S01]  /*0900*/  @P0 IMAD R17, R0, 0x2d9, R53 ;  /* 0x000002d900110824 */ /* 0x000fe200078e0235 */
[----:B0-----:R-:W-:Y:S01]  /*0910*/  R2UR UR42, R6 ;  /* 0x00000000062a72ca */ /* 0x001fe200000e0000 */
[C---:B------:R-:W-:Y:S01]  /*0920*/  IMAD R28, R16.reuse, 0x8, R28 ;  /* 0x00000008101c7824 */ /* 0x040fe200078e021c */
[----:B------:R-:W-:Y:S01]  /*0930*/  R2UR UR43, R7 ;  /* 0x00000000072b72ca */ /* 0x000fe200000e0000 */
[----:B------:R-:W-:Y:S01]  /*0940*/  IMAD R29, R16, 0x8, R29 ;  /* 0x00000008101d7824 */ /* 0x000fe200078e021d */
[----:B------:R-:W-:Y:S01]  /*0950*/  R2UR UR44, R4 ;  /* 0x00000000042c72ca */ /* 0x000fe200000e0000 */
[----:B--2---:R-:W-:Y:S01]  /*0960*/  @P0 IMAD.WIDE R76, R17, 0x8, R76 ;  /* 0x00000008114c0825 */ /* 0x004fe200078e024c */
        /* <DEDUP_REMOVED lines=8> */
[----:B------:R-:W-:Y:S02]  /*09f0*/  R2UR UR10, R78 ;  /* 0x000000004e0a72ca */ /* 0x000fe400000e0000 */
[----:B------:R-:W-:Y:S01]  /*0a00*/  R2UR UR11, R79 ;  /* 0x000000004f0b72ca */ /* 0x000fe200000e0000 */
[----:B------:R-:W0:Y:S01]  /*0a10*/  LDS.128 R12, [R52+0x1fe0] ;  /* 0x001fe000340c7984 */ /* 0x000e220000000c00 */
[----:B---3--:R-:W-:-:S02]  /*0a20*/  R2UR UR38, R26 ;  /* 0x000000001a2672ca */ /* 0x008fc400000e0000 */
[----:B------:R-:W-:Y:S01]  /*0a30*/  R2UR UR39, R27 ;  /* 0x000000001b2772ca */ /* 0x000fe200000e0000 */
[----:B------:R1:W5:Y:S01]  /*0a40*/  @P0 LDG.E.64.CONSTANT R44, desc[UR54][R76.64] ;  /* 0x000000364c2c0981 */ /* 0x000362000c1e9b00 */
[----:B------:R-:W-:Y:S02]  /*0a50*/  R2UR UR40, R24 ;  /* 0x00000000182872ca */ /* 0x000fe400000e0000 */
[----:B------:R-:W-:Y:S01]  /*0a60*/  R2UR UR41, R25 ;  /* 0x00000000192972ca */ /* 0x000fe200000e0000 */
[----:B------:R1:W5:Y:S01]  /*0a70*/  @P0 LDG.E.64.CONSTANT R46, desc[UR54][R76.64+0x288] ;  /* 0x000288364c2e0981 */ /* 0x000362000c1e9b00 */
[----:B------:R-:W-:Y:S02]  /*0a80*/  R2UR UR8, R82 ;  /* 0x00000000520872ca */ /* 0x000fe400000e0000 */
[----:B------:R-:W-:Y:S01]  /*0a90*/  R2UR UR9, R83 ;  /* 0x00000000530972ca */ /* 0x000fe200000e0000 */
[----:B------:R-:W2:Y:S01]  /*0aa0*/  LDS.128 R24, [R52+0x20c0] ;  /* 0x0020c00034187984 */ /* 0x000ea20000000c00 */
[----:B----4-:R-:W-:-:S03]  /*0ab0*/  R2UR UR46, R10 ;  /* 0x000000000a2e72ca */ /* 0x010fc600000e0000 */
[----:B------:R1:W5:Y:S01]  /*0ac0*/  @P0 LDG.E.64.CONSTANT R36, desc[UR54][R76.64+0x510] ;  /* 0x000510364c240981 */ /* 0x000362000c1e9b00 */
[----:B------:R-:W-:Y:S02]  /*0ad0*/  R2UR UR47, R11 ;  /* 0x000000000b2f72ca */ /* 0x000fe400000e0000 */
[----:B------:R-:W-:Y:S01]  /*0ae0*/  R2UR UR48, R8 ;  /* 0x00000000083072ca */ /* 0x000fe200000e0000 */
[----:B------:R1:W5:Y:S01]  /*0af0*/  @P0 LDG.E.64.CONSTANT R30, desc[UR54][R76.64+0x798] ;  /* 0x000798364c1e0981 */ /* 0x000362000c1e9b00 */
[----:B------:R-:W-:-:S03]  /*0b00*/  R2UR UR49, R9 ;  /* 0x00000000093172ca */ /* 0x000fc600000e0000 */
[----:B------:R-:W3:Y:S01]  /*0b10*/  LDS.128 R8, [R52+0x2000] ;  /* 0x0020000034087984 */ /* 0x000ee20000000c00 */
[----:B------:R-:W-:-:S03]  /*0b20*/  SHF.R.U32.HI R51, RZ, 0x10, R51 ;  /* 0x00000010ff337819 */ /* 0x000fc60000011633 */
[----:B------:R1:W5:Y:S04]  /*0b30*/  @P0 LDG.E.64.CONSTANT R2, desc[UR54][R76.64+0xa20] ;  /* 0x000a20364c020981 */ /* 0x000368000c1e9b00 */
[----:B------:R1:W5:Y:S04]  /*0b40*/  @P0 LDG.E.64.CONSTANT R32, desc[UR54][R76.64+0xca8] ;  /* 0x000ca8364c200981 */ /* 0x000368000c1e9b00 */
[----:B------:R1:W5:Y:S04]  /*0b50*/  @P0 LDG.E.64.CONSTANT R34, desc[UR54][R76.64+0xf30] ;  /* 0x000f30364c220981 */ /* 0x000368000c1e9b00 */
[----:B------:R1:W5:Y:S04]  /*0b60*/  @P0 LDG.E.64.CONSTANT R48, desc[UR54][R76.64+0x11b8] ;  /* 0x0011b8364c300981 */ /* 0x000368000c1e9b00 */
[----:B------:R1:W5:Y:S01]  /*0b70*/  @P0 LDG.E.64.CONSTANT R38, desc[UR54][R76.64+0x1440] ;  /* 0x001440364c260981 */ /* 0x000362000c1e9b00 */
[----:B------:R-:W-:-:S02]  /*0b80*/  R2UR UR54, R42 ;  /* 0x000000002a3672ca */ /* 0x000fc400000e0000 */
[----:B------:R-:W-:-:S05]  /*0b90*/  PRMT R42, R51, 0x9910, RZ ;  /* 0x00009910332a7816 */ /* 0x000fca00000000ff */
[----:B------:R-:W-:-:S04]  /*0ba0*/  IMAD R42, R42, 0xa, RZ ;  /* 0x0000000a2a2a7824 */ /* 0x000fc800078e02ff */
[----:B------:R-:W-:Y:S01]  /*0bb0*/  IMAD.MOV R42, RZ, RZ, -R42 ;  /* 0x000000ffff2a7224 */ /* 0x000fe200078e0a2a */
[----:B------:R-:W-:Y:S02]  /*0bc0*/  R2UR UR55, R43 ;  /* 0x000000002b3772ca */ /* 0x000fe400000e0000 */
[----:B------:R-:W-:Y:S02]  /*0bd0*/  R2UR UR56, R40 ;  /* 0x00000000283872ca */ /* 0x000fe400000e0000 */
[----:B------:R-:W-:Y:S02]  /*0be0*/  PRMT R42, R42, 0x7710, RZ ;  /* 0x000077102a2a7816 */ /* 0x000fe400000000ff */
        /* <DEDUP_REMOVED lines=21> */
[----:B------:R-:W-:Y:S01]  /*0d40*/  IMAD.IADD R42, R42, 0x1, R53 ;  /* 0x000000012a2a7824 */ /* 0x000fe200078e0235 */
[----:B-1----:R-:W-:-:S13]  /*0d50*/  @P1 BRA `(.L_x_982) ;  /* 0x0000000400ec1947 */ /* 0x002fda0003800000 */
[----:B------:R-:W-:Y:S01]  /*0d60*/  MOV.SPILL R24, UR77 ;  /* 0x0000004d00187c02 */ /* 0x000fe20009000f00 */
[C-C-:B-----5:R-:W-:Y:S01]  /*0d70*/  DADD R12, R44.reuse, R38.reuse ;  /* 0x000000002c0c7229 */ /* 0x160fe20000000026 */
[----:B------:R-:W-:Y:S01]  /*0d80*/  MOV.SPILL R25, UR76 ;  /* 0x0000004c00197c02 */ /* 0x000fe20009000f00 */
[----:B------:R-:W-:Y:S01]  /*0d90*/  DADD R38, R44, -R38 ;  /* 0x000000002c267229 */ /* 0x000fe20000000826 */
[----:B------:R-:W-:Y:S01]  /*0da0*/  R2UR UR76, R54 ;  /* 0x00000000364c72ca */ /* 0x000fe200000e0000 */
[C-C-:B------:R-:W-:Y:S01]  /*0db0*/  DADD R14, R46.reuse, R48.reuse ;  /* 0x000000002e0e7229 */ /* 0x140fe20000000030 */
[----:B------:R-:W-:Y:S01]  /*0dc0*/  R2UR UR77, R55 ;  /* 0x00000000374d72ca */ /* 0x000fe200000e0000 */
[----:B------:R-:W-:Y:S01]  /*0dd0*/  DADD R46, R46, -R48 ;  /* 0x000000002e2e7229 */ /* 0x000fe20000000830 */
[----:B------:R-:W-:Y:S01]  /*0de0*/  MOV.SPILL R43, UR21 ;  /* 0x00000015002b7c02 */ /* 0x000fe20009000f00 */
[----:B------:R-:W-:Y:S01]  /*0df0*/  DFMA R18, R12, UR18, RZ ;  /* 0x000000120c127c2b */ /* 0x000fe200080000ff */
[----:B------:R-:W-:Y:S01]  /*0e00*/  MOV.SPILL R52, UR20 ;  /* 0x0000001400347c02 */ /* 0x000fe20009000f00 */
[C-C-:B------:R-:W-:Y:S01]  /*0e10*/  DADD R6, R30.reuse, R32.reuse ;  /* 0x000000001e067229 */ /* 0x140fe20000000020 */
[----:B------:R-:W-:Y:S01]  /*0e20*/  R2UR UR20, R58 ;  /* 0x000000003a1472ca */ /* 0x000fe200000e0000 */
[----:B------:R-:W-:Y:S01]  /*0e30*/  DADD R30, R30, -R32 ;  /* 0x000000001e1e7229 */ /* 0x000fe20000000820 */
[----:B------:R-:W-:Y:S01]  /*0e40*/  R2UR UR21, R59 ;  /* 0x000000003b1572ca */ /* 0x000fe200000e0000 */
[----:B------:R-:W-:Y:S01]  /*0e50*/  DFMA R16, R4, R12, RZ ;  /* 0x0000000c0410722b */ /* 0x000fe200000000ff */
[----:B------:R-:W-:Y:S01]  /*0e60*/  MOV.SPILL R40, UR31 ;  /* 0x0000001f00287c02 */ /* 0x000fe20009000f00 */
[----:B------:R-:W-:Y:S01]  /*0e70*/  DFMA R32, R12, UR34, RZ ;  /* 0x000000220c207c2b */ /* 0x000fe200080000ff */
[----:B------:R-:W-:Y:S01]  /*0e80*/  MOV.SPILL R41, UR30 ;  /* 0x0000001e00297c02 */ /* 0x000fe20009000f00 */
[----:B------:R-:W-:Y:S01]  /*0e90*/  DFMA R20, R38, UR76, RZ ;  /* 0x0000004c26147c2b */ /* 0x000fe200080000ff */
[----:B------:R-:W-:Y:S01]  /*0ea0*/  R2UR UR30, R60 ;  /* 0x000000003c1e72ca */ /* 0x000fe200000e0000 */
[----:B------:R-:W-:Y:S01]  /*0eb0*/  DFMA R44, R12, UR60, RZ ;  /* 0x0000003c0c2c7c2b */ /* 0x000fe200080000ff */
[----:B------:R-:W-:Y:S01]  /*0ec0*/  R2UR UR31, R61 ;  /* 0x000000003d1f72ca */ /* 0x000fe200000e0000 */
[----:B------:R-:W-:Y:S01]  /*0ed0*/  DADD R8, R36, R34 ;  /* 0x0000000024087229 */ /* 0x000fe20000000022 */
[----:B------:R-:W-:Y:S01]  /*0ee0*/  MOV.SPILL R26, UR57 ;  /* 0x00000039001a7c02 */ /* 0x000fe20009000f00 */
[----:B------:R-:W-:Y:S01]  /*0ef0*/  DFMA R16, R14, UR74, R16 ;  /* 0x0000004a0e107c2b */ /* 0x000fe20008000010 */
[----:B------:R-:W-:Y:S01]  /*0f00*/  MOV.SPILL R27, UR56 ;  /* 0x00000038001b7c02 */ /* 0x000fe20009000f00 */
[----:B------:R-:W-:Y:S01]  /*0f10*/  DFMA R22, R12, UR20, RZ ;  /* 0x000000140c167c2b */ /* 0x000fe200080000ff */
[----:B------:R-:W-:Y:S01]  /*0f20*/  R2UR UR56, R62 ;  /* 0x000000003e3872ca */ /* 0x000fe200000e0000 */
[C---:B------:R-:W-:Y:S01]  /*0f30*/  DFMA R32, R14.reuse, UR44, R32 ;  /* 0x0000002c0e207c2b */ /* 0x040fe20008000020 */
[----:B------:R-:W-:Y:S01]  /*0f40*/  R2UR UR57, R63 ;  /* 0x000000003f3972ca */ /* 0x000fe200000e0000 */
[----:B------:R-:W-:Y:S01]  /*0f50*/  DFMA R44, R14, UR58, R44 ;  /* 0x0000003a0e2c7c2b */ /* 0x000fe2000800002c */
[----:B------:R-:W-:Y:S01]  /*0f60*/  R2UR.FILL UR77, R24 ;  /* 0x00000000184d72ca */ /* 0x000fe200004e0000 */
[----:B------:R-:W-:Y:S01]  /*0f70*/  DADD R34, R36, -R34 ;  /* 0x0000000024227229 */ /* 0x000fe20000000822 */
[----:B------:R-:W-:Y:S01]  /*0f80*/  R2UR.FILL UR76, R25 ;  /* 0x00000000194c72ca */ /* 0x000fe200004e0000 */
[----:B------:R-:W-:Y:S01]  /*0f90*/  DFMA R24, R38, UR8, RZ ;  /* 0x0000000826187c2b */ /* 0x000fe200080000ff */
[----:B------:R-:W-:Y:S01]  /*0fa0*/  MOV.SPILL R53, UR71 ;  /* 0x0000004700357c02 */ /* 0x000fe20009000f00 */
[C---:B------:R-:W-:Y:S01]  /*0fb0*/  DFMA R18, R14.reuse, UR30, R18 ;  /* 0x0000001e0e127c2b */ /* 0x040fe20008000012 */
[----:B------:R-:W-:Y:S01]  /*0fc0*/  MOV.SPILL R76, UR70 ;  /* 0x00000046004c7c02 */ /* 0x000fe20009000f00 */
[----:B------:R-:W-:Y:S01]  /*0fd0*/  DFMA R22, R14, UR6, R22 ;  /* 0x000000060e167c2b */ /* 0x000fe20008000016 */
[----:B------:R-:W-:Y:S01]  /*0fe0*/  R2UR UR20, R64 ;  /* 0x00000000401472ca */ /* 0x000fe200000e0000 */
[----:B------:R-:W-:Y:S01]  /*0ff0*/  DFMA R12, R10, R38, RZ ;  /* 0x000000260a0c722b */ /* 0x000fe200000000ff */
[----:B------:R-:W-:Y:S01]  /*1000*/  R2UR UR21, R65 ;  /* 0x00000000411572ca */ /* 0x000fe200000e0000 */
[C---:B------:R-:W-:Y:S01]  /*1010*/  DFMA R24, R46.reuse, UR56, R24 ;  /* 0x000000382e187c2b */ /* 0x040fe20008000018 */
[----:B------:R-:W-:Y:S01]  /*1020*/  R2UR UR70, R56 ;  /* 0x00000000384672ca */ /* 0x000fe200000e0000 */
[----:B------:R-:W-:Y:S01]  /*1030*/  DFMA R20, R46, UR16, R20 ;  /* 0x000000102e147c2b */ /* 0x000fe20008000014 */
[----:B------:R-:W-:Y:S01]  /*1040*/  R2UR UR71, R57 ;  /* 0x00000000394772ca */ /* 0x000fe200000e0000 */
        /* <DEDUP_REMOVED lines=13> */
[----:B------:R-:W-:Y:S01]  /*1120*/  DFMA R12, R46, UR70, R12 ;  /* 0x000000462e0c7c2b */ /* 0x000fe2000800000c */
[----:B------:R-:W-:Y:S01]  /*1130*/  R2UR.FILL UR71, R53 ;  /* 0x00000000354772ca */ /* 0x000fe200004e0000 */
[----:B------:R-:W-:Y:S01]  /*1140*/  DFMA R20, R34, UR30, R20 ;  /* 0x0000001e22147c2b */ /* 0x000fe20008000014 */
[----:B------:R-:W-:Y:S01]  /*1150*/  R2UR UR30, R72 ;  /* 0x00000000481e72ca */ /* 0x000fe200000e0000 */
[----:B------:R-:W-:Y:S01]  /*1160*/  DADD R8, R2, R2 ;  /* 0x0000000002087229 */ /* 0x000fe20000000002 */
[----:B------:R-:W-:Y:S01]  /*1170*/  R2UR UR31, R73 ;  /* 0x00000000491f72ca */ /* 0x000fe200000e0000 */
[----:B------:R-:W-:Y:S01]  /*1180*/  DFMA R18, R6, UR56, R18 ;  /* 0x0000003806127c2b */ /* 0x000fe20008000012 */
[----:B------:R-:W-:Y:S01]  /*1190*/  R2UR UR56, R74 ;  /* 0x000000004a3872ca */ /* 0x000fe200000e0000 */
[C---:B------:R-:W-:Y:S01]  /*11a0*/  DFMA R36, R46.reuse, UR38, R36 ;  /* 0x000000262e247c2b */ /* 0x040fe20008000024 */
[----:B------:R-:W-:Y:S01]  /*11b0*/  R2UR UR57, R75 ;  /* 0x000000004b3972ca */ /* 0x000fe200000e0000 */
[----:B------:R-:W-:Y:S01]  /*11c0*/  DFMA R38, R46, UR64, R38 ;  /* 0x000000402e267c2b */ /* 0x000fe20008000026 */
[----:B------:R-:W-:Y:S01]  /*11d0*/  R2UR.FILL UR70, R76 ;  /* 0x000000004c4672ca */ /* 0x000fe200004e0000 */
[----:B------:R-:W-:-:S02]  /*11e0*/  DFMA R12, R34, UR24, R12 ;  /* 0x00000018220c7c2b */ /* 0x000fc4000800000c */
[----:B------:R-:W-:Y:S02]  /*11f0*/  DFMA R16, R6, UR22, R16 ;  /* 0x0000001606107c2b */ /* 0x000fe40008000010 */
[----:B------:R-:W-:Y:S02]  /*1200*/  DADD R2, R2, -R2 ;  /* 0x0000000002027229 */ /* 0x000fe40000000802 */
[----:B------:R-:W-:Y:S02]  /*1210*/  DMUL R8, R8, 0.5 ;  /* 0x3fe0000008087828 */ /* 0x000fe40000000000 */
        /* <DEDUP_REMOVED lines=47> */
.L_x_982:
[----:B------:R-:W-:Y:S05]  /*1510*/  BSYNC.RECONVERGENT B0 ;  /* 0x0000000000007941 */ /* 0x000fea0003800200 */
.L_x_981:
[----:B------:R-:W-:Y:S01]  /*1520*/  BAR.SYNC.DEFER_BLOCKING 0x0 ;  /* 0x0000000000007b1d */ /* 0x000fe20000010000 */
[----:B------:R-:W-:Y:S01]  /*1530*/  IMAD.MOV.U32 R41, RZ, RZ, 0x9 ;  /* 0x00000009ff297424 */ /* 0x000fe200078e00ff */
[----:B0----5:R-:W-:-:S04]  /*1540*/  PRMT R2, R42, 0x5410, R51 ;  /* 0x000054102a027816 */ /* 0x021fc80000000033 */
        /* <DEDUP_REMOVED lines=26> */
[----:B------:R-:W4:Y:S01]  /*16f0*/  LDS.64 R6, [R29+0x140] ;  /* 0x000140001d067984 */ /* 0x000f220000000a00 */
[C-C-:B0-----:R-:W-:Y:S02]  /*1700*/  DADD R22, R18.reuse, R20.reuse ;  /* 0x0000000012167229 */ /* 0x141fe40000000014 */
[----:B------:R-:W-:Y:S02]  /*1710*/  DADD R18, R18, -R20 ;  /* 0x0000000012127229 */ /* 0x000fe40000000814 */
[----:B-1----:R-:W-:-:S04]  /*1720*/  DADD R20, R24, R26 ;  /* 0x0000000018147229 */ /* 0x002fc8000000001a */
[----:B------:R-:W-:Y:S02]  /*1730*/  DFMA R30, R22, UR18, RZ ;  /* 0x00000012161e7c2b */ /* 0x000fe400080000ff */
[----:B------:R-:W-:Y:S02]  /*1740*/  DADD R24, R24, -R26 ;  /* 0x0000000018187229 */ /* 0x000fe4000000081a */
[----:B------:R-:W-:Y:S02]  /*1750*/  DFMA R36, R18, UR8, RZ ;  /* 0x0000000812247c2b */ /* 0x000fe400080000ff */
[----:B------:R-:W-:Y:S02]  /*1760*/  DFMA R26, R4, R22, RZ ;  /* 0x00000016041a722b */ /* 0x000fe400000000ff */
[C---:B------:R-:W-:Y:S01]  /*1770*/  DFMA R34, R22.reuse, UR70, RZ ;  /* 0x0000004616227c2b */ /* 0x040fe200080000ff */
[----:B------:R-:W-:Y:S01]  /*1780*/  R2UR UR70, R56 ;  /* 0x00000000384672ca */ /* 0x000fe200000e0000 */
[C---:B------:R-:W-:Y:S01]  /*1790*/  DFMA R46, R22.reuse, UR34, RZ ;  /* 0x00000022162e7c2b */ /* 0x040fe200080000ff */
[----:B------:R-:W-:Y:S01]  /*17a0*/  R2UR UR71, R57 ;  /* 0x00000000394772ca */ /* 0x000fe200000e0000 */
[----:B------:R-:W-:-:S02]  /*17b0*/  DFMA R52, R22, UR60, RZ ;  /* 0x0000003c16347c2b */ /* 0x000fc400080000ff */
[----:B------:R-:W-:Y:S01]  /*17c0*/  DFMA R32, R18, UR20, RZ ;  /* 0x0000001412207c2b */ /* 0x000fe200080000ff */
[----:B------:R-:W-:Y:S01]  /*17d0*/  R2UR UR20, R64 ;  /* 0x00000000401472ca */ /* 0x000fe200000e0000 */
[----:B------:R-:W-:Y:S01]  /*17e0*/  DFMA R22, R10, R18, RZ ;  /* 0x000000120a16722b */ /* 0x000fe200000000ff */
[----:B------:R-:W-:Y:S01]  /*17f0*/  R2UR UR21, R65 ;  /* 0x00000000411572ca */ /* 0x000fe200000e0000 */
[C---:B------:R-:W-:Y:S02]  /*1800*/  DFMA R48, R18.reuse, UR40, RZ ;  /* 0x0000002812307c2b */ /* 0x040fe400080000ff */
[----:B------:R-:W-:Y:S02]  /*1810*/  DFMA R76, R18, UR54, RZ ;  /* 0x00000036124c7c2b */ /* 0x000fe400080000ff */
[----:B------:R-:W-:Y:S01]  /*1820*/  DFMA R30, R20, UR30, R30 ;  /* 0x0000001e141e7c2b */ /* 0x000fe2000800001e */
[----:B------:R-:W-:Y:S01]  /*1830*/  R2UR UR30, R66 ;  /* 0x00000000421e72ca */ /* 0x000fe200000e0000 */
[----:B--2---:R-:W-:Y:S01]  /*1840*/  DADD R18, R14, R16 ;  /* 0x000000000e127229 */ /* 0x004fe20000000010 */
[----:B------:R-:W-:Y:S01]  /*1850*/  R2UR UR31, R67 ;  /* 0x00000000431f72ca */ /* 0x000fe200000e0000 */
[----:B------:R-:W-:Y:S01]  /*1860*/  DFMA R36, R24, UR56, R36 ;  /* 0x0000003818247c2b */ /* 0x000fe20008000024 */
[----:B------:R-:W-:Y:S01]  /*1870*/  R2UR UR56, R68 ;  /* 0x00000000443872ca */ /* 0x000fe200000e0000 */
[----:B------:R-:W-:Y:S01]  /*1880*/  DFMA R26, R20, UR74, R26 ;  /* 0x0000004a141a7c2b */ /* 0x000fe2000800001a */
[----:B------:R-:W-:Y:S01]  /*1890*/  R2UR UR57, R69 ;  /* 0x00000000453972ca */ /* 0x000fe200000e0000 */
[----:B------:R-:W-:-:S02]  /*18a0*/  DFMA R32, R24, UR16, R32 ;  /* 0x0000001018207c2b */ /* 0x000fc40008000020 */
[----:B------:R-:W-:Y:S02]  /*18b0*/  DADD R14, R14, -R16 ;  /* 0x000000000e0e7229 */ /* 0x000fe40000000810 */
[----:B------:R-:W-:Y:S02]  /*18c0*/  DFMA R30, R18, UR14, R30 ;  /* 0x0000000e121e7c2b */ /* 0x000fe4000800001e */
[C-C-:B---3--:R-:W-:Y:S02]  /*18d0*/  DADD R16, R12.reuse, R8.reuse ;  /* 0x000000000c107229 */ /* 0x148fe40000000008 */
[----:B------:R-:W-:Y:S02]  /*18e0*/  DADD R8, R12, -R8 ;  /* 0x000000000c087229 */ /* 0x000fe40000000808 */
[----:B------:R-:W-:Y:S01]  /*18f0*/  DFMA R22, R24, UR70, R22 ;  /* 0x0000004618167c2b */ /* 0x000fe20008000016 */
[----:B------:R-:W-:Y:S01]  /*1900*/  R2UR.FILL UR71, R45 ;  /* 0x000000002d4772ca */ /* 0x000fe200004e0000 */
[----:B------:R-:W-:Y:S01]  /*1910*/  DFMA R26, R18, UR20, R26 ;  /* 0x00000014121a7c2b */ /* 0x000fe2000800001a */
[----:B------:R-:W-:Y:S01]  /*1920*/  R2UR UR20, R70 ;  /* 0x00000000461472ca */ /* 0x000fe200000e0000 */
[----:B------:R-:W-:Y:S01]  /*1930*/  DFMA R32, R14, UR30, R32 ;  /* 0x0000001e0e207c2b */ /* 0x000fe20008000020 */
[----:B------:R-:W-:Y:S01]  /*1940*/  R2UR UR21, R71 ;  /* 0x00000000471572ca */ /* 0x000fe200000e0000 */
[----:B----4-:R-:W-:Y:S01]  /*1950*/  DADD R12, R6, R6 ;  /* 0x00000000060c7229 */ /* 0x010fe20000000006 */
        /* <DEDUP_REMOVED lines=8> */
[----:B------:R-:W-:Y:S01]  /*19e0*/  R2UR.FILL UR70, R78 ;  /* 0x000000004e4672ca */ /* 0x000fe200004e0000 */
[----:B------:R-:W-:-:S02]  /*19f0*/  DFMA R48, R24, UR38, R48 ;  /* 0x0000002618307c2b */ /* 0x000fc40008000030 */
[----:B------:R-:W-:Y:S02]  /*1a00*/  DFMA R76, R24, UR64, R76 ;  /* 0x00000040184c7c2b */ /* 0x000fe4000800004c */
[----:B------:R-:W-:Y:S02]  /*1a10*/  DFMA R22, R14, UR24, R22 ;  /* 0x000000180e167c2b */ /* 0x000fe40008000016 */
[----:B------:R-:W-:Y:S02]  /*1a20*/  DFMA R26, R16, UR22, R26 ;  /* 0x00000016101a7c2b */ /* 0x000fe4000800001a */
[----:B------:R-:W-:Y:S02]  /*1a30*/  DADD R6, R6, -R6 ;  /* 0x0000000006067229 */ /* 0x000fe40000000806 */
[----:B------:R-:W-:Y:S02]  /*1a40*/  DMUL R12, R12, 0.5 ;  /* 0x3fe000000c0c7828 */ /* 0x000fe40000000000 */
[----:B------:R-:W-:-:S02]  /*1a50*/  DFMA R32, R8, UR12, R32 ;  /* 0x0000000c08207c2b */ /* 0x000fc40008000020 */
[C---:B------:R-:W-:Y:S02]  /*1a60*/  DFMA R34, R18.reuse, UR28, R34 ;  /* 0x0000001c12227c2b */ /* 0x040fe40008000022 */
[C---:B------:R-:W-:Y:S02]  /*1a70*/  DFMA R46, R18.reuse, UR42, R46 ;  /* 0x0000002a122e7c2b */ /* 0x040fe4000800002e */
        /* <DEDUP_REMOVED lines=47> */
.L_x_984:
[----:B------:R-:W-:Y:S05]  /*1d70*/  BSYNC.RECONVERGENT B0 ;  /* 0x0000000000007941 */ /* 0x000fea0003800200 */
.L_x_983:
[----:B------:R-:W-:Y:S01]  /*1d80*/  BAR.SYNC.DEFER_BLOCKING 0x0 ;  /* 0x0000000000007b1d */ /* 0x000fe20000010000 */
[----:B------:R-:W-:Y:S01]  /*1d90*/  MOV.SPILL R3, UR57 ;  /* 0x0000003900037c02 */ /* 0x000fe20009000f00 */
[----:B------:R-:W-:Y:S01]  /*1da0*/  IMAD R50, R51, 0x320, R50 ;  /* 0x0000032033327824 */ /* 0x000fe200078e0232 */
[----:B------:R-:W-:Y:S02]  /*1db0*/  MOV.SPILL R36, UR71 ;  /* 0x0000004700247c02 */ /* 0x000fe40009000f00 */
[----:B------:R-:W-:Y:S01]  /*1dc0*/  MOV.SPILL R37, UR70 ;  /* 0x0000004600257c02 */ /* 0x000fe20009000f00 */
[----:B------:R-:W-:Y:S01]  /*1dd0*/  UMOV UR57, 0x640a ;  /* 0x0000640a00397882 */ /* 0x000fe20000000000 */
[----:B------:R-:W-:Y:S01]  /*1de0*/  R2UR UR70, R58 ;  /* 0x000000003a4672ca */ /* 0x000fe200000e0000 */
[----:B------:R-:W-:Y:S01]  /*1df0*/  IDP.2A.LO.U16.U8 R41, R2, UR57, R41 ;  /* 0x0000003902297c26 */ /* 0x000fe20008001029 */
[----:B------:R-:W-:Y:S02]  /*1e00*/  R2UR.FILL UR57, R3 ;  /* 0x00000000033972ca */ /* 0x000fe400004e0000 */
[----:B------:R-:W-:Y:S01]  /*1e10*/  LOP3.LUT R3, R42, 0xffff, RZ, 0xc0, !PT ;  /* 0x0000ffff2a037812 */ /* 0x000fe200078ec0ff */
[----:B------:R-:W-:Y:S01]  /*1e20*/  IMAD R41, R0, 0x3e8, R41 ;  /* 0x000003e800297824 */ /* 0x000fe200078e0229 */
[----:B------:R-:W-:-:S02]  /*1e30*/  R2UR UR71, R59 ;  /* 0x000000003b4772ca */ /* 0x000fc400000e0000 */
[----:B------:R-:W-:Y:S01]  /*1e40*/  MOV.SPILL R80, UR19 ;  /* 0x0000001300507c02 */ /* 0x000fe20009000f00 */
[----:B------:R-:W-:Y:S01]  /*1e50*/  IMAD R50, R3, 0x50, R50 ;  /* 0x0000005003327824 */ /* 0x000fe200078e0232 */
[----:B------:R-:W-:Y:S02]  /*1e60*/  MOV.SPILL R79, UR18 ;  /* 0x00000012004f7c02 */ /* 0x000fe40009000f00 */
[----:B------:R-:W-:Y:S02]  /*1e70*/  MOV.SPILL R87, UR59 ;  /* 0x0000003b00577c02 */ /* 0x000fe40009000f00 */
[----:B------:R-:W-:Y:S02]  /*1e80*/  MOV.SPILL R86, UR58 ;  /* 0x0000003a00567c02 */ /* 0x000fe40009000f00 */
[----:B------:R-:W-:Y:S01]  /*1e90*/  MOV.SPILL R92, UR9 ;  /* 0x00000009005c7c02 */ /* 0x000fe20009000f00 */
[----:B------:R-:W-:Y:S01]  /*1ea0*/  LDS.64 R2, [R50+0x40] ;  /* 0x0000400032027984 */ /* 0x000fe20000000a00 */
[----:B------:R-:W-:-:S02]  /*1eb0*/  MOV.SPILL R84, UR8 ;  /* 0x0000000800547c02 */ /* 0x000fc40009000f00 */
[----:B------:R-:W-:Y:S01]  /*1ec0*/  MOV.SPILL R51, UR35 ;  /* 0x0000002300337c02 */ /* 0x000fe20009000f00 */
[----:B------:R-:W1:Y:S01]  /*1ed0*/  LDS.128 R24, [R50] ;  /* 0x0000000032187984 */ /* 0x000e620000000c00 */
[----:B------:R-:W-:Y:S02]  /*1ee0*/  MOV.SPILL R77, UR34 ;  /* 0x00000022004d7c02 */ /* 0x000fe40009000f00 */
[----:B------:R-:W-:Y:S01]  /*1ef0*/  MOV.SPILL R88, UR45 ;  /* 0x0000002d00587c02 */ /* 0x000fe20009000f00 */
[----:B0-----:R-:W0:Y:S01]  /*1f00*/  LDS.128 R20, [R50+0x30] ;  /* 0x0000300032147984 */ /* 0x001e220000000c00 */
[----:B------:R-:W-:Y:S02]  /*1f10*/  MOV.SPILL R91, UR44 ;  /* 0x0000002c005b7c02 */ /* 0x000fe40009000f00 */
[----:B------:R-:W-:Y:S01]  /*1f20*/  MOV.SPILL R83, UR41 ;  /* 0x0000002900537c02 */ /* 0x000fe20009000f00 */
[----:B------:R-:W2:Y:S01]  /*1f30*/  LDS.128 R16, [R50+0x10] ;  /* 0x0000100032107984 */ /* 0x000ea20000000c00 */
[----:B------:R-:W-:-:S02]  /*1f40*/  MOV.SPILL R95, UR40 ;  /* 0x00000028005f7c02 */ /* 0x000fc40009000f00 */
[----:B------:R-:W-:Y:S01]  /*1f50*/  MOV.SPILL R85, UR7 ;  /* 0x0000000700557c02 */ /* 0x000fe20009000f00 */
[----:B------:R-:W3:Y:S01]  /*1f60*/  LDS.128 R12, [R50+0x20] ;  /* 0x00002000320c7984 */ /* 0x000ee20000000c00 */
[----:B------:R-:W-:Y:S02]  /*1f70*/  MOV.SPILL R94, UR6 ;  /* 0x00000006005e7c02 */ /* 0x000fe40009000f00 */
[----:B------:R-:W-:Y:S02]  /*1f80*/  MOV.SPILL R76, UR61 ;  /* 0x0000003d004c7c02 */ /* 0x000fe40009000f00 */
[----:B------:R-:W-:Y:S02]  /*1f90*/  MOV.SPILL R78, UR60 ;  /* 0x0000003c004e7c02 */ /* 0x000fe40009000f00 */
[----:B------:R-:W-:Y:S02]  /*1fa0*/  MOV.SPILL R93, UR55 ;  /* 0x00000037005d7c02 */ /* 0x000fe40009000f00 */
[----:B------:R-:W-:Y:S01]  /*1fb0*/  MOV.SPILL R81, UR54 ;  /* 0x0000003600517c02 */ /* 0x000fe20009000f00 */
[----:B-1----:R-:W-:-:S02]  /*1fc0*/  DADD R6, R24, R2 ;  /* 0x0000000018067229 */ /* 0x002fc40000000002 */
[----:B------:R-:W-:Y:S02]  /*1fd0*/  DADD R24, R24, -R2 ;  /* 0x0000000018187229 */ /* 0x000fe40000000802 */
[C-C-:B0-----:R-:W-:Y:S02]  /*1fe0*/  DADD R34, R22.reuse, R26.reuse ;  /* 0x0000000016227229 */ /* 0x141fe4000000001a */
[----:B------:R-:W-:Y:S02]  /*1ff0*/  DADD R22, -R22, R26 ;  /* 0x0000000016167229 */ /* 0x000fe4000000011a */
[----:B------:R-:W-:Y:S01]  /*2000*/  DFMA R30, R6, UR70, RZ ;  /* 0x00000046061e7c2b */ /* 0x000fe200080000ff */
[----:B------:R-:W-:Y:S01]  /*2010*/  R2UR.FILL UR71, R36 ;  /* 0x00000000244772ca */ /* 0x000fe200004e0000 */
[----:B------:R-:W-:Y:S01]  /*2020*/  DFMA R8, R4, R6, RZ ;  /* 0x000000060408722b */ /* 0x000fe200000000ff */
[----:B------:R-:W-:Y:S01]  /*2030*/  R2UR.FILL UR70, R37 ;  /* 0x00000000254672ca */ /* 0x000fe200004e0000 */
        /* <DEDUP_REMOVED lines=9> */
[----:B------:R-:W0:Y:S01]  /*20d0*/  LDCU.64 UR6, c[0x0][0x358] ;  /* 0x00006b00ff0677ac */ /* 0x000e220008000a00 */
[C---:B------:R-:W-:Y:S01]  /*20e0*/  DFMA R30, R34.reuse, UR44, R36 ;  /* 0x0000002c221e7c2b */ /* 0x040fe20008000024 */
[----:B------:R-:W-:Y:S01]  /*20f0*/  R2UR UR44, R66 ;  /* 0x00000000422c72ca */ /* 0x000fe200000e0000 */
[----:B------:R-:W-:Y:S01]  /*2100*/  DFMA R26, R34, UR58, R6 ;  /* 0x0000003a221a7c2b */ /* 0x000fe20008000006 */
[----:B------:R-:W-:Y:S01]  /*2110*/  R2UR UR58, R54 ;  /* 0x00000000363a72ca */ /* 0x000fe200000e0000 */
[----:B------:R-:W-:Y:S01]  /*2120*/  DFMA R36, R24, UR8, RZ ;  /* 0x0000000818247c2b */ /* 0x000fe200080000ff */
[----:B------:R-:W-:Y:S01]  /*2130*/  R2UR UR59, R55 ;  /* 0x00000000373b72ca */ /* 0x000fe200000e0000 */
[----:B------:R-:W-:Y:S01]  /*2140*/  DFMA R6, R10, R24, RZ ;  /* 0x000000180a06722b */ /* 0x000fe200000000ff */
[----:B------:R-:W-:Y:S01]  /*2150*/  R2UR UR8, R56 ;  /* 0x00000000380872ca */ /* 0x000fe200000e0000 */
[----:B--2---:R-:W-:Y:S01]  /*2160*/  DADD R42, R16, R20 ;  /* 0x00000000102a7229 */ /* 0x004fe20000000014 */
[----:B------:R-:W-:Y:S01]  /*2170*/  R2UR UR9, R57 ;  /* 0x00000000390972ca */ /* 0x000fe200000e0000 */
[----:B------:R-:W-:Y:S01]  /*2180*/  DFMA R32, R34, UR18, R32 ;  /* 0x0000001222207c2b */ /* 0x000fe20008000020 */
[----:B------:R-:W-:Y:S01]  /*2190*/  R2UR UR45, R67 ;  /* 0x00000000432d72ca */ /* 0x000fe200000e0000 */
[C---:B------:R-:W-:Y:S01]  /*21a0*/  DFMA R38, R24.reuse, UR40, RZ ;  /* 0x0000002818267c2b */ /* 0x040fe200080000ff */
[----:B------:R-:W-:Y:S01]  /*21b0*/  R2UR UR40, R68 ;  /* 0x00000000442872ca */ /* 0x000fe200000e0000 */
[----:B------:R-:W-:Y:S01]  /*21c0*/  DFMA R44, R24, UR54, RZ ;  /* 0x00000036182c7c2b */ /* 0x000fe200080000ff */
[----:B------:R-:W-:Y:S01]  /*21d0*/  R2UR UR41, R69 ;  /* 0x00000000452972ca */ /* 0x000fe200000e0000 */
[----:B------:R-:W-:Y:S01]  /*21e0*/  DFMA R36, R22, UR34, R36 ;  /* 0x0000002216247c2b */ /* 0x000fe20008000024 */
[----:B------:R-:W-:Y:S01]  /*21f0*/  MOV.SPILL R82, UR58 ;  /* 0x0000003a00527c02 */ /* 0x000fe20009000f00 */
[----:B------:R-:W-:Y:S01]  /*2200*/  DFMA R34, R24, UR58, RZ ;  /* 0x0000003a18227c2b */ /* 0x000fe200080000ff */
[----:B------:R-:W-:Y:S01]  /*2210*/  MOV.SPILL R90, UR59 ;  /* 0x0000003b005a7c02 */ /* 0x000fe20009000f00 */
[C---:B------:R-:W-:Y:S01]  /*2220*/  DFMA R38, R22.reuse, UR38, R38 ;  /* 0x0000002616267c2b */ /* 0x040fe20008000026 */
[----:B------:R-:W-:Y:S01]  /*2230*/  MOV.SPILL R89, UR8 ;  /* 0x0000000800597c02 */ /* 0x000fe20009000f00 */
[----:B------:R-:W-:Y:S01]  /*2240*/  DFMA R24, R22, UR8, R6 ;  /* 0x0000000816187c2b */ /* 0x000fe20008000006 */
[----:B------:R-:W-:Y:S01]  /*2250*/  MOV.SPILL R96, UR9 ;  /* 0x0000000900607c02 */ /* 0x000fe20009000f00 */
[----:B------:R-:W-:Y:S01]  /*2260*/  DADD R6, R16, -R20 ;  /* 0x0000000010067229 */ /* 0x000fe20000000814 */
[----:B------:R-:W-:Y:S01]  /*2270*/  R2UR UR8, R64 ;  /* 0x00000000400872ca */ /* 0x000fe200000e0000 */
[----:B------:R-:W-:Y:S01]  /*2280*/  DFMA R16, R42, UR42, R30 ;  /* 0x0000002a2a107c2b */ /* 0x000fe2000800001e */
[----:B------:R-:W-:Y:S01]  /*2290*/  R2UR UR9, R65 ;  /* 0x00000000410972ca */ /* 0x000fe200000e0000 */
[----:B------:R-:W1:Y:S01]  /*22a0*/  LDC.64 R30, c[0x0][0x388] ;  /* 0x0000e200ff1e7b82 */ /* 0x000e620000000a00 */
        /* <DEDUP_REMOVED lines=10> */
[----:B---3--:R-:W-:Y:S01]  /*2350*/  DADD R26, R14, R18 ;  /* 0x000000000e1a7229 */ /* 0x008fe20000000012 */
[----:B------:R-:W-:Y:S01]  /*2360*/  R2UR UR61, R75 ;  /* 0x000000004b3d72ca */ /* 0x000fe200000e0000 */
[----:B------:R-:W-:-:S02]  /*2370*/  DFMA R2, R42, UR8, R2 ;  /* 0x000000082a027c2b */ /* 0x000fc40008000002 */
[C---:B------:R-:W-:Y:S02]  /*2380*/  DFMA R24, R6.reuse, UR24, R24 ;  /* 0x0000001806187c2b */ /* 0x040fe40008000018 */
[C---:B------:R-:W-:Y:S02]  /*2390*/  DFMA R34, R6.reuse, UR44, R34 ;  /* 0x0000002c06227c2b */ /* 0x040fe40008000022 */
[C---:B------:R-:W-:Y:S02]  /*23a0*/  DFMA R36, R6.reuse, UR4, R36 ;  /* 0x0000000406247c2b */ /* 0x040fe40008000024 */
[C---:B------:R-:W-:Y:S02]  /*23b0*/  DFMA R38, R6.reuse, UR48, R38 ;  /* 0x0000003006267c2b */ /* 0x040fe40008000026 */
[----:B------:R-:W-:Y:S01]  /*23c0*/  DFMA R22, R6, UR62, R22 ;  /* 0x0000003e06167c2b */ /* 0x000fe20008000016 */
[----:B-1----:R-:W-:Y:S01]  /*23d0*/  IMAD.WIDE R30, R41, 0x8, R30 ;  /* 0x00000008291e7825 */ /* 0x002fe200078e021e */
[----:B------:R-:W-:-:S02]  /*23e0*/  DADD R6, -R14, R18 ;  /* 0x000000000e067229 */ /* 0x000fc40000000112 */
[C---:B------:R-:W-:Y:S02]  /*23f0*/  DFMA R2, R26.reuse, UR22, R2 ;  /* 0x000000161a027c2b */ /* 0x040fe40008000002 */
[C---:B------:R-:W-:Y:S01]  /*2400*/  DFMA R14, R26.reuse, UR40, R32 ;  /* 0x000000281a0e7c2b */ /* 0x040fe20008000020 */
[----:B0-----:R-:W2:Y:S01]  /*2410*/  LDG.E.64.CONSTANT R46, desc[UR6][R30.64+-0x30] ;  /* 0xffffd0061e2e7981 */ /* 0x001ea2000c1e9b00 */
[C---:B------:R-:W-:Y:S02]  /*2420*/  DFMA R8, R26.reuse, UR26, R8 ;  /* 0x0000001a1a087c2b */ /* 0x040fe40008000008 */
[C---:B------:R-:W-:Y:S01]  /*2430*/  DFMA R16, R26.reuse, UR52, R16 ;  /* 0x000000341a107c2b */ /* 0x040fe20008000010 */
[----:B------:R-:W3:Y:S01]  /*2440*/  LDG.E.64.CONSTANT R32, desc[UR6][R30.64] ;  /* 0x000000061e207981 */ /* 0x000ee2000c1e9b00 */
[----:B------:R-:W-:Y:S02]  /*2450*/  DFMA R18, R26, UR66, R20 ;  /* 0x000000421a127c2b */ /* 0x000fe40008000014 */
[C-C-:B------:R-:W-:Y:S01]  /*2460*/  DADD R26, R12.reuse, R12.reuse ;  /* 0x000000000c1a7229 */ /* 0x140fe2000000000c */
[----:B------:R-:W4:Y:S01]  /*2470*/  LDG.E.64.CONSTANT R44, desc[UR6][R30.64+-0x38] ;  /* 0xffffc8061e2c7981 */ /* 0x000f22000c1e9b00 */
[----:B------:R-:W-:-:S02]  /*2480*/  DADD R42, R12, R12 ;  /* 0x000000000c2a7229 */ /* 0x000fc4000000000c */
[C---:B------:R-:W-:Y:S01]  /*2490*/  DFMA R24, R6.reuse, UR58, R24 ;  /* 0x0000003a06187c2b */ /* 0x040fe20008000018 */
[----:B------:R-:W5:Y:S01]  /*24a0*/  LDG.E.64.CONSTANT R48, desc[UR6][R30.64+-0x20] ;  /* 0xffffe0061e307981 */ /* 0x000f62000c1e9b00 */
[----:B------:R-:W-:Y:S02]  /*24b0*/  DFMA R34, R6, UR12, R34 ;  /* 0x0000000c06227c2b */ /* 0x000fe40008000022 */
[----:B------:R-:W-:Y:S01]  /*24c0*/  DMUL R26, R26, 0.5 ;  /* 0x3fe000001a1a7828 */ /* 0x000fe20000000000 */
[----:B------:R-:W5:Y:S01]  /*24d0*/  LDG.E.64.CONSTANT R52, desc[UR6][R30.64+-0x28] ;  /* 0xffffd8061e347981 */ /* 0x000f62000c1e9b00 */
[C---:B------:R-:W-:Y:S02]  /*24e0*/  DFMA R36, R6.reuse, UR32, R36 ;  /* 0x0000002006247c2b */ /* 0x040fe40008000024 */
[C---:B------:R-:W-:Y:S02]  /*24f0*/  DFMA R38, R6.reuse, UR46, R38 ;  /* 0x0000002e06267c2b */ /* 0x040fe40008000026 */
[----:B------:R-:W-:Y:S01]  /*2500*/  DFMA R22, R6, UR72, R22 ;  /* 0x0000004806167c2b */ /* 0x000fe20008000016 */
[----:B------:R-:W3:Y:S01]  /*2510*/  LDG.E.64.CONSTANT R6, desc[UR6][R30.64+-0x48] ;  /* 0xffffb8061e067981 */ /* 0x000ee2000c1e9b00 */
[----:B------:R-:W-:-:S02]  /*2520*/  DMUL R20, R42, 0.5 ;  /* 0x3fe000002a147828 */ /* 0x000fc40000000000 */
[----:B------:R-:W-:Y:S01]  /*2530*/  DFMA R18, R26, UR76, R18 ;  /* 0x0000004c1a127c2b */ /* 0x000fe20008000012 */
[----:B------:R0:W5:Y:S01]  /*2540*/  LDG.E.64.CONSTANT R42, desc[UR6][R30.64+-0x18] ;  /* 0xffffe8061e2a7981 */ /* 0x000162000c1e9b00 */
[----:B------:R-:W-:-:S03]  /*2550*/  DADD R40, R12, -R12 ;  /* 0x000000000c287229 */ /* 0x000fc6000000080c */
[----:B------:R-:W4:Y:S01]  /*2560*/  LDG.E.64.CONSTANT R26, desc[UR6][R30.64+-0x40] ;  /* 0xffffc0061e1a7981 */ /* 0x000f22000c1e9b00 */
[C---:B------:R-:W-:Y:S02]  /*2570*/  DFMA R2, R20.reuse, UR18, R2 ;  /* 0x0000001214027c2b */ /* 0x040fe40008000002 */
[C---:B------:R-:W-:Y:S02]  /*2580*/  DFMA R14, R20.reuse, UR10, R14 ;  /* 0x0000000a140e7c2b */ /* 0x040fe4000800000e */
[C---:B------:R-:W-:Y:S02]  /*2590*/  DFMA R8, R20.reuse, UR36, R8 ;  /* 0x0000002414087c2b */ /* 0x040fe40008000008 */
[----:B------:R-:W-:Y:S01]  /*25a0*/  DFMA R16, R20, UR50, R16 ;  /* 0x0000003214107c2b */ /* 0x000fe20008000010 */
[----:B------:R-:W5:Y:S01]  /*25b0*/  LDG.E.64.CONSTANT R20, desc[UR6][R30.64+-0x8] ;  /* 0xfffff8061e147981 */ /* 0x000f62000c1e9b00 */
[C---:B------:R-:W-:Y:S02]  /*25c0*/  DFMA R24, R40.reuse, UR20, R24 ;  /* 0x0000001428187c2b */ /* 0x040fe40008000018 */
[----:B------:R-:W-:-:S02]  /*25d0*/  DFMA R34, R40, UR60, R34 ;  /* 0x0000003c28227c2b */ /* 0x000fc40008000022 */
[C---:B------:R-:W-:Y:S02]  /*25e0*/  DFMA R36, R40.reuse, UR30, R36 ;  /* 0x0000001e28247c2b */ /* 0x040fe40008000024 */
[----:B------:R-:W-:Y:S01]  /*25f0*/  DFMA R38, R40, UR56, R38 ;  /* 0x0000003828267c2b */ /* 0x000fe20008000026 */
[----:B------:R-:W5:Y:S01]  /*2600*/  LDG.E.64.CONSTANT R40, desc[UR6][R30.64+-0x10] ;  /* 0xfffff0061e287981 */ /* 0x000f62000c1e9b00 */
[----:B------:R-:W-:-:S08]  /*2610*/  DADD R12, R12, -R12 ;  /* 0x000000000c0c7229 */ /* 0x000fd0000000080c */
[----:B------:R-:W-:Y:S02]  /*2620*/  DFMA R22, R12, UR70, R22 ;  /* 0x000000460c167c2b */ /* 0x000fe40008000016 */
[C-C-:B------:R-:W-:Y:S02]  /*2630*/  DADD R12, R14.reuse, -R34.reuse ;  /* 0x000000000e0c7229 */ /* 0x140fe40000000822 */
[----:B------:R-:W-:Y:S02]  /*2640*/  DADD R14, R14, R34 ;  /* 0x000000000e0e7229 */ /* 0x000fe40000000022 */
[C-C-:B------:R-:W-:Y:S02]  /*2650*/  DADD R34, R2.reuse, R24.reuse ;  /* 0x0000000002227229 */ /* 0x140fe40000000018 */
[----:B------:R-:W-:Y:S02]  /*2660*/  DADD R2, R2, -R24 ;  /* 0x0000000002027229 */ /* 0x000fe40000000818 */
[----:B------:R-:W-:-:S02]  /*2670*/  DADD R24, R8, -R36 ;  /* 0x0000000008187229 */ /* 0x000fc40000000824 */
[----:B------:R-:W-:Y:S02]  /*2680*/  DADD R36, R8, R36 ;  /* 0x0000000008247229 */ /* 0x000fe40000000024 */
[C-C-:B------:R-:W-:Y:S02]  /*2690*/  DADD R8, R16.reuse, -R38.reuse ;  /* 0x0000000010087229 */ /* 0x140fe40000000826 */
[----:B------:R-:W-:Y:S01]  /*26a0*/  DADD R16, R16, R38 ;  /* 0x0000000010107229 */ /* 0x000fe20000000026 */
[----:B------:R-:W-:Y:S02]  /*26b0*/  R2UR UR6, R58 ;  /* 0x000000003a0672ca */ /* 0x000fe400000e0000 */
[----:B------:R-:W-:Y:S02]  /*26c0*/  R2UR UR7, R59 ;  /* 0x000000003b0772ca */ /* 0x000fe400000e0000 */
[----:B------:R-:W-:Y:S02]  /*26d0*/  R2UR UR54, R60 ;  /* 0x000000003c3672ca */ /* 0x000fe400000e0000 */
[----:B------:R-:W-:Y:S01]  /*26e0*/  R2UR UR55, R61 ;  /* 0x000000003d3772ca */ /* 0x000fe200000e0000 */
[----:B------:R-:W-:Y:S01]  /*26f0*/  BSSY.RECONVERGENT B0, `(.L_x_985) ;  /* 0x00000f9000007945 */ /* 0x000fe20003800200 */
[----:B------:R-:W-:Y:S06]  /*2700*/  BAR.SYNC.DEFER_BLOCKING 0x0 ;  /* 0x0000000000007b1d */ /* 0x000fec0000010000 */
[----:B--2---:R-:W-:-:S02]  /*2710*/  DMUL R16, R46, R16 ;  /* 0x000000102e107228 */ /* 0x004fc40000000000 */
[----:B---3--:R-:W-:Y:S02]  /*2720*/  DMUL R6, R6, R34 ;  /* 0x0000002206067228 */ /* 0x008fe40000000000 */
[----:B----4-:R-:W-:-:S06]  /*2730*/  DMUL R14, R26, R14 ;  /* 0x0000000e1a0e7228 */ /* 0x010fcc0000000000 */
[----:B------:R-:W-:Y:S02]  /*2740*/  DFMA R26, R32, R2, R6 ;  /* 0x00000002201a722b */ /* 0x000fe40000000006 */
[----:B-----5:R-:W-:-:S06]  /*2750*/  DMUL R12, R20, R12 ;  /* 0x0000000c140c7228 */ /* 0x020fcc0000000000 */
[----:B------:R-:W-:Y:S01]  /*2760*/  DFMA R46, R26, UR18, RZ ;  /* 0x000000121a2e7c2b */ /* 0x000fe200080000ff */
[----:B------:R-:W-:Y:S02]  /*2770*/  R2UR.FILL UR19, R80 ;  /* 0x00000000501372ca */ /* 0x000fe400004e0000 */
[----:B------:R-:W-:Y:S01]  /*2780*/  R2UR.FILL UR18, R79 ;  /* 0x000000004f1272ca */ /* 0x000fe200004e0000 */
[C-C-:B------:R-:W-:Y:S02]  /*2790*/  DADD R20, R18.reuse, -R22.reuse ;  /* 0x0000000012147229 */ /* 0x140fe40000000816 */
[----:B------:R-:W-:Y:S02]  /*27a0*/  DADD R18, R18, R22 ;  /* 0x0000000012127229 */ /* 0x000fe40000000016 */
[----:B------:R-:W-:Y:S02]  /*27b0*/  DMUL R24, R40, R24 ;  /* 0x0000001828187228 */ /* 0x000fe40000000000 */
[----:B------:R-:W-:-:S02]  /*27c0*/  DMUL R36, R44, R36 ;  /* 0x000000242c247228 */ /* 0x000fc40000000000 */
[----:B------:R-:W-:Y:S02]  /*27d0*/  DADD R22, R12, R14 ;  /* 0x000000000c167229 */ /* 0x000fe4000000000e */
[----:B------:R-:W-:Y:S02]  /*27e0*/  DFMA R38, R4, R26, RZ ;  /* 0x0000001a0426722b */ /* 0x000fe400000000ff */
[C---:B------:R-:W-:Y:S02]  /*27f0*/  DFMA R40, R26.reuse, UR74, RZ ;  /* 0x0000004a1a287c2b */ /* 0x040fe400080000ff */
[C---:B0-----:R-:W-:Y:S02]  /*2800*/  DFMA R30, R26.reuse, UR8, RZ ;  /* 0x000000081a1e7c2b */ /* 0x041fe400080000ff */
[----:B------:R-:W-:Y:S02]  /*2810*/  DFMA R44, R26, UR22, RZ ;  /* 0x000000161a2c7c2b */ /* 0x000fe400080000ff */
[----:B------:R-:W-:-:S02]  /*2820*/  DADD R34, R24, R36 ;  /* 0x0000000018227229 */ /* 0x000fc40000000024 */
[----:B------:R-:W-:Y:S02]  /*2830*/  DFMA R26, R22, UR18, R38 ;  /* 0x00000012161a7c2b */ /* 0x000fe40008000026 */
[----:B------:R-:W-:Y:S01]  /*2840*/  DFMA R38, R32, -R2, R6 ;  /* 0x800000022026722b */ /* 0x000fe20000000006 */
[----:B------:R-:W-:Y:S01]  /*2850*/  R2UR.FILL UR9, R96 ;  /* 0x00000000600972ca */ /* 0x000fe200004e0000 */
[----:B------:R-:W-:Y:S01]  /*2860*/  DFMA R46, R22, UR10, R46 ;  /* 0x0000000a162e7c2b */ /* 0x000fe2000800002e */
[----:B------:R-:W-:-:S03]  /*2870*/  R2UR.FILL UR8, R89 ;  /* 0x00000000590872ca */ /* 0x000fc600004e0000 */
[----:B------:R-:W-:Y:S01]  /*2880*/  DFMA R2, R34, UR6, R26 ;  /* 0x0000000622027c2b */ /* 0x000fe2000800001a */
[----:B------:R-:W-:Y:S02]  /*2890*/  R2UR.FILL UR7, R85 ;  /* 0x00000000550772ca */ /* 0x000fe400004e0000 */
[----:B------:R-:W-:Y:S01]  /*28a0*/  R2UR.FILL UR6, R94 ;  /* 0x000000005e0672ca */ /* 0x000fe200004e0000 */
[----:B------:R-:W-:Y:S02]  /*28b0*/  DMUL R8, R42, R8 ;  /* 0x000000082a087228 */ /* 0x000fe40000000000 */
[C---:B------:R-:W-:Y:S02]  /*28c0*/  DFMA R40, R22.reuse, UR54, R40 ;  /* 0x0000003616287c2b */ /* 0x040fe40008000028 */
[C---:B------:R-:W-:Y:S02]  /*28d0*/  DFMA R42, R22.reuse, UR14, R30 ;  /* 0x0000000e162a7c2b */ /* 0x040fe4000800001e */
[----:B------:R-:W-:-:S02]  /*28e0*/  DFMA R44, R22, UR40, R44 ;  /* 0x00000028162c7c2b */ /* 0x000fc4000800002c */
[----:B------:R-:W-:Y:S02]  /*28f0*/  DFMA R32, R34, UR36, R46 ;  /* 0x0000002422207c2b */ /* 0x000fe4000800002e */
[----:B------:R-:W-:Y:S01]  /*2900*/  DFMA R46, R38, UR58, RZ ;  /* 0x0000003a262e7c2b */ /* 0x000fe200080000ff */
[----:B------:R-:W-:Y:S02]  /*2910*/  R2UR.FILL UR59, R90 ;  /* 0x000000005a3b72ca */ /* 0x000fe400004e0000 */
[----:B------:R-:W-:Y:S01]  /*2920*/  R2UR.FILL UR58, R82 ;  /* 0x00000000523a72ca */ /* 0x000fe200004e0000 */
[C---:B------:R-:W-:Y:S02]  /*2930*/  DFMA R30, R34.reuse, UR6, R40 ;  /* 0x00000006221e7c2b */ /* 0x040fe40008000028 */
[C---:B------:R-:W-:Y:S02]  /*2940*/  DFMA R22, R34.reuse, UR28, R42 ;  /* 0x0000001c22167c2b */ /* 0x040fe4000800002a */
[----:B------:R-:W-:-:S02]  /*2950*/  DFMA R26, R34, UR26, R44 ;  /* 0x0000001a221a7c2b */ /* 0x000fc4000800002c */
[----:B------:R-:W-:Y:S02]  /*2960*/  DFMA R40, R10, R38, RZ ;  /* 0x000000260a28722b */ /* 0x000fe400000000ff */
[C---:B------:R-:W-:Y:S02]  /*2970*/  DFMA R42, R38.reuse, UR8, RZ ;  /* 0x00000008262a7c2b */ /* 0x040fe400080000ff */
[----:B------:R-:W-:Y:S02]  /*2980*/  DFMA R44, R38, UR24, RZ ;  /* 0x00000018262c7c2b */ /* 0x000fe400080000ff */
[----:B------:R-:W-:Y:S02]  /*2990*/  DADD R34, -R12, R14 ;  /* 0x000000000c227229 */ /* 0x000fe4000000010e */
[----:B------:R-:W-:Y:S01]  /*29a0*/  DFMA R38, R38, UR20, RZ ;  /* 0x0000001426267c2b */ /* 0x000fe200080000ff */
[----:B------:R-:W-:Y:S02]  /*29b0*/  R2UR.FILL UR9, R92 ;  /* 0x000000005c0972ca */ /* 0x000fe400004e0000 */
[----:B------:R-:W-:-:S03]  /*29c0*/  R2UR.FILL UR8, R84 ;  /* 0x00000000540872ca */ /* 0x000fc600004e0000 */
[C---:B------:R-:W-:Y:S02]  /*29d0*/  DFMA R40, R34.reuse, UR58, R40 ;  /* 0x0000003a22287c2b */ /* 0x040fe40008000028 */
[C---:B------:R-:W-:Y:S02]  /*29e0*/  DFMA R42, R34.reuse, UR16, R42 ;  /* 0x00000010222a7c2b */ /* 0x040fe4000800002a */
[C---:B------:R-:W-:Y:S02]  /*29f0*/  DFMA R44, R34.reuse, UR44, R44 ;  /* 0x0000002c222c7c2b */ /* 0x040fe4000800002c */
[C---:B------:R-:W-:Y:S02]  /*2a00*/  DFMA R46, R34.reuse, UR12, R46 ;  /* 0x0000000c222e7c2b */ /* 0x040fe4000800002e */
[----:B------:R-:W-:Y:S02]  /*2a10*/  DFMA R38, R34, UR60, R38 ;  /* 0x0000003c22267c2b */ /* 0x000fe40008000026 */
[----:B------:R-:W-:Y:S01]  /*2a20*/  DADD R34, -R24, R36 ;  /* 0x0000000018227229 */ /* 0x000fe20000000124 */
[----:B------:R-:W-:-:S07]  /*2a30*/  R2UR.FILL UR61, R76 ;  /* 0x000000004c3d72ca */ /* 0x000fce00004e0000 */
        /* <DEDUP_REMOVED lines=9> */
[----:B------:R-:W-:Y:S02]  /*2ad0*/  R2UR.FILL UR40, R95 ;  /* 0x000000005f2872ca */ /* 0x000fe400004e0000 */
[----:B------:R-:W-:Y:S02]  /*2ae0*/  R2UR.FILL UR45, R88 ;  /* 0x00000000582d72ca */ /* 0x000fe400004e0000 */
[----:B------:R-:W-:Y:S01]  /*2af0*/  R2UR.FILL UR44, R91 ;  /* 0x000000005b2c72ca */ /* 0x000fe200004e0000 */
[----:B------:R-:W-:Y:S02]  /*2b00*/  DFMA R38, R34, UR34, R2 ;  /* 0x0000002222267c2b */ /* 0x000fe40008000002 */
[----:B------:R-:W-:-:S02]  /*2b10*/  DADD R2, -R8, R16 ;  /* 0x0000000008027229 */ /* 0x000fc40000000110 */
[----:B------:R-:W-:Y:S02]  /*2b20*/  DMUL R20, R48, R20 ;  /* 0x0000001430147228 */ /* 0x000fe40000000000 */
[----:B------:R-:W-:Y:S01]  /*2b30*/  DMUL R18, R52, R18 ;  /* 0x0000001234127228 */ /* 0x000fe20000000000 */
        /* <DEDUP_REMOVED lines=20> */
[----:B------:R-:W-:-:S08]  /*2c80*/  DADD R2, -R20, R18 ;  /* 0x0000000014027229 */ /* 0x000fd00000000112 */
[C---:B------:R-:W-:Y:S02]  /*2c90*/  DFMA R76, R2.reuse, UR70, R76 ;  /* 0x00000046024c7c2b */ /* 0x040fe4000800004c */
[C---:B------:R-:W-:Y:S02]  /*2ca0*/  DFMA R40, R2.reuse, UR54, R40 ;  /* 0x0000003602287c2b */ /* 0x040fe40008000028 */
        /* <DEDUP_REMOVED lines=59> */
[----:B------:R-:W-:Y:S02]  /*3060*/  DFMA R34, R4, R26, RZ ;  /* 0x0000001a0422722b */ /* 0x000fe400000000ff */
[C---:B------:R-:W-:Y:S02]  /*3070*/  DFMA R46, R26.reuse, UR74, RZ ;  /* 0x0000004a1a2e7c2b */ /* 0x040fe400080000ff */
        /* <DEDUP_REMOVED lines=17> */
[----:B------:R-:W-:Y:S01]  /*3190*/  DADD R26, R42, -R44 ;  /* 0x000000002a1a7229 */ /* 0x000fe2000000082c */
[----:B------:R-:W-:Y:S05]  /*31a0*/  LDS.64 R42, [R29+0x140] ;  /* 0x000140001d2a7984 */ /* 0x000fea0000000a00 */
[C---:B------:R-:W-:Y:S01]  /*31b0*/  DFMA R38, R34.reuse, UR46, R38 ;  /* 0x0000002e22267c2b */ /* 0x040fe20008000026 */
[----:B------:R-:W-:Y:S01]  /*31c0*/  R2UR UR46, R56 ;  /* 0x00000000382e72ca */ /* 0x000fe200000e0000 */
[C---:B------:R-:W-:Y:S01]  /*31d0*/  DFMA R46, R34.reuse, UR6, R46 ;  /* 0x00000006222e7c2b */ /* 0x040fe2000800002e */
[----:B------:R-:W-:Y:S01]  /*31e0*/  R2UR UR47, R57 ;  /* 0x00000000392f72ca */ /* 0x000fe200000e0000 */
[----:B------:R-:W-:-:S02]  /*31f0*/  DFMA R48, R34, UR28, R48 ;  /* 0x0000001c22307c2b */ /* 0x000fc40008000030 */
[C---:B------:R-:W-:Y:S02]  /*3200*/  DFMA R84, R34.reuse, UR26, R84 ;  /* 0x0000001a22547c2b */ /* 0x040fe40008000054 */
[----:B------:R-:W-:Y:S02]  /*3210*/  DFMA R40, R34, UR36, R40 ;  /* 0x0000002422287c2b */ /* 0x000fe40008000028 */
[C-C-:B---3--:R-:W-:Y:S02]  /*3220*/  DADD R34, R32.reuse, R30.reuse ;  /* 0x0000000020227229 */ /* 0x148fe4000000001e */
[----:B------:R-:W-:Y:S01]  /*3230*/  DADD R30, R32, -R30 ;  /* 0x00000000201e7229 */ /* 0x000fe2000000081e */
[----:B------:R-:W0:Y:S05]  /*3240*/  LDS.64 R32, [R29+0x190] ;  /* 0x000190001d207984 */ /* 0x000e2a0000000a00 */
[----:B------:R-:W-:-:S02]  /*3250*/  DFMA R38, R34, UR34, R38 ;  /* 0x0000002222267c2b */ /* 0x000fc40008000026 */
[C---:B------:R-:W-:Y:S02]  /*3260*/  DFMA R46, R34.reuse, UR44, R46 ;  /* 0x0000002c222e7c2b */ /* 0x040fe4000800002e */
[C---:B------:R-:W-:Y:S02]  /*3270*/  DFMA R48, R34.reuse, UR42, R48 ;  /* 0x0000002a22307c2b */ /* 0x040fe40008000030 */
[C---:B------:R-:W-:Y:S02]  /*3280*/  DFMA R84, R34.reuse, UR52, R84 ;  /* 0x0000003422547c2b */ /* 0x040fe40008000054 */
[----:B------:R-:W-:Y:S02]  /*3290*/  DFMA R86, R34, UR50, R40 ;  /* 0x0000003222567c2b */ /* 0x000fe40008000028 */
[C-C-:B0-----:R-:W-:Y:S02]  /*32a0*/  DADD R44, R42.reuse, R32.reuse ;  /* 0x000000002a2c7229 */ /* 0x141fe40000000020 */
[----:B------:R-:W-:-:S06]  /*32b0*/  DADD R42, R42, -R32 ;  /* 0x000000002a2a7229 */ /* 0x000fcc0000000820 */
[C---:B------:R-:W-:Y:S02]  /*32c0*/  DFMA R40, R44.reuse, UR60, R38 ;  /* 0x0000003c2c287c2b */ /* 0x040fe40008000026 */
[C---:B------:R-:W-:Y:S02]  /*32d0*/  DFMA R38, R44.reuse, UR58, R46 ;  /* 0x0000003a2c267c2b */ /* 0x040fe4000800002e */
[C---:B------:R-:W-:Y:S02]  /*32e0*/  DFMA R34, R44.reuse, UR68, R48 ;  /* 0x000000442c227c2b */ /* 0x040fe40008000030 */
[C---:B------:R-:W-:Y:S02]  /*32f0*/  DFMA R32, R44.reuse, UR66, R84 ;  /* 0x000000422c207c2b */ /* 0x040fe40008000054 */
[----:B------:R-:W-:Y:S02]  /*3300*/  DFMA R44, R44, UR76, R86 ;  /* 0x0000004c2c2c7c2b */ /* 0x000fe40008000056 */
[----:B------:R-:W-:-:S02]  /*3310*/  DFMA R46, R10, R2, RZ ;  /* 0x000000020a2e722b */ /* 0x000fc400000000ff */
[C---:B------:R-:W-:Y:S01]  /*3320*/  DFMA R48, R2.reuse, UR46, RZ ;  /* 0x0000002e02307c2b */ /* 0x040fe200080000ff */
[----:B------:R-:W-:Y:S01]  /*3330*/  R2UR.FILL UR47, R83 ;  /* 0x00000000532f72ca */ /* 0x000fe200004e0000 */
[C---:B------:R-:W-:Y:S01]  /*3340*/  DFMA R84, R2.reuse, UR24, RZ ;  /* 0x0000001802547c2b */ /* 0x040fe200080000ff */
[----:B------:R-:W-:Y:S01]  /*3350*/  R2UR.FILL UR46, R80 ;  /* 0x00000000502e72ca */ /* 0x000fe200004e0000 */
[C---:B------:R-:W-:Y:S01]  /*3360*/  DFMA R86, R2.reuse, UR70, RZ ;  /* 0x0000004602567c2b */ /* 0x040fe200080000ff */
[----:B------:R-:W-:Y:S01]  /*3370*/  R2UR.FILL UR71, R82 ;  /* 0x00000000524772ca */ /* 0x000fe200004e0000 */
        /* <DEDUP_REMOVED lines=48> */
.L_x_986:
[----:B------:R-:W-:Y:S05]  /*3680*/  BSYNC.RECONVERGENT B0 ;  /* 0x0000000000007941 */ /* 0x000fea0003800200 */
.L_x_985:
        /* <DEDUP_REMOVED lines=40> */
[----:B------:R-:W-:Y:S01]  /*3910*/  DFMA R26, R4, R18, RZ ;  /* 0x00000012041a722b */ /* 0x000fe200000000ff */
[----:B------:R-:W-:Y:S01]  /*3920*/  R2UR UR64, R74 ;  /* 0x000000004a4072ca */ /* 0x000fe200000e0000 */
[----:B------:R-:W0:Y:S01]  /*3930*/  LDS.64 R4, [R28+0xfa0] ;  /* 0x000fa0001c047984 */ /* 0x000e220000000a00 */
[----:B------:R-:W-:Y:S01]  /*3940*/  DFMA R32, R18, UR76, RZ ;  /* 0x0000004c12207c2b */ /* 0x000fe200080000ff */
[----:B------:R-:W-:Y:S01]  /*3950*/  R2UR UR76, R70 ;  /* 0x00000000464c72ca */ /* 0x000fe200000e0000 */
[----:B-1----:R-:W-:Y:S01]  /*3960*/  DADD R24, R20, R22 ;  /* 0x0000000014187229 */ /* 0x002fe20000000016 */
[----:B------:R-:W-:Y:S01]  /*3970*/  R2UR UR77, R71 ;  /* 0x00000000474d72ca */ /* 0x000fe200000e0000 */
[C---:B------:R-:W-:Y:S01]  /*3980*/  DFMA R34, R18.reuse, UR22, RZ ;  /* 0x0000001612227c2b */ /* 0x040fe200080000ff */
[----:B------:R-:W-:Y:S01]  /*3990*/  R2UR UR65, R75 ;  /* 0x000000004b4172ca */ /* 0x000fe200000e0000 */
[----:B------:R-:W-:-:S02]  /*39a0*/  DFMA R30, R18, UR74, RZ ;  /* 0x0000004a121e7c2b */ /* 0x000fc400080000ff */
[----:B------:R-:W-:Y:S01]  /*39b0*/  DFMA R18, R18, UR70, RZ ;  /* 0x0000004612127c2b */ /* 0x000fe200080000ff */
[----:B------:R-:W-:Y:S01]  /*39c0*/  R2UR UR70, R54 ;  /* 0x00000000364672ca */ /* 0x000fe200000e0000 */
[----:B------:R-:W-:Y:S01]  /*39d0*/  DADD R20, R20, -R22 ;  /* 0x0000000014147229 */ /* 0x000fe20000000816 */
[----:B------:R-:W-:Y:S01]  /*39e0*/  R2UR UR71, R55 ;  /* 0x00000000374772ca */ /* 0x000fe200000e0000 */
[C---:B------:R-:W-:Y:S01]  /*39f0*/  DFMA R36, R24.reuse, UR66, R34 ;  /* 0x0000004218247c2b */ /* 0x040fe20008000022 */
[----:B------:R-:W-:Y:S01]  /*3a00*/  R2UR.FILL UR67, R38 ;  /* 0x00000000264372ca */ /* 0x000fe200004e0000 */
[C---:B------:R-:W-:Y:S01]  /*3a10*/  DFMA R26, R24.reuse, UR18, R26 ;  /* 0x00000012181a7c2b */ /* 0x040fe2000800001a */
[----:B------:R-:W-:Y:S01]  /*3a20*/  R2UR.FILL UR66, R39 ;  /* 0x00000000274272ca */ /* 0x000fe200004e0000 */
[C---:B------:R-:W-:Y:S01]  /*3a30*/  DFMA R30, R24.reuse, UR62, R30 ;  /* 0x0000003e181e7c2b */ /* 0x040fe2000800001e */
[----:B------:R-:W-:Y:S01]  /*3a40*/  R2UR UR62, R58 ;  /* 0x000000003a3e72ca */ /* 0x000fe200000e0000 */
[C---:B------:R-:W-:Y:S01]  /*3a50*/  DFMA R32, R24.reuse, UR14, R32 ;  /* 0x0000000e18207c2b */ /* 0x040fe20008000020 */
[----:B------:R-:W-:Y:S01]  /*3a60*/  R2UR UR63, R59 ;  /* 0x000000003b3f72ca */ /* 0x000fe200000e0000 */
[----:B------:R-:W-:-:S02]  /*3a70*/  DFMA R38, R24, UR10, R18 ;  /* 0x0000000a18267c2b */ /* 0x000fc40008000012 */
[----:B------:R-:W-:Y:S02]  /*3a80*/  DFMA R18, R10, R16, RZ ;  /* 0x000000100a12722b */ /* 0x000fe400000000ff */
[C---:B------:R-:W-:Y:S01]  /*3a90*/  DFMA R22, R16.reuse, UR72, RZ ;  /* 0x0000004810167c2b */ /* 0x040fe200080000ff */
[----:B------:R-:W-:Y:S01]  /*3aa0*/  R2UR UR72, R62 ;  /* 0x000000003e4872ca */ /* 0x000fe200000e0000 */
[C---:B------:R-:W-:Y:S01]  /*3ab0*/  DFMA R24, R16.reuse, UR24, RZ ;  /* 0x0000001810187c2b */ /* 0x040fe200080000ff */
[----:B------:R-:W-:Y:S01]  /*3ac0*/  R2UR UR73, R63 ;  /* 0x000000003f4972ca */ /* 0x000fe200000e0000 */
[C---:B------:R-:W-:Y:S01]  /*3ad0*/  DFMA R34, R16.reuse, UR76, RZ ;  /* 0x0000004c10227c2b */ /* 0x040fe200080000ff */
[----:B------:R-:W-:Y:S01]  /*3ae0*/  R2UR.FILL UR77, R41 ;  /* 0x00000000294d72ca */ /* 0x000fe200004e0000 */
[----:B------:R-:W-:Y:S01]  /*3af0*/  DFMA R16, R16, UR20, RZ ;  /* 0x0000001410107c2b */ /* 0x000fe200080000ff */
[----:B------:R-:W-:Y:S01]  /*3b00*/  R2UR.FILL UR76, R42 ;  /* 0x000000002a4c72ca */ /* 0x000fe200004e0000 */
[----:B--2---:R-:W-:-:S02]  /*3b10*/  DADD R10, R12, R14 ;  /* 0x000000000c0a7229 */ /* 0x004fc4000000000e */
        /* <DEDUP_REMOVED lines=8> */
[C---:B------:R-:W-:Y:S02]  /*3ba0*/  DFMA R22, R20.reuse, UR16, R22 ;  /* 0x0000001014167c2b */ /* 0x040fe40008000016 */
        /* <DEDUP_REMOVED lines=10> */
[----:B---3--:R-:W-:Y:S02]  /*3c50*/  DADD R10, R6, R8 ;  /* 0x00000000060a7229 */ /* 0x008fe40000000008 */
[C---:B------:R-:W-:Y:S02]  /*3c60*/  DFMA R18, R12.reuse, UR8, R18 ;  /* 0x000000080c127c2b */ /* 0x040fe40008000012 */
[C---:B------:R-:W-:Y:S02]  /*3c70*/  DFMA R24, R12.reuse, UR4, R24 ;  /* 0x000000040c187c2b */ /* 0x040fe40008000018 */
[----:B------:R-:W-:Y:S02]  /*3c80*/  DFMA R34, R12, UR32, R34 ;  /* 0x000000200c227c2b */ /* 0x000fe40008000022 */
[----:B------:R-:W-:-:S02]  /*3c90*/  DADD R6, R6, -R8 ;  /* 0x0000000006067229 */ /* 0x000fc40000000808 */
[C---:B------:R-:W-:Y:S01]  /*3ca0*/  DFMA R22, R12.reuse, UR72, R22 ;  /* 0x000000480c167c2b */ /* 0x040fe20008000016 */
[----:B------:R-:W-:Y:S01]  /*3cb0*/  R2UR.FILL UR73, R29 ;  /* 0x000000001d4972ca */ /* 0x000fe200004e0000 */
[----:B------:R-:W-:Y:S01]  /*3cc0*/  DFMA R16, R12, UR30, R16 ;  /* 0x0000001e0c107c2b */ /* 0x000fe20008000010 */
[----:B------:R-:W-:Y:S01]  /*3cd0*/  R2UR.FILL UR72, R40 ;  /* 0x00000000284872ca */ /* 0x000fe200004e0000 */
[----:B------:R-:W-:Y:S02]  /*3ce0*/  DFMA R36, R10, UR52, R36 ;  /* 0x000000340a247c2b */ /* 0x000fe40008000024 */
[----:B0-----:R-:W-:Y:S02]  /*3cf0*/  DADD R8, R2, R4 ;  /* 0x0000000002087229 */ /* 0x001fe40000000004 */
[C---:B------:R-:W-:Y:S02]  /*3d00*/  DFMA R26, R10.reuse, UR34, R26 ;  /* 0x000000220a1a7c2b */ /* 0x040fe4000800001a */
[----:B------:R-:W-:-:S02]  /*3d10*/  DFMA R32, R10, UR42, R32 ;  /* 0x0000002a0a207c2b */ /* 0x000fc40008000020 */
[----:B------:R-:W-:Y:S02]  /*3d20*/  DADD R2, R2, -R4 ;  /* 0x0000000002027229 */ /* 0x000fe40000000804 */
[C---:B------:R-:W-:Y:S02]  /*3d30*/  DFMA R18, R6.reuse, UR40, R18 ;  /* 0x0000002806127c2b */ /* 0x040fe40008000012 */
        /* <DEDUP_REMOVED lines=16> */
[----:B------:R-:W-:Y:S02]  /*3e40*/  DADD R12, R26, -R6 ;  /* 0x000000001a0c7229 */ /* 0x000fe40000000806 */
[----:B------:R-:W-:Y:S02]  /*3e50*/  DADD R8, R32, -R36 ;  /* 0x0000000020087229 */ /* 0x000fe40000000824 */
[----:B------:R-:W-:Y:S02]  /*3e60*/  DADD R20, R16, -R34 ;  /* 0x0000000010147229 */ /* 0x000fe40000000822 */
[----:B------:R-:W-:Y:S02]  /*3e70*/  DADD R18, R38, R4 ;  /* 0x0000000026127229 */ /* 0x000fe40000000004 */
[----:B------:R-:W-:Y:S02]  /*3e80*/  DADD R6, R26, R6 ;  /* 0x000000001a067229 */ /* 0x000fe40000000006 */
[----:B------:R-:W-:-:S02]  /*3e90*/  DADD R24, R30, -R22 ;  /* 0x000000001e187229 */ /* 0x000fc40000000816 */
[----:B------:R-:W-:Y:S02]  /*3ea0*/  DADD R14, R30, R22 ;  /* 0x000000001e0e7229 */ /* 0x000fe40000000016 */
[----:B------:R-:W-:Y:S02]  /*3eb0*/  DADD R36, R32, R36 ;  /* 0x0000000020247229 */ /* 0x000fe40000000024 */
[----:B------:R-:W-:-:S11]  /*3ec0*/  DADD R16, R16, R34 ;  /* 0x0000000010107229 */ /* 0x000fd60000000022 */
.L_x_988:
[----:B------:R-:W-:Y:S05]  /*3ed0*/  BSYNC.RECONVERGENT B0 ;  /* 0x0000000000007941 */ /* 0x000fea0003800200 */
.L_x_987:
        /* <DEDUP_REMOVED lines=17> */
.L_x_989:
        /* <DEDUP_REMOVED lines=9> */
.L_x_3021:


//--------------------- .text._Z42massMatrixMultiplyMonolithicConstantKernelILi9ELi9ELi1EEviPKdS1_S1_S1_Pd --------------------------
	.section	.text._Z42massMatrixMultiplyMonolithicConstantKernelILi9ELi9ELi1EEviPKdS1_S1_S1_Pd,"ax",@progbits
	.align	128
        .global         _Z42massMatrixMultiplyMonolithicConstantKernelILi9ELi9ELi1EEviPKdS1_S1_S1_Pd
        .type           _Z42massMatrixMultiplyMonolithicConstantKernelILi9ELi9ELi1EEviPKdS1_S1_S1_Pd,@function
        .size           _Z42massMatrixMultiplyMonolithicConstantKernelILi9ELi9ELi1EEviPKdS1_S1_S1_Pd,(.L_x_3022 - _Z42massMatrixMultiplyMonolithicConstantKernelILi9ELi9ELi1EEviPKdS1_S1_S1_Pd)
        .other          _Z42massMatrixMultiplyMonolithicConstantKernelILi9ELi9ELi1EEviPKdS1_S1_S1_Pd,@"STO_CUDA_ENTRY STV_DEFAULT"
_Z42massMatrixMultiplyMonolithicConstantKernelILi9ELi9ELi1EEviPKdS1_S1_S1_Pd:
.text._Z42massMatrixMultiplyMonolithicConstantKernelILi9ELi9ELi1EEviPKdS1_S1_S1_Pd:
        /* <DEDUP_REMOVED lines=14> */
[----:B------:R-:W-:-:S03]  /*00e0*/  ISETP.GT.U32.AND P1, PT, R13, 0x50, PT ;  /* 0x000000500d00780c */ /* 0x000fc60003f24070 */
[----:B------:R-:W-:Y:S01]  /*00f0*/  IMAD R12, R12, 0x39, RZ ;  /* 0x000000390c0c7824 */ /* 0x000fe200078e02ff */
[----:B------:R-:W-:-:S04]  /*0100*/  SHF.R.U32.HI R43, RZ, 0x10, R2 ;  /* 0x00000010ff2b7819 */ /* 0x000fc80000011602 */
[----:B------:R-:W-:Y:S01]  /*0110*/  PRMT R2, R43, 0x9910, RZ ;  /* 0x000099102b027816 */ /* 0x000fe200000000ff */
[----:B------:R-:W0:Y:S01]  /*0120*/  @!P0 LDC.64 R8, c[0x0][0x3a0] ;  /* 0x0000e800ff088b82 */ /* 0x000e220000000a00 */
[----:B------:R-:W-:-:S03]  /*0130*/  @!P0 IMAD R3, R0, 0x2d9, R13 ;  /* 0x000002d900038824 */ /* 0x000fc600078e020d */
[----:B------:R-:W-:-:S04]  /*0140*/  IMAD R2, R2, 0x9, RZ ;  /* 0x0000000902027824 */ /* 0x000fc800078e02ff */
[----:B------:R-:W-:Y:S01]  /*0150*/  IMAD.MOV R38, RZ, RZ, -R2 ;  /* 0x000000ffff267224 */ /* 0x000fe200078e0a02 */
[----:B----4-:R-:W-:Y:S02]  /*0160*/  LEA R2, R5, R4, 0x18 ;  /* 0x0000000405027211 */ /* 0x010fe400078ec0ff */
[----:B------:R-:W1:Y:S02]  /*0170*/  LDC.64 R4, c[0x0][0x388] ;  /* 0x0000e200ff047b82 */ /* 0x000e640000000a00 */
[----:B------:R-:W-:Y:S01]  /*0180*/  PRMT R38, R38, 0x7710, RZ ;  /* 0x0000771026267816 */ /* 0x000fe200000000ff */
[----:B------:R-:W-:Y:S01]  /*0190*/  IMAD R2, R15, 0x16c8, R2 ;  /* 0x000016c80f027824 */ /* 0x000fe200078e0202 */
[----:B------:R-:W-:Y:S02]  /*01a0*/  BSSY.RECONVERGENT B0, `(.L_x_990) ;  /* 0x0000096000007945 */ /* 0x000fe40003800200 */
[----:B------:R-:W-:Y:S01]  /*01b0*/  IADD3 R38, PT, PT, R38, R13, RZ ;  /* 0x0000000d26267210 */ /* 0x000fe20007ffe0ff */
[----:B0-----:R-:W-:Y:S01]  /*01c0*/  @!P0 IMAD.WIDE R8, R3, 0x8, R8 ;  /* 0x0000000803088825 */ /* 0x001fe200078e0208 */
[----:B------:R-:W-:-:S04]  /*01d0*/  LOP3.LUT R3, R12, 0xffff, RZ, 0xc0, !PT ;  /* 0x0000ffff0c037812 */ /* 0x000fc800078ec0ff */
        /* <DEDUP_REMOVED lines=10> */
[----:B------:R-:W-:-:S02]  /*0280*/  LOP3.LUT R3, R3, 0xffff, RZ, 0xc0, !PT ;  /* 0x0000ffff03037812 */ /* 0x000fc400078ec0ff */
[----:B------:R-:W-:-:S03]  /*0290*/  LOP3.LUT R42, R38, 0xffff, RZ, 0xc0, !PT ;  /* 0x0000ffff262a7812 */ /* 0x000fc600078ec0ff */
[----:B------:R-:W-:Y:S01]  /*02a0*/  IMAD R39, R3, 0x48, R2 ;  /* 0x0000004803277824 */ /* 0x000fe200078e0202 */
[----:B-1----:R-:W-:Y:S06]  /*02b0*/  @P1 BRA `(.L_x_991) ;  /* 0x0000000800101947 */ /* 0x002fec0003800000 */
        /* <DEDUP_REMOVED lines=14> */
[C---:B0-----:R-:W-:Y:S01]  /*03a0*/  DFMA R14, R6.reuse, UR12, R14 ;  /* 0x0000000c060e7c2b */ /* 0x041fe2000800000e */
[----:B------:R-:W0:Y:S01]  /*03b0*/  LDCU.128 UR72, c[0x3][0x240] ;  /* 0x00c04800ff4877ac */ /* 0x000e220008000c00 */
[----:B------:R-:W-:Y:S02]  /*03c0*/  DFMA R36, R6, UR6, R36 ;  /* 0x0000000606247c2b */ /* 0x000fe40008000024 */
[----:B-1----:R-:W-:Y:S01]  /*03d0*/  DFMA R30, R40, UR8, RZ ;  /* 0x00000008281e7c2b */ /* 0x002fe200080000ff */
[----:B------:R-:W1:Y:S01]  /*03e0*/  LDCU.128 UR48, c[0x3][0xe0] ;  /* 0x00c01c00ff3077ac */ /* 0x000e620008000c00 */
[----:B------:R-:W-:Y:S02]  /*03f0*/  DFMA R32, R6, UR62, R32 ;  /* 0x0000003e06207c2b */ /* 0x000fe40008000020 */
[----:B--2---:R-:W-:Y:S01]  /*0400*/  DFMA R8, R40, UR30, RZ ;  /* 0x0000001e28087c2b */ /* 0x004fe200080000ff */
[----:B------:R-:W2:Y:S01]  /*0410*/  LDCU.128 UR52, c[0x3][0x170] ;  /* 0x00c02e00ff3477ac */ /* 0x000ea20008000c00 */
[----:B------:R-:W-:-:S02]  /*0420*/  DFMA R14, R28, UR14, R14 ;  /* 0x0000000e1c0e7c2b */ /* 0x000fc4000800000e */
[----:B---3--:R-:W-:Y:S01]  /*0430*/  DFMA R16, R40, UR26, RZ ;  /* 0x0000001a28107c2b */ /* 0x008fe200080000ff */
[----:B------:R-:W3:Y:S01]  /*0440*/  LDCU.128 UR56, c[0x3][0x200] ;  /* 0x00c04000ff3877ac */ /* 0x000ee20008000c00 */
[----:B------:R-:W-:Y:S02]  /*0450*/  DFMA R30, R6, UR10, R30 ;  /* 0x0000000a061e7c2b */ /* 0x000fe4000800001e */
[C---:B----4-:R-:W-:Y:S01]  /*0460*/  DFMA R12, R40.reuse, UR18, RZ ;  /* 0x00000012280c7c2b */ /* 0x050fe200080000ff */
[----:B------:R-:W4:Y:S01]  /*0470*/  LDCU.128 UR32, c[0x3][0x10] ;  /* 0x00c00200ff2077ac */ /* 0x000f220008000c00 */
[----:B0-----:R-:W-:Y:S01]  /*0480*/  DFMA R40, R40, UR72, RZ ;  /* 0x0000004828287c2b */ /* 0x001fe200080000ff */
[----:B------:R-:W0:Y:S01]  /*0490*/  LDCU.128 UR64, c[0x3][0x130] ;  /* 0x00c02600ff4077ac */ /* 0x000e220008000c00 */
[C---:B-1----:R-:W-:Y:S01]  /*04a0*/  DFMA R8, R6.reuse, UR48, R8 ;  /* 0x0000003006087c2b */ /* 0x042fe20008000008 */
[----:B------:R-:W1:Y:S01]  /*04b0*/  LDCU.128 UR4, c[0x3][0x250] ;  /* 0x00c04a00ff0477ac */ /* 0x000e620008000c00 */
[C---:B--2---:R-:W-:Y:S01]  /*04c0*/  DFMA R16, R6.reuse, UR52, R16 ;  /* 0x0000003406107c2b */ /* 0x044fe20008000010 */
[----:B------:R-:W2:Y:S01]  /*04d0*/  LDCU.128 UR60, c[0x3][0xa0] ;  /* 0x00c01400ff3c77ac */ /* 0x000ea20008000c00 */
[C---:B---3--:R-:W-:Y:S01]  /*04e0*/  DFMA R12, R6.reuse, UR56, R12 ;  /* 0x00000038060c7c2b */ /* 0x048fe2000800000c */
[----:B------:R-:W3:Y:S01]  /*04f0*/  LDCU.128 UR12, c[0x3][0x180] ;  /* 0x00c03000ff0c77ac */ /* 0x000ee20008000c00 */
[----:B------:R-:W-:-:S02]  /*0500*/  DFMA R6, R6, UR74, R40 ;  /* 0x0000004a06067c2b */ /* 0x000fc40008000028 */
[C---:B----4-:R-:W-:Y:S01]  /*0510*/  DFMA R32, R28.reuse, UR32, R32 ;  /* 0x000000201c207c2b */ /* 0x050fe20008000020 */
[----:B------:R-:W4:Y:S01]  /*0520*/  LDCU.128 UR68, c[0x3][0x1c0] ;  /* 0x00c03800ff4477ac */ /* 0x000f220008000c00 */
[C---:B------:R-:W-:Y:S02]  /*0530*/  DFMA R8, R28.reuse, UR50, R8 ;  /* 0x000000321c087c2b */ /* 0x040fe40008000008 */
[C---:B0-----:R-:W-:Y:S01]  /*0540*/  DFMA R36, R28.reuse, UR64, R36 ;  /* 0x000000401c247c2b */ /* 0x041fe20008000024 */
[----:B------:R-:W0:Y:S01]  /*0550*/  LDCU.128 UR40, c[0x3][0x60] ;  /* 0x00c00c00ff2877ac */ /* 0x000e220008000c00 */
[C---:B------:R-:W-:Y:S02]  /*0560*/  DFMA R16, R28.reuse, UR54, R16 ;  /* 0x000000361c107c2b */ /* 0x040fe40008000010 */
[C---:B------:R-:W-:Y:S01]  /*0570*/  DFMA R12, R28.reuse, UR58, R12 ;  /* 0x0000003a1c0c7c2b */ /* 0x040fe2000800000c */
[----:B------:R-:W0:Y:S01]  /*0580*/  LDCU.128 UR72, c[0x3][0xf0] ;  /* 0x00c01e00ff4877ac */ /* 0x000e220008000c00 */
[----:B-1----:R-:W-:-:S02]  /*0590*/  DFMA R6, R28, UR4, R6 ;  /* 0x000000041c067c2b */ /* 0x002fc40008000006 */
[----:B--2---:R-:W-:Y:S01]  /*05a0*/  DFMA R34, R28, UR60, R34 ;  /* 0x0000003c1c227c2b */ /* 0x004fe20008000022 */
[----:B------:R-:W1:Y:S01]  /*05b0*/  LDCU.128 UR44, c[0x3][0x20] ;  /* 0x00c00400ff2c77ac */ /* 0x000e620008000c00 */
[C---:B------:R-:W-:Y:S02]  /*05c0*/  DFMA R32, R26.reuse, UR34, R32 ;  /* 0x000000221a207c2b */ /* 0x040fe40008000020 */
[C---:B------:R-:W-:Y:S01]  /*05d0*/  DFMA R36, R26.reuse, UR66, R36 ;  /* 0x000000421a247c2b */ /* 0x040fe20008000024 */
[----:B------:R-:W2:Y:S01]  /*05e0*/  LDCU.128 UR48, c[0x3][0x210] ;  /* 0x00c04200ff3077ac */ /* 0x000ea20008000c00 */
[----:B---3--:R-:W-:Y:S02]  /*05f0*/  DFMA R16, R26, UR12, R16 ;  /* 0x0000000c1a107c2b */ /* 0x008fe40008000010 */
[----:B----4-:R-:W-:Y:S01]  /*0600*/  DFMA R30, R28, UR68, R30 ;  /* 0x000000441c1e7c2b */ /* 0x010fe2000800001e */
[----:B------:R-:W3:Y:S01]  /*0610*/  LDCU.128 UR52, c[0x3][0xb0] ;  /* 0x00c01600ff3477ac */ /* 0x000ee20008000c00 */
[----:B------:R-:W-:-:S02]  /*0620*/  DFMA R6, R26, UR6, R6 ;  /* 0x000000061a067c2b */ /* 0x000fc40008000006 */
[C---:B------:R-:W-:Y:S01]  /*0630*/  DFMA R34, R26.reuse, UR62, R34 ;  /* 0x0000003e1a227c2b */ /* 0x040fe20008000022 */
[----:B------:R-:W4:Y:S01]  /*0640*/  LDCU.128 UR56, c[0x3][0x140] ;  /* 0x00c02800ff3877ac */ /* 0x000f220008000c00 */
[C---:B0-----:R-:W-:Y:S02]  /*0650*/  DFMA R14, R26.reuse, UR40, R14 ;  /* 0x000000281a0e7c2b */ /* 0x041fe4000800000e */
[----:B------:R-:W-:Y:S01]  /*0660*/  DFMA R8, R26, UR72, R8 ;  /* 0x000000481a087c2b */ /* 0x000fe20008000008 */
[----:B------:R-:W0:Y:S01]  /*0670*/  LDCU.128 UR32, c[0x3][0x1d0] ;  /* 0x00c03a00ff2077ac */ /* 0x000e220008000c00 */
[----:B------:R-:W-:Y:S02]  /*0680*/  DFMA R16, R24, UR14, R16 ;  /* 0x0000000e18107c2b */ /* 0x000fe40008000010 */
[----:B------:R-:W-:Y:S01]  /*0690*/  DFMA R30, R26, UR70, R30 ;  /* 0x000000461a1e7c2b */ /* 0x000fe2000800001e */
[----:B------:R-:W0:Y:S01]  /*06a0*/  LDCU.128 UR64, c[0x3][0x260] ;  /* 0x00c04c00ff4077ac */ /* 0x000e220008000c00 */
[----:B-1----:R-:W-:-:S02]  /*06b0*/  DFMA R32, R24, UR44, R32 ;  /* 0x0000002c18207c2b */ /* 0x002fc40008000020 */
[----:B--2---:R-:W-:Y:S01]  /*06c0*/  DFMA R12, R26, UR48, R12 ;  /* 0x000000301a0c7c2b */ /* 0x004fe2000800000c */
[----:B------:R-:W1:Y:S01]  /*06d0*/  LDCU.128 UR8, c[0x3][0x70] ;  /* 0x00c00e00ff0877ac */ /* 0x000e620008000c00 */
[C---:B------:R-:W-:Y:S02]  /*06e0*/  DFMA R14, R24.reuse, UR42, R14 ;  /* 0x0000002a180e7c2b */ /* 0x040fe4000800000e */
[C---:B------:R-:W-:Y:S01]  /*06f0*/  DFMA R8, R24.reuse, UR74, R8 ;  /* 0x0000004a18087c2b */ /* 0x040fe20008000008 */
[----:B------:R-:W2:Y:S01]  /*0700*/  LDCU.128 UR4, c[0x3][0x100] ;  /* 0x00c02000ff0477ac */ /* 0x000ea20008000c00 */
[C---:B---3--:R-:W-:Y:S02]  /*0710*/  DFMA R34, R24.reuse, UR52, R34 ;  /* 0x0000003418227c2b */ /* 0x048fe40008000022 */
[C---:B----4-:R-:W-:Y:S01]  /*0720*/  DFMA R26, R24.reuse, UR56, R36 ;  /* 0x00000038181a7c2b */ /* 0x050fe20008000024 */
        /* <DEDUP_REMOVED lines=13> */
[C---:B---3--:R-:W-:Y:S02]  /*0800*/  DFMA R14, R22.reuse, UR12, R12 ;  /* 0x0000000c160e7c2b */ /* 0x048fe4000800000c */
[----:B------:R-:W-:Y:S01]  /*0810*/  DFMA R28, R22, UR34, R28 ;  /* 0x00000022161c7c2b */ /* 0x000fe2000800001c */
[----:B------:R-:W2:Y:S01]  /*0820*/  LDCU.128 UR52, c[0x3][0x1e0] ;  /* 0x00c03c00ff3477ac */ /* 0x000ea20008000c00 */
[C---:B------:R-:W-:Y:S02]  /*0830*/  DFMA R12, R20.reuse, UR10, R32 ;  /* 0x0000000a140c7c2b */ /* 0x040fe40008000020 */
[----:B------:R-:W-:Y:S01]  /*0840*/  DFMA R8, R20, UR6, R8 ;  /* 0x0000000614087c2b */ /* 0x000fe20008000008 */
[----:B------:R-:W3:Y:S01]  /*0850*/  LDCU.128 UR56, c[0x3][0x270] ;  /* 0x00c04e00ff3877ac */ /* 0x000ee20008000c00 */
[----:B0-----:R-:W-:-:S02]  /*0860*/  DFMA R16, R22, UR40, R16 ;  /* 0x0000002816107c2b */ /* 0x001fc40008000010 */
[----:B------:R-:W-:Y:S01]  /*0870*/  DFMA R30, R22, UR66, R30 ;  /* 0x00000042161e7c2b */ /* 0x000fe2000800001e */
[----:B------:R-:W0:Y:S01]  /*0880*/  LDCU.128 UR60, c[0x3][0x80] ;  /* 0x00c01000ff3c77ac */ /* 0x000e220008000c00 */
[C---:B----4-:R-:W-:Y:S02]  /*0890*/  DFMA R6, R20.reuse, UR20, R6 ;  /* 0x0000001414067c2b */ /* 0x050fe40008000006 */
[C---:B------:R-:W-:Y:S01]  /*08a0*/  DFMA R32, R20.reuse, UR48, R24 ;  /* 0x0000003014207c2b */ /* 0x040fe20008000018 */
[----:B------:R-:W4:Y:S01]  /*08b0*/  LDCU.128 UR32, c[0x3][0x110] ;  /* 0x00c02200ff2077ac */ /* 0x000f220008000c00 */
[C---:B------:R-:W-:Y:S02]  /*08c0*/  DFMA R16, R20.reuse, UR42, R16 ;  /* 0x0000002a14107c2b */ /* 0x040fe40008000010 */
[C---:B-1----:R-:W-:Y:S01]  /*08d0*/  DFMA R26, R20.reuse, UR44, R26 ;  /* 0x0000002c141a7c2b */ /* 0x042fe2000800001a */
[----:B------:R-:W1:Y:S01]  /*08e0*/  LDCU.128 UR8, c[0x3][0x1a0] ;  /* 0x00c03400ff0877ac */ /* 0x000e620008000c00 */
[----:B------:R-:W-:-:S02]  /*08f0*/  DFMA R22, R20, UR14, R14 ;  /* 0x0000000e14167c2b */ /* 0x000fc4000800000e */
[----:B--2---:R-:W-:Y:S01]  /*0900*/  DFMA R28, R20, UR52, R28 ;  /* 0x00000034141c7c2b */ /* 0x004fe2000800001c */
[----:B------:R-:W2:Y:S01]  /*0910*/  LDCU.128 UR4, c[0x3][0x230] ;  /* 0x00c04600ff0477ac */ /* 0x000ea20008000c00 */
[----:B------:R-:W-:Y:S02]  /*0920*/  DFMA R24, R18, UR22, R6 ;  /* 0x0000001612187c2b */ /* 0x000fe40008000006 */
[----:B---3--:R-:W-:Y:S01]  /*0930*/  DFMA R30, R20, UR56, R30 ;  /* 0x00000038141e7c2b */ /* 0x008fe2000800001e */
[----:B------:R-:W3:Y:S01]  /*0940*/  LDCU.64 UR12, c[0x3][0x280] ;  /* 0x00c05000ff0c77ac */ /* 0x000ee20008000a00 */
[C---:B------:R-:W-:Y:S02]  /*0950*/  DFMA R20, R18.reuse, UR50, R32 ;  /* 0x0000003212147c2b */ /* 0x040fe40008000020 */
[C---:B------:R-:W-:Y:S02]  /*0960*/  DFMA R14, R18.reuse, UR46, R26 ;  /* 0x0000002e120e7c2b */ /* 0x040fe4000800001a */
[----:B------:R-:W-:-:S02]  /*0970*/  DFMA R6, R18, UR54, R28 ;  /* 0x0000003612067c2b */ /* 0x000fc4000800001c */
[C---:B0-----:R-:W-:Y:S02]  /*0980*/  DFMA R12, R18.reuse, UR60, R12 ;  /* 0x0000003c120c7c2b */ /* 0x041fe4000800000c */
[C---:B----4-:R-:W-:Y:S02]  /*0990*/  DFMA R8, R18.reuse, UR32, R8 ;  /* 0x0000002012087c2b */ /* 0x050fe40008000008 */
[C---:B-1----:R-:W-:Y:S02]  /*09a0*/  DFMA R16, R18.reuse, UR8, R16 ;  /* 0x0000000812107c2b */ /* 0x042fe40008000010 */
[C---:B------:R-:W-:Y:S02]  /*09b0*/  DFMA R30, R18.reuse, UR58, R30 ;  /* 0x0000003a121e7c2b */ /* 0x040fe4000800001e */
[----:B--2---:R-:W-:Y:S02]  /*09c0*/  DFMA R22, R18, UR4, R22 ;  /* 0x0000000412167c2b */ /* 0x004fe40008000016 */
        /* <DEDUP_REMOVED lines=12> */
[----:B---3--:R-:W-:-:S03]  /*0a90*/  DFMA R30, R10, UR12, R30 ;  /* 0x0000000c0a1e7c2b */ /* 0x008fc6000800001e */
[----:B------:R1:W-:Y:S04]  /*0aa0*/  STS.64 [R19+0x798], R8 ;  /* 0x0007980813007388 */ /* 0x0003e80000000a00 */
[----:B------:R1:W-:Y:S04]  /*0ab0*/  STS.64 [R19+0xa20], R14 ;  /* 0x000a200e13007388 */ /* 0x0003e80000000a00 */
[----:B------:R1:W-:Y:S04]  /*0ac0*/  STS.64 [R19+0xca8], R16 ;  /* 0x000ca81013007388 */ /* 0x0003e80000000a00 */
[----:B------:R1:W-:Y:S04]  /*0ad0*/  STS.64 [R19+0xf30], R6 ;  /* 0x000f300613007388 */ /* 0x0003e80000000a00 */
[----:B------:R1:W-:Y:S04]  /*0ae0*/  STS.64 [R19+0x11b8], R22 ;  /* 0x0011b81613007388 */ /* 0x0003e80000000a00 */
[----:B------:R1:W-:Y:S02]  /*0af0*/  STS.64 [R19+0x1440], R30 ;  /* 0x0014401e13007388 */ /* 0x0003e40000000a00 */
.L_x_991:
[----:B------:R-:W-:Y:S05]  /*0b00*/  BSYNC.RECONVERGENT B0 ;  /* 0x0000000000007941 */ /* 0x000fea0003800200 */
.L_x_990:
[----:B------:R-:W-:Y:S06]  /*0b10*/  BAR.SYNC.DEFER_BLOCKING 0x0 ;  /* 0x0000000000007b1d */ /* 0x000fec0000010000 */
[----:B------:R-:W-:Y:S04]  /*0b20*/  BSSY.RECONVERGENT B0, `(.L_x_992) ;  /* 0x0000090000007945 */ /* 0x000fe80003800200 */
[----:B------:R-:W-:Y:S05]  /*0b30*/  @P1 BRA `(.L_x_993) ;  /* 0x0000000800381947 */ /* 0x000fea0003800000 */
[----:B------:R-:W-:Y:S01]  /*0b40*/  IMAD R3, R3, 0x240, R39 ;  /* 0x0000024003037824 */ /* 0x000fe200078e0227 */
[----:B------:R-:W2:Y:S03]  /*0b50*/  LDCU.128 UR4, c[0x3][URZ] ;  /* 0x00c00000ff0477ac */ /* 0x000ea60008000c00 */
[----:B------:R-:W-:Y:S01]  /*0b60*/  IMAD R3, R42, 0x8, R3 ;  /* 0x000000082a037824 */ /* 0x000fe200078e0203 */
[----:B------:R-:W3:Y:S04]  /*0b70*/  LDCU.128 UR40, c[0x3][0x40] ;  /* 0x00c00800ff2877ac */ /* 0x000ee80008000c00 */
[----:B-1---5:R-:W2:Y:S01]  /*0b80*/  LDS.64 R6, [R3] ;  /* 0x0000000003067984 */ /* 0x022ea20000000a00 */
[----:B------:R-:W1:Y:S03]  /*0b90*/  LDCU.128 UR8, c[0x3][0x90] ;  /* 0x00c01200ff0877ac */ /* 0x000e660008000c00 */
[----:B------:R-:W4:Y:S01]  /*0ba0*/  LDS.64 R30, [R3+0x48] ;  /* 0x00004800031e7984 */ /* 0x000f220000000a00 */
[----:B------:R-:W3:Y:S03]  /*0bb0*/  LDCU.128 UR12, c[0x3][0x120] ;  /* 0x00c02400ff0c77ac */ /* 0x000ee60008000c00 */
[----:B0-----:R-:W0:Y:S01]  /*0bc0*/  LDS.64 R8, [R3+0x90] ;  /* 0x0000900003087984 */ /* 0x001e220000000a00 */
[----:B------:R-:W3:Y:S03]  /*0bd0*/  LDCU.128 UR32, c[0x3][0xd0] ;  /* 0x00c01a00ff2077ac */ /* 0x000ee60008000c00 */
[----:B------:R-:W0:Y:S01]  /*0be0*/  LDS.64 R12, [R3+0xd8] ;  /* 0x0000d800030c7984 */ /* 0x000e220000000a00 */
[----:B------:R-:W3:Y:S03]  /*0bf0*/  LDCU.128 UR28, c[0x3][0x160] ;  /* 0x00c02c00ff1c77ac */ /* 0x000ee60008000c00 */
[----:B------:R-:W0:Y:S01]  /*0c00*/  LDS.64 R10, [R3+0x120] ;  /* 0x00012000030a7984 */ /* 0x000e220000000a00 */
[----:B------:R-:W4:Y:S01]  /*0c10*/  LDCU.128 UR56, c[0x3][0x50] ;  /* 0x00c00a00ff3877ac */ /* 0x000f220008000c00 */
[----:B------:R-:W4:Y:S01]  /*0c20*/  LDCU.128 UR52, c[0x3][0x1b0] ;  /* 0x00c03600ff3477ac */ /* 0x000f220008000c00 */
[----:B------:R-:W4:Y:S01]  /*0c30*/  LDCU.128 UR24, c[0x3][0x1f0] ;  /* 0x00c03e00ff1877ac */ /* 0x000f220008000c00 */
[----:B------:R-:W4:Y:S01]  /*0c40*/  LDCU.128 UR68, c[0x3][0x240] ;  /* 0x00c04800ff4477ac */ /* 0x000f220008000c00 */
[----:B------:R-:W4:Y:S01]  /*0c50*/  LDCU.128 UR20, c[0x3][0xe0] ;  /* 0x00c01c00ff1477ac */ /* 0x000f220008000c00 */
[----:B------:R-:W0:Y:S01]  /*0c60*/  LDCU.128 UR36, c[0x3][0x170] ;  /* 0x00c02e00ff2477ac */ /* 0x000e220008000c00 */
[C---:B--2---:R-:W-:Y:S01]  /*0c70*/  DFMA R22, R6.reuse, UR4, RZ ;  /* 0x0000000406167c2b */ /* 0x044fe200080000ff */
[----:B------:R-:W2:Y:S01]  /*0c80*/  LDCU.128 UR60, c[0x3][0x200] ;  /* 0x00c04000ff3c77ac */ /* 0x000ea20008000c00 */
[----:B-1----:R-:W-:-:S02]  /*0c90*/  DFMA R24, R6, UR8, RZ ;  /* 0x0000000806187c2b */ /* 0x002fc400080000ff */
[C---:B---3--:R-:W-:Y:S01]  /*0ca0*/  DFMA R20, R6.reuse, UR12, RZ ;  /* 0x0000000c06147c2b */ /* 0x048fe200080000ff */
[----:B------:R-:W1:Y:S01]  /*0cb0*/  LDCU.128 UR64, c[0x3][0x10] ;  /* 0x00c00200ff4077ac */ /* 0x000e620008000c00 */
[C---:B------:R-:W-:Y:S02]  /*0cc0*/  DFMA R14, R6.reuse, UR42, RZ ;  /* 0x0000002a060e7c2b */ /* 0x040fe400080000ff */
[C---:B------:R-:W-:Y:S01]  /*0cd0*/  DFMA R16, R6.reuse, UR34, RZ ;  /* 0x0000002206107c2b */ /* 0x040fe200080000ff */
[----:B------:R-:W3:Y:S01]  /*0ce0*/  LDCU.128 UR16, c[0x3][0x130] ;  /* 0x00c02600ff1077ac */ /* 0x000ee20008000c00 */
[----:B------:R-:W-:Y:S02]  /*0cf0*/  DFMA R18, R6, UR30, RZ ;  /* 0x0000001e06127c2b */ /* 0x000fe400080000ff */
[C---:B----4-:R-:W-:Y:S01]  /*0d00*/  DFMA R22, R30.reuse, UR6, R22 ;  /* 0x000000061e167c2b */ /* 0x050fe20008000016 */
[----:B------:R-:W4:Y:S01]  /*0d10*/  LDCU.128 UR4, c[0x3][0xa0] ;  /* 0x00c01400ff0477ac */ /* 0x000f220008000c00 */
[----:B------:R-:W-:-:S02]  /*0d20*/  DFMA R24, R30, UR10, R24 ;  /* 0x0000000a1e187c2b */ /* 0x000fc40008000018 */
[----:B------:R-:W-:Y:S01]  /*0d30*/  DFMA R20, R30, UR14, R20 ;  /* 0x0000000e1e147c2b */ /* 0x000fe20008000014 */
[----:B------:R-:W3:Y:S01]  /*0d40*/  LDCU.128 UR8, c[0x3][0x1c0] ;  /* 0x00c03800ff0877ac */ /* 0x000ee20008000c00 */
[C---:B------:R-:W-:Y:S02]  /*0d50*/  DFMA R26, R6.reuse, UR52, RZ ;  /* 0x00000034061a7c2b */ /* 0x040fe400080000ff */
[C---:B------:R-:W-:Y:S01]  /*0d60*/  DFMA R28, R6.reuse, UR26, RZ ;  /* 0x0000001a061c7c2b */ /* 0x040fe200080000ff */
[----:B------:R-:W3:Y:S01]  /*0d70*/  LDCU.128 UR12, c[0x3][0x250] ;  /* 0x00c04a00ff0c77ac */ /* 0x000ee20008000c00 */
[----:B------:R-:W-:Y:S02]  /*0d80*/  DFMA R32, R6, UR68, RZ ;  /* 0x0000004406207c2b */ /* 0x000fe400080000ff */
[C---:B------:R-:W-:Y:S01]  /*0d90*/  DFMA R14, R30.reuse, UR56, R14 ;  /* 0x000000381e0e7c2b */ /* 0x040fe2000800000e */
[----:B------:R-:W3:Y:S01]  /*0da0*/  LDCU.128 UR44, c[0x3][0x20] ;  /* 0x00c00400ff2c77ac */ /* 0x000ee20008000c00 */
[----:B------:R-:W-:-:S02]  /*0db0*/  DFMA R16, R30, UR20, R16 ;  /* 0x000000141e107c2b */ /* 0x000fc40008000010 */
[C---:B0-----:R-:W-:Y:S01]  /*0dc0*/  DFMA R6, R30.reuse, UR36, R18 ;  /* 0x000000241e067c2b */ /* 0x041fe20008000012 */
[----:B------:R-:W0:Y:S01]  /*0dd0*/  LDCU.128 UR48, c[0x3][0x30] ;  /* 0x00c00600ff3077ac */ /* 0x000e220008000c00 */
[----:B------:R-:W-:Y:S02]  /*0de0*/  DFMA R26, R30, UR54, R26 ;  /* 0x000000361e1a7c2b */ /* 0x000fe4000800001a */
[C---:B------:R-:W-:Y:S01]  /*0df0*/  DFMA R18, R8.reuse, UR58, R14 ;  /* 0x0000003a08127c2b */ /* 0x040fe2000800000e */
[----:B------:R-:W0:Y:S01]  /*0e00*/  LDCU.128 UR52, c[0x3][0x60] ;  /* 0x00c00c00ff3477ac */ /* 0x000e220008000c00 */
[----:B------:R-:W-:Y:S02]  /*0e10*/  DFMA R14, R8, UR22, R16 ;  /* 0x00000016080e7c2b */ /* 0x000fe40008000010 */
[----:B--2---:R-:W-:Y:S01]  /*0e20*/  DFMA R28, R30, UR60, R28 ;  /* 0x0000003c1e1c7c2b */ /* 0x004fe2000800001c */
[----:B------:R-:W2:Y:S01]  /*0e30*/  LDCU.128 UR56, c[0x3][0xf0] ;  /* 0x00c01e00ff3877ac */ /* 0x000ea20008000c00 */
[----:B------:R-:W-:-:S02]  /*0e40*/  DFMA R16, R8, UR38, R6 ;  /* 0x0000002608107c2b */ /* 0x000fc40008000006 */
[----:B------:R-:W-:Y:S01]  /*0e50*/  DFMA R30, R30, UR70, R32 ;  /* 0x000000461e1e7c2b */ /* 0x000fe20008000020 */
[----:B------:R-:W2:Y:S01]  /*0e60*/  LDS.64 R6, [R3+0x168] ;  /* 0x0001680003067984 */ /* 0x000ea20000000a00 */
[----:B------:R-:W0:Y:S01]  /*0e70*/  LDCU.128 UR36, c[0x3][0x180] ;  /* 0x00c03000ff2477ac */ /* 0x000e220008000c00 */
[C---:B-1----:R-:W-:Y:S02]  /*0e80*/  DFMA R22, R8.reuse, UR64, R22 ;  /* 0x0000004008167c2b */ /* 0x042fe40008000016 */
[C---:B----4-:R-:W-:Y:S01]  /*0e90*/  DFMA R24, R8.reuse, UR4, R24 ;  /* 0x0000000408187c2b */ /* 0x050fe20008000018 */
[----:B------:R-:W1:Y:S01]  /*0ea0*/  LDCU.128 UR20, c[0x3][0x210] ;  /* 0x00c04200ff1477ac */ /* 0x000e620008000c00 */
[C---:B---3--:R-:W-:Y:S02]  /*0eb0*/  DFMA R20, R8.reuse, UR16, R20 ;  /* 0x0000001008147c2b */ /* 0x048fe40008000014 */
[C---:B------:R-:W-:Y:S01]  /*0ec0*/  DFMA R28, R8.reuse, UR62, R28 ;  /* 0x0000003e081c7c2b */ /* 0x040fe2000800001c */
[----:B------:R-:W3:Y:S01]  /*0ed0*/  LDCU.128 UR60, c[0x3][0xb0] ;  /* 0x00c01600ff3c77ac */ /* 0x000ee20008000c00 */
[----:B------:R-:W-:-:S02]  /*0ee0*/  DFMA R32, R8, UR8, R26 ;  /* 0x0000000808207c2b */ /* 0x000fc4000800001a */
[----:B------:R-:W-:Y:S01]  /*0ef0*/  DFMA R30, R8, UR12, R30 ;  /* 0x0000000c081e7c2b */ /* 0x000fe2000800001e */
[----:B------:R-:W4:Y:S01]  /*0f00*/  LDS.64 R8, [R3+0x1b0] ;  /* 0x0001b00003087984 */ /* 0x000f220000000a00 */
[C---:B------:R-:W-:Y:S01]  /*0f10*/  DFMA R26, R12.reuse, UR66, R22 ;  /* 0x000000420c1a7c2b */ /* 0x040fe20008000016 */
[----:B------:R-:W3:Y:S01]  /*0f20*/  LDCU.128 UR64, c[0x3][0x140] ;  /* 0x00c02800ff4077ac */ /* 0x000ee20008000c00 */
[C---:B------:R-:W-:Y:S02]  /*0f30*/  DFMA R22, R12.reuse, UR6, R24 ;  /* 0x000000060c167c2b */ /* 0x040fe40008000018 */
[C---:B------:R-:W-:Y:S01]  /*0f40*/  DFMA R24, R12.reuse, UR18, R20 ;  /* 0x000000120c187c2b */ /* 0x040fe20008000014 */
[----:B------:R-:W3:Y:S01]  /*0f50*/  LDCU.128 UR4, c[0x3][0x1d0] ;  /* 0x00c03a00ff0477ac */ /* 0x000ee20008000c00 */
[C---:B0-----:R-:W-:Y:S02]  /*0f60*/  DFMA R16, R12.reuse, UR36, R16 ;  /* 0x000000240c107c2b */ /* 0x041fe40008000010 */
[C---:B------:R-:W-:Y:S01]  /*0f70*/  DFMA R18, R12.reuse, UR52, R18 ;  /* 0x000000340c127c2b */ /* 0x040fe20008000012 */
[----:B------:R-:W0:Y:S01]  /*0f80*/  LDCU.128 UR16, c[0x3][0x260] ;  /* 0x00c04c00ff1077ac */ /* 0x000e220008000c00 */
[----:B------:R-:W-:-:S02]  /*0f90*/  DFMA R20, R12, UR10, R32 ;  /* 0x0000000a0c147c2b */ /* 0x000fc40008000020 */
[C---:B------:R-:W-:Y:S01]  /*0fa0*/  DFMA R30, R12.reuse, UR14, R30 ;  /* 0x0000000e0c1e7c2b */ /* 0x040fe2000800001e */
[----:B------:R-:W0:Y:S01]  /*0fb0*/  LDCU.128 UR8, c[0x3][0x70] ;  /* 0x00c00e00ff0877ac */ /* 0x000e220008000c00 */
[C---:B--2---:R-:W-:Y:S02]  /*0fc0*/  DFMA R32, R12.reuse, UR56, R14 ;  /* 0x000000380c207c2b */ /* 0x044fe4000800000e */
[----:B-1----:R-:W-:Y:S01]  /*0fd0*/  DFMA R28, R12, UR20, R28 ;  /* 0x000000140c1c7c2b */ /* 0x002fe2000800001c */
[----:B------:R-:W1:Y:S01]  /*0fe0*/  LDCU.128 UR12, c[0x3][0x100] ;  /* 0x00c02000ff0c77ac */ /* 0x000e620008000c00 */
[----:B------:R-:W2:Y:S01]  /*0ff0*/  LDS.64 R12, [R3+0x1f8] ;  /* 0x0001f800030c7984 */ /* 0x000ea20000000a00 */
[C---:B------:R-:W-:Y:S02]  /*1000*/  DFMA R16, R10.reuse, UR38, R16 ;  /* 0x000000260a107c2b */ /* 0x040fe40008000010 */
[C---:B------:R-:W-:Y:S01]  /*1010*/  DFMA R14, R10.reuse, UR54, R18 ;  /* 0x000000360a0e7c2b */ /* 0x040fe20008000012 */
[----:B------:R-:W4:Y:S01]  /*1020*/  LDCU.128 UR36, c[0x3][0x190] ;  /* 0x00c03200ff2477ac */ /* 0x000f220008000c00 */
[----:B------:R-:W-:-:S02]  /*1030*/  DFMA R18, R10, UR58, R32 ;  /* 0x0000003a0a127c2b */ /* 0x000fc40008000020 */
[C---:B------:R-:W-:Y:S01]  /*1040*/  DFMA R32, R10.reuse, UR44, R26 ;  /* 0x0000002c0a207c2b */ /* 0x040fe2000800001a */
[----:B------:R-:W4:Y:S01]  /*1050*/  LDCU.128 UR52, c[0x3][0x220] ;  /* 0x00c04400ff3477ac */ /* 0x000f220008000c00 */
[C---:B---3--:R-:W-:Y:S02]  /*1060*/  DFMA R22, R10.reuse, UR60, R22 ;  /* 0x0000003c0a167c2b */ /* 0x048fe40008000016 */
[C---:B------:R-:W-:Y:S01]  /*1070*/  DFMA R26, R10.reuse, UR22, R28 ;  /* 0x000000160a1a7c2b */ /* 0x040fe2000800001c */
[----:B------:R-:W3:Y:S01]  /*1080*/  LDCU.128 UR20, c[0x3][0xc0] ;  /* 0x00c01800ff1477ac */ /* 0x000ee20008000c00 */
[C---:B------:R-:W-:Y:S02]  /*1090*/  DFMA R34, R10.reuse, UR64, R24 ;  /* 0x000000400a227c2b */ /* 0x040fe40008000018 */
[C---:B------:R-:W-:Y:S01]  /*10a0*/  DFMA R28, R10.reuse, UR4, R20 ;  /* 0x000000040a1c7c2b */ /* 0x040fe20008000014 */
[----:B------:R-:W2:Y:S01]  /*10b0*/  LDCU.128 UR56, c[0x3][0x1e0] ;  /* 0x00c03c00ff3877ac */ /* 0x000ea20008000c00 */
[----:B0-----:R-:W-:Y:S01]  /*10c0*/  DFMA R30, R10, UR16, R30 ;  /* 0x000000100a1e7c2b */ /* 0x001fe2000800001e */
[----:B------:R-:W0:Y:S01]  /*10d0*/  LDS.64 R10, [R3+0x240] ;  /* 0x00024000030a7984 */ /* 0x000e220000000a00 */
[C---:B------:R-:W-:Y:S01]  /*10e0*/  DFMA R24, R6.reuse, UR46, R32 ;  /* 0x0000002e06187c2b */ /* 0x040fe20008000020 */
[----:B------:R-:W2:Y:S01]  /*10f0*/  LDCU.128 UR44, c[0x3][0x150] ;  /* 0x00c02a00ff2c77ac */ /* 0x000ea20008000c00 */
[----:B------:R-:W-:-:S02]  /*1100*/  DFMA R22, R6, UR62, R22 ;  /* 0x0000003e06167c2b */ /* 0x000fc40008000016 */
[C---:B------:R-:W-:Y:S01]  /*1110*/  DFMA R14, R6.reuse, UR8, R14 ;  /* 0x00000008060e7c2b */ /* 0x040fe2000800000e */
[----:B------:R-:W2:Y:S01]  /*1120*/  LDCU.128 UR60, c[0x3][0x270] ;  /* 0x00c04e00ff3c77ac */ /* 0x000ea20008000c00 */
[C---:B-1----:R-:W-:Y:S02]  /*1130*/  DFMA R32, R6.reuse, UR12, R18 ;  /* 0x0000000c06207c2b */ /* 0x042fe40008000012 */
[C---:B------:R-:W-:Y:S02]  /*1140*/  DFMA R20, R6.reuse, UR66, R34 ;  /* 0x0000004206147c2b */ /* 0x040fe40008000022 */
[C---:B----4-:R-:W-:Y:S02]  /*1150*/  DFMA R34, R6.reuse, UR36, R16 ;  /* 0x0000002406227c2b */ /* 0x050fe40008000010 */
[C---:B------:R-:W-:Y:S01]  /*1160*/  DFMA R16, R6.reuse, UR6, R28 ;  /* 0x0000000606107c2b */ /* 0x040fe2000800001c */
[----:B------:R-:W1:Y:S01]  /*1170*/  LDCU.128 UR4, c[0x3][0x80] ;  /* 0x00c01000ff0477ac */ /* 0x000e620008000c00 */
[----:B------:R-:W-:-:S02]  /*1180*/  DFMA R26, R6, UR52, R26 ;  /* 0x00000034061a7c2b */ /* 0x000fc4000800001a */
[----:B------:R-:W-:Y:S01]  /*1190*/  DFMA R30, R6, UR18, R30 ;  /* 0x00000012061e7c2b */ /* 0x000fe2000800001e */
[----:B------:R-:W4:Y:S01]  /*11a0*/  LDCU.128 UR16, c[0x3][0x230] ;  /* 0x00c04600ff1077ac */ /* 0x000f220008000c00 */
[C---:B------:R-:W-:Y:S02]  /*11b0*/  DFMA R18, R8.reuse, UR10, R14 ;  /* 0x0000000a08127c2b */ /* 0x040fe4000800000e */
[C---:B------:R-:W-:Y:S01]  /*11c0*/  DFMA R6, R8.reuse, UR14, R32 ;  /* 0x0000000e08067c2b */ /* 0x040fe20008000020 */
[----:B------:R-:W4:Y:S01]  /*11d0*/  LDCU.128 UR8, c[0x3][0x110] ;  /* 0x00c02200ff0877ac */ /* 0x000f220008000c00 */
[C---:B---3--:R-:W-:Y:S02]  /*11e0*/  DFMA R22, R8.reuse, UR20, R22 ;  /* 0x0000001408167c2b */ /* 0x048fe40008000016 */
[C---:B------:R-:W-:Y:S01]  /*11f0*/  DFMA R14, R8.reuse, UR38, R34 ;  /* 0x00000026080e7c2b */ /* 0x040fe20008000022 */
[----:B------:R-:W3:Y:S01]  /*1200*/  LDCU.128 UR12, c[0x3][0x1a0] ;  /* 0x00c03400ff0c77ac */ /* 0x000ee20008000c00 */
[----:B------:R-:W-:-:S02]  /*1210*/  DFMA R24, R8, UR48, R24 ;  /* 0x0000003008187c2b */ /* 0x000fc40008000018 */
[C---:B--2---:R-:W-:Y:S01]  /*1220*/  DFMA R28, R8.reuse, UR44, R20 ;  /* 0x0000002c081c7c2b */ /* 0x044fe20008000014 */
[----:B------:R-:W2:Y:S01]  /*1230*/  LDCU.64 UR20, c[0x3][0x280] ;  /* 0x00c05000ff1477ac */ /* 0x000ea20008000a00 */
[C---:B------:R-:W-:Y:S02]  /*1240*/  DFMA R26, R8.reuse, UR54, R26 ;  /* 0x00000036081a7c2b */ /* 0x040fe4000800001a */
[C---:B------:R-:W-:Y:S02]  /*1250*/  DFMA R32, R8.reuse, UR56, R16 ;  /* 0x0000003808207c2b */ /* 0x040fe40008000010 */
[----:B------:R-:W-:Y:S02]  /*1260*/  DFMA R30, R8, UR60, R30 ;  /* 0x0000003c081e7c2b */ /* 0x000fe4000800001e */
[C---:B------:R-:W-:Y:S02]  /*1270*/  DFMA R24, R12.reuse, UR50, R24 ;  /* 0x000000320c187c2b */ /* 0x040fe40008000018 */
[----:B------:R-:W-:-:S02]  /*1280*/  DFMA R20, R12, UR22, R22 ;  /* 0x000000160c147c2b */ /* 0x000fc40008000016 */
[C---:B------:R-:W-:Y:S02]  /*1290*/  DFMA R16, R12.reuse, UR46, R28 ;  /* 0x0000002e0c107c2b */ /* 0x040fe4000800001c */
[C---:B------:R-:W-:Y:S02]  /*12a0*/  DFMA R8, R12.reuse, UR58, R32 ;  /* 0x0000003a0c087c2b */ /* 0x040fe40008000020 */
[C---:B-1----:R-:W-:Y:S02]  /*12b0*/  DFMA R18, R12.reuse, UR4, R18 ;  /* 0x000000040c127c2b */ /* 0x042fe40008000012 */
[C---:B----4-:R-:W-:Y:S02]  /*12c0*/  DFMA R6, R12.reuse, UR8, R6 ;  /* 0x000000080c067c2b */ /* 0x050fe40008000006 */
[C---:B---3--:R-:W-:Y:S02]  /*12d0*/  DFMA R14, R12.reuse, UR12, R14 ;  /* 0x0000000c0c0e7c2b */ /* 0x048fe4000800000e */
[----:B------:R-:W-:-:S02]  /*12e0*/  DFMA R26, R12, UR16, R26 ;  /* 0x000000100c1a7c2b */ /* 0x000fc4000800001a */
[----:B------:R-:W-:Y:S02]  /*12f0*/  DFMA R30, R12, UR62, R30 ;  /* 0x0000003e0c1e7c2b */ /* 0x000fe4000800001e */
[C---:B0-----:R-:W-:Y:S02]  /*1300*/  DFMA R24, R10.reuse, UR40, R24 ;  /* 0x000000280a187c2b */ /* 0x041fe40008000018 */
[C---:B------:R-:W-:Y:S02]  /*1310*/  DFMA R18, R10.reuse, UR6, R18 ;  /* 0x000000060a127c2b */ /* 0x040fe40008000012 */
[C---:B------:R-:W-:Y:S02]  /*1320*/  DFMA R20, R10.reuse, UR32, R20 ;  /* 0x000000200a147c2b */ /* 0x040fe40008000014 */
[C---:B------:R-:W-:Y:S01]  /*1330*/  DFMA R6, R10.reuse, UR10, R6 ;  /* 0x0000000a0a067c2b */ /* 0x040fe20008000006 */
[----:B------:R3:W-:Y:S01]  /*1340*/  STS.64 [R3], R24 ;  /* 0x0000001803007388 */ /* 0x0007e20000000a00 */
        /* <DEDUP_REMOVED lines=12> */
[----:B------:R3:W-:Y:S02]  /*1410*/  STS.64 [R3+0x240], R30 ;  /* 0x0002401e03007388 */ /* 0x0007e40000000a00 */
.L_x_993:
[----:B------:R-:W-:Y:S05]  /*1420*/  BSYNC.RECONVERGENT B0 ;  /* 0x0000000000007941 */ /* 0x000fea0003800200 */
.L_x_992:
[----:B------:R-:W-:Y:S01]  /*1430*/  PRMT R38, R43, 0x5410, R38 ;  /* 0x000054102b267816 */ /* 0x000fe20000000026 */
[----:B------:R-:W-:Y:S01]  /*1440*/  UMOV UR4, 0x951 ;  /* 0x0000095100047882 */ /* 0x000fe20000000000 */
[----:B01-3--:R-:W-:Y:S02]  /*1450*/  CS2R R8, SRZ ;  /* 0x0000000000087805 */ /* 0x00bfe4000001ff00 */
        /* <DEDUP_REMOVED lines=10> */
[----:B------:R-:W-:Y:S01]  /*1500*/  IMAD.WIDE R14, R3, 0x8, R4 ;  /* 0x00000008030e7825 */ /* 0x000fe200078e0204 */
[----:B------:R-:W-:-:S03]  /*1510*/  CS2R R4, SRZ ;  /* 0x0000000000047805 */ /* 0x000fc6000001ff00 */
[----:B------:R-:W-:Y:S01]  /*1520*/  IMAD R43, R43, 0x288, R2 ;  /* 0x000002882b2b7824 */ /* 0x000fe200078e0202 */
[----:B------:R-:W0:Y:S01]  /*1530*/  LDCU.128 UR24, c[0x3][0x240] ;  /* 0x00c04800ff1877ac */ /* 0x000e220008000c00 */
[----:B------:R-:W2:Y:S01]  /*1540*/  @!P0 LDG.E.64.CONSTANT R8, desc[UR76][R14.64] ;  /* 0x0000004c0e088981 */ /* 0x000ea2000c1e9b00 */
[----:B------:R-:W1:Y:S03]  /*1550*/  LDCU.64 UR70, c[0x3][0x48] ;  /* 0x00c00900ff4677ac */ /* 0x000e660008000a00 */
[----:B------:R-:W3:Y:S01]  /*1560*/  @!P0 LDG.E.64.CONSTANT R4, desc[UR76][R14.64+0x8] ;  /* 0x0000084c0e048981 */ /* 0x000ee2000c1e9b00 */
[----:B------:R-:W4:Y:S03]  /*1570*/  LDCU.64 UR68, c[0x3][0xd8] ;  /* 0x00c01b00ff4477ac */ /* 0x000f260008000a00 */
[----:B------:R-:W3:Y:S01]  /*1580*/  @!P0 LDG.E.64.CONSTANT R18, desc[UR76][R14.64+0x18] ;  /* 0x0000184c0e128981 */ /* 0x000ee2000c1e9b00 */
[----:B------:R-:W4:Y:S03]  /*1590*/  LDCU.64 UR66, c[0x3][0x168] ;  /* 0x00c02d00ff4277ac */ /* 0x000f260008000a00 */
[----:B------:R-:W3:Y:S01]  /*15a0*/  @!P0 LDG.E.64.CONSTANT R6, desc[UR76][R14.64+0x10] ;  /* 0x0000104c0e068981 */ /* 0x000ee2000c1e9b00 */
[----:B------:R-:W4:Y:S03]  /*15b0*/  LDCU.64 UR64, c[0x3][0x1f8] ;  /* 0x00c03f00ff4077ac */ /* 0x000f260008000a00 */
        /* <DEDUP_REMOVED lines=9> */
[----:B------:R-:W-:Y:S01]  /*1650*/  IMAD R44, R42, 0x48, R43 ;  /* 0x000000482a2c7824 */ /* 0x000fe200078e022b */
[----:B------:R-:W4:Y:S04]  /*1660*/  LDCU.128 UR44, c[0x3][0x50] ;  /* 0x00c00a00ff2c77ac */ /* 0x000f280008000c00 */
[----:B------:R-:W1:Y:S01]  /*1670*/  LDS.64 R12, [R44] ;  /* 0x000000002c0c7984 */ /* 0x000e620000000a00 */
[----:B------:R-:W4:Y:S03]  /*1680*/  LDCU.128 UR48, c[0x3][0xe0] ;  /* 0x00c01c00ff3077ac */ /* 0x000f260008000c00 */
[----:B------:R-:W4:Y:S01]  /*1690*/  LDS.64 R10, [R44+0x8] ;  /* 0x000008002c0a7984 */ /* 0x000f220000000a00 */
[----:B------:R-:W4:Y:S03]  /*16a0*/  LDCU.128 UR52, c[0x3][0x170] ;  /* 0x00c02e00ff3477ac */ /* 0x000f260008000c00 */
[----:B------:R-:W4:Y:S01]  /*16b0*/  LDS.64 R48, [R44+0x10] ;  /* 0x000010002c307984 */ /* 0x000f220000000a00 */
[----:B------:R-:W4:Y:S03]  /*16c0*/  LDCU.128 UR56, c[0x3][0x200] ;  /* 0x00c04000ff3877ac */ /* 0x000f260008000c00 */
[----:B------:R-:W4:Y:S01]  /*16d0*/  LDS.64 R36, [R44+0x18] ;  /* 0x000018002c247984 */ /* 0x000f220000000a00 */
[----:B0-----:R-:W-:Y:S01]  /*16e0*/  MOV R2, UR24 ;  /* 0x0000001800027c02 */ /* 0x001fe20008000f00 */
[----:B------:R-:W-:Y:S01]  /*16f0*/  IMAD.U32 R3, RZ, RZ, UR25 ;  /* 0x00000019ff037e24 */ /* 0x000fe2000f8e00ff */
[----:B------:R-:W0:Y:S01]  /*1700*/  LDCU.128 UR4, c[0x3][0x10] ;  /* 0x00c00200ff0477ac */ /* 0x000e220008000c00 */
[----:B------:R-:W0:Y:S01]  /*1710*/  LDCU.128 UR12, c[0x3][0x130] ;  /* 0x00c02600ff0c77ac */ /* 0x000e220008000c00 */
[----:B------:R-:W0:Y:S01]  /*1720*/  LDCU.128 UR8, c[0x3][0xa0] ;  /* 0x00c01400ff0877ac */ /* 0x000e220008000c00 */
[----:B------:R-:W0:Y:S01]  /*1730*/  LDCU.128 UR16, c[0x3][0x1c0] ;  /* 0x00c03800ff1077ac */ /* 0x000e220008000c00 */
[----:B------:R-:W0:Y:S01]  /*1740*/  LDCU.128 UR20, c[0x3][0x250] ;  /* 0x00c04a00ff1477ac */ /* 0x000e220008000c00 */
[----:B------:R-:W0:Y:S01]  /*1750*/  LDCU.128 UR60, c[0x3][0xb0] ;  /* 0x00c01600ff3c77ac */ /* 0x000e220008000c00 */
[----:B-1----:R-:W-:-:S02]  /*1760*/  DFMA R20, R12, UR70, RZ ;  /* 0x000000460c147c2b */ /* 0x002fc400080000ff */
[C---:B----4-:R-:W-:Y:S02]  /*1770*/  DFMA R40, R12.reuse, UR28, RZ ;  /* 0x0000001c0c287c2b */ /* 0x050fe400080000ff */
[C---:B------:R-:W-:Y:S02]  /*1780*/  DFMA R46, R12.reuse, UR32, RZ ;  /* 0x000000200c2e7c2b */ /* 0x040fe400080000ff */
[C---:B------:R-:W-:Y:S02]  /*1790*/  DFMA R14, R12.reuse, UR68, RZ ;  /* 0x000000440c0e7c2b */ /* 0x040fe400080000ff */
[C---:B------:R-:W-:Y:S02]  /*17a0*/  DFMA R38, R12.reuse, UR36, RZ ;  /* 0x000000240c267c2b */ /* 0x040fe400080000ff */
[C---:B------:R-:W-:Y:S02]  /*17b0*/  DFMA R22, R12.reuse, UR66, RZ ;  /* 0x000000420c167c2b */ /* 0x040fe400080000ff */
[----:B------:R-:W-:-:S02]  /*17c0*/  DFMA R34, R12, UR40, RZ ;  /* 0x000000280c227c2b */ /* 0x000fc400080000ff */
[C---:B------:R-:W-:Y:S02]  /*17d0*/  DFMA R32, R12.reuse, UR64, RZ ;  /* 0x000000400c207c2b */ /* 0x040fe400080000ff */
[----:B------:R-:W-:Y:S02]  /*17e0*/  DFMA R12, R12, R2, RZ ;  /* 0x000000020c0c722b */ /* 0x000fe400000000ff */
[C---:B------:R-:W-:Y:S02]  /*17f0*/  DFMA R20, R10.reuse, UR44, R20 ;  /* 0x0000002c0a147c2b */ /* 0x040fe40008000014 */
[C---:B------:R-:W-:Y:S01]  /*1800*/  DFMA R40, R10.reuse, UR30, R40 ;  /* 0x0000001e0a287c2b */ /* 0x040fe20008000028 */
[----:B------:R-:W1:Y:S01]  /*1810*/  LDCU.64 UR30, c[0x3][0x160] ;  /* 0x00c02c00ff1e77ac */ /* 0x000e620008000a00 */
[C---:B------:R-:W-:Y:S02]  /*1820*/  DFMA R46, R10.reuse, UR34, R46 ;  /* 0x000000220a2e7c2b */ /* 0x040fe4000800002e */
        /* <DEDUP_REMOVED lines=8> */
[----:B------:R-:W-:Y:S01]  /*18b0*/  DFMA R10, R10, UR26, R12 ;  /* 0x0000001a0a0a7c2b */ /* 0x000fe2000800000c */
[----:B------:R-:W1:Y:S01]  /*18c0*/  LDS.64 R12, [R44+0x20] ;  /* 0x000020002c0c7984 */ /* 0x000e620000000a00 */
        /* <DEDUP_REMOVED lines=8> */
[C---:B------:R-:W-:Y:S01]  /*1950*/  DFMA R46, R48.reuse, UR8, R46 ;  /* 0x00000008302e7c2b */ /* 0x040fe2000800002e */
[----:B------:R-:W0:Y:S01]  /*1960*/  LDCU.128 UR52, c[0x3][0x210] ;  /* 0x00c04200ff3477ac */ /* 0x000e220008000c00 */
[C---:B------:R-:W-:Y:S02]  /*1970*/  DFMA R32, R48.reuse, UR58, R32 ;  /* 0x0000003a30207c2b */ /* 0x040fe40008000020 */
[C---:B------:R-:W-:Y:S01]  /*1980*/  DFMA R34, R48.reuse, UR16, R34 ;  /* 0x0000001030227c2b */ /* 0x040fe20008000022 */
[----:B------:R-:W1:Y:S01]  /*1990*/  LDCU.128 UR56, c[0x3][0x20] ;  /* 0x00c00400ff3877ac */ /* 0x000e620008000c00 */
[----:B------:R-:W-:Y:S01]  /*19a0*/  DFMA R48, R48, UR20, R10 ;  /* 0x0000001430307c2b */ /* 0x000fe2000800000a */
[----:B------:R-:W1:Y:S01]  /*19b0*/  LDS.64 R10, [R44+0x28] ;  /* 0x000028002c0a7984 */ /* 0x000e620000000a00 */
[C---:B------:R-:W-:Y:S01]  /*19c0*/  DFMA R40, R36.reuse, UR6, R40 ;  /* 0x0000000624287c2b */ /* 0x040fe20008000028 */
[----:B------:R-:W1:Y:S01]  /*19d0*/  LDCU.128 UR4, c[0x3][0x140] ;  /* 0x00c02800ff0477ac */ /* 0x000e620008000c00 */
[----:B------:R-:W-:-:S02]  /*19e0*/  DFMA R38, R36, UR14, R38 ;  /* 0x0000000e24267c2b */ /* 0x000fc40008000026 */
[C---:B------:R-:W-:Y:S01]  /*19f0*/  DFMA R46, R36.reuse, UR10, R46 ;  /* 0x0000000a242e7c2b */ /* 0x040fe2000800002e */
[----:B------:R-:W1:Y:S01]  /*1a00*/  LDCU.128 UR12, c[0x3][0x1d0] ;  /* 0x00c03a00ff0c77ac */ /* 0x000e620008000c00 */
[----:B------:R-:W1:Y:S01]  /*1a10*/  LDCU.128 UR8, c[0x3][0x260] ;  /* 0x00c04c00ff0877ac */ /* 0x000e620008000c00 */
[C---:B------:R-:W-:Y:S02]  /*1a20*/  DFMA R34, R36.reuse, UR18, R34 ;  /* 0x0000001224227c2b */ /* 0x040fe40008000022 */
[C---:B----4-:R-:W-:Y:S01]  /*1a30*/  DFMA R20, R36.reuse, UR24, R20 ;  /* 0x0000001824147c2b */ /* 0x050fe20008000014 */
[----:B------:R-:W4:Y:S01]  /*1a40*/  LDCU.128 UR16, c[0x3][0x70] ;  /* 0x00c00e00ff1077ac */ /* 0x000f220008000c00 */
[C---:B------:R-:W-:Y:S02]  /*1a50*/  DFMA R14, R36.reuse, UR44, R14 ;  /* 0x0000002c240e7c2b */ /* 0x040fe4000800000e */
[C---:B0-----:R-:W-:Y:S02]  /*1a60*/  DFMA R22, R36.reuse, UR48, R22 ;  /* 0x0000003024167c2b */ /* 0x041fe40008000016 */
[----:B------:R-:W-:-:S02]  /*1a70*/  DFMA R32, R36, UR52, R32 ;  /* 0x0000003424207c2b */ /* 0x000fc40008000020 */
[----:B------:R-:W-:Y:S01]  /*1a80*/  DFMA R36, R36, UR22, R48 ;  /* 0x0000001624247c2b */ /* 0x000fe20008000030 */
[----:B------:R-:W0:Y:S01]  /*1a90*/  LDCU.128 UR20, c[0x3][0x100] ;  /* 0x00c02000ff1477ac */ /* 0x000e220008000c00 */
[C---:B-1----:R-:W-:Y:S01]  /*1aa0*/  DFMA R20, R12.reuse, UR26, R20 ;  /* 0x0000001a0c147c2b */ /* 0x042fe20008000014 */
[----:B------:R-:W-:Y:S01]  /*1ab0*/  LDS.64 R48, [R44+0x38] ;  /* 0x000038002c307984 */ /* 0x000fe20000000a00 */
        /* <DEDUP_REMOVED lines=18> */
[C---:B------:R-:W-:Y:S02]  /*1be0*/  DFMA R34, R10.reuse, UR14, R34 ;  /* 0x0000000e0a227c2b */ /* 0x040fe40008000022 */
[C---:B----4-:R-:W-:Y:S01]  /*1bf0*/  DFMA R20, R10.reuse, UR16, R20 ;  /* 0x000000100a147c2b */ /* 0x050fe20008000014 */
[----:B------:R-:W4:Y:S01]  /*1c00*/  LDCU.128 UR12, c[0x3][0x270] ;  /* 0x00c04e00ff0c77ac */ /* 0x000f220008000c00 */
[C---:B0-----:R-:W-:Y:S02]  /*1c10*/  DFMA R14, R10.reuse, UR20, R14 ;  /* 0x000000140a0e7c2b */ /* 0x041fe4000800000e */
[C---:B-1----:R-:W-:Y:S01]  /*1c20*/  DFMA R22, R10.reuse, UR44, R22 ;  /* 0x0000002c0a167c2b */ /* 0x042fe20008000016 */
[----:B------:R-:W0:Y:S01]  /*1c30*/  LDCU.64 UR20, c[0x3][0x40] ;  /* 0x00c00800ff1477ac */ /* 0x000e220008000a00 */
[----:B------:R-:W-:-:S02]  /*1c40*/  DFMA R32, R10, UR24, R32 ;  /* 0x000000180a207c2b */ /* 0x000fc40008000020 */
[----:B------:R-:W-:Y:S01]  /*1c50*/  DFMA R12, R10, UR10, R12 ;  /* 0x0000000a0a0c7c2b */ /* 0x000fe2000800000c */
[----:B------:R-:W1:Y:S01]  /*1c60*/  LDCU.128 UR8, c[0x3][0x1e0] ;  /* 0x00c03c00ff0877ac */ /* 0x000e620008000c00 */
[----:B------:R-:W0:Y:S01]  /*1c70*/  LDS.64 R10, [R44+0x40] ;  /* 0x000040002c0a7984 */ /* 0x000e220000000a00 */
[----:B------:R-:W4:Y:S01]  /*1c80*/  LDCU.64 UR24, c[0x3][0xd0] ;  /* 0x00c01a00ff1877ac */ /* 0x000f220008000a00 */
[----:B------:R-:W3:Y:S01]  /*1c90*/  LDCU.64 UR60, c[0x3][0xd0] ;  /* 0x00c01a00ff3c77ac */ /* 0x000ee20008000a00 */
[C---:B------:R-:W-:Y:S01]  /*1ca0*/  DFMA R20, R36.reuse, UR18, R20 ;  /* 0x0000001224147c2b */ /* 0x040fe20008000014 */
[----:B------:R-:W4:Y:S01]  /*1cb0*/  LDCU.128 UR16, c[0x3][0x110] ;  /* 0x00c02200ff1077ac */ /* 0x000f220008000c00 */
[C---:B------:R-:W-:Y:S02]  /*1cc0*/  DFMA R40, R36.reuse, UR4, R40 ;  /* 0x0000000424287c2b */ /* 0x040fe40008000028 */
[C---:B------:R-:W-:Y:S01]  /*1cd0*/  DFMA R32, R36.reuse, UR26, R32 ;  /* 0x0000001a24207c2b */ /* 0x040fe20008000020 */
[----:B------:R-:W3:Y:S01]  /*1ce0*/  LDCU.64 UR26, c[0x3][0x8] ;  /* 0x00c00100ff1a77ac */ /* 0x000ee20008000a00 */
[----:B------:R-:W-:-:S02]  /*1cf0*/  DFMA R14, R36, UR22, R14 ;  /* 0x00000016240e7c2b */ /* 0x000fc4000800000e */
[C---:B------:R-:W-:Y:S01]  /*1d00*/  DFMA R20, R48.reuse, UR52, R20 ;  /* 0x0000003430147c2b */ /* 0x040fe20008000014 */
[----:B------:R-:W3:Y:S01]  /*1d10*/  LDCU.64 UR52, c[0x3][0x98] ;  /* 0x00c01300ff3477ac */ /* 0x000ee20008000a00 */
[----:B------:R-:W-:Y:S01]  /*1d20*/  DFMA R40, R48, UR6, R40 ;  /* 0x0000000630287c2b */ /* 0x000fe20008000028 */
[----:B------:R-:W1:Y:S01]  /*1d30*/  LDCU.128 UR4, c[0x3][0x1a0] ;  /* 0x00c03400ff0477ac */ /* 0x000e620008000c00 */
[C---:B------:R-:W-:Y:S02]  /*1d40*/  DFMA R46, R36.reuse, UR56, R46 ;  /* 0x00000038242e7c2b */ /* 0x040fe4000800002e */
[----:B------:R-:W-:Y:S01]  /*1d50*/  DFMA R22, R36, UR46, R22 ;  /* 0x0000002e24167c2b */ /* 0x000fe20008000016 */
[----:B------:R-:W3:Y:S03]  /*1d60*/  LDCU.128 UR44, c[0x3][0x50] ;  /* 0x00c00a00ff2c77ac */ /* 0x000ee60008000c00 */
[----:B0-----:R-:W-:-:S02]  /*1d70*/  DFMA R40, R10, UR20, R40 ;  /* 0x000000140a287c2b */ /* 0x001fc40008000028 */
[----:B------:R-:W-:Y:S01]  /*1d80*/  DFMA R20, R10, UR54, R20 ;  /* 0x000000360a147c2b */ /* 0x000fe20008000014 */
[----:B------:R-:W0:Y:S01]  /*1d90*/  LDCU.128 UR20, c[0x3][0x10] ;  /* 0x00c00200ff1477ac */ /* 0x000e220008000c00 */
[C---:B----4-:R-:W-:Y:S02]  /*1da0*/  DFMA R14, R48.reuse, UR16, R14 ;  /* 0x00000010300e7c2b */ /* 0x050fe4000800000e */
[----:B------:R-:W-:Y:S01]  /*1db0*/  DFMA R46, R48, UR58, R46 ;  /* 0x0000003a302e7c2b */ /* 0x000fe2000800002e */
[----:B------:R-:W4:Y:S01]  /*1dc0*/  LDCU.64 UR56, c[0x3][0x280] ;  /* 0x00c05000ff3877ac */ /* 0x000f220008000a00 */
[C---:B------:R-:W-:Y:S02]  /*1dd0*/  DFMA R38, R36.reuse, UR48, R38 ;  /* 0x0000003024267c2b */ /* 0x040fe40008000026 */
[C---:B-1----:R-:W-:Y:S02]  /*1de0*/  DFMA R34, R36.reuse, UR8, R34 ;  /* 0x0000000824227c2b */ /* 0x042fe40008000022 */
[----:B------:R-:W-:Y:S01]  /*1df0*/  DFMA R12, R36, UR12, R12 ;  /* 0x0000000c240c7c2b */ /* 0x000fe2000800000c */
[----:B------:R-:W1:Y:S01]  /*1e00*/  LDCU.64 UR12, c[0x3][0x1b8] ;  /* 0x00c03700ff0c77ac */ /* 0x000e620008000a00 */
[----:B------:R-:W-:-:S02]  /*1e10*/  DFMA R36, R48, UR4, R22 ;  /* 0x0000000430247c2b */ /* 0x000fc40008000016 */
[----:B------:R-:W-:Y:S02]  /*1e20*/  DFMA R46, R10, UR24, R46 ;  /* 0x000000180a2e7c2b */ /* 0x000fe4000800002e */
[----:B------:R-:W-:Y:S01]  /*1e30*/  DFMA R44, R48, UR50, R38 ;  /* 0x00000032302c7c2b */ /* 0x000fe20008000026 */
[----:B------:R-:W1:Y:S03]  /*1e40*/  LDCU.128 UR48, c[0x3][0x30] ;  /* 0x00c00600ff3077ac */ /* 0x000e660008000c00 */
[C---:B------:R-:W-:Y:S01]  /*1e50*/  DFMA R36, R10.reuse, UR6, R36 ;  /* 0x000000060a247c2b */ /* 0x040fe20008000024 */
[----:B------:R-:W4:Y:S03]  /*1e60*/  LDCU.128 UR4, c[0x3][0xa0] ;  /* 0x00c01400ff0477ac */ /* 0x000f260008000c00 */
[----:B------:R-:W-:Y:S01]  /*1e70*/  DFMA R44, R10, UR30, R44 ;  /* 0x0000001e0a2c7c2b */ /* 0x000fe2000800002c */
[----:B------:R-:W1:Y:S01]  /*1e80*/  LDCU.64 UR30, c[0x3][0x40] ;  /* 0x00c00800ff1e77ac */ /* 0x000e620008000a00 */
[----:B------:R-:W-:Y:S01]  /*1e90*/  DFMA R34, R48, UR10, R34 ;  /* 0x0000000a30227c2b */ /* 0x000fe20008000022 */
[----:B------:R-:W1:Y:S01]  /*1ea0*/  LDCU.128 UR8, c[0x3][0x130] ;  /* 0x00c02600ff0877ac */ /* 0x000e620008000c00 */
[----:B--2---:R-:W-:-:S02]  /*1eb0*/  DMUL R8, R40, R8 ;  /* 0x0000000828087228 */ /* 0x004fc40000000000 */
[----:B---3--:R-:W-:Y:S02]  /*1ec0*/  DMUL R4, R20, R4 ;  /* 0x0000000414047228 */ /* 0x008fe40000000000 */
[----:B------:R-:W-:Y:S01]  /*1ed0*/  DFMA R20, R10, UR18, R14 ;  /* 0x000000120a147c2b */ /* 0x000fe2000800000e */
[----:B------:R-:W2:Y:S01]  /*1ee0*/  LDCU.128 UR16, c[0x3][0x230] ;  /* 0x00c04600ff1077ac */ /* 0x000ea20008000c00 */
[----:B------:R-:W-:Y:S01]  /*1ef0*/  IMAD.U32 R14, RZ, RZ, UR26 ;  /* 0x0000001aff0e7e24 */ /* 0x000fe2000f8e00ff */
[----:B------:R-:W-:Y:S01]  /*1f00*/  MOV R15, UR27 ;  /* 0x0000001b000f7c02 */ /* 0x000fe20008000f00 */
[----:B------:R-:W3:Y:S04]  /*1f10*/  LDCU.128 UR24, c[0x3][0xe0] ;  /* 0x00c01c00ff1877ac */ /* 0x000ee80008000c00 */
[----:B------:R-:W-:-:S02]  /*1f20*/  DMUL R22, R20, R18 ;  /* 0x0000001214167228 */ /* 0x000fc40000000000 */
[C---:B------:R-:W-:Y:S01]  /*1f30*/  DFMA R38, R8.reuse, R14, RZ ;  /* 0x0000000e0826722b */ /* 0x040fe200000000ff */
[----:B------:R-:W-:Y:S02]  /*1f40*/  IMAD.U32 R20, RZ, RZ, UR44 ;  /* 0x0000002cff147e24 */ /* 0x000fe4000f8e00ff */
[----:B------:R-:W-:Y:S01]  /*1f50*/  IMAD.U32 R21, RZ, RZ, UR45 ;  /* 0x0000002dff157e24 */ /* 0x000fe2000f8e00ff */
[----:B0-----:R-:W-:Y:S02]  /*1f60*/  DFMA R40, R8, UR20, RZ ;  /* 0x0000001408287c2b */ /* 0x001fe400080000ff */
[----:B------:R-:W-:Y:S01]  /*1f70*/  DMUL R6, R46, R6 ;  /* 0x000000062e067228 */ /* 0x000fe20000000000 */
[----:B------:R-:W-:Y:S02]  /*1f80*/  MOV R18, UR52 ;  /* 0x0000003400127c02 */ /* 0x000fe40008000f00 */
[----:B------:R-:W-:Y:S01]  /*1f90*/  DFMA R38, R4, R20, R38 ;  /* 0x000000140426722b */ /* 0x000fe20000000026 */
[----:B------:R-:W-:Y:S01]  /*1fa0*/  IMAD.U32 R19, RZ, RZ, UR53 ;  /* 0x00000035ff137e24 */ /* 0x000fe2000f8e00ff */
[----:B------:R-:W-:Y:S01]  /*1fb0*/  DMUL R16, R36, R16 ;  /* 0x0000001024107228 */ /* 0x000fe20000000000 */
[----:B------:R-:W0:Y:S01]  /*1fc0*/  LDCU.128 UR52, c[0x3][0x170] ;  /* 0x00c02e00ff3477ac */ /* 0x000e220008000c00 */
[----:B------:R-:W-:Y:S01]  /*1fd0*/  DFMA R40, R4, UR46, R40 ;  /* 0x0000002e04287c2b */ /* 0x000fe20008000028 */
[----:B---3--:R-:W-:Y:S01]  /*1fe0*/  IMAD.U32 R36, RZ, RZ, UR24 ;  /* 0x00000018ff247e24 */ /* 0x008fe2000f8e00ff */
[----:B------:R-:W-:Y:S01]  /*1ff0*/  MOV R37, UR25 ;  /* 0x0000001900257c02 */ /* 0x000fe20008000f00 */
[----:B------:R-:W-:Y:S01]  /*2000*/  DMUL R30, R44, R30 ;  /* 0x0000001e2c1e7228 */ /* 0x000fe20000000000 */
[----:B------:R-:W3:Y:S01]  /*2010*/  LDCU.128 UR44, c[0x3][0x200] ;  /* 0x00c04000ff2c77ac */ /* 0x000ee20008000c00 */
[----:B------:R-:W-:-:S03]  /*2020*/  DFMA R38, R6, R18, R38 ;  /* 0x000000120626722b */ /* 0x000fc60000000026 */
[----:B----4-:R-:W-:Y:S02]  /*2030*/  DFMA R40, R6, UR4, R40 ;  /* 0x0000000406287c2b */ /* 0x010fe40008000028 */
[----:B--2---:R-:W-:Y:S02]  /*2040*/  DFMA R32, R48, UR16, R32 ;  /* 0x0000001030207c2b */ /* 0x004fe40008000020 */
[----:B------:R-:W-:Y:S02]  /*2050*/  DFMA R34, R10, UR38, R34 ;  /* 0x000000260a227c2b */ /* 0x000fe40008000022 */
[----:B------:R-:W-:Y:S01]  /*2060*/  DFMA R12, R48, UR14, R12 ;  /* 0x0000000e300c7c2b */ /* 0x000fe2000800000c */
[----:B------:R-:W-:Y:S01]  /*2070*/  IMAD R45, R42, 0x48, R43 ;  /* 0x000000482a2d7824 */ /* 0x000fe200078e022b */
[C---:B------:R-:W-:Y:S01]  /*2080*/  DFMA R38, R22.reuse, R36, R38 ;  /* 0x000000241626722b */ /* 0x040fe20000000026 */
[----:B------:R-:W2:Y:S01]  /*2090*/  LDCU.64 UR38, c[0x3][0x160] ;  /* 0x00c02c00ff2677ac */ /* 0x000ea20008000a00 */
[----:B------:R-:W-:-:S02]  /*20a0*/  DFMA R40, R22, UR26, R40 ;  /* 0x0000001a16287c2b */ /* 0x000fc40008000028 */
[----:B------:R-:W-:Y:S01]  /*20b0*/  DFMA R32, R10, UR18, R32 ;  /* 0x000000120a207c2b */ /* 0x000fe20008000020 */
[----:B------:R-:W4:Y:S03]  /*20c0*/  LDCU.128 UR16, c[0x3][0x1c0] ;  /* 0x00c03800ff1077ac */ /* 0x000f260008000c00 */
[C---:B------:R-:W-:Y:S01]  /*20d0*/  DFMA R38, R30.reuse, UR42, R38 ;  /* 0x0000002a1e267c2b */ /* 0x040fe20008000026 */
[----:B------:R-:W2:Y:S01]  /*20e0*/  LDCU.128 UR24, c[0x3][0x20] ;  /* 0x00c00400ff1877ac */ /* 0x000ea20008000c00 */
[----:B-1----:R-:W-:Y:S02]  /*20f0*/  DFMA R40, R30, UR8, R40 ;  /* 0x000000081e287c2b */ /* 0x002fe40008000028 */
[----:B------:R-:W-:Y:S01]  /*2100*/  DMUL R26, R34, R26 ;  /* 0x0000001a221a7228 */ /* 0x000fe20000000000 */
[----:B------:R-:W1:Y:S03]  /*2110*/  LDCU.64 UR4, c[0x3][0x1f0] ;  /* 0x00c03e00ff0477ac */ /* 0x000e660008000a00 */
[----:B0-----:R-:W-:-:S02]  /*2120*/  DFMA R38, R16, UR52, R38 ;  /* 0x0000003410267c2b */ /* 0x001fc40008000026 */
[----:B------:R-:W-:Y:S01]  /*2130*/  DFMA R12, R10, UR56, R12 ;  /* 0x000000380a0c7c2b */ /* 0x000fe2000800000c */
[----:B------:R-:W0:Y:S01]  /*2140*/  LDCU.128 UR56, c[0x3][0x140] ;  /* 0x00c02800ff3877ac */ /* 0x000e220008000c00 */
[----:B------:R-:W-:Y:S02]  /*2150*/  DFMA R40, R16, UR54, R40 ;  /* 0x0000003610287c2b */ /* 0x000fe40008000028 */
[----:B------:R-:W-:Y:S01]  /*2160*/  DMUL R28, R32, R28 ;  /* 0x0000001c201c7228 */ /* 0x000fe20000000000 */
[----:B------:R-:W1:Y:S01]  /*2170*/  LDCU.128 UR52, c[0x3][0x70] ;  /* 0x00c00e00ff3477ac */ /* 0x000e620008000c00 */
[C---:B------:R-:W-:Y:S01]  /*2180*/  DFMA R10, R26.reuse, UR12, R38 ;  /* 0x0000000c1a0a7c2b */ /* 0x040fe20008000026 */
[----:B------:R-:W0:Y:S03]  /*2190*/  LDCU.128 UR12, c[0x3][0x60] ;  /* 0x00c00c00ff0c77ac */ /* 0x000e260008000c00 */
[----:B----4-:R-:W-:-:S02]  /*21a0*/  DFMA R40, R26, UR16, R40 ;  /* 0x000000101a287c2b */ /* 0x010fc40008000028 */
[----:B------:R-:W-:Y:S02]  /*21b0*/  DMUL R24, R12, R24 ;  /* 0x000000180c187228 */ /* 0x000fe40000000000 */
[----:B---3--:R-:W-:Y:S02]  /*21c0*/  DFMA R32, R28, UR44, R10 ;  /* 0x0000002c1c207c2b */ /* 0x008fe4000800000a */
[C---:B--2---:R-:W-:Y:S02]  /*21d0*/  DFMA R34, R8.reuse, UR24, RZ ;  /* 0x0000001808227c2b */ /* 0x044fe400080000ff */
[C---:B------:R-:W-:Y:S01]  /*21e0*/  DFMA R12, R8.reuse, UR26, RZ ;  /* 0x0000001a080c7c2b */ /* 0x040fe200080000ff */
[----:B------:R-:W2:Y:S01]  /*21f0*/  LDCU.128 UR24, c[0x3][0x80] ;  /* 0x00c01000ff1877ac */ /* 0x000ea20008000c00 */
[----:B------:R-:W-:Y:S02]  /*2200*/  DFMA R38, R8, UR22, RZ ;  /* 0x0000001608267c2b */ /* 0x000fe400080000ff */
[----:B------:R-:W-:Y:S01]  /*2210*/  DFMA R48, R28, UR46, R40 ;  /* 0x0000002e1c307c2b */ /* 0x000fe20008000028 */
[----:B------:R-:W3:Y:S01]  /*2220*/  LDCU.128 UR44, c[0x3][0xb0] ;  /* 0x00c01600ff2c77ac */ /* 0x000ee20008000c00 */
[----:B------:R-:W-:-:S02]  /*2230*/  DFMA R32, R24, UR34, R32 ;  /* 0x0000002218207c2b */ /* 0x000fc40008000020 */
[C---:B------:R-:W-:Y:S01]  /*2240*/  DFMA R10, R8.reuse, UR48, RZ ;  /* 0x00000030080a7c2b */ /* 0x040fe200080000ff */
[----:B------:R-:W4:Y:S01]  /*2250*/  LDCU.128 UR20, c[0x3][0x250] ;  /* 0x00c04a00ff1477ac */ /* 0x000f220008000c00 */
[C---:B------:R-:W-:Y:S01]  /*2260*/  DFMA R46, R8.reuse, UR50, RZ ;  /* 0x00000032082e7c2b */ /* 0x040fe200080000ff */
[----:B------:R-:W4:Y:S01]  /*2270*/  LDCU.128 UR48, c[0x3][0xc0] ;  /* 0x00c01800ff3077ac */ /* 0x000f220008000c00 */
[----:B------:R-:W-:Y:S01]  /*2280*/  DFMA R40, R8, UR30, RZ ;  /* 0x0000001e08287c2b */ /* 0x000fe200080000ff */
[----:B------:R2:W-:Y:S01]  /*2290*/  STS.64 [R45+0x8], R32 ;  /* 0x000008202d007388 */ /* 0x0005e20000000a00 */
[C---:B0-----:R-:W-:Y:S02]  /*22a0*/  DFMA R38, R4.reuse, UR12, R38 ;  /* 0x0000000c04267c2b */ /* 0x041fe40008000026 */
[C---:B------:R-:W-:Y:S01]  /*22b0*/  DFMA R34, R4.reuse, UR14, R34 ;  /* 0x0000000e04227c2b */ /* 0x040fe20008000022 */
[----:B------:R-:W0:Y:S01]  /*22c0*/  LDCU.128 UR12, c[0x3][0xf0] ;  /* 0x00c01e00ff0c77ac */ /* 0x000e220008000c00 */
[----:B-1----:R-:W-:-:S02]  /*22d0*/  DFMA R12, R4, UR52, R12 ;  /* 0x00000034040c7c2b */ /* 0x002fc4000800000c */
[----:B------:R-:W-:Y:S01]  /*22e0*/  DFMA R10, R4, UR54, R10 ;  /* 0x00000036040a7c2b */ /* 0x000fe2000800000a */
[----:B------:R-:W1:Y:S01]  /*22f0*/  LDCU.128 UR52, c[0x3][0x100] ;  /* 0x00c02000ff3477ac */ /* 0x000e620008000c00 */
[----:B--2---:R-:W-:Y:S02]  /*2300*/  DFMA R32, R8, UR28, RZ ;  /* 0x0000001c08207c2b */ /* 0x004fe400080000ff */
[C---:B------:R-:W-:Y:S02]  /*2310*/  DFMA R46, R4.reuse, UR24, R46 ;  /* 0x00000018042e7c2b */ /* 0x040fe4000800002e */
[----:B------:R-:W-:Y:S01]  /*2320*/  DFMA R40, R4, UR26, R40 ;  /* 0x0000001a04287c2b */ /* 0x000fe20008000028 */
[----:B------:R-:W2:Y:S01]  /*2330*/  LDCU.128 UR24, c[0x3][0x110] ;  /* 0x00c02200ff1877ac */ /* 0x000ea20008000c00 */
[----:B------:R-:W-:Y:S02]  /*2340*/  DFMA R38, R6, UR6, R38 ;  /* 0x0000000606267c2b */ /* 0x000fe40008000026 */
[----:B------:R-:W-:Y:S01]  /*2350*/  DFMA R32, R4, UR70, R32 ;  /* 0x0000004604207c2b */ /* 0x000fe20008000020 */
[----:B------:R-:W2:Y:S01]  /*2360*/  LDCU.64 UR6, c[0x3][0x280] ;  /* 0x00c05000ff0677ac */ /* 0x000ea20008000a00 */
[----:B---3--:R-:W-:-:S02]  /*2370*/  DFMA R34, R6, UR44, R34 ;  /* 0x0000002c06227c2b */ /* 0x008fc40008000022 */
[C---:B------:R-:W-:Y:S01]  /*2380*/  DFMA R12, R6.reuse, UR46, R12 ;  /* 0x0000002e060c7c2b */ /* 0x040fe2000800000c */
[----:B------:R-:W3:Y:S01]  /*2390*/  LDCU.128 UR44, c[0x3][0x150] ;  /* 0x00c02a00ff2c77ac */ /* 0x000ee20008000c00 */
[C---:B----4-:R-:W-:Y:S02]  /*23a0*/  DFMA R10, R6.reuse, UR48, R10 ;  /* 0x00000030060a7c2b */ /* 0x050fe4000800000a */
[C---:B------:R-:W-:Y:S01]  /*23b0*/  DFMA R46, R6.reuse, UR50, R46 ;  /* 0x00000032062e7c2b */ /* 0x040fe2000800002e */
[----:B------:R-:W4:Y:S01]  /*23c0*/  LDCU.128 UR48, c[0x3][0x180] ;  /* 0x00c03000ff3077ac */ /* 0x000f220008000c00 */
[C---:B------:R-:W-:Y:S02]  /*23d0*/  DFMA R40, R6.reuse, UR60, R40 ;  /* 0x0000003c06287c2b */ /* 0x040fe40008000028 */
[----:B------:R-:W-:Y:S02]  /*23e0*/  DFMA R32, R6, UR32, R32 ;  /* 0x0000002006207c2b */ /* 0x000fe40008000020 */
[----:B0-----:R-:W-:-:S02]  /*23f0*/  DFMA R38, R22, UR12, R38 ;  /* 0x0000000c16267c2b */ /* 0x001fc40008000026 */
[C---:B------:R-:W-:Y:S01]  /*2400*/  DFMA R34, R22.reuse, UR14, R34 ;  /* 0x0000000e16227c2b */ /* 0x040fe20008000022 */
[----:B------:R-:W0:Y:S01]  /*2410*/  LDCU.128 UR12, c[0x3][0x190] ;  /* 0x00c03200ff0c77ac */ /* 0x000e220008000c00 */
[C---:B-1----:R-:W-:Y:S02]  /*2420*/  DFMA R12, R22.reuse, UR52, R12 ;  /* 0x00000034160c7c2b */ /* 0x042fe4000800000c */
[C---:B------:R-:W-:Y:S01]  /*2430*/  DFMA R10, R22.reuse, UR54, R10 ;  /* 0x00000036160a7c2b */ /* 0x040fe2000800000a */
[----:B------:R-:W1:Y:S01]  /*2440*/  LDCU.128 UR52, c[0x3][0x1a0] ;  /* 0x00c03400ff3477ac */ /* 0x000e620008000c00 */
[C---:B--2---:R-:W-:Y:S02]  /*2450*/  DFMA R46, R22.reuse, UR24, R46 ;  /* 0x00000018162e7c2b */ /* 0x044fe4000800002e */
[C---:B------:R-:W-:Y:S01]  /*2460*/  DFMA R40, R22.reuse, UR26, R40 ;  /* 0x0000001a16287c2b */ /* 0x040fe20008000028 */
[----:B------:R-:W2:Y:S01]  /*2470*/  LDCU.128 UR24, c[0x3][0x1e0] ;  /* 0x00c03c00ff1877ac */ /* 0x000ea20008000c00 */
[----:B------:R-:W-:-:S02]  /*2480*/  DFMA R32, R22, UR68, R32 ;  /* 0x0000004416207c2b */ /* 0x000fc40008000020 */
[C---:B------:R-:W-:Y:S01]  /*2490*/  DFMA R38, R30.reuse, UR10, R38 ;  /* 0x0000000a1e267c2b */ /* 0x040fe20008000026 */
[----:B------:R-:W2:Y:S01]  /*24a0*/  LDCU.128 UR8, c[0x3][0x1d0] ;  /* 0x00c03a00ff0877ac */ /* 0x000ea20008000c00 */
[C---:B------:R-:W-:Y:S02]  /*24b0*/  DFMA R34, R30.reuse, UR56, R34 ;  /* 0x000000381e227c2b */ /* 0x040fe40008000022 */
[C---:B------:R-:W-:Y:S02]  /*24c0*/  DFMA R12, R30.reuse, UR58, R12 ;  /* 0x0000003a1e0c7c2b */ /* 0x040fe4000800000c */
[C---:B---3--:R-:W-:Y:S02]  /*24d0*/  DFMA R10, R30.reuse, UR44, R10 ;  /* 0x0000002c1e0a7c2b */ /* 0x048fe4000800000a */
[C---:B------:R-:W-:Y:S01]  /*24e0*/  DFMA R46, R30.reuse, UR46, R46 ;  /* 0x0000002e1e2e7c2b */ /* 0x040fe2000800002e */
[----:B------:R-:W3:Y:S01]  /*24f0*/  LDCU.128 UR44, c[0x3][0x210] ;  /* 0x00c04200ff2c77ac */ /* 0x000ee20008000c00 */
[----:B------:R-:W-:-:S02]  /*2500*/  DFMA R40, R30, UR38, R40 ;  /* 0x000000261e287c2b */ /* 0x000fc40008000028 */
[----:B------:R-:W-:Y:S02]  /*2510*/  DFMA R32, R30, UR36, R32 ;  /* 0x000000241e207c2b */ /* 0x000fe40008000020 */
[C---:B----4-:R-:W-:Y:S02]  /*2520*/  DFMA R38, R16.reuse, UR48, R38 ;  /* 0x0000003010267c2b */ /* 0x050fe40008000026 */
[C---:B------:R-:W-:Y:S01]  /*2530*/  DFMA R34, R16.reuse, UR50, R34 ;  /* 0x0000003210227c2b */ /* 0x040fe20008000022 */
[----:B------:R-:W4:Y:S01]  /*2540*/  LDCU.128 UR48, c[0x3][0x220] ;  /* 0x00c04400ff3077ac */ /* 0x000f220008000c00 */
[C---:B0-----:R-:W-:Y:S02]  /*2550*/  DFMA R12, R16.reuse, UR12, R12 ;  /* 0x0000000c100c7c2b */ /* 0x041fe4000800000c */
[C---:B------:R-:W-:Y:S01]  /*2560*/  DFMA R10, R16.reuse, UR14, R10 ;  /* 0x0000000e100a7c2b */ /* 0x040fe2000800000a */
[----:B------:R-:W0:Y:S01]  /*2570*/  LDCU.128 UR12, c[0x3][0x230] ;  /* 0x00c04600ff0c77ac */ /* 0x000e220008000c00 */
[----:B-1----:R-:W-:-:S02]  /*2580*/  DFMA R46, R16, UR52, R46 ;  /* 0x00000034102e7c2b */ /* 0x002fc4000800002e */
[C---:B------:R-:W-:Y:S02]  /*2590*/  DFMA R40, R16.reuse, UR54, R40 ;  /* 0x0000003610287c2b */ /* 0x040fe40008000028 */
[----:B------:R-:W-:Y:S02]  /*25a0*/  DFMA R32, R16, UR66, R32 ;  /* 0x0000004210207c2b */ /* 0x000fe40008000020 */
[C---:B------:R-:W-:Y:S01]  /*25b0*/  DFMA R38, R26.reuse, UR18, R38 ;  /* 0x000000121a267c2b */ /* 0x040fe20008000026 */
[----:B------:R-:W1:Y:S01]  /*25c0*/  LDCU.128 UR16, c[0x3][0x260] ;  /* 0x00c04c00ff1077ac */ /* 0x000e620008000c00 */
[C---:B--2---:R-:W-:Y:S02]  /*25d0*/  DFMA R34, R26.reuse, UR8, R34 ;  /* 0x000000081a227c2b */ /* 0x044fe40008000022 */
[C---:B------:R-:W-:Y:S01]  /*25e0*/  DFMA R12, R26.reuse, UR10, R12 ;  /* 0x0000000a1a0c7c2b */ /* 0x040fe2000800000c */
[----:B------:R-:W2:Y:S01]  /*25f0*/  LDCU.128 UR8, c[0x3][0x270] ;  /* 0x00c04e00ff0877ac */ /* 0x000ea20008000c00 */
[----:B------:R-:W-:-:S02]  /*2600*/  DFMA R10, R26, UR24, R10 ;  /* 0x000000181a0a7c2b */ /* 0x000fc4000800000a */
[C---:B------:R-:W-:Y:S02]  /*2610*/  DFMA R46, R26.reuse, UR26, R46 ;  /* 0x0000001a1a2e7c2b */ /* 0x040fe4000800002e */
[C---:B------:R-:W-:Y:S02]  /*2620*/  DFMA R40, R26.reuse, UR4, R40 ;  /* 0x000000041a287c2b */ /* 0x040fe40008000028 */
[----:B------:R-:W-:Y:S02]  /*2630*/  DFMA R32, R26, UR40, R32 ;  /* 0x000000281a207c2b */ /* 0x000fe40008000020 */
[C---:B---3--:R-:W-:Y:S02]  /*2640*/  DFMA R38, R28.reuse, UR44, R38 ;  /* 0x0000002c1c267c2b */ /* 0x048fe40008000026 */
[C---:B------:R-:W-:Y:S02]  /*2650*/  DFMA R34, R28.reuse, UR46, R34 ;  /* 0x0000002e1c227c2b */ /* 0x040fe40008000022 */
[----:B----4-:R-:W-:-:S02]  /*2660*/  DFMA R12, R28, UR48, R12 ;  /* 0x000000301c0c7c2b */ /* 0x010fc4000800000c */
[C---:B------:R-:W-:Y:S02]  /*2670*/  DFMA R10, R28.reuse, UR50, R10 ;  /* 0x000000321c0a7c2b */ /* 0x040fe4000800000a */
[C---:B0-----:R-:W-:Y:S02]  /*2680*/  DFMA R46, R28.reuse, UR12, R46 ;  /* 0x0000000c1c2e7c2b */ /* 0x041fe4000800002e */
[C---:B------:R-:W-:Y:S02]  /*2690*/  DFMA R40, R28.reuse, UR14, R40 ;  /* 0x0000000e1c287c2b */ /* 0x040fe40008000028 */
[----:B------:R-:W-:Y:S02]  /*26a0*/  DFMA R32, R28, UR64, R32 ;  /* 0x000000401c207c2b */ /* 0x000fe40008000020 */
[C---:B------:R-:W-:Y:S02]  /*26b0*/  DFMA R48, R24.reuse, UR20, R48 ;  /* 0x0000001418307c2b */ /* 0x040fe40008000030 */
[----:B------:R-:W-:-:S02]  /*26c0*/  DFMA R38, R24, UR22, R38 ;  /* 0x0000001618267c2b */ /* 0x000fc40008000026 */
[C---:B-1----:R-:W-:Y:S02]  /*26d0*/  DFMA R34, R24.reuse, UR16, R34 ;  /* 0x0000001018227c2b */ /* 0x042fe40008000022 */
[C---:B------:R-:W-:Y:S02]  /*26e0*/  DFMA R12, R24.reuse, UR18, R12 ;  /* 0x00000012180c7c2b */ /* 0x040fe4000800000c */
[C---:B--2---:R-:W-:Y:S02]  /*26f0*/  DFMA R10, R24.reuse, UR8, R10 ;  /* 0x00000008180a7c2b */ /* 0x044fe4000800000a */
        /* <DEDUP_REMOVED lines=16> */
[----:B------:R-:W1:Y:S01]  /*2800*/  LDS.64 R18, [R42] ;  /* 0x000000002a127984 */ /* 0x000e620000000a00 */
[----:B------:R-:W2:Y:S03]  /*2810*/  LDCU.128 UR60, c[0x3][0x50] ;  /* 0x00c00a00ff3c77ac */ /* 0x000ea60008000c00 */
[----:B0-----:R-:W2:Y:S01]  /*2820*/  LDS.64 R48, [R42+0x48] ;  /* 0x000048002a307984 */ /* 0x001ea20000000a00 */
[----:B------:R-:W0:Y:S03]  /*2830*/  LDCU.128 UR24, c[0x3][0xa0] ;  /* 0x00c01400ff1877ac */ /* 0x000e260008000c00 */
[----:B------:R-:W0:Y:S01]  /*2840*/  LDS.64 R36, [R42+0x90] ;  /* 0x000090002a247984 */ /* 0x000e220000000a00 */
[----:B------:R-:W3:Y:S03]  /*2850*/  LDCU.128 UR44, c[0x3][0xe0] ;  /* 0x00c01c00ff2c77ac */ /* 0x000ee60008000c00 */
[----:B------:R-:W3:Y:S01]  /*2860*/  LDS.64 R2, [R42+0xd8] ;  /* 0x0000d8002a027984 */ /* 0x000ee20000000a00 */
[----:B------:R-:W4:Y:S03]  /*2870*/  LDCU.128 UR4, c[0x3][0x170] ;  /* 0x00c02e00ff0477ac */ /* 0x000f260008000c00 */
[----:B------:R-:W5:Y:S01]  /*2880*/  LDS.64 R38, [R42+0x120] ;  /* 0x000120002a267984 */ /* 0x000f620000000a00 */
[----:B------:R-:W5:Y:S03]  /*2890*/  LDCU.128 UR20, c[0x3][0x130] ;  /* 0x00c02600ff1477ac */ /* 0x000f660008000c00 */
[----:B------:R-:W5:Y:S01]  /*28a0*/  LDS.64 R34, [R42+0x168] ;  /* 0x000168002a227984 */ /* 0x000f620000000a00 */
[----:B------:R-:W5:Y:S03]  /*28b0*/  LDCU.128 UR52, c[0x3][0x200] ;  /* 0x00c04000ff3477ac */ /* 0x000f660008000c00 */
[----:B------:R-:W5:Y:S01]  /*28c0*/  LDS.64 R32, [R42+0x1b0] ;  /* 0x0001b0002a207984 */ /* 0x000f620000000a00 */
[----:B------:R-:W2:Y:S03]  /*28d0*/  LDCU.128 UR64, c[0x3][0x20] ;  /* 0x00c00400ff4077ac */ /* 0x000ea60008000c00 */
[----:B------:R-:W5:Y:S01]  /*28e0*/  LDS.64 R12, [R42+0x1f8] ;  /* 0x0001f8002a0c7984 */ /* 0x000f620000000a00 */
[----:B------:R-:W5:Y:S01]  /*28f0*/  LDCU.128 UR12, c[0x3][0x30] ;  /* 0x00c00600ff0c77ac */ /* 0x000f620008000c00 */
[----:B----4-:R-:W-:Y:S01]  /*2900*/  UMOV UR8, UR6 ;  /* 0x0000000600087c82 */ /* 0x010fe20008000000 */
[----:B------:R-:W-:Y:S01]  /*2910*/  UMOV UR9, UR7 ;  /* 0x0000000700097c82 */ /* 0x000fe20008000000 */
[----:B------:R-:W-:Y:S01]  /*2920*/  UMOV UR34, UR4 ;  /* 0x0000000400227c82 */ /* 0x000fe20008000000 */
[----:B------:R-:W-:Y:S01]  /*2930*/  UMOV UR35, UR5 ;  /* 0x0000000500237c82 */ /* 0x000fe20008000000 */
[----:B------:R-:W4:Y:S01]  /*2940*/  LDCU.128 UR4, c[0x3][0x1c0] ;  /* 0x00c03800ff0477ac */ /* 0x000f220008000c00 */
[C---:B-1----:R-:W-:Y:S01]  /*2950*/  DFMA R10, R18.reuse, UR48, RZ ;  /* 0x00000030120a7c2b */ /* 0x042fe200080000ff */
[----:B------:R-:W1:Y:S01]  /*2960*/  LDCU.128 UR72, c[0x3][0x60] ;  /* 0x00c00c00ff4877ac */ /* 0x000e620008000c00 */
[----:B------:R-:W-:-:S02]  /*2970*/  DFMA R20, R18, UR50, RZ ;  /* 0x0000003212147c2b */ /* 0x000fc400080000ff */
[C---:B--2---:R-:W-:Y:S01]  /*2980*/  DFMA R40, R18.reuse, UR64, RZ ;  /* 0x0000004012287c2b */ /* 0x044fe200080000ff */
[----:B------:R-:W2:Y:S01]  /*2990*/  LDCU.128 UR16, c[0x3][0x70] ;  /* 0x00c00e00ff1077ac */ /* 0x000ea20008000c00 */
[----:B------:R-:W-:Y:S02]  /*29a0*/  DFMA R44, R18, UR66, RZ ;  /* 0x00000042122c7c2b */ /* 0x000fe400080000ff */
[----:B------:R-:W-:Y:S01]  /*29b0*/  DFMA R10, R48, UR62, R10 ;  /* 0x0000003e300a7c2b */ /* 0x000fe2000800000a */
[----:B------:R-:W4:Y:S01]  /*29c0*/  LDCU.128 UR56, c[0x3][0xb0] ;  /* 0x00c01600ff3877ac */ /* 0x000f220008000c00 */
[----:B------:R-:W5:Y:S06]  /*29d0*/  LDCU.128 UR48, c[0x3][0xc0] ;  /* 0x00c01800ff3077ac */ /* 0x000f6c0008000c00 */
[----:B0-----:R-:W-:Y:S01]  /*29e0*/  DFMA R14, R36, UR24, R10 ;  /* 0x00000018240e7c2b */ /* 0x001fe2000800000a */
[----:B------:R-:W0:Y:S01]  /*29f0*/  LDCU.128 UR68, c[0x3][0xf0] ;  /* 0x00c01e00ff4477ac */ /* 0x000e220008000c00 */
[----:B------:R-:W0:Y:S01]  /*2a00*/  LDS.64 R10, [R42+0x240] ;  /* 0x000240002a0a7984 */ /* 0x000e220000000a00 */
[----:B-1----:R-:W-:-:S02]  /*2a10*/  DFMA R20, R48, UR72, R20 ;  /* 0x0000004830147c2b */ /* 0x002fc40008000014 */
[C---:B------:R-:W-:Y:S01]  /*2a20*/  DFMA R40, R48.reuse, UR74, R40 ;  /* 0x0000004a30287c2b */ /* 0x040fe20008000028 */
[----:B------:R-:W1:Y:S01]  /*2a30*/  LDCU.128 UR64, c[0x3][0x100] ;  /* 0x00c02000ff4077ac */ /* 0x000e620008000c00 */
[----:B--2---:R-:W-:Y:S02]  /*2a40*/  DFMA R44, R48, UR16, R44 ;  /* 0x00000010302c7c2b */ /* 0x004fe4000800002c */
[----:B---3--:R-:W-:Y:S01]  /*2a50*/  DFMA R14, R2, UR46, R14 ;  /* 0x0000002e020e7c2b */ /* 0x008fe2000800000e */
[----:B------:R-:W2:Y:S01]  /*2a60*/  LDCU.128 UR72, c[0x3][0x140] ;  /* 0x00c02800ff4877ac */ /* 0x000ea20008000c00 */
[C---:B------:R-:W-:Y:S02]  /*2a70*/  DFMA R20, R36.reuse, UR26, R20 ;  /* 0x0000001a24147c2b */ /* 0x040fe40008000014 */
[C---:B----4-:R-:W-:Y:S01]  /*2a80*/  DFMA R40, R36.reuse, UR56, R40 ;  /* 0x0000003824287c2b */ /* 0x050fe20008000028 */
[----:B------:R-:W3:Y:S01]  /*2a90*/  LDCU.128 UR24, c[0x3][0x180] ;  /* 0x00c03000ff1877ac */ /* 0x000ee20008000c00 */
[----:B------:R-:W-:-:S02]  /*2aa0*/  DFMA R44, R36, UR58, R44 ;  /* 0x0000003a242c7c2b */ /* 0x000fc4000800002c */
[----:B-----5:R-:W-:Y:S01]  /*2ab0*/  DFMA R14, R38, UR20, R14 ;  /* 0x00000014260e7c2b */ /* 0x020fe2000800000e */
[----:B------:R-:W4:Y:S01]  /*2ac0*/  LDCU.128 UR56, c[0x3][0x190] ;  /* 0x00c03200ff3877ac */ /* 0x000f220008000c00 */
[C---:B0-----:R-:W-:Y:S02]  /*2ad0*/  DFMA R20, R2.reuse, UR68, R20 ;  /* 0x0000004402147c2b */ /* 0x041fe40008000014 */
[C---:B------:R-:W-:Y:S01]  /*2ae0*/  DFMA R40, R2.reuse, UR70, R40 ;  /* 0x0000004602287c2b */ /* 0x040fe20008000028 */
[----:B------:R-:W0:Y:S01]  /*2af0*/  LDCU.128 UR68, c[0x3][0x210] ;  /* 0x00c04200ff4477ac */ /* 0x000e220008000c00 */
[----:B-1----:R-:W-:Y:S02]  /*2b00*/  DFMA R44, R2, UR64, R44 ;  /* 0x00000040022c7c2b */ /* 0x002fe4000800002c */
[----:B------:R-:W-:Y:S01]  /*2b10*/  DFMA R14, R34, UR8, R14 ;  /* 0x00000008220e7c2b */ /* 0x000fe2000800000e */
[----:B------:R-:W1:Y:S01]  /*2b20*/  LDCU.128 UR8, c[0x3][0x250] ;  /* 0x00c04a00ff0877ac */ /* 0x000e620008000c00 */
[----:B------:R-:W-:-:S02]  /*2b30*/  DFMA R20, R38, UR22, R20 ;  /* 0x0000001626147c2b */ /* 0x000fc40008000014 */
[C---:B--2---:R-:W-:Y:S01]  /*2b40*/  DFMA R40, R38.reuse, UR72, R40 ;  /* 0x0000004826287c2b */ /* 0x044fe20008000028 */
[----:B------:R-:W2:Y:S01]  /*2b50*/  LDCU.128 UR20, c[0x3][0x1e0] ;  /* 0x00c03c00ff1477ac */ /* 0x000ea20008000c00 */
[----:B------:R-:W-:Y:S02]  /*2b60*/  DFMA R44, R38, UR74, R44 ;  /* 0x0000004a262c7c2b */ /* 0x000fe4000800002c */
[----:B------:R-:W-:Y:S01]  /*2b70*/  DFMA R14, R32, UR4, R14 ;  /* 0x00000004200e7c2b */ /* 0x000fe2000800000e */
[----:B------:R-:W5:Y:S01]  /*2b80*/  LDCU.64 UR30, c[0x3][0x48] ;  /* 0x00c00900ff1e77ac */ /* 0x000f620008000a00 */
[C---:B---3--:R-:W-:Y:S02]  /*2b90*/  DFMA R20, R34.reuse, UR24, R20 ;  /* 0x0000001822147c2b */ /* 0x048fe40008000014 */
[C---:B------:R-:W-:Y:S01]  /*2ba0*/  DFMA R40, R34.reuse, UR26, R40 ;  /* 0x0000001a22287c2b */ /* 0x040fe20008000028 */
[----:B------:R-:W3:Y:S01]  /*2bb0*/  LDCU.128 UR24, c[0x3][0x220] ;  /* 0x00c04400ff1877ac */ /* 0x000ee20008000c00 */
[----:B----4-:R-:W-:-:S02]  /*2bc0*/  DFMA R44, R34, UR56, R44 ;  /* 0x00000038222c7c2b */ /* 0x010fc4000800002c */
[----:B------:R-:W-:Y:S02]  /*2bd0*/  DFMA R14, R12, UR54, R14 ;  /* 0x000000360c0e7c2b */ /* 0x000fe4000800000e */
[----:B------:R-:W-:Y:S01]  /*2be0*/  DFMA R20, R32, UR6, R20 ;  /* 0x0000000620147c2b */ /* 0x000fe20008000014 */
[----:B------:R-:W4:Y:S05]  /*2bf0*/  LDCU.128 UR4, c[0x3][0x260] ;  /* 0x00c04c00ff0477ac */ /* 0x000f2a0008000c00 */
[----:B-1----:R-:W-:Y:S02]  /*2c00*/  DFMA R46, R10, UR8, R14 ;  /* 0x000000080a2e7c2b */ /* 0x002fe4000800000e */
[----:B------:R-:W-:Y:S01]  /*2c10*/  DFMA R14, R18, UR12, RZ ;  /* 0x0000000c120e7c2b */ /* 0x000fe200080000ff */
[----:B------:R-:W1:Y:S01]  /*2c20*/  LDCU.64 UR12, c[0x3][0x40] ;  /* 0x00c00800ff0c77ac */ /* 0x000e620008000a00 */
[----:B0-----:R-:W-:-:S03]  /*2c30*/  DFMA R20, R12, UR68, R20 ;  /* 0x000000440c147c2b */ /* 0x001fc60008000014 */
[----:B------:R1:W-:Y:S03]  /*2c40*/  STS.64 [R42+0x90], R46 ;  /* 0x0000902e2a007388 */ /* 0x0003e60000000a00 */
[----:B------:R-:W-:Y:S01]  /*2c50*/  DFMA R14, R48, UR18, R14 ;  /* 0x00000012300e7c2b */ /* 0x000fe2000800000e */
[----:B------:R-:W0:Y:S01]  /*2c60*/  LDCU.128 UR16, c[0x3][0x150] ;  /* 0x00c02a00ff1077ac */ /* 0x000e220008000c00 */
[----:B------:R-:W-:Y:S01]  /*2c70*/  DFMA R20, R10, UR10, R20 ;  /* 0x0000000a0a147c2b */ /* 0x000fe20008000014 */
[----:B------:R-:W2:Y:S05]  /*2c80*/  LDCU.128 UR8, c[0x3][0x80] ;  /* 0x00c01000ff0877ac */ /* 0x000eaa0008000c00 */
[----:B------:R-:W-:Y:S01]  /*2c90*/  DFMA R14, R36, UR48, R14 ;  /* 0x00000030240e7c2b */ /* 0x000fe2000800000e */
[----:B------:R5:W-:Y:S01]  /*2ca0*/  STS.64 [R42+0xd8], R20 ;  /* 0x0000d8142a007388 */ /* 0x000be20000000a00 */
[----:B-1----:R-:W-:Y:S01]  /*2cb0*/  DFMA R46, R18, UR12, RZ ;  /* 0x0000000c122e7c2b */ /* 0x002fe200080000ff */
[----:B------:R-:W1:Y:S05]  /*2cc0*/  LDCU.64 UR12, c[0x3][0x128] ;  /* 0x00c02500ff0c77ac */ /* 0x000e6a0008000a00 */
[----:B------:R-:W-:Y:S01]  /*2cd0*/  DFMA R14, R2, UR66, R14 ;  /* 0x00000042020e7c2b */ /* 0x000fe2000800000e */
[----:B------:R-:W3:Y:S01]  /*2ce0*/  LDCU.128 UR64, c[0x3][0x1d0] ;  /* 0x00c03a00ff4077ac */ /* 0x000ee20008000c00 */
[----:B-----5:R-:W-:Y:S01]  /*2cf0*/  MOV R20, UR60 ;  /* 0x0000003c00147c02 */ /* 0x020fe20008000f00 */
[----:B------:R-:W-:Y:S01]  /*2d00*/  IMAD.U32 R21, RZ, RZ, UR61 ;  /* 0x0000003dff157e24 */ /* 0x000fe2000f8e00ff */
[----:B--2---:R-:W-:-:S04]  /*2d10*/  DFMA R46, R48, UR10, R46 ;  /* 0x0000000a302e7c2b */ /* 0x004fc8000800002e */
[----:B0-----:R-:W-:Y:S01]  /*2d20*/  DFMA R14, R38, UR16, R14 ;  /* 0x00000010260e7c2b */ /* 0x001fe2000800000e */
[----:B------:R-:W0:Y:S07]  /*2d30*/  LDCU.64 UR16, c[0x3][0x8] ;  /* 0x00c00100ff1077ac */ /* 0x000e2e0008000a00 */
[----:B------:R-:W-:Y:S01]  /*2d40*/  DFMA R14, R34, UR58, R14 ;  /* 0x0000003a220e7c2b */ /* 0x000fe2000800000e */
[----:B------:R-:W2:Y:S01]  /*2d50*/  LDCU.128 UR56, c[0x3][0x270] ;  /* 0x00c04e00ff3877ac */ /* 0x000ea20008000c00 */
[----:B---3--:R-:W-:-:S02]  /*2d60*/  DFMA R40, R32, UR64, R40 ;  /* 0x0000004020287c2b */ /* 0x008fc40008000028 */
[----:B------:R-:W-:-:S04]  /*2d70*/  DFMA R44, R32, UR66, R44 ;  /* 0x00000042202c7c2b */ /* 0x000fc8000800002c */
[----:B------:R-:W-:Y:S01]  /*2d80*/  DFMA R14, R32, UR20, R14 ;  /* 0x00000014200e7c2b */ /* 0x000fe2000800000e */
[----:B------:R-:W3:Y:S01]  /*2d90*/  LDCU.64 UR20, c[0x3][0x1f8] ;  /* 0x00c03f00ff1477ac */ /* 0x000ee20008000a00 */
[C---:B------:R-:W-:Y:S02]  /*2da0*/  DFMA R40, R12.reuse, UR70, R40 ;  /* 0x000000460c287c2b */ /* 0x040fe40008000028 */
[----:B------:R-:W-:-:S04]  /*2db0*/  DFMA R44, R12, UR24, R44 ;  /* 0x000000180c2c7c2b */ /* 0x000fc8000800002c */
[----:B------:R-:W-:Y:S02]  /*2dc0*/  DFMA R14, R12, UR26, R14 ;  /* 0x0000001a0c0e7c2b */ /* 0x000fe4000800000e */
[C---:B----4-:R-:W-:Y:S01]  /*2dd0*/  DFMA R50, R10.reuse, UR4, R40 ;  /* 0x000000040a327c2b */ /* 0x050fe20008000028 */
[----:B------:R-:W4:Y:S01]  /*2de0*/  LDCU.64 UR4, c[0x3][0xd0] ;  /* 0x00c01a00ff0477ac */ /* 0x000f220008000a00 */
[----:B------:R-:W-:Y:S02]  /*2df0*/  DFMA R52, R10, UR6, R44 ;  /* 0x000000060a347c2b */ /* 0x000fe4000800002c */
[C---:B------:R-:W-:Y:S01]  /*2e00*/  DFMA R40, R18.reuse, UR14, RZ ;  /* 0x0000000e12287c2b */ /* 0x040fe200080000ff */
[----:B------:R-:W5:Y:S01]  /*2e10*/  LDCU.64 UR6, c[0x3][0x98] ;  /* 0x00c01300ff0677ac */ /* 0x000f620008000a00 */
[----:B------:R-:W-:Y:S01]  /*2e20*/  DFMA R44, R18, UR28, RZ ;  /* 0x0000001c122c7c2b */ /* 0x000fe200080000ff */
[----:B------:R2:W-:Y:S01]  /*2e30*/  STS.64 [R42+0x120], R50 ;  /* 0x000120322a007388 */ /* 0x0005e20000000a00 */
[----:B------:R-:W3:Y:S03]  /*2e40*/  LDCU.64 UR14, c[0x3][0x1b8] ;  /* 0x00c03700ff0e77ac */ /* 0x000ee60008000a00 */
[----:B------:R1:W-:Y:S01]  /*2e50*/  STS.64 [R42+0x168], R52 ;  /* 0x000168342a007388 */ /* 0x0003e20000000a00 */
[C---:B------:R-:W-:Y:S01]  /*2e60*/  DFMA R40, R48.reuse, UR8, R40 ;  /* 0x0000000830287c2b */ /* 0x040fe20008000028 */
[----:B------:R-:W1:Y:S01]  /*2e70*/  LDCU.128 UR8, c[0x3][0x110] ;  /* 0x00c02200ff0877ac */ /* 0x000e620008000c00 */
[----:B------:R-:W-:Y:S01]  /*2e80*/  DFMA R44, R48, UR30, R44 ;  /* 0x0000001e302c7c2b */ /* 0x000fe2000800002c */
[----:B------:R-:W5:Y:S01]  /*2e90*/  LDCU.64 UR30, c[0x3][0xd8] ;  /* 0x00c01b00ff1e77ac */ /* 0x000f620008000a00 */
[----:B--2---:R-:W-:Y:S01]  /*2ea0*/  DFMA R50, R10, UR56, R14 ;  /* 0x000000380a327c2b */ /* 0x004fe2000800000e */
[----:B0-----:R-:W-:-:S03]  /*2eb0*/  IMAD.U32 R14, RZ, RZ, UR16 ;  /* 0x00000010ff0e7e24 */ /* 0x001fc6000f8e00ff */
[C---:B------:R-:W-:Y:S01]  /*2ec0*/  DFMA R40, R36.reuse, UR50, R40 ;  /* 0x0000003224287c2b */ /* 0x040fe20008000028 */
[----:B------:R-:W-:Y:S01]  /*2ed0*/  IMAD.U32 R15, RZ, RZ, UR17 ;  /* 0x00000011ff0f7e24 */ /* 0x000fe2000f8e00ff */
[C---:B------:R-:W-:Y:S01]  /*2ee0*/  DFMA R44, R36.reuse, UR32, R44 ;  /* 0x00000020242c7c2b */ /* 0x040fe2000800002c */
[----:B------:R-:W0:Y:S01]  /*2ef0*/  LDCU.64 UR16, c[0x3][0x160] ;  /* 0x00c02c00ff1077ac */ /* 0x000e220008000a00 */
[----:B----4-:R-:W-:Y:S01]  /*2f00*/  DFMA R46, R36, UR4, R46 ;  /* 0x00000004242e7c2b */ /* 0x010fe2000800002e */
[----:B------:R2:W-:Y:S02]  /*2f10*/  STS.64 [R42+0x1b0], R50 ;  /* 0x0001b0322a007388 */ /* 0x0005e40000000a00 */
[----:B------:R-:W-:Y:S02]  /*2f20*/  DFMA R18, R18, R14, RZ ;  /* 0x0000000e1212722b */ /* 0x000fe400000000ff */
[----:B-1----:R-:W-:-:S03]  /*2f30*/  DFMA R40, R2, UR8, R40 ;  /* 0x0000000802287c2b */ /* 0x002fc60008000028 */
[C---:B------:R-:W-:Y:S01]  /*2f40*/  DFMA R46, R2.reuse, UR10, R46 ;  /* 0x0000000a022e7c2b */ /* 0x040fe2000800002e */
[----:B------:R-:W1:Y:S01]  /*2f50*/  LDCU.128 UR8, c[0x3][0x240] ;  /* 0x00c04800ff0877ac */ /* 0x000e620008000c00 */
[----:B-----5:R-:W-:Y:S02]  /*2f60*/  DFMA R44, R2, UR30, R44 ;  /* 0x0000001e022c7c2b */ /* 0x020fe4000800002c */
[----:B------:R-:W-:Y:S01]  /*2f70*/  DFMA R48, R48, R20, R18 ;  /* 0x000000143030722b */ /* 0x000fe20000000012 */
[----:B------:R-:W4:Y:S01]  /*2f80*/  LDCU.64 UR30, c[0x3][0x168] ;  /* 0x00c02d00ff1e77ac */ /* 0x000f220008000a00 */
[----:B------:R-:W-:Y:S01]  /*2f90*/  MOV R18, UR6 ;  /* 0x0000000600127c02 */ /* 0x000fe20008000f00 */
[----:B------:R-:W-:Y:S01]  /*2fa0*/  IMAD.U32 R19, RZ, RZ, UR7 ;  /* 0x00000007ff137e24 */ /* 0x000fe2000f8e00ff */
[C---:B------:R-:W-:Y:S01]  /*2fb0*/  DFMA R40, R38.reuse, UR18, R40 ;  /* 0x0000001226287c2b */ /* 0x040fe20008000028 */
[----:B------:R-:W5:Y:S01]  /*2fc0*/  LDCU.128 UR4, c[0x3][0x1a0] ;  /* 0x00c03400ff0477ac */ /* 0x000f620008000c00 */
[----:B------:R-:W-:-:S02]  /*2fd0*/  DFMA R44, R38, UR36, R44 ;  /* 0x00000024262c7c2b */ /* 0x000fc4000800002c */
[----:B0-----:R-:W-:Y:S01]  /*2fe0*/  DFMA R46, R38, UR16, R46 ;  /* 0x00000010262e7c2b */ /* 0x001fe2000800002e */
[----:B------:R-:W0:Y:S01]  /*2ff0*/  LDCU.64 UR18, c[0x3][0x1f0] ;  /* 0x00c03e00ff1277ac */ /* 0x000e220008000a00 */
[----:B------:R-:W-:Y:S01]  /*3000*/  DFMA R48, R36, R18, R48 ;  /* 0x000000122430722b */ /* 0x000fe20000000030 */
[----:B------:R-:W-:Y:S01]  /*3010*/  MOV R36, UR44 ;  /* 0x0000002c00247c02 */ /* 0x000fe20008000f00 */
[----:B------:R-:W-:Y:S01]  /*3020*/  IMAD.U32 R37, RZ, RZ, UR45 ;  /* 0x0000002dff257e24 */ /* 0x000fe2000f8e00ff */
[----:B------:R-:W2:Y:S05]  /*3030*/  LDCU.64 UR16, c[0x3][0x238] ;  /* 0x00c04700ff1077ac */ /* 0x000eaa0008000a00 */
[----:B------:R-:W-:-:S02]  /*3040*/  DFMA R48, R2, R36, R48 ;  /* 0x000000240230722b */ /* 0x000fc40000000030 */
[C---:B----4-:R-:W-:Y:S01]  /*3050*/  DFMA R44, R34.reuse, UR30, R44 ;  /* 0x0000001e222c7c2b */ /* 0x050fe2000800002c */
[----:B-1----:R-:W-:Y:S01]  /*3060*/  MOV R2, UR8 ;  /* 0x0000000800027c02 */ /* 0x002fe20008000f00 */
[C---:B-----5:R-:W-:Y:S01]  /*3070*/  DFMA R40, R34.reuse, UR4, R40 ;  /* 0x0000000422287c2b */ /* 0x060fe20008000028 */
[----:B------:R-:W1:Y:S01]  /*3080*/  LDCU.64 UR4, c[0x3][0x280] ;  /* 0x00c05000ff0477ac */ /* 0x000e620008000a00 */
[----:B------:R-:W-:Y:S01]  /*3090*/  DFMA R46, R34, UR6, R46 ;  /* 0x00000006222e7c2b */ /* 0x000fe2000800002e */
[----:B------:R-:W-:Y:S01]  /*30a0*/  IMAD.U32 R3, RZ, RZ, UR9 ;  /* 0x00000009ff037e24 */ /* 0x000fe2000f8e00ff */
[----:B------:R-:W-:Y:S01]  /*30b0*/  DFMA R48, R38, UR12, R48 ;  /* 0x0000000c26307c2b */ /* 0x000fe20008000030 */
[----:B------:R-:W4:Y:S01]  /*30c0*/  LDCU.64 UR12, c[0x3][0x230] ;  /* 0x00c04600ff0c77ac */ /* 0x000f220008000a00 */
[C---:B------:R-:W-:Y:S02]  /*30d0*/  DFMA R44, R32.reuse, UR40, R44 ;  /* 0x00000028202c7c2b */ /* 0x040fe4000800002c */
[----:B------:R-:W-:-:S02]  /*30e0*/  DFMA R40, R32, UR22, R40 ;  /* 0x0000001620287c2b */ /* 0x000fc40008000028 */
[----:B0-----:R-:W-:Y:S02]  /*30f0*/  DFMA R46, R32, UR18, R46 ;  /* 0x00000012202e7c2b */ /* 0x001fe4000800002e */
[----:B------:R-:W-:Y:S02]  /*3100*/  DFMA R48, R34, UR34, R48 ;  /* 0x0000002222307c2b */ /* 0x000fe40008000030 */
[----:B---3--:R-:W-:-:S04]  /*3110*/  DFMA R44, R12, UR20, R44 ;  /* 0x000000140c2c7c2b */ /* 0x008fc8000800002c */
[----:B--2---:R-:W-:Y:S02]  /*3120*/  DFMA R46, R12, UR16, R46 ;  /* 0x000000100c2e7c2b */ /* 0x004fe4000800002e */
[----:B------:R-:W-:Y:S02]  /*3130*/  DFMA R48, R32, UR14, R48 ;  /* 0x0000000e20307c2b */ /* 0x000fe40008000030 */
[----:B------:R-:W-:Y:S02]  /*3140*/  DFMA R44, R10, R2, R44 ;  /* 0x000000020a2c722b */ /* 0x000fe4000000002c */
[----:B----4-:R-:W-:Y:S02]  /*3150*/  DFMA R40, R12, UR12, R40 ;  /* 0x0000000c0c287c2b */ /* 0x010fe40008000028 */
[----:B-1----:R-:W-:Y:S02]  /*3160*/  DFMA R46, R10, UR4, R46 ;  /* 0x000000040a2e7c2b */ /* 0x002fe4000800002e */
[----:B------:R-:W-:Y:S01]  /*3170*/  DFMA R32, R12, UR52, R48 ;  /* 0x000000340c207c2b */ /* 0x000fe20008000030 */
[----:B------:R1:W-:Y:S03]  /*3180*/  STS.64 [R42], R44 ;  /* 0x0000002c2a007388 */ /* 0x0003e60000000a00 */
[C---:B------:R-:W-:Y:S01]  /*3190*/  DFMA R40, R10.reuse, UR58, R40 ;  /* 0x0000003a0a287c2b */ /* 0x040fe20008000028 */
[----:B------:R1:W-:Y:S03]  /*31a0*/  STS.64 [R42+0x240], R46 ;  /* 0x0002402e2a007388 */ /* 0x0003e60000000a00 */
[----:B------:R-:W-:-:S03]  /*31b0*/  DFMA R32, R10, UR10, R32 ;  /* 0x0000000a0a207c2b */ /* 0x000fc60008000020 */
[----:B------:R1:W-:Y:S04]  /*31c0*/  STS.64 [R42+0x1f8], R40 ;  /* 0x0001f8282a007388 */ /* 0x0003e80000000a00 */
[----:B------:R1:W-:Y:S04]  /*31d0*/  STS.64 [R42+0x48], R32 ;  /* 0x000048202a007388 */ /* 0x0003e80000000a00 */
.L_x_995:
[----:B------:R-:W-:Y:S05]  /*31e0*/  BSYNC.RECONVERGENT B0 ;  /* 0x0000000000007941 */ /* 0x000fea0003800200 */
.L_x_994:
[----:B0-----:R-:W0:Y:S01]  /*31f0*/  S2R R11, SR_TID.X ;  /* 0x00000000000b7919 */ /* 0x001e220000002100 */
[----:B------:R-:W-:Y:S01]  /*3200*/  BSSY.RECONVERGENT B0, `(.L_x_996) ;  /* 0x0000094000007945 */ /* 0x000fe20003800200 */
[----:B------:R-:W-:Y:S01]  /*3210*/  BAR.SYNC.DEFER_BLOCKING 0x0 ;  /* 0x0000000000007b1d */ /* 0x000fe20000010000 */
[----:B0-----:R-:W-:-:S05]  /*3220*/  ISETP.GT.U32.OR P0, PT, R11, 0x50, P0 ;  /* 0x000000500b00780c */ /* 0x001fca0000704470 */
[----:B------:R-:W-:Y:S08]  /*3230*/  @P1 BRA `(.L_x_997) ;  /* 0x0000000800401947 */ /* 0x000ff00003800000 */
[----:B------:R-:W-:Y:S01]  /*3240*/  LOP3.LUT R4, R11, 0xffff, RZ, 0xc0, !PT ;  /* 0x0000ffff0b047812 */ /* 0x000fe200078ec0ff */
[----:B------:R-:W0:Y:S04]  /*3250*/  LDCU.128 UR20, c[0x3][0x10] ;  /* 0x00c00200ff1477ac */ /* 0x000e280008000c00 */
[----:B------:R-:W-:Y:S01]  /*3260*/  IMAD R4, R4, 0x1c72, RZ ;  /* 0x00001c7204047824 */ /* 0x000fe200078e02ff */
[----:B------:R-:W2:Y:S04]  /*3270*/  LDCU.128 UR24, c[0x3][0x20] ;  /* 0x00c00400ff1877ac */ /* 0x000ea80008000c00 */
[----:B------:R-:W-:Y:S01]  /*3280*/  SHF.R.U32.HI R4, RZ, 0x10, R4 ;  /* 0x00000010ff047819 */ /* 0x000fe20000011604 */
[----:B------:R-:W1:Y:S03]  /*3290*/  LDCU.128 UR44, c[0x3][0x30] ;  /* 0x00c00600ff2c77ac */ /* 0x000e660008000c00 */
[----:B------:R-:W-:Y:S01]  /*32a0*/  PRMT R5, R4, 0x9910, RZ ;  /* 0x0000991004057816 */ /* 0x000fe200000000ff */
[----:B------:R-:W3:Y:S04]  /*32b0*/  LDCU.64 UR30, c[0x3][0x58] ;  /* 0x00c00b00ff1e77ac */ /* 0x000ee80008000a00 */
[----:B------:R-:W-:Y:S01]  /*32c0*/  IMAD R5, R5, 0x9, RZ ;  /* 0x0000000905057824 */ /* 0x000fe200078e02ff */
[----:B------:R-:W4:Y:S04]  /*32d0*/  LDCU.128 UR48, c[0x3][0x60] ;  /* 0x00c00c00ff3077ac */ /* 0x000f280008000c00 */
[----:B------:R-:W-:Y:S01]  /*32e0*/  IADD3 R5, PT, PT, RZ, -R5, RZ ;  /* 0x80000005ff057210 */ /* 0x000fe20007ffe0ff */
[----:B------:R-:W5:Y:S03]  /*32f0*/  LDCU.64 UR14, c[0x3][0x40] ;  /* 0x00c00800ff0e77ac */ /* 0x000f660008000a00 */
[----:B------:R-:W-:Y:S01]  /*3300*/  PRMT R6, R5, 0x7710, RZ ;  /* 0x0000771005067816 */ /* 0x000fe200000000ff */
[----:B------:R-:W5:Y:S04]  /*3310*/  LDCU.128 UR16, c[0x3][0x70] ;  /* 0x00c00e00ff1077ac */ /* 0x000f680008000c00 */
[----:B------:R-:W-:Y:S01]  /*3320*/  IMAD.IADD R5, R6, 0x1, R11 ;  /* 0x0000000106057824 */ /* 0x000fe200078e020b */
[----:B------:R-:W5:Y:S01]  /*3330*/  LDCU.64 UR34, c[0x3][0x48] ;  /* 0x00c00900ff2277ac */ /* 0x000f620008000a00 */
[----:B------:R-:W-:-:S03]  /*3340*/  IMAD R6, R4, -0x240, R43 ;  /* 0xfffffdc004067824 */ /* 0x000fc600078e022b */
[----:B------:R-:W-:Y:S01]  /*3350*/  LOP3.LUT R5, R5, 0xffff, RZ, 0xc0, !PT ;  /* 0x0000ffff05057812 */ /* 0x000fe200078ec0ff */
[----:B------:R-:W5:Y:S03]  /*3360*/  LDCU.64 UR6, c[0x3][0xd0] ;  /* 0x00c01a00ff0677ac */ /* 0x000f660008000a00 */
[----:B------:R-:W-:Y:S01]  /*3370*/  LEA R6, R5, R6, 0x3 ;  /* 0x0000000605067211 */ /* 0x000fe200078e18ff */
[----:B------:R-:W5:Y:S04]  /*3380*/  LDCU.64 UR8, c[0x3][0xe8] ;  /* 0x00c01d00ff0877ac */ /* 0x000f680008000a00 */
[----:B------:R-:W0:Y:S01]  /*3390*/  LDS.64 R26, [R6] ;  /* 0x00000000061a7984 */ /* 0x000e220000000a00 */
[----:B------:R-:W5:Y:S03]  /*33a0*/  LDCU.64 UR10, c[0x3][0x128] ;  /* 0x00c02500ff0a77ac */ /* 0x000f660008000a00 */
[----:B------:R-:W1:Y:S01]  /*33b0*/  LDS.64 R22, [R6+0x288] ;  /* 0x0002880006167984 */ /* 0x000e620000000a00 */
[----:B------:R-:W5:Y:S03]  /*33c0*/  LDCU.64 UR12, c[0x3][0x1b8] ;  /* 0x00c03700ff0c77ac */ /* 0x000f660008000a00 */
[----:B------:R-:W5:Y:S01]  /*33d0*/  LDS.64 R16, [R6+0x510] ;  /* 0x0005100006107984 */ /* 0x000f620000000a00 */
[----:B------:R-:W5:Y:S03]  /*33e0*/  LDCU.64 UR4, c[0x3][0x248] ;  /* 0x00c04900ff0477ac */ /* 0x000f660008000a00 */
[----:B------:R-:W5:Y:S04]  /*33f0*/  LDS.64 R12, [R6+0x798] ;  /* 0x00079800060c7984 */ /* 0x000f680000000a00 */
[----:B------:R-:W5:Y:S01]  /*3400*/  LDS.64 R4, [R6+0xa20] ;  /* 0x000a200006047984 */ /* 0x000f620000000a00 */
[----:B0-----:R-:W-:-:S02]  /*3410*/  DFMA R28, R26, R14, RZ ;  /* 0x0000000e1a1c722b */ /* 0x001fc400000000ff */
[C---:B------:R-:W-:Y:S02]  /*3420*/  DFMA R30, R26.reuse, UR20, RZ ;  /* 0x000000141a1e7c2b */ /* 0x040fe400080000ff */
[C---:B------:R-:W-:Y:S01]  /*3430*/  DFMA R8, R26.reuse, UR22, RZ ;  /* 0x000000161a087c2b */ /* 0x040fe200080000ff */
[----:B------:R-:W0:Y:S01]  /*3440*/  LDCU.128 UR20, c[0x3][0xa0] ;  /* 0x00c01400ff1477ac */ /* 0x000e220008000c00 */
[----:B--2---:R-:W-:Y:S02]  /*3450*/  DFMA R24, R26, UR24, RZ ;  /* 0x000000181a187c2b */ /* 0x004fe400080000ff */
[----:B-1----:R-:W-:Y:S02]  /*3460*/  DFMA R28, R22, R20, R28 ;  /* 0x00000014161c722b */ /* 0x002fe4000000001c */
[C---:B------:R-:W-:Y:S01]  /*3470*/  DFMA R20, R26.reuse, UR26, RZ ;  /* 0x0000001a1a147c2b */ /* 0x040fe200080000ff */
[----:B------:R-:W1:Y:S01]  /*3480*/  LDCU.128 UR24, c[0x3][0x80] ;  /* 0x00c01000ff1877ac */ /* 0x000e620008000c00 */
[----:B------:R-:W-:-:S02]  /*3490*/  DFMA R32, R26, UR44, RZ ;  /* 0x0000002c1a207c2b */ /* 0x000fc400080000ff */
[----:B------:R-:W-:Y:S01]  /*34a0*/  DFMA R38, R26, UR46, RZ ;  /* 0x0000002e1a267c2b */ /* 0x000fe200080000ff */
[----:B------:R-:W2:Y:S01]  /*34b0*/  LDCU.128 UR44, c[0x3][0xb0] ;  /* 0x00c01600ff2c77ac */ /* 0x000ea20008000c00 */
[C---:B----4-:R-:W-:Y:S02]  /*34c0*/  DFMA R8, R22.reuse, UR48, R8 ;  /* 0x0000003016087c2b */ /* 0x050fe40008000008 */
[C---:B---3--:R-:W-:Y:S01]  /*34d0*/  DFMA R34, R22.reuse, UR30, R30 ;  /* 0x0000001e16227c2b */ /* 0x048fe2000800001e */
[----:B------:R-:W3:Y:S01]  /*34e0*/  LDCU.64 UR30, c[0x3][0x1f0] ;  /* 0x00c03e00ff1e77ac */ /* 0x000ee20008000a00 */
[----:B------:R-:W-:Y:S02]  /*34f0*/  DFMA R24, R22, UR50, R24 ;  /* 0x0000003216187c2b */ /* 0x000fe40008000018 */
[C---:B------:R-:W-:Y:S01]  /*3500*/  DFMA R14, R26.reuse, UR28, RZ ;  /* 0x0000001c1a0e7c2b */ /* 0x040fe200080000ff */
[----:B------:R-:W4:Y:S01]  /*3510*/  LDCU.128 UR48, c[0x3][0xc0] ;  /* 0x00c01800ff3077ac */ /* 0x000f220008000c00 */
[----:B-----5:R-:W-:-:S02]  /*3520*/  DFMA R40, R26, UR14, RZ ;  /* 0x0000000e1a287c2b */ /* 0x020fc400080000ff */
[C---:B------:R-:W-:Y:S01]  /*3530*/  DFMA R26, R22.reuse, UR16, R20 ;  /* 0x00000010161a7c2b */ /* 0x040fe20008000014 */
[----:B------:R-:W5:Y:S01]  /*3540*/  LDCU.64 UR14, c[0x3][0x160] ;  /* 0x00c02c00ff0e77ac */ /* 0x000f620008000a00 */
[----:B------:R-:W-:Y:S02]  /*3550*/  DFMA R20, R22, UR18, R32 ;  /* 0x0000001216147c2b */ /* 0x000fe40008000020 */
[C---:B------:R-:W-:Y:S01]  /*3560*/  DFMA R32, R16.reuse, R18, R28 ;  /* 0x000000121020722b */ /* 0x040fe2000000001c */
[----:B------:R-:W3:Y:S01]  /*3570*/  LDCU.128 UR16, c[0x3][0xf0] ;  /* 0x00c01e00ff1077ac */ /* 0x000ee20008000c00 */
[C---:B0-----:R-:W-:Y:S02]  /*3580*/  DFMA R18, R16.reuse, UR20, R34 ;  /* 0x0000001410127c2b */ /* 0x041fe40008000022 */
[----:B------:R-:W-:Y:S01]  /*3590*/  DFMA R34, R16, UR22, R8 ;  /* 0x0000001610227c2b */ /* 0x000fe20008000008 */
[----:B------:R-:W0:Y:S01]  /*35a0*/  LDCU.128 UR20, c[0x3][0x100] ;  /* 0x00c02000ff1477ac */ /* 0x000e220008000c00 */
[----:B------:R-:W5:Y:S01]  /*35b0*/  LDS.64 R8, [R6+0xca8] ;  /* 0x000ca80006087984 */ /* 0x000f620000000a00 */
[----:B------:R-:W-:-:S02]  /*35c0*/  DFMA R14, R22, UR34, R14 ;  /* 0x00000022160e7c2b */ /* 0x000fc4000800000e */
[----:B-1----:R-:W-:Y:S01]  /*35d0*/  DFMA R30, R22, UR24, R38 ;  /* 0x00000018161e7c2b */ /* 0x002fe20008000026 */
[----:B------:R-:W1:Y:S01]  /*35e0*/  LDCU.64 UR34, c[0x3][0xd8] ;  /* 0x00c01b00ff2277ac */ /* 0x000e620008000a00 */
[C---:B--2---:R-:W-:Y:S02]  /*35f0*/  DFMA R38, R16.reuse, UR44, R24 ;  /* 0x0000002c10267c2b */ /* 0x044fe40008000018 */
[----:B------:R-:W-:Y:S01]  /*3600*/  DFMA R26, R16, UR46, R26 ;  /* 0x0000002e101a7c2b */ /* 0x000fe2000800001a */
[----:B------:R-:W2:Y:S01]  /*3610*/  LDCU.128 UR44, c[0x3][0x110] ;  /* 0x00c02200ff2c77ac */ /* 0x000ea20008000c00 */
[----:B------:R-:W-:Y:S02]  /*3620*/  DFMA R22, R22, UR26, R40 ;  /* 0x0000001a16167c2b */ /* 0x000fe40008000028 */
[C---:B------:R-:W-:Y:S01]  /*3630*/  DFMA R28, R16.reuse, UR32, R14 ;  /* 0x00000020101c7c2b */ /* 0x040fe2000800000e */
[----:B------:R-:W1:Y:S01]  /*3640*/  LDCU.128 UR24, c[0x3][0x130] ;  /* 0x00c02600ff1877ac */ /* 0x000e620008000c00 */
[C---:B----4-:R-:W-:Y:S01]  /*3650*/  DFMA R24, R16.reuse, UR48, R20 ;  /* 0x0000003010187c2b */ /* 0x050fe20008000014 */
[----:B------:R-:W4:Y:S01]  /*3660*/  LDS.64 R14, [R6+0xf30] ;  /* 0x000f3000060e7984 */ /* 0x000f220000000a00 */
[----:B------:R-:W-:Y:S01]  /*3670*/  DFMA R20, R16, UR50, R30 ;  /* 0x0000003210147c2b */ /* 0x000fe2000800001e */
[----:B------:R-:W5:Y:S01]  /*3680*/  LDCU.128 UR48, c[0x3][0x140] ;  /* 0x00c02800ff3077ac */ /* 0x000f620008000c00 */
[----:B---3--:R-:W-:-:S02]  /*3690*/  DFMA R34, R12, UR16, R34 ;  /* 0x000000100c227c2b */ /* 0x008fc40008000022 */
[----:B------:R-:W-:Y:S01]  /*36a0*/  DFMA R38, R12, UR18, R38 ;  /* 0x000000120c267c2b */ /* 0x000fe20008000026 */
[----:B------:R-:W3:Y:S01]  /*36b0*/  LDCU.128 UR16, c[0x3][0x150] ;  /* 0x00c02a00ff1077ac */ /* 0x000ee20008000c00 */
[----:B------:R-:W-:Y:S02]  /*36c0*/  DFMA R22, R16, UR6, R22 ;  /* 0x0000000610167c2b */ /* 0x000fe40008000016 */
[C---:B------:R-:W-:Y:S01]  /*36d0*/  DFMA R18, R12.reuse, UR8, R18 ;  /* 0x000000080c127c2b */ /* 0x040fe20008000012 */
[----:B------:R-:W4:Y:S01]  /*36e0*/  LDCU.64 UR6, c[0x3][0x280] ;  /* 0x00c05000ff0677ac */ /* 0x000f220008000a00 */
[C---:B0-----:R-:W-:Y:S02]  /*36f0*/  DFMA R26, R12.reuse, UR20, R26 ;  /* 0x000000140c1a7c2b */ /* 0x041fe4000800001a */
[C---:B------:R-:W-:Y:S01]  /*3700*/  DFMA R24, R12.reuse, UR22, R24 ;  /* 0x000000160c187c2b */ /* 0x040fe20008000018 */
[----:B------:R-:W0:Y:S01]  /*3710*/  LDCU.128 UR20, c[0x3][0x170] ;  /* 0x00c02e00ff1477ac */ /* 0x000e220008000c00 */
[----:B--2---:R-:W-:-:S02]  /*3720*/  DFMA R40, R12, UR46, R22 ;  /* 0x0000002e0c287c2b */ /* 0x004fc40008000016 */
[----:B------:R-:W-:Y:S02]  /*3730*/  DFMA R36, R12, R36, R32 ;  /* 0x000000240c24722b */ /* 0x000fe40000000020 */
[----:B-1----:R-:W-:Y:S02]  /*3740*/  DFMA R22, R4, UR24, R18 ;  /* 0x0000001804167c2b */ /* 0x002fe40008000012 */
[----:B------:R-:W-:Y:S01]  /*3750*/  DFMA R32, R12, UR44, R20 ;  /* 0x0000002c0c207c2b */ /* 0x000fe20008000014 */
[----:B------:R-:W1:Y:S01]  /*3760*/  LDCU.128 UR44, c[0x3][0x180] ;  /* 0x00c03000ff2c77ac */ /* 0x000e620008000c00 */
[----:B------:R-:W-:Y:S02]  /*3770*/  DFMA R18, R4, UR26, R34 ;  /* 0x0000001a04127c2b */ /* 0x000fe40008000022 */
[----:B------:R-:W-:Y:S01]  /*3780*/  DFMA R16, R12, UR34, R28 ;  /* 0x000000220c107c2b */ /* 0x000fe2000800001c */
[----:B------:R-:W2:Y:S01]  /*3790*/  LDCU.128 UR24, c[0x3][0x190] ;  /* 0x00c03200ff1877ac */ /* 0x000ea20008000c00 */
[----:B------:R-:W4:Y:S01]  /*37a0*/  LDS.64 R12, [R6+0x11b8] ;  /* 0x0011b800060c7984 */ /* 0x000f220000000a00 */
[----:B-----5:R-:W-:-:S02]  /*37b0*/  DFMA R28, R4, UR48, R38 ;  /* 0x00000030041c7c2b */ /* 0x020fc40008000026 */
[C---:B------:R-:W-:Y:S01]  /*37c0*/  DFMA R20, R4.reuse, UR50, R26 ;  /* 0x0000003204147c2b */ /* 0x040fe2000800001a */
[----:B------:R-:W5:Y:S01]  /*37d0*/  LDCU.128 UR48, c[0x3][0x1a0] ;  /* 0x00c03400ff3077ac */ /* 0x000f620008000c00 */
[C---:B------:R-:W-:Y:S02]  /*37e0*/  DFMA R36, R4.reuse, UR10, R36 ;  /* 0x0000000a04247c2b */ /* 0x040fe40008000024 */
[C---:B---3--:R-:W-:Y:S01]  /*37f0*/  DFMA R30, R4.reuse, UR16, R24 ;  /* 0x00000010041e7c2b */ /* 0x048fe20008000018 */
[----:B------:R-:W3:Y:S01]  /*3800*/  LDCU.64 UR34, c[0x3][0x168] ;  /* 0x00c02d00ff2277ac */ /* 0x000ee20008000a00 */
[C---:B------:R-:W-:Y:S01]  /*3810*/  DFMA R26, R4.reuse, UR18, R32 ;  /* 0x00000012041a7c2b */ /* 0x040fe20008000020 */
[----:B------:R4:W4:Y:S01]  /*3820*/  LDS.64 R24, [R6+0x1440] ;  /* 0x0014400006187984 */ /* 0x0009220000000a00 */
        /* <DEDUP_REMOVED lines=8> */
[C---:B------:R-:W-:Y:S02]  /*38b0*/  DFMA R28, R8.reuse, UR46, R28 ;  /* 0x0000002e081c7c2b */ /* 0x040fe4000800001c */
[C---:B--2---:R-:W-:Y:S01]  /*38c0*/  DFMA R20, R8.reuse, UR24, R20 ;  /* 0x0000001808147c2b */ /* 0x044fe20008000014 */
[----:B------:R-:W2:Y:S01]  /*38d0*/  LDCU.128 UR44, c[0x3][0x200] ;  /* 0x00c04000ff2c77ac */ /* 0x000ea20008000c00 */
[----:B-----5:R-:W-:-:S02]  /*38e0*/  DFMA R26, R8, UR48, R26 ;  /* 0x00000030081a7c2b */ /* 0x020fc4000800001a */
[C---:B---3--:R-:W-:Y:S01]  /*38f0*/  DFMA R16, R8.reuse, UR34, R16 ;  /* 0x0000002208107c2b */ /* 0x048fe20008000010 */
[----:B------:R-:W3:Y:S01]  /*3900*/  LDCU.64 UR34, c[0x3][0x1f8] ;  /* 0x00c03f00ff2277ac */ /* 0x000ee20008000a00 */
[C---:B------:R-:W-:Y:S02]  /*3910*/  DFMA R40, R8.reuse, UR50, R40 ;  /* 0x0000003208287c2b */ /* 0x040fe40008000028 */
[----:B------:R-:W-:Y:S01]  /*3920*/  DFMA R30, R8, UR26, R30 ;  /* 0x0000001a081e7c2b */ /* 0x000fe2000800001e */
[----:B------:R-:W5:Y:S01]  /*3930*/  LDCU.128 UR48, c[0x3][0x210] ;  /* 0x00c04200ff3077ac */ /* 0x000f620008000c00 */
[C---:B----4-:R-:W-:Y:S02]  /*3940*/  DFMA R22, R14.reuse, UR8, R22 ;  /* 0x000000080e167c2b */ /* 0x050fe40008000016 */
[C---:B------:R-:W-:Y:S01]  /*3950*/  DFMA R18, R14.reuse, UR10, R18 ;  /* 0x0000000a0e127c2b */ /* 0x040fe20008000012 */
[----:B------:R-:W4:Y:S01]  /*3960*/  LDCU.128 UR8, c[0x3][0x220] ;  /* 0x00c04400ff0877ac */ /* 0x000f220008000c00 */
[----:B0-----:R-:W-:-:S02]  /*3970*/  DFMA R28, R14, UR16, R28 ;  /* 0x000000100e1c7c2b */ /* 0x001fc4000800001c */
[C---:B------:R-:W-:Y:S01]  /*3980*/  DFMA R20, R14.reuse, UR18, R20 ;  /* 0x000000120e147c2b */ /* 0x040fe20008000014 */
[----:B------:R-:W0:Y:S01]  /*3990*/  LDCU.128 UR16, c[0x3][0x230] ;  /* 0x00c04600ff1077ac */ /* 0x000e220008000c00 */
[C---:B------:R-:W-:Y:S02]  /*39a0*/  DFMA R4, R14.reuse, UR12, R4 ;  /* 0x0000000c0e047c2b */ /* 0x040fe40008000004 */
[C---:B-1----:R-:W-:Y:S01]  /*39b0*/  DFMA R30, R14.reuse, UR20, R30 ;  /* 0x000000140e1e7c2b */ /* 0x042fe2000800001e */
[----:B------:R-:W1:Y:S01]  /*39c0*/  LDCU.128 UR24, c[0x3][0x250] ;  /* 0x00c04a00ff1877ac */ /* 0x000e620008000c00 */
[C---:B------:R-:W-:Y:S02]  /*39d0*/  DFMA R6, R14.reuse, UR22, R26 ;  /* 0x000000160e067c2b */ /* 0x040fe4000800001a */
[C---:B------:R-:W-:Y:S01]  /*39e0*/  DFMA R16, R14.reuse, UR40, R16 ;  /* 0x000000280e107c2b */ /* 0x040fe20008000010 */
[----:B------:R-:W1:Y:S01]  /*39f0*/  LDCU.128 UR12, c[0x3][0x260] ;  /* 0x00c04c00ff0c77ac */ /* 0x000e620008000c00 */
[----:B------:R-:W-:-:S02]  /*3a00*/  DFMA R40, R14, UR30, R40 ;  /* 0x0000001e0e287c2b */ /* 0x000fc40008000028 */
[C---:B--2---:R-:W-:Y:S01]  /*3a10*/  DFMA R22, R12.reuse, UR46, R22 ;  /* 0x0000002e0c167c2b */ /* 0x044fe20008000016 */
[----:B------:R-:W2:Y:S01]  /*3a20*/  LDCU.128 UR20, c[0x3][0x270] ;  /* 0x00c04e00ff1477ac */ /* 0x000ea20008000c00 */
[C---:B-----5:R-:W-:Y:S02]  /*3a30*/  DFMA R28, R12.reuse, UR50, R28 ;  /* 0x000000320c1c7c2b */ /* 0x060fe4000800001c */
[C---:B---3--:R-:W-:Y:S02]  /*3a40*/  DFMA R16, R12.reuse, UR34, R16 ;  /* 0x000000220c107c2b */ /* 0x048fe40008000010 */
[C---:B------:R-:W-:Y:S02]  /*3a50*/  DFMA R4, R12.reuse, UR44, R4 ;  /* 0x0000002c0c047c2b */ /* 0x040fe40008000004 */
[C---:B------:R-:W-:Y:S02]  /*3a60*/  DFMA R18, R12.reuse, UR48, R18 ;  /* 0x000000300c127c2b */ /* 0x040fe40008000012 */
[----:B----4-:R-:W-:-:S02]  /*3a70*/  DFMA R20, R12, UR8, R20 ;  /* 0x000000080c147c2b */ /* 0x010fc40008000014 */
[C---:B------:R-:W-:Y:S02]  /*3a80*/  DFMA R26, R12.reuse, UR10, R30 ;  /* 0x0000000a0c1a7c2b */ /* 0x040fe4000800001e */
[C---:B0-----:R-:W-:Y:S02]  /*3a90*/  DFMA R14, R12.reuse, UR16, R6 ;  /* 0x000000100c0e7c2b */ /* 0x041fe40008000006 */
[----:B------:R-:W-:Y:S02]  /*3aa0*/  DFMA R40, R12, UR18, R40 ;  /* 0x000000120c287c2b */ /* 0x000fe40008000028 */
[C---:B------:R-:W-:Y:S02]  /*3ab0*/  DFMA R8, R24.reuse, R2, R16 ;  /* 0x000000021808722b */ /* 0x040fe40000000010 */
[C---:B-1----:R-:W-:Y:S02]  /*3ac0*/  DFMA R6, R24.reuse, UR24, R22 ;  /* 0x0000001818067c2b */ /* 0x042fe40008000016 */
[----:B------:R-:W-:-:S02]  /*3ad0*/  DFMA R30, R24, UR12, R28 ;  /* 0x0000000c181e7c2b */ /* 0x000fc4000800001c */
[C---:B------:R-:W-:Y:S02]  /*3ae0*/  DFMA R22, R24.reuse, UR26, R18 ;  /* 0x0000001a18167c2b */ /* 0x040fe40008000012 */
[C---:B------:R-:W-:Y:S02]  /*3af0*/  DFMA R16, R24.reuse, UR14, R20 ;  /* 0x0000000e18107c2b */ /* 0x040fe40008000014 */
[C---:B--2---:R-:W-:Y:S02]  /*3b00*/  DFMA R26, R24.reuse, UR20, R26 ;  /* 0x00000014181a7c2b */ /* 0x044fe4000800001a */
[C---:B------:R-:W-:Y:S02]  /*3b10*/  DFMA R28, R24.reuse, UR22, R14 ;  /* 0x00000016181c7c2b */ /* 0x040fe4000800000e */
[C---:B------:R-:W-:Y:S02]  /*3b20*/  DFMA R4, R24.reuse, UR4, R4 ;  /* 0x0000000418047c2b */ /* 0x040fe40008000004 */
[----:B------:R-:W-:-:S11]  /*3b30*/  DFMA R24, R24, UR6, R40 ;  /* 0x0000000618187c2b */ /* 0x000fd60008000028 */
.L_x_997:
[----:B------:R-:W-:Y:S05]  /*3b40*/  BSYNC.RECONVERGENT B0 ;  /* 0x0000000000007941 */ /* 0x000fea0003800200 */
.L_x_996:
        /* <DEDUP_REMOVED lines=15> */
.L_x_998:
        /* <DEDUP_REMOVED lines=12> */
.L_x_3022:


//--------------------- .text._Z40massMatrixMultiplyMonolithicGlobalKernelILi9ELi9ELi1EEviPKdS1_S1_S1_Pd --------------------------
	.section	.text._Z40massMatrixMultiplyMonolithicGlobalKernelILi9ELi9ELi1EEviPKdS1_S1_S1_Pd,"ax",@progbits
	.align	128
        .global         _Z40massMatrixMultiplyMonolithicGlobalKernelILi9ELi9ELi1EEviPKdS1_S1_S1_Pd
        .type           _Z40massMatrixMultiplyMonolithicGlobalKernelILi9ELi9ELi1EEviPKdS1_S1_S1_Pd,@function
        .size           _Z40massMatrixMultiplyMonolithicGlobalKernelILi9ELi9ELi1EEviPKdS1_S1_S1_Pd,(.L_x_3023 - _Z40massMatrixMultiplyMonolithicGlobalKernelILi9ELi9ELi1EEviPKdS1_S1_S1_Pd)
        .other          _Z40massMatrixMultiplyMonolithicGlobalKernelILi9ELi9ELi1EEviPKdS1_S1_S1_Pd,@"STO_CUDA_ENTRY STV_DEFAULT"
_Z40massMatrixMultiplyMonolithicGlobalKernelILi9ELi9ELi1EEviPKdS1_S1_S1_Pd:
.text._Z40massMatrixMultiplyMonolithicGlobalKernelILi9ELi9ELi1EEviPKdS1_S1_S1_Pd:
        /* <DEDUP_REMOVED lines=142> */
[C---:B---3--:R-:W-:Y:S02]  /*08e0*/  DFMA R208, R54.reuse, R208, RZ ;  /* 0x000000d036d0722b */ /* 0x048fe400000000ff */
[C---:B----4-:R-:W-:Y:S02]  /*08f0*/  DFMA R216, R54.reuse, R216, RZ ;  /* 0x000000d836d8722b */ /* 0x050fe400000000ff */
[C---:B------:R-:W-:Y:S02]  /*0900*/  DFMA R166, R54.reuse, R166, RZ ;  /* 0x000000a636a6722b */ /* 0x040fe400000000ff */
[C---:B------:R-:W-:Y:S02]  /*0910*/  DFMA R58, R54.reuse, R58, RZ ;  /* 0x0000003a363a722b */ /* 0x040fe400000000ff */
[C---:B------:R-:W-:Y:S02]  /*0920*/  DFMA R70, R54.reuse, R70, RZ ;  /* 0x000000463646722b */ /* 0x040fe400000000ff */
[----:B------:R-:W-:-:S02]  /*0930*/  DFMA R62, R54, R62, RZ ;  /* 0x0000003e363e722b */ /* 0x000fc400000000ff */
[C---:B------:R-:W-:Y:S02]  /*0940*/  DFMA R56, R54.reuse, R56, RZ ;  /* 0x000000383638722b */ /* 0x040fe400000000ff */
[----:B------:R-:W-:Y:S02]  /*0950*/  DFMA R60, R54, R60, RZ ;  /* 0x0000003c363c722b */ /* 0x000fe400000000ff */
        /* <DEDUP_REMOVED lines=63> */
[----:B------:R-:W-:Y:S01]  /*0d50*/  IMAD R41, R34, 0x8, R39 ;  /* 0x0000000822297824 */ /* 0x000fe200078e0227 */
        /* <DEDUP_REMOVED lines=18> */
.L_x_1000:
[----:B------:R-:W-:Y:S05]  /*0e80*/  BSYNC.RECONVERGENT B0 ;  /* 0x0000000000007941 */ /* 0x000fea0003800200 */
.L_x_999:
        /* <DEDUP_REMOVED lines=87> */
[----:B------:R-:W2:Y:S04]  /*1400*/  LDS.64 R38, [R156] ;  /* 0x000000009c267984 */ /* 0x000ea80000000a00 */
[----:B------:R-:W0:Y:S04]  /*1410*/  LDS.64 R142, [R156+0x48] ;  /* 0x000048009c8e7984 */ /* 0x000e280000000a00 */
[----:B------:R-:W1:Y:S04]  /*1420*/  LDS.64 R140, [R156+0x90] ;  /* 0x000090009c8c7984 */ /* 0x000e680000000a00 */
[----:B------:R-:W1:Y:S04]  /*1430*/  LDS.64 R138, [R156+0xd8] ;  /* 0x0000d8009c8a7984 */ /* 0x000e680000000a00 */
[----:B------:R-:W1:Y:S04]  /*1440*/  LDS.64 R136, [R156+0x120] ;  /* 0x000120009c887984 */ /* 0x000e680000000a00 */
[----:B------:R-:W1:Y:S01]  /*1450*/  LDS.64 R134, [R156+0x168] ;  /* 0x000168009c867984 */ /* 0x000e620000000a00 */
[----:B--2---:R-:W-:-:S02]  /*1460*/  DFMA R152, R152, R38, RZ ;  /* 0x000000269898722b */ /* 0x004fc400000000ff */
[-C--:B---3--:R-:W-:Y:S02]  /*1470*/  DFMA R196, R196, R38.reuse, RZ ;  /* 0x00000026c4c4722b */ /* 0x088fe400000000ff */
[-C--:B----4-:R-:W-:Y:S02]  /*1480*/  DFMA R200, R200, R38.reuse, RZ ;  /* 0x00000026c8c8722b */ /* 0x090fe400000000ff */
[-C--:B------:R-:W-:Y:S02]  /*1490*/  DFMA R202, R202, R38.reuse, RZ ;  /* 0x00000026caca722b */ /* 0x080fe400000000ff */
[-C--:B------:R-:W-:Y:S02]  /*14a0*/  DFMA R44, R44, R38.reuse, RZ ;  /* 0x000000262c2c722b */ /* 0x080fe400000000ff */
[-C--:B------:R-:W-:Y:S02]  /*14b0*/  DFMA R42, R42, R38.reuse, RZ ;  /* 0x000000262a2a722b */ /* 0x080fe400000000ff */
[----:B------:R-:W-:-:S02]  /*14c0*/  DFMA R40, R40, R38, RZ ;  /* 0x000000262828722b */ /* 0x000fc400000000ff */
[-C--:B------:R-:W-:Y:S02]  /*14d0*/  DFMA R50, R50, R38.reuse, RZ ;  /* 0x000000263232722b */ /* 0x080fe400000000ff */
[----:B------:R-:W-:Y:S02]  /*14e0*/  DFMA R128, R128, R38, RZ ;  /* 0x000000268080722b */ /* 0x000fe400000000ff */
[-C--:B0-----:R-:W-:Y:S02]  /*14f0*/  DFMA R164, R198, R142.reuse, R152 ;  /* 0x0000008ec6a4722b */ /* 0x081fe40000000098 */
[-C--:B------:R-:W-:Y:S01]  /*1500*/  DFMA R198, R206, R142.reuse, R196 ;  /* 0x0000008ecec6722b */ /* 0x080fe200000000c4 */
[----:B------:R-:W0:Y:S01]  /*1510*/  LDS.64 R152, [R156+0x1b0] ;  /* 0x0001b0009c987984 */ /* 0x000e220000000a00 */
        /* <DEDUP_REMOVED lines=8> */
[-C--:B------:R-:W-:Y:S01]  /*15a0*/  DFMA R198, R208, R140.reuse, R198 ;  /* 0x0000008cd0c6722b */ /* 0x080fe200000000c6 */
[----:B------:R-:W1:Y:S01]  /*15b0*/  LDS.64 R164, [R156+0x1f8] ;  /* 0x0001f8009ca47984 */ /* 0x000e620000000a00 */
        /* <DEDUP_REMOVED lines=8> */
[-C--:B------:R-:W-:Y:S01]  /*1640*/  DFMA R192, R192, R138.reuse, R196 ;  /* 0x0000008ac0c0722b */ /* 0x080fe200000000c4 */
[----:B------:R-:W2:Y:S01]  /*1650*/  LDS.64 R172, [R156+0x240] ;  /* 0x000240009cac7984 */ /* 0x000ea20000000a00 */
        /* <DEDUP_REMOVED lines=61> */
.L_x_1002:
[----:B------:R-:W-:Y:S05]  /*1a30*/  BSYNC.RECONVERGENT B0 ;  /* 0x0000000000007941 */ /* 0x000fea0003800200 */
.L_x_1001:
[----:B------:R-:W-:Y:S01]  /*1a40*/  PRMT R35, R32, 0x5410, R35 ;  /* 0x0000541020237816 */ /* 0x000fe20000000023 */
[----:B------:R-:W2:Y:S01]  /*1a50*/  LDG.E.64.CONSTANT R38, desc[UR4][R2.64+0x38] ;  /* 0x0000380402267981 */ /* 0x000ea2000c1e9b00 */
[----:B------:R-:W-:-:S03]  /*1a60*/  UMOV UR6, 0x951 ;  /* 0x0000095100067882 */ /* 0x000fc60000000000 */
[----:B01----:R-:W3:Y:S01]  /*1a70*/  LDG.E.64.CONSTANT R40, desc[UR4][R2.64+0x80] ;  /* 0x0000800402287981 */ /* 0x003ee2000c1e9b00 */
[----:B------:R-:W-:Y:S01]  /*1a80*/  IDP.2A.LO.U16.U8 R35, R35, UR6, RZ ;  /* 0x0000000623237c26 */ /* 0x000fe200080010ff */
[----:B------:R-:W-:Y:S02]  /*1a90*/  CS2R R204, SRZ ;  /* 0x0000000000cc7805 */ /* 0x000fe4000001ff00 */
[----:B------:R-:W4:Y:S01]  /*1aa0*/  LDG.E.64.CONSTANT R42, desc[UR4][R2.64+0x40] ;  /* 0x00004004022a7981 */ /* 0x000f22000c1e9b00 */
[----:B------:R-:W-:Y:S01]  /*1ab0*/  IMAD R35, R0, 0x2d9, R35 ;  /* 0x000002d900237824 */ /* 0x000fe200078e0223 */
[----:B------:R-:W-:Y:S02]  /*1ac0*/  CS2R R184, SRZ ;  /* 0x0000000000b87805 */ /* 0x000fe4000001ff00 */
[----:B------:R-:W4:Y:S01]  /*1ad0*/  LDG.E.64.CONSTANT R44, desc[UR4][R2.64+0x88] ;  /* 0x00008804022c7981 */ /* 0x000f22000c1e9b00 */
[----:B------:R-:W-:-:S03]  /*1ae0*/  IMAD.WIDE R196, R35, 0x8, R36 ;  /* 0x0000000823c47825 */ /* 0x000fc600078e0224 */
[----:B------:R-:W4:Y:S04]  /*1af0*/  LDG.E.64.CONSTANT R166, desc[UR4][R2.64+0x90] ;  /* 0x0000900402a67981 */ /* 0x000f28000c1e9b00 */
[----:B------:R-:W4:Y:S04]  /*1b00*/  @!P0 LDG.E.64.CONSTANT R204, desc[UR4][R196.64] ;  /* 0x00000004c4cc8981 */ /* 0x000f28000c1e9b00 */
        /* <DEDUP_REMOVED lines=51> */
[----:B------:R-:W-:-:S02]  /*1e40*/  CS2R R182, SRZ ;  /* 0x0000000000b67805 */ /* 0x000fc4000001ff00 */
[----:B------:R-:W-:Y:S01]  /*1e50*/  CS2R R172, SRZ ;  /* 0x0000000000ac7805 */ /* 0x000fe2000001ff00 */
        /* <DEDUP_REMOVED lines=12> */
[----:B------:R-:W4:Y:S04]  /*1f20*/  @!P0 LDG.E.64.CONSTANT R182, desc[UR4][R196.64+0x10] ;  /* 0x00001004c4b68981 */ /* 0x000f28000c1e9b00 */
[----:B------:R-:W4:Y:S01]  /*1f30*/  @!P0 LDG.E.64.CONSTANT R172, desc[UR4][R196.64+0x40] ;  /* 0x00004004c4ac8981 */ /* 0x000f22000c1e9b00 */
[----:B------:R-:W-:-:S02]  /*1f40*/  CS2R R180, SRZ ;  /* 0x0000000000b47805 */ /* 0x000fc4000001ff00 */
[----:B------:R-:W-:-:S04]  /*1f50*/  CS2R R178, SRZ ;  /* 0x0000000000b27805 */ /* 0x000fc8000001ff00 */
[----:B------:R-:W4:Y:S01]  /*1f60*/  @!P0 LDG.E.64.CONSTANT R180, desc[UR4][R196.64+0x18] ;  /* 0x00001804c4b48981 */ /* 0x000f22000c1e9b00 */
[----:B------:R-:W-:-:S03]  /*1f70*/  CS2R R176, SRZ ;  /* 0x0000000000b07805 */ /* 0x000fc6000001ff00 */
[----:B------:R-:W4:Y:S01]  /*1f80*/  @!P0 LDG.E.64.CONSTANT R178, desc[UR4][R196.64+0x20] ;  /* 0x00002004c4b28981 */ /* 0x000f22000c1e9b00 */
[----:B------:R-:W-:-:S03]  /*1f90*/  CS2R R174, SRZ ;  /* 0x0000000000ae7805 */ /* 0x000fc6000001ff00 */
[----:B------:R-:W4:Y:S01]  /*1fa0*/  @!P0 LDG.E.64.CONSTANT R176, desc[UR4][R196.64+0x28] ;  /* 0x00002804c4b08981 */ /* 0x000f22000c1e9b00 */
[----:B------:R-:W-:-:S03]  /*1fb0*/  CS2R R170, SRZ ;  /* 0x0000000000aa7805 */ /* 0x000fc6000001ff00 */
[----:B------:R-:W4:Y:S04]  /*1fc0*/  @!P0 LDG.E.64.CONSTANT R174, desc[UR4][R196.64+0x30] ;  /* 0x00003004c4ae8981 */ /* 0x000f28000c1e9b00 */
[----:B------:R1:W4:Y:S01]  /*1fd0*/  @!P0 LDG.E.64.CONSTANT R170, desc[UR4][R196.64+0x38] ;  /* 0x00003804c4aa8981 */ /* 0x000322000c1e9b00 */
[----:B------:R-:W-:-:S04]  /*1fe0*/  IMAD R33, R32, 0x288, R33 ;  /* 0x0000028820217824 */ /* 0x000fc800078e0221 */
[----:B------:R-:W-:Y:S01]  /*1ff0*/  IMAD R35, R34, 0x48, R33 ;  /* 0x0000004822237824 */ /* 0x000fe200078e0221 */
[----:B------:R-:W-:Y:S06]  /*2000*/  BAR.SYNC.DEFER_BLOCKING 0x0 ;  /* 0x0000000000007b1d */ /* 0x000fec0000010000 */
[----:B------:R-:W2:Y:S04]  /*2010*/  LDS.64 R202, [R35] ;  /* 0x0000000023ca7984 */ /* 0x000ea80000000a00 */
[----:B------:R-:W1:Y:S04]  /*2020*/  LDS.64 R192, [R35+0x8] ;  /* 0x0000080023c07984 */ /* 0x000e680000000a00 */
[----:B------:R-:W3:Y:S04]  /*2030*/  LDS.64 R190, [R35+0x10] ;  /* 0x0000100023be7984 */ /* 0x000ee80000000a00 */
[----:B------:R-:W3:Y:S04]  /*2040*/  LDS.64 R188, [R35+0x18] ;  /* 0x0000180023bc7984 */ /* 0x000ee80000000a00 */
[----:B------:R-:W3:Y:S04]  /*2050*/  LDS.64 R186, [R35+0x20] ;  /* 0x0000200023ba7984 */ /* 0x000ee80000000a00 */
[----:B0-----:R-:W0:Y:S01]  /*2060*/  LDS.64 R2, [R35+0x28] ;  /* 0x0000280023027984 */ /* 0x001e220000000a00 */
[----:B--2--5:R-:W-:-:S02]  /*2070*/  DFMA R194, R4, R202, RZ ;  /* 0x000000ca04c2722b */ /* 0x024fc400000000ff */
[----:B------:R-:W-:-:S06]  /*2080*/  DFMA R198, R18, R202, RZ ;  /* 0x000000ca12c6722b */ /* 0x000fcc00000000ff */
[-C--:B-1----:R-:W-:Y:S02]  /*2090*/  DFMA R196, R6, R192.reuse, R194 ;  /* 0x000000c006c4722b */ /* 0x082fe400000000c2 */
[----:B------:R-:W1:Y:S01]  /*20a0*/  LDS.64 R194, [R35+0x30] ;  /* 0x0000300023c27984 */ /* 0x000e620000000a00 */
[----:B------:R-:W-:-:S03]  /*20b0*/  DFMA R200, R20, R192, R198 ;  /* 0x000000c014c8722b */ /* 0x000fc600000000c6 */
[----:B------:R-:W2:Y:S02]  /*20c0*/  LDS.64 R198, [R35+0x38] ;  /* 0x0000380023c67984 */ /* 0x000ea40000000a00 */
[----:B---3--:R-:W-:-:S03]  /*20d0*/  DFMA R196, R8, R190, R196 ;  /* 0x000000be08c4722b */ /* 0x008fc600000000c4 */
[----:B------:R-:W-:Y:S02]  /*20e0*/  DFMA R206, R22, R190, R200 ;  /* 0x000000be16ce722b */ /* 0x000fe400000000c8 */
[----:B------:R-:W4:Y:S03]  /*20f0*/  LDS.64 R200, [R35+0x40] ;  /* 0x0000400023c87984 */ /* 0x000f260000000a00 */
[----:B------:R-:W-:-:S03]  /*2100*/  DFMA R196, R10, R188, R196 ;  /* 0x000000bc0ac4722b */ /* 0x000fc600000000c4 */
[----:B------:R-:W-:-:S05]  /*2110*/  DFMA R206, R24, R188, R206 ;  /* 0x000000bc18ce722b */ /* 0x000fca00000000ce */
[----:B------:R-:W-:-:S03]  /*2120*/  DFMA R196, R12, R186, R196 ;  /* 0x000000ba0cc4722b */ /* 0x000fc600000000c4 */
[----:B------:R-:W-:-:S05]  /*2130*/  DFMA R206, R26, R186, R206 ;  /* 0x000000ba1ace722b */ /* 0x000fca00000000ce */
[----:B0-----:R-:W-:-:S03]  /*2140*/  DFMA R196, R14, R2, R196 ;  /* 0x000000020ec4722b */ /* 0x001fc600000000c4 */
[----:B------:R-:W-:-:S05]  /*2150*/  DFMA R206, R28, R2, R206 ;  /* 0x000000021cce722b */ /* 0x000fca00000000ce */
[----:B-1----:R-:W-:-:S03]  /*2160*/  DFMA R196, R16, R194, R196 ;  /* 0x000000c210c4722b */ /* 0x002fc600000000c4 */
[----:B------:R-:W-:-:S05]  /*2170*/  DFMA R206, R30, R194, R206 ;  /* 0x000000c21ece722b */ /* 0x000fca00000000ce */
[----:B--2---:R-:W-:-:S03]  /*2180*/  DFMA R196, R38, R198, R196 ;  /* 0x000000c626c4722b */ /* 0x004fc600000000c4 */
[----:B------:R-:W-:-:S05]  /*2190*/  DFMA R206, R40, R198, R206 ;  /* 0x000000c628ce722b */ /* 0x000fca00000000ce */
[----:B----4-:R-:W-:-:S03]  /*21a0*/  DFMA R196, R42, R200, R196 ;  /* 0x000000c82ac4722b */ /* 0x010fc600000000c4 */
[----:B------:R-:W-:Y:S02]  /*21b0*/  DFMA R206, R44, R200, R206 ;  /* 0x000000c82cce722b */ /* 0x000fe400000000ce */
[-C--:B------:R-:W-:Y:S02]  /*21c0*/  DFMA R208, R134, R202.reuse, RZ ;  /* 0x000000ca86d0722b */ /* 0x080fe400000000ff */
[----:B------:R-:W-:Y:S02]  /*21d0*/  DFMA R210, R116, R202, RZ ;  /* 0x000000ca74d2722b */ /* 0x000fe400000000ff */
[----:B------:R-:W-:Y:S02]  /*21e0*/  DMUL R196, R196, R204 ;  /* 0x000000ccc4c47228 */ /* 0x000fe40000000000 */
[----:B------:R-:W-:Y:S02]  /*21f0*/  DMUL R184, R206, R184 ;  /* 0x000000b8ceb87228 */ /* 0x000fe40000000000 */
[----:B------:R-:W-:-:S02]  /*2200*/  DFMA R204, R166, R202, RZ ;  /* 0x000000caa6cc722b */ /* 0x000fc400000000ff */
[-C--:B------:R-:W-:Y:S02]  /*2210*/  DFMA R206, R36, R202.reuse, RZ ;  /* 0x000000ca24ce722b */ /* 0x080fe400000000ff */
[-C--:B------:R-:W-:Y:S02]  /*2220*/  DFMA R212, R98, R202.reuse, RZ ;  /* 0x000000ca62d4722b */ /* 0x080fe400000000ff */
[-C--:B------:R-:W-:Y:S02]  /*2230*/  DFMA R214, R80, R202.reuse, RZ ;  /* 0x000000ca50d6722b */ /* 0x080fe400000000ff */
[----:B------:R-:W-:Y:S02]  /*2240*/  DFMA R202, R62, R202, RZ ;  /* 0x000000ca3eca722b */ /* 0x000fe400000000ff */
        /* <DEDUP_REMOVED lines=57> */
[----:B------:R-:W-:Y:S02]  /*25e0*/  DFMA R2, R4, R196, RZ ;  /* 0x000000c40402722b */ /* 0x000fe400000000ff */
[----:B------:R-:W-:Y:S02]  /*25f0*/  DMUL R172, R202, R172 ;  /* 0x000000accaac7228 */ /* 0x000fe40000000000 */
        /* <DEDUP_REMOVED lines=57> */
[----:B------:R-:W0:Y:S01]  /*2990*/  S2R R3, SR_TID.X ;  /* 0x0000000000037919 */ /* 0x000e220000002100 */
        /* <DEDUP_REMOVED lines=39> */
[----:B0-----:R-:W-:-:S05]  /*2c10*/  ISETP.GT.U32.OR P0, PT, R3, 0x50, P0 ;  /* 0x000000500300780c */ /* 0x001fca0000704470 */
[----:B------:R-:W-:Y:S08]  /*2c20*/  @P1 BRA `(.L_x_1004) ;  /* 0x0000000400901947 */ /* 0x000ff00003800000 */
[----:B-1----:R-:W-:-:S05]  /*2c30*/  IMAD R35, R34, -0x40, R35 ;  /* 0xffffffc022237824 */ /* 0x002fca00078e0223 */
[----:B------:R-:W0:Y:S04]  /*2c40*/  LDS.64 R186, [R35] ;  /* 0x0000000023ba7984 */ /* 0x000e280000000a00 */
        /* <DEDUP_REMOVED lines=25> */
[-C--:B------:R-:W-:Y:S01]  /*2de0*/  DFMA R202, R164, R192.reuse, R202 ;  /* 0x000000c0a4ca722b */ /* 0x080fe200000000ca */
[----:B------:R-:W2:Y:S01]  /*2df0*/  LDS.64 R190, [R35+0x1f8] ;  /* 0x0001f80023be7984 */ /* 0x000ea20000000a00 */
[-C--:B------:R-:W-:Y:S02]  /*2e00*/  DFMA R204, R46, R192.reuse, R204 ;  /* 0x000000c02ecc722b */ /* 0x080fe400000000cc */
[-C--:B------:R-:W-:Y:S02]  /*2e10*/  DFMA R206, R162, R192.reuse, R206 ;  /* 0x000000c0a2ce722b */ /* 0x080fe400000000ce */
[-C--:B------:R-:W-:Y:S02]  /*2e20*/  DFMA R208, R160, R192.reuse, R208 ;  /* 0x000000c0a0d0722b */ /* 0x080fe400000000d0 */
[-C--:B------:R-:W-:Y:S02]  /*2e30*/  DFMA R210, R158, R192.reuse, R210 ;  /* 0x000000c09ed2722b */ /* 0x080fe400000000d2 */
[----:B------:R-:W-:-:S02]  /*2e40*/  DFMA R212, R156, R192, R212 ;  /* 0x000000c09cd4722b */ /* 0x000fc400000000d4 */
[-C--:B------:R-:W-:Y:S02]  /*2e50*/  DFMA R214, R154, R192.reuse, R214 ;  /* 0x000000c09ad6722b */ /* 0x080fe400000000d6 */
[----:B------:R-:W-:Y:S02]  /*2e60*/  DFMA R216, R152, R192, R216 ;  /* 0x000000c098d8722b */ /* 0x000fe400000000d8 */
[-C--:B---3--:R-:W-:Y:S01]  /*2e70*/  DFMA R200, R36, R198.reuse, R200 ;  /* 0x000000c624c8722b */ /* 0x088fe200000000c8 */
[----:B------:R-:W3:Y:S01]  /*2e80*/  LDS.64 R192, [R35+0x240] ;  /* 0x0002400023c07984 */ /* 0x000ee20000000a00 */
        /* <DEDUP_REMOVED lines=35> */
[-C--:B--2---:R-:W-:Y:S02]  /*30c0*/  DFMA R200, R80, R190.reuse, R200 ;  /* 0x000000be50c8722b */ /* 0x084fe400000000c8 */
        /* <DEDUP_REMOVED lines=11> */
[-C--:B------:R-:W-:Y:S01]  /*3180*/  DFMA R206, R56, R192.reuse, R206 ;  /* 0x000000c038ce722b */ /* 0x080fe200000000ce */
[----:B------:R0:W-:Y:S01]  /*3190*/  STS.64 [R35], R200 ;  /* 0x000000c823007388 */ /* 0x0001e20000000a00 */
[-C--:B------:R-:W-:Y:S02]  /*31a0*/  DFMA R208, R54, R192.reuse, R208 ;  /* 0x000000c036d0722b */ /* 0x080fe400000000d0 */
[-C--:B------:R-:W-:Y:S01]  /*31b0*/  DFMA R210, R52, R192.reuse, R210 ;  /* 0x000000c034d2722b */ /* 0x080fe200000000d2 */
[----:B------:R0:W-:Y:S01]  /*31c0*/  STS.64 [R35+0x48], R202 ;  /* 0x000048ca23007388 */ /* 0x0001e20000000a00 */
        /* <DEDUP_REMOVED lines=10> */
.L_x_1004:
[----:B------:R-:W-:Y:S05]  /*3270*/  BSYNC.RECONVERGENT B0 ;  /* 0x0000000000007941 */ /* 0x000fea0003800200 */
.L_x_1003:
[----:B------:R-:W-:Y:S06]  /*3280*/  BAR.SYNC.DEFER_BLOCKING 0x0 ;  /* 0x0000000000007b1d */ /* 0x000fec0000010000 */
[----:B------:R-:W-:Y:S04]  /*3290*/  BSSY.RECONVERGENT B0, `(.L_x_1005) ;  /* 0x000005e000007945 */ /* 0x000fe80003800200 */
[----:B------:R-:W-:Y:S05]  /*32a0*/  @P1 BRA `(.L_x_1006) ;  /* 0x0000000400701947 */ /* 0x000fea0003800000 */
[----:B------:R-:W-:-:S04]  /*32b0*/  IMAD R33, R32, -0x240, R33 ;  /* 0xfffffdc020217824 */ /* 0x000fc800078e0221 */
[----:B------:R-:W-:-:S05]  /*32c0*/  IMAD R2, R34, 0x8, R33 ;  /* 0x0000000822027824 */ /* 0x000fca00078e0221 */
[----:B01----:R-:W0:Y:S04]  /*32d0*/  LDS.64 R34, [R2] ;  /* 0x0000000002227984 */ /* 0x003e280000000a00 */
[----:B------:R-:W1:Y:S04]  /*32e0*/  LDS.64 R170, [R2+0x288] ;  /* 0x0002880002aa7984 */ /* 0x000e680000000a00 */
[----:B------:R-:W2:Y:S04]  /*32f0*/  LDS.64 R172, [R2+0x510] ;  /* 0x0005100002ac7984 */ /* 0x000ea80000000a00 */
[----:B------:R-:W3:Y:S01]  /*3300*/  LDS.64 R32, [R2+0x798] ;  /* 0x0007980002207984 */ /* 0x000ee20000000a00 */
[----:B0-----:R-:W-:-:S02]  /*3310*/  DFMA R6, R6, R34, RZ ;  /* 0x000000220606722b */ /* 0x001fc400000000ff */
[-C--:B------:R-:W-:Y:S01]  /*3320*/  DFMA R174, R4, R34.reuse, RZ ;  /* 0x0000002204ae722b */ /* 0x080fe200000000ff */
[----:B------:R-:W0:Y:S01]  /*3330*/  LDS.64 R4, [R2+0xa20] ;  /* 0x000a200002047984 */ /* 0x000e220000000a00 */
[-C--:B------:R-:W-:Y:S02]  /*3340*/  DFMA R8, R8, R34.reuse, RZ ;  /* 0x000000220808722b */ /* 0x080fe400000000ff */
[----:B------:R-:W-:Y:S02]  /*3350*/  DFMA R10, R10, R34, RZ ;  /* 0x000000220a0a722b */ /* 0x000fe400000000ff */
[----:B-1----:R-:W-:Y:S02]  /*3360*/  DFMA R20, R20, R170, R6 ;  /* 0x000000aa1414722b */ /* 0x002fe40000000006 */
[----:B------:R-:W1:Y:S01]  /*3370*/  LDS.64 R6, [R2+0xca8] ;  /* 0x000ca80002067984 */ /* 0x000e620000000a00 */
[-C--:B------:R-:W-:Y:S02]  /*3380*/  DFMA R12, R12, R34.reuse, RZ ;  /* 0x000000220c0c722b */ /* 0x080fe400000000ff */
[----:B------:R-:W-:-:S02]  /*3390*/  DFMA R14, R14, R34, RZ ;  /* 0x000000220e0e722b */ /* 0x000fc400000000ff */
[-C--:B------:R-:W-:Y:S02]  /*33a0*/  DFMA R16, R16, R34.reuse, RZ ;  /* 0x000000221010722b */ /* 0x080fe400000000ff */
[-C--:B------:R-:W-:Y:S02]  /*33b0*/  DFMA R38, R38, R34.reuse, RZ ;  /* 0x000000222626722b */ /* 0x080fe400000000ff */
[----:B------:R-:W-:Y:S02]  /*33c0*/  DFMA R34, R42, R34, RZ ;  /* 0x000000222a22722b */ /* 0x000fe400000000ff */
[-C--:B------:R-:W-:Y:S02]  /*33d0*/  DFMA R10, R24, R170.reuse, R10 ;  /* 0x000000aa180a722b */ /* 0x080fe4000000000a */
        /* <DEDUP_REMOVED lines=8> */
[-C--:B--2---:R-:W-:Y:S02]  /*3460*/  DFMA R162, R162, R172.reuse, R10 ;  /* 0x000000aca2a2722b */ /* 0x084fe4000000000a */
[-C--:B------:R-:W-:Y:S01]  /*3470*/  DFMA R174, R166, R172.reuse, R174 ;  /* 0x000000aca6ae722b */ /* 0x080fe200000000ae */
        /* <DEDUP_REMOVED lines=8> */
[-C--:B---3--:R-:W-:Y:S01]  /*3500*/  DFMA R174, R36, R32.reuse, R174 ;  /* 0x0000002024ae722b */ /* 0x088fe200000000ae */
[----:B------:R-:W3:Y:S01]  /*3510*/  LDS.64 R172, [R2+0x1440] ;  /* 0x0014400002ac7984 */ /* 0x000ee20000000a00 */
        /* <DEDUP_REMOVED lines=35> */
[-C--:B--2---:R-:W-:Y:S02]  /*3750*/  DFMA R174, R80, R10.reuse, R174 ;  /* 0x0000000a50ae722b */ /* 0x084fe400000000ae */
        /* <DEDUP_REMOVED lines=16> */
[----:B------:R-:W-:-:S11]  /*3860*/  DFMA R172, R168, R172, R34 ;  /* 0x000000aca8ac722b */ /* 0x000fd60000000022 */
.L_x_1006:
[----:B------:R-:W-:Y:S05]  /*3870*/  BSYNC.RECONVERGENT B0 ;  /* 0x0000000000007941 */ /* 0x000fea0003800200 */
.L_x_1005:
        /* <DEDUP_REMOVED lines=15> */
.L_x_1007:
        /* <DEDUP_REMOVED lines=9> */
.L_x_3023:


//--------------------- .text._Z30massMatrixMultiplyGlobalKernelILi9ELi9ELi1EEviPKdS1_S1_S1_Pd --------------------------
	.section	.text._Z30massMatrixMultiplyGlobalKernelILi9ELi9ELi1EEviPKdS1_S1_S1_Pd,"ax",@progbits
	.align	128
        .global         _Z30massMatrixMultiplyGlobalKernelILi9ELi9ELi1EEviPKdS1_S1_S1_Pd
        .type           _Z30massMatrixMultiplyGlobalKernelILi9ELi9ELi1EEviPKdS1_S1_S1_Pd,@function
        .size           _Z30massMatrixMultiplyGlobalKernelILi9ELi9ELi1EEviPKdS1_S1_S1_Pd,(.L_x_3024 - _Z30massMatrixMultiplyGlobalKernelILi9ELi9ELi1EEviPKdS1_S1_S1_Pd)
        .other          _Z30massMatrixMultiplyGlobalKernelILi9ELi9ELi1EEviPKdS1_S1_S1_Pd,@"STO_CUDA_ENTRY STV_DEFAULT"
_Z30massMatrixMultiplyGlobalKernelILi9ELi9ELi1EEviPKdS1_S1_S1_Pd:
.text._Z30massMatrixMultiplyGlobalKernelILi9ELi9ELi1EEviPKdS1_S1_S1_Pd:
        /* <DEDUP_REMOVED lines=10> */
[----:B------:R-:W5:Y:S01]  /*00a0*/  LDG.E.64.CONSTANT R66, desc[UR4][R6.64+0x50] ;  /* 0x0000500406427981 */ /* 0x000f62000c1e9b00 */
[----:B------:R-:W0:Y:S01]  /*00b0*/  S2R R68, SR_TID.Y ;  /* 0x0000000000447919 */ /* 0x000e220000002200 */
[----:B------:R-:W0:Y:S01]  /*00c0*/  S2UR UR6, SR_CTAID.X ;  /* 0x00000000000679c3 */ /* 0x000e220000002500 */
[----:B-1----:R-:W-:Y:S01]  /*00d0*/  ISETP.GE.U32.AND P0, PT, R71, 0x51, PT ;  /* 0x000000514700780c */ /* 0x002fe20003f06070 */
[----:B------:R-:W1:Y:S01]  /*00e0*/  S2R R69, SR_CgaCtaId ;  /* 0x0000000000457919 */ /* 0x000e620000008800 */
[----:B---3--:R-:W5:Y:S04]  /*00f0*/  LDG.E.64.CONSTANT R8, desc[UR4][R2.64] ;  /* 0x0000000402087981 */ /* 0x008f68000c1e9b00 */
[----:B------:R-:W5:Y:S04]  /*0100*/  LDG.E.64.CONSTANT R10, desc[UR4][R2.64+0x8] ;  /* 0x00000804020a7981 */ /* 0x000f68000c1e9b00 */
[----:B------:R-:W5:Y:S04]  /*0110*/  LDG.E.64.CONSTANT R12, desc[UR4][R2.64+0x28] ;  /* 0x00002804020c7981 */ /* 0x000f68000c1e9b00 */
[----:B------:R-:W5:Y:S04]  /*0120*/  LDG.E.64.CONSTANT R14, desc[UR4][R2.64+0x30] ;  /* 0x00003004020e7981 */ /* 0x000f68000c1e9b00 */
[----:B------:R-:W5:Y:S04]  /*0130*/  LDG.E.64.CONSTANT R16, desc[UR4][R2.64+0x50] ;  /* 0x0000500402107981 */ /* 0x000f68000c1e9b00 */
[----:B------:R-:W5:Y:S01]  /*0140*/  LDG.E.64.CONSTANT R18, desc[UR4][R2.64+0x58] ;  /* 0x0000580402127981 */ /* 0x000f62000c1e9b00 */
[----:B0-----:R-:W-:-:S03]  /*0150*/  IADD3 R0, PT, PT, R68, UR6, RZ ;  /* 0x0000000644007c10 */ /* 0x001fc6000fffe0ff */
[----:B------:R-:W5:Y:S01]  /*0160*/  LDG.E.64.CONSTANT R20, desc[UR4][R2.64+0x78] ;  /* 0x0000780402147981 */ /* 0x000f62000c1e9b00 */
[----:B--2---:R-:W-:-:S03]  /*0170*/  ISETP.LT.AND P0, PT, R0, UR7, !P0 ;  /* 0x0000000700007c0c */ /* 0x004fc6000c701270 */
[----:B------:R-:W5:Y:S04]  /*0180*/  LDG.E.64.CONSTANT R22, desc[UR4][R2.64+0x80] ;  /* 0x0000800402167981 */ /* 0x000f68000c1e9b00 */
[----:B------:R-:W5:Y:S04]  /*0190*/  LDG.E.64.CONSTANT R24, desc[UR4][R2.64+0xa0] ;  /* 0x0000a00402187981 */ /* 0x000f68000c1e9b00 */
[----:B------:R-:W5:Y:S04]  /*01a0*/  LDG.E.64.CONSTANT R26, desc[UR4][R2.64+0xa8] ;  /* 0x0000a804021a7981 */ /* 0x000f68000c1e9b00 */
[----:B------:R-:W5:Y:S01]  /*01b0*/  LDG.E.64.CONSTANT R28, desc[UR4][R2.64+0x10] ;  /* 0x00001004021c7981 */ /* 0x000f62000c1e9b00 */
        /* <DEDUP_REMOVED lines=15> */
[----:B--2---:R-:W-:-:S05]  /*02b0*/  LOP3.LUT R2, R71, 0xffff, RZ, 0xc0, !PT ;  /* 0x0000ffff47027812 */ /* 0x004fca00078ec0ff */
[----:B------:R-:W-:-:S05]  /*02c0*/  IMAD R3, R2, 0xe38f, RZ ;  /* 0x0000e38f02037824 */ /* 0x000fca00078e02ff */
[----:B------:R-:W-:Y:S02]  /*02d0*/  SHF.R.U32.HI R3, RZ, 0x13, R3 ;  /* 0x00000013ff037819 */ /* 0x000fe40000011603 */
[----:B------:R-:W-:Y:S02]  /*02e0*/  PRMT R5, R71, 0x9910, RZ ;  /* 0x0000991047057816 */ /* 0x000fe400000000ff */
[----:B------:R-:W-:-:S03]  /*02f0*/  PRMT R3, R3, 0x9910, RZ ;  /* 0x0000991003037816 */ /* 0x000fc600000000ff */
[----:B------:R-:W-:Y:S02]  /*0300*/  IMAD R5, R5, 0x39, RZ ;  /* 0x0000003905057824 */ /* 0x000fe400078e02ff */
[----:B------:R-:W-:Y:S01]  /*0310*/  IMAD R3, R3, 0x9, RZ ;  /* 0x0000000903037824 */ /* 0x000fe200078e02ff */
[----:B------:R-:W-:Y:S01]  /*0320*/  MOV R4, 0x400 ;  /* 0x0000040000047802 */ /* 0x000fe20000000f00 */
[----:B------:R-:W-:Y:S01]  /*0330*/  BAR.SYNC.DEFER_BLOCKING 0x0 ;  /* 0x0000000000007b1d */ /* 0x000fe20000010000 */
[----:B------:R-:W-:Y:S02]  /*0340*/  ISETP.GT.U32.AND P1, PT, R71, 0x50, PT ;  /* 0x000000504700780c */ /* 0x000fe40003f24070 */
[----:B------:R-:W-:Y:S02]  /*0350*/  IADD3 R70, PT, PT, RZ, -R3, RZ ;  /* 0x80000003ff467210 */ /* 0x000fe40007ffe0ff */
[----:B------:R-:W-:Y:S02]  /*0360*/  LOP3.LUT R5, R5, 0xffff, RZ, 0xc0, !PT ;  /* 0x0000ffff05057812 */ /* 0x000fe400078ec0ff */
[----:B-1----:R-:W-:-:S02]  /*0370*/  LEA R3, R69, R4, 0x18 ;  /* 0x0000000445037211 */ /* 0x002fc400078ec0ff */
[----:B------:R-:W-:Y:S02]  /*0380*/  PRMT R4, R70, 0x7710, RZ ;  /* 0x0000771046047816 */ /* 0x000fe400000000ff */
[----:B------:R-:W-:Y:S01]  /*0390*/  SHF.R.U32.HI R156, RZ, 0x9, R5 ;  /* 0x00000009ff9c7819 */ /* 0x000fe20000011605 */
[--C-:B------:R-:W-:Y:S02]  /*03a0*/  @P0 IMAD R5, R0, 0x2d9, R71.reuse ;  /* 0x000002d900050824 */ /* 0x100fe400078e0247 */
[----:B------:R-:W-:Y:S01]  /*03b0*/  IMAD.IADD R4, R4, 0x1, R71 ;  /* 0x0000000104047824 */ /* 0x000fe200078e0247 */
[----:B------:R-:W-:Y:S01]  /*03c0*/  LOP3.LUT R156, R156, 0xffff, RZ, 0xc0, !PT ;  /* 0x0000ffff9c9c7812 */ /* 0x000fe200078ec0ff */
[----:B------:R-:W-:Y:S01]  /*03d0*/  IMAD R3, R68, 0x16c8, R3 ;  /* 0x000016c844037824 */ /* 0x000fe200078e0203 */
[----:B------:R-:W-:Y:S01]  /*03e0*/  BSSY.RECONVERGENT B0, `(.L_x_1008) ;  /* 0x0000092000007945 */ /* 0x000fe20003800200 */
[----:B0-----:R-:W-:Y:S01]  /*03f0*/  @P0 IMAD.WIDE R82, R5, 0x8, R82 ;  /* 0x0000000805520825 */ /* 0x001fe200078e0252 */
[----:B------:R-:W-:-:S03]  /*0400*/  LOP3.LUT R5, R4, 0xffff, RZ, 0xc0, !PT ;  /* 0x0000ffff04057812 */ /* 0x000fc600078ec0ff */
        /* <DEDUP_REMOVED lines=45> */
[C---:B----4-:R-:W-:Y:S02]  /*06e0*/  DFMA R96, R84.reuse, R96, RZ ;  /* 0x000000605460722b */ /* 0x050fe400000000ff */
[----:B------:R-:W-:Y:S02]  /*06f0*/  DFMA R100, R84, R100, RZ ;  /* 0x000000645464722b */ /* 0x000fe400000000ff */
[----:B------:R-:W-:Y:S02]  /*0700*/  DADD R106, R76, R78 ;  /* 0x000000004c6a7229 */ /* 0x000fe4000000004e */
[C---:B------:R-:W-:Y:S02]  /*0710*/  DFMA R92, R84.reuse, R92, RZ ;  /* 0x0000005c545c722b */ /* 0x040fe400000000ff */
        /* <DEDUP_REMOVED lines=20> */
[----:B------:R-:W-:Y:S02]  /*0860*/  DADD R138, R154, R152 ;  /* 0x000000009a8a7229 */ /* 0x000fe40000000098 */
        /* <DEDUP_REMOVED lines=18> */
[----:B------:R-:W-:Y:S02]  /*0990*/  DADD R72, R72, -R74 ;  /* 0x0000000048487229 */ /* 0x000fe4000000084a */
[----:B------:R-:W-:Y:S02]  /*09a0*/  DADD R76, R76, -R78 ;  /* 0x000000004c4c7229 */ /* 0x000fe4000000084e */
[----:B------:R-:W-:Y:S02]  /*09b0*/  DADD R152, R154, -R152 ;  /* 0x000000009a987229 */ /* 0x000fe40000000898 */
[C-C-:B------:R-:W-:Y:S02]  /*09c0*/  DADD R68, R80.reuse, R80.reuse ;  /* 0x0000000050447229 */ /* 0x140fe40000000050 */
[----:B------:R-:W-:-:S06]  /*09d0*/  DADD R80, R80, -R80 ;  /* 0x0000000050507229 */ /* 0x000fcc0000000850 */
[----:B------:R-:W-:-:S08]  /*09e0*/  DMUL R68, R68, 0.5 ;  /* 0x3fe0000044447828 */ /* 0x000fd00000000000 */
[----:B------:R-:W-:Y:S02]  /*09f0*/  DFMA R82, R68, R82, R116 ;  /* 0x000000524452722b */ /* 0x000fe40000000074 */
[C---:B--2---:R-:W-:Y:S02]  /*0a00*/  DFMA R98, R70.reuse, R98, RZ ;  /* 0x000000624662722b */ /* 0x044fe400000000ff */
[----:B---3--:R-:W-:-:S06]  /*0a10*/  DFMA R84, R70, R84, RZ ;  /* 0x000000544654722b */ /* 0x008fcc00000000ff */
[----:B------:R-:W-:Y:S02]  /*0a20*/  DFMA R98, R72, R110, R98 ;  /* 0x0000006e4862722b */ /* 0x000fe40000000062 */
[C---:B----4-:R-:W-:Y:S02]  /*0a30*/  DFMA R90, R70.reuse, R90, RZ ;  /* 0x0000005a465a722b */ /* 0x050fe400000000ff */
[C---:B------:R-:W-:Y:S02]  /*0a40*/  DFMA R96, R70.reuse, R96, RZ ;  /* 0x000000604660722b */ /* 0x040fe400000000ff */
[----:B------:R-:W-:-:S04]  /*0a50*/  DFMA R100, R70, R100, RZ ;  /* 0x000000644664722b */ /* 0x000fc800000000ff */
        /* <DEDUP_REMOVED lines=9> */
[----:B------:R-:W-:-:S06]  /*0af0*/  DFMA R84, R152, R118, R84 ;  /* 0x000000769854722b */ /* 0x000fcc0000000054 */
        /* <DEDUP_REMOVED lines=32> */
.L_x_1009:
[----:B------:R-:W-:Y:S05]  /*0d00*/  BSYNC.RECONVERGENT B0 ;  /* 0x0000000000007941 */ /* 0x000fea0003800200 */
.L_x_1008:
[----:B------:R-:W-:Y:S06]  /*0d10*/  BAR.SYNC.DEFER_BLOCKING 0x0 ;  /* 0x0000000000007b1d */ /* 0x000fec0000010000 */
[----:B------:R-:W-:Y:S04]  /*0d20*/  BSSY.RECONVERGENT B0, `(.L_x_1010) ;  /* 0x0000090000007945 */ /* 0x000fe80003800200 */
[----:B------:R-:W-:Y:S05]  /*0d30*/  @P1 BRA `(.L_x_1011) ;  /* 0x0000000800381947 */ /* 0x000fea0003800000 */
[----:B------:R-:W1:Y:S02]  /*0d40*/  LDC.64 R90, c[0x0][0x390] ;  /* 0x0000e400ff5a7b82 */ /* 0x000e640000000a00 */
[----:B-1----:R-:W2:Y:S04]  /*0d50*/  LDG.E.64.CONSTANT R84, desc[UR4][R90.64] ;  /* 0x000000045a547981 */ /* 0x002ea8000c1e9b00 */
        /* <DEDUP_REMOVED lines=17> */
[----:B------:R-:W-:Y:S01]  /*0e70*/  IMAD R162, R156, 0x240, R157 ;  /* 0x000002409ca27824 */ /* 0x000fe200078e029d */
[----:B------:R-:W0:Y:S02]  /*0e80*/  LDC.64 R158, c[0x0][0x398] ;  /* 0x0000e600ff9e7b82 */ /* 0x000e240000000a00 */
[----:B------:R-:W4:Y:S01]  /*0e90*/  LDG.E.64.CONSTANT R154, desc[UR4][R90.64+0x90] ;  /* 0x000090045a9a7981 */ /* 0x000f22000c1e9b00 */
[----:B------:R-:W-:-:S03]  /*0ea0*/  IMAD R162, R5, 0x8, R162 ;  /* 0x0000000805a27824 */ /* 0x000fc600078e02a2 */
[----:B------:R-:W4:Y:S04]  /*0eb0*/  LDG.E.64.CONSTANT R152, desc[UR4][R90.64+0xb8] ;  /* 0x0000b8045a987981 */ /* 0x000f28000c1e9b00 */
[----:B------:R-:W-:Y:S04]  /*0ec0*/  LDS.64 R150, [R162] ;  /* 0x00000000a2967984 */ /* 0x000fe80000000a00 */
[----:B------:R-:W1:Y:S04]  /*0ed0*/  LDS.64 R76, [R162+0x240] ;  /* 0x00024000a24c7984 */ /* 0x000e680000000a00 */
[----:B------:R-:W-:Y:S04]  /*0ee0*/  LDS.64 R148, [R162+0x48] ;  /* 0x00004800a2947984 */ /* 0x000fe80000000a00 */
[----:B------:R-:W1:Y:S04]  /*0ef0*/  LDS.64 R86, [R162+0x1f8] ;  /* 0x0001f800a2567984 */ /* 0x000e680000000a00 */
[----:B------:R-:W-:Y:S04]  /*0f00*/  LDS.64 R120, [R162+0x90] ;  /* 0x00009000a2787984 */ /* 0x000fe80000000a00 */
[----:B------:R-:W4:Y:S04]  /*0f10*/  LDS.64 R128, [R162+0x1b0] ;  /* 0x0001b000a2807984 */ /* 0x000f280000000a00 */
[----:B------:R-:W-:Y:S04]  /*0f20*/  LDS.64 R146, [R162+0xd8] ;  /* 0x0000d800a2927984 */ /* 0x000fe80000000a00 */
[----:B------:R-:W4:Y:S04]  /*0f30*/  LDS.64 R108, [R162+0x168] ;  /* 0x00016800a26c7984 */ /* 0x000f280000000a00 */
[----:B0-----:R-:W4:Y:S04]  /*0f40*/  LDG.E.64.CONSTANT R132, desc[UR4][R158.64+0xa0] ;  /* 0x0000a0049e847981 */ /* 0x001f28000c1e9b00 */
[----:B------:R-:W4:Y:S04]  /*0f50*/  LDG.E.64.CONSTANT R136, desc[UR4][R158.64+0x8] ;  /* 0x000008049e887981 */ /* 0x000f28000c1e9b00 */
[----:B------:R-:W4:Y:S01]  /*0f60*/  LDG.E.64.CONSTANT R134, desc[UR4][R158.64+0x30] ;  /* 0x000030049e867981 */ /* 0x000f22000c1e9b00 */
[----:B-1----:R-:W-:-:S03]  /*0f70*/  DADD R68, R150, R76 ;  /* 0x0000000096447229 */ /* 0x002fc6000000004c */
        /* <DEDUP_REMOVED lines=15> */
[-C--:B----4-:R-:W-:Y:S02]  /*1070*/  DFMA R84, R106, R68.reuse, RZ ;  /* 0x000000446a54722b */ /* 0x090fe400000000ff */
[-C--:B------:R-:W-:Y:S02]  /*1080*/  DFMA R98, R98, R68.reuse, RZ ;  /* 0x000000446262722b */ /* 0x080fe400000000ff */
[-C--:B------:R-:W-:Y:S02]  /*1090*/  DFMA R104, R104, R68.reuse, RZ ;  /* 0x000000446868722b */ /* 0x080fe400000000ff */
[----:B------:R-:W-:Y:S01]  /*10a0*/  DFMA R106, R114, R68, RZ ;  /* 0x00000044726a722b */ /* 0x000fe200000000ff */
[----:B------:R-:W2:Y:S03]  /*10b0*/  LDG.E.64.CONSTANT R68, desc[UR4][R158.64] ;  /* 0x000000049e447981 */ /* 0x000ea6000c1e9b00 */
[----:B------:R-:W-:-:S02]  /*10c0*/  DFMA R102, R102, R80, R98 ;  /* 0x000000506666722b */ /* 0x000fc40000000062 */
[-C--:B------:R-:W-:Y:S01]  /*10d0*/  DFMA R104, R110, R80.reuse, R104 ;  /* 0x000000506e68722b */ /* 0x080fe20000000068 */
[----:B------:R-:W3:Y:S01]  /*10e0*/  LDG.E.64.CONSTANT R114, desc[UR4][R158.64+0x18] ;  /* 0x000018049e727981 */ /* 0x000ee2000c1e9b00 */
[----:B------:R-:W-:-:S03]  /*10f0*/  DFMA R156, R112, R80, R84 ;  /* 0x00000050709c722b */ /* 0x000fc60000000054 */
[----:B------:R-:W4:Y:S01]  /*1100*/  LDG.E.64.CONSTANT R110, desc[UR4][R158.64+0x88] ;  /* 0x000088049e6e7981 */ /* 0x000f22000c1e9b00 */
[----:B------:R-:W-:-:S03]  /*1110*/  DFMA R106, R70, R80, R106 ;  /* 0x00000050466a722b */ /* 0x000fc6000000006a */
[----:B------:R-:W3:Y:S04]  /*1120*/  LDG.E.64.CONSTANT R84, desc[UR4][R158.64+0x28] ;  /* 0x000028049e547981 */ /* 0x000ee8000c1e9b00 */
[----:B------:R-:W4:Y:S04]  /*1130*/  LDG.E.64.CONSTANT R70, desc[UR4][R158.64+0x50] ;  /* 0x000050049e467981 */ /* 0x000f28000c1e9b00 */
[----:B------:R-:W4:Y:S01]  /*1140*/  LDG.E.64.CONSTANT R80, desc[UR4][R158.64+0x78] ;  /* 0x000078049e507981 */ /* 0x000f22000c1e9b00 */
[----:B------:R-:W-:-:S03]  /*1150*/  DADD R98, R120, R128 ;  /* 0x0000000078627229 */ /* 0x000fc60000000080 */
[----:B------:R-:W4:Y:S05]  /*1160*/  LDG.E.64.CONSTANT R112, desc[UR4][R158.64+0x60] ;  /* 0x000060049e707981 */ /* 0x000f2a000c1e9b00 */
[-C--:B------:R-:W-:Y:S02]  /*1170*/  DFMA R94, R94, R98.reuse, R102 ;  /* 0x000000625e5e722b */ /* 0x080fe40000000066 */
[-C--:B------:R-:W-:Y:S01]  /*1180*/  DFMA R156, R82, R98.reuse, R156 ;  /* 0x00000062529c722b */ /* 0x080fe2000000009c */
[----:B------:R-:W4:Y:S01]  /*1190*/  LDG.E.64.CONSTANT R102, desc[UR4][R158.64+0x20] ;  /* 0x000020049e667981 */ /* 0x000f22000c1e9b00 */
[----:B------:R-:W-:Y:S02]  /*11a0*/  DADD R82, R146, R108 ;  /* 0x0000000092527229 */ /* 0x000fe4000000006c */
[-C--:B------:R-:W-:Y:S01]  /*11b0*/  DFMA R78, R78, R98.reuse, R106 ;  /* 0x000000624e4e722b */ /* 0x080fe2000000006a */
        /* <DEDUP_REMOVED lines=10> */
[----:B------:R-:W4:Y:S04]  /*1260*/  LDG.E.64.CONSTANT R92, desc[UR4][R158.64+0x48] ;  /* 0x000048049e5c7981 */ /* 0x000f28000c1e9b00 */
[----:B------:R-:W4:Y:S01]  /*1270*/  LDG.E.64.CONSTANT R88, desc[UR4][R158.64+0x98] ;  /* 0x000098049e587981 */ /* 0x000f22000c1e9b00 */
[----:B------:R-:W-:-:S03]  /*1280*/  DFMA R154, R154, R82, R156 ;  /* 0x000000529a9a722b */ /* 0x000fc6000000009c */
[----:B------:R-:W0:Y:S01]  /*1290*/  LDS.64 R156, [R162+0x120] ;  /* 0x00012000a29c7984 */ /* 0x000e220000000a00 */
[----:B------:R-:W-:Y:S02]  /*12a0*/  DADD R76, R150, -R76 ;  /* 0x00000000964c7229 */ /* 0x000fe4000000084c */
[----:B------:R-:W-:Y:S02]  /*12b0*/  DADD R86, R148, -R86 ;  /* 0x0000000094567229 */ /* 0x000fe40000000856 */
[----:B------:R-:W-:Y:S02]  /*12c0*/  DADD R120, R120, -R128 ;  /* 0x0000000078787229 */ /* 0x000fe40000000880 */
[----:B------:R-:W-:Y:S02]  /*12d0*/  DFMA R78, R152, R82, R78 ;  /* 0x00000052984e722b */ /* 0x000fe4000000004e */
[----:B------:R-:W-:Y:S02]  /*12e0*/  DFMA R132, R132, R76, RZ ;  /* 0x0000004c8484722b */ /* 0x000fe400000000ff */
[----:B------:R-:W-:-:S06]  /*12f0*/  DADD R108, R146, -R108 ;  /* 0x00000000926c7229 */ /* 0x000fcc000000086c */
[----:B------:R-:W-:Y:S02]  /*1300*/  DFMA R118, R118, R86, R132 ;  /* 0x000000567676722b */ /* 0x000fe40000000084 */
[C-C-:B0-----:R-:W-:Y:S02]  /*1310*/  DADD R82, R156.reuse, R156.reuse ;  /* 0x000000009c527229 */ /* 0x141fe4000000009c */
[----:B------:R-:W-:-:S06]  /*1320*/  DADD R156, R156, -R156 ;  /* 0x000000009c9c7229 */ /* 0x000fcc000000089c */
[----:B------:R-:W-:-:S08]  /*1330*/  DMUL R82, R82, 0.5 ;  /* 0x3fe0000052527828 */ /* 0x000fd00000000000 */
[-C--:B------:R-:W-:Y:S02]  /*1340*/  DFMA R96, R144, R82.reuse, R96 ;  /* 0x000000529060722b */ /* 0x080fe40000000060 */
[-C--:B------:R-:W-:Y:S02]  /*1350*/  DFMA R72, R142, R82.reuse, R72 ;  /* 0x000000528e48722b */ /* 0x080fe40000000048 */
[-C--:B------:R-:W-:Y:S02]  /*1360*/  DFMA R74, R140, R82.reuse, R74 ;  /* 0x000000528c4a722b */ /* 0x080fe4000000004a */
[-C--:B------:R-:W-:Y:S02]  /*1370*/  DFMA R138, R138, R82.reuse, R154 ;  /* 0x000000528a8a722b */ /* 0x080fe4000000009a */
[----:B------:R-:W-:Y:S02]  /*1380*/  DFMA R78, R126, R82, R78 ;  /* 0x000000527e4e722b */ /* 0x000fe4000000004e */
[----:B--2---:R-:W-:-:S02]  /*1390*/  DFMA R68, R68, R76, RZ ;  /* 0x0000004c4444722b */ /* 0x004fc400000000ff */
[-C--:B---3--:R-:W-:Y:S02]  /*13a0*/  DFMA R84, R84, R76.reuse, RZ ;  /* 0x0000004c5454722b */ /* 0x088fe400000000ff */
[-C--:B----4-:R-:W-:Y:S02]  /*13b0*/  DFMA R70, R70, R76.reuse, RZ ;  /* 0x0000004c4646722b */ /* 0x090fe400000000ff */
        /* <DEDUP_REMOVED lines=38> */
.L_x_1011:
[----:B------:R-:W-:Y:S05]  /*1620*/  BSYNC.RECONVERGENT B0 ;  /* 0x0000000000007941 */ /* 0x000fea0003800200 */
.L_x_1010:
[----:B01----:R-:W2:Y:S01]  /*1630*/  LDG.E.64.CONSTANT R68, desc[UR4][R6.64+0x10] ;  /* 0x0000100406447981 */ /* 0x003ea2000c1e9b00 */
[----:B------:R-:W0:Y:S01]  /*1640*/  LDC.64 R126, c[0x0][0x388] ;  /* 0x0000e200ff7e7b82 */ /* 0x000e220000000a00 */
[----:B------:R-:W-:Y:S02]  /*1650*/  IMAD R2, R2, 0x1c72, RZ ;  /* 0x00001c7202027824 */ /* 0x000fe400078e02ff */
[----:B------:R-:W3:Y:S03]  /*1660*/  LDG.E.64.CONSTANT R70, desc[UR4][R6.64+0x78] ;  /* 0x0000780406467981 */ /* 0x000ee6000c1e9b00 */
[----:B------:R-:W-:Y:S01]  /*1670*/  SHF.R.U32.HI R2, RZ, 0x10, R2 ;  /* 0x00000010ff027819 */ /* 0x000fe20000011602 */
[----:B------:R-:W4:Y:S01]  /*1680*/  LDG.E.64.CONSTANT R72, desc[UR4][R6.64+0xa0] ;  /* 0x0000a00406487981 */ /* 0x000f22000c1e9b00 */
[----:B------:R-:W-:-:S03]  /*1690*/  MOV R97, 0x8 ;  /* 0x0000000800617802 */ /* 0x000fc60000000f00 */
[----:B------:R-:W4:Y:S01]  /*16a0*/  LDG.E.64.CONSTANT R78, desc[UR4][R6.64+0x18] ;  /* 0x00001804064e7981 */ /* 0x000f22000c1e9b00 */
[----:B------:R-:W-:-:S03]  /*16b0*/  PRMT R4, R2, 0x5410, R4 ;  /* 0x0000541002047816 */ /* 0x000fc60000000004 */
[----:B------:R-:W4:Y:S04]  /*16c0*/  LDG.E.64.CONSTANT R74, desc[UR4][R6.64+0x58] ;  /* 0x00005804064a7981 */ /* 0x000f28000c1e9b00 */
[----:B------:R-:W4:Y:S04]  /*16d0*/  LDG.E.64.CONSTANT R76, desc[UR4][R6.64+0x38] ;  /* 0x00003804064c7981 */ /* 0x000f28000c1e9b00 */
[----:B------:R-:W4:Y:S01]  /*16e0*/  LDG.E.64.CONSTANT R80, desc[UR4][R6.64+0x80] ;  /* 0x0000800406507981 */ /* 0x000f22000c1e9b00 */
[----:B------:R-:W-:Y:S02]  /*16f0*/  UMOV UR6, 0x951 ;  /* 0x0000095100067882 */ /* 0x000fe40000000000 */
[----:B------:R-:W-:Y:S01]  /*1700*/  IDP.2A.LO.U16.U8 R97, R4, UR6, R97 ;  /* 0x0000000604617c26 */ /* 0x000fe20008001061 */
[----:B------:R-:W4:Y:S04]  /*1710*/  LDG.E.64.CONSTANT R82, desc[UR4][R6.64+0xa8] ;  /* 0x0000a80406527981 */ /* 0x000f28000c1e9b00 */
[----:B------:R-:W4:Y:S01]  /*1720*/  LDG.E.64.CONSTANT R88, desc[UR4][R6.64+0x20] ;  /* 0x0000200406587981 */ /* 0x000f22000c1e9b00 */
[----:B------:R-:W-:-:S03]  /*1730*/  IMAD R99, R0, 0x2d9, R97 ;  /* 0x000002d900637824 */ /* 0x000fc600078e0261 */
        /* <DEDUP_REMOVED lines=34> */
[----:B------:R-:W-:Y:S02]  /*1960*/  DADD R132, R132, -R2 ;  /* 0x0000000084847229 */ /* 0x000fe40000000802 */
[C-C-:B------:R-:W-:Y:S02]  /*1970*/  DADD R130, R134.reuse, R128.reuse ;  /* 0x0000000086827229 */ /* 0x140fe40000000080 */
[----:B------:R-:W-:Y:S02]  /*1980*/  DADD R134, R134, -R128 ;  /* 0x0000000086867229 */ /* 0x000fe40000000880 */
[----:B-----5:R-:W-:Y:S02]  /*1990*/  DFMA R146, R16, R126, RZ ;  /* 0x0000007e1092722b */ /* 0x020fe400000000ff */
[C-C-:B------:R-:W-:Y:S02]  /*19a0*/  DADD R128, R142.reuse, R144.reuse ;  /* 0x000000008e807229 */ /* 0x140fe40000000090 */
[----:B------:R-:W-:-:S02]  /*19b0*/  DADD R2, R142, -R144 ;  /* 0x000000008e027229 */ /* 0x000fc40000000890 */
        /* <DEDUP_REMOVED lines=10> */
[----:B------:R-:W-:Y:S02]  /*1a60*/  DADD R136, R138, -R136 ;  /* 0x000000008a887229 */ /* 0x000fe40000000888 */
[----:B0-----:R-:W-:-:S02]  /*1a70*/  DADD R138, R6, R6 ;  /* 0x00000000068a7229 */ /* 0x001fc40000000006 */
[-C--:B------:R-:W-:Y:S02]  /*1a80*/  DFMA R142, R28, R128.reuse, R142 ;  /* 0x000000801c8e722b */ /* 0x080fe4000000008e */
[-C--:B------:R-:W-:Y:S02]  /*1a90*/  DFMA R144, R30, R128.reuse, R144 ;  /* 0x000000801e90722b */ /* 0x080fe40000000090 */
[-C--:B------:R-:W-:Y:S02]  /*1aa0*/  DFMA R146, R32, R128.reuse, R146 ;  /* 0x000000802092722b */ /* 0x080fe40000000092 */
[-C--:B------:R-:W-:Y:S02]  /*1ab0*/  DFMA R150, R34, R128.reuse, R148 ;  /* 0x000000802296722b */ /* 0x080fe40000000094 */
[----:B------:R-:W-:Y:S02]  /*1ac0*/  DFMA R152, R36, R128, R130 ;  /* 0x000000802498722b */ /* 0x000fe40000000082 */
[----:B------:R-:W-:-:S02]  /*1ad0*/  DFMA R148, R58, R132, RZ ;  /* 0x000000843a94722b */ /* 0x000fc400000000ff */
[----:B------:R-:W-:Y:S02]  /*1ae0*/  DMUL R138, R138, 0.5 ;  /* 0x3fe000008a8a7828 */ /* 0x000fe40000000000 */
        /* <DEDUP_REMOVED lines=11> */
[----:B------:R-:W-:Y:S02]  /*1ba0*/  DFMA R126, R56, R138, R126 ;  /* 0x0000008a387e722b */ /* 0x000fe4000000007e */
[----:B------:R-:W-:Y:S02]  /*1bb0*/  DADD R138, R6, -R6 ;  /* 0x00000000068a7229 */ /* 0x000fe40000000806 */
[----:B------:R-:W-:Y:S02]  /*1bc0*/  DFMA R6, R66, R132, RZ ;  /* 0x000000844206722b */ /* 0x000fe400000000ff */
[----:B------:R-:W-:Y:S02]  /*1bd0*/  DFMA R146, R64, R134, R146 ;  /* 0x000000864092722b */ /* 0x000fe40000000092 */
[----:B--2---:R-:W-:Y:S02]  /*1be0*/  DFMA R148, R68, R2, R148 ;  /* 0x000000024494722b */ /* 0x004fe40000000094 */
[----:B---3--:R-:W-:-:S02]  /*1bf0*/  DFMA R150, R70, R132, RZ ;  /* 0x000000844696722b */ /* 0x008fc400000000ff */
[----:B----4-:R-:W-:-:S04]  /*1c00*/  DFMA R152, R72, R132, RZ ;  /* 0x000000844898722b */ /* 0x010fc800000000ff */
        /* <DEDUP_REMOVED lines=8> */
[-C--:B------:R-:W-:Y:S02]  /*1c90*/  DFMA R150, R90, R2.reuse, R150 ;  /* 0x000000025a96722b */ /* 0x080fe40000000096 */
[----:B------:R-:W-:Y:S02]  /*1ca0*/  DFMA R152, R92, R2, R152 ;  /* 0x000000025c98722b */ /* 0x000fe40000000098 */
[----:B------:R-:W-:Y:S02]  /*1cb0*/  DADD R2, R144, -R132 ;  /* 0x0000000090027229 */ /* 0x000fe40000000884 */
[----:B------:R-:W-:-:S02]  /*1cc0*/  DFMA R6, R94, R136, R6 ;  /* 0x000000885e06722b */ /* 0x000fc40000000006 */
[----:B------:R-:W-:Y:S02]  /*1cd0*/  DADD R132, R144, R132 ;  /* 0x0000000090847229 */ /* 0x000fe40000000084 */
[----:B------:R-:W-:Y:S02]  /*1ce0*/  DFMA R146, R96, R138, R146 ;  /* 0x0000008a6092722b */ /* 0x000fe40000000092 */
[----:B------:R-:W-:Y:S02]  /*1cf0*/  DFMA R150, R98, R136, R150 ;  /* 0x000000886296722b */ /* 0x000fe40000000096 */
[----:B------:R-:W-:-:S04]  /*1d00*/  DMUL R2, R124, R2 ;  /* 0x000000027c027228 */ /* 0x000fc80000000000 */
[----:B------:R-:W-:Y:S02]  /*1d10*/  DADD R134, R142, -R146 ;  /* 0x000000008e867229 */ /* 0x000fe40000000892 */
[----:B------:R-:W-:Y:S02]  /*1d20*/  DFMA R152, R100, R136, R152 ;  /* 0x000000886498722b */ /* 0x000fe40000000098 */
[----:B------:R-:W-:Y:S02]  /*1d30*/  DADD R142, R142, R146 ;  /* 0x000000008e8e7229 */ /* 0x000fe40000000092 */
[-C--:B------:R-:W-:Y:S02]  /*1d40*/  DFMA R124, R102, R138.reuse, R6 ;  /* 0x0000008a667c722b */ /* 0x080fe40000000006 */
[----:B------:R-:W-:Y:S02]  /*1d50*/  DFMA R150, R104, R138, R150 ;  /* 0x0000008a6896722b */ /* 0x000fe40000000096 */
[----:B------:R-:W-:-:S02]  /*1d60*/  DMUL R6, R108, R132 ;  /* 0x000000846c067228 */ /* 0x000fc40000000000 */
[----:B------:R-:W-:-:S04]  /*1d70*/  DFMA R152, R106, R138, R152 ;  /* 0x0000008a6a98722b */ /* 0x000fc80000000098 */
[----:B------:R-:W-:Y:S02]  /*1d80*/  DADD R136, R130, -R150 ;  /* 0x0000000082887229 */ /* 0x000fe40000000896 */
[----:B------:R-:W-:Y:S02]  /*1d90*/  DMUL R108, R122, R134 ;  /* 0x000000867a6c7228 */ /* 0x000fe40000000000 */
[----:B------:R-:W-:Y:S02]  /*1da0*/  DADD R138, R2, R6 ;  /* 0x00000000028a7229 */ /* 0x000fe40000000006 */
[----:B------:R-:W-:Y:S02]  /*1db0*/  DMUL R110, R110, R142 ;  /* 0x0000008e6e6e7228 */ /* 0x000fe40000000000 */
[----:B------:R-:W-:Y:S02]  /*1dc0*/  DADD R132, R128, -R124 ;  /* 0x0000000080847229 */ /* 0x000fe4000000087c */
[----:B------:R-:W-:-:S02]  /*1dd0*/  DADD R122, R126, R152 ;  /* 0x000000007e7a7229 */ /* 0x000fc40000000098 */
[----:B------:R-:W-:Y:S02]  /*1de0*/  DADD R128, R128, R124 ;  /* 0x0000000080807229 */ /* 0x000fe4000000007c */
[----:B------:R-:W-:Y:S02]  /*1df0*/  DADD R134, R130, R150 ;  /* 0x0000000082867229 */ /* 0x000fe40000000096 */
[----:B------:R-:W-:Y:S02]  /*1e00*/  DMUL R114, R114, R136 ;  /* 0x0000008872727228 */ /* 0x000fe40000000000 */
[----:B------:R-:W-:Y:S02]  /*1e10*/  DADD R144, R108, R110 ;  /* 0x000000006c907229 */ /* 0x000fe4000000006e */
[-C--:B------:R-:W-:Y:S02]  /*1e20*/  DFMA R126, R28, R138.reuse, RZ ;  /* 0x0000008a1c7e722b */ /* 0x080fe400000000ff */
[----:B------:R-:W-:-:S02]  /*1e30*/  DFMA R136, R8, R138, RZ ;  /* 0x0000008a0888722b */ /* 0x000fc400000000ff */
[-C--:B------:R-:W-:Y:S02]  /*1e40*/  DFMA R150, R10, R138.reuse, RZ ;  /* 0x0000008a0a96722b */ /* 0x080fe400000000ff */
[-C--:B------:R-:W-:Y:S02]  /*1e50*/  DFMA R142, R38, R138.reuse, RZ ;  /* 0x0000008a268e722b */ /* 0x080fe400000000ff */
[----:B------:R-:W-:Y:S02]  /*1e60*/  DADD R124, -R2, R6 ;  /* 0x00000000027c7229 */ /* 0x000fe40000000106 */
[----:B------:R-:W-:Y:S02]  /*1e70*/  DFMA R130, R48, R138, RZ ;  /* 0x0000008a3082722b */ /* 0x000fe400000000ff */
[----:B------:R-:W-:Y:S02]  /*1e80*/  DMUL R112, R112, R132 ;  /* 0x0000008470707228 */ /* 0x000fe40000000000 */
[----:B------:R-:W-:-:S02]  /*1e90*/  DFMA R138, R30, R144, R126 ;  /* 0x000000901e8a722b */ /* 0x000fc4000000007e */
[-C--:B------:R-:W-:Y:S02]  /*1ea0*/  DFMA R136, R12, R144.reuse, R136 ;  /* 0x000000900c88722b */ /* 0x080fe40000000088 */
[-C--:B------:R-:W-:Y:S02]  /*1eb0*/  DFMA R150, R14, R144.reuse, R150 ;  /* 0x000000900e96722b */ /* 0x080fe40000000096 */
[----:B------:R-:W-:Y:S02]  /*1ec0*/  DFMA R142, R40, R144, R142 ;  /* 0x00000090288e722b */ /* 0x000fe4000000008e */
[----:B------:R-:W-:Y:S02]  /*1ed0*/  DADD R132, -R108, R110 ;  /* 0x000000006c847229 */ /* 0x000fe4000000016e */
[----:B------:R-:W-:Y:S02]  /*1ee0*/  DFMA R126, R58, R124, RZ ;  /* 0x0000007c3a7e722b */ /* 0x000fe400000000ff */
[----:B------:R-:W-:-:S02]  /*1ef0*/  DMUL R116, R116, R128 ;  /* 0x0000008074747228 */ /* 0x000fc40000000000 */
[----:B------:R-:W-:Y:S02]  /*1f00*/  DFMA R144, R50, R144, R130 ;  /* 0x000000903290722b */ /* 0x000fe40000000082 */
[-C--:B------:R-:W-:Y:S02]  /*1f10*/  DFMA R128, R60, R124.reuse, RZ ;  /* 0x0000007c3c80722b */ /* 0x080fe400000000ff */
[-C--:B------:R-:W-:Y:S02]  /*1f20*/  DFMA R130, R68, R124.reuse, RZ ;  /* 0x0000007c4482722b */ /* 0x080fe400000000ff */
[-C--:B------:R-:W-:Y:S02]  /*1f30*/  DFMA R146, R78, R124.reuse, RZ ;  /* 0x0000007c4e92722b */ /* 0x080fe400000000ff */
[----:B------:R-:W-:Y:S02]  /*1f40*/  DFMA R152, R88, R124, RZ ;  /* 0x0000007c5898722b */ /* 0x000fe400000000ff */
[----:B------:R-:W-:-:S02]  /*1f50*/  DFMA R124, R62, R132, R126 ;  /* 0x000000843e7c722b */ /* 0x000fc4000000007e */
[-C--:B------:R-:W-:Y:S02]  /*1f60*/  DFMA R126, R64, R132.reuse, R128 ;  /* 0x00000084407e722b */ /* 0x080fe40000000080 */
[-C--:B------:R-:W-:Y:S02]  /*1f70*/  DFMA R128, R76, R132.reuse, R130 ;  /* 0x000000844c80722b */ /* 0x080fe40000000082 */
[----:B------:R-:W-:Y:S02]  /*1f80*/  DFMA R130, R86, R132, R146 ;  /* 0x000000845682722b */ /* 0x000fe40000000092 */
[----:B------:R-:W-:Y:S02]  /*1f90*/  DMUL R118, R118, R134 ;  /* 0x0000008676767228 */ /* 0x000fe40000000000 */
[C-C-:B------:R-:W-:Y:S02]  /*1fa0*/  DADD R146, -R112.reuse, R116.reuse ;  /* 0x0000000070927229 */ /* 0x140fe40000000174 */
[----:B------:R-:W-:-:S02]  /*1fb0*/  DADD R148, R112, R116 ;  /* 0x0000000070947229 */ /* 0x000fc40000000074 */
[----:B------:R-:W-:Y:S02]  /*1fc0*/  DFMA R132, R96, R132, R152 ;  /* 0x000000846084722b */ /* 0x000fe40000000098 */
[----:B------:R-:W-:Y:S02]  /*1fd0*/  DMUL R120, R120, R122 ;  /* 0x0000007a78787228 */ /* 0x000fe40000000000 */
[----:B------:R-:W-:Y:S02]  /*1fe0*/  DADD R122, -R114, R118 ;  /* 0x00000000727a7229 */ /* 0x000fe40000000176 */
[-C--:B------:R-:W-:Y:S02]  /*1ff0*/  DFMA R124, R66, R146.reuse, R124 ;  /* 0x00000092427c722b */ /* 0x080fe4000000007c */
[----:B------:R-:W-:Y:S02]  /*2000*/  DFMA R126, R74, R146, R126 ;  /* 0x000000924a7e722b */ /* 0x000fe4000000007e */
[----:B------:R-:W-:-:S02]  /*2010*/  DFMA R134, R18, R148, R150 ;  /* 0x000000941286722b */ /* 0x000fc40000000096 */
[-C--:B------:R-:W-:Y:S02]  /*2020*/  DFMA R128, R84, R146.reuse, R128 ;  /* 0x000000925480722b */ /* 0x080fe40000000080 */
[-C--:B------:R-:W-:Y:S02]  /*2030*/  DFMA R152, R94, R146.reuse, R130 ;  /* 0x000000925e98722b */ /* 0x080fe40000000082 */
[----:B------:R-:W-:Y:S02]  /*2040*/  DFMA R154, R102, R146, R132 ;  /* 0x00000092669a722b */ /* 0x000fe40000000084 */
[----:B------:R-:W-:Y:S02]  /*2050*/  DFMA R144, R52, R148, R144 ;  /* 0x000000943490722b */ /* 0x000fe40000000090 */
[----:B------:R-:W-:Y:S02]  /*2060*/  DADD R146, R114, R118 ;  /* 0x0000000072927229 */ /* 0x000fe40000000076 */
[----:B------:R-:W-:-:S02]  /*2070*/  DADD R150, R120, R120 ;  /* 0x0000000078967229 */ /* 0x000fc40000000078 */
        /* <DEDUP_REMOVED lines=18> */
[----:B------:R-:W-:Y:S01]  /*21a0*/  DFMA R134, R26, R122, R134 ;  /* 0x0000007a1a86722b */ /* 0x000fe20000000086 */
[----:B------:R-:W0:Y:S01]  /*21b0*/  S2R R141, SR_TID.X ;  /* 0x00000000008d7919 */ /* 0x000e220000002100 */
[-C--:B------:R-:W-:Y:S02]  /*21c0*/  DFMA R148, R72, R128.reuse, R148 ;  /* 0x000000804894722b */ /* 0x080fe40000000094 */
[-C--:B------:R-:W-:Y:S02]  /*21d0*/  DFMA R130, R92, R128.reuse, R130 ;  /* 0x000000805c82722b */ /* 0x080fe40000000082 */
[----:B------:R-:W-:Y:S02]  /*21e0*/  DFMA R126, R100, R128, R126 ;  /* 0x00000080647e722b */ /* 0x000fe4000000007e */
[-C--:B------:R-:W-:Y:S02]  /*21f0*/  DFMA R136, R24, R122.reuse, R136 ;  /* 0x0000007a1888722b */ /* 0x080fe40000000088 */
[----:B------:R-:W-:-:S02]  /*2200*/  DFMA R138, R36, R122, R138 ;  /* 0x0000007a248a722b */ /* 0x000fc4000000008a */
[----:B------:R-:W-:Y:S02]  /*2210*/  DFMA R142, R46, R122, R142 ;  /* 0x0000007a2e8e722b */ /* 0x000fe4000000008e */
[----:B------:R-:W-:Y:S01]  /*2220*/  DADD R144, R144, R124 ;  /* 0x0000000090907229 */ /* 0x000fe2000000007c */
[----:B------:R-:W-:Y:S06]  /*2230*/  BAR.SYNC.DEFER_BLOCKING 0x0 ;  /* 0x0000000000007b1d */ /* 0x000fec0000010000 */
[C-C-:B------:R-:W-:Y:S02]  /*2240*/  DADD R124, R134.reuse, -R132.reuse ;  /* 0x00000000867c7229 */ /* 0x140fe40000000884 */
[----:B------:R-:W-:-:S02]  /*2250*/  DADD R132, R134, R132 ;  /* 0x0000000086847229 */ /* 0x000fc40000000084 */
[----:B------:R-:W-:Y:S02]  /*2260*/  DADD R122, R136, -R148 ;  /* 0x00000000887a7229 */ /* 0x000fe40000000894 */
[----:B------:R-:W-:Y:S02]  /*2270*/  DADD R128, R138, -R130 ;  /* 0x000000008a807229 */ /* 0x000fe40000000882 */
[----:B------:R-:W-:Y:S02]  /*2280*/  DADD R134, R142, -R126 ;  /* 0x000000008e867229 */ /* 0x000fe4000000087e */
[----:B------:R-:W-:Y:S02]  /*2290*/  DADD R136, R136, R148 ;  /* 0x0000000088887229 */ /* 0x000fe40000000094 */
[----:B------:R-:W-:Y:S02]  /*22a0*/  DADD R130, R138, R130 ;  /* 0x000000008a827229 */ /* 0x000fe40000000082 */
[----:B------:R-:W-:Y:S01]  /*22b0*/  DADD R126, R142, R126 ;  /* 0x000000008e7e7229 */ /* 0x000fe2000000007e */
        /* <DEDUP_REMOVED lines=11> */
[----:B0-----:R-:W-:Y:S05]  /*2370*/  @P1 BRA `(.L_x_1013) ;  /* 0x0000000400641947 */ /* 0x001fea0003800000 */
[----:B-1----:R-:W-:-:S05]  /*2380*/  IMAD R140, R5, -0x40, R140 ;  /* 0xffffffc0058c7824 */ /* 0x002fca00078e028c */
        /* <DEDUP_REMOVED lines=10> */
[----:B------:R-:W0:Y:S01]  /*2430*/  LDS.64 R122, [R140+0x120] ;  /* 0x000120008c7a7984 */ /* 0x000e220000000a00 */
        /* <DEDUP_REMOVED lines=10> */
[-C--:B------:R-:W-:Y:S02]  /*24e0*/  DFMA R128, R40, R126.reuse, R128 ;  /* 0x0000007e2880722b */ /* 0x080fe40000000080 */
[----:B--2---:R-:W-:Y:S02]  /*24f0*/  DADD R152, R142, R146 ;  /* 0x000000008e987229 */ /* 0x004fe40000000092 */
[----:B------:R-:W-:-:S02]  /*2500*/  DFMA R126, R50, R126, R148 ;  /* 0x0000007e327e722b */ /* 0x000fc40000000094 */
[----:B------:R-:W-:Y:S02]  /*2510*/  DADD R142, R142, -R146 ;  /* 0x000000008e8e7229 */ /* 0x000fe40000000892 */
        /* <DEDUP_REMOVED lines=15> */
[C-C-:B---3--:R-:W-:Y:S02]  /*2610*/  DADD R142, R136.reuse, R138.reuse ;  /* 0x00000000888e7229 */ /* 0x148fe4000000008a */
[----:B------:R-:W-:-:S02]  /*2620*/  DADD R136, R136, -R138 ;  /* 0x0000000088887229 */ /* 0x000fc4000000088a */
[-C--:B------:R-:W-:Y:S02]  /*2630*/  DFMA R134, R16, R152.reuse, R134 ;  /* 0x000000981086722b */ /* 0x080fe40000000086 */
[----:B0-----:R-:W-:Y:S02]  /*2640*/  DADD R138, R122, R122 ;  /* 0x000000007a8a7229 */ /* 0x001fe4000000007a */
[-C--:B------:R-:W-:Y:S02]  /*2650*/  DFMA R126, R52, R152.reuse, R126 ;  /* 0x00000098347e722b */ /* 0x080fe4000000007e */
[-C--:B------:R-:W-:Y:S02]  /*2660*/  DFMA R124, R18, R152.reuse, R124 ;  /* 0x00000098127c722b */ /* 0x080fe4000000007c */
[-C--:B------:R-:W-:Y:S02]  /*2670*/  DFMA R130, R32, R152.reuse, R130 ;  /* 0x000000982082722b */ /* 0x080fe40000000082 */
[----:B------:R-:W-:-:S02]  /*2680*/  DFMA R128, R42, R152, R128 ;  /* 0x000000982a80722b */ /* 0x000fc40000000080 */
[----:B------:R-:W-:Y:S02]  /*2690*/  DFMA R134, R20, R142, R134 ;  /* 0x0000008e1486722b */ /* 0x000fe40000000086 */
[----:B------:R-:W-:Y:S02]  /*26a0*/  DADD R122, R122, -R122 ;  /* 0x000000007a7a7229 */ /* 0x000fe4000000087a */
[----:B------:R-:W-:Y:S02]  /*26b0*/  DMUL R138, R138, 0.5 ;  /* 0x3fe000008a8a7828 */ /* 0x000fe40000000000 */
        /* <DEDUP_REMOVED lines=19> */
[----:B------:R-:W-:Y:S02]  /*27f0*/  DADD R122, R134, -R132 ;  /* 0x00000000867a7229 */ /* 0x000fe40000000884 */
[----:B------:R-:W-:-:S02]  /*2800*/  DADD R144, R126, R144 ;  /* 0x000000007e907229 */ /* 0x000fc40000000090 */
[----:B------:R-:W-:Y:S02]  /*2810*/  DADD R132, R134, R132 ;  /* 0x0000000086847229 */ /* 0x000fe40000000084 */
[----:B------:R-:W-:Y:S01]  /*2820*/  DADD R126, R124, -R150 ;  /* 0x000000007c7e7229 */ /* 0x000fe20000000896 */
[----:B------:R0:W-:Y:S01]  /*2830*/  STS.64 [R140+0x240], R122 ;  /* 0x0002407a8c007388 */ /* 0x0001e20000000a00 */
[----:B------:R-:W-:Y:S02]  /*2840*/  DADD R134, R130, -R148 ;  /* 0x0000000082867229 */ /* 0x000fe40000000894 */
[----:B------:R-:W-:Y:S01]  /*2850*/  DADD R136, R128, -R146 ;  /* 0x0000000080887229 */ /* 0x000fe20000000892 */
        /* <DEDUP_REMOVED lines=11> */
.L_x_1013:
[----:B------:R-:W-:Y:S05]  /*2910*/  BSYNC.RECONVERGENT B0 ;  /* 0x0000000000007941 */ /* 0x000fea0003800200 */
.L_x_1012:
[----:B------:R-:W-:Y:S06]  /*2920*/  BAR.SYNC.DEFER_BLOCKING 0x0 ;  /* 0x0000000000007b1d */ /* 0x000fec0000010000 */
[----:B------:R-:W-:Y:S04]  /*2930*/  BSSY.RECONVERGENT B0, `(.L_x_1014) ;  /* 0x0000056000007945 */ /* 0x000fe80003800200 */
[----:B------:R-:W-:Y:S05]  /*2940*/  @P1 BRA `(.L_x_1015) ;  /* 0x0000000400501947 */ /* 0x000fea0003800000 */
[----:B------:R-:W-:-:S05]  /*2950*/  LOP3.LUT R2, R141, 0xffff, RZ, 0xc0, !PT ;  /* 0x0000ffff8d027812 */ /* 0x000fca00078ec0ff */
[----:B------:R-:W-:-:S05]  /*2960*/  IMAD R2, R2, 0x1c72, RZ ;  /* 0x00001c7202027824 */ /* 0x000fca00078e02ff */
[----:B------:R-:W-:-:S05]  /*2970*/  SHF.R.U32.HI R3, RZ, 0x10, R2 ;  /* 0x00000010ff037819 */ /* 0x000fca0000011602 */
[----:B------:R-:W-:-:S04]  /*2980*/  IMAD R4, R3, -0x240, R4 ;  /* 0xfffffdc003047824 */ /* 0x000fc800078e0204 */
[----:B01----:R-:W-:-:S05]  /*2990*/  IMAD R122, R5, 0x8, R4 ;  /* 0x00000008057a7824 */ /* 0x003fca00078e0204 */
        /* <DEDUP_REMOVED lines=10> */
[----:B------:R-:W0:Y:S05]  /*2a40*/  LDS.64 R2, [R122+0xa20] ;  /* 0x000a20007a027984 */ /* 0x000e2a0000000a00 */
[-C--:B------:R-:W-:Y:S02]  /*2a50*/  DFMA R120, R8, R114.reuse, RZ ;  /* 0x000000720878722b */ /* 0x080fe400000000ff */
[-C--:B------:R-:W-:Y:S02]  /*2a60*/  DFMA R10, R10, R114.reuse, RZ ;  /* 0x000000720a0a722b */ /* 0x080fe400000000ff */
[----:B------:R-:W-:-:S02]  /*2a70*/  DFMA R28, R28, R114, RZ ;  /* 0x000000721c1c722b */ /* 0x000fc400000000ff */
[-C--:B------:R-:W-:Y:S02]  /*2a80*/  DFMA R38, R38, R114.reuse, RZ ;  /* 0x000000722626722b */ /* 0x080fe400000000ff */
[----:B------:R-:W-:Y:S02]  /*2a90*/  DFMA R48, R48, R114, RZ ;  /* 0x000000723030722b */ /* 0x000fe400000000ff */
[C-C-:B-1----:R-:W-:Y:S02]  /*2aa0*/  DADD R8, R116.reuse, R118.reuse ;  /* 0x0000000074087229 */ /* 0x142fe40000000076 */
[----:B------:R-:W-:Y:S02]  /*2ab0*/  DADD R116, R116, -R118 ;  /* 0x0000000074747229 */ /* 0x000fe40000000876 */
        /* <DEDUP_REMOVED lines=22> */
[C-C-:B---3--:R-:W-:Y:S02]  /*2c20*/  DADD R8, R6.reuse, R4.reuse ;  /* 0x0000000006087229 */ /* 0x148fe40000000004 */
[----:B------:R-:W-:Y:S02]  /*2c30*/  DADD R4, R6, -R4 ;  /* 0x0000000006047229 */ /* 0x000fe40000000804 */
[-C--:B------:R-:W-:Y:S02]  /*2c40*/  DFMA R58, R66, R108.reuse, R58 ;  /* 0x0000006c423a722b */ /* 0x080fe4000000003a */
[----:B------:R-:W-:-:S02]  /*2c50*/  DFMA R60, R74, R108, R60 ;  /* 0x0000006c4a3c722b */ /* 0x000fc4000000003c */
[-C--:B------:R-:W-:Y:S02]  /*2c60*/  DFMA R68, R84, R108.reuse, R68 ;  /* 0x0000006c5444722b */ /* 0x080fe40000000044 */
[-C--:B------:R-:W-:Y:S02]  /*2c70*/  DFMA R78, R94, R108.reuse, R78 ;  /* 0x0000006c5e4e722b */ /* 0x080fe4000000004e */
[----:B------:R-:W-:Y:S02]  /*2c80*/  DFMA R88, R102, R108, R88 ;  /* 0x0000006c6658722b */ /* 0x000fe40000000058 */
[----:B0-----:R-:W-:Y:S02]  /*2c90*/  DADD R6, R2, R2 ;  /* 0x0000000002067229 */ /* 0x001fe40000000002 */
[-C--:B------:R-:W-:Y:S02]  /*2ca0*/  DFMA R120, R20, R8.reuse, R120 ;  /* 0x000000081478722b */ /* 0x080fe40000000078 */
[----:B------:R-:W-:-:S02]  /*2cb0*/  DFMA R10, R22, R8, R10 ;  /* 0x00000008160a722b */ /* 0x000fc4000000000a */
[-C--:B------:R-:W-:Y:S02]  /*2cc0*/  DFMA R28, R34, R8.reuse, R28 ;  /* 0x00000008221c722b */ /* 0x080fe4000000001c */
[-C--:B------:R-:W-:Y:S02]  /*2cd0*/  DFMA R38, R44, R8.reuse, R38 ;  /* 0x000000082c26722b */ /* 0x080fe40000000026 */
[----:B------:R-:W-:Y:S02]  /*2ce0*/  DFMA R48, R54, R8, R48 ;  /* 0x000000083630722b */ /* 0x000fe40000000030 */
[-C--:B------:R-:W-:Y:S02]  /*2cf0*/  DFMA R58, R70, R4.reuse, R58 ;  /* 0x00000004463a722b */ /* 0x080fe4000000003a */
[----:B------:R-:W-:Y:S02]  /*2d00*/  DMUL R6, R6, 0.5 ;  /* 0x3fe0000006067828 */ /* 0x000fe40000000000 */
        /* <DEDUP_REMOVED lines=24> */
.L_x_1015:
[----:B------:R-:W-:Y:S05]  /*2e90*/  BSYNC.RECONVERGENT B0 ;  /* 0x0000000000007941 */ /* 0x000fea0003800200 */
.L_x_1014:
        /* <DEDUP_REMOVED lines=15> */
.L_x_1016:
        /* <DEDUP_REMOVED lines=15> */
.L_x_3024:


//--------------------- .text._Z30massMatrixMultiplySharedKernelILi9ELi9ELi1EEviPKdS1_S1_S1_Pd --------------------------
	.section	.text._Z30massMatrixMultiplySharedKernelILi9ELi9ELi1EEviPKdS1_S1_S1_Pd,"ax",@progbits
	.align	128
        .global         _Z30massMatrixMultiplySharedKernelILi9ELi9ELi1EEviPKdS1_S1_S1_Pd
        .type           _Z30massMatrixMultiplySharedKernelILi9ELi9ELi1EEviPKdS1_S1_S1_Pd,@function
        .size           _Z30massMatrixMultiplySharedKernelILi9ELi9ELi1EEviPKdS1_S1_S1_Pd,(.L_x_3025 - _Z30massMatrixMultiplySharedKernelILi9ELi9ELi1EEviPKdS1_S1_S1_Pd)
        .other          _Z30massMatrixMultiplySharedKernelILi9ELi9ELi1EEviPKdS1_S1_S1_Pd,@"STO_CUDA_ENTRY STV_DEFAULT"
_Z30massMatrixMultiplySharedKernelILi9ELi9ELi1EEviPKdS1_S1_S1_Pd:
.text._Z30massMatrixMultiplySharedKernelILi9ELi9ELi1EEviPKdS1_S1_S1_Pd:
        /* <DEDUP_REMOVED lines=41> */
[----:B------:R-:W-:-:S04]  /*0290*/  IMAD.MOV.U32 R5, RZ, RZ, 0x16c8 ;  /* 0x000016c8ff057424 */ /* 0x000fc800078e00ff */
[----:B------:R-:W-:Y:S02]  /*02a0*/  IMAD R4, R4, 0x39, RZ ;  /* 0x0000003904047824 */ /* 0x000fe400078e02ff */
[----:B------:R-:W-:-:S03]  /*02b0*/  IMAD R44, R44, R5, UR4 ;  /* 0x000000042c2c7e24 */ /* 0x000fc6000f8e0205 */
[----:B------:R-:W-:Y:S01]  /*02c0*/  LOP3.LUT R4, R4, 0xffff, RZ, 0xc0, !PT ;  /* 0x0000ffff04047812 */ /* 0x000fe200078ec0ff */
[----:B--2---:R0:W-:Y:S04]  /*02d0*/  @!P0 STS.64 [R29], R14 ;  /* 0x0000000e1d008388 */ /* 0x0041e80000000a00 */
[----:B---3--:R1:W-:Y:S01]  /*02e0*/  @!P0 STS.64 [R45], R26 ;  /* 0x0000001a2d008388 */ /* 0x0083e20000000a00 */
[----:B------:R-:W-:Y:S01]  /*02f0*/  BAR.SYNC.DEFER_BLOCKING 0x0 ;  /* 0x0000000000007b1d */ /* 0x000fe20000010000 */
[C---:B------:R-:W-:Y:S02]  /*0300*/  ISETP.GT.U32.AND P0, PT, R0.reuse, 0x50, PT ;  /* 0x000000500000780c */ /* 0x040fe40003f04070 */
[----:B0-----:R-:W-:Y:S02]  /*0310*/  SHF.R.U32.HI R15, RZ, 0x9, R4 ;  /* 0x00000009ff0f7819 */ /* 0x001fe40000011604 */
[----:B-1----:R-:W-:-:S02]  /*0320*/  LOP3.LUT R45, R0, 0xffff, RZ, 0xc0, !PT ;  /* 0x0000ffff002d7812 */ /* 0x002fc400078ec0ff */
[----:B------:R-:W-:-:S03]  /*0330*/  LOP3.LUT R15, R15, 0xffff, RZ, 0xc0, !PT ;  /* 0x0000ffff0f0f7812 */ /* 0x000fc600078ec0ff */
[----:B------:R-:W-:Y:S02]  /*0340*/  IMAD R2, R45, 0xe38f, RZ ;  /* 0x0000e38f2d027824 */ /* 0x000fe400078e02ff */
[----:B------:R-:W-:-:S03]  /*0350*/  IMAD R14, R15, 0x48, R44 ;  /* 0x000000480f0e7824 */ /* 0x000fc600078e022c */
        /* <DEDUP_REMOVED lines=9> */
[----:B------:R-:W4:Y:S04]  /*03f0*/  LDS.128 R64, [UR4+0x17b0] ;  /* 0x0017b004ff407984 */ /* 0x000f280008000c00 */
[----:B------:R-:W4:Y:S04]  /*0400*/  LDS.128 R40, [UR4+0x16f0] ;  /* 0x0016f004ff287984 */ /* 0x000f280008000c00 */
[----:B------:R-:W4:Y:S04]  /*0410*/  LDS.128 R36, [UR4+0x17c0] ;  /* 0x0017c004ff247984 */ /* 0x000f280008000c00 */
[----:B------:R-:W4:Y:S04]  /*0420*/  LDS.128 R32, [UR4+0x1700] ;  /* 0x00170004ff207984 */ /* 0x000f280008000c00 */
[----:B------:R-:W4:Y:S04]  /*0430*/  LDS.128 R28, [UR4+0x17d0] ;  /* 0x0017d004ff1c7984 */ /* 0x000f280008000c00 */
[----:B------:R-:W4:Y:S04]  /*0440*/  LDS.128 R84, [UR4+0x1710] ;  /* 0x00171004ff547984 */ /* 0x000f280008000c00 */
[----:B------:R-:W4:Y:S01]  /*0450*/  LDS.128 R76, [UR4+0x17e0] ;  /* 0x0017e004ff4c7984 */ /* 0x000f220008000c00 */
[----:B0-----:R-:W-:Y:S01]  /*0460*/  R2UR UR10, R48 ;  /* 0x00000000300a72ca */ /* 0x001fe200000e0000 */
[----:B------:R-:W-:Y:S01]  /*0470*/  IMAD.IADD R48, R5, 0x1, R0 ;  /* 0x0000000105307824 */ /* 0x000fe200078e0200 */
[----:B------:R-:W-:Y:S01]  /*0480*/  R2UR UR38, R50 ;  /* 0x00000000322672ca */ /* 0x000fe200000e0000 */
[----:B------:R-:W0:Y:S01]  /*0490*/  LDS.128 R80, [UR4+0x1720] ;  /* 0x00172004ff507984 */ /* 0x000e220008000c00 */
[----:B------:R-:W-:-:S02]  /*04a0*/  R2UR UR39, R51 ;  /* 0x00000000332772ca */ /* 0x000fc400000e0000 */
[----:B------:R-:W-:Y:S01]  /*04b0*/  R2UR UR11, R49 ;  /* 0x00000000310b72ca */ /* 0x000fe200000e0000 */
[----:B------:R-:W0:Y:S01]  /*04c0*/  LDS.128 R72, [UR4+0x17f0] ;  /* 0x0017f004ff487984 */ /* 0x000e220008000c00 */
[----:B-1----:R-:W-:Y:S02]  /*04d0*/  R2UR UR40, R54 ;  /* 0x00000000362872ca */ /* 0x002fe400000e0000 */
[----:B------:R-:W-:Y:S01]  /*04e0*/  R2UR UR41, R55 ;  /* 0x00000000372972ca */ /* 0x000fe200000e0000 */
[----:B------:R-:W1:Y:S01]  /*04f0*/  LDS.128 R68, [UR4+0x1730] ;  /* 0x00173004ff447984 */ /* 0x000e620008000c00 */
[----:B------:R-:W-:Y:S02]  /*0500*/  R2UR UR12, R52 ;  /* 0x00000000340c72ca */ /* 0x000fe400000e0000 */
[----:B------:R-:W-:Y:S01]  /*0510*/  R2UR UR13, R53 ;  /* 0x00000000350d72ca */ /* 0x000fe200000e0000 */
[----:B------:R-:W1:Y:S01]  /*0520*/  LDS.64 R26, [UR4+0x16c8] ;  /* 0x0016c804ff1a7984 */ /* 0x000e620008000a00 */
        /* <DEDUP_REMOVED lines=90> */
[----:B------:R-:W-:Y:S01]  /*0ad0*/  STS.64 [R26+0x1440], R30 ;  /* 0x0014401e1a007388 */ /* 0x000fe20000000a00 */
[----:B------:R-:W-:-:S03]  /*0ae0*/  DFMA R38, R10, UR58, R38 ;  /* 0x0000003a0a267c2b */ /* 0x000fc60008000026 */
[----:B------:R-:W-:Y:S02]  /*0af0*/  STS.64 [R26], R28 ;  /* 0x0000001c1a007388 */ /* 0x000fe40000000a00 */
[----:B------:R-:W-:Y:S02]  /*0b00*/  DFMA R34, R8, UR32, R34 ;  /* 0x0000002008227c2b */ /* 0x000fe40008000022 */
[----:B------:R-:W-:Y:S01]  /*0b10*/  STS.64 [R26+0x11b8], R36 ;  /* 0x0011b8241a007388 */ /* 0x000fe20000000a00 */
[----:B------:R-:W-:-:S03]  /*0b20*/  DFMA R38, R16, UR34, R38 ;  /* 0x0000002210267c2b */ /* 0x000fc60008000026 */
[----:B------:R-:W-:Y:S02]  /*0b30*/  STS.64 [R26+0x288], R32 ;  /* 0x000288201a007388 */ /* 0x000fe40000000a00 */
[----:B------:R-:W-:Y:S02]  /*0b40*/  DFMA R34, R12, UR60, R34 ;  /* 0x0000003c0c227c2b */ /* 0x000fe40008000022 */
[----:B------:R-:W0:Y:S01]  /*0b50*/  LDS.64 R40, [UR4+0x1800] ;  /* 0x00180004ff287984 */ /* 0x000e220008000a00 */
[----:B------:R-:W-:-:S05]  /*0b60*/  DFMA R38, R20, UR62, R38 ;  /* 0x0000003e14267c2b */ /* 0x000fca0008000026 */
[----:B------:R-:W-:-:S08]  /*0b70*/  DFMA R34, R18, UR36, R34 ;  /* 0x0000002412227c2b */ /* 0x000fd00008000022 */
[----:B------:R-:W-:Y:S02]  /*0b80*/  DFMA R34, R24, UR64, R34 ;  /* 0x0000004018227c2b */ /* 0x000fe40008000022 */
[----:B0-----:R-:W-:-:S08]  /*0b90*/  DFMA R38, R22, R40, R38 ;  /* 0x000000281626722b */ /* 0x001fd00000000026 */
        /* <DEDUP_REMOVED lines=42> */
.L_x_1018:
[----:B------:R-:W-:Y:S05]  /*0e40*/  BSYNC.RECONVERGENT B0 ;  /* 0x0000000000007941 */ /* 0x000fea0003800200 */
.L_x_1017:
[----:B------:R-:W-:Y:S06]  /*0e50*/  BAR.SYNC.DEFER_BLOCKING 0x0 ;  /* 0x0000000000007b1d */ /* 0x000fec0000010000 */
[----:B------:R-:W-:Y:S04]  /*0e60*/  BSSY.RECONVERGENT B0, `(.L_x_1019) ;  /* 0x0000075000007945 */ /* 0x000fe80003800200 */
[----:B------:R-:W-:Y:S05]  /*0e70*/  @!P2 BRA `(.L_x_1020) ;  /* 0x000000000030a947 */ /* 0x000fea0003800000 */
[----:B------:R-:W1:Y:S04]  /*0e80*/  LDS.64 R46, [UR4+0x1850] ;  /* 0x00185004ff2e7984 */ /* 0x000e680008000a00 */
[----:B-----5:R-:W2:Y:S04]  /*0e90*/  LDS.128 R4, [UR4+0x1800] ;  /* 0x00180004ff047984 */ /* 0x020ea80008000c00 */
[----:B------:R-:W3:Y:S04]  /*0ea0*/  LDS.128 R8, [UR4+0x1740] ;  /* 0x00174004ff087984 */ /* 0x000ee80008000c00 */
[----:B------:R-:W4:Y:S04]  /*0eb0*/  LDS.128 R12, [UR4+0x1810] ;  /* 0x00181004ff0c7984 */ /* 0x000f280008000c00 */
[----:B------:R-:W1:Y:S04]  /*0ec0*/  LDS.128 R16, [UR4+0x1750] ;  /* 0x00175004ff107984 */ /* 0x000e680008000c00 */
[----:B------:R-:W1:Y:S04]  /*0ed0*/  LDS.128 R20, [UR4+0x1820] ;  /* 0x00182004ff147984 */ /* 0x000e680008000c00 */
[----:B0-----:R-:W0:Y:S04]  /*0ee0*/  LDS.128 R24, [UR4+0x1760] ;  /* 0x00176004ff187984 */ /* 0x001e280008000c00 */
[----:B------:R-:W0:Y:S04]  /*0ef0*/  LDS.128 R28, [UR4+0x1830] ;  /* 0x00183004ff1c7984 */ /* 0x000e280008000c00 */
[----:B------:R-:W0:Y:S04]  /*0f00*/  LDS.128 R32, [UR4+0x1770] ;  /* 0x00177004ff207984 */ /* 0x000e280008000c00 */
[----:B------:R-:W0:Y:S04]  /*0f10*/  LDS.128 R36, [UR4+0x1840] ;  /* 0x00184004ff247984 */ /* 0x000e280008000c00 */
[----:B------:R-:W0:Y:S01]  /*0f20*/  LDS.128 R40, [UR4+0x1780] ;  /* 0x00178004ff287984 */ /* 0x000e220008000c00 */
[----:B------:R-:W-:Y:S05]  /*0f30*/  BRA `(.L_x_1021) ;  /* 0x00000004009c7947 */ /* 0x000fea0003800000 */
.L_x_1020:
[----:B------:R-:W-:-:S04]  /*0f40*/  IMAD R49, R15, 0x240, R14 ;  /* 0x000002400f317824 */ /* 0x000fc800078e020e */
[----:B------:R-:W-:-:S05]  /*0f50*/  IMAD R49, R2, 0x8, R49 ;  /* 0x0000000802317824 */ /* 0x000fca00078e0231 */
[----:B------:R-:W-:Y:S04]  /*0f60*/  LDS.64 R52, [R49] ;  /* 0x0000000031347984 */ /* 0x000fe80000000a00 */
[----:B------:R-:W1:Y:S04]  /*0f70*/  LDS.64 R4, [R49+0x240] ;  /* 0x0002400031047984 */ /* 0x000e680000000a00 */
[----:B------:R-:W-:Y:S04]  /*0f80*/  LDS.64 R58, [R49+0x48] ;  /* 0x00004800313a7984 */ /* 0x000fe80000000a00 */
[----:B-----5:R-:W2:Y:S04]  /*0f90*/  LDS.64 R6, [R49+0x1f8] ;  /* 0x0001f80031067984 */ /* 0x020ea80000000a00 */
[----:B------:R-:W-:Y:S04]  /*0fa0*/  LDS.64 R60, [R49+0x90] ;  /* 0x00009000313c7984 */ /* 0x000fe80000000a00 */
[----:B------:R-:W3:Y:S04]  /*0fb0*/  LDS.64 R8, [R49+0x1b0] ;  /* 0x0001b00031087984 */ /* 0x000ee80000000a00 */
        /* <DEDUP_REMOVED lines=49> */
[----:B------:R-:W-:-:S06]  /*12d0*/  DFMA R16, R64, UR62, R16 ;  /* 0x0000003e40107c2b */ /* 0x000fcc0008000010 */
        /* <DEDUP_REMOVED lines=45> */
.L_x_1021:
[----:B------:R-:W-:Y:S05]  /*15b0*/  BSYNC.RECONVERGENT B0 ;  /* 0x0000000000007941 */ /* 0x000fea0003800200 */
.L_x_1019:
[----:B------:R-:W5:Y:S01]  /*15c0*/  LDC.64 R68, c[0x0][0x388] ;  /* 0x0000e200ff447b82 */ /* 0x000f620000000a00 */
[----:B------:R-:W-:Y:S01]  /*15d0*/  IMAD R45, R45, 0x1c72, RZ ;  /* 0x00001c722d2d7824 */ /* 0x000fe200078e02ff */
[----:B------:R-:W-:Y:S01]  /*15e0*/  UMOV UR4, 0x951 ;  /* 0x0000095100047882 */ /* 0x000fe20000000000 */
[----:B0-----:R-:W-:-:S03]  /*15f0*/  IMAD.MOV.U32 R49, RZ, RZ, 0x8 ;  /* 0x00000008ff317424 */ /* 0x001fc600078e00ff */
[----:B------:R-:W-:-:S04]  /*1600*/  SHF.R.U32.HI R45, RZ, 0x10, R45 ;  /* 0x00000010ff2d7819 */ /* 0x000fc8000001162d */
[----:B------:R-:W-:-:S05]  /*1610*/  PRMT R48, R45, 0x5410, R48 ;  /* 0x000054102d307816 */ /* 0x000fca0000000030 */
[----:B------:R-:W-:-:S04]  /*1620*/  IDP.2A.LO.U16.U8 R48, R48, UR4, R49 ;  /* 0x0000000430307c26 */ /* 0x000fc80008001031 */
[----:B------:R-:W-:-:S04]  /*1630*/  IMAD R49, R3, 0x2d9, R48 ;  /* 0x000002d903317824 */ /* 0x000fc800078e0230 */
[----:B-----5:R-:W-:-:S05]  /*1640*/  IMAD.WIDE R68, R49, 0x8, R68 ;  /* 0x0000000831447825 */ /* 0x020fca00078e0244 */
        /* <DEDUP_REMOVED lines=14> */
[----:B------:R-:W2:Y:S04]  /*1730*/  LDS.64 R80, [R44+0x40] ;  /* 0x000040002c507984 */ /* 0x000ea80000000a00 */
[----:B------:R-:W-:Y:S04]  /*1740*/  LDS.64 R84, [R44+0x8] ;  /* 0x000008002c547984 */ /* 0x000fe80000000a00 */
[----:B------:R-:W3:Y:S04]  /*1750*/  LDS.64 R86, [R44+0x38] ;  /* 0x000038002c567984 */ /* 0x000ee80000000a00 */
[----:B------:R-:W-:Y:S04]  /*1760*/  LDS.64 R76, [R44+0x10] ;  /* 0x000010002c4c7984 */ /* 0x000fe80000000a00 */
[----:B------:R-:W4:Y:S04]  /*1770*/  LDS.64 R74, [R44+0x30] ;  /* 0x000030002c4a7984 */ /* 0x000f280000000a00 */
[----:B------:R-:W-:Y:S04]  /*1780*/  LDS.64 R72, [R44+0x18] ;  /* 0x000018002c487984 */ /* 0x000fe80000000a00 */
[----:B------:R-:W1:Y:S04]  /*1790*/  LDS.64 R70, [R44+0x28] ;  /* 0x000028002c467984 */ /* 0x000e680000000a00 */
[----:B0-----:R-:W0:Y:S01]  /*17a0*/  LDS.64 R68, [R44+0x20] ;  /* 0x000020002c447984 */ /* 0x001e220000000a00 */
[----:B--2---:R-:W-:-:S02]  /*17b0*/  DADD R82, R78, R80 ;  /* 0x000000004e527229 */ /* 0x004fc40000000050 */
[----:B------:R-:W-:Y:S02]  /*17c0*/  DADD R80, R78, -R80 ;  /* 0x000000004e507229 */ /* 0x000fe40000000850 */
[----:B---3--:R-:W-:-:S04]  /*17d0*/  DADD R88, R84, R86 ;  /* 0x0000000054587229 */ /* 0x008fc80000000056 */
[----:B------:R-:W-:Y:S02]  /*17e0*/  DFMA R96, R82, R8, RZ ;  /* 0x000000085260722b */ /* 0x000fe400000000ff */
[----:B------:R-:W-:Y:S02]  /*17f0*/  DADD R78, R84, -R86 ;  /* 0x00000000544e7229 */ /* 0x000fe40000000856 */
[----:B------:R-:W-:Y:S02]  /*1800*/  DFMA R84, R82, UR6, RZ ;  /* 0x0000000652547c2b */ /* 0x000fe400080000ff */
[----:B------:R-:W-:Y:S02]  /*1810*/  DFMA R94, R80, UR10, RZ ;  /* 0x0000000a505e7c2b */ /* 0x000fe400080000ff */
[C---:B------:R-:W-:Y:S02]  /*1820*/  DFMA R86, R82.reuse, UR20, RZ ;  /* 0x0000001452567c2b */ /* 0x040fe400080000ff */
[----:B------:R-:W-:-:S02]  /*1830*/  DFMA R90, R82, UR56, RZ ;  /* 0x00000038525a7c2b */ /* 0x000fc400080000ff */
[----:B------:R-:W-:Y:S02]  /*1840*/  DFMA R102, R82, R26, RZ ;  /* 0x0000001a5266722b */ /* 0x000fe400000000ff */
[----:B------:R-:W-:Y:S02]  /*1850*/  DFMA R82, R88, R10, R96 ;  /* 0x0000000a5852722b */ /* 0x000fe40000000060 */
[C---:B------:R-:W-:Y:S02]  /*1860*/  DFMA R92, R80.reuse, UR46, RZ ;  /* 0x0000002e505c7c2b */ /* 0x040fe400080000ff */
[C---:B------:R-:W-:Y:S02]  /*1870*/  DFMA R98, R80.reuse, UR30, RZ ;  /* 0x0000001e50627c2b */ /* 0x040fe400080000ff */
[C---:B------:R-:W-:Y:S02]  /*1880*/  DFMA R100, R80.reuse, R6, RZ ;  /* 0x000000065064722b */ /* 0x040fe400000000ff */
[----:B------:R-:W-:-:S02]  /*1890*/  DFMA R104, R80, R28, RZ ;  /* 0x0000001c5068722b */ /* 0x000fc400000000ff */
[----:B----4-:R-:W-:Y:S02]  /*18a0*/  DADD R96, R76, R74 ;  /* 0x000000004c607229 */ /* 0x010fe4000000004a */
[----:B------:R-:W-:Y:S02]  /*18b0*/  DFMA R80, R88, UR12, R84 ;  /* 0x0000000c58507c2b */ /* 0x000fe40008000054 */
[----:B------:R-:W-:Y:S02]  /*18c0*/  DFMA R94, R78, UR38, R94 ;  /* 0x000000264e5e7c2b */ /* 0x000fe4000800005e */
[----:B------:R-:W-:Y:S02]  /*18d0*/  DADD R74, R76, -R74 ;  /* 0x000000004c4a7229 */ /* 0x000fe4000000084a */
[C-C-:B-1----:R-:W-:Y:S02]  /*18e0*/  DADD R76, R72.reuse, R70.reuse ;  /* 0x00000000484c7229 */ /* 0x142fe40000000046 */
[----:B------:R-:W-:-:S02]  /*18f0*/  DADD R70, R72, -R70 ;  /* 0x0000000048467229 */ /* 0x000fc40000000846 */
[C---:B------:R-:W-:Y:S02]  /*1900*/  DFMA R86, R88.reuse, UR48, R86 ;  /* 0x0000003058567c2b */ /* 0x040fe40008000056 */
[----:B------:R-:W-:Y:S02]  /*1910*/  DFMA R84, R88, UR32, R90 ;  /* 0x0000002058547c2b */ /* 0x000fe4000800005a */
[----:B------:R-:W-:Y:S02]  /*1920*/  DFMA R92, R78, UR22, R92 ;  /* 0x000000164e5c7c2b */ /* 0x000fe4000800005c */
[----:B------:R-:W-:Y:S02]  /*1930*/  DFMA R80, R96, UR40, R80 ;  /* 0x0000002860507c2b */ /* 0x000fe40008000050 */
[----:B------:R-:W-:Y:S02]  /*1940*/  DFMA R94, R74, UR14, R94 ;  /* 0x0000000e4a5e7c2b */ /* 0x000fe4000800005e */
[----:B0-----:R-:W-:-:S02]  /*1950*/  DADD R72, R68, R68 ;  /* 0x0000000044487229 */ /* 0x001fc40000000044 */
[----:B------:R-:W-:Y:S02]  /*1960*/  DFMA R90, R78, UR58, R98 ;  /* 0x0000003a4e5a7c2b */ /* 0x000fe40008000062 */
[----:B------:R-:W-:Y:S02]  /*1970*/  DFMA R102, R88, R32, R102 ;  /* 0x000000205866722b */ /* 0x000fe40000000066 */
[C---:B------:R-:W-:Y:S02]  /*1980*/  DFMA R88, R78.reuse, R12, R100 ;  /* 0x0000000c4e58722b */ /* 0x040fe40000000064 */
[----:B------:R-:W-:Y:S02]  /*1990*/  DFMA R104, R78, R30, R104 ;  /* 0x0000001e4e68722b */ /* 0x000fe40000000068 */
[----:B------:R-:W-:Y:S02]  /*19a0*/  DFMA R86, R96, UR24, R86 ;  /* 0x0000001860567c2b */ /* 0x000fe40008000056 */
[----:B------:R-:W-:-:S02]  /*19b0*/  DFMA R92, R74, UR50, R92 ;  /* 0x000000324a5c7c2b */ /* 0x000fc4000800005c */
[----:B------:R-:W-:Y:S02]  /*19c0*/  DFMA R80, R76, UR16, R80 ;  /* 0x000000104c507c2b */ /* 0x000fe40008000050 */
[----:B------:R-:W-:Y:S02]  /*19d0*/  DADD R68, R68, -R68 ;  /* 0x0000000044447229 */ /* 0x000fe40000000844 */
[----:B------:R-:W-:Y:S02]  /*19e0*/  DMUL R72, R72, 0.5 ;  /* 0x3fe0000048487828 */ /* 0x000fe40000000000 */
[----:B------:R-:W-:Y:S02]  /*19f0*/  DFMA R94, R70, UR42, R94 ;  /* 0x0000002a465e7c2b */ /* 0x000fe4000800005e */
[----:B------:R-:W-:Y:S02]  /*1a00*/  DFMA R84, R96, UR60, R84 ;  /* 0x0000003c60547c2b */ /* 0x000fe40008000054 */
[----:B------:R-:W-:-:S02]  /*1a10*/  DFMA R90, R74, UR34, R90 ;  /* 0x000000224a5a7c2b */ /* 0x000fc4000800005a */
[C---:B------:R-:W-:Y:S02]  /*1a20*/  DFMA R82, R96.reuse, R16, R82 ;  /* 0x000000106052722b */ /* 0x040fe40000000052 */
[----:B------:R-:W-:Y:S02]  /*1a30*/  DFMA R102, R96, R34, R102 ;  /* 0x000000226066722b */ /* 0x000fe40000000066 */
[C---:B------:R-:W-:Y:S02]  /*1a40*/  DFMA R88, R74.reuse, R14, R88 ;  /* 0x0000000e4a58722b */ /* 0x040fe40000000058 */
[----:B------:R-:W-:Y:S02]  /*1a50*/  DFMA R104, R74, R36, R104 ;  /* 0x000000244a68722b */ /* 0x000fe40000000068 */
[----:B------:R-:W-:Y:S02]  /*1a60*/  DFMA R86, R76, UR52, R86 ;  /* 0x000000344c567c2b */ /* 0x000fe40008000056 */
[----:B------:R-:W-:-:S02]  /*1a70*/  DFMA R92, R70, UR26, R92 ;  /* 0x0000001a465c7c2b */ /* 0x000fc4000800005c */
[----:B------:R-:W-:Y:S02]  /*1a80*/  DFMA R80, R72, UR44, R80 ;  /* 0x0000002c48507c2b */ /* 0x000fe40008000050 */
[----:B------:R-:W-:Y:S02]  /*1a90*/  DFMA R94, R68, UR18, R94 ;  /* 0x00000012445e7c2b */ /* 0x000fe4000800005e */
[----:B------:R-:W-:Y:S02]  /*1aa0*/  DFMA R84, R76, UR36, R84 ;  /* 0x000000244c547c2b */ /* 0x000fe40008000054 */
[----:B------:R-:W-:Y:S02]  /*1ab0*/  DFMA R90, R70, UR62, R90 ;  /* 0x0000003e465a7c2b */ /* 0x000fe4000800005a */
[C---:B------:R-:W-:Y:S02]  /*1ac0*/  DFMA R82, R76.reuse, R18, R82 ;  /* 0x000000124c52722b */ /* 0x040fe40000000052 */
[----:B------:R-:W-:-:S02]  /*1ad0*/  DFMA R102, R76, R40, R102 ;  /* 0x000000284c66722b */ /* 0x000fc40000000066 */
[C---:B------:R-:W-:Y:S02]  /*1ae0*/  DFMA R88, R70.reuse, R20, R88 ;  /* 0x000000144658722b */ /* 0x040fe40000000058 */
[----:B------:R-:W-:Y:S02]  /*1af0*/  DFMA R104, R70, R38, R104 ;  /* 0x000000264668722b */ /* 0x000fe40000000068 */
[----:B------:R-:W-:Y:S02]  /*1b00*/  DFMA R86, R72, UR28, R86 ;  /* 0x0000001c48567c2b */ /* 0x000fe40008000056 */
[----:B------:R-:W-:Y:S02]  /*1b10*/  DFMA R92, R68, UR54, R92 ;  /* 0x00000036445c7c2b */ /* 0x000fe4000800005c */
[----:B------:R-:W-:Y:S02]  /*1b20*/  DADD R70, R80, -R94 ;  /* 0x0000000050467229 */ /* 0x000fe4000000085e */
[----:B------:R-:W-:-:S02]  /*1b30*/  DFMA R84, R72, UR64, R84 ;  /* 0x0000004048547c2b */ /* 0x000fc40008000054 */
[----:B------:R-:W-:Y:S02]  /*1b40*/  DADD R80, R80, R94 ;  /* 0x0000000050507229 */ /* 0x000fe4000000005e */
[----:B------:R-:W-:Y:S02]  /*1b50*/  DFMA R90, R68, R4, R90 ;  /* 0x00000004445a722b */ /* 0x000fe4000000005a */
[C---:B------:R-:W-:Y:S02]  /*1b60*/  DFMA R82, R72.reuse, R24, R82 ;  /* 0x000000184852722b */ /* 0x040fe40000000052 */
[----:B------:R-:W-:Y:S02]  /*1b70*/  DFMA R102, R72, R42, R102 ;  /* 0x0000002a4866722b */ /* 0x000fe40000000066 */
[----:B------:R-:W-:Y:S02]  /*1b80*/  DFMA R88, R68, R22, R88 ;  /* 0x000000164458722b */ /* 0x000fe40000000058 */
[----:B------:R-:W-:-:S02]  /*1b90*/  DADD R72, R86, -R92 ;  /* 0x0000000056487229 */ /* 0x000fc4000000085c */
[----:B------:R-:W-:Y:S02]  /*1ba0*/  DADD R86, R86, R92 ;  /* 0x0000000056567229 */ /* 0x000fe4000000005c */
[C-C-:B------:R-:W-:Y:S02]  /*1bb0*/  DADD R74, R84.reuse, -R90.reuse ;  /* 0x00000000544a7229 */ /* 0x140fe4000000085a */
[----:B------:R-:W-:Y:S02]  /*1bc0*/  DADD R84, R84, R90 ;  /* 0x0000000054547229 */ /* 0x000fe4000000005a */
[----:B------:R-:W-:Y:S02]  /*1bd0*/  DADD R76, R82, -R88 ;  /* 0x00000000524c7229 */ /* 0x000fe40000000858 */
[----:B------:R-:W-:-:S08]  /*1be0*/  DFMA R104, R68, R46, R104 ;  /* 0x0000002e4468722b */ /* 0x000fd00000000068 */
[----:B------:R-:W-:Y:S02]  /*1bf0*/  DADD R68, R102, R104 ;  /* 0x0000000066447229 */ /* 0x000fe40000000068 */
[----:B-----5:R-:W-:Y:S02]  /*1c00*/  DMUL R56, R56, R70 ;  /* 0x0000004638387228 */ /* 0x020fe40000000000 */
[----:B------:R-:W-:Y:S02]  /*1c10*/  DADD R70, R82, R88 ;  /* 0x0000000052467229 */ /* 0x000fe40000000058 */
[----:B------:R-:W-:Y:S02]  /*1c20*/  DMUL R58, R58, R80 ;  /* 0x000000503a3a7228 */ /* 0x000fe40000000000 */
[----:B------:R-:W-:Y:S02]  /*1c30*/  DMUL R60, R60, R72 ;  /* 0x000000483c3c7228 */ /* 0x000fe40000000000 */
[----:B------:R-:W-:-:S04]  /*1c40*/  DMUL R62, R62, R86 ;  /* 0x000000563e3e7228 */ /* 0x000fc80000000000 */
[--C-:B------:R-:W-:Y:S02]  /*1c50*/  DADD R72, R56, R58.reuse ;  /* 0x0000000038487229 */ /* 0x100fe4000000003a */
[----:B------:R-:W-:Y:S02]  /*1c60*/  DMUL R64, R64, R74 ;  /* 0x0000004a40407228 */ /* 0x000fe40000000000 */
[----:B------:R-:W-:Y:S02]  /*1c70*/  DADD R74, -R56, R58 ;  /* 0x00000000384a7229 */ /* 0x000fe4000000013a */
[----:B------:R-:W-:Y:S02]  /*1c80*/  DMUL R66, R66, R76 ;  /* 0x0000004c42427228 */ /* 0x000fe40000000000 */
[----:B------:R-:W-:Y:S02]  /*1c90*/  DADD R76, R60, R62 ;  /* 0x000000003c4c7229 */ /* 0x000fe4000000003e */
[----:B------:R-:W-:-:S02]  /*1ca0*/  DMUL R54, R54, R84 ;  /* 0x0000005436367228 */ /* 0x000fc40000000000 */
[C---:B------:R-:W-:Y:S02]  /*1cb0*/  DFMA R80, R72.reuse, UR6, RZ ;  /* 0x0000000648507c2b */ /* 0x040fe400080000ff */
[C---:B------:R-:W-:Y:S02]  /*1cc0*/  DFMA R84, R72.reuse, UR12, RZ ;  /* 0x0000000c48547c2b */ /* 0x040fe400080000ff */
[C---:B------:R-:W-:Y:S02]  /*1cd0*/  DFMA R88, R72.reuse, UR40, RZ ;  /* 0x0000002848587c2b */ /* 0x040fe400080000ff */
[C---:B------:R-:W-:Y:S02]  /*1ce0*/  DFMA R92, R72.reuse, UR16, RZ ;  /* 0x00000010485c7c2b */ /* 0x040fe400080000ff */
[----:B------:R-:W-:Y:S02]  /*1cf0*/  DFMA R72, R72, UR44, RZ ;  /* 0x0000002c48487c2b */ /* 0x000fe400080000ff */
[----:B------:R-:W-:-:S02]  /*1d00*/  DFMA R82, R74, UR10, RZ ;  /* 0x0000000a4a527c2b */ /* 0x000fc400080000ff */
[C---:B------:R-:W-:Y:S02]  /*1d10*/  DFMA R86, R74.reuse, UR38, RZ ;  /* 0x000000264a567c2b */ /* 0x040fe400080000ff */
[C---:B------:R-:W-:Y:S02]  /*1d20*/  DFMA R90, R74.reuse, UR14, RZ ;  /* 0x0000000e4a5a7c2b */ /* 0x040fe400080000ff */
[----:B------:R-:W-:Y:S02]  /*1d30*/  DFMA R94, R74, UR42, RZ ;  /* 0x0000002a4a5e7c2b */ /* 0x000fe400080000ff */
[----:B------:R-:W-:Y:S02]  /*1d40*/  DADD R78, -R60, R62 ;  /* 0x000000003c4e7229 */ /* 0x000fe4000000013e */
[----:B------:R-:W-:Y:S02]  /*1d50*/  DFMA R74, R74, UR18, RZ ;  /* 0x000000124a4a7c2b */ /* 0x000fe400080000ff */
[----:B------:R-:W-:-:S02]  /*1d60*/  DFMA R80, R76, UR20, R80 ;  /* 0x000000144c507c2b */ /* 0x000fc40008000050 */
[C---:B------:R-:W-:Y:S02]  /*1d70*/  DFMA R84, R76.reuse, UR48, R84 ;  /* 0x000000304c547c2b */ /* 0x040fe40008000054 */
[C---:B------:R-:W-:Y:S02]  /*1d80*/  DFMA R88, R76.reuse, UR24, R88 ;  /* 0x000000184c587c2b */ /* 0x040fe40008000058 */
        /* <DEDUP_REMOVED lines=9> */
[----:B------:R-:W-:Y:S01]  /*1e20*/  DADD R70, -R64, R54 ;  /* 0x0000000040467229 */ /* 0x000fe20000000136 */
[----:B------:R-:W-:Y:S01]  /*1e30*/  IMAD R79, R2, 0x48, R49 ;  /* 0x00000048024f7824 */ /* 0x000fe200078e0231 */
[----:B------:R-:W-:-:S02]  /*1e40*/  DMUL R50, R50, R68 ;  /* 0x0000004432327228 */ /* 0x000fc40000000000 */
        /* <DEDUP_REMOVED lines=10> */
[----:B------:R-:W-:Y:S02]  /*1ef0*/  DFMA R74, R70, R4, R74 ;  /* 0x00000004464a722b */ /* 0x000fe4000000004a */
[----:B------:R-:W-:-:S02]  /*1f00*/  DADD R70, -R66, R52 ;  /* 0x0000000042467229 */ /* 0x000fc40000000134 */
        /* <DEDUP_REMOVED lines=53> */
[----:B------:R-:W4:Y:S01]  /*2260*/  LDS.64 R68, [R44+0x120] ;  /* 0x000120002c447984 */ /* 0x000f220000000a00 */
        /* <DEDUP_REMOVED lines=20> */
[C---:B------:R-:W-:Y:S02]  /*23b0*/  DFMA R90, R82.reuse, UR46, R90 ;  /* 0x0000002e525a7c2b */ /* 0x040fe4000800005a */
[C---:B------:R-:W-:Y:S02]  /*23c0*/  DFMA R92, R82.reuse, UR22, R92 ;  /* 0x00000016525c7c2b */ /* 0x040fe4000800005c */
[C---:B------:R-:W-:Y:S02]  /*23d0*/  DFMA R76, R82.reuse, UR50, R102 ;  /* 0x00000032524c7c2b */ /* 0x040fe40008000066 */
[----:B------:R-:W-:Y:S02]  /*23e0*/  DFMA R74, R82, UR26, R74 ;  /* 0x0000001a524a7c2b */ /* 0x000fe4000800004a */
[----:B------:R-:W-:-:S02]  /*23f0*/  DADD R78, R80, -R78 ;  /* 0x00000000504e7229 */ /* 0x000fc4000000084e */
[----:B------:R-:W-:Y:S02]  /*2400*/  DFMA R100, R82, UR54, R100 ;  /* 0x0000003652647c2b */ /* 0x000fe40008000064 */
[C-C-:B---3--:R-:W-:Y:S02]  /*2410*/  DADD R80, R72.reuse, R70.reuse ;  /* 0x0000000048507229 */ /* 0x148fe40000000046 */
[----:B------:R-:W-:Y:S02]  /*2420*/  DADD R70, R72, -R70 ;  /* 0x0000000048467229 */ /* 0x000fe40000000846 */
        /* <DEDUP_REMOVED lines=8> */
[----:B----4-:R-:W-:-:S02]  /*24b0*/  DADD R72, R68, R68 ;  /* 0x0000000044487229 */ /* 0x010fc40000000044 */
[----:B------:R-:W-:Y:S02]  /*24c0*/  DFMA R86, R88, UR64, R86 ;  /* 0x0000004058567c2b */ /* 0x000fe40008000056 */
[----:B------:R-:W-:Y:S02]  /*24d0*/  DFMA R100, R78, R4, R100 ;  /* 0x000000044e64722b */ /* 0x000fe40000000064 */
        /* <DEDUP_REMOVED lines=40> */
.L_x_1023:
[----:B------:R-:W-:Y:S05]  /*2760*/  BSYNC.RECONVERGENT B0 ;  /* 0x0000000000007941 */ /* 0x000fea0003800200 */
.L_x_1022:
[----:B------:R-:W-:Y:S06]  /*2770*/  BAR.SYNC.DEFER_BLOCKING 0x0 ;  /* 0x0000000000007b1d */ /* 0x000fec0000010000 */
[----:B------:R-:W-:Y:S04]  /*2780*/  BSSY.RECONVERGENT B0, `(.L_x_1024) ;  /* 0x0000053000007945 */ /* 0x000fe80003800200 */
[----:B------:R-:W-:Y:S05]  /*2790*/  @P0 BRA `(.L_x_1025) ;  /* 0x0000000400440947 */ /* 0x000fea0003800000 */
[----:B------:R-:W-:-:S04]  /*27a0*/  IMAD R45, R45, -0x240, R49 ;  /* 0xfffffdc02d2d7824 */ /* 0x000fc800078e0231 */
[----:B------:R-:W-:-:S05]  /*27b0*/  IMAD R2, R2, 0x8, R45 ;  /* 0x0000000802027824 */ /* 0x000fca00078e022d */
[----:B------:R-:W-:Y:S04]  /*27c0*/  LDS.64 R52, [R2] ;  /* 0x0000000002347984 */ /* 0x000fe80000000a00 */
[----:B------:R-:W2:Y:S04]  /*27d0*/  LDS.64 R54, [R2+0x1440] ;  /* 0x0014400002367984 */ /* 0x000ea80000000a00 */
[----:B------:R-:W-:Y:S04]  /*27e0*/  LDS.64 R58, [R2+0x288] ;  /* 0x00028800023a7984 */ /* 0x000fe80000000a00 */
[----:B------:R-:W3:Y:S04]  /*27f0*/  LDS.64 R60, [R2+0x11b8] ;  /* 0x0011b800023c7984 */ /* 0x000ee80000000a00 */
[----:B------:R-:W-:Y:S04]  /*2800*/  LDS.64 R64, [R2+0x510] ;  /* 0x0005100002407984 */ /* 0x000fe80000000a00 */
[----:B------:R-:W4:Y:S04]  /*2810*/  LDS.64 R66, [R2+0xf30] ;  /* 0x000f300002427984 */ /* 0x000f280000000a00 */
[----:B------:R-:W-:Y:S04]  /*2820*/  LDS.64 R50, [R2+0x798] ;  /* 0x0007980002327984 */ /* 0x000fe80000000a00 */
[----:B------:R-:W5:Y:S04]  /*2830*/  LDS.64 R48, [R2+0xca8] ;  /* 0x000ca80002307984 */ /* 0x000f680000000a00 */
[----:B-1----:R-:W1:Y:S01]  /*2840*/  LDS.64 R44, [R2+0xa20] ;  /* 0x000a2000022c7984 */ /* 0x002e620000000a00 */
[----:B--2---:R-:W-:-:S02]  /*2850*/  DADD R56, R52, R54 ;  /* 0x0000000034387229 */ /* 0x004fc40000000036 */
[----:B------:R-:W-:-:S06]  /*2860*/  DADD R52, R52, -R54 ;  /* 0x0000000034347229 */ /* 0x000fcc0000000836 */
[C---:B0-----:R-:W-:Y:S02]  /*2870*/  DFMA R68, R56.reuse, UR6, RZ ;  /* 0x0000000638447c2b */ /* 0x041fe400080000ff */
[C---:B------:R-:W-:Y:S02]  /*2880*/  DFMA R70, R56.reuse, UR12, RZ ;  /* 0x0000000c38467c2b */ /* 0x040fe400080000ff */
[C---:B------:R-:W-:Y:S02]  /*2890*/  DFMA R72, R56.reuse, UR40, RZ ;  /* 0x0000002838487c2b */ /* 0x040fe400080000ff */
[----:B------:R-:W-:Y:S02]  /*28a0*/  DFMA R74, R56, UR16, RZ ;  /* 0x00000010384a7c2b */ /* 0x000fe400080000ff */
[----:B---3--:R-:W-:Y:S02]  /*28b0*/  DADD R62, R58, R60 ;  /* 0x000000003a3e7229 */ /* 0x008fe4000000003c */
[----:B------:R-:W-:-:S02]  /*28c0*/  DFMA R56, R56, UR44, RZ ;  /* 0x0000002c38387c2b */ /* 0x000fc400080000ff */
[----:B------:R-:W-:Y:S02]  /*28d0*/  DADD R58, R58, -R60 ;  /* 0x000000003a3a7229 */ /* 0x000fe4000000083c */
        /* <DEDUP_REMOVED lines=9> */
[----:B------:R-:W-:Y:S02]  /*2970*/  DFMA R62, R52, UR42, RZ ;  /* 0x0000002a343e7c2b */ /* 0x000fe400080000ff */
[----:B----4-:R-:W-:-:S02]  /*2980*/  DADD R52, R64, -R66 ;  /* 0x0000000040347229 */ /* 0x010fc40000000842 */
[C---:B------:R-:W-:Y:S02]  /*2990*/  DFMA R76, R58.reuse, UR54, R76 ;  /* 0x000000363a4c7c2b */ /* 0x040fe4000800004c */
[----:B------:R-:W-:Y:S02]  /*29a0*/  DFMA R54, R58, UR46, R54 ;  /* 0x0000002e3a367c2b */ /* 0x000fe40008000036 */
[----:B------:R-:W-:Y:S02]  /*29b0*/  DADD R64, R64, R66 ;  /* 0x0000000040407229 */ /* 0x000fe40000000042 */
[C---:B------:R-:W-:Y:S02]  /*29c0*/  DFMA R56, R58.reuse, UR22, R56 ;  /* 0x000000163a387c2b */ /* 0x040fe40008000038 */
[C---:B------:R-:W-:Y:S02]  /*29d0*/  DFMA R60, R58.reuse, UR50, R60 ;  /* 0x000000323a3c7c2b */ /* 0x040fe4000800003c */
[----:B------:R-:W-:-:S02]  /*29e0*/  DFMA R62, R58, UR26, R62 ;  /* 0x0000001a3a3e7c2b */ /* 0x000fc4000800003e */
[----:B------:R-:W-:Y:S02]  /*29f0*/  DFMA R76, R52, R4, R76 ;  /* 0x00000004344c722b */ /* 0x000fe4000000004c */
[C-C-:B-----5:R-:W-:Y:S02]  /*2a00*/  DADD R4, R50.reuse, R48.reuse ;  /* 0x0000000032047229 */ /* 0x160fe40000000030 */
[----:B------:R-:W-:Y:S02]  /*2a10*/  DADD R48, R50, -R48 ;  /* 0x0000000032307229 */ /* 0x000fe40000000830 */
[----:B------:R-:W-:Y:S02]  /*2a20*/  DFMA R54, R52, UR30, R54 ;  /* 0x0000001e34367c2b */ /* 0x000fe40008000036 */
[C---:B------:R-:W-:Y:S02]  /*2a30*/  DFMA R68, R64.reuse, UR56, R68 ;  /* 0x0000003840447c2b */ /* 0x040fe40008000044 */
[----:B------:R-:W-:-:S02]  /*2a40*/  DFMA R70, R64, UR32, R70 ;  /* 0x0000002040467c2b */ /* 0x000fc40008000046 */
[C---:B------:R-:W-:Y:S02]  /*2a50*/  DFMA R72, R64.reuse, UR60, R72 ;  /* 0x0000003c40487c2b */ /* 0x040fe40008000048 */
[----:B------:R-:W-:Y:S02]  /*2a60*/  DFMA R74, R64, UR36, R74 ;  /* 0x00000024404a7c2b */ /* 0x000fe4000800004a */
[----:B-1----:R-:W-:Y:S02]  /*2a70*/  DADD R50, R44, R44 ;  /* 0x000000002c327229 */ /* 0x002fe4000000002c */
[C---:B------:R-:W-:Y:S02]  /*2a80*/  DFMA R56, R52.reuse, UR58, R56 ;  /* 0x0000003a34387c2b */ /* 0x040fe40008000038 */
[C---:B------:R-:W-:Y:S02]  /*2a90*/  DFMA R60, R52.reuse, UR34, R60 ;  /* 0x00000022343c7c2b */ /* 0x040fe4000800003c */
[----:B------:R-:W-:-:S02]  /*2aa0*/  DFMA R62, R52, UR62, R62 ;  /* 0x0000003e343e7c2b */ /* 0x000fc4000800003e */
[----:B------:R-:W-:Y:S02]  /*2ab0*/  DFMA R78, R64, UR64, R78 ;  /* 0x00000040404e7c2b */ /* 0x000fe4000800004e */
[C---:B------:R-:W-:Y:S02]  /*2ac0*/  DFMA R68, R4.reuse, R8, R68 ;  /* 0x000000080444722b */ /* 0x040fe40000000044 */
[C---:B------:R-:W-:Y:S02]  /*2ad0*/  DFMA R70, R4.reuse, R10, R70 ;  /* 0x0000000a0446722b */ /* 0x040fe40000000046 */
[C---:B------:R-:W-:Y:S02]  /*2ae0*/  DFMA R72, R4.reuse, R16, R72 ;  /* 0x000000100448722b */ /* 0x040fe40000000048 */
[----:B------:R-:W-:Y:S02]  /*2af0*/  DFMA R74, R4, R18, R74 ;  /* 0x00000012044a722b */ /* 0x000fe4000000004a */
[----:B------:R-:W-:-:S02]  /*2b00*/  DFMA R54, R48, R6, R54 ;  /* 0x000000063036722b */ /* 0x000fc40000000036 */
[----:B------:R-:W-:Y:S02]  /*2b10*/  DMUL R50, R50, 0.5 ;  /* 0x3fe0000032327828 */ /* 0x000fe40000000000 */
        /* <DEDUP_REMOVED lines=25> */
.L_x_1025:
[----:B------:R-:W-:Y:S05]  /*2cb0*/  BSYNC.RECONVERGENT B0 ;  /* 0x0000000000007941 */ /* 0x000fea0003800200 */
.L_x_1024:
        /* <DEDUP_REMOVED lines=15> */
.L_x_1026:
        /* <DEDUP_REMOVED lines=13> */
.L_x_3025:


//--------------------- .text._Z32massMatrixMultiplyConstantKernelILi9ELi9ELi1EEviPKdS1_S1_S1_Pd --------------------------
	.section	.text._Z32massMatrixMultiplyConstantKernelILi9ELi9ELi1EEviPKdS1_S1_S1_Pd,"ax",@progbits
	.align	128
        .global         _Z32massMatrixMultiplyConstantKernelILi9ELi9ELi1EEviPKdS1_S1_S1_Pd
        .type           _Z32massMatrixMultiplyConstantKernelILi9ELi9ELi1EEviPKdS1_S1_S1_Pd,@function
        .size           _Z32massMatrixMultiplyConstantKernelILi9ELi9ELi1EEviPKdS1_S1_S1_Pd,(.L_x_3026 - _Z32massMatrixMultiplyConstantKernelILi9ELi9ELi1EEviPKdS1_S1_S1_Pd)
        .other          _Z32massMatrixMultiplyConstantKernelILi9ELi9ELi1EEviPKdS1_S1_S1_Pd,@"STO_CUDA_ENTRY STV_DEFAULT"
_Z32massMatrixMultiplyConstantKernelILi9ELi9ELi1EEviPKdS1_S1_S1_Pd:
.text._Z32massMatrixMultiplyConstantKernelILi9ELi9ELi1EEviPKdS1_S1_S1_Pd:
        /* <DEDUP_REMOVED lines=15> */
[----:B------:R-:W-:-:S03]  /*00f0*/  ISETP.GT.U32.AND P2, PT, R25, 0x50, PT ;  /* 0x000000501900780c */ /* 0x000fc60003f44070 */
[----:B------:R-:W-:Y:S01]  /*0100*/  IMAD R24, R24, 0x39, RZ ;  /* 0x0000003918187824 */ /* 0x000fe200078e02ff */
[----:B------:R-:W-:-:S04]  /*0110*/  SHF.R.U32.HI R53, RZ, 0x13, R2 ;  /* 0x00000013ff357819 */ /* 0x000fc80000011602 */
[----:B------:R-:W-:Y:S01]  /*0120*/  PRMT R2, R53, 0x9910, RZ ;  /* 0x0000991035027816 */ /* 0x000fe200000000ff */
[----:B------:R-:W0:Y:S01]  /*0130*/  @P0 LDC.64 R12, c[0x0][0x3a0] ;  /* 0x0000e800ff0c0b82 */ /* 0x000e220000000a00 */
[----:B------:R-:W-:-:S03]  /*0140*/  @P0 IMAD R3, R0, 0x2d9, R25 ;  /* 0x000002d900030824 */ /* 0x000fc600078e0219 */
[----:B------:R-:W-:-:S05]  /*0150*/  IMAD R2, R2, 0x9, RZ ;  /* 0x0000000902027824 */ /* 0x000fca00078e02ff */
[----:B------:R-:W-:Y:S02]  /*0160*/  IADD3 R32, PT, PT, RZ, -R2, RZ ;  /* 0x80000002ff207210 */ /* 0x000fe40007ffe0ff */
[----:B----4-:R-:W-:Y:S02]  /*0170*/  LEA R2, R15, R14, 0x18 ;  /* 0x0000000e0f027211 */ /* 0x010fe400078ec0ff */
[----:B------:R-:W1:Y:S01]  /*0180*/  LDC.64 R14, c[0x0][0x388] ;  /* 0x0000e200ff0e7b82 */ /* 0x000e620000000a00 */
[----:B------:R-:W-:Y:S01]  /*0190*/  PRMT R32, R32, 0x7710, RZ ;  /* 0x0000771020207816 */ /* 0x000fe200000000ff */
[----:B------:R-:W-:Y:S01]  /*01a0*/  BSSY.RECONVERGENT B0, `(.L_x_1027) ;  /* 0x000007e000007945 */ /* 0x000fe20003800200 */
[----:B------:R-:W-:-:S03]  /*01b0*/  IMAD R2, R27, 0x16c8, R2 ;  /* 0x000016c81b027824 */ /* 0x000fc600078e0202 */
[----:B------:R-:W-:Y:S02]  /*01c0*/  IMAD.IADD R32, R32, 0x1, R25 ;  /* 0x0000000120207824 */ /* 0x000fe400078e0219 */
[----:B0-----:R-:W-:Y:S01]  /*01d0*/  @P0 IMAD.WIDE R12, R3, 0x8, R12 ;  /* 0x00000008030c0825 */ /* 0x001fe200078e020c */
[----:B------:R-:W-:-:S04]  /*01e0*/  LOP3.LUT R3, R24, 0xffff, RZ, 0xc0, !PT ;  /* 0x0000ffff18037812 */ /* 0x000fc800078ec0ff */
[----:B---3--:R0:W5:Y:S01]  /*01f0*/  @P0 LDG.E.64.CONSTANT R40, desc[UR76][R12.64] ;  /* 0x0000004c0c280981 */ /* 0x008162000c1e9b00 */
[----:B------:R-:W-:-:S03]  /*0200*/  SHF.R.U32.HI R3, RZ, 0x9, R3 ;  /* 0x00000009ff037819 */ /* 0x000fc60000011603 */
        /* <DEDUP_REMOVED lines=8> */
[----:B------:R-:W-:Y:S01]  /*0290*/  LOP3.LUT R3, R3, 0xffff, RZ, 0xc0, !PT ;  /* 0x0000ffff03037812 */ /* 0x000fe200078ec0ff */
[----:B------:R-:W-:Y:S01]  /*02a0*/  HFMA2 R33, -RZ, RZ, 0, 4.76837158203125e-07 ;  /* 0x00000008ff217431 */ /* 0x000fe200000001ff */
[----:B------:R-:W-:-:S03]  /*02b0*/  LOP3.LUT R52, R32, 0xffff, RZ, 0xc0, !PT ;  /* 0x0000ffff20347812 */ /* 0x000fc600078ec0ff */
[----:B------:R-:W-:Y:S01]  /*02c0*/  IMAD R34, R3, 0x48, R2 ;  /* 0x0000004803227824 */ /* 0x000fe200078e0202 */
[----:B-1----:R-:W-:Y:S06]  /*02d0*/  @P2 BRA `(.L_x_1028) ;  /* 0x0000000400a82947 */ /* 0x002fec0003800000 */
[----:B------:R-:W1:Y:S01]  /*02e0*/  LDCU.128 UR8, c[0x3][0x800] ;  /* 0x00c10000ff0877ac */ /* 0x000e620008000c00 */
[C-C-:B0----5:R-:W-:Y:S02]  /*02f0*/  DADD R12, R40.reuse, R22.reuse ;  /* 0x00000000280c7229 */ /* 0x161fe40000000016 */
[----:B------:R-:W-:Y:S01]  /*0300*/  DADD R40, R40, -R22 ;  /* 0x0000000028287229 */ /* 0x000fe20000000816 */
[----:B------:R-:W0:Y:S01]  /*0310*/  LDCU.128 UR40, c[0x3][0x820] ;  /* 0x00c10400ff2877ac */ /* 0x000e220008000c00 */
        /* <DEDUP_REMOVED lines=9> */
[C---:B-1----:R-:W-:Y:S01]  /*03b0*/  DFMA R22, R12.reuse, UR8, RZ ;  /* 0x000000080c167c2b */ /* 0x042fe200080000ff */
[----:B------:R-:W1:Y:S01]  /*03c0*/  LDCU.128 UR60, c[0x3][0xa00] ;  /* 0x00c14000ff3c77ac */ /* 0x000e620008000c00 */
[----:B0-----:R-:W-:Y:S01]  /*03d0*/  DFMA R18, R12, UR42, RZ ;  /* 0x0000002a0c127c2b */ /* 0x001fe200080000ff */
[----:B------:R-:W0:Y:S05]  /*03e0*/  LDCU.128 UR32, c[0x3][0xa20] ;  /* 0x00c14400ff2077ac */ /* 0x000e2a0008000c00 */
[----:B------:R-:W-:Y:S01]  /*03f0*/  DFMA R22, R38, UR10, R22 ;  /* 0x0000000a26167c2b */ /* 0x000fe20008000016 */
[----:B------:R-:W0:Y:S01]  /*0400*/  LDCU.128 UR20, c[0x3][0xa70] ;  /* 0x00c14e00ff1477ac */ /* 0x000e220008000c00 */
[----:B--2---:R-:W-:-:S02]  /*0410*/  DFMA R24, R12, UR24, RZ ;  /* 0x000000180c187c2b */ /* 0x004fc400080000ff */
[C---:B---3--:R-:W-:Y:S01]  /*0420*/  DFMA R20, R12.reuse, UR38, RZ ;  /* 0x000000260c147c2b */ /* 0x048fe200080000ff */
[----:B------:R-:W2:Y:S01]  /*0430*/  LDCU.128 UR4, c[0x3][0x830] ;  /* 0x00c10600ff0477ac */ /* 0x000ea20008000c00 */
[----:B----4-:R-:W-:Y:S01]  /*0440*/  DFMA R12, R12, UR44, RZ ;  /* 0x0000002c0c0c7c2b */ /* 0x010fe200080000ff */
[----:B------:R-:W3:Y:S03]  /*0450*/  LDCU.128 UR16, c[0x3][0x880] ;  /* 0x00c11000ff1077ac */ /* 0x000ee60008000c00 */
[----:B------:R-:W-:Y:S02]  /*0460*/  DFMA R24, R38, UR26, R24 ;  /* 0x0000001a26187c2b */ /* 0x000fe40008000018 */
[C---:B-1----:R-:W-:Y:S01]  /*0470*/  DFMA R26, R40.reuse, UR60, RZ ;  /* 0x0000003c281a7c2b */ /* 0x042fe200080000ff */
[----:B------:R-:W1:Y:S01]  /*0480*/  LDCU.128 UR64, c[0x3][0xa50] ;  /* 0x00c14a00ff4077ac */ /* 0x000e620008000c00 */
[C---:B0-----:R-:W-:Y:S01]  /*0490*/  DFMA R30, R40.reuse, UR34, RZ ;  /* 0x00000022281e7c2b */ /* 0x041fe200080000ff */
[----:B------:R-:W0:Y:S01]  /*04a0*/  LDCU.128 UR56, c[0x3][0xaa0] ;  /* 0x00c15400ff3877ac */ /* 0x000e220008000c00 */
[----:B------:R-:W-:Y:S01]  /*04b0*/  DFMA R36, R40, UR22, RZ ;  /* 0x0000001628247c2b */ /* 0x000fe200080000ff */
[----:B------:R-:W4:Y:S03]  /*04c0*/  LDCU.128 UR12, c[0x3][0xa30] ;  /* 0x00c14600ff0c77ac */ /* 0x000f260008000c00 */
[----:B------:R-:W-:-:S02]  /*04d0*/  DFMA R26, R16, UR62, R26 ;  /* 0x0000003e101a7c2b */ /* 0x000fc4000800001a */
[C---:B--2---:R-:W-:Y:S01]  /*04e0*/  DFMA R18, R38.reuse, UR4, R18 ;  /* 0x0000000426127c2b */ /* 0x044fe20008000012 */
[----:B------:R-:W2:Y:S01]  /*04f0*/  LDCU.128 UR8, c[0x3][0xa80] ;  /* 0x00c15000ff0877ac */ /* 0x000ea20008000c00 */
[C---:B---3--:R-:W-:Y:S02]  /*0500*/  DFMA R20, R38.reuse, UR16, R20 ;  /* 0x0000001026147c2b */ /* 0x048fe40008000014 */
[----:B------:R-:W-:Y:S01]  /*0510*/  DFMA R38, R38, UR46, R12 ;  /* 0x0000002e26267c2b */ /* 0x000fe2000800000c */
[----:B------:R-:W3:Y:S01]  /*0520*/  LDCU.128 UR28, c[0x3][0xa10] ;  /* 0x00c14200ff1c77ac */ /* 0x000ee20008000c00 */
[----:B-1----:R-:W-:Y:S02]  /*0530*/  DFMA R12, R40, UR64, RZ ;  /* 0x00000040280c7c2b */ /* 0x002fe400080000ff */
[----:B------:R-:W-:Y:S01]  /*0540*/  DFMA R18, R28, UR6, R18 ;  /* 0x000000061c127c2b */ /* 0x000fe20008000012 */
[----:B------:R-:W1:Y:S01]  /*0550*/  LDCU.128 UR44, c[0x3][0xa60] ;  /* 0x00c14c00ff2c77ac */ /* 0x000e620008000c00 */
[----:B0-----:R-:W-:-:S02]  /*0560*/  DFMA R40, R40, UR56, RZ ;  /* 0x0000003828287c2b */ /* 0x001fc400080000ff */
[----:B------:R-:W-:Y:S01]  /*0570*/  DFMA R20, R28, UR18, R20 ;  /* 0x000000121c147c2b */ /* 0x000fe20008000014 */
[----:B------:R-:W0:Y:S01]  /*0580*/  LDCU.128 UR60, c[0x3][0xab0] ;  /* 0x00c15600ff3c77ac */ /* 0x000e220008000c00 */
[C---:B----4-:R-:W-:Y:S02]  /*0590*/  DFMA R30, R16.reuse, UR12, R30 ;  /* 0x0000000c101e7c2b */ /* 0x050fe4000800001e */
[C---:B------:R-:W-:Y:S01]  /*05a0*/  DFMA R12, R16.reuse, UR66, R12 ;  /* 0x00000042100c7c2b */ /* 0x040fe2000800000c */
[----:B------:R-:W4:Y:S01]  /*05b0*/  LDCU.128 UR48, c[0x3][0x810] ;  /* 0x00c10200ff3077ac */ /* 0x000f220008000c00 */
[C---:B--2---:R-:W-:Y:S02]  /*05c0*/  DFMA R36, R16.reuse, UR8, R36 ;  /* 0x0000000810247c2b */ /* 0x044fe40008000024 */
[----:B------:R-:W-:Y:S01]  /*05d0*/  DFMA R16, R16, UR58, R40 ;  /* 0x0000003a10107c2b */ /* 0x000fe20008000028 */
[----:B------:R-:W2:Y:S01]  /*05e0*/  LDCU.128 UR24, c[0x3][0x860] ;  /* 0x00c10c00ff1877ac */ /* 0x000ea20008000c00 */
[----:B------:R-:W-:-:S02]  /*05f0*/  DFMA R30, R6, UR14, R30 ;  /* 0x0000000e061e7c2b */ /* 0x000fc4000800001e */
[C---:B---3--:R-:W-:Y:S01]  /*0600*/  DFMA R26, R6.reuse, UR28, R26 ;  /* 0x0000001c061a7c2b */ /* 0x048fe2000800001a */
[----:B------:R-:W3:Y:S01]  /*0610*/  LDCU.128 UR52, c[0x3][0x8b0] ;  /* 0x00c11600ff3477ac */ /* 0x000ee20008000c00 */
[C---:B------:R-:W-:Y:S02]  /*0620*/  DFMA R36, R6.reuse, UR10, R36 ;  /* 0x0000000a06247c2b */ /* 0x040fe40008000024 */
[C---:B-1----:R-:W-:Y:S01]  /*0630*/  DFMA R12, R6.reuse, UR44, R12 ;  /* 0x0000002c060c7c2b */ /* 0x042fe2000800000c */
[----:B------:R-:W1:Y:S01]  /*0640*/  LDCU.128 UR56, c[0x3][0x840] ;  /* 0x00c10800ff3877ac */ /* 0x000e620008000c00 */
[----:B0-----:R-:W-:Y:S01]  /*0650*/  DFMA R16, R6, UR60, R16 ;  /* 0x0000003c06107c2b */ /* 0x001fe20008000010 */
[----:B------:R-:W0:Y:S01]  /*0660*/  LDCU.128 UR4, c[0x3][0x890] ;  /* 0x00c11200ff0477ac */ /* 0x000e220008000c00 */
[----:B------:R-:W-:Y:S02]  /*0670*/  DADD R6, R4, R4 ;  /* 0x0000000004067229 */ /* 0x000fe40000000004 */
[----:B----4-:R-:W-:Y:S01]  /*0680*/  DFMA R22, R28, UR48, R22 ;  /* 0x000000301c167c2b */ /* 0x010fe20008000016 */
[----:B------:R-:W4:Y:S01]  /*0690*/  LDCU.128 UR12, c[0x3][0xa40] ;  /* 0x00c14800ff0c77ac */ /* 0x000f220008000c00 */
[----:B------:R-:W-:-:S02]  /*06a0*/  DFMA R26, R10, UR30, R26 ;  /* 0x0000001e0a1a7c2b */ /* 0x000fc4000800001a */
[----:B--2---:R-:W-:Y:S01]  /*06b0*/  DFMA R24, R28, UR24, R24 ;  /* 0x000000181c187c2b */ /* 0x004fe20008000018 */
[----:B------:R-:W2:Y:S01]  /*06c0*/  LDCU.128 UR8, c[0x3][0xa90] ;  /* 0x00c15200ff0877ac */ /* 0x000ea20008000c00 */
[----:B------:R-:W-:Y:S02]  /*06d0*/  DMUL R6, R6, 0.5 ;  /* 0x3fe0000006067828 */ /* 0x000fe40000000000 */
[----:B---3--:R-:W-:Y:S01]  /*06e0*/  DFMA R28, R28, UR52, R38 ;  /* 0x000000341c1c7c2b */ /* 0x008fe20008000026 */
[----:B------:R-:W3:Y:S01]  /*06f0*/  LDCU.64 UR16, c[0x3][0x8c0] ;  /* 0x00c11800ff1077ac */ /* 0x000ee20008000a00 */
[C---:B------:R-:W-:Y:S02]  /*0700*/  DFMA R22, R8.reuse, UR50, R22 ;  /* 0x0000003208167c2b */ /* 0x040fe40008000016 */
[C---:B------:R-:W-:Y:S01]  /*0710*/  DFMA R24, R8.reuse, UR26, R24 ;  /* 0x0000001a08187c2b */ /* 0x040fe20008000018 */
[----:B------:R-:W3:Y:S01]  /*0720*/  LDCU.64 UR18, c[0x3][0xac0] ;  /* 0x00c15800ff1277ac */ /* 0x000ee20008000a00 */
[----:B-1----:R-:W-:-:S02]  /*0730*/  DFMA R18, R8, UR56, R18 ;  /* 0x0000003808127c2b */ /* 0x002fc40008000012 */
[----:B0-----:R-:W-:Y:S02]  /*0740*/  DFMA R20, R8, UR4, R20 ;  /* 0x0000000408147c2b */ /* 0x001fe40008000014 */
[----:B------:R-:W-:Y:S02]  /*0750*/  DFMA R12, R10, UR46, R12 ;  /* 0x0000002e0a0c7c2b */ /* 0x000fe4000800000c */
[----:B------:R-:W-:Y:S02]  /*0760*/  DADD R4, R4, -R4 ;  /* 0x0000000004047229 */ /* 0x000fe40000000804 */
[C---:B----4-:R-:W-:Y:S02]  /*0770*/  DFMA R30, R10.reuse, UR12, R30 ;  /* 0x0000000c0a1e7c2b */ /* 0x050fe4000800001e */
[----:B--2---:R-:W-:Y:S02]  /*0780*/  DFMA R36, R10, UR8, R36 ;  /* 0x000000080a247c2b */ /* 0x004fe40008000024 */
[----:B------:R-:W-:-:S02]  /*0790*/  DFMA R28, R8, UR54, R28 ;  /* 0x00000036081c7c2b */ /* 0x000fc4000800001c */
[----:B------:R-:W-:Y:S02]  /*07a0*/  DFMA R16, R10, UR62, R16 ;  /* 0x0000003e0a107c2b */ /* 0x000fe40008000010 */
[C---:B------:R-:W-:Y:S02]  /*07b0*/  DFMA R22, R6.reuse, UR40, R22 ;  /* 0x0000002806167c2b */ /* 0x040fe40008000016 */
[C---:B------:R-:W-:Y:S02]  /*07c0*/  DFMA R18, R6.reuse, UR58, R18 ;  /* 0x0000003a06127c2b */ /* 0x040fe40008000012 */
[----:B------:R-:W-:Y:S02]  /*07d0*/  DFMA R24, R6, UR36, R24 ;  /* 0x0000002406187c2b */ /* 0x000fe40008000018 */
[C---:B------:R-:W-:Y:S02]  /*07e0*/  DFMA R26, R4.reuse, UR32, R26 ;  /* 0x00000020041a7c2b */ /* 0x040fe4000800001a */
[----:B------:R-:W-:-:S02]  /*07f0*/  DFMA R30, R4, UR14, R30 ;  /* 0x0000000e041e7c2b */ /* 0x000fc4000800001e */
[----:B------:R-:W-:Y:S02]  /*0800*/  DFMA R20, R6, UR6, R20 ;  /* 0x0000000606147c2b */ /* 0x000fe40008000014 */
[C---:B------:R-:W-:Y:S02]  /*0810*/  DFMA R12, R4.reuse, UR20, R12 ;  /* 0x00000014040c7c2b */ /* 0x040fe4000800000c */
[----:B------:R-:W-:Y:S02]  /*0820*/  DFMA R36, R4, UR10, R36 ;  /* 0x0000000a04247c2b */ /* 0x000fe40008000024 */
[----:B---3--:R-:W-:Y:S02]  /*0830*/  DFMA R28, R6, UR16, R28 ;  /* 0x00000010061c7c2b */ /* 0x008fe4000800001c */
[----:B------:R-:W-:Y:S02]  /*0840*/  DFMA R16, R4, UR18, R16 ;  /* 0x0000001204107c2b */ /* 0x000fe40008000010 */
[----:B------:R-:W-:-:S02]  /*0850*/  DADD R4, R22, -R26 ;  /* 0x0000000016047229 */ /* 0x000fc4000000081a */
[----:B------:R-:W-:Y:S02]  /*0860*/  DADD R6, R18, -R30 ;  /* 0x0000000012067229 */ /* 0x000fe4000000081e */
[----:B------:R-:W-:Y:S02]  /*0870*/  DADD R8, R24, -R12 ;  /* 0x0000000018087229 */ /* 0x000fe4000000080c */
[----:B------:R-:W-:Y:S02]  /*0880*/  DADD R10, R20, -R36 ;  /* 0x00000000140a7229 */ /* 0x000fe40000000824 */
[----:B------:R-:W-:Y:S02]  /*0890*/  DADD R28, R28, R16 ;  /* 0x000000001c1c7229 */ /* 0x000fe40000000010 */
[----:B------:R-:W-:Y:S01]  /*08a0*/  DADD R22, R22, R26 ;  /* 0x0000000016167229 */ /* 0x000fe2000000001a */
[----:B------:R-:W-:Y:S01]  /*08b0*/  IMAD R17, R52, 0x8, R34 ;  /* 0x0000000834117824 */ /* 0x000fe200078e0222 */
        /* <DEDUP_REMOVED lines=12> */
.L_x_1028:
[----:B------:R-:W-:Y:S05]  /*0980*/  BSYNC.RECONVERGENT B0 ;  /* 0x0000000000007941 */ /* 0x000fea0003800200 */
.L_x_1027:
[----:B------:R-:W-:Y:S06]  /*0990*/  BAR.SYNC.DEFER_BLOCKING 0x0 ;  /* 0x0000000000007b1d */ /* 0x000fec0000010000 */
[----:B------:R-:W-:Y:S04]  /*09a0*/  BSSY.RECONVERGENT B0, `(.L_x_1029) ;  /* 0x0000076000007945 */ /* 0x000fe80003800200 */
[----:B------:R-:W-:Y:S05]  /*09b0*/  @P1 BRA `(.L_x_1030) ;  /* 0x0000000400d01947 */ /* 0x000fea0003800000 */
[----:B------:R-:W-:Y:S01]  /*09c0*/  IMAD R3, R3, 0x240, R34 ;  /* 0x0000024003037824 */ /* 0x000fe200078e0222 */
[----:B------:R-:W2:Y:S04]  /*09d0*/  LDCU.128 UR24, c[0x3][0x800] ;  /* 0x00c10000ff1877ac */ /* 0x000ea80008000c00 */
[----:B------:R-:W-:Y:S01]  /*09e0*/  LEA R3, R52, R3, 0x3 ;  /* 0x0000000334037211 */ /* 0x000fe200078e18ff */
[----:B------:R-:W3:Y:S04]  /*09f0*/  LDCU.128 UR4, c[0x3][0x820] ;  /* 0x00c10400ff0477ac */ /* 0x000ee80008000c00 */
[----:B-----5:R-:W-:Y:S01]  /*0a00*/  LDS.64 R40, [R3] ;  /* 0x0000000003287984 */ /* 0x020fe20000000a00 */
[----:B------:R-:W4:Y:S03]  /*0a10*/  LDCU.128 UR28, c[0x3][0x850] ;  /* 0x00c10a00ff1c77ac */ /* 0x000f260008000c00 */
[----:B-1----:R-:W1:Y:S01]  /*0a20*/  LDS.64 R4, [R3+0x240] ;  /* 0x0002400003047984 */ /* 0x002e620000000a00 */
[----:B------:R-:W0:Y:S03]  /*0a30*/  LDCU.128 UR16, c[0x3][0x870] ;  /* 0x00c10e00ff1077ac */ /* 0x000e260008000c00 */
[----:B------:R-:W-:Y:S01]  /*0a40*/  LDS.64 R18, [R3+0x48] ;  /* 0x0000480003127984 */ /* 0x000fe20000000a00 */
[----:B------:R-:W0:Y:S03]  /*0a50*/  LDCU.128 UR60, c[0x3][0x8a0] ;  /* 0x00c11400ff3c77ac */ /* 0x000e260008000c00 */
[----:B------:R-:W0:Y:S01]  /*0a60*/  LDS.64 R6, [R3+0x1f8] ;  /* 0x0001f80003067984 */ /* 0x000e220000000a00 */
[----:B------:R-:W0:Y:S03]  /*0a70*/  LDCU.128 UR32, c[0x3][0x830] ;  /* 0x00c10600ff2077ac */ /* 0x000e260008000c00 */
[----:B------:R-:W-:Y:S01]  /*0a80*/  LDS.64 R38, [R3+0x90] ;  /* 0x0000900003267984 */ /* 0x000fe20000000a00 */
[----:B------:R-:W0:Y:S03]  /*0a90*/  LDCU.128 UR36, c[0x3][0x880] ;  /* 0x00c11000ff2477ac */ /* 0x000e260008000c00 */
[----:B------:R-:W0:Y:S01]  /*0aa0*/  LDS.64 R20, [R3+0x1b0] ;  /* 0x0001b00003147984 */ /* 0x000e220000000a00 */
[----:B------:R-:W0:Y:S01]  /*0ab0*/  LDCU.128 UR48, c[0x3][0xa00] ;  /* 0x00c14000ff3077ac */ /* 0x000e220008000c00 */
[----:B------:R-:W0:Y:S01]  /*0ac0*/  LDCU.128 UR8, c[0x3][0xa20] ;  /* 0x00c14400ff0877ac */ /* 0x000e220008000c00 */
[----:B------:R-:W0:Y:S01]  /*0ad0*/  LDCU.128 UR56, c[0x3][0xa50] ;  /* 0x00c14a00ff3877ac */ /* 0x000e220008000c00 */
[----:B------:R-:W0:Y:S01]  /*0ae0*/  LDCU.128 UR20, c[0x3][0xa70] ;  /* 0x00c14e00ff1477ac */ /* 0x000e220008000c00 */
[----:B------:R-:W0:Y:S01]  /*0af0*/  LDCU.128 UR52, c[0x3][0xaa0] ;  /* 0x00c15400ff3477ac */ /* 0x000e220008000c00 */
[----:B------:R-:W0:Y:S01]  /*0b00*/  LDCU.128 UR12, c[0x3][0xa30] ;  /* 0x00c14600ff0c77ac */ /* 0x000e220008000c00 */
[C-C-:B-1----:R-:W-:Y:S01]  /*0b10*/  DADD R8, R40.reuse, R4.reuse ;  /* 0x0000000028087229 */ /* 0x142fe20000000004 */
[----:B------:R-:W1:Y:S01]  /*0b20*/  LDCU.128 UR40, c[0x3][0xa80] ;  /* 0x00c15000ff2877ac */ /* 0x000e620008000c00 */
[----:B------:R-:W-:Y:S01]  /*0b30*/  DADD R40, R40, -R4 ;  /* 0x0000000028287229 */ /* 0x000fe20000000804 */
[----:B------:R-:W-:Y:S01]  /*0b40*/  LDS.64 R4, [R3+0xd8] ;  /* 0x0000d80003047984 */ /* 0x000fe20000000a00 */
[----:B------:R-:W1:Y:S04]  /*0b50*/  LDCU.128 UR44, c[0x3][0x810] ;  /* 0x00c10200ff2c77ac */ /* 0x000e680008000c00 */
[----:B--2---:R-:W-:-:S02]  /*0b60*/  DFMA R26, R8, UR24, RZ ;  /* 0x00000018081a7c2b */ /* 0x004fc400080000ff */
[C---:B----4-:R-:W-:Y:S02]  /*0b70*/  DFMA R28, R8.reuse, UR28, RZ ;  /* 0x0000001c081c7c2b */ /* 0x050fe400080000ff */
[C---:B---3--:R-:W-:Y:S01]  /*0b80*/  DFMA R22, R8.reuse, UR6, RZ ;  /* 0x0000000608167c2b */ /* 0x048fe200080000ff */
[----:B------:R-:W2:Y:S01]  /*0b90*/  LDCU.64 UR6, c[0x3][0x8c0] ;  /* 0x00c11800ff0677ac */ /* 0x000ea20008000a00 */
[----:B0-----:R-:W-:Y:S02]  /*0ba0*/  DFMA R24, R8, UR18, RZ ;  /* 0x0000001208187c2b */ /* 0x001fe400080000ff */
[--C-:B------:R-:W-:Y:S02]  /*0bb0*/  DADD R30, R18, R6.reuse ;  /* 0x00000000121e7229 */ /* 0x100fe40000000006 */
[----:B------:R-:W-:Y:S02]  /*0bc0*/  DFMA R8, R8, UR60, RZ ;  /* 0x0000003c08087c2b */ /* 0x000fe400080000ff */
[----:B------:R-:W-:Y:S01]  /*0bd0*/  DADD R18, R18, -R6 ;  /* 0x0000000012127229 */ /* 0x000fe20000000806 */
[----:B------:R-:W0:Y:S01]  /*0be0*/  LDS.64 R6, [R3+0x168] ;  /* 0x0001680003067984 */ /* 0x000e220000000a00 */
[----:B------:R-:W-:-:S02]  /*0bf0*/  DFMA R10, R40, UR48, RZ ;  /* 0x00000030280a7c2b */ /* 0x000fc400080000ff */
[C---:B------:R-:W-:Y:S01]  /*0c00*/  DFMA R26, R30.reuse, UR26, R26 ;  /* 0x0000001a1e1a7c2b */ /* 0x040fe2000800001a */
[----:B------:R-:W3:Y:S01]  /*0c10*/  LDCU.128 UR24, c[0x3][0x860] ;  /* 0x00c10c00ff1877ac */ /* 0x000ee20008000c00 */
[C---:B------:R-:W-:Y:S02]  /*0c20*/  DFMA R28, R30.reuse, UR30, R28 ;  /* 0x0000001e1e1c7c2b */ /* 0x040fe4000800001c */
[C---:B------:R-:W-:Y:S01]  /*0c30*/  DFMA R22, R30.reuse, UR32, R22 ;  /* 0x000000201e167c2b */ /* 0x040fe20008000016 */
[----:B------:R-:W4:Y:S01]  /*0c40*/  LDCU.128 UR28, c[0x3][0x8b0] ;  /* 0x00c11600ff1c77ac */ /* 0x000f220008000c00 */
[C---:B------:R-:W-:Y:S02]  /*0c50*/  DFMA R24, R30.reuse, UR36, R24 ;  /* 0x000000241e187c2b */ /* 0x040fe40008000018 */
[----:B------:R-:W-:Y:S01]  /*0c60*/  DFMA R30, R30, UR62, R8 ;  /* 0x0000003e1e1e7c2b */ /* 0x000fe20008000008 */
[----:B------:R-:W2:Y:S01]  /*0c70*/  LDS.64 R8, [R3+0x120] ;  /* 0x0001200003087984 */ /* 0x000ea20000000a00 */
[----:B------:R-:W-:-:S02]  /*0c80*/  DFMA R12, R40, UR56, RZ ;  /* 0x00000038280c7c2b */ /* 0x000fc400080000ff */
[C---:B------:R-:W-:Y:S01]  /*0c90*/  DFMA R36, R40.reuse, UR10, RZ ;  /* 0x0000000a28247c2b */ /* 0x040fe200080000ff */
[----:B------:R-:W2:Y:S01]  /*0ca0*/  LDCU.64 UR10, c[0x3][0xac0] ;  /* 0x00c15800ff0a77ac */ /* 0x000ea20008000a00 */
[C---:B------:R-:W-:Y:S02]  /*0cb0*/  DFMA R16, R40.reuse, UR22, RZ ;  /* 0x0000001628107c2b */ /* 0x040fe400080000ff */
[----:B------:R-:W-:Y:S02]  /*0cc0*/  DFMA R40, R40, UR52, RZ ;  /* 0x0000003428287c2b */ /* 0x000fe400080000ff */
[C---:B------:R-:W-:Y:S01]  /*0cd0*/  DFMA R10, R18.reuse, UR50, R10 ;  /* 0x00000032120a7c2b */ /* 0x040fe2000800000a */
[----:B------:R-:W2:Y:S01]  /*0ce0*/  LDCU.128 UR48, c[0x3][0xa10] ;  /* 0x00c14200ff3077ac */ /* 0x000ea20008000c00 */
[C---:B------:R-:W-:Y:S02]  /*0cf0*/  DFMA R12, R18.reuse, UR58, R12 ;  /* 0x0000003a120c7c2b */ /* 0x040fe4000800000c */
[C---:B------:R-:W-:Y:S01]  /*0d00*/  DFMA R36, R18.reuse, UR12, R36 ;  /* 0x0000000c12247c2b */ /* 0x040fe20008000024 */
[----:B------:R-:W2:Y:S01]  /*0d10*/  LDCU.128 UR56, c[0x3][0xa60] ;  /* 0x00c14c00ff3877ac */ /* 0x000ea20008000c00 */
[----:B-1----:R-:W-:-:S02]  /*0d20*/  DFMA R16, R18, UR40, R16 ;  /* 0x0000002812107c2b */ /* 0x002fc40008000010 */
[----:B------:R-:W-:Y:S02]  /*0d30*/  DADD R34, R38, R20 ;  /* 0x0000000026227229 */ /* 0x000fe40000000014 */
[----:B------:R-:W-:Y:S01]  /*0d40*/  DFMA R18, R18, UR54, R40 ;  /* 0x0000003612127c2b */ /* 0x000fe20008000028 */
[----:B------:R-:W1:Y:S01]  /*0d50*/  LDCU.128 UR52, c[0x3][0xab0] ;  /* 0x00c15600ff3477ac */ /* 0x000e620008000c00 */
[----:B------:R-:W-:-:S04]  /*0d60*/  DADD R20, R38, -R20 ;  /* 0x0000000026147229 */ /* 0x000fc80000000814 */
[C---:B------:R-:W-:Y:S01]  /*0d70*/  DFMA R22, R34.reuse, UR34, R22 ;  /* 0x0000002222167c2b */ /* 0x040fe20008000016 */
[----:B------:R-:W2:Y:S01]  /*0d80*/  LDCU.128 UR32, c[0x3][0x840] ;  /* 0x00c10800ff2077ac */ /* 0x000ea20008000c00 */
[----:B------:R-:W-:Y:S02]  /*0d90*/  DFMA R24, R34, UR38, R24 ;  /* 0x0000002622187c2b */ /* 0x000fe40008000018 */
[C---:B------:R-:W-:Y:S01]  /*0da0*/  DFMA R36, R20.reuse, UR14, R36 ;  /* 0x0000000e14247c2b */ /* 0x040fe20008000024 */
[----:B------:R-:W2:Y:S01]  /*0db0*/  LDCU.128 UR36, c[0x3][0x890] ;  /* 0x00c11200ff2477ac */ /* 0x000ea20008000c00 */
[----:B------:R-:W-:Y:S02]  /*0dc0*/  DFMA R16, R20, UR42, R16 ;  /* 0x0000002a14107c2b */ /* 0x000fe40008000010 */
[C---:B------:R-:W-:Y:S01]  /*0dd0*/  DFMA R26, R34.reuse, UR44, R26 ;  /* 0x0000002c221a7c2b */ /* 0x040fe2000800001a */
[----:B------:R-:W2:Y:S01]  /*0de0*/  LDCU.128 UR12, c[0x3][0xa40] ;  /* 0x00c14800ff0c77ac */ /* 0x000ea20008000c00 */
[----:B---3--:R-:W-:-:S02]  /*0df0*/  DFMA R28, R34, UR24, R28 ;  /* 0x00000018221c7c2b */ /* 0x008fc4000800001c */
[----:B----4-:R-:W-:Y:S01]  /*0e00*/  DFMA R30, R34, UR28, R30 ;  /* 0x0000001c221e7c2b */ /* 0x010fe2000800001e */
[----:B------:R-:W3:Y:S01]  /*0e10*/  LDCU.128 UR40, c[0x3][0xa90] ;  /* 0x00c15200ff2877ac */ /* 0x000ee20008000c00 */
[C-C-:B0-----:R-:W-:Y:S02]  /*0e20*/  DADD R34, R4.reuse, R6.reuse ;  /* 0x0000000004227229 */ /* 0x141fe40000000006 */
[----:B------:R-:W-:Y:S02]  /*0e30*/  DADD R4, R4, -R6 ;  /* 0x0000000004047229 */ /* 0x000fe40000000806 */
[----:B-1----:R-:W-:Y:S02]  /*0e40*/  DFMA R18, R20, UR52, R18 ;  /* 0x0000003414127c2b */ /* 0x002fe40008000012 */
[----:B--2---:R-:W-:Y:S02]  /*0e50*/  DADD R6, R8, R8 ;  /* 0x0000000008067229 */ /* 0x004fe40000000008 */
        /* <DEDUP_REMOVED lines=12> */
[----:B------:R-:W-:-:S02]  /*0f20*/  DFMA R36, R4, UR12, R36 ;  /* 0x0000000c04247c2b */ /* 0x000fc40008000024 */
        /* <DEDUP_REMOVED lines=29> */
.L_x_1030:
[----:B------:R-:W-:Y:S05]  /*1100*/  BSYNC.RECONVERGENT B0 ;  /* 0x0000000000007941 */ /* 0x000fea0003800200 */
.L_x_1029:
[C---:B------:R-:W-:Y:S01]  /*1110*/  PRMT R32, R53.reuse, 0x5410, R32 ;  /* 0x0000541035207816 */ /* 0x040fe20000000020 */
[----:B------:R-:W-:Y:S01]  /*1120*/  UMOV UR4, 0x951 ;  /* 0x0000095100047882 */ /* 0x000fe20000000000 */
[----:B------:R-:W-:Y:S03]  /*1130*/  BAR.SYNC.DEFER_BLOCKING 0x0 ;  /* 0x0000000000007b1d */ /* 0x000fe60000010000 */
[----:B------:R-:W-:Y:S02]  /*1140*/  IDP.2A.LO.U16.U8 R33, R32, UR4, R33 ;  /* 0x0000000420217c26 */ /* 0x000fe40008001021 */
[----:B------:R-:W-:Y:S01]  /*1150*/  IMAD R53, R53, 0x288, R2 ;  /* 0x0000028835357824 */ /* 0x000fe200078e0202 */
[----:B------:R-:W3:Y:S01]  /*1160*/  LDCU.128 UR8, c[0x3][0x800] ;  /* 0x00c10000ff0877ac */ /* 0x000ee20008000c00 */
[----:B------:R-:W-:Y:S01]  /*1170*/  IMAD R33, R0, 0x2d9, R33 ;  /* 0x000002d900217824 */ /* 0x000fe200078e0221 */
[----:B------:R-:W4:Y:S03]  /*1180*/  LDCU.128 UR12, c[0x3][0xa00] ;  /* 0x00c14000ff0c77ac */ /* 0x000f260008000c00 */
[----:B------:R-:W-:Y:S01]  /*1190*/  IMAD.WIDE R14, R33, 0x8, R14 ;  /* 0x00000008210e7825 */ /* 0x000fe200078e020e */
[----:B------:R-:W4:Y:S04]  /*11a0*/  LDCU.128 UR4, c[0x3][0x820] ;  /* 0x00c10400ff0477ac */ /* 0x000f280008000c00 */
[----:B------:R-:W4:Y:S01]  /*11b0*/  LDG.E.64.CONSTANT R50, desc[UR76][R14.64] ;  /* 0x0000004c0e327981 */ /* 0x000f22000c1e9b00 */
[----:B------:R-:W4:Y:S03]  /*11c0*/  LDCU.128 UR48, c[0x3][0xa20] ;  /* 0x00c14400ff3077ac */ /* 0x000f260008000c00 */
[----:B------:R-:W4:Y:S01]  /*11d0*/  LDG.E.64.CONSTANT R34, desc[UR76][R14.64+-0x40] ;  /* 0xffffc04c0e227981 */ /* 0x000f22000c1e9b00 */
[----:B------:R-:W4:Y:S03]  /*11e0*/  LDCU.128 UR16, c[0x3][0x830] ;  /* 0x00c10600ff1077ac */ /* 0x000f260008000c00 */
[----:B-12--5:R-:W2:Y:S01]  /*11f0*/  LDG.E.64.CONSTANT R8, desc[UR76][R14.64+-0x38] ;  /* 0xffffc84c0e087981 */ /* 0x026ea2000c1e9b00 */
[----:B------:R-:W1:Y:S03]  /*1200*/  LDCU.128 UR20, c[0x3][0xa30] ;  /* 0x00c14600ff1477ac */ /* 0x000e660008000c00 */
[----:B------:R-:W2:Y:S01]  /*1210*/  LDG.E.64.CONSTANT R38, desc[UR76][R14.64+-0x8] ;  /* 0xfffff84c0e267981 */ /* 0x000ea2000c1e9b00 */
[----:B------:R-:W1:Y:S03]  /*1220*/  LDCU.128 UR36, c[0x3][0x810] ;  /* 0x00c10200ff2477ac */ /* 0x000e660008000c00 */
[----:B------:R-:W2:Y:S01]  /*1230*/  LDG.E.64.CONSTANT R40, desc[UR76][R14.64+-0x30] ;  /* 0xffffd04c0e287981 */ /* 0x000ea2000c1e9b00 */
[----:B------:R-:W1:Y:S03]  /*1240*/  LDCU.128 UR72, c[0x3][0xa10] ;  /* 0x00c14200ff4877ac */ /* 0x000e660008000c00 */
[----:B------:R-:W2:Y:S01]  /*1250*/  LDG.E.64.CONSTANT R10, desc[UR76][R14.64+-0x10] ;  /* 0xfffff04c0e0a7981 */ /* 0x000ea2000c1e9b00 */
[----:B------:R-:W-:Y:S01]  /*1260*/  IMAD R16, R52, 0x48, R53 ;  /* 0x0000004834107824 */ /* 0x000fe200078e0235 */
[----:B------:R-:W1:Y:S04]  /*1270*/  LDCU.128 UR24, c[0x3][0xa40] ;  /* 0x00c14800ff1877ac */ /* 0x000e680008000c00 */
[----:B------:R-:W-:Y:S01]  /*1280*/  LDS.64 R42, [R16] ;  /* 0x00000000102a7984 */ /* 0x000fe20000000a00 */
[----:B------:R-:W1:Y:S03]  /*1290*/  LDCU.128 UR52, c[0x3][0x840] ;  /* 0x00c10800ff3477ac */ /* 0x000e660008000c00 */
[----:B------:R-:W3:Y:S01]  /*12a0*/  LDS.64 R6, [R16+0x40] ;  /* 0x0000400010067984 */ /* 0x000ee20000000a00 */
[----:B------:R-:W1:Y:S03]  /*12b0*/  LDCU.128 UR28, c[0x3][0xa50] ;  /* 0x00c14a00ff1c77ac */ /* 0x000e660008000c00 */
[----:B------:R-:W-:Y:S01]  /*12c0*/  LDS.64 R46, [R16+0x8] ;  /* 0x00000800102e7984 */ /* 0x000fe20000000a00 */
[----:B------:R-:W1:Y:S03]  /*12d0*/  LDCU.128 UR60, c[0x3][0xa60] ;  /* 0x00c14c00ff3c77ac */ /* 0x000e660008000c00 */
[----:B0-----:R-:W0:Y:S01]  /*12e0*/  LDS.64 R12, [R16+0x38] ;  /* 0x00003800100c7984 */ /* 0x001e220000000a00 */
[----:B------:R-:W1:Y:S03]  /*12f0*/  LDCU.128 UR40, c[0x3][0x860] ;  /* 0x00c10c00ff2877ac */ /* 0x000e660008000c00 */
[----:B------:R-:W-:Y:S01]  /*1300*/  LDS.64 R18, [R16+0x10] ;  /* 0x0000100010127984 */ /* 0x000fe20000000a00 */
[----:B------:R-:W1:Y:S03]  /*1310*/  LDCU.128 UR68, c[0x3][0x870] ;  /* 0x00c10e00ff4477ac */ /* 0x000e660008000c00 */
[----:B------:R-:W1:Y:S01]  /*1320*/  LDS.64 R4, [R16+0x30] ;  /* 0x0000300010047984 */ /* 0x000e620000000a00 */
[----:B------:R-:W1:Y:S03]  /*1330*/  LDCU.128 UR64, c[0x3][0xa70] ;  /* 0x00c14e00ff4077ac */ /* 0x000e660008000c00 */
[----:B------:R-:W-:Y:S04]  /*1340*/  LDS.64 R22, [R16+0x18] ;  /* 0x0000180010167984 */ /* 0x000fe80000000a00 */
[----:B------:R-:W1:Y:S04]  /*1350*/  LDS.64 R2, [R16+0x28] ;  /* 0x0000280010027984 */ /* 0x000e680000000a00 */
[----:B------:R1:W1:Y:S01]  /*1360*/  LDS.64 R24, [R16+0x20] ;  /* 0x0000200010187984 */ /* 0x0002620000000a00 */
[----:B---3--:R-:W-:-:S02]  /*1370*/  DADD R36, R42, R6 ;  /* 0x000000002a247229 */ /* 0x008fc40000000006 */
[----:B------:R-:W-:Y:S02]  /*1380*/  DADD R42, R42, -R6 ;  /* 0x000000002a2a7229 */ /* 0x000fe40000000806 */
[C-C-:B0-----:R-:W-:Y:S02]  /*1390*/  DADD R48, R46.reuse, R12.reuse ;  /* 0x000000002e307229 */ /* 0x141fe4000000000c */
[----:B------:R-:W-:Y:S02]  /*13a0*/  DADD R46, R46, -R12 ;  /* 0x000000002e2e7229 */ /* 0x000fe4000000080c */
[----:B------:R-:W-:Y:S02]  /*13b0*/  DFMA R6, R36, UR8, RZ ;  /* 0x0000000824067c2b */ /* 0x000fe400080000ff */
[----:B----4-:R-:W-:Y:S02]  /*13c0*/  DFMA R26, R42, UR12, RZ ;  /* 0x0000000c2a1a7c2b */ /* 0x010fe400080000ff */
        /* <DEDUP_REMOVED lines=10> */
[----:B------:R-:W-:Y:S02]  /*1470*/  DADD R26, R24, R24 ;  /* 0x00000000181a7229 */ /* 0x000fe40000000018 */
[----:B------:R-:W-:Y:S02]  /*1480*/  DFMA R6, R16, UR36, R6 ;  /* 0x0000002410067c2b */ /* 0x000fe40008000006 */
[----:B------:R-:W-:-:S02]  /*1490*/  DFMA R4, R18, UR72, R4 ;  /* 0x0000004812047c2b */ /* 0x000fc40008000004 */
[----:B------:R-:W-:Y:S02]  /*14a0*/  DFMA R32, R16, UR18, R32 ;  /* 0x0000001210207c2b */ /* 0x000fe40008000020 */
[----:B------:R-:W-:Y:S01]  /*14b0*/  DFMA R12, R18, UR22, R12 ;  /* 0x00000016120c7c2b */ /* 0x000fe2000800000c */
[----:B------:R-:W-:Y:S01]  /*14c0*/  UMOV UR44, UR24 ;  /* 0x00000018002c7c82 */ /* 0x000fe20008000000 */
[----:B------:R-:W-:Y:S01]  /*14d0*/  UMOV UR45, UR25 ;  /* 0x00000019002d7c82 */ /* 0x000fe20008000000 */
[----:B------:R-:W-:Y:S02]  /*14e0*/  DADD R24, R24, -R24 ;  /* 0x0000000018187229 */ /* 0x000fe40000000818 */
[----:B------:R-:W-:Y:S02]  /*14f0*/  DMUL R26, R26, 0.5 ;  /* 0x3fe000001a1a7828 */ /* 0x000fe40000000000 */
[----:B------:R-:W-:Y:S02]  /*1500*/  DFMA R6, R20, UR38, R6 ;  /* 0x0000002614067c2b */ /* 0x000fe40008000006 */
[----:B------:R-:W-:-:S02]  /*1510*/  DFMA R4, R22, UR74, R4 ;  /* 0x0000004a16047c2b */ /* 0x000fc40008000004 */
[----:B------:R-:W-:Y:S02]  /*1520*/  DFMA R32, R20, UR52, R32 ;  /* 0x0000003414207c2b */ /* 0x000fe40008000020 */
        /* <DEDUP_REMOVED lines=13> */
[----:B0-----:R-:W-:Y:S01]  /*1600*/  DFMA R44, R36, UR24, RZ ;  /* 0x00000018242c7c2b */ /* 0x001fe200080000ff */
[----:B------:R-:W-:-:S05]  /*1610*/  UMOV UR32, UR60 ;  /* 0x0000003c00207c82 */ /* 0x000fca0008000000 */
[----:B------:R-:W-:Y:S01]  /*1620*/  DFMA R12, R46, UR30, R12 ;  /* 0x0000001e2e0c7c2b */ /* 0x000fe2000800000c */
[----:B------:R-:W-:Y:S01]  /*1630*/  UMOV UR33, UR61 ;  /* 0x0000003d00217c82 */ /* 0x000fe20008000000 */
[----:B------:R-:W-:-:S06]  /*1640*/  DFMA R44, R48, UR26, R44 ;  /* 0x0000001a302c7c2b */ /* 0x000fcc000800002c */
[----:B------:R-:W-:Y:S01]  /*1650*/  DFMA R12, R18, UR32, R12 ;  /* 0x00000020120c7c2b */ /* 0x000fe2000800000c */
[----:B------:R-:W0:Y:S01]  /*1660*/  LDCU.128 UR32, c[0x3][0x8a0] ;  /* 0x00c11400ff2077ac */ /* 0x000e220008000c00 */
[----:B------:R-:W-:Y:S01]  /*1670*/  IMAD.U32 R28, RZ, RZ, UR60 ;  /* 0x0000003cff1c7e24 */ /* 0x000fe2000f8e00ff */
[----:B------:R-:W-:Y:S01]  /*1680*/  MOV R29, UR61 ;  /* 0x0000003d001d7c02 */ /* 0x000fe20008000f00 */
[----:B------:R-:W-:Y:S01]  /*1690*/  IMAD.U32 R30, RZ, RZ, UR62 ;  /* 0x0000003eff1e7e24 */ /* 0x000fe2000f8e00ff */
[----:B------:R-:W-:Y:S01]  /*16a0*/  MOV R31, UR63 ;  /* 0x0000003f001f7c02 */ /* 0x000fe20008000f00 */
[----:B------:R-:W-:Y:S01]  /*16b0*/  UMOV UR46, UR62 ;  /* 0x0000003e002e7c82 */ /* 0x000fe20008000000 */
[----:B------:R-:W-:Y:S01]  /*16c0*/  UMOV UR47, UR63 ;  /* 0x0000003f002f7c82 */ /* 0x000fe20008000000 */
[----:B------:R-:W-:Y:S01]  /*16d0*/  DFMA R44, R16, UR40, R44 ;  /* 0x00000028102c7c2b */ /* 0x000fe2000800002c */
[----:B------:R-:W1:Y:S01]  /*16e0*/  LDCU.128 UR60, c[0x3][0x880] ;  /* 0x00c11000ff3c77ac */ /* 0x000e620008000c00 */
[----:B------:R-:W-:-:S06]  /*16f0*/  DFMA R12, R22, UR46, R12 ;  /* 0x0000002e160c7c2b */ /* 0x000fcc000800000c */
[----:B------:R-:W-:Y:S02]  /*1700*/  DFMA R44, R20, UR42, R44 ;  /* 0x0000002a142c7c2b */ /* 0x000fe4000800002c */
[----:B------:R-:W-:-:S06]  /*1710*/  DFMA R12, R24, UR64, R12 ;  /* 0x00000040180c7c2b */ /* 0x000fcc000800000c */
[----:B------:R-:W-:Y:S02]  /*1720*/  DFMA R44, R26, UR68, R44 ;  /* 0x000000441a2c7c2b */ /* 0x000fe4000800002c */
[----:B------:R-:W-:Y:S02]  /*1730*/  DMUL R2, R50, R2 ;  /* 0x0000000232027228 */ /* 0x000fe40000000000 */
[----:B------:R-:W-:Y:S02]  /*1740*/  DMUL R6, R34, R6 ;  /* 0x0000000622067228 */ /* 0x000fe40000000000 */
[----:B------:R-:W-:Y:S02]  /*1750*/  DFMA R34, R36, UR70, RZ ;  /* 0x0000004624227c2b */ /* 0x000fe400080000ff */
[----:B--2---:R-:W-:Y:S02]  /*1760*/  DMUL R8, R8, R32 ;  /* 0x0000002008087228 */ /* 0x004fe40000000000 */
[----:B0-----:R-:W-:-:S02]  /*1770*/  DFMA R36, R36, UR32, RZ ;  /* 0x0000002024247c2b */ /* 0x001fc400080000ff */
[----:B------:R-:W-:Y:S02]  /*1780*/  DADD R32, R2, R6 ;  /* 0x0000000002207229 */ /* 0x000fe40000000006 */
[----:B-1----:R-:W-:-:S04]  /*1790*/  DFMA R34, R48, UR60, R34 ;  /* 0x0000003c30227c2b */ /* 0x002fc80008000022 */
[----:B------:R-:W-:Y:S02]  /*17a0*/  DFMA R36, R48, UR34, R36 ;  /* 0x0000002230247c2b */ /* 0x000fe40008000024 */
[C---:B------:R-:W-:Y:S02]  /*17b0*/  DFMA R50, R32.reuse, UR38, RZ ;  /* 0x0000002620327c2b */ /* 0x040fe400080000ff */
[----:B------:R-:W-:Y:S01]  /*17c0*/  DFMA R48, R32, UR36, RZ ;  /* 0x0000002420307c2b */ /* 0x000fe200080000ff */
[----:B------:R-:W0:Y:S01]  /*17d0*/  LDCU.128 UR36, c[0x3][0xaa0] ;  /* 0x00c15400ff2477ac */ /* 0x000e220008000c00 */
[----:B------:R-:W-:Y:S02]  /*17e0*/  DMUL R4, R38, R4 ;  /* 0x0000000426047228 */ /* 0x000fe40000000000 */
[C-C-:B------:R-:W-:Y:S02]  /*17f0*/  DADD R38, R44.reuse, -R12.reuse ;  /* 0x000000002c267229 */ /* 0x140fe4000000080c */
[----:B------:R-:W-:-:S02]  /*1800*/  DADD R12, R44, R12 ;  /* 0x000000002c0c7229 */ /* 0x000fc4000000000c */
[----:B------:R-:W-:Y:S01]  /*1810*/  DFMA R44, R32, UR4, RZ ;  /* 0x00000004202c7c2b */ /* 0x000fe200080000ff */
[----:B------:R-:W-:Y:S01]  /*1820*/  UMOV UR4, UR44 ;  /* 0x0000002c00047c82 */ /* 0x000fe20008000000 */
[----:B------:R-:W-:Y:S01]  /*1830*/  UMOV UR5, UR45 ;  /* 0x0000002d00057c82 */ /* 0x000fe20008000000 */
[----:B------:R-:W1:Y:S01]  /*1840*/  LDCU.128 UR44, c[0x3][0xa80] ;  /* 0x00c15000ff2c77ac */ /* 0x000e620008000c00 */
[----:B------:R-:W-:Y:S02]  /*1850*/  DMUL R10, R10, R38 ;  /* 0x000000260a0a7228 */ /* 0x000fe40000000000 */
[----:B------:R-:W-:Y:S02]  /*1860*/  DMUL R12, R40, R12 ;  /* 0x0000000c280c7228 */ /* 0x000fe40000000000 */
[----:B------:R-:W-:Y:S02]  /*1870*/  DFMA R40, R42, UR66, RZ ;  /* 0x000000422a287c2b */ /* 0x000fe400080000ff */
[----:B------:R-:W-:-:S02]  /*1880*/  DADD R38, R4, R8 ;  /* 0x0000000004267229 */ /* 0x000fc40000000008 */
[----:B0-----:R-:W-:-:S06]  /*1890*/  DFMA R42, R42, UR36, RZ ;  /* 0x000000242a2a7c2b */ /* 0x001fcc00080000ff */
[----:B------:R-:W-:Y:S02]  /*18a0*/  DFMA R50, R38, UR52, R50 ;  /* 0x0000003426327c2b */ /* 0x000fe40008000032 */
[C---:B------:R-:W-:Y:S02]  /*18b0*/  DFMA R42, R46.reuse, UR38, R42 ;  /* 0x000000262e2a7c2b */ /* 0x040fe4000800002a */
[----:B-1----:R-:W-:Y:S02]  /*18c0*/  DFMA R40, R46, UR44, R40 ;  /* 0x0000002c2e287c2b */ /* 0x002fe40008000028 */
[C---:B------:R-:W-:Y:S01]  /*18d0*/  DFMA R44, R38.reuse, UR54, R44 ;  /* 0x00000036262c7c2b */ /* 0x040fe2000800002c */
[----:B------:R-:W0:Y:S01]  /*18e0*/  LDCU.128 UR52, c[0x3][0x8b0] ;  /* 0x00c11600ff3477ac */ /* 0x000e220008000c00 */
[----:B------:R-:W-:Y:S02]  /*18f0*/  DFMA R48, R38, UR18, R48 ;  /* 0x0000001226307c2b */ /* 0x000fe40008000030 */
[----:B------:R-:W-:Y:S01]  /*1900*/  DADD R46, R10, R12 ;  /* 0x000000000a2e7229 */ /* 0x000fe2000000000c */
[----:B------:R-:W-:Y:S01]  /*1910*/  UMOV UR18, UR56 ;  /* 0x0000003800127c82 */ /* 0x000fe20008000000 */
[----:B------:R-:W-:Y:S01]  /*1920*/  UMOV UR19, UR57 ;  /* 0x0000003900137c82 */ /* 0x000fe20008000000 */
[----:B------:R-:W1:Y:S05]  /*1930*/  LDCU.128 UR56, c[0x3][0x890] ;  /* 0x00c11200ff3877ac */ /* 0x000e6a0008000c00 */
[----:B------:R-:W-:-:S02]  /*1940*/  DFMA R48, R46, UR40, R48 ;  /* 0x000000282e307c2b */ /* 0x000fc40008000030 */
[----:B------:R-:W-:Y:S01]  /*1950*/  DFMA R50, R46, UR42, R50 ;  /* 0x0000002a2e327c2b */ /* 0x000fe20008000032 */
[----:B------:R-:W2:Y:S01]  /*1960*/  LDCU.128 UR40, c[0x3][0xab0] ;  /* 0x00c15600ff2877ac */ /* 0x000ea20008000c00 */
[C---:B------:R-:W-:Y:S02]  /*1970*/  DFMA R34, R16.reuse, UR62, R34 ;  /* 0x0000003e10227c2b */ /* 0x040fe40008000022 */
[----:B0-----:R-:W-:Y:S02]  /*1980*/  DFMA R36, R16, UR52, R36 ;  /* 0x0000003410247c2b */ /* 0x001fe40008000024 */
[----:B------:R-:W-:Y:S02]  /*1990*/  DADD R16, -R2, R6 ;  /* 0x0000000002107229 */ /* 0x000fe40000000106 */
[----:B------:R-:W-:Y:S02]  /*19a0*/  DFMA R40, R18, UR46, R40 ;  /* 0x0000002e12287c2b */ /* 0x000fe40008000028 */
[----:B-1----:R-:W-:-:S02]  /*19b0*/  DFMA R34, R20, UR56, R34 ;  /* 0x0000003814227c2b */ /* 0x002fc40008000022 */
[----:B------:R-:W-:Y:S02]  /*19c0*/  DFMA R36, R20, UR54, R36 ;  /* 0x0000003614247c2b */ /* 0x000fe40008000024 */
[----:B------:R-:W-:Y:S02]  /*19d0*/  DFMA R20, R16, UR74, RZ ;  /* 0x0000004a10147c2b */ /* 0x000fe400080000ff */
[----:B--2---:R-:W-:Y:S02]  /*19e0*/  DFMA R42, R18, UR40, R42 ;  /* 0x00000028122a7c2b */ /* 0x004fe4000800002a */
[----:B------:R-:W-:Y:S01]  /*19f0*/  DFMA R18, R16, UR72, RZ ;  /* 0x0000004810127c2b */ /* 0x000fe200080000ff */
[----:B------:R-:W0:Y:S05]  /*1a00*/  LDCU.128 UR72, c[0x3][0xa90] ;  /* 0x00c15200ff4877ac */ /* 0x000e2a0008000c00 */
[----:B------:R-:W-:-:S02]  /*1a10*/  DFMA R42, R22, UR42, R42 ;  /* 0x0000002a162a7c2b */ /* 0x000fc4000800002a */
[----:B0-----:R-:W-:Y:S02]  /*1a20*/  DFMA R40, R22, UR72, R40 ;  /* 0x0000004816287c2b */ /* 0x001fe40008000028 */
[----:B------:R-:W-:-:S08]  /*1a30*/  DADD R22, -R4, R8 ;  /* 0x0000000004167229 */ /* 0x000fd00000000108 */
[----:B------:R-:W-:Y:S01]  /*1a40*/  DFMA R20, R22, UR4, R20 ;  /* 0x0000000416147c2b */ /* 0x000fe20008000014 */
[----:B------:R-:W0:Y:S01]  /*1a50*/  LDCU.64 UR4, c[0x3][0x8c0] ;  /* 0x00c11800ff0477ac */ /* 0x000e220008000a00 */
[C---:B------:R-:W-:Y:S02]  /*1a60*/  DFMA R34, R26.reuse, UR58, R34 ;  /* 0x0000003a1a227c2b */ /* 0x040fe40008000022 */
[----:B0-----:R-:W-:Y:S02]  /*1a70*/  DFMA R36, R26, UR4, R36 ;  /* 0x000000041a247c2b */ /* 0x001fe40008000024 */
[----:B------:R-:W-:Y:S01]  /*1a80*/  DFMA R26, R16, UR48, RZ ;  /* 0x00000030101a7c2b */ /* 0x000fe200080000ff */
[----:B------:R-:W-:Y:S01]  /*1a90*/  UMOV UR48, UR18 ;  /* 0x0000001200307c82 */ /* 0x000fe20008000000 */
[----:B------:R-:W-:Y:S01]  /*1aa0*/  UMOV UR49, UR19 ;  /* 0x0000001300317c82 */ /* 0x000fe20008000000 */
[----:B------:R-:W0:Y:S01]  /*1ab0*/  LDCU.64 UR18, c[0x3][0xac0] ;  /* 0x00c15800ff1277ac */ /* 0x000e220008000a00 */
[----:B------:R-:W-:-:S02]  /*1ac0*/  DFMA R40, R24, UR74, R40 ;  /* 0x0000004a18287c2b */ /* 0x000fc40008000028 */
[----:B------:R-:W-:Y:S01]  /*1ad0*/  DFMA R44, R46, UR68, R44 ;  /* 0x000000442e2c7c2b */ /* 0x000fe2000800002c */
[----:B------:R-:W-:Y:S01]  /*1ae0*/  R2UR UR68, R28 ;  /* 0x000000001c4472ca */ /* 0x000fe200000e0000 */
[----:B------:R-:W-:Y:S01]  /*1af0*/  DFMA R18, R22, UR22, R18 ;  /* 0x0000001616127c2b */ /* 0x000fe20008000012 */
[----:B------:R-:W-:Y:S01]  /*1b00*/  R2UR UR69, R29 ;  /* 0x000000001d4572ca */ /* 0x000fe200000e0000 */
[----:B0-----:R-:W-:Y:S01]  /*1b10*/  DFMA R42, R24, UR18, R42 ;  /* 0x00000012182a7c2b */ /* 0x001fe2000800002a */
[----:B------:R-:W2:Y:S01]  /*1b20*/  LDG.E.64.CONSTANT R24, desc[UR76][R14.64+-0x18] ;  /* 0xffffe84c0e187981 */ /* 0x000ea2000c1e9b00 */
[C-C-:B------:R-:W-:Y:S01]  /*1b30*/  DADD R28, R34.reuse, -R40.reuse ;  /* 0x00000000221c7229 */ /* 0x140fe20000000828 */
[----:B------:R-:W-:Y:S01]  /*1b40*/  R2UR UR22, R30 ;  /* 0x000000001e1672ca */ /* 0x000fe200000e0000 */
[----:B------:R-:W-:Y:S01]  /*1b50*/  DADD R34, R34, R40 ;  /* 0x0000000022227229 */ /* 0x000fe20000000028 */
[----:B------:R-:W-:Y:S01]  /*1b60*/  R2UR UR23, R31 ;  /* 0x000000001f1772ca */ /* 0x000fe200000e0000 */
[----:B------:R-:W3:Y:S04]  /*1b70*/  LDG.E.64.CONSTANT R40, desc[UR76][R14.64+-0x20] ;  /* 0xffffe04c0e287981 */ /* 0x000ee8000c1e9b00 */
[----:B------:R-:W4:Y:S01]  /*1b80*/  LDG.E.64.CONSTANT R30, desc[UR76][R14.64+-0x28] ;  /* 0xffffd84c0e1e7981 */ /* 0x000f22000c1e9b00 */
[----:B------:R-:W-:-:S02]  /*1b90*/  DADD R36, R36, R42 ;  /* 0x0000000024247229 */ /* 0x000fc4000000002a */
[----:B------:R-:W-:Y:S01]  /*1ba0*/  DFMA R26, R22, UR48, R26 ;  /* 0x00000030161a7c2b */ /* 0x000fe2000800001a */
[----:B------:R-:W-:Y:S01]  /*1bb0*/  BSSY.RECONVERGENT B0, `(.L_x_1031) ;  /* 0x00000b3000007945 */ /* 0x000fe20003800200 */
[----:B------:R-:W-:Y:S06]  /*1bc0*/  BAR.SYNC.DEFER_BLOCKING 0x0 ;  /* 0x0000000000007b1d */ /* 0x000fec0000010000 */
[----:B--2---:R-:W-:Y:S02]  /*1bd0*/  DMUL R24, R24, R28 ;  /* 0x0000001c18187228 */ /* 0x004fe40000000000 */
[----:B------:R-:W-:-:S02]  /*1be0*/  DFMA R28, R32, UR8, RZ ;  /* 0x00000008201c7c2b */ /* 0x000fc400080000ff */
[----:B------:R-:W-:Y:S02]  /*1bf0*/  DFMA R32, R32, UR10, RZ ;  /* 0x0000000a20207c2b */ /* 0x000fe400080000ff */
[----:B---3--:R-:W-:-:S04]  /*1c00*/  DMUL R36, R40, R36 ;  /* 0x0000002428247228 */ /* 0x008fc80000000000 */
[C---:B------:R-:W-:Y:S02]  /*1c10*/  DFMA R28, R38.reuse, UR6, R28 ;  /* 0x00000006261c7c2b */ /* 0x040fe4000800001c */
[----:B------:R-:W-:Y:S02]  /*1c20*/  DFMA R38, R38, UR16, R32 ;  /* 0x0000001026267c2b */ /* 0x000fe40008000020 */
[C---:B------:R-:W-:Y:S02]  /*1c30*/  DFMA R32, R16.reuse, UR12, RZ ;  /* 0x0000000c10207c2b */ /* 0x040fe400080000ff */
[----:B------:R-:W-:Y:S02]  /*1c40*/  DFMA R16, R16, UR14, RZ ;  /* 0x0000000e10107c2b */ /* 0x000fe400080000ff */
[----:B----4-:R-:W-:Y:S02]  /*1c50*/  DMUL R30, R30, R34 ;  /* 0x000000221e1e7228 */ /* 0x010fe40000000000 */
[----:B------:R-:W-:-:S02]  /*1c60*/  DFMA R28, R46, UR24, R28 ;  /* 0x000000182e1c7c2b */ /* 0x000fc4000800001c */
[C---:B------:R-:W-:Y:S02]  /*1c70*/  DFMA R32, R22.reuse, UR50, R32 ;  /* 0x0000003216207c2b */ /* 0x040fe40008000020 */
[----:B------:R-:W-:Y:S02]  /*1c80*/  DFMA R16, R22, UR20, R16 ;  /* 0x0000001416107c2b */ /* 0x000fe40008000010 */
[----:B------:R-:W-:Y:S02]  /*1c90*/  DFMA R38, R46, UR26, R38 ;  /* 0x0000001a2e267c2b */ /* 0x000fe40008000026 */
[----:B------:R-:W-:Y:S02]  /*1ca0*/  DADD R14, R24, R30 ;  /* 0x00000000180e7229 */ /* 0x000fe4000000001e */
[----:B------:R-:W-:Y:S02]  /*1cb0*/  DADD R22, R36, R36 ;  /* 0x0000000024167229 */ /* 0x000fe40000000024 */
[----:B------:R-:W-:-:S04]  /*1cc0*/  DADD R34, -R10, R12 ;  /* 0x000000000a227229 */ /* 0x000fc8000000010c */
[C---:B------:R-:W-:Y:S02]  /*1cd0*/  DFMA R38, R14.reuse, UR60, R38 ;  /* 0x0000003c0e267c2b */ /* 0x040fe40008000026 */
[----:B------:R-:W-:Y:S02]  /*1ce0*/  DFMA R48, R14, UR62, R48 ;  /* 0x0000003e0e307c2b */ /* 0x000fe40008000030 */
[----:B------:R-:W-:Y:S02]  /*1cf0*/  DMUL R22, R22, 0.5 ;  /* 0x3fe0000016167828 */ /* 0x000fe40000000000 */
        /* <DEDUP_REMOVED lines=34> */
[----:B------:R-:W-:-:S05]  /*1f20*/  IMAD R39, R52, 0x48, R53 ;  /* 0x0000004834277824 */ /* 0x000fca00078e0235 */
        /* <DEDUP_REMOVED lines=12> */
[----:B------:R-:W1:Y:S04]  /*1ff0*/  LDCU.128 UR40, c[0x3][0x810] ;  /* 0x00c10200ff2877ac */ /* 0x000e680008000c00 */
[----:B0-----:R-:W-:Y:S01]  /*2000*/  LDS.64 R20, [R48] ;  /* 0x0000000030147984 */ /* 0x001fe20000000a00 */
[----:B------:R-:W0:Y:S03]  /*2010*/  LDCU.64 UR18, c[0x3][0x820] ;  /* 0x00c10400ff1277ac */ /* 0x000e260008000a00 */
[----:B------:R-:W2:Y:S01]  /*2020*/  LDS.64 R14, [R48+0x240] ;  /* 0x00024000300e7984 */ /* 0x000ea20000000a00 */
[----:B------:R-:W3:Y:S03]  /*2030*/  LDCU.64 UR4, c[0x3][0x838] ;  /* 0x00c10700ff0477ac */ /* 0x000ee60008000a00 */
[----:B------:R-:W-:Y:S01]  /*2040*/  LDS.64 R42, [R48+0x48] ;  /* 0x00004800302a7984 */ /* 0x000fe20000000a00 */
[----:B------:R-:W4:Y:S03]  /*2050*/  LDCU.128 UR44, c[0x3][0x840] ;  /* 0x00c10800ff2c77ac */ /* 0x000f260008000c00 */
[----:B------:R-:W5:Y:S01]  /*2060*/  LDS.64 R18, [R48+0x1f8] ;  /* 0x0001f80030127984 */ /* 0x000f620000000a00 */
[----:B------:R-:W4:Y:S03]  /*2070*/  LDCU.128 UR52, c[0x3][0x890] ;  /* 0x00c11200ff3477ac */ /* 0x000f260008000c00 */
[----:B------:R-:W-:Y:S01]  /*2080*/  LDS.64 R44, [R48+0x90] ;  /* 0x00009000302c7984 */ /* 0x000fe20000000a00 */
[----:B------:R-:W4:Y:S03]  /*2090*/  LDCU.128 UR56, c[0x3][0x8b0] ;  /* 0x00c11600ff3877ac */ /* 0x000f260008000c00 */
[----:B------:R-:W4:Y:S01]  /*20a0*/  LDS.64 R40, [R48+0x1b0] ;  /* 0x0001b00030287984 */ /* 0x000f220000000a00 */
[----:B------:R-:W4:Y:S03]  /*20b0*/  LDCU.64 UR30, c[0x3][0x8c0] ;  /* 0x00c11800ff1e77ac */ /* 0x000f260008000a00 */
[----:B------:R-:W-:Y:S01]  /*20c0*/  LDS.64 R38, [R48+0xd8] ;  /* 0x0000d80030267984 */ /* 0x000fe20000000a00 */
[----:B------:R-:W4:Y:S03]  /*20d0*/  LDCU.64 UR22, c[0x3][0xa20] ;  /* 0x00c14400ff1677ac */ /* 0x000f260008000a00 */
[----:B------:R-:W4:Y:S04]  /*20e0*/  LDS.64 R32, [R48+0x168] ;  /* 0x0001680030207984 */ /* 0x000f280000000a00 */
[----:B------:R-:W4:Y:S01]  /*20f0*/  LDS.64 R34, [R48+0x120] ;  /* 0x0001200030227984 */ /* 0x000f220000000a00 */
[----:B--2---:R-:W-:-:S02]  /*2100*/  DADD R26, R20, R14 ;  /* 0x00000000141a7229 */ /* 0x004fc4000000000e */
[----:B------:R-:W-:Y:S02]  /*2110*/  DADD R20, R20, -R14 ;  /* 0x0000000014147229 */ /* 0x000fe4000000080e */
[C-C-:B-----5:R-:W-:Y:S02]  /*2120*/  DADD R16, R42.reuse, R18.reuse ;  /* 0x000000002a107229 */ /* 0x160fe40000000012 */
[----:B------:R-:W-:Y:S02]  /*2130*/  DADD R42, R42, -R18 ;  /* 0x000000002a2a7229 */ /* 0x000fe40000000812 */
[C---:B------:R-:W-:Y:S02]  /*2140*/  DFMA R14, R26.reuse, UR8, RZ ;  /* 0x000000081a0e7c2b */ /* 0x040fe400080000ff */
[C---:B------:R-:W-:Y:S02]  /*2150*/  DFMA R28, R26.reuse, UR10, RZ ;  /* 0x0000000a1a1c7c2b */ /* 0x040fe400080000ff */
[----:B-1----:R-:W-:-:S02]  /*2160*/  DFMA R22, R26, UR40, RZ ;  /* 0x000000281a167c2b */ /* 0x002fc400080000ff */
[C---:B------:R-:W-:Y:S01]  /*2170*/  DFMA R18, R26.reuse, UR42, RZ ;  /* 0x0000002a1a127c2b */ /* 0x040fe200080000ff */
[----:B------:R-:W1:Y:S01]  /*2180*/  LDCU.128 UR40, c[0x3][0x860] ;  /* 0x00c10c00ff2877ac */ /* 0x000e620008000c00 */
[----:B0-----:R-:W-:Y:S02]  /*2190*/  DFMA R26, R26, UR18, RZ ;  /* 0x000000121a1a7c2b */ /* 0x001fe400080000ff */
[C---:B------:R-:W-:Y:S01]  /*21a0*/  DFMA R14, R16.reuse, UR6, R14 ;  /* 0x00000006100e7c2b */ /* 0x040fe2000800000e */
[----:B------:R-:W0:Y:S01]  /*21b0*/  LDCU.64 UR18, c[0x3][0x870] ;  /* 0x00c10e00ff1277ac */ /* 0x000e220008000a00 */
[C---:B------:R-:W-:Y:S02]  /*21c0*/  DFMA R28, R16.reuse, UR16, R28 ;  /* 0x00000010101c7c2b */ /* 0x040fe4000800001c */
[C---:B---3--:R-:W-:Y:S01]  /*21d0*/  DFMA R22, R16.reuse, UR4, R22 ;  /* 0x0000000410167c2b */ /* 0x048fe20008000016 */
[----:B------:R-:W2:Y:S01]  /*21e0*/  LDCU.64 UR4, c[0x3][0x8a8] ;  /* 0x00c11500ff0477ac */ /* 0x000ea20008000a00 */
[----:B----4-:R-:W-:-:S02]  /*21f0*/  DFMA R18, R16, UR44, R18 ;  /* 0x0000002c10127c2b */ /* 0x010fc40008000012 */
[----:B------:R-:W-:Y:S01]  /*2200*/  DFMA R16, R16, UR46, R26 ;  /* 0x0000002e10107c2b */ /* 0x000fe2000800001a */
[----:B------:R-:W3:Y:S01]  /*2210*/  LDCU.128 UR44, c[0x3][0x880] ;  /* 0x00c11000ff2c77ac */ /* 0x000ee20008000c00 */
[C-C-:B------:R-:W-:Y:S02]  /*2220*/  DADD R26, R44.reuse, R40.reuse ;  /* 0x000000002c1a7229 */ /* 0x140fe40000000028 */
[----:B------:R-:W-:Y:S02]  /*2230*/  DADD R40, R44, -R40 ;  /* 0x000000002c287229 */ /* 0x000fe40000000828 */
[----:B------:R-:W-:-:S04]  /*2240*/  DFMA R44, R20, UR12, RZ ;  /* 0x0000000c142c7c2b */ /* 0x000fc800080000ff */
[C---:B-1----:R-:W-:Y:S02]  /*2250*/  DFMA R22, R26.reuse, UR40, R22 ;  /* 0x000000281a167c2b */ /* 0x042fe40008000016 */
[C---:B------:R-:W-:Y:S01]  /*2260*/  DFMA R18, R26.reuse, UR42, R18 ;  /* 0x0000002a1a127c2b */ /* 0x040fe20008000012 */
[----:B------:R-:W1:Y:S01]  /*2270*/  LDCU.128 UR40, c[0x3][0xa10] ;  /* 0x00c14200ff2877ac */ /* 0x000e620008000c00 */
[C---:B------:R-:W-:Y:S02]  /*2280*/  DFMA R14, R26.reuse, UR24, R14 ;  /* 0x000000181a0e7c2b */ /* 0x040fe4000800000e */
[C---:B------:R-:W-:Y:S02]  /*2290*/  DFMA R28, R26.reuse, UR26, R28 ;  /* 0x0000001a1a1c7c2b */ /* 0x040fe4000800001c */
[----:B0-----:R-:W-:Y:S01]  /*22a0*/  DFMA R16, R26, UR18, R16 ;  /* 0x000000121a107c2b */ /* 0x001fe20008000010 */
[----:B------:R-:W0:Y:S01]  /*22b0*/  LDCU.64 UR18, c[0x3][0xa38] ;  /* 0x00c14700ff1277ac */ /* 0x000e220008000a00 */
[----:B------:R-:W-:-:S02]  /*22c0*/  DADD R26, R38, R32 ;  /* 0x00000000261a7229 */ /* 0x000fc40000000020 */
[----:B------:R-:W-:Y:S02]  /*22d0*/  DADD R38, R38, -R32 ;  /* 0x0000000026267229 */ /* 0x000fe40000000820 */
[----:B------:R-:W-:Y:S02]  /*22e0*/  DADD R32, R34, R34 ;  /* 0x0000000022207229 */ /* 0x000fe40000000022 */
[----:B------:R-:W-:Y:S02]  /*22f0*/  DFMA R44, R42, UR50, R44 ;  /* 0x000000322a2c7c2b */ /* 0x000fe4000800002c */
[C---:B---3--:R-:W-:Y:S02]  /*2300*/  DFMA R28, R26.reuse, UR44, R28 ;  /* 0x0000002c1a1c7c2b */ /* 0x048fe4000800001c */
[----:B------:R-:W-:Y:S01]  /*2310*/  DFMA R22, R26, UR46, R22 ;  /* 0x0000002e1a167c2b */ /* 0x000fe20008000016 */
[----:B------:R-:W3:Y:S01]  /*2320*/  LDCU.128 UR44, c[0x3][0xa40] ;  /* 0x00c14800ff2c77ac */ /* 0x000ee20008000c00 */
[----:B------:R-:W-:-:S02]  /*2330*/  DMUL R32, R32, 0.5 ;  /* 0x3fe0000020207828 */ /* 0x000fc40000000000 */
[C---:B------:R-:W-:Y:S02]  /*2340*/  DFMA R18, R26.reuse, UR52, R18 ;  /* 0x000000341a127c2b */ /* 0x040fe40008000012 */
[C---:B------:R-:W-:Y:S02]  /*2350*/  DFMA R14, R26.reuse, UR70, R14 ;  /* 0x000000461a0e7c2b */ /* 0x040fe4000800000e */
[----:B------:R-:W-:Y:S01]  /*2360*/  DFMA R16, R26, UR54, R16 ;  /* 0x000000361a107c2b */ /* 0x000fe20008000010 */
[----:B------:R-:W4:Y:S01]  /*2370*/  LDCU.128 UR52, c[0x3][0xa60] ;  /* 0x00c14c00ff3477ac */ /* 0x000f220008000c00 */
[C---:B------:R-:W-:Y:S02]  /*2380*/  DFMA R22, R32.reuse, UR56, R22 ;  /* 0x0000003820167c2b */ /* 0x040fe40008000016 */
[C---:B------:R-:W-:Y:S02]  /*2390*/  DFMA R18, R32.reuse, UR58, R18 ;  /* 0x0000003a20127c2b */ /* 0x040fe40008000012 */
[----:B------:R-:W-:-:S02]  /*23a0*/  DFMA R14, R32, UR32, R14 ;  /* 0x00000020200e7c2b */ /* 0x000fc4000800000e */
[C---:B--2---:R-:W-:Y:S01]  /*23b0*/  DFMA R28, R32.reuse, UR4, R28 ;  /* 0x00000004201c7c2b */ /* 0x044fe2000800001c */
[----:B------:R-:W2:Y:S01]  /*23c0*/  LDCU.64 UR4, c[0x3][0xa58] ;  /* 0x00c14b00ff0477ac */ /* 0x000ea20008000a00 */
[----:B------:R-:W-:Y:S02]  /*23d0*/  DFMA R32, R32, UR30, R16 ;  /* 0x0000001e20207c2b */ /* 0x000fe40008000010 */
[C---:B-1----:R-:W-:Y:S01]  /*23e0*/  DFMA R16, R20.reuse, UR40, RZ ;  /* 0x0000002814107c2b */ /* 0x042fe200080000ff */
[----:B------:R-:W1:Y:S01]  /*23f0*/  LDCU.64 UR30, c[0x3][0xa70] ;  /* 0x00c14e00ff1e77ac */ /* 0x000e620008000a00 */
[C---:B------:R-:W-:Y:S02]  /*2400*/  DFMA R46, R20.reuse, UR42, RZ ;  /* 0x0000002a142e7c2b */ /* 0x040fe400080000ff */
[C---:B------:R-:W-:Y:S01]  /*2410*/  DFMA R26, R20.reuse, UR14, RZ ;  /* 0x0000000e141a7c2b */ /* 0x040fe200080000ff */
[----:B------:R-:W5:Y:S01]  /*2420*/  LDCU.128 UR40, c[0x3][0xa90] ;  /* 0x00c15200ff2877ac */ /* 0x000f620008000c00 */
[----:B------:R-:W-:-:S02]  /*2430*/  DFMA R20, R20, UR22, RZ ;  /* 0x0000001614147c2b */ /* 0x000fc400080000ff */
[C---:B0-----:R-:W-:Y:S01]  /*2440*/  DFMA R16, R42.reuse, UR18, R16 ;  /* 0x000000122a107c2b */ /* 0x041fe20008000010 */
[----:B------:R-:W0:Y:S01]  /*2450*/  LDCU.64 UR18, c[0x3][0xac0] ;  /* 0x00c15800ff1277ac */ /* 0x000e220008000a00 */
[C---:B---3--:R-:W-:Y:S02]  /*2460*/  DFMA R46, R42.reuse, UR44, R46 ;  /* 0x0000002c2a2e7c2b */ /* 0x048fe4000800002e */
[C---:B------:R-:W-:Y:S02]  /*2470*/  DFMA R26, R42.reuse, UR20, R26 ;  /* 0x000000142a1a7c2b */ /* 0x040fe4000800001a */
[----:B------:R-:W-:Y:S01]  /*2480*/  DFMA R20, R42, UR46, R20 ;  /* 0x0000002e2a147c2b */ /* 0x000fe20008000014 */
[----:B------:R-:W3:Y:S01]  /*2490*/  LDCU.128 UR44, c[0x3][0xa80] ;  /* 0x00c15000ff2c77ac */ /* 0x000ee20008000c00 */
[C---:B------:R-:W-:Y:S02]  /*24a0*/  DFMA R44, R40.reuse, UR28, R44 ;  /* 0x0000001c282c7c2b */ /* 0x040fe4000800002c */
[----:B----4-:R-:W-:-:S02]  /*24b0*/  DFMA R16, R40, UR52, R16 ;  /* 0x0000003428107c2b */ /* 0x010fc40008000010 */
[C---:B--2---:R-:W-:Y:S01]  /*24c0*/  DFMA R26, R40.reuse, UR4, R26 ;  /* 0x00000004281a7c2b */ /* 0x044fe2000800001a */
[----:B------:R-:W2:Y:S01]  /*24d0*/  LDCU.64 UR4, c[0x3][0xaa8] ;  /* 0x00c15500ff0477ac */ /* 0x000ea20008000a00 */
[C---:B-1----:R-:W-:Y:S02]  /*24e0*/  DFMA R20, R40.reuse, UR30, R20 ;  /* 0x0000001e28147c2b */ /* 0x042fe40008000014 */
[----:B------:R-:W-:Y:S01]  /*24f0*/  DFMA R46, R40, UR54, R46 ;  /* 0x00000036282e7c2b */ /* 0x000fe2000800002e */
[----:B------:R-:W1:Y:S01]  /*2500*/  LDCU.128 UR52, c[0x3][0xab0] ;  /* 0x00c15600ff3477ac */ /* 0x000e620008000c00 */
[----:B------:R-:W-:Y:S02]  /*2510*/  DADD R34, R34, -R34 ;  /* 0x0000000022227229 */ /* 0x000fe40000000822 */
[C---:B------:R-:W-:Y:S02]  /*2520*/  DFMA R44, R38.reuse, UR66, R44 ;  /* 0x00000042262c7c2b */ /* 0x040fe4000800002c */
[----:B-----5:R-:W-:-:S02]  /*2530*/  DFMA R20, R38, UR42, R20 ;  /* 0x0000002a26147c2b */ /* 0x020fc40008000014 */
[C---:B------:R-:W-:Y:S02]  /*2540*/  DFMA R46, R38.reuse, UR40, R46 ;  /* 0x00000028262e7c2b */ /* 0x040fe4000800002e */
[C---:B---3--:R-:W-:Y:S02]  /*2550*/  DFMA R26, R38.reuse, UR44, R26 ;  /* 0x0000002c261a7c2b */ /* 0x048fe4000800001a */
[----:B------:R-:W-:Y:S02]  /*2560*/  DFMA R16, R38, UR46, R16 ;  /* 0x0000002e26107c2b */ /* 0x000fe40008000010 */
[C---:B0-----:R-:W-:Y:S02]  /*2570*/  DFMA R20, R34.reuse, UR18, R20 ;  /* 0x0000001222147c2b */ /* 0x041fe40008000014 */
[C---:B------:R-:W-:Y:S02]  /*2580*/  DFMA R44, R34.reuse, UR36, R44 ;  /* 0x00000024222c7c2b */ /* 0x040fe4000800002c */
[----:B--2---:R-:W-:-:S02]  /*2590*/  DFMA R26, R34, UR4, R26 ;  /* 0x00000004221a7c2b */ /* 0x004fc4000800001a */
[C---:B-1----:R-:W-:Y:S02]  /*25a0*/  DFMA R16, R34.reuse, UR52, R16 ;  /* 0x0000003422107c2b */ /* 0x042fe40008000010 */
[----:B------:R-:W-:Y:S02]  /*25b0*/  DFMA R46, R34, UR54, R46 ;  /* 0x00000036222e7c2b */ /* 0x000fe4000800002e */
[----:B------:R-:W-:Y:S02]  /*25c0*/  DADD R20, R32, R20 ;  /* 0x0000000020147229 */ /* 0x000fe40000000014 */
[C-C-:B------:R-:W-:Y:S02]  /*25d0*/  DADD R32, R14.reuse, -R44.reuse ;  /* 0x000000000e207229 */ /* 0x140fe4000000082c */
[----:B------:R-:W-:Y:S02]  /*25e0*/  DADD R44, R14, R44 ;  /* 0x000000000e2c7229 */ /* 0x000fe4000000002c */
[C-C-:B------:R-:W-:Y:S01]  /*25f0*/  DADD R14, R28.reuse, -R26.reuse ;  /* 0x000000001c0e7229 */ /* 0x140fe2000000081a */
[----:B------:R1:W-:Y:S01]  /*2600*/  STS.64 [R48+0x120], R20 ;  /* 0x0001201430007388 */ /* 0x0003e20000000a00 */
[----:B------:R-:W-:-:S02]  /*2610*/  DADD R26, R28, R26 ;  /* 0x000000001c1a7229 */ /* 0x000fc4000000001a */
[C-C-:B------:R-:W-:Y:S01]  /*2620*/  DADD R28, R22.reuse, -R16.reuse ;  /* 0x00000000161c7229 */ /* 0x140fe20000000810 */
[----:B------:R1:W-:Y:S01]  /*2630*/  STS.64 [R48+0x240], R32 ;  /* 0x0002402030007388 */ /* 0x0003e20000000a00 */
[----:B------:R-:W-:Y:S02]  /*2640*/  DADD R16, R22, R16 ;  /* 0x0000000016107229 */ /* 0x000fe40000000010 */
[C-C-:B------:R-:W-:Y:S01]  /*2650*/  DADD R22, R18.reuse, -R46.reuse ;  /* 0x0000000012167229 */ /* 0x140fe2000000082e */
[----:B------:R1:W-:Y:S01]  /*2660*/  STS.64 [R48], R44 ;  /* 0x0000002c30007388 */ /* 0x0003e20000000a00 */
[----:B------:R-:W-:-:S03]  /*2670*/  DADD R18, R18, R46 ;  /* 0x0000000012127229 */ /* 0x000fc6000000002e */
[----:B------:R1:W-:Y:S04]  /*2680*/  STS.64 [R48+0x1f8], R14 ;  /* 0x0001f80e30007388 */ /* 0x0003e80000000a00 */
[----:B------:R1:W-:Y:S04]  /*2690*/  STS.64 [R48+0x48], R26 ;  /* 0x0000481a30007388 */ /* 0x0003e80000000a00 */
[----:B------:R1:W-:Y:S04]  /*26a0*/  STS.64 [R48+0x1b0], R28 ;  /* 0x0001b01c30007388 */ /* 0x0003e80000000a00 */
[----:B------:R1:W-:Y:S04]  /*26b0*/  STS.64 [R48+0x90], R16 ;  /* 0x0000901030007388 */ /* 0x0003e80000000a00 */
[----:B------:R1:W-:Y:S04]  /*26c0*/  STS.64 [R48+0x168], R22 ;  /* 0x0001681630007388 */ /* 0x0003e80000000a00 */
[----:B------:R1:W-:Y:S02]  /*26d0*/  STS.64 [R48+0xd8], R18 ;  /* 0x0000d81230007388 */ /* 0x0003e40000000a00 */
.L_x_1032:
[----:B------:R-:W-:Y:S05]  /*26e0*/  BSYNC.RECONVERGENT B0 ;  /* 0x0000000000007941 */ /* 0x000fea0003800200 */
.L_x_1031:
[----:B01----:R-:W0:Y:S01]  /*26f0*/  S2R R15, SR_TID.X ;  /* 0x00000000000f7919 */ /* 0x003e220000002100 */
[----:B------:R-:W-:Y:S01]  /*2700*/  BSSY.RECONVERGENT B0, `(.L_x_1033) ;  /* 0x000006e000007945 */ /* 0x000fe20003800200 */
[----:B------:R-:W-:Y:S06]  /*2710*/  BAR.SYNC.DEFER_BLOCKING 0x0 ;  /* 0x0000000000007b1d */ /* 0x000fec0000010000 */
[----:B------:R-:W-:Y:S05]  /*2720*/  @P2 BRA `(.L_x_1034) ;  /* 0x0000000400ac2947 */ /* 0x000fea0003800000 */
[----:B0-----:R-:W-:Y:S01]  /*2730*/  LOP3.LUT R2, R15, 0xffff, RZ, 0xc0, !PT ;  /* 0x0000ffff0f027812 */ /* 0x001fe200078ec0ff */
[----:B------:R-:W0:Y:S04]  /*2740*/  LDCU.128 UR40, c[0x3][0x810] ;  /* 0x00c10200ff2877ac */ /* 0x000e280008000c00 */
[----:B------:R-:W-:Y:S01]  /*2750*/  IMAD R2, R2, 0xe38f, RZ ;  /* 0x0000e38f02027824 */ /* 0x000fe200078e02ff */
[----:B------:R-:W1:Y:S04]  /*2760*/  LDCU.64 UR34, c[0x3][0x820] ;  /* 0x00c10400ff2277ac */ /* 0x000e680008000a00 */
[----:B------:R-:W-:Y:S01]  /*2770*/  SHF.R.U32.HI R2, RZ, 0x13, R2 ;  /* 0x00000013ff027819 */ /* 0x000fe20000011602 */
[----:B------:R-:W2:Y:S04]  /*2780*/  LDCU.64 UR22, c[0x3][0x838] ;  /* 0x00c10700ff1677ac */ /* 0x000ea80008000a00 */
[----:B------:R-:W-:Y:S01]  /*2790*/  IMAD R53, R2, -0x240, R53 ;  /* 0xfffffdc002357824 */ /* 0x000fe200078e0235 */
[----:B------:R-:W3:Y:S03]  /*27a0*/  LDCU.128 UR52, c[0x3][0x840] ;  /* 0x00c10800ff3477ac */ /* 0x000ee60008000c00 */
[----:B------:R-:W-:Y:S01]  /*27b0*/  IMAD R53, R52, 0x8, R53 ;  /* 0x0000000834357824 */ /* 0x000fe200078e0235 */
[----:B------:R-:W4:Y:S04]  /*27c0*/  LDCU.128 UR56, c[0x3][0xa10] ;  /* 0x00c14200ff3877ac */ /* 0x000f280008000c00 */
[----:B------:R-:W-:Y:S01]  /*27d0*/  LDS.64 R16, [R53+0x288] ;  /* 0x0002880035107984 */ /* 0x000fe20000000a00 */
[----:B------:R-:W5:Y:S03]  /*27e0*/  LDCU.64 UR38, c[0x3][0xa20] ;  /* 0x00c14400ff2677ac */ /* 0x000f660008000a00 */
[----:B------:R-:W0:Y:S01]  /*27f0*/  LDS.64 R4, [R53+0x11b8] ;  /* 0x0011b80035047984 */ /* 0x000e220000000a00 */
[----:B------:R-:W5:Y:S03]  /*2800*/  LDCU.64 UR30, c[0x3][0xa38] ;  /* 0x00c14700ff1e77ac */ /* 0x000f660008000a00 */
[----:B------:R-:W-:Y:S01]  /*2810*/  LDS.64 R8, [R53] ;  /* 0x0000000035087984 */ /* 0x000fe20000000a00 */
[----:B------:R-:W5:Y:S03]  /*2820*/  LDCU.128 UR44, c[0x3][0xa40] ;  /* 0x00c14800ff2c77ac */ /* 0x000f660008000c00 */
[----:B------:R-:W1:Y:S01]  /*2830*/  LDS.64 R2, [R53+0x1440] ;  /* 0x0014400035027984 */ /* 0x000e620000000a00 */
[----:B------:R-:W5:Y:S03]  /*2840*/  LDCU.64 UR18, c[0x3][0xa58] ;  /* 0x00c14b00ff1277ac */ /* 0x000f660008000a00 */
[----:B------:R-:W-:Y:S01]  /*2850*/  LDS.64 R12, [R53+0x510] ;  /* 0x00051000350c7984 */ /* 0x000fe20000000a00 */
[----:B------:R-:W5:Y:S03]  /*2860*/  LDCU.128 UR60, c[0x3][0x8b0] ;  /* 0x00c11600ff3c77ac */ /* 0x000f660008000c00 */
[----:B------:R-:W5:Y:S01]  /*2870*/  LDS.64 R10, [R53+0xf30] ;  /* 0x000f3000350a7984 */ /* 0x000f620000000a00 */
[----:B------:R-:W5:Y:S03]  /*2880*/  LDCU.64 UR4, c[0x3][0x8a8] ;  /* 0x00c11500ff0477ac */ /* 0x000f660008000a00 */
[----:B------:R-:W-:Y:S01]  /*2890*/  LDS.64 R6, [R53+0xca8] ;  /* 0x000ca80035067984 */ /* 0x000fe20000000a00 */
[----:B0-----:R-:W-:-:S02]  /*28a0*/  DADD R24, R16, R4 ;  /* 0x0000000010187229 */ /* 0x001fc40000000004 */
[----:B------:R-:W-:Y:S01]  /*28b0*/  DADD R16, R16, -R4 ;  /* 0x0000000010107229 */ /* 0x000fe20000000804 */
[----:B------:R-:W0:Y:S01]  /*28c0*/  LDS.64 R4, [R53+0x798] ;  /* 0x0007980035047984 */ /* 0x000e220000000a00 */
[C-C-:B-1----:R-:W-:Y:S02]  /*28d0*/  DADD R18, R8.reuse, R2.reuse ;  /* 0x0000000008127229 */ /* 0x142fe40000000002 */
[----:B------:R-:W-:Y:S01]  /*28e0*/  DADD R8, R8, -R2 ;  /* 0x0000000008087229 */ /* 0x000fe20000000802 */
[----:B------:R-:W1:Y:S05]  /*28f0*/  LDS.64 R2, [R53+0xa20] ;  /* 0x000a200035027984 */ /* 0x000e6a0000000a00 */
[----:B------:R-:W-:-:S02]  /*2900*/  DFMA R22, R18, UR8, RZ ;  /* 0x0000000812167c2b */ /* 0x000fc400080000ff */
[C---:B------:R-:W-:Y:S02]  /*2910*/  DFMA R20, R18.reuse, UR10, RZ ;  /* 0x0000000a12147c2b */ /* 0x040fe400080000ff */
[C---:B------:R-:W-:Y:S02]  /*2920*/  DFMA R32, R18.reuse, UR40, RZ ;  /* 0x0000002812207c2b */ /* 0x040fe400080000ff */
[C---:B------:R-:W-:Y:S01]  /*2930*/  DFMA R30, R18.reuse, UR42, RZ ;  /* 0x0000002a121e7c2b */ /* 0x040fe200080000ff */
[----:B------:R-:W0:Y:S01]  /*2940*/  LDCU.128 UR40, c[0x3][0x860] ;  /* 0x00c10c00ff2877ac */ /* 0x000e220008000c00 */
[----:B------:R-:W-:Y:S02]  /*2950*/  DFMA R18, R18, UR34, RZ ;  /* 0x0000002212127c2b */ /* 0x000fe400080000ff */
[C---:B------:R-:W-:Y:S01]  /*2960*/  DFMA R22, R24.reuse, UR6, R22 ;  /* 0x0000000618167c2b */ /* 0x040fe20008000016 */
[----:B------:R-:W1:Y:S01]  /*2970*/  LDCU.64 UR34, c[0x3][0x870] ;  /* 0x00c10e00ff2277ac */ /* 0x000e620008000a00 */
[----:B------:R-:W-:-:S02]  /*2980*/  DFMA R20, R24, UR16, R20 ;  /* 0x0000001018147c2b */ /* 0x000fc40008000014 */
[C---:B--2---:R-:W-:Y:S01]  /*2990*/  DFMA R32, R24.reuse, UR22, R32 ;  /* 0x0000001618207c2b */ /* 0x044fe20008000020 */
[----:B------:R-:W2:Y:S01]  /*29a0*/  LDCU.64 UR22, c[0x3][0x8c0] ;  /* 0x00c11800ff1677ac */ /* 0x000ea20008000a00 */
[C---:B---3--:R-:W-:Y:S02]  /*29b0*/  DFMA R30, R24.reuse, UR52, R30 ;  /* 0x00000034181e7c2b */ /* 0x048fe4000800001e */
[----:B------:R-:W-:Y:S01]  /*29c0*/  DFMA R24, R24, UR54, R18 ;  /* 0x0000003618187c2b */ /* 0x000fe20008000012 */
[----:B------:R-:W3:Y:S01]  /*29d0*/  LDCU.128 UR52, c[0x3][0x880] ;  /* 0x00c11000ff3477ac */ /* 0x000ee20008000c00 */
[C---:B------:R-:W-:Y:S02]  /*29e0*/  DFMA R18, R8.reuse, UR12, RZ ;  /* 0x0000000c08127c2b */ /* 0x040fe400080000ff */
[C---:B------:R-:W-:Y:S02]  /*29f0*/  DFMA R26, R8.reuse, UR14, RZ ;  /* 0x0000000e081a7c2b */ /* 0x040fe400080000ff */
[----:B----4-:R-:W-:-:S02]  /*2a00*/  DFMA R34, R8, UR56, RZ ;  /* 0x0000003808227c2b */ /* 0x010fc400080000ff */
[C---:B------:R-:W-:Y:S01]  /*2a10*/  DFMA R36, R8.reuse, UR58, RZ ;  /* 0x0000003a08247c2b */ /* 0x040fe200080000ff */
[----:B------:R-:W4:Y:S01]  /*2a20*/  LDCU.128 UR56, c[0x3][0xa60] ;  /* 0x00c14c00ff3877ac */ /* 0x000f220008000c00 */
[----:B-----5:R-:W-:Y:S02]  /*2a30*/  DFMA R38, R8, UR38, RZ ;  /* 0x0000002608267c2b */ /* 0x020fe400080000ff */
[C---:B------:R-:W-:Y:S01]  /*2a40*/  DFMA R18, R16.reuse, UR50, R18 ;  /* 0x0000003210127c2b */ /* 0x040fe20008000012 */
[----:B------:R-:W5:Y:S01]  /*2a50*/  LDCU.64 UR38, c[0x3][0xa70] ;  /* 0x00c14e00ff2677ac */ /* 0x000f620008000a00 */
[C---:B------:R-:W-:Y:S02]  /*2a60*/  DFMA R8, R16.reuse, UR20, R26 ;  /* 0x0000001410087c2b */ /* 0x040fe4000800001a */
[C---:B------:R-:W-:Y:S01]  /*2a70*/  DFMA R34, R16.reuse, UR30, R34 ;  /* 0x0000001e10227c2b */ /* 0x040fe20008000022 */
[----:B------:R-:W2:Y:S01]  /*2a80*/  LDCU.64 UR30, c[0x3][0xac0] ;  /* 0x00c15800ff1e77ac */ /* 0x000ea20008000a00 */
[----:B------:R-:W-:-:S02]  /*2a90*/  DFMA R36, R16, UR44, R36 ;  /* 0x0000002c10247c2b */ /* 0x000fc40008000024 */
[----:B------:R-:W-:Y:S01]  /*2aa0*/  DFMA R16, R16, UR46, R38 ;  /* 0x0000002e10107c2b */ /* 0x000fe20008000026 */
[----:B------:R-:W3:Y:S01]  /*2ab0*/  LDCU.128 UR44, c[0x3][0x890] ;  /* 0x00c11200ff2c77ac */ /* 0x000ee20008000c00 */
[C-C-:B------:R-:W-:Y:S02]  /*2ac0*/  DADD R28, R12.reuse, R10.reuse ;  /* 0x000000000c1c7229 */ /* 0x140fe4000000000a */
[----:B------:R-:W-:-:S06]  /*2ad0*/  DADD R26, R12, -R10 ;  /* 0x000000000c1a7229 */ /* 0x000fcc000000080a */
[C---:B0-----:R-:W-:Y:S02]  /*2ae0*/  DFMA R12, R28.reuse, UR40, R32 ;  /* 0x000000281c0c7c2b */ /* 0x041fe40008000020 */
[C---:B------:R-:W-:Y:S01]  /*2af0*/  DFMA R10, R28.reuse, UR42, R30 ;  /* 0x0000002a1c0a7c2b */ /* 0x040fe2000800001e */
[----:B------:R-:W0:Y:S01]  /*2b00*/  LDCU.128 UR40, c[0x3][0xa80] ;  /* 0x00c15000ff2877ac */ /* 0x000e220008000c00 */
[C---:B------:R-:W-:Y:S02]  /*2b10*/  DFMA R22, R28.reuse, UR24, R22 ;  /* 0x000000181c167c2b */ /* 0x040fe40008000016 */
[C---:B------:R-:W-:Y:S02]  /*2b20*/  DFMA R32, R28.reuse, UR26, R20 ;  /* 0x0000001a1c207c2b */ /* 0x040fe40008000014 */
[----:B-1----:R-:W-:Y:S02]  /*2b30*/  DFMA R28, R28, UR34, R24 ;  /* 0x000000221c1c7c2b */ /* 0x002fe40008000018 */
[----:B------:R-:W-:-:S02]  /*2b40*/  DADD R30, R4, R6 ;  /* 0x00000000041e7229 */ /* 0x000fc40000000006 */
[C---:B----4-:R-:W-:Y:S02]  /*2b50*/  DFMA R24, R26.reuse, UR56, R34 ;  /* 0x000000381a187c2b */ /* 0x050fe40008000022 */
[C---:B------:R-:W-:Y:S01]  /*2b60*/  DFMA R20, R26.reuse, UR58, R36 ;  /* 0x0000003a1a147c2b */ /* 0x040fe20008000024 */
[----:B------:R-:W1:Y:S01]  /*2b70*/  LDCU.128 UR56, c[0x3][0xa90] ;  /* 0x00c15200ff3877ac */ /* 0x000e620008000c00 */
[C---:B------:R-:W-:Y:S02]  /*2b80*/  DFMA R18, R26.reuse, UR28, R18 ;  /* 0x0000001c1a127c2b */ /* 0x040fe40008000012 */
[C---:B------:R-:W-:Y:S01]  /*2b90*/  DFMA R34, R26.reuse, UR18, R8 ;  /* 0x000000121a227c2b */ /* 0x040fe20008000008 */
[----:B------:R-:W4:Y:S01]  /*2ba0*/  LDCU.64 UR18, c[0x3][0xaa8] ;  /* 0x00c15500ff1277ac */ /* 0x000f220008000a00 */
[----:B-----5:R-:W-:Y:S02]  /*2bb0*/  DFMA R16, R26, UR38, R16 ;  /* 0x000000261a107c2b */ /* 0x020fe40008000010 */
[----:B---3--:R-:W-:-:S02]  /*2bc0*/  DFMA R26, R30, UR44, R10 ;  /* 0x0000002c1e1a7c2b */ /* 0x008fc4000800000a */
[----:B------:R-:W-:Y:S01]  /*2bd0*/  DFMA R28, R30, UR46, R28 ;  /* 0x0000002e1e1c7c2b */ /* 0x000fe2000800001c */
[----:B------:R-:W3:Y:S01]  /*2be0*/  LDCU.128 UR44, c[0x3][0xab0] ;  /* 0x00c15600ff2c77ac */ /* 0x000ee20008000c00 */
[----:B------:R-:W-:Y:S02]  /*2bf0*/  DADD R6, R4, -R6 ;  /* 0x0000000004067229 */ /* 0x000fe40000000806 */
[----:B------:R-:W-:Y:S02]  /*2c00*/  DADD R8, R2, R2 ;  /* 0x0000000002087229 */ /* 0x000fe40000000002 */
[----:B------:R-:W-:Y:S02]  /*2c10*/  DFMA R12, R30, UR54, R12 ;  /* 0x000000361e0c7c2b */ /* 0x000fe4000800000c */
[----:B------:R-:W-:Y:S02]  /*2c20*/  DADD R2, R2, -R2 ;  /* 0x0000000002027229 */ /* 0x000fe40000000802 */
[----:B0-----:R-:W-:-:S02]  /*2c30*/  DFMA R24, R6, UR42, R24 ;  /* 0x0000002a06187c2b */ /* 0x001fc40008000018 */
[----:B------:R-:W-:Y:S02]  /*2c40*/  DMUL R10, R8, 0.5 ;  /* 0x3fe00000080a7828 */ /* 0x000fe40000000000 */
[----:B------:R-:W-:Y:S02]  /*2c50*/  DFMA R4, R30, UR52, R32 ;  /* 0x000000341e047c2b */ /* 0x000fe40008000020 */
[C---:B------:R-:W-:Y:S02]  /*2c60*/  DFMA R8, R6.reuse, UR40, R34 ;  /* 0x0000002806087c2b */ /* 0x040fe40008000022 */
[----:B-1----:R-:W-:Y:S02]  /*2c70*/  DFMA R20, R6, UR56, R20 ;  /* 0x0000003806147c2b */ /* 0x002fe40008000014 */
[----:B------:R-:W-:Y:S02]  /*2c80*/  DFMA R22, R30, UR70, R22 ;  /* 0x000000461e167c2b */ /* 0x000fe40008000016 */
[----:B------:R-:W-:-:S02]  /*2c90*/  DFMA R18, R6, UR66, R18 ;  /* 0x0000004206127c2b */ /* 0x000fc40008000012 */
[----:B------:R-:W-:Y:S02]  /*2ca0*/  DFMA R32, R6, UR58, R16 ;  /* 0x0000003a06207c2b */ /* 0x000fe40008000010 */
[----:B------:R-:W-:Y:S02]  /*2cb0*/  DFMA R12, R10, UR60, R12 ;  /* 0x0000003c0a0c7c2b */ /* 0x000fe4000800000c */
[----:B---3--:R-:W-:Y:S02]  /*2cc0*/  DFMA R24, R2, UR44, R24 ;  /* 0x0000002c02187c2b */ /* 0x008fe40008000018 */
[C---:B------:R-:W-:Y:S02]  /*2cd0*/  DFMA R30, R10.reuse, UR62, R26 ;  /* 0x0000003e0a1e7c2b */ /* 0x040fe4000800001a */
[----:B------:R-:W-:Y:S02]  /*2ce0*/  DFMA R16, R10, UR4, R4 ;  /* 0x000000040a107c2b */ /* 0x000fe40008000004 */
[----:B----4-:R-:W-:-:S02]  /*2cf0*/  DFMA R8, R2, UR18, R8 ;  /* 0x0000001202087c2b */ /* 0x010fc40008000008 */
[----:B------:R-:W-:Y:S02]  /*2d00*/  DFMA R20, R2, UR46, R20 ;  /* 0x0000002e02147c2b */ /* 0x000fe40008000014 */
[C---:B------:R-:W-:Y:S02]  /*2d10*/  DFMA R22, R10.reuse, UR32, R22 ;  /* 0x000000200a167c2b */ /* 0x040fe40008000016 */
[----:B--2---:R-:W-:Y:S02]  /*2d20*/  DFMA R28, R10, UR22, R28 ;  /* 0x000000160a1c7c2b */ /* 0x004fe4000800001c */
[C---:B------:R-:W-:Y:S02]  /*2d30*/  DFMA R32, R2.reuse, UR30, R32 ;  /* 0x0000001e02207c2b */ /* 0x040fe40008000020 */
[----:B------:R-:W-:Y:S02]  /*2d40*/  DFMA R18, R2, UR36, R18 ;  /* 0x0000002402127c2b */ /* 0x000fe40008000012 */
[----:B------:R-:W-:-:S02]  /*2d50*/  DADD R10, R12, -R24 ;  /* 0x000000000c0a7229 */ /* 0x000fc40000000818 */
[----:B------:R-:W-:Y:S02]  /*2d60*/  DADD R12, R12, R24 ;  /* 0x000000000c0c7229 */ /* 0x000fe40000000018 */
[----:B------:R-:W-:Y:S02]  /*2d70*/  DADD R4, R16, -R8 ;  /* 0x0000000010047229 */ /* 0x000fe40000000808 */
[----:B------:R-:W-:Y:S02]  /*2d80*/  DADD R24, R30, -R20 ;  /* 0x000000001e187229 */ /* 0x000fe40000000814 */
[----:B------:R-:W-:Y:S02]  /*2d90*/  DADD R36, R28, R32 ;  /* 0x000000001c247229 */ /* 0x000fe40000000020 */
[C-C-:B------:R-:W-:Y:S02]  /*2da0*/  DADD R2, R22.reuse, -R18.reuse ;  /* 0x0000000016027229 */ /* 0x140fe40000000812 */
[----:B------:R-:W-:-:S02]  /*2db0*/  DADD R6, R22, R18 ;  /* 0x0000000016067229 */ /* 0x000fc40000000012 */
[----:B------:R-:W-:Y:S02]  /*2dc0*/  DADD R8, R16, R8 ;  /* 0x0000000010087229 */ /* 0x000fe40000000008 */
[----:B------:R-:W-:-:S11]  /*2dd0*/  DADD R30, R30, R20 ;  /* 0x000000001e1e7229 */ /* 0x000fd60000000014 */
.L_x_1034:
[----:B------:R-:W-:Y:S05]  /*2de0*/  BSYNC.RECONVERGENT B0 ;  /* 0x0000000000007941 */ /* 0x000fea0003800200 */
.L_x_1033:
        /* <DEDUP_REMOVED lines=15> */
.L_x_1035:
        /* <DEDUP_REMOVED lines=10> */
.L_x_3026:


//--------------------- .text._Z32massMatrixMultiplyRegisterKernelILi9ELi9ELi1EEviPKdS1_S1_S1_Pd --------------------------
	.section	.text._Z32massMatrixMultiplyRegisterKernelILi9ELi9ELi1EEviPKdS1_S1_S1_Pd,"ax",@progbits
	.align	128
        .global         _Z32massMatrixMultiplyRegisterKernelILi9ELi9ELi1EEviPKdS1_S1_S1_Pd
        .type           _Z32massMatrixMultiplyRegisterKernelILi9ELi9ELi1EEviPKdS1_S1_S1_Pd,@function
        .size           _Z32massMatrixMultiplyRegisterKernelILi9ELi9ELi1EEviPKdS1_S1_S1_Pd,(.L_x_3027 - _Z32massMatrixMultiplyRegisterKernelILi9ELi9ELi1EEviPKdS1_S1_S1_Pd)
        .other          _Z32massMatrixMultiplyRegisterKernelILi9ELi9ELi1EEviPKdS1_S1_S1_Pd,@"STO_CUDA_ENTRY STV_DEFAULT"
_Z32massMatrixMultiplyRegisterKernelILi9ELi9ELi1EEviPKdS1_S1_S1_Pd:
.text._Z32massMatrixMultiplyRegisterKernelILi9ELi9ELi1EEviPKdS1_S1_S1_Pd:
[----:B------:R-:W-:Y:S01]  /*0000*/  LDC R1, c[0x0][0x37c] ;  /* 0x0000df00ff017b82 */ /* 0x000fe20000000800 */
[----:B------:R-:W0:Y:S07]  /*0010*/  S2R R3, SR_TID.X ;  /* 0x0000000000037919 */ /* 0x000e2e0000002100 */
[----:B------:R-:W1:Y:S01]  /*0020*/  LDC.64 R4, c[0x0][0x390] ;  /* 0x0000e400ff047b82 */ /* 0x000e620000000a00 */
[----:B------:R-:W2:Y:S01]  /*0030*/  LDCU.64 UR54, c[0x0][0x358] ;  /* 0x00006b00ff3677ac */ /* 0x000ea20008000a00 */
[----:B------:R-:W3:Y:S06]  /*0040*/  S2R R22, SR_TID.Y ;  /* 0x0000000000167919 */ /* 0x000eec0000002200 */
[----:B------:R-:W4:Y:S08]  /*0050*/  LDC.64 R6, c[0x0][0x398] ;  /* 0x0000e600ff067b82 */ /* 0x000f300000000a00 */
[----:B------:R-:W2:Y:S01]  /*0060*/  S2UR UR7, SR_CgaCtaId ;  /* 0x00000000000779c3 */ /* 0x000ea20000008800 */
[----:B------:R-:W-:Y:S01]  /*0070*/  UMOV UR4, 0x400 ;  /* 0x0000040000047882 */ /* 0x000fe20000000000 */
[----:B------:R-:W2:Y:S01]  /*0080*/  LDCU UR28, c[0x0][0x380] ;  /* 0x00007000ff1c77ac */ /* 0x000ea20008000800 */
[----:B0-----:R-:W-:-:S04]  /*0090*/  ISETP.GT.U32.AND P0, PT, R3, 0x18, PT ;  /* 0x000000180300780c */ /* 0x001fc80003f04070 */
[----:B---3--:R-:W-:-:S13]  /*00a0*/  ISETP.NE.OR P0, PT, R22, RZ, P0 ;  /* 0x000000ff1600720c */ /* 0x008fda0000705670 */
[----:B-1----:R-:W-:-:S04]  /*00b0*/  @!P0 IMAD.WIDE.U32 R4, R3, 0x8, R4 ;  /* 0x0000000803048825 */ /* 0x002fc800078e0004 */
[C---:B----4-:R-:W-:Y:S01]  /*00c0*/  @!P0 IMAD.WIDE.U32 R6, R3.reuse, 0x8, R6 ;  /* 0x0000000803068825 */ /* 0x050fe200078e0006 */
[----:B--2---:R-:W2:Y:S04]  /*00d0*/  @!P0 LDG.E.64.CONSTANT R8, desc[UR54][R4.64] ;  /* 0x0000003604088981 */ /* 0x004ea8000c1e9b00 */
[----:B------:R-:W3:Y:S01]  /*00e0*/  @!P0 LDG.E.64.CONSTANT R10, desc[UR54][R6.64] ;  /* 0x00000036060a8981 */ /* 0x000ee2000c1e9b00 */
[----:B------:R-:W-:Y:S01]  /*00f0*/  VOTEU.ALL UP0, P0 ;  /* 0x0000000000ff7886 */ /* 0x000fe20000000000 */
[----:B------:R-:W-:-:S04]  /*0100*/  ISETP.GT.U32.AND P1, PT, R3, 0x50, PT ;  /* 0x000000500300780c */ /* 0x000fc80003f24070 */
[----:B------:R-:W-:Y:S02]  /*0110*/  @!UP0 UIADD3 UR5, UPT, UPT, UR4, 0x16c8, URZ ;  /* 0x000016c804058890 */ /* 0x000fe4000fffe0ff */
[----:B------:R-:W-:Y:S02]  /*0120*/  @!UP0 UIADD3 UR6, UPT, UPT, UR4, 0x1790, URZ ;  /* 0x0000179004068890 */ /* 0x000fe4000fffe0ff */
[----:B------:R-:W-:Y:S02]  /*0130*/  @!UP0 ULEA UR5, UR7, UR5, 0x18 ;  /* 0x0000000507058291 */ /* 0x000fe4000f8ec0ff */
[----:B------:R-:W-:Y:S02]  /*0140*/  @!UP0 ULEA UR6, UR7, UR6, 0x18 ;  /* 0x0000000607068291 */ /* 0x000fe4000f8ec0ff */
[----:B------:R-:W-:Y:S02]  /*0150*/  ULEA UR4, UR7, UR4, 0x18 ;  /* 0x0000000407047291 */ /* 0x000fe4000f8ec0ff */
[----:B------:R-:W-:-:S02]  /*0160*/  @!P0 LEA R23, R3, UR5, 0x3 ;  /* 0x0000000503178c11 */ /* 0x000fc4000f8e18ff */
[----:B------:R-:W-:-:S03]  /*0170*/  @!P0 LEA R53, R3, UR6, 0x3 ;  /* 0x0000000603358c11 */ /* 0x000fc6000f8e18ff */
[----:B------:R-:W0:Y:S02]  /*0180*/  S2UR UR5, SR_CTAID.X ;  /* 0x00000000000579c3 */ /* 0x000e240000002500 */
[----:B0-----:R-:W-:Y:S01]  /*0190*/  VIADD R0, R22, UR5 ;  /* 0x0000000516007c36 */ /* 0x001fe20008000000 */
[----:B------:R-:W-:Y:S01]  /*01a0*/  BSSY.RECONVERGENT B0, `(.L_x_1036) ;  /* 0x0000128000007945 */ /* 0x000fe20003800200 */
[----:B--2---:R0:W-:Y:S04]  /*01b0*/  @!P0 STS.64 [R23], R8 ;  /* 0x0000000817008388 */ /* 0x0041e80000000a00 */
[----:B---3--:R-:W-:Y:S01]  /*01c0*/  @!P0 STS.64 [R53], R10 ;  /* 0x0000000a35008388 */ /* 0x008fe20000000a00 */
[----:B------:R-:W-:Y:S01]  /*01d0*/  BAR.SYNC.DEFER_BLOCKING 0x0 ;  /* 0x0000000000007b1d */ /* 0x000fe20000010000 */
[----:B------:R-:W-:-:S02]  /*01e0*/  ISETP.GE.U32.AND P0, PT, R3, 0x51, PT ;  /* 0x000000510300780c */ /* 0x000fc40003f06070 */
[----:B0-----:R-:W-:Y:S02]  /*01f0*/  LOP3.LUT R23, R3, 0xffff, RZ, 0xc0, !PT ;  /* 0x0000ffff03177812 */ /* 0x001fe400078ec0ff */
[----:B------:R-:W-:-:S03]  /*0200*/  ISETP.LT.AND P0, PT, R0, UR28, !P0 ;  /* 0x0000001c00007c0c */ /* 0x000fc6000c701270 */
[----:B------:R-:W-:-:S05]  /*0210*/  IMAD R2, R23, 0xe38f, RZ ;  /* 0x0000e38f17027824 */ /* 0x000fca00078e02ff */
[----:B------:R-:W-:-:S04]  /*0220*/  SHF.R.U32.HI R2, RZ, 0x13, R2 ;  /* 0x00000013ff027819 */ /* 0x000fc80000011602 */
[----:B------:R-:W-:-:S05]  /*0230*/  PRMT R2, R2, 0x9910, RZ ;  /* 0x0000991002027816 */ /* 0x000fca00000000ff */
[----:B------:R-:W-:Y:S01]  /*0240*/  IMAD R2, R2, 0x9, RZ ;  /* 0x0000000902027824 */ /* 0x000fe200078e02ff */
[----:B------:R-:W0:Y:S03]  /*0250*/  LDS.128 R36, [UR4+0x16d0] ;  /* 0x0016d004ff247984 */ /* 0x000e260008000c00 */
[----:B------:R-:W-:Y:S01]  /*0260*/  IMAD.MOV R2, RZ, RZ, -R2 ;  /* 0x000000ffff027224 */ /* 0x000fe200078e0a02 */
[----:B------:R-:W-:Y:S04]  /*0270*/  LDS.128 R44, [UR4+0x16e0] ;  /* 0x0016e004ff2c7984 */ /* 0x000fe80008000c00 */
[----:B------:R-:W1:Y:S01]  /*0280*/  LDS.128 R48, [UR4+0x17b0] ;  /* 0x0017b004ff307984 */ /* 0x000e620008000c00 */
[----:B------:R-:W-:-:S03]  /*0290*/  PRMT R2, R2, 0x7710, RZ ;  /* 0x0000771002027816 */ /* 0x000fc600000000ff */
[----:B------:R-:W2:Y:S04]  /*02a0*/  LDS.128 R64, [UR4+0x17c0] ;  /* 0x0017c004ff407984 */ /* 0x000ea80008000c00 */
[----:B------:R-:W-:Y:S04]  /*02b0*/  LDS.128 R84, [UR4+0x1700] ;  /* 0x00170004ff547984 */ /* 0x000fe80008000c00 */
[----:B------:R-:W3:Y:S04]  /*02c0*/  LDS.128 R40, [UR4+0x17a0] ;  /* 0x0017a004ff287984 */ /* 0x000ee80008000c00 */
[----:B------:R-:W4:Y:S04]  /*02d0*/  LDS.128 R4, [UR4+0x17d0] ;  /* 0x0017d004ff047984 */ /* 0x000f280008000c00 */
[----:B------:R-:W4:Y:S04]  /*02e0*/  LDS.128 R32, [UR4+0x1710] ;  /* 0x00171004ff207984 */ /* 0x000f280008000c00 */
[----:B------:R-:W-:Y:S04]  /*02f0*/  LDS.128 R80, [UR4+0x17e0] ;  /* 0x0017e004ff507984 */ /* 0x000fe80008000c00 */
        /* <DEDUP_REMOVED lines=8> */
[----:B------:R-:W-:Y:S01]  /*0380*/  LDS.128 R36, [UR4+0x1800] ;  /* 0x00180004ff247984 */ /* 0x000fe20008000c00 */
[----:B------:R-:W-:Y:S02]  /*0390*/  R2UR UR21, R51 ;  /* 0x00000000331572ca */ /* 0x000fe400000e0000 */
[----:B--2---:R-:W-:Y:S01]  /*03a0*/  R2UR UR18, R66 ;  /* 0x00000000421272ca */ /* 0x004fe200000e0000 */
[----:B------:R-:W-:Y:S01]  /*03b0*/  IMAD.U32 R62, RZ, RZ, UR6 ;  /* 0x00000006ff3e7e24 */ /* 0x000fe2000f8e00ff */
[----:B------:R-:W-:Y:S01]  /*03c0*/  R2UR UR6, R44 ;  /* 0x000000002c0672ca */ /* 0x000fe200000e0000 */
[----:B------:R-:W-:Y:S01]  /*03d0*/  IMAD.U32 R63, RZ, RZ, UR7 ;  /* 0x00000007ff3f7e24 */ /* 0x000fe2000f8e00ff */
[----:B------:R-:W-:-:S02]  /*03e0*/  R2UR UR7, R45 ;  /* 0x000000002d0772ca */ /* 0x000fc400000e0000 */
[----:B------:R-:W-:Y:S02]  /*03f0*/  R2UR UR19, R67 ;  /* 0x00000000431372ca */ /* 0x000fe400000e0000 */
[----:B---3--:R-:W-:Y:S02]  /*0400*/  R2UR UR8, R40 ;  /* 0x00000000280872ca */ /* 0x008fe400000e0000 */
[----:B------:R-:W-:Y:S02]  /*0410*/  R2UR UR9, R41 ;  /* 0x00000000290972ca */ /* 0x000fe400000e0000 */
[----:B------:R-:W-:Y:S02]  /*0420*/  R2UR UR24, R42 ;  /* 0x000000002a1872ca */ /* 0x000fe400000e0000 */
        /* <DEDUP_REMOVED lines=9> */
[----:B------:R-:W1:Y:S01]  /*04c0*/  LDS.128 R48, [UR4+0x1750] ;  /* 0x00175004ff307984 */ /* 0x000e620008000c00 */
[----:B------:R-:W-:Y:S01]  /*04d0*/  IMAD.U32 R69, RZ, RZ, UR9 ;  /* 0x00000009ff457e24 */ /* 0x000fe2000f8e00ff */
[----:B----4-:R-:W-:-:S02]  /*04e0*/  R2UR UR14, R6 ;  /* 0x00000000060e72ca */ /* 0x010fc400000e0000 */
[----:B------:R-:W-:Y:S01]  /*04f0*/  R2UR UR15, R7 ;  /* 0x00000000070f72ca */ /* 0x000fe200000e0000 */
[----:B------:R-:W2:Y:S01]  /*0500*/  LDS.128 R44, [UR4+0x1810] ;  /* 0x00181004ff2c7984 */ /* 0x000ea20008000c00 */
        /* <DEDUP_REMOVED lines=8> */
[----:B------:R-:W-:Y:S01]  /*0590*/  LDS.128 R32, [UR4+0x1760] ;  /* 0x00176004ff207984 */ /* 0x000fe20008000c00 */
[----:B------:R-:W-:Y:S01]  /*05a0*/  IMAD.U32 R64, RZ, RZ, UR6 ;  /* 0x00000006ff407e24 */ /* 0x000fe2000f8e00ff */
[----:B------:R-:W-:Y:S01]  /*05b0*/  R2UR UR6, R84 ;  /* 0x00000000540672ca */ /* 0x000fe200000e0000 */
[----:B------:R-:W-:Y:S01]  /*05c0*/  IMAD.U32 R65, RZ, RZ, UR7 ;  /* 0x00000007ff417e24 */ /* 0x000fe2000f8e00ff */
[----:B------:R-:W-:Y:S02]  /*05d0*/  R2UR UR7, R85 ;  /* 0x00000000550772ca */ /* 0x000fe400000e0000 */
[----:B0-----:R-:W-:Y:S02]  /*05e0*/  R2UR UR30, R52 ;  /* 0x00000000341e72ca */ /* 0x001fe400000e0000 */
        /* <DEDUP_REMOVED lines=11> */
[----:B------:R-:W0:Y:S01]  /*06a0*/  LDS.128 R4, [UR4+0x1820] ;  /* 0x00182004ff047984 */ /* 0x000e220008000c00 */
[----:B-1----:R-:W-:Y:S01]  /*06b0*/  R2UR UR46, R48 ;  /* 0x00000000302e72ca */ /* 0x002fe200000e0000 */
[----:B------:R-:W-:Y:S01]  /*06c0*/  IMAD.U32 R71, RZ, RZ, UR31 ;  /* 0x0000001fff477e24 */ /* 0x000fe2000f8e00ff */
[----:B------:R-:W-:Y:S02]  /*06d0*/  R2UR UR47, R49 ;  /* 0x00000000312f72ca */ /* 0x000fe400000e0000 */
[----:B------:R-:W1:Y:S01]  /*06e0*/  @P0 LDC.64 R48, c[0x0][0x3a0] ;  /* 0x0000e800ff300b82 */ /* 0x000e620000000a00 */
[----:B------:R-:W-:-:S02]  /*06f0*/  R2UR UR44, R50 ;  /* 0x00000000322c72ca */ /* 0x000fc400000e0000 */
[----:B------:R-:W-:Y:S01]  /*0700*/  PRMT R50, R3, 0x9910, RZ ;  /* 0x0000991003327816 */ /* 0x000fe200000000ff */
[----:B------:R-:W-:Y:S01]  /*0710*/  IMAD.U32 R74, RZ, RZ, UR6 ;  /* 0x00000006ff4a7e24 */ /* 0x000fe2000f8e00ff */
[----:B------:R-:W-:Y:S01]  /*0720*/  R2UR UR6, R80 ;  /* 0x00000000500672ca */ /* 0x000fe200000e0000 */
[----:B------:R-:W-:Y:S01]  /*0730*/  IMAD.U32 R75, RZ, RZ, UR7 ;  /* 0x00000007ff4b7e24 */ /* 0x000fe2000f8e00ff */
[----:B------:R-:W-:Y:S02]  /*0740*/  R2UR UR7, R81 ;  /* 0x00000000510772ca */ /* 0x000fe400000e0000 */
[----:B------:R-:W-:Y:S02]  /*0750*/  R2UR UR29, R11 ;  /* 0x000000000b1d72ca */ /* 0x000fe400000e0000 */
[----:B------:R-:W-:Y:S02]  /*0760*/  R2UR UR30, R8 ;  /* 0x00000000081e72ca */ /* 0x000fe400000e0000 */
[----:B------:R-:W-:-:S02]  /*0770*/  R2UR UR31, R9 ;  /* 0x00000000091f72ca */ /* 0x000fc400000e0000 */
[----:B------:R-:W-:Y:S01]  /*0780*/  R2UR UR32, R38 ;  /* 0x00000000262072ca */ /* 0x000fe200000e0000 */
[----:B------:R-:W-:Y:S01]  /*0790*/  LDS.128 R8, [UR4+0x16f0] ;  /* 0x0016f004ff087984 */ /* 0x000fe20008000c00 */
[----:B------:R-:W-:Y:S01]  /*07a0*/  R2UR UR33, R39 ;  /* 0x00000000272172ca */ /* 0x000fe200000e0000 */
[----:B------:R-:W-:Y:S01]  /*07b0*/  IMAD.U32 R60, RZ, RZ, UR6 ;  /* 0x00000006ff3c7e24 */ /* 0x000fe2000f8e00ff */
[----:B------:R-:W-:Y:S01]  /*07c0*/  R2UR UR6, R56 ;  /* 0x00000000380672ca */ /* 0x000fe200000e0000 */
[----:B------:R-:W-:Y:S01]  /*07d0*/  IMAD.U32 R61, RZ, RZ, UR7 ;  /* 0x00000007ff3d7e24 */ /* 0x000fe2000f8e00ff */
[----:B------:R-:W-:Y:S02]  /*07e0*/  R2UR UR7, R57 ;  /* 0x00000000390772ca */ /* 0x000fe400000e0000 */
[----:B------:R-:W-:Y:S01]  /*07f0*/  R2UR UR34, R36 ;  /* 0x00000000242272ca */ /* 0x000fe200000e0000 */
[----:B------:R-:W-:Y:S01]  /*0800*/  LDS.64 R56, [UR4+0x1850] ;  /* 0x00185004ff387984 */ /* 0x000fe20008000a00 */
[----:B------:R-:W-:-:S02]  /*0810*/  R2UR UR35, R37 ;  /* 0x00000000252372ca */ /* 0x000fc400000e0000 */
[----:B------:R-:W-:Y:S01]  /*0820*/  R2UR UR36, R42 ;  /* 0x000000002a2472ca */ /* 0x000fe200000e0000 */
[----:B------:R-:W3:Y:S01]  /*0830*/  LDS.128 R36, [UR4+0x1830] ;  /* 0x00183004ff247984 */ /* 0x000ee20008000c00 */
[----:B------:R-:W-:Y:S02]  /*0840*/  R2UR UR37, R43 ;  /* 0x000000002b2572ca */ /* 0x000fe400000e0000 */
[----:B------:R-:W-:Y:S01]  /*0850*/  R2UR UR38, R40 ;  /* 0x00000000282672ca */ /* 0x000fe200000e0000 */
[----:B------:R-:W-:Y:S01]  /*0860*/  IMAD.U32 R58, RZ, RZ, UR6 ;  /* 0x00000006ff3a7e24 */ /* 0x000fe2000f8e00ff */
[----:B------:R-:W-:Y:S01]  /*0870*/  R2UR UR6, R54 ;  /* 0x00000000360672ca */ /* 0x000fe200000e0000 */
[----:B------:R-:W-:Y:S01]  /*0880*/  IMAD.U32 R59, RZ, RZ, UR7 ;  /* 0x00000007ff3b7e24 */ /* 0x000fe2000f8e00ff */
[----:B------:R-:W-:Y:S02]  /*0890*/  R2UR UR7, R55 ;  /* 0x00000000370772ca */ /* 0x000fe400000e0000 */
[----:B------:R-:W-:Y:S01]  /*08a0*/  R2UR UR39, R41 ;  /* 0x00000000292772ca */ /* 0x000fe200000e0000 */
[----:B------:R-:W4:Y:S01]  /*08b0*/  LDS.128 R52, [UR4+0x1780] ;  /* 0x00178004ff347984 */ /* 0x000f220008000c00 */
[----:B--2---:R-:W-:-:S02]  /*08c0*/  R2UR UR40, R46 ;  /* 0x000000002e2872ca */ /* 0x004fc400000e0000 */
[----:B------:R-:W-:Y:S01]  /*08d0*/  R2UR UR41, R47 ;  /* 0x000000002f2972ca */ /* 0x000fe200000e0000 */
[----:B------:R-:W2:Y:S01]  /*08e0*/  LDS.128 R40, [UR4+0x1770] ;  /* 0x00177004ff287984 */ /* 0x000ea20008000c00 */
[----:B------:R-:W-:Y:S02]  /*08f0*/  R2UR UR42, R44 ;  /* 0x000000002c2a72ca */ /* 0x000fe400000e0000 */
[----:B------:R-:W-:Y:S02]  /*0900*/  R2UR UR43, R45 ;  /* 0x000000002d2b72ca */ /* 0x000fe400000e0000 */
[----:B0-----:R-:W-:Y:S01]  /*0910*/  R2UR UR48, R6 ;  /* 0x00000000063072ca */ /* 0x001fe200000e0000 */
[----:B------:R-:W0:Y:S01]  /*0920*/  LDS.128 R44, [UR4+0x1840] ;  /* 0x00184004ff2c7984 */ /* 0x000e220008000c00 */
[----:B------:R-:W-:Y:S02]  /*0930*/  R2UR UR49, R7 ;  /* 0x00000000073172ca */ /* 0x000fe400000e0000 */
[----:B------:R-:W-:-:S02]  /*0940*/  R2UR UR50, R4 ;  /* 0x00000000043272ca */ /* 0x000fc400000e0000 */
[----:B------:R-:W-:Y:S02]  /*0950*/  R2UR UR51, R5 ;  /* 0x00000000053372ca */ /* 0x000fe400000e0000 */
[----:B------:R-:W-:Y:S01]  /*0960*/  R2UR UR52, R34 ;  /* 0x00000000223472ca */ /* 0x000fe200000e0000 */
[----:B------:R-:W0:Y:S01]  /*0970*/  LDS.128 R4, [UR4+0x1790] ;  /* 0x00179004ff047984 */ /* 0x000e220008000c00 */
[----:B------:R-:W-:Y:S01]  /*0980*/  R2UR UR53, R35 ;  /* 0x00000000233572ca */ /* 0x000fe200000e0000 */
[----:B------:R-:W-:Y:S01]  /*0990*/  IMAD R34, R50, 0x39, RZ ;  /* 0x0000003932227824 */ /* 0x000fe200078e02ff */
[----:B------:R-:W-:Y:S01]  /*09a0*/  R2UR UR45, R51 ;  /* 0x00000000332d72ca */ /* 0x000fe200000e0000 */
[----:B------:R-:W-:Y:S01]  /*09b0*/  @P0 IMAD R35, R0, 0x2d9, R3 ;  /* 0x000002d900230824 */ /* 0x000fe200078e0203 */
[----:B------:R-:W-:Y:S01]  /*09c0*/  R2UR UR16, R86 ;  /* 0x00000000561072ca */ /* 0x000fe200000e0000 */
[----:B------:R-:W-:Y:S01]  /*09d0*/  IMAD.MOV.U32 R51, RZ, RZ, 0x16c8 ;  /* 0x000016c8ff337424 */ /* 0x000fe200078e00ff */
[----:B------:R-:W-:Y:S01]  /*09e0*/  R2UR UR17, R87 ;  /* 0x00000000571172ca */ /* 0x000fe200000e0000 */
[----:B-1----:R-:W-:Y:S01]  /*09f0*/  @P0 IMAD.WIDE R48, R35, 0x8, R48 ;  /* 0x0000000823300825 */ /* 0x002fe200078e0230 */
[----:B------:R-:W-:-:S02]  /*0a00*/  LOP3.LUT R35, R34, 0xffff, RZ, 0xc0, !PT ;  /* 0x0000ffff22237812 */ /* 0x000fc400078ec0ff */
[----:B------:R-:W-:Y:S01]  /*0a10*/  R2UR UR10, R82 ;  /* 0x00000000520a72ca */ /* 0x000fe200000e0000 */
[----:B------:R-:W-:Y:S01]  /*0a20*/  IMAD.IADD R34, R2, 0x1, R3 ;  /* 0x0000000102227824 */ /* 0x000fe200078e0203 */
[----:B------:R-:W-:Y:S01]  /*0a30*/  SHF.R.U32.HI R35, RZ, 0x9, R35 ;  /* 0x00000009ff237819 */ /* 0x000fe20000011623 */
[----:B------:R-:W1:Y:S01]  /*0a40*/  LDS.64 R2, [UR4+0x16c8] ;  /* 0x0016c804ff027984 */ /* 0x000e620008000a00 */
[----:B------:R-:W-:Y:S02]  /*0a50*/  R2UR UR11, R83 ;  /* 0x00000000530b72ca */ /* 0x000fe400000e0000 */
[----:B---3--:R-:W-:Y:S01]  /*0a60*/  R2UR UR56, R38 ;  /* 0x00000000263872ca */ /* 0x008fe200000e0000 */
[----:B------:R3:W5:Y:S01]  /*0a70*/  @P0 LDG.E.64.CONSTANT R24, desc[UR54][R48.64] ;  /* 0x0000003630180981 */ /* 0x000762000c1e9b00 */
[----:B------:R-:W-:Y:S02]  /*0a80*/  R2UR UR57, R39 ;  /* 0x00000000273972ca */ /* 0x000fe400000e0000 */
[----:B------:R-:W-:Y:S01]  /*0a90*/  R2UR UR58, R36 ;  /* 0x00000000243a72ca */ /* 0x000fe200000e0000 */
[----:B------:R3:W5:Y:S01]  /*0aa0*/  @P0 LDG.E.64.CONSTANT R26, desc[UR54][R48.64+0x288] ;  /* 0x00028836301a0981 */ /* 0x000762000c1e9b00 */
[----:B------:R-:W-:-:S02]  /*0ab0*/  R2UR UR59, R37 ;  /* 0x00000000253b72ca */ /* 0x000fc400000e0000 */
[----:B----4-:R-:W-:Y:S01]  /*0ac0*/  R2UR UR68, R54 ;  /* 0x00000000364472ca */ /* 0x010fe200000e0000 */
[----:B------:R3:W5:Y:S01]  /*0ad0*/  @P0 LDG.E.64.CONSTANT R18, desc[UR54][R48.64+0x510] ;  /* 0x0005103630120981 */ /* 0x000762000c1e9b00 */
[----:B--2---:R-:W-:Y:S02]  /*0ae0*/  R2UR UR60, R42 ;  /* 0x000000002a3c72ca */ /* 0x004fe400000e0000 */
[----:B------:R-:W-:Y:S01]  /*0af0*/  R2UR UR61, R43 ;  /* 0x000000002b3d72ca */ /* 0x000fe200000e0000 */
[----:B------:R3:W5:Y:S01]  /*0b00*/  @P0 LDG.E.64.CONSTANT R14, desc[UR54][R48.64+0x798] ;  /* 0x00079836300e0981 */ /* 0x000762000c1e9b00 */
[----:B------:R-:W-:Y:S02]  /*0b10*/  R2UR UR62, R40 ;  /* 0x00000000283e72ca */ /* 0x000fe400000e0000 */
        /* <DEDUP_REMOVED lines=14> */
[----:B------:R-:W-:Y:S01]  /*0c00*/  R2UR UR54, R32 ;  /* 0x00000000203672ca */ /* 0x000fe200000e0000 */
[----:B------:R-:W-:Y:S01]  /*0c10*/  IMAD R51, R22, R51, UR4 ;  /* 0x0000000416337e24 */ /* 0x000fe2000f8e0233 */
        /* <DEDUP_REMOVED lines=8> */
[----:B-1-3--:R-:W-:Y:S10]  /*0ca0*/  @P1 BRA `(.L_x_1037) ;  /* 0x0000000400dc1947 */ /* 0x00aff40003800000 */
[C-C-:B-----5:R-:W-:Y:S01]  /*0cb0*/  DADD R32, R24.reuse, R30.reuse ;  /* 0x0000000018207229 */ /* 0x160fe2000000001e */
[----:B------:R-:W-:Y:S01]  /*0cc0*/  MOV.SPILL R44, UR4 ;  /* 0x00000004002c7c02 */ /* 0x000fe20009000f00 */
[----:B------:R-:W-:Y:S01]  /*0cd0*/  DADD R24, R24, -R30 ;  /* 0x0000000018187229 */ /* 0x000fe2000000081e */
[----:B------:R-:W-:Y:S01]  /*0ce0*/  MOV.SPILL R54, UR15 ;  /* 0x0000000f00367c02 */ /* 0x000fe20009000f00 */
[----:B------:R-:W-:Y:S01]  /*0cf0*/  DADD R6, R14, R16 ;  /* 0x000000000e067229 */ /* 0x000fe20000000010 */
[----:B------:R-:W-:Y:S01]  /*0d00*/  MOV.SPILL R45, UR14 ;  /* 0x0000000e002d7c02 */ /* 0x000fe20009000f00 */
[----:B------:R-:W-:Y:S01]  /*0d10*/  DADD R30, R26, R28 ;  /* 0x000000001a1e7229 */ /* 0x000fe2000000001c */
[----:B------:R-:W-:Y:S01]  /*0d20*/  R2UR UR4, R60 ;  /* 0x000000003c0472ca */ /* 0x000fe200000e0000 */
[----:B------:R-:W-:Y:S01]  /*0d30*/  DADD R14, R14, -R16 ;  /* 0x000000000e0e7229 */ /* 0x000fe20000000810 */
[----:B------:R-:W-:Y:S01]  /*0d40*/  R2UR UR5, R61 ;  /* 0x000000003d0572ca */ /* 0x000fe200000e0000 */
[----:B------:R-:W-:Y:S01]  /*0d50*/  DADD R26, R26, -R28 ;  /* 0x000000001a1a7229 */ /* 0x000fe2000000081c */
[----:B------:R-:W-:Y:S01]  /*0d60*/  MOV.SPILL R42, UR35 ;  /* 0x00000023002a7c02 */ /* 0x000fe20009000f00 */
[-C--:B------:R-:W-:Y:S01]  /*0d70*/  DFMA R16, R2, R32.reuse, RZ ;  /* 0x000000200210722b */ /* 0x080fe200000000ff */
[----:B------:R-:W-:Y:S01]  /*0d80*/  MOV.SPILL R43, UR34 ;  /* 0x00000022002b7c02 */ /* 0x000fe20009000f00 */
[----:B------:R-:W-:Y:S01]  /*0d90*/  DFMA R36, R32, UR12, RZ ;  /* 0x0000000c20247c2b */ /* 0x000fe200080000ff */
[----:B------:R-:W-:Y:S01]  /*0da0*/  R2UR UR14, R58 ;  /* 0x000000003a0e72ca */ /* 0x000fe200000e0000 */
[----:B------:R-:W-:Y:S01]  /*0db0*/  DFMA R28, R8, R32, RZ ;  /* 0x00000020081c722b */ /* 0x000fe200000000ff */
[----:B------:R-:W-:Y:S01]  /*0dc0*/  R2UR UR15, R59 ;  /* 0x000000003b0f72ca */ /* 0x000fe200000e0000 */
[C---:B------:R-:W-:Y:S01]  /*0dd0*/  DFMA R46, R32.reuse, UR38, RZ ;  /* 0x00000026202e7c2b */ /* 0x040fe200080000ff */
[----:B------:R-:W-:Y:S01]  /*0de0*/  R2UR UR34, R62 ;  /* 0x000000003e2272ca */ /* 0x000fe200000e0000 */
[----:B------:R-:W-:Y:S01]  /*0df0*/  DFMA R52, R32, UR52, RZ ;  /* 0x0000003420347c2b */ /* 0x000fe200080000ff */
[----:B------:R-:W-:Y:S01]  /*0e00*/  R2UR UR35, R63 ;  /* 0x000000003f2372ca */ /* 0x000fe200000e0000 */
[----:B------:R-:W-:Y:S01]  /*0e10*/  DFMA R32, R24, UR20, RZ ;  /* 0x0000001418207c2b */ /* 0x000fe200080000ff */
[----:B------:R-:W-:Y:S01]  /*0e20*/  MOV.SPILL R40, UR49 ;  /* 0x0000003100287c02 */ /* 0x000fe20009000f00 */
[C-C-:B------:R-:W-:Y:S01]  /*0e30*/  DADD R10, R18.reuse, R20.reuse ;  /* 0x00000000120a7229 */ /* 0x140fe20000000014 */
[----:B------:R-:W-:Y:S01]  /*0e40*/  MOV.SPILL R41, UR48 ;  /* 0x0000003000297c02 */ /* 0x000fe20009000f00 */
[----:B------:R-:W-:Y:S01]  /*0e50*/  DADD R18, R18, -R20 ;  /* 0x0000000012127229 */ /* 0x000fe20000000814 */
[----:B------:R-:W-:Y:S01]  /*0e60*/  R2UR UR48, R64 ;  /* 0x00000000403072ca */ /* 0x000fe200000e0000 */
[----:B------:R-:W-:Y:S01]  /*0e70*/  DFMA R20, R4, R24, RZ ;  /* 0x000000180414722b */ /* 0x000fe200000000ff */
        /* <DEDUP_REMOVED lines=19> */
[C---:B------:R-:W-:Y:S02]  /*0fb0*/  DFMA R48, R24.reuse, UR32, RZ ;  /* 0x0000002018307c2b */ /* 0x040fe400080000ff */
[----:B------:R-:W-:Y:S02]  /*0fc0*/  DFMA R24, R24, UR58, RZ ;  /* 0x0000003a18187c2b */ /* 0x000fe400080000ff */
[C---:B------:R-:W-:Y:S01]  /*0fd0*/  DFMA R28, R10.reuse, UR4, R28 ;  /* 0x000000040a1c7c2b */ /* 0x040fe2000800001c */
[----:B------:R-:W-:Y:S01]  /*0fe0*/  R2UR UR4, R74 ;  /* 0x000000004a0472ca */ /* 0x000fe200000e0000 */
[C---:B------:R-:W-:Y:S01]  /*0ff0*/  DFMA R36, R10.reuse, UR8, R36 ;  /* 0x000000080a247c2b */ /* 0x040fe20008000024 */
[----:B------:R-:W-:Y:S01]  /*1000*/  R2UR UR5, R75 ;  /* 0x000000004b0572ca */ /* 0x000fe200000e0000 */
[----:B------:R-:W-:-:S02]  /*1010*/  DFMA R46, R10, UR46, R46 ;  /* 0x0000002e0a2e7c2b */ /* 0x000fc4000800002e */
[----:B------:R-:W-:Y:S02]  /*1020*/  DFMA R52, R10, UR60, R52 ;  /* 0x0000003c0a347c2b */ /* 0x000fe40008000034 */
[----:B------:R-:W-:Y:S02]  /*1030*/  DADD R10, R12, R12 ;  /* 0x000000000c0a7229 */ /* 0x000fe4000000000c */
[C---:B------:R-:W-:Y:S01]  /*1040*/  DFMA R20, R18.reuse, UR14, R20 ;  /* 0x0000000e12147c2b */ /* 0x040fe20008000014 */
[----:B------:R-:W-:Y:S01]  /*1050*/  R2UR.FILL UR15, R54 ;  /* 0x00000000360f72ca */ /* 0x000fe200004e0000 */
        /* <DEDUP_REMOVED lines=9> */
[----:B------:R-:W-:Y:S01]  /*10f0*/  R2UR.FILL UR14, R45 ;  /* 0x000000002d0e72ca */ /* 0x000fe200004e0000 */
[----:B------:R-:W-:-:S02]  /*1100*/  DFMA R28, R6, UR16, R28 ;  /* 0x00000010061c7c2b */ /* 0x000fc4000800001c */
[----:B------:R-:W-:Y:S02]  /*1110*/  DMUL R10, R10, 0.5 ;  /* 0x3fe000000a0a7828 */ /* 0x000fe40000000000 */
[----:B------:R-:W-:Y:S02]  /*1120*/  DFMA R20, R14, UR24, R20 ;  /* 0x000000180e147c2b */ /* 0x000fe40008000014 */
[----:B------:R-:W-:Y:S02]  /*1130*/  DADD R12, R12, -R12 ;  /* 0x000000000c0c7229 */ /* 0x000fe4000000080c */
        /* <DEDUP_REMOVED lines=15> */
[----:B------:R-:W-:Y:S01]  /*1230*/  DFMA R24, R14, UR64, R24 ;  /* 0x000000400e187c2b */ /* 0x000fe20008000018 */
[----:B------:R-:W-:Y:S01]  /*1240*/  IMAD.MOV.U32 R7, RZ, RZ, 0x16c8 ;  /* 0x000016c8ff077424 */ /* 0x000fe200078e00ff */
[C---:B------:R-:W-:Y:S02]  /*1250*/  DFMA R16, R10.reuse, UR22, R16 ;  /* 0x000000160a107c2b */ /* 0x040fe40008000010 */
[C---:B------:R-:W-:Y:S01]  /*1260*/  DFMA R36, R10.reuse, UR28, R36 ;  /* 0x0000001c0a247c2b */ /* 0x040fe20008000024 */
[----:B------:R-:W-:Y:S01]  /*1270*/  IMAD R6, R22, R7, UR4 ;  /* 0x0000000416067e24 */ /* 0x000fe2000f8e0207 */
[----:B------:R-:W-:-:S02]  /*1280*/  DFMA R46, R10, UR54, R46 ;  /* 0x000000360a2e7c2b */ /* 0x000fc4000800002e */
[C---:B------:R-:W-:Y:S02]  /*1290*/  DFMA R32, R12.reuse, UR14, R32 ;  /* 0x0000000e0c207c2b */ /* 0x040fe40008000020 */
[C---:B------:R-:W-:Y:S02]  /*12a0*/  DFMA R38, R12.reuse, UR34, R38 ;  /* 0x000000220c267c2b */ /* 0x040fe40008000026 */
[----:B------:R-:W-:Y:S02]  /*12b0*/  DFMA R48, R12, UR48, R48 ;  /* 0x000000300c307c2b */ /* 0x000fe40008000030 */
[----:B------:R-:W-:Y:S02]  /*12c0*/  DFMA R52, R10, UR68, R52 ;  /* 0x000000440a347c2b */ /* 0x000fe40008000034 */
[----:B------:R-:W-:Y:S01]  /*12d0*/  DFMA R24, R12, UR72, R24 ;  /* 0x000000480c187c2b */ /* 0x000fe20008000018 */
[----:B------:R-:W-:Y:S01]  /*12e0*/  IMAD R13, R35, 0x48, R6 ;  /* 0x00000048230d7824 */ /* 0x000fe200078e0206 */
[----:B------:R-:W-:-:S02]  /*12f0*/  DADD R6, R16, -R20 ;  /* 0x0000000010067229 */ /* 0x000fc40000000814 */
[----:B------:R-:W-:Y:S01]  /*1300*/  DADD R10, R28, -R32 ;  /* 0x000000001c0a7229 */ /* 0x000fe20000000820 */
[----:B------:R-:W-:Y:S01]  /*1310*/  IMAD R19, R50, 0x8, R13 ;  /* 0x0000000832137824 */ /* 0x000fe200078e020d */
[----:B------:R-:W-:Y:S02]  /*1320*/  DADD R12, R36, -R38 ;  /* 0x00000000240c7229 */ /* 0x000fe40000000826 */
        /* <DEDUP_REMOVED lines=15> */
.L_x_1037:
[----:B------:R-:W-:Y:S05]  /*1420*/  BSYNC.RECONVERGENT B0 ;  /* 0x0000000000007941 */ /* 0x000fea0003800200 */
.L_x_1036:
[----:B------:R-:W-:Y:S06]  /*1430*/  BAR.SYNC.DEFER_BLOCKING 0x0 ;  /* 0x0000000000007b1d */ /* 0x000fec0000010000 */
[----:B------:R-:W-:Y:S04]  /*1440*/  BSSY.RECONVERGENT B0, `(.L_x_1038) ;  /* 0x0000085000007945 */ /* 0x000fe80003800200 */
[----:B------:R-:W-:Y:S05]  /*1450*/  @P1 BRA `(.L_x_1039) ;  /* 0x00000008000c1947 */ /* 0x000fea0003800000 */
[----:B0-----:R-:W-:Y:S01]  /*1460*/  IMAD.MOV.U32 R11, RZ, RZ, 0x16c8 ;  /* 0x000016c8ff0b7424 */ /* 0x001fe200078e00ff */
[----:B------:R-:W-:Y:S02]  /*1470*/  MOV.SPILL R47, UR73 ;  /* 0x00000049002f7c02 */ /* 0x000fe40009000f00 */
        /* <DEDUP_REMOVED lines=8> */
[----:B------:R-:W-:-:S02]  /*1500*/  MOV.SPILL R43, UR35 ;  /* 0x00000023002b7c02 */ /* 0x000fc40009000f00 */
[----:B------:R-:W-:Y:S01]  /*1510*/  MOV.SPILL R44, UR34 ;  /* 0x00000022002c7c02 */ /* 0x000fe20009000f00 */
[----:B------:R-:W-:Y:S01]  /*1520*/  IMAD R6, R50, 0x8, R35 ;  /* 0x0000000832067824 */ /* 0x000fe200078e0223 */
[----:B------:R-:W-:Y:S02]  /*1530*/  R2UR UR14, R58 ;  /* 0x000000003a0e72ca */ /* 0x000fe400000e0000 */
[----:B------:R-:W-:Y:S02]  /*1540*/  R2UR UR15, R59 ;  /* 0x000000003b0f72ca */ /* 0x000fe400000e0000 */
[----:B-----5:R-:W-:Y:S01]  /*1550*/  LDS.64 R16, [R6] ;  /* 0x0000000006107984 */ /* 0x020fe20000000a00 */
        /* <DEDUP_REMOVED lines=18> */
[-C--:B------:R-:W-:Y:S02]  /*1680*/  DFMA R26, R2, R20.reuse, RZ ;  /* 0x00000014021a722b */ /* 0x080fe400000000ff */
[----:B------:R-:W-:Y:S02]  /*1690*/  DFMA R32, R8, R20, RZ ;  /* 0x000000140820722b */ /* 0x000fe400000000ff */
[----:B------:R-:W-:-:S02]  /*16a0*/  DFMA R38, R20, UR12, RZ ;  /* 0x0000000c14267c2b */ /* 0x000fc400080000ff */
[C---:B------:R-:W-:Y:S02]  /*16b0*/  DFMA R48, R20.reuse, UR38, RZ ;  /* 0x0000002614307c2b */ /* 0x040fe400080000ff */
[----:B------:R-:W-:Y:S02]  /*16c0*/  DFMA R54, R20, UR52, RZ ;  /* 0x0000003414367c2b */ /* 0x000fe400080000ff */
[C---:B------:R-:W-:Y:S01]  /*16d0*/  DFMA R40, R16.reuse, UR72, RZ ;  /* 0x0000004810287c2b */ /* 0x040fe200080000ff */
[----:B------:R-:W-:Y:S01]  /*16e0*/  R2UR UR72, R66 ;  /* 0x00000000424872ca */ /* 0x000fe200000e0000 */
[----:B------:R-:W-:Y:S01]  /*16f0*/  DFMA R36, R16, UR20, RZ ;  /* 0x0000001410247c2b */ /* 0x000fe200080000ff */
[----:B------:R-:W-:Y:S01]  /*1700*/  R2UR UR73, R67 ;  /* 0x00000000434972ca */ /* 0x000fe200000e0000 */
[----:B------:R-:W-:Y:S02]  /*1710*/  DFMA R20, R4, R16, RZ ;  /* 0x000000100414722b */ /* 0x000fe400000000ff */
[----:B------:R-:W-:-:S02]  /*1720*/  DFMA R52, R16, UR32, RZ ;  /* 0x0000002010347c2b */ /* 0x000fc400080000ff */
[----:B------:R-:W-:Y:S02]  /*1730*/  DFMA R56, R16, UR58, RZ ;  /* 0x0000003a10387c2b */ /* 0x000fe400080000ff */
        /* <DEDUP_REMOVED lines=9> */
[----:B--2---:R-:W-:Y:S02]  /*17d0*/  DADD R16, R28, R30 ;  /* 0x000000001c107229 */ /* 0x004fe4000000001e */
[C---:B------:R-:W-:Y:S01]  /*17e0*/  DFMA R36, R24.reuse, UR48, R36 ;  /* 0x0000003018247c2b */ /* 0x040fe20008000024 */
[----:B------:R-:W-:Y:S01]  /*17f0*/  R2UR UR48, R72 ;  /* 0x00000000483072ca */ /* 0x000fe200000e0000 */
[----:B------:R-:W-:Y:S01]  /*1800*/  DFMA R20, R24, UR74, R20 ;  /* 0x0000004a18147c2b */ /* 0x000fe20008000014 */
[----:B------:R-:W-:Y:S01]  /*1810*/  R2UR UR49, R73 ;  /* 0x00000000493172ca */ /* 0x000fe200000e0000 */
[----:B------:R-:W-:Y:S02]  /*1820*/  DADD R28, R28, -R30 ;  /* 0x000000001c1c7229 */ /* 0x000fe4000000081e */
        /* <DEDUP_REMOVED lines=8> */
[C-C-:B---3--:R-:W-:Y:S02]  /*18b0*/  DADD R16, R14.reuse, R12.reuse ;  /* 0x000000000e107229 */ /* 0x148fe4000000000c */
[----:B------:R-:W-:Y:S02]  /*18c0*/  DADD R12, R14, -R12 ;  /* 0x000000000e0c7229 */ /* 0x000fe4000000080c */
[----:B------:R-:W-:Y:S01]  /*18d0*/  DFMA R20, R28, UR14, R20 ;  /* 0x0000000e1c147c2b */ /* 0x000fe20008000014 */
[----:B------:R-:W-:Y:S01]  /*18e0*/  R2UR UR14, R74 ;  /* 0x000000004a0e72ca */ /* 0x000fe200000e0000 */
[----:B----4-:R-:W-:Y:S01]  /*18f0*/  DADD R14, R10, R10 ;  /* 0x000000000a0e7229 */ /* 0x010fe2000000000a */
        /* <DEDUP_REMOVED lines=11> */
[----:B------:R-:W-:Y:S02]  /*19b0*/  DADD R10, R10, -R10 ;  /* 0x000000000a0a7229 */ /* 0x000fe4000000080a */
[----:B------:R-:W-:Y:S02]  /*19c0*/  DMUL R14, R14, 0.5 ;  /* 0x3fe000000e0e7828 */ /* 0x000fe40000000000 */
[----:B------:R-:W-:Y:S02]  /*19d0*/  DFMA R20, R12, UR24, R20 ;  /* 0x000000180c147c2b */ /* 0x000fe40008000014 */
        /* <DEDUP_REMOVED lines=43> */
.L_x_1039:
[----:B------:R-:W-:Y:S05]  /*1c90*/  BSYNC.RECONVERGENT B0 ;  /* 0x0000000000007941 */ /* 0x000fea0003800200 */
.L_x_1038:
[----:B-1----:R-:W1:Y:S01]  /*1ca0*/  LDC.64 R32, c[0x0][0x388] ;  /* 0x0000e200ff207b82 */ /* 0x002e620000000a00 */
[----:B-----5:R-:W-:Y:S01]  /*1cb0*/  IMAD R26, R23, 0x1c72, RZ ;  /* 0x00001c72171a7824 */ /* 0x020fe200078e02ff */
[----:B------:R-:W-:Y:S01]  /*1cc0*/  MOV.SPILL R48, UR73 ;  /* 0x0000004900307c02 */ /* 0x000fe20009000f00 */
[----:B0-----:R-:W-:Y:S01]  /*1cd0*/  IMAD.MOV.U32 R7, RZ, RZ, 0x8 ;  /* 0x00000008ff077424 */ /* 0x001fe200078e00ff */
[----:B------:R-:W-:Y:S01]  /*1ce0*/  MOV.SPILL R49, UR72 ;  /* 0x0000004800317c02 */ /* 0x000fe20009000f00 */
[----:B------:R-:W0:Y:S01]  /*1cf0*/  LDCU.64 UR72, c[0x0][0x358] ;  /* 0x00006b00ff4877ac */ /* 0x000e220008000a00 */
[----:B------:R-:W-:Y:S01]  /*1d00*/  SHF.R.U32.HI R26, RZ, 0x10, R26 ;  /* 0x00000010ff1a7819 */ /* 0x000fe2000001161a */
[----:B------:R-:W-:-:S03]  /*1d10*/  UMOV UR4, 0x951 ;  /* 0x0000095100047882 */ /* 0x000fc60000000000 */
[----:B------:R-:W-:-:S05]  /*1d20*/  PRMT R34, R26, 0x5410, R34 ;  /* 0x000054101a227816 */ /* 0x000fca0000000022 */
[----:B------:R-:W-:-:S04]  /*1d30*/  IDP.2A.LO.U16.U8 R7, R34, UR4, R7 ;  /* 0x0000000422077c26 */ /* 0x000fc80008001007 */
        /* <DEDUP_REMOVED lines=20> */
[----:B------:R-:W-:-:S02]  /*1e80*/  MOV.SPILL R88, UR53 ;  /* 0x0000003500587c02 */ /* 0x000fc40009000f00 */
[----:B------:R-:W-:Y:S02]  /*1e90*/  MOV.SPILL R82, UR52 ;  /* 0x0000003400527c02 */ /* 0x000fe40009000f00 */
[----:B------:R-:W-:Y:S02]  /*1ea0*/  R2UR UR72, R62 ;  /* 0x000000003e4872ca */ /* 0x000fe400000e0000 */
[----:B------:R-:W-:Y:S02]  /*1eb0*/  R2UR UR73, R63 ;  /* 0x000000003f4972ca */ /* 0x000fe400000e0000 */
[----:B------:R-:W-:Y:S01]  /*1ec0*/  MOV.SPILL R89, UR39 ;  /* 0x0000002700597c02 */ /* 0x000fe20009000f00 */
[----:B-1----:R-:W-:Y:S01]  /*1ed0*/  DADD R28, R36, R26 ;  /* 0x00000000241c7229 */ /* 0x002fe2000000001a */
[----:B------:R-:W-:-:S07]  /*1ee0*/  MOV.SPILL R83, UR38 ;  /* 0x0000002600537c02 */ /* 0x000fce0009000f00 */
[----:B------:R-:W-:Y:S01]  /*1ef0*/  DFMA R46, R28, UR52, RZ ;  /* 0x000000341c2e7c2b */ /* 0x000fe200080000ff */
[----:B------:R-:W-:Y:S02]  /*1f00*/  R2UR UR52, R58 ;  /* 0x000000003a3472ca */ /* 0x000fe400000e0000 */
[----:B------:R-:W-:Y:S01]  /*1f10*/  R2UR UR53, R59 ;  /* 0x000000003b3572ca */ /* 0x000fe200000e0000 */
[----:B0-----:R-:W-:Y:S02]  /*1f20*/  DADD R32, R52, R30 ;  /* 0x0000000034207229 */ /* 0x001fe4000000001e */
[C---:B------:R-:W-:Y:S02]  /*1f30*/  DFMA R42, R28.reuse, UR12, RZ ;  /* 0x0000000c1c2a7c2b */ /* 0x040fe400080000ff */
[----:B------:R-:W-:Y:S01]  /*1f40*/  DFMA R44, R28, UR38, RZ ;  /* 0x000000261c2c7c2b */ /* 0x000fe200080000ff */
[----:B------:R-:W-:Y:S02]  /*1f50*/  R2UR UR38, R60 ;  /* 0x000000003c2672ca */ /* 0x000fe400000e0000 */
[----:B------:R-:W-:Y:S01]  /*1f60*/  R2UR UR39, R61 ;  /* 0x000000003d2772ca */ /* 0x000fe200000e0000 */
[----:B------:R-:W-:-:S02]  /*1f70*/  DFMA R34, R2, R28, RZ ;  /* 0x0000001c0222722b */ /* 0x000fc400000000ff */
[----:B------:R-:W-:Y:S02]  /*1f80*/  DFMA R38, R8, R28, RZ ;  /* 0x0000001c0826722b */ /* 0x000fe400000000ff */
[----:B------:R-:W-:Y:S01]  /*1f90*/  DADD R36, R36, -R26 ;  /* 0x0000000024247229 */ /* 0x000fe2000000081a */
[----:B------:R-:W-:Y:S01]  /*1fa0*/  MOV.SPILL R93, UR53 ;  /* 0x00000035005d7c02 */ /* 0x000fe20009000f00 */
[----:B------:R-:W-:Y:S01]  /*1fb0*/  DFMA R26, R32, UR52, R42 ;  /* 0x00000034201a7c2b */ /* 0x000fe2000800002a */
[----:B------:R-:W-:Y:S02]  /*1fc0*/  MOV.SPILL R84, UR52 ;  /* 0x0000003400547c02 */ /* 0x000fe40009000f00 */
[----:B------:R-:W-:Y:S02]  /*1fd0*/  R2UR UR52, R64 ;  /* 0x00000000403472ca */ /* 0x000fe400000e0000 */
[----:B------:R-:W-:Y:S01]  /*1fe0*/  R2UR UR53, R65 ;  /* 0x00000000413572ca */ /* 0x000fe200000e0000 */
[----:B------:R-:W-:-:S02]  /*1ff0*/  DADD R52, R52, -R30 ;  /* 0x0000000034347229 */ /* 0x000fc4000000081e */
[C---:B------:R-:W-:Y:S01]  /*2000*/  DFMA R34, R32.reuse, UR72, R34 ;  /* 0x0000004820227c2b */ /* 0x040fe20008000022 */
[----:B------:R-:W-:Y:S01]  /*2010*/  R2UR.FILL UR73, R48 ;  /* 0x00000000304972ca */ /* 0x000fe200004e0000 */
[C---:B------:R-:W-:Y:S01]  /*2020*/  DFMA R30, R32.reuse, UR76, R38 ;  /* 0x0000004c201e7c2b */ /* 0x040fe20008000026 */
[----:B------:R-:W-:Y:S01]  /*2030*/  R2UR.FILL UR72, R49 ;  /* 0x00000000314872ca */ /* 0x000fe200004e0000 */
[C---:B------:R-:W-:Y:S02]  /*2040*/  DFMA R28, R32.reuse, UR36, R44 ;  /* 0x00000024201c7c2b */ /* 0x040fe4000800002c */
[----:B------:R-:W-:Y:S02]  /*2050*/  DFMA R32, R32, UR62, R46 ;  /* 0x0000003e20207c2b */ /* 0x000fe4000800002e */
[----:B------:R-:W-:Y:S02]  /*2060*/  DFMA R38, R4, R36, RZ ;  /* 0x000000240426722b */ /* 0x000fe400000000ff */
[----:B------:R-:W-:-:S02]  /*2070*/  DFMA R46, R36, UR20, RZ ;  /* 0x00000014242e7c2b */ /* 0x000fc400080000ff */
[C---:B------:R-:W-:Y:S02]  /*2080*/  DFMA R42, R36.reuse, UR38, RZ ;  /* 0x00000026242a7c2b */ /* 0x040fe400080000ff */
[C---:B------:R-:W-:Y:S02]  /*2090*/  DFMA R48, R36.reuse, UR32, RZ ;  /* 0x0000002024307c2b */ /* 0x040fe400080000ff */
[----:B------:R-:W-:Y:S02]  /*20a0*/  DFMA R44, R36, UR58, RZ ;  /* 0x0000003a242c7c2b */ /* 0x000fe400080000ff */
[C---:B------:R-:W-:Y:S02]  /*20b0*/  DFMA R36, R52.reuse, UR74, R38 ;  /* 0x0000004a34247c2b */ /* 0x040fe40008000026 */
[C---:B------:R-:W-:Y:S02]  /*20c0*/  DFMA R38, R52.reuse, UR52, R46 ;  /* 0x0000003434267c2b */ /* 0x040fe4000800002e */
[C---:B------:R-:W-:Y:S01]  /*20d0*/  DFMA R42, R52.reuse, UR10, R42 ;  /* 0x0000000a342a7c2b */ /* 0x040fe2000800002a */
[----:B------:R-:W-:Y:S01]  /*20e0*/  LDS.64 R46, [R100+0x28] ;  /* 0x00002800642e7984 */ /* 0x000fe20000000a00 */
[----:B------:R-:W-:-:S02]  /*20f0*/  DFMA R48, R52, UR42, R48 ;  /* 0x0000002a34307c2b */ /* 0x000fc40008000030 */
[----:B------:R-:W-:Y:S02]  /*2100*/  DFMA R52, R52, UR56, R44 ;  /* 0x0000003834347c2b */ /* 0x000fe4000800002c */
[C-C-:B------:R-:W-:Y:S01]  /*2110*/  DADD R56, R54.reuse, R40.reuse ;  /* 0x0000000036387229 */ /* 0x140fe20000000028 */
[----:B------:R-:W0:Y:S01]  /*2120*/  LDS.64 R44, [R100+0x18] ;  /* 0x00001800642c7984 */ /* 0x000e220000000a00 */
[----:B------:R-:W-:-:S03]  /*2130*/  DADD R54, R54, -R40 ;  /* 0x0000000036367229 */ /* 0x000fc60000000828 */
[----:B------:R-:W1:Y:S01]  /*2140*/  LDS.64 R40, [R100+0x20] ;  /* 0x0000200064287984 */ /* 0x000e620000000a00 */
        /* <DEDUP_REMOVED lines=8> */
[----:B------:R-:W-:Y:S02]  /*21d0*/  MOV.SPILL R80, UR77 ;  /* 0x0000004d00507c02 */ /* 0x000fe40009000f00 */
[----:B------:R-:W-:Y:S02]  /*21e0*/  MOV.SPILL R91, UR76 ;  /* 0x0000004c005b7c02 */ /* 0x000fe40009000f00 */
[----:B------:R-:W-:Y:S02]  /*21f0*/  R2UR UR38, R66 ;  /* 0x00000000422672ca */ /* 0x000fe400000e0000 */
[----:B------:R-:W-:-:S02]  /*2200*/  R2UR UR39, R67 ;  /* 0x00000000432772ca */ /* 0x000fc400000e0000 */
[----:B------:R-:W-:Y:S02]  /*2210*/  R2UR UR76, R72 ;  /* 0x00000000484c72ca */ /* 0x000fe400000e0000 */
[----:B------:R-:W-:Y:S01]  /*2220*/  R2UR UR77, R73 ;  /* 0x00000000494d72ca */ /* 0x000fe200000e0000 */
[C---:B------:R-:W-:Y:S02]  /*2230*/  DFMA R36, R54.reuse, UR62, R36 ;  /* 0x0000003e36247c2b */ /* 0x040fe40008000024 */
[C---:B------:R-:W-:Y:S02]  /*2240*/  DFMA R38, R54.reuse, UR18, R38 ;  /* 0x0000001236267c2b */ /* 0x040fe40008000026 */
[C---:B------:R-:W-:Y:S02]  /*2250*/  DFMA R42, R54.reuse, UR4, R42 ;  /* 0x00000004362a7c2b */ /* 0x040fe4000800002a */
[C---:B------:R-:W-:Y:S02]  /*2260*/  DFMA R48, R54.reuse, UR40, R48 ;  /* 0x0000002836307c2b */ /* 0x040fe40008000030 */
[----:B------:R-:W-:-:S02]  /*2270*/  DFMA R52, R54, UR66, R52 ;  /* 0x0000004236347c2b */ /* 0x000fc40008000034 */
[C-C-:B0-----:R-:W-:Y:S02]  /*2280*/  DADD R54, R44.reuse, R46.reuse ;  /* 0x000000002c367229 */ /* 0x141fe4000000002e */
[----:B------:R-:W-:Y:S01]  /*2290*/  DADD R44, R44, -R46 ;  /* 0x000000002c2c7229 */ /* 0x000fe2000000082e */
[----:B------:R-:W-:Y:S01]  /*22a0*/  MOV.SPILL R87, UR13 ;  /* 0x0000000d00577c02 */ /* 0x000fe20009000f00 */
[----:B------:R-:W-:Y:S01]  /*22b0*/  DFMA R34, R56, UR26, R34 ;  /* 0x0000001a38227c2b */ /* 0x000fe20008000022 */
[----:B------:R-:W-:Y:S01]  /*22c0*/  MOV.SPILL R97, UR12 ;  /* 0x0000000c00617c02 */ /* 0x000fe20009000f00 */
[----:B-1----:R-:W-:Y:S01]  /*22d0*/  DADD R46, R40, R40 ;  /* 0x00000000282e7229 */ /* 0x002fe20000000028 */
[----:B------:R-:W-:Y:S02]  /*22e0*/  R2UR UR12, R74 ;  /* 0x000000004a0c72ca */ /* 0x000fe400000e0000 */
[----:B------:R-:W-:Y:S02]  /*22f0*/  R2UR UR13, R75 ;  /* 0x000000004b0d72ca */ /* 0x000fe400000e0000 */
[----:B------:R-:W-:-:S02]  /*2300*/  MOV.SPILL R96, UR37 ;  /* 0x0000002500607c02 */ /* 0x000fc40009000f00 */
[----:B------:R-:W-:Y:S02]  /*2310*/  MOV.SPILL R81, UR36 ;  /* 0x0000002400517c02 */ /* 0x000fe40009000f00 */
[----:B------:R-:W-:Y:S02]  /*2320*/  R2UR UR36, R78 ;  /* 0x000000004e2472ca */ /* 0x000fe400000e0000 */
[----:B------:R-:W-:Y:S01]  /*2330*/  R2UR UR37, R79 ;  /* 0x000000004f2572ca */ /* 0x000fe200000e0000 */
[----:B------:R-:W-:Y:S01]  /*2340*/  DFMA R30, R56, UR38, R30 ;  /* 0x00000026381e7c2b */ /* 0x000fe2000800001e */
[----:B------:R-:W-:Y:S01]  /*2350*/  MOV.SPILL R90, UR21 ;  /* 0x00000015005a7c02 */ /* 0x000fe20009000f00 */
[----:B------:R-:W-:Y:S01]  /*2360*/  DADD R40, R40, -R40 ;  /* 0x0000000028287229 */ /* 0x000fe20000000828 */
[----:B------:R-:W-:Y:S01]  /*2370*/  MOV.SPILL R99, UR20 ;  /* 0x0000001400637c02 */ /* 0x000fe20009000f00 */
[----:B------:R-:W-:Y:S02]  /*2380*/  DMUL R46, R46, 0.5 ;  /* 0x3fe000002e2e7828 */ /* 0x000fe40000000000 */
[----:B------:R-:W-:-:S02]  /*2390*/  DFMA R34, R54, UR76, R34 ;  /* 0x0000004c36227c2b */ /* 0x000fc40008000022 */
[----:B------:R-:W-:Y:S01]  /*23a0*/  DFMA R36, R44, UR24, R36 ;  /* 0x000000182c247c2b */ /* 0x000fe20008000024 */
[----:B------:R-:W-:Y:S02]  /*23b0*/  R2UR UR20, R76 ;  /* 0x000000004c1472ca */ /* 0x000fe400000e0000 */
[----:B------:R-:W-:Y:S01]  /*23c0*/  R2UR UR21, R77 ;  /* 0x000000004d1572ca */ /* 0x000fe200000e0000 */
[----:B------:R-:W-:Y:S02]  /*23d0*/  DFMA R30, R54, UR16, R30 ;  /* 0x00000010361e7c2b */ /* 0x000fe4000800001e */
[----:B------:R-:W-:Y:S02]  /*23e0*/  DFMA R38, R44, UR12, R38 ;  /* 0x0000000c2c267c2b */ /* 0x000fe40008000026 */
[----:B------:R-:W-:Y:S02]  /*23f0*/  DFMA R34, R46, UR22, R34 ;  /* 0x000000162e227c2b */ /* 0x000fe40008000022 */
        /* <DEDUP_REMOVED lines=8> */
[C-C-:B------:R-:W-:Y:S02]  /*2480*/  DADD R38, R34.reuse, -R36.reuse ;  /* 0x0000000022267229 */ /* 0x140fe40000000824 */
[----:B------:R-:W-:Y:S02]  /*2490*/  DADD R36, R34, R36 ;  /* 0x0000000022247229 */ /* 0x000fe40000000024 */
[C---:B------:R-:W-:Y:S02]  /*24a0*/  DFMA R26, R54.reuse, UR30, R26 ;  /* 0x0000001e361a7c2b */ /* 0x040fe4000800001a */
[----:B------:R-:W-:Y:S02]  /*24b0*/  DFMA R28, R54, UR44, R28 ;  /* 0x0000002c361c7c2b */ /* 0x000fe4000800001c */
[----:B------:R-:W-:-:S02]  /*24c0*/  DADD R34, R30, -R44 ;  /* 0x000000001e227229 */ /* 0x000fc4000000082c */
[----:B------:R-:W-:Y:S02]  /*24d0*/  DADD R30, R30, R44 ;  /* 0x000000001e1e7229 */ /* 0x000fe4000000002c */
[C---:B------:R-:W-:Y:S02]  /*24e0*/  DFMA R26, R46.reuse, UR28, R26 ;  /* 0x0000001c2e1a7c2b */ /* 0x040fe4000800001a */
[----:B------:R-:W-:Y:S02]  /*24f0*/  DFMA R28, R46, UR54, R28 ;  /* 0x000000362e1c7c2b */ /* 0x000fe4000800001c */
[C---:B------:R-:W-:Y:S02]  /*2500*/  DFMA R42, R40.reuse, UR34, R42 ;  /* 0x00000022282a7c2b */ /* 0x040fe4000800002a */
[----:B------:R-:W-:Y:S02]  /*2510*/  DFMA R48, R40, UR48, R48 ;  /* 0x0000003028307c2b */ /* 0x000fe40008000030 */
[----:B------:R-:W-:Y:S01]  /*2520*/  DFMA R32, R56, UR60, R32 ;  /* 0x0000003c38207c2b */ /* 0x000fe20008000020 */
[----:B------:R-:W-:-:S02]  /*2530*/  MOV.SPILL R92, UR33 ;  /* 0x00000021005c7c02 */ /* 0x000fc40009000f00 */
[----:B------:R-:W-:Y:S02]  /*2540*/  MOV.SPILL R86, UR32 ;  /* 0x0000002000567c02 */ /* 0x000fe40009000f00 */
[----:B------:R-:W-:Y:S02]  /*2550*/  R2UR UR32, R62 ;  /* 0x000000003e2072ca */ /* 0x000fe400000e0000 */
[----:B------:R-:W-:Y:S01]  /*2560*/  R2UR UR33, R63 ;  /* 0x000000003f2172ca */ /* 0x000fe200000e0000 */
[----:B--2---:R-:W-:Y:S02]  /*2570*/  DMUL R22, R22, R38 ;  /* 0x0000002616167228 */ /* 0x004fe40000000000 */
[----:B---3--:R-:W-:Y:S02]  /*2580*/  DMUL R6, R6, R36 ;  /* 0x0000002406067228 */ /* 0x008fe40000000000 */
[----:B----4-:R-:W-:-:S06]  /*2590*/  DMUL R10, R10, R30 ;  /* 0x0000001e0a0a7228 */ /* 0x010fcc0000000000 */
[----:B------:R-:W-:Y:S02]  /*25a0*/  DADD R30, R22, R6 ;  /* 0x00000000161e7229 */ /* 0x000fe40000000006 */
[----:B------:R-:W-:Y:S02]  /*25b0*/  DMUL R12, R12, R34 ;  /* 0x000000220c0c7228 */ /* 0x000fe40000000000 */
[----:B------:R-:W-:Y:S02]  /*25c0*/  DADD R34, R26, -R42 ;  /* 0x000000001a227229 */ /* 0x000fe4000000082a */
[----:B------:R-:W-:Y:S02]  /*25d0*/  DADD R36, R28, -R48 ;  /* 0x000000001c247229 */ /* 0x000fe40000000830 */
[----:B------:R-:W-:Y:S02]  /*25e0*/  DFMA R32, R54, UR70, R32 ;  /* 0x0000004636207c2b */ /* 0x000fe40008000020 */
[----:B------:R-:W-:Y:S01]  /*25f0*/  DFMA R44, R30, UR76, RZ ;  /* 0x0000004c1e2c7c2b */ /* 0x000fe200080000ff */
[----:B------:R-:W-:-:S02]  /*2600*/  R2UR.FILL UR77, R80 ;  /* 0x00000000504d72ca */ /* 0x000fc400004e0000 */
[----:B------:R-:W-:Y:S01]  /*2610*/  R2UR.FILL UR76, R91 ;  /* 0x000000005b4c72ca */ /* 0x000fe200004e0000 */
[----:B------:R-:W-:Y:S02]  /*2620*/  DFMA R52, R40, UR72, R52 ;  /* 0x0000004828347c2b */ /* 0x000fe40008000034 */
[----:B------:R-:W-:Y:S02]  /*2630*/  DMUL R14, R14, R34 ;  /* 0x000000220e0e7228 */ /* 0x000fe40000000000 */
[----:B------:R-:W-:Y:S02]  /*2640*/  DMUL R20, R20, R36 ;  /* 0x0000002414147228 */ /* 0x000fe40000000000 */
[----:B------:R-:W-:Y:S02]  /*2650*/  DADD R40, R12, R10 ;  /* 0x000000000c287229 */ /* 0x000fe4000000000a */
[----:B------:R-:W-:Y:S02]  /*2660*/  DFMA R38, R30, UR26, RZ ;  /* 0x0000001a1e267c2b */ /* 0x000fe400080000ff */
[----:B------:R-:W-:-:S02]  /*2670*/  DFMA R32, R46, UR68, R32 ;  /* 0x000000442e207c2b */ /* 0x000fc40008000020 */
[----:B------:R-:W-:Y:S02]  /*2680*/  DFMA R34, R2, R30, RZ ;  /* 0x0000001e0222722b */ /* 0x000fe400000000ff */
[C---:B------:R-:W-:Y:S02]  /*2690*/  DFMA R36, R30.reuse, UR32, RZ ;  /* 0x000000201e247c2b */ /* 0x040fe400080000ff */
[----:B------:R-:W-:Y:S02]  /*26a0*/  DFMA R46, R30, UR22, RZ ;  /* 0x000000161e2e7c2b */ /* 0x000fe400080000ff */
[----:B------:R-:W-:Y:S02]  /*26b0*/  DADD R26, R26, R42 ;  /* 0x000000001a1a7229 */ /* 0x000fe4000000002a */
[----:B------:R-:W-:Y:S02]  /*26c0*/  DADD R42, -R22, R6 ;  /* 0x00000000162a7229 */ /* 0x000fe40000000106 */
[----:B------:R-:W-:-:S02]  /*26d0*/  DFMA R30, R40, UR38, R38 ;  /* 0x00000026281e7c2b */ /* 0x000fc40008000026 */
[----:B------:R-:W-:Y:S02]  /*26e0*/  DFMA R34, R8, R40, R34 ;  /* 0x000000280822722b */ /* 0x000fe40000000022 */
[C---:B------:R-:W-:Y:S02]  /*26f0*/  DFMA R36, R40.reuse, UR76, R36 ;  /* 0x0000004c28247c2b */ /* 0x040fe40008000024 */
[C---:B------:R-:W-:Y:S02]  /*2700*/  DFMA R38, R40.reuse, UR16, R44 ;  /* 0x0000001028267c2b */ /* 0x040fe4000800002c */
[----:B------:R-:W-:Y:S01]  /*2710*/  DFMA R40, R40, UR20, R46 ;  /* 0x0000001428287c2b */ /* 0x000fe2000800002e */
[----:B------:R-:W-:Y:S02]  /*2720*/  R2UR.FILL UR21, R90 ;  /* 0x000000005a1572ca */ /* 0x000fe400004e0000 */
[----:B------:R-:W-:Y:S01]  /*2730*/  R2UR.FILL UR20, R99 ;  /* 0x00000000631472ca */ /* 0x000fe200004e0000 */
[----:B------:R-:W-:-:S02]  /*2740*/  DADD R28, R28, R48 ;  /* 0x000000001c1c7229 */ /* 0x000fc40000000030 */
[----:B------:R-:W-:Y:S02]  /*2750*/  DADD R44, -R12, R10 ;  /* 0x000000000c2c7229 */ /* 0x000fe4000000010a */
[C---:B------:R-:W-:Y:S02]  /*2760*/  DFMA R48, R42.reuse, UR74, RZ ;  /* 0x0000004a2a307c2b */ /* 0x040fe400080000ff */
[----:B------:R-:W-:Y:S02]  /*2770*/  DFMA R54, R42, UR24, RZ ;  /* 0x000000182a367c2b */ /* 0x000fe400080000ff */
[----:B------:R-:W-:Y:S02]  /*2780*/  DFMA R46, R4, R42, RZ ;  /* 0x0000002a042e722b */ /* 0x000fe400000000ff */
[----:B------:R-:W-:Y:S01]  /*2790*/  DMUL R16, R16, R26 ;  /* 0x0000001a10107228 */ /* 0x000fe20000000000 */
[----:B------:R-:W-:Y:S01]  /*27a0*/  R2UR.FILL UR39, R95 ;  /* 0x000000005f2772ca */ /* 0x000fe200004e0000 */
[----:B------:R-:W-:Y:S01]  /*27b0*/  DADD R32, R32, R52 ;  /* 0x0000000020207229 */ /* 0x000fe20000000034 */
[----:B------:R-:W-:Y:S01]  /*27c0*/  R2UR.FILL UR38, R85 ;  /* 0x00000000552672ca */ /* 0x000fe200004e0000 */
[----:B------:R-:W-:-:S02]  /*27d0*/  DFMA R52, R42, UR62, RZ ;  /* 0x0000003e2a347c2b */ /* 0x000fc400080000ff */
[----:B------:R-:W-:Y:S02]  /*27e0*/  DFMA R42, R42, UR36, RZ ;  /* 0x000000242a2a7c2b */ /* 0x000fe400080000ff */
[C---:B------:R-:W-:Y:S01]  /*27f0*/  DFMA R48, R44.reuse, UR52, R48 ;  /* 0x000000342c307c2b */ /* 0x040fe20008000030 */
[----:B------:R-:W-:Y:S01]  /*2800*/  R2UR.FILL UR53, R93 ;  /* 0x000000005d3572ca */ /* 0x000fe200004e0000 */
[----:B------:R-:W-:Y:S01]  /*2810*/  DFMA R54, R44, UR12, R54 ;  /* 0x0000000c2c367c2b */ /* 0x000fe20008000036 */
[----:B------:R-:W-:Y:S01]  /*2820*/  R2UR.FILL UR52, R84 ;  /* 0x00000000543472ca */ /* 0x000fe200004e0000 */
[----:B------:R-:W-:Y:S01]  /*2830*/  DMUL R24, R24, R28 ;  /* 0x0000001c18187228 */ /* 0x000fe20000000000 */
[----:B------:R-:W-:Y:S01]  /*2840*/  R2UR.FILL UR13, R87 ;  /* 0x00000000570d72ca */ /* 0x000fe200004e0000 */
[----:B------:R-:W-:Y:S01]  /*2850*/  DFMA R46, R44, UR20, R46 ;  /* 0x000000142c2e7c2b */ /* 0x000fe2000800002e */
[----:B------:R-:W-:Y:S01]  /*2860*/  R2UR.FILL UR12, R97 ;  /* 0x00000000610c72ca */ /* 0x000fe200004e0000 */
[----:B------:R-:W-:-:S02]  /*2870*/  DADD R28, -R14, R16 ;  /* 0x000000000e1c7229 */ /* 0x000fc40000000110 */
[----:B------:R-:W-:Y:S02]  /*2880*/  DADD R26, R14, R16 ;  /* 0x000000000e1a7229 */ /* 0x000fe40000000010 */
[C---:B------:R-:W-:Y:S02]  /*2890*/  DFMA R52, R44.reuse, UR18, R52 ;  /* 0x000000122c347c2b */ /* 0x040fe40008000034 */
[----:B------:R-:W-:Y:S02]  /*28a0*/  DFMA R44, R44, UR14, R42 ;  /* 0x0000000e2c2c7c2b */ /* 0x000fe4000800002a */
[----:B------:R-:W-:Y:S01]  /*28b0*/  DMUL R18, R18, R32 ;  /* 0x0000002012127228 */ /* 0x000fe20000000000 */
[----:B------:R-:W-:Y:S01]  /*28c0*/  R2UR.FILL UR37, R96 ;  /* 0x00000000602572ca */ /* 0x000fe200004e0000 */
[----:B------:R-:W-:Y:S01]  /*28d0*/  DFMA R46, R28, UR38, R46 ;  /* 0x000000261c2e7c2b */ /* 0x000fe2000800002e */
[----:B------:R-:W-:Y:S02]  /*28e0*/  R2UR.FILL UR36, R81 ;  /* 0x00000000512472ca */ /* 0x000fe400004e0000 */
[----:B------:R-:W-:-:S02]  /*28f0*/  R2UR.FILL UR39, R89 ;  /* 0x00000000592772ca */ /* 0x000fc400004e0000 */
[----:B------:R-:W-:Y:S02]  /*2900*/  R2UR.FILL UR38, R83 ;  /* 0x00000000532672ca */ /* 0x000fe400004e0000 */
[----:B------:R-:W-:Y:S02]  /*2910*/  R2UR.FILL UR33, R92 ;  /* 0x000000005c2172ca */ /* 0x000fe400004e0000 */
[----:B------:R-:W-:Y:S01]  /*2920*/  R2UR.FILL UR32, R86 ;  /* 0x00000000562072ca */ /* 0x000fe200004e0000 */
        /* <DEDUP_REMOVED lines=10> */
[----:B------:R-:W-:Y:S02]  /*29d0*/  DADD R28, -R20, R24 ;  /* 0x00000000141c7229 */ /* 0x000fe40000000118 */
[----:B------:R-:W-:Y:S01]  /*29e0*/  DADD R30, R18, R18 ;  /* 0x00000000121e7229 */ /* 0x000fe20000000012 */
[----:B------:R-:W-:Y:S02]  /*29f0*/  R2UR.FILL UR63, R98 ;  /* 0x00000000623f72ca */ /* 0x000fe400004e0000 */
[----:B------:R-:W-:Y:S02]  /*2a00*/  R2UR.FILL UR62, R94 ;  /* 0x000000005e3e72ca */ /* 0x000fe400004e0000 */
[----:B------:R-:W-:Y:S02]  /*2a10*/  R2UR.FILL UR53, R88 ;  /* 0x00000000583572ca */ /* 0x000fe400004e0000 */
[----:B------:R-:W-:Y:S01]  /*2a20*/  R2UR.FILL UR52, R82 ;  /* 0x00000000523472ca */ /* 0x000fe200004e0000 */
[----:B------:R-:W-:-:S02]  /*2a30*/  DFMA R34, R26, UR38, R34 ;  /* 0x000000261a227c2b */ /* 0x000fc40008000022 */
[C---:B------:R-:W-:Y:S02]  /*2a40*/  DFMA R36, R26.reuse, UR36, R36 ;  /* 0x000000241a247c2b */ /* 0x040fe40008000024 */
[C---:B------:R-:W-:Y:S02]  /*2a50*/  DFMA R42, R26.reuse, UR46, R42 ;  /* 0x0000002e1a2a7c2b */ /* 0x040fe4000800002a */
[C---:B------:R-:W-:Y:S02]  /*2a60*/  DFMA R38, R26.reuse, UR44, R38 ;  /* 0x0000002c1a267c2b */ /* 0x040fe40008000026 */
[----:B------:R-:W-:Y:S02]  /*2a70*/  DFMA R40, R26, UR54, R40 ;  /* 0x000000361a287c2b */ /* 0x000fe40008000028 */
[----:B------:R-:W-:Y:S02]  /*2a80*/  DADD R26, R18, -R18 ;  /* 0x00000000121a7229 */ /* 0x000fe40000000812 */
[----:B------:R-:W-:-:S02]  /*2a90*/  DMUL R30, R30, 0.5 ;  /* 0x3fe000001e1e7828 */ /* 0x000fc40000000000 */
        /* <DEDUP_REMOVED lines=38> */
[----:B0-----:R-:W-:Y:S01]  /*2d00*/  IMAD R26, R50, -0x40, R45 ;  /* 0xffffffc0321a7824 */ /* 0x001fe200078e022d */
[----:B------:R-:W-:Y:S02]  /*2d10*/  MOV.SPILL R85, UR57 ;  /* 0x0000003900557c02 */ /* 0x000fe40009000f00 */
[----:B------:R-:W-:Y:S02]  /*2d20*/  MOV.SPILL R86, UR56 ;  /* 0x0000003800567c02 */ /* 0x000fe40009000f00 */
[----:B------:R-:W-:Y:S01]  /*2d30*/  LDS.64 R30, [R26] ;  /* 0x000000001a1e7984 */ /* 0x000fe20000000a00 */
        /* <DEDUP_REMOVED lines=9> */
[----:B------:R-:W-:Y:S02]  /*2dd0*/  MOV.SPILL R87, UR59 ;  /* 0x0000003b00577c02 */ /* 0x000fe40009000f00 */
[----:B------:R-:W-:Y:S01]  /*2de0*/  MOV.SPILL R88, UR58 ;  /* 0x0000003a00587c02 */ /* 0x000fe20009000f00 */
[----:B------:R-:W-:Y:S01]  /*2df0*/  LDS.64 R42, [R26+0x90] ;  /* 0x000090001a2a7984 */ /* 0x000fe20000000a00 */
[----:B------:R-:W-:-:S02]  /*2e00*/  R2UR UR72, R76 ;  /* 0x000000004c4872ca */ /* 0x000fc400000e0000 */
[----:B------:R-:W-:Y:S01]  /*2e10*/  R2UR UR73, R77 ;  /* 0x000000004d4972ca */ /* 0x000fe200000e0000 */
        /* <DEDUP_REMOVED lines=8> */
[----:B------:R-:W-:Y:S02]  /*2ea0*/  R2UR UR67, R75 ;  /* 0x000000004b4372ca */ /* 0x000fe400000e0000 */
[----:B------:R-:W-:Y:S02]  /*2eb0*/  MOV.SPILL R27, UR65 ;  /* 0x00000041001b7c02 */ /* 0x000fe40009000f00 */
[----:B------:R-:W-:Y:S02]  /*2ec0*/  MOV.SPILL R80, UR64 ;  /* 0x0000004000507c02 */ /* 0x000fe40009000f00 */
[----:B------:R-:W-:Y:S02]  /*2ed0*/  R2UR UR64, R60 ;  /* 0x000000003c4072ca */ /* 0x000fe400000e0000 */
[----:B------:R-:W-:Y:S01]  /*2ee0*/  R2UR UR65, R61 ;  /* 0x000000003d4172ca */ /* 0x000fe200000e0000 */
[C-C-:B0-----:R-:W-:Y:S02]  /*2ef0*/  DADD R32, R30.reuse, R28.reuse ;  /* 0x000000001e207229 */ /* 0x141fe4000000001c */
[----:B------:R-:W-:-:S02]  /*2f00*/  DADD R30, R30, -R28 ;  /* 0x000000001e1e7229 */ /* 0x000fc4000000081c */
[----:B-1----:R-:W-:-:S04]  /*2f10*/  DADD R28, R38, R40 ;  /* 0x00000000261c7229 */ /* 0x002fc80000000028 */
        /* <DEDUP_REMOVED lines=13> */
[C---:B------:R-:W-:Y:S01]  /*2ff0*/  DFMA R82, R28.reuse, UR16, R82 ;  /* 0x000000101c527c2b */ /* 0x040fe20008000052 */
[----:B------:R-:W-:Y:S01]  /*3000*/  R2UR UR59, R79 ;  /* 0x000000004f3b72ca */ /* 0x000fe200000e0000 */
[----:B------:R-:W-:Y:S01]  /*3010*/  DFMA R92, R28, UR72, R32 ;  /* 0x000000481c5c7c2b */ /* 0x000fe20008000020 */
[----:B------:R-:W-:Y:S01]  /*3020*/  R2UR UR72, R68 ;  /* 0x00000000444872ca */ /* 0x000fe200000e0000 */
[----:B------:R-:W0:Y:S01]  /*3030*/  LDS.64 R28, [R26+0x120] ;  /* 0x000120001a1c7984 */ /* 0x000e220000000a00 */
[----:B------:R-:W-:Y:S01]  /*3040*/  R2UR UR73, R69 ;  /* 0x00000000454972ca */ /* 0x000fe200000e0000 */
[----:B--2---:R-:W-:-:S02]  /*3050*/  DADD R52, R42, R44 ;  /* 0x000000002a347229 */ /* 0x004fc4000000002c */
[----:B------:R-:W-:Y:S02]  /*3060*/  DADD R38, R38, -R40 ;  /* 0x0000000026267229 */ /* 0x000fe40000000828 */
[----:B------:R-:W-:-:S04]  /*3070*/  DADD R32, R42, -R44 ;  /* 0x000000002a207229 */ /* 0x000fc8000000082c */
[C---:B------:R-:W-:Y:S02]  /*3080*/  DFMA R48, R52.reuse, UR12, R46 ;  /* 0x0000000c34307c2b */ /* 0x040fe4000800002e */
[C---:B------:R-:W-:Y:S01]  /*3090*/  DFMA R42, R52.reuse, UR4, R54 ;  /* 0x00000004342a7c2b */ /* 0x040fe20008000036 */
[----:B------:R-:W-:Y:S01]  /*30a0*/  R2UR UR4, R70 ;  /* 0x00000000460472ca */ /* 0x000fe200000e0000 */
[C---:B------:R-:W-:Y:S01]  /*30b0*/  DFMA R40, R52.reuse, UR8, R56 ;  /* 0x0000000834287c2b */ /* 0x040fe20008000038 */
[----:B------:R-:W-:Y:S01]  /*30c0*/  R2UR UR5, R71 ;  /* 0x00000000470572ca */ /* 0x000fe200000e0000 */
[C---:B------:R-:W-:Y:S02]  /*30d0*/  DFMA R46, R52.reuse, UR30, R82 ;  /* 0x0000001e342e7c2b */ /* 0x040fe40008000052 */
[----:B------:R-:W-:Y:S02]  /*30e0*/  DFMA R44, R52, UR28, R92 ;  /* 0x0000001c342c7c2b */ /* 0x000fe4000800005c */
[----:B---3--:R-:W-:-:S02]  /*30f0*/  DADD R52, R34, R36 ;  /* 0x0000000022347229 */ /* 0x008fc40000000024 */
[----:B------:R-:W-:Y:S02]  /*3100*/  DADD R34, R34, -R36 ;  /* 0x0000000022227229 */ /* 0x000fe40000000824 */
[----:B------:R-:W-:Y:S02]  /*3110*/  DFMA R36, R4, R30, RZ ;  /* 0x0000001e0424722b */ /* 0x000fe400000000ff */
[C---:B------:R-:W-:Y:S02]  /*3120*/  DFMA R54, R30.reuse, UR74, RZ ;  /* 0x0000004a1e367c2b */ /* 0x040fe400080000ff */
        /* <DEDUP_REMOVED lines=21> */
[----:B0-----:R-:W-:Y:S02]  /*3280*/  DADD R30, R28, R28 ;  /* 0x000000001c1e7229 */ /* 0x001fe4000000001c */
[C---:B------:R-:W-:Y:S02]  /*3290*/  DFMA R82, R32.reuse, UR6, R82 ;  /* 0x0000000620527c2b */ /* 0x040fe40008000052 */
[----:B------:R-:W-:Y:S02]  /*32a0*/  DFMA R38, R32, UR34, R38 ;  /* 0x0000002220267c2b */ /* 0x000fe40008000026 */
[C---:B------:R-:W-:Y:S02]  /*32b0*/  DFMA R48, R52.reuse, UR38, R48 ;  /* 0x0000002634307c2b */ /* 0x040fe40008000030 */
[C---:B------:R-:W-:Y:S02]  /*32c0*/  DFMA R42, R52.reuse, UR36, R42 ;  /* 0x00000024342a7c2b */ /* 0x040fe4000800002a */
[----:B------:R-:W-:-:S02]  /*32d0*/  DFMA R40, R52, UR46, R40 ;  /* 0x0000002e34287c2b */ /* 0x000fc40008000028 */
[----:B------:R-:W-:Y:S02]  /*32e0*/  DFMA R46, R52, UR44, R46 ;  /* 0x0000002c342e7c2b */ /* 0x000fe4000800002e */
[----:B------:R-:W-:Y:S02]  /*32f0*/  DADD R28, R28, -R28 ;  /* 0x000000001c1c7229 */ /* 0x000fe4000000081c */
[----:B------:R-:W-:Y:S02]  /*3300*/  DMUL R30, R30, 0.5 ;  /* 0x3fe000001e1e7828 */ /* 0x000fe40000000000 */
[C---:B------:R-:W-:Y:S02]  /*3310*/  DFMA R36, R34.reuse, UR32, R36 ;  /* 0x0000002022247c2b */ /* 0x040fe40008000024 */
[C---:B------:R-:W-:Y:S02]  /*3320*/  DFMA R54, R34.reuse, UR42, R54 ;  /* 0x0000002a22367c2b */ /* 0x040fe40008000036 */
[----:B------:R-:W-:-:S02]  /*3330*/  DFMA R56, R34, UR40, R56 ;  /* 0x0000002822387c2b */ /* 0x000fc40008000038 */
[----:B------:R-:W-:Y:S02]  /*3340*/  DFMA R82, R34, UR50, R82 ;  /* 0x0000003222527c2b */ /* 0x000fe40008000052 */
        /* <DEDUP_REMOVED lines=30> */
.L_x_1041:
[----:B------:R-:W-:Y:S05]  /*3530*/  BSYNC.RECONVERGENT B0 ;  /* 0x0000000000007941 */ /* 0x000fea0003800200 */
.L_x_1040:
[----:B0-----:R-:W0:Y:S01]  /*3540*/  S2R R27, SR_TID.X ;  /* 0x00000000001b7919 */ /* 0x001e220000002100 */
[----:B------:R-:W-:Y:S01]  /*3550*/  BSSY.RECONVERGENT B0, `(.L_x_1042) ;  /* 0x0000081000007945 */ /* 0x000fe20003800200 */
[----:B------:R-:W-:Y:S06]  /*3560*/  BAR.SYNC.DEFER_BLOCKING 0x0 ;  /* 0x0000000000007b1d */ /* 0x000fec0000010000 */
[----:B------:R-:W-:Y:S05]  /*3570*/  @P1 BRA `(.L_x_1043) ;  /* 0x0000000400f81947 */ /* 0x000fea0003800000 */
[----:B0-----:R-:W-:Y:S02]  /*3580*/  LOP3.LUT R6, R27, 0xffff, RZ, 0xc0, !PT ;  /* 0x0000ffff1b067812 */ /* 0x001fe400078ec0ff */
[----:B-1----:R-:W-:Y:S02]  /*3590*/  MOV.SPILL R43, UR59 ;  /* 0x0000003b002b7c02 */ /* 0x002fe40009000f00 */
[----:B------:R-:W-:Y:S01]  /*35a0*/  MOV.SPILL R44, UR58 ;  /* 0x0000003a002c7c02 */ /* 0x000fe20009000f00 */
[----:B------:R-:W-:Y:S01]  /*35b0*/  IMAD R6, R6, 0x1c72, RZ ;  /* 0x00001c7206067824 */ /* 0x000fe200078e02ff */
[----:B------:R-:W-:Y:S02]  /*35c0*/  R2UR UR58, R62 ;  /* 0x000000003e3a72ca */ /* 0x000fe400000e0000 */
[----:B------:R-:W-:Y:S02]  /*35d0*/  R2UR UR59, R63 ;  /* 0x000000003f3b72ca */ /* 0x000fe400000e0000 */
[----:B------:R-:W-:-:S02]  /*35e0*/  SHF.R.U32.HI R6, RZ, 0x10, R6 ;  /* 0x00000010ff067819 */ /* 0x000fc40000011606 */
[----:B------:R-:W-:Y:S02]  /*35f0*/  MOV.SPILL R45, UR57 ;  /* 0x00000039002d7c02 */ /* 0x000fe40009000f00 */
[----:B------:R-:W-:Y:S01]  /*3600*/  MOV.SPILL R46, UR56 ;  /* 0x00000038002e7c02 */ /* 0x000fe20009000f00 */
[----:B------:R-:W-:Y:S01]  /*3610*/  IMAD R51, R6, -0x240, R51 ;  /* 0xfffffdc006337824 */ /* 0x000fe200078e0233 */
[----:B------:R-:W-:Y:S02]  /*3620*/  R2UR UR56, R72 ;  /* 0x00000000483872ca */ /* 0x000fe400000e0000 */
[----:B------:R-:W-:Y:S01]  /*3630*/  R2UR UR57, R73 ;  /* 0x00000000493972ca */ /* 0x000fe200000e0000 */
[----:B------:R-:W-:Y:S01]  /*3640*/  IMAD R51, R50, 0x8, R51 ;  /* 0x0000000832337824 */ /* 0x000fe200078e0233 */
[----:B------:R-:W-:Y:S02]  /*3650*/  MOV.SPILL R47, UR67 ;  /* 0x00000043002f7c02 */ /* 0x000fe40009000f00 */
[----:B------:R-:W-:-:S02]  /*3660*/  MOV.SPILL R48, UR66 ;  /* 0x0000004200307c02 */ /* 0x000fc40009000f00 */
[----:B------:R-:W-:Y:S01]  /*3670*/  LDS.64 R12, [R51] ;  /* 0x00000000330c7984 */ /* 0x000fe20000000a00 */
[----:B------:R-:W-:Y:S02]  /*3680*/  R2UR UR66, R68 ;  /* 0x00000000444272ca */ /* 0x000fe400000e0000 */
[----:B------:R-:W-:Y:S01]  /*3690*/  R2UR UR67, R69 ;  /* 0x00000000454372ca */ /* 0x000fe200000e0000 */
        /* <DEDUP_REMOVED lines=15> */
[----:B------:R-:W-:Y:S04]  /*3790*/  LDS.64 R6, [R51+0x798] ;  /* 0x0007980033067984 */ /* 0x000fe80000000a00 */
[----:B------:R-:W3:Y:S01]  /*37a0*/  LDS.64 R10, [R51+0xca8] ;  /* 0x000ca800330a7984 */ /* 0x000ee20000000a00 */
[----:B0-----:R-:W-:-:S02]  /*37b0*/  DADD R16, R12, R14 ;  /* 0x000000000c107229 */ /* 0x001fc4000000000e */
[----:B------:R-:W-:-:S06]  /*37c0*/  DADD R12, R12, -R14 ;  /* 0x000000000c0c7229 */ /* 0x000fcc000000080e */
[----:B------:R-:W-:Y:S01]  /*37d0*/  DFMA R30, R2, R16, RZ ;  /* 0x00000010021e722b */ /* 0x000fe200000000ff */
[----:B------:R-:W0:Y:S01]  /*37e0*/  LDS.64 R2, [R51+0xa20] ;  /* 0x000a200033027984 */ /* 0x000e220000000a00 */
[C-C-:B-1----:R-:W-:Y:S02]  /*37f0*/  DADD R22, R18.reuse, R20.reuse ;  /* 0x0000000012167229 */ /* 0x142fe40000000014 */
[----:B------:R-:W-:Y:S02]  /*3800*/  DADD R18, R18, -R20 ;  /* 0x0000000012127229 */ /* 0x000fe40000000814 */
[C---:B------:R-:W-:Y:S02]  /*3810*/  DFMA R20, R16.reuse, UR26, RZ ;  /* 0x0000001a10147c2b */ /* 0x040fe400080000ff */
[----:B------:R-:W-:Y:S01]  /*3820*/  DFMA R32, R16, UR56, RZ ;  /* 0x0000003810207c2b */ /* 0x000fe200080000ff */
[----:B------:R-:W-:Y:S01]  /*3830*/  R2UR UR56, R74 ;  /* 0x000000004a3872ca */ /* 0x000fe200000e0000 */
[----:B------:R-:W-:Y:S01]  /*3840*/  DFMA R30, R8, R22, R30 ;  /* 0x00000016081e722b */ /* 0x000fe2000000001e */
[----:B------:R-:W-:Y:S01]  /*3850*/  R2UR UR57, R75 ;  /* 0x000000004b3972ca */ /* 0x000fe200000e0000 */
[----:B------:R-:W-:-:S02]  /*3860*/  DFMA R8, R4, R12, RZ ;  /* 0x0000000c0408722b */ /* 0x000fc400000000ff */
[C---:B------:R-:W-:Y:S01]  /*3870*/  DFMA R4, R16.reuse, UR58, RZ ;  /* 0x0000003a10047c2b */ /* 0x040fe200080000ff */
[----:B------:R-:W-:Y:S01]  /*3880*/  R2UR UR58, R64 ;  /* 0x00000000403a72ca */ /* 0x000fe200000e0000 */
[----:B------:R-:W-:Y:S01]  /*3890*/  DFMA R36, R16, UR22, RZ ;  /* 0x0000001610247c2b */ /* 0x000fe200080000ff */
[----:B------:R-:W-:Y:S01]  /*38a0*/  R2UR UR59, R65 ;  /* 0x00000000413b72ca */ /* 0x000fe200000e0000 */
        /* <DEDUP_REMOVED lines=15> */
[----:B--2---:R-:W-:Y:S01]  /*39a0*/  DADD R4, R24, R28 ;  /* 0x0000000018047229 */ /* 0x004fe2000000001c */
[----:B------:R-:W-:Y:S01]  /*39b0*/  R2UR.FILL UR72, R42 ;  /* 0x000000002a4872ca */ /* 0x000fe200004e0000 */
[----:B------:R-:W-:Y:S02]  /*39c0*/  DFMA R8, R18, UR20, R8 ;  /* 0x0000001412087c2b */ /* 0x000fe40008000008 */
[----:B------:R-:W-:Y:S02]  /*39d0*/  DADD R24, R24, -R28 ;  /* 0x0000000018187229 */ /* 0x000fe4000000081c */
        /* <DEDUP_REMOVED lines=9> */
[C---:B------:R-:W-:Y:S01]  /*3a70*/  DFMA R16, R4.reuse, UR66, R12 ;  /* 0x0000004204107c2b */ /* 0x040fe2000800000c */
[----:B------:R-:W-:Y:S01]  /*3a80*/  R2UR.FILL UR67, R47 ;  /* 0x000000002f4372ca */ /* 0x000fe200004e0000 */
[C---:B------:R-:W-:Y:S01]  /*3a90*/  DFMA R20, R4.reuse, UR8, R20 ;  /* 0x0000000804147c2b */ /* 0x040fe20008000014 */
[----:B------:R-:W-:Y:S01]  /*3aa0*/  R2UR.FILL UR66, R48 ;  /* 0x00000000304272ca */ /* 0x000fe200004e0000 */
[C---:B------:R-:W-:Y:S02]  /*3ab0*/  DFMA R32, R4.reuse, UR30, R32 ;  /* 0x0000001e04207c2b */ /* 0x040fe40008000020 */
[----:B------:R-:W-:Y:S02]  /*3ac0*/  DFMA R36, R4, UR28, R36 ;  /* 0x0000001c04247c2b */ /* 0x000fe40008000024 */
[----:B---3--:R-:W-:Y:S02]  /*3ad0*/  DADD R4, R6, R10 ;  /* 0x0000000006047229 */ /* 0x008fe4000000000a */
[----:B------:R-:W-:Y:S01]  /*3ae0*/  DFMA R12, R24, UR64, R8 ;  /* 0x00000040180c7c2b */ /* 0x000fe20008000008 */
[----:B------:R-:W-:Y:S01]  /*3af0*/  R2UR.FILL UR65, R26 ;  /* 0x000000001a4172ca */ /* 0x000fe200004e0000 */
[----:B------:R-:W-:Y:S01]  /*3b00*/  DADD R6, R6, -R10 ;  /* 0x0000000006067229 */ /* 0x000fe2000000080a */
[----:B------:R-:W-:Y:S01]  /*3b10*/  R2UR.FILL UR64, R40 ;  /* 0x00000000284072ca */ /* 0x000fe200004e0000 */
[----:B0-----:R-:W-:-:S02]  /*3b20*/  DADD R8, R2, R2 ;  /* 0x0000000002087229 */ /* 0x001fc40000000002 */
[C---:B------:R-:W-:Y:S02]  /*3b30*/  DFMA R14, R24.reuse, UR10, R14 ;  /* 0x0000000a180e7c2b */ /* 0x040fe4000800000e */
[C---:B------:R-:W-:Y:S02]  /*3b40*/  DFMA R22, R24.reuse, UR4, R22 ;  /* 0x0000000418167c2b */ /* 0x040fe40008000016 */
[C---:B------:R-:W-:Y:S02]  /*3b50*/  DFMA R34, R24.reuse, UR6, R34 ;  /* 0x0000000618227c2b */ /* 0x040fe40008000022 */
        /* <DEDUP_REMOVED lines=32> */
.L_x_1043:
[----:B------:R-:W-:Y:S05]  /*3d60*/  BSYNC.RECONVERGENT B0 ;  /* 0x0000000000007941 */ /* 0x000fea0003800200 */
.L_x_1042:
[----:B------:R-:W-:Y:S06]  /*3d70*/  BAR.SYNC.DEFER_BLOCKING 0x0 ;  /* 0x0000000000007b1d */ /* 0x000fec0000010000 */
[----:B------:R-:W-:Y:S05]  /*3d80*/  @!P0 EXIT ;  /* 0x000000000000894d */ /* 0x000fea0003800000 */
[----:B------:R-:W2:Y:S01]  /*3d90*/  LDC.64 R2, c[0x0][0x3a8] ;  /* 0x0000ea00ff027b82 */ /* 0x000ea20000000a00 */
[----:B------:R-:W3:Y:S01]  /*3da0*/  LDCU.64 UR4, c[0x0][0x358] ;  /* 0x00006b00ff0477ac */ /* 0x000ee20008000a00 */
[----:B0-----:R-:W-:-:S04]  /*3db0*/  IMAD R27, R0, 0x2d9, R27 ;  /* 0x000002d9001b7824 */ /* 0x001fc800078e021b */
        /* <DEDUP_REMOVED lines=11> */
.L_x_1044:
        /* <DEDUP_REMOVED lines=9> */
.L_x_3027:


//--------------------- .text._Z42massMatrixMultiplyMonolithicConstantKernelILi8ELi12ELi1EEviPKdS1_S1_S1_Pd --------------------------
	.section	.text._Z42massMatrixMultiplyMonolithicConstantKernelILi8ELi12ELi1EEviPKdS1_S1_S1_Pd,"ax",@progbits
	.align	128
        .global         _Z42massMatrixMultiplyMonolithicConstantKernelILi8ELi12ELi1EEviPKdS1_S1_S1_Pd
        .type           _Z42massMatrixMultiplyMonolithicConstantKernelILi8ELi12ELi1EEviPKdS1_S1_S1_Pd,@function
        .size           _Z42massMatrixMultiplyMonolithicConstantKernelILi8ELi12ELi1EEviPKdS1_S1_S1_Pd,(.L_x_3028 - _Z42massMatrixMultiplyMonolithicConstantKernelILi8ELi12ELi1EEviPKdS1_S1_S1_Pd)
        .other          _Z42massMatrixMultiplyMonolithicConstantKernelILi8ELi12ELi1EEviPKdS1_S1_S1_Pd,@"STO_CUDA_ENTRY STV_DEFAULT"
_Z42massMatrixMultiplyMonolithicConstantKernelILi8ELi12ELi1EEviPKdS1_S1_S1_Pd:
.text._Z42massMatrixMultiplyMonolithicConstantKernelILi8ELi12ELi1EEviPKdS1_S1_S1_Pd:
[----:B------:R-:W-:Y:S01]  /*0000*/  LDC R1, c[0x0][0x37c] ;  /* 0x0000df00ff017b82 */ /* 0x000fe20000000800 */
[----:B------:R-:W0:Y:S07]  /*0010*/  S2R R19, SR_TID.Y ;  /* 0x0000000000137919 */ /* 0x000e2e0000002200 */
[----:B------:R-:W0:Y:S01]  /*0020*/  S2UR UR4, SR_CTAID.X ;  /* 0x00000000000479c3 */ /* 0x000e220000002500 */
[----:B------:R-:W1:Y:S01]  /*0030*/  LDCU UR5, c[0x0][0x380] ;  /* 0x00007000ff0577ac */ /* 0x000e620008000800 */
[----:B------:R-:W2:Y:S01]  /*0040*/  S2R R0, SR_TID.X ;  /* 0x0000000000007919 */ /* 0x000ea20000002100 */
[----:B------:R-:W3:Y:S01]  /*0050*/  LDCU.64 UR76, c[0x0][0x358] ;  /* 0x00006b00ff4c77ac */ /* 0x000ee20008000a00 */
[----:B------:R-:W4:Y:S01]  /*0060*/  S2R R5, SR_CgaCtaId ;  /* 0x0000000000057919 */ /* 0x000f220000008800 */
[----:B0-----:R-:W-:Y:S01]  /*0070*/  VIADD R3, R19, UR4 ;  /* 0x0000000413037c36 */ /* 0x001fe20008000000 */
[----:B--2---:R-:W-:-:S02]  /*0080*/  LOP3.LUT R2, R0, 0xffff, RZ, 0xc0, !PT ;  /* 0x0000ffff00027812 */ /* 0x004fc400078ec0ff */
[----:B------:R-:W-:Y:S02]  /*0090*/  BAR.SYNC.DEFER_BLOCKING 0x0 ;  /* 0x0000000000007b1d */ /* 0x000fe40000010000 */
[----:B-1----:R-:W-:Y:S02]  /*00a0*/  ISETP.GE.AND P0, PT, R3, UR5, PT ;  /* 0x0000000503007c0c */ /* 0x002fe4000bf06270 */
[----:B------:R-:W-:Y:S01]  /*00b0*/  LOP3.LUT R27, R0, 0x7, RZ, 0xc0, !PT ;  /* 0x00000007001b7812 */ /* 0x000fe200078ec0ff */
[----:B------:R-:W-:Y:S01]  /*00c0*/  IMAD R2, R2, 0x1556, RZ ;  /* 0x0000155602027824 */ /* 0x000fe200078e02ff */
[C---:B------:R-:W-:Y:S01]  /*00d0*/  ISETP.GT.U32.AND P1, PT, R0.reuse, 0x3f, PT ;  /* 0x0000003f0000780c */ /* 0x040fe20003f24070 */
[----:B------:R-:W-:Y:S01]  /*00e0*/  BSSY.RECONVERGENT B0, `(.L_x_1045) ;  /* 0x0000107000007945 */ /* 0x000fe20003800200 */
[----:B------:R-:W-:Y:S02]  /*00f0*/  ISETP.GT.U32.AND P2, PT, R0, 0x5f, PT ;  /* 0x0000005f0000780c */ /* 0x000fe40003f44070 */
[----:B------:R-:W-:-:S02]  /*0100*/  SHF.R.U32.HI R17, RZ, 0x10, R2 ;  /* 0x00000010ff117819 */ /* 0x000fc40000011602 */
[----:B------:R-:W-:Y:S02]  /*0110*/  MOV R2, 0x400 ;  /* 0x0000040000027802 */ /* 0x000fe40000000f00 */
[----:B------:R-:W-:Y:S01]  /*0120*/  PRMT R4, R17, 0x9910, RZ ;  /* 0x0000991011047816 */ /* 0x000fe200000000ff */
[----:B------:R-:W0:Y:S04]  /*0130*/  @!P0 LDC.64 R14, c[0x0][0x3a0] ;  /* 0x0000e800ff0e8b82 */ /* 0x000e280000000a00 */
[----:B------:R-:W-:-:S04]  /*0140*/  IMAD R4, R4, 0xc, RZ ;  /* 0x0000000c04047824 */ /* 0x000fc800078e02ff */
[----:B------:R-:W-:Y:S01]  /*0150*/  IMAD.MOV R16, RZ, RZ, -R4 ;  /* 0x000000ffff107224 */ /* 0x000fe200078e0a04 */
[----:B----4-:R-:W-:Y:S02]  /*0160*/  LEA R4, R5, R2, 0x18 ;  /* 0x0000000205047211 */ /* 0x010fe400078ec0ff */
[----:B------:R-:W-:Y:S02]  /*0170*/  @!P0 LOP3.LUT R2, R27, 0x3f8, R0, 0xf8, !PT ;  /* 0x000003f81b028812 */ /* 0x000fe400078ef800 */
[----:B------:R-:W-:Y:S01]  /*0180*/  PRMT R5, R16, 0x7710, RZ ;  /* 0x0000771010057816 */ /* 0x000fe200000000ff */
[----:B------:R-:W-:-:S04]  /*0190*/  IMAD R4, R19, 0x3600, R4 ;  /* 0x0000360013047824 */ /* 0x000fc800078e0204 */
[----:B------:R-:W-:Y:S02]  /*01a0*/  IMAD.IADD R16, R5, 0x1, R0 ;  /* 0x0000000105107824 */ /* 0x000fe400078e0200 */
[----:B------:R-:W-:Y:S02]  /*01b0*/  @!P0 IMAD R5, R3, 0x200, R2 ;  /* 0x0000020003058824 */ /* 0x000fe400078e0202 */
[----:B------:R-:W-:Y:S01]  /*01c0*/  IMAD R2, R17, 0x480, R4 ;  /* 0x0000048011027824 */ /* 0x000fe200078e0204 */
[----:B------:R-:W-:Y:S01]  /*01d0*/  SHF.R.U32.HI R17, RZ, 0x3, R0 ;  /* 0x00000003ff117819 */ /* 0x000fe20000011600 */
[----:B0-----:R-:W-:Y:S01]  /*01e0*/  @!P0 IMAD.WIDE R14, R5, 0x8, R14 ;  /* 0x00000008050e8825 */ /* 0x001fe200078e020e */
[----:B------:R-:W-:-:S03]  /*01f0*/  LOP3.LUT R19, R16, 0xffff, RZ, 0xc0, !PT ;  /* 0x0000ffff10137812 */ /* 0x000fc600078ec0ff */
[----:B------:R-:W-:Y:S01]  /*0200*/  IMAD R4, R17, 0x60, R4 ;  /* 0x0000006011047824 */ /* 0x000fe200078e0204 */
        /* <DEDUP_REMOVED lines=9> */
[----:B------:R-:W-:Y:S01]  /*02a0*/  IMAD R2, R17, 0x420, R4 ;  /* 0x0000042011027824 */ /* 0x000fe200078e0204 */
[----:B------:R-:W-:Y:S06]  /*02b0*/  @P1 BRA `(.L_x_1046) ;  /* 0x0000000c00a41947 */ /* 0x000fec0003800000 */
        /* <DEDUP_REMOVED lines=17> */
[----:B------:R-:W-:Y:S01]  /*03d0*/  DFMA R32, R42, UR10, R32 ;  /* 0x0000000a2a207c2b */ /* 0x000fe20008000020 */
[----:B------:R-:W3:Y:S01]  /*03e0*/  LDCU.128 UR56, c[0x3][0x140] ;  /* 0x00c02800ff3877ac */ /* 0x000ee20008000c00 */
[----:B0-----:R-:W-:Y:S01]  /*03f0*/  DFMA R34, R20, UR60, RZ ;  /* 0x0000003c14227c2b */ /* 0x001fe200080000ff */
[----:B------:R-:W0:Y:S03]  /*0400*/  LDCU.128 UR52, c[0x3][0x180] ;  /* 0x00c03000ff3477ac */ /* 0x000e260008000c00 */
[C---:B------:R-:W-:Y:S01]  /*0410*/  DFMA R38, R42.reuse, UR46, R38 ;  /* 0x0000002e2a267c2b */ /* 0x040fe20008000026 */
[----:B-1----:R-:W-:Y:S01]  /*0420*/  UMOV UR66, UR18 ;  /* 0x0000001200427c82 */ /* 0x002fe20008000000 */
[----:B------:R-:W-:Y:S01]  /*0430*/  UMOV UR67, UR19 ;  /* 0x0000001300437c82 */ /* 0x000fe20008000000 */
[----:B------:R-:W-:Y:S01]  /*0440*/  UMOV UR68, UR16 ;  /* 0x0000001000447c82 */ /* 0x000fe20008000000 */
[----:B------:R-:W-:Y:S01]  /*0450*/  UMOV UR69, UR17 ;  /* 0x0000001100457c82 */ /* 0x000fe20008000000 */
[----:B------:R-:W1:Y:S01]  /*0460*/  LDCU.128 UR16, c[0x3][0x60] ;  /* 0x00c00c00ff1077ac */ /* 0x000e620008000c00 */
[----:B------:R-:W-:-:S02]  /*0470*/  DFMA R34, R42, UR62, R34 ;  /* 0x0000003e2a227c2b */ /* 0x000fc40008000022 */
[C---:B--2---:R-:W-:Y:S01]  /*0480*/  DFMA R36, R20.reuse, UR4, RZ ;  /* 0x0000000414247c2b */ /* 0x044fe200080000ff */
[----:B------:R-:W2:Y:S01]  /*0490*/  LDCU.128 UR48, c[0x3][0x100] ;  /* 0x00c02000ff3077ac */ /* 0x000ea20008000c00 */
[C---:B---3--:R-:W-:Y:S01]  /*04a0*/  DFMA R16, R20.reuse, UR56, RZ ;  /* 0x0000003814107c2b */ /* 0x048fe200080000ff */
[----:B------:R-:W3:Y:S01]  /*04b0*/  LDCU.128 UR20, c[0x3][0x200] ;  /* 0x00c04000ff1477ac */ /* 0x000ee20008000c00 */
[----:B0-----:R-:W-:-:S04]  /*04c0*/  DFMA R18, R20, UR52, RZ ;  /* 0x0000003414127c2b */ /* 0x001fc800080000ff */
[C---:B------:R-:W-:Y:S01]  /*04d0*/  DFMA R36, R42.reuse, UR6, R36 ;  /* 0x000000062a247c2b */ /* 0x040fe20008000024 */
[----:B------:R-:W-:Y:S01]  /*04e0*/  UMOV UR4, UR14 ;  /* 0x0000000e00047c82 */ /* 0x000fe20008000000 */
[----:B------:R-:W-:Y:S01]  /*04f0*/  UMOV UR5, UR15 ;  /* 0x0000000f00057c82 */ /* 0x000fe20008000000 */
[----:B------:R-:W-:Y:S01]  /*0500*/  UMOV UR6, UR12 ;  /* 0x0000000c00067c82 */ /* 0x000fe20008000000 */
[----:B------:R-:W-:Y:S01]  /*0510*/  UMOV UR7, UR13 ;  /* 0x0000000d00077c82 */ /* 0x000fe20008000000 */
[----:B------:R-:W0:Y:S01]  /*0520*/  LDCU.128 UR8, c[0x3][0x240] ;  /* 0x00c04800ff0877ac */ /* 0x000e220008000c00 */
[C---:B------:R-:W-:Y:S02]  /*0530*/  DFMA R16, R42.reuse, UR58, R16 ;  /* 0x0000003a2a107c2b */ /* 0x040fe40008000010 */
[----:B------:R-:W-:Y:S01]  /*0540*/  DFMA R18, R42, UR54, R18 ;  /* 0x000000362a127c2b */ /* 0x000fe20008000012 */
[----:B-1----:R-:W-:Y:S01]  /*0550*/  UMOV UR42, UR16 ;  /* 0x00000010002a7c82 */ /* 0x002fe20008000000 */
[----:B------:R-:W-:Y:S01]  /*0560*/  UMOV UR43, UR17 ;  /* 0x00000011002b7c82 */ /* 0x000fe20008000000 */
[----:B------:R-:W-:Y:S01]  /*0570*/  UMOV UR40, UR18 ;  /* 0x0000001200287c82 */ /* 0x000fe20008000000 */
[----:B------:R-:W-:Y:S01]  /*0580*/  UMOV UR41, UR19 ;  /* 0x0000001300297c82 */ /* 0x000fe20008000000 */
[----:B------:R-:W1:Y:S01]  /*0590*/  LDCU.128 UR16, c[0x3][0x1c0] ;  /* 0x00c03800ff1077ac */ /* 0x000e620008000c00 */
[----:B--2---:R-:W-:-:S02]  /*05a0*/  DFMA R14, R20, UR48, RZ ;  /* 0x00000030140e7c2b */ /* 0x004fc400080000ff */
[----:B---3--:R-:W-:Y:S01]  /*05b0*/  DFMA R24, R20, UR20, RZ ;  /* 0x0000001414187c2b */ /* 0x008fe200080000ff */
[----:B------:R-:W-:Y:S01]  /*05c0*/  UMOV UR44, UR6 ;  /* 0x00000006002c7c82 */ /* 0x000fe20008000000 */
[----:B------:R-:W-:Y:S01]  /*05d0*/  UMOV UR45, UR7 ;  /* 0x00000007002d7c82 */ /* 0x000fe20008000000 */
[----:B------:R-:W-:Y:S01]  /*05e0*/  UMOV UR60, UR4 ;  /* 0x00000004003c7c82 */ /* 0x000fe20008000000 */
[----:B------:R-:W-:Y:S01]  /*05f0*/  UMOV UR61, UR5 ;  /* 0x00000005003d7c82 */ /* 0x000fe20008000000 */
[----:B------:R-:W2:Y:S01]  /*0600*/  LDCU.128 UR12, c[0x3][0x280] ;  /* 0x00c05000ff0c77ac */ /* 0x000ea20008000c00 */
[----:B------:R-:W-:Y:S02]  /*0610*/  DFMA R14, R42, UR50, R14 ;  /* 0x000000322a0e7c2b */ /* 0x000fe4000800000e */
[C---:B0-----:R-:W-:Y:S01]  /*0620*/  DFMA R28, R20.reuse, UR8, RZ ;  /* 0x00000008141c7c2b */ /* 0x041fe200080000ff */
[----:B------:R-:W0:Y:S01]  /*0630*/  LDCU.128 UR4, c[0x3][0x2c0] ;  /* 0x00c05800ff0477ac */ /* 0x000e220008000c00 */
[----:B------:R-:W-:Y:S01]  /*0640*/  UMOV UR62, UR44 ;  /* 0x0000002c003e7c82 */ /* 0x000fe20008000000 */
[----:B------:R-:W-:Y:S01]  /*0650*/  UMOV UR63, UR45 ;  /* 0x0000002d003f7c82 */ /* 0x000fe20008000000 */
[C---:B-1----:R-:W-:Y:S01]  /*0660*/  DFMA R22, R20.reuse, UR16, RZ ;  /* 0x0000001014167c2b */ /* 0x042fe200080000ff */
[----:B------:R-:W1:Y:S01]  /*0670*/  LDCU.128 UR72, c[0x3][0x10] ;  /* 0x00c00200ff4877ac */ /* 0x000e620008000c00 */
[----:B------:R-:W3:Y:S01]  /*0680*/  LDCU.128 UR28, c[0x3][0x90] ;  /* 0x00c01200ff1c77ac */ /* 0x000ee20008000c00 */
[C---:B--2---:R-:W-:Y:S01]  /*0690*/  DFMA R44, R20.reuse, UR12, RZ ;  /* 0x0000000c142c7c2b */ /* 0x044fe200080000ff */
[----:B------:R-:W2:Y:S01]  /*06a0*/  LDCU.128 UR36, c[0x3][0xd0] ;  /* 0x00c01a00ff2477ac */ /* 0x000ea20008000c00 */
[----:B0-----:R-:W-:Y:S01]  /*06b0*/  DFMA R46, R20, UR4, RZ ;  /* 0x00000004142e7c2b */ /* 0x001fe200080000ff */
[----:B------:R-:W-:Y:S01]  /*06c0*/  UMOV UR48, UR42 ;  /* 0x0000002a00307c82 */ /* 0x000fe20008000000 */
[----:B------:R-:W-:Y:S01]  /*06d0*/  UMOV UR49, UR43 ;  /* 0x0000002b00317c82 */ /* 0x000fe20008000000 */
[----:B------:R-:W0:Y:S01]  /*06e0*/  LDCU.128 UR44, c[0x3][0x150] ;  /* 0x00c02a00ff2c77ac */ /* 0x000e220008000c00 */
        /* <DEDUP_REMOVED lines=9> */
[----:B------:R-:W4:Y:S01]  /*0780*/  LDCU.128 UR40, c[0x3][0x110] ;  /* 0x00c02200ff2877ac */ /* 0x000f220008000c00 */
[----:B-1----:R-:W-:-:S02]  /*0790*/  DFMA R32, R40, UR72, R32 ;  /* 0x0000004828207c2b */ /* 0x002fc40008000020 */
[C---:B---3--:R-:W-:Y:S01]  /*07a0*/  DFMA R38, R40.reuse, UR28, R38 ;  /* 0x0000001c28267c2b */ /* 0x048fe20008000026 */
[----:B------:R-:W1:Y:S01]  /*07b0*/  LDCU.128 UR48, c[0x3][0x190] ;  /* 0x00c03200ff3077ac */ /* 0x000e620008000c00 */
[C---:B--2---:R-:W-:Y:S02]  /*07c0*/  DFMA R34, R40.reuse, UR36, R34 ;  /* 0x0000002428227c2b */ /* 0x044fe40008000022 */
        /* <DEDUP_REMOVED lines=15> */
[C---:B----4-:R-:W-:Y:S01]  /*08c0*/  DFMA R20, R40.reuse, UR52, R20 ;  /* 0x0000003428147c2b */ /* 0x050fe20008000014 */
[----:B------:R-:W2:Y:S01]  /*08d0*/  LDCU.128 UR60, c[0x3][0x250] ;  /* 0x00c04a00ff3c77ac */ /* 0x000ea20008000c00 */
[C---:B------:R-:W-:Y:S02]  /*08e0*/  DFMA R14, R40.reuse, UR40, R14 ;  /* 0x00000028280e7c2b */ /* 0x040fe4000800000e */
[----:B-1----:R-:W-:Y:S01]  /*08f0*/  DFMA R18, R40, UR48, R18 ;  /* 0x0000003028127c2b */ /* 0x002fe20008000012 */
[----:B------:R-:W1:Y:S01]  /*0900*/  LDCU.128 UR64, c[0x3][0x290] ;  /* 0x00c05200ff4077ac */ /* 0x000e620008000c00 */
[C---:B------:R-:W-:Y:S02]  /*0910*/  DFMA R32, R30.reuse, UR74, R32 ;  /* 0x0000004a1e207c2b */ /* 0x040fe40008000020 */
[----:B------:R-:W-:Y:S01]  /*0920*/  DFMA R20, R30, UR54, R20 ;  /* 0x000000361e147c2b */ /* 0x000fe20008000014 */
[----:B------:R-:W-:Y:S01]  /*0930*/  UMOV UR4, UR70 ;  /* 0x0000004600047c82 */ /* 0x000fe20008000000 */
[----:B------:R-:W-:Y:S01]  /*0940*/  UMOV UR5, UR71 ;  /* 0x0000004700057c82 */ /* 0x000fe20008000000 */
[----:B------:R-:W-:Y:S01]  /*0950*/  UMOV UR10, UR68 ;  /* 0x00000044000a7c82 */ /* 0x000fe20008000000 */
[----:B------:R-:W-:Y:S01]  /*0960*/  UMOV UR11, UR69 ;  /* 0x00000045000b7c82 */ /* 0x000fe20008000000 */
[----:B------:R-:W3:Y:S01]  /*0970*/  LDCU.128 UR68, c[0x3][0x2d0] ;  /* 0x00c05a00ff4477ac */ /* 0x000ee20008000c00 */
        /* <DEDUP_REMOVED lines=10> */
[----:B-1----:R-:W-:Y:S01]  /*0a20*/  DFMA R28, R40, UR64, R28 ;  /* 0x00000040281c7c2b */ /* 0x002fe2000800001c */
[----:B------:R-:W1:Y:S01]  /*0a30*/  LDCU.128 UR8, c[0x3][0xe0] ;  /* 0x00c01c00ff0877ac */ /* 0x000e620008000c00 */
[----:B------:R-:W-:-:S02]  /*0a40*/  DFMA R36, R30, UR36, R36 ;  /* 0x000000241e247c2b */ /* 0x000fc40008000024 */
[----:B------:R-:W-:Y:S01]  /*0a50*/  DFMA R38, R30, UR30, R38 ;  /* 0x0000001e1e267c2b */ /* 0x000fe20008000026 */
[----:B------:R-:W2:Y:S01]  /*0a60*/  LDCU.128 UR16, c[0x3][0x120] ;  /* 0x00c02400ff1077ac */ /* 0x000ea20008000c00 */
[----:B---3--:R-:W-:Y:S02]  /*0a70*/  DFMA R40, R40, UR68, R42 ;  /* 0x0000004428287c2b */ /* 0x008fe4000800002a */
        /* <DEDUP_REMOVED lines=15> */
[----:B------:R-:W-:Y:S02]  /*0b70*/  DFMA R18, R30, UR50, R18 ;  /* 0x000000321e127c2b */ /* 0x000fe40008000012 */
        /* <DEDUP_REMOVED lines=18> */
[----:B------:R-:W-:Y:S01]  /*0ca0*/  DFMA R30, R30, UR70, R40 ;  /* 0x000000461e1e7c2b */ /* 0x000fe20008000028 */
[----:B------:R-:W2:Y:S01]  /*0cb0*/  LDCU.128 UR48, c[0x3][0x2e0] ;  /* 0x00c05c00ff3077ac */ /* 0x000ea20008000c00 */
[C---:B---3--:R-:W-:Y:S02]  /*0cc0*/  DFMA R16, R12.reuse, UR20, R16 ;  /* 0x000000140c107c2b */ /* 0x048fe40008000010 */
[----:B----4-:R-:W-:Y:S01]  /*0cd0*/  DFMA R18, R12, UR72, R18 ;  /* 0x000000480c127c2b */ /* 0x010fe20008000012 */
        /* <DEDUP_REMOVED lines=15> */
[C---:B0-----:R-:W-:Y:S01]  /*0dd0*/  DFMA R22, R12.reuse, UR36, R22 ;  /* 0x000000240c167c2b */ /* 0x041fe20008000016 */
[----:B------:R-:W0:Y:S01]  /*0de0*/  LDCU.128 UR64, c[0x3][0x130] ;  /* 0x00c02600ff4077ac */ /* 0x000e220008000c00 */
[----:B-1----:R-:W-:-:S02]  /*0df0*/  DFMA R24, R12, UR40, R24 ;  /* 0x000000280c187c2b */ /* 0x002fc40008000018 */
[C---:B--2---:R-:W-:Y:S01]  /*0e00*/  DFMA R28, R12.reuse, UR44, R28 ;  /* 0x0000002c0c1c7c2b */ /* 0x044fe2000800001c */
[----:B------:R-:W1:Y:S01]  /*0e10*/  LDCU.128 UR60, c[0x3][0x170] ;  /* 0x00c02e00ff3c77ac */ /* 0x000e620008000c00 */
[----:B------:R-:W-:Y:S02]  /*0e20*/  DFMA R30, R12, UR48, R30 ;  /* 0x000000300c1e7c2b */ /* 0x000fe4000800001e */
[C---:B------:R-:W-:Y:S01]  /*0e30*/  DFMA R16, R10.reuse, UR22, R16 ;  /* 0x000000160a107c2b */ /* 0x040fe20008000010 */
[----:B------:R-:W2:Y:S01]  /*0e40*/  LDCU.128 UR56, c[0x3][0x1b0] ;  /* 0x00c03600ff3877ac */ /* 0x000ea20008000c00 */
[C---:B------:R-:W-:Y:S02]  /*0e50*/  DFMA R18, R10.reuse, UR74, R18 ;  /* 0x0000004a0a127c2b */ /* 0x040fe40008000012 */
        /* <DEDUP_REMOVED lines=11> */
[----:B----4-:R-:W-:-:S02]  /*0f10*/  DFMA R38, R8, UR4, R38 ;  /* 0x0000000408267c2b */ /* 0x010fc40008000026 */
[C---:B------:R-:W-:Y:S01]  /*0f20*/  DFMA R34, R8.reuse, UR12, R34 ;  /* 0x0000000c08227c2b */ /* 0x040fe20008000022 */
[----:B------:R-:W4:Y:S01]  /*0f30*/  LDCU.128 UR16, c[0x3][0x2f0] ;  /* 0x00c05e00ff1077ac */ /* 0x000f220008000c00 */
[C---:B0-----:R-:W-:Y:S02]  /*0f40*/  DFMA R14, R8.reuse, UR64, R14 ;  /* 0x00000040080e7c2b */ /* 0x041fe4000800000e */
[C---:B-1----:R-:W-:Y:S02]  /*0f50*/  DFMA R16, R8.reuse, UR60, R16 ;  /* 0x0000003c08107c2b */ /* 0x042fe40008000010 */
[C---:B--2---:R-:W-:Y:S02]  /*0f60*/  DFMA R18, R8.reuse, UR56, R18 ;  /* 0x0000003808127c2b */ /* 0x044fe40008000012 */
[C---:B------:R-:W-:Y:S02]  /*0f70*/  DFMA R20, R8.reuse, UR52, R20 ;  /* 0x0000003408147c2b */ /* 0x040fe40008000014 */
[----:B------:R-:W-:-:S02]  /*0f80*/  DFMA R22, R8, UR68, R22 ;  /* 0x0000004408167c2b */ /* 0x000fc40008000016 */
[----:B------:R-:W-:Y:S02]  /*0f90*/  DFMA R24, R8, UR32, R24 ;  /* 0x0000002008187c2b */ /* 0x000fe40008000018 */
[----:B------:R-:W-:Y:S02]  /*0fa0*/  DFMA R32, R6, UR20, R32 ;  /* 0x0000001406207c2b */ /* 0x000fe40008000020 */
[----:B---3--:R-:W-:Y:S02]  /*0fb0*/  DFMA R28, R8, UR8, R28 ;  /* 0x00000008081c7c2b */ /* 0x008fe4000800001c */
[----:B------:R-:W-:Y:S02]  /*0fc0*/  DFMA R36, R6, UR26, R36 ;  /* 0x0000001a06247c2b */ /* 0x000fe40008000024 */
[----:B----4-:R-:W-:Y:S02]  /*0fd0*/  DFMA R30, R8, UR16, R30 ;  /* 0x00000010081e7c2b */ /* 0x010fe4000800001e */
[C---:B------:R-:W-:Y:S01]  /*0fe0*/  DFMA R38, R6.reuse, UR6, R38 ;  /* 0x0000000606267c2b */ /* 0x040fe20008000026 */
[----:B------:R-:W-:Y:S01]  /*0ff0*/  LEA R9, R27, R4, 0x3 ;  /* 0x000000041b097211 */ /* 0x000fe200078e18ff */
        /* <DEDUP_REMOVED lines=21> */
.L_x_1046:
[----:B------:R-:W-:Y:S05]  /*1150*/  BSYNC.RECONVERGENT B0 ;  /* 0x0000000000007941 */ /* 0x000fea0003800200 */
.L_x_1045:
[----:B------:R-:W-:Y:S01]  /*1160*/  BAR.SYNC.DEFER_BLOCKING 0x0 ;  /* 0x0000000000007b1d */ /* 0x000fe20000010000 */
[----:B------:R-:W-:-:S05]  /*1170*/  IMAD R27, R27, 0x8, R2 ;  /* 0x000000081b1b7824 */ /* 0x000fca00078e0202 */
[----:B------:R-:W-:Y:S04]  /*1180*/  BSSY.RECONVERGENT B0, `(.L_x_1047) ;  /* 0x00000d8000007945 */ /* 0x000fe80003800200 */
[----:B------:R-:W-:Y:S05]  /*1190*/  @P2 BRA `(.L_x_1048) ;  /* 0x0000000c00582947 */ /* 0x000fea0003800000 */
[----:B------:R-:W2:Y:S01]  /*11a0*/  LDCU.128 UR4, c[0x3][0x20] ;  /* 0x00c00400ff0477ac */ /* 0x000ea20008000c00 */
[----:B-----5:R-:W3:Y:S01]  /*11b0*/  LDS.64 R6, [R27] ;  /* 0x000000001b067984 */ /* 0x020ee20000000a00 */
[----:B------:R-:W3:Y:S03]  /*11c0*/  LDCU.128 UR52, c[0x3][0x40] ;  /* 0x00c00800ff3477ac */ /* 0x000ee60008000c00 */
[----:B-1----:R-:W1:Y:S01]  /*11d0*/  LDS.64 R8, [R27+0x60] ;  /* 0x000060001b087984 */ /* 0x002e620000000a00 */
[----:B------:R-:W4:Y:S03]  /*11e0*/  LDCU.128 UR48, c[0x3][URZ] ;  /* 0x00c00000ff3077ac */ /* 0x000f260008000c00 */
[----:B0-----:R-:W0:Y:S01]  /*11f0*/  LDS.64 R14, [R27+0xc0] ;  /* 0x0000c0001b0e7984 */ /* 0x001e220000000a00 */
[----:B------:R-:W4:Y:S03]  /*1200*/  LDCU.128 UR28, c[0x3][0x80] ;  /* 0x00c01000ff1c77ac */ /* 0x000f260008000c00 */
[----:B------:R-:W0:Y:S01]  /*1210*/  LDS.64 R10, [R27+0x120] ;  /* 0x000120001b0a7984 */ /* 0x000e220000000a00 */
[----:B------:R-:W1:Y:S01]  /*1220*/  LDCU.128 UR40, c[0x3][0x140] ;  /* 0x00c02800ff2877ac */ /* 0x000e620008000c00 */
[----:B--2---:R-:W-:Y:S01]  /*1230*/  UMOV UR66, UR4 ;  /* 0x0000000400427c82 */ /* 0x004fe20008000000 */
[----:B------:R-:W-:Y:S01]  /*1240*/  UMOV UR67, UR5 ;  /* 0x0000000500437c82 */ /* 0x000fe20008000000 */
[----:B------:R-:W-:Y:S01]  /*1250*/  UMOV UR64, UR6 ;  /* 0x0000000600407c82 */ /* 0x000fe20008000000 */
[----:B------:R-:W-:Y:S01]  /*1260*/  UMOV UR65, UR7 ;  /* 0x0000000700417c82 */ /* 0x000fe20008000000 */
[----:B------:R-:W2:Y:S01]  /*1270*/  LDCU.128 UR4, c[0x3][0x30] ;  /* 0x00c00600ff0477ac */ /* 0x000ea20008000c00 */
[----:B------:R-:W1:Y:S01]  /*1280*/  LDCU.128 UR20, c[0x3][0xc0] ;  /* 0x00c01800ff1477ac */ /* 0x000e620008000c00 */
[----:B------:R-:W0:Y:S01]  /*1290*/  LDCU.128 UR12, c[0x3][0x100] ;  /* 0x00c02000ff0c77ac */ /* 0x000e220008000c00 */
[----:B------:R-:W0:Y:S01]  /*12a0*/  LDCU.128 UR24, c[0x3][0x1c0] ;  /* 0x00c03800ff1877ac */ /* 0x000e220008000c00 */
[----:B------:R-:W0:Y:S01]  /*12b0*/  LDCU.128 UR56, c[0x3][0x200] ;  /* 0x00c04000ff3877ac */ /* 0x000e220008000c00 */
[----:B---3--:R-:W-:-:S02]  /*12c0*/  DFMA R18, R6, UR52, RZ ;  /* 0x0000003406127c2b */ /* 0x008fc400080000ff */
[C---:B----4-:R-:W-:Y:S01]  /*12d0*/  DFMA R16, R6.reuse, UR48, RZ ;  /* 0x0000003006107c2b */ /* 0x050fe200080000ff */
[----:B--2---:R-:W-:Y:S01]  /*12e0*/  UMOV UR32, UR6 ;  /* 0x0000000600207c82 */ /* 0x004fe20008000000 */
[----:B------:R-:W-:Y:S01]  /*12f0*/  UMOV UR33, UR7 ;  /* 0x0000000700217c82 */ /* 0x000fe20008000000 */
[----:B------:R-:W-:Y:S01]  /*1300*/  UMOV UR60, UR4 ;  /* 0x00000004003c7c82 */ /* 0x000fe20008000000 */
[----:B------:R-:W-:Y:S01]  /*1310*/  UMOV UR61, UR5 ;  /* 0x00000005003d7c82 */ /* 0x000fe20008000000 */
[----:B------:R-:W2:Y:S01]  /*1320*/  LDCU.128 UR4, c[0x3][0x60] ;  /* 0x00c00c00ff0477ac */ /* 0x000ea20008000c00 */
[----:B------:R-:W-:Y:S02]  /*1330*/  DFMA R20, R6, UR28, RZ ;  /* 0x0000001c06147c2b */ /* 0x000fe400080000ff */
[C---:B-1----:R-:W-:Y:S01]  /*1340*/  DFMA R18, R8.reuse, UR54, R18 ;  /* 0x0000003608127c2b */ /* 0x042fe20008000012 */
[----:B------:R-:W-:Y:S01]  /*1350*/  UMOV UR28, UR32 ;  /* 0x00000020001c7c82 */ /* 0x000fe20008000000 */
[----:B------:R-:W-:Y:S01]  /*1360*/  UMOV UR29, UR33 ;  /* 0x00000021001d7c82 */ /* 0x000fe20008000000 */
[----:B------:R-:W1:Y:S01]  /*1370*/  LDCU.128 UR52, c[0x3][0x280] ;  /* 0x00c05000ff3477ac */ /* 0x000e620008000c00 */
[----:B------:R-:W-:-:S02]  /*1380*/  DFMA R16, R8, UR50, R16 ;  /* 0x0000003208107c2b */ /* 0x000fc40008000010 */
[----:B------:R-:W-:Y:S01]  /*1390*/  DFMA R20, R8, UR30, R20 ;  /* 0x0000001e08147c2b */ /* 0x000fe20008000014 */
[----:B------:R-:W3:Y:S01]  /*13a0*/  LDCU.128 UR72, c[0x3][0x10] ;  /* 0x00c00200ff4877ac */ /* 0x000ee20008000c00 */
[C---:B------:R-:W-:Y:S02]  /*13b0*/  DFMA R32, R6.reuse, UR40, RZ ;  /* 0x0000002806207c2b */ /* 0x040fe400080000ff */
[C---:B------:R-:W-:Y:S01]  /*13c0*/  DFMA R22, R6.reuse, UR20, RZ ;  /* 0x0000001406167c2b */ /* 0x040fe200080000ff */
[----:B------:R-:W-:Y:S01]  /*13d0*/  UMOV UR40, UR28 ;  /* 0x0000001c00287c82 */ /* 0x000fe20008000000 */
[C---:B0-----:R-:W-:Y:S01]  /*13e0*/  DFMA R30, R6.reuse, UR12, RZ ;  /* 0x0000000c061e7c2b */ /* 0x041fe200080000ff */
[----:B------:R-:W-:Y:S01]  /*13f0*/  UMOV UR41, UR29 ;  /* 0x0000001d00297c82 */ /* 0x000fe20008000000 */
[----:B------:R-:W-:Y:S01]  /*1400*/  DFMA R38, R6, UR24, RZ ;  /* 0x0000001806267c2b */ /* 0x000fe200080000ff */
[----:B--2---:R-:W-:Y:S01]  /*1410*/  UMOV UR34, UR4 ;  /* 0x0000000400227c82 */ /* 0x004fe20008000000 */
[----:B------:R-:W-:Y:S01]  /*1420*/  UMOV UR35, UR5 ;  /* 0x0000000500237c82 */ /* 0x000fe20008000000 */
[----:B------:R-:W-:Y:S01]  /*1430*/  UMOV UR62, UR6 ;  /* 0x00000006003e7c82 */ /* 0x000fe20008000000 */
[----:B------:R-:W-:Y:S01]  /*1440*/  UMOV UR63, UR7 ;  /* 0x00000007003f7c82 */ /* 0x000fe20008000000 */
[----:B------:R-:W0:Y:S01]  /*1450*/  LDCU.128 UR4, c[0x3][0x180] ;  /* 0x00c03000ff0477ac */ /* 0x000e220008000c00 */
[----:B------:R-:W-:-:S02]  /*1460*/  DFMA R32, R8, UR42, R32 ;  /* 0x0000002a08207c2b */ /* 0x000fc40008000020 */
[C---:B------:R-:W-:Y:S01]  /*1470*/  DFMA R28, R6.reuse, UR56, RZ ;  /* 0x00000038061c7c2b */ /* 0x040fe200080000ff */
[----:B------:R-:W-:Y:S01]  /*1480*/  UMOV UR48, UR34 ;  /* 0x0000002200307c82 */ /* 0x000fe20008000000 */
[----:B------:R-:W-:Y:S01]  /*1490*/  UMOV UR49, UR35 ;  /* 0x0000002300317c82 */ /* 0x000fe20008000000 */
[----:B------:R-:W2:Y:S01]  /*14a0*/  LDCU.128 UR32, c[0x3][0x240] ;  /* 0x00c04800ff2077ac */ /* 0x000ea20008000c00 */
[----:B-1----:R-:W-:Y:S02]  /*14b0*/  DFMA R12, R6, UR52, RZ ;  /* 0x00000034060c7c2b */ /* 0x002fe400080000ff */
[C---:B------:R-:W-:Y:S01]  /*14c0*/  DFMA R22, R8.reuse, UR22, R22 ;  /* 0x0000001608167c2b */ /* 0x040fe20008000016 */
[----:B------:R-:W-:Y:S01]  /*14d0*/  UMOV UR30, UR48 ;  /* 0x00000030001e7c82 */ /* 0x000fe20008000000 */
[----:B------:R-:W-:Y:S01]  /*14e0*/  UMOV UR31, UR49 ;  /* 0x00000031001f7c82 */ /* 0x000fe20008000000 */
[----:B------:R-:W1:Y:S01]  /*14f0*/  LDCU.128 UR48, c[0x3][0x2c0] ;  /* 0x00c05800ff3077ac */ /* 0x000e620008000c00 */
[----:B------:R-:W-:-:S02]  /*1500*/  DFMA R30, R8, UR14, R30 ;  /* 0x0000000e081e7c2b */ /* 0x000fc4000800001e */
        /* <DEDUP_REMOVED lines=9> */
[----:B--2---:R-:W-:Y:S01]  /*15a0*/  DFMA R24, R6, UR32, RZ ;  /* 0x0000002006187c2b */ /* 0x004fe200080000ff */
[----:B------:R-:W-:Y:S01]  /*15b0*/  UMOV UR53, UR41 ;  /* 0x0000002900357c82 */ /* 0x000fe20008000000 */
[C---:B------:R-:W-:Y:S01]  /*15c0*/  DFMA R34, R8.reuse, UR6, R34 ;  /* 0x0000000608227c2b */ /* 0x040fe20008000022 */
[----:B------:R-:W0:Y:S01]  /*15d0*/  LDCU.128 UR16, c[0x3][0x50] ;  /* 0x00c00a00ff1077ac */ /* 0x000e220008000c00 */
[----:B------:R-:W-:-:S02]  /*15e0*/  DFMA R28, R8, UR58, R28 ;  /* 0x0000003a081c7c2b */ /* 0x000fc4000800001c */
[----:B-1----:R-:W-:Y:S01]  /*15f0*/  DFMA R6, R6, UR48, RZ ;  /* 0x0000003006067c2b */ /* 0x002fe200080000ff */
[----:B------:R-:W1:Y:S01]  /*1600*/  LDCU.128 UR44, c[0x3][0x90] ;  /* 0x00c01200ff2c77ac */ /* 0x000e620008000c00 */
[C---:B------:R-:W-:Y:S02]  /*1610*/  DFMA R24, R8.reuse, UR34, R24 ;  /* 0x0000002208187c2b */ /* 0x040fe40008000018 */
[----:B------:R-:W-:Y:S01]  /*1620*/  DFMA R12, R8, UR54, R12 ;  /* 0x00000036080c7c2b */ /* 0x000fe2000800000c */
[----:B------:R-:W2:Y:S01]  /*1630*/  LDCU.128 UR36, c[0x3][0xd0] ;  /* 0x00c01a00ff2477ac */ /* 0x000ea20008000c00 */
[----:B---3--:R-:W-:Y:S02]  /*1640*/  DFMA R16, R14, UR72, R16 ;  /* 0x000000480e107c2b */ /* 0x008fe40008000010 */
[----:B------:R-:W-:Y:S01]  /*1650*/  DFMA R8, R8, UR50, R6 ;  /* 0x0000003208087c2b */ /* 0x000fe20008000006 */
[----:B------:R-:W3:Y:S01]  /*1660*/  LDCU.128 UR8, c[0x3][0x110] ;  /* 0x00c02200ff0877ac */ /* 0x000ee20008000c00 */
[----:B------:R-:W4:Y:S01]  /*1670*/  LDS.64 R6, [R27+0x180] ;  /* 0x000180001b067984 */ /* 0x000f220000000a00 */
[----:B------:R-:W3:Y:S03]  /*1680*/  LDCU.128 UR28, c[0x3][0x150] ;  /* 0x00c02a00ff1c77ac */ /* 0x000ee60008000c00 */
[----:B------:R-:W-:-:S02]  /*1690*/  DFMA R16, R10, UR74, R16 ;  /* 0x0000004a0a107c2b */ /* 0x000fc40008000010 */
[C---:B0-----:R-:W-:Y:S01]  /*16a0*/  DFMA R18, R14.reuse, UR16, R18 ;  /* 0x000000100e127c2b */ /* 0x041fe20008000012 */
[----:B------:R-:W0:Y:S01]  /*16b0*/  LDCU.128 UR20, c[0x3][0x190] ;  /* 0x00c03200ff1477ac */ /* 0x000e220008000c00 */
[C---:B-1----:R-:W-:Y:S01]  /*16c0*/  DFMA R20, R14.reuse, UR44, R20 ;  /* 0x0000002c0e147c2b */ /* 0x042fe20008000014 */
[----:B------:R-:W1:Y:S01]  /*16d0*/  LDCU.128 UR12, c[0x3][0x1d0] ;  /* 0x00c03a00ff0c77ac */ /* 0x000e620008000c00 */
[----:B--2---:R-:W-:Y:S01]  /*16e0*/  DFMA R22, R14, UR36, R22 ;  /* 0x000000240e167c2b */ /* 0x004fe20008000016 */
[----:B------:R-:W2:Y:S03]  /*16f0*/  LDCU.128 UR4, c[0x3][0x210] ;  /* 0x00c04200ff0477ac */ /* 0x000ea60008000c00 */
[----:B------:R-:W-:Y:S02]  /*1700*/  DFMA R18, R10, UR18, R18 ;  /* 0x000000120a127c2b */ /* 0x000fe40008000012 */
        /* <DEDUP_REMOVED lines=8> */
[----:B------:R-:W-:Y:S02]  /*1790*/  DFMA R30, R10, UR10, R30 ;  /* 0x0000000a0a1e7c2b */ /* 0x000fe4000800001e */
[C---:B-1----:R-:W-:Y:S01]  /*17a0*/  DFMA R38, R14.reuse, UR12, R38 ;  /* 0x0000000c0e267c2b */ /* 0x042fe20008000026 */
[----:B------:R-:W-:Y:S01]  /*17b0*/  UMOV UR16, UR66 ;  /* 0x0000004200107c82 */ /* 0x000fe20008000000 */
[----:B------:R-:W-:Y:S01]  /*17c0*/  UMOV UR17, UR67 ;  /* 0x0000004300117c82 */ /* 0x000fe20008000000 */
[C---:B--2---:R-:W-:Y:S01]  /*17d0*/  DFMA R28, R14.reuse, UR4, R28 ;  /* 0x000000040e1c7c2b */ /* 0x044fe2000800001c */
[----:B------:R-:W-:Y:S01]  /*17e0*/  UMOV UR54, UR56 ;  /* 0x0000003800367c82 */ /* 0x000fe20008000000 */
[----:B------:R-:W-:Y:S01]  /*17f0*/  UMOV UR55, UR57 ;  /* 0x0000003900377c82 */ /* 0x000fe20008000000 */
[----:B------:R-:W-:Y:S01]  /*1800*/  UMOV UR46, UR16 ;  /* 0x00000010002e7c82 */ /* 0x000fe20008000000 */
[----:B---3--:R-:W-:Y:S01]  /*1810*/  DFMA R24, R14, UR40, R24 ;  /* 0x000000280e187c2b */ /* 0x008fe20008000018 */
[----:B------:R-:W-:Y:S01]  /*1820*/  UMOV UR47, UR17 ;  /* 0x00000011002f7c82 */ /* 0x000fe20008000000 */
[----:B------:R-:W1:Y:S01]  /*1830*/  LDCU.128 UR56, c[0x3][0xa0] ;  /* 0x00c01400ff3877ac */ /* 0x000e620008000c00 */
[----:B------:R-:W-:-:S02]  /*1840*/  DFMA R34, R10, UR22, R34 ;  /* 0x000000160a227c2b */ /* 0x000fc40008000022 */
[----:B----4-:R-:W-:Y:S01]  /*1850*/  DFMA R12, R14, UR24, R12 ;  /* 0x000000180e0c7c2b */ /* 0x010fe2000800000c */
[----:B------:R-:W2:Y:S01]  /*1860*/  LDCU.128 UR48, c[0x3][0xe0] ;  /* 0x00c01c00ff3077ac */ /* 0x000ea20008000c00 */
[----:B------:R-:W-:Y:S02]  /*1870*/  DFMA R36, R10, UR6, R28 ;  /* 0x000000060a247c2b */ /* 0x000fe4000800001c */
[----:B0-----:R-:W-:Y:S01]  /*1880*/  DFMA R14, R14, UR32, R8 ;  /* 0x000000200e0e7c2b */ /* 0x001fe20008000008 */
[----:B------:R-:W0:Y:S01]  /*1890*/  LDCU.128 UR16, c[0x3][0x1a0] ;  /* 0x00c03400ff1077ac */ /* 0x000e220008000c00 */
[----:B------:R-:W3:Y:S01]  /*18a0*/  LDS.64 R8, [R27+0x1e0] ;  /* 0x0001e0001b087984 */ /* 0x000ee20000000a00 */
[C---:B------:R-:W-:Y:S01]  /*18b0*/  DFMA R28, R10.reuse, UR42, R24 ;  /* 0x0000002a0a1c7c2b */ /* 0x040fe20008000018 */
[----:B------:R-:W-:Y:S02]  /*18c0*/  UMOV UR40, UR54 ;  /* 0x0000003600287c82 */ /* 0x000fe40008000000 */
[----:B------:R-:W4:Y:S01]  /*18d0*/  LDS.64 R24, [R27+0x240] ;  /* 0x000240001b187984 */ /* 0x000f220000000a00 */
[----:B------:R-:W-:Y:S01]  /*18e0*/  UMOV UR41, UR55 ;  /* 0x0000003700297c82 */ /* 0x000fe20008000000 */
[----:B------:R-:W-:Y:S01]  /*18f0*/  UMOV UR32, UR52 ;  /* 0x0000003400207c82 */ /* 0x000fe20008000000 */
[----:B------:R-:W-:Y:S01]  /*1900*/  UMOV UR33, UR53 ;  /* 0x0000003500217c82 */ /* 0x000fe20008000000 */
[----:B------:R-:W0:Y:S01]  /*1910*/  LDCU.128 UR52, c[0x3][0x120] ;  /* 0x00c02400ff3477ac */ /* 0x000e220008000c00 */
[----:B------:R-:W-:-:S02]  /*1920*/  DFMA R38, R10, UR14, R38 ;  /* 0x0000000e0a267c2b */ /* 0x000fc40008000026 */
[C---:B------:R-:W-:Y:S01]  /*1930*/  DFMA R12, R10.reuse, UR26, R12 ;  /* 0x0000001a0a0c7c2b */ /* 0x040fe2000800000c */
[----:B------:R-:W0:Y:S01]  /*1940*/  LDCU.128 UR72, c[0x3][0x160] ;  /* 0x00c02c00ff4877ac */ /* 0x000e220008000c00 */
[C---:B------:R-:W-:Y:S02]  /*1950*/  DFMA R32, R10.reuse, UR30, R32 ;  /* 0x0000001e0a207c2b */ /* 0x040fe40008000020 */
[----:B------:R-:W-:Y:S01]  /*1960*/  DFMA R14, R10, UR34, R14 ;  /* 0x000000220a0e7c2b */ /* 0x000fe2000800000e */
[----:B------:R-:W3:Y:S01]  /*1970*/  LDCU.128 UR8, c[0x3][0x1e0] ;  /* 0x00c03c00ff0877ac */ /* 0x000ee20008000c00 */
[----:B------:R-:W4:Y:S01]  /*1980*/  LDS.64 R10, [R27+0x2a0] ;  /* 0x0002a0001b0a7984 */ /* 0x000f220000000a00 */
[C---:B------:R-:W-:Y:S01]  /*1990*/  DFMA R16, R6.reuse, UR46, R16 ;  /* 0x0000002e06107c2b */ /* 0x040fe20008000010 */
[----:B------:R-:W4:Y:S01]  /*19a0*/  LDCU.128 UR20, c[0x3][0x220] ;  /* 0x00c04400ff1477ac */ /* 0x000f220008000c00 */
[C---:B------:R-:W-:Y:S02]  /*19b0*/  DFMA R18, R6.reuse, UR40, R18 ;  /* 0x0000002806127c2b */ /* 0x040fe40008000012 */
[C---:B-1----:R-:W-:Y:S01]  /*19c0*/  DFMA R20, R6.reuse, UR56, R20 ;  /* 0x0000003806147c2b */ /* 0x042fe20008000014 */
[----:B------:R-:W1:Y:S01]  /*19d0*/  LDCU.128 UR4, c[0x3][0x260] ;  /* 0x00c04c00ff0477ac */ /* 0x000e620008000c00 */
[----:B--2---:R-:W-:-:S02]  /*19e0*/  DFMA R22, R6, UR48, R22 ;  /* 0x0000003006167c2b */ /* 0x004fc40008000016 */
[C---:B0-----:R-:W-:Y:S01]  /*19f0*/  DFMA R34, R6.reuse, UR16, R34 ;  /* 0x0000001006227c2b */ /* 0x041fe20008000022 */
[----:B------:R-:W0:Y:S01]  /*1a00*/  LDCU.128 UR12, c[0x3][0x2a0] ;  /* 0x00c05400ff0c77ac */ /* 0x000e220008000c00 */
[C---:B------:R-:W-:Y:S02]  /*1a10*/  DFMA R30, R6.reuse, UR52, R30 ;  /* 0x00000034061e7c2b */ /* 0x040fe4000800001e */
[C---:B------:R-:W-:Y:S01]  /*1a20*/  DFMA R32, R6.reuse, UR72, R32 ;  /* 0x0000004806207c2b */ /* 0x040fe20008000020 */
[----:B------:R-:W2:Y:S01]  /*1a30*/  LDCU.128 UR24, c[0x3][0x2e0] ;  /* 0x00c05c00ff1877ac */ /* 0x000ea20008000c00 */
        /* <DEDUP_REMOVED lines=17> */
[----:B------:R-:W3:Y:S01]  /*1b50*/  LDCU.128 UR64, c[0x3][0xb0] ;  /* 0x00c01600ff4077ac */ /* 0x000ee20008000c00 */
[C---:B------:R-:W-:Y:S02]  /*1b60*/  DFMA R22, R8.reuse, UR50, R22 ;  /* 0x0000003208167c2b */ /* 0x040fe40008000016 */
[----:B------:R-:W-:Y:S01]  /*1b70*/  DFMA R34, R8, UR18, R34 ;  /* 0x0000001208227c2b */ /* 0x000fe20008000022 */
[----:B------:R-:W3:Y:S01]  /*1b80*/  LDCU.128 UR60, c[0x3][0xf0] ;  /* 0x00c01e00ff3c77ac */ /* 0x000ee20008000c00 */
[C---:B----4-:R-:W-:Y:S02]  /*1b90*/  DFMA R36, R6.reuse, UR20, R36 ;  /* 0x0000001406247c2b */ /* 0x050fe40008000024 */
[C---:B-1----:R-:W-:Y:S01]  /*1ba0*/  DFMA R28, R6.reuse, UR4, R28 ;  /* 0x00000004061c7c2b */ /* 0x042fe2000800001c */
[----:B------:R-:W1:Y:S01]  /*1bb0*/  LDCU.128 UR40, c[0x3][0x130] ;  /* 0x00c02600ff2877ac */ /* 0x000e620008000c00 */
[----:B0-----:R-:W-:-:S02]  /*1bc0*/  DFMA R12, R6, UR12, R12 ;  /* 0x0000000c060c7c2b */ /* 0x001fc4000800000c */
[----:B--2---:R-:W-:Y:S01]  /*1bd0*/  DFMA R14, R6, UR24, R14 ;  /* 0x00000018060e7c2b */ /* 0x004fe2000800000e */
[----:B------:R-:W0:Y:S01]  /*1be0*/  LDCU.128 UR36, c[0x3][0x170] ;  /* 0x00c02e00ff2477ac */ /* 0x000e220008000c00 */
[C---:B------:R-:W-:Y:S02]  /*1bf0*/  DFMA R30, R8.reuse, UR54, R30 ;  /* 0x00000036081e7c2b */ /* 0x040fe4000800001e */
        /* <DEDUP_REMOVED lines=11> */
[C---:B---3--:R-:W-:Y:S02]  /*1cb0*/  DFMA R18, R24.reuse, UR68, R18 ;  /* 0x0000004418127c2b */ /* 0x048fe40008000012 */
[C---:B------:R-:W-:Y:S01]  /*1cc0*/  DFMA R20, R24.reuse, UR64, R20 ;  /* 0x0000004018147c2b */ /* 0x040fe20008000014 */
[----:B------:R-:W3:Y:S01]  /*1cd0*/  LDCU.128 UR48, c[0x3][0x2b0] ;  /* 0x00c05600ff3077ac */ /* 0x000ee20008000c00 */
[----:B------:R-:W-:-:S02]  /*1ce0*/  DFMA R22, R24, UR60, R22 ;  /* 0x0000003c18167c2b */ /* 0x000fc40008000016 */
[C---:B-1----:R-:W-:Y:S01]  /*1cf0*/  DFMA R30, R24.reuse, UR40, R30 ;  /* 0x00000028181e7c2b */ /* 0x042fe2000800001e */
[----:B------:R-:W1:Y:S01]  /*1d00*/  LDCU.128 UR16, c[0x3][0x2f0] ;  /* 0x00c05e00ff1077ac */ /* 0x000e620008000c00 */
[C---:B0-----:R-:W-:Y:S02]  /*1d10*/  DFMA R32, R24.reuse, UR36, R32 ;  /* 0x0000002418207c2b */ /* 0x041fe40008000020 */
[C---:B--2---:R-:W-:Y:S02]  /*1d20*/  DFMA R34, R24.reuse, UR32, R34 ;  /* 0x0000002018227c2b */ /* 0x044fe40008000022 */
[C---:B----4-:R-:W-:Y:S02]  /*1d30*/  DFMA R38, R24.reuse, UR28, R38 ;  /* 0x0000001c18267c2b */ /* 0x050fe40008000026 */
[----:B------:R-:W-:Y:S02]  /*1d40*/  DFMA R36, R24, UR44, R36 ;  /* 0x0000002c18247c2b */ /* 0x000fe40008000024 */
[----:B------:R-:W-:-:S02]  /*1d50*/  DFMA R16, R10, UR52, R16 ;  /* 0x000000340a107c2b */ /* 0x000fc40008000010 */
[----:B------:R-:W-:Y:S02]  /*1d60*/  DFMA R28, R24, UR56, R28 ;  /* 0x00000038181c7c2b */ /* 0x000fe4000800001c */
[----:B------:R-:W-:Y:S02]  /*1d70*/  DFMA R18, R10, UR70, R18 ;  /* 0x000000460a127c2b */ /* 0x000fe40008000012 */
[----:B---3--:R-:W-:Y:S01]  /*1d80*/  DFMA R12, R24, UR48, R12 ;  /* 0x00000030180c7c2b */ /* 0x008fe2000800000c */
[----:B------:R2:W-:Y:S01]  /*1d90*/  STS.64 [R27], R16 ;  /* 0x000000101b007388 */ /* 0x0005e20000000a00 */
        /* <DEDUP_REMOVED lines=22> */
.L_x_1048:
[----:B------:R-:W-:Y:S05]  /*1f00*/  BSYNC.RECONVERGENT B0 ;  /* 0x0000000000007941 */ /* 0x000fea0003800200 */
.L_x_1047:
[----:B------:R-:W-:Y:S06]  /*1f10*/  BAR.SYNC.DEFER_BLOCKING 0x0 ;  /* 0x0000000000007b1d */ /* 0x000fec0000010000 */
[----:B------:R-:W3:Y:S01]  /*1f20*/  LDCU.128 UR4, c[0x3][0x1c0] ;  /* 0x00c03800ff0477ac */ /* 0x000ee20008000c00 */
[----:B------:R-:W4:Y:S01]  /*1f30*/  LDCU.128 UR52, c[0x3][0x10] ;  /* 0x00c00200ff3477ac */ /* 0x000f220008000c00 */
[----:B------:R-:W0:Y:S01]  /*1f40*/  LDCU.128 UR44, c[0x3][0x280] ;  /* 0x00c05000ff2c77ac */ /* 0x000e220008000c00 */
[----:B------:R-:W4:Y:S01]  /*1f50*/  LDCU.128 UR8, c[0x3][URZ] ;  /* 0x00c00000ff0877ac */ /* 0x000f220008000c00 */
[----:B------:R-:W4:Y:S01]  /*1f60*/  LDCU.128 UR48, c[0x3][0x2c0] ;  /* 0x00c05800ff3077ac */ /* 0x000f220008000c00 */
[----:B-12---:R-:W1:Y:S01]  /*1f70*/  LDS.128 R24, [R5] ;  /* 0x0000000005187984 */ /* 0x006e620000000c00 */
[----:B---3-5:R-:W-:Y:S01]  /*1f80*/  IMAD.U32 R8, RZ, RZ, UR4 ;  /* 0x00000004ff087e24 */ /* 0x028fe2000f8e00ff */
[----:B------:R-:W2:Y:S01]  /*1f90*/  LDCU.128 UR36, c[0x3][0x200] ;  /* 0x00c04000ff2477ac */ /* 0x000ea20008000c00 */
[----:B------:R-:W-:Y:S01]  /*1fa0*/  IMAD.U32 R9, RZ, RZ, UR5 ;  /* 0x00000005ff097e24 */ /* 0x000fe2000f8e00ff */
[----:B------:R-:W3:Y:S01]  /*1fb0*/  LDS.128 R20, [R5+0x10] ;  /* 0x0000100005147984 */ /* 0x000ee20000000c00 */
[----:B------:R-:W3:Y:S01]  /*1fc0*/  LDCU.128 UR60, c[0x3][0x1d0] ;  /* 0x00c03a00ff3c77ac */ /* 0x000ee20008000c00 */
[----:B0-----:R-:W-:-:S02]  /*1fd0*/  IMAD.U32 R14, RZ, RZ, UR44 ;  /* 0x0000002cff0e7e24 */ /* 0x001fc4000f8e00ff */
[----:B------:R-:W-:Y:S01]  /*1fe0*/  IMAD.U32 R15, RZ, RZ, UR45 ;  /* 0x0000002dff0f7e24 */ /* 0x000fe2000f8e00ff */
[----:B------:R-:W0:Y:S01]  /*1ff0*/  LDCU.128 UR72, c[0x3][0x290] ;  /* 0x00c05200ff4877ac */ /* 0x000e220008000c00 */
[----:B----4-:R-:W-:Y:S01]  /*2000*/  IMAD.U32 R18, RZ, RZ, UR10 ;  /* 0x0000000aff127e24 */ /* 0x010fe2000f8e00ff */
[----:B------:R-:W-:Y:S01]  /*2010*/  MOV.SPILL R4, UR9 ;  /* 0x0000000900047c02 */ /* 0x000fe20009000f00 */
[----:B------:R-:W-:Y:S01]  /*2020*/  IMAD.U32 R19, RZ, RZ, UR11 ;  /* 0x0000000bff137e24 */ /* 0x000fe2000f8e00ff */
[----:B------:R-:W-:Y:S01]  /*2030*/  MOV.SPILL R7, UR8 ;  /* 0x0000000800077c02 */ /* 0x000fe20009000f00 */
[----:B------:R-:W4:Y:S01]  /*2040*/  LDCU.128 UR24, c[0x3][0x100] ;  /* 0x00c02000ff1877ac */ /* 0x000f220008000c00 */
[----:B------:R-:W-:Y:S01]  /*2050*/  MOV R16, UR48 ;  /* 0x0000003000107c02 */ /* 0x000fe20008000f00 */
[----:B------:R-:W-:Y:S01]  /*2060*/  IMAD.U32 R17, RZ, RZ, UR49 ;  /* 0x00000031ff117e24 */ /* 0x000fe2000f8e00ff */
[----:B------:R-:W0:Y:S01]  /*2070*/  LDCU.128 UR12, c[0x3][0x40] ;  /* 0x00c00800ff0c77ac */ /* 0x000e220008000c00 */
[----:B--2---:R-:W-:Y:S01]  /*2080*/  IMAD.U32 R10, RZ, RZ, UR36 ;  /* 0x00000024ff0a7e24 */ /* 0x004fe2000f8e00ff */
[----:B------:R-:W-:Y:S01]  /*2090*/  MOV R11, UR37 ;  /* 0x00000025000b7c02 */ /* 0x000fe20008000f00 */
[----:B------:R-:W2:Y:S01]  /*20a0*/  LDCU.128 UR40, c[0x3][0x240] ;  /* 0x00c04800ff2877ac */ /* 0x000ea20008000c00 */
[----:B------:R-:W4:Y:S01]  /*20b0*/  LDCU.128 UR64, c[0x3][0x210] ;  /* 0x00c04200ff4077ac */ /* 0x000f220008000c00 */
[----:B------:R-:W4:Y:S01]  /*20c0*/  LDCU.128 UR16, c[0x3][0x80] ;  /* 0x00c01000ff1077ac */ /* 0x000f220008000c00 */
[----:B------:R-:W4:Y:S01]  /*20d0*/  LDCU.128 UR20, c[0x3][0xc0] ;  /* 0x00c01800ff1477ac */ /* 0x000f220008000c00 */
[----:B0-----:R-:W-:Y:S01]  /*20e0*/  IMAD.U32 R38, RZ, RZ, UR14 ;  /* 0x0000000eff267e24 */ /* 0x001fe2000f8e00ff */
[----:B------:R-:W-:Y:S01]  /*20f0*/  MOV R39, UR15 ;  /* 0x0000000f00277c02 */ /* 0x000fe20008000f00 */
[C---:B-1----:R-:W-:Y:S01]  /*2100*/  DFMA R32, R24.reuse, R8, RZ ;  /* 0x000000081820722b */ /* 0x042fe200000000ff */
[----:B------:R-:W0:Y:S01]  /*2110*/  LDCU.128 UR28, c[0x3][0x140] ;  /* 0x00c02800ff1c77ac */ /* 0x000e220008000c00 */
[C---:B------:R-:W-:Y:S01]  /*2120*/  DFMA R52, R24.reuse, UR8, RZ ;  /* 0x0000000818347c2b */ /* 0x040fe200080000ff */
[----:B--2---:R-:W-:Y:S01]  /*2130*/  IMAD.U32 R12, RZ, RZ, UR40 ;  /* 0x00000028ff0c7e24 */ /* 0x004fe2000f8e00ff */
[C---:B------:R-:W-:Y:S01]  /*2140*/  DFMA R30, R24.reuse, R14, RZ ;  /* 0x0000000e181e722b */ /* 0x040fe200000000ff */
[----:B------:R-:W1:Y:S01]  /*2150*/  LDCU.128 UR32, c[0x3][0x180] ;  /* 0x00c03000ff2077ac */ /* 0x000e620008000c00 */
[----:B------:R-:W-:Y:S01]  /*2160*/  DFMA R36, R24, R16, RZ ;  /* 0x000000101824722b */ /* 0x000fe200000000ff */
[----:B------:R-:W-:Y:S01]  /*2170*/  IMAD.U32 R13, RZ, RZ, UR41 ;  /* 0x00000029ff0d7e24 */ /* 0x000fe2000f8e00ff */
[C---:B------:R-:W-:Y:S01]  /*2180*/  DFMA R32, R26.reuse, UR6, R32 ;  /* 0x000000061a207c2b */ /* 0x040fe20008000020 */
[----:B------:R-:W-:Y:S01]  /*2190*/  UMOV UR6, UR54 ;  /* 0x0000003600067c82 */ /* 0x000fe20008000000 */
[----:B------:R-:W-:Y:S01]  /*21a0*/  UMOV UR7, UR55 ;  /* 0x0000003700077c82 */ /* 0x000fe20008000000 */
[----:B------:R-:W-:Y:S01]  /*21b0*/  UMOV UR10, UR6 ;  /* 0x00000006000a7c82 */ /* 0x000fe20008000000 */
[----:B------:R-:W-:Y:S01]  /*21c0*/  UMOV UR11, UR7 ;  /* 0x00000007000b7c82 */ /* 0x000fe20008000000 */
[----:B------:R-:W-:Y:S01]  /*21d0*/  MOV.SPILL R54, UR10 ;  /* 0x0000000a00367c02 */ /* 0x000fe20009000f00 */
[----:B------:R-:W-:Y:S01]  /*21e0*/  DFMA R30, R26, UR46, R30 ;  /* 0x0000002e1a1e7c2b */ /* 0x000fe2000800001e */
[----:B------:R-:W-:Y:S01]  /*21f0*/  MOV.SPILL R6, UR11 ;  /* 0x0000000b00067c02 */ /* 0x000fe20009000f00 */
[----:B------:R-:W2:Y:S01]  /*2200*/  LDCU.128 UR8, c[0x3][0x20] ;  /* 0x00c00400ff0877ac */ /* 0x000ea20008000c00 */
[----:B------:R-:W-:-:S02]  /*2210*/  DFMA R28, R24, R10, RZ ;  /* 0x0000000a181c722b */ /* 0x000fc400000000ff */
[----:B------:R-:W-:Y:S01]  /*2220*/  DFMA R36, R26, UR50, R36 ;  /* 0x000000321a247c2b */ /* 0x000fe20008000024 */
[----:B------:R-:W0:Y:S01]  /*2230*/  LDCU.128 UR48, c[0x3][0x110] ;  /* 0x00c02200ff3077ac */ /* 0x000e220008000c00 */
[C---:B---3--:R-:W-:Y:S02]  /*2240*/  DFMA R32, R20.reuse, UR60, R32 ;  /* 0x0000003c14207c2b */ /* 0x048fe40008000020 */
[----:B------:R-:W-:Y:S01]  /*2250*/  DFMA R30, R20, UR72, R30 ;  /* 0x00000048141e7c2b */ /* 0x000fe2000800001e */
[----:B------:R-:W3:Y:S01]  /*2260*/  LDCU.128 UR68, c[0x3][0x250] ;  /* 0x00c04a00ff4477ac */ /* 0x000ee20008000c00 */
[----:B----4-:R-:W-:Y:S02]  /*2270*/  DFMA R44, R24, UR24, RZ ;  /* 0x00000018182c7c2b */ /* 0x010fe400080000ff */
[----:B------:R-:W-:Y:S01]  /*2280*/  DFMA R28, R26, UR38, R28 ;  /* 0x000000261a1c7c2b */ /* 0x000fe2000800001c */
[----:B------:R-:W4:Y:S01]  /*2290*/  LDCU.128 UR36, c[0x3][0x50] ;  /* 0x00c00a00ff2477ac */ /* 0x000f220008000c00 */
[----:B------:R-:W-:-:S02]  /*22a0*/  DFMA R50, R24, UR12, RZ ;  /* 0x0000000c18327c2b */ /* 0x000fc400080000ff */
[----:B------:R-:W-:Y:S01]  /*22b0*/  DFMA R34, R24, R12, RZ ;  /* 0x0000000c1822722b */ /* 0x000fe200000000ff */
[----:B------:R-:W-:Y:S01]  /*22c0*/  UMOV UR4, UR52 ;  /* 0x0000003400047c82 */ /* 0x000fe20008000000 */
[----:B------:R-:W-:Y:S01]  /*22d0*/  DFMA R44, R26, UR26, R44 ;  /* 0x0000001a1a2c7c2b */ /* 0x000fe2000800002c */
[----:B--2---:R-:W-:Y:S01]  /*22e0*/  UMOV UR72, UR8 ;  /* 0x0000000800487c82 */ /* 0x004fe20008000000 */
[----:B------:R-:W-:Y:S01]  /*22f0*/  UMOV UR73, UR9 ;  /* 0x0000000900497c82 */ /* 0x000fe20008000000 */
[----:B------:R-:W-:Y:S01]  /*2300*/  UMOV UR60, UR10 ;  /* 0x0000000a003c7c82 */ /* 0x000fe20008000000 */
[----:B------:R-:W-:Y:S01]  /*2310*/  UMOV UR61, UR11 ;  /* 0x0000000b003d7c82 */ /* 0x000fe20008000000 */
[----:B------:R-:W2:Y:S01]  /*2320*/  LDCU.128 UR8, c[0x3][0x60] ;  /* 0x00c00c00ff0877ac */ /* 0x000ea20008000c00 */
[----:B------:R-:W-:Y:S02]  /*2330*/  DFMA R50, R38, R26, R50 ;  /* 0x0000001a2632722b */ /* 0x000fe40000000032 */
[C---:B0-----:R-:W-:Y:S01]  /*2340*/  DFMA R44, R20.reuse, UR48, R44 ;  /* 0x00000030142c7c2b */ /* 0x041fe2000800002c */
[----:B------:R-:W-:Y:S01]  /*2350*/  UMOV UR5, UR53 ;  /* 0x0000003500057c82 */ /* 0x000fe20008000000 */
[----:B------:R-:W-:Y:S01]  /*2360*/  DFMA R28, R20, UR64, R28 ;  /* 0x00000040141c7c2b */ /* 0x000fe2000800001c */
[----:B------:R-:W0:Y:S01]  /*2370*/  LDCU.128 UR44, c[0x3][0xd0] ;  /* 0x00c01a00ff2c77ac */ /* 0x000e220008000c00 */
[----:B------:R-:W-:-:S02]  /*2380*/  DFMA R46, R24, UR16, RZ ;  /* 0x00000010182e7c2b */ /* 0x000fc400080000ff */
[C---:B------:R-:W-:Y:S01]  /*2390*/  DFMA R48, R24.reuse, UR20, RZ ;  /* 0x0000001418307c2b */ /* 0x040fe200080000ff */
[----:B------:R-:W0:Y:S01]  /*23a0*/  LDCU.128 UR52, c[0x3][0x150] ;  /* 0x00c02a00ff3477ac */ /* 0x000e220008000c00 */
[C---:B------:R-:W-:Y:S02]  /*23b0*/  DFMA R42, R24.reuse, UR28, RZ ;  /* 0x0000001c182a7c2b */ /* 0x040fe400080000ff */
[----:B-1----:R-:W-:Y:S01]  /*23c0*/  DFMA R40, R24, UR32, RZ ;  /* 0x0000002018287c2b */ /* 0x002fe200080000ff */
[----:B------:R-:W1:Y:S01]  /*23d0*/  LDCU.128 UR56, c[0x3][0x190] ;  /* 0x00c03200ff3877ac */ /* 0x000e620008000c00 */
[----:B----4-:R-:W-:Y:S02]  /*23e0*/  DFMA R50, R20, UR36, R50 ;  /* 0x0000002414327c2b */ /* 0x010fe40008000032 */
[----:B------:R-:W-:Y:S01]  /*23f0*/  DFMA R34, R26, UR42, R34 ;  /* 0x0000002a1a227c2b */ /* 0x000fe20008000022 */
[----:B--2---:R-:W-:Y:S01]  /*2400*/  UMOV UR48, UR8 ;  /* 0x0000000800307c82 */ /* 0x004fe20008000000 */
[----:B------:R-:W-:Y:S01]  /*2410*/  UMOV UR49, UR9 ;  /* 0x0000000900317c82 */ /* 0x000fe20008000000 */
[----:B------:R-:W-:Y:S01]  /*2420*/  UMOV UR64, UR10 ;  /* 0x0000000a00407c82 */ /* 0x000fe20008000000 */
[----:B------:R-:W-:Y:S01]  /*2430*/  UMOV UR65, UR11 ;  /* 0x0000000b00417c82 */ /* 0x000fe20008000000 */
[----:B------:R-:W2:Y:S01]  /*2440*/  LDCU.128 UR8, c[0x3][0xa0] ;  /* 0x00c01400ff0877ac */ /* 0x000ea20008000c00 */
[----:B------:R-:W-:-:S02]  /*2450*/  DFMA R52, R18, R26, R52 ;  /* 0x0000001a1234722b */ /* 0x000fc40000000034 */
[C---:B------:R-:W-:Y:S01]  /*2460*/  DFMA R46, R26.reuse, UR18, R46 ;  /* 0x000000121a2e7c2b */ /* 0x040fe2000800002e */
[----:B------:R-:W4:Y:S01]  /*2470*/  LDCU.128 UR40, c[0x3][0x90] ;  /* 0x00c01200ff2877ac */ /* 0x000f220008000c00 */
[C---:B------:R-:W-:Y:S02]  /*2480*/  DFMA R48, R26.reuse, UR22, R48 ;  /* 0x000000161a307c2b */ /* 0x040fe40008000030 */
[C---:B------:R-:W-:Y:S02]  /*2490*/  DFMA R42, R26.reuse, UR30, R42 ;  /* 0x0000001e1a2a7c2b */ /* 0x040fe4000800002a */
[----:B------:R-:W-:Y:S01]  /*24a0*/  DFMA R40, R26, UR34, R40 ;  /* 0x000000221a287c2b */ /* 0x000fe20008000028 */
[----:B------:R-:W1:Y:S01]  /*24b0*/  LDS.128 R24, [R5+0x20] ;  /* 0x0000200005187984 */ /* 0x000e620000000c00 */
[----:B------:R-:W-:Y:S01]  /*24c0*/  DFMA R50, R22, UR38, R50 ;  /* 0x0000002616327c2b */ /* 0x000fe20008000032 */
[----:B------:R-:W1:Y:S01]  /*24d0*/  LDCU.128 UR36, c[0x3][0x120] ;  /* 0x00c02400ff2477ac */ /* 0x000e620008000c00 */
[----:B------:R-:W-:-:S02]  /*24e0*/  DFMA R52, R20, UR4, R52 ;  /* 0x0000000414347c2b */ /* 0x000fc40008000034 */
[C---:B---3--:R-:W-:Y:S01]  /*24f0*/  DFMA R34, R20.reuse, UR68, R34 ;  /* 0x0000004414227c2b */ /* 0x048fe20008000022 */
[----:B------:R-:W3:Y:S01]  /*2500*/  LDCU.128 UR4, c[0x3][0x2d0] ;  /* 0x00c05a00ff0477ac */ /* 0x000ee20008000c00 */
[C---:B0-----:R-:W-:Y:S02]  /*2510*/  DFMA R48, R20.reuse, UR44, R48 ;  /* 0x0000002c14307c2b */ /* 0x041fe40008000030 */
[C---:B------:R-:W-:Y:S01]  /*2520*/  DFMA R42, R20.reuse, UR52, R42 ;  /* 0x00000034142a7c2b */ /* 0x040fe2000800002a */
[----:B--2---:R-:W-:Y:S01]  /*2530*/  UMOV UR34, UR10 ;  /* 0x0000000a00227c82 */ /* 0x004fe20008000000 */
[----:B------:R-:W-:Y:S01]  /*2540*/  UMOV UR35, UR11 ;  /* 0x0000000b00237c82 */ /* 0x000fe20008000000 */
[----:B------:R-:W-:Y:S01]  /*2550*/  R2UR.FILL UR11, R6 ;  /* 0x00000000060b72ca */ /* 0x000fe200004e0000 */
[----:B------:R-:W-:Y:S01]  /*2560*/  UMOV UR68, UR8 ;  /* 0x0000000800447c82 */ /* 0x000fe20008000000 */
[----:B------:R-:W-:Y:S01]  /*2570*/  R2UR.FILL UR10, R54 ;  /* 0x00000000360a72ca */ /* 0x000fe200004e0000 */
[----:B------:R-:W-:Y:S01]  /*2580*/  UMOV UR69, UR9 ;  /* 0x0000000900457c82 */ /* 0x000fe20008000000 */
[----:B----4-:R-:W-:-:S02]  /*2590*/  DFMA R46, R20, UR40, R46 ;  /* 0x00000028142e7c2b */ /* 0x010fc4000800002e */
[C---:B-1----:R-:W-:Y:S01]  /*25a0*/  DFMA R40, R20.reuse, UR56, R40 ;  /* 0x0000003814287c2b */ /* 0x042fe20008000028 */
[----:B------:R-:W-:Y:S01]  /*25b0*/  UMOV UR14, UR36 ;  /* 0x00000024000e7c82 */ /* 0x000fe20008000000 */
[----:B------:R-:W-:Y:S01]  /*25c0*/  UMOV UR15, UR37 ;  /* 0x00000025000f7c82 */ /* 0x000fe20008000000 */
[----:B------:R-:W-:Y:S01]  /*25d0*/  UMOV UR26, UR38 ;  /* 0x00000026001a7c82 */ /* 0x000fe20008000000 */
[----:B------:R-:W-:Y:S01]  /*25e0*/  UMOV UR27, UR39 ;  /* 0x00000027001b7c82 */ /* 0x000fe20008000000 */
[----:B------:R-:W0:Y:S01]  /*25f0*/  LDCU.128 UR36, c[0x3][0x160] ;  /* 0x00c02c00ff2477ac */ /* 0x000e220008000c00 */
[----:B---3--:R-:W-:-:S03]  /*2600*/  DFMA R36, R20, UR4, R36 ;  /* 0x0000000414247c2b */ /* 0x008fc60008000024 */
        /* <DEDUP_REMOVED lines=12> */
[C---:B------:R-:W-:Y:S01]  /*26d0*/  DFMA R32, R22.reuse, UR62, R32 ;  /* 0x0000003e16207c2b */ /* 0x040fe20008000020 */
[----:B0-----:R-:W-:Y:S01]  /*26e0*/  UMOV UR22, UR38 ;  /* 0x0000002600167c82 */ /* 0x001fe20008000000 */
[----:B------:R-:W-:Y:S01]  /*26f0*/  UMOV UR23, UR39 ;  /* 0x0000002700177c82 */ /* 0x000fe20008000000 */
[----:B-1----:R-:W-:Y:S01]  /*2700*/  UMOV UR30, UR10 ;  /* 0x0000000a001e7c82 */ /* 0x002fe20008000000 */
[----:B------:R-:W-:Y:S01]  /*2710*/  UMOV UR31, UR11 ;  /* 0x0000000b001f7c82 */ /* 0x000fe20008000000 */
[----:B------:R-:W-:Y:S01]  /*2720*/  UMOV UR10, UR36 ;  /* 0x00000024000a7c82 */ /* 0x000fe20008000000 */
[----:B------:R-:W-:Y:S01]  /*2730*/  UMOV UR11, UR37 ;  /* 0x00000025000b7c82 */ /* 0x000fe20008000000 */
[----:B------:R-:W0:Y:S01]  /*2740*/  LDCU.128 UR36, c[0x3][0x1a0] ;  /* 0x00c03400ff2477ac */ /* 0x000e220008000c00 */
[----:B------:R-:W-:-:S02]  /*2750*/  DFMA R28, R22, UR66, R28 ;  /* 0x00000042161c7c2b */ /* 0x000fc4000800001c */
[C---:B------:R-:W-:Y:S01]  /*2760*/  DFMA R34, R22.reuse, UR70, R34 ;  /* 0x0000004616227c2b */ /* 0x040fe20008000022 */
[----:B------:R-:W1:Y:S01]  /*2770*/  LDCU.128 UR40, c[0x3][0x2a0] ;  /* 0x00c05400ff2877ac */ /* 0x000e620008000c00 */
[----:B------:R-:W-:Y:S01]  /*2780*/  DFMA R30, R22, UR74, R30 ;  /* 0x0000004a161e7c2b */ /* 0x000fe2000800001e */
[----:B------:R-:W1:Y:S01]  /*2790*/  LDS.128 R20, [R5+0x30] ;  /* 0x0000300005147984 */ /* 0x000e620000000c00 */
[----:B------:R-:W1:Y:S01]  /*27a0*/  LDCU.128 UR48, c[0x3][0x2e0] ;  /* 0x00c05c00ff3077ac */ /* 0x000e620008000c00 */
[C---:B------:R-:W-:Y:S02]  /*27b0*/  DFMA R52, R24.reuse, UR72, R52 ;  /* 0x0000004818347c2b */ /* 0x040fe40008000034 */
[C---:B--2---:R-:W-:Y:S01]  /*27c0*/  DFMA R32, R24.reuse, UR44, R32 ;  /* 0x0000002c18207c2b */ /* 0x044fe20008000020 */
[----:B------:R-:W-:Y:S01]  /*27d0*/  UMOV UR56, UR8 ;  /* 0x0000000800387c82 */ /* 0x000fe20008000000 */
[----:B------:R-:W-:Y:S01]  /*27e0*/  UMOV UR57, UR9 ;  /* 0x0000000900397c82 */ /* 0x000fe20008000000 */
[C---:B---3--:R-:W-:Y:S01]  /*27f0*/  DFMA R28, R24.reuse, UR52, R28 ;  /* 0x00000034181c7c2b */ /* 0x048fe2000800001c */
[----:B------:R-:W2:Y:S01]  /*2800*/  LDCU.128 UR72, c[0x3][0x130] ;  /* 0x00c02600ff4877ac */ /* 0x000ea20008000c00 */
[C---:B------:R-:W-:Y:S01]  /*2810*/  DFMA R48, R24.reuse, UR56, R48 ;  /* 0x0000003818307c2b */ /* 0x040fe20008000030 */
[----:B------:R-:W-:Y:S01]  /*2820*/  R2UR.FILL UR8, R7 ;  /* 0x00000000070872ca */ /* 0x000fe200004e0000 */
[C---:B0-----:R-:W-:Y:S01]  /*2830*/  DFMA R40, R24.reuse, UR36, R40 ;  /* 0x0000002418287c2b */ /* 0x041fe20008000028 */
[----:B------:R-:W0:Y:S01]  /*2840*/  LDCU.128 UR56, c[0x3][0x30] ;  /* 0x00c00600ff3877ac */ /* 0x000e220008000c00 */
[C---:B----4-:R-:W-:Y:S01]  /*2850*/  DFMA R34, R24.reuse, UR4, R34 ;  /* 0x0000000418227c2b */ /* 0x050fe20008000022 */
[----:B------:R-:W3:Y:S01]  /*2860*/  LDC.64 R6, c[0x0][0x388] ;  /* 0x0000e200ff067b82 */ /* 0x000ee20000000a00 */
[C---:B-1----:R-:W-:Y:S01]  /*2870*/  DFMA R30, R24.reuse, UR40, R30 ;  /* 0x00000028181e7c2b */ /* 0x042fe2000800001e */
[----:B------:R-:W-:Y:S01]  /*2880*/  R2UR.FILL UR9, R4 ;  /* 0x00000000040972ca */ /* 0x000fe200004e0000 */
[----:B------:R-:W-:-:S02]  /*2890*/  DFMA R44, R24, UR14, R44 ;  /* 0x0000000e182c7c2b */ /* 0x000fc4000800002c */
[C---:B------:R-:W-:Y:S02]  /*28a0*/  DFMA R36, R24.reuse, UR48, R36 ;  /* 0x0000003018247c2b */ /* 0x040fe40008000024 */
[C---:B------:R-:W-:Y:S02]  /*28b0*/  DFMA R42, R24.reuse, UR10, R42 ;  /* 0x0000000a182a7c2b */ /* 0x040fe4000800002a */
[----:B------:R-:W-:Y:S01]  /*28c0*/  DFMA R46, R24, UR68, R46 ;  /* 0x00000044182e7c2b */ /* 0x000fe2000800002e */
[----:B------:R-:W1:Y:S01]  /*28d0*/  LDCU.128 UR68, c[0x3][0xb0] ;  /* 0x00c01600ff4477ac */ /* 0x000e620008000c00 */
[C---:B------:R-:W-:Y:S02]  /*28e0*/  DFMA R52, R26.reuse, UR60, R52 ;  /* 0x0000003c1a347c2b */ /* 0x040fe40008000034 */
[C---:B------:R-:W-:Y:S01]  /*28f0*/  DFMA R50, R26.reuse, UR64, R50 ;  /* 0x000000401a327c2b */ /* 0x040fe20008000032 */
[----:B------:R-:W4:Y:S01]  /*2900*/  LDCU.128 UR60, c[0x3][0xf0] ;  /* 0x00c01e00ff3c77ac */ /* 0x000f220008000c00 */
[----:B------:R-:W-:-:S02]  /*2910*/  DFMA R40, R26, UR38, R40 ;  /* 0x000000261a287c2b */ /* 0x000fc40008000028 */
[C---:B------:R-:W-:Y:S01]  /*2920*/  DFMA R32, R26.reuse, UR46, R32 ;  /* 0x0000002e1a207c2b */ /* 0x040fe20008000020 */
[----:B0-----:R-:W-:Y:S01]  /*2930*/  UMOV UR14, UR56 ;  /* 0x00000038000e7c82 */ /* 0x001fe20008000000 */
[----:B------:R-:W-:Y:S01]  /*2940*/  UMOV UR15, UR57 ;  /* 0x00000039000f7c82 */ /* 0x000fe20008000000 */
[----:B------:R-:W-:Y:S01]  /*2950*/  UMOV UR10, UR58 ;  /* 0x0000003a000a7c82 */ /* 0x000fe20008000000 */
[----:B------:R-:W-:Y:S01]  /*2960*/  UMOV UR11, UR59 ;  /* 0x0000003b000b7c82 */ /* 0x000fe20008000000 */
[C---:B------:R-:W-:Y:S01]  /*2970*/  DFMA R28, R26.reuse, UR54, R28 ;  /* 0x000000361a1c7c2b */ /* 0x040fe2000800001c */
[----:B------:R-:W0:Y:S01]  /*2980*/  LDCU.128 UR56, c[0x3][0x70] ;  /* 0x00c00e00ff3877ac */ /* 0x000e220008000c00 */
[C---:B------:R-:W-:Y:S02]  /*2990*/  DFMA R34, R26.reuse, UR6, R34 ;  /* 0x000000061a227c2b */ /* 0x040fe40008000022 */
[C---:B------:R-:W-:Y:S01]  /*29a0*/  DFMA R30, R26.reuse, UR42, R30 ;  /* 0x0000002a1a1e7c2b */ /* 0x040fe2000800001e */
[----:B------:R-:W2:Y:S01]  /*29b0*/  LDCU.128 UR64, c[0x3][0x170] ;  /* 0x00c02e00ff4077ac */ /* 0x000ea20008000c00 */
        /* <DEDUP_REMOVED lines=9> */
[----:B-1----:R-:W-:-:S02]  /*2a50*/  DFMA R46, R20, UR68, R46 ;  /* 0x00000044142e7c2b */ /* 0x002fc4000800002e */
[C---:B0-----:R-:W-:Y:S01]  /*2a60*/  DFMA R50, R20.reuse, UR56, R50 ;  /* 0x0000003814327c2b */ /* 0x041fe20008000032 */
[----:B------:R-:W0:Y:S01]  /*2a70*/  LDCU.128 UR40, c[0x3][0x270] ;  /* 0x00c04e00ff2877ac */ /* 0x000e220008000c00 */
[C---:B----4-:R-:W-:Y:S02]  /*2a80*/  DFMA R48, R20.reuse, UR60, R48 ;  /* 0x0000003c14307c2b */ /* 0x050fe40008000030 */
[C---:B--2---:R-:W-:Y:S01]  /*2a90*/  DFMA R44, R20.reuse, UR72, R44 ;  /* 0x00000048142c7c2b */ /* 0x044fe2000800002c */
[----:B------:R-:W1:Y:S01]  /*2aa0*/  LDCU.128 UR48, c[0x3][0x2b0] ;  /* 0x00c05600ff3077ac */ /* 0x000e620008000c00 */
[C---:B------:R-:W-:Y:S02]  /*2ab0*/  DFMA R42, R20.reuse, UR64, R42 ;  /* 0x00000040142a7c2b */ /* 0x040fe4000800002a */
[----:B---3--:R-:W-:Y:S01]  /*2ac0*/  DFMA R40, R20, UR36, R40 ;  /* 0x0000002414287c2b */ /* 0x008fe20008000028 */
[----:B------:R-:W2:Y:S01]  /*2ad0*/  LDCU.128 UR52, c[0x3][0x2f0] ;  /* 0x00c05e00ff3477ac */ /* 0x000ea20008000c00 */
[----:B------:R-:W-:-:S02]  /*2ae0*/  DFMA R52, R22, UR10, R52 ;  /* 0x0000000a16347c2b */ /* 0x000fc40008000034 */
[----:B------:R-:W-:Y:S01]  /*2af0*/  DFMA R32, R20, UR44, R32 ;  /* 0x0000002c14207c2b */ /* 0x000fe20008000020 */
[----:B------:R-:W-:Y:S01]  /*2b00*/  CS2R R24, SRZ ;  /* 0x0000000000187805 */ /* 0x000fe2000001ff00 */
[----:B------:R-:W-:Y:S01]  /*2b10*/  DFMA R50, R22, UR58, R50 ;  /* 0x0000003a16327c2b */ /* 0x000fe20008000032 */
[----:B------:R-:W3:Y:S01]  /*2b20*/  LDCU.64 UR14, c[0x3][0x10] ;  /* 0x00c00200ff0e77ac */ /* 0x000ee20008000a00 */
[----:B------:R-:W-:Y:S02]  /*2b30*/  DFMA R28, R20, UR4, R28 ;  /* 0x00000004141c7c2b */ /* 0x000fe4000800001c */
[----:B------:R-:W-:Y:S01]  /*2b40*/  DFMA R46, R22, UR70, R46 ;  /* 0x00000046162e7c2b */ /* 0x000fe2000800002e */
[----:B------:R-:W4:Y:S01]  /*2b50*/  LDCU.64 UR4, c[0x3][0xc8] ;  /* 0x00c01900ff0477ac */ /* 0x000f220008000a00 */
[----:B0-----:R-:W-:Y:S02]  /*2b60*/  DFMA R34, R20, UR40, R34 ;  /* 0x0000002814227c2b */ /* 0x001fe40008000022 */
[----:B------:R-:W-:Y:S01]  /*2b70*/  DFMA R48, R22, UR62, R48 ;  /* 0x0000003e16307c2b */ /* 0x000fe20008000030 */
[----:B------:R-:W0:Y:S01]  /*2b80*/  LDCU.64 UR10, c[0x3][0x148] ;  /* 0x00c02900ff0a77ac */ /* 0x000e220008000a00 */
[----:B-1----:R-:W-:-:S02]  /*2b90*/  DFMA R30, R20, UR48, R30 ;  /* 0x00000030141e7c2b */ /* 0x002fc4000800001e */
[----:B------:R-:W-:Y:S01]  /*2ba0*/  DFMA R44, R22, UR74, R44 ;  /* 0x0000004a162c7c2b */ /* 0x000fe2000800002c */
[----:B------:R-:W1:Y:S01]  /*2bb0*/  LDCU.64 UR22, c[0x3][0x90] ;  /* 0x00c01200ff1677ac */ /* 0x000e620008000a00 */
[----:B--2---:R-:W-:Y:S01]  /*2bc0*/  DFMA R36, R20, UR52, R36 ;  /* 0x0000003414247c2b */ /* 0x004fe20008000024 */
[----:B------:R-:W-:Y:S01]  /*2bd0*/  IMAD R21, R3, 0x90, R0 ;  /* 0x0000009003157824 */ /* 0x000fe200078e0200 */
[C---:B------:R-:W-:Y:S01]  /*2be0*/  DFMA R42, R22.reuse, UR66, R42 ;  /* 0x00000042162a7c2b */ /* 0x040fe2000800002a */
[----:B------:R-:W2:Y:S01]  /*2bf0*/  LDCU.64 UR40, c[0x3][0x20] ;  /* 0x00c00400ff2877ac */ /* 0x000ea20008000a00 */
[C---:B------:R-:W-:Y:S01]  /*2c00*/  DFMA R40, R22.reuse, UR38, R40 ;  /* 0x0000002616287c2b */ /* 0x040fe20008000028 */
[----:B------:R-:W-:Y:S01]  /*2c10*/  IMAD R21, R21, 0xc, RZ ;  /* 0x0000000c15157824 */ /* 0x000fe200078e02ff */
[C---:B------:R-:W-:Y:S01]  /*2c20*/  DFMA R32, R22.reuse, UR46, R32 ;  /* 0x0000002e16207c2b */ /* 0x040fe20008000020 */
[----:B------:R-:W2:Y:S01]  /*2c30*/  LDCU.64 UR44, c[0x3][0xa0] ;  /* 0x00c01400ff2c77ac */ /* 0x000ea20008000a00 */
[C---:B------:R-:W-:Y:S01]  /*2c40*/  DFMA R28, R22.reuse, UR6, R28 ;  /* 0x00000006161c7c2b */ /* 0x040fe2000800001c */
[----:B------:R-:W-:Y:S01]  /*2c50*/  IMAD.WIDE R6, R21, 0x8, R6 ;  /* 0x0000000815067825 */ /* 0x000fe200078e0206 */
[C---:B------:R-:W-:Y:S01]  /*2c60*/  DFMA R34, R22.reuse, UR42, R34 ;  /* 0x0000002a16227c2b */ /* 0x040fe20008000022 */
[----:B------:R-:W-:Y:S01]  /*2c70*/  CS2R R20, SRZ ;  /* 0x0000000000147805 */ /* 0x000fe2000001ff00 */
[C---:B------:R-:W-:Y:S01]  /*2c80*/  DFMA R30, R22.reuse, UR50, R30 ;  /* 0x00000032161e7c2b */ /* 0x040fe2000800001e */
[----:B------:R-:W0:Y:S01]  /*2c90*/  LDCU.64 UR6, c[0x3][0x108] ;  /* 0x00c02100ff0677ac */ /* 0x000e220008000a00 */
[----:B------:R-:W-:Y:S01]  /*2ca0*/  DFMA R36, R22, UR54, R36 ;  /* 0x0000003616247c2b */ /* 0x000fe20008000024 */
[----:B------:R-:W3:Y:S01]  /*2cb0*/  @!P0 LDG.E.64.CONSTANT R24, desc[UR76][R6.64+0x10] ;  /* 0x0000104c06188981 */ /* 0x000ee2000c1e9b00 */
[----:B------:R-:W-:Y:S01]  /*2cc0*/  CS2R R22, SRZ ;  /* 0x0000000000167805 */ /* 0x000fe2000001ff00 */
[----:B------:R-:W2:Y:S02]  /*2cd0*/  LDCU.64 UR42, c[0x3][0x60] ;  /* 0x00c00c00ff2a77ac */ /* 0x000ea40008000a00 */
[----:B------:R-:W4:Y:S01]  /*2ce0*/  @!P0 LDG.E.64.CONSTANT R20, desc[UR76][R6.64] ;  /* 0x0000004c06148981 */ /* 0x000f22000c1e9b00 */
[----:B------:R-:W2:Y:S03]  /*2cf0*/  LDCU.64 UR26, c[0x3][0xd8] ;  /* 0x00c01b00ff1a77ac */ /* 0x000ea60008000a00 */
[----:B------:R-:W2:Y:S01]  /*2d00*/  @!P0 LDG.E.64.CONSTANT R22, desc[UR76][R6.64+0x8] ;  /* 0x0000084c06168981 */ /* 0x000ea2000c1e9b00 */
[----:B------:R-:W1:Y:S01]  /*2d10*/  LDCU.64 UR30, c[0x3][0x118] ;  /* 0x00c02300ff1e77ac */ /* 0x000e620008000a00 */
[----:B------:R-:W1:Y:S01]  /*2d20*/  LDCU.64 UR34, c[0x3][0x158] ;  /* 0x00c02b00ff2277ac */ /* 0x000e620008000a00 */
[----:B------:R-:W1:Y:S01]  /*2d30*/  LDCU.64 UR36, c[0x3][0x198] ;  /* 0x00c03300ff2477ac */ /* 0x000e620008000a00 */
[----:B------:R-:W1:Y:S01]  /*2d40*/  LDCU.64 UR38, c[0x3][0x1d8] ;  /* 0x00c03b00ff2677ac */ /* 0x000e620008000a00 */
[----:B------:R-:W1:Y:S01]  /*2d50*/  LDCU.64 UR46, c[0x3][0x28] ;  /* 0x00c00500ff2e77ac */ /* 0x000e620008000a00 */
[----:B----4-:R-:W-:Y:S01]  /*2d60*/  DMUL R52, R52, R20 ;  /* 0x0000001434347228 */ /* 0x010fe20000000000 */
[----:B------:R-:W-:Y:S01]  /*2d70*/  CS2R R20, SRZ ;  /* 0x0000000000147805 */ /* 0x000fe2000001ff00 */
[----:B--2---:R-:W-:Y:S01]  /*2d80*/  DMUL R50, R50, R22 ;  /* 0x0000001632327228 */ /* 0x004fe20000000000 */
[----:B------:R-:W-:-:S04]  /*2d90*/  CS2R R22, SRZ ;  /* 0x0000000000167805 */ /* 0x000fc8000001ff00 */
[----:B------:R-:W2:Y:S04]  /*2da0*/  @!P0 LDG.E.64.CONSTANT R20, desc[UR76][R6.64+0x18] ;  /* 0x0000184c06148981 */ /* 0x000ea8000c1e9b00 */
[----:B------:R-:W4:Y:S01]  /*2db0*/  @!P0 LDG.E.64.CONSTANT R22, desc[UR76][R6.64+0x20] ;  /* 0x0000204c06168981 */ /* 0x000f22000c1e9b00 */
[----:B---3--:R-:W-:Y:S01]  /*2dc0*/  DMUL R46, R46, R24 ;  /* 0x000000182e2e7228 */ /* 0x008fe20000000000 */
[----:B------:R-:W-:-:S06]  /*2dd0*/  CS2R R24, SRZ ;  /* 0x0000000000187805 */ /* 0x000fcc000001ff00 */
[----:B------:R-:W3:Y:S01]  /*2de0*/  @!P0 LDG.E.64.CONSTANT R24, desc[UR76][R6.64+0x28] ;  /* 0x0000284c06188981 */ /* 0x000ee2000c1e9b00 */
[----:B--2---:R-:W-:Y:S01]  /*2df0*/  DMUL R48, R48, R20 ;  /* 0x0000001430307228 */ /* 0x004fe20000000000 */
[----:B------:R-:W-:Y:S01]  /*2e00*/  CS2R R20, SRZ ;  /* 0x0000000000147805 */ /* 0x000fe2000001ff00 */
[----:B----4-:R-:W-:Y:S01]  /*2e10*/  DMUL R44, R44, R22 ;  /* 0x000000162c2c7228 */ /* 0x010fe20000000000 */
        /* <DEDUP_REMOVED lines=14> */
[----:B------:R3:W4:Y:S02]  /*2f00*/  @!P0 LDG.E.64.CONSTANT R24, desc[UR76][R6.64+0x58] ;  /* 0x0000584c06188981 */ /* 0x000724000c1e9b00 */
[----:B---3--:R-:W-:Y:S01]  /*2f10*/  DFMA R6, R52, UR14, RZ ;  /* 0x0000000e34067c2b */ /* 0x008fe200080000ff */
[----:B------:R-:W3:Y:S01]  /*2f20*/  LDCU.64 UR14, c[0x3][0xd0] ;  /* 0x00c01a00ff0e77ac */ /* 0x000ee20008000a00 */
[----:B--2---:R-:W-:Y:S02]  /*2f30*/  DMUL R34, R34, R20 ;  /* 0x0000001422227228 */ /* 0x004fe40000000000 */
[----:B------:R-:W-:Y:S02]  /*2f40*/  DFMA R20, R52, UR8, RZ ;  /* 0x0000000834147c2b */ /* 0x000fe400080000ff */
[----:B----4-:R-:W-:Y:S02]  /*2f50*/  DMUL R30, R30, R22 ;  /* 0x000000161e1e7228 */ /* 0x010fe40000000000 */
[----:B------:R-:W-:-:S04]  /*2f60*/  DFMA R22, R52, R18, RZ ;  /* 0x000000123416722b */ /* 0x000fc800000000ff */
[----:B------:R-:W-:-:S04]  /*2f70*/  DFMA R20, R50, UR12, R20 ;  /* 0x0000000c32147c2b */ /* 0x000fc80008000014 */
[----:B------:R-:W-:-:S04]  /*2f80*/  DFMA R22, R50, R38, R22 ;  /* 0x000000263216722b */ /* 0x000fc80000000016 */
[----:B------:R-:W-:-:S04]  /*2f90*/  DFMA R20, R46, UR16, R20 ;  /* 0x000000102e147c2b */ /* 0x000fc80008000014 */
[----:B------:R-:W-:Y:S01]  /*2fa0*/  DFMA R22, R46, UR18, R22 ;  /* 0x000000122e167c2b */ /* 0x000fe20008000016 */
[----:B------:R-:W2:Y:S03]  /*2fb0*/  LDCU.64 UR18, c[0x3][0x50] ;  /* 0x00c00a00ff1277ac */ /* 0x000ea60008000a00 */
[----:B------:R-:W-:-:S04]  /*2fc0*/  DFMA R20, R48, UR20, R20 ;  /* 0x0000001430147c2b */ /* 0x000fc80008000014 */
[----:B------:R-:W-:Y:S01]  /*2fd0*/  DFMA R22, R48, UR4, R22 ;  /* 0x0000000430167c2b */ /* 0x000fe20008000016 */
[----:B------:R-:W4:Y:S03]  /*2fe0*/  LDCU.64 UR4, c[0x3][0x188] ;  /* 0x00c03100ff0477ac */ /* 0x000f260008000a00 */
[----:B------:R-:W-:-:S04]  /*2ff0*/  DFMA R20, R44, UR24, R20 ;  /* 0x000000182c147c2b */ /* 0x000fc80008000014 */
[----:B0-----:R-:W-:Y:S01]  /*3000*/  DFMA R22, R44, UR6, R22 ;  /* 0x000000062c167c2b */ /* 0x001fe20008000016 */
[----:B------:R-:W0:Y:S01]  /*3010*/  LDCU.64 UR6, c[0x3][0x1c8] ;  /* 0x00c03900ff0677ac */ /* 0x000e220008000a00 */
[----:B--2---:R-:W-:Y:S02]  /*3020*/  DFMA R6, R50, UR18, R6 ;  /* 0x0000001232067c2b */ /* 0x004fe40008000006 */
[C---:B------:R-:W-:Y:S01]  /*3030*/  DFMA R20, R42.reuse, UR28, R20 ;  /* 0x0000001c2a147c2b */ /* 0x040fe20008000014 */
[----:B------:R-:W2:Y:S03]  /*3040*/  LDCU.64 UR18, c[0x3][0x110] ;  /* 0x00c02200ff1277ac */ /* 0x000ea60008000a00 */
[----:B------:R-:W-:Y:S01]  /*3050*/  DFMA R22, R42, UR10, R22 ;  /* 0x0000000a2a167c2b */ /* 0x000fe20008000016 */
[----:B------:R-:W2:Y:S01]  /*3060*/  LDCU.64 UR10, c[0x3][0x208] ;  /* 0x00c04100ff0a77ac */ /* 0x000ea20008000a00 */
[----:B-1----:R-:W-:-:S02]  /*3070*/  DFMA R6, R46, UR22, R6 ;  /* 0x000000162e067c2b */ /* 0x002fc40008000006 */
[C---:B------:R-:W-:Y:S01]  /*3080*/  DFMA R20, R40.reuse, UR32, R20 ;  /* 0x0000002028147c2b */ /* 0x040fe20008000014 */
[----:B------:R-:W1:Y:S03]  /*3090*/  LDCU.64 UR22, c[0x3][0x150] ;  /* 0x00c02a00ff1677ac */ /* 0x000e660008000a00 */
[----:B----4-:R-:W-:Y:S01]  /*30a0*/  DFMA R22, R40, UR4, R22 ;  /* 0x0000000428167c2b */ /* 0x010fe20008000016 */
[----:B------:R-:W4:Y:S01]  /*30b0*/  LDCU.64 UR4, c[0x3][0x248] ;  /* 0x00c04900ff0477ac */ /* 0x000f220008000a00 */
[----:B---3--:R-:W-:Y:S02]  /*30c0*/  DFMA R6, R48, UR14, R6 ;  /* 0x0000000e30067c2b */ /* 0x008fe40008000006 */
[C---:B------:R-:W-:Y:S01]  /*30d0*/  DFMA R20, R32.reuse, R8, R20 ;  /* 0x000000082014722b */ /* 0x040fe20000000014 */
[----:B------:R-:W3:Y:S03]  /*30e0*/  LDCU.64 UR14, c[0x3][0x190] ;  /* 0x00c03200ff0e77ac */ /* 0x000ee60008000a00 */
[----:B0-----:R-:W-:Y:S01]  /*30f0*/  DFMA R22, R32, UR6, R22 ;  /* 0x0000000620167c2b */ /* 0x001fe20008000016 */
[----:B------:R-:W0:Y:S01]  /*3100*/  LDCU.64 UR6, c[0x3][0x288] ;  /* 0x00c05100ff0677ac */ /* 0x000e220008000a00 */
[----:B--2---:R-:W-:-:S02]  /*3110*/  DFMA R6, R44, UR18, R6 ;  /* 0x000000122c067c2b */ /* 0x004fc40008000006 */
[C---:B------:R-:W-:Y:S01]  /*3120*/  DFMA R20, R28.reuse, R10, R20 ;  /* 0x0000000a1c14722b */ /* 0x040fe20000000014 */
[----:B------:R-:W2:Y:S03]  /*3130*/  LDCU.64 UR18, c[0x3][0x58] ;  /* 0x00c00b00ff1277ac */ /* 0x000ea60008000a00 */
[----:B------:R-:W-:Y:S01]  /*3140*/  DFMA R22, R28, UR10, R22 ;  /* 0x0000000a1c167c2b */ /* 0x000fe20008000016 */
[----:B------:R-:W2:Y:S01]  /*3150*/  LDCU.64 UR10, c[0x3][0x2c8] ;  /* 0x00c05900ff0a77ac */ /* 0x000ea20008000a00 */
[----:B-1----:R-:W-:Y:S02]  /*3160*/  DFMA R6, R42, UR22, R6 ;  /* 0x000000162a067c2b */ /* 0x002fe40008000006 */
[C---:B------:R-:W-:Y:S01]  /*3170*/  DFMA R20, R34.reuse, R12, R20 ;  /* 0x0000000c2214722b */ /* 0x040fe20000000014 */
[----:B------:R-:W1:Y:S03]  /*3180*/  LDCU.64 UR22, c[0x3][0x98] ;  /* 0x00c01300ff1677ac */ /* 0x000e660008000a00 */
[----:B----4-:R-:W-:-:S02]  /*3190*/  DFMA R22, R34, UR4, R22 ;  /* 0x0000000422167c2b */ /* 0x010fc40008000016 */
[----:B------:R-:W-:Y:S01]  /*31a0*/  DMUL R36, R36, R24 ;  /* 0x0000001824247228 */ /* 0x000fe20000000000 */
[----:B------:R-:W4:Y:S01]  /*31b0*/  LDCU.64 UR4, c[0x3][0x1d0] ;  /* 0x00c03a00ff0477ac */ /* 0x000f220008000a00 */
[----:B---3--:R-:W-:Y:S01]  /*31c0*/  DFMA R6, R40, UR14, R6 ;  /* 0x0000000e28067c2b */ /* 0x008fe20008000006 */
[----:B------:R-:W3:Y:S03]  /*31d0*/  LDCU.64 UR14, c[0x3][0x18] ;  /* 0x00c00300ff0e77ac */ /* 0x000ee60008000a00 */
[C---:B0-----:R-:W-:Y:S02]  /*31e0*/  DFMA R22, R30.reuse, UR6, R22 ;  /* 0x000000061e167c2b */ /* 0x041fe40008000016 */
[----:B------:R-:W-:Y:S01]  /*31f0*/  DFMA R20, R30, R14, R20 ;  /* 0x0000000e1e14722b */ /* 0x000fe20000000014 */
[----:B------:R-:W0:Y:S05]  /*3200*/  LDCU.64 UR6, c[0x3][0x210] ;  /* 0x00c04200ff0677ac */ /* 0x000e2a0008000a00 */
[C---:B--2---:R-:W-:Y:S01]  /*3210*/  DFMA R22, R36.reuse, UR10, R22 ;  /* 0x0000000a24167c2b */ /* 0x044fe20008000016 */
[----:B------:R-:W2:Y:S01]  /*3220*/  LDCU.64 UR10, c[0x3][0x250] ;  /* 0x00c04a00ff0a77ac */ /* 0x000ea20008000a00 */
[----:B------:R-:W-:-:S07]  /*3230*/  DFMA R20, R36, R16, R20 ;  /* 0x000000102414722b */ /* 0x000fce0000000014 */
[----:B------:R3:W-:Y:S02]  /*3240*/  STS.128 [R5], R20 ;  /* 0x0000001405007388 */ /* 0x0007e40000000c00 */
[C---:B---3--:R-:W-:Y:S01]  /*3250*/  DFMA R20, R52.reuse, UR14, RZ ;  /* 0x0000000e34147c2b */ /* 0x048fe200080000ff */
[----:B------:R-:W3:Y:S01]  /*3260*/  LDCU.64 UR14, c[0x3][0x2d8] ;  /* 0x00c05b00ff0e77ac */ /* 0x000ee20008000a00 */
[----:B------:R-:W-:Y:S01]  /*3270*/  DFMA R22, R52, UR40, RZ ;  /* 0x0000002834167c2b */ /* 0x000fe200080000ff */
[----:B------:R-:W0:Y:S05]  /*3280*/  LDCU.64 UR40, c[0x3][0xe0] ;  /* 0x00c01c00ff2877ac */ /* 0x000e2a0008000a00 */
[C---:B------:R-:W-:Y:S01]  /*3290*/  DFMA R20, R50.reuse, UR18, R20 ;  /* 0x0000001232147c2b */ /* 0x040fe20008000014 */
[----:B------:R-:W2:Y:S01]  /*32a0*/  LDCU.64 UR18, c[0x3][0x120] ;  /* 0x00c02400ff1277ac */ /* 0x000ea20008000a00 */
[----:B------:R-:W-:-:S02]  /*32b0*/  DFMA R22, R50, UR42, R22 ;  /* 0x0000002a32167c2b */ /* 0x000fc40008000016 */
[----:B----4-:R-:W-:Y:S01]  /*32c0*/  DFMA R6, R32, UR4, R6 ;  /* 0x0000000420067c2b */ /* 0x010fe20008000006 */
[----:B------:R-:W4:Y:S03]  /*32d0*/  LDCU.64 UR42, c[0x3][0x1a0] ;  /* 0x00c03400ff2a77ac */ /* 0x000f260008000a00 */
[C---:B-1----:R-:W-:Y:S01]  /*32e0*/  DFMA R20, R46.reuse, UR22, R20 ;  /* 0x000000162e147c2b */ /* 0x042fe20008000014 */
[----:B------:R-:W1:Y:S01]  /*32f0*/  LDCU.64 UR22, c[0x3][0x160] ;  /* 0x00c02c00ff1677ac */ /* 0x000e620008000a00 */
[----:B------:R-:W-:Y:S01]  /*3300*/  DFMA R22, R46, UR44, R22 ;  /* 0x0000002c2e167c2b */ /* 0x000fe20008000016 */
[----:B------:R-:W3:Y:S05]  /*3310*/  LDCU.64 UR4, c[0x3][0x290] ;  /* 0x00c05200ff0477ac */ /* 0x000eea0008000a00 */
[C---:B------:R-:W-:Y:S01]  /*3320*/  DFMA R20, R48.reuse, UR26, R20 ;  /* 0x0000001a30147c2b */ /* 0x040fe20008000014 */
[----:B------:R-:W4:Y:S01]  /*3330*/  LDCU.64 UR26, c[0x3][0x1e0] ;  /* 0x00c03c00ff1a77ac */ /* 0x000f220008000a00 */
[----:B0-----:R-:W-:-:S02]  /*3340*/  DFMA R22, R48, UR40, R22 ;  /* 0x0000002830167c2b */ /* 0x001fc40008000016 */
[----:B------:R-:W-:Y:S01]  /*3350*/  DFMA R6, R28, UR6, R6 ;  /* 0x000000061c067c2b */ /* 0x000fe20008000006 */
[----:B------:R-:W0:Y:S03]  /*3360*/  LDCU.64 UR6, c[0x3][0x2d0] ;  /* 0x00c05a00ff0677ac */ /* 0x000e260008000a00 */
[C---:B------:R-:W-:Y:S01]  /*3370*/  DFMA R20, R44.reuse, UR30, R20 ;  /* 0x0000001e2c147c2b */ /* 0x040fe20008000014 */
[----:B------:R-:W0:Y:S01]  /*3380*/  LDCU.64 UR40, c[0x3][0x220] ;  /* 0x00c04400ff2877ac */ /* 0x000e220008000a00 */
[----:B--2---:R-:W-:Y:S02]  /*3390*/  DFMA R22, R44, UR18, R22 ;  /* 0x000000122c167c2b */ /* 0x004fe40008000016 */
[----:B------:R-:W-:Y:S01]  /*33a0*/  DFMA R6, R34, UR10, R6 ;  /* 0x0000000a22067c2b */ /* 0x000fe20008000006 */
[----:B------:R-:W2:Y:S03]  /*33b0*/  LDCU.64 UR10, c[0x3][0x218] ;  /* 0x00c04300ff0a77ac */ /* 0x000ea60008000a00 */
[C---:B------:R-:W-:Y:S01]  /*33c0*/  DFMA R20, R42.reuse, UR34, R20 ;  /* 0x000000222a147c2b */ /* 0x040fe20008000014 */
[----:B------:R-:W2:Y:S01]  /*33d0*/  LDCU.64 UR30, c[0x3][0x260] ;  /* 0x00c04c00ff1e77ac */ /* 0x000ea20008000a00 */
[----:B-1----:R-:W-:-:S02]  /*33e0*/  DFMA R22, R42, UR22, R22 ;  /* 0x000000162a167c2b */ /* 0x002fc40008000016 */
[----:B---3--:R-:W-:Y:S01]  /*33f0*/  DFMA R6, R30, UR4, R6 ;  /* 0x000000041e067c2b */ /* 0x008fe20008000006 */
[----:B------:R-:W1:Y:S03]  /*3400*/  LDCU.64 UR4, c[0x3][0x258] ;  /* 0x00c04b00ff0477ac */ /* 0x000e660008000a00 */
[C---:B------:R-:W-:Y:S01]  /*3410*/  DFMA R20, R40.reuse, UR36, R20 ;  /* 0x0000002428147c2b */ /* 0x040fe20008000014 */
[----:B------:R-:W3:Y:S01]  /*3420*/  LDCU.64 UR44, c[0x3][0x2a0] ;  /* 0x00c05400ff2c77ac */ /* 0x000ee20008000a00 */
[----:B----4-:R-:W-:Y:S02]  /*3430*/  DFMA R22, R40, UR42, R22 ;  /* 0x0000002a28167c2b */ /* 0x010fe40008000016 */
[----:B0-----:R-:W-:Y:S01]  /*3440*/  DFMA R6, R36, UR6, R6 ;  /* 0x0000000624067c2b */ /* 0x001fe20008000006 */
[----:B------:R-:W0:Y:S03]  /*3450*/  LDCU.64 UR6, c[0x3][0x298] ;  /* 0x00c05300ff0677ac */ /* 0x000e260008000a00 */
[C---:B------:R-:W-:Y:S01]  /*3460*/  DFMA R20, R32.reuse, UR38, R20 ;  /* 0x0000002620147c2b */ /* 0x040fe20008000014 */
[----:B------:R-:W4:Y:S01]  /*3470*/  LDCU.64 UR34, c[0x3][0x2e0] ;  /* 0x00c05c00ff2277ac */ /* 0x000f220008000a00 */
[----:B------:R-:W-:Y:S01]  /*3480*/  DFMA R22, R32, UR26, R22 ;  /* 0x0000001a20167c2b */ /* 0x000fe20008000016 */
[----:B------:R-:W4:Y:S05]  /*3490*/  LDCU.64 UR26, c[0x3][0x30] ;  /* 0x00c00600ff1a77ac */ /* 0x000f2a0008000a00 */
[C---:B--2---:R-:W-:Y:S01]  /*34a0*/  DFMA R20, R28.reuse, UR10, R20 ;  /* 0x0000000a1c147c2b */ /* 0x044fe20008000014 */
[----:B------:R-:W2:Y:S01]  /*34b0*/  LDCU.64 UR36, c[0x3][0x68] ;  /* 0x00c00d00ff2477ac */ /* 0x000ea20008000a00 */
[----:B------:R-:W-:Y:S01]  /*34c0*/  DFMA R22, R28, UR40, R22 ;  /* 0x000000281c167c2b */ /* 0x000fe20008000016 */
[----:B------:R-:W2:Y:S05]  /*34d0*/  LDCU.64 UR40, c[0x3][0x78] ;  /* 0x00c00f00ff2877ac */ /* 0x000eaa0008000a00 */
[C---:B-1----:R-:W-:Y:S01]  /*34e0*/  DFMA R20, R34.reuse, UR4, R20 ;  /* 0x0000000422147c2b */ /* 0x042fe20008000014 */
[----:B------:R-:W1:Y:S01]  /*34f0*/  LDCU.64 UR42, c[0x3][0xa8] ;  /* 0x00c01500ff2a77ac */ /* 0x000e620008000a00 */
[----:B------:R-:W-:Y:S01]  /*3500*/  DFMA R22, R34, UR30, R22 ;  /* 0x0000001e22167c2b */ /* 0x000fe20008000016 */
[----:B------:R-:W2:Y:S05]  /*3510*/  LDCU.64 UR30, c[0x3][0x38] ;  /* 0x00c00700ff1e77ac */ /* 0x000eaa0008000a00 */
[C---:B0-----:R-:W-:Y:S01]  /*3520*/  DFMA R20, R30.reuse, UR6, R20 ;  /* 0x000000061e147c2b */ /* 0x041fe20008000014 */
[----:B------:R-:W0:Y:S01]  /*3530*/  LDCU.64 UR6, c[0x3][0x70] ;  /* 0x00c00e00ff0677ac */ /* 0x000e220008000a00 */
[----:B---3--:R-:W-:Y:S01]  /*3540*/  DFMA R22, R30, UR44, R22 ;  /* 0x0000002c1e167c2b */ /* 0x008fe20008000016 */
[----:B------:R3:W-:Y:S01]  /*3550*/  STS.64 [R5+0x10], R6 ;  /* 0x0000100605007388 */ /* 0x0007e20000000a00 */
[----:B----4-:R-:W-:Y:S01]  /*3560*/  DFMA R24, R52, UR26, RZ ;  /* 0x0000001a34187c2b */ /* 0x010fe200080000ff */
[----:B------:R-:W4:Y:S03]  /*3570*/  LDCU.64 UR38, c[0x3][0xe8] ;  /* 0x00c01d00ff2677ac */ /* 0x000f260008000a00 */
[C---:B------:R-:W-:Y:S01]  /*3580*/  DFMA R20, R36.reuse, UR14, R20 ;  /* 0x0000000e24147c2b */ /* 0x040fe20008000014 */
[----:B------:R-:W1:Y:S01]  /*3590*/  LDCU.64 UR14, c[0x3][0xb0] ;  /* 0x00c01600ff0e77ac */ /* 0x000e620008000a00 */
[----:B------:R-:W-:Y:S01]  /*35a0*/  DFMA R22, R36, UR34, R22 ;  /* 0x0000002224167c2b */ /* 0x000fe20008000016 */
[----:B------:R-:W4:Y:S01]  /*35b0*/  LDCU.64 UR34, c[0x3][0xb8] ;  /* 0x00c01700ff2277ac */ /* 0x000f220008000a00 */
[----:B---3--:R-:W-:-:S02]  /*35c0*/  DFMA R6, R52, UR46, RZ ;  /* 0x0000002e34067c2b */ /* 0x008fc400080000ff */
[----:B--2---:R-:W-:Y:S01]  /*35d0*/  DFMA R26, R52, UR30, RZ ;  /* 0x0000001e341a7c2b */ /* 0x004fe200080000ff */
[----:B------:R-:W2:Y:S01]  /*35e0*/  LDCU.64 UR26, c[0x3][0xf0] ;  /* 0x00c01e00ff1a77ac */ /* 0x000ea20008000a00 */
[C---:B0-----:R-:W-:Y:S01]  /*35f0*/  DFMA R24, R50.reuse, UR6, R24 ;  /* 0x0000000632187c2b */ /* 0x041fe20008000018 */
[----:B------:R-:W0:Y:S03]  /*3600*/  LDCU.64 UR30, c[0x3][0xf8] ;  /* 0x00c01f00ff1e77ac */ /* 0x000e260008000a00 */
[C---:B------:R-:W-:Y:S02]  /*3610*/  DFMA R6, R50.reuse, UR36, R6 ;  /* 0x0000002432067c2b */ /* 0x040fe40008000006 */
[----:B------:R-:W-:Y:S01]  /*3620*/  DFMA R26, R50, UR40, R26 ;  /* 0x00000028321a7c2b */ /* 0x000fe2000800001a */
[----:B------:R-:W3:Y:S01]  /*3630*/  LDCU.64 UR22, c[0x3][0x128] ;  /* 0x00c02500ff1677ac */ /* 0x000ee20008000a00 */
[C---:B-1----:R-:W-:Y:S01]  /*3640*/  DFMA R24, R46.reuse, UR14, R24 ;  /* 0x0000000e2e187c2b */ /* 0x042fe20008000018 */
[----:B------:R-:W1:Y:S03]  /*3650*/  LDCU.64 UR6, c[0x3][0x130] ;  /* 0x00c02600ff0677ac */ /* 0x000e660008000a00 */
[C---:B------:R-:W-:Y:S01]  /*3660*/  DFMA R6, R46.reuse, UR42, R6 ;  /* 0x0000002a2e067c2b */ /* 0x040fe20008000006 */
[----:B------:R-:W1:Y:S01]  /*3670*/  LDCU.64 UR36, c[0x3][0x138] ;  /* 0x00c02700ff2477ac */ /* 0x000e620008000a00 */
[----:B----4-:R-:W-:Y:S01]  /*3680*/  DFMA R26, R46, UR34, R26 ;  /* 0x000000222e1a7c2b */ /* 0x010fe2000800001a */
[----:B------:R-:W4:Y:S05]  /*3690*/  LDCU.64 UR18, c[0x3][0x168] ;  /* 0x00c02d00ff1277ac */ /* 0x000f2a0008000a00 */
[C---:B------:R-:W-:Y:S01]  /*36a0*/  DFMA R6, R48.reuse, UR38, R6 ;  /* 0x0000002630067c2b */ /* 0x040fe20008000006 */
[----:B------:R-:W4:Y:S01]  /*36b0*/  LDCU.64 UR14, c[0x3][0x170] ;  /* 0x00c02e00ff0e77ac */ /* 0x000f220008000a00 */
[C---:B--2---:R-:W-:Y:S01]  /*36c0*/  DFMA R24, R48.reuse, UR26, R24 ;  /* 0x0000001a30187c2b */ /* 0x044fe20008000018 */
[----:B------:R-:W2:Y:S01]  /*36d0*/  LDCU.64 UR34, c[0x3][0x178] ;  /* 0x00c02f00ff2277ac */ /* 0x000ea20008000a00 */
[----:B0-----:R-:W-:Y:S01]  /*36e0*/  DFMA R26, R48, UR30, R26 ;  /* 0x0000001e301a7c2b */ /* 0x001fe2000800001a */
[----:B------:R-:W0:Y:S03]  /*36f0*/  LDCU.64 UR10, c[0x3][0x1a8] ;  /* 0x00c03500ff0a77ac */ /* 0x000e260008000a00 */
[C---:B---3--:R-:W-:Y:S01]  /*3700*/  DFMA R6, R44.reuse, UR22, R6 ;  /* 0x000000162c067c2b */ /* 0x048fe20008000006 */
[----:B------:R-:W3:Y:S01]  /*3710*/  LDCU.64 UR26, c[0x3][0x1b0] ;  /* 0x00c03600ff1a77ac */ /* 0x000ee20008000a00 */
[C---:B-1----:R-:W-:Y:S01]  /*3720*/  DFMA R24, R44.reuse, UR6, R24 ;  /* 0x000000062c187c2b */ /* 0x042fe20008000018 */
[----:B------:R-:W1:Y:S01]  /*3730*/  LDCU.64 UR30, c[0x3][0x1b8] ;  /* 0x00c03700ff1e77ac */ /* 0x000e620008000a00 */
[----:B------:R-:W-:Y:S01]  /*3740*/  DFMA R26, R44, UR36, R26 ;  /* 0x000000242c1a7c2b */ /* 0x000fe2000800001a */
[----:B------:R-:W1:Y:S03]  /*3750*/  LDCU.64 UR4, c[0x3][0x1e8] ;  /* 0x00c03d00ff0477ac */ /* 0x000e660008000a00 */
[C---:B----4-:R-:W-:Y:S01]  /*3760*/  DFMA R6, R42.reuse, UR18, R6 ;  /* 0x000000122a067c2b */ /* 0x050fe20008000006 */
[----:B------:R-:W4:Y:S01]  /*3770*/  LDCU.64 UR22, c[0x3][0x1f0] ;  /* 0x00c03e00ff1677ac */ /* 0x000f220008000a00 */
[C---:B------:R-:W-:Y:S01]  /*3780*/  DFMA R24, R42.reuse, UR14, R24 ;  /* 0x0000000e2a187c2b */ /* 0x040fe20008000018 */
[----:B------:R-:W4:Y:S01]  /*3790*/  LDCU.64 UR36, c[0x3][0x1f8] ;  /* 0x00c03f00ff2477ac */ /* 0x000f220008000a00 */
[----:B--2---:R-:W-:Y:S01]  /*37a0*/  DFMA R26, R42, UR34, R26 ;  /* 0x000000222a1a7c2b */ /* 0x004fe2000800001a */
[----:B------:R-:W2:Y:S03]  /*37b0*/  LDCU.64 UR6, c[0x3][0x228] ;  /* 0x00c04500ff0677ac */ /* 0x000ea60008000a00 */
[C---:B0-----:R-:W-:Y:S01]  /*37c0*/  DFMA R6, R40.reuse, UR10, R6 ;  /* 0x0000000a28067c2b */ /* 0x041fe20008000006 */
[----:B------:R-:W0:Y:S01]  /*37d0*/  LDCU.64 UR14, c[0x3][0x230] ;  /* 0x00c04600ff0e77ac */ /* 0x000e220008000a00 */
[C---:B---3--:R-:W-:Y:S01]  /*37e0*/  DFMA R24, R40.reuse, UR26, R24 ;  /* 0x0000001a28187c2b */ /* 0x048fe20008000018 */
[----:B------:R-:W3:Y:S01]  /*37f0*/  LDCU.64 UR34, c[0x3][0x238] ;  /* 0x00c04700ff2277ac */ /* 0x000ee20008000a00 */
[----:B-1----:R-:W-:Y:S01]  /*3800*/  DFMA R26, R40, UR30, R26 ;  /* 0x0000001e281a7c2b */ /* 0x002fe2000800001a */
[----:B------:R-:W1:Y:S03]  /*3810*/  LDCU.64 UR10, c[0x3][0x268] ;  /* 0x00c04d00ff0a77ac */ /* 0x000e660008000a00 */
[----:B------:R-:W-:-:S02]  /*3820*/  DFMA R6, R32, UR4, R6 ;  /* 0x0000000420067c2b */ /* 0x000fc40008000006 */
[C---:B----4-:R-:W-:Y:S01]  /*3830*/  DFMA R24, R32.reuse, UR22, R24 ;  /* 0x0000001620187c2b */ /* 0x050fe20008000018 */
[----:B------:R-:W4:Y:S01]  /*3840*/  LDCU.64 UR18, c[0x3][0x270] ;  /* 0x00c04e00ff1277ac */ /* 0x000f220008000a00 */
[----:B------:R-:W-:Y:S01]  /*3850*/  DFMA R26, R32, UR36, R26 ;  /* 0x00000024201a7c2b */ /* 0x000fe2000800001a */
[----:B------:R-:W4:Y:S03]  /*3860*/  LDCU.64 UR26, c[0x3][0x278] ;  /* 0x00c04f00ff1a77ac */ /* 0x000f260008000a00 */
[C---:B--2---:R-:W-:Y:S02]  /*3870*/  DFMA R6, R28.reuse, UR6, R6 ;  /* 0x000000061c067c2b */ /* 0x044fe40008000006 */
[C---:B0-----:R-:W-:Y:S01]  /*3880*/  DFMA R24, R28.reuse, UR14, R24 ;  /* 0x0000000e1c187c2b */ /* 0x041fe20008000018 */
[----:B------:R-:W0:Y:S01]  /*3890*/  LDCU.64 UR4, c[0x3][0x2a8] ;  /* 0x00c05500ff0477ac */ /* 0x000e220008000a00 */
[----:B---3--:R-:W-:Y:S01]  /*38a0*/  DFMA R26, R28, UR34, R26 ;  /* 0x000000221c1a7c2b */ /* 0x008fe2000800001a */
[----:B------:R-:W2:Y:S01]  /*38b0*/  LDCU.64 UR14, c[0x3][0x2b0] ;  /* 0x00c05600ff0e77ac */ /* 0x000ea20008000a00 */
[----:B------:R-:W3:Y:S02]  /*38c0*/  LDCU.64 UR30, c[0x3][0x2b8] ;  /* 0x00c05700ff1e77ac */ /* 0x000ee40008000a00 */
[C---:B-1----:R-:W-:Y:S01]  /*38d0*/  DFMA R6, R34.reuse, UR10, R6 ;  /* 0x0000000a22067c2b */ /* 0x042fe20008000006 */
[----:B------:R-:W1:Y:S01]  /*38e0*/  LDCU.64 UR6, c[0x3][0x2e8] ;  /* 0x00c05d00ff0677ac */ /* 0x000e620008000a00 */
[C---:B----4-:R-:W-:Y:S01]  /*38f0*/  DFMA R24, R34.reuse, UR18, R24 ;  /* 0x0000001222187c2b */ /* 0x050fe20008000018 */
[----:B------:R-:W4:Y:S01]  /*3900*/  LDCU.64 UR22, c[0x3][0x2f0] ;  /* 0x00c05e00ff1677ac */ /* 0x000f220008000a00 */
[----:B------:R-:W-:Y:S01]  /*3910*/  DFMA R26, R34, UR26, R26 ;  /* 0x0000001a221a7c2b */ /* 0x000fe2000800001a */
[----:B------:R-:W4:Y:S03]  /*3920*/  LDCU.64 UR10, c[0x3][0x2f8] ;  /* 0x00c05f00ff0a77ac */ /* 0x000f260008000a00 */
[----:B0-----:R-:W-:-:S02]  /*3930*/  DFMA R6, R30, UR4, R6 ;  /* 0x000000041e067c2b */ /* 0x001fc40008000006 */
[C---:B--2---:R-:W-:Y:S02]  /*3940*/  DFMA R24, R30.reuse, UR14, R24 ;  /* 0x0000000e1e187c2b */ /* 0x044fe40008000018 */
[----:B---3--:R-:W-:-:S04]  /*3950*/  DFMA R26, R30, UR30, R26 ;  /* 0x0000001e1e1a7c2b */ /* 0x008fc8000800001a */
[C---:B-1----:R-:W-:Y:S02]  /*3960*/  DFMA R6, R36.reuse, UR6, R6 ;  /* 0x0000000624067c2b */ /* 0x042fe40008000006 */
[C---:B----4-:R-:W-:Y:S02]  /*3970*/  DFMA R24, R36.reuse, UR22, R24 ;  /* 0x0000001624187c2b */ /* 0x050fe40008000018 */
[----:B------:R-:W-:Y:S01]  /*3980*/  DFMA R26, R36, UR10, R26 ;  /* 0x0000000a241a7c2b */ /* 0x000fe2000800001a */
[----:B------:R0:W-:Y:S01]  /*3990*/  STS.64 [R5+0x18], R20 ;  /* 0x0000181405007388 */ /* 0x0001e20000000a00 */
[----:B------:R-:W-:Y:S03]  /*39a0*/  BSSY.RECONVERGENT B0, `(.L_x_1049) ;  /* 0x00000e5000007945 */ /* 0x000fe60003800200 */
[----:B------:R0:W-:Y:S04]  /*39b0*/  STS.64 [R5+0x20], R22 ;  /* 0x0000201605007388 */ /* 0x0001e80000000a00 */
[----:B------:R0:W-:Y:S04]  /*39c0*/  STS.64 [R5+0x28], R6 ;  /* 0x0000280605007388 */ /* 0x0001e80000000a00 */
[----:B------:R0:W-:Y:S04]  /*39d0*/  STS.64 [R5+0x30], R24 ;  /* 0x0000301805007388 */ /* 0x0001e80000000a00 */
[----:B------:R0:W-:Y:S01]  /*39e0*/  STS.64 [R5+0x38], R26 ;  /* 0x0000381a05007388 */ /* 0x0001e20000000a00 */
[----:B------:R-:W-:Y:S06]  /*39f0*/  BAR.SYNC.DEFER_BLOCKING 0x0 ;  /* 0x0000000000007b1d */ /* 0x000fec0000010000 */
[----:B------:R-:W-:Y:S05]  /*3a00*/  @P2 BRA `(.L_x_1050) ;  /* 0x0000000c00782947 */ /* 0x000fea0003800000 */
[----:B------:R-:W-:Y:S01]  /*3a10*/  IMAD.SHL.U32 R0, R0, 0x8, RZ ;  /* 0x0000000800007824 */ /* 0x000fe200078e00ff */
[----:B------:R-:W1:Y:S04]  /*3a20*/  LDCU.64 UR4, c[0x3][0x8] ;  /* 0x00c00100ff0477ac */ /* 0x000e680008000a00 */
[----:B0-----:R-:W-:Y:S01]  /*3a30*/  LOP3.LUT R5, R0, 0x38, RZ, 0xc0, !PT ;  /* 0x0000003800057812 */ /* 0x001fe200078ec0ff */
[----:B------:R-:W0:Y:S04]  /*3a40*/  LDCU.64 UR6, c[0x3][0x48] ;  /* 0x00c00900ff0677ac */ /* 0x000e280008000a00 */
[----:B------:R-:W-:Y:S01]  /*3a50*/  IMAD.IADD R2, R2, 0x1, R5 ;  /* 0x0000000102027824 */ /* 0x000fe200078e0205 */
[----:B------:R-:W2:Y:S04]  /*3a60*/  LDCU.64 UR10, c[0x3][0x108] ;  /* 0x00c02100ff0a77ac */ /* 0x000ea80008000a00 */
[----:B------:R-:W3:Y:S01]  /*3a70*/  LDS.64 R28, [R2] ;  /* 0x00000000021c7984 */ /* 0x000ee20000000a00 */
[----:B------:R-:W4:Y:S03]  /*3a80*/  LDCU.64 UR14, c[0x3][0x10] ;  /* 0x00c00200ff0e77ac */ /* 0x000f260008000a00 */
[----:B------:R-:W5:Y:S01]  /*3a90*/  LDS.64 R26, [R2+0x60] ;  /* 0x00006000021a7984 */ /* 0x000f620000000a00 */
[----:B-1----:R-:W-:Y:S01]  /*3aa0*/  IMAD.U32 R18, RZ, RZ, UR4 ;  /* 0x00000004ff127e24 */ /* 0x002fe2000f8e00ff */
[----:B------:R-:W1:Y:S01]  /*3ab0*/  LDCU.64 UR18, c[0x3][0x50] ;  /* 0x00c00a00ff1277ac */ /* 0x000e620008000a00 */
[----:B------:R-:W-:Y:S01]  /*3ac0*/  IMAD.U32 R19, RZ, RZ, UR5 ;  /* 0x00000005ff137e24 */ /* 0x000fe2000f8e00ff */
[----:B------:R-:W2:Y:S01]  /*3ad0*/  LDS.64 R24, [R2+0xc0] ;  /* 0x0000c00002187984 */ /* 0x000ea20000000a00 */
[----:B0-----:R-:W-:Y:S01]  /*3ae0*/  MOV R38, UR6 ;  /* 0x0000000600267c02 */ /* 0x001fe20008000f00 */
[----:B------:R-:W2:Y:S01]  /*3af0*/  LDCU.64 UR4, c[0x3][0x88] ;  /* 0x00c01100ff0477ac */ /* 0x000ea20008000a00 */
[----:B------:R-:W-:Y:S01]  /*3b00*/  IMAD.U32 R39, RZ, RZ, UR7 ;  /* 0x00000007ff277e24 */ /* 0x000fe2000f8e00ff */
[----:B------:R-:W0:Y:S01]  /*3b10*/  LDS.64 R22, [R2+0x120] ;  /* 0x0001200002167984 */ /* 0x000e220000000a00 */
[----:B------:R-:W0:Y:S03]  /*3b20*/  LDCU.64 UR6, c[0x3][0xc8] ;  /* 0x00c01900ff0677ac */ /* 0x000e260008000a00 */
        /* <DEDUP_REMOVED lines=11> */
[----:B---3--:R-:W-:-:S03]  /*3be0*/  DFMA R4, R28, R18, RZ ;  /* 0x000000121c04722b */ /* 0x008fc600000000ff */
[----:B------:R-:W3:Y:S01]  /*3bf0*/  LDS.64 R6, [R2+0x3c0] ;  /* 0x0003c00002067984 */ /* 0x000ee20000000a00 */
[----:B----4-:R-:W-:Y:S01]  /*3c00*/  DFMA R34, R28, UR14, RZ ;  /* 0x0000000e1c227c2b */ /* 0x010fe200080000ff */
[----:B------:R-:W4:Y:S03]  /*3c10*/  LDCU.64 UR14, c[0x3][0x58] ;  /* 0x00c00b00ff0e77ac */ /* 0x000f260008000a00 */
[----:B-----5:R-:W-:-:S04]  /*3c20*/  DFMA R4, R26, R38, R4 ;  /* 0x000000261a04722b */ /* 0x020fc80000000004 */
[----:B-1----:R-:W-:Y:S01]  /*3c30*/  DFMA R34, R26, UR18, R34 ;  /* 0x000000121a227c2b */ /* 0x002fe20008000022 */
[----:B------:R-:W1:Y:S03]  /*3c40*/  LDCU.64 UR18, c[0x3][0x98] ;  /* 0x00c01300ff1277ac */ /* 0x000e660008000a00 */
[----:B--2---:R-:W-:Y:S01]  /*3c50*/  DFMA R4, R24, UR4, R4 ;  /* 0x0000000418047c2b */ /* 0x004fe20008000004 */
[----:B------:R-:W2:Y:S07]  /*3c60*/  LDCU.64 UR4, c[0x3][0x148] ;  /* 0x00c02900ff0477ac */ /* 0x000eae0008000a00 */
[----:B0-----:R-:W-:Y:S01]  /*3c70*/  DFMA R4, R22, UR6, R4 ;  /* 0x0000000616047c2b */ /* 0x001fe20008000004 */
[----:B------:R-:W0:Y:S07]  /*3c80*/  LDCU.64 UR6, c[0x3][0x188] ;  /* 0x00c03100ff0677ac */ /* 0x000e2e0008000a00 */
[----:B------:R-:W-:Y:S01]  /*3c90*/  DFMA R4, R20, UR10, R4 ;  /* 0x0000000a14047c2b */ /* 0x000fe20008000004 */
[----:B------:R-:W5:Y:S07]  /*3ca0*/  LDCU.64 UR10, c[0x3][0x1c8] ;  /* 0x00c03900ff0a77ac */ /* 0x000f6e0008000a00 */
[----:B--2---:R-:W-:Y:S01]  /*3cb0*/  DFMA R4, R16, UR4, R4 ;  /* 0x0000000410047c2b */ /* 0x004fe20008000004 */
[----:B------:R-:W2:Y:S07]  /*3cc0*/  LDCU.64 UR4, c[0x3][0x208] ;  /* 0x00c04100ff0477ac */ /* 0x000eae0008000a00 */
[----:B0-----:R-:W-:Y:S01]  /*3cd0*/  DFMA R30, R8, UR6, R4 ;  /* 0x00000006081e7c2b */ /* 0x001fe20008000004 */
[----:B------:R-:W0:Y:S01]  /*3ce0*/  LDCU.64 UR6, c[0x3][0x248] ;  /* 0x00c04900ff0677ac */ /* 0x000e220008000a00 */
[----:B------:R-:W4:Y:S06]  /*3cf0*/  LDS.64 R4, [R2+0x420] ;  /* 0x0004200002047984 */ /* 0x000f2c0000000a00 */
[----:B-----5:R-:W-:Y:S01]  /*3d00*/  DFMA R30, R10, UR10, R30 ;  /* 0x0000000a0a1e7c2b */ /* 0x020fe2000800001e */
[----:B------:R-:W3:Y:S07]  /*3d10*/  LDCU.64 UR10, c[0x3][0x288] ;  /* 0x00c05100ff0a77ac */ /* 0x000eee0008000a00 */
[----:B--2---:R-:W-:Y:S01]  /*3d20*/  DFMA R30, R12, UR4, R30 ;  /* 0x000000040c1e7c2b */ /* 0x004fe2000800001e */
[----:B------:R-:W4:Y:S07]  /*3d30*/  LDCU.64 UR4, c[0x3][0x2c8] ;  /* 0x00c05900ff0477ac */ /* 0x000f2e0008000a00 */
[----:B0-----:R-:W-:Y:S01]  /*3d40*/  DFMA R30, R14, UR6, R30 ;  /* 0x000000060e1e7c2b */ /* 0x001fe2000800001e */
[----:B------:R-:W0:Y:S07]  /*3d50*/  LDCU.64 UR6, c[0x3][0x90] ;  /* 0x00c01200ff0677ac */ /* 0x000e2e0008000a00 */
[----:B---3--:R-:W-:Y:S01]  /*3d60*/  DFMA R30, R6, UR10, R30 ;  /* 0x0000000a061e7c2b */ /* 0x008fe2000800001e */
[----:B------:R-:W2:Y:S07]  /*3d70*/  LDCU.64 UR10, c[0x3][0x18] ;  /* 0x00c00300ff0a77ac */ /* 0x000eae0008000a00 */
[----:B----4-:R-:W-:Y:S01]  /*3d80*/  DFMA R30, R4, UR4, R30 ;  /* 0x00000004041e7c2b */ /* 0x010fe2000800001e */
[----:B------:R-:W3:Y:S01]  /*3d90*/  LDCU.64 UR4, c[0x3][0x110] ;  /* 0x00c02200ff0477ac */ /* 0x000ee20008000a00 */
[----:B0-----:R-:W-:Y:S01]  /*3da0*/  DFMA R34, R24, UR6, R34 ;  /* 0x0000000618227c2b */ /* 0x001fe20008000022 */
[----:B------:R-:W0:Y:S04]  /*3db0*/  LDCU.64 UR6, c[0x3][0x150] ;  /* 0x00c02a00ff0677ac */ /* 0x000e280008000a00 */
[----:B------:R4:W-:Y:S01]  /*3dc0*/  STS.64 [R2+0x60], R30 ;  /* 0x0000601e02007388 */ /* 0x0009e20000000a00 */
[----:B--2---:R-:W-:Y:S01]  /*3dd0*/  DFMA R36, R28, UR10, RZ ;  /* 0x0000000a1c247c2b */ /* 0x004fe200080000ff */
[----:B------:R-:W2:Y:S01]  /*3de0*/  LDCU.64 UR10, c[0x3][0x190] ;  /* 0x00c03200ff0a77ac */ /* 0x000ea20008000a00 */
[----:B------:R-:W-:Y:S01]  /*3df0*/  DFMA R34, R22, UR22, R34 ;  /* 0x0000001616227c2b */ /* 0x000fe20008000022 */
[----:B------:R-:W5:Y:S05]  /*3e00*/  LDCU.64 UR22, c[0x3][0x198] ;  /* 0x00c03300ff1677ac */ /* 0x000f6a0008000a00 */
[----:B------:R-:W-:Y:S01]  /*3e10*/  DFMA R36, R26, UR14, R36 ;  /* 0x0000000e1a247c2b */ /* 0x000fe20008000024 */
[----:B------:R-:W4:Y:S01]  /*3e20*/  LDCU.64 UR14, c[0x3][0x118] ;  /* 0x00c02300ff0e77ac */ /* 0x000f220008000a00 */
[----:B---3--:R-:W-:Y:S01]  /*3e30*/  DFMA R34, R20, UR4, R34 ;  /* 0x0000000414227c2b */ /* 0x008fe20008000022 */
[----:B------:R-:W3:Y:S05]  /*3e40*/  LDCU.64 UR4, c[0x3][0x1d0] ;  /* 0x00c03a00ff0477ac */ /* 0x000eea0008000a00 */
[----:B-1----:R-:W-:Y:S01]  /*3e50*/  DFMA R36, R24, UR18, R36 ;  /* 0x0000001218247c2b */ /* 0x002fe20008000024 */
[----:B------:R-:W1:Y:S01]  /*3e60*/  LDCU.64 UR18, c[0x3][0x158] ;  /* 0x00c02b00ff1277ac */ /* 0x000e620008000a00 */
[----:B0-----:R-:W-:Y:S01]  /*3e70*/  DFMA R34, R16, UR6, R34 ;  /* 0x0000000610227c2b */ /* 0x001fe20008000022 */
[----:B------:R-:W0:Y:S05]  /*3e80*/  LDCU.64 UR6, c[0x3][0x210] ;  /* 0x00c04200ff0677ac */ /* 0x000e2a0008000a00 */
[----:B------:R-:W-:Y:S01]  /*3e90*/  DFMA R36, R22, UR26, R36 ;  /* 0x0000001a16247c2b */ /* 0x000fe20008000024 */
[----:B------:R-:W5:Y:S01]  /*3ea0*/  LDCU.64 UR26, c[0x3][0xa8] ;  /* 0x00c01500ff1a77ac */ /* 0x000f620008000a00 */
[----:B--2---:R-:W-:Y:S01]  /*3eb0*/  DFMA R34, R8, UR10, R34 ;  /* 0x0000000a08227c2b */ /* 0x004fe20008000022 */
[----:B------:R-:W2:Y:S05]  /*3ec0*/  LDCU.64 UR10, c[0x3][0x250] ;  /* 0x00c04a00ff0a77ac */ /* 0x000eaa0008000a00 */
[----:B----4-:R-:W-:Y:S01]  /*3ed0*/  DFMA R36, R20, UR14, R36 ;  /* 0x0000000e14247c2b */ /* 0x010fe20008000024 */
[----:B------:R-:W4:Y:S01]  /*3ee0*/  LDCU.64 UR14, c[0x3][0x1d8] ;  /* 0x00c03b00ff0e77ac */ /* 0x000f220008000a00 */
[----:B---3--:R-:W-:Y:S01]  /*3ef0*/  DFMA R34, R10, UR4, R34 ;  /* 0x000000040a227c2b */ /* 0x008fe20008000022 */
[----:B------:R-:W3:Y:S05]  /*3f00*/  LDCU.64 UR4, c[0x3][0x290] ;  /* 0x00c05200ff0477ac */ /* 0x000eea0008000a00 */
[----:B-1----:R-:W-:Y:S01]  /*3f10*/  DFMA R36, R16, UR18, R36 ;  /* 0x0000001210247c2b */ /* 0x002fe20008000024 */
[----:B------:R-:W1:Y:S01]  /*3f20*/  LDCU.64 UR18, c[0x3][0x218] ;  /* 0x00c04300ff1277ac */ /* 0x000e620008000a00 */
[----:B0-----:R-:W-:Y:S01]  /*3f30*/  DFMA R34, R12, UR6, R34 ;  /* 0x000000060c227c2b */ /* 0x001fe20008000022 */
[----:B------:R-:W0:Y:S05]  /*3f40*/  LDCU.64 UR6, c[0x3][0x2d0] ;  /* 0x00c05a00ff0677ac */ /* 0x000e2a0008000a00 */
[----:B-----5:R-:W-:Y:S01]  /*3f50*/  DFMA R36, R8, UR22, R36 ;  /* 0x0000001608247c2b */ /* 0x020fe20008000024 */
        /* <DEDUP_REMOVED lines=13> */
[----:B------:R5:W-:Y:S01]  /*4030*/  STS.64 [R2+0xc0], R34 ;  /* 0x0000c02202007388 */ /* 0x000be20000000a00 */
[----:B----4-:R-:W-:Y:S01]  /*4040*/  DFMA R30, R28, UR14, RZ ;  /* 0x0000000e1c1e7c2b */ /* 0x010fe200080000ff */
[----:B------:R-:W4:Y:S04]  /*4050*/  LDCU.64 UR14, c[0x3][0x68] ;  /* 0x00c00d00ff0e77ac */ /* 0x000f280008000a00 */
[----:B--2---:R-:W-:Y:S01]  /*4060*/  DFMA R36, R6, UR10, R36 ;  /* 0x0000000a06247c2b */ /* 0x004fe20008000024 */
[----:B------:R-:W5:Y:S02]  /*4070*/  LDCU.64 UR10, c[0x3][0x28] ;  /* 0x00c00500ff0a77ac */ /* 0x000f640008000a00 */
[----:B0-----:R-:W-:Y:S01]  /*4080*/  DFMA R30, R26, UR6, R30 ;  /* 0x000000061a1e7c2b */ /* 0x001fe2000800001e */
[----:B------:R-:W0:Y:S04]  /*4090*/  LDCU.64 UR6, c[0x3][0x160] ;  /* 0x00c02c00ff0677ac */ /* 0x000e280008000a00 */
[----:B---3--:R-:W-:Y:S01]  /*40a0*/  DFMA R36, R4, UR4, R36 ;  /* 0x0000000404247c2b */ /* 0x008fe20008000024 */
[----:B------:R-:W2:Y:S02]  /*40b0*/  LDCU.64 UR4, c[0x3][0x120] ;  /* 0x00c02400ff0477ac */ /* 0x000ea40008000a00 */
[----:B-1----:R-:W-:Y:S01]  /*40c0*/  DFMA R30, R24, UR18, R30 ;  /* 0x00000012181e7c2b */ /* 0x002fe2000800001e */
[----:B------:R-:W1:Y:S03]  /*40d0*/  LDCU.64 UR18, c[0x3][0xe8] ;  /* 0x00c01d00ff1277ac */ /* 0x000e660008000a00 */
[----:B------:R3:W-:Y:S01]  /*40e0*/  STS.64 [R2+0x120], R36 ;  /* 0x0001202402007388 */ /* 0x0007e20000000a00 */
[----:B-----5:R-:W-:Y:S01]  /*40f0*/  DFMA R34, R28, UR10, RZ ;  /* 0x0000000a1c227c2b */ /* 0x020fe200080000ff */
[----:B------:R-:W5:Y:S02]  /*4100*/  LDCU.64 UR10, c[0x3][0x1a0] ;  /* 0x00c03400ff0a77ac */ /* 0x000f640008000a00 */
[----:B------:R-:W-:Y:S01]  /*4110*/  DFMA R30, R22, UR22, R30 ;  /* 0x00000016161e7c2b */ /* 0x000fe2000800001e */
[----:B------:R-:W3:Y:S04]  /*4120*/  LDCU.64 UR22, c[0x3][0x168] ;  /* 0x00c02d00ff1677ac */ /* 0x000ee80008000a00 */
[----:B----4-:R-:W-:Y:S01]  /*4130*/  DFMA R34, R26, UR14, R34 ;  /* 0x0000000e1a227c2b */ /* 0x010fe20008000022 */
[----:B------:R-:W4:Y:S02]  /*4140*/  LDCU.64 UR14, c[0x3][0x128] ;  /* 0x00c02500ff0e77ac */ /* 0x000f240008000a00 */
[----:B--2---:R-:W-:Y:S01]  /*4150*/  DFMA R30, R20, UR4, R30 ;  /* 0x00000004141e7c2b */ /* 0x004fe2000800001e */
[----:B------:R-:W2:Y:S04]  /*4160*/  LDCU.64 UR4, c[0x3][0x1e0] ;  /* 0x00c03c00ff0477ac */ /* 0x000ea80008000a00 */
[----:B------:R-:W-:Y:S01]  /*4170*/  DFMA R34, R24, UR26, R34 ;  /* 0x0000001a18227c2b */ /* 0x000fe20008000022 */
[----:B------:R-:W3:Y:S02]  /*4180*/  LDCU.64 UR26, c[0x3][0xf8] ;  /* 0x00c01f00ff1a77ac */ /* 0x000ee40008000a00 */
[----:B0-----:R-:W-:Y:S01]  /*4190*/  DFMA R30, R16, UR6, R30 ;  /* 0x00000006101e7c2b */ /* 0x001fe2000800001e */
[----:B------:R-:W0:Y:S04]  /*41a0*/  LDCU.64 UR6, c[0x3][0x220] ;  /* 0x00c04400ff0677ac */ /* 0x000e280008000a00 */
[----:B-1----:R-:W-:Y:S01]  /*41b0*/  DFMA R34, R22, UR18, R34 ;  /* 0x0000001216227c2b */ /* 0x002fe20008000022 */
[----:B------:R-:W1:Y:S02]  /*41c0*/  LDCU.64 UR18, c[0x3][0x1a8] ;  /* 0x00c03500ff1277ac */ /* 0x000e640008000a00 */
[----:B-----5:R-:W-:Y:S01]  /*41d0*/  DFMA R30, R8, UR10, R30 ;  /* 0x0000000a081e7c2b */ /* 0x020fe2000800001e */
[----:B------:R-:W5:Y:S04]  /*41e0*/  LDCU.64 UR10, c[0x3][0x260] ;  /* 0x00c04c00ff0a77ac */ /* 0x000f680008000a00 */
[----:B----4-:R-:W-:Y:S01]  /*41f0*/  DFMA R34, R20, UR14, R34 ;  /* 0x0000000e14227c2b */ /* 0x010fe20008000022 */
[----:B------:R-:W4:Y:S02]  /*4200*/  LDCU.64 UR14, c[0x3][0x1e8] ;  /* 0x00c03d00ff0e77ac */ /* 0x000f240008000a00 */
[----:B--2---:R-:W-:Y:S01]  /*4210*/  DFMA R30, R10, UR4, R30 ;  /* 0x000000040a1e7c2b */ /* 0x004fe2000800001e */
[----:B------:R-:W2:Y:S04]  /*4220*/  LDCU.64 UR4, c[0x3][0x2a0] ;  /* 0x00c05400ff0477ac */ /* 0x000ea80008000a00 */
[----:B---3--:R-:W-:Y:S01]  /*4230*/  DFMA R34, R16, UR22, R34 ;  /* 0x0000001610227c2b */ /* 0x008fe20008000022 */
        /* <DEDUP_REMOVED lines=16> */
[----:B------:R-:W1:Y:S01]  /*4340*/  LDCU.64 UR18, c[0x3][0x78] ;  /* 0x00c00f00ff1277ac */ /* 0x000e620008000a00 */
[----:B------:R4:W-:Y:S06]  /*4350*/  STS.64 [R2+0x180], R30 ;  /* 0x0001801e02007388 */ /* 0x0009ec0000000a00 */
[----:B-----5:R-:W-:Y:S01]  /*4360*/  DFMA R34, R6, UR10, R34 ;  /* 0x0000000a06227c2b */ /* 0x020fe20008000022 */
[----:B------:R-:W5:Y:S01]  /*4370*/  LDCU.64 UR10, c[0x3][0x70] ;  /* 0x00c00e00ff0a77ac */ /* 0x000f620008000a00 */
[----:B0-----:R-:W-:Y:S01]  /*4380*/  DFMA R36, R28, UR6, RZ ;  /* 0x000000061c247c2b */ /* 0x001fe200080000ff */
[----:B------:R-:W0:Y:S05]  /*4390*/  LDCU.64 UR6, c[0x3][0xf0] ;  /* 0x00c01e00ff0677ac */ /* 0x000e2a0008000a00 */
[----:B--2---:R-:W-:-:S02]  /*43a0*/  DFMA R34, R4, UR4, R34 ;  /* 0x0000000404227c2b */ /* 0x004fc40008000022 */
[C---:B----4-:R-:W-:Y:S01]  /*43b0*/  DFMA R30, R28.reuse, UR8, RZ ;  /* 0x000000081c1e7c2b */ /* 0x050fe200080000ff */
[----:B------:R-:W2:Y:S01]  /*43c0*/  LDCU.64 UR4, c[0x3][0xb0] ;  /* 0x00c01600ff0477ac */ /* 0x000ea20008000a00 */
[----:B------:R-:W-:Y:S01]  /*43d0*/  DFMA R28, R28, UR14, RZ ;  /* 0x0000000e1c1c7c2b */ /* 0x000fe200080000ff */
[----:B------:R-:W4:Y:S02]  /*43e0*/  LDCU.64 UR14, c[0x3][0x1b0] ;  /* 0x00c03600ff0e77ac */ /* 0x000f240008000a00 */
[----:B------:R0:W-:Y:S01]  /*43f0*/  STS.64 [R2+0x1e0], R34 ;  /* 0x0001e02202007388 */ /* 0x0001e20000000a00 */
[C---:B-----5:R-:W-:Y:S01]  /*4400*/  DFMA R36, R26.reuse, UR10, R36 ;  /* 0x0000000a1a247c2b */ /* 0x060fe20008000024 */
[----:B------:R-:W5:Y:S03]  /*4410*/  LDCU.64 UR10, c[0x3][0x170] ;  /* 0x00c02e00ff0a77ac */ /* 0x000f660008000a00 */
[----:B-1----:R-:W-:-:S02]  /*4420*/  DFMA R28, R26, UR18, R28 ;  /* 0x000000121a1c7c2b */ /* 0x002fc4000800001c */
[----:B------:R-:W-:Y:S01]  /*4430*/  DFMA R30, R26, UR12, R30 ;  /* 0x0000000c1a1e7c2b */ /* 0x000fe2000800001e */
[----:B------:R-:W1:Y:S05]  /*4440*/  LDCU.64 UR18, c[0x3][0x1f0] ;  /* 0x00c03e00ff1277ac */ /* 0x000e6a0008000a00 */
[C---:B---3--:R-:W-:Y:S01]  /*4450*/  DFMA R28, R24.reuse, UR22, R28 ;  /* 0x00000016181c7c2b */ /* 0x048fe2000800001c */
[----:B------:R-:W3:Y:S01]  /*4460*/  LDCU.64 UR22, c[0x3][0x270] ;  /* 0x00c04e00ff1677ac */ /* 0x000ee20008000a00 */
[C---:B--2---:R-:W-:Y:S02]  /*4470*/  DFMA R36, R24.reuse, UR4, R36 ;  /* 0x0000000418247c2b */ /* 0x044fe40008000024 */
[----:B------:R-:W-:Y:S01]  /*4480*/  DFMA R30, R24, UR16, R30 ;  /* 0x00000010181e7c2b */ /* 0x000fe2000800001e */
[----:B------:R-:W2:Y:S03]  /*4490*/  LDCU.64 UR4, c[0x3][0x130] ;  /* 0x00c02600ff0477ac */ /* 0x000ea60008000a00 */
[C---:B------:R-:W-:Y:S01]  /*44a0*/  DFMA R28, R22.reuse, UR26, R28 ;  /* 0x0000001a161c7c2b */ /* 0x040fe2000800001c */
[----:B------:R-:W4:Y:S01]  /*44b0*/  LDCU.64 UR26, c[0x3][0x1b8] ;  /* 0x00c03700ff1a77ac */ /* 0x000f220008000a00 */
[----:B0-----:R-:W-:-:S02]  /*44c0*/  DFMA R36, R22, UR6, R36 ;  /* 0x0000000616247c2b */ /* 0x001fc40008000024 */
[----:B------:R-:W-:Y:S01]  /*44d0*/  DFMA R30, R22, UR20, R30 ;  /* 0x00000014161e7c2b */ /* 0x000fe2000800001e */
[----:B------:R-:W0:Y:S03]  /*44e0*/  LDCU.64 UR6, c[0x3][0x230] ;  /* 0x00c04600ff0677ac */ /* 0x000e260008000a00 */
[C---:B------:R-:W-:Y:S01]  /*44f0*/  DFMA R28, R20.reuse, UR30, R28 ;  /* 0x0000001e141c7c2b */ /* 0x040fe2000800001c */
[----:B------:R-:W1:Y:S03]  /*4500*/  LDCU.64 UR30, c[0x3][0x1f8] ;  /* 0x00c03f00ff1e77ac */ /* 0x000e660008000a00 */
[C---:B------:R-:W-:Y:S02]  /*4510*/  DFMA R30, R20.reuse, UR24, R30 ;  /* 0x00000018141e7c2b */ /* 0x040fe4000800001e */
[----:B--2---:R-:W-:Y:S01]  /*4520*/  DFMA R36, R20, UR4, R36 ;  /* 0x0000000414247c2b */ /* 0x004fe20008000024 */
[----:B------:R-:W2:Y:S01]  /*4530*/  LDCU.64 UR4, c[0x3][0x2b0] ;  /* 0x00c05600ff0477ac */ /* 0x000ea20008000a00 */
[----:B------:R-:W-:-:S04]  /*4540*/  DFMA R28, R16, UR34, R28 ;  /* 0x00000022101c7c2b */ /* 0x000fc8000800001c */
[C---:B------:R-:W-:Y:S01]  /*4550*/  DFMA R30, R16.reuse, UR28, R30 ;  /* 0x0000001c101e7c2b */ /* 0x040fe2000800001e */
[----:B------:R-:W3:Y:S01]  /*4560*/  LDCU.64 UR34, c[0x3][0x200] ;  /* 0x00c04000ff2277ac */ /* 0x000ee20008000a00 */
[----:B-----5:R-:W-:Y:S01]  /*4570*/  DFMA R36, R16, UR10, R36 ;  /* 0x0000000a10247c2b */ /* 0x020fe20008000024 */
[----:B------:R-:W5:Y:S01]  /*4580*/  LDCU.64 UR10, c[0x3][0x238] ;  /* 0x00c04700ff0a77ac */ /* 0x000f620008000a00 */
[----:B----4-:R-:W-:-:S04]  /*4590*/  DFMA R28, R8, UR26, R28 ;  /* 0x0000001a081c7c2b */ /* 0x010fc8000800001c */
[C---:B------:R-:W-:Y:S01]  /*45a0*/  DFMA R30, R8.reuse, UR32, R30 ;  /* 0x00000020081e7c2b */ /* 0x040fe2000800001e */
[----:B------:R-:W4:Y:S01]  /*45b0*/  LDCU.64 UR26, c[0x3][0x240] ;  /* 0x00c04800ff1a77ac */ /* 0x000f220008000a00 */
[----:B------:R-:W-:Y:S01]  /*45c0*/  DFMA R36, R8, UR14, R36 ;  /* 0x0000000e08247c2b */ /* 0x000fe20008000024 */
[----:B------:R-:W-:Y:S01]  /*45d0*/  IMAD.U32 R8, RZ, RZ, UR36 ;  /* 0x00000024ff087e24 */ /* 0x000fe2000f8e00ff */
[----:B------:R-:W2:Y:S01]  /*45e0*/  LDCU.64 UR14, c[0x3][0x278] ;  /* 0x00c04f00ff0e77ac */ /* 0x000ea20008000a00 */
[----:B------:R-:W-:Y:S01]  /*45f0*/  IMAD.U32 R9, RZ, RZ, UR37 ;  /* 0x00000025ff097e24 */ /* 0x000fe2000f8e00ff */
[C---:B-1----:R-:W-:Y:S01]  /*4600*/  DFMA R28, R10.reuse, UR30, R28 ;  /* 0x0000001e0a1c7c2b */ /* 0x042fe2000800001c */
[----:B------:R-:W1:Y:S03]  /*4610*/  LDCU.64 UR30, c[0x3][0x280] ;  /* 0x00c05000ff1e77ac */ /* 0x000e660008000a00 */
[----:B------:R-:W-:-:S02]  /*4620*/  DFMA R36, R10, UR18, R36 ;  /* 0x000000120a247c2b */ /* 0x000fc40008000024 */
[----:B------:R-:W-:Y:S01]  /*4630*/  DFMA R30, R10, R8, R30 ;  /* 0x000000080a1e722b */ /* 0x000fe2000000001e */
[----:B------:R-:W1:Y:S01]  /*4640*/  LDCU.64 UR18, c[0x3][0x2b8] ;  /* 0x00c05700ff1277ac */ /* 0x000e620008000a00 */
[----:B---3--:R-:W-:Y:S01]  /*4650*/  MOV R10, UR34 ;  /* 0x00000022000a7c02 */ /* 0x008fe20008000f00 */
[----:B------:R-:W-:Y:S01]  /*4660*/  IMAD.U32 R11, RZ, RZ, UR35 ;  /* 0x00000023ff0b7e24 */ /* 0x000fe2000f8e00ff */
[C---:B-----5:R-:W-:Y:S01]  /*4670*/  DFMA R28, R12.reuse, UR10, R28 ;  /* 0x0000000a0c1c7c2b */ /* 0x060fe2000800001c */
[----:B------:R-:W3:Y:S01]  /*4680*/  LDCU.64 UR34, c[0x3][0x2c0] ;  /* 0x00c05800ff2277ac */ /* 0x000ee20008000a00 */
[----:B0-----:R-:W-:-:S03]  /*4690*/  DFMA R36, R12, UR6, R36 ;  /* 0x000000060c247c2b */ /* 0x001fc60008000024 */
[----:B------:R-:W-:Y:S01]  /*46a0*/  DFMA R30, R12, R10, R30 ;  /* 0x0000000a0c1e722b */ /* 0x000fe2000000001e */
[----:B------:R-:W0:Y:S01]  /*46b0*/  LDCU.64 UR6, c[0x3][0x2f0] ;  /* 0x00c05e00ff0677ac */ /* 0x000e220008000a00 */
[----:B----4-:R-:W-:Y:S01]  /*46c0*/  IMAD.U32 R12, RZ, RZ, UR26 ;  /* 0x0000001aff0c7e24 */ /* 0x010fe2000f8e00ff */
[C---:B--2---:R-:W-:Y:S01]  /*46d0*/  DFMA R28, R14.reuse, UR14, R28 ;  /* 0x0000000e0e1c7c2b */ /* 0x044fe2000800001c */
[----:B------:R-:W-:Y:S01]  /*46e0*/  IMAD.U32 R13, RZ, RZ, UR27 ;  /* 0x0000001bff0d7e24 */ /* 0x000fe2000f8e00ff */
[----:B------:R-:W2:Y:S01]  /*46f0*/  LDCU.64 UR10, c[0x3][0x2f8] ;  /* 0x00c05f00ff0a77ac */ /* 0x000ea20008000a00 */
[----:B------:R-:W-:-:S04]  /*4700*/  DFMA R36, R14, UR22, R36 ;  /* 0x000000160e247c2b */ /* 0x000fc80008000024 */
[----:B------:R-:W-:Y:S01]  /*4710*/  DFMA R30, R14, R12, R30 ;  /* 0x0000000c0e1e722b */ /* 0x000fe2000000001e */
[----:B-1----:R-:W-:Y:S01]  /*4720*/  MOV R14, UR30 ;  /* 0x0000001e000e7c02 */ /* 0x002fe20008000f00 */
[----:B------:R-:W-:Y:S02]  /*4730*/  IMAD.U32 R15, RZ, RZ, UR31 ;  /* 0x0000001fff0f7e24 */ /* 0x000fe4000f8e00ff */
[C---:B------:R-:W-:Y:S01]  /*4740*/  DFMA R36, R6.reuse, UR4, R36 ;  /* 0x0000000406247c2b */ /* 0x040fe20008000024 */
[----:B---3--:R-:W-:Y:S01]  /*4750*/  IMAD.U32 R16, RZ, RZ, UR34 ;  /* 0x00000022ff107e24 */ /* 0x008fe2000f8e00ff */
[C---:B------:R-:W-:Y:S01]  /*4760*/  DFMA R28, R6.reuse, UR18, R28 ;  /* 0x00000012061c7c2b */ /* 0x040fe2000800001c */
[----:B------:R-:W-:Y:S01]  /*4770*/  IMAD.U32 R17, RZ, RZ, UR35 ;  /* 0x00000023ff117e24 */ /* 0x000fe2000f8e00ff */
[----:B------:R-:W-:-:S04]  /*4780*/  DFMA R30, R6, R14, R30 ;  /* 0x0000000e061e722b */ /* 0x000fc8000000001e */
[C---:B0-----:R-:W-:Y:S02]  /*4790*/  DFMA R36, R4.reuse, UR6, R36 ;  /* 0x0000000604247c2b */ /* 0x041fe40008000024 */
[C---:B--2---:R-:W-:Y:S02]  /*47a0*/  DFMA R28, R4.reuse, UR10, R28 ;  /* 0x0000000a041c7c2b */ /* 0x044fe4000800001c */
[----:B------:R-:W-:-:S03]  /*47b0*/  DFMA R30, R4, R16, R30 ;  /* 0x00000010041e722b */ /* 0x000fc6000000001e */
[----:B------:R1:W-:Y:S04]  /*47c0*/  STS.64 [R2+0x240], R36 ;  /* 0x0002402402007388 */ /* 0x0003e80000000a00 */
[----:B------:R1:W-:Y:S04]  /*47d0*/  STS.64 [R2+0x2a0], R28 ;  /* 0x0002a01c02007388 */ /* 0x0003e80000000a00 */
[----:B------:R1:W-:Y:S02]  /*47e0*/  STS.64 [R2], R30 ;  /* 0x0000001e02007388 */ /* 0x0003e40000000a00 */
.L_x_1050:
[----:B------:R-:W-:Y:S05]  /*47f0*/  BSYNC.RECONVERGENT B0 ;  /* 0x0000000000007941 */ /* 0x000fea0003800200 */
.L_x_1049:
[----:B------:R-:W2:Y:S01]  /*4800*/  S2R R0, SR_TID.X ;  /* 0x0000000000007919 */ /* 0x000ea20000002100 */
[----:B------:R-:W-:Y:S01]  /*4810*/  BSSY.RECONVERGENT B0, `(.L_x_1051) ;  /* 0x00000a9000007945 */ /* 0x000fe20003800200 */
[----:B------:R-:W-:Y:S01]  /*4820*/  BAR.SYNC.DEFER_BLOCKING 0x0 ;  /* 0x0000000000007b1d */ /* 0x000fe20000010000 */
[----:B--2---:R-:W-:-:S05]  /*4830*/  ISETP.GT.U32.OR P0, PT, R0, 0x3f, P0 ;  /* 0x0000003f0000780c */ /* 0x004fca0000704470 */
[----:B------:R-:W-:Y:S08]  /*4840*/  @P1 BRA `(.L_x_1052) ;  /* 0x0000000800941947 */ /* 0x000ff00003800000 */
[----:B0-----:R-:W0:Y:S01]  /*4850*/  S2R R6, SR_CgaCtaId ;  /* 0x0000000000067919 */ /* 0x001e220000008800 */
[----:B------:R-:W-:Y:S01]  /*4860*/  MOV R5, 0x400 ;  /* 0x0000040000057802 */ /* 0x000fe20000000f00 */
[----:B------:R-:W2:Y:S01]  /*4870*/  LDCU.128 UR44, c[0x3][0x20] ;  /* 0x00c00400ff2c77ac */ /* 0x000ea20008000c00 */
[----:B-1----:R-:W1:Y:S01]  /*4880*/  S2R R2, SR_TID.X ;  /* 0x0000000000027919 */ /* 0x002e620000002100 */
[----:B------:R-:W3:Y:S01]  /*4890*/  LDCU.128 UR56, c[0x3][0x10] ;  /* 0x00c00200ff3877ac */ /* 0x000ee20008000c00 */
[----:B------:R-:W4:Y:S01]  /*48a0*/  S2R R4, SR_TID.Y ;  /* 0x0000000000047919 */ /* 0x000f220000002200 */
[----:B------:R-:W5:Y:S01]  /*48b0*/  LDCU.128 UR48, c[0x3][0x30] ;  /* 0x00c00600ff3077ac */ /* 0x000f620008000c00 */
[----:B------:R-:W5:Y:S01]  /*48c0*/  LDCU.128 UR52, c[0x3][0x50] ;  /* 0x00c00a00ff3477ac */ /* 0x000f620008000c00 */
[----:B------:R-:W5:Y:S01]  /*48d0*/  LDCU.128 UR36, c[0x3][0x60] ;  /* 0x00c00c00ff2477ac */ /* 0x000f620008000c00 */
[----:B------:R-:W5:Y:S01]  /*48e0*/  LDCU.128 UR40, c[0x3][0x70] ;  /* 0x00c00e00ff2877ac */ /* 0x000f620008000c00 */
[----:B------:R-:W5:Y:S01]  /*48f0*/  LDCU.64 UR22, c[0x3][0x88] ;  /* 0x00c01100ff1677ac */ /* 0x000f620008000a00 */
[----:B------:R-:W5:Y:S01]  /*4900*/  LDCU.64 UR26, c[0x3][0xc8] ;  /* 0x00c01900ff1a77ac */ /* 0x000f620008000a00 */
[----:B0-----:R-:W-:Y:S01]  /*4910*/  LEA R5, R6, R5, 0x18 ;  /* 0x0000000506057211 */ /* 0x001fe200078ec0ff */
[----:B------:R-:W0:Y:S01]  /*4920*/  LDCU.64 UR4, c[0x3][0x108] ;  /* 0x00c02100ff0477ac */ /* 0x000e220008000a00 */
[----:B-1----:R-:W-:-:S02]  /*4930*/  SHF.R.U32.HI R7, RZ, 0x3, R2 ;  /* 0x00000003ff077819 */ /* 0x002fc40000011602 */
[----:B------:R-:W-:Y:S01]  /*4940*/  SHF.L.U32 R2, R2, 0x3, RZ ;  /* 0x0000000302027819 */ /* 0x000fe200000006ff */
[----:B------:R-:W1:Y:S01]  /*4950*/  LDCU.64 UR30, c[0x3][0x148] ;  /* 0x00c02900ff1e77ac */ /* 0x000e620008000a00 */
[----:B----4-:R-:W-:Y:S02]  /*4960*/  IMAD R4, R4, 0x3600, R5 ;  /* 0x0000360004047824 */ /* 0x010fe400078e0205 */
[----:B------:R-:W-:Y:S01]  /*4970*/  LOP3.LUT R2, R2, 0x38, RZ, 0xc0, !PT ;  /* 0x0000003802027812 */ /* 0x000fe200078ec0ff */
[----:B------:R-:W4:Y:S01]  /*4980*/  LDCU.64 UR14, c[0x3][0x188] ;  /* 0x00c03100ff0e77ac */ /* 0x000f220008000a00 */
[----:B------:R-:W-:Y:S01]  /*4990*/  IMAD R7, R7, 0x60, R4 ;  /* 0x0000006007077824 */ /* 0x000fe200078e0204 */
[----:B------:R-:W4:Y:S03]  /*49a0*/  LDCU.64 UR34, c[0x3][0x1c8] ;  /* 0x00c03900ff2277ac */ /* 0x000f260008000a00 */
[----:B------:R-:W-:Y:S01]  /*49b0*/  IMAD.IADD R2, R7, 0x1, R2 ;  /* 0x0000000107027824 */ /* 0x000fe200078e0202 */
[----:B------:R-:W4:Y:S04]  /*49c0*/  LDCU.64 UR64, c[0x3][0x208] ;  /* 0x00c04100ff4077ac */ /* 0x000f280008000a00 */
[----:B------:R-:W2:Y:S01]  /*49d0*/  LDS.64 R6, [R2] ;  /* 0x0000000002067984 */ /* 0x000ea20000000a00 */
[----:B------:R-:W4:Y:S03]  /*49e0*/  LDCU.128 UR60, c[0x3][0x230] ;  /* 0x00c04600ff3c77ac */ /* 0x000f260008000c00 */
[----:B------:R-:W5:Y:S01]  /*49f0*/  LDS.64 R24, [R2+0x480] ;  /* 0x0004800002187984 */ /* 0x000f620000000a00 */
[----:B------:R-:W4:Y:S03]  /*4a00*/  LDCU.64 UR6, c[0x3][0x248] ;  /* 0x00c04900ff0677ac */ /* 0x000f260008000a00 */
[----:B------:R-:W0:Y:S01]  /*4a10*/  LDS.64 R22, [R2+0x900] ;  /* 0x0009000002167984 */ /* 0x000e220000000a00 */
[----:B------:R-:W4:Y:S03]  /*4a20*/  LDCU.64 UR10, c[0x3][0x288] ;  /* 0x00c05100ff0a77ac */ /* 0x000f260008000a00 */
[----:B------:R-:W1:Y:S01]  /*4a30*/  LDS.64 R20, [R2+0xd80] ;  /* 0x000d800002147984 */ /* 0x000e620000000a00 */
[----:B------:R-:W4:Y:S03]  /*4a40*/  LDCU.64 UR18, c[0x3][0x2c8] ;  /* 0x00c05900ff1277ac */ /* 0x000f260008000a00 */
[----:B------:R-:W4:Y:S01]  /*4a50*/  LDS.64 R4, [R2+0x1200] ;  /* 0x0012000002047984 */ /* 0x000f220000000a00 */
[----:B--2---:R-:W-:-:S02]  /*4a60*/  DFMA R18, R6, R18, RZ ;  /* 0x000000120612722b */ /* 0x004fc400000000ff */
[C---:B------:R-:W-:Y:S02]  /*4a70*/  DFMA R30, R6.reuse, UR44, RZ ;  /* 0x0000002c061e7c2b */ /* 0x040fe400080000ff */
[C---:B------:R-:W-:Y:S01]  /*4a80*/  DFMA R32, R6.reuse, UR46, RZ ;  /* 0x0000002e06207c2b */ /* 0x040fe200080000ff */
[----:B------:R-:W0:Y:S01]  /*4a90*/  LDCU.128 UR44, c[0x3][0x90] ;  /* 0x00c01200ff2c77ac */ /* 0x000e220008000c00 */
[----:B---3--:R-:W-:Y:S02]  /*4aa0*/  DFMA R28, R6, UR58, RZ ;  /* 0x0000003a061c7c2b */ /* 0x008fe400080000ff */
[----:B-----5:R-:W-:Y:S02]  /*4ab0*/  DFMA R38, R24, R38, R18 ;  /* 0x000000261826722b */ /* 0x020fe40000000012 */
[C---:B------:R-:W-:Y:S01]  /*4ac0*/  DFMA R18, R6.reuse, UR56, RZ ;  /* 0x0000003806127c2b */ /* 0x040fe200080000ff */
[----:B------:R-:W2:Y:S01]  /*4ad0*/  LDCU.128 UR56, c[0x3][0x1a0] ;  /* 0x00c03400ff3877ac */ /* 0x000ea20008000c00 */
[----:B------:R-:W-:-:S02]  /*4ae0*/  DFMA R34, R6, UR48, RZ ;  /* 0x0000003006227c2b */ /* 0x000fc400080000ff */
[C---:B------:R-:W-:Y:S01]  /*4af0*/  DFMA R36, R6.reuse, UR50, RZ ;  /* 0x0000003206247c2b */ /* 0x040fe200080000ff */
[----:B------:R-:W3:Y:S01]  /*4b00*/  LDCU.128 UR48, c[0x3][0xa0] ;  /* 0x00c01400ff3077ac */ /* 0x000ee20008000c00 */
[----:B------:R-:W-:Y:S02]  /*4b10*/  DFMA R6, R6, UR8, RZ ;  /* 0x0000000806067c2b */ /* 0x000fe400080000ff */
[C---:B------:R-:W-:Y:S02]  /*4b20*/  DFMA R26, R24.reuse, UR52, R18 ;  /* 0x00000034181a7c2b */ /* 0x040fe40008000012 */
[C---:B------:R-:W-:Y:S01]  /*4b30*/  DFMA R28, R24.reuse, UR54, R28 ;  /* 0x00000036181c7c2b */ /* 0x040fe2000800001c */
[----:B------:R-:W5:Y:S01]  /*4b40*/  LDCU.128 UR52, c[0x3][0xb0] ;  /* 0x00c01600ff3477ac */ /* 0x000f620008000c00 */
[C---:B------:R-:W-:Y:S02]  /*4b50*/  DFMA R30, R24.reuse, UR36, R30 ;  /* 0x00000024181e7c2b */ /* 0x040fe4000800001e */
[C---:B------:R-:W-:Y:S01]  /*4b60*/  DFMA R32, R24.reuse, UR38, R32 ;  /* 0x0000002618207c2b */ /* 0x040fe20008000020 */
[----:B------:R-:W1:Y:S01]  /*4b70*/  LDCU.128 UR36, c[0x3][0xd0] ;  /* 0x00c01a00ff2477ac */ /* 0x000e620008000c00 */
[----:B------:R-:W-:-:S02]  /*4b80*/  DFMA R34, R24, UR40, R34 ;  /* 0x0000002818227c2b */ /* 0x000fc40008000022 */
[C---:B------:R-:W-:Y:S02]  /*4b90*/  DFMA R18, R24.reuse, UR12, R6 ;  /* 0x0000000c18127c2b */ /* 0x040fe40008000006 */
[----:B------:R-:W-:Y:S01]  /*4ba0*/  DFMA R36, R24, UR42, R36 ;  /* 0x0000002a18247c2b */ /* 0x000fe20008000024 */
[----:B------:R-:W4:Y:S01]  /*4bb0*/  LDCU.128 UR40, c[0x3][0xe0] ;  /* 0x00c01c00ff2877ac */ /* 0x000f220008000c00 */
[C---:B0-----:R-:W-:Y:S01]  /*4bc0*/  DFMA R26, R22.reuse, UR44, R26 ;  /* 0x0000002c161a7c2b */ /* 0x041fe2000800001a */
[----:B------:R-:W0:Y:S01]  /*4bd0*/  LDS.64 R6, [R2+0x1680] ;  /* 0x0016800002067984 */ /* 0x000e220000000a00 */
[C---:B------:R-:W-:Y:S01]  /*4be0*/  DFMA R28, R22.reuse, UR46, R28 ;  /* 0x0000002e161c7c2b */ /* 0x040fe2000800001c */
[----:B------:R-:W2:Y:S01]  /*4bf0*/  LDCU.128 UR44, c[0x3][0xf0] ;  /* 0x00c01e00ff2c77ac */ /* 0x000ea20008000c00 */
[C---:B---3--:R-:W-:Y:S02]  /*4c00*/  DFMA R30, R22.reuse, UR48, R30 ;  /* 0x00000030161e7c2b */ /* 0x048fe4000800001e */
[C---:B------:R-:W-:Y:S01]  /*4c10*/  DFMA R32, R22.reuse, UR50, R32 ;  /* 0x0000003216207c2b */ /* 0x040fe20008000020 */
[----:B------:R-:W3:Y:S01]  /*4c20*/  LDCU.128 UR48, c[0x3][0x110] ;  /* 0x00c02200ff3077ac */ /* 0x000ee20008000c00 */
[----:B------:R-:W-:-:S02]  /*4c30*/  DFMA R24, R22, UR16, R18 ;  /* 0x0000001016187c2b */ /* 0x000fc40008000012 */
[C---:B------:R-:W-:Y:S01]  /*4c40*/  DFMA R38, R22.reuse, UR22, R38 ;  /* 0x0000001616267c2b */ /* 0x040fe20008000026 */
[----:B------:R-:W0:Y:S01]  /*4c50*/  LDS.64 R18, [R2+0x1b00] ;  /* 0x001b000002127984 */ /* 0x000e220000000a00 */
[C---:B-----5:R-:W-:Y:S02]  /*4c60*/  DFMA R34, R22.reuse, UR52, R34 ;  /* 0x0000003416227c2b */ /* 0x060fe40008000022 */
[----:B------:R-:W-:Y:S01]  /*4c70*/  DFMA R36, R22, UR54, R36 ;  /* 0x0000003616247c2b */ /* 0x000fe20008000024 */
[----:B------:R-:W5:Y:S01]  /*4c80*/  LDCU.128 UR52, c[0x3][0x120] ;  /* 0x00c02400ff3477ac */ /* 0x000f620008000c00 */
[C---:B-1----:R-:W-:Y:S01]  /*4c90*/  DFMA R26, R20.reuse, UR36, R26 ;  /* 0x00000024141a7c2b */ /* 0x042fe2000800001a */
[----:B------:R-:W-:Y:S01]  /*4ca0*/  LDS.64 R22, [R2+0x2400] ;  /* 0x0024000002167984 */ /* 0x000fe20000000a00 */
[C---:B------:R-:W-:Y:S01]  /*4cb0*/  DFMA R28, R20.reuse, UR38, R28 ;  /* 0x00000026141c7c2b */ /* 0x040fe2000800001c */
[----:B------:R-:W1:Y:S01]  /*4cc0*/  LDCU.128 UR36, c[0x3][0x130] ;  /* 0x00c02600ff2477ac */ /* 0x000e620008000c00 */
[----:B----4-:R-:W-:-:S02]  /*4cd0*/  DFMA R30, R20, UR40, R30 ;  /* 0x00000028141e7c2b */ /* 0x010fc4000800001e */
[C---:B------:R-:W-:Y:S01]  /*4ce0*/  DFMA R32, R20.reuse, UR42, R32 ;  /* 0x0000002a14207c2b */ /* 0x040fe20008000020 */
[----:B------:R-:W0:Y:S01]  /*4cf0*/  LDCU.128 UR40, c[0x3][0x150] ;  /* 0x00c02a00ff2877ac */ /* 0x000e220008000c00 */
[C---:B------:R-:W-:Y:S02]  /*4d00*/  DFMA R24, R20.reuse, UR20, R24 ;  /* 0x0000001414187c2b */ /* 0x040fe40008000018 */
[C---:B------:R-:W-:Y:S02]  /*4d10*/  DFMA R38, R20.reuse, UR26, R38 ;  /* 0x0000001a14267c2b */ /* 0x040fe40008000026 */
[C---:B--2---:R-:W-:Y:S02]  /*4d20*/  DFMA R34, R20.reuse, UR44, R34 ;  /* 0x0000002c14227c2b */ /* 0x044fe40008000022 */
[----:B------:R-:W-:Y:S01]  /*4d30*/  DFMA R36, R20, UR46, R36 ;  /* 0x0000002e14247c2b */ /* 0x000fe20008000024 */
[----:B------:R-:W2:Y:S01]  /*4d40*/  LDCU.128 UR44, c[0x3][0x160] ;  /* 0x00c02c00ff2c77ac */ /* 0x000ea20008000c00 */
[----:B------:R-:W4:Y:S01]  /*4d50*/  LDS.64 R20, [R2+0x1f80] ;  /* 0x001f800002147984 */ /* 0x000f220000000a00 */
[----:B---3--:R-:W-:-:S02]  /*4d60*/  DFMA R26, R4, UR48, R26 ;  /* 0x00000030041a7c2b */ /* 0x008fc4000800001a */
[C---:B------:R-:W-:Y:S01]  /*4d70*/  DFMA R28, R4.reuse, UR50, R28 ;  /* 0x00000032041c7c2b */ /* 0x040fe2000800001c */
[----:B------:R-:W3:Y:S01]  /*4d80*/  LDCU.128 UR48, c[0x3][0x170] ;  /* 0x00c02e00ff3077ac */ /* 0x000ee20008000c00 */
[C---:B-----5:R-:W-:Y:S02]  /*4d90*/  DFMA R30, R4.reuse, UR52, R30 ;  /* 0x00000034041e7c2b */ /* 0x060fe4000800001e */
[C---:B------:R-:W-:Y:S01]  /*4da0*/  DFMA R32, R4.reuse, UR54, R32 ;  /* 0x0000003604207c2b */ /* 0x040fe20008000020 */
[----:B------:R-:W5:Y:S01]  /*4db0*/  LDCU.128 UR52, c[0x3][0x190] ;  /* 0x00c03200ff3477ac */ /* 0x000f620008000c00 */
[C---:B------:R-:W-:Y:S02]  /*4dc0*/  DFMA R24, R4.reuse, UR24, R24 ;  /* 0x0000001804187c2b */ /* 0x040fe40008000018 */
[C---:B------:R-:W-:Y:S02]  /*4dd0*/  DFMA R38, R4.reuse, UR4, R38 ;  /* 0x0000000404267c2b */ /* 0x040fe40008000026 */
[----:B-1----:R-:W-:-:S02]  /*4de0*/  DFMA R34, R4, UR36, R34 ;  /* 0x0000002404227c2b */ /* 0x002fc40008000022 */
[----:B------:R-:W-:Y:S01]  /*4df0*/  DFMA R40, R4, UR38, R36 ;  /* 0x0000002604287c2b */ /* 0x000fe20008000024 */
[----:B------:R-:W1:Y:S01]  /*4e00*/  LDCU.128 UR36, c[0x3][0x1b0] ;  /* 0x00c03600ff2477ac */ /* 0x000e620008000c00 */
[----:B------:R-:W4:Y:S01]  /*4e10*/  LDS.64 R4, [R2+0x2880] ;  /* 0x0028800002047984 */ /* 0x000f220000000a00 */
[C---:B0-----:R-:W-:Y:S02]  /*4e20*/  DFMA R26, R6.reuse, UR40, R26 ;  /* 0x00000028061a7c2b */ /* 0x041fe4000800001a */
[C---:B------:R-:W-:Y:S01]  /*4e30*/  DFMA R28, R6.reuse, UR42, R28 ;  /* 0x0000002a061c7c2b */ /* 0x040fe2000800001c */
[----:B------:R-:W4:Y:S01]  /*4e40*/  LDCU.128 UR40, c[0x3][0x1d0] ;  /* 0x00c03a00ff2877ac */ /* 0x000f220008000c00 */
[C---:B--2---:R-:W-:Y:S02]  /*4e50*/  DFMA R30, R6.reuse, UR44, R30 ;  /* 0x0000002c061e7c2b */ /* 0x044fe4000800001e */
[C---:B------:R-:W-:Y:S01]  /*4e60*/  DFMA R32, R6.reuse, UR46, R32 ;  /* 0x0000002e06207c2b */ /* 0x040fe20008000020 */
[----:B------:R-:W0:Y:S01]  /*4e70*/  LDCU.128 UR44, c[0x3][0x1e0] ;  /* 0x00c03c00ff2c77ac */ /* 0x000e220008000c00 */
[----:B---3--:R-:W-:-:S02]  /*4e80*/  DFMA R36, R6, UR48, R34 ;  /* 0x0000003006247c2b */ /* 0x008fc40008000022 */
[C---:B------:R-:W-:Y:S01]  /*4e90*/  DFMA R40, R6.reuse, UR50, R40 ;  /* 0x0000003206287c2b */ /* 0x040fe20008000028 */
[----:B------:R-:W2:Y:S01]  /*4ea0*/  LDCU.128 UR48, c[0x3][0x1f0] ;  /* 0x00c03e00ff3077ac */ /* 0x000ea20008000c00 */
[C---:B------:R-:W-:Y:S02]  /*4eb0*/  DFMA R24, R6.reuse, UR28, R24 ;  /* 0x0000001c06187c2b */ /* 0x040fe40008000018 */
[----:B------:R-:W-:Y:S01]  /*4ec0*/  DFMA R38, R6, UR30, R38 ;  /* 0x0000001e06267c2b */ /* 0x000fe20008000026 */
[----:B------:R-:W3:Y:S01]  /*4ed0*/  LDS.64 R6, [R2+0x2d00] ;  /* 0x002d000002067984 */ /* 0x000ee20000000a00 */
[C---:B-----5:R-:W-:Y:S02]  /*4ee0*/  DFMA R26, R18.reuse, UR52, R26 ;  /* 0x00000034121a7c2b */ /* 0x060fe4000800001a */
[C---:B------:R-:W-:Y:S01]  /*4ef0*/  DFMA R28, R18.reuse, UR54, R28 ;  /* 0x00000036121c7c2b */ /* 0x040fe2000800001c */
[----:B------:R-:W5:Y:S01]  /*4f00*/  LDCU.128 UR52, c[0x3][0x210] ;  /* 0x00c04200ff3477ac */ /* 0x000f620008000c00 */
[----:B------:R-:W-:-:S02]  /*4f10*/  DFMA R30, R18, UR56, R30 ;  /* 0x00000038121e7c2b */ /* 0x000fc4000800001e */
[C---:B------:R-:W-:Y:S01]  /*4f20*/  DFMA R34, R18.reuse, UR58, R32 ;  /* 0x0000003a12227c2b */ /* 0x040fe20008000020 */
[----:B------:R-:W5:Y:S01]  /*4f30*/  LDCU.128 UR56, c[0x3][0x220] ;  /* 0x00c04400ff3877ac */ /* 0x000f620008000c00 */
[C---:B------:R-:W-:Y:S01]  /*4f40*/  DFMA R24, R18.reuse, UR32, R24 ;  /* 0x0000002012187c2b */ /* 0x040fe20008000018 */
[----:B------:R-:W3:Y:S01]  /*4f50*/  LDS.64 R32, [R2+0x3180] ;  /* 0x0031800002207984 */ /* 0x000ee20000000a00 */
[C---:B------:R-:W-:Y:S02]  /*4f60*/  DFMA R38, R18.reuse, UR14, R38 ;  /* 0x0000000e12267c2b */ /* 0x040fe40008000026 */
[C---:B-1----:R-:W-:Y:S02]  /*4f70*/  DFMA R36, R18.reuse, UR36, R36 ;  /* 0x0000002412247c2b */ /* 0x042fe40008000024 */
[----:B------:R-:W-:Y:S01]  /*4f80*/  DFMA R40, R18, UR38, R40 ;  /* 0x0000002612287c2b */ /* 0x000fe20008000028 */
[----:B------:R-:W1:Y:S01]  /*4f90*/  LDCU.128 UR36, c[0x3][0x250] ;  /* 0x00c04a00ff2477ac */ /* 0x000e620008000c00 */
[----:B----4-:R-:W-:-:S02]  /*4fa0*/  DFMA R26, R20, UR40, R26 ;  /* 0x00000028141a7c2b */ /* 0x010fc4000800001a */
[C---:B------:R-:W-:Y:S01]  /*4fb0*/  DFMA R28, R20.reuse, UR42, R28 ;  /* 0x0000002a141c7c2b */ /* 0x040fe2000800001c */
[----:B------:R-:W4:Y:S01]  /*4fc0*/  LDCU.128 UR40, c[0x3][0x260] ;  /* 0x00c04c00ff2877ac */ /* 0x000f220008000c00 */
[C---:B0-----:R-:W-:Y:S02]  /*4fd0*/  DFMA R30, R20.reuse, UR44, R30 ;  /* 0x0000002c141e7c2b */ /* 0x041fe4000800001e */
[C---:B------:R-:W-:Y:S01]  /*4fe0*/  DFMA R34, R20.reuse, UR46, R34 ;  /* 0x0000002e14227c2b */ /* 0x040fe20008000022 */
[----:B------:R-:W0:Y:S01]  /*4ff0*/  LDCU.128 UR44, c[0x3][0x270] ;  /* 0x00c04e00ff2c77ac */ /* 0x000e220008000c00 */
[C---:B------:R-:W-:Y:S02]  /*5000*/  DFMA R24, R20.reuse, R8, R24 ;  /* 0x000000081418722b */ /* 0x040fe40000000018 */
[C---:B------:R-:W-:Y:S02]  /*5010*/  DFMA R38, R20.reuse, UR34, R38 ;  /* 0x0000002214267c2b */ /* 0x040fe40008000026 */
[----:B--2---:R-:W-:-:S02]  /*5020*/  DFMA R36, R20, UR48, R36 ;  /* 0x0000003014247c2b */ /* 0x004fc40008000024 */
[----:B------:R-:W-:Y:S01]  /*5030*/  DFMA R40, R20, UR50, R40 ;  /* 0x0000003214287c2b */ /* 0x000fe20008000028 */
[----:B------:R-:W2:Y:S01]  /*5040*/  LDCU.128 UR48, c[0x3][0x290] ;  /* 0x00c05200ff3077ac */ /* 0x000ea20008000c00 */
[C---:B-----5:R-:W-:Y:S02]  /*5050*/  DFMA R26, R22.reuse, UR52, R26 ;  /* 0x00000034161a7c2b */ /* 0x060fe4000800001a */
[C---:B------:R-:W-:Y:S01]  /*5060*/  DFMA R28, R22.reuse, UR54, R28 ;  /* 0x00000036161c7c2b */ /* 0x040fe2000800001c */
[----:B------:R-:W5:Y:S01]  /*5070*/  LDCU.128 UR52, c[0x3][0x2a0] ;  /* 0x00c05400ff3477ac */ /* 0x000f620008000c00 */
[C---:B------:R-:W-:Y:S02]  /*5080*/  DFMA R30, R22.reuse, UR56, R30 ;  /* 0x00000038161e7c2b */ /* 0x040fe4000800001e */
[C---:B------:R-:W-:Y:S01]  /*5090*/  DFMA R34, R22.reuse, UR58, R34 ;  /* 0x0000003a16227c2b */ /* 0x040fe20008000022 */
[----:B------:R-:W5:Y:S01]  /*50a0*/  LDCU.128 UR56, c[0x3][0x2b0] ;  /* 0x00c05600ff3877ac */ /* 0x000f620008000c00 */
[----:B------:R-:W-:-:S02]  /*50b0*/  DFMA R24, R22, R10, R24 ;  /* 0x0000000a1618722b */ /* 0x000fc40000000018 */
[C---:B------:R-:W-:Y:S02]  /*50c0*/  DFMA R38, R22.reuse, UR64, R38 ;  /* 0x0000004016267c2b */ /* 0x040fe40008000026 */
[C---:B------:R-:W-:Y:S02]  /*50d0*/  DFMA R36, R22.reuse, UR60, R36 ;  /* 0x0000003c16247c2b */ /* 0x040fe40008000024 */
[----:B------:R-:W-:Y:S01]  /*50e0*/  DFMA R40, R22, UR62, R40 ;  /* 0x0000003e16287c2b */ /* 0x000fe20008000028 */
[----:B------:R-:W5:Y:S01]  /*50f0*/  LDCU.128 UR60, c[0x3][0x2d0] ;  /* 0x00c05a00ff3c77ac */ /* 0x000f620008000c00 */
[C---:B-1----:R-:W-:Y:S02]  /*5100*/  DFMA R26, R4.reuse, UR36, R26 ;  /* 0x00000024041a7c2b */ /* 0x042fe4000800001a */
[C---:B------:R-:W-:Y:S01]  /*5110*/  DFMA R28, R4.reuse, UR38, R28 ;  /* 0x00000026041c7c2b */ /* 0x040fe2000800001c */
[----:B------:R-:W1:Y:S01]  /*5120*/  LDCU.128 UR36, c[0x3][0x2e0] ;  /* 0x00c05c00ff2477ac */ /* 0x000e620008000c00 */
[----:B----4-:R-:W-:-:S02]  /*5130*/  DFMA R30, R4, UR40, R30 ;  /* 0x00000028041e7c2b */ /* 0x010fc4000800001e */
[C---:B------:R-:W-:Y:S01]  /*5140*/  DFMA R34, R4.reuse, UR42, R34 ;  /* 0x0000002a04227c2b */ /* 0x040fe20008000022 */
[----:B------:R-:W4:Y:S01]  /*5150*/  LDCU.128 UR40, c[0x3][0x2f0] ;  /* 0x00c05e00ff2877ac */ /* 0x000f220008000c00 */
[C---:B------:R-:W-:Y:S02]  /*5160*/  DFMA R24, R4.reuse, R12, R24 ;  /* 0x0000000c0418722b */ /* 0x040fe40000000018 */
[C---:B------:R-:W-:Y:S02]  /*5170*/  DFMA R38, R4.reuse, UR6, R38 ;  /* 0x0000000604267c2b */ /* 0x040fe40008000026 */
[C---:B0-----:R-:W-:Y:S02]  /*5180*/  DFMA R36, R4.reuse, UR44, R36 ;  /* 0x0000002c04247c2b */ /* 0x041fe40008000024 */
[----:B------:R-:W-:Y:S02]  /*5190*/  DFMA R40, R4, UR46, R40 ;  /* 0x0000002e04287c2b */ /* 0x000fe40008000028 */
[----:B---3--:R-:W-:-:S02]  /*51a0*/  DFMA R24, R6, R14, R24 ;  /* 0x0000000e0618722b */ /* 0x008fc40000000018 */
[C---:B--2---:R-:W-:Y:S02]  /*51b0*/  DFMA R26, R6.reuse, UR48, R26 ;  /* 0x00000030061a7c2b */ /* 0x044fe4000800001a */
[C---:B------:R-:W-:Y:S02]  /*51c0*/  DFMA R28, R6.reuse, UR50, R28 ;  /* 0x00000032061c7c2b */ /* 0x040fe4000800001c */
[C---:B-----5:R-:W-:Y:S02]  /*51d0*/  DFMA R30, R6.reuse, UR52, R30 ;  /* 0x00000034061e7c2b */ /* 0x060fe4000800001e */
[C---:B------:R-:W-:Y:S02]  /*51e0*/  DFMA R34, R6.reuse, UR54, R34 ;  /* 0x0000003606227c2b */ /* 0x040fe40008000022 */
[C---:B------:R-:W-:Y:S02]  /*51f0*/  DFMA R38, R6.reuse, UR10, R38 ;  /* 0x0000000a06267c2b */ /* 0x040fe40008000026 */
[----:B------:R-:W-:-:S02]  /*5200*/  DFMA R36, R6, UR56, R36 ;  /* 0x0000003806247c2b */ /* 0x000fc40008000024 */
[----:B------:R-:W-:Y:S02]  /*5210*/  DFMA R6, R6, UR58, R40 ;  /* 0x0000003a06067c2b */ /* 0x000fe40008000028 */
[C---:B------:R-:W-:Y:S02]  /*5220*/  DFMA R52, R32.reuse, R16, R24 ;  /* 0x000000102034722b */ /* 0x040fe40000000018 */
[C---:B------:R-:W-:Y:S02]  /*5230*/  DFMA R46, R32.reuse, UR60, R26 ;  /* 0x0000003c202e7c2b */ /* 0x040fe4000800001a */
[C---:B------:R-:W-:Y:S02]  /*5240*/  DFMA R48, R32.reuse, UR62, R28 ;  /* 0x0000003e20307c2b */ /* 0x040fe4000800001c */
[C---:B-1----:R-:W-:Y:S02]  /*5250*/  DFMA R44, R32.reuse, UR36, R30 ;  /* 0x00000024202c7c2b */ /* 0x042fe4000800001e */
[----:B------:R-:W-:-:S02]  /*5260*/  DFMA R42, R32, UR38, R34 ;  /* 0x00000026202a7c2b */ /* 0x000fc40008000022 */
[C---:B------:R-:W-:Y:S02]  /*5270*/  DFMA R50, R32.reuse, UR18, R38 ;  /* 0x0000001220327c2b */ /* 0x040fe40008000026 */
[C---:B----4-:R-:W-:Y:S02]  /*5280*/  DFMA R40, R32.reuse, UR40, R36 ;  /* 0x0000002820287c2b */ /* 0x050fe40008000024 */
[----:B------:R-:W-:-:S11]  /*5290*/  DFMA R32, R32, UR42, R6 ;  /* 0x0000002a20207c2b */ /* 0x000fd60008000006 */
.L_x_1052:
[----:B------:R-:W-:Y:S05]  /*52a0*/  BSYNC.RECONVERGENT B0 ;  /* 0x0000000000007941 */ /* 0x000fea0003800200 */
.L_x_1051:
[----:B------:R-:W-:Y:S06]  /*52b0*/  BAR.SYNC.DEFER_BLOCKING 0x0 ;  /* 0x0000000000007b1d */ /* 0x000fec0000010000 */
[----:B------:R-:W-:Y:S05]  /*52c0*/  @P0 EXIT ;  /* 0x000000000000094d */ /* 0x000fea0003800000 */
[----:B0-----:R-:W1:Y:S01]  /*52d0*/  LDC.64 R4, c[0x0][0x3a8] ;  /* 0x0000ea00ff047b82 */ /* 0x001e620000000a00 */
[----:B------:R-:W-:-:S05]  /*52e0*/  LOP3.LUT R0, R0, 0x3f, RZ, 0xc0, !PT ;  /* 0x0000003f00007812 */ /* 0x000fca00078ec0ff */
        /* <DEDUP_REMOVED lines=11> */
.L_x_1053:
        /* <DEDUP_REMOVED lines=14> */
.L_x_3028:


//--------------------- .text._Z40massMatrixMultiplyMonolithicGlobalKernelILi8ELi12ELi1EEviPKdS1_S1_S1_Pd --------------------------
	.section	.text._Z40massMatrixMultiplyMonolithicGlobalKernelILi8ELi12ELi1EEviPKdS1_S1_S1_Pd,"ax",@progbits
	.align	128
        .global         _Z40massMatrixMultiplyMonolithicGlobalKernelILi8ELi12ELi1EEviPKdS1_S1_S1_Pd
        .type           _Z40massMatrixMultiplyMonolithicGlobalKernelILi8ELi12ELi1EEviPKdS1_S1_S1_Pd,@function
        .size           _Z40massMatrixMultiplyMonolithicGlobalKernelILi8ELi12ELi1EEviPKdS1_S1_S1_Pd,(.L_x_3029 - _Z40massMatrixMultiplyMonolithicGlobalKernelILi8ELi12ELi1EEviPKdS1_S1_S1_Pd)
        .other          _Z40massMatrixMultiplyMonolithicGlobalKernelILi8ELi12ELi1EEviPKdS1_S1_S1_Pd,@"STO_CUDA_ENTRY STV_DEFAULT"
_Z40massMatrixMultiplyMonolithicGlobalKernelILi8ELi12ELi1EEviPKdS1_S1_S1_Pd:
.text._Z40massMatrixMultiplyMonolithicGlobalKernelILi8ELi12ELi1EEviPKdS1_S1_S1_Pd:
        /* <DEDUP_REMOVED lines=12> */
[----:B------:R-:W-:-:S05]  /*00c0*/  CS2R R6, SRZ ;  /* 0x0000000000067805 */ /* 0x000fca000001ff00 */
        /* <DEDUP_REMOVED lines=105> */
[----:B------:R2:W5:Y:S01]  /*0760*/  @!P0 LDG.E.64.CONSTANT R6, desc[UR4][R238.64+0x30] ;  /* 0x00003004ee068981 */ /* 0x000562000c1e9b00 */
[----:B------:R-:W-:Y:S01]  /*0770*/  IMAD R2, R2, 0x1556, RZ ;  /* 0x0000155602027824 */ /* 0x000fe200078e02ff */
[----:B------:R-:W-:Y:S01]  /*0780*/  BAR.SYNC.DEFER_BLOCKING 0x0 ;  /* 0x0000000000007b1d */ /* 0x000fe20000010000 */
[----:B------:R-:W-:-:S03]  /*0790*/  ISETP.GT.U32.AND P1, PT, R0, 0x3f, PT ;  /* 0x0000003f0000780c */ /* 0x000fc60003f24070 */
[----:B------:R-:W-:Y:S02]  /*07a0*/  SHF.R.U32.HI R5, RZ, 0x10, R2 ;  /* 0x00000010ff057819 */ /* 0x000fe40000011602 */
[----:B------:R-:W-:Y:S01]  /*07b0*/  MOV R2, 0x400 ;  /* 0x0000040000027802 */ /* 0x000fe20000000f00 */
[----:B------:R-:W-:Y:S01]  /*07c0*/  BSSY.RECONVERGENT B0, `(.L_x_1054) ;  /* 0x00000ea000007945 */ /* 0x000fe20003800200 */
[----:B------:R-:W-:Y:S02]  /*07d0*/  PRMT R4, R5, 0x9910, RZ ;  /* 0x0000991005047816 */ /* 0x000fe400000000ff */
[----:B0-----:R-:W-:Y:S02]  /*07e0*/  LEA R2, R23, R2, 0x18 ;  /* 0x0000000217027211 */ /* 0x001fe400078ec0ff */
[----:B------:R-:W-:Y:S01]  /*07f0*/  LOP3.LUT R251, R0, 0x7, RZ, 0xc0, !PT ;  /* 0x0000000700fb7812 */ /* 0x000fe200078ec0ff */
[----:B------:R-:W-:Y:S01]  /*0800*/  IMAD R4, R4, 0xc, RZ ;  /* 0x0000000c04047824 */ /* 0x000fe200078e02ff */
[----:B------:R-:W-:-:S03]  /*0810*/  ISETP.GT.U32.AND P2, PT, R0, 0x5f, PT ;  /* 0x0000005f0000780c */ /* 0x000fc60003f44070 */
[----:B------:R-:W-:-:S05]  /*0820*/  IMAD.MOV R4, RZ, RZ, -R4 ;  /* 0x000000ffff047224 */ /* 0x000fca00078e0a04 */
[----:B------:R-:W-:Y:S01]  /*0830*/  PRMT R23, R4, 0x7710, RZ ;  /* 0x0000771004177816 */ /* 0x000fe200000000ff */
[----:B------:R-:W-:Y:S01]  /*0840*/  IMAD R4, R25, 0x3600, R2 ;  /* 0x0000360019047824 */ /* 0x000fe200078e0202 */
[--C-:B------:R-:W-:Y:S02]  /*0850*/  @!P0 LOP3.LUT R2, R251, 0x3f8, R0.reuse, 0xf8, !PT ;  /* 0x000003f8fb028812 */ /* 0x100fe400078ef800 */
[--C-:B------:R-:W-:Y:S01]  /*0860*/  SHF.R.U32.HI R25, RZ, 0x3, R0.reuse ;  /* 0x00000003ff197819 */ /* 0x100fe20000011600 */
[----:B------:R-:W-:Y:S02]  /*0870*/  IMAD.IADD R22, R23, 0x1, R0 ;  /* 0x0000000117167824 */ /* 0x000fe400078e0200 */
[----:B------:R-:W-:Y:S02]  /*0880*/  @!P0 IMAD R23, R3, 0x200, R2 ;  /* 0x0000020003178824 */ /* 0x000fe400078e0202 */
[--C-:B------:R-:W-:Y:S01]  /*0890*/  IMAD R5, R5, 0x480, R4.reuse ;  /* 0x0000048005057824 */ /* 0x100fe200078e0204 */
[----:B------:R-:W-:Y:S01]  /*08a0*/  LOP3.LUT R22, R22, 0xffff, RZ, 0xc0, !PT ;  /* 0x0000ffff16167812 */ /* 0x000fe200078ec0ff */
[----:B------:R-:W-:-:S02]  /*08b0*/  IMAD R2, R25, 0x60, R4 ;  /* 0x0000006019027824 */ /* 0x000fc400078e0204 */
[----:B-1----:R-:W-:-:S04]  /*08c0*/  @!P0 IMAD.WIDE R116, R23, 0x8, R116 ;  /* 0x0000000817748825 */ /* 0x002fc800078e0274 */
[----:B------:R-:W-:Y:S02]  /*08d0*/  IMAD R5, R22, 0x60, R5 ;  /* 0x0000006016057824 */ /* 0x000fe400078e0205 */
[----:B------:R-:W-:Y:S01]  /*08e0*/  IMAD R4, R25, 0x420, R2 ;  /* 0x0000042019047824 */ /* 0x000fe200078e0202 */
        /* <DEDUP_REMOVED lines=37> */
[----:B------:R-:W-:-:S03]  /*0b40*/  DFMA R234, R26, R234, R126 ;  /* 0x000000ea1aea722b */ /* 0x000fc6000000007e */
[----:B------:R-:W3:Y:S01]  /*0b50*/  LDG.E.64.CONSTANT R126, desc[UR4][R118.64+0x58] ;  /* 0x00005804767e7981 */ /* 0x000ee2000c1e9b00 */
[----:B------:R-:W-:-:S04]  /*0b60*/  DFMA R230, R248, R230, RZ ;  /* 0x000000e6f8e6722b */ /* 0x000fc800000000ff */
[----:B------:R-:W-:Y:S02]  /*0b70*/  DFMA R232, R112, R232, R234 ;  /* 0x000000e870e8722b */ /* 0x000fe400000000ea */
[----:B------:R-:W3:Y:S01]  /*0b80*/  LDG.E.64.CONSTANT R234, desc[UR4][R118.64+0xd8] ;  /* 0x0000d80476ea7981 */ /* 0x000ee2000c1e9b00 */
[----:B----4-:R-:W-:Y:S02]  /*0b90*/  DFMA R226, R248, R226, RZ ;  /* 0x000000e2f8e2722b */ /* 0x010fe400000000ff */
[C---:B--2---:R-:W-:Y:S01]  /*0ba0*/  DFMA R124, R246.reuse, R124, R230 ;  /* 0x0000007cf67c722b */ /* 0x044fe200000000e6 */
[----:B------:R-:W2:Y:S05]  /*0bb0*/  LDG.E.64.CONSTANT R230, desc[UR4][R118.64+0xe0] ;  /* 0x0000e00476e67981 */ /* 0x000eaa000c1e9b00 */
[----:B---3--:R-:W-:-:S02]  /*0bc0*/  DFMA R122, R246, R122, R226 ;  /* 0x0000007af67a722b */ /* 0x008fc400000000e2 */
[----:B------:R-:W3:Y:S01]  /*0bd0*/  LDG.E.64.CONSTANT R226, desc[UR4][R118.64+0x68] ;  /* 0x0000680476e27981 */ /* 0x000ee2000c1e9b00 */
[----:B------:R-:W-:Y:S02]  /*0be0*/  DFMA R126, R24, R126, R120 ;  /* 0x0000007e187e722b */ /* 0x000fe40000000078 */
[----:B------:R-:W-:Y:S02]  /*0bf0*/  DFMA R124, R22, R224, R124 ;  /* 0x000000e0167c722b */ /* 0x000fe4000000007c */
[----:B------:R-:W-:Y:S01]  /*0c00*/  DFMA R120, R114, R228, R232 ;  /* 0x000000e47278722b */ /* 0x000fe200000000e8 */
[----:B------:R-:W4:Y:S01]  /*0c10*/  LDG.E.64.CONSTANT R224, desc[UR4][R118.64+0xa0] ;  /* 0x0000a00476e07981 */ /* 0x000f22000c1e9b00 */
[----:B------:R-:W-:-:S03]  /*0c20*/  DFMA R222, R22, R222, R122 ;  /* 0x000000de16de722b */ /* 0x000fc6000000007a */
[----:B------:R-:W2:Y:S04]  /*0c30*/  LDG.E.64.CONSTANT R228, desc[UR4][R118.64+0x38] ;  /* 0x0000380476e47981 */ /* 0x000ea8000c1e9b00 */
        /* <DEDUP_REMOVED lines=8> */
[----:B---3--:R-:W-:Y:S02]  /*0cc0*/  DFMA R226, R112, R226, R242 ;  /* 0x000000e270e2722b */ /* 0x008fe400000000f2 */
[----:B----4-:R-:W-:Y:S01]  /*0cd0*/  DFMA R224, R26, R224, R240 ;  /* 0x000000e01ae0722b */ /* 0x010fe200000000f0 */
[----:B------:R-:W3:Y:S01]  /*0ce0*/  LDG.E.64.CONSTANT R242, desc[UR4][R118.64+0xe8] ;  /* 0x0000e80476f27981 */ /* 0x000ee2000c1e9b00 */
[----:B--2---:R-:W-:-:S03]  /*0cf0*/  DFMA R120, R116, R228, R120 ;  /* 0x000000e47478722b */ /* 0x004fc60000000078 */
[----:B------:R-:W2:Y:S01]  /*0d00*/  LDG.E.64.CONSTANT R240, desc[UR4][R118.64+0x150] ;  /* 0x0001500476f07981 */ /* 0x000ea2000c1e9b00 */
[----:B------:R-:W-:-:S03]  /*0d10*/  DFMA R232, R248, R232, RZ ;  /* 0x000000e8f8e8722b */ /* 0x000fc600000000ff */
[----:B------:R-:W4:Y:S01]  /*0d20*/  LDG.E.64.CONSTANT R228, desc[UR4][R118.64+0x140] ;  /* 0x0001400476e47981 */ /* 0x000f22000c1e9b00 */
[----:B------:R-:W-:-:S03]  /*0d30*/  DFMA R122, R114, R122, R226 ;  /* 0x0000007a727a722b */ /* 0x000fc600000000e2 */
[----:B------:R-:W3:Y:S01]  /*0d40*/  LDG.E.64.CONSTANT R226, desc[UR4][R118.64+0x118] ;  /* 0x0001180476e27981 */ /* 0x000ee2000c1e9b00 */
[----:B------:R-:W-:Y:S02]  /*0d50*/  DFMA R230, R26, R230, R222 ;  /* 0x000000e61ae6722b */ /* 0x000fe400000000de */
        /* <DEDUP_REMOVED lines=9> */
[----:B----4-:R-:W-:Y:S02]  /*0df0*/  DFMA R228, R248, R228, RZ ;  /* 0x000000e4f8e4722b */ /* 0x010fe400000000ff */
[----:B---3--:R-:W-:Y:S01]  /*0e00*/  DFMA R226, R24, R226, R236 ;  /* 0x000000e218e2722b */ /* 0x008fe200000000ec */
[----:B------:R-:W3:Y:S05]  /*0e10*/  LDG.E.64.CONSTANT R236, desc[UR4][R118.64+0x1c8] ;  /* 0x0001c80476ec7981 */ /* 0x000eea000c1e9b00 */
[----:B--2---:R-:W-:Y:S02]  /*0e20*/  DFMA R228, R246, R222, R228 ;  /* 0x000000def6e4722b */ /* 0x004fe400000000e4 */
[----:B------:R-:W-:Y:S01]  /*0e30*/  DFMA R222, R26, R224, R226 ;  /* 0x000000e01ade722b */ /* 0x000fe200000000e2 */
[----:B------:R-:W2:Y:S01]  /*0e40*/  LDG.E.64.CONSTANT R224, desc[UR4][R118.64+0x1c0] ;  /* 0x0001c00476e07981 */ /* 0x000ea2000c1e9b00 */
        /* <DEDUP_REMOVED lines=9> */
[C---:B--2---:R-:W-:Y:S02]  /*0ee0*/  DFMA R224, R248.reuse, R224, RZ ;  /* 0x000000e0f8e0722b */ /* 0x044fe400000000ff */
[----:B----4-:R-:W-:-:S06]  /*0ef0*/  DFMA R232, R248, R232, RZ ;  /* 0x000000e8f8e8722b */ /* 0x010fcc00000000ff */
[C---:B---3--:R-:W-:Y:S02]  /*0f00*/  DFMA R236, R246.reuse, R236, R224 ;  /* 0x000000ecf6ec722b */ /* 0x048fe400000000e0 */
[----:B------:R-:W2:Y:S01]  /*0f10*/  LDG.E.64.CONSTANT R224, desc[UR4][R118.64+0x1d0] ;  /* 0x0001d00476e07981 */ /* 0x000ea2000c1e9b00 */
[----:B------:R-:W-:-:S03]  /*0f20*/  DFMA R226, R246, R226, R232 ;  /* 0x000000e2f6e2722b */ /* 0x000fc600000000e8 */
[----:B------:R-:W3:Y:S05]  /*0f30*/  LDG.E.64.CONSTANT R232, desc[UR4][R118.64+0xf8] ;  /* 0x0000f80476e87981 */ /* 0x000eea000c1e9b00 */
[----:B------:R-:W-:Y:S02]  /*0f40*/  DFMA R242, R22, R242, R226 ;  /* 0x000000f216f2722b */ /* 0x000fe400000000e2 */
[----:B------:R-:W4:Y:S01]  /*0f50*/  LDG.E.64.CONSTANT R226, desc[UR4][R118.64+0x198] ;  /* 0x0001980476e27981 */ /* 0x000f22000c1e9b00 */
[----:B------:R-:W-:Y:S02]  /*0f60*/  DFMA R228, R24, R228, R240 ;  /* 0x000000e418e4722b */ /* 0x000fe400000000f0 */
        /* <DEDUP_REMOVED lines=21> */
[----:B----4-:R-:W-:-:S08]  /*10c0*/  DFMA R226, R248, R226, RZ ;  /* 0x000000e2f8e2722b */ /* 0x010fd000000000ff */
[----:B------:R-:W-:Y:S02]  /*10d0*/  DFMA R230, R246, R230, R226 ;  /* 0x000000e6f6e6722b */ /* 0x000fe400000000e2 */
[----:B------:R-:W4:Y:S01]  /*10e0*/  LDG.E.64.CONSTANT R226, desc[UR4][R118.64+0x210] ;  /* 0x0002100476e27981 */ /* 0x000f22000c1e9b00 */
[----:B------:R-:W-:-:S03]  /*10f0*/  DFMA R228, R24, R228, R236 ;  /* 0x000000e418e4722b */ /* 0x000fc600000000ec */
[----:B------:R-:W4:Y:S05]  /*1100*/  LDG.E.64.CONSTANT R236, desc[UR4][R118.64+0x138] ;  /* 0x0001380476ec7981 */ /* 0x000f2a000c1e9b00 */
[----:B------:R-:W-:Y:S02]  /*1110*/  DFMA R240, R26, R240, R228 ;  /* 0x000000f01af0722b */ /* 0x000fe400000000e4 */
        /* <DEDUP_REMOVED lines=11> */
[----:B--2---:R-:W-:-:S08]  /*11d0*/  DFMA R234, R248, R234, RZ ;  /* 0x000000eaf8ea722b */ /* 0x004fd000000000ff */
[----:B---3--:R-:W-:Y:S02]  /*11e0*/  DFMA R232, R246, R232, R234 ;  /* 0x000000e8f6e8722b */ /* 0x008fe400000000ea */
        /* <DEDUP_REMOVED lines=17> */
[----:B------:R-:W2:Y:S06]  /*1300*/  LDG.E.64.CONSTANT R244, desc[UR4][R118.64+0x230] ;  /* 0x0002300476f47981 */ /* 0x000eac000c1e9b00 */
[----:B---3--:R-:W-:Y:S02]  /*1310*/  DFMA R242, R22, R242, R234 ;  /* 0x000000f216f2722b */ /* 0x008fe400000000ea */
[----:B------:R-:W3:Y:S01]  /*1320*/  LDG.E.64.CONSTANT R234, desc[UR4][R118.64+0x298] ;  /* 0x0002980476ea7981 */ /* 0x000ee2000c1e9b00 */
[----:B----4-:R-:W-:-:S03]  /*1330*/  DFMA R230, R112, R236, R230 ;  /* 0x000000ec70e6722b */ /* 0x010fc600000000e6 */
[----:B------:R-:W4:Y:S01]  /*1340*/  LDG.E.64.CONSTANT R236, desc[UR4][R118.64+0x2a0] ;  /* 0x0002a00476ec7981 */ /* 0x000f22000c1e9b00 */
[----:B------:R-:W-:-:S03]  /*1350*/  DFMA R232, R24, R240, R232 ;  /* 0x000000f018e8722b */ /* 0x000fc600000000e8 */
[----:B------:R-:W2:Y:S01]  /*1360*/  LDG.E.64.CONSTANT R240, desc[UR4][R118.64+0x260] ;  /* 0x0002600476f07981 */ /* 0x000ea2000c1e9b00 */
[----:B---3--:R-:W-:-:S08]  /*1370*/  DFMA R234, R24, R234, R242 ;  /* 0x000000ea18ea722b */ /* 0x008fd000000000f2 */
[C---:B----4-:R-:W-:Y:S01]  /*1380*/  DFMA R242, R26.reuse, R236, R234 ;  /* 0x000000ec1af2722b */ /* 0x050fe200000000ea */
[----:B------:R-:W3:Y:S04]  /*1390*/  LDG.E.64.CONSTANT R236, desc[UR4][R118.64+0x2c0] ;  /* 0x0002c00476ec7981 */ /* 0x000ee8000c1e9b00 */
[----:B------:R-:W4:Y:S01]  /*13a0*/  LDG.E.64.CONSTANT R234, desc[UR4][R118.64+0x2c8] ;  /* 0x0002c80476ea7981 */ /* 0x000f22000c1e9b00 */
[----:B--2---:R-:W-:-:S03]  /*13b0*/  DFMA R232, R26, R240, R232 ;  /* 0x000000f01ae8722b */ /* 0x004fc600000000e8 */
[----:B------:R-:W2:Y:S01]  /*13c0*/  LDG.E.64.CONSTANT R240, desc[UR4][R118.64+0x2a8] ;  /* 0x0002a80476f07981 */ /* 0x000ea2000c1e9b00 */
[----:B------:R-:W-:-:S03]  /*13d0*/  DFMA R230, R114, R244, R230 ;  /* 0x000000f472e6722b */ /* 0x000fc600000000e6 */
[----:B------:R-:W2:Y:S01]  /*13e0*/  LDG.E.64.CONSTANT R244, desc[UR4][R118.64+0x268] ;  /* 0x0002680476f47981 */ /* 0x000ea2000c1e9b00 */
[----:B---3--:R-:W-:-:S03]  /*13f0*/  DFMA R236, R248, R236, RZ ;  /* 0x000000ecf8ec722b */ /* 0x008fc600000000ff */
[----:B------:R-:W3:Y:S05]  /*1400*/  LDG.E.64.CONSTANT R248, desc[UR4][R118.64+0x2f8] ;  /* 0x0002f80476f87981 */ /* 0x000eea000c1e9b00 */
[----:B----4-:R-:W-:Y:S01]  /*1410*/  DFMA R234, R246, R234, R236 ;  /* 0x000000eaf6ea722b */ /* 0x010fe200000000ec */
[----:B------:R-:W4:Y:S01]  /*1420*/  LDG.E.64.CONSTANT R246, desc[UR4][R118.64+0x2d0] ;  /* 0x0002d00476f67981 */ /* 0x000f22000c1e9b00 */
[----:B--2---:R-:W-:-:S03]  /*1430*/  DFMA R240, R112, R240, R242 ;  /* 0x000000f070f0722b */ /* 0x004fc600000000f2 */
[----:B------:R-:W2:Y:S01]  /*1440*/  LDG.E.64.CONSTANT R242, desc[UR4][R118.64+0x2d8] ;  /* 0x0002d80476f27981 */ /* 0x000ea2000c1e9b00 */
[----:B------:R-:W-:-:S03]  /*1450*/  DFMA R244, R112, R244, R232 ;  /* 0x000000f470f4722b */ /* 0x000fc600000000e8 */
[----:B------:R-:W3:Y:S04]  /*1460*/  LDG.E.64.CONSTANT R232, desc[UR4][R118.64+0x2b0] ;  /* 0x0002b00476e87981 */ /* 0x000ee8000c1e9b00 */
[----:B------:R-:W3:Y:S01]  /*1470*/  LDG.E.64.CONSTANT R236, desc[UR4][R118.64+0x270] ;  /* 0x0002700476ec7981 */ /* 0x000ee2000c1e9b00 */
[----:B----4-:R-:W-:-:S03]  /*1480*/  DFMA R234, R22, R246, R234 ;  /* 0x000000f616ea722b */ /* 0x010fc600000000ea */
[----:B------:R-:W4:Y:S05]  /*1490*/  LDG.E.64.CONSTANT R246, desc[UR4][R118.64+0x238] ;  /* 0x0002380476f67981 */ /* 0x000f2a000c1e9b00 */
[----:B--2---:R-:W-:Y:S02]  /*14a0*/  DFMA R24, R24, R242, R234 ;  /* 0x000000f21818722b */ /* 0x004fe400000000ea */
[----:B------:R-:W2:Y:S01]  /*14b0*/  LDG.E.64.CONSTANT R234, desc[UR4][R118.64+0x2e0] ;  /* 0x0002e00476ea7981 */ /* 0x000ea2000c1e9b00 */
[----:B---3--:R-:W-:-:S03]  /*14c0*/  DFMA R232, R114, R232, R240 ;  /* 0x000000e872e8722b */ /* 0x008fc600000000f0 */
[----:B------:R-:W3:Y:S01]  /*14d0*/  LDG.E.64.CONSTANT R240, desc[UR4][R118.64+0x2e8] ;  /* 0x0002e80476f07981 */ /* 0x000ee2000c1e9b00 */
[----:B------:R-:W-:-:S03]  /*14e0*/  DFMA R22, R114, R236, R244 ;  /* 0x000000ec7216722b */ /* 0x000fc600000000f4 */
[----:B------:R-:W4:Y:S04]  /*14f0*/  LDG.E.64.CONSTANT R236, desc[UR4][R118.64+0x2f0] ;  /* 0x0002f00476ec7981 */ /* 0x000f28000c1e9b00 */
[----:B------:R-:W4:Y:S04]  /*1500*/  LDG.E.64.CONSTANT R242, desc[UR4][R118.64+0x278] ;  /* 0x0002780476f27981 */ /* 0x000f28000c1e9b00 */
[----:B------:R-:W4:Y:S01]  /*1510*/  LDG.E.64.CONSTANT R244, desc[UR4][R118.64+0x2b8] ;  /* 0x0002b80476f47981 */ /* 0x000f22000c1e9b00 */
        /* <DEDUP_REMOVED lines=10> */
[----:B---3--:R-:W-:-:S08]  /*15c0*/  DFMA R24, R112, R240, R24 ;  /* 0x000000f07018722b */ /* 0x008fd00000000018 */
[----:B----4-:R-:W-:Y:S02]  /*15d0*/  DFMA R24, R114, R236, R24 ;  /* 0x000000ec7218722b */ /* 0x010fe40000000018 */
[C---:B------:R-:W-:Y:S02]  /*15e0*/  DFMA R230, R116.reuse, R246, R230 ;  /* 0x000000f674e6722b */ /* 0x040fe400000000e6 */
[C---:B------:R-:W-:Y:S02]  /*15f0*/  DFMA R22, R116.reuse, R242, R22 ;  /* 0x000000f27416722b */ /* 0x040fe40000000016 */
[C---:B------:R-:W-:Y:S02]  /*1600*/  DFMA R232, R116.reuse, R244, R232 ;  /* 0x000000f474e8722b */ /* 0x040fe400000000e8 */
[----:B------:R-:W-:Y:S01]  /*1610*/  DFMA R24, R116, R248, R24 ;  /* 0x000000f87418722b */ /* 0x000fe20000000018 */
[----:B------:R0:W-:Y:S04]  /*1620*/  STS.64 [R250+0x2400], R230 ;  /* 0x002400e6fa007388 */ /* 0x0001e80000000a00 */
[----:B------:R0:W-:Y:S04]  /*1630*/  STS.64 [R250+0x2880], R22 ;  /* 0x00288016fa007388 */ /* 0x0001e80000000a00 */
[----:B------:R0:W-:Y:S04]  /*1640*/  STS.64 [R250+0x2d00], R232 ;  /* 0x002d00e8fa007388 */ /* 0x0001e80000000a00 */
[----:B------:R0:W-:Y:S02]  /*1650*/  STS.64 [R250+0x3180], R24 ;  /* 0x00318018fa007388 */ /* 0x0001e40000000a00 */
.L_x_1055:
[----:B------:R-:W-:Y:S05]  /*1660*/  BSYNC.RECONVERGENT B0 ;  /* 0x0000000000007941 */ /* 0x000fea0003800200 */
.L_x_1054:
[----:B------:R-:W-:Y:S01]  /*1670*/  BAR.SYNC.DEFER_BLOCKING 0x0 ;  /* 0x0000000000007b1d */ /* 0x000fe20000010000 */
[----:B------:R-:W-:-:S05]  /*1680*/  IMAD R251, R251, 0x8, R4 ;  /* 0x00000008fbfb7824 */ /* 0x000fca00078e0204 */
        /* <DEDUP_REMOVED lines=30> */
[----:B------:R-:W-:Y:S07]  /*1870*/  LDS.64 R116, [R251+0x240] ;  /* 0x00024000fb747984 */ /* 0x000fee0000000a00 */
[----:B----4-:R-:W-:Y:S01]  /*1880*/  DFMA R242, R114, R26, R242 ;  /* 0x0000001a72f2722b */ /* 0x010fe200000000f2 */
[----:B------:R-:W1:Y:S01]  /*1890*/  LDS.64 R114, [R251+0x1e0] ;  /* 0x0001e000fb727984 */ /* 0x000e620000000a00 */
[----:B------:R-:W-:-:S08]  /*18a0*/  DFMA R118, R118, R248, RZ ;  /* 0x000000f87676722b */ /* 0x000fd000000000ff */
[----:B------:R-:W-:Y:S02]  /*18b0*/  DFMA R236, R236, R246, R118 ;  /* 0x000000f6ecec722b */ /* 0x000fe40000000076 */
[----:B------:R-:W-:Y:S01]  /*18c0*/  DFMA R224, R224, R248, RZ ;  /* 0x000000f8e0e0722b */ /* 0x000fe200000000ff */
[----:B------:R-:W2:Y:S05]  /*18d0*/  LDG.E.64.CONSTANT R118, desc[UR4][R22.64+0xd0] ;  /* 0x0000d00416767981 */ /* 0x000eaa000c1e9b00 */
[----:B------:R-:W-:Y:S02]  /*18e0*/  DFMA R226, R226, R24, R236 ;  /* 0x00000018e2e2722b */ /* 0x000fe400000000ec */
[----:B------:R-:W-:Y:S01]  /*18f0*/  DFMA R224, R230, R246, R224 ;  /* 0x000000f6e6e0722b */ /* 0x000fe200000000e0 */
[----:B------:R-:W3:Y:S01]  /*1900*/  LDG.E.64.CONSTANT R236, desc[UR4][R22.64+0xe0] ;  /* 0x0000e00416ec7981 */ /* 0x000ee2000c1e9b00 */
[----:B0-----:R-:W-:-:S03]  /*1910*/  DFMA R240, R240, R112, R242 ;  /* 0x00000070f0f0722b */ /* 0x001fc600000000f2 */
[----:B------:R-:W4:Y:S01]  /*1920*/  LDG.E.64.CONSTANT R230, desc[UR4][R22.64+0x38] ;  /* 0x0000380416e67981 */ /* 0x000f22000c1e9b00 */
[----:B------:R-:W-:Y:S02]  /*1930*/  DFMA R226, R232, R26, R226 ;  /* 0x0000001ae8e2722b */ /* 0x000fe400000000e2 */
[----:B------:R-:W-:Y:S01]  /*1940*/  DFMA R224, R120, R24, R224 ;  /* 0x0000001878e0722b */ /* 0x000fe200000000e0 */
[----:B------:R-:W4:Y:S05]  /*1950*/  LDG.E.64.CONSTANT R242, desc[UR4][R22.64+0xa8] ;  /* 0x0000a80416f27981 */ /* 0x000f2a000c1e9b00 */
[----:B------:R-:W-:Y:S02]  /*1960*/  DFMA R120, R222, R112, R226 ;  /* 0x00000070de78722b */ /* 0x000fe400000000e2 */
[----:B------:R-:W3:Y:S01]  /*1970*/  LDG.E.64.CONSTANT R226, desc[UR4][R22.64+0xd8] ;  /* 0x0000d80416e27981 */ /* 0x000ee2000c1e9b00 */
[----:B-1----:R-:W-:-:S03]  /*1980*/  DFMA R228, R228, R114, R240 ;  /* 0x00000072e4e4722b */ /* 0x002fc600000000f0 */
[----:B------:R-:W4:Y:S01]  /*1990*/  LDG.E.64.CONSTANT R222, desc[UR4][R22.64+0x68] ;  /* 0x0000680416de7981 */ /* 0x000f22000c1e9b00 */
[----:B------:R-:W-:-:S03]  /*19a0*/  DFMA R240, R124, R248, RZ ;  /* 0x000000f87cf0722b */ /* 0x000fc600000000ff */
[----:B------:R-:W4:Y:S01]  /*19b0*/  LDG.E.64.CONSTANT R124, desc[UR4][R22.64+0x100] ;  /* 0x00010004167c7981 */ /* 0x000f22000c1e9b00 */
[----:B------:R-:W-:Y:S02]  /*19c0*/  DFMA R126, R126, R26, R224 ;  /* 0x0000001a7e7e722b */ /* 0x000fe400000000e0 */
[----:B------:R-:W-:Y:S01]  /*19d0*/  DFMA R232, R234, R116, R228 ;  /* 0x00000074eae8722b */ /* 0x000fe200000000e4 */
[----:B------:R-:W4:Y:S04]  /*19e0*/  LDG.E.64.CONSTANT R224, desc[UR4][R22.64+0xa0] ;  /* 0x0000a00416e07981 */ /* 0x000f28000c1e9b00 */
[----:B------:R-:W4:Y:S04]  /*19f0*/  LDG.E.64.CONSTANT R228, desc[UR4][R22.64+0x108] ;  /* 0x0001080416e47981 */ /* 0x000f28000c1e9b00 */
[----:B------:R-:W4:Y:S01]  /*1a00*/  LDG.E.64.CONSTANT R234, desc[UR4][R22.64+0x110] ;  /* 0x0001100416ea7981 */ /* 0x000f22000c1e9b00 */
[----:B------:R-:W-:-:S03]  /*1a10*/  DFMA R240, R122, R246, R240 ;  /* 0x000000f67af0722b */ /* 0x000fc600000000f0 */
[----:B------:R-:W4:Y:S05]  /*1a20*/  LDG.E.64.CONSTANT R122, desc[UR4][R22.64+0x70] ;  /* 0x00007004167a7981 */ /* 0x000f2a000c1e9b00 */
[----:B--2---:R-:W-:Y:S01]  /*1a30*/  DFMA R240, R118, R24, R240 ;  /* 0x0000001876f0722b */ /* 0x004fe200000000f0 */
[----:B------:R-:W0:Y:S07]  /*1a40*/  LDS.64 R118, [R251+0x2a0] ;  /* 0x0002a000fb767984 */ /* 0x000e2e0000000a00 */
[----:B---3--:R-:W-:-:S02]  /*1a50*/  DFMA R226, R226, R26, R240 ;  /* 0x0000001ae2e2722b */ /* 0x008fc400000000f0 */
[----:B------:R-:W2:Y:S01]  /*1a60*/  LDG.E.64.CONSTANT R240, desc[UR4][R22.64+0x120] ;  /* 0x0001200416f07981 */ /* 0x000ea2000c1e9b00 */
[----:B----4-:R-:W-:-:S05]  /*1a70*/  DFMA R124, R124, R248, RZ ;  /* 0x000000f87c7c722b */ /* 0x010fca00000000ff */
[-C--:B------:R-:W-:Y:S02]  /*1a80*/  DFMA R236, R236, R112.reuse, R226 ;  /* 0x00000070ecec722b */ /* 0x080fe400000000e2 */
[----:B------:R-:W-:Y:S01]  /*1a90*/  DFMA R126, R224, R112, R126 ;  /* 0x00000070e07e722b */ /* 0x000fe2000000007e */
[----:B------:R-:W3:Y:S01]  /*1aa0*/  LDG.E.64.CONSTANT R226, desc[UR4][R22.64+0x140] ;  /* 0x0001400416e27981 */ /* 0x000ee2000c1e9b00 */
[----:B------:R-:W-:-:S03]  /*1ab0*/  DFMA R124, R228, R246, R124 ;  /* 0x000000f6e47c722b */ /* 0x000fc6000000007c */
[----:B------:R-:W4:Y:S04]  /*1ac0*/  LDG.E.64.CONSTANT R224, desc[UR4][R22.64+0x118] ;  /* 0x0001180416e07981 */ /* 0x000f28000c1e9b00 */
[----:B------:R-:W2:Y:S01]  /*1ad0*/  LDG.E.64.CONSTANT R228, desc[UR4][R22.64+0xe8] ;  /* 0x0000e80416e47981 */ /* 0x000ea2000c1e9b00 */
[-C--:B------:R-:W-:Y:S02]  /*1ae0*/  DFMA R242, R242, R114.reuse, R126 ;  /* 0x00000072f2f2722b */ /* 0x080fe4000000007e */
[----:B------:R-:W-:Y:S01]  /*1af0*/  DFMA R222, R222, R114, R120 ;  /* 0x00000072dede722b */ /* 0x000fe20000000078 */
[----:B------:R-:W2:Y:S01]  /*1b00*/  LDG.E.64.CONSTANT R126, desc[UR4][R22.64+0xf0] ;  /* 0x0000f004167e7981 */ /* 0x000ea2000c1e9b00 */
[----:B------:R-:W-:-:S03]  /*1b10*/  DFMA R234, R234, R24, R124 ;  /* 0x00000018eaea722b */ /* 0x000fc6000000007c */
[----:B------:R-:W2:Y:S01]  /*1b20*/  LDG.E.64.CONSTANT R124, desc[UR4][R22.64+0x148] ;  /* 0x00014804167c7981 */ /* 0x000ea2000c1e9b00 */
[----:B0-----:R-:W-:Y:S02]  /*1b30*/  DFMA R120, R230, R118, R232 ;  /* 0x00000076e678722b */ /* 0x001fe400000000e8 */
[----:B------:R-:W-:Y:S01]  /*1b40*/  DFMA R122, R122, R116, R222 ;  /* 0x000000747a7a722b */ /* 0x000fe200000000de */
[----:B------:R-:W2:Y:S04]  /*1b50*/  LDG.E.64.CONSTANT R232, desc[UR4][R22.64+0x78] ;  /* 0x0000780416e87981 */ /* 0x000ea8000c1e9b00 */
[----:B------:R-:W2:Y:S04]  /*1b60*/  LDG.E.64.CONSTANT R222, desc[UR4][R22.64+0x150] ;  /* 0x0001500416de7981 */ /* 0x000ea8000c1e9b00 */
[----:B------:R-:W2:Y:S01]  /*1b70*/  LDG.E.64.CONSTANT R230, desc[UR4][R22.64+0xb0] ;  /* 0x0000b00416e67981 */ /* 0x000ea2000c1e9b00 */
[----:B---3--:R-:W-:-:S02]  /*1b80*/  DFMA R226, R226, R248, RZ ;  /* 0x000000f8e2e2722b */ /* 0x008fc400000000ff */
[----:B----4-:R-:W-:Y:S01]  /*1b90*/  DFMA R224, R224, R26, R234 ;  /* 0x0000001ae0e0722b */ /* 0x010fe200000000ea */
[----:B------:R-:W3:Y:S01]  /*1ba0*/  LDG.E.64.CONSTANT R234, desc[UR4][R22.64+0x190] ;  /* 0x0001900416ea7981 */ /* 0x000ee2000c1e9b00 */
[----:B--2---:R-:W-:-:S03]  /*1bb0*/  DFMA R228, R228, R114, R236 ;  /* 0x00000072e4e4722b */ /* 0x004fc600000000ec */
[----:B------:R-:W2:Y:S03]  /*1bc0*/  LDG.E.64.CONSTANT R236, desc[UR4][R22.64+0x1c8] ;  /* 0x0001c80416ec7981 */ /* 0x000ea6000c1e9b00 */
[----:B------:R-:W-:Y:S02]  /*1bd0*/  DFMA R240, R240, R112, R224 ;  /* 0x00000070f0f0722b */ /* 0x000fe400000000e0 */
[----:B------:R-:W4:Y:S01]  /*1be0*/  LDG.E.64.CONSTANT R224, desc[UR4][R22.64+0x158] ;  /* 0x0001580416e07981 */ /* 0x000f22000c1e9b00 */
[----:B------:R-:W-:Y:S02]  /*1bf0*/  DFMA R126, R126, R116, R228 ;  /* 0x000000747e7e722b */ /* 0x000fe400000000e4 */
[----:B------:R-:W-:Y:S01]  /*1c00*/  DFMA R226, R124, R246, R226 ;  /* 0x000000f67ce2722b */ /* 0x000fe200000000e2 */
[----:B------:R-:W3:Y:S04]  /*1c10*/  LDG.E.64.CONSTANT R228, desc[UR4][R22.64+0x1c0] ;  /* 0x0001c00416e47981 */ /* 0x000ee8000c1e9b00 */
[----:B------:R-:W2:Y:S01]  /*1c20*/  LDG.E.64.CONSTANT R124, desc[UR4][R22.64+0x180] ;  /* 0x00018004167c7981 */ /* 0x000ea2000c1e9b00 */
[----:B------:R-:W-:-:S02]  /*1c30*/  DFMA R122, R232, R118, R122 ;  /* 0x00000076e87a722b */ /* 0x000fc4000000007a */
[----:B------:R-:W-:Y:S01]  /*1c40*/  DFMA R222, R222, R24, R226 ;  /* 0x00000018dede722b */ /* 0x000fe200000000e2 */
[----:B------:R-:W2:Y:S04]  /*1c50*/  LDG.E.64.CONSTANT R232, desc[UR4][R22.64+0x160] ;  /* 0x0001600416e87981 */ /* 0x000ea8000c1e9b00 */
[----:B------:R-:W2:Y:S01]  /*1c60*/  LDG.E.64.CONSTANT R226, desc[UR4][R22.64+0x188] ;  /* 0x0001880416e27981 */ /* 0x000ea2000c1e9b00 */
[----:B------:R-:W-:-:S03]  /*1c70*/  DFMA R242, R230, R116, R242 ;  /* 0x00000074e6f2722b */ /* 0x000fc600000000f2 */
[----:B------:R-:W2:Y:S01]  /*1c80*/  LDG.E.64.CONSTANT R230, desc[UR4][R22.64+0x128] ;  /* 0x0001280416e67981 */ /* 0x000ea2000c1e9b00 */
[----:B----4-:R-:W-:-:S03]  /*1c90*/  DFMA R222, R224, R26, R222 ;  /* 0x0000001ae0de722b */ /* 0x010fc600000000de */
[----:B------:R-:W4:Y:S01]  /*1ca0*/  LDG.E.64.CONSTANT R224, desc[UR4][R22.64+0x198] ;  /* 0x0001980416e07981 */ /* 0x000f22000c1e9b00 */
[-C--:B---3--:R-:W-:Y:S02]  /*1cb0*/  DFMA R228, R228, R248.reuse, RZ ;  /* 0x000000f8e4e4722b */ /* 0x088fe400000000ff */
[----:B--2---:R-:W-:Y:S02]  /*1cc0*/  DFMA R124, R124, R248, RZ ;  /* 0x000000f87c7c722b */ /* 0x004fe400000000ff */
[----:B------:R-:W-:-:S04]  /*1cd0*/  DFMA R222, R232, R112, R222 ;  /* 0x00000070e8de722b */ /* 0x000fc800000000de */
[-C--:B------:R-:W-:Y:S02]  /*1ce0*/  DFMA R232, R236, R246.reuse, R228 ;  /* 0x000000f6ece8722b */ /* 0x080fe400000000e4 */
[----:B------:R-:W-:Y:S01]  /*1cf0*/  DFMA R124, R226, R246, R124 ;  /* 0x000000f6e27c722b */ /* 0x000fe2000000007c */
[----:B------:R-:W2:Y:S04]  /*1d00*/  LDG.E.64.CONSTANT R228, desc[UR4][R22.64+0x168] ;  /* 0x0001680416e47981 */ /* 0x000ea8000c1e9b00 */
[----:B------:R-:W3:Y:S03]  /*1d10*/  LDG.E.64.CONSTANT R226, desc[UR4][R22.64+0x1d0] ;  /* 0x0001d00416e27981 */ /* 0x000ee6000c1e9b00 */
        /* <DEDUP_REMOVED lines=11> */
[----:B------:R-:W-:Y:S02]  /*1dd0*/  DFMA R236, R236, R116, R230 ;  /* 0x00000074ecec722b */ /* 0x000fe400000000e6 */
[----:B------:R-:W-:Y:S01]  /*1de0*/  DFMA R224, R224, R26, R234 ;  /* 0x0000001ae0e0722b */ /* 0x000fe200000000ea */
[----:B------:R-:W4:Y:S04]  /*1df0*/  LDG.E.64.CONSTANT R230, desc[UR4][R22.64+0x1d8] ;  /* 0x0001d80416e67981 */ /* 0x000f28000c1e9b00 */
        /* <DEDUP_REMOVED lines=40> */
[----:B------:R-:W4:Y:S05]  /*2080*/  LDG.E.64.CONSTANT R236, desc[UR4][R22.64+0x290] ;  /* 0x0002900416ec7981 */ /* 0x000f2a000c1e9b00 */
[----:B------:R-:W-:Y:S02]  /*2090*/  DFMA R234, R234, R26, R242 ;  /* 0x0000001aeaea722b */ /* 0x000fe400000000f2 */
[----:B------:R-:W4:Y:S01]  /*20a0*/  LDG.E.64.CONSTANT R242, desc[UR4][R22.64+0x230] ;  /* 0x0002300416f27981 */ /* 0x000f22000c1e9b00 */
[----:B--2---:R-:W-:-:S08]  /*20b0*/  DFMA R230, R230, R248, RZ ;  /* 0x000000f8e6e6722b */ /* 0x004fd000000000ff */
[----:B---3--:R-:W-:Y:S02]  /*20c0*/  DFMA R232, R232, R246, R230 ;  /* 0x000000f6e8e8722b */ /* 0x008fe400000000e6 */
[----:B------:R-:W-:Y:S01]  /*20d0*/  DFMA R230, R240, R114, R244 ;  /* 0x00000072f0e6722b */ /* 0x000fe200000000f4 */
[----:B------:R-:W2:Y:S05]  /*20e0*/  LDG.E.64.CONSTANT R240, desc[UR4][R22.64+0x298] ;  /* 0x0002980416f07981 */ /* 0x000eaa000c1e9b00 */
[----:B----4-:R-:W-:Y:S02]  /*20f0*/  DFMA R244, R236, R24, R232 ;  /* 0x00000018ecf4722b */ /* 0x010fe400000000e8 */
[----:B------:R-:W3:Y:S04]  /*2100*/  LDG.E.64.CONSTANT R232, desc[UR4][R22.64+0x260] ;  /* 0x0002600416e87981 */ /* 0x000ee8000c1e9b00 */
[----:B------:R-:W4:Y:S01]  /*2110*/  LDG.E.64.CONSTANT R236, desc[UR4][R22.64+0x2a0] ;  /* 0x0002a00416ec7981 */ /* 0x000f22000c1e9b00 */
[----:B------:R-:W-:-:S03]  /*2120*/  DFMA R230, R242, R116, R230 ;  /* 0x00000074f2e6722b */ /* 0x000fc600000000e6 */
[----:B------:R-:W4:Y:S01]  /*2130*/  LDG.E.64.CONSTANT R242, desc[UR4][R22.64+0x268] ;  /* 0x0002680416f27981 */ /* 0x000f22000c1e9b00 */
[----:B--2---:R-:W-:-:S03]  /*2140*/  DFMA R240, R240, R26, R244 ;  /* 0x0000001af0f0722b */ /* 0x004fc600000000f4 */
[----:B------:R-:W2:Y:S01]  /*2150*/  LDG.E.64.CONSTANT R244, desc[UR4][R22.64+0x2a8] ;  /* 0x0002a80416f47981 */ /* 0x000ea2000c1e9b00 */
[----:B---3--:R-:W-:-:S04]  /*2160*/  DFMA R232, R232, R112, R234 ;  /* 0x00000070e8e8722b */ /* 0x008fc800000000ea */
[----:B----4-:R-:W-:Y:S01]  /*2170*/  DFMA R234, R236, R112, R240 ;  /* 0x00000070ecea722b */ /* 0x010fe200000000f0 */
[----:B------:R-:W3:Y:S04]  /*2180*/  LDG.E.64.CONSTANT R236, desc[UR4][R22.64+0x2c0] ;  /* 0x0002c00416ec7981 */ /* 0x000ee8000c1e9b00 */
[----:B------:R-:W4:Y:S01]  /*2190*/  LDG.E.64.CONSTANT R240, desc[UR4][R22.64+0x2c8] ;  /* 0x0002c80416f07981 */ /* 0x000f22000c1e9b00 */
[----:B------:R-:W-:-:S03]  /*21a0*/  DFMA R232, R242, R114, R232 ;  /* 0x00000072f2e8722b */ /* 0x000fc600000000e8 */
[----:B------:R-:W2:Y:S01]  /*21b0*/  LDG.E.64.CONSTANT R242, desc[UR4][R22.64+0x2b0] ;  /* 0x0002b00416f27981 */ /* 0x000ea2000c1e9b00 */
[----:B---3--:R-:W-:-:S03]  /*21c0*/  DFMA R236, R236, R248, RZ ;  /* 0x000000f8ecec722b */ /* 0x008fc600000000ff */
[----:B------:R-:W3:Y:S05]  /*21d0*/  LDG.E.64.CONSTANT R248, desc[UR4][R22.64+0x2f8] ;  /* 0x0002f80416f87981 */ /* 0x000eea000c1e9b00 */
[----:B----4-:R-:W-:Y:S01]  /*21e0*/  DFMA R236, R240, R246, R236 ;  /* 0x000000f6f0ec722b */ /* 0x010fe200000000ec */
[----:B------:R-:W4:Y:S01]  /*21f0*/  LDG.E.64.CONSTANT R240, desc[UR4][R22.64+0x2d0] ;  /* 0x0002d00416f07981 */ /* 0x000f22000c1e9b00 */
[----:B--2---:R-:W-:-:S03]  /*2200*/  DFMA R246, R244, R114, R234 ;  /* 0x00000072f4f6722b */ /* 0x004fc600000000ea */
[----:B------:R-:W2:Y:S04]  /*2210*/  LDG.E.64.CONSTANT R234, desc[UR4][R22.64+0x2d8] ;  /* 0x0002d80416ea7981 */ /* 0x000ea8000c1e9b00 */
[----:B------:R-:W3:Y:S01]  /*2220*/  LDG.E.64.CONSTANT R244, desc[UR4][R22.64+0x270] ;  /* 0x0002700416f47981 */ /* 0x000ee2000c1e9b00 */
[----:B------:R-:W-:-:S03]  /*2230*/  DFMA R246, R242, R116, R246 ;  /* 0x00000074f2f6722b */ /* 0x000fc600000000f6 */
[----:B------:R-:W3:Y:S01]  /*2240*/  LDG.E.64.CONSTANT R242, desc[UR4][R22.64+0x278] ;  /* 0x0002780416f27981 */ /* 0x000ee2000c1e9b00 */
[----:B----4-:R-:W-:-:S03]  /*2250*/  DFMA R236, R240, R24, R236 ;  /* 0x00000018f0ec722b */ /* 0x010fc600000000ec */
[----:B------:R-:W4:Y:S04]  /*2260*/  LDG.E.64.CONSTANT R24, desc[UR4][R22.64+0x2e0] ;  /* 0x0002e00416187981 */ /* 0x000f28000c1e9b00 */
[----:B------:R-:W4:Y:S01]  /*2270*/  LDG.E.64.CONSTANT R240, desc[UR4][R22.64+0x238] ;  /* 0x0002380416f07981 */ /* 0x000f22000c1e9b00 */
[----:B--2---:R-:W-:-:S03]  /*2280*/  DFMA R234, R234, R26, R236 ;  /* 0x0000001aeaea722b */ /* 0x004fc600000000ec */
[----:B------:R-:W2:Y:S04]  /*2290*/  LDG.E.64.CONSTANT R26, desc[UR4][R22.64+0x2e8] ;  /* 0x0002e804161a7981 */ /* 0x000ea8000c1e9b00 */
[----:B------:R-:W2:Y:S01]  /*22a0*/  LDG.E.64.CONSTANT R236, desc[UR4][R22.64+0x2f0] ;  /* 0x0002f00416ec7981 */ /* 0x000ea2000c1e9b00 */
[----:B---3--:R-:W-:-:S03]  /*22b0*/  DFMA R232, R244, R116, R232 ;  /* 0x00000074f4e8722b */ /* 0x008fc600000000e8 */
[----:B------:R-:W3:Y:S05]  /*22c0*/  LDG.E.64.CONSTANT R244, desc[UR4][R22.64+0x2b8] ;  /* 0x0002b80416f47981 */ /* 0x000eea000c1e9b00 */
        /* <DEDUP_REMOVED lines=10> */
[----:B----4-:R-:W-:-:S08]  /*2370*/  DFMA R24, R24, R112, R234 ;  /* 0x000000701818722b */ /* 0x010fd000000000ea */
[----:B--2---:R-:W-:-:S08]  /*2380*/  DFMA R24, R26, R114, R24 ;  /* 0x000000721a18722b */ /* 0x004fd00000000018 */
[----:B------:R-:W-:Y:S02]  /*2390*/  DFMA R24, R236, R116, R24 ;  /* 0x00000074ec18722b */ /* 0x000fe40000000018 */
[-C--:B------:R-:W-:Y:S02]  /*23a0*/  DFMA R230, R240, R118.reuse, R230 ;  /* 0x00000076f0e6722b */ /* 0x080fe400000000e6 */
[----:B---3--:R-:W-:-:S04]  /*23b0*/  DFMA R244, R244, R118, R246 ;  /* 0x00000076f4f4722b */ /* 0x008fc800000000f6 */
[----:B------:R-:W-:Y:S01]  /*23c0*/  DFMA R24, R248, R118, R24 ;  /* 0x00000076f818722b */ /* 0x000fe20000000018 */
[----:B------:R1:W-:Y:S04]  /*23d0*/  STS.64 [R251+0x300], R230 ;  /* 0x000300e6fb007388 */ /* 0x0003e80000000a00 */
[----:B------:R1:W-:Y:S04]  /*23e0*/  STS.64 [R251+0x3c0], R244 ;  /* 0x0003c0f4fb007388 */ /* 0x0003e80000000a00 */
[----:B------:R1:W-:Y:S02]  /*23f0*/  STS.64 [R251+0x420], R24 ;  /* 0x00042018fb007388 */ /* 0x0003e40000000a00 */
.L_x_1057:
[----:B------:R-:W-:Y:S05]  /*2400*/  BSYNC.RECONVERGENT B0 ;  /* 0x0000000000007941 */ /* 0x000fea0003800200 */
.L_x_1056:
[----:B------:R-:W-:Y:S01]  /*2410*/  BAR.SYNC.DEFER_BLOCKING 0x0 ;  /* 0x0000000000007b1d */ /* 0x000fe20000010000 */
[----:B01----:R-:W-:Y:S02]  /*2420*/  CS2R R230, SRZ ;  /* 0x0000000000e67805 */ /* 0x003fe4000001ff00 */
[----:B------:R-:W-:Y:S02]  /*2430*/  CS2R R232, SRZ ;  /* 0x0000000000e87805 */ /* 0x000fe4000001ff00 */
[----:B------:R-:W-:Y:S01]  /*2440*/  CS2R R228, SRZ ;  /* 0x0000000000e47805 */ /* 0x000fe2000001ff00 */
[----:B------:R-:W2:Y:S04]  /*2450*/  LDG.E.64.CONSTANT R224, desc[UR4][R20.64+0x238] ;  /* 0x0002380414e07981 */ /* 0x000ea8000c1e9b00 */
[----:B------:R-:W3:Y:S04]  /*2460*/  LDG.E.64.CONSTANT R226, desc[UR4][R20.64+0x278] ;  /* 0x0002780414e27981 */ /* 0x000ee8000c1e9b00 */
[----:B------:R-:W4:Y:S04]  /*2470*/  LDG.E.64.CONSTANT R26, desc[UR4][R20.64+0x2b0] ;  /* 0x0002b004141a7981 */ /* 0x000f28000c1e9b00 */
[----:B------:R-:W4:Y:S04]  /*2480*/  LDG.E.64.CONSTANT R24, desc[UR4][R20.64+0x2f0] ;  /* 0x0002f00414187981 */ /* 0x000f28000c1e9b00 */
[----:B------:R-:W0:Y:S04]  /*2490*/  LDS.128 R112, [R5] ;  /* 0x0000000005707984 */ /* 0x000e280000000c00 */
[----:B------:R-:W4:Y:S04]  /*24a0*/  @!P0 LDG.E.64.CONSTANT R230, desc[UR4][R238.64+0x40] ;  /* 0x00004004eee68981 */ /* 0x000f28000c1e9b00 */
[----:B------:R-:W4:Y:S04]  /*24b0*/  @!P0 LDG.E.64.CONSTANT R232, desc[UR4][R238.64+0x48] ;  /* 0x00004804eee88981 */ /* 0x000f28000c1e9b00 */
[----:B------:R-:W1:Y:S04]  /*24c0*/  LDS.128 R116, [R5+0x10] ;  /* 0x0000100005747984 */ /* 0x000e680000000c00 */
[----:B------:R-:W1:Y:S04]  /*24d0*/  LDS.128 R120, [R5+0x20] ;  /* 0x0000200005787984 */ /* 0x000e680000000c00 */
[----:B------:R-:W4:Y:S04]  /*24e0*/  LDG.E.64.CONSTANT R222, desc[UR4][R20.64+0x1f8] ;  /* 0x0001f80414de7981 */ /* 0x000f28000c1e9b00 */
[----:B------:R-:W4:Y:S04]  /*24f0*/  @!P0 LDG.E.64.CONSTANT R228, desc[UR4][R238.64+0x38] ;  /* 0x00003804eee48981 */ /* 0x000f28000c1e9b00 */
[----:B------:R-:W4:Y:S04]  /*2500*/  LDG.E.64.CONSTANT R22, desc[UR4][R20.64+0x2b8] ;  /* 0x0002b80414167981 */ /* 0x000f28000c1e9b00 */
[----:B------:R-:W4:Y:S01]  /*2510*/  LDG.E.64.CONSTANT R20, desc[UR4][R20.64+0x2f8] ;  /* 0x0002f80414147981 */ /* 0x000f22000c1e9b00 */
[----:B0----5:R-:W-:-:S08]  /*2520*/  DFMA R124, R28, R112, RZ ;  /* 0x000000701c7c722b */ /* 0x021fd000000000ff */
[----:B------:R-:W-:Y:S02]  /*2530*/  DFMA R234, R30, R114, R124 ;  /* 0x000000721eea722b */ /* 0x000fe4000000007c */
[----:B------:R-:W0:Y:S06]  /*2540*/  LDS.128 R124, [R5+0x30] ;  /* 0x00003000057c7984 */ /* 0x000e2c0000000c00 */
[----:B-1----:R-:W-:-:S08]  /*2550*/  DFMA R234, R32, R116, R234 ;  /* 0x0000007420ea722b */ /* 0x002fd000000000ea */
[----:B------:R-:W-:-:S08]  /*2560*/  DFMA R234, R34, R118, R234 ;  /* 0x0000007622ea722b */ /* 0x000fd000000000ea */
[----:B------:R-:W-:-:S08]  /*2570*/  DFMA R234, R36, R120, R234 ;  /* 0x0000007824ea722b */ /* 0x000fd000000000ea */
[----:B------:R-:W-:Y:S01]  /*2580*/  DFMA R236, R38, R122, R234 ;  /* 0x0000007a26ec722b */ /* 0x000fe200000000ea */
[----:B------:R-:W-:-:S06]  /*2590*/  CS2R R234, SRZ ;  /* 0x0000000000ea7805 */ /* 0x000fcc000001ff00 */
[----:B------:R-:W4:Y:S01]  /*25a0*/  @!P0 LDG.E.64.CONSTANT R234, desc[UR4][R238.64+0x50] ;  /* 0x00005004eeea8981 */ /* 0x000f22000c1e9b00 */
[----:B0-----:R-:W-:Y:S01]  /*25b0*/  DFMA R240, R40, R124, R236 ;  /* 0x0000007c28f0722b */ /* 0x001fe200000000ec */
[----:B------:R-:W-:-:S06]  /*25c0*/  CS2R R236, SRZ ;  /* 0x0000000000ec7805 */ /* 0x000fcc000001ff00 */
[----:B------:R0:W4:Y:S01]  /*25d0*/  @!P0 LDG.E.64.CONSTANT R236, desc[UR4][R238.64+0x58] ;  /* 0x00005804eeec8981 */ /* 0x000122000c1e9b00 */
[----:B------:R-:W-:Y:S02]  /*25e0*/  DFMA R240, R42, R126, R240 ;  /* 0x0000007e2af0722b */ /* 0x000fe400000000f0 */
[----:B------:R-:W-:-:S06]  /*25f0*/  DFMA R244, R60, R112, RZ ;  /* 0x000000703cf4722b */ /* 0x000fcc00000000ff */
[----:B------:R-:W-:Y:S02]  /*2600*/  DMUL R18, R240, R18 ;  /* 0x00000012f0127228 */ /* 0x000fe40000000000 */
[----:B------:R-:W-:Y:S02]  /*2610*/  DFMA R240, R76, R112, RZ ;  /* 0x000000704cf0722b */ /* 0x000fe400000000ff */
[----:B------:R-:W-:-:S06]  /*2620*/  DFMA R244, R62, R114, R244 ;  /* 0x000000723ef4722b */ /* 0x000fcc00000000f4 */
[----:B------:R-:W-:Y:S02]  /*2630*/  DFMA R240, R78, R114, R240 ;  /* 0x000000724ef0722b */ /* 0x000fe400000000f0 */
[----:B------:R-:W-:Y:S02]  /*2640*/  DFMA R242, R44, R112, RZ ;  /* 0x000000702cf2722b */ /* 0x000fe400000000ff */
[----:B------:R-:W-:-:S04]  /*2650*/  DFMA R244, R64, R116, R244 ;  /* 0x0000007440f4722b */ /* 0x000fc800000000f4 */
[----:B------:R-:W-:Y:S02]  /*2660*/  DFMA R240, R80, R116, R240 ;  /* 0x0000007450f0722b */ /* 0x000fe400000000f0 */
[----:B------:R-:W-:Y:S02]  /*2670*/  DFMA R242, R46, R114, R242 ;  /* 0x000000722ef2722b */ /* 0x000fe400000000f2 */
[----:B0-----:R-:W-:-:S04]  /*2680*/  DFMA R238, R66, R118, R244 ;  /* 0x0000007642ee722b */ /* 0x001fc800000000f4 */
        /* <DEDUP_REMOVED lines=14> */
[----:B------:R-:W-:Y:S02]  /*2770*/  DMUL R14, R238, R14 ;  /* 0x0000000eee0e7228 */ /* 0x000fe40000000000 */
[----:B------:R-:W-:Y:S02]  /*2780*/  DFMA R238, R108, R112, RZ ;  /* 0x000000706cee722b */ /* 0x000fe400000000ff */
[----:B------:R-:W-:Y:S02]  /*2790*/  DMUL R12, R240, R12 ;  /* 0x0000000cf00c7228 */ /* 0x000fe40000000000 */
[----:B------:R-:W-:-:S02]  /*27a0*/  DFMA R240, R140, R112, RZ ;  /* 0x000000708cf0722b */ /* 0x000fc400000000ff */
[----:B------:R-:W-:Y:S02]  /*27b0*/  DFMA R242, R58, R126, R242 ;  /* 0x0000007e3af2722b */ /* 0x000fe400000000f2 */
[----:B------:R-:W-:-:S04]  /*27c0*/  DFMA R238, R110, R114, R238 ;  /* 0x000000726eee722b */ /* 0x000fc800000000ee */
[----:B------:R-:W-:Y:S02]  /*27d0*/  DFMA R240, R142, R114, R240 ;  /* 0x000000728ef0722b */ /* 0x000fe400000000f0 */
[----:B------:R-:W-:Y:S02]  /*27e0*/  DMUL R16, R242, R16 ;  /* 0x00000010f2107228 */ /* 0x000fe40000000000 */
[----:B------:R-:W-:Y:S02]  /*27f0*/  DFMA R242, R92, R112, RZ ;  /* 0x000000705cf2722b */ /* 0x000fe400000000ff */
        /* <DEDUP_REMOVED lines=19> */
[----:B------:R-:W-:Y:S02]  /*2930*/  DMUL R6, R240, R6 ;  /* 0x00000006f0067228 */ /* 0x000fe40000000000 */
[-C--:B------:R-:W-:Y:S02]  /*2940*/  DFMA R238, R170, R112.reuse, RZ ;  /* 0x00000070aaee722b */ /* 0x080fe400000000ff */
[----:B------:R-:W-:Y:S02]  /*2950*/  DFMA R240, R184, R112, RZ ;  /* 0x00000070b8f0722b */ /* 0x000fe400000000ff */
[----:B------:R-:W-:-:S04]  /*2960*/  DFMA R242, R106, R126, R242 ;  /* 0x0000007e6af2722b */ /* 0x000fc800000000f2 */
[-C--:B------:R-:W-:Y:S02]  /*2970*/  DFMA R238, R172, R114.reuse, R238 ;  /* 0x00000072acee722b */ /* 0x080fe400000000ee */
[----:B------:R-:W-:Y:S02]  /*2980*/  DFMA R240, R186, R114, R240 ;  /* 0x00000072baf0722b */ /* 0x000fe400000000f0 */
[----:B------:R-:W-:Y:S02]  /*2990*/  DMUL R10, R242, R10 ;  /* 0x0000000af20a7228 */ /* 0x000fe40000000000 */
[-C--:B------:R-:W-:Y:S02]  /*29a0*/  DFMA R244, R156, R112.reuse, RZ ;  /* 0x000000709cf4722b */ /* 0x080fe400000000ff */
[-C--:B------:R-:W-:Y:S02]  /*29b0*/  DFMA R242, R198, R112.reuse, RZ ;  /* 0x00000070c6f2722b */ /* 0x080fe400000000ff */
[----:B------:R-:W-:-:S02]  /*29c0*/  DFMA R112, R210, R112, RZ ;  /* 0x00000070d270722b */ /* 0x000fc400000000ff */
[-C--:B------:R-:W-:Y:S02]  /*29d0*/  DFMA R238, R174, R116.reuse, R238 ;  /* 0x00000074aeee722b */ /* 0x080fe400000000ee */
[----:B------:R-:W-:Y:S02]  /*29e0*/  DFMA R240, R188, R116, R240 ;  /* 0x00000074bcf0722b */ /* 0x000fe400000000f0 */
        /* <DEDUP_REMOVED lines=23> */
[-C--:B--2---:R-:W-:Y:S02]  /*2b60*/  DFMA R238, R224, R126.reuse, R238 ;  /* 0x0000007ee0ee722b */ /* 0x084fe400000000ee */
[----:B---3--:R-:W-:Y:S02]  /*2b70*/  DFMA R240, R226, R126, R240 ;  /* 0x0000007ee2f0722b */ /* 0x008fe400000000f0 */
[-C--:B------:R-:W-:Y:S02]  /*2b80*/  DFMA R244, R168, R124.reuse, R244 ;  /* 0x0000007ca8f4722b */ /* 0x080fe400000000f4 */
[-C--:B----4-:R-:W-:Y:S02]  /*2b90*/  DFMA R112, R26, R124.reuse, R112 ;  /* 0x0000007c1a70722b */ /* 0x090fe40000000070 */
[----:B------:R-:W-:-:S02]  /*2ba0*/  DFMA R124, R24, R124, R122 ;  /* 0x0000007c187c722b */ /* 0x000fc4000000007a */
[-C--:B------:R-:W-:Y:S02]  /*2bb0*/  DFMA R116, R28, R18.reuse, RZ ;  /* 0x000000121c74722b */ /* 0x080fe400000000ff */
[----:B------:R-:W-:Y:S02]  /*2bc0*/  DFMA R118, R30, R18, RZ ;  /* 0x000000121e76722b */ /* 0x000fe400000000ff */
[----:B------:R-:W-:Y:S02]  /*2bd0*/  DMUL R230, R238, R230 ;  /* 0x000000e6eee67228 */ /* 0x000fe40000000000 */
[----:B------:R-:W-:Y:S02]  /*2be0*/  DMUL R232, R240, R232 ;  /* 0x000000e8f0e87228 */ /* 0x000fe40000000000 */
        /* <DEDUP_REMOVED lines=100> */
[----:B------:R0:W-:Y:S01]  /*3230*/  STS.128 [R5], R112 ;  /* 0x0000007005007388 */ /* 0x0001e20000000c00 */
[----:B------:R-:W-:Y:S03]  /*3240*/  BSSY.RECONVERGENT B0, `(.L_x_1058) ;  /* 0x000007e000007945 */ /* 0x000fe60003800200 */
[----:B------:R0:W-:Y:S04]  /*3250*/  STS.128 [R5+0x10], R116 ;  /* 0x0000107405007388 */ /* 0x0001e80000000c00 */
[----:B------:R0:W-:Y:S04]  /*3260*/  STS.128 [R5+0x20], R120 ;  /* 0x0000207805007388 */ /* 0x0001e80000000c00 */
[----:B------:R0:W-:Y:S01]  /*3270*/  STS.128 [R5+0x30], R124 ;  /* 0x0000307c05007388 */ /* 0x0001e20000000c00 */
[----:B------:R-:W-:Y:S01]  /*3280*/  BAR.SYNC.DEFER_BLOCKING 0x0 ;  /* 0x0000000000007b1d */ /* 0x000fe20000010000 */
[----:B------:R-:W-:-:S05]  /*3290*/  ISETP.GT.U32.OR P0, PT, R0, 0x3f, P0 ;  /* 0x0000003f0000780c */ /* 0x000fca0000704470 */
[----:B------:R-:W-:Y:S08]  /*32a0*/  @P2 BRA `(.L_x_1059) ;  /* 0x0000000400dc2947 */ /* 0x000ff00003800000 */
[----:B0-----:R-:W-:-:S05]  /*32b0*/  IMAD.SHL.U32 R5, R0, 0x8, RZ ;  /* 0x0000000800057824 */ /* 0x001fca00078e00ff */
[----:B------:R-:W-:-:S05]  /*32c0*/  LOP3.LUT R5, R5, 0x38, RZ, 0xc0, !PT ;  /* 0x0000003805057812 */ /* 0x000fca00078ec0ff */
[----:B------:R-:W-:-:S05]  /*32d0*/  IMAD.IADD R122, R4, 0x1, R5 ;  /* 0x00000001047a7824 */ /* 0x000fca00078e0205 */
[----:B------:R-:W0:Y:S04]  /*32e0*/  LDS.64 R4, [R122] ;  /* 0x000000007a047984 */ /* 0x000e280000000a00 */
[----:B------:R-:W1:Y:S04]  /*32f0*/  LDS.64 R238, [R122+0x60] ;  /* 0x000060007aee7984 */ /* 0x000e680000000a00 */
[----:B------:R-:W2:Y:S04]  /*3300*/  LDS.64 R236, [R122+0xc0] ;  /* 0x0000c0007aec7984 */ /* 0x000ea80000000a00 */
[----:B------:R-:W3:Y:S04]  /*3310*/  LDS.64 R120, [R122+0x120] ;  /* 0x000120007a787984 */ /* 0x000ee80000000a00 */
[----:B------:R-:W4:Y:S04]  /*3320*/  LDS.64 R114, [R122+0x180] ;  /* 0x000180007a727984 */ /* 0x000f280000000a00 */
[----:B------:R-:W5:Y:S01]  /*3330*/  LDS.64 R112, [R122+0x1e0] ;  /* 0x0001e0007a707984 */ /* 0x000f620000000a00 */
[----:B0-----:R-:W-:-:S02]  /*3340*/  DFMA R116, R28, R4, RZ ;  /* 0x000000041c74722b */ /* 0x001fc400000000ff */
[-C--:B------:R-:W-:Y:S02]  /*3350*/  DFMA R118, R30, R4.reuse, RZ ;  /* 0x000000041e76722b */ /* 0x080fe400000000ff */
[-C--:B------:R-:W-:Y:S02]  /*3360*/  DFMA R124, R32, R4.reuse, RZ ;  /* 0x00000004207c722b */ /* 0x080fe400000000ff */
[-C--:B------:R-:W-:Y:S02]  /*3370*/  DFMA R126, R34, R4.reuse, RZ ;  /* 0x00000004227e722b */ /* 0x080fe400000000ff */
[-C--:B------:R-:W-:Y:S02]  /*3380*/  DFMA R230, R36, R4.reuse, RZ ;  /* 0x0000000424e6722b */ /* 0x080fe400000000ff */
[-C--:B------:R-:W-:Y:S02]  /*3390*/  DFMA R232, R38, R4.reuse, RZ ;  /* 0x0000000426e8722b */ /* 0x080fe400000000ff */
[----:B------:R-:W-:-:S02]  /*33a0*/  DFMA R234, R40, R4, RZ ;  /* 0x0000000428ea722b */ /* 0x000fc400000000ff */
[----:B------:R-:W-:Y:S02]  /*33b0*/  DFMA R4, R42, R4, RZ ;  /* 0x000000042a04722b */ /* 0x000fe400000000ff */
        /* <DEDUP_REMOVED lines=8> */
[-C--:B--2---:R-:W-:Y:S01]  /*3440*/  DFMA R116, R60, R236.reuse, R116 ;  /* 0x000000ec3c74722b */ /* 0x084fe20000000074 */
        /* <DEDUP_REMOVED lines=9> */
[----:B------:R-:W-:Y:S01]  /*34e0*/  LDS.64 R238, [R122+0x3c0] ;  /* 0x0003c0007aee7984 */ /* 0x000fe20000000a00 */
[----:B------:R-:W-:-:S02]  /*34f0*/  DFMA R118, R78, R120, R118 ;  /* 0x000000784e76722b */ /* 0x000fc40000000076 */
[-C--:B------:R-:W-:Y:S02]  /*3500*/  DFMA R124, R80, R120.reuse, R124 ;  /* 0x00000078507c722b */ /* 0x080fe4000000007c */
[-C--:B------:R-:W-:Y:S02]  /*3510*/  DFMA R126, R82, R120.reuse, R126 ;  /* 0x00000078527e722b */ /* 0x080fe4000000007e */
[-C--:B------:R-:W-:Y:S02]  /*3520*/  DFMA R230, R84, R120.reuse, R230 ;  /* 0x0000007854e6722b */ /* 0x080fe400000000e6 */
[-C--:B------:R-:W-:Y:S02]  /*3530*/  DFMA R232, R86, R120.reuse, R232 ;  /* 0x0000007856e8722b */ /* 0x080fe400000000e8 */
[-C--:B------:R-:W-:Y:S02]  /*3540*/  DFMA R234, R88, R120.reuse, R234 ;  /* 0x0000007858ea722b */ /* 0x080fe400000000ea */
[----:B------:R-:W-:-:S02]  /*3550*/  DFMA R120, R90, R120, R236 ;  /* 0x000000785a78722b */ /* 0x000fc400000000ec */
[-C--:B----4-:R-:W-:Y:S01]  /*3560*/  DFMA R116, R92, R114.reuse, R116 ;  /* 0x000000725c74722b */ /* 0x090fe20000000074 */
[----:B------:R-:W-:Y:S01]  /*3570*/  LDS.64 R236, [R122+0x360] ;  /* 0x000360007aec7984 */ /* 0x000fe20000000a00 */
[-C--:B------:R-:W-:Y:S02]  /*3580*/  DFMA R118, R94, R114.reuse, R118 ;  /* 0x000000725e76722b */ /* 0x080fe40000000076 */
[-C--:B------:R-:W-:Y:S02]  /*3590*/  DFMA R124, R96, R114.reuse, R124 ;  /* 0x00000072607c722b */ /* 0x080fe4000000007c */
[-C--:B------:R-:W-:Y:S02]  /*35a0*/  DFMA R126, R98, R114.reuse, R126 ;  /* 0x00000072627e722b */ /* 0x080fe4000000007e */
[-C--:B------:R-:W-:Y:S02]  /*35b0*/  DFMA R230, R100, R114.reuse, R230 ;  /* 0x0000007264e6722b */ /* 0x080fe400000000e6 */
[----:B------:R-:W-:-:S02]  /*35c0*/  DFMA R232, R102, R114, R232 ;  /* 0x0000007266e8722b */ /* 0x000fc400000000e8 */
[-C--:B------:R-:W-:Y:S02]  /*35d0*/  DFMA R234, R104, R114.reuse, R234 ;  /* 0x0000007268ea722b */ /* 0x080fe400000000ea */
[----:B------:R-:W-:Y:S01]  /*35e0*/  DFMA R114, R106, R114, R120 ;  /* 0x000000726a72722b */ /* 0x000fe20000000078 */
[----:B------:R-:W1:Y:S01]  /*35f0*/  LDS.64 R120, [R122+0x2a0] ;  /* 0x0002a0007a787984 */ /* 0x000e620000000a00 */
[-C--:B-----5:R-:W-:Y:S02]  /*3600*/  DFMA R116, R108, R112.reuse, R116 ;  /* 0x000000706c74722b */ /* 0x0a0fe40000000074 */
[-C--:B------:R-:W-:Y:S02]  /*3610*/  DFMA R118, R110, R112.reuse, R118 ;  /* 0x000000706e76722b */ /* 0x080fe40000000076 */
[-C--:B------:R-:W-:Y:S02]  /*3620*/  DFMA R124, R128, R112.reuse, R124 ;  /* 0x00000070807c722b */ /* 0x080fe4000000007c */
[----:B------:R-:W-:-:S02]  /*3630*/  DFMA R126, R130, R112, R126 ;  /* 0x00000070827e722b */ /* 0x000fc4000000007e */
[-C--:B------:R-:W-:Y:S02]  /*3640*/  DFMA R230, R132, R112.reuse, R230 ;  /* 0x0000007084e6722b */ /* 0x080fe400000000e6 */
[-C--:B------:R-:W-:Y:S02]  /*3650*/  DFMA R232, R134, R112.reuse, R232 ;  /* 0x0000007086e8722b */ /* 0x080fe400000000e8 */
[-C--:B------:R-:W-:Y:S02]  /*3660*/  DFMA R234, R136, R112.reuse, R234 ;  /* 0x0000007088ea722b */ /* 0x080fe400000000ea */
[----:B------:R-:W-:Y:S01]  /*3670*/  DFMA R114, R138, R112, R114 ;  /* 0x000000708a72722b */ /* 0x000fe20000000072 */
[----:B------:R-:W2:Y:S01]  /*3680*/  LDS.64 R112, [R122+0x300] ;  /* 0x000300007a707984 */ /* 0x000ea20000000a00 */
[-C--:B0-----:R-:W-:Y:S02]  /*3690*/  DFMA R116, R140, R4.reuse, R116 ;  /* 0x000000048c74722b */ /* 0x081fe40000000074 */
[----:B------:R-:W-:-:S02]  /*36a0*/  DFMA R118, R142, R4, R118 ;  /* 0x000000048e76722b */ /* 0x000fc40000000076 */
[-C--:B------:R-:W-:Y:S02]  /*36b0*/  DFMA R124, R144, R4.reuse, R124 ;  /* 0x00000004907c722b */ /* 0x080fe4000000007c */
[-C--:B------:R-:W-:Y:S02]  /*36c0*/  DFMA R126, R146, R4.reuse, R126 ;  /* 0x00000004927e722b */ /* 0x080fe4000000007e */
[-C--:B------:R-:W-:Y:S02]  /*36d0*/  DFMA R230, R148, R4.reuse, R230 ;  /* 0x0000000494e6722b */ /* 0x080fe400000000e6 */
[-C--:B------:R-:W-:Y:S02]  /*36e0*/  DFMA R232, R150, R4.reuse, R232 ;  /* 0x0000000496e8722b */ /* 0x080fe400000000e8 */
[-C--:B------:R-:W-:Y:S02]  /*36f0*/  DFMA R234, R152, R4.reuse, R234 ;  /* 0x0000000498ea722b */ /* 0x080fe400000000ea */
[----:B------:R-:W-:Y:S01]  /*3700*/  DFMA R114, R154, R4, R114 ;  /* 0x000000049a72722b */ /* 0x000fe20000000072 */
[----:B------:R-:W0:Y:S01]  /*3710*/  LDS.64 R4, [R122+0x420] ;  /* 0x000420007a047984 */ /* 0x000e220000000a00 */
        /* <DEDUP_REMOVED lines=41> */
[----:B------:R-:W-:Y:S01]  /*39b0*/  DFMA R114, R20, R4, R114 ;  /* 0x000000041472722b */ /* 0x000fe20000000072 */
[----:B------:R1:W-:Y:S04]  /*39c0*/  STS.64 [R122+0xc0], R124 ;  /* 0x0000c07c7a007388 */ /* 0x0003e80000000a00 */
[----:B------:R1:W-:Y:S04]  /*39d0*/  STS.64 [R122+0x120], R126 ;  /* 0x0001207e7a007388 */ /* 0x0003e80000000a00 */
[----:B------:R1:W-:Y:S04]  /*39e0*/  STS.64 [R122+0x180], R230 ;  /* 0x000180e67a007388 */ /* 0x0003e80000000a00 */
[----:B------:R1:W-:Y:S04]  /*39f0*/  STS.64 [R122+0x1e0], R232 ;  /* 0x0001e0e87a007388 */ /* 0x0003e80000000a00 */
[----:B------:R1:W-:Y:S04]  /*3a00*/  STS.64 [R122+0x240], R234 ;  /* 0x000240ea7a007388 */ /* 0x0003e80000000a00 */
[----:B------:R1:W-:Y:S02]  /*3a10*/  STS.64 [R122+0x2a0], R114 ;  /* 0x0002a0727a007388 */ /* 0x0003e40000000a00 */
.L_x_1059:
[----:B------:R-:W-:Y:S05]  /*3a20*/  BSYNC.RECONVERGENT B0 ;  /* 0x0000000000007941 */ /* 0x000fea0003800200 */
.L_x_1058:
[----:B------:R-:W-:Y:S06]  /*3a30*/  BAR.SYNC.DEFER_BLOCKING 0x0 ;  /* 0x0000000000007b1d */ /* 0x000fec0000010000 */
[----:B------:R-:W-:Y:S04]  /*3a40*/  BSSY.RECONVERGENT B0, `(.L_x_1060) ;  /* 0x0000071000007945 */ /* 0x000fe80003800200 */
[----:B------:R-:W-:Y:S05]  /*3a50*/  @P1 BRA `(.L_x_1061) ;  /* 0x0000000400bc1947 */ /* 0x000fea0003800000 */
[----:B------:R-:W-:-:S05]  /*3a60*/  IMAD.SHL.U32 R4, R0, 0x8, RZ ;  /* 0x0000000800047824 */ /* 0x000fca00078e00ff */
[----:B0-----:R-:W-:-:S05]  /*3a70*/  LOP3.LUT R5, R4, 0x38, RZ, 0xc0, !PT ;  /* 0x0000003804057812 */ /* 0x001fca00078ec0ff */
[----:B------:R-:W-:-:S05]  /*3a80*/  IMAD.IADD R2, R2, 0x1, R5 ;  /* 0x0000000102027824 */ /* 0x000fca00078e0205 */
[----:B------:R-:W0:Y:S04]  /*3a90*/  LDS.64 R8, [R2] ;  /* 0x0000000002087984 */ /* 0x000e280000000a00 */
[----:B------:R-:W2:Y:S04]  /*3aa0*/  LDS.64 R12, [R2+0x480] ;  /* 0x00048000020c7984 */ /* 0x000ea80000000a00 */
[----:B------:R-:W3:Y:S04]  /*3ab0*/  LDS.64 R10, [R2+0x900] ;  /* 0x00090000020a7984 */ /* 0x000ee80000000a00 */
[----:B------:R-:W4:Y:S04]  /*3ac0*/  LDS.64 R6, [R2+0xd80] ;  /* 0x000d800002067984 */ /* 0x000f280000000a00 */
[----:B------:R-:W5:Y:S04]  /*3ad0*/  LDS.64 R4, [R2+0x1200] ;  /* 0x0012000002047984 */ /* 0x000f680000000a00 */
[----:B------:R-:W-:Y:S04]  /*3ae0*/  LDS.64 R14, [R2+0x2880] ;  /* 0x00288000020e7984 */ /* 0x000fe80000000a00 */
[----:B------:R-:W-:Y:S01]  /*3af0*/  LDS.64 R228, [R2+0x3180] ;  /* 0x0031800002e47984 */ /* 0x000fe20000000a00 */
[----:B0-----:R-:W-:-:S02]  /*3b00*/  DFMA R28, R28, R8, RZ ;  /* 0x000000081c1c722b */ /* 0x001fc400000000ff */
[-C--:B------:R-:W-:Y:S02]  /*3b10*/  DFMA R30, R30, R8.reuse, RZ ;  /* 0x000000081e1e722b */ /* 0x080fe400000000ff */
[-C--:B------:R-:W-:Y:S02]  /*3b20*/  DFMA R32, R32, R8.reuse, RZ ;  /* 0x000000082020722b */ /* 0x080fe400000000ff */
[-C--:B------:R-:W-:Y:S02]  /*3b30*/  DFMA R34, R34, R8.reuse, RZ ;  /* 0x000000082222722b */ /* 0x080fe400000000ff */
[-C--:B------:R-:W-:Y:S02]  /*3b40*/  DFMA R36, R36, R8.reuse, RZ ;  /* 0x000000082424722b */ /* 0x080fe400000000ff */
[-C--:B------:R-:W-:Y:S02]  /*3b50*/  DFMA R38, R38, R8.reuse, RZ ;  /* 0x000000082626722b */ /* 0x080fe400000000ff */
[----:B------:R-:W-:-:S02]  /*3b60*/  DFMA R40, R40, R8, RZ ;  /* 0x000000082828722b */ /* 0x000fc400000000ff */
[----:B------:R-:W-:Y:S01]  /*3b70*/  DFMA R42, R42, R8, RZ ;  /* 0x000000082a2a722b */ /* 0x000fe200000000ff */
[----:B------:R-:W0:Y:S01]  /*3b80*/  LDS.64 R8, [R2+0x1680] ;  /* 0x0016800002087984 */ /* 0x000e220000000a00 */
[-C--:B--2---:R-:W-:Y:S02]  /*3b90*/  DFMA R28, R44, R12.reuse, R28 ;  /* 0x0000000c2c1c722b */ /* 0x084fe4000000001c */
[-C--:B------:R-:W-:Y:S02]  /*3ba0*/  DFMA R30, R46, R12.reuse, R30 ;  /* 0x0000000c2e1e722b */ /* 0x080fe4000000001e */
[-C--:B------:R-:W-:Y:S02]  /*3bb0*/  DFMA R32, R48, R12.reuse, R32 ;  /* 0x0000000c3020722b */ /* 0x080fe40000000020 */
[-C--:B------:R-:W-:Y:S02]  /*3bc0*/  DFMA R34, R50, R12.reuse, R34 ;  /* 0x0000000c3222722b */ /* 0x080fe40000000022 */
[----:B------:R-:W-:-:S02]  /*3bd0*/  DFMA R36, R52, R12, R36 ;  /* 0x0000000c3424722b */ /* 0x000fc40000000024 */
[-C--:B------:R-:W-:Y:S02]  /*3be0*/  DFMA R38, R54, R12.reuse, R38 ;  /* 0x0000000c3626722b */ /* 0x080fe40000000026 */
[-C--:B------:R-:W-:Y:S02]  /*3bf0*/  DFMA R40, R56, R12.reuse, R40 ;  /* 0x0000000c3828722b */ /* 0x080fe40000000028 */
[----:B------:R-:W-:Y:S01]  /*3c00*/  DFMA R42, R58, R12, R42 ;  /* 0x0000000c3a2a722b */ /* 0x000fe2000000002a */
        /* <DEDUP_REMOVED lines=8> */
[----:B------:R-:W-:Y:S01]  /*3c90*/  DFMA R42, R74, R10, R42 ;  /* 0x0000000a4a2a722b */ /* 0x000fe2000000002a */
[----:B------:R-:W3:Y:S01]  /*3ca0*/  LDS.64 R10, [R2+0x1f80] ;  /* 0x001f8000020a7984 */ /* 0x000ee20000000a00 */
[----:B----4-:R-:W-:-:S02]  /*3cb0*/  DFMA R28, R76, R6, R28 ;  /* 0x000000064c1c722b */ /* 0x010fc4000000001c */
[-C--:B------:R-:W-:Y:S02]  /*3cc0*/  DFMA R30, R78, R6.reuse, R30 ;  /* 0x000000064e1e722b */ /* 0x080fe4000000001e */
[-C--:B------:R-:W-:Y:S02]  /*3cd0*/  DFMA R32, R80, R6.reuse, R32 ;  /* 0x000000065020722b */ /* 0x080fe40000000020 */
[-C--:B------:R-:W-:Y:S02]  /*3ce0*/  DFMA R34, R82, R6.reuse, R34 ;  /* 0x000000065222722b */ /* 0x080fe40000000022 */
[-C--:B------:R-:W-:Y:S02]  /*3cf0*/  DFMA R36, R84, R6.reuse, R36 ;  /* 0x000000065424722b */ /* 0x080fe40000000024 */
[-C--:B------:R-:W-:Y:S02]  /*3d00*/  DFMA R38, R86, R6.reuse, R38 ;  /* 0x000000065626722b */ /* 0x080fe40000000026 */
[----:B------:R-:W-:-:S02]  /*3d10*/  DFMA R40, R88, R6, R40 ;  /* 0x000000065828722b */ /* 0x000fc40000000028 */
[----:B------:R-:W-:Y:S01]  /*3d20*/  DFMA R42, R90, R6, R42 ;  /* 0x000000065a2a722b */ /* 0x000fe2000000002a */
[----:B------:R-:W4:Y:S01]  /*3d30*/  LDS.64 R6, [R2+0x2400] ;  /* 0x0024000002067984 */ /* 0x000f220000000a00 */
[-C--:B-----5:R-:W-:Y:S02]  /*3d40*/  DFMA R28, R92, R4.reuse, R28 ;  /* 0x000000045c1c722b */ /* 0x0a0fe4000000001c */
[-C--:B------:R-:W-:Y:S02]  /*3d50*/  DFMA R30, R94, R4.reuse, R30 ;  /* 0x000000045e1e722b */ /* 0x080fe4000000001e */
[-C--:B------:R-:W-:Y:S02]  /*3d60*/  DFMA R32, R96, R4.reuse, R32 ;  /* 0x000000046020722b */ /* 0x080fe40000000020 */
[-C--:B------:R-:W-:Y:S02]  /*3d70*/  DFMA R34, R98, R4.reuse, R34 ;  /* 0x000000046222722b */ /* 0x080fe40000000022 */
[----:B------:R-:W-:-:S02]  /*3d80*/  DFMA R36, R100, R4, R36 ;  /* 0x000000046424722b */ /* 0x000fc40000000024 */
[-C--:B------:R-:W-:Y:S02]  /*3d90*/  DFMA R38, R102, R4.reuse, R38 ;  /* 0x000000046626722b */ /* 0x080fe40000000026 */
[-C--:B------:R-:W-:Y:S02]  /*3da0*/  DFMA R40, R104, R4.reuse, R40 ;  /* 0x000000046828722b */ /* 0x080fe40000000028 */
[----:B------:R-:W-:Y:S02]  /*3db0*/  DFMA R42, R106, R4, R42 ;  /* 0x000000046a2a722b */ /* 0x000fe4000000002a */
[-C--:B0-----:R-:W-:Y:S01]  /*3dc0*/  DFMA R28, R108, R8.reuse, R28 ;  /* 0x000000086c1c722b */ /* 0x081fe2000000001c */
        /* <DEDUP_REMOVED lines=56> */
.L_x_1061:
[----:B------:R-:W-:Y:S05]  /*4150*/  BSYNC.RECONVERGENT B0 ;  /* 0x0000000000007941 */ /* 0x000fea0003800200 */
.L_x_1060:
[----:B------:R-:W-:Y:S06]  /*4160*/  BAR.SYNC.DEFER_BLOCKING 0x0 ;  /* 0x0000000000007b1d */ /* 0x000fec0000010000 */
[----:B------:R-:W-:Y:S05]  /*4170*/  @P0 EXIT ;  /* 0x000000000000094d */ /* 0x000fea0003800000 */
[----:B0-----:R-:W0:Y:S01]  /*4180*/  LDC.64 R4, c[0x0][0x3a8] ;  /* 0x0000ea00ff047b82 */ /* 0x001e220000000a00 */
[----:B------:R-:W-:-:S05]  /*4190*/  LOP3.LUT R0, R0, 0x3f, RZ, 0xc0, !PT ;  /* 0x0000003f00007812 */ /* 0x000fca00078ec0ff */
        /* <DEDUP_REMOVED lines=11> */
.L_x_1062:
        /* <DEDUP_REMOVED lines=11> */
.L_x_3029:


//--------------------- .text._Z30massMatrixMultiplyGlobalKernelILi8ELi12ELi1EEviPKdS1_S1_S1_Pd --------------------------
	.section	.text._Z30massMatrixMultiplyGlobalKernelILi8ELi12ELi1EEviPKdS1_S1_S1_Pd,"ax",@progbits
	.align	128
        .global         _Z30massMatrixMultiplyGlobalKernelILi8ELi12ELi1EEviPKdS1_S1_S1_Pd
        .type           _Z30massMatrixMultiplyGlobalKernelILi8ELi12ELi1EEviPKdS1_S1_S1_Pd,@function
        .size           _Z30massMatrixMultiplyGlobalKernelILi8ELi12ELi1EEviPKdS1_S1_S1_Pd,(.L_x_3030 - _Z30massMatrixMultiplyGlobalKernelILi8ELi12ELi1EEviPKdS1_S1_S1_Pd)
        .other          _Z30massMatrixMultiplyGlobalKernelILi8ELi12ELi1EEviPKdS1_S1_S1_Pd,@"STO_CUDA_ENTRY STV_DEFAULT"
_Z30massMatrixMultiplyGlobalKernelILi8ELi12ELi1EEviPKdS1_S1_S1_Pd:
.text._Z30massMatrixMultiplyGlobalKernelILi8ELi12ELi1EEviPKdS1_S1_S1_Pd:
[----:B------:R-:W-:Y:S08]  /*0000*/  LDC R1, c[0x0][0x37c] ;  /* 0x0000df00ff017b82 */ /* 0x000ff00000000800 */
[----:B------:R-:W0:Y:S01]  /*0010*/  LDC.64 R8, c[0x0][0x390] ;  /* 0x0000e400ff087b82 */ /* 0x000e220000000a00 */
[----:B------:R-:W0:Y:S07]  /*0020*/  LDCU.64 UR4, c[0x0][0x358] ;  /* 0x00006b00ff0477ac */ /* 0x000e2e0008000a00 */
[----:B------:R-:W1:Y:S01]  /*0030*/  LDC.64 R6, c[0x0][0x398] ;  /* 0x0000e600ff067b82 */ /* 0x000e620000000a00 */
[----:B------:R-:W2:Y:S01]  /*0040*/  S2R R5, SR_TID.Y ;  /* 0x0000000000057919 */ /* 0x000ea20000002200 */
[----:B------:R-:W3:Y:S01]  /*0050*/  LDCU UR7, c[0x0][0x380] ;  /* 0x00007000ff0777ac */ /* 0x000ee20008000800 */
[----:B------:R-:W4:Y:S05]  /*0060*/  S2R R115, SR_TID.X ;  /* 0x0000000000737919 */ /* 0x000f2a0000002100 */
[----:B------:R-:W2:Y:S01]  /*0070*/  S2UR UR6, SR_CTAID.X ;  /* 0x00000000000679c3 */ /* 0x000ea20000002500 */
[----:B0-----:R0:W5:Y:S01]  /*0080*/  LDG.E.64.CONSTANT R48, desc[UR4][R8.64+0x80] ;  /* 0x0000800408307981 */ /* 0x001162000c1e9b00 */
[----:B------:R-:W0:Y:S01]  /*0090*/  S2R R3, SR_CgaCtaId ;  /* 0x0000000000037919 */ /* 0x000e220000008800 */
[----:B------:R-:W-:-:S05]  /*00a0*/  MOV R0, 0x400 ;  /* 0x0000040000007802 */ /* 0x000fca0000000f00 */
[----:B------:R-:W0:Y:S01]  /*00b0*/  LDC.64 R10, c[0x0][0x388] ;  /* 0x0000e200ff0a7b82 */ /* 0x000e220000000a00 */
        /* <DEDUP_REMOVED lines=9> */
[----:B--2---:R-:W-:Y:S01]  /*0150*/  VIADD R114, R5, UR6 ;  /* 0x0000000605727c36 */ /* 0x004fe20008000000 */
[----:B------:R-:W-:Y:S01]  /*0160*/  BAR.SYNC.DEFER_BLOCKING 0x0 ;  /* 0x0000000000007b1d */ /* 0x000fe20000010000 */
[----:B----4-:R-:W-:-:S02]  /*0170*/  ISETP.GE.U32.AND P0, PT, R115, 0x40, PT ;  /* 0x000000407300780c */ /* 0x010fc40003f06070 */
[----:B------:R-:W-:Y:S02]  /*0180*/  LOP3.LUT R2, R115, 0xffff, RZ, 0xc0, !PT ;  /* 0x0000ffff73027812 */ /* 0x000fe400078ec0ff */
[----:B---3--:R-:W-:Y:S01]  /*0190*/  ISETP.LT.AND P0, PT, R114, UR7, !P0 ;  /* 0x0000000772007c0c */ /* 0x008fe2000c701270 */
[----:B------:R-:W-:Y:S01]  /*01a0*/  BSSY.RECONVERGENT B0, `(.L_x_1063) ;  /* 0x000009f000007945 */ /* 0x000fe20003800200 */
[----:B0-----:R-:W-:Y:S01]  /*01b0*/  LEA R0, R3, R0, 0x18 ;  /* 0x0000000003007211 */ /* 0x001fe200078ec0ff */
[----:B------:R-:W-:Y:S01]  /*01c0*/  IMAD R2, R2, 0x1556, RZ ;  /* 0x0000155602027824 */ /* 0x000fe200078e02ff */
[C---:B------:R-:W-:Y:S02]  /*01d0*/  ISETP.GT.U32.AND P1, PT, R115.reuse, 0x3f, PT ;  /* 0x0000003f7300780c */ /* 0x040fe40003f24070 */
[----:B------:R-:W-:Y:S01]  /*01e0*/  LOP3.LUT R144, R115, 0x7, RZ, 0xc0, !PT ;  /* 0x0000000773907812 */ /* 0x000fe200078ec0ff */
[----:B------:R-:W-:Y:S01]  /*01f0*/  IMAD R5, R5, 0x3600, R0 ;  /* 0x0000360005057824 */ /* 0x000fe200078e0200 */
[----:B------:R-:W-:-:S02]  /*0200*/  SHF.R.U32.HI R4, RZ, 0x10, R2 ;  /* 0x00000010ff047819 */ /* 0x000fc40000011602 */
[--C-:B------:R-:W-:Y:S02]  /*0210*/  SHF.R.U32.HI R2, RZ, 0x3, R115.reuse ;  /* 0x00000003ff027819 */ /* 0x100fe40000011673 */
[----:B------:R-:W-:Y:S01]  /*0220*/  PRMT R12, R4, 0x9910, RZ ;  /* 0x00009910040c7816 */ /* 0x000fe200000000ff */
[----:B------:R-:W0:Y:S01]  /*0230*/  @P0 LDC.64 R52, c[0x0][0x3a0] ;  /* 0x0000e800ff340b82 */ /* 0x000e220000000a00 */
[----:B------:R-:W-:Y:S01]  /*0240*/  @P0 LOP3.LUT R3, R144, 0x38, R115, 0xf8, !PT ;  /* 0x0000003890030812 */ /* 0x000fe200078ef873 */
[----:B------:R-:W-:Y:S01]  /*0250*/  IMAD R0, R2, 0x60, R5 ;  /* 0x0000006002007824 */ /* 0x000fe200078e0205 */
[----:B------:R-:W-:Y:S01]  /*0260*/  ISETP.GT.U32.AND P2, PT, R115, 0x5f, PT ;  /* 0x0000005f7300780c */ /* 0x000fe20003f44070 */
[----:B------:R-:W-:Y:S02]  /*0270*/  IMAD R12, R12, 0xc, RZ ;  /* 0x0000000c0c0c7824 */ /* 0x000fe400078e02ff */
[----:B------:R-:W-:Y:S02]  /*0280*/  @P0 IMAD R3, R114, 0x200, R3 ;  /* 0x0000020072030824 */ /* 0x000fe400078e0203 */
[----:B------:R-:W-:-:S04]  /*0290*/  IMAD R13, R2, 0x420, R0 ;  /* 0x00000420020d7824 */ /* 0x000fc800078e0200 */
[----:B------:R-:W-:Y:S02]  /*02a0*/  IMAD R2, R144, 0x8, R13 ;  /* 0x0000000890027824 */ /* 0x000fe400078e020d */
[----:B0-----:R-:W-:Y:S01]  /*02b0*/  @P0 IMAD.WIDE R52, R3, 0x8, R52 ;  /* 0x0000000803340825 */ /* 0x001fe200078e0234 */
[----:B------:R-:W-:Y:S01]  /*02c0*/  IADD3 R3, PT, PT, RZ, -R12, RZ ;  /* 0x8000000cff037210 */ /* 0x000fe20007ffe0ff */
[----:B-1----:R-:W-:Y:S06]  /*02d0*/  @P1 BRA `(.L_x_1064) ;  /* 0x00000008002c1947 */ /* 0x002fec0003800000 */
        /* <DEDUP_REMOVED lines=64> */
[----:B------:R-:W-:-:S02]  /*06e0*/  DFMA R136, R128, R136, RZ ;  /* 0x000000888088722b */ /* 0x000fc400000000ff */
[----:B------:R-:W-:Y:S02]  /*06f0*/  DFMA R14, R128, R14, RZ ;  /* 0x0000000e800e722b */ /* 0x000fe400000000ff */
[----:B------:R-:W-:Y:S02]  /*0700*/  DFMA R20, R142, R20, RZ ;  /* 0x000000148e14722b */ /* 0x000fe400000000ff */
[C---:B------:R-:W-:Y:S02]  /*0710*/  DFMA R16, R128.reuse, R16, RZ ;  /* 0x000000108010722b */ /* 0x040fe400000000ff */
[C---:B------:R-:W-:Y:S02]  /*0720*/  DFMA R18, R128.reuse, R18, RZ ;  /* 0x000000128012722b */ /* 0x040fe400000000ff */
[C---:B------:R-:W-:Y:S02]  /*0730*/  DFMA R22, R128.reuse, R22, RZ ;  /* 0x000000168016722b */ /* 0x040fe400000000ff */
        /* <DEDUP_REMOVED lines=69> */
.L_x_1064:
[----:B------:R-:W-:Y:S05]  /*0b90*/  BSYNC.RECONVERGENT B0 ;  /* 0x0000000000007941 */ /* 0x000fea0003800200 */
.L_x_1063:
[----:B------:R-:W-:Y:S01]  /*0ba0*/  BAR.SYNC.DEFER_BLOCKING 0x0 ;  /* 0x0000000000007b1d */ /* 0x000fe20000010000 */
[----:B0-----:R-:W-:-:S05]  /*0bb0*/  PRMT R84, R3, 0x7710, RZ ;  /* 0x0000771003547816 */ /* 0x001fca00000000ff */
[----:B------:R-:W-:Y:S04]  /*0bc0*/  BSSY.RECONVERGENT B0, `(.L_x_1065) ;  /* 0x000008c000007945 */ /* 0x000fe80003800200 */
[----:B------:R-:W-:Y:S05]  /*0bd0*/  @P2 BRA `(.L_x_1066) ;  /* 0x0000000800282947 */ /* 0x000fea0003800000 */
[----:B------:R-:W0:Y:S01]  /*0be0*/  LDC.64 R56, c[0x0][0x390] ;  /* 0x0000e400ff387b82 */ /* 0x000e220000000a00 */
        /* <DEDUP_REMOVED lines=55> */
[----:B-1----:R-:W-:-:S03]  /*0f60*/  DADD R130, R74, R76 ;  /* 0x000000004a827229 */ /* 0x002fc6000000004c */
[----:B------:R-:W-:Y:S04]  /*0f70*/  LDS.64 R100, [R2+0x120] ;  /* 0x0001200002647984 */ /* 0x000fe80000000a00 */
[----:B------:R-:W1:Y:S01]  /*0f80*/  LDS.64 R102, [R2+0x180] ;  /* 0x0001800002667984 */ /* 0x000e620000000a00 */
[----:B---3--:R-:W-:Y:S02]  /*0f90*/  DADD R120, R142, R144 ;  /* 0x000000008e787229 */ /* 0x008fe40000000090 */
[----:B------:R-:W-:Y:S02]  /*0fa0*/  DADD R74, R74, -R76 ;  /* 0x000000004a4a7229 */ /* 0x000fe4000000084c */
[----:B------:R-:W-:Y:S02]  /*0fb0*/  DADD R76, R142, -R144 ;  /* 0x000000008e4c7229 */ /* 0x000fe40000000890 */
[----:B----4-:R-:W-:-:S02]  /*0fc0*/  DFMA R134, R134, R130, RZ ;  /* 0x000000828686722b */ /* 0x010fc400000000ff */
[----:B------:R-:W-:Y:S02]  /*0fd0*/  DFMA R142, R126, R130, RZ ;  /* 0x000000827e8e722b */ /* 0x000fe400000000ff */
[----:B------:R-:W-:-:S04]  /*0fe0*/  DADD R126, R116, R112 ;  /* 0x00000000747e7229 */ /* 0x000fc80000000070 */
[----:B------:R-:W-:Y:S02]  /*0ff0*/  DFMA R118, R118, R120, R134 ;  /* 0x000000787676722b */ /* 0x000fe40000000086 */
[-C--:B0-----:R-:W-:Y:S02]  /*1000*/  DFMA R148, R150, R130.reuse, RZ ;  /* 0x000000829694722b */ /* 0x081fe400000000ff */
[----:B------:R-:W-:-:S04]  /*1010*/  DFMA R150, R152, R130, RZ ;  /* 0x000000829896722b */ /* 0x000fc800000000ff */
[----:B------:R-:W-:Y:S02]  /*1020*/  DFMA R118, R92, R126, R118 ;  /* 0x0000007e5c76722b */ /* 0x000fe40000000076 */
[-C--:B------:R-:W-:Y:S02]  /*1030*/  DFMA R146, R146, R130.reuse, RZ ;  /* 0x000000829292722b */ /* 0x080fe400000000ff */
[----:B------:R-:W-:Y:S02]  /*1040*/  DFMA R132, R132, R130, RZ ;  /* 0x000000828484722b */ /* 0x000fe400000000ff */
[-C--:B--2---:R-:W-:Y:S02]  /*1050*/  DFMA R128, R128, R74.reuse, RZ ;  /* 0x0000004a8080722b */ /* 0x084fe400000000ff */
[-C--:B------:R-:W-:Y:S02]  /*1060*/  DFMA R92, R12, R74.reuse, RZ ;  /* 0x0000004a0c5c722b */ /* 0x080fe400000000ff */
[----:B------:R-:W-:-:S02]  /*1070*/  DFMA R16, R16, R74, RZ ;  /* 0x0000004a1010722b */ /* 0x000fc400000000ff */
[-C--:B------:R-:W-:Y:S02]  /*1080*/  DFMA R18, R18, R74.reuse, RZ ;  /* 0x0000004a1212722b */ /* 0x080fe400000000ff */
[-C--:B------:R-:W-:Y:S02]  /*1090*/  DFMA R22, R22, R74.reuse, RZ ;  /* 0x0000004a1616722b */ /* 0x080fe400000000ff */
[----:B------:R-:W-:Y:S02]  /*10a0*/  DFMA R26, R26, R74, RZ ;  /* 0x0000004a1a1a722b */ /* 0x000fe400000000ff */
        /* <DEDUP_REMOVED lines=9> */
[C-C-:B-1----:R-:W-:Y:S02]  /*1140*/  DADD R104, R100.reuse, R102.reuse ;  /* 0x0000000064687229 */ /* 0x142fe40000000066 */
[----:B------:R-:W-:Y:S02]  /*1150*/  DADD R100, R100, -R102 ;  /* 0x0000000064647229 */ /* 0x000fe40000000866 */
[-C--:B------:R-:W-:Y:S02]  /*1160*/  DFMA R96, R96, R126.reuse, R124 ;  /* 0x0000007e6060722b */ /* 0x080fe4000000007c */
[----:B------:R-:W-:Y:S02]  /*1170*/  DFMA R94, R94, R126, R122 ;  /* 0x0000007e5e5e722b */ /* 0x000fe4000000007a */
        /* <DEDUP_REMOVED lines=48> */
.L_x_1066:
[----:B------:R-:W-:Y:S05]  /*1480*/  BSYNC.RECONVERGENT B0 ;  /* 0x0000000000007941 */ /* 0x000fea0003800200 */
.L_x_1065:
[----:B0-----:R-:W-:Y:S01]  /*1490*/  IADD3 R13, PT, PT, R84, R115, RZ ;  /* 0x00000073540d7210 */ /* 0x001fe20007ffe0ff */
[----:B------:R-:W-:Y:S01]  /*14a0*/  IMAD.MOV.U32 R3, RZ, RZ, 0xb ;  /* 0x0000000bff037424 */ /* 0x000fe200078e00ff */
[----:B------:R-:W2:Y:S02]  /*14b0*/  LDG.E.64.CONSTANT R26, desc[UR4][R8.64+0x10] ;  /* 0x00001004081a7981 */ /* 0x000ea4000c1e9b00 */
[----:B------:R-:W-:Y:S01]  /*14c0*/  PRMT R2, R13, 0x5410, R4 ;  /* 0x000054100d027816 */ /* 0x000fe20000000004 */
[----:B------:R-:W-:Y:S01]  /*14d0*/  UMOV UR6, 0x900c ;  /* 0x0000900c00067882 */ /* 0x000fe20000000000 */
[----:B------:R-:W3:Y:S04]  /*14e0*/  LDG.E.64.CONSTANT R28, desc[UR4][R8.64+0x98] ;  /* 0x00009804081c7981 */ /* 0x000ee8000c1e9b00 */
        /* <DEDUP_REMOVED lines=58> */
[----:B------:R-:W1:Y:S01]  /*1890*/  LDS.128 R16, [R130+0x20] ;  /* 0x0000200082107984 */ /* 0x000e620000000c00 */
[----:B0-----:R-:W-:-:S02]  /*18a0*/  DADD R142, R4, R10 ;  /* 0x00000000048e7229 */ /* 0x001fc4000000000a */
[----:B------:R-:W-:Y:S02]  /*18b0*/  DADD R10, R4, -R10 ;  /* 0x00000000040a7229 */ /* 0x000fe4000000080a */
[C-C-:B------:R-:W-:Y:S02]  /*18c0*/  DADD R146, R6.reuse, R8.reuse ;  /* 0x0000000006927229 */ /* 0x140fe40000000008 */
[----:B------:R-:W-:Y:S02]  /*18d0*/  DADD R8, R6, -R8 ;  /* 0x0000000006087229 */ /* 0x000fe40000000808 */
[----:B-----5:R-:W-:Y:S02]  /*18e0*/  DFMA R6, R48, R142, RZ ;  /* 0x0000008e3006722b */ /* 0x020fe400000000ff */
[----:B------:R-:W-:Y:S02]  /*18f0*/  DFMA R148, R38, R10, RZ ;  /* 0x0000000a2694722b */ /* 0x000fe400000000ff */
[----:B-1----:R-:W-:-:S02]  /*1900*/  DADD R144, R12, R18 ;  /* 0x000000000c907229 */ /* 0x002fc40000000012 */
[----:B------:R-:W-:Y:S02]  /*1910*/  DFMA R4, R42, R142, RZ ;  /* 0x0000008e2a04722b */ /* 0x000fe400000000ff */
[----:B------:R-:W-:Y:S02]  /*1920*/  DADD R18, R12, -R18 ;  /* 0x000000000c127229 */ /* 0x000fe40000000812 */
[----:B------:R-:W-:Y:S02]  /*1930*/  DFMA R150, R46, R146, R6 ;  /* 0x000000922e96722b */ /* 0x000fe40000000006 */
[----:B------:R-:W-:Y:S02]  /*1940*/  DFMA R148, R36, R8, R148 ;  /* 0x000000082494722b */ /* 0x000fe40000000094 */
[----:B------:R-:W-:Y:S02]  /*1950*/  DFMA R6, R32, R10, RZ ;  /* 0x0000000a2006722b */ /* 0x000fe400000000ff */
[----:B------:R-:W-:-:S02]  /*1960*/  DADD R12, R14, R16 ;  /* 0x000000000e0c7229 */ /* 0x000fc40000000010 */
[----:B------:R-:W-:Y:S02]  /*1970*/  DFMA R4, R40, R146, R4 ;  /* 0x000000922804722b */ /* 0x000fe40000000004 */
[----:B------:R-:W-:Y:S02]  /*1980*/  DADD R14, R14, -R16 ;  /* 0x000000000e0e7229 */ /* 0x000fe40000000810 */
[----:B------:R-:W-:Y:S02]  /*1990*/  DFMA R150, R44, R144, R150 ;  /* 0x000000902c96722b */ /* 0x000fe40000000096 */
[----:B------:R-:W-:Y:S02]  /*19a0*/  DFMA R148, R34, R18, R148 ;  /* 0x000000122294722b */ /* 0x000fe40000000094 */
[----:B------:R-:W-:Y:S02]  /*19b0*/  DFMA R6, R30, R8, R6 ;  /* 0x000000081e06722b */ /* 0x000fe40000000006 */
[----:B--2---:R-:W-:-:S02]  /*19c0*/  DFMA R4, R26, R144, R4 ;  /* 0x000000901a04722b */ /* 0x004fc40000000004 */
[----:B---3--:R-:W-:Y:S02]  /*19d0*/  DFMA R150, R28, R12, R150 ;  /* 0x0000000c1c96722b */ /* 0x008fe40000000096 */
[----:B----4-:R-:W-:Y:S02]  /*19e0*/  DFMA R152, R24, R14, R148 ;  /* 0x0000000e1898722b */ /* 0x010fe40000000094 */
[----:B------:R-:W-:Y:S02]  /*19f0*/  DFMA R6, R22, R18, R6 ;  /* 0x000000121606722b */ /* 0x000fe40000000006 */
[----:B------:R-:W-:-:S04]  /*1a00*/  DFMA R148, R20, R12, R4 ;  /* 0x0000000c1494722b */ /* 0x000fc80000000004 */
[----:B------:R-:W-:Y:S02]  /*1a10*/  DADD R4, R150, -R152 ;  /* 0x0000000096047229 */ /* 0x000fe40000000898 */
[----:B------:R-:W-:Y:S02]  /*1a20*/  DFMA R16, R2, R14, R6 ;  /* 0x0000000e0210722b */ /* 0x000fe40000000006 */
[----:B------:R-:W-:-:S04]  /*1a30*/  DADD R6, R150, R152 ;  /* 0x0000000096067229 */ /* 0x000fc80000000098 */
[----:B------:R-:W-:Y:S02]  /*1a40*/  DMUL R140, R140, R4 ;  /* 0x000000048c8c7228 */ /* 0x000fe40000000000 */
[C-C-:B------:R-:W-:Y:S02]  /*1a50*/  DADD R4, R148.reuse, -R16.reuse ;  /* 0x0000000094047229 */ /* 0x140fe40000000810 */
[----:B------:R-:W-:Y:S02]  /*1a60*/  DADD R148, R148, R16 ;  /* 0x0000000094947229 */ /* 0x000fe40000000010 */
        /* <DEDUP_REMOVED lines=9> */
[----:B------:R-:W-:Y:S02]  /*1b00*/  DFMA R142, R88, R144, R150 ;  /* 0x00000090588e722b */ /* 0x000fe40000000096 */
[----:B------:R-:W-:Y:S02]  /*1b10*/  DMUL R134, R134, R148 ;  /* 0x0000009486867228 */ /* 0x000fe40000000000 */
[-C--:B------:R-:W-:Y:S02]  /*1b20*/  DFMA R150, R80, R10.reuse, RZ ;  /* 0x0000000a5096722b */ /* 0x080fe400000000ff */
[-C--:B------:R-:W-:Y:S02]  /*1b30*/  DFMA R148, R86, R10.reuse, RZ ;  /* 0x0000000a5694722b */ /* 0x080fe400000000ff */
[-C--:B------:R-:W-:Y:S02]  /*1b40*/  DFMA R152, R78, R10.reuse, RZ ;  /* 0x0000000a4e98722b */ /* 0x080fe400000000ff */
[----:B------:R-:W-:-:S02]  /*1b50*/  DFMA R10, R76, R10, RZ ;  /* 0x0000000a4c0a722b */ /* 0x000fc400000000ff */
[-C--:B------:R-:W-:Y:S02]  /*1b60*/  DFMA R150, R72, R8.reuse, R150 ;  /* 0x000000084896722b */ /* 0x080fe40000000096 */
[----:B------:R-:W-:Y:S02]  /*1b70*/  DFMA R148, R74, R8, R148 ;  /* 0x000000084a94722b */ /* 0x000fe40000000094 */
        /* <DEDUP_REMOVED lines=13> */
[----:B------:R-:W-:-:S04]  /*1c50*/  DFMA R144, R110, R12, R144 ;  /* 0x0000000c6e90722b */ /* 0x000fc80000000090 */
[----:B------:R-:W-:Y:S02]  /*1c60*/  DADD R150, R146, R148 ;  /* 0x0000000092967229 */ /* 0x000fe40000000094 */
[-C--:B------:R-:W-:Y:S02]  /*1c70*/  DFMA R12, R108, R14.reuse, R8 ;  /* 0x0000000e6c0c722b */ /* 0x080fe40000000008 */
[----:B------:R-:W-:Y:S02]  /*1c80*/  DFMA R152, R112, R14, R18 ;  /* 0x0000000e7098722b */ /* 0x000fe40000000012 */
[----:B------:R-:W-:Y:S02]  /*1c90*/  DADD R14, R142, R10 ;  /* 0x000000008e0e7229 */ /* 0x000fe4000000000a */
[----:B------:R-:W-:Y:S02]  /*1ca0*/  DADD R146, R146, -R148 ;  /* 0x0000000092927229 */ /* 0x000fe40000000894 */
[----:B------:R-:W-:-:S02]  /*1cb0*/  DADD R18, R16, R12 ;  /* 0x0000000010127229 */ /* 0x000fc4000000000c */
[----:B------:R-:W-:Y:S02]  /*1cc0*/  DMUL R128, R128, R6 ;  /* 0x0000000680807228 */ /* 0x000fe40000000000 */
[----:B------:R-:W-:Y:S02]  /*1cd0*/  DMUL R136, R136, R14 ;  /* 0x0000000e88887228 */ /* 0x000fe40000000000 */
[----:B------:R-:W-:Y:S02]  /*1ce0*/  DMUL R138, R138, R150 ;  /* 0x000000968a8a7228 */ /* 0x000fe40000000000 */
[----:B------:R-:W-:Y:S02]  /*1cf0*/  DADD R14, R144, -R152 ;  /* 0x00000000900e7229 */ /* 0x000fe40000000898 */
[----:B------:R-:W-:Y:S02]  /*1d00*/  DFMA R6, R116, R4, R134 ;  /* 0x000000047406722b */ /* 0x000fe40000000086 */
[----:B------:R-:W-:-:S02]  /*1d10*/  DADD R144, R144, R152 ;  /* 0x0000000090907229 */ /* 0x000fc40000000098 */
[----:B------:R-:W-:Y:S02]  /*1d20*/  DFMA R4, R116, -R4, R134 ;  /* 0x800000047404722b */ /* 0x000fe40000000086 */
[----:B------:R-:W-:Y:S02]  /*1d30*/  DADD R8, R142, -R10 ;  /* 0x000000008e087229 */ /* 0x000fe4000000080a */
[----:B------:R-:W-:Y:S02]  /*1d40*/  DADD R10, R16, -R12 ;  /* 0x00000000100a7229 */ /* 0x000fe4000000080c */
[----:B------:R-:W-:Y:S02]  /*1d50*/  DMUL R126, R126, R14 ;  /* 0x0000000e7e7e7228 */ /* 0x000fe40000000000 */
[----:B------:R-:W-:Y:S02]  /*1d60*/  DFMA R16, R120, R146, R138 ;  /* 0x000000927810722b */ /* 0x000fe4000000008a */
[----:B------:R-:W-:-:S02]  /*1d70*/  DFMA R12, R42, R6, RZ ;  /* 0x000000062a0c722b */ /* 0x000fc400000000ff */
[----:B------:R-:W-:Y:S02]  /*1d80*/  DMUL R132, R132, R18 ;  /* 0x0000001284847228 */ /* 0x000fe40000000000 */
[-C--:B------:R-:W-:Y:S02]  /*1d90*/  DFMA R14, R40, R6.reuse, RZ ;  /* 0x00000006280e722b */ /* 0x080fe400000000ff */
[----:B------:R-:W-:Y:S02]  /*1da0*/  DFMA R18, R26, R6, RZ ;  /* 0x000000061a12722b */ /* 0x000fe400000000ff */
[----:B------:R-:W-:Y:S02]  /*1db0*/  DMUL R118, R118, R144 ;  /* 0x0000009076767228 */ /* 0x000fe40000000000 */
[----:B------:R-:W-:Y:S02]  /*1dc0*/  DFMA R120, R120, -R146, R138 ;  /* 0x800000927878722b */ /* 0x000fe4000000008a */
[----:B------:R-:W-:-:S02]  /*1dd0*/  DFMA R146, R20, R6, RZ ;  /* 0x000000061492722b */ /* 0x000fc400000000ff */
[-C--:B------:R-:W-:Y:S02]  /*1de0*/  DFMA R116, R32, R4.reuse, RZ ;  /* 0x000000042074722b */ /* 0x080fe400000000ff */
[-C--:B------:R-:W-:Y:S02]  /*1df0*/  DFMA R142, R30, R4.reuse, RZ ;  /* 0x000000041e8e722b */ /* 0x080fe400000000ff */
[-C--:B------:R-:W-:Y:S02]  /*1e00*/  DFMA R144, R22, R4.reuse, RZ ;  /* 0x000000041690722b */ /* 0x080fe400000000ff */
[----:B------:R-:W-:Y:S02]  /*1e10*/  DFMA R4, R2, R4, RZ ;  /* 0x000000040204722b */ /* 0x000fe400000000ff */
        /* <DEDUP_REMOVED lines=9> */
[----:B------:R-:W-:Y:S02]  /*1eb0*/  DFMA R8, R122, -R8, R136 ;  /* 0x800000087a08722b */ /* 0x000fe40000000088 */
[----:B------:R-:W-:Y:S02]  /*1ec0*/  DFMA R4, R124, R10, R132 ;  /* 0x0000000a7c04722b */ /* 0x000fe40000000084 */
[-C--:B------:R-:W-:Y:S02]  /*1ed0*/  DFMA R6, R104, R18.reuse, R6 ;  /* 0x000000126806722b */ /* 0x080fe40000000006 */
[-C--:B------:R-:W-:Y:S02]  /*1ee0*/  DFMA R122, R96, R18.reuse, R12 ;  /* 0x00000012607a722b */ /* 0x080fe4000000000c */
[----:B------:R-:W-:-:S02]  /*1ef0*/  DFMA R14, R88, R18, R14 ;  /* 0x00000012580e722b */ /* 0x000fc4000000000e */
[----:B------:R-:W-:Y:S02]  /*1f00*/  DFMA R16, R54, R18, R16 ;  /* 0x000000123610722b */ /* 0x000fe40000000010 */
[----:B------:R-:W-:Y:S02]  /*1f10*/  DFMA R10, R124, -R10, R132 ;  /* 0x8000000a7c0a722b */ /* 0x000fe40000000084 */
        /* <DEDUP_REMOVED lines=17> */
[----:B------:R-:W-:Y:S02]  /*2030*/  DFMA R16, R28, R6, R16 ;  /* 0x000000061c10722b */ /* 0x000fe40000000010 */
[C-C-:B------:R-:W-:Y:S02]  /*2040*/  DADD R4, R126.reuse, R118.reuse ;  /* 0x000000007e047229 */ /* 0x140fe40000000076 */
        /* <DEDUP_REMOVED lines=33> */
[----:B0-----:R-:W-:Y:S01]  /*2260*/  IMAD.SHL.U32 R4, R115, 0x8, RZ ;  /* 0x0000000873047824 */ /* 0x001fe200078e00ff */
[----:B------:R-:W-:-:S04]  /*2270*/  SHF.R.U32.HI R5, RZ, 0x3, R115 ;  /* 0x00000003ff057819 */ /* 0x000fc80000011673 */
[----:B------:R-:W-:Y:S01]  /*2280*/  LOP3.LUT R4, R4, 0x38, RZ, 0xc0, !PT ;  /* 0x0000003804047812 */ /* 0x000fe200078ec0ff */
[----:B------:R-:W-:-:S04]  /*2290*/  IMAD R5, R5, 0x420, R0 ;  /* 0x0000042005057824 */ /* 0x000fc800078e0200 */
[----:B------:R-:W-:-:S05]  /*22a0*/  IMAD.IADD R12, R5, 0x1, R4 ;  /* 0x00000001050c7824 */ /* 0x000fca00078e0204 */
        /* <DEDUP_REMOVED lines=11> */
[-C--:B------:R-:W-:Y:S02]  /*2360*/  DFMA R148, R42, R6.reuse, RZ ;  /* 0x000000062a94722b */ /* 0x080fe400000000ff */
[-C--:B------:R-:W-:Y:S02]  /*2370*/  DFMA R146, R40, R6.reuse, RZ ;  /* 0x000000062892722b */ /* 0x080fe400000000ff */
[----:B------:R-:W-:-:S02]  /*2380*/  DFMA R144, R26, R6, RZ ;  /* 0x000000061a90722b */ /* 0x000fc400000000ff */
[--C-:B-1----:R-:W-:Y:S02]  /*2390*/  DADD R142, R116, R8.reuse ;  /* 0x00000000748e7229 */ /* 0x102fe40000000008 */
[----:B------:R-:W-:Y:S02]  /*23a0*/  DFMA R6, R20, R6, RZ ;  /* 0x000000061406722b */ /* 0x000fe400000000ff */
[----:B------:R-:W-:Y:S02]  /*23b0*/  DADD R116, R116, -R8 ;  /* 0x0000000074747229 */ /* 0x000fe40000000808 */
[----:B------:R-:W-:Y:S01]  /*23c0*/  DFMA R14, R32, R10, RZ ;  /* 0x0000000a200e722b */ /* 0x000fe200000000ff */
[----:B------:R-:W-:Y:S01]  /*23d0*/  LDS.64 R8, [R12+0x1e0] ;  /* 0x0001e0000c087984 */ /* 0x000fe20000000a00 */
[-C--:B------:R-:W-:Y:S02]  /*23e0*/  DFMA R148, R106, R142.reuse, R148 ;  /* 0x0000008e6a94722b */ /* 0x080fe40000000094 */
[----:B------:R-:W-:-:S02]  /*23f0*/  DFMA R146, R98, R142, R146 ;  /* 0x0000008e6292722b */ /* 0x000fc40000000092 */
[-C--:B------:R-:W-:Y:S02]  /*2400*/  DFMA R144, R90, R142.reuse, R144 ;  /* 0x0000008e5a90722b */ /* 0x080fe40000000090 */
[----:B------:R-:W-:Y:S01]  /*2410*/  DFMA R142, R58, R142, R6 ;  /* 0x0000008e3a8e722b */ /* 0x000fe20000000006 */
[----:B------:R-:W0:Y:S01]  /*2420*/  LDS.64 R6, [R12+0x2a0] ;  /* 0x0002a0000c067984 */ /* 0x000e220000000a00 */
[-C--:B------:R-:W-:Y:S02]  /*2430*/  DFMA R16, R30, R10.reuse, RZ ;  /* 0x0000000a1e10722b */ /* 0x080fe400000000ff */
[-C--:B------:R-:W-:Y:S02]  /*2440*/  DFMA R18, R22, R10.reuse, RZ ;  /* 0x0000000a1612722b */ /* 0x080fe400000000ff */
[----:B------:R-:W-:Y:S01]  /*2450*/  DFMA R150, R2, R10, RZ ;  /* 0x0000000a0296722b */ /* 0x000fe200000000ff */
[----:B------:R-:W1:Y:S01]  /*2460*/  LDS.64 R10, [R12+0x240] ;  /* 0x000240000c0a7984 */ /* 0x000e620000000a00 */
[----:B------:R-:W-:-:S02]  /*2470*/  DFMA R14, R86, R116, R14 ;  /* 0x00000074560e722b */ /* 0x000fc4000000000e */
[-C--:B------:R-:W-:Y:S02]  /*2480*/  DFMA R16, R74, R116.reuse, R16 ;  /* 0x000000744a10722b */ /* 0x080fe40000000010 */
[-C--:B------:R-:W-:Y:S02]  /*2490*/  DFMA R18, R66, R116.reuse, R18 ;  /* 0x000000744212722b */ /* 0x080fe40000000012 */
[----:B------:R-:W-:Y:S02]  /*24a0*/  DFMA R116, R56, R116, R150 ;  /* 0x000000743874722b */ /* 0x000fe40000000096 */
[C-C-:B--2---:R-:W-:Y:S02]  /*24b0*/  DADD R150, R124.reuse, R130.reuse ;  /* 0x000000007c967229 */ /* 0x144fe40000000082 */
[----:B------:R-:W-:-:S06]  /*24c0*/  DADD R124, R124, -R130 ;  /* 0x000000007c7c7229 */ /* 0x000fcc0000000882 */
[----:B------:R-:W-:Y:S02]  /*24d0*/  DFMA R130, R104, R150, R148 ;  /* 0x000000966882722b */ /* 0x000fe40000000094 */
[C-C-:B---3--:R-:W-:Y:S02]  /*24e0*/  DADD R148, R122.reuse, R120.reuse ;  /* 0x000000007a947229 */ /* 0x148fe40000000078 */
[----:B------:R-:W-:Y:S02]  /*24f0*/  DADD R120, R122, -R120 ;  /* 0x000000007a787229 */ /* 0x000fe40000000878 */
[-C--:B------:R-:W-:Y:S02]  /*2500*/  DFMA R14, R80, R124.reuse, R14 ;  /* 0x0000007c500e722b */ /* 0x080fe4000000000e */
[-C--:B------:R-:W-:Y:S02]  /*2510*/  DFMA R16, R72, R124.reuse, R16 ;  /* 0x0000007c4810722b */ /* 0x080fe40000000010 */
[----:B------:R-:W-:-:S02]  /*2520*/  DFMA R18, R64, R124, R18 ;  /* 0x0000007c4012722b */ /* 0x000fc40000000012 */
[-C--:B------:R-:W-:Y:S02]  /*2530*/  DFMA R146, R96, R150.reuse, R146 ;  /* 0x000000966092722b */ /* 0x080fe40000000092 */
[-C--:B------:R-:W-:Y:S02]  /*2540*/  DFMA R144, R88, R150.reuse, R144 ;  /* 0x000000965890722b */ /* 0x080fe40000000090 */
[----:B------:R-:W-:Y:S02]  /*2550*/  DFMA R142, R54, R150, R142 ;  /* 0x00000096368e722b */ /* 0x000fe4000000008e */
[----:B------:R-:W-:Y:S02]  /*2560*/  DFMA R124, R52, R124, R116 ;  /* 0x0000007c347c722b */ /* 0x000fe40000000074 */
[----:B0-----:R-:W-:Y:S02]  /*2570*/  DADD R116, R4, R6 ;  /* 0x0000000004747229 */ /* 0x001fe40000000006 */
        /* <DEDUP_REMOVED lines=43> */
.L_x_1068:
[----:B------:R-:W-:Y:S05]  /*2830*/  BSYNC.RECONVERGENT B0 ;  /* 0x0000000000007941 */ /* 0x000fea0003800200 */
.L_x_1067:
[----:B------:R-:W-:Y:S06]  /*2840*/  BAR.SYNC.DEFER_BLOCKING 0x0 ;  /* 0x0000000000007b1d */ /* 0x000fec0000010000 */
[----:B------:R-:W-:Y:S04]  /*2850*/  BSSY.RECONVERGENT B0, `(.L_x_1069) ;  /* 0x0000055000007945 */ /* 0x000fe80003800200 */
[----:B------:R-:W-:Y:S05]  /*2860*/  @P1 BRA `(.L_x_1070) ;  /* 0x00000004004c1947 */ /* 0x000fea0003800000 */
[----:B01----:R-:W-:-:S04]  /*2870*/  SHF.L.U32 R4, R115, 0x3, RZ ;  /* 0x0000000373047819 */ /* 0x003fc800000006ff */
[----:B------:R-:W-:-:S05]  /*2880*/  LOP3.LUT R5, R4, 0x38, RZ, 0xc0, !PT ;  /* 0x0000003804057812 */ /* 0x000fca00078ec0ff */
        /* <DEDUP_REMOVED lines=13> */
[-C--:B------:R-:W-:Y:S02]  /*2960*/  DFMA R42, R42, R12.reuse, RZ ;  /* 0x0000000c2a2a722b */ /* 0x080fe400000000ff */
[-C--:B------:R-:W-:Y:S02]  /*2970*/  DFMA R40, R40, R12.reuse, RZ ;  /* 0x0000000c2828722b */ /* 0x080fe400000000ff */
[----:B------:R-:W-:-:S02]  /*2980*/  DFMA R26, R26, R12, RZ ;  /* 0x0000000c1a1a722b */ /* 0x000fc400000000ff */
[----:B------:R-:W-:Y:S02]  /*2990*/  DFMA R20, R20, R12, RZ ;  /* 0x0000000c1414722b */ /* 0x000fe400000000ff */
[-C--:B------:R-:W-:Y:S01]  /*29a0*/  DFMA R122, R2, R18.reuse, RZ ;  /* 0x00000012027a722b */ /* 0x080fe200000000ff */
[----:B------:R-:W-:Y:S01]  /*29b0*/  LDS.64 R12, [R0+0x1680] ;  /* 0x00168000000c7984 */ /* 0x000fe20000000a00 */
[----:B-1----:R-:W-:Y:S02]  /*29c0*/  DADD R120, R116, R118 ;  /* 0x0000000074787229 */ /* 0x002fe40000000076 */
[-C--:B------:R-:W-:Y:S01]  /*29d0*/  DFMA R32, R32, R18.reuse, RZ ;  /* 0x000000122020722b */ /* 0x080fe200000000ff */
[----:B------:R-:W1:Y:S01]  /*29e0*/  LDS.64 R2, [R0+0x1b00] ;  /* 0x001b000000027984 */ /* 0x000e620000000a00 */
[-C--:B------:R-:W-:Y:S02]  /*29f0*/  DFMA R30, R30, R18.reuse, RZ ;  /* 0x000000121e1e722b */ /* 0x080fe400000000ff */
[----:B------:R-:W-:-:S02]  /*2a00*/  DFMA R22, R22, R18, RZ ;  /* 0x000000121616722b */ /* 0x000fc400000000ff */
[----:B------:R-:W-:Y:S02]  /*2a10*/  DADD R116, R116, -R118 ;  /* 0x0000000074747229 */ /* 0x000fe40000000876 */
[----:B--2---:R-:W-:Y:S02]  /*2a20*/  DADD R18, R14, R16 ;  /* 0x000000000e127229 */ /* 0x004fe40000000010 */
        /* <DEDUP_REMOVED lines=28> */
[----:B------:R-:W-:Y:S02]  /*2bf0*/  DADD R4, R4, -R6 ;  /* 0x0000000004047229 */ /* 0x000fe40000000806 */
[----:B-1----:R-:W-:Y:S02]  /*2c00*/  DADD R6, R12, R2 ;  /* 0x000000000c067229 */ /* 0x002fe40000000002 */
[-C--:B------:R-:W-:Y:S02]  /*2c10*/  DFMA R42, R48, R10.reuse, R42 ;  /* 0x0000000a302a722b */ /* 0x080fe4000000002a */
[-C--:B------:R-:W-:Y:S02]  /*2c20*/  DFMA R40, R46, R10.reuse, R40 ;  /* 0x0000000a2e28722b */ /* 0x080fe40000000028 */
[-C--:B------:R-:W-:Y:S02]  /*2c30*/  DFMA R26, R44, R10.reuse, R26 ;  /* 0x0000000a2c1a722b */ /* 0x080fe4000000001a */
[----:B------:R-:W-:-:S02]  /*2c40*/  DFMA R20, R28, R10, R20 ;  /* 0x0000000a1c14722b */ /* 0x000fc40000000014 */
[-C--:B------:R-:W-:Y:S02]  /*2c50*/  DFMA R32, R38, R4.reuse, R32 ;  /* 0x000000042620722b */ /* 0x080fe40000000020 */
[-C--:B------:R-:W-:Y:S02]  /*2c60*/  DFMA R30, R36, R4.reuse, R30 ;  /* 0x00000004241e722b */ /* 0x080fe4000000001e */
[----:B------:R-:W-:Y:S02]  /*2c70*/  DADD R2, R12, -R2 ;  /* 0x000000000c027229 */ /* 0x000fe40000000802 */
        /* <DEDUP_REMOVED lines=18> */
.L_x_1070:
[----:B------:R-:W-:Y:S05]  /*2da0*/  BSYNC.RECONVERGENT B0 ;  /* 0x0000000000007941 */ /* 0x000fea0003800200 */
.L_x_1069:
[----:B------:R-:W-:Y:S06]  /*2db0*/  BAR.SYNC.DEFER_BLOCKING 0x0 ;  /* 0x0000000000007b1d */ /* 0x000fec0000010000 */
[----:B------:R-:W-:Y:S05]  /*2dc0*/  @!P0 EXIT ;  /* 0x000000000000894d */ /* 0x000fea0003800000 */
[----:B------:R-:W2:Y:S01]  /*2dd0*/  LDC.64 R2, c[0x0][0x3a8] ;  /* 0x0000ea00ff027b82 */ /* 0x000ea20000000a00 */
[----:B------:R-:W-:-:S04]  /*2de0*/  LOP3.LUT R115, R115, 0x3f, RZ, 0xc0, !PT ;  /* 0x0000003f73737812 */ /* 0x000fc800078ec0ff */
[----:B------:R-:W-:-:S05]  /*2df0*/  LEA R115, R114, R115, 0x9 ;  /* 0x0000007372737211 */ /* 0x000fca00078e48ff */
        /* <DEDUP_REMOVED lines=10> */
.L_x_1071:
        /* <DEDUP_REMOVED lines=14> */
.L_x_3030:


//--------------------- .text._Z30massMatrixMultiplySharedKernelILi8ELi12ELi1EEviPKdS1_S1_S1_Pd --------------------------
	.section	.text._Z30massMatrixMultiplySharedKernelILi8ELi12ELi1EEviPKdS1_S1_S1_Pd,"ax",@progbits
	.align	128
        .global         _Z30massMatrixMultiplySharedKernelILi8ELi12ELi1EEviPKdS1_S1_S1_Pd
        .type           _Z30massMatrixMultiplySharedKernelILi8ELi12ELi1EEviPKdS1_S1_S1_Pd,@function
        .size           _Z30massMatrixMultiplySharedKernelILi8ELi12ELi1EEviPKdS1_S1_S1_Pd,(.L_x_3031 - _Z30massMatrixMultiplySharedKernelILi8ELi12ELi1EEviPKdS1_S1_S1_Pd)
        .other          _Z30massMatrixMultiplySharedKernelILi8ELi12ELi1EEviPKdS1_S1_S1_Pd,@"STO_CUDA_ENTRY STV_DEFAULT"
_Z30massMatrixMultiplySharedKernelILi8ELi12ELi1EEviPKdS1_S1_S1_Pd:
.text._Z30massMatrixMultiplySharedKernelILi8ELi12ELi1EEviPKdS1_S1_S1_Pd:
        /* <DEDUP_REMOVED lines=11> */
[----:B------:R0:W2:Y:S04]  /*00b0*/  @!P1 LDG.E.64.CONSTANT R6, desc[UR34][R4.64] ;  /* 0x0000002204069981 */ /* 0x0000a8000c1e9b00 */
[----:B------:R1:W3:Y:S01]  /*00c0*/  @!P1 LDG.E.64.CONSTANT R44, desc[UR34][R8.64] ;  /* 0x00000022082c9981 */ /* 0x0002e2000c1e9b00 */
[----:B------:R-:W4:Y:S01]  /*00d0*/  S2UR UR4, SR_CTAID.X ;  /* 0x00000000000479c3 */ /* 0x000f220000002500 */
[C---:B------:R-:W-:Y:S02]  /*00e0*/  ISETP.GE.U32.AND P0, PT, R0.reuse, 0x40, PT ;  /* 0x000000400000780c */ /* 0x040fe40003f06070 */
[----:B------:R-:W-:Y:S01]  /*00f0*/  LOP3.LUT R3, R0, 0x7, RZ, 0xc0, !PT ;  /* 0x0000000700037812 */ /* 0x000fe200078ec0ff */
[----:B----4-:R-:W-:-:S05]  /*0100*/  VIADD R74, R75, UR4 ;  /* 0x000000044b4a7c36 */ /* 0x010fca0008000000 */
[----:B------:R-:W-:-:S13]  /*0110*/  ISETP.LT.AND P0, PT, R74, UR5, !P0 ;  /* 0x000000054a007c0c */ /* 0x000fda000c701270 */
[----:B------:R-:W0:Y:S01]  /*0120*/  @P0 LDC.64 R10, c[0x0][0x3a0] ;  /* 0x0000e800ff0a0b82 */ /* 0x000e220000000a00 */
[----:B------:R-:W-:-:S05]  /*0130*/  @P0 LOP3.LUT R13, R3, 0x38, R0, 0xf8, !PT ;  /* 0x00000038030d0812 */ /* 0x000fca00078ef800 */
[----:B------:R-:W-:-:S04]  /*0140*/  @P0 IMAD R13, R74, 0x200, R13 ;  /* 0x000002004a0d0824 */ /* 0x000fc800078e020d */
[----:B0-----:R-:W-:Y:S02]  /*0150*/  @P0 IMAD.WIDE R4, R13, 0x8, R10 ;  /* 0x000000080d040825 */ /* 0x001fe400078e020a */
[----:B------:R-:W0:Y:S01]  /*0160*/  S2R R13, SR_CgaCtaId ;  /* 0x00000000000d7919 */ /* 0x000e220000008800 */
[----:B------:R-:W-:Y:S02]  /*0170*/  MOV R2, 0x400 ;  /* 0x0000040000027802 */ /* 0x000fe40000000f00 */
[----:B------:R-:W5:Y:S03]  /*0180*/  @P0 LDG.E.64.CONSTANT R72, desc[UR34][R4.64] ;  /* 0x0000002204480981 */ /* 0x000f66000c1e9b00 */
[C---:B-1----:R-:W-:Y:S02]  /*0190*/  @!P1 VIADD R8, R2.reuse, 0x3600 ;  /* 0x0000360002089836 */ /* 0x042fe40000000000 */
[----:B------:R-:W-:Y:S01]  /*01a0*/  @!P1 VIADD R10, R2, 0x36c0 ;  /* 0x000036c0020a9836 */ /* 0x000fe20000000000 */
[----:B------:R-:W5:Y:S04]  /*01b0*/  @P0 LDG.E.64.CONSTANT R70, desc[UR34][R4.64+0x200] ;  /* 0x0002002204460981 */ /* 0x000f68000c1e9b00 */
[----:B------:R-:W5:Y:S04]  /*01c0*/  @P0 LDG.E.64.CONSTANT R66, desc[UR34][R4.64+0x400] ;  /* 0x0004002204420981 */ /* 0x000f68000c1e9b00 */
[----:B------:R-:W5:Y:S04]  /*01d0*/  @P0 LDG.E.64.CONSTANT R62, desc[UR34][R4.64+0x600] ;  /* 0x00060022043e0981 */ /* 0x000f68000c1e9b00 */
[----:B------:R-:W5:Y:S04]  /*01e0*/  @P0 LDG.E.64.CONSTANT R64, desc[UR34][R4.64+0x800] ;  /* 0x0008002204400981 */ /* 0x000f68000c1e9b00 */
[----:B------:R-:W5:Y:S04]  /*01f0*/  @P0 LDG.E.64.CONSTANT R60, desc[UR34][R4.64+0xa00] ;  /* 0x000a0022043c0981 */ /* 0x000f68000c1e9b00 */
[----:B------:R-:W5:Y:S01]  /*0200*/  @P0 LDG.E.64.CONSTANT R68, desc[UR34][R4.64+0xc00] ;  /* 0x000c002204440981 */ /* 0x000f62000c1e9b00 */
[----:B0-----:R-:W-:-:S03]  /*0210*/  @!P1 LEA R9, R13, R8, 0x18 ;  /* 0x000000080d099211 */ /* 0x001fc600078ec0ff */
[----:B------:R0:W5:Y:S01]  /*0220*/  @P0 LDG.E.64.CONSTANT R76, desc[UR34][R4.64+0xe00] ;  /* 0x000e0022044c0981 */ /* 0x000162000c1e9b00 */
[C---:B------:R-:W-:Y:S01]  /*0230*/  @!P1 LEA R11, R13.reuse, R10, 0x18 ;  /* 0x0000000a0d0b9211 */ /* 0x040fe200078ec0ff */
[----:B------:R-:W-:Y:S01]  /*0240*/  BSSY.RECONVERGENT B0, `(.L_x_1072) ;  /* 0x00000b0000007945 */ /* 0x000fe20003800200 */
[----:B------:R-:W-:Y:S01]  /*0250*/  LEA R2, R13, R2, 0x18 ;  /* 0x000000020d027211 */ /* 0x000fe200078ec0ff */
[C---:B------:R-:W-:Y:S02]  /*0260*/  @!P1 IMAD R41, R0.reuse, 0x8, R9 ;  /* 0x0000000800299824 */ /* 0x040fe400078e0209 */
[----:B------:R-:W-:-:S03]  /*0270*/  @!P1 IMAD R47, R0, 0x8, R11 ;  /* 0x00000008002f9824 */ /* 0x000fc600078e020b */
        /* <DEDUP_REMOVED lines=15> */
[----:B-1----:R-:W-:-:S02]  /*0370*/  R2UR UR4, R8 ;  /* 0x00000000080472ca */ /* 0x002fc400000e0000 */
[----:B------:R-:W-:Y:S01]  /*0380*/  SHF.R.U32.HI R8, RZ, 0x3, R0 ;  /* 0x00000003ff087819 */ /* 0x000fe20000011600 */
[----:B------:R-:W1:Y:S01]  /*0390*/  LDS.128 R52, [R2+0x3710] ;  /* 0x0037100002347984 */ /* 0x000e620000000c00 */
[----:B--2---:R-:W-:Y:S01]  /*03a0*/  R2UR UR20, R40 ;  /* 0x00000000281472ca */ /* 0x004fe200000e0000 */
[----:B------:R-:W-:Y:S01]  /*03b0*/  IMAD R40, R75, 0x3600, R2 ;  /* 0x000036004b287824 */ /* 0x000fe200078e0202 */
[----:B------:R-:W-:Y:S01]  /*03c0*/  R2UR UR38, R10 ;  /* 0x000000000a2672ca */ /* 0x000fe200000e0000 */
[----:B------:R-:W2:Y:S01]  /*03d0*/  LDS.128 R56, [R2+0x3660] ;  /* 0x0036600002387984 */ /* 0x000ea20000000c00 */
[----:B------:R-:W-:Y:S01]  /*03e0*/  R2UR UR39, R11 ;  /* 0x000000000b2772ca */ /* 0x000fe200000e0000 */
[----:B------:R-:W-:Y:S01]  /*03f0*/  IMAD R75, R8, 0x60, R40 ;  /* 0x00000060084b7824 */ /* 0x000fe200078e0228 */
[----:B------:R-:W-:Y:S01]  /*0400*/  R2UR UR5, R9 ;  /* 0x00000000090572ca */ /* 0x000fe200000e0000 */
[----:B0-----:R-:W0:Y:S01]  /*0410*/  LDS.128 R4, [R2+0x3720] ;  /* 0x0037200002047984 */ /* 0x001e220000000c00 */
[----:B---3--:R-:W-:-:S02]  /*0420*/  R2UR UR40, R14 ;  /* 0x000000000e2872ca */ /* 0x008fc400000e0000 */
[----:B------:R-:W-:Y:S01]  /*0430*/  R2UR UR41, R15 ;  /* 0x000000000f2972ca */ /* 0x000fe200000e0000 */
[----:B------:R-:W3:Y:S01]  /*0440*/  LDS.64 R78, [R2+0x3670] ;  /* 0x00367000024e7984 */ /* 0x000ee20000000a00 */
        /* <DEDUP_REMOVED lines=45> */
[----:B0-----:R-:W-:Y:S02]  /*0720*/  R2UR UR64, R6 ;  /* 0x00000000064072ca */ /* 0x001fe400000e0000 */
[----:B------:R-:W-:-:S02]  /*0730*/  R2UR UR65, R7 ;  /* 0x00000000074172ca */ /* 0x000fc400000e0000 */
[----:B------:R-:W-:Y:S02]  /*0740*/  R2UR UR30, R4 ;  /* 0x00000000041e72ca */ /* 0x000fe400000e0000 */
[----:B------:R-:W-:Y:S02]  /*0750*/  R2UR UR31, R5 ;  /* 0x00000000051f72ca */ /* 0x000fe400000e0000 */
[----:B---3--:R-:W-:Y:S02]  /*0760*/  R2UR UR32, R78 ;  /* 0x000000004e2072ca */ /* 0x008fe400000e0000 */
[----:B------:R-:W-:Y:S01]  /*0770*/  R2UR UR33, R79 ;  /* 0x000000004f2172ca */ /* 0x000fe200000e0000 */
[----:B------:R-:W-:-:S14]  /*0780*/  @P1 BRA `(.L_x_1073) ;  /* 0x00000004006c1947 */ /* 0x000fdc0003800000 */
[C-C-:B-----5:R-:W-:Y:S01]  /*0790*/  DADD R4, R72.reuse, R76.reuse ;  /* 0x0000000048047229 */ /* 0x160fe2000000004c */
[----:B------:R-:W-:Y:S01]  /*07a0*/  IMAD R9, R3, 0x8, R75 ;  /* 0x0000000803097824 */ /* 0x000fe200078e024b */
[----:B------:R-:W-:Y:S02]  /*07b0*/  DADD R72, R72, -R76 ;  /* 0x0000000048487229 */ /* 0x000fe4000000084c */
[C-C-:B------:R-:W-:Y:S02]  /*07c0*/  DADD R6, R70.reuse, R68.reuse ;  /* 0x0000000046067229 */ /* 0x140fe40000000044 */
[----:B------:R-:W-:Y:S02]  /*07d0*/  DADD R68, R70, -R68 ;  /* 0x0000000046447229 */ /* 0x000fe40000000844 */
[----:B------:R-:W-:Y:S02]  /*07e0*/  DFMA R14, R4, UR4, RZ ;  /* 0x00000004040e7c2b */ /* 0x000fe400080000ff */
[----:B------:R-:W-:-:S02]  /*07f0*/  DFMA R16, R72, UR6, RZ ;  /* 0x0000000648107c2b */ /* 0x000fc400080000ff */
[----:B------:R-:W-:Y:S02]  /*0800*/  DFMA R18, R4, UR12, RZ ;  /* 0x0000000c04127c2b */ /* 0x000fe400080000ff */
[----:B------:R-:W-:Y:S02]  /*0810*/  DFMA R20, R72, UR14, RZ ;  /* 0x0000000e48147c2b */ /* 0x000fe400080000ff */
[----:B------:R-:W-:Y:S02]  /*0820*/  DFMA R22, R4, UR20, RZ ;  /* 0x0000001404167c2b */ /* 0x000fe400080000ff */
[----:B------:R-:W-:Y:S02]  /*0830*/  DFMA R24, R72, UR22, RZ ;  /* 0x0000001648187c2b */ /* 0x000fe400080000ff */
[C-C-:B------:R-:W-:Y:S02]  /*0840*/  DADD R10, R66.reuse, R60.reuse ;  /* 0x00000000420a7229 */ /* 0x140fe4000000003c */
[----:B------:R-:W-:-:S02]  /*0850*/  DADD R60, R66, -R60 ;  /* 0x00000000423c7229 */ /* 0x000fc4000000083c */
[----:B------:R-:W-:Y:S02]  /*0860*/  DFMA R14, R6, UR38, R14 ;  /* 0x00000026060e7c2b */ /* 0x000fe4000800000e */
[----:B------:R-:W-:Y:S02]  /*0870*/  DFMA R16, R68, UR40, R16 ;  /* 0x0000002844107c2b */ /* 0x000fe40008000010 */
[----:B------:R-:W-:Y:S02]  /*0880*/  DFMA R18, R6, UR46, R18 ;  /* 0x0000002e06127c2b */ /* 0x000fe40008000012 */
[----:B------:R-:W-:Y:S02]  /*0890*/  DFMA R20, R68, UR48, R20 ;  /* 0x0000003044147c2b */ /* 0x000fe40008000014 */
[----:B------:R-:W-:Y:S02]  /*08a0*/  DFMA R22, R6, UR54, R22 ;  /* 0x0000003606167c2b */ /* 0x000fe40008000016 */
[----:B------:R-:W-:-:S02]  /*08b0*/  DFMA R24, R68, UR56, R24 ;  /* 0x0000003844187c2b */ /* 0x000fc40008000018 */
[C-C-:B------:R-:W-:Y:S02]  /*08c0*/  DADD R12, R62.reuse, R64.reuse ;  /* 0x000000003e0c7229 */ /* 0x140fe40000000040 */
[----:B------:R-:W-:Y:S02]  /*08d0*/  DADD R62, R62, -R64 ;  /* 0x000000003e3e7229 */ /* 0x000fe40000000840 */
        /* <DEDUP_REMOVED lines=12> */
[----:B------:R-:W-:Y:S02]  /*09a0*/  DADD R20, R14, -R16 ;  /* 0x000000000e147229 */ /* 0x000fe40000000810 */
[----:B------:R-:W-:Y:S02]  /*09b0*/  DADD R24, R18, -R22 ;  /* 0x0000000012187229 */ /* 0x000fe40000000816 */
[----:B------:R-:W-:Y:S02]  /*09c0*/  DADD R14, R14, R16 ;  /* 0x000000000e0e7229 */ /* 0x000fe40000000010 */
[----:B------:R-:W-:Y:S01]  /*09d0*/  DADD R30, R26, -R28 ;  /* 0x000000001a1e7229 */ /* 0x000fe2000000081c */
[----:B------:R-:W-:Y:S01]  /*09e0*/  STS.64 [R9+0x3180], R20 ;  /* 0x0031801409007388 */ /* 0x000fe20000000a00 */
[----:B------:R-:W-:-:S02]  /*09f0*/  DADD R22, R18, R22 ;  /* 0x0000000012167229 */ /* 0x000fc40000000016 */
[----:B------:R-:W-:Y:S01]  /*0a00*/  DADD R26, R26, R28 ;  /* 0x000000001a1a7229 */ /* 0x000fe2000000001c */
[----:B------:R-:W-:Y:S01]  /*0a10*/  STS.64 [R9], R14 ;  /* 0x0000000e09007388 */ /* 0x000fe20000000a00 */
[----:B------:R-:W-:Y:S02]  /*0a20*/  DFMA R28, R4, UR28, RZ ;  /* 0x0000001c041c7c2b */ /* 0x000fe400080000ff */
[----:B------:R-:W-:Y:S01]  /*0a30*/  DFMA R32, R72, UR30, RZ ;  /* 0x0000001e48207c2b */ /* 0x000fe200080000ff */
[----:B------:R-:W-:Y:S04]  /*0a40*/  STS.64 [R9+0x2d00], R24 ;  /* 0x002d001809007388 */ /* 0x000fe80000000a00 */
[----:B------:R-:W-:Y:S01]  /*0a50*/  STS.64 [R9+0x480], R22 ;  /* 0x0004801609007388 */ /* 0x000fe20000000a00 */
[----:B------:R-:W-:-:S02]  /*0a60*/  DFMA R28, R6, UR62, R28 ;  /* 0x0000003e061c7c2b */ /* 0x000fc4000800001c */
[----:B------:R-:W-:Y:S01]  /*0a70*/  DFMA R32, R68, UR64, R32 ;  /* 0x0000004044207c2b */ /* 0x000fe20008000020 */
[----:B------:R-:W-:Y:S04]  /*0a80*/  STS.64 [R9+0x2880], R30 ;  /* 0x0028801e09007388 */ /* 0x000fe80000000a00 */
[----:B------:R-:W-:Y:S01]  /*0a90*/  STS.64 [R9+0x900], R26 ;  /* 0x0009001a09007388 */ /* 0x000fe20000000a00 */
[----:B------:R-:W-:-:S03]  /*0aa0*/  DFMA R28, R10, UR32, R28 ;  /* 0x000000200a1c7c2b */ /* 0x000fc6000800001c */
[----:B------:R-:W0:Y:S04]  /*0ab0*/  LDS.128 R16, [R2+0x3730] ;  /* 0x0037300002107984 */ /* 0x000e280000000c00 */
[----:B------:R-:W1:Y:S01]  /*0ac0*/  LDS.64 R34, [R2+0x3678] ;  /* 0x0036780002227984 */ /* 0x000e620000000a00 */
[----:B0-----:R-:W-:Y:S02]  /*0ad0*/  DFMA R16, R60, R16, R32 ;  /* 0x000000103c10722b */ /* 0x001fe40000000020 */
[----:B-1----:R-:W-:-:S06]  /*0ae0*/  DFMA R28, R12, R34, R28 ;  /* 0x000000220c1c722b */ /* 0x002fcc000000001c */
        /* <DEDUP_REMOVED lines=8> */
[----:B------:R-:W3:Y:S01]  /*0b70*/  LDS.128 R16, [R2+0x3750] ;  /* 0x0037500002107984 */ /* 0x000ee20000000c00 */
[----:B0-----:R-:W-:-:S02]  /*0b80*/  DFMA R32, R4, R32, RZ ;  /* 0x000000200420722b */ /* 0x001fc400000000ff */
[----:B-1----:R-:W-:-:S06]  /*0b90*/  DFMA R24, R72, R24, RZ ;  /* 0x000000184818722b */ /* 0x002fcc00000000ff */
[----:B------:R-:W-:Y:S02]  /*0ba0*/  DFMA R32, R6, R34, R32 ;  /* 0x000000220620722b */ /* 0x000fe40000000020 */
[----:B------:R-:W-:-:S06]  /*0bb0*/  DFMA R24, R68, R26, R24 ;  /* 0x0000001a4418722b */ /* 0x000fcc0000000018 */
[----:B--2---:R-:W-:Y:S02]  /*0bc0*/  DFMA R20, R10, R20, R32 ;  /* 0x000000140a14722b */ /* 0x004fe40000000020 */
[----:B---3--:R-:W-:-:S06]  /*0bd0*/  DFMA R16, R60, R16, R24 ;  /* 0x000000103c10722b */ /* 0x008fcc0000000018 */
        /* <DEDUP_REMOVED lines=20> */
[----:B------:R0:W-:Y:S04]  /*0d20*/  STS.64 [R9+0x1b00], R4 ;  /* 0x001b000409007388 */ /* 0x0001e80000000a00 */
[----:B------:R0:W-:Y:S02]  /*0d30*/  STS.64 [R9+0x1680], R16 ;  /* 0x0016801009007388 */ /* 0x0001e40000000a00 */
.L_x_1073:
[----:B------:R-:W-:Y:S05]  /*0d40*/  BSYNC.RECONVERGENT B0 ;  /* 0x0000000000007941 */ /* 0x000fea0003800200 */
.L_x_1072:
[----:B------:R-:W-:Y:S01]  /*0d50*/  BAR.SYNC.DEFER_BLOCKING 0x0 ;  /* 0x0000000000007b1d */ /* 0x000fe20000010000 */
[----:B------:R-:W-:Y:S01]  /*0d60*/  ISETP.GE.U32.AND P2, PT, R0, 0x60, PT ;  /* 0x000000600000780c */ /* 0x000fe20003f46070 */
[----:B------:R-:W-:-:S04]  /*0d70*/  IMAD R8, R8, 0x420, R75 ;  /* 0x0000042008087824 */ /* 0x000fc800078e024b */
[----:B------:R-:W-:Y:S01]  /*0d80*/  BSSY.RECONVERGENT B0, `(.L_x_1074) ;  /* 0x0000070000007945 */ /* 0x000fe20003800200 */
[----:B------:R-:W-:-:S07]  /*0d90*/  IMAD R3, R3, 0x8, R8 ;  /* 0x0000000803037824 */ /* 0x000fce00078e0208 */
[----:B------:R-:W-:Y:S05]  /*0da0*/  @!P2 BRA `(.L_x_1075) ;  /* 0x00000000002ca947 */ /* 0x000fea0003800000 */
[----:B------:R1:W2:Y:S04]  /*0db0*/  LDS.64 R46, [R2+0x3678] ;  /* 0x00367800022e7984 */ /* 0x0002a80000000a00 */
[----:B0-----:R1:W0:Y:S04]  /*0dc0*/  LDS.128 R4, [R2+0x3730] ;  /* 0x0037300002047984 */ /* 0x0012280000000c00 */
[----:B------:R1:W3:Y:S04]  /*0dd0*/  LDS.128 R8, [R2+0x3680] ;  /* 0x0036800002087984 */ /* 0x0002e80000000c00 */
[----:B------:R1:W4:Y:S04]  /*0de0*/  LDS.128 R12, [R2+0x3740] ;  /* 0x00374000020c7984 */ /* 0x0003280000000c00 */
[----:B------:R1:W0:Y:S04]  /*0df0*/  LDS.128 R16, [R2+0x3690] ;  /* 0x0036900002107984 */ /* 0x0002280000000c00 */
[----:B------:R1:W0:Y:S04]  /*0e00*/  LDS.128 R20, [R2+0x3750] ;  /* 0x0037500002147984 */ /* 0x0002280000000c00 */
[----:B------:R1:W0:Y:S04]  /*0e10*/  LDS.128 R24, [R2+0x36a0] ;  /* 0x0036a00002187984 */ /* 0x0002280000000c00 */
[----:B------:R1:W0:Y:S04]  /*0e20*/  LDS.128 R28, [R2+0x3760] ;  /* 0x00376000021c7984 */ /* 0x0002280000000c00 */
[----:B------:R1:W0:Y:S04]  /*0e30*/  LDS.128 R32, [R2+0x36b0] ;  /* 0x0036b00002207984 */ /* 0x0002280000000c00 */
[----:B------:R1:W0:Y:S01]  /*0e40*/  LDS.128 R36, [R2+0x3770] ;  /* 0x0037700002247984 */ /* 0x0002220000000c00 */
[----:B------:R-:W-:Y:S05]  /*0e50*/  BRA `(.L_x_1076) ;  /* 0x0000000400887947 */ /* 0x000fea0003800000 */
.L_x_1075:
        /* <DEDUP_REMOVED lines=12> */
[----:B------:R-:W-:Y:S02]  /*0f20*/  DFMA R8, R42, UR12, RZ ;  /* 0x0000000c2a087c2b */ /* 0x000fe400080000ff */
[----:B------:R-:W-:Y:S02]  /*0f30*/  DFMA R12, R44, UR14, RZ ;  /* 0x0000000e2c0c7c2b */ /* 0x000fe400080000ff */
[----:B--2---:R-:W-:-:S02]  /*0f40*/  DADD R48, R52, R6 ;  /* 0x0000000034307229 */ /* 0x004fc40000000006 */
[----:B------:R-:W-:Y:S02]  /*0f50*/  DADD R52, R52, -R6 ;  /* 0x0000000034347229 */ /* 0x000fe40000000806 */
[----:B------:R-:W-:Y:S02]  /*0f60*/  DFMA R14, R42, UR20, RZ ;  /* 0x000000142a0e7c2b */ /* 0x000fe400080000ff */
[----:B------:R-:W-:Y:S02]  /*0f70*/  DFMA R16, R44, UR22, RZ ;  /* 0x000000162c107c2b */ /* 0x000fe400080000ff */
[----:B------:R-:W-:Y:S02]  /*0f80*/  DFMA R4, R42, UR4, RZ ;  /* 0x000000042a047c2b */ /* 0x000fe400080000ff */
[----:B------:R-:W-:Y:S02]  /*0f90*/  DFMA R6, R44, UR6, RZ ;  /* 0x000000062c067c2b */ /* 0x000fe400080000ff */
[----:B------:R-:W-:-:S02]  /*0fa0*/  DFMA R8, R48, UR46, R8 ;  /* 0x0000002e30087c2b */ /* 0x000fc40008000008 */
[----:B------:R-:W-:Y:S02]  /*0fb0*/  DFMA R12, R52, UR48, R12 ;  /* 0x00000030340c7c2b */ /* 0x000fe4000800000c */
[----:B------:R-:W-:Y:S02]  /*0fc0*/  DFMA R14, R48, UR54, R14 ;  /* 0x00000036300e7c2b */ /* 0x000fe4000800000e */
[----:B------:R-:W-:Y:S02]  /*0fd0*/  DFMA R16, R52, UR56, R16 ;  /* 0x0000003834107c2b */ /* 0x000fe40008000010 */
[----:B------:R-:W-:Y:S02]  /*0fe0*/  DFMA R4, R48, UR38, R4 ;  /* 0x0000002630047c2b */ /* 0x000fe40008000004 */
[----:B------:R-:W-:Y:S02]  /*0ff0*/  DFMA R6, R52, UR40, R6 ;  /* 0x0000002834067c2b */ /* 0x000fe40008000006 */
[----:B---3--:R-:W-:-:S02]  /*1000*/  DADD R56, R58, R10 ;  /* 0x000000003a387229 */ /* 0x008fc4000000000a */
[----:B------:R-:W-:Y:S02]  /*1010*/  DADD R58, R58, -R10 ;  /* 0x000000003a3a7229 */ /* 0x000fe4000000080a */
        /* <DEDUP_REMOVED lines=12> */
[C-C-:B------:R-:W-:Y:S02]  /*10e0*/  DADD R16, R14.reuse, -R12.reuse ;  /* 0x000000000e107229 */ /* 0x140fe4000000080c */
[----:B------:R-:W-:Y:S02]  /*10f0*/  DADD R12, R14, R12 ;  /* 0x000000000e0c7229 */ /* 0x000fe4000000000c */
[----:B------:R-:W-:Y:S02]  /*1100*/  DADD R14, R18, -R20 ;  /* 0x00000000120e7229 */ /* 0x000fe40000000814 */
[C-C-:B------:R-:W-:Y:S01]  /*1110*/  DADD R8, R4.reuse, -R6.reuse ;  /* 0x0000000004087229 */ /* 0x140fe20000000806 */
[----:B------:R-:W-:Y:S01]  /*1120*/  STS.64 [R3+0x3c0], R16 ;  /* 0x0003c01003007388 */ /* 0x000fe20000000a00 */
[----:B------:R-:W-:-:S02]  /*1130*/  DADD R10, R4, R6 ;  /* 0x00000000040a7229 */ /* 0x000fc40000000006 */
[----:B------:R-:W-:Y:S01]  /*1140*/  DADD R18, R18, R20 ;  /* 0x0000000012127229 */ /* 0x000fe20000000014 */
[----:B------:R-:W-:Y:S01]  /*1150*/  STS.64 [R3+0x60], R12 ;  /* 0x0000600c03007388 */ /* 0x000fe20000000a00 */
[----:B------:R-:W-:Y:S02]  /*1160*/  DFMA R20, R42, UR28, RZ ;  /* 0x0000001c2a147c2b */ /* 0x000fe400080000ff */
[----:B------:R-:W-:Y:S01]  /*1170*/  DFMA R22, R44, UR30, RZ ;  /* 0x0000001e2c167c2b */ /* 0x000fe200080000ff */
[----:B------:R-:W-:Y:S04]  /*1180*/  STS.64 [R3+0x420], R8 ;  /* 0x0004200803007388 */ /* 0x000fe80000000a00 */
[----:B------:R-:W-:Y:S01]  /*1190*/  STS.64 [R3], R10 ;  /* 0x0000000a03007388 */ /* 0x000fe20000000a00 */
        /* <DEDUP_REMOVED lines=26> */
[C-C-:B-----5:R-:W-:Y:S02]  /*1340*/  DADD R60, R28.reuse, -R30.reuse ;  /* 0x000000001c3c7229 */ /* 0x160fe4000000081e */
        /* <DEDUP_REMOVED lines=19> */
.L_x_1076:
[----:B------:R-:W-:Y:S05]  /*1480*/  BSYNC.RECONVERGENT B0 ;  /* 0x0000000000007941 */ /* 0x000fea0003800200 */
.L_x_1074:
[----:B-1----:R-:W-:Y:S01]  /*1490*/  LOP3.LUT R2, R0, 0xffff, RZ, 0xc0, !PT ;  /* 0x0000ffff00027812 */ /* 0x002fe200078ec0ff */
[----:B------:R-:W1:Y:S01]  /*14a0*/  LDC.64 R90, c[0x0][0x388] ;  /* 0x0000e200ff5a7b82 */ /* 0x000e620000000a00 */
[----:B0-----:R-:W-:Y:S01]  /*14b0*/  IMAD.MOV.U32 R42, RZ, RZ, 0xb ;  /* 0x0000000bff2a7424 */ /* 0x001fe200078e00ff */
[----:B------:R-:W-:Y:S02]  /*14c0*/  UMOV UR36, 0x900c ;  /* 0x0000900c00247882 */ /* 0x000fe40000000000 */
[----:B------:R-:W-:-:S05]  /*14d0*/  IMAD R2, R2, 0x1556, RZ ;  /* 0x0000155602027824 */ /* 0x000fca00078e02ff */
        /* <DEDUP_REMOVED lines=10> */
[----:B------:R-:W2:Y:S01]  /*1580*/  LDG.E.64.CONSTANT R44, desc[UR34][R90.64+-0x58] ;  /* 0xffffa8225a2c7981 */ /* 0x000ea2000c1e9b00 */
[----:B------:R-:W-:Y:S01]  /*1590*/  LOP3.LUT R41, R2, 0xffff, RZ, 0xc0, !PT ;  /* 0x0000ffff02297812 */ /* 0x000fe200078ec0ff */
[----:B------:R-:W-:Y:S02]  /*15a0*/  IMAD R78, R3, 0x480, R40 ;  /* 0x00000480034e7824 */ /* 0x000fe400078e0228 */
[----:B------:R-:W2:Y:S02]  /*15b0*/  LDG.E.64.CONSTANT R86, desc[UR34][R90.64+-0x50] ;  /* 0xffffb0225a567981 */ /* 0x000ea4000c1e9b00 */
[----:B------:R-:W-:Y:S01]  /*15c0*/  IMAD R78, R41, 0x60, R78 ;  /* 0x00000060294e7824 */ /* 0x000fe200078e024e */
[----:B------:R-:W-:Y:S06]  /*15d0*/  BAR.SYNC.DEFER_BLOCKING 0x0 ;  /* 0x0000000000007b1d */ /* 0x000fec0000010000 */
[----:B------:R-:W2:Y:S04]  /*15e0*/  LDG.E.64.CONSTANT R84, desc[UR34][R90.64+-0x40] ;  /* 0xffffc0225a547981 */ /* 0x000ea8000c1e9b00 */
[----:B------:R-:W2:Y:S04]  /*15f0*/  LDG.E.64.CONSTANT R88, desc[UR34][R90.64+-0x20] ;  /* 0xffffe0225a587981 */ /* 0x000ea8000c1e9b00 */
[----:B------:R-:W-:Y:S04]  /*1600*/  LDS.128 R56, [R78] ;  /* 0x000000004e387984 */ /* 0x000fe80000000c00 */
[----:B------:R-:W0:Y:S04]  /*1610*/  LDS.128 R52, [R78+0x30] ;  /* 0x000030004e347984 */ /* 0x000e280000000c00 */
[----:B------:R-:W-:Y:S04]  /*1620*/  LDS.128 R48, [R78+0x10] ;  /* 0x000010004e307984 */ /* 0x000fe80000000c00 */
[----:B------:R-:W1:Y:S01]  /*1630*/  LDS.128 R40, [R78+0x20] ;  /* 0x000020004e287984 */ /* 0x000e620000000c00 */
[----:B0-----:R-:W-:-:S02]  /*1640*/  DADD R2, R56, R54 ;  /* 0x0000000038027229 */ /* 0x001fc40000000036 */
[----:B------:R-:W-:Y:S02]  /*1650*/  DADD R54, R56, -R54 ;  /* 0x0000000038367229 */ /* 0x000fe40000000836 */
[----:B-----5:R-:W-:-:S04]  /*1660*/  DADD R62, R58, R52 ;  /* 0x000000003a3e7229 */ /* 0x020fc80000000034 */
[C---:B------:R-:W-:Y:S02]  /*1670*/  DFMA R76, R2.reuse, UR4, RZ ;  /* 0x00000004024c7c2b */ /* 0x040fe400080000ff */
[C---:B------:R-:W-:Y:S02]  /*1680*/  DFMA R68, R2.reuse, UR12, RZ ;  /* 0x0000000c02447c2b */ /* 0x040fe400080000ff */
[C---:B------:R-:W-:Y:S02]  /*1690*/  DFMA R72, R2.reuse, UR20, RZ ;  /* 0x0000001402487c2b */ /* 0x040fe400080000ff */
[C---:B------:R-:W-:Y:S02]  /*16a0*/  DFMA R70, R2.reuse, UR28, RZ ;  /* 0x0000001c02467c2b */ /* 0x040fe400080000ff */
[C---:B---3--:R-:W-:Y:S02]  /*16b0*/  DFMA R66, R2.reuse, R8, RZ ;  /* 0x000000080242722b */ /* 0x048fe400000000ff */
[----:B------:R-:W-:-:S02]  /*16c0*/  DFMA R56, R2, R24, RZ ;  /* 0x000000180238722b */ /* 0x000fc400000000ff */
[C---:B------:R-:W-:Y:S02]  /*16d0*/  DFMA R76, R62.reuse, UR38, R76 ;  /* 0x000000263e4c7c2b */ /* 0x040fe4000800004c */
[C---:B------:R-:W-:Y:S02]  /*16e0*/  DFMA R68, R62.reuse, UR46, R68 ;  /* 0x0000002e3e447c2b */ /* 0x040fe40008000044 */
[C---:B------:R-:W-:Y:S02]  /*16f0*/  DFMA R72, R62.reuse, UR54, R72 ;  /* 0x000000363e487c2b */ /* 0x040fe40008000048 */
[C---:B------:R-:W-:Y:S02]  /*1700*/  DFMA R70, R62.reuse, UR62, R70 ;  /* 0x0000003e3e467c2b */ /* 0x040fe40008000046 */
[C---:B------:R-:W-:Y:S02]  /*1710*/  DFMA R66, R62.reuse, R10, R66 ;  /* 0x0000000a3e42722b */ /* 0x040fe40000000042 */
[----:B------:R-:W-:-:S02]  /*1720*/  DFMA R62, R62, R26, R56 ;  /* 0x0000001a3e3e722b */ /* 0x000fc40000000038 */
[----:B------:R-:W-:Y:S02]  /*1730*/  DADD R2, R58, -R52 ;  /* 0x000000003a027229 */ /* 0x000fe40000000834 */
[C---:B------:R-:W-:Y:S02]  /*1740*/  DFMA R60, R54.reuse, UR6, RZ ;  /* 0x00000006363c7c2b */ /* 0x040fe400080000ff */
[C---:B----4-:R-:W-:Y:S02]  /*1750*/  DFMA R56, R54.reuse, R12, RZ ;  /* 0x0000000c3638722b */ /* 0x050fe400000000ff */
[C---:B------:R-:W-:Y:S02]  /*1760*/  DFMA R58, R54.reuse, UR14, RZ ;  /* 0x0000000e363a7c2b */ /* 0x040fe400080000ff */
[C---:B------:R-:W-:Y:S02]  /*1770*/  DFMA R52, R54.reuse, UR22, RZ ;  /* 0x0000001636347c2b */ /* 0x040fe400080000ff */
[----:B------:R-:W-:-:S02]  /*1780*/  DFMA R82, R54, UR30, RZ ;  /* 0x0000001e36527c2b */ /* 0x000fc400080000ff */
[----:B-1----:R-:W-:Y:S02]  /*1790*/  DADD R64, R48, R42 ;  /* 0x0000000030407229 */ /* 0x002fe4000000002a */
[----:B------:R-:W-:Y:S02]  /*17a0*/  DFMA R80, R54, R28, RZ ;  /* 0x0000001c3650722b */ /* 0x000fe400000000ff */
[C---:B------:R-:W-:Y:S02]  /*17b0*/  DFMA R60, R2.reuse, UR40, R60 ;  /* 0x00000028023c7c2b */ /* 0x040fe4000800003c */
[----:B------:R-:W-:Y:S02]  /*17c0*/  DFMA R56, R2, R14, R56 ;  /* 0x0000000e0238722b */ /* 0x000fe40000000038 */
[----:B------:R-:W-:Y:S02]  /*17d0*/  DADD R48, R48, -R42 ;  /* 0x0000000030307229 */ /* 0x000fe4000000082a */
[----:B------:R-:W-:-:S02]  /*17e0*/  DFMA R58, R2, UR48, R58 ;  /* 0x00000030023a7c2b */ /* 0x000fc4000800003a */
[----:B------:R-:W-:Y:S02]  /*17f0*/  DFMA R52, R2, UR56, R52 ;  /* 0x0000003802347c2b */ /* 0x000fe40008000034 */
[----:B------:R-:W-:Y:S02]  /*1800*/  DADD R42, R50, R40 ;  /* 0x00000000322a7229 */ /* 0x000fe40000000028 */
[----:B------:R-:W-:Y:S02]  /*1810*/  DFMA R54, R2, UR64, R82 ;  /* 0x0000004002367c2b */ /* 0x000fe40008000052 */
[----:B------:R-:W-:Y:S02]  /*1820*/  DADD R40, R50, -R40 ;  /* 0x0000000032287229 */ /* 0x000fe40000000828 */
[----:B------:R-:W-:Y:S02]  /*1830*/  DFMA R62, R64, R32, R62 ;  /* 0x00000020403e722b */ /* 0x000fe4000000003e */
[----:B------:R-:W-:-:S02]  /*1840*/  DFMA R2, R2, R30, R80 ;  /* 0x0000001e0202722b */ /* 0x000fc40000000050 */
[C---:B------:R-:W-:Y:S02]  /*1850*/  DFMA R50, R64.reuse, UR8, R76 ;  /* 0x0000000840327c2b */ /* 0x040fe4000800004c */
[C---:B------:R-:W-:Y:S02]  /*1860*/  DFMA R68, R64.reuse, UR16, R68 ;  /* 0x0000001040447c2b */ /* 0x040fe40008000044 */
[C---:B------:R-:W-:Y:S02]  /*1870*/  DFMA R72, R64.reuse, UR24, R72 ;  /* 0x0000001840487c2b */ /* 0x040fe40008000048 */
[C---:B------:R-:W-:Y:S02]  /*1880*/  DFMA R70, R64.reuse, UR32, R70 ;  /* 0x0000002040467c2b */ /* 0x040fe40008000046 */
[----:B------:R-:W-:Y:S02]  /*1890*/  DFMA R66, R64, R16, R66 ;  /* 0x000000104042722b */ /* 0x000fe40000000042 */
[----:B------:R-:W-:-:S02]  /*18a0*/  DFMA R60, R48, UR10, R60 ;  /* 0x0000000a303c7c2b */ /* 0x000fc4000800003c */
[C---:B------:R-:W-:Y:S02]  /*18b0*/  DFMA R56, R48.reuse, R20, R56 ;  /* 0x000000143038722b */ /* 0x040fe40000000038 */
[C---:B------:R-:W-:Y:S02]  /*18c0*/  DFMA R64, R48.reuse, UR18, R58 ;  /* 0x0000001230407c2b */ /* 0x040fe4000800003a */
[----:B------:R-:W-:Y:S02]  /*18d0*/  DFMA R52, R48, UR26, R52 ;  /* 0x0000001a30347c2b */ /* 0x000fe40008000034 */
[----:B------:R-:W-:Y:S02]  /*18e0*/  DFMA R58, R42, R34, R62 ;  /* 0x000000222a3a722b */ /* 0x000fe4000000003e */
[C---:B------:R-:W-:Y:S02]  /*18f0*/  DFMA R54, R48.reuse, R4, R54 ;  /* 0x000000043036722b */ /* 0x040fe40000000036 */
[----:B------:R-:W-:-:S02]  /*1900*/  DFMA R2, R48, R36, R2 ;  /* 0x000000243002722b */ /* 0x000fc40000000002 */
[C---:B------:R-:W-:Y:S02]  /*1910*/  DFMA R50, R42.reuse, UR42, R50 ;  /* 0x0000002a2a327c2b */ /* 0x040fe40008000032 */
[----:B------:R-:W-:Y:S02]  /*1920*/  DFMA R68, R42, UR50, R68 ;  /* 0x000000322a447c2b */ /* 0x000fe40008000044 */
[C---:B------:R-:W-:Y:S02]  /*1930*/  DFMA R76, R40.reuse, R22, R56 ;  /* 0x00000016284c722b */ /* 0x040fe40000000038 */
[C---:B------:R-:W-:Y:S02]  /*1940*/  DFMA R62, R40.reuse, UR44, R60 ;  /* 0x0000002c283e7c2b */ /* 0x040fe4000800003c */
[C---:B------:R-:W-:Y:S02]  /*1950*/  DFMA R80, R40.reuse, UR52, R64 ;  /* 0x0000003428507c2b */ /* 0x040fe40008000040 */
[----:B------:R-:W-:-:S02]  /*1960*/  DFMA R56, R40, UR60, R52 ;  /* 0x0000003c28387c2b */ /* 0x000fc40008000034 */
[C---:B------:R-:W-:Y:S02]  /*1970*/  DFMA R72, R42.reuse, UR58, R72 ;  /* 0x0000003a2a487c2b */ /* 0x040fe40008000048 */
[----:B--2---:R-:W-:Y:S02]  /*1980*/  DFMA R70, R42, R46, R70 ;  /* 0x0000002e2a46722b */ /* 0x004fe40000000046 */
[C---:B------:R-:W-:Y:S02]  /*1990*/  DFMA R82, R40.reuse, R6, R54 ;  /* 0x000000062852722b */ /* 0x040fe40000000036 */
[----:B------:R-:W-:Y:S02]  /*19a0*/  DFMA R60, R40, R38, R2 ;  /* 0x00000026283c722b */ /* 0x000fe40000000002 */
[C-C-:B------:R-:W-:Y:S02]  /*19b0*/  DADD R48, R50.reuse, -R62.reuse ;  /* 0x0000000032307229 */ /* 0x140fe4000000083e */
[----:B------:R-:W-:-:S02]  /*19c0*/  DADD R64, R50, R62 ;  /* 0x0000000032407229 */ /* 0x000fc4000000003e */
[C-C-:B------:R-:W-:Y:S01]  /*19d0*/  DADD R50, R68.reuse, -R80.reuse ;  /* 0x0000000044327229 */ /* 0x140fe20000000850 */
[----:B------:R-:W2:Y:S01]  /*19e0*/  LDG.E.64.CONSTANT R62, desc[UR34][R90.64+-0x30] ;  /* 0xffffd0225a3e7981 */ /* 0x000ea2000c1e9b00 */
[----:B------:R-:W-:Y:S02]  /*19f0*/  DADD R40, R68, R80 ;  /* 0x0000000044287229 */ /* 0x000fe40000000050 */
[C-C-:B------:R-:W-:Y:S01]  /*1a00*/  DADD R52, R72.reuse, -R56.reuse ;  /* 0x0000000048347229 */ /* 0x140fe20000000838 */
[----:B------:R-:W3:Y:S01]  /*1a10*/  LDG.E.64.CONSTANT R68, desc[UR34][R90.64+-0x48] ;  /* 0xffffb8225a447981 */ /* 0x000ee2000c1e9b00 */
[----:B------:R-:W-:Y:S02]  /*1a20*/  DADD R2, R72, R56 ;  /* 0x0000000048027229 */ /* 0x000fe40000000038 */
[C-C-:B------:R-:W-:Y:S01]  /*1a30*/  DADD R54, R70.reuse, -R82.reuse ;  /* 0x0000000046367229 */ /* 0x140fe20000000852 */
[----:B------:R-:W4:Y:S01]  /*1a40*/  LDG.E.64.CONSTANT R56, desc[UR34][R90.64] ;  /* 0x000000225a387981 */ /* 0x000f22000c1e9b00 */
[----:B------:R-:W-:-:S02]  /*1a50*/  DADD R82, R70, R82 ;  /* 0x0000000046527229 */ /* 0x000fc40000000052 */
[C-C-:B------:R-:W-:Y:S01]  /*1a60*/  DADD R70, R58.reuse, -R60.reuse ;  /* 0x000000003a467229 */ /* 0x140fe2000000083c */
[----:B------:R-:W2:Y:S01]  /*1a70*/  LDG.E.64.CONSTANT R72, desc[UR34][R90.64+-0x28] ;  /* 0xffffd8225a487981 */ /* 0x000ea2000c1e9b00 */
[----:B------:R-:W-:Y:S02]  /*1a80*/  DADD R58, R58, R60 ;  /* 0x000000003a3a7229 */ /* 0x000fe4000000003c */
[----:B------:R-:W-:Y:S01]  /*1a90*/  DFMA R66, R42, R18, R66 ;  /* 0x000000122a42722b */ /* 0x000fe20000000042 */
[----:B------:R-:W2:Y:S04]  /*1aa0*/  LDG.E.64.CONSTANT R80, desc[UR34][R90.64+-0x38] ;  /* 0xffffc8225a507981 */ /* 0x000ea8000c1e9b00 */
[----:B------:R-:W2:Y:S03]  /*1ab0*/  LDG.E.64.CONSTANT R60, desc[UR34][R90.64+-0x8] ;  /* 0xfffff8225a3c7981 */ /* 0x000ea6000c1e9b00 */
[----:B------:R-:W-:-:S02]  /*1ac0*/  DADD R42, R66, -R76 ;  /* 0x00000000422a7229 */ /* 0x000fc4000000084c */
[----:B------:R-:W-:Y:S01]  /*1ad0*/  DADD R76, R66, R76 ;  /* 0x00000000424c7229 */ /* 0x000fe2000000004c */
[----:B------:R-:W2:Y:S01]  /*1ae0*/  LDG.E.64.CONSTANT R66, desc[UR34][R90.64+-0x18] ;  /* 0xffffe8225a427981 */ /* 0x000ea2000c1e9b00 */
[----:B------:R-:W-:-:S03]  /*1af0*/  DMUL R44, R44, R64 ;  /* 0x000000402c2c7228 */ /* 0x000fc60000000000 */
[----:B------:R-:W2:Y:S01]  /*1b00*/  LDG.E.64.CONSTANT R64, desc[UR34][R90.64+-0x10] ;  /* 0xfffff0225a407981 */ /* 0x000ea2000c1e9b00 */
[----:B------:R-:W-:Y:S02]  /*1b10*/  DMUL R40, R86, R40 ;  /* 0x0000002856287228 */ /* 0x000fe40000000000 */
[----:B------:R-:W-:Y:S02]  /*1b20*/  DMUL R82, R84, R82 ;  /* 0x0000005254527228 */ /* 0x000fe40000000000 */
[----:B------:R-:W-:Y:S01]  /*1b30*/  DMUL R42, R88, R42 ;  /* 0x0000002a582a7228 */ /* 0x000fe20000000000 */
[----:B------:R-:W-:Y:S01]  /*1b40*/  BAR.SYNC.DEFER_BLOCKING 0x0 ;  /* 0x0000000000007b1d */ /* 0x000fe20000010000 */
[----:B------:R-:W-:-:S05]  /*1b50*/  ISETP.GT.U32.AND P2, PT, R0, 0x5f, PT ;  /* 0x0000005f0000780c */ /* 0x000fca0003f44070 */
[----:B------:R-:W-:Y:S01]  /*1b60*/  BSSY.RECONVERGENT B0, `(.L_x_1077) ;  /* 0x00000b0000007945 */ /* 0x000fe20003800200 */
[----:B---3--:R-:W-:Y:S02]  /*1b70*/  DMUL R2, R68, R2 ;  /* 0x0000000244027228 */ /* 0x008fe40000000000 */
[--C-:B----4-:R-:W-:Y:S02]  /*1b80*/  DFMA R68, R56, R48, R44.reuse ;  /* 0x000000303844722b */ /* 0x110fe4000000002c */
[----:B--2---:R-:W-:Y:S02]  /*1b90*/  DMUL R70, R72, R70 ;  /* 0x0000004648467228 */ /* 0x004fe40000000000 */
[----:B------:R-:W-:Y:S02]  /*1ba0*/  DFMA R72, R56, -R48, R44 ;  /* 0x800000303848722b */ /* 0x000fe4000000002c */
[----:B------:R-:W-:Y:S02]  /*1bb0*/  DMUL R76, R80, R76 ;  /* 0x0000004c504c7228 */ /* 0x000fe40000000000 */
[----:B------:R-:W-:-:S02]  /*1bc0*/  DFMA R84, R68, UR4, RZ ;  /* 0x0000000444547c2b */ /* 0x000fc400080000ff */
[C---:B------:R-:W-:Y:S02]  /*1bd0*/  DFMA R56, R68.reuse, UR38, RZ ;  /* 0x0000002644387c2b */ /* 0x040fe400080000ff */
[----:B------:R-:W-:Y:S02]  /*1be0*/  DFMA R48, R68, UR8, RZ ;  /* 0x0000000844307c2b */ /* 0x000fe400080000ff */
[-CC-:B------:R-:W-:Y:S02]  /*1bf0*/  DFMA R80, R60, R50.reuse, R40.reuse ;  /* 0x000000323c50722b */ /* 0x180fe40000000028 */
[----:B------:R-:W-:Y:S02]  /*1c00*/  DFMA R68, R68, UR42, RZ ;  /* 0x0000002a44447c2b */ /* 0x000fe400080000ff */
[----:B------:R-:W-:-:S04]  /*1c10*/  DFMA R50, R60, -R50, R40 ;  /* 0x800000323c32722b */ /* 0x000fc80000000028 */
[C---:B------:R-:W-:Y:S02]  /*1c20*/  DFMA R84, R80.reuse, UR12, R84 ;  /* 0x0000000c50547c2b */ /* 0x040fe40008000054 */
[C---:B------:R-:W-:Y:S02]  /*1c30*/  DFMA R56, R80.reuse, UR46, R56 ;  /* 0x0000002e50387c2b */ /* 0x040fe40008000038 */
[C---:B------:R-:W-:Y:S02]  /*1c40*/  DFMA R48, R80.reuse, UR16, R48 ;  /* 0x0000001050307c2b */ /* 0x040fe40008000030 */
[----:B------:R-:W-:Y:S02]  /*1c50*/  DFMA R68, R80, UR50, R68 ;  /* 0x0000003250447c2b */ /* 0x000fe40008000044 */
[----:B------:R-:W-:Y:S02]  /*1c60*/  DFMA R80, R72, UR10, RZ ;  /* 0x0000000a48507c2b */ /* 0x000fe400080000ff */
[----:B------:R-:W-:-:S02]  /*1c70*/  DMUL R58, R62, R58 ;  /* 0x0000003a3e3a7228 */ /* 0x000fc40000000000 */
[C---:B------:R-:W-:Y:S02]  /*1c80*/  DFMA R60, R72.reuse, UR40, RZ ;  /* 0x00000028483c7c2b */ /* 0x040fe400080000ff */
[C---:B------:R-:W-:Y:S02]  /*1c90*/  DFMA R62, R72.reuse, UR6, RZ ;  /* 0x00000006483e7c2b */ /* 0x040fe400080000ff */
[----:B------:R-:W-:Y:S02]  /*1ca0*/  DFMA R86, R72, UR44, RZ ;  /* 0x0000002c48567c2b */ /* 0x000fe400080000ff */
[C---:B------:R-:W-:Y:S02]  /*1cb0*/  DFMA R72, R50.reuse, UR18, R80 ;  /* 0x0000001232487c2b */ /* 0x040fe40008000050 */
[C---:B------:R-:W-:Y:S02]  /*1cc0*/  DFMA R60, R50.reuse, UR48, R60 ;  /* 0x00000030323c7c2b */ /* 0x040fe4000800003c */
[----:B------:R-:W-:-:S02]  /*1cd0*/  DFMA R62, R50, UR14, R62 ;  /* 0x0000000e323e7c2b */ /* 0x000fc4000800003e */
[----:B------:R-:W-:Y:S02]  /*1ce0*/  DFMA R50, R50, UR52, R86 ;  /* 0x0000003432327c2b */ /* 0x000fe40008000056 */
[CCC-:B------:R-:W-:Y:S02]  /*1cf0*/  DFMA R80, R64.reuse, R52.reuse, R2.reuse ;  /* 0x000000344050722b */ /* 0x1c0fe40000000002 */
[----:B------:R-:W-:Y:S02]  /*1d00*/  DFMA R52, R64, -R52, R2 ;  /* 0x800000344034722b */ /* 0x000fe40000000002 */
[CCC-:B------:R-:W-:Y:S02]  /*1d10*/  DFMA R64, R66.reuse, R54.reuse, R82.reuse ;  /* 0x000000364240722b */ /* 0x1c0fe40000000052 */
[----:B------:R-:W-:Y:S02]  /*1d20*/  DFMA R54, R66, -R54, R82 ;  /* 0x800000364236722b */ /* 0x000fe40000000052 */
        /* <DEDUP_REMOVED lines=11> */
[----:B------:R-:W-:Y:S02]  /*1de0*/  DFMA R68, R64, R46, R68 ;  /* 0x0000002e4044722b */ /* 0x000fe40000000044 */
[----:B------:R-:W-:-:S02]  /*1df0*/  DADD R52, R42, R76 ;  /* 0x000000002a347229 */ /* 0x000fc4000000004c */
[----:B------:R-:W-:Y:S02]  /*1e00*/  DFMA R60, R54, UR64, R60 ;  /* 0x00000040363c7c2b */ /* 0x000fe4000800003c */
[----:B------:R-:W-:Y:S02]  /*1e10*/  DADD R64, -R42, R76 ;  /* 0x000000002a407229 */ /* 0x000fe4000000014c */
[C---:B------:R-:W-:Y:S02]  /*1e20*/  DFMA R62, R54.reuse, UR30, R62 ;  /* 0x0000001e363e7c2b */ /* 0x040fe4000800003e */
[C---:B------:R-:W-:Y:S02]  /*1e30*/  DFMA R72, R54.reuse, R4, R72 ;  /* 0x000000043648722b */ /* 0x040fe40000000048 */
[----:B------:R-:W-:Y:S02]  /*1e40*/  DFMA R50, R54, R6, R50 ;  /* 0x000000063632722b */ /* 0x000fe40000000032 */
[----:B------:R-:W-:-:S02]  /*1e50*/  DFMA R84, R52, R8, R84 ;  /* 0x000000083454722b */ /* 0x000fc40000000054 */
[C---:B------:R-:W-:Y:S02]  /*1e60*/  DFMA R56, R52.reuse, R10, R56 ;  /* 0x0000000a3438722b */ /* 0x040fe40000000038 */
[C---:B------:R-:W-:Y:S02]  /*1e70*/  DFMA R48, R52.reuse, R16, R48 ;  /* 0x000000103430722b */ /* 0x040fe40000000030 */
[----:B------:R-:W-:Y:S02]  /*1e80*/  DFMA R68, R52, R18, R68 ;  /* 0x000000123444722b */ /* 0x000fe40000000044 */
[C-C-:B------:R-:W-:Y:S02]  /*1e90*/  DADD R54, R70.reuse, R58.reuse ;  /* 0x0000000046367229 */ /* 0x140fe4000000003a */
[----:B------:R-:W-:Y:S02]  /*1ea0*/  DADD R52, -R70, R58 ;  /* 0x0000000046347229 */ /* 0x000fe4000000013a */
        /* <DEDUP_REMOVED lines=46> */
[----:B------:R-:W-:Y:S02]  /*2190*/  DFMA R80, R66, UR38, RZ ;  /* 0x0000002642507c2b */ /* 0x000fe400080000ff */
[----:B------:R-:W-:Y:S02]  /*21a0*/  DADD R48, R56, -R60 ;  /* 0x0000000038307229 */ /* 0x000fe4000000083c */
[C---:B------:R-:W-:Y:S02]  /*21b0*/  DFMA R78, R66.reuse, UR4, RZ ;  /* 0x00000004424e7c2b */ /* 0x040fe400080000ff */
[----:B------:R-:W-:Y:S02]  /*21c0*/  DFMA R62, R66, UR8, RZ ;  /* 0x00000008423e7c2b */ /* 0x000fe400080000ff */
[----:B------:R-:W-:Y:S02]  /*21d0*/  DFMA R60, R64, UR46, R80 ;  /* 0x0000002e403c7c2b */ /* 0x000fe40008000050 */
[----:B------:R-:W-:-:S02]  /*21e0*/  DFMA R66, R66, UR42, RZ ;  /* 0x0000002a42427c2b */ /* 0x000fc400080000ff */
[C---:B------:R-:W-:Y:S02]  /*21f0*/  DFMA R80, R54.reuse, UR6, RZ ;  /* 0x0000000636507c2b */ /* 0x040fe400080000ff */
[C---:B------:R-:W-:Y:S02]  /*2200*/  DFMA R84, R54.reuse, UR40, RZ ;  /* 0x0000002836547c2b */ /* 0x040fe400080000ff */
[C---:B------:R-:W-:Y:S02]  /*2210*/  DFMA R86, R54.reuse, UR10, RZ ;  /* 0x0000000a36567c2b */ /* 0x040fe400080000ff */
        /* <DEDUP_REMOVED lines=8> */
[----:B--2---:R-:W-:Y:S02]  /*22a0*/  DADD R66, R52, R50 ;  /* 0x0000000034427229 */ /* 0x004fe40000000032 */
[----:B------:R-:W-:Y:S02]  /*22b0*/  DFMA R48, R48, UR52, R54 ;  /* 0x0000003430307c2b */ /* 0x000fe40008000036 */
[----:B------:R-:W-:Y:S01]  /*22c0*/  DADD R50, R52, -R50 ;  /* 0x0000000034327229 */ /* 0x000fe20000000832 */
[----:B------:R-:W-:Y:S03]  /*22d0*/  LDS.64 R54, [R88+0x2a0] ;  /* 0x0002a00058367984 */ /* 0x000fe60000000a00 */
[C---:B------:R-:W-:Y:S01]  /*22e0*/  DFMA R56, R66.reuse, UR20, R56 ;  /* 0x0000001442387c2b */ /* 0x040fe20008000038 */
[----:B------:R-:W0:Y:S01]  /*22f0*/  LDS.64 R52, [R88+0x180] ;  /* 0x0001800058347984 */ /* 0x000e220000000a00 */
[----:B------:R-:W-:-:S02]  /*2300*/  DFMA R60, R66, UR54, R60 ;  /* 0x00000036423c7c2b */ /* 0x000fc4000800003c */
[C---:B------:R-:W-:Y:S02]  /*2310*/  DFMA R62, R66.reuse, UR24, R62 ;  /* 0x00000018423e7c2b */ /* 0x040fe4000800003e */
[----:B------:R-:W-:Y:S02]  /*2320*/  DFMA R64, R66, UR58, R64 ;  /* 0x0000003a42407c2b */ /* 0x000fe40008000040 */
[C-C-:B---3--:R-:W-:Y:S02]  /*2330*/  DADD R66, R72.reuse, R68.reuse ;  /* 0x0000000048427229 */ /* 0x148fe40000000044 */
[----:B------:R-:W-:Y:S01]  /*2340*/  DADD R68, R72, -R68 ;  /* 0x0000000048447229 */ /* 0x000fe20000000844 */
[----:B------:R-:W1:Y:S01]  /*2350*/  LDS.64 R72, [R88+0x1e0] ;  /* 0x0001e00058487984 */ /* 0x000e620000000a00 */
[C---:B------:R-:W-:Y:S02]  /*2360*/  DFMA R48, R50.reuse, UR60, R48 ;  /* 0x0000003c32307c2b */ /* 0x040fe40008000030 */
[----:B------:R-:W-:-:S02]  /*2370*/  DFMA R80, R50, UR22, R80 ;  /* 0x0000001632507c2b */ /* 0x000fc40008000050 */
[C---:B------:R-:W-:Y:S02]  /*2380*/  DFMA R84, R50.reuse, UR56, R84 ;  /* 0x0000003832547c2b */ /* 0x040fe40008000054 */
[----:B------:R-:W-:Y:S02]  /*2390*/  DFMA R86, R50, UR26, R86 ;  /* 0x0000001a32567c2b */ /* 0x000fe40008000056 */
[C---:B------:R-:W-:Y:S02]  /*23a0*/  DFMA R56, R66.reuse, UR28, R56 ;  /* 0x0000001c42387c2b */ /* 0x040fe40008000038 */
[C---:B------:R-:W-:Y:S02]  /*23b0*/  DFMA R60, R66.reuse, UR62, R60 ;  /* 0x0000003e423c7c2b */ /* 0x040fe4000800003c */
[C---:B------:R-:W-:Y:S02]  /*23c0*/  DFMA R62, R66.reuse, UR32, R62 ;  /* 0x00000020423e7c2b */ /* 0x040fe4000800003e */
[----:B------:R-:W-:-:S02]  /*23d0*/  DFMA R64, R66, R46, R64 ;  /* 0x0000002e4240722b */ /* 0x000fc40000000040 */
[C---:B------:R-:W-:Y:S02]  /*23e0*/  DFMA R48, R68.reuse, R6, R48 ;  /* 0x000000064430722b */ /* 0x040fe40000000030 */
[C---:B------:R-:W-:Y:S02]  /*23f0*/  DFMA R80, R68.reuse, UR30, R80 ;  /* 0x0000001e44507c2b */ /* 0x040fe40008000050 */
[C---:B------:R-:W-:Y:S02]  /*2400*/  DFMA R84, R68.reuse, UR64, R84 ;  /* 0x0000004044547c2b */ /* 0x040fe40008000054 */
[----:B------:R-:W-:Y:S02]  /*2410*/  DFMA R86, R68, R4, R86 ;  /* 0x000000044456722b */ /* 0x000fe40000000056 */
[C-C-:B0-----:R-:W-:Y:S02]  /*2420*/  DADD R50, R52.reuse, R54.reuse ;  /* 0x0000000034327229 */ /* 0x141fe40000000036 */
[----:B------:R-:W-:-:S06]  /*2430*/  DADD R52, R52, -R54 ;  /* 0x0000000034347229 */ /* 0x000fcc0000000836 */
[C---:B------:R-:W-:Y:S02]  /*2440*/  DFMA R56, R50.reuse, R8, R56 ;  /* 0x000000083238722b */ /* 0x040fe40000000038 */
[C---:B------:R-:W-:Y:S02]  /*2450*/  DFMA R60, R50.reuse, R10, R60 ;  /* 0x0000000a323c722b */ /* 0x040fe4000000003c */
[C---:B------:R-:W-:Y:S02]  /*2460*/  DFMA R62, R50.reuse, R16, R62 ;  /* 0x00000010323e722b */ /* 0x040fe4000000003e */
[----:B------:R-:W-:Y:S02]  /*2470*/  DFMA R64, R50, R18, R64 ;  /* 0x000000123240722b */ /* 0x000fe40000000040 */
[C-C-:B-1----:R-:W-:Y:S02]  /*2480*/  DADD R50, R72.reuse, R78.reuse ;  /* 0x0000000048327229 */ /* 0x142fe4000000004e */
        /* <DEDUP_REMOVED lines=28> */
[----:B------:R1:W-:Y:S02]  /*2650*/  STS.64 [R88+0x120], R64 ;  /* 0x0001204058007388 */ /* 0x0003e40000000a00 */
.L_x_1078:
[----:B------:R-:W-:Y:S05]  /*2660*/  BSYNC.RECONVERGENT B0 ;  /* 0x0000000000007941 */ /* 0x000fea0003800200 */
.L_x_1077:
[----:B------:R-:W-:Y:S06]  /*2670*/  BAR.SYNC.DEFER_BLOCKING 0x0 ;  /* 0x0000000000007b1d */ /* 0x000fec0000010000 */
[----:B------:R-:W-:Y:S04]  /*2680*/  BSSY.RECONVERGENT B0, `(.L_x_1079) ;  /* 0x0000055000007945 */ /* 0x000fe80003800200 */
[----:B------:R-:W-:Y:S05]  /*2690*/  @P1 BRA `(.L_x_1080) ;  /* 0x00000004004c1947 */ /* 0x000fea0003800000 */
[----:B------:R-:W-:-:S05]  /*26a0*/  IMAD.SHL.U32 R2, R0, 0x8, RZ ;  /* 0x0000000800027824 */ /* 0x000fca00078e00ff */
[----:B------:R-:W-:-:S05]  /*26b0*/  LOP3.LUT R2, R2, 0x38, RZ, 0xc0, !PT ;  /* 0x0000003802027812 */ /* 0x000fca00078ec0ff */
[----:B------:R-:W-:-:S05]  /*26c0*/  IMAD.IADD R75, R75, 0x1, R2 ;  /* 0x000000014b4b7824 */ /* 0x000fca00078e0202 */
        /* <DEDUP_REMOVED lines=8> */
[----:B--2---:R-:W-:-:S02]  /*2750*/  DADD R42, R2, -R40 ;  /* 0x00000000022a7229 */ /* 0x004fc40000000828 */
[----:B------:R-:W-:Y:S01]  /*2760*/  DADD R66, R2, R40 ;  /* 0x0000000002427229 */ /* 0x000fe20000000028 */
[----:B------:R-:W-:Y:S04]  /*2770*/  LDS.64 R40, [R75+0x1200] ;  /* 0x001200004b287984 */ /* 0x000fe80000000a00 */
[----:B------:R-:W2:Y:S01]  /*2780*/  LDS.64 R2, [R75+0x1f80] ;  /* 0x001f80004b027984 */ /* 0x000ea20000000a00 */
[C-C-:B0-----:R-:W-:Y:S02]  /*2790*/  DADD R58, R44.reuse, R56.reuse ;  /* 0x000000002c3a7229 */ /* 0x141fe40000000038 */
[----:B------:R-:W-:Y:S02]  /*27a0*/  DADD R76, R44, -R56 ;  /* 0x000000002c4c7229 */ /* 0x000fe40000000838 */
[C---:B------:R-:W-:Y:S01]  /*27b0*/  DFMA R68, R42.reuse, UR6, RZ ;  /* 0x000000062a447c2b */ /* 0x040fe200080000ff */
[----:B------:R-:W-:Y:S01]  /*27c0*/  LDS.64 R44, [R75+0x1b00] ;  /* 0x001b00004b2c7984 */ /* 0x000fe20000000a00 */
[----:B------:R-:W-:-:S02]  /*27d0*/  DFMA R70, R42, UR40, RZ ;  /* 0x000000282a467c2b */ /* 0x000fc400080000ff */
[C---:B------:R-:W-:Y:S02]  /*27e0*/  DFMA R72, R42.reuse, UR10, RZ ;  /* 0x0000000a2a487c2b */ /* 0x040fe400080000ff */
[----:B------:R-:W-:Y:S01]  /*27f0*/  DFMA R78, R42, UR44, RZ ;  /* 0x0000002c2a4e7c2b */ /* 0x000fe200080000ff */
[----:B------:R-:W0:Y:S01]  /*2800*/  LDS.64 R42, [R75+0x1680] ;  /* 0x001680004b2a7984 */ /* 0x000e220000000a00 */
[C---:B------:R-:W-:Y:S02]  /*2810*/  DFMA R60, R66.reuse, UR4, RZ ;  /* 0x00000004423c7c2b */ /* 0x040fe400080000ff */
[C---:B------:R-:W-:Y:S02]  /*2820*/  DFMA R64, R66.reuse, UR38, RZ ;  /* 0x0000002642407c2b */ /* 0x040fe400080000ff */
[C---:B------:R-:W-:Y:S02]  /*2830*/  DFMA R62, R66.reuse, UR8, RZ ;  /* 0x00000008423e7c2b */ /* 0x040fe400080000ff */
[----:B------:R-:W-:-:S02]  /*2840*/  DFMA R66, R66, UR42, RZ ;  /* 0x0000002a42427c2b */ /* 0x000fc400080000ff */
[C---:B------:R-:W-:Y:S02]  /*2850*/  DFMA R68, R76.reuse, UR14, R68 ;  /* 0x0000000e4c447c2b */ /* 0x040fe40008000044 */
[C---:B------:R-:W-:Y:S02]  /*2860*/  DFMA R70, R76.reuse, UR48, R70 ;  /* 0x000000304c467c2b */ /* 0x040fe40008000046 */
[----:B------:R-:W-:Y:S02]  /*2870*/  DFMA R72, R76, UR18, R72 ;  /* 0x000000124c487c2b */ /* 0x000fe40008000048 */
[----:B-1----:R-:W-:Y:S02]  /*2880*/  DADD R56, R52, -R54 ;  /* 0x0000000034387229 */ /* 0x002fe40000000836 */
[----:B------:R-:W-:Y:S02]  /*2890*/  DFMA R76, R76, UR52, R78 ;  /* 0x000000344c4c7c2b */ /* 0x000fe4000800004e */
[----:B------:R-:W-:-:S02]  /*28a0*/  DFMA R60, R58, UR12, R60 ;  /* 0x0000000c3a3c7c2b */ /* 0x000fc4000800003c */
[C---:B------:R-:W-:Y:S02]  /*28b0*/  DFMA R64, R58.reuse, UR46, R64 ;  /* 0x0000002e3a407c2b */ /* 0x040fe40008000040 */
[C---:B------:R-:W-:Y:S02]  /*28c0*/  DFMA R62, R58.reuse, UR16, R62 ;  /* 0x000000103a3e7c2b */ /* 0x040fe4000800003e */
[----:B------:R-:W-:Y:S02]  /*28d0*/  DFMA R66, R58, UR50, R66 ;  /* 0x000000323a427c2b */ /* 0x000fe40008000042 */
[----:B------:R-:W-:Y:S02]  /*28e0*/  DADD R58, R52, R54 ;  /* 0x00000000343a7229 */ /* 0x000fe40000000036 */
[C---:B------:R-:W-:Y:S02]  /*28f0*/  DFMA R52, R56.reuse, UR22, R68 ;  /* 0x0000001638347c2b */ /* 0x040fe40008000044 */
[----:B------:R-:W-:-:S02]  /*2900*/  DFMA R54, R56, UR56, R70 ;  /* 0x0000003838367c2b */ /* 0x000fc40008000046 */
[C---:B------:R-:W-:Y:S02]  /*2910*/  DFMA R72, R56.reuse, UR26, R72 ;  /* 0x0000001a38487c2b */ /* 0x040fe40008000048 */
[----:B------:R-:W-:Y:S02]  /*2920*/  DFMA R76, R56, UR60, R76 ;  /* 0x0000003c384c7c2b */ /* 0x000fe4000800004c */
[----:B---3--:R-:W-:Y:S02]  /*2930*/  DADD R56, R50, R48 ;  /* 0x0000000032387229 */ /* 0x008fe40000000030 */
[C---:B------:R-:W-:Y:S02]  /*2940*/  DFMA R66, R58.reuse, UR58, R66 ;  /* 0x0000003a3a427c2b */ /* 0x040fe40008000042 */
[----:B------:R-:W-:Y:S02]  /*2950*/  DFMA R60, R58, UR20, R60 ;  /* 0x000000143a3c7c2b */ /* 0x000fe4000800003c */
[----:B------:R-:W-:-:S02]  /*2960*/  DADD R48, R50, -R48 ;  /* 0x0000000032307229 */ /* 0x000fc40000000830 */
[C---:B------:R-:W-:Y:S02]  /*2970*/  DFMA R64, R58.reuse, UR54, R64 ;  /* 0x000000363a407c2b */ /* 0x040fe40008000040 */
[----:B------:R-:W-:Y:S02]  /*2980*/  DFMA R62, R58, UR24, R62 ;  /* 0x000000183a3e7c2b */ /* 0x000fe4000800003e */
[----:B------:R-:W-:Y:S02]  /*2990*/  DFMA R66, R56, R46, R66 ;  /* 0x0000002e3842722b */ /* 0x000fe40000000042 */
[----:B--2---:R-:W-:Y:S02]  /*29a0*/  DADD R46, R40, R2 ;  /* 0x00000000282e7229 */ /* 0x004fe40000000002 */
        /* <DEDUP_REMOVED lines=8> */
[----:B------:R-:W-:Y:S02]  /*2a30*/  DFMA R60, R46, R8, R60 ;  /* 0x000000082e3c722b */ /* 0x000fe4000000003c */
[----:B0-----:R-:W-:Y:S02]  /*2a40*/  DADD R8, R42, R44 ;  /* 0x000000002a087229 */ /* 0x001fe4000000002c */
[C---:B------:R-:W-:Y:S02]  /*2a50*/  DFMA R64, R46.reuse, R10, R64 ;  /* 0x0000000a2e40722b */ /* 0x040fe40000000040 */
[C---:B------:R-:W-:Y:S02]  /*2a60*/  DFMA R62, R46.reuse, R16, R62 ;  /* 0x000000102e3e722b */ /* 0x040fe4000000003e */
[----:B------:R-:W-:Y:S02]  /*2a70*/  DFMA R66, R46, R18, R66 ;  /* 0x000000122e42722b */ /* 0x000fe40000000042 */
[----:B------:R-:W-:-:S02]  /*2a80*/  DFMA R52, R2, R12, R52 ;  /* 0x0000000c0234722b */ /* 0x000fc40000000034 */
[----:B------:R-:W-:Y:S02]  /*2a90*/  DFMA R54, R2, R14, R54 ;  /* 0x0000000e0236722b */ /* 0x000fe40000000036 */
[----:B------:R-:W-:Y:S02]  /*2aa0*/  DADD R42, R42, -R44 ;  /* 0x000000002a2a7229 */ /* 0x000fe4000000082c */
        /* <DEDUP_REMOVED lines=18> */
.L_x_1080:
[----:B------:R-:W-:Y:S05]  /*2bd0*/  BSYNC.RECONVERGENT B0 ;  /* 0x0000000000007941 */ /* 0x000fea0003800200 */
.L_x_1079:
[----:B------:R-:W-:Y:S06]  /*2be0*/  BAR.SYNC.DEFER_BLOCKING 0x0 ;  /* 0x0000000000007b1d */ /* 0x000fec0000010000 */
[----:B------:R-:W-:Y:S05]  /*2bf0*/  @!P0 EXIT ;  /* 0x000000000000894d */ /* 0x000fea0003800000 */
[----:B------:R-:W2:Y:S01]  /*2c00*/  LDC.64 R4, c[0x0][0x3a8] ;  /* 0x0000ea00ff047b82 */ /* 0x000ea20000000a00 */
[----:B------:R-:W-:-:S05]  /*2c10*/  LOP3.LUT R7, R0, 0x3f, RZ, 0xc0, !PT ;  /* 0x0000003f00077812 */ /* 0x000fca00078ec0ff */
        /* <DEDUP_REMOVED lines=11> */
.L_x_1081:
        /* <DEDUP_REMOVED lines=11> */
.L_x_3031:


//--------------------- .text._Z32massMatrixMultiplyConstantKernelILi8ELi12ELi1EEviPKdS1_S1_S1_Pd --------------------------
	.section	.text._Z32massMatrixMultiplyConstantKernelILi8ELi12ELi1EEviPKdS1_S1_S1_Pd,"ax",@progbits
	.align	128
        .global         _Z32massMatrixMultiplyConstantKernelILi8ELi12ELi1EEviPKdS1_S1_S1_Pd
        .type           _Z32massMatrixMultiplyConstantKernelILi8ELi12ELi1EEviPKdS1_S1_S1_Pd,@function
        .size           _Z32massMatrixMultiplyConstantKernelILi8ELi12ELi1EEviPKdS1_S1_S1_Pd,(.L_x_3032 - _Z32massMatrixMultiplyConstantKernelILi8ELi12ELi1EEviPKdS1_S1_S1_Pd)
        .other          _Z32massMatrixMultiplyConstantKernelILi8ELi12ELi1EEviPKdS1_S1_S1_Pd,@"STO_CUDA_ENTRY STV_DEFAULT"
_Z32massMatrixMultiplyConstantKernelILi8ELi12ELi1EEviPKdS1_S1_S1_Pd:
.text._Z32massMatrixMultiplyConstantKernelILi8ELi12ELi1EEviPKdS1_S1_S1_Pd:
        /* <DEDUP_REMOVED lines=10> */
[----:B------:R-:W-:Y:S02]  /*00a0*/  LOP3.LUT R2, R4, 0xffff, RZ, 0xc0, !PT ;  /* 0x0000ffff04027812 */ /* 0x000fe400078ec0ff */
[----:B-1----:R-:W-:Y:S02]  /*00b0*/  ISETP.LT.AND P0, PT, R0, UR5, !P0 ;  /* 0x0000000500007c0c */ /* 0x002fe4000c701270 */
[----:B------:R-:W-:Y:S01]  /*00c0*/  ISETP.GT.U32.AND P1, PT, R4, 0x3f, PT ;  /* 0x0000003f0400780c */ /* 0x000fe20003f24070 */
[----:B------:R-:W-:Y:S01]  /*00d0*/  IMAD R2, R2, 0xaaab, RZ ;  /* 0x0000aaab02027824 */ /* 0x000fe200078e02ff */
[----:B------:R-:W-:Y:S01]  /*00e0*/  BSSY.RECONVERGENT B0, `(.L_x_1082) ;  /* 0x0000089000007945 */ /* 0x000fe20003800200 */
[----:B------:R-:W-:-:S03]  /*00f0*/  ISETP.GE.U32.AND P2, PT, R4, 0x60, PT ;  /* 0x000000600400780c */ /* 0x000fc60003f46070 */
[----:B------:R-:W-:Y:S02]  /*0100*/  SHF.R.U32.HI R5, RZ, 0x13, R2 ;  /* 0x00000013ff057819 */ /* 0x000fe40000011602 */
[----:B------:R-:W-:Y:S02]  /*0110*/  MOV R2, 0x400 ;  /* 0x0000040000027802 */ /* 0x000fe40000000f00 */
[----:B------:R-:W-:Y:S01]  /*0120*/  PRMT R3, R5, 0x9910, RZ ;  /* 0x0000991005037816 */ /* 0x000fe200000000ff */
[----:B------:R-:W0:Y:S01]  /*0130*/  @P0 LDC.64 R24, c[0x0][0x3a0] ;  /* 0x0000e800ff180b82 */ /* 0x000e220000000a00 */
[----:B----4-:R-:W-:Y:S02]  /*0140*/  LEA R2, R7, R2, 0x18 ;  /* 0x0000000207027211 */ /* 0x010fe400078ec0ff */
[----:B------:R-:W-:Y:S01]  /*0150*/  LOP3.LUT R7, R4, 0x7, RZ, 0xc0, !PT ;  /* 0x0000000704077812 */ /* 0x000fe200078ec0ff */
[----:B------:R-:W-:Y:S02]  /*0160*/  IMAD R3, R3, 0xc, RZ ;  /* 0x0000000c03037824 */ /* 0x000fe400078e02ff */
[----:B------:R-:W-:-:S02]  /*0170*/  IMAD R2, R29, 0x3600, R2 ;  /* 0x000036001d027824 */ /* 0x000fc400078e0202 */
[----:B------:R-:W-:Y:S02]  /*0180*/  IMAD.MOV R3, RZ, RZ, -R3 ;  /* 0x000000ffff037224 */ /* 0x000fe400078e0a03 */
[----:B------:R-:W-:-:S03]  /*0190*/  IMAD R6, R5, 0x480, R2 ;  /* 0x0000048005067824 */ /* 0x000fc600078e0202 */
[----:B------:R-:W-:Y:S02]  /*01a0*/  PRMT R27, R3, 0x7710, RZ ;  /* 0x00007710031b7816 */ /* 0x000fe400000000ff */
[--C-:B------:R-:W-:Y:S02]  /*01b0*/  @P0 LOP3.LUT R3, R7, 0x38, R4.reuse, 0xf8, !PT ;  /* 0x0000003807030812 */ /* 0x100fe400078ef804 */
[----:B------:R-:W-:Y:S02]  /*01c0*/  IADD3 R44, PT, PT, R27, R4, RZ ;  /* 0x000000041b2c7210 */ /* 0x000fe40007ffe0ff */
[----:B------:R-:W-:Y:S01]  /*01d0*/  SHF.R.U32.HI R27, RZ, 0x3, R4 ;  /* 0x00000003ff1b7819 */ /* 0x000fe20000011604 */
[----:B------:R-:W-:Y:S01]  /*01e0*/  @P0 IMAD R3, R0, 0x200, R3 ;  /* 0x0000020000030824 */ /* 0x000fe200078e0203 */
[----:B------:R-:W-:-:S03]  /*01f0*/  LOP3.LUT R29, R44, 0xffff, RZ, 0xc0, !PT ;  /* 0x0000ffff2c1d7812 */ /* 0x000fc600078ec0ff */
[----:B0-----:R-:W-:-:S04]  /*0200*/  @P0 IMAD.WIDE R24, R3, 0x8, R24 ;  /* 0x0000000803180825 */ /* 0x001fc800078e0218 */
[----:B------:R-:W-:Y:S01]  /*0210*/  IMAD R2, R27, 0x60, R2 ;  /* 0x000000601b027824 */ /* 0x000fe200078e0202 */
[----:B---3--:R0:W5:Y:S01]  /*0220*/  @P0 LDG.E.64.CONSTANT R22, desc[UR76][R24.64] ;  /* 0x0000004c18160981 */ /* 0x008162000c1e9b00 */
[----:B------:R-:W-:Y:S02]  /*0230*/  IMAD R3, R29, 0x60, R6 ;  /* 0x000000601d037824 */ /* 0x000fe400078e0206 */
[----:B------:R-:W-:Y:S01]  /*0240*/  IMAD R6, R27, 0x420, R2 ;  /* 0x000004201b067824 */ /* 0x000fe200078e0202 */
[----:B------:R0:W5:Y:S04]  /*0250*/  @P0 LDG.E.64.CONSTANT R16, desc[UR76][R24.64+0x200] ;  /* 0x0002004c18100981 */ /* 0x000168000c1e9b00 */
[----:B------:R0:W5:Y:S04]  /*0260*/  @P0 LDG.E.64.CONSTANT R10, desc[UR76][R24.64+0x400] ;  /* 0x0004004c180a0981 */ /* 0x000168000c1e9b00 */
[----:B------:R0:W5:Y:S04]  /*0270*/  @P0 LDG.E.64.CONSTANT R8, desc[UR76][R24.64+0x600] ;  /* 0x0006004c18080981 */ /* 0x000168000c1e9b00 */
[----:B------:R0:W5:Y:S04]  /*0280*/  @P0 LDG.E.64.CONSTANT R20, desc[UR76][R24.64+0x800] ;  /* 0x0008004c18140981 */ /* 0x000168000c1e9b00 */
[----:B------:R0:W5:Y:S04]  /*0290*/  @P0 LDG.E.64.CONSTANT R14, desc[UR76][R24.64+0xa00] ;  /* 0x000a004c180e0981 */ /* 0x000168000c1e9b00 */
[----:B------:R0:W5:Y:S04]  /*02a0*/  @P0 LDG.E.64.CONSTANT R12, desc[UR76][R24.64+0xc00] ;  /* 0x000c004c180c0981 */ /* 0x000168000c1e9b00 */
[----:B------:R0:W5:Y:S01]  /*02b0*/  @P0 LDG.E.64.CONSTANT R18, desc[UR76][R24.64+0xe00] ;  /* 0x000e004c18120981 */ /* 0x000162000c1e9b00 */
[----:B------:R-:W-:Y:S01]  /*02c0*/  IMAD R6, R7, 0x8, R6 ;  /* 0x0000000807067824 */ /* 0x000fe200078e0206 */
[----:B------:R-:W-:Y:S06]  /*02d0*/  @P1 BRA `(.L_x_1083) ;  /* 0x0000000400a41947 */ /* 0x000fec0003800000 */
[----:B------:R-:W1:Y:S01]  /*02e0*/  LDCU.128 UR68, c[0x3][0x800] ;  /* 0x00c10000ff4477ac */ /* 0x000e620008000c00 */
[C-C-:B0----5:R-:W-:Y:S01]  /*02f0*/  DADD R24, R22.reuse, R18.reuse ;  /* 0x0000000016187229 */ /* 0x161fe20000000012 */
[----:B------:R-:W-:Y:S01]  /*0300*/  LEA R7, R7, R2, 0x3 ;  /* 0x0000000207077211 */ /* 0x000fe200078e18ff */
        /* <DEDUP_REMOVED lines=23> */
[----:B-1----:R-:W-:Y:S01]  /*0480*/  DFMA R34, R24, UR52, RZ ;  /* 0x0000003418227c2b */ /* 0x002fe200080000ff */
[----:B------:R-:W1:Y:S01]  /*0490*/  LDCU.128 UR64, c[0x3][0xa80] ;  /* 0x00c15000ff4077ac */ /* 0x000e620008000c00 */
[----:B------:R-:W-:-:S02]  /*04a0*/  DFMA R24, R22, UR50, R32 ;  /* 0x0000003216187c2b */ /* 0x000fc40008000020 */
[----:B0-----:R-:W-:Y:S01]  /*04b0*/  DFMA R32, R18, UR4, RZ ;  /* 0x0000000412207c2b */ /* 0x001fe200080000ff */
[----:B------:R-:W0:Y:S01]  /*04c0*/  LDCU.128 UR68, c[0x3][0xaa0] ;  /* 0x00c15400ff4477ac */ /* 0x000e220008000c00 */
[C---:B------:R-:W-:Y:S02]  /*04d0*/  DFMA R28, R22.reuse, UR34, R28 ;  /* 0x00000022161c7c2b */ /* 0x040fe4000800001c */
[C---:B------:R-:W-:Y:S01]  /*04e0*/  DFMA R30, R22.reuse, UR46, R30 ;  /* 0x0000002e161e7c2b */ /* 0x040fe2000800001e */
[----:B------:R-:W4:Y:S01]  /*04f0*/  LDCU.128 UR8, c[0x3][0x810] ;  /* 0x00c10200ff0877ac */ /* 0x000f220008000c00 */
[----:B------:R-:W-:Y:S02]  /*0500*/  DFMA R22, R22, UR54, R34 ;  /* 0x0000003616167c2b */ /* 0x000fe40008000022 */
[C---:B------:R-:W-:Y:S01]  /*0510*/  DFMA R34, R18.reuse, UR20, RZ ;  /* 0x0000001412227c2b */ /* 0x040fe200080000ff */
[----:B------:R-:W4:Y:S01]  /*0520*/  LDCU.128 UR12, c[0x3][0xa10] ;  /* 0x00c14200ff0c77ac */ /* 0x000f220008000c00 */
[----:B--2---:R-:W-:-:S02]  /*0530*/  DFMA R36, R18, UR36, RZ ;  /* 0x0000002412247c2b */ /* 0x004fc400080000ff */
[C---:B---3--:R-:W-:Y:S01]  /*0540*/  DFMA R38, R18.reuse, UR60, RZ ;  /* 0x0000003c12267c2b */ /* 0x048fe200080000ff */
[----:B------:R-:W2:Y:S01]  /*0550*/  LDCU.128 UR24, c[0x3][0x830] ;  /* 0x00c10600ff1877ac */ /* 0x000ea20008000c00 */
[C---:B-1----:R-:W-:Y:S01]  /*0560*/  DFMA R40, R18.reuse, UR64, RZ ;  /* 0x0000004012287c2b */ /* 0x042fe200080000ff */
[----:B------:R-:W1:Y:S01]  /*0570*/  LDCU.128 UR28, c[0x3][0xa30] ;  /* 0x00c14600ff1c77ac */ /* 0x000e620008000c00 */
[----:B0-----:R-:W-:Y:S01]  /*0580*/  DFMA R42, R18, UR68, RZ ;  /* 0x00000044122a7c2b */ /* 0x001fe200080000ff */
[----:B------:R-:W0:Y:S01]  /*0590*/  LDCU.128 UR40, c[0x3][0x850] ;  /* 0x00c10a00ff2877ac */ /* 0x000e220008000c00 */
[C---:B------:R-:W-:Y:S02]  /*05a0*/  DFMA R18, R16.reuse, UR6, R32 ;  /* 0x0000000610127c2b */ /* 0x040fe40008000020 */
        /* <DEDUP_REMOVED lines=9> */
[----:B--2---:R-:W-:Y:S01]  /*0640*/  DFMA R26, R12, UR24, R26 ;  /* 0x000000180c1a7c2b */ /* 0x004fe2000800001a */
[----:B------:R-:W2:Y:S01]  /*0650*/  LDCU.128 UR16, c[0x3][0xa70] ;  /* 0x00c14e00ff1077ac */ /* 0x000ea20008000c00 */
[----:B------:R-:W-:-:S02]  /*0660*/  DFMA R18, R14, UR12, R18 ;  /* 0x0000000c0e127c2b */ /* 0x000fc40008000012 */
[----:B-1----:R-:W-:Y:S01]  /*0670*/  DFMA R32, R14, UR28, R32 ;  /* 0x0000001c0e207c2b */ /* 0x002fe20008000020 */
[----:B------:R-:W1:Y:S01]  /*0680*/  LDCU.128 UR48, c[0x3][0x8b0] ;  /* 0x00c11600ff3077ac */ /* 0x000e620008000c00 */
[C---:B0-----:R-:W-:Y:S02]  /*0690*/  DFMA R28, R12.reuse, UR40, R28 ;  /* 0x000000280c1c7c2b */ /* 0x041fe4000800001c */
[----:B---3--:R-:W-:Y:S01]  /*06a0*/  DFMA R30, R12, UR72, R30 ;  /* 0x000000480c1e7c2b */ /* 0x008fe2000800001e */
[----:B------:R-:W0:Y:S01]  /*06b0*/  LDCU.128 UR44, c[0x3][0xa90] ;  /* 0x00c15200ff2c77ac */ /* 0x000e220008000c00 */
[----:B------:R-:W-:Y:S02]  /*06c0*/  DFMA R20, R10, UR10, R20 ;  /* 0x0000000a0a147c2b */ /* 0x000fe40008000014 */
[----:B------:R-:W-:Y:S01]  /*06d0*/  DFMA R24, R12, UR32, R24 ;  /* 0x000000200c187c2b */ /* 0x000fe20008000018 */
[----:B------:R-:W3:Y:S01]  /*06e0*/  LDCU.128 UR4, c[0x3][0xab0] ;  /* 0x00c15600ff0477ac */ /* 0x000ee20008000c00 */
[----:B------:R-:W-:-:S02]  /*06f0*/  DFMA R26, R10, UR26, R26 ;  /* 0x0000001a0a1a7c2b */ /* 0x000fc4000800001a */
[----:B------:R-:W-:Y:S02]  /*0700*/  DFMA R34, R14, UR56, R34 ;  /* 0x000000380e227c2b */ /* 0x000fe40008000022 */
[----:B------:R-:W-:Y:S02]  /*0710*/  DFMA R18, R8, UR14, R18 ;  /* 0x0000000e08127c2b */ /* 0x000fe40008000012 */
[----:B--2---:R-:W-:Y:S02]  /*0720*/  DFMA R36, R14, UR16, R36 ;  /* 0x000000100e247c2b */ /* 0x004fe40008000024 */
[----:B------:R-:W-:Y:S02]  /*0730*/  DFMA R32, R8, UR30, R32 ;  /* 0x0000001e08207c2b */ /* 0x000fe40008000020 */
[----:B-1----:R-:W-:Y:S02]  /*0740*/  DFMA R22, R12, UR48, R22 ;  /* 0x000000300c167c2b */ /* 0x002fe40008000016 */
[----:B------:R-:W-:-:S02]  /*0750*/  DFMA R28, R10, UR42, R28 ;  /* 0x0000002a0a1c7c2b */ /* 0x000fc4000800001c */
[----:B0-----:R-:W-:Y:S02]  /*0760*/  DFMA R38, R14, UR44, R38 ;  /* 0x0000002c0e267c2b */ /* 0x001fe40008000026 */
[----:B------:R-:W-:Y:S02]  /*0770*/  DFMA R12, R10, UR34, R24 ;  /* 0x000000220a0c7c2b */ /* 0x000fe40008000018 */
[----:B---3--:R-:W-:Y:S02]  /*0780*/  DFMA R16, R14, UR4, R16 ;  /* 0x000000040e107c2b */ /* 0x008fe40008000010 */
[C---:B------:R-:W-:Y:S02]  /*0790*/  DFMA R14, R10.reuse, UR74, R30 ;  /* 0x0000004a0a0e7c2b */ /* 0x040fe4000800001e */
[----:B------:R-:W-:Y:S02]  /*07a0*/  DFMA R10, R10, UR50, R22 ;  /* 0x000000320a0a7c2b */ /* 0x000fe40008000016 */
[----:B------:R-:W-:-:S02]  /*07b0*/  DFMA R34, R8, UR58, R34 ;  /* 0x0000003a08227c2b */ /* 0x000fc40008000022 */
[C---:B------:R-:W-:Y:S02]  /*07c0*/  DFMA R36, R8.reuse, UR18, R36 ;  /* 0x0000001208247c2b */ /* 0x040fe40008000024 */
[C---:B------:R-:W-:Y:S02]  /*07d0*/  DFMA R38, R8.reuse, UR46, R38 ;  /* 0x0000002e08267c2b */ /* 0x040fe40008000026 */
[----:B------:R-:W-:Y:S02]  /*07e0*/  DFMA R30, R8, UR6, R16 ;  /* 0x00000006081e7c2b */ /* 0x000fe40008000010 */
[----:B------:R-:W-:Y:S02]  /*07f0*/  DADD R8, R20, -R18 ;  /* 0x0000000014087229 */ /* 0x000fe40000000812 */
[----:B------:R-:W-:Y:S02]  /*0800*/  DADD R16, R26, -R32 ;  /* 0x000000001a107229 */ /* 0x000fe40000000820 */
[----:B------:R-:W-:-:S02]  /*0810*/  DADD R18, R20, R18 ;  /* 0x0000000014127229 */ /* 0x000fc40000000012 */
[----:B------:R-:W-:Y:S01]  /*0820*/  DADD R26, R26, R32 ;  /* 0x000000001a1a7229 */ /* 0x000fe20000000020 */
        /* <DEDUP_REMOVED lines=20> */
.L_x_1083:
[----:B------:R-:W-:Y:S05]  /*0970*/  BSYNC.RECONVERGENT B0 ;  /* 0x0000000000007941 */ /* 0x000fea0003800200 */
.L_x_1082:
        /* <DEDUP_REMOVED lines=9> */
[----:B------:R-:W1:Y:S01]  /*0a10*/  LDS.64 R10, [R6+0x240] ;  /* 0x00024000060a7984 */ /* 0x000e620000000a00 */
[----:B------:R-:W4:Y:S03]  /*0a20*/  LDCU.128 UR8, c[0x3][0xa20] ;  /* 0x00c14400ff0877ac */ /* 0x000f260008000c00 */
[----:B------:R-:W-:Y:S01]  /*0a30*/  LDS.64 R22, [R6+0xc0] ;  /* 0x0000c00006167984 */ /* 0x000fe20000000a00 */
[----:B------:R-:W4:Y:S03]  /*0a40*/  LDCU.128 UR56, c[0x3][0x880] ;  /* 0x00c11000ff3877ac */ /* 0x000f260008000c00 */
[----:B0-----:R-:W0:Y:S01]  /*0a50*/  LDS.64 R24, [R6+0x1e0] ;  /* 0x0001e00006187984 */ /* 0x001e220000000a00 */
[----:B------:R-:W4:Y:S01]  /*0a60*/  LDCU.128 UR4, c[0x3][0xa00] ;  /* 0x00c14000ff0477ac */ /* 0x000f220008000c00 */
[----:B------:R-:W4:Y:S01]  /*0a70*/  LDCU.128 UR32, c[0x3][0xa40] ;  /* 0x00c14800ff2077ac */ /* 0x000f220008000c00 */
[----:B------:R-:W4:Y:S01]  /*0a80*/  LDCU.128 UR64, c[0x3][0x860] ;  /* 0x00c10c00ff4077ac */ /* 0x000f220008000c00 */
[----:B------:R-:W4:Y:S01]  /*0a90*/  LDCU.128 UR60, c[0x3][0x8a0] ;  /* 0x00c11400ff3c77ac */ /* 0x000f220008000c00 */
[----:B------:R-:W0:Y:S01]  /*0aa0*/  LDCU.128 UR52, c[0x3][0xa80] ;  /* 0x00c15000ff3477ac */ /* 0x000e220008000c00 */
[----:B------:R-:W0:Y:S01]  /*0ab0*/  LDCU.128 UR48, c[0x3][0x810] ;  /* 0x00c10200ff3077ac */ /* 0x000e220008000c00 */
[C-C-:B--2---:R-:W-:Y:S01]  /*0ac0*/  DADD R16, R14.reuse, R8.reuse ;  /* 0x000000000e107229 */ /* 0x144fe20000000008 */
[----:B------:R-:W2:Y:S01]  /*0ad0*/  LDCU.128 UR44, c[0x3][0x830] ;  /* 0x00c10600ff2c77ac */ /* 0x000ea20008000c00 */
[----:B------:R-:W-:Y:S01]  /*0ae0*/  DADD R14, R14, -R8 ;  /* 0x000000000e0e7229 */ /* 0x000fe20000000808 */
[----:B------:R-:W-:Y:S01]  /*0af0*/  LDS.64 R8, [R6+0x180] ;  /* 0x0001800006087984 */ /* 0x000fe20000000a00 */
[----:B------:R-:W2:Y:S01]  /*0b00*/  LDCU.128 UR28, c[0x3][0xa10] ;  /* 0x00c14200ff1c77ac */ /* 0x000ea20008000c00 */
[----:B-1----:R-:W-:Y:S01]  /*0b10*/  DADD R36, R12, R10 ;  /* 0x000000000c247229 */ /* 0x002fe2000000000a */
[----:B------:R-:W1:Y:S02]  /*0b20*/  LDCU.128 UR24, c[0x3][0xa30] ;  /* 0x00c14600ff1877ac */ /* 0x000e640008000c00 */
[----:B------:R-:W-:-:S02]  /*0b30*/  DFMA R26, R16, UR12, RZ ;  /* 0x0000000c101a7c2b */ /* 0x000fc400080000ff */
[----:B------:R-:W-:Y:S01]  /*0b40*/  DADD R12, R12, -R10 ;  /* 0x000000000c0c7229 */ /* 0x000fe2000000080a */
[----:B------:R-:W1:Y:S01]  /*0b50*/  LDCU.128 UR40, c[0x3][0x850] ;  /* 0x00c10a00ff2877ac */ /* 0x000e620008000c00 */
[C---:B---3--:R-:W-:Y:S01]  /*0b60*/  DFMA R32, R16.reuse, UR16, RZ ;  /* 0x0000001010207c2b */ /* 0x048fe200080000ff */
[----:B------:R-:W3:Y:S01]  /*0b70*/  LDS.64 R10, [R6+0x120] ;  /* 0x00012000060a7984 */ /* 0x000ee20000000a00 */
[----:B----4-:R-:W-:Y:S01]  /*0b80*/  DFMA R34, R16, UR36, RZ ;  /* 0x0000002410227c2b */ /* 0x010fe200080000ff */
[----:B------:R-:W4:Y:S01]  /*0b90*/  LDCU.128 UR20, c[0x3][0xa50] ;  /* 0x00c14a00ff1477ac */ /* 0x000f220008000c00 */
[----:B------:R-:W-:Y:S02]  /*0ba0*/  DFMA R26, R36, UR14, R26 ;  /* 0x0000000e241a7c2b */ /* 0x000fe4000800001a */
[----:B------:R-:W-:Y:S01]  /*0bb0*/  DFMA R30, R16, UR56, RZ ;  /* 0x00000038101e7c2b */ /* 0x000fe200080000ff */
[----:B------:R-:W0:Y:S01]  /*0bc0*/  LDCU.128 UR12, c[0x3][0xa60] ;  /* 0x00c14c00ff0c77ac */ /* 0x000e220008000c00 */
[----:B------:R-:W-:-:S02]  /*0bd0*/  DFMA R32, R36, UR18, R32 ;  /* 0x0000001224207c2b */ /* 0x000fc40008000020 */
[----:B------:R-:W-:Y:S01]  /*0be0*/  DFMA R20, R14, UR8, RZ ;  /* 0x000000080e147c2b */ /* 0x000fe200080000ff */
[----:B------:R-:W2:Y:S01]  /*0bf0*/  LDCU.128 UR16, c[0x3][0xaa0] ;  /* 0x00c15400ff1077ac */ /* 0x000ea20008000c00 */
[----:B------:R-:W-:Y:S02]  /*0c00*/  DFMA R38, R16, UR64, RZ ;  /* 0x0000004010267c2b */ /* 0x000fe400080000ff */
[C---:B------:R-:W-:Y:S02]  /*0c10*/  DFMA R28, R14.reuse, UR4, RZ ;  /* 0x000000040e1c7c2b */ /* 0x040fe400080000ff */
[----:B------:R-:W-:Y:S02]  /*0c20*/  DFMA R18, R14, UR32, RZ ;  /* 0x000000200e127c2b */ /* 0x000fe400080000ff */
[----:B------:R-:W-:Y:S02]  /*0c30*/  DFMA R16, R16, UR60, RZ ;  /* 0x0000003c10107c2b */ /* 0x000fe400080000ff */
[C---:B------:R-:W-:Y:S01]  /*0c40*/  DFMA R34, R36.reuse, UR38, R34 ;  /* 0x0000002624227c2b */ /* 0x040fe20008000022 */
[----:B------:R-:W1:Y:S01]  /*0c50*/  LDCU.128 UR36, c[0x3][0x870] ;  /* 0x00c10e00ff2477ac */ /* 0x000e620008000c00 */
[----:B------:R-:W-:-:S02]  /*0c60*/  DFMA R30, R36, UR58, R30 ;  /* 0x0000003a241e7c2b */ /* 0x000fc4000800001e */
[----:B------:R-:W-:Y:S01]  /*0c70*/  DFMA R20, R12, UR10, R20 ;  /* 0x0000000a0c147c2b */ /* 0x000fe20008000014 */
[----:B------:R-:W4:Y:S01]  /*0c80*/  LDCU.128 UR56, c[0x3][0x890] ;  /* 0x00c11200ff3877ac */ /* 0x000f220008000c00 */
[----:B------:R-:W-:Y:S02]  /*0c90*/  DFMA R38, R36, UR66, R38 ;  /* 0x0000004224267c2b */ /* 0x000fe40008000026 */
[C---:B------:R-:W-:Y:S01]  /*0ca0*/  DFMA R28, R12.reuse, UR6, R28 ;  /* 0x000000060c1c7c2b */ /* 0x040fe2000800001c */
[----:B------:R-:W4:Y:S01]  /*0cb0*/  LDCU.128 UR8, c[0x3][0x8b0] ;  /* 0x00c11600ff0877ac */ /* 0x000f220008000c00 */
[----:B------:R-:W-:Y:S02]  /*0cc0*/  DFMA R18, R12, UR34, R18 ;  /* 0x000000220c127c2b */ /* 0x000fe40008000012 */
[----:B------:R-:W-:Y:S01]  /*0cd0*/  DFMA R36, R36, UR62, R16 ;  /* 0x0000003e24247c2b */ /* 0x000fe20008000010 */
[----:B------:R-:W4:Y:S01]  /*0ce0*/  LDCU.128 UR64, c[0x3][0xa70] ;  /* 0x00c14e00ff4077ac */ /* 0x000f220008000c00 */
[----:B0-----:R-:W-:-:S02]  /*0cf0*/  DFMA R16, R14, UR12, RZ ;  /* 0x0000000c0e107c2b */ /* 0x001fc400080000ff */
[C---:B------:R-:W-:Y:S01]  /*0d00*/  DFMA R42, R14.reuse, UR52, RZ ;  /* 0x000000340e2a7c2b */ /* 0x040fe200080000ff */
[----:B------:R-:W0:Y:S01]  /*0d10*/  LDCU.128 UR4, c[0x3][0xa90] ;  /* 0x00c15200ff0477ac */ /* 0x000e220008000c00 */
[----:B--2---:R-:W-:Y:S02]  /*0d20*/  DFMA R46, R14, UR16, RZ ;  /* 0x000000100e2e7c2b */ /* 0x004fe400080000ff */
[C-C-:B------:R-:W-:Y:S01]  /*0d30*/  DADD R40, R22.reuse, R24.reuse ;  /* 0x0000000016287229 */ /* 0x140fe20000000018 */
[----:B------:R-:W2:Y:S01]  /*0d40*/  LDCU.128 UR32, c[0x3][0xab0] ;  /* 0x00c15600ff2077ac */ /* 0x000ea20008000c00 */
[----:B------:R-:W-:Y:S02]  /*0d50*/  DADD R22, R22, -R24 ;  /* 0x0000000016167229 */ /* 0x000fe40000000818 */
[C---:B------:R-:W-:Y:S02]  /*0d60*/  DFMA R16, R12.reuse, UR14, R16 ;  /* 0x0000000e0c107c2b */ /* 0x040fe40008000010 */
[----:B------:R-:W-:-:S02]  /*0d70*/  DFMA R14, R12, UR54, R42 ;  /* 0x000000360c0e7c2b */ /* 0x000fc4000800002a */
[----:B------:R-:W-:Y:S02]  /*0d80*/  DFMA R12, R12, UR18, R46 ;  /* 0x000000120c0c7c2b */ /* 0x000fe4000800002e */
[C---:B------:R-:W-:Y:S02]  /*0d90*/  DFMA R24, R40.reuse, UR48, R26 ;  /* 0x0000003028187c2b */ /* 0x040fe4000800001a */
[C---:B------:R-:W-:Y:S02]  /*0da0*/  DFMA R26, R40.reuse, UR44, R32 ;  /* 0x0000002c281a7c2b */ /* 0x040fe40008000020 */
[----:B-1----:R-:W-:Y:S02]  /*0db0*/  DFMA R32, R40, UR36, R38 ;  /* 0x0000002428207c2b */ /* 0x002fe40008000026 */
[----:B---3--:R-:W-:Y:S02]  /*0dc0*/  DADD R38, R10, R8 ;  /* 0x000000000a267229 */ /* 0x008fe40000000008 */
[----:B------:R-:W-:-:S02]  /*0dd0*/  DFMA R28, R22, UR28, R28 ;  /* 0x0000001c161c7c2b */ /* 0x000fc4000800001c */
[----:B------:R-:W-:Y:S02]  /*0de0*/  DFMA R20, R22, UR24, R20 ;  /* 0x0000001816147c2b */ /* 0x000fe40008000014 */
[----:B------:R-:W-:Y:S02]  /*0df0*/  DADD R8, R10, -R8 ;  /* 0x000000000a087229 */ /* 0x000fe40000000808 */
[C---:B------:R-:W-:Y:S02]  /*0e00*/  DFMA R34, R40.reuse, UR40, R34 ;  /* 0x0000002828227c2b */ /* 0x040fe40008000022 */
[C---:B----4-:R-:W-:Y:S02]  /*0e10*/  DFMA R30, R40.reuse, UR56, R30 ;  /* 0x00000038281e7c2b */ /* 0x050fe4000800001e */
[----:B------:R-:W-:Y:S02]  /*0e20*/  DFMA R36, R40, UR8, R36 ;  /* 0x0000000828247c2b */ /* 0x000fe40008000024 */
[----:B------:R-:W-:-:S02]  /*0e30*/  DFMA R18, R22, UR20, R18 ;  /* 0x0000001416127c2b */ /* 0x000fc40008000012 */
[C---:B------:R-:W-:Y:S02]  /*0e40*/  DFMA R16, R22.reuse, UR64, R16 ;  /* 0x0000004016107c2b */ /* 0x040fe40008000010 */
[C---:B0-----:R-:W-:Y:S02]  /*0e50*/  DFMA R14, R22.reuse, UR4, R14 ;  /* 0x00000004160e7c2b */ /* 0x041fe4000800000e */
[----:B--2---:R-:W-:Y:S02]  /*0e60*/  DFMA R12, R22, UR32, R12 ;  /* 0x00000020160c7c2b */ /* 0x004fe4000800000c */
        /* <DEDUP_REMOVED lines=36> */
.L_x_1085:
[----:B------:R-:W-:Y:S05]  /*10b0*/  BSYNC.RECONVERGENT B0 ;  /* 0x0000000000007941 */ /* 0x000fea0003800200 */
.L_x_1084:
[----:B------:R-:W-:Y:S01]  /*10c0*/  BAR.SYNC.DEFER_BLOCKING 0x0 ;  /* 0x0000000000007b1d */ /* 0x000fe20000010000 */
[----:B------:R-:W-:-:S05]  /*10d0*/  PRMT R5, R44, 0x5410, R5 ;  /* 0x000054102c057816 */ /* 0x000fca0000000005 */
[----:B------:R-:W0:Y:S02]  /*10e0*/  LDCU.128 UR4, c[0x3][0x880] ;  /* 0x00c11000ff0477ac */ /* 0x000e240008000c00 */
[----:B------:R-:W3:Y:S01]  /*10f0*/  LDC.64 R62, c[0x0][0x388] ;  /* 0x0000e200ff3e7b82 */ /* 0x000ee20000000a00 */
[----:B------:R-:W4:Y:S01]  /*1100*/  LDCU.128 UR12, c[0x3][0x8a0] ;  /* 0x00c11400ff0c77ac */ /* 0x000f220008000c00 */
[----:B------:R-:W4:Y:S01]  /*1110*/  LDCU.128 UR36, c[0x3][0xa60] ;  /* 0x00c14c00ff2477ac */ /* 0x000f220008000c00 */
[----:B------:R-:W3:Y:S01]  /*1120*/  LDCU.128 UR24, c[0x3][0x840] ;  /* 0x00c10800ff1877ac */ /* 0x000ee20008000c00 */
[----:B------:R-:W3:Y:S01]  /*1130*/  LDCU.128 UR16, c[0x3][0x800] ;  /* 0x00c10000ff1077ac */ /* 0x000ee20008000c00 */
[----:B------:R-:W-:Y:S01]  /*1140*/  LDS.128 R56, [R3] ;  /* 0x0000000003387984 */ /* 0x000fe20000000c00 */
[----:B012---:R-:W-:Y:S01]  /*1150*/  IMAD.U32 R24, RZ, RZ, UR6 ;  /* 0x00000006ff187e24 */ /* 0x007fe2000f8e00ff */
[----:B------:R-:W-:Y:S01]  /*1160*/  UMOV UR10, UR4 ;  /* 0x00000004000a7c82 */ /* 0x000fe20008000000 */
[----:B------:R-:W-:Y:S01]  /*1170*/  UMOV UR11, UR5 ;  /* 0x00000005000b7c82 */ /* 0x000fe20008000000 */
[----:B-----5:R-:W0:Y:S01]  /*1180*/  LDS.128 R8, [R3+0x30] ;  /* 0x0000300003087984 */ /* 0x020e220000000c00 */
[----:B----4-:R-:W-:Y:S01]  /*1190*/  MOV R42, UR14 ;  /* 0x0000000e002a7c02 */ /* 0x010fe20008000f00 */
[----:B------:R-:W-:Y:S01]  /*11a0*/  IMAD.U32 R43, RZ, RZ, UR15 ;  /* 0x0000000fff2b7e24 */ /* 0x000fe2000f8e00ff */
[----:B------:R-:W-:Y:S01]  /*11b0*/  UMOV UR4, UR14 ;  /* 0x0000000e00047c82 */ /* 0x000fe20008000000 */
[----:B------:R-:W-:Y:S01]  /*11c0*/  UMOV UR5, UR15 ;  /* 0x0000000f00057c82 */ /* 0x000fe20008000000 */
[----:B------:R-:W-:Y:S01]  /*11d0*/  UMOV UR14, UR36 ;  /* 0x00000024000e7c82 */ /* 0x000fe20008000000 */
[----:B------:R-:W-:Y:S01]  /*11e0*/  UMOV UR15, UR37 ;  /* 0x00000025000f7c82 */ /* 0x000fe20008000000 */
[----:B------:R-:W-:Y:S01]  /*11f0*/  IMAD.U32 R38, RZ, RZ, UR38 ;  /* 0x00000026ff267e24 */ /* 0x000fe2000f8e00ff */
[----:B------:R-:W-:Y:S01]  /*1200*/  MOV R39, UR39 ;  /* 0x0000002700277c02 */ /* 0x000fe20008000f00 */
[----:B------:R-:W-:Y:S01]  /*1210*/  UMOV UR8, UR38 ;  /* 0x0000002600087c82 */ /* 0x000fe20008000000 */
[----:B------:R-:W-:Y:S01]  /*1220*/  UMOV UR9, UR39 ;  /* 0x0000002700097c82 */ /* 0x000fe20008000000 */
[----:B------:R-:W1:Y:S01]  /*1230*/  LDCU.128 UR36, c[0x3][0xa80] ;  /* 0x00c15000ff2477ac */ /* 0x000e620008000c00 */
[----:B------:R-:W-:Y:S01]  /*1240*/  LDS.128 R32, [R3+0x10] ;  /* 0x0000100003207984 */ /* 0x000fe20000000c00 */
[----:B------:R-:W-:Y:S01]  /*1250*/  IMAD.U32 R25, RZ, RZ, UR7 ;  /* 0x00000007ff197e24 */ /* 0x000fe2000f8e00ff */
[----:B------:R-:W2:Y:S02]  /*1260*/  LDCU.128 UR20, c[0x3][0x820] ;  /* 0x00c10400ff1477ac */ /* 0x000ea40008000c00 */
[----:B------:R-:W4:Y:S01]  /*1270*/  LDS.128 R28, [R3+0x20] ;  /* 0x00002000031c7984 */ /* 0x000f220000000c00 */
[----:B------:R-:W-:Y:S01]  /*1280*/  IMAD.U32 R6, RZ, RZ, UR10 ;  /* 0x0000000aff067e24 */ /* 0x000fe2000f8e00ff */
[----:B------:R-:W2:Y:S01]  /*1290*/  LDCU.128 UR28, c[0x3][0x860] ;  /* 0x00c10c00ff1c77ac */ /* 0x000ea20008000c00 */
[----:B------:R-:W-:Y:S01]  /*12a0*/  IMAD.U32 R7, RZ, RZ, UR11 ;  /* 0x0000000bff077e24 */ /* 0x000fe2000f8e00ff */
[----:B------:R-:W-:Y:S01]  /*12b0*/  UMOV UR40, UR6 ;  /* 0x0000000600287c82 */ /* 0x000fe20008000000 */
[----:B------:R-:W-:Y:S01]  /*12c0*/  UMOV UR41, UR7 ;  /* 0x0000000700297c82 */ /* 0x000fe20008000000 */
[----:B------:R-:W-:Y:S01]  /*12d0*/  UMOV UR6, UR12 ;  /* 0x0000000c00067c82 */ /* 0x000fe20008000000 */
[----:B------:R-:W-:Y:S01]  /*12e0*/  UMOV UR7, UR13 ;  /* 0x0000000d00077c82 */ /* 0x000fe20008000000 */
[----:B------:R-:W4:Y:S01]  /*12f0*/  LDCU.128 UR32, c[0x3][0xa20] ;  /* 0x00c14400ff2077ac */ /* 0x000f220008000c00 */
[----:B-1----:R-:W-:Y:S01]  /*1300*/  IMAD.U32 R22, RZ, RZ, UR38 ;  /* 0x00000026ff167e24 */ /* 0x002fe2000f8e00ff */
[----:B------:R-:W-:Y:S01]  /*1310*/  UMOV UR12, UR36 ;  /* 0x00000024000c7c82 */ /* 0x000fe20008000000 */
[----:B------:R-:W-:Y:S01]  /*1320*/  UMOV UR13, UR37 ;  /* 0x00000025000d7c82 */ /* 0x000fe20008000000 */
[----:B------:R-:W-:Y:S01]  /*1330*/  IMAD.U32 R23, RZ, RZ, UR39 ;  /* 0x00000027ff177e24 */ /* 0x000fe2000f8e00ff */
[----:B------:R-:W1:Y:S01]  /*1340*/  LDCU.128 UR44, c[0x3][0xa10] ;  /* 0x00c14200ff2c77ac */ /* 0x000e620008000c00 */
[----:B------:R-:W1:Y:S01]  /*1350*/  LDCU.128 UR48, c[0x3][0x830] ;  /* 0x00c10600ff3077ac */ /* 0x000e620008000c00 */
[----:B0-----:R-:W-:-:S02]  /*1360*/  DADD R20, R58, R8 ;  /* 0x000000003a147229 */ /* 0x001fc40000000008 */
[----:B------:R-:W-:Y:S01]  /*1370*/  DADD R26, R58, -R8 ;  /* 0x000000003a1a7229 */ /* 0x000fe20000000808 */
[----:B------:R-:W0:Y:S01]  /*1380*/  LDCU.128 UR68, c[0x3][0xa30] ;  /* 0x00c14600ff4477ac */ /* 0x000e220008000c00 */
[----:B------:R-:W-:Y:S01]  /*1390*/  MOV R8, UR6 ;  /* 0x0000000600087c02 */ /* 0x000fe20008000f00 */
[----:B------:R-:W-:Y:S01]  /*13a0*/  IMAD.U32 R9, RZ, RZ, UR7 ;  /* 0x00000007ff097e24 */ /* 0x000fe2000f8e00ff */
[C-C-:B------:R-:W-:Y:S01]  /*13b0*/  DADD R12, R56.reuse, R10.reuse ;  /* 0x00000000380c7229 */ /* 0x140fe2000000000a */
[----:B------:R-:W-:Y:S01]  /*13c0*/  UMOV UR6, UR38 ;  /* 0x0000002600067c82 */ /* 0x000fe20008000000 */
[----:B------:R-:W-:Y:S01]  /*13d0*/  UMOV UR7, UR39 ;  /* 0x0000002700077c82 */ /* 0x000fe20008000000 */
[----:B------:R-:W1:Y:S01]  /*13e0*/  LDCU.128 UR36, c[0x3][0xaa0] ;  /* 0x00c15400ff2477ac */ /* 0x000e620008000c00 */
[----:B------:R-:W-:Y:S01]  /*13f0*/  DADD R56, R56, -R10 ;  /* 0x0000000038387229 */ /* 0x000fe2000000080a */
[----:B---3--:R-:W-:Y:S01]  /*1400*/  IMAD.U32 R10, RZ, RZ, UR18 ;  /* 0x00000012ff0a7e24 */ /* 0x008fe2000f8e00ff */
[----:B------:R-:W-:-:S02]  /*1410*/  MOV R11, UR19 ;  /* 0x00000013000b7c02 */ /* 0x000fc40008000f00 */
[C---:B------:R-:W-:Y:S01]  /*1420*/  DFMA R16, R12.reuse, UR24, RZ ;  /* 0x000000180c107c2b */ /* 0x040fe200080000ff */
[----:B------:R-:W3:Y:S01]  /*1430*/  LDCU.128 UR52, c[0x3][0x850] ;  /* 0x00c10a00ff3477ac */ /* 0x000ee20008000c00 */
[C---:B------:R-:W-:Y:S02]  /*1440*/  DFMA R14, R12.reuse, UR16, RZ ;  /* 0x000000100c0e7c2b */ /* 0x040fe400080000ff */
[C---:B--2---:R-:W-:Y:S01]  /*1450*/  DFMA R40, R12.reuse, UR20, RZ ;  /* 0x000000140c287c2b */ /* 0x044fe200080000ff */
[----:B------:R-:W2:Y:S01]  /*1460*/  LDCU.128 UR56, c[0x3][0x870] ;  /* 0x00c10e00ff3877ac */ /* 0x000ea20008000c00 */
[C---:B------:R-:W-:Y:S02]  /*1470*/  DFMA R36, R12.reuse, UR28, RZ ;  /* 0x0000001c0c247c2b */ /* 0x040fe400080000ff */
[C---:B------:R-:W-:Y:S01]  /*1480*/  DFMA R18, R12.reuse, R6, RZ ;  /* 0x000000060c12722b */ /* 0x040fe200000000ff */
[----:B------:R-:W2:Y:S01]  /*1490*/  LDCU.128 UR60, c[0x3][0x890] ;  /* 0x00c11200ff3c77ac */ /* 0x000ea20008000c00 */
[----:B------:R-:W-:-:S02]  /*14a0*/  DFMA R46, R12, R8, RZ ;  /* 0x000000080c2e722b */ /* 0x000fc400000000ff */
[C---:B------:R-:W-:Y:S01]  /*14b0*/  DFMA R12, R20.reuse, UR26, R16 ;  /* 0x0000001a140c7c2b */ /* 0x040fe20008000010 */
[----:B-1----:R-:W-:Y:S01]  /*14c0*/  UMOV UR10, UR36 ;  /* 0x00000024000a7c82 */ /* 0x002fe20008000000 */
[----:B------:R-:W-:Y:S01]  /*14d0*/  UMOV UR11, UR37 ;  /* 0x00000025000b7c82 */ /* 0x000fe20008000000 */
[----:B------:R-:W-:Y:S01]  /*14e0*/  UMOV UR18, UR38 ;  /* 0x0000002600127c82 */ /* 0x000fe20008000000 */
[----:B------:R-:W-:Y:S01]  /*14f0*/  UMOV UR19, UR39 ;  /* 0x0000002700137c82 */ /* 0x000fe20008000000 */
[C---:B------:R-:W-:Y:S01]  /*1500*/  DFMA R14, R20.reuse, R10, R14 ;  /* 0x0000000a140e722b */ /* 0x040fe2000000000e */
[----:B------:R-:W1:Y:S01]  /*1510*/  LDCU.128 UR36, c[0x3][0xa40] ;  /* 0x00c14800ff2477ac */ /* 0x000e620008000c00 */
[C---:B------:R-:W-:Y:S01]  /*1520*/  DFMA R40, R20.reuse, UR22, R40 ;  /* 0x0000001614287c2b */ /* 0x040fe20008000028 */
[----:B------:R-:W-:Y:S01]  /*1530*/  IMAD.U32 R44, RZ, RZ, UR10 ;  /* 0x0000000aff2c7e24 */ /* 0x000fe2000f8e00ff */
[C---:B------:R-:W-:Y:S01]  /*1540*/  DFMA R36, R20.reuse, UR30, R36 ;  /* 0x0000001e14247c2b */ /* 0x040fe20008000024 */
[----:B------:R-:W-:Y:S01]  /*1550*/  MOV R45, UR11 ;  /* 0x0000000b002d7c02 */ /* 0x000fe20008000f00 */
[C---:B------:R-:W-:Y:S01]  /*1560*/  DFMA R16, R20.reuse, UR40, R18 ;  /* 0x0000002814107c2b */ /* 0x040fe20008000012 */
[----:B------:R-:W0:Y:S01]  /*1570*/  LDCU.128 UR40, c[0x3][0xa00] ;  /* 0x00c14000ff2877ac */ /* 0x000e220008000c00 */
[----:B------:R-:W-:Y:S01]  /*1580*/  DFMA R20, R20, UR4, R46 ;  /* 0x0000000414147c2b */ /* 0x000fe2000800002e */
[----:B------:R-:W-:Y:S01]  /*1590*/  MOV R46, 0xb ;  /* 0x0000000b002e7802 */ /* 0x000fe20000000f00 */
[----:B------:R-:W-:Y:S01]  /*15a0*/  UMOV UR4, 0x900c ;  /* 0x0000900c00047882 */ /* 0x000fe20000000000 */
[C-C-:B----4-:R-:W-:Y:S01]  /*15b0*/  DADD R18, R32.reuse, R30.reuse ;  /* 0x0000000020127229 */ /* 0x150fe2000000001e */
[----:B------:R-:W4:Y:S01]  /*15c0*/  LDCU.128 UR64, c[0x3][0x8b0] ;  /* 0x00c11600ff4077ac */ /* 0x000f220008000c00 */
[----:B------:R-:W-:Y:S01]  /*15d0*/  DADD R32, R32, -R30 ;  /* 0x0000000020207229 */ /* 0x000fe2000000081e */
[----:B------:R-:W-:Y:S01]  /*15e0*/  IDP.2A.LO.U16.U8 R5, R5, UR4, R46 ;  /* 0x0000000405057c26 */ /* 0x000fe2000800102e */
[C-C-:B------:R-:W-:Y:S01]  /*15f0*/  DADD R30, R34.reuse, R28.reuse ;  /* 0x00000000221e7229 */ /* 0x140fe2000000001c */
[----:B------:R-:W4:Y:S01]  /*1600*/  LDCU.128 UR72, c[0x3][0xa50] ;  /* 0x00c14a00ff4877ac */ /* 0x000f220008000c00 */
[----:B------:R-:W-:Y:S01]  /*1610*/  DADD R60, R34, -R28 ;  /* 0x00000000223c7229 */ /* 0x000fe2000000081c */
[----:B------:R-:W-:Y:S01]  /*1620*/  IMAD R5, R0, 0x6c0, R5 ;  /* 0x000006c000057824 */ /* 0x000fe200078e0205 */
[----:B------:R-:W-:Y:S01]  /*1630*/  MOV R34, UR12 ;  /* 0x0000000c00227c02 */ /* 0x000fe20008000f00 */
[----:B------:R-:W-:Y:S01]  /*1640*/  IMAD.U32 R28, RZ, RZ, UR14 ;  /* 0x0000000eff1c7e24 */ /* 0x000fe2000f8e00ff */
[C---:B------:R-:W-:Y:S01]  /*1650*/  DFMA R48, R56.reuse, UR32, RZ ;  /* 0x0000002038307c2b */ /* 0x040fe200080000ff */
[----:B------:R-:W-:Y:S01]  /*1660*/  IMAD.U32 R29, RZ, RZ, UR15 ;  /* 0x0000000fff1d7e24 */ /* 0x000fe2000f8e00ff */
[C---:B-1----:R-:W-:Y:S01]  /*1670*/  DFMA R58, R56.reuse, UR36, RZ ;  /* 0x00000024383a7c2b */ /* 0x042fe200080000ff */
[----:B------:R-:W-:Y:S01]  /*1680*/  IMAD.U32 R35, RZ, RZ, UR13 ;  /* 0x0000000dff237e24 */ /* 0x000fe2000f8e00ff */
[----:B0-----:R-:W-:Y:S01]  /*1690*/  DFMA R66, R56, UR40, RZ ;  /* 0x0000002838427c2b */ /* 0x001fe200080000ff */
[----:B------:R-:W-:-:S04]  /*16a0*/  IMAD.WIDE R62, R5, 0x8, R62 ;  /* 0x00000008053e7825 */ /* 0x000fc800078e023e */
[----:B------:R-:W-:Y:S01]  /*16b0*/  IMAD.U32 R47, RZ, RZ, UR43 ;  /* 0x0000002bff2f7e24 */ /* 0x000fe2000f8e00ff */
[C---:B------:R-:W-:Y:S01]  /*16c0*/  DFMA R52, R56.reuse, R28, RZ ;  /* 0x0000001c3834722b */ /* 0x040fe200000000ff */
[----:B------:R-:W4:Y:S01]  /*16d0*/  LDG.E.64.CONSTANT R54, desc[UR76][R62.64+-0x58] ;  /* 0xffffa84c3e367981 */ /* 0x000f22000c1e9b00 */
[C---:B------:R-:W-:Y:S01]  /*16e0*/  DFMA R50, R56.reuse, R34, RZ ;  /* 0x000000223832722b */ /* 0x040fe200000000ff */
[----:B------:R-:W-:Y:S01]  /*16f0*/  IMAD.U32 R46, RZ, RZ, UR42 ;  /* 0x0000002aff2e7e24 */ /* 0x000fe2000f8e00ff */
[----:B------:R-:W-:Y:S01]  /*1700*/  DFMA R56, R56, R44, RZ ;  /* 0x0000002c3838722b */ /* 0x000fe200000000ff */
[----:B------:R-:W4:Y:S01]  /*1710*/  LDG.E.64.CONSTANT R64, desc[UR76][R62.64] ;  /* 0x0000004c3e407981 */ /* 0x000f22000c1e9b00 */
[C---:B------:R-:W-:Y:S01]  /*1720*/  DFMA R48, R26.reuse, UR34, R48 ;  /* 0x000000221a307c2b */ /* 0x040fe20008000030 */
[----:B------:R-:W0:Y:S01]  /*1730*/  LDCU.128 UR12, c[0x3][0xab0] ;  /* 0x00c15600ff0c77ac */ /* 0x000e220008000c00 */
[C---:B------:R-:W-:Y:S02]  /*1740*/  DFMA R58, R26.reuse, UR38, R58 ;  /* 0x000000261a3a7c2b */ /* 0x040fe4000800003a */
[C---:B------:R-:W-:Y:S01]  /*1750*/  DFMA R52, R26.reuse, UR8, R52 ;  /* 0x000000081a347c2b */ /* 0x040fe20008000034 */
[----:B------:R-:W1:Y:S01]  /*1760*/  LDCU.128 UR8, c[0x3][0x810] ;  /* 0x00c10200ff0877ac */ /* 0x000e620008000c00 */
[----:B------:R-:W-:-:S02]  /*1770*/  DFMA R50, R26, UR6, R50 ;  /* 0x000000061a327c2b */ /* 0x000fc40008000032 */
[C---:B------:R-:W-:Y:S02]  /*1780*/  DFMA R56, R26.reuse, UR18, R56 ;  /* 0x000000121a387c2b */ /* 0x040fe40008000038 */
[----:B------:R-:W-:Y:S01]  /*1790*/  DFMA R66, R26, R46, R66 ;  /* 0x0000002e1a42722b */ /* 0x000fe20000000042 */
[----:B------:R-:W4:Y:S07]  /*17a0*/  LDG.E.64.CONSTANT R26, desc[UR76][R62.64+-0x50] ;  /* 0xffffb04c3e1a7981 */ /* 0x000f2e000c1e9b00 */
[----:B------:R-:W-:Y:S01]  /*17b0*/  DFMA R66, R32, UR44, R66 ;  /* 0x0000002c20427c2b */ /* 0x000fe20008000042 */
[----:B-1----:R-:W-:Y:S01]  /*17c0*/  UMOV UR4, UR8 ;  /* 0x0000000800047c82 */ /* 0x002fe20008000000 */
[----:B------:R-:W-:-:S02]  /*17d0*/  UMOV UR5, UR9 ;  /* 0x0000000900057c82 */ /* 0x000fc40008000000 */
[----:B------:R-:W-:Y:S01]  /*17e0*/  DFMA R14, R18, UR4, R14 ;  /* 0x00000004120e7c2b */ /* 0x000fe2000800000e */
[----:B------:R-:W-:Y:S01]  /*17f0*/  UMOV UR42, UR10 ;  /* 0x0000000a002a7c82 */ /* 0x000fe20008000000 */
[----:B------:R-:W-:Y:S02]  /*1800*/  UMOV UR43, UR11 ;  /* 0x0000000b002b7c82 */ /* 0x000fe40008000000 */
[----:B------:R-:W-:Y:S01]  /*1810*/  DFMA R66, R60, UR46, R66 ;  /* 0x0000002e3c427c2b */ /* 0x000fe20008000042 */
[----:B------:R-:W1:Y:S01]  /*1820*/  LDCU.128 UR8, c[0x3][0xa90] ;  /* 0x00c15200ff0877ac */ /* 0x000e620008000c00 */
[----:B------:R-:W-:Y:S02]  /*1830*/  DFMA R40, R18, UR48, R40 ;  /* 0x0000003012287c2b */ /* 0x000fe40008000028 */
[----:B------:R-:W-:Y:S02]  /*1840*/  DFMA R14, R30, UR42, R14 ;  /* 0x0000002a1e0e7c2b */ /* 0x000fe4000800000e */
[----:B------:R-:W-:-:S02]  /*1850*/  DFMA R48, R32, UR68, R48 ;  /* 0x0000004420307c2b */ /* 0x000fc40008000030 */
[C---:B---3--:R-:W-:Y:S02]  /*1860*/  DFMA R12, R18.reuse, UR52, R12 ;  /* 0x00000034120c7c2b */ /* 0x048fe4000800000c */
[C---:B--2---:R-:W-:Y:S02]  /*1870*/  DFMA R36, R18.reuse, UR56, R36 ;  /* 0x0000003812247c2b */ /* 0x044fe40008000024 */
[C---:B------:R-:W-:Y:S02]  /*1880*/  DFMA R16, R18.reuse, UR60, R16 ;  /* 0x0000003c12107c2b */ /* 0x040fe40008000010 */
[----:B----4-:R-:W-:Y:S02]  /*1890*/  DFMA R20, R18, UR64, R20 ;  /* 0x0000004012147c2b */ /* 0x010fe40008000014 */
[C-C-:B------:R-:W-:Y:S02]  /*18a0*/  DADD R18, R14.reuse, -R66.reuse ;  /* 0x000000000e127229 */ /* 0x140fe40000000842 */
[----:B------:R-:W-:-:S02]  /*18b0*/  DADD R66, R14, R66 ;  /* 0x000000000e427229 */ /* 0x000fc40000000042 */
[----:B------:R-:W-:Y:S01]  /*18c0*/  DFMA R40, R30, UR50, R40 ;  /* 0x000000321e287c2b */ /* 0x000fe20008000028 */
[----:B------:R-:W2:Y:S01]  /*18d0*/  LDG.E.64.CONSTANT R14, desc[UR76][R62.64+-0x8] ;  /* 0xfffff84c3e0e7981 */ /* 0x000ea2000c1e9b00 */
[----:B------:R-:W-:Y:S02]  /*18e0*/  DFMA R48, R60, UR70, R48 ;  /* 0x000000463c307c2b */ /* 0x000fe40008000030 */
[C---:B-1----:R-:W-:Y:S02]  /*18f0*/  DFMA R50, R32.reuse, UR8, R50 ;  /* 0x0000000820327c2b */ /* 0x042fe40008000032 */
[C---:B------:R-:W-:Y:S02]  /*1900*/  DFMA R58, R32.reuse, UR72, R58 ;  /* 0x00000048203a7c2b */ /* 0x040fe4000800003a */
[----:B0-----:R-:W-:Y:S02]  /*1910*/  DFMA R56, R32, UR12, R56 ;  /* 0x0000000c20387c2b */ /* 0x001fe40008000038 */
[----:B------:R-:W-:-:S02]  /*1920*/  DFMA R16, R30, UR62, R16 ;  /* 0x0000003e1e107c2b */ /* 0x000fc40008000010 */
[----:B------:R-:W-:Y:S02]  /*1930*/  DFMA R50, R60, UR10, R50 ;  /* 0x0000000a3c327c2b */ /* 0x000fe40008000032 */
[----:B------:R-:W-:Y:S02]  /*1940*/  DFMA R12, R30, UR54, R12 ;  /* 0x000000361e0c7c2b */ /* 0x000fe4000800000c */
[----:B------:R-:W-:Y:S02]  /*1950*/  DFMA R58, R60, UR74, R58 ;  /* 0x0000004a3c3a7c2b */ /* 0x000fe4000800003a */
[----:B------:R-:W-:Y:S02]  /*1960*/  DFMA R36, R30, UR58, R36 ;  /* 0x0000003a1e247c2b */ /* 0x000fe40008000024 */
[----:B------:R-:W-:Y:S01]  /*1970*/  DFMA R56, R60, UR14, R56 ;  /* 0x0000000e3c387c2b */ /* 0x000fe20008000038 */
[----:B------:R-:W-:Y:S06]  /*1980*/  BAR.SYNC.DEFER_BLOCKING 0x0 ;  /* 0x0000000000007b1d */ /* 0x000fec0000010000 */
[----:B------:R-:W-:-:S02]  /*1990*/  DMUL R54, R54, R66 ;  /* 0x0000004236367228 */ /* 0x000fc40000000000 */
[C-C-:B------:R-:W-:Y:S02]  /*19a0*/  DADD R66, R40.reuse, R48.reuse ;  /* 0x0000000028427229 */ /* 0x140fe40000000030 */
[----:B------:R-:W-:-:S06]  /*19b0*/  DADD R40, R40, -R48 ;  /* 0x0000000028287229 */ /* 0x000fcc0000000830 */
[----:B------:R-:W-:Y:S02]  /*19c0*/  DMUL R66, R26, R66 ;  /* 0x000000421a427228 */ /* 0x000fe40000000000 */
[----:B------:R-:W-:-:S08]  /*19d0*/  DFMA R26, R64, R18, R54 ;  /* 0x00000012401a722b */ /* 0x000fd00000000036 */
[----:B------:R-:W-:Y:S01]  /*19e0*/  DFMA R48, R26, UR4, RZ ;  /* 0x000000041a307c2b */ /* 0x000fe200080000ff */
[----:B------:R-:W0:Y:S02]  /*19f0*/  LDCU.128 UR4, c[0x3][0xa70] ;  /* 0x00c14e00ff0477ac */ /* 0x000e240008000c00 */
[----:B0-----:R-:W-:Y:S02]  /*1a00*/  DFMA R52, R32, UR4, R52 ;  /* 0x0000000420347c2b */ /* 0x001fe40008000034 */
[----:B------:R-:W-:-:S06]  /*1a10*/  DFMA R32, R30, UR66, R20 ;  /* 0x000000421e207c2b */ /* 0x000fcc0008000014 */
[----:B------:R-:W-:Y:S02]  /*1a20*/  DFMA R52, R60, UR6, R52 ;  /* 0x000000063c347c2b */ /* 0x000fe40008000034 */
        /* <DEDUP_REMOVED lines=8> */
[----:B------:R-:W3:Y:S01]  /*1ab0*/  LDG.E.64.CONSTANT R56, desc[UR76][R62.64+-0x48] ;  /* 0xffffb84c3e387981 */ /* 0x000ee2000c1e9b00 */
[----:B--2---:R-:W-:Y:S02]  /*1ac0*/  DFMA R20, R14, R40, R66 ;  /* 0x000000280e14722b */ /* 0x004fe40000000042 */
[----:B------:R-:W-:Y:S02]  /*1ad0*/  DFMA R30, R26, R10, RZ ;  /* 0x0000000a1a1e722b */ /* 0x000fe400000000ff */
[----:B---3--:R-:W-:Y:S01]  /*1ae0*/  DMUL R58, R56, R58 ;  /* 0x0000003a383a7228 */ /* 0x008fe20000000000 */
[----:B------:R-:W2:Y:S01]  /*1af0*/  LDG.E.64.CONSTANT R56, desc[UR76][R62.64+-0x10] ;  /* 0xfffff04c3e387981 */ /* 0x000ea2000c1e9b00 */
[----:B------:R-:W-:-:S04]  /*1b00*/  DFMA R64, R64, -R18, R54 ;  /* 0x800000124040722b */ /* 0x000fc80000000036 */
[----:B------:R-:W-:Y:S02]  /*1b10*/  DFMA R30, R20, UR22, R30 ;  /* 0x00000016141e7c2b */ /* 0x000fe4000800001e */
[----:B--2---:R-:W-:-:S08]  /*1b20*/  DFMA R18, R56, R50, R58 ;  /* 0x000000323812722b */ /* 0x004fd0000000003a */
[----:B------:R-:W-:Y:S01]  /*1b30*/  DFMA R30, R18, UR26, R30 ;  /* 0x0000001a121e7c2b */ /* 0x000fe2000800001e */
[----:B------:R-:W-:Y:S02]  /*1b40*/  R2UR UR26, R38 ;  /* 0x00000000261a72ca */ /* 0x000fe400000e0000 */
[----:B------:R-:W-:Y:S02]  /*1b50*/  R2UR UR27, R39 ;  /* 0x00000000271b72ca */ /* 0x000fe400000e0000 */
[----:B------:R-:W2:Y:S02]  /*1b60*/  LDG.E.64.CONSTANT R38, desc[UR76][R62.64+-0x20] ;  /* 0xffffe04c3e267981 */ /* 0x000ea4000c1e9b00 */
[----:B--2---:R-:W-:Y:S02]  /*1b70*/  DMUL R60, R38, R60 ;  /* 0x0000003c263c7228 */ /* 0x004fe40000000000 */
[----:B------:R-:W2:Y:S02]  /*1b80*/  LDG.E.64.CONSTANT R38, desc[UR76][R62.64+-0x40] ;  /* 0xffffc04c3e267981 */ /* 0x000ea4000c1e9b00 */
[----:B--2---:R-:W-:-:S02]  /*1b90*/  DMUL R52, R38, R52 ;  /* 0x0000003426347228 */ /* 0x004fc40000000000 */
[----:B------:R-:W2:Y:S02]  /*1ba0*/  LDG.E.64.CONSTANT R38, desc[UR76][R62.64+-0x38] ;  /* 0xffffc84c3e267981 */ /* 0x000ea4000c1e9b00 */
[----:B--2---:R-:W-:Y:S02]  /*1bb0*/  DMUL R16, R38, R16 ;  /* 0x0000001026107228 */ /* 0x004fe40000000000 */
[----:B------:R-:W2:Y:S01]  /*1bc0*/  LDG.E.64.CONSTANT R38, desc[UR76][R62.64+-0x28] ;  /* 0xffffd84c3e267981 */ /* 0x000ea2000c1e9b00 */
[----:B------:R-:W-:Y:S02]  /*1bd0*/  R2UR UR22, R22 ;  /* 0x00000000161672ca */ /* 0x000fe400000e0000 */
[----:B------:R-:W-:Y:S02]  /*1be0*/  R2UR UR23, R23 ;  /* 0x00000000171772ca */ /* 0x000fe400000e0000 */
[----:B------:R-:W3:Y:S01]  /*1bf0*/  LDG.E.64.CONSTANT R22, desc[UR76][R62.64+-0x18] ;  /* 0xffffe84c3e167981 */ /* 0x000ee2000c1e9b00 */
[----:B--2---:R-:W-:-:S03]  /*1c00*/  DMUL R36, R38, R36 ;  /* 0x0000002426247228 */ /* 0x004fc60000000000 */
[----:B------:R-:W2:Y:S01]  /*1c10*/  LDG.E.64.CONSTANT R38, desc[UR76][R62.64+-0x30] ;  /* 0xffffd04c3e267981 */ /* 0x000ea2000c1e9b00 */
[----:B------:R-:W-:Y:S01]  /*1c20*/  DFMA R48, R20, UR48, R48 ;  /* 0x0000003014307c2b */ /* 0x000fe20008000030 */
[----:B------:R-:W-:Y:S02]  /*1c30*/  R2UR UR48, R24 ;  /* 0x00000000183072ca */ /* 0x000fe400000e0000 */
[----:B------:R-:W-:Y:S01]  /*1c40*/  R2UR UR49, R25 ;  /* 0x00000000193172ca */ /* 0x000fe200000e0000 */
[CCC-:B---3--:R-:W-:Y:S02]  /*1c50*/  DFMA R24, R22.reuse, R12.reuse, R52.reuse ;  /* 0x0000000c1618722b */ /* 0x1c8fe40000000034 */
[----:B------:R-:W-:Y:S02]  /*1c60*/  DFMA R12, R22, -R12, R52 ;  /* 0x8000000c160c722b */ /* 0x000fe40000000034 */
[----:B------:R-:W-:Y:S02]  /*1c70*/  DFMA R48, R18, UR52, R48 ;  /* 0x0000003412307c2b */ /* 0x000fe40008000030 */
[----:B------:R-:W-:-:S02]  /*1c80*/  DFMA R14, R14, -R40, R66 ;  /* 0x800000280e0e722b */ /* 0x000fc40000000042 */
[----:B------:R-:W-:Y:S02]  /*1c90*/  DFMA R22, R64, R46, RZ ;  /* 0x0000002e4016722b */ /* 0x000fe400000000ff */
[----:B------:R-:W-:-:S06]  /*1ca0*/  DFMA R50, R56, -R50, R58 ;  /* 0x800000323832722b */ /* 0x000fcc000000003a */
[----:B------:R-:W-:-:S08]  /*1cb0*/  DFMA R22, R14, UR34, R22 ;  /* 0x000000220e167c2b */ /* 0x000fd00008000016 */
[----:B------:R-:W-:Y:S02]  /*1cc0*/  DFMA R40, R50, UR38, R22 ;  /* 0x0000002632287c2b */ /* 0x000fe40008000016 */
[C---:B------:R-:W-:Y:S02]  /*1cd0*/  DFMA R30, R24.reuse, UR30, R30 ;  /* 0x0000001e181e7c2b */ /* 0x040fe4000800001e */
[----:B------:R-:W-:Y:S01]  /*1ce0*/  DFMA R48, R24, UR56, R48 ;  /* 0x0000003818307c2b */ /* 0x000fe20008000030 */
[----:B------:R-:W-:Y:S01]  /*1cf0*/  ISETP.GT.U32.AND P2, PT, R4, 0x5f, PT ;  /* 0x0000005f0400780c */ /* 0x000fe20003f44070 */
[----:B------:R-:W-:Y:S01]  /*1d00*/  BSSY.RECONVERGENT B0, `(.L_x_1086) ;  /* 0x00000d4000007945 */ /* 0x000fe20003800200 */
[----:B--2---:R-:W-:Y:S02]  /*1d10*/  DMUL R32, R38, R32 ;  /* 0x0000002026207228 */ /* 0x004fe40000000000 */
[C---:B------:R-:W-:Y:S02]  /*1d20*/  DFMA R38, R26.reuse, UR42, RZ ;  /* 0x0000002a1a267c2b */ /* 0x040fe400080000ff */
[----:B------:R-:W-:-:S08]  /*1d30*/  DFMA R26, R26, UR16, RZ ;  /* 0x000000101a1a7c2b */ /* 0x000fd000080000ff */
[C---:B------:R-:W-:Y:S02]  /*1d40*/  DFMA R26, R20.reuse, UR20, R26 ;  /* 0x00000014141a7c2b */ /* 0x040fe4000800001a */
[----:B------:R-:W-:Y:S02]  /*1d50*/  DFMA R20, R20, UR50, R38 ;  /* 0x0000003214147c2b */ /* 0x000fe40008000026 */
[----:B------:R-:W-:-:S04]  /*1d60*/  DFMA R38, R64, UR44, RZ ;  /* 0x0000002c40267c2b */ /* 0x000fc800080000ff */
[C---:B------:R-:W-:Y:S02]  /*1d70*/  DFMA R26, R18.reuse, UR24, R26 ;  /* 0x00000018121a7c2b */ /* 0x040fe4000800001a */
[----:B------:R-:W-:Y:S02]  /*1d80*/  DFMA R20, R18, UR54, R20 ;  /* 0x0000003612147c2b */ /* 0x000fe40008000014 */
[C---:B------:R-:W-:Y:S02]  /*1d90*/  DFMA R18, R64.reuse, UR40, RZ ;  /* 0x0000002840127c2b */ /* 0x040fe400080000ff */
[----:B------:R-:W-:Y:S01]  /*1da0*/  DFMA R64, R64, UR46, RZ ;  /* 0x0000002e40407c2b */ /* 0x000fe200080000ff */
[----:B------:R-:W-:Y:S02]  /*1db0*/  R2UR UR42, R42 ;  /* 0x000000002a2a72ca */ /* 0x000fe400000e0000 */
[----:B------:R-:W-:Y:S01]  /*1dc0*/  R2UR UR43, R43 ;  /* 0x000000002b2b72ca */ /* 0x000fe200000e0000 */
[----:B------:R-:W-:-:S02]  /*1dd0*/  DFMA R42, R14, UR68, R38 ;  /* 0x000000440e2a7c2b */ /* 0x000fc40008000026 */
[C---:B------:R-:W-:Y:S02]  /*1de0*/  DFMA R18, R14.reuse, UR32, R18 ;  /* 0x000000200e127c2b */ /* 0x040fe40008000012 */
[----:B------:R-:W-:-:S04]  /*1df0*/  DFMA R64, R14, UR70, R64 ;  /* 0x000000460e407c2b */ /* 0x000fc80008000040 */
[C---:B------:R-:W-:Y:S02]  /*1e00*/  DFMA R22, R50.reuse, UR72, R42 ;  /* 0x0000004832167c2b */ /* 0x040fe4000800002a */
[C---:B------:R-:W-:Y:S02]  /*1e10*/  DFMA R38, R50.reuse, UR36, R18 ;  /* 0x0000002432267c2b */ /* 0x040fe40008000012 */
[----:B------:R-:W-:Y:S02]  /*1e20*/  DFMA R18, R50, UR74, R64 ;  /* 0x0000004a32127c2b */ /* 0x000fe40008000040 */
[C---:B------:R-:W-:Y:S02]  /*1e30*/  DFMA R14, R24.reuse, UR28, R26 ;  /* 0x0000001c180e7c2b */ /* 0x040fe4000800001a */
[----:B------:R-:W-:Y:S02]  /*1e40*/  DFMA R20, R24, UR58, R20 ;  /* 0x0000003a18147c2b */ /* 0x000fe40008000014 */
[----:B------:R-:W-:-:S02]  /*1e50*/  DFMA R24, R12, UR26, R40 ;  /* 0x0000001a0c187c2b */ /* 0x000fc40008000028 */
[C---:B------:R-:W-:Y:S02]  /*1e60*/  DFMA R38, R12.reuse, R28, R38 ;  /* 0x0000001c0c26722b */ /* 0x040fe40000000026 */
[C---:B------:R-:W-:Y:S02]  /*1e70*/  DFMA R22, R12.reuse, UR4, R22 ;  /* 0x000000040c167c2b */ /* 0x040fe40008000016 */
[----:B------:R-:W-:Y:S02]  /*1e80*/  DFMA R18, R12, UR6, R18 ;  /* 0x000000060c127c2b */ /* 0x000fe40008000012 */
[C-C-:B------:R-:W-:Y:S02]  /*1e90*/  DADD R26, R60.reuse, R16.reuse ;  /* 0x000000003c1a7229 */ /* 0x140fe40000000010 */
[----:B------:R-:W-:-:S06]  /*1ea0*/  DADD R12, -R60, R16 ;  /* 0x000000003c0c7229 */ /* 0x000fcc0000000110 */
[C---:B------:R-:W-:Y:S02]  /*1eb0*/  DFMA R30, R26.reuse, UR48, R30 ;  /* 0x000000301a1e7c2b */ /* 0x040fe4000800001e */
[C---:B------:R-:W-:Y:S02]  /*1ec0*/  DFMA R14, R26.reuse, R6, R14 ;  /* 0x000000061a0e722b */ /* 0x040fe4000000000e */
[C---:B------:R-:W-:Y:S02]  /*1ed0*/  DFMA R48, R26.reuse, UR60, R48 ;  /* 0x0000003c1a307c2b */ /* 0x040fe40008000030 */
[----:B------:R-:W-:Y:S02]  /*1ee0*/  DFMA R20, R26, UR62, R20 ;  /* 0x0000003e1a147c2b */ /* 0x000fe40008000014 */
[C---:B------:R-:W-:Y:S02]  /*1ef0*/  DFMA R24, R12.reuse, UR22, R24 ;  /* 0x000000160c187c2b */ /* 0x040fe40008000018 */
[----:B------:R-:W-:-:S02]  /*1f00*/  DFMA R38, R12, R34, R38 ;  /* 0x000000220c26722b */ /* 0x000fc40000000026 */
        /* <DEDUP_REMOVED lines=8> */
[C---:B------:R-:W-:Y:S02]  /*1f90*/  DFMA R38, R12.reuse, R44, R38 ;  /* 0x0000002c0c26722b */ /* 0x040fe40000000026 */
[----:B------:R-:W-:-:S02]  /*1fa0*/  DFMA R24, R12, UR18, R24 ;  /* 0x000000120c187c2b */ /* 0x000fc40008000018 */
[C---:B------:R-:W-:Y:S02]  /*1fb0*/  DFMA R26, R12.reuse, UR12, R22 ;  /* 0x0000000c0c1a7c2b */ /* 0x040fe40008000016 */
[----:B------:R-:W-:Y:S02]  /*1fc0*/  DFMA R12, R12, UR14, R18 ;  /* 0x0000000e0c0c7c2b */ /* 0x000fe40008000012 */
[C-C-:B------:R-:W-:Y:S02]  /*1fd0*/  DADD R18, R14.reuse, -R38.reuse ;  /* 0x000000000e127229 */ /* 0x140fe40000000826 */
[----:B------:R-:W-:-:S04]  /*1fe0*/  DADD R14, R14, R38 ;  /* 0x000000000e0e7229 */ /* 0x000fc80000000026 */
[C-C-:B------:R-:W-:Y:S02]  /*1ff0*/  DADD R38, R20.reuse, -R12.reuse ;  /* 0x0000000014267229 */ /* 0x140fe4000000080c */
[----:B------:R-:W-:Y:S01]  /*2000*/  DADD R20, R20, R12 ;  /* 0x0000000014147229 */ /* 0x000fe2000000000c */
[----:B------:R-:W0:Y:S01]  /*2010*/  S2R R12, SR_TID.X ;  /* 0x00000000000c7919 */ /* 0x000e220000002100 */
[C-C-:B------:R-:W-:Y:S02]  /*2020*/  DADD R22, R30.reuse, -R24.reuse ;  /* 0x000000001e167229 */ /* 0x140fe40000000818 */
[----:B------:R-:W-:Y:S02]  /*2030*/  DADD R24, R30, R24 ;  /* 0x000000001e187229 */ /* 0x000fe40000000018 */
[C-C-:B------:R-:W-:Y:S02]  /*2040*/  DADD R30, R48.reuse, -R26.reuse ;  /* 0x00000000301e7229 */ /* 0x140fe4000000081a */
        /* <DEDUP_REMOVED lines=11> */
[----:B------:R-:W-:Y:S01]  /*2100*/  SHF.R.U32.HI R5, RZ, 0x3, R12 ;  /* 0x00000003ff057819 */ /* 0x000fe2000001160c */
[----:B------:R-:W0:Y:S01]  /*2110*/  LDCU.64 UR52, c[0x3][0x808] ;  /* 0x00c10100ff3477ac */ /* 0x000e220008000a00 */
[----:B-1----:R-:W-:-:S03]  /*2120*/  SHF.L.U32 R3, R12, 0x3, RZ ;  /* 0x000000030c037819 */ /* 0x002fc600000006ff */
[----:B------:R-:W-:Y:S01]  /*2130*/  IMAD R4, R5, 0x420, R2 ;  /* 0x0000042005047824 */ /* 0x000fe200078e0202 */
[----:B------:R-:W-:Y:S01]  /*2140*/  LOP3.LUT R3, R3, 0x38, RZ, 0xc0, !PT ;  /* 0x0000003803037812 */ /* 0x000fe200078ec0ff */
[----:B------:R-:W1:Y:S04]  /*2150*/  LDCU.64 UR56, c[0x3][0xa08] ;  /* 0x00c14100ff3877ac */ /* 0x000e680008000a00 */
[----:B------:R-:W-:Y:S01]  /*2160*/  IMAD.IADD R3, R4, 0x1, R3 ;  /* 0x0000000104037824 */ /* 0x000fe200078e0203 */
[----:B------:R-:W2:Y:S04]  /*2170*/  LDCU.64 UR18, c[0x3][0x810] ;  /* 0x00c10200ff1277ac */ /* 0x000ea80008000a00 */
[----:B------:R-:W-:Y:S01]  /*2180*/  LDS.64 R6, [R3] ;  /* 0x0000000003067984 */ /* 0x000fe20000000a00 */
[----:B------:R-:W3:Y:S01]  /*2190*/  LDCU.64 UR26, c[0x3][0x818] ;  /* 0x00c10300ff1a77ac */ /* 0x000ee20008000a00 */
[----:B0-----:R-:W-:-:S02]  /*21a0*/  IMAD.U32 R10, RZ, RZ, UR52 ;  /* 0x00000034ff0a7e24 */ /* 0x001fc4000f8e00ff */
[----:B------:R-:W0:Y:S01]  /*21b0*/  LDS.64 R8, [R3+0x420] ;  /* 0x0004200003087984 */ /* 0x000e220000000a00 */
[----:B------:R-:W4:Y:S01]  /*21c0*/  LDCU.64 UR44, c[0x3][0xa10] ;  /* 0x00c14200ff2c77ac */ /* 0x000f220008000a00 */
[----:B------:R-:W-:Y:S02]  /*21d0*/  MOV R11, UR53 ;  /* 0x00000035000b7c02 */ /* 0x000fe40008000f00 */
[----:B------:R-:W-:Y:S01]  /*21e0*/  LDS.64 R20, [R3+0x60] ;  /* 0x0000600003147984 */ /* 0x000fe20000000a00 */
[----:B------:R-:W5:Y:S01]  /*21f0*/  LDCU.64 UR50, c[0x3][0xa18] ;  /* 0x00c14300ff3277ac */ /* 0x000f620008000a00 */
[----:B-1----:R-:W-:Y:S02]  /*2200*/  IMAD.U32 R46, RZ, RZ, UR56 ;  /* 0x00000038ff2e7e24 */ /* 0x002fe4000f8e00ff */
[----:B------:R-:W1:Y:S01]  /*2210*/  LDS.64 R22, [R3+0x3c0] ;  /* 0x0003c00003167984 */ /* 0x000e620000000a00 */
[----:B------:R-:W5:Y:S01]  /*2220*/  LDCU.64 UR38, c[0x3][0xa28] ;  /* 0x00c14500ff2677ac */ /* 0x000f620008000a00 */
[----:B------:R-:W-:-:S02]  /*2230*/  IMAD.U32 R47, RZ, RZ, UR57 ;  /* 0x00000039ff2f7e24 */ /* 0x000fc4000f8e00ff */
[----:B------:R-:W-:Y:S01]  /*2240*/  LDS.64 R28, [R3+0xc0] ;  /* 0x0000c000031c7984 */ /* 0x000fe20000000a00 */
[----:B------:R-:W5:Y:S03]  /*2250*/  LDCU.64 UR48, c[0x3][0xa30] ;  /* 0x00c14600ff3077ac */ /* 0x000f660008000a00 */
[----:B------:R-:W5:Y:S01]  /*2260*/  LDS.64 R4, [R3+0x360] ;  /* 0x0003600003047984 */ /* 0x000f620000000a00 */
[----:B------:R-:W5:Y:S03]  /*2270*/  LDCU.64 UR34, c[0x3][0x828] ;  /* 0x00c10500ff2277ac */ /* 0x000f660008000a00 */
[----:B------:R-:W-:Y:S01]  /*2280*/  LDS.64 R40, [R3+0x300] ;  /* 0x0003000003287984 */ /* 0x000fe20000000a00 */
[----:B------:R-:W5:Y:S03]  /*2290*/  LDCU.64 UR46, c[0x3][0x830] ;  /* 0x00c10600ff2e77ac */ /* 0x000f660008000a00 */
[----:B------:R-:W-:Y:S01]  /*22a0*/  LDS.64 R38, [R3+0x180] ;  /* 0x0001800003267984 */ /* 0x000fe20000000a00 */
[----:B------:R-:W5:Y:S01]  /*22b0*/  LDCU.64 UR54, c[0x3][0xa38] ;  /* 0x00c14700ff3677ac */ /* 0x000f620008000a00 */
[----:B------:R-:W5:Y:S01]  /*22c0*/  LDCU.64 UR52, c[0x3][0x838] ;  /* 0x00c10700ff3477ac */ /* 0x000f620008000a00 */
[----:B------:R-:W5:Y:S01]  /*22d0*/  LDCU.64 UR42, c[0x3][0x848] ;  /* 0x00c10900ff2a77ac */ /* 0x000f620008000a00 */
[----:B------:R-:W5:Y:S01]  /*22e0*/  LDCU.64 UR30, c[0x3][0xa48] ;  /* 0x00c14900ff1e77ac */ /* 0x000f620008000a00 */
[C-C-:B0-----:R-:W-:Y:S01]  /*22f0*/  DADD R14, R6.reuse, R8.reuse ;  /* 0x00000000060e7229 */ /* 0x141fe20000000008 */
[----:B------:R-:W0:Y:S01]  /*2300*/  LDCU.64 UR22, c[0x3][0x868] ;  /* 0x00c10d00ff1677ac */ /* 0x000e220008000a00 */
[----:B------:R-:W-:Y:S01]  /*2310*/  DADD R8, R6, -R8 ;  /* 0x0000000006087229 */ /* 0x000fe20000000808 */
[----:B------:R-:W0:Y:S01]  /*2320*/  LDCU.64 UR14, c[0x3][0xa60] ;  /* 0x00c14c00ff0e77ac */ /* 0x000e220008000a00 */
[C-C-:B-1----:R-:W-:Y:S01]  /*2330*/  DADD R18, R20.reuse, R22.reuse ;  /* 0x0000000014127229 */ /* 0x142fe20000000016 */
[----:B------:R-:W1:Y:S01]  /*2340*/  LDCU.64 UR10, c[0x3][0xa68] ;  /* 0x00c14d00ff0a77ac */ /* 0x000e620008000a00 */
[----:B------:R-:W-:Y:S01]  /*2350*/  DADD R6, R20, -R22 ;  /* 0x0000000014067229 */ /* 0x000fe20000000816 */
[----:B------:R-:W0:Y:S01]  /*2360*/  LDS.64 R22, [R3+0x120] ;  /* 0x0001200003167984 */ /* 0x000e220000000a00 */
[C---:B------:R-:W-:Y:S01]  /*2370*/  DFMA R20, R14.reuse, UR16, RZ ;  /* 0x000000100e147c2b */ /* 0x040fe200080000ff */
[----:B------:R-:W1:Y:S01]  /*2380*/  LDCU.64 UR12, c[0x3][0x880] ;  /* 0x00c11000ff0c77ac */ /* 0x000e620008000a00 */
[----:B--2---:R-:W-:-:S02]  /*2390*/  DFMA R24, R14, UR18, RZ ;  /* 0x000000120e187c2b */ /* 0x004fc400080000ff */
[C---:B------:R-:W-:Y:S01]  /*23a0*/  DFMA R30, R14.reuse, R10, RZ ;  /* 0x0000000a0e1e722b */ /* 0x040fe200000000ff */
[----:B------:R-:W2:Y:S01]  /*23b0*/  LDCU.64 UR4, c[0x3][0xa80] ;  /* 0x00c15000ff0477ac */ /* 0x000ea20008000a00 */
[----:B---3--:R-:W-:Y:S02]  /*23c0*/  DFMA R34, R14, UR26, RZ ;  /* 0x0000001a0e227c2b */ /* 0x008fe400080000ff */
[C---:B------:R-:W-:Y:S01]  /*23d0*/  DFMA R42, R8.reuse, UR40, RZ ;  /* 0x00000028082a7c2b */ /* 0x040fe200080000ff */
[----:B------:R-:W3:Y:S01]  /*23e0*/  LDCU.64 UR26, c[0x3][0x888] ;  /* 0x00c11100ff1a77ac */ /* 0x000ee20008000a00 */
[C---:B----4-:R-:W-:Y:S02]  /*23f0*/  DFMA R14, R8.reuse, UR44, RZ ;  /* 0x0000002c080e7c2b */ /* 0x050fe400080000ff */
[C---:B------:R-:W-:Y:S01]  /*2400*/  DFMA R26, R8.reuse, R46, RZ ;  /* 0x0000002e081a722b */ /* 0x040fe200000000ff */
[----:B------:R-:W4:Y:S01]  /*2410*/  LDCU.64 UR44, c[0x3][0x850] ;  /* 0x00c10a00ff2c77ac */ /* 0x000f220008000a00 */
[----:B-----5:R-:W-:-:S02]  /*2420*/  DFMA R8, R8, UR50, RZ ;  /* 0x0000003208087c2b */ /* 0x020fc400080000ff */
[C---:B------:R-:W-:Y:S01]  /*2430*/  DFMA R42, R6.reuse, UR32, R42 ;  /* 0x00000020062a7c2b */ /* 0x040fe2000800002a */
[----:B------:R-:W5:Y:S01]  /*2440*/  LDCU.64 UR50, c[0x3][0x858] ;  /* 0x00c10b00ff3277ac */ /* 0x000f620008000a00 */
[C---:B------:R-:W-:Y:S02]  /*2450*/  DFMA R14, R6.reuse, UR48, R14 ;  /* 0x00000030060e7c2b */ /* 0x040fe4000800000e */
[----:B------:R-:W-:Y:S01]  /*2460*/  DFMA R26, R6, UR38, R26 ;  /* 0x00000026061a7c2b */ /* 0x000fe2000800001a */
[----:B------:R-:W1:Y:S01]  /*2470*/  LDCU.64 UR48, c[0x3][0x870] ;  /* 0x00c10e00ff3077ac */ /* 0x000e620008000a00 */
[C---:B------:R-:W-:Y:S02]  /*2480*/  DFMA R20, R18.reuse, UR20, R20 ;  /* 0x0000001412147c2b */ /* 0x040fe40008000014 */
[C---:B------:R-:W-:Y:S01]  /*2490*/  DFMA R24, R18.reuse, UR46, R24 ;  /* 0x0000002e12187c2b */ /* 0x040fe20008000018 */
[----:B------:R-:W2:Y:S01]  /*24a0*/  LDCU.64 UR46, c[0x3][0xa50] ;  /* 0x00c14a00ff2e77ac */ /* 0x000ea20008000a00 */
[----:B------:R-:W-:-:S02]  /*24b0*/  DFMA R30, R18, UR34, R30 ;  /* 0x00000022121e7c2b */ /* 0x000fc4000800001e */
[----:B------:R-:W-:Y:S01]  /*24c0*/  DFMA R6, R6, UR54, R8 ;  /* 0x0000003606067c2b */ /* 0x000fe20008000008 */
[----:B------:R-:W3:Y:S01]  /*24d0*/  LDCU.64 UR18, c[0x3][0xa88] ;  /* 0x00c15100ff1277ac */ /* 0x000ee20008000a00 */
[----:B------:R-:W-:Y:S02]  /*24e0*/  DFMA R18, R18, UR52, R34 ;  /* 0x0000003412127c2b */ /* 0x000fe40008000022 */
[C-C-:B------:R-:W-:Y:S01]  /*24f0*/  DADD R8, R28.reuse, R4.reuse ;  /* 0x000000001c087229 */ /* 0x140fe20000000004 */
[----:B------:R-:W3:Y:S01]  /*2500*/  LDS.64 R34, [R3+0x2a0] ;  /* 0x0002a00003227984 */ /* 0x000ee20000000a00 */
[----:B------:R-:W0:Y:S01]  /*2510*/  LDCU.64 UR52, c[0x3][0xa58] ;  /* 0x00c14b00ff3477ac */ /* 0x000e220008000a00 */
[----:B------:R-:W-:Y:S02]  /*2520*/  DADD R28, R28, -R4 ;  /* 0x000000001c1c7229 */ /* 0x000fe40000000804 */
[----:B------:R-:W-:Y:S01]  /*2530*/  LDS.64 R4, [R3+0x1e0] ;  /* 0x0001e00003047984 */ /* 0x000fe20000000a00 */
[----:B------:R-:W3:Y:S02]  /*2540*/  LDCU.64 UR8, c[0x3][0x8a0] ;  /* 0x00c11400ff0877ac */ /* 0x000ee40008000a00 */
[----:B------:R-:W-:-:S02]  /*2550*/  DFMA R20, R8, UR24, R20 ;  /* 0x0000001808147c2b */ /* 0x000fc40008000014 */
[C---:B----4-:R-:W-:Y:S01]  /*2560*/  DFMA R24, R8.reuse, UR44, R24 ;  /* 0x0000002c08187c2b */ /* 0x050fe20008000018 */
[----:B------:R-:W4:Y:S01]  /*2570*/  LDCU.64 UR44, c[0x3][0x878] ;  /* 0x00c10f00ff2c77ac */ /* 0x000f220008000a00 */
[C---:B------:R-:W-:Y:S02]  /*2580*/  DFMA R30, R8.reuse, UR42, R30 ;  /* 0x0000002a081e7c2b */ /* 0x040fe4000800001e */
[----:B-----5:R-:W-:Y:S01]  /*2590*/  DFMA R18, R8, UR50, R18 ;  /* 0x0000003208127c2b */ /* 0x020fe20008000012 */
[----:B------:R-:W5:Y:S01]  /*25a0*/  LDCU.64 UR42, c[0x3][0x890] ;  /* 0x00c11200ff2a77ac */ /* 0x000f620008000a00 */
[----:B------:R-:W5:Y:S01]  /*25b0*/  LDS.64 R8, [R3+0x240] ;  /* 0x0002400003087984 */ /* 0x000f620000000a00 */
[C---:B------:R-:W-:Y:S01]  /*25c0*/  DFMA R26, R28.reuse, UR30, R26 ;  /* 0x0000001e1c1a7c2b */ /* 0x040fe2000800001a */
[----:B------:R-:W4:Y:S01]  /*25d0*/  LDCU.64 UR30, c[0x3][0xa70] ;  /* 0x00c14e00ff1e77ac */ /* 0x000f220008000a00 */
[C---:B--2---:R-:W-:Y:S02]  /*25e0*/  DFMA R14, R28.reuse, UR46, R14 ;  /* 0x0000002e1c0e7c2b */ /* 0x044fe4000800000e */
[C---:B------:R-:W-:Y:S01]  /*25f0*/  DFMA R42, R28.reuse, UR36, R42 ;  /* 0x000000241c2a7c2b */ /* 0x040fe2000800002a */
[----:B------:R-:W2:Y:S01]  /*2600*/  LDCU.64 UR46, c[0x3][0xa78] ;  /* 0x00c14f00ff2e77ac */ /* 0x000ea20008000a00 */
[----:B0-----:R-:W-:-:S02]  /*2610*/  DFMA R6, R28, UR52, R6 ;  /* 0x000000341c067c2b */ /* 0x001fc40008000006 */
[C-C-:B------:R-:W-:Y:S01]  /*2620*/  DADD R28, R22.reuse, R40.reuse ;  /* 0x00000000161c7229 */ /* 0x140fe20000000028 */
[----:B------:R-:W0:Y:S01]  /*2630*/  LDCU.64 UR50, c[0x3][0x898] ;  /* 0x00c11300ff3277ac */ /* 0x000e220008000a00 */
[----:B------:R-:W-:Y:S01]  /*2640*/  DADD R40, R22, -R40 ;  /* 0x0000000016287229 */ /* 0x000fe20000000828 */
[----:B------:R-:W2:Y:S05]  /*2650*/  LDCU.64 UR6, c[0x3][0xaa0] ;  /* 0x00c15400ff0677ac */ /* 0x000eaa0008000a00 */
[C---:B------:R-:W-:Y:S01]  /*2660*/  DFMA R20, R28.reuse, UR28, R20 ;  /* 0x0000001c1c147c2b */ /* 0x040fe20008000014 */
[----:B------:R-:W0:Y:S01]  /*2670*/  LDCU.64 UR34, c[0x3][0x8a8] ;  /* 0x00c11500ff2277ac */ /* 0x000e220008000a00 */
[----:B------:R-:W-:-:S02]  /*2680*/  DFMA R30, R28, UR22, R30 ;  /* 0x000000161c1e7c2b */ /* 0x000fc4000800001e */
[C---:B-1----:R-:W-:Y:S01]  /*2690*/  DFMA R24, R28.reuse, UR48, R24 ;  /* 0x000000301c187c2b */ /* 0x042fe20008000018 */
[----:B------:R-:W1:Y:S01]  /*26a0*/  LDCU.64 UR22, c[0x3][0xa90] ;  /* 0x00c15200ff1677ac */ /* 0x000e620008000a00 */
[----:B----4-:R-:W-:Y:S01]  /*26b0*/  DFMA R18, R28, UR44, R18 ;  /* 0x0000002c1c127c2b */ /* 0x010fe20008000012 */
[----:B------:R-:W-:Y:S01]  /*26c0*/  MOV R28, UR14 ;  /* 0x0000000e001c7c02 */ /* 0x000fe20008000f00 */
[----:B------:R-:W-:Y:S01]  /*26d0*/  IMAD.U32 R29, RZ, RZ, UR15 ;  /* 0x0000000fff1d7e24 */ /* 0x000fe2000f8e00ff */
[C---:B------:R-:W-:Y:S01]  /*26e0*/  DFMA R14, R40.reuse, UR30, R14 ;  /* 0x0000001e280e7c2b */ /* 0x040fe2000800000e */
[----:B------:R-:W4:Y:S01]  /*26f0*/  LDCU.64 UR30, c[0x3][0xa98] ;  /* 0x00c15300ff1e77ac */ /* 0x000f220008000a00 */
[----:B------:R-:W-:Y:S02]  /*2700*/  DFMA R26, R40, UR10, R26 ;  /* 0x0000000a281a7c2b */ /* 0x000fe4000800001a */
[----:B---3--:R-:W-:Y:S01]  /*2710*/  DADD R22, R38, R34 ;  /* 0x0000000026167229 */ /* 0x008fe20000000022 */
[----:B------:R-:W3:Y:S01]  /*2720*/  LDCU.64 UR38, c[0x3][0xaa8] ;  /* 0x00c15500ff2677ac */ /* 0x000ee20008000a00 */
[C---:B------:R-:W-:Y:S01]  /*2730*/  DFMA R42, R40.reuse, R28, R42 ;  /* 0x0000001c282a722b */ /* 0x040fe2000000002a */
[----:B--2---:R-:W-:Y:S01]  /*2740*/  MOV R44, UR6 ;  /* 0x00000006002c7c02 */ /* 0x004fe20008000f00 */
[----:B------:R-:W-:Y:S01]  /*2750*/  DFMA R40, R40, UR46, R6 ;  /* 0x0000002e28287c2b */ /* 0x000fe20008000006 */
[----:B------:R-:W2:Y:S01]  /*2760*/  LDCU.64 UR14, c[0x3][0x8b0] ;  /* 0x00c11600ff0e77ac */ /* 0x000ea20008000a00 */
[----:B------:R-:W-:Y:S01]  /*2770*/  MOV R6, UR12 ;  /* 0x0000000c00067c02 */ /* 0x000fe20008000f00 */
[----:B------:R-:W-:Y:S01]  /*2780*/  IMAD.U32 R7, RZ, RZ, UR13 ;  /* 0x0000000dff077e24 */ /* 0x000fe2000f8e00ff */
[----:B------:R-:W-:Y:S01]  /*2790*/  DADD R38, R38, -R34 ;  /* 0x0000000026267229 */ /* 0x000fe20000000822 */
[----:B------:R-:W2:Y:S01]  /*27a0*/  LDCU.64 UR12, c[0x3][0x8b8] ;  /* 0x00c11700ff0c77ac */ /* 0x000ea20008000a00 */
[----:B------:R-:W-:Y:S01]  /*27b0*/  MOV R34, UR4 ;  /* 0x0000000400227c02 */ /* 0x000fe20008000f00 */
[----:B------:R-:W-:Y:S01]  /*27c0*/  IMAD.U32 R35, RZ, RZ, UR5 ;  /* 0x00000005ff237e24 */ /* 0x000fe2000f8e00ff */
[C---:B------:R-:W-:Y:S01]  /*27d0*/  DFMA R30, R22.reuse, UR26, R30 ;  /* 0x0000001a161e7c2b */ /* 0x040fe2000800001e */
[----:B------:R-:W2:Y:S01]  /*27e0*/  LDCU.64 UR10, c[0x3][0xab0] ;  /* 0x00c15600ff0a77ac */ /* 0x000ea20008000a00 */
[C---:B-----5:R-:W-:Y:S01]  /*27f0*/  DFMA R24, R22.reuse, UR42, R24 ;  /* 0x0000002a16187c2b */ /* 0x060fe20008000018 */
[----:B------:R-:W-:Y:S01]  /*2800*/  IMAD.U32 R45, RZ, RZ, UR7 ;  /* 0x00000007ff2d7e24 */ /* 0x000fe2000f8e00ff */
[C---:B------:R-:W-:Y:S01]  /*2810*/  DFMA R20, R22.reuse, R6, R20 ;  /* 0x000000061614722b */ /* 0x040fe20000000014 */
[----:B------:R-:W5:Y:S01]  /*2820*/  LDCU.64 UR4, c[0x3][0xab8] ;  /* 0x00c15700ff0477ac */ /* 0x000f620008000a00 */
[----:B0-----:R-:W-:-:S02]  /*2830*/  DFMA R18, R22, UR50, R18 ;  /* 0x0000003216127c2b */ /* 0x001fc40008000012 */
[C-C-:B------:R-:W-:Y:S02]  /*2840*/  DADD R22, R4.reuse, R8.reuse ;  /* 0x0000000004167229 */ /* 0x140fe40000000008 */
[----:B------:R-:W-:Y:S02]  /*2850*/  DADD R4, R4, -R8 ;  /* 0x0000000004047229 */ /* 0x000fe40000000808 */
[C---:B------:R-:W-:Y:S01]  /*2860*/  DFMA R26, R38.reuse, UR18, R26 ;  /* 0x00000012261a7c2b */ /* 0x040fe2000800001a */
[----:B------:R-:W-:Y:S01]  /*2870*/  MOV R8, UR8 ;  /* 0x0000000800087c02 */ /* 0x000fe20008000f00 */
[C---:B-1----:R-:W-:Y:S01]  /*2880*/  DFMA R14, R38.reuse, UR22, R14 ;  /* 0x00000016260e7c2b */ /* 0x042fe2000800000e */
[----:B------:R-:W-:Y:S01]  /*2890*/  IMAD.U32 R9, RZ, RZ, UR9 ;  /* 0x00000009ff097e24 */ /* 0x000fe2000f8e00ff */
[C---:B------:R-:W-:Y:S02]  /*28a0*/  DFMA R42, R38.reuse, R34, R42 ;  /* 0x00000022262a722b */ /* 0x040fe4000000002a */
[----:B----4-:R-:W-:-:S02]  /*28b0*/  DFMA R40, R38, UR30, R40 ;  /* 0x0000001e26287c2b */ /* 0x010fc40008000028 */
[----:B------:R-:W-:Y:S02]  /*28c0*/  DFMA R30, R22, UR34, R30 ;  /* 0x00000022161e7c2b */ /* 0x000fe4000800001e */
[----:B---3--:R-:W-:Y:S02]  /*28d0*/  DFMA R26, R4, UR38, R26 ;  /* 0x00000026041a7c2b */ /* 0x008fe4000800001a */
[C---:B--2---:R-:W-:Y:S02]  /*28e0*/  DFMA R24, R22.reuse, UR14, R24 ;  /* 0x0000000e16187c2b */ /* 0x044fe40008000018 */
[C---:B------:R-:W-:Y:S02]  /*28f0*/  DFMA R20, R22.reuse, R8, R20 ;  /* 0x000000081614722b */ /* 0x040fe40000000014 */
[----:B------:R-:W-:Y:S02]  /*2900*/  DFMA R18, R22, UR12, R18 ;  /* 0x0000000c16127c2b */ /* 0x000fe40008000012 */
[----:B------:R-:W-:-:S02]  /*2910*/  DFMA R22, R4, UR10, R14 ;  /* 0x0000000a04167c2b */ /* 0x000fc4000800000e */
[C---:B------:R-:W-:Y:S02]  /*2920*/  DFMA R42, R4.reuse, R44, R42 ;  /* 0x0000002c042a722b */ /* 0x040fe4000000002a */
[----:B-----5:R-:W-:Y:S02]  /*2930*/  DFMA R40, R4, UR4, R40 ;  /* 0x0000000404287c2b */ /* 0x020fe40008000028 */
        /* <DEDUP_REMOVED lines=15> */
[----:B------:R0:W-:Y:S02]  /*2a30*/  STS.64 [R3+0x120], R18 ;  /* 0x0001201203007388 */ /* 0x0001e40000000a00 */
.L_x_1087:
[----:B------:R-:W-:Y:S05]  /*2a40*/  BSYNC.RECONVERGENT B0 ;  /* 0x0000000000007941 */ /* 0x000fea0003800200 */
.L_x_1086:
[----:B------:R-:W-:Y:S06]  /*2a50*/  BAR.SYNC.DEFER_BLOCKING 0x0 ;  /* 0x0000000000007b1d */ /* 0x000fec0000010000 */
[----:B------:R-:W-:Y:S04]  /*2a60*/  BSSY.RECONVERGENT B0, `(.L_x_1088) ;  /* 0x000006b000007945 */ /* 0x000fe80003800200 */
[----:B------:R-:W-:Y:S05]  /*2a70*/  @P1 BRA `(.L_x_1089) ;  /* 0x0000000400a41947 */ /* 0x000fea0003800000 */
[----:B01----:R-:W-:Y:S01]  /*2a80*/  SHF.L.U32 R3, R12, 0x3, RZ ;  /* 0x000000030c037819 */ /* 0x003fe200000006ff */
[----:B------:R-:W0:Y:S03]  /*2a90*/  LDCU.128 UR8, c[0x3][0x810] ;  /* 0x00c10200ff0877ac */ /* 0x000e260008000c00 */
[----:B------:R-:W-:Y:S01]  /*2aa0*/  LOP3.LUT R3, R3, 0x38, RZ, 0xc0, !PT ;  /* 0x0000003803037812 */ /* 0x000fe200078ec0ff */
[----:B------:R-:W1:Y:S04]  /*2ab0*/  LDCU.64 UR4, c[0x3][0x828] ;  /* 0x00c10500ff0477ac */ /* 0x000e680008000a00 */
[----:B------:R-:W-:Y:S01]  /*2ac0*/  IMAD.IADD R13, R2, 0x1, R3 ;  /* 0x00000001020d7824 */ /* 0x000fe200078e0203 */
[----:B------:R-:W2:Y:S04]  /*2ad0*/  LDCU.128 UR12, c[0x3][0x830] ;  /* 0x00c10600ff0c77ac */ /* 0x000ea80008000c00 */
[----:B------:R-:W-:Y:S01]  /*2ae0*/  LDS.64 R2, [R13] ;  /* 0x000000000d027984 */ /* 0x000fe20000000a00 */
[----:B------:R-:W3:Y:S03]  /*2af0*/  LDCU.128 UR44, c[0x3][0xa10] ;  /* 0x00c14200ff2c77ac */ /* 0x000ee60008000c00 */
[----:B------:R-:W4:Y:S01]  /*2b00*/  LDS.64 R4, [R13+0x3180] ;  /* 0x003180000d047984 */ /* 0x000f220000000a00 */
[----:B------:R-:W5:Y:S03]  /*2b10*/  LDCU.64 UR18, c[0x3][0xa28] ;  /* 0x00c14500ff1277ac */ /* 0x000f660008000a00 */
[----:B------:R-:W-:Y:S01]  /*2b20*/  LDS.64 R24, [R13+0x480] ;  /* 0x000480000d187984 */ /* 0x000fe20000000a00 */
[----:B------:R-:W5:Y:S03]  /*2b30*/  LDCU.64 UR22, c[0x3][0x848] ;  /* 0x00c10900ff1677ac */ /* 0x000f660008000a00 */
[----:B------:R-:W0:Y:S01]  /*2b40*/  LDS.64 R18, [R13+0x2d00] ;  /* 0x002d00000d127984 */ /* 0x000e220000000a00 */
[----:B------:R-:W5:Y:S03]  /*2b50*/  LDCU.64 UR26, c[0x3][0xa48] ;  /* 0x00c14900ff1a77ac */ /* 0x000f660008000a00 */
[----:B------:R-:W-:Y:S01]  /*2b60*/  LDS.64 R22, [R13+0x900] ;  /* 0x000900000d167984 */ /* 0x000fe20000000a00 */
[----:B------:R-:W5:Y:S03]  /*2b70*/  LDCU.64 UR30, c[0x3][0x868] ;  /* 0x00c10d00ff1e77ac */ /* 0x000f660008000a00 */
[----:B------:R-:W5:Y:S01]  /*2b80*/  LDS.64 R20, [R13+0x2880] ;  /* 0x002880000d147984 */ /* 0x000f620000000a00 */
[----:B------:R-:W5:Y:S01]  /*2b90*/  LDCU.64 UR34, c[0x3][0x888] ;  /* 0x00c11100ff2277ac */ /* 0x000f620008000a00 */
[----:B------:R-:W5:Y:S01]  /*2ba0*/  LDCU.128 UR48, c[0x3][0x8b0] ;  /* 0x00c11600ff3077ac */ /* 0x000f620008000c00 */
[----:B----4-:R-:W-:-:S02]  /*2bb0*/  DADD R14, R2, R4 ;  /* 0x00000000020e7229 */ /* 0x010fc40000000004 */
[----:B------:R-:W-:Y:S01]  /*2bc0*/  DADD R16, R2, -R4 ;  /* 0x0000000002107229 */ /* 0x000fe20000000804 */
[----:B------:R-:W-:Y:S04]  /*2bd0*/  LDS.64 R4, [R13+0xd80] ;  /* 0x000d80000d047984 */ /* 0x000fe80000000a00 */
[----:B------:R-:W4:Y:S01]  /*2be0*/  LDS.64 R2, [R13+0x2400] ;  /* 0x002400000d027984 */ /* 0x000f220000000a00 */
[C-C-:B0-----:R-:W-:Y:S02]  /*2bf0*/  DADD R36, R24.reuse, R18.reuse ;  /* 0x0000000018247229 */ /* 0x141fe40000000012 */
[----:B------:R-:W-:Y:S02]  /*2c00*/  DADD R24, R24, -R18 ;  /* 0x0000000018187229 */ /* 0x000fe40000000812 */
[----:B------:R-:W-:-:S02]  /*2c10*/  DFMA R26, R14, R10, RZ ;  /* 0x0000000a0e1a722b */ /* 0x000fc400000000ff */
[C---:B------:R-:W-:Y:S01]  /*2c20*/  DFMA R32, R14.reuse, UR16, RZ ;  /* 0x000000100e207c2b */ /* 0x040fe200080000ff */
[----:B------:R-:W-:Y:S01]  /*2c30*/  LDS.64 R10, [R13+0x1f80] ;  /* 0x001f80000d0a7984 */ /* 0x000fe20000000a00 */
[C---:B------:R-:W-:Y:S02]  /*2c40*/  DFMA R30, R14.reuse, UR8, RZ ;  /* 0x000000080e1e7c2b */ /* 0x040fe400080000ff */
[----:B------:R-:W-:Y:S01]  /*2c50*/  DFMA R18, R14, UR10, RZ ;  /* 0x0000000a0e127c2b */ /* 0x000fe200080000ff */
[----:B------:R-:W0:Y:S01]  /*2c60*/  LDCU.128 UR8, c[0x3][0xa30] ;  /* 0x00c14600ff0877ac */ /* 0x000e220008000c00 */
[----:B------:R-:W4:Y:S01]  /*2c70*/  LDS.64 R14, [R13+0x1200] ;  /* 0x001200000d0e7984 */ /* 0x000f220000000a00 */
[C---:B-1----:R-:W-:Y:S02]  /*2c80*/  DFMA R26, R36.reuse, UR4, R26 ;  /* 0x00000004241a7c2b */ /* 0x042fe4000800001a */
[C---:B------:R-:W-:Y:S01]  /*2c90*/  DFMA R32, R36.reuse, UR20, R32 ;  /* 0x0000001424207c2b */ /* 0x040fe20008000020 */
[----:B------:R-:W1:Y:S01]  /*2ca0*/  LDCU.128 UR4, c[0x3][0xa50] ;  /* 0x00c14a00ff0477ac */ /* 0x000e620008000c00 */
[----:B--2---:R-:W-:-:S02]  /*2cb0*/  DFMA R30, R36, UR12, R30 ;  /* 0x0000000c241e7c2b */ /* 0x004fc4000800001e */
[----:B------:R-:W-:Y:S01]  /*2cc0*/  DFMA R36, R36, UR14, R18 ;  /* 0x0000000e24247c2b */ /* 0x000fe20008000012 */
[----:B------:R-:W2:Y:S01]  /*2cd0*/  LDCU.128 UR12, c[0x3][0x850] ;  /* 0x00c10a00ff0c77ac */ /* 0x000ea20008000c00 */
[C---:B------:R-:W-:Y:S01]  /*2ce0*/  DFMA R46, R16.reuse, R46, RZ ;  /* 0x0000002e102e722b */ /* 0x040fe200000000ff */
[----:B------:R-:W-:Y:S01]  /*2cf0*/  LDS.64 R18, [R13+0x1b00] ;  /* 0x001b00000d127984 */ /* 0x000fe20000000a00 */
[C---:B------:R-:W-:Y:S02]  /*2d00*/  DFMA R40, R16.reuse, UR40, RZ ;  /* 0x0000002810287c2b */ /* 0x040fe400080000ff */
[C---:B---3--:R-:W-:Y:S02]  /*2d10*/  DFMA R42, R16.reuse, UR44, RZ ;  /* 0x0000002c102a7c2b */ /* 0x048fe400080000ff */
[----:B------:R-:W-:Y:S01]  /*2d20*/  DFMA R48, R16, UR46, RZ ;  /* 0x0000002e10307c2b */ /* 0x000fe200080000ff */
[----:B------:R-:W3:Y:S01]  /*2d30*/  LDCU.128 UR44, c[0x3][0xa90] ;  /* 0x00c15200ff2c77ac */ /* 0x000ee20008000c00 */
[----:B------:R-:W3:Y:S01]  /*2d40*/  LDS.64 R16, [R13+0x1680] ;  /* 0x001680000d107984 */ /* 0x000ee20000000a00 */
[----:B-----5:R-:W-:-:S02]  /*2d50*/  DADD R38, R22, R20 ;  /* 0x0000000016267229 */ /* 0x020fc40000000014 */
[----:B------:R-:W-:Y:S02]  /*2d60*/  DADD R20, R22, -R20 ;  /* 0x0000000016147229 */ /* 0x000fe40000000814 */
[C---:B0-----:R-:W-:Y:S02]  /*2d70*/  DFMA R42, R24.reuse, UR8, R42 ;  /* 0x00000008182a7c2b */ /* 0x041fe4000800002a */
[----:B------:R-:W-:Y:S01]  /*2d80*/  DFMA R48, R24, UR10, R48 ;  /* 0x0000000a18307c2b */ /* 0x000fe20008000030 */
[----:B------:R-:W0:Y:S01]  /*2d90*/  LDCU.128 UR8, c[0x3][0x870] ;  /* 0x00c10e00ff0877ac */ /* 0x000e220008000c00 */
[C---:B--2---:R-:W-:Y:S02]  /*2da0*/  DFMA R30, R38.reuse, UR12, R30 ;  /* 0x0000000c261e7c2b */ /* 0x044fe4000800001e */
[----:B------:R-:W-:Y:S01]  /*2db0*/  DFMA R36, R38, UR14, R36 ;  /* 0x0000000e26247c2b */ /* 0x000fe20008000024 */
[----:B------:R-:W2:Y:S01]  /*2dc0*/  LDCU.128 UR12, c[0x3][0xa70] ;  /* 0x00c14e00ff0c77ac */ /* 0x000ea20008000c00 */
[----:B------:R-:W-:-:S02]  /*2dd0*/  DFMA R46, R24, UR18, R46 ;  /* 0x00000012182e7c2b */ /* 0x000fc4000800002e */
[----:B------:R-:W-:Y:S01]  /*2de0*/  DFMA R40, R24, UR32, R40 ;  /* 0x0000002018287c2b */ /* 0x000fe20008000028 */
[----:B------:R-:W5:Y:S01]  /*2df0*/  LDCU.64 UR18, c[0x3][0xa68] ;  /* 0x00c14d00ff1277ac */ /* 0x000f620008000a00 */
[----:B----4-:R-:W-:Y:S02]  /*2e00*/  DADD R22, R4, R2 ;  /* 0x0000000004167229 */ /* 0x010fe40000000002 */
[C---:B-1----:R-:W-:Y:S02]  /*2e10*/  DFMA R42, R20.reuse, UR4, R42 ;  /* 0x00000004142a7c2b */ /* 0x042fe4000800002a */
[----:B------:R-:W-:Y:S01]  /*2e20*/  DFMA R48, R20, UR6, R48 ;  /* 0x0000000614307c2b */ /* 0x000fe20008000030 */
[----:B------:R-:W1:Y:S01]  /*2e30*/  LDCU.128 UR4, c[0x3][0x890] ;  /* 0x00c11200ff0477ac */ /* 0x000e620008000c00 */
[----:B------:R-:W-:Y:S02]  /*2e40*/  DFMA R26, R38, UR22, R26 ;  /* 0x00000016261a7c2b */ /* 0x000fe4000800001a */
[----:B------:R-:W-:Y:S01]  /*2e50*/  DADD R2, R4, -R2 ;  /* 0x0000000004027229 */ /* 0x000fe20000000802 */
[----:B------:R-:W4:Y:S01]  /*2e60*/  LDCU.64 UR22, c[0x3][0xa88] ;  /* 0x00c15100ff1677ac */ /* 0x000f220008000a00 */
[----:B------:R-:W-:-:S02]  /*2e70*/  DFMA R32, R38, UR24, R32 ;  /* 0x0000001826207c2b */ /* 0x000fc40008000020 */
[C---:B------:R-:W-:Y:S02]  /*2e80*/  DFMA R40, R20.reuse, UR36, R40 ;  /* 0x0000002414287c2b */ /* 0x040fe40008000028 */
[----:B------:R-:W-:Y:S01]  /*2e90*/  DFMA R46, R20, UR26, R46 ;  /* 0x0000001a142e7c2b */ /* 0x000fe2000800002e */
[----:B------:R-:W4:Y:S01]  /*2ea0*/  LDCU.64 UR26, c[0x3][0x8a8] ;  /* 0x00c11500ff1a77ac */ /* 0x000f220008000a00 */
[----:B0-----:R-:W-:Y:S02]  /*2eb0*/  DFMA R30, R22, UR8, R30 ;  /* 0x00000008161e7c2b */ /* 0x001fe4000800001e */
[C---:B--2---:R-:W-:Y:S01]  /*2ec0*/  DFMA R42, R2.reuse, UR12, R42 ;  /* 0x0000000c022a7c2b */ /* 0x044fe2000800002a */
[----:B------:R-:W0:Y:S01]  /*2ed0*/  LDCU.64 UR8, c[0x3][0xaa8] ;  /* 0x00c15500ff0877ac */ /* 0x000e220008000a00 */
[----:B------:R-:W-:Y:S02]  /*2ee0*/  DFMA R48, R2, UR14, R48 ;  /* 0x0000000e02307c2b */ /* 0x000fe40008000030 */
[----:B------:R-:W-:Y:S01]  /*2ef0*/  DADD R4, R14, R10 ;  /* 0x000000000e047229 */ /* 0x000fe2000000000a */
[----:B------:R-:W2:Y:S01]  /*2f00*/  LDCU.128 UR12, c[0x3][0xab0] ;  /* 0x00c15600ff0c77ac */ /* 0x000ea20008000c00 */
[----:B------:R-:W-:-:S02]  /*2f10*/  DFMA R32, R22, UR28, R32 ;  /* 0x0000001c16207c2b */ /* 0x000fc40008000020 */
[----:B------:R-:W-:Y:S02]  /*2f20*/  DFMA R26, R22, UR30, R26 ;  /* 0x0000001e161a7c2b */ /* 0x000fe4000800001a */
[----:B------:R-:W-:Y:S02]  /*2f30*/  DFMA R40, R2, R28, R40 ;  /* 0x0000001c0228722b */ /* 0x000fe40000000028 */
[----:B------:R-:W-:Y:S02]  /*2f40*/  DADD R10, R14, -R10 ;  /* 0x000000000e0a7229 */ /* 0x000fe4000000080a */
[----:B------:R-:W-:Y:S02]  /*2f50*/  DFMA R36, R22, UR10, R36 ;  /* 0x0000000a16247c2b */ /* 0x000fe40008000024 */
[----:B-----5:R-:W-:Y:S02]  /*2f60*/  DFMA R46, R2, UR18, R46 ;  /* 0x00000012022e7c2b */ /* 0x020fe4000800002e */
[----:B---3--:R-:W-:-:S02]  /*2f70*/  DADD R2, R16, R18 ;  /* 0x0000000010027229 */ /* 0x008fc40000000012 */
[----:B------:R-:W-:Y:S02]  /*2f80*/  DFMA R32, R4, R6, R32 ;  /* 0x000000060420722b */ /* 0x000fe40000000020 */
[----:B------:R-:W-:Y:S02]  /*2f90*/  DFMA R40, R10, R34, R40 ;  /* 0x000000220a28722b */ /* 0x000fe40000000028 */
[----:B------:R-:W-:Y:S02]  /*2fa0*/  DADD R16, R16, -R18 ;  /* 0x0000000010107229 */ /* 0x000fe40000000812 */
[C---:B------:R-:W-:Y:S02]  /*2fb0*/  DFMA R26, R4.reuse, UR34, R26 ;  /* 0x00000022041a7c2b */ /* 0x040fe4000800001a */
[C---:B-1----:R-:W-:Y:S02]  /*2fc0*/  DFMA R30, R4.reuse, UR4, R30 ;  /* 0x00000004041e7c2b */ /* 0x042fe4000800001e */
[----:B------:R-:W-:-:S02]  /*2fd0*/  DFMA R36, R4, UR6, R36 ;  /* 0x0000000604247c2b */ /* 0x000fc40008000024 */
[C---:B----4-:R-:W-:Y:S02]  /*2fe0*/  DFMA R46, R10.reuse, UR22, R46 ;  /* 0x000000160a2e7c2b */ /* 0x050fe4000800002e */
[C---:B------:R-:W-:Y:S02]  /*2ff0*/  DFMA R42, R10.reuse, UR44, R42 ;  /* 0x0000002c0a2a7c2b */ /* 0x040fe4000800002a */
[----:B------:R-:W-:Y:S02]  /*3000*/  DFMA R48, R10, UR46, R48 ;  /* 0x0000002e0a307c2b */ /* 0x000fe40008000030 */
[----:B------:R-:W-:Y:S02]  /*3010*/  DFMA R32, R2, R8, R32 ;  /* 0x000000080220722b */ /* 0x000fe40000000020 */
[----:B------:R-:W-:Y:S02]  /*3020*/  DFMA R40, R16, R44, R40 ;  /* 0x0000002c1028722b */ /* 0x000fe40000000028 */
[----:B------:R-:W-:-:S02]  /*3030*/  DFMA R26, R2, UR26, R26 ;  /* 0x0000001a021a7c2b */ /* 0x000fc4000800001a */
[C---:B------:R-:W-:Y:S02]  /*3040*/  DFMA R30, R2.reuse, UR48, R30 ;  /* 0x00000030021e7c2b */ /* 0x040fe4000800001e */
[----:B------:R-:W-:Y:S02]  /*3050*/  DFMA R2, R2, UR50, R36 ;  /* 0x0000003202027c2b */ /* 0x000fe40008000024 */
[C---:B0-----:R-:W-:Y:S02]  /*3060*/  DFMA R46, R16.reuse, UR8, R46 ;  /* 0x00000008102e7c2b */ /* 0x041fe4000800002e */
[C---:B--2---:R-:W-:Y:S02]  /*3070*/  DFMA R42, R16.reuse, UR12, R42 ;  /* 0x0000000c102a7c2b */ /* 0x044fe4000800002a */
[----:B------:R-:W-:Y:S02]  /*3080*/  DFMA R48, R16, UR14, R48 ;  /* 0x0000000e10307c2b */ /* 0x000fe40008000030 */
        /* <DEDUP_REMOVED lines=8> */
.L_x_1089:
[----:B------:R-:W-:Y:S05]  /*3110*/  BSYNC.RECONVERGENT B0 ;  /* 0x0000000000007941 */ /* 0x000fea0003800200 */
.L_x_1088:
[----:B------:R-:W-:Y:S06]  /*3120*/  BAR.SYNC.DEFER_BLOCKING 0x0 ;  /* 0x0000000000007b1d */ /* 0x000fec0000010000 */
[----:B------:R-:W-:Y:S05]  /*3130*/  @!P0 EXIT ;  /* 0x000000000000894d */ /* 0x000fea0003800000 */
[----:B01----:R-:W0:Y:S01]  /*3140*/  LDC.64 R2, c[0x0][0x3a8] ;  /* 0x0000ea00ff027b82 */ /* 0x003e220000000a00 */
[----:B------:R-:W-:-:S04]  /*3150*/  LOP3.LUT R5, R12, 0x3f, RZ, 0xc0, !PT ;  /* 0x0000003f0c057812 */ /* 0x000fc800078ec0ff */
[----:B------:R-:W-:-:S05]  /*3160*/  LEA R5, R0, R5, 0x9 ;  /* 0x0000000500057211 */ /* 0x000fca00078e48ff */
        /* <DEDUP_REMOVED lines=10> */
.L_x_1090:
        /* <DEDUP_REMOVED lines=15> */
.L_x_3032:


//--------------------- .text._Z32massMatrixMultiplyRegisterKernelILi8ELi12ELi1EEviPKdS1_S1_S1_Pd --------------------------
	.section	.text._Z32massMatrixMultiplyRegisterKernelILi8ELi12ELi1EEviPKdS1_S1_S1_Pd,"ax",@progbits
	.align	128
        .global         _Z32massMatrixMultiplyRegisterKernelILi8ELi12ELi1EEviPKdS1_S1_S1_Pd
        .type           _Z32massMatrixMultiplyRegisterKernelILi8ELi12ELi1EEviPKdS1_S1_S1_Pd,@function
        .size           _Z32massMatrixMultiplyRegisterKernelILi8ELi12ELi1EEviPKdS1_S1_S1_Pd,(.L_x_3033 - _Z32massMatrixMultiplyRegisterKernelILi8ELi12ELi1EEviPKdS1_S1_S1_Pd)
        .other          _Z32massMatrixMultiplyRegisterKernelILi8ELi12ELi1EEviPKdS1_S1_S1_Pd,@"STO_CUDA_ENTRY STV_DEFAULT"
_Z32massMatrixMultiplyRegisterKernelILi8ELi12ELi1EEviPKdS1_S1_S1_Pd:
.text._Z32massMatrixMultiplyRegisterKernelILi8ELi12ELi1EEviPKdS1_S1_S1_Pd:
        /* <DEDUP_REMOVED lines=25> */
[C---:B------:R-:W-:Y:S01]  /*0190*/  ISETP.GT.U32.AND P2, PT, R0.reuse, 0x5f, PT ;  /* 0x0000005f0000780c */ /* 0x040fe20003f44070 */
[----:B--2---:R0:W-:Y:S04]  /*01a0*/  @!P0 STS.64 [R15], R2 ;  /* 0x000000020f008388 */ /* 0x0041e80000000a00 */
[----:B---3--:R-:W-:Y:S01]  /*01b0*/  @!P0 STS.64 [R19], R12 ;  /* 0x0000000c13008388 */ /* 0x008fe20000000a00 */
[----:B------:R-:W-:Y:S01]  /*01c0*/  BAR.SYNC.DEFER_BLOCKING 0x0 ;  /* 0x0000000000007b1d */ /* 0x000fe20000010000 */
[----:B------:R-:W-:Y:S01]  /*01d0*/  ISETP.GE.U32.AND P0, PT, R0, 0x40, PT ;  /* 0x000000400000780c */ /* 0x000fe20003f06070 */
[----:B0-----:R-:W-:Y:S01]  /*01e0*/  VIADD R2, R64, UR5 ;  /* 0x0000000540027c36 */ /* 0x001fe20008000000 */
[----:B------:R-:W-:-:S03]  /*01f0*/  LOP3.LUT R3, R0, 0x7, RZ, 0xc0, !PT ;  /* 0x0000000700037812 */ /* 0x000fc600078ec0ff */
[----:B------:R-:W0:Y:S04]  /*0200*/  LDS.128 R20, [UR4+0x3610] ;  /* 0x00361004ff147984 */ /* 0x000e280008000c00 */
[----:B------:R-:W1:Y:S04]  /*0210*/  LDS.128 R8, [UR4+0x36c0] ;  /* 0x0036c004ff087984 */ /* 0x000e680008000c00 */
[----:B------:R-:W2:Y:S04]  /*0220*/  LDS.128 R24, [UR4+0x36d0] ;  /* 0x0036d004ff187984 */ /* 0x000ea80008000c00 */
[----:B------:R-:W3:Y:S04]  /*0230*/  LDS.128 R28, [UR4+0x3620] ;  /* 0x00362004ff1c7984 */ /* 0x000ee80008000c00 */
[----:B------:R-:W4:Y:S04]  /*0240*/  LDS.128 R40, [UR4+0x3630] ;  /* 0x00363004ff287984 */ /* 0x000f280008000c00 */
[----:B------:R-:W4:Y:S04]  /*0250*/  LDS.128 R32, [UR4+0x3640] ;  /* 0x00364004ff207984 */ /* 0x000f280008000c00 */
[----:B------:R-:W4:Y:S04]  /*0260*/  LDS.128 R36, [UR4+0x36e0] ;  /* 0x0036e004ff247984 */ /* 0x000f280008000c00 */
[----:B------:R-:W-:Y:S04]  /*0270*/  LDS.128 R12, [UR4+0x3650] ;  /* 0x00365004ff0c7984 */ /* 0x000fe80008000c00 */
[----:B------:R-:W-:Y:S01]  /*0280*/  LDS.128 R48, [UR4+0x3700] ;  /* 0x00370004ff307984 */ /* 0x000fe20008000c00 */
[----:B0-----:R-:W-:-:S02]  /*0290*/  R2UR UR6, R20 ;  /* 0x00000000140672ca */ /* 0x001fc400000e0000 */
[----:B------:R-:W-:Y:S02]  /*02a0*/  R2UR UR7, R21 ;  /* 0x00000000150772ca */ /* 0x000fe400000e0000 */
[----:B-1----:R-:W-:Y:S02]  /*02b0*/  R2UR UR54, R10 ;  /* 0x000000000a3672ca */ /* 0x002fe400000e0000 */
[----:B------:R-:W-:Y:S02]  /*02c0*/  R2UR UR55, R11 ;  /* 0x000000000b3772ca */ /* 0x000fe400000e0000 */
[----:B------:R-:W-:Y:S02]  /*02d0*/  R2UR UR52, R8 ;  /* 0x00000000083472ca */ /* 0x000fe400000e0000 */
[----:B------:R-:W-:Y:S02]  /*02e0*/  R2UR UR53, R9 ;  /* 0x00000000093572ca */ /* 0x000fe400000e0000 */
[----:B------:R-:W0:Y:S01]  /*02f0*/  LDS.128 R8, [UR4+0x36f0] ;  /* 0x0036f004ff087984 */ /* 0x000e220008000c00 */
[----:B------:R-:W-:Y:S01]  /*0300*/  IMAD.U32 R18, RZ, RZ, UR6 ;  /* 0x00000006ff127e24 */ /* 0x000fe2000f8e00ff */
[----:B--2---:R-:W-:Y:S01]  /*0310*/  R2UR UR6, R24 ;  /* 0x00000000180672ca */ /* 0x004fe200000e0000 */
[----:B------:R-:W-:Y:S01]  /*0320*/  IMAD.U32 R19, RZ, RZ, UR7 ;  /* 0x00000007ff137e24 */ /* 0x000fe2000f8e00ff */
[----:B------:R-:W-:-:S02]  /*0330*/  R2UR UR7, R25 ;  /* 0x00000000190772ca */ /* 0x000fc400000e0000 */
[----:B---3--:R-:W-:Y:S02]  /*0340*/  R2UR UR46, R30 ;  /* 0x000000001e2e72ca */ /* 0x008fe400000e0000 */
[----:B------:R-:W-:Y:S02]  /*0350*/  R2UR UR47, R31 ;  /* 0x000000001f2f72ca */ /* 0x000fe400000e0000 */
[----:B------:R-:W-:Y:S02]  /*0360*/  R2UR UR44, R28 ;  /* 0x000000001c2c72ca */ /* 0x000fe400000e0000 */
[----:B------:R-:W-:Y:S02]  /*0370*/  R2UR UR45, R29 ;  /* 0x000000001d2d72ca */ /* 0x000fe400000e0000 */
[----:B------:R-:W1:Y:S01]  /*0380*/  LDS.128 R28, [UR4+0x3710] ;  /* 0x00371004ff1c7984 */ /* 0x000e620008000c00 */
[----:B------:R-:W-:Y:S01]  /*0390*/  IMAD.U32 R20, RZ, RZ, UR6 ;  /* 0x00000006ff147e24 */ /* 0x000fe2000f8e00ff */
[----:B----4-:R-:W-:Y:S01]  /*03a0*/  R2UR UR6, R40 ;  /* 0x00000000280672ca */ /* 0x010fe200000e0000 */
[----:B------:R-:W-:Y:S01]  /*03b0*/  IMAD.U32 R21, RZ, RZ, UR7 ;  /* 0x00000007ff157e24 */ /* 0x000fe2000f8e00ff */
[----:B------:R-:W-:-:S02]  /*03c0*/  R2UR UR38, R42 ;  /* 0x000000002a2672ca */ /* 0x000fc400000e0000 */
[----:B------:R-:W-:Y:S02]  /*03d0*/  R2UR UR39, R43 ;  /* 0x000000002b2772ca */ /* 0x000fe400000e0000 */
[----:B------:R-:W-:Y:S02]  /*03e0*/  R2UR UR7, R41 ;  /* 0x00000000290772ca */ /* 0x000fe400000e0000 */
[----:B------:R-:W-:Y:S01]  /*03f0*/  R2UR UR48, R26 ;  /* 0x000000001a3072ca */ /* 0x000fe200000e0000 */
[----:B------:R-:W2:Y:S01]  /*0400*/  LDS.128 R40, [UR4+0x3670] ;  /* 0x00367004ff287984 */ /* 0x000ea20008000c00 */
[----:B------:R-:W-:Y:S02]  /*0410*/  R2UR UR49, R27 ;  /* 0x000000001b3172ca */ /* 0x000fe400000e0000 */
[----:B------:R-:W-:Y:S01]  /*0420*/  R2UR UR34, R34 ;  /* 0x00000000222272ca */ /* 0x000fe200000e0000 */
[----:B------:R-:W3:Y:S01]  /*0430*/  LDS.128 R24, [UR4+0x3660] ;  /* 0x00366004ff187984 */ /* 0x000ee20008000c00 */
[----:B------:R-:W-:Y:S01]  /*0440*/  IMAD.U32 R44, RZ, RZ, UR6 ;  /* 0x00000006ff2c7e24 */ /* 0x000fe2000f8e00ff */
[----:B------:R-:W-:-:S02]  /*0450*/  R2UR UR35, R35 ;  /* 0x00000000232372ca */ /* 0x000fc400000e0000 */
[----:B------:R-:W-:Y:S02]  /*0460*/  R2UR UR32, R32 ;  /* 0x00000000202072ca */ /* 0x000fe400000e0000 */
[----:B------:R-:W-:Y:S01]  /*0470*/  R2UR UR33, R33 ;  /* 0x00000000212172ca */ /* 0x000fe200000e0000 */
[----:B------:R-:W-:Y:S01]  /*0480*/  IMAD.U32 R45, RZ, RZ, UR7 ;  /* 0x00000007ff2d7e24 */ /* 0x000fe2000f8e00ff */
[----:B------:R-:W4:Y:S01]  /*0490*/  LDS.128 R32, [UR4+0x3730] ;  /* 0x00373004ff207984 */ /* 0x000f220008000c00 */
[----:B------:R-:W-:Y:S02]  /*04a0*/  R2UR UR42, R38 ;  /* 0x00000000262a72ca */ /* 0x000fe400000e0000 */
[----:B0-----:R-:W-:Y:S02]  /*04b0*/  R2UR UR6, R8 ;  /* 0x00000000080672ca */ /* 0x001fe400000e0000 */
[----:B------:R-:W-:Y:S02]  /*04c0*/  R2UR UR7, R9 ;  /* 0x00000000090772ca */ /* 0x000fe400000e0000 */
[----:B------:R-:W-:-:S02]  /*04d0*/  R2UR UR26, R14 ;  /* 0x000000000e1a72ca */ /* 0x000fc400000e0000 */
[----:B------:R-:W-:Y:S02]  /*04e0*/  R2UR UR27, R15 ;  /* 0x000000000f1b72ca */ /* 0x000fe400000e0000 */
[----:B------:R-:W-:Y:S02]  /*04f0*/  R2UR UR10, R12 ;  /* 0x000000000c0a72ca */ /* 0x000fe400000e0000 */
[----:B------:R-:W-:Y:S02]  /*0500*/  R2UR UR11, R13 ;  /* 0x000000000d0b72ca */ /* 0x000fe400000e0000 */
[----:B------:R-:W0:Y:S01]  /*0510*/  LDS.128 R12, [UR4+0x3680] ;  /* 0x00368004ff0c7984 */ /* 0x000e220008000c00 */
[----:B------:R-:W-:Y:S01]  /*0520*/  IMAD.U32 R38, RZ, RZ, UR6 ;  /* 0x00000006ff267e24 */ /* 0x000fe2000f8e00ff */
[----:B------:R-:W3:Y:S01]  /*0530*/  LDCU UR6, c[0x0][0x380] ;  /* 0x00007000ff0677ac */ /* 0x000ee20008000800 */
[----:B-1----:R-:W-:Y:S02]  /*0540*/  R2UR UR24, R30 ;  /* 0x000000001e1872ca */ /* 0x002fe400000e0000 */
[----:B------:R-:W-:-:S02]  /*0550*/  R2UR UR25, R31 ;  /* 0x000000001f1972ca */ /* 0x000fc400000e0000 */
[----:B------:R-:W-:Y:S02]  /*0560*/  R2UR UR8, R28 ;  /* 0x000000001c0872ca */ /* 0x000fe400000e0000 */
[----:B------:R-:W-:Y:S02]  /*0570*/  R2UR UR9, R29 ;  /* 0x000000001d0972ca */ /* 0x000fe400000e0000 */
[----:B------:R-:W1:Y:S01]  /*0580*/  LDS.128 R28, [UR4+0x3740] ;  /* 0x00374004ff1c7984 */ /* 0x000e620008000c00 */
[----:B------:R-:W-:Y:S01]  /*0590*/  R2UR UR43, R39 ;  /* 0x00000000272b72ca */ /* 0x000fe200000e0000 */
[----:B------:R-:W-:Y:S01]  /*05a0*/  IMAD.U32 R39, RZ, RZ, UR7 ;  /* 0x00000007ff277e24 */ /* 0x000fe2000f8e00ff */
[----:B--2---:R-:W-:Y:S02]  /*05b0*/  R2UR UR7, R41 ;  /* 0x00000000290772ca */ /* 0x004fe400000e0000 */
[----:B------:R-:W-:Y:S02]  /*05c0*/  R2UR UR36, R10 ;  /* 0x000000000a2472ca */ /* 0x000fe400000e0000 */
[----:B------:R-:W-:-:S02]  /*05d0*/  R2UR UR37, R11 ;  /* 0x000000000b2572ca */ /* 0x000fc400000e0000 */
[----:B---3--:R-:W-:Y:S01]  /*05e0*/  ISETP.LT.AND P0, PT, R2, UR6, !P0 ;  /* 0x0000000602007c0c */ /* 0x008fe2000c701270 */
[----:B------:R-:W2:Y:S01]  /*05f0*/  LDS.128 R8, [UR4+0x3720] ;  /* 0x00372004ff087984 */ /* 0x000ea20008000c00 */
[----:B------:R-:W-:Y:S02]  /*0600*/  R2UR UR6, R40 ;  /* 0x00000000280672ca */ /* 0x000fe400000e0000 */
[----:B------:R-:W-:Y:S02]  /*0610*/  R2UR UR22, R26 ;  /* 0x000000001a1672ca */ /* 0x000fe400000e0000 */
[----:B------:R-:W-:Y:S01]  /*0620*/  R2UR UR23, R27 ;  /* 0x000000001b1772ca */ /* 0x000fe200000e0000 */
[----:B------:R-:W-:Y:S01]  /*0630*/  IMAD.U32 R47, RZ, RZ, UR7 ;  /* 0x00000007ff2f7e24 */ /* 0x000fe2000f8e00ff */
[----:B------:R-:W-:Y:S02]  /*0640*/  R2UR UR20, R24 ;  /* 0x00000000181472ca */ /* 0x000fe400000e0000 */
[----:B------:R-:W-:-:S02]  /*0650*/  R2UR UR21, R25 ;  /* 0x00000000191572ca */ /* 0x000fc400000e0000 */
[----:B------:R-:W3:Y:S01]  /*0660*/  LDS.128 R24, [UR4+0x3690] ;  /* 0x00369004ff187984 */ /* 0x000ee20008000c00 */
[----:B----4-:R-:W-:Y:S01]  /*0670*/  R2UR UR7, R33 ;  /* 0x00000000210772ca */ /* 0x010fe200000e0000 */
[----:B------:R-:W4:Y:S01]  /*0680*/  @P0 LDC.64 R54, c[0x0][0x3a0] ;  /* 0x0000e800ff360b82 */ /* 0x000f220000000a00 */
[----:B------:R-:W-:Y:S01]  /*0690*/  IMAD.U32 R46, RZ, RZ, UR6 ;  /* 0x00000006ff2e7e24 */ /* 0x000fe2000f8e00ff */
        /* <DEDUP_REMOVED lines=9> */
[----:B0-----:R-:W-:Y:S01]  /*0730*/  R2UR UR7, R13 ;  /* 0x000000000d0772ca */ /* 0x001fe200000e0000 */
[----:B------:R-:W-:Y:S01]  /*0740*/  IMAD.U32 R48, RZ, RZ, UR6 ;  /* 0x00000006ff307e24 */ /* 0x000fe2000f8e00ff */
[----:B------:R-:W-:Y:S01]  /*0750*/  R2UR UR6, R12 ;  /* 0x000000000c0672ca */ /* 0x000fe200000e0000 */
[----:B------:R-:W-:Y:S01]  /*0760*/  IMAD.U32 R36, RZ, RZ, UR8 ;  /* 0x00000008ff247e24 */ /* 0x000fe2000f8e00ff */
[----:B-1----:R-:W-:-:S02]  /*0770*/  R2UR UR58, R28 ;  /* 0x000000001c3a72ca */ /* 0x002fc400000e0000 */
[----:B------:R-:W-:Y:S02]  /*0780*/  R2UR UR59, R29 ;  /* 0x000000001d3b72ca */ /* 0x000fe400000e0000 */
[----:B------:R-:W-:Y:S01]  /*0790*/  R2UR UR41, R37 ;  /* 0x00000000252972ca */ /* 0x000fe200000e0000 */
[----:B------:R-:W-:Y:S01]  /*07a0*/  IMAD.U32 R37, RZ, RZ, UR9 ;  /* 0x00000009ff257e24 */ /* 0x000fe2000f8e00ff */
[----:B------:R-:W-:Y:S02]  /*07b0*/  R2UR UR30, R50 ;  /* 0x00000000321e72ca */ /* 0x000fe400000e0000 */
        /* <DEDUP_REMOVED lines=16> */
[----:B------:R-:W1:Y:S01]  /*08c0*/  LDS.128 R32, [UR4+0x36b0] ;  /* 0x0036b004ff207984 */ /* 0x000e620008000c00 */
[----:B------:R-:W-:-:S02]  /*08d0*/  R2UR UR11, R15 ;  /* 0x000000000f0b72ca */ /* 0x000fc400000e0000 */
[----:B------:R-:W-:Y:S01]  /*08e0*/  R2UR UR8, R30 ;  /* 0x000000001e0872ca */ /* 0x000fe200000e0000 */
[----:B------:R-:W2:Y:S01]  /*08f0*/  LDS.128 R12, [UR4+0x36a0] ;  /* 0x0036a004ff0c7984 */ /* 0x000ea20008000c00 */
[----:B------:R-:W-:Y:S02]  /*0900*/  R2UR UR9, R31 ;  /* 0x000000001f0972ca */ /* 0x000fe400000e0000 */
[----:B---3--:R-:W-:Y:S01]  /*0910*/  R2UR UR6, R26 ;  /* 0x000000001a0672ca */ /* 0x008fe200000e0000 */
[----:B------:R-:W3:Y:S01]  /*0920*/  LDS.128 R28, [UR4+0x3760] ;  /* 0x00376004ff1c7984 */ /* 0x000ee20008000c00 */
[----:B------:R-:W-:Y:S02]  /*0930*/  R2UR UR7, R27 ;  /* 0x000000001b0772ca */ /* 0x000fe400000e0000 */
[----:B------:R-:W-:Y:S02]  /*0940*/  R2UR UR58, R24 ;  /* 0x00000000183a72ca */ /* 0x000fe400000e0000 */
[----:B------:R-:W-:-:S02]  /*0950*/  R2UR UR59, R25 ;  /* 0x00000000193b72ca */ /* 0x000fc400000e0000 */
[----:B------:R-:W3:Y:S01]  /*0960*/  LDS.128 R24, [UR4+0x3600] ;  /* 0x00360004ff187984 */ /* 0x000ee20008000c00 */
[----:B------:R-:W-:-:S05]  /*0970*/  @P0 LOP3.LUT R3, R3, 0x38, R0, 0xf8, !PT ;  /* 0x0000003803030812 */ /* 0x000fca00078ef800 */
[----:B------:R-:W-:-:S04]  /*0980*/  @P0 IMAD R3, R2, 0x200, R3 ;  /* 0x0000020002030824 */ /* 0x000fc800078e0203 */
[----:B----4-:R-:W-:-:S04]  /*0990*/  @P0 IMAD.WIDE R54, R3, 0x8, R54 ;  /* 0x0000000803360825 */ /* 0x010fc800078e0236 */
[----:B------:R-:W-:Y:S01]  /*09a0*/  IMAD.MOV.U32 R3, RZ, RZ, 0x3600 ;  /* 0x00003600ff037424 */ /* 0x000fe200078e00ff */
[----:B------:R-:W5:Y:S04]  /*09b0*/  @P0 LDG.E.64.CONSTANT R66, desc[UR56][R54.64] ;  /* 0x0000003836420981 */ /* 0x000f68000c1e9b00 */
[----:B------:R-:W5:Y:S01]  /*09c0*/  @P0 LDG.E.64.CONSTANT R4, desc[UR56][R54.64+0x200] ;  /* 0x0002003836040981 */ /* 0x000f62000c1e9b00 */
[----:B0-----:R-:W-:-:S03]  /*09d0*/  R2UR UR72, R42 ;  /* 0x000000002a4872ca */ /* 0x001fc600000e0000 */
[----:B------:R-:W5:Y:S01]  /*09e0*/  @P0 LDG.E.64.CONSTANT R6, desc[UR56][R54.64+0x400] ;  /* 0x0004003836060981 */ /* 0x000f62000c1e9b00 */
[----:B------:R-:W-:-:S03]  /*09f0*/  R2UR UR73, R43 ;  /* 0x000000002b4972ca */ /* 0x000fc600000e0000 */
[----:B------:R-:W5:Y:S01]  /*0a00*/  @P0 LDG.E.64.CONSTANT R16, desc[UR56][R54.64+0x600] ;  /* 0x0006003836100981 */ /* 0x000f62000c1e9b00 */
[----:B-1----:R-:W-:-:S03]  /*0a10*/  R2UR UR68, R34 ;  /* 0x00000000224472ca */ /* 0x002fc600000e0000 */
[----:B------:R-:W5:Y:S01]  /*0a20*/  @P0 LDG.E.64.CONSTANT R56, desc[UR56][R54.64+0x800] ;  /* 0x0008003836380981 */ /* 0x000f62000c1e9b00 */
[----:B--2---:R-:W-:-:S03]  /*0a30*/  R2UR UR60, R14 ;  /* 0x000000000e3c72ca */ /* 0x004fc600000e0000 */
[----:B------:R-:W5:Y:S01]  /*0a40*/  @P0 LDG.E.64.CONSTANT R58, desc[UR56][R54.64+0xa00] ;  /* 0x000a0038363a0981 */ /* 0x000f62000c1e9b00 */
[----:B------:R-:W-:-:S03]  /*0a50*/  R2UR UR61, R15 ;  /* 0x000000000f3d72ca */ /* 0x000fc600000e0000 */
[----:B------:R-:W5:Y:S01]  /*0a60*/  @P0 LDG.E.64.CONSTANT R60, desc[UR56][R54.64+0xc00] ;  /* 0x000c0038363c0981 */ /* 0x000f62000c1e9b00 */
[----:B------:R-:W-:-:S03]  /*0a70*/  R2UR UR62, R12 ;  /* 0x000000000c3e72ca */ /* 0x000fc600000e0000 */
[----:B------:R0:W5:Y:S01]  /*0a80*/  @P0 LDG.E.64.CONSTANT R62, desc[UR56][R54.64+0xe00] ;  /* 0x000e0038363e0981 */ /* 0x000162000c1e9b00 */
[----:B------:R-:W-:Y:S01]  /*0a90*/  R2UR UR56, R10 ;  /* 0x000000000a3872ca */ /* 0x000fe200000e0000 */
[----:B------:R-:W-:Y:S01]  /*0aa0*/  IMAD R3, R64, R3, UR4 ;  /* 0x0000000440037e24 */ /* 0x000fe2000f8e0203 */
[----:B------:R-:W-:Y:S02]  /*0ab0*/  R2UR UR57, R11 ;  /* 0x000000000b3972ca */ /* 0x000fe400000e0000 */
[----:B------:R-:W-:Y:S02]  /*0ac0*/  R2UR UR63, R13 ;  /* 0x000000000d3f72ca */ /* 0x000fe400000e0000 */
[----:B---3--:R-:W-:Y:S02]  /*0ad0*/  R2UR UR64, R30 ;  /* 0x000000001e4072ca */ /* 0x008fe400000e0000 */
[----:B------:R-:W-:Y:S01]  /*0ae0*/  R2UR UR65, R31 ;  /* 0x000000001f4172ca */ /* 0x000fe200000e0000 */
[----:B0-----:R-:W-:Y:S01]  /*0af0*/  IMAD.U32 R54, RZ, RZ, UR58 ;  /* 0x0000003aff367e24 */ /* 0x001fe2000f8e00ff */
        /* <DEDUP_REMOVED lines=23> */
[----:B------:R-:W-:Y:S01]  /*0c70*/  DFMA R26, R62, UR52, RZ ;  /* 0x000000343e1a7c2b */ /* 0x000fe200080000ff */
[----:B------:R-:W-:Y:S01]  /*0c80*/  R2UR UR59, R19 ;  /* 0x00000000133b72ca */ /* 0x000fe200000e0000 */
[----:B------:R-:W-:Y:S01]  /*0c90*/  DFMA R28, R8, UR44, RZ ;  /* 0x0000002c081c7c2b */ /* 0x000fe200080000ff */
[----:B------:R-:W-:Y:S01]  /*0ca0*/  R2UR UR74, R20 ;  /* 0x00000000144a72ca */ /* 0x000fe200000e0000 */
[----:B------:R-:W-:Y:S01]  /*0cb0*/  DFMA R30, R62, UR40, RZ ;  /* 0x000000283e1e7c2b */ /* 0x000fe200080000ff */
[----:B------:R-:W-:Y:S01]  /*0cc0*/  R2UR UR75, R21 ;  /* 0x00000000154b72ca */ /* 0x000fe200000e0000 */
[C-C-:B------:R-:W-:Y:S01]  /*0cd0*/  DADD R12, R6.reuse, R58.reuse ;  /* 0x00000000060c7229 */ /* 0x140fe2000000003a */
[----:B------:R-:W-:Y:S01]  /*0ce0*/  MOV.SPILL R71, UR57 ;  /* 0x0000003900477c02 */ /* 0x000fe20009000f00 */
[----:B------:R-:W-:Y:S01]  /*0cf0*/  DADD R58, R6, -R58 ;  /* 0x00000000063a7229 */ /* 0x000fe2000000083a */
[----:B------:R-:W-:Y:S01]  /*0d00*/  MOV.SPILL R65, UR56 ;  /* 0x0000003800417c02 */ /* 0x000fe20009000f00 */
        /* <DEDUP_REMOVED lines=8> */
[C-C-:B------:R-:W-:Y:S01]  /*0d90*/  DADD R6, R16.reuse, R56.reuse ;  /* 0x0000000010067229 */ /* 0x140fe20000000038 */
[----:B------:R-:W-:Y:S01]  /*0da0*/  R2UR UR72, R44 ;  /* 0x000000002c4872ca */ /* 0x000fe200000e0000 */
[----:B------:R-:W-:Y:S01]  /*0db0*/  DADD R16, R16, -R56 ;  /* 0x0000000010107229 */ /* 0x000fe20000000838 */
[----:B------:R-:W-:Y:S01]  /*0dc0*/  R2UR UR73, R45 ;  /* 0x000000002d4972ca */ /* 0x000fe200000e0000 */
[----:B------:R-:W-:Y:S01]  /*0dd0*/  DFMA R14, R12, UR58, R14 ;  /* 0x0000003a0c0e7c2b */ /* 0x000fe2000800000e */
[----:B------:R-:W-:Y:S01]  /*0de0*/  R2UR.FILL UR59, R42 ;  /* 0x000000002a3b72ca */ /* 0x000fe200004e0000 */
[----:B------:R-:W-:Y:S01]  /*0df0*/  DFMA R26, R58, UR74, R26 ;  /* 0x0000004a3a1a7c2b */ /* 0x000fe2000800001a */
[----:B------:R-:W-:Y:S01]  /*0e00*/  R2UR.FILL UR75, R32 ;  /* 0x00000000204b72ca */ /* 0x000fe200004e0000 */
[----:B------:R-:W-:Y:S01]  /*0e10*/  DFMA R34, R8, UR32, RZ ;  /* 0x0000002008227c2b */ /* 0x000fe200080000ff */
[----:B------:R-:W-:Y:S01]  /*0e20*/  R2UR.FILL UR74, R33 ;  /* 0x00000000214a72ca */ /* 0x000fe200004e0000 */
[----:B------:R-:W-:Y:S01]  /*0e30*/  DFMA R56, R62, UR16, RZ ;  /* 0x000000103e387c2b */ /* 0x000fe200080000ff */
[----:B------:R-:W-:Y:S01]  /*0e40*/  R2UR.FILL UR58, R43 ;  /* 0x000000002b3a72ca */ /* 0x000fe200004e0000 */
[----:B------:R-:W-:Y:S01]  /*0e50*/  DFMA R30, R58, UR56, R30 ;  /* 0x000000383a1e7c2b */ /* 0x000fe2000800001e */
[----:B------:R-:W-:Y:S01]  /*0e60*/  MOV.SPILL R41, UR7 ;  /* 0x0000000700297c02 */ /* 0x000fe20009000f00 */
[----:B------:R-:W-:Y:S01]  /*0e70*/  DFMA R42, R62, UR28, RZ ;  /* 0x0000001c3e2a7c2b */ /* 0x000fe200080000ff */
[----:B------:R-:W-:Y:S01]  /*0e80*/  MOV.SPILL R40, UR6 ;  /* 0x0000000600287c02 */ /* 0x000fe20009000f00 */
[----:B------:R-:W-:Y:S01]  /*0e90*/  DFMA R32, R12, UR72, R28 ;  /* 0x000000480c207c2b */ /* 0x000fe2000800001c */
[----:B------:R-:W-:Y:S01]  /*0ea0*/  MOV.SPILL R70, UR69 ;  /* 0x0000004500467c02 */ /* 0x000fe20009000f00 */
[----:B------:R-:W-:Y:S01]  /*0eb0*/  DFMA R28, R6, UR50, R14 ;  /* 0x00000032061c7c2b */ /* 0x000fe2000800000e */
[----:B------:R-:W-:Y:S01]  /*0ec0*/  MOV.SPILL R69, UR68 ;  /* 0x0000004400457c02 */ /* 0x000fe20009000f00 */
        /* <DEDUP_REMOVED lines=10> */
[C-C-:B------:R-:W-:Y:S01]  /*0f70*/  DADD R14, R28.reuse, -R26.reuse ;  /* 0x000000001c0e7229 */ /* 0x140fe2000000081a */
[----:B------:R-:W-:Y:S01]  /*0f80*/  R2UR UR73, R49 ;  /* 0x00000000314972ca */ /* 0x000fe200000e0000 */
[----:B------:R-:W-:Y:S01]  /*0f90*/  DADD R26, R28, R26 ;  /* 0x000000001c1a7229 */ /* 0x000fe2000000001a */
[----:B------:R-:W-:Y:S01]  /*0fa0*/  IMAD.MOV.U32 R67, RZ, RZ, 0x3600 ;  /* 0x00003600ff437424 */ /* 0x000fe200078e00ff */
[C-C-:B------:R-:W-:Y:S01]  /*0fb0*/  DADD R28, R32.reuse, -R30.reuse ;  /* 0x00000000201c7229 */ /* 0x140fe2000000081e */
[----:B------:R-:W-:Y:S01]  /*0fc0*/  R2UR UR56, R52 ;  /* 0x00000000343872ca */ /* 0x000fe200000e0000 */
[----:B------:R-:W-:Y:S01]  /*0fd0*/  DADD R30, R32, R30 ;  /* 0x00000000201e7229 */ /* 0x000fe2000000001e */
[----:B------:R-:W-:Y:S01]  /*0fe0*/  R2UR UR57, R53 ;  /* 0x00000000353972ca */ /* 0x000fe200000e0000 */
[----:B------:R-:W-:-:S02]  /*0ff0*/  DFMA R32, R8, UR20, RZ ;  /* 0x0000001408207c2b */ /* 0x000fc400080000ff */
        /* <DEDUP_REMOVED lines=10> */
[----:B------:R-:W-:Y:S01]  /*10a0*/  DFMA R56, R58, UR72, R56 ;  /* 0x000000483a387c2b */ /* 0x000fe20008000038 */
[----:B------:R-:W-:Y:S02]  /*10b0*/  R2UR UR72, R54 ;  /* 0x00000000364872ca */ /* 0x000fe400000e0000 */
[----:B------:R-:W-:Y:S01]  /*10c0*/  R2UR UR73, R55 ;  /* 0x00000000374972ca */ /* 0x000fe200000e0000 */
[----:B------:R-:W-:Y:S01]  /*10d0*/  DFMA R60, R12, UR6, R60 ;  /* 0x000000060c3c7c2b */ /* 0x000fe2000800003c */
[----:B------:R-:W-:Y:S01]  /*10e0*/  R2UR.FILL UR6, R40 ;  /* 0x00000000280672ca */ /* 0x000fe200004e0000 */
[C-C-:B------:R-:W-:Y:S01]  /*10f0*/  DADD R32, R34.reuse, -R42.reuse ;  /* 0x0000000022207229 */ /* 0x140fe2000000082a */
[----:B------:R-:W-:Y:S01]  /*1100*/  SHF.R.U32.HI R40, RZ, 0x3, R0 ;  /* 0x00000003ff287819 */ /* 0x000fe20000011600 */
[----:B------:R-:W-:Y:S01]  /*1110*/  DADD R34, R34, R42 ;  /* 0x0000000022227229 */ /* 0x000fe2000000002a */
[----:B------:R-:W-:Y:S01]  /*1120*/  R2UR.FILL UR7, R41 ;  /* 0x00000000290772ca */ /* 0x000fe200004e0000 */
[----:B------:R-:W-:Y:S01]  /*1130*/  IMAD R43, R64, R67, UR4 ;  /* 0x00000004402b7e24 */ /* 0x000fe2000f8e0243 */
[----:B------:R-:W-:Y:S01]  /*1140*/  DFMA R66, R8, UR62, RZ ;  /* 0x0000003e08427c2b */ /* 0x000fe200080000ff */
[----:B------:R-:W-:Y:S01]  /*1150*/  IMAD.SHL.U32 R41, R0, 0x8, RZ ;  /* 0x0000000800297824 */ /* 0x000fe200078e00ff */
[----:B------:R-:W-:Y:S01]  /*1160*/  DFMA R60, R6, UR14, R60 ;  /* 0x0000000e063c7c2b */ /* 0x000fe2000800003c */
[----:B------:R-:W-:Y:S01]  /*1170*/  IMAD R40, R40, 0x60, R43 ;  /* 0x0000006028287824 */ /* 0x000fe200078e022b */
[----:B------:R-:W-:-:S02]  /*1180*/  DFMA R42, R16, UR12, R56 ;  /* 0x0000000c102a7c2b */ /* 0x000fc40008000038 */
[----:B------:R-:W-:Y:S02]  /*1190*/  LOP3.LUT R41, R41, 0x38, RZ, 0xc0, !PT ;  /* 0x0000003829297812 */ /* 0x000fe400078ec0ff */
[----:B------:R-:W-:-:S03]  /*11a0*/  DFMA R66, R10, UR60, R66 ;  /* 0x0000003c0a427c2b */ /* 0x000fc60008000042 */
[----:B------:R-:W-:Y:S01]  /*11b0*/  IMAD.IADD R57, R40, 0x1, R41 ;  /* 0x0000000128397824 */ /* 0x000fe200078e0229 */
[C-C-:B------:R-:W-:Y:S02]  /*11c0*/  DADD R40, R60.reuse, -R42.reuse ;  /* 0x000000003c287229 */ /* 0x140fe4000000082a */
[----:B------:R-:W-:Y:S02]  /*11d0*/  DADD R42, R60, R42 ;  /* 0x000000003c2a7229 */ /* 0x000fe4000000002a */
[----:B------:R-:W-:Y:S01]  /*11e0*/  DFMA R60, R8, UR68, RZ ;  /* 0x00000044083c7c2b */ /* 0x000fe200080000ff */
[----:B------:R-:W-:Y:S01]  /*11f0*/  R2UR.FILL UR69, R70 ;  /* 0x00000000464572ca */ /* 0x000fe200004e0000 */
[C---:B------:R-:W-:Y:S01]  /*1200*/  DFMA R8, R62.reuse, UR56, RZ ;  /* 0x000000383e087c2b */ /* 0x040fe200080000ff */
[----:B------:R-:W-:Y:S01]  /*1210*/  R2UR.FILL UR68, R69 ;  /* 0x00000000454472ca */ /* 0x000fe200004e0000 */
[----:B------:R-:W-:Y:S01]  /*1220*/  DFMA R62, R62, UR66, RZ ;  /* 0x000000423e3e7c2b */ /* 0x000fe200080000ff */
[----:B------:R-:W-:Y:S01]  /*1230*/  R2UR.FILL UR57, R71 ;  /* 0x00000000473972ca */ /* 0x000fe200004e0000 */
[----:B------:R-:W-:Y:S01]  /*1240*/  DFMA R66, R12, UR70, R66 ;  /* 0x000000460c427c2b */ /* 0x000fe20008000042 */
[----:B------:R-:W-:Y:S01]  /*1250*/  R2UR.FILL UR56, R65 ;  /* 0x00000000413872ca */ /* 0x000fe200004e0000 */
[----:B------:R-:W-:Y:S01]  /*1260*/  DFMA R60, R10, UR10, R60 ;  /* 0x0000000a0a3c7c2b */ /* 0x000fe2000800003c */
[----:B------:R0:W-:Y:S01]  /*1270*/  STS.64 [R57+0x3180], R14 ;  /* 0x0031800e39007388 */ /* 0x0001e20000000a00 */
[----:B------:R-:W-:-:S02]  /*1280*/  DFMA R8, R4, UR8, R8 ;  /* 0x0000000804087c2b */ /* 0x000fc40008000008 */
[----:B------:R-:W-:Y:S01]  /*1290*/  DFMA R62, R4, UR64, R62 ;  /* 0x00000040043e7c2b */ /* 0x000fe2000800003e */
[----:B------:R0:W-:Y:S03]  /*12a0*/  STS.64 [R57], R26 ;  /* 0x0000001a39007388 */ /* 0x0001e60000000a00 */
[----:B------:R-:W-:Y:S01]  /*12b0*/  DFMA R60, R12, UR72, R60 ;  /* 0x000000480c3c7c2b */ /* 0x000fe2000800003c */
[----:B------:R-:W-:Y:S01]  /*12c0*/  R2UR.FILL UR73, R68 ;  /* 0x00000000444972ca */ /* 0x000fe200004e0000 */
[C---:B------:R-:W-:Y:S01]  /*12d0*/  DFMA R8, R58.reuse, UR58, R8 ;  /* 0x0000003a3a087c2b */ /* 0x040fe20008000008 */
[----:B------:R-:W-:Y:S01]  /*12e0*/  R2UR.FILL UR72, R72 ;  /* 0x00000000484872ca */ /* 0x000fe200004e0000 */
[----:B------:R-:W-:Y:S01]  /*12f0*/  DFMA R62, R58, UR74, R62 ;  /* 0x0000004a3a3e7c2b */ /* 0x000fe2000800003e */
[----:B------:R0:W-:Y:S01]  /*1300*/  STS.64 [R57+0x2d00], R28 ;  /* 0x002d001c39007388 */ /* 0x0001e20000000a00 */
[----:B------:R-:W-:-:S02]  /*1310*/  DFMA R66, R6, UR68, R66 ;  /* 0x0000004406427c2b */ /* 0x000fc40008000042 */
[----:B------:R-:W-:Y:S01]  /*1320*/  DFMA R60, R6, UR6, R60 ;  /* 0x00000006063c7c2b */ /* 0x000fe2000800003c */
[----:B------:R0:W-:Y:S01]  /*1330*/  STS.64 [R57+0x480], R30 ;  /* 0x0004801e39007388 */ /* 0x0001e20000000a00 */
[----:B------:R-:W-:-:S03]  /*1340*/  DFMA R8, R16, UR56, R8 ;  /* 0x0000003810087c2b */ /* 0x000fc60008000008 */
[----:B------:R0:W-:Y:S03]  /*1350*/  STS.64 [R57+0x2880], R32 ;  /* 0x0028802039007388 */ /* 0x0001e60000000a00 */
[----:B------:R-:W-:Y:S01]  /*1360*/  DFMA R62, R16, UR72, R62 ;  /* 0x00000048103e7c2b */ /* 0x000fe2000800003e */
[----:B------:R0:W-:Y:S01]  /*1370*/  STS.64 [R57+0x900], R34 ;  /* 0x0009002239007388 */ /* 0x0001e20000000a00 */
[C-C-:B------:R-:W-:Y:S02]  /*1380*/  DADD R4, R60.reuse, -R8.reuse ;  /* 0x000000003c047229 */ /* 0x140fe40000000808 */
[----:B------:R-:W-:Y:S01]  /*1390*/  DADD R8, R60, R8 ;  /* 0x000000003c087229 */ /* 0x000fe20000000008 */
[----:B------:R0:W-:Y:S03]  /*13a0*/  STS.64 [R57+0x2400], R40 ;  /* 0x0024002839007388 */ /* 0x0001e60000000a00 */
[C-C-:B------:R-:W-:Y:S01]  /*13b0*/  DADD R6, R66.reuse, -R62.reuse ;  /* 0x0000000042067229 */ /* 0x140fe2000000083e */
[----:B------:R0:W-:Y:S01]  /*13c0*/  STS.64 [R57+0xd80], R42 ;  /* 0x000d802a39007388 */ /* 0x0001e20000000a00 */
[----:B------:R-:W-:-:S03]  /*13d0*/  DADD R62, R66, R62 ;  /* 0x00000000423e7229 */ /* 0x000fc6000000003e */
[----:B------:R0:W-:Y:S04]  /*13e0*/  STS.64 [R57+0x1f80], R4 ;  /* 0x001f800439007388 */ /* 0x0001e80000000a00 */
[----:B------:R0:W-:Y:S04]  /*13f0*/  STS.64 [R57+0x1200], R8 ;  /* 0x0012000839007388 */ /* 0x0001e80000000a00 */
[----:B------:R0:W-:Y:S04]  /*1400*/  STS.64 [R57+0x1b00], R6 ;  /* 0x001b000639007388 */ /* 0x0001e80000000a00 */
[----:B------:R0:W-:Y:S02]  /*1410*/  STS.64 [R57+0x1680], R62 ;  /* 0x0016803e39007388 */ /* 0x0001e40000000a00 */
.L_x_1092:
[----:B------:R-:W-:Y:S05]  /*1420*/  BSYNC.RECONVERGENT B0 ;  /* 0x0000000000007941 */ /* 0x000fea0003800200 */
.L_x_1091:
[----:B------:R-:W-:Y:S06]  /*1430*/  BAR.SYNC.DEFER_BLOCKING 0x0 ;  /* 0x0000000000007b1d */ /* 0x000fec0000010000 */
[----:B------:R-:W-:Y:S04]  /*1440*/  BSSY.RECONVERGENT B0, `(.L_x_1093) ;  /* 0x000009c000007945 */ /* 0x000fe80003800200 */
[----:B------:R-:W-:Y:S05]  /*1450*/  @P2 BRA `(.L_x_1094) ;  /* 0x0000000800682947 */ /* 0x000fea0003800000 */
[----:B0-----:R-:W-:Y:S01]  /*1460*/  IMAD.MOV.U32 R27, RZ, RZ, 0x3600 ;  /* 0x00003600ff1b7424 */ /* 0x001fe200078e00ff */
[----:B-----5:R-:W-:Y:S01]  /*1470*/  SHF.R.U32.HI R5, RZ, 0x3, R0 ;  /* 0x00000003ff057819 */ /* 0x020fe20000011600 */
[----:B------:R-:W-:Y:S01]  /*1480*/  IMAD.SHL.U32 R26, R0, 0x8, RZ ;  /* 0x00000008001a7824 */ /* 0x000fe200078e00ff */
[----:B------:R-:W-:Y:S01]  /*1490*/  MOV.SPILL R6, UR7 ;  /* 0x0000000700067c02 */ /* 0x000fe20009000f00 */
[----:B------:R-:W-:Y:S01]  /*14a0*/  IMAD R64, R64, R27, UR4 ;  /* 0x0000000440407e24 */ /* 0x000fe2000f8e021b */
[----:B------:R-:W-:Y:S02]  /*14b0*/  MOV.SPILL R79, UR6 ;  /* 0x00000006004f7c02 */ /* 0x000fe40009000f00 */
[----:B------:R-:W-:Y:S01]  /*14c0*/  LOP3.LUT R26, R26, 0x38, RZ, 0xc0, !PT ;  /* 0x000000381a1a7812 */ /* 0x000fe200078ec0ff */
[----:B------:R-:W-:Y:S01]  /*14d0*/  IMAD R64, R5, 0x60, R64 ;  /* 0x0000006005407824 */ /* 0x000fe200078e0240 */
[----:B------:R-:W-:Y:S02]  /*14e0*/  R2UR UR6, R50 ;  /* 0x00000000320672ca */ /* 0x000fe400000e0000 */
[----:B------:R-:W-:Y:S01]  /*14f0*/  R2UR UR7, R51 ;  /* 0x00000000330772ca */ /* 0x000fe200000e0000 */
[----:B------:R-:W-:Y:S01]  /*1500*/  IMAD R5, R5, 0x420, R64 ;  /* 0x0000042005057824 */ /* 0x000fe200078e0240 */
[----:B------:R-:W-:-:S02]  /*1510*/  MOV.SPILL R14, UR15 ;  /* 0x0000000f000e7c02 */ /* 0x000fc40009000f00 */
[----:B------:R-:W-:Y:S01]  /*1520*/  MOV.SPILL R80, UR14 ;  /* 0x0000000e00507c02 */ /* 0x000fe20009000f00 */
[----:B------:R-:W-:Y:S01]  /*1530*/  IMAD.IADD R5, R26, 0x1, R5 ;  /* 0x000000011a057824 */ /* 0x000fe200078e0205 */
[----:B------:R-:W-:Y:S02]  /*1540*/  R2UR UR14, R52 ;  /* 0x00000000340e72ca */ /* 0x000fe400000e0000 */
[----:B------:R-:W-:Y:S02]  /*1550*/  R2UR UR15, R53 ;  /* 0x00000000350f72ca */ /* 0x000fe400000e0000 */
[----:B------:R-:W-:Y:S01]  /*1560*/  LDS.64 R40, [R5] ;  /* 0x0000000005287984 */ /* 0x000fe20000000a00 */
[----:B------:R-:W-:Y:S02]  /*1570*/  MOV.SPILL R13, UR69 ;  /* 0x00000045000d7c02 */ /* 0x000fe40009000f00 */
[----:B------:R-:W-:Y:S01]  /*1580*/  MOV.SPILL R78, UR68 ;  /* 0x00000044004e7c02 */ /* 0x000fe20009000f00 */
[----:B------:R-:W0:Y:S01]  /*1590*/  LDS.64 R26, [R5+0x2a0] ;  /* 0x0002a000051a7984 */ /* 0x000e220000000a00 */
[----:B------:R-:W-:-:S02]  /*15a0*/  MOV.SPILL R11, UR49 ;  /* 0x00000031000b7c02 */ /* 0x000fc40009000f00 */
[----:B------:R-:W-:Y:S01]  /*15b0*/  MOV.SPILL R77, UR48 ;  /* 0x00000030004d7c02 */ /* 0x000fe20009000f00 */
[----:B------:R-:W-:Y:S01]  /*15c0*/  LDS.64 R42, [R5+0x60] ;  /* 0x00006000052a7984 */ /* 0x000fe20000000a00 */
[----:B------:R-:W-:Y:S02]  /*15d0*/  MOV.SPILL R9, UR37 ;  /* 0x0000002500097c02 */ /* 0x000fe40009000f00 */
[----:B------:R-:W-:Y:S01]  /*15e0*/  MOV.SPILL R76, UR36 ;  /* 0x00000024004c7c02 */ /* 0x000fe20009000f00 */
[----:B------:R-:W1:Y:S01]  /*15f0*/  LDS.64 R70, [R5+0x240] ;  /* 0x0002400005467984 */ /* 0x000e620000000a00 */
[----:B------:R-:W-:Y:S02]  /*1600*/  MOV.SPILL R7, UR25 ;  /* 0x0000001900077c02 */ /* 0x000fe40009000f00 */
[----:B------:R-:W-:Y:S01]  /*1610*/  MOV.SPILL R8, UR24 ;  /* 0x0000001800087c02 */ /* 0x000fe20009000f00 */
[----:B------:R-:W-:Y:S01]  /*1620*/  LDS.64 R28, [R5+0xc0] ;  /* 0x0000c000051c7984 */ /* 0x000fe20000000a00 */
[----:B------:R-:W-:-:S02]  /*1630*/  MOV.SPILL R4, UR13 ;  /* 0x0000000d00047c02 */ /* 0x000fc40009000f00 */
[----:B------:R-:W-:Y:S01]  /*1640*/  MOV.SPILL R17, UR12 ;  /* 0x0000000c00117c02 */ /* 0x000fe20009000f00 */
[----:B------:R-:W2:Y:S01]  /*1650*/  LDS.64 R58, [R5+0x1e0] ;  /* 0x0001e000053a7984 */ /* 0x000ea20000000a00 */
[----:B------:R-:W-:Y:S02]  /*1660*/  MOV.SPILL R12, UR57 ;  /* 0x00000039000c7c02 */ /* 0x000fe40009000f00 */
[----:B------:R-:W-:Y:S01]  /*1670*/  MOV.SPILL R16, UR56 ;  /* 0x0000003800107c02 */ /* 0x000fe20009000f00 */
[----:B------:R-:W-:Y:S01]  /*1680*/  LDS.64 R32, [R5+0x120] ;  /* 0x0001200005207984 */ /* 0x000fe20000000a00 */
        /* <DEDUP_REMOVED lines=10> */
[C-C-:B0-----:R-:W-:Y:S01]  /*1730*/  DADD R60, R40.reuse, R26.reuse ;  /* 0x00000000283c7229 */ /* 0x141fe2000000001a */
[----:B------:R-:W-:Y:S01]  /*1740*/  R2UR UR12, R38 ;  /* 0x00000000260c72ca */ /* 0x000fe200000e0000 */
[----:B------:R-:W-:Y:S01]  /*1750*/  DADD R40, R40, -R26 ;  /* 0x0000000028287229 */ /* 0x000fe2000000081a */
[----:B------:R-:W-:Y:S01]  /*1760*/  R2UR UR13, R39 ;  /* 0x00000000270d72ca */ /* 0x000fe200000e0000 */
[----:B------:R-:W0:Y:S01]  /*1770*/  LDS.64 R26, [R5+0x180] ;  /* 0x00018000051a7984 */ /* 0x000e220000000a00 */
[----:B------:R-:W-:Y:S02]  /*1780*/  R2UR UR56, R36 ;  /* 0x00000000243872ca */ /* 0x000fe400000e0000 */
[----:B------:R-:W-:Y:S01]  /*1790*/  R2UR UR57, R37 ;  /* 0x00000000253972ca */ /* 0x000fe200000e0000 */
[----:B------:R-:W-:Y:S01]  /*17a0*/  DFMA R34, R24, R60, RZ ;  /* 0x0000003c1822722b */ /* 0x000fe200000000ff */
[----:B------:R-:W-:Y:S01]  /*17b0*/  R2UR UR72, R48 ;  /* 0x00000000304872ca */ /* 0x000fe200000e0000 */
[C---:B------:R-:W-:Y:S01]  /*17c0*/  DFMA R68, R60.reuse, UR44, RZ ;  /* 0x0000002c3c447c2b */ /* 0x040fe200080000ff */
[----:B------:R-:W-:Y:S01]  /*17d0*/  R2UR UR73, R49 ;  /* 0x00000000314972ca */ /* 0x000fe200000e0000 */
[----:B------:R-:W-:-:S02]  /*17e0*/  DFMA R66, R60, UR32, RZ ;  /* 0x000000203c427c2b */ /* 0x000fc400080000ff */
[C---:B------:R-:W-:Y:S02]  /*17f0*/  DFMA R64, R60.reuse, UR20, RZ ;  /* 0x000000143c407c2b */ /* 0x040fe400080000ff */
[----:B------:R-:W-:Y:S01]  /*1800*/  DFMA R62, R60, UR6, RZ ;  /* 0x000000063c3e7c2b */ /* 0x000fe200080000ff */
[----:B------:R-:W-:Y:S01]  /*1810*/  R2UR UR6, R44 ;  /* 0x000000002c0672ca */ /* 0x000fe200000e0000 */
[--C-:B-1----:R-:W-:Y:S01]  /*1820*/  DADD R30, R42, R70.reuse ;  /* 0x000000002a1e7229 */ /* 0x102fe20000000046 */
[----:B------:R-:W-:Y:S01]  /*1830*/  R2UR UR7, R45 ;  /* 0x000000002d0772ca */ /* 0x000fe200000e0000 */
[----:B------:R-:W-:Y:S02]  /*1840*/  DFMA R60, R60, UR62, RZ ;  /* 0x0000003e3c3c7c2b */ /* 0x000fe400080000ff */
[----:B------:R-:W-:Y:S02]  /*1850*/  DADD R70, R42, -R70 ;  /* 0x000000002a467229 */ /* 0x000fe40000000846 */
[----:B------:R-:W-:-:S02]  /*1860*/  DFMA R56, R40, UR40, RZ ;  /* 0x0000002828387c2b */ /* 0x000fc400080000ff */
[C---:B------:R-:W-:Y:S02]  /*1870*/  DFMA R34, R30.reuse, UR76, R34 ;  /* 0x0000004c1e227c2b */ /* 0x040fe40008000022 */
        /* <DEDUP_REMOVED lines=8> */
[C---:B------:R-:W-:Y:S01]  /*1900*/  DFMA R42, R40.reuse, UR14, RZ ;  /* 0x0000000e282a7c2b */ /* 0x040fe200080000ff */
[----:B------:R-:W-:Y:S01]  /*1910*/  R2UR UR14, R18 ;  /* 0x00000000120e72ca */ /* 0x000fe200000e0000 */
[----:B------:R-:W-:Y:S01]  /*1920*/  DFMA R40, R40, UR66, RZ ;  /* 0x0000004228287c2b */ /* 0x000fe200080000ff */
[----:B------:R-:W-:Y:S01]  /*1930*/  R2UR UR15, R19 ;  /* 0x00000000130f72ca */ /* 0x000fe200000e0000 */
[----:B------:R-:W-:-:S02]  /*1940*/  DFMA R30, R70, UR54, R30 ;  /* 0x00000036461e7c2b */ /* 0x000fc4000800001e */
[C---:B------:R-:W-:Y:S02]  /*1950*/  DFMA R56, R70.reuse, UR42, R56 ;  /* 0x0000002a46387c2b */ /* 0x040fe40008000038 */
[C---:B------:R-:W-:Y:S02]  /*1960*/  DFMA R74, R70.reuse, UR30, R74 ;  /* 0x0000001e464a7c2b */ /* 0x040fe4000800004a */
[C---:B------:R-:W-:Y:S02]  /*1970*/  DFMA R72, R70.reuse, UR18, R72 ;  /* 0x0000001246487c2b */ /* 0x040fe40008000048 */
[C---:B------:R-:W-:Y:S02]  /*1980*/  DFMA R42, R70.reuse, UR8, R42 ;  /* 0x00000008462a7c2b */ /* 0x040fe4000800002a */
[----:B------:R-:W-:Y:S02]  /*1990*/  DFMA R40, R70, UR64, R40 ;  /* 0x0000004046287c2b */ /* 0x000fe40008000028 */
[----:B--2---:R-:W-:-:S02]  /*19a0*/  DADD R70, R28, R58 ;  /* 0x000000001c467229 */ /* 0x004fc4000000003a */
[----:B------:R-:W-:Y:S02]  /*19b0*/  DADD R28, R28, -R58 ;  /* 0x000000001c1c7229 */ /* 0x000fe4000000083a */
[C-C-:B0-----:R-:W-:Y:S02]  /*19c0*/  DADD R58, R32.reuse, R26.reuse ;  /* 0x00000000203a7229 */ /* 0x141fe4000000001a */
[----:B------:R-:W-:Y:S02]  /*19d0*/  DADD R26, R32, -R26 ;  /* 0x00000000201a7229 */ /* 0x000fe4000000081a */
        /* <DEDUP_REMOVED lines=38> */
[C---:B------:R-:W-:Y:S02]  /*1c40*/  DFMA R74, R26.reuse, UR24, R74 ;  /* 0x000000181a4a7c2b */ /* 0x040fe4000800004a */
[C---:B------:R-:W-:Y:S02]  /*1c50*/  DFMA R72, R26.reuse, UR12, R72 ;  /* 0x0000000c1a487c2b */ /* 0x040fe40008000048 */
[----:B------:R-:W-:Y:S02]  /*1c60*/  DFMA R42, R26, UR56, R42 ;  /* 0x000000381a2a7c2b */ /* 0x000fe4000800002a */
[----:B------:R-:W-:Y:S02]  /*1c70*/  DADD R6, R34, -R30 ;  /* 0x0000000022067229 */ /* 0x000fe4000000081e */
[----:B------:R-:W-:-:S02]  /*1c80*/  DFMA R40, R26, UR72, R40 ;  /* 0x000000481a287c2b */ /* 0x000fc40008000028 */
        /* <DEDUP_REMOVED lines=23> */
.L_x_1094:
[----:B------:R-:W-:Y:S05]  /*1e00*/  BSYNC.RECONVERGENT B0 ;  /* 0x0000000000007941 */ /* 0x000fea0003800200 */
.L_x_1093:
[----:B0----5:R-:W-:Y:S01]  /*1e10*/  LOP3.LUT R4, R0, 0xffff, RZ, 0xc0, !PT ;  /* 0x0000ffff00047812 */ /* 0x021fe200078ec0ff */
[----:B------:R-:W-:Y:S01]  /*1e20*/  BAR.SYNC.DEFER_BLOCKING 0x0 ;  /* 0x0000000000007b1d */ /* 0x000fe20000010000 */
[----:B-1----:R-:W-:Y:S01]  /*1e30*/  MOV.SPILL R10, UR45 ;  /* 0x0000002d000a7c02 */ /* 0x002fe20009000f00 */
[----:B------:R-:W-:Y:S01]  /*1e40*/  IMAD.MOV.U32 R6, RZ, RZ, 0xb ;  /* 0x0000000bff067424 */ /* 0x000fe200078e00ff */
[----:B------:R-:W-:Y:S01]  /*1e50*/  MOV.SPILL R11, UR44 ;  /* 0x0000002c000b7c02 */ /* 0x000fe20009000f00 */
[----:B------:R-:W-:Y:S01]  /*1e60*/  IMAD R4, R4, 0x1556, RZ ;  /* 0x0000155604047824 */ /* 0x000fe200078e02ff */
[----:B------:R-:W-:Y:S01]  /*1e70*/  R2UR UR5, R53 ;  /* 0x00000000350572ca */ /* 0x000fe200000e0000 */
[----:B------:R-:W-:Y:S01]  /*1e80*/  UMOV UR4, 0x900c ;  /* 0x0000900c00047882 */ /* 0x000fe20000000000 */
[----:B------:R-:W-:Y:S02]  /*1e90*/  MOV.SPILL R80, UR41 ;  /* 0x0000002900507c02 */ /* 0x000fe40009000f00 */
[----:B------:R-:W-:-:S02]  /*1ea0*/  SHF.R.U32.HI R4, RZ, 0x10, R4 ;  /* 0x00000010ff047819 */ /* 0x000fc40000011604 */
[----:B------:R-:W-:Y:S02]  /*1eb0*/  MOV.SPILL R81, UR40 ;  /* 0x0000002800517c02 */ /* 0x000fe40009000f00 */
[----:B------:R-:W-:Y:S02]  /*1ec0*/  PRMT R5, R4, 0x9910, RZ ;  /* 0x0000991004057816 */ /* 0x000fe400000000ff */
[----:B------:R-:W-:Y:S02]  /*1ed0*/  MOV.SPILL R78, UR29 ;  /* 0x0000001d004e7c02 */ /* 0x000fe40009000f00 */
[----:B------:R-:W-:Y:S01]  /*1ee0*/  MOV.SPILL R79, UR28 ;  /* 0x0000001c004f7c02 */ /* 0x000fe20009000f00 */
[----:B------:R-:W-:Y:S01]  /*1ef0*/  IMAD R5, R5, 0xc, RZ ;  /* 0x0000000c05057824 */ /* 0x000fe200078e02ff */
[----:B------:R-:W-:Y:S02]  /*1f00*/  MOV.SPILL R8, UR63 ;  /* 0x0000003f00087c02 */ /* 0x000fe40009000f00 */
[----:B------:R-:W-:Y:S01]  /*1f10*/  MOV.SPILL R9, UR62 ;  /* 0x0000003e00097c02 */ /* 0x000fe20009000f00 */
[----:B------:R-:W-:Y:S01]  /*1f20*/  IMAD.MOV R5, RZ, RZ, -R5 ;  /* 0x000000ffff057224 */ /* 0x000fe200078e0a05 */
[----:B------:R-:W-:-:S02]  /*1f30*/  MOV.SPILL R76, UR17 ;  /* 0x00000011004c7c02 */ /* 0x000fc40009000f00 */
[----:B------:R-:W-:Y:S02]  /*1f40*/  MOV.SPILL R82, UR16 ;  /* 0x0000001000527c02 */ /* 0x000fe40009000f00 */
[----:B------:R-:W-:Y:S02]  /*1f50*/  PRMT R7, R5, 0x7710, RZ ;  /* 0x0000771005077816 */ /* 0x000fe400000000ff */
[----:B------:R-:W-:Y:S02]  /*1f60*/  MOV.SPILL R77, UR53 ;  /* 0x00000035004d7c02 */ /* 0x000fe40009000f00 */
[----:B------:R-:W-:Y:S01]  /*1f70*/  MOV.SPILL R83, UR52 ;  /* 0x0000003400537c02 */ /* 0x000fe20009000f00 */
[----:B------:R-:W-:-:S05]  /*1f80*/  IMAD.IADD R7, R7, 0x1, R0 ;  /* 0x0000000107077824 */ /* 0x000fca00078e0200 */
[C---:B------:R-:W-:Y:S01]  /*1f90*/  PRMT R5, R7.reuse, 0x5410, R4 ;  /* 0x0000541007057816 */ /* 0x040fe20000000004 */
[----:B------:R-:W-:Y:S01]  /*1fa0*/  IMAD R4, R4, 0x480, R3 ;  /* 0x0000048004047824 */ /* 0x000fe200078e0203 */
[----:B------:R-:W-:-:S03]  /*1fb0*/  LOP3.LUT R7, R7, 0xffff, RZ, 0xc0, !PT ;  /* 0x0000ffff07077812 */ /* 0x000fc600078ec0ff */
[----:B------:R-:W-:Y:S01]  /*1fc0*/  IDP.2A.LO.U16.U8 R5, R5, UR4, R6 ;  /* 0x0000000405057c26 */ /* 0x000fe20008001006 */
[----:B------:R-:W-:Y:S01]  /*1fd0*/  R2UR UR4, R52 ;  /* 0x00000000340472ca */ /* 0x000fe200000e0000 */
[----:B------:R-:W-:Y:S01]  /*1fe0*/  IMAD R4, R7, 0x60, R4 ;  /* 0x0000006007047824 */ /* 0x000fe200078e0204 */
[----:B------:R-:W-:Y:S01]  /*1ff0*/  MOV.SPILL R7, UR33 ;  /* 0x0000002100077c02 */ /* 0x000fe20009000f00 */
[----:B------:R-:W-:Y:S01]  /*2000*/  IMAD R5, R2, 0x6c0, R5 ;  /* 0x000006c002057824 */ /* 0x000fe200078e0205 */
[----:B------:R-:W-:Y:S02]  /*2010*/  MOV.SPILL R6, UR21 ;  /* 0x0000001500067c02 */ /* 0x000fe40009000f00 */
[----:B------:R-:W-:Y:S04]  /*2020*/  LDS.128 R12, [R4] ;  /* 0x00000000040c7984 */ /* 0x000fe80000000c00 */
[----:B------:R-:W0:Y:S04]  /*2030*/  LDS.128 R40, [R4+0x30] ;  /* 0x0000300004287984 */ /* 0x000e280000000c00 */
[----:B------:R-:W-:Y:S04]  /*2040*/  LDS.128 R28, [R4+0x10] ;  /* 0x00001000041c7984 */ /* 0x000fe80000000c00 */
[----:B------:R-:W1:Y:S01]  /*2050*/  LDS.128 R32, [R4+0x20] ;  /* 0x0000200004207984 */ /* 0x000e620000000c00 */
[----:B0-----:R-:W-:-:S02]  /*2060*/  DADD R62, R12, R42 ;  /* 0x000000000c3e7229 */ /* 0x001fc4000000002a */
[----:B------:R-:W-:Y:S02]  /*2070*/  DADD R26, R14, R40 ;  /* 0x000000000e1a7229 */ /* 0x000fe40000000028 */
[----:B------:R-:W-:Y:S02]  /*2080*/  DADD R42, R12, -R42 ;  /* 0x000000000c2a7229 */ /* 0x000fe4000000082a */
        /* <DEDUP_REMOVED lines=8> */
[----:B------:R-:W-:Y:S01]  /*2110*/  DFMA R56, R62, UR20, RZ ;  /* 0x000000143e387c2b */ /* 0x000fe200080000ff */
[----:B------:R-:W-:Y:S01]  /*2120*/  R2UR UR32, R44 ;  /* 0x000000002c2072ca */ /* 0x000fe200000e0000 */
[C---:B------:R-:W-:Y:S01]  /*2130*/  DFMA R64, R26.reuse, UR46, R64 ;  /* 0x0000002e1a407c2b */ /* 0x040fe20008000040 */
[----:B------:R-:W-:Y:S01]  /*2140*/  R2UR UR33, R45 ;  /* 0x000000002d2172ca */ /* 0x000fe200000e0000 */
[C---:B------:R-:W-:Y:S01]  /*2150*/  DFMA R40, R26.reuse, UR76, R16 ;  /* 0x0000004c1a287c2b */ /* 0x040fe20008000010 */
[----:B------:R-:W-:Y:S01]  /*2160*/  MOV.SPILL R13, UR20 ;  /* 0x00000014000d7c02 */ /* 0x000fe20009000f00 */
[C---:B------:R-:W-:Y:S01]  /*2170*/  DFMA R60, R26.reuse, UR34, R60 ;  /* 0x000000221a3c7c2b */ /* 0x040fe2000800003c */
[----:B------:R-:W-:Y:S01]  /*2180*/  MOV.SPILL R17, UR10 ;  /* 0x0000000a00117c02 */ /* 0x000fe20009000f00 */
[----:B------:R-:W-:Y:S01]  /*2190*/  DFMA R56, R26, UR22, R56 ;  /* 0x000000161a387c2b */ /* 0x000fe20008000038 */
[----:B------:R-:W-:Y:S01]  /*21a0*/  R2UR UR20, R22 ;  /* 0x00000000161472ca */ /* 0x000fe200000e0000 */
[C---:B------:R-:W-:Y:S01]  /*21b0*/  DFMA R58, R62.reuse, UR44, RZ ;  /* 0x0000002c3e3a7c2b */ /* 0x040fe200080000ff */
[----:B------:R-:W0:Y:S01]  /*21c0*/  LDCU.64 UR44, c[0x0][0x358] ;  /* 0x00006b00ff2c77ac */ /* 0x000e220008000a00 */
[----:B------:R-:W-:Y:S01]  /*21d0*/  DFMA R62, R62, UR62, RZ ;  /* 0x0000003e3e3e7c2b */ /* 0x000fe200080000ff */
[----:B------:R-:W-:Y:S01]  /*21e0*/  R2UR UR62, R54 ;  /* 0x00000000363e72ca */ /* 0x000fe200000e0000 */
[----:B-1----:R-:W-:Y:S01]  /*21f0*/  DADD R72, R30, -R32 ;  /* 0x000000001e487229 */ /* 0x002fe20000000820 */
[----:B------:R-:W-:Y:S01]  /*2200*/  R2UR UR63, R55 ;  /* 0x00000000373f72ca */ /* 0x000fe200000e0000 */
[----:B------:R-:W-:Y:S01]  /*2210*/  DFMA R74, R42, UR52, RZ ;  /* 0x000000342a4a7c2b */ /* 0x000fe200080000ff */
[----:B------:R-:W-:Y:S01]  /*2220*/  R2UR UR21, R23 ;  /* 0x00000000171572ca */ /* 0x000fe200000e0000 */
[C---:B------:R-:W-:Y:S01]  /*2230*/  DFMA R58, R26.reuse, UR10, R58 ;  /* 0x0000000a1a3a7c2b */ /* 0x040fe2000800003a */
[----:B------:R-:W-:Y:S01]  /*2240*/  R2UR UR10, R18 ;  /* 0x00000000120a72ca */ /* 0x000fe200000e0000 */
[----:B------:R-:W-:Y:S01]  /*2250*/  DFMA R26, R26, UR60, R62 ;  /* 0x0000003c1a1a7c2b */ /* 0x000fe2000800003e */
[----:B------:R-:W-:Y:S01]  /*2260*/  R2UR UR11, R19 ;  /* 0x00000000130b72ca */ /* 0x000fe200000e0000 */
[C-C-:B------:R-:W-:Y:S01]  /*2270*/  DADD R62, R28.reuse, R34.reuse ;  /* 0x000000001c3e7229 */ /* 0x140fe20000000022 */
[----:B------:R-:W-:Y:S01]  /*2280*/  MOV.SPILL R14, UR61 ;  /* 0x0000003d000e7c02 */ /* 0x000fe20009000f00 */
[----:B------:R-:W-:Y:S01]  /*2290*/  DADD R34, R28, -R34 ;  /* 0x000000001c227229 */ /* 0x000fe20000000822 */
[----:B------:R-:W-:Y:S01]  /*22a0*/  MOV.SPILL R16, UR60 ;  /* 0x0000003c00107c02 */ /* 0x000fe20009000f00 */
[----:B------:R-:W-:Y:S01]  /*22b0*/  DADD R28, R30, R32 ;  /* 0x000000001e1c7229 */ /* 0x000fe20000000020 */
[----:B------:R-:W-:Y:S01]  /*22c0*/  R2UR UR60, R48 ;  /* 0x00000000303c72ca */ /* 0x000fe200000e0000 */
[C---:B------:R-:W-:Y:S01]  /*22d0*/  DFMA R32, R42.reuse, UR40, RZ ;  /* 0x000000282a207c2b */ /* 0x040fe200080000ff */
        /* <DEDUP_REMOVED lines=19> */
[----:B------:R-:W1:Y:S02]  /*2410*/  LDC.64 R42, c[0x0][0x388] ;  /* 0x0000e200ff2a7b82 */ /* 0x000e640000000a00 */
[----:B-1----:R-:W-:-:S05]  /*2420*/  IMAD.WIDE R84, R5, 0x8, R42 ;  /* 0x0000000805547825 */ /* 0x002fca00078e022a */
[----:B0-----:R-:W2:Y:S01]  /*2430*/  LDG.E.64.CONSTANT R42, desc[UR44][R84.64+-0x20] ;  /* 0xffffe02c542a7981 */ /* 0x001ea2000c1e9b00 */
[----:B------:R-:W-:Y:S02]  /*2440*/  DFMA R40, R62, UR10, R40 ;  /* 0x0000000a3e287c2b */ /* 0x000fe40008000028 */
[----:B------:R-:W-:Y:S01]  /*2450*/  DFMA R74, R34, UR40, R74 ;  /* 0x00000028224a7c2b */ /* 0x000fe2000800004a */
[----:B------:R-:W3:Y:S01]  /*2460*/  LDG.E.64.CONSTANT R86, desc[UR44][R84.64+-0x18] ;  /* 0xffffe82c54567981 */ /* 0x000ee2000c1e9b00 */
        /* <DEDUP_REMOVED lines=11> */
[----:B------:R-:W-:Y:S01]  /*2520*/  DFMA R64, R28, UR38, R64 ;  /* 0x000000261c407c2b */ /* 0x000fe20008000040 */
[----:B------:R-:W4:Y:S01]  /*2530*/  LDG.E.64.CONSTANT R62, desc[UR44][R84.64+-0x58] ;  /* 0xffffa82c543e7981 */ /* 0x000f22000c1e9b00 */
        /* <DEDUP_REMOVED lines=8> */
[C-C-:B------:R-:W-:Y:S02]  /*25c0*/  DADD R34, R40.reuse, -R74.reuse ;  /* 0x0000000028227229 */ /* 0x140fe4000000084a */
[----:B------:R-:W-:-:S02]  /*25d0*/  DADD R74, R40, R74 ;  /* 0x00000000284a7229 */ /* 0x000fc4000000004a */
[----:B------:R-:W-:Y:S02]  /*25e0*/  DFMA R26, R28, UR68, R26 ;  /* 0x000000441c1a7c2b */ /* 0x000fe4000800001a */
[----:B------:R-:W-:Y:S02]  /*25f0*/  DADD R40, R64, -R32 ;  /* 0x0000000040287229 */ /* 0x000fe40000000820 */
[----:B------:R-:W-:Y:S02]  /*2600*/  DADD R28, R58, -R68 ;  /* 0x000000003a1c7229 */ /* 0x000fe40000000844 */
[----:B------:R-:W-:Y:S02]  /*2610*/  DADD R64, R64, R32 ;  /* 0x0000000040407229 */ /* 0x000fe40000000020 */
[C-C-:B------:R-:W-:Y:S02]  /*2620*/  DADD R32, R60.reuse, -R30.reuse ;  /* 0x000000003c207229 */ /* 0x140fe4000000081e */
[----:B------:R-:W-:-:S02]  /*2630*/  DADD R60, R60, R30 ;  /* 0x000000003c3c7229 */ /* 0x000fc4000000001e */
[C-C-:B------:R-:W-:Y:S02]  /*2640*/  DADD R30, R56.reuse, -R70.reuse ;  /* 0x00000000381e7229 */ /* 0x140fe40000000846 */
[----:B------:R-:W-:Y:S01]  /*2650*/  DADD R56, R56, R70 ;  /* 0x0000000038387229 */ /* 0x000fe20000000046 */
[----:B------:R-:W3:Y:S01]  /*2660*/  LDG.E.64.CONSTANT R70, desc[UR44][R84.64+-0x48] ;  /* 0xffffb82c54467981 */ /* 0x000ee2000c1e9b00 */
[----:B------:R-:W-:Y:S02]  /*2670*/  DFMA R66, R72, UR72, R66 ;  /* 0x0000004848427c2b */ /* 0x000fe40008000042 */
[----:B------:R-:W-:Y:S01]  /*2680*/  DADD R58, R58, R68 ;  /* 0x000000003a3a7229 */ /* 0x000fe20000000044 */
[----:B------:R-:W3:Y:S04]  /*2690*/  LDG.E.64.CONSTANT R72, desc[UR44][R84.64+-0x50] ;  /* 0xffffb02c54487981 */ /* 0x000ee8000c1e9b00 */
[----:B------:R-:W3:Y:S01]  /*26a0*/  LDG.E.64.CONSTANT R68, desc[UR44][R84.64+-0x40] ;  /* 0xffffc02c54447981 */ /* 0x000ee2000c1e9b00 */
[----:B------:R-:W-:Y:S01]  /*26b0*/  BSSY.RECONVERGENT B0, `(.L_x_1095) ;  /* 0x00000fa000007945 */ /* 0x000fe20003800200 */
[----:B------:R-:W-:Y:S06]  /*26c0*/  BAR.SYNC.DEFER_BLOCKING 0x0 ;  /* 0x0000000000007b1d */ /* 0x000fec0000010000 */
[----:B--2---:R-:W-:Y:S01]  /*26d0*/  DMUL R28, R42, R28 ;  /* 0x0000001c2a1c7228 */ /* 0x004fe20000000000 */
[----:B------:R-:W2:Y:S01]  /*26e0*/  LDG.E.64.CONSTANT R42, desc[UR44][R84.64+-0x38] ;  /* 0xffffc82c542a7981 */ /* 0x000ea2000c1e9b00 */
[----:B----4-:R-:W-:-:S02]  /*26f0*/  DMUL R62, R62, R74 ;  /* 0x0000004a3e3e7228 */ /* 0x010fc40000000000 */
[C-C-:B------:R-:W-:Y:S02]  /*2700*/  DADD R74, R26.reuse, -R66.reuse ;  /* 0x000000001a4a7229 */ /* 0x140fe40000000842 */
[----:B------:R-:W-:Y:S01]  /*2710*/  DADD R26, R26, R66 ;  /* 0x000000001a1a7229 */ /* 0x000fe20000000042 */
[----:B------:R-:W4:Y:S01]  /*2720*/  LDG.E.64.CONSTANT R66, desc[UR44][R84.64+-0x30] ;  /* 0xffffd02c54427981 */ /* 0x000f22000c1e9b00 */
[----:B---3--:R-:W-:-:S03]  /*2730*/  DMUL R60, R70, R60 ;  /* 0x0000003c463c7228 */ /* 0x008fc60000000000 */
[----:B------:R-:W3:Y:S01]  /*2740*/  LDG.E.64.CONSTANT R70, desc[UR44][R84.64] ;  /* 0x0000002c54467981 */ /* 0x000ee2000c1e9b00 */
[----:B------:R-:W-:-:S03]  /*2750*/  DMUL R64, R72, R64 ;  /* 0x0000004048407228 */ /* 0x000fc60000000000 */
[----:B------:R-:W3:Y:S01]  /*2760*/  LDG.E.64.CONSTANT R72, desc[UR44][R84.64+-0x8] ;  /* 0xfffff82c54487981 */ /* 0x000ee2000c1e9b00 */
[----:B------:R-:W-:-:S03]  /*2770*/  DMUL R56, R68, R56 ;  /* 0x0000003844387228 */ /* 0x000fc60000000000 */
[----:B------:R-:W3:Y:S01]  /*2780*/  LDG.E.64.CONSTANT R68, desc[UR44][R84.64+-0x28] ;  /* 0xffffd82c54447981 */ /* 0x000ee2000c1e9b00 */
[----:B--2---:R-:W-:-:S03]  /*2790*/  DMUL R42, R42, R58 ;  /* 0x0000003a2a2a7228 */ /* 0x004fc60000000000 */
[----:B------:R-:W2:Y:S01]  /*27a0*/  LDG.E.64.CONSTANT R58, desc[UR44][R84.64+-0x10] ;  /* 0xfffff02c543a7981 */ /* 0x000ea2000c1e9b00 */
[----:B------:R-:W-:Y:S02]  /*27b0*/  R2UR.FILL UR45, R10 ;  /* 0x000000000a2d72ca */ /* 0x000fe400004e0000 */
[----:B------:R-:W-:Y:S01]  /*27c0*/  R2UR.FILL UR44, R11 ;  /* 0x000000000b2c72ca */ /* 0x000fe200004e0000 */
[----:B----4-:R-:W-:Y:S02]  /*27d0*/  DMUL R26, R66, R26 ;  /* 0x0000001a421a7228 */ /* 0x010fe40000000000 */
[CCC-:B---3--:R-:W-:Y:S02]  /*27e0*/  DFMA R10, R70.reuse, R34.reuse, R62.reuse ;  /* 0x00000022460a722b */ /* 0x1c8fe4000000003e */
[----:B------:R-:W-:Y:S02]  /*27f0*/  DFMA R70, R70, -R34, R62 ;  /* 0x800000224646722b */ /* 0x000fe4000000003e */
[----:B------:R-:W-:-:S02]  /*2800*/  DFMA R34, R72, R40, R64 ;  /* 0x000000284822722b */ /* 0x000fc40000000040 */
[----:B------:R-:W-:Y:S02]  /*2810*/  DFMA R72, R72, -R40, R64 ;  /* 0x800000284848722b */ /* 0x000fe40000000040 */
[----:B------:R-:W-:Y:S02]  /*2820*/  DMUL R68, R68, R74 ;  /* 0x0000004a44447228 */ /* 0x000fe40000000000 */
[----:B------:R-:W-:Y:S02]  /*2830*/  DFMA R74, R24, R10, RZ ;  /* 0x0000000a184a722b */ /* 0x000fe400000000ff */
[----:B------:R-:W-:-:S06]  /*2840*/  DFMA R66, R10, UR76, RZ ;  /* 0x0000004c0a427c2b */ /* 0x000fcc00080000ff */
[C---:B------:R-:W-:Y:S02]  /*2850*/  DFMA R74, R34.reuse, UR44, R74 ;  /* 0x0000002c224a7c2b */ /* 0x040fe4000800004a */
[----:B------:R-:W-:Y:S02]  /*2860*/  DFMA R66, R34, UR46, R66 ;  /* 0x0000002e22427c2b */ /* 0x000fe40008000042 */
[CCC-:B--2---:R-:W-:Y:S02]  /*2870*/  DFMA R40, R58.reuse, R32.reuse, R60.reuse ;  /* 0x000000203a28722b */ /* 0x1c4fe4000000003c */
[----:B------:R-:W-:Y:S02]  /*2880*/  DFMA R58, R58, -R32, R60 ;  /* 0x800000203a3a722b */ /* 0x000fe4000000003c */
[CCC-:B------:R-:W-:Y:S02]  /*2890*/  DFMA R32, R86.reuse, R30.reuse, R56.reuse ;  /* 0x0000001e5620722b */ /* 0x1c0fe40000000038 */
[----:B------:R-:W-:-:S02]  /*28a0*/  DFMA R86, R86, -R30, R56 ;  /* 0x8000001e5656722b */ /* 0x000fc40000000038 */
[C---:B------:R-:W-:Y:S02]  /*28b0*/  DFMA R30, R10.reuse, UR10, RZ ;  /* 0x0000000a0a1e7c2b */ /* 0x040fe400080000ff */
[----:B------:R-:W-:-:S06]  /*28c0*/  DFMA R10, R10, UR50, RZ ;  /* 0x000000320a0a7c2b */ /* 0x000fcc00080000ff */
[----:B------:R-:W-:Y:S01]  /*28d0*/  DFMA R30, R34, UR32, R30 ;  /* 0x00000020221e7c2b */ /* 0x000fe2000800001e */
[----:B------:R-:W-:Y:S02]  /*28e0*/  R2UR.FILL UR33, R7 ;  /* 0x00000000072172ca */ /* 0x000fe400004e0000 */
[----:B------:R-:W-:-:S05]  /*28f0*/  R2UR.FILL UR32, R12 ;  /* 0x000000000c2072ca */ /* 0x000fca00004e0000 */
[----:B------:R-:W-:Y:S02]  /*2900*/  DFMA R30, R40, UR20, R30 ;  /* 0x00000014281e7c2b */ /* 0x000fe4000800001e */
[----:B------:R-:W-:Y:S01]  /*2910*/  DFMA R10, R34, UR38, R10 ;  /* 0x00000026220a7c2b */ /* 0x000fe2000800000a */
[----:B------:R-:W-:Y:S02]  /*2920*/  R2UR.FILL UR21, R6 ;  /* 0x00000000061572ca */ /* 0x000fe400004e0000 */
[----:B------:R-:W-:-:S03]  /*2930*/  R2UR.FILL UR20, R13 ;  /* 0x000000000d1472ca */ /* 0x000fc600004e0000 */
[----:B------:R-:W-:Y:S01]  /*2940*/  DFMA R30, R32, UR52, R30 ;  /* 0x00000034201e7c2b */ /* 0x000fe2000800001e */
[----:B------:R-:W-:Y:S02]  /*2950*/  R2UR.FILL UR53, R77 ;  /* 0x000000004d3572ca */ /* 0x000fe400004e0000 */
[----:B------:R-:W-:Y:S01]  /*2960*/  R2UR.FILL UR52, R83 ;  /* 0x00000000533472ca */ /* 0x000fe200004e0000 */
[C---:B------:R-:W-:Y:S02]  /*2970*/  DFMA R74, R40.reuse, UR32, R74 ;  /* 0x00000020284a7c2b */ /* 0x040fe4000800004a */
[C---:B------:R-:W-:Y:S02]  /*2980*/  DFMA R66, R40.reuse, UR34, R66 ;  /* 0x0000002228427c2b */ /* 0x040fe40008000042 */
[----:B------:R-:W-:Y:S02]  /*2990*/  DFMA R10, R40, UR26, R10 ;  /* 0x0000001a280a7c2b */ /* 0x000fe4000800000a */
[----:B------:R-:W-:Y:S01]  /*29a0*/  DFMA R12, R70, UR40, RZ ;  /* 0x00000028460c7c2b */ /* 0x000fe200080000ff */
[----:B------:R-:W-:-:S02]  /*29b0*/  R2UR.FILL UR41, R80 ;  /* 0x00000000502972ca */ /* 0x000fc400004e0000 */
[----:B------:R-:W-:Y:S01]  /*29c0*/  R2UR.FILL UR40, R81 ;  /* 0x00000000512872ca */ /* 0x000fe200004e0000 */
[C---:B------:R-:W-:Y:S02]  /*29d0*/  DFMA R74, R32.reuse, UR20, R74 ;  /* 0x00000014204a7c2b */ /* 0x040fe4000800004a */
[C---:B------:R-:W-:Y:S02]  /*29e0*/  DFMA R66, R32.reuse, UR22, R66 ;  /* 0x0000001620427c2b */ /* 0x040fe40008000042 */
[----:B------:R-:W-:Y:S02]  /*29f0*/  DFMA R10, R32, UR14, R10 ;  /* 0x0000000e200a7c2b */ /* 0x000fe4000800000a */
[C---:B------:R-:W-:Y:S02]  /*2a00*/  DFMA R32, R70.reuse, UR52, RZ ;  /* 0x0000003446207c2b */ /* 0x040fe400080000ff */
[C---:B------:R-:W-:Y:S02]  /*2a10*/  DFMA R6, R70.reuse, UR54, RZ ;  /* 0x0000003646067c2b */ /* 0x040fe400080000ff */
[----:B------:R-:W-:Y:S01]  /*2a20*/  DFMA R70, R70, UR48, RZ ;  /* 0x0000003046467c2b */ /* 0x000fe200080000ff */
[----:B------:R-:W-:Y:S01]  /*2a30*/  R2UR UR10, R50 ;  /* 0x00000000320a72ca */ /* 0x000fe200000e0000 */
[----:B------:R-:W-:Y:S01]  /*2a40*/  DFMA R12, R72, UR28, R12 ;  /* 0x0000001c480c7c2b */ /* 0x000fe2000800000c */
[----:B------:R-:W-:-:S02]  /*2a50*/  R2UR UR11, R51 ;  /* 0x00000000330b72ca */ /* 0x000fc400000e0000 */
[----:B------:R-:W-:Y:S02]  /*2a60*/  R2UR.FILL UR29, R78 ;  /* 0x000000004e1d72ca */ /* 0x000fe400004e0000 */
[----:B------:R-:W-:Y:S01]  /*2a70*/  R2UR.FILL UR28, R79 ;  /* 0x000000004f1c72ca */ /* 0x000fe200004e0000 */
[----:B------:R-:W-:Y:S02]  /*2a80*/  DFMA R6, R72, UR42, R6 ;  /* 0x0000002a48067c2b */ /* 0x000fe40008000006 */
[----:B------:R-:W-:Y:S02]  /*2a90*/  DADD R34, R28, R42 ;  /* 0x000000001c227229 */ /* 0x000fe4000000002a */
[C---:B------:R-:W-:Y:S02]  /*2aa0*/  DFMA R32, R72.reuse, UR40, R32 ;  /* 0x0000002848207c2b */ /* 0x040fe40008000020 */
[----:B------:R-:W-:Y:S02]  /*2ab0*/  DFMA R70, R72, UR36, R70 ;  /* 0x0000002448467c2b */ /* 0x000fe40008000046 */
[----:B------:R-:W-:Y:S01]  /*2ac0*/  DFMA R12, R58, UR16, R12 ;  /* 0x000000103a0c7c2b */ /* 0x000fe2000800000c */
[----:B------:R-:W-:-:S02]  /*2ad0*/  R2UR.FILL UR17, R76 ;  /* 0x000000004c1172ca */ /* 0x000fc400004e0000 */
[----:B------:R-:W-:Y:S01]  /*2ae0*/  R2UR.FILL UR16, R82 ;  /* 0x00000000521072ca */ /* 0x000fe200004e0000 */
[----:B------:R-:W-:Y:S02]  /*2af0*/  DFMA R6, R58, UR30, R6 ;  /* 0x0000001e3a067c2b */ /* 0x000fe40008000006 */
[----:B------:R-:W-:Y:S01]  /*2b00*/  DFMA R74, R34, UR10, R74 ;  /* 0x0000000a224a7c2b */ /* 0x000fe2000800004a */
[----:B------:R-:W-:Y:S01]  /*2b10*/  R2UR.FILL UR11, R15 ;  /* 0x000000000f0b72ca */ /* 0x000fe200004e0000 */
[C---:B------:R-:W-:Y:S01]  /*2b20*/  DFMA R32, R58.reuse, UR28, R32 ;  /* 0x0000001c3a207c2b */ /* 0x040fe20008000020 */
[----:B------:R-:W-:Y:S01]  /*2b30*/  R2UR.FILL UR10, R17 ;  /* 0x00000000110a72ca */ /* 0x000fe200004e0000 */
[----:B------:R-:W-:Y:S02]  /*2b40*/  DFMA R70, R58, UR24, R70 ;  /* 0x000000183a467c2b */ /* 0x000fe40008000046 */
[C---:B------:R-:W-:Y:S01]  /*2b50*/  DFMA R12, R86.reuse, UR60, R12 ;  /* 0x0000003c560c7c2b */ /* 0x040fe2000800000c */
[----:B------:R-:W-:Y:S01]  /*2b60*/  R2UR.FILL UR61, R14 ;  /* 0x000000000e3d72ca */ /* 0x000fe200004e0000 */
[----:B------:R-:W-:-:S02]  /*2b70*/  DFMA R6, R86, UR18, R6 ;  /* 0x0000001256067c2b */ /* 0x000fc40008000006 */
[----:B------:R-:W-:Y:S02]  /*2b80*/  DADD R14, -R28, R42 ;  /* 0x000000001c0e7229 */ /* 0x000fe4000000012a */
[C---:B------:R-:W-:Y:S02]  /*2b90*/  DFMA R32, R86.reuse, UR16, R32 ;  /* 0x0000001056207c2b */ /* 0x040fe40008000020 */
[----:B------:R-:W-:Y:S01]  /*2ba0*/  DFMA R70, R86, UR12, R70 ;  /* 0x0000000c56467c2b */ /* 0x000fe20008000046 */
[----:B------:R-:W-:Y:S01]  /*2bb0*/  R2UR.FILL UR60, R16 ;  /* 0x00000000103c72ca */ /* 0x000fe200004e0000 */
[C---:B------:R-:W-:Y:S01]  /*2bc0*/  DFMA R30, R34.reuse, UR62, R30 ;  /* 0x0000003e221e7c2b */ /* 0x040fe2000800001e */
[----:B------:R-:W-:Y:S02]  /*2bd0*/  R2UR.FILL UR63, R8 ;  /* 0x00000000083f72ca */ /* 0x000fe400004e0000 */
[----:B------:R-:W-:Y:S01]  /*2be0*/  R2UR.FILL UR62, R9 ;  /* 0x00000000093e72ca */ /* 0x000fe200004e0000 */
[----:B------:R-:W-:-:S02]  /*2bf0*/  DFMA R66, R34, UR10, R66 ;  /* 0x0000000a22427c2b */ /* 0x000fc40008000042 */
[----:B------:R-:W-:Y:S02]  /*2c00*/  DFMA R34, R34, UR6, R10 ;  /* 0x0000000622227c2b */ /* 0x000fe4000800000a */
[C---:B------:R-:W-:Y:S02]  /*2c10*/  DFMA R10, R14.reuse, UR8, R6 ;  /* 0x000000080e0a7c2b */ /* 0x040fe40008000006 */
[----:B------:R-:W-:Y:S02]  /*2c20*/  DFMA R32, R14, UR4, R32 ;  /* 0x000000040e207c2b */ /* 0x000fe40008000020 */
[----:B------:R-:W-:Y:S02]  /*2c30*/  DADD R8, R68, R26 ;  /* 0x0000000044087229 */ /* 0x000fe4000000001a */
[C---:B------:R-:W-:Y:S02]  /*2c40*/  DFMA R12, R14.reuse, UR58, R12 ;  /* 0x0000003a0e0c7c2b */ /* 0x040fe4000800000c */
[----:B------:R-:W-:-:S02]  /*2c50*/  DFMA R70, R14, UR56, R70 ;  /* 0x000000380e467c2b */ /* 0x000fc40008000046 */
[----:B------:R-:W-:Y:S02]  /*2c60*/  DADD R6, -R68, R26 ;  /* 0x0000000044067229 */ /* 0x000fe4000000011a */
        /* <DEDUP_REMOVED lines=26> */
[----:B0-----:R-:W-:Y:S01]  /*2e10*/  SHF.R.U32.HI R4, RZ, 0x3, R0 ;  /* 0x00000003ff047819 */ /* 0x001fe20000011600 */
[----:B------:R-:W-:Y:S01]  /*2e20*/  IMAD.SHL.U32 R6, R0, 0x8, RZ ;  /* 0x0000000800067824 */ /* 0x000fe200078e00ff */
[----:B------:R-:W-:Y:S02]  /*2e30*/  MOV.SPILL R59, UR65 ;  /* 0x00000041003b7c02 */ /* 0x000fe40009000f00 */
[----:B------:R-:W-:Y:S01]  /*2e40*/  MOV.SPILL R66, UR64 ;  /* 0x0000004000427c02 */ /* 0x000fe20009000f00 */
[----:B------:R-:W-:Y:S01]  /*2e50*/  IMAD R5, R4, 0x60, R3 ;  /* 0x0000006004057824 */ /* 0x000fe200078e0203 */
[----:B------:R-:W-:Y:S02]  /*2e60*/  LOP3.LUT R6, R6, 0x38, RZ, 0xc0, !PT ;  /* 0x0000003806067812 */ /* 0x000fe400078ec0ff */
[----:B------:R-:W-:Y:S01]  /*2e70*/  R2UR UR64, R18 ;  /* 0x00000000124072ca */ /* 0x000fe200000e0000 */
[----:B------:R-:W-:Y:S01]  /*2e80*/  IMAD R5, R4, 0x420, R5 ;  /* 0x0000042004057824 */ /* 0x000fe200078e0205 */
[----:B------:R-:W-:-:S02]  /*2e90*/  R2UR UR65, R19 ;  /* 0x00000000134172ca */ /* 0x000fc400000e0000 */
[----:B------:R-:W-:Y:S01]  /*2ea0*/  MOV.SPILL R74, UR67 ;  /* 0x00000043004a7c02 */ /* 0x000fe20009000f00 */
[----:B------:R-:W-:Y:S01]  /*2eb0*/  IMAD.IADD R8, R6, 0x1, R5 ;  /* 0x0000000106087824 */ /* 0x000fe200078e0205 */
[----:B------:R-:W-:Y:S02]  /*2ec0*/  MOV.SPILL R67, UR66 ;  /* 0x0000004200437c02 */ /* 0x000fe40009000f00 */
[----:B------:R-:W-:Y:S02]  /*2ed0*/  R2UR UR66, R44 ;  /* 0x000000002c4272ca */ /* 0x000fe400000e0000 */
[----:B------:R-:W-:Y:S01]  /*2ee0*/  LDS.64 R4, [R8] ;  /* 0x0000000008047984 */ /* 0x000fe20000000a00 */
[----:B------:R-:W-:Y:S02]  /*2ef0*/  R2UR UR67, R45 ;  /* 0x000000002d4372ca */ /* 0x000fe400000e0000 */
[----:B------:R-:W-:Y:S01]  /*2f00*/  R2UR UR4, R22 ;  /* 0x00000000160472ca */ /* 0x000fe200000e0000 */
[----:B------:R-:W0:Y:S01]  /*2f10*/  LDS.64 R6, [R8+0x420] ;  /* 0x0004200008067984 */ /* 0x000e220000000a00 */
[----:B------:R-:W-:-:S02]  /*2f20*/  R2UR UR5, R23 ;  /* 0x00000000170572ca */ /* 0x000fc400000e0000 */
[----:B------:R-:W-:Y:S01]  /*2f30*/  MOV.SPILL R9, UR73 ;  /* 0x0000004900097c02 */ /* 0x000fe20009000f00 */
[----:B------:R-:W-:Y:S01]  /*2f40*/  LDS.64 R16, [R8+0x60] ;  /* 0x0000600008107984 */ /* 0x000fe20000000a00 */
[----:B------:R-:W-:Y:S02]  /*2f50*/  MOV.SPILL R40, UR72 ;  /* 0x0000004800287c02 */ /* 0x000fe40009000f00 */
[----:B------:R-:W-:Y:S01]  /*2f60*/  R2UR UR72, R20 ;  /* 0x00000000144872ca */ /* 0x000fe200000e0000 */
[----:B------:R-:W1:Y:S01]  /*2f70*/  LDS.64 R32, [R8+0x3c0] ;  /* 0x0003c00008207984 */ /* 0x000e620000000a00 */
[----:B------:R-:W-:Y:S02]  /*2f80*/  R2UR UR73, R21 ;  /* 0x00000000154972ca */ /* 0x000fe400000e0000 */
[----:B------:R-:W-:Y:S01]  /*2f90*/  MOV.SPILL R41, UR75 ;  /* 0x0000004b00297c02 */ /* 0x000fe20009000f00 */
[----:B------:R-:W-:Y:S01]  /*2fa0*/  LDS.64 R10, [R8+0xc0] ;  /* 0x0000c000080a7984 */ /* 0x000fe20000000a00 */
[----:B------:R-:W-:-:S02]  /*2fb0*/  MOV.SPILL R58, UR74 ;  /* 0x0000004a003a7c02 */ /* 0x000fc40009000f00 */
[----:B------:R-:W-:Y:S01]  /*2fc0*/  R2UR UR74, R54 ;  /* 0x00000000364a72ca */ /* 0x000fe200000e0000 */
[----:B------:R-:W2:Y:S01]  /*2fd0*/  LDS.64 R30, [R8+0x360] ;  /* 0x00036000081e7984 */ /* 0x000ea20000000a00 */
[----:B------:R-:W-:-:S03]  /*2fe0*/  R2UR UR75, R55 ;  /* 0x00000000374b72ca */ /* 0x000fc600000e0000 */
[----:B------:R-:W-:Y:S04]  /*2ff0*/  LDS.64 R76, [R8+0x120] ;  /* 0x00012000084c7984 */ /* 0x000fe80000000a00 */
[----:B------:R-:W3:Y:S01]  /*3000*/  LDS.64 R72, [R8+0x300] ;  /* 0x0003000008487984 */ /* 0x000ee20000000a00 */
[C-C-:B0-----:R-:W-:Y:S02]  /*3010*/  DADD R14, R4.reuse, R6.reuse ;  /* 0x00000000040e7229 */ /* 0x141fe40000000006 */
[----:B------:R-:W-:Y:S02]  /*3020*/  DADD R4, R4, -R6 ;  /* 0x0000000004047229 */ /* 0x000fe40000000806 */
[C-C-:B-1----:R-:W-:Y:S02]  /*3030*/  DADD R12, R16.reuse, R32.reuse ;  /* 0x00000000100c7229 */ /* 0x142fe40000000020 */
[----:B------:R-:W-:-:S02]  /*3040*/  DADD R6, R16, -R32 ;  /* 0x0000000010067229 */ /* 0x000fc40000000820 */
[----:B------:R-:W-:Y:S01]  /*3050*/  DFMA R16, R14, UR64, RZ ;  /* 0x000000400e107c2b */ /* 0x000fe200080000ff */
[----:B------:R-:W-:Y:S01]  /*3060*/  R2UR UR64, R46 ;  /* 0x000000002e4072ca */ /* 0x000fe200000e0000 */
[----:B------:R-:W-:Y:S01]  /*3070*/  DFMA R32, R24, R14, RZ ;  /* 0x0000000e1820722b */ /* 0x000fe200000000ff */
[----:B------:R-:W-:Y:S01]  /*3080*/  R2UR UR65, R47 ;  /* 0x000000002f4172ca */ /* 0x000fe200000e0000 */
[C---:B------:R-:W-:Y:S02]  /*3090*/  DFMA R34, R14.reuse, UR76, RZ ;  /* 0x0000004c0e227c2b */ /* 0x040fe400080000ff */
[----:B------:R-:W-:Y:S02]  /*30a0*/  DFMA R70, R14, UR50, RZ ;  /* 0x000000320e467c2b */ /* 0x000fe400080000ff */
[C---:B------:R-:W-:Y:S01]  /*30b0*/  DFMA R14, R12.reuse, UR66, R16 ;  /* 0x000000420c0e7c2b */ /* 0x040fe20008000010 */
[----:B------:R-:W-:Y:S01]  /*30c0*/  R2UR UR66, R36 ;  /* 0x00000000244272ca */ /* 0x000fe200000e0000 */
[C---:B------:R-:W-:Y:S01]  /*30d0*/  DFMA R32, R12.reuse, UR44, R32 ;  /* 0x0000002c0c207c2b */ /* 0x040fe20008000020 */
[----:B------:R-:W-:Y:S01]  /*30e0*/  R2UR UR67, R37 ;  /* 0x00000000254372ca */ /* 0x000fe200000e0000 */
[----:B------:R-:W-:-:S02]  /*30f0*/  DFMA R34, R12, UR46, R34 ;  /* 0x0000002e0c227c2b */ /* 0x000fc40008000022 */
[----:B--2---:R-:W-:Y:S02]  /*3100*/  DADD R16, R10, R30 ;  /* 0x000000000a107229 */ /* 0x004fe4000000001e */
[----:B------:R-:W-:Y:S02]  /*3110*/  DFMA R12, R12, UR38, R70 ;  /* 0x000000260c0c7c2b */ /* 0x000fe40008000046 */
[----:B------:R-:W-:-:S04]  /*3120*/  DADD R10, R10, -R30 ;  /* 0x000000000a0a7229 */ /* 0x000fc8000000081e */
[C---:B------:R-:W-:Y:S02]  /*3130*/  DFMA R30, R16.reuse, UR34, R34 ;  /* 0x00000022101e7c2b */ /* 0x040fe40008000022 */
[C---:B------:R-:W-:Y:S02]  /*3140*/  DFMA R70, R16.reuse, UR32, R32 ;  /* 0x0000002010467c2b */ /* 0x040fe40008000020 */
[C---:B------:R-:W-:Y:S02]  /*3150*/  DFMA R34, R16.reuse, UR26, R12 ;  /* 0x0000001a10227c2b */ /* 0x040fe4000800000c */
[----:B------:R-:W-:Y:S01]  /*3160*/  DFMA R32, R16, UR4, R14 ;  /* 0x0000000410207c2b */ /* 0x000fe2000800000e */
[----:B------:R-:W-:Y:S01]  /*3170*/  R2UR UR4, R38 ;  /* 0x00000000260472ca */ /* 0x000fe200000e0000 */
[C-C-:B---3--:R-:W-:Y:S01]  /*3180*/  DADD R12, R76.reuse, R72.reuse ;  /* 0x000000004c0c7229 */ /* 0x148fe20000000048 */
[----:B------:R-:W-:Y:S01]  /*3190*/  R2UR UR5, R39 ;  /* 0x00000000270572ca */ /* 0x000fe200000e0000 */
[----:B------:R-:W-:-:S02]  /*31a0*/  DADD R14, R76, -R72 ;  /* 0x000000004c0e7229 */ /* 0x000fc40000000848 */
[----:B------:R-:W-:Y:S01]  /*31b0*/  DFMA R72, R4, UR72, RZ ;  /* 0x0000004804487c2b */ /* 0x000fe200080000ff */
[----:B------:R-:W-:Y:S02]  /*31c0*/  R2UR UR72, R50 ;  /* 0x00000000324872ca */ /* 0x000fe400000e0000 */
[----:B------:R-:W-:Y:S01]  /*31d0*/  R2UR UR73, R51 ;  /* 0x00000000334972ca */ /* 0x000fe200000e0000 */
[C---:B------:R-:W-:Y:S02]  /*31e0*/  DFMA R16, R12.reuse, UR20, R70 ;  /* 0x000000140c107c2b */ /* 0x040fe40008000046 */
[C---:B------:R-:W-:Y:S02]  /*31f0*/  DFMA R30, R12.reuse, UR22, R30 ;  /* 0x000000160c1e7c2b */ /* 0x040fe4000800001e */
[C---:B------:R-:W-:Y:S01]  /*3200*/  DFMA R32, R12.reuse, UR64, R32 ;  /* 0x000000400c207c2b */ /* 0x040fe20008000020 */
[----:B------:R-:W-:Y:S01]  /*3210*/  R2UR UR64, R48 ;  /* 0x00000000304072ca */ /* 0x000fe200000e0000 */
[----:B------:R-:W-:Y:S01]  /*3220*/  DFMA R12, R12, UR14, R34 ;  /* 0x0000000e0c0c7c2b */ /* 0x000fe20008000022 */
[----:B------:R-:W-:Y:S01]  /*3230*/  R2UR UR65, R49 ;  /* 0x00000000314172ca */ /* 0x000fe200000e0000 */
[----:B------:R-:W-:-:S02]  /*3240*/  DFMA R34, R4, UR52, RZ ;  /* 0x0000003404227c2b */ /* 0x000fc400080000ff */
[C---:B------:R-:W-:Y:S02]  /*3250*/  DFMA R70, R4.reuse, UR54, RZ ;  /* 0x0000003604467c2b */ /* 0x040fe400080000ff */
[----:B------:R-:W-:Y:S02]  /*3260*/  DFMA R4, R4, UR48, RZ ;  /* 0x0000003004047c2b */ /* 0x000fe400080000ff */
[C---:B------:R-:W-:Y:S01]  /*3270*/  DFMA R72, R6.reuse, UR4, R72 ;  /* 0x0000000406487c2b */ /* 0x040fe20008000048 */
[----:B------:R-:W-:Y:S01]  /*3280*/  R2UR UR4, R52 ;  /* 0x00000000340472ca */ /* 0x000fe200000e0000 */
[C---:B------:R-:W-:Y:S01]  /*3290*/  DFMA R34, R6.reuse, UR40, R34 ;  /* 0x0000002806227c2b */ /* 0x040fe20008000022 */
[----:B------:R-:W-:Y:S01]  /*32a0*/  R2UR UR5, R53 ;  /* 0x00000000350572ca */ /* 0x000fe200000e0000 */
[C---:B------:R-:W-:Y:S02]  /*32b0*/  DFMA R70, R6.reuse, UR42, R70 ;  /* 0x0000002a06467c2b */ /* 0x040fe40008000046 */
[----:B------:R-:W-:-:S02]  /*32c0*/  DFMA R76, R6, UR36, R4 ;  /* 0x00000024064c7c2b */ /* 0x000fc40008000004 */
[C---:B------:R-:W-:Y:S01]  /*32d0*/  DFMA R4, R10.reuse, UR66, R72 ;  /* 0x000000420a047c2b */ /* 0x040fe20008000048 */
[----:B------:R-:W-:Y:S01]  /*32e0*/  R2UR.FILL UR66, R67 ;  /* 0x00000000434272ca */ /* 0x000fe200004e0000 */
[C---:B------:R-:W-:Y:S01]  /*32f0*/  DFMA R34, R10.reuse, UR28, R34 ;  /* 0x0000001c0a227c2b */ /* 0x040fe20008000022 */
[----:B------:R-:W-:Y:S01]  /*3300*/  R2UR.FILL UR67, R74 ;  /* 0x000000004a4372ca */ /* 0x000fe200004e0000 */
[C---:B------:R-:W-:Y:S02]  /*3310*/  DFMA R6, R10.reuse, UR30, R70 ;  /* 0x0000001e0a067c2b */ /* 0x040fe40008000046 */
[----:B------:R-:W-:Y:S02]  /*3320*/  DFMA R76, R10, UR24, R76 ;  /* 0x000000180a4c7c2b */ /* 0x000fe4000800004c */
[C---:B------:R-:W-:Y:S01]  /*3330*/  DFMA R4, R14.reuse, UR64, R4 ;  /* 0x000000400e047c2b */ /* 0x040fe20008000004 */
[----:B------:R-:W-:Y:S01]  /*3340*/  R2UR.FILL UR64, R66 ;  /* 0x00000000424072ca */ /* 0x000fe200004e0000 */
[C---:B------:R-:W-:Y:S01]  /*3350*/  DFMA R10, R14.reuse, UR16, R34 ;  /* 0x000000100e0a7c2b */ /* 0x040fe20008000022 */
[----:B------:R-:W-:Y:S01]  /*3360*/  LDS.64 R66, [R8+0x2a0] ;  /* 0x0002a00008427984 */ /* 0x000fe20000000a00 */
[C---:B------:R-:W-:Y:S01]  /*3370*/  DFMA R6, R14.reuse, UR18, R6 ;  /* 0x000000120e067c2b */ /* 0x040fe20008000006 */
[----:B------:R-:W-:Y:S01]  /*3380*/  R2UR.FILL UR65, R59 ;  /* 0x000000003b4172ca */ /* 0x000fe200004e0000 */
[----:B------:R-:W-:Y:S01]  /*3390*/  DFMA R14, R14, UR12, R76 ;  /* 0x0000000c0e0e7c2b */ /* 0x000fe2000800004c */
[----:B------:R-:W0:Y:S02]  /*33a0*/  LDS.64 R34, [R8+0x180] ;  /* 0x0001800008227984 */ /* 0x000e240000000a00 */
[----:B0-----:R-:W-:-:S02]  /*33b0*/  DADD R70, R34, R66 ;  /* 0x0000000022467229 */ /* 0x001fc40000000042 */
[----:B------:R-:W-:-:S06]  /*33c0*/  DADD R34, R34, -R66 ;  /* 0x0000000022227229 */ /* 0x000fcc0000000842 */
[C---:B------:R-:W-:Y:S01]  /*33d0*/  DFMA R16, R70.reuse, UR72, R16 ;  /* 0x0000004846107c2b */ /* 0x040fe20008000010 */
[----:B------:R-:W-:Y:S01]  /*33e0*/  R2UR.FILL UR72, R40 ;  /* 0x00000000284872ca */ /* 0x000fe200004e0000 */
[----:B------:R-:W-:Y:S01]  /*33f0*/  DFMA R32, R70, UR74, R32 ;  /* 0x0000004a46207c2b */ /* 0x000fe20008000020 */
[----:B------:R-:W-:Y:S01]  /*3400*/  R2UR.FILL UR75, R41 ;  /* 0x00000000294b72ca */ /* 0x000fe200004e0000 */
[C---:B------:R-:W-:Y:S01]  /*3410*/  DFMA R40, R34.reuse, UR8, R6 ;  /* 0x0000000822287c2b */ /* 0x040fe20008000006 */
[----:B------:R-:W-:Y:S01]  /*3420*/  R2UR.FILL UR74, R58 ;  /* 0x000000003a4a72ca */ /* 0x000fe200004e0000 */
[----:B------:R-:W-:Y:S01]  /*3430*/  DFMA R58, R34, UR58, R4 ;  /* 0x0000003a223a7c2b */ /* 0x000fe20008000004 */
[----:B------:R-:W-:Y:S01]  /*3440*/  LDS.64 R6, [R8+0x240] ;  /* 0x0002400008067984 */ /* 0x000fe20000000a00 */
[C---:B------:R-:W-:Y:S01]  /*3450*/  DFMA R30, R70.reuse, UR10, R30 ;  /* 0x0000000a461e7c2b */ /* 0x040fe2000800001e */
[----:B------:R-:W-:Y:S01]  /*3460*/  R2UR.FILL UR73, R9 ;  /* 0x00000000094972ca */ /* 0x000fe200004e0000 */
[----:B------:R-:W-:Y:S01]  /*3470*/  DFMA R70, R70, UR6, R12 ;  /* 0x0000000646467c2b */ /* 0x000fe2000800000c */
[----:B------:R-:W0:Y:S01]  /*3480*/  LDS.64 R4, [R8+0x1e0] ;  /* 0x0001e00008047984 */ /* 0x000e220000000a00 */
[----:B------:R-:W-:-:S02]  /*3490*/  DFMA R12, R34, UR4, R10 ;  /* 0x00000004220c7c2b */ /* 0x000fc4000800000a */
[----:B------:R-:W-:Y:S02]  /*34a0*/  DFMA R14, R34, UR56, R14 ;  /* 0x00000038220e7c2b */ /* 0x000fe4000800000e */
[C-C-:B0-----:R-:W-:Y:S02]  /*34b0*/  DADD R10, R4.reuse, R6.reuse ;  /* 0x00000000040a7229 */ /* 0x141fe40000000006 */
[----:B------:R-:W-:-:S06]  /*34c0*/  DADD R4, R4, -R6 ;  /* 0x0000000004047229 */ /* 0x000fcc0000000806 */
        /* <DEDUP_REMOVED lines=24> */
.L_x_1096:
[----:B------:R-:W-:Y:S05]  /*3650*/  BSYNC.RECONVERGENT B0 ;  /* 0x0000000000007941 */ /* 0x000fea0003800200 */
.L_x_1095:
[----:B------:R-:W-:Y:S06]  /*3660*/  BAR.SYNC.DEFER_BLOCKING 0x0 ;  /* 0x0000000000007b1d */ /* 0x000fec0000010000 */
[----:B------:R-:W-:Y:S04]  /*3670*/  BSSY.RECONVERGENT B0, `(.L_x_1097) ;  /* 0x000007d000007945 */ /* 0x000fe80003800200 */
[----:B------:R-:W-:Y:S05]  /*3680*/  @P1 BRA `(.L_x_1098) ;  /* 0x0000000400ec1947 */ /* 0x000fea0003800000 */
[----:B-1----:R-:W-:Y:S01]  /*3690*/  IMAD.SHL.U32 R5, R0, 0x8, RZ ;  /* 0x0000000800057824 */ /* 0x002fe200078e00ff */
[----:B0-----:R-:W-:Y:S02]  /*36a0*/  SHF.R.U32.HI R4, RZ, 0x3, R0 ;  /* 0x00000003ff047819 */ /* 0x001fe40000011600 */
[----:B------:R-:W-:Y:S02]  /*36b0*/  MOV.SPILL R64, UR75 ;  /* 0x0000004b00407c02 */ /* 0x000fe40009000f00 */
[----:B------:R-:W-:Y:S01]  /*36c0*/  LOP3.LUT R5, R5, 0x38, RZ, 0xc0, !PT ;  /* 0x0000003805057812 */ /* 0x000fe200078ec0ff */
[----:B------:R-:W-:Y:S01]  /*36d0*/  IMAD R4, R4, 0x60, R3 ;  /* 0x0000006004047824 */ /* 0x000fe200078e0203 */
[----:B------:R-:W-:Y:S02]  /*36e0*/  MOV.SPILL R66, UR74 ;  /* 0x0000004a00427c02 */ /* 0x000fe40009000f00 */
[----:B------:R-:W-:Y:S01]  /*36f0*/  R2UR UR74, R18 ;  /* 0x00000000124a72ca */ /* 0x000fe200000e0000 */
[----:B------:R-:W-:Y:S01]  /*3700*/  IMAD.IADD R3, R4, 0x1, R5 ;  /* 0x0000000104037824 */ /* 0x000fe200078e0205 */
[----:B------:R-:W-:-:S02]  /*3710*/  R2UR UR75, R19 ;  /* 0x00000000134b72ca */ /* 0x000fc400000e0000 */
[----:B------:R-:W-:Y:S02]  /*3720*/  MOV.SPILL R62, UR65 ;  /* 0x00000041003e7c02 */ /* 0x000fe40009000f00 */
[----:B------:R-:W-:Y:S01]  /*3730*/  LDS.64 R16, [R3] ;  /* 0x0000000003107984 */ /* 0x000fe20000000a00 */
[----:B------:R-:W-:Y:S02]  /*3740*/  MOV.SPILL R67, UR64 ;  /* 0x0000004000437c02 */ /* 0x000fe40009000f00 */
[----:B------:R-:W-:Y:S01]  /*3750*/  R2UR UR64, R20 ;  /* 0x00000000144072ca */ /* 0x000fe200000e0000 */
[----:B------:R-:W0:Y:S01]  /*3760*/  LDS.64 R26, [R3+0x3180] ;  /* 0x00318000031a7984 */ /* 0x000e220000000a00 */
[----:B------:R-:W-:Y:S02]  /*3770*/  R2UR UR65, R21 ;  /* 0x00000000154172ca */ /* 0x000fe400000e0000 */
[----:B------:R-:W-:Y:S01]  /*3780*/  R2UR UR4, R44 ;  /* 0x000000002c0472ca */ /* 0x000fe200000e0000 */
[----:B------:R-:W-:Y:S01]  /*3790*/  LDS.64 R30, [R3+0x480] ;  /* 0x00048000031e7984 */ /* 0x000fe20000000a00 */
[----:B------:R-:W-:-:S02]  /*37a0*/  R2UR UR5, R45 ;  /* 0x000000002d0572ca */ /* 0x000fc400000e0000 */
[----:B------:R-:W-:Y:S01]  /*37b0*/  MOV.SPILL R65, UR67 ;  /* 0x0000004300417c02 */ /* 0x000fe20009000f00 */
[----:B------:R-:W1:Y:S01]  /*37c0*/  LDS.64 R32, [R3+0x2d00] ;  /* 0x002d000003207984 */ /* 0x000e620000000a00 */
[----:B------:R-:W-:Y:S02]  /*37d0*/  MOV.SPILL R69, UR66 ;  /* 0x0000004200457c02 */ /* 0x000fe40009000f00 */
[----:B------:R-:W-:Y:S01]  /*37e0*/  R2UR UR66, R38 ;  /* 0x00000000264272ca */ /* 0x000fe200000e0000 */
[----:B------:R-:W-:Y:S01]  /*37f0*/  LDS.64 R12, [R3+0x900] ;  /* 0x00090000030c7984 */ /* 0x000fe20000000a00 */
[----:B------:R-:W-:Y:S02]  /*3800*/  R2UR UR67, R39 ;  /* 0x00000000274372ca */ /* 0x000fe400000e0000 */
[----:B------:R-:W-:Y:S01]  /*3810*/  MOV.SPILL R63, UR73 ;  /* 0x00000049003f7c02 */ /* 0x000fe20009000f00 */
[----:B------:R-:W2:Y:S01]  /*3820*/  LDS.64 R14, [R3+0x2880] ;  /* 0x00288000030e7984 */ /* 0x000ea20000000a00 */
[----:B------:R-:W-:-:S02]  /*3830*/  MOV.SPILL R68, UR72 ;  /* 0x0000004800447c02 */ /* 0x000fc40009000f00 */
[----:B------:R-:W-:Y:S01]  /*3840*/  R2UR UR72, R54 ;  /* 0x00000000364872ca */ /* 0x000fe200000e0000 */
[----:B------:R-:W-:Y:S01]  /*3850*/  LDS.64 R8, [R3+0xd80] ;  /* 0x000d800003087984 */ /* 0x000fe20000000a00 */
[----:B------:R-:W-:-:S03]  /*3860*/  R2UR UR73, R55 ;  /* 0x00000000374972ca */ /* 0x000fc600000e0000 */
[----:B------:R-:W3:Y:S04]  /*3870*/  LDS.64 R10, [R3+0x2400] ;  /* 0x00240000030a7984 */ /* 0x000ee80000000a00 */
[----:B------:R-:W-:Y:S04]  /*3880*/  LDS.64 R4, [R3+0x1200] ;  /* 0x0012000003047984 */ /* 0x000fe80000000a00 */
[----:B------:R-:W4:Y:S01]  /*3890*/  LDS.64 R6, [R3+0x1f80] ;  /* 0x001f800003067984 */ /* 0x000f220000000a00 */
[C-C-:B0-----:R-:W-:Y:S02]  /*38a0*/  DADD R28, R16.reuse, R26.reuse ;  /* 0x00000000101c7229 */ /* 0x141fe4000000001a */
[----:B------:R-:W-:Y:S01]  /*38b0*/  DADD R60, R16, -R26 ;  /* 0x00000000103c7229 */ /* 0x000fe2000000081a */
[----:B------:R-:W-:Y:S01]  /*38c0*/  LDS.64 R16, [R3+0x1b00] ;  /* 0x001b000003107984 */ /* 0x000fe20000000a00 */
[----:B-1----:R-:W-:-:S02]  /*38d0*/  DADD R40, R30, R32 ;  /* 0x000000001e287229 */ /* 0x002fc40000000020 */
[----:B------:R-:W-:Y:S02]  /*38e0*/  DADD R26, R30, -R32 ;  /* 0x000000001e1a7229 */ /* 0x000fe40000000820 */
[----:B------:R-:W-:Y:S01]  /*38f0*/  DFMA R30, R24, R28, RZ ;  /* 0x0000001c181e722b */ /* 0x000fe200000000ff */
[----:B------:R-:W0:Y:S01]  /*3900*/  LDS.64 R24, [R3+0x1680] ;  /* 0x0016800003187984 */ /* 0x000e220000000a00 */
[C---:B------:R-:W-:Y:S02]  /*3910*/  DFMA R32, R28.reuse, UR76, RZ ;  /* 0x0000004c1c207c2b */ /* 0x040fe400080000ff */
[----:B------:R-:W-:Y:S01]  /*3920*/  DFMA R56, R28, UR74, RZ ;  /* 0x0000004a1c387c2b */ /* 0x000fe200080000ff */
[----:B------:R-:W-:Y:S01]  /*3930*/  R2UR UR74, R50 ;  /* 0x00000000324a72ca */ /* 0x000fe200000e0000 */
[----:B------:R-:W-:Y:S01]  /*3940*/  DFMA R58, R60, UR64, RZ ;  /* 0x000000403c3a7c2b */ /* 0x000fe200080000ff */
[----:B------:R-:W-:Y:S01]  /*3950*/  R2UR UR64, R22 ;  /* 0x00000000164072ca */ /* 0x000fe200000e0000 */
[----:B------:R-:W-:Y:S01]  /*3960*/  DFMA R70, R28, UR50, RZ ;  /* 0x000000321c467c2b */ /* 0x000fe200080000ff */
[----:B------:R-:W-:Y:S01]  /*3970*/  R2UR UR65, R23 ;  /* 0x00000000174172ca */ /* 0x000fe200000e0000 */
[----:B------:R-:W-:Y:S01]  /*3980*/  DFMA R42, R60, UR52, RZ ;  /* 0x000000343c2a7c2b */ /* 0x000fe200080000ff */
[----:B------:R-:W-:Y:S01]  /*3990*/  R2UR UR75, R51 ;  /* 0x00000000334b72ca */ /* 0x000fe200000e0000 */
[----:B------:R-:W-:-:S02]  /*39a0*/  DFMA R28, R40, UR44, R30 ;  /* 0x0000002c281c7c2b */ /* 0x000fc4000800001e */
[----:B------:R-:W-:Y:S02]  /*39b0*/  DFMA R34, R60, UR54, RZ ;  /* 0x000000363c227c2b */ /* 0x000fe400080000ff */
[----:B------:R-:W-:Y:S02]  /*39c0*/  DFMA R30, R40, UR46, R32 ;  /* 0x0000002e281e7c2b */ /* 0x000fe40008000020 */
[----:B------:R-:W-:Y:S02]  /*39d0*/  DFMA R60, R60, UR48, RZ ;  /* 0x000000303c3c7c2b */ /* 0x000fe400080000ff */
[----:B------:R-:W-:Y:S01]  /*39e0*/  DFMA R32, R40, UR4, R56 ;  /* 0x0000000428207c2b */ /* 0x000fe20008000038 */
[----:B------:R-:W-:Y:S01]  /*39f0*/  R2UR UR4, R36 ;  /* 0x00000000240472ca */ /* 0x000fe200000e0000 */
[----:B--2---:R-:W-:Y:S01]  /*3a00*/  DADD R56, R12, R14 ;  /* 0x000000000c387229 */ /* 0x004fe2000000000e */
[----:B------:R-:W-:Y:S01]  /*3a10*/  R2UR UR5, R37 ;  /* 0x00000000250572ca */ /* 0x000fe200000e0000 */
[C---:B------:R-:W-:Y:S01]  /*3a20*/  DFMA R58, R26.reuse, UR66, R58 ;  /* 0x000000421a3a7c2b */ /* 0x040fe2000800003a */
[----:B------:R-:W-:Y:S01]  /*3a30*/  R2UR UR66, R46 ;  /* 0x000000002e4272ca */ /* 0x000fe200000e0000 */
[----:B------:R-:W-:Y:S01]  /*3a40*/  DFMA R42, R26, UR40, R42 ;  /* 0x000000281a2a7c2b */ /* 0x000fe2000800002a */
[----:B------:R-:W-:Y:S01]  /*3a50*/  R2UR UR67, R47 ;  /* 0x000000002f4372ca */ /* 0x000fe200000e0000 */
[----:B------:R-:W-:-:S02]  /*3a60*/  DADD R14, R12, -R14 ;  /* 0x000000000c0e7229 */ /* 0x000fc4000000080e */
[----:B------:R-:W-:Y:S02]  /*3a70*/  DFMA R34, R26, UR42, R34 ;  /* 0x0000002a1a227c2b */ /* 0x000fe40008000022 */
[----:B------:R-:W-:Y:S02]  /*3a80*/  DFMA R40, R40, UR38, R70 ;  /* 0x0000002628287c2b */ /* 0x000fe40008000046 */
[----:B------:R-:W-:Y:S02]  /*3a90*/  DFMA R26, R26, UR36, R60 ;  /* 0x000000241a1a7c2b */ /* 0x000fe4000800003c */
[----:B---3--:R-:W-:Y:S02]  /*3aa0*/  DADD R12, R8, R10 ;  /* 0x00000000080c7229 */ /* 0x008fe4000000000a */
[C---:B------:R-:W-:Y:S02]  /*3ab0*/  DFMA R28, R56.reuse, UR32, R28 ;  /* 0x00000020381c7c2b */ /* 0x040fe4000800001c */
[----:B------:R-:W-:Y:S01]  /*3ac0*/  DFMA R32, R56, UR64, R32 ;  /* 0x0000004038207c2b */ /* 0x000fe20008000020 */
[----:B------:R-:W-:Y:S01]  /*3ad0*/  R2UR UR64, R48 ;  /* 0x00000000304072ca */ /* 0x000fe200000e0000 */
[----:B------:R-:W-:Y:S01]  /*3ae0*/  DADD R8, R8, -R10 ;  /* 0x0000000008087229 */ /* 0x000fe2000000080a */
[----:B------:R-:W-:Y:S01]  /*3af0*/  R2UR UR65, R49 ;  /* 0x00000000314172ca */ /* 0x000fe200000e0000 */
[----:B------:R-:W-:-:S02]  /*3b00*/  DFMA R42, R14, UR28, R42 ;  /* 0x0000001c0e2a7c2b */ /* 0x000fc4000800002a */
[C---:B------:R-:W-:Y:S02]  /*3b10*/  DFMA R34, R14.reuse, UR30, R34 ;  /* 0x0000001e0e227c2b */ /* 0x040fe40008000022 */
[----:B------:R-:W-:Y:S01]  /*3b20*/  DFMA R58, R14, UR4, R58 ;  /* 0x000000040e3a7c2b */ /* 0x000fe2000800003a */
[----:B------:R-:W-:Y:S01]  /*3b30*/  R2UR UR4, R52 ;  /* 0x00000000340472ca */ /* 0x000fe200000e0000 */
[C---:B------:R-:W-:Y:S01]  /*3b40*/  DFMA R30, R56.reuse, UR34, R30 ;  /* 0x00000022381e7c2b */ /* 0x040fe2000800001e */
[----:B------:R-:W-:Y:S01]  /*3b50*/  R2UR UR5, R53 ;  /* 0x00000000350572ca */ /* 0x000fe200000e0000 */
[----:B------:R-:W-:Y:S02]  /*3b60*/  DFMA R40, R56, UR26, R40 ;  /* 0x0000001a38287c2b */ /* 0x000fe40008000028 */
[----:B------:R-:W-:Y:S02]  /*3b70*/  DFMA R26, R14, UR24, R26 ;  /* 0x000000180e1a7c2b */ /* 0x000fe4000800001a */
[----:B------:R-:W-:-:S02]  /*3b80*/  DFMA R28, R12, UR20, R28 ;  /* 0x000000140c1c7c2b */ /* 0x000fc4000800001c */
[----:B----4-:R-:W-:Y:S02]  /*3b90*/  DADD R10, R4, R6 ;  /* 0x00000000040a7229 */ /* 0x010fe40000000006 */
[----:B------:R-:W-:Y:S01]  /*3ba0*/  DFMA R32, R12, UR66, R32 ;  /* 0x000000420c207c2b */ /* 0x000fe20008000020 */
[----:B------:R-:W-:Y:S01]  /*3bb0*/  R2UR.FILL UR67, R65 ;  /* 0x00000000414372ca */ /* 0x000fe200004e0000 */
[----:B------:R-:W-:Y:S01]  /*3bc0*/  DFMA R42, R8, UR16, R42 ;  /* 0x00000010082a7c2b */ /* 0x000fe2000800002a */
[----:B------:R-:W-:Y:S01]  /*3bd0*/  R2UR.FILL UR66, R69 ;  /* 0x00000000454272ca */ /* 0x000fe200004e0000 */
[----:B------:R-:W-:Y:S02]  /*3be0*/  DADD R4, R4, -R6 ;  /* 0x0000000004047229 */ /* 0x000fe40000000806 */
[C---:B------:R-:W-:Y:S02]  /*3bf0*/  DFMA R34, R8.reuse, UR18, R34 ;  /* 0x0000001208227c2b */ /* 0x040fe40008000022 */
[----:B------:R-:W-:Y:S01]  /*3c00*/  DFMA R58, R8, UR64, R58 ;  /* 0x00000040083a7c2b */ /* 0x000fe2000800003a */
[----:B------:R-:W-:Y:S01]  /*3c10*/  R2UR.FILL UR65, R62 ;  /* 0x000000003e4172ca */ /* 0x000fe200004e0000 */
[C---:B------:R-:W-:Y:S01]  /*3c20*/  DFMA R30, R12.reuse, UR22, R30 ;  /* 0x000000160c1e7c2b */ /* 0x040fe2000800001e */
[----:B------:R-:W-:Y:S01]  /*3c30*/  R2UR.FILL UR64, R67 ;  /* 0x00000000434072ca */ /* 0x000fe200004e0000 */
[----:B------:R-:W-:-:S02]  /*3c40*/  DFMA R40, R12, UR14, R40 ;  /* 0x0000000e0c287c2b */ /* 0x000fc40008000028 */
[----:B------:R-:W-:Y:S02]  /*3c50*/  DFMA R26, R8, UR12, R26 ;  /* 0x0000000c081a7c2b */ /* 0x000fe4000800001a */
        /* <DEDUP_REMOVED lines=9> */
[C---:B------:R-:W-:Y:S02]  /*3cf0*/  DFMA R34, R4.reuse, UR8, R34 ;  /* 0x0000000804227c2b */ /* 0x040fe40008000022 */
[----:B------:R-:W-:Y:S02]  /*3d00*/  DFMA R58, R4, UR58, R58 ;  /* 0x0000003a043a7c2b */ /* 0x000fe4000800003a */
[C---:B------:R-:W-:Y:S02]  /*3d10*/  DFMA R30, R10.reuse, UR10, R30 ;  /* 0x0000000a0a1e7c2b */ /* 0x040fe4000800001e */
        /* <DEDUP_REMOVED lines=18> */
.L_x_1098:
[----:B------:R-:W-:Y:S05]  /*3e40*/  BSYNC.RECONVERGENT B0 ;  /* 0x0000000000007941 */ /* 0x000fea0003800200 */
.L_x_1097:
[----:B------:R-:W-:Y:S06]  /*3e50*/  BAR.SYNC.DEFER_BLOCKING 0x0 ;  /* 0x0000000000007b1d */ /* 0x000fec0000010000 */
[----:B------:R-:W-:Y:S05]  /*3e60*/  @!P0 EXIT ;  /* 0x000000000000894d */ /* 0x000fea0003800000 */
[----:B01----:R-:W0:Y:S01]  /*3e70*/  LDC.64 R4, c[0x0][0x3a8] ;  /* 0x0000ea00ff047b82 */ /* 0x003e220000000a00 */
[----:B------:R-:W1:Y:S01]  /*3e80*/  LDCU.64 UR4, c[0x0][0x358] ;  /* 0x00006b00ff0477ac */ /* 0x000e620008000a00 */
[----:B------:R-:W-:-:S05]  /*3e90*/  LOP3.LUT R3, R0, 0x3f, RZ, 0xc0, !PT ;  /* 0x0000003f00037812 */ /* 0x000fca00078ec0ff */
        /* <DEDUP_REMOVED lines=11> */
.L_x_1099:
        /* <DEDUP_REMOVED lines=11> */
.L_x_3033:


//--------------------- .text._Z42massMatrixMultiplyMonolithicConstantKernelILi8ELi11ELi1EEviPKdS1_S1_S1_Pd --------------------------
	.section	.text._Z42massMatrixMultiplyMonolithicConstantKernelILi8ELi11ELi1EEviPKdS1_S1_S1_Pd,"ax",@progbits
	.align	128
        .global         _Z42massMatrixMultiplyMonolithicConstantKernelILi8ELi11ELi1EEviPKdS1_S1_S1_Pd
        .type           _Z42massMatrixMultiplyMonolithicConstantKernelILi8ELi11ELi1EEviPKdS1_S1_S1_Pd,@function
        .size           _Z42massMatrixMultiplyMonolithicConstantKernelILi8ELi11ELi1EEviPKdS1_S1_S1_Pd,(.L_x_3034 - _Z42massMatrixMultiplyMonolithicConstantKernelILi8ELi11ELi1EEviPKdS1_S1_S1_Pd)
        .other          _Z42massMatrixMultiplyMonolithicConstantKernelILi8ELi11ELi1EEviPKdS1_S1_S1_Pd,@"STO_CUDA_ENTRY STV_DEFAULT"
_Z42massMatrixMultiplyMonolithicConstantKernelILi8ELi11ELi1EEviPKdS1_S1_S1_Pd:
.text._Z42massMatrixMultiplyMonolithicConstantKernelILi8ELi11ELi1EEviPKdS1_S1_S1_Pd:
        /* <DEDUP_REMOVED lines=11> */
[----:B------:R-:W-:Y:S01]  /*00b0*/  CS2R R24, SRZ ;  /* 0x0000000000187805 */ /* 0x000fe2000001ff00 */
[----:B0-----:R-:W-:Y:S01]  /*00c0*/  VIADD R3, R29, UR4 ;  /* 0x000000041d037c36 */ /* 0x001fe20008000000 */
[----:B--2---:R-:W-:-:S03]  /*00d0*/  LOP3.LUT R2, R0, 0xffff, RZ, 0xc0, !PT ;  /* 0x0000ffff00027812 */ /* 0x004fc600078ec0ff */
[C---:B------:R-:W-:Y:S01]  /*00e0*/  IMAD R15, R3.reuse, 0x79, R0 ;  /* 0x00000079030f7824 */ /* 0x040fe200078e0200 */
[----:B------:R-:W-:Y:S01]  /*00f0*/  BAR.SYNC.DEFER_BLOCKING 0x0 ;  /* 0x0000000000007b1d */ /* 0x000fe20000010000 */
[----:B-1----:R-:W-:Y:S01]  /*0100*/  ISETP.GE.AND P0, PT, R3, UR5, PT ;  /* 0x0000000503007c0c */ /* 0x002fe2000bf06270 */
[----:B------:R-:W-:Y:S02]  /*0110*/  IMAD R2, R2, 0x1746, RZ ;  /* 0x0000174602027824 */ /* 0x000fe400078e02ff */
[----:B------:R-:W-:-:S03]  /*0120*/  IMAD R15, R15, 0xb, RZ ;  /* 0x0000000b0f0f7824 */ /* 0x000fc600078e02ff */
[----:B------:R-:W-:Y:S01]  /*0130*/  SHF.R.U32.HI R27, RZ, 0x10, R2 ;  /* 0x00000010ff1b7819 */ /* 0x000fe20000011602 */
[----:B----4-:R-:W-:-:S03]  /*0140*/  IMAD.WIDE R42, R15, 0x8, R42 ;  /* 0x000000080f2a7825 */ /* 0x010fc600078e022a */
[----:B------:R-:W-:-:S03]  /*0150*/  PRMT R16, R27, 0x9910, RZ ;  /* 0x000099101b107816 */ /* 0x000fc600000000ff */
[----:B------:R-:W0:Y:S01]  /*0160*/  @!P0 LDC.64 R14, c[0x0][0x3a0] ;  /* 0x0000e800ff0e8b82 */ /* 0x000e220000000a00 */
[----:B------:R-:W-:Y:S01]  /*0170*/  MOV R2, 0x400 ;  /* 0x0000040000027802 */ /* 0x000fe20000000f00 */
[----:B---3--:R1:W5:Y:S01]  /*0180*/  @!P0 LDG.E.64.CONSTANT R18, desc[UR76][R42.64] ;  /* 0x0000004c2a128981 */ /* 0x008362000c1e9b00 */
[----:B------:R-:W-:Y:S01]  /*0190*/  IMAD R16, R16, 0xb, RZ ;  /* 0x0000000b10107824 */ /* 0x000fe200078e02ff */
[----:B------:R-:W-:Y:S02]  /*01a0*/  LOP3.LUT R45, R0, 0x7, RZ, 0xc0, !PT ;  /* 0x00000007002d7812 */ /* 0x000fe400078ec0ff */
[----:B------:R1:W5:Y:S01]  /*01b0*/  @!P0 LDG.E.64.CONSTANT R20, desc[UR76][R42.64+0x8] ;  /* 0x0000084c2a148981 */ /* 0x000362000c1e9b00 */
[----:B------:R-:W-:Y:S01]  /*01c0*/  IMAD.MOV R26, RZ, RZ, -R16 ;  /* 0x000000ffff1a7224 */ /* 0x000fe200078e0a10 */
[----:B------:R-:W-:Y:S02]  /*01d0*/  LEA R16, R17, R2, 0x18 ;  /* 0x0000000211107211 */ /* 0x000fe400078ec0ff */
[----:B------:R-:W-:Y:S01]  /*01e0*/  @!P0 LOP3.LUT R2, R45, 0x3f8, R0, 0xf8, !PT ;  /* 0x000003f82d028812 */ /* 0x000fe200078ef800 */
[----:B------:R1:W5:Y:S01]  /*01f0*/  @!P0 LDG.E.64.CONSTANT R22, desc[UR76][R42.64+0x10] ;  /* 0x0000104c2a168981 */ /* 0x000362000c1e9b00 */
[----:B------:R-:W-:-:S03]  /*0200*/  PRMT R17, R26, 0x7710, RZ ;  /* 0x000077101a117816 */ /* 0x000fc600000000ff */
[----:B------:R1:W5:Y:S01]  /*0210*/  @!P0 LDG.E.64.CONSTANT R24, desc[UR76][R42.64+0x18] ;  /* 0x0000184c2a188981 */ /* 0x000362000c1e9b00 */
[C---:B------:R-:W-:Y:S01]  /*0220*/  ISETP.GT.U32.AND P1, PT, R0.reuse, 0x3f, PT ;  /* 0x0000003f0000780c */ /* 0x040fe20003f24070 */
[----:B------:R-:W-:Y:S01]  /*0230*/  IMAD.IADD R26, R17, 0x1, R0 ;  /* 0x00000001111a7824 */ /* 0x000fe200078e0200 */
[----:B------:R-:W-:Y:S01]  /*0240*/  @!P0 LEA R17, R3, R2, 0x9 ;  /* 0x0000000203118211 */ /* 0x000fe200078e48ff */
[----:B------:R-:W-:Y:S01]  /*0250*/  IMAD R16, R29, 0x2998, R16 ;  /* 0x000029981d107824 */ /* 0x000fe200078e0210 */
[----:B------:R-:W-:Y:S01]  /*0260*/  BSSY.RECONVERGENT B0, `(.L_x_1100) ;  /* 0x00000de000007945 */ /* 0x000fe20003800200 */
[----:B------:R-:W-:Y:S02]  /*0270*/  ISETP.GT.U32.AND P2, PT, R0, 0x57, PT ;  /* 0x000000570000780c */ /* 0x000fe40003f44070 */
[----:B------:R-:W-:Y:S01]  /*0280*/  IMAD R35, R27, 0x3c8, R16 ;  /* 0x000003c81b237824 */ /* 0x000fe200078e0210 */
[----:B------:R-:W-:Y:S01]  /*0290*/  SHF.R.U32.HI R27, RZ, 0x3, R0 ;  /* 0x00000003ff1b7819 */ /* 0x000fe20000011600 */
[----:B0-----:R-:W-:Y:S01]  /*02a0*/  @!P0 IMAD.WIDE R14, R17, 0x8, R14 ;  /* 0x00000008110e8825 */ /* 0x001fe200078e020e */
[----:B------:R-:W-:-:S03]  /*02b0*/  LOP3.LUT R26, R26, 0xffff, RZ, 0xc0, !PT ;  /* 0x0000ffff1a1a7812 */ /* 0x000fc600078ec0ff */
        /* <DEDUP_REMOVED lines=12> */
[----:B------:R-:W0:Y:S01]  /*0380*/  LDCU.128 UR8, c[0x3][0x20] ;  /* 0x00c00400ff0877ac */ /* 0x000e220008000c00 */
[----:B------:R-:W2:Y:S01]  /*0390*/  LDCU.128 UR4, c[0x3][URZ] ;  /* 0x00c00000ff0477ac */ /* 0x000ea20008000c00 */
[----:B------:R-:W3:Y:S01]  /*03a0*/  LDCU.128 UR16, c[0x3][0x50] ;  /* 0x00c00a00ff1077ac */ /* 0x000ee20008000c00 */
[----:B------:R-:W4:Y:S01]  /*03b0*/  LDCU.128 UR44, c[0x3][0x40] ;  /* 0x00c00800ff2c77ac */ /* 0x000f220008000c00 */
[----:B------:R-:W1:Y:S01]  /*03c0*/  LDCU.128 UR60, c[0x3][0x80] ;  /* 0x00c01000ff3c77ac */ /* 0x000e620008000c00 */
[----:B0-----:R-:W-:Y:S01]  /*03d0*/  UMOV UR12, UR10 ;  /* 0x0000000a000c7c82 */ /* 0x001fe20008000000 */
[----:B------:R-:W-:Y:S01]  /*03e0*/  UMOV UR13, UR11 ;  /* 0x0000000b000d7c82 */ /* 0x000fe20008000000 */
[----:B------:R-:W-:Y:S01]  /*03f0*/  UMOV UR42, UR8 ;  /* 0x00000008002a7c82 */ /* 0x000fe20008000000 */
[----:B------:R-:W-:Y:S01]  /*0400*/  UMOV UR43, UR9 ;  /* 0x00000009002b7c82 */ /* 0x000fe20008000000 */
[----:B------:R-:W0:Y:S01]  /*0410*/  LDCU.128 UR8, c[0x3][0x30] ;  /* 0x00c00600ff0877ac */ /* 0x000e220008000c00 */
[C---:B--2--5:R-:W-:Y:S01]  /*0420*/  DFMA R32, R52.reuse, UR4, RZ ;  /* 0x0000000434207c2b */ /* 0x064fe200080000ff */
[----:B------:R-:W2:Y:S01]  /*0430*/  LDCU.128 UR56, c[0x3][0x100] ;  /* 0x00c02000ff3877ac */ /* 0x000ea20008000c00 */
[----:B----4-:R-:W-:Y:S01]  /*0440*/  DFMA R36, R52, UR44, RZ ;  /* 0x0000002c34247c2b */ /* 0x010fe200080000ff */
[----:B------:R-:W4:Y:S05]  /*0450*/  LDCU.128 UR48, c[0x3][0xc0] ;  /* 0x00c01800ff3077ac */ /* 0x000f2a0008000c00 */
[----:B------:R-:W-:-:S02]  /*0460*/  DFMA R32, R50, UR6, R32 ;  /* 0x0000000632207c2b */ /* 0x000fc40008000020 */
[----:B-1----:R-:W-:Y:S01]  /*0470*/  DFMA R38, R52, UR60, RZ ;  /* 0x0000003c34267c2b */ /* 0x002fe200080000ff */
[----:B------:R-:W1:Y:S01]  /*0480*/  LDCU.128 UR52, c[0x3][0x140] ;  /* 0x00c02800ff3477ac */ /* 0x000e620008000c00 */
[C---:B------:R-:W-:Y:S01]  /*0490*/  DFMA R36, R50.reuse, UR46, R36 ;  /* 0x0000002e32247c2b */ /* 0x040fe20008000024 */
[----:B------:R-:W1:Y:S05]  /*04a0*/  LDCU.128 UR64, c[0x3][0x1c0] ;  /* 0x00c03800ff4077ac */ /* 0x000e6a0008000c00 */
[----:B------:R-:W-:Y:S01]  /*04b0*/  DFMA R38, R50, UR62, R38 ;  /* 0x0000003e32267c2b */ /* 0x000fe20008000026 */
[----:B0-----:R-:W-:Y:S01]  /*04c0*/  UMOV UR40, UR8 ;  /* 0x0000000800287c82 */ /* 0x001fe20008000000 */
[----:B------:R-:W-:Y:S01]  /*04d0*/  UMOV UR41, UR9 ;  /* 0x0000000900297c82 */ /* 0x000fe20008000000 */
[----:B---3--:R-:W-:Y:S01]  /*04e0*/  UMOV UR8, UR18 ;  /* 0x0000001200087c82 */ /* 0x008fe20008000000 */
        /* <DEDUP_REMOVED lines=11> */
[C---:B----4-:R-:W-:Y:S01]  /*05a0*/  DFMA R40, R52.reuse, UR48, RZ ;  /* 0x0000003034287c2b */ /* 0x050fe200080000ff */
[----:B------:R-:W2:Y:S01]  /*05b0*/  LDCU.128 UR8, c[0x3][0x200] ;  /* 0x00c04000ff0877ac */ /* 0x000ea20008000c00 */
[C---:B-1----:R-:W-:Y:S02]  /*05c0*/  DFMA R46, R52.reuse, UR52, RZ ;  /* 0x00000034342e7c2b */ /* 0x042fe400080000ff */
[----:B------:R-:W-:Y:S01]  /*05d0*/  DFMA R16, R52, UR64, RZ ;  /* 0x0000004034107c2b */ /* 0x000fe200080000ff */
[----:B------:R-:W1:Y:S01]  /*05e0*/  LDCU.128 UR12, c[0x3][0x240] ;  /* 0x00c04800ff0c77ac */ /* 0x000e620008000c00 */
        /* <DEDUP_REMOVED lines=8> */
[----:B0-----:R-:W-:Y:S01]  /*0670*/  DFMA R14, R52, UR16, RZ ;  /* 0x00000010340e7c2b */ /* 0x001fe200080000ff */
[----:B------:R-:W0:Y:S01]  /*0680*/  LDCU.128 UR72, c[0x3][0x10] ;  /* 0x00c00200ff4877ac */ /* 0x000e220008000c00 */
[----:B------:R-:W-:Y:S02]  /*0690*/  DFMA R16, R50, UR66, R16 ;  /* 0x0000004232107c2b */ /* 0x000fe40008000010 */
        /* <DEDUP_REMOVED lines=8> */
[----:B-1----:R-:W-:-:S02]  /*0720*/  DFMA R28, R52, UR12, RZ ;  /* 0x0000000c341c7c2b */ /* 0x002fc400080000ff */
[----:B------:R-:W-:Y:S01]  /*0730*/  DFMA R14, R50, UR18, R14 ;  /* 0x00000012320e7c2b */ /* 0x000fe2000800000e */
[----:B------:R-:W1:Y:S01]  /*0740*/  LDCU.128 UR36, c[0x3][0xd0] ;  /* 0x00c01a00ff2477ac */ /* 0x000e620008000c00 */
[----:B---3--:R-:W-:Y:S02]  /*0750*/  DFMA R52, R52, UR4, RZ ;  /* 0x0000000434347c2b */ /* 0x008fe400080000ff */
[C---:B------:R-:W-:Y:S01]  /*0760*/  DFMA R26, R50.reuse, UR10, R26 ;  /* 0x0000000a321a7c2b */ /* 0x040fe2000800001a */
[----:B------:R-:W3:Y:S01]  /*0770*/  LDCU.128 UR40, c[0x3][0x110] ;  /* 0x00c02200ff2877ac */ /* 0x000ee20008000c00 */
[----:B------:R-:W-:Y:S02]  /*0780*/  DFMA R28, R50, UR14, R28 ;  /* 0x0000000e321c7c2b */ /* 0x000fe4000800001c */
[----:B0-----:R-:W-:Y:S01]  /*0790*/  DFMA R32, R30, UR72, R32 ;  /* 0x000000481e207c2b */ /* 0x001fe20008000020 */
[----:B------:R-:W0:Y:S01]  /*07a0*/  LDCU.128 UR44, c[0x3][0x150] ;  /* 0x00c02a00ff2c77ac */ /* 0x000e220008000c00 */
        /* <DEDUP_REMOVED lines=13> */
[C---:B-1----:R-:W-:Y:S01]  /*0880*/  DFMA R40, R30.reuse, UR36, R40 ;  /* 0x000000241e287c2b */ /* 0x042fe20008000028 */
[----:B------:R-:W1:Y:S01]  /*0890*/  LDCU.128 UR52, c[0x3][0x1d0] ;  /* 0x00c03a00ff3477ac */ /* 0x000e620008000c00 */
[C---:B---3--:R-:W-:Y:S02]  /*08a0*/  DFMA R48, R30.reuse, UR40, R48 ;  /* 0x000000281e307c2b */ /* 0x048fe40008000030 */
[----:B0-----:R-:W-:Y:S01]  /*08b0*/  DFMA R46, R30, UR44, R46 ;  /* 0x0000002c1e2e7c2b */ /* 0x001fe2000800002e */
[----:B------:R-:W0:Y:S01]  /*08c0*/  LDCU.128 UR56, c[0x3][0x210] ;  /* 0x00c04200ff3877ac */ /* 0x000e220008000c00 */
[C---:B------:R-:W-:Y:S02]  /*08d0*/  DFMA R32, R12.reuse, UR74, R32 ;  /* 0x0000004a0c207c2b */ /* 0x040fe40008000020 */
[C---:B------:R-:W-:Y:S01]  /*08e0*/  DFMA R38, R12.reuse, UR30, R38 ;  /* 0x0000001e0c267c2b */ /* 0x040fe20008000026 */
[----:B------:R-:W2:Y:S01]  /*08f0*/  LDCU.128 UR60, c[0x3][0x250] ;  /* 0x00c04a00ff3c77ac */ /* 0x000ea20008000c00 */
[----:B------:R-:W-:-:S02]  /*0900*/  DFMA R40, R12, UR38, R40 ;  /* 0x000000260c287c2b */ /* 0x000fc40008000028 */
[----:B------:R-:W-:Y:S01]  /*0910*/  DFMA R48, R12, UR42, R48 ;  /* 0x0000002a0c307c2b */ /* 0x000fe20008000030 */
[----:B------:R-:W-:Y:S01]  /*0920*/  UMOV UR4, UR64 ;  /* 0x0000004000047c82 */ /* 0x000fe20008000000 */
[----:B------:R-:W-:Y:S01]  /*0930*/  UMOV UR5, UR65 ;  /* 0x0000004100057c82 */ /* 0x000fe20008000000 */
[----:B------:R-:W3:Y:S01]  /*0940*/  LDCU.128 UR64, c[0x3][0x290] ;  /* 0x00c05200ff4077ac */ /* 0x000ee20008000c00 */
[----:B----4-:R-:W-:Y:S02]  /*0950*/  DFMA R14, R30, UR48, R14 ;  /* 0x000000301e0e7c2b */ /* 0x010fe4000800000e */
[----:B------:R-:W-:Y:S01]  /*0960*/  DFMA R46, R12, UR46, R46 ;  /* 0x0000002e0c2e7c2b */ /* 0x000fe2000800002e */
[----:B------:R-:W-:Y:S01]  /*0970*/  UMOV UR72, UR4 ;  /* 0x0000000400487c82 */ /* 0x000fe20008000000 */
[----:B------:R-:W-:Y:S01]  /*0980*/  UMOV UR73, UR5 ;  /* 0x0000000500497c82 */ /* 0x000fe20008000000 */
[----:B------:R-:W4:Y:S01]  /*0990*/  LDCU.128 UR20, c[0x3][0x60] ;  /* 0x00c00c00ff1477ac */ /* 0x000f220008000c00 */
[----:B-1----:R-:W-:-:S02]  /*09a0*/  DFMA R16, R30, UR52, R16 ;  /* 0x000000341e107c2b */ /* 0x002fc40008000010 */
[C---:B0-----:R-:W-:Y:S01]  /*09b0*/  DFMA R26, R30.reuse, UR56, R26 ;  /* 0x000000381e1a7c2b */ /* 0x041fe2000800001a */
[----:B------:R-:W-:Y:S01]  /*09c0*/  UMOV UR10, UR68 ;  /* 0x00000044000a7c82 */ /* 0x000fe20008000000 */
[----:B------:R-:W-:Y:S01]  /*09d0*/  UMOV UR11, UR69 ;  /* 0x00000045000b7c82 */ /* 0x000fe20008000000 */
[----:B------:R-:W0:Y:S01]  /*09e0*/  LDCU.128 UR4, c[0x3][0xe0] ;  /* 0x00c01c00ff0477ac */ /* 0x000e220008000c00 */
[C---:B------:R-:W-:Y:S02]  /*09f0*/  DFMA R36, R30.reuse, UR10, R36 ;  /* 0x0000000a1e247c2b */ /* 0x040fe40008000024 */
[C---:B--2---:R-:W-:Y:S01]  /*0a00*/  DFMA R28, R30.reuse, UR60, R28 ;  /* 0x0000003c1e1c7c2b */ /* 0x044fe2000800001c */
[----:B------:R-:W-:Y:S01]  /*0a10*/  UMOV UR36, UR12 ;  /* 0x0000000c00247c82 */ /* 0x000fe20008000000 */
[----:B------:R-:W-:Y:S01]  /*0a20*/  UMOV UR37, UR13 ;  /* 0x0000000d00257c82 */ /* 0x000fe20008000000 */
[----:B------:R-:W1:Y:S01]  /*0a30*/  LDCU.128 UR32, c[0x3][0xa0] ;  /* 0x00c01400ff2077ac */ /* 0x000e620008000c00 */
[----:B---3--:R-:W-:-:S02]  /*0a40*/  DFMA R30, R30, UR64, R50 ;  /* 0x000000401e1e7c2b */ /* 0x008fc40008000032 */
[C---:B------:R-:W-:Y:S01]  /*0a50*/  DFMA R36, R12.reuse, UR36, R36 ;  /* 0x000000240c247c2b */ /* 0x040fe20008000024 */
[----:B------:R-:W-:Y:S01]  /*0a60*/  UMOV UR18, UR70 ;  /* 0x0000004600127c82 */ /* 0x000fe20008000000 */
[----:B------:R-:W-:Y:S01]  /*0a70*/  UMOV UR19, UR71 ;  /* 0x0000004700137c82 */ /* 0x000fe20008000000 */
[----:B------:R-:W-:Y:S01]  /*0a80*/  UMOV UR28, UR8 ;  /* 0x00000008001c7c82 */ /* 0x000fe20008000000 */
[----:B------:R-:W-:Y:S01]  /*0a90*/  UMOV UR29, UR9 ;  /* 0x00000009001d7c82 */ /* 0x000fe20008000000 */
[----:B------:R-:W2:Y:S01]  /*0aa0*/  LDCU.128 UR12, c[0x3][0x120] ;  /* 0x00c02400ff0c77ac */ /* 0x000ea20008000c00 */
[----:B------:R-:W-:Y:S02]  /*0ab0*/  DFMA R14, R12, UR50, R14 ;  /* 0x000000320c0e7c2b */ /* 0x000fe4000800000e */
        /* <DEDUP_REMOVED lines=11> */
[----:B0-----:R-:W-:Y:S01]  /*0b70*/  DFMA R40, R10, UR4, R40 ;  /* 0x000000040a287c2b */ /* 0x001fe20008000028 */
[----:B------:R-:W0:Y:S01]  /*0b80*/  LDCU.128 UR72, c[0x3][0x1a0] ;  /* 0x00c03400ff4877ac */ /* 0x000e220008000c00 */
[C---:B------:R-:W-:Y:S02]  /*0b90*/  DFMA R16, R12.reuse, UR54, R16 ;  /* 0x000000360c107c2b */ /* 0x040fe40008000010 */
[C---:B------:R-:W-:Y:S01]  /*0ba0*/  DFMA R26, R12.reuse, UR58, R26 ;  /* 0x0000003a0c1a7c2b */ /* 0x040fe2000800001a */
[----:B------:R-:W4:Y:S01]  /*0bb0*/  LDCU.128 UR28, c[0x3][0x1e0] ;  /* 0x00c03c00ff1c77ac */ /* 0x000f220008000c00 */
[C---:B------:R-:W-:Y:S02]  /*0bc0*/  DFMA R28, R12.reuse, UR62, R28 ;  /* 0x0000003e0c1c7c2b */ /* 0x040fe4000800001c */
[----:B------:R-:W-:Y:S01]  /*0bd0*/  DFMA R30, R12, UR66, R30 ;  /* 0x000000420c1e7c2b */ /* 0x000fe2000800001e */
[----:B------:R-:W4:Y:S01]  /*0be0*/  LDCU.128 UR36, c[0x3][0x220] ;  /* 0x00c04400ff2477ac */ /* 0x000f220008000c00 */
[----:B-1----:R-:W-:-:S02]  /*0bf0*/  DFMA R38, R10, UR32, R38 ;  /* 0x000000200a267c2b */ /* 0x002fc40008000026 */
[----:B--2---:R-:W-:Y:S01]  /*0c00*/  DFMA R48, R10, UR12, R48 ;  /* 0x0000000c0a307c2b */ /* 0x004fe20008000030 */
[----:B------:R-:W1:Y:S01]  /*0c10*/  LDCU.128 UR40, c[0x3][0x260] ;  /* 0x00c04c00ff2877ac */ /* 0x000e620008000c00 */
[C---:B------:R-:W-:Y:S02]  /*0c20*/  DFMA R32, R8.reuse, UR64, R32 ;  /* 0x0000004008207c2b */ /* 0x040fe40008000020 */
[C---:B------:R-:W-:Y:S01]  /*0c30*/  DFMA R36, R8.reuse, UR22, R36 ;  /* 0x0000001608247c2b */ /* 0x040fe20008000024 */
[----:B------:R-:W2:Y:S01]  /*0c40*/  LDCU.128 UR44, c[0x3][0x2a0] ;  /* 0x00c05400ff2c77ac */ /* 0x000ea20008000c00 */
[----:B------:R-:W-:Y:S02]  /*0c50*/  DFMA R40, R8, UR6, R40 ;  /* 0x0000000608287c2b */ /* 0x000fe40008000028 */
[C---:B---3--:R-:W-:Y:S01]  /*0c60*/  DFMA R46, R10.reuse, UR16, R46 ;  /* 0x000000100a2e7c2b */ /* 0x048fe2000800002e */
[----:B------:R-:W-:Y:S01]  /*0c70*/  UMOV UR32, UR52 ;  /* 0x0000003400207c82 */ /* 0x000fe20008000000 */
[----:B------:R-:W-:Y:S01]  /*0c80*/  UMOV UR33, UR53 ;  /* 0x0000003500217c82 */ /* 0x000fe20008000000 */
[----:B------:R-:W-:Y:S01]  /*0c90*/  UMOV UR12, UR48 ;  /* 0x00000030000c7c82 */ /* 0x000fe20008000000 */
[----:B------:R-:W-:Y:S01]  /*0ca0*/  UMOV UR13, UR49 ;  /* 0x00000031000d7c82 */ /* 0x000fe20008000000 */
[----:B------:R-:W3:Y:S01]  /*0cb0*/  LDCU.128 UR24, c[0x3][0x70] ;  /* 0x00c00e00ff1877ac */ /* 0x000ee20008000c00 */
[----:B0-----:R-:W-:-:S02]  /*0cc0*/  DFMA R14, R10, UR72, R14 ;  /* 0x000000480a0e7c2b */ /* 0x001fc4000800000e */
[C---:B----4-:R-:W-:Y:S01]  /*0cd0*/  DFMA R16, R10.reuse, UR28, R16 ;  /* 0x0000001c0a107c2b */ /* 0x050fe20008000010 */
[----:B------:R-:W0:Y:S01]  /*0ce0*/  LDCU.128 UR68, c[0x3][0xb0] ;  /* 0x00c01600ff4477ac */ /* 0x000e220008000c00 */
[C---:B------:R-:W-:Y:S02]  /*0cf0*/  DFMA R26, R10.reuse, UR36, R26 ;  /* 0x000000240a1a7c2b */ /* 0x040fe4000800001a */
[----:B-1----:R-:W-:Y:S01]  /*0d00*/  DFMA R28, R10, UR40, R28 ;  /* 0x000000280a1c7c2b */ /* 0x002fe2000800001c */
[----:B------:R-:W1:Y:S01]  /*0d10*/  LDCU.128 UR8, c[0x3][0xf0] ;  /* 0x00c01e00ff0877ac */ /* 0x000e620008000c00 */
[----:B------:R-:W-:Y:S02]  /*0d20*/  DFMA R38, R8, UR34, R38 ;  /* 0x0000002208267c2b */ /* 0x000fe40008000026 */
[----:B--2---:R-:W-:Y:S01]  /*0d30*/  DFMA R30, R10, UR44, R30 ;  /* 0x0000002c0a1e7c2b */ /* 0x004fe2000800001e */
        /* <DEDUP_REMOVED lines=13> */
[C---:B---3--:R-:W-:Y:S02]  /*0e10*/  DFMA R36, R6.reuse, UR24, R36 ;  /* 0x0000001806247c2b */ /* 0x048fe40008000024 */
[C---:B0-----:R-:W-:Y:S01]  /*0e20*/  DFMA R38, R6.reuse, UR68, R38 ;  /* 0x0000004406267c2b */ /* 0x041fe20008000026 */
[----:B------:R-:W0:Y:S01]  /*0e30*/  LDCU.128 UR20, c[0x3][0x270] ;  /* 0x00c04e00ff1477ac */ /* 0x000e220008000c00 */
[C---:B-1----:R-:W-:Y:S02]  /*0e40*/  DFMA R40, R6.reuse, UR8, R40 ;  /* 0x0000000806287c2b */ /* 0x042fe40008000028 */
[C---:B--2---:R-:W-:Y:S01]  /*0e50*/  DFMA R48, R6.reuse, UR60, R48 ;  /* 0x0000003c06307c2b */ /* 0x044fe20008000030 */
[----:B------:R-:W1:Y:S01]  /*0e60*/  LDCU.128 UR4, c[0x3][0x2b0] ;  /* 0x00c05600ff0477ac */ /* 0x000e620008000c00 */
[----:B----4-:R-:W-:-:S02]  /*0e70*/  DFMA R46, R6, UR56, R46 ;  /* 0x00000038062e7c2b */ /* 0x010fc4000800002e */
[----:B------:R-:W-:Y:S02]  /*0e80*/  DFMA R14, R6, UR52, R14 ;  /* 0x00000034060e7c2b */ /* 0x000fe4000800000e */
        /* <DEDUP_REMOVED lines=8> */
[C---:B------:R-:W-:Y:S01]  /*0f10*/  DFMA R48, R4.reuse, UR62, R48 ;  /* 0x0000003e04307c2b */ /* 0x040fe20008000030 */
[----:B------:R-:W-:Y:S01]  /*0f20*/  IMAD R7, R45, 0x8, R2 ;  /* 0x000000082d077824 */ /* 0x000fe200078e0202 */
[C---:B------:R-:W-:Y:S02]  /*0f30*/  DFMA R46, R4.reuse, UR58, R46 ;  /* 0x0000003a042e7c2b */ /* 0x040fe4000800002e */
[----:B------:R-:W-:-:S02]  /*0f40*/  DFMA R14, R4, UR54, R14 ;  /* 0x00000036040e7c2b */ /* 0x000fc4000800000e */
        /* <DEDUP_REMOVED lines=15> */
.L_x_1101:
[----:B------:R-:W-:Y:S05]  /*1040*/  BSYNC.RECONVERGENT B0 ;  /* 0x0000000000007941 */ /* 0x000fea0003800200 */
.L_x_1100:
[----:B------:R-:W-:Y:S01]  /*1050*/  BAR.SYNC.DEFER_BLOCKING 0x0 ;  /* 0x0000000000007b1d */ /* 0x000fe20000010000 */
[----:B------:R-:W-:-:S05]  /*1060*/  IMAD R45, R45, 0x8, R34 ;  /* 0x000000082d2d7824 */ /* 0x000fca00078e0222 */
[----:B------:R-:W-:Y:S04]  /*1070*/  BSSY.RECONVERGENT B0, `(.L_x_1102) ;  /* 0x00000c1000007945 */ /* 0x000fe80003800200 */
[----:B------:R-:W-:Y:S05]  /*1080*/  @P2 BRA `(.L_x_1103) ;  /* 0x0000000800fc2947 */ /* 0x000fea0003800000 */
[----:B------:R-:W2:Y:S01]  /*1090*/  LDCU.128 UR8, c[0x3][0x10] ;  /* 0x00c00200ff0877ac */ /* 0x000ea20008000c00 */
[----:B-----5:R-:W3:Y:S01]  /*10a0*/  LDS.64 R8, [R45] ;  /* 0x000000002d087984 */ /* 0x020ee20000000a00 */
[----:B------:R-:W3:Y:S03]  /*10b0*/  LDCU.128 UR4, c[0x3][URZ] ;  /* 0x00c00000ff0477ac */ /* 0x000ee60008000c00 */
[----:B0-----:R-:W0:Y:S01]  /*10c0*/  LDS.64 R16, [R45+0x58] ;  /* 0x000058002d107984 */ /* 0x001e220000000a00 */
[----:B------:R-:W4:Y:S03]  /*10d0*/  LDCU.128 UR16, c[0x3][0x1c0] ;  /* 0x00c03800ff1077ac */ /* 0x000f260008000c00 */
[----:B-1----:R-:W1:Y:S01]  /*10e0*/  LDS.64 R14, [R45+0xb0] ;  /* 0x0000b0002d0e7984 */ /* 0x002e620000000a00 */
[----:B------:R-:W0:Y:S03]  /*10f0*/  LDCU.128 UR44, c[0x3][0x80] ;  /* 0x00c01000ff2c77ac */ /* 0x000e260008000c00 */
[----:B------:R-:W1:Y:S01]  /*1100*/  LDS.64 R6, [R45+0x108] ;  /* 0x000108002d067984 */ /* 0x000e620000000a00 */
[----:B------:R-:W0:Y:S03]  /*1110*/  LDCU.128 UR48, c[0x3][0xc0] ;  /* 0x00c01800ff3077ac */ /* 0x000e260008000c00 */
[----:B------:R-:W1:Y:S01]  /*1120*/  LDS.64 R28, [R45+0x160] ;  /* 0x000160002d1c7984 */ /* 0x000e620000000a00 */
[----:B--2---:R-:W-:Y:S01]  /*1130*/  UMOV UR70, UR10 ;  /* 0x0000000a00467c82 */ /* 0x004fe20008000000 */
[----:B------:R-:W-:Y:S01]  /*1140*/  UMOV UR71, UR11 ;  /* 0x0000000b00477c82 */ /* 0x000fe20008000000 */
[----:B------:R-:W-:Y:S01]  /*1150*/  UMOV UR68, UR8 ;  /* 0x0000000800447c82 */ /* 0x000fe20008000000 */
[----:B------:R-:W-:Y:S01]  /*1160*/  UMOV UR69, UR9 ;  /* 0x0000000900457c82 */ /* 0x000fe20008000000 */
[----:B------:R-:W2:Y:S01]  /*1170*/  LDCU.128 UR8, c[0x3][0x20] ;  /* 0x00c00400ff0877ac */ /* 0x000ea20008000c00 */
[----:B------:R-:W0:Y:S01]  /*1180*/  LDCU.128 UR52, c[0x3][0x100] ;  /* 0x00c02000ff3477ac */ /* 0x000e220008000c00 */
[----:B------:R-:W0:Y:S01]  /*1190*/  LDCU.128 UR60, c[0x3][0x140] ;  /* 0x00c02800ff3c77ac */ /* 0x000e220008000c00 */
[----:B------:R-:W0:Y:S01]  /*11a0*/  LDCU.128 UR56, c[0x3][0x180] ;  /* 0x00c03000ff3877ac */ /* 0x000e220008000c00 */
[----:B------:R-:W0:Y:S01]  /*11b0*/  LDCU.128 UR12, c[0x3][0x200] ;  /* 0x00c04000ff0c77ac */ /* 0x000e220008000c00 */
[----:B---3--:R-:W-:-:S02]  /*11c0*/  DFMA R4, R8, UR4, RZ ;  /* 0x0000000408047c2b */ /* 0x008fc400080000ff */
[----:B----4-:R-:W-:Y:S01]  /*11d0*/  DFMA R12, R8, UR16, RZ ;  /* 0x00000010080c7c2b */ /* 0x010fe200080000ff */
[----:B--2---:R-:W-:Y:S01]  /*11e0*/  UMOV UR74, UR8 ;  /* 0x00000008004a7c82 */ /* 0x004fe20008000000 */
[----:B------:R-:W-:Y:S01]  /*11f0*/  UMOV UR75, UR9 ;  /* 0x00000009004b7c82 */ /* 0x000fe20008000000 */
[----:B------:R-:W-:Y:S01]  /*1200*/  UMOV UR66, UR10 ;  /* 0x0000000a00427c82 */ /* 0x000fe20008000000 */
[----:B------:R-:W-:Y:S01]  /*1210*/  UMOV UR67, UR11 ;  /* 0x0000000b00437c82 */ /* 0x000fe20008000000 */
[----:B------:R-:W2:Y:S01]  /*1220*/  LDCU.128 UR8, c[0x3][0x30] ;  /* 0x00c00600ff0877ac */ /* 0x000ea20008000c00 */
[----:B0-----:R-:W-:Y:S02]  /*1230*/  DFMA R4, R16, UR6, R4 ;  /* 0x0000000610047c2b */ /* 0x001fe40008000004 */
[C---:B------:R-:W-:Y:S01]  /*1240*/  DFMA R40, R8.reuse, UR44, RZ ;  /* 0x0000002c08287c2b */ /* 0x040fe200080000ff */
[----:B------:R-:W0:Y:S01]  /*1250*/  LDCU.128 UR4, c[0x3][0x240] ;  /* 0x00c04800ff0477ac */ /* 0x000e220008000c00 */
[----:B------:R-:W-:-:S02]  /*1260*/  DFMA R38, R8, UR48, RZ ;  /* 0x0000003008267c2b */ /* 0x000fc400080000ff */
[C---:B------:R-:W-:Y:S01]  /*1270*/  DFMA R36, R8.reuse, UR52, RZ ;  /* 0x0000003408247c2b */ /* 0x040fe200080000ff */
[----:B------:R-:W1:Y:S01]  /*1280*/  LDCU.128 UR32, c[0x3][0x90] ;  /* 0x00c01200ff2077ac */ /* 0x000e620008000c00 */
[C---:B------:R-:W-:Y:S02]  /*1290*/  DFMA R32, R8.reuse, UR60, RZ ;  /* 0x0000003c08207c2b */ /* 0x040fe400080000ff */
[C---:B------:R-:W-:Y:S01]  /*12a0*/  DFMA R30, R8.reuse, UR56, RZ ;  /* 0x00000038081e7c2b */ /* 0x040fe200080000ff */
[----:B------:R-:W3:Y:S01]  /*12b0*/  LDCU.128 UR20, c[0x3][0x50] ;  /* 0x00c00a00ff1477ac */ /* 0x000ee20008000c00 */
[----:B------:R-:W-:Y:S02]  /*12c0*/  DFMA R10, R8, UR12, RZ ;  /* 0x0000000c080a7c2b */ /* 0x000fe400080000ff */
[C---:B------:R-:W-:Y:S01]  /*12d0*/  DFMA R12, R16.reuse, UR18, R12 ;  /* 0x00000012100c7c2b */ /* 0x040fe2000800000c */
[----:B------:R-:W4:Y:S01]  /*12e0*/  LDCU.128 UR40, c[0x3][0xd0] ;  /* 0x00c01a00ff2877ac */ /* 0x000f220008000c00 */
[----:B------:R-:W-:-:S02]  /*12f0*/  DFMA R40, R16, UR46, R40 ;  /* 0x0000002e10287c2b */ /* 0x000fc40008000028 */
[----:B------:R-:W-:Y:S01]  /*1300*/  DFMA R38, R16, UR50, R38 ;  /* 0x0000003210267c2b */ /* 0x000fe20008000026 */
[----:B--2---:R-:W-:Y:S01]  /*1310*/  UMOV UR72, UR10 ;  /* 0x0000000a00487c82 */ /* 0x004fe20008000000 */
[----:B------:R-:W-:Y:S01]  /*1320*/  UMOV UR73, UR11 ;  /* 0x0000000b00497c82 */ /* 0x000fe20008000000 */
[----:B------:R-:W-:Y:S01]  /*1330*/  UMOV UR64, UR8 ;  /* 0x0000000800407c82 */ /* 0x000fe20008000000 */
[----:B------:R-:W-:Y:S01]  /*1340*/  UMOV UR65, UR9 ;  /* 0x0000000900417c82 */ /* 0x000fe20008000000 */
[----:B------:R-:W2:Y:S01]  /*1350*/  LDCU.128 UR8, c[0x3][0x40] ;  /* 0x00c00800ff0877ac */ /* 0x000ea20008000c00 */
[----:B0-----:R-:W-:Y:S02]  /*1360*/  DFMA R26, R8, UR4, RZ ;  /* 0x00000004081a7c2b */ /* 0x001fe400080000ff */
[C---:B------:R-:W-:Y:S01]  /*1370*/  DFMA R36, R16.reuse, UR54, R36 ;  /* 0x0000003610247c2b */ /* 0x040fe20008000024 */
[----:B------:R-:W-:Y:S01]  /*1380*/  UMOV UR18, UR64 ;  /* 0x0000004000127c82 */ /* 0x000fe20008000000 */
[C---:B------:R-:W-:Y:S01]  /*1390*/  DFMA R32, R16.reuse, UR62, R32 ;  /* 0x0000003e10207c2b */ /* 0x040fe20008000020 */
[----:B------:R-:W-:Y:S01]  /*13a0*/  UMOV UR19, UR65 ;  /* 0x0000004100137c82 */ /* 0x000fe20008000000 */
[C---:B------:R-:W-:Y:S01]  /*13b0*/  DFMA R30, R16.reuse, UR58, R30 ;  /* 0x0000003a101e7c2b */ /* 0x040fe2000800001e */
[----:B------:R-:W0:Y:S01]  /*13c0*/  LDCU.128 UR44, c[0x3][0x110] ;  /* 0x00c02200ff2c77ac */ /* 0x000e220008000c00 */
[----:B------:R-:W-:-:S02]  /*13d0*/  DFMA R10, R16, UR14, R10 ;  /* 0x0000000e100a7c2b */ /* 0x000fc4000800000a */
[C---:B-1----:R-:W-:Y:S01]  /*13e0*/  DFMA R40, R14.reuse, UR32, R40 ;  /* 0x000000200e287c2b */ /* 0x042fe20008000028 */
[----:B------:R-:W1:Y:S01]  /*13f0*/  LDCU.128 UR48, c[0x3][0x150] ;  /* 0x00c02a00ff3077ac */ /* 0x000e620008000c00 */
[----:B----4-:R-:W-:Y:S01]  /*1400*/  DFMA R38, R14, UR40, R38 ;  /* 0x000000280e267c2b */ /* 0x010fe20008000026 */
[----:B------:R-:W4:Y:S01]  /*1410*/  LDCU.128 UR52, c[0x3][0x190] ;  /* 0x00c03200ff3477ac */ /* 0x000f220008000c00 */
[----:B--2---:R-:W-:Y:S01]  /*1420*/  DFMA R46, R8, UR8, RZ ;  /* 0x00000008082e7c2b */ /* 0x004fe200080000ff */
[----:B------:R-:W2:Y:S03]  /*1430*/  LDCU.128 UR56, c[0x3][0x1d0] ;  /* 0x00c03a00ff3877ac */ /* 0x000ea60008000c00 */
[C---:B------:R-:W-:Y:S02]  /*1440*/  DFMA R40, R6.reuse, UR34, R40 ;  /* 0x0000002206287c2b */ /* 0x040fe40008000028 */
[----:B------:R-:W-:Y:S01]  /*1450*/  DFMA R38, R6, UR42, R38 ;  /* 0x0000002a06267c2b */ /* 0x000fe20008000026 */
[----:B------:R-:W-:Y:S01]  /*1460*/  UMOV UR4, UR70 ;  /* 0x0000004600047c82 */ /* 0x000fe20008000000 */
[----:B------:R-:W-:Y:S01]  /*1470*/  UMOV UR5, UR71 ;  /* 0x0000004700057c82 */ /* 0x000fe20008000000 */
[----:B------:R-:W-:Y:S01]  /*1480*/  DFMA R46, R16, UR10, R46 ;  /* 0x0000000a102e7c2b */ /* 0x000fe2000800002e */
[----:B------:R-:W2:Y:S01]  /*1490*/  LDCU.128 UR8, c[0x3][0x280] ;  /* 0x00c05000ff0877ac */ /* 0x000ea20008000c00 */
[----:B0-----:R-:W-:-:S02]  /*14a0*/  DFMA R36, R14, UR44, R36 ;  /* 0x0000002c0e247c2b */ /* 0x001fc40008000024 */
[C---:B-1----:R-:W-:Y:S01]  /*14b0*/  DFMA R32, R14.reuse, UR48, R32 ;  /* 0x000000300e207c2b */ /* 0x042fe20008000020 */
[----:B------:R-:W0:Y:S03]  /*14c0*/  LDCU.128 UR60, c[0x3][0x210] ;  /* 0x00c04200ff3c77ac */ /* 0x000e260008000c00 */
[C---:B---3--:R-:W-:Y:S01]  /*14d0*/  DFMA R46, R14.reuse, UR20, R46 ;  /* 0x000000140e2e7c2b */ /* 0x048fe2000800002e */
[----:B------:R-:W-:Y:S01]  /*14e0*/  UMOV UR14, UR68 ;  /* 0x00000044000e7c82 */ /* 0x000fe20008000000 */
[----:B------:R-:W-:Y:S01]  /*14f0*/  UMOV UR15, UR69 ;  /* 0x00000045000f7c82 */ /* 0x000fe20008000000 */
[----:B------:R-:W1:Y:S01]  /*1500*/  LDCU.128 UR68, c[0x3][0x290] ;  /* 0x00c05200ff4477ac */ /* 0x000e620008000c00 */
[C---:B------:R-:W-:Y:S02]  /*1510*/  DFMA R4, R14.reuse, UR14, R4 ;  /* 0x0000000e0e047c2b */ /* 0x040fe40008000004 */
[C---:B----4-:R-:W-:Y:S01]  /*1520*/  DFMA R30, R14.reuse, UR52, R30 ;  /* 0x000000340e1e7c2b */ /* 0x050fe2000800001e */
[----:B------:R-:W-:Y:S01]  /*1530*/  UMOV UR32, UR4 ;  /* 0x0000000400207c82 */ /* 0x000fe20008000000 */
[----:B------:R-:W-:Y:S01]  /*1540*/  UMOV UR33, UR5 ;  /* 0x0000000500217c82 */ /* 0x000fe20008000000 */
[----:B------:R-:W3:Y:S01]  /*1550*/  LDCU.128 UR24, c[0x3][0x60] ;  /* 0x00c00c00ff1877ac */ /* 0x000ee20008000c00 */
[----:B--2---:R-:W-:-:S02]  /*1560*/  DFMA R12, R14, UR56, R12 ;  /* 0x000000380e0c7c2b */ /* 0x004fc4000800000c */
[----:B------:R-:W-:Y:S01]  /*1570*/  DFMA R48, R8, UR8, RZ ;  /* 0x0000000808307c2b */ /* 0x000fe200080000ff */
[----:B------:R-:W-:Y:S01]  /*1580*/  UMOV UR8, UR66 ;  /* 0x0000004200087c82 */ /* 0x000fe20008000000 */
[----:B------:R-:W-:Y:S01]  /*1590*/  UMOV UR9, UR67 ;  /* 0x0000004300097c82 */ /* 0x000fe20008000000 */
[----:B------:R-:W2:Y:S01]  /*15a0*/  LDCU.128 UR64, c[0x3][0x250] ;  /* 0x00c04a00ff4077ac */ /* 0x000ea20008000c00 */
[C---:B------:R-:W-:Y:S01]  /*15b0*/  DFMA R8, R16.reuse, UR6, R26 ;  /* 0x0000000610087c2b */ /* 0x040fe2000800001a */
[----:B------:R-:W4:Y:S01]  /*15c0*/  LDS.64 R26, [R45+0x1b8] ;  /* 0x0001b8002d1a7984 */ /* 0x000f220000000a00 */
[----:B------:R-:W3:Y:S02]  /*15d0*/  LDCU.128 UR4, c[0x3][0xe0] ;  /* 0x00c01c00ff0477ac */ /* 0x000ee40008000c00 */
        /* <DEDUP_REMOVED lines=11> */
[C---:B--2---:R-:W-:Y:S01]  /*1690*/  DFMA R8, R14.reuse, UR64, R8 ;  /* 0x000000400e087c2b */ /* 0x044fe20008000008 */
[----:B------:R-:W-:Y:S01]  /*16a0*/  UMOV UR20, UR8 ;  /* 0x0000000800147c82 */ /* 0x000fe20008000000 */
[----:B-1----:R-:W-:Y:S01]  /*16b0*/  DFMA R14, R14, UR68, R16 ;  /* 0x000000440e0e7c2b */ /* 0x002fe20008000010 */
[----:B------:R-:W-:Y:S01]  /*16c0*/  UMOV UR21, UR9 ;  /* 0x0000000900157c82 */ /* 0x000fe20008000000 */
[----:B------:R-:W1:Y:S01]  /*16d0*/  LDS.64 R16, [R45+0x210] ;  /* 0x000210002d107984 */ /* 0x000e620000000a00 */
        /* <DEDUP_REMOVED lines=18> */
[----:B------:R-:W1:Y:S01]  /*1800*/  LDCU.128 UR40, c[0x3][0x220] ;  /* 0x00c04400ff2877ac */ /* 0x000e620008000c00 */
[C---:B------:R-:W-:Y:S02]  /*1810*/  DFMA R4, R28.reuse, UR60, R4 ;  /* 0x0000003c1c047c2b */ /* 0x040fe40008000004 */
[C---:B---3--:R-:W-:Y:S01]  /*1820*/  DFMA R46, R28.reuse, UR24, R46 ;  /* 0x000000181c2e7c2b */ /* 0x048fe2000800002e */
[----:B------:R-:W3:Y:S01]  /*1830*/  LDCU.128 UR44, c[0x3][0x260] ;  /* 0x00c04c00ff2c77ac */ /* 0x000ee20008000c00 */
[----:B------:R-:W-:-:S02]  /*1840*/  DFMA R38, R28, UR4, R38 ;  /* 0x000000041c267c2b */ /* 0x000fc40008000026 */
[C---:B0-----:R-:W-:Y:S01]  /*1850*/  DFMA R40, R28.reuse, UR36, R40 ;  /* 0x000000241c287c2b */ /* 0x041fe20008000028 */
[----:B------:R-:W0:Y:S01]  /*1860*/  LDCU.128 UR48, c[0x3][0x2a0] ;  /* 0x00c05400ff3077ac */ /* 0x000e220008000c00 */
[----:B--2---:R-:W-:Y:S02]  /*1870*/  DFMA R36, R28, UR12, R36 ;  /* 0x0000000c1c247c2b */ /* 0x004fe40008000024 */
[C---:B----4-:R-:W-:Y:S01]  /*1880*/  DFMA R4, R26.reuse, UR68, R4 ;  /* 0x000000441a047c2b */ /* 0x050fe20008000004 */
        /* <DEDUP_REMOVED lines=8> */
[----:B------:R-:W4:Y:S01]  /*1910*/  LDCU.128 UR72, c[0x3][0xb0] ;  /* 0x00c01600ff4877ac */ /* 0x000f220008000c00 */
[C---:B-1----:R-:W-:Y:S02]  /*1920*/  DFMA R30, R28.reuse, UR20, R30 ;  /* 0x000000141c1e7c2b */ /* 0x042fe4000800001e */
[C---:B------:R-:W-:Y:S01]  /*1930*/  DFMA R12, R28.reuse, UR32, R12 ;  /* 0x000000201c0c7c2b */ /* 0x040fe2000800000c */
[----:B------:R-:W1:Y:S01]  /*1940*/  LDCU.128 UR8, c[0x3][0xf0] ;  /* 0x00c01e00ff0877ac */ /* 0x000e620008000c00 */
[C---:B------:R-:W-:Y:S02]  /*1950*/  DFMA R10, R28.reuse, UR40, R10 ;  /* 0x000000281c0a7c2b */ /* 0x040fe4000800000a */
[C---:B---3--:R-:W-:Y:S01]  /*1960*/  DFMA R8, R28.reuse, UR44, R8 ;  /* 0x0000002c1c087c2b */ /* 0x048fe20008000008 */
        /* <DEDUP_REMOVED lines=16> */
[C---:B--2---:R-:W-:Y:S02]  /*1a70*/  DFMA R46, R16.reuse, UR28, R46 ;  /* 0x0000001c102e7c2b */ /* 0x044fe4000800002e */
[C---:B----4-:R-:W-:Y:S01]  /*1a80*/  DFMA R40, R16.reuse, UR72, R40 ;  /* 0x0000004810287c2b */ /* 0x050fe20008000028 */
[----:B------:R-:W2:Y:S01]  /*1a90*/  LDCU.128 UR4, c[0x3][0x2b0] ;  /* 0x00c05600ff0477ac */ /* 0x000ea20008000c00 */
[----:B-1----:R-:W-:-:S02]  /*1aa0*/  DFMA R38, R16, UR8, R38 ;  /* 0x0000000810267c2b */ /* 0x002fc40008000026 */
[C---:B---3--:R-:W-:Y:S02]  /*1ab0*/  DFMA R36, R16.reuse, UR64, R36 ;  /* 0x0000004010247c2b */ /* 0x048fe40008000024 */
[C---:B0-----:R-:W-:Y:S02]  /*1ac0*/  DFMA R32, R16.reuse, UR60, R32 ;  /* 0x0000003c10207c2b */ /* 0x041fe40008000020 */
[C---:B------:R-:W-:Y:S02]  /*1ad0*/  DFMA R30, R16.reuse, UR56, R30 ;  /* 0x00000038101e7c2b */ /* 0x040fe4000800001e */
[C---:B------:R-:W-:Y:S02]  /*1ae0*/  DFMA R12, R16.reuse, UR52, R12 ;  /* 0x00000034100c7c2b */ /* 0x040fe4000800000c */
[----:B------:R-:W-:Y:S02]  /*1af0*/  DFMA R10, R16, UR68, R10 ;  /* 0x00000044100a7c2b */ /* 0x000fe4000800000a */
[----:B------:R-:W-:-:S02]  /*1b00*/  DFMA R4, R14, UR36, R4 ;  /* 0x000000240e047c2b */ /* 0x000fc40008000004 */
[----:B------:R-:W-:Y:S02]  /*1b10*/  DFMA R8, R16, UR24, R8 ;  /* 0x0000001810087c2b */ /* 0x000fe40008000008 */
[----:B------:R-:W-:Y:S02]  /*1b20*/  DFMA R46, R14, UR30, R46 ;  /* 0x0000001e0e2e7c2b */ /* 0x000fe4000800002e */
[----:B--2---:R-:W-:Y:S01]  /*1b30*/  DFMA R6, R16, UR4, R6 ;  /* 0x0000000410067c2b */ /* 0x004fe20008000006 */
        /* <DEDUP_REMOVED lines=20> */
.L_x_1103:
[----:B------:R-:W-:Y:S05]  /*1c80*/  BSYNC.RECONVERGENT B0 ;  /* 0x0000000000007941 */ /* 0x000fea0003800200 */
.L_x_1102:
[----:B------:R-:W-:Y:S06]  /*1c90*/  BAR.SYNC.DEFER_BLOCKING 0x0 ;  /* 0x0000000000007b1d */ /* 0x000fec0000010000 */
[----:B------:R-:W3:Y:S01]  /*1ca0*/  LDCU.128 UR20, c[0x3][URZ] ;  /* 0x00c00000ff1477ac */ /* 0x000ee20008000c00 */
[----:B------:R-:W4:Y:S01]  /*1cb0*/  LDCU.128 UR4, c[0x3][0x1c0] ;  /* 0x00c03800ff0477ac */ /* 0x000f220008000c00 */
[----:B------:R-:W1:Y:S01]  /*1cc0*/  LDCU.128 UR8, c[0x3][0x200] ;  /* 0x00c04000ff0877ac */ /* 0x000e620008000c00 */
[----:B------:R-:W1:Y:S01]  /*1cd0*/  LDCU.128 UR12, c[0x3][0x240] ;  /* 0x00c04800ff0c77ac */ /* 0x000e620008000c00 */
[----:B------:R-:W1:Y:S01]  /*1ce0*/  LDCU.128 UR16, c[0x3][0x280] ;  /* 0x00c05000ff1077ac */ /* 0x000e620008000c00 */
[----:B0-2--5:R-:W0:Y:S01]  /*1cf0*/  LDS.64 R30, [R35] ;  /* 0x00000000231e7984 */ /* 0x025e220000000a00 */
[----:B---3--:R-:W-:Y:S01]  /*1d00*/  IMAD.U32 R12, RZ, RZ, UR22 ;  /* 0x00000016ff0c7e24 */ /* 0x008fe2000f8e00ff */
[----:B------:R-:W2:Y:S01]  /*1d10*/  LDCU.128 UR24, c[0x3][0x40] ;  /* 0x00c00800ff1877ac */ /* 0x000ea20008000c00 */
[----:B------:R-:W-:Y:S01]  /*1d20*/  MOV R13, UR23 ;  /* 0x00000017000d7c02 */ /* 0x000fe20008000f00 */
[----:B------:R-:W3:Y:S01]  /*1d30*/  LDS.64 R40, [R35+0x8] ;  /* 0x0000080023287984 */ /* 0x000ee20000000a00 */
[----:B------:R-:W-:Y:S01]  /*1d40*/  MOV.SPILL R58, UR21 ;  /* 0x00000015003a7c02 */ /* 0x000fe20009000f00 */
[----:B------:R-:W2:Y:S01]  /*1d50*/  LDCU.128 UR28, c[0x3][0x80] ;  /* 0x00c01000ff1c77ac */ /* 0x000ea20008000c00 */
[----:B------:R-:W-:Y:S01]  /*1d60*/  MOV.SPILL R59, UR20 ;  /* 0x00000014003b7c02 */ /* 0x000fe20009000f00 */
[----:B------:R-:W3:Y:S01]  /*1d70*/  LDS.64 R56, [R35+0x10] ;  /* 0x0000100023387984 */ /* 0x000ee20000000a00 */
[----:B----4-:R-:W-:Y:S01]  /*1d80*/  IMAD.U32 R4, RZ, RZ, UR4 ;  /* 0x00000004ff047e24 */ /* 0x010fe2000f8e00ff */
[----:B------:R-:W4:Y:S01]  /*1d90*/  LDCU.128 UR32, c[0x3][0xc0] ;  /* 0x00c01800ff2077ac */ /* 0x000f220008000c00 */
[----:B------:R-:W-:Y:S01]  /*1da0*/  MOV R5, UR5 ;  /* 0x0000000500057c02 */ /* 0x000fe20008000f00 */
[----:B------:R-:W4:Y:S01]  /*1db0*/  LDS.64 R54, [R35+0x18] ;  /* 0x0000180023367984 */ /* 0x000f220000000a00 */
[----:B-1----:R-:W-:Y:S01]  /*1dc0*/  IMAD.U32 R6, RZ, RZ, UR8 ;  /* 0x00000008ff067e24 */ /* 0x002fe2000f8e00ff */
[----:B------:R-:W1:Y:S01]  /*1dd0*/  LDCU.128 UR36, c[0x3][0x100] ;  /* 0x00c02000ff2477ac */ /* 0x000e620008000c00 */
[----:B------:R-:W-:Y:S01]  /*1de0*/  IMAD.U32 R7, RZ, RZ, UR9 ;  /* 0x00000009ff077e24 */ /* 0x000fe2000f8e00ff */
[----:B------:R-:W-:Y:S01]  /*1df0*/  MOV R9, UR13 ;  /* 0x0000000d00097c02 */ /* 0x000fe20008000f00 */
[----:B------:R-:W-:Y:S01]  /*1e00*/  IMAD.U32 R8, RZ, RZ, UR12 ;  /* 0x0000000cff087e24 */ /* 0x000fe2000f8e00ff */
[----:B------:R-:W1:Y:S01]  /*1e10*/  LDCU.128 UR40, c[0x3][0x140] ;  /* 0x00c02800ff2877ac */ /* 0x000e620008000c00 */
[----:B------:R-:W-:-:S02]  /*1e20*/  IMAD.U32 R10, RZ, RZ, UR16 ;  /* 0x00000010ff0a7e24 */ /* 0x000fc4000f8e00ff */
[----:B------:R-:W-:Y:S01]  /*1e30*/  IMAD.U32 R11, RZ, RZ, UR17 ;  /* 0x00000011ff0b7e24 */ /* 0x000fe2000f8e00ff */
[----:B------:R-:W1:Y:S01]  /*1e40*/  LDCU.128 UR44, c[0x3][0x180] ;  /* 0x00c03000ff2c77ac */ /* 0x000e620008000c00 */
[----:B--2---:R-:W-:Y:S01]  /*1e50*/  IMAD.U32 R14, RZ, RZ, UR26 ;  /* 0x0000001aff0e7e24 */ /* 0x004fe2000f8e00ff */
[----:B------:R-:W-:Y:S01]  /*1e60*/  MOV R17, UR31 ;  /* 0x0000001f00117c02 */ /* 0x000fe20008000f00 */
[----:B------:R-:W-:Y:S01]  /*1e70*/  IMAD.U32 R15, RZ, RZ, UR27 ;  /* 0x0000001bff0f7e24 */ /* 0x000fe2000f8e00ff */
[----:B------:R-:W2:Y:S01]  /*1e80*/  LDCU.128 UR72, c[0x3][0x10] ;  /* 0x00c00200ff4877ac */ /* 0x000ea20008000c00 */
[----:B------:R-:W-:Y:S01]  /*1e90*/  IMAD.U32 R16, RZ, RZ, UR30 ;  /* 0x0000001eff107e24 */ /* 0x000fe2000f8e00ff */
[----:B------:R-:W2:Y:S01]  /*1ea0*/  LDCU.128 UR52, c[0x3][0x150] ;  /* 0x00c02a00ff3477ac */ /* 0x000ea20008000c00 */
[----:B------:R-:W2:Y:S01]  /*1eb0*/  LDCU.128 UR68, c[0x3][0x90] ;  /* 0x00c01200ff4477ac */ /* 0x000ea20008000c00 */
[----:B------:R-:W2:Y:S01]  /*1ec0*/  LDCU.128 UR64, c[0x3][0x110] ;  /* 0x00c02200ff4077ac */ /* 0x000ea20008000c00 */
[C---:B0-----:R-:W-:Y:S01]  /*1ed0*/  DFMA R50, R30.reuse, UR20, RZ ;  /* 0x000000141e327c2b */ /* 0x041fe200080000ff */
[----:B------:R-:W0:Y:S01]  /*1ee0*/  LDCU.128 UR20, c[0x3][0x20] ;  /* 0x00c00400ff1477ac */ /* 0x000e220008000c00 */
[----:B------:R-:W-:-:S02]  /*1ef0*/  DFMA R32, R30, R4, RZ ;  /* 0x000000041e20722b */ /* 0x000fc400000000ff */
[C---:B------:R-:W-:Y:S01]  /*1f00*/  DFMA R36, R30.reuse, R6, RZ ;  /* 0x000000061e24722b */ /* 0x040fe200000000ff */
[----:B------:R-:W2:Y:S01]  /*1f10*/  LDCU.128 UR60, c[0x3][0xd0] ;  /* 0x00c01a00ff3c77ac */ /* 0x000ea20008000c00 */
[----:B------:R-:W-:Y:S02]  /*1f20*/  DFMA R38, R30, R8, RZ ;  /* 0x000000081e26722b */ /* 0x000fe400000000ff */
[----:B---3--:R-:W-:Y:S01]  /*1f30*/  DFMA R50, R40, R12, R50 ;  /* 0x0000000c2832722b */ /* 0x008fe20000000032 */
[----:B------:R-:W3:Y:S01]  /*1f40*/  LDCU.128 UR48, c[0x3][0x50] ;  /* 0x00c00a00ff3077ac */ /* 0x000ee20008000c00 */
[C---:B------:R-:W-:Y:S02]  /*1f50*/  DFMA R52, R30.reuse, R10, RZ ;  /* 0x0000000a1e34722b */ /* 0x040fe400000000ff */
[C---:B------:R-:W-:Y:S01]  /*1f60*/  DFMA R48, R30.reuse, UR24, RZ ;  /* 0x000000181e307c2b */ /* 0x040fe200080000ff */
[----:B------:R-:W3:Y:S01]  /*1f70*/  LDCU.128 UR56, c[0x3][0x190] ;  /* 0x00c03200ff3877ac */ /* 0x000ee20008000c00 */
[----:B------:R-:W-:-:S02]  /*1f80*/  DFMA R46, R30, UR28, RZ ;  /* 0x0000001c1e2e7c2b */ /* 0x000fc400080000ff */
[C---:B----4-:R-:W-:Y:S02]  /*1f90*/  DFMA R44, R30.reuse, UR32, RZ ;  /* 0x000000201e2c7c2b */ /* 0x050fe400080000ff */
[C---:B-1----:R-:W-:Y:S01]  /*1fa0*/  DFMA R26, R30.reuse, UR36, RZ ;  /* 0x000000241e1a7c2b */ /* 0x042fe200080000ff */
[----:B0-----:R-:W-:Y:S01]  /*1fb0*/  UMOV UR26, UR22 ;  /* 0x00000016001a7c82 */ /* 0x001fe20008000000 */
[C---:B------:R-:W-:Y:S01]  /*1fc0*/  DFMA R28, R30.reuse, UR40, RZ ;  /* 0x000000281e1c7c2b */ /* 0x040fe200080000ff */
[----:B------:R-:W-:Y:S01]  /*1fd0*/  UMOV UR27, UR23 ;  /* 0x00000017001b7c82 */ /* 0x000fe20008000000 */
[----:B------:R-:W-:Y:S02]  /*1fe0*/  DFMA R30, R30, UR44, RZ ;  /* 0x0000002c1e1e7c2b */ /* 0x000fe400080000ff */
[----:B--2---:R-:W-:Y:S02]  /*1ff0*/  DFMA R50, R56, UR72, R50 ;  /* 0x0000004838327c2b */ /* 0x004fe40008000032 */
[C---:B------:R-:W-:Y:S01]  /*2000*/  DFMA R52, R40.reuse, UR18, R52 ;  /* 0x0000001228347c2b */ /* 0x040fe20008000034 */
[----:B------:R-:W0:Y:S01]  /*2010*/  LDCU.128 UR16, c[0x3][0x210] ;  /* 0x00c04200ff1077ac */ /* 0x000e220008000c00 */
[----:B------:R-:W-:-:S02]  /*2020*/  DFMA R26, R40, UR38, R26 ;  /* 0x00000026281a7c2b */ /* 0x000fc4000800001a */
[C---:B------:R-:W-:Y:S01]  /*2030*/  DFMA R32, R40.reuse, UR6, R32 ;  /* 0x0000000628207c2b */ /* 0x040fe20008000020 */
[----:B------:R-:W-:Y:S01]  /*2040*/  UMOV UR38, UR20 ;  /* 0x0000001400267c82 */ /* 0x000fe20008000000 */
[C---:B------:R-:W-:Y:S01]  /*2050*/  DFMA R36, R40.reuse, UR10, R36 ;  /* 0x0000000a28247c2b */ /* 0x040fe20008000024 */
[----:B------:R-:W-:Y:S01]  /*2060*/  UMOV UR39, UR21 ;  /* 0x0000001500277c82 */ /* 0x000fe20008000000 */
[C---:B------:R-:W-:Y:S01]  /*2070*/  DFMA R38, R40.reuse, UR14, R38 ;  /* 0x0000000e28267c2b */ /* 0x040fe20008000026 */
[----:B------:R-:W1:Y:S01]  /*2080*/  LDCU.128 UR12, c[0x3][0x1d0] ;  /* 0x00c03a00ff0c77ac */ /* 0x000e620008000c00 */
[C---:B------:R-:W-:Y:S02]  /*2090*/  DFMA R48, R40.reuse, R14, R48 ;  /* 0x0000000e2830722b */ /* 0x040fe40000000030 */
[C---:B------:R-:W-:Y:S01]  /*20a0*/  DFMA R44, R40.reuse, UR34, R44 ;  /* 0x00000022282c7c2b */ /* 0x040fe2000800002c */
[----:B------:R-:W2:Y:S01]  /*20b0*/  LDCU.128 UR20, c[0x3][0x60] ;  /* 0x00c00c00ff1477ac */ /* 0x000ea20008000c00 */
[----:B------:R-:W-:-:S02]  /*20c0*/  DFMA R28, R40, UR42, R28 ;  /* 0x0000002a281c7c2b */ /* 0x000fc4000800001c */
[C---:B------:R-:W-:Y:S01]  /*20d0*/  DFMA R30, R40.reuse, UR46, R30 ;  /* 0x0000002e281e7c2b */ /* 0x040fe2000800001e */
[----:B------:R-:W4:Y:S01]  /*20e0*/  LDCU.128 UR4, c[0x3][0x250] ;  /* 0x00c04a00ff0477ac */ /* 0x000f220008000c00 */
[----:B------:R-:W-:Y:S01]  /*20f0*/  DFMA R46, R40, R16, R46 ;  /* 0x00000010282e722b */ /* 0x000fe2000000002e */
[----:B------:R-:W3:Y:S01]  /*2100*/  LDS.64 R40, [R35+0x20] ;  /* 0x0000200023287984 */ /* 0x000ee20000000a00 */
[----:B------:R-:W-:Y:S01]  /*2110*/  DFMA R50, R54, UR74, R50 ;  /* 0x0000004a36327c2b */ /* 0x000fe20008000032 */
[----:B------:R-:W4:Y:S01]  /*2120*/  LDCU.128 UR72, c[0x3][0xa0] ;  /* 0x00c01400ff4877ac */ /* 0x000f220008000c00 */
[C---:B------:R-:W-:Y:S02]  /*2130*/  DFMA R28, R56.reuse, UR52, R28 ;  /* 0x00000034381c7c2b */ /* 0x040fe4000800001c */
[C---:B0-----:R-:W-:Y:S01]  /*2140*/  DFMA R36, R56.reuse, UR16, R36 ;  /* 0x0000001038247c2b */ /* 0x041fe20008000024 */
[----:B------:R-:W0:Y:S01]  /*2150*/  LDCU.128 UR8, c[0x3][0x290] ;  /* 0x00c05200ff0877ac */ /* 0x000e220008000c00 */
[----:B-1----:R-:W-:-:S02]  /*2160*/  DFMA R32, R56, UR12, R32 ;  /* 0x0000000c38207c2b */ /* 0x002fc40008000020 */
[----:B------:R-:W-:Y:S01]  /*2170*/  DFMA R46, R56, UR68, R46 ;  /* 0x00000044382e7c2b */ /* 0x000fe2000800002e */
[----:B--2---:R-:W-:Y:S01]  /*2180*/  UMOV UR16, UR22 ;  /* 0x0000001600107c82 */ /* 0x004fe20008000000 */
[----:B------:R-:W-:Y:S01]  /*2190*/  UMOV UR17, UR23 ;  /* 0x0000001700117c82 */ /* 0x000fe20008000000 */
[----:B------:R-:W-:Y:S01]  /*21a0*/  DFMA R28, R54, UR54, R28 ;  /* 0x00000036361c7c2b */ /* 0x000fe2000800001c */
[----:B------:R-:W1:Y:S01]  /*21b0*/  LDCU.128 UR52, c[0x3][0x160] ;  /* 0x00c02c00ff3477ac */ /* 0x000e620008000c00 */
[----:B----4-:R-:W-:-:S03]  /*21c0*/  DFMA R38, R56, UR4, R38 ;  /* 0x0000000438267c2b */ /* 0x010fc60008000026 */
[----:B------:R-:W-:Y:S01]  /*21d0*/  DFMA R46, R54, UR70, R46 ;  /* 0x00000046362e7c2b */ /* 0x000fe2000800002e */
[----:B------:R-:W2:Y:S01]  /*21e0*/  LDCU.128 UR68, c[0x3][0x260] ;  /* 0x00c04c00ff4477ac */ /* 0x000ea20008000c00 */
        /* <DEDUP_REMOVED lines=8> */
[C---:B------:R-:W-:Y:S01]  /*2270*/  DFMA R26, R54.reuse, UR66, R26 ;  /* 0x00000042361a7c2b */ /* 0x040fe2000800001a */
[----:B------:R-:W0:Y:S01]  /*2280*/  LDCU.128 UR64, c[0x3][0x220] ;  /* 0x00c04400ff4077ac */ /* 0x000e220008000c00 */
[C---:B------:R-:W-:Y:S02]  /*2290*/  DFMA R36, R54.reuse, UR18, R36 ;  /* 0x0000001236247c2b */ /* 0x040fe40008000024 */
[----:B------:R-:W-:Y:S01]  /*22a0*/  DFMA R44, R54, UR62, R44 ;  /* 0x0000003e362c7c2b */ /* 0x000fe2000800002c */
[----:B------:R-:W0:Y:S01]  /*22b0*/  LDCU.128 UR60, c[0x3][0x1e0] ;  /* 0x00c03c00ff3c77ac */ /* 0x000e220008000c00 */
[C---:B---3--:R-:W-:Y:S02]  /*22c0*/  DFMA R48, R56.reuse, UR48, R48 ;  /* 0x0000003038307c2b */ /* 0x048fe40008000030 */
[----:B------:R-:W-:Y:S01]  /*22d0*/  DFMA R30, R56, UR56, R30 ;  /* 0x00000038381e7c2b */ /* 0x000fe2000800001e */
[----:B------:R-:W-:Y:S01]  /*22e0*/  UMOV UR30, UR20 ;  /* 0x00000014001e7c82 */ /* 0x000fe20008000000 */
[----:B------:R-:W-:Y:S01]  /*22f0*/  DFMA R32, R54, UR14, R32 ;  /* 0x0000000e36207c2b */ /* 0x000fe20008000020 */
[----:B------:R-:W-:Y:S01]  /*2300*/  UMOV UR31, UR21 ;  /* 0x00000015001f7c82 */ /* 0x000fe20008000000 */
[C---:B-1----:R-:W-:Y:S01]  /*2310*/  DFMA R28, R40.reuse, UR52, R28 ;  /* 0x00000034281c7c2b */ /* 0x042fe2000800001c */
[----:B------:R-:W-:Y:S01]  /*2320*/  UMOV UR18, UR26 ;  /* 0x0000001a00127c82 */ /* 0x000fe20008000000 */
[C---:B--2---:R-:W-:Y:S01]  /*2330*/  DFMA R38, R40.reuse, UR68, R38 ;  /* 0x0000004428267c2b */ /* 0x044fe20008000026 */
[----:B----4-:R-:W-:Y:S01]  /*2340*/  UMOV UR4, UR74 ;  /* 0x0000004a00047c82 */ /* 0x010fe20008000000 */
[----:B------:R-:W-:Y:S01]  /*2350*/  UMOV UR5, UR75 ;  /* 0x0000004b00057c82 */ /* 0x000fe20008000000 */
[----:B------:R-:W-:Y:S01]  /*2360*/  UMOV UR52, UR4 ;  /* 0x0000000400347c82 */ /* 0x000fe20008000000 */
[----:B------:R-:W-:Y:S01]  /*2370*/  UMOV UR53, UR5 ;  /* 0x0000000500357c82 */ /* 0x000fe20008000000 */
[C---:B------:R-:W-:Y:S01]  /*2380*/  DFMA R50, R40.reuse, UR38, R50 ;  /* 0x0000002628327c2b */ /* 0x040fe20008000032 */
[----:B------:R-:W1:Y:S01]  /*2390*/  LDCU.128 UR4, c[0x3][0x30] ;  /* 0x00c00600ff0477ac */ /* 0x000e620008000c00 */
[----:B0-----:R-:W-:Y:S01]  /*23a0*/  DFMA R36, R40, UR64, R36 ;  /* 0x0000004028247c2b */ /* 0x001fe20008000024 */
[----:B------:R-:W-:Y:S01]  /*23b0*/  R2UR.FILL UR21, R58 ;  /* 0x000000003a1572ca */ /* 0x000fe200004e0000 */
[----:B------:R-:W-:Y:S01]  /*23c0*/  DFMA R48, R54, UR50, R48 ;  /* 0x0000003236307c2b */ /* 0x000fe20008000030 */
[----:B------:R-:W0:Y:S01]  /*23d0*/  LDCU.128 UR48, c[0x3][0xe0] ;  /* 0x00c01c00ff3077ac */ /* 0x000e220008000c00 */
[----:B------:R-:W-:Y:S01]  /*23e0*/  DFMA R52, R56, UR8, R52 ;  /* 0x0000000838347c2b */ /* 0x000fe20008000034 */
[----:B------:R-:W-:Y:S01]  /*23f0*/  R2UR.FILL UR20, R59 ;  /* 0x000000003b1472ca */ /* 0x000fe200004e0000 */
[----:B------:R-:W-:Y:S01]  /*2400*/  DFMA R30, R54, UR58, R30 ;  /* 0x0000003a361e7c2b */ /* 0x000fe2000800001e */
[----:B------:R-:W-:Y:S01]  /*2410*/  UMOV UR8, UR72 ;  /* 0x0000004800087c82 */ /* 0x000fe20008000000 */
[----:B------:R-:W-:Y:S01]  /*2420*/  UMOV UR9, UR73 ;  /* 0x0000004900097c82 */ /* 0x000fe20008000000 */
[----:B------:R-:W2:Y:S01]  /*2430*/  LDCU.128 UR56, c[0x3][0x1a0] ;  /* 0x00c03400ff3877ac */ /* 0x000ea20008000c00 */
[----:B------:R-:W3:Y:S01]  /*2440*/  LDS.64 R56, [R35+0x28] ;  /* 0x0000280023387984 */ /* 0x000ee20000000a00 */
[C---:B------:R-:W-:Y:S01]  /*2450*/  DFMA R48, R40.reuse, UR30, R48 ;  /* 0x0000001e28307c2b */ /* 0x040fe20008000030 */
[----:B------:R-:W4:Y:S01]  /*2460*/  LDCU.128 UR72, c[0x3][0x2a0] ;  /* 0x00c05400ff4877ac */ /* 0x000f220008000c00 */
[----:B------:R-:W-:-:S02]  /*2470*/  DFMA R32, R40, UR60, R32 ;  /* 0x0000003c28207c2b */ /* 0x000fc40008000020 */
[----:B------:R-:W-:Y:S01]  /*2480*/  DFMA R54, R54, UR10, R52 ;  /* 0x0000000a36367c2b */ /* 0x000fe20008000034 */
[----:B-1----:R-:W-:Y:S01]  /*2490*/  UMOV UR68, UR4 ;  /* 0x0000000400447c82 */ /* 0x002fe20008000000 */
[----:B------:R-:W-:Y:S01]  /*24a0*/  UMOV UR69, UR5 ;  /* 0x0000000500457c82 */ /* 0x000fe20008000000 */
[----:B------:R-:W-:Y:S01]  /*24b0*/  UMOV UR42, UR6 ;  /* 0x00000006002a7c82 */ /* 0x000fe20008000000 */
[----:B------:R-:W-:Y:S01]  /*24c0*/  UMOV UR43, UR7 ;  /* 0x00000007002b7c82 */ /* 0x000fe20008000000 */
[----:B------:R-:W1:Y:S01]  /*24d0*/  LDCU.128 UR4, c[0x3][0x70] ;  /* 0x00c00e00ff0477ac */ /* 0x000e620008000c00 */
[----:B------:R-:W3:Y:S01]  /*24e0*/  LDS.64 R52, [R35+0x30] ;  /* 0x0000300023347984 */ /* 0x000ee20000000a00 */
[C---:B------:R-:W-:Y:S02]  /*24f0*/  DFMA R46, R40.reuse, UR22, R46 ;  /* 0x00000016282e7c2b */ /* 0x040fe4000800002e */
[C---:B0-----:R-:W-:Y:S01]  /*2500*/  DFMA R44, R40.reuse, UR48, R44 ;  /* 0x00000030282c7c2b */ /* 0x041fe2000800002c */
[----:B------:R-:W-:Y:S01]  /*2510*/  UMOV UR19, UR27 ;  /* 0x0000001b00137c82 */ /* 0x000fe20008000000 */
[C---:B------:R-:W-:Y:S01]  /*2520*/  DFMA R26, R40.reuse, UR8, R26 ;  /* 0x00000008281a7c2b */ /* 0x040fe2000800001a */
[----:B------:R-:W-:Y:S01]  /*2530*/  UMOV UR48, UR12 ;  /* 0x0000000c00307c82 */ /* 0x000fe20008000000 */
[C---:B--2---:R-:W-:Y:S01]  /*2540*/  DFMA R30, R40.reuse, UR56, R30 ;  /* 0x00000038281e7c2b */ /* 0x044fe2000800001e */
[----:B------:R-:W-:Y:S01]  /*2550*/  UMOV UR49, UR13 ;  /* 0x0000000d00317c82 */ /* 0x000fe20008000000 */
[----:B----4-:R-:W-:Y:S01]  /*2560*/  DFMA R54, R40, UR72, R54 ;  /* 0x0000004828367c2b */ /* 0x010fe20008000036 */
[----:B------:R-:W0:Y:S01]  /*2570*/  LDCU.128 UR8, c[0x3][0x1b0] ;  /* 0x00c03600ff0877ac */ /* 0x000e220008000c00 */
[----:B------:R-:W2:Y:S01]  /*2580*/  LDS.64 R40, [R35+0x38] ;  /* 0x0000380023287984 */ /* 0x000ea20000000a00 */
[----:B------:R-:W4:Y:S01]  /*2590*/  LDCU.128 UR12, c[0x3][0x1f0] ;  /* 0x00c03e00ff0c77ac */ /* 0x000f220008000c00 */
[----:B-1----:R-:W-:Y:S01]  /*25a0*/  UMOV UR64, UR4 ;  /* 0x0000000400407c82 */ /* 0x002fe20008000000 */
[----:B------:R-:W-:Y:S01]  /*25b0*/  UMOV UR65, UR5 ;  /* 0x0000000500417c82 */ /* 0x000fe20008000000 */
[----:B------:R-:W-:Y:S01]  /*25c0*/  UMOV UR38, UR6 ;  /* 0x0000000600267c82 */ /* 0x000fe20008000000 */
[----:B------:R-:W-:Y:S01]  /*25d0*/  UMOV UR39, UR7 ;  /* 0x0000000700277c82 */ /* 0x000fe20008000000 */
        /* <DEDUP_REMOVED lines=8> */
[----:B------:R-:W-:Y:S01]  /*2660*/  DFMA R28, R56, UR54, R28 ;  /* 0x00000036381c7c2b */ /* 0x000fe2000800001c */
[----:B------:R-:W3:Y:S01]  /*2670*/  LDCU.128 UR52, c[0x3][0x2b0] ;  /* 0x00c05600ff3477ac */ /* 0x000ee20008000c00 */
[----:B------:R-:W-:-:S02]  /*2680*/  DFMA R50, R52, UR68, R50 ;  /* 0x0000004434327c2b */ /* 0x000fc40008000032 */
[----:B------:R-:W-:Y:S01]  /*2690*/  DFMA R48, R52, UR64, R48 ;  /* 0x0000004034307c2b */ /* 0x000fe20008000030 */
[----:B-1----:R-:W-:Y:S01]  /*26a0*/  UMOV UR60, UR4 ;  /* 0x00000004003c7c82 */ /* 0x002fe20008000000 */
[----:B------:R-:W-:Y:S01]  /*26b0*/  UMOV UR61, UR5 ;  /* 0x00000005003d7c82 */ /* 0x000fe20008000000 */
[----:B------:R-:W-:Y:S01]  /*26c0*/  UMOV UR30, UR6 ;  /* 0x00000006001e7c82 */ /* 0x000fe20008000000 */
[----:B------:R-:W-:Y:S01]  /*26d0*/  UMOV UR31, UR7 ;  /* 0x00000007001f7c82 */ /* 0x000fe20008000000 */
[----:B------:R-:W1:Y:S01]  /*26e0*/  LDCU.128 UR4, c[0x3][0xf0] ;  /* 0x00c01e00ff0477ac */ /* 0x000e620008000c00 */
[C---:B------:R-:W-:Y:S02]  /*26f0*/  DFMA R30, R56.reuse, UR58, R30 ;  /* 0x0000003a381e7c2b */ /* 0x040fe4000800001e */
[C---:B------:R-:W-:Y:S02]  /*2700*/  DFMA R32, R56.reuse, UR62, R32 ;  /* 0x0000003e38207c2b */ /* 0x040fe40008000020 */
[----:B------:R-:W-:-:S02]  /*2710*/  DFMA R36, R56, UR66, R36 ;  /* 0x0000004238247c2b */ /* 0x000fc40008000024 */
[C---:B------:R-:W-:Y:S02]  /*2720*/  DFMA R38, R56.reuse, UR70, R38 ;  /* 0x0000004638267c2b */ /* 0x040fe40008000026 */
[----:B------:R-:W-:Y:S02]  /*2730*/  DFMA R54, R56, UR74, R54 ;  /* 0x0000004a38367c2b */ /* 0x000fe40008000036 */
[C---:B--2---:R-:W-:Y:S02]  /*2740*/  DFMA R50, R40.reuse, UR42, R50 ;  /* 0x0000002a28327c2b */ /* 0x044fe40008000032 */
[----:B------:R-:W-:Y:S02]  /*2750*/  DFMA R48, R40, UR38, R48 ;  /* 0x0000002628307c2b */ /* 0x000fe40008000030 */
[C---:B------:R-:W-:Y:S02]  /*2760*/  DFMA R46, R52.reuse, UR60, R46 ;  /* 0x0000003c342e7c2b */ /* 0x040fe4000800002e */
[C---:B0-----:R-:W-:Y:S01]  /*2770*/  DFMA R30, R52.reuse, UR8, R30 ;  /* 0x00000008341e7c2b */ /* 0x041fe2000800001e */
[----:B-1----:R-:W-:Y:S01]  /*2780*/  UMOV UR56, UR4 ;  /* 0x0000000400387c82 */ /* 0x002fe20008000000 */
[----:B------:R-:W-:Y:S01]  /*2790*/  UMOV UR57, UR5 ;  /* 0x0000000500397c82 */ /* 0x000fe20008000000 */
[----:B------:R-:W-:Y:S01]  /*27a0*/  UMOV UR26, UR6 ;  /* 0x00000006001a7c82 */ /* 0x000fe20008000000 */
[----:B------:R-:W-:Y:S01]  /*27b0*/  UMOV UR27, UR7 ;  /* 0x00000007001b7c82 */ /* 0x000fe20008000000 */
[----:B------:R-:W0:Y:S01]  /*27c0*/  LDCU.128 UR4, c[0x3][0x130] ;  /* 0x00c02600ff0477ac */ /* 0x000e220008000c00 */
[----:B------:R-:W-:-:S02]  /*27d0*/  DFMA R44, R52, UR56, R44 ;  /* 0x00000038342c7c2b */ /* 0x000fc4000800002c */
[C---:B----4-:R-:W-:Y:S02]  /*27e0*/  DFMA R32, R52.reuse, UR12, R32 ;  /* 0x0000000c34207c2b */ /* 0x050fe40008000020 */
[C---:B---3--:R-:W-:Y:S02]  /*27f0*/  DFMA R36, R52.reuse, UR16, R36 ;  /* 0x0000001034247c2b */ /* 0x048fe40008000024 */
[----:B------:R-:W-:Y:S01]  /*2800*/  DFMA R38, R52, UR48, R38 ;  /* 0x0000003034267c2b */ /* 0x000fe20008000026 */
[----:B------:R-:W-:Y:S01]  /*2810*/  CS2R R56, SRZ ;  /* 0x0000000000387805 */ /* 0x000fe2000001ff00 */
[----:B------:R-:W-:Y:S01]  /*2820*/  DMUL R18, R50, R18 ;  /* 0x0000001232127228 */ /* 0x000fe20000000000 */
[----:B------:R-:W1:Y:S01]  /*2830*/  LDCU.128 UR60, c[0x3][0x20] ;  /* 0x00c00400ff3c77ac */ /* 0x000e620008000c00 */
[----:B------:R-:W-:Y:S01]  /*2840*/  DMUL R20, R48, R20 ;  /* 0x0000001430147228 */ /* 0x000fe20000000000 */
[----:B------:R-:W-:Y:S02]  /*2850*/  CS2R R50, SRZ ;  /* 0x0000000000327805 */ /* 0x000fe4000001ff00 */
[----:B------:R-:W-:Y:S01]  /*2860*/  CS2R R48, SRZ ;  /* 0x0000000000307805 */ /* 0x000fe2000001ff00 */
[C---:B------:R-:W-:Y:S01]  /*2870*/  DFMA R46, R40.reuse, UR30, R46 ;  /* 0x0000001e282e7c2b */ /* 0x040fe2000800002e */
[----:B------:R-:W2:Y:S01]  /*2880*/  @!P0 LDG.E.64.CONSTANT R56, desc[UR76][R42.64+0x50] ;  /* 0x0000504c2a388981 */ /* 0x000ea2000c1e9b00 */
[C---:B------:R-:W-:Y:S01]  /*2890*/  DFMA R44, R40.reuse, UR26, R44 ;  /* 0x0000001a282c7c2b */ /* 0x040fe2000800002c */
[----:B------:R-:W3:Y:S01]  /*28a0*/  LDCU.128 UR56, c[0x3][0x70] ;  /* 0x00c00e00ff3877ac */ /* 0x000ee20008000c00 */
[C---:B------:R-:W-:Y:S01]  /*28b0*/  DFMA R30, R40.reuse, UR10, R30 ;  /* 0x0000000a281e7c2b */ /* 0x040fe2000800001e */
[----:B------:R-:W4:Y:S01]  /*28c0*/  @!P0 LDG.E.64.CONSTANT R50, desc[UR76][R42.64+0x30] ;  /* 0x0000304c2a328981 */ /* 0x000f22000c1e9b00 */
[----:B------:R-:W-:Y:S01]  /*28d0*/  DFMA R32, R40, UR14, R32 ;  /* 0x0000000e28207c2b */ /* 0x000fe20008000020 */
[----:B0-----:R-:W-:Y:S01]  /*28e0*/  UMOV UR46, UR4 ;  /* 0x00000004002e7c82 */ /* 0x001fe20008000000 */
[----:B------:R-:W-:Y:S01]  /*28f0*/  UMOV UR47, UR5 ;  /* 0x00000005002f7c82 */ /* 0x000fe20008000000 */
[----:B------:R-:W-:Y:S01]  /*2900*/  UMOV UR22, UR6 ;  /* 0x0000000600167c82 */ /* 0x000fe20008000000 */
[----:B------:R-:W-:Y:S01]  /*2910*/  UMOV UR23, UR7 ;  /* 0x0000000700177c82 */ /* 0x000fe20008000000 */
[----:B------:R-:W0:Y:S01]  /*2920*/  LDCU.128 UR4, c[0x3][0x170] ;  /* 0x00c02e00ff0477ac */ /* 0x000e220008000c00 */
[----:B------:R-:W-:Y:S01]  /*2930*/  DFMA R26, R52, UR46, R26 ;  /* 0x0000002e341a7c2b */ /* 0x000fe2000800001a */
[----:B------:R-:W3:Y:S01]  /*2940*/  @!P0 LDG.E.64.CONSTANT R48, desc[UR76][R42.64+0x38] ;  /* 0x0000384c2a308981 */ /* 0x000ee2000c1e9b00 */
[C---:B------:R-:W-:Y:S01]  /*2950*/  DFMA R36, R40.reuse, UR18, R36 ;  /* 0x0000001228247c2b */ /* 0x040fe20008000024 */
[----:B------:R-:W3:Y:S01]  /*2960*/  LDCU.128 UR8, c[0x3][0x30] ;  /* 0x00c00600ff0877ac */ /* 0x000ee20008000c00 */
[----:B------:R-:W-:-:S02]  /*2970*/  DFMA R38, R40, UR50, R38 ;  /* 0x0000003228267c2b */ /* 0x000fc40008000026 */
[----:B------:R-:W-:Y:S01]  /*2980*/  DMUL R22, R46, R22 ;  /* 0x000000162e167228 */ /* 0x000fe20000000000 */
[----:B------:R-:W1:Y:S01]  /*2990*/  LDCU.128 UR16, c[0x3][0x50] ;  /* 0x00c00a00ff1077ac */ /* 0x000e620008000c00 */
[----:B------:R-:W-:Y:S01]  /*29a0*/  DFMA R26, R40, UR22, R26 ;  /* 0x00000016281a7c2b */ /* 0x000fe2000800001a */
[----:B------:R-:W-:Y:S01]  /*29b0*/  CS2R R46, SRZ ;  /* 0x00000000002e7805 */ /* 0x000fe2000001ff00 */
[----:B------:R-:W-:Y:S01]  /*29c0*/  DMUL R24, R44, R24 ;  /* 0x000000182c187228 */ /* 0x000fe20000000000 */
[----:B------:R-:W1:Y:S01]  /*29d0*/  LDCU.128 UR48, c[0x3][0x90] ;  /* 0x00c01200ff3077ac */ /* 0x000e620008000c00 */
[----:B------:R-:W3:Y:S01]  /*29e0*/  LDCU.128 UR12, c[0x3][0xa0] ;  /* 0x00c01400ff0c77ac */ /* 0x000ee20008000c00 */
[C---:B0-----:R-:W-:Y:S02]  /*29f0*/  DFMA R28, R52.reuse, UR4, R28 ;  /* 0x00000004341c7c2b */ /* 0x041fe4000800001c */
[----:B------:R-:W3:Y:S01]  /*2a00*/  @!P0 LDG.E.64.CONSTANT R46, desc[UR76][R42.64+0x40] ;  /* 0x0000404c2a2e8981 */ /* 0x000ee2000c1e9b00 */
[----:B------:R-:W-:Y:S01]  /*2a10*/  DFMA R52, R52, UR52, R54 ;  /* 0x0000003434347c2b */ /* 0x000fe20008000036 */
[----:B------:R-:W0:Y:S01]  /*2a20*/  LDCU.64 UR26, c[0x3][0x108] ;  /* 0x00c02100ff1a77ac */ /* 0x000e220008000a00 */
[----:B------:R-:W-:Y:S01]  /*2a30*/  CS2R R54, SRZ ;  /* 0x0000000000367805 */ /* 0x000fe2000001ff00 */
[----:B------:R-:W0:Y:S02]  /*2a40*/  LDCU.64 UR22, c[0x3][0x148] ;  /* 0x00c02900ff1677ac */ /* 0x000e240008000a00 */
[----:B------:R-:W-:-:S03]  /*2a50*/  DFMA R28, R40, UR6, R28 ;  /* 0x00000006281c7c2b */ /* 0x000fc6000800001c */
[----:B------:R-:W-:Y:S01]  /*2a60*/  DFMA R40, R40, UR54, R52 ;  /* 0x0000003628287c2b */ /* 0x000fe20008000034 */
[----:B------:R-:W3:Y:S01]  /*2a70*/  @!P0 LDG.E.64.CONSTANT R54, desc[UR76][R42.64+0x20] ;  /* 0x0000204c2a368981 */ /* 0x000ee2000c1e9b00 */
[----:B------:R-:W-:Y:S02]  /*2a80*/  CS2R R52, SRZ ;  /* 0x0000000000347805 */ /* 0x000fe4000001ff00 */
[----:B------:R-:W-:Y:S01]  /*2a90*/  CS2R R44, SRZ ;  /* 0x00000000002c7805 */ /* 0x000fe2000001ff00 */
[----:B------:R-:W1:Y:S03]  /*2aa0*/  LDCU.128 UR4, c[0x3][0x10] ;  /* 0x00c00200ff0477ac */ /* 0x000e660008000c00 */
[----:B------:R-:W3:Y:S01]  /*2ab0*/  @!P0 LDG.E.64.CONSTANT R52, desc[UR76][R42.64+0x28] ;  /* 0x0000284c2a348981 */ /* 0x000ee2000c1e9b00 */
[----:B------:R-:W0:Y:S03]  /*2ac0*/  LDCU.128 UR52, c[0x3][0x60] ;  /* 0x00c00c00ff3477ac */ /* 0x000e260008000c00 */
[----:B------:R1:W3:Y:S01]  /*2ad0*/  @!P0 LDG.E.64.CONSTANT R44, desc[UR76][R42.64+0x48] ;  /* 0x0000484c2a2c8981 */ /* 0x0002e2000c1e9b00 */
[----:B------:R-:W0:Y:S01]  /*2ae0*/  LDCU.64 UR30, c[0x3][0x188] ;  /* 0x00c03100ff1e77ac */ /* 0x000e220008000a00 */
[----:B------:R-:W0:Y:S01]  /*2af0*/  LDCU.64 UR38, c[0x3][0x1c8] ;  /* 0x00c03900ff2677ac */ /* 0x000e220008000a00 */
[----:B-1----:R-:W-:-:S08]  /*2b00*/  DFMA R42, R18, UR6, RZ ;  /* 0x00000006122a7c2b */ /* 0x002fd000080000ff */
[----:B------:R-:W-:-:S08]  /*2b10*/  DFMA R42, R20, UR18, R42 ;  /* 0x00000012142a7c2b */ /* 0x000fd0000800002a */
[----:B------:R-:W-:Y:S01]  /*2b20*/  DFMA R42, R22, UR50, R42 ;  /* 0x00000032162a7c2b */ /* 0x000fe2000800002a */
[----:B------:R-:W-:Y:S01]  /*2b30*/  BSSY.RECONVERGENT B0, `(.L_x_1104) ;  /* 0x0000131000007945 */ /* 0x000fe20003800200 */
[----:B------:R-:W-:Y:S01]  /*2b40*/  ISETP.GT.U32.OR P0, PT, R0, 0x3f, P0 ;  /* 0x0000003f0000780c */ /* 0x000fe20000704470 */
[----:B--2---:R-:W-:Y:S02]  /*2b50*/  DMUL R56, R40, R56 ;  /* 0x0000003828387228 */ /* 0x004fe40000000000 */
[----:B------:R-:W-:Y:S01]  /*2b60*/  DFMA R40, R18, UR4, RZ ;  /* 0x0000000412287c2b */ /* 0x000fe200080000ff */
[----:B------:R-:W1:Y:S01]  /*2b70*/  LDCU.128 UR4, c[0x3][0xb0] ;  /* 0x00c01600ff0477ac */ /* 0x000e620008000c00 */
[----:B----4-:R-:W-:Y:S02]  /*2b80*/  DMUL R30, R30, R50 ;  /* 0x000000321e1e7228 */ /* 0x010fe40000000000 */
[----:B------:R-:W-:Y:S02]  /*2b90*/  DFMA R50, R18, UR62, RZ ;  /* 0x0000003e12327c2b */ /* 0x000fe400080000ff */
[----:B---3--:R-:W-:-:S02]  /*2ba0*/  DMUL R32, R32, R48 ;  /* 0x0000003020207228 */ /* 0x008fc40000000000 */
[----:B------:R-:W-:Y:S02]  /*2bb0*/  DFMA R48, R18, UR60, RZ ;  /* 0x0000003c12307c2b */ /* 0x000fe400080000ff */
[C---:B------:R-:W-:Y:S01]  /*2bc0*/  DFMA R40, R20.reuse, UR16, R40 ;  /* 0x0000001014287c2b */ /* 0x040fe20008000028 */
[----:B------:R-:W2:Y:S01]  /*2bd0*/  LDCU.128 UR16, c[0x3][0xe0] ;  /* 0x00c01c00ff1077ac */ /* 0x000ea20008000c00 */
[----:B0-----:R-:W-:-:S04]  /*2be0*/  DFMA R50, R20, UR54, R50 ;  /* 0x0000003614327c2b */ /* 0x001fc80008000032 */
[----:B------:R-:W-:Y:S01]  /*2bf0*/  DFMA R48, R20, UR52, R48 ;  /* 0x0000003414307c2b */ /* 0x000fe20008000030 */
[----:B------:R-:W0:Y:S01]  /*2c00*/  LDCU.128 UR52, c[0x3][0xf0] ;  /* 0x00c01e00ff3477ac */ /* 0x000e220008000c00 */
[C---:B------:R-:W-:Y:S02]  /*2c10*/  DFMA R40, R22.reuse, UR48, R40 ;  /* 0x0000003016287c2b */ /* 0x040fe40008000028 */
[----:B------:R-:W-:Y:S01]  /*2c20*/  DFMA R50, R22, UR14, R50 ;  /* 0x0000000e16327c2b */ /* 0x000fe20008000032 */
[----:B------:R-:W3:Y:S01]  /*2c30*/  LDCU.128 UR48, c[0x3][0x130] ;  /* 0x00c02600ff3077ac */ /* 0x000ee20008000c00 */
[----:B------:R-:W-:Y:S02]  /*2c40*/  DMUL R26, R26, R54 ;  /* 0x000000361a1a7228 */ /* 0x000fe40000000000 */
[----:B------:R-:W-:Y:S02]  /*2c50*/  DFMA R54, R18, UR10, RZ ;  /* 0x0000000a12367c2b */ /* 0x000fe400080000ff */
[----:B------:R-:W-:-:S02]  /*2c60*/  DMUL R28, R28, R52 ;  /* 0x000000341c1c7228 */ /* 0x000fc40000000000 */
[----:B------:R-:W-:Y:S01]  /*2c70*/  DFMA R52, R18, UR8, RZ ;  /* 0x0000000812347c2b */ /* 0x000fe200080000ff */
[----:B------:R-:W4:Y:S03]  /*2c80*/  LDCU.128 UR8, c[0x3][0xd0] ;  /* 0x00c01a00ff0877ac */ /* 0x000f260008000c00 */
[----:B------:R-:W-:Y:S02]  /*2c90*/  DFMA R54, R20, UR58, R54 ;  /* 0x0000003a14367c2b */ /* 0x000fe40008000036 */
[----:B------:R-:W-:Y:S01]  /*2ca0*/  DFMA R48, R22, UR12, R48 ;  /* 0x0000000c16307c2b */ /* 0x000fe20008000030 */
[----:B------:R-:W3:Y:S01]  /*2cb0*/  LDCU.128 UR12, c[0x3][0x110] ;  /* 0x00c02200ff0c77ac */ /* 0x000ee20008000c00 */
[----:B------:R-:W-:Y:S01]  /*2cc0*/  DFMA R52, R20, UR56, R52 ;  /* 0x0000003814347c2b */ /* 0x000fe20008000034 */
[----:B------:R-:W3:Y:S03]  /*2cd0*/  LDCU.128 UR56, c[0x3][0x2b0] ;  /* 0x00c05600ff3877ac */ /* 0x000ee60008000c00 */
[----:B-1----:R-:W-:-:S02]  /*2ce0*/  DFMA R54, R22, UR6, R54 ;  /* 0x0000000616367c2b */ /* 0x002fc40008000036 */
[----:B------:R-:W-:Y:S02]  /*2cf0*/  DMUL R36, R36, R46 ;  /* 0x0000002e24247228 */ /* 0x000fe40000000000 */
[----:B------:R-:W-:Y:S01]  /*2d00*/  DFMA R52, R22, UR4, R52 ;  /* 0x0000000416347c2b */ /* 0x000fe20008000034 */
[----:B------:R-:W1:Y:S01]  /*2d10*/  LDCU.128 UR4, c[0x3][0x150] ;  /* 0x00c02a00ff0477ac */ /* 0x000e620008000c00 */
[C---:B----4-:R-:W-:Y:S02]  /*2d20*/  DFMA R40, R24.reuse, UR8, R40 ;  /* 0x0000000818287c2b */ /* 0x050fe40008000028 */
[----:B------:R-:W-:Y:S01]  /*2d30*/  DFMA R42, R24, UR10, R42 ;  /* 0x0000000a182a7c2b */ /* 0x000fe2000800002a */
[----:B------:R-:W4:Y:S01]  /*2d40*/  LDCU.128 UR8, c[0x3][0x120] ;  /* 0x00c02400ff0877ac */ /* 0x000f220008000c00 */
[----:B------:R-:W-:Y:S02]  /*2d50*/  DMUL R38, R38, R44 ;  /* 0x0000002c26267228 */ /* 0x000fe40000000000 */
[----:B------:R-:W-:-:S02]  /*2d60*/  DFMA R44, R18, R12, RZ ;  /* 0x0000000c122c722b */ /* 0x000fc400000000ff */
[----:B------:R-:W-:Y:S02]  /*2d70*/  DFMA R46, R18, UR20, RZ ;  /* 0x00000014122e7c2b */ /* 0x000fe400080000ff */
[C---:B--2---:R-:W-:Y:S02]  /*2d80*/  DFMA R48, R24.reuse, UR16, R48 ;  /* 0x0000001018307c2b */ /* 0x044fe40008000030 */
[C---:B------:R-:W-:Y:S01]  /*2d90*/  DFMA R50, R24.reuse, UR18, R50 ;  /* 0x0000001218327c2b */ /* 0x040fe20008000032 */
[----:B------:R-:W2:Y:S01]  /*2da0*/  LDCU.128 UR16, c[0x3][0x160] ;  /* 0x00c02c00ff1077ac */ /* 0x000ea20008000c00 */
[C---:B0-----:R-:W-:Y:S02]  /*2db0*/  DFMA R52, R24.reuse, UR52, R52 ;  /* 0x0000003418347c2b */ /* 0x041fe40008000034 */
[----:B------:R-:W-:Y:S01]  /*2dc0*/  DFMA R54, R24, UR54, R54 ;  /* 0x0000003618367c2b */ /* 0x000fe20008000036 */
[----:B------:R-:W0:Y:S01]  /*2dd0*/  LDCU.128 UR52, c[0x3][0x170] ;  /* 0x00c02e00ff3477ac */ /* 0x000e220008000c00 */
[----:B---3--:R-:W-:-:S02]  /*2de0*/  DFMA R40, R26, UR12, R40 ;  /* 0x0000000c1a287c2b */ /* 0x008fc40008000028 */
[----:B------:R-:W-:Y:S01]  /*2df0*/  DFMA R42, R26, UR14, R42 ;  /* 0x0000000e1a2a7c2b */ /* 0x000fe2000800002a */
[----:B------:R-:W3:Y:S01]  /*2e00*/  LDCU.128 UR12, c[0x3][0x190] ;  /* 0x00c03200ff0c77ac */ /* 0x000ee20008000c00 */
[C---:B------:R-:W-:Y:S02]  /*2e10*/  DFMA R44, R20.reuse, R14, R44 ;  /* 0x0000000e142c722b */ /* 0x040fe4000000002c */
[----:B------:R-:W-:Y:S02]  /*2e20*/  DFMA R46, R20, UR24, R46 ;  /* 0x00000018142e7c2b */ /* 0x000fe4000800002e */
[C---:B----4-:R-:W-:Y:S02]  /*2e30*/  DFMA R48, R26.reuse, UR8, R48 ;  /* 0x000000081a307c2b */ /* 0x050fe40008000030 */
[----:B------:R-:W-:Y:S01]  /*2e40*/  DFMA R50, R26, UR10, R50 ;  /* 0x0000000a1a327c2b */ /* 0x000fe20008000032 */
[----:B------:R-:W4:Y:S01]  /*2e50*/  LDCU.128 UR8, c[0x3][0x1a0] ;  /* 0x00c03400ff0877ac */ /* 0x000f220008000c00 */
[----:B-1----:R-:W-:-:S02]  /*2e60*/  DFMA R40, R28, UR4, R40 ;  /* 0x000000041c287c2b */ /* 0x002fc40008000028 */
[----:B------:R-:W-:Y:S01]  /*2e70*/  DFMA R42, R28, UR6, R42 ;  /* 0x000000061c2a7c2b */ /* 0x000fe2000800002a */
[----:B------:R-:W1:Y:S01]  /*2e80*/  LDCU.128 UR4, c[0x3][0x1b0] ;  /* 0x00c03600ff0477ac */ /* 0x000e620008000c00 */
[C---:B------:R-:W-:Y:S02]  /*2e90*/  DFMA R44, R22.reuse, R16, R44 ;  /* 0x00000010162c722b */ /* 0x040fe4000000002c */
[----:B------:R-:W-:Y:S02]  /*2ea0*/  DFMA R46, R22, UR28, R46 ;  /* 0x0000001c162e7c2b */ /* 0x000fe4000800002e */
[C---:B------:R-:W-:Y:S02]  /*2eb0*/  DFMA R52, R26.reuse, UR48, R52 ;  /* 0x000000301a347c2b */ /* 0x040fe40008000034 */
[----:B------:R-:W-:Y:S01]  /*2ec0*/  DFMA R54, R26, UR50, R54 ;  /* 0x000000321a367c2b */ /* 0x000fe20008000036 */
[----:B------:R-:W1:Y:S01]  /*2ed0*/  LDCU.128 UR48, c[0x3][0x1d0] ;  /* 0x00c03a00ff3077ac */ /* 0x000e620008000c00 */
[----:B------:R-:W-:-:S02]  /*2ee0*/  DFMA R44, R24, UR34, R44 ;  /* 0x00000022182c7c2b */ /* 0x000fc4000800002c */
[----:B------:R-:W-:Y:S01]  /*2ef0*/  DFMA R46, R24, UR32, R46 ;  /* 0x00000020182e7c2b */ /* 0x000fe2000800002e */
[----:B------:R-:W1:Y:S01]  /*2f00*/  LDCU.64 UR34, c[0x3][0x208] ;  /* 0x00c04100ff2277ac */ /* 0x000e620008000a00 */
[C---:B--2---:R-:W-:Y:S02]  /*2f10*/  DFMA R48, R28.reuse, UR16, R48 ;  /* 0x000000101c307c2b */ /* 0x044fe40008000030 */
[C---:B------:R-:W-:Y:S01]  /*2f20*/  DFMA R50, R28.reuse, UR18, R50 ;  /* 0x000000121c327c2b */ /* 0x040fe20008000032 */
[----:B------:R-:W2:Y:S01]  /*2f30*/  LDCU.128 UR16, c[0x3][0x1e0] ;  /* 0x00c03c00ff1077ac */ /* 0x000ea20008000c00 */
[C---:B0-----:R-:W-:Y:S02]  /*2f40*/  DFMA R52, R28.reuse, UR52, R52 ;  /* 0x000000341c347c2b */ /* 0x041fe40008000034 */
[----:B------:R-:W-:Y:S01]  /*2f50*/  DFMA R54, R28, UR54, R54 ;  /* 0x000000361c367c2b */ /* 0x000fe20008000036 */
[----:B------:R-:W0:Y:S01]  /*2f60*/  LDCU.128 UR52, c[0x3][0x270] ;  /* 0x00c04e00ff3477ac */ /* 0x000e220008000c00 */
[----:B------:R-:W-:-:S02]  /*2f70*/  DFMA R44, R26, UR26, R44 ;  /* 0x0000001a1a2c7c2b */ /* 0x000fc4000800002c */
[----:B------:R-:W-:Y:S02]  /*2f80*/  DFMA R46, R26, UR36, R46 ;  /* 0x000000241a2e7c2b */ /* 0x000fe4000800002e */
[C---:B---3--:R-:W-:Y:S02]  /*2f90*/  DFMA R40, R30.reuse, UR12, R40 ;  /* 0x0000000c1e287c2b */ /* 0x048fe40008000028 */
[C---:B------:R-:W-:Y:S01]  /*2fa0*/  DFMA R42, R30.reuse, UR14, R42 ;  /* 0x0000000e1e2a7c2b */ /* 0x040fe2000800002a */
[----:B------:R-:W3:Y:S01]  /*2fb0*/  LDCU.128 UR12, c[0x3][0x1f0] ;  /* 0x00c03e00ff0c77ac */ /* 0x000ee20008000c00 */
[C---:B----4-:R-:W-:Y:S02]  /*2fc0*/  DFMA R48, R30.reuse, UR8, R48 ;  /* 0x000000081e307c2b */ /* 0x050fe40008000030 */
[C---:B------:R-:W-:Y:S01]  /*2fd0*/  DFMA R50, R30.reuse, UR10, R50 ;  /* 0x0000000a1e327c2b */ /* 0x040fe20008000032 */
[----:B------:R-:W4:Y:S01]  /*2fe0*/  LDCU.128 UR8, c[0x3][0x210] ;  /* 0x00c04200ff0877ac */ /* 0x000f220008000c00 */
[----:B-1----:R-:W-:-:S02]  /*2ff0*/  DFMA R52, R30, UR4, R52 ;  /* 0x000000041e347c2b */ /* 0x002fc40008000034 */
[----:B------:R-:W-:Y:S01]  /*3000*/  DFMA R54, R30, UR6, R54 ;  /* 0x000000061e367c2b */ /* 0x000fe20008000036 */
[----:B------:R-:W1:Y:S01]  /*3010*/  LDCU.128 UR4, c[0x3][0x220] ;  /* 0x00c04400ff0477ac */ /* 0x000e620008000c00 */
[C---:B------:R-:W-:Y:S02]  /*3020*/  DFMA R44, R28.reuse, UR22, R44 ;  /* 0x000000161c2c7c2b */ /* 0x040fe4000800002c */
[----:B------:R-:W-:Y:S02]  /*3030*/  DFMA R46, R28, UR40, R46 ;  /* 0x000000281c2e7c2b */ /* 0x000fe4000800002e */
[C---:B------:R-:W-:Y:S02]  /*3040*/  DFMA R40, R32.reuse, UR48, R40 ;  /* 0x0000003020287c2b */ /* 0x040fe40008000028 */
[C---:B------:R-:W-:Y:S01]  /*3050*/  DFMA R42, R32.reuse, UR50, R42 ;  /* 0x00000032202a7c2b */ /* 0x040fe2000800002a */
[----:B------:R-:W0:Y:S01]  /*3060*/  LDCU.128 UR48, c[0x3][0x230] ;  /* 0x00c04600ff3077ac */ /* 0x000e220008000c00 */
[----:B--2---:R-:W-:-:S02]  /*3070*/  DFMA R48, R32, UR16, R48 ;  /* 0x0000001020307c2b */ /* 0x004fc40008000030 */
[C---:B------:R-:W-:Y:S02]  /*3080*/  DFMA R44, R30.reuse, UR30, R44 ;  /* 0x0000001e1e2c7c2b */ /* 0x040fe4000800002c */
[----:B------:R-:W-:Y:S02]  /*3090*/  DFMA R46, R30, UR44, R46 ;  /* 0x0000002c1e2e7c2b */ /* 0x000fe4000800002e */
[C---:B------:R-:W-:Y:S01]  /*30a0*/  DFMA R50, R32.reuse, UR18, R50 ;  /* 0x0000001220327c2b */ /* 0x040fe20008000032 */
[----:B------:R-:W2:Y:S01]  /*30b0*/  LDCU.128 UR16, c[0x3][0x260] ;  /* 0x00c04c00ff1077ac */ /* 0x000ea20008000c00 */
[C---:B---3--:R-:W-:Y:S02]  /*30c0*/  DFMA R52, R32.reuse, UR12, R52 ;  /* 0x0000000c20347c2b */ /* 0x048fe40008000034 */
[----:B------:R-:W-:Y:S01]  /*30d0*/  DFMA R54, R32, UR14, R54 ;  /* 0x0000000e20367c2b */ /* 0x000fe20008000036 */
[----:B------:R-:W3:Y:S01]  /*30e0*/  LDCU.128 UR12, c[0x3][0x290] ;  /* 0x00c05200ff0c77ac */ /* 0x000ee20008000c00 */
[----:B----4-:R-:W-:-:S02]  /*30f0*/  DFMA R40, R36, UR8, R40 ;  /* 0x0000000824287c2b */ /* 0x010fc40008000028 */
[C---:B------:R-:W-:Y:S01]  /*3100*/  DFMA R42, R36.reuse, UR10, R42 ;  /* 0x0000000a242a7c2b */ /* 0x040fe2000800002a */
[----:B------:R-:W4:Y:S01]  /*3110*/  LDCU.128 UR8, c[0x3][0x250] ;  /* 0x00c04a00ff0877ac */ /* 0x000f220008000c00 */
[----:B-1----:R-:W-:Y:S01]  /*3120*/  DFMA R48, R36, UR4, R48 ;  /* 0x0000000424307c2b */ /* 0x002fe20008000030 */
[----:B------:R-:W1:Y:S01]  /*3130*/  LDCU.64 UR4, c[0x3][0x248] ;  /* 0x00c04900ff0477ac */ /* 0x000e620008000a00 */
[C---:B------:R-:W-:Y:S02]  /*3140*/  DFMA R44, R32.reuse, UR38, R44 ;  /* 0x00000026202c7c2b */ /* 0x040fe4000800002c */
[----:B------:R-:W-:Y:S02]  /*3150*/  DFMA R46, R32, R4, R46 ;  /* 0x00000004202e722b */ /* 0x000fe4000000002e */
[C---:B------:R-:W-:Y:S01]  /*3160*/  DFMA R50, R36.reuse, UR6, R50 ;  /* 0x0000000624327c2b */ /* 0x040fe20008000032 */
[----:B------:R-:W3:Y:S01]  /*3170*/  LDCU.64 UR6, c[0x3][0x288] ;  /* 0x00c05100ff0677ac */ /* 0x000ee20008000a00 */
[----:B0-----:R-:W-:-:S02]  /*3180*/  DFMA R52, R36, UR48, R52 ;  /* 0x0000003024347c2b */ /* 0x001fc40008000034 */
[C---:B------:R-:W-:Y:S01]  /*3190*/  DFMA R54, R36.reuse, UR50, R54 ;  /* 0x0000003224367c2b */ /* 0x040fe20008000036 */
[----:B------:R-:W0:Y:S01]  /*31a0*/  LDCU.128 UR48, c[0x3][0x2a0] ;  /* 0x00c05400ff3077ac */ /* 0x000e220008000c00 */
[C---:B------:R-:W-:Y:S02]  /*31b0*/  DFMA R44, R36.reuse, UR34, R44 ;  /* 0x00000022242c7c2b */ /* 0x040fe4000800002c */
[----:B------:R-:W-:Y:S02]  /*31c0*/  DFMA R46, R36, R6, R46 ;  /* 0x00000006242e722b */ /* 0x000fe4000000002e */
[C---:B----4-:R-:W-:Y:S02]  /*31d0*/  DFMA R40, R38.reuse, UR8, R40 ;  /* 0x0000000826287c2b */ /* 0x050fe40008000028 */
[C---:B------:R-:W-:Y:S02]  /*31e0*/  DFMA R42, R38.reuse, UR10, R42 ;  /* 0x0000000a262a7c2b */ /* 0x040fe4000800002a */
[----:B-1----:R-:W-:-:S02]  /*31f0*/  DFMA R44, R38, UR4, R44 ;  /* 0x00000004262c7c2b */ /* 0x002fc4000800002c */
[C---:B--2---:R-:W-:Y:S02]  /*3200*/  DFMA R48, R38.reuse, UR16, R48 ;  /* 0x0000001026307c2b */ /* 0x044fe40008000030 */
[C---:B------:R-:W-:Y:S02]  /*3210*/  DFMA R50, R38.reuse, UR18, R50 ;  /* 0x0000001226327c2b */ /* 0x040fe40008000032 */
[C---:B------:R-:W-:Y:S02]  /*3220*/  DFMA R46, R38.reuse, R8, R46 ;  /* 0x00000008262e722b */ /* 0x040fe4000000002e */
[C---:B------:R-:W-:Y:S02]  /*3230*/  DFMA R52, R38.reuse, UR52, R52 ;  /* 0x0000003426347c2b */ /* 0x040fe40008000034 */
[----:B------:R-:W-:Y:S02]  /*3240*/  DFMA R54, R38, UR54, R54 ;  /* 0x0000003626367c2b */ /* 0x000fe40008000036 */
[----:B---3--:R-:W-:-:S02]  /*3250*/  DFMA R40, R56, UR12, R40 ;  /* 0x0000000c38287c2b */ /* 0x008fc40008000028 */
[C---:B------:R-:W-:Y:S02]  /*3260*/  DFMA R42, R56.reuse, UR14, R42 ;  /* 0x0000000e382a7c2b */ /* 0x040fe4000800002a */
[C---:B------:R-:W-:Y:S02]  /*3270*/  DFMA R44, R56.reuse, UR6, R44 ;  /* 0x00000006382c7c2b */ /* 0x040fe4000800002c */
[C---:B0-----:R-:W-:Y:S02]  /*3280*/  DFMA R48, R56.reuse, UR48, R48 ;  /* 0x0000003038307c2b */ /* 0x041fe40008000030 */
[C---:B------:R-:W-:Y:S02]  /*3290*/  DFMA R50, R56.reuse, UR50, R50 ;  /* 0x0000003238327c2b */ /* 0x040fe40008000032 */
[C---:B------:R-:W-:Y:S02]  /*32a0*/  DFMA R46, R56.reuse, R10, R46 ;  /* 0x0000000a382e722b */ /* 0x040fe4000000002e */
[----:B------:R-:W-:-:S02]  /*32b0*/  DFMA R52, R56, UR56, R52 ;  /* 0x0000003838347c2b */ /* 0x000fc40008000034 */
[----:B------:R-:W-:Y:S01]  /*32c0*/  DFMA R54, R56, UR58, R54 ;  /* 0x0000003a38367c2b */ /* 0x000fe20008000036 */
[----:B------:R0:W-:Y:S04]  /*32d0*/  STS.64 [R35+0x8], R44 ;  /* 0x0000082c23007388 */ /* 0x0001e80000000a00 */
[----:B------:R0:W-:Y:S04]  /*32e0*/  STS.64 [R35+0x10], R40 ;  /* 0x0000102823007388 */ /* 0x0001e80000000a00 */
[----:B------:R0:W-:Y:S04]  /*32f0*/  STS.64 [R35+0x18], R42 ;  /* 0x0000182a23007388 */ /* 0x0001e80000000a00 */
[----:B------:R0:W-:Y:S04]  /*3300*/  STS.64 [R35+0x20], R48 ;  /* 0x0000203023007388 */ /* 0x0001e80000000a00 */
[----:B------:R0:W-:Y:S04]  /*3310*/  STS.64 [R35+0x28], R50 ;  /* 0x0000283223007388 */ /* 0x0001e80000000a00 */
[----:B------:R0:W-:Y:S04]  /*3320*/  STS.64 [R35], R46 ;  /* 0x0000002e23007388 */ /* 0x0001e80000000a00 */
[----:B------:R0:W-:Y:S04]  /*3330*/  STS.64 [R35+0x30], R52 ;  /* 0x0000303423007388 */ /* 0x0001e80000000a00 */
[----:B------:R0:W-:Y:S01]  /*3340*/  STS.64 [R35+0x38], R54 ;  /* 0x0000383623007388 */ /* 0x0001e20000000a00 */
[----:B------:R-:W-:Y:S06]  /*3350*/  BAR.SYNC.DEFER_BLOCKING 0x0 ;  /* 0x0000000000007b1d */ /* 0x000fec0000010000 */
[----:B------:R-:W-:Y:S05]  /*3360*/  @P2 BRA `(.L_x_1105) ;  /* 0x0000000800b42947 */ /* 0x000fea0003800000 */
[----:B------:R-:W-:Y:S01]  /*3370*/  IMAD.SHL.U32 R4, R0, 0x8, RZ ;  /* 0x0000000800047824 */ /* 0x000fe200078e00ff */
[----:B------:R-:W1:Y:S04]  /*3380*/  LDCU.128 UR16, c[0x3][0x1c0] ;  /* 0x00c03800ff1077ac */ /* 0x000e680008000c00 */
[----:B------:R-:W-:Y:S01]  /*3390*/  LOP3.LUT R59, R4, 0x38, RZ, 0xc0, !PT ;  /* 0x00000038043b7812 */ /* 0x000fe200078ec0ff */
[----:B------:R-:W2:Y:S04]  /*33a0*/  LDCU.128 UR12, c[0x3][0x200] ;  /* 0x00c04000ff0c77ac */ /* 0x000ea80008000c00 */
[----:B------:R-:W-:Y:S01]  /*33b0*/  IMAD.IADD R59, R34, 0x1, R59 ;  /* 0x00000001223b7824 */ /* 0x000fe200078e023b */
[----:B------:R-:W3:Y:S04]  /*33c0*/  LDCU.128 UR8, c[0x3][0x240] ;  /* 0x00c04800ff0877ac */ /* 0x000ee80008000c00 */
[----:B0-----:R-:W0:Y:S01]  /*33d0*/  LDS.64 R34, [R59] ;  /* 0x000000003b227984 */ /* 0x001e220000000a00 */
[----:B------:R-:W4:Y:S03]  /*33e0*/  LDCU.128 UR4, c[0x3][0x280] ;  /* 0x00c05000ff0477ac */ /* 0x000f260008000c00 */
[----:B------:R-:W5:Y:S01]  /*33f0*/  LDS.64 R36, [R59+0x58] ;  /* 0x000058003b247984 */ /* 0x000f620000000a00 */
[----:B------:R-:W4:Y:S03]  /*3400*/  LDCU.128 UR48, c[0x3][0x120] ;  /* 0x00c02400ff3077ac */ /* 0x000f260008000c00 */
[----:B------:R-:W1:Y:S04]  /*3410*/  LDS.64 R38, [R59+0xb0] ;  /* 0x0000b0003b267984 */ /* 0x000e680000000a00 */
[----:B------:R-:W2:Y:S04]  /*3420*/  LDS.64 R40, [R59+0x108] ;  /* 0x000108003b287984 */ /* 0x000ea80000000a00 */
[----:B------:R-:W3:Y:S04]  /*3430*/  LDS.64 R42, [R59+0x160] ;  /* 0x000160003b2a7984 */ /* 0x000ee80000000a00 */
[----:B------:R-:W4:Y:S04]  /*3440*/  LDS.64 R44, [R59+0x1b8] ;  /* 0x0001b8003b2c7984 */ /* 0x000f280000000a00 */
[----:B------:R-:W4:Y:S04]  /*3450*/  LDS.64 R46, [R59+0x210] ;  /* 0x000210003b2e7984 */ /* 0x000f280000000a00 */
[----:B------:R-:W4:Y:S04]  /*3460*/  LDS.64 R48, [R59+0x268] ;  /* 0x000268003b307984 */ /* 0x000f280000000a00 */
[----:B------:R-:W4:Y:S04]  /*3470*/  LDS.64 R50, [R59+0x2c0] ;  /* 0x0002c0003b327984 */ /* 0x000f280000000a00 */
[----:B------:R-:W4:Y:S01]  /*3480*/  LDS.64 R52, [R59+0x318] ;  /* 0x000318003b347984 */ /* 0x000f220000000a00 */
[----:B0-----:R-:W-:-:S03]  /*3490*/  DFMA R4, R34, UR20, RZ ;  /* 0x0000001422047c2b */ /* 0x001fc600080000ff */
[----:B------:R-:W0:Y:S05]  /*34a0*/  LDS.64 R54, [R59+0x370] ;  /* 0x000370003b367984 */ /* 0x000e2a0000000a00 */
[----:B-----5:R-:W-:-:S08]  /*34b0*/  DFMA R4, R36, UR24, R4 ;  /* 0x0000001824047c2b */ /* 0x020fd00008000004 */
[----:B-1----:R-:W-:-:S08]  /*34c0*/  DFMA R4, R38, UR28, R4 ;  /* 0x0000001c26047c2b */ /* 0x002fd00008000004 */
[----:B--2---:R-:W-:-:S08]  /*34d0*/  DFMA R4, R40, UR32, R4 ;  /* 0x0000002028047c2b */ /* 0x004fd00008000004 */
[----:B---3--:R-:W-:-:S08]  /*34e0*/  DFMA R4, R42, UR36, R4 ;  /* 0x000000242a047c2b */ /* 0x008fd00008000004 */
[----:B----4-:R-:W-:-:S08]  /*34f0*/  DFMA R4, R44, UR40, R4 ;  /* 0x000000282c047c2b */ /* 0x010fd00008000004 */
[----:B------:R-:W-:Y:S01]  /*3500*/  DFMA R6, R46, UR44, R4 ;  /* 0x0000002c2e067c2b */ /* 0x000fe20008000004 */
[----:B------:R-:W-:Y:S01]  /*3510*/  IMAD.U32 R4, RZ, RZ, UR16 ;  /* 0x00000010ff047e24 */ /* 0x000fe2000f8e00ff */
[----:B------:R-:W-:Y:S01]  /*3520*/  MOV R5, UR17 ;  /* 0x0000001100057c02 */ /* 0x000fe20008000f00 */
[----:B------:R-:W1:Y:S05]  /*3530*/  LDCU.64 UR16, c[0x3][0x88] ;  /* 0x00c01100ff1077ac */ /* 0x000e6a0008000a00 */
[----:B------:R-:W-:Y:S01]  /*3540*/  DFMA R8, R48, R4, R6 ;  /* 0x000000043008722b */ /* 0x000fe20000000006 */
[----:B------:R-:W-:Y:S02]  /*3550*/  IMAD.U32 R6, RZ, RZ, UR12 ;  /* 0x0000000cff067e24 */ /* 0x000fe4000f8e00ff */
[----:B------:R-:W-:Y:S01]  /*3560*/  IMAD.U32 R7, RZ, RZ, UR13 ;  /* 0x0000000dff077e24 */ /* 0x000fe2000f8e00ff */
[----:B------:R-:W2:Y:S05]  /*3570*/  LDCU.64 UR12, c[0x3][0x8] ;  /* 0x00c00100ff0c77ac */ /* 0x000eaa0008000a00 */
[----:B------:R-:W-:Y:S01]  /*3580*/  DFMA R10, R50, R6, R8 ;  /* 0x00000006320a722b */ /* 0x000fe20000000008 */
[----:B------:R-:W-:Y:S01]  /*3590*/  IMAD.U32 R8, RZ, RZ, UR8 ;  /* 0x00000008ff087e24 */ /* 0x000fe2000f8e00ff */
[----:B------:R-:W-:Y:S01]  /*35a0*/  MOV R9, UR9 ;  /* 0x0000000900097c02 */ /* 0x000fe20008000f00 */
[----:B------:R-:W3:Y:S01]  /*35b0*/  LDCU.64 UR8, c[0x3][0x48] ;  /* 0x00c00900ff0877ac */ /* 0x000ee20008000a00 */
[----:B-1----:R-:W-:-:S02]  /*35c0*/  IMAD.U32 R16, RZ, RZ, UR16 ;  /* 0x00000010ff107e24 */ /* 0x002fc4000f8e00ff */
[----:B------:R-:W-:Y:S02]  /*35d0*/  IMAD.U32 R17, RZ, RZ, UR17 ;  /* 0x00000011ff117e24 */ /* 0x000fe4000f8e00ff */
[----:B------:R-:W-:Y:S01]  /*35e0*/  DFMA R12, R52, R8, R10 ;  /* 0x00000008340c722b */ /* 0x000fe2000000000a */
[----:B------:R-:W-:Y:S02]  /*35f0*/  IMAD.U32 R10, RZ, RZ, UR4 ;  /* 0x00000004ff0a7e24 */ /* 0x000fe4000f8e00ff */
[----:B------:R-:W-:Y:S01]  /*3600*/  IMAD.U32 R11, RZ, RZ, UR5 ;  /* 0x00000005ff0b7e24 */ /* 0x000fe2000f8e00ff */
[----:B------:R-:W1:Y:S05]  /*3610*/  LDCU.64 UR4, c[0x3][0xc8] ;  /* 0x00c01900ff0477ac */ /* 0x000e6a0008000a00 */
[----:B0-----:R-:W-:Y:S01]  /*3620*/  DFMA R60, R54, R10, R12 ;  /* 0x0000000a363c722b */ /* 0x001fe2000000000c */
[----:B--2---:R-:W-:Y:S01]  /*3630*/  MOV R12, UR12 ;  /* 0x0000000c000c7c02 */ /* 0x004fe20008000f00 */
[----:B------:R-:W-:Y:S01]  /*3640*/  IMAD.U32 R13, RZ, RZ, UR13 ;  /* 0x0000000dff0d7e24 */ /* 0x000fe2000f8e00ff */
[----:B---3--:R-:W-:Y:S01]  /*3650*/  MOV R15, UR9 ;  /* 0x00000009000f7c02 */ /* 0x008fe20008000f00 */
[----:B------:R-:W-:Y:S01]  /*3660*/  IMAD.U32 R14, RZ, RZ, UR8 ;  /* 0x00000008ff0e7e24 */ /* 0x000fe2000f8e00ff */
[----:B------:R-:W0:Y:S02]  /*3670*/  LDCU.64 UR8, c[0x3][0x108] ;  /* 0x00c02100ff0877ac */ /* 0x000e240008000a00 */
[----:B------:R2:W-:Y:S01]  /*3680*/  STS.64 [R59], R60 ;  /* 0x0000003c3b007388 */ /* 0x0005e20000000a00 */
[----:B------:R-:W-:Y:S01]  /*3690*/  DFMA R56, R34, R12, RZ ;  /* 0x0000000c2238722b */ /* 0x000fe200000000ff */
[----:B------:R-:W3:Y:S07]  /*36a0*/  LDCU.64 UR12, c[0x3][0x148] ;  /* 0x00c02900ff0c77ac */ /* 0x000eee0008000a00 */
[----:B------:R-:W-:-:S08]  /*36b0*/  DFMA R56, R36, R14, R56 ;  /* 0x0000000e2438722b */ /* 0x000fd00000000038 */
[----:B------:R-:W-:-:S08]  /*36c0*/  DFMA R56, R38, R16, R56 ;  /* 0x000000102638722b */ /* 0x000fd00000000038 */
[----:B-1----:R-:W-:Y:S01]  /*36d0*/  DFMA R56, R40, UR4, R56 ;  /* 0x0000000428387c2b */ /* 0x002fe20008000038 */
[----:B------:R-:W1:Y:S07]  /*36e0*/  LDCU.64 UR4, c[0x3][0x188] ;  /* 0x00c03100ff0477ac */ /* 0x000e6e0008000a00 */
[----:B0-----:R-:W-:-:S08]  /*36f0*/  DFMA R56, R42, UR8, R56 ;  /* 0x000000082a387c2b */ /* 0x001fd00008000038 */
[----:B---3--:R-:W-:-:S08]  /*3700*/  DFMA R56, R44, UR12, R56 ;  /* 0x0000000c2c387c2b */ /* 0x008fd00008000038 */
[----:B-1----:R-:W-:-:S08]  /*3710*/  DFMA R56, R46, UR4, R56 ;  /* 0x000000042e387c2b */ /* 0x002fd00008000038 */
[----:B------:R-:W-:Y:S01]  /*3720*/  DFMA R56, R48, UR18, R56 ;  /* 0x0000001230387c2b */ /* 0x000fe20008000038 */
[----:B------:R-:W0:Y:S07]  /*3730*/  LDCU.128 UR16, c[0x3][0xd0] ;  /* 0x00c01a00ff1077ac */ /* 0x000e2e0008000c00 */
[----:B------:R-:W-:Y:S01]  /*3740*/  DFMA R56, R50, UR14, R56 ;  /* 0x0000000e32387c2b */ /* 0x000fe20008000038 */
[----:B------:R-:W1:Y:S07]  /*3750*/  LDCU.128 UR12, c[0x3][0x10] ;  /* 0x00c00200ff0c77ac */ /* 0x000e6e0008000c00 */
[----:B------:R-:W-:Y:S01]  /*3760*/  DFMA R56, R52, UR10, R56 ;  /* 0x0000000a34387c2b */ /* 0x000fe20008000038 */
[----:B------:R-:W3:Y:S07]  /*3770*/  LDCU.128 UR8, c[0x3][0x50] ;  /* 0x00c00a00ff0877ac */ /* 0x000eee0008000c00 */
[----:B--2---:R-:W-:Y:S01]  /*3780*/  DFMA R60, R54, UR6, R56 ;  /* 0x00000006363c7c2b */ /* 0x004fe20008000038 */
[----:B------:R-:W2:Y:S01]  /*3790*/  LDCU.128 UR4, c[0x3][0x90] ;  /* 0x00c01200ff0477ac */ /* 0x000ea20008000c00 */
[----:B-1----:R-:W-:-:S05]  /*37a0*/  DFMA R56, R34, UR12, RZ ;  /* 0x0000000c22387c2b */ /* 0x002fca00080000ff */
[----:B------:R3:W-:Y:S03]  /*37b0*/  STS.64 [R59+0x58], R60 ;  /* 0x0000583c3b007388 */ /* 0x0007e60000000a00 */
[----:B---3--:R-:W-:Y:S01]  /*37c0*/  DFMA R58, R36, UR8, R56 ;  /* 0x00000008243a7c2b */ /* 0x008fe20008000038 */
[----:B------:R-:W-:Y:S01]  /*37d0*/  SHF.R.U32.HI R60, RZ, 0x3, R0 ;  /* 0x00000003ff3c7819 */ /* 0x000fe20000011600 */
[----:B------:R-:W-:Y:S01]  /*37e0*/  DFMA R56, R34, UR14, RZ ;  /* 0x0000000e22387c2b */ /* 0x000fe200080000ff */
[----:B------:R-:W1:Y:S01]  /*37f0*/  LDCU.128 UR12, c[0x3][0x190] ;  /* 0x00c03200ff0c77ac */ /* 0x000e620008000c00 */
[----:B------:R-:W-:Y:S02]  /*3800*/  SHF.L.U32 R61, R0, 0x3, RZ ;  /* 0x00000003003d7819 */ /* 0x000fe400000006ff */
[----:B------:R-:W-:Y:S02]  /*3810*/  IMAD R60, R60, 0x370, R2 ;  /* 0x000003703c3c7824 */ /* 0x000fe400078e0202 */
[----:B--2---:R-:W-:Y:S01]  /*3820*/  DFMA R58, R38, UR4, R58 ;  /* 0x00000004263a7c2b */ /* 0x004fe2000800003a */
[----:B------:R-:W-:Y:S01]  /*3830*/  LOP3.LUT R61, R61, 0x38, RZ, 0xc0, !PT ;  /* 0x000000383d3d7812 */ /* 0x000fe200078ec0ff */
[----:B------:R-:W-:Y:S01]  /*3840*/  DFMA R56, R36, UR10, R56 ;  /* 0x0000000a24387c2b */ /* 0x000fe20008000038 */
[----:B------:R-:W2:Y:S03]  /*3850*/  LDCU.128 UR8, c[0x3][0x110] ;  /* 0x00c02200ff0877ac */ /* 0x000ea60008000c00 */
[----:B------:R-:W-:-:S02]  /*3860*/  IMAD.IADD R60, R60, 0x1, R61 ;  /* 0x000000013c3c7824 */ /* 0x000fc400078e023d */
[----:B0-----:R-:W-:Y:S02]  /*3870*/  DFMA R58, R40, UR16, R58 ;  /* 0x00000010283a7c2b */ /* 0x001fe4000800003a */
[----:B------:R-:W-:Y:S01]  /*3880*/  DFMA R56, R38, UR6, R56 ;  /* 0x0000000626387c2b */ /* 0x000fe20008000038 */
[----:B------:R-:W0:Y:S07]  /*3890*/  LDCU.128 UR4, c[0x3][0x150] ;  /* 0x00c02a00ff0477ac */ /* 0x000e2e0008000c00 */
[----:B------:R-:W-:Y:S01]  /*38a0*/  DFMA R56, R40, UR18, R56 ;  /* 0x0000001228387c2b */ /* 0x000fe20008000038 */
[----:B------:R-:W3:Y:S01]  /*38b0*/  LDCU.128 UR16, c[0x3][0x250] ;  /* 0x00c04a00ff1077ac */ /* 0x000ee20008000c00 */
[----:B--2---:R-:W-:-:S06]  /*38c0*/  DFMA R58, R42, UR8, R58 ;  /* 0x000000082a3a7c2b */ /* 0x004fcc000800003a */
[----:B------:R-:W-:Y:S01]  /*38d0*/  DFMA R56, R42, UR10, R56 ;  /* 0x0000000a2a387c2b */ /* 0x000fe20008000038 */
[----:B------:R-:W2:Y:S01]  /*38e0*/  LDCU.128 UR8, c[0x3][0x1d0] ;  /* 0x00c03a00ff0877ac */ /* 0x000ea20008000c00 */
[----:B0-----:R-:W-:-:S06]  /*38f0*/  DFMA R58, R44, UR4, R58 ;  /* 0x000000042c3a7c2b */ /* 0x001fcc000800003a */
[----:B------:R-:W-:Y:S01]  /*3900*/  DFMA R56, R44, UR6, R56 ;  /* 0x000000062c387c2b */ /* 0x000fe20008000038 */
[----:B------:R-:W0:Y:S01]  /*3910*/  LDCU.128 UR4, c[0x3][0x210] ;  /* 0x00c04200ff0477ac */ /* 0x000e220008000c00 */
[----:B-1----:R-:W-:-:S06]  /*3920*/  DFMA R58, R46, UR12, R58 ;  /* 0x0000000c2e3a7c2b */ /* 0x002fcc000800003a */
[----:B------:R-:W-:Y:S01]  /*3930*/  DFMA R56, R46, UR14, R56 ;  /* 0x0000000e2e387c2b */ /* 0x000fe20008000038 */
[----:B------:R-:W1:Y:S01]  /*3940*/  LDCU.128 UR12, c[0x3][0x290] ;  /* 0x00c05200ff0c77ac */ /* 0x000e620008000c00 */
[----:B--2---:R-:W-:-:S06]  /*3950*/  DFMA R58, R48, UR8, R58 ;  /* 0x00000008303a7c2b */ /* 0x004fcc000800003a */
[----:B------:R-:W-:Y:S01]  /*3960*/  DFMA R56, R48, UR10, R56 ;  /* 0x0000000a30387c2b */ /* 0x000fe20008000038 */
[----:B------:R-:W2:Y:S01]  /*3970*/  LDCU.128 UR8, c[0x3][0x60] ;  /* 0x00c00c00ff0877ac */ /* 0x000ea20008000c00 */
[----:B0-----:R-:W-:-:S06]  /*3980*/  DFMA R58, R50, UR4, R58 ;  /* 0x00000004323a7c2b */ /* 0x001fcc000800003a */
[----:B------:R-:W-:Y:S01]  /*3990*/  DFMA R56, R50, UR6, R56 ;  /* 0x0000000632387c2b */ /* 0x000fe20008000038 */
[----:B------:R-:W0:Y:S01]  /*39a0*/  LDCU.128 UR4, c[0x3][0x20] ;  /* 0x00c00400ff0477ac */ /* 0x000e220008000c00 */
[----:B---3--:R-:W-:-:S06]  /*39b0*/  DFMA R58, R52, UR16, R58 ;  /* 0x00000010343a7c2b */ /* 0x008fcc000800003a */
[----:B------:R-:W-:Y:S01]  /*39c0*/  DFMA R56, R52, UR18, R56 ;  /* 0x0000001234387c2b */ /* 0x000fe20008000038 */
[----:B------:R-:W3:Y:S01]  /*39d0*/  LDCU.128 UR16, c[0x3][0xe0] ;  /* 0x00c01c00ff1077ac */ /* 0x000ee20008000c00 */
[----:B-1----:R-:W-:-:S07]  /*39e0*/  DFMA R58, R54, UR12, R58 ;  /* 0x0000000c363a7c2b */ /* 0x002fce000800003a */
[----:B------:R1:W-:Y:S02]  /*39f0*/  STS.64 [R60+0xb0], R58 ;  /* 0x0000b03a3c007388 */ /* 0x0003e40000000a00 */
[----:B-1----:R-:W-:Y:S01]  /*3a00*/  DFMA R58, R54, UR14, R56 ;  /* 0x0000000e363a7c2b */ /* 0x002fe20008000038 */
[----:B------:R-:W1:Y:S01]  /*3a10*/  LDCU.128 UR12, c[0x3][0xa0] ;  /* 0x00c01400ff0c77ac */ /* 0x000e620008000c00 */
[----:B0-----:R-:W-:-:S05]  /*3a20*/  DFMA R56, R34, UR4, RZ ;  /* 0x0000000422387c2b */ /* 0x001fca00080000ff */
[----:B------:R1:W-:Y:S03]  /*3a30*/  STS.64 [R60+0x108], R58 ;  /* 0x0001083a3c007388 */ /* 0x0003e60000000a00 */
[----:B--2---:R-:W-:-:S08]  /*3a40*/  DFMA R56, R36, UR8, R56 ;  /* 0x0000000824387c2b */ /* 0x004fd00008000038 */
[----:B-1----:R-:W-:Y:S02]  /*3a50*/  DFMA R58, R38, UR12, R56 ;  /* 0x0000000c263a7c2b */ /* 0x002fe40008000038 */
[----:B------:R-:W-:Y:S01]  /*3a60*/  DFMA R56, R34, UR6, RZ ;  /* 0x0000000622387c2b */ /* 0x000fe200080000ff */
[----:B------:R-:W0:Y:S05]  /*3a70*/  LDCU.128 UR4, c[0x3][0x160] ;  /* 0x00c02c00ff0477ac */ /* 0x000e2a0008000c00 */
[----:B---3--:R-:W-:Y:S02]  /*3a80*/  DFMA R58, R40, UR16, R58 ;  /* 0x00000010283a7c2b */ /* 0x008fe4000800003a */
[----:B------:R-:W-:Y:S01]  /*3a90*/  DFMA R56, R36, UR10, R56 ;  /* 0x0000000a24387c2b */ /* 0x000fe20008000038 */
[----:B------:R-:W1:Y:S05]  /*3aa0*/  LDCU.128 UR8, c[0x3][0x1a0] ;  /* 0x00c03400ff0877ac */ /* 0x000e6a0008000c00 */
[----:B------:R-:W-:-:S02]  /*3ab0*/  DFMA R58, R42, UR48, R58 ;  /* 0x000000302a3a7c2b */ /* 0x000fc4000800003a */
[----:B------:R-:W-:Y:S01]  /*3ac0*/  DFMA R56, R38, UR14, R56 ;  /* 0x0000000e26387c2b */ /* 0x000fe20008000038 */
[----:B------:R-:W2:Y:S05]  /*3ad0*/  LDCU.128 UR12, c[0x3][0x1e0] ;  /* 0x00c03c00ff0c77ac */ /* 0x000eaa0008000c00 */
[----:B0-----:R-:W-:Y:S02]  /*3ae0*/  DFMA R58, R44, UR4, R58 ;  /* 0x000000042c3a7c2b */ /* 0x001fe4000800003a */
[----:B------:R-:W-:Y:S01]  /*3af0*/  DFMA R56, R40, UR18, R56 ;  /* 0x0000001228387c2b */ /* 0x000fe20008000038 */
[----:B------:R-:W0:Y:S05]  /*3b00*/  LDCU.128 UR16, c[0x3][0x220] ;  /* 0x00c04400ff1077ac */ /* 0x000e2a0008000c00 */
[----:B-1----:R-:W-:-:S02]  /*3b10*/  DFMA R58, R46, UR8, R58 ;  /* 0x000000082e3a7c2b */ /* 0x002fc4000800003a */
[----:B------:R-:W-:-:S06]  /*3b20*/  DFMA R56, R42, UR50, R56 ;  /* 0x000000322a387c2b */ /* 0x000fcc0008000038 */
[----:B--2---:R-:W-:Y:S02]  /*3b30*/  DFMA R58, R48, UR12, R58 ;  /* 0x0000000c303a7c2b */ /* 0x004fe4000800003a */
[----:B------:R-:W-:Y:S01]  /*3b40*/  DFMA R56, R44, UR6, R56 ;  /* 0x000000062c387c2b */ /* 0x000fe20008000038 */
[----:B------:R-:W1:Y:S05]  /*3b50*/  LDCU.128 UR4, c[0x3][0x260] ;  /* 0x00c04c00ff0477ac */ /* 0x000e6a0008000c00 */
[----:B0-----:R-:W-:Y:S02]  /*3b60*/  DFMA R58, R50, UR16, R58 ;  /* 0x00000010323a7c2b */ /* 0x001fe4000800003a */
[----:B------:R-:W-:Y:S01]  /*3b70*/  DFMA R56, R46, UR10, R56 ;  /* 0x0000000a2e387c2b */ /* 0x000fe20008000038 */
[----:B------:R-:W0:Y:S07]  /*3b80*/  LDCU.128 UR8, c[0x3][0x2a0] ;  /* 0x00c05400ff0877ac */ /* 0x000e2e0008000c00 */
[----:B------:R-:W-:Y:S01]  /*3b90*/  DFMA R56, R48, UR14, R56 ;  /* 0x0000000e30387c2b */ /* 0x000fe20008000038 */
[----:B------:R-:W2:Y:S01]  /*3ba0*/  LDCU.128 UR12, c[0x3][0xb0] ;  /* 0x00c01600ff0c77ac */ /* 0x000ea20008000c00 */
[----:B-1----:R-:W-:-:S06]  /*3bb0*/  DFMA R58, R52, UR4, R58 ;  /* 0x00000004343a7c2b */ /* 0x002fcc000800003a */
[----:B------:R-:W-:Y:S02]  /*3bc0*/  DFMA R56, R50, UR18, R56 ;  /* 0x0000001232387c2b */ /* 0x000fe40008000038 */
[----:B0-----:R-:W-:-:S06]  /*3bd0*/  DFMA R58, R54, UR8, R58 ;  /* 0x00000008363a7c2b */ /* 0x001fcc000800003a */
[----:B------:R-:W-:Y:S01]  /*3be0*/  DFMA R56, R52, UR6, R56 ;  /* 0x0000000634387c2b */ /* 0x000fe20008000038 */
[----:B------:R-:W0:Y:S01]  /*3bf0*/  LDCU.128 UR4, c[0x3][0x30] ;  /* 0x00c00600ff0477ac */ /* 0x000e220008000c00 */
[----:B------:R1:W-:Y:S06]  /*3c00*/  STS.64 [R60+0x160], R58 ;  /* 0x0001603a3c007388 */ /* 0x0003ec0000000a00 */
[----:B-1----:R-:W-:Y:S01]  /*3c10*/  DFMA R58, R54, UR10, R56 ;  /* 0x0000000a363a7c2b */ /* 0x002fe20008000038 */
[----:B------:R-:W1:Y:S01]  /*3c20*/  LDCU.128 UR8, c[0x3][0x70] ;  /* 0x00c00e00ff0877ac */ /* 0x000e620008000c00 */
[----:B0-----:R-:W-:-:S02]  /*3c30*/  DFMA R56, R34, UR4, RZ ;  /* 0x0000000422387c2b */ /* 0x001fc400080000ff */
[----:B------:R-:W-:Y:S01]  /*3c40*/  DFMA R34, R34, UR6, RZ ;  /* 0x0000000622227c2b */ /* 0x000fe200080000ff */
[----:B------:R-:W0:Y:S02]  /*3c50*/  LDCU.128 UR4, c[0x3][0xf0] ;  /* 0x00c01e00ff0477ac */ /* 0x000e240008000c00 */
[----:B------:R3:W-:Y:S03]  /*3c60*/  STS.64 [R60+0x1b8], R58 ;  /* 0x0001b83a3c007388 */ /* 0x0007e60000000a00 */
[C---:B-1----:R-:W-:Y:S02]  /*3c70*/  DFMA R56, R36.reuse, UR8, R56 ;  /* 0x0000000824387c2b */ /* 0x042fe40008000038 */
[----:B------:R-:W-:Y:S01]  /*3c80*/  DFMA R34, R36, UR10, R34 ;  /* 0x0000000a24227c2b */ /* 0x000fe20008000022 */
[----:B------:R-:W1:Y:S05]  /*3c90*/  LDCU.128 UR8, c[0x3][0x130] ;  /* 0x00c02600ff0877ac */ /* 0x000e6a0008000c00 */
[----:B--2---:R-:W-:-:S02]  /*3ca0*/  DFMA R56, R38, UR12, R56 ;  /* 0x0000000c26387c2b */ /* 0x004fc40008000038 */
[----:B------:R-:W-:Y:S01]  /*3cb0*/  DFMA R34, R38, UR14, R34 ;  /* 0x0000000e26227c2b */ /* 0x000fe20008000022 */
[----:B------:R-:W2:Y:S05]  /*3cc0*/  LDCU.128 UR12, c[0x3][0x170] ;  /* 0x00c02e00ff0c77ac */ /* 0x000eaa0008000c00 */
[C---:B0-----:R-:W-:Y:S02]  /*3cd0*/  DFMA R56, R40.reuse, UR4, R56 ;  /* 0x0000000428387c2b */ /* 0x041fe40008000038 */
[----:B------:R-:W-:Y:S01]  /*3ce0*/  DFMA R34, R40, UR6, R34 ;  /* 0x0000000628227c2b */ /* 0x000fe20008000022 */
[----:B------:R-:W0:Y:S05]  /*3cf0*/  LDCU.128 UR4, c[0x3][0x1b0] ;  /* 0x00c03600ff0477ac */ /* 0x000e2a0008000c00 */
[----:B-1----:R-:W-:-:S02]  /*3d00*/  DFMA R56, R42, UR8, R56 ;  /* 0x000000082a387c2b */ /* 0x002fc40008000038 */
[----:B------:R-:W-:Y:S01]  /*3d10*/  DFMA R34, R42, UR10, R34 ;  /* 0x0000000a2a227c2b */ /* 0x000fe20008000022 */
[----:B------:R-:W1:Y:S05]  /*3d20*/  LDCU.128 UR8, c[0x3][0x1f0] ;  /* 0x00c03e00ff0877ac */ /* 0x000e6a0008000c00 */
[C---:B--2---:R-:W-:Y:S02]  /*3d30*/  DFMA R56, R44.reuse, UR12, R56 ;  /* 0x0000000c2c387c2b */ /* 0x044fe40008000038 */
[----:B------:R-:W-:Y:S01]  /*3d40*/  DFMA R34, R44, UR14, R34 ;  /* 0x0000000e2c227c2b */ /* 0x000fe20008000022 */
[----:B------:R-:W2:Y:S05]  /*3d50*/  LDCU.128 UR12, c[0x3][0x230] ;  /* 0x00c04600ff0c77ac */ /* 0x000eaa0008000c00 */
[----:B0-----:R-:W-:-:S02]  /*3d60*/  DFMA R56, R46, UR4, R56 ;  /* 0x000000042e387c2b */ /* 0x001fc40008000038 */
[----:B------:R-:W-:Y:S01]  /*3d70*/  DFMA R34, R46, UR6, R34 ;  /* 0x000000062e227c2b */ /* 0x000fe20008000022 */
[----:B------:R-:W0:Y:S05]  /*3d80*/  LDCU.128 UR4, c[0x3][0x270] ;  /* 0x00c04e00ff0477ac */ /* 0x000e2a0008000c00 */
[C---:B-1----:R-:W-:Y:S02]  /*3d90*/  DFMA R56, R48.reuse, UR8, R56 ;  /* 0x0000000830387c2b */ /* 0x042fe40008000038 */
[----:B------:R-:W-:Y:S01]  /*3da0*/  DFMA R34, R48, UR10, R34 ;  /* 0x0000000a30227c2b */ /* 0x000fe20008000022 */
[----:B------:R-:W1:Y:S05]  /*3db0*/  LDCU.128 UR8, c[0x3][0x2b0] ;  /* 0x00c05600ff0877ac */ /* 0x000e6a0008000c00 */
[----:B--2---:R-:W-:-:S02]  /*3dc0*/  DFMA R56, R50, UR12, R56 ;  /* 0x0000000c32387c2b */ /* 0x004fc40008000038 */
[----:B------:R-:W-:-:S06]  /*3dd0*/  DFMA R34, R50, UR14, R34 ;  /* 0x0000000e32227c2b */ /* 0x000fcc0008000022 */
[C---:B0-----:R-:W-:Y:S02]  /*3de0*/  DFMA R56, R52.reuse, UR4, R56 ;  /* 0x0000000434387c2b */ /* 0x041fe40008000038 */
[----:B------:R-:W-:-:S06]  /*3df0*/  DFMA R34, R52, UR6, R34 ;  /* 0x0000000634227c2b */ /* 0x000fcc0008000022 */
[C---:B-1----:R-:W-:Y:S02]  /*3e00*/  DFMA R56, R54.reuse, UR8, R56 ;  /* 0x0000000836387c2b */ /* 0x042fe40008000038 */
[----:B------:R-:W-:-:S05]  /*3e10*/  DFMA R34, R54, UR10, R34 ;  /* 0x0000000a36227c2b */ /* 0x000fca0008000022 */
[----:B------:R3:W-:Y:S04]  /*3e20*/  STS.64 [R60+0x210], R56 ;  /* 0x000210383c007388 */ /* 0x0007e80000000a00 */
[----:B------:R3:W-:Y:S02]  /*3e30*/  STS.64 [R60+0x268], R34 ;  /* 0x000268223c007388 */ /* 0x0007e40000000a00 */
.L_x_1105:
[----:B------:R-:W-:Y:S05]  /*3e40*/  BSYNC.RECONVERGENT B0 ;  /* 0x0000000000007941 */ /* 0x000fea0003800200 */
.L_x_1104:
[----:B------:R-:W-:Y:S06]  /*3e50*/  BAR.SYNC.DEFER_BLOCKING 0x0 ;  /* 0x0000000000007b1d */ /* 0x000fec0000010000 */
[----:B------:R-:W-:Y:S04]  /*3e60*/  BSSY.RECONVERGENT B0, `(.L_x_1106) ;  /* 0x0000097000007945 */ /* 0x000fe80003800200 */
[----:B------:R-:W-:Y:S05]  /*3e70*/  @P1 BRA `(.L_x_1107) ;  /* 0x0000000800541947 */ /* 0x000fea0003800000 */
[----:B------:R-:W-:Y:S01]  /*3e80*/  IMAD.SHL.U32 R18, R0, 0x8, RZ ;  /* 0x0000000800127824 */ /* 0x000fe200078e00ff */
[----:B------:R-:W1:Y:S04]  /*3e90*/  LDCU.128 UR20, c[0x3][0x10] ;  /* 0x00c00200ff1477ac */ /* 0x000e680008000c00 */
[----:B------:R-:W-:Y:S01]  /*3ea0*/  LOP3.LUT R19, R18, 0x38, RZ, 0xc0, !PT ;  /* 0x0000003812137812 */ /* 0x000fe200078ec0ff */
[----:B------:R-:W0:Y:S03]  /*3eb0*/  LDCU.128 UR4, c[0x3][0x20] ;  /* 0x00c00400ff0477ac */ /* 0x000e260008000c00 */
[----:B------:R-:W-:Y:S01]  /*3ec0*/  IADD3 R2, PT, PT, R2, R19, RZ ;  /* 0x0000001302027210 */ /* 0x000fe20007ffe0ff */
[----:B------:R-:W2:Y:S04]  /*3ed0*/  LDCU.128 UR16, c[0x3][0x30] ;  /* 0x00c00600ff1077ac */ /* 0x000ea80008000c00 */
[----:B------:R-:W4:Y:S01]  /*3ee0*/  LDS.64 R22, [R2] ;  /* 0x0000000002167984 */ /* 0x000f220000000a00 */
[----:B------:R-:W5:Y:S03]  /*3ef0*/  LDCU.64 UR52, c[0x3][URZ] ;  /* 0x00c00000ff3477ac */ /* 0x000f660008000a00 */
[----:B------:R-:W2:Y:S01]  /*3f00*/  LDS.64 R24, [R2+0x3c8] ;  /* 0x0003c80002187984 */ /* 0x000ea20000000a00 */
[----:B------:R-:W5:Y:S03]  /*3f10*/  LDCU.128 UR12, c[0x3][0x50] ;  /* 0x00c00a00ff0c77ac */ /* 0x000f660008000c00 */
[----:B------:R-:W5:Y:S01]  /*3f20*/  LDS.64 R20, [R2+0x790] ;  /* 0x0007900002147984 */ /* 0x000f620000000a00 */
[----:B------:R-:W5:Y:S03]  /*3f30*/  LDCU.128 UR8, c[0x3][0x60] ;  /* 0x00c00c00ff0877ac */ /* 0x000f660008000c00 */
[----:B------:R-:W5:Y:S01]  /*3f40*/  LDS.64 R18, [R2+0xb58] ;  /* 0x000b580002127984 */ /* 0x000f620000000a00 */
[----:B------:R-:W5:Y:S01]  /*3f50*/  LDCU.64 UR54, c[0x3][0x40] ;  /* 0x00c00800ff3677ac */ /* 0x000f620008000a00 */
[----:B------:R-:W5:Y:S01]  /*3f60*/  LDCU.128 UR40, c[0x3][0x70] ;  /* 0x00c00e00ff2877ac */ /* 0x000f620008000c00 */
[----:B------:R-:W5:Y:S01]  /*3f70*/  LDCU.64 UR50, c[0x3][0x80] ;  /* 0x00c01000ff3277ac */ /* 0x000f620008000a00 */
[----:B------:R-:W5:Y:S01]  /*3f80*/  LDCU.64 UR48, c[0x3][0xc8] ;  /* 0x00c01900ff3077ac */ /* 0x000f620008000a00 */
[----:B------:R-:W5:Y:S01]  /*3f90*/  LDCU.64 UR46, c[0x3][0xc0] ;  /* 0x00c01800ff2e77ac */ /* 0x000f620008000a00 */
[----:B------:R-:W5:Y:S01]  /*3fa0*/  LDCU.64 UR24, c[0x3][0x100] ;  /* 0x00c02000ff1877ac */ /* 0x000f620008000a00 */
[----:B------:R-:W5:Y:S01]  /*3fb0*/  LDCU.64 UR26, c[0x3][0x108] ;  /* 0x00c02100ff1a77ac */ /* 0x000f620008000a00 */
[C---:B----4-:R-:W-:Y:S01]  /*3fc0*/  DFMA R12, R22.reuse, R12, RZ ;  /* 0x0000000c160c722b */ /* 0x050fe200000000ff */
[----:B------:R-:W4:Y:S01]  /*3fd0*/  LDCU.64 UR28, c[0x3][0x140] ;  /* 0x00c02800ff1c77ac */ /* 0x000f220008000a00 */
[----:B0--3--:R-:W-:-:S02]  /*3fe0*/  DFMA R34, R22, UR4, RZ ;  /* 0x0000000416227c2b */ /* 0x009fc400080000ff */
[C---:B------:R-:W-:Y:S01]  /*3ff0*/  DFMA R36, R22.reuse, UR6, RZ ;  /* 0x0000000616247c2b */ /* 0x040fe200080000ff */
[----:B------:R-:W0:Y:S01]  /*4000*/  LDCU.128 UR4, c[0x3][0x90] ;  /* 0x00c01200ff0477ac */ /* 0x000e220008000c00 */
[----:B-1----:R-:W-:Y:S02]  /*4010*/  DFMA R26, R22, UR22, RZ ;  /* 0x00000016161a7c2b */ /* 0x002fe400080000ff */
[----:B--2---:R-:W-:Y:S01]  /*4020*/  DFMA R28, R24, R14, R12 ;  /* 0x0000000e181c722b */ /* 0x004fe2000000000c */
[----:B------:R-:W1:Y:S01]  /*4030*/  LDCU.64 UR30, c[0x3][0x148] ;  /* 0x00c02900ff1e77ac */ /* 0x000e620008000a00 */
[C---:B------:R-:W-:Y:S01]  /*4040*/  DFMA R14, R22.reuse, UR20, RZ ;  /* 0x00000014160e7c2b */ /* 0x040fe200080000ff */
[----:B------:R-:W2:Y:S01]  /*4050*/  LDS.64 R12, [R2+0xf20] ;  /* 0x000f2000020c7984 */ /* 0x000ea20000000a00 */
[C---:B------:R-:W-:Y:S01]  /*4060*/  DFMA R38, R22.reuse, UR16, RZ ;  /* 0x0000001016267c2b */ /* 0x040fe200080000ff */
[----:B------:R-:W3:Y:S01]  /*4070*/  LDCU.128 UR20, c[0x3][0xa0] ;  /* 0x00c01400ff1477ac */ /* 0x000ee20008000c00 */
[----:B------:R-:W-:-:S02]  /*4080*/  DFMA R40, R22, UR18, RZ ;  /* 0x0000001216287c2b */ /* 0x000fc400080000ff */
[----:B-----5:R-:W-:Y:S01]  /*4090*/  DFMA R22, R22, UR52, RZ ;  /* 0x0000003416167c2b */ /* 0x020fe200080000ff */
[----:B------:R-:W5:Y:S01]  /*40a0*/  LDCU.128 UR16, c[0x3][0xb0] ;  /* 0x00c01600ff1077ac */ /* 0x000f620008000c00 */
[C---:B------:R-:W-:Y:S02]  /*40b0*/  DFMA R30, R24.reuse, UR12, R14 ;  /* 0x0000000c181e7c2b */ /* 0x040fe4000800000e */
[----:B------:R-:W4:Y:S01]  /*40c0*/  LDS.64 R14, [R2+0x12e8] ;  /* 0x0012e800020e7984 */ /* 0x000f220000000a00 */
[C---:B------:R-:W-:Y:S01]  /*40d0*/  DFMA R32, R24.reuse, UR14, R26 ;  /* 0x0000000e18207c2b */ /* 0x040fe2000800001a */
[----:B------:R-:W1:Y:S01]  /*40e0*/  LDCU.128 UR12, c[0x3][0xd0] ;  /* 0x00c01a00ff0c77ac */ /* 0x000e620008000c00 */
[C---:B------:R-:W-:Y:S02]  /*40f0*/  DFMA R34, R24.reuse, UR8, R34 ;  /* 0x0000000818227c2b */ /* 0x040fe40008000022 */
[C---:B------:R-:W-:Y:S01]  /*4100*/  DFMA R36, R24.reuse, UR10, R36 ;  /* 0x0000000a18247c2b */ /* 0x040fe20008000024 */
[----:B------:R-:W1:Y:S01]  /*4110*/  LDCU.128 UR8, c[0x3][0xe0] ;  /* 0x00c01c00ff0877ac */ /* 0x000e620008000c00 */
[----:B------:R-:W-:-:S02]  /*4120*/  DFMA R26, R24, UR54, R22 ;  /* 0x00000036181a7c2b */ /* 0x000fc40008000016 */
[----:B------:R-:W-:Y:S01]  /*4130*/  DFMA R22, R20, R16, R28 ;  /* 0x000000101416722b */ /* 0x000fe2000000001c */
[----:B------:R-:W4:Y:S01]  /*4140*/  LDCU.64 UR32, c[0x3][0x188] ;  /* 0x00c03100ff2077ac */ /* 0x000f220008000a00 */
[----:B------:R-:W4:Y:S01]  /*4150*/  LDS.64 R16, [R2+0x16b0] ;  /* 0x0016b00002107984 */ /* 0x000f220000000a00 */
[C---:B------:R-:W-:Y:S02]  /*4160*/  DFMA R38, R24.reuse, UR40, R38 ;  /* 0x0000002818267c2b */ /* 0x040fe40008000026 */
[----:B------:R-:W-:Y:S01]  /*4170*/  DFMA R40, R24, UR42, R40 ;  /* 0x0000002a18287c2b */ /* 0x000fe20008000028 */
[----:B------:R-:W4:Y:S01]  /*4180*/  LDCU.64 UR34, c[0x3][0x1c8] ;  /* 0x00c03900ff2277ac */ /* 0x000f220008000a00 */
[C---:B0-----:R-:W-:Y:S02]  /*4190*/  DFMA R30, R20.reuse, UR4, R30 ;  /* 0x00000004141e7c2b */ /* 0x041fe4000800001e */
[C---:B------:R-:W-:Y:S01]  /*41a0*/  DFMA R32, R20.reuse, UR6, R32 ;  /* 0x0000000614207c2b */ /* 0x040fe20008000020 */
[----:B------:R-:W0:Y:S01]  /*41b0*/  LDCU.128 UR4, c[0x3][0xf0] ;  /* 0x00c01e00ff0477ac */ /* 0x000e220008000c00 */
[----:B---3--:R-:W-:-:S02]  /*41c0*/  DFMA R34, R20, UR20, R34 ;  /* 0x0000001414227c2b */ /* 0x008fc40008000022 */
[C---:B------:R-:W-:Y:S01]  /*41d0*/  DFMA R36, R20.reuse, UR22, R36 ;  /* 0x0000001614247c2b */ /* 0x040fe20008000024 */
[----:B------:R-:W2:Y:S01]  /*41e0*/  LDCU.128 UR20, c[0x3][0x110] ;  /* 0x00c02200ff1477ac */ /* 0x000ea20008000c00 */
[C---:B-----5:R-:W-:Y:S02]  /*41f0*/  DFMA R38, R20.reuse, UR16, R38 ;  /* 0x0000001014267c2b */ /* 0x060fe40008000026 */
[----:B------:R-:W-:Y:S01]  /*4200*/  DFMA R40, R20, UR18, R40 ;  /* 0x0000001214287c2b */ /* 0x000fe20008000028 */
[----:B------:R-:W3:Y:S01]  /*4210*/  LDCU.128 UR16, c[0x3][0x120] ;  /* 0x00c02400ff1077ac */ /* 0x000ee20008000c00 */
[C---:B-1----:R-:W-:Y:S02]  /*4220*/  DFMA R30, R18.reuse, UR12, R30 ;  /* 0x0000000c121e7c2b */ /* 0x042fe4000800001e */
[C---:B------:R-:W-:Y:S01]  /*4230*/  DFMA R32, R18.reuse, UR14, R32 ;  /* 0x0000000e12207c2b */ /* 0x040fe20008000020 */
[----:B------:R-:W1:Y:S01]  /*4240*/  LDCU.128 UR12, c[0x3][0x130] ;  /* 0x00c02600ff0c77ac */ /* 0x000e620008000c00 */
[----:B------:R-:W-:-:S02]  /*4250*/  DFMA R34, R18, UR8, R34 ;  /* 0x0000000812227c2b */ /* 0x000fc40008000022 */
[----:B------:R-:W-:Y:S01]  /*4260*/  DFMA R36, R18, UR10, R36 ;  /* 0x0000000a12247c2b */ /* 0x000fe20008000024 */
[----:B------:R-:W4:Y:S01]  /*4270*/  LDCU.128 UR8, c[0x3][0x150] ;  /* 0x00c02a00ff0877ac */ /* 0x000f220008000c00 */
[----:B------:R-:W-:Y:S01]  /*4280*/  DFMA R26, R20, UR50, R26 ;  /* 0x00000032141a7c2b */ /* 0x000fe2000800001a */
[----:B------:R-:W5:Y:S01]  /*4290*/  LDS.64 R20, [R2+0x1a78] ;  /* 0x001a780002147984 */ /* 0x000f620000000a00 */
[C---:B------:R-:W-:Y:S01]  /*42a0*/  DFMA R22, R18.reuse, UR48, R22 ;  /* 0x0000003012167c2b */ /* 0x040fe20008000016 */
[----:B------:R-:W4:Y:S01]  /*42b0*/  LDCU.128 UR48, c[0x3][0x160] ;  /* 0x00c02c00ff3077ac */ /* 0x000f220008000c00 */
[C---:B0-----:R-:W-:Y:S02]  /*42c0*/  DFMA R38, R18.reuse, UR4, R38 ;  /* 0x0000000412267c2b */ /* 0x041fe40008000026 */
[----:B------:R-:W-:Y:S01]  /*42d0*/  DFMA R40, R18, UR6, R40 ;  /* 0x0000000612287c2b */ /* 0x000fe20008000028 */
[----:B------:R-:W0:Y:S01]  /*42e0*/  LDCU.128 UR4, c[0x3][0x170] ;  /* 0x00c02e00ff0477ac */ /* 0x000e220008000c00 */
[----:B--2---:R-:W-:-:S02]  /*42f0*/  DFMA R30, R12, UR20, R30 ;  /* 0x000000140c1e7c2b */ /* 0x004fc4000800001e */
[----:B------:R-:W-:Y:S01]  /*4300*/  DFMA R32, R12, UR22, R32 ;  /* 0x000000160c207c2b */ /* 0x000fe20008000020 */
[----:B------:R-:W2:Y:S01]  /*4310*/  LDCU.128 UR20, c[0x3][0x190] ;  /* 0x00c03200ff1477ac */ /* 0x000ea20008000c00 */
[----:B------:R-:W-:Y:S01]  /*4320*/  DFMA R26, R18, UR46, R26 ;  /* 0x0000002e121a7c2b */ /* 0x000fe2000800001a */
[----:B------:R-:W5:Y:S01]  /*4330*/  LDS.64 R18, [R2+0x1e40] ;  /* 0x001e400002127984 */ /* 0x000f620000000a00 */
[C---:B---3--:R-:W-:Y:S01]  /*4340*/  DFMA R34, R12.reuse, UR16, R34 ;  /* 0x000000100c227c2b */ /* 0x048fe20008000022 */
[----:B------:R-:W3:Y:S01]  /*4350*/  LDCU.64 UR36, c[0x3][0x208] ;  /* 0x00c04100ff2477ac */ /* 0x000ee20008000a00 */
[C---:B------:R-:W-:Y:S02]  /*4360*/  DFMA R36, R12.reuse, UR18, R36 ;  /* 0x000000120c247c2b */ /* 0x040fe40008000024 */
[C---:B------:R-:W-:Y:S01]  /*4370*/  DFMA R22, R12.reuse, UR26, R22 ;  /* 0x0000001a0c167c2b */ /* 0x040fe20008000016 */
[----:B------:R-:W3:Y:S01]  /*4380*/  LDCU.128 UR16, c[0x3][0x1a0] ;  /* 0x00c03400ff1077ac */ /* 0x000ee20008000c00 */
[----:B------:R-:W-:-:S02]  /*4390*/  DFMA R26, R12, UR24, R26 ;  /* 0x000000180c1a7c2b */ /* 0x000fc4000800001a */
[C---:B-1----:R-:W-:Y:S01]  /*43a0*/  DFMA R38, R12.reuse, UR12, R38 ;  /* 0x0000000c0c267c2b */ /* 0x042fe20008000026 */
[----:B------:R-:W1:Y:S01]  /*43b0*/  LDCU.128 UR24, c[0x3][0x1e0] ;  /* 0x00c03c00ff1877ac */ /* 0x000e620008000c00 */
[----:B------:R-:W-:Y:S02]  /*43c0*/  DFMA R40, R12, UR14, R40 ;  /* 0x0000000e0c287c2b */ /* 0x000fe40008000028 */
[C---:B----4-:R-:W-:Y:S01]  /*43d0*/  DFMA R32, R14.reuse, UR10, R32 ;  /* 0x0000000a0e207c2b */ /* 0x050fe20008000020 */
[----:B------:R-:W4:Y:S01]  /*43e0*/  LDCU.128 UR12, c[0x3][0x1b0] ;  /* 0x00c03600ff0c77ac */ /* 0x000f220008000c00 */
[----:B------:R-:W1:Y:S01]  /*43f0*/  LDS.64 R12, [R2+0x2208] ;  /* 0x00220800020c7984 */ /* 0x000e620000000a00 */
[C---:B------:R-:W-:Y:S01]  /*4400*/  DFMA R30, R14.reuse, UR8, R30 ;  /* 0x000000080e1e7c2b */ /* 0x040fe2000800001e */
[----:B------:R-:W5:Y:S01]  /*4410*/  LDCU.128 UR8, c[0x3][0x1d0] ;  /* 0x00c03a00ff0877ac */ /* 0x000f620008000c00 */
[C---:B------:R-:W-:Y:S02]  /*4420*/  DFMA R34, R14.reuse, UR48, R34 ;  /* 0x000000300e227c2b */ /* 0x040fe40008000022 */
[C---:B------:R-:W-:Y:S01]  /*4430*/  DFMA R36, R14.reuse, UR50, R36 ;  /* 0x000000320e247c2b */ /* 0x040fe20008000024 */
[----:B------:R-:W1:Y:S01]  /*4440*/  LDCU.64 UR38, c[0x3][0x248] ;  /* 0x00c04900ff2677ac */ /* 0x000e620008000a00 */
[----:B------:R-:W-:-:S02]  /*4450*/  DFMA R26, R14, UR28, R26 ;  /* 0x0000001c0e1a7c2b */ /* 0x000fc4000800001a */
[C---:B------:R-:W-:Y:S01]  /*4460*/  DFMA R22, R14.reuse, UR30, R22 ;  /* 0x0000001e0e167c2b */ /* 0x040fe20008000016 */
[----:B------:R-:W1:Y:S01]  /*4470*/  LDCU.128 UR28, c[0x3][0x1f0] ;  /* 0x00c03e00ff1c77ac */ /* 0x000e620008000c00 */
[C---:B0-----:R-:W-:Y:S02]  /*4480*/  DFMA R38, R14.reuse, UR4, R38 ;  /* 0x000000040e267c2b */ /* 0x041fe40008000026 */
[----:B------:R-:W-:Y:S01]  /*4490*/  DFMA R40, R14, UR6, R40 ;  /* 0x000000060e287c2b */ /* 0x000fe20008000028 */
[----:B------:R-:W0:Y:S01]  /*44a0*/  LDCU.128 UR4, c[0x3][0x220] ;  /* 0x00c04400ff0477ac */ /* 0x000e220008000c00 */
[C---:B--2---:R-:W-:Y:S01]  /*44b0*/  DFMA R14, R16.reuse, UR22, R32 ;  /* 0x00000016100e7c2b */ /* 0x044fe20008000020 */
[----:B------:R-:W2:Y:S01]  /*44c0*/  LDS.64 R32, [R2+0x25d0] ;  /* 0x0025d00002207984 */ /* 0x000ea20000000a00 */
[C---:B------:R-:W-:Y:S01]  /*44d0*/  DFMA R30, R16.reuse, UR20, R30 ;  /* 0x00000014101e7c2b */ /* 0x040fe2000800001e */
[----:B------:R-:W0:Y:S01]  /*44e0*/  LDCU.128 UR20, c[0x3][0x210] ;  /* 0x00c04200ff1477ac */ /* 0x000e220008000c00 */
[----:B---3--:R-:W-:-:S02]  /*44f0*/  DFMA R34, R16, UR16, R34 ;  /* 0x0000001010227c2b */ /* 0x008fc40008000022 */
[C---:B------:R-:W-:Y:S01]  /*4500*/  DFMA R36, R16.reuse, UR18, R36 ;  /* 0x0000001210247c2b */ /* 0x040fe20008000024 */
[----:B------:R-:W3:Y:S01]  /*4510*/  LDCU.128 UR16, c[0x3][0x230] ;  /* 0x00c04600ff1077ac */ /* 0x000ee20008000c00 */
[C---:B------:R-:W-:Y:S02]  /*4520*/  DFMA R26, R16.reuse, UR44, R26 ;  /* 0x0000002c101a7c2b */ /* 0x040fe4000800001a */
[C---:B------:R-:W-:Y:S01]  /*4530*/  DFMA R22, R16.reuse, UR32, R22 ;  /* 0x0000002010167c2b */ /* 0x040fe20008000016 */
[----:B------:R-:W3:Y:S01]  /*4540*/  LDCU.128 UR48, c[0x3][0x260] ;  /* 0x00c04c00ff3077ac */ /* 0x000ee20008000c00 */
[C---:B----4-:R-:W-:Y:S02]  /*4550*/  DFMA R38, R16.reuse, UR12, R38 ;  /* 0x0000000c10267c2b */ /* 0x050fe40008000026 */
[----:B------:R-:W-:Y:S01]  /*4560*/  DFMA R40, R16, UR14, R40 ;  /* 0x0000000e10287c2b */ /* 0x000fe20008000028 */
[----:B------:R-:W4:Y:S01]  /*4570*/  LDCU.128 UR12, c[0x3][0x250] ;  /* 0x00c04a00ff0c77ac */ /* 0x000f220008000c00 */
[----:B-----5:R-:W-:-:S02]  /*4580*/  DFMA R30, R20, UR8, R30 ;  /* 0x00000008141e7c2b */ /* 0x020fc4000800001e */
[C---:B------:R-:W-:Y:S01]  /*4590*/  DFMA R14, R20.reuse, UR10, R14 ;  /* 0x0000000a140e7c2b */ /* 0x040fe2000800000e */
[----:B------:R-:W5:Y:S01]  /*45a0*/  LDCU.128 UR8, c[0x3][0x290] ;  /* 0x00c05200ff0877ac */ /* 0x000f620008000c00 */
[C---:B-1----:R-:W-:Y:S02]  /*45b0*/  DFMA R34, R20.reuse, UR24, R34 ;  /* 0x0000001814227c2b */ /* 0x042fe40008000022 */
[C---:B------:R-:W-:Y:S01]  /*45c0*/  DFMA R36, R20.reuse, UR26, R36 ;  /* 0x0000001a14247c2b */ /* 0x040fe20008000024 */
[----:B------:R-:W1:Y:S01]  /*45d0*/  LDCU.128 UR24, c[0x3][0x270] ;  /* 0x00c04e00ff1877ac */ /* 0x000e620008000c00 */
[C---:B------:R-:W-:Y:S02]  /*45e0*/  DFMA R26, R20.reuse, R4, R26 ;  /* 0x00000004141a722b */ /* 0x040fe4000000001a */
[C---:B------:R-:W-:Y:S01]  /*45f0*/  DFMA R22, R20.reuse, UR34, R22 ;  /* 0x0000002214167c2b */ /* 0x040fe20008000016 */
[----:B------:R-:W5:Y:S01]  /*4600*/  LDCU.64 UR40, c[0x3][0x288] ;  /* 0x00c05100ff2877ac */ /* 0x000f620008000a00 */
[----:B------:R-:W-:-:S02]  /*4610*/  DFMA R38, R20, UR28, R38 ;  /* 0x0000001c14267c2b */ /* 0x000fc40008000026 */
[----:B------:R-:W-:Y:S02]  /*4620*/  DFMA R40, R20, UR30, R40 ;  /* 0x0000001e14287c2b */ /* 0x000fe40008000028 */
[C---:B0-----:R-:W-:Y:S02]  /*4630*/  DFMA R30, R18.reuse, UR20, R30 ;  /* 0x00000014121e7c2b */ /* 0x041fe4000800001e */
[C---:B------:R-:W-:Y:S01]  /*4640*/  DFMA R14, R18.reuse, UR22, R14 ;  /* 0x00000016120e7c2b */ /* 0x040fe2000800000e */
[----:B------:R-:W0:Y:S01]  /*4650*/  LDCU.128 UR20, c[0x3][0x2a0] ;  /* 0x00c05400ff1477ac */ /* 0x000e220008000c00 */
[C---:B------:R-:W-:Y:S02]  /*4660*/  DFMA R34, R18.reuse, UR4, R34 ;  /* 0x0000000412227c2b */ /* 0x040fe40008000022 */
[C---:B------:R-:W-:Y:S01]  /*4670*/  DFMA R36, R18.reuse, UR6, R36 ;  /* 0x0000000612247c2b */ /* 0x040fe20008000024 */
[----:B------:R-:W0:Y:S01]  /*4680*/  LDCU.128 UR4, c[0x3][0x2b0] ;  /* 0x00c05600ff0477ac */ /* 0x000e220008000c00 */
[----:B------:R-:W-:-:S02]  /*4690*/  DFMA R26, R18, R6, R26 ;  /* 0x00000006121a722b */ /* 0x000fc4000000001a */
[C---:B------:R-:W-:Y:S02]  /*46a0*/  DFMA R22, R18.reuse, UR36, R22 ;  /* 0x0000002412167c2b */ /* 0x040fe40008000016 */
[C---:B---3--:R-:W-:Y:S02]  /*46b0*/  DFMA R38, R18.reuse, UR16, R38 ;  /* 0x0000001012267c2b */ /* 0x048fe40008000026 */
[----:B------:R-:W-:Y:S02]  /*46c0*/  DFMA R40, R18, UR18, R40 ;  /* 0x0000001212287c2b */ /* 0x000fe40008000028 */
[C---:B------:R-:W-:Y:S02]  /*46d0*/  DFMA R26, R12.reuse, R8, R26 ;  /* 0x000000080c1a722b */ /* 0x040fe4000000001a */
[C---:B----4-:R-:W-:Y:S02]  /*46e0*/  DFMA R30, R12.reuse, UR12, R30 ;  /* 0x0000000c0c1e7c2b */ /* 0x050fe4000800001e */
[----:B------:R-:W-:-:S02]  /*46f0*/  DFMA R14, R12, UR14, R14 ;  /* 0x0000000e0c0e7c2b */ /* 0x000fc4000800000e */
[C---:B------:R-:W-:Y:S02]  /*4700*/  DFMA R34, R12.reuse, UR48, R34 ;  /* 0x000000300c227c2b */ /* 0x040fe40008000022 */
[C---:B------:R-:W-:Y:S02]  /*4710*/  DFMA R36, R12.reuse, UR50, R36 ;  /* 0x000000320c247c2b */ /* 0x040fe40008000024 */
[C---:B------:R-:W-:Y:S02]  /*4720*/  DFMA R20, R12.reuse, UR38, R22 ;  /* 0x000000260c147c2b */ /* 0x040fe40008000016 */
[C---:B-1----:R-:W-:Y:S02]  /*4730*/  DFMA R38, R12.reuse, UR24, R38 ;  /* 0x000000180c267c2b */ /* 0x042fe40008000026 */
[----:B------:R-:W-:Y:S02]  /*4740*/  DFMA R40, R12, UR26, R40 ;  /* 0x0000001a0c287c2b */ /* 0x000fe40008000028 */
[----:B--2---:R-:W-:-:S02]  /*4750*/  DFMA R18, R32, R10, R26 ;  /* 0x0000000a2012722b */ /* 0x004fc4000000001a */
[C---:B-----5:R-:W-:Y:S02]  /*4760*/  DFMA R22, R32.reuse, UR8, R30 ;  /* 0x0000000820167c2b */ /* 0x060fe4000800001e */
[C---:B------:R-:W-:Y:S02]  /*4770*/  DFMA R24, R32.reuse, UR10, R14 ;  /* 0x0000000a20187c2b */ /* 0x040fe4000800000e */
[C---:B0-----:R-:W-:Y:S02]  /*4780*/  DFMA R26, R32.reuse, UR20, R34 ;  /* 0x00000014201a7c2b */ /* 0x041fe40008000022 */
[C---:B------:R-:W-:Y:S02]  /*4790*/  DFMA R28, R32.reuse, UR22, R36 ;  /* 0x00000016201c7c2b */ /* 0x040fe40008000024 */
[C---:B------:R-:W-:Y:S02]  /*47a0*/  DFMA R20, R32.reuse, UR40, R20 ;  /* 0x0000002820147c2b */ /* 0x040fe40008000014 */
[----:B------:R-:W-:-:S02]  /*47b0*/  DFMA R30, R32, UR4, R38 ;  /* 0x00000004201e7c2b */ /* 0x000fc40008000026 */
[----:B------:R-:W-:-:S11]  /*47c0*/  DFMA R32, R32, UR6, R40 ;  /* 0x0000000620207c2b */ /* 0x000fd60008000028 */
.L_x_1107:
[----:B------:R-:W-:Y:S05]  /*47d0*/  BSYNC.RECONVERGENT B0 ;  /* 0x0000000000007941 */ /* 0x000fea0003800200 */
.L_x_1106:
[----:B------:R-:W-:Y:S06]  /*47e0*/  BAR.SYNC.DEFER_BLOCKING 0x0 ;  /* 0x0000000000007b1d */ /* 0x000fec0000010000 */
[----:B------:R-:W-:Y:S05]  /*47f0*/  @P0 EXIT ;  /* 0x000000000000094d */ /* 0x000fea0003800000 */
[----:B------:R-:W1:Y:S01]  /*4800*/  LDC.64 R4, c[0x0][0x3a8] ;  /* 0x0000ea00ff047b82 */ /* 0x000e620000000a00 */
        /* <DEDUP_REMOVED lines=12> */
.L_x_1108:
        /* <DEDUP_REMOVED lines=11> */
.L_x_3034:


//--------------------- .text._Z40massMatrixMultiplyMonolithicGlobalKernelILi8ELi11ELi1EEviPKdS1_S1_S1_Pd --------------------------
	.section	.text._Z40massMatrixMultiplyMonolithicGlobalKernelILi8ELi11ELi1EEviPKdS1_S1_S1_Pd,"ax",@progbits
	.align	128
        .global         _Z40massMatrixMultiplyMonolithicGlobalKernelILi8ELi11ELi1EEviPKdS1_S1_S1_Pd
        .type           _Z40massMatrixMultiplyMonolithicGlobalKernelILi8ELi11ELi1EEviPKdS1_S1_S1_Pd,@function
        .size           _Z40massMatrixMultiplyMonolithicGlobalKernelILi8ELi11ELi1EEviPKdS1_S1_S1_Pd,(.L_x_3035 - _Z40massMatrixMultiplyMonolithicGlobalKernelILi8ELi11ELi1EEviPKdS1_S1_S1_Pd)
        .other          _Z40massMatrixMultiplyMonolithicGlobalKernelILi8ELi11ELi1EEviPKdS1_S1_S1_Pd,@"STO_CUDA_ENTRY STV_DEFAULT"
_Z40massMatrixMultiplyMonolithicGlobalKernelILi8ELi11ELi1EEviPKdS1_S1_S1_Pd:
.text._Z40massMatrixMultiplyMonolithicGlobalKernelILi8ELi11ELi1EEviPKdS1_S1_S1_Pd:
[----:B------:R-:W-:Y:S01]  /*0000*/  LDC R1, c[0x0][0x37c] ;  /* 0x0000df00ff017b82 */ /* 0x000fe20000000800 */
[----:B------:R-:W0:Y:S07]  /*0010*/  S2R R0, SR_TID.X ;  /* 0x0000000000007919 */ /* 0x000e2e0000002100 */
[----:B------:R-:W1:Y:S01]  /*0020*/  S2UR UR4, SR_CTAID.X ;  /* 0x00000000000479c3 */ /* 0x000e620000002500 */
[----:B------:R-:W2:Y:S01]  /*0030*/  LDCU UR6, c[0x0][0x380] ;  /* 0x00007000ff0677ac */ /* 0x000ea20008000800 */
[----:B------:R-:W-:Y:S01]  /*0040*/  CS2R R200, SRZ ;  /* 0x0000000000c87805 */ /* 0x000fe2000001ff00 */
[----:B------:R-:W1:Y:S01]  /*0050*/  S2R R209, SR_TID.Y ;  /* 0x0000000000d17919 */ /* 0x000e620000002200 */
        /* <DEDUP_REMOVED lines=12> */
[----:B------:R-:W-:Y:S02]  /*0120*/  CS2R R180, SRZ ;  /* 0x0000000000b47805 */ /* 0x000fe4000001ff00 */
[----:B0-----:R-:W-:Y:S01]  /*0130*/  LOP3.LUT R2, R0, 0xffff, RZ, 0xc0, !PT ;  /* 0x0000ffff00027812 */ /* 0x001fe200078ec0ff */
[----:B-1----:R-:W-:Y:S01]  /*0140*/  VIADD R3, R209, UR4 ;  /* 0x00000004d1037c36 */ /* 0x002fe20008000000 */
[----:B------:R-:W0:Y:S03]  /*0150*/  LDCU.64 UR4, c[0x0][0x358] ;  /* 0x00006b00ff0477ac */ /* 0x000e260008000a00 */
[----:B------:R-:W-:-:S02]  /*0160*/  IMAD R2, R2, 0x1746, RZ ;  /* 0x0000174602027824 */ /* 0x000fc400078e02ff */
[C---:B------:R-:W-:Y:S01]  /*0170*/  IMAD R7, R3.reuse, 0x79, R0 ;  /* 0x0000007903077824 */ /* 0x040fe200078e0200 */
[----:B--2---:R-:W-:Y:S02]  /*0180*/  ISETP.GE.AND P0, PT, R3, UR6, PT ;  /* 0x0000000603007c0c */ /* 0x004fe4000bf06270 */
[----:B------:R-:W-:Y:S01]  /*0190*/  SHF.R.U32.HI R205, RZ, 0x10, R2 ;  /* 0x00000010ffcd7819 */ /* 0x000fe20000011602 */
[----:B------:R-:W-:-:S03]  /*01a0*/  IMAD R7, R7, 0xb, RZ ;  /* 0x0000000b07077824 */ /* 0x000fc600078e02ff */
[----:B------:R-:W-:Y:S01]  /*01b0*/  PRMT R204, R205, 0x9910, RZ ;  /* 0x00009910cdcc7816 */ /* 0x000fe200000000ff */
[----:B---3--:R-:W-:-:S04]  /*01c0*/  IMAD.WIDE R4, R7, 0x8, R4 ;  /* 0x0000000807047825 */ /* 0x008fc800078e0204 */
[----:B------:R-:W-:Y:S02]  /*01d0*/  IMAD R204, R204, 0xb, RZ ;  /* 0x0000000bcccc7824 */ /* 0x000fe400078e02ff */
[----:B------:R-:W1:Y:S01]  /*01e0*/  @!P0 LDC.64 R212, c[0x0][0x3a0] ;  /* 0x0000e800ffd48b82 */ /* 0x000e620000000a00 */
[----:B0-----:R-:W5:Y:S01]  /*01f0*/  @!P0 LDG.E.64.CONSTANT R200, desc[UR4][R4.64] ;  /* 0x0000000404c88981 */ /* 0x001f62000c1e9b00 */
[----:B------:R-:W-:-:S03]  /*0200*/  MOV R2, 0x400 ;  /* 0x0000040000027802 */ /* 0x000fc60000000f00 */
        /* <DEDUP_REMOVED lines=98> */
[----:B------:R-:W-:Y:S01]  /*0830*/  LEA R2, R207, R2, 0x18 ;  /* 0x00000002cf027211 */ /* 0x000fe200078ec0ff */
[----:B------:R-:W-:Y:S01]  /*0840*/  BSSY.RECONVERGENT B0, `(.L_x_1109) ;  /* 0x00000d8000007945 */ /* 0x000fe20003800200 */
[----:B------:R-:W-:Y:S01]  /*0850*/  BAR.SYNC.DEFER_BLOCKING 0x0 ;  /* 0x0000000000007b1d */ /* 0x000fe20000010000 */
[----:B------:R-:W-:-:S02]  /*0860*/  ISETP.GT.U32.AND P1, PT, R0, 0x3f, PT ;  /* 0x0000003f0000780c */ /* 0x000fc40003f24070 */
[C---:B------:R-:W-:Y:S02]  /*0870*/  LOP3.LUT R251, R0.reuse, 0x7, RZ, 0xc0, !PT ;  /* 0x0000000700fb7812 */ /* 0x040fe400078ec0ff */
[----:B------:R-:W-:Y:S01]  /*0880*/  SHF.R.U32.HI R249, RZ, 0x3, R0 ;  /* 0x00000003fff97819 */ /* 0x000fe20000011600 */
[----:B0-----:R-:W-:Y:S01]  /*0890*/  IMAD.MOV R203, RZ, RZ, -R204 ;  /* 0x000000ffffcb7224 */ /* 0x001fe200078e0acc */
[----:B------:R-:W-:Y:S01]  /*08a0*/  ISETP.GT.U32.AND P2, PT, R0, 0x57, PT ;  /* 0x000000570000780c */ /* 0x000fe20003f44070 */
[----:B------:R-:W-:Y:S01]  /*08b0*/  IMAD R202, R209, 0x2998, R2 ;  /* 0x00002998d1ca7824 */ /* 0x000fe200078e0202 */
[----:B------:R-:W-:Y:S02]  /*08c0*/  @!P0 LOP3.LUT R2, R251, 0x3f8, R0, 0xf8, !PT ;  /* 0x000003f8fb028812 */ /* 0x000fe400078ef800 */
[----:B------:R-:W-:Y:S01]  /*08d0*/  PRMT R203, R203, 0x7710, RZ ;  /* 0x00007710cbcb7816 */ /* 0x000fe200000000ff */
[----:B------:R-:W-:-:S04]  /*08e0*/  IMAD R248, R205, 0x3c8, R202 ;  /* 0x000003c8cdf87824 */ /* 0x000fc800078e02ca */
[----:B------:R-:W-:Y:S02]  /*08f0*/  IMAD.IADD R204, R203, 0x1, R0 ;  /* 0x00000001cbcc7824 */ /* 0x000fe400078e0200 */
[----:B------:R-:W-:Y:S02]  /*0900*/  @!P0 IMAD R203, R3, 0x200, R2 ;  /* 0x0000020003cb8824 */ /* 0x000fe400078e0202 */
[----:B------:R-:W-:Y:S01]  /*0910*/  IMAD R2, R249, 0x58, R202 ;  /* 0x00000058f9027824 */ /* 0x000fe200078e02ca */
[----:B------:R-:W-:Y:S01]  /*0920*/  LOP3.LUT R207, R204, 0xffff, RZ, 0xc0, !PT ;  /* 0x0000ffffcccf7812 */ /* 0x000fe200078ec0ff */
[----:B-1----:R-:W-:-:S04]  /*0930*/  @!P0 IMAD.WIDE R212, R203, 0x8, R212 ;  /* 0x00000008cbd48825 */ /* 0x002fc800078e02d4 */
[----:B------:R-:W-:Y:S02]  /*0940*/  IMAD R248, R207, 0x58, R248 ;  /* 0x00000058cff87824 */ /* 0x000fe400078e02f8 */
[----:B------:R-:W-:Y:S01]  /*0950*/  IMAD R249, R249, 0x370, R2 ;  /* 0x00000370f9f97824 */ /* 0x000fe200078e0202 */
        /* <DEDUP_REMOVED lines=23> */
[----:B------:R-:W4:Y:S01]  /*0ad0*/  @!P0 LDG.E.64.CONSTANT R212, desc[UR4][R212.64+0xe00] ;  /* 0x000e0004d4d48981 */ /* 0x000f22000c1e9b00 */
[----:B--2---:R-:W-:-:S02]  /*0ae0*/  DFMA R238, R246, R238, RZ ;  /* 0x000000eef6ee722b */ /* 0x004fc400000000ff */
[----:B---3--:R-:W-:-:S06]  /*0af0*/  DFMA R220, R246, R220, RZ ;  /* 0x000000dcf6dc722b */ /* 0x008fcc00000000ff */
[C---:B----4-:R-:W-:Y:S02]  /*0b00*/  DFMA R236, R244.reuse, R236, R238 ;  /* 0x000000ecf4ec722b */ /* 0x050fe400000000ee */
[----:B------:R-:W2:Y:S01]  /*0b10*/  LDG.E.64.CONSTANT R238, desc[UR4][R214.64+0x110] ;  /* 0x00011004d6ee7981 */ /* 0x000ea2000c1e9b00 */
[----:B------:R-:W-:-:S03]  /*0b20*/  DFMA R220, R244, R226, R220 ;  /* 0x000000e2f4dc722b */ /* 0x000fc600000000dc */
[----:B------:R-:W3:Y:S02]  /*0b30*/  LDG.E.64.CONSTANT R226, desc[UR4][R214.64+0x60] ;  /* 0x00006004d6e27981 */ /* 0x000ee4000c1e9b00 */
[C---:B------:R-:W-:Y:S02]  /*0b40*/  DFMA R218, R202.reuse, R218, R236 ;  /* 0x000000dacada722b */ /* 0x040fe400000000ec */
[----:B------:R-:W4:Y:S01]  /*0b50*/  LDG.E.64.CONSTANT R236, desc[UR4][R214.64+0xd0] ;  /* 0x0000d004d6ec7981 */ /* 0x000f22000c1e9b00 */
[----:B------:R-:W-:-:S03]  /*0b60*/  DFMA R220, R202, R230, R220 ;  /* 0x000000e6cadc722b */ /* 0x000fc600000000dc */
[----:B------:R-:W2:Y:S02]  /*0b70*/  LDG.E.64.CONSTANT R230, desc[UR4][R214.64+0x98] ;  /* 0x00009804d6e67981 */ /* 0x000ea4000c1e9b00 */
[----:B------:R-:W-:Y:S02]  /*0b80*/  DFMA R218, R204, R224, R218 ;  /* 0x000000e0ccda722b */ /* 0x000fe400000000da */
[----:B------:R-:W4:Y:S06]  /*0b90*/  LDG.E.64.CONSTANT R224, desc[UR4][R214.64+0x90] ;  /* 0x00009004d6e07981 */ /* 0x000f2c000c1e9b00 */
[----:B------:R-:W-:-:S02]  /*0ba0*/  DFMA R218, R206, R228, R218 ;  /* 0x000000e4ceda722b */ /* 0x000fc400000000da */
[----:B------:R-:W-:Y:S01]  /*0bb0*/  DFMA R216, R204, R216, R220 ;  /* 0x000000d8ccd8722b */ /* 0x000fe200000000dc */
[----:B------:R-:W2:Y:S04]  /*0bc0*/  LDG.E.64.CONSTANT R228, desc[UR4][R214.64+0xc8] ;  /* 0x0000c804d6e47981 */ /* 0x000ea8000c1e9b00 */
[----:B------:R-:W2:Y:S01]  /*0bd0*/  LDG.E.64.CONSTANT R220, desc[UR4][R214.64+0xc0] ;  /* 0x0000c004d6dc7981 */ /* 0x000ea2000c1e9b00 */
[----:B------:R-:W-:Y:S02]  /*0be0*/  DFMA R232, R246, R232, RZ ;  /* 0x000000e8f6e8722b */ /* 0x000fe400000000ff */
[----:B------:R-:W-:Y:S01]  /*0bf0*/  DFMA R234, R208, R234, R218 ;  /* 0x000000ead0ea722b */ /* 0x000fe200000000da */
[----:B------:R-:W2:Y:S05]  /*0c00*/  LDG.E.64.CONSTANT R218, desc[UR4][R214.64+0x68] ;  /* 0x00006804d6da7981 */ /* 0x000eaa000c1e9b00 */
[----:B------:R-:W-:-:S02]  /*0c10*/  DFMA R222, R244, R222, R232 ;  /* 0x000000def4de722b */ /* 0x000fc400000000e8 */
[----:B------:R-:W2:Y:S01]  /*0c20*/  LDG.E.64.CONSTANT R232, desc[UR4][R214.64+0x30] ;  /* 0x00003004d6e87981 */ /* 0x000ea2000c1e9b00 */
[----:B---3--:R-:W-:-:S05]  /*0c30*/  DFMA R226, R206, R226, R216 ;  /* 0x000000e2cee2722b */ /* 0x008fca00000000d8 */
[----:B----4-:R-:W-:Y:S01]  /*0c40*/  DFMA R222, R202, R224, R222 ;  /* 0x000000e0cade722b */ /* 0x010fe200000000de */
[----:B------:R-:W3:Y:S01]  /*0c50*/  LDG.E.64.CONSTANT R224, desc[UR4][R214.64+0xe0] ;  /* 0x0000e004d6e07981 */ /* 0x000ee2000c1e9b00 */
[----:B--2---:R-:W-:-:S06]  /*0c60*/  DFMA R220, R246, R220, RZ ;  /* 0x000000dcf6dc722b */ /* 0x004fcc00000000ff */
[----:B------:R-:W-:Y:S01]  /*0c70*/  DFMA R222, R204, R230, R222 ;  /* 0x000000e6ccde722b */ /* 0x000fe200000000de */
[----:B------:R-:W2:Y:S01]  /*0c80*/  LDG.E.64.CONSTANT R230, desc[UR4][R214.64+0xa8] ;  /* 0x0000a804d6e67981 */ /* 0x000ea2000c1e9b00 */
[----:B------:R-:W-:Y:S02]  /*0c90*/  DFMA R218, R208, R218, R226 ;  /* 0x000000dad0da722b */ /* 0x000fe400000000e2 */
[----:B------:R-:W-:Y:S01]  /*0ca0*/  DFMA R220, R244, R228, R220 ;  /* 0x000000e4f4dc722b */ /* 0x000fe200000000dc */
[----:B------:R-:W4:Y:S04]  /*0cb0*/  LDG.E.64.CONSTANT R226, desc[UR4][R214.64+0xd8] ;  /* 0x0000d804d6e27981 */ /* 0x000f28000c1e9b00 */
[----:B------:R-:W3:Y:S01]  /*0cc0*/  LDG.E.64.CONSTANT R228, desc[UR4][R214.64+0x100] ;  /* 0x00010004d6e47981 */ /* 0x000ee2000c1e9b00 */
[----:B------:R-:W-:-:S02]  /*0cd0*/  DFMA R240, R206, R240, R222 ;  /* 0x000000f0cef0722b */ /* 0x000fc400000000de */
[----:B------:R-:W-:Y:S01]  /*0ce0*/  DFMA R216, R210, R232, R234 ;  /* 0x000000e8d2d8722b */ /* 0x000fe200000000ea */
[----:B------:R-:W2:Y:S04]  /*0cf0*/  LDG.E.64.CONSTANT R222, desc[UR4][R214.64+0x108] ;  /* 0x00010804d6de7981 */ /* 0x000ea8000c1e9b00 */
[----:B------:R-:W2:Y:S01]  /*0d00*/  LDG.E.64.CONSTANT R232, desc[UR4][R214.64+0x70] ;  /* 0x00007004d6e87981 */ /* 0x000ea2000c1e9b00 */
[----:B------:R-:W-:-:S03]  /*0d10*/  DFMA R236, R202, R236, R220 ;  /* 0x000000eccaec722b */ /* 0x000fc600000000dc */
[----:B------:R-:W2:Y:S04]  /*0d20*/  LDG.E.64.CONSTANT R220, desc[UR4][R214.64+0xb0] ;  /* 0x0000b004d6dc7981 */ /* 0x000ea8000c1e9b00 */
[----:B------:R-:W2:Y:S01]  /*0d30*/  LDG.E.64.CONSTANT R234, desc[UR4][R214.64+0x38] ;  /* 0x00003804d6ea7981 */ /* 0x000ea2000c1e9b00 */
[----:B----4-:R-:W-:-:S03]  /*0d40*/  DFMA R226, R204, R226, R236 ;  /* 0x000000e2cce2722b */ /* 0x010fc600000000ec */
[----:B------:R-:W4:Y:S01]  /*0d50*/  LDG.E.64.CONSTANT R236, desc[UR4][R214.64+0x188] ;  /* 0x00018804d6ec7981 */ /* 0x000f22000c1e9b00 */
[----:B---3--:R-:W-:-:S08]  /*0d60*/  DFMA R228, R246, R228, RZ ;  /* 0x000000e4f6e4722b */ /* 0x008fd000000000ff */
[----:B--2---:R-:W-:Y:S02]  /*0d70*/  DFMA R228, R244, R222, R228 ;  /* 0x000000def4e4722b */ /* 0x004fe400000000e4 */
[----:B------:R-:W-:Y:S02]  /*0d80*/  DFMA R222, R206, R224, R226 ;  /* 0x000000e0cede722b */ /* 0x000fe400000000e2 */
[----:B------:R-:W-:Y:S01]  /*0d90*/  DFMA R218, R210, R232, R218 ;  /* 0x000000e8d2da722b */ /* 0x000fe200000000da */
[----:B------:R-:W2:Y:S04]  /*0da0*/  LDG.E.64.CONSTANT R224, desc[UR4][R214.64+0x180] ;  /* 0x00018004d6e07981 */ /* 0x000ea8000c1e9b00 */
[----:B------:R-:W3:Y:S04]  /*0db0*/  LDG.E.64.CONSTANT R232, desc[UR4][R214.64+0x140] ;  /* 0x00014004d6e87981 */ /* 0x000ee8000c1e9b00 */
        /* <DEDUP_REMOVED lines=9> */
[C---:B--2---:R-:W-:Y:S02]  /*0e50*/  DFMA R224, R246.reuse, R224, RZ ;  /* 0x000000e0f6e0722b */ /* 0x044fe400000000ff */
[----:B---3--:R-:W-:-:S06]  /*0e60*/  DFMA R232, R246, R232, RZ ;  /* 0x000000e8f6e8722b */ /* 0x008fcc00000000ff */
[C---:B----4-:R-:W-:Y:S02]  /*0e70*/  DFMA R236, R244.reuse, R236, R224 ;  /* 0x000000ecf4ec722b */ /* 0x050fe400000000e0 */
        /* <DEDUP_REMOVED lines=116> */
.L_x_1110:
[----:B------:R-:W-:Y:S05]  /*15c0*/  BSYNC.RECONVERGENT B0 ;  /* 0x0000000000007941 */ /* 0x000fea0003800200 */
.L_x_1109:
        /* <DEDUP_REMOVED lines=33> */
[----:B------:R-:W4:Y:S01]  /*17e0*/  LDG.E.64.CONSTANT R218, desc[UR4][R202.64+0xc8] ;  /* 0x0000c804cada7981 */ /* 0x000f22000c1e9b00 */
[----:B------:R-:W-:-:S08]  /*17f0*/  DFMA R212, R212, R204, RZ ;  /* 0x000000ccd4d4722b */ /* 0x000fd000000000ff */
[----:B------:R-:W-:Y:S02]  /*1800*/  DFMA R214, R214, R206, R212 ;  /* 0x000000ced6d6722b */ /* 0x000fe400000000d4 */
[----:B------:R-:W0:Y:S06]  /*1810*/  LDS.64 R212, [R251+0x160] ;  /* 0x00016000fbd47984 */ /* 0x000e2c0000000a00 */
[----:B------:R-:W-:Y:S02]  /*1820*/  DFMA R234, R234, R208, R214 ;  /* 0x000000d0eaea722b */ /* 0x000fe400000000d6 */
[----:B------:R-:W1:Y:S01]  /*1830*/  LDS.64 R214, [R251+0x1b8] ;  /* 0x0001b800fbd67984 */ /* 0x000e620000000a00 */
[----:B0-----:R-:W-:-:S02]  /*1840*/  DFMA R236, R236, R212, R242 ;  /* 0x000000d4ecec722b */ /* 0x001fc400000000f2 */
[----:B------:R-:W-:Y:S01]  /*1850*/  DFMA R242, R216, R204, RZ ;  /* 0x000000ccd8f2722b */ /* 0x000fe200000000ff */
[----:B------:R-:W0:Y:S07]  /*1860*/  LDS.64 R216, [R251+0x210] ;  /* 0x00021000fbd87984 */ /* 0x000e2e0000000a00 */
[----:B------:R-:W-:Y:S01]  /*1870*/  DFMA R242, R238, R206, R242 ;  /* 0x000000ceeef2722b */ /* 0x000fe200000000f2 */
[----:B------:R-:W4:Y:S07]  /*1880*/  LDG.E.64.CONSTANT R238, desc[UR4][R202.64+0xd0] ;  /* 0x0000d004caee7981 */ /* 0x000f2e000c1e9b00 */
[----:B------:R-:W-:-:S02]  /*1890*/  DFMA R224, R224, R208, R242 ;  /* 0x000000d0e0e0722b */ /* 0x000fc400000000f2 */
[----:B-1----:R-:W-:Y:S01]  /*18a0*/  DFMA R232, R232, R214, R236 ;  /* 0x000000d6e8e8722b */ /* 0x002fe200000000ec */
[----:B------:R-:W4:Y:S04]  /*18b0*/  LDG.E.64.CONSTANT R242, desc[UR4][R202.64+0xe0] ;  /* 0x0000e004caf27981 */ /* 0x000f28000c1e9b00 */
[----:B------:R-:W4:Y:S01]  /*18c0*/  LDG.E.64.CONSTANT R236, desc[UR4][R202.64+0x38] ;  /* 0x00003804caec7981 */ /* 0x000f22000c1e9b00 */
[----:B------:R-:W-:-:S08]  /*18d0*/  DFMA R224, R228, R210, R224 ;  /* 0x000000d2e4e0722b */ /* 0x000fd000000000e0 */
[----:B------:R-:W-:Y:S02]  /*18e0*/  DFMA R240, R240, R212, R224 ;  /* 0x000000d4f0f0722b */ /* 0x000fe400000000e0 */
[----:B------:R-:W4:Y:S01]  /*18f0*/  LDG.E.64.CONSTANT R224, desc[UR4][R202.64+0xb0] ;  /* 0x0000b004cae07981 */ /* 0x000f22000c1e9b00 */
[----:B--2---:R-:W-:Y:S02]  /*1900*/  DFMA R228, R220, R204, RZ ;  /* 0x000000ccdce4722b */ /* 0x004fe400000000ff */
[----:B---3--:R-:W-:Y:S02]  /*1910*/  DFMA R222, R222, R210, R234 ;  /* 0x000000d2dede722b */ /* 0x008fe400000000ea */
[----:B0-----:R-:W-:Y:S01]  /*1920*/  DFMA R220, R226, R216, R232 ;  /* 0x000000d8e2dc722b */ /* 0x001fe200000000e8 */
[----:B------:R-:W2:Y:S04]  /*1930*/  LDG.E.64.CONSTANT R234, desc[UR4][R202.64+0x70] ;  /* 0x00007004caea7981 */ /* 0x000ea8000c1e9b00 */
[----:B------:R-:W3:Y:S01]  /*1940*/  LDG.E.64.CONSTANT R232, desc[UR4][R202.64+0xa8] ;  /* 0x0000a804cae87981 */ /* 0x000ee2000c1e9b00 */
[----:B----4-:R-:W-:-:S02]  /*1950*/  DFMA R218, R218, R206, R228 ;  /* 0x000000cedada722b */ /* 0x010fc400000000e4 */
[----:B------:R-:W-:Y:S01]  /*1960*/  DFMA R222, R230, R212, R222 ;  /* 0x000000d4e6de722b */ /* 0x000fe200000000de */
[----:B------:R-:W4:Y:S04]  /*1970*/  LDG.E.64.CONSTANT R228, desc[UR4][R202.64+0xd8] ;  /* 0x0000d804cae47981 */ /* 0x000f28000c1e9b00 */
[----:B------:R-:W2:Y:S03]  /*1980*/  LDG.E.64.CONSTANT R230, desc[UR4][R202.64+0x100] ;  /* 0x00010004cae67981 */ /* 0x000ea6000c1e9b00 */
[----:B------:R-:W-:Y:S01]  /*1990*/  DFMA R244, R244, R214, R222 ;  /* 0x000000d6f4f4722b */ /* 0x000fe200000000de */
[----:B------:R-:W2:Y:S04]  /*19a0*/  LDG.E.64.CONSTANT R226, desc[UR4][R202.64+0x110] ;  /* 0x00011004cae27981 */ /* 0x000ea8000c1e9b00 */
[----:B------:R-:W2:Y:S01]  /*19b0*/  LDG.E.64.CONSTANT R222, desc[UR4][R202.64+0x108] ;  /* 0x00010804cade7981 */ /* 0x000ea2000c1e9b00 */
[----:B------:R-:W-:-:S03]  /*19c0*/  DFMA R238, R238, R208, R218 ;  /* 0x000000d0eeee722b */ /* 0x000fc600000000da */
[----:B------:R-:W0:Y:S02]  /*19d0*/  LDS.64 R218, [R251+0x268] ;  /* 0x00026800fbda7984 */ /* 0x000e240000000a00 */
[----:B0-----:R-:W-:Y:S02]  /*19e0*/  DFMA R220, R236, R218, R220 ;  /* 0x000000daecdc722b */ /* 0x001fe400000000dc */
[----:B------:R-:W2:Y:S01]  /*19f0*/  LDG.E.64.CONSTANT R236, desc[UR4][R202.64+0x120] ;  /* 0x00012004caec7981 */ /* 0x000ea2000c1e9b00 */
[----:B---3--:R-:W-:-:S03]  /*1a00*/  DFMA R232, R232, R214, R240 ;  /* 0x000000d6e8e8722b */ /* 0x008fc600000000f0 */
[----:B------:R-:W3:Y:S01]  /*1a10*/  LDG.E.64.CONSTANT R240, desc[UR4][R202.64+0x188] ;  /* 0x00018804caf07981 */ /* 0x000ee2000c1e9b00 */
[----:B----4-:R-:W-:-:S03]  /*1a20*/  DFMA R228, R228, R210, R238 ;  /* 0x000000d2e4e4722b */ /* 0x010fc600000000ee */
[----:B------:R-:W4:Y:S01]  /*1a30*/  LDG.E.64.CONSTANT R238, desc[UR4][R202.64+0x150] ;  /* 0x00015004caee7981 */ /* 0x000f22000c1e9b00 */
[----:B--2---:R-:W-:Y:S02]  /*1a40*/  DFMA R230, R230, R204, RZ ;  /* 0x000000cce6e6722b */ /* 0x004fe400000000ff */
[----:B------:R-:W-:Y:S02]  /*1a50*/  DFMA R224, R224, R216, R232 ;  /* 0x000000d8e0e0722b */ /* 0x000fe400000000e8 */
[----:B------:R-:W-:Y:S01]  /*1a60*/  DFMA R242, R242, R212, R228 ;  /* 0x000000d4f2f2722b */ /* 0x000fe200000000e4 */
[----:B------:R-:W2:Y:S03]  /*1a70*/  LDG.E.64.CONSTANT R232, desc[UR4][R202.64+0x180] ;  /* 0x00018004cae87981 */ /* 0x000ea6000c1e9b00 */
[----:B------:R-:W-:Y:S01]  /*1a80*/  DFMA R230, R222, R206, R230 ;  /* 0x000000cedee6722b */ /* 0x000fe200000000e6 */
[----:B------:R-:W3:Y:S04]  /*1a90*/  LDG.E.64.CONSTANT R228, desc[UR4][R202.64+0x118] ;  /* 0x00011804cae47981 */ /* 0x000ee8000c1e9b00 */
[----:B------:R-:W4:Y:S03]  /*1aa0*/  LDG.E.64.CONSTANT R222, desc[UR4][R202.64+0x140] ;  /* 0x00014004cade7981 */ /* 0x000f26000c1e9b00 */
[----:B------:R-:W-:-:S02]  /*1ab0*/  DFMA R226, R226, R208, R230 ;  /* 0x000000d0e2e2722b */ /* 0x000fc400000000e6 */
[----:B------:R-:W4:Y:S01]  /*1ac0*/  LDG.E.64.CONSTANT R230, desc[UR4][R202.64+0x148] ;  /* 0x00014804cae67981 */ /* 0x000f22000c1e9b00 */
[----:B------:R-:W-:-:S03]  /*1ad0*/  DFMA R244, R234, R216, R244 ;  /* 0x000000d8eaf4722b */ /* 0x000fc600000000f4 */
[----:B------:R-:W4:Y:S01]  /*1ae0*/  LDG.E.64.CONSTANT R234, desc[UR4][R202.64+0xe8] ;  /* 0x0000e804caea7981 */ /* 0x000f22000c1e9b00 */
[----:B--2---:R-:W-:Y:S02]  /*1af0*/  DFMA R232, R232, R204, RZ ;  /* 0x000000cce8e8722b */ /* 0x004fe400000000ff */
[----:B---3--:R-:W-:Y:S01]  /*1b00*/  DFMA R226, R228, R210, R226 ;  /* 0x000000d2e4e2722b */ /* 0x008fe200000000e2 */
[----:B------:R-:W2:Y:S01]  /*1b10*/  LDG.E.64.CONSTANT R228, desc[UR4][R202.64+0x158] ;  /* 0x00015804cae47981 */ /* 0x000ea2000c1e9b00 */
[----:B----4-:R-:W-:-:S06]  /*1b20*/  DFMA R222, R222, R204, RZ ;  /* 0x000000ccdede722b */ /* 0x010fcc00000000ff */
[----:B------:R-:W-:Y:S02]  /*1b30*/  DFMA R226, R236, R212, R226 ;  /* 0x000000d4ece2722b */ /* 0x000fe400000000e2 */
[-C--:B------:R-:W-:Y:S02]  /*1b40*/  DFMA R236, R240, R206.reuse, R232 ;  /* 0x000000cef0ec722b */ /* 0x080fe400000000e8 */
[----:B------:R-:W-:Y:S01]  /*1b50*/  DFMA R222, R230, R206, R222 ;  /* 0x000000cee6de722b */ /* 0x000fe200000000de */
[----:B------:R-:W3:Y:S04]  /*1b60*/  LDG.E.64.CONSTANT R232, desc[UR4][R202.64+0x128] ;  /* 0x00012804cae87981 */ /* 0x000ee8000c1e9b00 */
[----:B------:R-:W4:Y:S03]  /*1b70*/  LDG.E.64.CONSTANT R230, desc[UR4][R202.64+0x190] ;  /* 0x00019004cae67981 */ /* 0x000f26000c1e9b00 */
[----:B------:R-:W-:Y:S01]  /*1b80*/  DFMA R238, R238, R208, R222 ;  /* 0x000000d0eeee722b */ /* 0x000fe200000000de */
[----:B------:R-:W2:Y:S04]  /*1b90*/  LDG.E.64.CONSTANT R240, desc[UR4][R202.64+0xf0] ;  /* 0x0000f004caf07981 */ /* 0x000ea8000c1e9b00 */
[----:B------:R-:W2:Y:S01]  /*1ba0*/  LDG.E.64.CONSTANT R222, desc[UR4][R202.64+0x78] ;  /* 0x00007804cade7981 */ /* 0x000ea2000c1e9b00 */
[----:B------:R-:W-:-:S03]  /*1bb0*/  DFMA R234, R234, R214, R242 ;  /* 0x000000d6eaea722b */ /* 0x000fc600000000f2 */
[----:B------:R-:W2:Y:S01]  /*1bc0*/  LDG.E.64.CONSTANT R242, desc[UR4][R202.64+0xb8] ;  /* 0x0000b804caf27981 */ /* 0x000ea2000c1e9b00 */
[----:B---3--:R-:W-:-:S03]  /*1bd0*/  DFMA R226, R232, R214, R226 ;  /* 0x000000d6e8e2722b */ /* 0x008fc600000000e2 */
[----:B------:R-:W3:Y:S01]  /*1be0*/  LDG.E.64.CONSTANT R232, desc[UR4][R202.64+0x1c0] ;  /* 0x0001c004cae87981 */ /* 0x000ee2000c1e9b00 */
[----:B----4-:R-:W-:-:S03]  /*1bf0*/  DFMA R236, R230, R208, R236 ;  /* 0x000000d0e6ec722b */ /* 0x010fc600000000ec */
[----:B------:R-:W4:Y:S01]  /*1c00*/  LDG.E.64.CONSTANT R230, desc[UR4][R202.64+0x1c8] ;  /* 0x0001c804cae67981 */ /* 0x000f22000c1e9b00 */
[----:B--2---:R-:W-:-:S03]  /*1c10*/  DFMA R222, R222, R218, R244 ;  /* 0x000000dadede722b */ /* 0x004fc600000000f4 */
[----:B------:R-:W2:Y:S01]  /*1c20*/  LDG.E.64.CONSTANT R244, desc[UR4][R202.64+0x160] ;  /* 0x00016004caf47981 */ /* 0x000ea2000c1e9b00 */
[----:B------:R-:W-:Y:S02]  /*1c30*/  DFMA R240, R240, R216, R234 ;  /* 0x000000d8f0f0722b */ /* 0x000fe400000000ea */
[----:B------:R-:W-:Y:S01]  /*1c40*/  DFMA R228, R228, R210, R238 ;  /* 0x000000d2e4e4722b */ /* 0x000fe200000000ee */
[----:B------:R-:W2:Y:S04]  /*1c50*/  LDG.E.64.CONSTANT R234, desc[UR4][R202.64+0x198] ;  /* 0x00019804caea7981 */ /* 0x000ea8000c1e9b00 */
[----:B------:R-:W2:Y:S01]  /*1c60*/  LDG.E.64.CONSTANT R238, desc[UR4][R202.64+0x130] ;  /* 0x00013004caee7981 */ /* 0x000ea2000c1e9b00 */
[----:B------:R-:W-:-:S03]  /*1c70*/  DFMA R224, R242, R218, R224 ;  /* 0x000000daf2e0722b */ /* 0x000fc600000000e0 */
[----:B------:R-:W2:Y:S01]  /*1c80*/  LDG.E.64.CONSTANT R242, desc[UR4][R202.64+0x1a0] ;  /* 0x0001a004caf27981 */ /* 0x000ea2000c1e9b00 */
[----:B---3--:R-:W-:-:S08]  /*1c90*/  DFMA R232, R232, R204, RZ ;  /* 0x000000cce8e8722b */ /* 0x008fd000000000ff */
[----:B----4-:R-:W-:Y:S02]  /*1ca0*/  DFMA R230, R230, R206, R232 ;  /* 0x000000cee6e6722b */ /* 0x010fe400000000e8 */
[----:B------:R-:W3:Y:S01]  /*1cb0*/  LDG.E.64.CONSTANT R232, desc[UR4][R202.64+0x1d0] ;  /* 0x0001d004cae87981 */ /* 0x000ee2000c1e9b00 */
[----:B--2---:R-:W-:-:S03]  /*1cc0*/  DFMA R244, R244, R212, R228 ;  /* 0x000000d4f4f4722b */ /* 0x004fc600000000e4 */
[----:B------:R-:W2:Y:S01]  /*1cd0*/  LDG.E.64.CONSTANT R228, desc[UR4][R202.64+0x138] ;  /* 0x00013804cae47981 */ /* 0x000ea2000c1e9b00 */
[----:B------:R-:W-:-:S03]  /*1ce0*/  DFMA R234, R234, R210, R236 ;  /* 0x000000d2eaea722b */ /* 0x000fc600000000ec */
        /* <DEDUP_REMOVED lines=63> */
[----:B------:R-:W3:Y:S04]  /*20e0*/  LDG.E.64.CONSTANT R206, desc[UR4][R202.64+0x2a0] ;  /* 0x0002a004cace7981 */ /* 0x000ee8000c1e9b00 */
[----:B------:R-:W2:Y:S01]  /*20f0*/  LDG.E.64.CONSTANT R210, desc[UR4][R202.64+0x2b0] ;  /* 0x0002b004cad27981 */ /* 0x000ea2000c1e9b00 */
[----:B------:R-:W-:-:S03]  /*2100*/  DFMA R246, R238, R216, R246 ;  /* 0x000000d8eef6722b */ /* 0x000fc600000000f6 */
        /* <DEDUP_REMOVED lines=9> */
[----:B---3--:R-:W-:-:S08]  /*21a0*/  DFMA R204, R206, R212, R204 ;  /* 0x000000d4cecc722b */ /* 0x008fd000000000cc */
[----:B----4-:R-:W-:-:S08]  /*21b0*/  DFMA R204, R208, R214, R204 ;  /* 0x000000d6d0cc722b */ /* 0x010fd000000000cc */
[----:B--2---:R-:W-:Y:S02]  /*21c0*/  DFMA R204, R210, R216, R204 ;  /* 0x000000d8d2cc722b */ /* 0x004fe400000000cc */
        /* <DEDUP_REMOVED lines=8> */
.L_x_1112:
[----:B------:R-:W-:Y:S05]  /*2250*/  BSYNC.RECONVERGENT B0 ;  /* 0x0000000000007941 */ /* 0x000fea0003800200 */
.L_x_1111:
[----:B------:R-:W-:Y:S01]  /*2260*/  BAR.SYNC.DEFER_BLOCKING 0x0 ;  /* 0x0000000000007b1d */ /* 0x000fe20000010000 */
[----:B------:R-:W-:-:S05]  /*2270*/  ISETP.GT.U32.OR P0, PT, R0, 0x3f, P0 ;  /* 0x0000003f0000780c */ /* 0x000fca0000704470 */
[----:B------:R-:W-:Y:S01]  /*2280*/  BSSY.RECONVERGENT B0, `(.L_x_1113) ;  /* 0x000013c000007945 */ /* 0x000fe20003800200 */
[----:B------:R-:W2:Y:S04]  /*2290*/  LDS.64 R206, [R248] ;  /* 0x00000000f8ce7984 */ /* 0x000ea80000000a00 */
[----:B------:R-:W3:Y:S04]  /*22a0*/  LDS.64 R210, [R248+0x8] ;  /* 0x00000800f8d27984 */ /* 0x000ee80000000a00 */
[----:B------:R-:W4:Y:S04]  /*22b0*/  LDS.64 R212, [R248+0x10] ;  /* 0x00001000f8d47984 */ /* 0x000f280000000a00 */
[----:B------:R-:W4:Y:S04]  /*22c0*/  LDS.64 R214, [R248+0x18] ;  /* 0x00001800f8d67984 */ /* 0x000f280000000a00 */
[----:B------:R-:W4:Y:S04]  /*22d0*/  LDS.64 R208, [R248+0x20] ;  /* 0x00002000f8d07984 */ /* 0x000f280000000a00 */
[----:B01----:R-:W0:Y:S04]  /*22e0*/  LDS.64 R204, [R248+0x28] ;  /* 0x00002800f8cc7984 */ /* 0x003e280000000a00 */
[----:B------:R-:W1:Y:S01]  /*22f0*/  LDS.64 R216, [R248+0x30] ;  /* 0x00003000f8d87984 */ /* 0x000e620000000a00 */
[----:B--2--5:R-:W-:-:S02]  /*2300*/  DFMA R202, R178, R206, RZ ;  /* 0x000000ceb2ca722b */ /* 0x024fc400000000ff */
[-C--:B------:R-:W-:Y:S02]  /*2310*/  DFMA R218, R162, R206.reuse, RZ ;  /* 0x000000cea2da722b */ /* 0x080fe400000000ff */
[-C--:B------:R-:W-:Y:S02]  /*2320*/  DFMA R222, R146, R206.reuse, RZ ;  /* 0x000000ce92de722b */ /* 0x080fe400000000ff */
[----:B------:R-:W-:Y:S02]  /*2330*/  DFMA R224, R130, R206, RZ ;  /* 0x000000ce82e0722b */ /* 0x000fe400000000ff */
[-C--:B---3--:R-:W-:Y:S02]  /*2340*/  DFMA R202, R176, R210.reuse, R202 ;  /* 0x000000d2b0ca722b */ /* 0x088fe400000000ca */
[-C--:B------:R-:W-:Y:S02]  /*2350*/  DFMA R220, R160, R210.reuse, R218 ;  /* 0x000000d2a0dc722b */ /* 0x080fe400000000da */
[----:B------:R-:W-:-:S02]  /*2360*/  DFMA R222, R144, R210, R222 ;  /* 0x000000d290de722b */ /* 0x000fc400000000de */
[----:B------:R-:W-:Y:S02]  /*2370*/  DFMA R226, R66, R206, RZ ;  /* 0x000000ce42e2722b */ /* 0x000fe400000000ff */
[-C--:B----4-:R-:W-:Y:S02]  /*2380*/  DFMA R218, R174, R212.reuse, R202 ;  /* 0x000000d4aeda722b */ /* 0x090fe400000000ca */
[----:B------:R-:W2:Y:S01]  /*2390*/  LDS.64 R202, [R248+0x38] ;  /* 0x00003800f8ca7984 */ /* 0x000ea20000000a00 */
[-C--:B------:R-:W-:Y:S02]  /*23a0*/  DFMA R220, R158, R212.reuse, R220 ;  /* 0x000000d49edc722b */ /* 0x080fe400000000dc */
[----:B------:R-:W-:Y:S02]  /*23b0*/  DFMA R222, R142, R212, R222 ;  /* 0x000000d48ede722b */ /* 0x000fe400000000de */
[----:B------:R-:W-:Y:S02]  /*23c0*/  DFMA R228, R50, R206, RZ ;  /* 0x000000ce32e4722b */ /* 0x000fe400000000ff */
[----:B------:R-:W-:-:S02]  /*23d0*/  DFMA R218, R172, R214, R218 ;  /* 0x000000d6acda722b */ /* 0x000fc400000000da */
[-C--:B------:R-:W-:Y:S02]  /*23e0*/  DFMA R220, R156, R214.reuse, R220 ;  /* 0x000000d69cdc722b */ /* 0x080fe400000000dc */
[----:B------:R-:W-:Y:S02]  /*23f0*/  DFMA R222, R140, R214, R222 ;  /* 0x000000d68cde722b */ /* 0x000fe400000000de */
[----:B------:R-:W-:Y:S02]  /*2400*/  DFMA R230, R34, R206, RZ ;  /* 0x000000ce22e6722b */ /* 0x000fe400000000ff */
[-C--:B------:R-:W-:Y:S02]  /*2410*/  DFMA R218, R170, R208.reuse, R218 ;  /* 0x000000d0aada722b */ /* 0x080fe400000000da */
[-C--:B------:R-:W-:Y:S02]  /*2420*/  DFMA R220, R154, R208.reuse, R220 ;  /* 0x000000d09adc722b */ /* 0x080fe400000000dc */
[----:B------:R-:W-:-:S02]  /*2430*/  DFMA R222, R138, R208, R222 ;  /* 0x000000d08ade722b */ /* 0x000fc400000000de */
[----:B------:R-:W-:Y:S02]  /*2440*/  DFMA R224, R128, R210, R224 ;  /* 0x000000d280e0722b */ /* 0x000fe400000000e0 */
[-C--:B0-----:R-:W-:Y:S02]  /*2450*/  DFMA R218, R168, R204.reuse, R218 ;  /* 0x000000cca8da722b */ /* 0x081fe400000000da */
[-C--:B------:R-:W-:Y:S02]  /*2460*/  DFMA R220, R152, R204.reuse, R220 ;  /* 0x000000cc98dc722b */ /* 0x080fe400000000dc */
[----:B------:R-:W-:Y:S02]  /*2470*/  DFMA R222, R136, R204, R222 ;  /* 0x000000cc88de722b */ /* 0x000fe400000000de */
[----:B------:R-:W-:Y:S02]  /*2480*/  DFMA R226, R64, R210, R226 ;  /* 0x000000d240e2722b */ /* 0x000fe400000000e2 */
[----:B-1----:R-:W-:-:S02]  /*2490*/  DFMA R218, R166, R216, R218 ;  /* 0x000000d8a6da722b */ /* 0x002fc400000000da */
[-C--:B------:R-:W-:Y:S02]  /*24a0*/  DFMA R220, R150, R216.reuse, R220 ;  /* 0x000000d896dc722b */ /* 0x080fe400000000dc */
[----:B------:R-:W-:Y:S02]  /*24b0*/  DFMA R222, R134, R216, R222 ;  /* 0x000000d886de722b */ /* 0x000fe400000000de */
[-C--:B------:R-:W-:Y:S02]  /*24c0*/  DFMA R228, R48, R210.reuse, R228 ;  /* 0x000000d230e4722b */ /* 0x080fe400000000e4 */
[----:B------:R-:W-:Y:S02]  /*24d0*/  DFMA R230, R32, R210, R230 ;  /* 0x000000d220e6722b */ /* 0x000fe400000000e6 */
[-C--:B--2---:R-:W-:Y:S02]  /*24e0*/  DFMA R218, R164, R202.reuse, R218 ;  /* 0x000000caa4da722b */ /* 0x084fe400000000da */
[----:B------:R-:W-:-:S02]  /*24f0*/  DFMA R220, R148, R202, R220 ;  /* 0x000000ca94dc722b */ /* 0x000fc400000000dc */
[----:B------:R-:W-:Y:S02]  /*2500*/  DFMA R222, R132, R202, R222 ;  /* 0x000000ca84de722b */ /* 0x000fe400000000de */
[----:B------:R-:W-:Y:S02]  /*2510*/  DFMA R224, R126, R212, R224 ;  /* 0x000000d47ee0722b */ /* 0x000fe400000000e0 */
[----:B------:R-:W-:Y:S02]  /*2520*/  DMUL R200, R218, R200 ;  /* 0x000000c8dac87228 */ /* 0x000fe40000000000 */
[----:B------:R-:W-:Y:S02]  /*2530*/  DFMA R218, R114, R206, RZ ;  /* 0x000000ce72da722b */ /* 0x000fe400000000ff */
[----:B------:R-:W-:Y:S02]  /*2540*/  DMUL R198, R220, R198 ;  /* 0x000000c6dcc67228 */ /* 0x000fe40000000000 */
[----:B------:R-:W-:-:S02]  /*2550*/  DMUL R196, R222, R196 ;  /* 0x000000c4dec47228 */ /* 0x000fc40000000000 */
[-C--:B------:R-:W-:Y:S02]  /*2560*/  DFMA R220, R98, R206.reuse, RZ ;  /* 0x000000ce62dc722b */ /* 0x080fe400000000ff */
[----:B------:R-:W-:Y:S02]  /*2570*/  DFMA R222, R82, R206, RZ ;  /* 0x000000ce52de722b */ /* 0x000fe400000000ff */
[----:B------:R-:W-:Y:S02]  /*2580*/  DFMA R218, R112, R210, R218 ;  /* 0x000000d270da722b */ /* 0x000fe400000000da */
[----:B------:R-:W-:Y:S02]  /*2590*/  DFMA R206, R18, R206, RZ ;  /* 0x000000ce12ce722b */ /* 0x000fe400000000ff */
        /* <DEDUP_REMOVED lines=49> */
[----:B------:R-:W-:-:S02]  /*28b0*/  DMUL R192, R218, R192 ;  /* 0x000000c0dac07228 */ /* 0x000fc40000000000 */
[----:B------:R-:W-:Y:S02]  /*28c0*/  DFMA R202, R6, R202, R206 ;  /* 0x000000ca06ca722b */ /* 0x000fe400000000ce */
[-C--:B------:R-:W-:Y:S02]  /*28d0*/  DFMA R204, R178, R200.reuse, RZ ;  /* 0x000000c8b2cc722b */ /* 0x080fe400000000ff */
[-C--:B------:R-:W-:Y:S02]  /*28e0*/  DFMA R206, R176, R200.reuse, RZ ;  /* 0x000000c8b0ce722b */ /* 0x080fe400000000ff */
        /* <DEDUP_REMOVED lines=88> */
[-C--:B------:R-:W-:Y:S01]  /*2e70*/  DFMA R210, R12, R180.reuse, R210 ;  /* 0x000000b40cd2722b */ /* 0x080fe200000000d2 */
[----:B------:R0:W-:Y:S01]  /*2e80*/  STS.64 [R248], R204 ;  /* 0x000000ccf8007388 */ /* 0x0001e20000000a00 */
[-C--:B------:R-:W-:Y:S02]  /*2e90*/  DFMA R212, R10, R180.reuse, R212 ;  /* 0x000000b40ad4722b */ /* 0x080fe400000000d4 */
        /* <DEDUP_REMOVED lines=12> */
[----:B------:R-:W-:-:S05]  /*2f60*/  IMAD.SHL.U32 R180, R0, 0x8, RZ ;  /* 0x0000000800b47824 */ /* 0x000fca00078e00ff */
[----:B------:R-:W-:-:S05]  /*2f70*/  LOP3.LUT R180, R180, 0x38, RZ, 0xc0, !PT ;  /* 0x00000038b4b47812 */ /* 0x000fca00078ec0ff */
[----:B------:R-:W-:-:S05]  /*2f80*/  IMAD.IADD R249, R249, 0x1, R180 ;  /* 0x00000001f9f97824 */ /* 0x000fca00078e02b4 */
[----:B------:R-:W1:Y:S04]  /*2f90*/  LDS.64 R182, [R249] ;  /* 0x00000000f9b67984 */ /* 0x000e680000000a00 */
[----:B------:R-:W2:Y:S04]  /*2fa0*/  LDS.64 R184, [R249+0x58] ;  /* 0x00005800f9b87984 */ /* 0x000ea80000000a00 */
[----:B------:R-:W3:Y:S04]  /*2fb0*/  LDS.64 R202, [R249+0xb0] ;  /* 0x0000b000f9ca7984 */ /* 0x000ee80000000a00 */
[----:B0-----:R-:W0:Y:S04]  /*2fc0*/  LDS.64 R204, [R249+0x108] ;  /* 0x00010800f9cc7984 */ /* 0x001e280000000a00 */
[----:B------:R-:W4:Y:S04]  /*2fd0*/  LDS.64 R206, [R249+0x160] ;  /* 0x00016000f9ce7984 */ /* 0x000f280000000a00 */
[----:B------:R-:W5:Y:S01]  /*2fe0*/  LDS.64 R180, [R249+0x1b8] ;  /* 0x0001b800f9b47984 */ /* 0x000f620000000a00 */
[----:B-1----:R-:W-:-:S02]  /*2ff0*/  DFMA R208, R178, R182, RZ ;  /* 0x000000b6b2d0722b */ /* 0x002fc400000000ff */
        /* <DEDUP_REMOVED lines=8> */
[----:B------:R-:W1:Y:S01]  /*3080*/  LDS.64 R182, [R249+0x210] ;  /* 0x00021000f9b67984 */ /* 0x000e620000000a00 */
[-C--:B------:R-:W-:Y:S02]  /*3090*/  DFMA R210, R160, R184.reuse, R210 ;  /* 0x000000b8a0d2722b */ /* 0x080fe400000000d2 */
[-C--:B------:R-:W-:Y:S02]  /*30a0*/  DFMA R212, R158, R184.reuse, R212 ;  /* 0x000000b89ed4722b */ /* 0x080fe400000000d4 */
[-C--:B------:R-:W-:Y:S02]  /*30b0*/  DFMA R214, R156, R184.reuse, R214 ;  /* 0x000000b89cd6722b */ /* 0x080fe400000000d6 */
[----:B------:R-:W-:-:S02]  /*30c0*/  DFMA R216, R154, R184, R216 ;  /* 0x000000b89ad8722b */ /* 0x000fc400000000d8 */
[-C--:B------:R-:W-:Y:S02]  /*30d0*/  DFMA R218, R152, R184.reuse, R218 ;  /* 0x000000b898da722b */ /* 0x080fe400000000da */
[-C--:B------:R-:W-:Y:S02]  /*30e0*/  DFMA R220, R150, R184.reuse, R220 ;  /* 0x000000b896dc722b */ /* 0x080fe400000000dc */
[----:B------:R-:W-:Y:S02]  /*30f0*/  DFMA R222, R148, R184, R222 ;  /* 0x000000b894de722b */ /* 0x000fe400000000de */
[-C--:B---3--:R-:W-:Y:S01]  /*3100*/  DFMA R208, R146, R202.reuse, R208 ;  /* 0x000000ca92d0722b */ /* 0x088fe200000000d0 */
        /* <DEDUP_REMOVED lines=8> */
[-C--:B0-----:R-:W-:Y:S01]  /*3190*/  DFMA R208, R130, R204.reuse, R208 ;  /* 0x000000cc82d0722b */ /* 0x081fe200000000d0 */
        /* <DEDUP_REMOVED lines=9> */
[----:B------:R-:W3:Y:S01]  /*3230*/  LDS.64 R204, [R249+0x318] ;  /* 0x00031800f9cc7984 */ /* 0x000ee20000000a00 */
[-C--:B------:R-:W-:Y:S02]  /*3240*/  DFMA R210, R112, R206.reuse, R210 ;  /* 0x000000ce70d2722b */ /* 0x080fe400000000d2 */
[-C--:B------:R-:W-:Y:S02]  /*3250*/  DFMA R212, R110, R206.reuse, R212 ;  /* 0x000000ce6ed4722b */ /* 0x080fe400000000d4 */
[-C--:B------:R-:W-:Y:S02]  /*3260*/  DFMA R214, R108, R206.reuse, R214 ;  /* 0x000000ce6cd6722b */ /* 0x080fe400000000d6 */
[-C--:B------:R-:W-:Y:S02]  /*3270*/  DFMA R216, R106, R206.reuse, R216 ;  /* 0x000000ce6ad8722b */ /* 0x080fe400000000d8 */
[----:B------:R-:W-:-:S02]  /*3280*/  DFMA R218, R104, R206, R218 ;  /* 0x000000ce68da722b */ /* 0x000fc400000000da */
[-C--:B------:R-:W-:Y:S02]  /*3290*/  DFMA R220, R102, R206.reuse, R220 ;  /* 0x000000ce66dc722b */ /* 0x080fe400000000dc */
[----:B------:R-:W-:Y:S02]  /*32a0*/  DFMA R222, R100, R206, R222 ;  /* 0x000000ce64de722b */ /* 0x000fe400000000de */
[-C--:B-----5:R-:W-:Y:S01]  /*32b0*/  DFMA R208, R98, R180.reuse, R208 ;  /* 0x000000b462d0722b */ /* 0x0a0fe200000000d0 */
[----:B------:R-:W4:Y:S01]  /*32c0*/  LDS.64 R206, [R249+0x370] ;  /* 0x00037000f9ce7984 */ /* 0x000f220000000a00 */
        /* <DEDUP_REMOVED lines=39> */
[-C--:B----4-:R-:W-:Y:S02]  /*3540*/  DFMA R208, R18, R206.reuse, R208 ;  /* 0x000000ce12d0722b */ /* 0x090fe400000000d0 */
        /* <DEDUP_REMOVED lines=8> */
[----:B------:R-:W-:Y:S01]  /*35d0*/  DFMA R222, R6, R206, R222 ;  /* 0x000000ce06de722b */ /* 0x000fe200000000de */
[----:B------:R1:W-:Y:S04]  /*35e0*/  STS.64 [R249+0xb0], R212 ;  /* 0x0000b0d4f9007388 */ /* 0x0003e80000000a00 */
[----:B------:R1:W-:Y:S04]  /*35f0*/  STS.64 [R249+0x108], R214 ;  /* 0x000108d6f9007388 */ /* 0x0003e80000000a00 */
[----:B------:R1:W-:Y:S04]  /*3600*/  STS.64 [R249+0x160], R216 ;  /* 0x000160d8f9007388 */ /* 0x0003e80000000a00 */
[----:B------:R1:W-:Y:S04]  /*3610*/  STS.64 [R249+0x1b8], R218 ;  /* 0x0001b8daf9007388 */ /* 0x0003e80000000a00 */
[----:B------:R1:W-:Y:S04]  /*3620*/  STS.64 [R249+0x210], R220 ;  /* 0x000210dcf9007388 */ /* 0x0003e80000000a00 */
[----:B------:R1:W-:Y:S02]  /*3630*/  STS.64 [R249+0x268], R222 ;  /* 0x000268def9007388 */ /* 0x0003e40000000a00 */
.L_x_1114:
[----:B------:R-:W-:Y:S05]  /*3640*/  BSYNC.RECONVERGENT B0 ;  /* 0x0000000000007941 */ /* 0x000fea0003800200 */
.L_x_1113:
[----:B------:R-:W-:Y:S06]  /*3650*/  BAR.SYNC.DEFER_BLOCKING 0x0 ;  /* 0x0000000000007b1d */ /* 0x000fec0000010000 */
[----:B------:R-:W-:Y:S04]  /*3660*/  BSSY.RECONVERGENT B0, `(.L_x_1115) ;  /* 0x0000068000007945 */ /* 0x000fe80003800200 */
[----:B------:R-:W-:Y:S05]  /*3670*/  @P1 BRA `(.L_x_1116) ;  /* 0x0000000400981947 */ /* 0x000fea0003800000 */
[----:B------:R-:W-:-:S05]  /*3680*/  IMAD.SHL.U32 R180, R0, 0x8, RZ ;  /* 0x0000000800b47824 */ /* 0x000fca00078e00ff */
[----:B------:R-:W-:-:S05]  /*3690*/  LOP3.LUT R181, R180, 0x38, RZ, 0xc0, !PT ;  /* 0x00000038b4b57812 */ /* 0x000fca00078ec0ff */
[----:B------:R-:W-:-:S05]  /*36a0*/  IMAD.IADD R2, R2, 0x1, R181 ;  /* 0x0000000102027824 */ /* 0x000fca00078e02b5 */
[----:B------:R-:W2:Y:S04]  /*36b0*/  LDS.64 R182, [R2] ;  /* 0x0000000002b67984 */ /* 0x000ea80000000a00 */
[----:B------:R-:W3:Y:S04]  /*36c0*/  LDS.64 R184, [R2+0x3c8] ;  /* 0x0003c80002b87984 */ /* 0x000ee80000000a00 */
[----:B------:R-:W4:Y:S04]  /*36d0*/  LDS.64 R186, [R2+0x790] ;  /* 0x0007900002ba7984 */ /* 0x000f280000000a00 */
[----:B------:R-:W5:Y:S01]  /*36e0*/  LDS.64 R180, [R2+0xb58] ;  /* 0x000b580002b47984 */ /* 0x000f620000000a00 */
[----:B--2---:R-:W-:-:S03]  /*36f0*/  DFMA R188, R178, R182, RZ ;  /* 0x000000b6b2bc722b */ /* 0x004fc600000000ff */
[----:B------:R-:W2:Y:S01]  /*3700*/  LDS.64 R178, [R2+0xf20] ;  /* 0x000f200002b27984 */ /* 0x000ea20000000a00 */
[-C--:B------:R-:W-:Y:S02]  /*3710*/  DFMA R176, R176, R182.reuse, RZ ;  /* 0x000000b6b0b0722b */ /* 0x080fe400000000ff */
[-C--:B------:R-:W-:Y:S02]  /*3720*/  DFMA R172, R172, R182.reuse, RZ ;  /* 0x000000b6acac722b */ /* 0x080fe400000000ff */
[-C--:B------:R-:W-:Y:S02]  /*3730*/  DFMA R168, R168, R182.reuse, RZ ;  /* 0x000000b6a8a8722b */ /* 0x080fe400000000ff */
[----:B------:R-:W-:Y:S02]  /*3740*/  DFMA R164, R164, R182, RZ ;  /* 0x000000b6a4a4722b */ /* 0x000fe400000000ff */
[----:B---3--:R-:W-:Y:S01]  /*3750*/  DFMA R176, R160, R184, R176 ;  /* 0x000000b8a0b0722b */ /* 0x008fe200000000b0 */
[----:B------:R-:W3:Y:S01]  /*3760*/  LDS.64 R160, [R2+0x12e8] ;  /* 0x0012e80002a07984 */ /* 0x000ee20000000a00 */
[----:B------:R-:W-:-:S02]  /*3770*/  DFMA R174, R174, R182, RZ ;  /* 0x000000b6aeae722b */ /* 0x000fc400000000ff */
[-C--:B------:R-:W-:Y:S02]  /*3780*/  DFMA R170, R170, R182.reuse, RZ ;  /* 0x000000b6aaaa722b */ /* 0x080fe400000000ff */
[----:B------:R-:W-:Y:S02]  /*3790*/  DFMA R166, R166, R182, RZ ;  /* 0x000000b6a6a6722b */ /* 0x000fe400000000ff */
[-C--:B------:R-:W-:Y:S02]  /*37a0*/  DFMA R172, R156, R184.reuse, R172 ;  /* 0x000000b89cac722b */ /* 0x080fe400000000ac */
[-C--:B------:R-:W-:Y:S02]  /*37b0*/  DFMA R168, R152, R184.reuse, R168 ;  /* 0x000000b898a8722b */ /* 0x080fe400000000a8 */
[----:B------:R-:W-:Y:S02]  /*37c0*/  DFMA R164, R148, R184, R164 ;  /* 0x000000b894a4722b */ /* 0x000fe400000000a4 */
[----:B----4-:R-:W-:-:S02]  /*37d0*/  DFMA R176, R144, R186, R176 ;  /* 0x000000ba90b0722b */ /* 0x010fc400000000b0 */
[-C--:B------:R-:W-:Y:S01]  /*37e0*/  DFMA R188, R162, R184.reuse, R188 ;  /* 0x000000b8a2bc722b */ /* 0x080fe200000000bc */
[----:B------:R-:W4:Y:S01]  /*37f0*/  LDS.64 R144, [R2+0x16b0] ;  /* 0x0016b00002907984 */ /* 0x000f220000000a00 */
[-C--:B------:R-:W-:Y:S02]  /*3800*/  DFMA R174, R158, R184.reuse, R174 ;  /* 0x000000b89eae722b */ /* 0x080fe400000000ae */
[-C--:B------:R-:W-:Y:S02]  /*3810*/  DFMA R170, R154, R184.reuse, R170 ;  /* 0x000000b89aaa722b */ /* 0x080fe400000000aa */
[----:B------:R-:W-:Y:S02]  /*3820*/  DFMA R166, R150, R184, R166 ;  /* 0x000000b896a6722b */ /* 0x000fe400000000a6 */
[-C--:B------:R-:W-:Y:S02]  /*3830*/  DFMA R172, R140, R186.reuse, R172 ;  /* 0x000000ba8cac722b */ /* 0x080fe400000000ac */
[----:B------:R-:W-:-:S02]  /*3840*/  DFMA R168, R136, R186, R168 ;  /* 0x000000ba88a8722b */ /* 0x000fc400000000a8 */
[-C--:B------:R-:W-:Y:S02]  /*3850*/  DFMA R164, R132, R186.reuse, R164 ;  /* 0x000000ba84a4722b */ /* 0x080fe400000000a4 */
[-C--:B------:R-:W-:Y:S01]  /*3860*/  DFMA R188, R146, R186.reuse, R188 ;  /* 0x000000ba92bc722b */ /* 0x080fe200000000bc */
[----:B------:R-:W0:Y:S01]  /*3870*/  LDS.64 R132, [R2+0x1a78] ;  /* 0x001a780002847984 */ /* 0x000e220000000a00 */
[-C--:B------:R-:W-:Y:S02]  /*3880*/  DFMA R174, R142, R186.reuse, R174 ;  /* 0x000000ba8eae722b */ /* 0x080fe400000000ae */
[-C--:B------:R-:W-:Y:S02]  /*3890*/  DFMA R170, R138, R186.reuse, R170 ;  /* 0x000000ba8aaa722b */ /* 0x080fe400000000aa */
[----:B------:R-:W-:Y:S02]  /*38a0*/  DFMA R166, R134, R186, R166 ;  /* 0x000000ba86a6722b */ /* 0x000fe400000000a6 */
[-C--:B-----5:R-:W-:Y:S01]  /*38b0*/  DFMA R172, R124, R180.reuse, R172 ;  /* 0x000000b47cac722b */ /* 0x0a0fe200000000ac */
[----:B------:R-:W-:Y:S01]  /*38c0*/  LDS.64 R186, [R2+0x25d0] ;  /* 0x0025d00002ba7984 */ /* 0x000fe20000000a00 */
[----:B------:R-:W-:-:S02]  /*38d0*/  DFMA R168, R120, R180, R168 ;  /* 0x000000b478a8722b */ /* 0x000fc400000000a8 */
[-C--:B------:R-:W-:Y:S01]  /*38e0*/  DFMA R188, R130, R180.reuse, R188 ;  /* 0x000000b482bc722b */ /* 0x080fe200000000bc */
[----:B------:R-:W5:Y:S01]  /*38f0*/  LDS.64 R120, [R2+0x1e40] ;  /* 0x001e400002787984 */ /* 0x000f620000000a00 */
[-C--:B------:R-:W-:Y:S02]  /*3900*/  DFMA R176, R128, R180.reuse, R176 ;  /* 0x000000b480b0722b */ /* 0x080fe400000000b0 */
[-C--:B------:R-:W-:Y:S02]  /*3910*/  DFMA R174, R126, R180.reuse, R174 ;  /* 0x000000b47eae722b */ /* 0x080fe400000000ae */
[-C--:B------:R-:W-:Y:S02]  /*3920*/  DFMA R170, R122, R180.reuse, R170 ;  /* 0x000000b47aaa722b */ /* 0x080fe400000000aa */
[-C--:B------:R-:W-:Y:S02]  /*3930*/  DFMA R166, R118, R180.reuse, R166 ;  /* 0x000000b476a6722b */ /* 0x080fe400000000a6 */
[----:B------:R-:W-:-:S02]  /*3940*/  DFMA R164, R116, R180, R164 ;  /* 0x000000b474a4722b */ /* 0x000fc400000000a4 */
[-C--:B--2---:R-:W-:Y:S02]  /*3950*/  DFMA R172, R108, R178.reuse, R172 ;  /* 0x000000b26cac722b */ /* 0x084fe400000000ac */
[-C--:B------:R-:W-:Y:S01]  /*3960*/  DFMA R188, R114, R178.reuse, R188 ;  /* 0x000000b272bc722b */ /* 0x080fe200000000bc */
[----:B------:R-:W2:Y:S01]  /*3970*/  LDS.64 R108, [R2+0x2208] ;  /* 0x00220800026c7984 */ /* 0x000ea20000000a00 */
        /* <DEDUP_REMOVED lines=53> */
[----:B------:R-:W-:-:S11]  /*3cd0*/  DFMA R186, R6, R186, R164 ;  /* 0x000000ba06ba722b */ /* 0x000fd600000000a4 */
.L_x_1116:
[----:B------:R-:W-:Y:S05]  /*3ce0*/  BSYNC.RECONVERGENT B0 ;  /* 0x0000000000007941 */ /* 0x000fea0003800200 */
.L_x_1115:
[----:B------:R-:W-:Y:S06]  /*3cf0*/  BAR.SYNC.DEFER_BLOCKING 0x0 ;  /* 0x0000000000007b1d */ /* 0x000fec0000010000 */
[----:B------:R-:W-:Y:S05]  /*3d00*/  @P0 EXIT ;  /* 0x000000000000094d */ /* 0x000fea0003800000 */
        /* <DEDUP_REMOVED lines=13> */
.L_x_1117:
        /* <DEDUP_REMOVED lines=10> */
.L_x_3035:


//--------------------- .text._Z30massMatrixMultiplyGlobalKernelILi8ELi11ELi1EEviPKdS1_S1_S1_Pd --------------------------
	.section	.text._Z30massMatrixMultiplyGlobalKernelILi8ELi11ELi1EEviPKdS1_S1_S1_Pd,"ax",@progbits
	.align	128
        .global         _Z30massMatrixMultiplyGlobalKernelILi8ELi11ELi1EEviPKdS1_S1_S1_Pd
        .type           _Z30massMatrixMultiplyGlobalKernelILi8ELi11ELi1EEviPKdS1_S1_S1_Pd,@function
        .size           _Z30massMatrixMultiplyGlobalKernelILi8ELi11ELi1EEviPKdS1_S1_S1_Pd,(.L_x_3036 - _Z30massMatrixMultiplyGlobalKernelILi8ELi11ELi1EEviPKdS1_S1_S1_Pd)
        .other          _Z30massMatrixMultiplyGlobalKernelILi8ELi11ELi1EEviPKdS1_S1_S1_Pd,@"STO_CUDA_ENTRY STV_DEFAULT"
_Z30massMatrixMultiplyGlobalKernelILi8ELi11ELi1EEviPKdS1_S1_S1_Pd:
.text._Z30massMatrixMultiplyGlobalKernelILi8ELi11ELi1EEviPKdS1_S1_S1_Pd:
[----:B------:R-:W-:Y:S08]  /*0000*/  LDC R1, c[0x0][0x37c] ;  /* 0x0000df00ff017b82 */ /* 0x000ff00000000800 */
[----:B------:R-:W0:Y:S01]  /*0010*/  LDC.64 R8, c[0x0][0x398] ;  /* 0x0000e600ff087b82 */ /* 0x000e220000000a00 */
[----:B------:R-:W0:Y:S01]  /*0020*/  LDCU.64 UR4, c[0x0][0x358] ;  /* 0x00006b00ff0477ac */ /* 0x000e220008000a00 */
[----:B------:R-:W1:Y:S01]  /*0030*/  S2R R7, SR_TID.Y ;  /* 0x0000000000077919 */ /* 0x000e620000002200 */
[----:B------:R-:W2:Y:S01]  /*0040*/  LDCU UR7, c[0x0][0x380] ;  /* 0x00007000ff0777ac */ /* 0x000ea20008000800 */
[----:B------:R-:W3:Y:S04]  /*0050*/  S2R R0, SR_TID.X ;  /* 0x0000000000007919 */ /* 0x000ee80000002100 */
[----:B------:R-:W4:Y:S08]  /*0060*/  LDC.64 R2, c[0x0][0x390] ;  /* 0x0000e400ff027b82 */ /* 0x000f300000000a00 */
[----:B------:R-:W1:Y:S01]  /*0070*/  S2UR UR6, SR_CTAID.X ;  /* 0x00000000000679c3 */ /* 0x000e620000002500 */
        /* <DEDUP_REMOVED lines=23> */
[----:B---3--:R-:W-:-:S02]  /*01f0*/  ISETP.GE.U32.AND P0, PT, R0, 0x40, PT ;  /* 0x000000400000780c */ /* 0x008fc40003f06070 */
        /* <DEDUP_REMOVED lines=24> */
[----:B-1----:R-:W-:-:S05]  /*0380*/  VIADD R2, R7, UR6 ;  /* 0x0000000607027c36 */ /* 0x002fca0008000000 */
[----:B--2---:R-:W-:Y:S02]  /*0390*/  ISETP.LT.AND P0, PT, R2, UR7, !P0 ;  /* 0x0000000702007c0c */ /* 0x004fe4000c701270 */
[----:B------:R-:W-:Y:S02]  /*03a0*/  LOP3.LUT R5, R0, 0xffff, RZ, 0xc0, !PT ;  /* 0x0000ffff00057812 */ /* 0x000fe400078ec0ff */
[----:B------:R-:W-:-:S03]  /*03b0*/  MOV R3, 0x400 ;  /* 0x0000040000037802 */ /* 0x000fc60000000f00 */
[----:B------:R-:W-:-:S06]  /*03c0*/  IMAD R5, R5, 0x1746, RZ ;  /* 0x0000174605057824 */ /* 0x000fcc00078e02ff */
[----:B------:R-:W1:Y:S01]  /*03d0*/  @P0 LDC.64 R104, c[0x0][0x3a0] ;  /* 0x0000e800ff680b82 */ /* 0x000e620000000a00 */
[----:B0-----:R-:W-:Y:S02]  /*03e0*/  LEA R4, R4, R3, 0x18 ;  /* 0x0000000304047211 */ /* 0x001fe400078ec0ff */
[----:B------:R-:W-:-:S05]  /*03f0*/  SHF.R.U32.HI R3, RZ, 0x10, R5 ;  /* 0x00000010ff037819 */ /* 0x000fca0000011605 */
[----:B------:R-:W-:Y:S01]  /*0400*/  BAR.SYNC.DEFER_BLOCKING 0x0 ;  /* 0x0000000000007b1d */ /* 0x000fe20000010000 */
[C---:B------:R-:W-:Y:S01]  /*0410*/  ISETP.GT.U32.AND P1, PT, R0.reuse, 0x3f, PT ;  /* 0x0000003f0000780c */ /* 0x040fe20003f24070 */
[----:B------:R-:W-:Y:S01]  /*0420*/  IMAD R4, R7, 0x2998, R4 ;  /* 0x0000299807047824 */ /* 0x000fe200078e0204 */
[----:B------:R-:W-:Y:S02]  /*0430*/  PRMT R106, R3, 0x9910, RZ ;  /* 0x00009910036a7816 */ /* 0x000fe400000000ff */
[----:B------:R-:W-:Y:S02]  /*0440*/  LOP3.LUT R6, R0, 0x7, RZ, 0xc0, !PT ;  /* 0x0000000700067812 */ /* 0x000fe400078ec0ff */
[--C-:B------:R-:W-:Y:S01]  /*0450*/  SHF.R.U32.HI R102, RZ, 0x3, R0.reuse ;  /* 0x00000003ff667819 */ /* 0x100fe20000011600 */
[----:B------:R-:W-:Y:S01]  /*0460*/  IMAD R106, R106, 0xb, RZ ;  /* 0x0000000b6a6a7824 */ /* 0x000fe200078e02ff */
[----:B------:R-:W-:-:S03]  /*0470*/  @P0 LOP3.LUT R7, R6, 0x38, R0, 0xf8, !PT ;  /* 0x0000003806070812 */ /* 0x000fc600078ef800 */
[----:B------:R-:W-:Y:S02]  /*0480*/  IMAD R5, R102, 0x58, R4 ;  /* 0x0000005866057824 */ /* 0x000fe400078e0204 */
[----:B------:R-:W-:Y:S02]  /*0490*/  @P0 IMAD R7, R2, 0x200, R7 ;  /* 0x0000020002070824 */ /* 0x000fe400078e0207 */
[----:B------:R-:W-:Y:S02]  /*04a0*/  IMAD R103, R102, 0x370, R5 ;  /* 0x0000037066677824 */ /* 0x000fe400078e0205 */
[----:B------:R-:W-:Y:S01]  /*04b0*/  IMAD.MOV R106, RZ, RZ, -R106 ;  /* 0x000000ffff6a7224 */ /* 0x000fe200078e0a6a */
[----:B------:R-:W-:Y:S01]  /*04c0*/  BSSY.RECONVERGENT B0, `(.L_x_1118) ;  /* 0x000008f000007945 */ /* 0x000fe20003800200 */
[----:B-1----:R-:W-:Y:S01]  /*04d0*/  @P0 IMAD.WIDE R104, R7, 0x8, R104 ;  /* 0x0000000807680825 */ /* 0x002fe200078e0268 */
[----:B------:R-:W-:Y:S02]  /*04e0*/  ISETP.GT.U32.AND P2, PT, R0, 0x57, PT ;  /* 0x000000570000780c */ /* 0x000fe40003f44070 */
[----:B------:R-:W-:-:S02]  /*04f0*/  LEA R7, R6, R103, 0x3 ;  /* 0x0000006706077211 */ /* 0x000fc400078e18ff */
        /* <DEDUP_REMOVED lines=28> */
[----:B------:R-:W4:Y:S01]  /*06c0*/  LDG.E.64.CONSTANT R104, desc[UR4][R126.64+0x58] ;  /* 0x000058047e687981 */ /* 0x000f22000c1e9b00 */
[----:B--2---:R-:W-:-:S02]  /*06d0*/  DADD R102, R156, R114 ;  /* 0x000000009c667229 */ /* 0x004fc40000000072 */
[----:B---3--:R-:W-:-:S06]  /*06e0*/  DADD R116, R142, R152 ;  /* 0x000000008e747229 */ /* 0x008fcc0000000098 */
[----:B----4-:R-:W-:-:S08]  /*06f0*/  DFMA R108, R102, R108, RZ ;  /* 0x0000006c666c722b */ /* 0x010fd000000000ff */
[----:B------:R-:W-:Y:S02]  /*0700*/  DFMA R112, R116, R112, R108 ;  /* 0x000000707470722b */ /* 0x000fe4000000006c */
[----:B------:R-:W2:Y:S01]  /*0710*/  LDG.E.64.CONSTANT R108, desc[UR4][R126.64+0x50] ;  /* 0x000050047e6c7981 */ /* 0x000ea2000c1e9b00 */
[C---:B------:R-:W-:Y:S02]  /*0720*/  DFMA R110, R102.reuse, R110, RZ ;  /* 0x0000006e666e722b */ /* 0x040fe400000000ff */
[----:B------:R-:W-:-:S06]  /*0730*/  DFMA R158, R102, R158, RZ ;  /* 0x0000009e669e722b */ /* 0x000fcc00000000ff */
[----:B------:R-:W-:Y:S02]  /*0740*/  DFMA R110, R116, R118, R110 ;  /* 0x00000076746e722b */ /* 0x000fe4000000006e */
[C---:B------:R-:W-:Y:S01]  /*0750*/  DFMA R146, R102.reuse, R146, RZ ;  /* 0x000000926692722b */ /* 0x040fe200000000ff */
[----:B------:R-:W3:Y:S01]  /*0760*/  LDG.E.64.CONSTANT R118, desc[UR4][R126.64+0x38] ;  /* 0x000038047e767981 */ /* 0x000ee2000c1e9b00 */
[C---:B------:R-:W-:Y:S02]  /*0770*/  DFMA R140, R102.reuse, R140, RZ ;  /* 0x0000008c668c722b */ /* 0x040fe400000000ff */
[----:B------:R-:W-:Y:S01]  /*0780*/  DFMA R136, R102, R136, RZ ;  /* 0x000000886688722b */ /* 0x000fe200000000ff */
[----:B------:R-:W4:Y:S01]  /*0790*/  LDG.E.64.CONSTANT R102, desc[UR4][R126.64+0x18] ;  /* 0x000018047e667981 */ /* 0x000f22000c1e9b00 */
[C---:B------:R-:W-:Y:S01]  /*07a0*/  DFMA R128, R116.reuse, R128, R158 ;  /* 0x000000807480722b */ /* 0x040fe2000000009e */
[----:B------:R-:W0:Y:S01]  /*07b0*/  LDC.64 R158, c[0x0][0x398] ;  /* 0x0000e600ff9e7b82 */ /* 0x000e220000000a00 */
[----:B------:R-:W-:-:S02]  /*07c0*/  DFMA R124, R116, R124, R146 ;  /* 0x0000007c747c722b */ /* 0x000fc40000000092 */
[----:B------:R-:W4:Y:S01]  /*07d0*/  LDG.E.64.CONSTANT R146, desc[UR4][R126.64+0xb8] ;  /* 0x0000b8047e927981 */ /* 0x000f22000c1e9b00 */
[C---:B------:R-:W-:Y:S02]  /*07e0*/  DFMA R122, R116.reuse, R122, R140 ;  /* 0x0000007a747a722b */ /* 0x040fe4000000008c */
[----:B------:R-:W-:Y:S02]  /*07f0*/  DFMA R116, R116, R120, R136 ;  /* 0x000000787474722b */ /* 0x000fe40000000088 */
[----:B------:R-:W-:-:S08]  /*0800*/  DADD R120, R138, R132 ;  /* 0x000000008a787229 */ /* 0x000fd00000000084 */
[C---:B------:R-:W-:Y:S02]  /*0810*/  DFMA R112, R120.reuse, R134, R112 ;  /* 0x000000867870722b */ /* 0x040fe40000000070 */
[----:B------:R-:W-:Y:S01]  /*0820*/  DFMA R144, R120, R144, R116 ;  /* 0x000000907890722b */ /* 0x000fe20000000074 */
[----:B0-----:R-:W4:Y:S01]  /*0830*/  LDG.E.64.CONSTANT R140, desc[UR4][R158.64] ;  /* 0x000000049e8c7981 */ /* 0x001f22000c1e9b00 */
[----:B------:R-:W-:-:S03]  /*0840*/  DADD R116, R150, R106 ;  /* 0x0000000096747229 */ /* 0x000fc6000000006a */
        /* <DEDUP_REMOVED lines=8> */
[----:B------:R-:W-:-:S03]  /*08d0*/  DADD R156, R156, -R114 ;  /* 0x000000009c9c7229 */ /* 0x000fc60000000872 */
[----:B------:R-:W4:Y:S01]  /*08e0*/  LDG.E.64.CONSTANT R114, desc[UR4][R158.64+0x28] ;  /* 0x000028049e727981 */ /* 0x000f22000c1e9b00 */
[----:B------:R-:W-:Y:S02]  /*08f0*/  DADD R152, R142, -R152 ;  /* 0x000000008e987229 */ /* 0x000fe40000000898 */
[----:B------:R-:W-:Y:S01]  /*0900*/  DADD R132, R138, -R132 ;  /* 0x000000008a847229 */ /* 0x000fe20000000884 */
[----:B------:R-:W4:Y:S04]  /*0910*/  LDG.E.64.CONSTANT R142, desc[UR4][R158.64+0x18] ;  /* 0x000018049e8e7981 */ /* 0x000f28000c1e9b00 */
[----:B------:R-:W4:Y:S01]  /*0920*/  LDG.E.64.CONSTANT R160, desc[UR4][R158.64+0xb8] ;  /* 0x0000b8049ea07981 */ /* 0x000f22000c1e9b00 */
[----:B--2---:R-:W-:-:S03]  /*0930*/  DFMA R108, R120, R108, R128 ;  /* 0x0000006c786c722b */ /* 0x004fc60000000080 */
[----:B------:R-:W2:Y:S04]  /*0940*/  LDG.E.64.CONSTANT R120, desc[UR4][R126.64+0x98] ;  /* 0x000098047e787981 */ /* 0x000ea8000c1e9b00 */
[----:B------:R-:W2:Y:S01]  /*0950*/  LDG.E.64.CONSTANT R128, desc[UR4][R158.64+0x40] ;  /* 0x000040049e807981 */ /* 0x000ea2000c1e9b00 */
[----:B------:R-:W-:-:S03]  /*0960*/  DFMA R104, R116, R104, R108 ;  /* 0x000000687468722b */ /* 0x000fc6000000006c */
[----:B------:R-:W2:Y:S01]  /*0970*/  LDG.E.64.CONSTANT R108, desc[UR4][R158.64+0x88] ;  /* 0x000088049e6c7981 */ /* 0x000ea2000c1e9b00 */
[----:B---3--:R-:W-:-:S03]  /*0980*/  DFMA R118, R116, R118, R110 ;  /* 0x000000767476722b */ /* 0x008fc6000000006e */
[----:B------:R-:W3:Y:S04]  /*0990*/  LDG.E.64.CONSTANT R110, desc[UR4][R158.64+0x48] ;  /* 0x000048049e6e7981 */ /* 0x000ee8000c1e9b00 */
[----:B------:R-:W3:Y:S01]  /*09a0*/  LDG.E.64.CONSTANT R126, desc[UR4][R158.64+0xa0] ;  /* 0x0000a0049e7e7981 */ /* 0x000ee2000c1e9b00 */
[----:B----4-:R-:W-:-:S03]  /*09b0*/  DFMA R102, R116, R102, R112 ;  /* 0x000000667466722b */ /* 0x010fc60000000070 */
[----:B------:R-:W4:Y:S01]  /*09c0*/  LDG.E.64.CONSTANT R112, desc[UR4][R158.64+0x68] ;  /* 0x000068049e707981 */ /* 0x000f22000c1e9b00 */
[C---:B------:R-:W-:Y:S02]  /*09d0*/  DFMA R140, R156.reuse, R140, RZ ;  /* 0x0000008c9c8c722b */ /* 0x040fe400000000ff */
[----:B------:R-:W-:Y:S02]  /*09e0*/  DFMA R134, R156, R134, RZ ;  /* 0x000000869c86722b */ /* 0x000fe400000000ff */
[----:B------:R-:W-:Y:S01]  /*09f0*/  DFMA R122, R116, R122, R154 ;  /* 0x0000007a747a722b */ /* 0x000fe2000000009a */
[----:B------:R-:W4:Y:S01]  /*0a00*/  LDG.E.64.CONSTANT R154, desc[UR4][R158.64+0xa8] ;  /* 0x0000a8049e9a7981 */ /* 0x000f22000c1e9b00 */
[C---:B------:R-:W-:Y:S02]  /*0a10*/  DFMA R130, R156.reuse, R130, RZ ;  /* 0x000000829c82722b */ /* 0x040fe400000000ff */
[----:B------:R-:W-:Y:S02]  /*0a20*/  DFMA R138, R156, R124, RZ ;  /* 0x0000007c9c8a722b */ /* 0x000fe400000000ff */
[C---:B------:R-:W-:Y:S01]  /*0a30*/  DFMA R124, R152.reuse, R136, R140 ;  /* 0x00000088987c722b */ /* 0x040fe2000000008c */
[----:B------:R-:W4:Y:S04]  /*0a40*/  LDG.E.64.CONSTANT R140, desc[UR4][R158.64+0x70] ;  /* 0x000070049e8c7981 */ /* 0x000f28000c1e9b00 */
[----:B------:R-:W4:Y:S01]  /*0a50*/  LDG.E.64.CONSTANT R136, desc[UR4][R158.64+0x90] ;  /* 0x000090049e887981 */ /* 0x000f22000c1e9b00 */
[----:B------:R-:W-:-:S03]  /*0a60*/  DFMA R114, R152, R114, R138 ;  /* 0x000000729872722b */ /* 0x000fc6000000008a */
[----:B------:R-:W4:Y:S01]  /*0a70*/  LDG.E.64.CONSTANT R138, desc[UR4][R158.64+0x38] ;  /* 0x000038049e8a7981 */ /* 0x000f22000c1e9b00 */
[C---:B--2---:R-:W-:Y:S02]  /*0a80*/  DFMA R120, R116.reuse, R120, R148 ;  /* 0x000000787478722b */ /* 0x044fe40000000094 */
[----:B------:R-:W-:Y:S01]  /*0a90*/  DFMA R116, R116, R146, R144 ;  /* 0x000000927474722b */ /* 0x000fe20000000090 */
[----:B------:R-:W2:Y:S01]  /*0aa0*/  LDG.E.64.CONSTANT R148, desc[UR4][R158.64+0x10] ;  /* 0x000010049e947981 */ /* 0x000ea2000c1e9b00 */
[----:B------:R-:W-:-:S03]  /*0ab0*/  DFMA R128, R156, R128, RZ ;  /* 0x000000809c80722b */ /* 0x000fc600000000ff */
[----:B------:R-:W2:Y:S01]  /*0ac0*/  LDG.E.64.CONSTANT R146, desc[UR4][R158.64+0x30] ;  /* 0x000030049e927981 */ /* 0x000ea2000c1e9b00 */
[----:B------:R-:W-:-:S03]  /*0ad0*/  DFMA R108, R152, R108, R134 ;  /* 0x0000006c986c722b */ /* 0x000fc60000000086 */
[----:B------:R-:W2:Y:S04]  /*0ae0*/  LDG.E.64.CONSTANT R144, desc[UR4][R158.64+0x50] ;  /* 0x000050049e907981 */ /* 0x000ea8000c1e9b00 */
[----:B------:R-:W2:Y:S01]  /*0af0*/  LDG.E.64.CONSTANT R134, desc[UR4][R158.64+0xb0] ;  /* 0x0000b0049e867981 */ /* 0x000ea2000c1e9b00 */
[----:B---3--:R-:W-:Y:S02]  /*0b00*/  DFMA R110, R152, R110, R128 ;  /* 0x0000006e986e722b */ /* 0x008fe40000000080 */
[----:B------:R-:W-:Y:S01]  /*0b10*/  DFMA R156, R156, R126, RZ ;  /* 0x0000007e9c9c722b */ /* 0x000fe200000000ff */
[----:B------:R-:W3:Y:S01]  /*0b20*/  LDG.E.64.CONSTANT R128, desc[UR4][R158.64+0x78] ;  /* 0x000078049e807981 */ /* 0x000ee2000c1e9b00 */
[----:B----4-:R-:W-:-:S03]  /*0b30*/  DFMA R112, R152, R112, R130 ;  /* 0x000000709870722b */ /* 0x010fc60000000082 */
[----:B------:R-:W4:Y:S04]  /*0b40*/  LDG.E.64.CONSTANT R130, desc[UR4][R158.64+0x58] ;  /* 0x000058049e827981 */ /* 0x000f28000c1e9b00 */
[----:B------:R-:W4:Y:S01]  /*0b50*/  LDG.E.64.CONSTANT R126, desc[UR4][R158.64+0x98] ;  /* 0x000098049e7e7981 */ /* 0x000f22000c1e9b00 */
[----:B------:R-:W-:Y:S02]  /*0b60*/  DADD R106, R150, -R106 ;  /* 0x00000000966a7229 */ /* 0x000fe4000000086a */
[----:B------:R-:W-:Y:S02]  /*0b70*/  DFMA R154, R152, R154, R156 ;  /* 0x0000009a989a722b */ /* 0x000fe4000000009c */
[C---:B------:R-:W-:Y:S02]  /*0b80*/  DFMA R112, R132.reuse, R140, R112 ;  /* 0x0000008c8470722b */ /* 0x040fe40000000070 */
[----:B------:R-:W-:-:S02]  /*0b90*/  DFMA R136, R132, R136, R108 ;  /* 0x000000888488722b */ /* 0x000fc4000000006c */
[C---:B--2---:R-:W-:Y:S02]  /*0ba0*/  DFMA R124, R132.reuse, R148, R124 ;  /* 0x00000094847c722b */ /* 0x044fe4000000007c */
[C---:B------:R-:W-:Y:S02]  /*0bb0*/  DFMA R114, R132.reuse, R146, R114 ;  /* 0x000000928472722b */ /* 0x040fe40000000072 */
[C---:B------:R-:W-:Y:S02]  /*0bc0*/  DFMA R110, R132.reuse, R144, R110 ;  /* 0x00000090846e722b */ /* 0x040fe4000000006e */
[----:B------:R-:W-:-:S04]  /*0bd0*/  DFMA R134, R132, R134, R154 ;  /* 0x000000868486722b */ /* 0x000fc8000000009a */
[C---:B------:R-:W-:Y:S02]  /*0be0*/  DFMA R114, R106.reuse, R138, R114 ;  /* 0x0000008a6a72722b */ /* 0x040fe40000000072 */
[C---:B------:R-:W-:Y:S02]  /*0bf0*/  DFMA R142, R106.reuse, R142, R124 ;  /* 0x0000008e6a8e722b */ /* 0x040fe4000000007c */
[C---:B---3--:R-:W-:Y:S02]  /*0c00*/  DFMA R128, R106.reuse, R128, R112 ;  /* 0x000000806a80722b */ /* 0x048fe40000000070 */
[C---:B----4-:R-:W-:Y:S02]  /*0c10*/  DFMA R130, R106.reuse, R130, R110 ;  /* 0x000000826a82722b */ /* 0x050fe4000000006e */
[C---:B------:R-:W-:Y:S02]  /*0c20*/  DFMA R134, R106.reuse, R160, R134 ;  /* 0x000000a06a86722b */ /* 0x040fe40000000086 */
[----:B------:R-:W-:-:S02]  /*0c30*/  DFMA R126, R106, R126, R136 ;  /* 0x0000007e6a7e722b */ /* 0x000fc40000000088 */
        /* <DEDUP_REMOVED lines=23> */
.L_x_1119:
[----:B------:R-:W-:Y:S05]  /*0db0*/  BSYNC.RECONVERGENT B0 ;  /* 0x0000000000007941 */ /* 0x000fea0003800200 */
.L_x_1118:
[----:B------:R-:W-:Y:S01]  /*0dc0*/  BAR.SYNC.DEFER_BLOCKING 0x0 ;  /* 0x0000000000007b1d */ /* 0x000fe20000010000 */
[----:B------:R-:W-:Y:S01]  /*0dd0*/  IMAD.MOV.U32 R6, RZ, RZ, 0xa ;  /* 0x0000000aff067424 */ /* 0x000fe200078e00ff */
[----:B------:R-:W-:-:S04]  /*0de0*/  IADD3 R162, PT, PT, R163, R0, RZ ;  /* 0x00000000a3a27210 */ /* 0x000fc80007ffe0ff */
[----:B------:R-:W-:Y:S04]  /*0df0*/  BSSY.RECONVERGENT B0, `(.L_x_1120) ;  /* 0x000008a000007945 */ /* 0x000fe80003800200 */
[----:B------:R-:W-:Y:S05]  /*0e00*/  @P2 BRA `(.L_x_1121) ;  /* 0x0000000800202947 */ /* 0x000fea0003800000 */
[----:B------:R-:W1:Y:S01]  /*0e10*/  LDC.64 R126, c[0x0][0x390] ;  /* 0x0000e400ff7e7b82 */ /* 0x000e620000000a00 */
[----:B------:R-:W-:Y:S04]  /*0e20*/  LDS.64 R156, [R7] ;  /* 0x00000000079c7984 */ /* 0x000fe80000000a00 */
[----:B0-----:R-:W0:Y:S04]  /*0e30*/  LDS.64 R112, [R7+0x268] ;  /* 0x0002680007707984 */ /* 0x001e280000000a00 */
[----:B------:R-:W-:Y:S04]  /*0e40*/  LDS.64 R154, [R7+0x58] ;  /* 0x00005800079a7984 */ /* 0x000fe80000000a00 */
[----:B------:R-:W2:Y:S04]  /*0e50*/  LDS.64 R142, [R7+0x210] ;  /* 0x00021000078e7984 */ /* 0x000ea80000000a00 */
[----:B------:R-:W-:Y:S04]  /*0e60*/  LDS.64 R138, [R7+0xb0] ;  /* 0x0000b000078a7984 */ /* 0x000fe80000000a00 */
        /* <DEDUP_REMOVED lines=21> */
[----:B0-----:R-:W-:-:S02]  /*0fc0*/  DADD R106, R156, R112 ;  /* 0x000000009c6a7229 */ /* 0x001fc40000000070 */
[----:B--2---:R-:W-:Y:S02]  /*0fd0*/  DADD R118, R154, R142 ;  /* 0x000000009a767229 */ /* 0x004fe4000000008e */
[----:B------:R-:W-:-:S04]  /*0fe0*/  DADD R156, R156, -R112 ;  /* 0x000000009c9c7229 */ /* 0x000fc80000000870 */
[----:B---3--:R-:W-:-:S08]  /*0ff0*/  DFMA R134, R134, R106, RZ ;  /* 0x0000006a8686722b */ /* 0x008fd000000000ff */
[----:B----4-:R-:W-:Y:S02]  /*1000*/  DFMA R132, R132, R118, R134 ;  /* 0x000000768484722b */ /* 0x010fe40000000086 */
[-C--:B------:R-:W-:Y:S01]  /*1010*/  DFMA R150, R150, R106.reuse, RZ ;  /* 0x0000006a9696722b */ /* 0x080fe200000000ff */
[----:B------:R-:W0:Y:S01]  /*1020*/  LDS.64 R134, [R7+0x1b8] ;  /* 0x0001b80007867984 */ /* 0x000e220000000a00 */
[----:B------:R-:W-:-:S06]  /*1030*/  DFMA R158, R158, R106, RZ ;  /* 0x0000006a9e9e722b */ /* 0x000fcc00000000ff */
[----:B------:R-:W-:Y:S02]  /*1040*/  DFMA R130, R130, R118, R150 ;  /* 0x000000768282722b */ /* 0x000fe40000000096 */
[-C--:B------:R-:W-:Y:S01]  /*1050*/  DFMA R146, R146, R106.reuse, RZ ;  /* 0x0000006a9292722b */ /* 0x080fe200000000ff */
[----:B------:R-:W-:Y:S01]  /*1060*/  LDS.64 R150, [R7+0x108] ;  /* 0x0001080007967984 */ /* 0x000fe20000000a00 */
[-C--:B------:R-:W-:Y:S02]  /*1070*/  DFMA R140, R140, R106.reuse, RZ ;  /* 0x0000006a8c8c722b */ /* 0x080fe400000000ff */
[----:B------:R-:W-:Y:S01]  /*1080*/  DFMA R136, R136, R106, RZ ;  /* 0x0000006a8888722b */ /* 0x000fe200000000ff */
[----:B------:R-:W1:Y:S01]  /*1090*/  LDS.64 R106, [R7+0x160] ;  /* 0x00016000076a7984 */ /* 0x000e620000000a00 */
[-C--:B------:R-:W-:Y:S01]  /*10a0*/  DFMA R128, R128, R118.reuse, R158 ;  /* 0x000000768080722b */ /* 0x080fe2000000009e */
[----:B------:R-:W2:Y:S01]  /*10b0*/  LDC.64 R158, c[0x0][0x398] ;  /* 0x0000e600ff9e7b82 */ /* 0x000ea20000000a00 */
[----:B------:R-:W-:-:S02]  /*10c0*/  DFMA R124, R124, R118, R146 ;  /* 0x000000767c7c722b */ /* 0x000fc40000000092 */
[----:B------:R-:W3:Y:S01]  /*10d0*/  LDG.E.64.CONSTANT R146, desc[UR4][R126.64+0xb8] ;  /* 0x0000b8047e927981 */ /* 0x000ee2000c1e9b00 */
[-C--:B------:R-:W-:Y:S02]  /*10e0*/  DFMA R122, R122, R118.reuse, R140 ;  /* 0x000000767a7a722b */ /* 0x080fe4000000008c */
[----:B------:R-:W-:Y:S02]  /*10f0*/  DFMA R114, R114, R118, R136 ;  /* 0x000000767272722b */ /* 0x000fe40000000088 */
[----:B0-----:R-:W-:Y:S01]  /*1100*/  DADD R118, R138, R134 ;  /* 0x000000008a767229 */ /* 0x001fe20000000086 */
[----:B--2---:R-:W2:Y:S07]  /*1110*/  LDG.E.64.CONSTANT R140, desc[UR4][R158.64] ;  /* 0x000000049e8c7981 */ /* 0x004eae000c1e9b00 */
[----:B------:R-:W-:-:S02]  /*1120*/  DFMA R152, R152, R118, R124 ;  /* 0x000000769898722b */ /* 0x000fc4000000007c */
[-C--:B------:R-:W-:Y:S01]  /*1130*/  DFMA R110, R110, R118.reuse, R132 ;  /* 0x000000766e6e722b */ /* 0x080fe20000000084 */
[----:B------:R-:W4:Y:S01]  /*1140*/  LDG.E.64.CONSTANT R124, desc[UR4][R158.64+0x20] ;  /* 0x000020049e7c7981 */ /* 0x000f22000c1e9b00 */
[-C--:B------:R-:W-:Y:S02]  /*1150*/  DFMA R108, R108, R118.reuse, R130 ;  /* 0x000000766c6c722b */ /* 0x080fe40000000082 */
[-C--:B------:R-:W-:Y:S01]  /*1160*/  DFMA R144, R144, R118.reuse, R114 ;  /* 0x000000769090722b */ /* 0x080fe20000000072 */
[----:B------:R-:W3:Y:S01]  /*1170*/  LDG.E.64.CONSTANT R132, desc[UR4][R158.64+0x80] ;  /* 0x000080049e847981 */ /* 0x000ee2000c1e9b00 */
[-C--:B------:R-:W-:Y:S02]  /*1180*/  DFMA R148, R148, R118.reuse, R122 ;  /* 0x000000769494722b */ /* 0x080fe4000000007a */
[----:B-1----:R-:W-:Y:S01]  /*1190*/  DADD R114, R150, R106 ;  /* 0x0000000096727229 */ /* 0x002fe2000000006a */
[----:B------:R-:W3:Y:S01]  /*11a0*/  LDG.E.64.CONSTANT R122, desc[UR4][R126.64+0x78] ;  /* 0x000078047e7a7981 */ /* 0x000ee2000c1e9b00 */
[----:B------:R-:W-:-:S03]  /*11b0*/  DFMA R104, R104, R118, R128 ;  /* 0x000000766868722b */ /* 0x000fc60000000080 */
[----:B------:R-:W3:Y:S03]  /*11c0*/  LDG.E.64.CONSTANT R118, desc[UR4][R126.64+0x98] ;  /* 0x000098047e767981 */ /* 0x000ee6000c1e9b00 */
[-C--:B------:R-:W-:Y:S01]  /*11d0*/  DFMA R116, R116, R114.reuse, R108 ;  /* 0x000000727474722b */ /* 0x080fe2000000006c */
[----:B------:R-:W3:Y:S04]  /*11e0*/  LDG.E.64.CONSTANT R128, desc[UR4][R158.64+0x40] ;  /* 0x000040049e807981 */ /* 0x000ee8000c1e9b00 */
        /* <DEDUP_REMOVED lines=9> */
[----:B------:R-:W-:-:S02]  /*1280*/  DADD R134, R138, -R134 ;  /* 0x000000008a867229 */ /* 0x000fc40000000886 */
[----:B------:R-:W-:Y:S01]  /*1290*/  DADD R154, R154, -R142 ;  /* 0x000000009a9a7229 */ /* 0x000fe2000000088e */
[----:B------:R-:W3:Y:S04]  /*12a0*/  LDG.E.64.CONSTANT R160, desc[UR4][R158.64+0xb8] ;  /* 0x0000b8049ea07981 */ /* 0x000ee8000c1e9b00 */
[----:B------:R-:W3:Y:S01]  /*12b0*/  LDG.E.64.CONSTANT R142, desc[UR4][R158.64+0x18] ;  /* 0x000018049e8e7981 */ /* 0x000ee2000c1e9b00 */
[-C--:B--2---:R-:W-:Y:S02]  /*12c0*/  DFMA R140, R140, R156.reuse, RZ ;  /* 0x0000009c8c8c722b */ /* 0x084fe400000000ff */
[-C--:B----4-:R-:W-:Y:S02]  /*12d0*/  DFMA R138, R124, R156.reuse, RZ ;  /* 0x0000009c7c8a722b */ /* 0x090fe400000000ff */
[----:B---3--:R-:W-:-:S02]  /*12e0*/  DFMA R132, R132, R156, RZ ;  /* 0x0000009c8484722b */ /* 0x008fc400000000ff */
[-C--:B------:R-:W-:Y:S01]  /*12f0*/  DFMA R122, R122, R114.reuse, R152 ;  /* 0x000000727a7a722b */ /* 0x080fe20000000098 */
[----:B------:R-:W2:Y:S01]  /*1300*/  LDG.E.64.CONSTANT R152, desc[UR4][R158.64+0xa8] ;  /* 0x0000a8049e987981 */ /* 0x000ea2000c1e9b00 */
[-C--:B------:R-:W-:Y:S02]  /*1310*/  DFMA R118, R118, R114.reuse, R148 ;  /* 0x000000727676722b */ /* 0x080fe40000000094 */
[----:B------:R-:W-:Y:S01]  /*1320*/  DFMA R114, R146, R114, R144 ;  /* 0x000000729272722b */ /* 0x000fe20000000090 */
[----:B------:R-:W3:Y:S01]  /*1330*/  LDG.E.64.CONSTANT R148, desc[UR4][R158.64+0x10] ;  /* 0x000010049e947981 */ /* 0x000ee2000c1e9b00 */
        /* <DEDUP_REMOVED lines=15> */
[----:B------:R-:W4:Y:S04]  /*1430*/  LDG.E.64.CONSTANT R128, desc[UR4][R158.64+0x78] ;  /* 0x000078049e807981 */ /* 0x000f28000c1e9b00 */
[----:B------:R-:W4:Y:S01]  /*1440*/  LDG.E.64.CONSTANT R126, desc[UR4][R158.64+0x98] ;  /* 0x000098049e7e7981 */ /* 0x000f22000c1e9b00 */
[----:B------:R-:W-:Y:S02]  /*1450*/  DADD R106, R150, -R106 ;  /* 0x00000000966a7229 */ /* 0x000fe4000000086a */
[----:B--2---:R-:W-:Y:S02]  /*1460*/  DFMA R152, R152, R154, R156 ;  /* 0x0000009a9898722b */ /* 0x004fe4000000009c */
[-C--:B---3--:R-:W-:Y:S02]  /*1470*/  DFMA R124, R148, R134.reuse, R124 ;  /* 0x00000086947c722b */ /* 0x088fe4000000007c */
[----:B----4-:R-:W-:-:S02]  /*1480*/  DFMA R112, R146, R134, R112 ;  /* 0x000000869270722b */ /* 0x010fc40000000070 */
        /* <DEDUP_REMOVED lines=32> */
.L_x_1121:
[----:B------:R-:W-:Y:S05]  /*1690*/  BSYNC.RECONVERGENT B0 ;  /* 0x0000000000007941 */ /* 0x000fea0003800200 */
.L_x_1120:
[----:B-1----:R-:W-:Y:S01]  /*16a0*/  PRMT R7, R162, 0x5410, R3 ;  /* 0x00005410a2077816 */ /* 0x002fe20000000003 */
[----:B------:R-:W-:Y:S01]  /*16b0*/  UMOV UR6, 0x790b ;  /* 0x0000790b00067882 */ /* 0x000fe20000000000 */
[----:B0-----:R-:W2:Y:S03]  /*16c0*/  LDG.E.64.CONSTANT R102, desc[UR4][R8.64+0x78] ;  /* 0x0000780408667981 */ /* 0x001ea6000c1e9b00 */
[----:B------:R-:W-:Y:S02]  /*16d0*/  IDP.2A.LO.U16.U8 R105, R7, UR6, R6 ;  /* 0x0000000607697c26 */ /* 0x000fe40008001006 */
[----:B------:R-:W3:Y:S02]  /*16e0*/  LDG.E.64.CONSTANT R6, desc[UR4][R8.64+0x98] ;  /* 0x0000980408067981 */ /* 0x000ee4000c1e9b00 */
[----:B------:R-:W-:Y:S02]  /*16f0*/  IMAD R125, R2, 0x533, R105 ;  /* 0x00000533027d7824 */ /* 0x000fe400078e0269 */
[----:B------:R-:W4:Y:S02]  /*1700*/  LDG.E.64.CONSTANT R104, desc[UR4][R8.64+0xb8] ;  /* 0x0000b80408687981 */ /* 0x000f24000c1e9b00 */
[----:B------:R-:W-:-:S05]  /*1710*/  IMAD.WIDE R124, R125, 0x8, R100 ;  /* 0x000000087d7c7825 */ /* 0x000fca00078e0264 */
        /* <DEDUP_REMOVED lines=21> */
[----:B0-----:R-:W-:Y:S04]  /*1870*/  LDS.64 R124, [R3+0x18] ;  /* 0x00001800037c7984 */ /* 0x001fe80000000a00 */
[----:B------:R-:W0:Y:S01]  /*1880*/  LDS.64 R126, [R3+0x20] ;  /* 0x00002000037e7984 */ /* 0x000e220000000a00 */
[----:B-1----:R-:W-:-:S02]  /*1890*/  DADD R132, R142, R128 ;  /* 0x000000008e847229 */ /* 0x002fc40000000080 */
[----:B------:R-:W-:Y:S02]  /*18a0*/  DADD R142, R142, -R128 ;  /* 0x000000008e8e7229 */ /* 0x000fe40000000880 */
[----:B------:R-:W-:-:S04]  /*18b0*/  DADD R130, R140, R134 ;  /* 0x000000008c827229 */ /* 0x000fc80000000086 */
[-C--:B-----5:R-:W-:Y:S02]  /*18c0*/  DFMA R148, R14, R132.reuse, RZ ;  /* 0x000000840e94722b */ /* 0x0a0fe400000000ff */
[-C--:B------:R-:W-:Y:S02]  /*18d0*/  DFMA R144, R22, R132.reuse, RZ ;  /* 0x000000841690722b */ /* 0x080fe400000000ff */
[----:B------:R-:W-:Y:S02]  /*18e0*/  DADD R140, R140, -R134 ;  /* 0x000000008c8c7229 */ /* 0x000fe40000000886 */
[C-C-:B------:R-:W-:Y:S02]  /*18f0*/  DADD R128, R136.reuse, R138.reuse ;  /* 0x0000000088807229 */ /* 0x140fe4000000008a */
[----:B------:R-:W-:Y:S02]  /*1900*/  DADD R134, R136, -R138 ;  /* 0x0000000088867229 */ /* 0x000fe4000000088a */
        /* <DEDUP_REMOVED lines=13> */
[----:B------:R-:W-:Y:S02]  /*19e0*/  DFMA R144, R58, R142, RZ ;  /* 0x0000008e3a90722b */ /* 0x000fe400000000ff */
[----:B------:R-:W-:Y:S02]  /*19f0*/  DADD R124, R124, -R126 ;  /* 0x000000007c7c7229 */ /* 0x000fe4000000087e */
[-C--:B------:R-:W-:Y:S02]  /*1a00*/  DFMA R138, R34, R128.reuse, R138 ;  /* 0x00000080228a722b */ /* 0x080fe4000000008a */
[-C--:B------:R-:W-:Y:S02]  /*1a10*/  DFMA R146, R38, R128.reuse, R146 ;  /* 0x000000802692722b */ /* 0x080fe40000000092 */
[-C--:B------:R-:W-:Y:S02]  /*1a20*/  DFMA R126, R42, R128.reuse, R136 ;  /* 0x000000802a7e722b */ /* 0x080fe40000000088 */
[----:B------:R-:W-:-:S02]  /*1a30*/  DFMA R150, R44, R128, R150 ;  /* 0x000000802c96722b */ /* 0x000fc40000000096 */
[----:B------:R-:W-:Y:S02]  /*1a40*/  DFMA R136, R48, R132, R148 ;  /* 0x000000843088722b */ /* 0x000fe40000000094 */
[-C--:B------:R-:W-:Y:S02]  /*1a50*/  DFMA R154, R62, R142.reuse, RZ ;  /* 0x0000008e3e9a722b */ /* 0x080fe400000000ff */
[----:B------:R-:W-:Y:S02]  /*1a60*/  DFMA R148, R74, R142, RZ ;  /* 0x0000008e4a94722b */ /* 0x000fe400000000ff */
[----:B------:R-:W-:Y:S02]  /*1a70*/  DFMA R152, R60, R140, R144 ;  /* 0x0000008c3c98722b */ /* 0x000fe40000000090 */
        /* <DEDUP_REMOVED lines=21> */
[C-C-:B------:R-:W-:Y:S02]  /*1bd0*/  DADD R134, R138.reuse, -R148.reuse ;  /* 0x000000008a867229 */ /* 0x140fe40000000894 */
[----:B------:R-:W-:Y:S02]  /*1be0*/  DADD R148, R138, R148 ;  /* 0x000000008a947229 */ /* 0x000fe40000000094 */
[-C--:B------:R-:W-:Y:S02]  /*1bf0*/  DFMA R146, R98, R124.reuse, R146 ;  /* 0x0000007c6292722b */ /* 0x080fe40000000092 */
[----:B------:R-:W-:Y:S02]  /*1c00*/  DADD R138, R136, -R154 ;  /* 0x00000000888a7229 */ /* 0x000fe4000000089a */
[----:B---3--:R-:W-:-:S02]  /*1c10*/  DFMA R152, R6, R124, R144 ;  /* 0x0000007c0698722b */ /* 0x008fc40000000090 */
[-C--:B--2---:R-:W-:Y:S02]  /*1c20*/  DFMA R150, R102, R124.reuse, R142 ;  /* 0x0000007c6696722b */ /* 0x084fe4000000008e */
[----:B------:R-:W-:Y:S02]  /*1c30*/  DADD R142, R136, R154 ;  /* 0x00000000888e7229 */ /* 0x000fe4000000009a */
[----:B----4-:R-:W-:Y:S02]  /*1c40*/  DFMA R140, R104, R124, R140 ;  /* 0x0000007c688c722b */ /* 0x010fe4000000008c */
[--C-:B------:R-:W-:Y:S02]  /*1c50*/  DADD R124, R126, -R152.reuse ;  /* 0x000000007e7c7229 */ /* 0x100fe40000000898 */
[----:B------:R-:W-:Y:S02]  /*1c60*/  DMUL R118, R118, R148 ;  /* 0x0000009476767228 */ /* 0x000fe40000000000 */
[----:B------:R-:W-:-:S02]  /*1c70*/  DADD R126, R126, R152 ;  /* 0x000000007e7e7229 */ /* 0x000fc40000000098 */
[----:B------:R-:W-:Y:S02]  /*1c80*/  DADD R136, R128, -R146 ;  /* 0x0000000080887229 */ /* 0x000fe40000000892 */
[----:B------:R-:W-:Y:S02]  /*1c90*/  DADD R144, R130, -R150 ;  /* 0x0000000082907229 */ /* 0x000fe40000000896 */
[----:B------:R-:W-:Y:S02]  /*1ca0*/  DMUL R116, R116, R142 ;  /* 0x0000008e74747228 */ /* 0x000fe40000000000 */
[----:B------:R-:W-:Y:S02]  /*1cb0*/  DADD R128, R128, R146 ;  /* 0x0000000080807229 */ /* 0x000fe40000000092 */
[----:B------:R-:W-:Y:S02]  /*1cc0*/  DADD R130, R130, R150 ;  /* 0x0000000082827229 */ /* 0x000fe40000000096 */
[----:B------:R-:W-:-:S02]  /*1cd0*/  DMUL R122, R122, R124 ;  /* 0x0000007c7a7a7228 */ /* 0x000fc40000000000 */
[----:B------:R-:W-:Y:S02]  /*1ce0*/  DADD R132, R132, R140 ;  /* 0x0000000084847229 */ /* 0x000fe4000000008c */
[CCC-:B------:R-:W-:Y:S02]  /*1cf0*/  DFMA R124, R106.reuse, R134.reuse, R118.reuse ;  /* 0x000000866a7c722b */ /* 0x1c0fe40000000076 */
[----:B------:R-:W-:Y:S02]  /*1d00*/  DFMA R106, R106, -R134, R118 ;  /* 0x800000866a6a722b */ /* 0x000fe40000000076 */
[----:B------:R-:W-:Y:S02]  /*1d10*/  DMUL R110, R110, R126 ;  /* 0x0000007e6e6e7228 */ /* 0x000fe40000000000 */
        /* <DEDUP_REMOVED lines=8> */
[-C--:B------:R-:W-:Y:S02]  /*1da0*/  DFMA R138, R34, R124.reuse, RZ ;  /* 0x0000007c228a722b */ /* 0x080fe400000000ff */
[----:B------:R-:W-:Y:S02]  /*1db0*/  DFMA R144, R46, R124, RZ ;  /* 0x0000007c2e90722b */ /* 0x000fe400000000ff */
[-C--:B------:R-:W-:Y:S02]  /*1dc0*/  DFMA R124, R58, R106.reuse, RZ ;  /* 0x0000006a3a7c722b */ /* 0x080fe400000000ff */
[-C--:B------:R-:W-:Y:S02]  /*1dd0*/  DFMA R132, R60, R106.reuse, RZ ;  /* 0x0000006a3c84722b */ /* 0x080fe400000000ff */
[-C--:B------:R-:W-:Y:S02]  /*1de0*/  DFMA R140, R82, R106.reuse, RZ ;  /* 0x0000006a528c722b */ /* 0x080fe400000000ff */
[----:B------:R-:W-:-:S02]  /*1df0*/  DFMA R146, R94, R106, RZ ;  /* 0x0000006a5e92722b */ /* 0x000fc400000000ff */
        /* <DEDUP_REMOVED lines=8> */
[----:B------:R-:W-:Y:S02]  /*1e80*/  DFMA R8, R8, -R136, R114 ;  /* 0x800000880808722b */ /* 0x000fe40000000072 */
[----:B------:R-:W-:Y:S02]  /*1e90*/  DFMA R144, R48, R126, R144 ;  /* 0x0000007e3090722b */ /* 0x000fe40000000090 */
[----:B------:R-:W-:Y:S02]  /*1ea0*/  DADD R126, R120, R112 ;  /* 0x00000000787e7229 */ /* 0x000fe40000000070 */
[----:B------:R-:W-:-:S02]  /*1eb0*/  DFMA R128, R18, R106, R128 ;  /* 0x0000006a1280722b */ /* 0x000fc40000000080 */
[----:B------:R-:W-:Y:S02]  /*1ec0*/  DADD R124, -R120, R112 ;  /* 0x00000000787c7229 */ /* 0x000fe40000000170 */
        /* <DEDUP_REMOVED lines=8> */
[----:B------:R-:W-:Y:S02]  /*1f50*/  DADD R130, -R122, R110 ;  /* 0x000000007a827229 */ /* 0x000fe4000000016e */
[-C--:B------:R-:W-:Y:S02]  /*1f60*/  DFMA R134, R70, R124.reuse, R132 ;  /* 0x0000007c4686722b */ /* 0x080fe40000000084 */
[----:B------:R-:W-:-:S02]  /*1f70*/  DFMA R138, R72, R124, R138 ;  /* 0x0000007c488a722b */ /* 0x000fc4000000008a */
[-C--:B------:R-:W-:Y:S02]  /*1f80*/  DFMA R140, R88, R124.reuse, R140 ;  /* 0x0000007c588c722b */ /* 0x080fe4000000008c */
[----:B------:R-:W-:Y:S02]  /*1f90*/  DFMA R146, R102, R124, R146 ;  /* 0x0000007c6692722b */ /* 0x000fe40000000092 */
[-C--:B------:R-:W-:Y:S02]  /*1fa0*/  DFMA R100, R24, R126.reuse, R100 ;  /* 0x0000007e1864722b */ /* 0x080fe40000000064 */
[----:B------:R-:W-:Y:S02]  /*1fb0*/  DFMA R106, R40, R126, R142 ;  /* 0x0000007e286a722b */ /* 0x000fe4000000008e */
[----:B------:R-:W-:Y:S02]  /*1fc0*/  DADD R132, R108, R108 ;  /* 0x000000006c847229 */ /* 0x000fe4000000006c */
[----:B------:R-:W-:-:S02]  /*1fd0*/  DADD R128, R122, R110 ;  /* 0x000000007a807229 */ /* 0x000fc4000000006e */
[----:B------:R-:W-:Y:S02]  /*1fe0*/  DFMA R126, R52, R126, R144 ;  /* 0x0000007e347e722b */ /* 0x000fe40000000090 */
[-C--:B------:R-:W-:Y:S02]  /*1ff0*/  DFMA R134, R74, R130.reuse, R134 ;  /* 0x000000824a86722b */ /* 0x080fe40000000086 */
[-C--:B------:R-:W-:Y:S02]  /*2000*/  DFMA R138, R76, R130.reuse, R138 ;  /* 0x000000824c8a722b */ /* 0x080fe4000000008a */
[-C--:B------:R-:W-:Y:S02]  /*2010*/  DFMA R140, R90, R130.reuse, R140 ;  /* 0x000000825a8c722b */ /* 0x080fe4000000008c */
        /* <DEDUP_REMOVED lines=15> */
[----:B------:R-:W-:Y:S01]  /*2110*/  DADD R100, R8, -R134 ;  /* 0x0000000008647229 */ /* 0x000fe20000000886 */
[----:B------:R-:W-:Y:S06]  /*2120*/  BAR.SYNC.DEFER_BLOCKING 0x0 ;  /* 0x0000000000007b1d */ /* 0x000fec0000010000 */
[----:B------:R-:W-:Y:S02]  /*2130*/  DADD R124, R106, -R138 ;  /* 0x000000006a7c7229 */ /* 0x000fe4000000088a */
[----:B------:R-:W-:-:S02]  /*2140*/  DADD R126, R130, -R140 ;  /* 0x00000000827e7229 */ /* 0x000fc4000000088c */
        /* <DEDUP_REMOVED lines=31> */
[----:B------:R-:W5:Y:S01]  /*2340*/  LDS.64 R8, [R3+0x1b8] ;  /* 0x0001b80003087984 */ /* 0x000f620000000a00 */
[----:B0-----:R-:W-:-:S02]  /*2350*/  DADD R136, R132, R134 ;  /* 0x0000000084887229 */ /* 0x001fc40000000086 */
[----:B------:R-:W-:Y:S02]  /*2360*/  DADD R132, R132, -R134 ;  /* 0x0000000084847229 */ /* 0x000fe40000000886 */
[----:B-1----:R-:W-:-:S04]  /*2370*/  DADD R142, R138, R140 ;  /* 0x000000008a8e7229 */ /* 0x002fc8000000008c */
[-C--:B------:R-:W-:Y:S02]  /*2380*/  DFMA R144, R10, R136.reuse, RZ ;  /* 0x000000880a90722b */ /* 0x080fe400000000ff */
[-C--:B------:R-:W-:Y:S02]  /*2390*/  DFMA R146, R12, R136.reuse, RZ ;  /* 0x000000880c92722b */ /* 0x080fe400000000ff */
[-C--:B------:R-:W-:Y:S02]  /*23a0*/  DFMA R148, R34, R136.reuse, RZ ;  /* 0x000000882294722b */ /* 0x080fe400000000ff */
[----:B------:R-:W-:Y:S02]  /*23b0*/  DFMA R150, R46, R136, RZ ;  /* 0x000000882e96722b */ /* 0x000fe400000000ff */
[----:B------:R-:W-:Y:S02]  /*23c0*/  DADD R134, R138, -R140 ;  /* 0x000000008a867229 */ /* 0x000fe4000000088c */
[----:B------:R-:W-:-:S02]  /*23d0*/  DFMA R136, R14, R142, R144 ;  /* 0x0000008e0e88722b */ /* 0x000fc40000000090 */
[-C--:B------:R-:W-:Y:S02]  /*23e0*/  DFMA R138, R16, R142.reuse, R146 ;  /* 0x0000008e108a722b */ /* 0x080fe40000000092 */
[-C--:B------:R-:W-:Y:S02]  /*23f0*/  DFMA R140, R36, R142.reuse, R148 ;  /* 0x0000008e248c722b */ /* 0x080fe40000000094 */
[----:B------:R-:W-:Y:S02]  /*2400*/  DFMA R142, R48, R142, R150 ;  /* 0x0000008e308e722b */ /* 0x000fe40000000096 */
[-C--:B------:R-:W-:Y:S02]  /*2410*/  DFMA R144, R58, R132.reuse, RZ ;  /* 0x000000843a90722b */ /* 0x080fe400000000ff */
[-C--:B------:R-:W-:Y:S02]  /*2420*/  DFMA R148, R60, R132.reuse, RZ ;  /* 0x000000843c94722b */ /* 0x080fe400000000ff */
[----:B------:R-:W-:-:S02]  /*2430*/  DFMA R150, R82, R132, RZ ;  /* 0x000000845296722b */ /* 0x000fc400000000ff */
[----:B------:R-:W-:Y:S02]  /*2440*/  DFMA R152, R94, R132, RZ ;  /* 0x000000845e98722b */ /* 0x000fe400000000ff */
[----:B--2---:R-:W-:Y:S02]  /*2450*/  DADD R146, R124, R130 ;  /* 0x000000007c927229 */ /* 0x004fe40000000082 */
[-C--:B------:R-:W-:Y:S02]  /*2460*/  DFMA R144, R62, R134.reuse, R144 ;  /* 0x000000863e90722b */ /* 0x080fe40000000090 */
[-C--:B------:R-:W-:Y:S02]  /*2470*/  DFMA R148, R64, R134.reuse, R148 ;  /* 0x000000864094722b */ /* 0x080fe40000000094 */
[----:B------:R-:W-:Y:S02]  /*2480*/  DFMA R132, R84, R134, R150 ;  /* 0x000000865484722b */ /* 0x000fe40000000096 */
[----:B------:R-:W-:-:S02]  /*2490*/  DADD R130, R124, -R130 ;  /* 0x000000007c827229 */ /* 0x000fc40000000882 */
[----:B------:R-:W-:Y:S02]  /*24a0*/  DFMA R134, R96, R134, R152 ;  /* 0x000000866086722b */ /* 0x000fe40000000098 */
[-C--:B------:R-:W-:Y:S02]  /*24b0*/  DFMA R136, R18, R146.reuse, R136 ;  /* 0x000000921288722b */ /* 0x080fe40000000088 */
[-C--:B------:R-:W-:Y:S02]  /*24c0*/  DFMA R138, R20, R146.reuse, R138 ;  /* 0x00000092148a722b */ /* 0x080fe4000000008a */
[-C--:B------:R-:W-:Y:S02]  /*24d0*/  DFMA R140, R38, R146.reuse, R140 ;  /* 0x00000092268c722b */ /* 0x080fe4000000008c */
[----:B---3--:R-:W-:Y:S02]  /*24e0*/  DADD R124, R126, R128 ;  /* 0x000000007e7c7229 */ /* 0x008fe40000000080 */
        /* <DEDUP_REMOVED lines=9> */
[----:B------:R-:W-:Y:S02]  /*2580*/  DFMA R146, R52, R124, R146 ;  /* 0x0000007c3492722b */ /* 0x000fe40000000092 */
[----:B----4-:R-:W-:Y:S02]  /*2590*/  DADD R124, R106, R100 ;  /* 0x000000006a7c7229 */ /* 0x010fe40000000064 */
[----:B-----5:R-:W-:Y:S02]  /*25a0*/  DADD R128, R8, R8 ;  /* 0x0000000008807229 */ /* 0x020fe40000000008 */
        /* <DEDUP_REMOVED lines=39> */
.L_x_1123:
[----:B------:R-:W-:Y:S05]  /*2820*/  BSYNC.RECONVERGENT B0 ;  /* 0x0000000000007941 */ /* 0x000fea0003800200 */
.L_x_1122:
        /* <DEDUP_REMOVED lines=17> */
[-C--:B------:R-:W-:Y:S01]  /*2940*/  DFMA R120, R10, R112.reuse, RZ ;  /* 0x000000700a78722b */ /* 0x080fe200000000ff */
[----:B------:R-:W-:Y:S01]  /*2950*/  LDS.64 R4, [R3+0x12e8] ;  /* 0x0012e80003047984 */ /* 0x000fe20000000a00 */
[-C--:B------:R-:W-:Y:S02]  /*2960*/  DFMA R122, R12, R112.reuse, RZ ;  /* 0x000000700c7a722b */ /* 0x080fe400000000ff */
[-C--:B------:R-:W-:Y:S01]  /*2970*/  DFMA R34, R34, R112.reuse, RZ ;  /* 0x000000702222722b */ /* 0x080fe200000000ff */
[----:B------:R-:W0:Y:S01]  /*2980*/  LDS.64 R10, [R3+0x16b0] ;  /* 0x0016b000030a7984 */ /* 0x000e220000000a00 */
[----:B------:R-:W-:-:S02]  /*2990*/  DFMA R46, R46, R112, RZ ;  /* 0x000000702e2e722b */ /* 0x000fc400000000ff */
[--C-:B-1----:R-:W-:Y:S02]  /*29a0*/  DADD R12, R116, R118.reuse ;  /* 0x00000000740c7229 */ /* 0x102fe40000000076 */
        /* <DEDUP_REMOVED lines=19> */
[----:B---3--:R-:W-:Y:S02]  /*2ae0*/  DADD R12, R106, R100 ;  /* 0x000000006a0c7229 */ /* 0x008fe40000000064 */
[-C--:B------:R-:W-:Y:S02]  /*2af0*/  DFMA R58, R66, R108.reuse, R58 ;  /* 0x0000006c423a722b */ /* 0x080fe4000000003a */
[----:B------:R-:W-:Y:S02]  /*2b00*/  DFMA R60, R68, R108, R60 ;  /* 0x0000006c443c722b */ /* 0x000fe4000000003c */
[----:B------:R-:W-:-:S02]  /*2b10*/  DADD R100, R106, -R100 ;  /* 0x000000006a647229 */ /* 0x000fc40000000864 */
[-C--:B------:R-:W-:Y:S02]  /*2b20*/  DFMA R82, R86, R108.reuse, R82 ;  /* 0x0000006c5652722b */ /* 0x080fe40000000052 */
[----:B------:R-:W-:Y:S02]  /*2b30*/  DFMA R94, R98, R108, R94 ;  /* 0x0000006c625e722b */ /* 0x000fe4000000005e */
        /* <DEDUP_REMOVED lines=14> */
[----:B------:R-:W-:Y:S02]  /*2c20*/  DFMA R46, R54, R12, R46 ;  /* 0x0000000c362e722b */ /* 0x000fe4000000002e */
[----:B------:R-:W-:-:S02]  /*2c30*/  DMUL R14, R14, 0.5 ;  /* 0x3fe000000e0e7828 */ /* 0x000fc40000000000 */
        /* <DEDUP_REMOVED lines=21> */
.L_x_1125:
[----:B------:R-:W-:Y:S05]  /*2d90*/  BSYNC.RECONVERGENT B0 ;  /* 0x0000000000007941 */ /* 0x000fea0003800200 */
.L_x_1124:
[----:B------:R-:W-:Y:S06]  /*2da0*/  BAR.SYNC.DEFER_BLOCKING 0x0 ;  /* 0x0000000000007b1d */ /* 0x000fec0000010000 */
[----:B------:R-:W-:Y:S05]  /*2db0*/  @!P0 EXIT ;  /* 0x000000000000894d */ /* 0x000fea0003800000 */
[----:B------:R-:W2:Y:S01]  /*2dc0*/  LDC.64 R4, c[0x0][0x3a8] ;  /* 0x0000ea00ff047b82 */ /* 0x000ea20000000a00 */
[----:B01----:R-:W-:-:S04]  /*2dd0*/  LOP3.LUT R3, R0, 0x3f, RZ, 0xc0, !PT ;  /* 0x0000003f00037812 */ /* 0x003fc800078ec0ff */
        /* <DEDUP_REMOVED lines=11> */
.L_x_1126:
        /* <DEDUP_REMOVED lines=15> */
.L_x_3036:


//--------------------- .text._Z30massMatrixMultiplySharedKernelILi8ELi11ELi1EEviPKdS1_S1_S1_Pd --------------------------
	.section	.text._Z30massMatrixMultiplySharedKernelILi8ELi11ELi1EEviPKdS1_S1_S1_Pd,"ax",@progbits
	.align	128
        .global         _Z30massMatrixMultiplySharedKernelILi8ELi11ELi1EEviPKdS1_S1_S1_Pd
        .type           _Z30massMatrixMultiplySharedKernelILi8ELi11ELi1EEviPKdS1_S1_S1_Pd,@function
        .size           _Z30massMatrixMultiplySharedKernelILi8ELi11ELi1EEviPKdS1_S1_S1_Pd,(.L_x_3037 - _Z30massMatrixMultiplySharedKernelILi8ELi11ELi1EEviPKdS1_S1_S1_Pd)
        .other          _Z30massMatrixMultiplySharedKernelILi8ELi11ELi1EEviPKdS1_S1_S1_Pd,@"STO_CUDA_ENTRY STV_DEFAULT"
_Z30massMatrixMultiplySharedKernelILi8ELi11ELi1EEviPKdS1_S1_S1_Pd:
.text._Z30massMatrixMultiplySharedKernelILi8ELi11ELi1EEviPKdS1_S1_S1_Pd:
        /* <DEDUP_REMOVED lines=46> */
[----:B0-----:R-:W0:Y:S04]  /*02e0*/  LDS.128 R4, [R40+0x29a0] ;  /* 0x0029a00028047984 */ /* 0x001e280000000c00 */
        /* <DEDUP_REMOVED lines=15> */
[----:B0-----:R-:W-:Y:S01]  /*03e0*/  R2UR UR40, R6 ;  /* 0x00000000062872ca */ /* 0x001fe200000e0000 */
[----:B------:R-:W-:Y:S01]  /*03f0*/  IMAD R87, R8, 0x58, R45 ;  /* 0x0000005808577824 */ /* 0x000fe200078e022d */
[----:B------:R-:W-:Y:S01]  /*0400*/  R2UR UR41, R7 ;  /* 0x00000000072972ca */ /* 0x000fe200000e0000 */
[----:B------:R-:W0:Y:S01]  /*0410*/  LDS.64 R74, [R40+0x2998] ;  /* 0x00299800284a7984 */ /* 0x000e220000000a00 */
[----:B------:R-:W-:-:S02]  /*0420*/  R2UR UR8, R4 ;  /* 0x00000000040872ca */ /* 0x000fc400000e0000 */
[----:B------:R-:W-:Y:S01]  /*0430*/  R2UR UR9, R5 ;  /* 0x00000000050972ca */ /* 0x000fe200000e0000 */
[----:B------:R-:W0:Y:S01]  /*0440*/  LDS.64 R76, [R40+0x2a58] ;  /* 0x002a5800284c7984 */ /* 0x000e220000000a00 */
[----:B------:R-:W-:Y:S02]  /*0450*/  R2UR UR43, R11 ;  /* 0x000000000b2b72ca */ /* 0x000fe400000e0000 */
[----:B------:R-:W-:Y:S01]  /*0460*/  R2UR UR11, R9 ;  /* 0x00000000090b72ca */ /* 0x000fe200000e0000 */
[----:B------:R-:W0:Y:S01]  /*0470*/  LDS.64 R78, [R40+0x2ac0] ;  /* 0x002ac000284e7984 */ /* 0x000e220000000a00 */
        /* <DEDUP_REMOVED lines=83> */
[C-C-:B------:R-:W-:Y:S02]  /*09b0*/  DADD R18, R14.reuse, -R16.reuse ;  /* 0x000000000e127229 */ /* 0x140fe40000000810 */
[----:B------:R-:W-:Y:S02]  /*09c0*/  DADD R14, R14, R16 ;  /* 0x000000000e0e7229 */ /* 0x000fe40000000010 */
[C-C-:B------:R-:W-:Y:S02]  /*09d0*/  DADD R16, R22.reuse, -R20.reuse ;  /* 0x0000000016107229 */ /* 0x140fe40000000814 */
[----:B------:R-:W-:Y:S01]  /*09e0*/  DADD R20, R22, R20 ;  /* 0x0000000016147229 */ /* 0x000fe20000000014 */
[----:B------:R-:W-:Y:S01]  /*09f0*/  STS.64 [R9+0x25d0], R18 ;  /* 0x0025d01209007388 */ /* 0x000fe20000000a00 */
[----:B------:R-:W-:-:S02]  /*0a00*/  DADD R22, R26, -R24 ;  /* 0x000000001a167229 */ /* 0x000fc40000000818 */
        /* <DEDUP_REMOVED lines=11> */
[----:B------:R-:W0:Y:S04]  /*0ac0*/  LDS.64 R30, [R40+0x2ac8] ;  /* 0x002ac800281e7984 */ /* 0x000e280000000a00 */
[----:B------:R-:W1:Y:S04]  /*0ad0*/  LDS.64 R32, [R40+0x2a10] ;  /* 0x002a100028207984 */ /* 0x000e680000000a00 */
[----:B------:R-:W2:Y:S01]  /*0ae0*/  LDS.64 R34, [R40+0x2ad0] ;  /* 0x002ad00028227984 */ /* 0x000ea20000000a00 */
[----:B0-----:R-:W-:Y:S02]  /*0af0*/  DFMA R28, R60, R30, R28 ;  /* 0x0000001e3c1c722b */ /* 0x001fe4000000001c */
[----:B-1----:R-:W-:-:S06]  /*0b00*/  DFMA R26, R12, R32, R26 ;  /* 0x000000200c1a722b */ /* 0x002fcc000000001a */
[----:B--2---:R-:W-:-:S08]  /*0b10*/  DFMA R28, R2, R34, R28 ;  /* 0x00000022021c722b */ /* 0x004fd0000000001c */
        /* <DEDUP_REMOVED lines=38> */
.L_x_1128:
[----:B------:R-:W-:Y:S05]  /*0d80*/  BSYNC.RECONVERGENT B0 ;  /* 0x0000000000007941 */ /* 0x000fea0003800200 */
.L_x_1127:
        /* <DEDUP_REMOVED lines=9> */
[----:B------:R1:W1:Y:S04]  /*0e20*/  LDS.128 R4, [R40+0x2a10] ;  /* 0x002a100028047984 */ /* 0x0002680000000c00 */
[----:B0-----:R0:W0:Y:S04]  /*0e30*/  LDS.128 R8, [R40+0x2ad0] ;  /* 0x002ad00028087984 */ /* 0x0010280000000c00 */
[----:B------:R0:W0:Y:S04]  /*0e40*/  LDS.128 R12, [R40+0x2a20] ;  /* 0x002a2000280c7984 */ /* 0x0000280000000c00 */
[----:B------:R0:W0:Y:S04]  /*0e50*/  LDS.128 R16, [R40+0x2ae0] ;  /* 0x002ae00028107984 */ /* 0x0000280000000c00 */
[----:B------:R0:W0:Y:S04]  /*0e60*/  LDS.128 R20, [R40+0x2a30] ;  /* 0x002a300028147984 */ /* 0x0000280000000c00 */
[----:B------:R0:W0:Y:S04]  /*0e70*/  LDS.128 R24, [R40+0x2af0] ;  /* 0x002af00028187984 */ /* 0x0000280000000c00 */
[----:B------:R0:W0:Y:S04]  /*0e80*/  LDS.128 R28, [R40+0x2a40] ;  /* 0x002a4000281c7984 */ /* 0x0000280000000c00 */
[----:B------:R0:W0:Y:S01]  /*0e90*/  LDS.128 R32, [R40+0x2b00] ;  /* 0x002b000028207984 */ /* 0x0000220000000c00 */
[----:B--2---:R-:W-:Y:S05]  /*0ea0*/  BRA `(.L_x_1131) ;  /* 0x0000000400947947 */ /* 0x004fea0003800000 */
.L_x_1130:
[----:B------:R-:W-:Y:S04]  /*0eb0*/  LDS.64 R48, [R41] ;  /* 0x0000000029307984 */ /* 0x000fe80000000a00 */
[----:B-----5:R-:W1:Y:S04]  /*0ec0*/  LDS.64 R2, [R41+0x268] ;  /* 0x0002680029027984 */ /* 0x020e680000000a00 */
[----:B------:R-:W-:Y:S04]  /*0ed0*/  LDS.64 R54, [R41+0xb0] ;  /* 0x0000b00029367984 */ /* 0x000fe80000000a00 */
[----:B------:R-:W2:Y:S04]  /*0ee0*/  LDS.64 R6, [R41+0x1b8] ;  /* 0x0001b80029067984 */ /* 0x000ea80000000a00 */
[----:B------:R-:W-:Y:S04]  /*0ef0*/  LDS.64 R52, [R41+0x58] ;  /* 0x0000580029347984 */ /* 0x000fe80000000a00 */
[----:B------:R-:W3:Y:S04]  /*0f00*/  LDS.64 R4, [R41+0x210] ;  /* 0x0002100029047984 */ /* 0x000ee80000000a00 */
        /* <DEDUP_REMOVED lines=8> */
[----:B---3--:R-:W-:-:S02]  /*0f90*/  DADD R46, R52, R4 ;  /* 0x00000000342e7229 */ /* 0x008fc40000000004 */
        /* <DEDUP_REMOVED lines=25> */
[----:B------:R-:W-:Y:S02]  /*1130*/  DADD R14, R8, -R12 ;  /* 0x00000000080e7229 */ /* 0x000fe4000000080c */
[----:B------:R-:W-:Y:S02]  /*1140*/  DADD R20, R16, -R18 ;  /* 0x0000000010147229 */ /* 0x000fe40000000812 */
[----:B------:R-:W-:Y:S02]  /*1150*/  DADD R12, R8, R12 ;  /* 0x00000000080c7229 */ /* 0x000fe4000000000c */
        /* <DEDUP_REMOVED lines=58> */
.L_x_1131:
[----:B------:R-:W-:Y:S05]  /*1500*/  BSYNC.RECONVERGENT B0 ;  /* 0x0000000000007941 */ /* 0x000fea0003800200 */
.L_x_1129:
[----:B01----:R-:W-:Y:S01]  /*1510*/  LOP3.LUT R40, R0, 0xffff, RZ, 0xc0, !PT ;  /* 0x0000ffff00287812 */ /* 0x003fe200078ec0ff */
[----:B------:R-:W-:Y:S04]  /*1520*/  BAR.SYNC.DEFER_BLOCKING 0x0 ;  /* 0x0000000000007b1d */ /* 0x000fe80000010000 */
[----:B------:R-:W-:-:S04]  /*1530*/  IMAD R40, R40, 0x1746, RZ ;  /* 0x0000174628287824 */ /* 0x000fc800078e02ff */
[----:B------:R-:W0:Y:S01]  /*1540*/  LDC.64 R90, c[0x0][0x388] ;  /* 0x0000e200ff5a7b82 */ /* 0x000e220000000a00 */
[----:B------:R-:W-:Y:S01]  /*1550*/  UMOV UR38, 0x790b ;  /* 0x0000790b00267882 */ /* 0x000fe20000000000 */
[----:B------:R-:W-:-:S04]  /*1560*/  SHF.R.U32.HI R66, RZ, 0x10, R40 ;  /* 0x00000010ff427819 */ /* 0x000fc80000011628 */
[C---:B------:R-:W-:Y:S01]  /*1570*/  PRMT R40, R66.reuse, 0x9910, RZ ;  /* 0x0000991042287816 */ /* 0x040fe200000000ff */
[----:B------:R-:W-:-:S04]  /*1580*/  IMAD R88, R66, 0x3c8, R45 ;  /* 0x000003c842587824 */ /* 0x000fc800078e022d */
[----:B------:R-:W-:-:S04]  /*1590*/  IMAD R40, R40, 0xb, RZ ;  /* 0x0000000b28287824 */ /* 0x000fc800078e02ff */
[----:B------:R-:W-:-:S05]  /*15a0*/  IMAD.MOV R40, RZ, RZ, -R40 ;  /* 0x000000ffff287224 */ /* 0x000fca00078e0a28 */
[----:B------:R-:W-:-:S05]  /*15b0*/  PRMT R67, R40, 0x7710, RZ ;  /* 0x0000771028437816 */ /* 0x000fca00000000ff */
[----:B------:R-:W-:-:S05]  /*15c0*/  IMAD.IADD R67, R67, 0x1, R0 ;  /* 0x0000000143437824 */ /* 0x000fca00078e0200 */
[C---:B--2---:R-:W-:Y:S02]  /*15d0*/  LOP3.LUT R41, R67.reuse, 0xffff, RZ, 0xc0, !PT ;  /* 0x0000ffff43297812 */ /* 0x044fe400078ec0ff */
[----:B------:R-:W-:-:S03]  /*15e0*/  PRMT R66, R67, 0x5410, R66 ;  /* 0x0000541043427816 */ /* 0x000fc60000000042 */
[----:B------:R-:W-:-:S05]  /*15f0*/  IMAD R88, R41, 0x58, R88 ;  /* 0x0000005829587824 */ /* 0x000fca00078e0258 */
[----:B------:R-:W-:Y:S04]  /*1600*/  LDS.64 R42, [R88] ;  /* 0x00000000582a7984 */ /* 0x000fe80000000a00 */
[----:B------:R-:W1:Y:S04]  /*1610*/  LDS.64 R40, [R88+0x38] ;  /* 0x0000380058287984 */ /* 0x000e680000000a00 */
[----:B------:R-:W-:Y:S04]  /*1620*/  LDS.64 R62, [R88+0x8] ;  /* 0x00000800583e7984 */ /* 0x000fe80000000a00 */
[----:B------:R-:W2:Y:S04]  /*1630*/  LDS.64 R46, [R88+0x30] ;  /* 0x00003000582e7984 */ /* 0x000ea80000000a00 */
[----:B------:R-:W-:Y:S04]  /*1640*/  LDS.64 R68, [R88+0x10] ;  /* 0x0000100058447984 */ /* 0x000fe80000000a00 */
[----:B------:R-:W5:Y:S04]  /*1650*/  LDS.64 R64, [R88+0x28] ;  /* 0x0000280058407984 */ /* 0x000f680000000a00 */
[----:B------:R-:W-:Y:S04]  /*1660*/  LDS.64 R48, [R88+0x18] ;  /* 0x0000180058307984 */ /* 0x000fe80000000a00 */
[----:B------:R-:W3:Y:S01]  /*1670*/  LDS.64 R60, [R88+0x20] ;  /* 0x00002000583c7984 */ /* 0x000ee20000000a00 */
[----:B-1----:R-:W-:-:S02]  /*1680*/  DADD R44, R42, R40 ;  /* 0x000000002a2c7229 */ /* 0x002fc40000000028 */
[----:B------:R-:W-:Y:S02]  /*1690*/  DADD R42, R42, -R40 ;  /* 0x000000002a2a7229 */ /* 0x000fe40000000828 */
[----:B--2---:R-:W-:-:S04]  /*16a0*/  DADD R50, R62, R46 ;  /* 0x000000003e327229 */ /* 0x004fc8000000002e */
[C---:B------:R-:W-:Y:S02]  /*16b0*/  DFMA R54, R44.reuse, UR60, RZ ;  /* 0x0000003c2c367c2b */ /* 0x040fe400080000ff */
[C---:B------:R-:W-:Y:S02]  /*16c0*/  DFMA R52, R44.reuse, UR4, RZ ;  /* 0x000000042c347c2b */ /* 0x040fe400080000ff */
[C---:B------:R-:W-:Y:S02]  /*16d0*/  DFMA R82, R44.reuse, UR44, RZ ;  /* 0x0000002c2c527c2b */ /* 0x040fe400080000ff */
[C---:B------:R-:W-:Y:S02]  /*16e0*/  DFMA R40, R44.reuse, UR52, RZ ;  /* 0x000000342c287c2b */ /* 0x040fe400080000ff */
[C---:B------:R-:W-:Y:S02]  /*16f0*/  DFMA R56, R44.reuse, R6, RZ ;  /* 0x000000062c38722b */ /* 0x040fe400000000ff */
[----:B------:R-:W-:-:S02]  /*1700*/  DFMA R44, R44, R22, RZ ;  /* 0x000000162c2c722b */ /* 0x000fc400000000ff */
[C-C-:B-----5:R-:W-:Y:S02]  /*1710*/  DADD R58, R68.reuse, R64.reuse ;  /* 0x00000000443a7229 */ /* 0x160fe40000000040 */
[----:B------:R-:W-:Y:S01]  /*1720*/  DADD R64, R68, -R64 ;  /* 0x0000000044407229 */ /* 0x000fe20000000840 */
[----:B------:R-:W-:Y:S01]  /*1730*/  IMAD.MOV.U32 R69, RZ, RZ, 0xa ;  /* 0x0000000aff457424 */ /* 0x000fe200078e00ff */
[----:B------:R-:W-:Y:S02]  /*1740*/  DADD R62, R62, -R46 ;  /* 0x000000003e3e7229 */ /* 0x000fe4000000082e */
[C---:B------:R-:W-:Y:S01]  /*1750*/  DFMA R46, R50.reuse, UR32, R54 ;  /* 0x00000020322e7c2b */ /* 0x040fe20008000036 */
[----:B------:R-:W-:Y:S01]  /*1760*/  IDP.2A.LO.U16.U8 R67, R66, UR38, R69 ;  /* 0x0000002642437c26 */ /* 0x000fe20008001045 */
[C---:B------:R-:W-:Y:S02]  /*1770*/  DFMA R52, R50.reuse, UR8, R52 ;  /* 0x0000000832347c2b */ /* 0x040fe40008000034 */
[C---:B------:R-:W-:Y:S01]  /*1780*/  DFMA R82, R50.reuse, UR16, R82 ;  /* 0x0000001032527c2b */ /* 0x040fe20008000052 */
[----:B------:R-:W-:Y:S01]  /*1790*/  IMAD R67, R86, 0x533, R67 ;  /* 0x0000053356437824 */ /* 0x000fe200078e0243 */
[----:B------:R-:W-:-:S02]  /*17a0*/  DFMA R40, R50, UR24, R40 ;  /* 0x0000001832287c2b */ /* 0x000fc40008000028 */
[C---:B------:R-:W-:Y:S01]  /*17b0*/  DFMA R54, R50.reuse, R12, R56 ;  /* 0x0000000c3236722b */ /* 0x040fe20000000038 */
[----:B0-----:R-:W-:Y:S01]  /*17c0*/  IMAD.WIDE R90, R67, 0x8, R90 ;  /* 0x00000008435a7825 */ /* 0x001fe200078e025a */
[----:B------:R-:W-:Y:S02]  /*17d0*/  DFMA R50, R50, R28, R44 ;  /* 0x0000001c3232722b */ /* 0x000fe4000000002c */
[C---:B------:R-:W-:Y:S02]  /*17e0*/  DFMA R56, R42.reuse, UR6, RZ ;  /* 0x000000062a387c2b */ /* 0x040fe400080000ff */
[C---:B------:R-:W-:Y:S01]  /*17f0*/  DFMA R84, R42.reuse, UR46, RZ ;  /* 0x0000002e2a547c2b */ /* 0x040fe200080000ff */
[----:B------:R-:W2:Y:S01]  /*1800*/  LDG.E.64.CONSTANT R78, desc[UR36][R90.64+-0x50] ;  /* 0xffffb0245a4e7981 */ /* 0x000ea2000c1e9b00 */
[C---:B------:R-:W-:Y:S02]  /*1810*/  DFMA R44, R42.reuse, UR54, RZ ;  /* 0x000000362a2c7c2b */ /* 0x040fe400080000ff */
[C---:B------:R-:W-:Y:S01]  /*1820*/  DFMA R72, R42.reuse, UR62, RZ ;  /* 0x0000003e2a487c2b */ /* 0x040fe200080000ff */
[----:B------:R-:W5:Y:S01]  /*1830*/  LDG.E.64.CONSTANT R68, desc[UR36][R90.64+-0x38] ;  /* 0xffffc8245a447981 */ /* 0x000f62000c1e9b00 */
[----:B------:R-:W-:-:S02]  /*1840*/  DFMA R80, R42, R10, RZ ;  /* 0x0000000a2a50722b */ /* 0x000fc400000000ff */
[----:B------:R-:W-:Y:S01]  /*1850*/  DFMA R70, R42, R26, RZ ;  /* 0x0000001a2a46722b */ /* 0x000fe200000000ff */
[----:B------:R-:W5:Y:S01]  /*1860*/  LDG.E.64.CONSTANT R66, desc[UR36][R90.64+-0x28] ;  /* 0xffffd8245a427981 */ /* 0x000f62000c1e9b00 */
[C---:B------:R-:W-:Y:S02]  /*1870*/  DFMA R56, R62.reuse, UR10, R56 ;  /* 0x0000000a3e387c2b */ /* 0x040fe40008000038 */
[C---:B------:R-:W-:Y:S01]  /*1880*/  DFMA R84, R62.reuse, UR18, R84 ;  /* 0x000000123e547c2b */ /* 0x040fe20008000054 */
        /* <DEDUP_REMOVED lines=10> */
[C---:B------:R-:W-:Y:S02]  /*1930*/  DFMA R40, R58.reuse, UR56, R40 ;  /* 0x000000383a287c2b */ /* 0x040fe40008000028 */
[C---:B------:R-:W-:Y:S02]  /*1940*/  DFMA R46, R58.reuse, UR64, R46 ;  /* 0x000000403a2e7c2b */ /* 0x040fe4000800002e */
[----:B------:R-:W-:-:S02]  /*1950*/  DFMA R54, R58, R14, R54 ;  /* 0x0000000e3a36722b */ /* 0x000fc40000000036 */
[----:B------:R-:W-:Y:S02]  /*1960*/  DFMA R50, R58, R30, R50 ;  /* 0x0000001e3a32722b */ /* 0x000fe40000000032 */
[----:B---3--:R-:W-:Y:S02]  /*1970*/  DADD R58, R48, R60 ;  /* 0x00000000303a7229 */ /* 0x008fe4000000003c */
[C---:B------:R-:W-:Y:S02]  /*1980*/  DFMA R56, R64.reuse, UR42, R56 ;  /* 0x0000002a40387c2b */ /* 0x040fe40008000038 */
[C---:B------:R-:W-:Y:S02]  /*1990*/  DFMA R84, R64.reuse, UR50, R84 ;  /* 0x0000003240547c2b */ /* 0x040fe40008000054 */
[C---:B------:R-:W-:Y:S02]  /*19a0*/  DFMA R44, R64.reuse, UR58, R44 ;  /* 0x0000003a402c7c2b */ /* 0x040fe4000800002c */
[----:B------:R-:W-:-:S02]  /*19b0*/  DFMA R42, R64, R2, R42 ;  /* 0x00000002402a722b */ /* 0x000fc4000000002a */
[C---:B------:R-:W-:Y:S02]  /*19c0*/  DFMA R80, R64.reuse, R18, R80 ;  /* 0x000000124050722b */ /* 0x040fe40000000050 */
[----:B------:R-:W-:Y:S02]  /*19d0*/  DFMA R62, R64, R34, R62 ;  /* 0x00000022403e722b */ /* 0x000fe4000000003e */
[----:B------:R-:W-:Y:S01]  /*19e0*/  DADD R48, R48, -R60 ;  /* 0x0000000030307229 */ /* 0x000fe2000000083c */
[----:B------:R-:W3:Y:S01]  /*19f0*/  LDG.E.64.CONSTANT R64, desc[UR36][R90.64] ;  /* 0x000000245a407981 */ /* 0x000ee2000c1e9b00 */
[C---:B------:R-:W-:Y:S02]  /*1a00*/  DFMA R52, R58.reuse, UR12, R52 ;  /* 0x0000000c3a347c2b */ /* 0x040fe40008000034 */
[C---:B------:R-:W-:Y:S01]  /*1a10*/  DFMA R82, R58.reuse, UR20, R82 ;  /* 0x000000143a527c2b */ /* 0x040fe20008000052 */
[----:B------:R-:W3:Y:S01]  /*1a20*/  LDG.E.64.CONSTANT R60, desc[UR36][R90.64+-0x8] ;  /* 0xfffff8245a3c7981 */ /* 0x000ee2000c1e9b00 */
[----:B------:R-:W-:-:S02]  /*1a30*/  DFMA R40, R58, UR28, R40 ;  /* 0x0000001c3a287c2b */ /* 0x000fc40008000028 */
[C---:B------:R-:W-:Y:S02]  /*1a40*/  DFMA R56, R48.reuse, UR14, R56 ;  /* 0x0000000e30387c2b */ /* 0x040fe40008000038 */
[C---:B------:R-:W-:Y:S02]  /*1a50*/  DFMA R84, R48.reuse, UR22, R84 ;  /* 0x0000001630547c2b */ /* 0x040fe40008000054 */
[C---:B------:R-:W-:Y:S02]  /*1a60*/  DFMA R44, R48.reuse, UR30, R44 ;  /* 0x0000001e302c7c2b */ /* 0x040fe4000800002c */
[C---:B------:R-:W-:Y:S02]  /*1a70*/  DFMA R42, R48.reuse, R8, R42 ;  /* 0x00000008302a722b */ /* 0x040fe4000000002a */
[C---:B------:R-:W-:Y:S02]  /*1a80*/  DFMA R80, R48.reuse, R24, R80 ;  /* 0x000000183050722b */ /* 0x040fe40000000050 */
[----:B----4-:R-:W-:Y:S01]  /*1a90*/  DFMA R62, R48, R38, R62 ;  /* 0x00000026303e722b */ /* 0x010fe2000000003e */
[----:B------:R-:W4:Y:S01]  /*1aa0*/  LDG.E.64.CONSTANT R48, desc[UR36][R90.64+-0x30] ;  /* 0xffffd0245a307981 */ /* 0x000f22000c1e9b00 */
[----:B------:R-:W-:-:S02]  /*1ab0*/  DFMA R46, R58, R4, R46 ;  /* 0x000000043a2e722b */ /* 0x000fc4000000002e */
[C---:B------:R-:W-:Y:S02]  /*1ac0*/  DFMA R54, R58.reuse, R20, R54 ;  /* 0x000000143a36722b */ /* 0x040fe40000000036 */
[----:B------:R-:W-:Y:S01]  /*1ad0*/  DFMA R50, R58, R36, R50 ;  /* 0x000000243a32722b */ /* 0x000fe20000000032 */
[----:B------:R-:W4:Y:S07]  /*1ae0*/  LDG.E.64.CONSTANT R58, desc[UR36][R90.64+-0x10] ;  /* 0xfffff0245a3a7981 */ /* 0x000f2e000c1e9b00 */
[----:B------:R-:W-:-:S02]  /*1af0*/  DADD R50, R50, R62 ;  /* 0x0000000032327229 */ /* 0x000fc4000000003e */
[C-C-:B------:R-:W-:Y:S02]  /*1b00*/  DADD R62, R46.reuse, -R42.reuse ;  /* 0x000000002e3e7229 */ /* 0x140fe4000000082a */
[----:B------:R-:W-:Y:S02]  /*1b10*/  DADD R46, R46, R42 ;  /* 0x000000002e2e7229 */ /* 0x000fe4000000002a */
[C-C-:B------:R-:W-:Y:S02]  /*1b20*/  DADD R42, R54.reuse, -R80.reuse ;  /* 0x00000000362a7229 */ /* 0x140fe40000000850 */
[----:B------:R-:W-:Y:S02]  /*1b30*/  DADD R54, R54, R80 ;  /* 0x0000000036367229 */ /* 0x000fe40000000050 */
[C-C-:B------:R-:W-:Y:S02]  /*1b40*/  DADD R80, R52.reuse, R56.reuse ;  /* 0x0000000034507229 */ /* 0x140fe40000000038 */
[----:B------:R-:W-:-:S02]  /*1b50*/  DADD R52, R52, -R56 ;  /* 0x0000000034347229 */ /* 0x000fc40000000838 */
[C-C-:B------:R-:W-:Y:S02]  /*1b60*/  DADD R56, R82.reuse, -R84.reuse ;  /* 0x0000000052387229 */ /* 0x140fe40000000854 */
[----:B------:R-:W-:Y:S01]  /*1b70*/  DADD R82, R82, R84 ;  /* 0x0000000052527229 */ /* 0x000fe20000000054 */
[----:B------:R-:W-:Y:S01]  /*1b80*/  ISETP.GT.U32.AND P2, PT, R0, 0x57, PT ;  /* 0x000000570000780c */ /* 0x000fe20003f44070 */
[----:B------:R-:W-:Y:S01]  /*1b90*/  BSSY.RECONVERGENT B0, `(.L_x_1132) ;  /* 0x00000b8000007945 */ /* 0x000fe20003800200 */
[----:B------:R-:W-:Y:S06]  /*1ba0*/  BAR.SYNC.DEFER_BLOCKING 0x0 ;  /* 0x0000000000007b1d */ /* 0x000fec0000010000 */
[----:B--2---:R-:W-:-:S02]  /*1bb0*/  DMUL R78, R78, R80 ;  /* 0x000000504e4e7228 */ /* 0x004fc40000000000 */
[--C-:B------:R-:W-:Y:S02]  /*1bc0*/  DADD R80, R40, R44.reuse ;  /* 0x0000000028507229 */ /* 0x100fe4000000002c */
[----:B-----5:R-:W-:Y:S02]  /*1bd0*/  DMUL R46, R68, R46 ;  /* 0x0000002e442e7228 */ /* 0x020fe40000000000 */
[----:B------:R-:W-:Y:S02]  /*1be0*/  DADD R40, R40, -R44 ;  /* 0x0000000028287229 */ /* 0x000fe4000000082c */
[----:B------:R-:W-:Y:S02]  /*1bf0*/  DMUL R50, R66, R50 ;  /* 0x0000003242327228 */ /* 0x000fe40000000000 */
[----:B------:R-:W-:Y:S02]  /*1c00*/  DMUL R42, R74, R42 ;  /* 0x0000002a4a2a7228 */ /* 0x000fe40000000000 */
[----:B------:R-:W-:-:S02]  /*1c10*/  DMUL R72, R72, R82 ;  /* 0x0000005248487228 */ /* 0x000fc40000000000 */
[----:B------:R-:W-:Y:S02]  /*1c20*/  DMUL R70, R70, R80 ;  /* 0x0000005046467228 */ /* 0x000fe40000000000 */
[----:B------:R-:W-:Y:S02]  /*1c30*/  DMUL R62, R76, R62 ;  /* 0x0000003e4c3e7228 */ /* 0x000fe40000000000 */
[CCC-:B---3--:R-:W-:Y:S02]  /*1c40*/  DFMA R68, R64.reuse, R52.reuse, R78.reuse ;  /* 0x000000344044722b */ /* 0x1c8fe4000000004e */
[----:B------:R-:W-:Y:S02]  /*1c50*/  DFMA R64, R64, -R52, R78 ;  /* 0x800000344040722b */ /* 0x000fe4000000004e */
[CCC-:B------:R-:W-:Y:S02]  /*1c60*/  DFMA R66, R60.reuse, R56.reuse, R72.reuse ;  /* 0x000000383c42722b */ /* 0x1c0fe40000000048 */
[----:B------:R-:W-:-:S02]  /*1c70*/  DFMA R44, R60, -R56, R72 ;  /* 0x800000383c2c722b */ /* 0x000fc40000000048 */
[C---:B------:R-:W-:Y:S02]  /*1c80*/  DFMA R60, R68.reuse, UR4, RZ ;  /* 0x00000004443c7c2b */ /* 0x040fe400080000ff */
[C---:B------:R-:W-:Y:S02]  /*1c90*/  DFMA R80, R68.reuse, UR8, RZ ;  /* 0x0000000844507c2b */ /* 0x040fe400080000ff */
[C---:B------:R-:W-:Y:S02]  /*1ca0*/  DFMA R74, R68.reuse, UR40, RZ ;  /* 0x00000028444a7c2b */ /* 0x040fe400080000ff */
[----:B------:R-:W-:Y:S02]  /*1cb0*/  DFMA R68, R68, UR12, RZ ;  /* 0x0000000c44447c2b */ /* 0x000fe400080000ff */
[C---:B------:R-:W-:Y:S02]  /*1cc0*/  DFMA R56, R64.reuse, UR6, RZ ;  /* 0x0000000640387c2b */ /* 0x040fe400080000ff */
[----:B------:R-:W-:-:S02]  /*1cd0*/  DFMA R52, R64, UR42, RZ ;  /* 0x0000002a40347c2b */ /* 0x000fc400080000ff */
[----:B----4-:R-:W-:Y:S02]  /*1ce0*/  DMUL R48, R48, R54 ;  /* 0x0000003630307228 */ /* 0x010fe40000000000 */
[C---:B------:R-:W-:Y:S02]  /*1cf0*/  DFMA R54, R64.reuse, UR10, RZ ;  /* 0x0000000a40367c2b */ /* 0x040fe400080000ff */
[----:B------:R-:W-:Y:S02]  /*1d00*/  DFMA R76, R64, UR14, RZ ;  /* 0x0000000e404c7c2b */ /* 0x000fe400080000ff */
        /* <DEDUP_REMOVED lines=9> */
[----:B------:R-:W-:Y:S02]  /*1da0*/  DFMA R40, R58, -R40, R70 ;  /* 0x800000283a28722b */ /* 0x000fe40000000046 */
[C---:B------:R-:W-:Y:S02]  /*1db0*/  DFMA R60, R68.reuse, UR52, R60 ;  /* 0x00000034443c7c2b */ /* 0x040fe4000800003c */
[C---:B------:R-:W-:Y:S02]  /*1dc0*/  DFMA R64, R68.reuse, UR24, R64 ;  /* 0x0000001844407c2b */ /* 0x040fe40008000040 */
[C---:B------:R-:W-:Y:S02]  /*1dd0*/  DFMA R74, R68.reuse, UR56, R74 ;  /* 0x00000038444a7c2b */ /* 0x040fe4000800004a */
[----:B------:R-:W-:Y:S02]  /*1de0*/  DFMA R68, R68, UR28, R66 ;  /* 0x0000001c44447c2b */ /* 0x000fe40008000042 */
[----:B------:R-:W-:-:S02]  /*1df0*/  DADD R66, -R62, R46 ;  /* 0x000000003e427229 */ /* 0x000fc4000000012e */
[C---:B------:R-:W-:Y:S02]  /*1e00*/  DFMA R56, R40.reuse, UR54, R56 ;  /* 0x0000003628387c2b */ /* 0x040fe40008000038 */
[C---:B------:R-:W-:Y:S02]  /*1e10*/  DFMA R54, R40.reuse, UR26, R54 ;  /* 0x0000001a28367c2b */ /* 0x040fe40008000036 */
[C---:B------:R-:W-:Y:S02]  /*1e20*/  DFMA R52, R40.reuse, UR58, R52 ;  /* 0x0000003a28347c2b */ /* 0x040fe40008000034 */
[----:B------:R-:W-:Y:S02]  /*1e30*/  DFMA R44, R40, UR30, R44 ;  /* 0x0000001e282c7c2b */ /* 0x000fe4000800002c */
[----:B------:R-:W-:Y:S02]  /*1e40*/  DADD R58, R62, R46 ;  /* 0x000000003e3a7229 */ /* 0x000fe4000000002e */
[----:B------:R-:W-:-:S02]  /*1e50*/  DADD R76, -R42, R48 ;  /* 0x000000002a4c7229 */ /* 0x000fc40000000130 */
[C---:B------:R-:W-:Y:S02]  /*1e60*/  DFMA R56, R66.reuse, UR62, R56 ;  /* 0x0000003e42387c2b */ /* 0x040fe40008000038 */
[C---:B------:R-:W-:Y:S02]  /*1e70*/  DFMA R54, R66.reuse, UR34, R54 ;  /* 0x0000002242367c2b */ /* 0x040fe40008000036 */
[C---:B------:R-:W-:Y:S02]  /*1e80*/  DFMA R40, R66.reuse, R2, R52 ;  /* 0x000000024228722b */ /* 0x040fe40000000034 */
[----:B------:R-:W-:Y:S02]  /*1e90*/  DFMA R82, R66, R8, R44 ;  /* 0x000000084252722b */ /* 0x000fe4000000002c */
[C---:B------:R-:W-:Y:S02]  /*1ea0*/  DFMA R60, R58.reuse, UR60, R60 ;  /* 0x0000003c3a3c7c2b */ /* 0x040fe4000800003c */
[----:B------:R-:W-:-:S02]  /*1eb0*/  DFMA R64, R58, UR32, R64 ;  /* 0x000000203a407c2b */ /* 0x000fc40008000040 */
[----:B------:R-:W-:Y:S02]  /*1ec0*/  DADD R80, R50, R50 ;  /* 0x0000000032507229 */ /* 0x000fe40000000032 */
[----:B------:R-:W-:Y:S02]  /*1ed0*/  DADD R66, R42, R48 ;  /* 0x000000002a427229 */ /* 0x000fe40000000030 */
[C---:B------:R-:W-:Y:S02]  /*1ee0*/  DFMA R74, R58.reuse, UR64, R74 ;  /* 0x000000403a4a7c2b */ /* 0x040fe4000800004a */
[----:B------:R-:W-:Y:S02]  /*1ef0*/  DFMA R68, R58, R4, R68 ;  /* 0x000000043a44722b */ /* 0x000fe40000000044 */
[----:B------:R-:W-:Y:S02]  /*1f00*/  DFMA R58, R76, R10, R56 ;  /* 0x0000000a4c3a722b */ /* 0x000fe40000000038 */
[----:B------:R-:W-:-:S02]  /*1f10*/  DADD R44, R50, -R50 ;  /* 0x00000000322c7229 */ /* 0x000fc40000000832 */
[----:B------:R-:W-:Y:S02]  /*1f20*/  DFMA R52, R76, R16, R54 ;  /* 0x000000104c34722b */ /* 0x000fe40000000036 */
[----:B------:R-:W-:Y:S02]  /*1f30*/  DMUL R56, R80, 0.5 ;  /* 0x3fe0000050387828 */ /* 0x000fe40000000000 */
[C---:B------:R-:W-:Y:S02]  /*1f40*/  DFMA R60, R66.reuse, R6, R60 ;  /* 0x00000006423c722b */ /* 0x040fe4000000003c */
[----:B------:R-:W-:Y:S02]  /*1f50*/  DFMA R64, R66, R12, R64 ;  /* 0x0000000c4240722b */ /* 0x000fe40000000040 */
        /* <DEDUP_REMOVED lines=12> */
[----:B------:R-:W-:Y:S02]  /*2020*/  DADD R44, R60, -R58 ;  /* 0x000000003c2c7229 */ /* 0x000fe4000000083a */
[----:B------:R-:W-:-:S02]  /*2030*/  DADD R56, R64, -R52 ;  /* 0x0000000040387229 */ /* 0x000fc40000000834 */
[----:B------:R-:W-:Y:S02]  /*2040*/  DADD R58, R60, R58 ;  /* 0x000000003c3a7229 */ /* 0x000fe4000000003a */
[----:B------:R-:W-:Y:S02]  /*2050*/  DADD R52, R64, R52 ;  /* 0x0000000040347229 */ /* 0x000fe40000000034 */
[----:B------:R-:W-:Y:S02]  /*2060*/  DADD R60, R74, -R40 ;  /* 0x000000004a3c7229 */ /* 0x000fe40000000828 */
[----:B------:R-:W-:Y:S02]  /*2070*/  DADD R64, R68, -R54 ;  /* 0x0000000044407229 */ /* 0x000fe40000000836 */
        /* <DEDUP_REMOVED lines=31> */
[----:B------:R-:W-:Y:S02]  /*2270*/  DFMA R44, R44, UR12, RZ ;  /* 0x0000000c2c2c7c2b */ /* 0x000fe400080000ff */
[----:B------:R-:W-:Y:S02]  /*2280*/  DADD R52, R58, -R60 ;  /* 0x000000003a347229 */ /* 0x000fe4000000083c */
[----:B------:R-:W-:-:S02]  /*2290*/  DFMA R64, R74, UR44, R64 ;  /* 0x0000002c4a407c2b */ /* 0x000fc40008000040 */
[C---:B------:R-:W-:Y:S02]  /*22a0*/  DFMA R66, R74.reuse, UR16, R66 ;  /* 0x000000104a427c2b */ /* 0x040fe40008000042 */
[C---:B------:R-:W-:Y:S02]  /*22b0*/  DFMA R68, R74.reuse, UR48, R68 ;  /* 0x000000304a447c2b */ /* 0x040fe40008000044 */
[----:B------:R-:W-:Y:S02]  /*22c0*/  DFMA R74, R74, UR20, R44 ;  /* 0x000000144a4a7c2b */ /* 0x000fe4000800002c */
[C---:B------:R-:W-:Y:S02]  /*22d0*/  DFMA R60, R40.reuse, UR10, RZ ;  /* 0x0000000a283c7c2b */ /* 0x040fe400080000ff */
[C---:B------:R-:W-:Y:S02]  /*22e0*/  DFMA R80, R40.reuse, UR6, RZ ;  /* 0x0000000628507c2b */ /* 0x040fe400080000ff */
[----:B------:R-:W-:-:S02]  /*22f0*/  DFMA R44, R40, UR42, RZ ;  /* 0x0000002a282c7c2b */ /* 0x000fc400080000ff */
[----:B------:R-:W-:Y:S02]  /*2300*/  DFMA R58, R40, UR14, RZ ;  /* 0x0000000e283a7c2b */ /* 0x000fe400080000ff */
[----:B--2---:R-:W-:Y:S02]  /*2310*/  DADD R76, R56, R54 ;  /* 0x00000000384c7229 */ /* 0x004fe40000000036 */
[C---:B------:R-:W-:Y:S02]  /*2320*/  DFMA R80, R52.reuse, UR46, R80 ;  /* 0x0000002e34507c2b */ /* 0x040fe40008000050 */
[C---:B------:R-:W-:Y:S02]  /*2330*/  DFMA R40, R52.reuse, UR18, R60 ;  /* 0x0000001234287c2b */ /* 0x040fe4000800003c */
[----:B------:R-:W-:Y:S01]  /*2340*/  DFMA R44, R52, UR50, R44 ;  /* 0x00000032342c7c2b */ /* 0x000fe2000800002c */
[----:B------:R-:W-:Y:S01]  /*2350*/  LDS.64 R60, [R82+0x210] ;  /* 0x00021000523c7984 */ /* 0x000fe20000000a00 */
[----:B------:R-:W-:-:S02]  /*2360*/  DADD R54, R56, -R54 ;  /* 0x0000000038367229 */ /* 0x000fc40000000836 */
[----:B------:R-:W-:Y:S01]  /*2370*/  DFMA R52, R52, UR22, R58 ;  /* 0x0000001634347c2b */ /* 0x000fe2000800003a */
[----:B------:R-:W0:Y:S01]  /*2380*/  LDS.64 R56, [R82+0x160] ;  /* 0x0001600052387984 */ /* 0x000e220000000a00 */
[C---:B------:R-:W-:Y:S02]  /*2390*/  DFMA R64, R76.reuse, UR52, R64 ;  /* 0x000000344c407c2b */ /* 0x040fe40008000040 */
[C---:B------:R-:W-:Y:S01]  /*23a0*/  DFMA R66, R76.reuse, UR24, R66 ;  /* 0x000000184c427c2b */ /* 0x040fe20008000042 */
[----:B------:R-:W1:Y:S01]  /*23b0*/  LDS.64 R58, [R82+0x1b8] ;  /* 0x0001b800523a7984 */ /* 0x000e620000000a00 */
[C---:B------:R-:W-:Y:S02]  /*23c0*/  DFMA R68, R76.reuse, UR56, R68 ;  /* 0x000000384c447c2b */ /* 0x040fe40008000044 */
[----:B------:R-:W-:Y:S02]  /*23d0*/  DFMA R74, R76, UR28, R74 ;  /* 0x0000001c4c4a7c2b */ /* 0x000fe4000800004a */
[----:B---3--:R-:W-:-:S02]  /*23e0*/  DADD R76, R84, R88 ;  /* 0x00000000544c7229 */ /* 0x008fc40000000058 */
        /* <DEDUP_REMOVED lines=8> */
[----:B------:R-:W-:Y:S02]  /*2470*/  DFMA R74, R76, R4, R74 ;  /* 0x000000044c4a722b */ /* 0x000fe4000000004a */
[C---:B------:R-:W-:Y:S02]  /*2480*/  DFMA R52, R84.reuse, R8, R52 ;  /* 0x000000085434722b */ /* 0x040fe40000000034 */
[C---:B------:R-:W-:Y:S02]  /*2490*/  DFMA R80, R84.reuse, UR62, R80 ;  /* 0x0000003e54507c2b */ /* 0x040fe40008000050 */
[----:B------:R-:W-:-:S02]  /*24a0*/  DFMA R40, R84, UR34, R40 ;  /* 0x0000002254287c2b */ /* 0x000fc40008000028 */
[----:B------:R-:W-:Y:S02]  /*24b0*/  DFMA R44, R84, R2, R44 ;  /* 0x00000002542c722b */ /* 0x000fe4000000002c */
[C-C-:B0-----:R-:W-:Y:S02]  /*24c0*/  DADD R54, R56.reuse, R60.reuse ;  /* 0x0000000038367229 */ /* 0x141fe4000000003c */
[----:B------:R-:W-:Y:S02]  /*24d0*/  DADD R60, R56, -R60 ;  /* 0x00000000383c7229 */ /* 0x000fe4000000083c */
        /* <DEDUP_REMOVED lines=35> */
.L_x_1133:
[----:B------:R-:W-:Y:S05]  /*2710*/  BSYNC.RECONVERGENT B0 ;  /* 0x0000000000007941 */ /* 0x000fea0003800200 */
.L_x_1132:
[----:B------:R-:W-:Y:S06]  /*2720*/  BAR.SYNC.DEFER_BLOCKING 0x0 ;  /* 0x0000000000007b1d */ /* 0x000fec0000010000 */
[----:B------:R-:W-:Y:S04]  /*2730*/  BSSY.RECONVERGENT B0, `(.L_x_1134) ;  /* 0x0000055000007945 */ /* 0x000fe80003800200 */
[----:B------:R-:W-:Y:S05]  /*2740*/  @P1 BRA `(.L_x_1135) ;  /* 0x00000004004c1947 */ /* 0x000fea0003800000 */
[----:B01----:R-:W-:-:S05]  /*2750*/  IMAD.SHL.U32 R40, R0, 0x8, RZ ;  /* 0x0000000800287824 */ /* 0x003fca00078e00ff */
        /* <DEDUP_REMOVED lines=15> */
[----:B------:R-:W-:Y:S01]  /*2850*/  DADD R64, R48, -R54 ;  /* 0x0000000030407229 */ /* 0x000fe20000000836 */
[----:B------:R-:W1:Y:S01]  /*2860*/  LDS.64 R48, [R87+0x12e8] ;  /* 0x0012e80057307984 */ /* 0x000e620000000a00 */
[----:B------:R-:W-:-:S02]  /*2870*/  DFMA R62, R60, UR6, RZ ;  /* 0x000000063c3e7c2b */ /* 0x000fc400080000ff */
[C---:B------:R-:W-:Y:S02]  /*2880*/  DFMA R70, R60.reuse, UR10, RZ ;  /* 0x0000000a3c467c2b */ /* 0x040fe400080000ff */
[C---:B------:R-:W-:Y:S02]  /*2890*/  DFMA R74, R60.reuse, UR42, RZ ;  /* 0x0000002a3c4a7c2b */ /* 0x040fe400080000ff */
[----:B------:R-:W-:Y:S02]  /*28a0*/  DFMA R78, R60, UR14, RZ ;  /* 0x0000000e3c4e7c2b */ /* 0x000fe400080000ff */
[C---:B------:R-:W-:Y:S02]  /*28b0*/  DFMA R66, R58.reuse, UR4, RZ ;  /* 0x000000043a427c2b */ /* 0x040fe400080000ff */
[C---:B------:R-:W-:Y:S02]  /*28c0*/  DFMA R68, R58.reuse, UR8, RZ ;  /* 0x000000083a447c2b */ /* 0x040fe400080000ff */
[----:B------:R-:W-:-:S02]  /*28d0*/  DFMA R76, R58, UR12, RZ ;  /* 0x0000000c3a4c7c2b */ /* 0x000fc400080000ff */
[----:B------:R-:W-:Y:S02]  /*28e0*/  DFMA R72, R58, UR40, RZ ;  /* 0x000000283a487c2b */ /* 0x000fe400080000ff */
[C---:B------:R-:W-:Y:S02]  /*28f0*/  DFMA R62, R64.reuse, UR46, R62 ;  /* 0x0000002e403e7c2b */ /* 0x040fe4000800003e */
[C---:B------:R-:W-:Y:S02]  /*2900*/  DFMA R58, R64.reuse, UR18, R70 ;  /* 0x00000012403a7c2b */ /* 0x040fe40008000046 */
[C---:B------:R-:W-:Y:S02]  /*2910*/  DFMA R60, R64.reuse, UR50, R74 ;  /* 0x00000032403c7c2b */ /* 0x040fe4000800004a */
[----:B------:R-:W-:Y:S02]  /*2920*/  DFMA R78, R64, UR22, R78 ;  /* 0x00000016404e7c2b */ /* 0x000fe4000800004e */
[----:B--2---:R-:W-:-:S02]  /*2930*/  DADD R54, R50, -R52 ;  /* 0x0000000032367229 */ /* 0x004fc40000000834 */
[C---:B------:R-:W-:Y:S02]  /*2940*/  DFMA R64, R56.reuse, UR44, R66 ;  /* 0x0000002c38407c2b */ /* 0x040fe40008000042 */
[C---:B------:R-:W-:Y:S02]  /*2950*/  DFMA R66, R56.reuse, UR16, R68 ;  /* 0x0000001038427c2b */ /* 0x040fe40008000044 */
[----:B------:R-:W-:Y:S02]  /*2960*/  DFMA R76, R56, UR20, R76 ;  /* 0x00000014384c7c2b */ /* 0x000fe4000800004c */
[----:B------:R-:W-:Y:S02]  /*2970*/  DADD R50, R50, R52 ;  /* 0x0000000032327229 */ /* 0x000fe40000000034 */
[----:B------:R-:W-:Y:S02]  /*2980*/  DFMA R68, R56, UR48, R72 ;  /* 0x0000003038447c2b */ /* 0x000fe40008000048 */
[----:B---3--:R-:W-:-:S02]  /*2990*/  DADD R52, R44, -R46 ;  /* 0x000000002c347229 */ /* 0x008fc4000000082e */
[----:B------:R-:W-:Y:S02]  /*29a0*/  DADD R44, R44, R46 ;  /* 0x000000002c2c7229 */ /* 0x000fe4000000002e */
        /* <DEDUP_REMOVED lines=8> */
[----:B------:R-:W-:Y:S02]  /*2a30*/  DFMA R76, R44, R4, R76 ;  /* 0x000000042c4c722b */ /* 0x000fe4000000004c */
[----:B0-----:R-:W-:Y:S02]  /*2a40*/  DADD R4, R42, R40 ;  /* 0x000000002a047229 */ /* 0x001fe40000000028 */
[----:B------:R-:W-:-:S02]  /*2a50*/  DFMA R64, R44, UR60, R64 ;  /* 0x0000003c2c407c2b */ /* 0x000fc40008000040 */
[C---:B------:R-:W-:Y:S02]  /*2a60*/  DFMA R66, R44.reuse, UR32, R66 ;  /* 0x000000202c427c2b */ /* 0x040fe40008000042 */
[----:B------:R-:W-:Y:S02]  /*2a70*/  DFMA R68, R44, UR64, R68 ;  /* 0x000000402c447c2b */ /* 0x000fe40008000044 */
[C---:B------:R-:W-:Y:S02]  /*2a80*/  DFMA R2, R52.reuse, R2, R60 ;  /* 0x000000023402722b */ /* 0x040fe4000000003c */
[C---:B------:R-:W-:Y:S02]  /*2a90*/  DFMA R8, R52.reuse, R8, R78 ;  /* 0x000000083408722b */ /* 0x040fe4000000004e */
[C---:B------:R-:W-:Y:S02]  /*2aa0*/  DFMA R62, R52.reuse, UR62, R62 ;  /* 0x0000003e343e7c2b */ /* 0x040fe4000800003e */
[----:B------:R-:W-:-:S02]  /*2ab0*/  DFMA R58, R52, UR34, R58 ;  /* 0x00000022343a7c2b */ /* 0x000fc4000800003a */
[----:B-1----:R-:W-:Y:S02]  /*2ac0*/  DADD R44, R48, R48 ;  /* 0x00000000302c7229 */ /* 0x002fe40000000030 */
[----:B------:R-:W-:Y:S02]  /*2ad0*/  DADD R40, R42, -R40 ;  /* 0x000000002a287229 */ /* 0x000fe40000000828 */
[C---:B------:R-:W-:Y:S02]  /*2ae0*/  DFMA R64, R4.reuse, R6, R64 ;  /* 0x000000060440722b */ /* 0x040fe40000000040 */
[C---:B------:R-:W-:Y:S02]  /*2af0*/  DFMA R66, R4.reuse, R12, R66 ;  /* 0x0000000c0442722b */ /* 0x040fe40000000042 */
[C---:B------:R-:W-:Y:S02]  /*2b00*/  DFMA R68, R4.reuse, R14, R68 ;  /* 0x0000000e0444722b */ /* 0x040fe40000000044 */
[----:B------:R-:W-:-:S02]  /*2b10*/  DFMA R76, R4, R20, R76 ;  /* 0x00000014044c722b */ /* 0x000fc4000000004c */
[----:B------:R-:W-:Y:S02]  /*2b20*/  DMUL R44, R44, 0.5 ;  /* 0x3fe000002c2c7828 */ /* 0x000fe40000000000 */
        /* <DEDUP_REMOVED lines=21> */
.L_x_1135:
[----:B------:R-:W-:Y:S05]  /*2c80*/  BSYNC.RECONVERGENT B0 ;  /* 0x0000000000007941 */ /* 0x000fea0003800200 */
.L_x_1134:
        /* <DEDUP_REMOVED lines=15> */
.L_x_1136:
        /* <DEDUP_REMOVED lines=16> */
.L_x_3037:


//--------------------- .text._Z32massMatrixMultiplyConstantKernelILi8ELi11ELi1EEviPKdS1_S1_S1_Pd --------------------------
	.section	.text._Z32massMatrixMultiplyConstantKernelILi8ELi11ELi1EEviPKdS1_S1_S1_Pd,"ax",@progbits
	.align	128
        .global         _Z32massMatrixMultiplyConstantKernelILi8ELi11ELi1EEviPKdS1_S1_S1_Pd
        .type           _Z32massMatrixMultiplyConstantKernelILi8ELi11ELi1EEviPKdS1_S1_S1_Pd,@function
        .size           _Z32massMatrixMultiplyConstantKernelILi8ELi11ELi1EEviPKdS1_S1_S1_Pd,(.L_x_3038 - _Z32massMatrixMultiplyConstantKernelILi8ELi11ELi1EEviPKdS1_S1_S1_Pd)
        .other          _Z32massMatrixMultiplyConstantKernelILi8ELi11ELi1EEviPKdS1_S1_S1_Pd,@"STO_CUDA_ENTRY STV_DEFAULT"
_Z32massMatrixMultiplyConstantKernelILi8ELi11ELi1EEviPKdS1_S1_S1_Pd:
.text._Z32massMatrixMultiplyConstantKernelILi8ELi11ELi1EEviPKdS1_S1_S1_Pd:
        /* <DEDUP_REMOVED lines=12> */
[C---:B------:R-:W-:Y:S01]  /*00c0*/  ISETP.GT.U32.AND P1, PT, R41.reuse, 0x3f, PT ;  /* 0x0000003f2900780c */ /* 0x040fe20003f24070 */
[----:B------:R-:W-:Y:S01]  /*00d0*/  IMAD R2, R2, 0xba2f, RZ ;  /* 0x0000ba2f02027824 */ /* 0x000fe200078e02ff */
[----:B------:R-:W-:Y:S01]  /*00e0*/  BSSY.RECONVERGENT B0, `(.L_x_1137) ;  /* 0x0000087000007945 */ /* 0x000fe20003800200 */
[----:B------:R-:W-:-:S03]  /*00f0*/  ISETP.GE.U32.AND P2, PT, R41, 0x58, PT ;  /* 0x000000582900780c */ /* 0x000fc60003f46070 */
[----:B------:R-:W-:Y:S02]  /*0100*/  SHF.R.U32.HI R26, RZ, 0x13, R2 ;  /* 0x00000013ff1a7819 */ /* 0x000fe40000011602 */
[----:B------:R-:W-:Y:S02]  /*0110*/  MOV R2, 0x400 ;  /* 0x0000040000027802 */ /* 0x000fe40000000f00 */
[----:B------:R-:W-:Y:S01]  /*0120*/  PRMT R3, R26, 0x9910, RZ ;  /* 0x000099101a037816 */ /* 0x000fe200000000ff */
[----:B------:R-:W0:Y:S01]  /*0130*/  @P0 LDC.64 R20, c[0x0][0x3a0] ;  /* 0x0000e800ff140b82 */ /* 0x000e220000000a00 */
[----:B----4-:R-:W-:-:S03]  /*0140*/  LEA R2, R23, R2, 0x18 ;  /* 0x0000000217027211 */ /* 0x010fc600078ec0ff */
[----:B------:R-:W-:Y:S02]  /*0150*/  IMAD R3, R3, 0xb, RZ ;  /* 0x0000000b03037824 */ /* 0x000fe400078e02ff */
[----:B------:R-:W-:Y:S01]  /*0160*/  IMAD R25, R25, 0x2998, R2 ;  /* 0x0000299819197824 */ /* 0x000fe200078e0202 */
[----:B------:R-:W-:Y:S01]  /*0170*/  SHF.R.U32.HI R2, RZ, 0x3, R41 ;  /* 0x00000003ff027819 */ /* 0x000fe20000011629 */
[----:B------:R-:W-:Y:S01]  /*0180*/  IMAD.MOV R22, RZ, RZ, -R3 ;  /* 0x000000ffff167224 */ /* 0x000fe200078e0a03 */
[----:B------:R-:W-:Y:S01]  /*0190*/  LOP3.LUT R3, R41, 0x7, RZ, 0xc0, !PT ;  /* 0x0000000729037812 */ /* 0x000fe200078ec0ff */
[--C-:B------:R-:W-:Y:S02]  /*01a0*/  IMAD R46, R26, 0x3c8, R25.reuse ;  /* 0x000003c81a2e7824 */ /* 0x100fe400078e0219 */
[----:B------:R-:W-:Y:S01]  /*01b0*/  IMAD R40, R2, 0x58, R25 ;  /* 0x0000005802287824 */ /* 0x000fe200078e0219 */
[----:B------:R-:W-:Y:S02]  /*01c0*/  @P0 LOP3.LUT R23, R3, 0x38, R41, 0xf8, !PT ;  /* 0x0000003803170812 */ /* 0x000fe400078ef829 */
[----:B------:R-:W-:Y:S01]  /*01d0*/  PRMT R22, R22, 0x7710, RZ ;  /* 0x0000771016167816 */ /* 0x000fe200000000ff */
[----:B------:R-:W-:-:S02]  /*01e0*/  IMAD R2, R2, 0x370, R40 ;  /* 0x0000037002027824 */ /* 0x000fc400078e0228 */
[----:B------:R-:W-:Y:S01]  /*01f0*/  @P0 IMAD R23, R0, 0x200, R23 ;  /* 0x0000020000170824 */ /* 0x000fe200078e0217 */
[----:B------:R-:W-:-:S04]  /*0200*/  IADD3 R27, PT, PT, R22, R41, RZ ;  /* 0x00000029161b7210 */ /* 0x000fc80007ffe0ff */
[----:B------:R-:W-:Y:S01]  /*0210*/  LOP3.LUT R29, R27, 0xffff, RZ, 0xc0, !PT ;  /* 0x0000ffff1b1d7812 */ /* 0x000fe200078ec0ff */
[----:B0-----:R-:W-:-:S04]  /*0220*/  @P0 IMAD.WIDE R20, R23, 0x8, R20 ;  /* 0x0000000817140825 */ /* 0x001fc800078e0214 */
[----:B------:R-:W-:Y:S01]  /*0230*/  IMAD R46, R29, 0x58, R46 ;  /* 0x000000581d2e7824 */ /* 0x000fe200078e022e */
        /* <DEDUP_REMOVED lines=39> */
[C---:B------:R-:W-:Y:S01]  /*04b0*/  DFMA R24, R30.reuse, UR34, R24 ;  /* 0x000000221e187c2b */ /* 0x040fe20008000018 */
[----:B------:R-:W4:Y:S01]  /*04c0*/  LDCU.128 UR68, c[0x3][0xaa0] ;  /* 0x00c15400ff4477ac */ /* 0x000f220008000c00 */
[C---:B------:R-:W-:Y:S02]  /*04d0*/  DFMA R28, R30.reuse, UR46, R28 ;  /* 0x0000002e1e1c7c2b */ /* 0x040fe4000800001c */
[----:B------:R-:W-:Y:S01]  /*04e0*/  DFMA R16, R30, UR54, R32 ;  /* 0x000000361e107c2b */ /* 0x000fe20008000020 */
[----:B------:R-:W4:Y:S01]  /*04f0*/  LDCU.128 UR48, c[0x3][0x8b0] ;  /* 0x00c11600ff3077ac */ /* 0x000f220008000c00 */
[C---:B0-----:R-:W-:Y:S02]  /*0500*/  DFMA R30, R14.reuse, UR4, RZ ;  /* 0x000000040e1e7c2b */ /* 0x041fe400080000ff */
[C---:B------:R-:W-:Y:S01]  /*0510*/  DFMA R32, R14.reuse, UR20, RZ ;  /* 0x000000140e207c2b */ /* 0x040fe200080000ff */
[----:B------:R-:W0:Y:S01]  /*0520*/  LDCU.128 UR8, c[0x3][0x810] ;  /* 0x00c10200ff0877ac */ /* 0x000e220008000c00 */
[----:B--2---:R-:W-:-:S02]  /*0530*/  DFMA R34, R14, UR36, RZ ;  /* 0x000000240e227c2b */ /* 0x004fc400080000ff */
[C---:B---3--:R-:W-:Y:S01]  /*0540*/  DFMA R36, R14.reuse, UR60, RZ ;  /* 0x0000003c0e247c2b */ /* 0x048fe200080000ff */
[----:B------:R-:W2:Y:S01]  /*0550*/  LDCU.128 UR12, c[0x3][0xa10] ;  /* 0x00c14200ff0c77ac */ /* 0x000ea20008000c00 */
[C---:B-1----:R-:W-:Y:S01]  /*0560*/  DFMA R38, R14.reuse, UR64, RZ ;  /* 0x000000400e267c2b */ /* 0x042fe200080000ff */
[----:B------:R-:W1:Y:S01]  /*0570*/  LDCU.128 UR24, c[0x3][0x830] ;  /* 0x00c10600ff1877ac */ /* 0x000e620008000c00 */
[----:B----4-:R-:W-:Y:S02]  /*0580*/  DFMA R42, R14, UR68, RZ ;  /* 0x000000440e2a7c2b */ /* 0x010fe400080000ff */
        /* <DEDUP_REMOVED lines=11> */
[C---:B0-----:R-:W-:Y:S02]  /*0640*/  DFMA R18, R10.reuse, UR8, R18 ;  /* 0x000000080a127c2b */ /* 0x041fe40008000012 */
[----:B-1----:R-:W-:Y:S01]  /*0650*/  DFMA R22, R10, UR24, R22 ;  /* 0x000000180a167c2b */ /* 0x002fe20008000016 */
[----:B------:R-:W0:Y:S01]  /*0660*/  LDCU.128 UR72, c[0x3][0x870] ;  /* 0x00c10e00ff4877ac */ /* 0x000e220008000c00 */
[----:B--2---:R-:W-:-:S02]  /*0670*/  DFMA R14, R8, UR12, R14 ;  /* 0x0000000c080e7c2b */ /* 0x004fc4000800000e */
[----:B---3--:R-:W-:Y:S01]  /*0680*/  DFMA R12, R8, UR4, R12 ;  /* 0x00000004080c7c2b */ /* 0x008fe2000800000c */
[----:B------:R-:W1:Y:S01]  /*0690*/  LDCU.128 UR16, c[0x3][0xa70] ;  /* 0x00c14e00ff1077ac */ /* 0x000e620008000c00 */
[----:B------:R-:W-:Y:S02]  /*06a0*/  DFMA R16, R6, UR50, R16 ;  /* 0x0000003206107c2b */ /* 0x000fe40008000010 */
[----:B----4-:R-:W-:Y:S01]  /*06b0*/  DFMA R30, R8, UR28, R30 ;  /* 0x0000001c081e7c2b */ /* 0x010fe2000800001e */
[----:B------:R-:W2:Y:S01]  /*06c0*/  LDCU.128 UR32, c[0x3][0x890] ;  /* 0x00c11200ff2077ac */ /* 0x000ea20008000c00 */
[----:B------:R-:W-:Y:S02]  /*06d0*/  DFMA R18, R6, UR10, R18 ;  /* 0x0000000a06127c2b */ /* 0x000fe40008000012 */
[----:B------:R-:W-:Y:S01]  /*06e0*/  DFMA R24, R10, UR40, R24 ;  /* 0x000000280a187c2b */ /* 0x000fe20008000018 */
[----:B------:R-:W3:Y:S01]  /*06f0*/  LDCU.128 UR44, c[0x3][0xa90] ;  /* 0x00c15200ff2c77ac */ /* 0x000ee20008000c00 */
        /* <DEDUP_REMOVED lines=11> */
[----:B------:R-:W-:Y:S02]  /*07b0*/  DFMA R8, R6, UR34, R20 ;  /* 0x0000002206087c2b */ /* 0x000fe40008000014 */
[----:B------:R-:W-:-:S02]  /*07c0*/  DFMA R32, R4, UR58, R32 ;  /* 0x0000003a04207c2b */ /* 0x000fc40008000020 */
[C---:B------:R-:W-:Y:S02]  /*07d0*/  DFMA R34, R4.reuse, UR18, R34 ;  /* 0x0000001204227c2b */ /* 0x040fe40008000022 */
        /* <DEDUP_REMOVED lines=23> */
.L_x_1138:
[----:B------:R-:W-:Y:S05]  /*0950*/  BSYNC.RECONVERGENT B0 ;  /* 0x0000000000007941 */ /* 0x000fea0003800200 */
.L_x_1137:
        /* <DEDUP_REMOVED lines=15> */
[----:B------:R-:W0:Y:S01]  /*0a50*/  LDCU.128 UR8, c[0x3][0xa20] ;  /* 0x00c14400ff0877ac */ /* 0x000e220008000c00 */
[----:B------:R-:W0:Y:S01]  /*0a60*/  LDCU.128 UR32, c[0x3][0xa40] ;  /* 0x00c14800ff2077ac */ /* 0x000e220008000c00 */
[----:B------:R-:W0:Y:S01]  /*0a70*/  LDCU.128 UR4, c[0x3][0xa00] ;  /* 0x00c14000ff0477ac */ /* 0x000e220008000c00 */
        /* <DEDUP_REMOVED lines=10> */
[----:B---3--:R-:W-:Y:S01]  /*0b20*/  DFMA R30, R10, UR16, RZ ;  /* 0x000000100a1e7c2b */ /* 0x008fe200080000ff */
[----:B------:R-:W3:Y:S01]  /*0b30*/  LDCU.128 UR40, c[0x3][0x850] ;  /* 0x00c10a00ff2877ac */ /* 0x000ee20008000c00 */
[----:B------:R-:W-:Y:S01]  /*0b40*/  DADD R16, R16, -R6 ;  /* 0x0000000010107229 */ /* 0x000fe20000000806 */
[----:B------:R-:W2:Y:S01]  /*0b50*/  LDS.64 R6, [R2+0x108] ;  /* 0x0001080002067984 */ /* 0x000ea20000000a00 */
[----:B----4-:R-:W-:Y:S01]  /*0b60*/  DFMA R28, R10, UR36, RZ ;  /* 0x000000240a1c7c2b */ /* 0x010fe200080000ff */
[----:B------:R-:W4:Y:S01]  /*0b70*/  LDCU.128 UR20, c[0x3][0xa50] ;  /* 0x00c14a00ff1477ac */ /* 0x000f220008000c00 */
[C---:B------:R-:W-:Y:S02]  /*0b80*/  DFMA R24, R34.reuse, UR14, R24 ;  /* 0x0000000e22187c2b */ /* 0x040fe40008000018 */
[----:B------:R-:W-:Y:S01]  /*0b90*/  DFMA R30, R34, UR18, R30 ;  /* 0x00000012221e7c2b */ /* 0x000fe2000800001e */
[----:B------:R-:W1:Y:S01]  /*0ba0*/  LDCU.128 UR12, c[0x3][0xa60] ;  /* 0x00c14c00ff0c77ac */ /* 0x000e620008000c00 */
[----:B------:R-:W-:-:S02]  /*0bb0*/  DFMA R36, R10, UR64, RZ ;  /* 0x000000400a247c2b */ /* 0x000fc400080000ff */
[C---:B------:R-:W-:Y:S01]  /*0bc0*/  DFMA R22, R10.reuse, UR56, RZ ;  /* 0x000000380a167c2b */ /* 0x040fe200080000ff */
[----:B------:R-:W3:Y:S01]  /*0bd0*/  LDCU.128 UR16, c[0x3][0xaa0] ;  /* 0x00c15400ff1077ac */ /* 0x000ee20008000c00 */
[----:B------:R-:W-:Y:S02]  /*0be0*/  DFMA R10, R10, UR60, RZ ;  /* 0x0000003c0a0a7c2b */ /* 0x000fe400080000ff */
[C---:B------:R-:W-:Y:S01]  /*0bf0*/  DFMA R28, R34.reuse, UR38, R28 ;  /* 0x00000026221c7c2b */ /* 0x040fe2000800001c */
[----:B------:R-:W4:Y:S01]  /*0c00*/  LDCU.128 UR36, c[0x3][0x870] ;  /* 0x00c10e00ff2477ac */ /* 0x000f220008000c00 */
[C---:B------:R-:W-:Y:S02]  /*0c10*/  DFMA R36, R34.reuse, UR66, R36 ;  /* 0x0000004222247c2b */ /* 0x040fe40008000024 */
[C---:B------:R-:W-:Y:S01]  /*0c20*/  DFMA R22, R34.reuse, UR58, R22 ;  /* 0x0000003a22167c2b */ /* 0x040fe20008000016 */
[----:B------:R-:W2:Y:S01]  /*0c30*/  LDCU.128 UR64, c[0x3][0xa70] ;  /* 0x00c14e00ff4077ac */ /* 0x000ea20008000c00 */
[----:B------:R-:W-:-:S02]  /*0c40*/  DFMA R34, R34, UR62, R10 ;  /* 0x0000003e22227c2b */ /* 0x000fc4000800000a */
[C---:B0-----:R-:W-:Y:S01]  /*0c50*/  DFMA R14, R8.reuse, UR8, RZ ;  /* 0x00000008080e7c2b */ /* 0x041fe200080000ff */
[----:B------:R-:W0:Y:S01]  /*0c60*/  LDCU.128 UR56, c[0x3][0x890] ;  /* 0x00c11200ff3877ac */ /* 0x000e220008000c00 */
[C---:B------:R-:W-:Y:S02]  /*0c70*/  DFMA R10, R8.reuse, UR32, RZ ;  /* 0x00000020080a7c2b */ /* 0x040fe400080000ff */
[C---:B------:R-:W-:Y:S02]  /*0c80*/  DFMA R32, R8.reuse, UR4, RZ ;  /* 0x0000000408207c2b */ /* 0x040fe400080000ff */
[C---:B-1----:R-:W-:Y:S02]  /*0c90*/  DFMA R12, R8.reuse, UR12, RZ ;  /* 0x0000000c080c7c2b */ /* 0x042fe400080000ff */
[C---:B------:R-:W-:Y:S02]  /*0ca0*/  DFMA R42, R8.reuse, UR52, RZ ;  /* 0x00000034082a7c2b */ /* 0x040fe400080000ff */
[----:B---3--:R-:W-:-:S02]  /*0cb0*/  DFMA R44, R8, UR16, RZ ;  /* 0x00000010082c7c2b */ /* 0x008fc400080000ff */
[C---:B------:R-:W-:Y:S01]  /*0cc0*/  DFMA R14, R16.reuse, UR10, R14 ;  /* 0x0000000a100e7c2b */ /* 0x040fe2000800000e */
[----:B------:R-:W1:Y:S01]  /*0cd0*/  LDCU.128 UR8, c[0x3][0x8b0] ;  /* 0x00c11600ff0877ac */ /* 0x000e620008000c00 */
[C---:B------:R-:W-:Y:S02]  /*0ce0*/  DFMA R8, R16.reuse, UR34, R10 ;  /* 0x0000002210087c2b */ /* 0x040fe4000800000a */
[----:B------:R-:W-:Y:S01]  /*0cf0*/  DFMA R32, R16, UR6, R32 ;  /* 0x0000000610207c2b */ /* 0x000fe20008000020 */
[----:B------:R-:W3:Y:S01]  /*0d00*/  LDCU.128 UR32, c[0x3][0xab0] ;  /* 0x00c15600ff2077ac */ /* 0x000ee20008000c00 */
[----:B------:R-:W-:Y:S02]  /*0d10*/  DADD R38, R18, R20 ;  /* 0x0000000012267229 */ /* 0x000fe40000000014 */
[C---:B------:R-:W-:Y:S01]  /*0d20*/  DFMA R12, R16.reuse, UR14, R12 ;  /* 0x0000000e100c7c2b */ /* 0x040fe2000800000c */
[----:B------:R-:W0:Y:S01]  /*0d30*/  LDCU.128 UR4, c[0x3][0xa90] ;  /* 0x00c15200ff0477ac */ /* 0x000e220008000c00 */
[----:B------:R-:W-:-:S02]  /*0d40*/  DFMA R10, R16, UR54, R42 ;  /* 0x00000036100a7c2b */ /* 0x000fc4000800002a */
[----:B------:R-:W-:Y:S02]  /*0d50*/  DFMA R16, R16, UR18, R44 ;  /* 0x0000001210107c2b */ /* 0x000fe4000800002c */
[----:B------:R-:W-:Y:S02]  /*0d60*/  DADD R18, R18, -R20 ;  /* 0x0000000012127229 */ /* 0x000fe40000000814 */
[C---:B------:R-:W-:Y:S02]  /*0d70*/  DFMA R20, R38.reuse, UR48, R24 ;  /* 0x0000003026147c2b */ /* 0x040fe40008000018 */
[----:B----4-:R-:W-:Y:S02]  /*0d80*/  DFMA R24, R38, UR36, R36 ;  /* 0x0000002426187c2b */ /* 0x010fe40008000024 */
[----:B--2---:R-:W-:Y:S02]  /*0d90*/  DADD R36, R6, R4 ;  /* 0x0000000006247229 */ /* 0x004fe40000000004 */
[----:B-1----:R-:W-:-:S02]  /*0da0*/  DFMA R34, R38, UR8, R34 ;  /* 0x0000000826227c2b */ /* 0x002fc40008000022 */
[----:B---3--:R-:W-:Y:S02]  /*0db0*/  DFMA R16, R18, UR32, R16 ;  /* 0x0000002012107c2b */ /* 0x008fe40008000010 */
[----:B------:R-:W-:Y:S02]  /*0dc0*/  DADD R4, R6, -R4 ;  /* 0x0000000006047229 */ /* 0x000fe40000000804 */
[----:B------:R-:W-:Y:S02]  /*0dd0*/  DFMA R12, R18, UR64, R12 ;  /* 0x00000040120c7c2b */ /* 0x000fe4000800000c */
[C---:B------:R-:W-:Y:S02]  /*0de0*/  DFMA R30, R38.reuse, UR44, R30 ;  /* 0x0000002c261e7c2b */ /* 0x040fe4000800001e */
[C---:B------:R-:W-:Y:S02]  /*0df0*/  DFMA R28, R38.reuse, UR40, R28 ;  /* 0x00000028261c7c2b */ /* 0x040fe4000800001c */
[----:B0-----:R-:W-:-:S02]  /*0e00*/  DFMA R22, R38, UR56, R22 ;  /* 0x0000003826167c2b */ /* 0x001fc40008000016 */
[C---:B------:R-:W-:Y:S02]  /*0e10*/  DFMA R32, R18.reuse, UR28, R32 ;  /* 0x0000001c12207c2b */ /* 0x040fe40008000020 */
[C---:B------:R-:W-:Y:S02]  /*0e20*/  DFMA R14, R18.reuse, UR24, R14 ;  /* 0x00000018120e7c2b */ /* 0x040fe4000800000e */
        /* <DEDUP_REMOVED lines=16> */
[----:B------:R-:W-:Y:S02]  /*0f30*/  DADD R12, R24, R12 ;  /* 0x00000000180c7229 */ /* 0x000fe4000000000c */
        /* <DEDUP_REMOVED lines=19> */
.L_x_1140:
[----:B------:R-:W-:Y:S05]  /*1070*/  BSYNC.RECONVERGENT B0 ;  /* 0x0000000000007941 */ /* 0x000fea0003800200 */
.L_x_1139:
[----:B------:R-:W-:Y:S06]  /*1080*/  BAR.SYNC.DEFER_BLOCKING 0x0 ;  /* 0x0000000000007b1d */ /* 0x000fec0000010000 */
[----:B------:R-:W3:Y:S01]  /*1090*/  LDCU.128 UR4, c[0x3][0x810] ;  /* 0x00c10200ff0477ac */ /* 0x000ee20008000c00 */
[----:B------:R-:W4:Y:S01]  /*10a0*/  LDCU.128 UR8, c[0x3][0x8a0] ;  /* 0x00c11400ff0877ac */ /* 0x000f220008000c00 */
[----:B------:R-:W0:Y:S01]  /*10b0*/  LDCU.128 UR12, c[0x3][0x840] ;  /* 0x00c10800ff0c77ac */ /* 0x000e220008000c00 */
[----:B------:R-:W0:Y:S01]  /*10c0*/  LDCU.128 UR24, c[0x3][0x800] ;  /* 0x00c10000ff1877ac */ /* 0x000e220008000c00 */
[----:B------:R-:W0:Y:S01]  /*10d0*/  LDCU.128 UR20, c[0x3][0x820] ;  /* 0x00c10400ff1477ac */ /* 0x000e220008000c00 */
[----:B-1----:R-:W-:Y:S01]  /*10e0*/  LDS.64 R22, [R46] ;  /* 0x000000002e167984 */ /* 0x002fe20000000a00 */
[----:B---3--:R-:W-:Y:S01]  /*10f0*/  UMOV UR66, UR6 ;  /* 0x0000000600427c82 */ /* 0x008fe20008000000 */
[----:B------:R-:W-:-:S02]  /*1100*/  UMOV UR67, UR7 ;  /* 0x0000000700437c82 */ /* 0x000fc40008000000 */
[----:B--2---:R-:W1:Y:S01]  /*1110*/  LDS.64 R2, [R46+0x38] ;  /* 0x000038002e027984 */ /* 0x004e620000000a00 */
[----:B------:R-:W-:Y:S01]  /*1120*/  UMOV UR64, UR4 ;  /* 0x0000000400407c82 */ /* 0x000fe20008000000 */
[----:B------:R-:W-:Y:S01]  /*1130*/  UMOV UR65, UR5 ;  /* 0x0000000500417c82 */ /* 0x000fe20008000000 */
[----:B------:R-:W2:Y:S01]  /*1140*/  LDCU.128 UR4, c[0x3][0x880] ;  /* 0x00c11000ff0477ac */ /* 0x000ea20008000c00 */
[----:B------:R-:W-:Y:S01]  /*1150*/  LDS.64 R30, [R46+0x8] ;  /* 0x000008002e1e7984 */ /* 0x000fe20000000a00 */
[----:B----4-:R-:W-:Y:S01]  /*1160*/  MOV R56, UR10 ;  /* 0x0000000a00387c02 */ /* 0x010fe20008000f00 */
[----:B------:R-:W-:Y:S01]  /*1170*/  IMAD.U32 R57, RZ, RZ, UR11 ;  /* 0x0000000bff397e24 */ /* 0x000fe2000f8e00ff */
[----:B------:R-:W-:Y:S01]  /*1180*/  UMOV UR48, UR8 ;  /* 0x0000000800307c82 */ /* 0x000fe20008000000 */
[----:B-----5:R-:W3:Y:S01]  /*1190*/  LDS.64 R4, [R46+0x30] ;  /* 0x000030002e047984 */ /* 0x020ee20000000a00 */
[----:B------:R-:W-:Y:S01]  /*11a0*/  UMOV UR49, UR9 ;  /* 0x0000000900317c82 */ /* 0x000fe20008000000 */
[----:B------:R-:W4:Y:S01]  /*11b0*/  LDCU.128 UR52, c[0x3][0xa60] ;  /* 0x00c14c00ff3477ac */ /* 0x000f220008000c00 */
[----:B0-----:R-:W-:Y:S01]  /*11c0*/  MOV R6, UR26 ;  /* 0x0000001a00067c02 */ /* 0x001fe20008000f00 */
[----:B------:R-:W-:Y:S01]  /*11d0*/  LDS.64 R12, [R46+0x10] ;  /* 0x000010002e0c7984 */ /* 0x000fe20000000a00 */
[----:B------:R-:W-:Y:S01]  /*11e0*/  IMAD.U32 R7, RZ, RZ, UR27 ;  /* 0x0000001bff077e24 */ /* 0x000fe2000f8e00ff */
[----:B------:R-:W0:Y:S02]  /*11f0*/  LDCU.128 UR32, c[0x3][0x830] ;  /* 0x00c10600ff2077ac */ /* 0x000e240008000c00 */
[----:B------:R-:W0:Y:S01]  /*1200*/  LDS.64 R24, [R46+0x28] ;  /* 0x000028002e187984 */ /* 0x000e220000000a00 */
[----:B------:R-:W0:Y:S03]  /*1210*/  LDCU.128 UR36, c[0x3][0x850] ;  /* 0x00c10a00ff2477ac */ /* 0x000e260008000c00 */
[----:B------:R-:W-:Y:S01]  /*1220*/  LDS.64 R20, [R46+0x18] ;  /* 0x000018002e147984 */ /* 0x000fe20000000a00 */
[----:B--2---:R-:W-:Y:S01]  /*1230*/  IMAD.U32 R52, RZ, RZ, UR6 ;  /* 0x00000006ff347e24 */ /* 0x004fe2000f8e00ff */
[----:B------:R-:W-:Y:S01]  /*1240*/  UMOV UR50, UR4 ;  /* 0x0000000400327c82 */ /* 0x000fe20008000000 */
[----:B------:R-:W-:Y:S01]  /*1250*/  UMOV UR51, UR5 ;  /* 0x0000000500337c82 */ /* 0x000fe20008000000 */
[----:B------:R-:W-:Y:S01]  /*1260*/  UMOV UR4, UR10 ;  /* 0x0000000a00047c82 */ /* 0x000fe20008000000 */
[----:B------:R-:W-:Y:S01]  /*1270*/  UMOV UR5, UR11 ;  /* 0x0000000b00057c82 */ /* 0x000fe20008000000 */
[----:B------:R-:W2:Y:S01]  /*1280*/  LDCU.128 UR8, c[0x3][0x860] ;  /* 0x00c10c00ff0877ac */ /* 0x000ea20008000c00 */
[----:B------:R-:W0:Y:S01]  /*1290*/  LDS.64 R8, [R46+0x20] ;  /* 0x000020002e087984 */ /* 0x000e220000000a00 */
[----:B------:R-:W-:Y:S01]  /*12a0*/  IMAD.U32 R53, RZ, RZ, UR7 ;  /* 0x00000007ff357e24 */ /* 0x000fe2000f8e00ff */
[----:B----4-:R-:W-:Y:S01]  /*12b0*/  MOV R55, UR55 ;  /* 0x0000003700377c02 */ /* 0x010fe20008000f00 */
[----:B------:R-:W4:Y:S01]  /*12c0*/  LDCU.128 UR40, c[0x3][0x870] ;  /* 0x00c10e00ff2877ac */ /* 0x000f220008000c00 */
[----:B------:R-:W-:Y:S01]  /*12d0*/  IMAD.U32 R54, RZ, RZ, UR54 ;  /* 0x00000036ff367e24 */ /* 0x000fe2000f8e00ff */
[----:B------:R-:W4:Y:S01]  /*12e0*/  LDCU.128 UR44, c[0x3][0x890] ;  /* 0x00c11200ff2c77ac */ /* 0x000f220008000c00 */
[----:B------:R-:W2:Y:S01]  /*12f0*/  LDCU.128 UR68, c[0x3][0xa80] ;  /* 0x00c15000ff4477ac */ /* 0x000ea20008000c00 */
[----:B-1----:R-:W-:-:S02]  /*1300*/  DADD R16, R22, R2 ;  /* 0x0000000016107229 */ /* 0x002fc40000000002 */
[----:B------:R-:W-:Y:S01]  /*1310*/  DADD R22, R22, -R2 ;  /* 0x0000000016167229 */ /* 0x000fe20000000802 */
[----:B------:R-:W-:Y:S01]  /*1320*/  UMOV UR56, UR52 ;  /* 0x0000003400387c82 */ /* 0x000fe20008000000 */
[----:B------:R-:W-:Y:S01]  /*1330*/  IMAD.U32 R2, RZ, RZ, UR50 ;  /* 0x00000032ff027e24 */ /* 0x000fe2000f8e00ff */
[----:B------:R-:W-:Y:S01]  /*1340*/  MOV R3, UR51 ;  /* 0x0000003300037c02 */ /* 0x000fe20008000f00 */
[----:B------:R-:W-:Y:S01]  /*1350*/  UMOV UR57, UR53 ;  /* 0x0000003500397c82 */ /* 0x000fe20008000000 */
[----:B------:R-:W1:Y:S01]  /*1360*/  LDCU.128 UR28, c[0x3][0xa00] ;  /* 0x00c14000ff1c77ac */ /* 0x000e620008000c00 */
[C-C-:B---3--:R-:W-:Y:S02]  /*1370*/  DADD R14, R30.reuse, R4.reuse ;  /* 0x000000001e0e7229 */ /* 0x148fe40000000004 */
[----:B------:R-:W-:Y:S01]  /*1380*/  DADD R30, R30, -R4 ;  /* 0x000000001e1e7229 */ /* 0x000fe20000000804 */
[----:B------:R-:W3:Y:S01]  /*1390*/  LDCU.128 UR16, c[0x3][0xa20] ;  /* 0x00c14400ff1077ac */ /* 0x000ee20008000c00 */
[----:B------:R-:W-:Y:S01]  /*13a0*/  IMAD.U32 R4, RZ, RZ, UR48 ;  /* 0x00000030ff047e24 */ /* 0x000fe2000f8e00ff */
[C---:B------:R-:W-:Y:S01]  /*13b0*/  DFMA R18, R16.reuse, UR12, RZ ;  /* 0x0000000c10127c2b */ /* 0x040fe200080000ff */
[----:B------:R-:W-:Y:S01]  /*13c0*/  IMAD.U32 R5, RZ, RZ, UR49 ;  /* 0x00000031ff057e24 */ /* 0x000fe2000f8e00ff */
[C---:B------:R-:W-:Y:S01]  /*13d0*/  DFMA R28, R16.reuse, R2, RZ ;  /* 0x00000002101c722b */ /* 0x040fe200000000ff */
[----:B------:R-:W3:Y:S01]  /*13e0*/  LDCU.128 UR48, c[0x3][0x8b0] ;  /* 0x00c11600ff3077ac */ /* 0x000ee20008000c00 */
[C---:B------:R-:W-:Y:S01]  /*13f0*/  DFMA R36, R16.reuse, UR24, RZ ;  /* 0x0000001810247c2b */ /* 0x040fe200080000ff */
[----:B--2---:R-:W-:Y:S01]  /*1400*/  IMAD.U32 R60, RZ, RZ, UR70 ;  /* 0x00000046ff3c7e24 */ /* 0x004fe2000f8e00ff */
[C---:B------:R-:W-:Y:S01]  /*1410*/  DFMA R34, R16.reuse, UR20, RZ ;  /* 0x0000001410227c2b */ /* 0x040fe200080000ff */
[----:B------:R-:W-:Y:S01]  /*1420*/  UMOV UR60, UR54 ;  /* 0x00000036003c7c82 */ /* 0x000fe20008000000 */
[C---:B------:R-:W-:Y:S01]  /*1430*/  DFMA R38, R16.reuse, R4, RZ ;  /* 0x000000041026722b */ /* 0x040fe200000000ff */
[----:B------:R-:W-:Y:S01]  /*1440*/  UMOV UR61, UR55 ;  /* 0x00000037003d7c82 */ /* 0x000fe20008000000 */
[----:B------:R-:W-:Y:S01]  /*1450*/  DFMA R32, R16, UR8, RZ ;  /* 0x0000000810207c2b */ /* 0x000fe200080000ff */
[----:B------:R-:W-:Y:S01]  /*1460*/  UMOV UR54, UR68 ;  /* 0x0000004400367c82 */ /* 0x000fe20008000000 */
[C---:B------:R-:W-:Y:S01]  /*1470*/  DFMA R16, R14.reuse, UR14, R18 ;  /* 0x0000000e0e107c2b */ /* 0x040fe20008000012 */
[----:B------:R-:W-:Y:S01]  /*1480*/  UMOV UR55, UR69 ;  /* 0x0000004500377c82 */ /* 0x000fe20008000000 */
[C---:B------:R-:W-:Y:S01]  /*1490*/  DFMA R18, R14.reuse, UR6, R28 ;  /* 0x000000060e127c2b */ /* 0x040fe2000800001c */
[----:B------:R-:W-:Y:S01]  /*14a0*/  UMOV UR68, UR70 ;  /* 0x0000004600447c82 */ /* 0x000fe20008000000 */
[----:B------:R-:W-:Y:S01]  /*14b0*/  DFMA R38, R14, UR4, R38 ;  /* 0x000000040e267c2b */ /* 0x000fe20008000026 */
[----:B------:R-:W2:Y:S01]  /*14c0*/  LDCU.128 UR4, c[0x3][0xaa0] ;  /* 0x00c15400ff0477ac */ /* 0x000ea20008000c00 */
[----:B0-----:R-:W-:Y:S01]  /*14d0*/  DADD R10, R12, R24 ;  /* 0x000000000c0a7229 */ /* 0x001fe20000000018 */
[----:B------:R-:W-:Y:S01]  /*14e0*/  IMAD.U32 R61, RZ, RZ, UR71 ;  /* 0x00000047ff3d7e24 */ /* 0x000fe2000f8e00ff */
[C---:B------:R-:W-:Y:S01]  /*14f0*/  DFMA R36, R14.reuse, R6, R36 ;  /* 0x000000060e24722b */ /* 0x040fe20000000024 */
[----:B------:R-:W-:Y:S01]  /*1500*/  UMOV UR69, UR71 ;  /* 0x0000004700457c82 */ /* 0x000fe20008000000 */
[C---:B------:R-:W-:Y:S01]  /*1510*/  DFMA R34, R14.reuse, UR22, R34 ;  /* 0x000000160e227c2b */ /* 0x040fe20008000022 */
[----:B------:R-:W0:Y:S01]  /*1520*/  LDCU.128 UR72, c[0x3][0xab0] ;  /* 0x00c15600ff4877ac */ /* 0x000e220008000c00 */
[----:B------:R-:W-:-:S02]  /*1530*/  DFMA R32, R14, UR10, R32 ;  /* 0x0000000a0e207c2b */ /* 0x000fc40008000020 */
[----:B------:R-:W-:Y:S01]  /*1540*/  DADD R24, R12, -R24 ;  /* 0x000000000c187229 */ /* 0x000fe20000000818 */
[----:B-1----:R-:W-:Y:S01]  /*1550*/  IMAD.U32 R14, RZ, RZ, UR30 ;  /* 0x0000001eff0e7e24 */ /* 0x002fe2000f8e00ff */
[----:B------:R-:W-:Y:S01]  /*1560*/  DADD R28, R20, R8 ;  /* 0x00000000141c7229 */ /* 0x000fe20000000008 */
[----:B------:R-:W-:Y:S01]  /*1570*/  MOV R15, UR31 ;  /* 0x0000001f000f7c02 */ /* 0x000fe20008000f00 */
[C---:B------:R-:W-:Y:S01]  /*1580*/  DFMA R36, R10.reuse, UR64, R36 ;  /* 0x000000400a247c2b */ /* 0x040fe20008000024 */
[----:B------:R-:W-:Y:S01]  /*1590*/  UMOV UR30, UR66 ;  /* 0x00000042001e7c82 */ /* 0x000fe20008000000 */
[C---:B------:R-:W-:Y:S01]  /*15a0*/  DFMA R34, R10.reuse, UR32, R34 ;  /* 0x000000200a227c2b */ /* 0x040fe20008000022 */
[----:B------:R-:W-:Y:S01]  /*15b0*/  UMOV UR31, UR67 ;  /* 0x00000043001f7c82 */ /* 0x000fe20008000000 */
[C---:B------:R-:W-:Y:S01]  /*15c0*/  DFMA R12, R10.reuse, UR36, R16 ;  /* 0x000000240a0c7c2b */ /* 0x040fe20008000010 */
[----:B--2---:R-:W-:Y:S01]  /*15d0*/  UMOV UR52, UR4 ;  /* 0x0000000400347c82 */ /* 0x004fe20008000000 */
[----:B------:R-:W-:Y:S01]  /*15e0*/  UMOV UR53, UR5 ;  /* 0x0000000500357c82 */ /* 0x000fe20008000000 */
[----:B------:R-:W-:Y:S01]  /*15f0*/  MOV R58, UR6 ;  /* 0x00000006003a7c02 */ /* 0x000fe20008000f00 */
[----:B------:R-:W-:Y:S01]  /*1600*/  IMAD.U32 R59, RZ, RZ, UR7 ;  /* 0x00000007ff3b7e24 */ /* 0x000fe2000f8e00ff */
[----:B------:R-:W-:Y:S01]  /*1610*/  UMOV UR26, UR6 ;  /* 0x00000006001a7c82 */ /* 0x000fe20008000000 */
[----:B------:R-:W-:Y:S01]  /*1620*/  UMOV UR27, UR7 ;  /* 0x00000007001b7c82 */ /* 0x000fe20008000000 */
[----:B------:R-:W1:Y:S01]  /*1630*/  LDCU.128 UR4, c[0x3][0xa40] ;  /* 0x00c14800ff0477ac */ /* 0x000e620008000c00 */
[----:B----4-:R-:W-:-:S02]  /*1640*/  DFMA R32, R10, UR40, R32 ;  /* 0x000000280a207c2b */ /* 0x010fc40008000020 */
[C---:B------:R-:W-:Y:S02]  /*1650*/  DFMA R48, R10.reuse, UR44, R18 ;  /* 0x0000002c0a307c2b */ /* 0x040fe40008000012 */
[----:B---3--:R-:W-:Y:S02]  /*1660*/  DFMA R10, R10, UR48, R38 ;  /* 0x000000300a0a7c2b */ /* 0x008fe40008000026 */
[C---:B------:R-:W-:Y:S02]  /*1670*/  DFMA R16, R28.reuse, UR66, R36 ;  /* 0x000000421c107c2b */ /* 0x040fe40008000024 */
[C---:B------:R-:W-:Y:S02]  /*1680*/  DFMA R38, R28.reuse, UR34, R34 ;  /* 0x000000221c267c2b */ /* 0x040fe40008000022 */
[C---:B------:R-:W-:Y:S02]  /*1690*/  DFMA R18, R28.reuse, UR38, R12 ;  /* 0x000000261c127c2b */ /* 0x040fe4000800000c */
[C---:B------:R-:W-:Y:S01]  /*16a0*/  DFMA R44, R28.reuse, UR42, R32 ;  /* 0x0000002a1c2c7c2b */ /* 0x040fe20008000020 */
[----:B------:R-:W-:Y:S01]  /*16b0*/  MOV R12, UR52 ;  /* 0x00000034000c7c02 */ /* 0x000fe20008000f00 */
[----:B------:R-:W-:Y:S01]  /*16c0*/  DFMA R48, R28, UR46, R48 ;  /* 0x0000002e1c307c2b */ /* 0x000fe20008000030 */
[----:B------:R-:W-:Y:S01]  /*16d0*/  IMAD.U32 R13, RZ, RZ, UR53 ;  /* 0x00000035ff0d7e24 */ /* 0x000fe2000f8e00ff */
[----:B------:R-:W-:-:S02]  /*16e0*/  DADD R20, R20, -R8 ;  /* 0x0000000014147229 */ /* 0x000fc40000000808 */
[----:B------:R-:W-:Y:S01]  /*16f0*/  DFMA R28, R28, UR50, R10 ;  /* 0x000000321c1c7c2b */ /* 0x000fe2000800000a */
[----:B------:R-:W-:Y:S01]  /*1700*/  IMAD.U32 R8, RZ, RZ, UR56 ;  /* 0x00000038ff087e24 */ /* 0x000fe2000f8e00ff */
[----:B------:R-:W-:Y:S01]  /*1710*/  MOV R9, UR57 ;  /* 0x0000003900097c02 */ /* 0x000fe20008000f00 */
[----:B------:R-:W-:Y:S01]  /*1720*/  IMAD.U32 R10, RZ, RZ, UR54 ;  /* 0x00000036ff0a7e24 */ /* 0x000fe2000f8e00ff */
[C---:B------:R-:W-:Y:S01]  /*1730*/  DFMA R36, R22.reuse, UR28, RZ ;  /* 0x0000001c16247c2b */ /* 0x040fe200080000ff */
[----:B------:R-:W-:Y:S01]  /*1740*/  IMAD.U32 R11, RZ, RZ, UR55 ;  /* 0x00000037ff0b7e24 */ /* 0x000fe2000f8e00ff */
[C---:B------:R-:W-:Y:S01]  /*1750*/  DFMA R34, R22.reuse, UR16, RZ ;  /* 0x0000001016227c2b */ /* 0x040fe200080000ff */
[----:B------:R-:W2:Y:S01]  /*1760*/  LDCU.128 UR56, c[0x3][0xa30] ;  /* 0x00c14600ff3877ac */ /* 0x000ea20008000c00 */
[C---:B-1----:R-:W-:Y:S02]  /*1770*/  DFMA R32, R22.reuse, UR4, RZ ;  /* 0x0000000416207c2b */ /* 0x042fe400080000ff */
[C---:B------:R-:W-:Y:S01]  /*1780*/  DFMA R42, R22.reuse, R8, RZ ;  /* 0x00000008162a722b */ /* 0x040fe200000000ff */
[----:B------:R-:W1:Y:S01]  /*1790*/  LDCU.128 UR52, c[0x3][0xa10] ;  /* 0x00c14200ff3477ac */ /* 0x000e620008000c00 */
[----:B------:R-:W-:-:S02]  /*17a0*/  DFMA R50, R22, R10, RZ ;  /* 0x0000000a1632722b */ /* 0x000fc400000000ff */
[----:B------:R-:W-:Y:S02]  /*17b0*/  DFMA R22, R22, R12, RZ ;  /* 0x0000000c1616722b */ /* 0x000fe400000000ff */
[C---:B------:R-:W-:Y:S02]  /*17c0*/  DFMA R34, R30.reuse, UR18, R34 ;  /* 0x000000121e227c2b */ /* 0x040fe40008000022 */
[C---:B------:R-:W-:Y:S02]  /*17d0*/  DFMA R32, R30.reuse, UR6, R32 ;  /* 0x000000061e207c2b */ /* 0x040fe40008000020 */
[C---:B------:R-:W-:Y:S01]  /*17e0*/  DFMA R42, R30.reuse, UR60, R42 ;  /* 0x0000003c1e2a7c2b */ /* 0x040fe2000800002a */
[----:B------:R-:W3:Y:S01]  /*17f0*/  LDCU.128 UR60, c[0x3][0xa50] ;  /* 0x00c14a00ff3c77ac */ /* 0x000ee20008000c00 */
[C---:B------:R-:W-:Y:S02]  /*1800*/  DFMA R50, R30.reuse, UR68, R50 ;  /* 0x000000441e327c2b */ /* 0x040fe40008000032 */
[C---:B------:R-:W-:Y:S01]  /*1810*/  DFMA R22, R30.reuse, UR26, R22 ;  /* 0x0000001a1e167c2b */ /* 0x040fe20008000016 */
[----:B------:R-:W-:Y:S01]  /*1820*/  UMOV UR26, 0x790b ;  /* 0x0000790b001a7882 */ /* 0x000fe20000000000 */
[----:B------:R-:W-:Y:S01]  /*1830*/  DFMA R30, R30, R14, R36 ;  /* 0x0000000e1e1e722b */ /* 0x000fe20000000024 */
[----:B------:R-:W-:Y:S01]  /*1840*/  UMOV UR27, UR65 ;  /* 0x00000041001b7c82 */ /* 0x000fe20008000000 */
[----:B------:R-:W-:Y:S01]  /*1850*/  PRMT R37, R27, 0x5410, R26 ;  /* 0x000054101b257816 */ /* 0x000fe2000000001a */
[----:B------:R-:W-:Y:S01]  /*1860*/  IMAD.MOV.U32 R26, RZ, RZ, 0xa ;  /* 0x0000000aff1a7424 */ /* 0x000fe200078e00ff */
[----:B------:R-:W4:Y:S03]  /*1870*/  LDCU.128 UR68, c[0x3][0xa90] ;  /* 0x00c15200ff4477ac */ /* 0x000f260008000c00 */
[----:B------:R-:W-:Y:S01]  /*1880*/  IDP.2A.LO.U16.U8 R37, R37, UR26, R26 ;  /* 0x0000001a25257c26 */ /* 0x000fe2000800101a */
[----:B------:R-:W-:Y:S01]  /*1890*/  UMOV UR26, UR64 ;  /* 0x00000040001a7c82 */ /* 0x000fe20008000000 */
[----:B------:R-:W0:Y:S01]  /*18a0*/  LDCU.128 UR64, c[0x3][0xa70] ;  /* 0x00c14e00ff4077ac */ /* 0x000e220008000c00 */
[C---:B--2---:R-:W-:Y:S01]  /*18b0*/  DFMA R26, R24.reuse, UR56, R34 ;  /* 0x00000038181a7c2b */ /* 0x044fe20008000022 */
[----:B------:R-:W2:Y:S01]  /*18c0*/  LDC.64 R34, c[0x0][0x388] ;  /* 0x0000e200ff227b82 */ /* 0x000ea20000000a00 */
[----:B-1----:R-:W-:-:S02]  /*18d0*/  DFMA R30, R24, UR52, R30 ;  /* 0x00000034181e7c2b */ /* 0x002fc4000800001e */
[C---:B---3--:R-:W-:Y:S02]  /*18e0*/  DFMA R32, R24.reuse, UR60, R32 ;  /* 0x0000003c18207c2b */ /* 0x048fe40008000020 */
[C---:B----4-:R-:W-:Y:S02]  /*18f0*/  DFMA R50, R24.reuse, UR68, R50 ;  /* 0x0000004418327c2b */ /* 0x050fe40008000032 */
[C---:B0-----:R-:W-:Y:S02]  /*1900*/  DFMA R42, R24.reuse, UR64, R42 ;  /* 0x00000040182a7c2b */ /* 0x041fe4000800002a */
[----:B------:R-:W-:Y:S02]  /*1910*/  DFMA R24, R24, UR72, R22 ;  /* 0x0000004818187c2b */ /* 0x000fe40008000016 */
[C---:B------:R-:W-:Y:S02]  /*1920*/  DFMA R22, R20.reuse, UR54, R30 ;  /* 0x0000003614167c2b */ /* 0x040fe4000800001e */
[C---:B------:R-:W-:Y:S01]  /*1930*/  DFMA R26, R20.reuse, UR58, R26 ;  /* 0x0000003a141a7c2b */ /* 0x040fe2000800001a */
[----:B------:R-:W-:Y:S01]  /*1940*/  IMAD R31, R0, 0x533, R37 ;  /* 0x00000533001f7824 */ /* 0x000fe200078e0225 */
[----:B------:R-:W-:-:S02]  /*1950*/  DFMA R32, R20, UR62, R32 ;  /* 0x0000003e14207c2b */ /* 0x000fc40008000020 */
[C---:B------:R-:W-:Y:S01]  /*1960*/  DFMA R42, R20.reuse, UR66, R42 ;  /* 0x00000042142a7c2b */ /* 0x040fe2000800002a */
[----:B--2---:R-:W-:Y:S01]  /*1970*/  IMAD.WIDE R30, R31, 0x8, R34 ;  /* 0x000000081f1e7825 */ /* 0x004fe200078e0222 */
[C---:B------:R-:W-:Y:S02]  /*1980*/  DFMA R50, R20.reuse, UR70, R50 ;  /* 0x0000004614327c2b */ /* 0x040fe40008000032 */
[----:B------:R-:W-:Y:S02]  /*1990*/  DFMA R20, R20, UR74, R24 ;  /* 0x0000004a14147c2b */ /* 0x000fe40008000018 */
[C-C-:B------:R-:W-:Y:S01]  /*19a0*/  DADD R34, R16.reuse, -R22.reuse ;  /* 0x0000000010227229 */ /* 0x140fe20000000816 */
[----:B------:R-:W2:Y:S01]  /*19b0*/  LDG.E.64.CONSTANT R62, desc[UR76][R30.64+-0x28] ;  /* 0xffffd84c1e3e7981 */ /* 0x000ea2000c1e9b00 */
[----:B------:R-:W-:-:S03]  /*19c0*/  DADD R36, R16, R22 ;  /* 0x0000000010247229 */ /* 0x000fc60000000016 */
[----:B------:R-:W3:Y:S01]  /*19d0*/  LDG.E.64.CONSTANT R16, desc[UR76][R30.64+-0x50] ;  /* 0xffffb04c1e107981 */ /* 0x000ee2000c1e9b00 */
[----:B------:R-:W-:Y:S02]  /*19e0*/  DADD R28, R28, R20 ;  /* 0x000000001c1c7229 */ /* 0x000fe40000000014 */
[C-C-:B------:R-:W-:Y:S01]  /*19f0*/  DADD R20, R44.reuse, -R42.reuse ;  /* 0x000000002c147229 */ /* 0x140fe2000000082a */
[----:B------:R-:W4:Y:S01]  /*1a00*/  LDG.E.64.CONSTANT R22, desc[UR76][R30.64] ;  /* 0x0000004c1e167981 */ /* 0x000f22000c1e9b00 */
[----:B------:R-:W-:Y:S02]  /*1a10*/  DADD R44, R44, R42 ;  /* 0x000000002c2c7229 */ /* 0x000fe4000000002a */
[C-C-:B------:R-:W-:Y:S01]  /*1a20*/  DADD R42, R48.reuse, -R50.reuse ;  /* 0x00000000302a7229 */ /* 0x140fe20000000832 */
[----:B------:R-:W2:Y:S01]  /*1a30*/  LDG.E.64.CONSTANT R64, desc[UR76][R30.64+-0x10] ;  /* 0xfffff04c1e407981 */ /* 0x000ea2000c1e9b00 */
[----:B------:R-:W-:Y:S02]  /*1a40*/  DADD R48, R48, R50 ;  /* 0x0000000030307229 */ /* 0x000fe40000000032 */
[----:B------:R-:W-:-:S02]  /*1a50*/  DADD R50, R38, -R26 ;  /* 0x0000000026327229 */ /* 0x000fc4000000081a */
[----:B------:R-:W-:Y:S02]  /*1a60*/  DADD R38, R38, R26 ;  /* 0x0000000026267229 */ /* 0x000fe4000000001a */
[C-C-:B------:R-:W-:Y:S02]  /*1a70*/  DADD R26, R18.reuse, -R32.reuse ;  /* 0x00000000121a7229 */ /* 0x140fe40000000820 */
[----:B------:R-:W-:Y:S01]  /*1a80*/  DADD R32, R18, R32 ;  /* 0x0000000012207229 */ /* 0x000fe20000000020 */
[----:B------:R-:W2:Y:S01]  /*1a90*/  LDG.E.64.CONSTANT R18, desc[UR76][R30.64+-0x18] ;  /* 0xffffe84c1e127981 */ /* 0x000ea2000c1e9b00 */
[----:B------:R-:W-:Y:S01]  /*1aa0*/  BAR.SYNC.DEFER_BLOCKING 0x0 ;  /* 0x0000000000007b1d */ /* 0x000fe20000010000 */
[----:B------:R-:W-:-:S05]  /*1ab0*/  ISETP.GT.U32.AND P2, PT, R41, 0x57, PT ;  /* 0x000000572900780c */ /* 0x000fca0003f44070 */
[----:B------:R-:W-:Y:S01]  /*1ac0*/  BSSY.RECONVERGENT B0, `(.L_x_1141) ;  /* 0x00000fd000007945 */ /* 0x000fe20003800200 */
[----:B---3--:R-:W-:-:S08]  /*1ad0*/  DMUL R16, R16, R36 ;  /* 0x0000002410107228 */ /* 0x008fd00000000000 */
[--C-:B----4-:R-:W-:Y:S02]  /*1ae0*/  DFMA R36, R22, R34, R16.reuse ;  /* 0x000000221624722b */ /* 0x110fe40000000010 */
[----:B--2---:R-:W-:Y:S01]  /*1af0*/  DMUL R20, R18, R20 ;  /* 0x0000001412147228 */ /* 0x004fe20000000000 */
[----:B------:R-:W2:Y:S01]  /*1b00*/  LDG.E.64.CONSTANT R18, desc[UR76][R30.64+-0x20] ;  /* 0xffffe04c1e127981 */ /* 0x000ea2000c1e9b00 */
[----:B------:R-:W-:Y:S02]  /*1b10*/  DFMA R22, R22, -R34, R16 ;  /* 0x800000221616722b */ /* 0x000fe40000000010 */
[----:B------:R-:W-:Y:S02]  /*1b20*/  DMUL R28, R62, R28 ;  /* 0x0000001c3e1c7228 */ /* 0x000fe40000000000 */
[----:B------:R-:W-:Y:S02]  /*1b30*/  DFMA R24, R36, UR26, RZ ;  /* 0x0000001a24187c2b */ /* 0x000fe400080000ff */
[----:B--2---:R-:W-:Y:S01]  /*1b40*/  DMUL R42, R18, R42 ;  /* 0x0000002a122a7228 */ /* 0x004fe20000000000 */
        /* <DEDUP_REMOVED lines=8> */
[----:B------:R0:W2:Y:S01]  /*1bd0*/  LDG.E.64.CONSTANT R38, desc[UR76][R30.64+-0x8] ;  /* 0xfffff84c1e267981 */ /* 0x0000a2000c1e9b00 */
[----:B------:R-:W-:Y:S02]  /*1be0*/  DFMA R34, R36, R6, RZ ;  /* 0x000000062422722b */ /* 0x000fe400000000ff */
[----:B0-----:R-:W-:Y:S01]  /*1bf0*/  DFMA R30, R22, UR28, RZ ;  /* 0x0000001c161e7c2b */ /* 0x001fe200080000ff */
[----:B------:R-:W-:Y:S02]  /*1c00*/  R2UR UR26, R58 ;  /* 0x000000003a1a72ca */ /* 0x000fe400000e0000 */
[----:B------:R-:W-:Y:S01]  /*1c10*/  R2UR UR27, R59 ;  /* 0x000000003b1b72ca */ /* 0x000fe200000e0000 */
[CCC-:B--2---:R-:W-:Y:S02]  /*1c20*/  DFMA R62, R38.reuse, R50.reuse, R18.reuse ;  /* 0x00000032263e722b */ /* 0x1c4fe40000000012 */
[----:B------:R-:W-:Y:S02]  /*1c30*/  DFMA R38, R38, -R50, R18 ;  /* 0x800000322626722b */ /* 0x000fe40000000012 */
[----:B------:R-:W-:-:S04]  /*1c40*/  DFMA R50, R64, R26, R32 ;  /* 0x0000001a4032722b */ /* 0x000fc80000000020 */
[----:B------:R-:W-:-:S08]  /*1c50*/  DFMA R34, R62, UR22, R34 ;  /* 0x000000163e227c2b */ /* 0x000fd00008000022 */
[----:B------:R-:W-:Y:S01]  /*1c60*/  DFMA R34, R50, UR14, R34 ;  /* 0x0000000e32227c2b */ /* 0x000fe20008000022 */
[----:B------:R-:W-:Y:S02]  /*1c70*/  R2UR UR14, R54 ;  /* 0x00000000360e72ca */ /* 0x000fe400000e0000 */
[----:B------:R-:W-:Y:S01]  /*1c80*/  R2UR UR15, R55 ;  /* 0x00000000370f72ca */ /* 0x000fe200000e0000 */
[C---:B------:R-:W-:Y:S02]  /*1c90*/  DFMA R54, R36.reuse, UR30, RZ ;  /* 0x0000001e24367c2b */ /* 0x040fe400080000ff */
[----:B------:R-:W-:Y:S02]  /*1ca0*/  DFMA R36, R36, UR24, RZ ;  /* 0x0000001824247c2b */ /* 0x000fe400080000ff */
[----:B------:R-:W-:Y:S01]  /*1cb0*/  DFMA R24, R62, UR32, R24 ;  /* 0x000000203e187c2b */ /* 0x000fe20008000018 */
[----:B------:R-:W-:-:S03]  /*1cc0*/  R2UR UR30, R56 ;  /* 0x00000000381e72ca */ /* 0x000fc600000e0000 */
[C---:B------:R-:W-:Y:S02]  /*1cd0*/  DFMA R54, R62.reuse, UR34, R54 ;  /* 0x000000223e367c2b */ /* 0x040fe40008000036 */
[----:B------:R-:W-:Y:S01]  /*1ce0*/  DFMA R36, R62, UR20, R36 ;  /* 0x000000143e247c2b */ /* 0x000fe20008000024 */
[----:B------:R-:W-:Y:S01]  /*1cf0*/  R2UR UR31, R57 ;  /* 0x00000000391f72ca */ /* 0x000fe200000e0000 */
[----:B------:R-:W-:Y:S01]  /*1d00*/  DFMA R56, R22, UR52, RZ ;  /* 0x0000003416387c2b */ /* 0x000fe200080000ff */
[----:B------:R-:W-:Y:S02]  /*1d10*/  R2UR UR32, R52 ;  /* 0x00000000342072ca */ /* 0x000fe400000e0000 */
[----:B------:R-:W-:Y:S01]  /*1d20*/  R2UR UR33, R53 ;  /* 0x00000000352172ca */ /* 0x000fe200000e0000 */
[C---:B------:R-:W-:Y:S02]  /*1d30*/  DFMA R24, R50.reuse, UR36, R24 ;  /* 0x0000002432187c2b */ /* 0x040fe40008000018 */
[----:B------:R-:W-:-:S02]  /*1d40*/  DFMA R52, R50, UR12, R36 ;  /* 0x0000000c32347c2b */ /* 0x000fc40008000024 */
[----:B------:R-:W-:Y:S02]  /*1d50*/  DFMA R36, R50, UR38, R54 ;  /* 0x0000002632247c2b */ /* 0x000fe40008000036 */
[----:B------:R-:W-:Y:S02]  /*1d60*/  DFMA R50, R22, R14, RZ ;  /* 0x0000000e1632722b */ /* 0x000fe400000000ff */
[----:B------:R-:W-:Y:S02]  /*1d70*/  DFMA R26, R64, -R26, R32 ;  /* 0x8000001a401a722b */ /* 0x000fe40000000020 */
[----:B------:R-:W-:Y:S02]  /*1d80*/  DFMA R30, R38, UR16, R30 ;  /* 0x00000010261e7c2b */ /* 0x000fe4000800001e */
[----:B------:R-:W-:Y:S02]  /*1d90*/  DFMA R22, R22, UR54, RZ ;  /* 0x0000003616167c2b */ /* 0x000fe400080000ff */
[----:B------:R-:W-:-:S02]  /*1da0*/  DFMA R56, R38, UR56, R56 ;  /* 0x0000003826387c2b */ /* 0x000fc40008000038 */
[----:B------:R-:W-:Y:S02]  /*1db0*/  DFMA R54, R38, UR18, R50 ;  /* 0x0000001226367c2b */ /* 0x000fe40008000032 */
[----:B------:R-:W-:Y:S02]  /*1dc0*/  DFMA R50, R26, UR4, R30 ;  /* 0x000000041a327c2b */ /* 0x000fe4000800001e */
[----:B------:R-:W-:Y:S02]  /*1dd0*/  DFMA R22, R38, UR58, R22 ;  /* 0x0000003a26167c2b */ /* 0x000fe40008000016 */
[----:B------:R-:W-:Y:S02]  /*1de0*/  DFMA R30, R26, UR60, R56 ;  /* 0x0000003c1a1e7c2b */ /* 0x000fe40008000038 */
[----:B------:R-:W-:Y:S02]  /*1df0*/  DADD R56, R20, R44 ;  /* 0x0000000014387229 */ /* 0x000fe4000000002c */
[----:B------:R-:W-:-:S02]  /*1e00*/  DFMA R54, R26, UR6, R54 ;  /* 0x000000061a367c2b */ /* 0x000fc40008000036 */
[----:B------:R-:W-:-:S04]  /*1e10*/  DFMA R26, R26, UR62, R22 ;  /* 0x0000003e1a1a7c2b */ /* 0x000fc80008000016 */
[----:B------:R-:W-:Y:S02]  /*1e20*/  DFMA R22, R56, UR8, R52 ;  /* 0x0000000838167c2b */ /* 0x000fe40008000034 */
[----:B------:R-:W-:Y:S02]  /*1e30*/  DADD R52, -R20, R44 ;  /* 0x0000000014347229 */ /* 0x000fe4000000012c */
[C---:B------:R-:W-:Y:S02]  /*1e40*/  DFMA R38, R56.reuse, UR10, R34 ;  /* 0x0000000a38267c2b */ /* 0x040fe40008000022 */
[C---:B------:R-:W-:Y:S02]  /*1e50*/  DFMA R24, R56.reuse, UR40, R24 ;  /* 0x0000002838187c2b */ /* 0x040fe40008000018 */
[----:B------:R-:W-:Y:S02]  /*1e60*/  DFMA R36, R56, UR42, R36 ;  /* 0x0000002a38247c2b */ /* 0x000fe40008000024 */
[----:B------:R-:W-:-:S02]  /*1e70*/  DFMA R34, R52, UR14, R54 ;  /* 0x0000000e34227c2b */ /* 0x000fc40008000036 */
[C---:B------:R-:W-:Y:S02]  /*1e80*/  DFMA R50, R52.reuse, R8, R50 ;  /* 0x000000083432722b */ /* 0x040fe40000000032 */
[C---:B------:R-:W-:Y:S02]  /*1e90*/  DFMA R30, R52.reuse, UR64, R30 ;  /* 0x00000040341e7c2b */ /* 0x040fe4000800001e */
[----:B------:R-:W-:Y:S02]  /*1ea0*/  DFMA R26, R52, UR66, R26 ;  /* 0x00000042341a7c2b */ /* 0x000fe4000800001a */
[----:B------:R-:W-:Y:S01]  /*1eb0*/  DADD R52, R42, R48 ;  /* 0x000000002a347229 */ /* 0x000fe20000000030 */
[----:B------:R-:W-:Y:S02]  /*1ec0*/  R2UR UR22, R60 ;  /* 0x000000003c1672ca */ /* 0x000fe400000e0000 */
[----:B------:R-:W-:-:S05]  /*1ed0*/  R2UR UR23, R61 ;  /* 0x000000003d1772ca */ /* 0x000fca00000e0000 */
[C---:B------:R-:W-:Y:S02]  /*1ee0*/  DFMA R38, R52.reuse, UR32, R38 ;  /* 0x0000002034267c2b */ /* 0x040fe40008000026 */
[C---:B------:R-:W-:Y:S02]  /*1ef0*/  DFMA R22, R52.reuse, R2, R22 ;  /* 0x000000023416722b */ /* 0x040fe40000000016 */
[C---:B------:R-:W-:Y:S02]  /*1f00*/  DFMA R24, R52.reuse, UR44, R24 ;  /* 0x0000002c34187c2b */ /* 0x040fe40008000018 */
[----:B------:R-:W-:Y:S02]  /*1f10*/  DFMA R36, R52, UR46, R36 ;  /* 0x0000002e34247c2b */ /* 0x000fe40008000024 */
[----:B------:R-:W-:-:S08]  /*1f20*/  DADD R52, -R42, R48 ;  /* 0x000000002a347229 */ /* 0x000fd00000000130 */
[C---:B------:R-:W-:Y:S02]  /*1f30*/  DFMA R54, R52.reuse, UR22, R34 ;  /* 0x0000001634367c2b */ /* 0x040fe40008000022 */
[C---:B------:R-:W-:Y:S02]  /*1f40*/  DFMA R50, R52.reuse, R10, R50 ;  /* 0x0000000a3432722b */ /* 0x040fe40000000032 */
[----:B------:R-:W-:Y:S02]  /*1f50*/  DFMA R30, R52, UR68, R30 ;  /* 0x00000044341e7c2b */ /* 0x000fe4000800001e */
[----:B------:R-:W-:Y:S02]  /*1f60*/  DADD R34, R28, -R28 ;  /* 0x000000001c227229 */ /* 0x000fe4000000081c */
[----:B------:R-:W-:-:S06]  /*1f70*/  DFMA R52, R52, UR70, R26 ;  /* 0x0000004634347c2b */ /* 0x000fcc000800001a */
[C---:B------:R-:W-:Y:S02]  /*1f80*/  DFMA R26, R34.reuse, UR26, R54 ;  /* 0x0000001a221a7c2b */ /* 0x040fe40008000036 */
[C---:B------:R-:W-:Y:S02]  /*1f90*/  DFMA R50, R34.reuse, R12, R50 ;  /* 0x0000000c2232722b */ /* 0x040fe40000000032 */
[C---:B------:R-:W-:Y:S02]  /*1fa0*/  DFMA R30, R34.reuse, UR72, R30 ;  /* 0x00000048221e7c2b */ /* 0x040fe4000800001e */
[----:B------:R-:W-:Y:S02]  /*1fb0*/  DFMA R34, R34, UR74, R52 ;  /* 0x0000004a22227c2b */ /* 0x000fe40008000034 */
[----:B------:R-:W-:-:S08]  /*1fc0*/  DADD R52, R28, R28 ;  /* 0x000000001c347229 */ /* 0x000fd0000000001c */
[----:B------:R-:W-:-:S08]  /*1fd0*/  DMUL R52, R52, 0.5 ;  /* 0x3fe0000034347828 */ /* 0x000fd00000000000 */
[C---:B------:R-:W-:Y:S02]  /*1fe0*/  DFMA R22, R52.reuse, R4, R22 ;  /* 0x000000043416722b */ /* 0x040fe40000000016 */
[C---:B------:R-:W-:Y:S02]  /*1ff0*/  DFMA R38, R52.reuse, UR30, R38 ;  /* 0x0000001e34267c2b */ /* 0x040fe40008000026 */
[C---:B------:R-:W-:Y:S02]  /*2000*/  DFMA R54, R52.reuse, UR48, R24 ;  /* 0x0000003034367c2b */ /* 0x040fe40008000018 */
[----:B------:R-:W-:Y:S02]  /*2010*/  DFMA R52, R52, UR50, R36 ;  /* 0x0000003234347c2b */ /* 0x000fe40008000024 */
[C-C-:B------:R-:W-:Y:S02]  /*2020*/  DADD R24, R22.reuse, -R50.reuse ;  /* 0x0000000016187229 */ /* 0x140fe40000000832 */
[----:B------:R-:W-:Y:S01]  /*2030*/  DADD R50, R22, R50 ;  /* 0x0000000016327229 */ /* 0x000fe20000000032 */
[----:B------:R-:W0:Y:S01]  /*2040*/  S2R R22, SR_TID.X ;  /* 0x0000000000167919 */ /* 0x000e220000002100 */
[----:B------:R-:W-:-:S02]  /*2050*/  DADD R36, R38, -R26 ;  /* 0x0000000026247229 */ /* 0x000fc4000000081a */
[----:B------:R-:W-:Y:S02]  /*2060*/  DADD R26, R38, R26 ;  /* 0x00000000261a7229 */ /* 0x000fe4000000001a */
        /* <DEDUP_REMOVED lines=15> */
[----:B------:R-:W-:Y:S01]  /*2160*/  IMAD.SHL.U32 R2, R22, 0x8, RZ ;  /* 0x0000000816027824 */ /* 0x000fe200078e00ff */
[----:B------:R-:W0:Y:S03]  /*2170*/  LDCU.64 UR26, c[0x3][0x808] ;  /* 0x00c10100ff1a77ac */ /* 0x000e260008000a00 */
[----:B------:R-:W-:Y:S01]  /*2180*/  IMAD R3, R3, 0x370, R40 ;  /* 0x0000037003037824 */ /* 0x000fe200078e0228 */
[----:B------:R-:W-:Y:S01]  /*2190*/  LOP3.LUT R2, R2, 0x38, RZ, 0xc0, !PT ;  /* 0x0000003802027812 */ /* 0x000fe200078ec0ff */
[----:B------:R-:W2:Y:S03]  /*21a0*/  LDCU.64 UR10, c[0x3][0x810] ;  /* 0x00c10200ff0a77ac */ /* 0x000ea60008000a00 */
[----:B------:R-:W-:Y:S01]  /*21b0*/  IADD3 R23, PT, PT, R3, R2, RZ ;  /* 0x0000000203177210 */ /* 0x000fe20007ffe0ff */
[----:B------:R-:W3:Y:S04]  /*21c0*/  LDCU.64 UR18, c[0x3][0x818] ;  /* 0x00c10300ff1277ac */ /* 0x000ee80008000a00 */
[----:B------:R-:W-:Y:S01]  /*21d0*/  LDS.64 R4, [R23] ;  /* 0x0000000017047984 */ /* 0x000fe20000000a00 */
[----:B------:R-:W4:Y:S03]  /*21e0*/  LDCU.64 UR6, c[0x3][0x828] ;  /* 0x00c10500ff0677ac */ /* 0x000f260008000a00 */
[----:B------:R-:W5:Y:S01]  /*21f0*/  LDS.64 R6, [R23+0x370] ;  /* 0x0003700017067984 */ /* 0x000f620000000a00 */
[----:B------:R-:W4:Y:S03]  /*2200*/  LDCU.64 UR14, c[0x3][0x830] ;  /* 0x00c10600ff0e77ac */ /* 0x000f260008000a00 */
[----:B-1----:R-:W-:Y:S01]  /*2210*/  LDS.64 R24, [R23+0x58] ;  /* 0x0000580017187984 */ /* 0x002fe20000000a00 */
[----:B------:R-:W1:Y:S03]  /*2220*/  LDCU.64 UR22, c[0x3][0x838] ;  /* 0x00c10700ff1677ac */ /* 0x000e660008000a00 */
[----:B------:R-:W2:Y:S01]  /*2230*/  LDS.64 R26, [R23+0x318] ;  /* 0x00031800171a7984 */ /* 0x000ea20000000a00 */
[----:B------:R-:W1:Y:S03]  /*2240*/  LDCU.64 UR30, c[0x3][0x878] ;  /* 0x00c10f00ff1e77ac */ /* 0x000e660008000a00 */
[----:B------:R-:W-:Y:S04]  /*2250*/  LDS.64 R14, [R23+0xb0] ;  /* 0x0000b000170e7984 */ /* 0x000fe80000000a00 */
[----:B------:R-:W1:Y:S04]  /*2260*/  LDS.64 R2, [R23+0x2c0] ;  /* 0x0002c00017027984 */ /* 0x000e680000000a00 */
[----:B------:R-:W-:Y:S04]  /*2270*/  LDS.64 R10, [R23+0x108] ;  /* 0x00010800170a7984 */ /* 0x000fe80000000a00 */
[----:B------:R-:W1:Y:S01]  /*2280*/  LDS.64 R12, [R23+0x268] ;  /* 0x00026800170c7984 */ /* 0x000e620000000a00 */
[----:B-----5:R-:W-:-:S02]  /*2290*/  DADD R8, R4, R6 ;  /* 0x0000000004087229 */ /* 0x020fc40000000006 */
[----:B------:R-:W-:Y:S01]  /*22a0*/  DADD R4, R4, -R6 ;  /* 0x0000000004047229 */ /* 0x000fe20000000806 */
[----:B0-----:R-:W-:Y:S02]  /*22b0*/  IMAD.U32 R6, RZ, RZ, UR26 ;  /* 0x0000001aff067e24 */ /* 0x001fe4000f8e00ff */
[----:B------:R-:W-:Y:S01]  /*22c0*/  IMAD.U32 R7, RZ, RZ, UR27 ;  /* 0x0000001bff077e24 */ /* 0x000fe2000f8e00ff */
[----:B------:R-:W0:Y:S01]  /*22d0*/  LDCU.64 UR26, c[0x3][0x8b0] ;  /* 0x00c11600ff1a77ac */ /* 0x000e220008000a00 */
[----:B--2---:R-:W-:Y:S02]  /*22e0*/  DADD R30, R24, R26 ;  /* 0x00000000181e7229 */ /* 0x004fe4000000001a */
[C---:B------:R-:W-:Y:S02]  /*22f0*/  DFMA R34, R8.reuse, UR24, RZ ;  /* 0x0000001808227c2b */ /* 0x040fe400080000ff */
[C---:B------:R-:W-:Y:S02]  /*2300*/  DFMA R36, R8.reuse, R6, RZ ;  /* 0x000000060824722b */ /* 0x040fe400000000ff */
[C---:B------:R-:W-:Y:S01]  /*2310*/  DFMA R38, R8.reuse, UR10, RZ ;  /* 0x0000000a08267c2b */ /* 0x040fe200080000ff */
[----:B------:R-:W2:Y:S01]  /*2320*/  LDCU.64 UR10, c[0x3][0xa10] ;  /* 0x00c14200ff0a77ac */ /* 0x000ea20008000a00 */
[----:B---3--:R-:W-:-:S02]  /*2330*/  DFMA R50, R8, UR18, RZ ;  /* 0x0000001208327c2b */ /* 0x008fc400080000ff */
[----:B------:R-:W-:Y:S01]  /*2340*/  DADD R8, R24, -R26 ;  /* 0x0000000018087229 */ /* 0x000fe2000000081a */
[----:B------:R-:W3:Y:S01]  /*2350*/  LDCU.64 UR18, c[0x3][0x850] ;  /* 0x00c10a00ff1277ac */ /* 0x000ee20008000a00 */
[C---:B----4-:R-:W-:Y:S01]  /*2360*/  DFMA R46, R30.reuse, UR6, R36 ;  /* 0x000000061e2e7c2b */ /* 0x050fe20008000024 */
[----:B------:R-:W-:Y:S01]  /*2370*/  LDS.64 R24, [R23+0x210] ;  /* 0x0002100017187984 */ /* 0x000fe20000000a00 */
[C---:B------:R-:W-:Y:S01]  /*2380*/  DFMA R34, R30.reuse, UR20, R34 ;  /* 0x000000141e227c2b */ /* 0x040fe20008000022 */
[----:B------:R-:W4:Y:S01]  /*2390*/  LDCU.64 UR6, c[0x3][0x848] ;  /* 0x00c10900ff0677ac */ /* 0x000f220008000a00 */
[C---:B------:R-:W-:Y:S01]  /*23a0*/  DFMA R38, R30.reuse, UR14, R38 ;  /* 0x0000000e1e267c2b */ /* 0x040fe20008000026 */
[----:B------:R-:W-:Y:S01]  /*23b0*/  LDS.64 R26, [R23+0x1b8] ;  /* 0x0001b800171a7984 */ /* 0x000fe20000000a00 */
[----:B-1----:R-:W-:Y:S01]  /*23c0*/  DFMA R50, R30, UR22, R50 ;  /* 0x000000161e327c2b */ /* 0x002fe20008000032 */
[----:B------:R-:W1:Y:S01]  /*23d0*/  LDCU.64 UR22, c[0x3][0x858] ;  /* 0x00c10b00ff1677ac */ /* 0x000e620008000a00 */
[C-C-:B------:R-:W-:Y:S01]  /*23e0*/  DADD R36, R14.reuse, R2.reuse ;  /* 0x000000000e247229 */ /* 0x140fe20000000002 */
[----:B------:R-:W5:Y:S01]  /*23f0*/  LDS.64 R30, [R23+0x160] ;  /* 0x00016000171e7984 */ /* 0x000f620000000a00 */
[----:B------:R-:W-:Y:S01]  /*2400*/  DADD R2, R14, -R2 ;  /* 0x000000000e027229 */ /* 0x000fe20000000802 */
[----:B------:R-:W0:Y:S05]  /*2410*/  LDCU.64 UR14, c[0x3][0xa30] ;  /* 0x00c14600ff0e77ac */ /* 0x000e2a0008000a00 */
[----:B------:R-:W-:-:S02]  /*2420*/  DFMA R34, R36, UR12, R34 ;  /* 0x0000000c24227c2b */ /* 0x000fc40008000022 */
[C---:B---3--:R-:W-:Y:S01]  /*2430*/  DFMA R38, R36.reuse, UR18, R38 ;  /* 0x0000001224267c2b */ /* 0x048fe20008000026 */
[----:B------:R-:W3:Y:S01]  /*2440*/  LDCU.64 UR18, c[0x3][0xa50] ;  /* 0x00c14a00ff1277ac */ /* 0x000ee20008000a00 */
[----:B----4-:R-:W-:Y:S02]  /*2450*/  DFMA R14, R36, UR6, R46 ;  /* 0x00000006240e7c2b */ /* 0x010fe4000800002e */
[C-C-:B------:R-:W-:Y:S01]  /*2460*/  DADD R46, R10.reuse, R12.reuse ;  /* 0x000000000a2e7229 */ /* 0x140fe2000000000c */
[----:B------:R-:W4:Y:S01]  /*2470*/  LDCU.64 UR6, c[0x3][0x868] ;  /* 0x00c10d00ff0677ac */ /* 0x000f220008000a00 */
[----:B------:R-:W-:Y:S02]  /*2480*/  DADD R12, R10, -R12 ;  /* 0x000000000a0c7229 */ /* 0x000fe4000000080c */
[----:B--2---:R-:W-:Y:S01]  /*2490*/  DFMA R10, R4, UR10, RZ ;  /* 0x0000000a040a7c2b */ /* 0x004fe200080000ff */
[----:B------:R-:W2:Y:S01]  /*24a0*/  LDCU.64 UR10, c[0x3][0xa70] ;  /* 0x00c14e00ff0a77ac */ /* 0x000ea20008000a00 */
[----:B-1----:R-:W-:-:S02]  /*24b0*/  DFMA R36, R36, UR22, R50 ;  /* 0x0000001624247c2b */ /* 0x002fc40008000032 */
[----:B------:R-:W-:Y:S01]  /*24c0*/  DFMA R34, R46, UR8, R34 ;  /* 0x000000082e227c2b */ /* 0x000fe20008000022 */
[----:B------:R-:W1:Y:S03]  /*24d0*/  LDCU.64 UR22, c[0x3][0x870] ;  /* 0x00c10e00ff1677ac */ /* 0x000e660008000a00 */
[----:B0-----:R-:W-:Y:S01]  /*24e0*/  DFMA R50, R8, UR14, R10 ;  /* 0x0000000e08327c2b */ /* 0x001fe2000800000a */
[----:B------:R-:W0:Y:S07]  /*24f0*/  LDCU.64 UR14, c[0x3][0x890] ;  /* 0x00c11200ff0e77ac */ /* 0x000e2e0008000a00 */
[----:B---3--:R-:W-:Y:S01]  /*2500*/  DFMA R50, R2, UR18, R50 ;  /* 0x0000001202327c2b */ /* 0x008fe20008000032 */
[----:B------:R-:W3:Y:S01]  /*2510*/  LDCU.64 UR18, c[0x3][0xa90] ;  /* 0x00c15200ff1277ac */ /* 0x000ee20008000a00 */
[----:B-----5:R-:W-:-:S06]  /*2520*/  DADD R10, R30, R24 ;  /* 0x000000001e0a7229 */ /* 0x020fcc0000000018 */
[----:B--2---:R-:W-:Y:S01]  /*2530*/  DFMA R50, R12, UR10, R50 ;  /* 0x0000000a0c327c2b */ /* 0x004fe20008000032 */
[----:B------:R-:W2:Y:S01]  /*2540*/  LDCU.64 UR10, c[0x3][0xab0] ;  /* 0x00c15600ff0a77ac */ /* 0x000ea20008000a00 */
[----:B------:R-:W-:Y:S02]  /*2550*/  DADD R30, R30, -R24 ;  /* 0x000000001e1e7229 */ /* 0x000fe40000000818 */
[----:B------:R-:W-:Y:S02]  /*2560*/  DADD R24, R26, -R26 ;  /* 0x000000001a187229 */ /* 0x000fe4000000081a */
[----:B-1----:R-:W-:Y:S01]  /*2570*/  DFMA R52, R46, UR22, R38 ;  /* 0x000000162e347c2b */ /* 0x002fe20008000026 */
[----:B------:R-:W1:Y:S01]  /*2580*/  LDCU.64 UR22, c[0x3][0xaa8] ;  /* 0x00c15500ff1677ac */ /* 0x000e620008000a00 */
[----:B------:R-:W-:Y:S02]  /*2590*/  DADD R38, R26, R26 ;  /* 0x000000001a267229 */ /* 0x000fe4000000001a */
[----:B---3--:R-:W-:Y:S01]  /*25a0*/  DFMA R50, R30, UR18, R50 ;  /* 0x000000121e327c2b */ /* 0x008fe20008000032 */
[----:B------:R-:W3:Y:S03]  /*25b0*/  LDCU.64 UR18, c[0x3][0xa88] ;  /* 0x00c15100ff1277ac */ /* 0x000ee60008000a00 */
[----:B0-----:R-:W-:-:S02]  /*25c0*/  DFMA R52, R10, UR14, R52 ;  /* 0x0000000e0a347c2b */ /* 0x001fc40008000034 */
[----:B------:R-:W-:Y:S01]  /*25d0*/  DMUL R26, R38, 0.5 ;  /* 0x3fe00000261a7828 */ /* 0x000fe20000000000 */
[----:B------:R-:W0:Y:S01]  /*25e0*/  LDCU.64 UR14, c[0x3][0xa68] ;  /* 0x00c14d00ff0e77ac */ /* 0x000e220008000a00 */
[----:B----4-:R-:W-:Y:S02]  /*25f0*/  DFMA R38, R46, UR6, R14 ;  /* 0x000000062e267c2b */ /* 0x010fe4000800000e */
[----:B--2---:R-:W-:Y:S01]  /*2600*/  DFMA R50, R24, UR10, R50 ;  /* 0x0000000a18327c2b */ /* 0x004fe20008000032 */
[----:B------:R-:W2:Y:S01]  /*2610*/  LDCU.64 UR10, c[0x3][0xa08] ;  /* 0x00c14100ff0a77ac */ /* 0x000ea20008000a00 */
[----:B------:R-:W-:Y:S02]  /*2620*/  DFMA R46, R46, UR30, R36 ;  /* 0x0000001e2e2e7c2b */ /* 0x000fe40008000024 */
[----:B------:R-:W-:Y:S01]  /*2630*/  DFMA R52, R26, UR26, R52 ;  /* 0x0000001a1a347c2b */ /* 0x000fe20008000034 */
[----:B------:R-:W4:Y:S01]  /*2640*/  LDCU.64 UR6, c[0x3][0xa28] ;  /* 0x00c14500ff0677ac */ /* 0x000f220008000a00 */
[----:B------:R-:W5:Y:S06]  /*2650*/  LDCU.64 UR26, c[0x3][0x8a0] ;  /* 0x00c11400ff1a77ac */ /* 0x000f6c0008000a00 */
[----:B------:R-:W-:-:S02]  /*2660*/  DADD R54, R52, -R50 ;  /* 0x0000000034367229 */ /* 0x000fc40000000832 */
[----:B------:R-:W-:Y:S01]  /*2670*/  DADD R50, R52, R50 ;  /* 0x0000000034327229 */ /* 0x000fe20000000032 */
[----:B--2---:R-:W-:Y:S01]  /*2680*/  MOV R14, UR10 ;  /* 0x0000000a000e7c02 */ /* 0x004fe20008000f00 */
[----:B------:R-:W-:Y:S01]  /*2690*/  IMAD.U32 R15, RZ, RZ, UR11 ;  /* 0x0000000bff0f7e24 */ /* 0x000fe2000f8e00ff */
[----:B------:R-:W2:Y:S04]  /*26a0*/  LDCU.64 UR10, c[0x3][0xa48] ;  /* 0x00c14900ff0a77ac */ /* 0x000ea80008000a00 */
[----:B------:R5:W-:Y:S01]  /*26b0*/  STS.64 [R23+0xb0], R50 ;  /* 0x0000b03217007388 */ /* 0x000be20000000a00 */
[----:B------:R-:W-:-:S03]  /*26c0*/  DFMA R36, R4, R14, RZ ;  /* 0x0000000e0424722b */ /* 0x000fc600000000ff */
[----:B------:R0:W-:Y:S05]  /*26d0*/  STS.64 [R23+0x1b8], R54 ;  /* 0x0001b83617007388 */ /* 0x0001ea0000000a00 */
[----:B----4-:R-:W-:Y:S01]  /*26e0*/  DFMA R36, R8, UR6, R36 ;  /* 0x0000000608247c2b */ /* 0x010fe20008000024 */
[----:B------:R-:W4:Y:S07]  /*26f0*/  LDCU.64 UR6, c[0x3][0x888] ;  /* 0x00c11100ff0677ac */ /* 0x000f2e0008000a00 */
[----:B--2---:R-:W-:Y:S01]  /*2700*/  DFMA R36, R2, UR10, R36 ;  /* 0x0000000a02247c2b */ /* 0x004fe20008000024 */
[----:B------:R-:W2:Y:S07]  /*2710*/  LDCU.64 UR10, c[0x3][0x8a8] ;  /* 0x00c11500ff0a77ac */ /* 0x000eae0008000a00 */
[----:B0-----:R-:W-:Y:S01]  /*2720*/  DFMA R36, R12, UR14, R36 ;  /* 0x0000000e0c247c2b */ /* 0x001fe20008000024 */
[----:B------:R-:W0:Y:S01]  /*2730*/  LDCU.64 UR14, c[0x3][0xa60] ;  /* 0x00c14c00ff0e77ac */ /* 0x000e220008000a00 */
[----:B----4-:R-:W-:Y:S01]  /*2740*/  DFMA R38, R10, UR6, R38 ;  /* 0x000000060a267c2b */ /* 0x010fe20008000026 */
[----:B------:R-:W4:Y:S05]  /*2750*/  LDCU.64 UR6, c[0x3][0xa18] ;  /* 0x00c14300ff0677ac */ /* 0x000f2a0008000a00 */
[----:B---3--:R-:W-:Y:S01]  /*2760*/  DFMA R36, R30, UR18, R36 ;  /* 0x000000121e247c2b */ /* 0x008fe20008000024 */
[----:B------:R-:W3:Y:S01]  /*2770*/  LDCU.64 UR18, c[0x3][0x880] ;  /* 0x00c11000ff1277ac */ /* 0x000ee20008000a00 */
[----:B--2---:R-:W-:Y:S01]  /*2780*/  DFMA R38, R26, UR10, R38 ;  /* 0x0000000a1a267c2b */ /* 0x004fe20008000026 */
[----:B------:R-:W2:Y:S05]  /*2790*/  LDCU.64 UR10, c[0x3][0xa38] ;  /* 0x00c14700ff0a77ac */ /* 0x000eaa0008000a00 */
[----:B-1----:R-:W-:Y:S01]  /*27a0*/  DFMA R52, R24, UR22, R36 ;  /* 0x0000001618347c2b */ /* 0x002fe20008000024 */
[----:B------:R-:W1:Y:S07]  /*27b0*/  LDCU.64 UR22, c[0x3][0xa80] ;  /* 0x00c15000ff1677ac */ /* 0x000e6e0008000a00 */
[----:B------:R-:W-:-:S02]  /*27c0*/  DADD R36, R38, -R52 ;  /* 0x0000000026247229 */ /* 0x000fc40000000834 */
[----:B------:R-:W-:Y:S02]  /*27d0*/  DADD R38, R38, R52 ;  /* 0x0000000026267229 */ /* 0x000fe40000000034 */
[C---:B------:R-:W-:Y:S02]  /*27e0*/  DFMA R52, R4.reuse, UR28, RZ ;  /* 0x0000001c04347c2b */ /* 0x040fe400080000ff */
[----:B----4-:R-:W-:Y:S01]  /*27f0*/  DFMA R4, R4, UR6, RZ ;  /* 0x0000000604047c2b */ /* 0x010fe200080000ff */
[----:B------:R-:W4:Y:S01]  /*2800*/  LDCU.64 UR6, c[0x3][0xa58] ;  /* 0x00c14b00ff0677ac */ /* 0x000f220008000a00 */
[----:B------:R1:W-:Y:S04]  /*2810*/  STS.64 [R23+0x210], R36 ;  /* 0x0002102417007388 */ /* 0x0003e80000000a00 */
[C---:B------:R-:W-:Y:S01]  /*2820*/  DFMA R52, R8.reuse, UR16, R52 ;  /* 0x0000001008347c2b */ /* 0x040fe20008000034 */
[----:B------:R1:W-:Y:S01]  /*2830*/  STS.64 [R23+0x58], R38 ;  /* 0x0000582617007388 */ /* 0x0003e20000000a00 */
[----:B--2---:R-:W-:Y:S01]  /*2840*/  DFMA R4, R8, UR10, R4 ;  /* 0x0000000a08047c2b */ /* 0x004fe20008000004 */
[----:B------:R-:W2:Y:S01]  /*2850*/  LDCU.64 UR10, c[0x3][0xa78] ;  /* 0x00c14f00ff0a77ac */ /* 0x000ea20008000a00 */
[----:B0-----:R-:W-:Y:S01]  /*2860*/  IMAD.U32 R8, RZ, RZ, UR14 ;  /* 0x0000000eff087e24 */ /* 0x001fe2000f8e00ff */
[----:B------:R-:W-:Y:S01]  /*2870*/  MOV R9, UR15 ;  /* 0x0000000f00097c02 */ /* 0x000fe20008000f00 */
[----:B------:R-:W5:Y:S02]  /*2880*/  LDCU.64 UR14, c[0x3][0xa98] ;  /* 0x00c15300ff0e77ac */ /* 0x000f640008000a00 */
[----:B------:R-:W-:-:S02]  /*2890*/  DFMA R52, R2, UR4, R52 ;  /* 0x0000000402347c2b */ /* 0x000fc40008000034 */
[----:B----4-:R-:W-:Y:S01]  /*28a0*/  DFMA R4, R2, UR6, R4 ;  /* 0x0000000602047c2b */ /* 0x010fe20008000004 */
[----:B------:R-:W0:Y:S01]  /*28b0*/  LDCU.64 UR6, c[0x3][0x898] ;  /* 0x00c11300ff0677ac */ /* 0x000e220008000a00 */
[----:B---3--:R-:W-:-:S04]  /*28c0*/  IMAD.U32 R2, RZ, RZ, UR18 ;  /* 0x00000012ff027e24 */ /* 0x008fc8000f8e00ff */
[C---:B------:R-:W-:Y:S01]  /*28d0*/  DFMA R52, R12.reuse, R8, R52 ;  /* 0x000000080c34722b */ /* 0x040fe20000000034 */
[----:B------:R-:W-:Y:S01]  /*28e0*/  IMAD.U32 R3, RZ, RZ, UR19 ;  /* 0x00000013ff037e24 */ /* 0x000fe2000f8e00ff */
[----:B------:R-:W3:Y:S01]  /*28f0*/  LDCU.64 UR18, c[0x3][0xaa0] ;  /* 0x00c15400ff1277ac */ /* 0x000ee20008000a00 */
[----:B--2---:R-:W-:Y:S01]  /*2900*/  DFMA R4, R12, UR10, R4 ;  /* 0x0000000a0c047c2b */ /* 0x004fe20008000004 */
[----:B------:R-:W2:Y:S03]  /*2910*/  LDCU.64 UR10, c[0x3][0x8b8] ;  /* 0x00c11700ff0a77ac */ /* 0x000ea60008000a00 */
[----:B------:R-:W-:-:S04]  /*2920*/  DFMA R34, R10, R2, R34 ;  /* 0x000000020a22722b */ /* 0x000fc80000000022 */
[----:B-----5:R-:W-:Y:S01]  /*2930*/  DFMA R50, R30, UR14, R4 ;  /* 0x0000000e1e327c2b */ /* 0x020fe20008000004 */
[----:B------:R-:W-:Y:S01]  /*2940*/  MOV R4, UR26 ;  /* 0x0000001a00047c02 */ /* 0x000fe20008000f00 */
[----:B0-----:R-:W-:Y:S01]  /*2950*/  DFMA R46, R10, UR6, R46 ;  /* 0x000000060a2e7c2b */ /* 0x001fe2000800002e */
[----:B------:R-:W0:Y:S01]  /*2960*/  LDCU.64 UR6, c[0x3][0xab8] ;  /* 0x00c15700ff0677ac */ /* 0x000e220008000a00 */
[----:B-1----:R-:W-:Y:S01]  /*2970*/  MOV R10, UR22 ;  /* 0x00000016000a7c02 */ /* 0x002fe20008000f00 */
[----:B------:R-:W-:Y:S01]  /*2980*/  IMAD.U32 R11, RZ, RZ, UR23 ;  /* 0x00000017ff0b7e24 */ /* 0x000fe2000f8e00ff */
[----:B---3--:R-:W-:Y:S01]  /*2990*/  MOV R12, UR18 ;  /* 0x00000012000c7c02 */ /* 0x008fe20008000f00 */
[----:B------:R-:W-:Y:S02]  /*29a0*/  IMAD.U32 R5, RZ, RZ, UR27 ;  /* 0x0000001bff057e24 */ /* 0x000fe4000f8e00ff */
[----:B------:R-:W-:Y:S01]  /*29b0*/  IMAD.U32 R13, RZ, RZ, UR19 ;  /* 0x00000013ff0d7e24 */ /* 0x000fe2000f8e00ff */
[----:B--2---:R-:W-:-:S02]  /*29c0*/  DFMA R46, R26, UR10, R46 ;  /* 0x0000000a1a2e7c2b */ /* 0x004fc4000800002e */
[----:B------:R-:W-:Y:S02]  /*29d0*/  DFMA R52, R30, R10, R52 ;  /* 0x0000000a1e34722b */ /* 0x000fe40000000034 */
[----:B------:R-:W-:-:S06]  /*29e0*/  DFMA R34, R26, R4, R34 ;  /* 0x000000041a22722b */ /* 0x000fcc0000000022 */
[C---:B------:R-:W-:Y:S02]  /*29f0*/  DFMA R52, R24.reuse, R12, R52 ;  /* 0x0000000c1834722b */ /* 0x040fe40000000034 */
[----:B0-----:R-:W-:-:S06]  /*2a00*/  DFMA R50, R24, UR6, R50 ;  /* 0x0000000618327c2b */ /* 0x001fcc0008000032 */
[----:B------:R-:W-:Y:S02]  /*2a10*/  DADD R24, R34, -R52 ;  /* 0x0000000022187229 */ /* 0x000fe40000000834 */
[----:B------:R-:W-:Y:S02]  /*2a20*/  DADD R26, R46, -R50 ;  /* 0x000000002e1a7229 */ /* 0x000fe40000000832 */
[----:B------:R-:W-:Y:S02]  /*2a30*/  DADD R34, R34, R52 ;  /* 0x0000000022227229 */ /* 0x000fe40000000034 */
[----:B------:R-:W-:Y:S01]  /*2a40*/  DADD R46, R46, R50 ;  /* 0x000000002e2e7229 */ /* 0x000fe20000000032 */
[----:B------:R0:W-:Y:S04]  /*2a50*/  STS.64 [R23+0x268], R24 ;  /* 0x0002681817007388 */ /* 0x0001e80000000a00 */
[----:B------:R0:W-:Y:S04]  /*2a60*/  STS.64 [R23+0x160], R26 ;  /* 0x0001601a17007388 */ /* 0x0001e80000000a00 */
[----:B------:R0:W-:Y:S04]  /*2a70*/  STS.64 [R23], R34 ;  /* 0x0000002217007388 */ /* 0x0001e80000000a00 */
[----:B------:R0:W-:Y:S02]  /*2a80*/  STS.64 [R23+0x108], R46 ;  /* 0x0001082e17007388 */ /* 0x0001e40000000a00 */
.L_x_1142:
[----:B------:R-:W-:Y:S05]  /*2a90*/  BSYNC.RECONVERGENT B0 ;  /* 0x0000000000007941 */ /* 0x000fea0003800200 */
.L_x_1141:
[----:B------:R-:W-:Y:S06]  /*2aa0*/  BAR.SYNC.DEFER_BLOCKING 0x0 ;  /* 0x0000000000007b1d */ /* 0x000fec0000010000 */
[----:B------:R-:W-:Y:S04]  /*2ab0*/  BSSY.RECONVERGENT B0, `(.L_x_1143) ;  /* 0x000006b000007945 */ /* 0x000fe80003800200 */
[----:B------:R-:W-:Y:S05]  /*2ac0*/  @P1 BRA `(.L_x_1144) ;  /* 0x0000000400a41947 */ /* 0x000fea0003800000 */
[----:B------:R-:W-:Y:S01]  /*2ad0*/  SHF.L.U32 R16, R22, 0x3, RZ ;  /* 0x0000000316107819 */ /* 0x000fe200000006ff */
[----:B------:R-:W2:Y:S03]  /*2ae0*/  LDCU.128 UR32, c[0x3][0x810] ;  /* 0x00c10200ff2077ac */ /* 0x000ea60008000c00 */
[----:B0-----:R-:W-:Y:S01]  /*2af0*/  LOP3.LUT R23, R16, 0x38, RZ, 0xc0, !PT ;  /* 0x0000003810177812 */ /* 0x001fe200078ec0ff */
[----:B------:R-:W0:Y:S04]  /*2b00*/  LDCU.128 UR36, c[0x3][0xa10] ;  /* 0x00c14200ff2477ac */ /* 0x000e280008000c00 */
[----:B------:R-:W-:Y:S01]  /*2b10*/  IMAD.IADD R23, R40, 0x1, R23 ;  /* 0x0000000128177824 */ /* 0x000fe200078e0217 */
[----:B------:R-:W3:Y:S04]  /*2b20*/  LDCU.128 UR44, c[0x3][0x830] ;  /* 0x00c10600ff2c77ac */ /* 0x000ee80008000c00 */
[----:B------:R-:W-:Y:S01]  /*2b30*/  LDS.64 R20, [R23] ;  /* 0x0000000017147984 */ /* 0x000fe20000000a00 */
[----:B------:R-:W4:Y:S03]  /*2b40*/  LDCU.128 UR40, c[0x3][0x850] ;  /* 0x00c10a00ff2877ac */ /* 0x000f260008000c00 */
[----:B------:R-:W5:Y:S01]  /*2b50*/  LDS.64 R28, [R23+0x25d0] ;  /* 0x0025d000171c7984 */ /* 0x000f620000000a00 */
[----:B------:R-:W4:Y:S03]  /*2b60*/  LDCU.64 UR6, c[0x3][0x828] ;  /* 0x00c10500ff0677ac */ /* 0x000f260008000a00 */
[----:B-1----:R-:W-:Y:S01]  /*2b70*/  LDS.64 R30, [R23+0x3c8] ;  /* 0x0003c800171e7984 */ /* 0x002fe20000000a00 */
[----:B------:R-:W1:Y:S03]  /*2b80*/  LDCU.64 UR10, c[0x3][0xa28] ;  /* 0x00c14500ff0a77ac */ /* 0x000e660008000a00 */
[----:B------:R-:W0:Y:S01]  /*2b90*/  LDS.64 R32, [R23+0x2208] ;  /* 0x0022080017207984 */ /* 0x000e220000000a00 */
[----:B------:R-:W1:Y:S03]  /*2ba0*/  LDCU.64 UR14, c[0x3][0x848] ;  /* 0x00c10900ff0e77ac */ /* 0x000e660008000a00 */
[----:B------:R-:W-:Y:S01]  /*2bb0*/  LDS.64 R26, [R23+0x790] ;  /* 0x00079000171a7984 */ /* 0x000fe20000000a00 */
[----:B------:R-:W1:Y:S03]  /*2bc0*/  LDCU.64 UR18, c[0x3][0xa48] ;  /* 0x00c14900ff1277ac */ /* 0x000e660008000a00 */
[----:B------:R-:W4:Y:S01]  /*2bd0*/  LDS.64 R24, [R23+0x1e40] ;  /* 0x001e400017187984 */ /* 0x000f220000000a00 */
[----:B------:R-:W1:Y:S03]  /*2be0*/  LDCU.64 UR22, c[0x3][0x868] ;  /* 0x00c10d00ff1677ac */ /* 0x000e660008000a00 */
[----:B------:R-:W-:Y:S04]  /*2bf0*/  LDS.64 R16, [R23+0xb58] ;  /* 0x000b580017107984 */ /* 0x000fe80000000a00 */
[----:B------:R-:W1:Y:S01]  /*2c00*/  LDS.64 R18, [R23+0x1a78] ;  /* 0x001a780017127984 */ /* 0x000e620000000a00 */
[----:B-----5:R-:W-:-:S02]  /*2c10*/  DADD R34, R20, R28 ;  /* 0x0000000014227229 */ /* 0x020fc4000000001c */
[----:B------:R-:W-:Y:S01]  /*2c20*/  DADD R36, R20, -R28 ;  /* 0x0000000014247229 */ /* 0x000fe2000000081c */
[----:B------:R-:W-:Y:S05]  /*2c30*/  LDS.64 R20, [R23+0x16b0] ;  /* 0x0016b00017147984 */ /* 0x000fea0000000a00 */
[C---:B--2---:R-:W-:Y:S02]  /*2c40*/  DFMA R48, R34.reuse, UR32, RZ ;  /* 0x0000002022307c2b */ /* 0x044fe400080000ff */
[C---:B------:R-:W-:Y:S01]  /*2c50*/  DFMA R50, R34.reuse, UR34, RZ ;  /* 0x0000002222327c2b */ /* 0x040fe200080000ff */
[----:B------:R-:W2:Y:S01]  /*2c60*/  LDCU.128 UR32, c[0x3][0xa30] ;  /* 0x00c14600ff2077ac */ /* 0x000ea20008000c00 */
[----:B------:R-:W-:Y:S01]  /*2c70*/  DFMA R44, R34, R6, RZ ;  /* 0x00000006222c722b */ /* 0x000fe200000000ff */
[----:B------:R-:W5:Y:S01]  /*2c80*/  LDS.64 R6, [R23+0xf20] ;  /* 0x000f200017067984 */ /* 0x000f620000000a00 */
[----:B------:R-:W-:-:S02]  /*2c90*/  DFMA R46, R36, R14, RZ ;  /* 0x0000000e242e722b */ /* 0x000fc400000000ff */
[C-C-:B0-----:R-:W-:Y:S01]  /*2ca0*/  DADD R38, R30.reuse, R32.reuse ;  /* 0x000000001e267229 */ /* 0x141fe20000000020 */
[----:B------:R-:W0:Y:S01]  /*2cb0*/  LDS.64 R14, [R23+0x12e8] ;  /* 0x0012e800170e7984 */ /* 0x000e220000000a00 */
[----:B------:R-:W-:Y:S02]  /*2cc0*/  DADD R28, R30, -R32 ;  /* 0x000000001e1c7229 */ /* 0x000fe40000000820 */
[C---:B------:R-:W-:Y:S02]  /*2cd0*/  DFMA R32, R36.reuse, UR36, RZ ;  /* 0x0000002424207c2b */ /* 0x040fe400080000ff */
[C---:B------:R-:W-:Y:S01]  /*2ce0*/  DFMA R30, R36.reuse, UR38, RZ ;  /* 0x00000026241e7c2b */ /* 0x040fe200080000ff */
[----:B------:R-:W1:Y:S01]  /*2cf0*/  LDCU.128 UR36, c[0x3][0xa50] ;  /* 0x00c14a00ff2477ac */ /* 0x000e620008000c00 */
[----:B------:R-:W-:Y:S02]  /*2d00*/  DFMA R42, R36, UR28, RZ ;  /* 0x0000001c242a7c2b */ /* 0x000fe400080000ff */
[----:B---3--:R-:W-:-:S02]  /*2d10*/  DFMA R48, R38, UR44, R48 ;  /* 0x0000002c26307c2b */ /* 0x008fc40008000030 */
[----:B------:R-:W-:Y:S01]  /*2d20*/  DFMA R50, R38, UR46, R50 ;  /* 0x0000002e26327c2b */ /* 0x000fe20008000032 */
[----:B------:R-:W3:Y:S01]  /*2d30*/  LDCU.128 UR44, c[0x3][0xab0] ;  /* 0x00c15600ff2c77ac */ /* 0x000ee20008000c00 */
[----:B----4-:R-:W-:Y:S02]  /*2d40*/  DADD R36, R26, R24 ;  /* 0x000000001a247229 */ /* 0x010fe40000000018 */
[C---:B--2---:R-:W-:Y:S02]  /*2d50*/  DFMA R32, R28.reuse, UR32, R32 ;  /* 0x000000201c207c2b */ /* 0x044fe40008000020 */
[----:B------:R-:W-:Y:S01]  /*2d60*/  DFMA R30, R28, UR34, R30 ;  /* 0x000000221c1e7c2b */ /* 0x000fe2000800001e */
[----:B------:R-:W2:Y:S01]  /*2d70*/  LDCU.128 UR32, c[0x3][0x870] ;  /* 0x00c10e00ff2077ac */ /* 0x000ea20008000c00 */
[----:B------:R-:W-:Y:S02]  /*2d80*/  DFMA R40, R34, UR24, RZ ;  /* 0x0000001822287c2b */ /* 0x000fe400080000ff */
[----:B------:R-:W-:-:S02]  /*2d90*/  DFMA R48, R36, UR40, R48 ;  /* 0x0000002824307c2b */ /* 0x000fc40008000030 */
[----:B------:R-:W-:Y:S01]  /*2da0*/  DFMA R50, R36, UR42, R50 ;  /* 0x0000002a24327c2b */ /* 0x000fe20008000032 */
[----:B------:R-:W4:Y:S01]  /*2db0*/  LDCU.128 UR40, c[0x3][0xa70] ;  /* 0x00c14e00ff2877ac */ /* 0x000f220008000c00 */
[----:B------:R-:W-:Y:S02]  /*2dc0*/  DFMA R34, R38, UR6, R44 ;  /* 0x0000000626227c2b */ /* 0x000fe4000800002c */
[----:B------:R-:W-:Y:S01]  /*2dd0*/  DADD R24, R26, -R24 ;  /* 0x000000001a187229 */ /* 0x000fe20000000818 */
[----:B------:R-:W3:Y:S01]  /*2de0*/  LDCU.64 UR6, c[0x3][0xa68] ;  /* 0x00c14d00ff0677ac */ /* 0x000ee20008000a00 */
[----:B-1----:R-:W-:Y:S02]  /*2df0*/  DADD R26, R16, R18 ;  /* 0x00000000101a7229 */ /* 0x002fe40000000012 */
[C---:B------:R-:W-:Y:S02]  /*2e00*/  DFMA R42, R28.reuse, UR16, R42 ;  /* 0x000000101c2a7c2b */ /* 0x040fe4000800002a */
[----:B------:R-:W-:Y:S01]  /*2e10*/  DFMA R46, R28, UR10, R46 ;  /* 0x0000000a1c2e7c2b */ /* 0x000fe2000800002e */
[----:B------:R-:W1:Y:S01]  /*2e20*/  LDCU.64 UR10, c[0x3][0x888] ;  /* 0x00c11100ff0a77ac */ /* 0x000e620008000a00 */
[----:B------:R-:W-:-:S02]  /*2e30*/  DFMA R40, R38, UR20, R40 ;  /* 0x0000001426287c2b */ /* 0x000fc40008000028 */
[----:B------:R-:W-:Y:S02]  /*2e40*/  DADD R16, R16, -R18 ;  /* 0x0000000010107229 */ /* 0x000fe40000000812 */
[C---:B------:R-:W-:Y:S02]  /*2e50*/  DFMA R32, R24.reuse, UR36, R32 ;  /* 0x0000002418207c2b */ /* 0x040fe40008000020 */
[----:B------:R-:W-:Y:S01]  /*2e60*/  DFMA R30, R24, UR38, R30 ;  /* 0x00000026181e7c2b */ /* 0x000fe2000800001e */
[----:B------:R-:W1:Y:S01]  /*2e70*/  LDCU.128 UR36, c[0x3][0x890] ;  /* 0x00c11200ff2477ac */ /* 0x000e620008000c00 */
[C---:B--2---:R-:W-:Y:S02]  /*2e80*/  DFMA R48, R26.reuse, UR32, R48 ;  /* 0x000000201a307c2b */ /* 0x044fe40008000030 */
[----:B------:R-:W-:Y:S01]  /*2e90*/  DFMA R50, R26, UR34, R50 ;  /* 0x000000221a327c2b */ /* 0x000fe20008000032 */
[----:B------:R-:W2:Y:S01]  /*2ea0*/  LDCU.128 UR32, c[0x3][0xa90] ;  /* 0x00c15200ff2077ac */ /* 0x000ea20008000c00 */
[----:B------:R-:W-:-:S02]  /*2eb0*/  DFMA R42, R24, UR4, R42 ;  /* 0x00000004182a7c2b */ /* 0x000fc4000800002a */
[----:B------:R-:W-:Y:S01]  /*2ec0*/  DFMA R34, R36, UR14, R34 ;  /* 0x0000000e24227c2b */ /* 0x000fe20008000022 */
[----:B------:R-:W2:Y:S01]  /*2ed0*/  LDCU.64 UR14, c[0x3][0xa88] ;  /* 0x00c15100ff0e77ac */ /* 0x000ea20008000a00 */
[----:B------:R-:W-:Y:S02]  /*2ee0*/  DFMA R46, R24, UR18, R46 ;  /* 0x00000012182e7c2b */ /* 0x000fe4000800002e */
[----:B------:R-:W-:Y:S01]  /*2ef0*/  DFMA R40, R36, UR12, R40 ;  /* 0x0000000c24287c2b */ /* 0x000fe20008000028 */
[----:B------:R-:W2:Y:S01]  /*2f00*/  LDCU.64 UR18, c[0x3][0x8a8] ;  /* 0x00c11500ff1277ac */ /* 0x000ea20008000a00 */
[C---:B----4-:R-:W-:Y:S02]  /*2f10*/  DFMA R32, R16.reuse, UR40, R32 ;  /* 0x0000002810207c2b */ /* 0x050fe40008000020 */
[C---:B------:R-:W-:Y:S01]  /*2f20*/  DFMA R30, R16.reuse, UR42, R30 ;  /* 0x0000002a101e7c2b */ /* 0x040fe2000800001e */
[----:B------:R-:W4:Y:S01]  /*2f30*/  LDCU.128 UR40, c[0x3][0x8b0] ;  /* 0x00c11600ff2877ac */ /* 0x000f220008000c00 */
[----:B------:R-:W-:-:S02]  /*2f40*/  DFMA R42, R16, R8, R42 ;  /* 0x00000008102a722b */ /* 0x000fc4000000002a */
[----:B-----5:R-:W-:Y:S02]  /*2f50*/  DADD R8, R6, R20 ;  /* 0x0000000006087229 */ /* 0x020fe40000000014 */
[----:B---3--:R-:W-:Y:S01]  /*2f60*/  DFMA R46, R16, UR6, R46 ;  /* 0x00000006102e7c2b */ /* 0x008fe2000800002e */
[----:B------:R-:W3:Y:S01]  /*2f70*/  LDCU.64 UR6, c[0x3][0xaa8] ;  /* 0x00c15500ff0677ac */ /* 0x000ee20008000a00 */
[----:B------:R-:W-:Y:S02]  /*2f80*/  DADD R6, R6, -R20 ;  /* 0x0000000006067229 */ /* 0x000fe40000000814 */
[----:B0-----:R-:W-:Y:S02]  /*2f90*/  DADD R16, R14, R14 ;  /* 0x000000000e107229 */ /* 0x001fe4000000000e */
[C---:B------:R-:W-:Y:S02]  /*2fa0*/  DFMA R40, R26.reuse, UR8, R40 ;  /* 0x000000081a287c2b */ /* 0x040fe40008000028 */
[----:B------:R-:W-:-:S02]  /*2fb0*/  DFMA R34, R26, UR22, R34 ;  /* 0x000000161a227c2b */ /* 0x000fc40008000022 */
[----:B------:R-:W-:Y:S02]  /*2fc0*/  DADD R14, R14, -R14 ;  /* 0x000000000e0e7229 */ /* 0x000fe4000000080e */
[----:B------:R-:W-:Y:S02]  /*2fd0*/  DMUL R16, R16, 0.5 ;  /* 0x3fe0000010107828 */ /* 0x000fe40000000000 */
[----:B-1----:R-:W-:Y:S02]  /*2fe0*/  DFMA R48, R8, UR36, R48 ;  /* 0x0000002408307c2b */ /* 0x002fe40008000030 */
[----:B--2---:R-:W-:Y:S02]  /*2ff0*/  DFMA R32, R6, UR32, R32 ;  /* 0x0000002006207c2b */ /* 0x004fe40008000020 */
[----:B------:R-:W-:Y:S02]  /*3000*/  DFMA R40, R8, R2, R40 ;  /* 0x000000020828722b */ /* 0x000fe40000000028 */
[----:B------:R-:W-:-:S02]  /*3010*/  DFMA R42, R6, R10, R42 ;  /* 0x0000000a062a722b */ /* 0x000fc4000000002a */
[C---:B------:R-:W-:Y:S02]  /*3020*/  DFMA R34, R8.reuse, UR10, R34 ;  /* 0x0000000a08227c2b */ /* 0x040fe40008000022 */
[----:B------:R-:W-:Y:S02]  /*3030*/  DFMA R50, R8, UR38, R50 ;  /* 0x0000002608327c2b */ /* 0x000fe40008000032 */
[C---:B------:R-:W-:Y:S02]  /*3040*/  DFMA R46, R6.reuse, UR14, R46 ;  /* 0x0000000e062e7c2b */ /* 0x040fe4000800002e */
[----:B------:R-:W-:Y:S02]  /*3050*/  DFMA R30, R6, UR34, R30 ;  /* 0x00000022061e7c2b */ /* 0x000fe4000800001e */
[----:B----4-:R-:W-:Y:S02]  /*3060*/  DFMA R48, R16, UR40, R48 ;  /* 0x0000002810307c2b */ /* 0x010fe40008000030 */
[----:B------:R-:W-:-:S02]  /*3070*/  DFMA R32, R14, UR44, R32 ;  /* 0x0000002c0e207c2b */ /* 0x000fc40008000020 */
[----:B------:R-:W-:Y:S02]  /*3080*/  DFMA R40, R16, R4, R40 ;  /* 0x000000041028722b */ /* 0x000fe40000000028 */
[----:B------:R-:W-:Y:S02]  /*3090*/  DFMA R42, R14, R12, R42 ;  /* 0x0000000c0e2a722b */ /* 0x000fe4000000002a */
[C---:B------:R-:W-:Y:S02]  /*30a0*/  DFMA R34, R16.reuse, UR18, R34 ;  /* 0x0000001210227c2b */ /* 0x040fe40008000022 */
[----:B------:R-:W-:Y:S02]  /*30b0*/  DFMA R50, R16, UR42, R50 ;  /* 0x0000002a10327c2b */ /* 0x000fe40008000032 */
[C---:B---3--:R-:W-:Y:S02]  /*30c0*/  DFMA R46, R14.reuse, UR6, R46 ;  /* 0x000000060e2e7c2b */ /* 0x048fe4000800002e */
[----:B------:R-:W-:-:S02]  /*30d0*/  DFMA R30, R14, UR46, R30 ;  /* 0x0000002e0e1e7c2b */ /* 0x000fc4000800001e */
[----:B------:R-:W-:Y:S02]  /*30e0*/  DADD R28, R48, -R32 ;  /* 0x00000000301c7229 */ /* 0x000fe40000000820 */
[C-C-:B------:R-:W-:Y:S02]  /*30f0*/  DADD R20, R40.reuse, -R42.reuse ;  /* 0x0000000028147229 */ /* 0x140fe4000000082a */
[----:B------:R-:W-:Y:S02]  /*3100*/  DADD R16, R40, R42 ;  /* 0x0000000028107229 */ /* 0x000fe4000000002a */
[----:B------:R-:W-:Y:S02]  /*3110*/  DADD R32, R48, R32 ;  /* 0x0000000030207229 */ /* 0x000fe40000000020 */
[C-C-:B------:R-:W-:Y:S02]  /*3120*/  DADD R42, R34.reuse, -R46.reuse ;  /* 0x00000000222a7229 */ /* 0x140fe4000000082e */
[----:B------:R-:W-:-:S02]  /*3130*/  DADD R18, R34, R46 ;  /* 0x0000000022127229 */ /* 0x000fc4000000002e */
[C-C-:B------:R-:W-:Y:S02]  /*3140*/  DADD R48, R50.reuse, -R30.reuse ;  /* 0x0000000032307229 */ /* 0x140fe4000000081e */
[----:B------:R-:W-:-:S11]  /*3150*/  DADD R44, R50, R30 ;  /* 0x00000000322c7229 */ /* 0x000fd6000000001e */
.L_x_1144:
[----:B------:R-:W-:Y:S05]  /*3160*/  BSYNC.RECONVERGENT B0 ;  /* 0x0000000000007941 */ /* 0x000fea0003800200 */
.L_x_1143:
        /* <DEDUP_REMOVED lines=15> */
.L_x_1145:
        /* <DEDUP_REMOVED lines=10> */
.L_x_3038:


//--------------------- .text._Z32massMatrixMultiplyRegisterKernelILi8ELi11ELi1EEviPKdS1_S1_S1_Pd --------------------------
	.section	.text._Z32massMatrixMultiplyRegisterKernelILi8ELi11ELi1EEviPKdS1_S1_S1_Pd,"ax",@progbits
	.align	128
        .global         _Z32massMatrixMultiplyRegisterKernelILi8ELi11ELi1EEviPKdS1_S1_S1_Pd
        .type           _Z32massMatrixMultiplyRegisterKernelILi8ELi11ELi1EEviPKdS1_S1_S1_Pd,@function
        .size           _Z32massMatrixMultiplyRegisterKernelILi8ELi11ELi1EEviPKdS1_S1_S1_Pd,(.L_x_3039 - _Z32massMatrixMultiplyRegisterKernelILi8ELi11ELi1EEviPKdS1_S1_S1_Pd)
        .other          _Z32massMatrixMultiplyRegisterKernelILi8ELi11ELi1EEviPKdS1_S1_S1_Pd,@"STO_CUDA_ENTRY STV_DEFAULT"
_Z32massMatrixMultiplyRegisterKernelILi8ELi11ELi1EEviPKdS1_S1_S1_Pd:
.text._Z32massMatrixMultiplyRegisterKernelILi8ELi11ELi1EEviPKdS1_S1_S1_Pd:
        /* <DEDUP_REMOVED lines=12> */
[----:B----4-:R-:W-:Y:S02]  /*00c0*/  @!P0 IMAD.WIDE.U32 R22, R0, 0x8, R22 ;  /* 0x0000000800168825 */ /* 0x010fe400078e0016 */
[----:B--2---:R-:W2:Y:S04]  /*00d0*/  @!P0 LDG.E.64.CONSTANT R20, desc[UR54][R20.64] ;  /* 0x0000003614148981 */ /* 0x004ea8000c1e9b00 */
[----:B------:R-:W3:Y:S01]  /*00e0*/  @!P0 LDG.E.64.CONSTANT R22, desc[UR54][R22.64] ;  /* 0x0000003616168981 */ /* 0x000ee2000c1e9b00 */
[----:B------:R-:W-:-:S05]  /*00f0*/  VOTEU.ALL UP0, P0 ;  /* 0x0000000000ff7886 */ /* 0x000fca0000000000 */
[----:B------:R-:W-:Y:S02]  /*0100*/  @!UP0 UIADD3 UR5, UPT, UPT, UR4, 0x2998, URZ ;  /* 0x0000299804058890 */ /* 0x000fe4000fffe0ff */
[----:B------:R-:W-:Y:S02]  /*0110*/  @!UP0 UIADD3 UR6, UPT, UPT, UR4, 0x2a58, URZ ;  /* 0x00002a5804068890 */ /* 0x000fe4000fffe0ff */
[----:B------:R-:W-:Y:S02]  /*0120*/  @!UP0 ULEA UR5, UR7, UR5, 0x18 ;  /* 0x0000000507058291 */ /* 0x000fe4000f8ec0ff */
        /* <DEDUP_REMOVED lines=13> */
[----:B------:R-:W-:-:S13]  /*0200*/  ISETP.LT.AND P0, PT, R3, UR34, !P0 ;  /* 0x0000002203007c0c */ /* 0x000fda000c701270 */
[----:B------:R-:W0:Y:S01]  /*0210*/  @P0 LDC.64 R66, c[0x0][0x3a0] ;  /* 0x0000e800ff420b82 */ /* 0x000e220000000a00 */
[----:B------:R-:W1:Y:S04]  /*0220*/  LDS.128 R24, [UR4+0x2a50] ;  /* 0x002a5004ff187984 */ /* 0x000e680008000c00 */
[----:B------:R-:W2:Y:S04]  /*0230*/  LDS.128 R32, [UR4+0x2a60] ;  /* 0x002a6004ff207984 */ /* 0x000ea80008000c00 */
[----:B------:R-:W-:Y:S04]  /*0240*/  LDS.128 R44, [UR4+0x2a70] ;  /* 0x002a7004ff2c7984 */ /* 0x000fe80008000c00 */
[----:B------:R-:W3:Y:S04]  /*0250*/  LDS.128 R28, [UR4+0x29a0] ;  /* 0x0029a004ff1c7984 */ /* 0x000ee80008000c00 */
[----:B------:R-:W-:Y:S04]  /*0260*/  LDS.128 R40, [UR4+0x29c0] ;  /* 0x0029c004ff287984 */ /* 0x000fe80008000c00 */
[----:B------:R-:W-:Y:S04]  /*0270*/  LDS.128 R48, [UR4+0x2a80] ;  /* 0x002a8004ff307984 */ /* 0x000fe80008000c00 */
[----:B------:R-:W4:Y:S04]  /*0280*/  LDS.128 R36, [UR4+0x29b0] ;  /* 0x0029b004ff247984 */ /* 0x000f280008000c00 */
[----:B------:R-:W0:Y:S01]  /*0290*/  LDS.128 R52, [UR4+0x29d0] ;  /* 0x0029d004ff347984 */ /* 0x000e220008000c00 */
[----:B-1----:R-:W-:-:S02]  /*02a0*/  R2UR UR6, R26 ;  /* 0x000000001a0672ca */ /* 0x002fc400000e0000 */
[----:B------:R-:W-:Y:S02]  /*02b0*/  R2UR UR7, R27 ;  /* 0x000000001b0772ca */ /* 0x000fe400000e0000 */
[----:B--2---:R-:W-:Y:S02]  /*02c0*/  R2UR UR22, R34 ;  /* 0x00000000221672ca */ /* 0x004fe400000e0000 */
[----:B------:R-:W-:Y:S02]  /*02d0*/  R2UR UR23, R35 ;  /* 0x00000000231772ca */ /* 0x000fe400000e0000 */
[----:B------:R-:W-:Y:S02]  /*02e0*/  R2UR UR26, R24 ;  /* 0x00000000181a72ca */ /* 0x000fe400000e0000 */
[----:B------:R-:W-:Y:S02]  /*02f0*/  R2UR UR27, R25 ;  /* 0x00000000191b72ca */ /* 0x000fe400000e0000 */
[----:B---3--:R-:W-:Y:S01]  /*0300*/  R2UR UR24, R30 ;  /* 0x000000001e1872ca */ /* 0x008fe200000e0000 */
[----:B------:R-:W-:Y:S01]  /*0310*/  IMAD.U32 R56, RZ, RZ, UR6 ;  /* 0x00000006ff387e24 */ /* 0x000fe2000f8e00ff */
[----:B------:R-:W-:Y:S01]  /*0320*/  R2UR UR6, R32 ;  /* 0x00000000200672ca */ /* 0x000fe200000e0000 */
[----:B------:R-:W-:Y:S01]  /*0330*/  IMAD.U32 R57, RZ, RZ, UR7 ;  /* 0x00000007ff397e24 */ /* 0x000fe2000f8e00ff */
[----:B------:R-:W-:-:S02]  /*0340*/  R2UR UR7, R33 ;  /* 0x00000000210772ca */ /* 0x000fc400000e0000 */
[----:B------:R-:W-:Y:S01]  /*0350*/  R2UR UR25, R31 ;  /* 0x000000001f1972ca */ /* 0x000fe200000e0000 */
[----:B------:R-:W1:Y:S01]  /*0360*/  LDS.128 R32, [UR4+0x2a90] ;  /* 0x002a9004ff207984 */ /* 0x000e620008000c00 */
[----:B------:R-:W-:Y:S02]  /*0370*/  R2UR UR8, R28 ;  /* 0x000000001c0872ca */ /* 0x000fe400000e0000 */
[----:B------:R-:W-:Y:S02]  /*0380*/  R2UR UR9, R29 ;  /* 0x000000001d0972ca */ /* 0x000fe400000e0000 */
[----:B----4-:R-:W-:Y:S02]  /*0390*/  R2UR UR20, R38 ;  /* 0x00000000261472ca */ /* 0x010fe400000e0000 */
        /* <DEDUP_REMOVED lines=9> */
[----:B------:R-:W-:Y:S02]  /*0430*/  R2UR UR9, R37 ;  /* 0x00000000250972ca */ /* 0x000fe400000e0000 */
[----:B------:R-:W-:Y:S01]  /*0440*/  R2UR UR17, R43 ;  /* 0x000000002b1172ca */ /* 0x000fe200000e0000 */
[----:B------:R-:W2:Y:S01]  /*0450*/  LDS.128 R36, [UR4+0x29e0] ;  /* 0x0029e004ff247984 */ /* 0x000ea20008000c00 */
[----:B------:R-:W-:Y:S01]  /*0460*/  R2UR UR18, R46 ;  /* 0x000000002e1272ca */ /* 0x000fe200000e0000 */
[----:B------:R-:W-:Y:S01]  /*0470*/  IMAD.U32 R30, RZ, RZ, UR6 ;  /* 0x00000006ff1e7e24 */ /* 0x000fe2000f8e00ff */
[----:B------:R-:W-:Y:S01]  /*0480*/  R2UR UR6, R40 ;  /* 0x00000000280672ca */ /* 0x000fe200000e0000 */
[----:B------:R-:W-:Y:S01]  /*0490*/  IMAD.U32 R31, RZ, RZ, UR7 ;  /* 0x00000007ff1f7e24 */ /* 0x000fe2000f8e00ff */
[----:B------:R-:W-:-:S02]  /*04a0*/  R2UR UR7, R41 ;  /* 0x00000000290772ca */ /* 0x000fc400000e0000 */
[----:B------:R-:W3:Y:S01]  /*04b0*/  LDS.128 R40, [UR4+0x2aa0] ;  /* 0x002aa004ff287984 */ /* 0x000ee20008000c00 */
[----:B------:R-:W-:Y:S01]  /*04c0*/  R2UR UR19, R47 ;  /* 0x000000002f1372ca */ /* 0x000fe200000e0000 */
[----:B------:R-:W-:Y:S01]  /*04d0*/  IMAD.U32 R28, RZ, RZ, UR8 ;  /* 0x00000008ff1c7e24 */ /* 0x000fe2000f8e00ff */
[----:B------:R-:W-:Y:S01]  /*04e0*/  R2UR UR14, R50 ;  /* 0x00000000320e72ca */ /* 0x000fe200000e0000 */
[----:B------:R-:W4:Y:S01]  /*04f0*/  LDS.128 R44, [UR4+0x29f0] ;  /* 0x0029f004ff2c7984 */ /* 0x000f220008000c00 */
[----:B------:R-:W-:Y:S01]  /*0500*/  R2UR UR15, R51 ;  /* 0x00000000330f72ca */ /* 0x000fe200000e0000 */
[----:B------:R-:W-:Y:S01]  /*0510*/  IMAD.U32 R29, RZ, RZ, UR9 ;  /* 0x00000009ff1d7e24 */ /* 0x000fe2000f8e00ff */
[----:B0-----:R-:W-:Y:S02]  /*0520*/  R2UR UR12, R54 ;  /* 0x00000000360c72ca */ /* 0x001fe400000e0000 */
[----:B------:R-:W-:Y:S01]  /*0530*/  IMAD.U32 R22, RZ, RZ, UR6 ;  /* 0x00000006ff167e24 */ /* 0x000fe2000f8e00ff */
[----:B------:R-:W-:Y:S01]  /*0540*/  R2UR UR6, R48 ;  /* 0x00000000300672ca */ /* 0x000fe200000e0000 */
[----:B------:R-:W-:Y:S01]  /*0550*/  IMAD.U32 R23, RZ, RZ, UR7 ;  /* 0x00000007ff177e24 */ /* 0x000fe2000f8e00ff */
[----:B------:R-:W-:-:S02]  /*0560*/  R2UR UR7, R49 ;  /* 0x00000000310772ca */ /* 0x000fc400000e0000 */
[----:B-1----:R-:W-:Y:S01]  /*0570*/  R2UR UR10, R34 ;  /* 0x00000000220a72ca */ /* 0x002fe200000e0000 */
[----:B------:R-:W0:Y:S01]  /*0580*/  LDS.128 R48, [UR4+0x2ab0] ;  /* 0x002ab004ff307984 */ /* 0x000e220008000c00 */
[----:B------:R-:W-:Y:S02]  /*0590*/  R2UR UR11, R35 ;  /* 0x00000000230b72ca */ /* 0x000fe400000e0000 */
[----:B------:R-:W-:-:S05]  /*05a0*/  R2UR UR13, R55 ;  /* 0x00000000370d72ca */ /* 0x000fca00000e0000 */
[----:B------:R-:W-:Y:S01]  /*05b0*/  IMAD.U32 R24, RZ, RZ, UR6 ;  /* 0x00000006ff187e24 */ /* 0x000fe2000f8e00ff */
[----:B------:R-:W-:Y:S01]  /*05c0*/  R2UR UR6, R52 ;  /* 0x00000000340672ca */ /* 0x000fe200000e0000 */
[----:B------:R-:W-:Y:S01]  /*05d0*/  IMAD.U32 R25, RZ, RZ, UR7 ;  /* 0x00000007ff197e24 */ /* 0x000fe2000f8e00ff */
[----:B------:R-:W-:Y:S02]  /*05e0*/  R2UR UR7, R53 ;  /* 0x00000000350772ca */ /* 0x000fe400000e0000 */
[----:B------:R-:W1:Y:S01]  /*05f0*/  LDS.128 R52, [UR4+0x2a00] ;  /* 0x002a0004ff347984 */ /* 0x000e620008000c00 */
[----:B--2---:R-:W-:Y:S02]  /*0600*/  R2UR UR28, R36 ;  /* 0x00000000241c72ca */ /* 0x004fe400000e0000 */
[----:B------:R-:W-:-:S06]  /*0610*/  R2UR UR29, R37 ;  /* 0x00000000251d72ca */ /* 0x000fcc00000e0000 */
[----:B------:R-:W-:Y:S01]  /*0620*/  IMAD.U32 R58, RZ, RZ, UR6 ;  /* 0x00000006ff3a7e24 */ /* 0x000fe2000f8e00ff */
[----:B------:R-:W-:Y:S01]  /*0630*/  R2UR UR6, R32 ;  /* 0x00000000200672ca */ /* 0x000fe200000e0000 */
[----:B------:R-:W-:Y:S01]  /*0640*/  IMAD.U32 R59, RZ, RZ, UR7 ;  /* 0x00000007ff3b7e24 */ /* 0x000fe2000f8e00ff */
[----:B------:R-:W-:Y:S02]  /*0650*/  R2UR UR7, R33 ;  /* 0x00000000210772ca */ /* 0x000fe400000e0000 */
[----:B------:R-:W2:Y:S01]  /*0660*/  LDS.128 R32, [UR4+0x2a10] ;  /* 0x002a1004ff207984 */ /* 0x000ea20008000c00 */
[----:B---3--:R-:W-:Y:S02]  /*0670*/  R2UR UR30, R40 ;  /* 0x00000000281e72ca */ /* 0x008fe400000e0000 */
[----:B------:R-:W-:Y:S01]  /*0680*/  R2UR UR31, R41 ;  /* 0x00000000291f72ca */ /* 0x000fe200000e0000 */
[----:B------:R-:W-:Y:S01]  /*0690*/  IMAD.U32 R62, RZ, RZ, UR28 ;  /* 0x0000001cff3e7e24 */ /* 0x000fe2000f8e00ff */
[----:B------:R-:W-:Y:S01]  /*06a0*/  R2UR UR8, R38 ;  /* 0x00000000260872ca */ /* 0x000fe200000e0000 */
[----:B------:R-:W-:Y:S01]  /*06b0*/  IMAD.U32 R63, RZ, RZ, UR29 ;  /* 0x0000001dff3f7e24 */ /* 0x000fe2000f8e00ff */
[----:B------:R-:W-:-:S02]  /*06c0*/  R2UR UR9, R39 ;  /* 0x00000000270972ca */ /* 0x000fc400000e0000 */
[----:B------:R-:W-:Y:S01]  /*06d0*/  IMAD.U32 R60, RZ, RZ, UR6 ;  /* 0x00000006ff3c7e24 */ /* 0x000fe2000f8e00ff */
[----:B------:R-:W-:Y:S01]  /*06e0*/  R2UR UR6, R42 ;  /* 0x000000002a0672ca */ /* 0x000fe200000e0000 */
[----:B------:R-:W-:Y:S01]  /*06f0*/  IMAD.U32 R61, RZ, RZ, UR7 ;  /* 0x00000007ff3d7e24 */ /* 0x000fe2000f8e00ff */
[----:B------:R-:W-:Y:S01]  /*0700*/  R2UR UR7, R43 ;  /* 0x000000002b0772ca */ /* 0x000fe200000e0000 */
[----:B------:R-:W3:Y:S01]  /*0710*/  LDS.128 R36, [UR4+0x2ac0] ;  /* 0x002ac004ff247984 */ /* 0x000ee20008000c00 */
[----:B------:R-:W-:Y:S01]  /*0720*/  IMAD.U32 R64, RZ, RZ, UR30 ;  /* 0x0000001eff407e24 */ /* 0x000fe2000f8e00ff */
[----:B----4-:R-:W-:Y:S01]  /*0730*/  R2UR UR28, R46 ;  /* 0x000000002e1c72ca */ /* 0x010fe200000e0000 */
[----:B------:R-:W-:Y:S01]  /*0740*/  IMAD.U32 R65, RZ, RZ, UR31 ;  /* 0x0000001fff417e24 */ /* 0x000fe2000f8e00ff */
[----:B------:R-:W-:Y:S01]  /*0750*/  R2UR UR29, R47 ;  /* 0x000000002f1d72ca */ /* 0x000fe200000e0000 */
[----:B------:R-:W4:Y:S01]  /*0760*/  LDS.128 R40, [UR4+0x2a20] ;  /* 0x002a2004ff287984 */ /* 0x000f220008000c00 */
[----:B------:R-:W-:-:S02]  /*0770*/  R2UR UR30, R44 ;  /* 0x000000002c1e72ca */ /* 0x000fc400000e0000 */
[----:B------:R-:W-:Y:S02]  /*0780*/  R2UR UR31, R45 ;  /* 0x000000002d1f72ca */ /* 0x000fe400000e0000 */
[----:B------:R-:W4:Y:S01]  /*0790*/  LDS.128 R44, [UR4+0x2ad0] ;  /* 0x002ad004ff2c7984 */ /* 0x000f220008000c00 */
[----:B0-----:R-:W-:Y:S02]  /*07a0*/  R2UR UR35, R49 ;  /* 0x00000000312372ca */ /* 0x001fe400000e0000 */
[----:B------:R-:W-:Y:S02]  /*07b0*/  LOP3.LUT R49, R0, 0x7, RZ, 0xc0, !PT ;  /* 0x0000000700317812 */ /* 0x000fe400078ec0ff */
[----:B------:R-:W-:Y:S02]  /*07c0*/  R2UR UR34, R48 ;  /* 0x00000000302272ca */ /* 0x000fe400000e0000 */
[----:B------:R-:W-:Y:S02]  /*07d0*/  @P0 LOP3.LUT R48, R49, 0x38, R0, 0xf8, !PT ;  /* 0x0000003831300812 */ /* 0x000fe400078ef800 */
[----:B------:R-:W-:-:S02]  /*07e0*/  R2UR UR32, R50 ;  /* 0x00000000322072ca */ /* 0x000fc400000e0000 */
[----:B------:R-:W-:Y:S01]  /*07f0*/  R2UR UR33, R51 ;  /* 0x00000000332172ca */ /* 0x000fe200000e0000 */
[----:B------:R-:W-:Y:S01]  /*0800*/  @P0 IMAD R49, R3, 0x200, R48 ;  /* 0x0000020003310824 */ /* 0x000fe200078e0230 */
[----:B-1----:R-:W-:Y:S02]  /*0810*/  R2UR UR36, R54 ;  /* 0x00000000362472ca */ /* 0x002fe400000e0000 */
[----:B------:R-:W-:Y:S01]  /*0820*/  R2UR UR37, R55 ;  /* 0x00000000372572ca */ /* 0x000fe200000e0000 */
[----:B------:R-:W-:Y:S01]  /*0830*/  @P0 IMAD.WIDE R66, R49, 0x8, R66 ;  /* 0x0000000831420825 */ /* 0x000fe200078e0242 */
[----:B--2---:R-:W-:Y:S01]  /*0840*/  R2UR UR44, R34 ;  /* 0x00000000222c72ca */ /* 0x004fe200000e0000 */
[----:B------:R-:W-:Y:S01]  /*0850*/  LDS.128 R48, [UR4+0x2a40] ;  /* 0x002a4004ff307984 */ /* 0x000fe20008000c00 */
[----:B------:R-:W-:Y:S02]  /*0860*/  R2UR UR45, R35 ;  /* 0x00000000232d72ca */ /* 0x000fe400000e0000 */
[----:B------:R-:W-:Y:S01]  /*0870*/  R2UR UR46, R32 ;  /* 0x00000000202e72ca */ /* 0x000fe200000e0000 */
[----:B------:R0:W5:Y:S01]  /*0880*/  @P0 LDG.E.64.CONSTANT R4, desc[UR54][R66.64] ;  /* 0x0000003642040981 */ /* 0x000162000c1e9b00 */
[----:B------:R-:W-:-:S02]  /*0890*/  R2UR UR47, R33 ;  /* 0x00000000212f72ca */ /* 0x000fc400000e0000 */
[----:B------:R-:W-:Y:S01]  /*08a0*/  R2UR UR38, R52 ;  /* 0x00000000342672ca */ /* 0x000fe200000e0000 */
[----:B------:R-:W1:Y:S01]  /*08b0*/  LDS.128 R32, [UR4+0x2ae0] ;  /* 0x002ae004ff207984 */ /* 0x000e620008000c00 */
[----:B------:R-:W-:Y:S02]  /*08c0*/  R2UR UR39, R53 ;  /* 0x00000000352772ca */ /* 0x000fe400000e0000 */
[----:B---3--:R-:W-:Y:S01]  /*08d0*/  R2UR UR40, R38 ;  /* 0x00000000262872ca */ /* 0x008fe200000e0000 */
[----:B------:R-:W-:Y:S01]  /*08e0*/  LDS.128 R52, [UR4+0x2b00] ;  /* 0x002b0004ff347984 */ /* 0x000fe20008000c00 */
[----:B------:R-:W-:Y:S02]  /*08f0*/  R2UR UR41, R39 ;  /* 0x00000000272972ca */ /* 0x000fe400000e0000 */
[----:B------:R-:W-:Y:S01]  /*0900*/  R2UR UR42, R36 ;  /* 0x00000000242a72ca */ /* 0x000fe200000e0000 */
[----:B------:R0:W5:Y:S01]  /*0910*/  @P0 LDG.E.64.CONSTANT R6, desc[UR54][R66.64+0x200] ;  /* 0x0002003642060981 */ /* 0x000162000c1e9b00 */
[----:B------:R-:W-:-:S02]  /*0920*/  R2UR UR43, R37 ;  /* 0x00000000252b72ca */ /* 0x000fc400000e0000 */
[----:B----4-:R-:W-:Y:S01]  /*0930*/  R2UR UR52, R42 ;  /* 0x000000002a3472ca */ /* 0x010fe200000e0000 */
[----:B------:R-:W2:Y:S01]  /*0940*/  LDS.128 R36, [UR4+0x2a30] ;  /* 0x002a3004ff247984 */ /* 0x000ea20008000c00 */
[----:B------:R-:W-:Y:S02]  /*0950*/  R2UR UR48, R46 ;  /* 0x000000002e3072ca */ /* 0x000fe400000e0000 */
[----:B------:R-:W-:Y:S01]  /*0960*/  R2UR UR49, R47 ;  /* 0x000000002f3172ca */ /* 0x000fe200000e0000 */
[----:B------:R0:W5:Y:S01]  /*0970*/  @P0 LDG.E.64.CONSTANT R8, desc[UR54][R66.64+0x400] ;  /* 0x0004003642080981 */ /* 0x000162000c1e9b00 */
[----:B------:R-:W-:Y:S02]  /*0980*/  R2UR UR50, R44 ;  /* 0x000000002c3272ca */ /* 0x000fe400000e0000 */
[----:B------:R-:W-:Y:S01]  /*0990*/  R2UR UR51, R45 ;  /* 0x000000002d3372ca */ /* 0x000fe200000e0000 */
[----:B------:R0:W5:Y:S01]  /*09a0*/  @P0 LDG.E.64.CONSTANT R10, desc[UR54][R66.64+0x600] ;  /* 0x00060036420a0981 */ /* 0x000162000c1e9b00 */
[----:B------:R-:W-:-:S03]  /*09b0*/  R2UR UR53, R43 ;  /* 0x000000002b3572ca */ /* 0x000fc600000e0000 */
[----:B------:R-:W3:Y:S04]  /*09c0*/  LDS.128 R44, [UR4+0x2af0] ;  /* 0x002af004ff2c7984 */ /* 0x000ee80008000c00 */
[----:B------:R-:W4:Y:S04]  /*09d0*/  LDS.64 R42, [UR4+0x2b10] ;  /* 0x002b1004ff2a7984 */ /* 0x000f280008000a00 */
[----:B------:R0:W5:Y:S04]  /*09e0*/  @P0 LDG.E.64.CONSTANT R12, desc[UR54][R66.64+0x800] ;  /* 0x00080036420c0981 */ /* 0x000168000c1e9b00 */
[----:B------:R0:W5:Y:S01]  /*09f0*/  @P0 LDG.E.64.CONSTANT R14, desc[UR54][R66.64+0xa00] ;  /* 0x000a0036420e0981 */ /* 0x000162000c1e9b00 */
[----:B-1----:R-:W-:-:S03]  /*0a00*/  R2UR UR56, R34 ;  /* 0x00000000223872ca */ /* 0x002fc600000e0000 */
[----:B------:R0:W5:Y:S01]  /*0a10*/  @P0 LDG.E.64.CONSTANT R16, desc[UR54][R66.64+0xc00] ;  /* 0x000c003642100981 */ /* 0x000162000c1e9b00 */
[----:B------:R-:W-:-:S03]  /*0a20*/  R2UR UR57, R35 ;  /* 0x00000000233972ca */ /* 0x000fc600000e0000 */
[----:B------:R-:W1:Y:S01]  /*0a30*/  LDS.64 R34, [UR4+0x2998] ;  /* 0x00299804ff227984 */ /* 0x000e620008000a00 */
[----:B------:R-:W-:-:S03]  /*0a40*/  R2UR UR58, R32 ;  /* 0x00000000203a72ca */ /* 0x000fc600000e0000 */
[----:B------:R0:W5:Y:S01]  /*0a50*/  @P0 LDG.E.64.CONSTANT R18, desc[UR54][R66.64+0xe00] ;  /* 0x000e003642120981 */ /* 0x000162000c1e9b00 */
[----:B------:R-:W-:Y:S01]  /*0a60*/  R2UR UR55, R41 ;  /* 0x00000000293772ca */ /* 0x000fe200000e0000 */
[----:B------:R-:W-:Y:S01]  /*0a70*/  IMAD.MOV.U32 R41, RZ, RZ, 0x2998 ;  /* 0x00002998ff297424 */ /* 0x000fe200078e00ff */
[----:B------:R-:W-:Y:S02]  /*0a80*/  R2UR UR54, R40 ;  /* 0x00000000283672ca */ /* 0x000fe400000e0000 */
[----:B------:R-:W-:Y:S02]  /*0a90*/  R2UR UR59, R33 ;  /* 0x00000000213b72ca */ /* 0x000fe400000e0000 */
[----:B--2---:R-:W-:Y:S02]  /*0aa0*/  R2UR UR60, R38 ;  /* 0x00000000263c72ca */ /* 0x004fe400000e0000 */
[----:B------:R-:W-:Y:S02]  /*0ab0*/  R2UR UR61, R39 ;  /* 0x00000000273d72ca */ /* 0x000fe400000e0000 */
        /* <DEDUP_REMOVED lines=14> */
[----:B----4-:R-:W-:Y:S02]  /*0ba0*/  R2UR UR76, R42 ;  /* 0x000000002a4c72ca */ /* 0x010fe400000e0000 */
[----:B------:R-:W-:Y:S01]  /*0bb0*/  R2UR UR77, R43 ;  /* 0x000000002b4d72ca */ /* 0x000fe200000e0000 */
[----:B------:R-:W-:Y:S01]  /*0bc0*/  IMAD R40, R2, R41, UR4 ;  /* 0x0000000402287e24 */ /* 0x000fe2000f8e0229 */
[----:B01----:R-:W-:-:S13]  /*0bd0*/  @P1 BRA `(.L_x_1147) ;  /* 0x0000000800141947 */ /* 0x003fda0003800000 */
        /* <DEDUP_REMOVED lines=10> */
[C-C-:B------:R-:W-:Y:S01]  /*0c80*/  DADD R6, R8.reuse, R14.reuse ;  /* 0x0000000008067229 */ /* 0x140fe2000000000e */
[----:B------:R-:W-:Y:S01]  /*0c90*/  MOV.SPILL R70, UR27 ;  /* 0x0000001b00467c02 */ /* 0x000fe20009000f00 */
[----:B------:R-:W-:Y:S01]  /*0ca0*/  DADD R8, R8, -R14 ;  /* 0x0000000008087229 */ /* 0x000fe2000000080e */
[----:B------:R-:W-:Y:S01]  /*0cb0*/  MOV.SPILL R71, UR26 ;  /* 0x0000001a00477c02 */ /* 0x000fe20009000f00 */
        /* <DEDUP_REMOVED lines=9> */
[----:B------:R-:W-:Y:S01]  /*0d50*/  MOV.SPILL R72, UR35 ;  /* 0x0000002300487c02 */ /* 0x000fe20009000f00 */
[----:B------:R-:W-:Y:S01]  /*0d60*/  DFMA R66, R36, UR62, R66 ;  /* 0x0000003e24427c2b */ /* 0x000fe20008000042 */
[----:B------:R-:W-:Y:S01]  /*0d70*/  MOV.SPILL R73, UR34 ;  /* 0x0000002200497c02 */ /* 0x000fe20009000f00 */
[C-C-:B------:R-:W-:Y:S01]  /*0d80*/  DADD R4, R10.reuse, R12.reuse ;  /* 0x000000000a047229 */ /* 0x140fe2000000000c */
[----:B------:R-:W-:Y:S01]  /*0d90*/  R2UR UR34, R62 ;  /* 0x000000003e2272ca */ /* 0x000fe200000e0000 */
[----:B------:R-:W-:Y:S01]  /*0da0*/  DADD R10, R10, -R12 ;  /* 0x000000000a0a7229 */ /* 0x000fe2000000080c */
[----:B------:R-:W-:Y:S01]  /*0db0*/  R2UR UR35, R63 ;  /* 0x000000003f2372ca */ /* 0x000fe200000e0000 */
[----:B------:R-:W-:Y:S01]  /*0dc0*/  DFMA R12, R32, UR18, RZ ;  /* 0x00000012200c7c2b */ /* 0x000fe200080000ff */
[----:B------:R-:W-:Y:S01]  /*0dd0*/  MOV.SPILL R50, UR67 ;  /* 0x0000004300327c02 */ /* 0x000fe20009000f00 */
[C---:B------:R-:W-:Y:S01]  /*0de0*/  DFMA R44, R36.reuse, UR38, R44 ;  /* 0x00000026242c7c2b */ /* 0x040fe2000800002c */
[----:B------:R-:W-:Y:S01]  /*0df0*/  MOV.SPILL R54, UR66 ;  /* 0x0000004200367c02 */ /* 0x000fe20009000f00 */
[----:B------:R-:W-:Y:S01]  /*0e00*/  DFMA R38, R36, UR26, R14 ;  /* 0x0000001a24267c2b */ /* 0x000fe2000800000e */
[----:B------:R-:W-:Y:S01]  /*0e10*/  MOV.SPILL R41, UR77 ;  /* 0x0000004d00297c02 */ /* 0x000fe20009000f00 */
[----:B------:R-:W-:Y:S01]  /*0e20*/  DFMA R14, R32, UR10, RZ ;  /* 0x0000000a200e7c2b */ /* 0x000fe200080000ff */
[----:B------:R-:W-:Y:S01]  /*0e30*/  MOV.SPILL R55, UR76 ;  /* 0x0000004c00377c02 */ /* 0x000fe20009000f00 */
[C---:B------:R-:W-:Y:S01]  /*0e40*/  DFMA R46, R36.reuse, UR54, R46 ;  /* 0x00000036242e7c2b */ /* 0x040fe2000800002e */
[----:B------:R-:W-:Y:S01]  /*0e50*/  R2UR UR66, R26 ;  /* 0x000000001a4272ca */ /* 0x000fe200000e0000 */
[C---:B------:R-:W-:Y:S01]  /*0e60*/  DFMA R48, R36.reuse, UR70, R48 ;  /* 0x0000004624307c2b */ /* 0x040fe20008000030 */
[----:B------:R-:W-:Y:S01]  /*0e70*/  R2UR UR67, R27 ;  /* 0x000000001b4372ca */ /* 0x000fe200000e0000 */
[----:B------:R-:W-:Y:S01]  /*0e80*/  DFMA R42, R36, UR34, R42 ;  /* 0x00000022242a7c2b */ /* 0x000fe2000800002a */
[----:B------:R-:W-:Y:S01]  /*0e90*/  MOV.SPILL R53, UR51 ;  /* 0x0000003300357c02 */ /* 0x000fe20009000f00 */
[C---:B------:R-:W-:Y:S01]  /*0ea0*/  DFMA R16, R32.reuse, UR32, RZ ;  /* 0x0000002020107c2b */ /* 0x040fe200080000ff */
[----:B------:R-:W-:Y:S01]  /*0eb0*/  MOV.SPILL R52, UR50 ;  /* 0x0000003200347c02 */ /* 0x000fe20009000f00 */
        /* <DEDUP_REMOVED lines=9> */
[----:B------:R-:W-:-:S02]  /*0f50*/  R2UR.FILL UR63, R68 ;  /* 0x00000000443f72ca */ /* 0x000fc400004e0000 */
[----:B------:R-:W-:Y:S01]  /*0f60*/  R2UR.FILL UR62, R69 ;  /* 0x00000000453e72ca */ /* 0x000fe200004e0000 */
[----:B------:R-:W-:Y:S01]  /*0f70*/  DFMA R68, R32, UR4, RZ ;  /* 0x0000000420447c2b */ /* 0x000fe200080000ff */
[----:B------:R-:W-:Y:S01]  /*0f80*/  R2UR.FILL UR27, R70 ;  /* 0x00000000461b72ca */ /* 0x000fe200004e0000 */
[----:B------:R-:W-:Y:S01]  /*0f90*/  DFMA R42, R4, UR30, R42 ;  /* 0x0000001e042a7c2b */ /* 0x000fe2000800002a */
[----:B------:R-:W-:Y:S01]  /*0fa0*/  R2UR.FILL UR26, R71 ;  /* 0x00000000471a72ca */ /* 0x000fe200004e0000 */
        /* <DEDUP_REMOVED lines=17> */
[----:B------:R-:W-:Y:S01]  /*10c0*/  R2UR.FILL UR35, R72 ;  /* 0x00000000482372ca */ /* 0x000fe200004e0000 */
[----:B------:R-:W-:Y:S01]  /*10d0*/  DFMA R32, R8, UR14, R32 ;  /* 0x0000000e08207c2b */ /* 0x000fe20008000020 */
[----:B------:R-:W-:Y:S01]  /*10e0*/  R2UR.FILL UR34, R73 ;  /* 0x00000000492272ca */ /* 0x000fe200004e0000 */
[----:B------:R-:W-:-:S02]  /*10f0*/  DFMA R18, R18, UR74, R70 ;  /* 0x0000004a12127c2b */ /* 0x000fc40008000046 */
        /* <DEDUP_REMOVED lines=15> */
[----:B------:R-:W-:Y:S01]  /*11f0*/  IMAD.MOV.U32 R9, RZ, RZ, 0x2998 ;  /* 0x00002998ff097424 */ /* 0x000fe200078e00ff */
[----:B------:R-:W-:Y:S01]  /*1200*/  DFMA R6, R4, UR26, R6 ;  /* 0x0000001a04067c2b */ /* 0x000fe20008000006 */
[----:B------:R-:W-:Y:S01]  /*1210*/  SHF.R.U32.HI R8, RZ, 0x3, R0 ;  /* 0x00000003ff087819 */ /* 0x000fe20000011600 */
[----:B------:R-:W-:-:S02]  /*1220*/  DFMA R12, R10, UR34, R12 ;  /* 0x000000220a0c7c2b */ /* 0x000fc4000800000c */
[C---:B------:R-:W-:Y:S02]  /*1230*/  DFMA R14, R10.reuse, UR50, R14 ;  /* 0x000000320a0e7c2b */ /* 0x040fe4000800000e */
[C---:B------:R-:W-:Y:S02]  /*1240*/  DFMA R18, R10.reuse, UR76, R18 ;  /* 0x0000004c0a127c2b */ /* 0x040fe40008000012 */
[----:B------:R-:W-:Y:S02]  /*1250*/  DFMA R16, R10, UR66, R16 ;  /* 0x000000420a107c2b */ /* 0x000fe40008000010 */
[----:B------:R-:W-:Y:S01]  /*1260*/  IMAD R9, R2, R9, UR4 ;  /* 0x0000000402097e24 */ /* 0x000fe2000f8e0209 */
[C---:B------:R-:W-:Y:S01]  /*1270*/  DFMA R44, R4.reuse, UR46, R44 ;  /* 0x0000002e042c7c2b */ /* 0x040fe2000800002c */
[----:B------:R-:W-:Y:S01]  /*1280*/  IMAD.SHL.U32 R11, R0, 0x8, RZ ;  /* 0x00000008000b7824 */ /* 0x000fe200078e00ff */
[----:B------:R-:W-:Y:S01]  /*1290*/  DFMA R46, R4, UR62, R46 ;  /* 0x0000003e042e7c2b */ /* 0x000fe2000800002e */
[----:B------:R-:W-:Y:S01]  /*12a0*/  IMAD R10, R8, 0x58, R9 ;  /* 0x00000058080a7824 */ /* 0x000fe200078e0209 */
[----:B------:R-:W-:-:S02]  /*12b0*/  DADD R4, R36, -R48 ;  /* 0x0000000024047229 */ /* 0x000fc40000000830 */
[----:B------:R-:W-:Y:S01]  /*12c0*/  LOP3.LUT R11, R11, 0x38, RZ, 0xc0, !PT ;  /* 0x000000380b0b7812 */ /* 0x000fe200078ec0ff */
[----:B------:R-:W-:Y:S02]  /*12d0*/  DADD R36, R36, R48 ;  /* 0x0000000024247229 */ /* 0x000fe40000000030 */
[----:B------:R-:W-:Y:S02]  /*12e0*/  DADD R48, R6, R18 ;  /* 0x0000000006307229 */ /* 0x000fe40000000012 */
[C-C-:B------:R-:W-:Y:S02]  /*12f0*/  DADD R6, R38.reuse, -R32.reuse ;  /* 0x0000000026067229 */ /* 0x140fe40000000820 */
[----:B------:R-:W-:Y:S01]  /*1300*/  DADD R32, R38, R32 ;  /* 0x0000000026207229 */ /* 0x000fe20000000020 */
[----:B------:R-:W-:Y:S01]  /*1310*/  IMAD.IADD R39, R10, 0x1, R11 ;  /* 0x000000010a277824 */ /* 0x000fe200078e020b */
[----:B------:R-:W-:Y:S02]  /*1320*/  DADD R8, R42, -R12 ;  /* 0x000000002a087229 */ /* 0x000fe4000000080c */
[----:B------:R-:W-:-:S02]  /*1330*/  DADD R10, R44, -R14 ;  /* 0x000000002c0a7229 */ /* 0x000fc4000000080e */
[----:B------:R-:W-:Y:S01]  /*1340*/  DADD R18, R46, -R16 ;  /* 0x000000002e127229 */ /* 0x000fe20000000810 */
        /* <DEDUP_REMOVED lines=14> */
.L_x_1147:
[----:B------:R-:W-:Y:S05]  /*1430*/  BSYNC.RECONVERGENT B0 ;  /* 0x0000000000007941 */ /* 0x000fea0003800200 */
.L_x_1146:
[----:B------:R-:W-:Y:S06]  /*1440*/  BAR.SYNC.DEFER_BLOCKING 0x0 ;  /* 0x0000000000007b1d */ /* 0x000fec0000010000 */
[----:B------:R-:W-:Y:S04]  /*1450*/  BSSY.RECONVERGENT B0, `(.L_x_1148) ;  /* 0x0000092000007945 */ /* 0x000fe80003800200 */
[----:B------:R-:W-:Y:S05]  /*1460*/  @P2 BRA `(.L_x_1149) ;  /* 0x0000000800402947 */ /* 0x000fea0003800000 */
[----:B0----5:R-:W-:Y:S01]  /*1470*/  IMAD.MOV.U32 R5, RZ, RZ, 0x2998 ;  /* 0x00002998ff057424 */ /* 0x021fe200078e00ff */
[----:B------:R-:W-:Y:S01]  /*1480*/  SHF.R.U32.HI R4, RZ, 0x3, R0 ;  /* 0x00000003ff047819 */ /* 0x000fe20000011600 */
[----:B------:R-:W-:Y:S01]  /*1490*/  IMAD.SHL.U32 R6, R0, 0x8, RZ ;  /* 0x0000000800067824 */ /* 0x000fe200078e00ff */
[----:B------:R-:W-:Y:S01]  /*14a0*/  MOV.SPILL R48, UR27 ;  /* 0x0000001b00307c02 */ /* 0x000fe20009000f00 */
[----:B------:R-:W-:Y:S01]  /*14b0*/  IMAD R5, R2, R5, UR4 ;  /* 0x0000000402057e24 */ /* 0x000fe2000f8e0205 */
[----:B------:R-:W-:Y:S02]  /*14c0*/  MOV.SPILL R49, UR26 ;  /* 0x0000001a00317c02 */ /* 0x000fe40009000f00 */
[----:B------:R-:W-:Y:S01]  /*14d0*/  R2UR UR26, R62 ;  /* 0x000000003e1a72ca */ /* 0x000fe200000e0000 */
[C---:B------:R-:W-:Y:S01]  /*14e0*/  IMAD R5, R4.reuse, 0x58, R5 ;  /* 0x0000005804057824 */ /* 0x040fe200078e0205 */
[----:B------:R-:W-:Y:S02]  /*14f0*/  R2UR UR27, R63 ;  /* 0x000000003f1b72ca */ /* 0x000fe400000e0000 */
[----:B------:R-:W-:Y:S01]  /*1500*/  MOV.SPILL R32, UR47 ;  /* 0x0000002f00207c02 */ /* 0x000fe20009000f00 */
[----:B------:R-:W-:Y:S01]  /*1510*/  IMAD R2, R4, 0x370, R5 ;  /* 0x0000037004027824 */ /* 0x000fe200078e0205 */
[----:B------:R-:W-:-:S02]  /*1520*/  LOP3.LUT R5, R6, 0x38, RZ, 0xc0, !PT ;  /* 0x0000003806057812 */ /* 0x000fc400078ec0ff */
[----:B------:R-:W-:Y:S02]  /*1530*/  MOV.SPILL R33, UR46 ;  /* 0x0000002e00217c02 */ /* 0x000fe40009000f00 */
        /* <DEDUP_REMOVED lines=24> */
[----:B------:R-:W-:Y:S02]  /*16c0*/  R2UR UR34, R24 ;  /* 0x00000000182272ca */ /* 0x000fe400000e0000 */
[----:B------:R-:W-:-:S02]  /*16d0*/  R2UR UR35, R25 ;  /* 0x00000000192372ca */ /* 0x000fc400000e0000 */
[----:B------:R-:W-:Y:S02]  /*16e0*/  R2UR UR50, R26 ;  /* 0x000000001a3272ca */ /* 0x000fe400000e0000 */
[----:B------:R-:W-:Y:S02]  /*16f0*/  R2UR UR51, R27 ;  /* 0x000000001b3372ca */ /* 0x000fe400000e0000 */
[----:B------:R-:W-:Y:S02]  /*1700*/  R2UR UR76, R64 ;  /* 0x00000000404c72ca */ /* 0x000fe400000e0000 */
[----:B------:R-:W-:Y:S01]  /*1710*/  R2UR UR77, R65 ;  /* 0x00000000414d72ca */ /* 0x000fe200000e0000 */
[C-C-:B0-----:R-:W-:Y:S02]  /*1720*/  DADD R12, R8.reuse, R4.reuse ;  /* 0x00000000080c7229 */ /* 0x141fe40000000004 */
[----:B------:R-:W-:Y:S01]  /*1730*/  DADD R8, R8, -R4 ;  /* 0x0000000008087229 */ /* 0x000fe20000000804 */
[----:B------:R-:W0:Y:S01]  /*1740*/  LDS.64 R4, [R2+0x108] ;  /* 0x0001080002047984 */ /* 0x000e220000000a00 */
[----:B-1----:R-:W-:-:S04]  /*1750*/  DADD R46, R10, R16 ;  /* 0x000000000a2e7229 */ /* 0x002fc80000000010 */
[----:B------:R-:W-:Y:S02]  /*1760*/  DFMA R42, R12, UR12, RZ ;  /* 0x0000000c0c2a7c2b */ /* 0x000fe400080000ff */
[----:B------:R-:W-:Y:S02]  /*1770*/  DFMA R18, R34, R12, RZ ;  /* 0x0000000c2212722b */ /* 0x000fe400000000ff */
[C---:B------:R-:W-:Y:S02]  /*1780*/  DFMA R36, R12.reuse, UR20, RZ ;  /* 0x000000140c247c2b */ /* 0x040fe400080000ff */
[C---:B------:R-:W-:Y:S02]  /*1790*/  DFMA R44, R12.reuse, UR28, RZ ;  /* 0x0000001c0c2c7c2b */ /* 0x040fe400080000ff */
[C---:B------:R-:W-:Y:S02]  /*17a0*/  DFMA R50, R12.reuse, UR44, RZ ;  /* 0x0000002c0c327c2b */ /* 0x040fe400080000ff */
[----:B------:R-:W-:-:S02]  /*17b0*/  DFMA R12, R12, UR60, RZ ;  /* 0x0000003c0c0c7c2b */ /* 0x000fc400080000ff */
[----:B------:R-:W-:Y:S01]  /*17c0*/  DFMA R42, R46, UR26, R42 ;  /* 0x0000001a2e2a7c2b */ /* 0x000fe2000800002a */
[----:B------:R-:W-:Y:S01]  /*17d0*/  R2UR.FILL UR27, R48 ;  /* 0x00000000301b72ca */ /* 0x000fe200004e0000 */
[----:B------:R-:W-:Y:S01]  /*17e0*/  DADD R10, R10, -R16 ;  /* 0x000000000a0a7229 */ /* 0x000fe20000000810 */
[----:B------:R-:W-:Y:S01]  /*17f0*/  R2UR.FILL UR26, R49 ;  /* 0x00000000311a72ca */ /* 0x000fe200004e0000 */
[----:B------:R-:W-:Y:S02]  /*1800*/  DFMA R48, R8, UR48, RZ ;  /* 0x0000003008307c2b */ /* 0x000fe400080000ff */
[C---:B------:R-:W-:Y:S01]  /*1810*/  DFMA R18, R46.reuse, UR46, R18 ;  /* 0x0000002e2e127c2b */ /* 0x040fe20008000012 */
[----:B------:R-:W-:Y:S01]  /*1820*/  R2UR.FILL UR47, R32 ;  /* 0x00000000202f72ca */ /* 0x000fe200004e0000 */
[----:B------:R-:W-:Y:S01]  /*1830*/  DFMA R36, R46, UR62, R36 ;  /* 0x0000003e2e247c2b */ /* 0x000fe20008000024 */
[----:B------:R-:W-:Y:S01]  /*1840*/  R2UR.FILL UR46, R33 ;  /* 0x00000000212e72ca */ /* 0x000fe200004e0000 */
[----:B------:R-:W-:Y:S01]  /*1850*/  DFMA R32, R8, UR18, RZ ;  /* 0x0000001208207c2b */ /* 0x000fe200080000ff */
[----:B------:R-:W-:Y:S01]  /*1860*/  R2UR.FILL UR63, R38 ;  /* 0x00000000263f72ca */ /* 0x000fe200004e0000 */
[----:B------:R-:W-:Y:S01]  /*1870*/  DFMA R44, R46, UR38, R44 ;  /* 0x000000262e2c7c2b */ /* 0x000fe2000800002c */
[----:B------:R-:W-:Y:S01]  /*1880*/  R2UR.FILL UR62, R39 ;  /* 0x00000000273e72ca */ /* 0x000fe200004e0000 */
[----:B------:R-:W-:Y:S01]  /*1890*/  DFMA R38, R8, UR66, RZ ;  /* 0x0000004208267c2b */ /* 0x000fe200080000ff */
[----:B------:R-:W-:Y:S01]  /*18a0*/  R2UR UR66, R60 ;  /* 0x000000003c4272ca */ /* 0x000fe200000e0000 */
[----:B------:R-:W-:Y:S01]  /*18b0*/  DFMA R50, R46, UR54, R50 ;  /* 0x000000362e327c2b */ /* 0x000fe20008000032 */
[----:B------:R-:W-:Y:S01]  /*18c0*/  R2UR UR67, R61 ;  /* 0x000000003d4372ca */ /* 0x000fe200000e0000 */
[----:B------:R-:W-:-:S02]  /*18d0*/  DFMA R16, R8, UR10, RZ ;  /* 0x0000000a08107c2b */ /* 0x000fc400080000ff */
[----:B------:R-:W-:Y:S02]  /*18e0*/  DFMA R46, R46, UR70, R12 ;  /* 0x000000462e2e7c2b */ /* 0x000fe4000800000c */
[C---:B------:R-:W-:Y:S02]  /*18f0*/  DFMA R12, R8.reuse, UR32, RZ ;  /* 0x00000020080c7c2b */ /* 0x040fe400080000ff */
[----:B------:R-:W-:Y:S02]  /*1900*/  DFMA R72, R8, UR64, RZ ;  /* 0x0000004008487c2b */ /* 0x000fe400080000ff */
[----:B------:R-:W-:Y:S02]  /*1910*/  DFMA R8, R10, UR58, R48 ;  /* 0x0000003a0a087c2b */ /* 0x000fe40008000030 */
[----:B--2---:R-:W-:Y:S02]  /*1920*/  DADD R48, R70, R14 ;  /* 0x0000000046307229 */ /* 0x004fe4000000000e */
        /* <DEDUP_REMOVED lines=16> */
[----:B0-----:R-:W-:Y:S02]  /*1a30*/  DADD R46, R4, R6 ;  /* 0x00000000042e7229 */ /* 0x001fe40000000006 */
[C---:B------:R-:W-:Y:S02]  /*1a40*/  DFMA R38, R14.reuse, UR22, R38 ;  /* 0x000000160e267c2b */ /* 0x040fe40008000026 */
[----:B------:R-:W-:-:S02]  /*1a50*/  DFMA R32, R14, UR14, R32 ;  /* 0x0000000e0e207c2b */ /* 0x000fc40008000020 */
[----:B------:R-:W-:Y:S02]  /*1a60*/  DADD R4, R4, -R6 ;  /* 0x0000000004047229 */ /* 0x000fe40000000806 */
        /* <DEDUP_REMOVED lines=26> */
[----:B------:R-:W-:Y:S02]  /*1c10*/  DADD R6, R36, -R32 ;  /* 0x0000000024067229 */ /* 0x000fe40000000820 */
[----:B------:R-:W-:Y:S02]  /*1c20*/  DADD R48, R48, R10 ;  /* 0x0000000030307229 */ /* 0x000fe4000000000a */
[----:B------:R-:W-:Y:S02]  /*1c30*/  DADD R32, R36, R32 ;  /* 0x0000000024207229 */ /* 0x000fe40000000020 */
        /* <DEDUP_REMOVED lines=19> */
.L_x_1149:
[----:B------:R-:W-:Y:S05]  /*1d70*/  BSYNC.RECONVERGENT B0 ;  /* 0x0000000000007941 */ /* 0x000fea0003800200 */
.L_x_1148:
[----:B-1----:R-:W-:Y:S01]  /*1d80*/  LOP3.LUT R2, R0, 0xffff, RZ, 0xc0, !PT ;  /* 0x0000ffff00027812 */ /* 0x002fe200078ec0ff */
[----:B------:R-:W-:Y:S01]  /*1d90*/  BAR.SYNC.DEFER_BLOCKING 0x0 ;  /* 0x0000000000007b1d */ /* 0x000fe20000010000 */
[----:B0----5:R-:W-:Y:S02]  /*1da0*/  MOV.SPILL R12, UR35 ;  /* 0x00000023000c7c02 */ /* 0x021fe40009000f00 */
[----:B------:R-:W-:Y:S01]  /*1db0*/  MOV.SPILL R16, UR34 ;  /* 0x0000002200107c02 */ /* 0x000fe20009000f00 */
[----:B------:R-:W-:Y:S01]  /*1dc0*/  IMAD R2, R2, 0x1746, RZ ;  /* 0x0000174602027824 */ /* 0x000fe200078e02ff */
[----:B------:R-:W-:Y:S01]  /*1dd0*/  MOV.SPILL R80, UR21 ;  /* 0x0000001500507c02 */ /* 0x000fe20009000f00 */
[----:B------:R-:W-:Y:S01]  /*1de0*/  UMOV UR4, 0x790b ;  /* 0x0000790b00047882 */ /* 0x000fe20000000000 */
[----:B------:R-:W-:Y:S02]  /*1df0*/  MOV.SPILL R14, UR20 ;  /* 0x00000014000e7c02 */ /* 0x000fe40009000f00 */
[----:B------:R-:W-:-:S02]  /*1e00*/  SHF.R.U32.HI R5, RZ, 0x10, R2 ;  /* 0x00000010ff057819 */ /* 0x000fc40000011602 */
[----:B------:R-:W-:Y:S02]  /*1e10*/  MOV.SPILL R8, UR13 ;  /* 0x0000000d00087c02 */ /* 0x000fe40009000f00 */
[----:B------:R-:W-:Y:S02]  /*1e20*/  PRMT R2, R5, 0x9910, RZ ;  /* 0x0000991005027816 */ /* 0x000fe400000000ff */
[----:B------:R-:W-:Y:S02]  /*1e30*/  MOV.SPILL R83, UR12 ;  /* 0x0000000c00537c02 */ /* 0x000fe40009000f00 */
[----:B------:R-:W-:Y:S01]  /*1e40*/  R2UR UR34, R20 ;  /* 0x00000000142272ca */ /* 0x000fe200000e0000 */
[----:B------:R-:W-:Y:S01]  /*1e50*/  IMAD R2, R2, 0xb, RZ ;  /* 0x0000000b02027824 */ /* 0x000fe200078e02ff */
[----:B------:R-:W-:Y:S02]  /*1e60*/  R2UR UR35, R21 ;  /* 0x00000000152372ca */ /* 0x000fe400000e0000 */
[----:B------:R-:W-:Y:S01]  /*1e70*/  MOV.SPILL R81, UR70 ;  /* 0x0000004600517c02 */ /* 0x000fe20009000f00 */
[----:B------:R-:W-:Y:S01]  /*1e80*/  IMAD.MOV R2, RZ, RZ, -R2 ;  /* 0x000000ffff027224 */ /* 0x000fe200078e0a02 */
[----:B------:R-:W-:-:S02]  /*1e90*/  MOV.SPILL R41, UR55 ;  /* 0x0000003700297c02 */ /* 0x000fc40009000f00 */
[----:B------:R-:W-:Y:S02]  /*1ea0*/  MOV.SPILL R9, UR45 ;  /* 0x0000002d00097c02 */ /* 0x000fe40009000f00 */
[----:B------:R-:W-:Y:S02]  /*1eb0*/  PRMT R7, R2, 0x7710, RZ ;  /* 0x0000771002077816 */ /* 0x000fe400000000ff */
[----:B------:R-:W-:Y:S02]  /*1ec0*/  MOV.SPILL R15, UR44 ;  /* 0x0000002c000f7c02 */ /* 0x000fe40009000f00 */
[----:B------:R-:W-:Y:S01]  /*1ed0*/  MOV.SPILL R79, UR38 ;  /* 0x00000026004f7c02 */ /* 0x000fe20009000f00 */
[----:B------:R-:W-:Y:S01]  /*1ee0*/  IMAD.IADD R2, R7, 0x1, R0 ;  /* 0x0000000107027824 */ /* 0x000fe200078e0200 */
[----:B------:R-:W-:Y:S01]  /*1ef0*/  R2UR UR5, R65 ;  /* 0x00000000410572ca */ /* 0x000fe200000e0000 */
[----:B------:R-:W-:Y:S01]  /*1f00*/  IMAD.MOV.U32 R7, RZ, RZ, 0xa ;  /* 0x0000000aff077424 */ /* 0x000fe200078e00ff */
[----:B------:R-:W-:-:S02]  /*1f10*/  MOV.SPILL R78, UR60 ;  /* 0x0000003c004e7c02 */ /* 0x000fc40009000f00 */
[C---:B------:R-:W-:Y:S01]  /*1f20*/  PRMT R66, R2.reuse, 0x5410, R5 ;  /* 0x0000541002427816 */ /* 0x040fe20000000005 */
[----:B------:R-:W-:Y:S01]  /*1f30*/  IMAD R5, R5, 0x3c8, R40 ;  /* 0x000003c805057824 */ /* 0x000fe200078e0228 */
[----:B------:R-:W-:Y:S02]  /*1f40*/  LOP3.LUT R2, R2, 0xffff, RZ, 0xc0, !PT ;  /* 0x0000ffff02027812 */ /* 0x000fe400078ec0ff */
[----:B------:R-:W-:Y:S01]  /*1f50*/  MOV.SPILL R13, UR28 ;  /* 0x0000001c000d7c02 */ /* 0x000fe20009000f00 */
[----:B------:R-:W-:Y:S01]  /*1f60*/  IDP.2A.LO.U16.U8 R66, R66, UR4, R7 ;  /* 0x0000000442427c26 */ /* 0x000fe20008001007 */
[----:B------:R-:W-:Y:S01]  /*1f70*/  R2UR UR4, R64 ;  /* 0x00000000400472ca */ /* 0x000fe200000e0000 */
[----:B------:R-:W-:Y:S02]  /*1f80*/  IMAD R2, R2, 0x58, R5 ;  /* 0x0000005802027824 */ /* 0x000fe400078e0205 */
[----:B------:R-:W-:-:S03]  /*1f90*/  IMAD R67, R3, 0x533, R66 ;  /* 0x0000053303437824 */ /* 0x000fc600078e0242 */
[----:B------:R-:W-:Y:S04]  /*1fa0*/  LDS.64 R46, [R2] ;  /* 0x00000000022e7984 */ /* 0x000fe80000000a00 */
[----:B------:R-:W0:Y:S04]  /*1fb0*/  LDS.64 R4, [R2+0x38] ;  /* 0x0000380002047984 */ /* 0x000e280000000a00 */
[----:B------:R-:W-:Y:S04]  /*1fc0*/  LDS.64 R68, [R2+0x8] ;  /* 0x0000080002447984 */ /* 0x000fe80000000a00 */
[----:B------:R-:W1:Y:S04]  /*1fd0*/  LDS.64 R6, [R2+0x30] ;  /* 0x0000300002067984 */ /* 0x000e680000000a00 */
[----:B------:R-:W-:Y:S04]  /*1fe0*/  LDS.64 R44, [R2+0x10] ;  /* 0x00001000022c7984 */ /* 0x000fe80000000a00 */
[----:B------:R-:W2:Y:S04]  /*1ff0*/  LDS.64 R32, [R2+0x28] ;  /* 0x0000280002207984 */ /* 0x000ea80000000a00 */
[----:B------:R-:W-:Y:S04]  /*2000*/  LDS.64 R54, [R2+0x18] ;  /* 0x0000180002367984 */ /* 0x000fe80000000a00 */
[----:B------:R3:W4:Y:S01]  /*2010*/  LDS.64 R72, [R2+0x20] ;  /* 0x0000200002487984 */ /* 0x0007220000000a00 */
[----:B0-----:R-:W-:-:S02]  /*2020*/  DADD R10, R46, R4 ;  /* 0x000000002e0a7229 */ /* 0x001fc40000000004 */
[----:B------:R-:W-:Y:S01]  /*2030*/  DADD R46, R46, -R4 ;  /* 0x000000002e2e7229 */ /* 0x000fe20000000804 */
[----:B------:R-:W-:-:S05]  /*2040*/  MOV.SPILL R5, UR54 ;  /* 0x0000003600057c02 */ /* 0x000fca0009000f00 */
[C---:B------:R-:W-:Y:S01]  /*2050*/  DFMA R18, R10.reuse, UR20, RZ ;  /* 0x000000140a127c2b */ /* 0x040fe200080000ff */
[----:B------:R-:W-:Y:S01]  /*2060*/  R2UR UR20, R62 ;  /* 0x000000003e1472ca */ /* 0x000fe200000e0000 */
[----:B------:R-:W-:Y:S01]  /*2070*/  DFMA R52, R10, UR12, RZ ;  /* 0x0000000c0a347c2b */ /* 0x000fe200080000ff */
[----:B------:R-:W-:Y:S01]  /*2080*/  R2UR UR21, R63 ;  /* 0x000000003f1572ca */ /* 0x000fe200000e0000 */
[----:B-1----:R-:W-:Y:S01]  /*2090*/  DADD R70, R68, R6 ;  /* 0x0000000044467229 */ /* 0x002fe20000000006 */
[----:B------:R-:W-:Y:S01]  /*20a0*/  R2UR UR12, R22 ;  /* 0x00000000160c72ca */ /* 0x000fe200000e0000 */
[----:B------:R-:W-:Y:S01]  /*20b0*/  DFMA R50, R34, R10, RZ ;  /* 0x0000000a2232722b */ /* 0x000fe200000000ff */
        /* <DEDUP_REMOVED lines=20> */
[----:B------:R-:W-:Y:S01]  /*2200*/  MOV.SPILL R10, UR71 ;  /* 0x00000047000a7c02 */ /* 0x000fe20009000f00 */
[C---:B------:R-:W-:Y:S01]  /*2210*/  DFMA R48, R46.reuse, UR10, RZ ;  /* 0x0000000a2e307c2b */ /* 0x040fe200080000ff */
[----:B------:R-:W-:Y:S01]  /*2220*/  R2UR UR71, R63 ;  /* 0x000000003f4772ca */ /* 0x000fe200000e0000 */
[C---:B------:R-:W-:Y:S01]  /*2230*/  DFMA R76, R46.reuse, UR32, RZ ;  /* 0x000000202e4c7c2b */ /* 0x040fe200080000ff */
[----:B------:R-:W-:Y:S01]  /*2240*/  R2UR UR55, R57 ;  /* 0x00000000393772ca */ /* 0x000fe200000e0000 */
[----:B------:R-:W-:Y:S01]  /*2250*/  DFMA R74, R46, UR48, RZ ;  /* 0x000000302e4a7c2b */ /* 0x000fe200080000ff */
[----:B------:R-:W-:Y:S01]  /*2260*/  R2UR.FILL UR34, R16 ;  /* 0x00000000102272ca */ /* 0x000fe200004e0000 */
[----:B------:R-:W-:Y:S01]  /*2270*/  DADD R68, R68, -R6 ;  /* 0x0000000044447229 */ /* 0x000fe20000000806 */
[----:B------:R-:W-:-:S02]  /*2280*/  R2UR UR20, R28 ;  /* 0x000000001c1472ca */ /* 0x000fc400000e0000 */
[----:B------:R-:W-:Y:S02]  /*2290*/  R2UR UR21, R29 ;  /* 0x000000001d1572ca */ /* 0x000fe400000e0000 */
[----:B------:R-:W-:Y:S02]  /*22a0*/  MOV.SPILL R84, UR70 ;  /* 0x0000004600547c02 */ /* 0x000fe40009000f00 */
[----:B------:R-:W-:Y:S01]  /*22b0*/  R2UR UR70, R22 ;  /* 0x00000000164672ca */ /* 0x000fe200000e0000 */
[----:B------:R-:W-:Y:S01]  /*22c0*/  DFMA R42, R68, UR44, R42 ;  /* 0x0000002c442a7c2b */ /* 0x000fe2000800002a */
[----:B------:R-:W-:Y:S01]  /*22d0*/  MOV.SPILL R4, UR71 ;  /* 0x0000004700047c02 */ /* 0x000fe20009000f00 */
[C---:B------:R-:W-:Y:S01]  /*22e0*/  DFMA R16, R46.reuse, UR54, RZ ;  /* 0x000000362e107c2b */ /* 0x040fe200080000ff */
[----:B------:R-:W-:Y:S01]  /*22f0*/  R2UR UR71, R23 ;  /* 0x00000000174772ca */ /* 0x000fe200000e0000 */
[----:B------:R-:W-:Y:S01]  /*2300*/  DFMA R46, R46, UR64, RZ ;  /* 0x000000402e2e7c2b */ /* 0x000fe200080000ff */
[----:B------:R-:W-:Y:S01]  /*2310*/  R2UR UR12, R58 ;  /* 0x000000003a0c72ca */ /* 0x000fe200000e0000 */
[C---:B------:R-:W-:Y:S01]  /*2320*/  DFMA R48, R68.reuse, UR4, R48 ;  /* 0x0000000444307c2b */ /* 0x040fe20008000030 */
[----:B------:R-:W-:Y:S01]  /*2330*/  R2UR UR13, R59 ;  /* 0x000000003b0d72ca */ /* 0x000fe200000e0000 */
[C---:B------:R-:W-:Y:S01]  /*2340*/  DFMA R76, R68.reuse, UR42, R76 ;  /* 0x0000002a444c7c2b */ /* 0x040fe2000800004c */
[----:B------:R-:W-:Y:S01]  /*2350*/  MOV.SPILL R7, UR61 ;  /* 0x0000003d00077c02 */ /* 0x000fe20009000f00 */
[C---:B------:R-:W-:Y:S01]  /*2360*/  DFMA R16, R68.reuse, UR38, R16 ;  /* 0x0000002644107c2b */ /* 0x040fe20008000010 */
[----:B------:R-:W-:Y:S01]  /*2370*/  R2UR UR60, R30 ;  /* 0x000000001e3c72ca */ /* 0x000fe200000e0000 */
[C---:B------:R-:W-:Y:S01]  /*2380*/  DFMA R74, R68.reuse, UR58, R74 ;  /* 0x0000003a444a7c2b */ /* 0x040fe2000800004a */
[----:B------:R-:W-:Y:S01]  /*2390*/  MOV.SPILL R85, UR70 ;  /* 0x0000004600557c02 */ /* 0x000fe20009000f00 */
[----:B------:R-:W-:Y:S01]  /*23a0*/  DFMA R46, R68, UR74, R46 ;  /* 0x0000004a442e7c2b */ /* 0x000fe2000800002e */
[----:B------:R-:W-:Y:S01]  /*23b0*/  R2UR UR70, R20 ;  /* 0x00000000144672ca */ /* 0x000fe200000e0000 */
[C-C-:B--2---:R-:W-:Y:S01]  /*23c0*/  DADD R68, R44.reuse, R32.reuse ;  /* 0x000000002c447229 */ /* 0x144fe20000000020 */
[----:B------:R-:W-:Y:S01]  /*23d0*/  MOV.SPILL R11, UR71 ;  /* 0x00000047000b7c02 */ /* 0x000fe20009000f00 */
[----:B------:R-:W-:Y:S01]  /*23e0*/  DADD R32, R44, -R32 ;  /* 0x000000002c207229 */ /* 0x000fe20000000820 */
[----:B------:R-:W-:Y:S01]  /*23f0*/  R2UR UR71, R21 ;  /* 0x00000000154772ca */ /* 0x000fe200000e0000 */
[----:B------:R-:W0:Y:S01]  /*2400*/  LDC.64 R44, c[0x0][0x388] ;  /* 0x0000e200ff2c7b82 */ /* 0x000e220000000a00 */
[----:B------:R-:W-:-:S02]  /*2410*/  R2UR UR61, R31 ;  /* 0x000000001f3d72ca */ /* 0x000fc400000e0000 */
[----:B------:R-:W-:Y:S01]  /*2420*/  MOV.SPILL R6, UR29 ;  /* 0x0000001d00067c02 */ /* 0x000fe20009000f00 */
[----:B------:R-:W-:Y:S01]  /*2430*/  DFMA R50, R68, UR24, R50 ;  /* 0x0000001844327c2b */ /* 0x000fe20008000032 */
[----:B------:R-:W-:Y:S01]  /*2440*/  R2UR UR29, R61 ;  /* 0x000000003d1d72ca */ /* 0x000fe200000e0000 */
[C---:B------:R-:W-:Y:S02]  /*2450*/  DFMA R16, R32.reuse, UR22, R16 ;  /* 0x0000001620107c2b */ /* 0x040fe40008000010 */
[----:B---3--:R-:W-:Y:S01]  /*2460*/  MOV.SPILL R2, UR70 ;  /* 0x0000004600027c02 */ /* 0x008fe20009000f00 */
[C---:B------:R-:W-:Y:S02]  /*2470*/  DFMA R42, R32.reuse, UR14, R42 ;  /* 0x0000000e202a7c2b */ /* 0x040fe4000800002a */
[C---:B------:R-:W-:Y:S01]  /*2480*/  DFMA R48, R32.reuse, UR6, R48 ;  /* 0x0000000620307c2b */ /* 0x040fe20008000030 */
[----:B------:R-:W-:Y:S01]  /*2490*/  MOV.SPILL R82, UR71 ;  /* 0x0000004700527c02 */ /* 0x000fe20009000f00 */
[----:B------:R-:W1:Y:S01]  /*24a0*/  LDCU.64 UR70, c[0x0][0x358] ;  /* 0x00006b00ff4677ac */ /* 0x000e620008000a00 */
[----:B------:R-:W-:-:S02]  /*24b0*/  DFMA R76, R32, UR40, R76 ;  /* 0x00000028204c7c2b */ /* 0x000fc4000800004c */
[C---:B------:R-:W-:Y:S02]  /*24c0*/  DFMA R74, R32.reuse, UR56, R74 ;  /* 0x00000038204a7c2b */ /* 0x040fe4000800004a */
[----:B------:R-:W-:Y:S02]  /*24d0*/  DFMA R46, R32, UR72, R46 ;  /* 0x00000048202e7c2b */ /* 0x000fe4000800002e */
[----:B----4-:R-:W-:Y:S02]  /*24e0*/  DADD R32, R54, R72 ;  /* 0x0000000036207229 */ /* 0x010fe40000000048 */
[C---:B------:R-:W-:Y:S01]  /*24f0*/  DFMA R18, R68.reuse, UR16, R18 ;  /* 0x0000001044127c2b */ /* 0x040fe20008000012 */
[----:B0-----:R-:W-:Y:S01]  /*2500*/  IMAD.WIDE R44, R67, 0x8, R44 ;  /* 0x00000008432c7825 */ /* 0x001fe200078e022c */
[C---:B------:R-:W-:Y:S02]  /*2510*/  DFMA R52, R68.reuse, UR8, R52 ;  /* 0x0000000844347c2b */ /* 0x040fe40008000034 */
[----:B------:R-:W-:-:S02]  /*2520*/  DFMA R38, R68, UR36, R38 ;  /* 0x0000002444267c2b */ /* 0x000fc40008000026 */
[C---:B------:R-:W-:Y:S02]  /*2530*/  DFMA R36, R68.reuse, UR52, R36 ;  /* 0x0000003444247c2b */ /* 0x040fe40008000024 */
[----:B------:R-:W-:Y:S01]  /*2540*/  DFMA R70, R68, UR68, R70 ;  /* 0x0000004444467c2b */ /* 0x000fe20008000046 */
[----:B-1----:R-:W2:Y:S01]  /*2550*/  LDG.E.64.CONSTANT R66, desc[UR70][R44.64+-0x20] ;  /* 0xffffe0462c427981 */ /* 0x002ea2000c1e9b00 */
[C---:B------:R-:W-:Y:S02]  /*2560*/  DFMA R50, R32.reuse, UR20, R50 ;  /* 0x0000001420327c2b */ /* 0x040fe40008000032 */
[C---:B------:R-:W-:Y:S01]  /*2570*/  DFMA R18, R32.reuse, UR12, R18 ;  /* 0x0000000c20127c2b */ /* 0x040fe20008000012 */
[----:B------:R-:W3:Y:S01]  /*2580*/  LDG.E.64.CONSTANT R68, desc[UR70][R44.64+-0x18] ;  /* 0xffffe8462c447981 */ /* 0x000ee2000c1e9b00 */
[C---:B------:R-:W-:Y:S02]  /*2590*/  DFMA R52, R32.reuse, UR30, R52 ;  /* 0x0000001e20347c2b */ /* 0x040fe40008000034 */
[C---:B------:R-:W-:Y:S01]  /*25a0*/  DFMA R38, R32.reuse, UR46, R38 ;  /* 0x0000002e20267c2b */ /* 0x040fe20008000026 */
[----:B------:R-:W4:Y:S01]  /*25b0*/  LDG.E.64.CONSTANT R86, desc[UR70][R44.64+-0x10] ;  /* 0xfffff0462c567981 */ /* 0x000f22000c1e9b00 */
[----:B------:R-:W-:-:S02]  /*25c0*/  DFMA R36, R32, UR62, R36 ;  /* 0x0000003e20247c2b */ /* 0x000fc40008000024 */
[----:B------:R-:W-:Y:S01]  /*25d0*/  DFMA R70, R32, UR26, R70 ;  /* 0x0000001a20467c2b */ /* 0x000fe20008000046 */
[----:B------:R-:W3:Y:S01]  /*25e0*/  LDG.E.64.CONSTANT R32, desc[UR70][R44.64+-0x48] ;  /* 0xffffb8462c207981 */ /* 0x000ee2000c1e9b00 */
[----:B------:R-:W-:-:S03]  /*25f0*/  DADD R72, R54, -R72 ;  /* 0x0000000036487229 */ /* 0x000fc60000000848 */
[----:B------:R-:W4:Y:S05]  /*2600*/  LDG.E.64.CONSTANT R54, desc[UR70][R44.64+-0x50] ;  /* 0xffffb0462c367981 */ /* 0x000f2a000c1e9b00 */
[C---:B------:R-:W-:Y:S02]  /*2610*/  DFMA R46, R72.reuse, UR76, R46 ;  /* 0x0000004c482e7c2b */ /* 0x040fe4000800002e */
[C---:B------:R-:W-:Y:S02]  /*2620*/  DFMA R76, R72.reuse, UR50, R76 ;  /* 0x00000032484c7c2b */ /* 0x040fe4000800004c */
[C---:B------:R-:W-:Y:S02]  /*2630*/  DFMA R74, R72.reuse, UR66, R74 ;  /* 0x00000042484a7c2b */ /* 0x040fe4000800004a */
[----:B------:R-:W-:-:S02]  /*2640*/  DFMA R16, R72, UR60, R16 ;  /* 0x0000003c48107c2b */ /* 0x000fc40008000010 */
[----:B------:R-:W-:Y:S02]  /*2650*/  DFMA R42, R72, UR28, R42 ;  /* 0x0000001c482a7c2b */ /* 0x000fe4000800002a */
[----:B------:R-:W-:Y:S02]  /*2660*/  DADD R46, R70, R46 ;  /* 0x00000000462e7229 */ /* 0x000fe4000000002e */
[----:B------:R-:W-:Y:S02]  /*2670*/  DFMA R48, R72, UR34, R48 ;  /* 0x0000002248307c2b */ /* 0x000fe40008000030 */
[C-C-:B------:R-:W-:Y:S02]  /*2680*/  DADD R70, R38.reuse, -R76.reuse ;  /* 0x0000000026467229 */ /* 0x140fe4000000084c */
[----:B------:R-:W-:Y:S02]  /*2690*/  DADD R76, R38, R76 ;  /* 0x00000000264c7229 */ /* 0x000fe4000000004c */
[----:B------:R-:W-:-:S02]  /*26a0*/  DADD R38, R36, -R74 ;  /* 0x0000000024267229 */ /* 0x000fc4000000084a */
[C-C-:B------:R-:W-:Y:S02]  /*26b0*/  DADD R72, R50.reuse, -R16.reuse ;  /* 0x0000000032487229 */ /* 0x140fe40000000810 */
[----:B------:R-:W-:Y:S02]  /*26c0*/  DADD R50, R50, R16 ;  /* 0x0000000032327229 */ /* 0x000fe40000000010 */
[C-C-:B------:R-:W-:Y:S02]  /*26d0*/  DADD R16, R18.reuse, -R42.reuse ;  /* 0x0000000012107229 */ /* 0x140fe4000000082a */
[----:B------:R-:W-:Y:S02]  /*26e0*/  DADD R42, R18, R42 ;  /* 0x00000000122a7229 */ /* 0x000fe4000000002a */
[C-C-:B------:R-:W-:Y:S02]  /*26f0*/  DADD R18, R52.reuse, -R48.reuse ;  /* 0x0000000034127229 */ /* 0x140fe40000000830 */
[----:B------:R-:W-:Y:S01]  /*2700*/  DADD R48, R52, R48 ;  /* 0x0000000034307229 */ /* 0x000fe20000000030 */
[----:B------:R-:W4:Y:S01]  /*2710*/  LDG.E.64.CONSTANT R52, desc[UR70][R44.64+-0x38] ;  /* 0xffffc8462c347981 */ /* 0x000f22000c1e9b00 */
[----:B------:R-:W-:-:S03]  /*2720*/  DADD R36, R36, R74 ;  /* 0x0000000024247229 */ /* 0x000fc6000000004a */
[----:B------:R-:W4:Y:S01]  /*2730*/  LDG.E.64.CONSTANT R74, desc[UR70][R44.64+-0x8] ;  /* 0xfffff8462c4a7981 */ /* 0x000f22000c1e9b00 */
[----:B------:R-:W-:Y:S01]  /*2740*/  BSSY.RECONVERGENT B0, `(.L_x_1150) ;  /* 0x0000106000007945 */ /* 0x000fe20003800200 */
[----:B------:R-:W-:Y:S06]  /*2750*/  BAR.SYNC.DEFER_BLOCKING 0x0 ;  /* 0x0000000000007b1d */ /* 0x000fec0000010000 */
[----:B--2---:R-:W-:Y:S01]  /*2760*/  DMUL R38, R66, R38 ;  /* 0x0000002642267228 */ /* 0x004fe20000000000 */
[----:B------:R-:W2:Y:S01]  /*2770*/  LDG.E.64.CONSTANT R66, desc[UR70][R44.64] ;  /* 0x000000462c427981 */ /* 0x000ea2000c1e9b00 */
[----:B---3--:R-:W-:-:S03]  /*2780*/  DMUL R32, R32, R42 ;  /* 0x0000002a20207228 */ /* 0x008fc60000000000 */
[----:B------:R-:W3:Y:S01]  /*2790*/  LDG.E.64.CONSTANT R42, desc[UR70][R44.64+-0x28] ;  /* 0xffffd8462c2a7981 */ /* 0x000ee2000c1e9b00 */
[----:B----4-:R-:W-:-:S03]  /*27a0*/  DMUL R50, R54, R50 ;  /* 0x0000003236327228 */ /* 0x010fc60000000000 */
[----:B------:R-:W4:Y:S01]  /*27b0*/  LDG.E.64.CONSTANT R54, desc[UR70][R44.64+-0x40] ;  /* 0xffffc0462c367981 */ /* 0x000f22000c1e9b00 */
[----:B------:R-:W-:-:S03]  /*27c0*/  DMUL R68, R68, R70 ;  /* 0x0000004644447228 */ /* 0x000fc60000000000 */
[----:B------:R0:W4:Y:S01]  /*27d0*/  LDG.E.64.CONSTANT R70, desc[UR70][R44.64+-0x30] ;  /* 0xffffd0462c467981 */ /* 0x000122000c1e9b00 */
[----:B------:R-:W-:Y:S02]  /*27e0*/  R2UR.FILL UR71, R82 ;  /* 0x00000000524772ca */ /* 0x000fe400004e0000 */
[----:B------:R-:W-:Y:S01]  /*27f0*/  R2UR.FILL UR70, R2 ;  /* 0x00000000024672ca */ /* 0x000fe200004e0000 */
[----:B------:R-:W-:Y:S01]  /*2800*/  DMUL R76, R52, R76 ;  /* 0x0000004c344c7228 */ /* 0x000fe20000000000 */
[----:B------:R-:W-:-:S05]  /*2810*/  LOP3.LUT R2, R0, 0xffff, RZ, 0xc0, !PT ;  /* 0x0000ffff00027812 */ /* 0x000fca00078ec0ff */
[----:B------:R-:W-:Y:S01]  /*2820*/  IMAD R2, R2, 0x1746, RZ ;  /* 0x0000174602027824 */ /* 0x000fe200078e02ff */
[----:B--2---:R-:W-:Y:S02]  /*2830*/  DFMA R52, R66, R72, R50 ;  /* 0x000000484234722b */ /* 0x004fe40000000032 */
[----:B---3--:R-:W-:Y:S02]  /*2840*/  DMUL R42, R42, R46 ;  /* 0x0000002e2a2a7228 */ /* 0x008fe40000000000 */
[CCC-:B------:R-:W-:Y:S02]  /*2850*/  DFMA R46, R74.reuse, R16.reuse, R32.reuse ;  /* 0x000000104a2e722b */ /* 0x1c0fe40000000020 */
[----:B------:R-:W-:Y:S02]  /*2860*/  DFMA R74, R74, -R16, R32 ;  /* 0x800000104a4a722b */ /* 0x000fe40000000020 */
[----:B------:R-:W-:Y:S01]  /*2870*/  DFMA R16, R52, UR70, RZ ;  /* 0x0000004634107c2b */ /* 0x000fe200080000ff */
[----:B------:R-:W-:-:S02]  /*2880*/  R2UR.FILL UR71, R11 ;  /* 0x000000000b4772ca */ /* 0x000fc400004e0000 */
[----:B------:R-:W-:Y:S01]  /*2890*/  R2UR.FILL UR70, R85 ;  /* 0x00000000554672ca */ /* 0x000fe200004e0000 */
[----:B----4-:R-:W-:Y:S02]  /*28a0*/  DMUL R48, R54, R48 ;  /* 0x0000003036307228 */ /* 0x010fe40000000000 */
[----:B------:R-:W-:Y:S02]  /*28b0*/  DFMA R54, R34, R52, RZ ;  /* 0x000000342236722b */ /* 0x000fe400000000ff */
[C---:B0-----:R-:W-:Y:S02]  /*28c0*/  DFMA R44, R52.reuse, UR24, RZ ;  /* 0x00000018342c7c2b */ /* 0x041fe400080000ff */
[----:B------:R-:W-:Y:S01]  /*28d0*/  DFMA R52, R52, UR20, RZ ;  /* 0x0000001434347c2b */ /* 0x000fe200080000ff */
[----:B------:R-:W-:Y:S02]  /*28e0*/  R2UR.FILL UR21, R80 ;  /* 0x00000000501572ca */ /* 0x000fe400004e0000 */
[----:B------:R-:W-:-:S03]  /*28f0*/  R2UR.FILL UR20, R14 ;  /* 0x000000000e1472ca */ /* 0x000fc600004e0000 */
[C---:B------:R-:W-:Y:S01]  /*2900*/  DFMA R16, R46.reuse, UR70, R16 ;  /* 0x000000462e107c2b */ /* 0x040fe20008000010 */
[----:B------:R-:W-:Y:S02]  /*2910*/  R2UR.FILL UR71, R4 ;  /* 0x00000000044772ca */ /* 0x000fe400004e0000 */
[----:B------:R-:W-:Y:S01]  /*2920*/  R2UR.FILL UR70, R84 ;  /* 0x00000000544672ca */ /* 0x000fe200004e0000 */
[C---:B------:R-:W-:Y:S02]  /*2930*/  DFMA R44, R46.reuse, UR16, R44 ;  /* 0x000000102e2c7c2b */ /* 0x040fe4000800002c */
[----:B------:R-:W-:-:S04]  /*2940*/  DFMA R52, R46, UR12, R52 ;  /* 0x0000000c2e347c2b */ /* 0x000fc80008000034 */
[----:B------:R-:W-:Y:S02]  /*2950*/  DFMA R54, R46, UR20, R54 ;  /* 0x000000142e367c2b */ /* 0x000fe40008000036 */
[----:B------:R-:W-:Y:S01]  /*2960*/  DFMA R46, R86, R18, R48 ;  /* 0x00000012562e722b */ /* 0x000fe20000000030 */
[----:B------:R-:W-:Y:S01]  /*2970*/  R2UR.FILL UR13, R8 ;  /* 0x00000000080d72ca */ /* 0x000fe200004e0000 */
[----:B------:R-:W-:Y:S01]  /*2980*/  DFMA R66, R66, -R72, R50 ;  /* 0x800000484242722b */ /* 0x000fe20000000032 */
[----:B------:R-:W-:-:S05]  /*2990*/  R2UR.FILL UR12, R83 ;  /* 0x00000000530c72ca */ /* 0x000fca00004e0000 */
[----:B------:R-:W-:Y:S01]  /*29a0*/  DFMA R16, R46, UR70, R16 ;  /* 0x000000462e107c2b */ /* 0x000fe20008000010 */
[----:B------:R-:W-:Y:S01]  /*29b0*/  R2UR.FILL UR71, R10 ;  /* 0x000000000a4772ca */ /* 0x000fe200004e0000 */
[C---:B------:R-:W-:Y:S01]  /*29c0*/  DFMA R10, R66.reuse, UR54, RZ ;  /* 0x00000036420a7c2b */ /* 0x040fe200080000ff */
[----:B------:R-:W-:Y:S01]  /*29d0*/  R2UR.FILL UR54, R5 ;  /* 0x00000000053672ca */ /* 0x000fe200004e0000 */
[----:B------:R-:W-:Y:S02]  /*29e0*/  DFMA R4, R66, UR38, RZ ;  /* 0x0000002642047c2b */ /* 0x000fe400080000ff */
[C---:B------:R-:W-:Y:S02]  /*29f0*/  DFMA R44, R46.reuse, UR8, R44 ;  /* 0x000000082e2c7c2b */ /* 0x040fe4000800002c */
[C---:B------:R-:W-:Y:S02]  /*2a00*/  DFMA R54, R46.reuse, UR12, R54 ;  /* 0x0000000c2e367c2b */ /* 0x040fe40008000036 */
[----:B------:R-:W-:-:S02]  /*2a10*/  DFMA R52, R46, UR30, R52 ;  /* 0x0000001e2e347c2b */ /* 0x000fc40008000034 */
[C---:B------:R-:W-:Y:S02]  /*2a20*/  DFMA R46, R66.reuse, UR22, RZ ;  /* 0x00000016422e7c2b */ /* 0x040fe400080000ff */
[----:B------:R-:W-:Y:S02]  /*2a30*/  DFMA R66, R66, UR60, RZ ;  /* 0x0000003c42427c2b */ /* 0x000fe400080000ff */
[----:B------:R-:W-:Y:S02]  /*2a40*/  DFMA R18, R86, -R18, R48 ;  /* 0x800000125612722b */ /* 0x000fe40000000030 */
[C---:B------:R-:W-:Y:S02]  /*2a50*/  DFMA R10, R74.reuse, UR18, R10 ;  /* 0x000000124a0a7c2b */ /* 0x040fe4000800000a */
[C---:B------:R-:W-:Y:S01]  /*2a60*/  DFMA R4, R74.reuse, UR44, R4 ;  /* 0x0000002c4a047c2b */ /* 0x040fe20008000004 */
[----:B------:R-:W-:Y:S02]  /*2a70*/  R2UR.FILL UR39, R12 ;  /* 0x000000000c2772ca */ /* 0x000fe400004e0000 */
        /* <DEDUP_REMOVED lines=8> */
[--C-:B------:R-:W-:Y:S02]  /*2b00*/  DADD R6, -R68, R76.reuse ;  /* 0x0000000044067229 */ /* 0x100fe4000000014c */
[----:B------:R-:W-:Y:S02]  /*2b10*/  DMUL R36, R70, R36 ;  /* 0x0000002446247228 */ /* 0x000fe40000000000 */
[----:B------:R-:W-:Y:S01]  /*2b20*/  DADD R4, R68, R76 ;  /* 0x0000000044047229 */ /* 0x000fe2000000004c */
[----:B------:R-:W-:Y:S01]  /*2b30*/  R2UR.FILL UR55, R41 ;  /* 0x00000000293772ca */ /* 0x000fe200004e0000 */
[C---:B------:R-:W-:Y:S01]  /*2b40*/  DFMA R46, R18.reuse, UR6, R46 ;  /* 0x00000006122e7c2b */ /* 0x040fe2000800002e */
[----:B------:R-:W-:Y:S01]  /*2b50*/  R2UR.FILL UR44, R15 ;  /* 0x000000000f2c72ca */ /* 0x000fe200004e0000 */
[----:B------:R-:W-:Y:S02]  /*2b60*/  DFMA R66, R18, UR34, R66 ;  /* 0x0000002212427c2b */ /* 0x000fe40008000042 */
[----:B------:R-:W-:-:S02]  /*2b70*/  DFMA R14, R6, UR32, R10 ;  /* 0x00000020060e7c2b */ /* 0x000fc4000800000a */
[----:B------:R-:W-:Y:S02]  /*2b80*/  DFMA R16, R4, UR38, R16 ;  /* 0x0000002604107c2b */ /* 0x000fe40008000010 */
[----:B------:R-:W-:Y:S02]  /*2b90*/  DFMA R18, R6, UR42, R12 ;  /* 0x0000002a06127c2b */ /* 0x000fe4000800000c */
[C-C-:B------:R-:W-:Y:S02]  /*2ba0*/  DADD R10, R38.reuse, R36.reuse ;  /* 0x00000000260a7229 */ /* 0x140fe40000000024 */
[----:B------:R-:W-:Y:S01]  /*2bb0*/  DADD R12, -R38, R36 ;  /* 0x00000000260c7229 */ /* 0x000fe20000000124 */
[----:B------:R-:W-:Y:S01]  /*2bc0*/  R2UR.FILL UR45, R9 ;  /* 0x00000000092d72ca */ /* 0x000fe200004e0000 */
[C---:B------:R-:W-:Y:S02]  /*2bd0*/  DFMA R8, R4.reuse, UR28, R54 ;  /* 0x0000001c04087c2b */ /* 0x040fe40008000036 */
[----:B------:R-:W-:-:S02]  /*2be0*/  DFMA R44, R4, UR36, R44 ;  /* 0x00000024042c7c2b */ /* 0x000fc4000800002c */
[----:B------:R-:W-:Y:S02]  /*2bf0*/  DFMA R52, R4, UR46, R52 ;  /* 0x0000002e04347c2b */ /* 0x000fe40008000034 */
[----:B------:R-:W-:Y:S02]  /*2c00*/  DFMA R4, R10, UR54, R16 ;  /* 0x000000360a047c2b */ /* 0x000fe40008000010 */
[C---:B------:R-:W-:Y:S02]  /*2c10*/  DFMA R46, R6.reuse, UR40, R46 ;  /* 0x00000028062e7c2b */ /* 0x040fe4000800002e */
[----:B------:R-:W-:Y:S02]  /*2c20*/  DFMA R66, R6, UR50, R66 ;  /* 0x0000003206427c2b */ /* 0x000fe40008000042 */
[----:B------:R-:W-:Y:S02]  /*2c30*/  DFMA R16, R12, UR58, R18 ;  /* 0x0000003a0c107c2b */ /* 0x000fe40008000012 */
[----:B------:R-:W-:Y:S01]  /*2c40*/  DADD R18, R42, R42 ;  /* 0x000000002a127229 */ /* 0x000fe2000000002a */
[----:B------:R-:W-:Y:S01]  /*2c50*/  R2UR.FILL UR60, R78 ;  /* 0x000000004e3c72ca */ /* 0x000fe200004e0000 */
[C---:B------:R-:W-:Y:S01]  /*2c60*/  DFMA R14, R12.reuse, UR48, R14 ;  /* 0x000000300c0e7c2b */ /* 0x040fe2000800000e */
[----:B------:R-:W-:Y:S01]  /*2c70*/  SHF.R.U32.HI R41, RZ, 0x10, R2 ;  /* 0x00000010ff297819 */ /* 0x000fe20000011602 */
[----:B------:R-:W-:-:S02]  /*2c80*/  DFMA R46, R12, UR56, R46 ;  /* 0x000000380c2e7c2b */ /* 0x000fc4000800002e */
[----:B------:R-:W-:Y:S02]  /*2c90*/  DFMA R66, R12, UR66, R66 ;  /* 0x000000420c427c2b */ /* 0x000fe40008000042 */
[----:B------:R-:W-:Y:S02]  /*2ca0*/  DFMA R8, R10, UR44, R8 ;  /* 0x0000002c0a087c2b */ /* 0x000fe40008000008 */
[----:B------:R-:W-:Y:S02]  /*2cb0*/  DADD R12, R42, -R42 ;  /* 0x000000002a0c7229 */ /* 0x000fe4000000082a */
[----:B------:R-:W-:Y:S01]  /*2cc0*/  DMUL R18, R18, 0.5 ;  /* 0x3fe0000012127828 */ /* 0x000fe20000000000 */
[----:B------:R-:W-:Y:S02]  /*2cd0*/  R2UR.FILL UR70, R81 ;  /* 0x00000000514672ca */ /* 0x000fe400004e0000 */
[----:B------:R-:W-:Y:S01]  /*2ce0*/  PRMT R2, R41, 0x9910, RZ ;  /* 0x0000991029027816 */ /* 0x000fe200000000ff */
[----:B------:R-:W-:-:S02]  /*2cf0*/  DFMA R6, R10, UR52, R44 ;  /* 0x000000340a067c2b */ /* 0x000fc4000800002c */
[----:B------:R-:W-:Y:S02]  /*2d00*/  DFMA R44, R12, UR64, R14 ;  /* 0x000000400c2c7c2b */ /* 0x000fe4000800000e */
[----:B------:R-:W-:Y:S01]  /*2d10*/  DFMA R8, R18, UR60, R8 ;  /* 0x0000003c12087c2b */ /* 0x000fe20008000008 */
[----:B------:R-:W-:Y:S01]  /*2d20*/  IMAD R2, R2, 0xb, RZ ;  /* 0x0000000b02027824 */ /* 0x000fe200078e02ff */
[----:B------:R-:W-:-:S03]  /*2d30*/  DFMA R10, R10, UR62, R52 ;  /* 0x0000003e0a0a7c2b */ /* 0x000fc60008000034 */
[----:B------:R-:W-:Y:S01]  /*2d40*/  IMAD.MOV R2, RZ, RZ, -R2 ;  /* 0x000000ffff027224 */ /* 0x000fe200078e0a02 */
[----:B------:R-:W-:Y:S02]  /*2d50*/  DFMA R14, R12, UR72, R46 ;  /* 0x000000480c0e7c2b */ /* 0x000fe4000800002e */
[C---:B------:R-:W-:Y:S02]  /*2d60*/  DFMA R46, R18.reuse, UR70, R4 ;  /* 0x00000046122e7c2b */ /* 0x040fe40008000004 */
[----:B------:R-:W-:Y:S02]  /*2d70*/  DFMA R52, R18, UR68, R6 ;  /* 0x0000004412347c2b */ /* 0x000fe40008000006 */
[C-C-:B------:R-:W-:Y:S02]  /*2d80*/  DADD R4, R8.reuse, -R44.reuse ;  /* 0x0000000008047229 */ /* 0x140fe4000000082c */
[----:B------:R-:W-:Y:S01]  /*2d90*/  DADD R6, R8, R44 ;  /* 0x0000000008067229 */ /* 0x000fe2000000002c */
[----:B------:R-:W-:Y:S01]  /*2da0*/  PRMT R45, R2, 0x7710, RZ ;  /* 0x00007710022d7816 */ /* 0x000fe200000000ff */
[----:B------:R-:W-:-:S02]  /*2db0*/  DFMA R16, R12, UR74, R16 ;  /* 0x0000004a0c107c2b */ /* 0x000fc40008000010 */
[----:B------:R-:W-:Y:S02]  /*2dc0*/  DFMA R12, R12, UR76, R66 ;  /* 0x0000004c0c0c7c2b */ /* 0x000fe40008000042 */
[----:B------:R-:W-:Y:S01]  /*2dd0*/  DFMA R10, R18, UR26, R10 ;  /* 0x0000001a120a7c2b */ /* 0x000fe2000800000a */
[----:B------:R-:W-:Y:S01]  /*2de0*/  IMAD.IADD R45, R45, 0x1, R0 ;  /* 0x000000012d2d7824 */ /* 0x000fe200078e0200 */
[----:B------:R-:W-:Y:S01]  /*2df0*/  DADD R18, R52, -R14 ;  /* 0x0000000034127229 */ /* 0x000fe2000000080e */
[----:B------:R-:W-:Y:S01]  /*2e00*/  IMAD R41, R41, 0x3c8, R40 ;  /* 0x000003c829297824 */ /* 0x000fe200078e0228 */
[C-C-:B------:R-:W-:Y:S02]  /*2e10*/  DADD R8, R46.reuse, -R16.reuse ;  /* 0x000000002e087229 */ /* 0x140fe40000000810 */
[----:B------:R-:W-:Y:S01]  /*2e20*/  LOP3.LUT R2, R45, 0xffff, RZ, 0xc0, !PT ;  /* 0x0000ffff2d027812 */ /* 0x000fe200078ec0ff */
[----:B------:R-:W-:Y:S02]  /*2e30*/  DADD R16, R46, R16 ;  /* 0x000000002e107229 */ /* 0x000fe40000000010 */
[----:B------:R-:W-:-:S02]  /*2e40*/  DADD R44, R10, -R12 ;  /* 0x000000000a2c7229 */ /* 0x000fc4000000080c */
        /* <DEDUP_REMOVED lines=17> */
[C---:B------:R-:W-:Y:S01]  /*2f60*/  IMAD R2, R5.reuse, 0x58, R40 ;  /* 0x0000005805027824 */ /* 0x040fe200078e0228 */
[----:B------:R-:W-:Y:S02]  /*2f70*/  MOV.SPILL R53, UR75 ;  /* 0x0000004b00357c02 */ /* 0x000fe40009000f00 */
[----:B------:R-:W-:Y:S01]  /*2f80*/  MOV.SPILL R71, UR74 ;  /* 0x0000004a00477c02 */ /* 0x000fe20009000f00 */
[----:B------:R-:W-:Y:S01]  /*2f90*/  IMAD R2, R5, 0x370, R2 ;  /* 0x0000037005027824 */ /* 0x000fe200078e0202 */
[----:B------:R-:W-:-:S02]  /*2fa0*/  LOP3.LUT R5, R4, 0x38, RZ, 0xc0, !PT ;  /* 0x0000003804057812 */ /* 0x000fc400078ec0ff */
[----:B------:R-:W-:Y:S02]  /*2fb0*/  R2UR UR76, R20 ;  /* 0x00000000144c72ca */ /* 0x000fe400000e0000 */
[----:B------:R-:W-:Y:S01]  /*2fc0*/  R2UR UR77, R21 ;  /* 0x00000000154d72ca */ /* 0x000fe200000e0000 */
        /* <DEDUP_REMOVED lines=10> */
[----:B------:R-:W-:Y:S02]  /*3070*/  R2UR UR64, R22 ;  /* 0x00000000164072ca */ /* 0x000fe400000e0000 */
[----:B------:R-:W-:Y:S01]  /*3080*/  R2UR UR65, R23 ;  /* 0x00000000174172ca */ /* 0x000fe200000e0000 */
[----:B------:R-:W1:Y:S01]  /*3090*/  LDS.64 R18, [R2+0x318] ;  /* 0x0003180002127984 */ /* 0x000e620000000a00 */
[----:B------:R-:W-:Y:S02]  /*30a0*/  R2UR UR26, R58 ;  /* 0x000000003a1a72ca */ /* 0x000fe400000e0000 */
[----:B------:R-:W-:Y:S01]  /*30b0*/  R2UR UR27, R59 ;  /* 0x000000003b1b72ca */ /* 0x000fe200000e0000 */
[----:B------:R-:W-:Y:S01]  /*30c0*/  LDS.64 R8, [R2+0xb0] ;  /* 0x0000b00002087984 */ /* 0x000fe20000000a00 */
[----:B------:R-:W-:-:S02]  /*30d0*/  R2UR UR4, R62 ;  /* 0x000000003e0472ca */ /* 0x000fc400000e0000 */
[----:B------:R-:W-:Y:S01]  /*30e0*/  R2UR UR5, R63 ;  /* 0x000000003f0572ca */ /* 0x000fe200000e0000 */
[----:B------:R-:W2:Y:S01]  /*30f0*/  LDS.64 R14, [R2+0x2c0] ;  /* 0x0002c000020e7984 */ /* 0x000ea20000000a00 */
[----:B------:R-:W-:Y:S02]  /*3100*/  MOV.SPILL R52, UR73 ;  /* 0x0000004900347c02 */ /* 0x000fe40009000f00 */
[----:B------:R-:W-:Y:S02]  /*3110*/  MOV.SPILL R66, UR72 ;  /* 0x0000004800427c02 */ /* 0x000fe40009000f00 */
[----:B------:R-:W-:Y:S02]  /*3120*/  R2UR UR72, R60 ;  /* 0x000000003c4872ca */ /* 0x000fe400000e0000 */
[----:B------:R-:W-:Y:S01]  /*3130*/  R2UR UR73, R61 ;  /* 0x000000003d4972ca */ /* 0x000fe200000e0000 */
[C-C-:B0-----:R-:W-:Y:S02]  /*3140*/  DADD R12, R4.reuse, R6.reuse ;  /* 0x00000000040c7229 */ /* 0x141fe40000000006 */
[----:B------:R-:W-:-:S02]  /*3150*/  DADD R4, R4, -R6 ;  /* 0x0000000004047229 */ /* 0x000fc40000000806 */
[C-C-:B-1----:R-:W-:Y:S02]  /*3160*/  DADD R10, R16.reuse, R18.reuse ;  /* 0x00000000100a7229 */ /* 0x142fe40000000012 */
[----:B------:R-:W-:Y:S02]  /*3170*/  DADD R6, R16, -R18 ;  /* 0x0000000010067229 */ /* 0x000fe40000000812 */
[----:B------:R-:W-:Y:S01]  /*3180*/  DFMA R18, R34, R12, RZ ;  /* 0x0000000c2212722b */ /* 0x000fe200000000ff */
[----:B------:R-:W-:Y:S01]  /*3190*/  LDS.64 R16, [R2+0x268] ;  /* 0x0002680002107984 */ /* 0x000fe20000000a00 */
        /* <DEDUP_REMOVED lines=16> */
[----:B------:R-:W-:Y:S01]  /*32a0*/  DADD R8, R8, -R14 ;  /* 0x0000000008087229 */ /* 0x000fe2000000080e */
[----:B------:R-:W0:Y:S05]  /*32b0*/  LDS.64 R14, [R2+0x108] ;  /* 0x00010800020e7984 */ /* 0x000e2a0000000a00 */
[----:B------:R-:W-:-:S02]  /*32c0*/  DFMA R18, R12, UR12, R18 ;  /* 0x0000000c0c127c2b */ /* 0x000fc40008000012 */
[C---:B------:R-:W-:Y:S01]  /*32d0*/  DFMA R44, R12.reuse, UR4, R44 ;  /* 0x000000040c2c7c2b */ /* 0x040fe2000800002c */
[----:B------:R-:W-:Y:S01]  /*32e0*/  R2UR UR4, R64 ;  /* 0x00000000400472ca */ /* 0x000fe200000e0000 */
[C---:B------:R-:W-:Y:S01]  /*32f0*/  DFMA R46, R12.reuse, UR8, R46 ;  /* 0x000000080c2e7c2b */ /* 0x040fe2000800002e */
[----:B------:R-:W-:Y:S01]  /*3300*/  R2UR UR5, R65 ;  /* 0x00000000410572ca */ /* 0x000fe200000e0000 */
[----:B------:R-:W-:Y:S02]  /*3310*/  DFMA R10, R12, UR30, R10 ;  /* 0x0000001e0c0a7c2b */ /* 0x000fe4000800000a */
[C-C-:B0-----:R-:W-:Y:S02]  /*3320*/  DADD R12, R14.reuse, R16.reuse ;  /* 0x000000000e0c7229 */ /* 0x141fe40000000010 */
[----:B------:R-:W-:Y:S02]  /*3330*/  DADD R14, R14, -R16 ;  /* 0x000000000e0e7229 */ /* 0x000fe40000000810 */
[----:B------:R-:W-:Y:S01]  /*3340*/  DFMA R16, R4, UR64, RZ ;  /* 0x0000004004107c2b */ /* 0x000fe200080000ff */
[----:B------:R-:W-:-:S02]  /*3350*/  R2UR.FILL UR65, R55 ;  /* 0x00000000374172ca */ /* 0x000fc400004e0000 */
[----:B------:R-:W-:Y:S01]  /*3360*/  R2UR.FILL UR64, R72 ;  /* 0x00000000484072ca */ /* 0x000fe200004e0000 */
[C---:B------:R-:W-:Y:S02]  /*3370*/  DFMA R18, R12.reuse, UR28, R18 ;  /* 0x0000001c0c127c2b */ /* 0x040fe40008000012 */
[C---:B------:R-:W-:Y:S02]  /*3380*/  DFMA R44, R12.reuse, UR38, R44 ;  /* 0x000000260c2c7c2b */ /* 0x040fe4000800002c */
[C---:B------:R-:W-:Y:S02]  /*3390*/  DFMA R46, R12.reuse, UR36, R46 ;  /* 0x000000240c2e7c2b */ /* 0x040fe4000800002e */
[----:B------:R-:W-:Y:S02]  /*33a0*/  DFMA R10, R12, UR46, R10 ;  /* 0x0000002e0c0a7c2b */ /* 0x000fe4000800000a */
        /* <DEDUP_REMOVED lines=15> */
[----:B------:R-:W-:Y:S01]  /*34a0*/  LDS.64 R6, [R2+0x210] ;  /* 0x0002100002067984 */ /* 0x000fe20000000a00 */
[C---:B------:R-:W-:Y:S01]  /*34b0*/  DFMA R12, R8.reuse, UR10, R12 ;  /* 0x0000000a080c7c2b */ /* 0x040fe2000800000c */
[----:B------:R-:W-:Y:S01]  /*34c0*/  R2UR.FILL UR72, R66 ;  /* 0x00000000424872ca */ /* 0x000fe200004e0000 */
[----:B------:R-:W-:-:S02]  /*34d0*/  DFMA R54, R8, UR6, R54 ;  /* 0x0000000608367c2b */ /* 0x000fc40008000036 */
[----:B------:R-:W-:Y:S02]  /*34e0*/  DFMA R4, R8, UR34, R4 ;  /* 0x0000002208047c2b */ /* 0x000fe40008000004 */
[C---:B------:R-:W-:Y:S02]  /*34f0*/  DFMA R16, R14.reuse, UR42, R16 ;  /* 0x0000002a0e107c2b */ /* 0x040fe40008000010 */
[C---:B------:R-:W-:Y:S02]  /*3500*/  DFMA R12, R14.reuse, UR32, R12 ;  /* 0x000000200e0c7c2b */ /* 0x040fe4000800000c */
[C---:B------:R-:W-:Y:S02]  /*3510*/  DFMA R54, R14.reuse, UR40, R54 ;  /* 0x000000280e367c2b */ /* 0x040fe40008000036 */
[----:B------:R-:W-:Y:S02]  /*3520*/  DFMA R14, R14, UR50, R4 ;  /* 0x000000320e0e7c2b */ /* 0x000fe40008000004 */
[----:B------:R-:W0:Y:S02]  /*3530*/  LDS.64 R4, [R2+0x160] ;  /* 0x0001600002047984 */ /* 0x000e240000000a00 */
[----:B0-----:R-:W-:-:S02]  /*3540*/  DADD R8, R4, R6 ;  /* 0x0000000004087229 */ /* 0x001fc40000000006 */
[----:B------:R-:W-:Y:S01]  /*3550*/  DADD R4, R4, -R6 ;  /* 0x0000000004047229 */ /* 0x000fe20000000806 */
[----:B------:R-:W0:Y:S05]  /*3560*/  LDS.64 R6, [R2+0x1b8] ;  /* 0x0001b80002067984 */ /* 0x000e2a0000000a00 */
        /* <DEDUP_REMOVED lines=8> */
[----:B0-----:R-:W-:-:S02]  /*35f0*/  DADD R4, R6, R6 ;  /* 0x0000000006047229 */ /* 0x001fc40000000006 */
[----:B------:R-:W-:-:S06]  /*3600*/  DADD R6, R6, -R6 ;  /* 0x0000000006067229 */ /* 0x000fcc0000000806 */
[----:B------:R-:W-:Y:S02]  /*3610*/  DMUL R4, R4, 0.5 ;  /* 0x3fe0000004047828 */ /* 0x000fe40000000000 */
        /* <DEDUP_REMOVED lines=8> */
[C-C-:B------:R-:W-:Y:S02]  /*36a0*/  DADD R4, R18.reuse, -R12.reuse ;  /* 0x0000000012047229 */ /* 0x140fe4000000080c */
[----:B------:R-:W-:Y:S02]  /*36b0*/  DADD R12, R18, R12 ;  /* 0x00000000120c7229 */ /* 0x000fe4000000000c */
[----:B------:R-:W-:-:S02]  /*36c0*/  DADD R6, R44, -R16 ;  /* 0x000000002c067229 */ /* 0x000fc40000000810 */
[----:B------:R-:W-:Y:S01]  /*36d0*/  DADD R18, R10, -R14 ;  /* 0x000000000a127229 */ /* 0x000fe2000000080e */
[----:B------:R1:W-:Y:S01]  /*36e0*/  STS.64 [R2+0x268], R4 ;  /* 0x0002680402007388 */ /* 0x0003e20000000a00 */
[----:B------:R-:W-:Y:S02]  /*36f0*/  DADD R8, R46, -R54 ;  /* 0x000000002e087229 */ /* 0x000fe40000000836 */
        /* <DEDUP_REMOVED lines=10> */
.L_x_1151:
[----:B------:R-:W-:Y:S05]  /*37a0*/  BSYNC.RECONVERGENT B0 ;  /* 0x0000000000007941 */ /* 0x000fea0003800200 */
.L_x_1150:
[----:B------:R-:W-:Y:S06]  /*37b0*/  BAR.SYNC.DEFER_BLOCKING 0x0 ;  /* 0x0000000000007b1d */ /* 0x000fec0000010000 */
[----:B------:R-:W-:Y:S04]  /*37c0*/  BSSY.RECONVERGENT B0, `(.L_x_1152) ;  /* 0x0000089000007945 */ /* 0x000fe80003800200 */
[----:B------:R-:W-:Y:S05]  /*37d0*/  @P1 BRA `(.L_x_1153) ;  /* 0x00000008001c1947 */ /* 0x000fea0003800000 */
[----:B01----:R-:W-:Y:S01]  /*37e0*/  IMAD.SHL.U32 R4, R0, 0x8, RZ ;  /* 0x0000000800047824 */ /* 0x003fe200078e00ff */
[----:B------:R-:W-:Y:S02]  /*37f0*/  SHF.R.U32.HI R5, RZ, 0x3, R0 ;  /* 0x00000003ff057819 */ /* 0x000fe40000011600 */
[----:B------:R-:W-:Y:S02]  /*3800*/  MOV.SPILL R49, UR73 ;  /* 0x0000004900317c02 */ /* 0x000fe40009000f00 */
[----:B------:R-:W-:Y:S01]  /*3810*/  LOP3.LUT R4, R4, 0x38, RZ, 0xc0, !PT ;  /* 0x0000003804047812 */ /* 0x000fe200078ec0ff */
[----:B------:R-:W-:Y:S01]  /*3820*/  IMAD R5, R5, 0x58, R40 ;  /* 0x0000005805057824 */ /* 0x000fe200078e0228 */
[----:B------:R-:W-:Y:S02]  /*3830*/  MOV.SPILL R50, UR72 ;  /* 0x0000004800327c02 */ /* 0x000fe40009000f00 */
[----:B------:R-:W-:Y:S01]  /*3840*/  MOV.SPILL R51, UR75 ;  /* 0x0000004b00337c02 */ /* 0x000fe20009000f00 */
[----:B------:R-:W-:Y:S01]  /*3850*/  IMAD.IADD R54, R5, 0x1, R4 ;  /* 0x0000000105367824 */ /* 0x000fe200078e0204 */
[----:B------:R-:W-:-:S02]  /*3860*/  MOV.SPILL R52, UR74 ;  /* 0x0000004a00347c02 */ /* 0x000fc40009000f00 */
[----:B------:R-:W-:Y:S02]  /*3870*/  R2UR UR72, R20 ;  /* 0x00000000144872ca */ /* 0x000fe400000e0000 */
[----:B------:R-:W-:Y:S01]  /*3880*/  LDS.64 R40, [R54] ;  /* 0x0000000036287984 */ /* 0x000fe20000000a00 */
[----:B------:R-:W-:Y:S02]  /*3890*/  R2UR UR73, R21 ;  /* 0x00000000154972ca */ /* 0x000fe400000e0000 */
[----:B------:R-:W-:Y:S01]  /*38a0*/  R2UR UR74, R28 ;  /* 0x000000001c4a72ca */ /* 0x000fe200000e0000 */
[----:B------:R-:W0:Y:S01]  /*38b0*/  LDS.64 R32, [R54+0x25d0] ;  /* 0x0025d00036207984 */ /* 0x000e220000000a00 */
[----:B------:R-:W-:Y:S02]  /*38c0*/  R2UR UR75, R29 ;  /* 0x000000001d4b72ca */ /* 0x000fe400000e0000 */
[----:B------:R-:W-:Y:S01]  /*38d0*/  MOV.SPILL R70, UR71 ;  /* 0x0000004700467c02 */ /* 0x000fe20009000f00 */
[----:B------:R-:W-:Y:S01]  /*38e0*/  LDS.64 R36, [R54+0x3c8] ;  /* 0x0003c80036247984 */ /* 0x000fe20000000a00 */
[----:B------:R-:W-:-:S02]  /*38f0*/  MOV.SPILL R71, UR70 ;  /* 0x0000004600477c02 */ /* 0x000fc40009000f00 */
[----:B------:R-:W-:Y:S01]  /*3900*/  R2UR UR70, R22 ;  /* 0x00000000164672ca */ /* 0x000fe200000e0000 */
[----:B------:R-:W1:Y:S01]  /*3910*/  LDS.64 R18, [R54+0x2208] ;  /* 0x0022080036127984 */ /* 0x000e620000000a00 */
[----:B------:R-:W-:Y:S02]  /*3920*/  R2UR UR71, R23 ;  /* 0x00000000174772ca */ /* 0x000fe400000e0000 */
[----:B------:R-:W-:Y:S01]  /*3930*/  MOV.SPILL R55, UR27 ;  /* 0x0000001b00377c02 */ /* 0x000fe20009000f00 */
[----:B------:R-:W-:Y:S01]  /*3940*/  LDS.64 R14, [R54+0x790] ;  /* 0x00079000360e7984 */ /* 0x000fe20000000a00 */
[----:B------:R-:W-:Y:S02]  /*3950*/  MOV.SPILL R67, UR26 ;  /* 0x0000001a00437c02 */ /* 0x000fe40009000f00 */
[----:B------:R-:W-:Y:S01]  /*3960*/  R2UR UR4, R58 ;  /* 0x000000003a0472ca */ /* 0x000fe200000e0000 */
[----:B------:R-:W2:Y:S01]  /*3970*/  LDS.64 R16, [R54+0x1e40] ;  /* 0x001e400036107984 */ /* 0x000ea20000000a00 */
[----:B------:R-:W-:-:S02]  /*3980*/  R2UR UR5, R59 ;  /* 0x000000003b0572ca */ /* 0x000fc400000e0000 */
[----:B------:R-:W-:Y:S01]  /*3990*/  MOV.SPILL R68, UR69 ;  /* 0x0000004500447c02 */ /* 0x000fe20009000f00 */
[----:B------:R-:W-:Y:S01]  /*39a0*/  LDS.64 R12, [R54+0xb58] ;  /* 0x000b5800360c7984 */ /* 0x000fe20000000a00 */
[----:B------:R-:W-:Y:S02]  /*39b0*/  MOV.SPILL R69, UR68 ;  /* 0x0000004400457c02 */ /* 0x000fe40009000f00 */
[----:B------:R-:W-:Y:S01]  /*39c0*/  R2UR UR26, R26 ;  /* 0x000000001a1a72ca */ /* 0x000fe200000e0000 */
[----:B------:R-:W3:Y:S01]  /*39d0*/  LDS.64 R10, [R54+0x1a78] ;  /* 0x001a7800360a7984 */ /* 0x000ee20000000a00 */
[----:B------:R-:W-:Y:S02]  /*39e0*/  R2UR UR27, R27 ;  /* 0x000000001b1b72ca */ /* 0x000fe400000e0000 */
[----:B------:R-:W-:Y:S01]  /*39f0*/  R2UR UR68, R56 ;  /* 0x00000000384472ca */ /* 0x000fe200000e0000 */
[----:B------:R-:W-:Y:S01]  /*3a00*/  LDS.64 R8, [R54+0xf20] ;  /* 0x000f200036087984 */ /* 0x000fe20000000a00 */
[----:B------:R-:W-:-:S02]  /*3a10*/  R2UR UR69, R57 ;  /* 0x00000000394572ca */ /* 0x000fc400000e0000 */
[----:B------:R-:W-:Y:S01]  /*3a20*/  MOV.SPILL R53, UR65 ;  /* 0x0000004100357c02 */ /* 0x000fe20009000f00 */
[----:B------:R-:W4:Y:S01]  /*3a30*/  LDS.64 R6, [R54+0x16b0] ;  /* 0x0016b00036067984 */ /* 0x000f220000000a00 */
[----:B------:R-:W-:Y:S02]  /*3a40*/  MOV.SPILL R66, UR64 ;  /* 0x0000004000427c02 */ /* 0x000fe40009000f00 */
[----:B------:R-:W-:Y:S01]  /*3a50*/  R2UR UR64, R30 ;  /* 0x000000001e4072ca */ /* 0x000fe200000e0000 */
[----:B------:R5:W4:Y:S01]  /*3a60*/  LDS.64 R4, [R54+0x12e8] ;  /* 0x0012e80036047984 */ /* 0x000b220000000a00 */
[----:B------:R-:W-:Y:S02]  /*3a70*/  R2UR UR65, R31 ;  /* 0x000000001f4172ca */ /* 0x000fe400000e0000 */
[----:B------:R-:W-:Y:S01]  /*3a80*/  MOV.SPILL R2, UR77 ;  /* 0x0000004d00027c02 */ /* 0x000fe20009000f00 */
[C-C-:B0-----:R-:W-:Y:S01]  /*3a90*/  DADD R42, R40.reuse, R32.reuse ;  /* 0x00000000282a7229 */ /* 0x141fe20000000020 */
[----:B------:R-:W-:Y:S01]  /*3aa0*/  MOV.SPILL R48, UR76 ;  /* 0x0000004c00307c02 */ /* 0x000fe20009000f00 */
[----:B------:R-:W-:Y:S01]  /*3ab0*/  DADD R40, R40, -R32 ;  /* 0x0000000028287229 */ /* 0x000fe20000000820 */
[----:B------:R-:W-:-:S02]  /*3ac0*/  R2UR UR76, R62 ;  /* 0x000000003e4c72ca */ /* 0x000fc400000e0000 */
[----:B------:R-:W-:-:S03]  /*3ad0*/  R2UR UR77, R63 ;  /* 0x000000003f4d72ca */ /* 0x000fc600000e0000 */
[----:B------:R-:W-:Y:S02]  /*3ae0*/  DFMA R46, R34, R42, RZ ;  /* 0x0000002a222e722b */ /* 0x000fe400000000ff */
[--C-:B-1----:R-:W-:Y:S02]  /*3af0*/  DADD R38, R36, R18.reuse ;  /* 0x0000000024267229 */ /* 0x102fe40000000012 */
[C---:B------:R-:W-:Y:S01]  /*3b00*/  DFMA R44, R42.reuse, UR72, RZ ;  /* 0x000000482a2c7c2b */ /* 0x040fe200080000ff */
[----:B------:R-:W-:Y:S01]  /*3b10*/  R2UR UR72, R60 ;  /* 0x000000003c4872ca */ /* 0x000fe200000e0000 */
[C---:B------:R-:W-:Y:S01]  /*3b20*/  DFMA R34, R42.reuse, UR24, RZ ;  /* 0x000000182a227c2b */ /* 0x040fe200080000ff */
[----:B------:R-:W-:Y:S01]  /*3b30*/  R2UR UR73, R61 ;  /* 0x000000003d4972ca */ /* 0x000fe200000e0000 */
[----:B------:R-:W-:Y:S01]  /*3b40*/  DFMA R42, R42, UR74, RZ ;  /* 0x0000004a2a2a7c2b */ /* 0x000fe200080000ff */
[----:B------:R-:W-:Y:S01]  /*3b50*/  R2UR UR74, R24 ;  /* 0x00000000184a72ca */ /* 0x000fe200000e0000 */
[----:B------:R-:W-:Y:S01]  /*3b60*/  DADD R36, R36, -R18 ;  /* 0x0000000024247229 */ /* 0x000fe20000000812 */
[----:B------:R-:W-:Y:S01]  /*3b70*/  R2UR UR75, R25 ;  /* 0x00000000194b72ca */ /* 0x000fe200000e0000 */
[----:B------:R-:W-:-:S02]  /*3b80*/  DFMA R32, R38, UR20, R46 ;  /* 0x0000001426207c2b */ /* 0x000fc4000800002e */
[C---:B------:R-:W-:Y:S01]  /*3b90*/  DFMA R18, R38.reuse, UR70, R44 ;  /* 0x0000004626127c2b */ /* 0x040fe2000800002c */
[----:B------:R-:W-:Y:S01]  /*3ba0*/  R2UR.FILL UR71, R70 ;  /* 0x00000000464772ca */ /* 0x000fe200004e0000 */
[C---:B------:R-:W-:Y:S01]  /*3bb0*/  DFMA R34, R38.reuse, UR16, R34 ;  /* 0x0000001026227c2b */ /* 0x040fe20008000022 */
[----:B------:R-:W-:Y:S01]  /*3bc0*/  R2UR.FILL UR70, R71 ;  /* 0x00000000474672ca */ /* 0x000fe200004e0000 */
[----:B------:R-:W-:Y:S01]  /*3bd0*/  DFMA R38, R38, UR4, R42 ;  /* 0x0000000426267c2b */ /* 0x000fe2000800002a */
[----:B------:R-:W-:Y:S01]  /*3be0*/  R2UR UR4, R64 ;  /* 0x00000000400472ca */ /* 0x000fe200000e0000 */
[C---:B------:R-:W-:Y:S01]  /*3bf0*/  DFMA R44, R40.reuse, UR26, RZ ;  /* 0x0000001a282c7c2b */ /* 0x040fe200080000ff */
[----:B------:R-:W-:Y:S01]  /*3c00*/  R2UR.FILL UR27, R55 ;  /* 0x00000000371b72ca */ /* 0x000fe200004e0000 */
[C---:B------:R-:W-:Y:S01]  /*3c10*/  DFMA R42, R40.reuse, UR68, RZ ;  /* 0x00000044282a7c2b */ /* 0x040fe200080000ff */
[----:B------:R-:W-:Y:S01]  /*3c20*/  R2UR UR5, R65 ;  /* 0x00000000410572ca */ /* 0x000fe200000e0000 */
[C---:B------:R-:W-:Y:S01]  /*3c30*/  DFMA R46, R40.reuse, UR22, RZ ;  /* 0x00000016282e7c2b */ /* 0x040fe200080000ff */
[----:B------:R-:W-:Y:S01]  /*3c40*/  R2UR.FILL UR69, R68 ;  /* 0x00000000444572ca */ /* 0x000fe200004e0000 */
[----:B-----5:R-:W-:Y:S01]  /*3c50*/  DFMA R54, R40, UR64, RZ ;  /* 0x0000004028367c2b */ /* 0x020fe200080000ff */
[----:B------:R-:W-:Y:S01]  /*3c60*/  R2UR.FILL UR68, R69 ;  /* 0x00000000454472ca */ /* 0x000fe200004e0000 */
[C-C-:B--2---:R-:W-:Y:S01]  /*3c70*/  DADD R40, R14.reuse, R16.reuse ;  /* 0x000000000e287229 */ /* 0x144fe20000000010 */
        /* <DEDUP_REMOVED lines=13> */
[----:B------:R-:W-:-:S02]  /*3d50*/  DFMA R32, R40, UR12, R32 ;  /* 0x0000000c28207c2b */ /* 0x000fc40008000020 */
[C---:B------:R-:W-:Y:S01]  /*3d60*/  DFMA R18, R40.reuse, UR76, R18 ;  /* 0x0000004c28127c2b */ /* 0x040fe20008000012 */
[----:B------:R-:W-:Y:S01]  /*3d70*/  R2UR.FILL UR77, R2 ;  /* 0x00000000024d72ca */ /* 0x000fe200004e0000 */
[----:B------:R-:W-:Y:S01]  /*3d80*/  DFMA R34, R40, UR8, R34 ;  /* 0x0000000828227c2b */ /* 0x000fe20008000022 */
[----:B------:R-:W-:Y:S01]  /*3d90*/  R2UR.FILL UR76, R48 ;  /* 0x00000000304c72ca */ /* 0x000fe200004e0000 */
[----:B------:R-:W-:Y:S02]  /*3da0*/  DFMA R42, R14, UR10, R42 ;  /* 0x0000000a0e2a7c2b */ /* 0x000fe4000800002a */
[----:B------:R-:W-:Y:S02]  /*3db0*/  DADD R10, R12, -R10 ;  /* 0x000000000c0a7229 */ /* 0x000fe4000000080a */
[----:B------:R-:W-:Y:S02]  /*3dc0*/  DFMA R38, R40, UR30, R38 ;  /* 0x0000001e28267c2b */ /* 0x000fe40008000026 */
[----:B------:R-:W-:-:S02]  /*3dd0*/  DFMA R44, R14, UR4, R44 ;  /* 0x000000040e2c7c2b */ /* 0x000fc4000800002c */
[C---:B------:R-:W-:Y:S02]  /*3de0*/  DFMA R46, R14.reuse, UR6, R46 ;  /* 0x000000060e2e7c2b */ /* 0x040fe4000800002e */
[----:B------:R-:W-:Y:S02]  /*3df0*/  DFMA R54, R14, UR34, R54 ;  /* 0x000000220e367c2b */ /* 0x000fe40008000036 */
[----:B----4-:R-:W-:Y:S02]  /*3e00*/  DADD R12, R8, R6 ;  /* 0x00000000080c7229 */ /* 0x010fe40000000006 */
[C---:B------:R-:W-:Y:S02]  /*3e10*/  DFMA R32, R16.reuse, UR28, R32 ;  /* 0x0000001c10207c2b */ /* 0x040fe40008000020 */
[C---:B------:R-:W-:Y:S02]  /*3e20*/  DFMA R18, R16.reuse, UR38, R18 ;  /* 0x0000002610127c2b */ /* 0x040fe40008000012 */
[----:B------:R-:W-:-:S02]  /*3e30*/  DFMA R34, R16, UR36, R34 ;  /* 0x0000002410227c2b */ /* 0x000fc40008000022 */
[----:B------:R-:W-:Y:S02]  /*3e40*/  DADD R14, R4, R4 ;  /* 0x00000000040e7229 */ /* 0x000fe40000000004 */
[----:B------:R-:W-:Y:S02]  /*3e50*/  DFMA R42, R10, UR32, R42 ;  /* 0x000000200a2a7c2b */ /* 0x000fe4000800002a */
[----:B------:R-:W-:Y:S02]  /*3e60*/  DADD R6, R8, -R6 ;  /* 0x0000000008067229 */ /* 0x000fe40000000806 */
[----:B------:R-:W-:Y:S02]  /*3e70*/  DFMA R38, R16, UR46, R38 ;  /* 0x0000002e10267c2b */ /* 0x000fe40008000026 */
[C---:B------:R-:W-:Y:S02]  /*3e80*/  DFMA R44, R10.reuse, UR42, R44 ;  /* 0x0000002a0a2c7c2b */ /* 0x040fe4000800002c */
[----:B------:R-:W-:-:S02]  /*3e90*/  DFMA R46, R10, UR40, R46 ;  /* 0x000000280a2e7c2b */ /* 0x000fc4000800002e */
[----:B------:R-:W-:Y:S02]  /*3ea0*/  DFMA R54, R10, UR50, R54 ;  /* 0x000000320a367c2b */ /* 0x000fe40008000036 */
[----:B------:R-:W-:Y:S02]  /*3eb0*/  DMUL R14, R14, 0.5 ;  /* 0x3fe000000e0e7828 */ /* 0x000fe40000000000 */
[C---:B------:R-:W-:Y:S02]  /*3ec0*/  DFMA R32, R12.reuse, UR44, R32 ;  /* 0x0000002c0c207c2b */ /* 0x040fe40008000020 */
[C---:B------:R-:W-:Y:S02]  /*3ed0*/  DFMA R18, R12.reuse, UR54, R18 ;  /* 0x000000360c127c2b */ /* 0x040fe40008000012 */
[----:B------:R-:W-:Y:S02]  /*3ee0*/  DFMA R34, R12, UR52, R34 ;  /* 0x000000340c227c2b */ /* 0x000fe40008000022 */
[----:B------:R-:W-:-:S02]  /*3ef0*/  DADD R4, R4, -R4 ;  /* 0x0000000004047229 */ /* 0x000fc40000000804 */
        /* <DEDUP_REMOVED lines=21> */
.L_x_1153:
[----:B------:R-:W-:Y:S05]  /*4050*/  BSYNC.RECONVERGENT B0 ;  /* 0x0000000000007941 */ /* 0x000fea0003800200 */
.L_x_1152:
        /* <DEDUP_REMOVED lines=16> */
.L_x_1154:
        /* <DEDUP_REMOVED lines=10> */
.L_x_3039:


//--------------------- .text._Z42massMatrixMultiplyMonolithicConstantKernelILi8ELi10ELi1EEviPKdS1_S1_S1_Pd --------------------------
	.section	.text._Z42massMatrixMultiplyMonolithicConstantKernelILi8ELi10ELi1EEviPKdS1_S1_S1_Pd,"ax",@progbits
	.align	128
        .global         _Z42massMatrixMultiplyMonolithicConstantKernelILi8ELi10ELi1EEviPKdS1_S1_S1_Pd
        .type           _Z42massMatrixMultiplyMonolithicConstantKernelILi8ELi10ELi1EEviPKdS1_S1_S1_Pd,@function
        .size           _Z42massMatrixMultiplyMonolithicConstantKernelILi8ELi10ELi1EEviPKdS1_S1_S1_Pd,(.L_x_3040 - _Z42massMatrixMultiplyMonolithicConstantKernelILi8ELi10ELi1EEviPKdS1_S1_S1_Pd)
        .other          _Z42massMatrixMultiplyMonolithicConstantKernelILi8ELi10ELi1EEviPKdS1_S1_S1_Pd,@"STO_CUDA_ENTRY STV_DEFAULT"
_Z42massMatrixMultiplyMonolithicConstantKernelILi8ELi10ELi1EEviPKdS1_S1_S1_Pd:
.text._Z42massMatrixMultiplyMonolithicConstantKernelILi8ELi10ELi1EEviPKdS1_S1_S1_Pd:
[----:B------:R-:W-:Y:S01]  /*0000*/  LDC R1, c[0x0][0x37c] ;  /* 0x0000df00ff017b82 */ /* 0x000fe20000000800 */
[----:B------:R-:W0:Y:S07]  /*0010*/  S2R R11, SR_TID.Y ;  /* 0x00000000000b7919 */ /* 0x000e2e0000002200 */
[----:B------:R-:W0:Y:S01]  /*0020*/  S2UR UR4, SR_CTAID.X ;  /* 0x00000000000479c3 */ /* 0x000e220000002500 */
[----:B------:R-:W1:Y:S01]  /*0030*/  LDCU UR5, c[0x0][0x380] ;  /* 0x00007000ff0577ac */ /* 0x000e620008000800 */
[----:B------:R-:W-:Y:S01]  /*0040*/  CS2R R42, SRZ ;  /* 0x00000000002a7805 */ /* 0x000fe2000001ff00 */
[----:B------:R-:W2:Y:S01]  /*0050*/  S2R R5, SR_TID.X ;  /* 0x0000000000057919 */ /* 0x000ea20000002100 */
[----:B------:R-:W-:Y:S01]  /*0060*/  CS2R R40, SRZ ;  /* 0x0000000000287805 */ /* 0x000fe2000001ff00 */
[----:B------:R-:W3:Y:S03]  /*0070*/  LDCU.64 UR76, c[0x0][0x358] ;  /* 0x00006b00ff4c77ac */ /* 0x000ee60008000a00 */
[----:B------:R-:W4:Y:S01]  /*0080*/  LDC.64 R24, c[0x0][0x388] ;  /* 0x0000e200ff187b82 */ /* 0x000f220000000a00 */
[----:B------:R-:W3:Y:S01]  /*0090*/  S2R R7, SR_CgaCtaId ;  /* 0x0000000000077919 */ /* 0x000ee20000008800 */
[----:B0-----:R-:W-:Y:S01]  /*00a0*/  VIADD R4, R11, UR4 ;  /* 0x000000040b047c36 */ /* 0x001fe20008000000 */
[----:B--2---:R-:W-:-:S03]  /*00b0*/  LOP3.LUT R0, R5, 0xffff, RZ, 0xc0, !PT ;  /* 0x0000ffff05007812 */ /* 0x004fc600078ec0ff */
[C---:B------:R-:W-:Y:S02]  /*00c0*/  IMAD R3, R4.reuse, 0x64, R5 ;  /* 0x0000006404037824 */ /* 0x040fe400078e0205 */
        /* <DEDUP_REMOVED lines=15> */
[----:B------:R-:W-:-:S02]  /*01c0*/  @!P0 LOP3.LUT R7, R45, 0x3f8, R5, 0xf8, !PT ;  /* 0x000003f82d078812 */ /* 0x000fc400078ef805 */
[----:B------:R-:W-:Y:S01]  /*01d0*/  PRMT R6, R6, 0x7710, RZ ;  /* 0x0000771006067816 */ /* 0x000fe200000000ff */
[----:B------:R-:W-:Y:S01]  /*01e0*/  IMAD R0, R11, 0x1f40, R0 ;  /* 0x00001f400b007824 */ /* 0x000fe200078e0200 */
[----:B------:R-:W-:Y:S01]  /*01f0*/  ISETP.GT.U32.AND P1, PT, R5, 0x3f, PT ;  /* 0x0000003f0500780c */ /* 0x000fe20003f24070 */
[----:B------:R-:W-:Y:S01]  /*0200*/  @!P0 IMAD R7, R4, 0x200, R7 ;  /* 0x0000020004078824 */ /* 0x000fe200078e0207 */
[----:B------:R-:W-:Y:S01]  /*0210*/  IADD3 R6, PT, PT, R6, R5, RZ ;  /* 0x0000000506067210 */ /* 0x000fe20007ffe0ff */
[----:B------:R-:W-:Y:S01]  /*0220*/  IMAD R8, R9, 0x320, R0 ;  /* 0x0000032009087824 */ /* 0x000fe200078e0200 */
[----:B------:R-:W-:Y:S02]  /*0230*/  SHF.R.U32.HI R9, RZ, 0x3, R5 ;  /* 0x00000003ff097819 */ /* 0x000fe40000011605 */
[----:B------:R-:W-:Y:S01]  /*0240*/  LOP3.LUT R11, R6, 0xffff, RZ, 0xc0, !PT ;  /* 0x0000ffff060b7812 */ /* 0x000fe200078ec0ff */
[----:B------:R-:W-:Y:S01]  /*0250*/  BSSY.RECONVERGENT B0, `(.L_x_1155) ;  /* 0x00000a0000007945 */ /* 0x000fe20003800200 */
[----:B------:R-:W-:Y:S01]  /*0260*/  ISETP.GT.U32.AND P2, PT, R5, 0x4f, PT ;  /* 0x0000004f0500780c */ /* 0x000fe20003f44070 */
[----:B0-----:R-:W-:-:S04]  /*0270*/  @!P0 IMAD.WIDE R6, R7, 0x8, R2 ;  /* 0x0000000807068825 */ /* 0x001fc800078e0202 */
        /* <DEDUP_REMOVED lines=17> */
[C---:B0----5:R-:W-:Y:S01]  /*0390*/  DFMA R32, R46.reuse, UR60, RZ ;  /* 0x0000003c2e207c2b */ /* 0x061fe200080000ff */
[----:B------:R-:W0:Y:S01]  /*03a0*/  LDCU.128 UR48, c[0x3][0x100] ;  /* 0x00c02000ff3077ac */ /* 0x000e220008000c00 */
[----:B--2---:R-:W-:Y:S01]  /*03b0*/  DFMA R8, R46, UR36, RZ ;  /* 0x000000242e087c2b */ /* 0x004fe200080000ff */
[----:B------:R-:W2:Y:S05]  /*03c0*/  LDCU.128 UR44, c[0x3][0x140] ;  /* 0x00c02800ff2c77ac */ /* 0x000eaa0008000c00 */
[----:B------:R-:W-:Y:S01]  /*03d0*/  DFMA R32, R38, UR62, R32 ;  /* 0x0000003e26207c2b */ /* 0x000fe20008000020 */
[----:B------:R-:W2:Y:S01]  /*03e0*/  LDCU.128 UR4, c[0x3][0x10] ;  /* 0x00c00200ff0477ac */ /* 0x000ea20008000c00 */
[----:B---3--:R-:W-:-:S02]  /*03f0*/  DFMA R20, R46, UR52, RZ ;  /* 0x000000342e147c2b */ /* 0x008fc400080000ff */
[----:B----4-:R-:W-:Y:S01]  /*0400*/  DFMA R16, R46, UR32, RZ ;  /* 0x000000202e107c2b */ /* 0x010fe200080000ff */
[----:B------:R-:W3:Y:S01]  /*0410*/  LDCU.128 UR56, c[0x3][0x1c0] ;  /* 0x00c03800ff3877ac */ /* 0x000ee20008000c00 */
[----:B------:R-:W-:Y:S02]  /*0420*/  DFMA R8, R38, UR38, R8 ;  /* 0x0000002626087c2b */ /* 0x000fe40008000008 */
[----:B-1----:R-:W-:Y:S01]  /*0430*/  DFMA R12, R46, UR40, RZ ;  /* 0x000000282e0c7c2b */ /* 0x002fe200080000ff */
[----:B------:R-:W1:Y:S01]  /*0440*/  LDCU.128 UR64, c[0x3][0x200] ;  /* 0x00c04000ff4077ac */ /* 0x000e620008000c00 */
[----:B------:R-:W-:Y:S02]  /*0450*/  DFMA R20, R38, UR54, R20 ;  /* 0x0000003626147c2b */ /* 0x000fe40008000014 */
[----:B0-----:R-:W-:Y:S01]  /*0460*/  DFMA R10, R46, UR48, RZ ;  /* 0x000000302e0a7c2b */ /* 0x001fe200080000ff */
[----:B------:R-:W0:Y:S01]  /*0470*/  LDCU.128 UR60, c[0x3][0x240] ;  /* 0x00c04800ff3c77ac */ /* 0x000e220008000c00 */
[----:B------:R-:W-:-:S02]  /*0480*/  DFMA R16, R38, UR34, R16 ;  /* 0x0000002226107c2b */ /* 0x000fc40008000010 */
[----:B--2---:R-:W-:Y:S01]  /*0490*/  DFMA R6, R46, UR44, RZ ;  /* 0x0000002c2e067c2b */ /* 0x004fe200080000ff */
[----:B------:R-:W2:Y:S01]  /*04a0*/  LDCU.128 UR8, c[0x3][0x50] ;  /* 0x00c00a00ff0877ac */ /* 0x000ea20008000c00 */
[C---:B------:R-:W-:Y:S02]  /*04b0*/  DFMA R12, R38.reuse, UR42, R12 ;  /* 0x0000002a260c7c2b */ /* 0x040fe4000800000c */
[----:B------:R-:W-:Y:S01]  /*04c0*/  DFMA R10, R38, UR50, R10 ;  /* 0x00000032260a7c2b */ /* 0x000fe2000800000a */
[----:B------:R-:W4:Y:S01]  /*04d0*/  LDCU.128 UR20, c[0x3][0x90] ;  /* 0x00c01200ff1477ac */ /* 0x000f220008000c00 */
[----:B---3--:R-:W-:Y:S01]  /*04e0*/  DFMA R18, R46, UR56, RZ ;  /* 0x000000382e127c2b */ /* 0x008fe200080000ff */
[----:B------:R-:W3:Y:S01]  /*04f0*/  LDCU.128 UR28, c[0x3][0xd0] ;  /* 0x00c01a00ff1c77ac */ /* 0x000ee20008000c00 */
[----:B------:R-:W-:Y:S02]  /*0500*/  DFMA R6, R38, UR46, R6 ;  /* 0x0000002e26067c2b */ /* 0x000fe40008000006 */
[C---:B-1----:R-:W-:Y:S01]  /*0510*/  DFMA R34, R46.reuse, UR64, RZ ;  /* 0x000000402e227c2b */ /* 0x042fe200080000ff */
[----:B------:R-:W-:Y:S01]  /*0520*/  UMOV UR74, UR4 ;  /* 0x00000004004a7c82 */ /* 0x000fe20008000000 */
[----:B------:R-:W-:Y:S01]  /*0530*/  UMOV UR75, UR5 ;  /* 0x00000005004b7c82 */ /* 0x000fe20008000000 */
[----:B------:R-:W-:Y:S01]  /*0540*/  UMOV UR70, UR6 ;  /* 0x0000000600467c82 */ /* 0x000fe20008000000 */
[----:B------:R-:W-:Y:S01]  /*0550*/  UMOV UR71, UR7 ;  /* 0x0000000700477c82 */ /* 0x000fe20008000000 */
[----:B------:R-:W1:Y:S01]  /*0560*/  LDCU.128 UR4, c[0x3][0x20] ;  /* 0x00c00400ff0477ac */ /* 0x000e620008000c00 */
[----:B0-----:R-:W-:-:S02]  /*0570*/  DFMA R46, R46, UR60, RZ ;  /* 0x0000003c2e2e7c2b */ /* 0x001fc400080000ff */
[C---:B------:R-:W-:Y:S01]  /*0580*/  DFMA R18, R38.reuse, UR58, R18 ;  /* 0x0000003a26127c2b */ /* 0x040fe20008000012 */
[----:B------:R-:W0:Y:S01]  /*0590*/  LDCU.128 UR36, c[0x3][0x150] ;  /* 0x00c02a00ff2477ac */ /* 0x000e220008000c00 */
[----:B------:R-:W-:Y:S02]  /*05a0*/  DFMA R34, R38, UR66, R34 ;  /* 0x0000004226227c2b */ /* 0x000fe40008000022 */
[----:B------:R-:W-:Y:S01]  /*05b0*/  DFMA R32, R36, UR74, R32 ;  /* 0x0000004a24207c2b */ /* 0x000fe20008000020 */
[----:B------:R-:W1:Y:S01]  /*05c0*/  LDCU.128 UR52, c[0x3][0x250] ;  /* 0x00c04a00ff3477ac */ /* 0x000e620008000c00 */
[----:B------:R-:W-:Y:S02]  /*05d0*/  DFMA R38, R38, UR62, R46 ;  /* 0x0000003e26267c2b */ /* 0x000fe4000800002e */
[C---:B--2---:R-:W-:Y:S01]  /*05e0*/  DFMA R16, R36.reuse, UR8, R16 ;  /* 0x0000000824107c2b */ /* 0x044fe20008000010 */
[----:B------:R-:W2:Y:S01]  /*05f0*/  LDCU.128 UR32, c[0x3][0x110] ;  /* 0x00c02200ff2077ac */ /* 0x000ea20008000c00 */
[----:B----4-:R-:W-:-:S02]  /*0600*/  DFMA R8, R36, UR20, R8 ;  /* 0x0000001424087c2b */ /* 0x010fc40008000008 */
[----:B---3--:R-:W-:Y:S01]  /*0610*/  DFMA R12, R36, UR28, R12 ;  /* 0x0000001c240c7c2b */ /* 0x008fe2000800000c */
[----:B------:R-:W3:Y:S03]  /*0620*/  LDCU.128 UR40, c[0x3][0x190] ;  /* 0x00c03200ff2877ac */ /* 0x000ee60008000c00 */
[C---:B------:R-:W-:Y:S01]  /*0630*/  DFMA R16, R30.reuse, UR10, R16 ;  /* 0x0000000a1e107c2b */ /* 0x040fe20008000010 */
[----:B------:R-:W4:Y:S01]  /*0640*/  LDCU.128 UR44, c[0x3][0x1d0] ;  /* 0x00c03a00ff2c77ac */ /* 0x000f220008000c00 */
[----:B------:R-:W-:Y:S02]  /*0650*/  DFMA R8, R30, UR22, R8 ;  /* 0x000000161e087c2b */ /* 0x000fe40008000008 */
[----:B0-----:R-:W-:Y:S01]  /*0660*/  DFMA R6, R36, UR36, R6 ;  /* 0x0000002424067c2b */ /* 0x001fe20008000006 */
[----:B------:R-:W0:Y:S01]  /*0670*/  LDCU.128 UR48, c[0x3][0x210] ;  /* 0x00c04200ff3077ac */ /* 0x000e220008000c00 */
[----:B------:R-:W-:-:S02]  /*0680*/  DFMA R12, R30, UR30, R12 ;  /* 0x0000001e1e0c7c2b */ /* 0x000fc4000800000c */
[C---:B-1----:R-:W-:Y:S01]  /*0690*/  DFMA R38, R36.reuse, UR52, R38 ;  /* 0x0000003424267c2b */ /* 0x042fe20008000026 */
[----:B------:R-:W1:Y:S01]  /*06a0*/  LDCU.128 UR12, c[0x3][0x60] ;  /* 0x00c00c00ff0c77ac */ /* 0x000e620008000c00 */
        /* <DEDUP_REMOVED lines=12> */
[----:B------:R-:W2:Y:S01]  /*0770*/  LDCU.128 UR24, c[0x3][0xa0] ;  /* 0x00c01400ff1877ac */ /* 0x000ea20008000c00 */
[----:B---3--:R-:W-:-:S02]  /*0780*/  DFMA R20, R36, UR40, R20 ;  /* 0x0000002824147c2b */ /* 0x008fc40008000014 */
[C---:B----4-:R-:W-:Y:S01]  /*0790*/  DFMA R18, R36.reuse, UR44, R18 ;  /* 0x0000002c24127c2b */ /* 0x050fe20008000012 */
[----:B------:R-:W3:Y:S01]  /*07a0*/  LDCU.128 UR60, c[0x3][0xe0] ;  /* 0x00c01c00ff3c77ac */ /* 0x000ee20008000c00 */
[----:B0-----:R-:W-:Y:S02]  /*07b0*/  DFMA R34, R36, UR48, R34 ;  /* 0x0000003024227c2b */ /* 0x001fe40008000022 */
[C---:B------:R-:W-:Y:S01]  /*07c0*/  DFMA R32, R28.reuse, UR36, R32 ;  /* 0x000000241c207c2b */ /* 0x040fe20008000020 */
[----:B------:R-:W0:Y:S01]  /*07d0*/  LDCU.128 UR64, c[0x3][0x120] ;  /* 0x00c02400ff4077ac */ /* 0x000e220008000c00 */
[----:B-1----:R-:W-:Y:S02]  /*07e0*/  DFMA R16, R28, UR12, R16 ;  /* 0x0000000c1c107c2b */ /* 0x002fe40008000010 */
        /* <DEDUP_REMOVED lines=12> */
[C---:B--2---:R-:W-:Y:S01]  /*08b0*/  DFMA R8, R28.reuse, UR24, R8 ;  /* 0x000000181c087c2b */ /* 0x044fe20008000008 */
[----:B------:R-:W2:Y:S01]  /*08c0*/  LDCU.128 UR28, c[0x3][0x260] ;  /* 0x00c04c00ff1c77ac */ /* 0x000ea20008000c00 */
[C---:B---3--:R-:W-:Y:S02]  /*08d0*/  DFMA R12, R28.reuse, UR60, R12 ;  /* 0x0000003c1c0c7c2b */ /* 0x048fe4000800000c */
[C---:B0-----:R-:W-:Y:S01]  /*08e0*/  DFMA R10, R28.reuse, UR64, R10 ;  /* 0x000000401c0a7c2b */ /* 0x041fe2000800000a */
[----:B------:R-:W0:Y:S01]  /*08f0*/  LDCU.128 UR4, c[0x3][0x30] ;  /* 0x00c00600ff0477ac */ /* 0x000e220008000c00 */
[C---:B-1----:R-:W-:Y:S02]  /*0900*/  DFMA R6, R28.reuse, UR68, R6 ;  /* 0x000000441c067c2b */ /* 0x042fe40008000006 */
[----:B----4-:R-:W-:Y:S01]  /*0910*/  DFMA R20, R28, UR72, R20 ;  /* 0x000000481c147c2b */ /* 0x010fe20008000014 */
[----:B------:R-:W1:Y:S01]  /*0920*/  LDCU.128 UR16, c[0x3][0x70] ;  /* 0x00c00e00ff1077ac */ /* 0x000e620008000c00 */
[----:B------:R-:W-:-:S02]  /*0930*/  DFMA R8, R26, UR26, R8 ;  /* 0x0000001a1a087c2b */ /* 0x000fc40008000008 */
[----:B------:R-:W-:Y:S01]  /*0940*/  DFMA R18, R28, UR8, R18 ;  /* 0x000000081c127c2b */ /* 0x000fe20008000012 */
[----:B------:R-:W3:Y:S01]  /*0950*/  LDCU.128 UR56, c[0x3][0xb0] ;  /* 0x00c01600ff3877ac */ /* 0x000ee20008000c00 */
[----:B------:R-:W-:Y:S02]  /*0960*/  DFMA R12, R26, UR62, R12 ;  /* 0x0000003e1a0c7c2b */ /* 0x000fe4000800000c */
[----:B------:R-:W-:Y:S01]  /*0970*/  DFMA R34, R28, UR20, R34 ;  /* 0x000000141c227c2b */ /* 0x000fe20008000022 */
[----:B------:R-:W4:Y:S01]  /*0980*/  LDCU.128 UR32, c[0x3][0xf0] ;  /* 0x00c01e00ff2077ac */ /* 0x000f220008000c00 */
[----:B------:R-:W-:Y:S02]  /*0990*/  DFMA R10, R26, UR66, R10 ;  /* 0x000000421a0a7c2b */ /* 0x000fe4000800000a */
[----:B--2---:R-:W-:Y:S01]  /*09a0*/  DFMA R38, R28, UR28, R38 ;  /* 0x0000001c1c267c2b */ /* 0x004fe20008000026 */
[----:B------:R-:W2:Y:S01]  /*09b0*/  LDCU.128 UR48, c[0x3][0x130] ;  /* 0x00c02600ff3077ac */ /* 0x000ea20008000c00 */
[----:B------:R-:W-:-:S02]  /*09c0*/  DFMA R6, R26, UR70, R6 ;  /* 0x000000461a067c2b */ /* 0x000fc40008000006 */
[C---:B------:R-:W-:Y:S01]  /*09d0*/  DFMA R20, R26.reuse, UR74, R20 ;  /* 0x0000004a1a147c2b */ /* 0x040fe20008000014 */
[----:B------:R-:W2:Y:S01]  /*09e0*/  LDCU.128 UR44, c[0x3][0x170] ;  /* 0x00c02e00ff2c77ac */ /* 0x000ea20008000c00 */
[C---:B------:R-:W-:Y:S02]  /*09f0*/  DFMA R18, R26.reuse, UR10, R18 ;  /* 0x0000000a1a127c2b */ /* 0x040fe40008000012 */
[C---:B------:R-:W-:Y:S01]  /*0a00*/  DFMA R34, R26.reuse, UR22, R34 ;  /* 0x000000161a227c2b */ /* 0x040fe20008000022 */
[----:B------:R-:W2:Y:S01]  /*0a10*/  LDCU.128 UR40, c[0x3][0x1b0] ;  /* 0x00c03600ff2877ac */ /* 0x000ea20008000c00 */
[----:B------:R-:W-:Y:S02]  /*0a20*/  DFMA R38, R26, UR30, R38 ;  /* 0x0000001e1a267c2b */ /* 0x000fe40008000026 */
[C---:B0-----:R-:W-:Y:S01]  /*0a30*/  DFMA R32, R22.reuse, UR4, R32 ;  /* 0x0000000416207c2b */ /* 0x041fe20008000020 */
[----:B------:R-:W0:Y:S01]  /*0a40*/  LDCU.128 UR36, c[0x3][0x1f0] ;  /* 0x00c03e00ff2477ac */ /* 0x000e220008000c00 */
[----:B-1----:R-:W-:-:S02]  /*0a50*/  DFMA R16, R22, UR16, R16 ;  /* 0x0000001016107c2b */ /* 0x002fc40008000010 */
[C---:B---3--:R-:W-:Y:S01]  /*0a60*/  DFMA R8, R22.reuse, UR56, R8 ;  /* 0x0000003816087c2b */ /* 0x048fe20008000008 */
[----:B------:R-:W1:Y:S01]  /*0a70*/  LDCU.128 UR52, c[0x3][0x230] ;  /* 0x00c04600ff3477ac */ /* 0x000e620008000c00 */
[C---:B----4-:R-:W-:Y:S02]  /*0a80*/  DFMA R12, R22.reuse, UR32, R12 ;  /* 0x00000020160c7c2b */ /* 0x050fe4000800000c */
[----:B--2---:R-:W-:Y:S01]  /*0a90*/  DFMA R10, R22, UR48, R10 ;  /* 0x00000030160a7c2b */ /* 0x004fe2000800000a */
[----:B------:R-:W2:Y:S01]  /*0aa0*/  LDCU.128 UR12, c[0x3][0x270] ;  /* 0x00c04e00ff0c77ac */ /* 0x000ea20008000c00 */
[----:B------:R-:W-:Y:S02]  /*0ab0*/  DFMA R32, R14, UR6, R32 ;  /* 0x000000060e207c2b */ /* 0x000fe40008000020 */
        /* <DEDUP_REMOVED lines=9> */
[C---:B------:R-:W-:Y:S01]  /*0b50*/  DFMA R6, R14.reuse, UR46, R6 ;  /* 0x0000002e0e067c2b */ /* 0x040fe20008000006 */
[----:B------:R-:W-:Y:S01]  /*0b60*/  IMAD R23, R45, 0x8, R2 ;  /* 0x000000082d177824 */ /* 0x000fe200078e0202 */
[C---:B------:R-:W-:Y:S02]  /*0b70*/  DFMA R20, R14.reuse, UR42, R20 ;  /* 0x0000002a0e147c2b */ /* 0x040fe40008000014 */
[C---:B------:R-:W-:Y:S02]  /*0b80*/  DFMA R18, R14.reuse, UR38, R18 ;  /* 0x000000260e127c2b */ /* 0x040fe40008000012 */
[C---:B------:R-:W-:Y:S01]  /*0b90*/  DFMA R34, R14.reuse, UR54, R34 ;  /* 0x000000360e227c2b */ /* 0x040fe20008000022 */
[----:B------:R0:W-:Y:S01]  /*0ba0*/  STS.64 [R23], R32 ;  /* 0x0000002017007388 */ /* 0x0001e20000000a00 */
        /* <DEDUP_REMOVED lines=10> */
.L_x_1156:
[----:B------:R-:W-:Y:S05]  /*0c50*/  BSYNC.RECONVERGENT B0 ;  /* 0x0000000000007941 */ /* 0x000fea0003800200 */
.L_x_1155:
[----:B------:R-:W-:Y:S01]  /*0c60*/  BAR.SYNC.DEFER_BLOCKING 0x0 ;  /* 0x0000000000007b1d */ /* 0x000fe20000010000 */
[----:B------:R-:W-:-:S05]  /*0c70*/  LEA R45, R45, R0, 0x3 ;  /* 0x000000002d2d7211 */ /* 0x000fca00078e18ff */
        /* <DEDUP_REMOVED lines=10> */
[----:B------:R-:W-:Y:S01]  /*0d20*/  LDS.64 R26, [R45+0x230] ;  /* 0x000230002d1a7984 */ /* 0x000fe20000000a00 */
[----:B------:R-:W4:Y:S01]  /*0d30*/  LDCU.128 UR52, c[0x3][0xc0] ;  /* 0x00c01800ff3477ac */ /* 0x000f220008000c00 */
[----:B------:R-:W1:Y:S01]  /*0d40*/  LDCU.128 UR56, c[0x3][0x100] ;  /* 0x00c02000ff3877ac */ /* 0x000e620008000c00 */
[----:B--2---:R-:W-:Y:S01]  /*0d50*/  UMOV UR66, UR6 ;  /* 0x0000000600427c82 */ /* 0x004fe20008000000 */
[----:B------:R-:W-:Y:S01]  /*0d60*/  UMOV UR67, UR7 ;  /* 0x0000000700437c82 */ /* 0x000fe20008000000 */
[----:B------:R-:W-:Y:S01]  /*0d70*/  UMOV UR64, UR4 ;  /* 0x0000000400407c82 */ /* 0x000fe20008000000 */
[----:B------:R-:W-:Y:S01]  /*0d80*/  UMOV UR65, UR5 ;  /* 0x0000000500417c82 */ /* 0x000fe20008000000 */
[----:B------:R-:W2:Y:S01]  /*0d90*/  LDCU.128 UR60, c[0x3][0x140] ;  /* 0x00c02800ff3c77ac */ /* 0x000ea20008000c00 */
[----:B------:R-:W2:Y:S01]  /*0da0*/  LDCU.128 UR16, c[0x3][0x180] ;  /* 0x00c03000ff1077ac */ /* 0x000ea20008000c00 */
[----:B------:R-:W2:Y:S01]  /*0db0*/  LDCU.128 UR12, c[0x3][0x1c0] ;  /* 0x00c03800ff0c77ac */ /* 0x000ea20008000c00 */
[C---:B0-----:R-:W-:Y:S01]  /*0dc0*/  DFMA R32, R6.reuse, UR8, RZ ;  /* 0x0000000806207c2b */ /* 0x041fe200080000ff */
[----:B------:R-:W0:Y:S01]  /*0dd0*/  LDCU.128 UR4, c[0x3][0x200] ;  /* 0x00c04000ff0477ac */ /* 0x000e220008000c00 */
[----:B----4-:R-:W-:-:S02]  /*0de0*/  DFMA R34, R6, UR44, RZ ;  /* 0x0000002c06227c2b */ /* 0x010fc400080000ff */
[C---:B------:R-:W-:Y:S01]  /*0df0*/  DFMA R28, R6.reuse, UR48, RZ ;  /* 0x00000030061c7c2b */ /* 0x040fe200080000ff */
[----:B------:R-:W4:Y:S01]  /*0e00*/  LDCU.128 UR28, c[0x3][0x50] ;  /* 0x00c00a00ff1c77ac */ /* 0x000f220008000c00 */
[----:B------:R-:W-:Y:S02]  /*0e10*/  DFMA R10, R6, UR52, RZ ;  /* 0x00000034060a7c2b */ /* 0x000fe400080000ff */
[----:B-1----:R-:W-:Y:S01]  /*0e20*/  DFMA R32, R12, UR10, R32 ;  /* 0x0000000a0c207c2b */ /* 0x002fe20008000020 */
[----:B------:R-:W1:Y:S01]  /*0e30*/  LDCU.128 UR8, c[0x3][0x240] ;  /* 0x00c04800ff0877ac */ /* 0x000e620008000c00 */
[C---:B------:R-:W-:Y:S02]  /*0e40*/  DFMA R14, R6.reuse, UR56, RZ ;  /* 0x00000038060e7c2b */ /* 0x040fe400080000ff */
[C---:B--2---:R-:W-:Y:S01]  /*0e50*/  DFMA R16, R6.reuse, UR60, RZ ;  /* 0x0000003c06107c2b */ /* 0x044fe200080000ff */
[----:B------:R-:W2:Y:S01]  /*0e60*/  LDCU.128 UR40, c[0x3][0x90] ;  /* 0x00c01200ff2877ac */ /* 0x000ea20008000c00 */
[----:B------:R-:W-:-:S02]  /*0e70*/  DFMA R18, R6, UR16, RZ ;  /* 0x0000001006127c2b */ /* 0x000fc400080000ff */
[----:B------:R-:W-:Y:S01]  /*0e80*/  DFMA R20, R6, UR12, RZ ;  /* 0x0000000c06147c2b */ /* 0x000fe200080000ff */
[----:B------:R-:W-:Y:S01]  /*0e90*/  UMOV UR16, UR66 ;  /* 0x0000004200107c82 */ /* 0x000fe20008000000 */
[----:B------:R-:W-:Y:S01]  /*0ea0*/  DFMA R34, R12, UR46, R34 ;  /* 0x0000002e0c227c2b */ /* 0x000fe20008000022 */
[----:B------:R-:W2:Y:S01]  /*0eb0*/  LDCU.128 UR44, c[0x3][0xd0] ;  /* 0x00c01a00ff2c77ac */ /* 0x000ea20008000c00 */
[----:B0-----:R-:W-:Y:S02]  /*0ec0*/  DFMA R22, R6, UR4, RZ ;  /* 0x0000000406167c2b */ /* 0x001fe400080000ff */
[C---:B------:R-:W-:Y:S01]  /*0ed0*/  DFMA R28, R12.reuse, UR50, R28 ;  /* 0x000000320c1c7c2b */ /* 0x040fe2000800001c */
[----:B------:R-:W0:Y:S01]  /*0ee0*/  LDCU.128 UR48, c[0x3][0x110] ;  /* 0x00c02200ff3077ac */ /* 0x000e220008000c00 */
[C---:B------:R-:W-:Y:S02]  /*0ef0*/  DFMA R10, R12.reuse, UR54, R10 ;  /* 0x000000360c0a7c2b */ /* 0x040fe4000800000a */
[----:B------:R-:W-:Y:S01]  /*0f00*/  DFMA R14, R12, UR58, R14 ;  /* 0x0000003a0c0e7c2b */ /* 0x000fe2000800000e */
[----:B------:R-:W-:Y:S01]  /*0f10*/  UMOV UR17, UR67 ;  /* 0x0000004300117c82 */ /* 0x000fe20008000000 */
[----:B-1----:R-:W-:Y:S01]  /*0f20*/  DFMA R8, R6, UR8, RZ ;  /* 0x0000000806087c2b */ /* 0x002fe200080000ff */
[----:B------:R-:W-:Y:S01]  /*0f30*/  UMOV UR12, UR64 ;  /* 0x00000040000c7c82 */ /* 0x000fe20008000000 */
[----:B------:R-:W1:Y:S01]  /*0f40*/  LDS.64 R6, [R45+0x140] ;  /* 0x000140002d067984 */ /* 0x000e620000000a00 */
[----:B------:R-:W-:Y:S01]  /*0f50*/  UMOV UR13, UR65 ;  /* 0x00000041000d7c82 */ /* 0x000fe20008000000 */
        /* <DEDUP_REMOVED lines=8> */
[----:B------:R-:W1:Y:S01]  /*0fe0*/  LDS.64 R8, [R45+0x190] ;  /* 0x000190002d087984 */ /* 0x000e620000000a00 */
[C---:B---3--:R-:W-:Y:S01]  /*0ff0*/  DFMA R32, R36.reuse, UR12, R32 ;  /* 0x0000000c24207c2b */ /* 0x048fe20008000020 */
[----:B------:R-:W3:Y:S01]  /*1000*/  LDCU.128 UR64, c[0x3][0x210] ;  /* 0x00c04200ff4077ac */ /* 0x000ee20008000c00 */
[C---:B----4-:R-:W-:Y:S02]  /*1010*/  DFMA R34, R36.reuse, UR28, R34 ;  /* 0x0000001c24227c2b */ /* 0x050fe40008000022 */
[C---:B--2---:R-:W-:Y:S01]  /*1020*/  DFMA R28, R36.reuse, UR40, R28 ;  /* 0x00000028241c7c2b */ /* 0x044fe2000800001c */
[----:B------:R-:W2:Y:S01]  /*1030*/  LDCU.128 UR68, c[0x3][0x250] ;  /* 0x00c04a00ff4477ac */ /* 0x000ea20008000c00 */
[----:B------:R-:W-:-:S02]  /*1040*/  DFMA R10, R36, UR44, R10 ;  /* 0x0000002c240a7c2b */ /* 0x000fc4000800000a */
[C---:B0-----:R-:W-:Y:S01]  /*1050*/  DFMA R14, R36.reuse, UR48, R14 ;  /* 0x00000030240e7c2b */ /* 0x041fe2000800000e */
[----:B------:R-:W1:Y:S01]  /*1060*/  LDCU.128 UR20, c[0x3][0x20] ;  /* 0x00c00400ff1477ac */ /* 0x000e620008000c00 */
[C---:B------:R-:W-:Y:S02]  /*1070*/  DFMA R16, R36.reuse, UR52, R16 ;  /* 0x0000003424107c2b */ /* 0x040fe40008000010 */
[----:B------:R-:W-:Y:S01]  /*1080*/  DFMA R18, R36, UR56, R18 ;  /* 0x0000003824127c2b */ /* 0x000fe20008000012 */
[----:B------:R-:W0:Y:S01]  /*1090*/  LDCU.128 UR32, c[0x3][0x60] ;  /* 0x00c00c00ff2077ac */ /* 0x000e220008000c00 */
[----:B------:R-:W-:Y:S02]  /*10a0*/  DFMA R34, R30, UR30, R34 ;  /* 0x0000001e1e227c2b */ /* 0x000fe40008000022 */
[C---:B------:R-:W-:Y:S01]  /*10b0*/  DFMA R20, R36.reuse, UR60, R20 ;  /* 0x0000003c24147c2b */ /* 0x040fe20008000014 */
[----:B------:R-:W-:Y:S01]  /*10c0*/  UMOV UR28, UR16 ;  /* 0x00000010001c7c82 */ /* 0x000fe20008000000 */
[----:B------:R-:W-:Y:S01]  /*10d0*/  UMOV UR29, UR17 ;  /* 0x00000011001d7c82 */ /* 0x000fe20008000000 */
[----:B---3--:R-:W-:Y:S01]  /*10e0*/  DFMA R22, R36, UR64, R22 ;  /* 0x0000004024167c2b */ /* 0x008fe20008000016 */
[----:B------:R-:W3:Y:S01]  /*10f0*/  LDCU.128 UR72, c[0x3][0xa0] ;  /* 0x00c01400ff4877ac */ /* 0x000ee20008000c00 */
[----:B------:R-:W-:-:S02]  /*1100*/  DFMA R32, R30, UR28, R32 ;  /* 0x0000001c1e207c2b */ /* 0x000fc40008000020 */
[----:B--2---:R-:W-:Y:S01]  /*1110*/  DFMA R36, R36, UR68, R12 ;  /* 0x0000004424247c2b */ /* 0x004fe2000800000c */
[----:B------:R-:W2:Y:S01]  /*1120*/  LDCU.128 UR8, c[0x3][0xe0] ;  /* 0x00c01c00ff0877ac */ /* 0x000ea20008000c00 */
[----:B------:R-:W4:Y:S01]  /*1130*/  LDS.64 R12, [R45+0x1e0] ;  /* 0x0001e0002d0c7984 */ /* 0x000f220000000a00 */
[C---:B------:R-:W-:Y:S02]  /*1140*/  DFMA R28, R30.reuse, UR42, R28 ;  /* 0x0000002a1e1c7c2b */ /* 0x040fe4000800001c */
[C---:B------:R-:W-:Y:S01]  /*1150*/  DFMA R10, R30.reuse, UR46, R10 ;  /* 0x0000002e1e0a7c2b */ /* 0x040fe2000800000a */
[----:B------:R-:W2:Y:S01]  /*1160*/  LDCU.128 UR12, c[0x3][0x120] ;  /* 0x00c02400ff0c77ac */ /* 0x000ea20008000c00 */
[----:B------:R-:W-:Y:S02]  /*1170*/  DFMA R14, R30, UR50, R14 ;  /* 0x000000321e0e7c2b */ /* 0x000fe4000800000e */
[C---:B-1----:R-:W-:Y:S01]  /*1180*/  DFMA R32, R6.reuse, UR20, R32 ;  /* 0x0000001406207c2b */ /* 0x042fe20008000020 */
[----:B------:R-:W1:Y:S01]  /*1190*/  LDCU.128 UR16, c[0x3][0x160] ;  /* 0x00c02c00ff1077ac */ /* 0x000e620008000c00 */
[----:B0-----:R-:W-:-:S02]  /*11a0*/  DFMA R34, R6, UR32, R34 ;  /* 0x0000002006227c2b */ /* 0x001fc40008000022 */
[C---:B------:R-:W-:Y:S01]  /*11b0*/  DFMA R16, R30.reuse, UR54, R16 ;  /* 0x000000361e107c2b */ /* 0x040fe20008000010 */
[----:B------:R-:W0:Y:S01]  /*11c0*/  LDCU.128 UR28, c[0x3][0x1a0] ;  /* 0x00c03400ff1c77ac */ /* 0x000e220008000c00 */
[C---:B------:R-:W-:Y:S02]  /*11d0*/  DFMA R18, R30.reuse, UR58, R18 ;  /* 0x0000003a1e127c2b */ /* 0x040fe40008000012 */
[C---:B------:R-:W-:Y:S01]  /*11e0*/  DFMA R20, R30.reuse, UR62, R20 ;  /* 0x0000003e1e147c2b */ /* 0x040fe20008000014 */
[----:B------:R-:W0:Y:S01]  /*11f0*/  LDCU.128 UR40, c[0x3][0x1e0] ;  /* 0x00c03c00ff2877ac */ /* 0x000e220008000c00 */
[C---:B------:R-:W-:Y:S02]  /*1200*/  DFMA R22, R30.reuse, UR66, R22 ;  /* 0x000000421e167c2b */ /* 0x040fe40008000016 */
[----:B------:R-:W-:Y:S01]  /*1210*/  DFMA R30, R30, UR70, R36 ;  /* 0x000000461e1e7c2b */ /* 0x000fe20008000024 */
[----:B------:R-:W4:Y:S01]  /*1220*/  LDCU.128 UR44, c[0x3][0x220] ;  /* 0x00c04400ff2c77ac */ /* 0x000f220008000c00 */
[----:B------:R-:W-:-:S02]  /*1230*/  DFMA R32, R8, UR22, R32 ;  /* 0x0000001608207c2b */ /* 0x000fc40008000020 */
[----:B------:R-:W-:Y:S01]  /*1240*/  DFMA R34, R8, UR34, R34 ;  /* 0x0000002208227c2b */ /* 0x000fe20008000022 */
[----:B------:R-:W4:Y:S01]  /*1250*/  LDCU.128 UR48, c[0x3][0x260] ;  /* 0x00c04c00ff3077ac */ /* 0x000f220008000c00 */
[C---:B---3--:R-:W-:Y:S02]  /*1260*/  DFMA R28, R6.reuse, UR72, R28 ;  /* 0x00000048061c7c2b */ /* 0x048fe4000800001c */
[C---:B--2---:R-:W-:Y:S01]  /*1270*/  DFMA R10, R6.reuse, UR8, R10 ;  /* 0x00000008060a7c2b */ /* 0x044fe2000800000a */
[----:B------:R-:W2:Y:S01]  /*1280*/  LDCU.128 UR24, c[0x3][0x30] ;  /* 0x00c00600ff1877ac */ /* 0x000ea20008000c00 */
[C---:B------:R-:W-:Y:S02]  /*1290*/  DFMA R14, R6.reuse, UR12, R14 ;  /* 0x0000000c060e7c2b */ /* 0x040fe4000800000e */
[C---:B-1----:R-:W-:Y:S01]  /*12a0*/  DFMA R16, R6.reuse, UR16, R16 ;  /* 0x0000001006107c2b */ /* 0x042fe20008000010 */
[----:B------:R-:W1:Y:S01]  /*12b0*/  LDCU.128 UR36, c[0x3][0x70] ;  /* 0x00c00e00ff2477ac */ /* 0x000e620008000c00 */
[----:B0-----:R-:W-:-:S02]  /*12c0*/  DFMA R18, R6, UR28, R18 ;  /* 0x0000001c06127c2b */ /* 0x001fc40008000012 */
[----:B------:R-:W-:Y:S01]  /*12d0*/  DFMA R20, R6, UR40, R20 ;  /* 0x0000002806147c2b */ /* 0x000fe20008000014 */
[----:B------:R-:W0:Y:S01]  /*12e0*/  LDCU.128 UR4, c[0x3][0xb0] ;  /* 0x00c01600ff0477ac */ /* 0x000e220008000c00 */
[----:B------:R-:W-:Y:S02]  /*12f0*/  DFMA R28, R8, UR74, R28 ;  /* 0x0000004a081c7c2b */ /* 0x000fe4000800001c */
        /* <DEDUP_REMOVED lines=14> */
[----:B--2---:R-:W-:-:S02]  /*13e0*/  DFMA R32, R12, UR24, R32 ;  /* 0x000000180c207c2b */ /* 0x004fc40008000020 */
[C---:B-1----:R-:W-:Y:S01]  /*13f0*/  DFMA R34, R12.reuse, UR36, R34 ;  /* 0x000000240c227c2b */ /* 0x042fe20008000022 */
[----:B------:R-:W1:Y:S01]  /*1400*/  LDCU.128 UR20, c[0x3][0x230] ;  /* 0x00c04600ff1477ac */ /* 0x000e620008000c00 */
[C---:B0-----:R-:W-:Y:S02]  /*1410*/  DFMA R28, R12.reuse, UR4, R28 ;  /* 0x000000040c1c7c2b */ /* 0x041fe4000800001c */
[C---:B---3--:R-:W-:Y:S01]  /*1420*/  DFMA R10, R12.reuse, UR52, R10 ;  /* 0x000000340c0a7c2b */ /* 0x048fe2000800000a */
[----:B------:R-:W0:Y:S01]  /*1430*/  LDCU.128 UR32, c[0x3][0x270] ;  /* 0x00c04e00ff2077ac */ /* 0x000e220008000c00 */
[C---:B----4-:R-:W-:Y:S02]  /*1440*/  DFMA R14, R12.reuse, UR68, R14 ;  /* 0x000000440c0e7c2b */ /* 0x050fe4000800000e */
[----:B------:R-:W-:Y:S02]  /*1450*/  DFMA R16, R12, UR64, R16 ;  /* 0x000000400c107c2b */ /* 0x000fe40008000010 */
[----:B------:R-:W-:-:S02]  /*1460*/  DFMA R32, R26, UR26, R32 ;  /* 0x0000001a1a207c2b */ /* 0x000fc40008000020 */
[----:B------:R-:W-:Y:S02]  /*1470*/  DFMA R18, R12, UR60, R18 ;  /* 0x0000003c0c127c2b */ /* 0x000fe40008000012 */
[----:B------:R-:W-:Y:S02]  /*1480*/  DFMA R34, R26, UR38, R34 ;  /* 0x000000261a227c2b */ /* 0x000fe40008000022 */
[----:B------:R-:W-:Y:S01]  /*1490*/  DFMA R20, R12, UR56, R20 ;  /* 0x000000380c147c2b */ /* 0x000fe20008000014 */
[----:B------:R2:W-:Y:S01]  /*14a0*/  STS.64 [R45], R32 ;  /* 0x000000202d007388 */ /* 0x0005e20000000a00 */
[----:B------:R-:W-:Y:S02]  /*14b0*/  DFMA R28, R26, UR6, R28 ;  /* 0x000000061a1c7c2b */ /* 0x000fe4000800001c */
[----:B-1----:R-:W-:Y:S01]  /*14c0*/  DFMA R22, R12, UR20, R22 ;  /* 0x000000140c167c2b */ /* 0x002fe20008000016 */
[----:B------:R2:W-:Y:S01]  /*14d0*/  STS.64 [R45+0x50], R34 ;  /* 0x000050222d007388 */ /* 0x0005e20000000a00 */
[----:B------:R-:W-:-:S02]  /*14e0*/  DFMA R10, R26, UR54, R10 ;  /* 0x000000361a0a7c2b */ /* 0x000fc4000800000a */
[----:B0-----:R-:W-:Y:S01]  /*14f0*/  DFMA R30, R12, UR32, R30 ;  /* 0x000000200c1e7c2b */ /* 0x001fe2000800001e */
        /* <DEDUP_REMOVED lines=13> */
[----:B------:R2:W-:Y:S02]  /*15d0*/  STS.64 [R45+0x2d0], R30 ;  /* 0x0002d01e2d007388 */ /* 0x0005e40000000a00 */
.L_x_1158:
[----:B------:R-:W-:Y:S05]  /*15e0*/  BSYNC.RECONVERGENT B0 ;  /* 0x0000000000007941 */ /* 0x000fea0003800200 */
.L_x_1157:
[----:B------:R-:W-:Y:S06]  /*15f0*/  BAR.SYNC.DEFER_BLOCKING 0x0 ;  /* 0x0000000000007b1d */ /* 0x000fec0000010000 */
[----:B------:R-:W1:Y:S01]  /*1600*/  LDCU.128 UR32, c[0x3][0x1c0] ;  /* 0x00c03800ff2077ac */ /* 0x000e620008000c00 */
[----:B------:R-:W3:Y:S01]  /*1610*/  LDCU.128 UR36, c[0x3][0x200] ;  /* 0x00c04000ff2477ac */ /* 0x000ee20008000c00 */
[----:B------:R-:W4:Y:S01]  /*1620*/  LDCU.128 UR40, c[0x3][0x240] ;  /* 0x00c04800ff2877ac */ /* 0x000f220008000c00 */
[----:B------:R-:W4:Y:S01]  /*1630*/  LDCU.128 UR8, c[0x3][URZ] ;  /* 0x00c00000ff0877ac */ /* 0x000f220008000c00 */
[----:B------:R-:W4:Y:S01]  /*1640*/  LDCU.128 UR12, c[0x3][0x40] ;  /* 0x00c00800ff0c77ac */ /* 0x000f220008000c00 */
[----:B0-2--5:R-:W0:Y:S01]  /*1650*/  LDS.128 R20, [R3] ;  /* 0x0000000003147984 */ /* 0x025e220000000c00 */
[----:B-1----:R-:W-:Y:S01]  /*1660*/  IMAD.U32 R6, RZ, RZ, UR32 ;  /* 0x00000020ff067e24 */ /* 0x002fe2000f8e00ff */
[----:B------:R-:W1:Y:S01]  /*1670*/  LDCU.128 UR16, c[0x3][0x80] ;  /* 0x00c01000ff1077ac */ /* 0x000e620008000c00 */
[----:B------:R-:W-:Y:S01]  /*1680*/  IMAD.U32 R7, RZ, RZ, UR33 ;  /* 0x00000021ff077e24 */ /* 0x000fe2000f8e00ff */
[----:B---3--:R-:W-:Y:S01]  /*1690*/  MOV R8, UR36 ;  /* 0x0000002400087c02 */ /* 0x008fe20008000f00 */
[----:B------:R-:W-:Y:S01]  /*16a0*/  IMAD.U32 R9, RZ, RZ, UR37 ;  /* 0x00000025ff097e24 */ /* 0x000fe2000f8e00ff */
[----:B------:R-:W2:Y:S01]  /*16b0*/  LDCU.128 UR20, c[0x3][0xc0] ;  /* 0x00c01800ff1477ac */ /* 0x000ea20008000c00 */
[----:B----4-:R-:W-:Y:S01]  /*16c0*/  IMAD.U32 R10, RZ, RZ, UR40 ;  /* 0x00000028ff0a7e24 */ /* 0x010fe2000f8e00ff */
[----:B------:R-:W-:Y:S01]  /*16d0*/  MOV R11, UR41 ;  /* 0x00000029000b7c02 */ /* 0x000fe20008000f00 */
[----:B------:R-:W3:Y:S01]  /*16e0*/  LDCU.128 UR24, c[0x3][0x100] ;  /* 0x00c02000ff1877ac */ /* 0x000ee20008000c00 */
[----:B------:R-:W-:Y:S01]  /*16f0*/  IMAD.U32 R12, RZ, RZ, UR10 ;  /* 0x0000000aff0c7e24 */ /* 0x000fe2000f8e00ff */
[----:B------:R-:W4:Y:S01]  /*1700*/  LDCU.128 UR28, c[0x3][0x140] ;  /* 0x00c02800ff1c77ac */ /* 0x000f220008000c00 */
[----:B------:R-:W-:Y:S01]  /*1710*/  IMAD.U32 R13, RZ, RZ, UR11 ;  /* 0x0000000bff0d7e24 */ /* 0x000fe2000f8e00ff */
[----:B------:R-:W-:Y:S01]  /*1720*/  MOV R14, UR14 ;  /* 0x0000000e000e7c02 */ /* 0x000fe20008000f00 */
[----:B------:R-:W-:Y:S01]  /*1730*/  IMAD.U32 R15, RZ, RZ, UR15 ;  /* 0x0000000fff0f7e24 */ /* 0x000fe2000f8e00ff */
[----:B------:R-:W4:Y:S01]  /*1740*/  LDCU.128 UR4, c[0x3][0x180] ;  /* 0x00c03000ff0477ac */ /* 0x000f220008000c00 */
[----:B-1----:R-:W-:Y:S01]  /*1750*/  IMAD.U32 R16, RZ, RZ, UR18 ;  /* 0x00000012ff107e24 */ /* 0x002fe2000f8e00ff */
[----:B------:R-:W-:Y:S01]  /*1760*/  MOV R17, UR19 ;  /* 0x0000001300117c02 */ /* 0x000fe20008000f00 */
[----:B------:R-:W1:Y:S01]  /*1770*/  LDCU.128 UR44, c[0x3][0xd0] ;  /* 0x00c01a00ff2c77ac */ /* 0x000e620008000c00 */
[----:B--2---:R-:W-:-:S02]  /*1780*/  IMAD.U32 R18, RZ, RZ, UR22 ;  /* 0x00000016ff127e24 */ /* 0x004fc4000f8e00ff */
[----:B------:R-:W-:Y:S01]  /*1790*/  IMAD.U32 R19, RZ, RZ, UR23 ;  /* 0x00000017ff137e24 */ /* 0x000fe2000f8e00ff */
[----:B------:R-:W2:Y:S01]  /*17a0*/  LDCU.128 UR48, c[0x3][0x110] ;  /* 0x00c02200ff3077ac */ /* 0x000ea20008000c00 */
[----:B------:R-:W2:Y:S01]  /*17b0*/  LDCU.128 UR52, c[0x3][0x150] ;  /* 0x00c02a00ff3477ac */ /* 0x000ea20008000c00 */
[----:B------:R-:W2:Y:S01]  /*17c0*/  LDCU.128 UR56, c[0x3][0x190] ;  /* 0x00c03200ff3877ac */ /* 0x000ea20008000c00 */
[----:B------:R-:W2:Y:S01]  /*17d0*/  LDCU.128 UR60, c[0x3][0x1d0] ;  /* 0x00c03a00ff3c77ac */ /* 0x000ea20008000c00 */
[C---:B0-----:R-:W-:Y:S02]  /*17e0*/  DFMA R38, R20.reuse, R6, RZ ;  /* 0x000000061426722b */ /* 0x041fe400000000ff */
[C---:B------:R-:W-:Y:S01]  /*17f0*/  DFMA R48, R20.reuse, R8, RZ ;  /* 0x000000081430722b */ /* 0x040fe200000000ff */
[----:B------:R-:W0:Y:S01]  /*1800*/  LDCU.128 UR64, c[0x3][0x210] ;  /* 0x00c04200ff4077ac */ /* 0x000e220008000c00 */
[C---:B------:R-:W-:Y:S02]  /*1810*/  DFMA R46, R20.reuse, R10, RZ ;  /* 0x0000000a142e722b */ /* 0x040fe400000000ff */
[C---:B------:R-:W-:Y:S01]  /*1820*/  DFMA R44, R20.reuse, UR8, RZ ;  /* 0x00000008142c7c2b */ /* 0x040fe200080000ff */
[----:B------:R-:W0:Y:S01]  /*1830*/  LDCU.128 UR68, c[0x3][0x250] ;  /* 0x00c04a00ff4477ac */ /* 0x000e220008000c00 */
[----:B------:R-:W-:-:S02]  /*1840*/  DFMA R26, R20, UR12, RZ ;  /* 0x0000000c141a7c2b */ /* 0x000fc400080000ff */
[C---:B------:R-:W-:Y:S01]  /*1850*/  DFMA R28, R20.reuse, UR16, RZ ;  /* 0x00000010141c7c2b */ /* 0x040fe200080000ff */
[----:B------:R-:W0:Y:S01]  /*1860*/  LDCU.64 UR10, c[0x3][0x188] ;  /* 0x00c03100ff0a77ac */ /* 0x000e220008000a00 */
[C---:B------:R-:W-:Y:S02]  /*1870*/  DFMA R30, R20.reuse, UR20, RZ ;  /* 0x00000014141e7c2b */ /* 0x040fe400080000ff */
[C---:B---3--:R-:W-:Y:S01]  /*1880*/  DFMA R32, R20.reuse, UR24, RZ ;  /* 0x0000001814207c2b */ /* 0x048fe200080000ff */
[----:B------:R-:W3:Y:S01]  /*1890*/  LDCU.64 UR14, c[0x3][0x1c8] ;  /* 0x00c03900ff0e77ac */ /* 0x000ee20008000a00 */
[C---:B----4-:R-:W-:Y:S02]  /*18a0*/  DFMA R34, R20.reuse, UR28, RZ ;  /* 0x0000001c14227c2b */ /* 0x050fe400080000ff */
[----:B------:R-:W-:Y:S02]  /*18b0*/  DFMA R36, R20, UR4, RZ ;  /* 0x0000000414247c2b */ /* 0x000fe400080000ff */
[C---:B------:R-:W-:Y:S01]  /*18c0*/  DFMA R38, R22.reuse, UR34, R38 ;  /* 0x0000002216267c2b */ /* 0x040fe20008000026 */
[----:B------:R-:W4:Y:S01]  /*18d0*/  LDCU.128 UR32, c[0x3][0x10] ;  /* 0x00c00200ff2077ac */ /* 0x000f220008000c00 */
[----:B------:R-:W-:-:S02]  /*18e0*/  DFMA R48, R22, UR38, R48 ;  /* 0x0000002616307c2b */ /* 0x000fc40008000030 */
[----:B------:R-:W-:Y:S01]  /*18f0*/  DFMA R46, R22, UR42, R46 ;  /* 0x0000002a162e7c2b */ /* 0x000fe2000800002e */
[----:B------:R-:W1:Y:S01]  /*1900*/  LDCU.128 UR36, c[0x3][0x50] ;  /* 0x00c00a00ff2477ac */ /* 0x000e620008000c00 */
[-C--:B------:R-:W-:Y:S02]  /*1910*/  DFMA R44, R12, R22.reuse, R44 ;  /* 0x000000160c2c722b */ /* 0x080fe4000000002c */
[-C--:B------:R-:W-:Y:S01]  /*1920*/  DFMA R26, R14, R22.reuse, R26 ;  /* 0x000000160e1a722b */ /* 0x080fe2000000001a */
[----:B------:R-:W2:Y:S01]  /*1930*/  LDCU.128 UR40, c[0x3][0x90] ;  /* 0x00c01200ff2877ac */ /* 0x000ea20008000c00 */
[----:B------:R-:W-:Y:S02]  /*1940*/  DFMA R28, R16, R22, R28 ;  /* 0x00000016101c722b */ /* 0x000fe4000000001c */
[C---:B------:R-:W-:Y:S02]  /*1950*/  DFMA R32, R22.reuse, UR26, R32 ;  /* 0x0000001a16207c2b */ /* 0x040fe40008000020 */
[----:B------:R-:W-:-:S02]  /*1960*/  DFMA R34, R22, UR30, R34 ;  /* 0x0000001e16227c2b */ /* 0x000fc40008000022 */
[----:B------:R-:W-:Y:S01]  /*1970*/  DFMA R36, R22, UR6, R36 ;  /* 0x0000000616247c2b */ /* 0x000fe20008000024 */
[----:B------:R-:W3:Y:S01]  /*1980*/  LDCU.64 UR6, c[0x3][0x148] ;  /* 0x00c02900ff0677ac */ /* 0x000ee20008000a00 */
[----:B------:R-:W-:Y:S01]  /*1990*/  DFMA R30, R18, R22, R30 ;  /* 0x00000016121e722b */ /* 0x000fe2000000001e */
[----:B------:R-:W4:Y:S02]  /*19a0*/  LDS.128 R20, [R3+0x10] ;  /* 0x0000100003147984 */ /* 0x000f240000000c00 */
[C---:B----4-:R-:W-:Y:S02]  /*19b0*/  DFMA R44, R20.reuse, UR32, R44 ;  /* 0x00000020142c7c2b */ /* 0x050fe4000800002c */
[C---:B-1----:R-:W-:Y:S02]  /*19c0*/  DFMA R26, R20.reuse, UR36, R26 ;  /* 0x00000024141a7c2b */ /* 0x042fe4000800001a */
[C---:B--2---:R-:W-:Y:S02]  /*19d0*/  DFMA R28, R20.reuse, UR40, R28 ;  /* 0x00000028141c7c2b */ /* 0x044fe4000800001c */
[----:B------:R-:W-:-:S02]  /*19e0*/  DFMA R30, R20, UR44, R30 ;  /* 0x0000002c141e7c2b */ /* 0x000fc4000800001e */
[C---:B------:R-:W-:Y:S02]  /*19f0*/  DFMA R32, R20.reuse, UR48, R32 ;  /* 0x0000003014207c2b */ /* 0x040fe40008000020 */
[C---:B------:R-:W-:Y:S02]  /*1a00*/  DFMA R34, R20.reuse, UR52, R34 ;  /* 0x0000003414227c2b */ /* 0x040fe40008000022 */
[C---:B------:R-:W-:Y:S02]  /*1a10*/  DFMA R36, R20.reuse, UR56, R36 ;  /* 0x0000003814247c2b */ /* 0x040fe40008000024 */
[C---:B------:R-:W-:Y:S02]  /*1a20*/  DFMA R38, R20.reuse, UR60, R38 ;  /* 0x0000003c14267c2b */ /* 0x040fe40008000026 */
[C---:B0-----:R-:W-:Y:S02]  /*1a30*/  DFMA R48, R20.reuse, UR64, R48 ;  /* 0x0000004014307c2b */ /* 0x041fe40008000030 */
        /* <DEDUP_REMOVED lines=8> */
[----:B------:R-:W2:Y:S01]  /*1ac0*/  LDCU.128 UR40, c[0x3][0xa0] ;  /* 0x00c01400ff2877ac */ /* 0x000ea20008000c00 */
[----:B------:R-:W-:-:S02]  /*1ad0*/  DFMA R34, R22, UR54, R34 ;  /* 0x0000003616227c2b */ /* 0x000fc40008000022 */
        /* <DEDUP_REMOVED lines=14> */
[C---:B--2---:R-:W-:Y:S02]  /*1bc0*/  DFMA R28, R20.reuse, UR40, R28 ;  /* 0x00000028141c7c2b */ /* 0x044fe4000800001c */
[C---:B----4-:R-:W-:Y:S02]  /*1bd0*/  DFMA R30, R20.reuse, UR44, R30 ;  /* 0x0000002c141e7c2b */ /* 0x050fe4000800001e */
[C---:B---3--:R-:W-:Y:S02]  /*1be0*/  DFMA R32, R20.reuse, UR48, R32 ;  /* 0x0000003014207c2b */ /* 0x048fe40008000020 */
        /* <DEDUP_REMOVED lines=28> */
[C---:B--2---:R-:W-:Y:S02]  /*1db0*/  DFMA R28, R20.reuse, UR40, R28 ;  /* 0x00000028141c7c2b */ /* 0x044fe4000800001c */
[C---:B---3--:R-:W-:Y:S02]  /*1dc0*/  DFMA R30, R20.reuse, UR44, R30 ;  /* 0x0000002c141e7c2b */ /* 0x048fe4000800001e */
[C---:B----4-:R-:W-:Y:S02]  /*1dd0*/  DFMA R32, R20.reuse, UR48, R32 ;  /* 0x0000003014207c2b */ /* 0x050fe40008000020 */
        /* <DEDUP_REMOVED lines=20> */
[----:B------:R-:W-:Y:S01]  /*1f20*/  CS2R R48, SRZ ;  /* 0x0000000000307805 */ /* 0x000fe2000001ff00 */
[----:B------:R-:W-:Y:S01]  /*1f30*/  DMUL R42, R44, R42 ;  /* 0x0000002a2c2a7228 */ /* 0x000fe20000000000 */
[----:B------:R-:W-:Y:S01]  /*1f40*/  CS2R R46, SRZ ;  /* 0x00000000002e7805 */ /* 0x000fe2000001ff00 */
[----:B------:R-:W-:Y:S01]  /*1f50*/  DMUL R40, R26, R40 ;  /* 0x000000281a287228 */ /* 0x000fe20000000000 */
[----:B------:R-:W-:-:S02]  /*1f60*/  CS2R R44, SRZ ;  /* 0x00000000002c7805 */ /* 0x000fc4000001ff00 */
[----:B------:R-:W-:Y:S01]  /*1f70*/  CS2R R26, SRZ ;  /* 0x00000000001a7805 */ /* 0x000fe2000001ff00 */
[----:B------:R-:W2:Y:S01]  /*1f80*/  @!P0 LDG.E.64.CONSTANT R48, desc[UR76][R24.64+0x10] ;  /* 0x0000104c18308981 */ /* 0x000ea2000c1e9b00 */
[----:B------:R-:W0:Y:S03]  /*1f90*/  LDCU.128 UR52, c[0x3][0xa0] ;  /* 0x00c01400ff3477ac */ /* 0x000e260008000c00 */
[----:B------:R-:W3:Y:S04]  /*1fa0*/  @!P0 LDG.E.64.CONSTANT R46, desc[UR76][R24.64+0x18] ;  /* 0x0000184c182e8981 */ /* 0x000ee8000c1e9b00 */
[----:B------:R-:W4:Y:S04]  /*1fb0*/  @!P0 LDG.E.64.CONSTANT R44, desc[UR76][R24.64+0x20] ;  /* 0x0000204c182c8981 */ /* 0x000f28000c1e9b00 */
[----:B------:R-:W4:Y:S01]  /*1fc0*/  @!P0 LDG.E.64.CONSTANT R26, desc[UR76][R24.64+0x28] ;  /* 0x0000284c181a8981 */ /* 0x000f22000c1e9b00 */
[----:B--2---:R-:W-:Y:S01]  /*1fd0*/  DMUL R28, R28, R48 ;  /* 0x000000301c1c7228 */ /* 0x004fe20000000000 */
[----:B------:R-:W-:Y:S01]  /*1fe0*/  CS2R R48, SRZ ;  /* 0x0000000000307805 */ /* 0x000fe2000001ff00 */
[----:B---3--:R-:W-:Y:S01]  /*1ff0*/  DMUL R30, R30, R46 ;  /* 0x0000002e1e1e7228 */ /* 0x008fe20000000000 */
[----:B------:R-:W-:Y:S01]  /*2000*/  CS2R R46, SRZ ;  /* 0x00000000002e7805 */ /* 0x000fe2000001ff00 */
[----:B----4-:R-:W-:-:S03]  /*2010*/  DMUL R32, R32, R44 ;  /* 0x0000002c20207228 */ /* 0x010fc60000000000 */
[----:B------:R-:W2:Y:S01]  /*2020*/  @!P0 LDG.E.64.CONSTANT R48, desc[UR76][R24.64+0x30] ;  /* 0x0000304c18308981 */ /* 0x000ea2000c1e9b00 */
[----:B------:R-:W-:Y:S01]  /*2030*/  CS2R R44, SRZ ;  /* 0x00000000002c7805 */ /* 0x000fe2000001ff00 */
[----:B------:R-:W-:Y:S02]  /*2040*/  DMUL R34, R34, R26 ;  /* 0x0000001a22227228 */ /* 0x000fe40000000000 */
[----:B------:R-:W3:Y:S01]  /*2050*/  @!P0 LDG.E.64.CONSTANT R46, desc[UR76][R24.64+0x38] ;  /* 0x0000384c182e8981 */ /* 0x000ee2000c1e9b00 */
[----:B------:R-:W-:-:S03]  /*2060*/  CS2R R26, SRZ ;  /* 0x00000000001a7805 */ /* 0x000fc6000001ff00 */
[----:B------:R-:W4:Y:S04]  /*2070*/  @!P0 LDG.E.64.CONSTANT R44, desc[UR76][R24.64+0x40] ;  /* 0x0000404c182c8981 */ /* 0x000f28000c1e9b00 */
[----:B------:R1:W2:Y:S02]  /*2080*/  @!P0 LDG.E.64.CONSTANT R26, desc[UR76][R24.64+0x48] ;  /* 0x0000484c181a8981 */ /* 0x0002a4000c1e9b00 */
[----:B-1----:R-:W-:-:S08]  /*2090*/  DFMA R24, R42, UR44, RZ ;  /* 0x0000002c2a187c2b */ /* 0x002fd000080000ff */
[----:B------:R-:W-:-:S08]  /*20a0*/  DFMA R24, R40, UR48, R24 ;  /* 0x0000003028187c2b */ /* 0x000fd00008000018 */
[----:B0-----:R-:W-:Y:S02]  /*20b0*/  DFMA R24, R28, UR52, R24 ;  /* 0x000000341c187c2b */ /* 0x001fe40008000018 */
[----:B------:R-:W-:-:S08]  /*20c0*/  DFMA R52, R42, UR8, RZ ;  /* 0x000000082a347c2b */ /* 0x000fd000080000ff */
[----:B------:R-:W-:Y:S01]  /*20d0*/  DFMA R52, R40, UR12, R52 ;  /* 0x0000000c28347c2b */ /* 0x000fe20008000034 */
[----:B------:R-:W-:Y:S01]  /*20e0*/  BSSY.RECONVERGENT B0, `(.L_x_1159) ;  /* 0x0000110000007945 */ /* 0x000fe20003800200 */
[----:B---3--:R-:W-:Y:S02]  /*20f0*/  DMUL R38, R38, R46 ;  /* 0x0000002e26267228 */ /* 0x008fe40000000000 */
[----:B----4-:R-:W-:Y:S02]  /*2100*/  DMUL R46, R20, R44 ;  /* 0x0000002c142e7228 */ /* 0x010fe40000000000 */
[----:B------:R-:W-:Y:S02]  /*2110*/  DFMA R20, R42, UR32, RZ ;  /* 0x000000202a147c2b */ /* 0x000fe400080000ff */
[----:B--2---:R-:W-:Y:S02]  /*2120*/  DMUL R44, R22, R26 ;  /* 0x0000001a162c7228 */ /* 0x004fe40000000000 */
[----:B------:R-:W-:Y:S01]  /*2130*/  DFMA R22, R42, UR34, RZ ;  /* 0x000000222a167c2b */ /* 0x000fe200080000ff */
[----:B------:R-:W0:Y:S03]  /*2140*/  LDCU.128 UR32, c[0x3][0xd0] ;  /* 0x00c01a00ff2077ac */ /* 0x000e260008000c00 */
[----:B------:R-:W-:-:S04]  /*2150*/  DFMA R20, R40, UR36, R20 ;  /* 0x0000002428147c2b */ /* 0x000fc80008000014 */
[----:B------:R-:W-:Y:S01]  /*2160*/  DFMA R22, R40, UR38, R22 ;  /* 0x0000002628167c2b */ /* 0x000fe20008000016 */
[----:B------:R-:W1:Y:S01]  /*2170*/  LDCU.128 UR36, c[0x3][0x110] ;  /* 0x00c02200ff2477ac */ /* 0x000e620008000c00 */
[----:B------:R-:W-:Y:S02]  /*2180*/  DFMA R26, R42, UR46, RZ ;  /* 0x0000002e2a1a7c2b */ /* 0x000fe400080000ff */
[C---:B------:R-:W-:Y:S01]  /*2190*/  DFMA R20, R28.reuse, UR40, R20 ;  /* 0x000000281c147c2b */ /* 0x040fe20008000014 */
[----:B------:R-:W2:Y:S03]  /*21a0*/  LDCU.128 UR44, c[0x3][0xe0] ;  /* 0x00c01c00ff2c77ac */ /* 0x000ea60008000c00 */
[----:B------:R-:W-:Y:S01]  /*21b0*/  DFMA R22, R28, UR42, R22 ;  /* 0x0000002a1c167c2b */ /* 0x000fe20008000016 */
[----:B------:R-:W3:Y:S01]  /*21c0*/  LDCU.128 UR40, c[0x3][0x150] ;  /* 0x00c02a00ff2877ac */ /* 0x000ee20008000c00 */
[----:B------:R-:W-:-:S02]  /*21d0*/  DFMA R26, R40, UR50, R26 ;  /* 0x00000032281a7c2b */ /* 0x000fc4000800001a */
[C---:B0-----:R-:W-:Y:S01]  /*21e0*/  DFMA R20, R30.reuse, UR32, R20 ;  /* 0x000000201e147c2b */ /* 0x041fe20008000014 */
[----:B------:R-:W0:Y:S03]  /*21f0*/  LDCU.128 UR48, c[0x3][0x120] ;  /* 0x00c02400ff3077ac */ /* 0x000e260008000c00 */
[----:B------:R-:W-:Y:S01]  /*2200*/  DFMA R22, R30, UR34, R22 ;  /* 0x000000221e167c2b */ /* 0x000fe20008000016 */
[----:B------:R-:W4:Y:S01]  /*2210*/  LDCU.128 UR32, c[0x3][0x190] ;  /* 0x00c03200ff2077ac */ /* 0x000f220008000c00 */
[----:B------:R-:W-:Y:S02]  /*2220*/  DFMA R26, R28, UR54, R26 ;  /* 0x000000361c1a7c2b */ /* 0x000fe4000800001a */
[C---:B-1----:R-:W-:Y:S01]  /*2230*/  DFMA R20, R32.reuse, UR36, R20 ;  /* 0x0000002420147c2b */ /* 0x042fe20008000014 */
[----:B------:R-:W1:Y:S03]  /*2240*/  LDCU.128 UR52, c[0x3][0x160] ;  /* 0x00c02c00ff3477ac */ /* 0x000e660008000c00 */
[----:B------:R-:W-:Y:S01]  /*2250*/  DFMA R22, R32, UR38, R22 ;  /* 0x0000002620167c2b */ /* 0x000fe20008000016 */
[----:B------:R-:W1:Y:S01]  /*2260*/  LDCU.128 UR36, c[0x3][0x1d0] ;  /* 0x00c03a00ff2477ac */ /* 0x000e620008000c00 */
[----:B------:R-:W-:-:S02]  /*2270*/  DMUL R36, R36, R48 ;  /* 0x0000003024247228 */ /* 0x000fc40000000000 */
[C---:B--2---:R-:W-:Y:S02]  /*2280*/  DFMA R24, R30.reuse, UR44, R24 ;  /* 0x0000002c1e187c2b */ /* 0x044fe40008000018 */
[----:B------:R-:W-:Y:S01]  /*2290*/  DFMA R26, R30, UR46, R26 ;  /* 0x0000002e1e1a7c2b */ /* 0x000fe2000800001a */
[----:B------:R-:W2:Y:S01]  /*22a0*/  LDCU.128 UR44, c[0x3][0x1a0] ;  /* 0x00c03400ff2c77ac */ /* 0x000ea20008000c00 */
[C---:B---3--:R-:W-:Y:S02]  /*22b0*/  DFMA R20, R34.reuse, UR40, R20 ;  /* 0x0000002822147c2b */ /* 0x048fe40008000014 */
[----:B------:R-:W-:Y:S01]  /*22c0*/  DFMA R22, R34, UR42, R22 ;  /* 0x0000002a22167c2b */ /* 0x000fe20008000016 */
[----:B------:R-:W3:Y:S01]  /*22d0*/  LDCU.128 UR40, c[0x3][0x210] ;  /* 0x00c04200ff2877ac */ /* 0x000ee20008000c00 */
[C---:B0-----:R-:W-:Y:S02]  /*22e0*/  DFMA R24, R32.reuse, UR48, R24 ;  /* 0x0000003020187c2b */ /* 0x041fe40008000018 */
[----:B------:R-:W-:Y:S01]  /*22f0*/  DFMA R26, R32, UR50, R26 ;  /* 0x00000032201a7c2b */ /* 0x000fe2000800001a */
[----:B------:R-:W0:Y:S01]  /*2300*/  LDCU.128 UR48, c[0x3][0x1e0] ;  /* 0x00c03c00ff3077ac */ /* 0x000e220008000c00 */
[----:B----4-:R-:W-:-:S02]  /*2310*/  DFMA R20, R36, UR32, R20 ;  /* 0x0000002024147c2b */ /* 0x010fc40008000014 */
[----:B------:R-:W-:Y:S01]  /*2320*/  DFMA R22, R36, UR34, R22 ;  /* 0x0000002224167c2b */ /* 0x000fe20008000016 */
[----:B------:R-:W4:Y:S01]  /*2330*/  LDCU.128 UR32, c[0x3][0x250] ;  /* 0x00c04a00ff2077ac */ /* 0x000f220008000c00 */
[C---:B-1----:R-:W-:Y:S02]  /*2340*/  DFMA R24, R34.reuse, UR52, R24 ;  /* 0x0000003422187c2b */ /* 0x042fe40008000018 */
[----:B------:R-:W-:Y:S01]  /*2350*/  DFMA R26, R34, UR54, R26 ;  /* 0x00000036221a7c2b */ /* 0x000fe2000800001a */
[----:B------:R-:W1:Y:S01]  /*2360*/  LDCU.128 UR52, c[0x3][0x220] ;  /* 0x00c04400ff3477ac */ /* 0x000e620008000c00 */
[C---:B------:R-:W-:Y:S02]  /*2370*/  DFMA R20, R38.reuse, UR36, R20 ;  /* 0x0000002426147c2b */ /* 0x040fe40008000014 */
[----:B------:R-:W-:Y:S01]  /*2380*/  DFMA R22, R38, UR38, R22 ;  /* 0x0000002626167c2b */ /* 0x000fe20008000016 */
[----:B------:R-:W1:Y:S01]  /*2390*/  LDCU.128 UR36, c[0x3][0x260] ;  /* 0x00c04c00ff2477ac */ /* 0x000e620008000c00 */
[----:B--2---:R-:W-:-:S02]  /*23a0*/  DFMA R24, R36, UR44, R24 ;  /* 0x0000002c24187c2b */ /* 0x004fc40008000018 */
[----:B------:R-:W-:Y:S01]  /*23b0*/  DFMA R26, R36, UR46, R26 ;  /* 0x0000002e241a7c2b */ /* 0x000fe2000800001a */
[----:B------:R-:W2:Y:S01]  /*23c0*/  LDCU.128 UR44, c[0x3][0x70] ;  /* 0x00c00e00ff2c77ac */ /* 0x000ea20008000c00 */
[C---:B---3--:R-:W-:Y:S02]  /*23d0*/  DFMA R20, R46.reuse, UR40, R20 ;  /* 0x000000282e147c2b */ /* 0x048fe40008000014 */
[----:B------:R-:W-:Y:S01]  /*23e0*/  DFMA R22, R46, UR42, R22 ;  /* 0x0000002a2e167c2b */ /* 0x000fe20008000016 */
[----:B------:R-:W3:Y:S01]  /*23f0*/  LDCU.128 UR40, c[0x3][0x30] ;  /* 0x00c00600ff2877ac */ /* 0x000ee20008000c00 */
[C---:B0-----:R-:W-:Y:S02]  /*2400*/  DFMA R24, R38.reuse, UR48, R24 ;  /* 0x0000003026187c2b */ /* 0x041fe40008000018 */
[----:B------:R-:W-:Y:S02]  /*2410*/  DFMA R26, R38, UR50, R26 ;  /* 0x00000032261a7c2b */ /* 0x000fe4000800001a */
[----:B----4-:R-:W-:-:S02]  /*2420*/  DFMA R20, R44, UR32, R20 ;  /* 0x000000202c147c2b */ /* 0x010fc40008000014 */
[----:B------:R-:W-:Y:S01]  /*2430*/  DFMA R22, R44, UR34, R22 ;  /* 0x000000222c167c2b */ /* 0x000fe20008000016 */
[----:B------:R-:W0:Y:S01]  /*2440*/  LDCU.128 UR32, c[0x3][0xb0] ;  /* 0x00c01600ff2077ac */ /* 0x000e220008000c00 */
[C---:B-1----:R-:W-:Y:S02]  /*2450*/  DFMA R24, R46.reuse, UR52, R24 ;  /* 0x000000342e187c2b */ /* 0x042fe40008000018 */
[----:B------:R-:W-:-:S03]  /*2460*/  DFMA R26, R46, UR54, R26 ;  /* 0x000000362e1a7c2b */ /* 0x000fc6000800001a */
[----:B------:R1:W-:Y:S01]  /*2470*/  STS.128 [R3+0x10], R20 ;  /* 0x0000101403007388 */ /* 0x0003e20000000c00 */
[C---:B---3--:R-:W-:Y:S02]  /*2480*/  DFMA R48, R42.reuse, UR40, RZ ;  /* 0x000000282a307c2b */ /* 0x048fe400080000ff */
[----:B------:R-:W-:Y:S01]  /*2490*/  DFMA R50, R42, UR42, RZ ;  /* 0x0000002a2a327c2b */ /* 0x000fe200080000ff */
[----:B------:R-:W3:Y:S01]  /*24a0*/  LDCU.128 UR40, c[0x3][0x130] ;  /* 0x00c02600ff2877ac */ /* 0x000ee20008000c00 */
[C---:B------:R-:W-:Y:S02]  /*24b0*/  DFMA R24, R44.reuse, UR36, R24 ;  /* 0x000000242c187c2b */ /* 0x040fe40008000018 */
[----:B------:R-:W-:Y:S01]  /*24c0*/  DFMA R26, R44, UR38, R26 ;  /* 0x000000262c1a7c2b */ /* 0x000fe2000800001a */
[----:B------:R-:W4:Y:S01]  /*24d0*/  LDCU.128 UR36, c[0x3][0xf0] ;  /* 0x00c01e00ff2477ac */ /* 0x000f220008000c00 */
[----:B-1----:R-:W-:Y:S02]  /*24e0*/  DFMA R22, R42, R12, RZ ;  /* 0x0000000c2a16722b */ /* 0x002fe400000000ff */
[----:B--2---:R-:W-:-:S02]  /*24f0*/  DFMA R48, R40, UR44, R48 ;  /* 0x0000002c28307c2b */ /* 0x004fc40008000030 */
[----:B------:R-:W-:Y:S01]  /*2500*/  DFMA R50, R40, UR46, R50 ;  /* 0x0000002e28327c2b */ /* 0x000fe20008000032 */
[----:B------:R1:W-:Y:S01]  /*2510*/  STS.128 [R3+0x20], R24 ;  /* 0x0000201803007388 */ /* 0x0003e20000000c00 */
[----:B------:R-:W-:Y:S01]  /*2520*/  DFMA R20, R28, UR16, R52 ;  /* 0x000000101c147c2b */ /* 0x000fe20008000034 */
[----:B------:R-:W2:Y:S01]  /*2530*/  LDCU.128 UR44, c[0x3][0x170] ;  /* 0x00c02e00ff2c77ac */ /* 0x000ea20008000c00 */
[----:B------:R-:W-:Y:S02]  /*2540*/  DFMA R22, R40, R14, R22 ;  /* 0x0000000e2816722b */ /* 0x000fe40000000016 */
[----:B0-----:R-:W-:-:S06]  /*2550*/  DFMA R48, R28, UR32, R48 ;  /* 0x000000201c307c2b */ /* 0x001fcc0008000030 */
[C---:B------:R-:W-:Y:S02]  /*2560*/  DFMA R22, R28.reuse, R16, R22 ;  /* 0x000000101c16722b */ /* 0x040fe40000000016 */
[----:B-1----:R-:W-:Y:S01]  /*2570*/  DFMA R26, R28, UR34, R50 ;  /* 0x000000221c1a7c2b */ /* 0x002fe20008000032 */
[----:B------:R-:W0:Y:S01]  /*2580*/  LDCU.128 UR32, c[0x3][0x1b0] ;  /* 0x00c03600ff2077ac */ /* 0x000e220008000c00 */
[----:B----4-:R-:W-:-:S04]  /*2590*/  DFMA R24, R30, UR36, R48 ;  /* 0x000000241e187c2b */ /* 0x010fc80008000030 */
[C---:B------:R-:W-:Y:S02]  /*25a0*/  DFMA R22, R30.reuse, R18, R22 ;  /* 0x000000121e16722b */ /* 0x040fe40000000016 */
[C---:B------:R-:W-:Y:S02]  /*25b0*/  DFMA R20, R30.reuse, UR20, R20 ;  /* 0x000000141e147c2b */ /* 0x040fe40008000014 */
[----:B------:R-:W-:Y:S01]  /*25c0*/  DFMA R26, R30, UR38, R26 ;  /* 0x000000261e1a7c2b */ /* 0x000fe2000800001a */
[----:B------:R-:W1:Y:S01]  /*25d0*/  LDCU.128 UR36, c[0x3][0x1f0] ;  /* 0x00c03e00ff2477ac */ /* 0x000e620008000c00 */
[C---:B---3--:R-:W-:Y:S02]  /*25e0*/  DFMA R24, R32.reuse, UR40, R24 ;  /* 0x0000002820187c2b */ /* 0x048fe40008000018 */
[C---:B------:R-:W-:Y:S02]  /*25f0*/  DFMA R22, R32.reuse, UR26, R22 ;  /* 0x0000001a20167c2b */ /* 0x040fe40008000016 */
[----:B------:R-:W-:-:S02]  /*2600*/  DFMA R20, R32, UR24, R20 ;  /* 0x0000001820147c2b */ /* 0x000fc40008000014 */
[----:B------:R-:W-:Y:S01]  /*2610*/  DFMA R26, R32, UR42, R26 ;  /* 0x0000002a201a7c2b */ /* 0x000fe2000800001a */
[----:B------:R-:W3:Y:S01]  /*2620*/  LDCU.128 UR40, c[0x3][0x230] ;  /* 0x00c04600ff2877ac */ /* 0x000ee20008000c00 */
[C---:B--2---:R-:W-:Y:S02]  /*2630*/  DFMA R24, R34.reuse, UR44, R24 ;  /* 0x0000002c22187c2b */ /* 0x044fe40008000018 */
[C---:B------:R-:W-:Y:S01]  /*2640*/  DFMA R22, R34.reuse, UR6, R22 ;  /* 0x0000000622167c2b */ /* 0x040fe20008000016 */
[----:B------:R-:W2:Y:S01]  /*2650*/  LDCU.64 UR6, c[0x3][0x208] ;  /* 0x00c04100ff0677ac */ /* 0x000ea20008000a00 */
[C---:B------:R-:W-:Y:S02]  /*2660*/  DFMA R20, R34.reuse, UR28, R20 ;  /* 0x0000001c22147c2b */ /* 0x040fe40008000014 */
[----:B------:R-:W-:Y:S02]  /*2670*/  DFMA R26, R34, UR46, R26 ;  /* 0x0000002e221a7c2b */ /* 0x000fe4000800001a */
[----:B0-----:R-:W-:-:S02]  /*2680*/  DFMA R24, R36, UR32, R24 ;  /* 0x0000002024187c2b */ /* 0x001fc40008000018 */
[C---:B------:R-:W-:Y:S01]  /*2690*/  DFMA R22, R36.reuse, UR10, R22 ;  /* 0x0000000a24167c2b */ /* 0x040fe20008000016 */
[----:B------:R-:W0:Y:S01]  /*26a0*/  LDCU.64 UR10, c[0x3][0x248] ;  /* 0x00c04900ff0a77ac */ /* 0x000e220008000a00 */
[C---:B------:R-:W-:Y:S02]  /*26b0*/  DFMA R20, R36.reuse, UR4, R20 ;  /* 0x0000000424147c2b */ /* 0x040fe40008000014 */
[----:B------:R-:W-:Y:S01]  /*26c0*/  DFMA R26, R36, UR34, R26 ;  /* 0x00000022241a7c2b */ /* 0x000fe2000800001a */
[----:B------:R-:W4:Y:S01]  /*26d0*/  LDCU.128 UR32, c[0x3][0x270] ;  /* 0x00c04e00ff2077ac */ /* 0x000f220008000c00 */
[C---:B-1----:R-:W-:Y:S02]  /*26e0*/  DFMA R24, R38.reuse, UR36, R24 ;  /* 0x0000002426187c2b */ /* 0x042fe40008000018 */
[C---:B------:R-:W-:Y:S02]  /*26f0*/  DFMA R22, R38.reuse, UR14, R22 ;  /* 0x0000000e26167c2b */ /* 0x040fe40008000016 */
[----:B------:R-:W-:-:S02]  /*2700*/  DFMA R20, R38, R6, R20 ;  /* 0x000000062614722b */ /* 0x000fc40000000014 */
[----:B------:R-:W-:Y:S02]  /*2710*/  DFMA R26, R38, UR38, R26 ;  /* 0x00000026261a7c2b */ /* 0x000fe4000800001a */
[C---:B---3--:R-:W-:Y:S02]  /*2720*/  DFMA R24, R46.reuse, UR40, R24 ;  /* 0x000000282e187c2b */ /* 0x048fe40008000018 */
[C---:B--2---:R-:W-:Y:S02]  /*2730*/  DFMA R22, R46.reuse, UR6, R22 ;  /* 0x000000062e167c2b */ /* 0x044fe40008000016 */
[C---:B------:R-:W-:Y:S02]  /*2740*/  DFMA R20, R46.reuse, R8, R20 ;  /* 0x000000082e14722b */ /* 0x040fe40000000014 */
[----:B------:R-:W-:Y:S02]  /*2750*/  DFMA R26, R46, UR42, R26 ;  /* 0x0000002a2e1a7c2b */ /* 0x000fe4000800001a */
[----:B----4-:R-:W-:-:S02]  /*2760*/  DFMA R24, R44, UR32, R24 ;  /* 0x000000202c187c2b */ /* 0x010fc40008000018 */
[C---:B0-----:R-:W-:Y:S02]  /*2770*/  DFMA R22, R44.reuse, UR10, R22 ;  /* 0x0000000a2c167c2b */ /* 0x041fe40008000016 */
[C---:B------:R-:W-:Y:S02]  /*2780*/  DFMA R20, R44.reuse, R10, R20 ;  /* 0x0000000a2c14722b */ /* 0x040fe40000000014 */
[----:B------:R-:W-:-:S05]  /*2790*/  DFMA R26, R44, UR34, R26 ;  /* 0x000000222c1a7c2b */ /* 0x000fca000800001a */
[----:B------:R0:W-:Y:S04]  /*27a0*/  STS.128 [R3], R20 ;  /* 0x0000001403007388 */ /* 0x0001e80000000c00 */
[----:B------:R0:W-:Y:S01]  /*27b0*/  STS.128 [R3+0x30], R24 ;  /* 0x0000301803007388 */ /* 0x0001e20000000c00 */
[----:B------:R-:W-:Y:S06]  /*27c0*/  BAR.SYNC.DEFER_BLOCKING 0x0 ;  /* 0x0000000000007b1d */ /* 0x000fec0000010000 */
[----:B------:R-:W-:Y:S05]  /*27d0*/  @P2 BRA `(.L_x_1160) ;  /* 0x0000000800802947 */ /* 0x000fea0003800000 */
[----:B0-----:R-:W-:Y:S01]  /*27e0*/  SHF.L.U32 R3, R5, 0x3, RZ ;  /* 0x0000000305037819 */ /* 0x001fe200000006ff */
[----:B------:R-:W0:Y:S03]  /*27f0*/  LDCU.128 UR36, c[0x3][0x10] ;  /* 0x00c00200ff2477ac */ /* 0x000e260008000c00 */
[----:B------:R-:W-:Y:S01]  /*2800*/  LOP3.LUT R3, R3, 0x38, RZ, 0xc0, !PT ;  /* 0x0000003803037812 */ /* 0x000fe200078ec0ff */
[----:B------:R-:W1:Y:S04]  /*2810*/  LDCU.64 UR6, c[0x3][0x8] ;  /* 0x00c00100ff0677ac */ /* 0x000e680008000a00 */
[----:B------:R-:W-:Y:S01]  /*2820*/  IMAD.IADD R0, R0, 0x1, R3 ;  /* 0x0000000100007824 */ /* 0x000fe200078e0203 */
[----:B------:R-:W2:Y:S01]  /*2830*/  LDCU.128 UR44, c[0x3][0x20] ;  /* 0x00c00400ff2c77ac */ /* 0x000ea20008000c00 */
[----:B------:R-:W-:Y:S01]  /*2840*/  SHF.R.U32.HI R3, RZ, 0x3, R5 ;  /* 0x00000003ff037819 */ /* 0x000fe20000011605 */
[----:B------:R-:W-:-:S02]  /*2850*/  IMAD.SHL.U32 R5, R5, 0x8, RZ ;  /* 0x0000000805057824 */ /* 0x000fc400078e00ff */
[----:B------:R-:W0:Y:S01]  /*2860*/  LDS.64 R18, [R0] ;  /* 0x0000000000127984 */ /* 0x000e220000000a00 */
[----:B------:R-:W3:Y:S01]  /*2870*/  LDCU.128 UR48, c[0x3][0x30] ;  /* 0x00c00600ff3077ac */ /* 0x000ee20008000c00 */
[----:B------:R-:W-:Y:S02]  /*2880*/  IMAD R3, R3, 0x2d0, R2 ;  /* 0x000002d003037824 */ /* 0x000fe400078e0202 */
[----:B------:R-:W4:Y:S01]  /*2890*/  LDS.64 R6, [R0+0x50] ;  /* 0x0000500000067984 */ /* 0x000f220000000a00 */
[----:B------:R-:W5:Y:S03]  /*28a0*/  LDCU.64 UR10, c[0x3][0x48] ;  /* 0x00c00900ff0a77ac */ /* 0x000f660008000a00 */
[----:B------:R-:W4:Y:S01]  /*28b0*/  LDS.64 R50, [R0+0xa0] ;  /* 0x0000a00000327984 */ /* 0x000f220000000a00 */
[----:B------:R-:W4:Y:S01]  /*28c0*/  LDCU.128 UR40, c[0x3][0x50] ;  /* 0x00c00a00ff2877ac */ /* 0x000f220008000c00 */
[----:B-1----:R-:W-:Y:S01]  /*28d0*/  IMAD.U32 R12, RZ, RZ, UR6 ;  /* 0x00000006ff0c7e24 */ /* 0x002fe2000f8e00ff */
[----:B------:R-:W-:Y:S01]  /*28e0*/  MOV R13, UR7 ;  /* 0x00000007000d7c02 */ /* 0x000fe20008000f00 */
[----:B------:R-:W1:Y:S01]  /*28f0*/  LDS.64 R10, [R0+0xf0] ;  /* 0x0000f000000a7984 */ /* 0x000e620000000a00 */
[----:B------:R-:W4:Y:S03]  /*2900*/  LDCU.128 UR52, c[0x3][0x70] ;  /* 0x00c00e00ff3477ac */ /* 0x000f260008000c00 */
[----:B------:R-:W-:Y:S01]  /*2910*/  LDS.64 R24, [R0+0x190] ;  /* 0x0001900000187984 */ /* 0x000fe20000000a00 */
[----:B------:R-:W1:Y:S03]  /*2920*/  LDCU.128 UR32, c[0x3][0x90] ;  /* 0x00c01200ff2077ac */ /* 0x000e660008000c00 */
[----:B------:R-:W-:Y:S01]  /*2930*/  LDS.64 R52, [R0+0x2d0] ;  /* 0x0002d00000347984 */ /* 0x000fe20000000a00 */
[----:B------:R-:W2:Y:S01]  /*2940*/  LDCU.64 UR6, c[0x3][0x88] ;  /* 0x00c01100ff0677ac */ /* 0x000ea20008000a00 */
[----:B-----5:R-:W-:-:S02]  /*2950*/  IMAD.U32 R14, RZ, RZ, UR10 ;  /* 0x0000000aff0e7e24 */ /* 0x020fc4000f8e00ff */
[----:B------:R-:W-:Y:S01]  /*2960*/  IMAD.U32 R15, RZ, RZ, UR11 ;  /* 0x0000000bff0f7e24 */ /* 0x000fe2000f8e00ff */
[----:B------:R-:W5:Y:S01]  /*2970*/  LDCU.64 UR10, c[0x3][0xc8] ;  /* 0x00c01900ff0a77ac */ /* 0x000f620008000a00 */
[----:B------:R-:W5:Y:S01]  /*2980*/  LDCU.128 UR56, c[0x3][0x200] ;  /* 0x00c04000ff3877ac */ /* 0x000f620008000c00 */
[----:B--2---:R-:W-:Y:S01]  /*2990*/  MOV R16, UR6 ;  /* 0x0000000600107c02 */ /* 0x004fe20008000f00 */
[C---:B0-----:R-:W-:Y:S01]  /*29a0*/  DFMA R22, R18.reuse, UR36, RZ ;  /* 0x0000002412167c2b */ /* 0x041fe200080000ff */
[----:B------:R-:W-:Y:S01]  /*29b0*/  IMAD.U32 R17, RZ, RZ, UR7 ;  /* 0x00000007ff117e24 */ /* 0x000fe2000f8e00ff */
[C---:B------:R-:W-:Y:S01]  /*29c0*/  DFMA R48, R18.reuse, UR38, RZ ;  /* 0x0000002612307c2b */ /* 0x040fe200080000ff */
[----:B------:R-:W0:Y:S01]  /*29d0*/  LDCU.128 UR36, c[0x3][0x60] ;  /* 0x00c00c00ff2477ac */ /* 0x000e220008000c00 */
[C---:B------:R-:W-:Y:S02]  /*29e0*/  DFMA R46, R18.reuse, UR44, RZ ;  /* 0x0000002c122e7c2b */ /* 0x040fe400080000ff */
[C---:B------:R-:W-:Y:S01]  /*29f0*/  DFMA R44, R18.reuse, UR46, RZ ;  /* 0x0000002e122c7c2b */ /* 0x040fe200080000ff */
[----:B------:R-:W2:Y:S01]  /*2a00*/  LDCU.128 UR44, c[0x3][0xa0] ;  /* 0x00c01400ff2c77ac */ /* 0x000ea20008000c00 */
[----:B---3--:R-:W-:-:S02]  /*2a10*/  DFMA R26, R18, UR48, RZ ;  /* 0x00000030121a7c2b */ /* 0x008fc400080000ff */
[C---:B------:R-:W-:Y:S01]  /*2a20*/  DFMA R8, R18.reuse, UR50, RZ ;  /* 0x0000003212087c2b */ /* 0x040fe200080000ff */
[----:B------:R-:W3:Y:S01]  /*2a30*/  LDCU.64 UR6, c[0x3][0x108] ;  /* 0x00c02100ff0677ac */ /* 0x000ee20008000a00 */
[C---:B------:R-:W-:Y:S02]  /*2a40*/  DFMA R20, R18.reuse, UR8, RZ ;  /* 0x0000000812147c2b */ /* 0x040fe400080000ff */
[----:B------:R-:W-:Y:S01]  /*2a50*/  DFMA R18, R18, R12, RZ ;  /* 0x0000000c1212722b */ /* 0x000fe200000000ff */
[----:B------:R-:W3:Y:S01]  /*2a60*/  LDCU.128 UR48, c[0x3][0x130] ;  /* 0x00c02600ff3077ac */ /* 0x000ee20008000c00 */
[C---:B----4-:R-:W-:Y:S02]  /*2a70*/  DFMA R22, R6.reuse, UR40, R22 ;  /* 0x0000002806167c2b */ /* 0x050fe40008000016 */
[C---:B------:R-:W-:Y:S01]  /*2a80*/  DFMA R48, R6.reuse, UR42, R48 ;  /* 0x0000002a06307c2b */ /* 0x040fe20008000030 */
[----:B------:R-:W4:Y:S01]  /*2a90*/  LDCU.128 UR40, c[0x3][0xb0] ;  /* 0x00c01600ff2877ac */ /* 0x000f220008000c00 */
[----:B------:R-:W-:-:S02]  /*2aa0*/  DFMA R20, R6, UR12, R20 ;  /* 0x0000000c06147c2b */ /* 0x000fc40008000014 */
[C---:B0-----:R-:W-:Y:S02]  /*2ab0*/  DFMA R46, R6.reuse, UR36, R46 ;  /* 0x00000024062e7c2b */ /* 0x041fe4000800002e */
[C---:B------:R-:W-:Y:S01]  /*2ac0*/  DFMA R44, R6.reuse, UR38, R44 ;  /* 0x00000026062c7c2b */ /* 0x040fe2000800002c */
[----:B------:R-:W0:Y:S01]  /*2ad0*/  LDCU.128 UR36, c[0x3][0xe0] ;  /* 0x00c01c00ff2477ac */ /* 0x000e220008000c00 */
[C---:B------:R-:W-:Y:S02]  /*2ae0*/  DFMA R26, R6.reuse, UR52, R26 ;  /* 0x00000034061a7c2b */ /* 0x040fe4000800001a */
[C---:B------:R-:W-:Y:S02]  /*2af0*/  DFMA R18, R6.reuse, R14, R18 ;  /* 0x0000000e0612722b */ /* 0x040fe40000000012 */
[----:B------:R-:W-:Y:S01]  /*2b00*/  DFMA R6, R6, UR54, R8 ;  /* 0x0000003606067c2b */ /* 0x000fe20008000008 */
[----:B------:R-:W3:Y:S01]  /*2b10*/  LDCU.128 UR52, c[0x3][0x1b0] ;  /* 0x00c03600ff3477ac */ /* 0x000ee20008000c00 */
[----:B------:R-:W3:Y:S01]  /*2b20*/  LDS.64 R8, [R0+0x140] ;  /* 0x0001400000087984 */ /* 0x000ee20000000a00 */
[----:B-1----:R-:W-:-:S02]  /*2b30*/  DFMA R22, R50, UR32, R22 ;  /* 0x0000002032167c2b */ /* 0x002fc40008000016 */
[C---:B------:R-:W-:Y:S01]  /*2b40*/  DFMA R48, R50.reuse, UR34, R48 ;  /* 0x0000002232307c2b */ /* 0x040fe20008000030 */
[----:B------:R-:W1:Y:S01]  /*2b50*/  LDCU.128 UR32, c[0x3][0xd0] ;  /* 0x00c01a00ff2077ac */ /* 0x000e620008000c00 */
[C---:B--2---:R-:W-:Y:S02]  /*2b60*/  DFMA R46, R50.reuse, UR44, R46 ;  /* 0x0000002c322e7c2b */ /* 0x044fe4000800002e */
[C---:B------:R-:W-:Y:S01]  /*2b70*/  DFMA R44, R50.reuse, UR46, R44 ;  /* 0x0000002e322c7c2b */ /* 0x040fe2000800002c */
[----:B------:R-:W2:Y:S01]  /*2b80*/  LDCU.128 UR44, c[0x3][0xf0] ;  /* 0x00c01e00ff2c77ac */ /* 0x000ea20008000c00 */
[C---:B----4-:R-:W-:Y:S02]  /*2b90*/  DFMA R26, R50.reuse, UR40, R26 ;  /* 0x00000028321a7c2b */ /* 0x050fe4000800001a */
[C---:B------:R-:W-:Y:S01]  /*2ba0*/  DFMA R6, R50.reuse, UR42, R6 ;  /* 0x0000002a32067c2b */ /* 0x040fe20008000006 */
[----:B------:R-:W3:Y:S01]  /*2bb0*/  LDCU.128 UR40, c[0x3][0x120] ;  /* 0x00c02400ff2877ac */ /* 0x000ee20008000c00 */
[----:B------:R-:W-:-:S02]  /*2bc0*/  DFMA R20, R50, UR16, R20 ;  /* 0x0000001032147c2b */ /* 0x000fc40008000014 */
[----:B------:R-:W-:Y:S01]  /*2bd0*/  DFMA R50, R50, R16, R18 ;  /* 0x000000103232722b */ /* 0x000fe20000000012 */
[----:B-----5:R-:W-:Y:S01]  /*2be0*/  IMAD.U32 R18, RZ, RZ, UR10 ;  /* 0x0000000aff127e24 */ /* 0x020fe2000f8e00ff */
[----:B------:R-:W-:Y:S01]  /*2bf0*/  MOV R19, UR11 ;  /* 0x0000000b00137c02 */ /* 0x000fe20008000f00 */
[C---:B0-----:R-:W-:Y:S01]  /*2c00*/  DFMA R46, R10.reuse, UR36, R46 ;  /* 0x000000240a2e7c2b */ /* 0x041fe2000800002e */
[----:B------:R-:W0:Y:S01]  /*2c10*/  LDCU.64 UR10, c[0x3][0x148] ;  /* 0x00c02900ff0a77ac */ /* 0x000e220008000a00 */
[C---:B------:R-:W-:Y:S02]  /*2c20*/  DFMA R44, R10.reuse, UR38, R44 ;  /* 0x000000260a2c7c2b */ /* 0x040fe4000800002c */
[C---:B-1----:R-:W-:Y:S01]  /*2c30*/  DFMA R22, R10.reuse, UR32, R22 ;  /* 0x000000200a167c2b */ /* 0x042fe20008000016 */
[----:B------:R-:W1:Y:S01]  /*2c40*/  LDCU.128 UR36, c[0x3][0x150] ;  /* 0x00c02a00ff2477ac */ /* 0x000e620008000c00 */
[C---:B------:R-:W-:Y:S02]  /*2c50*/  DFMA R48, R10.reuse, UR34, R48 ;  /* 0x000000220a307c2b */ /* 0x040fe40008000030 */
[C---:B--2---:R-:W-:Y:S01]  /*2c60*/  DFMA R26, R10.reuse, UR44, R26 ;  /* 0x0000002c0a1a7c2b */ /* 0x044fe2000800001a */
[----:B------:R-:W2:Y:S01]  /*2c70*/  LDCU.128 UR32, c[0x3][0x110] ;  /* 0x00c02200ff2077ac */ /* 0x000ea20008000c00 */
[----:B------:R-:W-:-:S02]  /*2c80*/  DFMA R6, R10, UR46, R6 ;  /* 0x0000002e0a067c2b */ /* 0x000fc40008000006 */
[C---:B------:R-:W-:Y:S01]  /*2c90*/  DFMA R20, R10.reuse, UR20, R20 ;  /* 0x000000140a147c2b */ /* 0x040fe20008000014 */
[----:B------:R-:W4:Y:S01]  /*2ca0*/  LDCU.128 UR44, c[0x3][0x160] ;  /* 0x00c02c00ff2c77ac */ /* 0x000f220008000c00 */
[----:B------:R-:W-:Y:S01]  /*2cb0*/  DFMA R50, R10, R18, R50 ;  /* 0x000000120a32722b */ /* 0x000fe20000000032 */
[----:B------:R-:W-:Y:S01]  /*2cc0*/  LDS.64 R10, [R0+0x280] ;  /* 0x00028000000a7984 */ /* 0x000fe20000000a00 */
[C---:B---3--:R-:W-:Y:S02]  /*2cd0*/  DFMA R46, R8.reuse, UR40, R46 ;  /* 0x00000028082e7c2b */ /* 0x048fe4000800002e */
[C---:B------:R-:W-:Y:S01]  /*2ce0*/  DFMA R44, R8.reuse, UR42, R44 ;  /* 0x0000002a082c7c2b */ /* 0x040fe2000800002c */
[----:B------:R-:W3:Y:S01]  /*2cf0*/  LDCU.128 UR40, c[0x3][0x1d0] ;  /* 0x00c03a00ff2877ac */ /* 0x000ee20008000c00 */
[C---:B------:R-:W-:Y:S02]  /*2d00*/  DFMA R20, R8.reuse, UR24, R20 ;  /* 0x0000001808147c2b */ /* 0x040fe40008000014 */
[----:B--2---:R-:W-:-:S02]  /*2d10*/  DFMA R22, R8, UR32, R22 ;  /* 0x0000002008167c2b */ /* 0x004fc40008000016 */
[C---:B------:R-:W-:Y:S01]  /*2d20*/  DFMA R48, R8.reuse, UR34, R48 ;  /* 0x0000002208307c2b */ /* 0x040fe20008000030 */
[----:B------:R-:W2:Y:S01]  /*2d30*/  LDCU.128 UR32, c[0x3][0x170] ;  /* 0x00c02e00ff2077ac */ /* 0x000ea20008000c00 */
[C---:B------:R-:W-:Y:S02]  /*2d40*/  DFMA R50, R8.reuse, UR6, R50 ;  /* 0x0000000608327c2b */ /* 0x040fe40008000032 */
[C---:B------:R-:W-:Y:S01]  /*2d50*/  DFMA R26, R8.reuse, UR48, R26 ;  /* 0x00000030081a7c2b */ /* 0x040fe2000800001a */
[----:B------:R-:W5:Y:S01]  /*2d60*/  LDCU.64 UR6, c[0x3][0x188] ;  /* 0x00c03100ff0677ac */ /* 0x000f620008000a00 */
[----:B------:R-:W-:Y:S01]  /*2d70*/  DFMA R8, R8, UR50, R6 ;  /* 0x0000003208087c2b */ /* 0x000fe20008000006 */
[----:B------:R-:W3:Y:S01]  /*2d80*/  LDS.64 R6, [R0+0x1e0] ;  /* 0x0001e00000067984 */ /* 0x000ee20000000a00 */
[C---:B-1----:R-:W-:Y:S01]  /*2d90*/  DFMA R22, R24.reuse, UR36, R22 ;  /* 0x0000002418167c2b */ /* 0x042fe20008000016 */
[----:B------:R-:W1:Y:S01]  /*2da0*/  LDCU.128 UR48, c[0x3][0x1a0] ;  /* 0x00c03400ff3077ac */ /* 0x000e620008000c00 */
[----:B------:R-:W-:-:S02]  /*2db0*/  DFMA R48, R24, UR38, R48 ;  /* 0x0000002618307c2b */ /* 0x000fc40008000030 */
[C---:B----4-:R-:W-:Y:S01]  /*2dc0*/  DFMA R46, R24.reuse, UR44, R46 ;  /* 0x0000002c182e7c2b */ /* 0x050fe2000800002e */
[----:B------:R-:W4:Y:S01]  /*2dd0*/  LDCU.128 UR36, c[0x3][0x1e0] ;  /* 0x00c03c00ff2477ac */ /* 0x000f220008000c00 */
[C---:B------:R-:W-:Y:S02]  /*2de0*/  DFMA R44, R24.reuse, UR46, R44 ;  /* 0x0000002e182c7c2b */ /* 0x040fe4000800002c */
[C---:B------:R-:W-:Y:S01]  /*2df0*/  DFMA R20, R24.reuse, UR28, R20 ;  /* 0x0000001c18147c2b */ /* 0x040fe20008000014 */
[----:B------:R-:W3:Y:S01]  /*2e00*/  LDCU.128 UR44, c[0x3][0x190] ;  /* 0x00c03200ff2c77ac */ /* 0x000ee20008000c00 */
[C---:B0-----:R-:W-:Y:S02]  /*2e10*/  DFMA R50, R24.reuse, UR10, R50 ;  /* 0x0000000a18327c2b */ /* 0x041fe40008000032 */
[C---:B--2---:R-:W-:Y:S02]  /*2e20*/  DFMA R26, R24.reuse, UR32, R26 ;  /* 0x00000020181a7c2b */ /* 0x044fe4000800001a */
[----:B------:R-:W-:Y:S01]  /*2e30*/  DFMA R24, R24, UR34, R8 ;  /* 0x0000002218187c2b */ /* 0x000fe20008000008 */
[----:B------:R-:W0:Y:S01]  /*2e40*/  LDCU.128 UR32, c[0x3][0x1c0] ;  /* 0x00c03800ff2077ac */ /* 0x000e220008000c00 */
[----:B------:R-:W2:Y:S01]  /*2e50*/  LDS.64 R8, [R0+0x230] ;  /* 0x0002300000087984 */ /* 0x000ea20000000a00 */
[----:B---3--:R-:W-:-:S02]  /*2e60*/  DFMA R22, R6, UR44, R22 ;  /* 0x0000002c06167c2b */ /* 0x008fc40008000016 */
[C---:B------:R-:W-:Y:S01]  /*2e70*/  DFMA R48, R6.reuse, UR46, R48 ;  /* 0x0000002e06307c2b */ /* 0x040fe20008000030 */
[----:B------:R-:W3:Y:S01]  /*2e80*/  LDCU.128 UR44, c[0x3][0x1f0] ;  /* 0x00c03e00ff2c77ac */ /* 0x000ee20008000c00 */
[C---:B------:R-:W-:Y:S02]  /*2e90*/  DFMA R26, R6.reuse, UR52, R26 ;  /* 0x00000034061a7c2b */ /* 0x040fe4000800001a */
[C---:B------:R-:W-:Y:S01]  /*2ea0*/  DFMA R24, R6.reuse, UR54, R24 ;  /* 0x0000003606187c2b */ /* 0x040fe20008000018 */
[----:B------:R-:W4:Y:S01]  /*2eb0*/  LDCU.128 UR52, c[0x3][0x220] ;  /* 0x00c04400ff3477ac */ /* 0x000f220008000c00 */
[C---:B-1----:R-:W-:Y:S02]  /*2ec0*/  DFMA R46, R6.reuse, UR48, R46 ;  /* 0x00000030062e7c2b */ /* 0x042fe4000800002e */
[C---:B------:R-:W-:Y:S01]  /*2ed0*/  DFMA R44, R6.reuse, UR50, R44 ;  /* 0x00000032062c7c2b */ /* 0x040fe2000800002c */
[----:B------:R-:W1:Y:S01]  /*2ee0*/  LDCU.128 UR48, c[0x3][0x210] ;  /* 0x00c04200ff3077ac */ /* 0x000e620008000c00 */
[----:B------:R-:W-:-:S02]  /*2ef0*/  DFMA R20, R6, UR4, R20 ;  /* 0x0000000406147c2b */ /* 0x000fc40008000014 */
[----:B-----5:R-:W-:Y:S01]  /*2f00*/  DFMA R50, R6, UR6, R50 ;  /* 0x0000000606327c2b */ /* 0x020fe20008000032 */
[----:B0-----:R-:W-:Y:S01]  /*2f10*/  IMAD.U32 R6, RZ, RZ, UR32 ;  /* 0x00000020ff067e24 */ /* 0x001fe2000f8e00ff */
[C---:B--2---:R-:W-:Y:S01]  /*2f20*/  DFMA R22, R8.reuse, UR40, R22 ;  /* 0x0000002808167c2b */ /* 0x044fe20008000016 */
[----:B------:R-:W-:Y:S01]  /*2f30*/  IMAD.U32 R7, RZ, RZ, UR33 ;  /* 0x00000021ff077e24 */ /* 0x000fe2000f8e00ff */
[C---:B------:R-:W-:Y:S01]  /*2f40*/  DFMA R48, R8.reuse, UR42, R48 ;  /* 0x0000002a08307c2b */ /* 0x040fe20008000030 */
[----:B------:R-:W0:Y:S01]  /*2f50*/  LDCU.128 UR40, c[0x3][0x230] ;  /* 0x00c04600ff2877ac */ /* 0x000e220008000c00 */
[C---:B---3--:R-:W-:Y:S02]  /*2f60*/  DFMA R26, R8.reuse, UR44, R26 ;  /* 0x0000002c081a7c2b */ /* 0x048fe4000800001a */
[C---:B------:R-:W-:Y:S01]  /*2f70*/  DFMA R24, R8.reuse, UR46, R24 ;  /* 0x0000002e08187c2b */ /* 0x040fe20008000018 */
[----:B------:R-:W2:Y:S01]  /*2f80*/  LDCU.128 UR44, c[0x3][0x240] ;  /* 0x00c04800ff2c77ac */ /* 0x000ea20008000c00 */
[----:B----4-:R-:W-:-:S02]  /*2f90*/  DFMA R46, R8, UR36, R46 ;  /* 0x00000024082e7c2b */ /* 0x010fc4000800002e */
[C---:B------:R-:W-:Y:S01]  /*2fa0*/  DFMA R44, R8.reuse, UR38, R44 ;  /* 0x00000026082c7c2b */ /* 0x040fe2000800002c */
[----:B------:R-:W3:Y:S01]  /*2fb0*/  LDCU.128 UR36, c[0x3][0x260] ;  /* 0x00c04c00ff2477ac */ /* 0x000ee20008000c00 */
[C---:B------:R-:W-:Y:S02]  /*2fc0*/  DFMA R50, R8.reuse, UR34, R50 ;  /* 0x0000002208327c2b */ /* 0x040fe40008000032 */
[----:B------:R-:W-:Y:S01]  /*2fd0*/  DFMA R20, R8, R6, R20 ;  /* 0x000000060814722b */ /* 0x000fe20000000014 */
[----:B------:R-:W4:Y:S01]  /*2fe0*/  LDCU.128 UR32, c[0x3][0x250] ;  /* 0x00c04a00ff2077ac */ /* 0x000f220008000c00 */
[----:B------:R-:W-:Y:S01]  /*2ff0*/  MOV R8, UR56 ;  /* 0x0000003800087c02 */ /* 0x000fe20008000f00 */
[----:B------:R-:W-:Y:S01]  /*3000*/  IMAD.U32 R9, RZ, RZ, UR57 ;  /* 0x00000039ff097e24 */ /* 0x000fe2000f8e00ff */
[C---:B-1----:R-:W-:Y:S02]  /*3010*/  DFMA R22, R10.reuse, UR48, R22 ;  /* 0x000000300a167c2b */ /* 0x042fe40008000016 */
[----:B------:R-:W-:-:S02]  /*3020*/  DFMA R48, R10, UR50, R48 ;  /* 0x000000320a307c2b */ /* 0x000fc40008000030 */
[C---:B0-----:R-:W-:Y:S02]  /*3030*/  DFMA R26, R10.reuse, UR40, R26 ;  /* 0x000000280a1a7c2b */ /* 0x041fe4000800001a */
[C---:B------:R-:W-:Y:S01]  /*3040*/  DFMA R24, R10.reuse, UR42, R24 ;  /* 0x0000002a0a187c2b */ /* 0x040fe20008000018 */
[----:B------:R-:W0:Y:S01]  /*3050*/  LDCU.128 UR40, c[0x3][0x270] ;  /* 0x00c04e00ff2877ac */ /* 0x000e220008000c00 */
[C---:B------:R-:W-:Y:S02]  /*3060*/  DFMA R46, R10.reuse, UR52, R46 ;  /* 0x000000340a2e7c2b */ /* 0x040fe4000800002e */
[C---:B------:R-:W-:Y:S02]  /*3070*/  DFMA R44, R10.reuse, UR54, R44 ;  /* 0x000000360a2c7c2b */ /* 0x040fe4000800002c */
[C---:B------:R-:W-:Y:S02]  /*3080*/  DFMA R50, R10.reuse, UR58, R50 ;  /* 0x0000003a0a327c2b */ /* 0x040fe40008000032 */
[----:B------:R-:W-:Y:S01]  /*3090*/  DFMA R20, R10, R8, R20 ;  /* 0x000000080a14722b */ /* 0x000fe20000000014 */
[----:B------:R-:W-:Y:S01]  /*30a0*/  LOP3.LUT R10, R5, 0x38, RZ, 0xc0, !PT ;  /* 0x00000038050a7812 */ /* 0x000fe200078ec0ff */
[----:B--2---:R-:W-:Y:S01]  /*30b0*/  IMAD.U32 R11, RZ, RZ, UR45 ;  /* 0x0000002dff0b7e24 */ /* 0x004fe2000f8e00ff */
[----:B----4-:R-:W-:-:S02]  /*30c0*/  DFMA R22, R52, UR32, R22 ;  /* 0x0000002034167c2b */ /* 0x010fc40008000016 */
[----:B------:R-:W-:Y:S01]  /*30d0*/  IADD3 R3, PT, PT, R3, R10, RZ ;  /* 0x0000000a03037210 */ /* 0x000fe20007ffe0ff */
[----:B------:R-:W-:Y:S01]  /*30e0*/  IMAD.U32 R10, RZ, RZ, UR44 ;  /* 0x0000002cff0a7e24 */ /* 0x000fe2000f8e00ff */
[C---:B------:R-:W-:Y:S02]  /*30f0*/  DFMA R50, R52.reuse, UR46, R50 ;  /* 0x0000002e34327c2b */ /* 0x040fe40008000032 */
[C---:B------:R-:W-:Y:S02]  /*3100*/  DFMA R48, R52.reuse, UR34, R48 ;  /* 0x0000002234307c2b */ /* 0x040fe40008000030 */
[C---:B---3--:R-:W-:Y:S02]  /*3110*/  DFMA R46, R52.reuse, UR36, R46 ;  /* 0x00000024342e7c2b */ /* 0x048fe4000800002e */
[C---:B------:R-:W-:Y:S02]  /*3120*/  DFMA R20, R52.reuse, R10, R20 ;  /* 0x0000000a3414722b */ /* 0x040fe40000000014 */
[----:B------:R-:W-:-:S02]  /*3130*/  DFMA R44, R52, UR38, R44 ;  /* 0x00000026342c7c2b */ /* 0x000fc4000800002c */
[C---:B0-----:R-:W-:Y:S02]  /*3140*/  DFMA R26, R52.reuse, UR40, R26 ;  /* 0x00000028341a7c2b */ /* 0x041fe4000800001a */
        /* <DEDUP_REMOVED lines=9> */
.L_x_1160:
[----:B------:R-:W-:Y:S05]  /*31e0*/  BSYNC.RECONVERGENT B0 ;  /* 0x0000000000007941 */ /* 0x000fea0003800200 */
.L_x_1159:
[----:B-1----:R-:W1:Y:S01]  /*31f0*/  S2R R0, SR_TID.X ;  /* 0x0000000000007919 */ /* 0x002e620000002100 */
[----:B------:R-:W-:Y:S01]  /*3200*/  BSSY.RECONVERGENT B0, `(.L_x_1161) ;  /* 0x000008b000007945 */ /* 0x000fe20003800200 */
[----:B------:R-:W-:Y:S01]  /*3210*/  BAR.SYNC.DEFER_BLOCKING 0x0 ;  /* 0x0000000000007b1d */ /* 0x000fe20000010000 */
[----:B-1----:R-:W-:-:S05]  /*3220*/  ISETP.GT.U32.OR P0, PT, R0, 0x3f, P0 ;  /* 0x0000003f0000780c */ /* 0x002fca0000704470 */
[----:B------:R-:W-:Y:S08]  /*3230*/  @P1 BRA `(.L_x_1162) ;  /* 0x00000008001c1947 */ /* 0x000ff00003800000 */
[----:B0-----:R-:W-:Y:S01]  /*3240*/  SHF.L.U32 R3, R0, 0x3, RZ ;  /* 0x0000000300037819 */ /* 0x001fe200000006ff */
[----:B------:R-:W0:Y:S03]  /*3250*/  LDCU.128 UR36, c[0x3][0x10] ;  /* 0x00c00200ff2477ac */ /* 0x000e260008000c00 */
[----:B------:R-:W-:Y:S01]  /*3260*/  LOP3.LUT R3, R3, 0x38, RZ, 0xc0, !PT ;  /* 0x0000003803037812 */ /* 0x000fe200078ec0ff */
[----:B------:R-:W1:Y:S04]  /*3270*/  LDCU.128 UR44, c[0x3][0x30] ;  /* 0x00c00600ff2c77ac */ /* 0x000e680008000c00 */
[----:B------:R-:W-:Y:S01]  /*3280*/  IMAD.IADD R5, R2, 0x1, R3 ;  /* 0x0000000102057824 */ /* 0x000fe200078e0203 */
[----:B------:R-:W2:Y:S04]  /*3290*/  LDCU.64 UR56, c[0x3][URZ] ;  /* 0x00c00000ff3877ac */ /* 0x000ea80008000a00 */
[----:B------:R-:W3:Y:S01]  /*32a0*/  LDS.64 R2, [R5] ;  /* 0x0000000005027984 */ /* 0x000ee20000000a00 */
[----:B------:R-:W4:Y:S03]  /*32b0*/  LDCU.128 UR40, c[0x3][0x20] ;  /* 0x00c00400ff2877ac */ /* 0x000f260008000c00 */
[----:B------:R-:W5:Y:S01]  /*32c0*/  LDS.64 R24, [R5+0x320] ;  /* 0x0003200005187984 */ /* 0x000f620000000a00 */
[----:B------:R-:W2:Y:S03]  /*32d0*/  LDCU.128 UR48, c[0x3][0x50] ;  /* 0x00c00a00ff3077ac */ /* 0x000ea60008000c00 */
[----:B------:R-:W2:Y:S01]  /*32e0*/  LDS.64 R20, [R5+0x640] ;  /* 0x0006400005147984 */ /* 0x000ea20000000a00 */
[----:B------:R-:W2:Y:S01]  /*32f0*/  LDCU.64 UR54, c[0x3][0x40] ;  /* 0x00c00800ff3677ac */ /* 0x000ea20008000a00 */
[----:B------:R-:W2:Y:S01]  /*3300*/  LDCU.128 UR28, c[0x3][0x60] ;  /* 0x00c00c00ff1c77ac */ /* 0x000ea20008000c00 */
[----:B------:R-:W2:Y:S01]  /*3310*/  LDCU.128 UR24, c[0x3][0x90] ;  /* 0x00c01200ff1877ac */ /* 0x000ea20008000c00 */
[----:B------:R-:W2:Y:S01]  /*3320*/  LDCU.64 UR20, c[0x3][0x80] ;  /* 0x00c01000ff1477ac */ /* 0x000ea20008000a00 */
[----:B------:R-:W2:Y:S01]  /*3330*/  LDCU.128 UR32, c[0x3][0xd0] ;  /* 0x00c01a00ff2077ac */ /* 0x000ea20008000c00 */
[----:B------:R-:W2:Y:S01]  /*3340*/  LDCU.64 UR6, c[0x3][0xc0] ;  /* 0x00c01800ff0677ac */ /* 0x000ea20008000a00 */
[----:B------:R-:W2:Y:S01]  /*3350*/  LDCU.64 UR16, c[0x3][0x100] ;  /* 0x00c02000ff1077ac */ /* 0x000ea20008000a00 */
[----:B------:R-:W2:Y:S01]  /*3360*/  LDCU.64 UR52, c[0x3][0x108] ;  /* 0x00c02100ff3477ac */ /* 0x000ea20008000a00 */
[C---:B---3--:R-:W-:Y:S01]  /*3370*/  DFMA R30, R2.reuse, R12, RZ ;  /* 0x0000000c021e722b */ /* 0x048fe200000000ff */
[----:B------:R-:W3:Y:S01]  /*3380*/  LDCU.64 UR18, c[0x3][0x140] ;  /* 0x00c02800ff1277ac */ /* 0x000ee20008000a00 */
[----:B------:R-:W3:Y:S01]  /*3390*/  LDS.64 R12, [R5+0x960] ;  /* 0x00096000050c7984 */ /* 0x000ee20000000a00 */
[----:B0-----:R-:W-:-:S02]  /*33a0*/  DFMA R36, R2, UR36, RZ ;  /* 0x0000002402247c2b */ /* 0x001fc400080000ff */
[C---:B------:R-:W-:Y:S01]  /*33b0*/  DFMA R38, R2.reuse, UR38, RZ ;  /* 0x0000002602267c2b */ /* 0x040fe200080000ff */
[----:B------:R-:W0:Y:S01]  /*33c0*/  LDCU.128 UR36, c[0x3][0x70] ;  /* 0x00c00e00ff2477ac */ /* 0x000e220008000c00 */
[----:B-1----:R-:W-:Y:S02]  /*33d0*/  DFMA R22, R2, UR44, RZ ;  /* 0x0000002c02167c2b */ /* 0x002fe400080000ff */
[----:B-----5:R-:W-:Y:S01]  /*33e0*/  DFMA R30, R24, R14, R30 ;  /* 0x0000000e181e722b */ /* 0x020fe2000000001e */
[----:B------:R-:W1:Y:S01]  /*33f0*/  LDCU.64 UR14, c[0x3][0x148] ;  /* 0x00c02900ff0e77ac */ /* 0x000e620008000a00 */
[----:B------:R-:W5:Y:S01]  /*3400*/  LDS.64 R14, [R5+0xc80] ;  /* 0x000c8000050e7984 */ /* 0x000f620000000a00 */
[C---:B------:R-:W-:Y:S01]  /*3410*/  DFMA R34, R2.reuse, UR46, RZ ;  /* 0x0000002e02227c2b */ /* 0x040fe200080000ff */
[----:B------:R-:W1:Y:S01]  /*3420*/  LDCU.128 UR44, c[0x3][0xa0] ;  /* 0x00c01400ff2c77ac */ /* 0x000e620008000c00 */
[C---:B----4-:R-:W-:Y:S02]  /*3430*/  DFMA R28, R2.reuse, UR42, RZ ;  /* 0x0000002a021c7c2b */ /* 0x050fe400080000ff */
[C---:B--2---:R-:W-:Y:S01]  /*3440*/  DFMA R26, R2.reuse, UR56, RZ ;  /* 0x00000038021a7c2b */ /* 0x044fe200080000ff */
[----:B------:R-:W2:Y:S01]  /*3450*/  LDCU.64 UR12, c[0x3][0x188] ;  /* 0x00c03100ff0c77ac */ /* 0x000ea20008000a00 */
[----:B------:R-:W-:-:S02]  /*3460*/  DFMA R32, R2, UR40, RZ ;  /* 0x0000002802207c2b */ /* 0x000fc400080000ff */
[C---:B------:R-:W-:Y:S01]  /*3470*/  DFMA R36, R24.reuse, UR48, R36 ;  /* 0x0000003018247c2b */ /* 0x040fe20008000024 */
[----:B------:R-:W4:Y:S01]  /*3480*/  LDS.64 R2, [R5+0xfa0] ;  /* 0x000fa00005027984 */ /* 0x000f220000000a00 */
[C---:B------:R-:W-:Y:S01]  /*3490*/  DFMA R38, R24.reuse, UR50, R38 ;  /* 0x0000003218267c2b */ /* 0x040fe20008000026 */
[----:B------:R-:W2:Y:S01]  /*34a0*/  LDCU.128 UR48, c[0x3][0xb0] ;  /* 0x00c01600ff3077ac */ /* 0x000ea20008000c00 */
[C---:B------:R-:W-:Y:S02]  /*34b0*/  DFMA R28, R24.reuse, UR30, R28 ;  /* 0x0000001e181c7c2b */ /* 0x040fe4000800001c */
[C---:B------:R-:W-:Y:S01]  /*34c0*/  DFMA R26, R24.reuse, UR54, R26 ;  /* 0x00000036181a7c2b */ /* 0x040fe2000800001a */
[----:B------:R-:W5:Y:S01]  /*34d0*/  LDCU.128 UR40, c[0x3][0x110] ;  /* 0x00c02200ff2877ac */ /* 0x000f620008000c00 */
[C---:B------:R-:W-:Y:S02]  /*34e0*/  DFMA R32, R24.reuse, UR28, R32 ;  /* 0x0000001c18207c2b */ /* 0x040fe40008000020 */
[----:B0-----:R-:W-:Y:S01]  /*34f0*/  DFMA R22, R24, UR36, R22 ;  /* 0x0000002418167c2b */ /* 0x001fe20008000016 */
[----:B------:R-:W0:Y:S01]  /*3500*/  LDCU.128 UR28, c[0x3][0xe0] ;  /* 0x00c01c00ff1c77ac */ /* 0x000e220008000c00 */
[----:B------:R-:W-:-:S02]  /*3510*/  DFMA R30, R20, R16, R30 ;  /* 0x00000010141e722b */ /* 0x000fc4000000001e */
[----:B------:R-:W-:Y:S01]  /*3520*/  DFMA R24, R24, UR38, R34 ;  /* 0x0000002618187c2b */ /* 0x000fe20008000022 */
[----:B------:R-:W4:Y:S01]  /*3530*/  LDCU.128 UR36, c[0x3][0x150] ;  /* 0x00c02a00ff2477ac */ /* 0x000f220008000c00 */
[C---:B------:R-:W-:Y:S02]  /*3540*/  DFMA R16, R20.reuse, UR24, R36 ;  /* 0x0000001814107c2b */ /* 0x040fe40008000024 */
[C---:B------:R-:W-:Y:S01]  /*3550*/  DFMA R34, R20.reuse, UR26, R38 ;  /* 0x0000001a14227c2b */ /* 0x040fe20008000026 */
[----:B------:R-:W4:Y:S01]  /*3560*/  LDCU.128 UR24, c[0x3][0xf0] ;  /* 0x00c01e00ff1877ac */ /* 0x000f220008000c00 */
[C---:B-1----:R-:W-:Y:S02]  /*3570*/  DFMA R36, R20.reuse, UR46, R28 ;  /* 0x0000002e14247c2b */ /* 0x042fe4000800001c */
[C---:B------:R-:W-:Y:S01]  /*3580*/  DFMA R28, R20.reuse, UR20, R26 ;  /* 0x00000014141c7c2b */ /* 0x040fe2000800001a */
[----:B------:R-:W1:Y:S01]  /*3590*/  LDCU.64 UR8, c[0x3][0x1c8] ;  /* 0x00c03900ff0877ac */ /* 0x000e620008000a00 */
[----:B------:R-:W1:Y:S01]  /*35a0*/  LDS.64 R26, [R5+0x12c0] ;  /* 0x0012c000051a7984 */ /* 0x000e620000000a00 */
[C---:B------:R-:W-:Y:S01]  /*35b0*/  DFMA R32, R20.reuse, UR44, R32 ;  /* 0x0000002c14207c2b */ /* 0x040fe20008000020 */
[----:B------:R-:W4:Y:S01]  /*35c0*/  LDCU.128 UR44, c[0x3][0x120] ;  /* 0x00c02400ff2c77ac */ /* 0x000f220008000c00 */
[----:B--2---:R-:W-:-:S02]  /*35d0*/  DFMA R22, R20, UR48, R22 ;  /* 0x0000003014167c2b */ /* 0x004fc40008000016 */
[----:B------:R-:W-:Y:S01]  /*35e0*/  DFMA R24, R20, UR50, R24 ;  /* 0x0000003214187c2b */ /* 0x000fe20008000018 */
[----:B------:R-:W1:Y:S01]  /*35f0*/  LDCU.128 UR48, c[0x3][0x190] ;  /* 0x00c03200ff3077ac */ /* 0x000e620008000c00 */
[C---:B---3--:R-:W-:Y:S02]  /*3600*/  DFMA R20, R12.reuse, UR32, R16 ;  /* 0x000000200c147c2b */ /* 0x048fe40008000010 */
[C---:B------:R-:W-:Y:S01]  /*3610*/  DFMA R34, R12.reuse, UR34, R34 ;  /* 0x000000220c227c2b */ /* 0x040fe20008000022 */
[----:B------:R-:W2:Y:S01]  /*3620*/  LDS.64 R16, [R5+0x15e0] ;  /* 0x0015e00005107984 */ /* 0x000ea20000000a00 */
[----:B------:R-:W3:Y:S01]  /*3630*/  LDCU.128 UR32, c[0x3][0x130] ;  /* 0x00c02600ff2077ac */ /* 0x000ee20008000c00 */
[C---:B------:R-:W-:Y:S02]  /*3640*/  DFMA R30, R12.reuse, R18, R30 ;  /* 0x000000120c1e722b */ /* 0x040fe4000000001e */
[C---:B0-----:R-:W-:Y:S01]  /*3650*/  DFMA R38, R12.reuse, UR28, R32 ;  /* 0x0000001c0c267c2b */ /* 0x041fe20008000020 */
[----:B------:R-:W0:Y:S01]  /*3660*/  LDCU.64 UR22, c[0x3][0x208] ;  /* 0x00c04100ff1677ac */ /* 0x000e220008000a00 */
[----:B------:R-:W-:-:S02]  /*3670*/  DFMA R36, R12, UR30, R36 ;  /* 0x0000001e0c247c2b */ /* 0x000fc40008000024 */
[----:B------:R-:W-:Y:S01]  /*3680*/  DFMA R18, R12, UR6, R28 ;  /* 0x000000060c127c2b */ /* 0x000fe2000800001c */
[----:B------:R-:W0:Y:S01]  /*3690*/  LDCU.128 UR28, c[0x3][0x160] ;  /* 0x00c02c00ff1c77ac */ /* 0x000e220008000c00 */
[C---:B-----5:R-:W-:Y:S02]  /*36a0*/  DFMA R32, R14.reuse, UR40, R20 ;  /* 0x000000280e207c2b */ /* 0x060fe40008000014 */
[----:B------:R-:W-:Y:S01]  /*36b0*/  DFMA R28, R14, UR42, R34 ;  /* 0x0000002a0e1c7c2b */ /* 0x000fe20008000022 */
[----:B------:R-:W5:Y:S01]  /*36c0*/  LDCU.128 UR40, c[0x3][0x170] ;  /* 0x00c02e00ff2877ac */ /* 0x000f620008000c00 */
[C---:B----4-:R-:W-:Y:S02]  /*36d0*/  DFMA R22, R12.reuse, UR24, R22 ;  /* 0x000000180c167c2b */ /* 0x050fe40008000016 */
[----:B------:R-:W-:Y:S01]  /*36e0*/  DFMA R40, R12, UR26, R24 ;  /* 0x0000001a0c287c2b */ /* 0x000fe20008000018 */
[----:B------:R-:W2:Y:S01]  /*36f0*/  LDCU.128 UR24, c[0x3][0x1d0] ;  /* 0x00c03a00ff1877ac */ /* 0x000ea20008000c00 */
[----:B------:R-:W4:Y:S01]  /*3700*/  LDS.64 R12, [R5+0x1900] ;  /* 0x00190000050c7984 */ /* 0x000f220000000a00 */
[----:B------:R-:W-:-:S02]  /*3710*/  DFMA R20, R14, UR44, R38 ;  /* 0x0000002c0e147c2b */ /* 0x000fc40008000026 */
[C---:B------:R-:W-:Y:S01]  /*3720*/  DFMA R24, R14.reuse, UR46, R36 ;  /* 0x0000002e0e187c2b */ /* 0x040fe20008000024 */
[----:B------:R-:W2:Y:S01]  /*3730*/  LDCU.128 UR44, c[0x3][0x1a0] ;  /* 0x00c03400ff2c77ac */ /* 0x000ea20008000c00 */
[C---:B------:R-:W-:Y:S01]  /*3740*/  DFMA R18, R14.reuse, UR16, R18 ;  /* 0x000000100e127c2b */ /* 0x040fe20008000012 */
[----:B------:R-:W4:Y:S01]  /*3750*/  LDS.64 R38, [R5+0x1c20] ;  /* 0x001c200005267984 */ /* 0x000f220000000a00 */
[C---:B------:R-:W-:Y:S01]  /*3760*/  DFMA R30, R14.reuse, UR52, R30 ;  /* 0x000000340e1e7c2b */ /* 0x040fe2000800001e */
[----:B------:R-:W2:Y:S01]  /*3770*/  LDCU.128 UR52, c[0x3][0x1b0] ;  /* 0x00c03600ff3477ac */ /* 0x000ea20008000c00 */
[C---:B---3--:R-:W-:Y:S02]  /*3780*/  DFMA R22, R14.reuse, UR32, R22 ;  /* 0x000000200e167c2b */ /* 0x048fe40008000016 */
[----:B------:R-:W-:Y:S01]  /*3790*/  DFMA R40, R14, UR34, R40 ;  /* 0x000000220e287c2b */ /* 0x000fe20008000028 */
[----:B------:R-:W4:Y:S01]  /*37a0*/  LDCU.128 UR32, c[0x3][0x210] ;  /* 0x00c04200ff2077ac */ /* 0x000f220008000c00 */
[----:B------:R-:W-:-:S02]  /*37b0*/  DFMA R18, R2, UR18, R18 ;  /* 0x0000001202127c2b */ /* 0x000fc40008000012 */
[C---:B------:R-:W-:Y:S01]  /*37c0*/  DFMA R32, R2.reuse, UR36, R32 ;  /* 0x0000002402207c2b */ /* 0x040fe20008000020 */
[----:B------:R-:W3:Y:S01]  /*37d0*/  LDCU.128 UR16, c[0x3][0x1e0] ;  /* 0x00c03c00ff1077ac */ /* 0x000ee20008000c00 */
[C---:B------:R-:W-:Y:S02]  /*37e0*/  DFMA R28, R2.reuse, UR38, R28 ;  /* 0x00000026021c7c2b */ /* 0x040fe4000800001c */
[C---:B0-----:R-:W-:Y:S01]  /*37f0*/  DFMA R20, R2.reuse, UR28, R20 ;  /* 0x0000001c02147c2b */ /* 0x041fe20008000014 */
[----:B------:R-:W0:Y:S01]  /*3800*/  LDCU.128 UR36, c[0x3][0x1f0] ;  /* 0x00c03e00ff2477ac */ /* 0x000e220008000c00 */
[C---:B------:R-:W-:Y:S02]  /*3810*/  DFMA R24, R2.reuse, UR30, R24 ;  /* 0x0000001e02187c2b */ /* 0x040fe40008000018 */
[C---:B------:R-:W-:Y:S01]  /*3820*/  DFMA R30, R2.reuse, UR14, R30 ;  /* 0x0000000e021e7c2b */ /* 0x040fe2000800001e */
[----:B------:R-:W4:Y:S01]  /*3830*/  LDCU.128 UR28, c[0x3][0x220] ;  /* 0x00c04400ff1c77ac */ /* 0x000f220008000c00 */
[----:B-----5:R-:W-:-:S02]  /*3840*/  DFMA R22, R2, UR40, R22 ;  /* 0x0000002802167c2b */ /* 0x020fc40008000016 */
[----:B------:R-:W-:Y:S01]  /*3850*/  DFMA R40, R2, UR42, R40 ;  /* 0x0000002a02287c2b */ /* 0x000fe20008000028 */
[----:B------:R-:W5:Y:S01]  /*3860*/  LDCU.128 UR40, c[0x3][0x230] ;  /* 0x00c04600ff2877ac */ /* 0x000f620008000c00 */
[C---:B-1----:R-:W-:Y:S02]  /*3870*/  DFMA R32, R26.reuse, UR48, R32 ;  /* 0x000000301a207c2b */ /* 0x042fe40008000020 */
[C---:B------:R-:W-:Y:S01]  /*3880*/  DFMA R28, R26.reuse, UR50, R28 ;  /* 0x000000321a1c7c2b */ /* 0x040fe2000800001c */
[----:B------:R-:W1:Y:S01]  /*3890*/  LDCU.64 UR10, c[0x3][0x248] ;  /* 0x00c04900ff0a77ac */ /* 0x000e620008000a00 */
[C---:B--2---:R-:W-:Y:S02]  /*38a0*/  DFMA R20, R26.reuse, UR44, R20 ;  /* 0x0000002c1a147c2b */ /* 0x044fe40008000014 */
[C---:B------:R-:W-:Y:S02]  /*38b0*/  DFMA R24, R26.reuse, UR46, R24 ;  /* 0x0000002e1a187c2b */ /* 0x040fe40008000018 */
[----:B------:R-:W-:-:S02]  /*38c0*/  DFMA R18, R26, UR4, R18 ;  /* 0x000000041a127c2b */ /* 0x000fc40008000012 */
[C---:B------:R-:W-:Y:S01]  /*38d0*/  DFMA R30, R26.reuse, UR12, R30 ;  /* 0x0000000c1a1e7c2b */ /* 0x040fe2000800001e */
[----:B------:R-:W2:Y:S01]  /*38e0*/  LDCU.128 UR12, c[0x3][0x250] ;  /* 0x00c04a00ff0c77ac */ /* 0x000ea20008000c00 */
[C---:B------:R-:W-:Y:S02]  /*38f0*/  DFMA R22, R26.reuse, UR52, R22 ;  /* 0x000000341a167c2b */ /* 0x040fe40008000016 */
[----:B------:R-:W-:Y:S02]  /*3900*/  DFMA R40, R26, UR54, R40 ;  /* 0x000000361a287c2b */ /* 0x000fe40008000028 */
[C---:B------:R-:W-:Y:S02]  /*3910*/  DFMA R32, R16.reuse, UR24, R32 ;  /* 0x0000001810207c2b */ /* 0x040fe40008000020 */
[C---:B------:R-:W-:Y:S01]  /*3920*/  DFMA R28, R16.reuse, UR26, R28 ;  /* 0x0000001a101c7c2b */ /* 0x040fe2000800001c */
[----:B------:R-:W1:Y:S01]  /*3930*/  LDCU.128 UR24, c[0x3][0x260] ;  /* 0x00c04c00ff1877ac */ /* 0x000e620008000c00 */
[----:B---3--:R-:W-:-:S02]  /*3940*/  DFMA R20, R16, UR16, R20 ;  /* 0x0000001010147c2b */ /* 0x008fc40008000014 */
[C---:B------:R-:W-:Y:S01]  /*3950*/  DFMA R24, R16.reuse, UR18, R24 ;  /* 0x0000001210187c2b */ /* 0x040fe20008000018 */
[----:B------:R-:W3:Y:S01]  /*3960*/  LDCU.128 UR16, c[0x3][0x270] ;  /* 0x00c04e00ff1077ac */ /* 0x000ee20008000c00 */
[C---:B------:R-:W-:Y:S02]  /*3970*/  DFMA R18, R16.reuse, R6, R18 ;  /* 0x000000061012722b */ /* 0x040fe40000000012 */
[C---:B------:R-:W-:Y:S02]  /*3980*/  DFMA R30, R16.reuse, UR8, R30 ;  /* 0x00000008101e7c2b */ /* 0x040fe4000800001e */
[C---:B0-----:R-:W-:Y:S02]  /*3990*/  DFMA R22, R16.reuse, UR36, R22 ;  /* 0x0000002410167c2b */ /* 0x041fe40008000016 */
[----:B------:R-:W-:Y:S02]  /*39a0*/  DFMA R16, R16, UR38, R40 ;  /* 0x0000002610107c2b */ /* 0x000fe40008000028 */
[----:B----4-:R-:W-:-:S02]  /*39b0*/  DFMA R32, R12, UR32, R32 ;  /* 0x000000200c207c2b */ /* 0x010fc40008000020 */
[C---:B------:R-:W-:Y:S02]  /*39c0*/  DFMA R18, R12.reuse, R8, R18 ;  /* 0x000000080c12722b */ /* 0x040fe40000000012 */
[C---:B------:R-:W-:Y:S02]  /*39d0*/  DFMA R2, R12.reuse, UR34, R28 ;  /* 0x000000220c027c2b */ /* 0x040fe4000800001c */
[C---:B------:R-:W-:Y:S02]  /*39e0*/  DFMA R20, R12.reuse, UR28, R20 ;  /* 0x0000001c0c147c2b */ /* 0x040fe40008000014 */
[C---:B------:R-:W-:Y:S02]  /*39f0*/  DFMA R24, R12.reuse, UR30, R24 ;  /* 0x0000001e0c187c2b */ /* 0x040fe40008000018 */
[C---:B------:R-:W-:Y:S02]  /*3a00*/  DFMA R40, R12.reuse, UR22, R30 ;  /* 0x000000160c287c2b */ /* 0x040fe4000800001e */
[----:B-----5:R-:W-:-:S02]  /*3a10*/  DFMA R22, R12, UR40, R22 ;  /* 0x000000280c167c2b */ /* 0x020fc40008000016 */
[----:B------:R-:W-:Y:S02]  /*3a20*/  DFMA R16, R12, UR42, R16 ;  /* 0x0000002a0c107c2b */ /* 0x000fe40008000010 */
[C---:B--2---:R-:W-:Y:S02]  /*3a30*/  DFMA R28, R38.reuse, UR12, R32 ;  /* 0x0000000c261c7c2b */ /* 0x044fe40008000020 */
[C---:B------:R-:W-:Y:S02]  /*3a40*/  DFMA R42, R38.reuse, R10, R18 ;  /* 0x0000000a262a722b */ /* 0x040fe40000000012 */
[C---:B------:R-:W-:Y:S02]  /*3a50*/  DFMA R30, R38.reuse, UR14, R2 ;  /* 0x0000000e261e7c2b */ /* 0x040fe40008000002 */
[C---:B-1----:R-:W-:Y:S02]  /*3a60*/  DFMA R32, R38.reuse, UR24, R20 ;  /* 0x0000001826207c2b */ /* 0x042fe40008000014 */
[----:B------:R-:W-:-:S02]  /*3a70*/  DFMA R34, R38, UR26, R24 ;  /* 0x0000001a26227c2b */ /* 0x000fc40008000018 */
[C---:B------:R-:W-:Y:S02]  /*3a80*/  DFMA R40, R38.reuse, UR10, R40 ;  /* 0x0000000a26287c2b */ /* 0x040fe40008000028 */
[C---:B---3--:R-:W-:Y:S02]  /*3a90*/  DFMA R36, R38.reuse, UR16, R22 ;  /* 0x0000001026247c2b */ /* 0x048fe40008000016 */
[----:B------:R-:W-:-:S11]  /*3aa0*/  DFMA R38, R38, UR18, R16 ;  /* 0x0000001226267c2b */ /* 0x000fd60008000010 */
.L_x_1162:
[----:B------:R-:W-:Y:S05]  /*3ab0*/  BSYNC.RECONVERGENT B0 ;  /* 0x0000000000007941 */ /* 0x000fea0003800200 */
.L_x_1161:
[----:B------:R-:W-:Y:S06]  /*3ac0*/  BAR.SYNC.DEFER_BLOCKING 0x0 ;  /* 0x0000000000007b1d */ /* 0x000fec0000010000 */
[----:B------:R-:W-:Y:S05]  /*3ad0*/  @P0 EXIT ;  /* 0x000000000000094d */ /* 0x000fea0003800000 */
[----:B0-----:R-:W0:Y:S01]  /*3ae0*/  LDC.64 R2, c[0x0][0x3a8] ;  /* 0x0000ea00ff027b82 */ /* 0x001e220000000a00 */
        /* <DEDUP_REMOVED lines=12> */
.L_x_1163:
        /* <DEDUP_REMOVED lines=13> */
.L_x_3040:


//--------------------- .text._Z40massMatrixMultiplyMonolithicGlobalKernelILi8ELi10ELi1EEviPKdS1_S1_S1_Pd --------------------------
	.section	.text._Z40massMatrixMultiplyMonolithicGlobalKernelILi8ELi10ELi1EEviPKdS1_S1_S1_Pd,"ax",@progbits
	.align	128
        .global         _Z40massMatrixMultiplyMonolithicGlobalKernelILi8ELi10ELi1EEviPKdS1_S1_S1_Pd
        .type           _Z40massMatrixMultiplyMonolithicGlobalKernelILi8ELi10ELi1EEviPKdS1_S1_S1_Pd,@function
        .size           _Z40massMatrixMultiplyMonolithicGlobalKernelILi8ELi10ELi1EEviPKdS1_S1_S1_Pd,(.L_x_3041 - _Z40massMatrixMultiplyMonolithicGlobalKernelILi8ELi10ELi1EEviPKdS1_S1_S1_Pd)
        .other          _Z40massMatrixMultiplyMonolithicGlobalKernelILi8ELi10ELi1EEviPKdS1_S1_S1_Pd,@"STO_CUDA_ENTRY STV_DEFAULT"
_Z40massMatrixMultiplyMonolithicGlobalKernelILi8ELi10ELi1EEviPKdS1_S1_S1_Pd:
.text._Z40massMatrixMultiplyMonolithicGlobalKernelILi8ELi10ELi1EEviPKdS1_S1_S1_Pd:
        /* <DEDUP_REMOVED lines=21> */
[----:B------:R-:W-:-:S04]  /*0150*/  IMAD R7, R7, 0xa, RZ ;  /* 0x0000000a07077824 */ /* 0x000fc800078e02ff */
[----:B---3--:R-:W-:Y:S01]  /*0160*/  IMAD.WIDE R4, R7, 0x8, R4 ;  /* 0x0000000807047825 */ /* 0x008fe200078e0204 */
[----:B------:R-:W-:-:S05]  /*0170*/  LOP3.LUT R2, R0, 0xffff, RZ, 0xc0, !PT ;  /* 0x0000ffff00027812 */ /* 0x000fca00078ec0ff */
        /* <DEDUP_REMOVED lines=11> */
[----:B------:R-:W-:-:S02]  /*0230*/  ISETP.GT.U32.AND P1, PT, R0, 0x3f, PT ;  /* 0x0000003f0000780c */ /* 0x000fc40003f24070 */
[----:B------:R-:W-:Y:S01]  /*0240*/  LOP3.LUT R249, R0, 0x7, RZ, 0xc0, !PT ;  /* 0x0000000700f97812 */ /* 0x000fe200078ec0ff */
[----:B----4-:R-:W5:Y:S04]  /*0250*/  LDG.E.64.CONSTANT R6, desc[UR4][R112.64] ;  /* 0x0000000470067981 */ /* 0x010f68000c1e9b00 */
[----:B------:R-:W5:Y:S01]  /*0260*/  LDG.E.64.CONSTANT R8, desc[UR4][R112.64+0x8] ;  /* 0x0000080470087981 */ /* 0x000f62000c1e9b00 */
[----:B0-----:R-:W0:Y:S01]  /*0270*/  S2R R5, SR_CgaCtaId ;  /* 0x0000000000057919 */ /* 0x001e220000008800 */
[----:B------:R-:W-:Y:S02]  /*0280*/  IMAD R2, R2, 0x199a, RZ ;  /* 0x0000199a02027824 */ /* 0x000fe400078e02ff */
[----:B------:R-:W5:Y:S03]  /*0290*/  LDG.E.64.CONSTANT R10, desc[UR4][R112.64+0x10] ;  /* 0x00001004700a7981 */ /* 0x000f66000c1e9b00 */
[----:B------:R-:W-:Y:S01]  /*02a0*/  SHF.R.U32.HI R115, RZ, 0x10, R2 ;  /* 0x00000010ff737819 */ /* 0x000fe20000011602 */
[----:B------:R-:W5:Y:S03]  /*02b0*/  LDG.E.64.CONSTANT R12, desc[UR4][R112.64+0x18] ;  /* 0x00001804700c7981 */ /* 0x000f66000c1e9b00 */
[----:B------:R-:W-:Y:S01]  /*02c0*/  PRMT R4, R115, 0x9910, RZ ;  /* 0x0000991073047816 */ /* 0x000fe200000000ff */
[----:B------:R-:W5:Y:S04]  /*02d0*/  LDG.E.64.CONSTANT R14, desc[UR4][R112.64+0x20] ;  /* 0x00002004700e7981 */ /* 0x000f68000c1e9b00 */
[----:B------:R-:W-:Y:S01]  /*02e0*/  IMAD R4, R4, 0xa, RZ ;  /* 0x0000000a04047824 */ /* 0x000fe200078e02ff */
[----:B------:R-:W-:Y:S01]  /*02f0*/  MOV R2, 0x400 ;  /* 0x0000040000027802 */ /* 0x000fe20000000f00 */
[----:B------:R-:W5:Y:S02]  /*0300*/  LDG.E.64.CONSTANT R16, desc[UR4][R112.64+0x28] ;  /* 0x0000280470107981 */ /* 0x000f64000c1e9b00 */
[----:B------:R-:W-:-:S02]  /*0310*/  IMAD.MOV R4, RZ, RZ, -R4 ;  /* 0x000000ffff047224 */ /* 0x000fc400078e0a04 */
[----:B------:R-:W5:Y:S04]  /*0320*/  LDG.E.64.CONSTANT R18, desc[UR4][R112.64+0x30] ;  /* 0x0000300470127981 */ /* 0x000f68000c1e9b00 */
[----:B------:R-:W5:Y:S04]  /*0330*/  LDG.E.64.CONSTANT R20, desc[UR4][R112.64+0x38] ;  /* 0x0000380470147981 */ /* 0x000f68000c1e9b00 */
[----:B------:R-:W5:Y:S01]  /*0340*/  LDG.E.64.CONSTANT R22, desc[UR4][R112.64+0x40] ;  /* 0x0000400470167981 */ /* 0x000f62000c1e9b00 */
[----:B0-----:R-:W-:-:S03]  /*0350*/  LEA R2, R5, R2, 0x18 ;  /* 0x0000000205027211 */ /* 0x001fc600078ec0ff */
[----:B------:R-:W5:Y:S01]  /*0360*/  LDG.E.64.CONSTANT R24, desc[UR4][R112.64+0x48] ;  /* 0x0000480470187981 */ /* 0x000f62000c1e9b00 */
[----:B------:R-:W-:-:S03]  /*0370*/  PRMT R5, R4, 0x7710, RZ ;  /* 0x0000771004057816 */ /* 0x000fc600000000ff */
[----:B------:R-:W5:Y:S01]  /*0380*/  LDG.E.64.CONSTANT R26, desc[UR4][R112.64+0x50] ;  /* 0x00005004701a7981 */ /* 0x000f62000c1e9b00 */
[----:B------:R-:W-:Y:S01]  /*0390*/  IMAD R4, R117, 0x1f40, R2 ;  /* 0x00001f4075047824 */ /* 0x000fe200078e0202 */
[----:B------:R-:W-:Y:S02]  /*03a0*/  @!P0 LOP3.LUT R2, R249, 0x3f8, R0, 0xf8, !PT ;  /* 0x000003f8f9028812 */ /* 0x000fe400078ef800 */
        /* <DEDUP_REMOVED lines=70> */
[----:B------:R-:W-:Y:S01]  /*0810*/  BSSY.RECONVERGENT B0, `(.L_x_1164) ;  /* 0x00000c0000007945 */ /* 0x000fe20003800200 */
[----:B------:R-:W-:Y:S01]  /*0820*/  BAR.SYNC.DEFER_BLOCKING 0x0 ;  /* 0x0000000000007b1d */ /* 0x000fe20000010000 */
[----:B------:R-:W-:Y:S01]  /*0830*/  ISETP.GT.U32.AND P2, PT, R0, 0x4f, PT ;  /* 0x0000004f0000780c */ /* 0x000fe20003f44070 */
[--C-:B0-----:R-:W-:Y:S01]  /*0840*/  IMAD.IADD R112, R5, 0x1, R0.reuse ;  /* 0x0000000105707824 */ /* 0x101fe200078e0200 */
[----:B------:R-:W-:Y:S01]  /*0850*/  SHF.R.U32.HI R113, RZ, 0x3, R0 ;  /* 0x00000003ff717819 */ /* 0x000fe20000011600 */
[----:B------:R-:W-:-:S03]  /*0860*/  @!P0 IMAD R5, R3, 0x200, R2 ;  /* 0x0000020003058824 */ /* 0x000fc600078e0202 */
[----:B------:R-:W-:Y:S01]  /*0870*/  LOP3.LUT R112, R112, 0xffff, RZ, 0xc0, !PT ;  /* 0x0000ffff70707812 */ /* 0x000fe200078ec0ff */
[----:B------:R-:W-:Y:S02]  /*0880*/  IMAD R2, R113, 0x50, R4 ;  /* 0x0000005071027824 */ /* 0x000fe400078e0204 */
        /* <DEDUP_REMOVED lines=44> */
[----:B------:R-:W-:Y:S01]  /*0b50*/  DFMA R202, R210, R202, RZ ;  /* 0x000000cad2ca722b */ /* 0x000fe200000000ff */
[----:B------:R-:W2:Y:S01]  /*0b60*/  LDG.E.64.CONSTANT R228, desc[UR4][R122.64+0x68] ;  /* 0x000068047ae47981 */ /* 0x000ea2000c1e9b00 */
[----:B------:R-:W-:-:S03]  /*0b70*/  DFMA R214, R246, R214, R224 ;  /* 0x000000d6f6d6722b */ /* 0x000fc600000000e0 */
[----:B------:R-:W3:Y:S03]  /*0b80*/  LDG.E.64.CONSTANT R224, desc[UR4][R122.64+0xd8] ;  /* 0x0000d8047ae07981 */ /* 0x000ee6000c1e9b00 */
[----:B------:R-:W-:Y:S02]  /*0b90*/  DFMA R202, R220, R222, R202 ;  /* 0x000000dedcca722b */ /* 0x000fe400000000ca */
[----:B------:R-:W-:Y:S01]  /*0ba0*/  DFMA R126, R210, R126, RZ ;  /* 0x0000007ed27e722b */ /* 0x000fe200000000ff */
[----:B------:R-:W4:Y:S01]  /*0bb0*/  LDG.E.64.CONSTANT R222, desc[UR4][R122.64+0xa0] ;  /* 0x0000a0047ade7981 */ /* 0x000f22000c1e9b00 */
[----:B------:R-:W-:-:S03]  /*0bc0*/  DFMA R238, R114, R238, R218 ;  /* 0x000000ee72ee722b */ /* 0x000fc600000000da */
        /* <DEDUP_REMOVED lines=11> */
[----:B------:R-:W-:-:S08]  /*0c80*/  DFMA R124, R210, R124, RZ ;  /* 0x0000007cd27c722b */ /* 0x000fd000000000ff */
[----:B------:R-:W-:Y:S02]  /*0c90*/  DFMA R226, R220, R226, R124 ;  /* 0x000000e2dce2722b */ /* 0x000fe4000000007c */
[----:B------:R-:W3:Y:S01]  /*0ca0*/  LDG.E.64.CONSTANT R124, desc[UR4][R122.64+0x140] ;  /* 0x000140047a7c7981 */ /* 0x000ee2000c1e9b00 */
[----:B------:R-:W-:-:S03]  /*0cb0*/  DFMA R236, R116, R236, R238 ;  /* 0x000000ec74ec722b */ /* 0x000fc600000000ee */
[----:B------:R-:W3:Y:S05]  /*0cc0*/  LDG.E.64.CONSTANT R238, desc[UR4][R122.64+0xb8] ;  /* 0x0000b8047aee7981 */ /* 0x000eea000c1e9b00 */
[----:B------:R-:W-:Y:S02]  /*0cd0*/  DFMA R242, R118, R242, R236 ;  /* 0x000000f276f2722b */ /* 0x000fe400000000ec */
[----:B------:R-:W3:Y:S01]  /*0ce0*/  LDG.E.64.CONSTANT R236, desc[UR4][R122.64+0xf0] ;  /* 0x0000f0047aec7981 */ /* 0x000ee2000c1e9b00 */
[C---:B----4-:R-:W-:Y:S02]  /*0cf0*/  DFMA R212, R114.reuse, R222, R212 ;  /* 0x000000de72d4722b */ /* 0x050fe400000000d4 */
[----:B--2---:R-:W-:Y:S01]  /*0d00*/  DFMA R216, R114, R218, R216 ;  /* 0x000000da72d8722b */ /* 0x004fe200000000d8 */
[----:B------:R-:W2:Y:S05]  /*0d10*/  LDG.E.64.CONSTANT R222, desc[UR4][R122.64+0x248] ;  /* 0x000248047ade7981 */ /* 0x000eaa000c1e9b00 */
[----:B------:R-:W-:-:S02]  /*0d20*/  DFMA R212, R116, R230, R212 ;  /* 0x000000e674d4722b */ /* 0x000fc400000000d4 */
[----:B---3--:R-:W-:Y:S01]  /*0d30*/  DFMA R208, R112, R224, R208 ;  /* 0x000000e070d0722b */ /* 0x008fe200000000d0 */
[----:B------:R-:W3:Y:S01]  /*0d40*/  LDG.E.64.CONSTANT R218, desc[UR4][R122.64+0x200] ;  /* 0x000200047ada7981 */ /* 0x000ee2000c1e9b00 */
[----:B------:R-:W-:-:S03]  /*0d50*/  DFMA R216, R116, R228, R216 ;  /* 0x000000e474d8722b */ /* 0x000fc600000000d8 */
[----:B------:R-:W4:Y:S01]  /*0d60*/  LDG.E.64.CONSTANT R224, desc[UR4][R122.64+0x240] ;  /* 0x000240047ae07981 */ /* 0x000f22000c1e9b00 */
[----:B------:R-:W-:-:S03]  /*0d70*/  DFMA R214, R246, R214, R226 ;  /* 0x000000d6f6d6722b */ /* 0x000fc600000000e2 */
[----:B------:R-:W2:Y:S01]  /*0d80*/  LDG.E.64.CONSTANT R230, desc[UR4][R122.64+0x1c8] ;  /* 0x0001c8047ae67981 */ /* 0x000ea2000c1e9b00 */
[----:B------:R-:W-:-:S03]  /*0d90*/  DFMA R202, R118, R202, R212 ;  /* 0x000000ca76ca722b */ /* 0x000fc600000000d4 */
[----:B------:R-:W2:Y:S01]  /*0da0*/  LDG.E.64.CONSTANT R212, desc[UR4][R122.64+0x180] ;  /* 0x000180047ad47981 */ /* 0x000ea2000c1e9b00 */
[----:B------:R-:W-:Y:S02]  /*0db0*/  DFMA R214, R112, R234, R214 ;  /* 0x000000ea70d6722b */ /* 0x000fe400000000d6 */
[----:B------:R-:W-:Y:S01]  /*0dc0*/  DFMA R126, R118, R126, R216 ;  /* 0x0000007e767e722b */ /* 0x000fe200000000d8 */
[----:B------:R-:W2:Y:S04]  /*0dd0*/  LDG.E.64.CONSTANT R234, desc[UR4][R122.64+0x128] ;  /* 0x000128047aea7981 */ /* 0x000ea8000c1e9b00 */
[----:B------:R-:W2:Y:S01]  /*0de0*/  LDG.E.64.CONSTANT R216, desc[UR4][R122.64+0x1c0] ;  /* 0x0001c0047ad87981 */ /* 0x000ea2000c1e9b00 */
[C---:B------:R-:W-:Y:S02]  /*0df0*/  DFMA R208, R114.reuse, R232, R208 ;  /* 0x000000e872d0722b */ /* 0x040fe400000000d0 */
[----:B------:R-:W-:Y:S01]  /*0e00*/  DFMA R206, R114, R206, R214 ;  /* 0x000000ce72ce722b */ /* 0x000fe200000000d6 */
[----:B------:R-:W2:Y:S04]  /*0e10*/  LDG.E.64.CONSTANT R232, desc[UR4][R122.64+0x150] ;  /* 0x000150047ae87981 */ /* 0x000ea8000c1e9b00 */
[----:B------:R-:W2:Y:S04]  /*0e20*/  LDG.E.64.CONSTANT R228, desc[UR4][R122.64+0x188] ;  /* 0x000188047ae47981 */ /* 0x000ea8000c1e9b00 */
[----:B------:R-:W2:Y:S01]  /*0e30*/  LDG.E.64.CONSTANT R214, desc[UR4][R122.64+0x208] ;  /* 0x000208047ad67981 */ /* 0x000ea2000c1e9b00 */
[----:B------:R-:W-:-:S03]  /*0e40*/  DFMA R204, R116, R204, R208 ;  /* 0x000000cc74cc722b */ /* 0x000fc600000000d0 */
[----:B------:R-:W2:Y:S01]  /*0e50*/  LDG.E.64.CONSTANT R208, desc[UR4][R122.64+0x158] ;  /* 0x000158047ad07981 */ /* 0x000ea2000c1e9b00 */
[----:B------:R-:W-:-:S03]  /*0e60*/  DFMA R124, R210, R124, RZ ;  /* 0x0000007cd27c722b */ /* 0x000fc600000000ff */
[----:B------:R-:W2:Y:S05]  /*0e70*/  LDG.E.64.CONSTANT R226, desc[UR4][R122.64+0x190] ;  /* 0x000190047ae27981 */ /* 0x000eaa000c1e9b00 */
[----:B------:R-:W-:Y:S02]  /*0e80*/  DFMA R244, R220, R244, R124 ;  /* 0x000000f4dcf4722b */ /* 0x000fe4000000007c */
[----:B------:R-:W2:Y:S01]  /*0e90*/  LDG.E.64.CONSTANT R124, desc[UR4][R122.64+0x38] ;  /* 0x000038047a7c7981 */ /* 0x000ea2000c1e9b00 */
[C---:B------:R-:W-:Y:S02]  /*0ea0*/  DFMA R202, R120.reuse, R238, R202 ;  /* 0x000000ee78ca722b */ /* 0x040fe400000000ca */
[----:B------:R-:W-:Y:S01]  /*0eb0*/  DFMA R126, R120, R240, R126 ;  /* 0x000000f0787e722b */ /* 0x000fe2000000007e */
[----:B------:R-:W2:Y:S01]  /*0ec0*/  LDG.E.64.CONSTANT R238, desc[UR4][R122.64+0x218] ;  /* 0x000218047aee7981 */ /* 0x000ea2000c1e9b00 */
[----:B------:R-:W-:-:S03]  /*0ed0*/  DFMA R204, R118, R236, R204 ;  /* 0x000000ec76cc722b */ /* 0x000fc600000000cc */
[----:B------:R-:W2:Y:S04]  /*0ee0*/  LDG.E.64.CONSTANT R236, desc[UR4][R122.64+0x1d8] ;  /* 0x0001d8047aec7981 */ /* 0x000ea8000c1e9b00 */
[----:B------:R-:W2:Y:S01]  /*0ef0*/  LDG.E.64.CONSTANT R240, desc[UR4][R122.64+0x258] ;  /* 0x000258047af07981 */ /* 0x000ea2000c1e9b00 */
[C---:B---3--:R-:W-:Y:S02]  /*0f00*/  DFMA R218, R210.reuse, R218, RZ ;  /* 0x000000dad2da722b */ /* 0x048fe400000000ff */
[C---:B----4-:R-:W-:Y:S02]  /*0f10*/  DFMA R224, R210.reuse, R224, RZ ;  /* 0x000000e0d2e0722b */ /* 0x050fe400000000ff */
[C---:B--2---:R-:W-:Y:S02]  /*0f20*/  DFMA R212, R210.reuse, R212, RZ ;  /* 0x000000d4d2d4722b */ /* 0x044fe400000000ff */
[----:B------:R-:W-:-:S02]  /*0f30*/  DFMA R216, R210, R216, RZ ;  /* 0x000000d8d2d8722b */ /* 0x000fc400000000ff */
[----:B------:R-:W-:Y:S02]  /*0f40*/  DFMA R206, R116, R234, R206 ;  /* 0x000000ea74ce722b */ /* 0x000fe400000000ce */
[----:B------:R-:W-:Y:S01]  /*0f50*/  DFMA R232, R246, R232, R244 ;  /* 0x000000e8f6e8722b */ /* 0x000fe200000000f4 */
[----:B------:R-:W2:Y:S01]  /*0f60*/  LDG.E.64.CONSTANT R234, desc[UR4][R122.64+0x250] ;  /* 0x000250047aea7981 */ /* 0x000ea2000c1e9b00 */
[----:B------:R-:W-:-:S03]  /*0f70*/  DFMA R228, R220, R228, R212 ;  /* 0x000000e4dce4722b */ /* 0x000fc600000000d4 */
[----:B------:R-:W3:Y:S01]  /*0f80*/  LDG.E.64.CONSTANT R244, desc[UR4][R122.64+0x220] ;  /* 0x000220047af47981 */ /* 0x000ee2000c1e9b00 */
[C---:B------:R-:W-:Y:S02]  /*0f90*/  DFMA R210, R220.reuse, R230, R216 ;  /* 0x000000e6dcd2722b */ /* 0x040fe400000000d8 */
[C---:B------:R-:W-:Y:S01]  /*0fa0*/  DFMA R214, R220.reuse, R214, R218 ;  /* 0x000000d6dcd6722b */ /* 0x040fe200000000da */
[----:B------:R-:W4:Y:S01]  /*0fb0*/  LDG.E.64.CONSTANT R230, desc[UR4][R122.64+0x210] ;  /* 0x000210047ae67981 */ /* 0x000f22000c1e9b00 */
[----:B------:R-:W-:-:S03]  /*0fc0*/  DFMA R220, R220, R222, R224 ;  /* 0x000000dedcdc722b */ /* 0x000fc600000000e0 */
[----:B------:R-:W3:Y:S04]  /*0fd0*/  LDG.E.64.CONSTANT R218, desc[UR4][R122.64+0x198] ;  /* 0x000198047ada7981 */ /* 0x000ee8000c1e9b00 */
[----:B------:R-:W3:Y:S04]  /*0fe0*/  LDG.E.64.CONSTANT R212, desc[UR4][R122.64+0x160] ;  /* 0x000160047ad47981 */ /* 0x000ee8000c1e9b00 */
[----:B------:R-:W3:Y:S01]  /*0ff0*/  LDG.E.64.CONSTANT R224, desc[UR4][R122.64+0x1d0] ;  /* 0x0001d0047ae07981 */ /* 0x000ee2000c1e9b00 */
[----:B------:R-:W-:-:S03]  /*1000*/  DFMA R208, R112, R208, R232 ;  /* 0x000000d070d0722b */ /* 0x000fc600000000e8 */
[----:B------:R-:W3:Y:S01]  /*1010*/  LDG.E.64.CONSTANT R232, desc[UR4][R122.64+0x1a0] ;  /* 0x0001a0047ae87981 */ /* 0x000ee2000c1e9b00 */
[----:B------:R-:W-:-:S03]  /*1020*/  DFMA R226, R246, R226, R228 ;  /* 0x000000e2f6e2722b */ /* 0x000fc600000000e4 */
[----:B------:R-:W3:Y:S01]  /*1030*/  LDG.E.64.CONSTANT R228, desc[UR4][R122.64+0x168] ;  /* 0x000168047ae47981 */ /* 0x000ee2000c1e9b00 */
[----:B------:R-:W-:-:S03]  /*1040*/  DFMA R124, R120, R124, R242 ;  /* 0x0000007c787c722b */ /* 0x000fc600000000f2 */
[----:B------:R-:W3:Y:S04]  /*1050*/  LDG.E.64.CONSTANT R216, desc[UR4][R122.64+0xf8] ;  /* 0x0000f8047ad87981 */ /* 0x000ee8000c1e9b00 */
[----:B------:R-:W3:Y:S04]  /*1060*/  LDG.E.64.CONSTANT R222, desc[UR4][R122.64+0x130] ;  /* 0x000130047ade7981 */ /* 0x000ee8000c1e9b00 */
[----:B------:R-:W3:Y:S01]  /*1070*/  LDG.E.64.CONSTANT R242, desc[UR4][R122.64+0x1e0] ;  /* 0x0001e0047af27981 */ /* 0x000ee2000c1e9b00 */
[----:B--2---:R-:W-:-:S03]  /*1080*/  DFMA R220, R246, R234, R220 ;  /* 0x000000eaf6dc722b */ /* 0x004fc600000000dc */
[----:B------:R-:W2:Y:S01]  /*1090*/  LDG.E.64.CONSTANT R234, desc[UR4][R122.64+0x1f8] ;  /* 0x0001f8047aea7981 */ /* 0x000ea2000c1e9b00 */
[----:B----4-:R-:W-:Y:S02]  /*10a0*/  DFMA R214, R246, R230, R214 ;  /* 0x000000e6f6d6722b */ /* 0x010fe400000000d6 */
[----:B---3--:R-:W-:Y:S01]  /*10b0*/  DFMA R218, R112, R218, R226 ;  /* 0x000000da70da722b */ /* 0x008fe200000000e2 */
[----:B------:R-:W3:Y:S01]  /*10c0*/  LDG.E.64.CONSTANT R230, desc[UR4][R122.64+0x1b8] ;  /* 0x0001b8047ae67981 */ /* 0x000ee2000c1e9b00 */
[----:B------:R-:W-:-:S03]  /*10d0*/  DFMA R208, R114, R212, R208 ;  /* 0x000000d472d0722b */ /* 0x000fc600000000d0 */
[----:B------:R-:W4:Y:S01]  /*10e0*/  LDG.E.64.CONSTANT R226, desc[UR4][R122.64+0x230] ;  /* 0x000230047ae27981 */ /* 0x000f22000c1e9b00 */
[----:B------:R-:W-:-:S03]  /*10f0*/  DFMA R210, R246, R224, R210 ;  /* 0x000000e0f6d2722b */ /* 0x000fc600000000d2 */
[----:B------:R-:W2:Y:S01]  /*1100*/  LDG.E.64.CONSTANT R212, desc[UR4][R122.64+0x260] ;  /* 0x000260047ad47981 */ /* 0x000ea2000c1e9b00 */
[----:B------:R-:W-:Y:S02]  /*1110*/  DFMA R238, R112, R238, R214 ;  /* 0x000000ee70ee722b */ /* 0x000fe400000000d6 */
[----:B------:R-:W-:Y:S01]  /*1120*/  DFMA R232, R114, R232, R218 ;  /* 0x000000e872e8722b */ /* 0x000fe200000000da */
[----:B------:R-:W3:Y:S01]  /*1130*/  LDG.E.64.CONSTANT R214, desc[UR4][R122.64+0x1a8] ;  /* 0x0001a8047ad67981 */ /* 0x000ee2000c1e9b00 */
[C---:B------:R-:W-:Y:S02]  /*1140*/  DFMA R240, R112.reuse, R240, R220 ;  /* 0x000000f070f0722b */ /* 0x040fe400000000dc */
[----:B------:R-:W-:Y:S01]  /*1150*/  DFMA R236, R112, R236, R210 ;  /* 0x000000ec70ec722b */ /* 0x000fe200000000d2 */
        /* <DEDUP_REMOVED lines=16> */
[----:B--2---:R-:W-:Y:S02]  /*1260*/  DFMA R212, R114, R212, R240 ;  /* 0x000000d472d4722b */ /* 0x004fe400000000f0 */
[----:B---3--:R-:W-:-:S02]  /*1270*/  DFMA R214, R116, R214, R232 ;  /* 0x000000d674d6722b */ /* 0x008fc400000000e8 */
[C---:B----4-:R-:W-:Y:S02]  /*1280*/  DFMA R218, R116.reuse, R218, R242 ;  /* 0x000000da74da722b */ /* 0x050fe400000000f2 */
[C---:B------:R-:W-:Y:S02]  /*1290*/  DFMA R112, R116.reuse, R112, R244 ;  /* 0x000000707470722b */ /* 0x040fe400000000f4 */
[----:B------:R-:W-:Y:S02]  /*12a0*/  DFMA R212, R116, R220, R212 ;  /* 0x000000dc74d4722b */ /* 0x000fe400000000d4 */
        /* <DEDUP_REMOVED lines=8> */
[C---:B------:R-:W-:Y:S01]  /*1330*/  DFMA R208, R120.reuse, R222, R208 ;  /* 0x000000de78d0722b */ /* 0x040fe200000000d0 */
[----:B------:R-:W-:Y:S01]  /*1340*/  IMAD R115, R249, 0x8, R2 ;  /* 0x00000008f9737824 */ /* 0x000fe200078e0202 */
[C---:B------:R-:W-:Y:S02]  /*1350*/  DFMA R112, R120.reuse, R236, R112 ;  /* 0x000000ec7870722b */ /* 0x040fe40000000070 */
[----:B------:R-:W-:-:S02]  /*1360*/  DFMA R212, R120, R246, R212 ;  /* 0x000000f678d4722b */ /* 0x000fc400000000d4 */
        /* <DEDUP_REMOVED lines=10> */
.L_x_1165:
[----:B------:R-:W-:Y:S05]  /*1410*/  BSYNC.RECONVERGENT B0 ;  /* 0x0000000000007941 */ /* 0x000fea0003800200 */
.L_x_1164:
        /* <DEDUP_REMOVED lines=36> */
[----:B--2---:R-:W-:-:S08]  /*1660*/  DFMA R124, R208, R216, R124 ;  /* 0x000000d8d07c722b */ /* 0x004fd0000000007c */
[----:B---3--:R-:W-:-:S08]  /*1670*/  DFMA R124, R210, R246, R124 ;  /* 0x000000f6d27c722b */ /* 0x008fd0000000007c */
[----:B----4-:R-:W-:Y:S02]  /*1680*/  DFMA R124, R212, R114, R124 ;  /* 0x00000072d47c722b */ /* 0x010fe4000000007c */
[----:B------:R-:W-:Y:S01]  /*1690*/  DFMA R210, R218, R220, RZ ;  /* 0x000000dcdad2722b */ /* 0x000fe200000000ff */
[----:B------:R-:W2:Y:S04]  /*16a0*/  LDG.E.64.CONSTANT R212, desc[UR4][R112.64+0x140] ;  /* 0x0001400470d47981 */ /* 0x000ea8000c1e9b00 */
[----:B------:R-:W3:Y:S01]  /*16b0*/  LDG.E.64.CONSTANT R218, desc[UR4][R112.64+0xc8] ;  /* 0x0000c80470da7981 */ /* 0x000ee2000c1e9b00 */
[----:B------:R-:W-:-:S03]  /*16c0*/  DFMA R208, R214, R116, R124 ;  /* 0x00000074d6d0722b */ /* 0x000fc6000000007c */
[----:B------:R-:W4:Y:S01]  /*16d0*/  LDG.E.64.CONSTANT R124, desc[UR4][R112.64+0x100] ;  /* 0x00010004707c7981 */ /* 0x000f22000c1e9b00 */
[----:B------:R-:W-:-:S03]  /*16e0*/  DFMA R206, R206, R216, R210 ;  /* 0x000000d8cece722b */ /* 0x000fc600000000d2 */
[----:B------:R-:W2:Y:S01]  /*16f0*/  LDG.E.64.CONSTANT R214, desc[UR4][R112.64+0xc0] ;  /* 0x0000c00470d67981 */ /* 0x000ea2000c1e9b00 */
[----:B------:R-:W-:-:S03]  /*1700*/  DFMA R204, R204, R220, RZ ;  /* 0x000000dccccc722b */ /* 0x000fc600000000ff */
        /* <DEDUP_REMOVED lines=12> */
[----:B------:R-:W0:Y:S01]  /*17d0*/  LDS.64 R120, [R249+0x1e0] ;  /* 0x0001e000f9787984 */ /* 0x000e220000000a00 */
[----:B------:R-:W-:-:S03]  /*17e0*/  DFMA R240, R240, R116, R122 ;  /* 0x00000074f0f0722b */ /* 0x000fc6000000007a */
[----:B------:R-:W1:Y:S01]  /*17f0*/  LDS.64 R122, [R249+0x230] ;  /* 0x00023000f97a7984 */ /* 0x000e620000000a00 */
[----:B------:R-:W-:-:S03]  /*1800*/  DFMA R222, R222, R116, R238 ;  /* 0x00000074dede722b */ /* 0x000fc600000000ee */
[----:B------:R-:W3:Y:S05]  /*1810*/  LDG.E.64.CONSTANT R238, desc[UR4][R112.64+0x1c0] ;  /* 0x0001c00470ee7981 */ /* 0x000eea000c1e9b00 */
[-C--:B------:R-:W-:Y:S02]  /*1820*/  DFMA R222, R230, R118.reuse, R222 ;  /* 0x00000076e6de722b */ /* 0x080fe400000000de */
[----:B------:R-:W-:Y:S01]  /*1830*/  DFMA R232, R232, R118, R240 ;  /* 0x00000076e8e8722b */ /* 0x000fe200000000f0 */
[----:B------:R-:W3:Y:S04]  /*1840*/  LDG.E.64.CONSTANT R230, desc[UR4][R112.64+0x128] ;  /* 0x0001280470e67981 */ /* 0x000ee8000c1e9b00 */
[----:B------:R-:W3:Y:S01]  /*1850*/  LDG.E.64.CONSTANT R240, desc[UR4][R112.64+0x180] ;  /* 0x0001800470f07981 */ /* 0x000ee2000c1e9b00 */
[----:B0-----:R-:W-:-:S03]  /*1860*/  DFMA R234, R234, R120, R242 ;  /* 0x00000078eaea722b */ /* 0x001fc600000000f2 */
[----:B------:R-:W3:Y:S01]  /*1870*/  LDG.E.64.CONSTANT R242, desc[UR4][R112.64+0x150] ;  /* 0x0001500470f27981 */ /* 0x000ee2000c1e9b00 */
[-C--:B----4-:R-:W-:Y:S02]  /*1880*/  DFMA R124, R124, R220.reuse, RZ ;  /* 0x000000dc7c7c722b */ /* 0x090fe400000000ff */
[----:B--2---:R-:W-:-:S06]  /*1890*/  DFMA R214, R214, R220, RZ ;  /* 0x000000dcd6d6722b */ /* 0x004fcc00000000ff */
[-C--:B------:R-:W-:Y:S01]  /*18a0*/  DFMA R124, R236, R216.reuse, R124 ;  /* 0x000000d8ec7c722b */ /* 0x080fe2000000007c */
[----:B------:R-:W2:Y:S01]  /*18b0*/  LDG.E.64.CONSTANT R236, desc[UR4][R112.64+0x200] ;  /* 0x0002000470ec7981 */ /* 0x000ea2000c1e9b00 */
[----:B---3--:R-:W-:-:S03]  /*18c0*/  DFMA R214, R218, R216, R214 ;  /* 0x000000d8dad6722b */ /* 0x008fc600000000d6 */
[----:B------:R-:W3:Y:S03]  /*18d0*/  LDG.E.64.CONSTANT R218, desc[UR4][R112.64+0x248] ;  /* 0x0002480470da7981 */ /* 0x000ee6000c1e9b00 */
[----:B------:R-:W-:Y:S02]  /*18e0*/  DFMA R226, R226, R246, R124 ;  /* 0x000000f6e2e2722b */ /* 0x000fe4000000007c */
[----:B-1----:R-:W-:Y:S01]  /*18f0*/  DFMA R124, R224, R122, R234 ;  /* 0x0000007ae07c722b */ /* 0x002fe200000000ea */
        /* <DEDUP_REMOVED lines=8> */
[----:B------:R-:W-:Y:S01]  /*1980*/  DFMA R212, R212, R220, RZ ;  /* 0x000000dcd4d4722b */ /* 0x000fe200000000ff */
[----:B------:R-:W3:Y:S01]  /*1990*/  LDG.E.64.CONSTANT R228, desc[UR4][R112.64+0x158] ;  /* 0x0001580470e47981 */ /* 0x000ee2000c1e9b00 */
[----:B------:R-:W-:-:S03]  /*19a0*/  DFMA R126, R126, R120, R232 ;  /* 0x000000787e7e722b */ /* 0x000fc600000000e8 */
[----:B------:R-:W3:Y:S01]  /*19b0*/  LDG.E.64.CONSTANT R232, desc[UR4][R112.64+0xe8] ;  /* 0x0000e80470e87981 */ /* 0x000ee2000c1e9b00 */
[-C--:B------:R-:W-:Y:S02]  /*19c0*/  DFMA R204, R204, R116.reuse, R208 ;  /* 0x00000074cccc722b */ /* 0x080fe400000000d0 */
[----:B------:R-:W-:Y:S01]  /*19d0*/  DFMA R206, R206, R116, R210 ;  /* 0x00000074cece722b */ /* 0x000fe200000000d2 */
[----:B------:R-:W3:Y:S01]  /*19e0*/  LDG.E.64.CONSTANT R208, desc[UR4][R112.64+0x160] ;  /* 0x0001600470d07981 */ /* 0x000ee2000c1e9b00 */
[----:B------:R-:W-:-:S03]  /*19f0*/  DFMA R244, R244, R216, R212 ;  /* 0x000000d8f4f4722b */ /* 0x000fc600000000d4 */
[----:B------:R-:W3:Y:S04]  /*1a00*/  LDG.E.64.CONSTANT R210, desc[UR4][R112.64+0x190] ;  /* 0x0001900470d27981 */ /* 0x000ee8000c1e9b00 */
[----:B------:R-:W3:Y:S04]  /*1a10*/  LDG.E.64.CONSTANT R212, desc[UR4][R112.64+0x1d0] ;  /* 0x0001d00470d47981 */ /* 0x000ee8000c1e9b00 */
[----:B------:R-:W3:Y:S01]  /*1a20*/  LDG.E.64.CONSTANT R214, desc[UR4][R112.64+0x210] ;  /* 0x0002100470d67981 */ /* 0x000ee2000c1e9b00 */
[-C--:B------:R-:W-:Y:S02]  /*1a30*/  DFMA R240, R240, R220.reuse, RZ ;  /* 0x000000dcf0f0722b */ /* 0x080fe400000000ff */
[----:B------:R-:W-:-:S02]  /*1a40*/  DFMA R238, R238, R220, RZ ;  /* 0x000000dceeee722b */ /* 0x000fc400000000ff */
[----:B------:R-:W-:Y:S01]  /*1a50*/  DFMA R206, R230, R118, R206 ;  /* 0x00000076e6ce722b */ /* 0x000fe200000000ce */
[----:B------:R-:W3:Y:S01]  /*1a60*/  LDG.E.64.CONSTANT R230, desc[UR4][R112.64+0x198] ;  /* 0x0001980470e67981 */ /* 0x000ee2000c1e9b00 */
[----:B------:R-:W-:-:S03]  /*1a70*/  DFMA R242, R242, R246, R244 ;  /* 0x000000f6f2f2722b */ /* 0x000fc600000000f4 */
[----:B------:R-:W3:Y:S01]  /*1a80*/  LDG.E.64.CONSTANT R244, desc[UR4][R112.64+0x220] ;  /* 0x0002200470f47981 */ /* 0x000ee2000c1e9b00 */
[-C--:B--2---:R-:W-:Y:S02]  /*1a90*/  DFMA R236, R236, R220.reuse, RZ ;  /* 0x000000dcecec722b */ /* 0x084fe400000000ff */
[----:B----4-:R-:W-:Y:S01]  /*1aa0*/  DFMA R220, R234, R220, RZ ;  /* 0x000000dceadc722b */ /* 0x010fe200000000ff */
[----:B------:R-:W2:Y:S01]  /*1ab0*/  LDG.E.64.CONSTANT R234, desc[UR4][R112.64+0x218] ;  /* 0x0002180470ea7981 */ /* 0x000ea2000c1e9b00 */
[----:B---3--:R-:W-:-:S03]  /*1ac0*/  DFMA R224, R224, R216, R238 ;  /* 0x000000d8e0e0722b */ /* 0x008fc600000000ee */
[----:B------:R-:W3:Y:S01]  /*1ad0*/  LDG.E.64.CONSTANT R238, desc[UR4][R112.64+0x170] ;  /* 0x0001700470ee7981 */ /* 0x000ee2000c1e9b00 */
[----:B------:R-:W-:-:S03]  /*1ae0*/  DFMA R226, R226, R216, R240 ;  /* 0x000000d8e2e2722b */ /* 0x000fc600000000f0 */
[----:B------:R-:W4:Y:S01]  /*1af0*/  LDG.E.64.CONSTANT R240, desc[UR4][R112.64+0x1a0] ;  /* 0x0001a00470f07981 */ /* 0x000f22000c1e9b00 */
[-C--:B------:R-:W-:Y:S02]  /*1b00*/  DFMA R222, R222, R216.reuse, R236 ;  /* 0x000000d8dede722b */ /* 0x080fe400000000ec */
[----:B------:R-:W-:Y:S01]  /*1b10*/  DFMA R216, R218, R216, R220 ;  /* 0x000000d8dad8722b */ /* 0x000fe200000000dc */
[----:B------:R-:W3:Y:S04]  /*1b20*/  LDG.E.64.CONSTANT R236, desc[UR4][R112.64+0x258] ;  /* 0x0002580470ec7981 */ /* 0x000ee8000c1e9b00 */
[----:B------:R-:W4:Y:S01]  /*1b30*/  LDG.E.64.CONSTANT R218, desc[UR4][R112.64+0x250] ;  /* 0x0002500470da7981 */ /* 0x000f22000c1e9b00 */
[----:B------:R-:W-:Y:S02]  /*1b40*/  DFMA R228, R228, R114, R242 ;  /* 0x00000072e4e4722b */ /* 0x000fe400000000f2 */
[----:B------:R-:W-:Y:S01]  /*1b50*/  DFMA R204, R232, R118, R204 ;  /* 0x00000076e8cc722b */ /* 0x000fe200000000cc */
[----:B------:R-:W3:Y:S04]  /*1b60*/  LDG.E.64.CONSTANT R220, desc[UR4][R112.64+0x78] ;  /* 0x0000780470dc7981 */ /* 0x000ee8000c1e9b00 */
[----:B------:R-:W3:Y:S01]  /*1b70*/  LDG.E.64.CONSTANT R232, desc[UR4][R112.64+0x1d8] ;  /* 0x0001d80470e87981 */ /* 0x000ee2000c1e9b00 */
[----:B------:R-:W-:-:S02]  /*1b80*/  DFMA R208, R208, R116, R228 ;  /* 0x00000074d0d0722b */ /* 0x000fc400000000e4 */
[-C--:B------:R-:W-:Y:S01]  /*1b90*/  DFMA R210, R210, R246.reuse, R226 ;  /* 0x000000f6d2d2722b */ /* 0x080fe200000000e2 */
        /* <DEDUP_REMOVED lines=9> */
[----:B--2---:R-:W-:-:S03]  /*1c30*/  DFMA R214, R234, R114, R214 ;  /* 0x00000072ead6722b */ /* 0x004fc600000000d6 */
[----:B------:R-:W2:Y:S01]  /*1c40*/  LDG.E.64.CONSTANT R234, desc[UR4][R112.64+0x230] ;  /* 0x0002300470ea7981 */ /* 0x000ea2000c1e9b00 */
[----:B----4-:R-:W-:Y:S02]  /*1c50*/  DFMA R216, R218, R246, R216 ;  /* 0x000000f6dad8722b */ /* 0x010fe400000000d8 */
[-C--:B---3--:R-:W-:Y:S01]  /*1c60*/  DFMA R212, R232, R114.reuse, R212 ;  /* 0x00000072e8d4722b */ /* 0x088fe200000000d4 */
[----:B------:R-:W3:Y:S05]  /*1c70*/  LDG.E.64.CONSTANT R218, desc[UR4][R112.64+0xf8] ;  /* 0x0000f80470da7981 */ /* 0x000eea000c1e9b00 */
[----:B------:R-:W-:Y:S01]  /*1c80*/  DFMA R216, R236, R114, R216 ;  /* 0x00000072ecd8722b */ /* 0x000fe200000000d8 */
[----:B------:R-:W4:Y:S01]  /*1c90*/  LDG.E.64.CONSTANT R114, desc[UR4][R112.64+0x260] ;  /* 0x0002600470727981 */ /* 0x000f22000c1e9b00 */
[----:B------:R-:W-:-:S02]  /*1ca0*/  DFMA R208, R228, R118, R208 ;  /* 0x00000076e4d0722b */ /* 0x000fc400000000d0 */
[-C--:B------:R-:W-:Y:S01]  /*1cb0*/  DFMA R204, R224, R120.reuse, R204 ;  /* 0x00000078e0cc722b */ /* 0x080fe200000000cc */
[----:B------:R-:W2:Y:S01]  /*1cc0*/  LDG.E.64.CONSTANT R228, desc[UR4][R112.64+0x228] ;  /* 0x0002280470e47981 */ /* 0x000ea2000c1e9b00 */
[----:B------:R-:W-:-:S03]  /*1cd0*/  DFMA R206, R226, R120, R206 ;  /* 0x00000078e2ce722b */ /* 0x000fc600000000ce */
[----:B------:R-:W3:Y:S04]  /*1ce0*/  LDG.E.64.CONSTANT R224, desc[UR4][R112.64+0x1a8] ;  /* 0x0001a80470e07981 */ /* 0x000ee8000c1e9b00 */
[----:B------:R-:W3:Y:S01]  /*1cf0*/  LDG.E.64.CONSTANT R226, desc[UR4][R112.64+0x1e8] ;  /* 0x0001e80470e27981 */ /* 0x000ee2000c1e9b00 */
[----:B------:R-:W-:-:S03]  /*1d00*/  DFMA R244, R244, R116, R214 ;  /* 0x00000074f4f4722b */ /* 0x000fc600000000d6 */
[----:B------:R-:W3:Y:S04]  /*1d10*/  LDG.E.64.CONSTANT R214, desc[UR4][R112.64+0x1b0] ;  /* 0x0001b00470d67981 */ /* 0x000ee8000c1e9b00 */
[----:B------:R-:W3:Y:S04]  /*1d20*/  LDG.E.64.CONSTANT R232, desc[UR4][R112.64+0x1f0] ;  /* 0x0001f00470e87981 */ /* 0x000ee8000c1e9b00 */
[----:B------:R-:W3:Y:S01]  /*1d30*/  LDG.E.64.CONSTANT R236, desc[UR4][R112.64+0x270] ;  /* 0x0002700470ec7981 */ /* 0x000ee2000c1e9b00 */
[-C--:B------:R-:W-:Y:S02]  /*1d40*/  DFMA R126, R220, R122.reuse, R126 ;  /* 0x0000007adc7e722b */ /* 0x080fe4000000007e */
[----:B------:R-:W-:Y:S01]  /*1d50*/  DFMA R202, R222, R122, R202 ;  /* 0x0000007adeca722b */ /* 0x000fe200000000ca */
[----:B------:R-:W3:Y:S01]  /*1d60*/  LDG.E.64.CONSTANT R220, desc[UR4][R112.64+0x138] ;  /* 0x0001380470dc7981 */ /* 0x000ee2000c1e9b00 */
[----:B------:R-:W-:-:S02]  /*1d70*/  DFMA R208, R238, R120, R208 ;  /* 0x00000078eed0722b */ /* 0x000fc400000000d0 */
[-C--:B------:R-:W-:Y:S01]  /*1d80*/  DFMA R210, R240, R116.reuse, R210 ;  /* 0x00000074f0d2722b */ /* 0x080fe200000000d2 */
[----:B------:R-:W3:Y:S01]  /*1d90*/  LDG.E.64.CONSTANT R222, desc[UR4][R112.64+0x178] ;  /* 0x0001780470de7981 */ /* 0x000ee2000c1e9b00 */
[----:B------:R-:W-:-:S03]  /*1da0*/  DFMA R212, R242, R116, R212 ;  /* 0x00000074f2d4722b */ /* 0x000fc600000000d4 */
[----:B------:R-:W3:Y:S04]  /*1db0*/  LDG.E.64.CONSTANT R238, desc[UR4][R112.64+0x1b8] ;  /* 0x0001b80470ee7981 */ /* 0x000ee8000c1e9b00 */
[----:B------:R-:W3:Y:S04]  /*1dc0*/  LDG.E.64.CONSTANT R240, desc[UR4][R112.64+0x1f8] ;  /* 0x0001f80470f07981 */ /* 0x000ee8000c1e9b00 */
[----:B------:R-:W3:Y:S04]  /*1dd0*/  LDG.E.64.CONSTANT R242, desc[UR4][R112.64+0x238] ;  /* 0x0002380470f27981 */ /* 0x000ee8000c1e9b00 */
[----:B------:R-:W3:Y:S04]  /*1de0*/  LDG.E.64.CONSTANT R246, desc[UR4][R112.64+0x278] ;  /* 0x0002780470f67981 */ /* 0x000ee8000c1e9b00 */
[----:B------:R1:W-:Y:S04]  /*1df0*/  STS.64 [R249], R124 ;  /* 0x0000007cf9007388 */ /* 0x0003e80000000a00 */
[----:B------:R1:W-:Y:S04]  /*1e00*/  STS.64 [R249+0x50], R126 ;  /* 0x0000507ef9007388 */ /* 0x0003e80000000a00 */
[----:B------:R1:W-:Y:S01]  /*1e10*/  STS.64 [R249+0xa0], R202 ;  /* 0x0000a0caf9007388 */ /* 0x0003e20000000a00 */
[----:B----4-:R-:W-:-:S02]  /*1e20*/  DFMA R114, R114, R116, R216 ;  /* 0x000000747272722b */ /* 0x010fc400000000d8 */
[-C--:B--2---:R-:W-:Y:S02]  /*1e30*/  DFMA R228, R228, R118.reuse, R244 ;  /* 0x00000076e4e4722b */ /* 0x084fe400000000f4 */
[----:B---3--:R-:W-:-:S04]  /*1e40*/  DFMA R210, R224, R118, R210 ;  /* 0x00000076e0d2722b */ /* 0x008fc800000000d2 */
        /* <DEDUP_REMOVED lines=20> */
.L_x_1167:
[----:B------:R-:W-:Y:S05]  /*1f90*/  BSYNC.RECONVERGENT B0 ;  /* 0x0000000000007941 */ /* 0x000fea0003800200 */
.L_x_1166:
        /* <DEDUP_REMOVED lines=32> */
[-C--:B0-----:R-:W-:Y:S02]  /*21a0*/  DFMA R202, R18, R124.reuse, R202 ;  /* 0x0000007c12ca722b */ /* 0x081fe400000000ca */
[-C--:B------:R-:W-:Y:S02]  /*21b0*/  DFMA R204, R34, R124.reuse, R204 ;  /* 0x0000007c22cc722b */ /* 0x080fe400000000cc */
[----:B------:R-:W-:Y:S02]  /*21c0*/  DFMA R206, R50, R124, R206 ;  /* 0x0000007c32ce722b */ /* 0x000fe400000000ce */
[----:B------:R-:W-:Y:S02]  /*21d0*/  DFMA R210, R138, R116, R210 ;  /* 0x000000748ad2722b */ /* 0x000fe400000000d2 */
[-C--:B------:R-:W-:Y:S02]  /*21e0*/  DFMA R202, R20, R126.reuse, R202 ;  /* 0x0000007e14ca722b */ /* 0x080fe400000000ca */
[----:B------:R-:W-:-:S02]  /*21f0*/  DFMA R204, R36, R126, R204 ;  /* 0x0000007e24cc722b */ /* 0x000fc400000000cc */
[----:B------:R-:W-:Y:S02]  /*2200*/  DFMA R206, R52, R126, R206 ;  /* 0x0000007e34ce722b */ /* 0x000fe400000000ce */
[----:B------:R-:W-:Y:S02]  /*2210*/  DFMA R212, R154, R116, R212 ;  /* 0x000000749ad4722b */ /* 0x000fe400000000d4 */
[----:B------:R-:W-:Y:S02]  /*2220*/  DMUL R182, R202, R182 ;  /* 0x000000b6cab67228 */ /* 0x000fe40000000000 */
[----:B------:R-:W-:Y:S02]  /*2230*/  DMUL R184, R204, R184 ;  /* 0x000000b8ccb87228 */ /* 0x000fe40000000000 */
[----:B------:R-:W-:Y:S02]  /*2240*/  DMUL R186, R206, R186 ;  /* 0x000000baceba7228 */ /* 0x000fe40000000000 */
[----:B------:R-:W-:-:S02]  /*2250*/  DFMA R202, R54, R112, RZ ;  /* 0x0000007036ca722b */ /* 0x000fc400000000ff */
[-C--:B------:R-:W-:Y:S02]  /*2260*/  DFMA R204, R70, R112.reuse, RZ ;  /* 0x0000007046cc722b */ /* 0x080fe400000000ff */
[-C--:B------:R-:W-:Y:S02]  /*2270*/  DFMA R206, R86, R112.reuse, RZ ;  /* 0x0000007056ce722b */ /* 0x080fe400000000ff */
        /* <DEDUP_REMOVED lines=127> */
[-C--:B------:R-:W-:Y:S01]  /*2a70*/  DFMA R120, R174, R200.reuse, R120 ;  /* 0x000000c8ae78722b */ /* 0x080fe20000000078 */
[----:B------:R0:W-:Y:S01]  /*2a80*/  STS.128 [R4], R112 ;  /* 0x0000007004007388 */ /* 0x0001e20000000c00 */
[-C--:B------:R-:W-:Y:S02]  /*2a90*/  DFMA R122, R176, R200.reuse, R122 ;  /* 0x000000c8b07a722b */ /* 0x080fe4000000007a */
[-C--:B------:R-:W-:Y:S01]  /*2aa0*/  DFMA R124, R180, R200.reuse, R124 ;  /* 0x000000c8b47c722b */ /* 0x080fe2000000007c */
[----:B------:R0:W-:Y:S01]  /*2ab0*/  STS.128 [R4+0x10], R116 ;  /* 0x0000107404007388 */ /* 0x0001e20000000c00 */
[----:B------:R-:W-:-:S03]  /*2ac0*/  DFMA R126, R178, R200, R126 ;  /* 0x000000c8b27e722b */ /* 0x000fc6000000007e */
[----:B------:R0:W-:Y:S04]  /*2ad0*/  STS.128 [R4+0x20], R120 ;  /* 0x0000207804007388 */ /* 0x0001e80000000c00 */
[----:B------:R0:W-:Y:S01]  /*2ae0*/  STS.128 [R4+0x30], R124 ;  /* 0x0000307c04007388 */ /* 0x0001e20000000c00 */
[----:B------:R-:W-:Y:S06]  /*2af0*/  BAR.SYNC.DEFER_BLOCKING 0x0 ;  /* 0x0000000000007b1d */ /* 0x000fec0000010000 */
[----:B------:R-:W-:Y:S05]  /*2b00*/  @P2 BRA `(.L_x_1169) ;  /* 0x0000000400942947 */ /* 0x000fea0003800000 */
        /* <DEDUP_REMOVED lines=27> */
[----:B------:R-:W1:Y:S01]  /*2cc0*/  LDS.64 R116, [R5+0x230] ;  /* 0x0002300005747984 */ /* 0x000e620000000a00 */
        /* <DEDUP_REMOVED lines=73> */
.L_x_1169:
[----:B------:R-:W-:Y:S05]  /*3160*/  BSYNC.RECONVERGENT B0 ;  /* 0x0000000000007941 */ /* 0x000fea0003800200 */
.L_x_1168:
[----:B------:R-:W-:Y:S06]  /*3170*/  BAR.SYNC.DEFER_BLOCKING 0x0 ;  /* 0x0000000000007b1d */ /* 0x000fec0000010000 */
[----:B------:R-:W-:Y:S04]  /*3180*/  BSSY.RECONVERGENT B0, `(.L_x_1170) ;  /* 0x000005f000007945 */ /* 0x000fe80003800200 */
[----:B------:R-:W-:Y:S05]  /*3190*/  @P1 BRA `(.L_x_1171) ;  /* 0x0000000400741947 */ /* 0x000fea0003800000 */
[----:B0-----:R-:W-:-:S05]  /*31a0*/  IMAD.SHL.U32 R4, R0, 0x8, RZ ;  /* 0x0000000800047824 */ /* 0x001fca00078e00ff */
[----:B-1----:R-:W-:-:S05]  /*31b0*/  LOP3.LUT R5, R4, 0x38, RZ, 0xc0, !PT ;  /* 0x0000003804057812 */ /* 0x002fca00078ec0ff */
[----:B------:R-:W-:-:S05]  /*31c0*/  IMAD.IADD R2, R2, 0x1, R5 ;  /* 0x0000000102027824 */ /* 0x000fca00078e0205 */
[----:B------:R-:W0:Y:S04]  /*31d0*/  LDS.64 R112, [R2] ;  /* 0x0000000002707984 */ /* 0x000e280000000a00 */
[----:B------:R-:W1:Y:S04]  /*31e0*/  LDS.64 R114, [R2+0x320] ;  /* 0x0003200002727984 */ /* 0x000e680000000a00 */
[----:B------:R-:W2:Y:S04]  /*31f0*/  LDS.64 R116, [R2+0x640] ;  /* 0x0006400002747984 */ /* 0x000ea80000000a00 */
[----:B------:R-:W3:Y:S04]  /*3200*/  LDS.64 R118, [R2+0x960] ;  /* 0x0009600002767984 */ /* 0x000ee80000000a00 */
[----:B------:R-:W4:Y:S04]  /*3210*/  LDS.64 R4, [R2+0xc80] ;  /* 0x000c800002047984 */ /* 0x000f280000000a00 */
[----:B------:R-:W-:Y:S01]  /*3220*/  LDS.64 R196, [R2+0x1c20] ;  /* 0x001c200002c47984 */ /* 0x000fe20000000a00 */
[----:B0-----:R-:W-:-:S02]  /*3230*/  DFMA R6, R6, R112, RZ ;  /* 0x000000700606722b */ /* 0x001fc400000000ff */
[-C--:B------:R-:W-:Y:S02]  /*3240*/  DFMA R8, R8, R112.reuse, RZ ;  /* 0x000000700808722b */ /* 0x080fe400000000ff */
[-C--:B------:R-:W-:Y:S02]  /*3250*/  DFMA R10, R10, R112.reuse, RZ ;  /* 0x000000700a0a722b */ /* 0x080fe400000000ff */
[----:B------:R-:W-:Y:S02]  /*3260*/  DFMA R12, R12, R112, RZ ;  /* 0x000000700c0c722b */ /* 0x000fe400000000ff */
[----:B-1----:R-:W-:Y:S02]  /*3270*/  DFMA R22, R22, R114, R6 ;  /* 0x000000721616722b */ /* 0x002fe40000000006 */
[-C--:B------:R-:W-:Y:S01]  /*3280*/  DFMA R14, R14, R112.reuse, RZ ;  /* 0x000000700e0e722b */ /* 0x080fe200000000ff */
[----:B------:R-:W0:Y:S01]  /*3290*/  LDS.64 R6, [R2+0xfa0] ;  /* 0x000fa00002067984 */ /* 0x000e220000000a00 */
[----:B------:R-:W-:-:S02]  /*32a0*/  DFMA R16, R16, R112, RZ ;  /* 0x000000701010722b */ /* 0x000fc400000000ff */
[-C--:B------:R-:W-:Y:S02]  /*32b0*/  DFMA R18, R18, R112.reuse, RZ ;  /* 0x000000701212722b */ /* 0x080fe400000000ff */
[----:B------:R-:W-:Y:S02]  /*32c0*/  DFMA R20, R20, R112, RZ ;  /* 0x000000701414722b */ /* 0x000fe400000000ff */
[-C--:B------:R-:W-:Y:S02]  /*32d0*/  DFMA R10, R26, R114.reuse, R10 ;  /* 0x000000721a0a722b */ /* 0x080fe4000000000a */
[-C--:B------:R-:W-:Y:S02]  /*32e0*/  DFMA R12, R28, R114.reuse, R12 ;  /* 0x000000721c0c722b */ /* 0x080fe4000000000c */
[-C--:B------:R-:W-:Y:S02]  /*32f0*/  DFMA R24, R24, R114.reuse, R8 ;  /* 0x000000721818722b */ /* 0x080fe40000000008 */
[-C--:B------:R-:W-:Y:S01]  /*3300*/  DFMA R14, R30, R114.reuse, R14 ;  /* 0x000000721e0e722b */ /* 0x080fe2000000000e */
[----:B------:R-:W1:Y:S01]  /*3310*/  LDS.64 R8, [R2+0x12c0] ;  /* 0x0012c00002087984 */ /* 0x000e620000000a00 */
[----:B------:R-:W-:-:S02]  /*3320*/  DFMA R16, R32, R114, R16 ;  /* 0x000000722010722b */ /* 0x000fc40000000010 */
[-C--:B------:R-:W-:Y:S02]  /*3330*/  DFMA R18, R34, R114.reuse, R18 ;  /* 0x000000722212722b */ /* 0x080fe40000000012 */
[----:B------:R-:W-:Y:S02]  /*3340*/  DFMA R20, R36, R114, R20 ;  /* 0x000000722414722b */ /* 0x000fe40000000014 */
[-C--:B--2---:R-:W-:Y:S02]  /*3350*/  DFMA R12, R44, R116.reuse, R12 ;  /* 0x000000742c0c722b */ /* 0x084fe4000000000c */
[-C--:B------:R-:W-:Y:S02]  /*3360*/  DFMA R42, R42, R116.reuse, R10 ;  /* 0x000000742a2a722b */ /* 0x080fe4000000000a */
[-C--:B------:R-:W-:Y:S01]  /*3370*/  DFMA R22, R38, R116.reuse, R22 ;  /* 0x000000742616722b */ /* 0x080fe20000000016 */
[----:B------:R-:W2:Y:S01]  /*3380*/  LDS.64 R10, [R2+0x15e0] ;  /* 0x0015e000020a7984 */ /* 0x000ea20000000a00 */
[----:B------:R-:W-:-:S02]  /*3390*/  DFMA R24, R40, R116, R24 ;  /* 0x000000742818722b */ /* 0x000fc40000000018 */
[-C--:B------:R-:W-:Y:S02]  /*33a0*/  DFMA R14, R46, R116.reuse, R14 ;  /* 0x000000742e0e722b */ /* 0x080fe4000000000e */
[-C--:B------:R-:W-:Y:S02]  /*33b0*/  DFMA R16, R48, R116.reuse, R16 ;  /* 0x000000743010722b */ /* 0x080fe40000000010 */
[-C--:B------:R-:W-:Y:S02]  /*33c0*/  DFMA R18, R50, R116.reuse, R18 ;  /* 0x000000743212722b */ /* 0x080fe40000000012 */
[----:B------:R-:W-:Y:S02]  /*33d0*/  DFMA R20, R52, R116, R20 ;  /* 0x000000743414722b */ /* 0x000fe40000000014 */
[-C--:B---3--:R-:W-:Y:S02]  /*33e0*/  DFMA R60, R60, R118.reuse, R12 ;  /* 0x000000763c3c722b */ /* 0x088fe4000000000c */
[-C--:B------:R-:W-:Y:S01]  /*33f0*/  DFMA R22, R54, R118.reuse, R22 ;  /* 0x000000763616722b */ /* 0x080fe20000000016 */
[----:B------:R-:W3:Y:S01]  /*3400*/  LDS.64 R12, [R2+0x1900] ;  /* 0x00190000020c7984 */ /* 0x000ee20000000a00 */
        /* <DEDUP_REMOVED lines=54> */
.L_x_1171:
[----:B------:R-:W-:Y:S05]  /*3770*/  BSYNC.RECONVERGENT B0 ;  /* 0x0000000000007941 */ /* 0x000fea0003800200 */
.L_x_1170:
[----:B------:R-:W-:Y:S06]  /*3780*/  BAR.SYNC.DEFER_BLOCKING 0x0 ;  /* 0x0000000000007b1d */ /* 0x000fec0000010000 */
[----:B------:R-:W-:Y:S05]  /*3790*/  @P0 EXIT ;  /* 0x000000000000094d */ /* 0x000fea0003800000 */
[----:B01----:R-:W0:Y:S01]  /*37a0*/  LDC.64 R4, c[0x0][0x3a8] ;  /* 0x0000ea00ff047b82 */ /* 0x003e220000000a00 */
        /* <DEDUP_REMOVED lines=12> */
.L_x_1172:
        /* <DEDUP_REMOVED lines=9> */
.L_x_3041:


//--------------------- .text._Z30massMatrixMultiplyGlobalKernelILi8ELi10ELi1EEviPKdS1_S1_S1_Pd --------------------------
	.section	.text._Z30massMatrixMultiplyGlobalKernelILi8ELi10ELi1EEviPKdS1_S1_S1_Pd,"ax",@progbits
	.align	128
        .global         _Z30massMatrixMultiplyGlobalKernelILi8ELi10ELi1EEviPKdS1_S1_S1_Pd
        .type           _Z30massMatrixMultiplyGlobalKernelILi8ELi10ELi1EEviPKdS1_S1_S1_Pd,@function
        .size           _Z30massMatrixMultiplyGlobalKernelILi8ELi10ELi1EEviPKdS1_S1_S1_Pd,(.L_x_3042 - _Z30massMatrixMultiplyGlobalKernelILi8ELi10ELi1EEviPKdS1_S1_S1_Pd)
        .other          _Z30massMatrixMultiplyGlobalKernelILi8ELi10ELi1EEviPKdS1_S1_S1_Pd,@"STO_CUDA_ENTRY STV_DEFAULT"
_Z30massMatrixMultiplyGlobalKernelILi8ELi10ELi1EEviPKdS1_S1_S1_Pd:
.text._Z30massMatrixMultiplyGlobalKernelILi8ELi10ELi1EEviPKdS1_S1_S1_Pd:
        /* <DEDUP_REMOVED lines=31> */
[----:B--2---:R-:W-:Y:S01]  /*01f0*/  VIADD R2, R48, UR6 ;  /* 0x0000000630027c36 */ /* 0x004fe20008000000 */
[C---:B----4-:R-:W-:Y:S01]  /*0200*/  ISETP.GE.U32.AND P0, PT, R0.reuse, 0x40, PT ;  /* 0x000000400000780c */ /* 0x050fe20003f06070 */
[----:B------:R-:W-:Y:S01]  /*0210*/  BSSY.RECONVERGENT B0, `(.L_x_1173) ;  /* 0x000008d000007945 */ /* 0x000fe20003800200 */
[----:B------:R-:W-:Y:S01]  /*0220*/  LOP3.LUT R5, R0, 0xffff, RZ, 0xc0, !PT ;  /* 0x0000ffff00057812 */ /* 0x000fe200078ec0ff */
[----:B------:R-:W-:Y:S01]  /*0230*/  BAR.SYNC.DEFER_BLOCKING 0x0 ;  /* 0x0000000000007b1d */ /* 0x000fe20000010000 */
[----:B---3--:R-:W-:-:S02]  /*0240*/  ISETP.LT.AND P0, PT, R2, UR7, !P0 ;  /* 0x0000000702007c0c */ /* 0x008fc4000c701270 */
[----:B0-----:R-:W-:Y:S01]  /*0250*/  LEA R3, R4, R3, 0x18 ;  /* 0x0000000304037211 */ /* 0x001fe200078ec0ff */
[----:B------:R-:W-:Y:S01]  /*0260*/  IMAD R5, R5, 0x199a, RZ ;  /* 0x0000199a05057824 */ /* 0x000fe200078e02ff */
[C---:B------:R-:W-:Y:S02]  /*0270*/  ISETP.GT.U32.AND P1, PT, R0.reuse, 0x3f, PT ;  /* 0x0000003f0000780c */ /* 0x040fe40003f24070 */
[----:B------:R-:W-:Y:S01]  /*0280*/  LOP3.LUT R121, R0, 0x7, RZ, 0xc0, !PT ;  /* 0x0000000700797812 */ /* 0x000fe200078ec0ff */
[----:B------:R-:W-:Y:S01]  /*0290*/  IMAD R4, R48, 0x1f40, R3 ;  /* 0x00001f4030047824 */ /* 0x000fe200078e0203 */
[--C-:B------:R-:W-:Y:S02]  /*02a0*/  SHF.R.U32.HI R46, RZ, 0x3, R0.reuse ;  /* 0x00000003ff2e7819 */ /* 0x100fe40000011600 */
[----:B------:R-:W-:Y:S02]  /*02b0*/  SHF.R.U32.HI R5, RZ, 0x10, R5 ;  /* 0x00000010ff057819 */ /* 0x000fe40000011605 */
[----:B------:R-:W-:Y:S01]  /*02c0*/  ISETP.GT.U32.AND P2, PT, R0, 0x4f, PT ;  /* 0x0000004f0000780c */ /* 0x000fe20003f44070 */
[----:B------:R-:W0:Y:S01]  /*02d0*/  @P0 LDC.64 R62, c[0x0][0x3a0] ;  /* 0x0000e800ff3e0b82 */ /* 0x000e220000000a00 */
[----:B------:R-:W-:Y:S01]  /*02e0*/  @P0 LOP3.LUT R47, R121, 0x38, R0, 0xf8, !PT ;  /* 0x00000038792f0812 */ /* 0x000fe200078ef800 */
[----:B------:R-:W-:Y:S01]  /*02f0*/  IMAD R3, R46, 0x50, R4 ;  /* 0x000000502e037824 */ /* 0x000fe200078e0204 */
[----:B------:R-:W-:-:S03]  /*0300*/  PRMT R120, R5, 0x9910, RZ ;  /* 0x0000991005787816 */ /* 0x000fc600000000ff */
[----:B------:R-:W-:Y:S02]  /*0310*/  @P0 IMAD R47, R2, 0x200, R47 ;  /* 0x00000200022f0824 */ /* 0x000fe400078e022f */
[----:B------:R-:W-:Y:S02]  /*0320*/  IMAD R122, R46, 0x2d0, R3 ;  /* 0x000002d02e7a7824 */ /* 0x000fe400078e0203 */
[----:B------:R-:W-:Y:S02]  /*0330*/  IMAD R120, R120, 0xa, RZ ;  /* 0x0000000a78787824 */ /* 0x000fe400078e02ff */
[----:B------:R-:W-:Y:S02]  /*0340*/  IMAD R122, R121, 0x8, R122 ;  /* 0x00000008797a7824 */ /* 0x000fe400078e027a */
[----:B0-----:R-:W-:Y:S01]  /*0350*/  @P0 IMAD.WIDE R62, R47, 0x8, R62 ;  /* 0x000000082f3e0825 */ /* 0x001fe200078e023e */
[----:B-1----:R-:W-:Y:S06]  /*0360*/  @P1 BRA `(.L_x_1174) ;  /* 0x0000000400dc1947 */ /* 0x002fec0003800000 */
        /* <DEDUP_REMOVED lines=30> */
[----:B0-----:R-:W4:Y:S04]  /*0550*/  LDG.E.64.CONSTANT R112, desc[UR4][R118.64+0x58] ;  /* 0x0000580476707981 */ /* 0x001f28000c1e9b00 */
[----:B------:R-:W4:Y:S04]  /*0560*/  LDG.E.64.CONSTANT R114, desc[UR4][R118.64+0x78] ;  /* 0x0000780476727981 */ /* 0x000f28000c1e9b00 */
[----:B------:R-:W4:Y:S01]  /*0570*/  LDG.E.64.CONSTANT R116, desc[UR4][R118.64+0x98] ;  /* 0x0000980476747981 */ /* 0x000f22000c1e9b00 */
[----:B--2---:R-:W-:-:S02]  /*0580*/  DADD R110, R54, R52 ;  /* 0x00000000366e7229 */ /* 0x004fc40000000034 */
[----:B---3--:R-:W-:-:S06]  /*0590*/  DADD R62, R58, R50 ;  /* 0x000000003a3e7229 */ /* 0x008fcc0000000032 */
[C---:B----4-:R-:W-:Y:S02]  /*05a0*/  DFMA R70, R110.reuse, R70, RZ ;  /* 0x000000466e46722b */ /* 0x050fe400000000ff */
[----:B------:R-:W-:-:S06]  /*05b0*/  DFMA R106, R110, R106, RZ ;  /* 0x0000006a6e6a722b */ /* 0x000fcc00000000ff */
[----:B------:R-:W-:Y:S02]  /*05c0*/  DFMA R64, R62, R64, R70 ;  /* 0x000000403e40722b */ /* 0x000fe40000000046 */
[----:B------:R-:W-:Y:S02]  /*05d0*/  DADD R70, R60, R48 ;  /* 0x000000003c467229 */ /* 0x000fe40000000030 */
[C---:B------:R-:W-:Y:S02]  /*05e0*/  DFMA R98, R110.reuse, R98, RZ ;  /* 0x000000626e62722b */ /* 0x040fe400000000ff */
[----:B------:R-:W-:Y:S02]  /*05f0*/  DFMA R94, R110, R94, RZ ;  /* 0x0000005e6e5e722b */ /* 0x000fe400000000ff */
[----:B------:R-:W-:Y:S01]  /*0600*/  DFMA R78, R62, R78, R106 ;  /* 0x0000004e3e4e722b */ /* 0x000fe2000000006a */
[----:B------:R-:W2:Y:S01]  /*0610*/  LDG.E.64.CONSTANT R106, desc[UR4][R118.64+0x38] ;  /* 0x00003804766a7981 */ /* 0x000ea2000c1e9b00 */
[----:B------:R-:W-:-:S03]  /*0620*/  DFMA R88, R110, R88, RZ ;  /* 0x000000586e58722b */ /* 0x000fc600000000ff */
[----:B------:R-:W3:Y:S01]  /*0630*/  LDG.E.64.CONSTANT R110, desc[UR4][R118.64+0x90] ;  /* 0x00009004766e7981 */ /* 0x000ee2000c1e9b00 */
[C---:B------:R-:W-:Y:S02]  /*0640*/  DFMA R66, R62.reuse, R66, R98 ;  /* 0x000000423e42722b */ /* 0x040fe40000000062 */
[----:B------:R-:W-:Y:S01]  /*0650*/  DFMA R68, R62, R68, R94 ;  /* 0x000000443e44722b */ /* 0x000fe2000000005e */
[----:B------:R-:W4:Y:S01]  /*0660*/  LDG.E.64.CONSTANT R94, desc[UR4][R118.64+0x18] ;  /* 0x00001804765e7981 */ /* 0x000f22000c1e9b00 */
[----:B------:R-:W-:-:S03]  /*0670*/  DFMA R76, R70, R76, R78 ;  /* 0x0000004c464c722b */ /* 0x000fc6000000004e */
[----:B------:R-:W2:Y:S01]  /*0680*/  LDG.E.64.CONSTANT R78, desc[UR4][R118.64+0x10] ;  /* 0x00001004764e7981 */ /* 0x000ea2000c1e9b00 */
[----:B------:R-:W-:-:S03]  /*0690*/  DFMA R72, R62, R72, R88 ;  /* 0x000000483e48722b */ /* 0x000fc60000000058 */
[----:B------:R-:W3:Y:S04]  /*06a0*/  LDG.E.64.CONSTANT R62, desc[UR4][R118.64] ;  /* 0x00000004763e7981 */ /* 0x000ee8000c1e9b00 */
[----:B------:R-:W4:Y:S01]  /*06b0*/  LDG.E.64.CONSTANT R88, desc[UR4][R118.64+0x30] ;  /* 0x0000300476587981 */ /* 0x000f22000c1e9b00 */
[----:B------:R-:W-:Y:S02]  /*06c0*/  DADD R98, R56, R46 ;  /* 0x0000000038627229 */ /* 0x000fe4000000002e */
[C---:B------:R-:W-:Y:S01]  /*06d0*/  DFMA R82, R70.reuse, R82, R64 ;  /* 0x000000524652722b */ /* 0x040fe20000000040 */
        /* <DEDUP_REMOVED lines=22> */
[----:B------:R-:W-:Y:S01]  /*0840*/  DADD R46, R56, -R46 ;  /* 0x00000000382e7229 */ /* 0x000fe2000000082e */
[----:B------:R-:W-:Y:S01]  /*0850*/  LEA R121, R121, R3, 0x3 ;  /* 0x0000000379797211 */ /* 0x000fe200078e18ff */
[----:B---3--:R-:W-:-:S02]  /*0860*/  DFMA R62, R52, R62, RZ ;  /* 0x0000003e343e722b */ /* 0x008fc400000000ff */
[C---:B--2---:R-:W-:Y:S02]  /*0870*/  DFMA R64, R52.reuse, R64, RZ ;  /* 0x000000403440722b */ /* 0x044fe400000000ff */
[C---:B----4-:R-:W-:Y:S02]  /*0880*/  DFMA R68, R52.reuse, R68, RZ ;  /* 0x000000443444722b */ /* 0x050fe400000000ff */
[C---:B------:R-:W-:Y:S02]  /*0890*/  DFMA R70, R52.reuse, R70, RZ ;  /* 0x000000463446722b */ /* 0x040fe400000000ff */
[----:B------:R-:W-:Y:S02]  /*08a0*/  DFMA R76, R52, R76, RZ ;  /* 0x0000004c344c722b */ /* 0x000fe400000000ff */
        /* <DEDUP_REMOVED lines=35> */
.L_x_1174:
[----:B------:R-:W-:Y:S05]  /*0ae0*/  BSYNC.RECONVERGENT B0 ;  /* 0x0000000000007941 */ /* 0x000fea0003800200 */
.L_x_1173:
[----:B------:R-:W-:Y:S01]  /*0af0*/  BAR.SYNC.DEFER_BLOCKING 0x0 ;  /* 0x0000000000007b1d */ /* 0x000fe20000010000 */
[----:B------:R-:W-:-:S05]  /*0b00*/  IMAD.MOV R123, RZ, RZ, -R120 ;  /* 0x000000ffff7b7224 */ /* 0x000fca00078e0a78 */
[----:B------:R-:W-:Y:S04]  /*0b10*/  BSSY.RECONVERGENT B0, `(.L_x_1175) ;  /* 0x0000078000007945 */ /* 0x000fe80003800200 */
[----:B------:R-:W-:Y:S05]  /*0b20*/  @P2 BRA `(.L_x_1176) ;  /* 0x0000000400d82947 */ /* 0x000fea0003800000 */
[----:B------:R-:W1:Y:S01]  /*0b30*/  LDC.64 R112, c[0x0][0x390] ;  /* 0x0000e400ff707b82 */ /* 0x000e620000000a00 */
[----:B0-----:R-:W-:Y:S04]  /*0b40*/  LDS.64 R52, [R122] ;  /* 0x000000007a347984 */ /* 0x001fe80000000a00 */
[----:B------:R-:W0:Y:S04]  /*0b50*/  LDS.64 R92, [R122+0x230] ;  /* 0x000230007a5c7984 */ /* 0x000e280000000a00 */
[----:B------:R-:W-:Y:S04]  /*0b60*/  LDS.64 R110, [R122+0x50] ;  /* 0x000050007a6e7984 */ /* 0x000fe80000000a00 */
[----:B------:R-:W2:Y:S04]  /*0b70*/  LDS.64 R58, [R122+0x1e0] ;  /* 0x0001e0007a3a7984 */ /* 0x000ea80000000a00 */
[----:B------:R-:W-:Y:S04]  /*0b80*/  LDS.64 R106, [R122+0xa0] ;  /* 0x0000a0007a6a7984 */ /* 0x000fe80000000a00 */
        /* <DEDUP_REMOVED lines=20> */
[----:B------:R-:W-:Y:S04]  /*0cd0*/  LDS.64 R104, [R122+0xf0] ;  /* 0x0000f0007a687984 */ /* 0x000fe80000000a00 */
[----:B------:R-:W1:Y:S01]  /*0ce0*/  LDS.64 R50, [R122+0x140] ;  /* 0x000140007a327984 */ /* 0x000e620000000a00 */
[----:B0-----:R-:W-:Y:S01]  /*0cf0*/  DADD R76, R52, R92 ;  /* 0x00000000344c7229 */ /* 0x001fe2000000005c */
[----:B------:R-:W0:Y:S01]  /*0d00*/  LDC.64 R118, c[0x0][0x398] ;  /* 0x0000e600ff767b82 */ /* 0x000e220000000a00 */
[----:B--2---:R-:W-:Y:S01]  /*0d10*/  DADD R82, R110, R58 ;  /* 0x000000006e527229 */ /* 0x004fe2000000003a */
[----:B------:R-:W2:Y:S01]  /*0d20*/  LDG.E.64.CONSTANT R112, desc[UR4][R112.64+0x98] ;  /* 0x0000980470707981 */ /* 0x000ea2000c1e9b00 */
[----:B------:R-:W-:-:S03]  /*0d30*/  DADD R52, R52, -R92 ;  /* 0x0000000034347229 */ /* 0x000fc6000000085c */
[----:B0-----:R-:W2:Y:S04]  /*0d40*/  LDG.E.64.CONSTANT R96, desc[UR4][R118.64+0x80] ;  /* 0x0000800476607981 */ /* 0x001ea8000c1e9b00 */
[----:B------:R-:W2:Y:S04]  /*0d50*/  LDG.E.64.CONSTANT R98, desc[UR4][R118.64+0x8] ;  /* 0x0000080476627981 */ /* 0x000ea8000c1e9b00 */
[----:B------:R-:W2:Y:S04]  /*0d60*/  LDG.E.64.CONSTANT R92, desc[UR4][R118.64+0x10] ;  /* 0x00001004765c7981 */ /* 0x000ea8000c1e9b00 */
[----:B------:R-:W2:Y:S01]  /*0d70*/  LDG.E.64.CONSTANT R120, desc[UR4][R118.64+0x98] ;  /* 0x0000980476787981 */ /* 0x000ea2000c1e9b00 */
[----:B-1----:R-:W-:-:S02]  /*0d80*/  DADD R114, R104, R50 ;  /* 0x0000000068727229 */ /* 0x002fc40000000032 */
[-C--:B---3--:R-:W-:Y:S02]  /*0d90*/  DFMA R74, R74, R76.reuse, RZ ;  /* 0x0000004c4a4a722b */ /* 0x088fe400000000ff */
[-C--:B----4-:R-:W-:Y:S02]  /*0da0*/  DFMA R94, R94, R76.reuse, RZ ;  /* 0x0000004c5e5e722b */ /* 0x090fe400000000ff */
[-C--:B------:R-:W-:Y:S02]  /*0db0*/  DFMA R90, R90, R76.reuse, RZ ;  /* 0x0000004c5a5a722b */ /* 0x080fe400000000ff */
[-C--:B------:R-:W-:Y:S02]  /*0dc0*/  DFMA R88, R88, R76.reuse, RZ ;  /* 0x0000004c5858722b */ /* 0x080fe400000000ff */
[----:B------:R-:W-:Y:S02]  /*0dd0*/  DFMA R84, R84, R76, RZ ;  /* 0x0000004c5454722b */ /* 0x000fe400000000ff */
[----:B------:R-:W-:-:S02]  /*0de0*/  DADD R76, R106, R86 ;  /* 0x000000006a4c7229 */ /* 0x000fc40000000056 */
[-C--:B------:R-:W-:Y:S01]  /*0df0*/  DFMA R56, R56, R82.reuse, R74 ;  /* 0x000000523838722b */ /* 0x080fe2000000004a */
        /* <DEDUP_REMOVED lines=29> */
[----:B------:R-:W-:Y:S02]  /*0fd0*/  DADD R58, R110, -R58 ;  /* 0x000000006e3a7229 */ /* 0x000fe4000000083a */
[----:B------:R-:W-:-:S02]  /*0fe0*/  DADD R86, R106, -R86 ;  /* 0x000000006a567229 */ /* 0x000fc40000000856 */
[----:B------:R-:W-:Y:S02]  /*0ff0*/  DADD R50, R104, -R50 ;  /* 0x0000000068327229 */ /* 0x000fe40000000832 */
[----:B--2---:R-:W-:Y:S02]  /*1000*/  DFMA R96, R96, R52, RZ ;  /* 0x000000346060722b */ /* 0x004fe400000000ff */
[----:B------:R-:W-:Y:S02]  /*1010*/  DFMA R112, R112, R114, R116 ;  /* 0x000000727070722b */ /* 0x000fe40000000074 */
[-C--:B---3--:R-:W-:Y:S02]  /*1020*/  DFMA R74, R74, R52.reuse, RZ ;  /* 0x000000344a4a722b */ /* 0x088fe400000000ff */
[-C--:B----4-:R-:W-:Y:S02]  /*1030*/  DFMA R56, R56, R52.reuse, RZ ;  /* 0x000000343838722b */ /* 0x090fe400000000ff */
[----:B------:R-:W-:-:S02]  /*1040*/  DFMA R64, R64, R52, RZ ;  /* 0x000000344040722b */ /* 0x000fc400000000ff */
[----:B------:R-:W-:-:S04]  /*1050*/  DFMA R46, R46, R52, RZ ;  /* 0x000000342e2e722b */ /* 0x000fc800000000ff */
        /* <DEDUP_REMOVED lines=35> */
.L_x_1176:
[----:B------:R-:W-:Y:S05]  /*1290*/  BSYNC.RECONVERGENT B0 ;  /* 0x0000000000007941 */ /* 0x000fea0003800200 */
.L_x_1175:
[----:B------:R-:W-:Y:S01]  /*12a0*/  PRMT R123, R123, 0x7710, RZ ;  /* 0x000077107b7b7816 */ /* 0x000fe200000000ff */
[----:B01----:R-:W2:Y:S04]  /*12b0*/  LDG.E.64.CONSTANT R46, desc[UR4][R108.64+0x70] ;  /* 0x000070046c2e7981 */ /* 0x003ea8000c1e9b00 */
[----:B------:R-:W3:Y:S01]  /*12c0*/  LDG.E.64.CONSTANT R48, desc[UR4][R102.64+0x70] ;  /* 0x0000700466307981 */ /* 0x000ee2000c1e9b00 */
[----:B------:R-:W-:Y:S01]  /*12d0*/  IMAD.IADD R52, R123, 0x1, R0 ;  /* 0x000000017b347824 */ /* 0x000fe200078e0200 */
[----:B------:R-:W-:Y:S01]  /*12e0*/  MOV R54, 0x9 ;  /* 0x0000000900367802 */ /* 0x000fe20000000f00 */
[----:B------:R-:W-:Y:S01]  /*12f0*/  UMOV UR6, 0x640a ;  /* 0x0000640a00067882 */ /* 0x000fe20000000000 */
[----:B------:R-:W4:Y:S02]  /*1300*/  LDG.E.64.CONSTANT R70, desc[UR4][R108.64+0x78] ;  /* 0x000078046c467981 */ /* 0x000f24000c1e9b00 */
[----:B------:R-:W-:-:S02]  /*1310*/  PRMT R53, R52, 0x5410, R5 ;  /* 0x0000541034357816 */ /* 0x000fc40000000005 */
[----:B------:R-:W4:Y:S03]  /*1320*/  LDG.E.64.CONSTANT R72, desc[UR4][R102.64+0x78] ;  /* 0x0000780466487981 */ /* 0x000f26000c1e9b00 */
        /* <DEDUP_REMOVED lines=19> */
[----:B------:R-:W4:Y:S01]  /*1460*/  LDG.E.64.CONSTANT R96, desc[UR4][R102.64+0x90] ;  /* 0x0000900466607981 */ /* 0x000f22000c1e9b00 */
[----:B------:R-:W-:Y:S01]  /*1470*/  LOP3.LUT R53, R52, 0xffff, RZ, 0xc0, !PT ;  /* 0x0000ffff34357812 */ /* 0x000fe200078ec0ff */
[----:B------:R-:W-:-:S02]  /*1480*/  IMAD R4, R5, 0x320, R4 ;  /* 0x0000032005047824 */ /* 0x000fc400078e0204 */
[----:B------:R-:W4:Y:S02]  /*1490*/  LDG.E.64.CONSTANT R122, desc[UR4][R100.64+-0x40] ;  /* 0xffffc004647a7981 */ /* 0x000f24000c1e9b00 */
        /* <DEDUP_REMOVED lines=10> */
[----:B-----5:R-:W-:Y:S02]  /*1540*/  DFMA R56, R6, R110, RZ ;  /* 0x0000006e0638722b */ /* 0x020fe400000000ff */
[----:B0-----:R-:W-:Y:S02]  /*1550*/  DFMA R108, R30, R52, RZ ;  /* 0x000000341e6c722b */ /* 0x001fe400000000ff */
[----:B------:R-:W-:-:S02]  /*1560*/  DADD R112, R60, R66 ;  /* 0x000000003c707229 */ /* 0x000fc40000000042 */
[----:B------:R-:W-:Y:S02]  /*1570*/  DADD R60, R60, -R66 ;  /* 0x000000003c3c7229 */ /* 0x000fe40000000842 */
[----:B------:R-:W-:Y:S02]  /*1580*/  DFMA R66, R8, R58, R56 ;  /* 0x0000003a0842722b */ /* 0x000fe40000000038 */
[----:B------:R-:W-:Y:S02]  /*1590*/  DFMA R114, R32, R54, R108 ;  /* 0x000000362072722b */ /* 0x000fe4000000006c */
[C-C-:B------:R-:W-:Y:S02]  /*15a0*/  DADD R56, R62.reuse, R64.reuse ;  /* 0x000000003e387229 */ /* 0x140fe40000000040 */
[----:B------:R-:W-:Y:S02]  /*15b0*/  DADD R108, R62, -R64 ;  /* 0x000000003e6c7229 */ /* 0x000fe40000000840 */
[----:B------:R-:W-:-:S02]  /*15c0*/  DFMA R66, R10, R112, R66 ;  /* 0x000000700a42722b */ /* 0x000fc40000000042 */
[----:B------:R-:W-:-:S06]  /*15d0*/  DFMA R114, R34, R60, R114 ;  /* 0x0000003c2272722b */ /* 0x000fcc0000000072 */
[----:B------:R-:W-:Y:S02]  /*15e0*/  DFMA R66, R12, R56, R66 ;  /* 0x000000380c42722b */ /* 0x000fe40000000042 */
[----:B------:R-:W-:Y:S02]  /*15f0*/  DFMA R64, R36, R108, R114 ;  /* 0x0000006c2440722b */ /* 0x000fe40000000072 */
[-C--:B------:R-:W-:Y:S02]  /*1600*/  DFMA R116, R18, R110.reuse, RZ ;  /* 0x0000006e1274722b */ /* 0x080fe400000000ff */
[-C--:B------:R-:W-:Y:S02]  /*1610*/  DFMA R62, R22, R110.reuse, RZ ;  /* 0x0000006e163e722b */ /* 0x080fe400000000ff */
[----:B------:R-:W-:Y:S02]  /*1620*/  DFMA R118, R26, R110, RZ ;  /* 0x0000006e1a76722b */ /* 0x000fe400000000ff */
[----:B------:R-:W-:-:S02]  /*1630*/  DADD R114, R66, -R64 ;  /* 0x0000000042727229 */ /* 0x000fc40000000840 */
[----:B------:R-:W-:Y:S02]  /*1640*/  DADD R64, R66, R64 ;  /* 0x0000000042407229 */ /* 0x000fe40000000040 */
[----:B------:R-:W-:Y:S02]  /*1650*/  DFMA R66, R14, R110, RZ ;  /* 0x0000006e0e42722b */ /* 0x000fe400000000ff */
[----:B------:R-:W-:-:S06]  /*1660*/  DFMA R110, R38, R52, RZ ;  /* 0x00000034266e722b */ /* 0x000fcc00000000ff */
[----:B------:R-:W-:Y:S02]  /*1670*/  DFMA R66, R16, R58, R66 ;  /* 0x0000003a1042722b */ /* 0x000fe40000000042 */
[----:B------:R-:W-:Y:S02]  /*1680*/  DFMA R110, R40, R54, R110 ;  /* 0x00000036286e722b */ /* 0x000fe4000000006e */
[----:B------:R-:W-:Y:S02]  /*1690*/  DFMA R120, R42, R52, RZ ;  /* 0x000000342a78722b */ /* 0x000fe400000000ff */
[-C--:B------:R-:W-:Y:S02]  /*16a0*/  DFMA R116, R20, R58.reuse, R116 ;  /* 0x0000003a1474722b */ /* 0x080fe40000000074 */
[----:B------:R-:W-:-:S04]  /*16b0*/  DFMA R62, R24, R58, R62 ;  /* 0x0000003a183e722b */ /* 0x000fc8000000003e */
[----:B------:R-:W-:Y:S02]  /*16c0*/  DFMA R120, R44, R54, R120 ;  /* 0x000000362c78722b */ /* 0x000fe40000000078 */
[----:B------:R-:W-:Y:S02]  /*16d0*/  DFMA R118, R28, R58, R118 ;  /* 0x0000003a1c76722b */ /* 0x000fe40000000076 */
[----:B--2---:R-:W-:Y:S02]  /*16e0*/  DFMA R66, R46, R112, R66 ;  /* 0x000000702e42722b */ /* 0x004fe40000000042 */
[----:B---3--:R-:W-:-:S06]  /*16f0*/  DFMA R110, R48, R60, R110 ;  /* 0x0000003c306e722b */ /* 0x008fcc000000006e */
[----:B----4-:R-:W-:Y:S02]  /*1700*/  DFMA R66, R70, R56, R66 ;  /* 0x000000384642722b */ /* 0x010fe40000000042 */
[----:B------:R-:W-:Y:S02]  /*1710*/  DFMA R110, R72, R108, R110 ;  /* 0x0000006c486e722b */ /* 0x000fe4000000006e */
[----:B------:R-:W-:-:S06]  /*1720*/  DFMA R58, R50, R112, R116 ;  /* 0x00000070323a722b */ /* 0x000fcc0000000074 */
[----:B------:R-:W-:Y:S02]  /*1730*/  DADD R116, R66, -R110 ;  /* 0x0000000042747229 */ /* 0x000fe4000000086e */
[----:B------:R-:W-:Y:S02]  /*1740*/  DFMA R120, R68, R60, R120 ;  /* 0x0000003c4478722b */ /* 0x000fe40000000078 */
[----:B------:R-:W-:Y:S02]  /*1750*/  DMUL R106, R106, R114 ;  /* 0x000000726a6a7228 */ /* 0x000fe40000000000 */
[----:B------:R-:W-:Y:S02]  /*1760*/  DFMA R114, R82, R52, RZ ;  /* 0x000000345272722b */ /* 0x000fe400000000ff */
[----:B------:R-:W-:Y:S02]  /*1770*/  DMUL R104, R104, R116 ;  /* 0x0000007468687228 */ /* 0x000fe40000000000 */
[----:B------:R-:W-:Y:S01]  /*1780*/  DFMA R116, R84, R52, RZ ;  /* 0x000000345474722b */ /* 0x000fe200000000ff */
[----:B------:R-:W2:Y:S01]  /*1790*/  LDG.E.64.CONSTANT R52, desc[UR4][R102.64+0x38] ;  /* 0x0000380466347981 */ /* 0x000ea2000c1e9b00 */
[----:B------:R-:W-:-:S02]  /*17a0*/  DFMA R58, R74, R56, R58 ;  /* 0x000000384a3a722b */ /* 0x000fc4000000003a */
[----:B------:R-:W-:Y:S02]  /*17b0*/  DFMA R120, R76, R108, R120 ;  /* 0x0000006c4c78722b */ /* 0x000fe40000000078 */
[----:B------:R-:W-:Y:S02]  /*17c0*/  DADD R66, R66, R110 ;  /* 0x0000000042427229 */ /* 0x000fe4000000006e */
[-C--:B------:R-:W-:Y:S02]  /*17d0*/  DFMA R114, R86, R54.reuse, R114 ;  /* 0x000000365672722b */ /* 0x080fe40000000072 */
[----:B------:R-:W-:Y:S02]  /*17e0*/  DFMA R54, R88, R54, R116 ;  /* 0x000000365836722b */ /* 0x000fe40000000074 */
[C-C-:B------:R-:W-:Y:S01]  /*17f0*/  DADD R110, R58.reuse, -R120.reuse ;  /* 0x000000003a6e7229 */ /* 0x140fe20000000878 */
[----:B------:R-:W3:Y:S01]  /*1800*/  LDG.E.64.CONSTANT R116, desc[UR4][R102.64+0x98] ;  /* 0x0000980466747981 */ /* 0x000ee2000c1e9b00 */
[----:B------:R-:W-:-:S02]  /*1810*/  DADD R58, R58, R120 ;  /* 0x000000003a3a7229 */ /* 0x000fc40000000078 */
[-C--:B------:R-:W-:Y:S01]  /*1820*/  DFMA R62, R78, R112.reuse, R62 ;  /* 0x000000704e3e722b */ /* 0x080fe2000000003e */
[----:B------:R-:W4:Y:S01]  /*1830*/  LDG.E.64.CONSTANT R120, desc[UR4][R100.64+-0x38] ;  /* 0xffffc80464787981 */ /* 0x000f22000c1e9b00 */
[----:B------:R-:W-:-:S03]  /*1840*/  DFMA R112, R80, R112, R118 ;  /* 0x000000705070722b */ /* 0x000fc60000000076 */
[----:B------:R-:W4:Y:S01]  /*1850*/  LDG.E.64.CONSTANT R118, desc[UR4][R100.64+-0x30] ;  /* 0xffffd00464767981 */ /* 0x000f22000c1e9b00 */
[----:B------:R-:W-:-:S03]  /*1860*/  DMUL R58, R98, R58 ;  /* 0x0000003a623a7228 */ /* 0x000fc60000000000 */
[----:B------:R-:W4:Y:S01]  /*1870*/  LDG.E.64.CONSTANT R98, desc[UR4][R100.64] ;  /* 0x0000000464627981 */ /* 0x000f22000c1e9b00 */
[----:B------:R-:W-:-:S03]  /*1880*/  DFMA R114, R94, R60, R114 ;  /* 0x0000003c5e72722b */ /* 0x000fc60000000072 */
[----:B------:R-:W4:Y:S01]  /*1890*/  LDG.E.64.CONSTANT R102, desc[UR4][R100.64+-0x28] ;  /* 0xffffd80464667981 */ /* 0x000f22000c1e9b00 */
[-C--:B------:R-:W-:Y:S02]  /*18a0*/  DFMA R62, R90, R56.reuse, R62 ;  /* 0x000000385a3e722b */ /* 0x080fe4000000003e */
[----:B------:R-:W-:Y:S01]  /*18b0*/  DFMA R112, R92, R56, R112 ;  /* 0x000000385c70722b */ /* 0x000fe20000000070 */
[----:B------:R-:W4:Y:S01]  /*18c0*/  LDG.E.64.CONSTANT R56, desc[UR4][R100.64+-0x8] ;  /* 0xfffff80464387981 */ /* 0x000f22000c1e9b00 */
[----:B------:R-:W-:-:S03]  /*18d0*/  DFMA R60, R96, R60, R54 ;  /* 0x0000003c603c722b */ /* 0x000fc60000000036 */
[----:B------:R0:W4:Y:S01]  /*18e0*/  LDG.E.64.CONSTANT R54, desc[UR4][R100.64+-0x20] ;  /* 0xffffe00464367981 */ /* 0x000122000c1e9b00 */
[----:B------:R-:W-:Y:S01]  /*18f0*/  BSSY.RECONVERGENT B0, `(.L_x_1177) ;  /* 0x00000a2000007945 */ /* 0x000fe20003800200 */
[----:B------:R-:W-:Y:S06]  /*1900*/  BAR.SYNC.DEFER_BLOCKING 0x0 ;  /* 0x0000000000007b1d */ /* 0x000fec0000010000 */
[-C--:B--2---:R-:W-:Y:S02]  /*1910*/  DFMA R114, R52, R108.reuse, R114 ;  /* 0x0000006c3472722b */ /* 0x084fe40000000072 */
[----:B---3--:R-:W-:-:S06]  /*1920*/  DFMA R108, R116, R108, R60 ;  /* 0x0000006c746c722b */ /* 0x008fcc000000003c */
[C-C-:B------:R-:W-:Y:S02]  /*1930*/  DADD R60, R62.reuse, R114.reuse ;  /* 0x000000003e3c7229 */ /* 0x140fe40000000072 */
[----:B------:R-:W-:Y:S02]  /*1940*/  DADD R62, R62, -R114 ;  /* 0x000000003e3e7229 */ /* 0x000fe40000000872 */
[C-C-:B------:R-:W-:Y:S02]  /*1950*/  DADD R114, R112.reuse, -R108.reuse ;  /* 0x0000000070727229 */ /* 0x140fe4000000086c */
[----:B------:R-:W-:Y:S02]  /*1960*/  DADD R108, R112, R108 ;  /* 0x00000000706c7229 */ /* 0x000fe4000000006c */
[----:B------:R-:W-:Y:S02]  /*1970*/  DMUL R60, R122, R60 ;  /* 0x0000003c7a3c7228 */ /* 0x000fe40000000000 */
[----:B----4-:R-:W-:-:S02]  /*1980*/  DFMA R112, R98, R110, R58 ;  /* 0x0000006e6270722b */ /* 0x010fc4000000003a */
[----:B------:R-:W-:Y:S02]  /*1990*/  DMUL R64, R120, R64 ;  /* 0x0000004078407228 */ /* 0x000fe40000000000 */
[----:B------:R-:W-:Y:S02]  /*19a0*/  DMUL R66, R118, R66 ;  /* 0x0000004276427228 */ /* 0x000fe40000000000 */
[----:B------:R-:W-:Y:S02]  /*19b0*/  DFMA R120, R98, -R110, R58 ;  /* 0x8000006e6278722b */ /* 0x000fe4000000003a */
[----:B------:R-:W-:Y:S02]  /*19c0*/  DFMA R110, R18, R112, RZ ;  /* 0x00000070126e722b */ /* 0x000fe400000000ff */
[CCC-:B------:R-:W-:Y:S02]  /*19d0*/  DFMA R118, R56.reuse, R62.reuse, R60.reuse ;  /* 0x0000003e3876722b */ /* 0x1c0fe4000000003c */
[----:B0-----:R-:W-:-:S02]  /*19e0*/  DFMA R100, R56, -R62, R60 ;  /* 0x8000003e3864722b */ /* 0x001fc4000000003c */
[----:B------:R-:W-:Y:S02]  /*19f0*/  DMUL R54, R54, R114 ;  /* 0x0000007236367228 */ /* 0x000fe40000000000 */
[-C--:B------:R-:W-:Y:S02]  /*1a00*/  DFMA R62, R20, R112.reuse, RZ ;  /* 0x00000070143e722b */ /* 0x080fe400000000ff */
[-C--:B------:R-:W-:Y:S02]  /*1a10*/  DFMA R114, R50, R112.reuse, RZ ;  /* 0x000000703272722b */ /* 0x080fe400000000ff */
[----:B------:R-:W-:Y:S02]  /*1a20*/  DFMA R56, R74, R112, RZ ;  /* 0x000000704a38722b */ /* 0x000fe400000000ff */
[-C--:B------:R-:W-:Y:S02]  /*1a30*/  DFMA R110, R22, R118.reuse, R110 ;  /* 0x00000076166e722b */ /* 0x080fe4000000006e */
[----:B------:R-:W-:-:S02]  /*1a40*/  DFMA R112, R24, R118, R62 ;  /* 0x000000761870722b */ /* 0x000fc4000000003e */
[-C--:B------:R-:W-:Y:S02]  /*1a50*/  DFMA R114, R78, R118.reuse, R114 ;  /* 0x000000764e72722b */ /* 0x080fe40000000072 */
[----:B------:R-:W-:Y:S02]  /*1a60*/  DFMA R118, R90, R118, R56 ;  /* 0x000000765a76722b */ /* 0x000fe40000000038 */
[----:B------:R-:W-:Y:S02]  /*1a70*/  DADD R56, R106, R64 ;  /* 0x000000006a387229 */ /* 0x000fe40000000040 */
[-C--:B------:R-:W-:Y:S02]  /*1a80*/  DFMA R98, R44, R120.reuse, RZ ;  /* 0x000000782c62722b */ /* 0x080fe400000000ff */
[----:B------:R-:W-:-:S04]  /*1a90*/  DFMA R62, R68, R120, RZ ;  /* 0x00000078443e722b */ /* 0x000fc800000000ff */
        /* <DEDUP_REMOVED lines=9> */
[----:B------:R-:W-:Y:S02]  /*1b30*/  DFMA R100, R52, R100, R120 ;  /* 0x000000643464722b */ /* 0x000fe40000000078 */
[----:B------:R-:W-:Y:S02]  /*1b40*/  DADD R120, -R106, R64 ;  /* 0x000000006a787229 */ /* 0x000fe40000000140 */
[----:B------:R-:W-:-:S02]  /*1b50*/  DMUL R102, R102, R108 ;  /* 0x0000006c66667228 */ /* 0x000fc40000000000 */
[----:B------:R-:W-:-:S04]  /*1b60*/  DADD R108, -R104, R66 ;  /* 0x00000000686c7229 */ /* 0x000fc80000000142 */
        /* <DEDUP_REMOVED lines=13> */
[----:B------:R-:W-:-:S08]  /*1c40*/  DADD R108, R54, R102 ;  /* 0x00000000366c7229 */ /* 0x000fd00000000066 */
[-C--:B------:R-:W-:Y:S02]  /*1c50*/  DFMA R110, R26, R108.reuse, R110 ;  /* 0x0000006c1a6e722b */ /* 0x080fe4000000006e */
[-C--:B------:R-:W-:Y:S02]  /*1c60*/  DFMA R112, R28, R108.reuse, R112 ;  /* 0x0000006c1c70722b */ /* 0x080fe40000000070 */
[-C--:B------:R-:W-:Y:S02]  /*1c70*/  DFMA R114, R80, R108.reuse, R114 ;  /* 0x0000006c5072722b */ /* 0x080fe40000000072 */
[----:B------:R-:W-:Y:S02]  /*1c80*/  DFMA R118, R92, R108, R118 ;  /* 0x0000006c5c76722b */ /* 0x000fe40000000076 */
[----:B------:R-:W-:-:S08]  /*1c90*/  DADD R108, -R54, R102 ;  /* 0x00000000366c7229 */ /* 0x000fd00000000166 */
        /* <DEDUP_REMOVED lines=46> */
[----:B--2---:R-:W-:-:S02]  /*1f80*/  DADD R56, R112, R98 ;  /* 0x0000000070387229 */ /* 0x004fc40000000062 */
[----:B------:R-:W-:Y:S01]  /*1f90*/  DADD R112, R112, -R98 ;  /* 0x0000000070707229 */ /* 0x000fe20000000862 */
[----:B------:R-:W0:Y:S01]  /*1fa0*/  LDS.64 R98, [R122+0x1e0] ;  /* 0x0001e0007a627984 */ /* 0x000e220000000a00 */
[----:B------:R-:W-:-:S04]  /*1fb0*/  DFMA R120, R68, R118, RZ ;  /* 0x000000764478722b */ /* 0x000fc800000000ff */
[-C--:B------:R-:W-:Y:S02]  /*1fc0*/  DFMA R100, R6, R56.reuse, R100 ;  /* 0x000000380664722b */ /* 0x080fe40000000064 */
[-C--:B------:R-:W-:Y:S02]  /*1fd0*/  DFMA R62, R8, R56.reuse, R62 ;  /* 0x00000038083e722b */ /* 0x080fe4000000003e */
[-C--:B------:R-:W-:Y:S02]  /*1fe0*/  DFMA R108, R10, R56.reuse, R108 ;  /* 0x000000380a6c722b */ /* 0x080fe4000000006c */
[----:B------:R-:W-:Y:S02]  /*1ff0*/  DFMA R4, R12, R56, R4 ;  /* 0x000000380c04722b */ /* 0x000fe40000000004 */
[----:B------:R-:W-:-:S08]  /*2000*/  DFMA R120, R94, R114, R120 ;  /* 0x000000725e78722b */ /* 0x000fd00000000078 */
[----:B------:R-:W-:Y:S02]  /*2010*/  DFMA R120, R34, R112, R120 ;  /* 0x000000702278722b */ /* 0x000fe40000000078 */
[C-C-:B0-----:R-:W-:Y:S02]  /*2020*/  DADD R56, R110.reuse, R98.reuse ;  /* 0x000000006e387229 */ /* 0x141fe40000000062 */
[----:B------:R-:W-:Y:S02]  /*2030*/  DADD R110, R110, -R98 ;  /* 0x000000006e6e7229 */ /* 0x000fe40000000862 */
[----:B------:R-:W-:-:S04]  /*2040*/  DFMA R98, R44, R118, RZ ;  /* 0x000000762c62722b */ /* 0x000fc800000000ff */
[-C--:B------:R-:W-:Y:S02]  /*2050*/  DFMA R100, R14, R56.reuse, R100 ;  /* 0x000000380e64722b */ /* 0x080fe40000000064 */
[-C--:B------:R-:W-:Y:S02]  /*2060*/  DFMA R62, R16, R56.reuse, R62 ;  /* 0x00000038103e722b */ /* 0x080fe4000000003e */
[-C--:B------:R-:W-:Y:S02]  /*2070*/  DFMA R108, R46, R56.reuse, R108 ;  /* 0x000000382e6c722b */ /* 0x080fe4000000006c */
[----:B------:R-:W-:Y:S02]  /*2080*/  DFMA R4, R70, R56, R4 ;  /* 0x000000384604722b */ /* 0x000fe40000000004 */
[-C--:B------:R-:W-:Y:S02]  /*2090*/  DFMA R56, R42, R118.reuse, RZ ;  /* 0x000000762a38722b */ /* 0x080fe400000000ff */
[----:B------:R-:W-:-:S02]  /*20a0*/  DFMA R118, R76, R118, RZ ;  /* 0x000000764c76722b */ /* 0x000fc400000000ff */
[----:B------:R-:W-:Y:S02]  /*20b0*/  DFMA R98, R86, R114, R98 ;  /* 0x000000725662722b */ /* 0x000fe40000000062 */
[----:B------:R-:W-:Y:S02]  /*20c0*/  DFMA R120, R48, R110, R120 ;  /* 0x0000006e3078722b */ /* 0x000fe40000000078 */
[-C--:B------:R-:W-:Y:S02]  /*20d0*/  DFMA R56, R82, R114.reuse, R56 ;  /* 0x000000725238722b */ /* 0x080fe40000000038 */
[----:B------:R-:W-:Y:S02]  /*20e0*/  DFMA R118, R52, R114, R118 ;  /* 0x000000723476722b */ /* 0x000fe40000000076 */
[-C--:B------:R-:W-:Y:S01]  /*20f0*/  DFMA R98, R32, R112.reuse, R98 ;  /* 0x000000702062722b */ /* 0x080fe20000000062 */
[----:B------:R-:W-:Y:S03]  /*2100*/  LDS.64 R114, [R122+0x140] ;  /* 0x000140007a727984 */ /* 0x000fe60000000a00 */
[----:B------:R-:W-:-:S02]  /*2110*/  DFMA R56, R30, R112, R56 ;  /* 0x000000701e38722b */ /* 0x000fc40000000038 */
[----:B------:R-:W-:Y:S02]  /*2120*/  DFMA R118, R36, R112, R118 ;  /* 0x000000702476722b */ /* 0x000fe40000000076 */
[----:B------:R-:W-:-:S04]  /*2130*/  DFMA R98, R40, R110, R98 ;  /* 0x0000006e2862722b */ /* 0x000fc80000000062 */
[-C--:B------:R-:W-:Y:S02]  /*2140*/  DFMA R56, R38, R110.reuse, R56 ;  /* 0x0000006e2638722b */ /* 0x080fe40000000038 */
[----:B------:R-:W-:Y:S01]  /*2150*/  DFMA R118, R72, R110, R118 ;  /* 0x0000006e4876722b */ /* 0x000fe20000000076 */
[----:B------:R-:W0:Y:S02]  /*2160*/  LDS.64 R110, [R122+0x190] ;  /* 0x000190007a6e7984 */ /* 0x000e240000000a00 */
[C-C-:B0-----:R-:W-:Y:S02]  /*2170*/  DADD R112, R114.reuse, R110.reuse ;  /* 0x0000000072707229 */ /* 0x141fe4000000006e */
[----:B------:R-:W-:-:S06]  /*2180*/  DADD R110, R114, -R110 ;  /* 0x00000000726e7229 */ /* 0x000fcc000000086e */
        /* <DEDUP_REMOVED lines=11> */
[----:B------:R-:W-:Y:S01]  /*2240*/  DADD R98, R62, R98 ;  /* 0x000000003e627229 */ /* 0x000fe20000000062 */
[----:B------:R1:W-:Y:S01]  /*2250*/  STS.64 [R122+0x230], R110 ;  /* 0x0002306e7a007388 */ /* 0x0003e20000000a00 */
[----:B------:R-:W-:-:S02]  /*2260*/  DADD R62, R4, -R118 ;  /* 0x00000000043e7229 */ /* 0x000fc40000000876 */
[----:B------:R-:W-:Y:S01]  /*2270*/  DADD R118, R4, R118 ;  /* 0x0000000004767229 */ /* 0x000fe20000000076 */
[----:B------:R1:W-:Y:S01]  /*2280*/  STS.64 [R122], R100 ;  /* 0x000000647a007388 */ /* 0x0003e20000000a00 */
[C-C-:B------:R-:W-:Y:S02]  /*2290*/  DADD R4, R108.reuse, -R120.reuse ;  /* 0x000000006c047229 */ /* 0x140fe40000000878 */
[----:B------:R-:W-:Y:S01]  /*22a0*/  DADD R108, R108, R120 ;  /* 0x000000006c6c7229 */ /* 0x000fe20000000078 */
[----:B------:R1:W-:Y:S04]  /*22b0*/  STS.64 [R122+0x1e0], R56 ;  /* 0x0001e0387a007388 */ /* 0x0003e80000000a00 */
[----:B------:R1:W-:Y:S04]  /*22c0*/  STS.64 [R122+0x50], R98 ;  /* 0x000050627a007388 */ /* 0x0003e80000000a00 */
[----:B------:R1:W-:Y:S04]  /*22d0*/  STS.64 [R122+0x140], R62 ;  /* 0x0001403e7a007388 */ /* 0x0003e80000000a00 */
[----:B------:R1:W-:Y:S04]  /*22e0*/  STS.64 [R122+0x190], R4 ;  /* 0x000190047a007388 */ /* 0x0003e80000000a00 */
[----:B------:R1:W-:Y:S04]  /*22f0*/  STS.64 [R122+0xa0], R108 ;  /* 0x0000a06c7a007388 */ /* 0x0003e80000000a00 */
[----:B------:R1:W-:Y:S02]  /*2300*/  STS.64 [R122+0xf0], R118 ;  /* 0x0000f0767a007388 */ /* 0x0003e40000000a00 */
.L_x_1178:
[----:B------:R-:W-:Y:S05]  /*2310*/  BSYNC.RECONVERGENT B0 ;  /* 0x0000000000007941 */ /* 0x000fea0003800200 */
.L_x_1177:
        /* <DEDUP_REMOVED lines=18> */
[----:B------:R-:W0:Y:S01]  /*2440*/  LDS.64 R18, [R3+0xfa0] ;  /* 0x000fa00003127984 */ /* 0x000e220000000a00 */
[-C--:B------:R-:W-:Y:S02]  /*2450*/  DFMA R102, R20, R98.reuse, RZ ;  /* 0x000000621466722b */ /* 0x080fe400000000ff */
[----:B------:R-:W-:-:S02]  /*2460*/  DFMA R50, R50, R98, RZ ;  /* 0x000000623232722b */ /* 0x000fc400000000ff */
[----:B------:R-:W-:Y:S02]  /*2470*/  DFMA R74, R74, R98, RZ ;  /* 0x000000624a4a722b */ /* 0x000fe400000000ff */
[--C-:B-1----:R-:W-:Y:S02]  /*2480*/  DADD R20, R62, R64.reuse ;  /* 0x000000003e147229 */ /* 0x102fe40000000040 */
[-C--:B------:R-:W-:Y:S02]  /*2490*/  DFMA R42, R42, R66.reuse, RZ ;  /* 0x000000422a2a722b */ /* 0x080fe400000000ff */
[-C--:B------:R-:W-:Y:S02]  /*24a0*/  DFMA R44, R44, R66.reuse, RZ ;  /* 0x000000422c2c722b */ /* 0x080fe400000000ff */
[----:B------:R-:W-:Y:S02]  /*24b0*/  DFMA R68, R68, R66, RZ ;  /* 0x000000424444722b */ /* 0x000fe400000000ff */
[----:B------:R-:W-:-:S02]  /*24c0*/  DADD R62, R62, -R64 ;  /* 0x000000003e3e7229 */ /* 0x000fc40000000840 */
[----:B------:R-:W-:Y:S02]  /*24d0*/  DFMA R66, R76, R66, RZ ;  /* 0x000000424c42722b */ /* 0x000fe400000000ff */
[-C--:B------:R-:W-:Y:S02]  /*24e0*/  DFMA R100, R22, R20.reuse, R100 ;  /* 0x000000141664722b */ /* 0x080fe40000000064 */
[-C--:B------:R-:W-:Y:S02]  /*24f0*/  DFMA R102, R24, R20.reuse, R102 ;  /* 0x000000141866722b */ /* 0x080fe40000000066 */
[-C--:B------:R-:W-:Y:S02]  /*2500*/  DFMA R50, R78, R20.reuse, R50 ;  /* 0x000000144e32722b */ /* 0x080fe40000000032 */
[----:B------:R-:W-:Y:S02]  /*2510*/  DFMA R74, R90, R20, R74 ;  /* 0x000000145a4a722b */ /* 0x000fe4000000004a */
[----:B--2---:R-:W-:-:S02]  /*2520*/  DADD R20, R60, R58 ;  /* 0x000000003c147229 */ /* 0x004fc4000000003a */
        /* <DEDUP_REMOVED lines=18> */
[----:B------:R-:W-:Y:S02]  /*2650*/  DFMA R74, R70, R6, R74 ;  /* 0x00000006464a722b */ /* 0x000fe4000000004a */
[----:B0-----:R-:W-:Y:S02]  /*2660*/  DADD R6, R54, R18 ;  /* 0x0000000036067229 */ /* 0x001fe40000000012 */
[-C--:B------:R-:W-:Y:S02]  /*2670*/  DFMA R44, R40, R4.reuse, R44 ;  /* 0x00000004282c722b */ /* 0x080fe4000000002c */
[----:B------:R-:W-:Y:S02]  /*2680*/  DADD R18, R54, -R18 ;  /* 0x0000000036127229 */ /* 0x000fe40000000812 */
        /* <DEDUP_REMOVED lines=9> */
[-C--:B------:R-:W-:Y:S02]  /*2720*/  DFMA R42, R84, R18.reuse, R42 ;  /* 0x00000012542a722b */ /* 0x080fe4000000002a */
[----:B------:R-:W-:Y:S02]  /*2730*/  DFMA R68, R96, R18, R68 ;  /* 0x000000126044722b */ /* 0x000fe40000000044 */
[C-C-:B------:R-:W-:Y:S02]  /*2740*/  DADD R104, R102.reuse, -R44.reuse ;  /* 0x0000000066687229 */ /* 0x140fe4000000082c */
[----:B------:R-:W-:Y:S02]  /*2750*/  DADD R60, R102, R44 ;  /* 0x00000000663c7229 */ /* 0x000fe4000000002c */
[----:B------:R-:W-:-:S02]  /*2760*/  DADD R102, R74, -R66 ;  /* 0x000000004a667229 */ /* 0x000fc40000000842 */
[C-C-:B------:R-:W-:Y:S02]  /*2770*/  DADD R106, R100.reuse, -R42.reuse ;  /* 0x00000000646a7229 */ /* 0x140fe4000000082a */
[----:B------:R-:W-:Y:S02]  /*2780*/  DADD R58, R100, R42 ;  /* 0x00000000643a7229 */ /* 0x000fe4000000002a */
[C-C-:B------:R-:W-:Y:S02]  /*2790*/  DADD R54, R50.reuse, -R68.reuse ;  /* 0x0000000032367229 */ /* 0x140fe40000000844 */
[----:B------:R-:W-:Y:S02]  /*27a0*/  DADD R64, R50, R68 ;  /* 0x0000000032407229 */ /* 0x000fe40000000044 */
[----:B------:R-:W-:-:S11]  /*27b0*/  DADD R66, R74, R66 ;  /* 0x000000004a427229 */ /* 0x000fd60000000042 */
.L_x_1180:
[----:B------:R-:W-:Y:S05]  /*27c0*/  BSYNC.RECONVERGENT B0 ;  /* 0x0000000000007941 */ /* 0x000fea0003800200 */
.L_x_1179:
        /* <DEDUP_REMOVED lines=15> */
.L_x_1181:
        /* <DEDUP_REMOVED lines=12> */
.L_x_3042:


//--------------------- .text._Z30massMatrixMultiplySharedKernelILi8ELi10ELi1EEviPKdS1_S1_S1_Pd --------------------------
	.section	.text._Z30massMatrixMultiplySharedKernelILi8ELi10ELi1EEviPKdS1_S1_S1_Pd,"ax",@progbits
	.align	128
        .global         _Z30massMatrixMultiplySharedKernelILi8ELi10ELi1EEviPKdS1_S1_S1_Pd
        .type           _Z30massMatrixMultiplySharedKernelILi8ELi10ELi1EEviPKdS1_S1_S1_Pd,@function
        .size           _Z30massMatrixMultiplySharedKernelILi8ELi10ELi1EEviPKdS1_S1_S1_Pd,(.L_x_3043 - _Z30massMatrixMultiplySharedKernelILi8ELi10ELi1EEviPKdS1_S1_S1_Pd)
        .other          _Z30massMatrixMultiplySharedKernelILi8ELi10ELi1EEviPKdS1_S1_S1_Pd,@"STO_CUDA_ENTRY STV_DEFAULT"
_Z30massMatrixMultiplySharedKernelILi8ELi10ELi1EEviPKdS1_S1_S1_Pd:
.text._Z30massMatrixMultiplySharedKernelILi8ELi10ELi1EEviPKdS1_S1_S1_Pd:
        /* <DEDUP_REMOVED lines=8> */
[----:B------:R-:W2:Y:S05]  /*0080*/  LDCU UR13, c[0x0][0x380] ;  /* 0x00007000ff0d77ac */ /* 0x000eaa0008000800 */
[----:B------:R-:W2:Y:S08]  /*0090*/  S2UR UR12, SR_CTAID.X ;  /* 0x00000000000c79c3 */ /* 0x000eb00000002500 */
[----:B------:R-:W2:Y:S01]  /*00a0*/  LDC.64 R66, c[0x0][0x388] ;  /* 0x0000e200ff427b82 */ /* 0x000ea20000000a00 */
[----:B0-----:R-:W-:-:S04]  /*00b0*/  ISETP.GT.U32.AND P0, PT, R56, 0x13, PT ;  /* 0x000000133800780c */ /* 0x001fc80003f04070 */
[----:B---3--:R-:W-:-:S13]  /*00c0*/  ISETP.NE.OR P0, PT, R57, RZ, P0 ;  /* 0x000000ff3900720c */ /* 0x008fda0000705670 */
[----:B-1----:R-:W-:-:S04]  /*00d0*/  @!P0 IMAD.WIDE.U32 R12, R56, 0x8, R12 ;  /* 0x00000008380c8825 */ /* 0x002fc800078e000c */
[----:B----4-:R-:W-:Y:S01]  /*00e0*/  @!P0 IMAD.WIDE.U32 R14, R56, 0x8, R14 ;  /* 0x00000008380e8825 */ /* 0x010fe200078e000e */
[----:B--2---:R-:W2:Y:S04]  /*00f0*/  @!P0 LDG.E.64.CONSTANT R32, desc[UR34][R12.64] ;  /* 0x000000220c208981 */ /* 0x004ea8000c1e9b00 */
[----:B------:R-:W3:Y:S01]  /*0100*/  @!P0 LDG.E.64.CONSTANT R34, desc[UR34][R14.64] ;  /* 0x000000220e228981 */ /* 0x000ee2000c1e9b00 */
[----:B------:R-:W-:Y:S01]  /*0110*/  @!P0 VIADD R16, R0, 0x1f40 ;  /* 0x00001f4000108836 */ /* 0x000fe20000000000 */
[----:B------:R-:W-:Y:S01]  /*0120*/  ISETP.GT.U32.AND P1, PT, R56, 0x3f, PT ;  /* 0x0000003f3800780c */ /* 0x000fe20003f24070 */
[----:B------:R-:W-:Y:S01]  /*0130*/  @!P0 VIADD R18, R0, 0x1fe0 ;  /* 0x00001fe000128836 */ /* 0x000fe20000000000 */
[C---:B------:R-:W-:Y:S02]  /*0140*/  LEA R0, R21.reuse, R0, 0x18 ;  /* 0x0000000015007211 */ /* 0x040fe400078ec0ff */
[----:B------:R-:W-:-:S02]  /*0150*/  @!P0 LEA R17, R21, R16, 0x18 ;  /* 0x0000001015118211 */ /* 0x000fc400078ec0ff */
[----:B------:R-:W-:Y:S01]  /*0160*/  @!P0 LEA R19, R21, R18, 0x18 ;  /* 0x0000001215138211 */ /* 0x000fe200078ec0ff */
[----:B------:R-:W-:Y:S01]  /*0170*/  BSSY.RECONVERGENT B0, `(.L_x_1182) ;  /* 0x00000b8000007945 */ /* 0x000fe20003800200 */
[C---:B------:R-:W-:Y:S01]  /*0180*/  ISETP.GE.U32.AND P2, PT, R56.reuse, 0x50, PT ;  /* 0x000000503800780c */ /* 0x040fe20003f46070 */
[C---:B------:R-:W-:Y:S02]  /*0190*/  @!P0 IMAD R37, R56.reuse, 0x8, R17 ;  /* 0x0000000838258824 */ /* 0x040fe400078e0211 */
[----:B------:R-:W-:-:S03]  /*01a0*/  @!P0 IMAD R39, R56, 0x8, R19 ;  /* 0x0000000838278824 */ /* 0x000fc600078e0213 */
[----:B--2---:R-:W-:Y:S04]  /*01b0*/  @!P0 STS.64 [R37], R32 ;  /* 0x0000002025008388 */ /* 0x004fe80000000a00 */
[----:B---3--:R-:W-:Y:S01]  /*01c0*/  @!P0 STS.64 [R39], R34 ;  /* 0x0000002227008388 */ /* 0x008fe20000000a00 */
[----:B------:R-:W-:Y:S01]  /*01d0*/  BAR.SYNC.DEFER_BLOCKING 0x0 ;  /* 0x0000000000007b1d */ /* 0x000fe20000010000 */
[----:B------:R-:W-:-:S05]  /*01e0*/  ISETP.GE.U32.AND P0, PT, R56, 0x40, PT ;  /* 0x000000403800780c */ /* 0x000fca0003f06070 */
        /* <DEDUP_REMOVED lines=10> */
[----:B0-----:R-:W-:Y:S01]  /*0290*/  R2UR UR10, R12 ;  /* 0x000000000c0a72ca */ /* 0x001fe200000e0000 */
[----:B------:R-:W-:Y:S01]  /*02a0*/  VIADD R12, R57, UR12 ;  /* 0x0000000c390c7c36 */ /* 0x000fe20008000000 */
[----:B------:R-:W-:Y:S01]  /*02b0*/  R2UR UR11, R13 ;  /* 0x000000000d0b72ca */ /* 0x000fe200000e0000 */
[----:B------:R-:W-:Y:S01]  /*02c0*/  LDS.128 R52, [R0+0x2040] ;  /* 0x0020400000347984 */ /* 0x000fe20000000c00 */
[----:B-1----:R-:W-:Y:S01]  /*02d0*/  R2UR UR46, R18 ;  /* 0x00000000122e72ca */ /* 0x002fe200000e0000 */
[----:B------:R-:W-:Y:S01]  /*02e0*/  IMAD R57, R57, 0x1f40, R0 ;  /* 0x00001f4039397824 */ /* 0x000fe200078e0200 */
[----:B------:R-:W-:-:S02]  /*02f0*/  ISETP.LT.AND P0, PT, R12, UR13, !P0 ;  /* 0x0000000d0c007c0c */ /* 0x000fc4000c701270 */
[----:B------:R-:W-:Y:S02]  /*0300*/  R2UR UR47, R19 ;  /* 0x00000000132f72ca */ /* 0x000fe400000e0000 */
[----:B------:R-:W-:Y:S02]  /*0310*/  LOP3.LUT R13, R56, 0xffff, RZ, 0xc0, !PT ;  /* 0x0000ffff380d7812 */ /* 0x000fe400078ec0ff */
[----:B------:R-:W-:Y:S02]  /*0320*/  R2UR UR12, R16 ;  /* 0x00000000100c72ca */ /* 0x000fe400000e0000 */
[----:B------:R-:W-:Y:S02]  /*0330*/  LOP3.LUT R16, R56, 0x7, RZ, 0xc0, !PT ;  /* 0x0000000738107812 */ /* 0x000fe400078ec0ff */
[----:B------:R-:W-:Y:S01]  /*0340*/  R2UR UR44, R14 ;  /* 0x000000000e2c72ca */ /* 0x000fe200000e0000 */
[----:B------:R-:W-:Y:S01]  /*0350*/  IMAD R14, R13, 0x199a, RZ ;  /* 0x0000199a0d0e7824 */ /* 0x000fe200078e02ff */
[----:B------:R-:W-:Y:S01]  /*0360*/  R2UR UR45, R15 ;  /* 0x000000000f2d72ca */ /* 0x000fe200000e0000 */
[----:B------:R-:W0:Y:S01]  /*0370*/  @P0 LDC.64 R18, c[0x0][0x3a0] ;  /* 0x0000e800ff120b82 */ /* 0x000e220000000a00 */
[----:B------:R-:W-:-:S02]  /*0380*/  @P0 LOP3.LUT R13, R16, 0x38, R56, 0xf8, !PT ;  /* 0x00000038100d0812 */ /* 0x000fc400078ef838 */
[----:B--2---:R-:W-:Y:S02]  /*0390*/  R2UR UR38, R42 ;  /* 0x000000002a2672ca */ /* 0x004fe400000e0000 */
[----:B------:R-:W-:Y:S01]  /*03a0*/  R2UR UR39, R43 ;  /* 0x000000002b2772ca */ /* 0x000fe200000e0000 */
[----:B------:R-:W-:Y:S01]  /*03b0*/  @P0 IMAD R15, R12, 0x200, R13 ;  /* 0x000002000c0f0824 */ /* 0x000fe200078e020d */
[----:B------:R-:W-:Y:S02]  /*03c0*/  R2UR UR4, R40 ;  /* 0x00000000280472ca */ /* 0x000fe400000e0000 */
[----:B------:R-:W-:Y:S02]  /*03d0*/  R2UR UR5, R41 ;  /* 0x00000000290572ca */ /* 0x000fe400000e0000 */
[----:B---3--:R-:W-:Y:S01]  /*03e0*/  R2UR UR40, R46 ;  /* 0x000000002e2872ca */ /* 0x008fe200000e0000 */
[----:B------:R-:W1:Y:S01]  /*03f0*/  LDS.128 R40, [R0+0x1f90] ;  /* 0x001f900000287984 */ /* 0x000e620000000c00 */
[----:B------:R-:W-:-:S02]  /*0400*/  R2UR UR41, R47 ;  /* 0x000000002f2972ca */ /* 0x000fc400000e0000 */
[----:B------:R-:W-:Y:S02]  /*0410*/  R2UR UR6, R44 ;  /* 0x000000002c0672ca */ /* 0x000fe400000e0000 */
[----:B------:R-:W-:Y:S02]  /*0420*/  R2UR UR7, R45 ;  /* 0x000000002d0772ca */ /* 0x000fe400000e0000 */
[----:B----4-:R-:W-:Y:S01]  /*0430*/  R2UR UR42, R50 ;  /* 0x00000000322a72ca */ /* 0x010fe200000e0000 */
[----:B------:R-:W2:Y:S01]  /*0440*/  LDS.128 R44, [R0+0x2030] ;  /* 0x00203000002c7984 */ /* 0x000ea20000000c00 */
[----:B------:R-:W-:Y:S02]  /*0450*/  R2UR UR43, R51 ;  /* 0x00000000332b72ca */ /* 0x000fe400000e0000 */
[----:B------:R-:W-:Y:S01]  /*0460*/  R2UR UR8, R48 ;  /* 0x00000000300872ca */ /* 0x000fe200000e0000 */
[----:B0-----:R-:W-:Y:S01]  /*0470*/  @P0 IMAD.WIDE R18, R15, 0x8, R18 ;  /* 0x000000080f120825 */ /* 0x001fe200078e0212 */
[----:B------:R-:W-:-:S02]  /*0480*/  R2UR UR9, R49 ;  /* 0x00000000310972ca */ /* 0x000fc400000e0000 */
[----:B------:R-:W-:Y:S01]  /*0490*/  R2UR UR14, R20 ;  /* 0x00000000140e72ca */ /* 0x000fe200000e0000 */
[----:B------:R-:W0:Y:S01]  /*04a0*/  LDS.128 R48, [R0+0x1fa0] ;  /* 0x001fa00000307984 */ /* 0x000e220000000c00 */
[----:B------:R-:W-:Y:S02]  /*04b0*/  R2UR UR15, R21 ;  /* 0x00000000150f72ca */ /* 0x000fe400000e0000 */
[----:B------:R-:W-:Y:S01]  /*04c0*/  SHF.R.U32.HI R14, RZ, 0x10, R14 ;  /* 0x00000010ff0e7819 */ /* 0x000fe2000001160e */
[----:B------:R3:W5:Y:S01]  /*04d0*/  @P0 LDG.E.64.CONSTANT R62, desc[UR34][R18.64] ;  /* 0x00000022123e0981 */ /* 0x000762000c1e9b00 */
[----:B------:R-:W-:Y:S02]  /*04e0*/  R2UR UR13, R17 ;  /* 0x00000000110d72ca */ /* 0x000fe400000e0000 */
[----:B------:R-:W-:Y:S01]  /*04f0*/  R2UR UR48, R22 ;  /* 0x00000000163072ca */ /* 0x000fe200000e0000 */
[----:B------:R3:W5:Y:S01]  /*0500*/  @P0 LDG.E.64.CONSTANT R60, desc[UR34][R18.64+0x200] ;  /* 0x00020022123c0981 */ /* 0x000762000c1e9b00 */
[----:B------:R-:W-:-:S02]  /*0510*/  PRMT R17, R14, 0x9910, RZ ;  /* 0x000099100e117816 */ /* 0x000fc400000000ff */
[----:B------:R-:W-:Y:S01]  /*0520*/  SHF.R.U32.HI R22, RZ, 0x3, R56 ;  /* 0x00000003ff167819 */ /* 0x000fe20000011638 */
[----:B------:R3:W5:Y:S01]  /*0530*/  @P0 LDG.E.64.CONSTANT R58, desc[UR34][R18.64+0x400] ;  /* 0x00040022123a0981 */ /* 0x000762000c1e9b00 */
[----:B------:R-:W-:Y:S01]  /*0540*/  R2UR UR49, R23 ;  /* 0x00000000173172ca */ /* 0x000fe200000e0000 */
[----:B------:R-:W-:Y:S01]  /*0550*/  IMAD R17, R17, 0xa, RZ ;  /* 0x0000000a11117824 */ /* 0x000fe200078e02ff */
[----:B------:R-:W-:Y:S01]  /*0560*/  R2UR UR50, R26 ;  /* 0x000000001a3272ca */ /* 0x000fe200000e0000 */
[----:B------:R3:W5:Y:S01]  /*0570*/  @P0 LDG.E.64.CONSTANT R2, desc[UR34][R18.64+0x600] ;  /* 0x0006002212020981 */ /* 0x000762000c1e9b00 */
[----:B------:R-:W-:Y:S01]  /*0580*/  IMAD R13, R22, 0x50, R57 ;  /* 0x00000050160d7824 */ /* 0x000fe200078e0239 */
[----:B------:R-:W-:Y:S02]  /*0590*/  R2UR UR51, R27 ;  /* 0x000000001b3372ca */ /* 0x000fe400000e0000 */
[----:B------:R3:W5:Y:S01]  /*05a0*/  @P0 LDG.E.64.CONSTANT R4, desc[UR34][R18.64+0x800] ;  /* 0x0008002212040981 */ /* 0x000762000c1e9b00 */
[----:B------:R-:W-:-:S02]  /*05b0*/  R2UR UR16, R24 ;  /* 0x00000000181072ca */ /* 0x000fc400000e0000 */
        /* <DEDUP_REMOVED lines=10> */
[----:B------:R-:W4:Y:S01]  /*0660*/  LDS.64 R20, [R0+0x1fb0] ;  /* 0x001fb00000147984 */ /* 0x000f220000000a00 */
[----:B------:R-:W-:Y:S01]  /*0670*/  IMAD.MOV R17, RZ, RZ, -R17 ;  /* 0x000000ffff117224 */ /* 0x000fe200078e0a11 */
[----:B------:R-:W-:Y:S01]  /*0680*/  R2UR UR20, R32 ;  /* 0x00000000201472ca */ /* 0x000fe200000e0000 */
[----:B------:R-:W-:Y:S01]  /*0690*/  IMAD R15, R22, 0x2d0, R13 ;  /* 0x000002d0160f7824 */ /* 0x000fe200078e020d */
        /* <DEDUP_REMOVED lines=21> */
[----:B----4-:R-:W-:-:S02]  /*07f0*/  R2UR UR32, R20 ;  /* 0x00000000142072ca */ /* 0x010fc400000e0000 */
[----:B------:R-:W-:Y:S01]  /*0800*/  R2UR UR33, R21 ;  /* 0x00000000152172ca */ /* 0x000fe200000e0000 */
[----:B------:R-:W-:Y:S01]  /*0810*/  IMAD R15, R16, 0x8, R15 ;  /* 0x00000008100f7824 */ /* 0x000fe200078e020f */
[----:B------:R-:W-:Y:S01]  /*0820*/  PRMT R31, R17, 0x7710, RZ ;  /* 0x00007710111f7816 */ /* 0x000fe200000000ff */
[----:B---3--:R-:W-:-:S12]  /*0830*/  @P1 BRA `(.L_x_1183) ;  /* 0x00000004002c1947 */ /* 0x008fd80003800000 */
[C-C-:B-----5:R-:W-:Y:S01]  /*0840*/  DADD R24, R62.reuse, R10.reuse ;  /* 0x000000003e187229 */ /* 0x160fe2000000000a */
[----:B------:R-:W-:Y:S01]  /*0850*/  IMAD R30, R16, 0x8, R13 ;  /* 0x00000008101e7824 */ /* 0x000fe200078e020d */
[----:B------:R-:W-:Y:S02]  /*0860*/  DADD R62, R62, -R10 ;  /* 0x000000003e3e7229 */ /* 0x000fe4000000080a */
[----:B------:R-:W-:Y:S02]  /*0870*/  DADD R26, R60, R8 ;  /* 0x000000003c1a7229 */ /* 0x000fe40000000008 */
[----:B------:R-:W-:Y:S02]  /*0880*/  DADD R28, R58, R6 ;  /* 0x000000003a1c7229 */ /* 0x000fe40000000006 */
[----:B------:R-:W-:Y:S02]  /*0890*/  DADD R60, R60, -R8 ;  /* 0x000000003c3c7229 */ /* 0x000fe40000000808 */
[----:B------:R-:W-:-:S02]  /*08a0*/  DADD R58, R58, -R6 ;  /* 0x000000003a3a7229 */ /* 0x000fc40000000806 */
[----:B------:R-:W-:Y:S02]  /*08b0*/  DFMA R6, R24, UR4, RZ ;  /* 0x0000000418067c2b */ /* 0x000fe400080000ff */
[----:B------:R-:W-:Y:S02]  /*08c0*/  DFMA R8, R62, UR6, RZ ;  /* 0x000000063e087c2b */ /* 0x000fe400080000ff */
[----:B------:R-:W-:Y:S02]  /*08d0*/  DFMA R10, R24, UR12, RZ ;  /* 0x0000000c180a7c2b */ /* 0x000fe400080000ff */
[----:B------:R-:W-:Y:S02]  /*08e0*/  DFMA R18, R62, UR14, RZ ;  /* 0x0000000e3e127c2b */ /* 0x000fe400080000ff */
[----:B------:R-:W-:Y:S02]  /*08f0*/  DFMA R20, R24, UR20, RZ ;  /* 0x0000001418147c2b */ /* 0x000fe400080000ff */
[----:B------:R-:W-:-:S02]  /*0900*/  DFMA R22, R62, UR22, RZ ;  /* 0x000000163e167c2b */ /* 0x000fc400080000ff */
        /* <DEDUP_REMOVED lines=62> */
.L_x_1183:
[----:B------:R-:W-:Y:S05]  /*0cf0*/  BSYNC.RECONVERGENT B0 ;  /* 0x0000000000007941 */ /* 0x000fea0003800200 */
.L_x_1182:
[----:B------:R-:W-:Y:S01]  /*0d00*/  BAR.SYNC.DEFER_BLOCKING 0x0 ;  /* 0x0000000000007b1d */ /* 0x000fe20000010000 */
[----:B------:R-:W-:Y:S02]  /*0d10*/  IMAD.MOV.U32 R34, RZ, RZ, 0x9 ;  /* 0x00000009ff227424 */ /* 0x000fe400078e00ff */
[----:B------:R-:W-:-:S03]  /*0d20*/  IMAD.IADD R35, R31, 0x1, R56 ;  /* 0x000000011f237824 */ /* 0x000fc600078e0238 */
[----:B------:R-:W-:Y:S01]  /*0d30*/  BSSY.RECONVERGENT B0, `(.L_x_1184) ;  /* 0x000005a000007945 */ /* 0x000fe20003800200 */
[----:B0----5:R0:W1:Y:S04]  /*0d40*/  @P2 LDS.64 R2, [R0+0x1fb8] ;  /* 0x001fb80000022984 */ /* 0x0210680000000a00 */
[----:B------:R0:W2:Y:S04]  /*0d50*/  @P2 LDS.128 R24, [R0+0x2050] ;  /* 0x0020500000182984 */ /* 0x0000a80000000c00 */
[----:B------:R0:W3:Y:S04]  /*0d60*/  @P2 LDS.128 R20, [R0+0x1fc0] ;  /* 0x001fc00000142984 */ /* 0x0000e80000000c00 */
[----:B------:R0:W4:Y:S04]  /*0d70*/  @P2 LDS.128 R16, [R0+0x2060] ;  /* 0x0020600000102984 */ /* 0x0001280000000c00 */
[----:B------:R0:W0:Y:S04]  /*0d80*/  @P2 LDS.128 R8, [R0+0x1fd0] ;  /* 0x001fd00000082984 */ /* 0x0000280000000c00 */
[----:B------:R0:W0:Y:S01]  /*0d90*/  @P2 LDS.128 R4, [R0+0x2070] ;  /* 0x0020700000042984 */ /* 0x0000220000000c00 */
[----:B------:R-:W-:Y:S05]  /*0da0*/  @P2 BRA `(.L_x_1185) ;  /* 0x0000000400482947 */ /* 0x000fea0003800000 */
[----:B------:R-:W-:Y:S04]  /*0db0*/  LDS.64 R30, [R15] ;  /* 0x000000000f1e7984 */ /* 0x000fe80000000a00 */
[----:B0-----:R-:W0:Y:S04]  /*0dc0*/  LDS.64 R4, [R15+0x230] ;  /* 0x000230000f047984 */ /* 0x001e280000000a00 */
[----:B------:R-:W-:Y:S04]  /*0dd0*/  LDS.64 R38, [R15+0x50] ;  /* 0x000050000f267984 */ /* 0x000fe80000000a00 */
[----:B------:R-:W5:Y:S04]  /*0de0*/  LDS.64 R6, [R15+0x1e0] ;  /* 0x0001e0000f067984 */ /* 0x000f680000000a00 */
[----:B------:R-:W-:Y:S04]  /*0df0*/  LDS.64 R42, [R15+0xa0] ;  /* 0x0000a0000f2a7984 */ /* 0x000fe80000000a00 */
[----:B------:R-:W2:Y:S04]  /*0e00*/  LDS.64 R8, [R15+0x190] ;  /* 0x000190000f087984 */ /* 0x000ea80000000a00 */
[----:B-1----:R-:W-:Y:S04]  /*0e10*/  LDS.64 R2, [R15+0xf0] ;  /* 0x0000f0000f027984 */ /* 0x002fe80000000a00 */
[----:B------:R-:W1:Y:S01]  /*0e20*/  LDS.64 R44, [R15+0x140] ;  /* 0x000140000f2c7984 */ /* 0x000e620000000a00 */
[----:B0-----:R-:W-:-:S02]  /*0e30*/  DADD R28, R30, R4 ;  /* 0x000000001e1c7229 */ /* 0x001fc40000000004 */
[----:B------:R-:W-:Y:S02]  /*0e40*/  DADD R30, R30, -R4 ;  /* 0x000000001e1e7229 */ /* 0x000fe40000000804 */
[C-C-:B-----5:R-:W-:Y:S02]  /*0e50*/  DADD R32, R38.reuse, R6.reuse ;  /* 0x0000000026207229 */ /* 0x160fe40000000006 */
[----:B------:R-:W-:Y:S02]  /*0e60*/  DADD R38, R38, -R6 ;  /* 0x0000000026267229 */ /* 0x000fe40000000806 */
[----:B------:R-:W-:Y:S02]  /*0e70*/  DFMA R4, R28, UR4, RZ ;  /* 0x000000041c047c2b */ /* 0x000fe400080000ff */
[----:B------:R-:W-:Y:S02]  /*0e80*/  DFMA R6, R30, UR6, RZ ;  /* 0x000000061e067c2b */ /* 0x000fe400080000ff */
[----:B--2---:R-:W-:-:S02]  /*0e90*/  DADD R36, R42, R8 ;  /* 0x000000002a247229 */ /* 0x004fc40000000008 */
[----:B------:R-:W-:Y:S02]  /*0ea0*/  DADD R42, R42, -R8 ;  /* 0x000000002a2a7229 */ /* 0x000fe40000000808 */
[----:B------:R-:W-:Y:S02]  /*0eb0*/  DFMA R8, R28, UR12, RZ ;  /* 0x0000000c1c087c2b */ /* 0x000fe400080000ff */
[----:B------:R-:W-:Y:S02]  /*0ec0*/  DFMA R10, R30, UR14, RZ ;  /* 0x0000000e1e0a7c2b */ /* 0x000fe400080000ff */
[----:B----4-:R-:W-:Y:S02]  /*0ed0*/  DFMA R16, R28, UR20, RZ ;  /* 0x000000141c107c2b */ /* 0x010fe400080000ff */
[----:B------:R-:W-:Y:S02]  /*0ee0*/  DFMA R18, R30, UR22, RZ ;  /* 0x000000161e127c2b */ /* 0x000fe400080000ff */
[----:B------:R-:W-:-:S02]  /*0ef0*/  DFMA R4, R32, UR38, R4 ;  /* 0x0000002620047c2b */ /* 0x000fc40008000004 */
[----:B------:R-:W-:Y:S02]  /*0f00*/  DFMA R6, R38, UR40, R6 ;  /* 0x0000002826067c2b */ /* 0x000fe40008000006 */
[----:B------:R-:W-:Y:S02]  /*0f10*/  DFMA R8, R32, UR46, R8 ;  /* 0x0000002e20087c2b */ /* 0x000fe40008000008 */
[----:B------:R-:W-:Y:S02]  /*0f20*/  DFMA R10, R38, UR48, R10 ;  /* 0x00000030260a7c2b */ /* 0x000fe4000800000a */
[----:B------:R-:W-:Y:S02]  /*0f30*/  DFMA R16, R32, UR54, R16 ;  /* 0x0000003620107c2b */ /* 0x000fe40008000010 */
[----:B------:R-:W-:Y:S02]  /*0f40*/  DFMA R18, R38, UR56, R18 ;  /* 0x0000003826127c2b */ /* 0x000fe40008000012 */
[----:B-1----:R-:W-:-:S02]  /*0f50*/  DADD R40, R2, R44 ;  /* 0x0000000002287229 */ /* 0x002fc4000000002c */
        /* <DEDUP_REMOVED lines=16> */
[----:B---3--:R-:W-:Y:S01]  /*1060*/  DADD R20, R16, -R18 ;  /* 0x0000000010147229 */ /* 0x008fe20000000812 */
        /* <DEDUP_REMOVED lines=38> */
.L_x_1185:
[----:B------:R-:W-:Y:S05]  /*12d0*/  BSYNC.RECONVERGENT B0 ;  /* 0x0000000000007941 */ /* 0x000fea0003800200 */
.L_x_1184:
[----:B0-----:R-:W-:Y:S01]  /*12e0*/  PRMT R15, R35, 0x5410, R14 ;  /* 0x00005410230f7816 */ /* 0x001fe2000000000e */
[----:B------:R-:W-:Y:S01]  /*12f0*/  UMOV UR36, 0x640a ;  /* 0x0000640a00247882 */ /* 0x000fe20000000000 */
[----:B------:R-:W-:Y:S03]  /*1300*/  BAR.SYNC.DEFER_BLOCKING 0x0 ;  /* 0x0000000000007b1d */ /* 0x000fe60000010000 */
[----:B------:R-:W-:-:S04]  /*1310*/  IDP.2A.LO.U16.U8 R15, R15, UR36, R34 ;  /* 0x000000240f0f7c26 */ /* 0x000fc80008001022 */
[----:B------:R-:W-:-:S04]  /*1320*/  IMAD R15, R12, 0x3e8, R15 ;  /* 0x000003e80c0f7824 */ /* 0x000fc800078e020f */
[----:B------:R-:W-:-:S05]  /*1330*/  IMAD.WIDE R66, R15, 0x8, R66 ;  /* 0x000000080f427825 */ /* 0x000fca00078e0242 */
[----:B------:R-:W5:Y:S01]  /*1340*/  LDG.E.64.CONSTANT R38, desc[UR34][R66.64+-0x48] ;  /* 0xffffb82242267981 */ /* 0x000f62000c1e9b00 */
[----:B------:R-:W-:Y:S01]  /*1350*/  LOP3.LUT R35, R35, 0xffff, RZ, 0xc0, !PT ;  /* 0x0000ffff23237812 */ /* 0x000fe200078ec0ff */
[----:B------:R-:W-:Y:S02]  /*1360*/  IMAD R0, R14, 0x320, R57 ;  /* 0x000003200e007824 */ /* 0x000fe400078e0239 */
[----:B------:R-:W5:Y:S02]  /*1370*/  LDG.E.64.CONSTANT R64, desc[UR34][R66.64+-0x10] ;  /* 0xfffff02242407981 */ /* 0x000f64000c1e9b00 */
[----:B------:R-:W-:Y:S02]  /*1380*/  IMAD R0, R35, 0x50, R0 ;  /* 0x0000005023007824 */ /* 0x000fe400078e0200 */
[----:B------:R-:W5:Y:S04]  /*1390*/  LDG.E.64.CONSTANT R62, desc[UR34][R66.64+-0x18] ;  /* 0xffffe822423e7981 */ /* 0x000f68000c1e9b00 */
[----:B------:R-:W-:Y:S04]  /*13a0*/  LDS.128 R44, [R0] ;  /* 0x00000000002c7984 */ /* 0x000fe80000000c00 */
[----:B------:R-:W0:Y:S04]  /*13b0*/  LDS.128 R40, [R0+0x30] ;  /* 0x0000300000287984 */ /* 0x000e280000000c00 */
[----:B------:R-:W-:Y:S04]  /*13c0*/  LDS.128 R28, [R0+0x10] ;  /* 0x00001000001c7984 */ /* 0x000fe80000000c00 */
[----:B------:R-:W1:Y:S01]  /*13d0*/  LDS.128 R32, [R0+0x20] ;  /* 0x0000200000207984 */ /* 0x000e620000000c00 */
[----:B0-----:R-:W-:-:S02]  /*13e0*/  DADD R48, R44, R42 ;  /* 0x000000002c307229 */ /* 0x001fc4000000002a */
[----:B------:R-:W-:Y:S02]  /*13f0*/  DADD R36, R46, R40 ;  /* 0x000000002e247229 */ /* 0x000fe40000000028 */
[----:B------:R-:W-:Y:S02]  /*1400*/  DADD R54, R44, -R42 ;  /* 0x000000002c367229 */ /* 0x000fe4000000082a */
[----:B------:R-:W-:Y:S02]  /*1410*/  DADD R52, R46, -R40 ;  /* 0x000000002e347229 */ /* 0x000fe40000000828 */
[C---:B------:R-:W-:Y:S02]  /*1420*/  DFMA R58, R48.reuse, UR4, RZ ;  /* 0x00000004303a7c2b */ /* 0x040fe400080000ff */
[C---:B------:R-:W-:Y:S02]  /*1430*/  DFMA R50, R48.reuse, UR12, RZ ;  /* 0x0000000c30327c2b */ /* 0x040fe400080000ff */
[----:B------:R-:W-:-:S02]  /*1440*/  DFMA R60, R48, UR20, RZ ;  /* 0x00000014303c7c2b */ /* 0x000fc400080000ff */
[C---:B------:R-:W-:Y:S02]  /*1450*/  DFMA R14, R48.reuse, UR28, RZ ;  /* 0x0000001c300e7c2b */ /* 0x040fe400080000ff */
[----:B---3--:R-:W-:Y:S02]  /*1460*/  DFMA R48, R48, R20, RZ ;  /* 0x000000143030722b */ /* 0x008fe400000000ff */
[C---:B------:R-:W-:Y:S02]  /*1470*/  DFMA R58, R36.reuse, UR38, R58 ;  /* 0x00000026243a7c2b */ /* 0x040fe4000800003a */
[C---:B------:R-:W-:Y:S02]  /*1480*/  DFMA R50, R36.reuse, UR46, R50 ;  /* 0x0000002e24327c2b */ /* 0x040fe40008000032 */
[C---:B------:R-:W-:Y:S02]  /*1490*/  DFMA R42, R36.reuse, UR54, R60 ;  /* 0x00000036242a7c2b */ /* 0x040fe4000800003c */
[C---:B------:R-:W-:Y:S01]  /*14a0*/  DFMA R14, R36.reuse, UR62, R14 ;  /* 0x0000003e240e7c2b */ /* 0x040fe2000800000e */
[----:B------:R-:W3:Y:S01]  /*14b0*/  LDG.E.64.CONSTANT R60, desc[UR34][R66.64+-0x38] ;  /* 0xffffc822423c7981 */ /* 0x000ee2000c1e9b00 */
[----:B------:R-:W-:-:S02]  /*14c0*/  DFMA R44, R36, R22, R48 ;  /* 0x00000016242c722b */ /* 0x000fc40000000030 */
[C---:B------:R-:W-:Y:S02]  /*14d0*/  DFMA R48, R54.reuse, UR6, RZ ;  /* 0x0000000636307c2b */ /* 0x040fe400080000ff */
[C---:B------:R-:W-:Y:S02]  /*14e0*/  DFMA R36, R54.reuse, UR14, RZ ;  /* 0x0000000e36247c2b */ /* 0x040fe400080000ff */
[C---:B------:R-:W-:Y:S02]  /*14f0*/  DFMA R46, R54.reuse, UR22, RZ ;  /* 0x00000016362e7c2b */ /* 0x040fe400080000ff */
[C---:B------:R-:W-:Y:S02]  /*1500*/  DFMA R40, R54.reuse, UR30, RZ ;  /* 0x0000001e36287c2b */ /* 0x040fe400080000ff */
[----:B----4-:R-:W-:Y:S02]  /*1510*/  DFMA R54, R54, R16, RZ ;  /* 0x000000103636722b */ /* 0x010fe400000000ff */
[----:B------:R-:W-:-:S02]  /*1520*/  DFMA R48, R52, UR40, R48 ;  /* 0x0000002834307c2b */ /* 0x000fc40008000030 */
[C---:B------:R-:W-:Y:S02]  /*1530*/  DFMA R36, R52.reuse, UR48, R36 ;  /* 0x0000003034247c2b */ /* 0x040fe40008000024 */
[C---:B------:R-:W-:Y:S02]  /*1540*/  DFMA R46, R52.reuse, UR56, R46 ;  /* 0x00000038342e7c2b */ /* 0x040fe4000800002e */
[C---:B------:R-:W-:Y:S02]  /*1550*/  DFMA R40, R52.reuse, UR64, R40 ;  /* 0x0000004034287c2b */ /* 0x040fe40008000028 */
[----:B------:R-:W-:Y:S02]  /*1560*/  DFMA R52, R52, R18, R54 ;  /* 0x000000123434722b */ /* 0x000fe40000000036 */
[C-C-:B-1----:R-:W-:Y:S02]  /*1570*/  DADD R54, R28.reuse, R34.reuse ;  /* 0x000000001c367229 */ /* 0x142fe40000000022 */
[----:B------:R-:W-:-:S02]  /*1580*/  DADD R34, R28, -R34 ;  /* 0x000000001c227229 */ /* 0x000fc40000000822 */
[C-C-:B------:R-:W-:Y:S02]  /*1590*/  DADD R28, R30.reuse, R32.reuse ;  /* 0x000000001e1c7229 */ /* 0x140fe40000000020 */
[----:B------:R-:W-:Y:S02]  /*15a0*/  DADD R30, R30, -R32 ;  /* 0x000000001e1e7229 */ /* 0x000fe40000000820 */
[C---:B------:R-:W-:Y:S02]  /*15b0*/  DFMA R42, R54.reuse, UR24, R42 ;  /* 0x00000018362a7c2b */ /* 0x040fe4000800002a */
[C---:B------:R-:W-:Y:S02]  /*15c0*/  DFMA R58, R54.reuse, UR8, R58 ;  /* 0x00000008363a7c2b */ /* 0x040fe4000800003a */
[C---:B------:R-:W-:Y:S02]  /*15d0*/  DFMA R50, R54.reuse, UR16, R50 ;  /* 0x0000001036327c2b */ /* 0x040fe40008000032 */
[----:B------:R-:W-:-:S02]  /*15e0*/  DFMA R14, R54, UR32, R14 ;  /* 0x00000020360e7c2b */ /* 0x000fc4000800000e */
[----:B------:R-:W-:Y:S02]  /*15f0*/  DFMA R44, R54, R8, R44 ;  /* 0x00000008362c722b */ /* 0x000fe4000000002c */
[C---:B------:R-:W-:Y:S01]  /*1600*/  DFMA R46, R34.reuse, UR26, R46 ;  /* 0x0000001a222e7c2b */ /* 0x040fe2000800002e */
[----:B------:R-:W4:Y:S01]  /*1610*/  LDG.E.64.CONSTANT R54, desc[UR34][R66.64+-0x20] ;  /* 0xffffe02242367981 */ /* 0x000f22000c1e9b00 */
[C---:B--2---:R-:W-:Y:S02]  /*1620*/  DFMA R40, R34.reuse, R24, R40 ;  /* 0x000000182228722b */ /* 0x044fe40000000028 */
[C---:B------:R-:W-:Y:S02]  /*1630*/  DFMA R52, R34.reuse, R4, R52 ;  /* 0x000000042234722b */ /* 0x040fe40000000034 */
[----:B------:R-:W-:Y:S02]  /*1640*/  DFMA R36, R34, UR18, R36 ;  /* 0x0000001222247c2b */ /* 0x000fe40008000024 */
[----:B------:R-:W-:-:S02]  /*1650*/  DFMA R32, R28, UR58, R42 ;  /* 0x0000003a1c207c2b */ /* 0x000fc4000800002a */
[----:B------:R-:W-:Y:S02]  /*1660*/  DFMA R48, R34, UR10, R48 ;  /* 0x0000000a22307c2b */ /* 0x000fe40008000030 */
[C---:B------:R-:W-:Y:S02]  /*1670*/  DFMA R58, R28.reuse, UR42, R58 ;  /* 0x0000002a1c3a7c2b */ /* 0x040fe4000800003a */
[C---:B------:R-:W-:Y:S02]  /*1680*/  DFMA R50, R28.reuse, UR50, R50 ;  /* 0x000000321c327c2b */ /* 0x040fe40008000032 */
[C---:B------:R-:W-:Y:S02]  /*1690*/  DFMA R14, R28.reuse, R2, R14 ;  /* 0x000000021c0e722b */ /* 0x040fe4000000000e */
[----:B------:R-:W-:Y:S02]  /*16a0*/  DFMA R42, R28, R10, R44 ;  /* 0x0000000a1c2a722b */ /* 0x000fe4000000002c */
[----:B------:R-:W-:-:S02]  /*16b0*/  DFMA R28, R30, UR60, R46 ;  /* 0x0000003c1e1c7c2b */ /* 0x000fc4000800002e */
[C---:B------:R-:W-:Y:S02]  /*16c0*/  DFMA R40, R30.reuse, R26, R40 ;  /* 0x0000001a1e28722b */ /* 0x040fe40000000028 */
[C---:B------:R-:W-:Y:S02]  /*16d0*/  DFMA R52, R30.reuse, R6, R52 ;  /* 0x000000061e34722b */ /* 0x040fe40000000034 */
[C---:B------:R-:W-:Y:S02]  /*16e0*/  DFMA R46, R30.reuse, UR52, R36 ;  /* 0x000000341e2e7c2b */ /* 0x040fe40008000024 */
[----:B------:R-:W-:Y:S02]  /*16f0*/  DFMA R48, R30, UR44, R48 ;  /* 0x0000002c1e307c2b */ /* 0x000fe40008000030 */
[C-C-:B------:R-:W-:Y:S02]  /*1700*/  DADD R36, R32.reuse, -R28.reuse ;  /* 0x0000000020247229 */ /* 0x140fe4000000081c */
[----:B------:R-:W-:-:S02]  /*1710*/  DADD R30, R32, R28 ;  /* 0x00000000201e7229 */ /* 0x000fc4000000001c */
[C-C-:B------:R-:W-:Y:S02]  /*1720*/  DADD R34, R14.reuse, -R40.reuse ;  /* 0x000000000e227229 */ /* 0x140fe40000000828 */
[----:B------:R-:W-:Y:S02]  /*1730*/  DADD R28, R14, R40 ;  /* 0x000000000e1c7229 */ /* 0x000fe40000000028 */
[C-C-:B------:R-:W-:Y:S02]  /*1740*/  DADD R14, R42.reuse, -R52.reuse ;  /* 0x000000002a0e7229 */ /* 0x140fe40000000834 */
[----:B------:R-:W-:Y:S02]  /*1750*/  DADD R42, R42, R52 ;  /* 0x000000002a2a7229 */ /* 0x000fe40000000034 */
[C-C-:B------:R-:W-:Y:S01]  /*1760*/  DADD R44, R50.reuse, -R46.reuse ;  /* 0x00000000322c7229 */ /* 0x140fe2000000082e */
[----:B------:R-:W2:Y:S01]  /*1770*/  LDG.E.64.CONSTANT R52, desc[UR34][R66.64+-0x40] ;  /* 0xffffc02242347981 */ /* 0x000ea2000c1e9b00 */
[----:B------:R-:W-:-:S02]  /*1780*/  DADD R32, R50, R46 ;  /* 0x0000000032207229 */ /* 0x000fc4000000002e */
[C-C-:B------:R-:W-:Y:S01]  /*1790*/  DADD R40, R58.reuse, -R48.reuse ;  /* 0x000000003a287229 */ /* 0x140fe20000000830 */
[----:B------:R-:W2:Y:S01]  /*17a0*/  LDG.E.64.CONSTANT R46, desc[UR34][R66.64] ;  /* 0x00000022422e7981 */ /* 0x000ea2000c1e9b00 */
[----:B------:R-:W-:-:S03]  /*17b0*/  DADD R58, R58, R48 ;  /* 0x000000003a3a7229 */ /* 0x000fc60000000030 */
[----:B------:R-:W2:Y:S04]  /*17c0*/  LDG.E.64.CONSTANT R48, desc[UR34][R66.64+-0x8] ;  /* 0xfffff82242307981 */ /* 0x000ea8000c1e9b00 */
[----:B------:R-:W2:Y:S01]  /*17d0*/  LDG.E.64.CONSTANT R50, desc[UR34][R66.64+-0x28] ;  /* 0xffffd82242327981 */ /* 0x000ea2000c1e9b00 */
[----:B-----5:R-:W-:-:S03]  /*17e0*/  DMUL R38, R38, R58 ;  /* 0x0000003a26267228 */ /* 0x020fc60000000000 */
[----:B------:R-:W5:Y:S01]  /*17f0*/  LDG.E.64.CONSTANT R58, desc[UR34][R66.64+-0x30] ;  /* 0xffffd022423a7981 */ /* 0x000f62000c1e9b00 */
[----:B------:R-:W-:Y:S02]  /*1800*/  DMUL R36, R64, R36 ;  /* 0x0000002440247228 */ /* 0x000fe40000000000 */
[----:B------:R-:W-:Y:S01]  /*1810*/  DMUL R34, R62, R34 ;  /* 0x000000223e227228 */ /* 0x000fe20000000000 */
[----:B------:R-:W-:Y:S01]  /*1820*/  BAR.SYNC.DEFER_BLOCKING 0x0 ;  /* 0x0000000000007b1d */ /* 0x000fe20000010000 */
[----:B------:R-:W-:-:S05]  /*1830*/  ISETP.GT.U32.AND P2, PT, R56, 0x4f, PT ;  /* 0x0000004f3800780c */ /* 0x000fca0003f44070 */
[----:B---3--:R-:W-:Y:S02]  /*1840*/  DMUL R30, R60, R30 ;  /* 0x0000001e3c1e7228 */ /* 0x008fe40000000000 */
[----:B----4-:R-:W-:Y:S02]  /*1850*/  DMUL R14, R54, R14 ;  /* 0x0000000e360e7228 */ /* 0x010fe40000000000 */
[----:B--2---:R-:W-:Y:S02]  /*1860*/  DMUL R32, R52, R32 ;  /* 0x0000002034207228 */ /* 0x004fe40000000000 */
[CCC-:B------:R-:W-:Y:S02]  /*1870*/  DFMA R52, R46.reuse, R40.reuse, R38.reuse ;  /* 0x000000282e34722b */ /* 0x1c0fe40000000026 */
[----:B------:R-:W-:-:S04]  /*1880*/  DFMA R40, R46, -R40, R38 ;  /* 0x800000282e28722b */ /* 0x000fc80000000026 */
[----:B------:R-:W-:Y:S02]  /*1890*/  DFMA R60, R48, R44, R32 ;  /* 0x0000002c303c722b */ /* 0x000fe40000000020 */
        /* <DEDUP_REMOVED lines=8> */
[----:B------:R-:W-:Y:S01]  /*1920*/  DFMA R54, R40, UR6, RZ ;  /* 0x0000000628367c2b */ /* 0x000fe200080000ff */
[----:B------:R-:W-:Y:S01]  /*1930*/  BSSY.RECONVERGENT B0, `(.L_x_1186) ;  /* 0x000008c000007945 */ /* 0x000fe20003800200 */
[----:B-----5:R-:W-:Y:S02]  /*1940*/  DMUL R28, R58, R28 ;  /* 0x0000001c3a1c7228 */ /* 0x020fe40000000000 */
[----:B------:R-:W-:-:S02]  /*1950*/  DFMA R58, R48, -R44, R32 ;  /* 0x8000002c303a722b */ /* 0x000fc40000000020 */
[C---:B------:R-:W-:Y:S02]  /*1960*/  DFMA R48, R40.reuse, UR40, RZ ;  /* 0x0000002828307c2b */ /* 0x040fe400080000ff */
[C---:B------:R-:W-:Y:S02]  /*1970*/  DFMA R44, R40.reuse, UR10, RZ ;  /* 0x0000000a282c7c2b */ /* 0x040fe400080000ff */
[----:B------:R-:W-:Y:S02]  /*1980*/  DFMA R40, R40, UR44, RZ ;  /* 0x0000002c28287c2b */ /* 0x000fe400080000ff */
[C---:B------:R-:W-:Y:S02]  /*1990*/  DFMA R54, R58.reuse, UR14, R54 ;  /* 0x0000000e3a367c2b */ /* 0x040fe40008000036 */
[C---:B------:R-:W-:Y:S02]  /*19a0*/  DFMA R48, R58.reuse, UR48, R48 ;  /* 0x000000303a307c2b */ /* 0x040fe40008000030 */
[----:B------:R-:W-:-:S02]  /*19b0*/  DFMA R44, R58, UR18, R44 ;  /* 0x000000123a2c7c2b */ /* 0x000fc4000800002c */
[----:B------:R-:W-:Y:S02]  /*19c0*/  DFMA R58, R58, UR52, R40 ;  /* 0x000000343a3a7c2b */ /* 0x000fe40008000028 */
[----:B------:R-:W-:-:S08]  /*19d0*/  DADD R40, R36, R30 ;  /* 0x0000000024287229 */ /* 0x000fd0000000001e */
        /* <DEDUP_REMOVED lines=8> */
[----:B------:R-:W-:Y:S02]  /*1a60*/  DFMA R58, R40, UR60, R58 ;  /* 0x0000003c283a7c2b */ /* 0x000fe4000800003a */
[----:B------:R-:W-:Y:S02]  /*1a70*/  DMUL R40, R50, R42 ;  /* 0x0000002a32287228 */ /* 0x000fe40000000000 */
[----:B------:R-:W-:-:S02]  /*1a80*/  DADD R50, R34, R28 ;  /* 0x0000000022327229 */ /* 0x000fc4000000001c */
[----:B------:R-:W-:-:S06]  /*1a90*/  DADD R42, -R34, R28 ;  /* 0x00000000222a7229 */ /* 0x000fcc000000011c */
[C---:B------:R-:W-:Y:S02]  /*1aa0*/  DFMA R62, R50.reuse, UR28, R62 ;  /* 0x0000001c323e7c2b */ /* 0x040fe4000800003e */
[C---:B------:R-:W-:Y:S02]  /*1ab0*/  DFMA R52, R50.reuse, UR62, R52 ;  /* 0x0000003e32347c2b */ /* 0x040fe40008000034 */
[C---:B------:R-:W-:Y:S02]  /*1ac0*/  DFMA R46, R50.reuse, UR32, R46 ;  /* 0x00000020322e7c2b */ /* 0x040fe4000800002e */
[----:B------:R-:W-:Y:S02]  /*1ad0*/  DFMA R60, R50, R2, R60 ;  /* 0x00000002323c722b */ /* 0x000fe4000000003c */
[C---:B------:R-:W-:Y:S02]  /*1ae0*/  DFMA R54, R42.reuse, UR30, R54 ;  /* 0x0000001e2a367c2b */ /* 0x040fe40008000036 */
[----:B------:R-:W-:-:S02]  /*1af0*/  DFMA R48, R42, UR64, R48 ;  /* 0x000000402a307c2b */ /* 0x000fc40008000030 */
        /* <DEDUP_REMOVED lines=55> */
[----:B--2---:R-:W-:-:S02]  /*1e70*/  DADD R58, R64, R52 ;  /* 0x00000000403a7229 */ /* 0x004fc40000000034 */
[----:B------:R-:W-:Y:S02]  /*1e80*/  DADD R52, R64, -R52 ;  /* 0x0000000040347229 */ /* 0x000fe40000000834 */
[----:B------:R-:W-:-:S04]  /*1e90*/  DFMA R64, R60, UR40, RZ ;  /* 0x000000283c407c2b */ /* 0x000fc800080000ff */
[C---:B------:R-:W-:Y:S02]  /*1ea0*/  DFMA R50, R58.reuse, UR20, R50 ;  /* 0x000000143a327c2b */ /* 0x040fe40008000032 */
[C---:B------:R-:W-:Y:S02]  /*1eb0*/  DFMA R44, R58.reuse, UR54, R44 ;  /* 0x000000363a2c7c2b */ /* 0x040fe4000800002c */
[C---:B------:R-:W-:Y:S02]  /*1ec0*/  DFMA R48, R58.reuse, UR24, R48 ;  /* 0x000000183a307c2b */ /* 0x040fe40008000030 */
[----:B------:R-:W-:Y:S02]  /*1ed0*/  DFMA R42, R58, UR58, R42 ;  /* 0x0000003a3a2a7c2b */ /* 0x000fe4000800002a */
[C-C-:B---3--:R-:W-:Y:S02]  /*1ee0*/  DADD R58, R46.reuse, R62.reuse ;  /* 0x000000002e3a7229 */ /* 0x148fe4000000003e */
[----:B------:R-:W-:-:S02]  /*1ef0*/  DADD R46, R46, -R62 ;  /* 0x000000002e2e7229 */ /* 0x000fc4000000083e */
[----:B------:R-:W-:Y:S02]  /*1f00*/  DFMA R62, R60, UR6, RZ ;  /* 0x000000063c3e7c2b */ /* 0x000fe400080000ff */
[----:B------:R-:W-:Y:S02]  /*1f10*/  DFMA R64, R54, UR48, R64 ;  /* 0x0000003036407c2b */ /* 0x000fe40008000040 */
[C---:B------:R-:W-:Y:S02]  /*1f20*/  DFMA R50, R58.reuse, UR28, R50 ;  /* 0x0000001c3a327c2b */ /* 0x040fe40008000032 */
[C---:B------:R-:W-:Y:S02]  /*1f30*/  DFMA R44, R58.reuse, UR62, R44 ;  /* 0x0000003e3a2c7c2b */ /* 0x040fe4000800002c */
[C---:B------:R-:W-:Y:S02]  /*1f40*/  DFMA R48, R58.reuse, UR32, R48 ;  /* 0x000000203a307c2b */ /* 0x040fe40008000030 */
[----:B------:R-:W-:-:S02]  /*1f50*/  DFMA R42, R58, R2, R42 ;  /* 0x000000023a2a722b */ /* 0x000fc4000000002a */
[C---:B------:R-:W-:Y:S02]  /*1f60*/  DFMA R58, R60.reuse, UR10, RZ ;  /* 0x0000000a3c3a7c2b */ /* 0x040fe400080000ff */
[----:B------:R-:W-:Y:S02]  /*1f70*/  DFMA R60, R60, UR44, RZ ;  /* 0x0000002c3c3c7c2b */ /* 0x000fe400080000ff */
[----:B------:R-:W-:Y:S02]  /*1f80*/  DFMA R62, R54, UR14, R62 ;  /* 0x0000000e363e7c2b */ /* 0x000fe4000800003e */
[----:B------:R-:W-:Y:S02]  /*1f90*/  DFMA R64, R52, UR56, R64 ;  /* 0x0000003834407c2b */ /* 0x000fe40008000040 */
[C---:B------:R-:W-:Y:S02]  /*1fa0*/  DFMA R58, R54.reuse, UR18, R58 ;  /* 0x00000012363a7c2b */ /* 0x040fe4000800003a */
[----:B------:R-:W-:-:S02]  /*1fb0*/  DFMA R60, R54, UR52, R60 ;  /* 0x00000034363c7c2b */ /* 0x000fc4000800003c */
[----:B------:R-:W-:Y:S01]  /*1fc0*/  DFMA R62, R52, UR22, R62 ;  /* 0x00000016343e7c2b */ /* 0x000fe2000800003e */
[----:B------:R-:W-:Y:S01]  /*1fd0*/  LDS.64 R54, [R0+0x190] ;  /* 0x0001900000367984 */ /* 0x000fe20000000a00 */
[----:B------:R-:W-:Y:S02]  /*1fe0*/  DFMA R64, R46, UR64, R64 ;  /* 0x000000402e407c2b */ /* 0x000fe40008000040 */
[C---:B------:R-:W-:Y:S02]  /*1ff0*/  DFMA R58, R52.reuse, UR26, R58 ;  /* 0x0000001a343a7c2b */ /* 0x040fe4000800003a */
[----:B------:R-:W-:Y:S01]  /*2000*/  DFMA R60, R52, UR60, R60 ;  /* 0x0000003c343c7c2b */ /* 0x000fe2000800003c */
[----:B------:R-:W0:Y:S01]  /*2010*/  LDS.64 R52, [R0+0x140] ;  /* 0x0001400000347984 */ /* 0x000e220000000a00 */
[----:B------:R-:W-:-:S04]  /*2020*/  DFMA R62, R46, UR30, R62 ;  /* 0x0000001e2e3e7c2b */ /* 0x000fc8000800003e */
[C---:B------:R-:W-:Y:S02]  /*2030*/  DFMA R58, R46.reuse, R24, R58 ;  /* 0x000000182e3a722b */ /* 0x040fe4000000003a */
[----:B------:R-:W-:Y:S02]  /*2040*/  DFMA R60, R46, R26, R60 ;  /* 0x0000001a2e3c722b */ /* 0x000fe4000000003c */
        /* <DEDUP_REMOVED lines=26> */
.L_x_1187:
[----:B------:R-:W-:Y:S05]  /*21f0*/  BSYNC.RECONVERGENT B0 ;  /* 0x0000000000007941 */ /* 0x000fea0003800200 */
.L_x_1186:
        /* <DEDUP_REMOVED lines=16> */
[----:B0-----:R-:W-:-:S02]  /*2300*/  DADD R38, R28, -R36 ;  /* 0x000000001c267229 */ /* 0x001fc40000000824 */
[----:B------:R-:W-:Y:S02]  /*2310*/  DADD R58, R28, R36 ;  /* 0x000000001c3a7229 */ /* 0x000fe40000000024 */
[C-C-:B-1----:R-:W-:Y:S02]  /*2320*/  DADD R54, R40.reuse, R42.reuse ;  /* 0x0000000028367229 */ /* 0x142fe4000000002a */
[----:B------:R-:W-:Y:S02]  /*2330*/  DADD R40, R40, -R42 ;  /* 0x0000000028287229 */ /* 0x000fe4000000082a */
[C---:B------:R-:W-:Y:S02]  /*2340*/  DFMA R48, R38.reuse, UR6, RZ ;  /* 0x0000000626307c2b */ /* 0x040fe400080000ff */
[C---:B------:R-:W-:Y:S02]  /*2350*/  DFMA R42, R38.reuse, UR40, RZ ;  /* 0x00000028262a7c2b */ /* 0x040fe400080000ff */
[----:B------:R-:W-:-:S02]  /*2360*/  DFMA R60, R38, UR10, RZ ;  /* 0x0000000a263c7c2b */ /* 0x000fc400080000ff */
[----:B------:R-:W-:Y:S02]  /*2370*/  DFMA R62, R38, UR44, RZ ;  /* 0x0000002c263e7c2b */ /* 0x000fe400080000ff */
[C---:B------:R-:W-:Y:S02]  /*2380*/  DFMA R28, R58.reuse, UR4, RZ ;  /* 0x000000043a1c7c2b */ /* 0x040fe400080000ff */
[C---:B------:R-:W-:Y:S02]  /*2390*/  DFMA R44, R58.reuse, UR38, RZ ;  /* 0x000000263a2c7c2b */ /* 0x040fe400080000ff */
[C---:B------:R-:W-:Y:S02]  /*23a0*/  DFMA R46, R58.reuse, UR8, RZ ;  /* 0x000000083a2e7c2b */ /* 0x040fe400080000ff */
[----:B------:R-:W-:Y:S02]  /*23b0*/  DFMA R58, R58, UR42, RZ ;  /* 0x0000002a3a3a7c2b */ /* 0x000fe400080000ff */
[----:B------:R-:W-:-:S02]  /*23c0*/  DFMA R48, R40, UR14, R48 ;  /* 0x0000000e28307c2b */ /* 0x000fc40008000030 */
[C---:B------:R-:W-:Y:S02]  /*23d0*/  DFMA R42, R40.reuse, UR48, R42 ;  /* 0x00000030282a7c2b */ /* 0x040fe4000800002a */
[----:B------:R-:W-:Y:S02]  /*23e0*/  DFMA R38, R40, UR18, R60 ;  /* 0x0000001228267c2b */ /* 0x000fe4000800003c */
[----:B--2---:R-:W-:Y:S02]  /*23f0*/  DADD R36, R50, -R52 ;  /* 0x0000000032247229 */ /* 0x004fe40000000834 */
        /* <DEDUP_REMOVED lines=10> */
[----:B---3--:R-:W-:Y:S02]  /*24a0*/  DADD R36, R32, R34 ;  /* 0x0000000020247229 */ /* 0x008fe40000000022 */
[----:B------:R-:W-:Y:S02]  /*24b0*/  DFMA R58, R50, UR58, R58 ;  /* 0x0000003a323a7c2b */ /* 0x000fe4000800003a */
[----:B------:R-:W-:Y:S02]  /*24c0*/  DADD R32, R32, -R34 ;  /* 0x0000000020207229 */ /* 0x000fe40000000822 */
[C---:B------:R-:W-:Y:S02]  /*24d0*/  DFMA R28, R50.reuse, UR20, R28 ;  /* 0x00000014321c7c2b */ /* 0x040fe4000800001c */
[----:B------:R-:W-:-:S02]  /*24e0*/  DFMA R44, R50, UR54, R44 ;  /* 0x00000036322c7c2b */ /* 0x000fc4000800002c */
[----:B------:R-:W-:Y:S02]  /*24f0*/  DFMA R46, R50, UR24, R46 ;  /* 0x00000018322e7c2b */ /* 0x000fe4000800002e */
[----:B------:R-:W-:Y:S02]  /*2500*/  DFMA R58, R36, R2, R58 ;  /* 0x00000002243a722b */ /* 0x000fe4000000003a */
[----:B----4-:R-:W-:Y:S02]  /*2510*/  DADD R2, R30, R14 ;  /* 0x000000001e027229 */ /* 0x010fe4000000000e */
[----:B------:R-:W-:Y:S02]  /*2520*/  DFMA R28, R36, UR28, R28 ;  /* 0x0000001c241c7c2b */ /* 0x000fe4000800001c */
[----:B------:R-:W-:Y:S02]  /*2530*/  DADD R14, R30, -R14 ;  /* 0x000000001e0e7229 */ /* 0x000fe4000000080e */
[----:B------:R-:W-:-:S02]  /*2540*/  DFMA R48, R32, UR30, R48 ;  /* 0x0000001e20307c2b */ /* 0x000fc40008000030 */
[C---:B------:R-:W-:Y:S02]  /*2550*/  DFMA R24, R32.reuse, R24, R38 ;  /* 0x000000182018722b */ /* 0x040fe40000000026 */
[----:B------:R-:W-:Y:S02]  /*2560*/  DFMA R26, R32, R26, R40 ;  /* 0x0000001a201a722b */ /* 0x000fe40000000028 */
[C---:B------:R-:W-:Y:S02]  /*2570*/  DFMA R44, R36.reuse, UR62, R44 ;  /* 0x0000003e242c7c2b */ /* 0x040fe4000800002c */
[----:B------:R-:W-:Y:S02]  /*2580*/  DFMA R46, R36, UR32, R46 ;  /* 0x00000020242e7c2b */ /* 0x000fe4000800002e */
[----:B------:R-:W-:Y:S02]  /*2590*/  DFMA R42, R32, UR64, R42 ;  /* 0x00000040202a7c2b */ /* 0x000fe4000800002a */
        /* <DEDUP_REMOVED lines=16> */
.L_x_1189:
[----:B------:R-:W-:Y:S05]  /*26a0*/  BSYNC.RECONVERGENT B0 ;  /* 0x0000000000007941 */ /* 0x000fea0003800200 */
.L_x_1188:
        /* <DEDUP_REMOVED lines=15> */
.L_x_1190:
        /* <DEDUP_REMOVED lines=14> */
.L_x_3043:


//--------------------- .text._Z32massMatrixMultiplyConstantKernelILi8ELi10ELi1EEviPKdS1_S1_S1_Pd --------------------------
	.section	.text._Z32massMatrixMultiplyConstantKernelILi8ELi10ELi1EEviPKdS1_S1_S1_Pd,"ax",@progbits
	.align	128
        .global         _Z32massMatrixMultiplyConstantKernelILi8ELi10ELi1EEviPKdS1_S1_S1_Pd
        .type           _Z32massMatrixMultiplyConstantKernelILi8ELi10ELi1EEviPKdS1_S1_S1_Pd,@function
        .size           _Z32massMatrixMultiplyConstantKernelILi8ELi10ELi1EEviPKdS1_S1_S1_Pd,(.L_x_3044 - _Z32massMatrixMultiplyConstantKernelILi8ELi10ELi1EEviPKdS1_S1_S1_Pd)
        .other          _Z32massMatrixMultiplyConstantKernelILi8ELi10ELi1EEviPKdS1_S1_S1_Pd,@"STO_CUDA_ENTRY STV_DEFAULT"
_Z32massMatrixMultiplyConstantKernelILi8ELi10ELi1EEviPKdS1_S1_S1_Pd:
.text._Z32massMatrixMultiplyConstantKernelILi8ELi10ELi1EEviPKdS1_S1_S1_Pd:
        /* <DEDUP_REMOVED lines=12> */
[----:B------:R-:W-:Y:S01]  /*00c0*/  LOP3.LUT R33, R4, 0x7, RZ, 0xc0, !PT ;  /* 0x0000000704217812 */ /* 0x000fe200078ec0ff */
[----:B------:R-:W-:Y:S01]  /*00d0*/  IMAD R2, R2, 0xcccd, RZ ;  /* 0x0000cccd02027824 */ /* 0x000fe200078e02ff */
[C---:B------:R-:W-:Y:S01]  /*00e0*/  ISETP.GT.U32.AND P1, PT, R4.reuse, 0x3f, PT ;  /* 0x0000003f0400780c */ /* 0x040fe20003f24070 */
[----:B------:R-:W-:Y:S01]  /*00f0*/  BSSY.RECONVERGENT B0, `(.L_x_1191) ;  /* 0x0000078000007945 */ /* 0x000fe20003800200 */
[----:B------:R-:W-:-:S02]  /*0100*/  ISETP.GE.U32.AND P2, PT, R4, 0x50, PT ;  /* 0x000000500400780c */ /* 0x000fc40003f46070 */
[----:B------:R-:W-:Y:S02]  /*0110*/  SHF.R.U32.HI R3, RZ, 0x13, R2 ;  /* 0x00000013ff037819 */ /* 0x000fe40000011602 */
[----:B------:R-:W-:Y:S02]  /*0120*/  MOV R2, 0x400 ;  /* 0x0000040000027802 */ /* 0x000fe40000000f00 */
[----:B------:R-:W-:Y:S01]  /*0130*/  PRMT R5, R3, 0x9910, RZ ;  /* 0x0000991003057816 */ /* 0x000fe200000000ff */
[----:B------:R-:W0:Y:S01]  /*0140*/  @P0 LDC.64 R24, c[0x0][0x3a0] ;  /* 0x0000e800ff180b82 */ /* 0x000e220000000a00 */
[----:B----4-:R-:W-:-:S03]  /*0150*/  LEA R2, R7, R2, 0x18 ;  /* 0x0000000207027211 */ /* 0x010fc600078ec0ff */
[----:B------:R-:W-:Y:S02]  /*0160*/  IMAD R5, R5, 0xa, RZ ;  /* 0x0000000a05057824 */ /* 0x000fe400078e02ff */
[----:B------:R-:W-:Y:S02]  /*0170*/  IMAD R2, R27, 0x1f40, R2 ;  /* 0x00001f401b027824 */ /* 0x000fe400078e0202 */
        /* <DEDUP_REMOVED lines=23> */
[C-C-:B-----5:R-:W-:Y:S01]  /*02f0*/  DADD R38, R22.reuse, R18.reuse ;  /* 0x0000000016267229 */ /* 0x160fe20000000012 */
[----:B------:R-:W-:Y:S01]  /*0300*/  LEA R33, R33, R2, 0x3 ;  /* 0x0000000221217211 */ /* 0x000fe200078e18ff */
        /* <DEDUP_REMOVED lines=11> */
[C---:B-1----:R-:W-:Y:S01]  /*03c0*/  DFMA R28, R18.reuse, UR56, RZ ;  /* 0x00000038121c7c2b */ /* 0x042fe200080000ff */
[----:B------:R-:W1:Y:S01]  /*03d0*/  LDCU.128 UR44, c[0x3][0x800] ;  /* 0x00c10000ff2c77ac */ /* 0x000e620008000c00 */
[C---:B--2---:R-:W-:Y:S01]  /*03e0*/  DFMA R30, R18.reuse, UR60, RZ ;  /* 0x0000003c121e7c2b */ /* 0x044fe200080000ff */
[----:B------:R-:W2:Y:S01]  /*03f0*/  LDCU.128 UR24, c[0x3][0x820] ;  /* 0x00c10400ff1877ac */ /* 0x000ea20008000c00 */
[----:B---3--:R-:W-:Y:S01]  /*0400*/  DFMA R34, R18, UR64, RZ ;  /* 0x0000004012227c2b */ /* 0x008fe200080000ff */
[----:B------:R-:W3:Y:S03]  /*0410*/  LDCU.128 UR4, c[0x3][0x840] ;  /* 0x00c10800ff0477ac */ /* 0x000ee60008000c00 */
[----:B------:R-:W-:-:S02]  /*0420*/  DFMA R28, R16, UR58, R28 ;  /* 0x0000003a101c7c2b */ /* 0x000fc4000800001c */
[----:B------:R-:W-:Y:S01]  /*0430*/  DFMA R30, R16, UR62, R30 ;  /* 0x0000003e101e7c2b */ /* 0x000fe2000800001e */
[----:B------:R-:W3:Y:S01]  /*0440*/  LDCU.128 UR40, c[0x3][0x860] ;  /* 0x00c10c00ff2877ac */ /* 0x000ee20008000c00 */
[----:B----4-:R-:W-:Y:S02]  /*0450*/  DFMA R36, R18, UR52, RZ ;  /* 0x0000003412247c2b */ /* 0x010fe400080000ff */
[----:B------:R-:W-:Y:S01]  /*0460*/  DFMA R34, R16, UR66, R34 ;  /* 0x0000004210227c2b */ /* 0x000fe20008000022 */
[----:B------:R-:W4:Y:S01]  /*0470*/  LDCU.128 UR8, c[0x3][0x880] ;  /* 0x00c11000ff0877ac */ /* 0x000f220008000c00 */
[----:B0-----:R-:W-:Y:S02]  /*0480*/  DFMA R40, R18, UR48, RZ ;  /* 0x0000003012287c2b */ /* 0x001fe400080000ff */
[----:B-1----:R-:W-:Y:S01]  /*0490*/  DFMA R18, R38, UR44, RZ ;  /* 0x0000002c26127c2b */ /* 0x002fe200080000ff */
[----:B------:R-:W0:Y:S01]  /*04a0*/  LDCU.128 UR20, c[0x3][0x810] ;  /* 0x00c10200ff1477ac */ /* 0x000e220008000c00 */
[----:B------:R-:W-:-:S02]  /*04b0*/  DFMA R36, R16, UR54, R36 ;  /* 0x0000003610247c2b */ /* 0x000fc40008000024 */
[----:B--2---:R-:W-:Y:S01]  /*04c0*/  DFMA R20, R38, UR24, RZ ;  /* 0x0000001826147c2b */ /* 0x004fe200080000ff */
[----:B------:R-:W1:Y:S01]  /*04d0*/  LDCU.128 UR36, c[0x3][0xa10] ;  /* 0x00c14200ff2477ac */ /* 0x000e620008000c00 */
[----:B------:R-:W-:Y:S02]  /*04e0*/  DFMA R16, R16, UR50, R40 ;  /* 0x0000003210107c2b */ /* 0x000fe40008000028 */
[----:B---3--:R-:W-:Y:S01]  /*04f0*/  DFMA R22, R38, UR4, RZ ;  /* 0x0000000426167c2b */ /* 0x008fe200080000ff */
[----:B------:R-:W2:Y:S01]  /*0500*/  LDCU.128 UR16, c[0x3][0x830] ;  /* 0x00c10600ff1077ac */ /* 0x000ea20008000c00 */
[----:B------:R-:W-:Y:S02]  /*0510*/  DFMA R18, R26, UR46, R18 ;  /* 0x0000002e1a127c2b */ /* 0x000fe40008000012 */
[----:B------:R-:W-:Y:S01]  /*0520*/  DFMA R24, R38, UR40, RZ ;  /* 0x0000002826187c2b */ /* 0x000fe200080000ff */
[----:B------:R-:W3:Y:S01]  /*0530*/  LDCU.128 UR32, c[0x3][0xa30] ;  /* 0x00c14600ff2077ac */ /* 0x000ee20008000c00 */
[----:B------:R-:W-:-:S02]  /*0540*/  DFMA R20, R26, UR26, R20 ;  /* 0x0000001a1a147c2b */ /* 0x000fc40008000014 */
[----:B----4-:R-:W-:Y:S01]  /*0550*/  DFMA R38, R38, UR8, RZ ;  /* 0x0000000826267c2b */ /* 0x010fe200080000ff */
[----:B------:R-:W4:Y:S01]  /*0560*/  LDCU.128 UR12, c[0x3][0x850] ;  /* 0x00c10a00ff0c77ac */ /* 0x000f220008000c00 */
[C---:B------:R-:W-:Y:S02]  /*0570*/  DFMA R22, R26.reuse, UR6, R22 ;  /* 0x000000061a167c2b */ /* 0x040fe40008000016 */
[----:B------:R-:W-:Y:S01]  /*0580*/  DFMA R24, R26, UR42, R24 ;  /* 0x0000002a1a187c2b */ /* 0x000fe20008000018 */
[----:B------:R-:W4:Y:S01]  /*0590*/  LDCU.128 UR28, c[0x3][0xa50] ;  /* 0x00c14a00ff1c77ac */ /* 0x000f220008000c00 */
[----:B0-----:R-:W-:Y:S02]  /*05a0*/  DFMA R18, R8, UR20, R18 ;  /* 0x0000001408127c2b */ /* 0x001fe40008000012 */
[----:B------:R-:W-:Y:S01]  /*05b0*/  DFMA R26, R26, UR10, R38 ;  /* 0x0000000a1a1a7c2b */ /* 0x000fe20008000026 */
[----:B------:R-:W0:Y:S01]  /*05c0*/  LDCU.128 UR56, c[0x3][0x870] ;  /* 0x00c10e00ff3877ac */ /* 0x000e220008000c00 */
[----:B-1----:R-:W-:-:S02]  /*05d0*/  DFMA R28, R10, UR36, R28 ;  /* 0x000000240a1c7c2b */ /* 0x002fc4000800001c */
[----:B--2---:R-:W-:Y:S01]  /*05e0*/  DFMA R20, R8, UR16, R20 ;  /* 0x0000001008147c2b */ /* 0x004fe20008000014 */
[----:B------:R-:W1:Y:S01]  /*05f0*/  LDCU.128 UR60, c[0x3][0xa70] ;  /* 0x00c14e00ff3c77ac */ /* 0x000e620008000c00 */
[----:B------:R-:W-:Y:S02]  /*0600*/  DFMA R18, R12, UR22, R18 ;  /* 0x000000160c127c2b */ /* 0x000fe40008000012 */
[----:B---3--:R-:W-:Y:S01]  /*0610*/  DFMA R30, R10, UR32, R30 ;  /* 0x000000200a1e7c2b */ /* 0x008fe2000800001e */
[----:B------:R-:W2:Y:S01]  /*0620*/  LDCU.128 UR68, c[0x3][0xa90] ;  /* 0x00c15200ff4477ac */ /* 0x000ea20008000c00 */
[----:B------:R-:W-:Y:S02]  /*0630*/  DFMA R28, R14, UR38, R28 ;  /* 0x000000260e1c7c2b */ /* 0x000fe4000800001c */
[----:B----4-:R-:W-:Y:S01]  /*0640*/  DFMA R22, R8, UR12, R22 ;  /* 0x0000000c08167c2b */ /* 0x010fe20008000016 */
        /* <DEDUP_REMOVED lines=11> */
[C---:B------:R-:W-:Y:S02]  /*0700*/  DFMA R36, R14.reuse, UR62, R36 ;  /* 0x0000003e0e247c2b */ /* 0x040fe40008000024 */
[----:B------:R-:W-:Y:S02]  /*0710*/  DFMA R16, R14, UR70, R16 ;  /* 0x000000460e107c2b */ /* 0x000fe40008000010 */
[----:B------:R-:W-:-:S02]  /*0720*/  DADD R8, R18, -R28 ;  /* 0x0000000012087229 */ /* 0x000fc4000000081c */
[----:B------:R-:W-:Y:S02]  /*0730*/  DFMA R26, R12, UR66, R26 ;  /* 0x000000420c1a7c2b */ /* 0x000fe4000800001a */
[----:B------:R-:W-:Y:S02]  /*0740*/  DADD R28, R18, R28 ;  /* 0x00000000121c7229 */ /* 0x000fe4000000001c */
        /* <DEDUP_REMOVED lines=18> */
.L_x_1192:
[----:B------:R-:W-:Y:S05]  /*0870*/  BSYNC.RECONVERGENT B0 ;  /* 0x0000000000007941 */ /* 0x000fea0003800200 */
.L_x_1191:
[----:B------:R-:W-:Y:S06]  /*0880*/  BAR.SYNC.DEFER_BLOCKING 0x0 ;  /* 0x0000000000007b1d */ /* 0x000fec0000010000 */
[----:B------:R-:W-:Y:S04]  /*0890*/  BSSY.RECONVERGENT B0, `(.L_x_1193) ;  /* 0x0000062000007945 */ /* 0x000fe80003800200 */
[----:B------:R-:W-:Y:S05]  /*08a0*/  @P2 BRA `(.L_x_1194) ;  /* 0x0000000400802947 */ /* 0x000fea0003800000 */
[----:B-1---5:R-:W-:Y:S01]  /*08b0*/  LDS.64 R8, [R7] ;  /* 0x0000000007087984 */ /* 0x022fe20000000a00 */
[----:B------:R-:W1:Y:S03]  /*08c0*/  LDCU.128 UR32, c[0x3][0x800] ;  /* 0x00c10000ff2077ac */ /* 0x000e660008000c00 */
[----:B------:R-:W2:Y:S01]  /*08d0*/  LDS.64 R10, [R7+0x230] ;  /* 0x00023000070a7984 */ /* 0x000ea20000000a00 */
[----:B------:R-:W0:Y:S03]  /*08e0*/  LDCU.128 UR48, c[0x3][0x840] ;  /* 0x00c10800ff3077ac */ /* 0x000e260008000c00 */
[----:B------:R-:W-:Y:S01]  /*08f0*/  LDS.64 R14, [R7+0x50] ;  /* 0x00005000070e7984 */ /* 0x000fe20000000a00 */
[----:B------:R-:W3:Y:S03]  /*0900*/  LDCU.128 UR52, c[0x3][0x860] ;  /* 0x00c10c00ff3477ac */ /* 0x000ee60008000c00 */
[----:B------:R-:W4:Y:S01]  /*0910*/  LDS.64 R20, [R7+0x1e0] ;  /* 0x0001e00007147984 */ /* 0x000f220000000a00 */
[----:B------:R-:W3:Y:S03]  /*0920*/  LDCU.128 UR44, c[0x3][0xa00] ;  /* 0x00c14000ff2c77ac */ /* 0x000ee60008000c00 */
[----:B------:R-:W-:Y:S01]  /*0930*/  LDS.64 R18, [R7+0xa0] ;  /* 0x0000a00007127984 */ /* 0x000fe20000000a00 */
[----:B------:R-:W3:Y:S03]  /*0940*/  LDCU.128 UR40, c[0x3][0x820] ;  /* 0x00c10400ff2877ac */ /* 0x000ee60008000c00 */
[----:B------:R-:W3:Y:S01]  /*0950*/  LDS.64 R12, [R7+0x190] ;  /* 0x00019000070c7984 */ /* 0x000ee20000000a00 */
[----:B------:R-:W3:Y:S03]  /*0960*/  LDCU.128 UR8, c[0x3][0xa20] ;  /* 0x00c14400ff0877ac */ /* 0x000ee60008000c00 */
[----:B------:R-:W-:Y:S01]  /*0970*/  LDS.64 R28, [R7+0xf0] ;  /* 0x0000f000071c7984 */ /* 0x000fe20000000a00 */
[----:B------:R-:W3:Y:S03]  /*0980*/  LDCU.128 UR56, c[0x3][0x880] ;  /* 0x00c11000ff3877ac */ /* 0x000ee60008000c00 */
[----:B------:R-:W3:Y:S01]  /*0990*/  LDS.64 R30, [R7+0x140] ;  /* 0x00014000071e7984 */ /* 0x000ee20000000a00 */
[----:B------:R-:W3:Y:S01]  /*09a0*/  LDCU.128 UR24, c[0x3][0xa40] ;  /* 0x00c14800ff1877ac */ /* 0x000ee20008000c00 */
[----:B------:R-:W3:Y:S01]  /*09b0*/  LDCU.128 UR28, c[0x3][0xa60] ;  /* 0x00c14c00ff1c77ac */ /* 0x000ee20008000c00 */
[----:B------:R-:W3:Y:S01]  /*09c0*/  LDCU.128 UR16, c[0x3][0x810] ;  /* 0x00c10200ff1077ac */ /* 0x000ee20008000c00 */
[----:B------:R-:W3:Y:S01]  /*09d0*/  LDCU.128 UR12, c[0x3][0x830] ;  /* 0x00c10600ff0c77ac */ /* 0x000ee20008000c00 */
[C-C-:B--2---:R-:W-:Y:S01]  /*09e0*/  DADD R16, R8.reuse, R10.reuse ;  /* 0x0000000008107229 */ /* 0x144fe2000000000a */
[----:B------:R-:W2:Y:S01]  /*09f0*/  LDCU.128 UR36, c[0x3][0x850] ;  /* 0x00c10a00ff2477ac */ /* 0x000ea20008000c00 */
[----:B------:R-:W-:Y:S01]  /*0a00*/  DADD R8, R8, -R10 ;  /* 0x0000000008087229 */ /* 0x000fe2000000080a */
[----:B------:R-:W2:Y:S01]  /*0a10*/  LDCU.128 UR4, c[0x3][0xa10] ;  /* 0x00c14200ff0477ac */ /* 0x000ea20008000c00 */
[----:B----4-:R-:W-:Y:S01]  /*0a20*/  DADD R32, R14, R20 ;  /* 0x000000000e207229 */ /* 0x010fe20000000014 */
[----:B------:R-:W4:Y:S03]  /*0a30*/  LDCU.128 UR20, c[0x3][0xa30] ;  /* 0x00c14600ff1477ac */ /* 0x000f260008000c00 */
[----:B-1----:R-:W-:-:S02]  /*0a40*/  DFMA R36, R16, UR32, RZ ;  /* 0x0000002010247c2b */ /* 0x002fc400080000ff */
[C---:B0-----:R-:W-:Y:S02]  /*0a50*/  DFMA R24, R16.reuse, UR48, RZ ;  /* 0x0000003010187c2b */ /* 0x041fe400080000ff */
[----:B---3--:R-:W-:Y:S02]  /*0a60*/  DFMA R26, R16, UR52, RZ ;  /* 0x00000034101a7c2b */ /* 0x008fe400080000ff */
[----:B------:R-:W-:Y:S02]  /*0a70*/  DADD R14, R14, -R20 ;  /* 0x000000000e0e7229 */ /* 0x000fe40000000814 */
[----:B------:R-:W-:Y:S01]  /*0a80*/  DFMA R36, R32, UR34, R36 ;  /* 0x0000002220247c2b */ /* 0x000fe20008000024 */
[----:B------:R-:W0:Y:S01]  /*0a90*/  LDCU.128 UR32, c[0x3][0xa80] ;  /* 0x00c15000ff2077ac */ /* 0x000e220008000c00 */
[----:B------:R-:W-:Y:S02]  /*0aa0*/  DFMA R22, R16, UR40, RZ ;  /* 0x0000002810167c2b */ /* 0x000fe400080000ff */
[----:B------:R-:W-:-:S02]  /*0ab0*/  DFMA R20, R8, UR44, RZ ;  /* 0x0000002c08147c2b */ /* 0x000fc400080000ff */
[----:B------:R-:W-:Y:S02]  /*0ac0*/  DFMA R16, R16, UR56, RZ ;  /* 0x0000003810107c2b */ /* 0x000fe400080000ff */
[----:B------:R-:W-:Y:S02]  /*0ad0*/  DFMA R10, R8, UR8, RZ ;  /* 0x00000008080a7c2b */ /* 0x000fe400080000ff */
[C---:B------:R-:W-:Y:S01]  /*0ae0*/  DFMA R24, R32.reuse, UR50, R24 ;  /* 0x0000003220187c2b */ /* 0x040fe20008000018 */
[----:B------:R-:W1:Y:S01]  /*0af0*/  LDCU.128 UR48, c[0x3][0x870] ;  /* 0x00c10e00ff3077ac */ /* 0x000e620008000c00 */
[C---:B------:R-:W-:Y:S02]  /*0b00*/  DFMA R26, R32.reuse, UR54, R26 ;  /* 0x00000036201a7c2b */ /* 0x040fe4000800001a */
[----:B------:R-:W-:Y:S01]  /*0b10*/  DFMA R22, R32, UR42, R22 ;  /* 0x0000002a20167c2b */ /* 0x000fe20008000016 */
[----:B------:R-:W3:Y:S01]  /*0b20*/  LDCU.128 UR52, c[0x3][0x890] ;  /* 0x00c11200ff3477ac */ /* 0x000ee20008000c00 */
[----:B------:R-:W-:-:S02]  /*0b30*/  DFMA R20, R14, UR46, R20 ;  /* 0x0000002e0e147c2b */ /* 0x000fc40008000014 */
[----:B------:R-:W-:Y:S01]  /*0b40*/  DFMA R32, R32, UR58, R16 ;  /* 0x0000003a20207c2b */ /* 0x000fe20008000010 */
[----:B------:R-:W4:Y:S01]  /*0b50*/  LDCU.128 UR40, c[0x3][0xa50] ;  /* 0x00c14a00ff2877ac */ /* 0x000f220008000c00 */
[----:B------:R-:W-:Y:S02]  /*0b60*/  DFMA R10, R14, UR10, R10 ;  /* 0x0000000a0e0a7c2b */ /* 0x000fe4000800000a */
[C---:B------:R-:W-:Y:S01]  /*0b70*/  DFMA R16, R8.reuse, UR24, RZ ;  /* 0x0000001808107c2b */ /* 0x040fe200080000ff */
[----:B------:R-:W4:Y:S01]  /*0b80*/  LDCU.128 UR44, c[0x3][0xa70] ;  /* 0x00c14e00ff2c77ac */ /* 0x000f220008000c00 */
[C---:B------:R-:W-:Y:S02]  /*0b90*/  DFMA R38, R8.reuse, UR28, RZ ;  /* 0x0000001c08267c2b */ /* 0x040fe400080000ff */
[----:B0-----:R-:W-:Y:S01]  /*0ba0*/  DFMA R40, R8, UR32, RZ ;  /* 0x0000002008287c2b */ /* 0x001fe200080000ff */
[----:B------:R-:W0:Y:S01]  /*0bb0*/  LDCU.128 UR8, c[0x3][0xa90] ;  /* 0x00c15200ff0877ac */ /* 0x000e220008000c00 */
[----:B------:R-:W-:-:S02]  /*0bc0*/  DADD R34, R18, R12 ;  /* 0x0000000012227229 */ /* 0x000fc4000000000c */
[----:B------:R-:W-:Y:S02]  /*0bd0*/  DFMA R8, R14, UR26, R16 ;  /* 0x0000001a0e087c2b */ /* 0x000fe40008000010 */
[----:B------:R-:W-:Y:S02]  /*0be0*/  DADD R18, R18, -R12 ;  /* 0x0000000012127229 */ /* 0x000fe4000000080c */
[C---:B------:R-:W-:Y:S02]  /*0bf0*/  DFMA R16, R14.reuse, UR30, R38 ;  /* 0x0000001e0e107c2b */ /* 0x040fe40008000026 */
[----:B------:R-:W-:Y:S02]  /*0c00*/  DFMA R14, R14, UR34, R40 ;  /* 0x000000220e0e7c2b */ /* 0x000fe40008000028 */
[C---:B------:R-:W-:Y:S02]  /*0c10*/  DFMA R12, R34.reuse, UR16, R36 ;  /* 0x00000010220c7c2b */ /* 0x040fe40008000024 */
[----:B------:R-:W-:-:S02]  /*0c20*/  DFMA R22, R34, UR12, R22 ;  /* 0x0000000c22167c2b */ /* 0x000fc40008000016 */
[C---:B--2---:R-:W-:Y:S02]  /*0c30*/  DFMA R24, R34.reuse, UR36, R24 ;  /* 0x0000002422187c2b */ /* 0x044fe40008000018 */
[C---:B-1----:R-:W-:Y:S02]  /*0c40*/  DFMA R26, R34.reuse, UR48, R26 ;  /* 0x00000030221a7c2b */ /* 0x042fe4000800001a */
[----:B---3--:R-:W-:Y:S02]  /*0c50*/  DFMA R32, R34, UR52, R32 ;  /* 0x0000003422207c2b */ /* 0x008fe40008000020 */
[C-C-:B------:R-:W-:Y:S02]  /*0c60*/  DADD R34, R28.reuse, R30.reuse ;  /* 0x000000001c227229 */ /* 0x140fe4000000001e */
[----:B------:R-:W-:Y:S02]  /*0c70*/  DADD R28, R28, -R30 ;  /* 0x000000001c1c7229 */ /* 0x000fe4000000081e */
[----:B------:R-:W-:-:S02]  /*0c80*/  DFMA R20, R18, UR4, R20 ;  /* 0x0000000412147c2b */ /* 0x000fc40008000014 */
[C---:B----4-:R-:W-:Y:S02]  /*0c90*/  DFMA R10, R18.reuse, UR20, R10 ;  /* 0x00000014120a7c2b */ /* 0x050fe4000800000a */
[C---:B------:R-:W-:Y:S02]  /*0ca0*/  DFMA R8, R18.reuse, UR40, R8 ;  /* 0x0000002812087c2b */ /* 0x040fe40008000008 */
[C---:B------:R-:W-:Y:S02]  /*0cb0*/  DFMA R16, R18.reuse, UR44, R16 ;  /* 0x0000002c12107c2b */ /* 0x040fe40008000010 */
[----:B0-----:R-:W-:Y:S02]  /*0cc0*/  DFMA R14, R18, UR8, R14 ;  /* 0x00000008120e7c2b */ /* 0x001fe4000800000e */
        /* <DEDUP_REMOVED lines=9> */
[----:B------:R-:W-:Y:S02]  /*0d60*/  DFMA R28, R28, UR10, R14 ;  /* 0x0000000a1c1c7c2b */ /* 0x000fe4000800000e */
        /* <DEDUP_REMOVED lines=20> */
.L_x_1194:
[----:B------:R-:W-:Y:S05]  /*0eb0*/  BSYNC.RECONVERGENT B0 ;  /* 0x0000000000007941 */ /* 0x000fea0003800200 */
.L_x_1193:
[----:B------:R-:W-:Y:S01]  /*0ec0*/  BAR.SYNC.DEFER_BLOCKING 0x0 ;  /* 0x0000000000007b1d */ /* 0x000fe20000010000 */
[----:B------:R-:W-:Y:S01]  /*0ed0*/  PRMT R3, R6, 0x5410, R3 ;  /* 0x0000541006037816 */ /* 0x000fe20000000003 */
[----:B------:R-:W-:-:S04]  /*0ee0*/  IMAD.MOV.U32 R6, RZ, RZ, 0x9 ;  /* 0x00000009ff067424 */ /* 0x000fc800078e00ff */
[----:B------:R-:W3:Y:S01]  /*0ef0*/  LDCU.128 UR4, c[0x3][0x880] ;  /* 0x00c11000ff0477ac */ /* 0x000ee20008000c00 */
[----:B------:R-:W4:Y:S01]  /*0f00*/  LDCU.128 UR12, c[0x3][0xa60] ;  /* 0x00c14c00ff0c77ac */ /* 0x000f220008000c00 */
[----:B------:R-:W0:Y:S01]  /*0f10*/  LDCU.128 UR40, c[0x3][0x800] ;  /* 0x00c10000ff2877ac */ /* 0x000e220008000c00 */
[----:B------:R-:W0:Y:S01]  /*0f20*/  LDCU.128 UR48, c[0x3][0x820] ;  /* 0x00c10400ff3077ac */ /* 0x000e220008000c00 */
[----:B------:R-:W0:Y:S01]  /*0f30*/  LDCU.128 UR52, c[0x3][0x840] ;  /* 0x00c10800ff3477ac */ /* 0x000e220008000c00 */
[----:B-12--5:R-:W-:Y:S01]  /*0f40*/  LDS.128 R12, [R5] ;  /* 0x00000000050c7984 */ /* 0x026fe20000000c00 */
[----:B------:R-:W1:Y:S03]  /*0f50*/  LDCU.128 UR36, c[0x3][0x860] ;  /* 0x00c10c00ff2477ac */ /* 0x000e660008000c00 */
[----:B------:R-:W2:Y:S01]  /*0f60*/  LDS.128 R44, [R5+0x30] ;  /* 0x00003000052c7984 */ /* 0x000ea20000000c00 */
[----:B---3--:R-:W-:Y:S01]  /*0f70*/  UMOV UR8, UR4 ;  /* 0x0000000400087c82 */ /* 0x008fe20008000000 */
[----:B------:R-:W-:-:S02]  /*0f80*/  UMOV UR9, UR5 ;  /* 0x0000000500097c82 */ /* 0x000fc40008000000 */
[----:B------:R-:W-:Y:S01]  /*0f90*/  LDS.128 R16, [R5+0x10] ;  /* 0x0000100005107984 */ /* 0x000fe20000000c00 */
[----:B------:R-:W-:Y:S01]  /*0fa0*/  IMAD.U32 R8, RZ, RZ, UR8 ;  /* 0x00000008ff087e24 */ /* 0x000fe2000f8e00ff */
[----:B----4-:R-:W-:Y:S01]  /*0fb0*/  UMOV UR4, UR14 ;  /* 0x0000000e00047c82 */ /* 0x010fe20008000000 */
[----:B------:R-:W-:Y:S01]  /*0fc0*/  IMAD.U32 R9, RZ, RZ, UR9 ;  /* 0x00000009ff097e24 */ /* 0x000fe2000f8e00ff */
[----:B------:R-:W3:Y:S01]  /*0fd0*/  LDS.128 R20, [R5+0x20] ;  /* 0x0000200005147984 */ /* 0x000ee20000000c00 */
[----:B------:R-:W-:Y:S01]  /*0fe0*/  UMOV UR5, UR15 ;  /* 0x0000000f00057c82 */ /* 0x000fe20008000000 */
[----:B------:R-:W4:Y:S01]  /*0ff0*/  LDCU.128 UR56, c[0x3][0x810] ;  /* 0x00c10200ff3877ac */ /* 0x000f220008000c00 */
[----:B0-----:R-:W-:Y:S01]  /*1000*/  MOV R10, UR42 ;  /* 0x0000002a000a7c02 */ /* 0x001fe20008000f00 */
[----:B------:R-:W-:Y:S01]  /*1010*/  IMAD.U32 R11, RZ, RZ, UR43 ;  /* 0x0000002bff0b7e24 */ /* 0x000fe2000f8e00ff */
[----:B------:R-:W0:Y:S01]  /*1020*/  LDCU.128 UR60, c[0x3][0x830] ;  /* 0x00c10600ff3c77ac */ /* 0x000e220008000c00 */
[----:B------:R-:W0:Y:S01]  /*1030*/  LDCU.128 UR64, c[0x3][0x850] ;  /* 0x00c10a00ff4077ac */ /* 0x000e220008000c00 */
[----:B------:R-:W0:Y:S01]  /*1040*/  LDCU.128 UR68, c[0x3][0x870] ;  /* 0x00c10e00ff4477ac */ /* 0x000e220008000c00 */
[----:B------:R-:W0:Y:S01]  /*1050*/  LDCU.128 UR72, c[0x3][0x890] ;  /* 0x00c11200ff4877ac */ /* 0x000e220008000c00 */
[----:B------:R-:W-:Y:S01]  /*1060*/  UMOV UR42, UR6 ;  /* 0x00000006002a7c82 */ /* 0x000fe20008000000 */
[----:B------:R-:W-:Y:S01]  /*1070*/  UMOV UR43, UR7 ;  /* 0x00000007002b7c82 */ /* 0x000fe20008000000 */
[----:B------:R-:W-:Y:S01]  /*1080*/  UMOV UR24, UR12 ;  /* 0x0000000c00187c82 */ /* 0x000fe20008000000 */
[----:B------:R-:W-:Y:S01]  /*1090*/  UMOV UR25, UR13 ;  /* 0x0000000d00197c82 */ /* 0x000fe20008000000 */
[----:B------:R-:W0:Y:S01]  /*10a0*/  LDCU.128 UR44, c[0x3][0xa00] ;  /* 0x00c14000ff2c77ac */ /* 0x000e220008000c00 */
[----:B------:R-:W0:Y:S01]  /*10b0*/  LDCU.128 UR8, c[0x3][0xa40] ;  /* 0x00c14800ff0877ac */ /* 0x000e220008000c00 */
[----:B--2---:R-:W-:-:S02]  /*10c0*/  DADD R26, R12, R46 ;  /* 0x000000000c1a7229 */ /* 0x004fc4000000002e */
[----:B------:R-:W-:Y:S01]  /*10d0*/  DADD R46, R12, -R46 ;  /* 0x000000000c2e7229 */ /* 0x000fe2000000082e */
[----:B------:R-:W2:Y:S01]  /*10e0*/  LDCU.128 UR12, c[0x3][0xa20] ;  /* 0x00c14400ff0c77ac */ /* 0x000ea20008000c00 */
[----:B------:R-:W-:Y:S01]  /*10f0*/  IMAD.U32 R12, RZ, RZ, UR50 ;  /* 0x00000032ff0c7e24 */ /* 0x000fe2000f8e00ff */
[----:B------:R-:W-:Y:S01]  /*1100*/  MOV R13, UR51 ;  /* 0x00000033000d7c02 */ /* 0x000fe20008000f00 */
[----:B------:R-:W-:Y:S01]  /*1110*/  DADD R24, R14, R44 ;  /* 0x000000000e187229 */ /* 0x000fe2000000002c */
[----:B------:R-:W-:Y:S01]  /*1120*/  UMOV UR50, UR4 ;  /* 0x0000000400327c82 */ /* 0x000fe20008000000 */
[----:B------:R-:W-:Y:S01]  /*1130*/  UMOV UR51, UR5 ;  /* 0x0000000500337c82 */ /* 0x000fe20008000000 */
[C---:B------:R-:W-:Y:S01]  /*1140*/  DFMA R28, R26.reuse, UR40, RZ ;  /* 0x000000281a1c7c2b */ /* 0x040fe200080000ff */
[----:B------:R-:W2:Y:S01]  /*1150*/  LDCU.128 UR4, c[0x3][0xa80] ;  /* 0x00c15000ff0477ac */ /* 0x000ea20008000c00 */
[C---:B------:R-:W-:Y:S02]  /*1160*/  DFMA R30, R26.reuse, UR48, RZ ;  /* 0x000000301a1e7c2b */ /* 0x040fe400080000ff */
[C---:B------:R-:W-:Y:S01]  /*1170*/  DFMA R32, R26.reuse, UR52, RZ ;  /* 0x000000341a207c2b */ /* 0x040fe200080000ff */
[----:B------:R-:W2:Y:S01]  /*1180*/  LDCU.128 UR16, c[0x3][0xa10] ;  /* 0x00c14200ff1077ac */ /* 0x000ea20008000c00 */
[----:B-1----:R-:W-:-:S02]  /*1190*/  DFMA R34, R26, UR36, RZ ;  /* 0x000000241a227c2b */ /* 0x002fc400080000ff */
[----:B------:R-:W-:Y:S01]  /*11a0*/  DFMA R26, R26, R8, RZ ;  /* 0x000000081a1a722b */ /* 0x000fe200000000ff */
[----:B------:R-:W1:Y:S01]  /*11b0*/  LDCU.128 UR20, c[0x3][0xa30] ;  /* 0x00c14600ff1477ac */ /* 0x000e620008000c00 */
[----:B------:R-:W-:Y:S01]  /*11c0*/  DADD R14, R14, -R44 ;  /* 0x000000000e0e7229 */ /* 0x000fe2000000082c */
[----:B------:R-:W1:Y:S01]  /*11d0*/  LDC.64 R44, c[0x0][0x388] ;  /* 0x0000e200ff2c7b82 */ /* 0x000e620000000a00 */
[----:B---3--:R-:W-:Y:S01]  /*11e0*/  DADD R36, R16, R22 ;  /* 0x0000000010247229 */ /* 0x008fe20000000016 */
[----:B------:R-:W3:Y:S01]  /*11f0*/  LDCU.128 UR28, c[0x3][0xa70] ;  /* 0x00c14e00ff1c77ac */ /* 0x000ee20008000c00 */
[C---:B------:R-:W-:Y:S02]  /*1200*/  DFMA R28, R24.reuse, R10, R28 ;  /* 0x0000000a181c722b */ /* 0x040fe4000000001c */
[C---:B------:R-:W-:Y:S01]  /*1210*/  DFMA R30, R24.reuse, R12, R30 ;  /* 0x0000000c181e722b */ /* 0x040fe2000000001e */
[----:B------:R-:W3:Y:S01]  /*1220*/  LDCU.128 UR32, c[0x3][0xa90] ;  /* 0x00c15200ff2077ac */ /* 0x000ee20008000c00 */
[----:B------:R-:W-:-:S02]  /*1230*/  DFMA R32, R24, UR54, R32 ;  /* 0x0000003618207c2b */ /* 0x000fc40008000020 */
[C---:B------:R-:W-:Y:S02]  /*1240*/  DFMA R34, R24.reuse, UR38, R34 ;  /* 0x0000002618227c2b */ /* 0x040fe40008000022 */
[----:B------:R-:W-:Y:S02]  /*1250*/  DFMA R24, R24, UR42, R26 ;  /* 0x0000002a18187c2b */ /* 0x000fe4000800001a */
[C---:B----4-:R-:W-:Y:S01]  /*1260*/  DFMA R28, R36.reuse, UR56, R28 ;  /* 0x00000038241c7c2b */ /* 0x050fe2000800001c */
[----:B------:R-:W-:Y:S01]  /*1270*/  IMAD.U32 R26, RZ, RZ, UR24 ;  /* 0x00000018ff1a7e24 */ /* 0x000fe2000f8e00ff */
[C---:B0-----:R-:W-:Y:S01]  /*1280*/  DFMA R30, R36.reuse, UR60, R30 ;  /* 0x0000003c241e7c2b */ /* 0x041fe2000800001e */
[----:B------:R-:W-:Y:S01]  /*1290*/  MOV R27, UR25 ;  /* 0x00000019001b7c02 */ /* 0x000fe20008000f00 */
[C---:B------:R-:W-:Y:S01]  /*12a0*/  DFMA R32, R36.reuse, UR64, R32 ;  /* 0x0000004024207c2b */ /* 0x040fe20008000020 */
[----:B------:R-:W0:Y:S01]  /*12b0*/  LDCU.128 UR24, c[0x3][0xa50] ;  /* 0x00c14a00ff1877ac */ /* 0x000e220008000c00 */
[----:B------:R-:W-:-:S02]  /*12c0*/  DFMA R34, R36, UR68, R34 ;  /* 0x0000004424227c2b */ /* 0x000fc40008000022 */
[----:B------:R-:W-:Y:S01]  /*12d0*/  DFMA R36, R36, UR72, R24 ;  /* 0x0000004824247c2b */ /* 0x000fe20008000018 */
[----:B--2---:R-:W-:Y:S01]  /*12e0*/  IMAD.U32 R24, RZ, RZ, UR4 ;  /* 0x00000004ff187e24 */ /* 0x004fe2000f8e00ff */
[----:B------:R-:W-:Y:S01]  /*12f0*/  MOV R25, UR5 ;  /* 0x0000000500197c02 */ /* 0x000fe20008000f00 */
[----:B------:R-:W-:Y:S01]  /*1300*/  UMOV UR4, 0x640a ;  /* 0x0000640a00047882 */ /* 0x000fe20000000000 */
[C---:B------:R-:W-:Y:S01]  /*1310*/  DFMA R38, R46.reuse, UR44, RZ ;  /* 0x0000002c2e267c2b */ /* 0x040fe200080000ff */
[----:B------:R-:W-:Y:S01]  /*1320*/  IDP.2A.LO.U16.U8 R3, R3, UR4, R6 ;  /* 0x0000000403037c26 */ /* 0x000fe20008001006 */
[C---:B------:R-:W-:Y:S02]  /*1330*/  DFMA R40, R46.reuse, UR8, RZ ;  /* 0x000000082e287c2b */ /* 0x040fe400080000ff */
[C---:B------:R-:W-:Y:S01]  /*1340*/  DFMA R42, R46.reuse, R26, RZ ;  /* 0x0000001a2e2a722b */ /* 0x040fe200000000ff */
[----:B------:R-:W-:Y:S01]  /*1350*/  IMAD R3, R0, 0x3e8, R3 ;  /* 0x000003e800037824 */ /* 0x000fe200078e0203 */
[----:B------:R-:W-:-:S02]  /*1360*/  DFMA R50, R46, UR12, RZ ;  /* 0x0000000c2e327c2b */ /* 0x000fc400080000ff */
[----:B------:R-:W-:Y:S01]  /*1370*/  DADD R22, R16, -R22 ;  /* 0x0000000010167229 */ /* 0x000fe20000000816 */
[----:B-1----:R-:W-:Y:S01]  /*1380*/  IMAD.WIDE R44, R3, 0x8, R44 ;  /* 0x00000008032c7825 */ /* 0x002fe200078e022c */
[----:B------:R-:W-:Y:S02]  /*1390*/  DFMA R46, R46, R24, RZ ;  /* 0x000000182e2e722b */ /* 0x000fe400000000ff */
[C-C-:B------:R-:W-:Y:S02]  /*13a0*/  DADD R16, R18.reuse, R20.reuse ;  /* 0x0000000012107229 */ /* 0x140fe40000000014 */
[----:B------:R-:W-:Y:S01]  /*13b0*/  DADD R48, R18, -R20 ;  /* 0x0000000012307229 */ /* 0x000fe20000000814 */
[----:B------:R-:W2:Y:S01]  /*13c0*/  LDG.E.64.CONSTANT R6, desc[UR76][R44.64+-0x18] ;  /* 0xffffe84c2c067981 */ /* 0x000ea2000c1e9b00 */
[----:B------:R-:W-:Y:S01]  /*13d0*/  IMAD.U32 R20, RZ, RZ, UR46 ;  /* 0x0000002eff147e24 */ /* 0x000fe2000f8e00ff */
[----:B------:R-:W-:Y:S01]  /*13e0*/  MOV R21, UR47 ;  /* 0x0000002f00157c02 */ /* 0x000fe20008000f00 */
[----:B------:R-:W-:Y:S01]  /*13f0*/  IMAD.U32 R18, RZ, RZ, UR14 ;  /* 0x0000000eff127e24 */ /* 0x000fe2000f8e00ff */
[----:B------:R-:W-:Y:S01]  /*1400*/  MOV R19, UR15 ;  /* 0x0000000f00137c02 */ /* 0x000fe20008000f00 */
[C---:B------:R-:W-:Y:S01]  /*1410*/  DFMA R40, R14.reuse, UR10, R40 ;  /* 0x0000000a0e287c2b */ /* 0x040fe20008000028 */
[----:B------:R-:W4:Y:S01]  /*1420*/  LDG.E.64.CONSTANT R52, desc[UR76][R44.64+-0x38] ;  /* 0xffffc84c2c347981 */ /* 0x000f22000c1e9b00 */
[----:B------:R-:W-:-:S02]  /*1430*/  DFMA R42, R14, UR50, R42 ;  /* 0x000000320e2a7c2b */ /* 0x000fc4000800002a */
[C---:B------:R-:W-:Y:S02]  /*1440*/  DFMA R38, R14.reuse, R20, R38 ;  /* 0x000000140e26722b */ /* 0x040fe40000000026 */
[C---:B------:R-:W-:Y:S02]  /*1450*/  DFMA R46, R14.reuse, UR6, R46 ;  /* 0x000000060e2e7c2b */ /* 0x040fe4000800002e */
[----:B------:R-:W-:Y:S01]  /*1460*/  DFMA R14, R14, R18, R50 ;  /* 0x000000120e0e722b */ /* 0x000fe20000000032 */
[----:B------:R-:W2:Y:S01]  /*1470*/  LDG.E.64.CONSTANT R50, desc[UR76][R44.64+-0x48] ;  /* 0xffffb84c2c327981 */ /* 0x000ea2000c1e9b00 */
[C---:B------:R-:W-:Y:S02]  /*1480*/  DFMA R28, R16.reuse, UR58, R28 ;  /* 0x0000003a101c7c2b */ /* 0x040fe4000800001c */
[C---:B------:R-:W-:Y:S02]  /*1490*/  DFMA R30, R16.reuse, UR62, R30 ;  /* 0x0000003e101e7c2b */ /* 0x040fe4000800001e */
[----:B------:R-:W-:-:S02]  /*14a0*/  DFMA R32, R16, UR66, R32 ;  /* 0x0000004210207c2b */ /* 0x000fc40008000020 */
[C---:B------:R-:W-:Y:S02]  /*14b0*/  DFMA R34, R16.reuse, UR70, R34 ;  /* 0x0000004610227c2b */ /* 0x040fe40008000022 */
[----:B------:R-:W-:Y:S02]  /*14c0*/  DFMA R36, R16, UR74, R36 ;  /* 0x0000004a10247c2b */ /* 0x000fe40008000024 */
[C---:B------:R-:W-:Y:S01]  /*14d0*/  DFMA R38, R22.reuse, UR16, R38 ;  /* 0x0000001016267c2b */ /* 0x040fe20008000026 */
[----:B------:R-:W4:Y:S01]  /*14e0*/  LDG.E.64.CONSTANT R16, desc[UR76][R44.64+-0x10] ;  /* 0xfffff04c2c107981 */ /* 0x000f22000c1e9b00 */
[C---:B------:R-:W-:Y:S02]  /*14f0*/  DFMA R14, R22.reuse, UR20, R14 ;  /* 0x00000014160e7c2b */ /* 0x040fe4000800000e */
[C---:B0-----:R-:W-:Y:S02]  /*1500*/  DFMA R40, R22.reuse, UR24, R40 ;  /* 0x0000001816287c2b */ /* 0x041fe40008000028 */
[----:B---3--:R-:W-:-:S02]  /*1510*/  DFMA R42, R22, UR28, R42 ;  /* 0x0000001c162a7c2b */ /* 0x008fc4000800002a */
[----:B------:R-:W-:Y:S01]  /*1520*/  DFMA R46, R22, UR32, R46 ;  /* 0x00000020162e7c2b */ /* 0x000fe2000800002e */
[----:B------:R-:W3:Y:S03]  /*1530*/  LDG.E.64.CONSTANT R22, desc[UR76][R44.64+-0x40] ;  /* 0xffffc04c2c167981 */ /* 0x000ee6000c1e9b00 */
[C---:B------:R-:W-:Y:S02]  /*1540*/  DFMA R40, R48.reuse, UR26, R40 ;  /* 0x0000001a30287c2b */ /* 0x040fe40008000028 */
        /* <DEDUP_REMOVED lines=10> */
[C-C-:B------:R-:W-:Y:S02]  /*15f0*/  DADD R28, R30.reuse, R14.reuse ;  /* 0x000000001e1c7229 */ /* 0x140fe4000000000e */
[----:B------:R-:W-:Y:S02]  /*1600*/  DADD R30, R30, -R14 ;  /* 0x000000001e1e7229 */ /* 0x000fe4000000080e */
[C-C-:B------:R-:W-:Y:S02]  /*1610*/  DADD R14, R36.reuse, -R46.reuse ;  /* 0x00000000240e7229 */ /* 0x140fe4000000082e */
[----:B------:R-:W-:Y:S01]  /*1620*/  DADD R36, R36, R46 ;  /* 0x0000000024247229 */ /* 0x000fe2000000002e */
[----:B------:R-:W3:Y:S01]  /*1630*/  LDG.E.64.CONSTANT R46, desc[UR76][R44.64] ;  /* 0x0000004c2c2e7981 */ /* 0x000ee2000c1e9b00 */
[----:B------:R-:W-:Y:S01]  /*1640*/  ISETP.GT.U32.AND P2, PT, R4, 0x4f, PT ;  /* 0x0000004f0400780c */ /* 0x000fe20003f44070 */
[----:B------:R-:W-:Y:S01]  /*1650*/  BSSY.RECONVERGENT B0, `(.L_x_1195) ;  /* 0x00000c6000007945 */ /* 0x000fe20003800200 */
[----:B------:R-:W-:Y:S06]  /*1660*/  BAR.SYNC.DEFER_BLOCKING 0x0 ;  /* 0x0000000000007b1d */ /* 0x000fec0000010000 */
[----:B--2---:R-:W-:Y:S01]  /*1670*/  DMUL R38, R50, R38 ;  /* 0x0000002632267228 */ /* 0x004fe20000000000 */
[----:B------:R-:W2:Y:S01]  /*1680*/  LDG.E.64.CONSTANT R50, desc[UR76][R44.64+-0x30] ;  /* 0xffffd04c2c327981 */ /* 0x000ea2000c1e9b00 */
[----:B----4-:R-:W-:-:S03]  /*1690*/  DMUL R16, R16, R48 ;  /* 0x0000003010107228 */ /* 0x010fc60000000000 */
[----:B------:R-:W4:Y:S01]  /*16a0*/  LDG.E.64.CONSTANT R48, desc[UR76][R44.64+-0x20] ;  /* 0xffffe04c2c307981 */ /* 0x000f22000c1e9b00 */
[----:B---3--:R-:W-:-:S03]  /*16b0*/  DMUL R22, R22, R28 ;  /* 0x0000001c16167228 */ /* 0x008fc60000000000 */
[----:B------:R-:W3:Y:S01]  /*16c0*/  LDG.E.64.CONSTANT R28, desc[UR76][R44.64+-0x8] ;  /* 0xfffff84c2c1c7981 */ /* 0x000ee2000c1e9b00 */
[----:B------:R-:W-:-:S03]  /*16d0*/  DMUL R6, R6, R32 ;  /* 0x0000002006067228 */ /* 0x000fc60000000000 */
[----:B------:R0:W3:Y:S01]  /*16e0*/  LDG.E.64.CONSTANT R32, desc[UR76][R44.64+-0x28] ;  /* 0xffffd84c2c207981 */ /* 0x0000e2000c1e9b00 */
[----:B------:R-:W-:Y:S01]  /*16f0*/  DMUL R40, R52, R40 ;  /* 0x0000002834287228 */ /* 0x000fe20000000000 */
[----:B------:R-:W1:Y:S01]  /*1700*/  S2R R3, SR_TID.X ;  /* 0x0000000000037919 */ /* 0x000e620000002100 */
[----:B--2---:R-:W-:Y:S02]  /*1710*/  DMUL R34, R50, R34 ;  /* 0x0000002232227228 */ /* 0x004fe40000000000 */
[CCC-:B------:R-:W-:Y:S02]  /*1720*/  DFMA R50, R46.reuse, R42.reuse, R38.reuse ;  /* 0x0000002a2e32722b */ /* 0x1c0fe40000000026 */
[----:B------:R-:W-:Y:S02]  /*1730*/  DFMA R42, R46, -R42, R38 ;  /* 0x8000002a2e2a722b */ /* 0x000fe40000000026 */
[----:B----4-:R-:W-:-:S04]  /*1740*/  DMUL R14, R48, R14 ;  /* 0x0000000e300e7228 */ /* 0x010fc80000000000 */
[C---:B------:R-:W-:Y:S02]  /*1750*/  DFMA R52, R50.reuse, R10, RZ ;  /* 0x0000000a3234722b */ /* 0x040fe400000000ff */
[----:B------:R-:W-:Y:S02]  /*1760*/  DFMA R46, R50, UR56, RZ ;  /* 0x00000038322e7c2b */ /* 0x000fe400080000ff */
[CCC-:B---3--:R-:W-:Y:S02]  /*1770*/  DFMA R48, R28.reuse, R30.reuse, R22.reuse ;  /* 0x0000001e1c30722b */ /* 0x1c8fe40000000016 */
[----:B------:R-:W-:Y:S02]  /*1780*/  DFMA R28, R28, -R30, R22 ;  /* 0x8000001e1c1c722b */ /* 0x000fe40000000016 */
[C---:B------:R-:W-:Y:S02]  /*1790*/  DFMA R30, R50.reuse, UR40, RZ ;  /* 0x00000028321e7c2b */ /* 0x040fe400080000ff */
[----:B------:R-:W-:-:S02]  /*17a0*/  DFMA R50, R50, UR58, RZ ;  /* 0x0000003a32327c2b */ /* 0x000fc400080000ff */
[C---:B0-----:R-:W-:Y:S02]  /*17b0*/  DFMA R44, R48.reuse, R12, R52 ;  /* 0x0000000c302c722b */ /* 0x041fe40000000034 */
[C---:B------:R-:W-:Y:S02]  /*17c0*/  DFMA R46, R48.reuse, UR60, R46 ;  /* 0x0000003c302e7c2b */ /* 0x040fe4000800002e */
[C---:B------:R-:W-:Y:S02]  /*17d0*/  DFMA R30, R48.reuse, UR48, R30 ;  /* 0x00000030301e7c2b */ /* 0x040fe4000800001e */
[----:B------:R-:W-:Y:S02]  /*17e0*/  DFMA R48, R48, UR62, R50 ;  /* 0x0000003e30307c2b */ /* 0x000fe40008000032 */
[----:B------:R-:W-:Y:S02]  /*17f0*/  DADD R50, R16, R40 ;  /* 0x0000000010327229 */ /* 0x000fe40000000028 */
[----:B------:R-:W-:-:S02]  /*1800*/  DMUL R36, R32, R36 ;  /* 0x0000002420247228 */ /* 0x000fc40000000000 */
[C---:B------:R-:W-:Y:S02]  /*1810*/  DFMA R52, R42.reuse, UR44, RZ ;  /* 0x0000002c2a347c2b */ /* 0x040fe400080000ff */
[----:B------:R-:W-:Y:S02]  /*1820*/  DFMA R32, R42, R20, RZ ;  /* 0x000000142a20722b */ /* 0x000fe400000000ff */
[C---:B------:R-:W-:Y:S02]  /*1830*/  DFMA R30, R50.reuse, UR52, R30 ;  /* 0x00000034321e7c2b */ /* 0x040fe4000800001e */
[C---:B------:R-:W-:Y:S02]  /*1840*/  DFMA R44, R50.reuse, UR54, R44 ;  /* 0x00000036322c7c2b */ /* 0x040fe4000800002c */
[C---:B------:R-:W-:Y:S02]  /*1850*/  DFMA R46, R50.reuse, UR64, R46 ;  /* 0x00000040322e7c2b */ /* 0x040fe4000800002e */
[----:B------:R-:W-:-:S02]  /*1860*/  DFMA R48, R50, UR66, R48 ;  /* 0x0000004232307c2b */ /* 0x000fc40008000030 */
[C---:B------:R-:W-:Y:S02]  /*1870*/  DFMA R50, R42.reuse, UR16, RZ ;  /* 0x000000102a327c2b */ /* 0x040fe400080000ff */
[----:B------:R-:W-:Y:S02]  /*1880*/  DFMA R42, R42, UR18, RZ ;  /* 0x000000122a2a7c2b */ /* 0x000fe400080000ff */
[C---:B------:R-:W-:Y:S02]  /*1890*/  DFMA R52, R28.reuse, UR12, R52 ;  /* 0x0000000c1c347c2b */ /* 0x040fe40008000034 */
[C---:B------:R-:W-:Y:S02]  /*18a0*/  DFMA R32, R28.reuse, R18, R32 ;  /* 0x000000121c20722b */ /* 0x040fe40000000020 */
[C---:B------:R-:W-:Y:S02]  /*18b0*/  DFMA R50, R28.reuse, UR20, R50 ;  /* 0x000000141c327c2b */ /* 0x040fe40008000032 */
[----:B------:R-:W-:-:S02]  /*18c0*/  DFMA R42, R28, UR22, R42 ;  /* 0x000000161c2a7c2b */ /* 0x000fc4000800002a */
[----:B------:R-:W-:-:S08]  /*18d0*/  DADD R28, -R16, R40 ;  /* 0x00000000101c7229 */ /* 0x000fd00000000128 */
[C---:B------:R-:W-:Y:S02]  /*18e0*/  DFMA R52, R28.reuse, UR8, R52 ;  /* 0x000000081c347c2b */ /* 0x040fe40008000034 */
[C---:B------:R-:W-:Y:S02]  /*18f0*/  DFMA R32, R28.reuse, UR10, R32 ;  /* 0x0000000a1c207c2b */ /* 0x040fe40008000020 */
[C---:B------:R-:W-:Y:S02]  /*1900*/  DFMA R50, R28.reuse, UR24, R50 ;  /* 0x000000181c327c2b */ /* 0x040fe40008000032 */
        /* <DEDUP_REMOVED lines=10> */
[----:B------:R-:W-:Y:S02]  /*19b0*/  DFMA R42, R28, UR30, R42 ;  /* 0x0000001e1c2a7c2b */ /* 0x000fe4000800002a */
[----:B------:R-:W-:-:S08]  /*19c0*/  DADD R28, R14, R36 ;  /* 0x000000000e1c7229 */ /* 0x000fd00000000024 */
[C---:B------:R-:W-:Y:S02]  /*19d0*/  DFMA R44, R28.reuse, UR42, R44 ;  /* 0x0000002a1c2c7c2b */ /* 0x040fe4000800002c */
[C---:B------:R-:W-:Y:S02]  /*19e0*/  DFMA R30, R28.reuse, R8, R30 ;  /* 0x000000081c1e722b */ /* 0x040fe4000000001e */
[C---:B------:R-:W-:Y:S02]  /*19f0*/  DFMA R46, R28.reuse, UR72, R46 ;  /* 0x000000481c2e7c2b */ /* 0x040fe4000800002e */
[----:B------:R-:W-:Y:S02]  /*1a00*/  DFMA R48, R28, UR74, R48 ;  /* 0x0000004a1c307c2b */ /* 0x000fe40008000030 */
[----:B------:R-:W-:-:S08]  /*1a10*/  DADD R28, -R14, R36 ;  /* 0x000000000e1c7229 */ /* 0x000fd00000000124 */
[C---:B------:R-:W-:Y:S02]  /*1a20*/  DFMA R52, R28.reuse, R24, R52 ;  /* 0x000000181c34722b */ /* 0x040fe40000000034 */
[C---:B------:R-:W-:Y:S02]  /*1a30*/  DFMA R32, R28.reuse, UR6, R32 ;  /* 0x000000061c207c2b */ /* 0x040fe40008000020 */
        /* <DEDUP_REMOVED lines=19> */
[----:B-1----:R-:W-:Y:S05]  /*1b70*/  @P2 BRA `(.L_x_1196) ;  /* 0x0000000400cc2947 */ /* 0x002fea0003800000 */
[----:B0-----:R-:W-:Y:S01]  /*1b80*/  SHF.R.U32.HI R5, RZ, 0x3, R3 ;  /* 0x00000003ff057819 */ /* 0x001fe20000011603 */
[----:B------:R-:W0:Y:S01]  /*1b90*/  LDCU.64 UR10, c[0x3][0x808] ;  /* 0x00c10100ff0a77ac */ /* 0x000e220008000a00 */
[----:B------:R-:W-:-:S03]  /*1ba0*/  SHF.L.U32 R4, R3, 0x3, RZ ;  /* 0x0000000303047819 */ /* 0x000fc600000006ff */
[----:B------:R-:W-:Y:S01]  /*1bb0*/  IMAD R5, R5, 0x2d0, R2 ;  /* 0x000002d005057824 */ /* 0x000fe200078e0202 */
[----:B------:R-:W-:Y:S01]  /*1bc0*/  LOP3.LUT R4, R4, 0x38, RZ, 0xc0, !PT ;  /* 0x0000003804047812 */ /* 0x000fe200078ec0ff */
[----:B------:R-:W1:Y:S04]  /*1bd0*/  LDCU.128 UR4, c[0x3][0x810] ;  /* 0x00c10200ff0477ac */ /* 0x000e680008000c00 */
[----:B------:R-:W-:Y:S01]  /*1be0*/  IMAD.IADD R4, R5, 0x1, R4 ;  /* 0x0000000105047824 */ /* 0x000fe200078e0204 */
[----:B------:R-:W2:Y:S04]  /*1bf0*/  LDCU.64 UR14, c[0x3][0x828] ;  /* 0x00c10500ff0e77ac */ /* 0x000ea80008000a00 */
[----:B------:R-:W-:Y:S01]  /*1c00*/  LDS.64 R18, [R4] ;  /* 0x0000000004127984 */ /* 0x000fe20000000a00 */
[----:B------:R-:W3:Y:S03]  /*1c10*/  LDCU.128 UR16, c[0x3][0x830] ;  /* 0x00c10600ff1077ac */ /* 0x000ee60008000c00 */
[----:B------:R-:W4:Y:S01]  /*1c20*/  LDS.64 R8, [R4+0x2d0] ;  /* 0x0002d00004087984 */ /* 0x000f220000000a00 */
[----:B------:R-:W5:Y:S03]  /*1c30*/  LDCU.128 UR20, c[0x3][0x850] ;  /* 0x00c10a00ff1477ac */ /* 0x000f660008000c00 */
[----:B------:R-:W-:Y:S01]  /*1c40*/  LDS.64 R32, [R4+0x50] ;  /* 0x0000500004207984 */ /* 0x000fe20000000a00 */
[----:B------:R-:W5:Y:S03]  /*1c50*/  LDCU.128 UR24, c[0x3][0x880] ;  /* 0x00c11000ff1877ac */ /* 0x000f660008000c00 */
[----:B------:R-:W0:Y:S01]  /*1c60*/  LDS.64 R10, [R4+0x280] ;  /* 0x00028000040a7984 */ /* 0x000e220000000a00 */
[----:B------:R-:W5:Y:S03]  /*1c70*/  LDCU.128 UR28, c[0x3][0xa50] ;  /* 0x00c14a00ff1c77ac */ /* 0x000f660008000c00 */
[----:B------:R-:W-:Y:S01]  /*1c80*/  LDS.64 R28, [R4+0xa0] ;  /* 0x0000a000041c7984 */ /* 0x000fe20000000a00 */
[----:B------:R-:W5:Y:S03]  /*1c90*/  LDCU.128 UR32, c[0x3][0xa70] ;  /* 0x00c14e00ff2077ac */ /* 0x000f660008000c00 */
[----:B------:R-:W2:Y:S01]  /*1ca0*/  LDS.64 R12, [R4+0x230] ;  /* 0x00023000040c7984 */ /* 0x000ea20000000a00 */
[----:B------:R-:W5:Y:S03]  /*1cb0*/  LDCU.128 UR56, c[0x3][0xa90] ;  /* 0x00c15200ff3877ac */ /* 0x000f660008000c00 */
[----:B------:R-:W-:Y:S04]  /*1cc0*/  LDS.64 R44, [R4+0xf0] ;  /* 0x0000f000042c7984 */ /* 0x000fe80000000a00 */
[----:B------:R-:W5:Y:S04]  /*1cd0*/  LDS.64 R26, [R4+0x1e0] ;  /* 0x0001e000041a7984 */ /* 0x000f680000000a00 */
[----:B------:R-:W-:Y:S01]  /*1ce0*/  LDS.64 R42, [R4+0x190] ;  /* 0x00019000042a7984 */ /* 0x000fe20000000a00 */
[----:B----4-:R-:W-:-:S02]  /*1cf0*/  DADD R30, R18, R8 ;  /* 0x00000000121e7229 */ /* 0x010fc40000000008 */
[----:B------:R-:W-:Y:S01]  /*1d00*/  DADD R18, R18, -R8 ;  /* 0x0000000012127229 */ /* 0x000fe20000000808 */
[----:B------:R-:W4:Y:S01]  /*1d10*/  LDS.64 R8, [R4+0x140] ;  /* 0x0001400004087984 */ /* 0x000f220000000a00 */
[C-C-:B0-----:R-:W-:Y:S02]  /*1d20*/  DADD R48, R32.reuse, R10.reuse ;  /* 0x0000000020307229 */ /* 0x141fe4000000000a */
[----:B------:R-:W-:Y:S01]  /*1d30*/  DADD R32, R32, -R10 ;  /* 0x0000000020207229 */ /* 0x000fe2000000080a */
[----:B------:R-:W-:Y:S01]  /*1d40*/  MOV R10, UR10 ;  /* 0x0000000a000a7c02 */ /* 0x000fe20008000f00 */
[----:B------:R-:W-:Y:S01]  /*1d50*/  IMAD.U32 R11, RZ, RZ, UR11 ;  /* 0x0000000bff0b7e24 */ /* 0x000fe2000f8e00ff */
[C---:B-1----:R-:W-:Y:S01]  /*1d60*/  DFMA R20, R30.reuse, UR4, RZ ;  /* 0x000000041e147c2b */ /* 0x042fe200080000ff */
[----:B------:R-:W0:Y:S01]  /*1d70*/  LDCU.64 UR4, c[0x3][0x848] ;  /* 0x00c10900ff0477ac */ /* 0x000e220008000a00 */
[C---:B------:R-:W-:Y:S02]  /*1d80*/  DFMA R46, R30.reuse, UR6, RZ ;  /* 0x000000061e2e7c2b */ /* 0x040fe400080000ff */
[----:B------:R-:W-:Y:S01]  /*1d90*/  DFMA R52, R30, UR40, RZ ;  /* 0x000000281e347c2b */ /* 0x000fe200080000ff */
[----:B------:R-:W1:Y:S01]  /*1da0*/  LDCU.64 UR6, c[0x3][0x868] ;  /* 0x00c10d00ff0677ac */ /* 0x000e620008000a00 */
[----:B--2---:R-:W-:-:S02]  /*1db0*/  DADD R24, R28, R12 ;  /* 0x000000001c187229 */ /* 0x004fc4000000000c */
[----:B------:R-:W-:Y:S01]  /*1dc0*/  DFMA R30, R30, R10, RZ ;  /* 0x0000000a1e1e722b */ /* 0x000fe200000000ff */
[----:B------:R-:W2:Y:S01]  /*1dd0*/  LDCU.64 UR10, c[0x3][0xa28] ;  /* 0x00c14500ff0a77ac */ /* 0x000ea20008000a00 */
[----:B------:R-:W-:Y:S01]  /*1de0*/  DADD R28, R28, -R12 ;  /* 0x000000001c1c7229 */ /* 0x000fe2000000080c */
[----:B------:R-:W-:Y:S01]  /*1df0*/  MOV R12, UR14 ;  /* 0x0000000e000c7c02 */ /* 0x000fe20008000f00 */
[----:B------:R-:W-:Y:S01]  /*1e00*/  IMAD.U32 R13, RZ, RZ, UR15 ;  /* 0x0000000fff0d7e24 */ /* 0x000fe2000f8e00ff */
[C---:B---3--:R-:W-:Y:S02]  /*1e10*/  DFMA R20, R48.reuse, UR16, R20 ;  /* 0x0000001030147c2b */ /* 0x048fe40008000014 */
[C---:B------:R-:W-:Y:S01]  /*1e20*/  DFMA R46, R48.reuse, UR18, R46 ;  /* 0x00000012302e7c2b */ /* 0x040fe2000800002e */
[----:B------:R-:W3:Y:S01]  /*1e30*/  LDCU.128 UR16, c[0x3][0x870] ;  /* 0x00c10e00ff1077ac */ /* 0x000ee20008000c00 */
[C---:B------:R-:W-:Y:S02]  /*1e40*/  DFMA R52, R48.reuse, UR48, R52 ;  /* 0x0000003030347c2b */ /* 0x040fe40008000034 */
[----:B------:R-:W-:-:S02]  /*1e50*/  DFMA R30, R48, R12, R30 ;  /* 0x0000000c301e722b */ /* 0x000fc4000000001e */
[C---:B-----5:R-:W-:Y:S02]  /*1e60*/  DFMA R20, R24.reuse, UR20, R20 ;  /* 0x0000001418147c2b */ /* 0x060fe40008000014 */
[C---:B------:R-:W-:Y:S01]  /*1e70*/  DFMA R46, R24.reuse, UR22, R46 ;  /* 0x00000016182e7c2b */ /* 0x040fe2000800002e */
[----:B------:R-:W5:Y:S01]  /*1e80*/  LDCU.128 UR20, c[0x3][0x890] ;  /* 0x00c11200ff1477ac */ /* 0x000f620008000c00 */
[C---:B------:R-:W-:Y:S02]  /*1e90*/  DFMA R52, R24.reuse, UR52, R52 ;  /* 0x0000003418347c2b */ /* 0x040fe40008000034 */
[----:B0-----:R-:W-:Y:S02]  /*1ea0*/  DFMA R30, R24, UR4, R30 ;  /* 0x00000004181e7c2b */ /* 0x001fe4000800001e */
[C-C-:B------:R-:W-:Y:S02]  /*1eb0*/  DADD R24, R44.reuse, R26.reuse ;  /* 0x000000002c187229 */ /* 0x140fe4000000001a */
[----:B------:R-:W-:-:S02]  /*1ec0*/  DADD R44, R44, -R26 ;  /* 0x000000002c2c7229 */ /* 0x000fc4000000081a */
[C-C-:B----4-:R-:W-:Y:S02]  /*1ed0*/  DADD R26, R8.reuse, R42.reuse ;  /* 0x00000000081a7229 */ /* 0x150fe4000000002a */
[----:B------:R-:W-:Y:S02]  /*1ee0*/  DADD R42, R8, -R42 ;  /* 0x00000000082a7229 */ /* 0x000fe4000000082a */
[C---:B------:R-:W-:Y:S01]  /*1ef0*/  DFMA R52, R24.reuse, UR36, R52 ;  /* 0x0000002418347c2b */ /* 0x040fe20008000034 */
[----:B------:R-:W-:Y:S01]  /*1f00*/  MOV R8, UR24 ;  /* 0x0000001800087c02 */ /* 0x000fe20008000f00 */
[C---:B-1----:R-:W-:Y:S01]  /*1f10*/  DFMA R30, R24.reuse, UR6, R30 ;  /* 0x00000006181e7c2b */ /* 0x042fe2000800001e */
[----:B------:R-:W0:Y:S01]  /*1f20*/  LDCU.128 UR4, c[0x3][0xa80] ;  /* 0x00c15000ff0477ac */ /* 0x000e220008000c00 */
[C---:B---3--:R-:W-:Y:S01]  /*1f30*/  DFMA R20, R24.reuse, UR16, R20 ;  /* 0x0000001018147c2b */ /* 0x048fe20008000014 */
[----:B------:R-:W-:Y:S01]  /*1f40*/  IMAD.U32 R9, RZ, RZ, UR25 ;  /* 0x00000019ff097e24 */ /* 0x000fe2000f8e00ff */
[----:B------:R-:W-:Y:S01]  /*1f50*/  DFMA R46, R24, UR18, R46 ;  /* 0x00000012182e7c2b */ /* 0x000fe2000800002e */
[----:B------:R-:W1:Y:S01]  /*1f60*/  LDCU.128 UR16, c[0x3][0xa60] ;  /* 0x00c14c00ff1077ac */ /* 0x000e620008000c00 */
[----:B------:R-:W-:-:S02]  /*1f70*/  DFMA R24, R18, UR44, RZ ;  /* 0x0000002c12187c2b */ /* 0x000fc400080000ff */
[C---:B------:R-:W-:Y:S01]  /*1f80*/  DFMA R30, R26.reuse, UR26, R30 ;  /* 0x0000001a1a1e7c2b */ /* 0x040fe2000800001e */
[----:B------:R-:W3:Y:S01]  /*1f90*/  LDCU.128 UR24, c[0x3][0xa30] ;  /* 0x00c14600ff1877ac */ /* 0x000ee20008000c00 */
[C---:B-----5:R-:W-:Y:S02]  /*1fa0*/  DFMA R20, R26.reuse, UR20, R20 ;  /* 0x000000141a147c2b */ /* 0x060fe40008000014 */
[----:B------:R-:W-:Y:S01]  /*1fb0*/  DFMA R46, R26, UR22, R46 ;  /* 0x000000161a2e7c2b */ /* 0x000fe2000800002e */
[----:B------:R-:W4:Y:S01]  /*1fc0*/  LDCU.128 UR20, c[0x3][0xa10] ;  /* 0x00c14200ff1477ac */ /* 0x000f220008000c00 */
[----:B------:R-:W-:Y:S02]  /*1fd0*/  DFMA R24, R32, UR12, R24 ;  /* 0x0000000c20187c2b */ /* 0x000fe40008000018 */
[----:B------:R-:W-:-:S06]  /*1fe0*/  DFMA R52, R26, R8, R52 ;  /* 0x000000081a34722b */ /* 0x000fcc0000000034 */
[----:B------:R-:W-:Y:S01]  /*1ff0*/  DFMA R24, R28, UR8, R24 ;  /* 0x000000081c187c2b */ /* 0x000fe20008000018 */
[----:B-1----:R-:W-:Y:S01]  /*2000*/  MOV R26, UR16 ;  /* 0x00000010001a7c02 */ /* 0x002fe20008000f00 */
[----:B------:R-:W-:-:S06]  /*2010*/  IMAD.U32 R27, RZ, RZ, UR17 ;  /* 0x00000011ff1b7e24 */ /* 0x000fcc000f8e00ff */
[----:B------:R-:W-:Y:S01]  /*2020*/  DFMA R50, R44, R26, R24 ;  /* 0x0000001a2c32722b */ /* 0x000fe20000000018 */
[----:B0-----:R-:W-:Y:S01]  /*2030*/  MOV R24, UR4 ;  /* 0x0000000400187c02 */ /* 0x001fe20008000f00 */
[----:B------:R-:W-:Y:S01]  /*2040*/  IMAD.U32 R25, RZ, RZ, UR5 ;  /* 0x00000005ff197e24 */ /* 0x000fe2000f8e00ff */
[----:B------:R-:W0:Y:S05]  /*2050*/  LDCU.64 UR4, c[0x3][0xa08] ;  /* 0x00c14100ff0477ac */ /* 0x000e2a0008000a00 */
[----:B------:R-:W-:-:S08]  /*2060*/  DFMA R50, R42, R24, R50 ;  /* 0x000000182a32722b */ /* 0x000fd00000000032 */
[C-C-:B------:R-:W-:Y:S02]  /*2070*/  DADD R48, R52.reuse, -R50.reuse ;  /* 0x0000000034307229 */ /* 0x140fe40000000832 */
[----:B------:R-:W-:Y:S02]  /*2080*/  DADD R52, R52, R50 ;  /* 0x0000000034347229 */ /* 0x000fe40000000032 */
[----:B----4-:R-:W-:-:S03]  /*2090*/  DFMA R50, R18, UR20, RZ ;  /* 0x0000001412327c2b */ /* 0x010fc600080000ff */
[----:B------:R1:W-:Y:S04]  /*20a0*/  STS.64 [R4+0x230], R48 ;  /* 0x0002303004007388 */ /* 0x0003e80000000a00 */
[----:B------:R4:W-:Y:S01]  /*20b0*/  STS.64 [R4], R52 ;  /* 0x0000003404007388 */ /* 0x0009e20000000a00 */
[----:B---3--:R-:W-:Y:S02]  /*20c0*/  DFMA R50, R32, UR24, R50 ;  /* 0x0000001820327c2b */ /* 0x008fe40008000032 */
[----:B-1----:R-:W-:-:S06]  /*20d0*/  DFMA R48, R18, UR22, RZ ;  /* 0x0000001612307c2b */ /* 0x002fcc00080000ff */
[----:B------:R-:W-:Y:S02]  /*20e0*/  DFMA R50, R28, UR28, R50 ;  /* 0x0000001c1c327c2b */ /* 0x000fe40008000032 */
[----:B------:R-:W-:-:S06]  /*20f0*/  DFMA R48, R32, UR26, R48 ;  /* 0x0000001a20307c2b */ /* 0x000fcc0008000030 */
[----:B------:R-:W-:Y:S02]  /*2100*/  DFMA R50, R44, UR32, R50 ;  /* 0x000000202c327c2b */ /* 0x000fe40008000032 */
[----:B------:R-:W-:-:S06]  /*2110*/  DFMA R48, R28, UR30, R48 ;  /* 0x0000001e1c307c2b */ /* 0x000fcc0008000030 */
[----:B------:R-:W-:-:S08]  /*2120*/  DFMA R50, R42, UR56, R50 ;  /* 0x000000382a327c2b */ /* 0x000fd00008000032 */
[C-C-:B----4-:R-:W-:Y:S02]  /*2130*/  DADD R52, R20.reuse, -R50.reuse ;  /* 0x0000000014347229 */ /* 0x150fe40000000832 */
[----:B------:R-:W-:-:S05]  /*2140*/  DADD R20, R20, R50 ;  /* 0x0000000014147229 */ /* 0x000fca0000000032 */
[----:B------:R-:W-:Y:S04]  /*2150*/  STS.64 [R4+0x190], R52 ;  /* 0x0001903404007388 */ /* 0x000fe80000000a00 */
[----:B------:R0:W-:Y:S02]  /*2160*/  STS.64 [R4+0xa0], R20 ;  /* 0x0000a01404007388 */ /* 0x0001e40000000a00 */
[----:B0-----:R-:W-:Y:S01]  /*2170*/  MOV R20, UR4 ;  /* 0x0000000400147c02 */ /* 0x001fe20008000f00 */
[----:B------:R-:W-:Y:S01]  /*2180*/  IMAD.U32 R21, RZ, RZ, UR5 ;  /* 0x00000005ff157e24 */ /* 0x000fe2000f8e00ff */
[----:B------:R-:W0:Y:S05]  /*2190*/  LDCU.64 UR4, c[0x3][0xa48] ;  /* 0x00c14900ff0477ac */ /* 0x000e2a0008000a00 */
[----:B------:R-:W-:Y:S01]  /*21a0*/  DFMA R50, R18, R20, RZ ;  /* 0x000000141232722b */ /* 0x000fe200000000ff */
[----:B--2---:R-:W-:Y:S01]  /*21b0*/  MOV R18, UR10 ;  /* 0x0000000a00127c02 */ /* 0x004fe20008000f00 */
[----:B------:R-:W-:-:S06]  /*21c0*/  IMAD.U32 R19, RZ, RZ, UR11 ;  /* 0x0000000bff137e24 */ /* 0x000fcc000f8e00ff */
[----:B------:R-:W-:-:S08]  /*21d0*/  DFMA R50, R32, R18, R50 ;  /* 0x000000122032722b */ /* 0x000fd00000000032 */
[----:B0-----:R-:W-:Y:S02]  /*21e0*/  DFMA R50, R28, UR4, R50 ;  /* 0x000000041c327c2b */ /* 0x001fe40008000032 */
[----:B------:R-:W-:-:S06]  /*21f0*/  DFMA R28, R44, UR34, R48 ;  /* 0x000000222c1c7c2b */ /* 0x000fcc0008000030 */
[----:B------:R-:W-:Y:S02]  /*2200*/  DFMA R50, R44, UR18, R50 ;  /* 0x000000122c327c2b */ /* 0x000fe40008000032 */
[----:B------:R-:W-:-:S06]  /*2210*/  DFMA R28, R42, UR58, R28 ;  /* 0x0000003a2a1c7c2b */ /* 0x000fcc000800001c */
[----:B------:R-:W-:Y:S02]  /*2220*/  DFMA R50, R42, UR6, R50 ;  /* 0x000000062a327c2b */ /* 0x000fe40008000032 */
[C-C-:B------:R-:W-:Y:S02]  /*2230*/  DADD R42, R46.reuse, -R28.reuse ;  /* 0x000000002e2a7229 */ /* 0x140fe4000000081c */
[----:B------:R-:W-:-:S04]  /*2240*/  DADD R28, R46, R28 ;  /* 0x000000002e1c7229 */ /* 0x000fc8000000001c */
[C-C-:B------:R-:W-:Y:S01]  /*2250*/  DADD R32, R30.reuse, -R50.reuse ;  /* 0x000000001e207229 */ /* 0x140fe20000000832 */
[----:B------:R1:W-:Y:S01]  /*2260*/  STS.64 [R4+0x140], R42 ;  /* 0x0001402a04007388 */ /* 0x0003e20000000a00 */
[----:B------:R-:W-:-:S03]  /*2270*/  DADD R30, R30, R50 ;  /* 0x000000001e1e7229 */ /* 0x000fc60000000032 */
[----:B------:R1:W-:Y:S04]  /*2280*/  STS.64 [R4+0xf0], R28 ;  /* 0x0000f01c04007388 */ /* 0x0003e80000000a00 */
[----:B------:R1:W-:Y:S04]  /*2290*/  STS.64 [R4+0x1e0], R32 ;  /* 0x0001e02004007388 */ /* 0x0003e80000000a00 */
[----:B------:R1:W-:Y:S02]  /*22a0*/  STS.64 [R4+0x50], R30 ;  /* 0x0000501e04007388 */ /* 0x0003e40000000a00 */
.L_x_1196:
[----:B------:R-:W-:Y:S05]  /*22b0*/  BSYNC.RECONVERGENT B0 ;  /* 0x0000000000007941 */ /* 0x000fea0003800200 */
.L_x_1195:
[----:B------:R-:W-:Y:S06]  /*22c0*/  BAR.SYNC.DEFER_BLOCKING 0x0 ;  /* 0x0000000000007b1d */ /* 0x000fec0000010000 */
[----:B------:R-:W-:Y:S04]  /*22d0*/  BSSY.RECONVERGENT B0, `(.L_x_1197) ;  /* 0x0000059000007945 */ /* 0x000fe80003800200 */
[----:B------:R-:W-:Y:S05]  /*22e0*/  @P1 BRA `(.L_x_1198) ;  /* 0x00000004005c1947 */ /* 0x000fea0003800000 */
[----:B-1----:R-:W-:Y:S01]  /*22f0*/  SHF.L.U32 R4, R3, 0x3, RZ ;  /* 0x0000000303047819 */ /* 0x002fe200000006ff */
[----:B------:R-:W1:Y:S03]  /*2300*/  LDCU.128 UR4, c[0x3][0x810] ;  /* 0x00c10200ff0477ac */ /* 0x000e660008000c00 */
[----:B0-----:R-:W-:Y:S01]  /*2310*/  LOP3.LUT R5, R4, 0x38, RZ, 0xc0, !PT ;  /* 0x0000003804057812 */ /* 0x001fe200078ec0ff */
[----:B------:R-:W0:Y:S04]  /*2320*/  LDCU.128 UR24, c[0x3][0xa10] ;  /* 0x00c14200ff1877ac */ /* 0x000e280008000c00 */
[----:B------:R-:W-:Y:S01]  /*2330*/  IMAD.IADD R2, R2, 0x1, R5 ;  /* 0x0000000102027824 */ /* 0x000fe200078e0205 */
[----:B------:R-:W2:Y:S04]  /*2340*/  LDCU.128 UR32, c[0x3][0x830] ;  /* 0x00c10600ff2077ac */ /* 0x000ea80008000c00 */
[----:B------:R-:W-:Y:S01]  /*2350*/  LDS.64 R32, [R2] ;  /* 0x0000000002207984 */ /* 0x000fe20000000a00 */
[----:B------:R-:W3:Y:S03]  /*2360*/  LDCU.128 UR20, c[0x3][0xa30] ;  /* 0x00c14600ff1477ac */ /* 0x000ee60008000c00 */
[----:B------:R-:W4:Y:S01]  /*2370*/  LDS.64 R14, [R2+0x1c20] ;  /* 0x001c2000020e7984 */ /* 0x000f220000000a00 */
[----:B------:R-:W5:Y:S03]  /*2380*/  LDCU.64 UR10, c[0x3][0x848] ;  /* 0x00c10900ff0a77ac */ /* 0x000f660008000a00 */
[----:B------:R-:W-:Y:S01]  /*2390*/  LDS.64 R16, [R2+0x320] ;  /* 0x0003200002107984 */ /* 0x000fe20000000a00 */
[----:B------:R-:W5:Y:S03]  /*23a0*/  LDCU.128 UR16, c[0x3][0x850] ;  /* 0x00c10a00ff1077ac */ /* 0x000f660008000c00 */
[----:B------:R-:W1:Y:S01]  /*23b0*/  LDS.64 R36, [R2+0x1900] ;  /* 0x0019000002247984 */ /* 0x000e620000000a00 */
[----:B------:R-:W5:Y:S03]  /*23c0*/  LDCU.64 UR14, c[0x3][0xa48] ;  /* 0x00c14900ff0e77ac */ /* 0x000f660008000a00 */
[----:B------:R-:W-:Y:S01]  /*23d0*/  LDS.64 R22, [R2+0x640] ;  /* 0x0006400002167984 */ /* 0x000fe20000000a00 */
[----:B------:R-:W5:Y:S03]  /*23e0*/  LDCU.64 UR30, c[0x3][0xa68] ;  /* 0x00c14d00ff1e77ac */ /* 0x000f660008000a00 */
[----:B------:R-:W3:Y:S01]  /*23f0*/  LDS.64 R28, [R2+0x15e0] ;  /* 0x0015e000021c7984 */ /* 0x000ee20000000a00 */
[----:B------:R-:W5:Y:S03]  /*2400*/  LDCU.64 UR28, c[0x3][0x868] ;  /* 0x00c10d00ff1c77ac */ /* 0x000f660008000a00 */
[----:B------:R-:W-:Y:S04]  /*2410*/  LDS.64 R6, [R2+0x960] ;  /* 0x0009600002067984 */ /* 0x000fe80000000a00 */
[----:B------:R-:W5:Y:S01]  /*2420*/  LDS.64 R4, [R2+0x12c0] ;  /* 0x0012c00002047984 */ /* 0x000f620000000a00 */
[----:B----4-:R-:W-:-:S02]  /*2430*/  DADD R34, R32, R14 ;  /* 0x0000000020227229 */ /* 0x010fc4000000000e */
[----:B------:R-:W-:Y:S01]  /*2440*/  DADD R32, R32, -R14 ;  /* 0x0000000020207229 */ /* 0x000fe2000000080e */
[----:B------:R-:W-:Y:S01]  /*2450*/  LDS.64 R14, [R2+0xfa0] ;  /* 0x000fa000020e7984 */ /* 0x000fe20000000a00 */
[C-C-:B-1----:R-:W-:Y:S02]  /*2460*/  DADD R30, R16.reuse, R36.reuse ;  /* 0x00000000101e7229 */ /* 0x142fe40000000024 */
[----:B------:R-:W-:Y:S02]  /*2470*/  DADD R16, R16, -R36 ;  /* 0x0000000010107229 */ /* 0x000fe40000000824 */
[----:B------:R-:W-:Y:S01]  /*2480*/  DFMA R36, R34, R10, RZ ;  /* 0x0000000a2224722b */ /* 0x000fe200000000ff */
[----:B------:R-:W1:Y:S01]  /*2490*/  LDS.64 R10, [R2+0xc80] ;  /* 0x000c8000020a7984 */ /* 0x000e620000000a00 */
[----:B------:R-:W-:Y:S02]  /*24a0*/  DFMA R20, R32, R20, RZ ;  /* 0x000000142014722b */ /* 0x000fe400000000ff */
[----:B------:R-:W-:-:S02]  /*24b0*/  DFMA R42, R34, UR6, RZ ;  /* 0x00000006222a7c2b */ /* 0x000fc400080000ff */
[----:B------:R-:W-:Y:S02]  /*24c0*/  DFMA R38, R34, UR40, RZ ;  /* 0x0000002822267c2b */ /* 0x000fe400080000ff */
[----:B------:R-:W-:Y:S02]  /*24d0*/  DFMA R12, R30, R12, R36 ;  /* 0x0000000c1e0c722b */ /* 0x000fe40000000024 */
[----:B------:R-:W-:Y:S02]  /*24e0*/  DFMA R18, R16, R18, R20 ;  /* 0x000000121012722b */ /* 0x000fe40000000014 */
[----:B------:R-:W-:Y:S01]  /*24f0*/  DFMA R20, R34, UR4, RZ ;  /* 0x0000000422147c2b */ /* 0x000fe200080000ff */
[----:B------:R-:W4:Y:S01]  /*2500*/  LDCU.128 UR4, c[0x3][0xa50] ;  /* 0x00c14a00ff0477ac */ /* 0x000f220008000c00 */
[C---:B0-----:R-:W-:Y:S02]  /*2510*/  DFMA R34, R32.reuse, UR24, RZ ;  /* 0x0000001820227c2b */ /* 0x041fe400080000ff */
[C---:B------:R-:W-:Y:S01]  /*2520*/  DFMA R36, R32.reuse, UR26, RZ ;  /* 0x0000001a20247c2b */ /* 0x040fe200080000ff */
[----:B------:R-:W0:Y:S01]  /*2530*/  LDCU.128 UR24, c[0x3][0xa70] ;  /* 0x00c14e00ff1877ac */ /* 0x000e220008000c00 */
[----:B------:R-:W-:-:S02]  /*2540*/  DFMA R40, R32, UR44, RZ ;  /* 0x0000002c20287c2b */ /* 0x000fc400080000ff */
[C---:B------:R-:W-:Y:S02]  /*2550*/  DFMA R38, R30.reuse, UR48, R38 ;  /* 0x000000301e267c2b */ /* 0x040fe40008000026 */
[----:B--2---:R-:W-:Y:S01]  /*2560*/  DFMA R20, R30, UR32, R20 ;  /* 0x000000201e147c2b */ /* 0x004fe20008000014 */
[----:B------:R-:W2:Y:S01]  /*2570*/  LDCU.64 UR32, c[0x3][0x888] ;  /* 0x00c11100ff2077ac */ /* 0x000ea20008000a00 */
[----:B---3--:R-:W-:Y:S02]  /*2580*/  DADD R32, R22, R28 ;  /* 0x0000000016207229 */ /* 0x008fe4000000001c */
[----:B------:R-:W-:Y:S02]  /*2590*/  DFMA R30, R30, UR34, R42 ;  /* 0x000000221e1e7c2b */ /* 0x000fe4000800002a */
[----:B------:R-:W-:Y:S02]  /*25a0*/  DADD R22, R22, -R28 ;  /* 0x0000000016167229 */ /* 0x000fe4000000081c */
[----:B------:R-:W-:-:S02]  /*25b0*/  DFMA R34, R16, UR20, R34 ;  /* 0x0000001410227c2b */ /* 0x000fc40008000022 */
[C---:B------:R-:W-:Y:S01]  /*25c0*/  DFMA R36, R16.reuse, UR22, R36 ;  /* 0x0000001610247c2b */ /* 0x040fe20008000024 */
[----:B------:R-:W3:Y:S01]  /*25d0*/  LDCU.128 UR20, c[0x3][0x870] ;  /* 0x00c10e00ff1477ac */ /* 0x000ee20008000c00 */
[----:B------:R-:W-:Y:S02]  /*25e0*/  DFMA R40, R16, UR12, R40 ;  /* 0x0000000c10287c2b */ /* 0x000fe40008000028 */
[C---:B-----5:R-:W-:Y:S01]  /*25f0*/  DFMA R12, R32.reuse, UR10, R12 ;  /* 0x0000000a200c7c2b */ /* 0x060fe2000800000c */
[----:B------:R-:W5:Y:S01]  /*2600*/  LDCU.64 UR10, c[0x3][0xa88] ;  /* 0x00c15100ff0a77ac */ /* 0x000f620008000a00 */
[C---:B------:R-:W-:Y:S02]  /*2610*/  DFMA R20, R32.reuse, UR16, R20 ;  /* 0x0000001020147c2b */ /* 0x040fe40008000014 */
[----:B------:R-:W-:Y:S01]  /*2620*/  DFMA R30, R32, UR18, R30 ;  /* 0x00000012201e7c2b */ /* 0x000fe2000800001e */
[----:B------:R-:W2:Y:S01]  /*2630*/  LDCU.128 UR16, c[0x3][0x890] ;  /* 0x00c11200ff1077ac */ /* 0x000ea20008000c00 */
[----:B----4-:R-:W-:-:S02]  /*2640*/  DFMA R34, R22, UR4, R34 ;  /* 0x0000000416227c2b */ /* 0x010fc40008000022 */
[----:B------:R-:W-:Y:S01]  /*2650*/  DFMA R36, R22, UR6, R36 ;  /* 0x0000000616247c2b */ /* 0x000fe20008000024 */
[----:B------:R-:W4:Y:S01]  /*2660*/  LDCU.128 UR4, c[0x3][0xa90] ;  /* 0x00c15200ff0477ac */ /* 0x000f220008000c00 */
[----:B------:R-:W-:Y:S02]  /*2670*/  DADD R16, R6, -R4 ;  /* 0x0000000006107229 */ /* 0x000fe40000000804 */
[----:B------:R-:W-:Y:S02]  /*2680*/  DFMA R28, R32, UR52, R38 ;  /* 0x00000034201c7c2b */ /* 0x000fe40008000026 */
[----:B------:R-:W-:Y:S02]  /*2690*/  DFMA R40, R22, UR8, R40 ;  /* 0x0000000816287c2b */ /* 0x000fe40008000028 */
[----:B------:R-:W-:Y:S02]  /*26a0*/  DADD R4, R6, R4 ;  /* 0x0000000006047229 */ /* 0x000fe40000000004 */
[----:B------:R-:W-:-:S02]  /*26b0*/  DFMA R18, R22, UR14, R18 ;  /* 0x0000000e16127c2b */ /* 0x000fc40008000012 */
[----:B-1----:R-:W-:Y:S02]  /*26c0*/  DADD R6, R10, R14 ;  /* 0x000000000a067229 */ /* 0x002fe4000000000e */
[----:B------:R-:W-:Y:S02]  /*26d0*/  DFMA R40, R16, R26, R40 ;  /* 0x0000001a1028722b */ /* 0x000fe40000000028 */
[----:B------:R-:W-:Y:S02]  /*26e0*/  DADD R10, R10, -R14 ;  /* 0x000000000a0a7229 */ /* 0x000fe4000000080e */
[C---:B------:R-:W-:Y:S02]  /*26f0*/  DFMA R28, R4.reuse, UR36, R28 ;  /* 0x00000024041c7c2b */ /* 0x040fe4000800001c */
[----:B---3--:R-:W-:Y:S02]  /*2700*/  DFMA R20, R4, UR20, R20 ;  /* 0x0000001404147c2b */ /* 0x008fe40008000014 */
[----:B------:R-:W-:-:S02]  /*2710*/  DFMA R18, R16, UR30, R18 ;  /* 0x0000001e10127c2b */ /* 0x000fc40008000012 */
[----:B0-----:R-:W-:Y:S02]  /*2720*/  DFMA R34, R16, UR24, R34 ;  /* 0x0000001810227c2b */ /* 0x001fe40008000022 */
[C---:B------:R-:W-:Y:S02]  /*2730*/  DFMA R12, R4.reuse, UR28, R12 ;  /* 0x0000001c040c7c2b */ /* 0x040fe4000800000c */
[----:B------:R-:W-:Y:S02]  /*2740*/  DFMA R30, R4, UR22, R30 ;  /* 0x00000016041e7c2b */ /* 0x000fe4000800001e */
[----:B------:R-:W-:Y:S02]  /*2750*/  DFMA R36, R16, UR26, R36 ;  /* 0x0000001a10247c2b */ /* 0x000fe40008000024 */
[----:B------:R-:W-:Y:S02]  /*2760*/  DFMA R28, R6, R8, R28 ;  /* 0x00000008061c722b */ /* 0x000fe4000000001c */
[----:B------:R-:W-:-:S02]  /*2770*/  DFMA R40, R10, R24, R40 ;  /* 0x000000180a28722b */ /* 0x000fc40000000028 */
[----:B--2---:R-:W-:Y:S02]  /*2780*/  DFMA R20, R6, UR16, R20 ;  /* 0x0000001006147c2b */ /* 0x004fe40008000014 */
[C---:B-----5:R-:W-:Y:S02]  /*2790*/  DFMA R18, R10.reuse, UR10, R18 ;  /* 0x0000000a0a127c2b */ /* 0x060fe40008000012 */
[----:B----4-:R-:W-:Y:S02]  /*27a0*/  DFMA R34, R10, UR4, R34 ;  /* 0x000000040a227c2b */ /* 0x010fe40008000022 */
[C---:B------:R-:W-:Y:S02]  /*27b0*/  DFMA R12, R6.reuse, UR32, R12 ;  /* 0x00000020060c7c2b */ /* 0x040fe4000800000c */
[----:B------:R-:W-:Y:S02]  /*27c0*/  DFMA R30, R6, UR18, R30 ;  /* 0x00000012061e7c2b */ /* 0x000fe4000800001e */
[----:B------:R-:W-:-:S02]  /*27d0*/  DFMA R10, R10, UR6, R36 ;  /* 0x000000060a0a7c2b */ /* 0x000fc40008000024 */
        /* <DEDUP_REMOVED lines=8> */
.L_x_1198:
[----:B------:R-:W-:Y:S05]  /*2860*/  BSYNC.RECONVERGENT B0 ;  /* 0x0000000000007941 */ /* 0x000fea0003800200 */
.L_x_1197:
        /* <DEDUP_REMOVED lines=15> */
.L_x_1199:
        /* <DEDUP_REMOVED lines=10> */
.L_x_3044:


//--------------------- .text._Z32massMatrixMultiplyRegisterKernelILi8ELi10ELi1EEviPKdS1_S1_S1_Pd --------------------------
	.section	.text._Z32massMatrixMultiplyRegisterKernelILi8ELi10ELi1EEviPKdS1_S1_S1_Pd,"ax",@progbits
	.align	128
        .global         _Z32massMatrixMultiplyRegisterKernelILi8ELi10ELi1EEviPKdS1_S1_S1_Pd
        .type           _Z32massMatrixMultiplyRegisterKernelILi8ELi10ELi1EEviPKdS1_S1_S1_Pd,@function
        .size           _Z32massMatrixMultiplyRegisterKernelILi8ELi10ELi1EEviPKdS1_S1_S1_Pd,(.L_x_3045 - _Z32massMatrixMultiplyRegisterKernelILi8ELi10ELi1EEviPKdS1_S1_S1_Pd)
        .other          _Z32massMatrixMultiplyRegisterKernelILi8ELi10ELi1EEviPKdS1_S1_S1_Pd,@"STO_CUDA_ENTRY STV_DEFAULT"
_Z32massMatrixMultiplyRegisterKernelILi8ELi10ELi1EEviPKdS1_S1_S1_Pd:
.text._Z32massMatrixMultiplyRegisterKernelILi8ELi10ELi1EEviPKdS1_S1_S1_Pd:
        /* <DEDUP_REMOVED lines=20> */
[----:B------:R-:W-:Y:S02]  /*0140*/  @!P0 LEA R23, R25, R22, 0x18 ;  /* 0x0000001619178211 */ /* 0x000fe400078ec0ff */
[C---:B------:R-:W-:Y:S01]  /*0150*/  ISETP.GT.U32.AND P1, PT, R0.reuse, 0x3f, PT ;  /* 0x0000003f0000780c */ /* 0x040fe20003f24070 */
[C---:B------:R-:W-:Y:S01]  /*0160*/  @!P0 IMAD R49, R0.reuse, 0x8, R21 ;  /* 0x0000000800318824 */ /* 0x040fe200078e0215 */
[----:B------:R-:W-:Y:S01]  /*0170*/  BSSY.RECONVERGENT B0, `(.L_x_1200) ;  /* 0x00000e1000007945 */ /* 0x000fe20003800200 */
[C---:B------:R-:W-:Y:S01]  /*0180*/  @!P0 IMAD R51, R0.reuse, 0x8, R23 ;  /* 0x0000000800338824 */ /* 0x040fe200078e0217 */
[C---:B------:R-:W-:Y:S02]  /*0190*/  ISETP.GT.U32.AND P2, PT, R0.reuse, 0x4f, PT ;  /* 0x0000004f0000780c */ /* 0x040fe40003f44070 */
[----:B--2---:R-:W-:Y:S04]  /*01a0*/  @!P0 STS.64 [R49], R44 ;  /* 0x0000002c31008388 */ /* 0x004fe80000000a00 */
[----:B---3--:R-:W-:Y:S01]  /*01b0*/  @!P0 STS.64 [R51], R46 ;  /* 0x0000002e33008388 */ /* 0x008fe20000000a00 */
[----:B------:R-:W-:Y:S01]  /*01c0*/  BAR.SYNC.DEFER_BLOCKING 0x0 ;  /* 0x0000000000007b1d */ /* 0x000fe20000010000 */
[----:B------:R-:W-:-:S05]  /*01d0*/  ISETP.GE.U32.AND P0, PT, R0, 0x40, PT ;  /* 0x000000400000780c */ /* 0x000fca0003f06070 */
[----:B------:R-:W1:Y:S04]  /*01e0*/  LDS.128 R32, [R2+0x1f40] ;  /* 0x001f400002207984 */ /* 0x000e680000000c00 */
[----:B------:R-:W2:Y:S04]  /*01f0*/  LDS.128 R20, [R2+0x1fe0] ;  /* 0x001fe00002147984 */ /* 0x000ea80000000c00 */
[----:B------:R-:W3:Y:S04]  /*0200*/  LDS.128 R28, [R2+0x1ff0] ;  /* 0x001ff000021c7984 */ /* 0x000ee80000000c00 */
[----:B------:R-:W4:Y:S04]  /*0210*/  LDS.128 R16, [R2+0x1f50] ;  /* 0x001f500002107984 */ /* 0x000f280000000c00 */
[----:B------:R-:W0:Y:S04]  /*0220*/  LDS.128 R24, [R2+0x1f60] ;  /* 0x001f600002187984 */ /* 0x000e280000000c00 */
[----:B------:R-:W0:Y:S01]  /*0230*/  LDS.128 R36, [R2+0x2000] ;  /* 0x0020000002247984 */ /* 0x000e220000000c00 */
[----:B-1----:R-:W-:-:S02]  /*0240*/  R2UR UR8, R34 ;  /* 0x00000000220872ca */ /* 0x002fc400000e0000 */
[----:B------:R-:W-:Y:S02]  /*0250*/  R2UR UR9, R35 ;  /* 0x00000000230972ca */ /* 0x000fe400000e0000 */
[----:B------:R-:W-:Y:S02]  /*0260*/  R2UR UR4, R32 ;  /* 0x00000000200472ca */ /* 0x000fe400000e0000 */
[----:B------:R-:W-:Y:S02]  /*0270*/  R2UR UR5, R33 ;  /* 0x00000000210572ca */ /* 0x000fe400000e0000 */
[----:B--2---:R-:W-:Y:S01]  /*0280*/  R2UR UR10, R20 ;  /* 0x00000000140a72ca */ /* 0x004fe200000e0000 */
[----:B------:R-:W1:Y:S01]  /*0290*/  LDS.128 R32, [R2+0x1f70] ;  /* 0x001f700002207984 */ /* 0x000e620000000c00 */
[----:B------:R-:W-:Y:S02]  /*02a0*/  R2UR UR11, R21 ;  /* 0x00000000150b72ca */ /* 0x000fe400000e0000 */
[----:B------:R-:W-:-:S02]  /*02b0*/  R2UR UR6, R22 ;  /* 0x00000000160672ca */ /* 0x000fc400000e0000 */
[----:B------:R-:W-:Y:S02]  /*02c0*/  R2UR UR7, R23 ;  /* 0x00000000170772ca */ /* 0x000fe400000e0000 */
[----:B---3--:R-:W-:Y:S01]  /*02d0*/  R2UR UR12, R28 ;  /* 0x000000001c0c72ca */ /* 0x008fe200000e0000 */
[----:B------:R-:W2:Y:S01]  /*02e0*/  LDS.128 R20, [R2+0x2010] ;  /* 0x0020100002147984 */ /* 0x000ea20000000c00 */
        /* <DEDUP_REMOVED lines=8> */
[----:B------:R-:W3:Y:S01]  /*0370*/  LDS.128 R28, [R2+0x1f80] ;  /* 0x001f8000021c7984 */ /* 0x000ee20000000c00 */
[----:B------:R-:W-:-:S02]  /*0380*/  R2UR UR5, R19 ;  /* 0x00000000130572ca */ /* 0x000fc400000e0000 */
[----:B------:R-:W-:Y:S02]  /*0390*/  R2UR UR14, R16 ;  /* 0x00000000100e72ca */ /* 0x000fe400000e0000 */
[----:B------:R-:W-:Y:S02]  /*03a0*/  R2UR UR15, R17 ;  /* 0x00000000110f72ca */ /* 0x000fe400000e0000 */
[----:B------:R-:W4:Y:S01]  /*03b0*/  LDS.128 R16, [R2+0x2020] ;  /* 0x0020200002107984 */ /* 0x000f220000000c00 */
[----:B0-----:R-:W-:Y:S02]  /*03c0*/  R2UR UR16, R24 ;  /* 0x00000000181072ca */ /* 0x001fe400000e0000 */
[----:B------:R-:W-:Y:S02]  /*03d0*/  R2UR UR17, R25 ;  /* 0x00000000191172ca */ /* 0x000fe400000e0000 */
[----:B------:R-:W-:Y:S02]  /*03e0*/  R2UR UR18, R38 ;  /* 0x00000000261272ca */ /* 0x000fe400000e0000 */
[----:B------:R-:W-:-:S02]  /*03f0*/  R2UR UR19, R39 ;  /* 0x00000000271372ca */ /* 0x000fc400000e0000 */
[----:B------:R-:W-:Y:S01]  /*0400*/  IMAD.U32 R48, RZ, RZ, UR14 ;  /* 0x0000000eff307e24 */ /* 0x000fe2000f8e00ff */
[----:B------:R-:W-:Y:S01]  /*0410*/  R2UR UR14, R26 ;  /* 0x000000001a0e72ca */ /* 0x000fe200000e0000 */
[----:B------:R-:W-:Y:S01]  /*0420*/  IMAD.U32 R49, RZ, RZ, UR15 ;  /* 0x0000000fff317e24 */ /* 0x000fe2000f8e00ff */
[----:B------:R-:W-:Y:S02]  /*0430*/  R2UR UR15, R27 ;  /* 0x000000001b0f72ca */ /* 0x000fe400000e0000 */
[----:B------:R-:W0:Y:S01]  /*0440*/  LDS.128 R24, [R2+0x1f90] ;  /* 0x001f900002187984 */ /* 0x000e220000000c00 */
[----:B------:R-:W-:Y:S02]  /*0450*/  R2UR UR20, R36 ;  /* 0x00000000241472ca */ /* 0x000fe400000e0000 */
[----:B-1----:R-:W-:Y:S02]  /*0460*/  R2UR UR22, R34 ;  /* 0x00000000221672ca */ /* 0x002fe400000e0000 */
[----:B------:R-:W-:-:S02]  /*0470*/  R2UR UR23, R35 ;  /* 0x00000000231772ca */ /* 0x000fc400000e0000 */
[----:B------:R-:W-:Y:S02]  /*0480*/  R2UR UR24, R32 ;  /* 0x00000000201872ca */ /* 0x000fe400000e0000 */
[----:B------:R-:W-:Y:S02]  /*0490*/  R2UR UR25, R33 ;  /* 0x00000000211972ca */ /* 0x000fe400000e0000 */
[----:B------:R-:W1:Y:S01]  /*04a0*/  LDS.128 R32, [R2+0x1fa0] ;  /* 0x001fa00002207984 */ /* 0x000e620000000c00 */
[----:B------:R-:W-:Y:S02]  /*04b0*/  R2UR UR21, R37 ;  /* 0x00000000251572ca */ /* 0x000fe400000e0000 */
[----:B--2---:R-:W-:Y:S01]  /*04c0*/  R2UR UR26, R22 ;  /* 0x00000000161a72ca */ /* 0x004fe200000e0000 */
[----:B------:R-:W2:Y:S01]  /*04d0*/  LDS.128 R36, [R2+0x2030] ;  /* 0x0020300002247984 */ /* 0x000ea20000000c00 */
[----:B------:R-:W-:Y:S02]  /*04e0*/  R2UR UR27, R23 ;  /* 0x00000000171b72ca */ /* 0x000fe400000e0000 */
[----:B------:R-:W-:-:S02]  /*04f0*/  R2UR UR28, R20 ;  /* 0x00000000141c72ca */ /* 0x000fc400000e0000 */
[----:B------:R-:W-:Y:S02]  /*0500*/  R2UR UR29, R21 ;  /* 0x00000000151d72ca */ /* 0x000fe400000e0000 */
[----:B---3--:R-:W-:Y:S01]  /*0510*/  R2UR UR30, R30 ;  /* 0x000000001e1e72ca */ /* 0x008fe200000e0000 */
[----:B------:R-:W3:Y:S01]  /*0520*/  LDS.128 R20, [R2+0x2040] ;  /* 0x0020400002147984 */ /* 0x000ee20000000c00 */
[----:B------:R-:W-:Y:S02]  /*0530*/  R2UR UR31, R31 ;  /* 0x000000001f1f72ca */ /* 0x000fe400000e0000 */
[----:B------:R-:W-:Y:S02]  /*0540*/  R2UR UR32, R28 ;  /* 0x000000001c2072ca */ /* 0x000fe400000e0000 */
[----:B------:R-:W-:Y:S02]  /*0550*/  R2UR UR33, R29 ;  /* 0x000000001d2172ca */ /* 0x000fe400000e0000 */
[----:B------:R-:W3:Y:S01]  /*0560*/  LDS.128 R28, [R2+0x1fb0] ;  /* 0x001fb000021c7984 */ /* 0x000ee20000000c00 */
[----:B----4-:R-:W-:-:S02]  /*0570*/  R2UR UR34, R18 ;  /* 0x00000000122272ca */ /* 0x010fc400000e0000 */
[----:B------:R-:W-:Y:S02]  /*0580*/  R2UR UR35, R19 ;  /* 0x00000000132372ca */ /* 0x000fe400000e0000 */
[----:B------:R-:W-:Y:S02]  /*0590*/  R2UR UR36, R16 ;  /* 0x00000000102472ca */ /* 0x000fe400000e0000 */
[----:B------:R-:W-:Y:S02]  /*05a0*/  R2UR UR37, R17 ;  /* 0x00000000112572ca */ /* 0x000fe400000e0000 */
[----:B------:R-:W4:Y:S01]  /*05b0*/  LDS.128 R16, [R2+0x2050] ;  /* 0x0020500002107984 */ /* 0x000f220000000c00 */
[----:B0-----:R-:W-:Y:S02]  /*05c0*/  R2UR UR38, R26 ;  /* 0x000000001a2672ca */ /* 0x001fe400000e0000 */
[----:B------:R-:W-:Y:S02]  /*05d0*/  R2UR UR39, R27 ;  /* 0x000000001b2772ca */ /* 0x000fe400000e0000 */
[----:B------:R-:W-:-:S02]  /*05e0*/  R2UR UR40, R24 ;  /* 0x00000000182872ca */ /* 0x000fc400000e0000 */
[----:B------:R-:W-:Y:S02]  /*05f0*/  R2UR UR41, R25 ;  /* 0x00000000192972ca */ /* 0x000fe400000e0000 */
[----:B------:R-:W0:Y:S01]  /*0600*/  LDS.128 R24, [R2+0x1fc0] ;  /* 0x001fc00002187984 */ /* 0x000e220000000c00 */
[----:B-1----:R-:W-:Y:S01]  /*0610*/  R2UR UR46, R34 ;  /* 0x00000000222e72ca */ /* 0x002fe200000e0000 */
[C---:B------:R-:W-:Y:S01]  /*0620*/  VIADD R34, R3.reuse, UR48 ;  /* 0x0000003003227c36 */ /* 0x040fe20008000000 */
[----:B------:R-:W-:Y:S01]  /*0630*/  R2UR UR48, R32 ;  /* 0x00000000203072ca */ /* 0x000fe200000e0000 */
[----:B------:R-:W-:Y:S01]  /*0640*/  IMAD R3, R3, 0x1f40, R2 ;  /* 0x00001f4003037824 */ /* 0x000fe200078e0202 */
[----:B--2---:R-:W-:Y:S02]  /*0650*/  R2UR UR42, R38 ;  /* 0x00000000262a72ca */ /* 0x004fe400000e0000 */
[----:B------:R-:W-:Y:S02]  /*0660*/  ISETP.LT.AND P0, PT, R34, UR49, !P0 ;  /* 0x0000003122007c0c */ /* 0x000fe4000c701270 */
[----:B------:R-:W-:-:S02]  /*0670*/  R2UR UR43, R39 ;  /* 0x00000000272b72ca */ /* 0x000fc400000e0000 */
[----:B------:R-:W-:Y:S02]  /*0680*/  R2UR UR44, R36 ;  /* 0x00000000242c72ca */ /* 0x000fe400000e0000 */
[----:B------:R-:W-:Y:S02]  /*0690*/  R2UR UR45, R37 ;  /* 0x00000000252d72ca */ /* 0x000fe400000e0000 */
[----:B---3--:R-:W-:Y:S01]  /*06a0*/  R2UR UR50, R22 ;  /* 0x00000000163272ca */ /* 0x008fe200000e0000 */
[----:B------:R-:W1:Y:S01]  /*06b0*/  LDS.128 R36, [R2+0x2060] ;  /* 0x0020600002247984 */ /* 0x000e620000000c00 */
[----:B------:R-:W-:Y:S02]  /*06c0*/  R2UR UR51, R23 ;  /* 0x00000000173372ca */ /* 0x000fe400000e0000 */
[----:B------:R-:W-:Y:S02]  /*06d0*/  R2UR UR52, R20 ;  /* 0x00000000143472ca */ /* 0x000fe400000e0000 */
[----:B------:R-:W-:-:S02]  /*06e0*/  R2UR UR53, R21 ;  /* 0x00000000153572ca */ /* 0x000fc400000e0000 */
[----:B------:R-:W-:Y:S01]  /*06f0*/  R2UR UR54, R30 ;  /* 0x000000001e3672ca */ /* 0x000fe200000e0000 */
[----:B------:R-:W2:Y:S01]  /*0700*/  LDS.128 R20, [R2+0x1fd0] ;  /* 0x001fd00002147984 */ /* 0x000ea20000000c00 */
[----:B------:R-:W-:Y:S02]  /*0710*/  R2UR UR55, R31 ;  /* 0x000000001f3772ca */ /* 0x000fe400000e0000 */
[----:B------:R-:W-:Y:S02]  /*0720*/  R2UR UR56, R28 ;  /* 0x000000001c3872ca */ /* 0x000fe400000e0000 */
[----:B------:R-:W-:Y:S02]  /*0730*/  R2UR UR57, R29 ;  /* 0x000000001d3972ca */ /* 0x000fe400000e0000 */
[----:B------:R3:W2:Y:S01]  /*0740*/  LDS.128 R28, [R2+0x2070] ;  /* 0x00207000021c7984 */ /* 0x0006a20000000c00 */
[----:B------:R-:W-:Y:S02]  /*0750*/  R2UR UR49, R33 ;  /* 0x00000000213172ca */ /* 0x000fe400000e0000 */
[----:B------:R-:W3:Y:S01]  /*0760*/  @P0 LDC.64 R32, c[0x0][0x3a0] ;  /* 0x0000e800ff200b82 */ /* 0x000ee20000000a00 */
[----:B----4-:R-:W-:-:S02]  /*0770*/  R2UR UR58, R18 ;  /* 0x00000000123a72ca */ /* 0x010fc400000e0000 */
[----:B------:R-:W-:Y:S02]  /*0780*/  LOP3.LUT R18, R0, 0xffff, RZ, 0xc0, !PT ;  /* 0x0000ffff00127812 */ /* 0x000fe400078ec0ff */
[----:B------:R-:W-:Y:S02]  /*0790*/  R2UR UR60, R16 ;  /* 0x00000000103c72ca */ /* 0x000fe400000e0000 */
[----:B------:R-:W-:Y:S01]  /*07a0*/  R2UR UR61, R17 ;  /* 0x00000000113d72ca */ /* 0x000fe200000e0000 */
[----:B------:R-:W-:Y:S01]  /*07b0*/  IMAD R16, R18, 0x199a, RZ ;  /* 0x0000199a12107824 */ /* 0x000fe200078e02ff */
[----:B------:R-:W-:Y:S02]  /*07c0*/  LOP3.LUT R17, R0, 0x7, RZ, 0xc0, !PT ;  /* 0x0000000700117812 */ /* 0x000fe400078ec0ff */
[----:B------:R-:W-:Y:S02]  /*07d0*/  R2UR UR59, R19 ;  /* 0x00000000133b72ca */ /* 0x000fe400000e0000 */
[----:B------:R-:W-:-:S02]  /*07e0*/  @P0 LOP3.LUT R19, R17, 0x38, R0, 0xf8, !PT ;  /* 0x0000003811130812 */ /* 0x000fc400078ef800 */
[----:B------:R-:W-:Y:S02]  /*07f0*/  SHF.R.U32.HI R16, RZ, 0x10, R16 ;  /* 0x00000010ff107819 */ /* 0x000fe40000011610 */
[----:B0-----:R-:W-:Y:S01]  /*0800*/  R2UR UR64, R24 ;  /* 0x00000000184072ca */ /* 0x001fe200000e0000 */
[----:B------:R-:W-:Y:S01]  /*0810*/  @P0 IMAD R19, R34, 0x200, R19 ;  /* 0x0000020022130824 */ /* 0x000fe200078e0213 */
[----:B------:R-:W-:Y:S02]  /*0820*/  PRMT R24, R16, 0x9910, RZ ;  /* 0x0000991010187816 */ /* 0x000fe400000000ff */
[----:B------:R-:W-:Y:S02]  /*0830*/  SHF.R.U32.HI R18, RZ, 0x3, R0 ;  /* 0x00000003ff127819 */ /* 0x000fe40000011600 */
[----:B------:R-:W-:Y:S01]  /*0840*/  R2UR UR47, R35 ;  /* 0x00000000232f72ca */ /* 0x000fe200000e0000 */
[----:B---3--:R-:W-:Y:S01]  /*0850*/  @P0 IMAD.WIDE R32, R19, 0x8, R32 ;  /* 0x0000000813200825 */ /* 0x008fe200078e0220 */
[----:B------:R-:W-:-:S02]  /*0860*/  R2UR UR62, R26 ;  /* 0x000000001a3e72ca */ /* 0x000fc400000e0000 */
[----:B------:R-:W-:Y:S01]  /*0870*/  R2UR UR63, R27 ;  /* 0x000000001b3f72ca */ /* 0x000fe200000e0000 */
[----:B------:R-:W-:Y:S01]  /*0880*/  IMAD R19, R24, 0xa, RZ ;  /* 0x0000000a18137824 */ /* 0x000fe200078e02ff */
[----:B------:R0:W5:Y:S01]  /*0890*/  @P0 LDG.E.64.CONSTANT R42, desc[UR70][R32.64] ;  /* 0x00000046202a0981 */ /* 0x000162000c1e9b00 */
[C---:B------:R-:W-:Y:S01]  /*08a0*/  IMAD R2, R18.reuse, 0x50, R3 ;  /* 0x0000005012027824 */ /* 0x040fe200078e0203 */
[----:B------:R-:W-:Y:S01]  /*08b0*/  R2UR UR65, R25 ;  /* 0x00000000194172ca */ /* 0x000fe200000e0000 */
[----:B------:R-:W-:Y:S01]  /*08c0*/  IMAD.MOV R19, RZ, RZ, -R19 ;  /* 0x000000ffff137224 */ /* 0x000fe200078e0a13 */
[----:B------:R0:W5:Y:S01]  /*08d0*/  @P0 LDG.E.64.CONSTANT R40, desc[UR70][R32.64+0x200] ;  /* 0x0002004620280981 */ /* 0x000162000c1e9b00 */
[----:B------:R-:W-:Y:S01]  /*08e0*/  IMAD R18, R18, 0x2d0, R2 ;  /* 0x000002d012127824 */ /* 0x000fe200078e0202 */
[----:B-1----:R-:W-:Y:S02]  /*08f0*/  R2UR UR66, R38 ;  /* 0x00000000264272ca */ /* 0x002fe400000e0000 */
[----:B------:R-:W-:Y:S01]  /*0900*/  PRMT R19, R19, 0x7710, RZ ;  /* 0x0000771013137816 */ /* 0x000fe200000000ff */
[----:B------:R0:W5:Y:S01]  /*0910*/  @P0 LDG.E.64.CONSTANT R14, desc[UR70][R32.64+0x400] ;  /* 0x00040046200e0981 */ /* 0x000162000c1e9b00 */
[----:B------:R-:W-:-:S02]  /*0920*/  R2UR UR67, R39 ;  /* 0x00000000274372ca */ /* 0x000fc400000e0000 */
[----:B------:R-:W-:Y:S01]  /*0930*/  R2UR UR68, R36 ;  /* 0x00000000244472ca */ /* 0x000fe200000e0000 */
[----:B------:R0:W5:Y:S01]  /*0940*/  @P0 LDG.E.64.CONSTANT R4, desc[UR70][R32.64+0x600] ;  /* 0x0006004620040981 */ /* 0x000162000c1e9b00 */
[----:B------:R-:W-:Y:S02]  /*0950*/  R2UR UR69, R37 ;  /* 0x00000000254572ca */ /* 0x000fe400000e0000 */
[----:B--2---:R-:W-:Y:S01]  /*0960*/  R2UR UR72, R20 ;  /* 0x00000000144872ca */ /* 0x004fe200000e0000 */
[----:B------:R0:W5:Y:S01]  /*0970*/  @P0 LDG.E.64.CONSTANT R6, desc[UR70][R32.64+0x800] ;  /* 0x0008004620060981 */ /* 0x000162000c1e9b00 */
[----:B------:R-:W-:Y:S02]  /*0980*/  R2UR UR73, R21 ;  /* 0x00000000154972ca */ /* 0x000fe400000e0000 */
[----:B------:R-:W-:Y:S01]  /*0990*/  R2UR UR74, R30 ;  /* 0x000000001e4a72ca */ /* 0x000fe200000e0000 */
[----:B------:R0:W5:Y:S01]  /*09a0*/  @P0 LDG.E.64.CONSTANT R8, desc[UR70][R32.64+0xa00] ;  /* 0x000a004620080981 */ /* 0x000162000c1e9b00 */
[----:B------:R-:W-:-:S02]  /*09b0*/  R2UR UR75, R31 ;  /* 0x000000001f4b72ca */ /* 0x000fc400000e0000 */
[----:B------:R-:W-:Y:S01]  /*09c0*/  R2UR UR76, R28 ;  /* 0x000000001c4c72ca */ /* 0x000fe200000e0000 */
[----:B------:R0:W5:Y:S01]  /*09d0*/  @P0 LDG.E.64.CONSTANT R10, desc[UR70][R32.64+0xc00] ;  /* 0x000c0046200a0981 */ /* 0x000162000c1e9b00 */
[----:B------:R-:W-:-:S03]  /*09e0*/  R2UR UR77, R29 ;  /* 0x000000001d4d72ca */ /* 0x000fc600000e0000 */
[----:B------:R0:W5:Y:S01]  /*09f0*/  @P0 LDG.E.64.CONSTANT R12, desc[UR70][R32.64+0xe00] ;  /* 0x000e0046200c0981 */ /* 0x000162000c1e9b00 */
[----:B------:R-:W-:Y:S02]  /*0a00*/  R2UR UR70, R22 ;  /* 0x00000000164672ca */ /* 0x000fe400000e0000 */
[----:B------:R-:W-:Y:S01]  /*0a10*/  R2UR UR71, R23 ;  /* 0x00000000174772ca */ /* 0x000fe200000e0000 */
[----:B------:R-:W-:Y:S02]  /*0a20*/  IMAD R18, R17, 0x8, R18 ;  /* 0x0000000811127824 */ /* 0x000fe400078e0212 */
[----:B------:R-:W-:Y:S01]  /*0a30*/  IMAD.IADD R19, R19, 0x1, R0 ;  /* 0x0000000113137824 */ /* 0x000fe200078e0200 */
[----:B------:R-:W-:Y:S11]  /*0a40*/  @P1 BRA `(.L_x_1201) ;  /* 0x00000004004c1947 */ /* 0x000ff60003800000 */
[----:B------:R-:W-:Y:S01]  /*0a50*/  MOV.SPILL R35, UR71 ;  /* 0x0000004700237c02 */ /* 0x000fe20009000f00 */
[C-C-:B-----5:R-:W-:Y:S01]  /*0a60*/  DADD R20, R42.reuse, R12.reuse ;  /* 0x000000002a147229 */ /* 0x160fe2000000000c */
[----:B------:R-:W-:Y:S01]  /*0a70*/  MOV.SPILL R36, UR70 ;  /* 0x0000004600247c02 */ /* 0x000fe20009000f00 */
[----:B------:R-:W-:Y:S01]  /*0a80*/  DADD R42, R42, -R12 ;  /* 0x000000002a2a7229 */ /* 0x000fe2000000080c */
        /* <DEDUP_REMOVED lines=8> */
[----:B------:R-:W-:Y:S01]  /*0b10*/  R2UR UR54, R46 ;  /* 0x000000002e3672ca */ /* 0x000fe200000e0000 */
[C-C-:B------:R-:W-:Y:S01]  /*0b20*/  DADD R14, R4.reuse, R6.reuse ;  /* 0x00000000040e7229 */ /* 0x140fe20000000006 */
[----:B------:R-:W-:Y:S01]  /*0b30*/  R2UR UR55, R47 ;  /* 0x000000002f3772ca */ /* 0x000fe200000e0000 */
[----:B------:R-:W-:Y:S01]  /*0b40*/  DADD R26, R4, -R6 ;  /* 0x00000000041a7229 */ /* 0x000fe20000000806 */
[----:B------:R-:W-:Y:S01]  /*0b50*/  IMAD R17, R17, 0x8, R2 ;  /* 0x0000000811117824 */ /* 0x000fe200078e0202 */
[----:B------:R-:W-:-:S02]  /*0b60*/  DFMA R6, R42, UR36, RZ ;  /* 0x000000242a067c2b */ /* 0x000fc400080000ff */
[----:B------:R-:W-:Y:S01]  /*0b70*/  DFMA R38, R20, UR70, RZ ;  /* 0x0000004614267c2b */ /* 0x000fe200080000ff */
[----:B------:R-:W-:Y:S01]  /*0b80*/  R2UR UR70, R48 ;  /* 0x00000000304672ca */ /* 0x000fe200000e0000 */
[----:B------:R-:W-:Y:S01]  /*0b90*/  DFMA R4, R42, UR52, RZ ;  /* 0x000000342a047c2b */ /* 0x000fe200080000ff */
[----:B------:R-:W-:Y:S01]  /*0ba0*/  R2UR UR71, R49 ;  /* 0x00000000314772ca */ /* 0x000fe200000e0000 */
[C---:B0-----:R-:W-:Y:S02]  /*0bb0*/  DFMA R32, R20.reuse, UR16, RZ ;  /* 0x0000001014207c2b */ /* 0x041fe400080000ff */
[----:B------:R-:W-:Y:S02]  /*0bc0*/  DFMA R40, R20, UR32, RZ ;  /* 0x0000002014287c2b */ /* 0x000fe400080000ff */
[----:B------:R-:W-:Y:S01]  /*0bd0*/  DFMA R28, R42, UR54, RZ ;  /* 0x000000362a1c7c2b */ /* 0x000fe200080000ff */
[----:B------:R-:W-:Y:S01]  /*0be0*/  R2UR.FILL UR55, R24 ;  /* 0x00000000183772ca */ /* 0x000fe200004e0000 */
[----:B------:R-:W-:Y:S01]  /*0bf0*/  DFMA R30, R20, UR48, RZ ;  /* 0x00000030141e7c2b */ /* 0x000fe200080000ff */
[----:B------:R-:W-:Y:S01]  /*0c00*/  R2UR.FILL UR54, R25 ;  /* 0x00000000193672ca */ /* 0x000fe200004e0000 */
[----:B------:R-:W-:-:S02]  /*0c10*/  DFMA R24, R42, UR20, RZ ;  /* 0x000000142a187c2b */ /* 0x000fc400080000ff */
[----:B------:R-:W-:Y:S02]  /*0c20*/  DFMA R42, R42, UR68, RZ ;  /* 0x000000442a2a7c2b */ /* 0x000fe400080000ff */
[----:B------:R-:W-:Y:S02]  /*0c30*/  DFMA R20, R20, UR64, RZ ;  /* 0x0000004014147c2b */ /* 0x000fe400080000ff */
        /* <DEDUP_REMOVED lines=10> */
[----:B------:R-:W-:Y:S01]  /*0ce0*/  DFMA R38, R22, UR70, R38 ;  /* 0x0000004616267c2b */ /* 0x000fe20008000026 */
[----:B------:R-:W-:Y:S01]  /*0cf0*/  R2UR.FILL UR71, R35 ;  /* 0x00000000234772ca */ /* 0x000fe200004e0000 */
[C---:B------:R-:W-:Y:S01]  /*0d00*/  DFMA R28, R8.reuse, UR12, R28 ;  /* 0x0000000c081c7c2b */ /* 0x040fe2000800001c */
[----:B------:R-:W-:Y:S01]  /*0d10*/  R2UR.FILL UR70, R36 ;  /* 0x00000000244672ca */ /* 0x000fe200004e0000 */
        /* <DEDUP_REMOVED lines=38> */
.L_x_1201:
[----:B------:R-:W-:Y:S05]  /*0f80*/  BSYNC.RECONVERGENT B0 ;  /* 0x0000000000007941 */ /* 0x000fea0003800200 */
.L_x_1200:
[----:B------:R-:W-:Y:S01]  /*0f90*/  BAR.SYNC.DEFER_BLOCKING 0x0 ;  /* 0x0000000000007b1d */ /* 0x000fe20000010000 */
[----:B-1----:R-:W-:Y:S01]  /*0fa0*/  IMAD.MOV.U32 R17, RZ, RZ, 0x9 ;  /* 0x00000009ff117424 */ /* 0x002fe200078e00ff */
[----:B-----5:R-:W-:-:S04]  /*0fb0*/  PRMT R42, R19, 0x5410, R16 ;  /* 0x00005410132a7816 */ /* 0x020fc80000000010 */
[----:B------:R-:W-:Y:S04]  /*0fc0*/  BSSY.RECONVERGENT B0, `(.L_x_1202) ;  /* 0x000005c000007945 */ /* 0x000fe80003800200 */
[----:B------:R-:W-:Y:S05]  /*0fd0*/  @P2 BRA `(.L_x_1203) ;  /* 0x0000000400682947 */ /* 0x000fea0003800000 */
[----:B------:R-:W-:Y:S01]  /*0fe0*/  LDS.64 R40, [R18] ;  /* 0x0000000012287984 */ /* 0x000fe20000000a00 */
[----:B------:R-:W-:Y:S02]  /*0ff0*/  MOV.SPILL R14, UR59 ;  /* 0x0000003b000e7c02 */ /* 0x000fe40009000f00 */
[----:B------:R-:W-:Y:S01]  /*1000*/  MOV.SPILL R15, UR58 ;  /* 0x0000003a000f7c02 */ /* 0x000fe20009000f00 */
[----:B------:R-:W1:Y:S01]  /*1010*/  LDS.64 R6, [R18+0x230] ;  /* 0x0002300012067984 */ /* 0x000e620000000a00 */
[----:B------:R-:W-:Y:S02]  /*1020*/  R2UR UR58, R44 ;  /* 0x000000002c3a72ca */ /* 0x000fe400000e0000 */
[----:B------:R-:W-:Y:S01]  /*1030*/  R2UR UR59, R45 ;  /* 0x000000002d3b72ca */ /* 0x000fe200000e0000 */
[----:B------:R-:W-:Y:S01]  /*1040*/  LDS.64 R38, [R18+0x50] ;  /* 0x0000500012267984 */ /* 0x000fe20000000a00 */
[----:B------:R-:W-:Y:S02]  /*1050*/  MOV.SPILL R35, UR75 ;  /* 0x0000004b00237c02 */ /* 0x000fe40009000f00 */
[----:B------:R-:W-:Y:S01]  /*1060*/  MOV.SPILL R43, UR74 ;  /* 0x0000004a002b7c02 */ /* 0x000fe20009000f00 */
[----:B------:R-:W2:Y:S01]  /*1070*/  LDS.64 R8, [R18+0x1e0] ;  /* 0x0001e00012087984 */ /* 0x000ea20000000a00 */
[----:B------:R-:W-:-:S02]  /*1080*/  R2UR UR74, R46 ;  /* 0x000000002e4a72ca */ /* 0x000fc400000e0000 */
[----:B------:R-:W-:Y:S01]  /*1090*/  R2UR UR75, R47 ;  /* 0x000000002f4b72ca */ /* 0x000fe200000e0000 */
[----:B------:R-:W-:Y:S04]  /*10a0*/  LDS.64 R36, [R18+0xa0] ;  /* 0x0000a00012247984 */ /* 0x000fe80000000a00 */
[----:B0-----:R-:W0:Y:S04]  /*10b0*/  LDS.64 R32, [R18+0x190] ;  /* 0x0001900012207984 */ /* 0x001e280000000a00 */
[----:B------:R-:W-:Y:S04]  /*10c0*/  LDS.64 R10, [R18+0xf0] ;  /* 0x0000f000120a7984 */ /* 0x000fe80000000a00 */
[----:B------:R-:W3:Y:S01]  /*10d0*/  LDS.64 R24, [R18+0x140] ;  /* 0x0001400012187984 */ /* 0x000ee20000000a00 */
[----:B-1----:R-:W-:-:S02]  /*10e0*/  DADD R4, R40, R6 ;  /* 0x0000000028047229 */ /* 0x002fc40000000006 */
[----:B------:R-:W-:Y:S02]  /*10f0*/  DADD R40, R40, -R6 ;  /* 0x0000000028287229 */ /* 0x000fe40000000806 */
[----:B--2---:R-:W-:-:S04]  /*1100*/  DADD R12, R38, R8 ;  /* 0x00000000260c7229 */ /* 0x004fc80000000008 */
[C---:B------:R-:W-:Y:S01]  /*1110*/  DFMA R30, R4.reuse, UR58, RZ ;  /* 0x0000003a041e7c2b */ /* 0x040fe200080000ff */
[----:B------:R-:W-:Y:S01]  /*1120*/  R2UR.FILL UR59, R14 ;  /* 0x000000000e3b72ca */ /* 0x000fe200004e0000 */
[C---:B------:R-:W-:Y:S01]  /*1130*/  DFMA R28, R4.reuse, UR16, RZ ;  /* 0x00000010041c7c2b */ /* 0x040fe200080000ff */
[----:B------:R-:W-:Y:S01]  /*1140*/  R2UR.FILL UR58, R15 ;  /* 0x000000000f3a72ca */ /* 0x000fe200004e0000 */
        /* <DEDUP_REMOVED lines=8> */
[----:B------:R-:W-:Y:S02]  /*11d0*/  DADD R38, R38, -R8 ;  /* 0x0000000026267229 */ /* 0x000fe40000000808 */
[C---:B------:R-:W-:Y:S01]  /*11e0*/  DFMA R22, R40.reuse, UR74, RZ ;  /* 0x0000004a28167c2b */ /* 0x040fe200080000ff */
[----:B------:R-:W-:Y:S01]  /*11f0*/  R2UR UR74, R48 ;  /* 0x00000000304a72ca */ /* 0x000fe200000e0000 */
[C---:B------:R-:W-:Y:S01]  /*1200*/  DFMA R4, R40.reuse, UR36, RZ ;  /* 0x0000002428047c2b */ /* 0x040fe200080000ff */
[----:B------:R-:W-:Y:S01]  /*1210*/  R2UR UR75, R49 ;  /* 0x00000000314b72ca */ /* 0x000fe200000e0000 */
[----:B------:R-:W-:-:S02]  /*1220*/  DFMA R14, R40, UR52, RZ ;  /* 0x00000034280e7c2b */ /* 0x000fc400080000ff */
[C---:B------:R-:W-:Y:S02]  /*1230*/  DFMA R8, R40.reuse, UR20, RZ ;  /* 0x0000001428087c2b */ /* 0x040fe400080000ff */
[----:B------:R-:W-:Y:S02]  /*1240*/  DFMA R40, R40, UR68, RZ ;  /* 0x0000004428287c2b */ /* 0x000fe400080000ff */
[----:B0-----:R-:W-:Y:S02]  /*1250*/  DADD R26, R36, R32 ;  /* 0x00000000241a7229 */ /* 0x001fe40000000020 */
[----:B------:R-:W-:Y:S02]  /*1260*/  DFMA R4, R38, UR34, R4 ;  /* 0x0000002226047c2b */ /* 0x000fe40008000004 */
[----:B------:R-:W-:Y:S02]  /*1270*/  DADD R32, R36, -R32 ;  /* 0x0000000024207229 */ /* 0x000fe40000000820 */
[----:B------:R-:W-:-:S02]  /*1280*/  DFMA R14, R38, UR50, R14 ;  /* 0x00000032260e7c2b */ /* 0x000fc4000800000e */
[C---:B------:R-:W-:Y:S02]  /*1290*/  DFMA R22, R38.reuse, UR6, R22 ;  /* 0x0000000626167c2b */ /* 0x040fe40008000016 */
[C---:B------:R-:W-:Y:S02]  /*12a0*/  DFMA R8, R38.reuse, UR18, R8 ;  /* 0x0000001226087c2b */ /* 0x040fe40008000008 */
[----:B------:R-:W-:Y:S02]  /*12b0*/  DFMA R40, R38, UR66, R40 ;  /* 0x0000004226287c2b */ /* 0x000fe40008000028 */
[C---:B------:R-:W-:Y:S01]  /*12c0*/  DFMA R30, R26.reuse, UR74, R30 ;  /* 0x0000004a1a1e7c2b */ /* 0x040fe2000800001e */
[----:B------:R-:W-:Y:S01]  /*12d0*/  R2UR.FILL UR75, R35 ;  /* 0x00000000234b72ca */ /* 0x000fe200004e0000 */
[C---:B------:R-:W-:Y:S01]  /*12e0*/  DFMA R28, R26.reuse, UR24, R28 ;  /* 0x000000181a1c7c2b */ /* 0x040fe2000800001c */
[----:B------:R-:W-:Y:S01]  /*12f0*/  R2UR.FILL UR74, R43 ;  /* 0x000000002b4a72ca */ /* 0x000fe200004e0000 */
[----:B------:R-:W-:-:S02]  /*1300*/  DFMA R6, R26, UR40, R6 ;  /* 0x000000281a067c2b */ /* 0x000fc40008000006 */
[C---:B------:R-:W-:Y:S02]  /*1310*/  DFMA R20, R26.reuse, UR56, R20 ;  /* 0x000000381a147c2b */ /* 0x040fe40008000014 */
[----:B------:R-:W-:Y:S02]  /*1320*/  DFMA R12, R26, UR72, R12 ;  /* 0x000000481a0c7c2b */ /* 0x000fe4000800000c */
[C-C-:B---3--:R-:W-:Y:S02]  /*1330*/  DADD R26, R10.reuse, R24.reuse ;  /* 0x000000000a1a7229 */ /* 0x148fe40000000018 */
[----:B------:R-:W-:Y:S02]  /*1340*/  DADD R10, R10, -R24 ;  /* 0x000000000a0a7229 */ /* 0x000fe40000000818 */
        /* <DEDUP_REMOVED lines=35> */
.L_x_1203:
[----:B------:R-:W-:Y:S05]  /*1580*/  BSYNC.RECONVERGENT B0 ;  /* 0x0000000000007941 */ /* 0x000fea0003800200 */
.L_x_1202:
[----:B-1----:R-:W1:Y:S01]  /*1590*/  LDC.64 R10, c[0x0][0x388] ;  /* 0x0000e200ff0a7b82 */ /* 0x002e620000000a00 */
[----:B------:R-:W-:Y:S01]  /*15a0*/  MOV.SPILL R4, UR27 ;  /* 0x0000001b00047c02 */ /* 0x000fe20009000f00 */
[----:B------:R-:W-:Y:S01]  /*15b0*/  UMOV UR27, 0x640a ;  /* 0x0000640a001b7882 */ /* 0x000fe20000000000 */
[----:B------:R-:W-:Y:S01]  /*15c0*/  MOV.SPILL R5, UR26 ;  /* 0x0000001a00057c02 */ /* 0x000fe20009000f00 */
[----:B------:R-:W-:Y:S01]  /*15d0*/  IDP.2A.LO.U16.U8 R17, R42, UR27, R17 ;  /* 0x0000001b2a117c26 */ /* 0x000fe20008001011 */
[----:B------:R-:W-:Y:S01]  /*15e0*/  MOV.SPILL R6, UR75 ;  /* 0x0000004b00067c02 */ /* 0x000fe20009000f00 */
[----:B------:R-:W2:Y:S01]  /*15f0*/  LDCU.64 UR26, c[0x0][0x358] ;  /* 0x00006b00ff1a77ac */ /* 0x000ea20008000a00 */
[----:B------:R-:W-:Y:S01]  /*1600*/  MOV.SPILL R7, UR74 ;  /* 0x0000004a00077c02 */ /* 0x000fe20009000f00 */
[----:B------:R-:W-:Y:S01]  /*1610*/  IMAD R17, R34, 0x3e8, R17 ;  /* 0x000003e822117824 */ /* 0x000fe200078e0211 */
[----:B------:R-:W-:Y:S02]  /*1620*/  R2UR UR74, R44 ;  /* 0x000000002c4a72ca */ /* 0x000fe400000e0000 */
[----:B------:R-:W-:Y:S01]  /*1630*/  R2UR UR75, R45 ;  /* 0x000000002d4b72ca */ /* 0x000fe200000e0000 */
[----:B-1----:R-:W-:-:S05]  /*1640*/  IMAD.WIDE R10, R17, 0x8, R10 ;  /* 0x00000008110a7825 */ /* 0x002fca00078e020a */
[----:B--2---:R-:W2:Y:S01]  /*1650*/  LDG.E.64.CONSTANT R38, desc[UR26][R10.64+-0x48] ;  /* 0xffffb81a0a267981 */ /* 0x004ea2000c1e9b00 */
[----:B------:R-:W-:Y:S02]  /*1660*/  R2UR.FILL UR27, R4 ;  /* 0x00000000041b72ca */ /* 0x000fe400004e0000 */
[----:B------:R-:W-:Y:S01]  /*1670*/  R2UR.FILL UR26, R5 ;  /* 0x00000000051a72ca */ /* 0x000fe200004e0000 */
[----:B------:R-:W-:Y:S01]  /*1680*/  IMAD R5, R16, 0x320, R3 ;  /* 0x0000032010057824 */ /* 0x000fe200078e0203 */
[----:B------:R-:W-:Y:S02]  /*1690*/  LOP3.LUT R4, R19, 0xffff, RZ, 0xc0, !PT ;  /* 0x0000ffff13047812 */ /* 0x000fe400078ec0ff */
[----:B------:R-:W-:Y:S02]  /*16a0*/  MOV.SPILL R9, UR16 ;  /* 0x0000001000097c02 */ /* 0x000fe40009000f00 */
[----:B------:R-:W-:Y:S01]  /*16b0*/  MOV.SPILL R52, UR49 ;  /* 0x0000003100347c02 */ /* 0x000fe20009000f00 */
[----:B------:R-:W-:Y:S01]  /*16c0*/  IMAD R5, R4, 0x50, R5 ;  /* 0x0000005004057824 */ /* 0x000fe200078e0205 */
[----:B------:R-:W-:Y:S01]  /*16d0*/  BAR.SYNC.DEFER_BLOCKING 0x0 ;  /* 0x0000000000007b1d */ /* 0x000fe20000010000 */
[----:B------:R-:W-:-:S02]  /*16e0*/  MOV.SPILL R4, UR33 ;  /* 0x0000002100047c02 */ /* 0x000fc40009000f00 */
[----:B------:R-:W-:-:S03]  /*16f0*/  MOV.SPILL R35, UR48 ;  /* 0x0000003000237c02 */ /* 0x000fc60009000f00 */
[----:B------:R-:W-:Y:S04]  /*1700*/  LDS.128 R40, [R5] ;  /* 0x0000000005287984 */ /* 0x000fe80000000c00 */
[----:B------:R-:W0:Y:S04]  /*1710*/  LDS.128 R20, [R5+0x30] ;  /* 0x0000300005147984 */ /* 0x000e280000000c00 */
[----:B------:R-:W-:Y:S04]  /*1720*/  LDS.128 R12, [R5+0x10] ;  /* 0x00001000050c7984 */ /* 0x000fe80000000c00 */
[----:B------:R-:W1:Y:S01]  /*1730*/  LDS.128 R16, [R5+0x20] ;  /* 0x0000200005107984 */ /* 0x000e620000000c00 */
[----:B0-----:R-:W-:-:S02]  /*1740*/  DADD R32, R40, R22 ;  /* 0x0000000028207229 */ /* 0x001fc40000000016 */
[C-C-:B------:R-:W-:Y:S02]  /*1750*/  DADD R26, R42.reuse, R20.reuse ;  /* 0x000000002a1a7229 */ /* 0x140fe40000000014 */
[----:B------:R-:W-:Y:S02]  /*1760*/  DADD R54, R42, -R20 ;  /* 0x000000002a367229 */ /* 0x000fe40000000814 */
[----:B------:R-:W-:Y:S02]  /*1770*/  DADD R40, R40, -R22 ;  /* 0x0000000028287229 */ /* 0x000fe40000000816 */
[C---:B------:R-:W-:Y:S01]  /*1780*/  DFMA R42, R32.reuse, UR74, RZ ;  /* 0x0000004a202a7c2b */ /* 0x040fe200080000ff */
[----:B------:R-:W-:Y:S01]  /*1790*/  R2UR.FILL UR75, R6 ;  /* 0x00000000064b72ca */ /* 0x000fe200004e0000 */
        /* <DEDUP_REMOVED lines=18> */
[----:B------:R-:W-:-:S02]  /*18c0*/  DFMA R28, R40, UR16, RZ ;  /* 0x00000010281c7c2b */ /* 0x000fc400080000ff */
[C---:B------:R-:W-:Y:S02]  /*18d0*/  DFMA R32, R40.reuse, UR36, RZ ;  /* 0x0000002428207c2b */ /* 0x040fe400080000ff */
[C---:B------:R-:W-:Y:S02]  /*18e0*/  DFMA R36, R40.reuse, UR52, RZ ;  /* 0x0000003428247c2b */ /* 0x040fe400080000ff */
[C---:B------:R-:W-:Y:S02]  /*18f0*/  DFMA R30, R40.reuse, UR20, RZ ;  /* 0x00000014281e7c2b */ /* 0x040fe400080000ff */
[----:B------:R-:W-:Y:S02]  /*1900*/  DFMA R40, R40, UR68, RZ ;  /* 0x0000004428287c2b */ /* 0x000fe400080000ff */
[----:B-1----:R-:W-:Y:S01]  /*1910*/  DADD R50, R12, R18 ;  /* 0x000000000c327229 */ /* 0x002fe20000000012 */
[----:B------:R-:W-:Y:S01]  /*1920*/  MOV.SPILL R3, UR48 ;  /* 0x0000003000037c02 */ /* 0x000fe20009000f00 */
[C---:B------:R-:W-:Y:S01]  /*1930*/  DFMA R28, R54.reuse, UR6, R28 ;  /* 0x00000006361c7c2b */ /* 0x040fe2000800001c */
[----:B------:R-:W-:Y:S01]  /*1940*/  MOV.SPILL R8, UR49 ;  /* 0x0000003100087c02 */ /* 0x000fe20009000f00 */
[C---:B------:R-:W-:Y:S01]  /*1950*/  DFMA R32, R54.reuse, UR34, R32 ;  /* 0x0000002236207c2b */ /* 0x040fe20008000020 */
[----:B------:R-:W0:Y:S01]  /*1960*/  LDCU.64 UR48, c[0x0][0x358] ;  /* 0x00006b00ff3077ac */ /* 0x000e220008000a00 */
[----:B------:R-:W-:-:S02]  /*1970*/  DFMA R36, R54, UR50, R36 ;  /* 0x0000003236247c2b */ /* 0x000fc40008000024 */
[----:B------:R-:W-:Y:S02]  /*1980*/  DADD R18, R12, -R18 ;  /* 0x000000000c127229 */ /* 0x000fe40000000812 */
[C---:B------:R-:W-:Y:S02]  /*1990*/  DFMA R30, R54.reuse, UR18, R30 ;  /* 0x00000012361e7c2b */ /* 0x040fe4000800001e */
[----:B------:R-:W-:Y:S02]  /*19a0*/  DFMA R40, R54, UR66, R40 ;  /* 0x0000004236287c2b */ /* 0x000fe40008000028 */
[----:B------:R-:W-:Y:S02]  /*19b0*/  DADD R12, R14, R16 ;  /* 0x000000000e0c7229 */ /* 0x000fe40000000010 */
[C---:B------:R-:W-:Y:S02]  /*19c0*/  DFMA R42, R50.reuse, UR32, R42 ;  /* 0x00000020322a7c2b */ /* 0x040fe4000800002a */
[----:B------:R-:W-:-:S02]  /*19d0*/  DFMA R20, R50, UR24, R20 ;  /* 0x0000001832147c2b */ /* 0x000fc40008000014 */
[C---:B------:R-:W-:Y:S02]  /*19e0*/  DFMA R22, R50.reuse, UR40, R22 ;  /* 0x0000002832167c2b */ /* 0x040fe40008000016 */
[----:B------:R-:W-:Y:S01]  /*19f0*/  DFMA R24, R50, UR56, R24 ;  /* 0x0000003832187c2b */ /* 0x000fe20008000018 */
[----:B0-----:R-:W3:Y:S01]  /*1a00*/  LDG.E.64.CONSTANT R56, desc[UR48][R10.64] ;  /* 0x000000300a387981 */ /* 0x001ee2000c1e9b00 */
[----:B------:R-:W-:Y:S02]  /*1a10*/  DADD R14, R14, -R16 ;  /* 0x000000000e0e7229 */ /* 0x000fe40000000810 */
[----:B------:R-:W-:Y:S01]  /*1a20*/  DFMA R26, R50, UR72, R26 ;  /* 0x00000048321a7c2b */ /* 0x000fe2000800001a */
[----:B------:R-:W4:Y:S01]  /*1a30*/  LDG.E.64.CONSTANT R58, desc[UR48][R10.64+-0x28] ;  /* 0xffffd8300a3a7981 */ /* 0x000f22000c1e9b00 */
[C---:B------:R-:W-:Y:S02]  /*1a40*/  DFMA R28, R18.reuse, UR12, R28 ;  /* 0x0000000c121c7c2b */ /* 0x040fe4000800001c */
[C---:B------:R-:W-:Y:S01]  /*1a50*/  DFMA R32, R18.reuse, UR44, R32 ;  /* 0x0000002c12207c2b */ /* 0x040fe20008000020 */
[----:B------:R-:W5:Y:S01]  /*1a60*/  LDG.E.64.CONSTANT R50, desc[UR48][R10.64+-0x8] ;  /* 0xfffff8300a327981 */ /* 0x000f62000c1e9b00 */
        /* <DEDUP_REMOVED lines=13> */
[C-C-:B------:R-:W-:Y:S02]  /*1b40*/  DADD R14, R22.reuse, -R32.reuse ;  /* 0x00000000160e7229 */ /* 0x140fe40000000820 */
[----:B------:R-:W-:Y:S02]  /*1b50*/  DADD R16, R22, R32 ;  /* 0x0000000016107229 */ /* 0x000fe40000000020 */
[C-C-:B------:R-:W-:Y:S01]  /*1b60*/  DADD R18, R24.reuse, -R36.reuse ;  /* 0x0000000018127229 */ /* 0x140fe20000000824 */
[----:B------:R-:W5:Y:S01]  /*1b70*/  LDG.E.64.CONSTANT R32, desc[UR48][R10.64+-0x18] ;  /* 0xffffe8300a207981 */ /* 0x000f62000c1e9b00 */
[----:B------:R-:W-:Y:S02]  /*1b80*/  DADD R20, R24, R36 ;  /* 0x0000000018147229 */ /* 0x000fe40000000024 */
[C-C-:B------:R-:W-:Y:S01]  /*1b90*/  DADD R54, R42.reuse, -R28.reuse ;  /* 0x000000002a367229 */ /* 0x140fe2000000081c */
[----:B------:R-:W5:Y:S01]  /*1ba0*/  LDG.E.64.CONSTANT R36, desc[UR48][R10.64+-0x40] ;  /* 0xffffc0300a247981 */ /* 0x000f62000c1e9b00 */
[----:B------:R-:W-:-:S02]  /*1bb0*/  DADD R42, R42, R28 ;  /* 0x000000002a2a7229 */ /* 0x000fc4000000001c */
[C-C-:B------:R-:W-:Y:S02]  /*1bc0*/  DADD R22, R30.reuse, -R26.reuse ;  /* 0x000000001e167229 */ /* 0x140fe4000000081a */
[----:B------:R-:W-:Y:S01]  /*1bd0*/  DADD R24, R30, R26 ;  /* 0x000000001e187229 */ /* 0x000fe2000000001a */
[----:B------:R-:W3:Y:S01]  /*1be0*/  LDG.E.64.CONSTANT R30, desc[UR48][R10.64+-0x10] ;  /* 0xfffff0300a1e7981 */ /* 0x000ee2000c1e9b00 */
[C-C-:B------:R-:W-:Y:S02]  /*1bf0*/  DADD R26, R12.reuse, -R40.reuse ;  /* 0x000000000c1a7229 */ /* 0x140fe40000000828 */
[----:B------:R-:W-:Y:S01]  /*1c00*/  DADD R28, R12, R40 ;  /* 0x000000000c1c7229 */ /* 0x000fe20000000028 */
[----:B------:R-:W5:Y:S01]  /*1c10*/  LDG.E.64.CONSTANT R40, desc[UR48][R10.64+-0x30] ;  /* 0xffffd0300a287981 */ /* 0x000f62000c1e9b00 */
[----:B--2---:R-:W-:-:S03]  /*1c20*/  DMUL R12, R38, R42 ;  /* 0x0000002a260c7228 */ /* 0x004fc60000000000 */
[----:B------:R-:W2:Y:S04]  /*1c30*/  LDG.E.64.CONSTANT R42, desc[UR48][R10.64+-0x20] ;  /* 0xffffe0300a2a7981 */ /* 0x000ea8000c1e9b00 */
[----:B------:R0:W2:Y:S01]  /*1c40*/  LDG.E.64.CONSTANT R38, desc[UR48][R10.64+-0x38] ;  /* 0xffffc8300a267981 */ /* 0x0000a2000c1e9b00 */
[----:B------:R-:W-:Y:S02]  /*1c50*/  R2UR.FILL UR49, R8 ;  /* 0x00000000083172ca */ /* 0x000fe400004e0000 */
[----:B------:R-:W-:Y:S01]  /*1c60*/  R2UR.FILL UR48, R3 ;  /* 0x00000000033072ca */ /* 0x000fe200004e0000 */
[----:B------:R-:W-:Y:S01]  /*1c70*/  BSSY.RECONVERGENT B0, `(.L_x_1204) ;  /* 0x00000b2000007945 */ /* 0x000fe20003800200 */
[----:B----4-:R-:W-:Y:S02]  /*1c80*/  DMUL R28, R58, R28 ;  /* 0x0000001c3a1c7228 */ /* 0x010fe40000000000 */
[----:B---3--:R-:W-:-:S02]  /*1c90*/  DMUL R14, R30, R14 ;  /* 0x0000000e1e0e7228 */ /* 0x008fc40000000000 */
[CCC-:B------:R-:W-:Y:S02]  /*1ca0*/  DFMA R30, R56.reuse, R54.reuse, R12.reuse ;  /* 0x00000036381e722b */ /* 0x1c0fe4000000000c */
[----:B------:R-:W-:Y:S02]  /*1cb0*/  DFMA R54, R56, -R54, R12 ;  /* 0x800000363836722b */ /* 0x000fe4000000000c */
[----:B-----5:R-:W-:Y:S02]  /*1cc0*/  DMUL R24, R36, R24 ;  /* 0x0000001824187228 */ /* 0x020fe40000000000 */
[----:B------:R-:W-:Y:S02]  /*1cd0*/  DMUL R18, R32, R18 ;  /* 0x0000001220127228 */ /* 0x000fe40000000000 */
[C---:B------:R-:W-:Y:S02]  /*1ce0*/  DFMA R36, R30.reuse, UR48, RZ ;  /* 0x000000301e247c2b */ /* 0x040fe400080000ff */
[----:B0-----:R-:W-:-:S02]  /*1cf0*/  DFMA R10, R30, UR32, RZ ;  /* 0x000000201e0a7c2b */ /* 0x001fc400080000ff */
[CCC-:B------:R-:W-:Y:S01]  /*1d00*/  DFMA R32, R50.reuse, R22.reuse, R24.reuse ;  /* 0x000000163220722b */ /* 0x1c0fe20000000018 */
[----:B------:R-:W-:Y:S01]  /*1d10*/  R2UR.FILL UR32, R7 ;  /* 0x00000000072072ca */ /* 0x000fe200004e0000 */
[----:B------:R-:W-:Y:S01]  /*1d20*/  DFMA R22, R50, -R22, R24 ;  /* 0x800000163216722b */ /* 0x000fe20000000018 */
[----:B------:R-:W-:-:S05]  /*1d30*/  R2UR.FILL UR33, R4 ;  /* 0x00000000042172ca */ /* 0x000fca00004e0000 */
[----:B------:R-:W-:Y:S02]  /*1d40*/  DFMA R10, R32, UR24, R10 ;  /* 0x00000018200a7c2b */ /* 0x000fe4000800000a */
[----:B------:R-:W-:Y:S01]  /*1d50*/  DMUL R20, R40, R20 ;  /* 0x0000001428147228 */ /* 0x000fe20000000000 */
[----:B------:R-:W-:Y:S02]  /*1d60*/  R2UR.FILL UR49, R52 ;  /* 0x00000000343172ca */ /* 0x000fe400004e0000 */
[----:B------:R-:W-:Y:S01]  /*1d70*/  R2UR.FILL UR48, R35 ;  /* 0x00000000233072ca */ /* 0x000fe200004e0000 */
[----:B--2---:R-:W-:Y:S02]  /*1d80*/  DMUL R26, R42, R26 ;  /* 0x0000001a2a1a7228 */ /* 0x004fe40000000000 */
[----:B------:R-:W-:Y:S01]  /*1d90*/  DFMA R42, R54, UR16, RZ ;  /* 0x00000010362a7c2b */ /* 0x000fe200080000ff */
[----:B------:R-:W-:Y:S02]  /*1da0*/  R2UR.FILL UR17, R6 ;  /* 0x00000000061172ca */ /* 0x000fe400004e0000 */
[----:B------:R-:W-:Y:S01]  /*1db0*/  R2UR.FILL UR16, R9 ;  /* 0x00000000091072ca */ /* 0x000fe200004e0000 */
[----:B------:R-:W-:-:S02]  /*1dc0*/  DMUL R16, R38, R16 ;  /* 0x0000001026107228 */ /* 0x000fc40000000000 */
[C---:B------:R-:W-:Y:S02]  /*1dd0*/  DFMA R38, R30.reuse, UR8, RZ ;  /* 0x000000081e267c2b */ /* 0x040fe400080000ff */
[----:B------:R-:W-:-:S06]  /*1de0*/  DFMA R30, R30, UR4, RZ ;  /* 0x000000041e1e7c2b */ /* 0x000fcc00080000ff */
[C---:B------:R-:W-:Y:S02]  /*1df0*/  DFMA R8, R32.reuse, UR14, R38 ;  /* 0x0000000e20087c2b */ /* 0x040fe40008000026 */
[C---:B------:R-:W-:Y:S02]  /*1e00*/  DFMA R6, R32.reuse, UR16, R36 ;  /* 0x0000001020067c2b */ /* 0x040fe40008000024 */
[----:B------:R-:W-:Y:S02]  /*1e10*/  DFMA R30, R32, UR22, R30 ;  /* 0x00000016201e7c2b */ /* 0x000fe4000800001e */
[C---:B------:R-:W-:Y:S02]  /*1e20*/  DFMA R38, R54.reuse, UR6, RZ ;  /* 0x0000000636267c2b */ /* 0x040fe400080000ff */
[C---:B------:R-:W-:Y:S02]  /*1e30*/  DFMA R32, R54.reuse, UR12, RZ ;  /* 0x0000000c36207c2b */ /* 0x040fe400080000ff */
[----:B------:R-:W-:-:S02]  /*1e40*/  DFMA R36, R54, UR10, RZ ;  /* 0x0000000a36247c2b */ /* 0x000fc400080000ff */
[C---:B------:R-:W-:Y:S02]  /*1e50*/  DFMA R42, R22.reuse, UR20, R42 ;  /* 0x00000014162a7c2b */ /* 0x040fe4000800002a */
[C---:B------:R-:W-:Y:S02]  /*1e60*/  DFMA R38, R22.reuse, UR18, R38 ;  /* 0x0000001216267c2b */ /* 0x040fe40008000026 */
[C---:B------:R-:W-:Y:S02]  /*1e70*/  DFMA R32, R22.reuse, UR28, R32 ;  /* 0x0000001c16207c2b */ /* 0x040fe40008000020 */
[----:B------:R-:W-:Y:S02]  /*1e80*/  DFMA R36, R22, UR26, R36 ;  /* 0x0000001a16247c2b */ /* 0x000fe40008000024 */
[C-C-:B------:R-:W-:Y:S02]  /*1e90*/  DADD R40, -R14.reuse, R16.reuse ;  /* 0x000000000e287229 */ /* 0x140fe40000000110 */
[----:B------:R-:W-:-:S06]  /*1ea0*/  DADD R50, R14, R16 ;  /* 0x000000000e327229 */ /* 0x000fcc0000000010 */
        /* <DEDUP_REMOVED lines=8> */
[C-C-:B------:R-:W-:Y:S02]  /*1f30*/  DADD R42, R18.reuse, R20.reuse ;  /* 0x00000000122a7229 */ /* 0x140fe40000000014 */
[----:B------:R-:W-:-:S06]  /*1f40*/  DADD R40, -R18, R20 ;  /* 0x0000000012287229 */ /* 0x000fcc0000000114 */
        /* <DEDUP_REMOVED lines=37> */
[----:B------:R-:W-:Y:S01]  /*21a0*/  IMAD.SHL.U32 R3, R0, 0x8, RZ ;  /* 0x0000000800037824 */ /* 0x000fe200078e00ff */
        /* <DEDUP_REMOVED lines=13> */
[----:B------:R-:W-:-:S03]  /*2280*/  R2UR UR77, R49 ;  /* 0x00000000314d72ca */ /* 0x000fc600000e0000 */
        /* <DEDUP_REMOVED lines=8> */
[----:B------:R-:W-:Y:S01]  /*2310*/  DFMA R50, R10, UR74, RZ ;  /* 0x0000004a0a327c2b */ /* 0x000fe200080000ff */
[----:B------:R-:W-:Y:S01]  /*2320*/  R2UR.FILL UR74, R52 ;  /* 0x00000000344a72ca */ /* 0x000fe200004e0000 */
[C-C-:B-1----:R-:W-:Y:S01]  /*2330*/  DADD R40, R22.reuse, R38.reuse ;  /* 0x0000000016287229 */ /* 0x142fe20000000026 */
[----:B------:R-:W-:Y:S01]  /*2340*/  R2UR.FILL UR75, R43 ;  /* 0x000000002b4b72ca */ /* 0x000fe200004e0000 */
[----:B------:R-:W-:Y:S02]  /*2350*/  DADD R4, R22, -R38 ;  /* 0x0000000016047229 */ /* 0x000fe40000000826 */
        /* <DEDUP_REMOVED lines=8> */
[----:B------:R-:W-:Y:S02]  /*23e0*/  DFMA R40, R40, UR22, R38 ;  /* 0x0000001628287c2b */ /* 0x000fe40008000026 */
[C-C-:B--2---:R-:W-:Y:S02]  /*23f0*/  DADD R38, R8.reuse, R30.reuse ;  /* 0x0000000008267229 */ /* 0x144fe4000000001e */
[----:B------:R-:W-:-:S06]  /*2400*/  DADD R8, R8, -R30 ;  /* 0x0000000008087229 */ /* 0x000fcc000000081e */
[C---:B------:R-:W-:Y:S02]  /*2410*/  DFMA R30, R38.reuse, UR32, R50 ;  /* 0x00000020261e7c2b */ /* 0x040fe40008000032 */
[C---:B------:R-:W-:Y:S02]  /*2420*/  DFMA R10, R38.reuse, UR30, R10 ;  /* 0x0000001e260a7c2b */ /* 0x040fe4000800000a */
[C---:B------:R-:W-:Y:S02]  /*2430*/  DFMA R22, R38.reuse, UR40, R22 ;  /* 0x0000002826167c2b */ /* 0x040fe40008000016 */
[----:B------:R-:W-:Y:S02]  /*2440*/  DFMA R40, R38, UR38, R40 ;  /* 0x0000002626287c2b */ /* 0x000fe40008000028 */
[C-C-:B---3--:R-:W-:Y:S02]  /*2450*/  DADD R38, R32.reuse, R36.reuse ;  /* 0x0000000020267229 */ /* 0x148fe40000000024 */
[----:B------:R-:W-:-:S02]  /*2460*/  DADD R32, R32, -R36 ;  /* 0x0000000020207229 */ /* 0x000fc40000000824 */
[C---:B------:R-:W-:Y:S01]  /*2470*/  DFMA R36, R6.reuse, UR76, RZ ;  /* 0x0000004c06247c2b */ /* 0x040fe200080000ff */
[----:B------:R-:W-:Y:S01]  /*2480*/  R2UR.FILL UR77, R42 ;  /* 0x000000002a4d72ca */ /* 0x000fe200004e0000 */
[----:B------:R-:W-:Y:S01]  /*2490*/  DFMA R42, R6, UR12, RZ ;  /* 0x0000000c062a7c2b */ /* 0x000fe200080000ff */
[----:B------:R-:W-:Y:S01]  /*24a0*/  R2UR.FILL UR76, R35 ;  /* 0x00000000234c72ca */ /* 0x000fe200004e0000 */
[C---:B------:R-:W-:Y:S02]  /*24b0*/  DFMA R30, R38.reuse, UR48, R30 ;  /* 0x00000030261e7c2b */ /* 0x040fe4000800001e */
[C---:B------:R-:W-:Y:S02]  /*24c0*/  DFMA R10, R38.reuse, UR46, R10 ;  /* 0x0000002e260a7c2b */ /* 0x040fe4000800000a */
[C---:B------:R-:W-:Y:S02]  /*24d0*/  DFMA R22, R38.reuse, UR56, R22 ;  /* 0x0000003826167c2b */ /* 0x040fe40008000016 */
[----:B------:R-:W-:-:S02]  /*24e0*/  DFMA R40, R38, UR54, R40 ;  /* 0x0000003626287c2b */ /* 0x000fc40008000028 */
[C---:B------:R-:W-:Y:S02]  /*24f0*/  DFMA R38, R6.reuse, UR6, RZ ;  /* 0x0000000606267c2b */ /* 0x040fe400080000ff */
[----:B------:R-:W-:Y:S02]  /*2500*/  DFMA R6, R6, UR10, RZ ;  /* 0x0000000a06067c2b */ /* 0x000fe400080000ff */
[C---:B------:R-:W-:Y:S02]  /*2510*/  DFMA R36, R4.reuse, UR20, R36 ;  /* 0x0000001404247c2b */ /* 0x040fe40008000024 */
[C---:B------:R-:W-:Y:S02]  /*2520*/  DFMA R42, R4.reuse, UR28, R42 ;  /* 0x0000001c042a7c2b */ /* 0x040fe4000800002a */
[C---:B------:R-:W-:Y:S02]  /*2530*/  DFMA R38, R4.reuse, UR18, R38 ;  /* 0x0000001204267c2b */ /* 0x040fe40008000026 */
[----:B------:R-:W-:-:S02]  /*2540*/  DFMA R50, R4, UR26, R6 ;  /* 0x0000001a04327c2b */ /* 0x000fc40008000006 */
[C---:B------:R-:W-:Y:S02]  /*2550*/  DFMA R4, R8.reuse, UR36, R36 ;  /* 0x0000002408047c2b */ /* 0x040fe40008000024 */
[----:B------:R-:W-:Y:S01]  /*2560*/  LDS.64 R36, [R3+0x140] ;  /* 0x0001400003247984 */ /* 0x000fe20000000a00 */
[C---:B------:R-:W-:Y:S02]  /*2570*/  DFMA R42, R8.reuse, UR44, R42 ;  /* 0x0000002c082a7c2b */ /* 0x040fe4000800002a */
[C---:B------:R-:W-:Y:S01]  /*2580*/  DFMA R6, R8.reuse, UR34, R38 ;  /* 0x0000002208067c2b */ /* 0x040fe20008000026 */
[----:B------:R-:W0:Y:S01]  /*2590*/  LDS.64 R38, [R3+0x190] ;  /* 0x0001900003267984 */ /* 0x000e220000000a00 */
[----:B------:R-:W-:Y:S02]  /*25a0*/  DFMA R50, R8, UR42, R50 ;  /* 0x0000002a08327c2b */ /* 0x000fe40008000032 */
[C---:B------:R-:W-:Y:S02]  /*25b0*/  DFMA R4, R32.reuse, UR52, R4 ;  /* 0x0000003420047c2b */ /* 0x040fe40008000004 */
[----:B------:R-:W-:-:S02]  /*25c0*/  DFMA R8, R32, UR60, R42 ;  /* 0x0000003c20087c2b */ /* 0x000fc4000800002a */
[C---:B------:R-:W-:Y:S02]  /*25d0*/  DFMA R6, R32.reuse, UR50, R6 ;  /* 0x0000003220067c2b */ /* 0x040fe40008000006 */
[----:B------:R-:W-:Y:S02]  /*25e0*/  DFMA R32, R32, UR58, R50 ;  /* 0x0000003a20207c2b */ /* 0x000fe40008000032 */
[C-C-:B0-----:R-:W-:Y:S02]  /*25f0*/  DADD R42, R36.reuse, R38.reuse ;  /* 0x00000000242a7229 */ /* 0x141fe40000000026 */
[----:B------:R-:W-:-:S06]  /*2600*/  DADD R36, R36, -R38 ;  /* 0x0000000024247229 */ /* 0x000fcc0000000826 */
[C---:B------:R-:W-:Y:S02]  /*2610*/  DFMA R30, R42.reuse, UR64, R30 ;  /* 0x000000402a1e7c2b */ /* 0x040fe4000800001e */
[----:B------:R-:W-:Y:S02]  /*2620*/  DFMA R10, R42, UR62, R10 ;  /* 0x0000003e2a0a7c2b */ /* 0x000fe4000800000a */
[C---:B------:R-:W-:Y:S02]  /*2630*/  DFMA R38, R36.reuse, UR68, R4 ;  /* 0x0000004424267c2b */ /* 0x040fe40008000004 */
[C---:B------:R-:W-:Y:S02]  /*2640*/  DFMA R6, R36.reuse, UR66, R6 ;  /* 0x0000004224067c2b */ /* 0x040fe40008000006 */
[----:B------:R-:W-:Y:S02]  /*2650*/  DFMA R32, R36, UR74, R32 ;  /* 0x0000004a24207c2b */ /* 0x000fe40008000020 */
        /* <DEDUP_REMOVED lines=19> */
.L_x_1205:
[----:B------:R-:W-:Y:S05]  /*2790*/  BSYNC.RECONVERGENT B0 ;  /* 0x0000000000007941 */ /* 0x000fea0003800200 */
.L_x_1204:
[----:B------:R-:W-:Y:S06]  /*27a0*/  BAR.SYNC.DEFER_BLOCKING 0x0 ;  /* 0x0000000000007b1d */ /* 0x000fec0000010000 */
[----:B------:R-:W-:Y:S04]  /*27b0*/  BSSY.RECONVERGENT B0, `(.L_x_1206) ;  /* 0x000005b000007945 */ /* 0x000fe80003800200 */
[----:B------:R-:W-:Y:S05]  /*27c0*/  @P1 BRA `(.L_x_1207) ;  /* 0x0000000400641947 */ /* 0x000fea0003800000 */
[----:B-1----:R-:W-:Y:S01]  /*27d0*/  IMAD.SHL.U32 R3, R0, 0x8, RZ ;  /* 0x0000000800037824 */ /* 0x002fe200078e00ff */
[----:B------:R-:W-:Y:S02]  /*27e0*/  MOV.SPILL R26, UR67 ;  /* 0x00000043001a7c02 */ /* 0x000fe40009000f00 */
[----:B------:R-:W-:Y:S02]  /*27f0*/  MOV.SPILL R27, UR66 ;  /* 0x00000042001b7c02 */ /* 0x000fe40009000f00 */
[----:B------:R-:W-:Y:S02]  /*2800*/  LOP3.LUT R3, R3, 0x38, RZ, 0xc0, !PT ;  /* 0x0000003803037812 */ /* 0x000fe400078ec0ff */
[----:B------:R-:W-:Y:S02]  /*2810*/  R2UR UR66, R44 ;  /* 0x000000002c4272ca */ /* 0x000fe400000e0000 */
[----:B------:R-:W-:Y:S01]  /*2820*/  R2UR UR67, R45 ;  /* 0x000000002d4372ca */ /* 0x000fe200000e0000 */
[----:B------:R-:W-:Y:S01]  /*2830*/  IMAD.IADD R28, R2, 0x1, R3 ;  /* 0x00000001021c7824 */ /* 0x000fe200078e0203 */
[----:B------:R-:W-:-:S02]  /*2840*/  MOV.SPILL R29, UR77 ;  /* 0x0000004d001d7c02 */ /* 0x000fc40009000f00 */
[----:B0-----:R-:W-:Y:S02]  /*2850*/  MOV.SPILL R32, UR76 ;  /* 0x0000004c00207c02 */ /* 0x001fe40009000f00 */
[----:B------:R-:W-:Y:S01]  /*2860*/  LDS.64 R20, [R28] ;  /* 0x000000001c147984 */ /* 0x000fe20000000a00 */
[----:B------:R-:W-:Y:S02]  /*2870*/  R2UR UR76, R48 ;  /* 0x00000000304c72ca */ /* 0x000fe400000e0000 */
[----:B------:R-:W-:Y:S01]  /*2880*/  R2UR UR77, R49 ;  /* 0x00000000314d72ca */ /* 0x000fe200000e0000 */
[----:B------:R-:W0:Y:S01]  /*2890*/  LDS.64 R10, [R28+0x1c20] ;  /* 0x001c20001c0a7984 */ /* 0x000e220000000a00 */
[----:B------:R-:W-:Y:S02]  /*28a0*/  MOV.SPILL R33, UR75 ;  /* 0x0000004b00217c02 */ /* 0x000fe40009000f00 */
[----:B------:R-:W-:Y:S01]  /*28b0*/  MOV.SPILL R35, UR74 ;  /* 0x0000004a00237c02 */ /* 0x000fe20009000f00 */
[----:B------:R-:W-:Y:S01]  /*28c0*/  LDS.64 R14, [R28+0x320] ;  /* 0x000320001c0e7984 */ /* 0x000fe20000000a00 */
[----:B------:R-:W-:-:S02]  /*28d0*/  R2UR UR74, R46 ;  /* 0x000000002e4a72ca */ /* 0x000fc400000e0000 */
[----:B------:R-:W-:Y:S01]  /*28e0*/  R2UR UR75, R47 ;  /* 0x000000002f4b72ca */ /* 0x000fe200000e0000 */
[----:B------:R-:W1:Y:S04]  /*28f0*/  LDS.64 R24, [R28+0x1900] ;  /* 0x001900001c187984 */ /* 0x000e680000000a00 */
[----:B------:R-:W-:Y:S04]  /*2900*/  LDS.64 R16, [R28+0x640] ;  /* 0x000640001c107984 */ /* 0x000fe80000000a00 */
[----:B------:R-:W2:Y:S04]  /*2910*/  LDS.64 R12, [R28+0x15e0] ;  /* 0x0015e0001c0c7984 */ /* 0x000ea80000000a00 */
[----:B------:R-:W-:Y:S04]  /*2920*/  LDS.64 R8, [R28+0x960] ;  /* 0x000960001c087984 */ /* 0x000fe80000000a00 */
[----:B------:R-:W3:Y:S04]  /*2930*/  LDS.64 R6, [R28+0x12c0] ;  /* 0x0012c0001c067984 */ /* 0x000ee80000000a00 */
[----:B------:R-:W-:Y:S04]  /*2940*/  LDS.64 R4, [R28+0xc80] ;  /* 0x000c80001c047984 */ /* 0x000fe80000000a00 */
[----:B------:R4:W5:Y:S01]  /*2950*/  LDS.64 R2, [R28+0xfa0] ;  /* 0x000fa0001c027984 */ /* 0x0009620000000a00 */
[----:B0-----:R-:W-:-:S02]  /*2960*/  DADD R22, R20, R10 ;  /* 0x0000000014167229 */ /* 0x001fc4000000000a */
[----:B------:R-:W-:Y:S02]  /*2970*/  DADD R20, R20, -R10 ;  /* 0x0000000014147229 */ /* 0x000fe4000000080a */
[C-C-:B-1----:R-:W-:Y:S02]  /*2980*/  DADD R18, R14.reuse, R24.reuse ;  /* 0x000000000e127229 */ /* 0x142fe40000000018 */
[----:B------:R-:W-:Y:S02]  /*2990*/  DADD R14, R14, -R24 ;  /* 0x000000000e0e7229 */ /* 0x000fe40000000818 */
        /* <DEDUP_REMOVED lines=8> */
[C---:B------:R-:W-:Y:S01]  /*2a20*/  DFMA R22, R20.reuse, UR74, RZ ;  /* 0x0000004a14167c2b */ /* 0x040fe200080000ff */
[----:B------:R-:W-:Y:S01]  /*2a30*/  R2UR.FILL UR75, R33 ;  /* 0x00000000214b72ca */ /* 0x000fe200004e0000 */
[C---:B----4-:R-:W-:Y:S01]  /*2a40*/  DFMA R28, R20.reuse, UR6, RZ ;  /* 0x00000006141c7c2b */ /* 0x050fe200080000ff */
[----:B------:R-:W-:Y:S01]  /*2a50*/  R2UR.FILL UR74, R35 ;  /* 0x00000000234a72ca */ /* 0x000fe200004e0000 */
[----:B------:R-:W-:-:S02]  /*2a60*/  DFMA R32, R20, UR12, RZ ;  /* 0x0000000c14207c2b */ /* 0x000fc400080000ff */
[----:B------:R-:W-:Y:S02]  /*2a70*/  DFMA R20, R20, UR10, RZ ;  /* 0x0000000a14147c2b */ /* 0x000fe400080000ff */
[----:B--2---:R-:W-:Y:S02]  /*2a80*/  DADD R10, R16, R12 ;  /* 0x00000000100a7229 */ /* 0x004fe4000000000c */
[C---:B------:R-:W-:Y:S02]  /*2a90*/  DFMA R24, R18.reuse, UR16, R24 ;  /* 0x0000001012187c2b */ /* 0x040fe40008000018 */
[C---:B------:R-:W-:Y:S02]  /*2aa0*/  DFMA R26, R18.reuse, UR14, R26 ;  /* 0x0000000e121a7c2b */ /* 0x040fe4000800001a */
        /* <DEDUP_REMOVED lines=11> */
[----:B---3--:R-:W-:Y:S02]  /*2b60*/  DADD R10, R8, R6 ;  /* 0x00000000080a7229 */ /* 0x008fe40000000006 */
[----:B------:R-:W-:Y:S02]  /*2b70*/  DFMA R22, R12, UR36, R22 ;  /* 0x000000240c167c2b */ /* 0x000fe40008000016 */
[----:B------:R-:W-:-:S02]  /*2b80*/  DADD R6, R8, -R6 ;  /* 0x0000000008067229 */ /* 0x000fc40000000806 */
[C---:B------:R-:W-:Y:S02]  /*2b90*/  DFMA R28, R12.reuse, UR34, R28 ;  /* 0x000000220c1c7c2b */ /* 0x040fe4000800001c */
[C---:B------:R-:W-:Y:S02]  /*2ba0*/  DFMA R20, R12.reuse, UR42, R20 ;  /* 0x0000002a0c147c2b */ /* 0x040fe40008000014 */
[----:B------:R-:W-:Y:S02]  /*2bb0*/  DFMA R32, R12, UR44, R32 ;  /* 0x0000002c0c207c2b */ /* 0x000fe40008000020 */
[----:B-----5:R-:W-:Y:S02]  /*2bc0*/  DADD R8, R4, R2 ;  /* 0x0000000004087229 */ /* 0x020fe40000000002 */
[----:B------:R-:W-:Y:S02]  /*2bd0*/  DFMA R24, R10, UR48, R24 ;  /* 0x000000300a187c2b */ /* 0x000fe40008000018 */
[----:B------:R-:W-:-:S02]  /*2be0*/  DADD R2, R4, -R2 ;  /* 0x0000000004027229 */ /* 0x000fc40000000802 */
        /* <DEDUP_REMOVED lines=15> */
[C-C-:B------:R-:W-:Y:S02]  /*2ce0*/  DADD R14, R24.reuse, -R22.reuse ;  /* 0x00000000180e7229 */ /* 0x140fe40000000816 */
[----:B------:R-:W-:Y:S02]  /*2cf0*/  DADD R12, R24, R22 ;  /* 0x00000000180c7229 */ /* 0x000fe40000000016 */
[----:B------:R-:W-:-:S02]  /*2d00*/  DADD R18, R26, -R28 ;  /* 0x000000001a127229 */ /* 0x000fc4000000081c */
[----:B------:R-:W-:Y:S02]  /*2d10*/  DADD R24, R26, R28 ;  /* 0x000000001a187229 */ /* 0x000fe4000000001c */
[----:B------:R-:W-:Y:S02]  /*2d20*/  DADD R28, R36, -R20 ;  /* 0x00000000241c7229 */ /* 0x000fe40000000814 */
[C-C-:B------:R-:W-:Y:S02]  /*2d30*/  DADD R26, R30.reuse, -R32.reuse ;  /* 0x000000001e1a7229 */ /* 0x140fe40000000820 */
[----:B------:R-:W-:Y:S02]  /*2d40*/  DADD R16, R30, R32 ;  /* 0x000000001e107229 */ /* 0x000fe40000000020 */
[----:B------:R-:W-:-:S11]  /*2d50*/  DADD R20, R36, R20 ;  /* 0x0000000024147229 */ /* 0x000fd60000000014 */
.L_x_1207:
[----:B------:R-:W-:Y:S05]  /*2d60*/  BSYNC.RECONVERGENT B0 ;  /* 0x0000000000007941 */ /* 0x000fea0003800200 */
.L_x_1206:
[----:B------:R-:W-:Y:S06]  /*2d70*/  BAR.SYNC.DEFER_BLOCKING 0x0 ;  /* 0x0000000000007b1d */ /* 0x000fec0000010000 */
[----:B------:R-:W-:Y:S05]  /*2d80*/  @!P0 EXIT ;  /* 0x000000000000894d */ /* 0x000fea0003800000 */
[----:B-1----:R-:W1:Y:S01]  /*2d90*/  LDC.64 R2, c[0x0][0x3a8] ;  /* 0x0000ea00ff027b82 */ /* 0x002e620000000a00 */
[----:B------:R-:W2:Y:S01]  /*2da0*/  LDCU.64 UR4, c[0x0][0x358] ;  /* 0x00006b00ff0477ac */ /* 0x000ea20008000a00 */
[----:B0-----:R-:W-:-:S05]  /*2db0*/  LOP3.LUT R5, R0, 0x3f, RZ, 0xc0, !PT ;  /* 0x0000003f00057812 */ /* 0x001fca00078ec0ff */
        /* <DEDUP_REMOVED lines=11> */
.L_x_1208:
        /* <DEDUP_REMOVED lines=9> */
.L_x_3045:


//--------------------- .text._Z42massMatrixMultiplyMonolithicConstantKernelILi8ELi9ELi2EEviPKdS1_S1_S1_Pd --------------------------
	.section	.text._Z42massMatrixMultiplyMonolithicConstantKernelILi8ELi9ELi2EEviPKdS1_S1_S1_Pd,"ax",@progbits
	.align	128
        .global         _Z42massMatrixMultiplyMonolithicConstantKernelILi8ELi9ELi2EEviPKdS1_S1_S1_Pd
        .type           _Z42massMatrixMultiplyMonolithicConstantKernelILi8ELi9ELi2EEviPKdS1_S1_S1_Pd,@function
        .size           _Z42massMatrixMultiplyMonolithicConstantKernelILi8ELi9ELi2EEviPKdS1_S1_S1_Pd,(.L_x_3046 - _Z42massMatrixMultiplyMonolithicConstantKernelILi8ELi9ELi2EEviPKdS1_S1_S1_Pd)
        .other          _Z42massMatrixMultiplyMonolithicConstantKernelILi8ELi9ELi2EEviPKdS1_S1_S1_Pd,@"STO_CUDA_ENTRY STV_DEFAULT"
_Z42massMatrixMultiplyMonolithicConstantKernelILi8ELi9ELi2EEviPKdS1_S1_S1_Pd:
.text._Z42massMatrixMultiplyMonolithicConstantKernelILi8ELi9ELi2EEviPKdS1_S1_S1_Pd:
[----:B------:R-:W-:Y:S01]  /*0000*/  LDC R1, c[0x0][0x37c] ;  /* 0x0000df00ff017b82 */ /* 0x000fe20000000800 */
[----:B------:R-:W0:Y:S01]  /*0010*/  S2R R27, SR_TID.Y ;  /* 0x00000000001b7919 */ /* 0x000e220000002200 */
[----:B------:R-:W1:Y:S06]  /*0020*/  LDCU UR4, c[0x0][0x380] ;  /* 0x00007000ff0477ac */ /* 0x000e6c0008000800 */
[----:B------:R-:W2:Y:S01]  /*0030*/  LDC.64 R34, c[0x0][0x388] ;  /* 0x0000e200ff227b82 */ /* 0x000ea20000000a00 */
[----:B------:R-:W-:Y:S01]  /*0040*/  CS2R R32, SRZ ;  /* 0x0000000000207805 */ /* 0x000fe2000001ff00 */
[----:B------:R-:W0:Y:S01]  /*0050*/  S2R R18, SR_CTAID.X ;  /* 0x0000000000127919 */ /* 0x000e220000002500 */
[----:B------:R-:W3:Y:S01]  /*0060*/  LDCU.64 UR76, c[0x0][0x358] ;  /* 0x00006b00ff4c77ac */ /* 0x000ee20008000a00 */
[----:B------:R-:W4:Y:S01]  /*0070*/  S2R R0, SR_TID.X ;  /* 0x0000000000007919 */ /* 0x000f220000002100 */
[----:B------:R-:W3:Y:S01]  /*0080*/  S2R R23, SR_CgaCtaId ;  /* 0x0000000000177919 */ /* 0x000ee20000008800 */
[----:B0-----:R-:W-:Y:S01]  /*0090*/  IMAD R47, R18, 0x2, R27 ;  /* 0x00000002122f7824 */ /* 0x001fe200078e021b */
[----:B----4-:R-:W-:-:S03]  /*00a0*/  LOP3.LUT R18, R0, 0xffff, RZ, 0xc0, !PT ;  /* 0x0000ffff00127812 */ /* 0x010fc600078ec0ff */
[C---:B------:R-:W-:Y:S01]  /*00b0*/  IMAD R19, R47.reuse, 0x51, R0 ;  /* 0x000000512f137824 */ /* 0x040fe200078e0200 */
[----:B------:R-:W-:Y:S01]  /*00c0*/  BAR.SYNC.DEFER_BLOCKING 0x0 ;  /* 0x0000000000007b1d */ /* 0x000fe20000010000 */
[----:B-1----:R-:W-:Y:S01]  /*00d0*/  ISETP.GE.AND P0, PT, R47, UR4, PT ;  /* 0x000000042f007c0c */ /* 0x002fe2000bf06270 */
[----:B------:R-:W-:Y:S02]  /*00e0*/  IMAD R18, R18, 0x1c72, RZ ;  /* 0x00001c7212127824 */ /* 0x000fe400078e02ff */
[----:B------:R-:W-:-:S03]  /*00f0*/  IMAD R19, R19, 0x9, RZ ;  /* 0x0000000913137824 */ /* 0x000fc600078e02ff */
[----:B------:R-:W-:Y:S01]  /*0100*/  SHF.R.U32.HI R25, RZ, 0x10, R18 ;  /* 0x00000010ff197819 */ /* 0x000fe20000011612 */
[----:B--2---:R-:W-:-:S03]  /*0110*/  IMAD.WIDE R34, R19, 0x8, R34 ;  /* 0x0000000813227825 */ /* 0x004fc600078e0222 */
[----:B------:R-:W-:-:S03]  /*0120*/  PRMT R19, R25, 0x9910, RZ ;  /* 0x0000991019137816 */ /* 0x000fc600000000ff */
[----:B------:R-:W0:Y:S01]  /*0130*/  @!P0 LDC.64 R20, c[0x0][0x3a0] ;  /* 0x0000e800ff148b82 */ /* 0x000e220000000a00 */
[----:B------:R-:W-:Y:S01]  /*0140*/  MOV R18, 0x400 ;  /* 0x0000040000127802 */ /* 0x000fe20000000f00 */
[----:B---3--:R1:W5:Y:S01]  /*0150*/  @!P0 LDG.E.64.CONSTANT R32, desc[UR76][R34.64] ;  /* 0x0000004c22208981 */ /* 0x008362000c1e9b00 */
[----:B------:R-:W-:Y:S01]  /*0160*/  IMAD R19, R19, 0x9, RZ ;  /* 0x0000000913137824 */ /* 0x000fe200078e02ff */
[C---:B------:R-:W-:Y:S02]  /*0170*/  ISETP.GT.U32.AND P1, PT, R0.reuse, 0x3f, PT ;  /* 0x0000003f0000780c */ /* 0x040fe40003f24070 */
[----:B------:R-:W-:Y:S01]  /*0180*/  LEA R22, R23, R18, 0x18 ;  /* 0x0000001217167211 */ /* 0x000fe200078ec0ff */
[----:B------:R-:W-:Y:S01]  /*0190*/  IMAD.MOV R24, RZ, RZ, -R19 ;  /* 0x000000ffff187224 */ /* 0x000fe200078e0a13 */
[C---:B------:R-:W-:Y:S01]  /*01a0*/  LOP3.LUT R19, R0.reuse, 0x7, RZ, 0xc0, !PT ;  /* 0x0000000700137812 */ /* 0x040fe200078ec0ff */
[----:B------:R-:W-:Y:S01]  /*01b0*/  BSSY.RECONVERGENT B0, `(.L_x_1209) ;  /* 0x0000097000007945 */ /* 0x000fe20003800200 */
[----:B------:R-:W-:Y:S01]  /*01c0*/  ISETP.GT.U32.AND P2, PT, R0, 0x47, PT ;  /* 0x000000470000780c */ /* 0x000fe20003f44070 */
[----:B------:R-:W-:Y:S01]  /*01d0*/  IMAD R22, R27, 0x16c8, R22 ;  /* 0x000016c81b167824 */ /* 0x000fe200078e0216 */
[----:B------:R-:W-:-:S02]  /*01e0*/  PRMT R23, R24, 0x7710, RZ ;  /* 0x0000771018177816 */ /* 0x000fc400000000ff */
[----:B------:R-:W-:Y:S01]  /*01f0*/  @!P0 LOP3.LUT R18, R19, 0x3f8, R0, 0xf8, !PT ;  /* 0x000003f813128812 */ /* 0x000fe200078ef800 */
[----:B------:R-:W-:Y:S01]  /*0200*/  IMAD R49, R25, 0x288, R22 ;  /* 0x0000028819317824 */ /* 0x000fe200078e0216 */
[--C-:B------:R-:W-:Y:S01]  /*0210*/  SHF.R.U32.HI R25, RZ, 0x3, R0.reuse ;  /* 0x00000003ff197819 */ /* 0x100fe20000011600 */
[----:B------:R-:W-:Y:S01]  /*0220*/  IMAD.IADD R24, R23, 0x1, R0 ;  /* 0x0000000117187824 */ /* 0x000fe200078e0200 */
[----:B------:R-:W-:-:S03]  /*0230*/  @!P0 LEA R23, R47, R18, 0x9 ;  /* 0x000000122f178211 */ /* 0x000fc600078e48ff */
[----:B------:R-:W-:Y:S01]  /*0240*/  IMAD R46, R25, 0x48, R22 ;  /* 0x00000048192e7824 */ /* 0x000fe200078e0216 */
[----:B------:R-:W-:Y:S01]  /*0250*/  LOP3.LUT R24, R24, 0xffff, RZ, 0xc0, !PT ;  /* 0x0000ffff18187812 */ /* 0x000fe200078ec0ff */
[----:B0-----:R-:W-:-:S04]  /*0260*/  @!P0 IMAD.WIDE R20, R23, 0x8, R20 ;  /* 0x0000000817148825 */ /* 0x001fc800078e0214 */
        /* <DEDUP_REMOVED lines=16> */
[----:B------:R-:W1:Y:S01]  /*0370*/  LDCU.128 UR64, c[0x3][0x100] ;  /* 0x00c02000ff4077ac */ /* 0x000e620008000c00 */
[C---:B--2--5:R-:W-:Y:S01]  /*0380*/  DFMA R26, R16.reuse, UR48, RZ ;  /* 0x00000030101a7c2b */ /* 0x064fe200080000ff */
[----:B0-----:R-:W-:Y:S01]  /*0390*/  UMOV UR74, UR6 ;  /* 0x00000006004a7c82 */ /* 0x001fe20008000000 */
[----:B------:R-:W-:Y:S01]  /*03a0*/  UMOV UR75, UR7 ;  /* 0x00000007004b7c82 */ /* 0x000fe20008000000 */
[----:B------:R-:W-:Y:S01]  /*03b0*/  UMOV UR72, UR4 ;  /* 0x0000000400487c82 */ /* 0x000fe20008000000 */
[----:B------:R-:W-:Y:S01]  /*03c0*/  UMOV UR73, UR5 ;  /* 0x0000000500497c82 */ /* 0x000fe20008000000 */
[----:B------:R-:W0:Y:S01]  /*03d0*/  LDCU.128 UR12, c[0x3][0x140] ;  /* 0x00c02800ff0c77ac */ /* 0x000e220008000c00 */
[----:B---3--:R-:W-:-:S02]  /*03e0*/  DFMA R24, R16, UR52, RZ ;  /* 0x0000003410187c2b */ /* 0x008fc400080000ff */
[----:B----4-:R-:W-:Y:S01]  /*03f0*/  DFMA R22, R16, UR60, RZ ;  /* 0x0000003c10167c2b */ /* 0x010fe200080000ff */
[----:B------:R-:W2:Y:S01]  /*0400*/  LDCU.128 UR68, c[0x3][0x180] ;  /* 0x00c03000ff4477ac */ /* 0x000ea20008000c00 */
[----:B------:R-:W-:Y:S02]  /*0410*/  DFMA R26, R14, UR50, R26 ;  /* 0x000000320e1a7c2b */ /* 0x000fe4000800001a */
[----:B-1----:R-:W-:Y:S01]  /*0420*/  DFMA R20, R16, UR56, RZ ;  /* 0x0000003810147c2b */ /* 0x002fe200080000ff */
[----:B------:R-:W1:Y:S01]  /*0430*/  LDCU.128 UR4, c[0x3][0x1c0] ;  /* 0x00c03800ff0477ac */ /* 0x000e620008000c00 */
[----:B------:R-:W-:Y:S02]  /*0440*/  DFMA R24, R14, UR54, R24 ;  /* 0x000000360e187c2b */ /* 0x000fe40008000018 */
[----:B------:R-:W-:Y:S01]  /*0450*/  DFMA R28, R16, UR64, RZ ;  /* 0x00000040101c7c2b */ /* 0x000fe200080000ff */
[----:B------:R-:W3:Y:S01]  /*0460*/  LDCU.128 UR8, c[0x3][0x200] ;  /* 0x00c04000ff0877ac */ /* 0x000ee20008000c00 */
[----:B------:R-:W-:-:S02]  /*0470*/  DFMA R22, R14, UR62, R22 ;  /* 0x0000003e0e167c2b */ /* 0x000fc40008000016 */
[----:B------:R-:W-:Y:S01]  /*0480*/  DFMA R20, R14, UR58, R20 ;  /* 0x0000003a0e147c2b */ /* 0x000fe20008000014 */
[----:B------:R-:W4:Y:S01]  /*0490*/  LDCU.128 UR24, c[0x3][0x50] ;  /* 0x00c00a00ff1877ac */ /* 0x000f220008000c00 */
[----:B0-----:R-:W-:Y:S01]  /*04a0*/  DFMA R30, R16, UR12, RZ ;  /* 0x0000000c101e7c2b */ /* 0x001fe200080000ff */
[----:B------:R-:W0:Y:S01]  /*04b0*/  LDCU.128 UR36, c[0x3][0x90] ;  /* 0x00c01200ff2477ac */ /* 0x000e220008000c00 */
[----:B------:R-:W-:Y:S02]  /*04c0*/  DFMA R28, R14, UR66, R28 ;  /* 0x000000420e1c7c2b */ /* 0x000fe4000800001c */
[C---:B--2---:R-:W-:Y:S01]  /*04d0*/  DFMA R36, R16.reuse, UR68, RZ ;  /* 0x0000004410247c2b */ /* 0x044fe200080000ff */
[----:B------:R-:W2:Y:S01]  /*04e0*/  LDCU.128 UR44, c[0x3][0xd0] ;  /* 0x00c01a00ff2c77ac */ /* 0x000ea20008000c00 */
[----:B-1----:R-:W-:Y:S01]  /*04f0*/  DFMA R38, R16, UR4, RZ ;  /* 0x0000000410267c2b */ /* 0x002fe200080000ff */
[----:B------:R-:W1:Y:S01]  /*0500*/  LDCU.128 UR48, c[0x3][0x110] ;  /* 0x00c02200ff3077ac */ /* 0x000e620008000c00 */
[----:B------:R-:W-:-:S02]  /*0510*/  DFMA R30, R14, UR14, R30 ;  /* 0x0000000e0e1e7c2b */ /* 0x000fc4000800001e */
[----:B---3--:R-:W-:Y:S01]  /*0520*/  DFMA R40, R16, UR8, RZ ;  /* 0x0000000810287c2b */ /* 0x008fe200080000ff */
        /* <DEDUP_REMOVED lines=8> */
[----:B------:R-:W-:Y:S01]  /*05b0*/  DFMA R24, R10, UR26, R24 ;  /* 0x0000001a0a187c2b */ /* 0x000fe20008000018 */
[----:B------:R-:W0:Y:S01]  /*05c0*/  LDCU.128 UR64, c[0x3][0x210] ;  /* 0x00c04200ff4077ac */ /* 0x000e220008000c00 */
[----:B--2---:R-:W-:Y:S02]  /*05d0*/  DFMA R20, R12, UR44, R20 ;  /* 0x0000002c0c147c2b */ /* 0x004fe40008000014 */
[----:B------:R-:W-:Y:S01]  /*05e0*/  DFMA R22, R10, UR38, R22 ;  /* 0x000000260a167c2b */ /* 0x000fe20008000016 */
[----:B------:R-:W2:Y:S01]  /*05f0*/  LDCU.128 UR16, c[0x3][0x20] ;  /* 0x00c00400ff1077ac */ /* 0x000ea20008000c00 */
[C---:B-1----:R-:W-:Y:S02]  /*0600*/  DFMA R28, R12.reuse, UR48, R28 ;  /* 0x000000300c1c7c2b */ /* 0x042fe4000800001c */
[C---:B---3--:R-:W-:Y:S01]  /*0610*/  DFMA R30, R12.reuse, UR52, R30 ;  /* 0x000000340c1e7c2b */ /* 0x048fe2000800001e */
[----:B------:R-:W-:Y:S01]  /*0620*/  UMOV UR4, UR72 ;  /* 0x0000004800047c82 */ /* 0x000fe20008000000 */
[----:B------:R-:W-:Y:S01]  /*0630*/  UMOV UR5, UR73 ;  /* 0x0000004900057c82 */ /* 0x000fe20008000000 */
[----:B------:R-:W-:Y:S01]  /*0640*/  UMOV UR12, UR74 ;  /* 0x0000004a000c7c82 */ /* 0x000fe20008000000 */
[C---:B------:R-:W-:Y:S01]  /*0650*/  DFMA R26, R12.reuse, UR4, R26 ;  /* 0x000000040c1a7c2b */ /* 0x040fe2000800001a */
        /* <DEDUP_REMOVED lines=8> */
[----:B------:R-:W-:Y:S01]  /*06e0*/  DFMA R14, R12, UR64, R14 ;  /* 0x000000400c0e7c2b */ /* 0x000fe2000800000e */
[----:B------:R-:W3:Y:S01]  /*06f0*/  LDCU.128 UR72, c[0x3][0xe0] ;  /* 0x00c01c00ff4877ac */ /* 0x000ee20008000c00 */
[C---:B------:R-:W-:Y:S02]  /*0700*/  DFMA R20, R10.reuse, UR46, R20 ;  /* 0x0000002e0a147c2b */ /* 0x040fe40008000014 */
[----:B------:R-:W-:Y:S01]  /*0710*/  DFMA R28, R10, UR50, R28 ;  /* 0x000000320a1c7c2b */ /* 0x000fe2000800001c */
[----:B------:R-:W4:Y:S01]  /*0720*/  LDCU.128 UR4, c[0x3][0x120] ;  /* 0x00c02400ff0477ac */ /* 0x000f220008000c00 */
[----:B--2---:R-:W-:-:S02]  /*0730*/  DFMA R26, R8, UR16, R26 ;  /* 0x00000010081a7c2b */ /* 0x004fc4000800001a */
[C---:B------:R-:W-:Y:S01]  /*0740*/  DFMA R30, R10.reuse, UR54, R30 ;  /* 0x000000360a1e7c2b */ /* 0x040fe2000800001e */
[----:B------:R-:W2:Y:S01]  /*0750*/  LDCU.128 UR8, c[0x3][0x160] ;  /* 0x00c02c00ff0877ac */ /* 0x000ea20008000c00 */
[C---:B------:R-:W-:Y:S02]  /*0760*/  DFMA R36, R10.reuse, UR58, R36 ;  /* 0x0000003a0a247c2b */ /* 0x040fe40008000024 */
[C---:B------:R-:W-:Y:S01]  /*0770*/  DFMA R16, R10.reuse, UR62, R16 ;  /* 0x0000003e0a107c2b */ /* 0x040fe20008000010 */
[----:B------:R-:W2:Y:S01]  /*0780*/  LDCU.128 UR12, c[0x3][0x1a0] ;  /* 0x00c03400ff0c77ac */ /* 0x000ea20008000c00 */
[----:B------:R-:W-:Y:S02]  /*0790*/  DFMA R14, R10, UR66, R14 ;  /* 0x000000420a0e7c2b */ /* 0x000fe4000800000e */
[----:B------:R-:W-:Y:S01]  /*07a0*/  DFMA R26, R6, UR18, R26 ;  /* 0x00000012061a7c2b */ /* 0x000fe2000800001a */
[----:B------:R-:W2:Y:S01]  /*07b0*/  LDCU.128 UR24, c[0x3][0x1e0] ;  /* 0x00c03c00ff1877ac */ /* 0x000ea20008000c00 */
[----:B-1----:R-:W-:-:S02]  /*07c0*/  DFMA R24, R8, UR28, R24 ;  /* 0x0000001c08187c2b */ /* 0x002fc40008000018 */
[C---:B0-----:R-:W-:Y:S01]  /*07d0*/  DFMA R22, R8.reuse, UR40, R22 ;  /* 0x0000002808167c2b */ /* 0x041fe20008000016 */
[----:B------:R-:W0:Y:S01]  /*07e0*/  LDCU.128 UR36, c[0x3][0x220] ;  /* 0x00c04400ff2477ac */ /* 0x000e220008000c00 */
[C---:B---3--:R-:W-:Y:S02]  /*07f0*/  DFMA R20, R8.reuse, UR72, R20 ;  /* 0x0000004808147c2b */ /* 0x048fe40008000014 */
[----:B----4-:R-:W-:Y:S01]  /*0800*/  DFMA R28, R8, UR4, R28 ;  /* 0x00000004081c7c2b */ /* 0x010fe2000800001c */
[----:B------:R-:W1:Y:S01]  /*0810*/  LDCU.128 UR20, c[0x3][0x30] ;  /* 0x00c00600ff1477ac */ /* 0x000e620008000c00 */
[----:B------:R-:W-:Y:S02]  /*0820*/  DFMA R24, R6, UR30, R24 ;  /* 0x0000001e06187c2b */ /* 0x000fe40008000018 */
[----:B--2---:R-:W-:Y:S01]  /*0830*/  DFMA R30, R8, UR8, R30 ;  /* 0x00000008081e7c2b */ /* 0x004fe2000800001e */
        /* <DEDUP_REMOVED lines=23> */
[----:B0-----:R-:W-:Y:S02]  /*09b0*/  DFMA R28, R4, UR48, R28 ;  /* 0x00000030041c7c2b */ /* 0x001fe4000800001c */
[----:B------:R-:W-:Y:S02]  /*09c0*/  DFMA R24, R2, UR34, R24 ;  /* 0x0000002202187c2b */ /* 0x000fe40008000018 */
[----:B------:R-:W-:Y:S02]  /*09d0*/  DFMA R30, R4, UR60, R30 ;  /* 0x0000003c041e7c2b */ /* 0x000fe4000800001e */
[----:B------:R-:W-:-:S02]  /*09e0*/  DFMA R22, R2, UR70, R22 ;  /* 0x0000004602167c2b */ /* 0x000fc40008000016 */
[----:B------:R-:W-:Y:S02]  /*09f0*/  DFMA R36, R4, UR56, R36 ;  /* 0x0000003804247c2b */ /* 0x000fe40008000024 */
[----:B------:R-:W-:Y:S02]  /*0a00*/  DFMA R20, R2, UR46, R20 ;  /* 0x0000002e02147c2b */ /* 0x000fe40008000014 */
[----:B-1----:R-:W-:Y:S02]  /*0a10*/  DFMA R16, R4, UR52, R16 ;  /* 0x0000003404107c2b */ /* 0x002fe40008000010 */
[----:B------:R-:W-:Y:S02]  /*0a20*/  DFMA R28, R2, UR50, R28 ;  /* 0x00000032021c7c2b */ /* 0x000fe4000800001c */
[----:B--2---:R-:W-:Y:S02]  /*0a30*/  DFMA R14, R4, UR16, R14 ;  /* 0x00000010040e7c2b */ /* 0x004fe4000800000e */
[C---:B------:R-:W-:Y:S01]  /*0a40*/  DFMA R30, R2.reuse, UR62, R30 ;  /* 0x0000003e021e7c2b */ /* 0x040fe2000800001e */
[----:B------:R-:W-:Y:S01]  /*0a50*/  IMAD R5, R19, 0x8, R46 ;  /* 0x0000000813057824 */ /* 0x000fe200078e022e */
[----:B------:R-:W-:-:S02]  /*0a60*/  DFMA R36, R2, UR58, R36 ;  /* 0x0000003a02247c2b */ /* 0x000fc40008000024 */
[C---:B------:R-:W-:Y:S02]  /*0a70*/  DFMA R16, R2.reuse, UR54, R16 ;  /* 0x0000003602107c2b */ /* 0x040fe40008000010 */
        /* <DEDUP_REMOVED lines=10> */
.L_x_1210:
[----:B------:R-:W-:Y:S05]  /*0b20*/  BSYNC.RECONVERGENT B0 ;  /* 0x0000000000007941 */ /* 0x000fea0003800200 */
.L_x_1209:
[----:B------:R-:W-:Y:S01]  /*0b30*/  BAR.SYNC.DEFER_BLOCKING 0x0 ;  /* 0x0000000000007b1d */ /* 0x000fe20000010000 */
[----:B------:R-:W-:-:S05]  /*0b40*/  IMAD R19, R19, 0x8, R48 ;  /* 0x0000000813137824 */ /* 0x000fca00078e0230 */
[----:B------:R-:W-:Y:S04]  /*0b50*/  BSSY.RECONVERGENT B0, `(.L_x_1211) ;  /* 0x000007f000007945 */ /* 0x000fe80003800200 */
[----:B------:R-:W-:Y:S05]  /*0b60*/  @P2 BRA `(.L_x_1212) ;  /* 0x0000000400f42947 */ /* 0x000fea0003800000 */
[----:B-----5:R-:W2:Y:S01]  /*0b70*/  LDS.64 R6, [R19] ;  /* 0x0000000013067984 */ /* 0x020ea20000000a00 */
[----:B------:R-:W2:Y:S03]  /*0b80*/  LDCU.128 UR20, c[0x3][URZ] ;  /* 0x00c00000ff1477ac */ /* 0x000ea60008000c00 */
[----:B0-----:R-:W1:Y:S01]  /*0b90*/  LDS.64 R16, [R19+0x48] ;  /* 0x0000480013107984 */ /* 0x001e620000000a00 */
[----:B------:R-:W0:Y:S03]  /*0ba0*/  LDCU.128 UR24, c[0x3][0x40] ;  /* 0x00c00800ff1877ac */ /* 0x000e260008000c00 */
[----:B------:R-:W3:Y:S01]  /*0bb0*/  LDS.64 R8, [R19+0x90] ;  /* 0x0000900013087984 */ /* 0x000ee20000000a00 */
[----:B------:R-:W4:Y:S03]  /*0bc0*/  LDCU.128 UR4, c[0x3][0x80] ;  /* 0x00c01000ff0477ac */ /* 0x000f260008000c00 */
[----:B------:R-:W3:Y:S01]  /*0bd0*/  LDS.64 R2, [R19+0xd8] ;  /* 0x0000d80013027984 */ /* 0x000ee20000000a00 */
[----:B------:R-:W4:Y:S01]  /*0be0*/  LDCU.128 UR8, c[0x3][0xc0] ;  /* 0x00c01800ff0877ac */ /* 0x000f220008000c00 */
[----:B------:R-:W4:Y:S01]  /*0bf0*/  LDCU.128 UR16, c[0x3][0x100] ;  /* 0x00c02000ff1077ac */ /* 0x000f220008000c00 */
[----:B------:R-:W1:Y:S01]  /*0c00*/  LDCU.128 UR40, c[0x3][0x140] ;  /* 0x00c02800ff2877ac */ /* 0x000e620008000c00 */
[----:B------:R-:W1:Y:S01]  /*0c10*/  LDCU.128 UR56, c[0x3][0x180] ;  /* 0x00c03000ff3877ac */ /* 0x000e620008000c00 */
[----:B------:R-:W1:Y:S01]  /*0c20*/  LDCU.128 UR36, c[0x3][0x1c0] ;  /* 0x00c03800ff2477ac */ /* 0x000e620008000c00 */
[----:B------:R-:W1:Y:S01]  /*0c30*/  LDCU.128 UR48, c[0x3][0x200] ;  /* 0x00c04000ff3077ac */ /* 0x000e620008000c00 */
[----:B------:R-:W3:Y:S01]  /*0c40*/  LDCU.128 UR72, c[0x3][0x10] ;  /* 0x00c00200ff4877ac */ /* 0x000ee20008000c00 */
[C---:B--2---:R-:W-:Y:S01]  /*0c50*/  DFMA R4, R6.reuse, UR20, RZ ;  /* 0x0000001406047c2b */ /* 0x044fe200080000ff */
[----:B------:R-:W2:Y:S01]  /*0c60*/  LDCU.128 UR28, c[0x3][0x50] ;  /* 0x00c00a00ff1c77ac */ /* 0x000ea20008000c00 */
[----:B0-----:R-:W-:-:S02]  /*0c70*/  DFMA R14, R6, UR24, RZ ;  /* 0x00000018060e7c2b */ /* 0x001fc400080000ff */
[C---:B----4-:R-:W-:Y:S01]  /*0c80*/  DFMA R12, R6.reuse, UR4, RZ ;  /* 0x00000004060c7c2b */ /* 0x050fe200080000ff */
[----:B------:R-:W0:Y:S01]  /*0c90*/  LDCU.128 UR12, c[0x3][0xd0] ;  /* 0x00c01a00ff0c77ac */ /* 0x000e220008000c00 */
[C---:B------:R-:W-:Y:S02]  /*0ca0*/  DFMA R10, R6.reuse, UR8, RZ ;  /* 0x00000008060a7c2b */ /* 0x040fe400080000ff */
[----:B------:R-:W-:Y:S01]  /*0cb0*/  DFMA R22, R6, UR16, RZ ;  /* 0x0000001006167c2b */ /* 0x000fe200080000ff */
[----:B------:R-:W4:Y:S01]  /*0cc0*/  LDCU.128 UR32, c[0x3][0x90] ;  /* 0x00c01200ff2077ac */ /* 0x000f220008000c00 */
[C---:B-1----:R-:W-:Y:S02]  /*0cd0*/  DFMA R20, R16.reuse, UR22, R4 ;  /* 0x0000001610147c2b */ /* 0x042fe40008000004 */
[C---:B------:R-:W-:Y:S01]  /*0ce0*/  DFMA R14, R16.reuse, UR26, R14 ;  /* 0x0000001a100e7c2b */ /* 0x040fe2000800000e */
[----:B------:R-:W1:Y:S01]  /*0cf0*/  LDCU.128 UR24, c[0x3][0x110] ;  /* 0x00c02200ff1877ac */ /* 0x000e620008000c00 */
[C---:B------:R-:W-:Y:S01]  /*0d00*/  DFMA R12, R16.reuse, UR6, R12 ;  /* 0x00000006100c7c2b */ /* 0x040fe2000800000c */
[----:B------:R-:W1:Y:S01]  /*0d10*/  LDS.64 R4, [R19+0x120] ;  /* 0x0001200013047984 */ /* 0x000e620000000a00 */
[C---:B------:R-:W-:Y:S01]  /*0d20*/  DFMA R10, R16.reuse, UR10, R10 ;  /* 0x0000000a100a7c2b */ /* 0x040fe2000800000a */
[----:B------:R-:W1:Y:S01]  /*0d30*/  LDCU.128 UR4, c[0x3][0x150] ;  /* 0x00c02a00ff0477ac */ /* 0x000e620008000c00 */
[----:B------:R-:W-:-:S02]  /*0d40*/  DFMA R26, R16, UR18, R22 ;  /* 0x00000012101a7c2b */ /* 0x000fc40008000016 */
[C---:B------:R-:W-:Y:S01]  /*0d50*/  DFMA R24, R6.reuse, UR40, RZ ;  /* 0x0000002806187c2b */ /* 0x040fe200080000ff */
[----:B------:R-:W1:Y:S01]  /*0d60*/  LDCU.128 UR20, c[0x3][0x190] ;  /* 0x00c03200ff1477ac */ /* 0x000e620008000c00 */
[C---:B------:R-:W-:Y:S02]  /*0d70*/  DFMA R28, R6.reuse, UR56, RZ ;  /* 0x00000038061c7c2b */ /* 0x040fe400080000ff */
[C---:B------:R-:W-:Y:S01]  /*0d80*/  DFMA R38, R6.reuse, UR36, RZ ;  /* 0x0000002406267c2b */ /* 0x040fe200080000ff */
[----:B------:R-:W1:Y:S01]  /*0d90*/  LDCU.128 UR8, c[0x3][0x1d0] ;  /* 0x00c03a00ff0877ac */ /* 0x000e620008000c00 */
[----:B------:R-:W-:Y:S02]  /*0da0*/  DFMA R6, R6, UR48, RZ ;  /* 0x0000003006067c2b */ /* 0x000fe400080000ff */
[C---:B------:R-:W-:Y:S01]  /*0db0*/  DFMA R30, R16.reuse, UR42, R24 ;  /* 0x0000002a101e7c2b */ /* 0x040fe20008000018 */
[----:B------:R-:W1:Y:S01]  /*0dc0*/  LDCU.128 UR16, c[0x3][0x210] ;  /* 0x00c04200ff1077ac */ /* 0x000e620008000c00 */
[----:B------:R-:W-:-:S02]  /*0dd0*/  DFMA R36, R16, UR58, R28 ;  /* 0x0000003a10247c2b */ /* 0x000fc4000800001c */
[C---:B------:R-:W-:Y:S01]  /*0de0*/  DFMA R38, R16.reuse, UR38, R38 ;  /* 0x0000002610267c2b */ /* 0x040fe20008000026 */
[----:B------:R-:W1:Y:S01]  /*0df0*/  LDCU.128 UR44, c[0x3][0x20] ;  /* 0x00c00400ff2c77ac */ /* 0x000e620008000c00 */
[----:B------:R-:W-:Y:S02]  /*0e00*/  DFMA R40, R16, UR50, R6 ;  /* 0x0000003210287c2b */ /* 0x000fe40008000006 */
[----:B------:R-:W1:Y:S01]  /*0e10*/  LDS.64 R6, [R19+0x168] ;  /* 0x0001680013067984 */ /* 0x000e620000000a00 */
[C---:B---3--:R-:W-:Y:S01]  /*0e20*/  DFMA R20, R8.reuse, UR72, R20 ;  /* 0x0000004808147c2b */ /* 0x048fe20008000014 */
[----:B------:R-:W3:Y:S01]  /*0e30*/  LDCU.128 UR52, c[0x3][0x60] ;  /* 0x00c00c00ff3477ac */ /* 0x000ee20008000c00 */
[C---:B--2---:R-:W-:Y:S02]  /*0e40*/  DFMA R22, R8.reuse, UR28, R14 ;  /* 0x0000001c08167c2b */ /* 0x044fe4000800000e */
[C---:B0-----:R-:W-:Y:S01]  /*0e50*/  DFMA R10, R8.reuse, UR12, R10 ;  /* 0x0000000c080a7c2b */ /* 0x041fe2000800000a */
[----:B------:R-:W0:Y:S01]  /*0e60*/  LDCU.128 UR40, c[0x3][0xa0] ;  /* 0x00c01400ff2877ac */ /* 0x000e220008000c00 */
[----:B----4-:R-:W-:-:S02]  /*0e70*/  DFMA R24, R8, UR32, R12 ;  /* 0x0000002008187c2b */ /* 0x010fc4000800000c */
[C---:B-1----:R-:W-:Y:S01]  /*0e80*/  DFMA R28, R8.reuse, UR24, R26 ;  /* 0x00000018081c7c2b */ /* 0x042fe2000800001a */
[----:B------:R-:W1:Y:S01]  /*0e90*/  LDCU.128 UR68, c[0x3][0xe0] ;  /* 0x00c01c00ff4477ac */ /* 0x000e620008000c00 */
[C---:B------:R-:W-:Y:S02]  /*0ea0*/  DFMA R16, R8.reuse, UR4, R30 ;  /* 0x0000000408107c2b */ /* 0x040fe4000800001e */
[C---:B------:R-:W-:Y:S01]  /*0eb0*/  DFMA R14, R8.reuse, UR20, R36 ;  /* 0x00000014080e7c2b */ /* 0x040fe20008000024 */
[----:B------:R-:W2:Y:S01]  /*0ec0*/  LDCU.128 UR48, c[0x3][0x120] ;  /* 0x00c02400ff3077ac */ /* 0x000ea20008000c00 */
[C---:B------:R-:W-:Y:S02]  /*0ed0*/  DFMA R12, R8.reuse, UR8, R38 ;  /* 0x00000008080c7c2b */ /* 0x040fe40008000026 */
[----:B------:R-:W-:Y:S01]  /*0ee0*/  DFMA R40, R8, UR16, R40 ;  /* 0x0000001008287c2b */ /* 0x000fe20008000028 */
[----:B------:R-:W4:Y:S01]  /*0ef0*/  LDCU.128 UR36, c[0x3][0x160] ;  /* 0x00c02c00ff2477ac */ /* 0x000f220008000c00 */
[----:B------:R-:W4:Y:S01]  /*0f00*/  LDS.64 R8, [R19+0x1b0] ;  /* 0x0001b00013087984 */ /* 0x000f220000000a00 */
[----:B------:R-:W-:-:S02]  /*0f10*/  DFMA R20, R2, UR74, R20 ;  /* 0x0000004a02147c2b */ /* 0x000fc40008000014 */
[C---:B------:R-:W-:Y:S01]  /*0f20*/  DFMA R22, R2.reuse, UR30, R22 ;  /* 0x0000001e02167c2b */ /* 0x040fe20008000016 */
[----:B------:R-:W4:Y:S01]  /*0f30*/  LDCU.128 UR72, c[0x3][0x1a0] ;  /* 0x00c03400ff4877ac */ /* 0x000f220008000c00 */
[C---:B------:R-:W-:Y:S01]  /*0f40*/  DFMA R26, R2.reuse, UR14, R10 ;  /* 0x0000000e021a7c2b */ /* 0x040fe2000800000a */
[----:B------:R-:W4:Y:S01]  /*0f50*/  LDS.64 R10, [R19+0x1f8] ;  /* 0x0001f800130a7984 */ /* 0x000f220000000a00 */
        /* <DEDUP_REMOVED lines=11> */
[C---:B---3--:R-:W-:Y:S01]  /*1010*/  DFMA R22, R4.reuse, UR52, R22 ;  /* 0x0000003404167c2b */ /* 0x048fe20008000016 */
[----:B------:R-:W3:Y:S01]  /*1020*/  LDCU.128 UR56, c[0x3][0xb0] ;  /* 0x00c01600ff3877ac */ /* 0x000ee20008000c00 */
[C---:B0-----:R-:W-:Y:S02]  /*1030*/  DFMA R24, R4.reuse, UR40, R24 ;  /* 0x0000002804187c2b */ /* 0x041fe40008000018 */
[C---:B-1----:R-:W-:Y:S01]  /*1040*/  DFMA R26, R4.reuse, UR68, R26 ;  /* 0x00000044041a7c2b */ /* 0x042fe2000800001a */
[----:B------:R-:W0:Y:S01]  /*1050*/  LDCU.128 UR4, c[0x3][0xf0] ;  /* 0x00c01e00ff0477ac */ /* 0x000e220008000c00 */
[----:B--2---:R-:W-:-:S02]  /*1060*/  DFMA R28, R4, UR48, R28 ;  /* 0x00000030041c7c2b */ /* 0x004fc4000800001c */
[C---:B----4-:R-:W-:Y:S01]  /*1070*/  DFMA R16, R4.reuse, UR36, R16 ;  /* 0x0000002404107c2b */ /* 0x050fe20008000010 */
[----:B------:R-:W1:Y:S01]  /*1080*/  LDCU.128 UR8, c[0x3][0x130] ;  /* 0x00c02600ff0877ac */ /* 0x000e620008000c00 */
[C---:B------:R-:W-:Y:S02]  /*1090*/  DFMA R14, R4.reuse, UR72, R14 ;  /* 0x00000048040e7c2b */ /* 0x040fe4000800000e */
[C---:B------:R-:W-:Y:S01]  /*10a0*/  DFMA R12, R4.reuse, UR28, R12 ;  /* 0x0000001c040c7c2b */ /* 0x040fe2000800000c */
[----:B------:R-:W2:Y:S01]  /*10b0*/  LDCU.128 UR24, c[0x3][0x170] ;  /* 0x00c02e00ff1877ac */ /* 0x000ea20008000c00 */
        /* <DEDUP_REMOVED lines=10> */
[C---:B------:R-:W-:Y:S02]  /*1160*/  DFMA R14, R6.reuse, UR74, R14 ;  /* 0x0000004a060e7c2b */ /* 0x040fe4000800000e */
[----:B------:R-:W-:-:S02]  /*1170*/  DFMA R12, R6, UR30, R12 ;  /* 0x0000001e060c7c2b */ /* 0x000fc4000800000c */
[----:B------:R-:W-:Y:S02]  /*1180*/  DFMA R40, R6, UR14, R40 ;  /* 0x0000000e06287c2b */ /* 0x000fe40008000028 */
[C---:B------:R-:W-:Y:S02]  /*1190*/  DFMA R20, R8.reuse, UR64, R20 ;  /* 0x0000004008147c2b */ /* 0x040fe40008000014 */
[C---:B------:R-:W-:Y:S02]  /*11a0*/  DFMA R22, R8.reuse, UR60, R22 ;  /* 0x0000003c08167c2b */ /* 0x040fe40008000016 */
[C---:B---3--:R-:W-:Y:S02]  /*11b0*/  DFMA R24, R8.reuse, UR56, R24 ;  /* 0x0000003808187c2b */ /* 0x048fe40008000018 */
[C---:B0-----:R-:W-:Y:S02]  /*11c0*/  DFMA R26, R8.reuse, UR4, R26 ;  /* 0x00000004081a7c2b */ /* 0x041fe4000800001a */
[----:B-1----:R-:W-:-:S02]  /*11d0*/  DFMA R28, R8, UR8, R28 ;  /* 0x00000008081c7c2b */ /* 0x002fc4000800001c */
[C---:B--2---:R-:W-:Y:S02]  /*11e0*/  DFMA R16, R8.reuse, UR24, R16 ;  /* 0x0000001808107c2b */ /* 0x044fe40008000010 */
[C---:B----4-:R-:W-:Y:S02]  /*11f0*/  DFMA R14, R8.reuse, UR20, R14 ;  /* 0x00000014080e7c2b */ /* 0x050fe4000800000e */
[C---:B------:R-:W-:Y:S02]  /*1200*/  DFMA R12, R8.reuse, UR16, R12 ;  /* 0x00000010080c7c2b */ /* 0x040fe4000800000c */
[----:B------:R-:W-:Y:S02]  /*1210*/  DFMA R40, R8, UR32, R40 ;  /* 0x0000002008287c2b */ /* 0x000fe40008000028 */
        /* <DEDUP_REMOVED lines=18> */
.L_x_1212:
[----:B------:R-:W-:Y:S05]  /*1340*/  BSYNC.RECONVERGENT B0 ;  /* 0x0000000000007941 */ /* 0x000fea0003800200 */
.L_x_1211:
[----:B------:R-:W-:Y:S06]  /*1350*/  BAR.SYNC.DEFER_BLOCKING 0x0 ;  /* 0x0000000000007b1d */ /* 0x000fec0000010000 */
[----:B------:R-:W3:Y:S01]  /*1360*/  LDCU.128 UR12, c[0x3][0x40] ;  /* 0x00c00800ff0c77ac */ /* 0x000ee20008000c00 */
[----:B------:R-:W4:Y:S01]  /*1370*/  LDCU.128 UR24, c[0x3][0x50] ;  /* 0x00c00a00ff1877ac */ /* 0x000f220008000c00 */
[----:B------:R-:W1:Y:S01]  /*1380*/  LDCU.128 UR32, c[0x3][0x140] ;  /* 0x00c02800ff2077ac */ /* 0x000e620008000c00 */
[----:B------:R-:W0:Y:S01]  /*1390*/  LDCU.128 UR4, c[0x3][0x1c0] ;  /* 0x00c03800ff0477ac */ /* 0x000e220008000c00 */
[----:B------:R-:W1:Y:S01]  /*13a0*/  LDCU.128 UR8, c[0x3][0x200] ;  /* 0x00c04000ff0877ac */ /* 0x000e620008000c00 */
[----:B--2---:R-:W2:Y:S01]  /*13b0*/  LDS.64 R40, [R49] ;  /* 0x0000000031287984 */ /* 0x004ea20000000a00 */
[----:B---3--:R-:W-:Y:S01]  /*13c0*/  IMAD.U32 R50, RZ, RZ, UR12 ;  /* 0x0000000cff327e24 */ /* 0x008fe2000f8e00ff */
[----:B------:R-:W-:Y:S01]  /*13d0*/  UMOV UR22, UR14 ;  /* 0x0000000e00167c82 */ /* 0x000fe20008000000 */
[----:B------:R-:W-:Y:S01]  /*13e0*/  UMOV UR23, UR15 ;  /* 0x0000000f00177c82 */ /* 0x000fe20008000000 */
[----:B------:R-:W3:Y:S01]  /*13f0*/  LDS.64 R42, [R49+0x8] ;  /* 0x00000800312a7984 */ /* 0x000ee20000000a00 */
[----:B------:R-:W-:Y:S01]  /*1400*/  MOV R51, UR13 ;  /* 0x0000000d00337c02 */ /* 0x000fe20008000f00 */
[----:B------:R-:W-:Y:S01]  /*1410*/  UMOV UR18, UR12 ;  /* 0x0000000c00127c82 */ /* 0x000fe20008000000 */
[----:B------:R-:W-:Y:S01]  /*1420*/  UMOV UR19, UR13 ;  /* 0x0000000d00137c82 */ /* 0x000fe20008000000 */
[----:B----4-:R-:W-:Y:S01]  /*1430*/  UMOV UR14, UR24 ;  /* 0x00000018000e7c82 */ /* 0x010fe20008000000 */
[----:B------:R-:W-:Y:S01]  /*1440*/  UMOV UR15, UR25 ;  /* 0x00000019000f7c82 */ /* 0x000fe20008000000 */
[----:B------:R-:W-:Y:S01]  /*1450*/  UMOV UR12, UR26 ;  /* 0x0000001a000c7c82 */ /* 0x000fe20008000000 */
[----:B------:R-:W-:Y:S01]  /*1460*/  UMOV UR13, UR27 ;  /* 0x0000001b000d7c82 */ /* 0x000fe20008000000 */
[----:B------:R-:W4:Y:S01]  /*1470*/  LDS.64 R38, [R49+0x10] ;  /* 0x0000100031267984 */ /* 0x000f220000000a00 */
[----:B------:R-:W2:Y:S01]  /*1480*/  LDCU.128 UR24, c[0x3][0x80] ;  /* 0x00c01000ff1877ac */ /* 0x000ea20008000c00 */
[----:B0----5:R-:W-:Y:S01]  /*1490*/  IMAD.U32 R2, RZ, RZ, UR4 ;  /* 0x00000004ff027e24 */ /* 0x021fe2000f8e00ff */
[----:B------:R-:W-:Y:S01]  /*14a0*/  MOV R3, UR5 ;  /* 0x0000000500037c02 */ /* 0x000fe20008000f00 */
[----:B-1----:R-:W-:Y:S01]  /*14b0*/  IMAD.U32 R4, RZ, RZ, UR8 ;  /* 0x00000008ff047e24 */ /* 0x002fe2000f8e00ff */
[----:B------:R-:W4:Y:S01]  /*14c0*/  LDCU.128 UR56, c[0x3][0x150] ;  /* 0x00c02a00ff3877ac */ /* 0x000f220008000c00 */
[----:B------:R-:W-:Y:S01]  /*14d0*/  IMAD.U32 R5, RZ, RZ, UR9 ;  /* 0x00000009ff057e24 */ /* 0x000fe2000f8e00ff */
[----:B------:R-:W0:Y:S01]  /*14e0*/  LDS.64 R18, [R49+0x18] ;  /* 0x0000180031127984 */ /* 0x000e220000000a00 */
[----:B------:R-:W-:Y:S01]  /*14f0*/  IMAD.U32 R8, RZ, RZ, UR22 ;  /* 0x00000016ff087e24 */ /* 0x000fe2000f8e00ff */
[----:B------:R-:W1:Y:S01]  /*1500*/  LDCU.128 UR44, c[0x3][URZ] ;  /* 0x00c00000ff2c77ac */ /* 0x000e620008000c00 */
[----:B------:R-:W-:Y:S01]  /*1510*/  IMAD.U32 R9, RZ, RZ, UR23 ;  /* 0x00000017ff097e24 */ /* 0x000fe2000f8e00ff */
[----:B------:R-:W-:Y:S01]  /*1520*/  LDS.64 R30, [R49+0x28] ;  /* 0x00002800311e7984 */ /* 0x000fe20000000a00 */
[----:B------:R-:W3:Y:S01]  /*1530*/  LDCU.128 UR40, c[0x3][0xc0] ;  /* 0x00c01800ff2877ac */ /* 0x000ee20008000c00 */
[----:B------:R-:W3:Y:S01]  /*1540*/  LDCU.128 UR36, c[0x3][0x100] ;  /* 0x00c02000ff2477ac */ /* 0x000ee20008000c00 */
[----:B--2---:R-:W-:Y:S01]  /*1550*/  IMAD.U32 R52, RZ, RZ, UR24 ;  /* 0x00000018ff347e24 */ /* 0x004fe2000f8e00ff */
[----:B------:R-:W-:Y:S01]  /*1560*/  UMOV UR20, UR26 ;  /* 0x0000001a00147c82 */ /* 0x000fe20008000000 */
[----:B------:R-:W-:Y:S01]  /*1570*/  UMOV UR21, UR27 ;  /* 0x0000001b00157c82 */ /* 0x000fe20008000000 */
[----:B------:R-:W-:Y:S01]  /*1580*/  IMAD.U32 R53, RZ, RZ, UR25 ;  /* 0x00000019ff357e24 */ /* 0x000fe2000f8e00ff */
[----:B------:R-:W-:Y:S01]  /*1590*/  UMOV UR16, UR24 ;  /* 0x0000001800107c82 */ /* 0x000fe20008000000 */
[----:B------:R-:W-:Y:S01]  /*15a0*/  UMOV UR17, UR25 ;  /* 0x0000001900117c82 */ /* 0x000fe20008000000 */
[----:B------:R-:W2:Y:S01]  /*15b0*/  LDCU.128 UR24, c[0x3][0x90] ;  /* 0x00c01200ff1877ac */ /* 0x000ea20008000c00 */
[----:B-1----:R-:W-:Y:S01]  /*15c0*/  IMAD.U32 R6, RZ, RZ, UR46 ;  /* 0x0000002eff067e24 */ /* 0x002fe2000f8e00ff */
[C---:B------:R-:W-:Y:S01]  /*15d0*/  DFMA R44, R40.reuse, UR32, RZ ;  /* 0x00000020282c7c2b */ /* 0x040fe200080000ff */
[----:B------:R-:W-:Y:S01]  /*15e0*/  MOV R7, UR47 ;  /* 0x0000002f00077c02 */ /* 0x000fe20008000f00 */
[----:B------:R-:W1:Y:S01]  /*15f0*/  LDCU.128 UR28, c[0x3][0x180] ;  /* 0x00c03000ff1c77ac */ /* 0x000e620008000c00 */
[C---:B------:R-:W-:Y:S01]  /*1600*/  DFMA R24, R40.reuse, R2, RZ ;  /* 0x000000022818722b */ /* 0x040fe200000000ff */
[----:B------:R-:W-:Y:S01]  /*1610*/  IMAD.U32 R10, RZ, RZ, UR20 ;  /* 0x00000014ff0a7e24 */ /* 0x000fe2000f8e00ff */
[C---:B------:R-:W-:Y:S01]  /*1620*/  DFMA R28, R40.reuse, R4, RZ ;  /* 0x00000004281c722b */ /* 0x040fe200000000ff */
[----:B------:R-:W0:Y:S01]  /*1630*/  LDCU.128 UR52, c[0x3][0x110] ;  /* 0x00c02200ff3477ac */ /* 0x000e220008000c00 */
[----:B------:R-:W-:Y:S01]  /*1640*/  DFMA R36, R40, UR44, RZ ;  /* 0x0000002c28247c2b */ /* 0x000fe200080000ff */
[----:B------:R-:W-:Y:S01]  /*1650*/  MOV R11, UR21 ;  /* 0x00000015000b7c02 */ /* 0x000fe20008000f00 */
[C---:B---3--:R-:W-:Y:S01]  /*1660*/  DFMA R44, R42.reuse, UR34, R44 ;  /* 0x000000222a2c7c2b */ /* 0x048fe2000800002c */
[----:B------:R-:W-:Y:S01]  /*1670*/  IMAD.U32 R12, RZ, RZ, UR42 ;  /* 0x0000002aff0c7e24 */ /* 0x000fe2000f8e00ff */
[----:B------:R-:W-:Y:S01]  /*1680*/  DFMA R24, R42, UR6, R24 ;  /* 0x000000062a187c2b */ /* 0x000fe20008000018 */
[----:B------:R-:W-:Y:S01]  /*1690*/  IMAD.U32 R13, RZ, RZ, UR43 ;  /* 0x0000002bff0d7e24 */ /* 0x000fe2000f8e00ff */
[C---:B------:R-:W-:Y:S01]  /*16a0*/  DFMA R22, R40.reuse, UR18, RZ ;  /* 0x0000001228167c2b */ /* 0x040fe200080000ff */
[----:B------:R-:W-:Y:S01]  /*16b0*/  IMAD.U32 R14, RZ, RZ, UR38 ;  /* 0x00000026ff0e7e24 */ /* 0x000fe2000f8e00ff */
[----:B------:R-:W-:Y:S01]  /*16c0*/  DFMA R20, R40, UR16, RZ ;  /* 0x0000001028147c2b */ /* 0x000fe200080000ff */
[----:B--2---:R-:W-:Y:S01]  /*16d0*/  UMOV UR4, UR26 ;  /* 0x0000001a00047c82 */ /* 0x004fe20008000000 */
[----:B------:R-:W-:Y:S01]  /*16e0*/  UMOV UR5, UR27 ;  /* 0x0000001b00057c82 */ /* 0x000fe20008000000 */
[----:B----4-:R-:W-:Y:S01]  /*16f0*/  DFMA R44, R38, UR56, R44 ;  /* 0x00000038262c7c2b */ /* 0x010fe2000800002c */
[----:B------:R-:W-:Y:S01]  /*1700*/  UMOV UR56, UR4 ;  /* 0x0000000400387c82 */ /* 0x000fe20008000000 */
[C---:B------:R-:W-:Y:S01]  /*1710*/  DFMA R26, R40.reuse, UR40, RZ ;  /* 0x00000028281a7c2b */ /* 0x040fe200080000ff */
[----:B------:R-:W-:Y:S01]  /*1720*/  UMOV UR57, UR5 ;  /* 0x0000000500397c82 */ /* 0x000fe20008000000 */
[C---:B------:R-:W-:Y:S01]  /*1730*/  DFMA R16, R40.reuse, UR36, RZ ;  /* 0x0000002428107c2b */ /* 0x040fe200080000ff */
[----:B------:R-:W2:Y:S01]  /*1740*/  LDCU.128 UR4, c[0x3][0x20] ;  /* 0x00c00400ff0477ac */ /* 0x000ea20008000c00 */
[----:B-1----:R-:W-:Y:S01]  /*1750*/  DFMA R40, R40, UR28, RZ ;  /* 0x0000001c28287c2b */ /* 0x002fe200080000ff */
[----:B------:R-:W-:Y:S01]  /*1760*/  MOV R15, UR39 ;  /* 0x00000027000f7c02 */ /* 0x000fe20008000f00 */
[C---:B------:R-:W-:Y:S01]  /*1770*/  DFMA R28, R42.reuse, UR10, R28 ;  /* 0x0000000a2a1c7c2b */ /* 0x040fe2000800001c */
[----:B------:R-:W1:Y:S01]  /*1780*/  LDCU.128 UR72, c[0x3][0x10] ;  /* 0x00c00200ff4877ac */ /* 0x000e620008000c00 */
[----:B------:R-:W-:-:S02]  /*1790*/  DFMA R36, R42, R6, R36 ;  /* 0x000000062a24722b */ /* 0x000fc40000000024 */
[C---:B------:R-:W-:Y:S01]  /*17a0*/  DFMA R22, R42.reuse, R8, R22 ;  /* 0x000000082a16722b */ /* 0x040fe20000000016 */
[----:B------:R-:W3:Y:S01]  /*17b0*/  LDCU.128 UR48, c[0x3][0xd0] ;  /* 0x00c01a00ff3077ac */ /* 0x000ee20008000c00 */
[C---:B------:R-:W-:Y:S02]  /*17c0*/  DFMA R20, R42.reuse, R10, R20 ;  /* 0x0000000a2a14722b */ /* 0x040fe40000000014 */
[C---:B------:R-:W-:Y:S01]  /*17d0*/  DFMA R26, R42.reuse, R12, R26 ;  /* 0x0000000c2a1a722b */ /* 0x040fe2000000001a */
[----:B------:R-:W4:Y:S01]  /*17e0*/  LDCU.128 UR60, c[0x3][0x190] ;  /* 0x00c03200ff3c77ac */ /* 0x000f220008000c00 */
[C---:B------:R-:W-:Y:S02]  /*17f0*/  DFMA R40, R42.reuse, UR30, R40 ;  /* 0x0000001e2a287c2b */ /* 0x040fe40008000028 */
[----:B------:R-:W-:Y:S01]  /*1800*/  DFMA R42, R42, R14, R16 ;  /* 0x0000000e2a2a722b */ /* 0x000fe20000000010 */
[----:B------:R-:W4:Y:S01]  /*1810*/  LDCU.128 UR64, c[0x3][0x1d0] ;  /* 0x00c03a00ff4077ac */ /* 0x000f220008000c00 */
[----:B------:R-:W4:Y:S01]  /*1820*/  LDS.64 R16, [R49+0x20] ;  /* 0x0000200031107984 */ /* 0x000f220000000a00 */
[C---:B------:R-:W-:Y:S01]  /*1830*/  DFMA R22, R38.reuse, UR14, R22 ;  /* 0x0000000e26167c2b */ /* 0x040fe20008000016 */
[----:B--2---:R-:W-:Y:S01]  /*1840*/  UMOV UR38, UR6 ;  /* 0x0000000600267c82 */ /* 0x004fe20008000000 */
[----:B------:R-:W-:Y:S01]  /*1850*/  UMOV UR39, UR7 ;  /* 0x0000000700277c82 */ /* 0x000fe20008000000 */
[----:B------:R-:W2:Y:S02]  /*1860*/  LDCU.128 UR68, c[0x3][0x210] ;  /* 0x00c04200ff4477ac */ /* 0x000ea40008000c00 */
[----:B0-----:R-:W-:-:S02]  /*1870*/  DFMA R42, R38, UR52, R42 ;  /* 0x00000034262a7c2b */ /* 0x001fc4000800002a */
[C---:B-1----:R-:W-:Y:S01]  /*1880*/  DFMA R36, R38.reuse, UR72, R36 ;  /* 0x0000004826247c2b */ /* 0x042fe20008000024 */
[----:B------:R-:W-:Y:S01]  /*1890*/  UMOV UR52, UR4 ;  /* 0x0000000400347c82 */ /* 0x000fe20008000000 */
[----:B------:R-:W-:Y:S01]  /*18a0*/  UMOV UR53, UR5 ;  /* 0x0000000500357c82 */ /* 0x000fe20008000000 */
[----:B------:R-:W0:Y:S01]  /*18b0*/  LDCU.128 UR4, c[0x3][0x60] ;  /* 0x00c00c00ff0477ac */ /* 0x000e220008000c00 */
[C---:B---3--:R-:W-:Y:S02]  /*18c0*/  DFMA R26, R38.reuse, UR48, R26 ;  /* 0x00000030261a7c2b */ /* 0x048fe4000800001a */
[C---:B----4-:R-:W-:Y:S01]  /*18d0*/  DFMA R40, R38.reuse, UR60, R40 ;  /* 0x0000003c26287c2b */ /* 0x050fe20008000028 */
        /* <DEDUP_REMOVED lines=9> */
[----:B------:R-:W1:Y:S01]  /*1970*/  LDCU.128 UR8, c[0x3][0xe0] ;  /* 0x00c01c00ff0877ac */ /* 0x000e620008000c00 */
[----:B------:R-:W-:-:S02]  /*1980*/  DFMA R36, R18, UR74, R36 ;  /* 0x0000004a12247c2b */ /* 0x000fc40008000024 */
[C---:B------:R-:W-:Y:S01]  /*1990*/  DFMA R24, R38.reuse, UR64, R24 ;  /* 0x0000004026187c2b */ /* 0x040fe20008000018 */
[----:B------:R-:W3:Y:S01]  /*19a0*/  LDCU.128 UR12, c[0x3][0x120] ;  /* 0x00c02400ff0c77ac */ /* 0x000ee20008000c00 */
[----:B--2---:R-:W-:Y:S02]  /*19b0*/  DFMA R28, R38, UR68, R28 ;  /* 0x00000044261c7c2b */ /* 0x004fe4000800001c */
[C---:B------:R-:W-:Y:S01]  /*19c0*/  DFMA R22, R18.reuse, UR60, R22 ;  /* 0x0000003c12167c2b */ /* 0x040fe20008000016 */
[----:B0-----:R-:W-:Y:S01]  /*19d0*/  UMOV UR48, UR4 ;  /* 0x0000000400307c82 */ /* 0x001fe20008000000 */
[----:B------:R-:W-:Y:S01]  /*19e0*/  UMOV UR49, UR5 ;  /* 0x0000000500317c82 */ /* 0x000fe20008000000 */
[----:B------:R-:W-:Y:S01]  /*19f0*/  UMOV UR30, UR6 ;  /* 0x00000006001e7c82 */ /* 0x000fe20008000000 */
[----:B------:R-:W-:Y:S01]  /*1a00*/  UMOV UR31, UR7 ;  /* 0x00000007001f7c82 */ /* 0x000fe20008000000 */
[----:B------:R-:W0:Y:S01]  /*1a10*/  LDCU.128 UR4, c[0x3][0xa0] ;  /* 0x00c01400ff0477ac */ /* 0x000e220008000c00 */
[C---:B------:R-:W-:Y:S01]  /*1a20*/  DFMA R20, R18.reuse, UR56, R20 ;  /* 0x0000003812147c2b */ /* 0x040fe20008000014 */
[----:B------:R-:W2:Y:S01]  /*1a30*/  LDS.64 R38, [R49+0x30] ;  /* 0x0000300031267984 */ /* 0x000ea20000000a00 */
        /* <DEDUP_REMOVED lines=10> */
[----:B------:R-:W2:Y:S01]  /*1ae0*/  LDCU.128 UR72, c[0x3][0x220] ;  /* 0x00c04400ff4877ac */ /* 0x000ea20008000c00 */
[C---:B------:R-:W-:Y:S01]  /*1af0*/  DFMA R22, R16.reuse, UR48, R22 ;  /* 0x0000003010167c2b */ /* 0x040fe20008000016 */
[----:B------:R-:W2:Y:S01]  /*1b00*/  LDS.64 R28, [R49+0x38] ;  /* 0x00003800311c7984 */ /* 0x000ea20000000a00 */
[C---:B0-----:R-:W-:Y:S01]  /*1b10*/  DFMA R20, R16.reuse, UR4, R20 ;  /* 0x0000000410147c2b */ /* 0x041fe20008000014 */
[----:B------:R-:W0:Y:S01]  /*1b20*/  LDCU.128 UR48, c[0x3][0x1b0] ;  /* 0x00c03600ff3077ac */ /* 0x000e220008000c00 */
[----:B-1----:R-:W-:-:S02]  /*1b30*/  DFMA R26, R16, UR8, R26 ;  /* 0x00000008101a7c2b */ /* 0x002fc4000800001a */
[C---:B---3--:R-:W-:Y:S01]  /*1b40*/  DFMA R42, R16.reuse, UR12, R42 ;  /* 0x0000000c102a7c2b */ /* 0x048fe2000800002a */
[----:B------:R-:W1:Y:S01]  /*1b50*/  LDCU.128 UR52, c[0x3][0x1f0] ;  /* 0x00c03e00ff3477ac */ /* 0x000e620008000c00 */
[C---:B----4-:R-:W-:Y:S02]  /*1b60*/  DFMA R44, R16.reuse, UR16, R44 ;  /* 0x00000010102c7c2b */ /* 0x050fe4000800002c */
[----:B------:R-:W-:Y:S01]  /*1b70*/  DFMA R40, R16, UR20, R40 ;  /* 0x0000001410287c2b */ /* 0x000fe20008000028 */
[----:B------:R-:W3:Y:S01]  /*1b80*/  LDCU.128 UR56, c[0x3][0x230] ;  /* 0x00c04600ff3877ac */ /* 0x000ee20008000c00 */
[----:B------:R-:W-:Y:S02]  /*1b90*/  DFMA R36, R30, UR38, R36 ;  /* 0x000000261e247c2b */ /* 0x000fe40008000024 */
[----:B------:R-:W-:Y:S01]  /*1ba0*/  DFMA R24, R16, UR24, R24 ;  /* 0x0000001810187c2b */ /* 0x000fe20008000018 */
[----:B------:R-:W4:Y:S01]  /*1bb0*/  LDCU.128 UR60, c[0x3][0x20] ;  /* 0x00c00400ff3c77ac */ /* 0x000f220008000c00 */
[----:B------:R-:W-:-:S02]  /*1bc0*/  DFMA R22, R30, UR30, R22 ;  /* 0x0000001e1e167c2b */ /* 0x000fc40008000016 */
[----:B--2---:R-:W-:Y:S01]  /*1bd0*/  DFMA R16, R16, UR72, R18 ;  /* 0x0000004810107c2b */ /* 0x004fe20008000012 */
[----:B------:R-:W2:Y:S01]  /*1be0*/  LDCU.128 UR64, c[0x3][0x30] ;  /* 0x00c00600ff4077ac */ /* 0x000ea20008000c00 */
[----:B------:R-:W-:Y:S01]  /*1bf0*/  CS2R R18, SRZ ;  /* 0x0000000000127805 */ /* 0x000fe2000001ff00 */
[C---:B------:R-:W-:Y:S02]  /*1c00*/  DFMA R20, R30.reuse, UR6, R20 ;  /* 0x000000061e147c2b */ /* 0x040fe40008000014 */
[C---:B------:R-:W-:Y:S01]  /*1c10*/  DFMA R26, R30.reuse, UR10, R26 ;  /* 0x0000000a1e1a7c2b */ /* 0x040fe2000800001a */
[----:B------:R-:W0:Y:S01]  /*1c20*/  LDCU.128 UR4, c[0x3][0x30] ;  /* 0x00c00600ff0477ac */ /* 0x000e220008000c00 */
[C---:B------:R-:W-:Y:S01]  /*1c30*/  DFMA R42, R30.reuse, UR14, R42 ;  /* 0x0000000e1e2a7c2b */ /* 0x040fe2000800002a */
[----:B------:R-:W4:Y:S01]  /*1c40*/  @!P0 LDG.E.64.CONSTANT R18, desc[UR76][R34.64+0x10] ;  /* 0x0000104c22128981 */ /* 0x000f22000c1e9b00 */
[C---:B------:R-:W-:Y:S01]  /*1c50*/  DFMA R44, R30.reuse, UR18, R44 ;  /* 0x000000121e2c7c2b */ /* 0x040fe2000800002c */
[----:B------:R-:W1:Y:S01]  /*1c60*/  LDCU.128 UR8, c[0x3][0x70] ;  /* 0x00c00e00ff0877ac */ /* 0x000e620008000c00 */
[----:B------:R-:W-:-:S02]  /*1c70*/  DFMA R40, R30, UR22, R40 ;  /* 0x000000161e287c2b */ /* 0x000fc40008000028 */
[C---:B------:R-:W-:Y:S01]  /*1c80*/  DFMA R24, R30.reuse, UR26, R24 ;  /* 0x0000001a1e187c2b */ /* 0x040fe20008000018 */
[----:B------:R-:W3:Y:S01]  /*1c90*/  LDCU.128 UR12, c[0x3][0xb0] ;  /* 0x00c01600ff0c77ac */ /* 0x000ee20008000c00 */
[----:B------:R-:W-:Y:S01]  /*1ca0*/  DFMA R30, R30, UR74, R16 ;  /* 0x0000004a1e1e7c2b */ /* 0x000fe20008000010 */
[----:B------:R-:W-:Y:S01]  /*1cb0*/  CS2R R16, SRZ ;  /* 0x0000000000107805 */ /* 0x000fe2000001ff00 */
[----:B------:R-:W2:Y:S01]  /*1cc0*/  LDCU.128 UR16, c[0x3][0xf0] ;  /* 0x00c01e00ff1077ac */ /* 0x000ea20008000c00 */
[----:B------:R-:W2:Y:S04]  /*1cd0*/  LDCU.128 UR20, c[0x3][0x130] ;  /* 0x00c02600ff1477ac */ /* 0x000ea80008000c00 */
[----:B------:R-:W4:Y:S01]  /*1ce0*/  @!P0 LDG.E.64.CONSTANT R16, desc[UR76][R34.64+0x8] ;  /* 0x0000084c22108981 */ /* 0x000f22000c1e9b00 */
[C---:B0-----:R-:W-:Y:S01]  /*1cf0*/  DFMA R36, R38.reuse, UR4, R36 ;  /* 0x0000000426247c2b */ /* 0x041fe20008000024 */
[----:B------:R-:W0:Y:S01]  /*1d00*/  LDCU.128 UR24, c[0x3][0x170] ;  /* 0x00c02e00ff1877ac */ /* 0x000e220008000c00 */
[----:B------:R-:W-:-:S02]  /*1d10*/  DFMA R40, R38, UR48, R40 ;  /* 0x0000003026287c2b */ /* 0x000fc40008000028 */
[----:B-1----:R-:W-:Y:S01]  /*1d20*/  DFMA R22, R38, UR8, R22 ;  /* 0x0000000826167c2b */ /* 0x002fe20008000016 */
[----:B------:R-:W1:Y:S03]  /*1d30*/  LDCU.128 UR68, c[0x3][0x60] ;  /* 0x00c00c00ff4477ac */ /* 0x000e660008000c00 */
[----:B------:R-:W-:Y:S02]  /*1d40*/  DFMA R36, R28, UR6, R36 ;  /* 0x000000061c247c2b */ /* 0x000fe40008000024 */
[C---:B---3--:R-:W-:Y:S01]  /*1d50*/  DFMA R20, R38.reuse, UR12, R20 ;  /* 0x0000000c26147c2b */ /* 0x048fe20008000014 */
[----:B------:R-:W3:Y:S01]  /*1d60*/  LDCU.128 UR4, c[0x3][0x10] ;  /* 0x00c00200ff0477ac */ /* 0x000ee20008000c00 */
[----:B------:R-:W-:Y:S01]  /*1d70*/  DFMA R24, R38, UR52, R24 ;  /* 0x0000003426187c2b */ /* 0x000fe20008000018 */
[----:B------:R-:W1:Y:S03]  /*1d80*/  LDCU.128 UR72, c[0x3][0x70] ;  /* 0x00c00e00ff4877ac */ /* 0x000e660008000c00 */
[----:B------:R-:W-:Y:S01]  /*1d90*/  DMUL R32, R36, R32 ;  /* 0x0000002024207228 */ /* 0x000fe20000000000 */
[----:B------:R-:W-:Y:S01]  /*1da0*/  CS2R R36, SRZ ;  /* 0x0000000000247805 */ /* 0x000fe2000001ff00 */
[----:B--2---:R-:W-:-:S02]  /*1db0*/  DFMA R26, R38, UR16, R26 ;  /* 0x00000010261a7c2b */ /* 0x004fc4000800001a */
[C---:B------:R-:W-:Y:S02]  /*1dc0*/  DFMA R42, R38.reuse, UR20, R42 ;  /* 0x00000014262a7c2b */ /* 0x040fe4000800002a */
[C---:B0-----:R-:W-:Y:S01]  /*1dd0*/  DFMA R44, R38.reuse, UR24, R44 ;  /* 0x00000018262c7c2b */ /* 0x041fe2000800002c */
[----:B------:R-:W2:Y:S01]  /*1de0*/  @!P0 LDG.E.64.CONSTANT R36, desc[UR76][R34.64+0x18] ;  /* 0x0000184c22248981 */ /* 0x000ea2000c1e9b00 */
        /* <DEDUP_REMOVED lines=11> */
[----:B------:R-:W-:Y:S01]  /*1ea0*/  DFMA R40, R28, UR50, R40 ;  /* 0x000000321c287c2b */ /* 0x000fe20008000028 */
[----:B------:R-:W0:Y:S01]  /*1eb0*/  LDCU.128 UR20, c[0x3][0x110] ;  /* 0x00c02200ff1477ac */ /* 0x000e220008000c00 */
[----:B------:R-:W0:Y:S01]  /*1ec0*/  LDCU.128 UR24, c[0x3][0x150] ;  /* 0x00c02a00ff1877ac */ /* 0x000e220008000c00 */
[----:B------:R-:W0:Y:S01]  /*1ed0*/  LDCU.128 UR48, c[0x3][0x190] ;  /* 0x00c03200ff3077ac */ /* 0x000e220008000c00 */
[----:B----4-:R-:W-:Y:S01]  /*1ee0*/  DMUL R18, R20, R18 ;  /* 0x0000001214127228 */ /* 0x010fe20000000000 */
[----:B------:R-:W-:-:S06]  /*1ef0*/  CS2R R20, SRZ ;  /* 0x0000000000147805 */ /* 0x000fcc000001ff00 */
[----:B------:R-:W4:Y:S01]  /*1f00*/  @!P0 LDG.E.64.CONSTANT R20, desc[UR76][R34.64+0x28] ;  /* 0x0000284c22148981 */ /* 0x000f22000c1e9b00 */
[----:B------:R-:W-:Y:S01]  /*1f10*/  DMUL R16, R22, R16 ;  /* 0x0000001016107228 */ /* 0x000fe20000000000 */
[----:B------:R-:W-:-:S06]  /*1f20*/  CS2R R22, SRZ ;  /* 0x0000000000167805 */ /* 0x000fcc000001ff00 */
[----:B------:R-:W4:Y:S01]  /*1f30*/  @!P0 LDG.E.64.CONSTANT R22, desc[UR76][R34.64+0x30] ;  /* 0x0000304c22168981 */ /* 0x000f22000c1e9b00 */
[----:B--2---:R-:W-:Y:S01]  /*1f40*/  DMUL R36, R26, R36 ;  /* 0x000000241a247228 */ /* 0x004fe20000000000 */
[----:B------:R-:W-:-:S06]  /*1f50*/  CS2R R26, SRZ ;  /* 0x00000000001a7805 */ /* 0x000fcc000001ff00 */
[----:B------:R-:W2:Y:S01]  /*1f60*/  @!P0 LDG.E.64.CONSTANT R26, desc[UR76][R34.64+0x38] ;  /* 0x0000384c221a8981 */ /* 0x000ea2000c1e9b00 */
[----:B---3--:R-:W-:Y:S01]  /*1f70*/  DMUL R38, R42, R38 ;  /* 0x000000262a267228 */ /* 0x008fe20000000000 */
[----:B------:R-:W-:-:S06]  /*1f80*/  CS2R R42, SRZ ;  /* 0x00000000002a7805 */ /* 0x000fcc000001ff00 */
[----:B------:R3:W2:Y:S01]  /*1f90*/  @!P0 LDG.E.64.CONSTANT R42, desc[UR76][R34.64+0x40] ;  /* 0x0000404c222a8981 */ /* 0x0006a2000c1e9b00 */
[C---:B------:R-:W-:Y:S01]  /*1fa0*/  DFMA R30, R28.reuse, UR58, R30 ;  /* 0x0000003a1c1e7c2b */ /* 0x040fe2000800001e */
[----:B------:R-:W2:Y:S01]  /*1fb0*/  LDCU.128 UR56, c[0x3][0x210] ;  /* 0x00c04200ff3877ac */ /* 0x000ea20008000c00 */
[----:B---3--:R-:W-:Y:S01]  /*1fc0*/  DFMA R34, R28, UR54, R24 ;  /* 0x000000361c227c2b */ /* 0x008fe20008000018 */
[----:B------:R-:W3:Y:S01]  /*1fd0*/  LDCU.128 UR52, c[0x3][0x1d0] ;  /* 0x00c03a00ff3477ac */ /* 0x000ee20008000c00 */
[----:B------:R-:W-:Y:S01]  /*1fe0*/  DFMA R54, R32, UR66, RZ ;  /* 0x0000004220367c2b */ /* 0x000fe200080000ff */
[----:B------:R-:W-:Y:S01]  /*1ff0*/  BSSY.RECONVERGENT B0, `(.L_x_1213) ;  /* 0x00000ff000007945 */ /* 0x000fe20003800200 */
[----:B------:R-:W-:Y:S01]  /*2000*/  ISETP.GT.U32.OR P0, PT, R0, 0x3f, P0 ;  /* 0x0000003f0000780c */ /* 0x000fe20000704470 */
[----:B----4-:R-:W-:Y:S02]  /*2010*/  DMUL R20, R44, R20 ;  /* 0x000000142c147228 */ /* 0x010fe40000000000 */
[----:B------:R-:W-:Y:S01]  /*2020*/  DFMA R44, R32, UR4, RZ ;  /* 0x00000004202c7c2b */ /* 0x000fe200080000ff */
[----:B------:R-:W4:Y:S07]  /*2030*/  LDCU.64 UR4, c[0x3][0x188] ;  /* 0x00c03100ff0477ac */ /* 0x000f2e0008000a00 */
[----:B-1----:R-:W-:Y:S01]  /*2040*/  DFMA R44, R16, UR8, R44 ;  /* 0x00000008102c7c2b */ /* 0x002fe2000800002c */
[----:B------:R-:W1:Y:S01]  /*2050*/  LDCU.64 UR8, c[0x3][0x1c8] ;  /* 0x00c03900ff0877ac */ /* 0x000e620008000a00 */
[----:B------:R-:W-:-:S02]  /*2060*/  DMUL R22, R40, R22 ;  /* 0x0000001628167228 */ /* 0x000fc40000000000 */
[----:B------:R-:W-:-:S04]  /*2070*/  DFMA R40, R32, R6, RZ ;  /* 0x000000062028722b */ /* 0x000fc800000000ff */
[----:B0-----:R-:W-:Y:S01]  /*2080*/  DFMA R44, R18, UR12, R44 ;  /* 0x0000000c122c7c2b */ /* 0x001fe2000800002c */
[----:B------:R-:W0:Y:S03]  /*2090*/  LDCU.64 UR12, c[0x3][0x208] ;  /* 0x00c04100ff0c77ac */ /* 0x000e260008000a00 */
[----:B------:R-:W-:-:S04]  /*20a0*/  DFMA R40, R16, R8, R40 ;  /* 0x000000081028722b */ /* 0x000fc80000000028 */
[----:B------:R-:W-:-:S04]  /*20b0*/  DFMA R44, R36, UR16, R44 ;  /* 0x00000010242c7c2b */ /* 0x000fc8000800002c */
[----:B------:R-:W-:-:S04]  /*20c0*/  DFMA R40, R18, R10, R40 ;  /* 0x0000000a1228722b */ /* 0x000fc80000000028 */
[----:B------:R-:W-:-:S04]  /*20d0*/  DFMA R44, R38, UR20, R44 ;  /* 0x00000014262c7c2b */ /* 0x000fc8000800002c */
[----:B------:R-:W-:-:S04]  /*20e0*/  DFMA R40, R36, R12, R40 ;  /* 0x0000000c2428722b */ /* 0x000fc80000000028 */
[----:B------:R-:W-:-:S04]  /*20f0*/  DFMA R24, R20, UR24, R44 ;  /* 0x0000001814187c2b */ /* 0x000fc8000800002c */
[----:B------:R-:W-:Y:S02]  /*2100*/  DFMA R40, R38, R14, R40 ;  /* 0x0000000e2628722b */ /* 0x000fe40000000028 */
[----:B--2---:R-:W-:Y:S02]  /*2110*/  DMUL R26, R34, R26 ;  /* 0x0000001a221a7228 */ /* 0x004fe40000000000 */
[----:B------:R-:W-:-:S04]  /*2120*/  DFMA R24, R22, UR48, R24 ;  /* 0x0000003016187c2b */ /* 0x000fc80008000018 */
[----:B------:R-:W-:Y:S02]  /*2130*/  DFMA R40, R20, UR34, R40 ;  /* 0x0000002214287c2b */ /* 0x000fe40008000028 */
[----:B------:R-:W-:Y:S02]  /*2140*/  DMUL R42, R30, R42 ;  /* 0x0000002a1e2a7228 */ /* 0x000fe40000000000 */
[----:B---3--:R-:W-:-:S04]  /*2150*/  DFMA R28, R26, UR52, R24 ;  /* 0x000000341a1c7c2b */ /* 0x008fc80008000018 */
[----:B----4-:R-:W-:Y:S02]  /*2160*/  DFMA R40, R22, UR4, R40 ;  /* 0x0000000416287c2b */ /* 0x010fe40008000028 */
[----:B------:R-:W-:Y:S01]  /*2170*/  DFMA R30, R32, UR6, RZ ;  /* 0x00000006201e7c2b */ /* 0x000fe200080000ff */
[----:B------:R-:W2:Y:S01]  /*2180*/  LDCU.128 UR4, c[0x3][0xa0] ;  /* 0x00c01400ff0477ac */ /* 0x000ea20008000c00 */
[----:B------:R-:W-:-:S04]  /*2190*/  DFMA R28, R42, UR56, R28 ;  /* 0x000000382a1c7c2b */ /* 0x000fc8000800001c */
[----:B-1----:R-:W-:Y:S02]  /*21a0*/  DFMA R40, R26, UR8, R40 ;  /* 0x000000081a287c2b */ /* 0x002fe40008000028 */
[----:B------:R-:W-:Y:S02]  /*21b0*/  DFMA R44, R32, UR60, RZ ;  /* 0x0000003c202c7c2b */ /* 0x000fe400080000ff */
[----:B------:R-:W-:Y:S01]  /*21c0*/  DFMA R30, R16, UR10, R30 ;  /* 0x0000000a101e7c2b */ /* 0x000fe2000800001e */
[----:B------:R-:W1:Y:S03]  /*21d0*/  LDCU.128 UR8, c[0x3][0xb0] ;  /* 0x00c01600ff0877ac */ /* 0x000e660008000c00 */
[----:B0-----:R-:W-:Y:S02]  /*21e0*/  DFMA R24, R42, UR12, R40 ;  /* 0x0000000c2a187c2b */ /* 0x001fe40008000028 */
[C---:B------:R-:W-:Y:S01]  /*21f0*/  DFMA R40, R32.reuse, UR62, RZ ;  /* 0x0000003e20287c2b */ /* 0x040fe200080000ff */
[----:B------:R0:W-:Y:S01]  /*2200*/  STS.64 [R49+0x10], R28 ;  /* 0x0000101c31007388 */ /* 0x0001e20000000a00 */
[----:B------:R-:W-:Y:S01]  /*2210*/  DFMA R34, R32, UR64, RZ ;  /* 0x0000004020227c2b */ /* 0x000fe200080000ff */
[----:B------:R-:W3:Y:S01]  /*2220*/  LDCU.128 UR60, c[0x3][0xe0] ;  /* 0x00c01c00ff3c77ac */ /* 0x000ee20008000c00 */
[C---:B------:R-:W-:Y:S01]  /*2230*/  DFMA R44, R16.reuse, UR68, R44 ;  /* 0x00000044102c7c2b */ /* 0x040fe2000800002c */
[----:B------:R4:W-:Y:S01]  /*2240*/  STS.64 [R49+0x8], R24 ;  /* 0x0000081831007388 */ /* 0x0009e20000000a00 */
[----:B------:R-:W3:Y:S02]  /*2250*/  LDCU.128 UR64, c[0x3][0xf0] ;  /* 0x00c01e00ff4077ac */ /* 0x000ee40008000c00 */
[----:B------:R-:W-:-:S02]  /*2260*/  DFMA R40, R16, UR70, R40 ;  /* 0x0000004610287c2b */ /* 0x000fc40008000028 */
[----:B0-----:R-:W-:Y:S02]  /*2270*/  DFMA R28, R32, UR44, RZ ;  /* 0x0000002c201c7c2b */ /* 0x001fe400080000ff */
[C---:B------:R-:W-:Y:S02]  /*2280*/  DFMA R34, R16.reuse, UR72, R34 ;  /* 0x0000004810227c2b */ /* 0x040fe40008000022 */
[----:B----4-:R-:W-:Y:S02]  /*2290*/  DFMA R24, R16, UR74, R54 ;  /* 0x0000004a10187c2b */ /* 0x010fe40008000036 */
[----:B------:R-:W-:Y:S01]  /*22a0*/  DFMA R30, R18, UR14, R30 ;  /* 0x0000000e121e7c2b */ /* 0x000fe2000800001e */
[----:B------:R-:W0:Y:S01]  /*22b0*/  LDCU.128 UR12, c[0x3][0x120] ;  /* 0x00c02400ff0c77ac */ /* 0x000e220008000c00 */
[----:B------:R-:W-:Y:S02]  /*22c0*/  DFMA R28, R16, UR42, R28 ;  /* 0x0000002a101c7c2b */ /* 0x000fe4000800001c */
[----:B--2---:R-:W-:-:S02]  /*22d0*/  DFMA R44, R18, UR4, R44 ;  /* 0x00000004122c7c2b */ /* 0x004fc4000800002c */
[C---:B------:R-:W-:Y:S01]  /*22e0*/  DFMA R40, R18.reuse, UR6, R40 ;  /* 0x0000000612287c2b */ /* 0x040fe20008000028 */
[----:B------:R-:W2:Y:S01]  /*22f0*/  LDCU.128 UR4, c[0x3][0x130] ;  /* 0x00c02600ff0477ac */ /* 0x000ea20008000c00 */
[C---:B-1----:R-:W-:Y:S02]  /*2300*/  DFMA R34, R18.reuse, UR8, R34 ;  /* 0x0000000812227c2b */ /* 0x042fe40008000022 */
[C---:B------:R-:W-:Y:S01]  /*2310*/  DFMA R24, R18.reuse, UR10, R24 ;  /* 0x0000000a12187c2b */ /* 0x040fe20008000018 */
[----:B------:R-:W1:Y:S01]  /*2320*/  LDCU.128 UR8, c[0x3][0x160] ;  /* 0x00c02c00ff0877ac */ /* 0x000e620008000c00 */
[----:B------:R-:W-:Y:S02]  /*2330*/  DFMA R28, R18, UR46, R28 ;  /* 0x0000002e121c7c2b */ /* 0x000fe4000800001c */
[C---:B------:R-:W-:Y:S01]  /*2340*/  DFMA R30, R36.reuse, UR18, R30 ;  /* 0x00000012241e7c2b */ /* 0x040fe2000800001e */
[----:B------:R-:W4:Y:S01]  /*2350*/  LDCU.128 UR16, c[0x3][0x170] ;  /* 0x00c02e00ff1077ac */ /* 0x000f220008000c00 */
[----:B---3--:R-:W-:-:S02]  /*2360*/  DFMA R44, R36, UR60, R44 ;  /* 0x0000003c242c7c2b */ /* 0x008fc4000800002c */
[C---:B------:R-:W-:Y:S02]  /*2370*/  DFMA R40, R36.reuse, UR62, R40 ;  /* 0x0000003e24287c2b */ /* 0x040fe40008000028 */
[C---:B------:R-:W-:Y:S02]  /*2380*/  DFMA R34, R36.reuse, UR64, R34 ;  /* 0x0000004024227c2b */ /* 0x040fe40008000022 */
[C---:B------:R-:W-:Y:S02]  /*2390*/  DFMA R24, R36.reuse, UR66, R24 ;  /* 0x0000004224187c2b */ /* 0x040fe40008000018 */
[----:B------:R-:W-:Y:S02]  /*23a0*/  DFMA R28, R36, UR40, R28 ;  /* 0x00000028241c7c2b */ /* 0x000fe4000800001c */
[C---:B------:R-:W-:Y:S01]  /*23b0*/  DFMA R30, R38.reuse, UR22, R30 ;  /* 0x00000016261e7c2b */ /* 0x040fe2000800001e */
[----:B------:R-:W3:Y:S01]  /*23c0*/  LDCU.128 UR20, c[0x3][0x1a0] ;  /* 0x00c03400ff1477ac */ /* 0x000ee20008000c00 */
[----:B0-----:R-:W-:-:S02]  /*23d0*/  DFMA R44, R38, UR12, R44 ;  /* 0x0000000c262c7c2b */ /* 0x001fc4000800002c */
[C---:B------:R-:W-:Y:S01]  /*23e0*/  DFMA R40, R38.reuse, UR14, R40 ;  /* 0x0000000e26287c2b */ /* 0x040fe20008000028 */
[----:B------:R-:W0:Y:S01]  /*23f0*/  LDCU.128 UR12, c[0x3][0x1b0] ;  /* 0x00c03600ff0c77ac */ /* 0x000e220008000c00 */
[C---:B--2---:R-:W-:Y:S02]  /*2400*/  DFMA R34, R38.reuse, UR4, R34 ;  /* 0x0000000426227c2b */ /* 0x044fe40008000022 */
[C---:B------:R-:W-:Y:S01]  /*2410*/  DFMA R24, R38.reuse, UR6, R24 ;  /* 0x0000000626187c2b */ /* 0x040fe20008000018 */
[----:B------:R-:W2:Y:S01]  /*2420*/  LDCU.128 UR4, c[0x3][0x1e0] ;  /* 0x00c03c00ff0477ac */ /* 0x000ea20008000c00 */
[----:B------:R-:W-:Y:S02]  /*2430*/  DFMA R28, R38, UR36, R28 ;  /* 0x00000024261c7c2b */ /* 0x000fe4000800001c */
[C---:B------:R-:W-:Y:S01]  /*2440*/  DFMA R30, R20.reuse, UR26, R30 ;  /* 0x0000001a141e7c2b */ /* 0x040fe2000800001e */
[----:B------:R-:W2:Y:S01]  /*2450*/  LDCU.128 UR24, c[0x3][0x1f0] ;  /* 0x00c03e00ff1877ac */ /* 0x000ea20008000c00 */
[----:B-1----:R-:W-:-:S02]  /*2460*/  DFMA R44, R20, UR8, R44 ;  /* 0x00000008142c7c2b */ /* 0x002fc4000800002c */
[C---:B------:R-:W-:Y:S01]  /*2470*/  DFMA R40, R20.reuse, UR10, R40 ;  /* 0x0000000a14287c2b */ /* 0x040fe20008000028 */
[----:B------:R-:W1:Y:S01]  /*2480*/  LDCU.128 UR8, c[0x3][0x220] ;  /* 0x00c04400ff0877ac */ /* 0x000e620008000c00 */
[C---:B----4-:R-:W-:Y:S02]  /*2490*/  DFMA R34, R20.reuse, UR16, R34 ;  /* 0x0000001014227c2b */ /* 0x050fe40008000022 */
[C---:B------:R-:W-:Y:S01]  /*24a0*/  DFMA R24, R20.reuse, UR18, R24 ;  /* 0x0000001214187c2b */ /* 0x040fe20008000018 */
[----:B------:R-:W4:Y:S01]  /*24b0*/  LDCU.128 UR16, c[0x3][0x230] ;  /* 0x00c04600ff1077ac */ /* 0x000f220008000c00 */
[----:B------:R-:W-:Y:S02]  /*24c0*/  DFMA R28, R20, UR32, R28 ;  /* 0x00000020141c7c2b */ /* 0x000fe4000800001c */
[C---:B------:R-:W-:Y:S02]  /*24d0*/  DFMA R30, R22.reuse, UR50, R30 ;  /* 0x00000032161e7c2b */ /* 0x040fe4000800001e */
[----:B---3--:R-:W-:-:S02]  /*24e0*/  DFMA R44, R22, UR20, R44 ;  /* 0x00000014162c7c2b */ /* 0x008fc4000800002c */
[C---:B------:R-:W-:Y:S02]  /*24f0*/  DFMA R40, R22.reuse, UR22, R40 ;  /* 0x0000001616287c2b */ /* 0x040fe40008000028 */
[C---:B0-----:R-:W-:Y:S02]  /*2500*/  DFMA R34, R22.reuse, UR12, R34 ;  /* 0x0000000c16227c2b */ /* 0x041fe40008000022 */
[C---:B------:R-:W-:Y:S02]  /*2510*/  DFMA R28, R22.reuse, UR28, R28 ;  /* 0x0000001c161c7c2b */ /* 0x040fe4000800001c */
[----:B------:R-:W-:Y:S02]  /*2520*/  DFMA R24, R22, UR14, R24 ;  /* 0x0000000e16187c2b */ /* 0x000fe40008000018 */
[C---:B------:R-:W-:Y:S02]  /*2530*/  DFMA R30, R26.reuse, UR54, R30 ;  /* 0x000000361a1e7c2b */ /* 0x040fe4000800001e */
[----:B--2---:R-:W-:-:S02]  /*2540*/  DFMA R44, R26, UR4, R44 ;  /* 0x000000041a2c7c2b */ /* 0x004fc4000800002c */
[C---:B------:R-:W-:Y:S02]  /*2550*/  DFMA R40, R26.reuse, UR6, R40 ;  /* 0x000000061a287c2b */ /* 0x040fe40008000028 */
[C---:B------:R-:W-:Y:S02]  /*2560*/  DFMA R34, R26.reuse, UR24, R34 ;  /* 0x000000181a227c2b */ /* 0x040fe40008000022 */
[C---:B------:R-:W-:Y:S02]  /*2570*/  DFMA R28, R26.reuse, R2, R28 ;  /* 0x000000021a1c722b */ /* 0x040fe4000000001c */
[----:B------:R-:W-:Y:S02]  /*2580*/  DFMA R24, R26, UR26, R24 ;  /* 0x0000001a1a187c2b */ /* 0x000fe40008000018 */
[C---:B------:R-:W-:Y:S02]  /*2590*/  DFMA R30, R42.reuse, UR58, R30 ;  /* 0x0000003a2a1e7c2b */ /* 0x040fe4000800001e */
[----:B-1----:R-:W-:-:S02]  /*25a0*/  DFMA R44, R42, UR8, R44 ;  /* 0x000000082a2c7c2b */ /* 0x002fc4000800002c */
[C---:B------:R-:W-:Y:S02]  /*25b0*/  DFMA R40, R42.reuse, UR10, R40 ;  /* 0x0000000a2a287c2b */ /* 0x040fe40008000028 */
[C---:B----4-:R-:W-:Y:S02]  /*25c0*/  DFMA R34, R42.reuse, UR16, R34 ;  /* 0x000000102a227c2b */ /* 0x050fe40008000022 */
[C---:B------:R-:W-:Y:S02]  /*25d0*/  DFMA R28, R42.reuse, R4, R28 ;  /* 0x000000042a1c722b */ /* 0x040fe4000000001c */
[----:B------:R-:W-:Y:S01]  /*25e0*/  DFMA R24, R42, UR18, R24 ;  /* 0x000000122a187c2b */ /* 0x000fe20008000018 */
        /* <DEDUP_REMOVED lines=8> */
[----:B------:R-:W-:Y:S01]  /*2670*/  IMAD.SHL.U32 R2, R0, 0x8, RZ ;  /* 0x0000000800027824 */ /* 0x000fe200078e00ff */
[----:B------:R-:W-:Y:S01]  /*2680*/  R2UR UR12, R50 ;  /* 0x00000000320c72ca */ /* 0x000fe200000e0000 */
[----:B------:R-:W1:Y:S01]  /*2690*/  LDCU.128 UR4, c[0x3][0x10] ;  /* 0x00c00200ff0477ac */ /* 0x000e620008000c00 */
[----:B------:R-:W-:Y:S01]  /*26a0*/  R2UR UR13, R51 ;  /* 0x00000000330d72ca */ /* 0x000fe200000e0000 */
[----:B0-----:R-:W-:Y:S01]  /*26b0*/  IMAD.SHL.U32 R45, R0, 0x8, RZ ;  /* 0x00000008002d7824 */ /* 0x001fe200078e00ff */
[----:B------:R-:W-:Y:S01]  /*26c0*/  LOP3.LUT R3, R2, 0x38, RZ, 0xc0, !PT ;  /* 0x0000003802037812 */ /* 0x000fe200078ec0ff */
[----:B------:R-:W0:Y:S01]  /*26d0*/  LDCU.128 UR8, c[0x3][0x50] ;  /* 0x00c00a00ff0877ac */ /* 0x000e220008000c00 */
[----:B------:R-:W-:Y:S02]  /*26e0*/  R2UR UR16, R52 ;  /* 0x00000000341072ca */ /* 0x000fe400000e0000 */
[----:B------:R-:W-:Y:S01]  /*26f0*/  R2UR UR17, R53 ;  /* 0x00000000351172ca */ /* 0x000fe200000e0000 */
[----:B------:R-:W-:Y:S01]  /*2700*/  IMAD.IADD R48, R48, 0x1, R3 ;  /* 0x0000000130307824 */ /* 0x000fe200078e0203 */
[----:B------:R-:W2:Y:S01]  /*2710*/  LDCU.128 UR20, c[0x3][0x1c0] ;  /* 0x00c03800ff1477ac */ /* 0x000ea20008000c00 */
[----:B------:R-:W-:-:S03]  /*2720*/  LOP3.LUT R45, R45, 0x38, RZ, 0xc0, !PT ;  /* 0x000000382d2d7812 */ /* 0x000fc600078ec0ff */
[----:B------:R-:W3:Y:S01]  /*2730*/  LDS.64 R8, [R48] ;  /* 0x0000000030087984 */ /* 0x000ee20000000a00 */
[----:B------:R-:W4:Y:S03]  /*2740*/  LDCU.128 UR24, c[0x3][0x110] ;  /* 0x00c02200ff1877ac */ /* 0x000f260008000c00 */
[----:B------:R-:W5:Y:S01]  /*2750*/  LDS.64 R54, [R48+0x48] ;  /* 0x0000480030367984 */ /* 0x000f620000000a00 */
[----:B------:R-:W2:Y:S03]  /*2760*/  LDCU.128 UR48, c[0x3][0x200] ;  /* 0x00c04000ff3077ac */ /* 0x000ea60008000c00 */
[----:B------:R-:W4:Y:S01]  /*2770*/  LDS.64 R14, [R48+0x90] ;  /* 0x00009000300e7984 */ /* 0x000f220000000a00 */
        /* <DEDUP_REMOVED lines=12> */
[----:B---3--:R-:W-:-:S02]  /*2840*/  DFMA R2, R8, UR44, RZ ;  /* 0x0000002c08027c2b */ /* 0x008fc400080000ff */
[----:B-1----:R-:W-:-:S06]  /*2850*/  DFMA R4, R8, UR4, RZ ;  /* 0x0000000408047c2b */ /* 0x002fcc00080000ff */
[C---:B-----5:R-:W-:Y:S01]  /*2860*/  DFMA R2, R54.reuse, UR12, R2 ;  /* 0x0000000c36027c2b */ /* 0x060fe20008000002 */
[----:B------:R-:W1:Y:S01]  /*2870*/  LDCU.128 UR12, c[0x3][0x90] ;  /* 0x00c01200ff0c77ac */ /* 0x000e620008000c00 */
[----:B0-----:R-:W-:-:S06]  /*2880*/  DFMA R4, R54, UR8, R4 ;  /* 0x0000000836047c2b */ /* 0x001fcc0008000004 */
[----:B----4-:R-:W-:Y:S01]  /*2890*/  DFMA R2, R14, UR16, R2 ;  /* 0x000000100e027c2b */ /* 0x010fe20008000002 */
[----:B------:R-:W0:Y:S07]  /*28a0*/  LDCU.128 UR16, c[0x3][0xd0] ;  /* 0x00c01a00ff1077ac */ /* 0x000e2e0008000c00 */
[----:B--2---:R-:W-:Y:S02]  /*28b0*/  DFMA R2, R42, UR40, R2 ;  /* 0x000000282a027c2b */ /* 0x004fe40008000002 */
[----:B-1----:R-:W-:-:S06]  /*28c0*/  DFMA R4, R14, UR12, R4 ;  /* 0x0000000c0e047c2b */ /* 0x002fcc0008000004 */
[----:B------:R-:W-:Y:S02]  /*28d0*/  DFMA R2, R24, UR36, R2 ;  /* 0x0000002418027c2b */ /* 0x000fe40008000002 */
[----:B0-----:R-:W-:Y:S01]  /*28e0*/  DFMA R6, R42, UR16, R4 ;  /* 0x000000102a067c2b */ /* 0x001fe20008000004 */
[----:B------:R-:W0:Y:S05]  /*28f0*/  LDCU.64 UR16, c[0x3][0x8] ;  /* 0x00c00100ff1077ac */ /* 0x000e2a0008000a00 */
[----:B------:R-:W-:Y:S02]  /*2900*/  DFMA R2, R40, UR32, R2 ;  /* 0x0000002028027c2b */ /* 0x000fe40008000002 */
[----:B------:R-:W-:-:S06]  /*2910*/  DFMA R10, R24, UR24, R6 ;  /* 0x00000018180a7c2b */ /* 0x000fcc0008000006 */
[----:B------:R-:W-:Y:S01]  /*2920*/  DFMA R4, R34, UR28, R2 ;  /* 0x0000001c22047c2b */ /* 0x000fe20008000002 */
[----:B------:R-:W-:Y:S01]  /*2930*/  IMAD.U32 R2, RZ, RZ, UR20 ;  /* 0x00000014ff027e24 */ /* 0x000fe2000f8e00ff */
[----:B------:R-:W-:Y:S01]  /*2940*/  MOV R3, UR21 ;  /* 0x0000001500037c02 */ /* 0x000fe20008000f00 */
[----:B------:R-:W-:Y:S01]  /*2950*/  DFMA R12, R40, UR52, R10 ;  /* 0x00000034280c7c2b */ /* 0x000fe2000800000a */
[----:B------:R-:W1:Y:S04]  /*2960*/  LDCU.64 UR20, c[0x3][0x88] ;  /* 0x00c01100ff1477ac */ /* 0x000e680008000a00 */
[----:B------:R-:W-:Y:S01]  /*2970*/  DFMA R6, R30, R2, R4 ;  /* 0x000000021e06722b */ /* 0x000fe20000000004 */
[----:B------:R-:W-:Y:S02]  /*2980*/  IMAD.U32 R4, RZ, RZ, UR48 ;  /* 0x00000030ff047e24 */ /* 0x000fe4000f8e00ff */
[----:B------:R-:W-:Y:S01]  /*2990*/  DFMA R12, R34, UR56, R12 ;  /* 0x00000038220c7c2b */ /* 0x000fe2000800000c */
[----:B------:R-:W-:-:S06]  /*29a0*/  IMAD.U32 R5, RZ, RZ, UR49 ;  /* 0x00000031ff057e24 */ /* 0x000fcc000f8e00ff */
[----:B------:R-:W-:Y:S01]  /*29b0*/  DFMA R10, R28, R4, R6 ;  /* 0x000000041c0a722b */ /* 0x000fe20000000006 */
[----:B------:R-:W-:Y:S01]  /*29c0*/  SHF.R.U32.HI R7, RZ, 0x3, R0 ;  /* 0x00000003ff077819 */ /* 0x000fe20000011600 */
[----:B------:R-:W-:-:S04]  /*29d0*/  DFMA R12, R30, UR60, R12 ;  /* 0x0000003c1e0c7c2b */ /* 0x000fc8000800000c */
[----:B------:R-:W-:Y:S01]  /*29e0*/  IMAD R44, R7, 0x240, R46 ;  /* 0x00000240072c7824 */ /* 0x000fe200078e022e */
[----:B------:R-:W-:Y:S01]  /*29f0*/  DFMA R6, R8, UR6, RZ ;  /* 0x0000000608067c2b */ /* 0x000fe200080000ff */
[----:B------:R-:W2:Y:S01]  /*2a00*/  LDCU.128 UR4, c[0x3][0xa0] ;  /* 0x00c01400ff0477ac */ /* 0x000ea20008000c00 */
[----:B------:R3:W-:Y:S01]  /*2a10*/  STS.64 [R48], R10 ;  /* 0x0000000a30007388 */ /* 0x0007e20000000a00 */
[----:B------:R-:W-:Y:S01]  /*2a20*/  DFMA R12, R28, UR64, R12 ;  /* 0x000000401c0c7c2b */ /* 0x000fe2000800000c */
[----:B------:R-:W-:-:S04]  /*2a30*/  IADD3 R44, PT, PT, R44, R45, RZ ;  /* 0x0000002d2c2c7210 */ /* 0x000fc80007ffe0ff */
[----:B------:R-:W-:Y:S01]  /*2a40*/  DFMA R6, R54, UR10, R6 ;  /* 0x0000000a36067c2b */ /* 0x000fe20008000006 */
[----:B------:R-:W4:Y:S01]  /*2a50*/  LDCU.128 UR8, c[0x3][0xe0] ;  /* 0x00c01c00ff0877ac */ /* 0x000f220008000c00 */
[----:B------:R5:W-:Y:S01]  /*2a60*/  STS.64 [R44+0x90], R12 ;  /* 0x0000900c2c007388 */ /* 0x000be20000000a00 */
[C---:B---3--:R-:W-:Y:S02]  /*2a70*/  DFMA R10, R8.reuse, UR68, RZ ;  /* 0x00000044080a7c2b */ /* 0x048fe400080000ff */
[----:B------:R-:W-:-:S03]  /*2a80*/  DFMA R48, R8, UR70, RZ ;  /* 0x0000004608307c2b */ /* 0x000fc600080000ff */
[----:B------:R-:W-:Y:S01]  /*2a90*/  DFMA R6, R14, UR14, R6 ;  /* 0x0000000e0e067c2b */ /* 0x000fe20008000006 */
[----:B------:R-:W3:Y:S02]  /*2aa0*/  LDCU.128 UR12, c[0x3][0x120] ;  /* 0x00c02400ff0c77ac */ /* 0x000ee40008000c00 */
[C---:B------:R-:W-:Y:S02]  /*2ab0*/  DFMA R10, R54.reuse, UR72, R10 ;  /* 0x00000048360a7c2b */ /* 0x040fe4000800000a */
[----:B------:R-:W-:-:S03]  /*2ac0*/  DFMA R48, R54, UR74, R48 ;  /* 0x0000004a36307c2b */ /* 0x000fc60008000030 */
[----:B------:R-:W-:Y:S01]  /*2ad0*/  DFMA R6, R42, UR18, R6 ;  /* 0x000000122a067c2b */ /* 0x000fe20008000006 */
[----:B------:R-:W1:Y:S02]  /*2ae0*/  LDCU.64 UR18, c[0x3][0x48] ;  /* 0x00c00900ff1277ac */ /* 0x000e640008000a00 */
[C---:B--2---:R-:W-:Y:S02]  /*2af0*/  DFMA R10, R14.reuse, UR4, R10 ;  /* 0x000000040e0a7c2b */ /* 0x044fe4000800000a */
[----:B------:R-:W-:Y:S01]  /*2b00*/  DFMA R48, R14, UR6, R48 ;  /* 0x000000060e307c2b */ /* 0x000fe20008000030 */
[----:B------:R-:W2:Y:S02]  /*2b10*/  LDCU.128 UR4, c[0x3][0x160] ;  /* 0x00c02c00ff0477ac */ /* 0x000ea40008000c00 */
[----:B------:R-:W-:-:S03]  /*2b20*/  DFMA R6, R24, UR26, R6 ;  /* 0x0000001a18067c2b */ /* 0x000fc60008000006 */
[C---:B----4-:R-:W-:Y:S02]  /*2b30*/  DFMA R10, R42.reuse, UR8, R10 ;  /* 0x000000082a0a7c2b */ /* 0x050fe4000800000a */
[----:B------:R-:W-:Y:S01]  /*2b40*/  DFMA R48, R42, UR10, R48 ;  /* 0x0000000a2a307c2b */ /* 0x000fe20008000030 */
[----:B------:R-:W5:Y:S02]  /*2b50*/  LDCU.128 UR8, c[0x3][0x1a0] ;  /* 0x00c03400ff0877ac */ /* 0x000f640008000c00 */
[----:B------:R-:W-:-:S03]  /*2b60*/  DFMA R6, R40, UR54, R6 ;  /* 0x0000003628067c2b */ /* 0x000fc60008000006 */
[C---:B---3--:R-:W-:Y:S02]  /*2b70*/  DFMA R10, R24.reuse, UR12, R10 ;  /* 0x0000000c180a7c2b */ /* 0x048fe4000800000a */
[----:B------:R-:W-:Y:S01]  /*2b80*/  DFMA R48, R24, UR14, R48 ;  /* 0x0000000e18307c2b */ /* 0x000fe20008000030 */
[----:B------:R-:W3:Y:S02]  /*2b90*/  LDCU.128 UR12, c[0x3][0x1e0] ;  /* 0x00c03c00ff0c77ac */ /* 0x000ee40008000c00 */
[----:B------:R-:W-:-:S03]  /*2ba0*/  DFMA R6, R34, UR58, R6 ;  /* 0x0000003a22067c2b */ /* 0x000fc60008000006 */
[C---:B--2---:R-:W-:Y:S02]  /*2bb0*/  DFMA R10, R40.reuse, UR4, R10 ;  /* 0x00000004280a7c2b */ /* 0x044fe4000800000a */
[----:B------:R-:W-:Y:S01]  /*2bc0*/  DFMA R48, R40, UR6, R48 ;  /* 0x0000000628307c2b */ /* 0x000fe20008000030 */
[----:B------:R-:W2:Y:S02]  /*2bd0*/  LDCU.128 UR4, c[0x3][0x220] ;  /* 0x00c04400ff0477ac */ /* 0x000ea40008000c00 */
[----:B------:R-:W-:-:S03]  /*2be0*/  DFMA R6, R30, UR62, R6 ;  /* 0x0000003e1e067c2b */ /* 0x000fc60008000006 */
[C---:B-----5:R-:W-:Y:S02]  /*2bf0*/  DFMA R12, R34.reuse, UR8, R10 ;  /* 0x00000008220c7c2b */ /* 0x060fe4000800000a */
[----:B------:R-:W-:Y:S01]  /*2c00*/  DFMA R48, R34, UR10, R48 ;  /* 0x0000000a22307c2b */ /* 0x000fe20008000030 */
[----:B------:R-:W4:Y:S02]  /*2c10*/  LDCU.128 UR8, c[0x3][0x70] ;  /* 0x00c00e00ff0877ac */ /* 0x000f240008000c00 */
[----:B------:R-:W-:Y:S01]  /*2c20*/  DFMA R10, R28, UR66, R6 ;  /* 0x000000421c0a7c2b */ /* 0x000fe20008000006 */
[----:B0-----:R-:W-:Y:S02]  /*2c30*/  IMAD.U32 R6, RZ, RZ, UR16 ;  /* 0x00000010ff067e24 */ /* 0x001fe4000f8e00ff */
[C---:B---3--:R-:W-:Y:S01]  /*2c40*/  DFMA R12, R30.reuse, UR12, R12 ;  /* 0x0000000c1e0c7c2b */ /* 0x048fe2000800000c */
[----:B------:R-:W-:Y:S01]  /*2c50*/  IMAD.U32 R7, RZ, RZ, UR17 ;  /* 0x00000011ff077e24 */ /* 0x000fe2000f8e00ff */
[----:B------:R-:W-:Y:S01]  /*2c60*/  DFMA R48, R30, UR14, R48 ;  /* 0x0000000e1e307c2b */ /* 0x000fe20008000030 */
[----:B------:R-:W0:Y:S01]  /*2c70*/  LDCU.128 UR12, c[0x3][0x30] ;  /* 0x00c00600ff0c77ac */ /* 0x000e220008000c00 */
[----:B------:R3:W-:Y:S01]  /*2c80*/  STS.64 [R44+0xd8], R10 ;  /* 0x0000d80a2c007388 */ /* 0x0007e20000000a00 */
[----:B------:R-:W5:Y:S03]  /*2c90*/  LDCU.64 UR16, c[0x3][0xc8] ;  /* 0x00c01900ff1077ac */ /* 0x000f660008000a00 */
[----:B--2---:R-:W-:-:S02]  /*2ca0*/  DFMA R56, R28, UR4, R12 ;  /* 0x000000041c387c2b */ /* 0x004fc4000800000c */
[----:B------:R-:W-:Y:S01]  /*2cb0*/  DFMA R58, R28, UR6, R48 ;  /* 0x000000061c3a7c2b */ /* 0x000fe20008000030 */
[----:B------:R-:W2:Y:S04]  /*2cc0*/  LDCU.128 UR4, c[0x3][0xb0] ;  /* 0x00c01600ff0477ac */ /* 0x000ea80008000c00 */
[----:B------:R2:W-:Y:S01]  /*2cd0*/  STS.64 [R44+0x120], R56 ;  /* 0x000120382c007388 */ /* 0x0005e20000000a00 */
[----:B---3--:R-:W-:-:S03]  /*2ce0*/  DFMA R10, R8, R6, RZ ;  /* 0x00000006080a722b */ /* 0x008fc600000000ff */
[----:B------:R3:W-:Y:S01]  /*2cf0*/  STS.64 [R44+0x168], R58 ;  /* 0x0001683a2c007388 */ /* 0x0007e20000000a00 */
[C---:B0-----:R-:W-:Y:S02]  /*2d00*/  DFMA R12, R8.reuse, UR12, RZ ;  /* 0x0000000c080c7c2b */ /* 0x041fe400080000ff */
[----:B------:R-:W-:Y:S01]  /*2d10*/  DFMA R48, R8, UR14, RZ ;  /* 0x0000000e08307c2b */ /* 0x000fe200080000ff */
[----:B------:R-:W0:Y:S01]  /*2d20*/  LDCU.128 UR12, c[0x3][0xf0] ;  /* 0x00c01e00ff0c77ac */ /* 0x000e220008000c00 */
[----:B-1----:R-:W-:Y:S01]  /*2d30*/  MOV R8, UR18 ;  /* 0x0000001200087c02 */ /* 0x002fe20008000f00 */
[----:B------:R-:W-:Y:S01]  /*2d40*/  IMAD.U32 R9, RZ, RZ, UR19 ;  /* 0x00000013ff097e24 */ /* 0x000fe2000f8e00ff */
[----:B------:R-:W1:Y:S02]  /*2d50*/  LDCU.64 UR18, c[0x3][0x108] ;  /* 0x00c02100ff1277ac */ /* 0x000e640008000a00 */
[C---:B----4-:R-:W-:Y:S02]  /*2d60*/  DFMA R12, R54.reuse, UR8, R12 ;  /* 0x00000008360c7c2b */ /* 0x050fe4000800000c */
[C---:B------:R-:W-:Y:S01]  /*2d70*/  DFMA R48, R54.reuse, UR10, R48 ;  /* 0x0000000a36307c2b */ /* 0x040fe20008000030 */
[----:B------:R-:W4:Y:S01]  /*2d80*/  LDCU.128 UR8, c[0x3][0x130] ;  /* 0x00c02600ff0877ac */ /* 0x000f220008000c00 */
[----:B------:R-:W-:Y:S01]  /*2d90*/  DFMA R54, R54, R8, R10 ;  /* 0x000000083636722b */ /* 0x000fe2000000000a */
[----:B------:R-:W-:Y:S01]  /*2da0*/  IMAD.U32 R10, RZ, RZ, UR20 ;  /* 0x00000014ff0a7e24 */ /* 0x000fe2000f8e00ff */
[----:B------:R-:W-:-:S02]  /*2db0*/  MOV R11, UR21 ;  /* 0x00000015000b7c02 */ /* 0x000fc40008000f00 */
[C---:B--2---:R-:W-:Y:S01]  /*2dc0*/  DFMA R12, R14.reuse, UR4, R12 ;  /* 0x000000040e0c7c2b */ /* 0x044fe2000800000c */
[----:B------:R-:W2:Y:S01]  /*2dd0*/  LDCU.64 UR4, c[0x3][0x148] ;  /* 0x00c02900ff0477ac */ /* 0x000ea20008000a00 */
[C---:B------:R-:W-:Y:S02]  /*2de0*/  DFMA R48, R14.reuse, UR6, R48 ;  /* 0x000000060e307c2b */ /* 0x040fe40008000030 */
[----:B------:R-:W-:Y:S01]  /*2df0*/  DFMA R14, R14, R10, R54 ;  /* 0x0000000a0e0e722b */ /* 0x000fe20000000036 */
[----:B------:R-:W3:Y:S03]  /*2e00*/  LDCU.64 UR6, c[0x3][0x188] ;  /* 0x00c03100ff0677ac */ /* 0x000ee60008000a00 */
[C---:B0-----:R-:W-:Y:S01]  /*2e10*/  DFMA R54, R42.reuse, UR12, R12 ;  /* 0x0000000c2a367c2b */ /* 0x041fe2000800000c */
[----:B-----5:R-:W-:Y:S01]  /*2e20*/  IMAD.U32 R12, RZ, RZ, UR16 ;  /* 0x00000010ff0c7e24 */ /* 0x020fe2000f8e00ff */
[----:B------:R-:W-:Y:S01]  /*2e30*/  DFMA R48, R42, UR14, R48 ;  /* 0x0000000e2a307c2b */ /* 0x000fe20008000030 */
[----:B------:R-:W-:Y:S01]  /*2e40*/  IMAD.U32 R13, RZ, RZ, UR17 ;  /* 0x00000011ff0d7e24 */ /* 0x000fe2000f8e00ff */
[----:B------:R-:W0:Y:S04]  /*2e50*/  LDCU.128 UR12, c[0x3][0x170] ;  /* 0x00c02e00ff0c77ac */ /* 0x000e280008000c00 */
[----:B----4-:R-:W-:-:S02]  /*2e60*/  DFMA R54, R24, UR8, R54 ;  /* 0x0000000818367c2b */ /* 0x010fc40008000036 */
[----:B------:R-:W-:Y:S01]  /*2e70*/  DFMA R42, R42, R12, R14 ;  /* 0x0000000c2a2a722b */ /* 0x000fe2000000000e */
[----:B-1----:R-:W-:Y:S01]  /*2e80*/  MOV R14, UR18 ;  /* 0x00000012000e7c02 */ /* 0x002fe20008000f00 */
[----:B------:R-:W-:Y:S01]  /*2e90*/  IMAD.U32 R15, RZ, RZ, UR19 ;  /* 0x00000013ff0f7e24 */ /* 0x000fe2000f8e00ff */
[C---:B------:R-:W-:Y:S01]  /*2ea0*/  DFMA R48, R24.reuse, UR10, R48 ;  /* 0x0000000a18307c2b */ /* 0x040fe20008000030 */
[----:B------:R-:W1:Y:S04]  /*2eb0*/  LDCU.128 UR8, c[0x3][0x1b0] ;  /* 0x00c03600ff0877ac */ /* 0x000e680008000c00 */
[----:B------:R-:W-:Y:S01]  /*2ec0*/  DFMA R42, R24, R14, R42 ;  /* 0x0000000e182a722b */ /* 0x000fe2000000002a */
[----:B------:R-:W4:Y:S01]  /*2ed0*/  LDCU.128 UR16, c[0x3][0x1f0] ;  /* 0x00c03e00ff1077ac */ /* 0x000f220008000c00 */
[----:B0-----:R-:W-:-:S02]  /*2ee0*/  DFMA R54, R40, UR12, R54 ;  /* 0x0000000c28367c2b */ /* 0x001fc40008000036 */
[C---:B------:R-:W-:Y:S01]  /*2ef0*/  DFMA R48, R40.reuse, UR14, R48 ;  /* 0x0000000e28307c2b */ /* 0x040fe20008000030 */
[----:B------:R-:W0:Y:S03]  /*2f00*/  LDCU.128 UR12, c[0x3][0x230] ;  /* 0x00c04600ff0c77ac */ /* 0x000e260008000c00 */
[----:B--2---:R-:W-:Y:S02]  /*2f10*/  DFMA R42, R40, UR4, R42 ;  /* 0x00000004282a7c2b */ /* 0x004fe4000800002a */
[----:B-1----:R-:W-:-:S06]  /*2f20*/  DFMA R54, R34, UR8, R54 ;  /* 0x0000000822367c2b */ /* 0x002fcc0008000036 */
[C---:B---3--:R-:W-:Y:S02]  /*2f30*/  DFMA R42, R34.reuse, UR6, R42 ;  /* 0x00000006222a7c2b */ /* 0x048fe4000800002a */
[----:B------:R-:W-:Y:S02]  /*2f40*/  DFMA R48, R34, UR10, R48 ;  /* 0x0000000a22307c2b */ /* 0x000fe40008000030 */
[----:B----4-:R-:W-:-:S04]  /*2f50*/  DFMA R54, R30, UR16, R54 ;  /* 0x000000101e367c2b */ /* 0x010fc80008000036 */
[C---:B------:R-:W-:Y:S02]  /*2f60*/  DFMA R42, R30.reuse, UR22, R42 ;  /* 0x000000161e2a7c2b */ /* 0x040fe4000800002a */
[----:B------:R-:W-:Y:S02]  /*2f70*/  DFMA R48, R30, UR18, R48 ;  /* 0x000000121e307c2b */ /* 0x000fe40008000030 */
[----:B0-----:R-:W-:-:S04]  /*2f80*/  DFMA R54, R28, UR12, R54 ;  /* 0x0000000c1c367c2b */ /* 0x001fc80008000036 */
[C---:B------:R-:W-:Y:S02]  /*2f90*/  DFMA R42, R28.reuse, UR50, R42 ;  /* 0x000000321c2a7c2b */ /* 0x040fe4000800002a */
[----:B------:R-:W-:Y:S01]  /*2fa0*/  DFMA R48, R28, UR14, R48 ;  /* 0x0000000e1c307c2b */ /* 0x000fe20008000030 */
[----:B------:R1:W-:Y:S04]  /*2fb0*/  STS.64 [R44+0x1b0], R54 ;  /* 0x0001b0362c007388 */ /* 0x0003e80000000a00 */
[----:B------:R1:W-:Y:S04]  /*2fc0*/  STS.64 [R44+0x48], R42 ;  /* 0x0000482a2c007388 */ /* 0x0003e80000000a00 */
[----:B------:R1:W-:Y:S02]  /*2fd0*/  STS.64 [R44+0x1f8], R48 ;  /* 0x0001f8302c007388 */ /* 0x0003e40000000a00 */
.L_x_1214:
[----:B------:R-:W-:Y:S05]  /*2fe0*/  BSYNC.RECONVERGENT B0 ;  /* 0x0000000000007941 */ /* 0x000fea0003800200 */
.L_x_1213:
[----:B------:R-:W-:Y:S06]  /*2ff0*/  BAR.SYNC.DEFER_BLOCKING 0x0 ;  /* 0x0000000000007b1d */ /* 0x000fec0000010000 */
[----:B------:R-:W-:Y:S04]  /*3000*/  BSSY.RECONVERGENT B0, `(.L_x_1215) ;  /* 0x0000079000007945 */ /* 0x000fe80003800200 */
[----:B------:R-:W-:Y:S05]  /*3010*/  @P1 BRA `(.L_x_1216) ;  /* 0x0000000400dc1947 */ /* 0x000fea0003800000 */
[----:B------:R-:W-:Y:S01]  /*3020*/  IMAD.SHL.U32 R16, R0, 0x8, RZ ;  /* 0x0000000800107824 */ /* 0x000fe200078e00ff */
[----:B------:R-:W2:Y:S01]  /*3030*/  LDCU.128 UR16, c[0x3][0x10] ;  /* 0x00c00200ff1077ac */ /* 0x000ea20008000c00 */
[----:B------:R-:W-:Y:S02]  /*3040*/  R2UR UR48, R50 ;  /* 0x00000000323072ca */ /* 0x000fe400000e0000 */
[----:B------:R-:W-:Y:S01]  /*3050*/  R2UR UR49, R51 ;  /* 0x00000000333172ca */ /* 0x000fe200000e0000 */
[----:B------:R-:W3:Y:S01]  /*3060*/  LDCU.128 UR20, c[0x3][0x20] ;  /* 0x00c00400ff1477ac */ /* 0x000ee20008000c00 */
[----:B------:R-:W-:Y:S02]  /*3070*/  LOP3.LUT R17, R16, 0x38, RZ, 0xc0, !PT ;  /* 0x0000003810117812 */ /* 0x000fe400078ec0ff */
[----:B------:R-:W-:Y:S01]  /*3080*/  R2UR UR46, R52 ;  /* 0x00000000342e72ca */ /* 0x000fe200000e0000 */
[----:B------:R-:W4:Y:S01]  /*3090*/  LDCU.128 UR4, c[0x3][0x30] ;  /* 0x00c00600ff0477ac */ /* 0x000f220008000c00 */
[----:B------:R-:W-:-:S02]  /*30a0*/  IADD3 R46, PT, PT, R46, R17, RZ ;  /* 0x000000112e2e7210 */ /* 0x000fc40007ffe0ff */
[----:B------:R-:W-:Y:S01]  /*30b0*/  R2UR UR47, R53 ;  /* 0x00000000352f72ca */ /* 0x000fe200000e0000 */
[----:B------:R-:W5:Y:S02]  /*30c0*/  LDCU.128 UR24, c[0x3][0x50] ;  /* 0x00c00a00ff1877ac */ /* 0x000f640008000c00 */
[----:B------:R-:W0:Y:S01]  /*30d0*/  LDS.64 R22, [R46] ;  /* 0x000000002e167984 */ /* 0x000e220000000a00 */
[----:B------:R-:W1:Y:S03]  /*30e0*/  LDCU.128 UR12, c[0x3][0x60] ;  /* 0x00c00c00ff0c77ac */ /* 0x000e660008000c00 */
[----:B------:R-:W4:Y:S01]  /*30f0*/  LDS.64 R20, [R46+0x288] ;  /* 0x000288002e147984 */ /* 0x000f220000000a00 */
[----:B------:R-:W1:Y:S03]  /*3100*/  LDCU.128 UR8, c[0x3][0x70] ;  /* 0x00c00e00ff0877ac */ /* 0x000e660008000c00 */
[----:B------:R-:W1:Y:S01]  /*3110*/  LDS.64 R18, [R46+0x510] ;  /* 0x000510002e127984 */ /* 0x000e620000000a00 */
[----:B------:R-:W1:Y:S03]  /*3120*/  LDCU.64 UR42, c[0x3][0x148] ;  /* 0x00c02900ff2a77ac */ /* 0x000e660008000a00 */
[----:B------:R-:W1:Y:S01]  /*3130*/  LDS.64 R16, [R46+0x798] ;  /* 0x000798002e107984 */ /* 0x000e620000000a00 */
[----:B------:R-:W1:Y:S01]  /*3140*/  LDCU.64 UR30, c[0x3][0x188] ;  /* 0x00c03100ff1e77ac */ /* 0x000e620008000a00 */
[----:B------:R-:W1:Y:S01]  /*3150*/  LDCU.64 UR38, c[0x3][0x1c8] ;  /* 0x00c03900ff2677ac */ /* 0x000e620008000a00 */
[----:B------:R-:W1:Y:S01]  /*3160*/  LDCU.64 UR34, c[0x3][0x208] ;  /* 0x00c04100ff2277ac */ /* 0x000e620008000a00 */
[----:B0-----:R-:W-:-:S02]  /*3170*/  DFMA R6, R22, R6, RZ ;  /* 0x000000061606722b */ /* 0x001fc400000000ff */
[C---:B--2---:R-:W-:Y:S02]  /*3180*/  DFMA R26, R22.reuse, UR16, RZ ;  /* 0x00000010161a7c2b */ /* 0x044fe400080000ff */
[C---:B------:R-:W-:Y:S01]  /*3190*/  DFMA R28, R22.reuse, UR18, RZ ;  /* 0x00000012161c7c2b */ /* 0x040fe200080000ff */
[----:B------:R-:W0:Y:S01]  /*31a0*/  LDCU.128 UR16, c[0x3][0x90] ;  /* 0x00c01200ff1077ac */ /* 0x000e220008000c00 */
[----:B---3--:R-:W-:Y:S02]  /*31b0*/  DFMA R30, R22, UR20, RZ ;  /* 0x00000014161e7c2b */ /* 0x008fe400080000ff */
[----:B----4-:R-:W-:Y:S02]  /*31c0*/  DFMA R24, R20, R8, R6 ;  /* 0x000000081418722b */ /* 0x010fe40000000006 */
[----:B------:R-:W2:Y:S01]  /*31d0*/  LDS.64 R6, [R46+0xa20] ;  /* 0x000a20002e067984 */ /* 0x000ea20000000a00 */
[C---:B------:R-:W-:Y:S02]  /*31e0*/  DFMA R8, R22.reuse, UR44, RZ ;  /* 0x0000002c16087c2b */ /* 0x040fe400080000ff */
[C---:B------:R-:W-:Y:S01]  /*31f0*/  DFMA R32, R22.reuse, UR22, RZ ;  /* 0x0000001616207c2b */ /* 0x040fe200080000ff */
[----:B------:R-:W3:Y:S01]  /*3200*/  LDCU.128 UR20, c[0x3][0xa0] ;  /* 0x00c01400ff1477ac */ /* 0x000ee20008000c00 */
[----:B------:R-:W-:-:S02]  /*3210*/  DFMA R34, R22, UR4, RZ ;  /* 0x0000000416227c2b */ /* 0x000fc400080000ff */
[----:B------:R-:W-:Y:S01]  /*3220*/  DFMA R36, R22, UR6, RZ ;  /* 0x0000000616247c2b */ /* 0x000fe200080000ff */
[----:B------:R-:W4:Y:S01]  /*3230*/  LDCU.128 UR4, c[0x3][0xb0] ;  /* 0x00c01600ff0477ac */ /* 0x000f220008000c00 */
[C---:B------:R-:W-:Y:S02]  /*3240*/  DFMA R22, R20.reuse, UR48, R8 ;  /* 0x0000003014167c2b */ /* 0x040fe40008000008 */
[----:B------:R-:W2:Y:S01]  /*3250*/  LDS.64 R8, [R46+0xca8] ;  /* 0x000ca8002e087984 */ /* 0x000ea20000000a00 */
[C---:B-----5:R-:W-:Y:S01]  /*3260*/  DFMA R26, R20.reuse, UR24, R26 ;  /* 0x00000018141a7c2b */ /* 0x060fe2000800001a */
[----:B------:R-:W5:Y:S01]  /*3270*/  LDCU.128 UR48, c[0x3][0x130] ;  /* 0x00c02600ff3077ac */ /* 0x000f620008000c00 */
[C---:B------:R-:W-:Y:S02]  /*3280*/  DFMA R28, R20.reuse, UR26, R28 ;  /* 0x0000001a141c7c2b */ /* 0x040fe4000800001c */
[C---:B-1----:R-:W-:Y:S01]  /*3290*/  DFMA R30, R20.reuse, UR12, R30 ;  /* 0x0000000c141e7c2b */ /* 0x042fe2000800001e */
[----:B------:R-:W1:Y:S01]  /*32a0*/  LDCU.128 UR24, c[0x3][0xd0] ;  /* 0x00c01a00ff1877ac */ /* 0x000e620008000c00 */
[----:B------:R-:W-:-:S02]  /*32b0*/  DFMA R32, R20, UR14, R32 ;  /* 0x0000000e14207c2b */ /* 0x000fc40008000020 */
[C---:B------:R-:W-:Y:S01]  /*32c0*/  DFMA R34, R20.reuse, UR8, R34 ;  /* 0x0000000814227c2b */ /* 0x040fe20008000022 */
[----:B------:R-:W5:Y:S01]  /*32d0*/  LDCU.128 UR12, c[0x3][0xe0] ;  /* 0x00c01c00ff0c77ac */ /* 0x000f620008000c00 */
[----:B------:R-:W-:Y:S02]  /*32e0*/  DFMA R36, R20, UR10, R36 ;  /* 0x0000000a14247c2b */ /* 0x000fe40008000024 */
[C---:B0-----:R-:W-:Y:S01]  /*32f0*/  DFMA R26, R18.reuse, UR16, R26 ;  /* 0x00000010121a7c2b */ /* 0x041fe2000800001a */
[----:B------:R-:W0:Y:S01]  /*3300*/  LDCU.128 UR8, c[0x3][0xf0] ;  /* 0x00c01e00ff0877ac */ /* 0x000e220008000c00 */
[C---:B------:R-:W-:Y:S02]  /*3310*/  DFMA R28, R18.reuse, UR18, R28 ;  /* 0x00000012121c7c2b */ /* 0x040fe4000800001c */
[C---:B------:R-:W-:Y:S01]  /*3320*/  DFMA R24, R18.reuse, R10, R24 ;  /* 0x0000000a1218722b */ /* 0x040fe20000000018 */
[----:B------:R-:W2:Y:S01]  /*3330*/  LDCU.128 UR16, c[0x3][0x110] ;  /* 0x00c02200ff1077ac */ /* 0x000ea20008000c00 */
[----:B------:R-:W2:Y:S01]  /*3340*/  LDS.64 R10, [R46+0xf30] ;  /* 0x000f30002e0a7984 */ /* 0x000ea20000000a00 */
[----:B---3--:R-:W-:-:S02]  /*3350*/  DFMA R30, R18, UR20, R30 ;  /* 0x00000014121e7c2b */ /* 0x008fc4000800001e */
[C---:B------:R-:W-:Y:S01]  /*3360*/  DFMA R32, R18.reuse, UR22, R32 ;  /* 0x0000001612207c2b */ /* 0x040fe20008000020 */
[----:B------:R-:W3:Y:S01]  /*3370*/  LDCU.128 UR20, c[0x3][0x150] ;  /* 0x00c02a00ff1477ac */ /* 0x000ee20008000c00 */
[C---:B------:R-:W-:Y:S02]  /*3380*/  DFMA R22, R18.reuse, UR46, R22 ;  /* 0x0000002e12167c2b */ /* 0x040fe40008000016 */
[C---:B----4-:R-:W-:Y:S02]  /*3390*/  DFMA R34, R18.reuse, UR4, R34 ;  /* 0x0000000412227c2b */ /* 0x050fe40008000022 */
[----:B------:R-:W-:Y:S01]  /*33a0*/  DFMA R36, R18, UR6, R36 ;  /* 0x0000000612247c2b */ /* 0x000fe20008000024 */
[----:B------:R-:W4:Y:S01]  /*33b0*/  LDCU.128 UR4, c[0x3][0x190] ;  /* 0x00c03200ff0477ac */ /* 0x000f220008000c00 */
[C---:B-1----:R-:W-:Y:S02]  /*33c0*/  DFMA R26, R16.reuse, UR24, R26 ;  /* 0x00000018101a7c2b */ /* 0x042fe4000800001a */
[C---:B------:R-:W-:Y:S01]  /*33d0*/  DFMA R28, R16.reuse, UR26, R28 ;  /* 0x0000001a101c7c2b */ /* 0x040fe2000800001c */
[----:B------:R-:W1:Y:S01]  /*33e0*/  LDCU.128 UR24, c[0x3][0x120] ;  /* 0x00c02400ff1877ac */ /* 0x000e620008000c00 */
[C---:B------:R-:W-:Y:S01]  /*33f0*/  DFMA R24, R16.reuse, R12, R24 ;  /* 0x0000000c1018722b */ /* 0x040fe20000000018 */
[----:B------:R-:W4:Y:S01]  /*3400*/  LDS.64 R12, [R46+0x11b8] ;  /* 0x0011b8002e0c7984 */ /* 0x000f220000000a00 */
[----:B-----5:R-:W-:-:S02]  /*3410*/  DFMA R30, R16, UR12, R30 ;  /* 0x0000000c101e7c2b */ /* 0x020fc4000800001e */
[C---:B------:R-:W-:Y:S01]  /*3420*/  DFMA R32, R16.reuse, UR14, R32 ;  /* 0x0000000e10207c2b */ /* 0x040fe20008000020 */
[----:B------:R-:W5:Y:S01]  /*3430*/  LDCU.128 UR12, c[0x3][0x160] ;  /* 0x00c02c00ff0c77ac */ /* 0x000f620008000c00 */
[C---:B------:R-:W-:Y:S02]  /*3440*/  DFMA R22, R16.reuse, UR40, R22 ;  /* 0x0000002810167c2b */ /* 0x040fe40008000016 */
[C---:B0-----:R-:W-:Y:S02]  /*3450*/  DFMA R34, R16.reuse, UR8, R34 ;  /* 0x0000000810227c2b */ /* 0x041fe40008000022 */
[----:B------:R-:W-:Y:S01]  /*3460*/  DFMA R36, R16, UR10, R36 ;  /* 0x0000000a10247c2b */ /* 0x000fe20008000024 */
[----:B------:R-:W0:Y:S01]  /*3470*/  LDCU.128 UR8, c[0x3][0x1d0] ;  /* 0x00c03a00ff0877ac */ /* 0x000e220008000c00 */
[C---:B--2---:R-:W-:Y:S02]  /*3480*/  DFMA R16, R6.reuse, UR16, R26 ;  /* 0x0000001006107c2b */ /* 0x044fe4000800001a */
[C---:B------:R-:W-:Y:S01]  /*3490*/  DFMA R28, R6.reuse, UR18, R28 ;  /* 0x00000012061c7c2b */ /* 0x040fe2000800001c */
[----:B------:R-:W2:Y:S01]  /*34a0*/  LDCU.128 UR16, c[0x3][0x170] ;  /* 0x00c02e00ff1077ac */ /* 0x000ea20008000c00 */
[----:B------:R-:W0:Y:S01]  /*34b0*/  LDS.64 R26, [R46+0x1440] ;  /* 0x001440002e1a7984 */ /* 0x000e220000000a00 */
[----:B------:R-:W-:-:S02]  /*34c0*/  DFMA R34, R6, UR48, R34 ;  /* 0x0000003006227c2b */ /* 0x000fc40008000022 */
[C---:B------:R-:W-:Y:S01]  /*34d0*/  DFMA R36, R6.reuse, UR50, R36 ;  /* 0x0000003206247c2b */ /* 0x040fe20008000024 */
[----:B------:R-:W4:Y:S01]  /*34e0*/  LDCU.128 UR48, c[0x3][0x1a0] ;  /* 0x00c03400ff3077ac */ /* 0x000f220008000c00 */
[C---:B-1----:R-:W-:Y:S02]  /*34f0*/  DFMA R30, R6.reuse, UR24, R30 ;  /* 0x00000018061e7c2b */ /* 0x042fe4000800001e */
[----:B------:R-:W-:Y:S01]  /*3500*/  DFMA R32, R6, UR26, R32 ;  /* 0x0000001a06207c2b */ /* 0x000fe20008000020 */
[----:B------:R-:W1:Y:S01]  /*3510*/  LDCU.128 UR24, c[0x3][0x210] ;  /* 0x00c04200ff1877ac */ /* 0x000e620008000c00 */
[C---:B---3--:R-:W-:Y:S02]  /*3520*/  DFMA R16, R8.reuse, UR20, R16 ;  /* 0x0000001408107c2b */ /* 0x048fe40008000010 */
[----:B------:R-:W-:Y:S01]  /*3530*/  DFMA R28, R8, UR22, R28 ;  /* 0x00000016081c7c2b */ /* 0x000fe2000800001c */
[----:B------:R-:W3:Y:S01]  /*3540*/  LDCU.128 UR20, c[0x3][0x1b0] ;  /* 0x00c03600ff1477ac */ /* 0x000ee20008000c00 */
[----:B------:R-:W-:-:S02]  /*3550*/  DFMA R22, R6, UR36, R22 ;  /* 0x0000002406167c2b */ /* 0x000fc40008000016 */
[----:B------:R-:W-:Y:S02]  /*3560*/  DFMA R14, R6, R14, R24 ;  /* 0x0000000e060e722b */ /* 0x000fe40000000018 */
[C---:B-----5:R-:W-:Y:S02]  /*3570*/  DFMA R30, R8.reuse, UR12, R30 ;  /* 0x0000000c081e7c2b */ /* 0x060fe4000800001e */
[C---:B------:R-:W-:Y:S01]  /*3580*/  DFMA R32, R8.reuse, UR14, R32 ;  /* 0x0000000e08207c2b */ /* 0x040fe20008000020 */
[----:B------:R-:W5:Y:S01]  /*3590*/  LDCU.128 UR12, c[0x3][0x1e0] ;  /* 0x00c03c00ff0c77ac */ /* 0x000f620008000c00 */
[C---:B--2---:R-:W-:Y:S02]  /*35a0*/  DFMA R34, R8.reuse, UR16, R34 ;  /* 0x0000001008227c2b */ /* 0x044fe40008000022 */
[C---:B------:R-:W-:Y:S01]  /*35b0*/  DFMA R36, R8.reuse, UR18, R36 ;  /* 0x0000001208247c2b */ /* 0x040fe20008000024 */
[----:B------:R-:W2:Y:S01]  /*35c0*/  LDCU.128 UR16, c[0x3][0x1f0] ;  /* 0x00c03e00ff1077ac */ /* 0x000ea20008000c00 */
[----:B------:R-:W-:-:S02]  /*35d0*/  DFMA R22, R8, UR32, R22 ;  /* 0x0000002008167c2b */ /* 0x000fc40008000016 */
[----:B------:R-:W-:Y:S02]  /*35e0*/  DFMA R14, R8, UR42, R14 ;  /* 0x0000002a080e7c2b */ /* 0x000fe4000800000e */
[C---:B----4-:R-:W-:Y:S02]  /*35f0*/  DFMA R16, R10.reuse, UR4, R16 ;  /* 0x000000040a107c2b */ /* 0x050fe40008000010 */
[C---:B------:R-:W-:Y:S01]  /*3600*/  DFMA R28, R10.reuse, UR6, R28 ;  /* 0x000000060a1c7c2b */ /* 0x040fe2000800001c */
[----:B------:R-:W4:Y:S01]  /*3610*/  LDCU.128 UR4, c[0x3][0x220] ;  /* 0x00c04400ff0477ac */ /* 0x000f220008000c00 */
[C---:B------:R-:W-:Y:S02]  /*3620*/  DFMA R30, R10.reuse, UR48, R30 ;  /* 0x000000300a1e7c2b */ /* 0x040fe4000800001e */
[C---:B------:R-:W-:Y:S01]  /*3630*/  DFMA R32, R10.reuse, UR50, R32 ;  /* 0x000000320a207c2b */ /* 0x040fe20008000020 */
[----:B------:R-:W4:Y:S01]  /*3640*/  LDCU.128 UR48, c[0x3][0x230] ;  /* 0x00c04600ff3077ac */ /* 0x000f220008000c00 */
[----:B------:R-:W-:-:S02]  /*3650*/  DFMA R22, R10, UR28, R22 ;  /* 0x0000001c0a167c2b */ /* 0x000fc40008000016 */
[C---:B------:R-:W-:Y:S02]  /*3660*/  DFMA R14, R10.reuse, UR30, R14 ;  /* 0x0000001e0a0e7c2b */ /* 0x040fe4000800000e */
[C---:B---3--:R-:W-:Y:S02]  /*3670*/  DFMA R34, R10.reuse, UR20, R34 ;  /* 0x000000140a227c2b */ /* 0x048fe40008000022 */
[----:B------:R-:W-:Y:S02]  /*3680*/  DFMA R36, R10, UR22, R36 ;  /* 0x000000160a247c2b */ /* 0x000fe40008000024 */
[C---:B------:R-:W-:Y:S02]  /*3690*/  DFMA R22, R12.reuse, R2, R22 ;  /* 0x000000020c16722b */ /* 0x040fe40000000016 */
[C---:B0-----:R-:W-:Y:S02]  /*36a0*/  DFMA R16, R12.reuse, UR8, R16 ;  /* 0x000000080c107c2b */ /* 0x041fe40008000010 */
[----:B------:R-:W-:-:S02]  /*36b0*/  DFMA R28, R12, UR10, R28 ;  /* 0x0000000a0c1c7c2b */ /* 0x000fc4000800001c */
[C---:B-----5:R-:W-:Y:S02]  /*36c0*/  DFMA R30, R12.reuse, UR12, R30 ;  /* 0x0000000c0c1e7c2b */ /* 0x060fe4000800001e */
[C---:B------:R-:W-:Y:S02]  /*36d0*/  DFMA R20, R12.reuse, UR14, R32 ;  /* 0x0000000e0c147c2b */ /* 0x040fe40008000020 */
[C---:B------:R-:W-:Y:S02]  /*36e0*/  DFMA R14, R12.reuse, UR38, R14 ;  /* 0x000000260c0e7c2b */ /* 0x040fe4000800000e */
[C---:B--2---:R-:W-:Y:S02]  /*36f0*/  DFMA R34, R12.reuse, UR16, R34 ;  /* 0x000000100c227c2b */ /* 0x044fe40008000022 */
[----:B------:R-:W-:Y:S02]  /*3700*/  DFMA R12, R12, UR18, R36 ;  /* 0x000000120c0c7c2b */ /* 0x000fe40008000024 */
[----:B------:R-:W-:-:S02]  /*3710*/  DFMA R32, R26, R4, R22 ;  /* 0x000000041a20722b */ /* 0x000fc40000000016 */
[C---:B-1----:R-:W-:Y:S02]  /*3720*/  DFMA R18, R26.reuse, UR24, R16 ;  /* 0x000000181a127c2b */ /* 0x042fe40008000010 */
[C---:B------:R-:W-:Y:S02]  /*3730*/  DFMA R36, R26.reuse, UR26, R28 ;  /* 0x0000001a1a247c2b */ /* 0x040fe4000800001c */
[C---:B----4-:R-:W-:Y:S02]  /*3740*/  DFMA R38, R26.reuse, UR4, R30 ;  /* 0x000000041a267c2b */ /* 0x050fe4000800001e */
[C---:B------:R-:W-:Y:S02]  /*3750*/  DFMA R20, R26.reuse, UR6, R20 ;  /* 0x000000061a147c2b */ /* 0x040fe40008000014 */
[C---:B------:R-:W-:Y:S02]  /*3760*/  DFMA R16, R26.reuse, UR34, R14 ;  /* 0x000000221a107c2b */ /* 0x040fe4000800000e */
[----:B------:R-:W-:-:S02]  /*3770*/  DFMA R22, R26, UR48, R34 ;  /* 0x000000301a167c2b */ /* 0x000fc40008000022 */
[----:B------:R-:W-:-:S11]  /*3780*/  DFMA R26, R26, UR50, R12 ;  /* 0x000000321a1a7c2b */ /* 0x000fd6000800000c */
.L_x_1216:
[----:B------:R-:W-:Y:S05]  /*3790*/  BSYNC.RECONVERGENT B0 ;  /* 0x0000000000007941 */ /* 0x000fea0003800200 */
.L_x_1215:
        /* <DEDUP_REMOVED lines=15> */
.L_x_1217:
        /* <DEDUP_REMOVED lines=15> */
.L_x_3046:


//--------------------- .text._Z40massMatrixMultiplyMonolithicGlobalKernelILi8ELi9ELi2EEviPKdS1_S1_S1_Pd --------------------------
	.section	.text._Z40massMatrixMultiplyMonolithicGlobalKernelILi8ELi9ELi2EEviPKdS1_S1_S1_Pd,"ax",@progbits
	.align	128
        .global         _Z40massMatrixMultiplyMonolithicGlobalKernelILi8ELi9ELi2EEviPKdS1_S1_S1_Pd
        .type           _Z40massMatrixMultiplyMonolithicGlobalKernelILi8ELi9ELi2EEviPKdS1_S1_S1_Pd,@function
        .size           _Z40massMatrixMultiplyMonolithicGlobalKernelILi8ELi9ELi2EEviPKdS1_S1_S1_Pd,(.L_x_3047 - _Z40massMatrixMultiplyMonolithicGlobalKernelILi8ELi9ELi2EEviPKdS1_S1_S1_Pd)
        .other          _Z40massMatrixMultiplyMonolithicGlobalKernelILi8ELi9ELi2EEviPKdS1_S1_S1_Pd,@"STO_CUDA_ENTRY STV_DEFAULT"
_Z40massMatrixMultiplyMonolithicGlobalKernelILi8ELi9ELi2EEviPKdS1_S1_S1_Pd:
.text._Z40massMatrixMultiplyMonolithicGlobalKernelILi8ELi9ELi2EEviPKdS1_S1_S1_Pd:
[----:B------:R-:W-:Y:S01]  /*0000*/  LDC R1, c[0x0][0x37c] ;  /* 0x0000df00ff017b82 */ /* 0x000fe20000000800 */
[----:B------:R-:W0:Y:S07]  /*0010*/  S2R R173, SR_TID.Y ;  /* 0x0000000000ad7919 */ /* 0x000e2e0000002200 */
[----:B------:R-:W1:Y:S01]  /*0020*/  LDC.64 R4, c[0x0][0x388] ;  /* 0x0000e200ff047b82 */ /* 0x000e620000000a00 */
[----:B------:R-:W2:Y:S01]  /*0030*/  LDCU UR6, c[0x0][0x380] ;  /* 0x00007000ff0677ac */ /* 0x000ea20008000800 */
[----:B------:R-:W-:Y:S01]  /*0040*/  CS2R R8, SRZ ;  /* 0x0000000000087805 */ /* 0x000fe2000001ff00 */
[----:B------:R-:W0:Y:S01]  /*0050*/  S2R R2, SR_CTAID.X ;  /* 0x0000000000027919 */ /* 0x000e220000002500 */
[----:B------:R-:W-:Y:S01]  /*0060*/  CS2R R10, SRZ ;  /* 0x00000000000a7805 */ /* 0x000fe2000001ff00 */
[----:B------:R-:W3:Y:S01]  /*0070*/  LDCU.64 UR4, c[0x0][0x358] ;  /* 0x00006b00ff0477ac */ /* 0x000ee20008000a00 */
[----:B------:R-:W-:Y:S01]  /*0080*/  CS2R R12, SRZ ;  /* 0x00000000000c7805 */ /* 0x000fe2000001ff00 */
[----:B------:R-:W4:Y:S01]  /*0090*/  S2R R0, SR_TID.X ;  /* 0x0000000000007919 */ /* 0x000f220000002100 */
[----:B------:R-:W-:-:S02]  /*00a0*/  CS2R R14, SRZ ;  /* 0x00000000000e7805 */ /* 0x000fc4000001ff00 */
[----:B------:R-:W-:Y:S02]  /*00b0*/  CS2R R16, SRZ ;  /* 0x0000000000107805 */ /* 0x000fe4000001ff00 */
[----:B------:R-:W-:Y:S02]  /*00c0*/  CS2R R18, SRZ ;  /* 0x0000000000127805 */ /* 0x000fe4000001ff00 */
[----:B------:R-:W-:Y:S02]  /*00d0*/  CS2R R20, SRZ ;  /* 0x0000000000147805 */ /* 0x000fe4000001ff00 */
[----:B------:R-:W-:Y:S01]  /*00e0*/  CS2R R22, SRZ ;  /* 0x0000000000167805 */ /* 0x000fe2000001ff00 */
[----:B------:R-:W3:Y:S01]  /*00f0*/  LDC.64 R168, c[0x0][0x390] ;  /* 0x0000e400ffa87b82 */ /* 0x000ee20000000a00 */
[----:B0-----:R-:W-:Y:S01]  /*0100*/  IMAD R3, R2, 0x2, R173 ;  /* 0x0000000202037824 */ /* 0x001fe200078e02ad */
[----:B---3--:R-:W5:Y:S03]  /*0110*/  LDG.E.64.CONSTANT R24, desc[UR4][R168.64] ;  /* 0x00000004a8187981 */ /* 0x008f66000c1e9b00 */
[C---:B----4-:R-:W-:Y:S01]  /*0120*/  IMAD R7, R3.reuse, 0x51, R0 ;  /* 0x0000005103077824 */ /* 0x050fe200078e0200 */
[----:B--2---:R-:W-:Y:S01]  /*0130*/  ISETP.GE.AND P0, PT, R3, UR6, PT ;  /* 0x0000000603007c0c */ /* 0x004fe2000bf06270 */
[----:B------:R-:W5:Y:S02]  /*0140*/  LDG.E.64.CONSTANT R26, desc[UR4][R168.64+0x8] ;  /* 0x00000804a81a7981 */ /* 0x000f64000c1e9b00 */
[----:B------:R-:W-:Y:S01]  /*0150*/  IMAD R7, R7, 0x9, RZ ;  /* 0x0000000907077824 */ /* 0x000fe200078e02ff */
[----:B------:R-:W-:Y:S01]  /*0160*/  ISETP.GT.U32.AND P1, PT, R0, 0x3f, PT ;  /* 0x0000003f0000780c */ /* 0x000fe20003f24070 */
[----:B------:R-:W5:Y:S02]  /*0170*/  LDG.E.64.CONSTANT R28, desc[UR4][R168.64+0x10] ;  /* 0x00001004a81c7981 */ /* 0x000f64000c1e9b00 */
[----:B-1----:R-:W-:Y:S01]  /*0180*/  IMAD.WIDE R4, R7, 0x8, R4 ;  /* 0x0000000807047825 */ /* 0x002fe200078e0204 */
[----:B------:R-:W-:-:S02]  /*0190*/  CS2R R6, SRZ ;  /* 0x0000000000067805 */ /* 0x000fc4000001ff00 */
[C---:B------:R-:W-:Y:S01]  /*01a0*/  LOP3.LUT R247, R0.reuse, 0x7, RZ, 0xc0, !PT ;  /* 0x0000000700f77812 */ /* 0x040fe200078ec0ff */
[----:B------:R-:W5:Y:S01]  /*01b0*/  LDG.E.64.CONSTANT R30, desc[UR4][R168.64+0x18] ;  /* 0x00001804a81e7981 */ /* 0x000f62000c1e9b00 */
[----:B------:R-:W-:Y:S01]  /*01c0*/  LOP3.LUT R2, R0, 0xffff, RZ, 0xc0, !PT ;  /* 0x0000ffff00027812 */ /* 0x000fe200078ec0ff */
[----:B------:R-:W0:Y:S02]  /*01d0*/  @!P0 LDC.64 R180, c[0x0][0x3a0] ;  /* 0x0000e800ffb48b82 */ /* 0x000e240000000a00 */
        /* <DEDUP_REMOVED lines=8> */
[----:B------:R1:W5:Y:S04]  /*0260*/  @!P0 LDG.E.64.CONSTANT R22, desc[UR4][R4.64+0x40] ;  /* 0x0000400404168981 */ /* 0x000368000c1e9b00 */
[----:B------:R-:W5:Y:S04]  /*0270*/  LDG.E.64.CONSTANT R32, desc[UR4][R168.64+0x20] ;  /* 0x00002004a8207981 */ /* 0x000f68000c1e9b00 */
[----:B------:R-:W5:Y:S01]  /*0280*/  LDG.E.64.CONSTANT R34, desc[UR4][R168.64+0x28] ;  /* 0x00002804a8227981 */ /* 0x000f62000c1e9b00 */
[----:B-1----:R-:W1:Y:S01]  /*0290*/  S2R R5, SR_CgaCtaId ;  /* 0x0000000000057919 */ /* 0x002e620000008800 */
[----:B------:R-:W-:-:S02]  /*02a0*/  IMAD R2, R2, 0x1c72, RZ ;  /* 0x00001c7202027824 */ /* 0x000fc400078e02ff */
        /* <DEDUP_REMOVED lines=12> */
[----:B-1----:R-:W-:-:S03]  /*0370*/  LEA R2, R5, R2, 0x18 ;  /* 0x0000000205027211 */ /* 0x002fc600078ec0ff */
        /* <DEDUP_REMOVED lines=64> */
[--C-:B-1----:R-:W-:Y:S01]  /*0780*/  IMAD.IADD R168, R5, 0x1, R0.reuse ;  /* 0x0000000105a87824 */ /* 0x102fe200078e0200 */
[----:B------:R-:W-:Y:S01]  /*0790*/  SHF.R.U32.HI R169, RZ, 0x3, R0 ;  /* 0x00000003ffa97819 */ /* 0x000fe20000011600 */
[----:B------:R-:W-:-:S03]  /*07a0*/  @!P0 IMAD R5, R3, 0x200, R2 ;  /* 0x0000020003058824 */ /* 0x000fc600078e0202 */
[----:B------:R-:W-:Y:S01]  /*07b0*/  LOP3.LUT R168, R168, 0xffff, RZ, 0xc0, !PT ;  /* 0x0000ffffa8a87812 */ /* 0x000fe200078ec0ff */
[----:B------:R-:W-:Y:S01]  /*07c0*/  IMAD R2, R169, 0x48, R4 ;  /* 0x00000048a9027824 */ /* 0x000fe200078e0204 */
[----:B------:R-:W-:Y:S01]  /*07d0*/  BAR.SYNC.DEFER_BLOCKING 0x0 ;  /* 0x0000000000007b1d */ /* 0x000fe20000010000 */
[----:B0-----:R-:W-:Y:S01]  /*07e0*/  @!P0 IMAD.WIDE R180, R5, 0x8, R180 ;  /* 0x0000000805b48825 */ /* 0x001fe200078e02b4 */
[----:B------:R-:W-:-:S03]  /*07f0*/  ISETP.GT.U32.AND P2, PT, R0, 0x47, PT ;  /* 0x000000470000780c */ /* 0x000fc60003f44070 */
[----:B------:R-:W-:Y:S02]  /*0800*/  IMAD R4, R168, 0x48, R171 ;  /* 0x00000048a8047824 */ /* 0x000fe400078e02ab */
[----:B------:R-:W-:Y:S01]  /*0810*/  IMAD R5, R169, 0x240, R2 ;  /* 0x00000240a9057824 */ /* 0x000fe200078e0202 */
[----:B------:R-:W-:Y:S07]  /*0820*/  @P1 BRA `(.L_x_1219) ;  /* 0x00000008008c1947 */ /* 0x000fee0003800000 */
        /* <DEDUP_REMOVED lines=46> */
[----:B------:R-:W3:Y:S01]  /*0b10*/  LDG.E.64.CONSTANT R216, desc[UR4][R186.64+0xe0] ;  /* 0x0000e004bad87981 */ /* 0x000ee2000c1e9b00 */
[----:B------:R-:W-:-:S03]  /*0b20*/  DFMA R204, R218, R204, RZ ;  /* 0x000000ccdacc722b */ /* 0x000fc600000000ff */
        /* <DEDUP_REMOVED lines=10> */
[----:B------:R-:W3:Y:S01]  /*0bd0*/  LDG.E.64.CONSTANT R170, desc[UR4][R186.64+0x100] ;  /* 0x00010004baaa7981 */ /* 0x000ee2000c1e9b00 */
[----:B------:R-:W-:-:S03]  /*0be0*/  DFMA R204, R198, R208, R204 ;  /* 0x000000d0c6cc722b */ /* 0x000fc600000000cc */
[----:B------:R-:W2:Y:S01]  /*0bf0*/  LDG.E.64.CONSTANT R208, desc[UR4][R186.64+0x1c8] ;  /* 0x0001c804bad07981 */ /* 0x000ea2000c1e9b00 */
[----:B------:R-:W-:-:S03]  /*0c00*/  DFMA R182, R192, R182, R188 ;  /* 0x000000b6c0b6722b */ /* 0x000fc600000000bc */
[----:B------:R-:W2:Y:S01]  /*0c10*/  LDG.E.64.CONSTANT R188, desc[UR4][R186.64+0x1c0] ;  /* 0x0001c004babc7981 */ /* 0x000ea2000c1e9b00 */
[----:B------:R-:W-:Y:S02]  /*0c20*/  DFMA R184, R176, R184, R190 ;  /* 0x000000b8b0b8722b */ /* 0x000fe400000000be */
[----:B------:R-:W-:Y:S01]  /*0c30*/  DFMA R204, R168, R210, R204 ;  /* 0x000000d2a8cc722b */ /* 0x000fe200000000cc */
[----:B------:R-:W2:Y:S01]  /*0c40*/  LDG.E.64.CONSTANT R210, desc[UR4][R186.64+0x198] ;  /* 0x00019804bad27981 */ /* 0x000ea2000c1e9b00 */
[----:B------:R-:W-:-:S03]  /*0c50*/  DFMA R190, R218, R178, RZ ;  /* 0x000000b2dabe722b */ /* 0x000fc600000000ff */
[----:B------:R-:W2:Y:S03]  /*0c60*/  LDG.E.64.CONSTANT R178, desc[UR4][R186.64+0x200] ;  /* 0x00020004bab27981 */ /* 0x000ea6000c1e9b00 */
[----:B------:R-:W-:Y:S02]  /*0c70*/  DFMA R196, R176, R196, R204 ;  /* 0x000000c4b0c4722b */ /* 0x000fe400000000cc */
[----:B------:R-:W2:Y:S01]  /*0c80*/  LDG.E.64.CONSTANT R204, desc[UR4][R186.64+0x208] ;  /* 0x00020804bacc7981 */ /* 0x000ea2000c1e9b00 */
[----:B------:R-:W-:-:S03]  /*0c90*/  DFMA R242, R202, R242, R190 ;  /* 0x000000f2caf2722b */ /* 0x000fc600000000be */
[----:B------:R-:W2:Y:S01]  /*0ca0*/  LDG.E.64.CONSTANT R190, desc[UR4][R186.64+0x210] ;  /* 0x00021004babe7981 */ /* 0x000ea2000c1e9b00 */
[----:B------:R-:W-:-:S03]  /*0cb0*/  DFMA R172, R192, R172, R184 ;  /* 0x000000acc0ac722b */ /* 0x000fc600000000b8 */
[----:B------:R-:W2:Y:S01]  /*0cc0*/  LDG.E.64.CONSTANT R184, desc[UR4][R186.64+0x1d8] ;  /* 0x0001d804bab87981 */ /* 0x000ea2000c1e9b00 */
[----:B------:R-:W-:-:S03]  /*0cd0*/  DFMA R174, R192, R174, R196 ;  /* 0x000000aec0ae722b */ /* 0x000fc600000000c4 */
[----:B------:R-:W2:Y:S01]  /*0ce0*/  LDG.E.64.CONSTANT R196, desc[UR4][R186.64+0x218] ;  /* 0x00021804bac47981 */ /* 0x000ea2000c1e9b00 */
[----:B------:R-:W-:-:S08]  /*0cf0*/  DFMA R244, R218, R244, RZ ;  /* 0x000000f4daf4722b */ /* 0x000fd000000000ff */
[----:B------:R-:W-:Y:S02]  /*0d00*/  DFMA R234, R202, R234, R244 ;  /* 0x000000eacaea722b */ /* 0x000fe400000000f4 */
[----:B------:R-:W2:Y:S01]  /*0d10*/  LDG.E.64.CONSTANT R244, desc[UR4][R186.64+0xf8] ;  /* 0x0000f804baf47981 */ /* 0x000ea2000c1e9b00 */
[----:B------:R-:W-:-:S03]  /*0d20*/  DFMA R240, R198, R240, R242 ;  /* 0x000000f0c6f0722b */ /* 0x000fc600000000f2 */
[----:B------:R-:W2:Y:S05]  /*0d30*/  LDG.E.64.CONSTANT R242, desc[UR4][R186.64+0x1f8] ;  /* 0x0001f804baf27981 */ /* 0x000eaa000c1e9b00 */
[----:B------:R-:W-:Y:S02]  /*0d40*/  DFMA R226, R168, R226, R240 ;  /* 0x000000e2a8e2722b */ /* 0x000fe400000000f0 */
[----:B------:R-:W2:Y:S01]  /*0d50*/  LDG.E.64.CONSTANT R240, desc[UR4][R186.64+0x1b8] ;  /* 0x0001b804baf07981 */ /* 0x000ea2000c1e9b00 */
[C---:B------:R-:W-:Y:S02]  /*0d60*/  DFMA R172, R194.reuse, R228, R172 ;  /* 0x000000e4c2ac722b */ /* 0x040fe400000000ac */
[C---:B------:R-:W-:Y:S01]  /*0d70*/  DFMA R174, R194.reuse, R232, R174 ;  /* 0x000000e8c2ae722b */ /* 0x040fe200000000ae */
[----:B------:R-:W2:Y:S01]  /*0d80*/  LDG.E.64.CONSTANT R232, desc[UR4][R186.64+0x1f0] ;  /* 0x0001f004bae87981 */ /* 0x000ea2000c1e9b00 */
[----:B------:R-:W-:-:S03]  /*0d90*/  DFMA R182, R194, R230, R182 ;  /* 0x000000e6c2b6722b */ /* 0x000fc600000000b6 */
[----:B------:R-:W2:Y:S01]  /*0da0*/  LDG.E.64.CONSTANT R230, desc[UR4][R186.64+0x1b0] ;  /* 0x0001b004bae67981 */ /* 0x000ea2000c1e9b00 */
[C---:B----4-:R-:W-:Y:S02]  /*0db0*/  DFMA R206, R218.reuse, R206, RZ ;  /* 0x000000cedace722b */ /* 0x050fe400000000ff */
[----:B---3--:R-:W-:-:S06]  /*0dc0*/  DFMA R170, R218, R170, RZ ;  /* 0x000000aadaaa722b */ /* 0x008fcc00000000ff */
[----:B------:R-:W-:Y:S02]  /*0dd0*/  DFMA R206, R202, R236, R206 ;  /* 0x000000eccace722b */ /* 0x000fe400000000ce */
[----:B--2---:R-:W-:Y:S01]  /*0de0*/  DFMA R188, R218, R188, RZ ;  /* 0x000000bcdabc722b */ /* 0x004fe200000000ff */
[----:B------:R-:W2:Y:S01]  /*0df0*/  LDG.E.64.CONSTANT R236, desc[UR4][R186.64+0x138] ;  /* 0x00013804baec7981 */ /* 0x000ea2000c1e9b00 */
[----:B------:R-:W-:Y:S02]  /*0e00*/  DFMA R170, R202, R238, R170 ;  /* 0x000000eecaaa722b */ /* 0x000fe400000000aa */
[C---:B------:R-:W-:Y:S01]  /*0e10*/  DFMA R220, R198.reuse, R220, R234 ;  /* 0x000000dcc6dc722b */ /* 0x040fe200000000ea */
[----:B------:R-:W3:Y:S01]  /*0e20*/  LDG.E.64.CONSTANT R238, desc[UR4][R186.64+0x178] ;  /* 0x00017804baee7981 */ /* 0x000ee2000c1e9b00 */
[----:B------:R-:W-:Y:S02]  /*0e30*/  DFMA R206, R198, R222, R206 ;  /* 0x000000dec6ce722b */ /* 0x000fe400000000ce */
[----:B------:R-:W-:Y:S01]  /*0e40*/  DFMA R178, R218, R178, RZ ;  /* 0x000000b2dab2722b */ /* 0x000fe200000000ff */
[----:B------:R-:W4:Y:S01]  /*0e50*/  LDG.E.64.CONSTANT R222, desc[UR4][R186.64+0xf0] ;  /* 0x0000f004bade7981 */ /* 0x000f22000c1e9b00 */
[----:B------:R-:W-:-:S02]  /*0e60*/  DFMA R218, R202, R208, R188 ;  /* 0x000000d0cada722b */ /* 0x000fc400000000bc */
[----:B------:R-:W-:Y:S01]  /*0e70*/  DFMA R170, R198, R224, R170 ;  /* 0x000000e0c6aa722b */ /* 0x000fe200000000aa */
[----:B------:R-:W2:Y:S01]  /*0e80*/  LDG.E.64.CONSTANT R208, desc[UR4][R186.64+0x120] ;  /* 0x00012004bad07981 */ /* 0x000ea2000c1e9b00 */
[----:B------:R-:W-:Y:S02]  /*0e90*/  DFMA R210, R168, R210, R220 ;  /* 0x000000d2a8d2722b */ /* 0x000fe400000000dc */
[----:B------:R-:W-:Y:S01]  /*0ea0*/  DFMA R220, R202, R204, R178 ;  /* 0x000000cccadc722b */ /* 0x000fe200000000b2 */
[----:B------:R-:W3:Y:S01]  /*0eb0*/  LDG.E.64.CONSTANT R234, desc[UR4][R186.64+0x230] ;  /* 0x00023004baea7981 */ /* 0x000ee2000c1e9b00 */
[----:B------:R-:W-:Y:S02]  /*0ec0*/  DFMA R224, R198, R200, R218 ;  /* 0x000000c8c6e0722b */ /* 0x000fe400000000da */
[----:B------:R-:W-:Y:S01]  /*0ed0*/  DFMA R212, R168, R212, R206 ;  /* 0x000000d4a8d4722b */ /* 0x000fe200000000ce */
[----:B------:R-:W4:Y:S04]  /*0ee0*/  LDG.E.64.CONSTANT R204, desc[UR4][R186.64+0x1a0] ;  /* 0x0001a004bacc7981 */ /* 0x000f28000c1e9b00 */
        /* <DEDUP_REMOVED lines=18> */
[----:B------:R-:W3:Y:S01]  /*1010*/  LDG.E.64.CONSTANT R170, desc[UR4][R186.64+0xb8] ;  /* 0x0000b804baaa7981 */ /* 0x000ee2000c1e9b00 */
[----:B--2---:R-:W-:-:S02]  /*1020*/  DFMA R208, R176, R208, R214 ;  /* 0x000000d0b0d0722b */ /* 0x004fc400000000d6 */
[C---:B----4-:R-:W-:Y:S02]  /*1030*/  DFMA R204, R176.reuse, R204, R210 ;  /* 0x000000ccb0cc722b */ /* 0x050fe400000000d2 */
[C---:B---3--:R-:W-:Y:S02]  /*1040*/  DFMA R206, R176.reuse, R206, R212 ;  /* 0x000000ceb0ce722b */ /* 0x048fe400000000d4 */
        /* <DEDUP_REMOVED lines=33> */
.L_x_1219:
[----:B------:R-:W-:Y:S05]  /*1260*/  BSYNC.RECONVERGENT B0 ;  /* 0x0000000000007941 */ /* 0x000fea0003800200 */
.L_x_1218:
        /* <DEDUP_REMOVED lines=8> */
[----:B0-----:R-:W0:Y:S04]  /*12f0*/  LDS.64 R184, [R248+0xd8] ;  /* 0x0000d800f8b87984 */ /* 0x001e280000000a00 */
[----:B------:R-:W0:Y:S04]  /*1300*/  LDS.64 R202, [R248+0x120] ;  /* 0x00012000f8ca7984 */ /* 0x000e280000000a00 */
[----:B-1----:R-:W2:Y:S04]  /*1310*/  LDG.E.64.CONSTANT R172, desc[UR4][R186.64] ;  /* 0x00000004baac7981 */ /* 0x002ea8000c1e9b00 */
[----:B------:R-:W3:Y:S04]  /*1320*/  LDG.E.64.CONSTANT R188, desc[UR4][R186.64+0x8] ;  /* 0x00000804babc7981 */ /* 0x000ee8000c1e9b00 */
        /* <DEDUP_REMOVED lines=40> */
[----:B0-----:R-:W-:-:S02]  /*15b0*/  DFMA R172, R192, R184, R172 ;  /* 0x000000b8c0ac722b */ /* 0x001fc400000000ac */
[----:B------:R-:W-:Y:S02]  /*15c0*/  DFMA R188, R204, R210, R188 ;  /* 0x000000d2ccbc722b */ /* 0x000fe400000000bc */
[-C--:B------:R-:W-:Y:S01]  /*15d0*/  DFMA R192, R206, R176.reuse, RZ ;  /* 0x000000b0cec0722b */ /* 0x080fe200000000ff */
[----:B------:R-:W2:Y:S01]  /*15e0*/  LDG.E.64.CONSTANT R204, desc[UR4][R186.64+0x210] ;  /* 0x00021004bacc7981 */ /* 0x000ea2000c1e9b00 */
[----:B------:R-:W-:-:S03]  /*15f0*/  DFMA R170, R170, R176, RZ ;  /* 0x000000b0aaaa722b */ /* 0x000fc600000000ff */
        /* <DEDUP_REMOVED lines=14> */
[----:B------:R-:W0:Y:S01]  /*16e0*/  LDS.64 R208, [R248+0x168] ;  /* 0x00016800f8d07984 */ /* 0x000e220000000a00 */
[----:B------:R-:W-:-:S03]  /*16f0*/  DFMA R182, R182, R210, R198 ;  /* 0x000000d2b6b6722b */ /* 0x000fc600000000c6 */
[----:B------:R-:W1:Y:S01]  /*1700*/  LDS.64 R198, [R248+0x1b0] ;  /* 0x0001b000f8c67984 */ /* 0x000e620000000a00 */
[----:B------:R-:W-:-:S08]  /*1710*/  DFMA R244, R244, R176, RZ ;  /* 0x000000b0f4f4722b */ /* 0x000fd000000000ff */
[----:B------:R-:W-:Y:S02]  /*1720*/  DFMA R246, R246, R214, R244 ;  /* 0x000000d6f6f6722b */ /* 0x000fe400000000f4 */
[----:B------:R-:W4:Y:S01]  /*1730*/  LDG.E.64.CONSTANT R244, desc[UR4][R186.64+0xe8] ;  /* 0x0000e804baf47981 */ /* 0x000f22000c1e9b00 */
[----:B0-----:R-:W-:Y:S02]  /*1740*/  DFMA R180, R240, R208, R180 ;  /* 0x000000d0f0b4722b */ /* 0x001fe400000000b4 */
[----:B------:R-:W-:Y:S01]  /*1750*/  DFMA R182, R234, R184, R182 ;  /* 0x000000b8eab6722b */ /* 0x000fe200000000b6 */
[----:B------:R-:W4:Y:S04]  /*1760*/  LDG.E.64.CONSTANT R240, desc[UR4][R186.64+0x1f8] ;  /* 0x0001f804baf07981 */ /* 0x000f28000c1e9b00 */
[----:B------:R-:W4:Y:S01]  /*1770*/  LDG.E.64.CONSTANT R234, desc[UR4][R186.64+0x138] ;  /* 0x00013804baea7981 */ /* 0x000f22000c1e9b00 */
[----:B-1----:R-:W-:-:S02]  /*1780*/  DFMA R228, R228, R198, R180 ;  /* 0x000000c6e4e4722b */ /* 0x002fc400000000b4 */
[----:B------:R-:W-:Y:S02]  /*1790*/  DFMA R222, R222, R202, R182 ;  /* 0x000000cadede722b */ /* 0x000fe400000000b6 */
        /* <DEDUP_REMOVED lines=12> */
[----:B---3--:R-:W-:-:S08]  /*1860*/  DFMA R190, R190, R176, RZ ;  /* 0x000000b0bebe722b */ /* 0x008fd000000000ff */
[----:B------:R-:W-:Y:S01]  /*1870*/  DFMA R190, R236, R214, R190 ;  /* 0x000000d6ecbe722b */ /* 0x000fe200000000be */
[----:B------:R-:W3:Y:S01]  /*1880*/  LDG.E.64.CONSTANT R236, desc[UR4][R186.64+0x178] ;  /* 0x00017804baec7981 */ /* 0x000ee2000c1e9b00 */
[-C--:B--2---:R-:W-:Y:S02]  /*1890*/  DFMA R178, R178, R176.reuse, RZ ;  /* 0x000000b0b2b2722b */ /* 0x084fe400000000ff */
[-C--:B----4-:R-:W-:Y:S02]  /*18a0*/  DFMA R180, R192, R176.reuse, RZ ;  /* 0x000000b0c0b4722b */ /* 0x090fe400000000ff */
[----:B------:R-:W-:Y:S02]  /*18b0*/  DFMA R176, R218, R176, RZ ;  /* 0x000000b0dab0722b */ /* 0x000fe400000000ff */
[----:B------:R-:W-:Y:S02]  /*18c0*/  DFMA R190, R224, R210, R190 ;  /* 0x000000d2e0be722b */ /* 0x000fe400000000be */
[-C--:B------:R-:W-:Y:S01]  /*18d0*/  DFMA R192, R170, R214.reuse, R178 ;  /* 0x000000d6aac0722b */ /* 0x080fe200000000b2 */
[----:B------:R-:W2:Y:S01]  /*18e0*/  LDG.E.64.CONSTANT R224, desc[UR4][R186.64+0x1f0] ;  /* 0x0001f004bae07981 */ /* 0x000ea2000c1e9b00 */
[----:B------:R-:W-:-:S02]  /*18f0*/  DFMA R218, R174, R214, R180 ;  /* 0x000000d6aeda722b */ /* 0x000fc400000000b4 */
[----:B------:R-:W-:Y:S01]  /*1900*/  DFMA R214, R212, R214, R176 ;  /* 0x000000d6d4d6722b */ /* 0x000fe200000000b0 */
[----:B------:R-:W4:Y:S01]  /*1910*/  LDG.E.64.CONSTANT R180, desc[UR4][R186.64+0x1a0] ;  /* 0x0001a004bab47981 */ /* 0x000f22000c1e9b00 */
[----:B------:R-:W-:Y:S02]  /*1920*/  DFMA R216, R216, R184, R190 ;  /* 0x000000b8d8d8722b */ /* 0x000fe400000000be */
[-C--:B------:R-:W-:Y:S01]  /*1930*/  DFMA R212, R206, R210.reuse, R192 ;  /* 0x000000d2ced4722b */ /* 0x080fe200000000c0 */
[----:B------:R-:W3:Y:S01]  /*1940*/  LDG.E.64.CONSTANT R190, desc[UR4][R186.64+0x120] ;  /* 0x00012004babe7981 */ /* 0x000ee2000c1e9b00 */
[----:B------:R-:W-:-:S03]  /*1950*/  DFMA R218, R200, R210, R218 ;  /* 0x000000d2c8da722b */ /* 0x000fc600000000da */
[----:B------:R-:W2:Y:S04]  /*1960*/  LDG.E.64.CONSTANT R192, desc[UR4][R186.64+0x1e0] ;  /* 0x0001e004bac07981 */ /* 0x000ea8000c1e9b00 */
[----:B------:R-:W2:Y:S01]  /*1970*/  LDG.E.64.CONSTANT R200, desc[UR4][R186.64+0x220] ;  /* 0x00022004bac87981 */ /* 0x000ea2000c1e9b00 */
[----:B------:R-:W-:Y:S02]  /*1980*/  DFMA R242, R204, R210, R214 ;  /* 0x000000d2ccf2722b */ /* 0x000fe400000000d6 */
[-C--:B------:R-:W-:Y:S01]  /*1990*/  DFMA R194, R194, R184.reuse, R212 ;  /* 0x000000b8c2c2722b */ /* 0x080fe200000000d4 */
[----:B------:R-:W2:Y:S04]  /*19a0*/  LDG.E.64.CONSTANT R210, desc[UR4][R186.64+0x128] ;  /* 0x00012804bad27981 */ /* 0x000ea8000c1e9b00 */
[----:B------:R-:W2:Y:S04]  /*19b0*/  LDG.E.64.CONSTANT R206, desc[UR4][R186.64+0x168] ;  /* 0x00016804bace7981 */ /* 0x000ea8000c1e9b00 */
[----:B------:R-:W2:Y:S04]  /*19c0*/  LDG.E.64.CONSTANT R204, desc[UR4][R186.64+0x1a8] ;  /* 0x0001a804bacc7981 */ /* 0x000ea8000c1e9b00 */
[----:B------:R-:W2:Y:S04]  /*19d0*/  LDG.E.64.CONSTANT R212, desc[UR4][R186.64+0x1e8] ;  /* 0x0001e804bad47981 */ /* 0x000ea8000c1e9b00 */
[----:B------:R-:W2:Y:S01]  /*19e0*/  LDG.E.64.CONSTANT R214, desc[UR4][R186.64+0x228] ;  /* 0x00022804bad67981 */ /* 0x000ea2000c1e9b00 */
[----:B------:R-:W-:-:S02]  /*19f0*/  DFMA R188, R188, R184, R218 ;  /* 0x000000b8bcbc722b */ /* 0x000fc400000000da */
[----:B------:R-:W-:Y:S01]  /*1a00*/  DFMA R242, R196, R184, R242 ;  /* 0x000000b8c4f2722b */ /* 0x000fe200000000f2 */
[----:B------:R-:W2:Y:S04]  /*1a10*/  LDG.E.64.CONSTANT R218, desc[UR4][R186.64+0x1b0] ;  /* 0x0001b004bada7981 */ /* 0x000ea8000c1e9b00 */
[----:B------:R-:W2:Y:S04]  /*1a20*/  LDG.E.64.CONSTANT R184, desc[UR4][R186.64+0x130] ;  /* 0x00013004bab87981 */ /* 0x000ea8000c1e9b00 */
[----:B------:R-:W2:Y:S04]  /*1a30*/  LDG.E.64.CONSTANT R196, desc[UR4][R186.64+0x170] ;  /* 0x00017004bac47981 */ /* 0x000ea8000c1e9b00 */
[----:B------:R-:W2:Y:S04]  /*1a40*/  LDG.E.64.CONSTANT R170, desc[UR4][R186.64+0x38] ;  /* 0x00003804baaa7981 */ /* 0x000ea8000c1e9b00 */
[----:B------:R-:W2:Y:S04]  /*1a50*/  LDG.E.64.CONSTANT R174, desc[UR4][R186.64+0x78] ;  /* 0x00007804baae7981 */ /* 0x000ea8000c1e9b00 */
[----:B------:R-:W2:Y:S04]  /*1a60*/  LDG.E.64.CONSTANT R176, desc[UR4][R186.64+0xb8] ;  /* 0x0000b804bab07981 */ /* 0x000ea8000c1e9b00 */
[----:B------:R-:W2:Y:S01]  /*1a70*/  LDG.E.64.CONSTANT R178, desc[UR4][R186.64+0xf8] ;  /* 0x0000f804bab27981 */ /* 0x000ea2000c1e9b00 */
[----:B------:R-:W-:-:S03]  /*1a80*/  DFMA R222, R244, R208, R222 ;  /* 0x000000d0f4de722b */ /* 0x000fc600000000de */
[----:B------:R-:W0:Y:S01]  /*1a90*/  LDS.64 R244, [R248+0x1f8] ;  /* 0x0001f800f8f47984 */ /* 0x000e220000000a00 */
[----:B------:R-:W-:-:S04]  /*1aa0*/  DFMA R182, R182, R202, R216 ;  /* 0x000000cab6b6722b */ /* 0x000fc800000000d8 */
[-C--:B------:R-:W-:Y:S02]  /*1ab0*/  DFMA R172, R172, R198.reuse, R222 ;  /* 0x000000c6acac722b */ /* 0x080fe400000000de */
[----:B------:R-:W-:Y:S02]  /*1ac0*/  DFMA R168, R168, R198, R226 ;  /* 0x000000c6a8a8722b */ /* 0x000fe400000000e2 */
[-C--:B----4-:R-:W-:Y:S02]  /*1ad0*/  DFMA R180, R180, R202.reuse, R194 ;  /* 0x000000cab4b4722b */ /* 0x090fe400000000c2 */
[-C--:B---3--:R-:W-:Y:S02]  /*1ae0*/  DFMA R190, R190, R202.reuse, R220 ;  /* 0x000000cabebe722b */ /* 0x088fe400000000dc */
[-C--:B--2---:R-:W-:Y:S02]  /*1af0*/  DFMA R188, R192, R202.reuse, R188 ;  /* 0x000000cac0bc722b */ /* 0x084fe400000000bc */
[----:B------:R-:W-:-:S04]  /*1b00*/  DFMA R200, R200, R202, R242 ;  /* 0x000000cac8c8722b */ /* 0x000fc800000000f2 */
[-C--:B------:R-:W-:Y:S02]  /*1b10*/  DFMA R190, R210, R208.reuse, R190 ;  /* 0x000000d0d2be722b */ /* 0x080fe400000000be */
[-C--:B------:R-:W-:Y:S02]  /*1b20*/  DFMA R182, R206, R208.reuse, R182 ;  /* 0x000000d0ceb6722b */ /* 0x080fe400000000b6 */
[-C--:B------:R-:W-:Y:S02]  /*1b30*/  DFMA R180, R204, R208.reuse, R180 ;  /* 0x000000d0ccb4722b */ /* 0x080fe400000000b4 */
[-C--:B------:R-:W-:Y:S02]  /*1b40*/  DFMA R188, R212, R208.reuse, R188 ;  /* 0x000000d0d4bc722b */ /* 0x080fe400000000bc */
[----:B------:R-:W-:-:S04]  /*1b50*/  DFMA R200, R214, R208, R200 ;  /* 0x000000d0d6c8722b */ /* 0x000fc800000000c8 */
        /* <DEDUP_REMOVED lines=23> */
.L_x_1221:
[----:B------:R-:W-:Y:S05]  /*1cd0*/  BSYNC.RECONVERGENT B0 ;  /* 0x0000000000007941 */ /* 0x000fea0003800200 */
.L_x_1220:
[----:B------:R-:W-:Y:S01]  /*1ce0*/  BAR.SYNC.DEFER_BLOCKING 0x0 ;  /* 0x0000000000007b1d */ /* 0x000fe20000010000 */
[----:B------:R-:W-:-:S05]  /*1cf0*/  ISETP.GT.U32.OR P0, PT, R0, 0x3f, P0 ;  /* 0x0000003f0000780c */ /* 0x000fca0000704470 */
[----:B------:R-:W-:Y:S01]  /*1d00*/  BSSY.RECONVERGENT B0, `(.L_x_1222) ;  /* 0x0000108000007945 */ /* 0x000fe20003800200 */
[----:B-1----:R-:W1:Y:S04]  /*1d10*/  LDS.64 R180, [R4] ;  /* 0x0000000004b47984 */ /* 0x002e680000000a00 */
[----:B0-----:R-:W0:Y:S04]  /*1d20*/  LDS.64 R182, [R4+0x8] ;  /* 0x0000080004b67984 */ /* 0x001e280000000a00 */
[----:B------:R-:W2:Y:S04]  /*1d30*/  LDS.64 R178, [R4+0x10] ;  /* 0x0000100004b27984 */ /* 0x000ea80000000a00 */
[----:B------:R-:W3:Y:S04]  /*1d40*/  LDS.64 R176, [R4+0x18] ;  /* 0x0000180004b07984 */ /* 0x000ee80000000a00 */
[----:B------:R-:W4:Y:S04]  /*1d50*/  LDS.64 R174, [R4+0x20] ;  /* 0x0000200004ae7984 */ /* 0x000f280000000a00 */
[----:B------:R-:W4:Y:S04]  /*1d60*/  LDS.64 R172, [R4+0x28] ;  /* 0x0000280004ac7984 */ /* 0x000f280000000a00 */
[----:B------:R-:W4:Y:S01]  /*1d70*/  LDS.64 R170, [R4+0x30] ;  /* 0x0000300004aa7984 */ /* 0x000f220000000a00 */
[----:B-1---5:R-:W-:-:S02]  /*1d80*/  DFMA R168, R24, R180, RZ ;  /* 0x000000b418a8722b */ /* 0x022fc400000000ff */
[-C--:B------:R-:W-:Y:S02]  /*1d90*/  DFMA R184, R40, R180.reuse, RZ ;  /* 0x000000b428b8722b */ /* 0x080fe400000000ff */
[-C--:B------:R-:W-:Y:S02]  /*1da0*/  DFMA R188, R88, R180.reuse, RZ ;  /* 0x000000b458bc722b */ /* 0x080fe400000000ff */
[----:B------:R-:W-:Y:S02]  /*1db0*/  DFMA R190, R104, R180, RZ ;  /* 0x000000b468be722b */ /* 0x000fe400000000ff */
[-C--:B0-----:R-:W-:Y:S02]  /*1dc0*/  DFMA R168, R26, R182.reuse, R168 ;  /* 0x000000b61aa8722b */ /* 0x081fe400000000a8 */
[----:B------:R-:W-:Y:S02]  /*1dd0*/  DFMA R186, R42, R182, R184 ;  /* 0x000000b62aba722b */ /* 0x000fe400000000b8 */
[----:B------:R-:W-:-:S02]  /*1de0*/  DFMA R192, R120, R180, RZ ;  /* 0x000000b478c0722b */ /* 0x000fc400000000ff */
[----:B------:R-:W-:Y:S02]  /*1df0*/  DFMA R194, R136, R180, RZ ;  /* 0x000000b488c2722b */ /* 0x000fe400000000ff */
[-C--:B--2---:R-:W-:Y:S02]  /*1e00*/  DFMA R184, R28, R178.reuse, R168 ;  /* 0x000000b21cb8722b */ /* 0x084fe400000000a8 */
[----:B------:R-:W0:Y:S01]  /*1e10*/  LDS.64 R168, [R4+0x38] ;  /* 0x0000380004a87984 */ /* 0x000e220000000a00 */
[----:B------:R-:W-:Y:S02]  /*1e20*/  DFMA R186, R44, R178, R186 ;  /* 0x000000b22cba722b */ /* 0x000fe400000000ba */
[-C--:B------:R-:W-:Y:S02]  /*1e30*/  DFMA R188, R90, R182.reuse, R188 ;  /* 0x000000b65abc722b */ /* 0x080fe400000000bc */
[----:B------:R-:W-:Y:S02]  /*1e40*/  DFMA R190, R106, R182, R190 ;  /* 0x000000b66abe722b */ /* 0x000fe400000000be */
[----:B---3--:R-:W-:-:S02]  /*1e50*/  DFMA R184, R30, R176, R184 ;  /* 0x000000b01eb8722b */ /* 0x008fc400000000b8 */
[----:B------:R-:W-:Y:S02]  /*1e60*/  DFMA R186, R46, R176, R186 ;  /* 0x000000b02eba722b */ /* 0x000fe400000000ba */
[-C--:B------:R-:W-:Y:S02]  /*1e70*/  DFMA R192, R122, R182.reuse, R192 ;  /* 0x000000b67ac0722b */ /* 0x080fe400000000c0 */
[----:B------:R-:W-:Y:S02]  /*1e80*/  DFMA R194, R138, R182, R194 ;  /* 0x000000b68ac2722b */ /* 0x000fe400000000c2 */
[-C--:B----4-:R-:W-:Y:S02]  /*1e90*/  DFMA R184, R32, R174.reuse, R184 ;  /* 0x000000ae20b8722b */ /* 0x090fe400000000b8 */
[----:B------:R-:W-:Y:S02]  /*1ea0*/  DFMA R186, R48, R174, R186 ;  /* 0x000000ae30ba722b */ /* 0x000fe400000000ba */
[----:B------:R-:W-:-:S02]  /*1eb0*/  DFMA R188, R92, R178, R188 ;  /* 0x000000b25cbc722b */ /* 0x000fc400000000bc */
[----:B------:R-:W-:Y:S02]  /*1ec0*/  DFMA R190, R108, R178, R190 ;  /* 0x000000b26cbe722b */ /* 0x000fe400000000be */
[-C--:B------:R-:W-:Y:S02]  /*1ed0*/  DFMA R184, R34, R172.reuse, R184 ;  /* 0x000000ac22b8722b */ /* 0x080fe400000000b8 */
[----:B------:R-:W-:Y:S02]  /*1ee0*/  DFMA R186, R50, R172, R186 ;  /* 0x000000ac32ba722b */ /* 0x000fe400000000ba */
[-C--:B------:R-:W-:Y:S02]  /*1ef0*/  DFMA R192, R124, R178.reuse, R192 ;  /* 0x000000b27cc0722b */ /* 0x080fe400000000c0 */
[----:B------:R-:W-:Y:S02]  /*1f00*/  DFMA R194, R140, R178, R194 ;  /* 0x000000b28cc2722b */ /* 0x000fe400000000c2 */
[----:B------:R-:W-:-:S02]  /*1f10*/  DFMA R184, R36, R170, R184 ;  /* 0x000000aa24b8722b */ /* 0x000fc400000000b8 */
[----:B------:R-:W-:Y:S02]  /*1f20*/  DFMA R186, R52, R170, R186 ;  /* 0x000000aa34ba722b */ /* 0x000fe400000000ba */
[-C--:B------:R-:W-:Y:S02]  /*1f30*/  DFMA R188, R94, R176.reuse, R188 ;  /* 0x000000b05ebc722b */ /* 0x080fe400000000bc */
[-C--:B------:R-:W-:Y:S02]  /*1f40*/  DFMA R190, R110, R176.reuse, R190 ;  /* 0x000000b06ebe722b */ /* 0x080fe400000000be */
[----:B------:R-:W-:Y:S02]  /*1f50*/  DFMA R192, R126, R176, R192 ;  /* 0x000000b07ec0722b */ /* 0x000fe400000000c0 */
[-C--:B0-----:R-:W-:Y:S02]  /*1f60*/  DFMA R184, R38, R168.reuse, R184 ;  /* 0x000000a826b8722b */ /* 0x081fe400000000b8 */
[----:B------:R-:W-:-:S02]  /*1f70*/  DFMA R186, R54, R168, R186 ;  /* 0x000000a836ba722b */ /* 0x000fc400000000ba */
[----:B------:R-:W-:Y:S02]  /*1f80*/  DFMA R194, R142, R176, R194 ;  /* 0x000000b08ec2722b */ /* 0x000fe400000000c2 */
[----:B------:R-:W-:Y:S02]  /*1f90*/  DFMA R188, R96, R174, R188 ;  /* 0x000000ae60bc722b */ /* 0x000fe400000000bc */
[----:B------:R-:W-:Y:S02]  /*1fa0*/  DMUL R6, R184, R6 ;  /* 0x00000006b8067228 */ /* 0x000fe40000000000 */
[----:B------:R-:W-:Y:S02]  /*1fb0*/  DMUL R8, R186, R8 ;  /* 0x00000008ba087228 */ /* 0x000fe40000000000 */
[-C--:B------:R-:W-:Y:S02]  /*1fc0*/  DFMA R184, R56, R180.reuse, RZ ;  /* 0x000000b438b8722b */ /* 0x080fe400000000ff */
[----:B------:R-:W-:-:S02]  /*1fd0*/  DFMA R186, R72, R180, RZ ;  /* 0x000000b448ba722b */ /* 0x000fc400000000ff */
[----:B------:R-:W-:Y:S02]  /*1fe0*/  DFMA R180, R152, R180, RZ ;  /* 0x000000b498b4722b */ /* 0x000fe400000000ff */
[----:B------:R-:W-:Y:S02]  /*1ff0*/  DFMA R190, R112, R174, R190 ;  /* 0x000000ae70be722b */ /* 0x000fe400000000be */
        /* <DEDUP_REMOVED lines=36> */
[-C--:B------:R-:W-:Y:S02]  /*2240*/  DFMA R168, R24, R6.reuse, RZ ;  /* 0x0000000618a8722b */ /* 0x080fe400000000ff */
[-C--:B------:R-:W-:Y:S02]  /*2250*/  DFMA R170, R26, R6.reuse, RZ ;  /* 0x000000061aaa722b */ /* 0x080fe400000000ff */
[-C--:B------:R-:W-:Y:S02]  /*2260*/  DFMA R172, R28, R6.reuse, RZ ;  /* 0x000000061cac722b */ /* 0x080fe400000000ff */
[----:B------:R-:W-:-:S02]  /*2270*/  DFMA R174, R30, R6, RZ ;  /* 0x000000061eae722b */ /* 0x000fc400000000ff */
[-C--:B------:R-:W-:Y:S02]  /*2280*/  DFMA R176, R32, R6.reuse, RZ ;  /* 0x0000000620b0722b */ /* 0x080fe400000000ff */
[-C--:B------:R-:W-:Y:S02]  /*2290*/  DFMA R178, R34, R6.reuse, RZ ;  /* 0x0000000622b2722b */ /* 0x080fe400000000ff */
[-C--:B------:R-:W-:Y:S02]  /*22a0*/  DFMA R180, R36, R6.reuse, RZ ;  /* 0x0000000624b4722b */ /* 0x080fe400000000ff */
[----:B------:R-:W-:Y:S02]  /*22b0*/  DFMA R182, R38, R6, RZ ;  /* 0x0000000626b6722b */ /* 0x000fe400000000ff */
        /* <DEDUP_REMOVED lines=172> */
.L_x_1223:
[----:B------:R-:W-:Y:S05]  /*2d80*/  BSYNC.RECONVERGENT B0 ;  /* 0x0000000000007941 */ /* 0x000fea0003800200 */
.L_x_1222:
        /* <DEDUP_REMOVED lines=87> */
.L_x_1225:
[----:B------:R-:W-:Y:S05]  /*3300*/  BSYNC.RECONVERGENT B0 ;  /* 0x0000000000007941 */ /* 0x000fea0003800200 */
.L_x_1224:
        /* <DEDUP_REMOVED lines=15> */
.L_x_1226:
        /* <DEDUP_REMOVED lines=16> */
.L_x_3047:


//--------------------- .text._Z30massMatrixMultiplyGlobalKernelILi8ELi9ELi2EEviPKdS1_S1_S1_Pd --------------------------
	.section	.text._Z30massMatrixMultiplyGlobalKernelILi8ELi9ELi2EEviPKdS1_S1_S1_Pd,"ax",@progbits
	.align	128
        .global         _Z30massMatrixMultiplyGlobalKernelILi8ELi9ELi2EEviPKdS1_S1_S1_Pd
        .type           _Z30massMatrixMultiplyGlobalKernelILi8ELi9ELi2EEviPKdS1_S1_S1_Pd,@function
        .size           _Z30massMatrixMultiplyGlobalKernelILi8ELi9ELi2EEviPKdS1_S1_S1_Pd,(.L_x_3048 - _Z30massMatrixMultiplyGlobalKernelILi8ELi9ELi2EEviPKdS1_S1_S1_Pd)
        .other          _Z30massMatrixMultiplyGlobalKernelILi8ELi9ELi2EEviPKdS1_S1_S1_Pd,@"STO_CUDA_ENTRY STV_DEFAULT"
_Z30massMatrixMultiplyGlobalKernelILi8ELi9ELi2EEviPKdS1_S1_S1_Pd:
.text._Z30massMatrixMultiplyGlobalKernelILi8ELi9ELi2EEviPKdS1_S1_S1_Pd:
[----:B------:R-:W-:Y:S08]  /*0000*/  LDC R1, c[0x0][0x37c] ;  /* 0x0000df00ff017b82 */ /* 0x000ff00000000800 */
[----:B------:R-:W0:Y:S01]  /*0010*/  LDC.64 R68, c[0x0][0x390] ;  /* 0x0000e400ff447b82 */ /* 0x000e220000000a00 */
[----:B------:R-:W0:Y:S01]  /*0020*/  LDCU.64 UR4, c[0x0][0x358] ;  /* 0x00006b00ff0477ac */ /* 0x000e220008000a00 */
[----:B------:R-:W1:Y:S01]  /*0030*/  S2R R13, SR_TID.Y ;  /* 0x00000000000d7919 */ /* 0x000e620000002200 */
[----:B------:R-:W2:Y:S01]  /*0040*/  LDCU UR6, c[0x0][0x380] ;  /* 0x00007000ff0677ac */ /* 0x000ea20008000800 */
[----:B0-----:R0:W5:Y:S04]  /*0050*/  LDG.E.64.CONSTANT R6, desc[UR4][R68.64] ;  /* 0x0000000444067981 */ /* 0x001168000c1e9b00 */
[----:B------:R-:W3:Y:S01]  /*0060*/  LDC.64 R8, c[0x0][0x398] ;  /* 0x0000e600ff087b82 */ /* 0x000ee20000000a00 */
[----:B------:R-:W-:Y:S01]  /*0070*/  MOV R4, 0x400 ;  /* 0x0000040000047802 */ /* 0x000fe20000000f00 */
[----:B------:R-:W-:Y:S01]  /*0080*/  BSSY.RECONVERGENT B0, `(.L_x_1227) ;  /* 0x0000088000007945 */ /* 0x000fe20003800200 */
[----:B------:R-:W1:Y:S01]  /*0090*/  S2R R2, SR_CTAID.X ;  /* 0x0000000000027919 */ /* 0x000e620000002500 */
[----:B------:R-:W4:Y:S01]  /*00a0*/  S2R R0, SR_TID.X ;  /* 0x0000000000007919 */ /* 0x000f220000002100 */
[----:B------:R-:W0:Y:S01]  /*00b0*/  S2R R11, SR_CgaCtaId ;  /* 0x00000000000b7919 */ /* 0x000e220000008800 */
[----:B-1----:R-:W-:-:S02]  /*00c0*/  IMAD R2, R2, 0x2, R13 ;  /* 0x0000000202027824 */ /* 0x002fc400078e020d */
[----:B------:R-:W-:Y:S01]  /*00d0*/  BAR.SYNC.DEFER_BLOCKING 0x0 ;  /* 0x0000000000007b1d */ /* 0x000fe20000010000 */
[C---:B----4-:R-:W-:Y:S02]  /*00e0*/  ISETP.GE.U32.AND P0, PT, R0.reuse, 0x40, PT ;  /* 0x000000400000780c */ /* 0x050fe40003f06070 */
[----:B------:R-:W-:Y:S02]  /*00f0*/  ISETP.GT.U32.AND P1, PT, R0, 0x3f, PT ;  /* 0x0000003f0000780c */ /* 0x000fe40003f24070 */
[----:B--2---:R-:W-:Y:S02]  /*0100*/  ISETP.LT.AND P0, PT, R2, UR6, !P0 ;  /* 0x0000000602007c0c */ /* 0x004fe4000c701270 */
[----:B------:R-:W-:Y:S02]  /*0110*/  LOP3.LUT R5, R0, 0x7, RZ, 0xc0, !PT ;  /* 0x0000000700057812 */ /* 0x000fe400078ec0ff */
[----:B0-----:R-:W-:Y:S02]  /*0120*/  LEA R4, R11, R4, 0x18 ;  /* 0x000000040b047211 */ /* 0x001fe400078ec0ff */
[----:B------:R-:W-:-:S07]  /*0130*/  SHF.R.U32.HI R80, RZ, 0x3, R0 ;  /* 0x00000003ff507819 */ /* 0x000fce0000011600 */
[----:B------:R-:W0:Y:S01]  /*0140*/  @P0 LDC.64 R32, c[0x0][0x3a0] ;  /* 0x0000e800ff200b82 */ /* 0x000e220000000a00 */
[----:B------:R-:W-:-:S05]  /*0150*/  @P0 LOP3.LUT R3, R5, 0x38, R0, 0xf8, !PT ;  /* 0x0000003805030812 */ /* 0x000fca00078ef800 */
[----:B------:R-:W-:Y:S02]  /*0160*/  @P0 IMAD R11, R2, 0x200, R3 ;  /* 0x00000200020b0824 */ /* 0x000fe400078e0203 */
[----:B------:R-:W-:-:S04]  /*0170*/  IMAD R3, R13, 0x16c8, R4 ;  /* 0x000016c80d037824 */ /* 0x000fc800078e0204 */
[----:B------:R-:W-:Y:S02]  /*0180*/  IMAD R4, R80, 0x48, R3 ;  /* 0x0000004850047824 */ /* 0x000fe400078e0203 */
[----:B0-----:R-:W-:Y:S01]  /*0190*/  @P0 IMAD.WIDE R32, R11, 0x8, R32 ;  /* 0x000000080b200825 */ /* 0x001fe200078e0220 */
[----:B---3--:R-:W-:Y:S06]  /*01a0*/  @P1 BRA `(.L_x_1228) ;  /* 0x0000000400d41947 */ /* 0x008fec0003800000 */
        /* <DEDUP_REMOVED lines=10> */
[----:B0-----:R-:W4:Y:S04]  /*0250*/  LDG.E.64.CONSTANT R112, desc[UR4][R82.64] ;  /* 0x0000000452707981 */ /* 0x001f28000c1e9b00 */
        /* <DEDUP_REMOVED lines=47> */
[C---:B------:R-:W-:Y:S02]  /*0550*/  DFMA R112, R98.reuse, R112, RZ ;  /* 0x000000706270722b */ /* 0x040fe400000000ff */
[C---:B------:R-:W-:Y:S02]  /*0560*/  DFMA R110, R98.reuse, R110, RZ ;  /* 0x0000006e626e722b */ /* 0x040fe400000000ff */
[C---:B------:R-:W-:Y:S02]  /*0570*/  DFMA R18, R98.reuse, R18, RZ ;  /* 0x000000126212722b */ /* 0x040fe400000000ff */
[----:B------:R-:W-:Y:S02]  /*0580*/  DFMA R20, R98, R20, RZ ;  /* 0x000000146214722b */ /* 0x000fe400000000ff */
[----:B------:R-:W-:-:S02]  /*0590*/  DFMA R46, R10, R46, RZ ;  /* 0x0000002e0a2e722b */ /* 0x000fc400000000ff */
[C---:B------:R-:W-:Y:S02]  /*05a0*/  DFMA R54, R10.reuse, R54, RZ ;  /* 0x000000360a36722b */ /* 0x040fe400000000ff */
[C---:B------:R-:W-:Y:S02]  /*05b0*/  DFMA R60, R10.reuse, R60, RZ ;  /* 0x0000003c0a3c722b */ /* 0x040fe400000000ff */
[----:B------:R-:W-:Y:S02]  /*05c0*/  DFMA R62, R10, R62, RZ ;  /* 0x0000003e0a3e722b */ /* 0x000fe400000000ff */
[----:B------:R-:W-:Y:S02]  /*05d0*/  DFMA R22, R98, R22, RZ ;  /* 0x000000166216722b */ /* 0x000fe400000000ff */
[----:B------:R-:W-:Y:S02]  /*05e0*/  DFMA R66, R10, R66, RZ ;  /* 0x000000420a42722b */ /* 0x000fe400000000ff */
        /* <DEDUP_REMOVED lines=29> */
[----:B------:R-:W-:-:S04]  /*07c0*/  DFMA R66, R102, R96, R66 ;  /* 0x000000606642722b */ /* 0x000fc80000000042 */
        /* <DEDUP_REMOVED lines=19> */
.L_x_1228:
[----:B------:R-:W-:Y:S05]  /*0900*/  BSYNC.RECONVERGENT B0 ;  /* 0x0000000000007941 */ /* 0x000fea0003800200 */
.L_x_1227:
        /* <DEDUP_REMOVED lines=35> */
[----:B------:R-:W-:Y:S01]  /*0b40*/  BAR.SYNC.DEFER_BLOCKING 0x0 ;  /* 0x0000000000007b1d */ /* 0x000fe20000010000 */
[----:B------:R-:W-:Y:S01]  /*0b50*/  ISETP.GT.U32.AND P2, PT, R0, 0x47, PT ;  /* 0x000000470000780c */ /* 0x000fe20003f44070 */
[----:B------:R-:W-:Y:S01]  /*0b60*/  IMAD R122, R80, 0x240, R4 ;  /* 0x00000240507a7824 */ /* 0x000fe200078e0204 */
[----:B------:R-:W-:-:S03]  /*0b70*/  LOP3.LUT R80, R0, 0xffff, RZ, 0xc0, !PT ;  /* 0x0000ffff00507812 */ /* 0x000fc600078ec0ff */
[----:B------:R-:W-:Y:S01]  /*0b80*/  BSSY.RECONVERGENT B0, `(.L_x_1229) ;  /* 0x0000078000007945 */ /* 0x000fe20003800200 */
[----:B------:R-:W-:Y:S01]  /*0b90*/  LEA R122, R5, R122, 0x3 ;  /* 0x0000007a057a7211 */ /* 0x000fe200078e18ff */
[----:B------:R-:W-:-:S06]  /*0ba0*/  IMAD R5, R80, 0x1c72, RZ ;  /* 0x00001c7250057824 */ /* 0x000fcc00078e02ff */
[----:B0-----:R-:W-:Y:S05]  /*0bb0*/  @P2 BRA `(.L_x_1230) ;  /* 0x0000000400d02947 */ /* 0x001fea0003800000 */
[----:B------:R-:W0:Y:S01]  /*0bc0*/  LDC.64 R120, c[0x0][0x390] ;  /* 0x0000e400ff787b82 */ /* 0x000e220000000a00 */
[----:B------:R-:W-:Y:S04]  /*0bd0*/  LDS.64 R82, [R122] ;  /* 0x000000007a527984 */ /* 0x000fe80000000a00 */
[----:B------:R-:W1:Y:S04]  /*0be0*/  LDS.64 R88, [R122+0x1f8] ;  /* 0x0001f8007a587984 */ /* 0x000e680000000a00 */
[----:B------:R-:W-:Y:S04]  /*0bf0*/  LDS.64 R112, [R122+0x48] ;  /* 0x000048007a707984 */ /* 0x000fe80000000a00 */
[----:B------:R-:W2:Y:S04]  /*0c00*/  LDS.64 R106, [R122+0x1b0] ;  /* 0x0001b0007a6a7984 */ /* 0x000ea80000000a00 */
[----:B------:R-:W-:Y:S04]  /*0c10*/  LDS.64 R110, [R122+0x90] ;  /* 0x000090007a6e7984 */ /* 0x000fe80000000a00 */
        /* <DEDUP_REMOVED lines=16> */
[----:B------:R-:W-:Y:S02]  /*0d20*/  DFMA R80, R80, R90, R102 ;  /* 0x0000005a5050722b */ /* 0x000fe40000000066 */
[----:B------:R-:W2:Y:S01]  /*0d30*/  LDG.E.64.CONSTANT R102, desc[UR4][R120.64+0x50] ;  /* 0x0000500478667981 */ /* 0x000ea2000c1e9b00 */
[-C--:B------:R-:W-:Y:S02]  /*0d40*/  DFMA R114, R114, R100.reuse, RZ ;  /* 0x000000647272722b */ /* 0x080fe400000000ff */
[-C--:B------:R-:W-:Y:S02]  /*0d50*/  DFMA R96, R96, R100.reuse, RZ ;  /* 0x000000646060722b */ /* 0x080fe400000000ff */
[----:B------:R-:W-:Y:S01]  /*0d60*/  DFMA R94, R94, R100, RZ ;  /* 0x000000645e5e722b */ /* 0x000fe200000000ff */
[----:B------:R-:W3:Y:S01]  /*0d70*/  LDG.E.64.CONSTANT R100, desc[UR4][R120.64+0x70] ;  /* 0x0000700478647981 */ /* 0x000ee2000c1e9b00 */
[----:B------:R-:W-:-:S03]  /*0d80*/  DFMA R92, R92, R90, R108 ;  /* 0x0000005a5c5c722b */ /* 0x000fc6000000006c */
[----:B------:R-:W0:Y:S01]  /*0d90*/  LDS.64 R108, [R122+0x168] ;  /* 0x000168007a6c7984 */ /* 0x000e220000000a00 */
[----:B------:R-:W-:-:S03]  /*0da0*/  DFMA R104, R104, R90, R114 ;  /* 0x0000005a6868722b */ /* 0x000fc60000000072 */
[----:B------:R-:W4:Y:S01]  /*0db0*/  LDG.E.64.CONSTANT R114, desc[UR4][R120.64+0x38] ;  /* 0x0000380478727981 */ /* 0x000f22000c1e9b00 */
[----:B------:R-:W-:-:S03]  /*0dc0*/  DFMA R98, R98, R90, R96 ;  /* 0x0000005a6262722b */ /* 0x000fc60000000060 */
[----:B------:R-:W4:Y:S01]  /*0dd0*/  LDG.E.64.CONSTANT R96, desc[UR4][R120.64+0x78] ;  /* 0x0000780478607981 */ /* 0x000f22000c1e9b00 */
[----:B------:R-:W-:-:S03]  /*0de0*/  DFMA R84, R84, R90, R94 ;  /* 0x0000005a5454722b */ /* 0x000fc6000000005e */
[----:B------:R-:W4:Y:S04]  /*0df0*/  LDG.E.64.CONSTANT R90, desc[UR4][R120.64+0x90] ;  /* 0x00009004785a7981 */ /* 0x000f28000c1e9b00 */
[----:B------:R-:W4:Y:S01]  /*0e00*/  LDG.E.64.CONSTANT R94, desc[UR4][R120.64+0x58] ;  /* 0x00005804785e7981 */ /* 0x000f22000c1e9b00 */
[----:B0-----:R-:W-:-:S08]  /*0e10*/  DADD R118, R110, R108 ;  /* 0x000000006e767229 */ /* 0x001fd0000000006c */
[-C--:B------:R-:W-:Y:S01]  /*0e20*/  DFMA R116, R116, R118.reuse, R92 ;  /* 0x000000767474722b */ /* 0x080fe2000000005c */
[----:B------:R-:W4:Y:S01]  /*0e30*/  LDG.E.64.CONSTANT R92, desc[UR4][R120.64+0x98] ;  /* 0x00009804785c7981 */ /* 0x000f22000c1e9b00 */
[----:B------:R-:W-:-:S03]  /*0e40*/  DFMA R86, R86, R118, R80 ;  /* 0x000000765656722b */ /* 0x000fc60000000050 */
[----:B------:R-:W4:Y:S01]  /*0e50*/  LDG.E.64.CONSTANT R80, desc[UR4][R120.64+0x18] ;  /* 0x0000180478507981 */ /* 0x000f22000c1e9b00 */
[----:B------:R-:W-:Y:S02]  /*0e60*/  DADD R88, R82, -R88 ;  /* 0x0000000052587229 */ /* 0x000fe40000000858 */
[-C--:B--2---:R-:W-:Y:S01]  /*0e70*/  DFMA R102, R102, R118.reuse, R104 ;  /* 0x000000766666722b */ /* 0x084fe20000000068 */
[----:B------:R-:W-:Y:S01]  /*0e80*/  LDS.64 R104, [R122+0x120] ;  /* 0x000120007a687984 */ /* 0x000fe20000000a00 */
[----:B---3--:R-:W-:-:S03]  /*0e90*/  DFMA R100, R100, R118, R98 ;  /* 0x000000766464722b */ /* 0x008fc60000000062 */
[----:B------:R-:W0:Y:S01]  /*0ea0*/  LDS.64 R98, [R122+0xd8] ;  /* 0x0000d8007a627984 */ /* 0x000e220000000a00 */
[----:B----4-:R-:W-:Y:S01]  /*0eb0*/  DFMA R84, R90, R118, R84 ;  /* 0x000000765a54722b */ /* 0x010fe20000000054 */
[----:B------:R-:W1:Y:S01]  /*0ec0*/  LDC.64 R118, c[0x0][0x398] ;  /* 0x0000e600ff767b82 */ /* 0x000e620000000a00 */
[----:B0-----:R-:W-:Y:S01]  /*0ed0*/  DADD R90, R98, R104 ;  /* 0x00000000625a7229 */ /* 0x001fe20000000068 */
[----:B-1----:R-:W2:Y:S01]  /*0ee0*/  LDG.E.64.CONSTANT R82, desc[UR4][R118.64+0x60] ;  /* 0x0000600476527981 */ /* 0x002ea2000c1e9b00 */
[----:B------:R-:W-:Y:S02]  /*0ef0*/  DADD R106, R112, -R106 ;  /* 0x00000000706a7229 */ /* 0x000fe4000000086a */
[----:B------:R-:W-:Y:S01]  /*0f00*/  DADD R108, R110, -R108 ;  /* 0x000000006e6c7229 */ /* 0x000fe2000000086c */
[----:B------:R-:W3:Y:S03]  /*0f10*/  LDG.E.64.CONSTANT R112, desc[UR4][R118.64+0x68] ;  /* 0x0000680476707981 */ /* 0x000ee6000c1e9b00 */
[-C--:B------:R-:W-:Y:S01]  /*0f20*/  DFMA R94, R94, R90.reuse, R102 ;  /* 0x0000005a5e5e722b */ /* 0x080fe20000000066 */
[----:B------:R-:W4:Y:S01]  /*0f30*/  LDG.E.64.CONSTANT R110, desc[UR4][R118.64+0x88] ;  /* 0x00008804766e7981 */ /* 0x000f22000c1e9b00 */
[----:B------:R-:W-:-:S03]  /*0f40*/  DFMA R96, R96, R90, R100 ;  /* 0x0000005a6060722b */ /* 0x000fc60000000064 */
[----:B------:R-:W3:Y:S01]  /*0f50*/  LDG.E.64.CONSTANT R102, desc[UR4][R118.64] ;  /* 0x0000000476667981 */ /* 0x000ee2000c1e9b00 */
[-C--:B------:R-:W-:Y:S02]  /*0f60*/  DFMA R86, R114, R90.reuse, R86 ;  /* 0x0000005a7256722b */ /* 0x080fe40000000056 */
[-C--:B------:R-:W-:Y:S01]  /*0f70*/  DFMA R92, R92, R90.reuse, R84 ;  /* 0x0000005a5c5c722b */ /* 0x080fe20000000054 */
[----:B------:R-:W4:Y:S04]  /*0f80*/  LDG.E.64.CONSTANT R100, desc[UR4][R118.64+0x20] ;  /* 0x0000200476647981 */ /* 0x000f28000c1e9b00 */
[----:B------:R-:W4:Y:S04]  /*0f90*/  LDG.E.64.CONSTANT R114, desc[UR4][R118.64+0x40] ;  /* 0x0000400476727981 */ /* 0x000f28000c1e9b00 */
[----:B------:R-:W4:Y:S01]  /*0fa0*/  LDG.E.64.CONSTANT R84, desc[UR4][R118.64+0x80] ;  /* 0x0000800476547981 */ /* 0x000f22000c1e9b00 */
[----:B------:R-:W-:-:S03]  /*0fb0*/  DFMA R80, R80, R90, R116 ;  /* 0x0000005a5050722b */ /* 0x000fc60000000074 */
[----:B------:R-:W4:Y:S04]  /*0fc0*/  LDG.E.64.CONSTANT R116, desc[UR4][R118.64+0x8] ;  /* 0x0000080476747981 */ /* 0x000f28000c1e9b00 */
[----:B------:R-:W4:Y:S04]  /*0fd0*/  LDG.E.64.CONSTANT R90, desc[UR4][R118.64+0x28] ;  /* 0x00002804765a7981 */ /* 0x000f28000c1e9b00 */
[----:B------:R-:W4:Y:S01]  /*0fe0*/  LDG.E.64.CONSTANT R120, desc[UR4][R118.64+0x98] ;  /* 0x0000980476787981 */ /* 0x000f22000c1e9b00 */
[-C--:B--2---:R-:W-:Y:S02]  /*0ff0*/  DFMA R82, R82, R88.reuse, RZ ;  /* 0x000000585252722b */ /* 0x084fe400000000ff */
[----:B---3--:R-:W-:-:S02]  /*1000*/  DFMA R102, R102, R88, RZ ;  /* 0x000000586666722b */ /* 0x008fc400000000ff */
[-C--:B----4-:R-:W-:Y:S02]  /*1010*/  DFMA R100, R100, R88.reuse, RZ ;  /* 0x000000586464722b */ /* 0x090fe400000000ff */
[-C--:B------:R-:W-:Y:S02]  /*1020*/  DFMA R114, R114, R88.reuse, RZ ;  /* 0x000000587272722b */ /* 0x080fe400000000ff */
[----:B------:R-:W-:Y:S01]  /*1030*/  DFMA R88, R84, R88, RZ ;  /* 0x000000585458722b */ /* 0x000fe200000000ff */
[----:B------:R-:W2:Y:S01]  /*1040*/  LDG.E.64.CONSTANT R84, desc[UR4][R118.64+0x48] ;  /* 0x0000480476547981 */ /* 0x000ea2000c1e9b00 */
[----:B------:R-:W-:-:S03]  /*1050*/  DFMA R116, R116, R106, R102 ;  /* 0x0000006a7474722b */ /* 0x000fc60000000066 */
[----:B------:R-:W3:Y:S01]  /*1060*/  LDG.E.64.CONSTANT R102, desc[UR4][R118.64+0x10] ;  /* 0x0000100476667981 */ /* 0x000ee2000c1e9b00 */
[----:B------:R-:W-:-:S03]  /*1070*/  DFMA R90, R90, R106, R100 ;  /* 0x0000006a5a5a722b */ /* 0x000fc60000000064 */
[----:B------:R-:W4:Y:S01]  /*1080*/  LDG.E.64.CONSTANT R100, desc[UR4][R118.64+0x30] ;  /* 0x0000300476647981 */ /* 0x000f22000c1e9b00 */
[-C--:B------:R-:W-:Y:S02]  /*1090*/  DFMA R82, R112, R106.reuse, R82 ;  /* 0x0000006a7052722b */ /* 0x080fe40000000052 */
[----:B------:R-:W-:Y:S01]  /*10a0*/  DFMA R88, R110, R106, R88 ;  /* 0x0000006a6e58722b */ /* 0x000fe20000000058 */
[----:B------:R-:W4:Y:S04]  /*10b0*/  LDG.E.64.CONSTANT R112, desc[UR4][R118.64+0x50] ;  /* 0x0000500476707981 */ /* 0x000f28000c1e9b00 */
[----:B------:R-:W4:Y:S01]  /*10c0*/  LDG.E.64.CONSTANT R110, desc[UR4][R118.64+0x70] ;  /* 0x00007004766e7981 */ /* 0x000f22000c1e9b00 */
[----:B------:R-:W-:-:S03]  /*10d0*/  DADD R98, R98, -R104 ;  /* 0x0000000062627229 */ /* 0x000fc60000000868 */
[----:B------:R-:W4:Y:S01]  /*10e0*/  LDG.E.64.CONSTANT R104, desc[UR4][R118.64+0x38] ;  /* 0x0000380476687981 */ /* 0x000f22000c1e9b00 */
[----:B--2---:R-:W-:-:S03]  /*10f0*/  DFMA R84, R84, R106, R114 ;  /* 0x0000006a5454722b */ /* 0x004fc60000000072 */
[----:B------:R-:W2:Y:S01]  /*1100*/  LDG.E.64.CONSTANT R106, desc[UR4][R118.64+0x90] ;  /* 0x00009004766a7981 */ /* 0x000ea2000c1e9b00 */
[----:B---3--:R-:W-:-:S03]  /*1110*/  DFMA R116, R102, R108, R116 ;  /* 0x0000006c6674722b */ /* 0x008fc60000000074 */
[----:B------:R-:W3:Y:S01]  /*1120*/  LDG.E.64.CONSTANT R102, desc[UR4][R118.64+0x58] ;  /* 0x0000580476667981 */ /* 0x000ee2000c1e9b00 */
[----:B----4-:R-:W-:-:S03]  /*1130*/  DFMA R90, R100, R108, R90 ;  /* 0x0000006c645a722b */ /* 0x010fc6000000005a */
[----:B------:R-:W4:Y:S04]  /*1140*/  LDG.E.64.CONSTANT R114, desc[UR4][R118.64+0x18] ;  /* 0x0000180476727981 */ /* 0x000f28000c1e9b00 */
[----:B------:R-:W4:Y:S01]  /*1150*/  LDG.E.64.CONSTANT R100, desc[UR4][R118.64+0x78] ;  /* 0x0000780476647981 */ /* 0x000f22000c1e9b00 */
[-C--:B------:R-:W-:Y:S02]  /*1160*/  DFMA R84, R112, R108.reuse, R84 ;  /* 0x0000006c7054722b */ /* 0x080fe40000000054 */
[----:B------:R-:W-:Y:S02]  /*1170*/  DFMA R82, R110, R108, R82 ;  /* 0x0000006c6e52722b */ /* 0x000fe40000000052 */
[----:B------:R-:W-:Y:S02]  /*1180*/  DFMA R104, R104, R98, R90 ;  /* 0x000000626868722b */ /* 0x000fe4000000005a */
[----:B--2---:R-:W-:-:S02]  /*1190*/  DFMA R88, R106, R108, R88 ;  /* 0x0000006c6a58722b */ /* 0x004fc40000000058 */
[-C--:B---3--:R-:W-:Y:S02]  /*11a0*/  DFMA R84, R102, R98.reuse, R84 ;  /* 0x000000626654722b */ /* 0x088fe40000000054 */
[----:B----4-:R-:W-:-:S04]  /*11b0*/  DFMA R114, R114, R98, R116 ;  /* 0x000000627272722b */ /* 0x010fc80000000074 */
[-C--:B------:R-:W-:Y:S02]  /*11c0*/  DFMA R120, R120, R98.reuse, R88 ;  /* 0x000000627878722b */ /* 0x080fe40000000058 */
[----:B------:R-:W-:Y:S02]  /*11d0*/  DFMA R100, R100, R98, R82 ;  /* 0x000000626464722b */ /* 0x000fe40000000052 */
[C-C-:B------:R-:W-:Y:S02]  /*11e0*/  DADD R88, R94.reuse, -R84.reuse ;  /* 0x000000005e587229 */ /* 0x140fe40000000854 */
[----:B------:R-:W-:Y:S02]  /*11f0*/  DADD R84, R94, R84 ;  /* 0x000000005e547229 */ /* 0x000fe40000000054 */
        /* <DEDUP_REMOVED lines=16> */
.L_x_1230:
[----:B------:R-:W-:Y:S05]  /*1300*/  BSYNC.RECONVERGENT B0 ;  /* 0x0000000000007941 */ /* 0x000fea0003800200 */
.L_x_1229:
[----:B0-----:R-:W2:Y:S01]  /*1310*/  LDG.E.64.CONSTANT R82, desc[UR4][R8.64+0x58] ;  /* 0x0000580408527981 */ /* 0x001ea2000c1e9b00 */
[----:B------:R-:W-:Y:S01]  /*1320*/  SHF.R.U32.HI R88, RZ, 0x10, R5 ;  /* 0x00000010ff587819 */ /* 0x000fe20000011605 */
[----:B------:R-:W0:Y:S02]  /*1330*/  LDC.64 R122, c[0x0][0x388] ;  /* 0x0000e200ff7a7b82 */ /* 0x000e240000000a00 */
[----:B------:R-:W3:Y:S01]  /*1340*/  LDG.E.64.CONSTANT R84, desc[UR4][R8.64+0x78] ;  /* 0x0000780408547981 */ /* 0x000ee2000c1e9b00 */
[----:B------:R-:W-:-:S03]  /*1350*/  PRMT R5, R88, 0x9910, RZ ;  /* 0x0000991058057816 */ /* 0x000fc600000000ff */
[----:B------:R-:W4:Y:S02]  /*1360*/  LDG.E.64.CONSTANT R80, desc[UR4][R8.64+0x38] ;  /* 0x0000380408507981 */ /* 0x000f24000c1e9b00 */
[----:B------:R-:W-:Y:S02]  /*1370*/  IMAD R5, R5, 0x9, RZ ;  /* 0x0000000905057824 */ /* 0x000fe400078e02ff */
[----:B------:R1:W4:Y:S02]  /*1380*/  LDG.E.64.CONSTANT R86, desc[UR4][R8.64+0x98] ;  /* 0x0000980408567981 */ /* 0x000324000c1e9b00 */
[----:B------:R-:W-:-:S05]  /*1390*/  IMAD.MOV R5, RZ, RZ, -R5 ;  /* 0x000000ffff057224 */ /* 0x000fca00078e0a05 */
[----:B------:R-:W-:-:S05]  /*13a0*/  PRMT R5, R5, 0x7710, RZ ;  /* 0x0000771005057816 */ /* 0x000fca00000000ff */
[----:B------:R-:W-:Y:S01]  /*13b0*/  IMAD.IADD R5, R5, 0x1, R0 ;  /* 0x0000000105057824 */ /* 0x000fe200078e0200 */
[----:B------:R-:W-:Y:S01]  /*13c0*/  MOV R89, 0x8 ;  /* 0x0000000800597802 */ /* 0x000fe20000000f00 */
[----:B------:R-:W-:-:S03]  /*13d0*/  UMOV UR6, 0x5109 ;  /* 0x0000510900067882 */ /* 0x000fc60000000000 */
[----:B-1----:R-:W-:-:S05]  /*13e0*/  PRMT R8, R5, 0x5410, R88 ;  /* 0x0000541005087816 */ /* 0x002fca0000000058 */
[----:B------:R-:W-:-:S04]  /*13f0*/  IDP.2A.LO.U16.U8 R89, R8, UR6, R89 ;  /* 0x0000000608597c26 */ /* 0x000fc80008001059 */
[----:B------:R-:W-:-:S04]  /*1400*/  IMAD R89, R2, 0x2d9, R89 ;  /* 0x000002d902597824 */ /* 0x000fc800078e0259 */
[----:B0-----:R-:W-:-:S05]  /*1410*/  IMAD.WIDE R122, R89, 0x8, R122 ;  /* 0x00000008597a7825 */ /* 0x001fca00078e027a */
[----:B------:R-:W4:Y:S01]  /*1420*/  LDG.E.64.CONSTANT R8, desc[UR4][R122.64+-0x40] ;  /* 0xffffc0047a087981 */ /* 0x000f22000c1e9b00 */
[----:B------:R-:W-:Y:S01]  /*1430*/  LOP3.LUT R90, R5, 0xffff, RZ, 0xc0, !PT ;  /* 0x0000ffff055a7812 */ /* 0x000fe200078ec0ff */
[----:B------:R-:W-:Y:S02]  /*1440*/  IMAD R3, R88, 0x288, R3 ;  /* 0x0000028858037824 */ /* 0x000fe400078e0203 */
        /* <DEDUP_REMOVED lines=15> */
[-C--:B-----5:R-:W-:Y:S02]  /*1540*/  DFMA R102, R6, R100.reuse, RZ ;  /* 0x000000640666722b */ /* 0x0a0fe400000000ff */
[-C--:B------:R-:W-:Y:S02]  /*1550*/  DFMA R96, R12, R100.reuse, RZ ;  /* 0x000000640c60722b */ /* 0x080fe400000000ff */
[----:B------:R-:W-:Y:S02]  /*1560*/  DADD R90, R92, -R98 ;  /* 0x000000005c5a7229 */ /* 0x000fe40000000862 */
[-C--:B------:R-:W-:Y:S02]  /*1570*/  DFMA R112, R16, R100.reuse, RZ ;  /* 0x000000641070722b */ /* 0x080fe400000000ff */
[-C--:B------:R-:W-:Y:S02]  /*1580*/  DFMA R98, R20, R100.reuse, RZ ;  /* 0x000000641462722b */ /* 0x080fe400000000ff */
[----:B------:R-:W-:-:S02]  /*1590*/  DFMA R100, R24, R100, RZ ;  /* 0x000000641864722b */ /* 0x000fc400000000ff */
[-C--:B------:R-:W-:Y:S02]  /*15a0*/  DFMA R102, R10, R108.reuse, R102 ;  /* 0x0000006c0a66722b */ /* 0x080fe40000000066 */
[----:B------:R-:W-:Y:S02]  /*15b0*/  DADD R92, R106, R94 ;  /* 0x000000006a5c7229 */ /* 0x000fe4000000005e */
[-C--:B------:R-:W-:Y:S02]  /*15c0*/  DFMA R110, R14, R108.reuse, R96 ;  /* 0x0000006c0e6e722b */ /* 0x080fe40000000060 */
[-C--:B------:R-:W-:Y:S02]  /*15d0*/  DFMA R96, R18, R108.reuse, R112 ;  /* 0x0000006c1260722b */ /* 0x080fe40000000070 */
[-C--:B------:R-:W-:Y:S02]  /*15e0*/  DFMA R98, R22, R108.reuse, R98 ;  /* 0x0000006c1662722b */ /* 0x080fe40000000062 */
[----:B------:R-:W-:-:S02]  /*15f0*/  DFMA R108, R26, R108, R100 ;  /* 0x0000006c1a6c722b */ /* 0x000fc40000000064 */
[-C--:B------:R-:W-:Y:S02]  /*1600*/  DFMA R102, R28, R92.reuse, R102 ;  /* 0x0000005c1c66722b */ /* 0x080fe40000000066 */
[----:B------:R-:W-:Y:S02]  /*1610*/  DADD R116, R104, R120 ;  /* 0x0000000068747229 */ /* 0x000fe40000000078 */
        /* <DEDUP_REMOVED lines=8> */
[----:B------:R-:W-:Y:S02]  /*16a0*/  DFMA R98, R44, R116, R98 ;  /* 0x000000742c62722b */ /* 0x000fe40000000062 */
[----:B------:R-:W-:-:S02]  /*16b0*/  DFMA R100, R56, R88, RZ ;  /* 0x000000583864722b */ /* 0x000fc400000000ff */
[----:B------:R-:W-:Y:S02]  /*16c0*/  DFMA R116, R46, R116, R92 ;  /* 0x000000742e74722b */ /* 0x000fe4000000005c */
[-C--:B------:R-:W-:Y:S02]  /*16d0*/  DFMA R108, R48, R88.reuse, RZ ;  /* 0x00000058306c722b */ /* 0x080fe400000000ff */
[-C--:B------:R-:W-:Y:S02]  /*16e0*/  DFMA R92, R60, R88.reuse, RZ ;  /* 0x000000583c5c722b */ /* 0x080fe400000000ff */
[----:B------:R-:W-:Y:S02]  /*16f0*/  DADD R94, R106, -R94 ;  /* 0x000000006a5e7229 */ /* 0x000fe4000000085e */
        /* <DEDUP_REMOVED lines=9> */
[----:B------:R-:W-:-:S06]  /*1790*/  DFMA R110, R74, R94, R92 ;  /* 0x0000005e4a6e722b */ /* 0x000fcc000000005c */
[----:B------:R-:W-:Y:S02]  /*17a0*/  DFMA R100, R78, R120, R108 ;  /* 0x000000784e64722b */ /* 0x000fe4000000006c */
[-C--:B------:R-:W-:Y:S02]  /*17b0*/  DFMA R88, R70, R94.reuse, R106 ;  /* 0x0000005e4658722b */ /* 0x080fe4000000006a */
[----:B------:R-:W-:Y:S01]  /*17c0*/  DFMA R106, R76, R94, R112 ;  /* 0x0000005e4c6a722b */ /* 0x000fe20000000070 */
[----:B------:R-:W4:Y:S03]  /*17d0*/  LDG.E.64.CONSTANT R112, desc[UR4][R122.64+-0x18] ;  /* 0xffffe8047a707981 */ /* 0x000f26000c1e9b00 */
[C-C-:B------:R-:W-:Y:S02]  /*17e0*/  DADD R108, R104.reuse, -R100.reuse ;  /* 0x00000000686c7229 */ /* 0x140fe40000000864 */
[----:B------:R-:W-:Y:S01]  /*17f0*/  DADD R100, R104, R100 ;  /* 0x0000000068647229 */ /* 0x000fe20000000064 */
[----:B------:R-:W4:Y:S01]  /*1800*/  LDG.E.64.CONSTANT R104, desc[UR4][R122.64] ;  /* 0x000000047a687981 */ /* 0x000f22000c1e9b00 */
[----:B--2---:R-:W-:-:S02]  /*1810*/  DFMA R92, R82, R120, R90 ;  /* 0x00000078525c722b */ /* 0x004fc4000000005a */
[----:B---3--:R-:W-:-:S06]  /*1820*/  DFMA R110, R84, R120, R110 ;  /* 0x00000078546e722b */ /* 0x008fcc000000006e */
[C-C-:B------:R-:W-:Y:S02]  /*1830*/  DADD R90, R96.reuse, -R92.reuse ;  /* 0x00000000605a7229 */ /* 0x140fe4000000085c */
[----:B------:R-:W-:Y:S02]  /*1840*/  DADD R96, R96, R92 ;  /* 0x0000000060607229 */ /* 0x000fe4000000005c */
[C-C-:B------:R-:W-:Y:S02]  /*1850*/  DADD R92, R98.reuse, -R110.reuse ;  /* 0x00000000625c7229 */ /* 0x140fe4000000086e */
[----:B------:R-:W-:Y:S01]  /*1860*/  DADD R98, R98, R110 ;  /* 0x0000000062627229 */ /* 0x000fe2000000006e */
[----:B------:R-:W2:Y:S01]  /*1870*/  LDG.E.64.CONSTANT R110, desc[UR4][R122.64+-0x38] ;  /* 0xffffc8047a6e7981 */ /* 0x000ea2000c1e9b00 */
[-C--:B----4-:R-:W-:Y:S02]  /*1880*/  DFMA R94, R80, R120.reuse, R88 ;  /* 0x00000078505e722b */ /* 0x090fe40000000058 */
[----:B------:R-:W-:Y:S01]  /*1890*/  DFMA R120, R86, R120, R106 ;  /* 0x000000785678722b */ /* 0x000fe2000000006a */
[----:B------:R-:W3:Y:S05]  /*18a0*/  LDG.E.64.CONSTANT R106, desc[UR4][R122.64+-0x30] ;  /* 0xffffd0047a6a7981 */ /* 0x000eea000c1e9b00 */
[----:B------:R-:W-:-:S02]  /*18b0*/  DADD R88, R102, -R94 ;  /* 0x0000000066587229 */ /* 0x000fc4000000085e */
[----:B------:R-:W-:Y:S01]  /*18c0*/  DADD R94, R102, R94 ;  /* 0x00000000665e7229 */ /* 0x000fe2000000005e */
[----:B------:R-:W4:Y:S01]  /*18d0*/  LDG.E.64.CONSTANT R102, desc[UR4][R122.64+-0x28] ;  /* 0xffffd8047a667981 */ /* 0x000f22000c1e9b00 */
[----:B------:R-:W-:-:S03]  /*18e0*/  DMUL R8, R8, R100 ;  /* 0x0000006408087228 */ /* 0x000fc60000000000 */
[----:B------:R-:W4:Y:S01]  /*18f0*/  LDG.E.64.CONSTANT R100, desc[UR4][R122.64+-0x20] ;  /* 0xffffe0047a647981 */ /* 0x000f22000c1e9b00 */
[----:B------:R-:W-:Y:S02]  /*1900*/  DMUL R88, R118, R88 ;  /* 0x0000005876587228 */ /* 0x000fe40000000000 */
[----:B------:R-:W-:Y:S02]  /*1910*/  DMUL R90, R114, R90 ;  /* 0x0000005a725a7228 */ /* 0x000fe40000000000 */
[----:B------:R-:W-:Y:S01]  /*1920*/  DADD R116, R116, R120 ;  /* 0x0000000074747229 */ /* 0x000fe20000000078 */
[----:B------:R-:W-:Y:S01]  /*1930*/  BSSY.RECONVERGENT B0, `(.L_x_1231) ;  /* 0x000009d000007945 */ /* 0x000fe20003800200 */
[----:B------:R-:W-:Y:S02]  /*1940*/  DMUL R92, R112, R92 ;  /* 0x0000005c705c7228 */ /* 0x000fe40000000000 */
[CCC-:B------:R-:W-:Y:S02]  /*1950*/  DFMA R112, R104.reuse, R108.reuse, R8.reuse ;  /* 0x0000006c6870722b */ /* 0x1c0fe40000000008 */
[----:B------:R-:W-:-:S06]  /*1960*/  DFMA R108, R104, -R108, R8 ;  /* 0x8000006c686c722b */ /* 0x000fcc0000000008 */
[-C--:B------:R-:W-:Y:S02]  /*1970*/  DFMA R114, R28, R112.reuse, RZ ;  /* 0x000000701c72722b */ /* 0x080fe400000000ff */
[----:B------:R-:W-:Y:S02]  /*1980*/  DFMA R118, R38, R112, RZ ;  /* 0x000000702676722b */ /* 0x000fe400000000ff */
[----:B--2---:R-:W-:Y:S02]  /*1990*/  DMUL R94, R110, R94 ;  /* 0x0000005e6e5e7228 */ /* 0x004fe40000000000 */
[----:B------:R-:W-:Y:S02]  /*19a0*/  DFMA R110, R6, R112, RZ ;  /* 0x00000070066e722b */ /* 0x000fe400000000ff */
[----:B---3--:R-:W-:Y:S02]  /*19b0*/  DMUL R96, R106, R96 ;  /* 0x000000606a607228 */ /* 0x008fe40000000000 */
[----:B------:R-:W-:-:S02]  /*19c0*/  DFMA R106, R10, R112, RZ ;  /* 0x000000700a6a722b */ /* 0x000fc400000000ff */
[----:B------:R-:W-:-:S08]  /*19d0*/  DADD R104, R88, R94 ;  /* 0x0000000058687229 */ /* 0x000fd0000000005e */
[-C--:B------:R-:W-:Y:S02]  /*19e0*/  DFMA R110, R12, R104.reuse, R110 ;  /* 0x000000680c6e722b */ /* 0x080fe4000000006e */
[-C--:B------:R-:W-:Y:S02]  /*19f0*/  DFMA R112, R14, R104.reuse, R106 ;  /* 0x000000680e70722b */ /* 0x080fe4000000006a */
[-C--:B------:R-:W-:Y:S02]  /*1a00*/  DFMA R114, R30, R104.reuse, R114 ;  /* 0x000000681e72722b */ /* 0x080fe40000000072 */
[----:B------:R-:W-:Y:S02]  /*1a10*/  DFMA R118, R40, R104, R118 ;  /* 0x000000682876722b */ /* 0x000fe40000000076 */
[----:B------:R-:W-:Y:S02]  /*1a20*/  DADD R104, R90, R96 ;  /* 0x000000005a687229 */ /* 0x000fe40000000060 */
[----:B----4-:R-:W-:-:S02]  /*1a30*/  DMUL R98, R102, R98 ;  /* 0x0000006266627228 */ /* 0x010fc40000000000 */
[-C--:B------:R-:W-:Y:S02]  /*1a40*/  DFMA R102, R48, R108.reuse, RZ ;  /* 0x0000006c3066722b */ /* 0x080fe400000000ff */
[----:B------:R-:W-:Y:S02]  /*1a50*/  DFMA R106, R50, R108, RZ ;  /* 0x0000006c326a722b */ /* 0x000fe400000000ff */
[-C--:B------:R-:W-:Y:S02]  /*1a60*/  DFMA R110, R16, R104.reuse, R110 ;  /* 0x00000068106e722b */ /* 0x080fe4000000006e */
[-C--:B------:R-:W-:Y:S02]  /*1a70*/  DFMA R112, R18, R104.reuse, R112 ;  /* 0x000000681270722b */ /* 0x080fe40000000070 */
[-C--:B------:R-:W-:Y:S02]  /*1a80*/  DFMA R114, R32, R104.reuse, R114 ;  /* 0x000000682072722b */ /* 0x080fe40000000072 */
[----:B------:R-:W-:-:S02]  /*1a90*/  DFMA R118, R42, R104, R118 ;  /* 0x000000682a76722b */ /* 0x000fc40000000076 */
[-C--:B------:R-:W-:Y:S02]  /*1aa0*/  DFMA R104, R68, R108.reuse, RZ ;  /* 0x0000006c4468722b */ /* 0x080fe400000000ff */
[----:B------:R-:W-:Y:S02]  /*1ab0*/  DFMA R108, R78, R108, RZ ;  /* 0x0000006c4e6c722b */ /* 0x000fe400000000ff */
[----:B------:R-:W-:-:S08]  /*1ac0*/  DADD R120, -R88, R94 ;  /* 0x0000000058787229 */ /* 0x000fd0000000015e */
        /* <DEDUP_REMOVED lines=20> */
[----:B------:R-:W-:Y:S02]  /*1c10*/  DFMA R118, R44, R120, R118 ;  /* 0x000000782c76722b */ /* 0x000fe40000000076 */
[----:B------:R-:W-:Y:S02]  /*1c20*/  DADD R120, R100, -R100 ;  /* 0x0000000064787229 */ /* 0x000fe40000000864 */
        /* <DEDUP_REMOVED lines=75> */
[----:B------:R-:W-:-:S04]  /*20e0*/  DFMA R110, R58, R116, R110 ;  /* 0x000000743a6e722b */ /* 0x000fc8000000006e */
[-C--:B------:R-:W-:Y:S02]  /*20f0*/  DFMA R104, R56, R116.reuse, R104 ;  /* 0x000000743868722b */ /* 0x080fe40000000068 */
[----:B------:R-:W-:Y:S01]  /*2100*/  DFMA R120, R82, R116, R120 ;  /* 0x000000745278722b */ /* 0x000fe20000000078 */
[----:B------:R-:W0:Y:S01]  /*2110*/  LDS.64 R116, [R3+0x120] ;  /* 0x0001200003747984 */ /* 0x000e220000000a00 */
[----:B------:R-:W-:-:S04]  /*2120*/  DFMA R110, R62, R108, R110 ;  /* 0x0000006c3e6e722b */ /* 0x000fc8000000006e */
        /* <DEDUP_REMOVED lines=13> */
[C-C-:B------:R-:W-:Y:S02]  /*2200*/  DADD R108, R114.reuse, -R104.reuse ;  /* 0x00000000726c7229 */ /* 0x140fe40000000868 */
[----:B------:R-:W-:Y:S02]  /*2210*/  DADD R114, R114, R104 ;  /* 0x0000000072727229 */ /* 0x000fe40000000068 */
[----:B------:R-:W-:-:S02]  /*2220*/  DADD R104, R106, -R110 ;  /* 0x000000006a687229 */ /* 0x000fc4000000086e */
[----:B------:R-:W-:Y:S01]  /*2230*/  DADD R110, R106, R110 ;  /* 0x000000006a6e7229 */ /* 0x000fe2000000006e */
[----:B------:R1:W-:Y:S01]  /*2240*/  STS.64 [R3+0x1f8], R108 ;  /* 0x0001f86c03007388 */ /* 0x0003e20000000a00 */
[C-C-:B------:R-:W-:Y:S02]  /*2250*/  DADD R106, R102.reuse, -R120.reuse ;  /* 0x00000000666a7229 */ /* 0x140fe40000000878 */
        /* <DEDUP_REMOVED lines=10> */
.L_x_1232:
[----:B------:R-:W-:Y:S05]  /*2300*/  BSYNC.RECONVERGENT B0 ;  /* 0x0000000000007941 */ /* 0x000fea0003800200 */
.L_x_1231:
        /* <DEDUP_REMOVED lines=16> */
[----:B------:R-:W-:-:S06]  /*2410*/  DADD R98, R98, -R100 ;  /* 0x0000000062627229 */ /* 0x000fcc0000000864 */
[-C--:B------:R-:W-:Y:S02]  /*2420*/  DFMA R100, R6, R102.reuse, RZ ;  /* 0x000000660664722b */ /* 0x080fe400000000ff */
[-C--:B------:R-:W-:Y:S02]  /*2430*/  DFMA R10, R10, R102.reuse, RZ ;  /* 0x000000660a0a722b */ /* 0x080fe400000000ff */
[-C--:B------:R-:W-:Y:S02]  /*2440*/  DFMA R28, R28, R102.reuse, RZ ;  /* 0x000000661c1c722b */ /* 0x080fe400000000ff */
[----:B------:R-:W-:Y:S02]  /*2450*/  DFMA R38, R38, R102, RZ ;  /* 0x000000662626722b */ /* 0x000fe400000000ff */
[----:B-1----:R-:W-:Y:S02]  /*2460*/  DADD R6, R94, R96 ;  /* 0x000000005e067229 */ /* 0x002fe40000000060 */
[----:B------:R-:W-:-:S02]  /*2470*/  DFMA R48, R48, R98, RZ ;  /* 0x000000623030722b */ /* 0x000fc400000000ff */
[----:B------:R-:W-:Y:S02]  /*2480*/  DADD R94, R94, -R96 ;  /* 0x000000005e5e7229 */ /* 0x000fe40000000860 */
[-C--:B------:R-:W-:Y:S02]  /*2490*/  DFMA R50, R50, R98.reuse, RZ ;  /* 0x000000623232722b */ /* 0x080fe400000000ff */
[-C--:B------:R-:W-:Y:S02]  /*24a0*/  DFMA R68, R68, R98.reuse, RZ ;  /* 0x000000624444722b */ /* 0x080fe400000000ff */
[----:B------:R-:W-:Y:S02]  /*24b0*/  DFMA R78, R78, R98, RZ ;  /* 0x000000624e4e722b */ /* 0x000fe400000000ff */
[-C--:B------:R-:W-:Y:S02]  /*24c0*/  DFMA R100, R12, R6.reuse, R100 ;  /* 0x000000060c64722b */ /* 0x080fe40000000064 */
[----:B------:R-:W-:-:S02]  /*24d0*/  DFMA R10, R14, R6, R10 ;  /* 0x000000060e0a722b */ /* 0x000fc4000000000a */
[-C--:B------:R-:W-:Y:S02]  /*24e0*/  DFMA R28, R30, R6.reuse, R28 ;  /* 0x000000061e1c722b */ /* 0x080fe4000000001c */
[----:B------:R-:W-:Y:S02]  /*24f0*/  DFMA R38, R40, R6, R38 ;  /* 0x000000062826722b */ /* 0x000fe40000000026 */
[----:B--2---:R-:W-:Y:S02]  /*2500*/  DADD R6, R92, R90 ;  /* 0x000000005c067229 */ /* 0x004fe4000000005a */
[-C--:B------:R-:W-:Y:S02]  /*2510*/  DFMA R48, R52, R94.reuse, R48 ;  /* 0x0000005e3430722b */ /* 0x080fe40000000030 */
[----:B------:R-:W-:Y:S02]  /*2520*/  DADD R90, R92, -R90 ;  /* 0x000000005c5a7229 */ /* 0x000fe4000000085a */
[----:B------:R-:W-:-:S02]  /*2530*/  DFMA R50, R54, R94, R50 ;  /* 0x0000005e3632722b */ /* 0x000fc40000000032 */
[-C--:B------:R-:W-:Y:S02]  /*2540*/  DFMA R68, R70, R94.reuse, R68 ;  /* 0x0000005e4644722b */ /* 0x080fe40000000044 */
[----:B------:R-:W-:Y:S02]  /*2550*/  DFMA R78, R80, R94, R78 ;  /* 0x0000005e504e722b */ /* 0x000fe4000000004e */
[-C--:B------:R-:W-:Y:S02]  /*2560*/  DFMA R100, R16, R6.reuse, R100 ;  /* 0x000000061064722b */ /* 0x080fe40000000064 */
[-C--:B------:R-:W-:Y:S02]  /*2570*/  DFMA R18, R18, R6.reuse, R10 ;  /* 0x000000061212722b */ /* 0x080fe4000000000a */
[-C--:B------:R-:W-:Y:S02]  /*2580*/  DFMA R28, R32, R6.reuse, R28 ;  /* 0x00000006201c722b */ /* 0x080fe4000000001c */
[----:B------:R-:W-:-:S02]  /*2590*/  DFMA R38, R42, R6, R38 ;  /* 0x000000062a26722b */ /* 0x000fc40000000026 */
[----:B---3--:R-:W-:Y:S02]  /*25a0*/  DADD R6, R8, R88 ;  /* 0x0000000008067229 */ /* 0x008fe40000000058 */
[-C--:B------:R-:W-:Y:S02]  /*25b0*/  DFMA R48, R56, R90.reuse, R48 ;  /* 0x0000005a3830722b */ /* 0x080fe40000000030 */
[----:B----4-:R-:W-:Y:S02]  /*25c0*/  DADD R10, R4, R4 ;  /* 0x00000000040a7229 */ /* 0x010fe40000000004 */
[----:B------:R-:W-:Y:S02]  /*25d0*/  DADD R8, R8, -R88 ;  /* 0x0000000008087229 */ /* 0x000fe40000000858 */
[-C--:B------:R-:W-:Y:S02]  /*25e0*/  DFMA R50, R58, R90.reuse, R50 ;  /* 0x0000005a3a32722b */ /* 0x080fe40000000032 */
[----:B------:R-:W-:-:S02]  /*25f0*/  DFMA R68, R72, R90, R68 ;  /* 0x0000005a4844722b */ /* 0x000fc40000000044 */
[----:B------:R-:W-:Y:S02]  /*2600*/  DFMA R78, R82, R90, R78 ;  /* 0x0000005a524e722b */ /* 0x000fe4000000004e */
[----:B------:R-:W-:Y:S02]  /*2610*/  DFMA R100, R20, R6, R100 ;  /* 0x000000061464722b */ /* 0x000fe40000000064 */
[----:B------:R-:W-:Y:S02]  /*2620*/  DMUL R10, R10, 0.5 ;  /* 0x3fe000000a0a7828 */ /* 0x000fe40000000000 */
[----:B------:R-:W-:Y:S02]  /*2630*/  DFMA R48, R60, R8, R48 ;  /* 0x000000083c30722b */ /* 0x000fe40000000030 */
[----:B------:R-:W-:Y:S02]  /*2640*/  DADD R4, R4, -R4 ;  /* 0x0000000004047229 */ /* 0x000fe40000000804 */
        /* <DEDUP_REMOVED lines=22> */
.L_x_1234:
[----:B------:R-:W-:Y:S05]  /*27b0*/  BSYNC.RECONVERGENT B0 ;  /* 0x0000000000007941 */ /* 0x000fea0003800200 */
.L_x_1233:
        /* <DEDUP_REMOVED lines=15> */
.L_x_1235:
        /* <DEDUP_REMOVED lines=13> */
.L_x_3048:


//--------------------- .text._Z30massMatrixMultiplySharedKernelILi8ELi9ELi2EEviPKdS1_S1_S1_Pd --------------------------
	.section	.text._Z30massMatrixMultiplySharedKernelILi8ELi9ELi2EEviPKdS1_S1_S1_Pd,"ax",@progbits
	.align	128
        .global         _Z30massMatrixMultiplySharedKernelILi8ELi9ELi2EEviPKdS1_S1_S1_Pd
        .type           _Z30massMatrixMultiplySharedKernelILi8ELi9ELi2EEviPKdS1_S1_S1_Pd,@function
        .size           _Z30massMatrixMultiplySharedKernelILi8ELi9ELi2EEviPKdS1_S1_S1_Pd,(.L_x_3049 - _Z30massMatrixMultiplySharedKernelILi8ELi9ELi2EEviPKdS1_S1_S1_Pd)
        .other          _Z30massMatrixMultiplySharedKernelILi8ELi9ELi2EEviPKdS1_S1_S1_Pd,@"STO_CUDA_ENTRY STV_DEFAULT"
_Z30massMatrixMultiplySharedKernelILi8ELi9ELi2EEviPKdS1_S1_S1_Pd:
.text._Z30massMatrixMultiplySharedKernelILi8ELi9ELi2EEviPKdS1_S1_S1_Pd:
        /* <DEDUP_REMOVED lines=15> */
[----:B------:R-:W-:Y:S01]  /*00f0*/  @!P0 VIADD R8, R56, 0x2d90 ;  /* 0x00002d9038088836 */ /* 0x000fe20000000000 */
[----:B------:R-:W-:Y:S01]  /*0100*/  LOP3.LUT R28, R0, 0xffff, RZ, 0xc0, !PT ;  /* 0x0000ffff001c7812 */ /* 0x000fe200078ec0ff */
[----:B------:R-:W-:Y:S01]  /*0110*/  @!P0 VIADD R10, R56, 0x2e30 ;  /* 0x00002e30380a8836 */ /* 0x000fe20000000000 */
[C---:B------:R-:W-:Y:S01]  /*0120*/  LEA R56, R13.reuse, R56, 0x18 ;  /* 0x000000380d387211 */ /* 0x040fe200078ec0ff */
[----:B------:R-:W0:Y:S01]  /*0130*/  S2R R32, SR_CTAID.X ;  /* 0x0000000000207919 */ /* 0x000e220000002500 */
[C---:B------:R-:W-:Y:S01]  /*0140*/  @!P0 LEA R9, R13.reuse, R8, 0x18 ;  /* 0x000000080d098211 */ /* 0x040fe200078ec0ff */
[----:B------:R-:W-:Y:S01]  /*0150*/  IMAD R28, R28, 0x1c72, RZ ;  /* 0x00001c721c1c7824 */ /* 0x000fe200078e02ff */
[----:B------:R-:W-:-:S02]  /*0160*/  @!P0 LEA R11, R13, R10, 0x18 ;  /* 0x0000000a0d0b8211 */ /* 0x000fc400078ec0ff */
[C---:B------:R-:W-:Y:S01]  /*0170*/  ISETP.GT.U32.AND P1, PT, R0.reuse, 0x3f, PT ;  /* 0x0000003f0000780c */ /* 0x040fe20003f24070 */
[C---:B------:R-:W-:Y:S01]  /*0180*/  @!P0 IMAD R29, R0.reuse, 0x8, R9 ;  /* 0x00000008001d8824 */ /* 0x040fe200078e0209 */
[----:B------:R-:W-:Y:S01]  /*0190*/  SHF.R.U32.HI R60, RZ, 0x10, R28 ;  /* 0x00000010ff3c7819 */ /* 0x000fe2000001161c */
[C---:B------:R-:W-:Y:S01]  /*01a0*/  @!P0 IMAD R31, R0.reuse, 0x8, R11 ;  /* 0x00000008001f8824 */ /* 0x040fe200078e020b */
[----:B------:R-:W-:Y:S01]  /*01b0*/  BSSY.RECONVERGENT B0, `(.L_x_1236) ;  /* 0x00000b8000007945 */ /* 0x000fe20003800200 */
[----:B------:R-:W-:Y:S02]  /*01c0*/  ISETP.GE.U32.AND P2, PT, R0, 0x48, PT ;  /* 0x000000480000780c */ /* 0x000fe40003f46070 */
[----:B------:R-:W-:-:S05]  /*01d0*/  PRMT R62, R60, 0x9910, RZ ;  /* 0x000099103c3e7816 */ /* 0x000fca00000000ff */
[----:B------:R-:W-:-:S04]  /*01e0*/  IMAD R62, R62, 0x9, RZ ;  /* 0x000000093e3e7824 */ /* 0x000fc800078e02ff */
[----:B------:R-:W-:Y:S02]  /*01f0*/  IMAD.MOV R62, RZ, RZ, -R62 ;  /* 0x000000ffff3e7224 */ /* 0x000fe400078e0a3e */
[----:B0-----:R-:W-:Y:S02]  /*0200*/  IMAD R61, R32, 0x2, R57 ;  /* 0x00000002203d7824 */ /* 0x001fe400078e0239 */
[----:B------:R-:W-:Y:S01]  /*0210*/  IMAD R57, R57, 0x16c8, R56 ;  /* 0x000016c839397824 */ /* 0x000fe200078e0238 */
[----:B--2---:R-:W-:Y:S04]  /*0220*/  @!P0 STS.64 [R29], R20 ;  /* 0x000000141d008388 */ /* 0x004fe80000000a00 */
[----:B---3--:R-:W-:Y:S01]  /*0230*/  @!P0 STS.64 [R31], R22 ;  /* 0x000000161f008388 */ /* 0x008fe20000000a00 */
[----:B------:R-:W-:Y:S01]  /*0240*/  BAR.SYNC.DEFER_BLOCKING 0x0 ;  /* 0x0000000000007b1d */ /* 0x000fe20000010000 */
[----:B------:R-:W-:-:S04]  /*0250*/  ISETP.GE.U32.AND P0, PT, R0, 0x40, PT ;  /* 0x000000400000780c */ /* 0x000fc80003f06070 */
[----:B------:R-:W-:Y:S01]  /*0260*/  ISETP.LT.AND P0, PT, R61, UR12, !P0 ;  /* 0x0000000c3d007c0c */ /* 0x000fe2000c701270 */
[----:B------:R-:W0:Y:S04]  /*0270*/  LDS.128 R12, [R56+0x2d90] ;  /* 0x002d9000380c7984 */ /* 0x000e280000000c00 */
[----:B------:R-:W1:Y:S04]  /*0280*/  LDS.128 R4, [R56+0x2db0] ;  /* 0x002db00038047984 */ /* 0x000e680000000c00 */
[----:B------:R-:W2:Y:S04]  /*0290*/  LDS.128 R16, [R56+0x2e30] ;  /* 0x002e300038107984 */ /* 0x000ea80000000c00 */
[----:B------:R-:W3:Y:S04]  /*02a0*/  LDS.128 R24, [R56+0x2da0] ;  /* 0x002da00038187984 */ /* 0x000ee80000000c00 */
[----:B------:R-:W4:Y:S04]  /*02b0*/  LDS.128 R36, [R56+0x2e40] ;  /* 0x002e400038247984 */ /* 0x000f280000000c00 */
[----:B------:R-:W4:Y:S04]  /*02c0*/  LDS.128 R8, [R56+0x2e50] ;  /* 0x002e500038087984 */ /* 0x000f280000000c00 */
[----:B------:R-:W-:Y:S04]  /*02d0*/  LDS.128 R20, [R56+0x2dd0] ;  /* 0x002dd00038147984 */ /* 0x000fe80000000c00 */
[----:B------:R-:W-:Y:S04]  /*02e0*/  LDS.128 R28, [R56+0x2de0] ;  /* 0x002de000381c7984 */ /* 0x000fe80000000c00 */
[----:B------:R-:W-:Y:S04]  /*02f0*/  LDS.128 R32, [R56+0x2e80] ;  /* 0x002e800038207984 */ /* 0x000fe80000000c00 */
[----:B------:R-:W-:Y:S01]  /*0300*/  LDS.128 R40, [R56+0x2e90] ;  /* 0x002e900038287984 */ /* 0x000fe20000000c00 */
[----:B0-----:R-:W-:-:S02]  /*0310*/  R2UR UR40, R14 ;  /* 0x000000000e2872ca */ /* 0x001fc400000e0000 */
[----:B------:R-:W-:Y:S02]  /*0320*/  R2UR UR41, R15 ;  /* 0x000000000f2972ca */ /* 0x000fe400000e0000 */
[----:B------:R-:W-:Y:S02]  /*0330*/  R2UR UR4, R12 ;  /* 0x000000000c0472ca */ /* 0x000fe400000e0000 */
[----:B------:R-:W-:Y:S02]  /*0340*/  R2UR UR5, R13 ;  /* 0x000000000d0572ca */ /* 0x000fe400000e0000 */
[----:B------:R-:W0:Y:S01]  /*0350*/  LDS.128 R12, [R56+0x2dc0] ;  /* 0x002dc000380c7984 */ /* 0x000e220000000c00 */
[----:B-1----:R-:W-:Y:S02]  /*0360*/  R2UR UR48, R6 ;  /* 0x00000000063072ca */ /* 0x002fe400000e0000 */
[----:B------:R-:W-:Y:S02]  /*0370*/  R2UR UR49, R7 ;  /* 0x00000000073172ca */ /* 0x000fe400000e0000 */
[----:B------:R-:W1:Y:S01]  /*0380*/  @P0 LDC.64 R6, c[0x0][0x3a0] ;  /* 0x0000e800ff060b82 */ /* 0x000e620000000a00 */
[----:B--2---:R-:W-:-:S02]  /*0390*/  R2UR UR42, R18 ;  /* 0x00000000122a72ca */ /* 0x004fc400000e0000 */
[----:B------:R-:W-:Y:S02]  /*03a0*/  R2UR UR43, R19 ;  /* 0x00000000132b72ca */ /* 0x000fe400000e0000 */
[----:B------:R-:W-:Y:S02]  /*03b0*/  R2UR UR6, R16 ;  /* 0x00000000100672ca */ /* 0x000fe400000e0000 */
[----:B------:R-:W-:Y:S02]  /*03c0*/  R2UR UR7, R17 ;  /* 0x00000000110772ca */ /* 0x000fe400000e0000 */
[----:B---3--:R-:W-:Y:S01]  /*03d0*/  R2UR UR44, R26 ;  /* 0x000000001a2c72ca */ /* 0x008fe200000e0000 */
[----:B------:R-:W2:Y:S01]  /*03e0*/  LDS.128 R16, [R56+0x2e60] ;  /* 0x002e600038107984 */ /* 0x000ea20000000c00 */
[----:B------:R-:W-:Y:S02]  /*03f0*/  R2UR UR45, R27 ;  /* 0x000000001b2d72ca */ /* 0x000fe400000e0000 */
[----:B------:R-:W-:-:S02]  /*0400*/  R2UR UR8, R24 ;  /* 0x00000000180872ca */ /* 0x000fc400000e0000 */
[----:B------:R-:W-:Y:S02]  /*0410*/  R2UR UR9, R25 ;  /* 0x00000000190972ca */ /* 0x000fe400000e0000 */
[----:B----4-:R-:W-:Y:S01]  /*0420*/  R2UR UR46, R38 ;  /* 0x00000000262e72ca */ /* 0x010fe200000e0000 */
[----:B------:R-:W3:Y:S01]  /*0430*/  LDS.128 R24, [R56+0x2e70] ;  /* 0x002e700038187984 */ /* 0x000ee20000000c00 */
[----:B------:R-:W-:Y:S02]  /*0440*/  R2UR UR47, R39 ;  /* 0x00000000272f72ca */ /* 0x000fe400000e0000 */
[----:B------:R-:W-:Y:S02]  /*0450*/  R2UR UR10, R36 ;  /* 0x00000000240a72ca */ /* 0x000fe400000e0000 */
[----:B------:R-:W-:Y:S02]  /*0460*/  R2UR UR11, R37 ;  /* 0x00000000250b72ca */ /* 0x000fe400000e0000 */
[----:B------:R-:W-:Y:S01]  /*0470*/  R2UR UR50, R10 ;  /* 0x000000000a3272ca */ /* 0x000fe200000e0000 */
[----:B------:R-:W4:Y:S01]  /*0480*/  LDS.128 R36, [R56+0x2df0] ;  /* 0x002df00038247984 */ /* 0x000f220000000c00 */
[----:B------:R-:W-:-:S02]  /*0490*/  R2UR UR51, R11 ;  /* 0x000000000b3372ca */ /* 0x000fc400000e0000 */
[----:B------:R-:W-:Y:S01]  /*04a0*/  R2UR UR14, R8 ;  /* 0x00000000080e72ca */ /* 0x000fe200000e0000 */
[----:B------:R-:W4:Y:S01]  /*04b0*/  LDS.64 R10, [R56+0x2e00] ;  /* 0x002e0000380a7984 */ /* 0x000f220000000a00 */
[----:B------:R-:W-:Y:S02]  /*04c0*/  R2UR UR15, R9 ;  /* 0x00000000090f72ca */ /* 0x000fe400000e0000 */
[----:B------:R-:W-:Y:S01]  /*04d0*/  R2UR UR13, R5 ;  /* 0x00000000050d72ca */ /* 0x000fe200000e0000 */
[----:B------:R-:W4:Y:S01]  /*04e0*/  LDS.64 R8, [R56+0x2ea0] ;  /* 0x002ea00038087984 */ /* 0x000f220000000a00 */
[----:B0-----:R-:W-:Y:S02]  /*04f0*/  R2UR UR17, R13 ;  /* 0x000000000d1172ca */ /* 0x001fe400000e0000 */
[----:B------:R-:W-:Y:S02]  /*0500*/  LOP3.LUT R13, R0, 0x7, RZ, 0xc0, !PT ;  /* 0x00000007000d7812 */ /* 0x000fe400078ec0ff */
[----:B------:R-:W-:-:S02]  /*0510*/  R2UR UR16, R12 ;  /* 0x000000000c1072ca */ /* 0x000fc400000e0000 */
[----:B------:R-:W-:Y:S02]  /*0520*/  @P0 LOP3.LUT R12, R13, 0x38, R0, 0xf8, !PT ;  /* 0x000000380d0c0812 */ /* 0x000fe400078ef800 */
[----:B------:R-:W-:Y:S02]  /*0530*/  R2UR UR53, R15 ;  /* 0x000000000f3572ca */ /* 0x000fe400000e0000 */
[----:B------:R-:W-:Y:S01]  /*0540*/  R2UR UR52, R14 ;  /* 0x000000000e3472ca */ /* 0x000fe200000e0000 */
[----:B------:R-:W-:Y:S01]  /*0550*/  @P0 IMAD R15, R61, 0x200, R12 ;  /* 0x000002003d0f0824 */ /* 0x000fe200078e020c */
[----:B------:R-:W-:Y:S02]  /*0560*/  PRMT R5, R62, 0x7710, RZ ;  /* 0x000077103e057816 */ /* 0x000fe400000000ff */
[----:B------:R-:W-:Y:S01]  /*0570*/  SHF.R.U32.HI R12, RZ, 0x3, R0 ;  /* 0x00000003ff0c7819 */ /* 0x000fe20000011600 */
[----:B-1----:R-:W-:Y:S01]  /*0580*/  @P0 IMAD.WIDE R14, R15, 0x8, R6 ;  /* 0x000000080f0e0825 */ /* 0x002fe200078e0206 */
[----:B------:R-:W-:-:S02]  /*0590*/  R2UR UR12, R4 ;  /* 0x00000000040c72ca */ /* 0x000fc400000e0000 */
[----:B--2---:R-:W-:Y:S01]  /*05a0*/  R2UR UR54, R18 ;  /* 0x00000000123672ca */ /* 0x004fe200000e0000 */
[----:B------:R-:W-:Y:S01]  /*05b0*/  IMAD.IADD R5, R5, 0x1, R0 ;  /* 0x0000000105057824 */ /* 0x000fe200078e0200 */
[----:B------:R0:W5:Y:S01]  /*05c0*/  @P0 LDG.E.64.CONSTANT R58, desc[UR36][R14.64] ;  /* 0x000000240e3a0981 */ /* 0x000162000c1e9b00 */
[--C-:B------:R-:W-:Y:S01]  /*05d0*/  IMAD R6, R12, 0x48, R57.reuse ;  /* 0x000000480c067824 */ /* 0x100fe200078e0239 */
[----:B------:R-:W-:Y:S01]  /*05e0*/  R2UR UR55, R19 ;  /* 0x00000000133772ca */ /* 0x000fe200000e0000 */
[----:B------:R-:W-:Y:S01]  /*05f0*/  IMAD R4, R60, 0x288, R57 ;  /* 0x000002883c047824 */ /* 0x000fe200078e0239 */
[----:B------:R0:W5:Y:S01]  /*0600*/  @P0 LDG.E.64.CONSTANT R46, desc[UR36][R14.64+0x200] ;  /* 0x000200240e2e0981 */ /* 0x000162000c1e9b00 */
[----:B------:R-:W-:Y:S01]  /*0610*/  LOP3.LUT R63, R5, 0xffff, RZ, 0xc0, !PT ;  /* 0x0000ffff053f7812 */ /* 0x000fe200078ec0ff */
[----:B------:R-:W-:Y:S01]  /*0620*/  IMAD R12, R12, 0x240, R6 ;  /* 0x000002400c0c7824 */ /* 0x000fe200078e0206 */
[----:B------:R-:W-:Y:S01]  /*0630*/  R2UR UR18, R16 ;  /* 0x00000000101272ca */ /* 0x000fe200000e0000 */
[----:B------:R0:W5:Y:S01]  /*0640*/  @P0 LDG.E.64.CONSTANT R48, desc[UR36][R14.64+0x400] ;  /* 0x000400240e300981 */ /* 0x000162000c1e9b00 */
[----:B------:R-:W-:Y:S01]  /*0650*/  R2UR UR19, R17 ;  /* 0x00000000111372ca */ /* 0x000fe200000e0000 */
[----:B------:R-:W-:Y:S01]  /*0660*/  IMAD R4, R63, 0x48, R4 ;  /* 0x000000483f047824 */ /* 0x000fe200078e0204 */
[----:B------:R-:W-:Y:S01]  /*0670*/  R2UR UR56, R22 ;  /* 0x00000000163872ca */ /* 0x000fe200000e0000 */
[----:B------:R0:W5:Y:S01]  /*0680*/  @P0 LDG.E.64.CONSTANT R50, desc[UR36][R14.64+0x600] ;  /* 0x000600240e320981 */ /* 0x000162000c1e9b00 */
[----:B------:R-:W-:-:S02]  /*0690*/  R2UR UR57, R23 ;  /* 0x00000000173972ca */ /* 0x000fc400000e0000 */
[----:B------:R-:W-:Y:S01]  /*06a0*/  R2UR UR20, R20 ;  /* 0x00000000141472ca */ /* 0x000fe200000e0000 */
[----:B------:R0:W5:Y:S01]  /*06b0*/  @P0 LDG.E.64.CONSTANT R52, desc[UR36][R14.64+0x800] ;  /* 0x000800240e340981 */ /* 0x000162000c1e9b00 */
[----:B------:R-:W-:Y:S02]  /*06c0*/  R2UR UR21, R21 ;  /* 0x00000000151572ca */ /* 0x000fe400000e0000 */
[----:B---3--:R-:W-:Y:S01]  /*06d0*/  R2UR UR58, R26 ;  /* 0x000000001a3a72ca */ /* 0x008fe200000e0000 */
        /* <DEDUP_REMOVED lines=8> */
[----:B------:R-:W-:Y:S02]  /*0760*/  R2UR UR24, R28 ;  /* 0x000000001c1872ca */ /* 0x000fe400000e0000 */
[----:B------:R-:W-:Y:S02]  /*0770*/  R2UR UR25, R29 ;  /* 0x000000001d1972ca */ /* 0x000fe400000e0000 */
[----:B------:R-:W-:Y:S02]  /*0780*/  R2UR UR62, R34 ;  /* 0x00000000223e72ca */ /* 0x000fe400000e0000 */
        /* <DEDUP_REMOVED lines=15> */
[----:B------:R-:W-:Y:S01]  /*0880*/  IMAD R7, R13, 0x8, R12 ;  /* 0x000000080d077824 */ /* 0x000fe200078e020c */
[----:B0-----:R-:W-:-:S13]  /*0890*/  @P1 BRA `(.L_x_1237) ;  /* 0x0000000400241947 */ /* 0x001fda0003800000 */
        /* <DEDUP_REMOVED lines=35> */
[----:B------:R-:W-:Y:S02]  /*0ad0*/  DADD R10, R18, -R16 ;  /* 0x00000000120a7229 */ /* 0x000fe40000000810 */
        /* <DEDUP_REMOVED lines=13> */
[----:B------:R-:W-:Y:S02]  /*0bb0*/  DFMA R18, R26, UR32, R18 ;  /* 0x000000201a127c2b */ /* 0x000fe40008000012 */
[----:B------:R-:W-:Y:S01]  /*0bc0*/  DFMA R22, R48, UR34, R22 ;  /* 0x0000002230167c2b */ /* 0x000fe20008000016 */
[----:B------:R-:W0:Y:S04]  /*0bd0*/  LDS.64 R32, [R56+0x2e08] ;  /* 0x002e080038207984 */ /* 0x000e280000000a00 */
[----:B------:R-:W1:Y:S01]  /*0be0*/  LDS.64 R34, [R56+0x2ea8] ;  /* 0x002ea80038227984 */ /* 0x000e620000000a00 */
[----:B0-----:R-:W-:-:S02]  /*0bf0*/  DFMA R18, R28, R32, R18 ;  /* 0x000000201c12722b */ /* 0x001fc40000000012 */
        /* <DEDUP_REMOVED lines=17> */
[----:B------:R-:W-:-:S07]  /*0d10*/  DADD R8, R8, R12 ;  /* 0x0000000008087229 */ /* 0x000fce000000000c */
[----:B------:R0:W-:Y:S04]  /*0d20*/  STS.64 [R30+0xa20], R8 ;  /* 0x000a20081e007388 */ /* 0x0001e80000000a00 */
.L_x_1237:
[----:B------:R-:W-:Y:S05]  /*0d30*/  BSYNC.RECONVERGENT B0 ;  /* 0x0000000000007941 */ /* 0x000fea0003800200 */
.L_x_1236:
[----:B------:R-:W-:Y:S06]  /*0d40*/  BAR.SYNC.DEFER_BLOCKING 0x0 ;  /* 0x0000000000007b1d */ /* 0x000fec0000010000 */
[----:B------:R-:W-:Y:S01]  /*0d50*/  BSSY.RECONVERGENT B0, `(.L_x_1238) ;  /* 0x0000058000007945 */ /* 0x000fe20003800200 */
[----:B-----5:R1:W2:Y:S04]  /*0d60*/  @P2 LDS.64 R2, [R56+0x2e08] ;  /* 0x002e080038022984 */ /* 0x0202a80000000a00 */
[----:B------:R1:W3:Y:S04]  /*0d70*/  @P2 LDS.64 R24, [R56+0x2ea8] ;  /* 0x002ea80038182984 */ /* 0x0002e80000000a00 */
[----:B0-----:R1:W0:Y:S04]  /*0d80*/  @P2 LDS.128 R8, [R56+0x2e10] ;  /* 0x002e100038082984 */ /* 0x0012280000000c00 */
        /* <DEDUP_REMOVED lines=9> */
[----:B----4-:R-:W4:Y:S04]  /*0e20*/  LDS.64 R12, [R7+0x168] ;  /* 0x00016800070c7984 */ /* 0x010f280000000a00 */
[----:B------:R-:W-:Y:S04]  /*0e30*/  LDS.64 R40, [R7+0xd8] ;  /* 0x0000d80007287984 */ /* 0x000fe80000000a00 */
[----:B--2---:R-:W2:Y:S01]  /*0e40*/  LDS.64 R2, [R7+0x120] ;  /* 0x0001200007027984 */ /* 0x004ea20000000a00 */
[----:B0-----:R-:W-:-:S02]  /*0e50*/  DADD R26, R28, R8 ;  /* 0x000000001c1a7229 */ /* 0x001fc40000000008 */
[----:B------:R-:W-:Y:S02]  /*0e60*/  DADD R28, R28, -R8 ;  /* 0x000000001c1c7229 */ /* 0x000fe40000000808 */
[C-C-:B-----5:R-:W-:Y:S02]  /*0e70*/  DADD R30, R34.reuse, R10.reuse ;  /* 0x00000000221e7229 */ /* 0x160fe4000000000a */
[----:B------:R-:W-:Y:S02]  /*0e80*/  DADD R34, R34, -R10 ;  /* 0x0000000022227229 */ /* 0x000fe4000000080a */
[----:B------:R-:W-:Y:S02]  /*0e90*/  DFMA R8, R26, UR4, RZ ;  /* 0x000000041a087c2b */ /* 0x000fe400080000ff */
[----:B------:R-:W-:Y:S02]  /*0ea0*/  DFMA R10, R28, UR6, RZ ;  /* 0x000000061c0a7c2b */ /* 0x000fe400080000ff */
[----:B----4-:R-:W-:-:S02]  /*0eb0*/  DADD R32, R38, R12 ;  /* 0x0000000026207229 */ /* 0x010fc4000000000c */
        /* <DEDUP_REMOVED lines=11> */
[----:B--2---:R-:W-:-:S02]  /*0f70*/  DADD R36, R40, R2 ;  /* 0x0000000028247229 */ /* 0x004fc40000000002 */
        /* <DEDUP_REMOVED lines=32> */
[----:B---3--:R-:W2:Y:S01]  /*1180*/  LDS.64 R24, [R56+0x2ea8] ;  /* 0x002ea80038187984 */ /* 0x008ea20000000a00 */
[----:B0-----:R-:W-:-:S02]  /*1190*/  DFMA R18, R36, R2, R18 ;  /* 0x000000022412722b */ /* 0x001fc40000000012 */
[----:B--2---:R-:W-:-:S08]  /*11a0*/  DFMA R22, R40, R24, R22 ;  /* 0x000000182816722b */ /* 0x004fd00000000016 */
[C-C-:B------:R-:W-:Y:S02]  /*11b0*/  DADD R42, R18.reuse, -R22.reuse ;  /* 0x00000000122a7229 */ /* 0x140fe40000000816 */
[----:B------:R-:W-:-:S05]  /*11c0*/  DADD R44, R18, R22 ;  /* 0x00000000122c7229 */ /* 0x000fca0000000016 */
[----:B------:R-:W-:Y:S04]  /*11d0*/  STS.64 [R7+0x168], R42 ;  /* 0x0001682a07007388 */ /* 0x000fe80000000a00 */
[----:B------:R-:W-:Y:S04]  /*11e0*/  STS.64 [R7+0xd8], R44 ;  /* 0x0000d82c07007388 */ /* 0x000fe80000000a00 */
[----:B------:R-:W0:Y:S04]  /*11f0*/  LDS.128 R8, [R56+0x2e10] ;  /* 0x002e100038087984 */ /* 0x000e280000000c00 */
[----:B------:R-:W2:Y:S04]  /*1200*/  LDS.128 R12, [R56+0x2eb0] ;  /* 0x002eb000380c7984 */ /* 0x000ea80000000c00 */
[----:B------:R-:W3:Y:S04]  /*1210*/  LDS.128 R16, [R56+0x2e20] ;  /* 0x002e200038107984 */ /* 0x000ee80000000c00 */
[----:B------:R-:W4:Y:S01]  /*1220*/  LDS.128 R20, [R56+0x2ec0] ;  /* 0x002ec00038147984 */ /* 0x000f220000000c00 */
[----:B0-----:R-:W-:-:S02]  /*1230*/  DFMA R26, R26, R8, RZ ;  /* 0x000000081a1a722b */ /* 0x001fc400000000ff */
[----:B--2---:R-:W-:-:S06]  /*1240*/  DFMA R28, R28, R12, RZ ;  /* 0x0000000c1c1c722b */ /* 0x004fcc00000000ff */
[----:B------:R-:W-:Y:S02]  /*1250*/  DFMA R26, R30, R10, R26 ;  /* 0x0000000a1e1a722b */ /* 0x000fe4000000001a */
[----:B------:R-:W-:-:S06]  /*1260*/  DFMA R28, R34, R14, R28 ;  /* 0x0000000e221c722b */ /* 0x000fcc000000001c */
[----:B---3--:R-:W-:Y:S02]  /*1270*/  DFMA R26, R32, R16, R26 ;  /* 0x00000010201a722b */ /* 0x008fe4000000001a */
[----:B----4-:R-:W-:-:S06]  /*1280*/  DFMA R28, R38, R20, R28 ;  /* 0x00000014261c722b */ /* 0x010fcc000000001c */
[----:B------:R-:W-:Y:S02]  /*1290*/  DFMA R26, R36, R18, R26 ;  /* 0x00000012241a722b */ /* 0x000fe4000000001a */
[----:B------:R-:W-:-:S08]  /*12a0*/  DFMA R28, R40, R22, R28 ;  /* 0x00000016281c722b */ /* 0x000fd0000000001c */
[----:B------:R-:W-:-:S07]  /*12b0*/  DADD R26, R26, R28 ;  /* 0x000000001a1a7229 */ /* 0x000fce000000001c */
[----:B------:R0:W-:Y:S04]  /*12c0*/  STS.64 [R7+0x120], R26 ;  /* 0x0001201a07007388 */ /* 0x0001e80000000a00 */
.L_x_1239:
[----:B------:R-:W-:Y:S05]  /*12d0*/  BSYNC.RECONVERGENT B0 ;  /* 0x0000000000007941 */ /* 0x000fea0003800200 */
.L_x_1238:
[----:B------:R-:W-:Y:S01]  /*12e0*/  BAR.SYNC.DEFER_BLOCKING 0x0 ;  /* 0x0000000000007b1d */ /* 0x000fe20000010000 */
[----:B------:R-:W-:Y:S01]  /*12f0*/  PRMT R5, R5, 0x5410, R60 ;  /* 0x0000541005057816 */ /* 0x000fe2000000003c */
[----:B------:R-:W-:-:S06]  /*1300*/  IMAD.MOV.U32 R52, RZ, RZ, 0x8 ;  /* 0x00000008ff347424 */ /* 0x000fcc00078e00ff */
[----:B------:R-:W5:Y:S01]  /*1310*/  LDC.64 R68, c[0x0][0x388] ;  /* 0x0000e200ff447b82 */ /* 0x000f620000000a00 */
[----:B------:R-:W-:Y:S01]  /*1320*/  UMOV UR38, 0x5109 ;  /* 0x0000510900267882 */ /* 0x000fe20000000000 */
        /* <DEDUP_REMOVED lines=11> */
[----:B------:R-:W-:-:S04]  /*13e0*/  DADD R34, R34, -R38 ;  /* 0x0000000022227229 */ /* 0x000fc80000000826 */
[C---:B------:R-:W-:Y:S02]  /*13f0*/  DFMA R50, R42.reuse, UR6, RZ ;  /* 0x000000062a327c2b */ /* 0x040fe400080000ff */
[C---:B------:R-:W-:Y:S02]  /*1400*/  DFMA R66, R42.reuse, UR14, RZ ;  /* 0x0000000e2a427c2b */ /* 0x040fe400080000ff */
[C---:B------:R-:W-:Y:S02]  /*1410*/  DFMA R46, R42.reuse, UR22, RZ ;  /* 0x000000162a2e7c2b */ /* 0x040fe400080000ff */
[C---:B------:R-:W-:Y:S02]  /*1420*/  DFMA R38, R42.reuse, UR30, RZ ;  /* 0x0000001e2a267c2b */ /* 0x040fe400080000ff */
[----:B----4-:R-:W-:Y:S02]  /*1430*/  DFMA R48, R42, R12, RZ ;  /* 0x0000000c2a30722b */ /* 0x010fe400000000ff */
[----:B------:R-:W-:-:S02]  /*1440*/  DFMA R42, R34, UR42, R50 ;  /* 0x0000002a222a7c2b */ /* 0x000fc40008000032 */
[C---:B------:R-:W-:Y:S01]  /*1450*/  DFMA R62, R36.reuse, UR4, RZ ;  /* 0x00000004243e7c2b */ /* 0x040fe200080000ff */
[----:B------:R-:W-:Y:S01]  /*1460*/  IDP.2A.LO.U16.U8 R50, R5, UR38, R52 ;  /* 0x0000002605327c26 */ /* 0x000fe20008001034 */
[C---:B------:R-:W-:Y:S02]  /*1470*/  DFMA R64, R36.reuse, UR12, RZ ;  /* 0x0000000c24407c2b */ /* 0x040fe400080000ff */
[C---:B------:R-:W-:Y:S01]  /*1480*/  DFMA R26, R36.reuse, UR20, RZ ;  /* 0x00000014241a7c2b */ /* 0x040fe200080000ff */
[----:B------:R-:W-:Y:S01]  /*1490*/  IMAD R5, R61, 0x2d9, R50 ;  /* 0x000002d93d057824 */ /* 0x000fe200078e0232 */
[C---:B------:R-:W-:Y:S02]  /*14a0*/  DFMA R54, R36.reuse, UR28, RZ ;  /* 0x0000001c24367c2b */ /* 0x040fe400080000ff */
[----:B------:R-:W-:Y:S01]  /*14b0*/  DFMA R36, R36, R8, RZ ;  /* 0x000000082424722b */ /* 0x000fe200000000ff */
[----:B-----5:R-:W-:Y:S01]  /*14c0*/  IMAD.WIDE R68, R5, 0x8, R68 ;  /* 0x0000000805447825 */ /* 0x020fe200078e0244 */
[----:B------:R-:W-:-:S02]  /*14d0*/  DFMA R62, R30, UR40, R62 ;  /* 0x000000281e3e7c2b */ /* 0x000fc4000800003e */
[C---:B------:R-:W-:Y:S02]  /*14e0*/  DFMA R64, R30.reuse, UR48, R64 ;  /* 0x000000301e407c2b */ /* 0x040fe40008000040 */
[C---:B------:R-:W-:Y:S01]  /*14f0*/  DFMA R26, R30.reuse, UR56, R26 ;  /* 0x000000381e1a7c2b */ /* 0x040fe2000800001a */
[----:B------:R-:W4:Y:S01]  /*1500*/  LDG.E.64.CONSTANT R58, desc[UR36][R68.64+-0x40] ;  /* 0xffffc024443a7981 */ /* 0x000f22000c1e9b00 */
[C---:B------:R-:W-:Y:S02]  /*1510*/  DFMA R54, R30.reuse, UR64, R54 ;  /* 0x000000401e367c2b */ /* 0x040fe40008000036 */
[----:B------:R-:W-:Y:S01]  /*1520*/  DFMA R30, R30, R10, R36 ;  /* 0x0000000a1e1e722b */ /* 0x000fe20000000024 */
[----:B------:R-:W5:Y:S01]  /*1530*/  LDG.E.64.CONSTANT R56, desc[UR36][R68.64+-0x8] ;  /* 0xfffff82444387981 */ /* 0x000f62000c1e9b00 */
[----:B--2---:R-:W-:Y:S02]  /*1540*/  DADD R36, R40, R28 ;  /* 0x0000000028247229 */ /* 0x004fe4000000001c */
[C---:B------:R-:W-:Y:S01]  /*1550*/  DFMA R66, R34.reuse, UR50, R66 ;  /* 0x0000003222427c2b */ /* 0x040fe20008000042 */
[----:B------:R-:W2:Y:S01]  /*1560*/  LDG.E.64.CONSTANT R52, desc[UR36][R68.64+-0x10] ;  /* 0xfffff02444347981 */ /* 0x000ea2000c1e9b00 */
[----:B------:R-:W-:-:S02]  /*1570*/  DFMA R46, R34, UR58, R46 ;  /* 0x0000003a222e7c2b */ /* 0x000fc4000800002e */
[----:B------:R-:W-:Y:S01]  /*1580*/  DFMA R38, R34, UR66, R38 ;  /* 0x0000004222267c2b */ /* 0x000fe20008000026 */
[----:B------:R-:W2:Y:S01]  /*1590*/  LDG.E.64.CONSTANT R50, desc[UR36][R68.64+-0x18] ;  /* 0xffffe82444327981 */ /* 0x000ea2000c1e9b00 */
[----:B------:R-:W-:Y:S02]  /*15a0*/  DADD R28, R40, -R28 ;  /* 0x00000000281c7229 */ /* 0x000fe4000000081c */
[----:B------:R-:W-:Y:S01]  /*15b0*/  DFMA R34, R34, R14, R48 ;  /* 0x0000000e2222722b */ /* 0x000fe20000000030 */
[----:B------:R-:W2:Y:S01]  /*15c0*/  LDG.E.64.CONSTANT R40, desc[UR36][R68.64] ;  /* 0x0000002444287981 */ /* 0x000ea2000c1e9b00 */
[C---:B------:R-:W-:Y:S02]  /*15d0*/  DFMA R62, R36.reuse, UR8, R62 ;  /* 0x00000008243e7c2b */ /* 0x040fe4000800003e */
[----:B------:R-:W-:Y:S01]  /*15e0*/  DFMA R64, R36, UR16, R64 ;  /* 0x0000001024407c2b */ /* 0x000fe20008000040 */
[----:B------:R-:W2:Y:S01]  /*15f0*/  LDG.E.64.CONSTANT R48, desc[UR36][R68.64+-0x30] ;  /* 0xffffd02444307981 */ /* 0x000ea2000c1e9b00 */
[----:B------:R-:W-:-:S02]  /*1600*/  DFMA R42, R28, UR10, R42 ;  /* 0x0000000a1c2a7c2b */ /* 0x000fc4000800002a */
[C---:B------:R-:W-:Y:S02]  /*1610*/  DFMA R66, R28.reuse, UR18, R66 ;  /* 0x000000121c427c2b */ /* 0x040fe40008000042 */
[C---:B------:R-:W-:Y:S02]  /*1620*/  DFMA R46, R28.reuse, UR26, R46 ;  /* 0x0000001a1c2e7c2b */ /* 0x040fe4000800002e */
[C---:B------:R-:W-:Y:S02]  /*1630*/  DFMA R38, R28.reuse, UR34, R38 ;  /* 0x000000221c267c2b */ /* 0x040fe40008000026 */
[----:B------:R-:W-:Y:S01]  /*1640*/  DFMA R34, R28, R20, R34 ;  /* 0x000000141c22722b */ /* 0x000fe20000000022 */
[----:B------:R-:W2:Y:S01]  /*1650*/  LDG.E.64.CONSTANT R28, desc[UR36][R68.64+-0x38] ;  /* 0xffffc824441c7981 */ /* 0x000ea2000c1e9b00 */
[C---:B------:R-:W-:Y:S02]  /*1660*/  DFMA R26, R36.reuse, UR24, R26 ;  /* 0x00000018241a7c2b */ /* 0x040fe4000800001a */
[----:B------:R-:W-:-:S02]  /*1670*/  DFMA R54, R36, UR32, R54 ;  /* 0x0000002024367c2b */ /* 0x000fc40008000036 */
[----:B------:R-:W-:Y:S02]  /*1680*/  DFMA R30, R36, R16, R30 ;  /* 0x00000010241e722b */ /* 0x000fe4000000001e */
[----:B---3--:R-:W-:-:S08]  /*1690*/  DADD R36, R32, R44 ;  /* 0x0000000020247229 */ /* 0x008fd0000000002c */
[C---:B------:R-:W-:Y:S02]  /*16a0*/  DFMA R62, R36.reuse, UR44, R62 ;  /* 0x0000002c243e7c2b */ /* 0x040fe4000800003e */
[C---:B------:R-:W-:Y:S02]  /*16b0*/  DFMA R64, R36.reuse, UR52, R64 ;  /* 0x0000003424407c2b */ /* 0x040fe40008000040 */
[C---:B------:R-:W-:Y:S02]  /*16c0*/  DFMA R26, R36.reuse, UR60, R26 ;  /* 0x0000003c241a7c2b */ /* 0x040fe4000800001a */
[C---:B------:R-:W-:Y:S02]  /*16d0*/  DFMA R54, R36.reuse, R2, R54 ;  /* 0x000000022436722b */ /* 0x040fe40000000036 */
[----:B------:R-:W-:Y:S01]  /*16e0*/  DFMA R30, R36, R18, R30 ;  /* 0x00000012241e722b */ /* 0x000fe2000000001e */
[----:B------:R-:W3:Y:S01]  /*16f0*/  LDG.E.64.CONSTANT R36, desc[UR36][R68.64+-0x28] ;  /* 0xffffd82444247981 */ /* 0x000ee2000c1e9b00 */
[----:B------:R-:W-:-:S03]  /*1700*/  DADD R32, R32, -R44 ;  /* 0x0000000020207229 */ /* 0x000fc6000000082c */
[----:B------:R-:W3:Y:S05]  /*1710*/  LDG.E.64.CONSTANT R44, desc[UR36][R68.64+-0x20] ;  /* 0xffffe024442c7981 */ /* 0x000eea000c1e9b00 */
[C---:B------:R-:W-:Y:S02]  /*1720*/  DFMA R66, R32.reuse, UR54, R66 ;  /* 0x0000003620427c2b */ /* 0x040fe40008000042 */
[C---:B------:R-:W-:Y:S02]  /*1730*/  DFMA R42, R32.reuse, UR46, R42 ;  /* 0x0000002e202a7c2b */ /* 0x040fe4000800002a */
[C---:B------:R-:W-:Y:S02]  /*1740*/  DFMA R46, R32.reuse, UR62, R46 ;  /* 0x0000003e202e7c2b */ /* 0x040fe4000800002e */
[----:B------:R-:W-:-:S02]  /*1750*/  DFMA R38, R32, R24, R38 ;  /* 0x000000182026722b */ /* 0x000fc40000000026 */
[----:B------:R-:W-:Y:S02]  /*1760*/  DFMA R34, R32, R22, R34 ;  /* 0x000000162022722b */ /* 0x000fe40000000022 */
[C-C-:B------:R-:W-:Y:S02]  /*1770*/  DADD R32, R64.reuse, -R66.reuse ;  /* 0x0000000040207229 */ /* 0x140fe40000000842 */
[----:B------:R-:W-:Y:S02]  /*1780*/  DADD R64, R64, R66 ;  /* 0x0000000040407229 */ /* 0x000fe40000000042 */
[C-C-:B------:R-:W-:Y:S02]  /*1790*/  DADD R66, R62.reuse, R42.reuse ;  /* 0x000000003e427229 */ /* 0x140fe4000000002a */
[----:B------:R-:W-:Y:S02]  /*17a0*/  DADD R42, R62, -R42 ;  /* 0x000000003e2a7229 */ /* 0x000fe4000000082a */
[----:B------:R-:W-:-:S02]  /*17b0*/  DADD R62, R26, -R46 ;  /* 0x000000001a3e7229 */ /* 0x000fc4000000082e */
[----:B------:R-:W-:Y:S02]  /*17c0*/  DADD R26, R26, R46 ;  /* 0x000000001a1a7229 */ /* 0x000fe4000000002e */
[----:B------:R-:W-:Y:S02]  /*17d0*/  DADD R46, R54, -R38 ;  /* 0x00000000362e7229 */ /* 0x000fe40000000826 */
[----:B------:R-:W-:Y:S02]  /*17e0*/  DADD R30, R30, R34 ;  /* 0x000000001e1e7229 */ /* 0x000fe40000000022 */
[----:B------:R-:W-:Y:S01]  /*17f0*/  DADD R38, R54, R38 ;  /* 0x0000000036267229 */ /* 0x000fe20000000026 */
[----:B------:R-:W-:Y:S01]  /*1800*/  ISETP.GT.U32.AND P2, PT, R0, 0x47, PT ;  /* 0x000000470000780c */ /* 0x000fe20003f44070 */
[----:B------:R-:W-:Y:S01]  /*1810*/  BSSY.RECONVERGENT B0, `(.L_x_1240) ;  /* 0x00000a0000007945 */ /* 0x000fe20003800200 */
[----:B------:R-:W-:Y:S06]  /*1820*/  BAR.SYNC.DEFER_BLOCKING 0x0 ;  /* 0x0000000000007b1d */ /* 0x000fec0000010000 */
[----:B----4-:R-:W-:-:S02]  /*1830*/  DMUL R58, R58, R66 ;  /* 0x000000423a3a7228 */ /* 0x010fc40000000000 */
[----:B-----5:R-:W-:Y:S02]  /*1840*/  DMUL R32, R56, R32 ;  /* 0x0000002038207228 */ /* 0x020fe40000000000 */
[----:B--2---:R-:W-:-:S04]  /*1850*/  DMUL R52, R52, R62 ;  /* 0x0000003e34347228 */ /* 0x004fc80000000000 */
[----:B------:R-:W-:Y:S02]  /*1860*/  DFMA R56, R40, R42, R58 ;  /* 0x0000002a2838722b */ /* 0x000fe4000000003a */
[----:B------:R-:W-:Y:S02]  /*1870*/  DMUL R46, R50, R46 ;  /* 0x0000002e322e7228 */ /* 0x000fe40000000000 */
[----:B------:R-:W-:Y:S02]  /*1880*/  DMUL R26, R48, R26 ;  /* 0x0000001a301a7228 */ /* 0x000fe40000000000 */
[----:B------:R-:W-:Y:S02]  /*1890*/  DMUL R28, R28, R64 ;  /* 0x000000401c1c7228 */ /* 0x000fe40000000000 */
[C---:B------:R-:W-:Y:S02]  /*18a0*/  DFMA R62, R56.reuse, UR4, RZ ;  /* 0x00000004383e7c2b */ /* 0x040fe400080000ff */
[----:B------:R-:W-:-:S02]  /*18b0*/  DFMA R54, R56, UR40, RZ ;  /* 0x0000002838367c2b */ /* 0x000fc400080000ff */
[----:B------:R-:W-:Y:S02]  /*18c0*/  DFMA R34, R56, UR8, RZ ;  /* 0x0000000838227c2b */ /* 0x000fe400080000ff */
[----:B------:R-:W-:Y:S02]  /*18d0*/  DADD R48, R32, R28 ;  /* 0x0000000020307229 */ /* 0x000fe4000000001c */
[----:B------:R-:W-:Y:S02]  /*18e0*/  DFMA R50, R56, UR44, RZ ;  /* 0x0000002c38327c2b */ /* 0x000fe400080000ff */
[----:B------:R-:W-:Y:S02]  /*18f0*/  DFMA R40, R40, -R42, R58 ;  /* 0x8000002a2828722b */ /* 0x000fe4000000003a */
[----:B------:R-:W-:Y:S02]  /*1900*/  DADD R42, -R32, R28 ;  /* 0x00000000202a7229 */ /* 0x000fe4000000011c */
[----:B------:R-:W-:-:S02]  /*1910*/  DFMA R62, R48, UR12, R62 ;  /* 0x0000000c303e7c2b */ /* 0x000fc4000800003e */
[----:B------:R-:W-:Y:S02]  /*1920*/  DFMA R56, R48, UR48, R54 ;  /* 0x0000003030387c2b */ /* 0x000fe40008000036 */
[----:B------:R-:W-:Y:S02]  /*1930*/  DFMA R64, R40, UR42, RZ ;  /* 0x0000002a28407c2b */ /* 0x000fe400080000ff */
[----:B---3--:R-:W-:Y:S02]  /*1940*/  DMUL R36, R36, R38 ;  /* 0x0000002624247228 */ /* 0x008fe40000000000 */
[C---:B------:R-:W-:Y:S02]  /*1950*/  DFMA R38, R48.reuse, UR16, R34 ;  /* 0x0000001030267c2b */ /* 0x040fe40008000022 */
[----:B------:R-:W-:Y:S02]  /*1960*/  DFMA R48, R48, UR52, R50 ;  /* 0x0000003430307c2b */ /* 0x000fe40008000032 */
[----:B------:R-:W-:-:S02]  /*1970*/  DFMA R50, R40, UR6, RZ ;  /* 0x0000000628327c2b */ /* 0x000fc400080000ff */
[C---:B------:R-:W-:Y:S02]  /*1980*/  DFMA R34, R40.reuse, UR10, RZ ;  /* 0x0000000a28227c2b */ /* 0x040fe400080000ff */
[----:B------:R-:W-:-:S04]  /*1990*/  DFMA R54, R40, UR46, RZ ;  /* 0x0000002e28367c2b */ /* 0x000fc800080000ff */
[C---:B------:R-:W-:Y:S02]  /*19a0*/  DFMA R40, R42.reuse, UR14, R50 ;  /* 0x0000000e2a287c2b */ /* 0x040fe40008000032 */
[C---:B------:R-:W-:Y:S02]  /*19b0*/  DFMA R50, R42.reuse, UR50, R64 ;  /* 0x000000322a327c2b */ /* 0x040fe40008000040 */
[C---:B------:R-:W-:Y:S02]  /*19c0*/  DFMA R34, R42.reuse, UR18, R34 ;  /* 0x000000122a227c2b */ /* 0x040fe40008000022 */
[----:B------:R-:W-:Y:S02]  /*19d0*/  DFMA R42, R42, UR54, R54 ;  /* 0x000000362a2a7c2b */ /* 0x000fe40008000036 */
[C-C-:B------:R-:W-:Y:S02]  /*19e0*/  DADD R54, -R52.reuse, R26.reuse ;  /* 0x0000000034367229 */ /* 0x140fe4000000011a */
[----:B------:R-:W-:-:S02]  /*19f0*/  DADD R64, R52, R26 ;  /* 0x0000000034407229 */ /* 0x000fc4000000001a */
[----:B------:R-:W-:-:S04]  /*1a00*/  DMUL R30, R44, R30 ;  /* 0x0000001e2c1e7228 */ /* 0x000fc80000000000 */
        /* <DEDUP_REMOVED lines=13> */
[----:B------:R-:W-:Y:S02]  /*1ae0*/  DFMA R54, R54, R2, R48 ;  /* 0x000000023636722b */ /* 0x000fe40000000030 */
[----:B------:R-:W-:Y:S02]  /*1af0*/  DADD R48, R30, R30 ;  /* 0x000000001e307229 */ /* 0x000fe4000000001e */
[----:B------:R-:W-:-:S02]  /*1b00*/  DFMA R40, R44, UR30, R40 ;  /* 0x0000001e2c287c2b */ /* 0x000fc40008000028 */
[C---:B------:R-:W-:Y:S02]  /*1b10*/  DFMA R50, R44.reuse, UR66, R50 ;  /* 0x000000422c327c2b */ /* 0x040fe40008000032 */
[C---:B------:R-:W-:Y:S02]  /*1b20*/  DFMA R34, R44.reuse, UR34, R34 ;  /* 0x000000222c227c2b */ /* 0x040fe40008000022 */
[----:B------:R-:W-:Y:S02]  /*1b30*/  DFMA R42, R44, R24, R42 ;  /* 0x000000182c2a722b */ /* 0x000fe4000000002a */
[----:B------:R-:W-:Y:S02]  /*1b40*/  DADD R44, R30, -R30 ;  /* 0x000000001e2c7229 */ /* 0x000fe4000000081e */
[----:B------:R-:W-:-:S06]  /*1b50*/  DMUL R48, R48, 0.5 ;  /* 0x3fe0000030307828 */ /* 0x000fcc0000000000 */
        /* <DEDUP_REMOVED lines=8> */
[----:B------:R-:W-:Y:S02]  /*1be0*/  DADD R44, R62, -R40 ;  /* 0x000000003e2c7229 */ /* 0x000fe40000000828 */
[----:B------:R-:W-:Y:S02]  /*1bf0*/  DADD R48, R38, -R34 ;  /* 0x0000000026307229 */ /* 0x000fe40000000822 */
[----:B------:R-:W-:Y:S02]  /*1c00*/  DADD R62, R62, R40 ;  /* 0x000000003e3e7229 */ /* 0x000fe40000000028 */
        /* <DEDUP_REMOVED lines=42> */
[C---:B------:R-:W-:Y:S02]  /*1eb0*/  DFMA R64, R50.reuse, UR6, RZ ;  /* 0x0000000632407c2b */ /* 0x040fe400080000ff */
[----:B------:R-:W-:Y:S02]  /*1ec0*/  DFMA R62, R50, UR42, RZ ;  /* 0x0000002a323e7c2b */ /* 0x000fe400080000ff */
[C---:B------:R-:W-:Y:S02]  /*1ed0*/  DFMA R40, R54.reuse, UR20, R40 ;  /* 0x0000001436287c2b */ /* 0x040fe40008000028 */
[C---:B------:R-:W-:Y:S02]  /*1ee0*/  DFMA R48, R54.reuse, UR56, R48 ;  /* 0x0000003836307c2b */ /* 0x040fe40008000030 */
[----:B------:R-:W-:-:S02]  /*1ef0*/  DFMA R38, R54, UR24, R38 ;  /* 0x0000001836267c2b */ /* 0x000fc40008000026 */
[----:B------:R-:W-:Y:S02]  /*1f00*/  DFMA R44, R54, UR60, R44 ;  /* 0x0000003c362c7c2b */ /* 0x000fe4000800002c */
[C-C-:B---3--:R-:W-:Y:S02]  /*1f10*/  DADD R54, R42.reuse, R4.reuse ;  /* 0x000000002a367229 */ /* 0x148fe40000000004 */
[----:B------:R-:W-:Y:S02]  /*1f20*/  DADD R4, R42, -R4 ;  /* 0x000000002a047229 */ /* 0x000fe40000000804 */
[C---:B------:R-:W-:Y:S02]  /*1f30*/  DFMA R42, R50.reuse, UR10, RZ ;  /* 0x0000000a322a7c2b */ /* 0x040fe400080000ff */
[----:B------:R-:W-:Y:S02]  /*1f40*/  DFMA R50, R50, UR46, RZ ;  /* 0x0000002e32327c2b */ /* 0x000fe400080000ff */
[----:B------:R-:W-:-:S02]  /*1f50*/  DFMA R64, R34, UR14, R64 ;  /* 0x0000000e22407c2b */ /* 0x000fc40008000040 */
[C---:B------:R-:W-:Y:S02]  /*1f60*/  DFMA R62, R34.reuse, UR50, R62 ;  /* 0x00000032223e7c2b */ /* 0x040fe4000800003e */
[C---:B------:R-:W-:Y:S02]  /*1f70*/  DFMA R42, R34.reuse, UR18, R42 ;  /* 0x00000012222a7c2b */ /* 0x040fe4000800002a */
[----:B------:R-:W-:Y:S02]  /*1f80*/  DFMA R34, R34, UR54, R50 ;  /* 0x0000003622227c2b */ /* 0x000fe40008000032 */
[----:B------:R-:W0:Y:S01]  /*1f90*/  LDS.64 R50, [R7+0x120] ;  /* 0x0001200007327984 */ /* 0x000e220000000a00 */
        /* <DEDUP_REMOVED lines=11> */
[----:B------:R-:W-:Y:S02]  /*2050*/  DFMA R42, R4, UR34, R42 ;  /* 0x00000022042a7c2b */ /* 0x000fe4000800002a */
[C-C-:B0-----:R-:W-:Y:S02]  /*2060*/  DADD R54, R50.reuse, R50.reuse ;  /* 0x0000000032367229 */ /* 0x141fe40000000032 */
[----:B------:R-:W-:-:S06]  /*2070*/  DADD R50, R50, -R50 ;  /* 0x0000000032327229 */ /* 0x000fcc0000000832 */
[----:B------:R-:W-:Y:S02]  /*2080*/  DMUL R54, R54, 0.5 ;  /* 0x3fe0000036367828 */ /* 0x000fe40000000000 */
        /* <DEDUP_REMOVED lines=24> */
.L_x_1241:
[----:B------:R-:W-:Y:S05]  /*2210*/  BSYNC.RECONVERGENT B0 ;  /* 0x0000000000007941 */ /* 0x000fea0003800200 */
.L_x_1240:
        /* <DEDUP_REMOVED lines=27> */
[----:B--2---:R-:W-:-:S02]  /*23d0*/  DADD R30, R32, R28 ;  /* 0x00000000201e7229 */ /* 0x004fc4000000001c */
[C---:B------:R-:W-:Y:S02]  /*23e0*/  DFMA R44, R40.reuse, UR12, R44 ;  /* 0x0000000c282c7c2b */ /* 0x040fe4000800002c */
[C---:B------:R-:W-:Y:S02]  /*23f0*/  DFMA R46, R40.reuse, UR48, R46 ;  /* 0x00000030282e7c2b */ /* 0x040fe4000800002e */
[----:B------:R-:W-:Y:S02]  /*2400*/  DFMA R48, R40, UR16, R48 ;  /* 0x0000001028307c2b */ /* 0x000fe40008000030 */
[----:B------:R-:W-:Y:S02]  /*2410*/  DADD R28, R32, -R28 ;  /* 0x00000000201c7229 */ /* 0x000fe4000000081c */
        /* <DEDUP_REMOVED lines=10> */
[C---:B------:R-:W-:Y:S02]  /*24c0*/  DFMA R30, R28.reuse, UR22, R50 ;  /* 0x000000161c1e7c2b */ /* 0x040fe40008000032 */
[C---:B------:R-:W-:Y:S02]  /*24d0*/  DFMA R32, R28.reuse, UR58, R32 ;  /* 0x0000003a1c207c2b */ /* 0x040fe40008000020 */
[C---:B------:R-:W-:Y:S02]  /*24e0*/  DFMA R34, R28.reuse, UR26, R42 ;  /* 0x0000001a1c227c2b */ /* 0x040fe4000800002a */
[----:B------:R-:W-:-:S02]  /*24f0*/  DFMA R38, R28, UR62, R38 ;  /* 0x0000003e1c267c2b */ /* 0x000fc40008000026 */
[----:B----4-:R-:W-:Y:S02]  /*2500*/  DADD R28, R4, R4 ;  /* 0x00000000041c7229 */ /* 0x010fe40000000004 */
[----:B------:R-:W-:Y:S02]  /*2510*/  DADD R6, R6, -R26 ;  /* 0x0000000006067229 */ /* 0x000fe4000000081a */
[C---:B------:R-:W-:Y:S02]  /*2520*/  DFMA R44, R36.reuse, UR28, R44 ;  /* 0x0000001c242c7c2b */ /* 0x040fe4000800002c */
[----:B------:R-:W-:Y:S02]  /*2530*/  DFMA R46, R36, UR64, R46 ;  /* 0x00000040242e7c2b */ /* 0x000fe4000800002e */
[----:B------:R-:W-:Y:S02]  /*2540*/  DMUL R28, R28, 0.5 ;  /* 0x3fe000001c1c7828 */ /* 0x000fe40000000000 */
[----:B------:R-:W-:-:S02]  /*2550*/  DADD R4, R4, -R4 ;  /* 0x0000000004047229 */ /* 0x000fc40000000804 */
[C---:B------:R-:W-:Y:S02]  /*2560*/  DFMA R30, R6.reuse, UR30, R30 ;  /* 0x0000001e061e7c2b */ /* 0x040fe4000800001e */
[----:B------:R-:W-:Y:S02]  /*2570*/  DFMA R32, R6, UR66, R32 ;  /* 0x0000004206207c2b */ /* 0x000fe40008000020 */
[C---:B------:R-:W-:Y:S02]  /*2580*/  DFMA R2, R36.reuse, R2, R40 ;  /* 0x000000022402722b */ /* 0x040fe40000000028 */
[----:B------:R-:W-:Y:S02]  /*2590*/  DFMA R48, R36, UR32, R48 ;  /* 0x0000002024307c2b */ /* 0x000fe40008000030 */
[C---:B------:R-:W-:Y:S02]  /*25a0*/  DFMA R38, R6.reuse, R24, R38 ;  /* 0x000000180626722b */ /* 0x040fe40000000026 */
[----:B------:R-:W-:-:S02]  /*25b0*/  DFMA R34, R6, UR34, R34 ;  /* 0x0000002206227c2b */ /* 0x000fc40008000022 */
        /* <DEDUP_REMOVED lines=16> */
.L_x_1243:
[----:B------:R-:W-:Y:S05]  /*26c0*/  BSYNC.RECONVERGENT B0 ;  /* 0x0000000000007941 */ /* 0x000fea0003800200 */
.L_x_1242:
        /* <DEDUP_REMOVED lines=15> */
.L_x_1244:
        /* <DEDUP_REMOVED lines=12> */
.L_x_3049:


//--------------------- .text._Z32massMatrixMultiplyConstantKernelILi8ELi9ELi2EEviPKdS1_S1_S1_Pd --------------------------
	.section	.text._Z32massMatrixMultiplyConstantKernelILi8ELi9ELi2EEviPKdS1_S1_S1_Pd,"ax",@progbits
	.align	128
        .global         _Z32massMatrixMultiplyConstantKernelILi8ELi9ELi2EEviPKdS1_S1_S1_Pd
        .type           _Z32massMatrixMultiplyConstantKernelILi8ELi9ELi2EEviPKdS1_S1_S1_Pd,@function
        .size           _Z32massMatrixMultiplyConstantKernelILi8ELi9ELi2EEviPKdS1_S1_S1_Pd,(.L_x_3050 - _Z32massMatrixMultiplyConstantKernelILi8ELi9ELi2EEviPKdS1_S1_S1_Pd)
        .other          _Z32massMatrixMultiplyConstantKernelILi8ELi9ELi2EEviPKdS1_S1_S1_Pd,@"STO_CUDA_ENTRY STV_DEFAULT"
_Z32massMatrixMultiplyConstantKernelILi8ELi9ELi2EEviPKdS1_S1_S1_Pd:
.text._Z32massMatrixMultiplyConstantKernelILi8ELi9ELi2EEviPKdS1_S1_S1_Pd:
[----:B------:R-:W-:Y:S01]  /*0000*/  LDC R1, c[0x0][0x37c] ;  /* 0x0000df00ff017b82 */ /* 0x000fe20000000800 */
[----:B------:R-:W0:Y:S01]  /*0010*/  S2R R25, SR_TID.Y ;  /* 0x0000000000197919 */ /* 0x000e220000002200 */
[----:B------:R-:W1:Y:S01]  /*0020*/  LDCU UR4, c[0x0][0x380] ;  /* 0x00007000ff0477ac */ /* 0x000e620008000800 */
[----:B------:R-:W0:Y:S01]  /*0030*/  S2R R2, SR_CTAID.X ;  /* 0x0000000000027919 */ /* 0x000e220000002500 */
[----:B------:R-:W2:Y:S01]  /*0040*/  LDCU.64 UR76, c[0x0][0x358] ;  /* 0x00006b00ff4c77ac */ /* 0x000ea20008000a00 */
[----:B------:R-:W3:Y:S01]  /*0050*/  S2R R3, SR_TID.X ;  /* 0x0000000000037919 */ /* 0x000ee20000002100 */
[----:B------:R-:W4:Y:S01]  /*0060*/  S2R R7, SR_CgaCtaId ;  /* 0x0000000000077919 */ /* 0x000f220000008800 */
[----:B0-----:R-:W-:Y:S01]  /*0070*/  IMAD R2, R2, 0x2, R25 ;  /* 0x0000000202027824 */ /* 0x001fe200078e0219 */
[----:B------:R-:W-:Y:S01]  /*0080*/  BAR.SYNC.DEFER_BLOCKING 0x0 ;  /* 0x0000000000007b1d */ /* 0x000fe20000010000 */
[C---:B---3--:R-:W-:Y:S02]  /*0090*/  ISETP.GE.U32.AND P0, PT, R3.reuse, 0x40, PT ;  /* 0x000000400300780c */ /* 0x048fe40003f06070 */
[----:B------:R-:W-:-:S02]  /*00a0*/  LOP3.LUT R0, R3, 0xffff, RZ, 0xc0, !PT ;  /* 0x0000ffff03007812 */ /* 0x000fc400078ec0ff */
        /* <DEDUP_REMOVED lines=12> */
[----:B------:R-:W-:Y:S01]  /*0170*/  IMAD R25, R25, 0x16c8, R0 ;  /* 0x000016c819197824 */ /* 0x000fe200078e0200 */
[----:B------:R-:W-:Y:S01]  /*0180*/  @P0 LOP3.LUT R23, R7, 0x38, R3, 0xf8, !PT ;  /* 0x0000003807170812 */ /* 0x000fe200078ef803 */
[----:B------:R-:W-:-:S02]  /*0190*/  IMAD.MOV R5, RZ, RZ, -R5 ;  /* 0x000000ffff057224 */ /* 0x000fc400078e0a05 */
[----:B------:R-:W-:Y:S02]  /*01a0*/  IMAD R52, R4, 0x288, R25 ;  /* 0x0000028804347824 */ /* 0x000fe400078e0219 */
[----:B------:R-:W-:Y:S01]  /*01b0*/  @P0 IMAD R23, R2, 0x200, R23 ;  /* 0x0000020002170824 */ /* 0x000fe200078e0217 */
[----:B------:R-:W-:-:S04]  /*01c0*/  PRMT R6, R5, 0x7710, RZ ;  /* 0x0000771005067816 */ /* 0x000fc800000000ff */
[----:B------:R-:W-:Y:S02]  /*01d0*/  IADD3 R5, PT, PT, R6, R3, RZ ;  /* 0x0000000306057210 */ /* 0x000fe40007ffe0ff */
[----:B------:R-:W-:Y:S02]  /*01e0*/  SHF.R.U32.HI R6, RZ, 0x3, R3 ;  /* 0x00000003ff067819 */ /* 0x000fe40000011603 */
[----:B------:R-:W-:Y:S01]  /*01f0*/  LOP3.LUT R29, R5, 0xffff, RZ, 0xc0, !PT ;  /* 0x0000ffff051d7812 */ /* 0x000fe200078ec0ff */
[----:B0-----:R-:W-:-:S04]  /*0200*/  @P0 IMAD.WIDE R8, R23, 0x8, R8 ;  /* 0x0000000817080825 */ /* 0x001fc800078e0208 */
[C---:B------:R-:W-:Y:S01]  /*0210*/  IMAD R0, R6.reuse, 0x48, R25 ;  /* 0x0000004806007824 */ /* 0x040fe200078e0219 */
[----:B--2---:R0:W5:Y:S01]  /*0220*/  @P0 LDG.E.64.CONSTANT R18, desc[UR76][R8.64] ;  /* 0x0000004c08120981 */ /* 0x004162000c1e9b00 */
        /* <DEDUP_REMOVED lines=12> */
[----:B0----5:R-:W-:Y:S01]  /*02f0*/  DADD R8, R18, R36 ;  /* 0x0000000012087229 */ /* 0x021fe20000000024 */
[----:B------:R-:W-:Y:S01]  /*0300*/  LEA R7, R7, R0, 0x3 ;  /* 0x0000000007077211 */ /* 0x000fe200078e18ff */
[----:B------:R-:W-:Y:S01]  /*0310*/  DADD R24, R26, R14 ;  /* 0x000000001a187229 */ /* 0x000fe2000000000e */
[----:B------:R-:W0:Y:S01]  /*0320*/  LDCU.128 UR56, c[0x3][0x820] ;  /* 0x00c10400ff3877ac */ /* 0x000e220008000c00 */
[----:B------:R-:W-:Y:S02]  /*0330*/  DADD R36, R18, -R36 ;  /* 0x0000000012247229 */ /* 0x000fe40000000824 */
[----:B------:R-:W-:Y:S01]  /*0340*/  DADD R22, R20, R12 ;  /* 0x0000000014167229 */ /* 0x000fe2000000000c */
[----:B------:R-:W2:Y:S01]  /*0350*/  LDCU.128 UR60, c[0x3][0x840] ;  /* 0x00c10800ff3c77ac */ /* 0x000ea20008000c00 */
[----:B------:R-:W-:Y:S02]  /*0360*/  DADD R18, R10, R16 ;  /* 0x000000000a127229 */ /* 0x000fe40000000010 */
[----:B------:R-:W-:Y:S01]  /*0370*/  DADD R26, R26, -R14 ;  /* 0x000000001a1a7229 */ /* 0x000fe2000000080e */
[----:B------:R-:W3:Y:S01]  /*0380*/  LDCU.128 UR64, c[0x3][0x860] ;  /* 0x00c10c00ff4077ac */ /* 0x000ee20008000c00 */
[----:B------:R-:W-:-:S02]  /*0390*/  DADD R20, R20, -R12 ;  /* 0x0000000014147229 */ /* 0x000fc4000000080c */
[----:B------:R-:W-:Y:S01]  /*03a0*/  DADD R16, R10, -R16 ;  /* 0x000000000a107229 */ /* 0x000fe20000000810 */
[----:B------:R-:W4:Y:S01]  /*03b0*/  LDCU.128 UR4, c[0x3][0x880] ;  /* 0x00c11000ff0477ac */ /* 0x000f220008000c00 */
[C---:B-1----:R-:W-:Y:S01]  /*03c0*/  DFMA R28, R8.reuse, UR52, RZ ;  /* 0x00000034081c7c2b */ /* 0x042fe200080000ff */
[----:B------:R-:W1:Y:S01]  /*03d0*/  LDCU.128 UR24, c[0x3][0xa00] ;  /* 0x00c14000ff1877ac */ /* 0x000e620008000c00 */
[C---:B0-----:R-:W-:Y:S01]  /*03e0*/  DFMA R34, R8.reuse, UR56, RZ ;  /* 0x0000003808227c2b */ /* 0x041fe200080000ff */
[----:B------:R-:W0:Y:S01]  /*03f0*/  LDCU.128 UR20, c[0x3][0xa20] ;  /* 0x00c14400ff1477ac */ /* 0x000e220008000c00 */
[----:B--2---:R-:W-:Y:S01]  /*0400*/  DFMA R32, R8, UR60, RZ ;  /* 0x0000003c08207c2b */ /* 0x004fe200080000ff */
[----:B------:R-:W2:Y:S03]  /*0410*/  LDCU.128 UR16, c[0x3][0xa40] ;  /* 0x00c14800ff1077ac */ /* 0x000ea60008000c00 */
[----:B------:R-:W-:-:S02]  /*0420*/  DFMA R28, R24, UR54, R28 ;  /* 0x00000036181c7c2b */ /* 0x000fc4000800001c */
[----:B---3--:R-:W-:Y:S01]  /*0430*/  DFMA R30, R8, UR64, RZ ;  /* 0x00000040081e7c2b */ /* 0x008fe200080000ff */
[----:B------:R-:W3:Y:S01]  /*0440*/  LDCU.128 UR12, c[0x3][0xa60] ;  /* 0x00c14c00ff0c77ac */ /* 0x000ee20008000c00 */
[C---:B------:R-:W-:Y:S02]  /*0450*/  DFMA R34, R24.reuse, UR58, R34 ;  /* 0x0000003a18227c2b */ /* 0x040fe40008000022 */
[----:B------:R-:W-:Y:S01]  /*0460*/  DFMA R32, R24, UR62, R32 ;  /* 0x0000003e18207c2b */ /* 0x000fe20008000020 */
[----:B------:R-:W3:Y:S01]  /*0470*/  LDCU.128 UR8, c[0x3][0xa80] ;  /* 0x00c15000ff0877ac */ /* 0x000ee20008000c00 */
[----:B----4-:R-:W-:Y:S02]  /*0480*/  DFMA R38, R8, UR4, RZ ;  /* 0x0000000408267c2b */ /* 0x010fe400080000ff */
[----:B------:R-:W-:Y:S01]  /*0490*/  DFMA R30, R24, UR66, R30 ;  /* 0x00000042181e7c2b */ /* 0x000fe2000800001e */
[----:B------:R-:W4:Y:S01]  /*04a0*/  LDCU.128 UR48, c[0x3][0x810] ;  /* 0x00c10200ff3077ac */ /* 0x000f220008000c00 */
[----:B-1----:R-:W-:-:S02]  /*04b0*/  DFMA R8, R36, UR24, RZ ;  /* 0x0000001824087c2b */ /* 0x002fc400080000ff */
[----:B0-----:R-:W-:Y:S01]  /*04c0*/  DFMA R10, R36, UR20, RZ ;  /* 0x00000014240a7c2b */ /* 0x001fe200080000ff */
[----:B------:R-:W0:Y:S01]  /*04d0*/  LDCU.128 UR36, c[0x3][0xa10] ;  /* 0x00c14200ff2477ac */ /* 0x000e220008000c00 */
[----:B------:R-:W-:Y:S02]  /*04e0*/  DFMA R24, R24, UR6, R38 ;  /* 0x0000000618187c2b */ /* 0x000fe40008000026 */
[----:B--2---:R-:W-:Y:S01]  /*04f0*/  DFMA R14, R36, UR16, RZ ;  /* 0x00000010240e7c2b */ /* 0x004fe200080000ff */
[----:B------:R-:W1:Y:S01]  /*0500*/  LDCU.128 UR44, c[0x3][0x830] ;  /* 0x00c10600ff2c77ac */ /* 0x000e620008000c00 */
[----:B------:R-:W-:Y:S02]  /*0510*/  DFMA R8, R26, UR26, R8 ;  /* 0x0000001a1a087c2b */ /* 0x000fe40008000008 */
[----:B---3--:R-:W-:Y:S01]  /*0520*/  DFMA R12, R36, UR12, RZ ;  /* 0x0000000c240c7c2b */ /* 0x008fe200080000ff */
[----:B------:R-:W2:Y:S01]  /*0530*/  LDCU.128 UR32, c[0x3][0xa30] ;  /* 0x00c14600ff2077ac */ /* 0x000ea20008000c00 */
[----:B------:R-:W-:-:S02]  /*0540*/  DFMA R10, R26, UR22, R10 ;  /* 0x000000161a0a7c2b */ /* 0x000fc4000800000a */
[----:B------:R-:W-:Y:S01]  /*0550*/  DFMA R36, R36, UR8, RZ ;  /* 0x0000000824247c2b */ /* 0x000fe200080000ff */
[----:B------:R-:W3:Y:S01]  /*0560*/  LDCU.128 UR40, c[0x3][0x850] ;  /* 0x00c10a00ff2877ac */ /* 0x000ee20008000c00 */
[C---:B------:R-:W-:Y:S02]  /*0570*/  DFMA R14, R26.reuse, UR18, R14 ;  /* 0x000000121a0e7c2b */ /* 0x040fe4000800000e */
[----:B------:R-:W-:Y:S01]  /*0580*/  DFMA R12, R26, UR14, R12 ;  /* 0x0000000e1a0c7c2b */ /* 0x000fe2000800000c */
[----:B------:R-:W3:Y:S01]  /*0590*/  LDCU.128 UR28, c[0x3][0xa50] ;  /* 0x00c14a00ff1c77ac */ /* 0x000ee20008000c00 */
[----:B----4-:R-:W-:Y:S02]  /*05a0*/  DFMA R28, R22, UR48, R28 ;  /* 0x00000030161c7c2b */ /* 0x010fe4000800001c */
[----:B------:R-:W-:Y:S01]  /*05b0*/  DFMA R26, R26, UR10, R36 ;  /* 0x0000000a1a1a7c2b */ /* 0x000fe20008000024 */
[----:B------:R-:W4:Y:S01]  /*05c0*/  LDCU.128 UR52, c[0x3][0x870] ;  /* 0x00c10e00ff3477ac */ /* 0x000f220008000c00 */
[----:B0-----:R-:W-:-:S02]  /*05d0*/  DFMA R8, R20, UR36, R8 ;  /* 0x0000002414087c2b */ /* 0x001fc40008000008 */
[----:B-1----:R-:W-:Y:S01]  /*05e0*/  DFMA R34, R22, UR44, R34 ;  /* 0x0000002c16227c2b */ /* 0x002fe20008000022 */
[----:B------:R-:W0:Y:S01]  /*05f0*/  LDCU.128 UR56, c[0x3][0xa70] ;  /* 0x00c14e00ff3877ac */ /* 0x000e220008000c00 */
[----:B------:R-:W-:Y:S02]  /*0600*/  DFMA R28, R18, UR50, R28 ;  /* 0x00000032121c7c2b */ /* 0x000fe4000800001c */
[----:B--2---:R-:W-:Y:S01]  /*0610*/  DFMA R10, R20, UR32, R10 ;  /* 0x00000020140a7c2b */ /* 0x004fe2000800000a */
[----:B------:R-:W1:Y:S01]  /*0620*/  LDCU.128 UR60, c[0x3][0x890] ;  /* 0x00c11200ff3c77ac */ /* 0x000e620008000c00 */
[----:B------:R-:W-:Y:S02]  /*0630*/  DFMA R8, R16, UR38, R8 ;  /* 0x0000002610087c2b */ /* 0x000fe40008000008 */
[----:B---3--:R-:W-:Y:S01]  /*0640*/  DFMA R32, R22, UR40, R32 ;  /* 0x0000002816207c2b */ /* 0x008fe20008000020 */
[----:B------:R-:W2:Y:S01]  /*0650*/  LDCU.128 UR64, c[0x3][0xa90] ;  /* 0x00c15200ff4077ac */ /* 0x000ea20008000c00 */
[----:B------:R-:W-:-:S02]  /*0660*/  DFMA R34, R18, UR46, R34 ;  /* 0x0000002e12227c2b */ /* 0x000fc40008000022 */
[----:B------:R-:W-:Y:S02]  /*0670*/  DFMA R14, R20, UR28, R14 ;  /* 0x0000001c140e7c2b */ /* 0x000fe4000800000e */
[----:B------:R-:W-:Y:S02]  /*0680*/  DFMA R10, R16, UR34, R10 ;  /* 0x00000022100a7c2b */ /* 0x000fe4000800000a */
[----:B----4-:R-:W-:Y:S02]  /*0690*/  DFMA R30, R22, UR52, R30 ;  /* 0x00000034161e7c2b */ /* 0x010fe4000800001e */
[----:B------:R-:W-:Y:S02]  /*06a0*/  DFMA R32, R18, UR42, R32 ;  /* 0x0000002a12207c2b */ /* 0x000fe40008000020 */
[----:B0-----:R-:W-:Y:S02]  /*06b0*/  DFMA R12, R20, UR56, R12 ;  /* 0x00000038140c7c2b */ /* 0x001fe4000800000c */
[----:B------:R-:W-:-:S02]  /*06c0*/  DFMA R14, R16, UR30, R14 ;  /* 0x0000001e100e7c2b */ /* 0x000fc4000800000e */
[----:B-1----:R-:W-:Y:S02]  /*06d0*/  DFMA R24, R22, UR60, R24 ;  /* 0x0000003c16187c2b */ /* 0x002fe40008000018 */
[----:B------:R-:W-:Y:S02]  /*06e0*/  DFMA R30, R18, UR54, R30 ;  /* 0x00000036121e7c2b */ /* 0x000fe4000800001e */
[----:B--2---:R-:W-:Y:S02]  /*06f0*/  DFMA R26, R20, UR64, R26 ;  /* 0x00000040141a7c2b */ /* 0x004fe4000800001a */
[----:B------:R-:W-:Y:S02]  /*0700*/  DFMA R12, R16, UR58, R12 ;  /* 0x0000003a100c7c2b */ /* 0x000fe4000800000c */
[----:B------:R-:W-:Y:S02]  /*0710*/  DFMA R24, R18, UR62, R24 ;  /* 0x0000003e12187c2b */ /* 0x000fe40008000018 */
[----:B------:R-:W-:-:S02]  /*0720*/  DADD R18, R34, -R10 ;  /* 0x0000000022127229 */ /* 0x000fc4000000080a */
[----:B------:R-:W-:Y:S02]  /*0730*/  DFMA R26, R16, UR66, R26 ;  /* 0x00000042101a7c2b */ /* 0x000fe4000800001a */
        /* <DEDUP_REMOVED lines=17> */
.L_x_1246:
[----:B------:R-:W-:Y:S05]  /*0850*/  BSYNC.RECONVERGENT B0 ;  /* 0x0000000000007941 */ /* 0x000fea0003800200 */
.L_x_1245:
[----:B------:R-:W-:Y:S06]  /*0860*/  BAR.SYNC.DEFER_BLOCKING 0x0 ;  /* 0x0000000000007b1d */ /* 0x000fec0000010000 */
[----:B------:R-:W-:Y:S04]  /*0870*/  BSSY.RECONVERGENT B0, `(.L_x_1247) ;  /* 0x0000060000007945 */ /* 0x000fe80003800200 */
[----:B------:R-:W-:Y:S05]  /*0880*/  @P2 BRA `(.L_x_1248) ;  /* 0x0000000400782947 */ /* 0x000fea0003800000 */
[----:B01----:R-:W-:Y:S01]  /*0890*/  LDS.64 R8, [R6] ;  /* 0x0000000006087984 */ /* 0x003fe20000000a00 */
[----:B------:R-:W0:Y:S03]  /*08a0*/  LDCU.128 UR28, c[0x3][0x800] ;  /* 0x00c10000ff1c77ac */ /* 0x000e260008000c00 */
[----:B-----5:R-:W1:Y:S01]  /*08b0*/  LDS.64 R10, [R6+0x1f8] ;  /* 0x0001f800060a7984 */ /* 0x020e620000000a00 */
[----:B------:R-:W2:Y:S03]  /*08c0*/  LDCU.128 UR48, c[0x3][0x840] ;  /* 0x00c10800ff3077ac */ /* 0x000ea60008000c00 */
        /* <DEDUP_REMOVED lines=22> */
[----:B------:R-:W-:Y:S02]  /*0a30*/  DADD R14, R14, -R20 ;  /* 0x000000000e0e7229 */ /* 0x000fe40000000814 */
[----:B--2---:R-:W-:Y:S02]  /*0a40*/  DFMA R34, R16, UR48, RZ ;  /* 0x0000003010227c2b */ /* 0x004fe400080000ff */
[----:B---3--:R-:W-:Y:S02]  /*0a50*/  DFMA R20, R8, UR44, RZ ;  /* 0x0000002c08147c2b */ /* 0x008fe400080000ff */
[----:B------:R-:W-:Y:S01]  /*0a60*/  DFMA R36, R28, UR30, R36 ;  /* 0x0000001e1c247c2b */ /* 0x000fe20008000024 */
[----:B------:R-:W0:Y:S01]  /*0a70*/  LDCU.128 UR28, c[0x3][0xa80] ;  /* 0x00c15000ff1c77ac */ /* 0x000e220008000c00 */
[C---:B------:R-:W-:Y:S02]  /*0a80*/  DFMA R22, R16.reuse, UR40, RZ ;  /* 0x0000002810167c2b */ /* 0x040fe400080000ff */
[----:B------:R-:W-:-:S02]  /*0a90*/  DFMA R32, R16, UR52, RZ ;  /* 0x0000003410207c2b */ /* 0x000fc400080000ff */
[----:B------:R-:W-:Y:S02]  /*0aa0*/  DFMA R16, R16, UR56, RZ ;  /* 0x0000003810107c2b */ /* 0x000fe400080000ff */
[----:B------:R-:W-:Y:S02]  /*0ab0*/  DFMA R10, R8, UR36, RZ ;  /* 0x00000024080a7c2b */ /* 0x000fe400080000ff */
[----:B------:R-:W-:Y:S01]  /*0ac0*/  DFMA R34, R28, UR50, R34 ;  /* 0x000000321c227c2b */ /* 0x000fe20008000022 */
[----:B------:R-:W2:Y:S01]  /*0ad0*/  LDCU.128 UR48, c[0x3][0x870] ;  /* 0x00c10e00ff3077ac */ /* 0x000ea20008000c00 */
[----:B------:R-:W-:Y:S02]  /*0ae0*/  DFMA R20, R14, UR46, R20 ;  /* 0x0000002e0e147c2b */ /* 0x000fe40008000014 */
[C---:B------:R-:W-:Y:S01]  /*0af0*/  DFMA R22, R28.reuse, UR42, R22 ;  /* 0x0000002a1c167c2b */ /* 0x040fe20008000016 */
[----:B------:R-:W3:Y:S01]  /*0b00*/  LDCU.128 UR44, c[0x3][0x890] ;  /* 0x00c11200ff2c77ac */ /* 0x000ee20008000c00 */
[----:B------:R-:W-:-:S02]  /*0b10*/  DFMA R32, R28, UR54, R32 ;  /* 0x000000361c207c2b */ /* 0x000fc40008000020 */
[----:B------:R-:W-:Y:S01]  /*0b20*/  DFMA R28, R28, UR58, R16 ;  /* 0x0000003a1c1c7c2b */ /* 0x000fe20008000010 */
[----:B------:R-:W4:Y:S01]  /*0b30*/  LDCU.128 UR40, c[0x3][0xa50] ;  /* 0x00c14a00ff2877ac */ /* 0x000f220008000c00 */
[----:B------:R-:W-:Y:S02]  /*0b40*/  DFMA R16, R8, UR20, RZ ;  /* 0x0000001408107c2b */ /* 0x000fe400080000ff */
[----:B------:R-:W-:Y:S01]  /*0b50*/  DFMA R10, R14, UR38, R10 ;  /* 0x000000260e0a7c2b */ /* 0x000fe2000800000a */
[----:B------:R-:W4:Y:S01]  /*0b60*/  LDCU.128 UR52, c[0x3][0xa90] ;  /* 0x00c15200ff3477ac */ /* 0x000f220008000c00 */
[C---:B------:R-:W-:Y:S02]  /*0b70*/  DFMA R38, R8.reuse, UR24, RZ ;  /* 0x0000001808267c2b */ /* 0x040fe400080000ff */
[----:B0-----:R-:W-:Y:S01]  /*0b80*/  DFMA R40, R8, UR28, RZ ;  /* 0x0000001c08287c2b */ /* 0x001fe200080000ff */
[----:B------:R-:W0:Y:S01]  /*0b90*/  LDCU.128 UR36, c[0x3][0xa70] ;  /* 0x00c14e00ff2477ac */ /* 0x000e220008000c00 */
[----:B------:R-:W-:-:S02]  /*0ba0*/  DADD R30, R18, R12 ;  /* 0x00000000121e7229 */ /* 0x000fc4000000000c */
[C---:B------:R-:W-:Y:S02]  /*0bb0*/  DFMA R8, R14.reuse, UR22, R16 ;  /* 0x000000160e087c2b */ /* 0x040fe40008000010 */
[----:B------:R-:W-:Y:S02]  /*0bc0*/  DFMA R16, R14, UR26, R38 ;  /* 0x0000001a0e107c2b */ /* 0x000fe40008000026 */
[----:B------:R-:W-:Y:S02]  /*0bd0*/  DADD R18, R18, -R12 ;  /* 0x0000000012127229 */ /* 0x000fe4000000080c */
[----:B------:R-:W-:Y:S02]  /*0be0*/  DFMA R14, R14, UR30, R40 ;  /* 0x0000001e0e0e7c2b */ /* 0x000fe40008000028 */
[C---:B------:R-:W-:Y:S02]  /*0bf0*/  DFMA R12, R30.reuse, UR12, R36 ;  /* 0x0000000c1e0c7c2b */ /* 0x040fe40008000024 */
[----:B------:R-:W-:-:S02]  /*0c00*/  DFMA R22, R30, UR8, R22 ;  /* 0x000000081e167c2b */ /* 0x000fc40008000016 */
[C---:B-1----:R-:W-:Y:S02]  /*0c10*/  DFMA R34, R30.reuse, UR32, R34 ;  /* 0x000000201e227c2b */ /* 0x042fe40008000022 */
[C---:B--2---:R-:W-:Y:S02]  /*0c20*/  DFMA R32, R30.reuse, UR48, R32 ;  /* 0x000000301e207c2b */ /* 0x044fe40008000020 */
        /* <DEDUP_REMOVED lines=36> */
.L_x_1248:
[----:B------:R-:W-:Y:S05]  /*0e70*/  BSYNC.RECONVERGENT B0 ;  /* 0x0000000000007941 */ /* 0x000fea0003800200 */
.L_x_1247:
[----:B------:R-:W-:Y:S06]  /*0e80*/  BAR.SYNC.DEFER_BLOCKING 0x0 ;  /* 0x0000000000007b1d */ /* 0x000fec0000010000 */
[----:B------:R-:W3:Y:S02]  /*0e90*/  LDCU.128 UR8, c[0x3][0x880] ;  /* 0x00c11000ff0877ac */ /* 0x000ee40008000c00 */
[----:B------:R-:W4:Y:S01]  /*0ea0*/  LDC.64 R50, c[0x0][0x388] ;  /* 0x0000e200ff327b82 */ /* 0x000f220000000a00 */
[----:B------:R-:W4:Y:S01]  /*0eb0*/  LDCU.128 UR56, c[0x3][0x840] ;  /* 0x00c10800ff3877ac */ /* 0x000f220008000c00 */
[----:B------:R-:W0:Y:S01]  /*0ec0*/  LDCU.128 UR44, c[0x3][0x800] ;  /* 0x00c10000ff2c77ac */ /* 0x000e220008000c00 */
[----:B------:R-:W0:Y:S01]  /*0ed0*/  LDCU.128 UR52, c[0x3][0x820] ;  /* 0x00c10400ff3477ac */ /* 0x000e220008000c00 */
[----:B------:R-:W4:Y:S01]  /*0ee0*/  LDCU.128 UR40, c[0x3][0x860] ;  /* 0x00c10c00ff2877ac */ /* 0x000f220008000c00 */
[----:B------:R-:W-:Y:S01]  /*0ef0*/  LDS.64 R34, [R52] ;  /* 0x0000000034227984 */ /* 0x000fe20000000a00 */
[----:B---3--:R-:W-:Y:S01]  /*0f00*/  UMOV UR6, UR8 ;  /* 0x0000000800067c82 */ /* 0x008fe20008000000 */
[----:B------:R-:W-:-:S02]  /*0f10*/  UMOV UR7, UR9 ;  /* 0x0000000900077c82 */ /* 0x000fc40008000000 */
[----:B-12---:R-:W1:Y:S01]  /*0f20*/  LDS.64 R6, [R52+0x38] ;  /* 0x0000380034067984 */ /* 0x006e620000000a00 */
[----:B------:R-:W2:Y:S01]  /*0f30*/  LDCU.128 UR68, c[0x3][0x850] ;  /* 0x00c10a00ff4477ac */ /* 0x000ea20008000c00 */
[----:B------:R-:W-:Y:S02]  /*0f40*/  IMAD.U32 R28, RZ, RZ, UR6 ;  /* 0x00000006ff1c7e24 */ /* 0x000fe4000f8e00ff */
[----:B-----5:R-:W-:Y:S01]  /*0f50*/  LDS.64 R16, [R52+0x8] ;  /* 0x0000080034107984 */ /* 0x020fe20000000a00 */
[----:B------:R-:W-:Y:S01]  /*0f60*/  UMOV UR4, UR10 ;  /* 0x0000000a00047c82 */ /* 0x000fe20008000000 */
[----:B------:R-:W-:Y:S01]  /*0f70*/  UMOV UR5, UR11 ;  /* 0x0000000b00057c82 */ /* 0x000fe20008000000 */
[----:B------:R-:W-:Y:S01]  /*0f80*/  IMAD.U32 R29, RZ, RZ, UR7 ;  /* 0x00000007ff1d7e24 */ /* 0x000fe2000f8e00ff */
[----:B------:R-:W3:Y:S01]  /*0f90*/  LDS.64 R14, [R52+0x30] ;  /* 0x00003000340e7984 */ /* 0x000ee20000000a00 */
[----:B0-----:R-:W-:Y:S01]  /*0fa0*/  MOV R26, UR46 ;  /* 0x0000002e001a7c02 */ /* 0x001fe20008000f00 */
[----:B------:R-:W-:Y:S01]  /*0fb0*/  IMAD.U32 R27, RZ, RZ, UR47 ;  /* 0x0000002fff1b7e24 */ /* 0x000fe2000f8e00ff */
[----:B------:R-:W-:Y:S01]  /*0fc0*/  UMOV UR46, UR4 ;  /* 0x00000004002e7c82 */ /* 0x000fe20008000000 */
[----:B------:R-:W-:Y:S01]  /*0fd0*/  LDS.64 R46, [R52+0x10] ;  /* 0x00001000342e7984 */ /* 0x000fe20000000a00 */
[----:B------:R-:W-:Y:S01]  /*0fe0*/  UMOV UR47, UR5 ;  /* 0x00000005002f7c82 */ /* 0x000fe20008000000 */
[----:B------:R-:W0:Y:S01]  /*0ff0*/  LDCU.128 UR4, c[0x3][0x890] ;  /* 0x00c11200ff0477ac */ /* 0x000e220008000c00 */
[----:B------:R-:W-:Y:S01]  /*1000*/  IMAD.U32 R24, RZ, RZ, UR54 ;  /* 0x00000036ff187e24 */ /* 0x000fe2000f8e00ff */
[----:B------:R-:W2:Y:S01]  /*1010*/  LDS.64 R8, [R52+0x28] ;  /* 0x0000280034087984 */ /* 0x000ea20000000a00 */
[----:B------:R-:W-:Y:S01]  /*1020*/  MOV R25, UR55 ;  /* 0x0000003700197c02 */ /* 0x000fe20008000f00 */
[----:B------:R-:W4:Y:S02]  /*1030*/  LDCU.128 UR8, c[0x3][0xa60] ;  /* 0x00c14c00ff0877ac */ /* 0x000f240008000c00 */
[----:B------:R-:W-:Y:S01]  /*1040*/  LDS.64 R42, [R52+0x18] ;  /* 0x00001800342a7984 */ /* 0x000fe20000000a00 */
[----:B------:R-:W-:Y:S01]  /*1050*/  UMOV UR16, 0x5109 ;  /* 0x0000510900107882 */ /* 0x000fe20000000000 */
[----:B------:R-:W0:Y:S02]  /*1060*/  LDCU.128 UR64, c[0x3][0x810] ;  /* 0x00c10200ff4077ac */ /* 0x000e240008000c00 */
[----:B------:R-:W0:Y:S01]  /*1070*/  LDS.64 R12, [R52+0x20] ;  /* 0x00002000340c7984 */ /* 0x000e220000000a00 */
[----:B------:R-:W0:Y:S01]  /*1080*/  LDCU.128 UR60, c[0x3][0x830] ;  /* 0x00c10600ff3c77ac */ /* 0x000e220008000c00 */
[----:B------:R-:W0:Y:S01]  /*1090*/  LDCU.128 UR72, c[0x3][0x870] ;  /* 0x00c10e00ff4877ac */ /* 0x000e220008000c00 */
[----:B------:R-:W3:Y:S01]  /*10a0*/  LDCU.128 UR48, c[0x3][0xa00] ;  /* 0x00c14000ff3077ac */ /* 0x000ee20008000c00 */
[----:B----4-:R-:W-:Y:S01]  /*10b0*/  UMOV UR18, UR8 ;  /* 0x0000000800127c82 */ /* 0x010fe20008000000 */
[C-C-:B-1----:R-:W-:Y:S01]  /*10c0*/  DADD R10, R34.reuse, R6.reuse ;  /* 0x00000000220a7229 */ /* 0x142fe20000000006 */
[----:B------:R-:W-:Y:S01]  /*10d0*/  UMOV UR19, UR9 ;  /* 0x0000000900137c82 */ /* 0x000fe20008000000 */
[----:B------:R-:W-:Y:S01]  /*10e0*/  DADD R34, R34, -R6 ;  /* 0x0000000022227229 */ /* 0x000fe20000000806 */
[----:B------:R-:W-:Y:S01]  /*10f0*/  UMOV UR54, UR10 ;  /* 0x0000000a00367c82 */ /* 0x000fe20008000000 */
[----:B------:R-:W-:Y:S01]  /*1100*/  UMOV UR55, UR11 ;  /* 0x0000000b00377c82 */ /* 0x000fe20008000000 */
[----:B------:R-:W1:Y:S01]  /*1110*/  LDCU.128 UR8, c[0x3][0xa80] ;  /* 0x00c15000ff0877ac */ /* 0x000e620008000c00 */
[----:B---3--:R-:W-:Y:S01]  /*1120*/  DADD R18, R16, R14 ;  /* 0x0000000010127229 */ /* 0x008fe2000000000e */
[----:B------:R-:W3:Y:S01]  /*1130*/  LDCU.128 UR36, c[0x3][0xa40] ;  /* 0x00c14800ff2477ac */ /* 0x000ee20008000c00 */
[----:B------:R-:W-:-:S02]  /*1140*/  DFMA R20, R10, UR56, RZ ;  /* 0x000000380a147c2b */ /* 0x000fc400080000ff */
[C---:B------:R-:W-:Y:S01]  /*1150*/  DFMA R6, R10.reuse, UR52, RZ ;  /* 0x000000340a067c2b */ /* 0x040fe200080000ff */
[----:B------:R-:W4:Y:S01]  /*1160*/  LDCU.128 UR12, c[0x3][0xa20] ;  /* 0x00c14400ff0c77ac */ /* 0x000f220008000c00 */
[C---:B------:R-:W-:Y:S01]  /*1170*/  DFMA R32, R10.reuse, UR44, RZ ;  /* 0x0000002c0a207c2b */ /* 0x040fe200080000ff */
[----:B------:R-:W-:Y:S01]  /*1180*/  MOV R40, UR50 ;  /* 0x0000003200287c02 */ /* 0x000fe20008000f00 */
[C---:B------:R-:W-:Y:S01]  /*1190*/  DFMA R22, R10.reuse, UR40, RZ ;  /* 0x000000280a167c2b */ /* 0x040fe200080000ff */
[----:B------:R-:W-:Y:S01]  /*11a0*/  IMAD.U32 R41, RZ, RZ, UR51 ;  /* 0x00000033ff297e24 */ /* 0x000fe2000f8e00ff */
[----:B------:R-:W-:Y:S01]  /*11b0*/  DFMA R30, R10, R28, RZ ;  /* 0x0000001c0a1e722b */ /* 0x000fe200000000ff */
[----:B------:R-:W3:Y:S01]  /*11c0*/  LDCU.128 UR28, c[0x3][0xa90] ;  /* 0x00c15200ff1c77ac */ /* 0x000ee20008000c00 */
[----:B------:R-:W-:Y:S02]  /*11d0*/  DADD R16, R16, -R14 ;  /* 0x0000000010107229 */ /* 0x000fe4000000080e */
[----:B--2---:R-:W-:Y:S01]  /*11e0*/  DADD R14, R46, R8 ;  /* 0x000000002e0e7229 */ /* 0x004fe20000000008 */
[----:B------:R-:W2:Y:S01]  /*11f0*/  LDCU.128 UR20, c[0x3][0xa30] ;  /* 0x00c14600ff1477ac */ /* 0x000ea20008000c00 */
[----:B------:R-:W-:-:S02]  /*1200*/  DFMA R20, R18, UR58, R20 ;  /* 0x0000003a12147c2b */ /* 0x000fc40008000014 */
[C---:B------:R-:W-:Y:S01]  /*1210*/  DFMA R10, R18.reuse, R24, R6 ;  /* 0x00000018120a722b */ /* 0x040fe20000000006 */
[----:B------:R-:W2:Y:S01]  /*1220*/  LDCU.128 UR24, c[0x3][0xa50] ;  /* 0x00c14a00ff1877ac */ /* 0x000ea20008000c00 */
[C---:B------:R-:W-:Y:S02]  /*1230*/  DFMA R32, R18.reuse, R26, R32 ;  /* 0x0000001a1220722b */ /* 0x040fe40000000020 */
[C---:B------:R-:W-:Y:S01]  /*1240*/  DFMA R6, R18.reuse, UR42, R22 ;  /* 0x0000002a12067c2b */ /* 0x040fe20008000016 */
[----:B------:R-:W2:Y:S01]  /*1250*/  LDCU.128 UR32, c[0x3][0xa70] ;  /* 0x00c14e00ff2077ac */ /* 0x000ea20008000c00 */
[----:B------:R-:W-:Y:S01]  /*1260*/  DFMA R18, R18, UR46, R30 ;  /* 0x0000002e12127c2b */ /* 0x000fe2000800001e */
[----:B------:R-:W-:Y:S01]  /*1270*/  MOV R22, UR18 ;  /* 0x0000001200167c02 */ /* 0x000fe20008000f00 */
[----:B------:R-:W-:Y:S01]  /*1280*/  DADD R46, R46, -R8 ;  /* 0x000000002e2e7229 */ /* 0x000fe20000000808 */
[----:B------:R-:W-:Y:S01]  /*1290*/  IMAD.U32 R23, RZ, RZ, UR19 ;  /* 0x00000013ff177e24 */ /* 0x000fe2000f8e00ff */
[C---:B------:R-:W-:Y:S01]  /*12a0*/  DFMA R8, R14.reuse, UR68, R20 ;  /* 0x000000440e087c2b */ /* 0x040fe20008000014 */
[----:B----4-:R-:W-:Y:S01]  /*12b0*/  MOV R30, UR14 ;  /* 0x0000000e001e7c02 */ /* 0x010fe20008000f00 */
[----:B------:R-:W-:Y:S01]  /*12c0*/  IMAD.MOV.U32 R21, RZ, RZ, 0x8 ;  /* 0x00000008ff157424 */ /* 0x000fe200078e00ff */
[----:B------:R-:W-:Y:S01]  /*12d0*/  PRMT R20, R5, 0x5410, R4 ;  /* 0x0000541005147816 */ /* 0x000fe20000000004 */
[----:B0-----:R-:W-:Y:S01]  /*12e0*/  DFMA R4, R14, UR4, R18 ;  /* 0x000000040e047c2b */ /* 0x001fe20008000012 */
[----:B------:R-:W-:Y:S01]  /*12f0*/  IMAD.U32 R31, RZ, RZ, UR15 ;  /* 0x0000000fff1f7e24 */ /* 0x000fe2000f8e00ff */
[----:B------:R-:W-:-:S02]  /*1300*/  DADD R44, R42, R12 ;  /* 0x000000002a2c7229 */ /* 0x000fc4000000000c */
[----:B------:R-:W-:Y:S01]  /*1310*/  IDP.2A.LO.U16.U8 R19, R20, UR16, R21 ;  /* 0x0000001014137c26 */ /* 0x000fe20008001015 */
[----:B-1----:R-:W-:Y:S01]  /*1320*/  MOV R20, UR8 ;  /* 0x0000000800147c02 */ /* 0x002fe20008000f00 */
[----:B------:R-:W-:Y:S01]  /*1330*/  IMAD.U32 R21, RZ, RZ, UR9 ;  /* 0x00000009ff157e24 */ /* 0x000fe2000f8e00ff */
[C---:B------:R-:W-:Y:S01]  /*1340*/  DFMA R32, R14.reuse, UR64, R32 ;  /* 0x000000400e207c2b */ /* 0x040fe20008000020 */
[----:B------:R-:W-:Y:S01]  /*1350*/  IMAD R19, R2, 0x2d9, R19 ;  /* 0x000002d902137824 */ /* 0x000fe200078e0213 */
[C---:B------:R-:W-:Y:S01]  /*1360*/  DFMA R10, R14.reuse, UR60, R10 ;  /* 0x0000003c0e0a7c2b */ /* 0x040fe2000800000a */
[----:B------:R-:W0:Y:S01]  /*1370*/  LDCU.128 UR16, c[0x3][0xa10] ;  /* 0x00c14200ff1077ac */ /* 0x000e220008000c00 */
[----:B------:R-:W-:Y:S01]  /*1380*/  DFMA R6, R14, UR72, R6 ;  /* 0x000000480e067c2b */ /* 0x000fe20008000006 */
[----:B------:R-:W-:Y:S01]  /*1390*/  IMAD.WIDE R50, R19, 0x8, R50 ;  /* 0x0000000813327825 */ /* 0x000fe200078e0232 */
[----:B------:R-:W-:Y:S02]  /*13a0*/  DADD R42, R42, -R12 ;  /* 0x000000002a2a7229 */ /* 0x000fe4000000080c */
[----:B------:R-:W-:-:S02]  /*13b0*/  DFMA R36, R34, UR48, RZ ;  /* 0x0000003022247c2b */ /* 0x000fc400080000ff */
[----:B------:R-:W4:Y:S01]  /*13c0*/  LDG.E.64.CONSTANT R18, desc[UR76][R50.64+-0x8] ;  /* 0xfffff84c32127981 */ /* 0x000f22000c1e9b00 */
[C---:B---3--:R-:W-:Y:S02]  /*13d0*/  DFMA R12, R34.reuse, UR36, RZ ;  /* 0x00000024220c7c2b */ /* 0x048fe400080000ff */
[C---:B------:R-:W-:Y:S01]  /*13e0*/  DFMA R14, R34.reuse, UR12, RZ ;  /* 0x0000000c220e7c2b */ /* 0x040fe200080000ff */
[----:B------:R-:W3:Y:S01]  /*13f0*/  LDG.E.64.CONSTANT R48, desc[UR76][R50.64+-0x10] ;  /* 0xfffff04c32307981 */ /* 0x000ee2000c1e9b00 */
[C---:B------:R-:W-:Y:S02]  /*1400*/  DFMA R38, R34.reuse, R22, RZ ;  /* 0x000000162226722b */ /* 0x040fe400000000ff */
[----:B------:R-:W-:Y:S02]  /*1410*/  DFMA R34, R34, R20, RZ ;  /* 0x000000142222722b */ /* 0x000fe400000000ff */
[C---:B------:R-:W-:Y:S02]  /*1420*/  DFMA R36, R16.reuse, R40, R36 ;  /* 0x000000281024722b */ /* 0x040fe40000000024 */
[----:B------:R-:W-:-:S02]  /*1430*/  DFMA R12, R16, UR38, R12 ;  /* 0x00000026100c7c2b */ /* 0x000fc4000800000c */
[C---:B------:R-:W-:Y:S02]  /*1440*/  DFMA R38, R16.reuse, UR54, R38 ;  /* 0x0000003610267c2b */ /* 0x040fe40008000026 */
[C---:B------:R-:W-:Y:S02]  /*1450*/  DFMA R34, R16.reuse, UR10, R34 ;  /* 0x0000000a10227c2b */ /* 0x040fe40008000022 */
[----:B------:R-:W-:Y:S01]  /*1460*/  DFMA R14, R16, R30, R14 ;  /* 0x0000001e100e722b */ /* 0x000fe2000000000e */
[----:B------:R-:W3:Y:S05]  /*1470*/  LDG.E.64.CONSTANT R16, desc[UR76][R50.64+-0x40] ;  /* 0xffffc04c32107981 */ /* 0x000eea000c1e9b00 */
[----:B------:R-:W-:-:S02]  /*1480*/  DFMA R34, R46, UR28, R34 ;  /* 0x0000001c2e227c2b */ /* 0x000fc40008000022 */
[----:B--2---:R-:W-:Y:S02]  /*1490*/  DFMA R14, R46, UR20, R14 ;  /* 0x000000142e0e7c2b */ /* 0x004fe4000800000e */
[C---:B------:R-:W-:Y:S02]  /*14a0*/  DFMA R4, R44.reuse, UR6, R4 ;  /* 0x000000062c047c2b */ /* 0x040fe40008000004 */
[----:B------:R-:W-:Y:S02]  /*14b0*/  DFMA R10, R44, UR62, R10 ;  /* 0x0000003e2c0a7c2b */ /* 0x000fe4000800000a */
[C---:B------:R-:W-:Y:S02]  /*14c0*/  DFMA R34, R42.reuse, UR30, R34 ;  /* 0x0000001e2a227c2b */ /* 0x040fe40008000022 */
[----:B------:R-:W-:Y:S02]  /*14d0*/  DFMA R14, R42, UR22, R14 ;  /* 0x000000162a0e7c2b */ /* 0x000fe4000800000e */
[----:B0-----:R-:W-:-:S02]  /*14e0*/  DFMA R36, R46, UR16, R36 ;  /* 0x000000102e247c2b */ /* 0x001fc40008000024 */
[----:B------:R-:W-:Y:S02]  /*14f0*/  DFMA R12, R46, UR24, R12 ;  /* 0x000000182e0c7c2b */ /* 0x000fe4000800000c */
[----:B------:R-:W-:Y:S02]  /*1500*/  DADD R4, R4, R34 ;  /* 0x0000000004047229 */ /* 0x000fe40000000022 */
[----:B------:R-:W-:Y:S02]  /*1510*/  DFMA R38, R46, UR32, R38 ;  /* 0x000000202e267c2b */ /* 0x000fe40008000026 */
[----:B------:R-:W-:Y:S01]  /*1520*/  DADD R34, R10, -R14 ;  /* 0x000000000a227229 */ /* 0x000fe2000000080e */
[----:B------:R-:W2:Y:S01]  /*1530*/  LDG.E.64.CONSTANT R46, desc[UR76][R50.64+-0x18] ;  /* 0xffffe84c322e7981 */ /* 0x000ea2000c1e9b00 */
[----:B------:R-:W-:Y:S02]  /*1540*/  DFMA R32, R44, UR66, R32 ;  /* 0x000000422c207c2b */ /* 0x000fe40008000020 */
[----:B------:R-:W-:-:S02]  /*1550*/  DFMA R36, R42, UR18, R36 ;  /* 0x000000122a247c2b */ /* 0x000fc40008000024 */
[C---:B------:R-:W-:Y:S02]  /*1560*/  DFMA R12, R42.reuse, UR26, R12 ;  /* 0x0000001a2a0c7c2b */ /* 0x040fe4000800000c */
[----:B------:R-:W-:-:S04]  /*1570*/  DFMA R38, R42, UR34, R38 ;  /* 0x000000222a267c2b */ /* 0x000fc80008000026 */
[C-C-:B------:R-:W-:Y:S02]  /*1580*/  DADD R42, R32.reuse, -R36.reuse ;  /* 0x00000000202a7229 */ /* 0x140fe40000000824 */
[----:B------:R-:W-:Y:S01]  /*1590*/  DADD R32, R32, R36 ;  /* 0x0000000020207229 */ /* 0x000fe20000000024 */
[----:B------:R-:W2:Y:S01]  /*15a0*/  LDG.E.64.CONSTANT R36, desc[UR76][R50.64] ;  /* 0x0000004c32247981 */ /* 0x000ea2000c1e9b00 */
[C---:B------:R-:W-:Y:S02]  /*15b0*/  DFMA R8, R44.reuse, UR70, R8 ;  /* 0x000000462c087c2b */ /* 0x040fe40008000008 */
[----:B------:R-:W-:Y:S01]  /*15c0*/  DFMA R6, R44, UR74, R6 ;  /* 0x0000004a2c067c2b */ /* 0x000fe20008000006 */
[----:B------:R-:W2:Y:S01]  /*15d0*/  LDG.E.64.CONSTANT R44, desc[UR76][R50.64+-0x30] ;  /* 0xffffd04c322c7981 */ /* 0x000ea2000c1e9b00 */
[----:B------:R-:W-:-:S04]  /*15e0*/  DADD R10, R10, R14 ;  /* 0x000000000a0a7229 */ /* 0x000fc8000000000e */
[C-C-:B------:R-:W-:Y:S02]  /*15f0*/  DADD R14, R8.reuse, -R12.reuse ;  /* 0x00000000080e7229 */ /* 0x140fe4000000080c */
[----:B------:R-:W-:Y:S02]  /*1600*/  DADD R8, R8, R12 ;  /* 0x0000000008087229 */ /* 0x000fe4000000000c */
[C-C-:B------:R-:W-:Y:S02]  /*1610*/  DADD R12, R6.reuse, -R38.reuse ;  /* 0x00000000060c7229 */ /* 0x140fe40000000826 */
[----:B------:R-:W-:Y:S01]  /*1620*/  DADD R6, R6, R38 ;  /* 0x0000000006067229 */ /* 0x000fe20000000026 */
[----:B------:R-:W2:Y:S01]  /*1630*/  LDG.E.64.CONSTANT R38, desc[UR76][R50.64+-0x28] ;  /* 0xffffd84c32267981 */ /* 0x000ea2000c1e9b00 */
[----:B------:R-:W-:Y:S01]  /*1640*/  ISETP.GT.U32.AND P2, PT, R3, 0x47, PT ;  /* 0x000000470300780c */ /* 0x000fe20003f44070 */
[----:B------:R-:W-:Y:S01]  /*1650*/  BSSY.RECONVERGENT B0, `(.L_x_1249) ;  /* 0x00000c5000007945 */ /* 0x000fe20003800200 */
[----:B------:R-:W-:Y:S06]  /*1660*/  BAR.SYNC.DEFER_BLOCKING 0x0 ;  /* 0x0000000000007b1d */ /* 0x000fec0000010000 */
[----:B----4-:R-:W-:Y:S01]  /*1670*/  DMUL R18, R18, R34 ;  /* 0x0000002212127228 */ /* 0x010fe20000000000 */
[----:B------:R-:W4:Y:S01]  /*1680*/  LDG.E.64.CONSTANT R34, desc[UR76][R50.64+-0x38] ;  /* 0xffffc84c32227981 */ /* 0x000f22000c1e9b00 */
[----:B---3--:R-:W-:-:S03]  /*1690*/  DMUL R16, R16, R32 ;  /* 0x0000002010107228 */ /* 0x008fc60000000000 */
[----:B------:R0:W3:Y:S01]  /*16a0*/  LDG.E.64.CONSTANT R32, desc[UR76][R50.64+-0x20] ;  /* 0xffffe04c32207981 */ /* 0x0000e2000c1e9b00 */
[----:B------:R-:W-:Y:S02]  /*16b0*/  DMUL R14, R48, R14 ;  /* 0x0000000e300e7228 */ /* 0x000fe40000000000 */
[----:B--2---:R-:W-:Y:S02]  /*16c0*/  DMUL R12, R46, R12 ;  /* 0x0000000c2e0c7228 */ /* 0x004fe40000000000 */
[----:B------:R-:W-:Y:S02]  /*16d0*/  DMUL R8, R44, R8 ;  /* 0x000000082c087228 */ /* 0x000fe40000000000 */
[----:B------:R-:W-:Y:S01]  /*16e0*/  DMUL R6, R38, R6 ;  /* 0x0000000626067228 */ /* 0x000fe20000000000 */
[----:B------:R-:W1:Y:S01]  /*16f0*/  S2R R3, SR_TID.X ;  /* 0x0000000000037919 */ /* 0x000e620000002100 */
[----:B----4-:R-:W-:Y:S02]  /*1700*/  DMUL R10, R34, R10 ;  /* 0x0000000a220a7228 */ /* 0x010fe40000000000 */
[----:B------:R-:W-:-:S02]  /*1710*/  DFMA R34, R36, R42, R16 ;  /* 0x0000002a2422722b */ /* 0x000fc40000000010 */
[----:B------:R-:W-:-:S04]  /*1720*/  DFMA R42, R36, -R42, R16 ;  /* 0x8000002a242a722b */ /* 0x000fc80000000010 */
[----:B------:R-:W-:Y:S02]  /*1730*/  DADD R48, R18, R10 ;  /* 0x0000000012307229 */ /* 0x000fe4000000000a */
[C---:B------:R-:W-:Y:S02]  /*1740*/  DFMA R36, R34.reuse, UR44, RZ ;  /* 0x0000002c22247c2b */ /* 0x040fe400080000ff */
[C---:B------:R-:W-:Y:S02]  /*1750*/  DFMA R44, R34.reuse, R26, RZ ;  /* 0x0000001a222c722b */ /* 0x040fe400000000ff */
[C---:B0-----:R-:W-:Y:S02]  /*1760*/  DFMA R50, R34.reuse, UR64, RZ ;  /* 0x0000004022327c2b */ /* 0x041fe400080000ff */
[----:B------:R-:W-:Y:S02]  /*1770*/  DFMA R34, R34, UR66, RZ ;  /* 0x0000004222227c2b */ /* 0x000fe400080000ff */
[----:B------:R-:W-:-:S02]  /*1780*/  DFMA R36, R48, UR52, R36 ;  /* 0x0000003430247c2b */ /* 0x000fc40008000024 */
[C---:B------:R-:W-:Y:S02]  /*1790*/  DFMA R44, R48.reuse, R24, R44 ;  /* 0x00000018302c722b */ /* 0x040fe4000000002c */
[C---:B------:R-:W-:Y:S02]  /*17a0*/  DFMA R50, R48.reuse, UR60, R50 ;  /* 0x0000003c30327c2b */ /* 0x040fe40008000032 */
[----:B------:R-:W-:Y:S02]  /*17b0*/  DFMA R48, R48, UR62, R34 ;  /* 0x0000003e30307c2b */ /* 0x000fe40008000022 */
[----:B------:R-:W-:Y:S02]  /*17c0*/  DADD R34, R14, R8 ;  /* 0x000000000e227229 */ /* 0x000fe40000000008 */
[----:B---3--:R-:W-:Y:S02]  /*17d0*/  DMUL R4, R32, R4 ;  /* 0x0000000420047228 */ /* 0x008fe40000000000 */
[----:B------:R-:W-:-:S02]  /*17e0*/  DFMA R38, R42, UR16, RZ ;  /* 0x000000102a267c2b */ /* 0x000fc400080000ff */
[----:B------:R-:W-:Y:S02]  /*17f0*/  DFMA R32, R42, UR48, RZ ;  /* 0x000000302a207c2b */ /* 0x000fe400080000ff */
[C---:B------:R-:W-:Y:S02]  /*1800*/  DFMA R36, R34.reuse, UR56, R36 ;  /* 0x0000003822247c2b */ /* 0x040fe40008000024 */
[C---:B------:R-:W-:Y:S02]  /*1810*/  DFMA R44, R34.reuse, UR58, R44 ;  /* 0x0000003a222c7c2b */ /* 0x040fe4000800002c */
[C---:B------:R-:W-:Y:S02]  /*1820*/  DFMA R50, R34.reuse, UR68, R50 ;  /* 0x0000004422327c2b */ /* 0x040fe40008000032 */
[----:B------:R-:W-:Y:S02]  /*1830*/  DFMA R48, R34, UR70, R48 ;  /* 0x0000004622307c2b */ /* 0x000fe40008000030 */
[----:B------:R-:W-:-:S02]  /*1840*/  DFMA R34, R42, UR18, RZ ;  /* 0x000000122a227c2b */ /* 0x000fc400080000ff */
[----:B------:R-:W-:Y:S02]  /*1850*/  DFMA R42, R42, R40, RZ ;  /* 0x000000282a2a722b */ /* 0x000fe400000000ff */
[----:B------:R-:W-:-:S08]  /*1860*/  DADD R46, -R18, R10 ;  /* 0x00000000122e7229 */ /* 0x000fd0000000010a */
[C---:B------:R-:W-:Y:S02]  /*1870*/  DFMA R32, R46.reuse, UR12, R32 ;  /* 0x0000000c2e207c2b */ /* 0x040fe40008000020 */
[C---:B------:R-:W-:Y:S02]  /*1880*/  DFMA R42, R46.reuse, R30, R42 ;  /* 0x0000001e2e2a722b */ /* 0x040fe4000000002a */
[C---:B------:R-:W-:Y:S02]  /*1890*/  DFMA R38, R46.reuse, UR20, R38 ;  /* 0x000000142e267c2b */ /* 0x040fe40008000026 */
[----:B------:R-:W-:Y:S02]  /*18a0*/  DFMA R34, R46, UR22, R34 ;  /* 0x000000162e227c2b */ /* 0x000fe40008000022 */
        /* <DEDUP_REMOVED lines=15> */
[----:B------:R-:W-:-:S08]  /*19a0*/  DADD R46, R4, -R4 ;  /* 0x00000000042e7229 */ /* 0x000fd00000000804 */
        /* <DEDUP_REMOVED lines=28> */
[----:B------:R-:W-:Y:S01]  /*1b70*/  SHF.R.U32.HI R21, RZ, 0x3, R3 ;  /* 0x00000003ff157819 */ /* 0x000fe20000011603 */
[----:B------:R-:W1:Y:S01]  /*1b80*/  LDCU.64 UR14, c[0x3][0x808] ;  /* 0x00c10100ff0e77ac */ /* 0x000e620008000a00 */
[----:B------:R-:W-:-:S03]  /*1b90*/  SHF.L.U32 R20, R3, 0x3, RZ ;  /* 0x0000000303147819 */ /* 0x000fc600000006ff */
[----:B------:R-:W-:Y:S01]  /*1ba0*/  IMAD R21, R21, 0x240, R0 ;  /* 0x0000024015157824 */ /* 0x000fe200078e0200 */
[----:B------:R-:W-:Y:S01]  /*1bb0*/  LOP3.LUT R20, R20, 0x38, RZ, 0xc0, !PT ;  /* 0x0000003814147812 */ /* 0x000fe200078ec0ff */
[----:B------:R-:W2:Y:S04]  /*1bc0*/  LDCU.128 UR4, c[0x3][0x810] ;  /* 0x00c10200ff0477ac */ /* 0x000ea80008000c00 */
[----:B------:R-:W-:Y:S01]  /*1bd0*/  IMAD.IADD R53, R21, 0x1, R20 ;  /* 0x0000000115357824 */ /* 0x000fe200078e0214 */
[----:B------:R-:W3:Y:S04]  /*1be0*/  LDCU.64 UR20, c[0x3][0x828] ;  /* 0x00c10500ff1477ac */ /* 0x000ee80008000a00 */
[----:B------:R-:W-:Y:S01]  /*1bf0*/  LDS.64 R30, [R53] ;  /* 0x00000000351e7984 */ /* 0x000fe20000000a00 */
[----:B------:R-:W4:Y:S01]  /*1c00*/  LDCU.128 UR8, c[0x3][0x830] ;  /* 0x00c10600ff0877ac */ /* 0x000f220008000c00 */
[----:B-1----:R-:W-:-:S02]  /*1c10*/  MOV R26, UR14 ;  /* 0x0000000e001a7c02 */ /* 0x002fc40008000f00 */
[----:B------:R-:W1:Y:S01]  /*1c20*/  LDS.64 R20, [R53+0x240] ;  /* 0x0002400035147984 */ /* 0x000e620000000a00 */
[----:B------:R-:W-:Y:S01]  /*1c30*/  IMAD.U32 R27, RZ, RZ, UR15 ;  /* 0x0000000fff1b7e24 */ /* 0x000fe2000f8e00ff */
[----:B------:R-:W5:Y:S02]  /*1c40*/  LDCU.128 UR16, c[0x3][0x850] ;  /* 0x00c10a00ff1077ac */ /* 0x000f640008000c00 */
[----:B0-----:R-:W-:Y:S01]  /*1c50*/  LDS.64 R32, [R53+0x48] ;  /* 0x0000480035207984 */ /* 0x001fe20000000a00 */
[----:B------:R-:W0:Y:S03]  /*1c60*/  LDCU.128 UR24, c[0x3][0xa50] ;  /* 0x00c14a00ff1877ac */ /* 0x000e260008000c00 */
[----:B------:R-:W3:Y:S01]  /*1c70*/  LDS.64 R24, [R53+0x1f8] ;  /* 0x0001f80035187984 */ /* 0x000ee20000000a00 */
[----:B------:R-:W0:Y:S03]  /*1c80*/  LDCU.128 UR28, c[0x3][0xa70] ;  /* 0x00c14e00ff1c77ac */ /* 0x000e260008000c00 */
[----:B------:R-:W-:Y:S01]  /*1c90*/  LDS.64 R44, [R53+0x90] ;  /* 0x00009000352c7984 */ /* 0x000fe20000000a00 */
[----:B------:R-:W0:Y:S03]  /*1ca0*/  LDCU.128 UR32, c[0x3][0xa90] ;  /* 0x00c15200ff2077ac */ /* 0x000e260008000c00 */
[----:B------:R-:W5:Y:S04]  /*1cb0*/  LDS.64 R34, [R53+0x1b0] ;  /* 0x0001b00035227984 */ /* 0x000f680000000a00 */
[----:B------:R-:W-:Y:S04]  /*1cc0*/  LDS.64 R36, [R53+0xd8] ;  /* 0x0000d80035247984 */ /* 0x000fe80000000a00 */
[----:B------:R-:W-:Y:S04]  /*1cd0*/  LDS.64 R28, [R53+0x168] ;  /* 0x00016800351c7984 */ /* 0x000fe80000000a00 */
[----:B------:R-:W0:Y:S01]  /*1ce0*/  LDS.64 R46, [R53+0x120] ;  /* 0x00012000352e7984 */ /* 0x000e220000000a00 */
[----:B-1----:R-:W-:-:S02]  /*1cf0*/  DADD R22, R30, R20 ;  /* 0x000000001e167229 */ /* 0x002fc40000000014 */
[----:B------:R-:W-:-:S06]  /*1d00*/  DADD R30, R30, -R20 ;  /* 0x000000001e1e7229 */ /* 0x000fcc0000000814 */
[----:B--2---:R-:W-:Y:S01]  /*1d10*/  DFMA R40, R22, UR4, RZ ;  /* 0x0000000416287c2b */ /* 0x004fe200080000ff */
[----:B------:R-:W1:Y:S01]  /*1d20*/  LDCU.64 UR4, c[0x3][0x848] ;  /* 0x00c10900ff0477ac */ /* 0x000e620008000a00 */
[--C-:B---3--:R-:W-:Y:S02]  /*1d30*/  DADD R38, R32, R24.reuse ;  /* 0x0000000020267229 */ /* 0x108fe40000000018 */
[C---:B------:R-:W-:Y:S01]  /*1d40*/  DFMA R42, R22.reuse, UR6, RZ ;  /* 0x00000006162a7c2b */ /* 0x040fe200080000ff */
[----:B------:R-:W2:Y:S01]  /*1d50*/  LDCU.64 UR6, c[0x3][0x868] ;  /* 0x00c10d00ff0677ac */ /* 0x000ea20008000a00 */
[C---:B------:R-:W-:Y:S02]  /*1d60*/  DFMA R20, R22.reuse, UR44, RZ ;  /* 0x0000002c16147c2b */ /* 0x040fe400080000ff */
[----:B------:R-:W-:Y:S02]  /*1d70*/  DFMA R22, R22, R26, RZ ;  /* 0x0000001a1616722b */ /* 0x000fe400000000ff */
[----:B------:R-:W-:Y:S01]  /*1d80*/  DADD R32, R32, -R24 ;  /* 0x0000000020207229 */ /* 0x000fe20000000818 */
[----:B------:R-:W-:Y:S01]  /*1d90*/  MOV R24, UR20 ;  /* 0x0000001400187c02 */ /* 0x000fe20008000f00 */
[----:B------:R-:W-:Y:S01]  /*1da0*/  IMAD.U32 R25, RZ, RZ, UR21 ;  /* 0x00000015ff197e24 */ /* 0x000fe2000f8e00ff */
[C---:B----4-:R-:W-:Y:S01]  /*1db0*/  DFMA R40, R38.reuse, UR8, R40 ;  /* 0x0000000826287c2b */ /* 0x050fe20008000028 */
[----:B------:R-:W3:Y:S01]  /*1dc0*/  LDCU.128 UR20, c[0x3][0x880] ;  /* 0x00c11000ff1477ac */ /* 0x000ee20008000c00 */
[----:B------:R-:W-:-:S02]  /*1dd0*/  DFMA R42, R38, UR10, R42 ;  /* 0x0000000a262a7c2b */ /* 0x000fc4000800002a */
[C---:B------:R-:W-:Y:S01]  /*1de0*/  DFMA R20, R38.reuse, UR52, R20 ;  /* 0x0000003426147c2b */ /* 0x040fe20008000014 */
[----:B------:R-:W4:Y:S01]  /*1df0*/  LDCU.128 UR8, c[0x3][0x870] ;  /* 0x00c10e00ff0877ac */ /* 0x000f220008000c00 */
[----:B------:R-:W-:Y:S02]  /*1e00*/  DFMA R38, R38, R24, R22 ;  /* 0x000000182626722b */ /* 0x000fe40000000016 */
[--C-:B-----5:R-:W-:Y:S02]  /*1e10*/  DADD R22, R44, R34.reuse ;  /* 0x000000002c167229 */ /* 0x120fe40000000022 */
[----:B------:R-:W-:Y:S02]  /*1e20*/  DFMA R48, R30, UR48, RZ ;  /* 0x000000301e307c2b */ /* 0x000fe400080000ff */
[----:B------:R-:W-:Y:S02]  /*1e30*/  DADD R34, R44, -R34 ;  /* 0x000000002c227229 */ /* 0x000fe40000000822 */
[----:B0-----:R-:W-:-:S02]  /*1e40*/  DADD R44, R46, R46 ;  /* 0x000000002e2c7229 */ /* 0x001fc4000000002e */
[C---:B------:R-:W-:Y:S02]  /*1e50*/  DFMA R20, R22.reuse, UR56, R20 ;  /* 0x0000003816147c2b */ /* 0x040fe40008000014 */
[C---:B------:R-:W-:Y:S02]  /*1e60*/  DFMA R40, R22.reuse, UR16, R40 ;  /* 0x0000001016287c2b */ /* 0x040fe40008000028 */
[C---:B-1----:R-:W-:Y:S02]  /*1e70*/  DFMA R38, R22.reuse, UR4, R38 ;  /* 0x0000000416267c2b */ /* 0x042fe40008000026 */
[----:B------:R-:W-:Y:S01]  /*1e80*/  DFMA R42, R22, UR18, R42 ;  /* 0x00000012162a7c2b */ /* 0x000fe2000800002a */
[----:B------:R-:W0:Y:S01]  /*1e90*/  LDCU.128 UR16, c[0x3][0x890] ;  /* 0x00c11200ff1077ac */ /* 0x000e220008000c00 */
[----:B------:R-:W-:Y:S02]  /*1ea0*/  DADD R22, R36, R28 ;  /* 0x0000000024167229 */ /* 0x000fe4000000001c */
[----:B------:R-:W-:-:S02]  /*1eb0*/  DFMA R48, R32, UR12, R48 ;  /* 0x0000000c20307c2b */ /* 0x000fc40008000030 */
[----:B------:R-:W-:Y:S02]  /*1ec0*/  DMUL R44, R44, 0.5 ;  /* 0x3fe000002c2c7828 */ /* 0x000fe40000000000 */
[----:B------:R-:W-:Y:S02]  /*1ed0*/  DADD R36, R36, -R28 ;  /* 0x0000000024247229 */ /* 0x000fe4000000081c */
[C---:B--2---:R-:W-:Y:S01]  /*1ee0*/  DFMA R38, R22.reuse, UR6, R38 ;  /* 0x0000000616267c2b */ /* 0x044fe20008000026 */
[----:B------:R-:W1:Y:S01]  /*1ef0*/  LDCU.128 UR4, c[0x3][0xa60] ;  /* 0x00c14c00ff0477ac */ /* 0x000e620008000c00 */
[C---:B----4-:R-:W-:Y:S01]  /*1f00*/  DFMA R40, R22.reuse, UR8, R40 ;  /* 0x0000000816287c2b */ /* 0x050fe20008000028 */
[----:B---3--:R-:W-:Y:S01]  /*1f10*/  MOV R28, UR20 ;  /* 0x00000014001c7c02 */ /* 0x008fe20008000f00 */
[----:B------:R-:W-:Y:S01]  /*1f20*/  DFMA R42, R22, UR10, R42 ;  /* 0x0000000a162a7c2b */ /* 0x000fe2000800002a */
[----:B------:R-:W2:Y:S01]  /*1f30*/  LDCU.128 UR8, c[0x3][0xa80] ;  /* 0x00c15000ff0877ac */ /* 0x000ea20008000c00 */
[----:B------:R-:W-:Y:S01]  /*1f40*/  DFMA R48, R34, UR36, R48 ;  /* 0x0000002422307c2b */ /* 0x000fe20008000030 */
[----:B------:R-:W-:Y:S01]  /*1f50*/  IMAD.U32 R29, RZ, RZ, UR21 ;  /* 0x00000015ff1d7e24 */ /* 0x000fe2000f8e00ff */
[----:B------:R-:W-:-:S02]  /*1f60*/  DFMA R20, R22, UR40, R20 ;  /* 0x0000002816147c2b */ /* 0x000fc40008000014 */
[C---:B0-----:R-:W-:Y:S02]  /*1f70*/  DFMA R40, R44.reuse, UR16, R40 ;  /* 0x000000102c287c2b */ /* 0x041fe40008000028 */
[C---:B------:R-:W-:Y:S01]  /*1f80*/  DFMA R42, R44.reuse, UR18, R42 ;  /* 0x000000122c2a7c2b */ /* 0x040fe2000800002a */
[----:B------:R-:W0:Y:S01]  /*1f90*/  LDCU.128 UR16, c[0x3][0xa10] ;  /* 0x00c14200ff1077ac */ /* 0x000e220008000c00 */
[----:B------:R-:W-:Y:S02]  /*1fa0*/  DFMA R38, R44, UR22, R38 ;  /* 0x000000162c267c2b */ /* 0x000fe40008000026 */
[----:B------:R-:W-:Y:S01]  /*1fb0*/  DADD R46, R46, -R46 ;  /* 0x000000002e2e7229 */ /* 0x000fe2000000082e */
[----:B------:R-:W3:Y:S01]  /*1fc0*/  LDCU.128 UR20, c[0x3][0xa30] ;  /* 0x00c14600ff1477ac */ /* 0x000ee20008000c00 */
[----:B------:R-:W-:Y:S01]  /*1fd0*/  DFMA R44, R44, R28, R20 ;  /* 0x0000001c2c2c722b */ /* 0x000fe20000000014 */
[----:B-1----:R-:W-:Y:S01]  /*1fe0*/  MOV R22, UR4 ;  /* 0x0000000400167c02 */ /* 0x002fe20008000f00 */
[----:B------:R-:W-:Y:S01]  /*1ff0*/  IMAD.U32 R23, RZ, RZ, UR5 ;  /* 0x00000005ff177e24 */ /* 0x000fe2000f8e00ff */
[----:B------:R-:W1:Y:S01]  /*2000*/  LDCU.64 UR4, c[0x3][0xa08] ;  /* 0x00c14100ff0477ac */ /* 0x000e620008000a00 */
[----:B--2---:R-:W-:Y:S01]  /*2010*/  MOV R20, UR8 ;  /* 0x0000000800147c02 */ /* 0x004fe20008000f00 */
[----:B------:R-:W-:Y:S01]  /*2020*/  IMAD.U32 R21, RZ, RZ, UR9 ;  /* 0x00000009ff157e24 */ /* 0x000fe2000f8e00ff */
[----:B------:R-:W2:Y:S02]  /*2030*/  LDCU.64 UR8, c[0x3][0xa28] ;  /* 0x00c14500ff0877ac */ /* 0x000ea40008000a00 */
[----:B------:R-:W-:-:S08]  /*2040*/  DFMA R48, R36, R22, R48 ;  /* 0x000000162430722b */ /* 0x000fd00000000030 */
[----:B------:R-:W-:-:S08]  /*2050*/  DFMA R48, R46, R20, R48 ;  /* 0x000000142e30722b */ /* 0x000fd00000000030 */
[C-C-:B------:R-:W-:Y:S02]  /*2060*/  DADD R50, R44.reuse, -R48.reuse ;  /* 0x000000002c327229 */ /* 0x140fe40000000830 */
[----:B------:R-:W-:Y:S02]  /*2070*/  DADD R44, R44, R48 ;  /* 0x000000002c2c7229 */ /* 0x000fe40000000030 */
[----:B0-----:R-:W-:-:S03]  /*2080*/  DFMA R48, R30, UR16, RZ ;  /* 0x000000101e307c2b */ /* 0x001fc600080000ff */
[----:B------:R-:W-:Y:S04]  /*2090*/  STS.64 [R53+0x1f8], R50 ;  /* 0x0001f83235007388 */ /* 0x000fe80000000a00 */
[----:B------:R0:W-:Y:S01]  /*20a0*/  STS.64 [R53], R44 ;  /* 0x0000002c35007388 */ /* 0x0001e20000000a00 */
[----:B---3--:R-:W-:-:S08]  /*20b0*/  DFMA R48, R32, UR20, R48 ;  /* 0x0000001420307c2b */ /* 0x008fd00008000030 */
[----:B------:R-:W-:Y:S02]  /*20c0*/  DFMA R48, R34, UR24, R48 ;  /* 0x0000001822307c2b */ /* 0x000fe40008000030 */
[----:B0-----:R-:W-:-:S06]  /*20d0*/  DFMA R44, R30, UR18, RZ ;  /* 0x000000121e2c7c2b */ /* 0x001fcc00080000ff */
[----:B------:R-:W-:Y:S02]  /*20e0*/  DFMA R48, R36, UR28, R48 ;  /* 0x0000001c24307c2b */ /* 0x000fe40008000030 */
[----:B------:R-:W-:-:S06]  /*20f0*/  DFMA R44, R32, UR22, R44 ;  /* 0x00000016202c7c2b */ /* 0x000fcc000800002c */
[----:B------:R-:W-:Y:S02]  /*2100*/  DFMA R48, R46, UR32, R48 ;  /* 0x000000202e307c2b */ /* 0x000fe40008000030 */
[----:B------:R-:W-:-:S06]  /*2110*/  DFMA R44, R34, UR26, R44 ;  /* 0x0000001a222c7c2b */ /* 0x000fcc000800002c */
[C-C-:B------:R-:W-:Y:S02]  /*2120*/  DADD R50, R40.reuse, -R48.reuse ;  /* 0x0000000028327229 */ /* 0x140fe40000000830 */
[----:B------:R-:W-:-:S05]  /*2130*/  DADD R40, R40, R48 ;  /* 0x0000000028287229 */ /* 0x000fca0000000030 */
[----:B------:R-:W-:Y:S04]  /*2140*/  STS.64 [R53+0x168], R50 ;  /* 0x0001683235007388 */ /* 0x000fe80000000a00 */
[----:B------:R1:W-:Y:S02]  /*2150*/  STS.64 [R53+0x90], R40 ;  /* 0x0000902835007388 */ /* 0x0003e40000000a00 */
[----:B-1----:R-:W-:Y:S01]  /*2160*/  MOV R40, UR4 ;  /* 0x0000000400287c02 */ /* 0x002fe20008000f00 */
[----:B------:R-:W-:Y:S01]  /*2170*/  IMAD.U32 R41, RZ, RZ, UR5 ;  /* 0x00000005ff297e24 */ /* 0x000fe2000f8e00ff */
[----:B------:R-:W0:Y:S05]  /*2180*/  LDCU.64 UR4, c[0x3][0xa48] ;  /* 0x00c14900ff0477ac */ /* 0x000e2a0008000a00 */
[----:B------:R-:W-:Y:S01]  /*2190*/  DFMA R48, R30, R40, RZ ;  /* 0x000000281e30722b */ /* 0x000fe200000000ff */
[----:B--2---:R-:W-:Y:S01]  /*21a0*/  MOV R30, UR8 ;  /* 0x00000008001e7c02 */ /* 0x004fe20008000f00 */
[----:B------:R-:W-:-:S06]  /*21b0*/  IMAD.U32 R31, RZ, RZ, UR9 ;  /* 0x00000009ff1f7e24 */ /* 0x000fcc000f8e00ff */
[----:B------:R-:W-:Y:S02]  /*21c0*/  DFMA R48, R32, R30, R48 ;  /* 0x0000001e2030722b */ /* 0x000fe40000000030 */
[----:B------:R-:W-:-:S06]  /*21d0*/  DFMA R32, R36, UR30, R44 ;  /* 0x0000001e24207c2b */ /* 0x000fcc000800002c */
[----:B0-----:R-:W-:Y:S02]  /*21e0*/  DFMA R48, R34, UR4, R48 ;  /* 0x0000000422307c2b */ /* 0x001fe40008000030 */
[----:B------:R-:W-:-:S06]  /*21f0*/  DFMA R32, R46, UR34, R32 ;  /* 0x000000222e207c2b */ /* 0x000fcc0008000020 */
[----:B------:R-:W-:Y:S02]  /*2200*/  DFMA R48, R36, UR6, R48 ;  /* 0x0000000624307c2b */ /* 0x000fe40008000030 */
[C-C-:B------:R-:W-:Y:S02]  /*2210*/  DADD R36, R42.reuse, -R32.reuse ;  /* 0x000000002a247229 */ /* 0x140fe40000000820 */
[----:B------:R-:W-:-:S04]  /*2220*/  DADD R32, R42, R32 ;  /* 0x000000002a207229 */ /* 0x000fc80000000020 */
[----:B------:R-:W-:Y:S01]  /*2230*/  DFMA R48, R46, UR10, R48 ;  /* 0x0000000a2e307c2b */ /* 0x000fe20008000030 */
[----:B------:R1:W-:Y:S04]  /*2240*/  STS.64 [R53+0x120], R36 ;  /* 0x0001202435007388 */ /* 0x0003e80000000a00 */
[----:B------:R1:W-:Y:S03]  /*2250*/  STS.64 [R53+0xd8], R32 ;  /* 0x0000d82035007388 */ /* 0x0003e60000000a00 */
[C-C-:B------:R-:W-:Y:S02]  /*2260*/  DADD R34, R38.reuse, -R48.reuse ;  /* 0x0000000026227229 */ /* 0x140fe40000000830 */
[----:B------:R-:W-:-:S05]  /*2270*/  DADD R38, R38, R48 ;  /* 0x0000000026267229 */ /* 0x000fca0000000030 */
[----:B------:R1:W-:Y:S04]  /*2280*/  STS.64 [R53+0x1b0], R34 ;  /* 0x0001b02235007388 */ /* 0x0003e80000000a00 */
[----:B------:R1:W-:Y:S02]  /*2290*/  STS.64 [R53+0x48], R38 ;  /* 0x0000482635007388 */ /* 0x0003e40000000a00 */
.L_x_1250:
[----:B------:R-:W-:Y:S05]  /*22a0*/  BSYNC.RECONVERGENT B0 ;  /* 0x0000000000007941 */ /* 0x000fea0003800200 */
.L_x_1249:
[----:B------:R-:W-:Y:S06]  /*22b0*/  BAR.SYNC.DEFER_BLOCKING 0x0 ;  /* 0x0000000000007b1d */ /* 0x000fec0000010000 */
[----:B------:R-:W-:Y:S04]  /*22c0*/  BSSY.RECONVERGENT B0, `(.L_x_1251) ;  /* 0x0000059000007945 */ /* 0x000fe80003800200 */
[----:B------:R-:W-:Y:S05]  /*22d0*/  @P1 BRA `(.L_x_1252) ;  /* 0x00000004005c1947 */ /* 0x000fea0003800000 */
[----:B------:R-:W-:Y:S01]  /*22e0*/  SHF.L.U32 R4, R3, 0x3, RZ ;  /* 0x0000000303047819 */ /* 0x000fe200000006ff */
[----:B------:R-:W2:Y:S03]  /*22f0*/  LDCU.128 UR4, c[0x3][0x810] ;  /* 0x00c10200ff0477ac */ /* 0x000ea60008000c00 */
[----:B------:R-:W-:Y:S01]  /*2300*/  LOP3.LUT R5, R4, 0x38, RZ, 0xc0, !PT ;  /* 0x0000003804057812 */ /* 0x000fe200078ec0ff */
[----:B------:R-:W3:Y:S04]  /*2310*/  LDCU.128 UR8, c[0x3][0xa10] ;  /* 0x00c14200ff0877ac */ /* 0x000ee80008000c00 */
[----:B------:R-:W-:Y:S01]  /*2320*/  IMAD.IADD R0, R0, 0x1, R5 ;  /* 0x0000000100007824 */ /* 0x000fe200078e0205 */
[----:B------:R-:W4:Y:S04]  /*2330*/  LDCU.128 UR16, c[0x3][0x830] ;  /* 0x00c10600ff1077ac */ /* 0x000f280008000c00 */
[----:B01----:R-:W-:Y:S01]  /*2340*/  LDS.64 R32, [R0] ;  /* 0x0000000000207984 */ /* 0x003fe20000000a00 */
[----:B------:R-:W0:Y:S03]  /*2350*/  LDCU.128 UR28, c[0x3][0xa30] ;  /* 0x00c14600ff1c77ac */ /* 0x000e260008000c00 */
[----:B------:R-:W1:Y:S01]  /*2360*/  LDS.64 R4, [R0+0x1440] ;  /* 0x0014400000047984 */ /* 0x000e620000000a00 */
[----:B------:R-:W5:Y:S03]  /*2370*/  LDCU.64 UR14, c[0x3][0x848] ;  /* 0x00c10900ff0e77ac */ /* 0x000f660008000a00 */
[----:B------:R-:W-:Y:S01]  /*2380*/  LDS.64 R14, [R0+0x288] ;  /* 0x00028800000e7984 */ /* 0x000fe20000000a00 */
[----:B------:R-:W5:Y:S03]  /*2390*/  LDCU.64 UR20, c[0x3][0xa48] ;  /* 0x00c14900ff1477ac */ /* 0x000f660008000a00 */
[----:B------:R-:W2:Y:S01]  /*23a0*/  LDS.64 R6, [R0+0x11b8] ;  /* 0x0011b80000067984 */ /* 0x000ea20000000a00 */
[----:B------:R-:W5:Y:S03]  /*23b0*/  LDCU.64 UR22, c[0x3][0x868] ;  /* 0x00c10d00ff1677ac */ /* 0x000f660008000a00 */
[----:B------:R-:W-:Y:S01]  /*23c0*/  LDS.64 R12, [R0+0x510] ;  /* 0x00051000000c7984 */ /* 0x000fe20000000a00 */
[----:B------:R-:W5:Y:S03]  /*23d0*/  LDCU.64 UR24, c[0x3][0xa68] ;  /* 0x00c14d00ff1877ac */ /* 0x000f660008000a00 */
[----:B------:R-:W0:Y:S01]  /*23e0*/  LDS.64 R10, [R0+0xf30] ;  /* 0x000f3000000a7984 */ /* 0x000e220000000a00 */
[----:B------:R-:W5:Y:S03]  /*23f0*/  LDCU.64 UR26, c[0x3][0x888] ;  /* 0x00c11100ff1a77ac */ /* 0x000f660008000a00 */
[----:B------:R-:W-:Y:S01]  /*2400*/  LDS.64 R8, [R0+0xa20] ;  /* 0x000a200000087984 */ /* 0x000fe20000000a00 */
[----:B------:R-:W5:Y:S01]  /*2410*/  LDCU.128 UR32, c[0x3][0x890] ;  /* 0x00c11200ff2077ac */ /* 0x000f620008000c00 */
[----:B-1----:R-:W-:-:S02]  /*2420*/  DADD R18, R32, R4 ;  /* 0x0000000020127229 */ /* 0x002fc40000000004 */
[----:B------:R-:W-:Y:S01]  /*2430*/  DADD R32, R32, -R4 ;  /* 0x0000000020207229 */ /* 0x000fe20000000804 */
[----:B------:R-:W-:Y:S01]  /*2440*/  LDS.64 R4, [R0+0xca8] ;  /* 0x000ca80000047984 */ /* 0x000fe20000000a00 */
[C-C-:B--2---:R-:W-:Y:S02]  /*2450*/  DADD R16, R14.reuse, R6.reuse ;  /* 0x000000000e107229 */ /* 0x144fe40000000006 */
[----:B------:R-:W-:Y:S01]  /*2460*/  DADD R14, R14, -R6 ;  /* 0x000000000e0e7229 */ /* 0x000fe20000000806 */
[----:B------:R-:W1:Y:S03]  /*2470*/  LDS.64 R6, [R0+0x798] ;  /* 0x0007980000067984 */ /* 0x000e660000000a00 */
[----:B------:R-:W-:Y:S02]  /*2480*/  DFMA R40, R32, R40, RZ ;  /* 0x000000282028722b */ /* 0x000fe400000000ff */
[----:B------:R-:W-:-:S02]  /*2490*/  DFMA R34, R18, UR4, RZ ;  /* 0x0000000412227c2b */ /* 0x000fc400080000ff */
[C---:B------:R-:W-:Y:S01]  /*24a0*/  DFMA R42, R18.reuse, UR6, RZ ;  /* 0x00000006122a7c2b */ /* 0x040fe200080000ff */
[----:B------:R-:W2:Y:S01]  /*24b0*/  LDCU.128 UR4, c[0x3][0x850] ;  /* 0x00c10a00ff0477ac */ /* 0x000ea20008000c00 */
[----:B------:R-:W-:Y:S02]  /*24c0*/  DFMA R26, R18, R26, RZ ;  /* 0x0000001a121a722b */ /* 0x000fe400000000ff */
[----:B------:R-:W-:Y:S02]  /*24d0*/  DFMA R30, R14, R30, R40 ;  /* 0x0000001e0e1e722b */ /* 0x000fe40000000028 */
[----:B------:R-:W-:Y:S02]  /*24e0*/  DFMA R38, R18, UR44, RZ ;  /* 0x0000002c12267c2b */ /* 0x000fe400080000ff */
[C---:B---3--:R-:W-:Y:S02]  /*24f0*/  DFMA R40, R32.reuse, UR8, RZ ;  /* 0x0000000820287c2b */ /* 0x048fe400080000ff */
[C---:B------:R-:W-:Y:S01]  /*2500*/  DFMA R36, R32.reuse, UR10, RZ ;  /* 0x0000000a20247c2b */ /* 0x040fe200080000ff */
[----:B------:R-:W3:Y:S01]  /*2510*/  LDCU.128 UR8, c[0x3][0xa50] ;  /* 0x00c14a00ff0877ac */ /* 0x000ee20008000c00 */
[----:B------:R-:W-:-:S02]  /*2520*/  DFMA R18, R32, UR48, RZ ;  /* 0x0000003020127c2b */ /* 0x000fc400080000ff */
[C---:B----4-:R-:W-:Y:S02]  /*2530*/  DFMA R32, R16.reuse, UR16, R34 ;  /* 0x0000001010207c2b */ /* 0x050fe40008000022 */
[C---:B------:R-:W-:Y:S02]  /*2540*/  DFMA R24, R16.reuse, R24, R26 ;  /* 0x000000181018722b */ /* 0x040fe4000000001a */
[C---:B------:R-:W-:Y:S02]  /*2550*/  DFMA R38, R16.reuse, UR52, R38 ;  /* 0x0000003410267c2b */ /* 0x040fe40008000026 */
[----:B------:R-:W-:Y:S01]  /*2560*/  DFMA R34, R16, UR18, R42 ;  /* 0x0000001210227c2b */ /* 0x000fe2000800002a */
[----:B------:R-:W4:Y:S01]  /*2570*/  LDCU.128 UR16, c[0x3][0x870] ;  /* 0x00c10e00ff1077ac */ /* 0x000f220008000c00 */
[----:B------:R-:W-:Y:S02]  /*2580*/  DFMA R16, R14, UR12, R18 ;  /* 0x0000000c0e107c2b */ /* 0x000fe40008000012 */
[----:B0-----:R-:W-:-:S02]  /*2590*/  DADD R26, R12, R10 ;  /* 0x000000000c1a7229 */ /* 0x001fc4000000000a */
[C---:B------:R-:W-:Y:S02]  /*25a0*/  DFMA R18, R14.reuse, UR28, R40 ;  /* 0x0000001c0e127c2b */ /* 0x040fe40008000028 */
[----:B------:R-:W-:Y:S01]  /*25b0*/  DFMA R14, R14, UR30, R36 ;  /* 0x0000001e0e0e7c2b */ /* 0x000fe20008000024 */
[----:B------:R-:W0:Y:S01]  /*25c0*/  LDCU.128 UR28, c[0x3][0xa70] ;  /* 0x00c14e00ff1c77ac */ /* 0x000e220008000c00 */
[----:B------:R-:W-:Y:S02]  /*25d0*/  DADD R12, R12, -R10 ;  /* 0x000000000c0c7229 */ /* 0x000fe4000000080a */
[C---:B------:R-:W-:Y:S02]  /*25e0*/  DFMA R10, R26.reuse, UR56, R38 ;  /* 0x000000381a0a7c2b */ /* 0x040fe40008000026 */
[C---:B-----5:R-:W-:Y:S02]  /*25f0*/  DFMA R24, R26.reuse, UR14, R24 ;  /* 0x0000000e1a187c2b */ /* 0x060fe40008000018 */
[C---:B--2---:R-:W-:Y:S01]  /*2600*/  DFMA R32, R26.reuse, UR4, R32 ;  /* 0x000000041a207c2b */ /* 0x044fe20008000020 */
[----:B------:R-:W2:Y:S01]  /*2610*/  LDCU.64 UR4, c[0x3][0xa88] ;  /* 0x00c15100ff0477ac */ /* 0x000ea20008000a00 */
[----:B------:R-:W-:-:S02]  /*2620*/  DFMA R26, R26, UR6, R34 ;  /* 0x000000061a1a7c2b */ /* 0x000fc40008000022 */
[C---:B---3--:R-:W-:Y:S02]  /*2630*/  DFMA R18, R12.reuse, UR8, R18 ;  /* 0x000000080c127c2b */ /* 0x048fe40008000012 */
[----:B------:R-:W-:Y:S01]  /*2640*/  DFMA R14, R12, UR10, R14 ;  /* 0x0000000a0c0e7c2b */ /* 0x000fe2000800000e */
[----:B------:R-:W3:Y:S01]  /*2650*/  LDCU.128 UR8, c[0x3][0xa90] ;  /* 0x00c15200ff0877ac */ /* 0x000ee20008000c00 */
[C-C-:B-1----:R-:W-:Y:S02]  /*2660*/  DADD R34, R6.reuse, -R4.reuse ;  /* 0x0000000006227229 */ /* 0x142fe40000000804 */
[----:B------:R-:W-:Y:S02]  /*2670*/  DADD R4, R6, R4 ;  /* 0x0000000006047229 */ /* 0x000fe40000000004 */
[----:B------:R-:W-:Y:S02]  /*2680*/  DFMA R16, R12, UR36, R16 ;  /* 0x000000240c107c2b */ /* 0x000fe40008000010 */
[----:B------:R-:W-:-:S02]  /*2690*/  DADD R6, R8, R8 ;  /* 0x0000000008067229 */ /* 0x000fc40000000008 */
[----:B------:R-:W-:Y:S02]  /*26a0*/  DFMA R30, R12, UR20, R30 ;  /* 0x000000140c1e7c2b */ /* 0x000fe4000800001e */
[----:B------:R-:W-:Y:S02]  /*26b0*/  DADD R8, R8, -R8 ;  /* 0x0000000008087229 */ /* 0x000fe40000000808 */
[----:B------:R-:W-:Y:S02]  /*26c0*/  DFMA R16, R34, R22, R16 ;  /* 0x000000162210722b */ /* 0x000fe40000000010 */
[----:B------:R-:W-:Y:S02]  /*26d0*/  DMUL R6, R6, 0.5 ;  /* 0x3fe0000006067828 */ /* 0x000fe40000000000 */
[C---:B------:R-:W-:Y:S02]  /*26e0*/  DFMA R10, R4.reuse, UR40, R10 ;  /* 0x00000028040a7c2b */ /* 0x040fe4000800000a */
[----:B------:R-:W-:-:S02]  /*26f0*/  DFMA R24, R4, UR22, R24 ;  /* 0x0000001604187c2b */ /* 0x000fc40008000018 */
[----:B----4-:R-:W-:Y:S02]  /*2700*/  DFMA R32, R4, UR16, R32 ;  /* 0x0000001004207c2b */ /* 0x010fe40008000020 */
[----:B0-----:R-:W-:Y:S02]  /*2710*/  DFMA R18, R34, UR28, R18 ;  /* 0x0000001c22127c2b */ /* 0x001fe40008000012 */
[----:B------:R-:W-:Y:S02]  /*2720*/  DFMA R26, R4, UR18, R26 ;  /* 0x00000012041a7c2b */ /* 0x000fe4000800001a */
[C---:B------:R-:W-:Y:S02]  /*2730*/  DFMA R14, R34.reuse, UR30, R14 ;  /* 0x0000001e220e7c2b */ /* 0x040fe4000800000e */
[----:B------:R-:W-:Y:S02]  /*2740*/  DFMA R30, R34, UR24, R30 ;  /* 0x00000018221e7c2b */ /* 0x000fe4000800001e */
[----:B------:R-:W-:-:S02]  /*2750*/  DFMA R10, R6, R28, R10 ;  /* 0x0000001c060a722b */ /* 0x000fc4000000000a */
[----:B------:R-:W-:Y:S02]  /*2760*/  DFMA R16, R8, R20, R16 ;  /* 0x000000140810722b */ /* 0x000fe40000000010 */
[C---:B------:R-:W-:Y:S02]  /*2770*/  DFMA R24, R6.reuse, UR26, R24 ;  /* 0x0000001a06187c2b */ /* 0x040fe40008000018 */
[----:B------:R-:W-:Y:S02]  /*2780*/  DFMA R32, R6, UR32, R32 ;  /* 0x0000002006207c2b */ /* 0x000fe40008000020 */
[----:B---3--:R-:W-:Y:S02]  /*2790*/  DFMA R4, R8, UR8, R18 ;  /* 0x0000000808047c2b */ /* 0x008fe40008000012 */
[----:B------:R-:W-:Y:S02]  /*27a0*/  DFMA R6, R6, UR34, R26 ;  /* 0x0000002206067c2b */ /* 0x000fe4000800001a */
[----:B------:R-:W-:-:S02]  /*27b0*/  DFMA R20, R8, UR10, R14 ;  /* 0x0000000a08147c2b */ /* 0x000fc4000800000e */
[----:B--2---:R-:W-:Y:S02]  /*27c0*/  DFMA R30, R8, UR4, R30 ;  /* 0x00000004081e7c2b */ /* 0x004fe4000800001e */
[----:B------:R-:W-:Y:S02]  /*27d0*/  DADD R18, R10, -R16 ;  /* 0x000000000a127229 */ /* 0x000fe40000000810 */
[C-C-:B------:R-:W-:Y:S02]  /*27e0*/  DADD R12, R32.reuse, -R4.reuse ;  /* 0x00000000200c7229 */ /* 0x140fe40000000804 */
[----:B------:R-:W-:Y:S02]  /*27f0*/  DADD R8, R32, R4 ;  /* 0x0000000020087229 */ /* 0x000fe40000000004 */
[----:B------:R-:W-:Y:S02]  /*2800*/  DADD R16, R10, R16 ;  /* 0x000000000a107229 */ /* 0x000fe40000000010 */
[----:B------:R-:W-:-:S02]  /*2810*/  DADD R4, R6, -R20 ;  /* 0x0000000006047229 */ /* 0x000fc40000000814 */
[C-C-:B------:R-:W-:Y:S02]  /*2820*/  DADD R14, R24.reuse, -R30.reuse ;  /* 0x00000000180e7229 */ /* 0x140fe4000000081e */
[----:B------:R-:W-:Y:S02]  /*2830*/  DADD R10, R24, R30 ;  /* 0x00000000180a7229 */ /* 0x000fe4000000001e */
[----:B------:R-:W-:-:S11]  /*2840*/  DADD R6, R6, R20 ;  /* 0x0000000006067229 */ /* 0x000fd60000000014 */
.L_x_1252:
[----:B------:R-:W-:Y:S05]  /*2850*/  BSYNC.RECONVERGENT B0 ;  /* 0x0000000000007941 */ /* 0x000fea0003800200 */
.L_x_1251:
        /* <DEDUP_REMOVED lines=15> */
.L_x_1253:
        /* <DEDUP_REMOVED lines=11> */
.L_x_3050:


//--------------------- .text._Z32massMatrixMultiplyRegisterKernelILi8ELi9ELi2EEviPKdS1_S1_S1_Pd --------------------------
	.section	.text._Z32massMatrixMultiplyRegisterKernelILi8ELi9ELi2EEviPKdS1_S1_S1_Pd,"ax",@progbits
	.align	128
        .global         _Z32massMatrixMultiplyRegisterKernelILi8ELi9ELi2EEviPKdS1_S1_S1_Pd
        .type           _Z32massMatrixMultiplyRegisterKernelILi8ELi9ELi2EEviPKdS1_S1_S1_Pd,@function
        .size           _Z32massMatrixMultiplyRegisterKernelILi8ELi9ELi2EEviPKdS1_S1_S1_Pd,(.L_x_3051 - _Z32massMatrixMultiplyRegisterKernelILi8ELi9ELi2EEviPKdS1_S1_S1_Pd)
        .other          _Z32massMatrixMultiplyRegisterKernelILi8ELi9ELi2EEviPKdS1_S1_S1_Pd,@"STO_CUDA_ENTRY STV_DEFAULT"
_Z32massMatrixMultiplyRegisterKernelILi8ELi9ELi2EEviPKdS1_S1_S1_Pd:
.text._Z32massMatrixMultiplyRegisterKernelILi8ELi9ELi2EEviPKdS1_S1_S1_Pd:
        /* <DEDUP_REMOVED lines=18> */
[C---:B------:R-:W-:Y:S01]  /*0120*/  LEA R2, R25.reuse, R2, 0x18 ;  /* 0x0000000219027211 */ /* 0x040fe200078ec0ff */
[----:B------:R-:W0:Y:S01]  /*0130*/  S2R R48, SR_CTAID.X ;  /* 0x0000000000307919 */ /* 0x000e220000002500 */
[----:B------:R-:W-:-:S02]  /*0140*/  @!P0 LEA R21, R25, R20, 0x18 ;  /* 0x0000001419158211 */ /* 0x000fc400078ec0ff */
[----:B------:R-:W-:Y:S01]  /*0150*/  @!P0 LEA R23, R25, R22, 0x18 ;  /* 0x0000001619178211 */ /* 0x000fe200078ec0ff */
[----:B------:R-:W-:Y:S01]  /*0160*/  BSSY.RECONVERGENT B0, `(.L_x_1254) ;  /* 0x00000df000007945 */ /* 0x000fe20003800200 */
[C---:B------:R-:W-:Y:S01]  /*0170*/  ISETP.GT.U32.AND P2, PT, R0.reuse, 0x47, PT ;  /* 0x000000470000780c */ /* 0x040fe20003f44070 */
[C---:B------:R-:W-:Y:S02]  /*0180*/  @!P0 IMAD R49, R0.reuse, 0x8, R21 ;  /* 0x0000000800318824 */ /* 0x040fe400078e0215 */
[----:B------:R-:W-:Y:S02]  /*0190*/  @!P0 IMAD R51, R0, 0x8, R23 ;  /* 0x0000000800338824 */ /* 0x000fe400078e0217 */
        /* <DEDUP_REMOVED lines=12> */
[----:B------:R-:W4:Y:S01]  /*0260*/  LDS.128 R36, [R2+0x2db0] ;  /* 0x002db00002247984 */ /* 0x000f220000000c00 */
[----:B0-----:R-:W-:-:S02]  /*0270*/  R2UR UR10, R24 ;  /* 0x00000000180a72ca */ /* 0x001fc400000e0000 */
[----:B------:R-:W-:Y:S02]  /*0280*/  R2UR UR11, R25 ;  /* 0x00000000190b72ca */ /* 0x000fe400000e0000 */
[----:B-1----:R-:W-:Y:S02]  /*0290*/  R2UR UR8, R22 ;  /* 0x00000000160872ca */ /* 0x002fe400000e0000 */
[----:B------:R-:W-:Y:S02]  /*02a0*/  R2UR UR9, R23 ;  /* 0x00000000170972ca */ /* 0x000fe400000e0000 */
[----:B------:R-:W-:Y:S02]  /*02b0*/  R2UR UR4, R20 ;  /* 0x00000000140472ca */ /* 0x000fe400000e0000 */
[----:B------:R-:W-:Y:S02]  /*02c0*/  R2UR UR5, R21 ;  /* 0x00000000150572ca */ /* 0x000fe400000e0000 */
[----:B------:R-:W-:Y:S01]  /*02d0*/  R2UR UR6, R26 ;  /* 0x000000001a0672ca */ /* 0x000fe200000e0000 */
[----:B------:R-:W0:Y:S01]  /*02e0*/  LDS.128 R20, [R2+0x2dc0] ;  /* 0x002dc00002147984 */ /* 0x000e220000000c00 */
[----:B------:R-:W-:Y:S01]  /*02f0*/  R2UR UR7, R27 ;  /* 0x000000001b0772ca */ /* 0x000fe200000e0000 */
[----:B------:R-:W-:Y:S01]  /*0300*/  IMAD.U32 R46, RZ, RZ, UR10 ;  /* 0x0000000aff2e7e24 */ /* 0x000fe2000f8e00ff */
[----:B--2---:R-:W-:Y:S01]  /*0310*/  R2UR UR10, R34 ;  /* 0x00000000220a72ca */ /* 0x004fe200000e0000 */
[----:B------:R-:W1:Y:S01]  /*0320*/  LDS.128 R24, [R2+0x2e60] ;  /* 0x002e600002187984 */ /* 0x000e620000000c00 */
[----:B------:R-:W-:Y:S01]  /*0330*/  IMAD.U32 R47, RZ, RZ, UR11 ;  /* 0x0000000bff2f7e24 */ /* 0x000fe2000f8e00ff */
[----:B------:R-:W-:-:S02]  /*0340*/  R2UR UR11, R35 ;  /* 0x00000000230b72ca */ /* 0x000fc400000e0000 */
[----:B------:R-:W-:Y:S01]  /*0350*/  R2UR UR12, R32 ;  /* 0x00000000200c72ca */ /* 0x000fe200000e0000 */
[----:B------:R-:W-:Y:S01]  /*0360*/  IMAD.U32 R44, RZ, RZ, UR4 ;  /* 0x00000004ff2c7e24 */ /* 0x000fe2000f8e00ff */
[----:B------:R-:W-:Y:S01]  /*0370*/  R2UR UR13, R33 ;  /* 0x00000000210d72ca */ /* 0x000fe200000e0000 */
[----:B------:R-:W-:Y:S01]  /*0380*/  IMAD.U32 R45, RZ, RZ, UR5 ;  /* 0x00000005ff2d7e24 */ /* 0x000fe2000f8e00ff */
[----:B------:R-:W2:Y:S01]  /*0390*/  LDS.128 R32, [R2+0x2e70] ;  /* 0x002e700002207984 */ /* 0x000ea20000000c00 */
[----:B---3--:R-:W-:Y:S02]  /*03a0*/  R2UR UR4, R30 ;  /* 0x000000001e0472ca */ /* 0x008fe400000e0000 */
[----:B------:R-:W-:Y:S02]  /*03b0*/  R2UR UR5, R31 ;  /* 0x000000001f0572ca */ /* 0x000fe400000e0000 */
[----:B------:R-:W-:Y:S02]  /*03c0*/  R2UR UR14, R28 ;  /* 0x000000001c0e72ca */ /* 0x000fe400000e0000 */
[----:B------:R-:W-:-:S02]  /*03d0*/  R2UR UR15, R29 ;  /* 0x000000001d0f72ca */ /* 0x000fc400000e0000 */
[----:B------:R-:W3:Y:S01]  /*03e0*/  LDS.128 R28, [R2+0x2dd0] ;  /* 0x002dd000021c7984 */ /* 0x000ee20000000c00 */
[----:B----4-:R-:W-:Y:S02]  /*03f0*/  R2UR UR18, R18 ;  /* 0x00000000121272ca */ /* 0x010fe400000e0000 */
[----:B------:R-:W-:Y:S02]  /*0400*/  R2UR UR19, R19 ;  /* 0x00000000131372ca */ /* 0x000fe400000e0000 */
[----:B------:R-:W-:Y:S02]  /*0410*/  R2UR UR20, R16 ;  /* 0x00000000101472ca */ /* 0x000fe400000e0000 */
[----:B------:R-:W-:Y:S02]  /*0420*/  R2UR UR21, R17 ;  /* 0x00000000111572ca */ /* 0x000fe400000e0000 */
[----:B------:R-:W4:Y:S01]  /*0430*/  LDS.128 R16, [R2+0x2e80] ;  /* 0x002e800002107984 */ /* 0x000f220000000c00 */
[----:B------:R-:W-:Y:S01]  /*0440*/  IMAD.U32 R50, RZ, RZ, UR14 ;  /* 0x0000000eff327e24 */ /* 0x000fe2000f8e00ff */
[----:B------:R-:W-:Y:S01]  /*0450*/  R2UR UR14, R38 ;  /* 0x00000000260e72ca */ /* 0x000fe200000e0000 */
[----:B------:R-:W-:Y:S01]  /*0460*/  IMAD.U32 R51, RZ, RZ, UR15 ;  /* 0x0000000fff337e24 */ /* 0x000fe2000f8e00ff */
[----:B------:R-:W-:-:S02]  /*0470*/  R2UR UR15, R39 ;  /* 0x00000000270f72ca */ /* 0x000fc400000e0000 */
[----:B------:R-:W-:Y:S02]  /*0480*/  R2UR UR16, R36 ;  /* 0x00000000241072ca */ /* 0x000fe400000e0000 */
[----:B------:R-:W-:Y:S02]  /*0490*/  R2UR UR17, R37 ;  /* 0x00000000251172ca */ /* 0x000fe400000e0000 */
[----:B0-----:R-:W-:Y:S01]  /*04a0*/  R2UR UR22, R22 ;  /* 0x00000000161672ca */ /* 0x001fe200000e0000 */
[----:B------:R-:W0:Y:S01]  /*04b0*/  LDS.128 R36, [R2+0x2de0] ;  /* 0x002de00002247984 */ /* 0x000e220000000c00 */
[----:B------:R-:W-:Y:S02]  /*04c0*/  R2UR UR23, R23 ;  /* 0x00000000171772ca */ /* 0x000fe400000e0000 */
[----:B------:R-:W-:Y:S02]  /*04d0*/  R2UR UR24, R20 ;  /* 0x00000000141872ca */ /* 0x000fe400000e0000 */
[----:B------:R-:W-:-:S02]  /*04e0*/  R2UR UR25, R21 ;  /* 0x00000000151972ca */ /* 0x000fc400000e0000 */
[----:B-1----:R-:W-:Y:S01]  /*04f0*/  R2UR UR26, R26 ;  /* 0x000000001a1a72ca */ /* 0x002fe200000e0000 */
[----:B------:R-:W1:Y:S01]  /*0500*/  LDS.128 R20, [R2+0x2df0] ;  /* 0x002df00002147984 */ /* 0x000e620000000c00 */
[----:B------:R-:W-:Y:S02]  /*0510*/  R2UR UR27, R27 ;  /* 0x000000001b1b72ca */ /* 0x000fe400000e0000 */
[----:B------:R-:W-:Y:S02]  /*0520*/  R2UR UR28, R24 ;  /* 0x00000000181c72ca */ /* 0x000fe400000e0000 */
[----:B------:R-:W-:Y:S02]  /*0530*/  R2UR UR29, R25 ;  /* 0x00000000191d72ca */ /* 0x000fe400000e0000 */
[----:B------:R-:W1:Y:S01]  /*0540*/  LDS.128 R24, [R2+0x2e90] ;  /* 0x002e900002187984 */ /* 0x000e620000000c00 */
[----:B--2---:R-:W-:Y:S02]  /*0550*/  R2UR UR34, R34 ;  /* 0x00000000222272ca */ /* 0x004fe400000e0000 */
[----:B------:R-:W-:-:S02]  /*0560*/  R2UR UR35, R35 ;  /* 0x00000000232372ca */ /* 0x000fc400000e0000 */
[----:B------:R-:W-:Y:S02]  /*0570*/  R2UR UR36, R32 ;  /* 0x00000000202472ca */ /* 0x000fe400000e0000 */
[----:B------:R-:W-:Y:S02]  /*0580*/  R2UR UR37, R33 ;  /* 0x00000000212572ca */ /* 0x000fe400000e0000 */
        /* <DEDUP_REMOVED lines=18> */
[----:B------:R-:W-:-:S02]  /*06b0*/  R2UR UR48, R20 ;  /* 0x00000000143072ca */ /* 0x000fc400000e0000 */
[----:B------:R-:W-:Y:S02]  /*06c0*/  R2UR UR49, R21 ;  /* 0x00000000153172ca */ /* 0x000fe400000e0000 */
[----:B------:R-:W-:Y:S01]  /*06d0*/  R2UR UR50, R26 ;  /* 0x000000001a3272ca */ /* 0x000fe200000e0000 */
[----:B------:R-:W1:Y:S01]  /*06e0*/  LDS.128 R20, [R2+0x2e20] ;  /* 0x002e200002147984 */ /* 0x000e620000000c00 */
[----:B------:R-:W-:Y:S02]  /*06f0*/  R2UR UR51, R27 ;  /* 0x000000001b3372ca */ /* 0x000fe400000e0000 */
[----:B------:R-:W-:Y:S02]  /*0700*/  R2UR UR52, R24 ;  /* 0x00000000183472ca */ /* 0x000fe400000e0000 */
[----:B------:R-:W-:Y:S02]  /*0710*/  R2UR UR53, R25 ;  /* 0x00000000193572ca */ /* 0x000fe400000e0000 */
[----:B------:R0:W1:Y:S01]  /*0720*/  LDS.128 R24, [R2+0x2ec0] ;  /* 0x002ec00002187984 */ /* 0x0000620000000c00 */
[----:B--2---:R-:W-:-:S02]  /*0730*/  R2UR UR56, R32 ;  /* 0x00000000203872ca */ /* 0x004fc400000e0000 */
[----:B------:R-:W-:Y:S02]  /*0740*/  R2UR UR57, R33 ;  /* 0x00000000213972ca */ /* 0x000fe400000e0000 */
[----:B------:R-:W2:Y:S01]  /*0750*/  @P0 LDC.64 R32, c[0x0][0x3a0] ;  /* 0x0000e800ff200b82 */ /* 0x000ea20000000a00 */
[----:B---3--:R-:W-:Y:S02]  /*0760*/  R2UR UR58, R30 ;  /* 0x000000001e3a72ca */ /* 0x008fe400000e0000 */
[C---:B------:R-:W-:Y:S02]  /*0770*/  LOP3.LUT R30, R0.reuse, 0xffff, RZ, 0xc0, !PT ;  /* 0x0000ffff001e7812 */ /* 0x040fe400078ec0ff */
[----:B------:R-:W-:Y:S02]  /*0780*/  R2UR UR61, R29 ;  /* 0x000000001d3d72ca */ /* 0x000fe400000e0000 */
[----:B------:R-:W-:Y:S01]  /*0790*/  LOP3.LUT R29, R0, 0x7, RZ, 0xc0, !PT ;  /* 0x00000007001d7812 */ /* 0x000fe200078ec0ff */
[----:B------:R-:W-:Y:S01]  /*07a0*/  IMAD R30, R30, 0x1c72, RZ ;  /* 0x00001c721e1e7824 */ /* 0x000fe200078e02ff */
[----:B------:R-:W-:-:S02]  /*07b0*/  R2UR UR54, R34 ;  /* 0x00000000223672ca */ /* 0x000fc400000e0000 */
[----:B----4-:R-:W-:Y:S02]  /*07c0*/  R2UR UR62, R18 ;  /* 0x00000000123e72ca */ /* 0x010fe400000e0000 */
[----:B------:R-:W-:Y:S02]  /*07d0*/  R2UR UR63, R19 ;  /* 0x00000000133f72ca */ /* 0x000fe400000e0000 */
[----:B------:R-:W-:Y:S02]  /*07e0*/  @P0 LOP3.LUT R19, R29, 0x38, R0, 0xf8, !PT ;  /* 0x000000381d130812 */ /* 0x000fe400078ef800 */
[----:B------:R-:W-:Y:S02]  /*07f0*/  SHF.R.U32.HI R18, RZ, 0x10, R30 ;  /* 0x00000010ff127819 */ /* 0x000fe4000001161e */
[----:B------:R-:W-:Y:S01]  /*0800*/  R2UR UR65, R17 ;  /* 0x00000000114172ca */ /* 0x000fe200000e0000 */
[----:B------:R-:W-:Y:S01]  /*0810*/  @P0 IMAD R19, R48, 0x200, R19 ;  /* 0x0000020030130824 */ /* 0x000fe200078e0213 */
[----:B------:R-:W-:-:S02]  /*0820*/  R2UR UR64, R16 ;  /* 0x00000000104072ca */ /* 0x000fc400000e0000 */
[----:B------:R-:W-:Y:S01]  /*0830*/  PRMT R17, R18, 0x9910, RZ ;  /* 0x0000991012117816 */ /* 0x000fe200000000ff */
[----:B--2---:R-:W-:Y:S01]  /*0840*/  @P0 IMAD.WIDE R32, R19, 0x8, R32 ;  /* 0x0000000813200825 */ /* 0x004fe200078e0220 */
[----:B------:R-:W-:Y:S02]  /*0850*/  SHF.R.U32.HI R16, RZ, 0x3, R0 ;  /* 0x00000003ff107819 */ /* 0x000fe40000011600 */
[----:B------:R-:W-:Y:S01]  /*0860*/  R2UR UR55, R35 ;  /* 0x00000000233772ca */ /* 0x000fe200000e0000 */
[----:B------:R-:W-:Y:S01]  /*0870*/  IMAD R17, R17, 0x9, RZ ;  /* 0x0000000911117824 */ /* 0x000fe200078e02ff */
[----:B------:R2:W5:Y:S01]  /*0880*/  @P0 LDG.E.64.CONSTANT R42, desc[UR70][R32.64] ;  /* 0x00000046202a0981 */ /* 0x000562000c1e9b00 */
[C---:B0-----:R-:W-:Y:S01]  /*0890*/  IMAD R2, R16.reuse, 0x48, R3 ;  /* 0x0000004810027824 */ /* 0x041fe200078e0203 */
[----:B------:R-:W-:Y:S01]  /*08a0*/  R2UR UR59, R31 ;  /* 0x000000001f3b72ca */ /* 0x000fe200000e0000 */
[----:B------:R-:W-:Y:S01]  /*08b0*/  IMAD.MOV R17, RZ, RZ, -R17 ;  /* 0x000000ffff117224 */ /* 0x000fe200078e0a11 */
[----:B------:R2:W5:Y:S01]  /*08c0*/  @P0 LDG.E.64.CONSTANT R40, desc[UR70][R32.64+0x200] ;  /* 0x0002004620280981 */ /* 0x000562000c1e9b00 */
[----:B------:R-:W-:Y:S01]  /*08d0*/  IMAD R16, R16, 0x240, R2 ;  /* 0x0000024010107824 */ /* 0x000fe200078e0202 */
[----:B------:R-:W-:-:S02]  /*08e0*/  R2UR UR60, R28 ;  /* 0x000000001c3c72ca */ /* 0x000fc400000e0000 */
[----:B------:R2:W5:Y:S01]  /*08f0*/  @P0 LDG.E.64.CONSTANT R14, desc[UR70][R32.64+0x400] ;  /* 0x00040046200e0981 */ /* 0x000562000c1e9b00 */
[----:B------:R-:W-:Y:S02]  /*0900*/  R2UR UR66, R38 ;  /* 0x00000000264272ca */ /* 0x000fe400000e0000 */
[----:B------:R-:W-:Y:S01]  /*0910*/  R2UR UR67, R39 ;  /* 0x00000000274372ca */ /* 0x000fe200000e0000 */
[----:B------:R2:W5:Y:S01]  /*0920*/  @P0 LDG.E.64.CONSTANT R4, desc[UR70][R32.64+0x600] ;  /* 0x0006004620040981 */ /* 0x000562000c1e9b00 */
[----:B------:R-:W-:Y:S02]  /*0930*/  R2UR UR68, R36 ;  /* 0x00000000244472ca */ /* 0x000fe400000e0000 */
[----:B------:R-:W-:Y:S01]  /*0940*/  R2UR UR69, R37 ;  /* 0x00000000254572ca */ /* 0x000fe200000e0000 */
[----:B------:R2:W5:Y:S01]  /*0950*/  @P0 LDG.E.64.CONSTANT R6, desc[UR70][R32.64+0x800] ;  /* 0x0008004620060981 */ /* 0x000562000c1e9b00 */
[----:B-1----:R-:W-:Y:S02]  /*0960*/  R2UR UR72, R20 ;  /* 0x00000000144872ca */ /* 0x002fe400000e0000 */
[----:B------:R-:W-:Y:S01]  /*0970*/  R2UR UR73, R21 ;  /* 0x00000000154972ca */ /* 0x000fe200000e0000 */
        /* <DEDUP_REMOVED lines=9> */
[----:B------:R-:W-:Y:S01]  /*0a10*/  IMAD R16, R29, 0x8, R16 ;  /* 0x000000081d107824 */ /* 0x000fe200078e0210 */
[----:B------:R-:W-:Y:S01]  /*0a20*/  PRMT R17, R17, 0x7710, RZ ;  /* 0x0000771011117816 */ /* 0x000fe200000000ff */
[----:B------:R-:W-:-:S12]  /*0a30*/  @P1 BRA `(.L_x_1255) ;  /* 0x0000000400441947 */ /* 0x000fd80003800000 */
        /* <DEDUP_REMOVED lines=15> */
[----:B------:R-:W-:Y:S01]  /*0b30*/  DADD R10, R40, -R10 ;  /* 0x00000000280a7229 */ /* 0x000fe2000000080a */
[----:B------:R-:W-:Y:S01]  /*0b40*/  IMAD R29, R29, 0x8, R2 ;  /* 0x000000081d1d7824 */ /* 0x000fe200078e0202 */
[----:B------:R-:W-:-:S02]  /*0b50*/  DFMA R6, R20, UR16, RZ ;  /* 0x0000001014067c2b */ /* 0x000fc400080000ff */
[C---:B------:R-:W-:Y:S01]  /*0b60*/  DFMA R26, R20.reuse, UR58, RZ ;  /* 0x0000003a141a7c2b */ /* 0x040fe200080000ff */
[----:B------:R-:W-:Y:S01]  /*0b70*/  R2UR UR58, R50 ;  /* 0x00000000323a72ca */ /* 0x000fe200000e0000 */
[C---:B--2---:R-:W-:Y:S01]  /*0b80*/  DFMA R32, R20.reuse, UR32, RZ ;  /* 0x0000002014207c2b */ /* 0x044fe200080000ff */
[----:B------:R-:W-:Y:S01]  /*0b90*/  R2UR UR59, R51 ;  /* 0x00000000333b72ca */ /* 0x000fe200000e0000 */
[C---:B------:R-:W-:Y:S02]  /*0ba0*/  DFMA R4, R20.reuse, UR48, RZ ;  /* 0x0000003014047c2b */ /* 0x040fe400080000ff */
[----:B------:R-:W-:Y:S02]  /*0bb0*/  DFMA R36, R20, UR64, RZ ;  /* 0x0000004014247c2b */ /* 0x000fe400080000ff */
[C---:B------:R-:W-:Y:S01]  /*0bc0*/  DFMA R20, R12.reuse, UR42, RZ ;  /* 0x0000002a0c147c2b */ /* 0x040fe200080000ff */
[----:B------:R-:W-:Y:S01]  /*0bd0*/  R2UR.FILL UR43, R28 ;  /* 0x000000001c2b72ca */ /* 0x000fe200004e0000 */
[C---:B------:R-:W-:Y:S01]  /*0be0*/  DFMA R38, R12.reuse, UR20, RZ ;  /* 0x000000140c267c2b */ /* 0x040fe200080000ff */
[----:B------:R-:W-:Y:S01]  /*0bf0*/  R2UR.FILL UR42, R35 ;  /* 0x00000000232a72ca */ /* 0x000fe200004e0000 */
[----:B------:R-:W-:-:S02]  /*0c00*/  DFMA R40, R12, UR36, RZ ;  /* 0x000000240c287c2b */ /* 0x000fc400080000ff */
[C---:B------:R-:W-:Y:S02]  /*0c10*/  DFMA R42, R12.reuse, UR52, RZ ;  /* 0x000000340c2a7c2b */ /* 0x040fe400080000ff */
[----:B------:R-:W-:Y:S02]  /*0c20*/  DFMA R12, R12, UR68, RZ ;  /* 0x000000440c0c7c2b */ /* 0x000fe400080000ff */
[C---:B------:R-:W-:Y:S02]  /*0c30*/  DFMA R26, R22.reuse, UR8, R26 ;  /* 0x00000008161a7c2b */ /* 0x040fe4000800001a */
[C---:B------:R-:W-:Y:S02]  /*0c40*/  DFMA R36, R22.reuse, UR62, R36 ;  /* 0x0000003e16247c2b */ /* 0x040fe40008000024 */
[----:B------:R-:W-:Y:S02]  /*0c50*/  DFMA R6, R22, UR14, R6 ;  /* 0x0000000e16067c2b */ /* 0x000fe40008000006 */
[----:B------:R-:W-:-:S02]  /*0c60*/  DFMA R12, R10, UR66, R12 ;  /* 0x000000420a0c7c2b */ /* 0x000fc4000800000c */
[C---:B------:R-:W-:Y:S02]  /*0c70*/  DFMA R32, R22.reuse, UR30, R32 ;  /* 0x0000001e16207c2b */ /* 0x040fe40008000020 */
[----:B------:R-:W-:Y:S02]  /*0c80*/  DFMA R4, R22, UR46, R4 ;  /* 0x0000002e16047c2b */ /* 0x000fe40008000004 */
[C---:B------:R-:W-:Y:S02]  /*0c90*/  DFMA R20, R10.reuse, UR6, R20 ;  /* 0x000000060a147c2b */ /* 0x040fe40008000014 */
[C---:B------:R-:W-:Y:S02]  /*0ca0*/  DFMA R38, R10.reuse, UR18, R38 ;  /* 0x000000120a267c2b */ /* 0x040fe40008000026 */
[C---:B------:R-:W-:Y:S02]  /*0cb0*/  DFMA R40, R10.reuse, UR34, R40 ;  /* 0x000000220a287c2b */ /* 0x040fe40008000028 */
[----:B------:R-:W-:-:S02]  /*0cc0*/  DFMA R42, R10, UR50, R42 ;  /* 0x000000320a2a7c2b */ /* 0x000fc4000800002a */
[C---:B------:R-:W-:Y:S01]  /*0cd0*/  DFMA R26, R24.reuse, UR58, R26 ;  /* 0x0000003a181a7c2b */ /* 0x040fe2000800001a */
[----:B------:R-:W-:Y:S01]  /*0ce0*/  R2UR.FILL UR59, R19 ;  /* 0x00000000133b72ca */ /* 0x000fe200004e0000 */
[----:B------:R-:W-:Y:S01]  /*0cf0*/  DFMA R36, R24, UR72, R36 ;  /* 0x0000004818247c2b */ /* 0x000fe20008000024 */
[----:B------:R-:W-:Y:S01]  /*0d00*/  R2UR.FILL UR58, R34 ;  /* 0x00000000223a72ca */ /* 0x000fe200004e0000 */
        /* <DEDUP_REMOVED lines=36> */
.L_x_1255:
[----:B------:R-:W-:Y:S05]  /*0f50*/  BSYNC.RECONVERGENT B0 ;  /* 0x0000000000007941 */ /* 0x000fea0003800200 */
.L_x_1254:
[----:B------:R-:W-:Y:S01]  /*0f60*/  BAR.SYNC.DEFER_BLOCKING 0x0 ;  /* 0x0000000000007b1d */ /* 0x000fe20000010000 */
[----:B------:R-:W-:Y:S02]  /*0f70*/  IMAD.MOV.U32 R19, RZ, RZ, 0x8 ;  /* 0x00000008ff137424 */ /* 0x000fe400078e00ff */
[----:B------:R-:W-:-:S03]  /*0f80*/  IMAD.IADD R17, R17, 0x1, R0 ;  /* 0x0000000111117824 */ /* 0x000fc600078e0200 */
[----:B------:R-:W-:Y:S04]  /*0f90*/  BSSY.RECONVERGENT B0, `(.L_x_1256) ;  /* 0x000005a000007945 */ /* 0x000fe80003800200 */
[----:B------:R-:W-:Y:S05]  /*0fa0*/  @P2 BRA `(.L_x_1257) ;  /* 0x0000000400602947 */ /* 0x000fea0003800000 */
[----:B------:R-:W-:Y:S01]  /*0fb0*/  LDS.64 R38, [R16] ;  /* 0x0000000010267984 */ /* 0x000fe20000000a00 */
[----:B-----5:R-:W-:Y:S02]  /*0fc0*/  MOV.SPILL R40, UR59 ;  /* 0x0000003b00287c02 */ /* 0x020fe40009000f00 */
        /* <DEDUP_REMOVED lines=10> */
[----:B--2---:R-:W-:Y:S04]  /*1070*/  LDS.64 R32, [R16+0x90] ;  /* 0x0000900010207984 */ /* 0x004fe80000000a00 */
[----:B------:R-:W2:Y:S04]  /*1080*/  LDS.64 R34, [R16+0x168] ;  /* 0x0001680010227984 */ /* 0x000ea80000000a00 */
[----:B------:R-:W-:Y:S04]  /*1090*/  LDS.64 R8, [R16+0xd8] ;  /* 0x0000d80010087984 */ /* 0x000fe80000000a00 */
[----:B------:R-:W3:Y:S01]  /*10a0*/  LDS.64 R20, [R16+0x120] ;  /* 0x0001200010147984 */ /* 0x000ee20000000a00 */
[----:B0-----:R-:W-:-:S02]  /*10b0*/  DADD R6, R38, R28 ;  /* 0x0000000026067229 */ /* 0x001fc4000000001c */
[----:B------:R-:W-:Y:S02]  /*10c0*/  DADD R38, R38, -R28 ;  /* 0x0000000026267229 */ /* 0x000fe4000000081c */
[----:B-1----:R-:W-:-:S04]  /*10d0*/  DADD R10, R14, R36 ;  /* 0x000000000e0a7229 */ /* 0x002fc80000000024 */
[C---:B------:R-:W-:Y:S01]  /*10e0*/  DFMA R26, R6.reuse, UR58, RZ ;  /* 0x0000003a061a7c2b */ /* 0x040fe200080000ff */
[----:B------:R-:W-:Y:S01]  /*10f0*/  R2UR UR58, R50 ;  /* 0x00000000323a72ca */ /* 0x000fe200000e0000 */
[C---:B------:R-:W-:Y:S01]  /*1100*/  DFMA R24, R6.reuse, UR16, RZ ;  /* 0x0000001006187c2b */ /* 0x040fe200080000ff */
[----:B------:R-:W-:Y:S01]  /*1110*/  R2UR UR59, R51 ;  /* 0x00000000333b72ca */ /* 0x000fe200000e0000 */
[C---:B------:R-:W-:Y:S02]  /*1120*/  DFMA R4, R6.reuse, UR32, RZ ;  /* 0x0000002006047c2b */ /* 0x040fe400080000ff */
[C---:B------:R-:W-:Y:S02]  /*1130*/  DFMA R12, R6.reuse, UR48, RZ ;  /* 0x00000030060c7c2b */ /* 0x040fe400080000ff */
[----:B------:R-:W-:Y:S02]  /*1140*/  DFMA R6, R6, UR64, RZ ;  /* 0x0000004006067c2b */ /* 0x000fe400080000ff */
[----:B------:R-:W-:-:S02]  /*1150*/  DFMA R26, R10, UR8, R26 ;  /* 0x000000080a1a7c2b */ /* 0x000fc4000800001a */
[C---:B------:R-:W-:Y:S02]  /*1160*/  DFMA R24, R10.reuse, UR14, R24 ;  /* 0x0000000e0a187c2b */ /* 0x040fe40008000018 */
[C---:B------:R-:W-:Y:S02]  /*1170*/  DFMA R4, R10.reuse, UR30, R4 ;  /* 0x0000001e0a047c2b */ /* 0x040fe40008000004 */
[----:B------:R-:W-:Y:S02]  /*1180*/  DFMA R12, R10, UR46, R12 ;  /* 0x0000002e0a0c7c2b */ /* 0x000fe4000800000c */
[----:B------:R-:W-:Y:S02]  /*1190*/  DADD R36, R14, -R36 ;  /* 0x000000000e247229 */ /* 0x000fe40000000824 */
[----:B------:R-:W-:Y:S02]  /*11a0*/  DFMA R10, R10, UR62, R6 ;  /* 0x0000003e0a0a7c2b */ /* 0x000fe40008000006 */
[C---:B------:R-:W-:Y:S01]  /*11b0*/  DFMA R14, R38.reuse, UR42, RZ ;  /* 0x0000002a260e7c2b */ /* 0x040fe200080000ff */
[----:B------:R-:W-:Y:S01]  /*11c0*/  R2UR.FILL UR43, R22 ;  /* 0x00000000162b72ca */ /* 0x000fe200004e0000 */
[C---:B------:R-:W-:Y:S01]  /*11d0*/  DFMA R6, R38.reuse, UR20, RZ ;  /* 0x0000001426067c2b */ /* 0x040fe200080000ff */
[----:B------:R-:W-:Y:S01]  /*11e0*/  R2UR.FILL UR42, R23 ;  /* 0x00000000172a72ca */ /* 0x000fe200004e0000 */
        /* <DEDUP_REMOVED lines=52> */
.L_x_1257:
[----:B------:R-:W-:Y:S05]  /*1530*/  BSYNC.RECONVERGENT B0 ;  /* 0x0000000000007941 */ /* 0x000fea0003800200 */
.L_x_1256:
[----:B------:R-:W-:Y:S01]  /*1540*/  BAR.SYNC.DEFER_BLOCKING 0x0 ;  /* 0x0000000000007b1d */ /* 0x000fe20000010000 */
[C---:B01---5:R-:W-:Y:S01]  /*1550*/  PRMT R4, R17.reuse, 0x5410, R18 ;  /* 0x0000541011047816 */ /* 0x063fe20000000012 */
[----:B------:R-:W-:Y:S01]  /*1560*/  IMAD R6, R18, 0x288, R3 ;  /* 0x0000028812067824 */ /* 0x000fe200078e0203 */
[----:B------:R-:W-:Y:S02]  /*1570*/  LOP3.LUT R17, R17, 0xffff, RZ, 0xc0, !PT ;  /* 0x0000ffff11117812 */ /* 0x000fe400078ec0ff */
[----:B------:R-:W-:Y:S01]  /*1580*/  MOV.SPILL R5, UR59 ;  /* 0x0000003b00057c02 */ /* 0x000fe20009000f00 */
[----:B------:R-:W-:Y:S01]  /*1590*/  UMOV UR59, 0x5109 ;  /* 0x00005109003b7882 */ /* 0x000fe20000000000 */
[----:B------:R-:W-:Y:S01]  /*15a0*/  MOV.SPILL R7, UR75 ;  /* 0x0000004b00077c02 */ /* 0x000fe20009000f00 */
[----:B------:R-:W-:Y:S01]  /*15b0*/  IMAD R6, R17, 0x48, R6 ;  /* 0x0000004811067824 */ /* 0x000fe200078e0206 */
[----:B------:R-:W-:Y:S01]  /*15c0*/  MOV.SPILL R8, UR74 ;  /* 0x0000004a00087c02 */ /* 0x000fe20009000f00 */
[----:B--2---:R-:W-:Y:S01]  /*15d0*/  IDP.2A.LO.U16.U8 R33, R4, UR59, R19 ;  /* 0x0000003b04217c26 */ /* 0x004fe20008001013 */
[----:B------:R-:W-:Y:S01]  /*15e0*/  R2UR UR74, R44 ;  /* 0x000000002c4a72ca */ /* 0x000fe200000e0000 */
[----:B------:R-:W0:Y:S01]  /*15f0*/  LDC.64 R52, c[0x0][0x388] ;  /* 0x0000e200ff347b82 */ /* 0x000e220000000a00 */
[----:B------:R-:W-:Y:S01]  /*1600*/  R2UR UR75, R45 ;  /* 0x000000002d4b72ca */ /* 0x000fe200000e0000 */
[----:B------:R-:W-:Y:S01]  /*1610*/  IMAD R33, R48, 0x2d9, R33 ;  /* 0x000002d930217824 */ /* 0x000fe200078e0221 */
[----:B------:R-:W-:-:S02]  /*1620*/  MOV.SPILL R4, UR49 ;  /* 0x0000003100047c02 */ /* 0x000fc40009000f00 */
[----:B------:R-:W-:Y:S02]  /*1630*/  MOV.SPILL R58, UR48 ;  /* 0x00000030003a7c02 */ /* 0x000fe40009000f00 */
[----:B------:R-:W-:Y:S02]  /*1640*/  R2UR.FILL UR59, R5 ;  /* 0x00000000053b72ca */ /* 0x000fe400004e0000 */
[----:B------:R-:W-:Y:S02]  /*1650*/  MOV.SPILL R5, UR33 ;  /* 0x0000002100057c02 */ /* 0x000fe40009000f00 */
[----:B------:R-:W-:Y:S01]  /*1660*/  MOV.SPILL R49, UR32 ;  /* 0x0000002000317c02 */ /* 0x000fe20009000f00 */
[----:B------:R-:W-:Y:S01]  /*1670*/  LDS.64 R42, [R6] ;  /* 0x00000000062a7984 */ /* 0x000fe20000000a00 */
[----:B------:R-:W-:-:S03]  /*1680*/  MOV.SPILL R57, UR16 ;  /* 0x0000001000397c02 */ /* 0x000fc60009000f00 */
[----:B------:R-:W1:Y:S04]  /*1690*/  LDS.64 R18, [R6+0x38] ;  /* 0x0000380006127984 */ /* 0x000e680000000a00 */
[----:B------:R-:W-:Y:S04]  /*16a0*/  LDS.64 R36, [R6+0x8] ;  /* 0x0000080006247984 */ /* 0x000fe80000000a00 */
[----:B------:R-:W2:Y:S01]  /*16b0*/  LDS.64 R16, [R6+0x30] ;  /* 0x0000300006107984 */ /* 0x000ea20000000a00 */
[----:B0-----:R-:W-:-:S03]  /*16c0*/  IMAD.WIDE R52, R33, 0x8, R52 ;  /* 0x0000000821347825 */ /* 0x001fc600078e0234 */
[----:B------:R-:W-:Y:S04]  /*16d0*/  LDS.64 R34, [R6+0x10] ;  /* 0x0000100006227984 */ /* 0x000fe80000000a00 */
[----:B------:R-:W0:Y:S04]  /*16e0*/  LDS.64 R30, [R6+0x28] ;  /* 0x00002800061e7984 */ /* 0x000e280000000a00 */
[----:B------:R-:W-:Y:S04]  /*16f0*/  LDS.64 R28, [R6+0x18] ;  /* 0x00001800061c7984 */ /* 0x000fe80000000a00 */
[----:B------:R-:W3:Y:S01]  /*1700*/  LDS.64 R26, [R6+0x20] ;  /* 0x00002000061a7984 */ /* 0x000ee20000000a00 */
[----:B-1----:R-:W-:-:S02]  /*1710*/  DADD R10, R42, R18 ;  /* 0x000000002a0a7229 */ /* 0x002fc40000000012 */
[----:B------:R-:W-:-:S06]  /*1720*/  DADD R42, R42, -R18 ;  /* 0x000000002a2a7229 */ /* 0x000fcc0000000812 */
[C---:B------:R-:W-:Y:S01]  /*1730*/  DFMA R12, R10.reuse, UR48, RZ ;  /* 0x000000300a0c7c2b */ /* 0x040fe200080000ff */
[----:B------:R-:W-:Y:S01]  /*1740*/  R2UR UR48, R44 ;  /* 0x000000002c3072ca */ /* 0x000fe200000e0000 */
[----:B------:R-:W-:Y:S01]  /*1750*/  DFMA R14, R10, UR74, RZ ;  /* 0x0000004a0a0e7c2b */ /* 0x000fe200080000ff */
[----:B------:R-:W-:Y:S01]  /*1760*/  R2UR UR49, R45 ;  /* 0x000000002d3172ca */ /* 0x000fe200000e0000 */
[----:B--2---:R-:W-:Y:S01]  /*1770*/  DADD R40, R36, R16 ;  /* 0x0000000024287229 */ /* 0x004fe20000000010 */
[----:B------:R-:W-:Y:S01]  /*1780*/  R2UR.FILL UR74, R8 ;  /* 0x00000000084a72ca */ /* 0x000fe200004e0000 */
[C---:B------:R-:W-:Y:S01]  /*1790*/  DFMA R20, R10.reuse, UR16, RZ ;  /* 0x000000100a147c2b */ /* 0x040fe200080000ff */
[----:B------:R-:W-:Y:S01]  /*17a0*/  R2UR.FILL UR75, R7 ;  /* 0x00000000074b72ca */ /* 0x000fe200004e0000 */
[C---:B------:R-:W-:Y:S01]  /*17b0*/  DFMA R8, R10.reuse, UR32, RZ ;  /* 0x000000200a087c2b */ /* 0x040fe200080000ff */
[----:B------:R-:W-:Y:S01]  /*17c0*/  R2UR UR32, R50 ;  /* 0x00000000322072ca */ /* 0x000fe200000e0000 */
[----:B------:R-:W-:Y:S01]  /*17d0*/  DFMA R10, R10, UR64, RZ ;  /* 0x000000400a0a7c2b */ /* 0x000fe200080000ff */
[----:B------:R-:W-:Y:S01]  /*17e0*/  R2UR UR33, R51 ;  /* 0x00000000332172ca */ /* 0x000fe200000e0000 */
[C---:B------:R-:W-:Y:S01]  /*17f0*/  DFMA R14, R40.reuse, UR8, R14 ;  /* 0x00000008280e7c2b */ /* 0x040fe2000800000e */
[----:B------:R-:W-:Y:S01]  /*1800*/  MOV.SPILL R7, UR17 ;  /* 0x0000001100077c02 */ /* 0x000fe20009000f00 */
[C---:B------:R-:W-:Y:S01]  /*1810*/  DFMA R20, R40.reuse, UR14, R20 ;  /* 0x0000000e28147c2b */ /* 0x040fe20008000014 */
[----:B------:R-:W-:Y:S01]  /*1820*/  MOV.SPILL R3, UR48 ;  /* 0x0000003000037c02 */ /* 0x000fe20009000f00 */
[C---:B------:R-:W-:Y:S01]  /*1830*/  DFMA R8, R40.reuse, UR30, R8 ;  /* 0x0000001e28087c2b */ /* 0x040fe20008000008 */
[----:B------:R-:W-:Y:S01]  /*1840*/  MOV.SPILL R56, UR49 ;  /* 0x0000003100387c02 */ /* 0x000fe20009000f00 */
[----:B------:R-:W1:Y:S01]  /*1850*/  LDCU.64 UR48, c[0x0][0x358] ;  /* 0x00006b00ff3077ac */ /* 0x000e620008000a00 */
[C---:B------:R-:W-:Y:S01]  /*1860*/  DFMA R12, R40.reuse, UR46, R12 ;  /* 0x0000002e280c7c2b */ /* 0x040fe2000800000c */
[----:B------:R-:W-:Y:S01]  /*1870*/  R2UR UR16, R46 ;  /* 0x000000002e1072ca */ /* 0x000fe200000e0000 */
[----:B------:R-:W-:Y:S01]  /*1880*/  DFMA R40, R40, UR62, R10 ;  /* 0x0000003e28287c2b */ /* 0x000fe2000800000a */
[----:B------:R-:W-:Y:S01]  /*1890*/  R2UR UR17, R47 ;  /* 0x000000002f1172ca */ /* 0x000fe200000e0000 */
[----:B0-----:R-:W-:-:S02]  /*18a0*/  DADD R10, R34, R30 ;  /* 0x00000000220a7229 */ /* 0x001fc4000000001e */
[----:B------:R-:W-:Y:S02]  /*18b0*/  DADD R36, R36, -R16 ;  /* 0x0000000024247229 */ /* 0x000fe40000000810 */
[C---:B------:R-:W-:Y:S02]  /*18c0*/  DFMA R16, R42.reuse, UR20, RZ ;  /* 0x000000142a107c2b */ /* 0x040fe400080000ff */
[----:B------:R-:W-:Y:S02]  /*18d0*/  DFMA R22, R42, UR36, RZ ;  /* 0x000000242a167c2b */ /* 0x000fe400080000ff */
[C---:B------:R-:W-:Y:S02]  /*18e0*/  DFMA R14, R10.reuse, UR32, R14 ;  /* 0x000000200a0e7c2b */ /* 0x040fe4000800000e */
[C---:B------:R-:W-:Y:S02]  /*18f0*/  DFMA R20, R10.reuse, UR24, R20 ;  /* 0x000000180a147c2b */ /* 0x040fe40008000014 */
[C---:B------:R-:W-:Y:S01]  /*1900*/  DFMA R8, R10.reuse, UR40, R8 ;  /* 0x000000280a087c2b */ /* 0x040fe20008000008 */
[----:B-1----:R-:W2:Y:S01]  /*1910*/  LDG.E.64.CONSTANT R38, desc[UR48][R52.64+-0x40] ;  /* 0xffffc03034267981 */ /* 0x002ea2000c1e9b00 */
[----:B------:R-:W-:-:S02]  /*1920*/  DFMA R12, R10, UR56, R12 ;  /* 0x000000380a0c7c2b */ /* 0x000fc4000800000c */
[----:B------:R-:W-:Y:S01]  /*1930*/  DFMA R40, R10, UR72, R40 ;  /* 0x000000480a287c2b */ /* 0x000fe20008000028 */
[----:B------:R-:W4:Y:S01]  /*1940*/  LDG.E.64.CONSTANT R32, desc[UR48][R52.64+-0x18] ;  /* 0xffffe83034207981 */ /* 0x000f22000c1e9b00 */
[----:B---3--:R-:W-:Y:S02]  /*1950*/  DADD R10, R28, R26 ;  /* 0x000000001c0a7229 */ /* 0x008fe4000000001a */
[C---:B------:R-:W-:Y:S01]  /*1960*/  DFMA R18, R42.reuse, UR16, RZ ;  /* 0x000000102a127c2b */ /* 0x040fe200080000ff */
[----:B------:R-:W3:Y:S01]  /*1970*/  LDG.E.64.CONSTANT R54, desc[UR48][R52.64+-0x20] ;  /* 0xffffe03034367981 */ /* 0x000ee2000c1e9b00 */
[C---:B------:R-:W-:Y:S02]  /*1980*/  DFMA R24, R42.reuse, UR52, RZ ;  /* 0x000000342a187c2b */ /* 0x040fe400080000ff */
[----:B------:R-:W-:Y:S02]  /*1990*/  DFMA R42, R42, UR68, RZ ;  /* 0x000000442a2a7c2b */ /* 0x000fe400080000ff */
[----:B------:R-:W-:-:S02]  /*19a0*/  DFMA R14, R10, UR4, R14 ;  /* 0x000000040a0e7c2b */ /* 0x000fc4000800000e */
[C---:B------:R-:W-:Y:S02]  /*19b0*/  DFMA R20, R10.reuse, UR22, R20 ;  /* 0x000000160a147c2b */ /* 0x040fe40008000014 */
[C---:B------:R-:W-:Y:S02]  /*19c0*/  DFMA R8, R10.reuse, UR38, R8 ;  /* 0x000000260a087c2b */ /* 0x040fe40008000008 */
[C---:B------:R-:W-:Y:S02]  /*19d0*/  DFMA R12, R10.reuse, UR54, R12 ;  /* 0x000000360a0c7c2b */ /* 0x040fe4000800000c */
[----:B------:R-:W-:Y:S02]  /*19e0*/  DFMA R40, R10, UR70, R40 ;  /* 0x000000460a287c2b */ /* 0x000fe40008000028 */
[----:B------:R-:W-:Y:S01]  /*19f0*/  DADD R26, R28, -R26 ;  /* 0x000000001c1a7229 */ /* 0x000fe2000000081a */
[----:B------:R-:W3:Y:S01]  /*1a00*/  LDG.E.64.CONSTANT R10, desc[UR48][R52.64+-0x38] ;  /* 0xffffc830340a7981 */ /* 0x000ee2000c1e9b00 */
[----:B------:R-:W-:-:S02]  /*1a10*/  DADD R30, R34, -R30 ;  /* 0x00000000221e7229 */ /* 0x000fc4000000081e */
[C---:B------:R-:W-:Y:S01]  /*1a20*/  DFMA R18, R36.reuse, UR6, R18 ;  /* 0x0000000624127c2b */ /* 0x040fe20008000012 */
[----:B------:R-:W3:Y:S01]  /*1a30*/  LDG.E.64.CONSTANT R28, desc[UR48][R52.64] ;  /* 0x00000030341c7981 */ /* 0x000ee2000c1e9b00 */
[C---:B------:R-:W-:Y:S02]  /*1a40*/  DFMA R16, R36.reuse, UR18, R16 ;  /* 0x0000001224107c2b */ /* 0x040fe40008000010 */
[C---:B------:R-:W-:Y:S01]  /*1a50*/  DFMA R22, R36.reuse, UR34, R22 ;  /* 0x0000002224167c2b */ /* 0x040fe20008000016 */
[----:B------:R-:W3:Y:S01]  /*1a60*/  LDG.E.64.CONSTANT R34, desc[UR48][R52.64+-0x10] ;  /* 0xfffff03034227981 */ /* 0x000ee2000c1e9b00 */
[C---:B------:R-:W-:Y:S02]  /*1a70*/  DFMA R24, R36.reuse, UR50, R24 ;  /* 0x0000003224187c2b */ /* 0x040fe40008000018 */
[----:B------:R-:W-:Y:S01]  /*1a80*/  DFMA R42, R36, UR66, R42 ;  /* 0x00000042242a7c2b */ /* 0x000fe2000800002a */
[----:B------:R-:W3:Y:S01]  /*1a90*/  LDG.E.64.CONSTANT R36, desc[UR48][R52.64+-0x8] ;  /* 0xfffff83034247981 */ /* 0x000ee2000c1e9b00 */
[----:B------:R-:W-:-:S02]  /*1aa0*/  DFMA R18, R30, UR12, R18 ;  /* 0x0000000c1e127c2b */ /* 0x000fc40008000012 */
[C---:B------:R-:W-:Y:S02]  /*1ab0*/  DFMA R16, R30.reuse, UR28, R16 ;  /* 0x0000001c1e107c2b */ /* 0x040fe40008000010 */
[C---:B------:R-:W-:Y:S02]  /*1ac0*/  DFMA R22, R30.reuse, UR44, R22 ;  /* 0x0000002c1e167c2b */ /* 0x040fe40008000016 */
[C---:B------:R-:W-:Y:S02]  /*1ad0*/  DFMA R24, R30.reuse, UR60, R24 ;  /* 0x0000003c1e187c2b */ /* 0x040fe40008000018 */
[----:B------:R-:W-:Y:S01]  /*1ae0*/  DFMA R42, R30, UR76, R42 ;  /* 0x0000004c1e2a7c2b */ /* 0x000fe2000800002a */
[----:B------:R-:W3:Y:S01]  /*1af0*/  LDG.E.64.CONSTANT R30, desc[UR48][R52.64+-0x30] ;  /* 0xffffd030341e7981 */ /* 0x000ee2000c1e9b00 */
[C---:B------:R-:W-:Y:S02]  /*1b00*/  DFMA R18, R26.reuse, UR10, R18 ;  /* 0x0000000a1a127c2b */ /* 0x040fe40008000012 */
[----:B------:R-:W-:-:S02]  /*1b10*/  DFMA R16, R26, UR26, R16 ;  /* 0x0000001a1a107c2b */ /* 0x000fc40008000010 */
[C---:B------:R-:W-:Y:S02]  /*1b20*/  DFMA R22, R26.reuse, UR42, R22 ;  /* 0x0000002a1a167c2b */ /* 0x040fe40008000016 */
[C---:B------:R-:W-:Y:S02]  /*1b30*/  DFMA R24, R26.reuse, UR58, R24 ;  /* 0x0000003a1a187c2b */ /* 0x040fe40008000018 */
[----:B------:R-:W-:Y:S01]  /*1b40*/  DFMA R42, R26, UR74, R42 ;  /* 0x0000004a1a2a7c2b */ /* 0x000fe2000800002a */
[----:B------:R-:W3:Y:S07]  /*1b50*/  LDG.E.64.CONSTANT R26, desc[UR48][R52.64+-0x28] ;  /* 0xffffd830341a7981 */ /* 0x000eee000c1e9b00 */
[----:B------:R-:W-:-:S02]  /*1b60*/  DADD R40, R40, R42 ;  /* 0x0000000028287229 */ /* 0x000fc4000000002a */
[C-C-:B------:R-:W-:Y:S02]  /*1b70*/  DADD R42, R20.reuse, -R16.reuse ;  /* 0x00000000142a7229 */ /* 0x140fe40000000810 */
[----:B------:R-:W-:Y:S02]  /*1b80*/  DADD R16, R20, R16 ;  /* 0x0000000014107229 */ /* 0x000fe40000000010 */
[C-C-:B------:R-:W-:Y:S02]  /*1b90*/  DADD R20, R14.reuse, R18.reuse ;  /* 0x000000000e147229 */ /* 0x140fe40000000012 */
[----:B------:R-:W-:Y:S01]  /*1ba0*/  DADD R14, R14, -R18 ;  /* 0x000000000e0e7229 */ /* 0x000fe20000000812 */
[----:B------:R-:W-:Y:S02]  /*1bb0*/  R2UR.FILL UR49, R56 ;  /* 0x00000000383172ca */ /* 0x000fe400004e0000 */
[----:B------:R-:W-:Y:S01]  /*1bc0*/  R2UR.FILL UR48, R3 ;  /* 0x00000000033072ca */ /* 0x000fe200004e0000 */
[----:B------:R-:W-:-:S02]  /*1bd0*/  DADD R18, R8, -R22 ;  /* 0x0000000008127229 */ /* 0x000fc40000000816 */
[----:B------:R-:W-:Y:S02]  /*1be0*/  DADD R8, R8, R22 ;  /* 0x0000000008087229 */ /* 0x000fe40000000016 */
[C-C-:B------:R-:W-:Y:S02]  /*1bf0*/  DADD R22, R12.reuse, -R24.reuse ;  /* 0x000000000c167229 */ /* 0x140fe40000000818 */
[----:B------:R-:W-:Y:S01]  /*1c00*/  DADD R12, R12, R24 ;  /* 0x000000000c0c7229 */ /* 0x000fe20000000018 */
[----:B------:R-:W-:Y:S01]  /*1c10*/  BSSY.RECONVERGENT B0, `(.L_x_1258) ;  /* 0x00000b4000007945 */ /* 0x000fe20003800200 */
[----:B------:R-:W-:Y:S06]  /*1c20*/  BAR.SYNC.DEFER_BLOCKING 0x0 ;  /* 0x0000000000007b1d */ /* 0x000fec0000010000 */
[----:B--2---:R-:W-:-:S02]  /*1c30*/  DMUL R20, R38, R20 ;  /* 0x0000001426147228 */ /* 0x004fc40000000000 */
[----:B----4-:R-:W-:Y:S02]  /*1c40*/  DMUL R22, R32, R22 ;  /* 0x0000001620167228 */ /* 0x010fe40000000000 */
[----:B---3--:R-:W-:-:S04]  /*1c50*/  DMUL R10, R10, R16 ;  /* 0x000000100a0a7228 */ /* 0x008fc80000000000 */
[CCC-:B------:R-:W-:Y:S02]  /*1c60*/  DFMA R16, R28.reuse, R14.reuse, R20.reuse ;  /* 0x0000000e1c10722b */ /* 0x1c0fe40000000014 */
[----:B------:R-:W-:Y:S02]  /*1c70*/  DFMA R14, R28, -R14, R20 ;  /* 0x8000000e1c0e722b */ /* 0x000fe40000000014 */
[----:B------:R-:W-:-:S06]  /*1c80*/  DMUL R36, R36, R42 ;  /* 0x0000002a24247228 */ /* 0x000fcc0000000000 */
[----:B------:R-:W-:Y:S01]  /*1c90*/  DFMA R38, R14, UR16, RZ ;  /* 0x000000100e267c2b */ /* 0x000fe200080000ff */
[----:B------:R-:W-:Y:S02]  /*1ca0*/  R2UR.FILL UR17, R7 ;  /* 0x00000000071172ca */ /* 0x000fe400004e0000 */
[----:B------:R-:W-:Y:S01]  /*1cb0*/  R2UR.FILL UR16, R57 ;  /* 0x00000000391072ca */ /* 0x000fe200004e0000 */
[C---:B------:R-:W-:Y:S02]  /*1cc0*/  DFMA R28, R16.reuse, UR48, RZ ;  /* 0x00000030101c7c2b */ /* 0x040fe400080000ff */
[----:B------:R-:W-:Y:S02]  /*1cd0*/  DFMA R32, R16, UR8, RZ ;  /* 0x0000000810207c2b */ /* 0x000fe400080000ff */
[----:B------:R-:W-:Y:S02]  /*1ce0*/  DMUL R8, R30, R8 ;  /* 0x000000081e087228 */ /* 0x000fe40000000000 */
[----:B------:R-:W-:-:S02]  /*1cf0*/  DFMA R30, R16, UR32, RZ ;  /* 0x00000020101e7c2b */ /* 0x000fc400080000ff */
[--C-:B------:R-:W-:Y:S02]  /*1d00*/  DADD R24, R36, R10.reuse ;  /* 0x0000000024187229 */ /* 0x100fe4000000000a */
[----:B------:R-:W-:Y:S01]  /*1d10*/  DFMA R16, R16, UR4, RZ ;  /* 0x0000000410107c2b */ /* 0x000fe200080000ff */
[----:B------:R-:W-:Y:S01]  /*1d20*/  R2UR.FILL UR49, R4 ;  /* 0x00000000043172ca */ /* 0x000fe200004e0000 */
[----:B------:R-:W-:Y:S01]  /*1d30*/  DMUL R18, R34, R18 ;  /* 0x0000001222127228 */ /* 0x000fe20000000000 */
[----:B------:R-:W-:Y:S01]  /*1d40*/  R2UR.FILL UR33, R5 ;  /* 0x00000000052172ca */ /* 0x000fe200004e0000 */
[----:B------:R-:W-:Y:S02]  /*1d50*/  DADD R4, -R36, R10 ;  /* 0x0000000024047229 */ /* 0x000fe4000000010a */
[C---:B------:R-:W-:Y:S02]  /*1d60*/  DFMA R28, R24.reuse, UR16, R28 ;  /* 0x00000010181c7c2b */ /* 0x040fe4000800001c */
[----:B------:R-:W-:-:S02]  /*1d70*/  DFMA R32, R24, UR14, R32 ;  /* 0x0000000e18207c2b */ /* 0x000fc40008000020 */
[C---:B------:R-:W-:Y:S02]  /*1d80*/  DFMA R30, R24.reuse, UR24, R30 ;  /* 0x00000018181e7c2b */ /* 0x040fe4000800001e */
[----:B------:R-:W-:Y:S02]  /*1d90*/  DFMA R34, R24, UR22, R16 ;  /* 0x0000001618227c2b */ /* 0x000fe40008000010 */
[----:B------:R-:W-:Y:S02]  /*1da0*/  DMUL R12, R26, R12 ;  /* 0x0000000c1a0c7228 */ /* 0x000fe40000000000 */
[C---:B------:R-:W-:Y:S02]  /*1db0*/  DFMA R24, R14.reuse, UR6, RZ ;  /* 0x000000060e187c2b */ /* 0x040fe400080000ff */
[C---:B------:R-:W-:Y:S02]  /*1dc0*/  DFMA R16, R14.reuse, UR12, RZ ;  /* 0x0000000c0e107c2b */ /* 0x040fe400080000ff */
[----:B------:R-:W-:Y:S01]  /*1dd0*/  DFMA R26, R14, UR10, RZ ;  /* 0x0000000a0e1a7c2b */ /* 0x000fe200080000ff */
[----:B------:R-:W-:Y:S01]  /*1de0*/  R2UR.FILL UR32, R49 ;  /* 0x00000000312072ca */ /* 0x000fe200004e0000 */
[----:B------:R-:W-:-:S02]  /*1df0*/  DFMA R38, R4, UR20, R38 ;  /* 0x0000001404267c2b */ /* 0x000fc40008000026 */
[----:B------:R-:W-:Y:S02]  /*1e00*/  DADD R42, R18, R8 ;  /* 0x00000000122a7229 */ /* 0x000fe40000000008 */
[C---:B------:R-:W-:Y:S02]  /*1e10*/  DFMA R24, R4.reuse, UR18, R24 ;  /* 0x0000001204187c2b */ /* 0x040fe40008000018 */
[C---:B------:R-:W-:Y:S02]  /*1e20*/  DFMA R14, R4.reuse, UR28, R16 ;  /* 0x0000001c040e7c2b */ /* 0x040fe40008000010 */
[----:B------:R-:W-:Y:S02]  /*1e30*/  DFMA R4, R4, UR26, R26 ;  /* 0x0000001a04047c2b */ /* 0x000fe4000800001a */
[----:B------:R-:W-:Y:S01]  /*1e40*/  DADD R26, -R18, R8 ;  /* 0x00000000121a7229 */ /* 0x000fe20000000108 */
        /* <DEDUP_REMOVED lines=9> */
[C-C-:B------:R-:W-:Y:S02]  /*1ee0*/  DADD R38, R22.reuse, R12.reuse ;  /* 0x0000000016267229 */ /* 0x140fe4000000000c */
[----:B------:R-:W-:Y:S02]  /*1ef0*/  DADD R26, -R22, R12 ;  /* 0x00000000161a7229 */ /* 0x000fe4000000010c */
[----:B------:R-:W-:-:S04]  /*1f00*/  DMUL R40, R54, R40 ;  /* 0x0000002836287228 */ /* 0x000fc80000000000 */
[C---:B------:R-:W-:Y:S02]  /*1f10*/  DFMA R16, R38.reuse, UR48, R16 ;  /* 0x0000003026107c2b */ /* 0x040fe40008000010 */
[C---:B------:R-:W-:Y:S02]  /*1f20*/  DFMA R32, R38.reuse, UR46, R32 ;  /* 0x0000002e26207c2b */ /* 0x040fe40008000020 */
[C---:B------:R-:W-:Y:S02]  /*1f30*/  DFMA R30, R38.reuse, UR56, R30 ;  /* 0x00000038261e7c2b */ /* 0x040fe4000800001e */
[----:B------:R-:W-:Y:S02]  /*1f40*/  DFMA R28, R38, UR54, R28 ;  /* 0x00000036261c7c2b */ /* 0x000fe4000800001c */
[----:B------:R-:W-:Y:S02]  /*1f50*/  DFMA R38, R26, UR52, R34 ;  /* 0x000000341a267c2b */ /* 0x000fe40008000022 */
[----:B------:R-:W-:-:S02]  /*1f60*/  DADD R34, R40, R40 ;  /* 0x0000000028227229 */ /* 0x000fc40000000028 */
[C---:B------:R-:W-:Y:S02]  /*1f70*/  DFMA R42, R26.reuse, UR50, R24 ;  /* 0x000000321a2a7c2b */ /* 0x040fe40008000018 */
[C---:B------:R-:W-:Y:S02]  /*1f80*/  DFMA R52, R26.reuse, UR60, R14 ;  /* 0x0000003c1a347c2b */ /* 0x040fe4000800000e */
[----:B------:R-:W-:Y:S02]  /*1f90*/  DFMA R54, R26, UR58, R4 ;  /* 0x0000003a1a367c2b */ /* 0x000fe40008000004 */
[----:B------:R-:W-:Y:S02]  /*1fa0*/  DADD R26, R40, -R40 ;  /* 0x00000000281a7229 */ /* 0x000fe40000000828 */
[----:B------:R-:W-:-:S06]  /*1fb0*/  DMUL R34, R34, 0.5 ;  /* 0x3fe0000022227828 */ /* 0x000fcc0000000000 */
        /* <DEDUP_REMOVED lines=81> */
[C---:B------:R-:W-:Y:S01]  /*24d0*/  DFMA R6, R14.reuse, UR20, R28 ;  /* 0x000000140e067c2b */ /* 0x040fe2000800001c */
[----:B------:R-:W0:Y:S01]  /*24e0*/  LDS.64 R28, [R3+0x120] ;  /* 0x00012000031c7984 */ /* 0x000e220000000a00 */
[C---:B------:R-:W-:Y:S02]  /*24f0*/  DFMA R42, R14.reuse, UR26, R42 ;  /* 0x0000001a0e2a7c2b */ /* 0x040fe4000800002a */
[C---:B------:R-:W-:Y:S02]  /*2500*/  DFMA R32, R14.reuse, UR18, R32 ;  /* 0x000000120e207c2b */ /* 0x040fe40008000020 */
[----:B------:R-:W-:-:S02]  /*2510*/  DFMA R38, R14, UR28, R38 ;  /* 0x0000001c0e267c2b */ /* 0x000fc40008000026 */
[C---:B------:R-:W-:Y:S02]  /*2520*/  DFMA R6, R4.reuse, UR36, R6 ;  /* 0x0000002404067c2b */ /* 0x040fe40008000006 */
[C---:B------:R-:W-:Y:S02]  /*2530*/  DFMA R42, R4.reuse, UR42, R42 ;  /* 0x0000002a042a7c2b */ /* 0x040fe4000800002a */
[C---:B------:R-:W-:Y:S02]  /*2540*/  DFMA R14, R4.reuse, UR34, R32 ;  /* 0x00000022040e7c2b */ /* 0x040fe40008000020 */
[----:B------:R-:W-:Y:S02]  /*2550*/  DFMA R38, R4, UR44, R38 ;  /* 0x0000002c04267c2b */ /* 0x000fe40008000026 */
[----:B------:R-:W-:-:S04]  /*2560*/  DFMA R4, R26, UR52, R6 ;  /* 0x000000341a047c2b */ /* 0x000fc80008000006 */
[C---:B------:R-:W-:Y:S02]  /*2570*/  DFMA R6, R26.reuse, UR50, R14 ;  /* 0x000000321a067c2b */ /* 0x040fe4000800000e */
[C---:B------:R-:W-:Y:S02]  /*2580*/  DFMA R14, R26.reuse, UR60, R38 ;  /* 0x0000003c1a0e7c2b */ /* 0x040fe40008000026 */
[----:B------:R-:W-:Y:S02]  /*2590*/  DFMA R26, R26, UR58, R42 ;  /* 0x0000003a1a1a7c2b */ /* 0x000fe4000800002a */
[C-C-:B0-----:R-:W-:Y:S02]  /*25a0*/  DADD R32, R28.reuse, R28.reuse ;  /* 0x000000001c207229 */ /* 0x141fe4000000001c */
[----:B------:R-:W-:-:S06]  /*25b0*/  DADD R28, R28, -R28 ;  /* 0x000000001c1c7229 */ /* 0x000fcc000000081c */
[----:B------:R-:W-:Y:S02]  /*25c0*/  DMUL R32, R32, 0.5 ;  /* 0x3fe0000020207828 */ /* 0x000fe40000000000 */
[C---:B------:R-:W-:Y:S02]  /*25d0*/  DFMA R6, R28.reuse, UR66, R6 ;  /* 0x000000421c067c2b */ /* 0x040fe40008000006 */
[----:B------:R-:W-:-:S04]  /*25e0*/  DFMA R26, R28, UR74, R26 ;  /* 0x0000004a1c1a7c2b */ /* 0x000fc8000800001a */
[C---:B------:R-:W-:Y:S02]  /*25f0*/  DFMA R16, R32.reuse, UR64, R16 ;  /* 0x0000004020107c2b */ /* 0x040fe40008000010 */
[C---:B------:R-:W-:Y:S02]  /*2600*/  DFMA R24, R32.reuse, UR62, R24 ;  /* 0x0000003e20187c2b */ /* 0x040fe40008000018 */
[C---:B------:R-:W-:Y:S02]  /*2610*/  DFMA R30, R32.reuse, UR72, R30 ;  /* 0x00000048201e7c2b */ /* 0x040fe4000800001e */
[----:B------:R-:W-:Y:S02]  /*2620*/  DFMA R34, R32, UR70, R34 ;  /* 0x0000004620227c2b */ /* 0x000fe40008000022 */
[C---:B------:R-:W-:Y:S02]  /*2630*/  DFMA R32, R28.reuse, UR68, R4 ;  /* 0x000000441c207c2b */ /* 0x040fe40008000004 */
[----:B------:R-:W-:-:S02]  /*2640*/  DFMA R28, R28, UR76, R14 ;  /* 0x0000004c1c1c7c2b */ /* 0x000fc4000800000e */
[C-C-:B------:R-:W-:Y:S02]  /*2650*/  DADD R14, R24.reuse, -R6.reuse ;  /* 0x00000000180e7229 */ /* 0x140fe40000000806 */
[----:B------:R-:W-:Y:S02]  /*2660*/  DADD R6, R24, R6 ;  /* 0x0000000018067229 */ /* 0x000fe40000000006 */
[C-C-:B------:R-:W-:Y:S02]  /*2670*/  DADD R4, R16.reuse, -R32.reuse ;  /* 0x0000000010047229 */ /* 0x140fe40000000820 */
[----:B------:R-:W-:Y:S01]  /*2680*/  DADD R16, R16, R32 ;  /* 0x0000000010107229 */ /* 0x000fe20000000020 */
[----:B------:R1:W-:Y:S01]  /*2690*/  STS.64 [R3+0x1b0], R14 ;  /* 0x0001b00e03007388 */ /* 0x0003e20000000a00 */
[----:B------:R-:W-:Y:S02]  /*26a0*/  DADD R32, R34, -R26 ;  /* 0x0000000022207229 */ /* 0x000fe4000000081a */
[----:B------:R-:W-:Y:S01]  /*26b0*/  DADD R24, R30, -R28 ;  /* 0x000000001e187229 */ /* 0x000fe2000000081c */
        /* <DEDUP_REMOVED lines=9> */
.L_x_1259:
[----:B------:R-:W-:Y:S05]  /*2750*/  BSYNC.RECONVERGENT B0 ;  /* 0x0000000000007941 */ /* 0x000fea0003800200 */
.L_x_1258:
[----:B------:R-:W-:Y:S06]  /*2760*/  BAR.SYNC.DEFER_BLOCKING 0x0 ;  /* 0x0000000000007b1d */ /* 0x000fec0000010000 */
[----:B------:R-:W-:Y:S04]  /*2770*/  BSSY.RECONVERGENT B0, `(.L_x_1260) ;  /* 0x000005b000007945 */ /* 0x000fe80003800200 */
[----:B------:R-:W-:Y:S05]  /*2780*/  @P1 BRA `(.L_x_1261) ;  /* 0x0000000400641947 */ /* 0x000fea0003800000 */
[----:B-1----:R-:W-:Y:S01]  /*2790*/  IMAD.SHL.U32 R3, R0, 0x8, RZ ;  /* 0x0000000800037824 */ /* 0x002fe200078e00ff */
[----:B0-----:R-:W-:Y:S02]  /*27a0*/  MOV.SPILL R27, UR67 ;  /* 0x00000043001b7c02 */ /* 0x001fe40009000f00 */
[----:B------:R-:W-:Y:S02]  /*27b0*/  MOV.SPILL R28, UR66 ;  /* 0x00000042001c7c02 */ /* 0x000fe40009000f00 */
[----:B------:R-:W-:Y:S02]  /*27c0*/  LOP3.LUT R3, R3, 0x38, RZ, 0xc0, !PT ;  /* 0x0000003803037812 */ /* 0x000fe400078ec0ff */
[----:B------:R-:W-:Y:S02]  /*27d0*/  R2UR UR66, R44 ;  /* 0x000000002c4272ca */ /* 0x000fe400000e0000 */
[----:B------:R-:W-:Y:S01]  /*27e0*/  R2UR UR67, R45 ;  /* 0x000000002d4372ca */ /* 0x000fe200000e0000 */
[----:B------:R-:W-:Y:S01]  /*27f0*/  IMAD.IADD R26, R2, 0x1, R3 ;  /* 0x00000001021a7824 */ /* 0x000fe200078e0203 */
[----:B------:R-:W-:-:S02]  /*2800*/  MOV.SPILL R30, UR77 ;  /* 0x0000004d001e7c02 */ /* 0x000fc40009000f00 */
[----:B------:R-:W-:Y:S02]  /*2810*/  MOV.SPILL R31, UR76 ;  /* 0x0000004c001f7c02 */ /* 0x000fe40009000f00 */
        /* <DEDUP_REMOVED lines=47> */
[----:B---3--:R-:W-:Y:S02]  /*2b10*/  DADD R10, R4, R6 ;  /* 0x00000000040a7229 */ /* 0x008fe40000000006 */
[----:B-----5:R-:W-:Y:S02]  /*2b20*/  DADD R12, R2, R2 ;  /* 0x00000000020c7229 */ /* 0x020fe40000000002 */
[----:B------:R-:W-:-:S02]  /*2b30*/  DFMA R18, R8, UR36, R18 ;  /* 0x0000002408127c2b */ /* 0x000fc40008000012 */
[C---:B------:R-:W-:Y:S02]  /*2b40*/  DFMA R26, R8.reuse, UR34, R26 ;  /* 0x00000022081a7c2b */ /* 0x040fe4000800001a */
[----:B------:R-:W-:Y:S02]  /*2b50*/  DFMA R30, R8, UR44, R30 ;  /* 0x0000002c081e7c2b */ /* 0x000fe4000800001e */
[----:B------:R-:W-:Y:S02]  /*2b60*/  DADD R4, R4, -R6 ;  /* 0x0000000004047229 */ /* 0x000fe40000000806 */
[----:B------:R-:W-:Y:S02]  /*2b70*/  DFMA R20, R8, UR42, R20 ;  /* 0x0000002a08147c2b */ /* 0x000fe40008000014 */
[----:B------:R-:W-:Y:S02]  /*2b80*/  DMUL R12, R12, 0.5 ;  /* 0x3fe000000c0c7828 */ /* 0x000fe40000000000 */
[----:B------:R-:W-:-:S02]  /*2b90*/  DFMA R22, R10, UR48, R22 ;  /* 0x000000300a167c2b */ /* 0x000fc40008000016 */
[C---:B------:R-:W-:Y:S02]  /*2ba0*/  DFMA R24, R10.reuse, UR46, R24 ;  /* 0x0000002e0a187c2b */ /* 0x040fe40008000018 */
[----:B------:R-:W-:Y:S02]  /*2bb0*/  DFMA R28, R10, UR56, R28 ;  /* 0x000000380a1c7c2b */ /* 0x000fe4000800001c */
[----:B------:R-:W-:Y:S02]  /*2bc0*/  DADD R2, R2, -R2 ;  /* 0x0000000002027229 */ /* 0x000fe40000000802 */
[C---:B------:R-:W-:Y:S02]  /*2bd0*/  DFMA R18, R4.reuse, UR52, R18 ;  /* 0x0000003404127c2b */ /* 0x040fe40008000012 */
[C---:B------:R-:W-:Y:S02]  /*2be0*/  DFMA R26, R4.reuse, UR50, R26 ;  /* 0x00000032041a7c2b */ /* 0x040fe4000800001a */
        /* <DEDUP_REMOVED lines=15> */
[----:B------:R-:W-:Y:S02]  /*2ce0*/  DADD R10, R24, R26 ;  /* 0x00000000180a7229 */ /* 0x000fe4000000001a */
[C-C-:B------:R-:W-:Y:S02]  /*2cf0*/  DADD R22, R28.reuse, -R30.reuse ;  /* 0x000000001c167229 */ /* 0x140fe4000000081e */
[----:B------:R-:W-:Y:S02]  /*2d00*/  DADD R8, R28, R30 ;  /* 0x000000001c087229 */ /* 0x000fe4000000001e */
[----:B------:R-:W-:-:S11]  /*2d10*/  DADD R12, R12, R2 ;  /* 0x000000000c0c7229 */ /* 0x000fd60000000002 */
.L_x_1261:
[----:B------:R-:W-:Y:S05]  /*2d20*/  BSYNC.RECONVERGENT B0 ;  /* 0x0000000000007941 */ /* 0x000fea0003800200 */
.L_x_1260:
        /* <DEDUP_REMOVED lines=16> */
.L_x_1262:
        /* <DEDUP_REMOVED lines=13> */
.L_x_3051:


//--------------------- .text._Z42massMatrixMultiplyMonolithicConstantKernelILi8ELi8ELi1EEviPKdS1_S1_S1_Pd --------------------------
	.section	.text._Z42massMatrixMultiplyMonolithicConstantKernelILi8ELi8ELi1EEviPKdS1_S1_S1_Pd,"ax",@progbits
	.align	128
        .global         _Z42massMatrixMultiplyMonolithicConstantKernelILi8ELi8ELi1EEviPKdS1_S1_S1_Pd
        .type           _Z42massMatrixMultiplyMonolithicConstantKernelILi8ELi8ELi1EEviPKdS1_S1_S1_Pd,@function
        .size           _Z42massMatrixMultiplyMonolithicConstantKernelILi8ELi8ELi1EEviPKdS1_S1_S1_Pd,(.L_x_3052 - _Z42massMatrixMultiplyMonolithicConstantKernelILi8ELi8ELi1EEviPKdS1_S1_S1_Pd)
        .other          _Z42massMatrixMultiplyMonolithicConstantKernelILi8ELi8ELi1EEviPKdS1_S1_S1_Pd,@"STO_CUDA_ENTRY STV_DEFAULT"
_Z42massMatrixMultiplyMonolithicConstantKernelILi8ELi8ELi1EEviPKdS1_S1_S1_Pd:
.text._Z42massMatrixMultiplyMonolithicConstantKernelILi8ELi8ELi1EEviPKdS1_S1_S1_Pd:
[----:B------:R-:W-:Y:S01]  /*0000*/  LDC R1, c[0x0][0x37c] ;  /* 0x0000df00ff017b82 */ /* 0x000fe20000000800 */
[----:B------:R-:W0:Y:S07]  /*0010*/  S2R R6, SR_TID.Y ;  /* 0x0000000000067919 */ /* 0x000e2e0000002200 */
[----:B------:R-:W0:Y:S01]  /*0020*/  S2UR UR4, SR_CTAID.X ;  /* 0x00000000000479c3 */ /* 0x000e220000002500 */
[----:B------:R-:W1:Y:S01]  /*0030*/  LDCU UR6, c[0x0][0x380] ;  /* 0x00007000ff0677ac */ /* 0x000e620008000800 */
[----:B------:R-:W2:Y:S01]  /*0040*/  S2R R0, SR_TID.X ;  /* 0x0000000000007919 */ /* 0x000ea20000002100 */
[----:B------:R-:W3:Y:S05]  /*0050*/  LDCU.64 UR76, c[0x0][0x358] ;  /* 0x00006b00ff4c77ac */ /* 0x000eea0008000a00 */
[----:B------:R-:W4:Y:S01]  /*0060*/  S2UR UR5, SR_CgaCtaId ;  /* 0x00000000000579c3 */ /* 0x000f220000008800 */
[----:B0-----:R-:W-:Y:S01]  /*0070*/  VIADD R2, R6, UR4 ;  /* 0x0000000406027c36 */ /* 0x001fe20008000000 */
[----:B------:R-:W-:-:S02]  /*0080*/  UMOV UR4, 0x400 ;  /* 0x0000040000047882 */ /* 0x000fc40000000000 */
[----:B----4-:R-:W-:Y:S01]  /*0090*/  ULEA UR4, UR5, UR4, 0x18 ;  /* 0x0000000405047291 */ /* 0x010fe2000f8ec0ff */
[----:B--2---:R-:W-:-:S03]  /*00a0*/  LOP3.LUT R3, R0, 0x7, RZ, 0xc0, !PT ;  /* 0x0000000700037812 */ /* 0x004fc600078ec0ff */
[----:B------:R-:W-:Y:S01]  /*00b0*/  BAR.SYNC.DEFER_BLOCKING 0x0 ;  /* 0x0000000000007b1d */ /* 0x000fe20000010000 */
[----:B-1----:R-:W-:Y:S02]  /*00c0*/  ISETP.GE.AND P0, PT, R2, UR6, PT ;  /* 0x0000000602007c0c */ /* 0x002fe4000bf06270 */
[----:B------:R-:W-:Y:S02]  /*00d0*/  LOP3.LUT R4, R0, 0x3f8, RZ, 0xc0, !PT ;  /* 0x000003f800047812 */ /* 0x000fe400078ec0ff */
[----:B------:R-:W-:Y:S02]  /*00e0*/  SHF.R.U32.HI R5, RZ, 0x3, R0 ;  /* 0x00000003ff057819 */ /* 0x000fe40000011600 */
[----:B------:R-:W-:Y:S02]  /*00f0*/  LEA R6, R6, UR4, 0xc ;  /* 0x0000000406067c11 */ /* 0x000fe4000f8e60ff */
[----:B------:R-:W-:-:S03]  /*0100*/  ISETP.GT.U32.AND P1, PT, R0, 0x3f, PT ;  /* 0x0000003f0000780c */ /* 0x000fc60003f24070 */
[----:B------:R-:W-:Y:S02]  /*0110*/  IMAD R40, R5, 0x40, R6 ;  /* 0x0000004005287824 */ /* 0x000fe400078e0206 */
[----:B------:R-:W0:Y:S01]  /*0120*/  @!P0 LDC.64 R12, c[0x0][0x3a0] ;  /* 0x0000e800ff0c8b82 */ /* 0x000e220000000a00 */
[----:B------:R-:W-:Y:S02]  /*0130*/  @!P0 IMAD.IADD R7, R3, 0x1, R4 ;  /* 0x0000000103078824 */ /* 0x000fe400078e0204 */
[----:B------:R-:W-:-:S03]  /*0140*/  IMAD R8, R5, 0x1c0, R40 ;  /* 0x000001c005087824 */ /* 0x000fc600078e0228 */
[----:B------:R-:W-:Y:S01]  /*0150*/  @!P0 LEA R7, R2, R7, 0x9 ;  /* 0x0000000702078211 */ /* 0x000fe200078e48ff */
[----:B------:R-:W-:-:S04]  /*0160*/  IMAD R8, R3, 0x8, R8 ;  /* 0x0000000803087824 */ /* 0x000fc800078e0208 */
[----:B0-----:R-:W-:-:S05]  /*0170*/  @!P0 IMAD.WIDE R12, R7, 0x8, R12 ;  /* 0x00000008070c8825 */ /* 0x001fca00078e020c */
[----:B---3--:R0:W5:Y:S04]  /*0180*/  @!P0 LDG.E.64.CONSTANT R10, desc[UR76][R12.64] ;  /* 0x0000004c0c0a8981 */ /* 0x008168000c1e9b00 */
        /* <DEDUP_REMOVED lines=8> */
[----:B------:R-:W-:-:S03]  /*0210*/  IMAD R7, R3, 0x38, R8 ;  /* 0x0000003803077824 */ /* 0x000fc600078e0208 */
[----:B------:R-:W-:Y:S05]  /*0220*/  @P1 BRA `(.L_x_1264) ;  /* 0x0000000400a41947 */ /* 0x000fea0003800000 */
[----:B------:R-:W1:Y:S01]  /*0230*/  LDCU.128 UR40, c[0x3][URZ] ;  /* 0x00c00000ff2877ac */ /* 0x000e620008000c00 */
[----:B------:R-:W-:Y:S01]  /*0240*/  IMAD R9, R3, 0x8, R40 ;  /* 0x0000000803097824 */ /* 0x000fe200078e0228 */
[----:B------:R-:W2:Y:S01]  /*0250*/  LDCU.128 UR48, c[0x3][0x40] ;  /* 0x00c00800ff3077ac */ /* 0x000ea20008000c00 */
[----:B------:R-:W3:Y:S01]  /*0260*/  LDCU.128 UR44, c[0x3][0x80] ;  /* 0x00c01000ff2c77ac */ /* 0x000ee20008000c00 */
[----:B------:R-:W0:Y:S01]  /*0270*/  LDCU.128 UR52, c[0x3][0xc0] ;  /* 0x00c01800ff3477ac */ /* 0x000e220008000c00 */
[----:B------:R-:W4:Y:S01]  /*0280*/  LDCU.128 UR56, c[0x3][0x100] ;  /* 0x00c02000ff3877ac */ /* 0x000f220008000c00 */
[C---:B-1---5:R-:W-:Y:S01]  /*0290*/  DFMA R20, R10.reuse, UR40, RZ ;  /* 0x000000280a147c2b */ /* 0x062fe200080000ff */
        /* <DEDUP_REMOVED lines=8> */
[----:B0-----:R-:W-:Y:S02]  /*0320*/  DFMA R12, R10, UR52, RZ ;  /* 0x000000340a0c7c2b */ /* 0x001fe400080000ff */
[----:B------:R-:W-:Y:S01]  /*0330*/  DFMA R16, R34, UR46, R16 ;  /* 0x0000002e22107c2b */ /* 0x000fe20008000010 */
[----:B------:R-:W0:Y:S01]  /*0340*/  LDCU.128 UR16, c[0x3][0x50] ;  /* 0x00c00a00ff1077ac */ /* 0x000e220008000c00 */
[C---:B----4-:R-:W-:Y:S02]  /*0350*/  DFMA R14, R10.reuse, UR56, RZ ;  /* 0x000000380a0e7c2b */ /* 0x050fe400080000ff */
[----:B-1----:R-:W-:Y:S01]  /*0360*/  DFMA R38, R10, UR68, RZ ;  /* 0x000000440a267c2b */ /* 0x002fe200080000ff */
[----:B------:R-:W1:Y:S01]  /*0370*/  LDCU.128 UR28, c[0x3][0x90] ;  /* 0x00c01200ff1c77ac */ /* 0x000e620008000c00 */
[----:B------:R-:W-:-:S02]  /*0380*/  DFMA R12, R34, UR54, R12 ;  /* 0x00000036220c7c2b */ /* 0x000fc4000800000c */
[----:B--2---:R-:W-:Y:S01]  /*0390*/  DFMA R36, R10, UR60, RZ ;  /* 0x0000003c0a247c2b */ /* 0x004fe200080000ff */
[----:B------:R-:W2:Y:S01]  /*03a0*/  LDCU.128 UR32, c[0x3][0xd0] ;  /* 0x00c01a00ff2077ac */ /* 0x000ea20008000c00 */
[----:B------:R-:W-:Y:S02]  /*03b0*/  DFMA R14, R34, UR58, R14 ;  /* 0x0000003a220e7c2b */ /* 0x000fe4000800000e */
[----:B---3--:R-:W-:Y:S01]  /*03c0*/  DFMA R10, R10, UR64, RZ ;  /* 0x000000400a0a7c2b */ /* 0x008fe200080000ff */
[----:B------:R-:W3:Y:S01]  /*03d0*/  LDCU.128 UR36, c[0x3][0x110] ;  /* 0x00c02200ff2477ac */ /* 0x000ee20008000c00 */
[----:B------:R-:W-:Y:S02]  /*03e0*/  DFMA R38, R34, UR70, R38 ;  /* 0x0000004622267c2b */ /* 0x000fe40008000026 */
[----:B------:R-:W-:Y:S01]  /*03f0*/  DFMA R20, R32, UR4, R20 ;  /* 0x0000000420147c2b */ /* 0x000fe20008000014 */
[----:B------:R-:W4:Y:S01]  /*0400*/  LDCU.128 UR40, c[0x3][0x150] ;  /* 0x00c02a00ff2877ac */ /* 0x000f220008000c00 */
[----:B------:R-:W-:-:S02]  /*0410*/  DFMA R36, R34, UR62, R36 ;  /* 0x0000003e22247c2b */ /* 0x000fc40008000024 */
[----:B------:R-:W-:Y:S01]  /*0420*/  DFMA R10, R34, UR66, R10 ;  /* 0x00000042220a7c2b */ /* 0x000fe2000800000a */
[----:B------:R-:W4:Y:S01]  /*0430*/  LDCU.128 UR44, c[0x3][0x190] ;  /* 0x00c03200ff2c77ac */ /* 0x000f220008000c00 */
[----:B0-----:R-:W-:Y:S02]  /*0440*/  DFMA R18, R32, UR16, R18 ;  /* 0x0000001020127c2b */ /* 0x001fe40008000012 */
[----:B------:R-:W-:Y:S01]  /*0450*/  DFMA R20, R30, UR6, R20 ;  /* 0x000000061e147c2b */ /* 0x000fe20008000014 */
[----:B------:R-:W0:Y:S01]  /*0460*/  LDCU.128 UR48, c[0x3][0x1d0] ;  /* 0x00c03a00ff3077ac */ /* 0x000e220008000c00 */
[C---:B-1----:R-:W-:Y:S02]  /*0470*/  DFMA R16, R32.reuse, UR28, R16 ;  /* 0x0000001c20107c2b */ /* 0x042fe40008000010 */
[----:B--2---:R-:W-:Y:S01]  /*0480*/  DFMA R12, R32, UR32, R12 ;  /* 0x00000020200c7c2b */ /* 0x004fe2000800000c */
[----:B------:R-:W1:Y:S01]  /*0490*/  LDCU.128 UR8, c[0x3][0x20] ;  /* 0x00c00400ff0877ac */ /* 0x000e620008000c00 */
[----:B------:R-:W-:-:S02]  /*04a0*/  DFMA R18, R30, UR18, R18 ;  /* 0x000000121e127c2b */ /* 0x000fc40008000012 */
[----:B---3--:R-:W-:Y:S01]  /*04b0*/  DFMA R14, R32, UR36, R14 ;  /* 0x00000024200e7c2b */ /* 0x008fe2000800000e */
        /* <DEDUP_REMOVED lines=8> */
[----:B0-----:R-:W-:Y:S01]  /*0540*/  DFMA R10, R32, UR48, R10 ;  /* 0x00000030200a7c2b */ /* 0x001fe2000800000a */
[----:B------:R-:W0:Y:S01]  /*0550*/  LDCU.128 UR64, c[0x3][0x120] ;  /* 0x00c02400ff4077ac */ /* 0x000e220008000c00 */
[C---:B------:R-:W-:Y:S02]  /*0560*/  DFMA R38, R30.reuse, UR42, R38 ;  /* 0x0000002a1e267c2b */ /* 0x040fe40008000026 */
[----:B------:R-:W-:Y:S01]  /*0570*/  DFMA R36, R30, UR46, R36 ;  /* 0x0000002e1e247c2b */ /* 0x000fe20008000024 */
[----:B------:R-:W0:Y:S01]  /*0580*/  LDCU.128 UR68, c[0x3][0x160] ;  /* 0x00c02c00ff4477ac */ /* 0x000e220008000c00 */
[----:B-1----:R-:W-:Y:S02]  /*0590*/  DFMA R20, R28, UR8, R20 ;  /* 0x000000081c147c2b */ /* 0x002fe40008000014 */
[----:B------:R-:W-:Y:S01]  /*05a0*/  DFMA R10, R30, UR50, R10 ;  /* 0x000000321e0a7c2b */ /* 0x000fe2000800000a */
[----:B------:R-:W1:Y:S01]  /*05b0*/  LDCU.128 UR72, c[0x3][0x1a0] ;  /* 0x00c03400ff4877ac */ /* 0x000e620008000c00 */
[----:B--2---:R-:W-:-:S02]  /*05c0*/  DFMA R18, R28, UR20, R18 ;  /* 0x000000141c127c2b */ /* 0x004fc40008000012 */
[----:B---3--:R-:W-:Y:S01]  /*05d0*/  DFMA R16, R28, UR52, R16 ;  /* 0x000000341c107c2b */ /* 0x008fe20008000010 */
[----:B------:R-:W2:Y:S01]  /*05e0*/  LDCU.128 UR4, c[0x3][0x1e0] ;  /* 0x00c03c00ff0477ac */ /* 0x000ea20008000c00 */
[----:B------:R-:W-:Y:S02]  /*05f0*/  DFMA R20, R26, UR10, R20 ;  /* 0x0000000a1a147c2b */ /* 0x000fe40008000014 */
[----:B----4-:R-:W-:Y:S01]  /*0600*/  DFMA R12, R28, UR60, R12 ;  /* 0x0000003c1c0c7c2b */ /* 0x010fe2000800000c */
[----:B------:R-:W3:Y:S01]  /*0610*/  LDCU.128 UR12, c[0x3][0x30] ;  /* 0x00c00600ff0c77ac */ /* 0x000ee20008000c00 */
[----:B------:R-:W-:Y:S02]  /*0620*/  DFMA R18, R26, UR22, R18 ;  /* 0x000000161a127c2b */ /* 0x000fe40008000012 */
[----:B0-----:R-:W-:Y:S01]  /*0630*/  DFMA R14, R28, UR64, R14 ;  /* 0x000000401c0e7c2b */ /* 0x001fe2000800000e */
[----:B------:R-:W0:Y:S01]  /*0640*/  LDCU.128 UR24, c[0x3][0x70] ;  /* 0x00c00e00ff1877ac */ /* 0x000e220008000c00 */
[----:B------:R-:W-:-:S02]  /*0650*/  DFMA R16, R26, UR54, R16 ;  /* 0x000000361a107c2b */ /* 0x000fc40008000010 */
[----:B------:R-:W-:Y:S01]  /*0660*/  DFMA R38, R28, UR68, R38 ;  /* 0x000000441c267c2b */ /* 0x000fe20008000026 */
        /* <DEDUP_REMOVED lines=10> */
[----:B---3--:R-:W-:Y:S02]  /*0710*/  DFMA R20, R24, UR12, R20 ;  /* 0x0000000c18147c2b */ /* 0x008fe40008000014 */
[----:B------:R-:W-:Y:S01]  /*0720*/  DFMA R10, R26, UR6, R10 ;  /* 0x000000061a0a7c2b */ /* 0x000fe2000800000a */
[----:B------:R-:W3:Y:S01]  /*0730*/  LDCU.128 UR36, c[0x3][0x1b0] ;  /* 0x00c03600ff2477ac */ /* 0x000ee20008000c00 */
[C---:B0-----:R-:W-:Y:S02]  /*0740*/  DFMA R18, R24.reuse, UR24, R18 ;  /* 0x0000001818127c2b */ /* 0x041fe40008000012 */
[----:B----4-:R-:W-:Y:S01]  /*0750*/  DFMA R16, R24, UR56, R16 ;  /* 0x0000003818107c2b */ /* 0x010fe20008000010 */
[----:B------:R-:W0:Y:S01]  /*0760*/  LDCU.128 UR40, c[0x3][0x1f0] ;  /* 0x00c03e00ff2877ac */ /* 0x000e220008000c00 */
[----:B------:R-:W-:-:S02]  /*0770*/  DFMA R20, R22, UR14, R20 ;  /* 0x0000000e16147c2b */ /* 0x000fc40008000014 */
[----:B-1----:R-:W-:Y:S02]  /*0780*/  DFMA R12, R24, UR16, R12 ;  /* 0x00000010180c7c2b */ /* 0x002fe4000800000c */
[----:B------:R-:W-:Y:S02]  /*0790*/  DFMA R18, R22, UR26, R18 ;  /* 0x0000001a16127c2b */ /* 0x000fe40008000012 */
[----:B--2---:R-:W-:Y:S01]  /*07a0*/  DFMA R14, R24, UR28, R14 ;  /* 0x0000001c180e7c2b */ /* 0x004fe2000800000e */
[----:B------:R1:W-:Y:S01]  /*07b0*/  STS.64 [R9], R20 ;  /* 0x0000001409007388 */ /* 0x0003e20000000a00 */
[----:B------:R-:W-:Y:S02]  /*07c0*/  DFMA R16, R22, UR58, R16 ;  /* 0x0000003a16107c2b */ /* 0x000fe40008000010 */
[----:B------:R-:W-:Y:S01]  /*07d0*/  DFMA R38, R24, UR32, R38 ;  /* 0x0000002018267c2b */ /* 0x000fe20008000026 */
[----:B------:R1:W-:Y:S01]  /*07e0*/  STS.64 [R9+0x200], R18 ;  /* 0x0002001209007388 */ /* 0x0003e20000000a00 */
[----:B------:R-:W-:-:S02]  /*07f0*/  DFMA R12, R22, UR18, R12 ;  /* 0x00000012160c7c2b */ /* 0x000fc4000800000c */
[----:B---3--:R-:W-:Y:S01]  /*0800*/  DFMA R36, R24, UR36, R36 ;  /* 0x0000002418247c2b */ /* 0x008fe20008000024 */
[----:B------:R1:W-:Y:S01]  /*0810*/  STS.64 [R9+0x400], R16 ;  /* 0x0004001009007388 */ /* 0x0003e20000000a00 */
[----:B------:R-:W-:Y:S02]  /*0820*/  DFMA R14, R22, UR30, R14 ;  /* 0x0000001e160e7c2b */ /* 0x000fe4000800000e */
[----:B0-----:R-:W-:Y:S01]  /*0830*/  DFMA R10, R24, UR40, R10 ;  /* 0x00000028180a7c2b */ /* 0x001fe2000800000a */
[----:B------:R1:W-:Y:S01]  /*0840*/  STS.64 [R9+0x600], R12 ;  /* 0x0006000c09007388 */ /* 0x0003e20000000a00 */
[C---:B------:R-:W-:Y:S02]  /*0850*/  DFMA R38, R22.reuse, UR34, R38 ;  /* 0x0000002216267c2b */ /* 0x040fe40008000026 */
[C---:B------:R-:W-:Y:S01]  /*0860*/  DFMA R36, R22.reuse, UR38, R36 ;  /* 0x0000002616247c2b */ /* 0x040fe20008000024 */
[----:B------:R1:W-:Y:S03]  /*0870*/  STS.64 [R9+0x800], R14 ;  /* 0x0008000e09007388 */ /* 0x0003e60000000a00 */
[----:B------:R-:W-:Y:S01]  /*0880*/  DFMA R10, R22, UR42, R10 ;  /* 0x0000002a160a7c2b */ /* 0x000fe2000800000a */
[----:B------:R1:W-:Y:S04]  /*0890*/  STS.64 [R9+0xa00], R38 ;  /* 0x000a002609007388 */ /* 0x0003e80000000a00 */
[----:B------:R1:W-:Y:S04]  /*08a0*/  STS.64 [R9+0xc00], R36 ;  /* 0x000c002409007388 */ /* 0x0003e80000000a00 */
[----:B------:R1:W-:Y:S02]  /*08b0*/  STS.64 [R9+0xe00], R10 ;  /* 0x000e000a09007388 */ /* 0x0003e40000000a00 */
.L_x_1264:
[----:B------:R-:W-:Y:S05]  /*08c0*/  BSYNC.RECONVERGENT B0 ;  /* 0x0000000000007941 */ /* 0x000fea0003800200 */
.L_x_1263:
[----:B------:R-:W-:Y:S06]  /*08d0*/  BAR.SYNC.DEFER_BLOCKING 0x0 ;  /* 0x0000000000007b1d */ /* 0x000fec0000010000 */
[----:B------:R-:W-:Y:S04]  /*08e0*/  BSSY.RECONVERGENT B0, `(.L_x_1265) ;  /* 0x0000072000007945 */ /* 0x000fe80003800200 */
[----:B------:R-:W-:Y:S05]  /*08f0*/  @P1 BRA `(.L_x_1266) ;  /* 0x0000000400c01947 */ /* 0x000fea0003800000 */
[----:B01----:R-:W0:Y:S01]  /*0900*/  LDS.64 R12, [R8] ;  /* 0x00000000080c7984 */ /* 0x003e220000000a00 */
[----:B------:R-:W0:Y:S03]  /*0910*/  LDCU.128 UR36, c[0x3][URZ] ;  /* 0x00c00000ff2477ac */ /* 0x000e260008000c00 */
[----:B------:R-:W1:Y:S01]  /*0920*/  LDS.64 R20, [R8+0x40] ;  /* 0x0000400008147984 */ /* 0x000e620000000a00 */
[----:B------:R-:W2:Y:S03]  /*0930*/  LDCU.128 UR40, c[0x3][0x40] ;  /* 0x00c00800ff2877ac */ /* 0x000ea60008000c00 */
[----:B------:R-:W3:Y:S01]  /*0940*/  LDS.64 R18, [R8+0x80] ;  /* 0x0000800008127984 */ /* 0x000ee20000000a00 */
[----:B------:R-:W4:Y:S03]  /*0950*/  LDCU.128 UR44, c[0x3][0xc0] ;  /* 0x00c01800ff2c77ac */ /* 0x000f260008000c00 */
[----:B-----5:R-:W3:Y:S01]  /*0960*/  LDS.64 R10, [R8+0xc0] ;  /* 0x0000c000080a7984 */ /* 0x020ee20000000a00 */
[----:B------:R-:W4:Y:S03]  /*0970*/  LDCU.128 UR48, c[0x3][0x80] ;  /* 0x00c01000ff3077ac */ /* 0x000f260008000c00 */
[----:B------:R-:W3:Y:S01]  /*0980*/  LDS.64 R16, [R8+0x100] ;  /* 0x0001000008107984 */ /* 0x000ee20000000a00 */
[----:B------:R-:W1:Y:S03]  /*0990*/  LDCU.128 UR52, c[0x3][0x100] ;  /* 0x00c02000ff3477ac */ /* 0x000e660008000c00 */
[----:B------:R-:W3:Y:S01]  /*09a0*/  LDS.64 R14, [R8+0x140] ;  /* 0x00014000080e7984 */ /* 0x000ee20000000a00 */
[----:B------:R-:W1:Y:S01]  /*09b0*/  LDCU.128 UR56, c[0x3][0x140] ;  /* 0x00c02800ff3877ac */ /* 0x000e620008000c00 */
[----:B------:R-:W1:Y:S01]  /*09c0*/  LDCU.128 UR64, c[0x3][0x180] ;  /* 0x00c03000ff4077ac */ /* 0x000e620008000c00 */
[----:B------:R-:W1:Y:S01]  /*09d0*/  LDCU.128 UR60, c[0x3][0x1c0] ;  /* 0x00c03800ff3c77ac */ /* 0x000e620008000c00 */
        /* <DEDUP_REMOVED lines=14> */
[C---:B------:R-:W-:Y:S01]  /*0ac0*/  DFMA R30, R12.reuse, UR52, RZ ;  /* 0x000000340c1e7c2b */ /* 0x040fe200080000ff */
[----:B------:R-:W4:Y:S01]  /*0ad0*/  LDCU.128 UR44, c[0x3][0x190] ;  /* 0x00c03200ff2c77ac */ /* 0x000f220008000c00 */
[C---:B------:R-:W-:Y:S02]  /*0ae0*/  DFMA R34, R12.reuse, UR56, RZ ;  /* 0x000000380c227c2b */ /* 0x040fe400080000ff */
[C---:B------:R-:W-:Y:S01]  /*0af0*/  DFMA R32, R12.reuse, UR64, RZ ;  /* 0x000000400c207c2b */ /* 0x040fe200080000ff */
[----:B------:R-:W4:Y:S01]  /*0b00*/  LDCU.128 UR48, c[0x3][0x1d0] ;  /* 0x00c03a00ff3077ac */ /* 0x000f220008000c00 */
[----:B------:R-:W-:Y:S02]  /*0b10*/  DFMA R12, R12, UR60, RZ ;  /* 0x0000003c0c0c7c2b */ /* 0x000fe400080000ff */
[C---:B------:R-:W-:Y:S01]  /*0b20*/  DFMA R30, R20.reuse, UR54, R30 ;  /* 0x00000036141e7c2b */ /* 0x040fe2000800001e */
[----:B------:R-:W4:Y:S01]  /*0b30*/  LDCU.128 UR8, c[0x3][0x20] ;  /* 0x00c00400ff0877ac */ /* 0x000f220008000c00 */
[----:B------:R-:W-:-:S02]  /*0b40*/  DFMA R34, R20, UR58, R34 ;  /* 0x0000003a14227c2b */ /* 0x000fc40008000022 */
[----:B------:R-:W-:Y:S01]  /*0b50*/  DFMA R32, R20, UR66, R32 ;  /* 0x0000004214207c2b */ /* 0x000fe20008000020 */
[----:B------:R-:W4:Y:S01]  /*0b60*/  LDCU.128 UR20, c[0x3][0x60] ;  /* 0x00c00c00ff1477ac */ /* 0x000f220008000c00 */
[----:B---3--:R-:W-:Y:S02]  /*0b70*/  DFMA R22, R18, UR4, R22 ;  /* 0x0000000412167c2b */ /* 0x008fe40008000016 */
[----:B------:R-:W-:Y:S01]  /*0b80*/  DFMA R20, R20, UR62, R12 ;  /* 0x0000003e14147c2b */ /* 0x000fe2000800000c */
[----:B------:R-:W3:Y:S01]  /*0b90*/  LDCU.128 UR52, c[0x3][0xa0] ;  /* 0x00c01400ff3477ac */ /* 0x000ee20008000c00 */
[----:B------:R-:W3:Y:S01]  /*0ba0*/  LDS.64 R12, [R8+0x180] ;  /* 0x00018000080c7984 */ /* 0x000ee20000000a00 */
[----:B------:R-:W-:Y:S01]  /*0bb0*/  DFMA R24, R18, UR16, R24 ;  /* 0x0000001012187c2b */ /* 0x000fe20008000018 */
[----:B------:R-:W3:Y:S02]  /*0bc0*/  LDCU.128 UR60, c[0x3][0xe0] ;  /* 0x00c01c00ff3c77ac */ /* 0x000ee40008000c00 */
[----:B------:R-:W-:-:S02]  /*0bd0*/  DFMA R22, R10, UR6, R22 ;  /* 0x000000060a167c2b */ /* 0x000fc40008000016 */
[C---:B0-----:R-:W-:Y:S01]  /*0be0*/  DFMA R26, R18.reuse, UR28, R26 ;  /* 0x0000001c121a7c2b */ /* 0x041fe2000800001a */
[----:B------:R-:W0:Y:S01]  /*0bf0*/  LDCU.128 UR64, c[0x3][0x120] ;  /* 0x00c02400ff4077ac */ /* 0x000e220008000c00 */
[C---:B--2---:R-:W-:Y:S02]  /*0c00*/  DFMA R28, R18.reuse, UR32, R28 ;  /* 0x00000020121c7c2b */ /* 0x044fe4000800001c */
[C---:B-1----:R-:W-:Y:S01]  /*0c10*/  DFMA R30, R18.reuse, UR36, R30 ;  /* 0x00000024121e7c2b */ /* 0x042fe2000800001e */
[----:B------:R-:W1:Y:S01]  /*0c20*/  LDCU.128 UR68, c[0x3][0x160] ;  /* 0x00c02c00ff4477ac */ /* 0x000e620008000c00 */
[C---:B----4-:R-:W-:Y:S02]  /*0c30*/  DFMA R34, R18.reuse, UR40, R34 ;  /* 0x0000002812227c2b */ /* 0x050fe40008000022 */
[C---:B------:R-:W-:Y:S01]  /*0c40*/  DFMA R32, R18.reuse, UR44, R32 ;  /* 0x0000002c12207c2b */ /* 0x040fe20008000020 */
[----:B------:R-:W2:Y:S01]  /*0c50*/  LDCU.128 UR72, c[0x3][0x1a0] ;  /* 0x00c03400ff4877ac */ /* 0x000ea20008000c00 */
[----:B------:R-:W-:Y:S01]  /*0c60*/  DFMA R18, R18, UR48, R20 ;  /* 0x0000003012127c2b */ /* 0x000fe20008000014 */
[----:B------:R-:W4:Y:S01]  /*0c70*/  LDS.64 R20, [R8+0x1c0] ;  /* 0x0001c00008147984 */ /* 0x000f220000000a00 */
        /* <DEDUP_REMOVED lines=26> */
[C---:B------:R-:W-:Y:S02]  /*0e20*/  DFMA R26, R14.reuse, UR54, R26 ;  /* 0x000000360e1a7c2b */ /* 0x040fe4000800001a */
[----:B------:R-:W-:-:S02]  /*0e30*/  DFMA R28, R14, UR62, R28 ;  /* 0x0000003e0e1c7c2b */ /* 0x000fc4000800001c */
[C---:B------:R-:W-:Y:S02]  /*0e40*/  DFMA R30, R14.reuse, UR66, R30 ;  /* 0x000000420e1e7c2b */ /* 0x040fe4000800001e */
[C---:B------:R-:W-:Y:S02]  /*0e50*/  DFMA R34, R14.reuse, UR70, R34 ;  /* 0x000000460e227c2b */ /* 0x040fe40008000022 */
[C---:B------:R-:W-:Y:S02]  /*0e60*/  DFMA R32, R14.reuse, UR74, R32 ;  /* 0x0000004a0e207c2b */ /* 0x040fe40008000020 */
[----:B------:R-:W-:Y:S02]  /*0e70*/  DFMA R18, R14, UR6, R18 ;  /* 0x000000060e127c2b */ /* 0x000fe40008000012 */
[C---:B----4-:R-:W-:Y:S02]  /*0e80*/  DFMA R22, R12.reuse, UR12, R22 ;  /* 0x0000000c0c167c2b */ /* 0x050fe40008000016 */
[----:B------:R-:W-:-:S02]  /*0e90*/  DFMA R24, R12, UR24, R24 ;  /* 0x000000180c187c2b */ /* 0x000fc40008000018 */
[C---:B------:R-:W-:Y:S02]  /*0ea0*/  DFMA R26, R12.reuse, UR56, R26 ;  /* 0x000000380c1a7c2b */ /* 0x040fe4000800001a */
[C---:B------:R-:W-:Y:S02]  /*0eb0*/  DFMA R28, R12.reuse, UR16, R28 ;  /* 0x000000100c1c7c2b */ /* 0x040fe4000800001c */
[C---:B---3--:R-:W-:Y:S02]  /*0ec0*/  DFMA R30, R12.reuse, UR28, R30 ;  /* 0x0000001c0c1e7c2b */ /* 0x048fe4000800001e */
[C---:B0-----:R-:W-:Y:S02]  /*0ed0*/  DFMA R34, R12.reuse, UR32, R34 ;  /* 0x000000200c227c2b */ /* 0x041fe40008000022 */
[C---:B-1----:R-:W-:Y:S02]  /*0ee0*/  DFMA R32, R12.reuse, UR36, R32 ;  /* 0x000000240c207c2b */ /* 0x042fe40008000020 */
[----:B--2---:R-:W-:-:S02]  /*0ef0*/  DFMA R18, R12, UR40, R18 ;  /* 0x000000280c127c2b */ /* 0x004fc40008000012 */
        /* <DEDUP_REMOVED lines=16> */
.L_x_1266:
[----:B------:R-:W-:Y:S05]  /*1000*/  BSYNC.RECONVERGENT B0 ;  /* 0x0000000000007941 */ /* 0x000fea0003800200 */
.L_x_1265:
[----:B------:R-:W3:Y:S01]  /*1010*/  LDCU.128 UR4, c[0x3][0x10] ;  /* 0x00c00200ff0477ac */ /* 0x000ee20008000c00 */
[----:B------:R-:W-:Y:S01]  /*1020*/  BAR.SYNC.DEFER_BLOCKING 0x0 ;  /* 0x0000000000007b1d */ /* 0x000fe20000010000 */
[----:B-1----:R-:W-:-:S05]  /*1030*/  CS2R R36, SRZ ;  /* 0x0000000000247805 */ /* 0x002fca000001ff00 */
[----:B------:R-:W1:Y:S01]  /*1040*/  LDCU.128 UR28, c[0x3][URZ] ;  /* 0x00c00000ff1c77ac */ /* 0x000e620008000c00 */
[----:B------:R-:W0:Y:S01]  /*1050*/  LDCU.128 UR32, c[0x3][0x40] ;  /* 0x00c00800ff2077ac */ /* 0x000e220008000c00 */
[----:B------:R-:W4:Y:S01]  /*1060*/  LDCU.128 UR36, c[0x3][0x80] ;  /* 0x00c01000ff2477ac */ /* 0x000f220008000c00 */
[----:B---3--:R-:W-:Y:S01]  /*1070*/  UMOV UR68, UR6 ;  /* 0x0000000600447c82 */ /* 0x008fe20008000000 */
[----:B------:R-:W-:Y:S01]  /*1080*/  UMOV UR69, UR7 ;  /* 0x0000000700457c82 */ /* 0x000fe20008000000 */
[----:B------:R-:W-:Y:S01]  /*1090*/  UMOV UR72, UR4 ;  /* 0x0000000400487c82 */ /* 0x000fe20008000000 */
[----:B------:R-:W-:Y:S01]  /*10a0*/  UMOV UR73, UR5 ;  /* 0x0000000500497c82 */ /* 0x000fe20008000000 */
[----:B------:R-:W3:Y:S01]  /*10b0*/  LDCU.128 UR4, c[0x3][0x50] ;  /* 0x00c00a00ff0477ac */ /* 0x000ee20008000c00 */
[----:B--2--5:R-:W-:Y:S01]  /*10c0*/  MOV.SPILL R24, UR73 ;  /* 0x0000004900187c02 */ /* 0x024fe20009000f00 */
[----:B------:R-:W1:Y:S01]  /*10d0*/  LDS.64 R34, [R7] ;  /* 0x0000000007227984 */ /* 0x000e620000000a00 */
[----:B------:R-:W-:Y:S01]  /*10e0*/  MOV.SPILL R25, UR72 ;  /* 0x0000004800197c02 */ /* 0x000fe20009000f00 */
[----:B------:R-:W2:Y:S02]  /*10f0*/  LDCU.128 UR72, c[0x3][0x20] ;  /* 0x00c00400ff4877ac */ /* 0x000ea40008000c00 */
[----:B------:R-:W4:Y:S01]  /*1100*/  LDS.64 R22, [R7+0x8] ;  /* 0x0000080007167984 */ /* 0x000f220000000a00 */
[----:B------:R-:W4:Y:S03]  /*1110*/  LDCU.128 UR24, c[0x3][0xc0] ;  /* 0x00c01800ff1877ac */ /* 0x000f260008000c00 */
[----:B------:R-:W4:Y:S01]  /*1120*/  LDS.64 R20, [R7+0x10] ;  /* 0x0000100007147984 */ /* 0x000f220000000a00 */
[----:B------:R-:W4:Y:S03]  /*1130*/  LDCU.128 UR20, c[0x3][0x100] ;  /* 0x00c02000ff1477ac */ /* 0x000f260008000c00 */
[----:B------:R-:W4:Y:S01]  /*1140*/  LDS.64 R18, [R7+0x18] ;  /* 0x0000180007127984 */ /* 0x000f220000000a00 */
[----:B------:R-:W4:Y:S03]  /*1150*/  LDCU.128 UR16, c[0x3][0x140] ;  /* 0x00c02800ff1077ac */ /* 0x000f260008000c00 */
[----:B------:R-:W4:Y:S01]  /*1160*/  LDS.64 R14, [R7+0x20] ;  /* 0x00002000070e7984 */ /* 0x000f220000000a00 */
[----:B---3--:R-:W-:Y:S01]  /*1170*/  UMOV UR70, UR6 ;  /* 0x0000000600467c82 */ /* 0x008fe20008000000 */
[----:B------:R-:W-:Y:S01]  /*1180*/  UMOV UR71, UR7 ;  /* 0x0000000700477c82 */ /* 0x000fe20008000000 */
[----:B------:R-:W-:Y:S01]  /*1190*/  UMOV UR10, UR4 ;  /* 0x00000004000a7c82 */ /* 0x000fe20008000000 */
[----:B------:R-:W-:Y:S01]  /*11a0*/  UMOV UR11, UR5 ;  /* 0x00000005000b7c82 */ /* 0x000fe20008000000 */
[----:B------:R-:W3:Y:S01]  /*11b0*/  LDCU.128 UR4, c[0x3][0x90] ;  /* 0x00c01200ff0477ac */ /* 0x000ee20008000c00 */
[----:B------:R-:W-:Y:S01]  /*11c0*/  LDS.64 R42, [R7+0x38] ;  /* 0x00003800072a7984 */ /* 0x000fe20000000a00 */
[----:B--2---:R-:W-:Y:S01]  /*11d0*/  UMOV UR60, UR74 ;  /* 0x0000004a003c7c82 */ /* 0x004fe20008000000 */
[----:B------:R-:W-:Y:S01]  /*11e0*/  UMOV UR61, UR75 ;  /* 0x0000004b003d7c82 */ /* 0x000fe20008000000 */
[----:B------:R-:W2:Y:S01]  /*11f0*/  LDCU.128 UR12, c[0x3][0x180] ;  /* 0x00c03000ff0c77ac */ /* 0x000ea20008000c00 */
[----:B------:R-:W2:Y:S01]  /*1200*/  LDCU.128 UR40, c[0x3][0xd0] ;  /* 0x00c01a00ff2877ac */ /* 0x000ea20008000c00 */
[----:B------:R-:W2:Y:S01]  /*1210*/  LDCU.128 UR44, c[0x3][0x110] ;  /* 0x00c02200ff2c77ac */ /* 0x000ea20008000c00 */
[----:B---3--:R-:W-:Y:S01]  /*1220*/  UMOV UR64, UR6 ;  /* 0x0000000600407c82 */ /* 0x008fe20008000000 */
[----:B------:R-:W-:Y:S01]  /*1230*/  UMOV UR65, UR7 ;  /* 0x0000000700417c82 */ /* 0x000fe20008000000 */
[----:B------:R-:W-:Y:S01]  /*1240*/  UMOV UR8, UR4 ;  /* 0x0000000400087c82 */ /* 0x000fe20008000000 */
[----:B------:R-:W-:Y:S01]  /*1250*/  UMOV UR9, UR5 ;  /* 0x0000000500097c82 */ /* 0x000fe20008000000 */
[----:B------:R-:W3:Y:S01]  /*1260*/  LDCU.128 UR4, c[0x3][0x1c0] ;  /* 0x00c03800ff0477ac */ /* 0x000ee20008000c00 */
[----:B-1----:R-:W-:-:S02]  /*1270*/  DFMA R10, R34, UR28, RZ ;  /* 0x0000001c220a7c2b */ /* 0x002fc400080000ff */
[C---:B0-----:R-:W-:Y:S01]  /*1280*/  DFMA R12, R34.reuse, UR32, RZ ;  /* 0x00000020220c7c2b */ /* 0x041fe200080000ff */
[----:B------:R-:W0:Y:S01]  /*1290*/  LDCU.128 UR48, c[0x3][0x150] ;  /* 0x00c02a00ff3077ac */ /* 0x000e220008000c00 */
[C---:B----4-:R-:W-:Y:S02]  /*12a0*/  DFMA R32, R34.reuse, UR36, RZ ;  /* 0x0000002422207c2b */ /* 0x050fe400080000ff */
[C---:B------:R-:W-:Y:S01]  /*12b0*/  DFMA R30, R34.reuse, UR24, RZ ;  /* 0x00000018221e7c2b */ /* 0x040fe200080000ff */
[----:B------:R-:W1:Y:S01]  /*12c0*/  LDCU.128 UR52, c[0x3][0x190] ;  /* 0x00c03200ff3477ac */ /* 0x000e620008000c00 */
[C---:B------:R-:W-:Y:S02]  /*12d0*/  DFMA R16, R34.reuse, UR20, RZ ;  /* 0x0000001422107c2b */ /* 0x040fe400080000ff */
[C---:B------:R-:W-:Y:S01]  /*12e0*/  DFMA R28, R34.reuse, UR16, RZ ;  /* 0x00000010221c7c2b */ /* 0x040fe200080000ff */
[----:B------:R-:W4:Y:S01]  /*12f0*/  LDCU.128 UR56, c[0x3][0x1d0] ;  /* 0x00c03a00ff3877ac */ /* 0x000f220008000c00 */
[----:B--2---:R-:W-:-:S02]  /*1300*/  DFMA R26, R34, UR12, RZ ;  /* 0x0000000c221a7c2b */ /* 0x004fc400080000ff */
[C---:B------:R-:W-:Y:S02]  /*1310*/  DFMA R10, R22.reuse, UR30, R10 ;  /* 0x0000001e160a7c2b */ /* 0x040fe4000800000a */
[C---:B------:R-:W-:Y:S01]  /*1320*/  DFMA R12, R22.reuse, UR34, R12 ;  /* 0x00000022160c7c2b */ /* 0x040fe2000800000c */
[----:B---3--:R-:W-:Y:S01]  /*1330*/  IMAD.U32 R8, RZ, RZ, UR4 ;  /* 0x00000004ff087e24 */ /* 0x008fe2000f8e00ff */
[----:B------:R-:W-:Y:S01]  /*1340*/  MOV R9, UR5 ;  /* 0x0000000500097c02 */ /* 0x000fe20008000f00 */
[----:B------:R-:W-:Y:S01]  /*1350*/  UMOV UR4, UR72 ;  /* 0x0000004800047c82 */ /* 0x000fe20008000000 */
[----:B------:R-:W-:Y:S01]  /*1360*/  UMOV UR5, UR73 ;  /* 0x0000004900057c82 */ /* 0x000fe20008000000 */
[----:B------:R-:W2:Y:S01]  /*1370*/  LDCU.128 UR72, c[0x3][0x60] ;  /* 0x00c00c00ff4877ac */ /* 0x000ea20008000c00 */
[----:B------:R-:W-:Y:S02]  /*1380*/  DFMA R32, R22, UR38, R32 ;  /* 0x0000002616207c2b */ /* 0x000fe40008000020 */
[----:B------:R-:W-:Y:S01]  /*1390*/  DFMA R34, R34, R8, RZ ;  /* 0x000000082222722b */ /* 0x000fe200000000ff */
[----:B------:R-:W-:Y:S01]  /*13a0*/  UMOV UR34, UR60 ;  /* 0x0000003c00227c82 */ /* 0x000fe20008000000 */
        /* <DEDUP_REMOVED lines=10> */
[----:B------:R-:W-:Y:S01]  /*1450*/  UMOV UR18, UR70 ;  /* 0x0000004600127c82 */ /* 0x000fe20008000000 */
[----:B------:R-:W-:Y:S01]  /*1460*/  UMOV UR19, UR71 ;  /* 0x0000004700137c82 */ /* 0x000fe20008000000 */
[----:B------:R-:W-:Y:S01]  /*1470*/  UMOV UR14, UR68 ;  /* 0x00000044000e7c82 */ /* 0x000fe20008000000 */
[----:B--2---:R-:W-:Y:S01]  /*1480*/  UMOV UR66, UR72 ;  /* 0x0000004800427c82 */ /* 0x004fe20008000000 */
[----:B------:R-:W-:Y:S01]  /*1490*/  UMOV UR67, UR73 ;  /* 0x0000004900437c82 */ /* 0x000fe20008000000 */
[----:B------:R-:W-:Y:S01]  /*14a0*/  R2UR.FILL UR73, R24 ;  /* 0x00000000184972ca */ /* 0x000fe200004e0000 */
[----:B------:R-:W-:Y:S01]  /*14b0*/  UMOV UR62, UR74 ;  /* 0x0000004a003e7c82 */ /* 0x000fe20008000000 */
[----:B------:R-:W-:Y:S01]  /*14c0*/  R2UR.FILL UR72, R25 ;  /* 0x00000000194872ca */ /* 0x000fe200004e0000 */
[----:B------:R-:W-:Y:S01]  /*14d0*/  UMOV UR63, UR75 ;  /* 0x0000004b003f7c82 */ /* 0x000fe20008000000 */
[----:B------:R-:W2:Y:S01]  /*14e0*/  LDS.64 R24, [R7+0x28] ;  /* 0x0000280007187984 */ /* 0x000ea20000000a00 */
[----:B------:R-:W-:Y:S01]  /*14f0*/  UMOV UR30, UR62 ;  /* 0x0000003e001e7c82 */ /* 0x000fe20008000000 */
[----:B------:R-:W-:Y:S01]  /*1500*/  UMOV UR31, UR63 ;  /* 0x0000003f001f7c82 */ /* 0x000fe20008000000 */
[----:B------:R-:W-:Y:S01]  /*1510*/  UMOV UR38, UR66 ;  /* 0x0000004200267c82 */ /* 0x000fe20008000000 */
[----:B------:R-:W-:Y:S01]  /*1520*/  UMOV UR39, UR67 ;  /* 0x0000004300277c82 */ /* 0x000fe20008000000 */
[----:B------:R-:W-:Y:S01]  /*1530*/  UMOV UR15, UR69 ;  /* 0x00000045000f7c82 */ /* 0x000fe20008000000 */
[----:B------:R-:W3:Y:S01]  /*1540*/  LDCU.128 UR60, c[0x3][0xa0] ;  /* 0x00c01400ff3c77ac */ /* 0x000ee20008000c00 */
[C---:B------:R-:W-:Y:S01]  /*1550*/  DFMA R12, R20.reuse, UR10, R12 ;  /* 0x0000000a140c7c2b */ /* 0x040fe2000800000c */
[----:B------:R-:W2:Y:S01]  /*1560*/  LDS.64 R34, [R7+0x30] ;  /* 0x0000300007227984 */ /* 0x000ea20000000a00 */
[C---:B------:R-:W-:Y:S01]  /*1570*/  DFMA R32, R20.reuse, UR8, R32 ;  /* 0x0000000814207c2b */ /* 0x040fe20008000020 */
[----:B------:R-:W3:Y:S01]  /*1580*/  LDCU.128 UR64, c[0x3][0xe0] ;  /* 0x00c01c00ff4077ac */ /* 0x000ee20008000c00 */
[----:B------:R-:W-:-:S02]  /*1590*/  DFMA R10, R20, UR72, R10 ;  /* 0x00000048140a7c2b */ /* 0x000fc4000800000a */
[C---:B------:R-:W-:Y:S01]  /*15a0*/  DFMA R30, R20.reuse, UR40, R30 ;  /* 0x00000028141e7c2b */ /* 0x040fe2000800001e */
[----:B------:R-:W3:Y:S01]  /*15b0*/  LDCU.128 UR68, c[0x3][0x120] ;  /* 0x00c02400ff4477ac */ /* 0x000ee20008000c00 */
[C---:B------:R-:W-:Y:S02]  /*15c0*/  DFMA R16, R20.reuse, UR44, R16 ;  /* 0x0000002c14107c2b */ /* 0x040fe40008000010 */
[C---:B0-----:R-:W-:Y:S01]  /*15d0*/  DFMA R28, R20.reuse, UR48, R28 ;  /* 0x00000030141c7c2b */ /* 0x041fe2000800001c */
[----:B------:R-:W0:Y:S01]  /*15e0*/  LDCU.128 UR72, c[0x3][0x160] ;  /* 0x00c02c00ff4877ac */ /* 0x000e220008000c00 */
[C---:B-1----:R-:W-:Y:S02]  /*15f0*/  DFMA R26, R20.reuse, UR52, R26 ;  /* 0x00000034141a7c2b */ /* 0x042fe4000800001a */
[----:B----4-:R-:W-:Y:S01]  /*1600*/  DFMA R20, R20, UR56, R22 ;  /* 0x0000003814147c2b */ /* 0x010fe20008000016 */
[----:B------:R-:W1:Y:S01]  /*1610*/  LDCU.128 UR4, c[0x3][0x1a0] ;  /* 0x00c03400ff0477ac */ /* 0x000e620008000c00 */
[----:B------:R-:W4:Y:S01]  /*1620*/  LDC.64 R22, c[0x0][0x388] ;  /* 0x0000e200ff167b82 */ /* 0x000f220000000a00 */
[C---:B------:R-:W-:Y:S01]  /*1630*/  DFMA R10, R18.reuse, UR14, R10 ;  /* 0x0000000e120a7c2b */ /* 0x040fe2000800000a */
[----:B------:R-:W1:Y:S01]  /*1640*/  LDCU.128 UR8, c[0x3][0x1e0] ;  /* 0x00c03c00ff0877ac */ /* 0x000e620008000c00 */
[----:B------:R-:W-:-:S02]  /*1650*/  DFMA R12, R18, UR18, R12 ;  /* 0x00000012120c7c2b */ /* 0x000fc4000800000c */
[C---:B------:R-:W-:Y:S01]  /*1660*/  DFMA R32, R18.reuse, UR22, R32 ;  /* 0x0000001612207c2b */ /* 0x040fe20008000020 */
[----:B------:R-:W-:Y:S01]  /*1670*/  CS2R R38, SRZ ;  /* 0x0000000000267805 */ /* 0x000fe2000001ff00 */
[C---:B------:R-:W-:Y:S01]  /*1680*/  DFMA R30, R18.reuse, UR42, R30 ;  /* 0x0000002a121e7c2b */ /* 0x040fe2000800001e */
[----:B------:R-:W-:Y:S01]  /*1690*/  CS2R R40, SRZ ;  /* 0x0000000000287805 */ /* 0x000fe2000001ff00 */
[C---:B------:R-:W-:Y:S01]  /*16a0*/  DFMA R16, R18.reuse, UR46, R16 ;  /* 0x0000002e12107c2b */ /* 0x040fe20008000010 */
[----:B------:R-:W4:Y:S01]  /*16b0*/  LDCU.128 UR40, c[0x3][0xb0] ;  /* 0x00c01600ff2877ac */ /* 0x000f220008000c00 */
[C---:B------:R-:W-:Y:S02]  /*16c0*/  DFMA R28, R18.reuse, UR50, R28 ;  /* 0x00000032121c7c2b */ /* 0x040fe4000800001c */
[C---:B------:R-:W-:Y:S01]  /*16d0*/  DFMA R26, R18.reuse, UR54, R26 ;  /* 0x00000036121a7c2b */ /* 0x040fe2000800001a */
[----:B------:R-:W4:Y:S01]  /*16e0*/  LDCU.128 UR44, c[0x3][0xf0] ;  /* 0x00c01e00ff2c77ac */ /* 0x000f220008000c00 */
[----:B------:R-:W-:-:S02]  /*16f0*/  DFMA R18, R18, UR58, R20 ;  /* 0x0000003a12127c2b */ /* 0x000fc40008000014 */
[C---:B------:R-:W-:Y:S01]  /*1700*/  DFMA R10, R14.reuse, UR26, R10 ;  /* 0x0000001a0e0a7c2b */ /* 0x040fe2000800000a */
[----:B------:R-:W-:Y:S01]  /*1710*/  CS2R R20, SRZ ;  /* 0x0000000000147805 */ /* 0x000fe2000001ff00 */
[C---:B------:R-:W-:Y:S01]  /*1720*/  DFMA R12, R14.reuse, UR38, R12 ;  /* 0x000000260e0c7c2b */ /* 0x040fe2000800000c */
[----:B------:R-:W4:Y:S01]  /*1730*/  LDCU.128 UR56, c[0x3][0x1b0] ;  /* 0x00c03600ff3877ac */ /* 0x000f220008000c00 */
[C---:B---3--:R-:W-:Y:S02]  /*1740*/  DFMA R32, R14.reuse, UR60, R32 ;  /* 0x0000003c0e207c2b */ /* 0x048fe40008000020 */
[C---:B------:R-:W-:Y:S01]  /*1750*/  DFMA R30, R14.reuse, UR64, R30 ;  /* 0x000000400e1e7c2b */ /* 0x040fe2000800001e */
[----:B------:R-:W3:Y:S01]  /*1760*/  LDCU.128 UR48, c[0x3][0x130] ;  /* 0x00c02600ff3077ac */ /* 0x000ee20008000c00 */
[C---:B------:R-:W-:Y:S02]  /*1770*/  DFMA R16, R14.reuse, UR68, R16 ;  /* 0x000000440e107c2b */ /* 0x040fe40008000010 */
[C---:B0-----:R-:W-:Y:S01]  /*1780*/  DFMA R28, R14.reuse, UR72, R28 ;  /* 0x000000480e1c7c2b */ /* 0x041fe2000800001c */
[----:B------:R-:W0:Y:S01]  /*1790*/  LDCU.128 UR52, c[0x3][0x170] ;  /* 0x00c02e00ff3477ac */ /* 0x000e220008000c00 */
[----:B-1----:R-:W-:-:S02]  /*17a0*/  DFMA R26, R14, UR4, R26 ;  /* 0x000000040e1a7c2b */ /* 0x002fc4000800001a */
[----:B------:R-:W-:Y:S01]  /*17b0*/  DFMA R14, R14, UR8, R18 ;  /* 0x000000080e0e7c2b */ /* 0x000fe20008000012 */
[----:B------:R-:W1:Y:S01]  /*17c0*/  LDCU.64 UR14, c[0x3][0x8] ;  /* 0x00c00100ff0e77ac */ /* 0x000e620008000a00 */
[----:B------:R-:W-:Y:S01]  /*17d0*/  IMAD.IADD R19, R3, 0x1, R4 ;  /* 0x0000000103137824 */ /* 0x000fe200078e0204 */
[C---:B--2---:R-:W-:Y:S02]  /*17e0*/  DFMA R10, R24.reuse, UR34, R10 ;  /* 0x00000022180a7c2b */ /* 0x044fe4000800000a */
[C---:B------:R-:W-:Y:S01]  /*17f0*/  DFMA R12, R24.reuse, UR30, R12 ;  /* 0x0000001e180c7c2b */ /* 0x040fe2000800000c */
[----:B------:R-:W-:Y:S01]  /*1800*/  IMAD R19, R2, 0x40, R19 ;  /* 0x0000004002137824 */ /* 0x000fe200078e0213 */
[C---:B------:R-:W-:Y:S01]  /*1810*/  DFMA R32, R24.reuse, UR62, R32 ;  /* 0x0000003e18207c2b */ /* 0x040fe20008000020 */
[----:B------:R-:W2:Y:S01]  /*1820*/  LDCU.128 UR60, c[0x3][0x1f0] ;  /* 0x00c03e00ff3c77ac */ /* 0x000ea20008000c00 */
[C---:B------:R-:W-:Y:S01]  /*1830*/  DFMA R30, R24.reuse, UR66, R30 ;  /* 0x00000042181e7c2b */ /* 0x040fe2000800001e */
[----:B------:R-:W-:Y:S01]  /*1840*/  IMAD.SHL.U32 R19, R19, 0x8, RZ ;  /* 0x0000000813137824 */ /* 0x000fe200078e00ff */
[C---:B------:R-:W-:Y:S01]  /*1850*/  DFMA R16, R24.reuse, UR70, R16 ;  /* 0x0000004618107c2b */ /* 0x040fe20008000010 */
[----:B------:R-:W1:Y:S01]  /*1860*/  LDCU.64 UR18, c[0x3][0x48] ;  /* 0x00c00900ff1277ac */ /* 0x000e620008000a00 */
[C---:B------:R-:W-:Y:S01]  /*1870*/  DFMA R28, R24.reuse, UR74, R28 ;  /* 0x0000004a181c7c2b */ /* 0x040fe2000800001c */
[----:B----4-:R-:W-:Y:S01]  /*1880*/  IMAD.WIDE R22, R19, 0x8, R22 ;  /* 0x0000000813167825 */ /* 0x010fe200078e0216 */
[C---:B------:R-:W-:Y:S01]  /*1890*/  DFMA R26, R24.reuse, UR6, R26 ;  /* 0x00000006181a7c2b */ /* 0x040fe2000800001a */
[----:B------:R-:W-:Y:S01]  /*18a0*/  CS2R R18, SRZ ;  /* 0x0000000000127805 */ /* 0x000fe2000001ff00 */
[----:B------:R-:W-:Y:S01]  /*18b0*/  DFMA R24, R24, UR10, R14 ;  /* 0x0000000a18187c2b */ /* 0x000fe2000800000e */
[----:B------:R-:W4:Y:S01]  /*18c0*/  LDCU.128 UR4, c[0x3][0x30] ;  /* 0x00c00600ff0477ac */ /* 0x000f220008000c00 */
[----:B------:R-:W-:Y:S01]  /*18d0*/  CS2R R14, SRZ ;  /* 0x00000000000e7805 */ /* 0x000fe2000001ff00 */
[----:B------:R-:W2:Y:S01]  /*18e0*/  @!P0 LDG.E.64.CONSTANT R20, desc[UR76][R22.64] ;  /* 0x0000004c16148981 */ /* 0x000ea2000c1e9b00 */
[----:B------:R-:W3:Y:S03]  /*18f0*/  LDCU.128 UR8, c[0x3][0x70] ;  /* 0x00c00e00ff0877ac */ /* 0x000ee60008000c00 */
[----:B------:R-:W2:Y:S01]  /*1900*/  @!P0 LDG.E.64.CONSTANT R36, desc[UR76][R22.64+0x18] ;  /* 0x0000184c16248981 */ /* 0x000ea2000c1e9b00 */
[----:B------:R-:W1:Y:S03]  /*1910*/  LDCU.64 UR22, c[0x3][0x88] ;  /* 0x00c01100ff1677ac */ /* 0x000e660008000a00 */
[----:B------:R-:W2:Y:S04]  /*1920*/  @!P0 LDG.E.64.CONSTANT R14, desc[UR76][R22.64+0x8] ;  /* 0x0000084c160e8981 */ /* 0x000ea8000c1e9b00 */
[----:B------:R-:W2:Y:S04]  /*1930*/  @!P0 LDG.E.64.CONSTANT R38, desc[UR76][R22.64+0x20] ;  /* 0x0000204c16268981 */ /* 0x000ea8000c1e9b00 */
[----:B------:R-:W2:Y:S04]  /*1940*/  @!P0 LDG.E.64.CONSTANT R40, desc[UR76][R22.64+0x28] ;  /* 0x0000284c16288981 */ /* 0x000ea8000c1e9b00 */
[----:B------:R-:W2:Y:S01]  /*1950*/  @!P0 LDG.E.64.CONSTANT R18, desc[UR76][R22.64+0x10] ;  /* 0x0000104c16128981 */ /* 0x000ea2000c1e9b00 */
[----:B------:R-:W-:-:S02]  /*1960*/  DFMA R26, R34, UR56, R26 ;  /* 0x00000038221a7c2b */ /* 0x000fc4000800001a */
[C---:B----4-:R-:W-:Y:S02]  /*1970*/  DFMA R10, R34.reuse, UR4, R10 ;  /* 0x00000004220a7c2b */ /* 0x050fe4000800000a */
[C---:B---3--:R-:W-:Y:S02]  /*1980*/  DFMA R12, R34.reuse, UR8, R12 ;  /* 0x00000008220c7c2b */ /* 0x048fe4000800000c */
[C---:B------:R-:W-:Y:S02]  /*1990*/  DFMA R32, R34.reuse, UR40, R32 ;  /* 0x0000002822207c2b */ /* 0x040fe40008000020 */
[C---:B------:R-:W-:Y:S02]  /*19a0*/  DFMA R30, R34.reuse, UR44, R30 ;  /* 0x0000002c221e7c2b */ /* 0x040fe4000800001e */
[C---:B------:R-:W-:Y:S02]  /*19b0*/  DFMA R16, R34.reuse, UR48, R16 ;  /* 0x0000003022107c2b */ /* 0x040fe40008000010 */
[----:B0-----:R-:W-:-:S02]  /*19c0*/  DFMA R28, R34, UR52, R28 ;  /* 0x00000034221c7c2b */ /* 0x001fc4000800001c */
[----:B--2---:R-:W-:Y:S02]  /*19d0*/  DFMA R24, R34, UR60, R24 ;  /* 0x0000003c22187c2b */ /* 0x004fe40008000018 */
        /* <DEDUP_REMOVED lines=12> */
[----:B------:R-:W-:Y:S01]  /*1aa0*/  DFMA R42, R42, UR62, R24 ;  /* 0x0000003e2a2a7c2b */ /* 0x000fe20008000018 */
[----:B------:R-:W-:Y:S01]  /*1ab0*/  CS2R R24, SRZ ;  /* 0x0000000000187805 */ /* 0x000fe2000001ff00 */
[----:B------:R-:W4:Y:S01]  /*1ac0*/  LDCU.128 UR44, c[0x3][0xd0] ;  /* 0x00c01a00ff2c77ac */ /* 0x000f220008000c00 */
[----:B------:R-:W4:Y:S04]  /*1ad0*/  LDCU.128 UR48, c[0x3][0x110] ;  /* 0x00c02200ff3077ac */ /* 0x000f280008000c00 */
[----:B------:R3:W2:Y:S01]  /*1ae0*/  @!P0 LDG.E.64.CONSTANT R24, desc[UR76][R22.64+0x38] ;  /* 0x0000384c16188981 */ /* 0x0006a2000c1e9b00 */
[C---:B------:R-:W-:Y:S01]  /*1af0*/  IMAD R4, R5.reuse, 0x40, R6 ;  /* 0x0000004005047824 */ /* 0x040fe200078e0206 */
[----:B------:R-:W2:Y:S03]  /*1b00*/  LDCU.128 UR52, c[0x3][0x30] ;  /* 0x00c00600ff3477ac */ /* 0x000ea60008000c00 */
[----:B------:R-:W-:Y:S01]  /*1b10*/  IMAD R5, R5, 0x1c0, R4 ;  /* 0x000001c005057824 */ /* 0x000fe200078e0204 */
[----:B------:R-:W-:-:S04]  /*1b20*/  SHF.L.U32 R4, R0, 0x3, RZ ;  /* 0x0000000300047819 */ /* 0x000fc800000006ff */
[----:B------:R-:W-:Y:S01]  /*1b30*/  LOP3.LUT R4, R4, 0x38, RZ, 0xc0, !PT ;  /* 0x0000003804047812 */ /* 0x000fe200078ec0ff */
[----:B------:R-:W-:Y:S01]  /*1b40*/  BSSY.RECONVERGENT B0, `(.L_x_1267) ;  /* 0x00000ee000007945 */ /* 0x000fe20003800200 */
[----:B------:R-:W-:Y:S02]  /*1b50*/  DMUL R10, R10, R20 ;  /* 0x000000140a0a7228 */ /* 0x000fe40000000000 */
[----:B------:R-:W-:Y:S01]  /*1b60*/  DMUL R14, R12, R14 ;  /* 0x0000000e0c0e7228 */ /* 0x000fe20000000000 */
[----:B-1----:R-:W-:Y:S01]  /*1b70*/  MOV R12, UR14 ;  /* 0x0000000e000c7c02 */ /* 0x002fe20008000f00 */
[----:B------:R-:W-:-:S04]  /*1b80*/  IMAD.U32 R13, RZ, RZ, UR15 ;  /* 0x0000000fff0d7e24 */ /* 0x000fc8000f8e00ff */
[----:B0-----:R-:W-:Y:S01]  /*1b90*/  DFMA R20, R10, UR4, RZ ;  /* 0x000000040a147c2b */ /* 0x001fe200080000ff */
[----:B------:R-:W0:Y:S01]  /*1ba0*/  LDCU.64 UR4, c[0x3][0xc8] ;  /* 0x00c01900ff0477ac */ /* 0x000e220008000a00 */
[----:B------:R-:W-:Y:S02]  /*1bb0*/  DMUL R30, R30, R36 ;  /* 0x000000241e1e7228 */ /* 0x000fe40000000000 */
[----:B------:R-:W-:Y:S02]  /*1bc0*/  DMUL R38, R16, R38 ;  /* 0x0000002610267228 */ /* 0x000fe40000000000 */
[C---:B------:R-:W-:Y:S01]  /*1bd0*/  DFMA R36, R10.reuse, R12, RZ ;  /* 0x0000000c0a24722b */ /* 0x040fe200000000ff */
[----:B------:R-:W-:Y:S01]  /*1be0*/  IMAD.U32 R16, RZ, RZ, UR18 ;  /* 0x00000012ff107e24 */ /* 0x000fe2000f8e00ff */
[----:B---3--:R-:W-:Y:S01]  /*1bf0*/  DFMA R22, R10, UR6, RZ ;  /* 0x000000060a167c2b */ /* 0x008fe200080000ff */
[----:B------:R-:W-:Y:S01]  /*1c00*/  IMAD.U32 R17, RZ, RZ, UR19 ;  /* 0x00000013ff117e24 */ /* 0x000fe2000f8e00ff */
[----:B------:R-:W-:Y:S01]  /*1c10*/  DMUL R28, R28, R40 ;  /* 0x000000281c1c7228 */ /* 0x000fe20000000000 */
[----:B------:R-:W1:Y:S01]  /*1c20*/  LDCU.64 UR6, c[0x3][0x108] ;  /* 0x00c02100ff0677ac */ /* 0x000e620008000a00 */
[----:B------:R-:W-:-:S02]  /*1c30*/  DMUL R18, R32, R18 ;  /* 0x0000001220127228 */ /* 0x000fc40000000000 */
[C---:B------:R-:W-:Y:S01]  /*1c40*/  DFMA R40, R14.reuse, UR8, R20 ;  /* 0x000000080e287c2b */ /* 0x040fe20008000014 */
[----:B------:R-:W3:Y:S01]  /*1c50*/  LDCU.64 UR8, c[0x3][0x148] ;  /* 0x00c02900ff0877ac */ /* 0x000ee20008000a00 */
[C---:B------:R-:W-:Y:S01]  /*1c60*/  DFMA R36, R14.reuse, R16, R36 ;  /* 0x000000100e24722b */ /* 0x040fe20000000024 */
[----:B------:R-:W-:Y:S01]  /*1c70*/  MOV R20, UR22 ;  /* 0x0000001600147c02 */ /* 0x000fe20008000f00 */
[----:B------:R-:W-:Y:S01]  /*1c80*/  IMAD.U32 R21, RZ, RZ, UR23 ;  /* 0x00000017ff157e24 */ /* 0x000fe2000f8e00ff */
[----:B------:R-:W-:-:S03]  /*1c90*/  DFMA R32, R14, UR10, R22 ;  /* 0x0000000a0e207c2b */ /* 0x000fc60008000016 */
[C---:B----4-:R-:W-:Y:S02]  /*1ca0*/  DFMA R22, R18.reuse, UR40, R40 ;  /* 0x0000002812167c2b */ /* 0x050fe40008000028 */
[----:B------:R-:W-:-:S03]  /*1cb0*/  DFMA R36, R18, R20, R36 ;  /* 0x000000141224722b */ /* 0x000fc60000000024 */
[----:B------:R-:W-:Y:S01]  /*1cc0*/  DFMA R32, R18, UR42, R32 ;  /* 0x0000002a12207c2b */ /* 0x000fe20008000020 */
[----:B------:R-:W4:Y:S02]  /*1cd0*/  LDCU.128 UR40, c[0x3][0x150] ;  /* 0x00c02a00ff2877ac */ /* 0x000f240008000c00 */
[C---:B------:R-:W-:Y:S02]  /*1ce0*/  DFMA R22, R30.reuse, UR44, R22 ;  /* 0x0000002c1e167c2b */ /* 0x040fe40008000016 */
[C---:B0-----:R-:W-:Y:S01]  /*1cf0*/  DFMA R36, R30.reuse, UR4, R36 ;  /* 0x000000041e247c2b */ /* 0x041fe20008000024 */
[----:B------:R-:W0:Y:S02]  /*1d00*/  LDCU.64 UR4, c[0x3][0x188] ;  /* 0x00c03100ff0477ac */ /* 0x000e240008000a00 */
[----:B------:R-:W-:Y:S01]  /*1d10*/  DFMA R32, R30, UR46, R32 ;  /* 0x0000002e1e207c2b */ /* 0x000fe20008000020 */
[----:B------:R-:W0:Y:S02]  /*1d20*/  LDCU.128 UR44, c[0x3][0x190] ;  /* 0x00c03200ff2c77ac */ /* 0x000e240008000c00 */
[----:B------:R-:W-:-:S02]  /*1d30*/  DFMA R22, R38, UR48, R22 ;  /* 0x0000003026167c2b */ /* 0x000fc40008000016 */
[C---:B-1----:R-:W-:Y:S01]  /*1d40*/  DFMA R36, R38.reuse, UR6, R36 ;  /* 0x0000000626247c2b */ /* 0x042fe20008000024 */
[----:B------:R-:W1:Y:S02]  /*1d50*/  LDCU.64 UR6, c[0x3][0x1c8] ;  /* 0x00c03900ff0677ac */ /* 0x000e640008000a00 */
[----:B------:R-:W-:Y:S01]  /*1d60*/  DFMA R32, R38, UR50, R32 ;  /* 0x0000003226207c2b */ /* 0x000fe20008000020 */
[----:B------:R-:W1:Y:S01]  /*1d70*/  LDCU.128 UR48, c[0x3][0x1d0] ;  /* 0x00c03a00ff3077ac */ /* 0x000e620008000c00 */
[----:B--2---:R-:W-:Y:S02]  /*1d80*/  DMUL R26, R34, R26 ;  /* 0x0000001a221a7228 */ /* 0x004fe40000000000 */
[C---:B----4-:R-:W-:Y:S02]  /*1d90*/  DFMA R22, R28.reuse, UR40, R22 ;  /* 0x000000281c167c2b */ /* 0x050fe40008000016 */
[C---:B---3--:R-:W-:Y:S01]  /*1da0*/  DFMA R36, R28.reuse, UR8, R36 ;  /* 0x000000081c247c2b */ /* 0x048fe20008000024 */
[----:B------:R-:W2:Y:S01]  /*1db0*/  LDCU.128 UR8, c[0x3][0x20] ;  /* 0x00c00400ff0877ac */ /* 0x000ea20008000c00 */
[----:B------:R-:W-:-:S02]  /*1dc0*/  DFMA R32, R28, UR42, R32 ;  /* 0x0000002a1c207c2b */ /* 0x000fc40008000020 */
[----:B------:R-:W-:Y:S01]  /*1dd0*/  DMUL R24, R42, R24 ;  /* 0x000000182a187228 */ /* 0x000fe20000000000 */
[----:B------:R-:W3:Y:S01]  /*1de0*/  LDCU.128 UR40, c[0x3][0x60] ;  /* 0x00c00c00ff2877ac */ /* 0x000ee20008000c00 */
[C---:B0-----:R-:W-:Y:S02]  /*1df0*/  DFMA R22, R26.reuse, UR44, R22 ;  /* 0x0000002c1a167c2b */ /* 0x041fe40008000016 */
[C---:B------:R-:W-:Y:S01]  /*1e00*/  DFMA R36, R26.reuse, UR4, R36 ;  /* 0x000000041a247c2b */ /* 0x040fe20008000024 */
[----:B------:R-:W-:Y:S01]  /*1e10*/  IMAD.IADD R34, R5, 0x1, R4 ;  /* 0x0000000105227824 */ /* 0x000fe200078e0204 */
[----:B------:R-:W-:Y:S01]  /*1e20*/  DFMA R32, R26, UR46, R32 ;  /* 0x0000002e1a207c2b */ /* 0x000fe20008000020 */
[----:B------:R-:W0:Y:S03]  /*1e30*/  LDCU.128 UR44, c[0x3][0x70] ;  /* 0x00c00e00ff2c77ac */ /* 0x000e260008000c00 */
[C---:B-1----:R-:W-:Y:S01]  /*1e40*/  DFMA R22, R24.reuse, UR48, R22 ;  /* 0x0000003018167c2b */ /* 0x042fe20008000016 */
[----:B------:R-:W-:Y:S01]  /*1e50*/  IMAD R3, R3, 0x38, R34 ;  /* 0x0000003803037824 */ /* 0x000fe200078e0222 */
[C---:B------:R-:W-:Y:S01]  /*1e60*/  DFMA R36, R24.reuse, UR6, R36 ;  /* 0x0000000618247c2b */ /* 0x040fe20008000024 */
[----:B------:R-:W1:Y:S01]  /*1e70*/  LDCU.128 UR4, c[0x3][0xa0] ;  /* 0x00c01400ff0477ac */ /* 0x000e620008000c00 */
[----:B------:R-:W-:-:S02]  /*1e80*/  DFMA R32, R24, UR50, R32 ;  /* 0x0000003218207c2b */ /* 0x000fc40008000020 */
[C---:B--2---:R-:W-:Y:S01]  /*1e90*/  DFMA R34, R10.reuse, UR8, RZ ;  /* 0x000000080a227c2b */ /* 0x044fe200080000ff */
[----:B------:R-:W2:Y:S01]  /*1ea0*/  LDCU.128 UR48, c[0x3][0xb0] ;  /* 0x00c01600ff3077ac */ /* 0x000ea20008000c00 */
[C---:B------:R-:W-:Y:S01]  /*1eb0*/  DFMA R40, R10.reuse, UR10, RZ ;  /* 0x0000000a0a287c2b */ /* 0x040fe200080000ff */
[----:B------:R4:W-:Y:S01]  /*1ec0*/  STS.64 [R3+0x10], R22 ;  /* 0x0000101603007388 */ /* 0x0009e20000000a00 */
[C---:B------:R-:W-:Y:S01]  /*1ed0*/  DFMA R42, R10.reuse, UR52, RZ ;  /* 0x000000340a2a7c2b */ /* 0x040fe200080000ff */
[----:B------:R-:W2:Y:S01]  /*1ee0*/  LDCU.128 UR8, c[0x3][0xe0] ;  /* 0x00c01c00ff0877ac */ /* 0x000ea20008000c00 */
[----:B------:R-:W-:Y:S02]  /*1ef0*/  DFMA R44, R10, UR54, RZ ;  /* 0x000000360a2c7c2b */ /* 0x000fe400080000ff */
[C---:B---3--:R-:W-:Y:S01]  /*1f00*/  DFMA R34, R14.reuse, UR40, R34 ;  /* 0x000000280e227c2b */ /* 0x048fe20008000022 */
[----:B------:R-:W3:Y:S01]  /*1f10*/  LDCU.128 UR52, c[0x3][0xf0] ;  /* 0x00c01e00ff3477ac */ /* 0x000ee20008000c00 */
[----:B------:R-:W-:-:S02]  /*1f20*/  DFMA R40, R14, UR42, R40 ;  /* 0x0000002a0e287c2b */ /* 0x000fc40008000028 */
[----:B----4-:R-:W-:Y:S01]  /*1f30*/  DFMA R22, R10, UR28, RZ ;  /* 0x0000001c0a167c2b */ /* 0x010fe200080000ff */
[----:B------:R4:W-:Y:S01]  /*1f40*/  STS.64 [R3+0x8], R36 ;  /* 0x0000082403007388 */ /* 0x0009e20000000a00 */
[C---:B0-----:R-:W-:Y:S01]  /*1f50*/  DFMA R42, R14.reuse, UR44, R42 ;  /* 0x0000002c0e2a7c2b */ /* 0x041fe2000800002a */
[----:B------:R-:W0:Y:S01]  /*1f60*/  LDCU.128 UR40, c[0x3][0x120] ;  /* 0x00c02400ff2877ac */ /* 0x000e220008000c00 */
[----:B------:R-:W-:Y:S02]  /*1f70*/  DFMA R44, R14, UR46, R44 ;  /* 0x0000002e0e2c7c2b */ /* 0x000fe4000800002c */
[C---:B-1----:R-:W-:Y:S01]  /*1f80*/  DFMA R34, R18.reuse, UR4, R34 ;  /* 0x0000000412227c2b */ /* 0x042fe20008000022 */
[----:B------:R-:W1:Y:S01]  /*1f90*/  LDCU.128 UR44, c[0x3][0x130] ;  /* 0x00c02600ff2c77ac */ /* 0x000e620008000c00 */
[----:B------:R-:W-:Y:S02]  /*1fa0*/  DFMA R40, R18, UR6, R40 ;  /* 0x0000000612287c2b */ /* 0x000fe40008000028 */
[----:B----4-:R-:W-:Y:S01]  /*1fb0*/  DFMA R36, R14, UR32, R22 ;  /* 0x000000200e247c2b */ /* 0x010fe20008000016 */
[----:B------:R-:W4:Y:S01]  /*1fc0*/  LDCU.128 UR4, c[0x3][0x160] ;  /* 0x00c02c00ff0477ac */ /* 0x000f220008000c00 */
[----:B--2---:R-:W-:-:S02]  /*1fd0*/  DFMA R42, R18, UR48, R42 ;  /* 0x00000030122a7c2b */ /* 0x004fc4000800002a */
[C---:B------:R-:W-:Y:S01]  /*1fe0*/  DFMA R44, R18.reuse, UR50, R44 ;  /* 0x00000032122c7c2b */ /* 0x040fe2000800002c */
[----:B------:R-:W2:Y:S03]  /*1ff0*/  LDCU.128 UR48, c[0x3][0x170] ;  /* 0x00c02e00ff3077ac */ /* 0x000ea60008000c00 */
[----:B------:R-:W-:Y:S02]  /*2000*/  DFMA R36, R18, UR36, R36 ;  /* 0x0000002412247c2b */ /* 0x000fe40008000024 */
[C---:B------:R-:W-:Y:S02]  /*2010*/  DFMA R34, R30.reuse, UR8, R34 ;  /* 0x000000081e227c2b */ /* 0x040fe40008000022 */
[C---:B------:R-:W-:Y:S01]  /*2020*/  DFMA R40, R30.reuse, UR10, R40 ;  /* 0x0000000a1e287c2b */ /* 0x040fe20008000028 */
[----:B------:R-:W2:Y:S01]  /*2030*/  LDCU.128 UR8, c[0x3][0x1a0] ;  /* 0x00c03400ff0877ac */ /* 0x000ea20008000c00 */
[----:B---3--:R-:W-:-:S02]  /*2040*/  DFMA R42, R30, UR52, R42 ;  /* 0x000000341e2a7c2b */ /* 0x008fc4000800002a */
[C---:B------:R-:W-:Y:S02]  /*2050*/  DFMA R36, R30.reuse, UR24, R36 ;  /* 0x000000181e247c2b */ /* 0x040fe40008000024 */
[----:B------:R-:W-:Y:S01]  /*2060*/  DFMA R44, R30, UR54, R44 ;  /* 0x000000361e2c7c2b */ /* 0x000fe2000800002c */
[----:B------:R-:W3:Y:S01]  /*2070*/  LDCU.128 UR52, c[0x3][0x1b0] ;  /* 0x00c03600ff3477ac */ /* 0x000ee20008000c00 */
[C---:B0-----:R-:W-:Y:S02]  /*2080*/  DFMA R34, R38.reuse, UR40, R34 ;  /* 0x0000002826227c2b */ /* 0x041fe40008000022 */
[C---:B------:R-:W-:Y:S01]  /*2090*/  DFMA R40, R38.reuse, UR42, R40 ;  /* 0x0000002a26287c2b */ /* 0x040fe20008000028 */
[----:B------:R-:W0:Y:S01]  /*20a0*/  LDCU.128 UR40, c[0x3][0x1e0] ;  /* 0x00c03c00ff2877ac */ /* 0x000e220008000c00 */
[C---:B-1----:R-:W-:Y:S02]  /*20b0*/  DFMA R42, R38.reuse, UR44, R42 ;  /* 0x0000002c262a7c2b */ /* 0x042fe4000800002a */
[----:B------:R-:W-:-:S02]  /*20c0*/  DFMA R36, R38, UR20, R36 ;  /* 0x0000001426247c2b */ /* 0x000fc40008000024 */
[----:B------:R-:W-:Y:S02]  /*20d0*/  DFMA R44, R38, UR46, R44 ;  /* 0x0000002e262c7c2b */ /* 0x000fe4000800002c */
[C---:B----4-:R-:W-:Y:S02]  /*20e0*/  DFMA R34, R28.reuse, UR4, R34 ;  /* 0x000000041c227c2b */ /* 0x050fe40008000022 */
[C---:B------:R-:W-:Y:S01]  /*20f0*/  DFMA R40, R28.reuse, UR6, R40 ;  /* 0x000000061c287c2b */ /* 0x040fe20008000028 */
[----:B------:R-:W1:Y:S01]  /*2100*/  LDCU.128 UR4, c[0x3][0x1f0] ;  /* 0x00c03e00ff0477ac */ /* 0x000e620008000c00 */
[C---:B--2---:R-:W-:Y:S02]  /*2110*/  DFMA R42, R28.reuse, UR48, R42 ;  /* 0x000000301c2a7c2b */ /* 0x044fe4000800002a */
[C---:B------:R-:W-:Y:S02]  /*2120*/  DFMA R36, R28.reuse, UR16, R36 ;  /* 0x000000101c247c2b */ /* 0x040fe40008000024 */
[----:B------:R-:W-:-:S02]  /*2130*/  DFMA R44, R28, UR50, R44 ;  /* 0x000000321c2c7c2b */ /* 0x000fc4000800002c */
[C---:B------:R-:W-:Y:S02]  /*2140*/  DFMA R34, R26.reuse, UR8, R34 ;  /* 0x000000081a227c2b */ /* 0x040fe40008000022 */
[C---:B------:R-:W-:Y:S02]  /*2150*/  DFMA R40, R26.reuse, UR10, R40 ;  /* 0x0000000a1a287c2b */ /* 0x040fe40008000028 */
[C---:B---3--:R-:W-:Y:S02]  /*2160*/  DFMA R42, R26.reuse, UR52, R42 ;  /* 0x000000341a2a7c2b */ /* 0x048fe4000800002a */
[C---:B------:R-:W-:Y:S02]  /*2170*/  DFMA R36, R26.reuse, UR12, R36 ;  /* 0x0000000c1a247c2b */ /* 0x040fe40008000024 */
[----:B------:R-:W-:Y:S02]  /*2180*/  DFMA R44, R26, UR54, R44 ;  /* 0x000000361a2c7c2b */ /* 0x000fe4000800002c */
[----:B0-----:R-:W-:-:S02]  /*2190*/  DFMA R34, R24, UR40, R34 ;  /* 0x0000002818227c2b */ /* 0x001fc40008000022 */
[C---:B------:R-:W-:Y:S02]  /*21a0*/  DFMA R40, R24.reuse, UR42, R40 ;  /* 0x0000002a18287c2b */ /* 0x040fe40008000028 */
[C---:B-1----:R-:W-:Y:S02]  /*21b0*/  DFMA R42, R24.reuse, UR4, R42 ;  /* 0x00000004182a7c2b */ /* 0x042fe4000800002a */
        /* <DEDUP_REMOVED lines=10> */
[----:B0-----:R-:W-:Y:S01]  /*2260*/  SHF.R.U32.HI R3, RZ, 0x3, R0 ;  /* 0x00000003ff037819 */ /* 0x001fe20000011600 */
[----:B------:R-:W0:Y:S04]  /*2270*/  LDCU.128 UR4, c[0x3][0x10] ;  /* 0x00c00200ff0477ac */ /* 0x000e280008000c00 */
[C---:B------:R-:W-:Y:S01]  /*2280*/  IMAD R0, R3.reuse, 0x40, R6 ;  /* 0x0000004003007824 */ /* 0x040fe200078e0206 */
[----:B------:R-:W1:Y:S03]  /*2290*/  LDCU.128 UR8, c[0x3][0x50] ;  /* 0x00c00a00ff0877ac */ /* 0x000e660008000c00 */
[----:B------:R-:W-:Y:S01]  /*22a0*/  IMAD R3, R3, 0x1c0, R0 ;  /* 0x000001c003037824 */ /* 0x000fe200078e0200 */
[----:B------:R-:W2:Y:S04]  /*22b0*/  LDCU.128 UR40, c[0x3][0x90] ;  /* 0x00c01200ff2877ac */ /* 0x000ea80008000c00 */
[----:B------:R-:W-:Y:S01]  /*22c0*/  IADD3 R0, PT, PT, R3, R4, RZ ;  /* 0x0000000403007210 */ /* 0x000fe20007ffe0ff */
[----:B------:R-:W3:Y:S04]  /*22d0*/  LDCU.128 UR44, c[0x3][0x20] ;  /* 0x00c00400ff2c77ac */ /* 0x000ee80008000c00 */
[----:B------:R-:W0:Y:S01]  /*22e0*/  LDS.64 R44, [R0] ;  /* 0x00000000002c7984 */ /* 0x000e220000000a00 */
[----:B------:R-:W4:Y:S03]  /*22f0*/  LDCU.128 UR48, c[0x3][0x60] ;  /* 0x00c00c00ff3077ac */ /* 0x000f260008000c00 */
[----:B------:R-:W1:Y:S01]  /*2300*/  LDS.64 R8, [R0+0x40] ;  /* 0x0000400000087984 */ /* 0x000e620000000a00 */
[----:B------:R-:W5:Y:S03]  /*2310*/  LDCU.128 UR52, c[0x3][0xa0] ;  /* 0x00c01400ff3477ac */ /* 0x000f660008000c00 */
[----:B------:R-:W2:Y:S01]  /*2320*/  LDS.64 R22, [R0+0x80] ;  /* 0x0000800000167984 */ /* 0x000ea20000000a00 */
[----:B------:R-:W5:Y:S03]  /*2330*/  LDCU.128 UR60, c[0x3][0xe0] ;  /* 0x00c01c00ff3c77ac */ /* 0x000f660008000c00 */
[----:B------:R-:W5:Y:S01]  /*2340*/  LDS.64 R32, [R0+0xc0] ;  /* 0x0000c00000207984 */ /* 0x000f620000000a00 */
[----:B------:R-:W5:Y:S03]  /*2350*/  LDCU.128 UR68, c[0x3][0x120] ;  /* 0x00c02400ff4477ac */ /* 0x000f660008000c00 */
[----:B------:R-:W5:Y:S01]  /*2360*/  LDS.64 R34, [R0+0x100] ;  /* 0x0001000000227984 */ /* 0x000f620000000a00 */
[----:B------:R-:W5:Y:S03]  /*2370*/  LDCU.128 UR56, c[0x3][0x1a0] ;  /* 0x00c03400ff3877ac */ /* 0x000f660008000c00 */
[----:B------:R-:W5:Y:S01]  /*2380*/  LDS.64 R36, [R0+0x140] ;  /* 0x0001400000247984 */ /* 0x000f620000000a00 */
[----:B------:R-:W5:Y:S03]  /*2390*/  LDCU.128 UR64, c[0x3][0x1e0] ;  /* 0x00c03c00ff4077ac */ /* 0x000f660008000c00 */
[----:B------:R-:W5:Y:S01]  /*23a0*/  LDS.64 R40, [R0+0x180] ;  /* 0x0001800000287984 */ /* 0x000f620000000a00 */
[----:B------:R-:W5:Y:S01]  /*23b0*/  LDCU.128 UR72, c[0x3][0x1f0] ;  /* 0x00c03e00ff4877ac */ /* 0x000f620008000c00 */
[----:B------:R-:W5:Y:S01]  /*23c0*/  LDCU.64 UR14, c[0x3][0x88] ;  /* 0x00c01100ff0e77ac */ /* 0x000f620008000a00 */
[----:B0-----:R-:W-:-:S02]  /*23d0*/  DFMA R4, R44, UR4, RZ ;  /* 0x000000042c047c2b */ /* 0x001fc400080000ff */
[C---:B------:R-:W-:Y:S01]  /*23e0*/  DFMA R16, R44.reuse, UR6, RZ ;  /* 0x000000062c107c2b */ /* 0x040fe200080000ff */
[----:B------:R-:W0:Y:S01]  /*23f0*/  LDCU.128 UR4, c[0x3][0xd0] ;  /* 0x00c01a00ff0477ac */ /* 0x000e220008000c00 */
[----:B---3--:R-:W-:-:S04]  /*2400*/  DFMA R20, R44, UR46, RZ ;  /* 0x0000002e2c147c2b */ /* 0x008fc800080000ff */
[C---:B-1----:R-:W-:Y:S02]  /*2410*/  DFMA R12, R8.reuse, UR8, R4 ;  /* 0x00000008080c7c2b */ /* 0x042fe40008000004 */
[C---:B------:R-:W-:Y:S01]  /*2420*/  DFMA R16, R8.reuse, UR10, R16 ;  /* 0x0000000a08107c2b */ /* 0x040fe20008000010 */
[----:B------:R-:W1:Y:S01]  /*2430*/  LDCU.128 UR8, c[0x3][0x110] ;  /* 0x00c02200ff0877ac */ /* 0x000e620008000c00 */
[----:B------:R-:W3:Y:S01]  /*2440*/  LDS.64 R4, [R0+0x1c0] ;  /* 0x0001c00000047984 */ /* 0x000ee20000000a00 */
[----:B----4-:R-:W-:-:S03]  /*2450*/  DFMA R20, R8, UR50, R20 ;  /* 0x0000003208147c2b */ /* 0x010fc60008000014 */
[C---:B--2---:R-:W-:Y:S02]  /*2460*/  DFMA R12, R22.reuse, UR40, R12 ;  /* 0x00000028160c7c2b */ /* 0x044fe4000800000c */
[C---:B------:R-:W-:Y:S01]  /*2470*/  DFMA R16, R22.reuse, UR42, R16 ;  /* 0x0000002a16107c2b */ /* 0x040fe20008000010 */
[----:B------:R-:W2:Y:S02]  /*2480*/  LDCU.128 UR40, c[0x3][0x150] ;  /* 0x00c02a00ff2877ac */ /* 0x000ea40008000c00 */
[----:B-----5:R-:W-:-:S03]  /*2490*/  DFMA R20, R22, UR54, R20 ;  /* 0x0000003616147c2b */ /* 0x020fc60008000014 */
[C---:B0-----:R-:W-:Y:S02]  /*24a0*/  DFMA R12, R32.reuse, UR4, R12 ;  /* 0x00000004200c7c2b */ /* 0x041fe4000800000c */
[C---:B------:R-:W-:Y:S01]  /*24b0*/  DFMA R16, R32.reuse, UR6, R16 ;  /* 0x0000000620107c2b */ /* 0x040fe20008000010 */
[----:B------:R-:W0:Y:S02]  /*24c0*/  LDCU.128 UR4, c[0x3][0x190] ;  /* 0x00c03200ff0477ac */ /* 0x000e240008000c00 */
[----:B------:R-:W-:-:S03]  /*24d0*/  DFMA R20, R32, UR62, R20 ;  /* 0x0000003e20147c2b */ /* 0x000fc60008000014 */
[C---:B-1----:R-:W-:Y:S02]  /*24e0*/  DFMA R12, R34.reuse, UR8, R12 ;  /* 0x00000008220c7c2b */ /* 0x042fe4000800000c */
[C---:B------:R-:W-:Y:S01]  /*24f0*/  DFMA R16, R34.reuse, UR10, R16 ;  /* 0x0000000a22107c2b */ /* 0x040fe20008000010 */
[----:B------:R-:W3:Y:S02]  /*2500*/  LDCU.128 UR8, c[0x3][0x1d0] ;  /* 0x00c03a00ff0877ac */ /* 0x000ee40008000c00 */
[----:B------:R-:W-:-:S03]  /*2510*/  DFMA R20, R34, UR70, R20 ;  /* 0x0000004622147c2b */ /* 0x000fc60008000014 */
[C---:B--2---:R-:W-:Y:S02]  /*2520*/  DFMA R12, R36.reuse, UR40, R12 ;  /* 0x00000028240c7c2b */ /* 0x044fe4000800000c */
[----:B------:R-:W-:Y:S01]  /*2530*/  DFMA R16, R36, UR42, R16 ;  /* 0x0000002a24107c2b */ /* 0x000fe20008000010 */
[----:B------:R-:W1:Y:S05]  /*2540*/  LDCU.128 UR40, c[0x3][0xb0] ;  /* 0x00c01600ff2877ac */ /* 0x000e6a0008000c00 */
[C---:B0-----:R-:W-:Y:S02]  /*2550*/  DFMA R12, R40.reuse, UR4, R12 ;  /* 0x00000004280c7c2b */ /* 0x041fe4000800000c */
[----:B------:R-:W-:Y:S01]  /*2560*/  DFMA R16, R40, UR6, R16 ;  /* 0x0000000628107c2b */ /* 0x000fe20008000010 */
[----:B------:R-:W0:Y:S05]  /*2570*/  LDCU.128 UR4, c[0x3][0x30] ;  /* 0x00c00600ff0477ac */ /* 0x000e2a0008000c00 */
[----:B---3--:R-:W-:-:S02]  /*2580*/  DFMA R42, R4, UR8, R12 ;  /* 0x00000008042a7c2b */ /* 0x008fc4000800000c */
[----:B------:R-:W-:Y:S01]  /*2590*/  DFMA R16, R4, UR10, R16 ;  /* 0x0000000a04107c2b */ /* 0x000fe20008000010 */
[----:B------:R-:W2:Y:S01]  /*25a0*/  LDCU.128 UR8, c[0x3][0x70] ;  /* 0x00c00e00ff0877ac */ /* 0x000ea20008000c00 */
[----:B------:R-:W-:Y:S01]  /*25b0*/  DFMA R12, R44, UR44, RZ ;  /* 0x0000002c2c0c7c2b */ /* 0x000fe200080000ff */
[----:B------:R-:W3:Y:S02]  /*25c0*/  LDCU.128 UR44, c[0x3][0xf0] ;  /* 0x00c01e00ff2c77ac */ /* 0x000ee40008000c00 */
[----:B------:R-:W-:Y:S04]  /*25d0*/  STS.64 [R0+0x80], R42 ;  /* 0x0000802a00007388 */ /* 0x000fe80000000a00 */
[----:B------:R4:W-:Y:S02]  /*25e0*/  STS.64 [R0+0xc0], R16 ;  /* 0x0000c01000007388 */ /* 0x0009e40000000a00 */
[----:B----4-:R-:W-:Y:S01]  /*25f0*/  DFMA R16, R8, UR48, R12 ;  /* 0x0000003008107c2b */ /* 0x010fe2000800000c */
[----:B------:R-:W4:Y:S01]  /*2600*/  LDCU.128 UR48, c[0x3][0x160] ;  /* 0x00c02c00ff3077ac */ /* 0x000f220008000c00 */
[----:B0-----:R-:W-:Y:S01]  /*2610*/  DFMA R12, R44, UR4, RZ ;  /* 0x000000042c0c7c2b */ /* 0x001fe200080000ff */
[----:B------:R-:W0:Y:S05]  /*2620*/  LDCU.64 UR4, c[0x3][0x8] ;  /* 0x00c00100ff0477ac */ /* 0x000e2a0008000a00 */
[----:B------:R-:W-:Y:S01]  /*2630*/  DFMA R16, R22, UR52, R16 ;  /* 0x0000003416107c2b */ /* 0x000fe20008000010 */
[----:B------:R-:W5:Y:S01]  /*2640*/  LDCU.128 UR52, c[0x3][0x130] ;  /* 0x00c02600ff3477ac */ /* 0x000f620008000c00 */
[----:B--2---:R-:W-:Y:S01]  /*2650*/  DFMA R12, R8, UR8, R12 ;  /* 0x00000008080c7c2b */ /* 0x004fe2000800000c */
[----:B------:R-:W2:Y:S05]  /*2660*/  LDCU.64 UR8, c[0x3][0x48] ;  /* 0x00c00900ff0877ac */ /* 0x000eaa0008000a00 */
[----:B------:R-:W-:Y:S01]  /*2670*/  DFMA R16, R32, UR60, R16 ;  /* 0x0000003c20107c2b */ /* 0x000fe20008000010 */
[----:B------:R-:W0:Y:S01]  /*2680*/  LDCU.128 UR60, c[0x3][0x170] ;  /* 0x00c02e00ff3c77ac */ /* 0x000e220008000c00 */
[----:B-1----:R-:W-:-:S02]  /*2690*/  DFMA R12, R22, UR40, R12 ;  /* 0x00000028160c7c2b */ /* 0x002fc4000800000c */
[----:B----4-:R-:W-:-:S04]  /*26a0*/  DFMA R20, R36, UR50, R20 ;  /* 0x0000003224147c2b */ /* 0x010fc80008000014 */
[----:B------:R-:W-:Y:S01]  /*26b0*/  DFMA R16, R34, UR68, R16 ;  /* 0x0000004422107c2b */ /* 0x000fe20008000010 */
[----:B------:R-:W1:Y:S01]  /*26c0*/  LDCU.128 UR68, c[0x3][0x1b0] ;  /* 0x00c03600ff4477ac */ /* 0x000e620008000c00 */
[----:B---3--:R-:W-:Y:S02]  /*26d0*/  DFMA R12, R32, UR44, R12 ;  /* 0x0000002c200c7c2b */ /* 0x008fe4000800000c */
[----:B------:R-:W-:-:S04]  /*26e0*/  DFMA R20, R40, UR58, R20 ;  /* 0x0000003a28147c2b */ /* 0x000fc80008000014 */
[----:B------:R-:W-:Y:S01]  /*26f0*/  DFMA R16, R36, UR48, R16 ;  /* 0x0000003024107c2b */ /* 0x000fe20008000010 */
[----:B------:R-:W3:Y:S01]  /*2700*/  LDCU.128 UR48, c[0x3][0x1c0] ;  /* 0x00c03800ff3077ac */ /* 0x000ee20008000c00 */
[----:B-----5:R-:W-:Y:S02]  /*2710*/  DFMA R12, R34, UR52, R12 ;  /* 0x00000034220c7c2b */ /* 0x020fe4000800000c */
[----:B------:R-:W-:-:S04]  /*2720*/  DFMA R20, R4, UR66, R20 ;  /* 0x0000004204147c2b */ /* 0x000fc80008000014 */
[----:B------:R-:W-:Y:S02]  /*2730*/  DFMA R16, R40, UR56, R16 ;  /* 0x0000003828107c2b */ /* 0x000fe40008000010 */
[----:B0-----:R-:W-:Y:S01]  /*2740*/  DFMA R12, R36, UR60, R12 ;  /* 0x0000003c240c7c2b */ /* 0x001fe2000800000c */
[----:B------:R0:W-:Y:S05]  /*2750*/  STS.64 [R0+0x140], R20 ;  /* 0x0001401400007388 */ /* 0x0001ea0000000a00 */
[----:B------:R-:W-:Y:S02]  /*2760*/  DFMA R16, R4, UR64, R16 ;  /* 0x0000004004107c2b */ /* 0x000fe40008000010 */
[----:B-1----:R-:W-:-:S05]  /*2770*/  DFMA R12, R40, UR68, R12 ;  /* 0x00000044280c7c2b */ /* 0x002fca000800000c */
[----:B------:R1:W-:Y:S01]  /*2780*/  STS.64 [R0+0x100], R16 ;  /* 0x0001001000007388 */ /* 0x0003e20000000a00 */
[----:B0-----:R-:W-:Y:S01]  /*2790*/  IMAD.U32 R20, RZ, RZ, UR14 ;  /* 0x0000000eff147e24 */ /* 0x001fe2000f8e00ff */
[----:B------:R-:W-:Y:S01]  /*27a0*/  MOV R21, UR15 ;  /* 0x0000000f00157c02 */ /* 0x000fe20008000f00 */
[----:B------:R-:W0:Y:S01]  /*27b0*/  LDCU.64 UR14, c[0x3][0x148] ;  /* 0x00c02900ff0e77ac */ /* 0x000e220008000a00 */
[----:B-1----:R-:W-:Y:S01]  /*27c0*/  DFMA R16, R4, UR72, R12 ;  /* 0x0000004804107c2b */ /* 0x002fe2000800000c */
[----:B------:R-:W-:Y:S02]  /*27d0*/  IMAD.U32 R12, RZ, RZ, UR4 ;  /* 0x00000004ff0c7e24 */ /* 0x000fe4000f8e00ff */
[----:B------:R-:W-:Y:S01]  /*27e0*/  IMAD.U32 R13, RZ, RZ, UR5 ;  /* 0x00000005ff0d7e24 */ /* 0x000fe2000f8e00ff */
[----:B------:R-:W1:Y:S03]  /*27f0*/  LDCU.64 UR4, c[0x3][0xc8] ;  /* 0x00c01900ff0477ac */ /* 0x000e660008000a00 */
[----:B------:R2:W-:Y:S02]  /*2800*/  STS.64 [R0+0x180], R16 ;  /* 0x0001801000007388 */ /* 0x0005e40000000a00 */
[----:B------:R-:W-:Y:S01]  /*2810*/  DFMA R42, R44, R12, RZ ;  /* 0x0000000c2c2a722b */ /* 0x000fe200000000ff */
[----:B--2---:R-:W-:Y:S01]  /*2820*/  MOV R16, UR8 ;  /* 0x0000000800107c02 */ /* 0x004fe20008000f00 */
[----:B------:R-:W-:Y:S01]  /*2830*/  IMAD.U32 R17, RZ, RZ, UR9 ;  /* 0x00000009ff117e24 */ /* 0x000fe2000f8e00ff */
[----:B------:R-:W2:Y:S05]  /*2840*/  LDCU.64 UR8, c[0x3][0x108] ;  /* 0x00c02100ff0877ac */ /* 0x000eaa0008000a00 */
[----:B------:R-:W-:-:S08]  /*2850*/  DFMA R42, R8, R16, R42 ;  /* 0x00000010082a722b */ /* 0x000fd0000000002a */
[----:B------:R-:W-:-:S08]  /*2860*/  DFMA R42, R22, R20, R42 ;  /* 0x00000014162a722b */ /* 0x000fd0000000002a */
[----:B-1----:R-:W-:Y:S01]  /*2870*/  DFMA R42, R32, UR4, R42 ;  /* 0x00000004202a7c2b */ /* 0x002fe2000800002a */
[----:B------:R-:W1:Y:S07]  /*2880*/  LDCU.64 UR4, c[0x3][0x188] ;  /* 0x00c03100ff0477ac */ /* 0x000e6e0008000a00 */
[----:B--2---:R-:W-:-:S08]  /*2890*/  DFMA R42, R34, UR8, R42 ;  /* 0x00000008222a7c2b */ /* 0x004fd0000800002a */
[----:B0-----:R-:W-:-:S08]  /*28a0*/  DFMA R42, R36, UR14, R42 ;  /* 0x0000000e242a7c2b */ /* 0x001fd0000800002a */
[----:B-1----:R-:W-:-:S08]  /*28b0*/  DFMA R42, R40, UR4, R42 ;  /* 0x00000004282a7c2b */ /* 0x002fd0000800002a */
[----:B---3--:R-:W-:-:S07]  /*28c0*/  DFMA R42, R4, UR50, R42 ;  /* 0x00000032042a7c2b */ /* 0x008fce000800002a */
        /* <DEDUP_REMOVED lines=15> */
[----:B------:R-:W-:Y:S02]  /*29c0*/  IMAD.U32 R8, RZ, RZ, UR48 ;  /* 0x00000030ff087e24 */ /* 0x000fe4000f8e00ff */
[----:B------:R-:W-:-:S05]  /*29d0*/  IMAD.U32 R9, RZ, RZ, UR49 ;  /* 0x00000031ff097e24 */ /* 0x000fca000f8e00ff */
[C---:B------:R-:W-:Y:S02]  /*29e0*/  DFMA R44, R4.reuse, UR74, R44 ;  /* 0x0000004a042c7c2b */ /* 0x040fe4000800002c */
[----:B------:R-:W-:-:S05]  /*29f0*/  DFMA R22, R4, R8, R22 ;  /* 0x000000080416722b */ /* 0x000fca0000000016 */
[----:B------:R1:W-:Y:S04]  /*2a00*/  STS.64 [R0+0x1c0], R44 ;  /* 0x0001c02c00007388 */ /* 0x0003e80000000a00 */
[----:B------:R1:W-:Y:S02]  /*2a10*/  STS.64 [R0], R22 ;  /* 0x0000001600007388 */ /* 0x0003e40000000a00 */
.L_x_1268:
[----:B------:R-:W-:Y:S05]  /*2a20*/  BSYNC.RECONVERGENT B0 ;  /* 0x0000000000007941 */ /* 0x000fea0003800200 */
.L_x_1267:
[----:B-1----:R-:W1:Y:S01]  /*2a30*/  S2R R0, SR_TID.X ;  /* 0x0000000000007919 */ /* 0x002e620000002100 */
[----:B------:R-:W-:Y:S01]  /*2a40*/  BSSY.RECONVERGENT B0, `(.L_x_1269) ;  /* 0x000006d000007945 */ /* 0x000fe20003800200 */
[----:B------:R-:W-:Y:S01]  /*2a50*/  BAR.SYNC.DEFER_BLOCKING 0x0 ;  /* 0x0000000000007b1d */ /* 0x000fe20000010000 */
[----:B-1----:R-:W-:-:S05]  /*2a60*/  ISETP.GT.U32.OR P0, PT, R0, 0x3f, P0 ;  /* 0x0000003f0000780c */ /* 0x002fca0000704470 */
[----:B------:R-:W-:Y:S08]  /*2a70*/  @P1 BRA `(.L_x_1270) ;  /* 0x0000000400a41947 */ /* 0x000ff00003800000 */
[----:B0-----:R-:W-:Y:S01]  /*2a80*/  SHF.L.U32 R3, R0, 0x3, RZ ;  /* 0x0000000300037819 */ /* 0x001fe200000006ff */
[----:B------:R-:W0:Y:S03]  /*2a90*/  LDCU.128 UR56, c[0x3][0x10] ;  /* 0x00c00200ff3877ac */ /* 0x000e260008000c00 */
[C---:B------:R-:W-:Y:S01]  /*2aa0*/  LOP3.LUT R4, R3.reuse, 0x38, RZ, 0xc0, !PT ;  /* 0x0000003803047812 */ /* 0x040fe200078ec0ff */
[----:B------:R-:W1:Y:S01]  /*2ab0*/  LDCU.128 UR40, c[0x3][0x20] ;  /* 0x00c00400ff2877ac */ /* 0x000e620008000c00 */
[----:B------:R-:W-:Y:S01]  /*2ac0*/  LOP3.LUT R3, R3, 0x1fc0, RZ, 0xc0, !PT ;  /* 0x00001fc003037812 */ /* 0x000fe200078ec0ff */
[----:B------:R-:W2:Y:S03]  /*2ad0*/  LDCU.128 UR52, c[0x3][0x30] ;  /* 0x00c00600ff3477ac */ /* 0x000ea60008000c00 */
[----:B------:R-:W-:Y:S01]  /*2ae0*/  IADD3 R3, PT, PT, R4, R6, R3 ;  /* 0x0000000604037210 */ /* 0x000fe20007ffe003 */
[----:B------:R-:W3:Y:S04]  /*2af0*/  LDCU.128 UR48, c[0x3][0x60] ;  /* 0x00c00c00ff3077ac */ /* 0x000ee80008000c00 */
[----:B------:R-:W4:Y:S01]  /*2b00*/  LDS.64 R10, [R3] ;  /* 0x00000000030a7984 */ /* 0x000f220000000a00 */
[----:B------:R-:W5:Y:S03]  /*2b10*/  LDCU.128 UR44, c[0x3][0x50] ;  /* 0x00c00a00ff2c77ac */ /* 0x000f660008000c00 */
[----:B------:R-:W2:Y:S01]  /*2b20*/  LDS.64 R18, [R3+0x200] ;  /* 0x0002000003127984 */ /* 0x000ea20000000a00 */
[----:B------:R-:W5:Y:S03]  /*2b30*/  LDCU.128 UR60, c[0x3][0x90] ;  /* 0x00c01200ff3c77ac */ /* 0x000f660008000c00 */
[----:B------:R-:W5:Y:S01]  /*2b40*/  LDS.64 R4, [R3+0x400] ;  /* 0x0004000003047984 */ /* 0x000f620000000a00 */
[----:B------:R-:W5:Y:S01]  /*2b50*/  LDCU.128 UR64, c[0x3][0xa0] ;  /* 0x00c01400ff4077ac */ /* 0x000f620008000c00 */
[----:B------:R-:W5:Y:S01]  /*2b60*/  LDCU.64 UR10, c[0x3][0xc8] ;  /* 0x00c01900ff0a77ac */ /* 0x000f620008000a00 */
[----:B------:R-:W5:Y:S01]  /*2b70*/  LDCU.64 UR14, c[0x3][0x108] ;  /* 0x00c02100ff0e77ac */ /* 0x000f620008000a00 */
[----:B------:R-:W5:Y:S01]  /*2b80*/  LDCU.64 UR4, c[0x3][0x148] ;  /* 0x00c02900ff0477ac */ /* 0x000f620008000a00 */
[----:B------:R-:W5:Y:S01]  /*2b90*/  LDCU.64 UR6, c[0x3][0x188] ;  /* 0x00c03100ff0677ac */ /* 0x000f620008000a00 */
[----:B------:R-:W5:Y:S01]  /*2ba0*/  LDCU.64 UR8, c[0x3][0x1c8] ;  /* 0x00c03900ff0877ac */ /* 0x000f620008000a00 */
[C---:B----4-:R-:W-:Y:S01]  /*2bb0*/  DFMA R22, R10.reuse, R12, RZ ;  /* 0x0000000c0a16722b */ /* 0x050fe200000000ff */
[----:B------:R-:W4:Y:S01]  /*2bc0*/  LDS.64 R12, [R3+0x600] ;  /* 0x00060000030c7984 */ /* 0x000f220000000a00 */
[----:B0-----:R-:W-:-:S02]  /*2bd0*/  DFMA R30, R10, UR56, RZ ;  /* 0x000000380a1e7c2b */ /* 0x001fc400080000ff */
[C---:B-1----:R-:W-:Y:S02]  /*2be0*/  DFMA R14, R10.reuse, UR40, RZ ;  /* 0x000000280a0e7c2b */ /* 0x042fe400080000ff */
[----:B------:R-:W-:Y:S01]  /*2bf0*/  DFMA R26, R10, UR42, RZ ;  /* 0x0000002a0a1a7c2b */ /* 0x000fe200080000ff */
[----:B------:R-:W4:Y:S01]  /*2c00*/  LDCU.128 UR40, c[0x3][0xd0] ;  /* 0x00c01a00ff2877ac */ /* 0x000f220008000c00 */
[----:B--2---:R-:W-:Y:S02]  /*2c10*/  DFMA R22, R18, R16, R22 ;  /* 0x000000101216722b */ /* 0x004fe40000000016 */
[C---:B------:R-:W-:Y:S01]  /*2c20*/  DFMA R16, R10.reuse, UR58, RZ ;  /* 0x0000003a0a107c2b */ /* 0x040fe200080000ff */
[----:B------:R-:W0:Y:S01]  /*2c30*/  LDCU.128 UR56, c[0x3][0x70] ;  /* 0x00c00e00ff3877ac */ /* 0x000e220008000c00 */
[C---:B------:R-:W-:Y:S02]  /*2c40*/  DFMA R24, R10.reuse, UR52, RZ ;  /* 0x000000340a187c2b */ /* 0x040fe400080000ff */
[C---:B------:R-:W-:Y:S01]  /*2c50*/  DFMA R6, R10.reuse, UR54, RZ ;  /* 0x000000360a067c2b */ /* 0x040fe200080000ff */
[----:B------:R-:W1:Y:S01]  /*2c60*/  LDCU.128 UR52, c[0x3][0x150] ;  /* 0x00c02a00ff3477ac */ /* 0x000e620008000c00 */
[----:B------:R-:W-:Y:S01]  /*2c70*/  DFMA R28, R10, UR28, RZ ;  /* 0x0000001c0a1c7c2b */ /* 0x000fe200080000ff */
[----:B------:R-:W2:Y:S01]  /*2c80*/  LDS.64 R10, [R3+0x800] ;  /* 0x00080000030a7984 */ /* 0x000ea20000000a00 */
[----:B---3--:R-:W-:-:S02]  /*2c90*/  DFMA R14, R18, UR48, R14 ;  /* 0x00000030120e7c2b */ /* 0x008fc4000800000e */
[C---:B------:R-:W-:Y:S01]  /*2ca0*/  DFMA R26, R18.reuse, UR50, R26 ;  /* 0x00000032121a7c2b */ /* 0x040fe2000800001a */
[----:B------:R-:W3:Y:S01]  /*2cb0*/  LDCU.128 UR48, c[0x3][0xb0] ;  /* 0x00c01600ff3077ac */ /* 0x000ee20008000c00 */
[C---:B-----5:R-:W-:Y:S02]  /*2cc0*/  DFMA R30, R18.reuse, UR44, R30 ;  /* 0x0000002c121e7c2b */ /* 0x060fe4000800001e */
[C---:B------:R-:W-:Y:S01]  /*2cd0*/  DFMA R16, R18.reuse, UR46, R16 ;  /* 0x0000002e12107c2b */ /* 0x040fe20008000010 */
[----:B------:R-:W2:Y:S01]  /*2ce0*/  LDCU.128 UR44, c[0x3][0x110] ;  /* 0x00c02200ff2c77ac */ /* 0x000ea20008000c00 */
[C---:B------:R-:W-:Y:S02]  /*2cf0*/  DFMA R28, R18.reuse, UR32, R28 ;  /* 0x00000020121c7c2b */ /* 0x040fe4000800001c */
[C---:B0-----:R-:W-:Y:S02]  /*2d00*/  DFMA R24, R18.reuse, UR56, R24 ;  /* 0x0000003812187c2b */ /* 0x041fe40008000018 */
[----:B------:R-:W-:Y:S01]  /*2d10*/  DFMA R18, R18, UR58, R6 ;  /* 0x0000003a12127c2b */ /* 0x000fe20008000006 */
[----:B------:R-:W0:Y:S01]  /*2d20*/  LDCU.128 UR56, c[0x3][0xe0] ;  /* 0x00c01c00ff3877ac */ /* 0x000e220008000c00 */
[----:B------:R-:W1:Y:S01]  /*2d30*/  LDS.64 R6, [R3+0xa00] ;  /* 0x000a000003067984 */ /* 0x000e620000000a00 */
[----:B------:R-:W-:-:S02]  /*2d40*/  DFMA R20, R4, R20, R22 ;  /* 0x000000140414722b */ /* 0x000fc40000000016 */
[C---:B------:R-:W-:Y:S02]  /*2d50*/  DFMA R22, R4.reuse, UR60, R30 ;  /* 0x0000003c04167c2b */ /* 0x040fe4000800001e */
[C---:B------:R-:W-:Y:S01]  /*2d60*/  DFMA R16, R4.reuse, UR62, R16 ;  /* 0x0000003e04107c2b */ /* 0x040fe20008000010 */
[----:B------:R-:W5:Y:S01]  /*2d70*/  LDCU.128 UR60, c[0x3][0xf0] ;  /* 0x00c01e00ff3c77ac */ /* 0x000f620008000c00 */
[C---:B------:R-:W-:Y:S01]  /*2d80*/  DFMA R32, R4.reuse, UR36, R28 ;  /* 0x0000002404207c2b */ /* 0x040fe2000800001c */
[----:B------:R-:W1:Y:S01]  /*2d90*/  LDS.64 R28, [R3+0xc00] ;  /* 0x000c0000031c7984 */ /* 0x000e620000000a00 */
[C---:B---3--:R-:W-:Y:S02]  /*2da0*/  DFMA R30, R4.reuse, UR48, R24 ;  /* 0x00000030041e7c2b */ /* 0x048fe40008000018 */
[----:B------:R-:W-:Y:S01]  /*2db0*/  DFMA R18, R4, UR50, R18 ;  /* 0x0000003204127c2b */ /* 0x000fe20008000012 */
[----:B------:R-:W3:Y:S01]  /*2dc0*/  LDCU.128 UR48, c[0x3][0x120] ;  /* 0x00c02400ff3077ac */ /* 0x000ee20008000c00 */
[C---:B----4-:R-:W-:Y:S01]  /*2dd0*/  DFMA R22, R12.reuse, UR40, R22 ;  /* 0x000000280c167c2b */ /* 0x050fe20008000016 */
[----:B------:R-:W4:Y:S01]  /*2de0*/  LDS.64 R24, [R3+0xe00] ;  /* 0x000e000003187984 */ /* 0x000f220000000a00 */
[----:B------:R-:W-:Y:S01]  /*2df0*/  DFMA R16, R12, UR42, R16 ;  /* 0x0000002a0c107c2b */ /* 0x000fe20008000010 */
[----:B------:R-:W3:Y:S01]  /*2e00*/  LDCU.128 UR40, c[0x3][0x130] ;  /* 0x00c02600ff2877ac */ /* 0x000ee20008000c00 */
[----:B------:R-:W-:-:S02]  /*2e10*/  DFMA R14, R4, UR64, R14 ;  /* 0x00000040040e7c2b */ /* 0x000fc4000800000e */
[----:B------:R-:W-:Y:S01]  /*2e20*/  DFMA R26, R4, UR66, R26 ;  /* 0x00000042041a7c2b */ /* 0x000fe2000800001a */
[----:B------:R-:W4:Y:S01]  /*2e30*/  LDCU.128 UR64, c[0x3][0x190] ;  /* 0x00c03200ff4077ac */ /* 0x000f220008000c00 */
[C---:B------:R-:W-:Y:S02]  /*2e40*/  DFMA R32, R12.reuse, UR24, R32 ;  /* 0x000000180c207c2b */ /* 0x040fe40008000020 */
[C---:B-----5:R-:W-:Y:S02]  /*2e50*/  DFMA R30, R12.reuse, UR60, R30 ;  /* 0x0000003c0c1e7c2b */ /* 0x060fe4000800001e */
[C---:B------:R-:W-:Y:S01]  /*2e60*/  DFMA R18, R12.reuse, UR62, R18 ;  /* 0x0000003e0c127c2b */ /* 0x040fe20008000012 */
[----:B------:R-:W5:Y:S01]  /*2e70*/  LDCU.128 UR60, c[0x3][0x160] ;  /* 0x00c02c00ff3c77ac */ /* 0x000f620008000c00 */
[C---:B0-----:R-:W-:Y:S02]  /*2e80*/  DFMA R14, R12.reuse, UR56, R14 ;  /* 0x000000380c0e7c2b */ /* 0x041fe4000800000e */
[----:B------:R-:W-:Y:S01]  /*2e90*/  DFMA R26, R12, UR58, R26 ;  /* 0x0000003a0c1a7c2b */ /* 0x000fe2000800001a */
[----:B------:R-:W0:Y:S01]  /*2ea0*/  LDCU.128 UR56, c[0x3][0x1d0] ;  /* 0x00c03a00ff3877ac */ /* 0x000e220008000c00 */
[----:B--2---:R-:W-:-:S02]  /*2eb0*/  DFMA R22, R10, UR44, R22 ;  /* 0x0000002c0a167c2b */ /* 0x004fc40008000016 */
[----:B------:R-:W-:Y:S01]  /*2ec0*/  DFMA R16, R10, UR46, R16 ;  /* 0x0000002e0a107c2b */ /* 0x000fe20008000010 */
[----:B------:R-:W2:Y:S01]  /*2ed0*/  LDCU.128 UR44, c[0x3][0x170] ;  /* 0x00c02e00ff2c77ac */ /* 0x000ea20008000c00 */
[----:B------:R-:W-:Y:S02]  /*2ee0*/  DFMA R20, R12, UR10, R20 ;  /* 0x0000000a0c147c2b */ /* 0x000fe40008000014 */
[C---:B---3--:R-:W-:Y:S02]  /*2ef0*/  DFMA R14, R10.reuse, UR48, R14 ;  /* 0x000000300a0e7c2b */ /* 0x048fe4000800000e */
[C---:B------:R-:W-:Y:S01]  /*2f00*/  DFMA R26, R10.reuse, UR50, R26 ;  /* 0x000000320a1a7c2b */ /* 0x040fe2000800001a */
[----:B------:R-:W3:Y:S01]  /*2f10*/  LDCU.128 UR48, c[0x3][0x1a0] ;  /* 0x00c03400ff3077ac */ /* 0x000ee20008000c00 */
[C---:B------:R-:W-:Y:S02]  /*2f20*/  DFMA R30, R10.reuse, UR40, R30 ;  /* 0x000000280a1e7c2b */ /* 0x040fe4000800001e */
[C---:B------:R-:W-:Y:S01]  /*2f30*/  DFMA R18, R10.reuse, UR42, R18 ;  /* 0x0000002a0a127c2b */ /* 0x040fe20008000012 */
[----:B------:R-:W0:Y:S01]  /*2f40*/  LDCU.128 UR40, c[0x3][0x1b0] ;  /* 0x00c03600ff2877ac */ /* 0x000e220008000c00 */
[----:B------:R-:W-:-:S02]  /*2f50*/  DFMA R32, R10, UR20, R32 ;  /* 0x000000140a207c2b */ /* 0x000fc40008000020 */
[----:B------:R-:W-:Y:S02]  /*2f60*/  DFMA R20, R10, UR14, R20 ;  /* 0x0000000e0a147c2b */ /* 0x000fe40008000014 */
[C---:B-1----:R-:W-:Y:S02]  /*2f70*/  DFMA R22, R6.reuse, UR52, R22 ;  /* 0x0000003406167c2b */ /* 0x042fe40008000016 */
[C---:B------:R-:W-:Y:S01]  /*2f80*/  DFMA R16, R6.reuse, UR54, R16 ;  /* 0x0000003606107c2b */ /* 0x040fe20008000010 */
[----:B------:R-:W1:Y:S01]  /*2f90*/  LDCU.128 UR52, c[0x3][0x1e0] ;  /* 0x00c03c00ff3477ac */ /* 0x000e620008000c00 */
[C---:B-----5:R-:W-:Y:S02]  /*2fa0*/  DFMA R14, R6.reuse, UR60, R14 ;  /* 0x0000003c060e7c2b */ /* 0x060fe4000800000e */
[C---:B------:R-:W-:Y:S01]  /*2fb0*/  DFMA R26, R6.reuse, UR62, R26 ;  /* 0x0000003e061a7c2b */ /* 0x040fe2000800001a */
[----:B------:R-:W5:Y:S01]  /*2fc0*/  LDCU.128 UR60, c[0x3][0x1f0] ;  /* 0x00c03e00ff3c77ac */ /* 0x000f620008000c00 */
[----:B------:R-:W-:-:S02]  /*2fd0*/  DFMA R32, R6, UR16, R32 ;  /* 0x0000001006207c2b */ /* 0x000fc40008000020 */
[C---:B------:R-:W-:Y:S02]  /*2fe0*/  DFMA R20, R6.reuse, UR4, R20 ;  /* 0x0000000406147c2b */ /* 0x040fe40008000014 */
[C---:B--2---:R-:W-:Y:S02]  /*2ff0*/  DFMA R30, R6.reuse, UR44, R30 ;  /* 0x0000002c061e7c2b */ /* 0x044fe4000800001e */
[----:B------:R-:W-:Y:S02]  /*3000*/  DFMA R18, R6, UR46, R18 ;  /* 0x0000002e06127c2b */ /* 0x000fe40008000012 */
[C---:B---3--:R-:W-:Y:S02]  /*3010*/  DFMA R14, R28.reuse, UR48, R14 ;  /* 0x000000301c0e7c2b */ /* 0x048fe4000800000e */
[C---:B------:R-:W-:Y:S02]  /*3020*/  DFMA R26, R28.reuse, UR50, R26 ;  /* 0x000000321c1a7c2b */ /* 0x040fe4000800001a */
[----:B------:R-:W-:-:S02]  /*3030*/  DFMA R32, R28, UR12, R32 ;  /* 0x0000000c1c207c2b */ /* 0x000fc40008000020 */
[C---:B----4-:R-:W-:Y:S02]  /*3040*/  DFMA R22, R28.reuse, UR64, R22 ;  /* 0x000000401c167c2b */ /* 0x050fe40008000016 */
[C---:B------:R-:W-:Y:S02]  /*3050*/  DFMA R16, R28.reuse, UR66, R16 ;  /* 0x000000421c107c2b */ /* 0x040fe40008000010 */
[C---:B------:R-:W-:Y:S02]  /*3060*/  DFMA R20, R28.reuse, UR6, R20 ;  /* 0x000000061c147c2b */ /* 0x040fe40008000014 */
[C---:B0-----:R-:W-:Y:S02]  /*3070*/  DFMA R4, R28.reuse, UR40, R30 ;  /* 0x000000281c047c2b */ /* 0x041fe4000800001e */
[----:B------:R-:W-:Y:S02]  /*3080*/  DFMA R6, R28, UR42, R18 ;  /* 0x0000002a1c067c2b */ /* 0x000fe40008000012 */
[----:B-1----:R-:W-:-:S02]  /*3090*/  DFMA R38, R24, UR52, R14 ;  /* 0x0000003418267c2b */ /* 0x002fc4000800000e */
[C---:B------:R-:W-:Y:S02]  /*30a0*/  DFMA R28, R24.reuse, UR54, R26 ;  /* 0x00000036181c7c2b */ /* 0x040fe4000800001a */
[C---:B------:R-:W-:Y:S02]  /*30b0*/  DFMA R10, R24.reuse, R8, R32 ;  /* 0x00000008180a722b */ /* 0x040fe40000000020 */
[C---:B------:R-:W-:Y:S02]  /*30c0*/  DFMA R18, R24.reuse, UR56, R22 ;  /* 0x0000003818127c2b */ /* 0x040fe40008000016 */
[C---:B------:R-:W-:Y:S02]  /*30d0*/  DFMA R30, R24.reuse, UR58, R16 ;  /* 0x0000003a181e7c2b */ /* 0x040fe40008000010 */
[C---:B------:R-:W-:Y:S02]  /*30e0*/  DFMA R14, R24.reuse, UR8, R20 ;  /* 0x00000008180e7c2b */ /* 0x040fe40008000014 */
[----:B-----5:R-:W-:-:S02]  /*30f0*/  DFMA R26, R24, UR60, R4 ;  /* 0x0000003c181a7c2b */ /* 0x020fc40008000004 */
[----:B------:R-:W-:-:S11]  /*3100*/  DFMA R24, R24, UR62, R6 ;  /* 0x0000003e18187c2b */ /* 0x000fd60008000006 */
.L_x_1270:
[----:B------:R-:W-:Y:S05]  /*3110*/  BSYNC.RECONVERGENT B0 ;  /* 0x0000000000007941 */ /* 0x000fea0003800200 */
.L_x_1269:
[----:B------:R-:W-:Y:S06]  /*3120*/  BAR.SYNC.DEFER_BLOCKING 0x0 ;  /* 0x0000000000007b1d */ /* 0x000fec0000010000 */
[----:B------:R-:W-:Y:S05]  /*3130*/  @P0 EXIT ;  /* 0x000000000000094d */ /* 0x000fea0003800000 */
[----:B------:R-:W1:Y:S01]  /*3140*/  LDC.64 R4, c[0x0][0x3a8] ;  /* 0x0000ea00ff047b82 */ /* 0x000e620000000a00 */
[----:B0-----:R-:W-:-:S05]  /*3150*/  LOP3.LUT R3, R0, 0x3f, RZ, 0xc0, !PT ;  /* 0x0000003f00037812 */ /* 0x001fca00078ec0ff */
        /* <DEDUP_REMOVED lines=11> */
.L_x_1271:
        /* <DEDUP_REMOVED lines=15> */
.L_x_3052:


//--------------------- .text._Z40massMatrixMultiplyMonolithicGlobalKernelILi8ELi8ELi1EEviPKdS1_S1_S1_Pd --------------------------
	.section	.text._Z40massMatrixMultiplyMonolithicGlobalKernelILi8ELi8ELi1EEviPKdS1_S1_S1_Pd,"ax",@progbits
	.align	128
        .global         _Z40massMatrixMultiplyMonolithicGlobalKernelILi8ELi8ELi1EEviPKdS1_S1_S1_Pd
        .type           _Z40massMatrixMultiplyMonolithicGlobalKernelILi8ELi8ELi1EEviPKdS1_S1_S1_Pd,@function
        .size           _Z40massMatrixMultiplyMonolithicGlobalKernelILi8ELi8ELi1EEviPKdS1_S1_S1_Pd,(.L_x_3053 - _Z40massMatrixMultiplyMonolithicGlobalKernelILi8ELi8ELi1EEviPKdS1_S1_S1_Pd)
        .other          _Z40massMatrixMultiplyMonolithicGlobalKernelILi8ELi8ELi1EEviPKdS1_S1_S1_Pd,@"STO_CUDA_ENTRY STV_DEFAULT"
_Z40massMatrixMultiplyMonolithicGlobalKernelILi8ELi8ELi1EEviPKdS1_S1_S1_Pd:
.text._Z40massMatrixMultiplyMonolithicGlobalKernelILi8ELi8ELi1EEviPKdS1_S1_S1_Pd:
[----:B------:R-:W-:Y:S01]  /*0000*/  LDC R1, c[0x0][0x37c] ;  /* 0x0000df00ff017b82 */ /* 0x000fe20000000800 */
[----:B------:R-:W0:Y:S07]  /*0010*/  S2R R126, SR_TID.Y ;  /* 0x00000000007e7919 */ /* 0x000e2e0000002200 */
[----:B------:R-:W0:Y:S01]  /*0020*/  S2UR UR4, SR_CTAID.X ;  /* 0x00000000000479c3 */ /* 0x000e220000002500 */
[----:B------:R-:W1:Y:S01]  /*0030*/  LDCU UR5, c[0x0][0x380] ;  /* 0x00007000ff0577ac */ /* 0x000e620008000800 */
[----:B------:R-:W-:Y:S01]  /*0040*/  BSSY.RECONVERGENT B0, `(.L_x_1272) ;  /* 0x00000a8000007945 */ /* 0x000fe20003800200 */
[----:B------:R-:W2:Y:S01]  /*0050*/  S2R R0, SR_TID.X ;  /* 0x0000000000007919 */ /* 0x000ea20000002100 */
[----:B------:R-:W3:Y:S04]  /*0060*/  LDCU.64 UR6, c[0x0][0x358] ;  /* 0x00006b00ff0677ac */ /* 0x000ee80008000a00 */
[----:B------:R-:W4:Y:S08]  /*0070*/  LDC.64 R124, c[0x0][0x388] ;  /* 0x0000e200ff7c7b82 */ /* 0x000f300000000a00 */
[----:B------:R-:W3:Y:S01]  /*0080*/  LDC.64 R122, c[0x0][0x390] ;  /* 0x0000e400ff7a7b82 */ /* 0x000ee20000000a00 */
[----:B0-----:R-:W-:Y:S01]  /*0090*/  VIADD R3, R126, UR4 ;  /* 0x000000047e037c36 */ /* 0x001fe20008000000 */
[----:B------:R-:W-:-:S06]  /*00a0*/  UMOV UR4, 0x400 ;  /* 0x0000040000047882 */ /* 0x000fcc0000000000 */
[----:B------:R-:W-:Y:S01]  /*00b0*/  BAR.SYNC.DEFER_BLOCKING 0x0 ;  /* 0x0000000000007b1d */ /* 0x000fe20000010000 */
[----:B--2---:R-:W-:Y:S02]  /*00c0*/  ISETP.GT.U32.AND P1, PT, R0, 0x3f, PT ;  /* 0x0000003f0000780c */ /* 0x004fe40003f24070 */
[----:B-1----:R-:W-:-:S05]  /*00d0*/  ISETP.GE.AND P0, PT, R3, UR5, PT ;  /* 0x0000000503007c0c */ /* 0x002fca000bf06270 */
[----:B------:R-:W0:Y:S01]  /*00e0*/  S2UR UR5, SR_CgaCtaId ;  /* 0x00000000000579c3 */ /* 0x000e220000008800 */
[C---:B------:R-:W-:Y:S02]  /*00f0*/  LOP3.LUT R2, R0.reuse, 0x7, RZ, 0xc0, !PT ;  /* 0x0000000700027812 */ /* 0x040fe400078ec0ff */
[----:B------:R-:W-:Y:S02]  /*0100*/  LOP3.LUT R5, R0, 0x3f8, RZ, 0xc0, !PT ;  /* 0x000003f800057812 */ /* 0x000fe400078ec0ff */
[----:B------:R-:W-:-:S03]  /*0110*/  SHF.R.U32.HI R163, RZ, 0x3, R0 ;  /* 0x00000003ffa37819 */ /* 0x000fc60000011600 */
[----:B------:R-:W1:Y:S01]  /*0120*/  @!P0 LDC.64 R38, c[0x0][0x3a0] ;  /* 0x0000e800ff268b82 */ /* 0x000e620000000a00 */
[----:B------:R-:W-:-:S04]  /*0130*/  @!P0 IMAD.IADD R4, R2, 0x1, R5 ;  /* 0x0000000102048824 */ /* 0x000fc800078e0205 */
[----:B------:R-:W-:Y:S01]  /*0140*/  @!P0 IMAD R7, R3, 0x200, R4 ;  /* 0x0000020003078824 */ /* 0x000fe200078e0204 */
[----:B0-----:R-:W-:-:S06]  /*0150*/  ULEA UR4, UR5, UR4, 0x18 ;  /* 0x0000000405047291 */ /* 0x001fcc000f8ec0ff */
[----:B------:R-:W-:-:S04]  /*0160*/  LEA R126, R126, UR4, 0xc ;  /* 0x000000047e7e7c11 */ /* 0x000fc8000f8e60ff */
[----:B------:R-:W-:Y:S01]  /*0170*/  LEA R126, R163, R126, 0x6 ;  /* 0x0000007ea37e7211 */ /* 0x000fe200078e30ff */
[----:B-1----:R-:W-:Y:S01]  /*0180*/  @!P0 IMAD.WIDE R38, R7, 0x8, R38 ;  /* 0x0000000807268825 */ /* 0x002fe200078e0226 */
[----:B---34-:R-:W-:Y:S06]  /*0190*/  @P1 BRA `(.L_x_1273) ;  /* 0x0000000800481947 */ /* 0x018fec0003800000 */
        /* <DEDUP_REMOVED lines=15> */
[----:B------:R-:W5:Y:S04]  /*0290*/  @!P0 LDG.E.64.CONSTANT R6, desc[UR6][R38.64+0xc00] ;  /* 0x000c000626068981 */ /* 0x000f68000c1e9b00 */
        /* <DEDUP_REMOVED lines=60> */
[C---:B-----5:R-:W-:Y:S02]  /*0660*/  DFMA R22, R18.reuse, R22, RZ ;  /* 0x000000161216722b */ /* 0x060fe400000000ff */
        /* <DEDUP_REMOVED lines=52> */
[----:B------:R-:W-:Y:S01]  /*09b0*/  IMAD R7, R2, 0x8, R126 ;  /* 0x0000000802077824 */ /* 0x000fe200078e027e */
        /* <DEDUP_REMOVED lines=16> */
.L_x_1273:
[----:B------:R-:W-:Y:S05]  /*0ac0*/  BSYNC.RECONVERGENT B0 ;  /* 0x0000000000007941 */ /* 0x000fea0003800200 */
.L_x_1272:
[C---:B------:R-:W-:Y:S01]  /*0ad0*/  IMAD.IADD R4, R2.reuse, 0x1, R5 ;  /* 0x0000000102047824 */ /* 0x040fe200078e0205 */
[----:B------:R-:W-:Y:S02]  /*0ae0*/  CS2R R120, SRZ ;  /* 0x0000000000787805 */ /* 0x000fe4000001ff00 */
[----:B0-----:R-:W-:Y:S02]  /*0af0*/  CS2R R118, SRZ ;  /* 0x0000000000767805 */ /* 0x001fe4000001ff00 */
[----:B------:R-:W-:Y:S01]  /*0b00*/  CS2R R116, SRZ ;  /* 0x0000000000747805 */ /* 0x000fe2000001ff00 */
[----:B------:R-:W-:Y:S01]  /*0b10*/  IMAD R13, R3, 0x40, R4 ;  /* 0x00000040030d7824 */ /* 0x000fe200078e0204 */
[----:B------:R-:W-:Y:S01]  /*0b20*/  CS2R R114, SRZ ;  /* 0x0000000000727805 */ /* 0x000fe2000001ff00 */
[----:B------:R0:W5:Y:S03]  /*0b30*/  LDG.E.64.CONSTANT R112, desc[UR6][R122.64] ;  /* 0x000000067a707981 */ /* 0x000166000c1e9b00 */
[----:B------:R-:W-:Y:S01]  /*0b40*/  SHF.L.U32 R13, R13, 0x3, RZ ;  /* 0x000000030d0d7819 */ /* 0x000fe200000006ff */
[----:B------:R0:W5:Y:S04]  /*0b50*/  LDG.E.64.CONSTANT R110, desc[UR6][R122.64+0x8] ;  /* 0x000008067a6e7981 */ /* 0x000168000c1e9b00 */
[----:B------:R-:W-:Y:S01]  /*0b60*/  IMAD.WIDE R12, R13, 0x8, R124 ;  /* 0x000000080d0c7825 */ /* 0x000fe200078e027c */
        /* <DEDUP_REMOVED lines=56> */
[----:B------:R-:W-:Y:S01]  /*0ef0*/  IMAD R163, R163, 0x1c0, R126 ;  /* 0x000001c0a3a37824 */ /* 0x000fe200078e027e */
[----:B------:R-:W-:Y:S03]  /*0f00*/  BSSY.RECONVERGENT B0, `(.L_x_1274) ;  /* 0x0000095000007945 */ /* 0x000fe60003800200 */
[----:B------:R-:W-:Y:S01]  /*0f10*/  IMAD R165, R2, 0x8, R163 ;  /* 0x0000000802a57824 */ /* 0x000fe200078e02a3 */
[----:B------:R-:W-:Y:S06]  /*0f20*/  BAR.SYNC.DEFER_BLOCKING 0x0 ;  /* 0x0000000000007b1d */ /* 0x000fec0000010000 */
[----:B0-----:R-:W-:Y:S05]  /*0f30*/  @P1 BRA `(.L_x_1275) ;  /* 0x0000000800441947 */ /* 0x001fea0003800000 */
        /* <DEDUP_REMOVED lines=21> */
[----:B---3--:R-:W-:Y:S02]  /*1090*/  DFMA R140, R140, R130, R142 ;  /* 0x000000828c8c722b */ /* 0x008fe4000000008e */
[----:B------:R-:W3:Y:S06]  /*10a0*/  LDG.E.64.CONSTANT R142, desc[UR6][R126.64+0x28] ;  /* 0x000028067e8e7981 */ /* 0x000eec000c1e9b00 */
[----:B----4-:R-:W-:-:S02]  /*10b0*/  DFMA R156, R156, R132, R140 ;  /* 0x000000849c9c722b */ /* 0x010fc4000000008c */
[----:B------:R-:W4:Y:S01]  /*10c0*/  LDG.E.64.CONSTANT R140, desc[UR6][R126.64+0x98] ;  /* 0x000098067e8c7981 */ /* 0x000f22000c1e9b00 */
[----:B------:R-:W-:-:S08]  /*10d0*/  DFMA R134, R134, R154, RZ ;  /* 0x0000009a8686722b */ /* 0x000fd000000000ff */
[----:B------:R-:W-:Y:S02]  /*10e0*/  DFMA R150, R150, R128, R134 ;  /* 0x000000809696722b */ /* 0x000fe40000000086 */
[----:B------:R-:W0:Y:S01]  /*10f0*/  LDS.64 R134, [R165+0x100] ;  /* 0x00010000a5867984 */ /* 0x000e220000000a00 */
[----:B------:R-:W-:-:S05]  /*1100*/  DFMA R138, R138, R154, RZ ;  /* 0x0000009a8a8a722b */ /* 0x000fca00000000ff */
[----:B------:R-:W-:Y:S02]  /*1110*/  DFMA R146, R146, R130, R150 ;  /* 0x000000829292722b */ /* 0x000fe40000000096 */
[----:B------:R-:W3:Y:S01]  /*1120*/  LDG.E.64.CONSTANT R150, desc[UR6][R126.64+0x60] ;  /* 0x000060067e967981 */ /* 0x000ee2000c1e9b00 */
[----:B0-----:R-:W-:Y:S02]  /*1130*/  DFMA R148, R148, R134, R156 ;  /* 0x000000869494722b */ /* 0x001fe4000000009c */
[----:B------:R-:W-:Y:S01]  /*1140*/  DFMA R156, R136, R128, R138 ;  /* 0x00000080889c722b */ /* 0x000fe2000000008a */
[----:B------:R-:W3:Y:S04]  /*1150*/  LDG.E.64.CONSTANT R138, desc[UR6][R126.64+0xa0] ;  /* 0x0000a0067e8a7981 */ /* 0x000ee8000c1e9b00 */
[----:B------:R-:W3:Y:S01]  /*1160*/  LDS.64 R136, [R165+0x140] ;  /* 0x00014000a5887984 */ /* 0x000ee20000000a00 */
[----:B------:R-:W-:-:S03]  /*1170*/  DFMA R152, R152, R132, R146 ;  /* 0x000000849898722b */ /* 0x000fc60000000092 */
[----:B------:R-:W3:Y:S01]  /*1180*/  LDG.E.64.CONSTANT R146, desc[UR6][R126.64+0x68] ;  /* 0x000068067e927981 */ /* 0x000ee2000c1e9b00 */
[----:B--2---:R-:W-:-:S03]  /*1190*/  DFMA R144, R144, R130, R156 ;  /* 0x000000829090722b */ /* 0x004fc6000000009c */
[----:B------:R-:W2:Y:S05]  /*11a0*/  LDG.E.64.CONSTANT R156, desc[UR6][R126.64+0xd8] ;  /* 0x0000d8067e9c7981 */ /* 0x000eaa000c1e9b00 */
[----:B----4-:R-:W-:Y:S02]  /*11b0*/  DFMA R140, R140, R132, R144 ;  /* 0x000000848c8c722b */ /* 0x010fe40000000090 */
[----:B------:R-:W4:Y:S01]  /*11c0*/  LDG.E.64.CONSTANT R144, desc[UR6][R126.64+0x30] ;  /* 0x000030067e907981 */ /* 0x000f22000c1e9b00 */
[----:B---3--:R-:W-:-:S03]  /*11d0*/  DFMA R142, R142, R136, R148 ;  /* 0x000000888e8e722b */ /* 0x008fc60000000094 */
[----:B------:R-:W3:Y:S01]  /*11e0*/  LDG.E.64.CONSTANT R148, desc[UR6][R126.64+0xa8] ;  /* 0x0000a8067e947981 */ /* 0x000ee2000c1e9b00 */
[-C--:B------:R-:W-:Y:S02]  /*11f0*/  DFMA R150, R150, R134.reuse, R152 ;  /* 0x000000869696722b */ /* 0x080fe40000000098 */
[----:B------:R-:W-:Y:S01]  /*1200*/  DFMA R152, R138, R134, R140 ;  /* 0x000000868a98722b */ /* 0x000fe2000000008c */
[----:B------:R-:W4:Y:S04]  /*1210*/  LDS.64 R138, [R165+0x180] ;  /* 0x00018000a58a7984 */ /* 0x000f280000000a00 */
[----:B------:R-:W0:Y:S01]  /*1220*/  LDS.64 R140, [R165+0x1c0] ;  /* 0x0001c000a58c7984 */ /* 0x000e220000000a00 */
[----:B------:R-:W-:-:S03]  /*1230*/  DFMA R146, R146, R136, R150 ;  /* 0x000000889292722b */ /* 0x000fc60000000096 */
[----:B------:R-:W2:Y:S01]  /*1240*/  LDG.E.64.CONSTANT R150, desc[UR6][R126.64+0xb0] ;  /* 0x0000b0067e967981 */ /* 0x000ea2000c1e9b00 */
[----:B----4-:R-:W-:-:S08]  /*1250*/  DFMA R142, R144, R138, R142 ;  /* 0x0000008a908e722b */ /* 0x010fd0000000008e */
[----:B0-----:R-:W-:Y:S02]  /*1260*/  DFMA R160, R160, R140, R142 ;  /* 0x0000008ca0a0722b */ /* 0x001fe4000000008e */
[----:B------:R-:W4:Y:S01]  /*1270*/  LDG.E.64.CONSTANT R142, desc[UR6][R126.64+0x70] ;  /* 0x000070067e8e7981 */ /* 0x000f22000c1e9b00 */
[----:B---3--:R-:W-:-:S03]  /*1280*/  DFMA R144, R148, R136, R152 ;  /* 0x000000889490722b */ /* 0x008fc60000000098 */
[----:B------:R-:W3:Y:S04]  /*1290*/  LDG.E.64.CONSTANT R148, desc[UR6][R126.64+0xc0] ;  /* 0x0000c0067e947981 */ /* 0x000ee8000c1e9b00 */
[----:B------:R-:W3:Y:S01]  /*12a0*/  LDG.E.64.CONSTANT R152, desc[UR6][R126.64+0xc8] ;  /* 0x0000c8067e987981 */ /* 0x000ee2000c1e9b00 */
[----:B--2---:R-:W-:-:S03]  /*12b0*/  DFMA R144, R150, R138, R144 ;  /* 0x0000008a9690722b */ /* 0x004fc60000000090 */
[----:B------:R-:W2:Y:S01]  /*12c0*/  LDG.E.64.CONSTANT R150, desc[UR6][R126.64+0x78] ;  /* 0x000078067e967981 */ /* 0x000ea2000c1e9b00 */
[----:B----4-:R-:W-:-:S03]  /*12d0*/  DFMA R142, R142, R138, R146 ;  /* 0x0000008a8e8e722b */ /* 0x010fc60000000092 */
[----:B------:R-:W4:Y:S01]  /*12e0*/  LDG.E.64.CONSTANT R146, desc[UR6][R126.64+0xd0] ;  /* 0x0000d0067e927981 */ /* 0x000f22000c1e9b00 */
[----:B---3--:R-:W-:-:S08]  /*12f0*/  DFMA R148, R148, R154, RZ ;  /* 0x0000009a9494722b */ /* 0x008fd000000000ff */
[----:B------:R-:W-:Y:S02]  /*1300*/  DFMA R152, R152, R128, R148 ;  /* 0x000000809898722b */ /* 0x000fe40000000094 */
[----:B------:R-:W3:Y:S01]  /*1310*/  LDG.E.64.CONSTANT R148, desc[UR6][R126.64+0xb8] ;  /* 0x0000b8067e947981 */ /* 0x000ee2000c1e9b00 */
[----:B--2---:R-:W-:-:S03]  /*1320*/  DFMA R142, R150, R140, R142 ;  /* 0x0000008c968e722b */ /* 0x004fc6000000008e */
[----:B------:R-:W2:Y:S02]  /*1330*/  LDG.E.64.CONSTANT R150, desc[UR6][R126.64+0x108] ;  /* 0x000108067e967981 */ /* 0x000ea4000c1e9b00 */
[----:B----4-:R-:W-:Y:S02]  /*1340*/  DFMA R146, R146, R130, R152 ;  /* 0x000000829292722b */ /* 0x010fe40000000098 */
[----:B------:R-:W4:Y:S06]  /*1350*/  LDG.E.64.CONSTANT R152, desc[UR6][R126.64+0xe8] ;  /* 0x0000e8067e987981 */ /* 0x000f2c000c1e9b00 */
[----:B------:R-:W-:-:S02]  /*1360*/  DFMA R156, R156, R132, R146 ;  /* 0x000000849c9c722b */ /* 0x000fc40000000092 */
[----:B------:R-:W2:Y:S01]  /*1370*/  LDG.E.64.CONSTANT R146, desc[UR6][R126.64+0x100] ;  /* 0x000100067e927981 */ /* 0x000ea2000c1e9b00 */
[----:B---3--:R-:W-:-:S03]  /*1380*/  DFMA R144, R148, R140, R144 ;  /* 0x0000008c9490722b */ /* 0x008fc60000000090 */
[----:B------:R-:W3:Y:S01]  /*1390*/  LDG.E.64.CONSTANT R148, desc[UR6][R126.64+0xe0] ;  /* 0x0000e0067e947981 */ /* 0x000ee2000c1e9b00 */
[----:B--2---:R-:W-:Y:S02]  /*13a0*/  DFMA R146, R146, R154, RZ ;  /* 0x0000009a9292722b */ /* 0x004fe400000000ff */
[----:B---3--:R-:W-:Y:S01]  /*13b0*/  DFMA R148, R148, R134, R156 ;  /* 0x000000869494722b */ /* 0x008fe2000000009c */
[----:B------:R-:W2:Y:S05]  /*13c0*/  LDG.E.64.CONSTANT R156, desc[UR6][R126.64+0x120] ;  /* 0x000120067e9c7981 */ /* 0x000eaa000c1e9b00 */
[----:B------:R-:W-:Y:S02]  /*13d0*/  DFMA R150, R150, R128, R146 ;  /* 0x000000809696722b */ /* 0x000fe40000000092 */
[----:B------:R-:W3:Y:S01]  /*13e0*/  LDG.E.64.CONSTANT R146, desc[UR6][R126.64+0x110] ;  /* 0x000110067e927981 */ /* 0x000ee2000c1e9b00 */
[----:B----4-:R-:W-:-:S03]  /*13f0*/  DFMA R152, R152, R136, R148 ;  /* 0x000000889898722b */ /* 0x010fc60000000094 */
[----:B------:R-:W4:Y:S05]  /*1400*/  LDG.E.64.CONSTANT R148, desc[UR6][R126.64+0x118] ;  /* 0x000118067e947981 */ /* 0x000f2a000c1e9b00 */
[----:B------:R-:W-:Y:S02]  /*1410*/  DFMA R158, R158, R138, R152 ;  /* 0x0000008a9e9e722b */ /* 0x000fe40000000098 */
[----:B------:R-:W2:Y:S01]  /*1420*/  LDG.E.64.CONSTANT R152, desc[UR6][R126.64+0xf8] ;  /* 0x0000f8067e987981 */ /* 0x000ea2000c1e9b00 */
[----:B---3--:R-:W-:-:S03]  /*1430*/  DFMA R146, R146, R130, R150 ;  /* 0x000000829292722b */ /* 0x008fc60000000096 */
[----:B------:R-:W3:Y:S05]  /*1440*/  LDG.E.64.CONSTANT R150, desc[UR6][R126.64+0x130] ;  /* 0x000130067e967981 */ /* 0x000eea000c1e9b00 */
[----:B----4-:R-:W-:Y:S02]  /*1450*/  DFMA R148, R148, R132, R146 ;  /* 0x000000849494722b */ /* 0x010fe40000000092 */
[----:B------:R-:W4:Y:S06]  /*1460*/  LDG.E.64.CONSTANT R146, desc[UR6][R126.64+0x128] ;  /* 0x000128067e927981 */ /* 0x000f2c000c1e9b00 */
[----:B--2---:R-:W-:-:S02]  /*1470*/  DFMA R156, R156, R134, R148 ;  /* 0x000000869c9c722b */ /* 0x004fc40000000094 */
[----:B------:R-:W2:Y:S06]  /*1480*/  LDG.E.64.CONSTANT R148, desc[UR6][R126.64+0x138] ;  /* 0x000138067e947981 */ /* 0x000eac000c1e9b00 */
[----:B----4-:R-:W-:Y:S02]  /*1490*/  DFMA R146, R146, R136, R156 ;  /* 0x000000889292722b */ /* 0x010fe4000000009c */
[----:B------:R-:W4:Y:S06]  /*14a0*/  LDG.E.64.CONSTANT R156, desc[UR6][R126.64+0x158] ;  /* 0x000158067e9c7981 */ /* 0x000f2c000c1e9b00 */
[----:B---3--:R-:W-:-:S02]  /*14b0*/  DFMA R150, R150, R138, R146 ;  /* 0x0000008a9696722b */ /* 0x008fc40000000092 */
[-C--:B------:R-:W-:Y:S01]  /*14c0*/  DFMA R146, R152, R140.reuse, R158 ;  /* 0x0000008c9892722b */ /* 0x080fe2000000009e */
[----:B------:R-:W3:Y:S05]  /*14d0*/  LDG.E.64.CONSTANT R158, desc[UR6][R126.64+0x140] ;  /* 0x000140067e9e7981 */ /* 0x000eea000c1e9b00 */
[----:B--2---:R-:W-:Y:S01]  /*14e0*/  DFMA R148, R148, R140, R150 ;  /* 0x0000008c9494722b */ /* 0x004fe20000000096 */
[----:B------:R-:W2:Y:S04]  /*14f0*/  LDG.E.64.CONSTANT R152, desc[UR6][R126.64+0x150] ;  /* 0x000150067e987981 */ /* 0x000ea8000c1e9b00 */
[----:B------:R-:W4:Y:S01]  /*1500*/  LDG.E.64.CONSTANT R150, desc[UR6][R126.64+0x148] ;  /* 0x000148067e967981 */ /* 0x000f22000c1e9b00 */
[----:B---3--:R-:W-:-:S08]  /*1510*/  DFMA R158, R158, R154, RZ ;  /* 0x0000009a9e9e722b */ /* 0x008fd000000000ff */
[----:B----4-:R-:W-:-:S08]  /*1520*/  DFMA R150, R150, R128, R158 ;  /* 0x000000809696722b */ /* 0x010fd0000000009e */
[----:B--2---:R-:W-:Y:S01]  /*1530*/  DFMA R150, R152, R130, R150 ;  /* 0x000000829896722b */ /* 0x004fe20000000096 */
[----:B------:R-:W2:Y:S07]  /*1540*/  LDG.E.64.CONSTANT R152, desc[UR6][R126.64+0x170] ;  /* 0x000170067e987981 */ /* 0x000eae000c1e9b00 */
[----:B------:R-:W-:Y:S01]  /*1550*/  DFMA R158, R156, R132, R150 ;  /* 0x000000849c9e722b */ /* 0x000fe20000000096 */
[----:B------:R-:W3:Y:S04]  /*1560*/  LDG.E.64.CONSTANT R156, desc[UR6][R126.64+0x160] ;  /* 0x000160067e9c7981 */ /* 0x000ee8000c1e9b00 */
[----:B------:R-:W4:Y:S04]  /*1570*/  LDG.E.64.CONSTANT R150, desc[UR6][R126.64+0x168] ;  /* 0x000168067e967981 */ /* 0x000f28000c1e9b00 */
[----:B------:R2:W-:Y:S01]  /*1580*/  STS.64 [R165], R160 ;  /* 0x000000a0a5007388 */ /* 0x0005e20000000a00 */
[----:B---3--:R-:W-:-:S03]  /*1590*/  DFMA R156, R156, R134, R158 ;  /* 0x000000869c9c722b */ /* 0x008fc6000000009e */
[----:B------:R-:W3:Y:S05]  /*15a0*/  LDG.E.64.CONSTANT R158, desc[UR6][R126.64+0x190] ;  /* 0x000190067e9e7981 */ /* 0x000eea000c1e9b00 */
[----:B----4-:R-:W-:Y:S02]  /*15b0*/  DFMA R150, R150, R136, R156 ;  /* 0x000000889696722b */ /* 0x010fe4000000009c */
[----:B------:R-:W4:Y:S06]  /*15c0*/  LDG.E.64.CONSTANT R156, desc[UR6][R126.64+0x180] ;  /* 0x000180067e9c7981 */ /* 0x000f2c000c1e9b00 */
[----:B--2---:R-:W-:Y:S01]  /*15d0*/  DFMA R160, R152, R138, R150 ;  /* 0x0000008a98a0722b */ /* 0x004fe20000000096 */
[----:B------:R-:W2:Y:S04]  /*15e0*/  LDG.E.64.CONSTANT R152, desc[UR6][R126.64+0x188] ;  /* 0x000188067e987981 */ /* 0x000ea8000c1e9b00 */
[----:B------:R-:W3:Y:S01]  /*15f0*/  LDG.E.64.CONSTANT R150, desc[UR6][R126.64+0x178] ;  /* 0x000178067e967981 */ /* 0x000ee2000c1e9b00 */
[----:B----4-:R-:W-:-:S08]  /*1600*/  DFMA R156, R156, R154, RZ ;  /* 0x0000009a9c9c722b */ /* 0x010fd000000000ff */
[----:B--2---:R-:W-:Y:S02]  /*1610*/  DFMA R152, R152, R128, R156 ;  /* 0x000000809898722b */ /* 0x004fe4000000009c */
[----:B------:R-:W2:Y:S06]  /*1620*/  LDG.E.64.CONSTANT R156, desc[UR6][R126.64+0x198] ;  /* 0x000198067e9c7981 */ /* 0x000eac000c1e9b00 */
[----:B---3--:R-:W-:Y:S02]  /*1630*/  DFMA R158, R158, R130, R152 ;  /* 0x000000829e9e722b */ /* 0x008fe40000000098 */
[----:B------:R-:W3:Y:S01]  /*1640*/  LDG.E.64.CONSTANT R152, desc[UR6][R126.64+0x1a0] ;  /* 0x0001a0067e987981 */ /* 0x000ee2000c1e9b00 */
[----:B------:R-:W-:-:S03]  /*1650*/  DFMA R150, R150, R140, R160 ;  /* 0x0000008c9696722b */ /* 0x000fc600000000a0 */
[----:B------:R-:W4:Y:S02]  /*1660*/  LDG.E.64.CONSTANT R160, desc[UR6][R126.64+0x1a8] ;  /* 0x0001a8067ea07981 */ /* 0x000f24000c1e9b00 */
[----:B--2---:R-:W-:Y:S02]  /*1670*/  DFMA R156, R156, R132, R158 ;  /* 0x000000849c9c722b */ /* 0x004fe4000000009e */
[----:B------:R-:W2:Y:S06]  /*1680*/  LDG.E.64.CONSTANT R158, desc[UR6][R126.64+0x1b0] ;  /* 0x0001b0067e9e7981 */ /* 0x000eac000c1e9b00 */
[----:B---3--:R-:W-:-:S02]  /*1690*/  DFMA R152, R152, R134, R156 ;  /* 0x000000869898722b */ /* 0x008fc4000000009c */
[----:B------:R-:W3:Y:S06]  /*16a0*/  LDG.E.64.CONSTANT R156, desc[UR6][R126.64+0x1c0] ;  /* 0x0001c0067e9c7981 */ /* 0x000eec000c1e9b00 */
[----:B----4-:R-:W-:Y:S02]  /*16b0*/  DFMA R160, R160, R136, R152 ;  /* 0x00000088a0a0722b */ /* 0x010fe40000000098 */
[----:B------:R-:W4:Y:S06]  /*16c0*/  LDG.E.64.CONSTANT R152, desc[UR6][R126.64+0x1b8] ;  /* 0x0001b8067e987981 */ /* 0x000f2c000c1e9b00 */
[----:B--2---:R-:W-:-:S02]  /*16d0*/  DFMA R158, R158, R138, R160 ;  /* 0x0000008a9e9e722b */ /* 0x004fc400000000a0 */
[----:B------:R-:W2:Y:S01]  /*16e0*/  LDG.E.64.CONSTANT R160, desc[UR6][R126.64+0x1d8] ;  /* 0x0001d8067ea07981 */ /* 0x000ea2000c1e9b00 */
[----:B---3--:R-:W-:-:S03]  /*16f0*/  DFMA R154, R156, R154, RZ ;  /* 0x0000009a9c9a722b */ /* 0x008fc600000000ff */
[----:B------:R-:W3:Y:S02]  /*1700*/  LDG.E.64.CONSTANT R156, desc[UR6][R126.64+0x1c8] ;  /* 0x0001c8067e9c7981 */ /* 0x000ee4000c1e9b00 */
[----:B----4-:R-:W-:Y:S02]  /*1710*/  DFMA R152, R152, R140, R158 ;  /* 0x0000008c9898722b */ /* 0x010fe4000000009e */
[----:B------:R-:W4:Y:S01]  /*1720*/  LDG.E.64.CONSTANT R158, desc[UR6][R126.64+0x1d0] ;  /* 0x0001d0067e9e7981 */ /* 0x000f22000c1e9b00 */
[----:B---3--:R-:W-:-:S03]  /*1730*/  DFMA R154, R156, R128, R154 ;  /* 0x000000809c9a722b */ /* 0x008fc6000000009a */
[----:B------:R-:W3:Y:S04]  /*1740*/  LDG.E.64.CONSTANT R156, desc[UR6][R126.64+0x1e0] ;  /* 0x0001e0067e9c7981 */ /* 0x000ee8000c1e9b00 */
[----:B------:R-:W3:Y:S01]  /*1750*/  LDG.E.64.CONSTANT R128, desc[UR6][R126.64+0x1f0] ;  /* 0x0001f0067e807981 */ /* 0x000ee2000c1e9b00 */
[----:B----4-:R-:W-:-:S03]  /*1760*/  DFMA R154, R158, R130, R154 ;  /* 0x000000829e9a722b */ /* 0x010fc6000000009a */
[----:B------:R-:W4:Y:S05]  /*1770*/  LDG.E.64.CONSTANT R130, desc[UR6][R126.64+0x1f8] ;  /* 0x0001f8067e827981 */ /* 0x000f2a000c1e9b00 */
[----:B--2---:R-:W-:Y:S01]  /*1780*/  DFMA R154, R160, R132, R154 ;  /* 0x00000084a09a722b */ /* 0x004fe2000000009a */
[----:B------:R-:W2:Y:S04]  /*1790*/  LDG.E.64.CONSTANT R132, desc[UR6][R126.64+0x1e8] ;  /* 0x0001e8067e847981 */ /* 0x000ea8000c1e9b00 */
        /* <DEDUP_REMOVED lines=8> */
[----:B------:R-:W-:-:S08]  /*1820*/  DFMA R128, R128, R138, R132 ;  /* 0x0000008a8080722b */ /* 0x000fd00000000084 */
[----:B----4-:R-:W-:-:S07]  /*1830*/  DFMA R128, R130, R140, R128 ;  /* 0x0000008c8280722b */ /* 0x010fce0000000080 */
[----:B------:R0:W-:Y:S04]  /*1840*/  STS.64 [R165+0x1c0], R128 ;  /* 0x0001c080a5007388 */ /* 0x0001e80000000a00 */
.L_x_1275:
[----:B------:R-:W-:Y:S05]  /*1850*/  BSYNC.RECONVERGENT B0 ;  /* 0x0000000000007941 */ /* 0x000fea0003800200 */
.L_x_1274:
[----:B0-----:R-:W2:Y:S04]  /*1860*/  LDG.E.64.CONSTANT R128, desc[UR6][R122.64+0x1a8] ;  /* 0x0001a8067a807981 */ /* 0x001ea8000c1e9b00 */
[----:B------:R-:W3:Y:S01]  /*1870*/  LDG.E.64.CONSTANT R126, desc[UR6][R122.64+0x1e8] ;  /* 0x0001e8067a7e7981 */ /* 0x000ee2000c1e9b00 */
[----:B------:R-:W-:Y:S02]  /*1880*/  IMAD R165, R2, 0x38, R165 ;  /* 0x0000003802a57824 */ /* 0x000fe400078e02a5 */
[----:B------:R-:W-:Y:S01]  /*1890*/  @!P0 IMAD R155, R3, 0x40, R0 ;  /* 0x00000040039b8824 */ /* 0x000fe200078e0200 */
[----:B------:R-:W-:Y:S03]  /*18a0*/  BAR.SYNC.DEFER_BLOCKING 0x0 ;  /* 0x0000000000007b1d */ /* 0x000fe60000010000 */
[----:B------:R-:W-:-:S04]  /*18b0*/  @!P0 IMAD.SHL.U32 R155, R155, 0x8, RZ ;  /* 0x000000089b9b8824 */ /* 0x000fc800078e00ff */
[----:B------:R-:W-:Y:S01]  /*18c0*/  @!P0 IMAD.WIDE R154, R155, 0x8, R124 ;  /* 0x000000089b9a8825 */ /* 0x000fe200078e027c */
[----:B------:R-:W0:Y:S04]  /*18d0*/  LDS.64 R138, [R165] ;  /* 0x00000000a58a7984 */ /* 0x000e280000000a00 */
[----:B------:R-:W1:Y:S04]  /*18e0*/  LDS.64 R136, [R165+0x8] ;  /* 0x00000800a5887984 */ /* 0x000e680000000a00 */
[----:B------:R-:W4:Y:S04]  /*18f0*/  LDS.64 R134, [R165+0x10] ;  /* 0x00001000a5867984 */ /* 0x000f280000000a00 */
[----:B------:R-:W4:Y:S04]  /*1900*/  LDS.64 R132, [R165+0x18] ;  /* 0x00001800a5847984 */ /* 0x000f280000000a00 */
[----:B------:R-:W4:Y:S04]  /*1910*/  LDS.64 R130, [R165+0x20] ;  /* 0x00002000a5827984 */ /* 0x000f280000000a00 */
[----:B------:R-:W4:Y:S04]  /*1920*/  LDS.64 R156, [R165+0x28] ;  /* 0x00002800a59c7984 */ /* 0x000f280000000a00 */
[----:B------:R-:W4:Y:S04]  /*1930*/  LDS.64 R144, [R165+0x30] ;  /* 0x00003000a5907984 */ /* 0x000f280000000a00 */
[----:B------:R-:W4:Y:S01]  /*1940*/  LDS.64 R142, [R165+0x38] ;  /* 0x00003800a58e7984 */ /* 0x000f220000000a00 */
[----:B0----5:R-:W-:-:S02]  /*1950*/  DFMA R140, R112, R138, RZ ;  /* 0x0000008a708c722b */ /* 0x021fc400000000ff */
[-C--:B------:R-:W-:Y:S02]  /*1960*/  DFMA R146, R80, R138.reuse, RZ ;  /* 0x0000008a5092722b */ /* 0x080fe400000000ff */
[----:B------:R-:W-:-:S04]  /*1970*/  DFMA R148, R64, R138, RZ ;  /* 0x0000008a4094722b */ /* 0x000fc800000000ff */
[-C--:B-1----:R-:W-:Y:S02]  /*1980*/  DFMA R140, R110, R136.reuse, R140 ;  /* 0x000000886e8c722b */ /* 0x082fe4000000008c */
[-C--:B------:R-:W-:Y:S02]  /*1990*/  DFMA R146, R78, R136.reuse, R146 ;  /* 0x000000884e92722b */ /* 0x080fe40000000092 */
[----:B------:R-:W-:-:S04]  /*19a0*/  DFMA R148, R62, R136, R148 ;  /* 0x000000883e94722b */ /* 0x000fc80000000094 */
[-C--:B----4-:R-:W-:Y:S02]  /*19b0*/  DFMA R140, R108, R134.reuse, R140 ;  /* 0x000000866c8c722b */ /* 0x090fe4000000008c */
        /* <DEDUP_REMOVED lines=9> */
[----:B------:R-:W-:Y:S02]  /*1a50*/  DFMA R146, R70, R156, R146 ;  /* 0x0000009c4692722b */ /* 0x000fe40000000092 */
[-C--:B------:R-:W-:Y:S02]  /*1a60*/  DFMA R150, R48, R138.reuse, RZ ;  /* 0x0000008a3096722b */ /* 0x080fe400000000ff */
[----:B------:R-:W-:Y:S02]  /*1a70*/  DFMA R152, R36, R138, RZ ;  /* 0x0000008a2498722b */ /* 0x000fe400000000ff */
[-C--:B------:R-:W-:Y:S02]  /*1a80*/  DFMA R140, R100, R144.reuse, R140 ;  /* 0x00000090648c722b */ /* 0x080fe4000000008c */
[----:B------:R-:W-:-:S02]  /*1a90*/  DFMA R146, R68, R144, R146 ;  /* 0x000000904492722b */ /* 0x000fc40000000092 */
[----:B------:R-:W-:-:S04]  /*1aa0*/  DFMA R148, R54, R156, R148 ;  /* 0x0000009c3694722b */ /* 0x000fc80000000094 */
[-C--:B------:R-:W-:Y:S02]  /*1ab0*/  DFMA R140, R98, R142.reuse, R140 ;  /* 0x0000008e628c722b */ /* 0x080fe4000000008c */
[----:B------:R-:W-:Y:S02]  /*1ac0*/  DFMA R146, R66, R142, R146 ;  /* 0x0000008e4292722b */ /* 0x000fe40000000092 */
[----:B------:R-:W-:Y:S02]  /*1ad0*/  DFMA R150, R46, R136, R150 ;  /* 0x000000882e96722b */ /* 0x000fe40000000096 */
[----:B------:R-:W-:Y:S02]  /*1ae0*/  DFMA R148, R52, R144, R148 ;  /* 0x000000903494722b */ /* 0x000fe40000000094 */
[----:B------:R-:W-:Y:S02]  /*1af0*/  DMUL R120, R140, R120 ;  /* 0x000000788c787228 */ /* 0x000fe40000000000 */
[----:B------:R-:W-:-:S02]  /*1b00*/  DFMA R140, R96, R138, RZ ;  /* 0x0000008a608c722b */ /* 0x000fc400000000ff */
[----:B------:R-:W-:Y:S02]  /*1b10*/  DMUL R116, R146, R116 ;  /* 0x0000007492747228 */ /* 0x000fe40000000000 */
[----:B------:R-:W-:Y:S02]  /*1b20*/  DFMA R150, R44, R134, R150 ;  /* 0x000000862c96722b */ /* 0x000fe40000000096 */
[----:B------:R-:W-:Y:S02]  /*1b30*/  DFMA R148, R50, R142, R148 ;  /* 0x0000008e3294722b */ /* 0x000fe40000000094 */
[----:B------:R-:W-:Y:S02]  /*1b40*/  DFMA R140, R94, R136, R140 ;  /* 0x000000885e8c722b */ /* 0x000fe4000000008c */
[----:B------:R-:W-:Y:S02]  /*1b50*/  DFMA R146, R14, R138, RZ ;  /* 0x0000008a0e92722b */ /* 0x000fe400000000ff */
[----:B------:R-:W-:-:S02]  /*1b60*/  DFMA R150, R42, R132, R150 ;  /* 0x000000842a96722b */ /* 0x000fc40000000096 */
[----:B------:R-:W-:Y:S02]  /*1b70*/  DMUL R114, R148, R114 ;  /* 0x0000007294727228 */ /* 0x000fe40000000000 */
[----:B------:R-:W-:Y:S01]  /*1b80*/  DFMA R140, R92, R134, R140 ;  /* 0x000000865c8c722b */ /* 0x000fe2000000008c */
[----:B------:R-:W-:-:S06]  /*1b90*/  CS2R R148, SRZ ;  /* 0x0000000000947805 */ /* 0x000fcc000001ff00 */
[----:B------:R0:W4:Y:S01]  /*1ba0*/  @!P0 LDG.E.64.CONSTANT R148, desc[UR6][R154.64+0x28] ;  /* 0x000028069a948981 */ /* 0x000122000c1e9b00 */
[----:B------:R-:W-:-:S08]  /*1bb0*/  DFMA R140, R90, R132, R140 ;  /* 0x000000845a8c722b */ /* 0x000fd0000000008c */
[----:B------:R-:W-:-:S08]  /*1bc0*/  DFMA R140, R88, R130, R140 ;  /* 0x00000082588c722b */ /* 0x000fd0000000008c */
[----:B------:R-:W-:-:S08]  /*1bd0*/  DFMA R140, R86, R156, R140 ;  /* 0x0000009c568c722b */ /* 0x000fd0000000008c */
[----:B------:R-:W-:-:S08]  /*1be0*/  DFMA R140, R84, R144, R140 ;  /* 0x00000090548c722b */ /* 0x000fd0000000008c */
[----:B------:R-:W-:-:S08]  /*1bf0*/  DFMA R140, R82, R142, R140 ;  /* 0x0000008e528c722b */ /* 0x000fd0000000008c */
[----:B------:R-:W-:Y:S02]  /*1c00*/  DMUL R118, R140, R118 ;  /* 0x000000768c767228 */ /* 0x000fe40000000000 */
[----:B------:R-:W-:Y:S01]  /*1c10*/  DFMA R140, R24, R138, RZ ;  /* 0x0000008a188c722b */ /* 0x000fe200000000ff */
[----:B------:R-:W-:-:S05]  /*1c20*/  @!P0 LEA R138, R3, R0, 0x6 ;  /* 0x00000000038a8211 */ /* 0x000fca00078e30ff */
[----:B------:R-:W-:Y:S01]  /*1c30*/  @!P0 IMAD.SHL.U32 R159, R138, 0x8, RZ ;  /* 0x000000088a9f8824 */ /* 0x000fe200078e00ff */
[-C--:B------:R-:W-:Y:S02]  /*1c40*/  DFMA R138, R34, R136.reuse, R152 ;  /* 0x00000088228a722b */ /* 0x080fe40000000098 */
[-C--:B------:R-:W-:Y:S02]  /*1c50*/  DFMA R140, R22, R136.reuse, R140 ;  /* 0x00000088168c722b */ /* 0x080fe4000000008c */
[----:B------:R-:W-:-:S04]  /*1c60*/  DFMA R136, R10, R136, R146 ;  /* 0x000000880a88722b */ /* 0x000fc80000000092 */
[-C--:B------:R-:W-:Y:S02]  /*1c70*/  DFMA R138, R32, R134.reuse, R138 ;  /* 0x00000086208a722b */ /* 0x080fe4000000008a */
[-C--:B------:R-:W-:Y:S02]  /*1c80*/  DFMA R140, R20, R134.reuse, R140 ;  /* 0x00000086148c722b */ /* 0x080fe4000000008c */
[----:B------:R-:W-:Y:S01]  /*1c90*/  DFMA R136, R8, R134, R136 ;  /* 0x000000860888722b */ /* 0x000fe20000000088 */
[----:B0-----:R-:W-:Y:S01]  /*1ca0*/  @!P0 IMAD.WIDE R154, R159, 0x8, R124 ;  /* 0x000000089f9a8825 */ /* 0x001fe200078e027c */
[----:B------:R-:W-:Y:S02]  /*1cb0*/  CS2R R146, SRZ ;  /* 0x0000000000927805 */ /* 0x000fe4000001ff00 */
[----:B------:R-:W-:Y:S01]  /*1cc0*/  CS2R R152, SRZ ;  /* 0x0000000000987805 */ /* 0x000fe2000001ff00 */
[-C--:B------:R-:W-:Y:S01]  /*1cd0*/  DFMA R138, R30, R132.reuse, R138 ;  /* 0x000000841e8a722b */ /* 0x080fe2000000008a */
[----:B------:R-:W4:Y:S01]  /*1ce0*/  LDG.E.64.CONSTANT R134, desc[UR6][R122.64+0x138] ;  /* 0x000138067a867981 */ /* 0x000f22000c1e9b00 */
[----:B------:R-:W-:-:S02]  /*1cf0*/  DFMA R140, R18, R132, R140 ;  /* 0x00000084128c722b */ /* 0x000fc4000000008c */
[----:B------:R-:W-:Y:S01]  /*1d00*/  DFMA R136, R6, R132, R136 ;  /* 0x000000840688722b */ /* 0x000fe20000000088 */
[----:B------:R2:W4:Y:S01]  /*1d10*/  @!P0 LDG.E.64.CONSTANT R146, desc[UR6][R154.64+0x30] ;  /* 0x000030069a928981 */ /* 0x000522000c1e9b00 */
[----:B------:R-:W-:Y:S01]  /*1d20*/  @!P0 IMAD R132, R3, 0x40, R0 ;  /* 0x0000004003848824 */ /* 0x000fe200078e0200 */
[-C--:B------:R-:W-:Y:S02]  /*1d30*/  DFMA R158, R40, R130.reuse, R150 ;  /* 0x00000082289e722b */ /* 0x080fe40000000096 */
[----:B------:R-:W4:Y:S02]  /*1d40*/  @!P0 LDG.E.64.CONSTANT R152, desc[UR6][R12.64+0x20] ;  /* 0x000020060c988981 */ /* 0x000f24000c1e9b00 */
[----:B------:R-:W-:Y:S01]  /*1d50*/  @!P0 SHF.L.U32 R165, R132, 0x3, RZ ;  /* 0x0000000384a58819 */ /* 0x000fe200000006ff */
[-C--:B------:R-:W-:Y:S01]  /*1d60*/  DFMA R138, R28, R130.reuse, R138 ;  /* 0x000000821c8a722b */ /* 0x080fe2000000008a */
[----:B------:R-:W4:Y:S01]  /*1d70*/  LDG.E.64.CONSTANT R132, desc[UR6][R122.64+0x1f0] ;  /* 0x0001f0067a847981 */ /* 0x000f22000c1e9b00 */
[----:B------:R-:W-:-:S02]  /*1d80*/  DFMA R140, R16, R130, R140 ;  /* 0x00000082108c722b */ /* 0x000fc4000000008c */
[----:B------:R-:W-:Y:S01]  /*1d90*/  DFMA R136, R4, R130, R136 ;  /* 0x000000820488722b */ /* 0x000fe20000000088 */
[----:B------:R-:W-:Y:S01]  /*1da0*/  @!P0 IMAD.WIDE R164, R165, 0x8, R124 ;  /* 0x00000008a5a48825 */ /* 0x000fe200078e027c */
[-C--:B------:R-:W-:Y:S01]  /*1db0*/  DFMA R158, R38, R156.reuse, R158 ;  /* 0x0000009c269e722b */ /* 0x080fe2000000009e */
[----:B------:R-:W4:Y:S01]  /*1dc0*/  LDG.E.64.CONSTANT R124, desc[UR6][R122.64+0x170] ;  /* 0x000170067a7c7981 */ /* 0x000f22000c1e9b00 */
[----:B------:R-:W-:-:S03]  /*1dd0*/  DFMA R160, R26, R156, R138 ;  /* 0x0000009c1aa0722b */ /* 0x000fc6000000008a */
[----:B------:R-:W4:Y:S04]  /*1de0*/  LDG.E.64.CONSTANT R12, desc[UR6][R122.64+0x130] ;  /* 0x000130067a0c7981 */ /* 0x000f28000c1e9b00 */
[----:B------:R-:W4:Y:S01]  /*1df0*/  LDG.E.64.CONSTANT R130, desc[UR6][R122.64+0x1b0] ;  /* 0x0001b0067a827981 */ /* 0x000f22000c1e9b00 */
[----:B------:R-:W-:-:S03]  /*1e00*/  CS2R R150, SRZ ;  /* 0x0000000000967805 */ /* 0x000fc6000001ff00 */
[----:B------:R-:W4:Y:S04]  /*1e10*/  LDG.E.64.CONSTANT R138, desc[UR6][R122.64+0x1b8] ;  /* 0x0001b8067a8a7981 */ /* 0x000f28000c1e9b00 */
[----:B------:R-:W4:Y:S01]  /*1e20*/  @!P0 LDG.E.64.CONSTANT R150, desc[UR6][R164.64+0x38] ;  /* 0x00003806a4968981 */ /* 0x000f22000c1e9b00 */
[----:B--2---:R-:W-:-:S03]  /*1e30*/  DFMA R154, R128, R156, R140 ;  /* 0x0000009c809a722b */ /* 0x004fc6000000008c */
[----:B------:R-:W2:Y:S01]  /*1e40*/  LDG.E.64.CONSTANT R140, desc[UR6][R122.64+0x1f8] ;  /* 0x0001f8067a8c7981 */ /* 0x000ea2000c1e9b00 */
[----:B---3--:R-:W-:-:S03]  /*1e50*/  DFMA R156, R126, R156, R136 ;  /* 0x0000009c7e9c722b */ /* 0x008fc60000000088 */
[----:B------:R0:W3:Y:S01]  /*1e60*/  LDG.E.64.CONSTANT R136, desc[UR6][R122.64+0x178] ;  /* 0x000178067a887981 */ /* 0x0000e2000c1e9b00 */
[----:B------:R-:W-:-:S05]  /*1e70*/  IMAD.SHL.U32 R0, R0, 0x8, RZ ;  /* 0x0000000800007824 */ /* 0x000fca00078e00ff */
[----:B------:R-:W-:-:S05]  /*1e80*/  LOP3.LUT R0, R0, 0x38, RZ, 0xc0, !PT ;  /* 0x0000003800007812 */ /* 0x000fca00078ec0ff */
[----:B------:R-:W-:-:S04]  /*1e90*/  IMAD.IADD R0, R163, 0x1, R0 ;  /* 0x00000001a3007824 */ /* 0x000fc800078e0200 */
[----:B------:R-:W-:Y:S01]  /*1ea0*/  IMAD R2, R2, 0x38, R0 ;  /* 0x0000003802027824 */ /* 0x000fe200078e0200 */
[----:B------:R-:W-:Y:S01]  /*1eb0*/  BSSY.RECONVERGENT B0, `(.L_x_1276) ;  /* 0x00000a7000007945 */ /* 0x000fe20003800200 */
[-C--:B----4-:R-:W-:Y:S02]  /*1ec0*/  DFMA R160, R124, R144.reuse, R160 ;  /* 0x000000907ca0722b */ /* 0x090fe400000000a0 */
[-C--:B------:R-:W-:Y:S02]  /*1ed0*/  DFMA R156, R132, R144.reuse, R156 ;  /* 0x00000090849c722b */ /* 0x080fe4000000009c */
[-C--:B------:R-:W-:Y:S02]  /*1ee0*/  DFMA R158, R12, R144.reuse, R158 ;  /* 0x000000900c9e722b */ /* 0x080fe4000000009e */
[----:B------:R-:W-:-:S08]  /*1ef0*/  DFMA R154, R130, R144, R154 ;  /* 0x00000090829a722b */ /* 0x000fd0000000009a */
[----:B------:R-:W-:-:S08]  /*1f00*/  DFMA R154, R138, R142, R154 ;  /* 0x0000008e8a9a722b */ /* 0x000fd0000000009a */
[----:B0-----:R-:W-:Y:S02]  /*1f10*/  DMUL R122, R154, R146 ;  /* 0x000000929a7a7228 */ /* 0x001fe40000000000 */
[----:B------:R-:W-:Y:S02]  /*1f20*/  DFMA R154, R110, R120, RZ ;  /* 0x000000786e9a722b */ /* 0x000fe400000000ff */
[----:B------:R-:W-:-:S06]  /*1f30*/  DFMA R158, R134, R142, R158 ;  /* 0x0000008e869e722b */ /* 0x000fcc000000009e */
[----:B------:R-:W-:Y:S02]  /*1f40*/  DFMA R154, R94, R118, R154 ;  /* 0x000000765e9a722b */ /* 0x000fe4000000009a */
[-C--:B---3--:R-:W-:Y:S02]  /*1f50*/  DFMA R144, R136, R142.reuse, R160 ;  /* 0x0000008e8890722b */ /* 0x088fe400000000a0 */
[----:B--2---:R-:W-:-:S06]  /*1f60*/  DFMA R156, R140, R142, R156 ;  /* 0x0000008e8c9c722b */ /* 0x004fcc000000009c */
[----:B------:R-:W-:Y:S02]  /*1f70*/  DMUL R144, R144, R148 ;  /* 0x0000009490907228 */ /* 0x000fe40000000000 */
[----:B------:R-:W-:Y:S02]  /*1f80*/  DFMA R148, R112, R120, RZ ;  /* 0x000000787094722b */ /* 0x000fe400000000ff */
[----:B------:R-:W-:-:S06]  /*1f90*/  DMUL R146, R156, R150 ;  /* 0x000000969c927228 */ /* 0x000fcc0000000000 */
[----:B------:R-:W-:-:S08]  /*1fa0*/  DFMA R150, R96, R118, R148 ;  /* 0x000000766096722b */ /* 0x000fd00000000094 */
[-C--:B------:R-:W-:Y:S02]  /*1fb0*/  DFMA R150, R80, R116.reuse, R150 ;  /* 0x000000745096722b */ /* 0x080fe40000000096 */
[----:B------:R-:W-:Y:S02]  /*1fc0*/  DFMA R154, R78, R116, R154 ;  /* 0x000000744e9a722b */ /* 0x000fe4000000009a */
[----:B------:R-:W-:-:S04]  /*1fd0*/  DMUL R142, R158, R152 ;  /* 0x000000989e8e7228 */ /* 0x000fc80000000000 */
[-C--:B------:R-:W-:Y:S02]  /*1fe0*/  DFMA R150, R64, R114.reuse, R150 ;  /* 0x000000724096722b */ /* 0x080fe40000000096 */
[----:B------:R-:W-:-:S06]  /*1ff0*/  DFMA R154, R62, R114, R154 ;  /* 0x000000723e9a722b */ /* 0x000fcc000000009a */
[-C--:B------:R-:W-:Y:S02]  /*2000*/  DFMA R150, R48, R142.reuse, R150 ;  /* 0x0000008e3096722b */ /* 0x080fe40000000096 */
[----:B------:R-:W-:-:S06]  /*2010*/  DFMA R154, R46, R142, R154 ;  /* 0x0000008e2e9a722b */ /* 0x000fcc000000009a */
[-C--:B------:R-:W-:Y:S02]  /*2020*/  DFMA R150, R36, R144.reuse, R150 ;  /* 0x000000902496722b */ /* 0x080fe40000000096 */
[----:B------:R-:W-:-:S06]  /*2030*/  DFMA R156, R34, R144, R154 ;  /* 0x00000090229c722b */ /* 0x000fcc000000009a */
[----:B------:R-:W-:-:S08]  /*2040*/  DFMA R154, R24, R122, R150 ;  /* 0x0000007a189a722b */ /* 0x000fd00000000096 */
[----:B------:R-:W-:Y:S02]  /*2050*/  DFMA R154, R14, R146, R154 ;  /* 0x000000920e9a722b */ /* 0x000fe4000000009a */
[----:B------:R-:W-:Y:S02]  /*2060*/  DFMA R150, R22, R122, R156 ;  /* 0x0000007a1696722b */ /* 0x000fe4000000009c */
[-C--:B------:R-:W-:Y:S02]  /*2070*/  DFMA R148, R108, R120.reuse, RZ ;  /* 0x000000786c94722b */ /* 0x080fe400000000ff */
[-C--:B------:R-:W-:Y:S01]  /*2080*/  DFMA R152, R106, R120.reuse, RZ ;  /* 0x000000786a98722b */ /* 0x080fe200000000ff */
[----:B------:R0:W-:Y:S01]  /*2090*/  STS.64 [R2], R154 ;  /* 0x0000009a02007388 */ /* 0x0001e20000000a00 */
[-C--:B------:R-:W-:Y:S02]  /*20a0*/  DFMA R156, R104, R120.reuse, RZ ;  /* 0x00000078689c722b */ /* 0x080fe400000000ff */
[----:B------:R-:W-:-:S02]  /*20b0*/  DFMA R158, R102, R120, RZ ;  /* 0x00000078669e722b */ /* 0x000fc400000000ff */
[-C--:B------:R-:W-:Y:S02]  /*20c0*/  DFMA R160, R98, R120.reuse, RZ ;  /* 0x0000007862a0722b */ /* 0x080fe400000000ff */
[----:B0-----:R-:W-:Y:S02]  /*20d0*/  DFMA R154, R100, R120, RZ ;  /* 0x00000078649a722b */ /* 0x001fe400000000ff */
        /* <DEDUP_REMOVED lines=57> */
[----:B------:R-:W5:Y:S01]  /*2470*/  LDS.64 R158, [R0+0x140] ;  /* 0x00014000009e7984 */ /* 0x000f620000000a00 */
[----:B0-----:R-:W-:-:S08]  /*2480*/  DFMA R160, R112, R148, RZ ;  /* 0x0000009470a0722b */ /* 0x001fd000000000ff */
[----:B-1----:R-:W-:Y:S02]  /*2490*/  DFMA R162, R96, R150, R160 ;  /* 0x0000009660a2722b */ /* 0x002fe400000000a0 */
[----:B------:R-:W0:Y:S06]  /*24a0*/  LDS.64 R160, [R0+0x180] ;  /* 0x0001800000a07984 */ /* 0x000e2c0000000a00 */
[----:B--2---:R-:W-:-:S08]  /*24b0*/  DFMA R162, R80, R152, R162 ;  /* 0x0000009850a2722b */ /* 0x004fd000000000a2 */
[----:B---3--:R-:W-:-:S08]  /*24c0*/  DFMA R162, R64, R154, R162 ;  /* 0x0000009a40a2722b */ /* 0x008fd000000000a2 */
[----:B----4-:R-:W-:-:S08]  /*24d0*/  DFMA R162, R48, R156, R162 ;  /* 0x0000009c30a2722b */ /* 0x010fd000000000a2 */
[----:B-----5:R-:W-:-:S08]  /*24e0*/  DFMA R162, R36, R158, R162 ;  /* 0x0000009e24a2722b */ /* 0x020fd000000000a2 */
[----:B0-----:R-:W-:Y:S02]  /*24f0*/  DFMA R164, R24, R160, R162 ;  /* 0x000000a018a4722b */ /* 0x001fe400000000a2 */
[----:B------:R-:W0:Y:S06]  /*2500*/  LDS.64 R162, [R0+0x1c0] ;  /* 0x0001c00000a27984 */ /* 0x000e2c0000000a00 */
[----:B0-----:R-:W-:-:S07]  /*2510*/  DFMA R164, R14, R162, R164 ;  /* 0x000000a20ea4722b */ /* 0x001fce00000000a4 */
[----:B------:R0:W-:Y:S02]  /*2520*/  STS.64 [R0], R164 ;  /* 0x000000a400007388 */ /* 0x0001e40000000a00 */
[----:B0-----:R-:W-:-:S08]  /*2530*/  DFMA R164, R110, R148, RZ ;  /* 0x000000946ea4722b */ /* 0x001fd000000000ff */
        /* <DEDUP_REMOVED lines=62> */
.L_x_1277:
[----:B------:R-:W-:Y:S05]  /*2920*/  BSYNC.RECONVERGENT B0 ;  /* 0x0000000000007941 */ /* 0x000fea0003800200 */
.L_x_1276:
[----:B-1----:R-:W1:Y:S01]  /*2930*/  S2R R0, SR_TID.X ;  /* 0x0000000000007919 */ /* 0x002e620000002100 */
[----:B------:R-:W-:Y:S01]  /*2940*/  BSSY.RECONVERGENT B0, `(.L_x_1278) ;  /* 0x0000055000007945 */ /* 0x000fe20003800200 */
[----:B------:R-:W-:Y:S01]  /*2950*/  BAR.SYNC.DEFER_BLOCKING 0x0 ;  /* 0x0000000000007b1d */ /* 0x000fe20000010000 */
[----:B-1----:R-:W-:-:S05]  /*2960*/  ISETP.GT.U32.OR P0, PT, R0, 0x3f, P0 ;  /* 0x0000003f0000780c */ /* 0x002fca0000704470 */
[----:B------:R-:W-:Y:S08]  /*2970*/  @P1 BRA `(.L_x_1279) ;  /* 0x0000000400441947 */ /* 0x000ff00003800000 */
[----:B------:R-:W1:Y:S01]  /*2980*/  S2R R114, SR_TID.Y ;  /* 0x0000000000727919 */ /* 0x000e620000002200 */
[----:B------:R-:W2:Y:S01]  /*2990*/  S2UR UR5, SR_CgaCtaId ;  /* 0x00000000000579c3 */ /* 0x000ea20000008800 */
[----:B------:R-:W-:Y:S01]  /*29a0*/  UMOV UR4, 0x400 ;  /* 0x0000040000047882 */ /* 0x000fe20000000000 */
[----:B0-----:R-:W-:-:S04]  /*29b0*/  SHF.L.U32 R2, R0, 0x3, RZ ;  /* 0x0000000300027819 */ /* 0x001fc800000006ff */
[C---:B------:R-:W-:Y:S02]  /*29c0*/  LOP3.LUT R115, R2.reuse, 0x38, RZ, 0xc0, !PT ;  /* 0x0000003802737812 */ /* 0x040fe400078ec0ff */
[----:B------:R-:W-:Y:S01]  /*29d0*/  LOP3.LUT R2, R2, 0x1fc0, RZ, 0xc0, !PT ;  /* 0x00001fc002027812 */ /* 0x000fe200078ec0ff */
[----:B--2---:R-:W-:-:S06]  /*29e0*/  ULEA UR4, UR5, UR4, 0x18 ;  /* 0x0000000405047291 */ /* 0x004fcc000f8ec0ff */
[----:B-1----:R-:W-:-:S04]  /*29f0*/  LEA R114, R114, UR4, 0xc ;  /* 0x0000000472727c11 */ /* 0x002fc8000f8e60ff */
[----:B------:R-:W-:-:S05]  /*2a00*/  IADD3 R2, PT, PT, R115, R114, R2 ;  /* 0x0000007273027210 */ /* 0x000fca0007ffe002 */
        /* <DEDUP_REMOVED lines=8> */
[-C--:B------:R-:W-:Y:S01]  /*2a90*/  DFMA R112, R112, R122.reuse, RZ ;  /* 0x0000007a7070722b */ /* 0x080fe200000000ff */
[----:B------:R-:W0:Y:S01]  /*2aa0*/  LDS.64 R104, [R2+0xa00] ;  /* 0x000a000002687984 */ /* 0x000e220000000a00 */
[-C--:B------:R-:W-:Y:S02]  /*2ab0*/  DFMA R110, R110, R122.reuse, RZ ;  /* 0x0000007a6e6e722b */ /* 0x080fe400000000ff */
[-C--:B------:R-:W-:Y:S02]  /*2ac0*/  DFMA R108, R108, R122.reuse, RZ ;  /* 0x0000007a6c6c722b */ /* 0x080fe400000000ff */
[-C--:B------:R-:W-:Y:S02]  /*2ad0*/  DFMA R102, R102, R122.reuse, RZ ;  /* 0x0000007a6666722b */ /* 0x080fe400000000ff */
[----:B------:R-:W-:-:S02]  /*2ae0*/  DFMA R100, R100, R122, RZ ;  /* 0x0000007a6464722b */ /* 0x000fc400000000ff */
[----:B------:R-:W-:Y:S02]  /*2af0*/  DFMA R98, R98, R122, RZ ;  /* 0x0000007a6262722b */ /* 0x000fe400000000ff */
[-C--:B-1----:R-:W-:Y:S02]  /*2b00*/  DFMA R106, R90, R120.reuse, R106 ;  /* 0x000000785a6a722b */ /* 0x082fe4000000006a */
[-C--:B------:R-:W-:Y:S01]  /*2b10*/  DFMA R112, R96, R120.reuse, R112 ;  /* 0x000000786070722b */ /* 0x080fe20000000070 */
[----:B------:R-:W1:Y:S01]  /*2b20*/  LDS.64 R90, [R2+0xc00] ;  /* 0x000c0000025a7984 */ /* 0x000e620000000a00 */
[-C--:B------:R-:W-:Y:S02]  /*2b30*/  DFMA R110, R94, R120.reuse, R110 ;  /* 0x000000785e6e722b */ /* 0x080fe4000000006e */
[-C--:B------:R-:W-:Y:S02]  /*2b40*/  DFMA R108, R92, R120.reuse, R108 ;  /* 0x000000785c6c722b */ /* 0x080fe4000000006c */
[----:B------:R-:W-:-:S02]  /*2b50*/  DFMA R142, R88, R120, R142 ;  /* 0x00000078588e722b */ /* 0x000fc4000000008e */
[-C--:B------:R-:W-:Y:S02]  /*2b60*/  DFMA R102, R86, R120.reuse, R102 ;  /* 0x000000785666722b */ /* 0x080fe40000000066 */
[-C--:B------:R-:W-:Y:S02]  /*2b70*/  DFMA R100, R84, R120.reuse, R100 ;  /* 0x000000785464722b */ /* 0x080fe40000000064 */
[----:B------:R-:W-:Y:S02]  /*2b80*/  DFMA R98, R82, R120, R98 ;  /* 0x000000785262722b */ /* 0x000fe40000000062 */
        /* <DEDUP_REMOVED lines=48> */
.L_x_1279:
[----:B------:R-:W-:Y:S05]  /*2e90*/  BSYNC.RECONVERGENT B0 ;  /* 0x0000000000007941 */ /* 0x000fea0003800200 */
.L_x_1278:
[----:B------:R-:W-:Y:S06]  /*2ea0*/  BAR.SYNC.DEFER_BLOCKING 0x0 ;  /* 0x0000000000007b1d */ /* 0x000fec0000010000 */
[----:B------:R-:W-:Y:S05]  /*2eb0*/  @P0 EXIT ;  /* 0x000000000000094d */ /* 0x000fea0003800000 */
[----:B------:R-:W0:Y:S01]  /*2ec0*/  LDC.64 R4, c[0x0][0x3a8] ;  /* 0x0000ea00ff047b82 */ /* 0x000e220000000a00 */
        /* <DEDUP_REMOVED lines=12> */
.L_x_1280:
        /* <DEDUP_REMOVED lines=15> */
.L_x_3053:


//--------------------- .text._Z30massMatrixMultiplyGlobalKernelILi8ELi8ELi1EEviPKdS1_S1_S1_Pd --------------------------
	.section	.text._Z30massMatrixMultiplyGlobalKernelILi8ELi8ELi1EEviPKdS1_S1_S1_Pd,"ax",@progbits
	.align	128
        .global         _Z30massMatrixMultiplyGlobalKernelILi8ELi8ELi1EEviPKdS1_S1_S1_Pd
        .type           _Z30massMatrixMultiplyGlobalKernelILi8ELi8ELi1EEviPKdS1_S1_S1_Pd,@function
        .size           _Z30massMatrixMultiplyGlobalKernelILi8ELi8ELi1EEviPKdS1_S1_S1_Pd,(.L_x_3054 - _Z30massMatrixMultiplyGlobalKernelILi8ELi8ELi1EEviPKdS1_S1_S1_Pd)
        .other          _Z30massMatrixMultiplyGlobalKernelILi8ELi8ELi1EEviPKdS1_S1_S1_Pd,@"STO_CUDA_ENTRY STV_DEFAULT"
_Z30massMatrixMultiplyGlobalKernelILi8ELi8ELi1EEviPKdS1_S1_S1_Pd:
.text._Z30massMatrixMultiplyGlobalKernelILi8ELi8ELi1EEviPKdS1_S1_S1_Pd:
[----:B------:R-:W-:Y:S01]  /*0000*/  LDC R1, c[0x0][0x37c] ;  /* 0x0000df00ff017b82 */ /* 0x000fe20000000800 */
[----:B------:R-:W0:Y:S07]  /*0010*/  S2R R86, SR_TID.Y ;  /* 0x0000000000567919 */ /* 0x000e2e0000002200 */
[----:B------:R-:W0:Y:S01]  /*0020*/  S2UR UR4, SR_CTAID.X ;  /* 0x00000000000479c3 */ /* 0x000e220000002500 */
[----:B------:R-:W1:Y:S01]  /*0030*/  LDCU.64 UR6, c[0x0][0x358] ;  /* 0x00006b00ff0677ac */ /* 0x000e620008000a00 */
[----:B------:R-:W2:Y:S06]  /*0040*/  S2R R0, SR_TID.X ;  /* 0x0000000000007919 */ /* 0x000eac0000002100 */
[----:B------:R-:W-:Y:S08]  /*0050*/  BAR.SYNC.DEFER_BLOCKING 0x0 ;  /* 0x0000000000007b1d */ /* 0x000ff00000010000 */
[----:B------:R-:W3:Y:S08]  /*0060*/  LDC.64 R8, c[0x0][0x388] ;  /* 0x0000e200ff087b82 */ /* 0x000ef00000000a00 */
[----:B------:R-:W1:Y:S08]  /*0070*/  LDC.64 R4, c[0x0][0x390] ;  /* 0x0000e400ff047b82 */ /* 0x000e700000000a00 */
[----:B------:R-:W4:Y:S01]  /*0080*/  LDC.64 R84, c[0x0][0x398] ;  /* 0x0000e600ff547b82 */ /* 0x000f220000000a00 */
[----:B0-----:R-:W-:Y:S01]  /*0090*/  VIADD R2, R86, UR4 ;  /* 0x0000000456027c36 */ /* 0x001fe20008000000 */
[----:B------:R-:W0:Y:S01]  /*00a0*/  LDCU UR4, c[0x0][0x380] ;  /* 0x00007000ff0477ac */ /* 0x000e220008000800 */
[----:B--2---:R-:W-:-:S04]  /*00b0*/  IMAD.SHL.U32 R3, R0, 0x8, RZ ;  /* 0x0000000800037824 */ /* 0x004fc800078e00ff */
[----:B------:R-:W-:-:S05]  /*00c0*/  IMAD R6, R2, 0x200, R3 ;  /* 0x0000020002067824 */ /* 0x000fca00078e0203 */
[----:B------:R-:W-:Y:S01]  /*00d0*/  IADD3 R11, PT, PT, R6, 0x7, RZ ;  /* 0x00000007060b7810 */ /* 0x000fe20007ffe0ff */
[----:B------:R-:W2:Y:S01]  /*00e0*/  S2UR UR5, SR_CgaCtaId ;  /* 0x00000000000579c3 */ /* 0x000ea20000008800 */
[----:B------:R-:W-:Y:S01]  /*00f0*/  ISETP.GE.U32.AND P0, PT, R0, 0x40, PT ;  /* 0x000000400000780c */ /* 0x000fe20003f06070 */
[----:B-1----:R-:W5:Y:S02]  /*0100*/  LDG.E.64.CONSTANT R6, desc[UR6][R4.64] ;  /* 0x0000000604067981 */ /* 0x002f64000c1e9b00 */
[----:B---3--:R-:W-:Y:S01]  /*0110*/  IMAD.WIDE R8, R11, 0x8, R8 ;  /* 0x000000080b087825 */ /* 0x008fe200078e0208 */
[----:B0-----:R-:W-:Y:S01]  /*0120*/  ISETP.LT.AND P0, PT, R2, UR4, !P0 ;  /* 0x0000000402007c0c */ /* 0x001fe2000c701270 */
[----:B------:R-:W5:Y:S04]  /*0130*/  LDG.E.64.CONSTANT R10, desc[UR6][R4.64+0x8] ;  /* 0x00000806040a7981 */ /* 0x000f68000c1e9b00 */
[----:B------:R-:W5:Y:S04]  /*0140*/  LDG.E.64.CONSTANT R72, desc[UR6][R8.64] ;  /* 0x0000000608487981 */ /* 0x000f68000c1e9b00 */
[----:B------:R-:W5:Y:S04]  /*0150*/  LDG.E.64.CONSTANT R74, desc[UR6][R8.64+-0x8] ;  /* 0xfffff806084a7981 */ /* 0x000f68000c1e9b00 */
[----:B------:R-:W5:Y:S01]  /*0160*/  LDG.E.64.CONSTANT R76, desc[UR6][R8.64+-0x10] ;  /* 0xfffff006084c7981 */ /* 0x000f62000c1e9b00 */
[----:B------:R-:W0:Y:S03]  /*0170*/  @P0 LDC.64 R116, c[0x0][0x3a0] ;  /* 0x0000e800ff740b82 */ /* 0x000e260000000a00 */
[----:B------:R-:W5:Y:S04]  /*0180*/  LDG.E.64.CONSTANT R78, desc[UR6][R8.64+-0x38] ;  /* 0xffffc806084e7981 */ /* 0x000f68000c1e9b00 */
[----:B------:R-:W5:Y:S04]  /*0190*/  LDG.E.64.CONSTANT R80, desc[UR6][R8.64+-0x30] ;  /* 0xffffd00608507981 */ /* 0x000f68000c1e9b00 */
[----:B------:R-:W5:Y:S01]  /*01a0*/  LDG.E.64.CONSTANT R82, desc[UR6][R8.64+-0x28] ;  /* 0xffffd80608527981 */ /* 0x000f62000c1e9b00 */
[----:B------:R-:W-:Y:S01]  /*01b0*/  UMOV UR4, 0x400 ;  /* 0x0000040000047882 */ /* 0x000fe20000000000 */
[C---:B------:R-:W-:Y:S01]  /*01c0*/  ISETP.GT.U32.AND P1, PT, R0.reuse, 0x3f, PT ;  /* 0x0000003f0000780c */ /* 0x040fe20003f24070 */
[----:B--2---:R-:W-:Y:S01]  /*01d0*/  ULEA UR4, UR5, UR4, 0x18 ;  /* 0x0000000405047291 */ /* 0x004fe2000f8ec0ff */
        /* <DEDUP_REMOVED lines=13> */
[----:B------:R1:W5:Y:S04]  /*02b0*/  LDG.E.64.CONSTANT R38, desc[UR6][R4.64+0x78] ;  /* 0x0000780604267981 */ /* 0x000368000c1e9b00 */
[----:B----4-:R-:W5:Y:S04]  /*02c0*/  LDG.E.64.CONSTANT R40, desc[UR6][R84.64] ;  /* 0x0000000654287981 */ /* 0x010f68000c1e9b00 */
[----:B------:R-:W5:Y:S01]  /*02d0*/  LDG.E.64.CONSTANT R42, desc[UR6][R84.64+0x8] ;  /* 0x00000806542a7981 */ /* 0x000f62000c1e9b00 */
[----:B-1----:R-:W-:-:S02]  /*02e0*/  LOP3.LUT R4, R0, 0x7, RZ, 0xc0, !PT ;  /* 0x0000000700047812 */ /* 0x002fc400078ec0ff */
[----:B------:R-:W-:Y:S01]  /*02f0*/  LOP3.LUT R5, R0, 0x3f8, RZ, 0xc0, !PT ;  /* 0x000003f800057812 */ /* 0x000fe200078ec0ff */
        /* <DEDUP_REMOVED lines=14> */
[----:B------:R-:W-:Y:S01]  /*03e0*/  BSSY.RECONVERGENT B0, `(.L_x_1281) ;  /* 0x000006c000007945 */ /* 0x000fe20003800200 */
[----:B-1----:R-:W-:Y:S01]  /*03f0*/  @P0 IMAD.IADD R85, R4, 0x1, R5 ;  /* 0x0000000104550824 */ /* 0x002fe200078e0205 */
[----:B------:R-:W-:-:S02]  /*0400*/  SHF.R.U32.HI R84, RZ, 0x3, R0 ;  /* 0x00000003ff547819 */ /* 0x000fc40000011600 */
[----:B------:R-:W-:Y:S01]  /*0410*/  LEA R5, R86, UR4, 0xc ;  /* 0x0000000456057c11 */ /* 0x000fe2000f8e60ff */
[----:B------:R-:W-:-:S03]  /*0420*/  @P0 IMAD R85, R2, 0x200, R85 ;  /* 0x0000020002550824 */ /* 0x000fc600078e0255 */
[----:B------:R-:W-:Y:S01]  /*0430*/  LEA R125, R84, R5, 0x6 ;  /* 0x00000005547d7211 */ /* 0x000fe200078e30ff */
[----:B0-----:R-:W-:-:S04]  /*0440*/  @P0 IMAD.WIDE R116, R85, 0x8, R116 ;  /* 0x0000000855740825 */ /* 0x001fc800078e0274 */
        /* <DEDUP_REMOVED lines=16> */
[----:B------:R-:W4:Y:S04]  /*0550*/  @P0 LDG.E.64.CONSTANT R84, desc[UR6][R116.64+0x600] ;  /* 0x0006000674540981 */ /* 0x000f28000c1e9b00 */
[----:B------:R-:W4:Y:S01]  /*0560*/  @P0 LDG.E.64.CONSTANT R120, desc[UR6][R116.64+0x800] ;  /* 0x0008000674780981 */ /* 0x000f22000c1e9b00 */
[----:B--2---:R-:W-:-:S02]  /*0570*/  DADD R112, R88, R98 ;  /* 0x0000000058707229 */ /* 0x004fc40000000062 */
[----:B---3--:R-:W-:-:S06]  /*0580*/  DADD R104, R102, R92 ;  /* 0x0000000066687229 */ /* 0x008fcc000000005c */
[----:B----4-:R-:W-:-:S08]  /*0590*/  DFMA R90, R112, R90, RZ ;  /* 0x0000005a705a722b */ /* 0x010fd000000000ff */
[----:B------:R-:W-:Y:S02]  /*05a0*/  DFMA R96, R104, R96, R90 ;  /* 0x000000606860722b */ /* 0x000fe4000000005a */
[----:B------:R-:W2:Y:S01]  /*05b0*/  LDG.E.64.CONSTANT R90, desc[UR6][R86.64+0x20] ;  /* 0x00002006565a7981 */ /* 0x000ea2000c1e9b00 */
[C---:B------:R-:W-:Y:S02]  /*05c0*/  DFMA R118, R112.reuse, R118, RZ ;  /* 0x000000767076722b */ /* 0x040fe400000000ff */
[----:B------:R-:W-:-:S06]  /*05d0*/  DFMA R114, R112, R114, RZ ;  /* 0x000000727072722b */ /* 0x000fcc00000000ff */
[C---:B------:R-:W-:Y:S02]  /*05e0*/  DFMA R108, R104.reuse, R108, R118 ;  /* 0x0000006c686c722b */ /* 0x040fe40000000076 */
[----:B------:R-:W-:Y:S02]  /*05f0*/  DFMA R106, R104, R106, R114 ;  /* 0x0000006a686a722b */ /* 0x000fe40000000072 */
[----:B------:R-:W3:Y:S01]  /*0600*/  LDG.E.64.CONSTANT R114, desc[UR6][R86.64+0x70] ;  /* 0x0000700656727981 */ /* 0x000ee2000c1e9b00 */
[----:B--2---:R-:W-:-:S03]  /*0610*/  DFMA R90, R112, R90, RZ ;  /* 0x0000005a705a722b */ /* 0x004fc600000000ff */
[----:B------:R-:W2:Y:S05]  /*0620*/  LDG.E.64.CONSTANT R112, desc[UR6][R86.64+0x10] ;  /* 0x0000100656707981 */ /* 0x000eaa000c1e9b00 */
[----:B------:R-:W-:Y:S01]  /*0630*/  DFMA R90, R104, R110, R90 ;  /* 0x0000006e685a722b */ /* 0x000fe2000000005a */
[----:B------:R-:W4:Y:S04]  /*0640*/  LDG.E.64.CONSTANT R104, desc[UR6][R86.64+0x30] ;  /* 0x0000300656687981 */ /* 0x000f28000c1e9b00 */
[----:B------:R-:W4:Y:S01]  /*0650*/  LDG.E.64.CONSTANT R110, desc[UR6][R86.64+0x50] ;  /* 0x00005006566e7981 */ /* 0x000f22000c1e9b00 */
[----:B------:R-:W-:-:S08]  /*0660*/  DADD R118, R94, R100 ;  /* 0x000000005e767229 */ /* 0x000fd00000000064 */
[----:B---3--:R-:W-:Y:S01]  /*0670*/  DFMA R106, R118, R114, R106 ;  /* 0x00000072766a722b */ /* 0x008fe2000000006a */
[----:B------:R-:W0:Y:S01]  /*0680*/  LDC.64 R114, c[0x0][0x398] ;  /* 0x0000e600ff727b82 */ /* 0x000e220000000a00 */
[----:B------:R-:W-:Y:S02]  /*0690*/  DADD R98, R88, -R98 ;  /* 0x0000000058627229 */ /* 0x000fe40000000862 */
[C---:B--2---:R-:W-:Y:S01]  /*06a0*/  DFMA R96, R118.reuse, R112, R96 ;  /* 0x000000707660722b */ /* 0x044fe20000000060 */
[----:B0-----:R-:W2:Y:S04]  /*06b0*/  LDG.E.64.CONSTANT R116, desc[UR6][R114.64] ;  /* 0x0000000672747981 */ /* 0x001ea8000c1e9b00 */
[----:B------:R-:W3:Y:S01]  /*06c0*/  LDG.E.64.CONSTANT R112, desc[UR6][R86.64+0x18] ;  /* 0x0000180656707981 */ /* 0x000ee2000c1e9b00 */
[----:B----4-:R-:W-:-:S03]  /*06d0*/  DFMA R90, R118, R104, R90 ;  /* 0x00000068765a722b */ /* 0x010fc6000000005a */
[----:B------:R-:W4:Y:S01]  /*06e0*/  LDG.E.64.CONSTANT R104, desc[UR6][R86.64+0x58] ;  /* 0x0000580656687981 */ /* 0x000f22000c1e9b00 */
[----:B------:R-:W-:-:S03]  /*06f0*/  DFMA R108, R118, R110, R108 ;  /* 0x0000006e766c722b */ /* 0x000fc6000000006c */
[----:B------:R-:W2:Y:S01]  /*0700*/  LDG.E.64.CONSTANT R110, desc[UR6][R86.64+0x38] ;  /* 0x00003806566e7981 */ /* 0x000ea2000c1e9b00 */
[----:B------:R-:W-:-:S03]  /*0710*/  DADD R88, R84, R120 ;  /* 0x0000000054587229 */ /* 0x000fc60000000078 */
[----:B------:R-:W2:Y:S01]  /*0720*/  LDG.E.64.CONSTANT R118, desc[UR6][R86.64+0x78] ;  /* 0x0000780656767981 */ /* 0x000ea2000c1e9b00 */
[----:B------:R-:W-:-:S03]  /*0730*/  DADD R102, R102, -R92 ;  /* 0x0000000066667229 */ /* 0x000fc6000000085c */
        /* <DEDUP_REMOVED lines=8> */
[C---:B------:R-:W-:Y:S02]  /*07c0*/  DFMA R116, R98.reuse, R116, RZ ;  /* 0x000000746274722b */ /* 0x040fe400000000ff */
[C---:B---3--:R-:W-:Y:S01]  /*07d0*/  DFMA R92, R98.reuse, R112, RZ ;  /* 0x00000070625c722b */ /* 0x048fe200000000ff */
[----:B------:R-:W3:Y:S01]  /*07e0*/  LDG.E.64.CONSTANT R112, desc[UR6][R114.64+0x28] ;  /* 0x0000280672707981 */ /* 0x000ee2000c1e9b00 */
[----:B----4-:R-:W-:-:S03]  /*07f0*/  DFMA R88, R98, R108, RZ ;  /* 0x0000006c6258722b */ /* 0x010fc600000000ff */
[----:B------:R-:W4:Y:S01]  /*0800*/  LDG.E.64.CONSTANT R108, desc[UR6][R114.64+0x48] ;  /* 0x00004806726c7981 */ /* 0x000f22000c1e9b00 */
[----:B--2---:R-:W-:-:S03]  /*0810*/  DFMA R110, R98, R110, RZ ;  /* 0x0000006e626e722b */ /* 0x004fc600000000ff */
[----:B------:R-:W2:Y:S01]  /*0820*/  LDG.E.64.CONSTANT R98, desc[UR6][R114.64+0x8] ;  /* 0x0000080672627981 */ /* 0x000ea2000c1e9b00 */
[----:B------:R-:W-:-:S03]  /*0830*/  DADD R118, R94, -R100 ;  /* 0x000000005e767229 */ /* 0x000fc60000000864 */
[----:B------:R-:W2:Y:S01]  /*0840*/  LDG.E.64.CONSTANT R94, desc[UR6][R114.64+0x50] ;  /* 0x00005006725e7981 */ /* 0x000ea2000c1e9b00 */
[----:B------:R-:W-:-:S03]  /*0850*/  DFMA R86, R102, R86, R110 ;  /* 0x000000566656722b */ /* 0x000fc6000000006e */
[----:B------:R-:W2:Y:S01]  /*0860*/  LDG.E.64.CONSTANT R100, desc[UR6][R114.64+0x70] ;  /* 0x0000700672647981 */ /* 0x000ea2000c1e9b00 */
[----:B------:R-:W-:-:S03]  /*0870*/  DADD R84, R84, -R120 ;  /* 0x0000000054547229 */ /* 0x000fc60000000878 */
[----:B------:R-:W2:Y:S04]  /*0880*/  LDG.E.64.CONSTANT R110, desc[UR6][R114.64+0x38] ;  /* 0x00003806726e7981 */ /* 0x000ea8000c1e9b00 */
[----:B------:R-:W2:Y:S01]  /*0890*/  LDG.E.64.CONSTANT R120, desc[UR6][R114.64+0x78] ;  /* 0x0000780672787981 */ /* 0x000ea2000c1e9b00 */
[----:B---3--:R-:W-:-:S03]  /*08a0*/  DFMA R92, R102, R112, R92 ;  /* 0x00000070665c722b */ /* 0x008fc6000000005c */
[----:B------:R-:W3:Y:S01]  /*08b0*/  LDG.E.64.CONSTANT R112, desc[UR6][R114.64+0x58] ;  /* 0x0000580672707981 */ /* 0x000ee2000c1e9b00 */
[----:B----4-:R-:W-:-:S03]  /*08c0*/  DFMA R88, R102, R108, R88 ;  /* 0x0000006c6658722b */ /* 0x010fc60000000058 */
[----:B------:R-:W4:Y:S01]  /*08d0*/  LDG.E.64.CONSTANT R108, desc[UR6][R114.64+0x30] ;  /* 0x00003006726c7981 */ /* 0x000f22000c1e9b00 */
[----:B--2---:R-:W-:-:S03]  /*08e0*/  DFMA R98, R102, R98, R116 ;  /* 0x000000626662722b */ /* 0x004fc60000000074 */
[----:B------:R-:W2:Y:S04]  /*08f0*/  LDG.E.64.CONSTANT R102, desc[UR6][R114.64+0x10] ;  /* 0x0000100672667981 */ /* 0x000ea8000c1e9b00 */
[----:B------:R-:W3:Y:S01]  /*0900*/  LDG.E.64.CONSTANT R116, desc[UR6][R114.64+0x18] ;  /* 0x0000180672747981 */ /* 0x000ee2000c1e9b00 */
[C---:B------:R-:W-:Y:S02]  /*0910*/  DFMA R88, R118.reuse, R94, R88 ;  /* 0x0000005e7658722b */ /* 0x040fe40000000058 */
[----:B------:R-:W-:-:S08]  /*0920*/  DFMA R100, R118, R100, R86 ;  /* 0x000000647664722b */ /* 0x000fd00000000056 */
[----:B------:R-:W-:Y:S01]  /*0930*/  DFMA R100, R84, R120, R100 ;  /* 0x000000785464722b */ /* 0x000fe20000000064 */
[----:B------:R-:W-:-:S07]  /*0940*/  IMAD R125, R4, 0x8, R125 ;  /* 0x00000008047d7824 */ /* 0x000fce00078e027d */
[C-C-:B------:R-:W-:Y:S02]  /*0950*/  DADD R94, R106.reuse, -R100.reuse ;  /* 0x000000006a5e7229 */ /* 0x140fe40000000864 */
[----:B------:R-:W-:-:S05]  /*0960*/  DADD R100, R106, R100 ;  /* 0x000000006a647229 */ /* 0x000fca0000000064 */
[----:B------:R0:W-:Y:S04]  /*0970*/  STS.64 [R125+0x800], R94 ;  /* 0x0008005e7d007388 */ /* 0x0001e80000000a00 */
[----:B------:R0:W-:Y:S01]  /*0980*/  STS.64 [R125+0x600], R100 ;  /* 0x000600647d007388 */ /* 0x0001e20000000a00 */
[C---:B----4-:R-:W-:Y:S02]  /*0990*/  DFMA R92, R118.reuse, R108, R92 ;  /* 0x0000006c765c722b */ /* 0x050fe4000000005c */
[----:B--2---:R-:W-:Y:S02]  /*09a0*/  DFMA R98, R118, R102, R98 ;  /* 0x000000667662722b */ /* 0x004fe40000000062 */
[----:B---3--:R-:W-:-:S04]  /*09b0*/  DFMA R88, R84, R112, R88 ;  /* 0x000000705458722b */ /* 0x008fc80000000058 */
[C---:B------:R-:W-:Y:S02]  /*09c0*/  DFMA R92, R84.reuse, R110, R92 ;  /* 0x0000006e545c722b */ /* 0x040fe4000000005c */
[----:B------:R-:W-:-:S06]  /*09d0*/  DFMA R98, R84, R116, R98 ;  /* 0x000000745462722b */ /* 0x000fcc0000000062 */
[C-C-:B------:R-:W-:Y:S02]  /*09e0*/  DADD R84, R90.reuse, -R92.reuse ;  /* 0x000000005a547229 */ /* 0x140fe4000000085c */
        /* <DEDUP_REMOVED lines=11> */
.L_x_1282:
[----:B------:R-:W-:Y:S05]  /*0aa0*/  BSYNC.RECONVERGENT B0 ;  /* 0x0000000000007941 */ /* 0x000fea0003800200 */
.L_x_1281:
[----:B------:R-:W-:Y:S06]  /*0ab0*/  BAR.SYNC.DEFER_BLOCKING 0x0 ;  /* 0x0000000000007b1d */ /* 0x000fec0000010000 */
[----:B------:R-:W-:Y:S04]  /*0ac0*/  BSSY.RECONVERGENT B0, `(.L_x_1283) ;  /* 0x0000065000007945 */ /* 0x000fe80003800200 */
[----:B------:R-:W-:Y:S05]  /*0ad0*/  @P1 BRA `(.L_x_1284) ;  /* 0x00000004008c1947 */ /* 0x000fea0003800000 */
[----:B------:R-:W0:Y:S02]  /*0ae0*/  LDC.64 R116, c[0x0][0x390] ;  /* 0x0000e400ff747b82 */ /* 0x000e240000000a00 */
        /* <DEDUP_REMOVED lines=9> */
[----:B------:R-:W-:-:S05]  /*0b80*/  IMAD R122, R4, 0x8, R123 ;  /* 0x00000008047a7824 */ /* 0x000fca00078e027b */
[----:B------:R-:W-:Y:S04]  /*0b90*/  LDS.64 R110, [R122] ;  /* 0x000000007a6e7984 */ /* 0x000fe80000000a00 */
[----:B------:R-:W0:Y:S04]  /*0ba0*/  LDS.64 R94, [R122+0x1c0] ;  /* 0x0001c0007a5e7984 */ /* 0x000e280000000a00 */
[----:B------:R-:W-:Y:S04]  /*0bb0*/  LDS.64 R100, [R122+0x40] ;  /* 0x000040007a647984 */ /* 0x000fe80000000a00 */
[----:B------:R-:W1:Y:S04]  /*0bc0*/  LDS.64 R98, [R122+0x180] ;  /* 0x000180007a627984 */ /* 0x000e680000000a00 */
[----:B------:R-:W-:Y:S04]  /*0bd0*/  LDS.64 R118, [R122+0x80] ;  /* 0x000080007a767984 */ /* 0x000fe80000000a00 */
[----:B------:R-:W4:Y:S01]  /*0be0*/  LDS.64 R102, [R122+0x140] ;  /* 0x000140007a667984 */ /* 0x000f220000000a00 */
[----:B0-----:R-:W-:-:S02]  /*0bf0*/  DADD R86, R110, R94 ;  /* 0x000000006e567229 */ /* 0x001fc4000000005e */
[----:B-1----:R-:W-:-:S06]  /*0c00*/  DADD R88, R100, R98 ;  /* 0x0000000064587229 */ /* 0x002fcc0000000062 */
[----:B--2---:R-:W-:-:S08]  /*0c10*/  DFMA R90, R90, R86, RZ ;  /* 0x000000565a5a722b */ /* 0x004fd000000000ff */
[----:B---3--:R-:W-:Y:S02]  /*0c20*/  DFMA R84, R84, R88, R90 ;  /* 0x000000585454722b */ /* 0x008fe4000000005a */
[-C--:B----4-:R-:W-:Y:S01]  /*0c30*/  DFMA R114, R114, R86.reuse, RZ ;  /* 0x000000567272722b */ /* 0x090fe200000000ff */
[----:B------:R-:W2:Y:S01]  /*0c40*/  LDG.E.64.CONSTANT R90, desc[UR6][R116.64+0x30] ;  /* 0x00003006745a7981 */ /* 0x000ea2000c1e9b00 */
[-C--:B------:R-:W-:Y:S02]  /*0c50*/  DFMA R108, R108, R86.reuse, RZ ;  /* 0x000000566c6c722b */ /* 0x080fe400000000ff */
[----:B------:R-:W-:Y:S01]  /*0c60*/  DFMA R92, R92, R86, RZ ;  /* 0x000000565c5c722b */ /* 0x000fe200000000ff */
[----:B------:R-:W3:Y:S03]  /*0c70*/  LDG.E.64.CONSTANT R86, desc[UR6][R116.64+0x50] ;  /* 0x0000500674567981 */ /* 0x000ee6000c1e9b00 */
[----:B------:R-:W-:-:S02]  /*0c80*/  DFMA R106, R106, R88, R114 ;  /* 0x000000586a6a722b */ /* 0x000fc40000000072 */
[----:B------:R-:W-:Y:S02]  /*0c90*/  DADD R114, R118, R102 ;  /* 0x0000000076727229 */ /* 0x000fe40000000066 */
[-C--:B------:R-:W-:Y:S01]  /*0ca0*/  DFMA R104, R104, R88.reuse, R108 ;  /* 0x000000586868722b */ /* 0x080fe2000000006c */
[----:B------:R-:W4:Y:S01]  /*0cb0*/  LDG.E.64.CONSTANT R108, desc[UR6][R116.64+0x70] ;  /* 0x00007006746c7981 */ /* 0x000f22000c1e9b00 */
[----:B------:R-:W-:-:S03]  /*0cc0*/  DFMA R112, R112, R88, R92 ;  /* 0x000000587070722b */ /* 0x000fc6000000005c */
[----:B------:R-:W4:Y:S01]  /*0cd0*/  LDG.E.64.CONSTANT R92, desc[UR6][R116.64+0x58] ;  /* 0x00005806745c7981 */ /* 0x000f22000c1e9b00 */
[----:B------:R-:W-:-:S03]  /*0ce0*/  DFMA R96, R96, R114, R84 ;  /* 0x000000726060722b */ /* 0x000fc60000000054 */
[----:B------:R-:W4:Y:S04]  /*0cf0*/  LDG.E.64.CONSTANT R88, desc[UR6][R116.64+0x18] ;  /* 0x0000180674587981 */ /* 0x000f28000c1e9b00 */
[----:B------:R-:W4:Y:S01]  /*0d00*/  LDG.E.64.CONSTANT R84, desc[UR6][R116.64+0x38] ;  /* 0x0000380674547981 */ /* 0x000f22000c1e9b00 */
[----:B------:R-:W0:Y:S01]  /*0d10*/  LDC.64 R120, c[0x0][0x398] ;  /* 0x0000e600ff787b82 */ /* 0x000e220000000a00 */
[----:B------:R-:W-:Y:S02]  /*0d20*/  DADD R94, R110, -R94 ;  /* 0x000000006e5e7229 */ /* 0x000fe4000000085e */
[-C--:B--2---:R-:W-:Y:S01]  /*0d30*/  DFMA R90, R90, R114.reuse, R106 ;  /* 0x000000725a5a722b */ /* 0x084fe2000000006a */
[----:B------:R-:W-:Y:S01]  /*0d40*/  LDS.64 R106, [R122+0x100] ;  /* 0x000100007a6a7984 */ /* 0x000fe20000000a00 */
[----:B---3--:R-:W-:-:S03]  /*0d50*/  DFMA R86, R86, R114, R104 ;  /* 0x000000725656722b */ /* 0x008fc60000000068 */
[----:B------:R-:W1:Y:S01]  /*0d60*/  LDS.64 R104, [R122+0xc0] ;  /* 0x0000c0007a687984 */ /* 0x000e620000000a00 */
[----:B----4-:R-:W-:-:S03]  /*0d70*/  DFMA R108, R108, R114, R112 ;  /* 0x000000726c6c722b */ /* 0x010fc60000000070 */
[----:B0-----:R-:W2:Y:S04]  /*0d80*/  LDG.E.64.CONSTANT R114, desc[UR6][R120.64] ;  /* 0x0000000678727981 */ /* 0x001ea8000c1e9b00 */
[----:B------:R-:W3:Y:S01]  /*0d90*/  LDG.E.64.CONSTANT R112, desc[UR6][R120.64+0x20] ;  /* 0x0000200678707981 */ /* 0x000ee2000c1e9b00 */
[----:B-1----:R-:W-:-:S08]  /*0da0*/  DADD R110, R104, R106 ;  /* 0x00000000686e7229 */ /* 0x002fd0000000006a */
[-C--:B------:R-:W-:Y:S02]  /*0db0*/  DFMA R92, R92, R110.reuse, R86 ;  /* 0x0000006e5c5c722b */ /* 0x080fe40000000056 */
[-C--:B------:R-:W-:Y:S01]  /*0dc0*/  DFMA R88, R88, R110.reuse, R96 ;  /* 0x0000006e5858722b */ /* 0x080fe20000000060 */
[----:B------:R-:W4:Y:S01]  /*0dd0*/  LDG.E.64.CONSTANT R86, desc[UR6][R120.64+0x40] ;  /* 0x0000400678567981 */ /* 0x000f22000c1e9b00 */
[----:B------:R-:W-:-:S03]  /*0de0*/  DFMA R84, R84, R110, R90 ;  /* 0x0000006e5454722b */ /* 0x000fc6000000005a */
[----:B------:R-:W4:Y:S04]  /*0df0*/  LDG.E.64.CONSTANT R96, desc[UR6][R116.64+0x78] ;  /* 0x0000780674607981 */ /* 0x000f28000c1e9b00 */
[----:B------:R-:W4:Y:S01]  /*0e00*/  LDG.E.64.CONSTANT R90, desc[UR6][R120.64+0x60] ;  /* 0x00006006785a7981 */ /* 0x000f22000c1e9b00 */
[----:B------:R-:W-:-:S03]  /*0e10*/  DADD R100, R100, -R98 ;  /* 0x0000000064647229 */ /* 0x000fc60000000862 */
[----:B------:R-:W4:Y:S01]  /*0e20*/  LDG.E.64.CONSTANT R98, desc[UR6][R120.64+0x8] ;  /* 0x0000080678627981 */ /* 0x000f22000c1e9b00 */
[----:B--2---:R-:W-:-:S03]  /*0e30*/  DFMA R114, R114, R94, RZ ;  /* 0x0000005e7272722b */ /* 0x004fc600000000ff */
[----:B------:R-:W2:Y:S01]  /*0e40*/  LDG.E.64.CONSTANT R116, desc[UR6][R120.64+0x78] ;  /* 0x0000780678747981 */ /* 0x000ea2000c1e9b00 */
[-C--:B---3--:R-:W-:Y:S02]  /*0e50*/  DFMA R112, R112, R94.reuse, RZ ;  /* 0x0000005e7070722b */ /* 0x088fe400000000ff */
[----:B----4-:R-:W-:Y:S02]  /*0e60*/  DFMA R86, R86, R94, RZ ;  /* 0x0000005e5656722b */ /* 0x010fe400000000ff */
[----:B------:R-:W-:Y:S01]  /*0e70*/  DFMA R96, R96, R110, R108 ;  /* 0x0000006e6060722b */ /* 0x000fe2000000006c */
[----:B------:R-:W3:Y:S01]  /*0e80*/  LDG.E.64.CONSTANT R110, desc[UR6][R120.64+0x48] ;  /* 0x00004806786e7981 */ /* 0x000ee2000c1e9b00 */
[----:B------:R-:W-:-:S03]  /*0e90*/  DFMA R94, R90, R94, RZ ;  /* 0x0000005e5a5e722b */ /* 0x000fc600000000ff */
[----:B------:R-:W4:Y:S04]  /*0ea0*/  LDG.E.64.CONSTANT R90, desc[UR6][R120.64+0x28] ;  /* 0x00002806785a7981 */ /* 0x000f28000c1e9b00 */
[----:B------:R-:W2:Y:S01]  /*0eb0*/  LDG.E.64.CONSTANT R108, desc[UR6][R120.64+0x68] ;  /* 0x00006806786c7981 */ /* 0x000ea2000c1e9b00 */
[----:B------:R-:W-:Y:S02]  /*0ec0*/  DFMA R98, R98, R100, R114 ;  /* 0x000000646262722b */ /* 0x000fe40000000072 */
[----:B------:R-:W-:Y:S01]  /*0ed0*/  DADD R118, R118, -R102 ;  /* 0x0000000076767229 */ /* 0x000fe20000000866 */
        /* <DEDUP_REMOVED lines=11> */
[-C--:B------:R-:W-:Y:S02]  /*0f90*/  DFMA R90, R102, R118.reuse, R90 ;  /* 0x00000076665a722b */ /* 0x080fe4000000005a */
[----:B------:R-:W-:-:S08]  /*0fa0*/  DFMA R86, R106, R118, R86 ;  /* 0x000000766a56722b */ /* 0x000fd00000000056 */
[----:B------:R-:W-:Y:S02]  /*0fb0*/  DFMA R114, R114, R104, R86 ;  /* 0x000000687272722b */ /* 0x000fe40000000056 */
[-C--:B--2---:R-:W-:Y:S02]  /*0fc0*/  DFMA R98, R100, R118.reuse, R98 ;  /* 0x000000766462722b */ /* 0x084fe40000000062 */
[----:B---3--:R-:W-:Y:S02]  /*0fd0*/  DFMA R94, R108, R118, R94 ;  /* 0x000000766c5e722b */ /* 0x008fe4000000005e */
[----:B----4-:R-:W-:-:S04]  /*0fe0*/  DFMA R90, R112, R104, R90 ;  /* 0x00000068705a722b */ /* 0x010fc8000000005a */
[-C--:B------:R-:W-:Y:S02]  /*0ff0*/  DFMA R98, R110, R104.reuse, R98 ;  /* 0x000000686e62722b */ /* 0x080fe40000000062 */
[----:B------:R-:W-:Y:S02]  /*1000*/  DFMA R116, R116, R104, R94 ;  /* 0x000000687474722b */ /* 0x000fe4000000005e */
[----:B------:R-:W-:-:S04]  /*1010*/  DADD R94, R84, -R90 ;  /* 0x00000000545e7229 */ /* 0x000fc8000000085a */
[C-C-:B------:R-:W-:Y:S02]  /*1020*/  DADD R86, R88.reuse, -R98.reuse ;  /* 0x0000000058567229 */ /* 0x140fe40000000862 */
[----:B------:R-:W-:Y:S02]  /*1030*/  DADD R88, R88, R98 ;  /* 0x0000000058587229 */ /* 0x000fe40000000062 */
[----:B------:R-:W-:Y:S02]  /*1040*/  DADD R84, R84, R90 ;  /* 0x0000000054547229 */ /* 0x000fe4000000005a */
[----:B------:R-:W-:Y:S02]  /*1050*/  DADD R90, R92, -R114 ;  /* 0x000000005c5a7229 */ /* 0x000fe40000000872 */
[----:B------:R-:W-:Y:S02]  /*1060*/  DADD R98, R96, -R116 ;  /* 0x0000000060627229 */ /* 0x000fe40000000874 */
        /* <DEDUP_REMOVED lines=10> */
.L_x_1284:
[----:B------:R-:W-:Y:S05]  /*1110*/  BSYNC.RECONVERGENT B0 ;  /* 0x0000000000007941 */ /* 0x000fea0003800200 */
.L_x_1283:
[----:B01----:R-:W2:Y:S04]  /*1120*/  LDG.E.64.CONSTANT R84, desc[UR6][R8.64+-0x18] ;  /* 0xffffe80608547981 */ /* 0x003ea8000c1e9b00 */
[----:B------:R0:W3:Y:S01]  /*1130*/  LDG.E.64.CONSTANT R86, desc[UR6][R8.64+-0x20] ;  /* 0xffffe00608567981 */ /* 0x0000e2000c1e9b00 */
[----:B------:R-:W-:Y:S01]  /*1140*/  LOP3.LUT R88, R3, 0x38, RZ, 0xc0, !PT ;  /* 0x0000003803587812 */ /* 0x000fe200078ec0ff */
[----:B------:R-:W-:Y:S03]  /*1150*/  BSSY.RECONVERGENT B0, `(.L_x_1285) ;  /* 0x00000c7000007945 */ /* 0x000fe60003800200 */
[----:B------:R-:W-:-:S05]  /*1160*/  IADD3 R123, PT, PT, R123, R88, RZ ;  /* 0x000000587b7b7210 */ /* 0x000fca0007ffe0ff */
[----:B------:R-:W-:Y:S01]  /*1170*/  IMAD R4, R4, 0x38, R123 ;  /* 0x0000003804047824 */ /* 0x000fe200078e027b */
[----:B------:R-:W-:Y:S06]  /*1180*/  BAR.SYNC.DEFER_BLOCKING 0x0 ;  /* 0x0000000000007b1d */ /* 0x000fec0000010000 */
[----:B------:R-:W-:Y:S04]  /*1190*/  LDS.64 R92, [R4] ;  /* 0x00000000045c7984 */ /* 0x000fe80000000a00 */
[----:B------:R-:W0:Y:S04]  /*11a0*/  LDS.64 R88, [R4+0x38] ;  /* 0x0000380004587984 */ /* 0x000e280000000a00 */
[----:B------:R-:W-:Y:S04]  /*11b0*/  LDS.64 R94, [R4+0x8] ;  /* 0x00000800045e7984 */ /* 0x000fe80000000a00 */
[----:B------:R-:W1:Y:S04]  /*11c0*/  LDS.64 R90, [R4+0x30] ;  /* 0x00003000045a7984 */ /* 0x000e680000000a00 */
[----:B------:R-:W-:Y:S04]  /*11d0*/  LDS.64 R96, [R4+0x10] ;  /* 0x0000100004607984 */ /* 0x000fe80000000a00 */
[----:B------:R-:W4:Y:S04]  /*11e0*/  LDS.64 R98, [R4+0x28] ;  /* 0x0000280004627984 */ /* 0x000f280000000a00 */
[----:B------:R-:W-:Y:S04]  /*11f0*/  LDS.64 R102, [R4+0x18] ;  /* 0x0000180004667984 */ /* 0x000fe80000000a00 */
[----:B------:R0:W4:Y:S02]  /*1200*/  LDS.64 R100, [R4+0x20] ;  /* 0x0000200004647984 */ /* 0x0001240000000a00 */
[----:B0-----:R-:W-:-:S05]  /*1210*/  LOP3.LUT R4, R0, 0x7, RZ, 0xc0, !PT ;  /* 0x0000000700047812 */ /* 0x001fca00078ec0ff */
[----:B------:R-:W-:Y:S01]  /*1220*/  IMAD R123, R4, 0x38, R123 ;  /* 0x00000038047b7824 */ /* 0x000fe200078e027b */
[C-C-:B------:R-:W-:Y:S02]  /*1230*/  DADD R8, R92.reuse, R88.reuse ;  /* 0x000000005c087229 */ /* 0x140fe40000000058 */
[----:B------:R-:W-:Y:S02]  /*1240*/  DADD R92, R92, -R88 ;  /* 0x000000005c5c7229 */ /* 0x000fe40000000858 */
[C-C-:B-1----:R-:W-:Y:S02]  /*1250*/  DADD R88, R94.reuse, R90.reuse ;  /* 0x000000005e587229 */ /* 0x142fe4000000005a */
[----:B------:R-:W-:Y:S02]  /*1260*/  DADD R94, R94, -R90 ;  /* 0x000000005e5e7229 */ /* 0x000fe4000000085a */
[----:B-----5:R-:W-:Y:S02]  /*1270*/  DFMA R104, R6, R8, RZ ;  /* 0x000000080668722b */ /* 0x020fe400000000ff */
[----:B------:R-:W-:-:S02]  /*1280*/  DFMA R106, R40, R92, RZ ;  /* 0x0000005c286a722b */ /* 0x000fc400000000ff */
[C-C-:B----4-:R-:W-:Y:S02]  /*1290*/  DADD R90, R96.reuse, R98.reuse ;  /* 0x00000000605a7229 */ /* 0x150fe40000000062 */
[----:B------:R-:W-:Y:S02]  /*12a0*/  DADD R96, R96, -R98 ;  /* 0x0000000060607229 */ /* 0x000fe40000000862 */
[----:B------:R-:W-:Y:S02]  /*12b0*/  DFMA R104, R10, R88, R104 ;  /* 0x000000580a68722b */ /* 0x000fe40000000068 */
[----:B------:R-:W-:Y:S02]  /*12c0*/  DFMA R106, R42, R94, R106 ;  /* 0x0000005e2a6a722b */ /* 0x000fe4000000006a */
[C-C-:B------:R-:W-:Y:S02]  /*12d0*/  DADD R98, R102.reuse, R100.reuse ;  /* 0x0000000066627229 */ /* 0x140fe40000000064 */
[----:B------:R-:W-:-:S02]  /*12e0*/  DADD R100, R102, -R100 ;  /* 0x0000000066647229 */ /* 0x000fc40000000864 */
[----:B------:R-:W-:Y:S02]  /*12f0*/  DFMA R104, R12, R90, R104 ;  /* 0x0000005a0c68722b */ /* 0x000fe40000000068 */
[----:B------:R-:W-:Y:S02]  /*1300*/  DFMA R106, R44, R96, R106 ;  /* 0x000000602c6a722b */ /* 0x000fe4000000006a */
[----:B------:R-:W-:Y:S02]  /*1310*/  DFMA R108, R48, R92, RZ ;  /* 0x0000005c306c722b */ /* 0x000fe400000000ff */
[----:B------:R-:W-:Y:S02]  /*1320*/  DFMA R102, R16, R8, RZ ;  /* 0x000000081066722b */ /* 0x000fe400000000ff */
[----:B------:R-:W-:Y:S02]  /*1330*/  DFMA R104, R14, R98, R104 ;  /* 0x000000620e68722b */ /* 0x000fe40000000068 */
[----:B------:R-:W-:-:S02]  /*1340*/  DFMA R106, R46, R100, R106 ;  /* 0x000000642e6a722b */ /* 0x000fc4000000006a */
[----:B------:R-:W-:Y:S02]  /*1350*/  DFMA R110, R50, R94, R108 ;  /* 0x0000005e326e722b */ /* 0x000fe4000000006c */
[----:B------:R-:W-:Y:S02]  /*1360*/  DFMA R102, R18, R88, R102 ;  /* 0x000000581266722b */ /* 0x000fe40000000066 */
[----:B------:R-:W-:Y:S02]  /*1370*/  DFMA R114, R60, R92, RZ ;  /* 0x0000005c3c72722b */ /* 0x000fe400000000ff */
[----:B------:R-:W-:Y:S02]  /*1380*/  DADD R108, R104, -R106 ;  /* 0x00000000686c7229 */ /* 0x000fe4000000086a */
[----:B------:R-:W-:Y:S02]  /*1390*/  DFMA R110, R52, R96, R110 ;  /* 0x00000060346e722b */ /* 0x000fe4000000006e */
[----:B------:R-:W-:-:S02]  /*13a0*/  DFMA R112, R20, R90, R102 ;  /* 0x0000005a1470722b */ /* 0x000fc40000000066 */
[----:B------:R-:W-:Y:S02]  /*13b0*/  DADD R102, R104, R106 ;  /* 0x0000000068667229 */ /* 0x000fe4000000006a */
[----:B------:R-:W-:Y:S02]  /*13c0*/  DMUL R72, R72, R108 ;  /* 0x0000006c48487228 */ /* 0x000fe40000000000 */
[----:B------:R-:W-:Y:S02]  /*13d0*/  DFMA R106, R54, R100, R110 ;  /* 0x00000064366a722b */ /* 0x000fe4000000006e */
[----:B------:R-:W-:Y:S02]  /*13e0*/  DFMA R108, R24, R8, RZ ;  /* 0x00000008186c722b */ /* 0x000fe400000000ff */
[----:B------:R-:W-:Y:S02]  /*13f0*/  DFMA R110, R56, R92, RZ ;  /* 0x0000005c386e722b */ /* 0x000fe400000000ff */
[----:B------:R-:W-:-:S02]  /*1400*/  DFMA R104, R22, R98, R112 ;  /* 0x000000621668722b */ /* 0x000fc40000000070 */
[----:B------:R-:W-:Y:S02]  /*1410*/  DFMA R112, R28, R8, RZ ;  /* 0x000000081c70722b */ /* 0x000fe400000000ff */
[----:B------:R-:W-:Y:S02]  /*1420*/  DFMA R8, R26, R88, R108 ;  /* 0x000000581a08722b */ /* 0x000fe4000000006c */
[----:B------:R-:W-:Y:S02]  /*1430*/  DFMA R110, R58, R94, R110 ;  /* 0x0000005e3a6e722b */ /* 0x000fe4000000006e */
[----:B------:R-:W-:Y:S02]  /*1440*/  DADD R92, R104, -R106 ;  /* 0x00000000685c7229 */ /* 0x000fe4000000086a */
[----:B------:R-:W-:Y:S02]  /*1450*/  DFMA R112, R30, R88, R112 ;  /* 0x000000581e70722b */ /* 0x000fe40000000070 */
[----:B------:R-:W-:-:S02]  /*1460*/  DFMA R114, R62, R94, R114 ;  /* 0x0000005e3e72722b */ /* 0x000fc40000000072 */
[----:B------:R-:W-:Y:S02]  /*1470*/  DFMA R8, R32, R90, R8 ;  /* 0x0000005a2008722b */ /* 0x000fe40000000008 */
[----:B------:R-:W-:Y:S02]  /*1480*/  DFMA R110, R64, R96, R110 ;  /* 0x00000060406e722b */ /* 0x000fe4000000006e */
[----:B------:R-:W-:Y:S02]  /*1490*/  DADD R104, R104, R106 ;  /* 0x0000000068687229 */ /* 0x000fe4000000006a */
[----:B------:R-:W-:Y:S02]  /*14a0*/  DMUL R78, R78, R102 ;  /* 0x000000664e4e7228 */ /* 0x000fe40000000000 */
[----:B------:R-:W-:Y:S02]  /*14b0*/  DFMA R112, R34, R90, R112 ;  /* 0x0000005a2270722b */ /* 0x000fe40000000070 */
[----:B------:R-:W-:-:S02]  /*14c0*/  DFMA R114, R66, R96, R114 ;  /* 0x000000604272722b */ /* 0x000fc40000000072 */
[----:B------:R-:W-:Y:S02]  /*14d0*/  DFMA R8, R36, R98, R8 ;  /* 0x000000622408722b */ /* 0x000fe40000000008 */
[----:B------:R-:W-:Y:S02]  /*14e0*/  DFMA R110, R68, R100, R110 ;  /* 0x00000064446e722b */ /* 0x000fe4000000006e */
[----:B------:R-:W-:Y:S02]  /*14f0*/  DMUL R74, R74, R92 ;  /* 0x0000005c4a4a7228 */ /* 0x000fe40000000000 */
[----:B------:R-:W-:Y:S02]  /*1500*/  DMUL R80, R80, R104 ;  /* 0x0000006850507228 */ /* 0x000fe40000000000 */
[----:B------:R-:W-:Y:S02]  /*1510*/  DADD R90, R72, R78 ;  /* 0x00000000485a7229 */ /* 0x000fe4000000004e */
[----:B------:R-:W-:-:S02]  /*1520*/  DFMA R114, R70, R100, R114 ;  /* 0x000000644672722b */ /* 0x000fc40000000072 */
[----:B------:R-:W-:Y:S02]  /*1530*/  DADD R88, R8, -R110 ;  /* 0x0000000008587229 */ /* 0x000fe4000000086e */
[----:B------:R-:W-:Y:S02]  /*1540*/  DFMA R112, R38, R98, R112 ;  /* 0x000000622670722b */ /* 0x000fe40000000070 */
[----:B------:R-:W-:Y:S02]  /*1550*/  DADD R100, R74, R80 ;  /* 0x000000004a647229 */ /* 0x000fe40000000050 */
[-C--:B------:R-:W-:Y:S02]  /*1560*/  DFMA R102, R12, R90.reuse, RZ ;  /* 0x0000005a0c66722b */ /* 0x080fe400000000ff */
[----:B------:R-:W-:Y:S02]  /*1570*/  DFMA R104, R14, R90, RZ ;  /* 0x0000005a0e68722b */ /* 0x000fe400000000ff */
[----:B------:R-:W-:-:S02]  /*1580*/  DADD R110, R8, R110 ;  /* 0x00000000086e7229 */ /* 0x000fc4000000006e */
[----:B------:R-:W-:Y:S02]  /*1590*/  DADD R98, -R72, R78 ;  /* 0x0000000048627229 */ /* 0x000fe4000000014e */
[-C--:B------:R-:W-:Y:S02]  /*15a0*/  DFMA R94, R6, R90.reuse, RZ ;  /* 0x0000005a065e722b */ /* 0x080fe400000000ff */
[----:B------:R-:W-:Y:S02]  /*15b0*/  DFMA R92, R10, R90, RZ ;  /* 0x0000005a0a5c722b */ /* 0x000fe400000000ff */
[----:B------:R-:W-:Y:S02]  /*15c0*/  DMUL R76, R76, R88 ;  /* 0x000000584c4c7228 */ /* 0x000fe40000000000 */
[----:B------:R-:W-:Y:S02]  /*15d0*/  DADD R8, R112, -R114 ;  /* 0x0000000070087229 */ /* 0x000fe40000000872 */
[----:B------:R-:W-:-:S02]  /*15e0*/  DFMA R90, R20, R100, R102 ;  /* 0x00000064145a722b */ /* 0x000fc40000000066 */
[----:B------:R-:W-:Y:S02]  /*15f0*/  DFMA R88, R22, R100, R104 ;  /* 0x000000641658722b */ /* 0x000fe40000000068 */
[----:B------:R-:W-:Y:S02]  /*1600*/  DADD R96, R112, R114 ;  /* 0x0000000070607229 */ /* 0x000fe40000000072 */
[----:B------:R-:W-:Y:S02]  /*1610*/  DMUL R82, R82, R110 ;  /* 0x0000006e52527228 */ /* 0x000fe40000000000 */
[----:B------:R-:W-:Y:S02]  /*1620*/  DADD R108, -R74, R80 ;  /* 0x000000004a6c7229 */ /* 0x000fe40000000150 */
[-C--:B------:R-:W-:Y:S02]  /*1630*/  DFMA R102, R40, R98.reuse, RZ ;  /* 0x000000622866722b */ /* 0x080fe400000000ff */
[----:B------:R-:W-:-:S02]  /*1640*/  DFMA R104, R42, R98, RZ ;  /* 0x000000622a68722b */ /* 0x000fc400000000ff */
[-C--:B------:R-:W-:Y:S02]  /*1650*/  DFMA R106, R44, R98.reuse, RZ ;  /* 0x000000622c6a722b */ /* 0x080fe400000000ff */
[----:B------:R-:W-:Y:S02]  /*1660*/  DFMA R110, R46, R98, RZ ;  /* 0x000000622e6e722b */ /* 0x000fe400000000ff */
[-C--:B------:R-:W-:Y:S02]  /*1670*/  DFMA R94, R16, R100.reuse, R94 ;  /* 0x00000064105e722b */ /* 0x080fe4000000005e */
[----:B------:R-:W-:Y:S02]  /*1680*/  DFMA R92, R18, R100, R92 ;  /* 0x00000064125c722b */ /* 0x000fe4000000005c */
[----:B------:R-:W-:Y:S02]  /*1690*/  DADD R98, R76, R82 ;  /* 0x000000004c627229 */ /* 0x000fe40000000052 */
[----:B------:R-:W-:-:S02]  /*16a0*/  DFMA R102, R48, R108, R102 ;  /* 0x0000006c3066722b */ /* 0x000fc40000000066 */
[-C--:B------:R-:W-:Y:S02]  /*16b0*/  DFMA R104, R50, R108.reuse, R104 ;  /* 0x0000006c3268722b */ /* 0x080fe40000000068 */
[-C--:B------:R-:W-:Y:S02]  /*16c0*/  DFMA R106, R52, R108.reuse, R106 ;  /* 0x0000006c346a722b */ /* 0x080fe4000000006a */
[----:B------:R-:W-:Y:S02]  /*16d0*/  DADD R100, -R76, R82 ;  /* 0x000000004c647229 */ /* 0x000fe40000000152 */
[----:B------:R-:W-:Y:S02]  /*16e0*/  DFMA R108, R54, R108, R110 ;  /* 0x0000006c366c722b */ /* 0x000fe4000000006e */
        /* <DEDUP_REMOVED lines=8> */
[----:B--2---:R-:W-:Y:S02]  /*1770*/  DMUL R8, R84, R8 ;  /* 0x0000000854087228 */ /* 0x004fe40000000000 */
[----:B---3--:R-:W-:-:S08]  /*1780*/  DMUL R84, R86, R96 ;  /* 0x0000006056547228 */ /* 0x008fd00000000000 */
[C-C-:B------:R-:W-:Y:S02]  /*1790*/  DADD R96, R8.reuse, R84.reuse ;  /* 0x0000000008607229 */ /* 0x140fe40000000054 */
[----:B------:R-:W-:-:S06]  /*17a0*/  DADD R86, -R8, R84 ;  /* 0x0000000008567229 */ /* 0x000fcc0000000154 */
[-C--:B------:R-:W-:Y:S02]  /*17b0*/  DFMA R94, R28, R96.reuse, R94 ;  /* 0x000000601c5e722b */ /* 0x080fe4000000005e */
[-C--:B------:R-:W-:Y:S02]  /*17c0*/  DFMA R92, R30, R96.reuse, R92 ;  /* 0x000000601e5c722b */ /* 0x080fe4000000005c */
[----:B------:R-:W-:Y:S02]  /*17d0*/  DFMA R90, R34, R96, R90 ;  /* 0x00000060225a722b */ /* 0x000fe4000000005a */
[----:B------:R-:W-:Y:S02]  /*17e0*/  DFMA R102, R60, R86, R102 ;  /* 0x000000563c66722b */ /* 0x000fe40000000066 */
[----:B------:R-:W-:Y:S02]  /*17f0*/  DFMA R96, R38, R96, R88 ;  /* 0x000000602660722b */ /* 0x000fe40000000058 */
[----:B------:R-:W-:-:S02]  /*1800*/  DFMA R104, R62, R86, R104 ;  /* 0x000000563e68722b */ /* 0x000fc40000000068 */
        /* <DEDUP_REMOVED lines=21> */
[----:B------:R-:W-:Y:S01]  /*1960*/  SHF.R.U32.HI R4, RZ, 0x3, R0 ;  /* 0x00000003ff047819 */ /* 0x000fe20000011600 */
[----:B------:R-:W-:-:S04]  /*1970*/  IMAD.SHL.U32 R3, R0, 0x8, RZ ;  /* 0x0000000800037824 */ /* 0x000fc800078e00ff */
[----:B0-----:R-:W-:Y:S01]  /*1980*/  IMAD R87, R4, 0x40, R5 ;  /* 0x0000004004577824 */ /* 0x001fe200078e0205 */
[----:B------:R-:W-:-:S03]  /*1990*/  LOP3.LUT R3, R3, 0x38, RZ, 0xc0, !PT ;  /* 0x0000003803037812 */ /* 0x000fc600078ec0ff */
[----:B------:R-:W-:-:S05]  /*19a0*/  IMAD R4, R4, 0x1c0, R87 ;  /* 0x000001c004047824 */ /* 0x000fca00078e0257 */
[----:B------:R-:W-:-:S05]  /*19b0*/  IADD3 R3, PT, PT, R4, R3, RZ ;  /* 0x0000000304037210 */ /* 0x000fca0007ffe0ff */
        /* <DEDUP_REMOVED lines=18> */
[----:B------:R-:W-:Y:S02]  /*1ae0*/  DFMA R114, R14, R114, RZ ;  /* 0x000000720e72722b */ /* 0x000fe400000000ff */
[----:B------:R-:W-:Y:S02]  /*1af0*/  DFMA R112, R46, R88, RZ ;  /* 0x000000582e70722b */ /* 0x000fe400000000ff */
[----:B------:R-:W-:-:S02]  /*1b00*/  DFMA R88, R20, R92, R98 ;  /* 0x0000005c1458722b */ /* 0x000fc40000000062 */
[-C--:B------:R-:W-:Y:S02]  /*1b10*/  DFMA R104, R16, R92.reuse, R104 ;  /* 0x0000005c1068722b */ /* 0x080fe40000000068 */
[----:B------:R-:W-:Y:S02]  /*1b20*/  DFMA R100, R18, R92, R100 ;  /* 0x0000005c1264722b */ /* 0x000fe40000000064 */
[----:B--2---:R-:W-:Y:S02]  /*1b30*/  DADD R98, R110, R108 ;  /* 0x000000006e627229 */ /* 0x004fe4000000006c */
[-C--:B------:R-:W-:Y:S02]  /*1b40*/  DFMA R94, R48, R106.reuse, R94 ;  /* 0x0000006a305e722b */ /* 0x080fe4000000005e */
[-C--:B------:R-:W-:Y:S02]  /*1b50*/  DFMA R90, R50, R106.reuse, R90 ;  /* 0x0000006a325a722b */ /* 0x080fe4000000005a */
[----:B------:R-:W-:-:S02]  /*1b60*/  DFMA R102, R52, R106, R102 ;  /* 0x0000006a3466722b */ /* 0x000fc40000000066 */
[----:B------:R-:W-:Y:S02]  /*1b70*/  DFMA R92, R22, R92, R114 ;  /* 0x0000005c165c722b */ /* 0x000fe40000000072 */
[----:B------:R-:W-:Y:S02]  /*1b80*/  DFMA R106, R54, R106, R112 ;  /* 0x0000006a366a722b */ /* 0x000fe40000000070 */
[----:B------:R-:W-:Y:S02]  /*1b90*/  DADD R110, R110, -R108 ;  /* 0x000000006e6e7229 */ /* 0x000fe4000000086c */
[----:B---3--:R-:W-:Y:S02]  /*1ba0*/  DADD R108, R96, R86 ;  /* 0x00000000606c7229 */ /* 0x008fe40000000056 */
        /* <DEDUP_REMOVED lines=33> */
.L_x_1286:
[----:B------:R-:W-:Y:S05]  /*1dc0*/  BSYNC.RECONVERGENT B0 ;  /* 0x0000000000007941 */ /* 0x000fea0003800200 */
.L_x_1285:
[----:B------:R-:W-:Y:S06]  /*1dd0*/  BAR.SYNC.DEFER_BLOCKING 0x0 ;  /* 0x0000000000007b1d */ /* 0x000fec0000010000 */
[----:B------:R-:W-:Y:S04]  /*1de0*/  BSSY.RECONVERGENT B0, `(.L_x_1287) ;  /* 0x000003e000007945 */ /* 0x000fe80003800200 */
[----:B------:R-:W-:Y:S05]  /*1df0*/  @P1 BRA `(.L_x_1288) ;  /* 0x0000000000f01947 */ /* 0x000fea0003800000 */
[----:B------:R-:W-:-:S05]  /*1e00*/  IMAD.SHL.U32 R4, R0, 0x8, RZ ;  /* 0x0000000800047824 */ /* 0x000fca00078e00ff */
[C---:B-1----:R-:W-:Y:S02]  /*1e10*/  LOP3.LUT R3, R4.reuse, 0x38, RZ, 0xc0, !PT ;  /* 0x0000003804037812 */ /* 0x042fe400078ec0ff */
[----:B------:R-:W-:-:S04]  /*1e20*/  LOP3.LUT R4, R4, 0x1fc0, RZ, 0xc0, !PT ;  /* 0x00001fc004047812 */ /* 0x000fc800078ec0ff */
[----:B------:R-:W-:-:S05]  /*1e30*/  IADD3 R3, PT, PT, R3, R5, R4 ;  /* 0x0000000503037210 */ /* 0x000fca0007ffe004 */
[----:B------:R-:W-:Y:S04]  /*1e40*/  LDS.64 R76, [R3] ;  /* 0x00000000034c7984 */ /* 0x000fe80000000a00 */
[----:B------:R-:W1:Y:S04]  /*1e50*/  LDS.64 R78, [R3+0xe00] ;  /* 0x000e0000034e7984 */ /* 0x000e680000000a00 */
[----:B------:R-:W-:Y:S04]  /*1e60*/  LDS.64 R82, [R3+0x200] ;  /* 0x0002000003527984 */ /* 0x000fe80000000a00 */
[----:B------:R-:W2:Y:S04]  /*1e70*/  LDS.64 R84, [R3+0xc00] ;  /* 0x000c000003547984 */ /* 0x000ea80000000a00 */
[----:B------:R-:W-:Y:S04]  /*1e80*/  LDS.64 R72, [R3+0x400] ;  /* 0x0004000003487984 */ /* 0x000fe80000000a00 */
[----:B------:R-:W3:Y:S04]  /*1e90*/  LDS.64 R74, [R3+0xa00] ;  /* 0x000a0000034a7984 */ /* 0x000ee80000000a00 */
[----:B------:R-:W-:Y:S04]  /*1ea0*/  LDS.64 R8, [R3+0x600] ;  /* 0x0006000003087984 */ /* 0x000fe80000000a00 */
[----:B------:R-:W4:Y:S01]  /*1eb0*/  LDS.64 R4, [R3+0x800] ;  /* 0x0008000003047984 */ /* 0x000f220000000a00 */
[----:B-1----:R-:W-:-:S02]  /*1ec0*/  DADD R80, R76, R78 ;  /* 0x000000004c507229 */ /* 0x002fc4000000004e */
[----:B------:R-:W-:-:S06]  /*1ed0*/  DADD R76, R76, -R78 ;  /* 0x000000004c4c7229 */ /* 0x000fcc000000084e */
[-C--:B------:R-:W-:Y:S02]  /*1ee0*/  DFMA R78, R6, R80.reuse, RZ ;  /* 0x00000050064e722b */ /* 0x080fe400000000ff */
[-C--:B------:R-:W-:Y:S02]  /*1ef0*/  DFMA R10, R10, R80.reuse, RZ ;  /* 0x000000500a0a722b */ /* 0x080fe400000000ff */
[-C--:B------:R-:W-:Y:S02]  /*1f00*/  DFMA R12, R12, R80.reuse, RZ ;  /* 0x000000500c0c722b */ /* 0x080fe400000000ff */
[----:B------:R-:W-:Y:S02]  /*1f10*/  DFMA R14, R14, R80, RZ ;  /* 0x000000500e0e722b */ /* 0x000fe400000000ff */
[----:B--2---:R-:W-:Y:S02]  /*1f20*/  DADD R6, R82, R84 ;  /* 0x0000000052067229 */ /* 0x004fe40000000054 */
        /* <DEDUP_REMOVED lines=19> */
[----:B----4-:R-:W-:Y:S02]  /*2060*/  DADD R6, R8, R4 ;  /* 0x0000000008067229 */ /* 0x010fe40000000004 */
[-C--:B------:R-:W-:Y:S02]  /*2070*/  DFMA R40, R56, R72.reuse, R40 ;  /* 0x000000483828722b */ /* 0x080fe40000000028 */
[----:B------:R-:W-:Y:S02]  /*2080*/  DADD R4, R8, -R4 ;  /* 0x0000000008047229 */ /* 0x000fe40000000804 */
[-C--:B------:R-:W-:Y:S02]  /*2090*/  DFMA R42, R58, R72.reuse, R42 ;  /* 0x000000483a2a722b */ /* 0x080fe4000000002a */
        /* <DEDUP_REMOVED lines=18> */
.L_x_1288:
[----:B------:R-:W-:Y:S05]  /*21c0*/  BSYNC.RECONVERGENT B0 ;  /* 0x0000000000007941 */ /* 0x000fea0003800200 */
.L_x_1287:
[----:B------:R-:W-:Y:S06]  /*21d0*/  BAR.SYNC.DEFER_BLOCKING 0x0 ;  /* 0x0000000000007b1d */ /* 0x000fec0000010000 */
[----:B------:R-:W-:Y:S05]  /*21e0*/  @!P0 EXIT ;  /* 0x000000000000894d */ /* 0x000fea0003800000 */
[----:B------:R-:W2:Y:S01]  /*21f0*/  LDC.64 R4, c[0x0][0x3a8] ;  /* 0x0000ea00ff047b82 */ /* 0x000ea20000000a00 */
[----:B-1----:R-:W-:-:S04]  /*2200*/  LOP3.LUT R3, R0, 0x3f, RZ, 0xc0, !PT ;  /* 0x0000003f00037812 */ /* 0x002fc800078ec0ff */
        /* <DEDUP_REMOVED lines=11> */
.L_x_1289:
        /* <DEDUP_REMOVED lines=12> */
.L_x_3054:


//--------------------- .text._Z30massMatrixMultiplySharedKernelILi8ELi8ELi1EEviPKdS1_S1_S1_Pd --------------------------
	.section	.text._Z30massMatrixMultiplySharedKernelILi8ELi8ELi1EEviPKdS1_S1_S1_Pd,"ax",@progbits
	.align	128
        .global         _Z30massMatrixMultiplySharedKernelILi8ELi8ELi1EEviPKdS1_S1_S1_Pd
        .type           _Z30massMatrixMultiplySharedKernelILi8ELi8ELi1EEviPKdS1_S1_S1_Pd,@function
        .size           _Z30massMatrixMultiplySharedKernelILi8ELi8ELi1EEviPKdS1_S1_S1_Pd,(.L_x_3055 - _Z30massMatrixMultiplySharedKernelILi8ELi8ELi1EEviPKdS1_S1_S1_Pd)
        .other          _Z30massMatrixMultiplySharedKernelILi8ELi8ELi1EEviPKdS1_S1_S1_Pd,@"STO_CUDA_ENTRY STV_DEFAULT"
_Z30massMatrixMultiplySharedKernelILi8ELi8ELi1EEviPKdS1_S1_S1_Pd:
.text._Z30massMatrixMultiplySharedKernelILi8ELi8ELi1EEviPKdS1_S1_S1_Pd:
[----:B------:R-:W-:Y:S01]  /*0000*/  LDC R1, c[0x0][0x37c] ;  /* 0x0000df00ff017b82 */ /* 0x000fe20000000800 */
[----:B------:R-:W0:Y:S07]  /*0010*/  S2R R0, SR_TID.X ;  /* 0x0000000000007919 */ /* 0x000e2e0000002100 */
[----:B------:R-:W1:Y:S01]  /*0020*/  LDC.64 R8, c[0x0][0x390] ;  /* 0x0000e400ff087b82 */ /* 0x000e620000000a00 */
[----:B------:R-:W2:Y:S01]  /*0030*/  LDCU.64 UR8, c[0x0][0x358] ;  /* 0x00006b00ff0877ac */ /* 0x000ea20008000a00 */
[----:B------:R-:W3:Y:S06]  /*0040*/  S2R R2, SR_TID.Y ;  /* 0x0000000000027919 */ /* 0x000eec0000002200 */
[----:B------:R-:W4:Y:S08]  /*0050*/  LDC.64 R10, c[0x0][0x398] ;  /* 0x0000e600ff0a7b82 */ /* 0x000f300000000a00 */
[----:B------:R-:W2:Y:S08]  /*0060*/  S2UR UR4, SR_CTAID.X ;  /* 0x00000000000479c3 */ /* 0x000eb00000002500 */
[----:B------:R-:W2:Y:S01]  /*0070*/  LDC.64 R28, c[0x0][0x388] ;  /* 0x0000e200ff1c7b82 */ /* 0x000ea20000000a00 */
        /* <DEDUP_REMOVED lines=8> */
[----:B------:R-:W-:Y:S01]  /*0100*/  VIADD R3, R2, UR4 ;  /* 0x0000000402037c36 */ /* 0x000fe20008000000 */
[----:B------:R-:W-:Y:S01]  /*0110*/  UMOV UR4, 0x400 ;  /* 0x0000040000047882 */ /* 0x000fe20000000000 */
[----:B------:R-:W-:-:S02]  /*0120*/  IMAD.SHL.U32 R4, R0, 0x8, RZ ;  /* 0x0000000800047824 */ /* 0x000fc400078e00ff */
[----:B------:R-:W-:Y:S02]  /*0130*/  @!UP0 UIADD3 UR5, UPT, UPT, UR4, 0x1000, URZ ;  /* 0x0000100004058890 */ /* 0x000fe4000fffe0ff */
[----:B------:R-:W-:Y:S01]  /*0140*/  IMAD R5, R3, 0x200, R4 ;  /* 0x0000020003057824 */ /* 0x000fe200078e0204 */
[----:B------:R-:W-:-:S03]  /*0150*/  @!UP0 UIADD3 UR6, UPT, UPT, UR4, 0x1080, URZ ;  /* 0x0000108004068890 */ /* 0x000fc6000fffe0ff */
[----:B------:R-:W-:-:S04]  /*0160*/  VIADD R5, R5, 0x7 ;  /* 0x0000000705057836 */ /* 0x000fc80000000000 */
[----:B------:R-:W-:Y:S01]  /*0170*/  IMAD.WIDE R28, R5, 0x8, R28 ;  /* 0x00000008051c7825 */ /* 0x000fe200078e021c */
[----:B------:R-:W-:-:S04]  /*0180*/  ISETP.GE.U32.AND P1, PT, R0, 0x40, PT ;  /* 0x000000400000780c */ /* 0x000fc80003f26070 */
[----:B------:R1:W5:Y:S01]  /*0190*/  LDG.E.64.CONSTANT R6, desc[UR8][R28.64] ;  /* 0x000000081c067981 */ /* 0x000362000c1e9b00 */
[C---:B------:R-:W-:Y:S01]  /*01a0*/  ISETP.GT.U32.AND P2, PT, R0.reuse, 0x3f, PT ;  /* 0x0000003f0000780c */ /* 0x040fe20003f44070 */
[----:B0-----:R-:W-:Y:S02]  /*01b0*/  @!UP0 ULEA UR5, UR7, UR5, 0x18 ;  /* 0x0000000507058291 */ /* 0x001fe4000f8ec0ff */
[----:B------:R-:W-:Y:S02]  /*01c0*/  @!UP0 ULEA UR6, UR7, UR6, 0x18 ;  /* 0x0000000607068291 */ /* 0x000fe4000f8ec0ff */
[----:B------:R-:W-:Y:S02]  /*01d0*/  ULEA UR4, UR7, UR4, 0x18 ;  /* 0x0000000407047291 */ /* 0x000fe4000f8ec0ff */
[C---:B------:R-:W-:Y:S02]  /*01e0*/  @!P0 LEA R5, R0.reuse, UR5, 0x3 ;  /* 0x0000000500058c11 */ /* 0x040fe4000f8e18ff */
[----:B------:R-:W-:-:S03]  /*01f0*/  @!P0 LEA R13, R0, UR6, 0x3 ;  /* 0x00000006000d8c11 */ /* 0x000fc6000f8e18ff */
[----:B------:R-:W0:Y:S01]  /*0200*/  LDCU UR5, c[0x0][0x380] ;  /* 0x00007000ff0577ac */ /* 0x000e220008000800 */
[----:B--2---:R2:W-:Y:S04]  /*0210*/  @!P0 STS.64 [R5], R8 ;  /* 0x0000000805008388 */ /* 0x0045e80000000a00 */
[----:B---3--:R-:W-:Y:S01]  /*0220*/  @!P0 STS.64 [R13], R10 ;  /* 0x0000000a0d008388 */ /* 0x008fe20000000a00 */
[----:B------:R-:W-:Y:S01]  /*0230*/  BAR.SYNC.DEFER_BLOCKING 0x0 ;  /* 0x0000000000007b1d */ /* 0x000fe20000010000 */
[----:B0-----:R-:W-:Y:S02]  /*0240*/  ISETP.LT.AND P0, PT, R3, UR5, !P1 ;  /* 0x0000000503007c0c */ /* 0x001fe4000cf01270 */
[----:B--2---:R-:W-:-:S03]  /*0250*/  LEA R5, R2, UR4, 0xc ;  /* 0x0000000402057c11 */ /* 0x004fc6000f8e60ff */
[----:B------:R-:W0:Y:S04]  /*0260*/  LDS.128 R8, [UR4+0x1080] ;  /* 0x00108004ff087984 */ /* 0x000e280008000c00 */
[----:B------:R-:W2:Y:S04]  /*0270*/  LDS.128 R24, [UR4+0x1020] ;  /* 0x00102004ff187984 */ /* 0x000ea80008000c00 */
[----:B------:R-:W3:Y:S04]  /*0280*/  LDS.128 R20, [UR4+0x1000] ;  /* 0x00100004ff147984 */ /* 0x000ee80008000c00 */
[----:B------:R-:W4:Y:S04]  /*0290*/  LDS.128 R16, [UR4+0x1090] ;  /* 0x00109004ff107984 */ /* 0x000f280008000c00 */
[----:B------:R-:W1:Y:S01]  /*02a0*/  LDS.128 R12, [UR4+0x1010] ;  /* 0x00101004ff0c7984 */ /* 0x000e620008000c00 */
[----:B0-----:R-:W-:-:S02]  /*02b0*/  R2UR UR42, R10 ;  /* 0x000000000a2a72ca */ /* 0x001fc400000e0000 */
[----:B------:R-:W-:Y:S02]  /*02c0*/  R2UR UR43, R11 ;  /* 0x000000000b2b72ca */ /* 0x000fe400000e0000 */
[----:B------:R-:W-:Y:S02]  /*02d0*/  R2UR UR10, R8 ;  /* 0x00000000080a72ca */ /* 0x000fe400000e0000 */
[----:B------:R-:W-:Y:S02]  /*02e0*/  R2UR UR11, R9 ;  /* 0x00000000090b72ca */ /* 0x000fe400000e0000 */
[----:B------:R-:W0:Y:S01]  /*02f0*/  LDS.128 R8, [UR4+0x1030] ;  /* 0x00103004ff087984 */ /* 0x000e220008000c00 */
[----:B--2---:R-:W-:Y:S02]  /*0300*/  R2UR UR48, R26 ;  /* 0x000000001a3072ca */ /* 0x004fe400000e0000 */
[----:B------:R-:W-:Y:S02]  /*0310*/  R2UR UR49, R27 ;  /* 0x000000001b3172ca */ /* 0x000fe400000e0000 */
[----:B------:R-:W-:-:S02]  /*0320*/  R2UR UR16, R24 ;  /* 0x00000000181072ca */ /* 0x000fc400000e0000 */
[----:B------:R-:W-:Y:S02]  /*0330*/  R2UR UR17, R25 ;  /* 0x00000000191172ca */ /* 0x000fe400000e0000 */
[----:B------:R-:W2:Y:S01]  /*0340*/  LDS.128 R24, [UR4+0x10c0] ;  /* 0x0010c004ff187984 */ /* 0x000ea20008000c00 */
[----:B---3--:R-:W-:Y:S02]  /*0350*/  R2UR UR40, R22 ;  /* 0x00000000162872ca */ /* 0x008fe400000e0000 */
[----:B------:R-:W-:Y:S02]  /*0360*/  R2UR UR41, R23 ;  /* 0x00000000172972ca */ /* 0x000fe400000e0000 */
[----:B------:R-:W-:Y:S02]  /*0370*/  R2UR UR6, R20 ;  /* 0x00000000140672ca */ /* 0x000fe400000e0000 */
[----:B------:R-:W-:Y:S02]  /*0380*/  R2UR UR7, R21 ;  /* 0x00000000150772ca */ /* 0x000fe400000e0000 */
[----:B------:R-:W3:Y:S01]  /*0390*/  LDS.128 R20, [UR4+0x10a0] ;  /* 0x0010a004ff147984 */ /* 0x000ee20008000c00 */
[----:B----4-:R-:W-:-:S02]  /*03a0*/  R2UR UR46, R18 ;  /* 0x00000000122e72ca */ /* 0x010fc400000e0000 */
[----:B------:R-:W-:Y:S02]  /*03b0*/  R2UR UR47, R19 ;  /* 0x00000000132f72ca */ /* 0x000fe400000e0000 */
[----:B------:R-:W-:Y:S02]  /*03c0*/  R2UR UR14, R16 ;  /* 0x00000000100e72ca */ /* 0x000fe400000e0000 */
[----:B------:R-:W-:Y:S02]  /*03d0*/  R2UR UR15, R17 ;  /* 0x00000000110f72ca */ /* 0x000fe400000e0000 */
[----:B------:R-:W4:Y:S01]  /*03e0*/  LDS.128 R16, [UR4+0x10b0] ;  /* 0x0010b004ff107984 */ /* 0x000f220008000c00 */
[----:B-1----:R-:W-:Y:S02]  /*03f0*/  R2UR UR44, R14 ;  /* 0x000000000e2c72ca */ /* 0x002fe400000e0000 */
[----:B------:R-:W-:Y:S02]  /*0400*/  R2UR UR45, R15 ;  /* 0x000000000f2d72ca */ /* 0x000fe400000e0000 */
[----:B------:R-:W-:-:S02]  /*0410*/  R2UR UR12, R12 ;  /* 0x000000000c0c72ca */ /* 0x000fc400000e0000 */
[----:B------:R-:W-:Y:S02]  /*0420*/  R2UR UR13, R13 ;  /* 0x000000000d0d72ca */ /* 0x000fe400000e0000 */
[----:B------:R-:W1:Y:S01]  /*0430*/  LDS.128 R12, [UR4+0x1040] ;  /* 0x00104004ff0c7984 */ /* 0x000e620008000c00 */
[----:B0-----:R-:W-:Y:S02]  /*0440*/  R2UR UR52, R10 ;  /* 0x000000000a3472ca */ /* 0x001fe400000e0000 */
[----:B------:R-:W-:Y:S02]  /*0450*/  R2UR UR53, R11 ;  /* 0x000000000b3572ca */ /* 0x000fe400000e0000 */
[----:B------:R-:W-:Y:S02]  /*0460*/  R2UR UR20, R8 ;  /* 0x00000000081472ca */ /* 0x000fe400000e0000 */
[----:B------:R-:W-:Y:S02]  /*0470*/  R2UR UR21, R9 ;  /* 0x00000000091572ca */ /* 0x000fe400000e0000 */
[----:B------:R-:W0:Y:S01]  /*0480*/  LDS.128 R8, [UR4+0x10d0] ;  /* 0x0010d004ff087984 */ /* 0x000e220008000c00 */
[----:B--2---:R-:W-:-:S02]  /*0490*/  R2UR UR26, R24 ;  /* 0x00000000181a72ca */ /* 0x004fc400000e0000 */
[----:B------:R-:W-:Y:S02]  /*04a0*/  R2UR UR27, R25 ;  /* 0x00000000191b72ca */ /* 0x000fe400000e0000 */
[----:B------:R-:W2:Y:S01]  /*04b0*/  @P0 LDC.64 R24, c[0x0][0x3a0] ;  /* 0x0000e800ff180b82 */ /* 0x000ea20000000a00 */
[----:B------:R-:W-:Y:S01]  /*04c0*/  R2UR UR58, R26 ;  /* 0x000000001a3a72ca */ /* 0x000fe200000e0000 */
[----:B------:R-:W-:Y:S01]  /*04d0*/  BSSY.RECONVERGENT B0, `(.L_x_1290) ;  /* 0x000007a000007945 */ /* 0x000fe20003800200 */
[----:B------:R-:W-:Y:S02]  /*04e0*/  R2UR UR59, R27 ;  /* 0x000000001b3b72ca */ /* 0x000fe400000e0000 */
[----:B---3--:R-:W-:Y:S02]  /*04f0*/  R2UR UR50, R22 ;  /* 0x00000000163272ca */ /* 0x008fe400000e0000 */
[----:B------:R-:W-:Y:S02]  /*0500*/  R2UR UR51, R23 ;  /* 0x00000000173372ca */ /* 0x000fe400000e0000 */
[----:B------:R-:W-:-:S02]  /*0510*/  R2UR UR18, R20 ;  /* 0x00000000141272ca */ /* 0x000fc400000e0000 */
[----:B------:R-:W-:Y:S02]  /*0520*/  R2UR UR19, R21 ;  /* 0x00000000151372ca */ /* 0x000fe400000e0000 */
[----:B------:R-:W3:Y:S01]  /*0530*/  LDS.128 R20, [UR4+0x1050] ;  /* 0x00105004ff147984 */ /* 0x000ee20008000c00 */
[----:B----4-:R-:W-:Y:S02]  /*0540*/  R2UR UR54, R18 ;  /* 0x00000000123672ca */ /* 0x010fe400000e0000 */
[----:B------:R-:W-:Y:S02]  /*0550*/  R2UR UR55, R19 ;  /* 0x00000000133772ca */ /* 0x000fe400000e0000 */
[----:B------:R-:W-:Y:S02]  /*0560*/  R2UR UR22, R16 ;  /* 0x00000000101672ca */ /* 0x000fe400000e0000 */
[----:B------:R-:W-:Y:S02]  /*0570*/  R2UR UR23, R17 ;  /* 0x00000000111772ca */ /* 0x000fe400000e0000 */
[----:B------:R-:W4:Y:S01]  /*0580*/  LDS.128 R16, [UR4+0x1060] ;  /* 0x00106004ff107984 */ /* 0x000f220008000c00 */
[----:B-1----:R-:W-:-:S02]  /*0590*/  R2UR UR56, R14 ;  /* 0x000000000e3872ca */ /* 0x002fc400000e0000 */
[----:B------:R-:W-:Y:S02]  /*05a0*/  R2UR UR57, R15 ;  /* 0x000000000f3972ca */ /* 0x000fe400000e0000 */
[----:B------:R-:W-:Y:S02]  /*05b0*/  R2UR UR24, R12 ;  /* 0x000000000c1872ca */ /* 0x000fe400000e0000 */
[----:B------:R-:W-:Y:S02]  /*05c0*/  R2UR UR25, R13 ;  /* 0x000000000d1972ca */ /* 0x000fe400000e0000 */
[----:B------:R-:W1:Y:S01]  /*05d0*/  LDS.128 R12, [UR4+0x10e0] ;  /* 0x0010e004ff0c7984 */ /* 0x000e620008000c00 */
[----:B0-----:R-:W-:Y:S02]  /*05e0*/  R2UR UR62, R10 ;  /* 0x000000000a3e72ca */ /* 0x001fe400000e0000 */
[----:B------:R-:W-:Y:S02]  /*05f0*/  R2UR UR30, R8 ;  /* 0x00000000081e72ca */ /* 0x000fe400000e0000 */
[----:B------:R-:W-:-:S02]  /*0600*/  R2UR UR31, R9 ;  /* 0x00000000091f72ca */ /* 0x000fc400000e0000 */
[----:B------:R-:W-:Y:S02]  /*0610*/  SHF.R.U32.HI R10, RZ, 0x3, R0 ;  /* 0x00000003ff0a7819 */ /* 0x000fe40000011600 */
[C---:B------:R-:W-:Y:S02]  /*0620*/  LOP3.LUT R9, R0.reuse, 0x7, RZ, 0xc0, !PT ;  /* 0x0000000700097812 */ /* 0x040fe400078ec0ff */
[----:B------:R-:W-:Y:S02]  /*0630*/  LOP3.LUT R8, R0, 0x3f8, RZ, 0xc0, !PT ;  /* 0x000003f800087812 */ /* 0x000fe400078ec0ff */
[----:B------:R-:W-:Y:S01]  /*0640*/  R2UR UR63, R11 ;  /* 0x000000000b3f72ca */ /* 0x000fe200000e0000 */
[C---:B------:R-:W-:Y:S02]  /*0650*/  IMAD R11, R10.reuse, 0x40, R5 ;  /* 0x000000400a0b7824 */ /* 0x040fe400078e0205 */
[----:B------:R-:W-:Y:S02]  /*0660*/  @P0 IMAD.IADD R8, R9, 0x1, R8 ;  /* 0x0000000109080824 */ /* 0x000fe400078e0208 */
[----:B------:R-:W-:Y:S01]  /*0670*/  IMAD R10, R10, 0x1c0, R11 ;  /* 0x000001c00a0a7824 */ /* 0x000fe200078e020b */
[----:B---3--:R-:W-:Y:S01]  /*0680*/  R2UR UR60, R22 ;  /* 0x00000000163c72ca */ /* 0x008fe200000e0000 */
[----:B------:R-:W-:Y:S01]  /*0690*/  @P0 IMAD R11, R3, 0x200, R8 ;  /* 0x00000200030b0824 */ /* 0x000fe200078e0208 */
[----:B------:R-:W-:-:S02]  /*06a0*/  R2UR UR61, R23 ;  /* 0x00000000173d72ca */ /* 0x000fc400000e0000 */
[----:B------:R-:W-:Y:S01]  /*06b0*/  R2UR UR28, R20 ;  /* 0x00000000141c72ca */ /* 0x000fe200000e0000 */
[----:B--2---:R-:W-:Y:S01]  /*06c0*/  @P0 IMAD.WIDE R24, R11, 0x8, R24 ;  /* 0x000000080b180825 */ /* 0x004fe200078e0218 */
[----:B------:R-:W-:Y:S01]  /*06d0*/  R2UR UR29, R21 ;  /* 0x00000000151d72ca */ /* 0x000fe200000e0000 */
[----:B------:R-:W0:Y:S01]  /*06e0*/  LDS.64 R22, [UR4+0x1070] ;  /* 0x00107004ff167984 */ /* 0x000e220008000a00 */
[----:B----4-:R-:W-:-:S03]  /*06f0*/  R2UR UR65, R19 ;  /* 0x00000000134172ca */ /* 0x010fc600000e0000 */
[----:B------:R2:W5:Y:S01]  /*0700*/  @P0 LDG.E.64.CONSTANT R44, desc[UR8][R24.64] ;  /* 0x00000008182c0981 */ /* 0x000562000c1e9b00 */
[----:B------:R-:W-:Y:S02]  /*0710*/  LOP3.LUT R19, R4, 0x38, RZ, 0xc0, !PT ;  /* 0x0000003804137812 */ /* 0x000fe400078ec0ff */
[----:B------:R-:W-:Y:S01]  /*0720*/  R2UR UR64, R18 ;  /* 0x00000000124072ca */ /* 0x000fe200000e0000 */
[----:B------:R2:W5:Y:S01]  /*0730*/  @P0 LDG.E.64.CONSTANT R42, desc[UR8][R24.64+0x200] ;  /* 0x00020008182a0981 */ /* 0x000562000c1e9b00 */
[----:B------:R-:W-:Y:S01]  /*0740*/  R2UR UR32, R16 ;  /* 0x00000000102072ca */ /* 0x000fe200000e0000 */
[----:B------:R-:W-:Y:S01]  /*0750*/  IMAD.IADD R4, R19, 0x1, R10 ;  /* 0x0000000113047824 */ /* 0x000fe200078e020a */
[----:B------:R-:W-:Y:S01]  /*0760*/  R2UR UR33, R17 ;  /* 0x00000000112172ca */ /* 0x000fe200000e0000 */
[----:B------:R2:W5:Y:S01]  /*0770*/  @P0 LDG.E.64.CONSTANT R40, desc[UR8][R24.64+0x400] ;  /* 0x0004000818280981 */ /* 0x000562000c1e9b00 */
[----:B-1----:R-:W-:Y:S02]  /*0780*/  R2UR UR66, R14 ;  /* 0x000000000e4272ca */ /* 0x002fe400000e0000 */
[----:B------:R-:W-:Y:S01]  /*0790*/  R2UR UR67, R15 ;  /* 0x000000000f4372ca */ /* 0x000fe200000e0000 */
[----:B------:R2:W5:Y:S01]  /*07a0*/  @P0 LDG.E.64.CONSTANT R38, desc[UR8][R24.64+0x600] ;  /* 0x0006000818260981 */ /* 0x000562000c1e9b00 */
[----:B------:R-:W-:-:S02]  /*07b0*/  R2UR UR34, R12 ;  /* 0x000000000c2272ca */ /* 0x000fc400000e0000 */
[----:B------:R-:W-:Y:S01]  /*07c0*/  R2UR UR35, R13 ;  /* 0x000000000d2372ca */ /* 0x000fe200000e0000 */
[----:B------:R2:W5:Y:S04]  /*07d0*/  @P0 LDG.E.64.CONSTANT R36, desc[UR8][R24.64+0x800] ;  /* 0x0008000818240981 */ /* 0x000568000c1e9b00 */
[----:B------:R2:W5:Y:S04]  /*07e0*/  @P0 LDG.E.64.CONSTANT R34, desc[UR8][R24.64+0xa00] ;  /* 0x000a000818220981 */ /* 0x000568000c1e9b00 */
[----:B------:R2:W5:Y:S04]  /*07f0*/  @P0 LDG.E.64.CONSTANT R32, desc[UR8][R24.64+0xc00] ;  /* 0x000c000818200981 */ /* 0x000568000c1e9b00 */
[----:B------:R2:W5:Y:S04]  /*0800*/  @P0 LDG.E.64.CONSTANT R30, desc[UR8][R24.64+0xe00] ;  /* 0x000e0008181e0981 */ /* 0x000568000c1e9b00 */
[----:B------:R-:W1:Y:S01]  /*0810*/  LDS.64 R20, [UR4+0x10f0] ;  /* 0x0010f004ff147984 */ /* 0x000e620008000a00 */
[----:B------:R-:W-:Y:S01]  /*0820*/  IMAD R12, R9, 0x38, R4 ;  /* 0x00000038090c7824 */ /* 0x000fe200078e0204 */
[----:B0-----:R-:W-:-:S02]  /*0830*/  R2UR UR36, R22 ;  /* 0x00000000162472ca */ /* 0x001fc400000e0000 */
[----:B------:R-:W-:Y:S02]  /*0840*/  R2UR UR37, R23 ;  /* 0x00000000172572ca */ /* 0x000fe400000e0000 */
[----:B-1----:R-:W-:Y:S02]  /*0850*/  R2UR UR38, R20 ;  /* 0x00000000142672ca */ /* 0x002fe400000e0000 */
[----:B------:R-:W-:Y:S01]  /*0860*/  R2UR UR39, R21 ;  /* 0x00000000152772ca */ /* 0x000fe200000e0000 */
[----:B--2---:R-:W-:-:S14]  /*0870*/  @P2 BRA `(.L_x_1291) ;  /* 0x0000000000fc2947 */ /* 0x004fdc0003800000 */
[C-C-:B-----5:R-:W-:Y:S01]  /*0880*/  DADD R8, R44.reuse, R30.reuse ;  /* 0x000000002c087229 */ /* 0x160fe2000000001e */
[----:B------:R-:W-:Y:S01]  /*0890*/  IMAD.SHL.U32 R13, R0, 0x8, RZ ;  /* 0x00000008000d7824 */ /* 0x000fe200078e00ff */
[----:B------:R-:W-:Y:S02]  /*08a0*/  DADD R30, R44, -R30 ;  /* 0x000000002c1e7229 */ /* 0x000fe4000000081e */
[C-C-:B------:R-:W-:Y:S02]  /*08b0*/  DADD R10, R42.reuse, R32.reuse ;  /* 0x000000002a0a7229 */ /* 0x140fe40000000020 */
[----:B------:R-:W-:Y:S01]  /*08c0*/  DADD R32, R42, -R32 ;  /* 0x000000002a207229 */ /* 0x000fe20000000820 */
[C---:B------:R-:W-:Y:S01]  /*08d0*/  LOP3.LUT R26, R13.reuse, 0x1fc0, RZ, 0xc0, !PT ;  /* 0x00001fc00d1a7812 */ /* 0x040fe200078ec0ff */
[----:B------:R-:W-:Y:S01]  /*08e0*/  DFMA R16, R8, UR6, RZ ;  /* 0x0000000608107c2b */ /* 0x000fe200080000ff */
[----:B------:R-:W-:Y:S01]  /*08f0*/  LOP3.LUT R27, R13, 0x38, RZ, 0xc0, !PT ;  /* 0x000000380d1b7812 */ /* 0x000fe200078ec0ff */
[----:B------:R-:W-:Y:S01]  /*0900*/  DFMA R18, R30, UR10, RZ ;  /* 0x0000000a1e127c2b */ /* 0x000fe200080000ff */
[----:B------:R-:W-:Y:S01]  /*0910*/  LEA R13, R2, UR4, 0xc ;  /* 0x00000004020d7c11 */ /* 0x000fe2000f8e60ff */
[----:B------:R-:W-:-:S02]  /*0920*/  DADD R14, R40, R34 ;  /* 0x00000000280e7229 */ /* 0x000fc40000000022 */
[----:B------:R-:W-:Y:S01]  /*0930*/  DADD R34, R40, -R34 ;  /* 0x0000000028227229 */ /* 0x000fe20000000822 */
[----:B------:R-:W-:Y:S01]  /*0940*/  IADD3 R13, PT, PT, R27, R13, R26 ;  /* 0x0000000d1b0d7210 */ /* 0x000fe20007ffe01a */
[----:B------:R-:W-:Y:S02]  /*0950*/  DFMA R20, R10, UR40, R16 ;  /* 0x000000280a147c2b */ /* 0x000fe40008000010 */
[----:B------:R-:W-:Y:S02]  /*0960*/  DFMA R18, R32, UR42, R18 ;  /* 0x0000002a20127c2b */ /* 0x000fe40008000012 */
[C-C-:B------:R-:W-:Y:S02]  /*0970*/  DADD R16, R38.reuse, R36.reuse ;  /* 0x0000000026107229 */ /* 0x140fe40000000024 */
[----:B------:R-:W-:Y:S02]  /*0980*/  DADD R40, R38, -R36 ;  /* 0x0000000026287229 */ /* 0x000fe40000000824 */
[----:B------:R-:W-:-:S02]  /*0990*/  DFMA R20, R14, UR12, R20 ;  /* 0x0000000c0e147c2b */ /* 0x000fc40008000014 */
[----:B------:R-:W-:Y:S02]  /*09a0*/  DFMA R18, R34, UR14, R18 ;  /* 0x0000000e22127c2b */ /* 0x000fe40008000012 */
[----:B------:R-:W-:Y:S02]  /*09b0*/  DFMA R36, R30, UR18, RZ ;  /* 0x000000121e247c2b */ /* 0x000fe400080000ff */
[----:B------:R-:W-:Y:S02]  /*09c0*/  DFMA R38, R8, UR16, RZ ;  /* 0x0000001008267c2b */ /* 0x000fe400080000ff */
[----:B------:R-:W-:Y:S02]  /*09d0*/  DFMA R20, R16, UR44, R20 ;  /* 0x0000002c10147c2b */ /* 0x000fe40008000014 */
[----:B------:R-:W-:Y:S02]  /*09e0*/  DFMA R24, R40, UR46, R18 ;  /* 0x0000002e28187c2b */ /* 0x000fe40008000012 */
[----:B------:R-:W-:-:S02]  /*09f0*/  DFMA R22, R30, UR26, RZ ;  /* 0x0000001a1e167c2b */ /* 0x000fc400080000ff */
[----:B------:R-:W-:Y:S02]  /*0a00*/  DFMA R36, R32, UR50, R36 ;  /* 0x0000003220247c2b */ /* 0x000fe40008000024 */
[----:B------:R-:W-:Y:S02]  /*0a10*/  DFMA R38, R10, UR48, R38 ;  /* 0x000000300a267c2b */ /* 0x000fe40008000026 */
[C-C-:B------:R-:W-:Y:S02]  /*0a20*/  DADD R18, R20.reuse, -R24.reuse ;  /* 0x0000000014127229 */ /* 0x140fe40000000818 */
[----:B------:R-:W-:Y:S02]  /*0a30*/  DADD R20, R20, R24 ;  /* 0x0000000014147229 */ /* 0x000fe40000000018 */
[----:B------:R-:W-:Y:S02]  /*0a40*/  DFMA R24, R8, UR24, RZ ;  /* 0x0000001808187c2b */ /* 0x000fe400080000ff */
[----:B------:R-:W-:Y:S01]  /*0a50*/  DFMA R22, R32, UR58, R22 ;  /* 0x0000003a20167c2b */ /* 0x000fe20008000016 */
[----:B------:R-:W-:Y:S01]  /*0a60*/  STS.64 [R13+0xe00], R18 ;  /* 0x000e00120d007388 */ /* 0x000fe20000000a00 */
[----:B------:R-:W-:-:S02]  /*0a70*/  DFMA R36, R34, UR22, R36 ;  /* 0x0000001622247c2b */ /* 0x000fc40008000024 */
[----:B------:R-:W-:Y:S01]  /*0a80*/  DFMA R38, R14, UR20, R38 ;  /* 0x000000140e267c2b */ /* 0x000fe20008000026 */
[----:B------:R-:W-:Y:S01]  /*0a90*/  STS.64 [R13], R20 ;  /* 0x000000140d007388 */ /* 0x000fe20000000a00 */
[----:B------:R-:W-:Y:S02]  /*0aa0*/  DFMA R24, R10, UR56, R24 ;  /* 0x000000380a187c2b */ /* 0x000fe40008000018 */
[----:B------:R-:W-:Y:S02]  /*0ab0*/  DFMA R22, R34, UR30, R22 ;  /* 0x0000001e22167c2b */ /* 0x000fe40008000016 */
[----:B------:R-:W-:Y:S02]  /*0ac0*/  DFMA R36, R40, UR54, R36 ;  /* 0x0000003628247c2b */ /* 0x000fe40008000024 */
[----:B------:R-:W-:Y:S02]  /*0ad0*/  DFMA R38, R16, UR52, R38 ;  /* 0x0000003410267c2b */ /* 0x000fe40008000026 */
[----:B------:R-:W-:-:S02]  /*0ae0*/  DFMA R24, R14, UR28, R24 ;  /* 0x0000001c0e187c2b */ /* 0x000fc40008000018 */
[----:B------:R-:W-:Y:S02]  /*0af0*/  DFMA R22, R40, UR62, R22 ;  /* 0x0000003e28167c2b */ /* 0x000fe40008000016 */
[----:B------:R-:W-:Y:S02]  /*0b00*/  DFMA R8, R8, UR32, RZ ;  /* 0x0000002008087c2b */ /* 0x000fe400080000ff */
[----:B------:R-:W-:Y:S02]  /*0b10*/  DADD R26, R38, -R36 ;  /* 0x00000000261a7229 */ /* 0x000fe40000000824 */
[----:B------:R-:W-:Y:S02]  /*0b20*/  DFMA R24, R16, UR60, R24 ;  /* 0x0000003c10187c2b */ /* 0x000fe40008000018 */
[----:B------:R-:W-:Y:S02]  /*0b30*/  DADD R36, R38, R36 ;  /* 0x0000000026247229 */ /* 0x000fe40000000024 */
[----:B------:R-:W-:Y:S01]  /*0b40*/  DFMA R30, R30, UR34, RZ ;  /* 0x000000221e1e7c2b */ /* 0x000fe200080000ff */
[----:B------:R-:W-:Y:S01]  /*0b50*/  STS.64 [R13+0xc00], R26 ;  /* 0x000c001a0d007388 */ /* 0x000fe20000000a00 */
[----:B------:R-:W-:-:S02]  /*0b60*/  DFMA R8, R10, UR64, R8 ;  /* 0x000000400a087c2b */ /* 0x000fc40008000008 */
[C-C-:B------:R-:W-:Y:S01]  /*0b70*/  DADD R38, R24.reuse, -R22.reuse ;  /* 0x0000000018267229 */ /* 0x140fe20000000816 */
[----:B------:R-:W-:Y:S01]  /*0b80*/  STS.64 [R13+0x200], R36 ;  /* 0x000200240d007388 */ /* 0x000fe20000000a00 */
[----:B------:R-:W-:Y:S02]  /*0b90*/  DADD R22, R24, R22 ;  /* 0x0000000018167229 */ /* 0x000fe40000000016 */
[----:B------:R-:W-:Y:S02]  /*0ba0*/  DFMA R30, R32, UR66, R30 ;  /* 0x00000042201e7c2b */ /* 0x000fe4000800001e */
[----:B------:R-:W-:Y:S01]  /*0bb0*/  DFMA R8, R14, UR36, R8 ;  /* 0x000000240e087c2b */ /* 0x000fe20008000008 */
[----:B------:R-:W-:Y:S04]  /*0bc0*/  STS.64 [R13+0xa00], R38 ;  /* 0x000a00260d007388 */ /* 0x000fe80000000a00 */
[----:B------:R-:W-:Y:S01]  /*0bd0*/  STS.64 [R13+0x400], R22 ;  /* 0x000400160d007388 */ /* 0x000fe20000000a00 */
[----:B------:R-:W-:-:S03]  /*0be0*/  DFMA R30, R34, UR38, R30 ;  /* 0x00000026221e7c2b */ /* 0x000fc6000800001e */
[----:B------:R-:W0:Y:S04]  /*0bf0*/  LDS.64 R42, [UR4+0x1078] ;  /* 0x00107804ff2a7984 */ /* 0x000e280008000a00 */
[----:B------:R-:W1:Y:S01]  /*0c00*/  LDS.64 R24, [UR4+0x10f8] ;  /* 0x0010f804ff187984 */ /* 0x000e620008000a00 */
[----:B0-----:R-:W-:Y:S02]  /*0c10*/  DFMA R8, R16, R42, R8 ;  /* 0x0000002a1008722b */ /* 0x001fe40000000008 */
[----:B-1----:R-:W-:-:S08]  /*0c20*/  DFMA R24, R40, R24, R30 ;  /* 0x000000182818722b */ /* 0x002fd0000000001e */
[C-C-:B------:R-:W-:Y:S02]  /*0c30*/  DADD R10, R8.reuse, -R24.reuse ;  /* 0x00000000080a7229 */ /* 0x140fe40000000818 */
[----:B------:R-:W-:-:S05]  /*0c40*/  DADD R8, R8, R24 ;  /* 0x0000000008087229 */ /* 0x000fca0000000018 */
[----:B------:R0:W-:Y:S04]  /*0c50*/  STS.64 [R13+0x800], R10 ;  /* 0x0008000a0d007388 */ /* 0x0001e80000000a00 */
[----:B------:R0:W-:Y:S02]  /*0c60*/  STS.64 [R13+0x600], R8 ;  /* 0x000600080d007388 */ /* 0x0001e40000000a00 */
.L_x_1291:
[----:B------:R-:W-:Y:S05]  /*0c70*/  BSYNC.RECONVERGENT B0 ;  /* 0x0000000000007941 */ /* 0x000fea0003800200 */
.L_x_1290:
[----:B------:R-:W-:Y:S06]  /*0c80*/  BAR.SYNC.DEFER_BLOCKING 0x0 ;  /* 0x0000000000007b1d */ /* 0x000fec0000010000 */
[----:B------:R-:W-:Y:S01]  /*0c90*/  BSSY.RECONVERGENT B0, `(.L_x_1292) ;  /* 0x000004d000007945 */ /* 0x000fe20003800200 */
[----:B0-----:R-:W0:Y:S04]  /*0ca0*/  @P1 LDS.64 R8, [UR4+0x1078] ;  /* 0x00107804ff081984 */ /* 0x001e280008000a00 */
[----:B------:R-:W1:Y:S01]  /*0cb0*/  @P1 LDS.64 R10, [UR4+0x10f8] ;  /* 0x0010f804ff0a1984 */ /* 0x000e620008000a00 */
[----:B------:R-:W-:Y:S05]  /*0cc0*/  @P1 BRA `(.L_x_1293) ;  /* 0x0000000400241947 */ /* 0x000fea0003800000 */
[----:B0-----:R-:W-:Y:S01]  /*0cd0*/  LEA R9, R2, UR4, 0xc ;  /* 0x0000000402097c11 */ /* 0x001fe2000f8e60ff */
[----:B------:R-:W-:Y:S01]  /*0ce0*/  IMAD.SHL.U32 R8, R0, 0x8, RZ ;  /* 0x0000000800087824 */ /* 0x000fe200078e00ff */
[----:B------:R-:W-:-:S04]  /*0cf0*/  SHF.R.U32.HI R2, RZ, 0x3, R0 ;  /* 0x00000003ff027819 */ /* 0x000fc80000011600 */
[----:B------:R-:W-:Y:S01]  /*0d00*/  LOP3.LUT R8, R8, 0x38, RZ, 0xc0, !PT ;  /* 0x0000003808087812 */ /* 0x000fe200078ec0ff */
[----:B------:R-:W-:-:S04]  /*0d10*/  IMAD R9, R2, 0x40, R9 ;  /* 0x0000004002097824 */ /* 0x000fc800078e0209 */
[----:B------:R-:W-:-:S04]  /*0d20*/  IMAD R9, R2, 0x1c0, R9 ;  /* 0x000001c002097824 */ /* 0x000fc800078e0209 */
[----:B------:R-:W-:-:S05]  /*0d30*/  IMAD.IADD R13, R8, 0x1, R9 ;  /* 0x00000001080d7824 */ /* 0x000fca00078e0209 */
[----:B------:R-:W-:Y:S04]  /*0d40*/  LDS.64 R18, [R13] ;  /* 0x000000000d127984 */ /* 0x000fe80000000a00 */
[----:B-1----:R-:W0:Y:S04]  /*0d50*/  LDS.64 R10, [R13+0x1c0] ;  /* 0x0001c0000d0a7984 */ /* 0x002e280000000a00 */
[----:B-----5:R-:W-:Y:S04]  /*0d60*/  LDS.64 R30, [R13+0x40] ;  /* 0x000040000d1e7984 */ /* 0x020fe80000000a00 */
        /* <DEDUP_REMOVED lines=12> */
[----:B------:R-:W-:Y:S02]  /*0e30*/  DFMA R40, R16, UR16, RZ ;  /* 0x0000001010287c2b */ /* 0x000fe400080000ff */
[----:B------:R-:W-:Y:S02]  /*0e40*/  DFMA R38, R18, UR18, RZ ;  /* 0x0000001212267c2b */ /* 0x000fe400080000ff */
[----:B------:R-:W-:Y:S02]  /*0e50*/  DADD R20, R20, -R8 ;  /* 0x0000000014147229 */ /* 0x000fe40000000808 */
[----:B------:R-:W-:Y:S02]  /*0e60*/  DFMA R8, R16, UR24, RZ ;  /* 0x0000001810087c2b */ /* 0x000fe400080000ff */
[----:B------:R-:W-:Y:S02]  /*0e70*/  DFMA R10, R18, UR26, RZ ;  /* 0x0000001a120a7c2b */ /* 0x000fe400080000ff */
        /* <DEDUP_REMOVED lines=38> */
[----:B------:R-:W0:Y:S04]  /*10e0*/  LDS.64 R8, [UR4+0x1078] ;  /* 0x00107804ff087984 */ /* 0x000e280008000a00 */
[----:B------:R-:W1:Y:S01]  /*10f0*/  LDS.64 R10, [UR4+0x10f8] ;  /* 0x0010f804ff0a7984 */ /* 0x000e620008000a00 */
[----:B0-----:R-:W-:-:S02]  /*1100*/  DFMA R16, R22, R8, R16 ;  /* 0x000000081610722b */ /* 0x001fc40000000010 */
[----:B-1----:R-:W-:-:S08]  /*1110*/  DFMA R18, R20, R10, R18 ;  /* 0x0000000a1412722b */ /* 0x002fd00000000012 */
[C-C-:B------:R-:W-:Y:S02]  /*1120*/  DADD R14, R16.reuse, -R18.reuse ;  /* 0x00000000100e7229 */ /* 0x140fe40000000812 */
[----:B------:R-:W-:-:S05]  /*1130*/  DADD R16, R16, R18 ;  /* 0x0000000010107229 */ /* 0x000fca0000000012 */
[----:B------:R2:W-:Y:S04]  /*1140*/  STS.64 [R13+0x100], R14 ;  /* 0x0001000e0d007388 */ /* 0x0005e80000000a00 */
[----:B------:R2:W-:Y:S02]  /*1150*/  STS.64 [R13+0xc0], R16 ;  /* 0x0000c0100d007388 */ /* 0x0005e40000000a00 */
.L_x_1293:
[----:B------:R-:W-:Y:S05]  /*1160*/  BSYNC.RECONVERGENT B0 ;  /* 0x0000000000007941 */ /* 0x000fea0003800200 */
.L_x_1292:
[----:B------:R-:W-:Y:S06]  /*1170*/  BAR.SYNC.DEFER_BLOCKING 0x0 ;  /* 0x0000000000007b1d */ /* 0x000fec0000010000 */
[----:B-----5:R-:W3:Y:S04]  /*1180*/  LDG.E.64.CONSTANT R44, desc[UR8][R28.64+-0x20] ;  /* 0xffffe0081c2c7981 */ /* 0x020ee8000c1e9b00 */
[----:B------:R-:W-:Y:S04]  /*1190*/  LDS.64 R20, [R12] ;  /* 0x000000000c147984 */ /* 0x000fe80000000a00 */
[----:B------:R-:W4:Y:S04]  /*11a0*/  LDS.64 R38, [R12+0x38] ;  /* 0x000038000c267984 */ /* 0x000f280000000a00 */
[----:B------:R-:W-:Y:S04]  /*11b0*/  LDS.64 R24, [R12+0x8] ;  /* 0x000008000c187984 */ /* 0x000fe80000000a00 */
[----:B------:R-:W0:Y:S04]  /*11c0*/  LDS.64 R32, [R12+0x30] ;  /* 0x000030000c207984 */ /* 0x000e280000000a00 */
[----:B------:R-:W-:Y:S04]  /*11d0*/  LDS.64 R26, [R12+0x10] ;  /* 0x000010000c1a7984 */ /* 0x000fe80000000a00 */
[----:B------:R-:W1:Y:S04]  /*11e0*/  LDS.64 R40, [R12+0x28] ;  /* 0x000028000c287984 */ /* 0x000e680000000a00 */
[----:B------:R-:W-:Y:S04]  /*11f0*/  LDS.64 R18, [R12+0x18] ;  /* 0x000018000c127984 */ /* 0x000fe80000000a00 */
[----:B--2---:R2:W1:Y:S01]  /*1200*/  LDS.64 R14, [R12+0x20] ;  /* 0x000020000c0e7984 */ /* 0x0044620000000a00 */
[----:B----4-:R-:W-:-:S02]  /*1210*/  DADD R22, R20, R38 ;  /* 0x0000000014167229 */ /* 0x010fc40000000026 */
[----:B------:R-:W-:Y:S02]  /*1220*/  DADD R20, R20, -R38 ;  /* 0x0000000014147229 */ /* 0x000fe40000000826 */
[----:B0-----:R-:W-:-:S04]  /*1230*/  DADD R30, R24, R32 ;  /* 0x00000000181e7229 */ /* 0x001fc80000000020 */
[C---:B------:R-:W-:Y:S02]  /*1240*/  DFMA R34, R22.reuse, UR6, RZ ;  /* 0x0000000616227c2b */ /* 0x040fe400080000ff */
[C---:B------:R-:W-:Y:S02]  /*1250*/  DFMA R36, R22.reuse, UR16, RZ ;  /* 0x0000001016247c2b */ /* 0x040fe400080000ff */
[C---:B------:R-:W-:Y:S02]  /*1260*/  DFMA R16, R22.reuse, UR24, RZ ;  /* 0x0000001816107c2b */ /* 0x040fe400080000ff */
[----:B------:R-:W-:Y:S02]  /*1270*/  DFMA R22, R22, UR32, RZ ;  /* 0x0000002016167c2b */ /* 0x000fe400080000ff */
[----:B------:R-:W-:Y:S02]  /*1280*/  DADD R24, R24, -R32 ;  /* 0x0000000018187229 */ /* 0x000fe40000000820 */
[----:B------:R-:W-:-:S02]  /*1290*/  DFMA R32, R30, UR40, R34 ;  /* 0x000000281e207c2b */ /* 0x000fc40008000022 */
[C---:B------:R-:W-:Y:S02]  /*12a0*/  DFMA R34, R20.reuse, UR10, RZ ;  /* 0x0000000a14227c2b */ /* 0x040fe400080000ff */
[----:B------:R-:W-:Y:S02]  /*12b0*/  DFMA R38, R20, UR18, RZ ;  /* 0x0000001214267c2b */ /* 0x000fe400080000ff */
[C---:B------:R-:W-:Y:S02]  /*12c0*/  DFMA R36, R30.reuse, UR48, R36 ;  /* 0x000000301e247c2b */ /* 0x040fe40008000024 */
[C---:B------:R-:W-:Y:S02]  /*12d0*/  DFMA R16, R30.reuse, UR56, R16 ;  /* 0x000000381e107c2b */ /* 0x040fe40008000010 */
[----:B------:R-:W-:Y:S02]  /*12e0*/  DFMA R30, R30, UR64, R22 ;  /* 0x000000401e1e7c2b */ /* 0x000fe40008000016 */
[----:B------:R-:W-:-:S02]  /*12f0*/  DFMA R22, R20, UR26, RZ ;  /* 0x0000001a14167c2b */ /* 0x000fc400080000ff */
[----:B--2---:R-:W-:Y:S02]  /*1300*/  DFMA R12, R20, UR34, RZ ;  /* 0x00000022140c7c2b */ /* 0x004fe400080000ff */
[C-C-:B-1----:R-:W-:Y:S02]  /*1310*/  DADD R20, R26.reuse, R40.reuse ;  /* 0x000000001a147229 */ /* 0x142fe40000000028 */
[----:B------:R-:W-:Y:S02]  /*1320*/  DADD R26, R26, -R40 ;  /* 0x000000001a1a7229 */ /* 0x000fe40000000828 */
[C---:B------:R-:W-:Y:S01]  /*1330*/  DFMA R34, R24.reuse, UR42, R34 ;  /* 0x0000002a18227c2b */ /* 0x040fe20008000022 */
[----:B------:R-:W2:Y:S01]  /*1340*/  LDG.E.64.CONSTANT R40, desc[UR8][R28.64+-0x28] ;  /* 0xffffd8081c287981 */ /* 0x000ea2000c1e9b00 */
[C---:B------:R-:W-:Y:S02]  /*1350*/  DFMA R38, R24.reuse, UR50, R38 ;  /* 0x0000003218267c2b */ /* 0x040fe40008000026 */
[----:B------:R-:W-:-:S02]  /*1360*/  DFMA R22, R24, UR58, R22 ;  /* 0x0000003a18167c2b */ /* 0x000fc40008000016 */
[----:B------:R-:W-:Y:S02]  /*1370*/  DFMA R24, R24, UR66, R12 ;  /* 0x0000004218187c2b */ /* 0x000fe4000800000c */
[C-C-:B------:R-:W-:Y:S02]  /*1380*/  DADD R12, R18.reuse, R14.reuse ;  /* 0x00000000120c7229 */ /* 0x140fe4000000000e */
[----:B------:R-:W-:Y:S02]  /*1390*/  DADD R14, R18, -R14 ;  /* 0x00000000120e7229 */ /* 0x000fe4000000080e */
[----:B------:R-:W-:Y:S01]  /*13a0*/  DFMA R32, R20, UR12, R32 ;  /* 0x0000000c14207c2b */ /* 0x000fe20008000020 */
[----:B------:R-:W4:Y:S01]  /*13b0*/  LDG.E.64.CONSTANT R18, desc[UR8][R28.64+-0x38] ;  /* 0xffffc8081c127981 */ /* 0x000f22000c1e9b00 */
        /* <DEDUP_REMOVED lines=9> */
[C---:B------:R-:W-:Y:S01]  /*1450*/  DFMA R22, R26.reuse, UR30, R22 ;  /* 0x0000001e1a167c2b */ /* 0x040fe20008000016 */
[----:B------:R-:W2:Y:S01]  /*1460*/  LDG.E.64.CONSTANT R30, desc[UR8][R28.64+-0x30] ;  /* 0xffffd0081c1e7981 */ /* 0x000ea2000c1e9b00 */
[----:B------:R-:W-:-:S03]  /*1470*/  DFMA R24, R26, UR38, R24 ;  /* 0x000000261a187c2b */ /* 0x000fc60008000018 */
[----:B------:R-:W2:Y:S01]  /*1480*/  LDG.E.64.CONSTANT R26, desc[UR8][R28.64+-0x8] ;  /* 0xfffff8081c1a7981 */ /* 0x000ea2000c1e9b00 */
[C-C-:B------:R-:W-:Y:S02]  /*1490*/  DADD R42, R32.reuse, -R34.reuse ;  /* 0x00000000202a7229 */ /* 0x140fe40000000822 */
[----:B------:R-:W-:Y:S02]  /*14a0*/  DADD R32, R32, R34 ;  /* 0x0000000020207229 */ /* 0x000fe40000000022 */
[C-C-:B------:R-:W-:Y:S02]  /*14b0*/  DADD R34, R36.reuse, -R38.reuse ;  /* 0x0000000024227229 */ /* 0x140fe40000000826 */
[----:B------:R-:W-:Y:S01]  /*14c0*/  DADD R36, R36, R38 ;  /* 0x0000000024247229 */ /* 0x000fe20000000026 */
[----:B------:R-:W2:Y:S01]  /*14d0*/  LDG.E.64.CONSTANT R38, desc[UR8][R28.64+-0x10] ;  /* 0xfffff0081c267981 */ /* 0x000ea2000c1e9b00 */
[----:B------:R-:W-:-:S03]  /*14e0*/  DMUL R6, R6, R42 ;  /* 0x0000002a06067228 */ /* 0x000fc60000000000 */
[----:B------:R0:W2:Y:S01]  /*14f0*/  LDG.E.64.CONSTANT R42, desc[UR8][R28.64+-0x18] ;  /* 0xffffe8081c2a7981 */ /* 0x0000a2000c1e9b00 */
[----:B------:R-:W-:Y:S02]  /*1500*/  DFMA R16, R12, UR60, R16 ;  /* 0x0000003c0c107c2b */ /* 0x000fe40008000010 */
[----:B------:R-:W-:Y:S02]  /*1510*/  DFMA R22, R14, UR62, R22 ;  /* 0x0000003e0e167c2b */ /* 0x000fe40008000016 */
[----:B------:R-:W-:Y:S02]  /*1520*/  DFMA R20, R12, R8, R20 ;  /* 0x000000080c14722b */ /* 0x000fe40000000014 */
[----:B------:R-:W-:-:S04]  /*1530*/  DFMA R24, R14, R10, R24 ;  /* 0x0000000a0e18722b */ /* 0x000fc80000000018 */
[C-C-:B------:R-:W-:Y:S02]  /*1540*/  DADD R12, R16.reuse, -R22.reuse ;  /* 0x00000000100c7229 */ /* 0x140fe40000000816 */
[----:B------:R-:W-:Y:S02]  /*1550*/  DADD R16, R16, R22 ;  /* 0x0000000010107229 */ /* 0x000fe40000000016 */
[C-C-:B------:R-:W-:Y:S02]  /*1560*/  DADD R22, R20.reuse, -R24.reuse ;  /* 0x0000000014167229 */ /* 0x140fe40000000818 */
[----:B------:R-:W-:Y:S01]  /*1570*/  DADD R20, R20, R24 ;  /* 0x0000000014147229 */ /* 0x000fe20000000018 */
[----:B------:R-:W-:Y:S07]  /*1580*/  BSSY.RECONVERGENT B0, `(.L_x_1294) ;  /* 0x000008b000007945 */ /* 0x000fee0003800200 */
[----:B---3--:R-:W-:-:S02]  /*1590*/  DMUL R44, R44, R20 ;  /* 0x000000142c2c7228 */ /* 0x008fc40000000000 */
[----:B----4-:R-:W-:-:S08]  /*15a0*/  DMUL R18, R18, R32 ;  /* 0x0000002012127228 */ /* 0x010fd00000000000 */
[----:B------:R-:W-:Y:S02]  /*15b0*/  DADD R14, R6, R18 ;  /* 0x00000000060e7229 */ /* 0x000fe40000000012 */
[----:B--2---:R-:W-:Y:S02]  /*15c0*/  DMUL R40, R40, R16 ;  /* 0x0000001028287228 */ /* 0x004fe40000000000 */
[----:B------:R-:W-:Y:S02]  /*15d0*/  DMUL R30, R30, R36 ;  /* 0x000000241e1e7228 */ /* 0x000fe40000000000 */
[----:B------:R-:W-:Y:S02]  /*15e0*/  DMUL R26, R26, R34 ;  /* 0x000000221a1a7228 */ /* 0x000fe40000000000 */
[C---:B------:R-:W-:Y:S02]  /*15f0*/  DFMA R16, R14.reuse, UR40, RZ ;  /* 0x000000280e107c2b */ /* 0x040fe400080000ff */
[----:B------:R-:W-:-:S02]  /*1600*/  DFMA R24, R14, UR12, RZ ;  /* 0x0000000c0e187c2b */ /* 0x000fc400080000ff */
[----:B------:R-:W-:Y:S02]  /*1610*/  DMUL R38, R38, R12 ;  /* 0x0000000c26267228 */ /* 0x000fe40000000000 */
[----:B------:R-:W-:Y:S02]  /*1620*/  DFMA R12, R14, UR6, RZ ;  /* 0x000000060e0c7c2b */ /* 0x000fe400080000ff */
[----:B0-----:R-:W-:Y:S02]  /*1630*/  DADD R28, R26, R30 ;  /* 0x000000001a1c7229 */ /* 0x001fe4000000001e */
[----:B------:R-:W-:Y:S02]  /*1640*/  DFMA R14, R14, UR44, RZ ;  /* 0x0000002c0e0e7c2b */ /* 0x000fe400080000ff */
[----:B------:R-:W-:Y:S02]  /*1650*/  DMUL R42, R42, R22 ;  /* 0x000000162a2a7228 */ /* 0x000fe40000000000 */
[----:B------:R-:W-:-:S02]  /*1660*/  DADD R20, R38, R40 ;  /* 0x0000000026147229 */ /* 0x000fc40000000028 */
[C---:B------:R-:W-:Y:S02]  /*1670*/  DFMA R12, R28.reuse, UR16, R12 ;  /* 0x000000101c0c7c2b */ /* 0x040fe4000800000c */
[C---:B------:R-:W-:Y:S02]  /*1680*/  DFMA R16, R28.reuse, UR48, R16 ;  /* 0x000000301c107c2b */ /* 0x040fe40008000010 */
[C---:B------:R-:W-:Y:S02]  /*1690*/  DFMA R24, R28.reuse, UR20, R24 ;  /* 0x000000141c187c2b */ /* 0x040fe40008000018 */
[----:B------:R-:W-:Y:S02]  /*16a0*/  DFMA R14, R28, UR52, R14 ;  /* 0x000000341c0e7c2b */ /* 0x000fe4000800000e */
[----:B------:R-:W-:Y:S02]  /*16b0*/  DADD R22, -R6, R18 ;  /* 0x0000000006167229 */ /* 0x000fe40000000112 */
[----:B------:R-:W-:-:S02]  /*16c0*/  DADD R28, R42, R44 ;  /* 0x000000002a1c7229 */ /* 0x000fc4000000002c */
[C---:B------:R-:W-:Y:S02]  /*16d0*/  DFMA R12, R20.reuse, UR24, R12 ;  /* 0x00000018140c7c2b */ /* 0x040fe4000800000c */
[C---:B------:R-:W-:Y:S02]  /*16e0*/  DFMA R16, R20.reuse, UR56, R16 ;  /* 0x0000003814107c2b */ /* 0x040fe40008000010 */
[C---:B------:R-:W-:Y:S02]  /*16f0*/  DFMA R24, R20.reuse, UR28, R24 ;  /* 0x0000001c14187c2b */ /* 0x040fe40008000018 */
[----:B------:R-:W-:Y:S02]  /*1700*/  DFMA R14, R20, UR60, R14 ;  /* 0x0000003c140e7c2b */ /* 0x000fe4000800000e */
[----:B------:R-:W-:Y:S02]  /*1710*/  DADD R32, -R26, R30 ;  /* 0x000000001a207229 */ /* 0x000fe4000000011e */
[----:B------:R-:W-:-:S02]  /*1720*/  DFMA R20, R22, UR10, RZ ;  /* 0x0000000a16147c2b */ /* 0x000fc400080000ff */
[C---:B------:R-:W-:Y:S02]  /*1730*/  DFMA R12, R28.reuse, UR32, R12 ;  /* 0x000000201c0c7c2b */ /* 0x040fe4000800000c */
[C---:B------:R-:W-:Y:S02]  /*1740*/  DFMA R16, R28.reuse, UR64, R16 ;  /* 0x000000401c107c2b */ /* 0x040fe40008000010 */
[C---:B------:R-:W-:Y:S02]  /*1750*/  DFMA R24, R28.reuse, UR36, R24 ;  /* 0x000000241c187c2b */ /* 0x040fe40008000018 */
[----:B------:R-:W-:Y:S02]  /*1760*/  DFMA R14, R28, R8, R14 ;  /* 0x000000081c0e722b */ /* 0x000fe4000000000e */
[----:B------:R-:W-:Y:S02]  /*1770*/  DFMA R28, R32, UR18, R20 ;  /* 0x00000012201c7c2b */ /* 0x000fe40008000014 */
[----:B------:R-:W-:-:S02]  /*1780*/  DADD R20, -R38, R40 ;  /* 0x0000000026147229 */ /* 0x000fc40000000128 */
[----:B------:R-:W-:-:S06]  /*1790*/  DADD R36, -R42, R44 ;  /* 0x000000002a247229 */ /* 0x000fcc000000012c */
[----:B------:R-:W-:Y:S01]  /*17a0*/  DFMA R28, R20, UR26, R28 ;  /* 0x0000001a141c7c2b */ /* 0x000fe2000800001c */
[----:B------:R-:W-:-:S07]  /*17b0*/  LOP3.LUT R35, R0, 0x7, RZ, 0xc0, !PT ;  /* 0x0000000700237812 */ /* 0x000fce00078ec0ff */
[----:B------:R-:W-:Y:S01]  /*17c0*/  DFMA R28, R36, UR34, R28 ;  /* 0x00000022241c7c2b */ /* 0x000fe2000800001c */
[----:B------:R-:W-:-:S07]  /*17d0*/  IMAD R4, R35, 0x38, R4 ;  /* 0x0000003823047824 */ /* 0x000fce00078e0204 */
[C-C-:B------:R-:W-:Y:S01]  /*17e0*/  DADD R34, R12.reuse, -R28.reuse ;  /* 0x000000000c227229 */ /* 0x140fe2000000081c */
[----:B------:R-:W-:Y:S06]  /*17f0*/  BAR.SYNC.DEFER_BLOCKING 0x0 ;  /* 0x0000000000007b1d */ /* 0x000fec0000010000 */
[----:B------:R-:W-:Y:S02]  /*1800*/  DADD R12, R12, R28 ;  /* 0x000000000c0c7229 */ /* 0x000fe4000000001c */
[----:B------:R-:W-:-:S08]  /*1810*/  DFMA R28, R22, UR42, RZ ;  /* 0x0000002a161c7c2b */ /* 0x000fd000080000ff */
[----:B------:R-:W-:-:S08]  /*1820*/  DFMA R28, R32, UR50, R28 ;  /* 0x00000032201c7c2b */ /* 0x000fd0000800001c */
[----:B------:R-:W-:Y:S01]  /*1830*/  DFMA R28, R20, UR58, R28 ;  /* 0x0000003a141c7c2b */ /* 0x000fe2000800001c */
[----:B------:R0:W-:Y:S07]  /*1840*/  STS.64 [R4], R12 ;  /* 0x0000000c04007388 */ /* 0x0001ee0000000a00 */
[----:B------:R-:W-:-:S08]  /*1850*/  DFMA R28, R36, UR66, R28 ;  /* 0x00000042241c7c2b */ /* 0x000fd0000800001c */
[C-C-:B0-----:R-:W-:Y:S02]  /*1860*/  DADD R12, R16.reuse, -R28.reuse ;  /* 0x00000000100c7229 */ /* 0x141fe4000000081c */
[----:B------:R-:W-:Y:S02]  /*1870*/  DADD R28, R16, R28 ;  /* 0x00000000101c7229 */ /* 0x000fe4000000001c */
[C---:B------:R-:W-:Y:S02]  /*1880*/  DFMA R16, R22.reuse, UR14, RZ ;  /* 0x0000000e16107c2b */ /* 0x040fe400080000ff */
[----:B------:R-:W-:-:S06]  /*1890*/  DFMA R22, R22, UR46, RZ ;  /* 0x0000002e16167c2b */ /* 0x000fcc00080000ff */
[C---:B------:R-:W-:Y:S02]  /*18a0*/  DFMA R16, R32.reuse, UR22, R16 ;  /* 0x0000001620107c2b */ /* 0x040fe40008000010 */
[----:B------:R-:W-:-:S06]  /*18b0*/  DFMA R22, R32, UR54, R22 ;  /* 0x0000003620167c2b */ /* 0x000fcc0008000016 */
[C---:B------:R-:W-:Y:S02]  /*18c0*/  DFMA R16, R20.reuse, UR30, R16 ;  /* 0x0000001e14107c2b */ /* 0x040fe40008000010 */
[----:B------:R-:W-:-:S06]  /*18d0*/  DFMA R22, R20, UR62, R22 ;  /* 0x0000003e14167c2b */ /* 0x000fcc0008000016 */
[C---:B------:R-:W-:Y:S02]  /*18e0*/  DFMA R16, R36.reuse, UR38, R16 ;  /* 0x0000002624107c2b */ /* 0x040fe40008000010 */
[----:B------:R-:W-:-:S06]  /*18f0*/  DFMA R36, R36, R10, R22 ;  /* 0x0000000a2424722b */ /* 0x000fcc0000000016 */
[----:B------:R-:W-:Y:S02]  /*1900*/  DADD R20, R24, -R16 ;  /* 0x0000000018147229 */ /* 0x000fe40000000810 */
[----:B------:R-:W-:Y:S02]  /*1910*/  DADD R22, R14, -R36 ;  /* 0x000000000e167229 */ /* 0x000fe40000000824 */
        /* <DEDUP_REMOVED lines=12> */
[----:B------:R-:W-:-:S04]  /*19e0*/  IMAD.SHL.U32 R2, R0, 0x8, RZ ;  /* 0x0000000800027824 */ /* 0x000fc800078e00ff */
[----:B------:R-:W-:Y:S01]  /*19f0*/  IMAD R13, R4, 0x40, R5 ;  /* 0x00000040040d7824 */ /* 0x000fe200078e0205 */
[----:B------:R-:W-:-:S03]  /*1a00*/  LOP3.LUT R2, R2, 0x38, RZ, 0xc0, !PT ;  /* 0x0000003802027812 */ /* 0x000fc600078ec0ff */
        /* <DEDUP_REMOVED lines=22> */
[----:B------:R-:W-:-:S06]  /*1b70*/  DADD R14, R32, -R14 ;  /* 0x00000000200e7229 */ /* 0x000fcc000000080e */
[C---:B------:R-:W-:Y:S02]  /*1b80*/  DFMA R20, R16.reuse, UR24, R20 ;  /* 0x0000001810147c2b */ /* 0x040fe40008000014 */
[C---:B------:R-:W-:Y:S02]  /*1b90*/  DFMA R22, R16.reuse, UR56, R22 ;  /* 0x0000003810167c2b */ /* 0x040fe40008000016 */
[C---:B------:R-:W-:Y:S02]  /*1ba0*/  DFMA R24, R16.reuse, UR28, R24 ;  /* 0x0000001c10187c2b */ /* 0x040fe40008000018 */
[----:B------:R-:W-:Y:S01]  /*1bb0*/  DFMA R28, R16, UR60, R28 ;  /* 0x0000003c101c7c2b */ /* 0x000fe2000800001c */
[----:B------:R-:W0:Y:S02]  /*1bc0*/  LDS.64 R16, [R2+0x100] ;  /* 0x0001000002107984 */ /* 0x000e240000000a00 */
[C-C-:B0-----:R-:W-:Y:S02]  /*1bd0*/  DADD R32, R34.reuse, R16.reuse ;  /* 0x0000000022207229 */ /* 0x141fe40000000010 */
[----:B------:R-:W-:-:S06]  /*1be0*/  DADD R16, R34, -R16 ;  /* 0x0000000022107229 */ /* 0x000fcc0000000810 */
[C---:B------:R-:W-:Y:S02]  /*1bf0*/  DFMA R20, R32.reuse, UR32, R20 ;  /* 0x0000002020147c2b */ /* 0x040fe40008000014 */
[C---:B------:R-:W-:Y:S02]  /*1c00*/  DFMA R22, R32.reuse, UR64, R22 ;  /* 0x0000004020167c2b */ /* 0x040fe40008000016 */
[C---:B------:R-:W-:Y:S02]  /*1c10*/  DFMA R24, R32.reuse, UR36, R24 ;  /* 0x0000002420187c2b */ /* 0x040fe40008000018 */
[----:B------:R-:W-:Y:S02]  /*1c20*/  DFMA R28, R32, R8, R28 ;  /* 0x00000008201c722b */ /* 0x000fe4000000001c */
[----:B------:R-:W-:-:S08]  /*1c30*/  DFMA R32, R36, UR10, RZ ;  /* 0x0000000a24207c2b */ /* 0x000fd000080000ff */
[----:B------:R-:W-:-:S08]  /*1c40*/  DFMA R32, R12, UR18, R32 ;  /* 0x000000120c207c2b */ /* 0x000fd00008000020 */
[----:B------:R-:W-:-:S08]  /*1c50*/  DFMA R32, R14, UR26, R32 ;  /* 0x0000001a0e207c2b */ /* 0x000fd00008000020 */
[----:B------:R-:W-:-:S08]  /*1c60*/  DFMA R32, R16, UR34, R32 ;  /* 0x0000002210207c2b */ /* 0x000fd00008000020 */
[C-C-:B------:R-:W-:Y:S02]  /*1c70*/  DADD R34, R20.reuse, -R32.reuse ;  /* 0x0000000014227229 */ /* 0x140fe40000000820 */
[----:B------:R-:W-:Y:S02]  /*1c80*/  DADD R20, R20, R32 ;  /* 0x0000000014147229 */ /* 0x000fe40000000020 */
[----:B------:R-:W-:-:S03]  /*1c90*/  DFMA R32, R36, UR42, RZ ;  /* 0x0000002a24207c2b */ /* 0x000fc600080000ff */
[----:B------:R-:W-:Y:S04]  /*1ca0*/  STS.64 [R2+0x1c0], R34 ;  /* 0x0001c02202007388 */ /* 0x000fe80000000a00 */
[----:B------:R0:W-:Y:S01]  /*1cb0*/  STS.64 [R2], R20 ;  /* 0x0000001402007388 */ /* 0x0001e20000000a00 */
[----:B------:R-:W-:-:S08]  /*1cc0*/  DFMA R32, R12, UR50, R32 ;  /* 0x000000320c207c2b */ /* 0x000fd00008000020 */
[----:B------:R-:W-:-:S08]  /*1cd0*/  DFMA R32, R14, UR58, R32 ;  /* 0x0000003a0e207c2b */ /* 0x000fd00008000020 */
[----:B------:R-:W-:-:S08]  /*1ce0*/  DFMA R32, R16, UR66, R32 ;  /* 0x0000004210207c2b */ /* 0x000fd00008000020 */
[C-C-:B0-----:R-:W-:Y:S02]  /*1cf0*/  DADD R20, R22.reuse, -R32.reuse ;  /* 0x0000000016147229 */ /* 0x141fe40000000820 */
[----:B------:R-:W-:Y:S02]  /*1d00*/  DADD R32, R22, R32 ;  /* 0x0000000016207229 */ /* 0x000fe40000000020 */
[C---:B------:R-:W-:Y:S02]  /*1d10*/  DFMA R22, R36.reuse, UR14, RZ ;  /* 0x0000000e24167c2b */ /* 0x040fe400080000ff */
[----:B------:R-:W-:Y:S01]  /*1d20*/  DFMA R36, R36, UR46, RZ ;  /* 0x0000002e24247c2b */ /* 0x000fe200080000ff */
[----:B------:R1:W-:Y:S04]  /*1d30*/  STS.64 [R2+0x180], R20 ;  /* 0x0001801402007388 */ /* 0x0003e80000000a00 */
[----:B------:R1:W-:Y:S01]  /*1d40*/  STS.64 [R2+0x40], R32 ;  /* 0x0000402002007388 */ /* 0x0003e20000000a00 */
[----:B------:R-:W-:-:S02]  /*1d50*/  DFMA R22, R12, UR22, R22 ;  /* 0x000000160c167c2b */ /* 0x000fc40008000016 */
        /* <DEDUP_REMOVED lines=12> */
[----:B------:R1:W-:Y:S02]  /*1e20*/  STS.64 [R2+0xc0], R16 ;  /* 0x0000c01002007388 */ /* 0x0003e40000000a00 */
.L_x_1295:
[----:B------:R-:W-:Y:S05]  /*1e30*/  BSYNC.RECONVERGENT B0 ;  /* 0x0000000000007941 */ /* 0x000fea0003800200 */
.L_x_1294:
[----:B------:R-:W-:Y:S06]  /*1e40*/  BAR.SYNC.DEFER_BLOCKING 0x0 ;  /* 0x0000000000007b1d */ /* 0x000fec0000010000 */
[----:B------:R-:W-:Y:S04]  /*1e50*/  BSSY.RECONVERGENT B0, `(.L_x_1296) ;  /* 0x000003e000007945 */ /* 0x000fe80003800200 */
[----:B------:R-:W-:Y:S05]  /*1e60*/  @P2 BRA `(.L_x_1297) ;  /* 0x0000000000f02947 */ /* 0x000fea0003800000 */
[----:B-1----:R-:W-:-:S05]  /*1e70*/  IMAD.SHL.U32 R2, R0, 0x8, RZ ;  /* 0x0000000800027824 */ /* 0x002fca00078e00ff */
[C---:B0-----:R-:W-:Y:S02]  /*1e80*/  LOP3.LUT R4, R2.reuse, 0x38, RZ, 0xc0, !PT ;  /* 0x0000003802047812 */ /* 0x041fe400078ec0ff */
[----:B------:R-:W-:-:S04]  /*1e90*/  LOP3.LUT R2, R2, 0x1fc0, RZ, 0xc0, !PT ;  /* 0x00001fc002027812 */ /* 0x000fc800078ec0ff */
[----:B------:R-:W-:-:S05]  /*1ea0*/  IADD3 R2, PT, PT, R4, R5, R2 ;  /* 0x0000000504027210 */ /* 0x000fca0007ffe002 */
        /* <DEDUP_REMOVED lines=13> */
[----:B------:R-:W-:Y:S02]  /*1f80*/  DFMA R26, R14, UR6, RZ ;  /* 0x000000060e1a7c2b */ /* 0x000fe400080000ff */
[----:B------:R-:W-:Y:S02]  /*1f90*/  DFMA R18, R12, UR10, RZ ;  /* 0x0000000a0c127c2b */ /* 0x000fe400080000ff */
[----:B------:R-:W-:Y:S02]  /*1fa0*/  DFMA R36, R14, UR12, RZ ;  /* 0x0000000c0e247c2b */ /* 0x000fe400080000ff */
[----:B------:R-:W-:-:S02]  /*1fb0*/  DFMA R6, R12, UR42, RZ ;  /* 0x0000002a0c067c2b */ /* 0x000fc400080000ff */
[----:B------:R-:W-:Y:S02]  /*1fc0*/  DFMA R24, R12, UR14, RZ ;  /* 0x0000000e0c187c2b */ /* 0x000fe400080000ff */
[----:B------:R-:W-:Y:S02]  /*1fd0*/  DFMA R38, R14, UR44, RZ ;  /* 0x0000002c0e267c2b */ /* 0x000fe400080000ff */
[----:B------:R-:W-:Y:S02]  /*1fe0*/  DFMA R34, R12, UR46, RZ ;  /* 0x0000002e0c227c2b */ /* 0x000fe400080000ff */
[----:B------:R-:W-:Y:S02]  /*1ff0*/  DFMA R14, R16, UR48, R22 ;  /* 0x00000030100e7c2b */ /* 0x000fe40008000016 */
[----:B--2---:R-:W-:Y:S02]  /*2000*/  DADD R22, R30, R28 ;  /* 0x000000001e167229 */ /* 0x004fe4000000001c */
[----:B------:R-:W-:-:S02]  /*2010*/  DFMA R26, R16, UR16, R26 ;  /* 0x00000010101a7c2b */ /* 0x000fc4000800001a */
[----:B------:R-:W-:Y:S02]  /*2020*/  DFMA R18, R32, UR18, R18 ;  /* 0x0000001220127c2b */ /* 0x000fe40008000012 */
[----:B------:R-:W-:Y:S02]  /*2030*/  DADD R30, R30, -R28 ;  /* 0x000000001e1e7229 */ /* 0x000fe4000000081c */
[----:B------:R-:W-:Y:S02]  /*2040*/  DFMA R12, R16, UR20, R36 ;  /* 0x00000014100c7c2b */ /* 0x000fe40008000024 */
[C---:B------:R-:W-:Y:S02]  /*2050*/  DFMA R6, R32.reuse, UR50, R6 ;  /* 0x0000003220067c2b */ /* 0x040fe40008000006 */
[----:B------:R-:W-:Y:S02]  /*2060*/  DFMA R24, R32, UR22, R24 ;  /* 0x0000001620187c2b */ /* 0x000fe40008000018 */
[----:B------:R-:W-:-:S02]  /*2070*/  DFMA R16, R16, UR52, R38 ;  /* 0x0000003410107c2b */ /* 0x000fc40008000026 */
[----:B------:R-:W-:Y:S02]  /*2080*/  DFMA R32, R32, UR54, R34 ;  /* 0x0000003620207c2b */ /* 0x000fe40008000022 */
[----:B---3--:R-:W-:Y:S02]  /*2090*/  DADD R28, R20, R4 ;  /* 0x00000000141c7229 */ /* 0x008fe40000000004 */
[----:B------:R-:W-:Y:S02]  /*20a0*/  DFMA R26, R22, UR24, R26 ;  /* 0x00000018161a7c2b */ /* 0x000fe4000800001a */
[----:B------:R-:W-:Y:S02]  /*20b0*/  DADD R4, R20, -R4 ;  /* 0x0000000014047229 */ /* 0x000fe40000000804 */
[----:B------:R-:W-:Y:S02]  /*20c0*/  DFMA R18, R30, UR26, R18 ;  /* 0x0000001a1e127c2b */ /* 0x000fe40008000012 */
        /* <DEDUP_REMOVED lines=8> */
[----:B------:R-:W-:Y:S02]  /*2150*/  DFMA R14, R28, UR64, R14 ;  /* 0x000000401c0e7c2b */ /* 0x000fe4000800000e */
[----:B------:R-:W-:Y:S02]  /*2160*/  DFMA R30, R4, UR66, R6 ;  /* 0x00000042041e7c2b */ /* 0x000fe40008000006 */
[C---:B------:R-:W-:Y:S02]  /*2170*/  DFMA R8, R28.reuse, R8, R16 ;  /* 0x000000081c08722b */ /* 0x040fe40000000010 */
[----:B------:R-:W-:Y:S02]  /*2180*/  DFMA R12, R28, UR36, R12 ;  /* 0x000000241c0c7c2b */ /* 0x000fe4000800000c */
[----:B------:R-:W-:-:S02]  /*2190*/  DFMA R24, R4, UR38, R24 ;  /* 0x0000002604187c2b */ /* 0x000fc40008000018 */
        /* <DEDUP_REMOVED lines=9> */
.L_x_1297:
[----:B------:R-:W-:Y:S05]  /*2230*/  BSYNC.RECONVERGENT B0 ;  /* 0x0000000000007941 */ /* 0x000fea0003800200 */
.L_x_1296:
[----:B------:R-:W-:Y:S06]  /*2240*/  BAR.SYNC.DEFER_BLOCKING 0x0 ;  /* 0x0000000000007b1d */ /* 0x000fec0000010000 */
[----:B------:R-:W-:Y:S05]  /*2250*/  @!P0 EXIT ;  /* 0x000000000000894d */ /* 0x000fea0003800000 */
        /* <DEDUP_REMOVED lines=13> */
.L_x_1298:
        /* <DEDUP_REMOVED lines=13> */
.L_x_3055:


//--------------------- .text._Z32massMatrixMultiplyConstantKernelILi8ELi8ELi1EEviPKdS1_S1_S1_Pd --------------------------
	.section	.text._Z32massMatrixMultiplyConstantKernelILi8ELi8ELi1EEviPKdS1_S1_S1_Pd,"ax",@progbits
	.align	128
        .global         _Z32massMatrixMultiplyConstantKernelILi8ELi8ELi1EEviPKdS1_S1_S1_Pd
        .type           _Z32massMatrixMultiplyConstantKernelILi8ELi8ELi1EEviPKdS1_S1_S1_Pd,@function
        .size           _Z32massMatrixMultiplyConstantKernelILi8ELi8ELi1EEviPKdS1_S1_S1_Pd,(.L_x_3056 - _Z32massMatrixMultiplyConstantKernelILi8ELi8ELi1EEviPKdS1_S1_S1_Pd)
        .other          _Z32massMatrixMultiplyConstantKernelILi8ELi8ELi1EEviPKdS1_S1_S1_Pd,@"STO_CUDA_ENTRY STV_DEFAULT"
_Z32massMatrixMultiplyConstantKernelILi8ELi8ELi1EEviPKdS1_S1_S1_Pd:
.text._Z32massMatrixMultiplyConstantKernelILi8ELi8ELi1EEviPKdS1_S1_S1_Pd:
[----:B------:R-:W-:Y:S01]  /*0000*/  LDC R1, c[0x0][0x37c] ;  /* 0x0000df00ff017b82 */ /* 0x000fe20000000800 */
[----:B------:R-:W0:Y:S07]  /*0010*/  S2R R2, SR_TID.Y ;  /* 0x0000000000027919 */ /* 0x000e2e0000002200 */
[----:B------:R-:W0:Y:S01]  /*0020*/  S2UR UR4, SR_CTAID.X ;  /* 0x00000000000479c3 */ /* 0x000e220000002500 */
[----:B------:R-:W1:Y:S01]  /*0030*/  LDCU UR6, c[0x0][0x380] ;  /* 0x00007000ff0677ac */ /* 0x000e620008000800 */
[----:B------:R-:W2:Y:S06]  /*0040*/  S2R R3, SR_TID.X ;  /* 0x0000000000037919 */ /* 0x000eac0000002100 */
[----:B------:R-:W3:Y:S01]  /*0050*/  S2UR UR5, SR_CgaCtaId ;  /* 0x00000000000579c3 */ /* 0x000ee20000008800 */
[----:B0-----:R-:W-:Y:S01]  /*0060*/  VIADD R0, R2, UR4 ;  /* 0x0000000402007c36 */ /* 0x001fe20008000000 */
[----:B------:R-:W-:-:S02]  /*0070*/  UMOV UR4, 0x400 ;  /* 0x0000040000047882 */ /* 0x000fc40000000000 */
[----:B---3--:R-:W-:Y:S01]  /*0080*/  ULEA UR4, UR5, UR4, 0x18 ;  /* 0x0000000405047291 */ /* 0x008fe2000f8ec0ff */
[C---:B--2---:R-:W-:Y:S02]  /*0090*/  ISETP.GE.U32.AND P1, PT, R3.reuse, 0x40, PT ;  /* 0x000000400300780c */ /* 0x044fe40003f26070 */
[C---:B------:R-:W-:Y:S01]  /*00a0*/  LOP3.LUT R25, R3.reuse, 0x7, RZ, 0xc0, !PT ;  /* 0x0000000703197812 */ /* 0x040fe200078ec0ff */
[----:B------:R-:W-:Y:S01]  /*00b0*/  BAR.SYNC.DEFER_BLOCKING 0x0 ;  /* 0x0000000000007b1d */ /* 0x000fe20000010000 */
[----:B-1----:R-:W-:Y:S02]  /*00c0*/  ISETP.LT.AND P0, PT, R0, UR6, !P1 ;  /* 0x0000000600007c0c */ /* 0x002fe4000cf01270 */
[----:B------:R-:W-:Y:S02]  /*00d0*/  LOP3.LUT R8, R3, 0x3f8, RZ, 0xc0, !PT ;  /* 0x000003f803087812 */ /* 0x000fe400078ec0ff */
[----:B------:R-:W-:Y:S01]  /*00e0*/  SHF.R.U32.HI R29, RZ, 0x3, R3 ;  /* 0x00000003ff1d7819 */ /* 0x000fe20000011603 */
[----:B------:R-:W0:Y:S01]  /*00f0*/  LDCU.64 UR6, c[0x0][0x358] ;  /* 0x00006b00ff0677ac */ /* 0x000e220008000a00 */
[----:B------:R-:W-:-:S02]  /*0100*/  LEA R2, R2, UR4, 0xc ;  /* 0x0000000402027c11 */ /* 0x000fc4000f8e60ff */
[C---:B------:R-:W-:Y:S02]  /*0110*/  ISETP.GT.U32.AND P2, PT, R3.reuse, 0x3f, PT ;  /* 0x0000003f0300780c */ /* 0x040fe40003f44070 */
[----:B------:R-:W-:Y:S01]  /*0120*/  SHF.L.U32 R9, R3, 0x3, RZ ;  /* 0x0000000303097819 */ /* 0x000fe200000006ff */
[----:B------:R-:W-:Y:S02]  /*0130*/  IMAD R32, R29, 0x40, R2 ;  /* 0x000000401d207824 */ /* 0x000fe400078e0202 */
[----:B------:R-:W1:Y:S01]  /*0140*/  @P0 LDC.64 R22, c[0x0][0x3a0] ;  /* 0x0000e800ff160b82 */ /* 0x000e620000000a00 */
[----:B------:R-:W-:Y:S02]  /*0150*/  @P0 IMAD.IADD R27, R25, 0x1, R8 ;  /* 0x00000001191b0824 */ /* 0x000fe400078e0208 */
[----:B------:R-:W-:Y:S01]  /*0160*/  IMAD R42, R29, 0x1c0, R32 ;  /* 0x000001c01d2a7824 */ /* 0x000fe200078e0220 */
[----:B------:R-:W-:Y:S01]  /*0170*/  LOP3.LUT R29, R9, 0x38, RZ, 0xc0, !PT ;  /* 0x00000038091d7812 */ /* 0x000fe200078ec0ff */
[----:B------:R-:W-:Y:S01]  /*0180*/  @P0 IMAD R27, R0, 0x200, R27 ;  /* 0x00000200001b0824 */ /* 0x000fe200078e021b */
[----:B------:R-:W-:Y:S03]  /*0190*/  BSSY.RECONVERGENT B0, `(.L_x_1299) ;  /* 0x0000058000007945 */ /* 0x000fe60003800200 */
[----:B------:R-:W-:-:S02]  /*01a0*/  IMAD.IADD R42, R29, 0x1, R42 ;  /* 0x000000011d2a7824 */ /* 0x000fc400078e022a */
[----:B-1----:R-:W-:-:S05]  /*01b0*/  @P0 IMAD.WIDE R22, R27, 0x8, R22 ;  /* 0x000000081b160825 */ /* 0x002fca00078e0216 */
[----:B0-----:R0:W5:Y:S04]  /*01c0*/  @P0 LDG.E.64.CONSTANT R20, desc[UR6][R22.64] ;  /* 0x0000000616140981 */ /* 0x001168000c1e9b00 */
        /* <DEDUP_REMOVED lines=10> */
[----:B-----5:R-:W-:Y:S02]  /*0270*/  DADD R34, R20, R16 ;  /* 0x0000000014227229 */ /* 0x020fe40000000010 */
[----:B------:R-:W-:Y:S01]  /*0280*/  DADD R24, R18, R12 ;  /* 0x0000000012187229 */ /* 0x000fe2000000000c */
[----:B------:R-:W0:Y:S01]  /*0290*/  LDCU.128 UR8, c[0x3][0x800] ;  /* 0x00c10000ff0877ac */ /* 0x000e220008000c00 */
[----:B------:R-:W-:Y:S02]  /*02a0*/  DADD R20, R20, -R16 ;  /* 0x0000000014147229 */ /* 0x000fe40000000810 */
[----:B------:R-:W-:Y:S01]  /*02b0*/  DADD R18, R18, -R12 ;  /* 0x0000000012127229 */ /* 0x000fe2000000080c */
[----:B------:R-:W2:Y:S01]  /*02c0*/  LDCU.128 UR40, c[0x3][0x840] ;  /* 0x00c10800ff2877ac */ /* 0x000ea20008000c00 */
[----:B------:R-:W-:Y:S02]  /*02d0*/  DADD R12, R4, R10 ;  /* 0x00000000040c7229 */ /* 0x000fe4000000000a */
        /* <DEDUP_REMOVED lines=9> */
[C---:B------:R-:W-:Y:S01]  /*0370*/  DFMA R4, R24.reuse, UR26, R26 ;  /* 0x0000001a18047c2b */ /* 0x040fe2000800001a */
[----:B------:R-:W0:Y:S01]  /*0380*/  LDCU.128 UR44, c[0x3][0xa40] ;  /* 0x00c14800ff2c77ac */ /* 0x000e220008000c00 */
[----:B------:R-:W-:Y:S01]  /*0390*/  DFMA R6, R24, UR10, R22 ;  /* 0x0000000a18067c2b */ /* 0x000fe20008000016 */
[----:B------:R-:W0:Y:S01]  /*03a0*/  LDCU.128 UR16, c[0x3][0x810] ;  /* 0x00c10200ff1077ac */ /* 0x000e220008000c00 */
[----:B--2---:R-:W-:-:S02]  /*03b0*/  DFMA R22, R34, UR40, RZ ;  /* 0x0000002822167c2b */ /* 0x004fc400080000ff */
[----:B---3--:R-:W-:Y:S01]  /*03c0*/  DFMA R34, R34, UR52, RZ ;  /* 0x0000003422227c2b */ /* 0x008fe200080000ff */
[----:B------:R-:W2:Y:S01]  /*03d0*/  LDCU.128 UR32, c[0x3][0x830] ;  /* 0x00c10600ff2077ac */ /* 0x000ea20008000c00 */
[C---:B----4-:R-:W-:Y:S02]  /*03e0*/  DFMA R26, R20.reuse, UR12, RZ ;  /* 0x0000000c141a7c2b */ /* 0x050fe400080000ff */
[----:B-1----:R-:W-:Y:S01]  /*03f0*/  DFMA R30, R20, UR28, RZ ;  /* 0x0000001c141e7c2b */ /* 0x002fe200080000ff */
[----:B------:R-:W1:Y:S01]  /*0400*/  LDCU.128 UR48, c[0x3][0x850] ;  /* 0x00c10a00ff3077ac */ /* 0x000e620008000c00 */
[----:B------:R-:W-:Y:S02]  /*0410*/  DFMA R22, R24, UR42, R22 ;  /* 0x0000002a18167c2b */ /* 0x000fe40008000016 */
[----:B0-----:R-:W-:Y:S01]  /*0420*/  DFMA R28, R20, UR56, RZ ;  /* 0x00000038141c7c2b */ /* 0x001fe200080000ff */
[----:B------:R-:W0:Y:S01]  /*0430*/  LDCU.128 UR24, c[0x3][0x870] ;  /* 0x00c10e00ff1877ac */ /* 0x000e220008000c00 */
[----:B------:R-:W-:-:S02]  /*0440*/  DFMA R24, R24, UR54, R34 ;  /* 0x0000003618187c2b */ /* 0x000fc40008000022 */
[----:B------:R-:W-:Y:S01]  /*0450*/  DFMA R20, R20, UR44, RZ ;  /* 0x0000002c14147c2b */ /* 0x000fe200080000ff */
        /* <DEDUP_REMOVED lines=8> */
[C---:B--2---:R-:W-:Y:S01]  /*04e0*/  DFMA R4, R16.reuse, UR32, R4 ;  /* 0x0000002010047c2b */ /* 0x044fe20008000004 */
[----:B------:R-:W2:Y:S01]  /*04f0*/  LDCU.128 UR8, c[0x3][0xa50] ;  /* 0x00c14a00ff0877ac */ /* 0x000ea20008000c00 */
[C---:B-1----:R-:W-:Y:S02]  /*0500*/  DFMA R22, R16.reuse, UR48, R22 ;  /* 0x0000003010167c2b */ /* 0x042fe40008000016 */
[----:B0-----:R-:W-:Y:S02]  /*0510*/  DFMA R24, R16, UR24, R24 ;  /* 0x0000001810187c2b */ /* 0x001fe40008000018 */
[----:B------:R-:W-:Y:S02]  /*0520*/  DFMA R6, R12, UR18, R6 ;  /* 0x000000120c067c2b */ /* 0x000fe40008000006 */
[----:B---3--:R-:W-:Y:S02]  /*0530*/  DFMA R26, R14, UR20, R26 ;  /* 0x000000140e1a7c2b */ /* 0x008fe4000800001a */
[----:B------:R-:W-:-:S02]  /*0540*/  DFMA R4, R12, UR34, R4 ;  /* 0x000000220c047c2b */ /* 0x000fc40008000004 */
[----:B----4-:R-:W-:Y:S02]  /*0550*/  DFMA R30, R14, UR36, R30 ;  /* 0x000000240e1e7c2b */ /* 0x010fe4000800001e */
[----:B------:R-:W-:Y:S02]  /*0560*/  DFMA R24, R12, UR26, R24 ;  /* 0x0000001a0c187c2b */ /* 0x000fe40008000018 */
[----:B------:R-:W-:Y:S02]  /*0570*/  DFMA R28, R14, UR60, R28 ;  /* 0x0000003c0e1c7c2b */ /* 0x000fe4000800001c */
[----:B------:R-:W-:Y:S02]  /*0580*/  DFMA R22, R12, UR50, R22 ;  /* 0x000000320c167c2b */ /* 0x000fe40008000016 */
[----:B--2---:R-:W-:Y:S01]  /*0590*/  DFMA R20, R14, UR8, R20 ;  /* 0x000000080e147c2b */ /* 0x004fe20008000014 */
[----:B------:R-:W-:Y:S01]  /*05a0*/  IMAD.SHL.U32 R12, R3, 0x8, RZ ;  /* 0x00000008030c7824 */ /* 0x000fe200078e00ff */
[----:B------:R-:W-:-:S02]  /*05b0*/  DFMA R26, R10, UR22, R26 ;  /* 0x000000160a1a7c2b */ /* 0x000fc4000800001a */
[C---:B------:R-:W-:Y:S02]  /*05c0*/  DFMA R28, R10.reuse, UR62, R28 ;  /* 0x0000003e0a1c7c2b */ /* 0x040fe4000800001c */
[C---:B------:R-:W-:Y:S01]  /*05d0*/  DFMA R30, R10.reuse, UR38, R30 ;  /* 0x000000260a1e7c2b */ /* 0x040fe2000800001e */
[----:B------:R-:W-:Y:S01]  /*05e0*/  LOP3.LUT R15, R12, 0x38, RZ, 0xc0, !PT ;  /* 0x000000380c0f7812 */ /* 0x000fe200078ec0ff */
[----:B------:R-:W-:Y:S02]  /*05f0*/  DFMA R20, R10, UR10, R20 ;  /* 0x0000000a0a147c2b */ /* 0x000fe40008000014 */
[----:B------:R-:W-:Y:S01]  /*0600*/  DADD R12, R6, -R26 ;  /* 0x00000000060c7229 */ /* 0x000fe2000000081a */
[----:B------:R-:W-:Y:S01]  /*0610*/  IADD3 R19, PT, PT, R32, R15, RZ ;  /* 0x0000000f20137210 */ /* 0x000fe20007ffe0ff */
        /* <DEDUP_REMOVED lines=15> */
.L_x_1300:
[----:B------:R-:W-:Y:S05]  /*0710*/  BSYNC.RECONVERGENT B0 ;  /* 0x0000000000007941 */ /* 0x000fea0003800200 */
.L_x_1299:
        /* <DEDUP_REMOVED lines=24> */
[----:B------:R-:W-:-:S02]  /*08a0*/  DADD R6, R6, -R4 ;  /* 0x0000000006067229 */ /* 0x000fc40000000804 */
[----:B----4-:R-:W-:-:S04]  /*08b0*/  DADD R20, R14, R18 ;  /* 0x000000000e147229 */ /* 0x010fc80000000012 */
[C---:B-1----:R-:W-:Y:S02]  /*08c0*/  DFMA R26, R12.reuse, UR8, RZ ;  /* 0x000000080c1a7c2b */ /* 0x042fe400080000ff */
[C---:B0-----:R-:W-:Y:S02]  /*08d0*/  DFMA R22, R12.reuse, UR40, RZ ;  /* 0x000000280c167c2b */ /* 0x041fe400080000ff */
[C---:B---3--:R-:W-:Y:S02]  /*08e0*/  DFMA R28, R12.reuse, UR24, RZ ;  /* 0x000000180c1c7c2b */ /* 0x048fe400080000ff */
[----:B------:R-:W-:Y:S02]  /*08f0*/  DFMA R12, R12, UR48, RZ ;  /* 0x000000300c0c7c2b */ /* 0x000fe400080000ff */
[C---:B------:R-:W-:Y:S01]  /*0900*/  DFMA R26, R20.reuse, UR10, R26 ;  /* 0x0000000a141a7c2b */ /* 0x040fe2000800001a */
[----:B------:R-:W0:Y:S01]  /*0910*/  LDCU.128 UR8, c[0x3][0x850] ;  /* 0x00c10a00ff0877ac */ /* 0x000e220008000c00 */
[----:B------:R-:W-:-:S02]  /*0920*/  DFMA R22, R20, UR42, R22 ;  /* 0x0000002a14167c2b */ /* 0x000fc40008000016 */
[C---:B------:R-:W-:Y:S01]  /*0930*/  DFMA R28, R20.reuse, UR26, R28 ;  /* 0x0000001a141c7c2b */ /* 0x040fe2000800001c */
[----:B------:R-:W1:Y:S01]  /*0940*/  LDCU.128 UR40, c[0x3][0x870] ;  /* 0x00c10e00ff2877ac */ /* 0x000e620008000c00 */
[----:B------:R-:W-:Y:S02]  /*0950*/  DFMA R20, R20, UR50, R12 ;  /* 0x0000003214147c2b */ /* 0x000fe4000800000c */
[----:B------:R-:W-:Y:S01]  /*0960*/  DADD R4, R14, -R18 ;  /* 0x000000000e047229 */ /* 0x000fe20000000812 */
[----:B------:R-:W3:Y:S01]  /*0970*/  LDCU.128 UR48, c[0x3][0xa70] ;  /* 0x00c14e00ff3077ac */ /* 0x000ee20008000c00 */
[C---:B------:R-:W-:Y:S02]  /*0980*/  DFMA R14, R6.reuse, UR12, RZ ;  /* 0x0000000c060e7c2b */ /* 0x040fe400080000ff */
[C---:B------:R-:W-:Y:S01]  /*0990*/  DFMA R34, R6.reuse, UR28, RZ ;  /* 0x0000001c06227c2b */ /* 0x040fe200080000ff */
[----:B------:R-:W4:Y:S01]  /*09a0*/  LDCU.128 UR24, c[0x3][0xa50] ;  /* 0x00c14a00ff1877ac */ /* 0x000f220008000c00 */
[----:B------:R-:W-:-:S02]  /*09b0*/  DFMA R12, R6, UR44, RZ ;  /* 0x0000002c060c7c2b */ /* 0x000fc400080000ff */
[----:B------:R-:W-:Y:S02]  /*09c0*/  DFMA R32, R6, UR52, RZ ;  /* 0x0000003406207c2b */ /* 0x000fe400080000ff */
[----:B------:R-:W-:Y:S02]  /*09d0*/  DADD R18, R30, R24 ;  /* 0x000000001e127229 */ /* 0x000fe40000000018 */
[C---:B------:R-:W-:Y:S02]  /*09e0*/  DFMA R14, R4.reuse, UR14, R14 ;  /* 0x0000000e040e7c2b */ /* 0x040fe4000800000e */
[C---:B------:R-:W-:Y:S02]  /*09f0*/  DFMA R6, R4.reuse, UR30, R34 ;  /* 0x0000001e04067c2b */ /* 0x040fe40008000022 */
[C---:B------:R-:W-:Y:S02]  /*0a00*/  DFMA R12, R4.reuse, UR46, R12 ;  /* 0x0000002e040c7c2b */ /* 0x040fe4000800000c */
[----:B------:R-:W-:-:S02]  /*0a10*/  DFMA R4, R4, UR54, R32 ;  /* 0x0000003604047c2b */ /* 0x000fc40008000020 */
[----:B------:R-:W-:Y:S02]  /*0a20*/  DADD R24, R30, -R24 ;  /* 0x000000001e187229 */ /* 0x000fe40000000818 */
[C---:B------:R-:W-:Y:S02]  /*0a30*/  DFMA R26, R18.reuse, UR16, R26 ;  /* 0x00000010121a7c2b */ /* 0x040fe4000800001a */
[C---:B------:R-:W-:Y:S02]  /*0a40*/  DFMA R28, R18.reuse, UR32, R28 ;  /* 0x00000020121c7c2b */ /* 0x040fe4000800001c */
[C---:B0-----:R-:W-:Y:S02]  /*0a50*/  DFMA R22, R18.reuse, UR8, R22 ;  /* 0x0000000812167c2b */ /* 0x041fe40008000016 */
[----:B-1----:R-:W-:Y:S02]  /*0a60*/  DFMA R20, R18, UR40, R20 ;  /* 0x0000002812147c2b */ /* 0x002fe40008000014 */
[----:B------:R-:W-:-:S02]  /*0a70*/  DADD R18, R10, R16 ;  /* 0x000000000a127229 */ /* 0x000fc40000000010 */
[----:B------:R-:W-:Y:S02]  /*0a80*/  DADD R10, R10, -R16 ;  /* 0x000000000a0a7229 */ /* 0x000fe40000000810 */
[C---:B---3--:R-:W-:Y:S02]  /*0a90*/  DFMA R4, R24.reuse, UR48, R4 ;  /* 0x0000003018047c2b */ /* 0x048fe40008000004 */
[C---:B------:R-:W-:Y:S02]  /*0aa0*/  DFMA R14, R24.reuse, UR20, R14 ;  /* 0x00000014180e7c2b */ /* 0x040fe4000800000e */
[C---:B--2---:R-:W-:Y:S02]  /*0ab0*/  DFMA R6, R24.reuse, UR36, R6 ;  /* 0x0000002418067c2b */ /* 0x044fe40008000006 */
[----:B----4-:R-:W-:Y:S02]  /*0ac0*/  DFMA R12, R24, UR24, R12 ;  /* 0x00000018180c7c2b */ /* 0x010fe4000800000c */
        /* <DEDUP_REMOVED lines=24> */
.L_x_1302:
[----:B------:R-:W-:Y:S05]  /*0c50*/  BSYNC.RECONVERGENT B0 ;  /* 0x0000000000007941 */ /* 0x000fea0003800200 */
.L_x_1301:
[----:B------:R-:W-:Y:S01]  /*0c60*/  BAR.SYNC.DEFER_BLOCKING 0x0 ;  /* 0x0000000000007b1d */ /* 0x000fe20000010000 */
[----:B------:R-:W-:-:S05]  /*0c70*/  LOP3.LUT R9, R9, 0x1ff8, RZ, 0xc0, !PT ;  /* 0x00001ff809097812 */ /* 0x000fca00078ec0ff */
[----:B------:R-:W3:Y:S02]  /*0c80*/  LDCU.128 UR8, c[0x3][0x800] ;  /* 0x00c10000ff0877ac */ /* 0x000ee40008000c00 */
[----:B------:R-:W4:Y:S01]  /*0c90*/  LDC.64 R44, c[0x0][0x388] ;  /* 0x0000e200ff2c7b82 */ /* 0x000f220000000a00 */
[----:B------:R-:W-:Y:S01]  /*0ca0*/  IMAD R9, R0, 0x200, R9 ;  /* 0x0000020000097824 */ /* 0x000fe200078e0209 */
[----:B------:R-:W0:Y:S03]  /*0cb0*/  LDCU.128 UR12, c[0x3][0x820] ;  /* 0x00c10400ff0c77ac */ /* 0x000e260008000c00 */
[----:B------:R-:W-:Y:S01]  /*0cc0*/  VIADD R9, R9, 0x7 ;  /* 0x0000000709097836 */ /* 0x000fe20000000000 */
[----:B------:R-:W0:Y:S01]  /*0cd0*/  LDCU.128 UR16, c[0x3][0x840] ;  /* 0x00c10800ff1077ac */ /* 0x000e220008000c00 */
[----:B------:R-:W0:Y:S01]  /*0ce0*/  LDCU.128 UR20, c[0x3][0x860] ;  /* 0x00c10c00ff1477ac */ /* 0x000e220008000c00 */
[----:B------:R-:W0:Y:S01]  /*0cf0*/  LDCU.128 UR24, c[0x3][0xa00] ;  /* 0x00c14000ff1877ac */ /* 0x000e220008000c00 */
[----:B-12--5:R-:W-:Y:S01]  /*0d00*/  LDS.64 R14, [R8] ;  /* 0x00000000080e7984 */ /* 0x026fe20000000a00 */
[----:B------:R-:W1:Y:S03]  /*0d10*/  LDCU.128 UR28, c[0x3][0xa20] ;  /* 0x00c14400ff1c77ac */ /* 0x000e660008000c00 */
[----:B------:R-:W2:Y:S01]  /*0d20*/  LDS.64 R6, [R8+0x38] ;  /* 0x0000380008067984 */ /* 0x000ea20000000a00 */
[----:B------:R-:W1:Y:S01]  /*0d30*/  LDCU.128 UR32, c[0x3][0xa40] ;  /* 0x00c14800ff2077ac */ /* 0x000e620008000c00 */
[----:B----4-:R-:W-:-:S02]  /*0d40*/  IMAD.WIDE R44, R9, 0x8, R44 ;  /* 0x00000008092c7825 */ /* 0x010fc400078e022c */
[----:B------:R-:W-:Y:S01]  /*0d50*/  LDS.64 R20, [R8+0x8] ;  /* 0x0000080008147984 */ /* 0x000fe20000000a00 */
[----:B------:R-:W4:Y:S03]  /*0d60*/  LDCU.128 UR36, c[0x3][0xa60] ;  /* 0x00c14c00ff2477ac */ /* 0x000f260008000c00 */
[----:B------:R-:W1:Y:S01]  /*0d70*/  LDS.64 R10, [R8+0x30] ;  /* 0x00003000080a7984 */ /* 0x000e620000000a00 */
[----:B------:R-:W4:Y:S03]  /*0d80*/  LDCU.128 UR40, c[0x3][0x810] ;  /* 0x00c10200ff2877ac */ /* 0x000f260008000c00 */
[----:B------:R-:W-:Y:S01]  /*0d90*/  LDS.64 R12, [R8+0x10] ;  /* 0x00001000080c7984 */ /* 0x000fe20000000a00 */
[----:B------:R-:W4:Y:S03]  /*0da0*/  LDCU.128 UR48, c[0x3][0x830] ;  /* 0x00c10600ff3077ac */ /* 0x000f260008000c00 */
[----:B------:R-:W4:Y:S01]  /*0db0*/  LDS.64 R38, [R8+0x28] ;  /* 0x0000280008267984 */ /* 0x000f220000000a00 */
[----:B------:R-:W4:Y:S03]  /*0dc0*/  LDCU.128 UR56, c[0x3][0x850] ;  /* 0x00c10a00ff3877ac */ /* 0x000f260008000c00 */
[----:B------:R-:W-:Y:S01]  /*0dd0*/  LDS.64 R16, [R8+0x18] ;  /* 0x0000180008107984 */ /* 0x000fe20000000a00 */
[----:B------:R-:W4:Y:S03]  /*0de0*/  LDCU.128 UR64, c[0x3][0x870] ;  /* 0x00c10e00ff4077ac */ /* 0x000f260008000c00 */
[----:B------:R3:W4:Y:S01]  /*0df0*/  LDS.64 R28, [R8+0x20] ;  /* 0x00002000081c7984 */ /* 0x0007220000000a00 */
[----:B------:R-:W4:Y:S03]  /*0e00*/  LDCU.128 UR44, c[0x3][0xa10] ;  /* 0x00c14200ff2c77ac */ /* 0x000f260008000c00 */
[----:B------:R-:W4:Y:S01]  /*0e10*/  LDG.E.64.CONSTANT R18, desc[UR6][R44.64+-0x20] ;  /* 0xffffe0062c127981 */ /* 0x000f22000c1e9b00 */
[----:B------:R-:W4:Y:S03]  /*0e20*/  LDCU.128 UR52, c[0x3][0xa30] ;  /* 0x00c14600ff3477ac */ /* 0x000f260008000c00 */
[----:B---3--:R-:W3:Y:S01]  /*0e30*/  LDG.E.64.CONSTANT R8, desc[UR6][R44.64+-0x8] ;  /* 0xfffff8062c087981 */ /* 0x008ee2000c1e9b00 */
[----:B------:R-:W4:Y:S01]  /*0e40*/  LDCU.128 UR60, c[0x3][0xa50] ;  /* 0x00c14a00ff3c77ac */ /* 0x000f220008000c00 */
[----:B------:R-:W4:Y:S01]  /*0e50*/  LDCU.128 UR68, c[0x3][0xa70] ;  /* 0x00c14e00ff4477ac */ /* 0x000f220008000c00 */
[----:B--2---:R-:W-:-:S02]  /*0e60*/  DADD R4, R14, R6 ;  /* 0x000000000e047229 */ /* 0x004fc40000000006 */
[----:B------:R-:W-:Y:S01]  /*0e70*/  DADD R14, R14, -R6 ;  /* 0x000000000e0e7229 */ /* 0x000fe20000000806 */
[----:B------:R-:W2:Y:S05]  /*0e80*/  LDG.E.64.CONSTANT R6, desc[UR6][R44.64+-0x38] ;  /* 0xffffc8062c067981 */ /* 0x000eaa000c1e9b00 */
[C---:B------:R-:W-:Y:S02]  /*0e90*/  DFMA R26, R4.reuse, UR8, RZ ;  /* 0x00000008041a7c2b */ /* 0x040fe400080000ff */
[C---:B0-----:R-:W-:Y:S02]  /*0ea0*/  DFMA R40, R4.reuse, UR12, RZ ;  /* 0x0000000c04287c2b */ /* 0x041fe400080000ff */
[----:B------:R-:W-:-:S02]  /*0eb0*/  DFMA R36, R4, UR16, RZ ;  /* 0x0000001004247c2b */ /* 0x000fc400080000ff */
[--C-:B-1----:R-:W-:Y:S02]  /*0ec0*/  DADD R32, R20, R10.reuse ;  /* 0x0000000014207229 */ /* 0x102fe4000000000a */
[----:B------:R-:W-:Y:S02]  /*0ed0*/  DFMA R4, R4, UR20, RZ ;  /* 0x0000001404047c2b */ /* 0x000fe400080000ff */
[----:B------:R-:W-:Y:S02]  /*0ee0*/  DADD R20, R20, -R10 ;  /* 0x0000000014147229 */ /* 0x000fe4000000080a */
[C---:B------:R-:W-:Y:S01]  /*0ef0*/  DFMA R34, R14.reuse, UR24, RZ ;  /* 0x000000180e227c2b */ /* 0x040fe200080000ff */
[----:B------:R-:W2:Y:S01]  /*0f00*/  LDG.E.64.CONSTANT R10, desc[UR6][R44.64+-0x30] ;  /* 0xffffd0062c0a7981 */ /* 0x000ea2000c1e9b00 */
[C---:B------:R-:W-:Y:S02]  /*0f10*/  DFMA R24, R14.reuse, UR28, RZ ;  /* 0x0000001c0e187c2b */ /* 0x040fe400080000ff */
[----:B------:R-:W-:-:S02]  /*0f20*/  DFMA R22, R14, UR32, RZ ;  /* 0x000000200e167c2b */ /* 0x000fc400080000ff */
[C---:B------:R-:W-:Y:S02]  /*0f30*/  DFMA R26, R32.reuse, UR10, R26 ;  /* 0x0000000a201a7c2b */ /* 0x040fe4000800001a */
[C---:B------:R-:W-:Y:S02]  /*0f40*/  DFMA R40, R32.reuse, UR14, R40 ;  /* 0x0000000e20287c2b */ /* 0x040fe40008000028 */
[----:B------:R-:W-:Y:S02]  /*0f50*/  DFMA R36, R32, UR18, R36 ;  /* 0x0000001220247c2b */ /* 0x000fe40008000024 */
[----:B----4-:R-:W-:Y:S02]  /*0f60*/  DFMA R14, R14, UR36, RZ ;  /* 0x000000240e0e7c2b */ /* 0x010fe400080000ff */
[----:B------:R-:W-:Y:S01]  /*0f70*/  DFMA R32, R32, UR22, R4 ;  /* 0x0000001620207c2b */ /* 0x000fe20008000004 */
[----:B------:R-:W4:Y:S01]  /*0f80*/  LDG.E.64.CONSTANT R4, desc[UR6][R44.64] ;  /* 0x000000062c047981 */ /* 0x000f22000c1e9b00 */
[----:B------:R-:W-:-:S02]  /*0f90*/  DFMA R34, R20, UR26, R34 ;  /* 0x0000001a14227c2b */ /* 0x000fc40008000022 */
[C---:B------:R-:W-:Y:S02]  /*0fa0*/  DFMA R24, R20.reuse, UR30, R24 ;  /* 0x0000001e14187c2b */ /* 0x040fe40008000018 */
[C---:B------:R-:W-:Y:S02]  /*0fb0*/  DFMA R22, R20.reuse, UR34, R22 ;  /* 0x0000002214167c2b */ /* 0x040fe40008000016 */
[----:B------:R-:W-:Y:S02]  /*0fc0*/  DFMA R20, R20, UR38, R14 ;  /* 0x0000002614147c2b */ /* 0x000fe4000800000e */
[C-C-:B------:R-:W-:Y:S02]  /*0fd0*/  DADD R14, R12.reuse, R38.reuse ;  /* 0x000000000c0e7229 */ /* 0x140fe40000000026 */
[----:B------:R-:W-:Y:S01]  /*0fe0*/  DADD R38, R12, -R38 ;  /* 0x000000000c267229 */ /* 0x000fe20000000826 */
[----:B------:R-:W4:Y:S05]  /*0ff0*/  LDG.E.64.CONSTANT R12, desc[UR6][R44.64+-0x10] ;  /* 0xfffff0062c0c7981 */ /* 0x000f2a000c1e9b00 */
[----:B------:R-:W-:-:S02]  /*1000*/  DFMA R26, R14, UR40, R26 ;  /* 0x000000280e1a7c2b */ /* 0x000fc4000800001a */
[C---:B------:R-:W-:Y:S02]  /*1010*/  DFMA R40, R14.reuse, UR48, R40 ;  /* 0x000000300e287c2b */ /* 0x040fe40008000028 */
[C---:B------:R-:W-:Y:S02]  /*1020*/  DFMA R36, R14.reuse, UR56, R36 ;  /* 0x000000380e247c2b */ /* 0x040fe40008000024 */
[----:B------:R-:W-:Y:S01]  /*1030*/  DFMA R32, R14, UR64, R32 ;  /* 0x000000400e207c2b */ /* 0x000fe20008000020 */
[----:B------:R-:W4:Y:S01]  /*1040*/  LDG.E.64.CONSTANT R14, desc[UR6][R44.64+-0x28] ;  /* 0xffffd8062c0e7981 */ /* 0x000f22000c1e9b00 */
[C-C-:B------:R-:W-:Y:S02]  /*1050*/  DADD R30, R16.reuse, R28.reuse ;  /* 0x00000000101e7229 */ /* 0x140fe4000000001c */
[----:B------:R-:W-:Y:S01]  /*1060*/  DADD R28, R16, -R28 ;  /* 0x00000000101c7229 */ /* 0x000fe2000000081c */
[----:B------:R-:W4:Y:S01]  /*1070*/  LDG.E.64.CONSTANT R16, desc[UR6][R44.64+-0x18] ;  /* 0xffffe8062c107981 */ /* 0x000f22000c1e9b00 */
[----:B------:R-:W-:-:S02]  /*1080*/  DFMA R34, R38, UR44, R34 ;  /* 0x0000002c26227c2b */ /* 0x000fc40008000022 */
[----:B------:R-:W-:Y:S02]  /*1090*/  DFMA R24, R38, UR52, R24 ;  /* 0x0000003426187c2b */ /* 0x000fe40008000018 */
[----:B------:R-:W-:-:S04]  /*10a0*/  DFMA R26, R30, UR42, R26 ;  /* 0x0000002a1e1a7c2b */ /* 0x000fc8000800001a */
[----:B------:R-:W-:Y:S02]  /*10b0*/  DFMA R34, R28, UR46, R34 ;  /* 0x0000002e1c227c2b */ /* 0x000fe40008000022 */
[C---:B------:R-:W-:Y:S02]  /*10c0*/  DFMA R22, R38.reuse, UR60, R22 ;  /* 0x0000003c26167c2b */ /* 0x040fe40008000016 */
[----:B------:R-:W-:Y:S02]  /*10d0*/  DFMA R20, R38, UR68, R20 ;  /* 0x0000004426147c2b */ /* 0x000fe40008000014 */
[----:B------:R-:W-:Y:S02]  /*10e0*/  DFMA R40, R30, UR50, R40 ;  /* 0x000000321e287c2b */ /* 0x000fe40008000028 */
[----:B------:R-:W-:Y:S02]  /*10f0*/  DFMA R24, R28, UR54, R24 ;  /* 0x000000361c187c2b */ /* 0x000fe40008000018 */
[----:B------:R-:W-:-:S02]  /*1100*/  DADD R38, R26, -R34 ;  /* 0x000000001a267229 */ /* 0x000fc40000000822 */
[----:B------:R-:W-:Y:S02]  /*1110*/  DADD R34, R26, R34 ;  /* 0x000000001a227229 */ /* 0x000fe40000000022 */
[----:B------:R-:W-:Y:S02]  /*1120*/  DFMA R36, R30, UR58, R36 ;  /* 0x0000003a1e247c2b */ /* 0x000fe40008000024 */
[----:B------:R-:W-:Y:S02]  /*1130*/  DADD R26, R40, -R24 ;  /* 0x00000000281a7229 */ /* 0x000fe40000000818 */
[----:B------:R-:W-:Y:S02]  /*1140*/  DFMA R22, R28, UR62, R22 ;  /* 0x0000003e1c167c2b */ /* 0x000fe40008000016 */
[----:B------:R-:W-:Y:S02]  /*1150*/  DADD R24, R40, R24 ;  /* 0x0000000028187229 */ /* 0x000fe40000000018 */
[----:B------:R-:W-:-:S02]  /*1160*/  DFMA R32, R30, UR66, R32 ;  /* 0x000000421e207c2b */ /* 0x000fc40008000020 */
[----:B------:R-:W-:Y:S01]  /*1170*/  DFMA R20, R28, UR70, R20 ;  /* 0x000000461c147c2b */ /* 0x000fe20008000014 */
[----:B------:R-:W-:-:S05]  /*1180*/  LOP3.LUT R3, R3, 0x7, RZ, 0xc0, !PT ;  /* 0x0000000703037812 */ /* 0x000fca00078ec0ff */
[----:B------:R-:W-:Y:S01]  /*1190*/  IMAD R3, R3, 0x38, R42 ;  /* 0x0000003803037824 */ /* 0x000fe200078e022a */
[----:B------:R-:W-:Y:S01]  /*11a0*/  BSSY.RECONVERGENT B0, `(.L_x_1303) ;  /* 0x0000098000007945 */ /* 0x000fe20003800200 */
[----:B---3--:R-:W-:Y:S02]  /*11b0*/  DMUL R8, R8, R26 ;  /* 0x0000001a08087228 */ /* 0x008fe40000000000 */
[--C-:B------:R-:W-:Y:S02]  /*11c0*/  DADD R26, R36, -R22.reuse ;  /* 0x00000000241a7229 */ /* 0x100fe40000000816 */
[----:B--2---:R-:W-:Y:S02]  /*11d0*/  DMUL R6, R6, R34 ;  /* 0x0000002206067228 */ /* 0x004fe40000000000 */
[----:B------:R-:W-:Y:S02]  /*11e0*/  DADD R36, R36, R22 ;  /* 0x0000000024247229 */ /* 0x000fe40000000016 */
[----:B------:R-:W-:-:S02]  /*11f0*/  DMUL R10, R10, R24 ;  /* 0x000000180a0a7228 */ /* 0x000fc40000000000 */
[----:B----4-:R-:W-:Y:S02]  /*1200*/  DMUL R4, R4, R38 ;  /* 0x0000002604047228 */ /* 0x010fe40000000000 */
[----:B------:R-:W-:-:S06]  /*1210*/  DADD R24, R32, -R20 ;  /* 0x0000000020187229 */ /* 0x000fcc0000000814 */
[C-C-:B------:R-:W-:Y:S02]  /*1220*/  DADD R34, R4.reuse, R6.reuse ;  /* 0x0000000004227229 */ /* 0x140fe40000000006 */
[----:B------:R-:W-:Y:S02]  /*1230*/  DADD R22, -R4, R6 ;  /* 0x0000000004167229 */ /* 0x000fe40000000106 */
[----:B------:R-:W-:Y:S02]  /*1240*/  DADD R32, R32, R20 ;  /* 0x0000000020207229 */ /* 0x000fe40000000014 */
[----:B------:R-:W-:Y:S02]  /*1250*/  DMUL R12, R12, R26 ;  /* 0x0000001a0c0c7228 */ /* 0x000fe40000000000 */
[----:B------:R-:W-:Y:S02]  /*1260*/  DADD R20, R8, R10 ;  /* 0x0000000008147229 */ /* 0x000fe4000000000a */
[----:B------:R-:W-:-:S02]  /*1270*/  DFMA R28, R34, UR8, RZ ;  /* 0x00000008221c7c2b */ /* 0x000fc400080000ff */
[C---:B------:R-:W-:Y:S02]  /*1280*/  DFMA R30, R34.reuse, UR10, RZ ;  /* 0x0000000a221e7c2b */ /* 0x040fe400080000ff */
[C---:B------:R-:W-:Y:S02]  /*1290*/  DFMA R26, R34.reuse, UR40, RZ ;  /* 0x00000028221a7c2b */ /* 0x040fe400080000ff */
[----:B------:R-:W-:Y:S02]  /*12a0*/  DFMA R34, R34, UR42, RZ ;  /* 0x0000002a22227c2b */ /* 0x000fe400080000ff */
[----:B------:R-:W-:Y:S02]  /*12b0*/  DMUL R14, R14, R36 ;  /* 0x000000240e0e7228 */ /* 0x000fe40000000000 */
[----:B------:R-:W-:Y:S02]  /*12c0*/  DADD R36, -R8, R10 ;  /* 0x0000000008247229 */ /* 0x000fe4000000010a */
[----:B------:R-:W-:-:S02]  /*12d0*/  DFMA R38, R22, UR24, RZ ;  /* 0x0000001816267c2b */ /* 0x000fc400080000ff */
[C---:B------:R-:W-:Y:S02]  /*12e0*/  DFMA R28, R20.reuse, UR12, R28 ;  /* 0x0000000c141c7c2b */ /* 0x040fe4000800001c */
[C---:B------:R-:W-:Y:S02]  /*12f0*/  DFMA R30, R20.reuse, UR14, R30 ;  /* 0x0000000e141e7c2b */ /* 0x040fe4000800001e */
[----:B------:R-:W-:Y:S02]  /*1300*/  DFMA R26, R20, UR48, R26 ;  /* 0x00000030141a7c2b */ /* 0x000fe4000800001a */
[----:B------:R-:W-:Y:S02]  /*1310*/  DMUL R16, R16, R24 ;  /* 0x0000001810107228 */ /* 0x000fe40000000000 */
[----:B------:R-:W-:Y:S02]  /*1320*/  DFMA R20, R20, UR50, R34 ;  /* 0x0000003214147c2b */ /* 0x000fe40008000022 */
[----:B------:R-:W-:-:S02]  /*1330*/  DADD R24, R12, R14 ;  /* 0x000000000c187229 */ /* 0x000fc4000000000e */
[----:B------:R-:W-:Y:S02]  /*1340*/  DMUL R18, R18, R32 ;  /* 0x0000002012127228 */ /* 0x000fe40000000000 */
[----:B------:R-:W-:Y:S02]  /*1350*/  DADD R34, -R12, R14 ;  /* 0x000000000c227229 */ /* 0x000fe4000000010e */
        /* <DEDUP_REMOVED lines=8> */
[----:B------:R-:W-:-:S04]  /*13e0*/  DFMA R28, R24, UR20, R28 ;  /* 0x00000014181c7c2b */ /* 0x000fc8000800001c */
[----:B------:R-:W-:Y:S02]  /*13f0*/  DFMA R38, R32, UR36, R38 ;  /* 0x0000002420267c2b */ /* 0x000fe40008000026 */
[C---:B------:R-:W-:Y:S02]  /*1400*/  DFMA R30, R24.reuse, UR22, R30 ;  /* 0x00000016181e7c2b */ /* 0x040fe4000800001e */
[C---:B------:R-:W-:Y:S02]  /*1410*/  DFMA R26, R24.reuse, UR64, R26 ;  /* 0x00000040181a7c2b */ /* 0x040fe4000800001a */
[----:B------:R-:W-:Y:S02]  /*1420*/  DFMA R20, R24, UR66, R20 ;  /* 0x0000004218147c2b */ /* 0x000fe40008000014 */
[C-C-:B------:R-:W-:Y:S01]  /*1430*/  DADD R24, R28.reuse, -R38.reuse ;  /* 0x000000001c187229 */ /* 0x140fe20000000826 */
[----:B------:R-:W-:Y:S06]  /*1440*/  BAR.SYNC.DEFER_BLOCKING 0x0 ;  /* 0x0000000000007b1d */ /* 0x000fec0000010000 */
[----:B------:R-:W-:-:S02]  /*1450*/  DADD R28, R28, R38 ;  /* 0x000000001c1c7229 */ /* 0x000fc40000000026 */
[C---:B------:R-:W-:Y:S02]  /*1460*/  DFMA R40, R22.reuse, UR46, RZ ;  /* 0x0000002e16287c2b */ /* 0x040fe400080000ff */
[C---:B------:R-:W-:Y:S02]  /*1470*/  DFMA R38, R22.reuse, UR26, RZ ;  /* 0x0000001a16267c2b */ /* 0x040fe400080000ff */
[----:B------:R-:W-:-:S04]  /*1480*/  DFMA R22, R22, UR44, RZ ;  /* 0x0000002c16167c2b */ /* 0x000fc800080000ff */
        /* <DEDUP_REMOVED lines=25> */
[----:B0-----:R-:W0:Y:S01]  /*1620*/  S2R R3, SR_TID.X ;  /* 0x0000000000037919 */ /* 0x001e220000002100 */
[----:B------:R-:W1:Y:S01]  /*1630*/  LDCU.128 UR40, c[0x3][0x810] ;  /* 0x00c10200ff2877ac */ /* 0x000e620008000c00 */
[----:B------:R-:W2:Y:S01]  /*1640*/  LDCU.128 UR44, c[0x3][0x830] ;  /* 0x00c10600ff2c77ac */ /* 0x000ea20008000c00 */
[----:B------:R-:W3:Y:S01]  /*1650*/  LDCU.64 UR4, c[0x3][0xa68] ;  /* 0x00c14d00ff0477ac */ /* 0x000ee20008000a00 */
[----:B------:R-:W4:Y:S01]  /*1660*/  LDCU.128 UR48, c[0x3][0xa50] ;  /* 0x00c14a00ff3077ac */ /* 0x000f220008000c00 */
[----:B0-----:R-:W-:Y:S01]  /*1670*/  SHF.R.U32.HI R21, RZ, 0x3, R3 ;  /* 0x00000003ff157819 */ /* 0x001fe20000011603 */
[----:B------:R-:W-:-:S03]  /*1680*/  IMAD.SHL.U32 R3, R3, 0x8, RZ ;  /* 0x0000000803037824 */ /* 0x000fc600078e00ff */
[----:B------:R-:W-:Y:S02]  /*1690*/  LEA R20, R21, R2, 0x6 ;  /* 0x0000000215147211 */ /* 0x000fe400078e30ff */
[----:B------:R-:W-:-:S03]  /*16a0*/  LOP3.LUT R3, R3, 0x38, RZ, 0xc0, !PT ;  /* 0x0000003803037812 */ /* 0x000fc600078ec0ff */
[----:B------:R-:W-:-:S04]  /*16b0*/  IMAD R20, R21, 0x1c0, R20 ;  /* 0x000001c015147824 */ /* 0x000fc800078e0214 */
[----:B------:R-:W-:-:S05]  /*16c0*/  IMAD.IADD R3, R3, 0x1, R20 ;  /* 0x0000000103037824 */ /* 0x000fca00078e0214 */
[----:B------:R-:W-:Y:S04]  /*16d0*/  LDS.64 R20, [R3] ;  /* 0x0000000003147984 */ /* 0x000fe80000000a00 */
[----:B------:R-:W0:Y:S04]  /*16e0*/  LDS.64 R22, [R3+0x1c0] ;  /* 0x0001c00003167984 */ /* 0x000e280000000a00 */
[----:B------:R-:W-:Y:S04]  /*16f0*/  LDS.64 R26, [R3+0x40] ;  /* 0x00004000031a7984 */ /* 0x000fe80000000a00 */
[----:B------:R-:W5:Y:S04]  /*1700*/  LDS.64 R28, [R3+0x180] ;  /* 0x00018000031c7984 */ /* 0x000f680000000a00 */
[----:B------:R-:W-:Y:S04]  /*1710*/  LDS.64 R38, [R3+0x80] ;  /* 0x0000800003267984 */ /* 0x000fe80000000a00 */
[----:B------:R-:W3:Y:S04]  /*1720*/  LDS.64 R24, [R3+0x140] ;  /* 0x0001400003187984 */ /* 0x000ee80000000a00 */
[----:B------:R-:W-:Y:S04]  /*1730*/  LDS.64 R40, [R3+0xc0] ;  /* 0x0000c00003287984 */ /* 0x000fe80000000a00 */
[----:B------:R-:W4:Y:S01]  /*1740*/  LDS.64 R36, [R3+0x100] ;  /* 0x0001000003247984 */ /* 0x000f220000000a00 */
[----:B0-----:R-:W-:-:S02]  /*1750*/  DADD R34, R20, R22 ;  /* 0x0000000014227229 */ /* 0x001fc40000000016 */
[----:B------:R-:W-:Y:S02]  /*1760*/  DADD R20, R20, -R22 ;  /* 0x0000000014147229 */ /* 0x000fe40000000816 */
[C-C-:B-----5:R-:W-:Y:S02]  /*1770*/  DADD R32, R26.reuse, R28.reuse ;  /* 0x000000001a207229 */ /* 0x160fe4000000001c */
[----:B------:R-:W-:Y:S02]  /*1780*/  DADD R22, R26, -R28 ;  /* 0x000000001a167229 */ /* 0x000fe4000000081c */
[C---:B------:R-:W-:Y:S02]  /*1790*/  DFMA R26, R34.reuse, UR8, RZ ;  /* 0x00000008221a7c2b */ /* 0x040fe400080000ff */
[C---:B------:R-:W-:Y:S02]  /*17a0*/  DFMA R28, R34.reuse, UR10, RZ ;  /* 0x0000000a221c7c2b */ /* 0x040fe400080000ff */
[----:B-1----:R-:W-:-:S02]  /*17b0*/  DFMA R30, R34, UR40, RZ ;  /* 0x00000028221e7c2b */ /* 0x002fc400080000ff */
[----:B------:R-:W-:Y:S01]  /*17c0*/  DFMA R34, R34, UR42, RZ ;  /* 0x0000002a22227c2b */ /* 0x000fe200080000ff */
[----:B------:R-:W0:Y:S01]  /*17d0*/  LDCU.128 UR40, c[0x3][0x850] ;  /* 0x00c10a00ff2877ac */ /* 0x000e220008000c00 */
[C---:B------:R-:W-:Y:S02]  /*17e0*/  DFMA R26, R32.reuse, UR12, R26 ;  /* 0x0000000c201a7c2b */ /* 0x040fe4000800001a */
[C---:B------:R-:W-:Y:S02]  /*17f0*/  DFMA R28, R32.reuse, UR14, R28 ;  /* 0x0000000e201c7c2b */ /* 0x040fe4000800001c */
[C---:B--2---:R-:W-:Y:S02]  /*1800*/  DFMA R30, R32.reuse, UR44, R30 ;  /* 0x0000002c201e7c2b */ /* 0x044fe4000800001e */
[----:B------:R-:W-:Y:S01]  /*1810*/  DFMA R32, R32, UR46, R34 ;  /* 0x0000002e20207c2b */ /* 0x000fe20008000022 */
[----:B------:R-:W1:Y:S01]  /*1820*/  LDCU.128 UR44, c[0x3][0xa30] ;  /* 0x00c14600ff2c77ac */ /* 0x000e620008000c00 */
[----:B---3--:R-:W-:-:S02]  /*1830*/  DADD R34, R38, R24 ;  /* 0x0000000026227229 */ /* 0x008fc40000000018 */
[----:B------:R-:W-:Y:S02]  /*1840*/  DADD R24, R38, -R24 ;  /* 0x0000000026187229 */ /* 0x000fe40000000818 */
[----:B------:R-:W-:-:S04]  /*1850*/  DFMA R38, R20, UR24, RZ ;  /* 0x0000001814267c2b */ /* 0x000fc800080000ff */
[C---:B------:R-:W-:Y:S02]  /*1860*/  DFMA R26, R34.reuse, UR16, R26 ;  /* 0x00000010221a7c2b */ /* 0x040fe4000800001a */
[C---:B0-----:R-:W-:Y:S02]  /*1870*/  DFMA R30, R34.reuse, UR40, R30 ;  /* 0x00000028221e7c2b */ /* 0x041fe4000800001e */
[C---:B------:R-:W-:Y:S01]  /*1880*/  DFMA R32, R34.reuse, UR42, R32 ;  /* 0x0000002a22207c2b */ /* 0x040fe20008000020 */
[----:B------:R-:W0:Y:S01]  /*1890*/  LDCU.128 UR40, c[0x3][0x870] ;  /* 0x00c10e00ff2877ac */ /* 0x000e220008000c00 */
[----:B------:R-:W-:Y:S02]  /*18a0*/  DFMA R28, R34, UR18, R28 ;  /* 0x00000012221c7c2b */ /* 0x000fe4000800001c */
[C-C-:B----4-:R-:W-:Y:S02]  /*18b0*/  DADD R34, R40.reuse, R36.reuse ;  /* 0x0000000028227229 */ /* 0x150fe40000000024 */
[----:B------:R-:W-:-:S02]  /*18c0*/  DADD R40, R40, -R36 ;  /* 0x0000000028287229 */ /* 0x000fc40000000824 */
[----:B------:R-:W-:Y:S02]  /*18d0*/  DFMA R36, R20, UR26, RZ ;  /* 0x0000001a14247c2b */ /* 0x000fe400080000ff */
[----:B------:R-:W-:Y:S02]  /*18e0*/  DFMA R38, R22, UR28, R38 ;  /* 0x0000001c16267c2b */ /* 0x000fe40008000026 */
[C---:B------:R-:W-:Y:S02]  /*18f0*/  DFMA R26, R34.reuse, UR20, R26 ;  /* 0x00000014221a7c2b */ /* 0x040fe4000800001a */
[----:B------:R-:W-:Y:S02]  /*1900*/  DFMA R28, R34, UR22, R28 ;  /* 0x00000016221c7c2b */ /* 0x000fe4000800001c */
[----:B------:R-:W-:Y:S02]  /*1910*/  DFMA R36, R22, UR30, R36 ;  /* 0x0000001e16247c2b */ /* 0x000fe40008000024 */
[----:B------:R-:W-:-:S02]  /*1920*/  DFMA R38, R24, UR32, R38 ;  /* 0x0000002018267c2b */ /* 0x000fc40008000026 */
[C---:B0-----:R-:W-:Y:S02]  /*1930*/  DFMA R30, R34.reuse, UR40, R30 ;  /* 0x00000028221e7c2b */ /* 0x041fe4000800001e */
[----:B------:R-:W-:Y:S01]  /*1940*/  DFMA R32, R34, UR42, R32 ;  /* 0x0000002a22207c2b */ /* 0x000fe20008000020 */
[----:B------:R-:W0:Y:S01]  /*1950*/  LDCU.128 UR40, c[0x3][0xa10] ;  /* 0x00c14200ff2877ac */ /* 0x000e220008000c00 */
[----:B------:R-:W-:Y:S02]  /*1960*/  DFMA R36, R24, UR34, R36 ;  /* 0x0000002218247c2b */ /* 0x000fe40008000024 */
[----:B------:R-:W-:-:S06]  /*1970*/  DFMA R38, R40, UR36, R38 ;  /* 0x0000002428267c2b */ /* 0x000fcc0008000026 */
[----:B------:R-:W-:Y:S02]  /*1980*/  DFMA R36, R40, UR4, R36 ;  /* 0x0000000428247c2b */ /* 0x000fe40008000024 */
[C-C-:B------:R-:W-:Y:S02]  /*1990*/  DADD R34, R26.reuse, -R38.reuse ;  /* 0x000000001a227229 */ /* 0x140fe40000000826 */
[----:B------:R-:W-:-:S04]  /*19a0*/  DADD R38, R26, R38 ;  /* 0x000000001a267229 */ /* 0x000fc80000000026 */
[C-C-:B------:R-:W-:Y:S01]  /*19b0*/  DADD R26, R28.reuse, -R36.reuse ;  /* 0x000000001c1a7229 */ /* 0x140fe20000000824 */
[----:B------:R2:W-:Y:S01]  /*19c0*/  STS.64 [R3+0x1c0], R34 ;  /* 0x0001c02203007388 */ /* 0x0005e20000000a00 */
[----:B------:R-:W-:Y:S02]  /*19d0*/  DADD R28, R28, R36 ;  /* 0x000000001c1c7229 */ /* 0x000fe40000000024 */
[C---:B0-----:R-:W-:Y:S01]  /*19e0*/  DFMA R36, R20.reuse, UR40, RZ ;  /* 0x0000002814247c2b */ /* 0x041fe200080000ff */
[----:B------:R2:W-:Y:S01]  /*19f0*/  STS.64 [R3], R38 ;  /* 0x0000002603007388 */ /* 0x0005e20000000a00 */
[----:B------:R-:W-:Y:S01]  /*1a00*/  DFMA R20, R20, UR42, RZ ;  /* 0x0000002a14147c2b */ /* 0x000fe200080000ff */
[----:B------:R-:W0:Y:S02]  /*1a10*/  LDCU.128 UR40, c[0x3][0xa70] ;  /* 0x00c14e00ff2877ac */ /* 0x000e240008000c00 */
[----:B------:R2:W-:Y:S03]  /*1a20*/  STS.64 [R3+0x180], R26 ;  /* 0x0001801a03007388 */ /* 0x0005e60000000a00 */
[C---:B-1----:R-:W-:Y:S01]  /*1a30*/  DFMA R36, R22.reuse, UR44, R36 ;  /* 0x0000002c16247c2b */ /* 0x042fe20008000024 */
[----:B------:R2:W-:Y:S01]  /*1a40*/  STS.64 [R3+0x40], R28 ;  /* 0x0000401c03007388 */ /* 0x0005e20000000a00 */
[----:B------:R-:W-:-:S06]  /*1a50*/  DFMA R20, R22, UR46, R20 ;  /* 0x0000002e16147c2b */ /* 0x000fcc0008000014 */
[C---:B------:R-:W-:Y:S02]  /*1a60*/  DFMA R36, R24.reuse, UR48, R36 ;  /* 0x0000003018247c2b */ /* 0x040fe40008000024 */
[----:B------:R-:W-:-:S06]  /*1a70*/  DFMA R20, R24, UR50, R20 ;  /* 0x0000003218147c2b */ /* 0x000fcc0008000014 */
[C---:B0-----:R-:W-:Y:S02]  /*1a80*/  DFMA R36, R40.reuse, UR40, R36 ;  /* 0x0000002828247c2b */ /* 0x041fe40008000024 */
[----:B------:R-:W-:-:S06]  /*1a90*/  DFMA R40, R40, UR42, R20 ;  /* 0x0000002a28287c2b */ /* 0x000fcc0008000014 */
        /* <DEDUP_REMOVED lines=8> */
.L_x_1304:
[----:B------:R-:W-:Y:S05]  /*1b20*/  BSYNC.RECONVERGENT B0 ;  /* 0x0000000000007941 */ /* 0x000fea0003800200 */
.L_x_1303:
[----:B0-2---:R-:W0:Y:S01]  /*1b30*/  S2R R3, SR_TID.X ;  /* 0x0000000000037919 */ /* 0x005e220000002100 */
[----:B------:R-:W-:Y:S01]  /*1b40*/  BSSY.RECONVERGENT B0, `(.L_x_1305) ;  /* 0x000004a000007945 */ /* 0x000fe20003800200 */
[----:B------:R-:W-:Y:S06]  /*1b50*/  BAR.SYNC.DEFER_BLOCKING 0x0 ;  /* 0x0000000000007b1d */ /* 0x000fec0000010000 */
[----:B------:R-:W-:Y:S05]  /*1b60*/  @P2 BRA `(.L_x_1306) ;  /* 0x00000004001c2947 */ /* 0x000fea0003800000 */
        /* <DEDUP_REMOVED lines=8> */
[----:B------:R-:W-:Y:S01]  /*1bf0*/  LDS.64 R8, [R2] ;  /* 0x0000000002087984 */ /* 0x000fe20000000a00 */
[----:B------:R-:W4:Y:S03]  /*1c00*/  LDCU.64 UR4, c[0x3][0xa48] ;  /* 0x00c14900ff0477ac */ /* 0x000f260008000a00 */
[----:B------:R-:W5:Y:S01]  /*1c10*/  LDS.64 R10, [R2+0xe00] ;  /* 0x000e0000020a7984 */ /* 0x000f620000000a00 */
[----:B------:R-:W4:Y:S03]  /*1c20*/  LDCU.64 UR22, c[0x3][0x868] ;  /* 0x00c10d00ff1677ac */ /* 0x000f260008000a00 */
[----:B------:R-:W-:Y:S01]  /*1c30*/  LDS.64 R26, [R2+0x200] ;  /* 0x00020000021a7984 */ /* 0x000fe20000000a00 */
[----:B------:R-:W4:Y:S03]  /*1c40*/  LDCU.64 UR34, c[0x3][0xa68] ;  /* 0x00c14d00ff2277ac */ /* 0x000f260008000a00 */
[----:B------:R-:W0:Y:S04]  /*1c50*/  LDS.64 R16, [R2+0xc00] ;  /* 0x000c000002107984 */ /* 0x000e280000000a00 */
[----:B------:R-:W-:Y:S04]  /*1c60*/  LDS.64 R22, [R2+0x400] ;  /* 0x0004000002167984 */ /* 0x000fe80000000a00 */
[----:B------:R-:W3:Y:S04]  /*1c70*/  LDS.64 R20, [R2+0xa00] ;  /* 0x000a000002147984 */ /* 0x000ee80000000a00 */
[----:B------:R-:W-:Y:S04]  /*1c80*/  LDS.64 R6, [R2+0x600] ;  /* 0x0006000002067984 */ /* 0x000fe80000000a00 */
[----:B------:R-:W4:Y:S01]  /*1c90*/  LDS.64 R4, [R2+0x800] ;  /* 0x0008000002047984 */ /* 0x000f220000000a00 */
[----:B-----5:R-:W-:-:S02]  /*1ca0*/  DADD R12, R8, R10 ;  /* 0x00000000080c7229 */ /* 0x020fc4000000000a */
[----:B------:R-:W-:Y:S02]  /*1cb0*/  DADD R8, R8, -R10 ;  /* 0x0000000008087229 */ /* 0x000fe4000000080a */
[C-C-:B0-----:R-:W-:Y:S02]  /*1cc0*/  DADD R14, R26.reuse, R16.reuse ;  /* 0x000000001a0e7229 */ /* 0x141fe40000000010 */
[----:B------:R-:W-:Y:S02]  /*1cd0*/  DADD R26, R26, -R16 ;  /* 0x000000001a1a7229 */ /* 0x000fe40000000810 */
[C---:B------:R-:W-:Y:S02]  /*1ce0*/  DFMA R16, R12.reuse, UR40, RZ ;  /* 0x000000280c107c2b */ /* 0x040fe400080000ff */
[C---:B------:R-:W-:Y:S02]  /*1cf0*/  DFMA R28, R12.reuse, UR8, RZ ;  /* 0x000000080c1c7c2b */ /* 0x040fe400080000ff */
[----:B------:R-:W-:-:S02]  /*1d00*/  DFMA R24, R12, UR10, RZ ;  /* 0x0000000a0c187c2b */ /* 0x000fc400080000ff */
[----:B------:R-:W-:Y:S01]  /*1d10*/  DFMA R18, R12, UR42, RZ ;  /* 0x0000002a0c127c2b */ /* 0x000fe200080000ff */
[----:B------:R-:W0:Y:S01]  /*1d20*/  LDCU.128 UR40, c[0x3][0x850] ;  /* 0x00c10a00ff2877ac */ /* 0x000e220008000c00 */
[C---:B-1----:R-:W-:Y:S02]  /*1d30*/  DFMA R12, R8.reuse, UR44, RZ ;  /* 0x0000002c080c7c2b */ /* 0x042fe400080000ff */
[C---:B------:R-:W-:Y:S01]  /*1d40*/  DFMA R30, R8.reuse, UR46, RZ ;  /* 0x0000002e081e7c2b */ /* 0x040fe200080000ff */
[----:B------:R-:W1:Y:S01]  /*1d50*/  LDCU.128 UR44, c[0x3][0xa50] ;  /* 0x00c14a00ff2c77ac */ /* 0x000e620008000c00 */
[C---:B------:R-:W-:Y:S02]  /*1d60*/  DFMA R10, R8.reuse, UR24, RZ ;  /* 0x00000018080a7c2b */ /* 0x040fe400080000ff */
[----:B------:R-:W-:Y:S02]  /*1d70*/  DFMA R8, R8, UR26, RZ ;  /* 0x0000001a08087c2b */ /* 0x000fe400080000ff */
[----:B------:R-:W-:-:S02]  /*1d80*/  DFMA R28, R14, UR12, R28 ;  /* 0x0000000c0e1c7c2b */ /* 0x000fc4000800001c */
[C---:B------:R-:W-:Y:S02]  /*1d90*/  DFMA R24, R14.reuse, UR14, R24 ;  /* 0x0000000e0e187c2b */ /* 0x040fe40008000018 */
[C---:B--2---:R-:W-:Y:S02]  /*1da0*/  DFMA R16, R14.reuse, UR48, R16 ;  /* 0x000000300e107c2b */ /* 0x044fe40008000010 */
[----:B------:R-:W-:Y:S01]  /*1db0*/  DFMA R14, R14, UR50, R18 ;  /* 0x000000320e0e7c2b */ /* 0x000fe20008000012 */
[----:B------:R-:W2:Y:S01]  /*1dc0*/  LDCU.128 UR48, c[0x3][0x870] ;  /* 0x00c10e00ff3077ac */ /* 0x000ea20008000c00 */
[----:B---3--:R-:W-:Y:S02]  /*1dd0*/  DADD R18, R22, R20 ;  /* 0x0000000016127229 */ /* 0x008fe40000000014 */
[C---:B------:R-:W-:Y:S02]  /*1de0*/  DFMA R12, R26.reuse, UR52, R12 ;  /* 0x000000341a0c7c2b */ /* 0x040fe4000800000c */
[C---:B------:R-:W-:Y:S01]  /*1df0*/  DFMA R30, R26.reuse, UR54, R30 ;  /* 0x000000361a1e7c2b */ /* 0x040fe2000800001e */
[----:B------:R-:W3:Y:S01]  /*1e00*/  LDCU.128 UR52, c[0x3][0xa70] ;  /* 0x00c14e00ff3477ac */ /* 0x000ee20008000c00 */
[----:B------:R-:W-:-:S02]  /*1e10*/  DFMA R10, R26, UR28, R10 ;  /* 0x0000001c1a0a7c2b */ /* 0x000fc4000800000a */
[----:B------:R-:W-:Y:S02]  /*1e20*/  DADD R22, R22, -R20 ;  /* 0x0000000016167229 */ /* 0x000fe40000000814 */
[----:B------:R-:W-:Y:S02]  /*1e30*/  DFMA R8, R26, UR30, R8 ;  /* 0x0000001e1a087c2b */ /* 0x000fe40008000008 */
[----:B----4-:R-:W-:Y:S02]  /*1e40*/  DADD R20, R6, R4 ;  /* 0x0000000006147229 */ /* 0x010fe40000000004 */
[----:B------:R-:W-:Y:S02]  /*1e50*/  DFMA R28, R18, UR16, R28 ;  /* 0x00000010121c7c2b */ /* 0x000fe4000800001c */
[----:B------:R-:W-:Y:S02]  /*1e60*/  DADD R4, R6, -R4 ;  /* 0x0000000006047229 */ /* 0x000fe40000000804 */
[----:B------:R-:W-:-:S02]  /*1e70*/  DFMA R10, R22, UR32, R10 ;  /* 0x00000020160a7c2b */ /* 0x000fc4000800000a */
[C---:B------:R-:W-:Y:S02]  /*1e80*/  DFMA R24, R18.reuse, UR18, R24 ;  /* 0x0000001212187c2b */ /* 0x040fe40008000018 */
[----:B0-----:R-:W-:Y:S02]  /*1e90*/  DFMA R14, R18, UR42, R14 ;  /* 0x0000002a120e7c2b */ /* 0x001fe4000800000e */
[----:B------:R-:W-:Y:S02]  /*1ea0*/  DFMA R8, R22, UR4, R8 ;  /* 0x0000000416087c2b */ /* 0x000fe40008000008 */
[----:B------:R-:W-:Y:S02]  /*1eb0*/  DFMA R16, R18, UR40, R16 ;  /* 0x0000002812107c2b */ /* 0x000fe40008000010 */
[C---:B-1----:R-:W-:Y:S02]  /*1ec0*/  DFMA R6, R22.reuse, UR44, R12 ;  /* 0x0000002c16067c2b */ /* 0x042fe4000800000c */
[----:B------:R-:W-:-:S02]  /*1ed0*/  DFMA R30, R22, UR46, R30 ;  /* 0x0000002e161e7c2b */ /* 0x000fc4000800001e */
[----:B------:R-:W-:Y:S02]  /*1ee0*/  DFMA R28, R20, UR20, R28 ;  /* 0x00000014141c7c2b */ /* 0x000fe4000800001c */
[----:B------:R-:W-:Y:S02]  /*1ef0*/  DFMA R10, R4, UR36, R10 ;  /* 0x00000024040a7c2b */ /* 0x000fe4000800000a */
[C---:B------:R-:W-:Y:S02]  /*1f00*/  DFMA R24, R20.reuse, UR22, R24 ;  /* 0x0000001614187c2b */ /* 0x040fe40008000018 */
[----:B--2---:R-:W-:Y:S02]  /*1f10*/  DFMA R18, R20, UR50, R14 ;  /* 0x0000003214127c2b */ /* 0x004fe4000800000e */
[----:B------:R-:W-:Y:S02]  /*1f20*/  DFMA R12, R4, UR34, R8 ;  /* 0x00000022040c7c2b */ /* 0x000fe40008000008 */
[----:B------:R-:W-:-:S02]  /*1f30*/  DFMA R16, R20, UR48, R16 ;  /* 0x0000003014107c2b */ /* 0x000fc40008000010 */
[C---:B---3--:R-:W-:Y:S02]  /*1f40*/  DFMA R14, R4.reuse, UR52, R6 ;  /* 0x00000034040e7c2b */ /* 0x048fe40008000006 */
        /* <DEDUP_REMOVED lines=9> */
.L_x_1306:
[----:B------:R-:W-:Y:S05]  /*1fe0*/  BSYNC.RECONVERGENT B0 ;  /* 0x0000000000007941 */ /* 0x000fea0003800200 */
.L_x_1305:
[----:B------:R-:W-:Y:S06]  /*1ff0*/  BAR.SYNC.DEFER_BLOCKING 0x0 ;  /* 0x0000000000007b1d */ /* 0x000fec0000010000 */
[----:B------:R-:W-:Y:S05]  /*2000*/  @!P0 EXIT ;  /* 0x000000000000894d */ /* 0x000fea0003800000 */
        /* <DEDUP_REMOVED lines=13> */
.L_x_1307:
        /* <DEDUP_REMOVED lines=10> */
.L_x_3056:


//--------------------- .text._Z32massMatrixMultiplyRegisterKernelILi8ELi8ELi1EEviPKdS1_S1_S1_Pd --------------------------
	.section	.text._Z32massMatrixMultiplyRegisterKernelILi8ELi8ELi1EEviPKdS1_S1_S1_Pd,"ax",@progbits
	.align	128
        .global         _Z32massMatrixMultiplyRegisterKernelILi8ELi8ELi1EEviPKdS1_S1_S1_Pd
        .type           _Z32massMatrixMultiplyRegisterKernelILi8ELi8ELi1EEviPKdS1_S1_S1_Pd,@function
        .size           _Z32massMatrixMultiplyRegisterKernelILi8ELi8ELi1EEviPKdS1_S1_S1_Pd,(.L_x_3057 - _Z32massMatrixMultiplyRegisterKernelILi8ELi8ELi1EEviPKdS1_S1_S1_Pd)
        .other          _Z32massMatrixMultiplyRegisterKernelILi8ELi8ELi1EEviPKdS1_S1_S1_Pd,@"STO_CUDA_ENTRY STV_DEFAULT"
_Z32massMatrixMultiplyRegisterKernelILi8ELi8ELi1EEviPKdS1_S1_S1_Pd:
.text._Z32massMatrixMultiplyRegisterKernelILi8ELi8ELi1EEviPKdS1_S1_S1_Pd:
        /* <DEDUP_REMOVED lines=13> */
[----:B--2---:R0:W2:Y:S05]  /*00d0*/  @!P0 LDG.E.64.CONSTANT R44, desc[UR8][R8.64] ;  /* 0x00000008082c8981 */ /* 0x0040aa000c1e9b00 */
        /* <DEDUP_REMOVED lines=9> */
[----:B0-----:R-:W-:-:S03]  /*0170*/  @!P0 LEA R9, R0, UR6, 0x3 ;  /* 0x0000000600098c11 */ /* 0x001fc6000f8e18ff */
[----:B------:R-:W0:Y:S01]  /*0180*/  S2UR UR5, SR_CTAID.X ;  /* 0x00000000000579c3 */ /* 0x000e220000002500 */
[----:B--2---:R0:W-:Y:S04]  /*0190*/  @!P0 STS.64 [R3], R44 ;  /* 0x0000002c03008388 */ /* 0x0041e80000000a00 */
[----:B---3--:R-:W-:Y:S03]  /*01a0*/  @!P0 STS.64 [R9], R10 ;  /* 0x0000000a09008388 */ /* 0x008fe60000000a00 */
[----:B------:R-:W-:Y:S01]  /*01b0*/  BAR.SYNC.DEFER_BLOCKING 0x0 ;  /* 0x0000000000007b1d */ /* 0x000fe20000010000 */
[----:B------:R-:W-:Y:S01]  /*01c0*/  ISETP.GE.U32.AND P0, PT, R0, 0x40, PT ;  /* 0x000000400000780c */ /* 0x000fe20003f06070 */
[----:B0-----:R-:W-:-:S05]  /*01d0*/  VIADD R3, R2, UR5 ;  /* 0x0000000502037c36 */ /* 0x001fca0008000000 */
[----:B------:R-:W-:Y:S01]  /*01e0*/  ISETP.LT.AND P0, PT, R3, UR28, !P0 ;  /* 0x0000001c03007c0c */ /* 0x000fe2000c701270 */
[----:B------:R-:W0:Y:S04]  /*01f0*/  LDS.128 R12, [UR4+0x1000] ;  /* 0x00100004ff0c7984 */ /* 0x000e280008000c00 */
[----:B------:R-:W1:Y:S04]  /*0200*/  LDS.128 R8, [UR4+0x10a0] ;  /* 0x0010a004ff087984 */ /* 0x000e680008000c00 */
[----:B------:R-:W2:Y:S04]  /*0210*/  LDS.128 R28, [UR4+0x1020] ;  /* 0x00102004ff1c7984 */ /* 0x000ea80008000c00 */
[----:B------:R-:W3:Y:S04]  /*0220*/  LDS.128 R16, [UR4+0x1080] ;  /* 0x00108004ff107984 */ /* 0x000ee80008000c00 */
[----:B------:R-:W4:Y:S04]  /*0230*/  LDS.128 R24, [UR4+0x1010] ;  /* 0x00101004ff187984 */ /* 0x000f280008000c00 */
[----:B------:R-:W4:Y:S01]  /*0240*/  LDS.128 R20, [UR4+0x1090] ;  /* 0x00109004ff147984 */ /* 0x000f220008000c00 */
[----:B0-----:R-:W-:-:S02]  /*0250*/  R2UR UR40, R14 ;  /* 0x000000000e2872ca */ /* 0x001fc400000e0000 */
[----:B------:R-:W-:Y:S02]  /*0260*/  R2UR UR41, R15 ;  /* 0x000000000f2972ca */ /* 0x000fe400000e0000 */
[----:B------:R-:W-:Y:S02]  /*0270*/  R2UR UR6, R12 ;  /* 0x000000000c0672ca */ /* 0x000fe400000e0000 */
[----:B------:R-:W-:Y:S02]  /*0280*/  R2UR UR7, R13 ;  /* 0x000000000d0772ca */ /* 0x000fe400000e0000 */
[----:B------:R-:W0:Y:S01]  /*0290*/  LDS.128 R12, [UR4+0x1030] ;  /* 0x00103004ff0c7984 */ /* 0x000e220008000c00 */
[----:B-1----:R-:W-:Y:S02]  /*02a0*/  R2UR UR50, R10 ;  /* 0x000000000a3272ca */ /* 0x002fe400000e0000 */
[----:B------:R-:W-:Y:S02]  /*02b0*/  R2UR UR51, R11 ;  /* 0x000000000b3372ca */ /* 0x000fe400000e0000 */
[----:B------:R-:W-:-:S02]  /*02c0*/  R2UR UR18, R8 ;  /* 0x00000000081272ca */ /* 0x000fc400000e0000 */
[----:B------:R-:W-:Y:S02]  /*02d0*/  R2UR UR19, R9 ;  /* 0x00000000091372ca */ /* 0x000fe400000e0000 */
[----:B------:R-:W1:Y:S01]  /*02e0*/  LDS.128 R8, [UR4+0x10d0] ;  /* 0x0010d004ff087984 */ /* 0x000e620008000c00 */
[----:B--2---:R-:W-:Y:S02]  /*02f0*/  R2UR UR48, R30 ;  /* 0x000000001e3072ca */ /* 0x004fe400000e0000 */
[----:B------:R-:W-:Y:S02]  /*0300*/  R2UR UR49, R31 ;  /* 0x000000001f3172ca */ /* 0x000fe400000e0000 */
[----:B------:R-:W-:Y:S02]  /*0310*/  R2UR UR16, R28 ;  /* 0x000000001c1072ca */ /* 0x000fe400000e0000 */
[----:B------:R-:W-:Y:S02]  /*0320*/  R2UR UR17, R29 ;  /* 0x000000001d1172ca */ /* 0x000fe400000e0000 */
[----:B------:R-:W2:Y:S01]  /*0330*/  LDS.128 R28, [UR4+0x1050] ;  /* 0x00105004ff1c7984 */ /* 0x000ea20008000c00 */
[----:B---3--:R-:W-:-:S02]  /*0340*/  R2UR UR42, R18 ;  /* 0x00000000122a72ca */ /* 0x008fc400000e0000 */
[----:B------:R-:W-:Y:S02]  /*0350*/  R2UR UR43, R19 ;  /* 0x00000000132b72ca */ /* 0x000fe400000e0000 */
[----:B------:R-:W-:Y:S02]  /*0360*/  R2UR UR10, R16 ;  /* 0x00000000100a72ca */ /* 0x000fe400000e0000 */
[----:B------:R-:W-:Y:S02]  /*0370*/  R2UR UR11, R17 ;  /* 0x00000000110b72ca */ /* 0x000fe400000e0000 */
[----:B----4-:R-:W-:Y:S01]  /*0380*/  R2UR UR44, R26 ;  /* 0x000000001a2c72ca */ /* 0x010fe200000e0000 */
[----:B------:R-:W3:Y:S01]  /*0390*/  LDS.128 R16, [UR4+0x10b0] ;  /* 0x0010b004ff107984 */ /* 0x000ee20008000c00 */
[----:B------:R-:W-:Y:S02]  /*03a0*/  R2UR UR45, R27 ;  /* 0x000000001b2d72ca */ /* 0x000fe400000e0000 */
[----:B------:R-:W-:-:S02]  /*03b0*/  R2UR UR12, R24 ;  /* 0x00000000180c72ca */ /* 0x000fc400000e0000 */
[----:B------:R-:W-:Y:S02]  /*03c0*/  R2UR UR13, R25 ;  /* 0x00000000190d72ca */ /* 0x000fe400000e0000 */
[----:B------:R-:W-:Y:S01]  /*03d0*/  R2UR UR46, R22 ;  /* 0x00000000162e72ca */ /* 0x000fe200000e0000 */
[----:B------:R-:W4:Y:S01]  /*03e0*/  LDS.128 R24, [UR4+0x10c0] ;  /* 0x0010c004ff187984 */ /* 0x000f220008000c00 */
[----:B------:R-:W-:Y:S02]  /*03f0*/  R2UR UR47, R23 ;  /* 0x00000000172f72ca */ /* 0x000fe400000e0000 */
[----:B------:R-:W-:Y:S02]  /*0400*/  R2UR UR14, R20 ;  /* 0x00000000140e72ca */ /* 0x000fe400000e0000 */
[----:B0-----:R-:W-:Y:S02]  /*0410*/  R2UR UR52, R14 ;  /* 0x000000000e3472ca */ /* 0x001fe400000e0000 */
[----:B------:R-:W-:-:S02]  /*0420*/  R2UR UR53, R15 ;  /* 0x000000000f3572ca */ /* 0x000fc400000e0000 */
[----:B------:R-:W-:Y:S02]  /*0430*/  R2UR UR20, R12 ;  /* 0x000000000c1472ca */ /* 0x000fe400000e0000 */
[----:B------:R-:W-:Y:S02]  /*0440*/  R2UR UR21, R13 ;  /* 0x000000000d1572ca */ /* 0x000fe400000e0000 */
[----:B------:R-:W0:Y:S01]  /*0450*/  LDS.128 R12, [UR4+0x1060] ;  /* 0x00106004ff0c7984 */ /* 0x000e220008000c00 */
[----:B-1----:R-:W-:Y:S02]  /*0460*/  R2UR UR62, R10 ;  /* 0x000000000a3e72ca */ /* 0x002fe400000e0000 */
[----:B------:R-:W-:Y:S02]  /*0470*/  R2UR UR63, R11 ;  /* 0x000000000b3f72ca */ /* 0x000fe400000e0000 */
[----:B------:R-:W1:Y:S01]  /*0480*/  @P0 LDC.64 R10, c[0x0][0x3a0] ;  /* 0x0000e800ff0a0b82 */ /* 0x000e620000000a00 */
[----:B------:R-:W-:-:S02]  /*0490*/  R2UR UR30, R8 ;  /* 0x00000000081e72ca */ /* 0x000fc400000e0000 */
[----:B------:R-:W-:Y:S02]  /*04a0*/  LEA R8, R2, UR4, 0xc ;  /* 0x0000000402087c11 */ /* 0x000fe4000f8e60ff */
[----:B--2---:R-:W-:Y:S02]  /*04b0*/  R2UR UR29, R29 ;  /* 0x000000001d1d72ca */ /* 0x004fe400000e0000 */
[----:B------:R-:W-:Y:S02]  /*04c0*/  SHF.R.U32.HI R29, RZ, 0x3, R0 ;  /* 0x00000003ff1d7819 */ /* 0x000fe40000011600 */
[----:B------:R-:W-:Y:S02]  /*04d0*/  R2UR UR28, R28 ;  /* 0x000000001c1c72ca */ /* 0x000fe400000e0000 */
[----:B------:R-:W-:Y:S01]  /*04e0*/  R2UR UR31, R9 ;  /* 0x00000000091f72ca */ /* 0x000fe200000e0000 */
[----:B------:R-:W-:Y:S01]  /*04f0*/  IMAD R28, R29, 0x40, R8 ;  /* 0x000000401d1c7824 */ /* 0x000fe200078e0208 */
[----:B------:R-:W-:-:S02]  /*0500*/  LOP3.LUT R9, R0, 0x3f8, RZ, 0xc0, !PT ;  /* 0x000003f800097812 */ /* 0x000fc400078ec0ff */
[----:B------:R-:W-:Y:S01]  /*0510*/  R2UR UR15, R21 ;  /* 0x00000000150f72ca */ /* 0x000fe200000e0000 */
[----:B------:R-:W-:Y:S01]  /*0520*/  IMAD R29, R29, 0x1c0, R28 ;  /* 0x000001c01d1d7824 */ /* 0x000fe200078e021c */
[----:B------:R-:W2:Y:S01]  /*0530*/  LDS.128 R20, [UR4+0x1040] ;  /* 0x00104004ff147984 */ /* 0x000ea20008000c00 */
[----:B---3--:R-:W-:Y:S02]  /*0540*/  R2UR UR54, R18 ;  /* 0x00000000123672ca */ /* 0x008fe400000e0000 */
[----:B------:R-:W-:Y:S02]  /*0550*/  R2UR UR55, R19 ;  /* 0x00000000133772ca */ /* 0x000fe400000e0000 */
[----:B------:R-:W-:Y:S02]  /*0560*/  R2UR UR22, R16 ;  /* 0x00000000101672ca */ /* 0x000fe400000e0000 */
[----:B------:R-:W-:Y:S02]  /*0570*/  R2UR UR23, R17 ;  /* 0x00000000111772ca */ /* 0x000fe400000e0000 */
[----:B----4-:R-:W-:Y:S01]  /*0580*/  R2UR UR58, R26 ;  /* 0x000000001a3a72ca */ /* 0x010fe200000e0000 */
[----:B------:R-:W3:Y:S01]  /*0590*/  LDS.128 R16, [UR4+0x10e0] ;  /* 0x0010e004ff107984 */ /* 0x000ee20008000c00 */
[----:B------:R-:W-:-:S02]  /*05a0*/  R2UR UR59, R27 ;  /* 0x000000001b3b72ca */ /* 0x000fc400000e0000 */
[----:B------:R-:W-:Y:S02]  /*05b0*/  R2UR UR26, R24 ;  /* 0x00000000181a72ca */ /* 0x000fe400000e0000 */
[----:B------:R-:W-:Y:S02]  /*05c0*/  R2UR UR27, R25 ;  /* 0x00000000191b72ca */ /* 0x000fe400000e0000 */
[----:B------:R-:W4:Y:S01]  /*05d0*/  LDS.128 R24, [UR4+0x10f0] ;  /* 0x0010f004ff187984 */ /* 0x000f220008000c00 */
[----:B0-----:R-:W-:Y:S02]  /*05e0*/  R2UR UR64, R14 ;  /* 0x000000000e4072ca */ /* 0x001fe400000e0000 */
[----:B------:R-:W-:Y:S02]  /*05f0*/  LOP3.LUT R14, R0, 0x7, RZ, 0xc0, !PT ;  /* 0x00000007000e7812 */ /* 0x000fe400078ec0ff */
[----:B------:R-:W-:Y:S02]  /*0600*/  R2UR UR33, R13 ;  /* 0x000000000d2172ca */ /* 0x000fe400000e0000 */
[----:B------:R-:W-:Y:S01]  /*0610*/  R2UR UR32, R12 ;  /* 0x000000000c2072ca */ /* 0x000fe200000e0000 */
[----:B------:R-:W-:Y:S01]  /*0620*/  @P0 IMAD.IADD R28, R14, 0x1, R9 ;  /* 0x000000010e1c0824 */ /* 0x000fe200078e0209 */
[----:B------:R-:W-:Y:S01]  /*0630*/  R2UR UR60, R30 ;  /* 0x000000001e3c72ca */ /* 0x000fe200000e0000 */
[----:B------:R-:W-:Y:S01]  /*0640*/  IMAD.SHL.U32 R12, R0, 0x8, RZ ;  /* 0x00000008000c7824 */ /* 0x000fe200078e00ff */
[----:B------:R-:W-:Y:S01]  /*0650*/  R2UR UR61, R31 ;  /* 0x000000001f3d72ca */ /* 0x000fe200000e0000 */
[----:B------:R-:W-:Y:S01]  /*0660*/  @P0 IMAD R13, R3, 0x200, R28 ;  /* 0x00000200030d0824 */ /* 0x000fe200078e021c */
[----:B------:R-:W-:-:S02]  /*0670*/  R2UR UR65, R15 ;  /* 0x000000000f4172ca */ /* 0x000fc400000e0000 */
[----:B------:R-:W-:Y:S01]  /*0680*/  LOP3.LUT R30, R12, 0x38, RZ, 0xc0, !PT ;  /* 0x000000380c1e7812 */ /* 0x000fe200078ec0ff */
[----:B-1----:R-:W-:Y:S01]  /*0690*/  @P0 IMAD.WIDE R10, R13, 0x8, R10 ;  /* 0x000000080d0a0825 */ /* 0x002fe200078e020a */
[----:B------:R-:W-:Y:S03]  /*06a0*/  BSSY.RECONVERGENT B0, `(.L_x_1308) ;  /* 0x000005a000007945 */ /* 0x000fe60003800200 */
[----:B------:R-:W-:Y:S01]  /*06b0*/  IMAD.IADD R9, R30, 0x1, R29 ;  /* 0x000000011e097824 */ /* 0x000fe200078e021d */
[----:B------:R0:W5:Y:S01]  /*06c0*/  @P0 LDG.E.64.CONSTANT R42, desc[UR8][R10.64] ;  /* 0x000000080a2a0981 */ /* 0x000162000c1e9b00 */
[----:B--2---:R-:W-:Y:S02]  /*06d0*/  R2UR UR56, R22 ;  /* 0x00000000163872ca */ /* 0x004fe400000e0000 */
[----:B------:R-:W-:Y:S01]  /*06e0*/  IMAD R13, R14, 0x38, R9 ;  /* 0x000000380e0d7824 */ /* 0x000fe200078e0209 */
[----:B------:R0:W5:Y:S01]  /*06f0*/  @P0 LDG.E.64.CONSTANT R40, desc[UR8][R10.64+0x200] ;  /* 0x000200080a280981 */ /* 0x000162000c1e9b00 */
[----:B------:R-:W-:-:S02]  /*0700*/  R2UR UR57, R23 ;  /* 0x00000000173972ca */ /* 0x000fc400000e0000 */
[----:B------:R-:W-:Y:S01]  /*0710*/  R2UR UR24, R20 ;  /* 0x00000000141872ca */ /* 0x000fe200000e0000 */
[----:B------:R0:W5:Y:S01]  /*0720*/  @P0 LDG.E.64.CONSTANT R38, desc[UR8][R10.64+0x400] ;  /* 0x000400080a260981 */ /* 0x000162000c1e9b00 */
[----:B------:R-:W-:-:S03]  /*0730*/  R2UR UR25, R21 ;  /* 0x00000000151972ca */ /* 0x000fc600000e0000 */
[----:B------:R0:W5:Y:S01]  /*0740*/  @P0 LDG.E.64.CONSTANT R36, desc[UR8][R10.64+0x600] ;  /* 0x000600080a240981 */ /* 0x000162000c1e9b00 */
[----:B---3--:R-:W-:Y:S02]  /*0750*/  R2UR UR66, R18 ;  /* 0x00000000124272ca */ /* 0x008fe400000e0000 */
        /* <DEDUP_REMOVED lines=10> */
[----:B------:R0:W5:Y:S04]  /*0800*/  @P0 LDG.E.64.CONSTANT R4, desc[UR8][R10.64+0xe00] ;  /* 0x000e00080a040981 */ /* 0x000168000c1e9b00 */
[----:B------:R-:W1:Y:S02]  /*0810*/  LDS.128 R20, [UR4+0x1070] ;  /* 0x00107004ff147984 */ /* 0x000e640008000c00 */
[----:B-1----:R-:W-:Y:S02]  /*0820*/  R2UR UR68, R22 ;  /* 0x00000000164472ca */ /* 0x002fe400000e0000 */
[----:B------:R-:W-:Y:S02]  /*0830*/  R2UR UR69, R23 ;  /* 0x00000000174572ca */ /* 0x000fe400000e0000 */
[----:B------:R-:W-:-:S02]  /*0840*/  R2UR UR36, R20 ;  /* 0x00000000142472ca */ /* 0x000fc400000e0000 */
[----:B------:R-:W-:Y:S01]  /*0850*/  R2UR UR37, R21 ;  /* 0x00000000152572ca */ /* 0x000fe200000e0000 */
[----:B0-----:R-:W-:-:S14]  /*0860*/  @P1 BRA `(.L_x_1309) ;  /* 0x0000000000f41947 */ /* 0x001fdc0003800000 */
[C-C-:B-----5:R-:W-:Y:S02]  /*0870*/  DADD R10, R42.reuse, R4.reuse ;  /* 0x000000002a0a7229 */ /* 0x160fe40000000004 */
[----:B------:R-:W-:Y:S02]  /*0880*/  DADD R4, R42, -R4 ;  /* 0x000000002a047229 */ /* 0x000fe40000000804 */
[C-C-:B------:R-:W-:Y:S02]  /*0890*/  DADD R14, R40.reuse, R6.reuse ;  /* 0x00000000280e7229 */ /* 0x140fe40000000006 */
[----:B------:R-:W-:Y:S02]  /*08a0*/  DADD R40, R40, -R6 ;  /* 0x0000000028287229 */ /* 0x000fe40000000806 */
        /* <DEDUP_REMOVED lines=8> */
[C-C-:B------:R-:W-:Y:S02]  /*0930*/  DADD R6, R38.reuse, R32.reuse ;  /* 0x0000000026067229 */ /* 0x140fe40000000020 */
[----:B------:R-:W-:Y:S02]  /*0940*/  DADD R32, R38, -R32 ;  /* 0x0000000026207229 */ /* 0x000fe40000000820 */
        /* <DEDUP_REMOVED lines=8> */
[----:B------:R-:W-:Y:S01]  /*09d0*/  LEA R14, R2, UR4, 0xc ;  /* 0x00000004020e7c11 */ /* 0x000fe2000f8e60ff */
[C-C-:B------:R-:W-:Y:S02]  /*09e0*/  DADD R16, R36.reuse, R34.reuse ;  /* 0x0000000024107229 */ /* 0x140fe40000000022 */
[----:B------:R-:W-:-:S02]  /*09f0*/  DADD R34, R36, -R34 ;  /* 0x0000000024227229 */ /* 0x000fc40000000822 */
[----:B------:R-:W-:Y:S02]  /*0a00*/  DFMA R22, R6, UR12, R22 ;  /* 0x0000000c06167c2b */ /* 0x000fe40008000016 */
[C---:B------:R-:W-:Y:S02]  /*0a10*/  DFMA R10, R32.reuse, UR14, R10 ;  /* 0x0000000e200a7c2b */ /* 0x040fe4000800000a */
[C---:B------:R-:W-:Y:S02]  /*0a20*/  DFMA R26, R32.reuse, UR38, R26 ;  /* 0x00000026201a7c2b */ /* 0x040fe4000800001a */
[----:B------:R-:W-:Y:S02]  /*0a30*/  DFMA R24, R32, UR22, R24 ;  /* 0x0000001620187c2b */ /* 0x000fe40008000018 */
[C---:B------:R-:W-:Y:S02]  /*0a40*/  DFMA R18, R6.reuse, UR20, R18 ;  /* 0x0000001406127c2b */ /* 0x040fe40008000012 */
[----:B------:R-:W-:-:S02]  /*0a50*/  DFMA R28, R6, UR36, R28 ;  /* 0x00000024061c7c2b */ /* 0x000fc4000800001c */
[----:B------:R-:W-:Y:S02]  /*0a60*/  DFMA R20, R6, UR28, R20 ;  /* 0x0000001c06147c2b */ /* 0x000fe40008000014 */
[----:B------:R-:W-:Y:S01]  /*0a70*/  DFMA R4, R32, UR30, R4 ;  /* 0x0000001e20047c2b */ /* 0x000fe20008000004 */
[----:B------:R-:W-:Y:S01]  /*0a80*/  IMAD.SHL.U32 R6, R0, 0x8, RZ ;  /* 0x0000000800067824 */ /* 0x000fe200078e00ff */
[----:B------:R-:W-:Y:S02]  /*0a90*/  DFMA R22, R16, UR44, R22 ;  /* 0x0000002c10167c2b */ /* 0x000fe40008000016 */
[C---:B------:R-:W-:Y:S02]  /*0aa0*/  DFMA R10, R34.reuse, UR46, R10 ;  /* 0x0000002e220a7c2b */ /* 0x040fe4000800000a */
[C---:B------:R-:W-:Y:S01]  /*0ab0*/  DFMA R26, R34.reuse, UR70, R26 ;  /* 0x00000046221a7c2b */ /* 0x040fe2000800001a */
[----:B------:R-:W-:Y:S01]  /*0ac0*/  LOP3.LUT R15, R6, 0x1fc0, RZ, 0xc0, !PT ;  /* 0x00001fc0060f7812 */ /* 0x000fe200078ec0ff */
[----:B------:R-:W-:-:S02]  /*0ad0*/  DFMA R24, R34, UR54, R24 ;  /* 0x0000003622187c2b */ /* 0x000fc40008000018 */
[C---:B------:R-:W-:Y:S02]  /*0ae0*/  DFMA R28, R16.reuse, UR68, R28 ;  /* 0x00000044101c7c2b */ /* 0x040fe4000800001c */
[C---:B------:R-:W-:Y:S02]  /*0af0*/  DFMA R18, R16.reuse, UR52, R18 ;  /* 0x0000003410127c2b */ /* 0x040fe40008000012 */
[----:B------:R-:W-:Y:S02]  /*0b00*/  DFMA R20, R16, UR60, R20 ;  /* 0x0000003c10147c2b */ /* 0x000fe40008000014 */
[----:B------:R-:W-:Y:S01]  /*0b10*/  DFMA R34, R34, UR62, R4 ;  /* 0x0000003e22227c2b */ /* 0x000fe20008000004 */
[----:B------:R-:W-:Y:S01]  /*0b20*/  LOP3.LUT R16, R6, 0x38, RZ, 0xc0, !PT ;  /* 0x0000003806107812 */ /* 0x000fe200078ec0ff */
[C-C-:B------:R-:W-:Y:S02]  /*0b30*/  DADD R6, R22.reuse, -R10.reuse ;  /* 0x0000000016067229 */ /* 0x140fe4000000080a */
[----:B------:R-:W-:Y:S01]  /*0b40*/  DADD R10, R22, R10 ;  /* 0x00000000160a7229 */ /* 0x000fe2000000000a */
[----:B------:R-:W-:Y:S01]  /*0b50*/  IADD3 R23, PT, PT, R16, R14, R15 ;  /* 0x0000000e10177210 */ /* 0x000fe20007ffe00f */
[----:B------:R-:W-:-:S02]  /*0b60*/  DADD R4, R28, -R26 ;  /* 0x000000001c047229 */ /* 0x000fc4000000081a */
[----:B------:R-:W-:Y:S02]  /*0b70*/  DADD R14, R18, -R24 ;  /* 0x00000000120e7229 */ /* 0x000fe40000000818 */
[----:B------:R-:W-:Y:S01]  /*0b80*/  DADD R16, R20, -R34 ;  /* 0x0000000014107229 */ /* 0x000fe20000000822 */
        /* <DEDUP_REMOVED lines=11> */
.L_x_1309:
[----:B------:R-:W-:Y:S05]  /*0c40*/  BSYNC.RECONVERGENT B0 ;  /* 0x0000000000007941 */ /* 0x000fea0003800200 */
.L_x_1308:
[----:B------:R-:W-:Y:S06]  /*0c50*/  BAR.SYNC.DEFER_BLOCKING 0x0 ;  /* 0x0000000000007b1d */ /* 0x000fec0000010000 */
[----:B------:R-:W-:Y:S04]  /*0c60*/  BSSY.RECONVERGENT B0, `(.L_x_1310) ;  /* 0x0000049000007945 */ /* 0x000fe80003800200 */
[----:B------:R-:W-:Y:S05]  /*0c70*/  @P1 BRA `(.L_x_1311) ;  /* 0x00000004001c1947 */ /* 0x000fea0003800000 */
[----:B0----5:R-:W-:Y:S01]  /*0c80*/  LEA R5, R2, UR4, 0xc ;  /* 0x0000000402057c11 */ /* 0x021fe2000f8e60ff */
[----:B------:R-:W-:Y:S01]  /*0c90*/  IMAD.SHL.U32 R4, R0, 0x8, RZ ;  /* 0x0000000800047824 */ /* 0x000fe200078e00ff */
[----:B------:R-:W-:-:S05]  /*0ca0*/  SHF.R.U32.HI R2, RZ, 0x3, R0 ;  /* 0x00000003ff027819 */ /* 0x000fca0000011600 */
[----:B------:R-:W-:-:S04]  /*0cb0*/  IMAD R5, R2, 0x40, R5 ;  /* 0x0000004002057824 */ /* 0x000fc800078e0205 */
[----:B------:R-:W-:Y:S01]  /*0cc0*/  IMAD R2, R2, 0x1c0, R5 ;  /* 0x000001c002027824 */ /* 0x000fe200078e0205 */
        /* <DEDUP_REMOVED lines=21> */
[----:B------:R-:W-:Y:S02]  /*0e20*/  DFMA R32, R32, UR34, RZ ;  /* 0x0000002220207c2b */ /* 0x000fe400080000ff */
[C---:B------:R-:W-:Y:S02]  /*0e30*/  DFMA R20, R16.reuse, UR40, R20 ;  /* 0x0000002810147c2b */ /* 0x040fe40008000014 */
[C---:B------:R-:W-:Y:S02]  /*0e40*/  DFMA R14, R16.reuse, UR48, R14 ;  /* 0x00000030100e7c2b */ /* 0x040fe4000800000e */
[----:B------:R-:W-:-:S02]  /*0e50*/  DFMA R6, R16, UR56, R6 ;  /* 0x0000003810067c2b */ /* 0x000fc40008000006 */
[----:B------:R-:W-:Y:S02]  /*0e60*/  DFMA R16, R16, UR64, R22 ;  /* 0x0000004010107c2b */ /* 0x000fe40008000016 */
[----:B--2---:R-:W-:Y:S02]  /*0e70*/  DADD R22, R26, R28 ;  /* 0x000000001a167229 */ /* 0x004fe4000000001c */
[----:B------:R-:W-:Y:S02]  /*0e80*/  DFMA R18, R30, UR42, R18 ;  /* 0x0000002a1e127c2b */ /* 0x000fe40008000012 */
[----:B------:R-:W-:Y:S02]  /*0e90*/  DADD R28, R26, -R28 ;  /* 0x000000001a1c7229 */ /* 0x000fe4000000081c */
[C---:B------:R-:W-:Y:S02]  /*0ea0*/  DFMA R10, R30.reuse, UR50, R10 ;  /* 0x000000321e0a7c2b */ /* 0x040fe4000800000a */
        /* <DEDUP_REMOVED lines=16> */
[C---:B------:R-:W-:Y:S02]  /*0fb0*/  DFMA R6, R26.reuse, UR60, R6 ;  /* 0x0000003c1a067c2b */ /* 0x040fe40008000006 */
[----:B------:R-:W-:Y:S02]  /*0fc0*/  DFMA R16, R26, UR68, R16 ;  /* 0x000000441a107c2b */ /* 0x000fe40008000010 */
        /* <DEDUP_REMOVED lines=18> */
.L_x_1311:
[----:B------:R-:W-:Y:S05]  /*10f0*/  BSYNC.RECONVERGENT B0 ;  /* 0x0000000000007941 */ /* 0x000fea0003800200 */
.L_x_1310:
[----:B------:R-:W-:Y:S01]  /*1100*/  BAR.SYNC.DEFER_BLOCKING 0x0 ;  /* 0x0000000000007b1d */ /* 0x000fe20000010000 */
[----:B------:R-:W-:-:S07]  /*1110*/  IMAD R12, R3, 0x200, R12 ;  /* 0x00000200030c7824 */ /* 0x000fce00078e020c */
[----:B------:R-:W2:Y:S01]  /*1120*/  LDC.64 R44, c[0x0][0x388] ;  /* 0x0000e200ff2c7b82 */ /* 0x000ea20000000a00 */
[----:B01---5:R-:W-:Y:S04]  /*1130*/  LDS.64 R4, [R13] ;  /* 0x000000000d047984 */ /* 0x023fe80000000a00 */
[----:B------:R-:W0:Y:S04]  /*1140*/  LDS.64 R16, [R13+0x38] ;  /* 0x000038000d107984 */ /* 0x000e280000000a00 */
[----:B------:R-:W-:Y:S04]  /*1150*/  LDS.64 R24, [R13+0x8] ;  /* 0x000008000d187984 */ /* 0x000fe80000000a00 */
[----:B------:R-:W1:Y:S04]  /*1160*/  LDS.64 R18, [R13+0x30] ;  /* 0x000030000d127984 */ /* 0x000e680000000a00 */
[----:B------:R-:W-:Y:S04]  /*1170*/  LDS.64 R10, [R13+0x10] ;  /* 0x000010000d0a7984 */ /* 0x000fe80000000a00 */
[----:B------:R-:W3:Y:S04]  /*1180*/  LDS.64 R42, [R13+0x28] ;  /* 0x000028000d2a7984 */ /* 0x000ee80000000a00 */
[----:B------:R-:W-:Y:S04]  /*1190*/  LDS.64 R38, [R13+0x18] ;  /* 0x000018000d267984 */ /* 0x000fe80000000a00 */
[----:B------:R4:W3:Y:S01]  /*11a0*/  LDS.64 R14, [R13+0x20] ;  /* 0x000020000d0e7984 */ /* 0x0008e20000000a00 */
[----:B0-----:R-:W-:-:S02]  /*11b0*/  DADD R6, R4, R16 ;  /* 0x0000000004067229 */ /* 0x001fc40000000010 */
[----:B------:R-:W-:Y:S02]  /*11c0*/  DADD R4, R4, -R16 ;  /* 0x0000000004047229 */ /* 0x000fe40000000810 */
[----:B-1----:R-:W-:-:S04]  /*11d0*/  DADD R22, R24, R18 ;  /* 0x0000000018167229 */ /* 0x002fc80000000012 */
[C---:B------:R-:W-:Y:S02]  /*11e0*/  DFMA R30, R6.reuse, UR6, RZ ;  /* 0x00000006061e7c2b */ /* 0x040fe400080000ff */
[C---:B------:R-:W-:Y:S02]  /*11f0*/  DFMA R32, R6.reuse, UR16, RZ ;  /* 0x0000001006207c2b */ /* 0x040fe400080000ff */
[C---:B------:R-:W-:Y:S02]  /*1200*/  DFMA R26, R6.reuse, UR24, RZ ;  /* 0x00000018061a7c2b */ /* 0x040fe400080000ff */
[----:B------:R-:W-:Y:S02]  /*1210*/  DFMA R6, R6, UR32, RZ ;  /* 0x0000002006067c2b */ /* 0x000fe400080000ff */
[C---:B------:R-:W-:Y:S02]  /*1220*/  DFMA R30, R22.reuse, UR40, R30 ;  /* 0x00000028161e7c2b */ /* 0x040fe4000800001e */
[----:B------:R-:W-:-:S02]  /*1230*/  DFMA R32, R22, UR48, R32 ;  /* 0x0000003016207c2b */ /* 0x000fc40008000020 */
[C---:B------:R-:W-:Y:S02]  /*1240*/  DFMA R26, R22.reuse, UR56, R26 ;  /* 0x00000038161a7c2b */ /* 0x040fe4000800001a */
[----:B------:R-:W-:Y:S01]  /*1250*/  DFMA R22, R22, UR64, R6 ;  /* 0x0000004016167c2b */ /* 0x000fe20008000006 */
[----:B------:R-:W-:Y:S01]  /*1260*/  VIADD R7, R12, 0x7 ;  /* 0x000000070c077836 */ /* 0x000fe20000000000 */
[C---:B------:R-:W-:Y:S02]  /*1270*/  DFMA R40, R4.reuse, UR10, RZ ;  /* 0x0000000a04287c2b */ /* 0x040fe400080000ff */
[C---:B------:R-:W-:Y:S01]  /*1280*/  DFMA R34, R4.reuse, UR18, RZ ;  /* 0x0000001204227c2b */ /* 0x040fe200080000ff */
[----:B--2---:R-:W-:Y:S01]  /*1290*/  IMAD.WIDE R44, R7, 0x8, R44 ;  /* 0x00000008072c7825 */ /* 0x004fe200078e022c */
[C---:B------:R-:W-:Y:S02]  /*12a0*/  DFMA R28, R4.reuse, UR26, RZ ;  /* 0x0000001a041c7c2b */ /* 0x040fe400080000ff */
[----:B----4-:R-:W-:-:S02]  /*12b0*/  DFMA R12, R4, UR34, RZ ;  /* 0x00000022040c7c2b */ /* 0x010fc400080000ff */
[----:B------:R-:W2:Y:S01]  /*12c0*/  LDG.E.64.CONSTANT R4, desc[UR8][R44.64] ;  /* 0x000000082c047981 */ /* 0x000ea2000c1e9b00 */
[----:B------:R-:W-:Y:S02]  /*12d0*/  DADD R24, R24, -R18 ;  /* 0x0000000018187229 */ /* 0x000fe40000000812 */
[C-C-:B---3--:R-:W-:Y:S01]  /*12e0*/  DADD R16, R10.reuse, R42.reuse ;  /* 0x000000000a107229 */ /* 0x148fe2000000002a */
[----:B------:R-:W3:Y:S01]  /*12f0*/  LDG.E.64.CONSTANT R6, desc[UR8][R44.64+-0x38] ;  /* 0xffffc8082c067981 */ /* 0x000ee2000c1e9b00 */
[----:B------:R-:W-:-:S03]  /*1300*/  DADD R42, R10, -R42 ;  /* 0x000000000a2a7229 */ /* 0x000fc6000000082a */
[----:B------:R-:W4:Y:S01]  /*1310*/  LDG.E.64.CONSTANT R10, desc[UR8][R44.64+-0x8] ;  /* 0xfffff8082c0a7981 */ /* 0x000f22000c1e9b00 */
[C---:B------:R-:W-:Y:S02]  /*1320*/  DFMA R40, R24.reuse, UR42, R40 ;  /* 0x0000002a18287c2b */ /* 0x040fe40008000028 */
[C---:B------:R-:W-:Y:S01]  /*1330*/  DFMA R34, R24.reuse, UR50, R34 ;  /* 0x0000003218227c2b */ /* 0x040fe20008000022 */
[----:B------:R-:W4:Y:S01]  /*1340*/  LDG.E.64.CONSTANT R18, desc[UR8][R44.64+-0x18] ;  /* 0xffffe8082c127981 */ /* 0x000f22000c1e9b00 */
[C---:B------:R-:W-:Y:S02]  /*1350*/  DFMA R28, R24.reuse, UR58, R28 ;  /* 0x0000003a181c7c2b */ /* 0x040fe4000800001c */
[----:B------:R-:W-:Y:S01]  /*1360*/  DFMA R24, R24, UR66, R12 ;  /* 0x0000004218187c2b */ /* 0x000fe2000800000c */
[----:B------:R-:W4:Y:S01]  /*1370*/  LDG.E.64.CONSTANT R20, desc[UR8][R44.64+-0x20] ;  /* 0xffffe0082c147981 */ /* 0x000f22000c1e9b00 */
[C---:B------:R-:W-:Y:S02]  /*1380*/  DFMA R30, R16.reuse, UR12, R30 ;  /* 0x0000000c101e7c2b */ /* 0x040fe4000800001e */
[C---:B------:R-:W-:Y:S01]  /*1390*/  DFMA R32, R16.reuse, UR20, R32 ;  /* 0x0000001410207c2b */ /* 0x040fe20008000020 */
[----:B------:R-:W4:Y:S01]  /*13a0*/  LDG.E.64.CONSTANT R12, desc[UR8][R44.64+-0x30] ;  /* 0xffffd0082c0c7981 */ /* 0x000f22000c1e9b00 */
[----:B------:R-:W-:-:S02]  /*13b0*/  DFMA R26, R16, UR28, R26 ;  /* 0x0000001c101a7c2b */ /* 0x000fc4000800001a */
[----:B------:R-:W-:Y:S01]  /*13c0*/  DFMA R22, R16, UR36, R22 ;  /* 0x0000002410167c2b */ /* 0x000fe20008000016 */
[----:B------:R-:W4:Y:S01]  /*13d0*/  LDG.E.64.CONSTANT R16, desc[UR8][R44.64+-0x28] ;  /* 0xffffd8082c107981 */ /* 0x000f22000c1e9b00 */
[C-C-:B------:R-:W-:Y:S02]  /*13e0*/  DADD R36, R38.reuse, R14.reuse ;  /* 0x0000000026247229 */ /* 0x140fe4000000000e */
[----:B------:R-:W-:Y:S01]  /*13f0*/  DADD R38, R38, -R14 ;  /* 0x0000000026267229 */ /* 0x000fe2000000080e */
[----:B------:R-:W4:Y:S01]  /*1400*/  LDG.E.64.CONSTANT R14, desc[UR8][R44.64+-0x10] ;  /* 0xfffff0082c0e7981 */ /* 0x000f22000c1e9b00 */
[----:B------:R-:W-:-:S04]  /*1410*/  DFMA R40, R42, UR14, R40 ;  /* 0x0000000e2a287c2b */ /* 0x000fc80008000028 */
[----:B------:R-:W-:-:S04]  /*1420*/  DFMA R30, R36, UR44, R30 ;  /* 0x0000002c241e7c2b */ /* 0x000fc8000800001e */
[----:B------:R-:W-:Y:S02]  /*1430*/  DFMA R40, R38, UR46, R40 ;  /* 0x0000002e26287c2b */ /* 0x000fe40008000028 */
[C---:B------:R-:W-:Y:S02]  /*1440*/  DFMA R34, R42.reuse, UR22, R34 ;  /* 0x000000162a227c2b */ /* 0x040fe40008000022 */
[----:B------:R-:W-:Y:S02]  /*1450*/  DFMA R28, R42, UR30, R28 ;  /* 0x0000001e2a1c7c2b */ /* 0x000fe4000800001c */
[C---:B------:R-:W-:Y:S02]  /*1460*/  DFMA R32, R36.reuse, UR52, R32 ;  /* 0x0000003424207c2b */ /* 0x040fe40008000020 */
[C---:B------:R-:W-:Y:S02]  /*1470*/  DFMA R26, R36.reuse, UR60, R26 ;  /* 0x0000003c241a7c2b */ /* 0x040fe4000800001a */
[----:B------:R-:W-:-:S02]  /*1480*/  DFMA R22, R36, UR68, R22 ;  /* 0x0000004424167c2b */ /* 0x000fc40008000016 */
[C-C-:B------:R-:W-:Y:S02]  /*1490*/  DADD R36, R30.reuse, -R40.reuse ;  /* 0x000000001e247229 */ /* 0x140fe40000000828 */
[----:B------:R-:W-:Y:S02]  /*14a0*/  DADD R30, R30, R40 ;  /* 0x000000001e1e7229 */ /* 0x000fe40000000028 */
[----:B------:R-:W-:Y:S02]  /*14b0*/  DFMA R24, R42, UR38, R24 ;  /* 0x000000262a187c2b */ /* 0x000fe40008000018 */
[C---:B------:R-:W-:Y:S02]  /*14c0*/  DFMA R34, R38.reuse, UR54, R34 ;  /* 0x0000003626227c2b */ /* 0x040fe40008000022 */
[----:B------:R-:W-:-:S04]  /*14d0*/  DFMA R28, R38, UR62, R28 ;  /* 0x0000003e261c7c2b */ /* 0x000fc8000800001c */
[----:B------:R-:W-:Y:S02]  /*14e0*/  DFMA R24, R38, UR70, R24 ;  /* 0x0000004626187c2b */ /* 0x000fe40008000018 */
[C-C-:B------:R-:W-:Y:S02]  /*14f0*/  DADD R38, R32.reuse, -R34.reuse ;  /* 0x0000000020267229 */ /* 0x140fe40000000822 */
[----:B------:R-:W-:Y:S01]  /*1500*/  DADD R32, R32, R34 ;  /* 0x0000000020207229 */ /* 0x000fe20000000022 */
[----:B------:R-:W-:-:S05]  /*1510*/  LOP3.LUT R2, R0, 0x7, RZ, 0xc0, !PT ;  /* 0x0000000700027812 */ /* 0x000fca00078ec0ff */
[----:B------:R-:W-:Y:S01]  /*1520*/  IMAD R9, R2, 0x38, R9 ;  /* 0x0000003802097824 */ /* 0x000fe200078e0209 */
[----:B------:R-:W-:Y:S01]  /*1530*/  BSSY.RECONVERGENT B0, `(.L_x_1312) ;  /* 0x000008e000007945 */ /* 0x000fe20003800200 */
[----:B------:R-:W-:Y:S06]  /*1540*/  BAR.SYNC.DEFER_BLOCKING 0x0 ;  /* 0x0000000000007b1d */ /* 0x000fec0000010000 */
[----:B--2---:R-:W-:Y:S02]  /*1550*/  DMUL R4, R4, R36 ;  /* 0x0000002404047228 */ /* 0x004fe40000000000 */
[----:B---3--:R-:W-:-:S02]  /*1560*/  DMUL R6, R6, R30 ;  /* 0x0000001e06067228 */ /* 0x008fc40000000000 */
[C-C-:B------:R-:W-:Y:S02]  /*1570*/  DADD R30, R26.reuse, -R28.reuse ;  /* 0x000000001a1e7229 */ /* 0x140fe4000000081c */
[----:B------:R-:W-:-:S04]  /*1580*/  DADD R26, R26, R28 ;  /* 0x000000001a1a7229 */ /* 0x000fc8000000001c */
[----:B------:R-:W-:Y:S02]  /*1590*/  DADD R28, R4, R6 ;  /* 0x00000000041c7229 */ /* 0x000fe40000000006 */
[----:B----4-:R-:W-:Y:S02]  /*15a0*/  DMUL R10, R10, R38 ;  /* 0x000000260a0a7228 */ /* 0x010fe40000000000 */
[----:B------:R-:W-:Y:S02]  /*15b0*/  DMUL R12, R12, R32 ;  /* 0x000000200c0c7228 */ /* 0x000fe40000000000 */
[C-C-:B------:R-:W-:Y:S02]  /*15c0*/  DADD R32, R22.reuse, -R24.reuse ;  /* 0x0000000016207229 */ /* 0x140fe40000000818 */
[----:B------:R-:W-:Y:S02]  /*15d0*/  DADD R22, R22, R24 ;  /* 0x0000000016167229 */ /* 0x000fe40000000018 */
[----:B------:R-:W-:-:S02]  /*15e0*/  DMUL R16, R16, R26 ;  /* 0x0000001a10107228 */ /* 0x000fc40000000000 */
[C---:B------:R-:W-:Y:S02]  /*15f0*/  DFMA R42, R28.reuse, UR6, RZ ;  /* 0x000000061c2a7c2b */ /* 0x040fe400080000ff */
[C---:B------:R-:W-:Y:S02]  /*1600*/  DFMA R38, R28.reuse, UR40, RZ ;  /* 0x000000281c267c2b */ /* 0x040fe400080000ff */
[C---:B------:R-:W-:Y:S02]  /*1610*/  DFMA R24, R28.reuse, UR12, RZ ;  /* 0x0000000c1c187c2b */ /* 0x040fe400080000ff */
[----:B------:R-:W-:Y:S02]  /*1620*/  DFMA R26, R28, UR44, RZ ;  /* 0x0000002c1c1a7c2b */ /* 0x000fe400080000ff */
[----:B------:R-:W-:Y:S02]  /*1630*/  DADD R28, -R4, R6 ;  /* 0x00000000041c7229 */ /* 0x000fe40000000106 */
[----:B------:R-:W-:-:S02]  /*1640*/  DMUL R14, R14, R30 ;  /* 0x0000001e0e0e7228 */ /* 0x000fc40000000000 */
[--C-:B------:R-:W-:Y:S02]  /*1650*/  DADD R34, R10, R12.reuse ;  /* 0x000000000a227229 */ /* 0x100fe4000000000c */
[----:B------:R-:W-:Y:S02]  /*1660*/  DMUL R18, R18, R32 ;  /* 0x0000002012127228 */ /* 0x000fe40000000000 */
[----:B------:R-:W-:Y:S02]  /*1670*/  DADD R30, -R10, R12 ;  /* 0x000000000a1e7229 */ /* 0x000fe4000000010c */
[C---:B------:R-:W-:Y:S02]  /*1680*/  DFMA R32, R28.reuse, UR10, RZ ;  /* 0x0000000a1c207c2b */ /* 0x040fe400080000ff */
[----:B------:R-:W-:Y:S02]  /*1690*/  DFMA R40, R28, UR42, RZ ;  /* 0x0000002a1c287c2b */ /* 0x000fe400080000ff */
[----:B------:R-:W-:-:S02]  /*16a0*/  DMUL R20, R20, R22 ;  /* 0x0000001614147228 */ /* 0x000fc40000000000 */
[----:B------:R-:W-:Y:S02]  /*16b0*/  DADD R22, R14, R16 ;  /* 0x000000000e167229 */ /* 0x000fe40000000010 */
[C---:B------:R-:W-:Y:S02]  /*16c0*/  DFMA R42, R34.reuse, UR16, R42 ;  /* 0x00000010222a7c2b */ /* 0x040fe4000800002a */
[C---:B------:R-:W-:Y:S02]  /*16d0*/  DFMA R38, R34.reuse, UR48, R38 ;  /* 0x0000003022267c2b */ /* 0x040fe40008000026 */
[C---:B------:R-:W-:Y:S02]  /*16e0*/  DFMA R24, R34.reuse, UR20, R24 ;  /* 0x0000001422187c2b */ /* 0x040fe40008000018 */
[----:B------:R-:W-:Y:S02]  /*16f0*/  DFMA R34, R34, UR52, R26 ;  /* 0x0000003422227c2b */ /* 0x000fe4000800001a */
[----:B------:R-:W-:-:S02]  /*1700*/  DADD R36, -R14, R16 ;  /* 0x000000000e247229 */ /* 0x000fc40000000110 */
[C---:B------:R-:W-:Y:S02]  /*1710*/  DFMA R32, R30.reuse, UR18, R32 ;  /* 0x000000121e207c2b */ /* 0x040fe40008000020 */
[----:B------:R-:W-:Y:S02]  /*1720*/  DFMA R40, R30, UR50, R40 ;  /* 0x000000321e287c2b */ /* 0x000fe40008000028 */
[C---:B------:R-:W-:Y:S02]  /*1730*/  DFMA R42, R22.reuse, UR24, R42 ;  /* 0x00000018162a7c2b */ /* 0x040fe4000800002a */
[C---:B------:R-:W-:Y:S02]  /*1740*/  DFMA R38, R22.reuse, UR56, R38 ;  /* 0x0000003816267c2b */ /* 0x040fe40008000026 */
[C---:B------:R-:W-:Y:S02]  /*1750*/  DFMA R24, R22.reuse, UR28, R24 ;  /* 0x0000001c16187c2b */ /* 0x040fe40008000018 */
[----:B------:R-:W-:-:S02]  /*1760*/  DFMA R22, R22, UR60, R34 ;  /* 0x0000003c16167c2b */ /* 0x000fc40008000022 */
[----:B------:R-:W-:Y:S02]  /*1770*/  DADD R26, R18, R20 ;  /* 0x00000000121a7229 */ /* 0x000fe40000000014 */
[----:B------:R-:W-:Y:S02]  /*1780*/  DFMA R32, R36, UR26, R32 ;  /* 0x0000001a24207c2b */ /* 0x000fe40008000020 */
[----:B------:R-:W-:Y:S02]  /*1790*/  DADD R34, -R18, R20 ;  /* 0x0000000012227229 */ /* 0x000fe40000000114 */
[----:B------:R-:W-:Y:S02]  /*17a0*/  DFMA R40, R36, UR58, R40 ;  /* 0x0000003a24287c2b */ /* 0x000fe40008000028 */
[C---:B------:R-:W-:Y:S02]  /*17b0*/  DFMA R42, R26.reuse, UR32, R42 ;  /* 0x000000201a2a7c2b */ /* 0x040fe4000800002a */
[----:B------:R-:W-:-:S02]  /*17c0*/  DFMA R38, R26, UR64, R38 ;  /* 0x000000401a267c2b */ /* 0x000fc40008000026 */
[C---:B------:R-:W-:Y:S02]  /*17d0*/  DFMA R32, R34.reuse, UR34, R32 ;  /* 0x0000002222207c2b */ /* 0x040fe40008000020 */
[----:B------:R-:W-:Y:S02]  /*17e0*/  DFMA R40, R34, UR66, R40 ;  /* 0x0000004222287c2b */ /* 0x000fe40008000028 */
[C---:B------:R-:W-:Y:S02]  /*17f0*/  DFMA R24, R26.reuse, UR36, R24 ;  /* 0x000000241a187c2b */ /* 0x040fe40008000018 */
[----:B------:R-:W-:Y:S02]  /*1800*/  DFMA R26, R26, UR68, R22 ;  /* 0x000000441a1a7c2b */ /* 0x000fe40008000016 */
[C-C-:B------:R-:W-:Y:S02]  /*1810*/  DADD R22, R42.reuse, -R32.reuse ;  /* 0x000000002a167229 */ /* 0x140fe40000000820 */
[----:B------:R-:W-:-:S02]  /*1820*/  DADD R32, R42, R32 ;  /* 0x000000002a207229 */ /* 0x000fc40000000020 */
[C-C-:B------:R-:W-:Y:S02]  /*1830*/  DADD R42, R38.reuse, -R40.reuse ;  /* 0x00000000262a7229 */ /* 0x140fe40000000828 */
        /* <DEDUP_REMOVED lines=8> */
[----:B------:R-:W-:-:S06]  /*18c0*/  DFMA R34, R34, UR70, R28 ;  /* 0x0000004622227c2b */ /* 0x000fcc000800001c */
        /* <DEDUP_REMOVED lines=42> */
[C-C-:B---3--:R-:W-:Y:S02]  /*1b70*/  DADD R36, R22.reuse, R34.reuse ;  /* 0x0000000016247229 */ /* 0x148fe40000000022 */
[----:B------:R-:W-:Y:S02]  /*1b80*/  DADD R22, R22, -R34 ;  /* 0x0000000016167229 */ /* 0x000fe40000000822 */
[C---:B------:R-:W-:Y:S02]  /*1b90*/  DFMA R40, R38.reuse, UR24, R40 ;  /* 0x0000001826287c2b */ /* 0x040fe40008000028 */
[C---:B------:R-:W-:Y:S02]  /*1ba0*/  DFMA R24, R38.reuse, UR56, R24 ;  /* 0x0000003826187c2b */ /* 0x040fe40008000018 */
[----:B------:R-:W-:-:S02]  /*1bb0*/  DFMA R26, R38, UR28, R26 ;  /* 0x0000001c261a7c2b */ /* 0x000fc4000800001a */
[----:B------:R-:W-:Y:S02]  /*1bc0*/  DFMA R42, R38, UR60, R42 ;  /* 0x0000003c262a7c2b */ /* 0x000fe4000800002a */
[----:B------:R-:W-:Y:S02]  /*1bd0*/  DFMA R38, R28, UR10, RZ ;  /* 0x0000000a1c267c2b */ /* 0x000fe400080000ff */
[C---:B------:R-:W-:Y:S02]  /*1be0*/  DFMA R40, R36.reuse, UR32, R40 ;  /* 0x0000002024287c2b */ /* 0x040fe40008000028 */
[C---:B------:R-:W-:Y:S02]  /*1bf0*/  DFMA R24, R36.reuse, UR64, R24 ;  /* 0x0000004024187c2b */ /* 0x040fe40008000018 */
[C---:B------:R-:W-:Y:S02]  /*1c00*/  DFMA R26, R36.reuse, UR36, R26 ;  /* 0x00000024241a7c2b */ /* 0x040fe4000800001a */
[----:B------:R-:W-:-:S02]  /*1c10*/  DFMA R42, R36, UR68, R42 ;  /* 0x00000044242a7c2b */ /* 0x000fc4000800002a */
[----:B------:R-:W-:Y:S02]  /*1c20*/  DFMA R36, R28, UR42, RZ ;  /* 0x0000002a1c247c2b */ /* 0x000fe400080000ff */
        /* <DEDUP_REMOVED lines=11> */
[C---:B------:R-:W-:Y:S01]  /*1ce0*/  DFMA R24, R28.reuse, UR46, RZ ;  /* 0x0000002e1c187c2b */ /* 0x040fe200080000ff */
[----:B------:R1:W-:Y:S01]  /*1cf0*/  STS.64 [R2], R40 ;  /* 0x0000002802007388 */ /* 0x0003e20000000a00 */
[----:B------:R-:W-:-:S03]  /*1d00*/  DFMA R28, R28, UR14, RZ ;  /* 0x0000000e1c1c7c2b */ /* 0x000fc600080000ff */
[----:B------:R1:W-:Y:S03]  /*1d10*/  STS.64 [R2+0x180], R38 ;  /* 0x0001802602007388 */ /* 0x0003e60000000a00 */
[C---:B------:R-:W-:Y:S01]  /*1d20*/  DFMA R24, R30.reuse, UR54, R24 ;  /* 0x000000361e187c2b */ /* 0x040fe20008000018 */
[----:B------:R1:W-:Y:S01]  /*1d30*/  STS.64 [R2+0x40], R36 ;  /* 0x0000402402007388 */ /* 0x0003e20000000a00 */
[----:B------:R-:W-:-:S06]  /*1d40*/  DFMA R28, R30, UR22, R28 ;  /* 0x000000161e1c7c2b */ /* 0x000fcc000800001c */
[C---:B------:R-:W-:Y:S02]  /*1d50*/  DFMA R24, R32.reuse, UR62, R24 ;  /* 0x0000003e20187c2b */ /* 0x040fe40008000018 */
[----:B------:R-:W-:-:S06]  /*1d60*/  DFMA R28, R32, UR30, R28 ;  /* 0x0000001e201c7c2b */ /* 0x000fcc000800001c */
[C---:B------:R-:W-:Y:S02]  /*1d70*/  DFMA R24, R22.reuse, UR70, R24 ;  /* 0x0000004616187c2b */ /* 0x040fe40008000018 */
[----:B------:R-:W-:-:S06]  /*1d80*/  DFMA R28, R22, UR38, R28 ;  /* 0x00000026161c7c2b */ /* 0x000fcc000800001c */
[C-C-:B------:R-:W-:Y:S02]  /*1d90*/  DADD R22, R42.reuse, -R24.reuse ;  /* 0x000000002a167229 */ /* 0x140fe40000000818 */
[----:B------:R-:W-:Y:S02]  /*1da0*/  DADD R42, R42, R24 ;  /* 0x000000002a2a7229 */ /* 0x000fe40000000018 */
[C-C-:B------:R-:W-:Y:S02]  /*1db0*/  DADD R24, R26.reuse, -R28.reuse ;  /* 0x000000001a187229 */ /* 0x140fe4000000081c */
[----:B------:R-:W-:Y:S01]  /*1dc0*/  DADD R26, R26, R28 ;  /* 0x000000001a1a7229 */ /* 0x000fe2000000001c */
[----:B------:R1:W-:Y:S04]  /*1dd0*/  STS.64 [R2+0x100], R22 ;  /* 0x0001001602007388 */ /* 0x0003e80000000a00 */
[----:B------:R1:W-:Y:S04]  /*1de0*/  STS.64 [R2+0x140], R24 ;  /* 0x0001401802007388 */ /* 0x0003e80000000a00 */
[----:B------:R1:W-:Y:S04]  /*1df0*/  STS.64 [R2+0x80], R26 ;  /* 0x0000801a02007388 */ /* 0x0003e80000000a00 */
[----:B------:R1:W-:Y:S02]  /*1e00*/  STS.64 [R2+0xc0], R42 ;  /* 0x0000c02a02007388 */ /* 0x0003e40000000a00 */
.L_x_1313:
[----:B------:R-:W-:Y:S05]  /*1e10*/  BSYNC.RECONVERGENT B0 ;  /* 0x0000000000007941 */ /* 0x000fea0003800200 */
.L_x_1312:
[----:B------:R-:W-:Y:S06]  /*1e20*/  BAR.SYNC.DEFER_BLOCKING 0x0 ;  /* 0x0000000000007b1d */ /* 0x000fec0000010000 */
[----:B------:R-:W-:Y:S04]  /*1e30*/  BSSY.RECONVERGENT B0, `(.L_x_1314) ;  /* 0x000003e000007945 */ /* 0x000fe80003800200 */
[----:B------:R-:W-:Y:S05]  /*1e40*/  @P1 BRA `(.L_x_1315) ;  /* 0x0000000000f01947 */ /* 0x000fea0003800000 */
[----:B------:R-:W-:-:S05]  /*1e50*/  IMAD.SHL.U32 R5, R0, 0x8, RZ ;  /* 0x0000000800057824 */ /* 0x000fca00078e00ff */
[C---:B-1----:R-:W-:Y:S02]  /*1e60*/  LOP3.LUT R2, R5.reuse, 0x38, RZ, 0xc0, !PT ;  /* 0x0000003805027812 */ /* 0x042fe400078ec0ff */
[----:B------:R-:W-:-:S04]  /*1e70*/  LOP3.LUT R5, R5, 0x1fc0, RZ, 0xc0, !PT ;  /* 0x00001fc005057812 */ /* 0x000fc800078ec0ff */
[----:B------:R-:W-:-:S05]  /*1e80*/  IADD3 R2, PT, PT, R2, R8, R5 ;  /* 0x0000000802027210 */ /* 0x000fca0007ffe005 */
        /* <DEDUP_REMOVED lines=26> */
[----:B------:R-:W-:-:S02]  /*2030*/  DADD R24, R22, -R24 ;  /* 0x0000000016187229 */ /* 0x000fc40000000818 */
[C---:B------:R-:W-:Y:S02]  /*2040*/  DFMA R16, R26.reuse, UR50, R16 ;  /* 0x000000321a107c2b */ /* 0x040fe40008000010 */
[C---:B------:R-:W-:Y:S02]  /*2050*/  DFMA R18, R26.reuse, UR22, R18 ;  /* 0x000000161a127c2b */ /* 0x040fe40008000012 */
[----:B------:R-:W-:Y:S02]  /*2060*/  DFMA R26, R26, UR54, R30 ;  /* 0x000000361a1a7c2b */ /* 0x000fe4000800001e */
[----:B---3--:R-:W-:Y:S02]  /*2070*/  DADD R22, R6, R4 ;  /* 0x0000000006167229 */ /* 0x008fe40000000004 */
        /* <DEDUP_REMOVED lines=25> */
.L_x_1315:
[----:B------:R-:W-:Y:S05]  /*2210*/  BSYNC.RECONVERGENT B0 ;  /* 0x0000000000007941 */ /* 0x000fea0003800200 */
.L_x_1314:
        /* <DEDUP_REMOVED lines=15> */
.L_x_1316:
        /* <DEDUP_REMOVED lines=15> */
.L_x_3057:


//--------------------- .text._Z42massMatrixMultiplyMonolithicConstantKernelILi7ELi11ELi1EEviPKdS1_S1_S1_Pd --------------------------
	.section	.text._Z42massMatrixMultiplyMonolithicConstantKernelILi7ELi11ELi1EEviPKdS1_S1_S1_Pd,"ax",@progbits
	.align	128
        .global         _Z42massMatrixMultiplyMonolithicConstantKernelILi7ELi11ELi1EEviPKdS1_S1_S1_Pd
        .type           _Z42massMatrixMultiplyMonolithicConstantKernelILi7ELi11ELi1EEviPKdS1_S1_S1_Pd,@function
        .size           _Z42massMatrixMultiplyMonolithicConstantKernelILi7ELi11ELi1EEviPKdS1_S1_S1_Pd,(.L_x_3058 - _Z42massMatrixMultiplyMonolithicConstantKernelILi7ELi11ELi1EEviPKdS1_S1_S1_Pd)
        .other          _Z42massMatrixMultiplyMonolithicConstantKernelILi7ELi11ELi1EEviPKdS1_S1_S1_Pd,@"STO_CUDA_ENTRY STV_DEFAULT"
_Z42massMatrixMultiplyMonolithicConstantKernelILi7ELi11ELi1EEviPKdS1_S1_S1_Pd:
.text._Z42massMatrixMultiplyMonolithicConstantKernelILi7ELi11ELi1EEviPKdS1_S1_S1_Pd:
        /* <DEDUP_REMOVED lines=25> */
[----:B------:R-:W-:Y:S01]  /*0190*/  IMAD R22, R3, 0x1746, RZ ;  /* 0x0000174603167824 */ /* 0x000fe200078e02ff */
[----:B------:R-:W-:Y:S01]  /*01a0*/  MOV R28, 0x400 ;  /* 0x00000400001c7802 */ /* 0x000fe20000000f00 */
[----:B------:R-:W-:Y:S01]  /*01b0*/  IMAD.MOV R26, RZ, RZ, -R27 ;  /* 0x000000ffff1a7224 */ /* 0x000fe200078e0a1b */
[----:B------:R-:W-:Y:S01]  /*01c0*/  PRMT R29, R2, 0x9910, RZ ;  /* 0x00009910021d7816 */ /* 0x000fe200000000ff */
[----:B------:R0:W5:Y:S01]  /*01d0*/  @!P0 LDG.E.64.CONSTANT R6, desc[UR76][R40.64+0x8] ;  /* 0x0000084c28068981 */ /* 0x000162000c1e9b00 */
[----:B------:R-:W1:Y:S02]  /*01e0*/  @!P0 LDC.64 R2, c[0x0][0x3a0] ;  /* 0x0000e800ff028b82 */ /* 0x000e640000000a00 */
[----:B------:R-:W-:Y:S01]  /*01f0*/  PRMT R26, R26, 0x7710, RZ ;  /* 0x000077101a1a7816 */ /* 0x000fe200000000ff */
[----:B------:R0:W5:Y:S01]  /*0200*/  @!P0 LDG.E.64.CONSTANT R8, desc[UR76][R40.64+0x10] ;  /* 0x0000104c28088981 */ /* 0x000162000c1e9b00 */
[----:B------:R-:W-:-:S02]  /*0210*/  LEA R23, R23, R28, 0x18 ;  /* 0x0000001c17177211 */ /* 0x000fc400078ec0ff */
[----:B------:R-:W-:Y:S01]  /*0220*/  SHF.R.U32.HI R22, RZ, 0x10, R22 ;  /* 0x00000010ff167819 */ /* 0x000fe20000011616 */
[----:B------:R-:W-:Y:S01]  /*0230*/  IMAD.IADD R26, R26, 0x1, R21 ;  /* 0x000000011a1a7824 */ /* 0x000fe200078e0215 */
[----:B------:R-:W-:Y:S02]  /*0240*/  ISETP.GT.U32.AND P1, PT, R21, 0x30, PT ;  /* 0x000000301500780c */ /* 0x000fe40003f24070 */
[----:B------:R-:W-:Y:S02]  /*0250*/  PRMT R31, R22, 0x9910, RZ ;  /* 0x00009910161f7816 */ /* 0x000fe400000000ff */
[----:B------:R-:W-:Y:S01]  /*0260*/  LOP3.LUT R30, R26, 0xfe, RZ, 0xc0, !PT ;  /* 0x000000fe1a1e7812 */ /* 0x000fe200078ec0ff */
[----:B------:R-:W-:Y:S01]  /*0270*/  IMAD R26, R29, 0x7, RZ ;  /* 0x000000071d1a7824 */ /* 0x000fe200078e02ff */
[----:B------:R-:W-:Y:S01]  /*0280*/  BSSY.RECONVERGENT B0, `(.L_x_1317) ;  /* 0x000009e000007945 */ /* 0x000fe20003800200 */
[----:B------:R-:W-:Y:S01]  /*0290*/  IMAD R29, R31, 0xb, RZ ;  /* 0x0000000b1f1d7824 */ /* 0x000fe200078e02ff */
[----:B------:R-:W-:Y:S01]  /*02a0*/  LEA.HI R30, R30, R27, RZ, 0x1f ;  /* 0x0000001b1e1e7211 */ /* 0x000fe200078ff8ff */
[----:B------:R-:W-:Y:S01]  /*02b0*/  IMAD R27, R20, 0x2998, R23 ;  /* 0x00002998141b7824 */ /* 0x000fe200078e0217 */
[----:B------:R-:W-:Y:S01]  /*02c0*/  ISETP.GT.U32.AND P2, PT, R21, 0x4c, PT ;  /* 0x0000004c1500780c */ /* 0x000fe20003f44070 */
[----:B------:R-:W-:Y:S01]  /*02d0*/  @!P0 IMAD R23, R0, 0x157, R21 ;  /* 0x0000015700178824 */ /* 0x000fe200078e0215 */
[----:B------:R-:W-:Y:S01]  /*02e0*/  LOP3.LUT R30, R30, 0xfc, RZ, 0xc0, !PT ;  /* 0x000000fc1e1e7812 */ /* 0x000fe200078ec0ff */
[----:B------:R-:W-:-:S02]  /*02f0*/  IMAD R42, R22, 0x3c8, R27 ;  /* 0x000003c8162a7824 */ /* 0x000fc400078e021b */
[----:B------:R-:W-:Y:S01]  /*0300*/  IMAD.MOV R26, RZ, RZ, -R26 ;  /* 0x000000ffff1a7224 */ /* 0x000fe200078e0a1a */
[----:B------:R-:W-:Y:S01]  /*0310*/  SHF.R.U32.HI R30, RZ, 0x2, R30 ;  /* 0x00000002ff1e7819 */ /* 0x000fe2000001161e */
[----:B-1----:R-:W-:-:S03]  /*0320*/  @!P0 IMAD.WIDE R22, R23, 0x8, R2 ;  /* 0x0000000817168825 */ /* 0x002fc600078e0202 */
[----:B------:R-:W-:Y:S01]  /*0330*/  PRMT R20, R26, 0x7710, RZ ;  /* 0x000077101a147816 */ /* 0x000fe200000000ff */
[----:B------:R-:W-:Y:S01]  /*0340*/  IMAD.MOV R29, RZ, RZ, -R29 ;  /* 0x000000ffff1d7224 */ /* 0x000fe200078e0a1d */
[----:B------:R0:W5:Y:S01]  /*0350*/  @!P0 LDG.E.64.CONSTANT R24, desc[UR76][R22.64] ;  /* 0x0000004c16188981 */ /* 0x000162000c1e9b00 */
[----:B------:R-:W-:Y:S02]  /*0360*/  IMAD R27, R30, 0x58, R27 ;  /* 0x000000581e1b7824 */ /* 0x000fe400078e021b */
[----:B------:R-:W-:Y:S01]  /*0370*/  IMAD.IADD R20, R20, 0x1, R21 ;  /* 0x0000000114147824 */ /* 0x000fe200078e0215 */
[----:B------:R0:W5:Y:S01]  /*0380*/  @!P0 LDG.E.64.CONSTANT R38, desc[UR76][R22.64+0x188] ;  /* 0x0001884c16268981 */ /* 0x000162000c1e9b00 */
[----:B------:R-:W-:Y:S01]  /*0390*/  PRMT R26, R29, 0x7710, RZ ;  /* 0x000077101d1a7816 */ /* 0x000fe200000000ff */
[----:B------:R-:W-:Y:S02]  /*03a0*/  IMAD R3, R30, 0x370, R27 ;  /* 0x000003701e037824 */ /* 0x000fe400078e021b */
[----:B------:R0:W5:Y:S01]  /*03b0*/  @!P0 LDG.E.64.CONSTANT R10, desc[UR76][R22.64+0x310] ;  /* 0x0003104c160a8981 */ /* 0x000162000c1e9b00 */
[----:B------:R-:W-:Y:S01]  /*03c0*/  LOP3.LUT R20, R20, 0xffff, RZ, 0xc0, !PT ;  /* 0x0000ffff14147812 */ /* 0x000fe200078ec0ff */
[----:B------:R-:W-:-:S02]  /*03d0*/  IMAD.IADD R26, R26, 0x1, R21 ;  /* 0x000000011a1a7824 */ /* 0x000fc400078e0215 */
[----:B------:R0:W5:Y:S02]  /*03e0*/  @!P0 LDG.E.64.CONSTANT R12, desc[UR76][R22.64+0x498] ;  /* 0x0004984c160c8981 */ /* 0x000164000c1e9b00 */
[----:B------:R-:W-:Y:S01]  /*03f0*/  IMAD R2, R20, 0x8, R27 ;  /* 0x0000000814027824 */ /* 0x000fe200078e021b */
[----:B------:R-:W-:Y:S01]  /*0400*/  LOP3.LUT R29, R26, 0xffff, RZ, 0xc0, !PT ;  /* 0x0000ffff1a1d7812 */ /* 0x000fe200078ec0ff */
[----:B------:R0:W5:Y:S01]  /*0410*/  @!P0 LDG.E.64.CONSTANT R14, desc[UR76][R22.64+0x620] ;  /* 0x0006204c160e8981 */ /* 0x000162000c1e9b00 */
[----:B------:R-:W-:-:S03]  /*0420*/  IMAD R3, R20, 0x8, R3 ;  /* 0x0000000814037824 */ /* 0x000fc600078e0203 */
[----:B------:R0:W5:Y:S01]  /*0430*/  @!P0 LDG.E.64.CONSTANT R16, desc[UR76][R22.64+0x7a8] ;  /* 0x0007a84c16108981 */ /* 0x000162000c1e9b00 */
[----:B------:R-:W-:-:S03]  /*0440*/  IMAD R42, R29, 0x58, R42 ;  /* 0x000000581d2a7824 */ /* 0x000fc600078e022a */
[----:B------:R0:W5:Y:S01]  /*0450*/  @!P0 LDG.E.64.CONSTANT R18, desc[UR76][R22.64+0x930] ;  /* 0x0009304c16128981 */ /* 0x000162000c1e9b00 */
        /* <DEDUP_REMOVED lines=11> */
[----:B------:R-:W1:Y:S01]  /*0510*/  LDCU.128 UR8, c[0x3][0x60] ;  /* 0x00c00c00ff0877ac */ /* 0x000e620008000c00 */
[----:B--2---:R-:W-:Y:S01]  /*0520*/  DFMA R22, R38, UR20, R22 ;  /* 0x0000001426167c2b */ /* 0x004fe20008000016 */
[----:B------:R-:W2:Y:S05]  /*0530*/  LDCU.128 UR40, c[0x3][0x110] ;  /* 0x00c02200ff2877ac */ /* 0x000eaa0008000c00 */
[C---:B---3--:R-:W-:Y:S01]  /*0540*/  DFMA R20, R10.reuse, UR12, R20 ;  /* 0x0000000c0a147c2b */ /* 0x048fe20008000014 */
[----:B------:R-:W3:Y:S01]  /*0550*/  LDCU.128 UR28, c[0x3][0x150] ;  /* 0x00c02a00ff1c77ac */ /* 0x000ee20008000c00 */
[----:B------:R-:W-:Y:S01]  /*0560*/  DFMA R22, R10, UR22, R22 ;  /* 0x000000160a167c2b */ /* 0x000fe20008000016 */
[----:B------:R-:W2:Y:S05]  /*0570*/  LDCU.128 UR20, c[0x3][0x70] ;  /* 0x00c00e00ff1477ac */ /* 0x000eaa0008000c00 */
[----:B------:R-:W-:Y:S01]  /*0580*/  DFMA R20, R12, UR14, R20 ;  /* 0x0000000e0c147c2b */ /* 0x000fe20008000014 */
[----:B------:R-:W3:Y:S01]  /*0590*/  LDCU.128 UR12, c[0x3][0xe0] ;  /* 0x00c01c00ff0c77ac */ /* 0x000ee20008000c00 */
[----:B0-----:R-:W-:-:S02]  /*05a0*/  DFMA R30, R24, UR38, RZ ;  /* 0x00000026181e7c2b */ /* 0x001fc400080000ff */
[----:B----4-:R-:W-:Y:S01]  /*05b0*/  DFMA R22, R12, UR24, R22 ;  /* 0x000000180c167c2b */ /* 0x010fe20008000016 */
[----:B------:R-:W0:Y:S03]  /*05c0*/  LDCU.128 UR44, c[0x3][0x180] ;  /* 0x00c03000ff2c77ac */ /* 0x000e260008000c00 */
[C---:B-1----:R-:W-:Y:S01]  /*05d0*/  DFMA R20, R14.reuse, UR16, R20 ;  /* 0x000000100e147c2b */ /* 0x042fe20008000014 */
[----:B------:R-:W1:Y:S03]  /*05e0*/  LDCU.128 UR48, c[0x3][0x1f0] ;  /* 0x00c03e00ff3077ac */ /* 0x000e660008000c00 */
[----:B------:R-:W-:Y:S01]  /*05f0*/  DFMA R22, R14, UR26, R22 ;  /* 0x0000001a0e167c2b */ /* 0x000fe20008000016 */
[----:B------:R-:W4:Y:S03]  /*0600*/  LDCU.128 UR24, c[0x3][0x1c0] ;  /* 0x00c03800ff1877ac */ /* 0x000f260008000c00 */
[----:B------:R-:W-:Y:S01]  /*0610*/  DFMA R44, R16, UR18, R20 ;  /* 0x00000012102c7c2b */ /* 0x000fe20008000014 */
[----:B------:R-:W1:Y:S01]  /*0620*/  LDCU.128 UR16, c[0x3][0x230] ;  /* 0x00c04600ff1077ac */ /* 0x000e620008000c00 */
[----:B--2---:R-:W-:-:S02]  /*0630*/  DFMA R26, R24, UR20, RZ ;  /* 0x00000014181a7c2b */ /* 0x004fc400080000ff */
[----:B------:R-:W-:Y:S01]  /*0640*/  DFMA R22, R16, UR8, R22 ;  /* 0x0000000810167c2b */ /* 0x000fe20008000016 */
[----:B------:R-:W2:Y:S01]  /*0650*/  LDCU.128 UR52, c[0x3][0xb0] ;  /* 0x00c01600ff3477ac */ /* 0x000ea20008000c00 */
[----:B---3--:R-:W-:Y:S02]  /*0660*/  DFMA R28, R24, UR12, RZ ;  /* 0x0000000c181c7c2b */ /* 0x008fe400080000ff */
[----:B------:R-:W-:Y:S01]  /*0670*/  DFMA R44, R18, UR4, R44 ;  /* 0x00000004122c7c2b */ /* 0x000fe2000800002c */
[----:B------:R-:W3:Y:S01]  /*0680*/  LDCU.128 UR64, c[0x3][0x200] ;  /* 0x00c04000ff4077ac */ /* 0x000ee20008000c00 */
[----:B------:R-:W-:Y:S02]  /*0690*/  DFMA R20, R38, UR22, R26 ;  /* 0x0000001626147c2b */ /* 0x000fe4000800001a */
[----:B------:R-:W-:Y:S01]  /*06a0*/  DFMA R32, R18, UR10, R22 ;  /* 0x0000000a12207c2b */ /* 0x000fe20008000016 */
[----:B------:R-:W3:Y:S01]  /*06b0*/  LDCU.128 UR4, c[0x3][0x80] ;  /* 0x00c01000ff0477ac */ /* 0x000ee20008000c00 */
[----:B------:R-:W-:Y:S01]  /*06c0*/  DFMA R22, R38, UR14, R28 ;  /* 0x0000000e26167c2b */ /* 0x000fe2000800001c */
[----:B------:R-:W-:Y:S01]  /*06d0*/  STS.64 [R2], R44 ;  /* 0x0000002c02007388 */ /* 0x000fe20000000a00 */
[C---:B------:R-:W-:Y:S01]  /*06e0*/  DFMA R26, R24.reuse, UR28, RZ ;  /* 0x0000001c181a7c2b */ /* 0x040fe200080000ff */
[----:B------:R-:W3:Y:S01]  /*06f0*/  LDCU.128 UR60, c[0x3][0x120] ;  /* 0x00c02400ff3c77ac */ /* 0x000ee20008000c00 */
[C---:B----4-:R-:W-:Y:S01]  /*0700*/  DFMA R28, R24.reuse, UR24, RZ ;  /* 0x00000018181c7c2b */ /* 0x050fe200080000ff */
[----:B------:R4:W-:Y:S01]  /*0710*/  STS.64 [R2+0x3c8], R32 ;  /* 0x0003c82002007388 */ /* 0x0009e20000000a00 */
[C---:B0-----:R-:W-:Y:S01]  /*0720*/  DFMA R34, R24.reuse, UR46, RZ ;  /* 0x0000002e18227c2b */ /* 0x041fe200080000ff */
[----:B------:R-:W0:Y:S01]  /*0730*/  LDCU.128 UR56, c[0x3][0x190] ;  /* 0x00c03200ff3877ac */ /* 0x000e220008000c00 */
[----:B-1----:R-:W-:-:S02]  /*0740*/  DFMA R36, R24, UR50, RZ ;  /* 0x0000003218247c2b */ /* 0x002fc400080000ff */
[C---:B------:R-:W-:Y:S01]  /*0750*/  DFMA R26, R38.reuse, UR30, R26 ;  /* 0x0000001e261a7c2b */ /* 0x040fe2000800001a */
[----:B------:R-:W1:Y:S01]  /*0760*/  LDCU.128 UR12, c[0x3][0xf0] ;  /* 0x00c01e00ff0c77ac */ /* 0x000e620008000c00 */
[C---:B------:R-:W-:Y:S02]  /*0770*/  DFMA R28, R38.reuse, UR26, R28 ;  /* 0x0000001a261c7c2b */ /* 0x040fe4000800001c */
[C---:B--2---:R-:W-:Y:S01]  /*0780*/  DFMA R30, R38.reuse, UR52, R30 ;  /* 0x00000034261e7c2b */ /* 0x044fe2000800001e */
[----:B------:R-:W2:Y:S01]  /*0790*/  LDCU.128 UR20, c[0x3][0x1d0] ;  /* 0x00c03a00ff1477ac */ /* 0x000ea20008000c00 */
[----:B---3--:R-:W-:Y:S02]  /*07a0*/  DFMA R36, R38, UR64, R36 ;  /* 0x0000004026247c2b */ /* 0x008fe40008000024 */
[C---:B----4-:R-:W-:Y:S01]  /*07b0*/  DFMA R32, R24.reuse, UR42, RZ ;  /* 0x0000002a18207c2b */ /* 0x050fe200080000ff */
[----:B------:R-:W3:Y:S01]  /*07c0*/  LDCU.128 UR24, c[0x3][0x240] ;  /* 0x00c04800ff1877ac */ /* 0x000ee20008000c00 */
[----:B------:R-:W-:-:S02]  /*07d0*/  DFMA R24, R24, UR16, RZ ;  /* 0x0000001018187c2b */ /* 0x000fc400080000ff */
[C---:B------:R-:W-:Y:S01]  /*07e0*/  DFMA R20, R10.reuse, UR4, R20 ;  /* 0x000000040a147c2b */ /* 0x040fe20008000014 */
[----:B------:R-:W4:Y:S01]  /*07f0*/  LDCU.128 UR28, c[0x3][0xc0] ;  /* 0x00c01800ff1c77ac */ /* 0x000f220008000c00 */
[----:B------:R-:W-:Y:S02]  /*0800*/  DFMA R30, R10, UR54, R30 ;  /* 0x000000360a1e7c2b */ /* 0x000fe4000800001e */
[C---:B------:R-:W-:Y:S01]  /*0810*/  DFMA R32, R38.reuse, UR60, R32 ;  /* 0x0000003c26207c2b */ /* 0x040fe20008000020 */
[----:B------:R-:W4:Y:S01]  /*0820*/  LDCU.128 UR32, c[0x3][0x130] ;  /* 0x00c02600ff2077ac */ /* 0x000f220008000c00 */
[C---:B------:R-:W-:Y:S02]  /*0830*/  DFMA R24, R38.reuse, UR18, R24 ;  /* 0x0000001226187c2b */ /* 0x040fe40008000018 */
[----:B0-----:R-:W-:Y:S01]  /*0840*/  DFMA R34, R38, UR56, R34 ;  /* 0x0000003826227c2b */ /* 0x001fe20008000022 */
[----:B------:R-:W0:Y:S01]  /*0850*/  LDCU.128 UR16, c[0x3][0x160] ;  /* 0x00c02c00ff1077ac */ /* 0x000e220008000c00 */
[----:B------:R-:W-:-:S02]  /*0860*/  DFMA R36, R10, UR66, R36 ;  /* 0x000000420a247c2b */ /* 0x000fc40008000024 */
[----:B-1----:R-:W-:Y:S01]  /*0870*/  DFMA R22, R10, UR12, R22 ;  /* 0x0000000c0a167c2b */ /* 0x002fe20008000016 */
[----:B------:R-:W1:Y:S01]  /*0880*/  LDCU.128 UR52, c[0x3][0x1a0] ;  /* 0x00c03400ff3477ac */ /* 0x000e620008000c00 */
[----:B------:R-:W-:Y:S02]  /*0890*/  DFMA R20, R12, UR6, R20 ;  /* 0x000000060c147c2b */ /* 0x000fe40008000014 */
[C---:B------:R-:W-:Y:S01]  /*08a0*/  DFMA R32, R10.reuse, UR62, R32 ;  /* 0x0000003e0a207c2b */ /* 0x040fe20008000020 */
[----:B------:R-:W1:Y:S01]  /*08b0*/  LDCU.128 UR64, c[0x3][0x210] ;  /* 0x00c04200ff4077ac */ /* 0x000e620008000c00 */
[C---:B------:R-:W-:Y:S02]  /*08c0*/  DFMA R34, R10.reuse, UR58, R34 ;  /* 0x0000003a0a227c2b */ /* 0x040fe40008000022 */
[C---:B--2---:R-:W-:Y:S01]  /*08d0*/  DFMA R28, R10.reuse, UR20, R28 ;  /* 0x000000140a1c7c2b */ /* 0x044fe2000800001c */
[----:B------:R-:W2:Y:S01]  /*08e0*/  LDCU.128 UR4, c[0x3][0x1e0] ;  /* 0x00c03c00ff0477ac */ /* 0x000ea20008000c00 */
[----:B---3--:R-:W-:-:S02]  /*08f0*/  DFMA R24, R10, UR24, R24 ;  /* 0x000000180a187c2b */ /* 0x008fc40008000018 */
[C---:B------:R-:W-:Y:S01]  /*0900*/  DFMA R22, R12.reuse, UR14, R22 ;  /* 0x0000000e0c167c2b */ /* 0x040fe20008000016 */
[----:B------:R-:W3:Y:S01]  /*0910*/  LDCU.128 UR8, c[0x3][0x90] ;  /* 0x00c01200ff0877ac */ /* 0x000ee20008000c00 */
[----:B----4-:R-:W-:Y:S02]  /*0920*/  DFMA R30, R12, UR28, R30 ;  /* 0x0000001c0c1e7c2b */ /* 0x010fe4000800001e */
[----:B0-----:R-:W-:Y:S01]  /*0930*/  DFMA R26, R10, UR16, R26 ;  /* 0x000000100a1a7c2b */ /* 0x001fe2000800001a */
[----:B------:R-:W0:Y:S01]  /*0940*/  LDCU.128 UR56, c[0x3][0x100] ;  /* 0x00c02000ff3877ac */ /* 0x000e220008000c00 */
[C---:B------:R-:W-:Y:S02]  /*0950*/  DFMA R28, R12.reuse, UR22, R28 ;  /* 0x000000160c1c7c2b */ /* 0x040fe4000800001c */
[----:B------:R-:W-:Y:S01]  /*0960*/  DFMA R24, R12, UR26, R24 ;  /* 0x0000001a0c187c2b */ /* 0x000fe20008000018 */
[----:B------:R-:W4:Y:S01]  /*0970*/  LDCU.128 UR60, c[0x3][0x170] ;  /* 0x00c02e00ff3c77ac */ /* 0x000f220008000c00 */
[----:B------:R-:W-:-:S02]  /*0980*/  DFMA R30, R14, UR30, R30 ;  /* 0x0000001e0e1e7c2b */ /* 0x000fc4000800001e */
[C---:B------:R-:W-:Y:S01]  /*0990*/  DFMA R26, R12.reuse, UR18, R26 ;  /* 0x000000120c1a7c2b */ /* 0x040fe2000800001a */
[----:B------:R-:W4:Y:S01]  /*09a0*/  LDCU.128 UR12, c[0x3][0x250] ;  /* 0x00c04a00ff0c77ac */ /* 0x000f220008000c00 */
[C---:B------:R-:W-:Y:S02]  /*09b0*/  DFMA R32, R12.reuse, UR32, R32 ;  /* 0x000000200c207c2b */ /* 0x040fe40008000020 */
[C---:B-1----:R-:W-:Y:S01]  /*09c0*/  DFMA R34, R12.reuse, UR52, R34 ;  /* 0x000000340c227c2b */ /* 0x042fe20008000022 */
[----:B------:R-:W1:Y:S01]  /*09d0*/  LDCU.128 UR16, c[0x3][0xd0] ;  /* 0x00c01a00ff1077ac */ /* 0x000e620008000c00 */
[----:B------:R-:W-:Y:S02]  /*09e0*/  DFMA R36, R12, UR64, R36 ;  /* 0x000000400c247c2b */ /* 0x000fe40008000024 */
[C---:B--2---:R-:W-:Y:S01]  /*09f0*/  DFMA R28, R14.reuse, UR4, R28 ;  /* 0x000000040e1c7c2b */ /* 0x044fe2000800001c */
[----:B------:R-:W2:Y:S01]  /*0a00*/  LDCU.128 UR20, c[0x3][0x140] ;  /* 0x00c02800ff1477ac */ /* 0x000ea20008000c00 */
[----:B------:R-:W-:-:S02]  /*0a10*/  DFMA R32, R14, UR34, R32 ;  /* 0x000000220e207c2b */ /* 0x000fc40008000020 */
[C---:B------:R-:W-:Y:S01]  /*0a20*/  DFMA R34, R14.reuse, UR54, R34 ;  /* 0x000000360e227c2b */ /* 0x040fe20008000022 */
[----:B------:R-:W2:Y:S01]  /*0a30*/  LDCU.128 UR24, c[0x3][0x1b0] ;  /* 0x00c03600ff1877ac */ /* 0x000ea20008000c00 */
[C---:B---3--:R-:W-:Y:S02]  /*0a40*/  DFMA R20, R14.reuse, UR8, R20 ;  /* 0x000000080e147c2b */ /* 0x048fe40008000014 */
[C---:B0-----:R-:W-:Y:S01]  /*0a50*/  DFMA R22, R14.reuse, UR56, R22 ;  /* 0x000000380e167c2b */ /* 0x041fe20008000016 */
[----:B------:R-:W0:Y:S01]  /*0a60*/  LDCU.128 UR28, c[0x3][0x220] ;  /* 0x00c04400ff1c77ac */ /* 0x000e220008000c00 */
[C---:B----4-:R-:W-:Y:S02]  /*0a70*/  DFMA R26, R14.reuse, UR60, R26 ;  /* 0x0000003c0e1a7c2b */ /* 0x050fe4000800001a */
[C---:B------:R-:W-:Y:S01]  /*0a80*/  DFMA R36, R14.reuse, UR66, R36 ;  /* 0x000000420e247c2b */ /* 0x040fe20008000024 */
[----:B------:R-:W3:Y:S01]  /*0a90*/  LDCU.64 UR4, c[0x3][0x260] ;  /* 0x00c04c00ff0477ac */ /* 0x000ee20008000a00 */
[----:B------:R-:W-:-:S02]  /*0aa0*/  DFMA R24, R14, UR12, R24 ;  /* 0x0000000c0e187c2b */ /* 0x000fc40008000018 */
[C---:B------:R-:W-:Y:S02]  /*0ab0*/  DFMA R20, R16.reuse, UR10, R20 ;  /* 0x0000000a10147c2b */ /* 0x040fe40008000014 */
[C---:B------:R-:W-:Y:S02]  /*0ac0*/  DFMA R22, R16.reuse, UR58, R22 ;  /* 0x0000003a10167c2b */ /* 0x040fe40008000016 */
[C---:B------:R-:W-:Y:S02]  /*0ad0*/  DFMA R26, R16.reuse, UR62, R26 ;  /* 0x0000003e101a7c2b */ /* 0x040fe4000800001a */
[C---:B------:R-:W-:Y:S02]  /*0ae0*/  DFMA R28, R16.reuse, UR6, R28 ;  /* 0x00000006101c7c2b */ /* 0x040fe4000800001c */
[C---:B-1----:R-:W-:Y:S02]  /*0af0*/  DFMA R30, R16.reuse, UR16, R30 ;  /* 0x00000010101e7c2b */ /* 0x042fe4000800001e */
[----:B--2---:R-:W-:-:S02]  /*0b00*/  DFMA R32, R16, UR20, R32 ;  /* 0x0000001410207c2b */ /* 0x004fc40008000020 */
[C---:B------:R-:W-:Y:S02]  /*0b10*/  DFMA R34, R16.reuse, UR24, R34 ;  /* 0x0000001810227c2b */ /* 0x040fe40008000022 */
[C---:B0-----:R-:W-:Y:S02]  /*0b20*/  DFMA R36, R16.reuse, UR28, R36 ;  /* 0x0000001c10247c2b */ /* 0x041fe40008000024 */
        /* <DEDUP_REMOVED lines=19> */
.L_x_1318:
[----:B------:R-:W-:Y:S05]  /*0c60*/  BSYNC.RECONVERGENT B0 ;  /* 0x0000000000007941 */ /* 0x000fea0003800200 */
.L_x_1317:
[----:B------:R-:W-:Y:S06]  /*0c70*/  BAR.SYNC.DEFER_BLOCKING 0x0 ;  /* 0x0000000000007b1d */ /* 0x000fec0000010000 */
[----:B------:R-:W-:Y:S04]  /*0c80*/  BSSY.RECONVERGENT B0, `(.L_x_1319) ;  /* 0x0000088000007945 */ /* 0x000fe80003800200 */
[----:B------:R-:W-:Y:S05]  /*0c90*/  @P2 BRA `(.L_x_1320) ;  /* 0x0000000800182947 */ /* 0x000fea0003800000 */
[----:B-1---5:R-:W1:Y:S01]  /*0ca0*/  LDS.64 R24, [R3] ;  /* 0x0000000003187984 */ /* 0x022e620000000a00 */
[----:B------:R-:W1:Y:S03]  /*0cb0*/  LDCU.128 UR8, c[0x3][URZ] ;  /* 0x00c00000ff0877ac */ /* 0x000e660008000c00 */
[----:B------:R-:W2:Y:S01]  /*0cc0*/  LDS.64 R38, [R3+0x58] ;  /* 0x0000580003267984 */ /* 0x000ea20000000a00 */
[----:B------:R-:W0:Y:S03]  /*0cd0*/  LDCU.128 UR4, c[0x3][0x30] ;  /* 0x00c00600ff0477ac */ /* 0x000e260008000c00 */
[----:B------:R-:W3:Y:S01]  /*0ce0*/  LDS.64 R10, [R3+0xb0] ;  /* 0x0000b000030a7984 */ /* 0x000ee20000000a00 */
[----:B------:R-:W4:Y:S03]  /*0cf0*/  LDCU.128 UR20, c[0x3][0x40] ;  /* 0x00c00800ff1477ac */ /* 0x000f260008000c00 */
[----:B------:R-:W3:Y:S01]  /*0d00*/  LDS.64 R12, [R3+0x108] ;  /* 0x00010800030c7984 */ /* 0x000ee20000000a00 */
[----:B------:R-:W3:Y:S03]  /*0d10*/  LDCU.128 UR12, c[0x3][0x10] ;  /* 0x00c00200ff0c77ac */ /* 0x000ee60008000c00 */
[----:B------:R-:W3:Y:S01]  /*0d20*/  LDS.64 R14, [R3+0x160] ;  /* 0x00016000030e7984 */ /* 0x000ee20000000a00 */
[----:B------:R-:W3:Y:S03]  /*0d30*/  LDCU.128 UR24, c[0x3][0x50] ;  /* 0x00c00a00ff1877ac */ /* 0x000ee60008000c00 */
[----:B------:R-:W3:Y:S01]  /*0d40*/  LDS.64 R16, [R3+0x1b8] ;  /* 0x0001b80003107984 */ /* 0x000ee20000000a00 */
[----:B------:R-:W3:Y:S01]  /*0d50*/  LDCU.128 UR16, c[0x3][0x20] ;  /* 0x00c00400ff1077ac */ /* 0x000ee20008000c00 */
[----:B------:R-:W4:Y:S01]  /*0d60*/  LDCU.128 UR36, c[0x3][0xa0] ;  /* 0x00c01400ff2477ac */ /* 0x000f220008000c00 */
[----:B------:R-:W3:Y:S01]  /*0d70*/  LDCU.128 UR40, c[0x3][0x110] ;  /* 0x00c02200ff2877ac */ /* 0x000ee20008000c00 */
[----:B------:R-:W3:Y:S01]  /*0d80*/  LDCU.128 UR28, c[0x3][0x150] ;  /* 0x00c02a00ff1c77ac */ /* 0x000ee20008000c00 */
[----:B------:R-:W2:Y:S01]  /*0d90*/  LDCU.128 UR44, c[0x3][0x180] ;  /* 0x00c03000ff2c77ac */ /* 0x000ea20008000c00 */
[C---:B-1----:R-:W-:Y:S01]  /*0da0*/  DFMA R18, R24.reuse, UR8, RZ ;  /* 0x0000000818127c2b */ /* 0x042fe200080000ff */
[----:B------:R-:W1:Y:S01]  /*0db0*/  LDCU.128 UR48, c[0x3][0x1f0] ;  /* 0x00c03e00ff3077ac */ /* 0x000e620008000c00 */
[----:B0-----:R-:W-:-:S02]  /*0dc0*/  DFMA R22, R24, UR6, RZ ;  /* 0x0000000618167c2b */ /* 0x001fc400080000ff */
[----:B----4-:R-:W-:Y:S01]  /*0dd0*/  DFMA R30, R24, UR38, RZ ;  /* 0x00000026181e7c2b */ /* 0x010fe200080000ff */
[----:B------:R-:W0:Y:S03]  /*0de0*/  LDCU.128 UR52, c[0x3][0xb0] ;  /* 0x00c01600ff3477ac */ /* 0x000e260008000c00 */
[C---:B--2---:R-:W-:Y:S01]  /*0df0*/  DFMA R20, R38.reuse, UR10, R18 ;  /* 0x0000000a26147c2b */ /* 0x044fe20008000012 */
[----:B------:R-:W2:Y:S01]  /*0e00*/  LDCU.128 UR8, c[0x3][0x60] ;  /* 0x00c00c00ff0877ac */ /* 0x000ea20008000c00 */
[----:B------:R-:W4:Y:S01]  /*0e10*/  LDS.64 R18, [R3+0x210] ;  /* 0x0002100003127984 */ /* 0x000f220000000a00 */
[----:B------:R-:W-:Y:S01]  /*0e20*/  DFMA R22, R38, UR20, R22 ;  /* 0x0000001426167c2b */ /* 0x000fe20008000016 */
[----:B------:R-:W2:Y:S01]  /*0e30*/  LDCU.128 UR64, c[0x3][0x200] ;  /* 0x00c04000ff4077ac */ /* 0x000ea20008000c00 */
[----:B------:R-:W-:-:S03]  /*0e40*/  DFMA R34, R24, UR46, RZ ;  /* 0x0000002e18227c2b */ /* 0x000fc600080000ff */
[C---:B---3--:R-:W-:Y:S01]  /*0e50*/  DFMA R20, R10.reuse, UR12, R20 ;  /* 0x0000000c0a147c2b */ /* 0x048fe20008000014 */
[----:B------:R-:W3:Y:S02]  /*0e60*/  LDCU.128 UR60, c[0x3][0x120] ;  /* 0x00c02400ff3c77ac */ /* 0x000ee40008000c00 */
[----:B------:R-:W-:Y:S02]  /*0e70*/  DFMA R22, R10, UR22, R22 ;  /* 0x000000160a167c2b */ /* 0x000fe40008000016 */
[----:B-1----:R-:W-:Y:S01]  /*0e80*/  DFMA R36, R24, UR50, RZ ;  /* 0x0000003218247c2b */ /* 0x002fe200080000ff */
[----:B------:R-:W1:Y:S01]  /*0e90*/  LDCU.128 UR20, c[0x3][0x70] ;  /* 0x00c00e00ff1477ac */ /* 0x000e620008000c00 */
[----:B0-----:R-:W-:Y:S02]  /*0ea0*/  DFMA R30, R38, UR52, R30 ;  /* 0x00000034261e7c2b */ /* 0x001fe4000800001e */
[C---:B------:R-:W-:Y:S01]  /*0eb0*/  DFMA R20, R12.reuse, UR14, R20 ;  /* 0x0000000e0c147c2b */ /* 0x040fe20008000014 */
[----:B------:R-:W0:Y:S01]  /*0ec0*/  LDCU.128 UR12, c[0x3][0xe0] ;  /* 0x00c01c00ff0c77ac */ /* 0x000e220008000c00 */
[----:B------:R-:W-:Y:S01]  /*0ed0*/  DFMA R22, R12, UR24, R22 ;  /* 0x000000180c167c2b */ /* 0x000fe20008000016 */
[----:B------:R-:W3:Y:S01]  /*0ee0*/  LDCU.128 UR56, c[0x3][0x190] ;  /* 0x00c03200ff3877ac */ /* 0x000ee20008000c00 */
[----:B--2---:R-:W-:-:S04]  /*0ef0*/  DFMA R36, R38, UR64, R36 ;  /* 0x0000004026247c2b */ /* 0x004fc80008000024 */
        /* <DEDUP_REMOVED lines=8> */
[----:B------:R-:W-:-:S02]  /*0f80*/  DFMA R22, R16, UR8, R22 ;  /* 0x0000000810167c2b */ /* 0x000fc40008000016 */
[C---:B-1----:R-:W-:Y:S01]  /*0f90*/  DFMA R26, R24.reuse, UR20, RZ ;  /* 0x00000014181a7c2b */ /* 0x042fe200080000ff */
[----:B------:R-:W1:Y:S01]  /*0fa0*/  LDCU.128 UR52, c[0x3][0x1a0] ;  /* 0x00c03400ff3477ac */ /* 0x000e620008000c00 */
[----:B0-----:R-:W-:Y:S02]  /*0fb0*/  DFMA R28, R24, UR12, RZ ;  /* 0x0000000c181c7c2b */ /* 0x001fe400080000ff */
[----:B---3--:R-:W-:Y:S01]  /*0fc0*/  DFMA R34, R38, UR56, R34 ;  /* 0x0000003826227c2b */ /* 0x008fe20008000022 */
[----:B------:R-:W0:Y:S01]  /*0fd0*/  LDCU.128 UR64, c[0x3][0x210] ;  /* 0x00c04200ff4077ac */ /* 0x000e220008000c00 */
[C---:B----4-:R-:W-:Y:S02]  /*0fe0*/  DFMA R32, R18.reuse, UR10, R22 ;  /* 0x0000000a12207c2b */ /* 0x050fe40008000016 */
[----:B------:R-:W-:Y:S01]  /*0ff0*/  DFMA R44, R18, UR4, R44 ;  /* 0x00000004122c7c2b */ /* 0x000fe2000800002c */
[----:B------:R-:W3:Y:S01]  /*1000*/  LDCU.128 UR4, c[0x3][0x80] ;  /* 0x00c01000ff0477ac */ /* 0x000ee20008000c00 */
[----:B------:R-:W-:-:S02]  /*1010*/  DFMA R20, R38, UR22, R26 ;  /* 0x0000001626147c2b */ /* 0x000fc4000800001a */
[----:B------:R-:W-:Y:S01]  /*1020*/  DFMA R22, R38, UR14, R28 ;  /* 0x0000000e26167c2b */ /* 0x000fe2000800001c */
[----:B------:R4:W-:Y:S01]  /*1030*/  STS.64 [R3+0x58], R32 ;  /* 0x0000582003007388 */ /* 0x0009e20000000a00 */
[C---:B------:R-:W-:Y:S01]  /*1040*/  DFMA R26, R24.reuse, UR28, RZ ;  /* 0x0000001c181a7c2b */ /* 0x040fe200080000ff */
[----:B------:R-:W0:Y:S01]  /*1050*/  LDCU.128 UR12, c[0x3][0xf0] ;  /* 0x00c01e00ff0c77ac */ /* 0x000e220008000c00 */
[----:B--2---:R-:W-:Y:S01]  /*1060*/  DFMA R28, R24, UR24, RZ ;  /* 0x00000018181c7c2b */ /* 0x004fe200080000ff */
[----:B------:R2:W-:Y:S01]  /*1070*/  STS.64 [R3], R44 ;  /* 0x0000002c03007388 */ /* 0x0005e20000000a00 */
[----:B------:R-:W-:Y:S01]  /*1080*/  DFMA R34, R10, UR58, R34 ;  /* 0x0000003a0a227c2b */ /* 0x000fe20008000022 */
[----:B------:R-:W2:Y:S03]  /*1090*/  LDCU.128 UR20, c[0x3][0x1d0] ;  /* 0x00c03a00ff1477ac */ /* 0x000ea60008000c00 */
[C---:B------:R-:W-:Y:S01]  /*10a0*/  DFMA R26, R38.reuse, UR30, R26 ;  /* 0x0000001e261a7c2b */ /* 0x040fe2000800001a */
[----:B------:R-:W2:Y:S01]  /*10b0*/  LDCU.128 UR28, c[0x3][0xc0] ;  /* 0x00c01800ff1c77ac */ /* 0x000ea20008000c00 */
[----:B------:R-:W-:-:S02]  /*10c0*/  DFMA R28, R38, UR26, R28 ;  /* 0x0000001a261c7c2b */ /* 0x000fc4000800001c */
[C---:B----4-:R-:W-:Y:S01]  /*10d0*/  DFMA R32, R24.reuse, UR42, RZ ;  /* 0x0000002a18207c2b */ /* 0x050fe200080000ff */
[----:B------:R-:W4:Y:S01]  /*10e0*/  LDCU.128 UR24, c[0x3][0x240] ;  /* 0x00c04800ff1877ac */ /* 0x000f220008000c00 */
[----:B------:R-:W-:Y:S02]  /*10f0*/  DFMA R24, R24, UR16, RZ ;  /* 0x0000001018187c2b */ /* 0x000fe400080000ff */
[----:B---3--:R-:W-:Y:S01]  /*1100*/  DFMA R20, R10, UR4, R20 ;  /* 0x000000040a147c2b */ /* 0x008fe20008000014 */
[----:B------:R-:W3:Y:S01]  /*1110*/  LDCU.128 UR8, c[0x3][0x90] ;  /* 0x00c01200ff0877ac */ /* 0x000ee20008000c00 */
[----:B-1----:R-:W-:Y:S02]  /*1120*/  DFMA R34, R12, UR52, R34 ;  /* 0x000000340c227c2b */ /* 0x002fe40008000022 */
[C---:B------:R-:W-:Y:S01]  /*1130*/  DFMA R32, R38.reuse, UR60, R32 ;  /* 0x0000003c26207c2b */ /* 0x040fe20008000020 */
[----:B------:R-:W1:Y:S01]  /*1140*/  LDCU.128 UR56, c[0x3][0x100] ;  /* 0x00c02000ff3877ac */ /* 0x000e620008000c00 */
[----:B------:R-:W-:-:S02]  /*1150*/  DFMA R24, R38, UR18, R24 ;  /* 0x0000001226187c2b */ /* 0x000fc40008000018 */
[----:B0-----:R-:W-:Y:S01]  /*1160*/  DFMA R22, R10, UR12, R22 ;  /* 0x0000000c0a167c2b */ /* 0x001fe20008000016 */
[----:B------:R-:W0:Y:S01]  /*1170*/  LDCU.128 UR16, c[0x3][0x160] ;  /* 0x00c02c00ff1077ac */ /* 0x000e220008000c00 */
[----:B------:R-:W-:Y:S02]  /*1180*/  DFMA R20, R12, UR6, R20 ;  /* 0x000000060c147c2b */ /* 0x000fe40008000014 */
[C---:B------:R-:W-:Y:S01]  /*1190*/  DFMA R32, R10.reuse, UR62, R32 ;  /* 0x0000003e0a207c2b */ /* 0x040fe20008000020 */
[----:B------:R-:W3:Y:S01]  /*11a0*/  LDCU.128 UR4, c[0x3][0x1e0] ;  /* 0x00c03c00ff0477ac */ /* 0x000ee20008000c00 */
[C---:B--2---:R-:W-:Y:S02]  /*11b0*/  DFMA R28, R10.reuse, UR20, R28 ;  /* 0x000000140a1c7c2b */ /* 0x044fe4000800001c */
[----:B----4-:R-:W-:Y:S01]  /*11c0*/  DFMA R24, R10, UR24, R24 ;  /* 0x000000180a187c2b */ /* 0x010fe20008000018 */
        /* <DEDUP_REMOVED lines=8> */
[----:B0-----:R-:W-:Y:S01]  /*1250*/  DFMA R26, R10, UR16, R26 ;  /* 0x000000100a1a7c2b */ /* 0x001fe2000800001a */
[----:B------:R-:W0:Y:S01]  /*1260*/  LDCU.128 UR24, c[0x3][0x1b0] ;  /* 0x00c03600ff1877ac */ /* 0x000e220008000c00 */
[----:B------:R-:W-:-:S02]  /*1270*/  DFMA R30, R14, UR30, R30 ;  /* 0x0000001e0e1e7c2b */ /* 0x000fc4000800001e */
[----:B------:R-:W-:Y:S01]  /*1280*/  DFMA R36, R12, UR64, R36 ;  /* 0x000000400c247c2b */ /* 0x000fe20008000024 */
[----:B------:R-:W0:Y:S01]  /*1290*/  LDCU.128 UR28, c[0x3][0x220] ;  /* 0x00c04400ff1c77ac */ /* 0x000e220008000c00 */
[----:B---3--:R-:W-:Y:S02]  /*12a0*/  DFMA R28, R14, UR4, R28 ;  /* 0x000000040e1c7c2b */ /* 0x008fe4000800001c */
[----:B------:R-:W-:Y:S01]  /*12b0*/  DFMA R26, R12, UR18, R26 ;  /* 0x000000120c1a7c2b */ /* 0x000fe2000800001a */
[----:B------:R-:W3:Y:S01]  /*12c0*/  LDCU.128 UR16, c[0x3][0xd0] ;  /* 0x00c01a00ff1077ac */ /* 0x000ee20008000c00 */
[C---:B------:R-:W-:Y:S02]  /*12d0*/  DFMA R32, R14.reuse, UR34, R32 ;  /* 0x000000220e207c2b */ /* 0x040fe40008000020 */
[C---:B------:R-:W-:Y:S01]  /*12e0*/  DFMA R34, R14.reuse, UR54, R34 ;  /* 0x000000360e227c2b */ /* 0x040fe20008000022 */
[----:B------:R-:W0:Y:S01]  /*12f0*/  LDCU.64 UR4, c[0x3][0x260] ;  /* 0x00c04c00ff0477ac */ /* 0x000e220008000a00 */
[----:B------:R-:W-:-:S02]  /*1300*/  DFMA R20, R14, UR8, R20 ;  /* 0x000000080e147c2b */ /* 0x000fc40008000014 */
[C---:B-1----:R-:W-:Y:S02]  /*1310*/  DFMA R22, R14.reuse, UR56, R22 ;  /* 0x000000380e167c2b */ /* 0x042fe40008000016 */
[C---:B--2---:R-:W-:Y:S02]  /*1320*/  DFMA R26, R14.reuse, UR60, R26 ;  /* 0x0000003c0e1a7c2b */ /* 0x044fe4000800001a */
[C---:B------:R-:W-:Y:S02]  /*1330*/  DFMA R36, R14.reuse, UR66, R36 ;  /* 0x000000420e247c2b */ /* 0x040fe40008000024 */
[----:B----4-:R-:W-:Y:S02]  /*1340*/  DFMA R24, R14, UR12, R24 ;  /* 0x0000000c0e187c2b */ /* 0x010fe40008000018 */
[C---:B------:R-:W-:Y:S02]  /*1350*/  DFMA R20, R16.reuse, UR10, R20 ;  /* 0x0000000a10147c2b */ /* 0x040fe40008000014 */
[----:B------:R-:W-:-:S02]  /*1360*/  DFMA R22, R16, UR58, R22 ;  /* 0x0000003a10167c2b */ /* 0x000fc40008000016 */
[C---:B------:R-:W-:Y:S02]  /*1370*/  DFMA R26, R16.reuse, UR62, R26 ;  /* 0x0000003e101a7c2b */ /* 0x040fe4000800001a */
[C---:B------:R-:W-:Y:S02]  /*1380*/  DFMA R28, R16.reuse, UR6, R28 ;  /* 0x00000006101c7c2b */ /* 0x040fe4000800001c */
[C---:B---3--:R-:W-:Y:S02]  /*1390*/  DFMA R30, R16.reuse, UR16, R30 ;  /* 0x00000010101e7c2b */ /* 0x048fe4000800001e */
[C---:B------:R-:W-:Y:S02]  /*13a0*/  DFMA R32, R16.reuse, UR20, R32 ;  /* 0x0000001410207c2b */ /* 0x040fe40008000020 */
[C---:B0-----:R-:W-:Y:S02]  /*13b0*/  DFMA R34, R16.reuse, UR24, R34 ;  /* 0x0000001810227c2b */ /* 0x041fe40008000022 */
[----:B------:R-:W-:-:S02]  /*13c0*/  DFMA R36, R16, UR28, R36 ;  /* 0x0000001c10247c2b */ /* 0x000fc40008000024 */
        /* <DEDUP_REMOVED lines=19> */
.L_x_1320:
[----:B------:R-:W-:Y:S05]  /*1500*/  BSYNC.RECONVERGENT B0 ;  /* 0x0000000000007941 */ /* 0x000fea0003800200 */
.L_x_1319:
[----:B-----5:R-:W-:Y:S01]  /*1510*/  CS2R R10, SRZ ;  /* 0x00000000000a7805 */ /* 0x020fe2000001ff00 */
[----:B------:R-:W-:Y:S06]  /*1520*/  BAR.SYNC.DEFER_BLOCKING 0x0 ;  /* 0x0000000000007b1d */ /* 0x000fec0000010000 */
[----:B------:R-:W3:Y:S01]  /*1530*/  LDCU.64 UR8, c[0x3][0x38] ;  /* 0x00c00700ff0877ac */ /* 0x000ee20008000a00 */
[----:B------:R-:W4:Y:S01]  /*1540*/  @!P0 LDG.E.64.CONSTANT R10, desc[UR76][R40.64+0x18] ;  /* 0x0000184c280a8981 */ /* 0x000f22000c1e9b00 */
[----:B------:R-:W0:Y:S01]  /*1550*/  LDCU.64 UR18, c[0x3][0xa8] ;  /* 0x00c01500ff1277ac */ /* 0x000e220008000a00 */
[----:B------:R-:W0:Y:S01]  /*1560*/  LDCU.64 UR16, c[0x3][0x118] ;  /* 0x00c02300ff1077ac */ /* 0x000e220008000a00 */
[----:B------:R-:W0:Y:S01]  /*1570*/  LDCU.64 UR14, c[0x3][0x188] ;  /* 0x00c03100ff0e77ac */ /* 0x000e220008000a00 */
[----:B------:R-:W0:Y:S01]  /*1580*/  LDCU.64 UR12, c[0x3][0x1f8] ;  /* 0x00c03f00ff0c77ac */ /* 0x000e220008000a00 */
[----:B-12---:R-:W3:Y:S01]  /*1590*/  LDS.64 R28, [R42] ;  /* 0x000000002a1c7984 */ /* 0x006ee20000000a00 */
[----:B------:R-:W1:Y:S03]  /*15a0*/  LDCU.128 UR24, c[0x3][URZ] ;  /* 0x00c00000ff1877ac */ /* 0x000e660008000c00 */
[----:B------:R-:W2:Y:S01]  /*15b0*/  LDS.64 R26, [R42+0x8] ;  /* 0x000008002a1a7984 */ /* 0x000ea20000000a00 */
[----:B------:R-:W0:Y:S03]  /*15c0*/  LDCU.128 UR28, c[0x3][0x70] ;  /* 0x00c00e00ff1c77ac */ /* 0x000e260008000c00 */
[----:B------:R-:W2:Y:S01]  /*15d0*/  LDS.64 R32, [R42+0x10] ;  /* 0x000010002a207984 */ /* 0x000ea20000000a00 */
[----:B------:R-:W0:Y:S03]  /*15e0*/  LDCU.128 UR40, c[0x3][0xe0] ;  /* 0x00c01c00ff2877ac */ /* 0x000e260008000c00 */
[----:B------:R-:W-:Y:S01]  /*15f0*/  LDS.64 R38, [R42+0x20] ;  /* 0x000020002a267984 */ /* 0x000fe20000000a00 */
[----:B------:R-:W0:Y:S01]  /*1600*/  LDCU.128 UR44, c[0x3][0x150] ;  /* 0x00c02a00ff2c77ac */ /* 0x000e220008000c00 */
[----:B------:R-:W0:Y:S01]  /*1610*/  LDCU.128 UR48, c[0x3][0x1c0] ;  /* 0x00c03800ff3077ac */ /* 0x000e220008000c00 */
[----:B------:R-:W2:Y:S01]  /*1620*/  LDCU.128 UR52, c[0x3][0x230] ;  /* 0x00c04600ff3477ac */ /* 0x000ea20008000c00 */
[----:B------:R-:W2:Y:S01]  /*1630*/  LDCU.128 UR32, c[0x3][0x40] ;  /* 0x00c00800ff2077ac */ /* 0x000ea20008000c00 */
[----:B------:R-:W2:Y:S01]  /*1640*/  LDCU.128 UR36, c[0x3][0xb0] ;  /* 0x00c01600ff2477ac */ /* 0x000ea20008000c00 */
[----:B------:R-:W2:Y:S01]  /*1650*/  LDCU.128 UR68, c[0x3][0x120] ;  /* 0x00c02400ff4477ac */ /* 0x000ea20008000c00 */
[----:B------:R-:W2:Y:S01]  /*1660*/  LDCU.128 UR4, c[0x3][0x190] ;  /* 0x00c03200ff0477ac */ /* 0x000ea20008000c00 */
[C---:B---3--:R-:W-:Y:S01]  /*1670*/  DFMA R20, R28.reuse, UR8, RZ ;  /* 0x000000081c147c2b */ /* 0x048fe200080000ff */
[----:B------:R-:W3:Y:S01]  /*1680*/  LDCU.128 UR8, c[0x3][0x200] ;  /* 0x00c04000ff0877ac */ /* 0x000ee20008000c00 */
[----:B-1----:R-:W-:-:S02]  /*1690*/  DFMA R24, R28, UR24, RZ ;  /* 0x000000181c187c2b */ /* 0x002fc400080000ff */
[C---:B0-----:R-:W-:Y:S01]  /*16a0*/  DFMA R18, R28.reuse, UR28, RZ ;  /* 0x0000001c1c127c2b */ /* 0x041fe200080000ff */
[----:B------:R-:W0:Y:S01]  /*16b0*/  LDCU.128 UR56, c[0x3][0x10] ;  /* 0x00c00200ff3877ac */ /* 0x000e220008000c00 */
        /* <DEDUP_REMOVED lines=10> */
[----:B--2---:R-:W-:Y:S01]  /*1760*/  DFMA R28, R28, UR52, RZ ;  /* 0x000000341c1c7c2b */ /* 0x004fe200080000ff */
[----:B------:R-:W2:Y:S01]  /*1770*/  LDCU.128 UR12, c[0x3][0x50] ;  /* 0x00c00a00ff0c77ac */ /* 0x000ea20008000c00 */
[C---:B------:R-:W-:Y:S02]  /*1780*/  DFMA R24, R26.reuse, UR26, R24 ;  /* 0x0000001a1a187c2b */ /* 0x040fe40008000018 */
[C---:B------:R-:W-:Y:S01]  /*1790*/  DFMA R18, R26.reuse, UR30, R18 ;  /* 0x0000001e1a127c2b */ /* 0x040fe20008000012 */
[----:B------:R-:W1:Y:S01]  /*17a0*/  LDCU.128 UR72, c[0x3][0x240] ;  /* 0x00c04800ff4877ac */ /* 0x000e620008000c00 */
[----:B------:R-:W-:-:S02]  /*17b0*/  DFMA R20, R26, UR32, R20 ;  /* 0x000000201a147c2b */ /* 0x000fc40008000014 */
[C---:B------:R-:W-:Y:S01]  /*17c0*/  DFMA R22, R26.reuse, UR36, R22 ;  /* 0x000000241a167c2b */ /* 0x040fe20008000016 */
[----:B------:R-:W1:Y:S01]  /*17d0*/  LDCU.128 UR16, c[0x3][0x130] ;  /* 0x00c02600ff1077ac */ /* 0x000e620008000c00 */
[C---:B------:R-:W-:Y:S02]  /*17e0*/  DFMA R12, R26.reuse, UR42, R12 ;  /* 0x0000002a1a0c7c2b */ /* 0x040fe4000800000c */
[C---:B------:R-:W-:Y:S02]  /*17f0*/  DFMA R14, R26.reuse, UR68, R14 ;  /* 0x000000441a0e7c2b */ /* 0x040fe4000800000e */
[C---:B------:R-:W-:Y:S02]  /*1800*/  DFMA R16, R26.reuse, UR46, R16 ;  /* 0x0000002e1a107c2b */ /* 0x040fe40008000010 */
[C---:B------:R-:W-:Y:S02]  /*1810*/  DFMA R36, R26.reuse, UR4, R36 ;  /* 0x000000041a247c2b */ /* 0x040fe40008000024 */
[----:B------:R-:W-:-:S02]  /*1820*/  DFMA R34, R26, UR50, R34 ;  /* 0x000000321a227c2b */ /* 0x000fc40008000022 */
[----:B---3--:R-:W-:Y:S02]  /*1830*/  DFMA R30, R26, UR8, R30 ;  /* 0x000000081a1e7c2b */ /* 0x008fe4000800001e */
[----:B------:R-:W-:Y:S01]  /*1840*/  DFMA R14, R32, UR70, R14 ;  /* 0x00000046200e7c2b */ /* 0x000fe2000800000e */
[----:B------:R-:W3:Y:S01]  /*1850*/  LDCU.128 UR68, c[0x3][0x1d0] ;  /* 0x00c03a00ff4477ac */ /* 0x000ee20008000c00 */
[----:B------:R-:W-:Y:S01]  /*1860*/  DFMA R26, R26, UR54, R28 ;  /* 0x000000361a1a7c2b */ /* 0x000fe2000800001c */
[----:B------:R-:W3:Y:S01]  /*1870*/  LDS.64 R28, [R42+0x18] ;  /* 0x000018002a1c7984 */ /* 0x000ee20000000a00 */
[----:B--2---:R-:W-:Y:S01]  /*1880*/  UMOV UR46, UR12 ;  /* 0x0000000c002e7c82 */ /* 0x004fe20008000000 */
[----:B------:R-:W-:Y:S01]  /*1890*/  UMOV UR47, UR13 ;  /* 0x0000000d002f7c82 */ /* 0x000fe20008000000 */
[----:B------:R-:W-:Y:S01]  /*18a0*/  UMOV UR42, UR14 ;  /* 0x0000000e002a7c82 */ /* 0x000fe20008000000 */
[----:B------:R-:W-:Y:S01]  /*18b0*/  UMOV UR43, UR15 ;  /* 0x0000000f002b7c82 */ /* 0x000fe20008000000 */
[C---:B------:R-:W-:Y:S01]  /*18c0*/  DFMA R36, R32.reuse, UR6, R36 ;  /* 0x0000000620247c2b */ /* 0x040fe20008000024 */
[----:B------:R-:W2:Y:S01]  /*18d0*/  LDCU.128 UR12, c[0x3][0xc0] ;  /* 0x00c01800ff0c77ac */ /* 0x000ea20008000c00 */
[C---:B------:R-:W-:Y:S01]  /*18e0*/  DFMA R30, R32.reuse, UR10, R30 ;  /* 0x0000000a201e7c2b */ /* 0x040fe2000800001e */
[----:B------:R-:W2:Y:S01]  /*18f0*/  LDCU.128 UR4, c[0x3][0x1a0] ;  /* 0x00c03400ff0477ac */ /* 0x000ea20008000c00 */
[----:B------:R-:W2:Y:S01]  /*1900*/  LDCU.128 UR8, c[0x3][0x210] ;  /* 0x00c04200ff0877ac */ /* 0x000ea20008000c00 */
[----:B0-----:R-:W-:-:S02]  /*1910*/  DFMA R24, R32, UR56, R24 ;  /* 0x0000003820187c2b */ /* 0x001fc40008000018 */
[C---:B-1----:R-:W-:Y:S01]  /*1920*/  DFMA R18, R32.reuse, UR20, R18 ;  /* 0x0000001420127c2b */ /* 0x042fe20008000012 */
[----:B------:R-:W0:Y:S01]  /*1930*/  LDCU.64 UR50, c[0x3][0x1f0] ;  /* 0x00c03e00ff3277ac */ /* 0x000e220008000a00 */
[C---:B------:R-:W-:Y:S02]  /*1940*/  DFMA R20, R32.reuse, UR34, R20 ;  /* 0x0000002220147c2b */ /* 0x040fe40008000014 */
[C---:B------:R-:W-:Y:S01]  /*1950*/  DFMA R12, R32.reuse, UR60, R12 ;  /* 0x0000003c200c7c2b */ /* 0x040fe2000800000c */
[----:B------:R-:W1:Y:S01]  /*1960*/  LDCU.64 UR34, c[0x3][0x110] ;  /* 0x00c02200ff2277ac */ /* 0x000e620008000a00 */
[C---:B------:R-:W-:Y:S02]  /*1970*/  DFMA R16, R32.reuse, UR64, R16 ;  /* 0x0000004020107c2b */ /* 0x040fe40008000010 */
[C---:B---3--:R-:W-:Y:S01]  /*1980*/  DFMA R34, R32.reuse, UR68, R34 ;  /* 0x0000004420227c2b */ /* 0x048fe20008000022 */
[----:B------:R-:W3:Y:S01]  /*1990*/  LDCU.64 UR54, c[0x3][0x38] ;  /* 0x00c00700ff3677ac */ /* 0x000ee20008000a00 */
[----:B------:R-:W-:-:S02]  /*19a0*/  DFMA R22, R32, UR38, R22 ;  /* 0x0000002620167c2b */ /* 0x000fc40008000016 */
[----:B------:R-:W-:Y:S01]  /*19b0*/  DFMA R26, R32, UR72, R26 ;  /* 0x00000048201a7c2b */ /* 0x000fe2000800001a */
[----:B------:R-:W0:Y:S01]  /*19c0*/  LDCU.64 UR38, c[0x3][0xa0] ;  /* 0x00c01400ff2677ac */ /* 0x000e220008000a00 */
[----:B------:R-:W-:Y:S01]  /*19d0*/  LDS.64 R32, [R42+0x30] ;  /* 0x000030002a207984 */ /* 0x000fe20000000a00 */
[C---:B------:R-:W-:Y:S01]  /*19e0*/  DFMA R24, R28.reuse, UR58, R24 ;  /* 0x0000003a1c187c2b */ /* 0x040fe20008000018 */
[----:B------:R-:W1:Y:S01]  /*19f0*/  LDCU.128 UR56, c[0x3][0x90] ;  /* 0x00c01200ff3877ac */ /* 0x000e620008000c00 */
[C---:B------:R-:W-:Y:S02]  /*1a00*/  DFMA R18, R28.reuse, UR22, R18 ;  /* 0x000000161c127c2b */ /* 0x040fe40008000012 */
[C---:B------:R-:W-:Y:S01]  /*1a10*/  DFMA R12, R28.reuse, UR62, R12 ;  /* 0x0000003e1c0c7c2b */ /* 0x040fe2000800000c */
[----:B------:R-:W3:Y:S01]  /*1a20*/  LDCU.128 UR20, c[0x3][0x20] ;  /* 0x00c00400ff1477ac */ /* 0x000ee20008000c00 */
[C---:B------:R-:W-:Y:S02]  /*1a30*/  DFMA R16, R28.reuse, UR66, R16 ;  /* 0x000000421c107c2b */ /* 0x040fe40008000010 */
[C---:B------:R-:W-:Y:S01]  /*1a40*/  DFMA R34, R28.reuse, UR70, R34 ;  /* 0x000000461c227c2b */ /* 0x040fe20008000022 */
[----:B------:R-:W0:Y:S01]  /*1a50*/  LDCU.128 UR60, c[0x3][0x100] ;  /* 0x00c02000ff3c77ac */ /* 0x000e220008000c00 */
[----:B------:R-:W-:-:S02]  /*1a60*/  DFMA R20, R28, UR46, R20 ;  /* 0x0000002e1c147c2b */ /* 0x000fc40008000014 */
[C---:B--2---:R-:W-:Y:S01]  /*1a70*/  DFMA R22, R28.reuse, UR12, R22 ;  /* 0x0000000c1c167c2b */ /* 0x044fe20008000016 */
[----:B------:R-:W2:Y:S01]  /*1a80*/  LDCU.128 UR64, c[0x3][0x170] ;  /* 0x00c02e00ff4077ac */ /* 0x000ea20008000c00 */
[C---:B------:R-:W-:Y:S02]  /*1a90*/  DFMA R14, R28.reuse, UR16, R14 ;  /* 0x000000101c0e7c2b */ /* 0x040fe4000800000e */
[C---:B------:R-:W-:Y:S01]  /*1aa0*/  DFMA R36, R28.reuse, UR4, R36 ;  /* 0x000000041c247c2b */ /* 0x040fe20008000024 */
[----:B------:R-:W2:Y:S01]  /*1ab0*/  LDCU.128 UR68, c[0x3][0x1e0] ;  /* 0x00c03c00ff4477ac */ /* 0x000ea20008000c00 */
[C---:B------:R-:W-:Y:S02]  /*1ac0*/  DFMA R30, R28.reuse, UR8, R30 ;  /* 0x000000081c1e7c2b */ /* 0x040fe4000800001e */
[----:B------:R-:W-:Y:S01]  /*1ad0*/  DFMA R28, R28, UR74, R26 ;  /* 0x0000004a1c1c7c2b */ /* 0x000fe2000800001a */
[----:B------:R-:W2:Y:S01]  /*1ae0*/  LDCU.128 UR72, c[0x3][0x250] ;  /* 0x00c04a00ff4877ac */ /* 0x000ea20008000c00 */
[----:B------:R-:W2:Y:S01]  /*1af0*/  LDS.64 R26, [R42+0x28] ;  /* 0x000028002a1a7984 */ /* 0x000ea20000000a00 */
[----:B---3--:R-:W-:Y:S01]  /*1b00*/  UMOV UR4, UR20 ;  /* 0x0000001400047c82 */ /* 0x008fe20008000000 */
[----:B------:R-:W-:Y:S01]  /*1b10*/  UMOV UR5, UR21 ;  /* 0x0000001500057c82 */ /* 0x000fe20008000000 */
[----:B------:R-:W-:-:S02]  /*1b20*/  DFMA R36, R38, UR6, R36 ;  /* 0x0000000626247c2b */ /* 0x000fc40008000024 */
[C---:B------:R-:W-:Y:S01]  /*1b30*/  DFMA R24, R38.reuse, UR4, R24 ;  /* 0x0000000426187c2b */ /* 0x040fe20008000018 */
[----:B------:R-:W3:Y:S01]  /*1b40*/  LDCU.128 UR4, c[0x3][0x60] ;  /* 0x00c00c00ff0477ac */ /* 0x000ee20008000c00 */
[C---:B------:R-:W-:Y:S02]  /*1b50*/  DFMA R22, R38.reuse, UR14, R22 ;  /* 0x0000000e26167c2b */ /* 0x040fe40008000016 */
[C---:B------:R-:W-:Y:S01]  /*1b60*/  DFMA R14, R38.reuse, UR18, R14 ;  /* 0x00000012260e7c2b */ /* 0x040fe2000800000e */
[----:B------:R-:W-:Y:S01]  /*1b70*/  UMOV UR46, UR22 ;  /* 0x00000016002e7c82 */ /* 0x000fe20008000000 */
[----:B------:R-:W-:Y:S01]  /*1b80*/  UMOV UR47, UR23 ;  /* 0x00000017002f7c82 */ /* 0x000fe20008000000 */
[C---:B------:R-:W-:Y:S01]  /*1b90*/  DFMA R30, R38.reuse, UR10, R30 ;  /* 0x0000000a261e7c2b */ /* 0x040fe2000800001e */
[----:B------:R-:W3:Y:S01]  /*1ba0*/  LDCU.128 UR8, c[0x3][0xd0] ;  /* 0x00c01a00ff0877ac */ /* 0x000ee20008000c00 */
[C---:B------:R-:W-:Y:S01]  /*1bb0*/  DFMA R20, R38.reuse, UR42, R20 ;  /* 0x0000002a26147c2b */ /* 0x040fe20008000014 */
[----:B------:R-:W3:Y:S01]  /*1bc0*/  LDCU.128 UR12, c[0x3][0x140] ;  /* 0x00c02800ff0c77ac */ /* 0x000ee20008000c00 */
[C---:B-1----:R-:W-:Y:S01]  /*1bd0*/  DFMA R18, R38.reuse, UR56, R18 ;  /* 0x0000003826127c2b */ /* 0x042fe20008000012 */
[----:B------:R-:W1:Y:S01]  /*1be0*/  LDCU.128 UR16, c[0x3][0x1b0] ;  /* 0x00c03600ff1077ac */ /* 0x000e620008000c00 */
[----:B------:R-:W1:Y:S01]  /*1bf0*/  LDCU.128 UR20, c[0x3][0x220] ;  /* 0x00c04400ff1477ac */ /* 0x000e620008000c00 */
[----:B------:R-:W1:Y:S01]  /*1c00*/  LDCU.64 UR42, c[0x3][0x30] ;  /* 0x00c00600ff2a77ac */ /* 0x000e620008000a00 */
[----:B0-----:R-:W-:-:S02]  /*1c10*/  DFMA R12, R38, UR60, R12 ;  /* 0x0000003c260c7c2b */ /* 0x001fc4000800000c */
[C---:B--2---:R-:W-:Y:S02]  /*1c20*/  DFMA R16, R38.reuse, UR64, R16 ;  /* 0x0000004026107c2b */ /* 0x044fe40008000010 */
[----:B------:R-:W-:Y:S02]  /*1c30*/  DFMA R34, R38, UR68, R34 ;  /* 0x0000004426227c2b */ /* 0x000fe40008000022 */
[C---:B------:R-:W-:Y:S01]  /*1c40*/  DFMA R24, R26.reuse, UR46, R24 ;  /* 0x0000002e1a187c2b */ /* 0x040fe20008000018 */
[----:B------:R-:W0:Y:S01]  /*1c50*/  LDCU.64 UR46, c[0x3][0x180] ;  /* 0x00c03000ff2e77ac */ /* 0x000e220008000a00 */
[----:B---3--:R-:W-:Y:S01]  /*1c60*/  DFMA R20, R26, UR4, R20 ;  /* 0x000000041a147c2b */ /* 0x008fe20008000014 */
[----:B------:R-:W2:Y:S01]  /*1c70*/  LDCU.64 UR4, c[0x3][0x260] ;  /* 0x00c04c00ff0477ac */ /* 0x000ea20008000a00 */
[----:B------:R-:W-:Y:S02]  /*1c80*/  DFMA R28, R38, UR72, R28 ;  /* 0x00000048261c7c2b */ /* 0x000fe4000800001c */
[----:B------:R-:W-:-:S02]  /*1c90*/  DFMA R18, R26, UR58, R18 ;  /* 0x0000003a1a127c2b */ /* 0x000fc40008000012 */
[C---:B------:R-:W-:Y:S02]  /*1ca0*/  DFMA R12, R26.reuse, UR62, R12 ;  /* 0x0000003e1a0c7c2b */ /* 0x040fe4000800000c */
[C---:B------:R-:W-:Y:S02]  /*1cb0*/  DFMA R16, R26.reuse, UR66, R16 ;  /* 0x000000421a107c2b */ /* 0x040fe40008000010 */
[C---:B------:R-:W-:Y:S02]  /*1cc0*/  DFMA R22, R26.reuse, UR8, R22 ;  /* 0x000000081a167c2b */ /* 0x040fe40008000016 */
[C---:B------:R-:W-:Y:S02]  /*1cd0*/  DFMA R14, R26.reuse, UR12, R14 ;  /* 0x0000000c1a0e7c2b */ /* 0x040fe4000800000e */
[C---:B-1----:R-:W-:Y:S02]  /*1ce0*/  DFMA R36, R26.reuse, UR16, R36 ;  /* 0x000000101a247c2b */ /* 0x042fe40008000024 */
[----:B------:R-:W-:-:S02]  /*1cf0*/  DFMA R30, R26, UR20, R30 ;  /* 0x000000141a1e7c2b */ /* 0x000fc4000800001e */
[----:B------:R-:W-:Y:S02]  /*1d00*/  DFMA R34, R26, UR70, R34 ;  /* 0x000000461a227c2b */ /* 0x000fe40008000022 */
[C---:B------:R-:W-:Y:S02]  /*1d10*/  DFMA R20, R32.reuse, UR6, R20 ;  /* 0x0000000620147c2b */ /* 0x040fe40008000014 */
[----:B------:R-:W-:Y:S01]  /*1d20*/  DFMA R24, R32, UR42, R24 ;  /* 0x0000002a20187c2b */ /* 0x000fe20008000018 */
[----:B------:R-:W-:Y:S01]  /*1d30*/  CS2R R38, SRZ ;  /* 0x0000000000267805 */ /* 0x000fe2000001ff00 */
[----:B------:R-:W-:Y:S01]  /*1d40*/  DFMA R26, R26, UR74, R28 ;  /* 0x0000004a1a1a7c2b */ /* 0x000fe2000800001c */
[----:B------:R-:W1:Y:S01]  /*1d50*/  LDCU.64 UR16, c[0x3][0xb8] ;  /* 0x00c01700ff1077ac */ /* 0x000e620008000a00 */
[C---:B------:R-:W-:Y:S02]  /*1d60*/  DFMA R18, R32.reuse, UR38, R18 ;  /* 0x0000002620127c2b */ /* 0x040fe40008000012 */
[C---:B------:R-:W-:Y:S01]  /*1d70*/  DFMA R22, R32.reuse, UR10, R22 ;  /* 0x0000000a20167c2b */ /* 0x040fe20008000016 */
[----:B------:R-:W3:Y:S01]  /*1d80*/  LDCU.128 UR56, c[0x3][0x100] ;  /* 0x00c02000ff3877ac */ /* 0x000ee20008000c00 */
[----:B------:R-:W-:-:S02]  /*1d90*/  DFMA R14, R32, UR14, R14 ;  /* 0x0000000e200e7c2b */ /* 0x000fc4000800000e */
[C---:B------:R-:W-:Y:S01]  /*1da0*/  DFMA R36, R32.reuse, UR18, R36 ;  /* 0x0000001220247c2b */ /* 0x040fe20008000024 */
[----:B------:R-:W3:Y:S01]  /*1db0*/  LDCU.64 UR42, c[0x3][0x110] ;  /* 0x00c02200ff2a77ac */ /* 0x000ee20008000a00 */
[C---:B------:R-:W-:Y:S01]  /*1dc0*/  DFMA R30, R32.reuse, UR22, R30 ;  /* 0x00000016201e7c2b */ /* 0x040fe2000800001e */
[----:B------:R-:W3:Y:S01]  /*1dd0*/  @!P0 LDG.E.64.CONSTANT R38, desc[UR76][R40.64+0x20] ;  /* 0x0000204c28268981 */ /* 0x000ee2000c1e9b00 */
[C---:B------:R-:W-:Y:S02]  /*1de0*/  DFMA R12, R32.reuse, UR34, R12 ;  /* 0x00000022200c7c2b */ /* 0x040fe4000800000c */
[C---:B0-----:R-:W-:Y:S02]  /*1df0*/  DFMA R16, R32.reuse, UR46, R16 ;  /* 0x0000002e20107c2b */ /* 0x041fe40008000010 */
[----:B------:R-:W-:Y:S02]  /*1e00*/  DFMA R34, R32, UR50, R34 ;  /* 0x0000003220227c2b */ /* 0x000fe40008000022 */
[----:B------:R-:W-:-:S02]  /*1e10*/  DMUL R4, R24, R4 ;  /* 0x0000000418047228 */ /* 0x000fc40000000000 */
[----:B------:R-:W-:Y:S01]  /*1e20*/  DMUL R6, R20, R6 ;  /* 0x0000000614067228 */ /* 0x000fe20000000000 */
[----:B------:R-:W-:Y:S01]  /*1e30*/  CS2R R24, SRZ ;  /* 0x0000000000187805 */ /* 0x000fe2000001ff00 */
[----:B--2---:R-:W-:Y:S01]  /*1e40*/  DFMA R32, R32, UR4, R26 ;  /* 0x0000000420207c2b */ /* 0x004fe2000800001a */
[----:B------:R-:W-:Y:S01]  /*1e50*/  CS2R R20, SRZ ;  /* 0x0000000000147805 */ /* 0x000fe2000001ff00 */
[----:B------:R-:W-:Y:S01]  /*1e60*/  DMUL R8, R18, R8 ;  /* 0x0000000812087228 */ /* 0x000fe20000000000 */
[----:B------:R-:W-:Y:S02]  /*1e70*/  CS2R R26, SRZ ;  /* 0x00000000001a7805 */ /* 0x000fe4000001ff00 */
[----:B------:R-:W-:Y:S01]  /*1e80*/  CS2R R18, SRZ ;  /* 0x0000000000127805 */ /* 0x000fe2000001ff00 */
[----:B------:R-:W2:Y:S01]  /*1e90*/  @!P0 LDG.E.64.CONSTANT R24, desc[UR76][R40.64+0x38] ;  /* 0x0000384c28188981 */ /* 0x000ea2000c1e9b00 */
[----:B------:R-:W-:Y:S01]  /*1ea0*/  CS2R R28, SRZ ;  /* 0x00000000001c7805 */ /* 0x000fe2000001ff00 */
[----:B------:R-:W0:Y:S02]  /*1eb0*/  LDCU.128 UR20, c[0x3][0x10] ;  /* 0x00c00200ff1477ac */ /* 0x000e240008000c00 */
[----:B------:R-:W2:Y:S01]  /*1ec0*/  @!P0 LDG.E.64.CONSTANT R26, desc[UR76][R40.64+0x30] ;  /* 0x0000304c281a8981 */ /* 0x000ea2000c1e9b00 */
[----:B------:R-:W1:Y:S03]  /*1ed0*/  LDCU.128 UR8, c[0x3][0x20] ;  /* 0x00c00400ff0877ac */ /* 0x000e660008000c00 */
[----:B------:R-:W2:Y:S01]  /*1ee0*/  @!P0 LDG.E.64.CONSTANT R20, desc[UR76][R40.64+0x40] ;  /* 0x0000404c28148981 */ /* 0x000ea2000c1e9b00 */
[----:B------:R-:W0:Y:S03]  /*1ef0*/  LDCU.64 UR50, c[0x3][0x30] ;  /* 0x00c00600ff3277ac */ /* 0x000e260008000a00 */
[----:B------:R-:W2:Y:S01]  /*1f00*/  @!P0 LDG.E.64.CONSTANT R18, desc[UR76][R40.64+0x48] ;  /* 0x0000484c28128981 */ /* 0x000ea2000c1e9b00 */
[----:B------:R-:W1:Y:S03]  /*1f10*/  LDCU.128 UR4, c[0x3][0x50] ;  /* 0x00c00a00ff0477ac */ /* 0x000e660008000c00 */
[----:B------:R-:W2:Y:S01]  /*1f20*/  @!P0 LDG.E.64.CONSTANT R28, desc[UR76][R40.64+0x28] ;  /* 0x0000284c281c8981 */ /* 0x000ea2000c1e9b00 */
[----:B------:R-:W1:Y:S01]  /*1f30*/  LDCU.64 UR38, c[0x3][0x48] ;  /* 0x00c00900ff2677ac */ /* 0x000e620008000a00 */
[----:B------:R-:W1:Y:S01]  /*1f40*/  LDCU.128 UR12, c[0x3][0x60] ;  /* 0x00c00c00ff0c77ac */ /* 0x000e620008000c00 */
[----:B------:R-:W1:Y:S01]  /*1f50*/  LDCU.64 UR18, c[0x3][0xa0] ;  /* 0x00c01400ff1277ac */ /* 0x000e620008000a00 */
[----:B------:R-:W2:Y:S01]  /*1f60*/  LDCU.64 UR34, c[0x3][0xe8] ;  /* 0x00c01d00ff2277ac */ /* 0x000ea20008000a00 */
[----:B------:R-:W2:Y:S01]  /*1f70*/  LDCU.64 UR46, c[0x3][0x158] ;  /* 0x00c02b00ff2e77ac */ /* 0x000ea20008000a00 */
[----:B----4-:R-:W-:Y:S01]  /*1f80*/  DMUL R10, R22, R10 ;  /* 0x0000000a160a7228 */ /* 0x010fe20000000000 */
[----:B------:R-:W-:-:S06]  /*1f90*/  CS2R R22, SRZ ;  /* 0x0000000000167805 */ /* 0x000fcc000001ff00 */
[----:B------:R0:W4:Y:S02]  /*1fa0*/  @!P0 LDG.E.64.CONSTANT R22, desc[UR76][R40.64+0x50] ;  /* 0x0000504c28168981 */ /* 0x000124000c1e9b00 */
[----:B0-----:R-:W-:-:S08]  /*1fb0*/  DFMA R40, R4, UR50, RZ ;  /* 0x0000003204287c2b */ /* 0x001fd000080000ff */
[----:B-1----:R-:W-:-:S08]  /*1fc0*/  DFMA R40, R6, UR14, R40 ;  /* 0x0000000e06287c2b */ /* 0x002fd00008000028 */
[----:B------:R-:W-:Y:S01]  /*1fd0*/  DFMA R40, R8, UR18, R40 ;  /* 0x0000001208287c2b */ /* 0x000fe20008000028 */
[----:B------:R-:W-:Y:S01]  /*1fe0*/  BSSY.RECONVERGENT B0, `(.L_x_1321) ;  /* 0x0000101000007945 */ /* 0x000fe20003800200 */
[----:B---3--:R-:W-:Y:S02]  /*1ff0*/  DMUL R12, R12, R38 ;  /* 0x000000260c0c7228 */ /* 0x008fe40000000000 */
[----:B------:R-:W-:Y:S02]  /*2000*/  DFMA R38, R4, UR26, RZ ;  /* 0x0000001a04267c2b */ /* 0x000fe400080000ff */
[----:B--2---:R-:W-:Y:S02]  /*2010*/  DMUL R36, R36, R24 ;  /* 0x0000001824247228 */ /* 0x004fe40000000000 */
[----:B------:R-:W-:Y:S02]  /*2020*/  DFMA R24, R4, UR22, RZ ;  /* 0x0000001604187c2b */ /* 0x000fe400080000ff */
[----:B------:R-:W-:-:S02]  /*2030*/  DMUL R16, R16, R26 ;  /* 0x0000001a10107228 */ /* 0x000fc40000000000 */
[----:B------:R-:W-:Y:S01]  /*2040*/  DFMA R26, R4, UR20, RZ ;  /* 0x00000014041a7c2b */ /* 0x000fe200080000ff */
[----:B------:R-:W0:Y:S01]  /*2050*/  LDCU.128 UR20, c[0x3][0x80] ;  /* 0x00c01000ff1477ac */ /* 0x000e220008000c00 */
[----:B------:R-:W-:Y:S02]  /*2060*/  DMUL R34, R34, R20 ;  /* 0x0000001422227228 */ /* 0x000fe40000000000 */
[----:B------:R-:W-:Y:S02]  /*2070*/  DFMA R20, R4, UR8, RZ ;  /* 0x0000000804147c2b */ /* 0x000fe400080000ff */
[----:B------:R-:W-:Y:S02]  /*2080*/  DMUL R30, R30, R18 ;  /* 0x000000121e1e7228 */ /* 0x000fe40000000000 */
[----:B------:R-:W-:Y:S01]  /*2090*/  DFMA R18, R4, UR10, RZ ;  /* 0x0000000a04127c2b */ /* 0x000fe200080000ff */
[----:B------:R-:W1:Y:S01]  /*20a0*/  LDCU.128 UR8, c[0x3][0x90] ;  /* 0x00c01200ff0877ac */ /* 0x000e620008000c00 */
[----:B------:R-:W-:-:S02]  /*20b0*/  DFMA R24, R6, UR4, R24 ;  /* 0x0000000406187c2b */ /* 0x000fc40008000018 */
[----:B------:R-:W-:Y:S01]  /*20c0*/  DFMA R20, R6, UR6, R20 ;  /* 0x0000000606147c2b */ /* 0x000fe20008000014 */
[----:B------:R-:W2:Y:S01]  /*20d0*/  LDCU.128 UR4, c[0x3][0xc0] ;  /* 0x00c01800ff0477ac */ /* 0x000ea20008000c00 */
[----:B------:R-:W-:Y:S02]  /*20e0*/  DMUL R14, R14, R28 ;  /* 0x0000001c0e0e7228 */ /* 0x000fe40000000000 */
[C---:B------:R-:W-:Y:S01]  /*20f0*/  DFMA R26, R6.reuse, UR38, R26 ;  /* 0x00000026061a7c2b */ /* 0x040fe2000800001a */
[----:B------:R-:W3:Y:S01]  /*2100*/  LDCU.64 UR38, c[0x3][0x180] ;  /* 0x00c03000ff2677ac */ /* 0x000ee20008000a00 */
[----:B------:R-:W-:Y:S02]  /*2110*/  DFMA R18, R6, UR12, R18 ;  /* 0x0000000c06127c2b */ /* 0x000fe40008000012 */
[----:B------:R-:W-:Y:S01]  /*2120*/  DFMA R28, R4, UR24, RZ ;  /* 0x00000018041c7c2b */ /* 0x000fe200080000ff */
[----:B------:R-:W3:Y:S01]  /*2130*/  LDCU.128 UR12, c[0x3][0xd0] ;  /* 0x00c01a00ff0c77ac */ /* 0x000ee20008000c00 */
[----:B------:R-:W-:-:S02]  /*2140*/  DFMA R38, R6, UR32, R38 ;  /* 0x0000002006267c2b */ /* 0x000fc40008000026 */
[C---:B0-----:R-:W-:Y:S02]  /*2150*/  DFMA R26, R8.reuse, UR20, R26 ;  /* 0x00000014081a7c2b */ /* 0x041fe4000800001a */
[C---:B------:R-:W-:Y:S01]  /*2160*/  DFMA R24, R8.reuse, UR22, R24 ;  /* 0x0000001608187c2b */ /* 0x040fe20008000018 */
[----:B------:R-:W0:Y:S01]  /*2170*/  LDCU.128 UR20, c[0x3][0xf0] ;  /* 0x00c01e00ff1477ac */ /* 0x000e220008000c00 */
[----:B-1----:R-:W-:Y:S02]  /*2180*/  DFMA R20, R8, UR8, R20 ;  /* 0x0000000808147c2b */ /* 0x002fe40008000014 */
[----:B------:R-:W-:Y:S01]  /*2190*/  DFMA R28, R6, UR54, R28 ;  /* 0x00000036061c7c2b */ /* 0x000fe2000800001c */
[----:B------:R-:W1:Y:S01]  /*21a0*/  LDCU.64 UR54, c[0x3][0xa8] ;  /* 0x00c01500ff3677ac */ /* 0x000e620008000a00 */
[C---:B------:R-:W-:Y:S02]  /*21b0*/  DFMA R38, R8.reuse, UR30, R38 ;  /* 0x0000001e08267c2b */ /* 0x040fe40008000026 */
[----:B------:R-:W-:Y:S01]  /*21c0*/  DFMA R18, R8, UR10, R18 ;  /* 0x0000000a08127c2b */ /* 0x000fe20008000012 */
[----:B------:R-:W4:Y:S01]  /*21d0*/  LDCU.128 UR8, c[0x3][0x190] ;  /* 0x00c03200ff0877ac */ /* 0x000f220008000c00 */
[----:B--2---:R-:W-:-:S02]  /*21e0*/  DFMA R24, R10, UR4, R24 ;  /* 0x000000040a187c2b */ /* 0x004fc40008000018 */
[----:B------:R-:W-:Y:S01]  /*21f0*/  DFMA R20, R10, UR6, R20 ;  /* 0x000000060a147c2b */ /* 0x000fe20008000014 */
[----:B------:R-:W2:Y:S01]  /*2200*/  LDCU.128 UR4, c[0x3][0x120] ;  /* 0x00c02400ff0477ac */ /* 0x000ea20008000c00 */
[----:B------:R-:W-:Y:S02]  /*2210*/  DFMA R28, R8, UR28, R28 ;  /* 0x0000001c081c7c2b */ /* 0x000fe4000800001c */
[C---:B------:R-:W-:Y:S02]  /*2220*/  DFMA R38, R10.reuse, UR36, R38 ;  /* 0x000000240a267c2b */ /* 0x040fe40008000026 */
[C---:B------:R-:W-:Y:S01]  /*2230*/  DFMA R26, R10.reuse, UR16, R26 ;  /* 0x000000100a1a7c2b */ /* 0x040fe2000800001a */
[----:B------:R-:W4:Y:S01]  /*2240*/  LDCU.128 UR16, c[0x3][0x140] ;  /* 0x00c02800ff1077ac */ /* 0x000f220008000c00 */
[C---:B---3--:R-:W-:Y:S02]  /*2250*/  DFMA R18, R10.reuse, UR12, R18 ;  /* 0x0000000c0a127c2b */ /* 0x048fe40008000012 */
[C---:B------:R-:W-:Y:S01]  /*2260*/  DFMA R40, R10.reuse, UR14, R40 ;  /* 0x0000000e0a287c2b */ /* 0x040fe20008000028 */
[----:B------:R-:W3:Y:S01]  /*2270*/  LDCU.128 UR12, c[0x3][0x130] ;  /* 0x00c02600ff0c77ac */ /* 0x000ee20008000c00 */
[----:B-1----:R-:W-:-:S02]  /*2280*/  DFMA R28, R10, UR54, R28 ;  /* 0x000000360a1c7c2b */ /* 0x002fc4000800001c */
[C---:B------:R-:W-:Y:S01]  /*2290*/  DFMA R38, R12.reuse, UR34, R38 ;  /* 0x000000220c267c2b */ /* 0x040fe20008000026 */
[----:B------:R-:W1:Y:S01]  /*22a0*/  LDCU.64 UR54, c[0x3][0x118] ;  /* 0x00c02300ff3677ac */ /* 0x000e620008000a00 */
[C---:B0-----:R-:W-:Y:S02]  /*22b0*/  DFMA R26, R12.reuse, UR20, R26 ;  /* 0x000000140c1a7c2b */ /* 0x041fe4000800001a */
[C---:B------:R-:W-:Y:S01]  /*22c0*/  DFMA R24, R12.reuse, UR22, R24 ;  /* 0x000000160c187c2b */ /* 0x040fe20008000018 */
[----:B------:R-:W0:Y:S01]  /*22d0*/  LDCU.128 UR20, c[0x3][0x160] ;  /* 0x00c02c00ff1477ac */ /* 0x000e220008000c00 */
[C---:B------:R-:W-:Y:S02]  /*22e0*/  DFMA R20, R12.reuse, UR56, R20 ;  /* 0x000000380c147c2b */ /* 0x040fe40008000014 */
[----:B------:R-:W-:Y:S01]  /*22f0*/  DFMA R18, R12, UR58, R18 ;  /* 0x0000003a0c127c2b */ /* 0x000fe20008000012 */
[----:B------:R-:W4:Y:S01]  /*2300*/  LDCU.128 UR56, c[0x3][0x170] ;  /* 0x00c02e00ff3877ac */ /* 0x000f220008000c00 */
[----:B--2---:R-:W-:-:S02]  /*2310*/  DFMA R38, R14, UR4, R38 ;  /* 0x000000040e267c2b */ /* 0x004fc40008000026 */
[----:B------:R-:W-:Y:S01]  /*2320*/  DFMA R26, R14, UR6, R26 ;  /* 0x000000060e1a7c2b */ /* 0x000fe2000800001a */
[----:B------:R-:W2:Y:S01]  /*2330*/  LDCU.128 UR4, c[0x3][0x1a0] ;  /* 0x00c03400ff0477ac */ /* 0x000ea20008000c00 */
[----:B------:R-:W-:Y:S02]  /*2340*/  DFMA R28, R12, UR40, R28 ;  /* 0x000000280c1c7c2b */ /* 0x000fe4000800001c */
[C---:B---3--:R-:W-:Y:S01]  /*2350*/  DFMA R24, R14.reuse, UR12, R24 ;  /* 0x0000000c0e187c2b */ /* 0x048fe20008000018 */
[----:B------:R-:W3:Y:S01]  /*2360*/  LDCU.64 UR34, c[0x3][0x1c8] ;  /* 0x00c03900ff2277ac */ /* 0x000ee20008000a00 */
[----:B------:R-:W-:Y:S02]  /*2370*/  DFMA R20, R14, UR14, R20 ;  /* 0x0000000e0e147c2b */ /* 0x000fe40008000014 */
[----:B------:R-:W-:Y:S01]  /*2380*/  DFMA R40, R12, UR42, R40 ;  /* 0x0000002a0c287c2b */ /* 0x000fe20008000028 */
[----:B------:R-:W3:Y:S01]  /*2390*/  LDCU.128 UR12, c[0x3][0x1b0] ;  /* 0x00c03600ff0c77ac */ /* 0x000ee20008000c00 */
[----:B-1----:R-:W-:-:S02]  /*23a0*/  DFMA R28, R14, UR54, R28 ;  /* 0x000000360e1c7c2b */ /* 0x002fc4000800001c */
[C---:B0-----:R-:W-:Y:S01]  /*23b0*/  DFMA R24, R16.reuse, UR22, R24 ;  /* 0x0000001610187c2b */ /* 0x041fe20008000018 */
[----:B------:R-:W0:Y:S01]  /*23c0*/  LDCU.64 UR54, c[0x3][0x188] ;  /* 0x00c03100ff3677ac */ /* 0x000e220008000a00 */
[----:B----4-:R-:W-:Y:S02]  /*23d0*/  DFMA R20, R16, UR56, R20 ;  /* 0x0000003810147c2b */ /* 0x010fe40008000014 */
[C---:B------:R-:W-:Y:S01]  /*23e0*/  DFMA R18, R14.reuse, UR16, R18 ;  /* 0x000000100e127c2b */ /* 0x040fe20008000012 */
[----:B------:R-:W1:Y:S01]  /*23f0*/  LDCU.64 UR42, c[0x3][0x1f0] ;  /* 0x00c03e00ff2a77ac */ /* 0x000e620008000a00 */
[----:B------:R-:W-:Y:S02]  /*2400*/  DFMA R40, R14, UR18, R40 ;  /* 0x000000120e287c2b */ /* 0x000fe40008000028 */
[----:B------:R-:W-:Y:S01]  /*2410*/  DFMA R26, R16, UR20, R26 ;  /* 0x00000014101a7c2b */ /* 0x000fe2000800001a */
[----:B------:R-:W4:Y:S01]  /*2420*/  LDCU.128 UR20, c[0x3][0x1d0] ;  /* 0x00c03a00ff1477ac */ /* 0x000f220008000c00 */
[----:B--2---:R-:W-:-:S02]  /*2430*/  DFMA R24, R36, UR4, R24 ;  /* 0x0000000424187c2b */ /* 0x004fc40008000018 */
[----:B------:R-:W-:Y:S01]  /*2440*/  DFMA R20, R36, UR6, R20 ;  /* 0x0000000624147c2b */ /* 0x000fe20008000014 */
[----:B------:R-:W2:Y:S01]  /*2450*/  LDCU.128 UR4, c[0x3][0x1e0] ;  /* 0x00c03c00ff0477ac */ /* 0x000ea20008000c00 */
[C---:B------:R-:W-:Y:S02]  /*2460*/  DFMA R38, R16.reuse, UR46, R38 ;  /* 0x0000002e10267c2b */ /* 0x040fe40008000026 */
[C---:B------:R-:W-:Y:S01]  /*2470*/  DFMA R18, R16.reuse, UR58, R18 ;  /* 0x0000003a10127c2b */ /* 0x040fe20008000012 */
[----:B------:R-:W1:Y:S01]  /*2480*/  LDCU.128 UR16, c[0x3][0x220] ;  /* 0x00c04400ff1077ac */ /* 0x000e620008000c00 */
[C---:B------:R-:W-:Y:S02]  /*2490*/  DFMA R28, R16.reuse, UR44, R28 ;  /* 0x0000002c101c7c2b */ /* 0x040fe4000800001c */
[----:B------:R-:W-:Y:S01]  /*24a0*/  DFMA R40, R16, UR38, R40 ;  /* 0x0000002610287c2b */ /* 0x000fe20008000028 */
[----:B------:R-:W1:Y:S01]  /*24b0*/  LDCU.64 UR38, c[0x3][0x238] ;  /* 0x00c04700ff2677ac */ /* 0x000e620008000a00 */
[----:B------:R-:W-:-:S02]  /*24c0*/  DFMA R38, R36, UR8, R38 ;  /* 0x0000000824267c2b */ /* 0x000fc40008000026 */
[C---:B------:R-:W-:Y:S01]  /*24d0*/  DFMA R26, R36.reuse, UR10, R26 ;  /* 0x0000000a241a7c2b */ /* 0x040fe2000800001a */
[----:B------:R-:W1:Y:S01]  /*24e0*/  LDCU.128 UR8, c[0x3][0x200] ;  /* 0x00c04000ff0877ac */ /* 0x000e620008000c00 */
[C---:B---3--:R-:W-:Y:S02]  /*24f0*/  DFMA R18, R36.reuse, UR12, R18 ;  /* 0x0000000c24127c2b */ /* 0x048fe40008000012 */
[C---:B0-----:R-:W-:Y:S01]  /*2500*/  DFMA R28, R36.reuse, UR54, R28 ;  /* 0x00000036241c7c2b */ /* 0x041fe2000800001c */
[----:B------:R-:W0:Y:S01]  /*2510*/  LDCU.64 UR54, c[0x3][0x1f8] ;  /* 0x00c03f00ff3677ac */ /* 0x000e220008000a00 */
[----:B------:R-:W-:Y:S01]  /*2520*/  DFMA R40, R36, UR14, R40 ;  /* 0x0000000e24287c2b */ /* 0x000fe20008000028 */
[----:B------:R-:W3:Y:S01]  /*2530*/  LDCU.128 UR12, c[0x3][0x210] ;  /* 0x00c04200ff0c77ac */ /* 0x000ee20008000c00 */
[C---:B----4-:R-:W-:Y:S02]  /*2540*/  DFMA R26, R34.reuse, UR20, R26 ;  /* 0x00000014221a7c2b */ /* 0x050fe4000800001a */
[C---:B------:R-:W-:Y:S01]  /*2550*/  DFMA R24, R34.reuse, UR22, R24 ;  /* 0x0000001622187c2b */ /* 0x040fe20008000018 */
[----:B------:R-:W4:Y:S01]  /*2560*/  LDCU.128 UR20, c[0x3][0x240] ;  /* 0x00c04800ff1477ac */ /* 0x000f220008000c00 */
[----:B--2---:R-:W-:-:S02]  /*2570*/  DFMA R20, R34, UR4, R20 ;  /* 0x0000000422147c2b */ /* 0x004fc40008000014 */
[C---:B------:R-:W-:Y:S01]  /*2580*/  DFMA R18, R34.reuse, UR6, R18 ;  /* 0x0000000622127c2b */ /* 0x040fe20008000012 */
[----:B------:R-:W2:Y:S01]  /*2590*/  LDCU.128 UR4, c[0x3][0x250] ;  /* 0x00c04a00ff0477ac */ /* 0x000ea20008000c00 */
[C---:B------:R-:W-:Y:S01]  /*25a0*/  DFMA R38, R34.reuse, UR34, R38 ;  /* 0x0000002222267c2b */ /* 0x040fe20008000026 */
[----:B------:R-:W2:Y:S01]  /*25b0*/  LDCU.64 UR34, c[0x3][0x260] ;  /* 0x00c04c00ff2277ac */ /* 0x000ea20008000a00 */
[C---:B------:R-:W-:Y:S02]  /*25c0*/  DFMA R28, R34.reuse, UR48, R28 ;  /* 0x00000030221c7c2b */ /* 0x040fe4000800001c */
[----:B-1----:R-:W-:Y:S02]  /*25d0*/  DFMA R40, R34, UR42, R40 ;  /* 0x0000002a22287c2b */ /* 0x002fe40008000028 */
[----:B------:R-:W-:Y:S02]  /*25e0*/  DMUL R22, R32, R22 ;  /* 0x0000001620167228 */ /* 0x000fe40000000000 */
[----:B------:R-:W-:-:S02]  /*25f0*/  DFMA R38, R30, UR8, R38 ;  /* 0x000000081e267c2b */ /* 0x000fc40008000026 */
[C---:B------:R-:W-:Y:S02]  /*2600*/  DFMA R26, R30.reuse, UR10, R26 ;  /* 0x0000000a1e1a7c2b */ /* 0x040fe4000800001a */
[C---:B---3--:R-:W-:Y:S02]  /*2610*/  DFMA R24, R30.reuse, UR12, R24 ;  /* 0x0000000c1e187c2b */ /* 0x048fe40008000018 */
[C---:B------:R-:W-:Y:S02]  /*2620*/  DFMA R20, R30.reuse, UR14, R20 ;  /* 0x0000000e1e147c2b */ /* 0x040fe40008000014 */
[C---:B------:R-:W-:Y:S02]  /*2630*/  DFMA R18, R30.reuse, UR16, R18 ;  /* 0x000000101e127c2b */ /* 0x040fe40008000012 */
[C---:B0-----:R-:W-:Y:S02]  /*2640*/  DFMA R28, R30.reuse, UR54, R28 ;  /* 0x000000361e1c7c2b */ /* 0x041fe4000800001c */
[----:B------:R-:W-:-:S02]  /*2650*/  DFMA R40, R30, UR18, R40 ;  /* 0x000000121e287c2b */ /* 0x000fc40008000028 */
[C---:B------:R-:W-:Y:S02]  /*2660*/  DFMA R38, R22.reuse, UR38, R38 ;  /* 0x0000002616267c2b */ /* 0x040fe40008000026 */
[C---:B----4-:R-:W-:Y:S02]  /*2670*/  DFMA R26, R22.reuse, UR20, R26 ;  /* 0x00000014161a7c2b */ /* 0x050fe4000800001a */
[C---:B------:R-:W-:Y:S02]  /*2680*/  DFMA R24, R22.reuse, UR22, R24 ;  /* 0x0000001616187c2b */ /* 0x040fe40008000018 */
[C---:B--2---:R-:W-:Y:S02]  /*2690*/  DFMA R20, R22.reuse, UR4, R20 ;  /* 0x0000000416147c2b */ /* 0x044fe40008000014 */
[C---:B------:R-:W-:Y:S02]  /*26a0*/  DFMA R18, R22.reuse, UR6, R18 ;  /* 0x0000000616127c2b */ /* 0x040fe40008000012 */
        /* <DEDUP_REMOVED lines=15> */
[----:B------:R-:W3:Y:S01]  /*27a0*/  LDS.64 R34, [R3+0xb0] ;  /* 0x0000b00003227984 */ /* 0x000ee20000000a00 */
[----:B------:R-:W4:Y:S03]  /*27b0*/  LDCU.128 UR60, c[0x3][0x120] ;  /* 0x00c02400ff3c77ac */ /* 0x000f260008000c00 */
[----:B------:R-:W5:Y:S01]  /*27c0*/  LDS.64 R32, [R3+0x108] ;  /* 0x0001080003207984 */ /* 0x000f620000000a00 */
[----:B------:R-:W4:Y:S03]  /*27d0*/  LDCU.128 UR20, c[0x3][0x190] ;  /* 0x00c03200ff1477ac */ /* 0x000f260008000c00 */
[----:B------:R-:W2:Y:S01]  /*27e0*/  LDS.64 R30, [R3+0x160] ;  /* 0x00016000031e7984 */ /* 0x000ea20000000a00 */
[----:B------:R-:W4:Y:S03]  /*27f0*/  LDCU.64 UR8, c[0x3][0x1c8] ;  /* 0x00c03900ff0877ac */ /* 0x000f260008000a00 */
[----:B------:R-:W4:Y:S01]  /*2800*/  LDS.64 R28, [R3+0x1b8] ;  /* 0x0001b800031c7984 */ /* 0x000f220000000a00 */
[----:B------:R-:W4:Y:S03]  /*2810*/  LDCU.128 UR16, c[0x3][0x10] ;  /* 0x00c00200ff1077ac */ /* 0x000f260008000c00 */
[----:B------:R-:W4:Y:S01]  /*2820*/  LDS.64 R26, [R3+0x210] ;  /* 0x00021000031a7984 */ /* 0x000f220000000a00 */
[----:B------:R-:W4:Y:S03]  /*2830*/  LDCU.64 UR10, c[0x3][0x238] ;  /* 0x00c04700ff0a77ac */ /* 0x000f260008000a00 */
[----:B------:R-:W4:Y:S01]  /*2840*/  LDS.64 R24, [R3+0x268] ;  /* 0x0002680003187984 */ /* 0x000f220000000a00 */
[----:B------:R-:W4:Y:S03]  /*2850*/  LDCU.128 UR12, c[0x3][0x80] ;  /* 0x00c01000ff0c77ac */ /* 0x000f260008000c00 */
[----:B------:R-:W4:Y:S01]  /*2860*/  LDS.64 R22, [R3+0x2c0] ;  /* 0x0002c00003167984 */ /* 0x000f220000000a00 */
[----:B------:R-:W4:Y:S03]  /*2870*/  LDCU.128 UR56, c[0x3][0x160] ;  /* 0x00c02c00ff3877ac */ /* 0x000f260008000c00 */
[----:B------:R-:W4:Y:S01]  /*2880*/  LDS.64 R20, [R3+0x318] ;  /* 0x0003180003147984 */ /* 0x000f220000000a00 */
[----:B0-----:R-:W-:-:S02]  /*2890*/  DFMA R18, R40, UR24, RZ ;  /* 0x0000001828127c2b */ /* 0x001fc400080000ff */
[----:B------:R-:W-:-:S06]  /*28a0*/  DFMA R42, R40, UR26, RZ ;  /* 0x0000001a282a7c2b */ /* 0x000fcc00080000ff */
[C---:B-1----:R-:W-:Y:S01]  /*28b0*/  DFMA R18, R36.reuse, UR4, R18 ;  /* 0x0000000424127c2b */ /* 0x042fe20008000012 */
[----:B------:R-:W0:Y:S01]  /*28c0*/  LDCU.64 UR4, c[0x3][0xa8] ;  /* 0x00c01500ff0477ac */ /* 0x000e220008000a00 */
[----:B------:R-:W-:-:S06]  /*28d0*/  DFMA R42, R36, UR32, R42 ;  /* 0x00000020242a7c2b */ /* 0x000fcc000800002a */
[C---:B---3--:R-:W-:Y:S02]  /*28e0*/  DFMA R18, R34.reuse, UR28, R18 ;  /* 0x0000001c22127c2b */ /* 0x048fe40008000012 */
[----:B------:R-:W-:-:S08]  /*28f0*/  DFMA R42, R34, UR30, R42 ;  /* 0x0000001e222a7c2b */ /* 0x000fd0000800002a */
[C---:B-----5:R-:W-:Y:S02]  /*2900*/  DFMA R42, R32.reuse, UR36, R42 ;  /* 0x00000024202a7c2b */ /* 0x060fe4000800002a */
[----:B0-----:R-:W-:Y:S01]  /*2910*/  DFMA R18, R32, UR4, R18 ;  /* 0x0000000420127c2b */ /* 0x001fe20008000012 */
[----:B------:R-:W4:Y:S07]  /*2920*/  LDCU.64 UR4, c[0x3][0x118] ;  /* 0x00c02300ff0477ac */ /* 0x000f2e0008000a00 */
[----:B--2---:R-:W-:-:S08]  /*2930*/  DFMA R18, R30, UR40, R18 ;  /* 0x000000281e127c2b */ /* 0x004fd00008000012 */
[----:B----4-:R-:W-:Y:S01]  /*2940*/  DFMA R38, R28, UR4, R18 ;  /* 0x000000041c267c2b */ /* 0x010fe20008000012 */
[----:B------:R-:W0:Y:S01]  /*2950*/  LDCU.64 UR4, c[0x3][0x1f8] ;  /* 0x00c03f00ff0477ac */ /* 0x000e220008000a00 */
[----:B------:R-:W1:Y:S06]  /*2960*/  LDS.64 R18, [R3+0x370] ;  /* 0x0003700003127984 */ /* 0x000e6c0000000a00 */
[----:B------:R-:W-:-:S08]  /*2970*/  DFMA R38, R26, UR44, R38 ;  /* 0x0000002c1a267c2b */ /* 0x000fd00008000026 */
[----:B------:R-:W-:Y:S01]  /*2980*/  DFMA R38, R24, UR6, R38 ;  /* 0x0000000618267c2b */ /* 0x000fe20008000026 */
[----:B------:R-:W2:Y:S07]  /*2990*/  LDCU.64 UR6, c[0x3][0x158] ;  /* 0x00c02b00ff0677ac */ /* 0x000eae0008000a00 */
[----:B------:R-:W-:-:S08]  /*29a0*/  DFMA R38, R22, UR48, R38 ;  /* 0x0000003016267c2b */ /* 0x000fd00008000026 */
[----:B0-----:R-:W-:Y:S01]  /*29b0*/  DFMA R38, R20, UR4, R38 ;  /* 0x0000000414267c2b */ /* 0x001fe20008000026 */
[----:B------:R-:W0:Y:S07]  /*29c0*/  LDCU.64 UR4, c[0x3][0xe8] ;  /* 0x00c01d00ff0477ac */ /* 0x000e2e0008000a00 */
[----:B-1----:R-:W-:-:S07]  /*29d0*/  DFMA R38, R18, UR52, R38 ;  /* 0x0000003412267c2b */ /* 0x002fce0008000026 */
[----:B------:R1:W-:Y:S01]  /*29e0*/  STS.64 [R3], R38 ;  /* 0x0000002603007388 */ /* 0x0003e20000000a00 */
[----:B0-----:R-:W-:-:S08]  /*29f0*/  DFMA R42, R30, UR4, R42 ;  /* 0x000000041e2a7c2b */ /* 0x001fd0000800002a */
[----:B------:R-:W-:Y:S02]  /*2a00*/  DFMA R42, R28, UR60, R42 ;  /* 0x0000003c1c2a7c2b */ /* 0x000fe4000800002a */
[----:B-1----:R-:W-:Y:S01]  /*2a10*/  DFMA R38, R40, UR16, RZ ;  /* 0x0000001028267c2b */ /* 0x002fe200080000ff */
[----:B------:R-:W0:Y:S05]  /*2a20*/  LDCU.64 UR16, c[0x3][0xb8] ;  /* 0x00c01700ff1077ac */ /* 0x000e2a0008000a00 */
[----:B--2---:R-:W-:Y:S01]  /*2a30*/  DFMA R42, R26, UR6, R42 ;  /* 0x000000061a2a7c2b */ /* 0x004fe2000800002a */
[----:B------:R-:W1:Y:S07]  /*2a40*/  LDCU.128 UR4, c[0x3][0x200] ;  /* 0x00c04000ff0477ac */ /* 0x000e6e0008000c00 */
[----:B------:R-:W-:-:S08]  /*2a50*/  DFMA R42, R24, UR20, R42 ;  /* 0x00000014182a7c2b */ /* 0x000fd0000800002a */
[----:B------:R-:W-:-:S08]  /*2a60*/  DFMA R42, R22, UR8, R42 ;  /* 0x00000008162a7c2b */ /* 0x000fd0000800002a */
[----:B-1----:R-:W-:Y:S01]  /*2a70*/  DFMA R42, R20, UR4, R42 ;  /* 0x00000004142a7c2b */ /* 0x002fe2000800002a */
[----:B------:R-:W1:Y:S07]  /*2a80*/  LDCU.64 UR4, c[0x3][0x48] ;  /* 0x00c00900ff0477ac */ /* 0x000e6e0008000a00 */
[----:B------:R-:W-:Y:S01]  /*2a90*/  DFMA R42, R18, UR10, R42 ;  /* 0x0000000a122a7c2b */ /* 0x000fe2000800002a */
[----:B------:R-:W2:Y:S06]  /*2aa0*/  LDCU.128 UR8, c[0x3][0xf0] ;  /* 0x00c01e00ff0877ac */ /* 0x000eac0008000c00 */
[----:B------:R3:W-:Y:S01]  /*2ab0*/  STS.64 [R3+0x58], R42 ;  /* 0x0000582a03007388 */ /* 0x0007e20000000a00 */
[----:B-1----:R-:W-:-:S08]  /*2ac0*/  DFMA R38, R36, UR4, R38 ;  /* 0x0000000424267c2b */ /* 0x002fd00008000026 */
[----:B------:R-:W-:Y:S02]  /*2ad0*/  DFMA R38, R34, UR12, R38 ;  /* 0x0000000c22267c2b */ /* 0x000fe40008000026 */
[----:B---3--:R-:W-:-:S06]  /*2ae0*/  DFMA R42, R40, UR18, RZ ;  /* 0x00000012282a7c2b */ /* 0x008fcc00080000ff */
[----:B0-----:R-:W-:Y:S01]  /*2af0*/  DFMA R38, R32, UR16, R38 ;  /* 0x0000001020267c2b */ /* 0x001fe20008000026 */
[----:B------:R-:W0:Y:S07]  /*2b00*/  LDCU.128 UR16, c[0x3][0xc0] ;  /* 0x00c01800ff1077ac */ /* 0x000e2e0008000c00 */
[----:B--2---:R-:W-:-:S08]  /*2b10*/  DFMA R38, R30, UR8, R38 ;  /* 0x000000081e267c2b */ /* 0x004fd00008000026 */
[----:B------:R-:W-:Y:S01]  /*2b20*/  DFMA R38, R28, UR62, R38 ;  /* 0x0000003e1c267c2b */ /* 0x000fe20008000026 */
[----:B------:R-:W1:Y:S07]  /*2b30*/  LDCU.128 UR60, c[0x3][0x1d0] ;  /* 0x00c03a00ff3c77ac */ /* 0x000e6e0008000c00 */
[----:B------:R-:W-:-:S08]  /*2b40*/  DFMA R38, R26, UR56, R38 ;  /* 0x000000381a267c2b */ /* 0x000fd00008000026 */
[----:B------:R-:W-:Y:S01]  /*2b50*/  DFMA R38, R24, UR22, R38 ;  /* 0x0000001618267c2b */ /* 0x000fe20008000026 */
[----:B------:R-:W2:Y:S07]  /*2b60*/  LDCU.128 UR20, c[0x3][0x240] ;  /* 0x00c04800ff1477ac */ /* 0x000eae0008000c00 */
[----:B-1----:R-:W-:-:S08]  /*2b70*/  DFMA R38, R22, UR60, R38 ;  /* 0x0000003c16267c2b */ /* 0x002fd00008000026 */
[----:B------:R-:W-:Y:S01]  /*2b80*/  DFMA R38, R20, UR6, R38 ;  /* 0x0000000614267c2b */ /* 0x000fe20008000026 */
[----:B------:R-:W1:Y:S07]  /*2b90*/  LDCU.128 UR4, c[0x3][0x50] ;  /* 0x00c00a00ff0477ac */ /* 0x000e6e0008000c00 */
[----:B--2---:R-:W-:-:S07]  /*2ba0*/  DFMA R38, R18, UR20, R38 ;  /* 0x0000001412267c2b */ /* 0x004fce0008000026 */
        /* <DEDUP_REMOVED lines=9> */
[----:B------:R-:W1:Y:S07]  /*2c40*/  LDCU.128 UR56, c[0x3][0x210] ;  /* 0x00c04200ff3877ac */ /* 0x000e6e0008000c00 */
[----:B0-----:R-:W-:-:S08]  /*2c50*/  DFMA R42, R24, UR8, R42 ;  /* 0x00000008182a7c2b */ /* 0x001fd0000800002a */
[----:B------:R-:W-:Y:S01]  /*2c60*/  DFMA R42, R22, UR62, R42 ;  /* 0x0000003e162a7c2b */ /* 0x000fe2000800002a */
[----:B------:R-:W2:Y:S07]  /*2c70*/  LDCU.128 UR60, c[0x3][0x20] ;  /* 0x00c00400ff3c77ac */ /* 0x000eae0008000c00 */
[----:B-1----:R-:W-:-:S08]  /*2c80*/  DFMA R42, R20, UR56, R42 ;  /* 0x00000038142a7c2b */ /* 0x002fd0000800002a */
[----:B------:R-:W-:Y:S01]  /*2c90*/  DFMA R42, R18, UR22, R42 ;  /* 0x00000016122a7c2b */ /* 0x000fe2000800002a */
[----:B------:R-:W0:Y:S01]  /*2ca0*/  LDCU.128 UR20, c[0x3][0x90] ;  /* 0x00c01200ff1477ac */ /* 0x000e220008000c00 */
[----:B--2---:R-:W-:-:S05]  /*2cb0*/  DFMA R38, R40, UR60, RZ ;  /* 0x0000003c28267c2b */ /* 0x004fca00080000ff */
[----:B------:R1:W-:Y:S03]  /*2cc0*/  STS.64 [R3+0x108], R42 ;  /* 0x0001082a03007388 */ /* 0x0003e60000000a00 */
[----:B------:R-:W-:Y:S01]  /*2cd0*/  DFMA R38, R36, UR6, R38 ;  /* 0x0000000624267c2b */ /* 0x000fe20008000026 */
[----:B------:R-:W2:Y:S07]  /*2ce0*/  LDCU.128 UR4, c[0x3][0x100] ;  /* 0x00c02000ff0477ac */ /* 0x000eae0008000c00 */
[----:B0-----:R-:W-:-:S08]  /*2cf0*/  DFMA R38, R34, UR20, R38 ;  /* 0x0000001422267c2b */ /* 0x001fd00008000026 */
[----:B------:R-:W-:Y:S01]  /*2d00*/  DFMA R38, R32, UR18, R38 ;  /* 0x0000001220267c2b */ /* 0x000fe20008000026 */
[----:B------:R-:W0:Y:S07]  /*2d10*/  LDCU.128 UR16, c[0x3][0x170] ;  /* 0x00c02e00ff1077ac */ /* 0x000e2e0008000c00 */
[----:B--2---:R-:W-:Y:S01]  /*2d20*/  DFMA R38, R30, UR4, R38 ;  /* 0x000000041e267c2b */ /* 0x004fe20008000026 */
[----:B------:R-:W2:Y:S07]  /*2d30*/  LDCU.64 UR4, c[0x3][0x30] ;  /* 0x00c00600ff0477ac */ /* 0x000eae0008000a00 */
[----:B------:R-:W-:Y:S01]  /*2d40*/  DFMA R38, R28, UR14, R38 ;  /* 0x0000000e1c267c2b */ /* 0x000fe20008000026 */
[----:B------:R-:W3:Y:S07]  /*2d50*/  LDCU.128 UR12, c[0x3][0x1e0] ;  /* 0x00c03c00ff0c77ac */ /* 0x000eee0008000c00 */
[----:B0-----:R-:W-:-:S08]  /*2d60*/  DFMA R38, R26, UR16, R38 ;  /* 0x000000101a267c2b */ /* 0x001fd00008000026 */
[----:B------:R-:W-:Y:S01]  /*2d70*/  DFMA R38, R24, UR10, R38 ;  /* 0x0000000a18267c2b */ /* 0x000fe20008000026 */
[----:B------:R-:W1:Y:S07]  /*2d80*/  LDCU.128 UR8, c[0x3][0x250] ;  /* 0x00c04a00ff0877ac */ /* 0x000e6e0008000c00 */
[----:B---3--:R-:W-:Y:S01]  /*2d90*/  DFMA R38, R22, UR12, R38 ;  /* 0x0000000c16267c2b */ /* 0x008fe20008000026 */
[----:B------:R-:W0:Y:S07]  /*2da0*/  LDCU.64 UR12, c[0x3][0x1f0] ;  /* 0x00c03e00ff0c77ac */ /* 0x000e2e0008000a00 */
[----:B------:R-:W-:Y:S01]  /*2db0*/  DFMA R38, R20, UR58, R38 ;  /* 0x0000003a14267c2b */ /* 0x000fe20008000026 */
[----:B------:R-:W3:Y:S07]  /*2dc0*/  LDCU.128 UR56, c[0x3][0x60] ;  /* 0x00c00c00ff3877ac */ /* 0x000eee0008000c00 */
[----:B-1----:R-:W-:Y:S01]  /*2dd0*/  DFMA R42, R18, UR8, R38 ;  /* 0x00000008122a7c2b */ /* 0x002fe20008000026 */
[----:B------:R-:W1:Y:S01]  /*2de0*/  LDCU.64 UR8, c[0x3][0xa0] ;  /* 0x00c01400ff0877ac */ /* 0x000e620008000a00 */
[----:B------:R-:W-:-:S02]  /*2df0*/  DFMA R38, R40, UR62, RZ ;  /* 0x0000003e28267c2b */ /* 0x000fc400080000ff */
[----:B--2---:R-:W-:Y:S01]  /*2e00*/  DFMA R40, R40, UR4, RZ ;  /* 0x0000000428287c2b */ /* 0x004fe200080000ff */
[----:B------:R-:W2:Y:S02]  /*2e10*/  LDCU.128 UR60, c[0x3][0xd0] ;  /* 0x00c01a00ff3c77ac */ /* 0x000ea40008000c00 */
[----:B------:R4:W-:Y:S01]  /*2e20*/  STS.64 [R3+0x160], R42 ;  /* 0x0001602a03007388 */ /* 0x0009e20000000a00 */
[----:B------:R-:W5:Y:S02]  /*2e30*/  LDCU.64 UR4, c[0x3][0x110] ;  /* 0x00c02200ff0477ac */ /* 0x000f640008000a00 */
[C---:B---3--:R-:W-:Y:S02]  /*2e40*/  DFMA R38, R36.reuse, UR56, R38 ;  /* 0x0000003824267c2b */ /* 0x048fe40008000026 */
[----:B------:R-:W-:-:S06]  /*2e50*/  DFMA R40, R36, UR58, R40 ;  /* 0x0000003a24287c2b */ /* 0x000fcc0008000028 */
[C---:B------:R-:W-:Y:S01]  /*2e60*/  DFMA R38, R34.reuse, UR22, R38 ;  /* 0x0000001622267c2b */ /* 0x040fe20008000026 */
[----:B------:R-:W3:Y:S01]  /*2e70*/  LDCU.128 UR20, c[0x3][0x140] ;  /* 0x00c02800ff1477ac */ /* 0x000ee20008000c00 */
[----:B-1----:R-:W-:Y:S01]  /*2e80*/  DFMA R40, R34, UR8, R40 ;  /* 0x0000000822287c2b */ /* 0x002fe20008000028 */
[----:B------:R-:W1:Y:S05]  /*2e90*/  LDCU.64 UR8, c[0x3][0x180] ;  /* 0x00c03000ff0877ac */ /* 0x000e6a0008000a00 */
[C---:B--2---:R-:W-:Y:S02]  /*2ea0*/  DFMA R38, R32.reuse, UR60, R38 ;  /* 0x0000003c20267c2b */ /* 0x044fe40008000026 */
[----:B------:R-:W-:-:S06]  /*2eb0*/  DFMA R40, R32, UR62, R40 ;  /* 0x0000003e20287c2b */ /* 0x000fcc0008000028 */
[C---:B------:R-:W-:Y:S02]  /*2ec0*/  DFMA R38, R30.reuse, UR6, R38 ;  /* 0x000000061e267c2b */ /* 0x040fe40008000026 */
[----:B-----5:R-:W-:Y:S01]  /*2ed0*/  DFMA R40, R30, UR4, R40 ;  /* 0x000000041e287c2b */ /* 0x020fe20008000028 */
[----:B------:R-:W2:Y:S05]  /*2ee0*/  LDCU.128 UR4, c[0x3][0x1b0] ;  /* 0x00c03600ff0477ac */ /* 0x000eaa0008000c00 */
[C---:B---3--:R-:W-:Y:S02]  /*2ef0*/  DFMA R38, R28.reuse, UR20, R38 ;  /* 0x000000141c267c2b */ /* 0x048fe40008000026 */
[----:B------:R-:W-:-:S06]  /*2f00*/  DFMA R40, R28, UR22, R40 ;  /* 0x000000161c287c2b */ /* 0x000fcc0008000028 */
[C---:B------:R-:W-:Y:S01]  /*2f10*/  DFMA R38, R26.reuse, UR18, R38 ;  /* 0x000000121a267c2b */ /* 0x040fe20008000026 */
[----:B------:R-:W3:Y:S01]  /*2f20*/  LDCU.128 UR16, c[0x3][0x220] ;  /* 0x00c04400ff1077ac */ /* 0x000ee20008000c00 */
[----:B-1----:R-:W-:-:S06]  /*2f30*/  DFMA R40, R26, UR8, R40 ;  /* 0x000000081a287c2b */ /* 0x002fcc0008000028 */
[C---:B--2---:R-:W-:Y:S01]  /*2f40*/  DFMA R38, R24.reuse, UR4, R38 ;  /* 0x0000000418267c2b */ /* 0x044fe20008000026 */
[----:B------:R-:W1:Y:S01]  /*2f50*/  LDCU.64 UR4, c[0x3][0x260] ;  /* 0x00c04c00ff0477ac */ /* 0x000e620008000a00 */
[----:B------:R-:W-:-:S06]  /*2f60*/  DFMA R40, R24, UR6, R40 ;  /* 0x0000000618287c2b */ /* 0x000fcc0008000028 */
[C---:B------:R-:W-:Y:S02]  /*2f70*/  DFMA R38, R22.reuse, UR14, R38 ;  /* 0x0000000e16267c2b */ /* 0x040fe40008000026 */
[----:B0-----:R-:W-:-:S06]  /*2f80*/  DFMA R40, R22, UR12, R40 ;  /* 0x0000000c16287c2b */ /* 0x001fcc0008000028 */
[C---:B---3--:R-:W-:Y:S02]  /*2f90*/  DFMA R38, R20.reuse, UR16, R38 ;  /* 0x0000001014267c2b */ /* 0x048fe40008000026 */
[----:B------:R-:W-:-:S06]  /*2fa0*/  DFMA R40, R20, UR18, R40 ;  /* 0x0000001214287c2b */ /* 0x000fcc0008000028 */
[C---:B------:R-:W-:Y:S02]  /*2fb0*/  DFMA R38, R18.reuse, UR10, R38 ;  /* 0x0000000a12267c2b */ /* 0x040fe40008000026 */
[----:B-1----:R-:W-:-:S05]  /*2fc0*/  DFMA R40, R18, UR4, R40 ;  /* 0x0000000412287c2b */ /* 0x002fca0008000028 */
[----:B------:R4:W-:Y:S04]  /*2fd0*/  STS.64 [R3+0x1b8], R38 ;  /* 0x0001b82603007388 */ /* 0x0009e80000000a00 */
[----:B------:R4:W-:Y:S02]  /*2fe0*/  STS.64 [R3+0x210], R40 ;  /* 0x0002102803007388 */ /* 0x0009e40000000a00 */
.L_x_1322:
[----:B------:R-:W-:Y:S05]  /*2ff0*/  BSYNC.RECONVERGENT B0 ;  /* 0x0000000000007941 */ /* 0x000fea0003800200 */
.L_x_1321:
[----:B----4-:R-:W1:Y:S01]  /*3000*/  S2R R3, SR_TID.X ;  /* 0x0000000000037919 */ /* 0x010e620000002100 */
[----:B------:R-:W-:Y:S01]  /*3010*/  BSSY.RECONVERGENT B0, `(.L_x_1323) ;  /* 0x0000088000007945 */ /* 0x000fe20003800200 */
[----:B------:R-:W-:Y:S01]  /*3020*/  BAR.SYNC.DEFER_BLOCKING 0x0 ;  /* 0x0000000000007b1d */ /* 0x000fe20000010000 */
[----:B-1----:R-:W-:-:S05]  /*3030*/  ISETP.GT.U32.OR P0, PT, R3, 0x30, P0 ;  /* 0x000000300300780c */ /* 0x002fca0000704470 */
[----:B------:R-:W-:Y:S08]  /*3040*/  @P1 BRA `(.L_x_1324) ;  /* 0x0000000800101947 */ /* 0x000ff00003800000 */
[----:B------:R-:W1:Y:S01]  /*3050*/  LDS.64 R4, [R2] ;  /* 0x0000000002047984 */ /* 0x000e620000000a00 */
[----:B------:R-:W1:Y:S03]  /*3060*/  LDCU.128 UR24, c[0x3][0x20] ;  /* 0x00c00400ff1877ac */ /* 0x000e660008000c00 */
[----:B0-----:R-:W0:Y:S01]  /*3070*/  LDS.64 R20, [R2+0x3c8] ;  /* 0x0003c80002147984 */ /* 0x001e220000000a00 */
[----:B------:R-:W2:Y:S03]  /*3080*/  LDCU.128 UR16, c[0x3][URZ] ;  /* 0x00c00000ff1077ac */ /* 0x000ea60008000c00 */
[----:B------:R-:W3:Y:S01]  /*3090*/  LDS.64 R12, [R2+0x790] ;  /* 0x00079000020c7984 */ /* 0x000ee20000000a00 */
[----:B------:R-:W4:Y:S03]  /*30a0*/  LDCU.128 UR20, c[0x3][0x10] ;  /* 0x00c00200ff1477ac */ /* 0x000f260008000c00 */
[----:B------:R-:W5:Y:S01]  /*30b0*/  LDS.64 R10, [R2+0xb58] ;  /* 0x000b5800020a7984 */ /* 0x000f620000000a00 */
[----:B------:R-:W0:Y:S03]  /*30c0*/  LDCU.128 UR8, c[0x3][0x50] ;  /* 0x00c00a00ff0877ac */ /* 0x000e260008000c00 */
[----:B------:R-:W5:Y:S01]  /*30d0*/  LDS.64 R6, [R2+0xf20] ;  /* 0x000f200002067984 */ /* 0x000f620000000a00 */
[----:B------:R-:W0:Y:S01]  /*30e0*/  LDCU.64 UR50, c[0x3][0x30] ;  /* 0x00c00600ff3277ac */ /* 0x000e220008000a00 */
[----:B------:R-:W0:Y:S01]  /*30f0*/  LDCU.64 UR34, c[0x3][0x48] ;  /* 0x00c00900ff2277ac */ /* 0x000e220008000a00 */
[----:B------:R-:W3:Y:S01]  /*3100*/  LDCU.64 UR32, c[0x3][0x40] ;  /* 0x00c00800ff2077ac */ /* 0x000ee20008000a00 */
[----:B------:R-:W0:Y:S01]  /*3110*/  LDCU.64 UR56, c[0x3][0x38] ;  /* 0x00c00700ff3877ac */ /* 0x000e220008000a00 */
[----:B------:R-:W3:Y:S01]  /*3120*/  LDCU.128 UR12, c[0x3][0x60] ;  /* 0x00c00c00ff0c77ac */ /* 0x000ee20008000c00 */
[----:B------:R-:W5:Y:S01]  /*3130*/  LDCU.64 UR54, c[0x3][0xa0] ;  /* 0x00c01400ff3677ac */ /* 0x000f620008000a00 */
[C---:B-1----:R-:W-:Y:S01]  /*3140*/  DFMA R8, R4.reuse, UR24, RZ ;  /* 0x0000001804087c2b */ /* 0x042fe200080000ff */
[----:B------:R-:W1:Y:S01]  /*3150*/  LDCU.64 UR6, c[0x3][0xb8] ;  /* 0x00c01700ff0677ac */ /* 0x000e620008000a00 */
[----:B------:R-:W-:-:S02]  /*3160*/  DFMA R24, R4, UR26, RZ ;  /* 0x0000001a04187c2b */ /* 0x000fc400080000ff */
[C---:B--2---:R-:W-:Y:S01]  /*3170*/  DFMA R14, R4.reuse, UR16, RZ ;  /* 0x00000010040e7c2b */ /* 0x044fe200080000ff */
[----:B------:R-:W3:Y:S01]  /*3180*/  LDCU.128 UR24, c[0x3][0x90] ;  /* 0x00c01200ff1877ac */ /* 0x000ee20008000c00 */
[C---:B------:R-:W-:Y:S02]  /*3190*/  DFMA R18, R4.reuse, UR18, RZ ;  /* 0x0000001204127c2b */ /* 0x040fe400080000ff */
[C---:B----4-:R-:W-:Y:S01]  /*31a0*/  DFMA R16, R4.reuse, UR22, RZ ;  /* 0x0000001604107c2b */ /* 0x050fe200080000ff */
[----:B------:R-:W2:Y:S01]  /*31b0*/  LDCU.128 UR16, c[0x3][0x80] ;  /* 0x00c01000ff1077ac */ /* 0x000ea20008000c00 */
[----:B------:R-:W-:Y:S02]  /*31c0*/  DFMA R22, R4, UR20, RZ ;  /* 0x0000001404167c2b */ /* 0x000fe400080000ff */
[----:B0-----:R-:W-:Y:S01]  /*31d0*/  DFMA R8, R20, UR10, R8 ;  /* 0x0000000a14087c2b */ /* 0x001fe20008000008 */
[----:B------:R-:W0:Y:S01]  /*31e0*/  LDCU.128 UR20, c[0x3][0xc0] ;  /* 0x00c01800ff1477ac */ /* 0x000e220008000c00 */
[----:B------:R-:W-:Y:S01]  /*31f0*/  DFMA R26, R4, UR50, RZ ;  /* 0x00000032041a7c2b */ /* 0x000fe200080000ff */
[----:B------:R-:W4:Y:S01]  /*3200*/  LDS.64 R4, [R2+0x12e8] ;  /* 0x0012e80002047984 */ /* 0x000f220000000a00 */
[C---:B------:R-:W-:Y:S01]  /*3210*/  DFMA R16, R20.reuse, UR8, R16 ;  /* 0x0000000814107c2b */ /* 0x040fe20008000010 */
[----:B------:R-:W1:Y:S01]  /*3220*/  LDCU.64 UR58, c[0x3][0xa8] ;  /* 0x00c01500ff3a77ac */ /* 0x000e620008000a00 */
[----:B------:R-:W-:-:S02]  /*3230*/  DFMA R22, R20, UR34, R22 ;  /* 0x0000002214167c2b */ /* 0x000fc40008000016 */
[----:B------:R-:W-:Y:S01]  /*3240*/  DFMA R14, R20, UR56, R14 ;  /* 0x00000038140e7c2b */ /* 0x000fe2000800000e */
[----:B------:R-:W1:Y:S01]  /*3250*/  LDCU.64 UR38, c[0x3][0xe8] ;  /* 0x00c01d00ff2677ac */ /* 0x000e620008000a00 */
[----:B---3--:R-:W-:Y:S02]  /*3260*/  DFMA R28, R12, UR24, R8 ;  /* 0x000000180c1c7c2b */ /* 0x008fe40008000008 */
[C---:B------:R-:W-:Y:S01]  /*3270*/  DFMA R18, R20.reuse, UR32, R18 ;  /* 0x0000002014127c2b */ /* 0x040fe20008000012 */
[----:B------:R-:W3:Y:S01]  /*3280*/  LDS.64 R8, [R2+0x16b0] ;  /* 0x0016b00002087984 */ /* 0x000ee20000000a00 */
[C---:B------:R-:W-:Y:S01]  /*3290*/  DFMA R24, R20.reuse, UR12, R24 ;  /* 0x0000000c14187c2b */ /* 0x040fe20008000018 */
[----:B------:R-:W4:Y:S01]  /*32a0*/  LDCU.64 UR8, c[0x3][0x110] ;  /* 0x00c02200ff0877ac */ /* 0x000f220008000a00 */
[----:B------:R-:W-:Y:S02]  /*32b0*/  DFMA R30, R20, UR14, R26 ;  /* 0x0000000e141e7c2b */ /* 0x000fe4000800001a */
[C---:B--2---:R-:W-:Y:S01]  /*32c0*/  DFMA R20, R12.reuse, UR16, R22 ;  /* 0x000000100c147c2b */ /* 0x044fe20008000016 */
[----:B------:R-:W2:Y:S01]  /*32d0*/  LDCU.128 UR12, c[0x3][0xf0] ;  /* 0x00c01e00ff0c77ac */ /* 0x000ea20008000c00 */
[----:B------:R-:W-:-:S02]  /*32e0*/  DFMA R26, R12, UR18, R16 ;  /* 0x000000120c1a7c2b */ /* 0x000fc40008000010 */
[C---:B------:R-:W-:Y:S01]  /*32f0*/  DFMA R16, R12.reuse, UR26, R24 ;  /* 0x0000001a0c107c2b */ /* 0x040fe20008000018 */
[----:B------:R-:W4:Y:S01]  /*3300*/  LDCU.128 UR16, c[0x3][0xd0] ;  /* 0x00c01a00ff1077ac */ /* 0x000f220008000c00 */
[C---:B------:R-:W-:Y:S02]  /*3310*/  DFMA R22, R12.reuse, UR28, R14 ;  /* 0x0000001c0c167c2b */ /* 0x040fe4000800000e */
[C---:B------:R-:W-:Y:S01]  /*3320*/  DFMA R24, R12.reuse, UR30, R18 ;  /* 0x0000001e0c187c2b */ /* 0x040fe20008000012 */
[----:B------:R-:W4:Y:S01]  /*3330*/  LDCU.128 UR24, c[0x3][0x100] ;  /* 0x00c02000ff1877ac */ /* 0x000f220008000c00 */
[----:B-----5:R-:W-:Y:S02]  /*3340*/  DFMA R30, R12, UR54, R30 ;  /* 0x000000360c1e7c2b */ /* 0x020fe4000800001e */
[C---:B0-----:R-:W-:Y:S01]  /*3350*/  DFMA R26, R10.reuse, UR20, R26 ;  /* 0x000000140a1a7c2b */ /* 0x041fe2000800001a */
[----:B------:R-:W0:Y:S01]  /*3360*/  LDS.64 R12, [R2+0x1a78] ;  /* 0x001a7800020c7984 */ /* 0x000e220000000a00 */
[C---:B------:R-:W-:Y:S01]  /*3370*/  DFMA R14, R10.reuse, UR22, R28 ;  /* 0x000000160a0e7c2b */ /* 0x040fe2000800001c */
[----:B------:R-:W5:Y:S01]  /*3380*/  LDCU.128 UR20, c[0x3][0x120] ;  /* 0x00c02400ff1477ac */ /* 0x000f620008000c00 */
[----:B-1----:R-:W-:-:S02]  /*3390*/  DFMA R20, R10, UR6, R20 ;  /* 0x000000060a147c2b */ /* 0x002fc40008000014 */
[C---:B------:R-:W-:Y:S01]  /*33a0*/  DFMA R18, R10.reuse, UR58, R22 ;  /* 0x0000003a0a127c2b */ /* 0x040fe20008000016 */
[----:B------:R-:W1:Y:S01]  /*33b0*/  LDCU.128 UR32, c[0x3][0x130] ;  /* 0x00c02600ff2077ac */ /* 0x000e620008000c00 */
[----:B------:R-:W-:Y:S02]  /*33c0*/  DFMA R24, R10, UR36, R24 ;  /* 0x000000240a187c2b */ /* 0x000fe40008000018 */
[----:B--2---:R-:W-:Y:S01]  /*33d0*/  DFMA R26, R6, UR14, R26 ;  /* 0x0000000e061a7c2b */ /* 0x004fe2000800001a */
[----:B------:R-:W2:Y:S01]  /*33e0*/  LDCU.64 UR58, c[0x3][0x118] ;  /* 0x00c02300ff3a77ac */ /* 0x000ea20008000a00 */
[C---:B----4-:R-:W-:Y:S02]  /*33f0*/  DFMA R28, R10.reuse, UR16, R16 ;  /* 0x000000100a1c7c2b */ /* 0x050fe40008000010 */
[----:B------:R-:W-:Y:S01]  /*3400*/  DFMA R30, R10, UR18, R30 ;  /* 0x000000120a1e7c2b */ /* 0x000fe2000800001e */
[----:B------:R-:W4:Y:S01]  /*3410*/  LDCU.128 UR16, c[0x3][0x140] ;  /* 0x00c02800ff1077ac */ /* 0x000f220008000c00 */
[C---:B------:R-:W-:Y:S01]  /*3420*/  DFMA R16, R6.reuse, UR12, R20 ;  /* 0x0000000c06107c2b */ /* 0x040fe20008000014 */
[----:B------:R-:W0:Y:S01]  /*3430*/  LDS.64 R10, [R2+0x1e40] ;  /* 0x001e4000020a7984 */ /* 0x000e220000000a00 */
[C---:B------:R-:W-:Y:S01]  /*3440*/  DFMA R22, R6.reuse, UR24, R14 ;  /* 0x0000001806167c2b */ /* 0x040fe2000800000e */
[----:B------:R-:W3:Y:S01]  /*3450*/  LDCU.128 UR12, c[0x3][0x160] ;  /* 0x00c02c00ff0c77ac */ /* 0x000ee20008000c00 */
[----:B------:R-:W-:-:S02]  /*3460*/  DFMA R24, R6, UR38, R24 ;  /* 0x0000002606187c2b */ /* 0x000fc40008000018 */
[C---:B------:R-:W-:Y:S01]  /*3470*/  DFMA R14, R6.reuse, UR26, R28 ;  /* 0x0000001a060e7c2b */ /* 0x040fe2000800001c */
[----:B------:R-:W3:Y:S01]  /*3480*/  LDCU.64 UR4, c[0x3][0x158] ;  /* 0x00c02b00ff0477ac */ /* 0x000ee20008000a00 */
[C---:B------:R-:W-:Y:S02]  /*3490*/  DFMA R20, R6.reuse, UR40, R18 ;  /* 0x0000002806147c2b */ /* 0x040fe40008000012 */
[----:B------:R-:W-:Y:S01]  /*34a0*/  DFMA R30, R6, UR8, R30 ;  /* 0x00000008061e7c2b */ /* 0x000fe2000800001e */
[----:B------:R-:W3:Y:S01]  /*34b0*/  LDCU.128 UR24, c[0x3][0x170] ;  /* 0x00c02e00ff1877ac */ /* 0x000ee20008000c00 */
[C---:B-----5:R-:W-:Y:S01]  /*34c0*/  DFMA R16, R4.reuse, UR22, R16 ;  /* 0x0000001604107c2b */ /* 0x060fe20008000010 */
[----:B------:R-:W5:Y:S01]  /*34d0*/  LDS.64 R6, [R2+0x2208] ;  /* 0x0022080002067984 */ /* 0x000f620000000a00 */
[C---:B------:R-:W-:Y:S01]  /*34e0*/  DFMA R18, R4.reuse, UR20, R24 ;  /* 0x0000001404127c2b */ /* 0x040fe20008000018 */
[----:B------:R-:W0:Y:S01]  /*34f0*/  LDCU.64 UR10, c[0x3][0x180] ;  /* 0x00c03000ff0a77ac */ /* 0x000e220008000a00 */
[----:B-1----:R-:W-:-:S02]  /*3500*/  DFMA R26, R4, UR32, R26 ;  /* 0x00000020041a7c2b */ /* 0x002fc4000800001a */
[C---:B------:R-:W-:Y:S01]  /*3510*/  DFMA R22, R4.reuse, UR34, R22 ;  /* 0x0000002204167c2b */ /* 0x040fe20008000016 */
[----:B------:R-:W1:Y:S01]  /*3520*/  LDCU.128 UR20, c[0x3][0x190] ;  /* 0x00c03200ff1477ac */ /* 0x000e620008000c00 */
[C---:B--2---:R-:W-:Y:S02]  /*3530*/  DFMA R20, R4.reuse, UR58, R20 ;  /* 0x0000003a04147c2b */ /* 0x044fe40008000014 */
[C---:B----4-:R-:W-:Y:S01]  /*3540*/  DFMA R14, R4.reuse, UR16, R14 ;  /* 0x00000010040e7c2b */ /* 0x050fe2000800000e */
[----:B------:R-:W2:Y:S01]  /*3550*/  LDCU.128 UR32, c[0x3][0x1a0] ;  /* 0x00c03400ff2077ac */ /* 0x000ea20008000c00 */
[----:B------:R-:W-:Y:S02]  /*3560*/  DFMA R30, R4, UR18, R30 ;  /* 0x00000012041e7c2b */ /* 0x000fe4000800001e */
[C---:B---3--:R-:W-:Y:S01]  /*3570*/  DFMA R4, R8.reuse, UR12, R16 ;  /* 0x0000000c08047c2b */ /* 0x048fe20008000010 */
[----:B------:R-:W3:Y:S01]  /*3580*/  LDCU.128 UR16, c[0x3][0x1b0] ;  /* 0x00c03600ff1077ac */ /* 0x000ee20008000c00 */
[----:B------:R-:W4:Y:S01]  /*3590*/  LDS.64 R16, [R2+0x25d0] ;  /* 0x0025d00002107984 */ /* 0x000f220000000a00 */
[C---:B------:R-:W-:Y:S01]  /*35a0*/  DFMA R26, R8.reuse, UR14, R26 ;  /* 0x0000000e081a7c2b */ /* 0x040fe2000800001a */
[----:B------:R-:W3:Y:S01]  /*35b0*/  LDCU.64 UR50, c[0x3][0x188] ;  /* 0x00c03100ff3277ac */ /* 0x000ee20008000a00 */
[----:B------:R-:W-:-:S02]  /*35c0*/  DFMA R18, R8, UR4, R18 ;  /* 0x0000000408127c2b */ /* 0x000fc40008000012 */
[C---:B------:R-:W-:Y:S01]  /*35d0*/  DFMA R22, R8.reuse, UR24, R22 ;  /* 0x0000001808167c2b */ /* 0x040fe20008000016 */
[----:B------:R-:W5:Y:S01]  /*35e0*/  LDCU.128 UR12, c[0x3][0x1d0] ;  /* 0x00c03a00ff0c77ac */ /* 0x000f620008000c00 */
[C---:B------:R-:W-:Y:S02]  /*35f0*/  DFMA R14, R8.reuse, UR26, R14 ;  /* 0x0000001a080e7c2b */ /* 0x040fe4000800000e */
[C---:B------:R-:W-:Y:S01]  /*3600*/  DFMA R20, R8.reuse, UR44, R20 ;  /* 0x0000002c08147c2b */ /* 0x040fe20008000014 */
[----:B------:R-:W5:Y:S01]  /*3610*/  LDCU.64 UR46, c[0x3][0x1c8] ;  /* 0x00c03900ff2e77ac */ /* 0x000f620008000a00 */
[----:B0-----:R-:W-:Y:S02]  /*3620*/  DFMA R30, R8, UR10, R30 ;  /* 0x0000000a081e7c2b */ /* 0x001fe4000800001e */
[C---:B-1----:R-:W-:Y:S01]  /*3630*/  DFMA R18, R12.reuse, UR20, R18 ;  /* 0x000000140c127c2b */ /* 0x042fe20008000012 */
[----:B------:R-:W0:Y:S01]  /*3640*/  LDCU.128 UR24, c[0x3][0x1e0] ;  /* 0x00c03c00ff1877ac */ /* 0x000e220008000c00 */
[----:B------:R-:W-:-:S02]  /*3650*/  DFMA R4, R12, UR22, R4 ;  /* 0x000000160c047c2b */ /* 0x000fc40008000004 */
[C---:B--2---:R-:W-:Y:S01]  /*3660*/  DFMA R26, R12.reuse, UR32, R26 ;  /* 0x000000200c1a7c2b */ /* 0x044fe2000800001a */
[----:B------:R-:W1:Y:S01]  /*3670*/  LDCU.64 UR6, c[0x3][0x1f0] ;  /* 0x00c03e00ff0677ac */ /* 0x000e620008000a00 */
[C---:B------:R-:W-:Y:S02]  /*3680*/  DFMA R22, R12.reuse, UR34, R22 ;  /* 0x000000220c167c2b */ /* 0x040fe40008000016 */
[C---:B---3--:R-:W-:Y:S01]  /*3690*/  DFMA R20, R12.reuse, UR50, R20 ;  /* 0x000000320c147c2b */ /* 0x048fe20008000014 */
[----:B------:R-:W2:Y:S01]  /*36a0*/  LDCU.128 UR8, c[0x3][0x200] ;  /* 0x00c04000ff0877ac */ /* 0x000ea20008000c00 */
[C---:B------:R-:W-:Y:S02]  /*36b0*/  DFMA R14, R12.reuse, UR16, R14 ;  /* 0x000000100c0e7c2b */ /* 0x040fe4000800000e */
[----:B------:R-:W-:Y:S01]  /*36c0*/  DFMA R30, R12, UR18, R30 ;  /* 0x000000120c1e7c2b */ /* 0x000fe2000800001e */
[----:B------:R-:W3:Y:S01]  /*36d0*/  LDCU.128 UR20, c[0x3][0x210] ;  /* 0x00c04200ff1477ac */ /* 0x000ee20008000c00 */
[----:B-----5:R-:W-:-:S02]  /*36e0*/  DFMA R4, R10, UR12, R4 ;  /* 0x0000000c0a047c2b */ /* 0x020fc40008000004 */
[C---:B------:R-:W-:Y:S01]  /*36f0*/  DFMA R26, R10.reuse, UR14, R26 ;  /* 0x0000000e0a1a7c2b */ /* 0x040fe2000800001a */
[----:B------:R-:W5:Y:S01]  /*3700*/  LDCU.128 UR32, c[0x3][0x220] ;  /* 0x00c04400ff2077ac */ /* 0x000f620008000c00 */
[C---:B------:R-:W-:Y:S02]  /*3710*/  DFMA R18, R10.reuse, UR46, R18 ;  /* 0x0000002e0a127c2b */ /* 0x040fe40008000012 */
[C---:B0-----:R-:W-:Y:S01]  /*3720*/  DFMA R22, R10.reuse, UR24, R22 ;  /* 0x000000180a167c2b */ /* 0x041fe20008000016 */
[----:B------:R-:W0:Y:S01]  /*3730*/  LDCU.64 UR38, c[0x3][0x1f8] ;  /* 0x00c03f00ff2677ac */ /* 0x000e220008000a00 */
[C---:B------:R-:W-:Y:S02]  /*3740*/  DFMA R14, R10.reuse, UR26, R14 ;  /* 0x0000001a0a0e7c2b */ /* 0x040fe4000800000e */
[C---:B------:R-:W-:Y:S01]  /*3750*/  DFMA R20, R10.reuse, UR48, R20 ;  /* 0x000000300a147c2b */ /* 0x040fe20008000014 */
[----:B------:R-:W4:Y:S01]  /*3760*/  LDCU.128 UR16, c[0x3][0x240] ;  /* 0x00c04800ff1077ac */ /* 0x000f220008000c00 */
[----:B-1----:R-:W-:-:S02]  /*3770*/  DFMA R30, R10, UR6, R30 ;  /* 0x000000060a1e7c2b */ /* 0x002fc4000800001e */
[C---:B--2---:R-:W-:Y:S01]  /*3780*/  DFMA R4, R6.reuse, UR10, R4 ;  /* 0x0000000a06047c2b */ /* 0x044fe20008000004 */
[----:B------:R-:W1:Y:S01]  /*3790*/  LDCU.64 UR42, c[0x3][0x238] ;  /* 0x00c04700ff2a77ac */ /* 0x000e620008000a00 */
[C---:B------:R-:W-:Y:S02]  /*37a0*/  DFMA R18, R6.reuse, UR8, R18 ;  /* 0x0000000806127c2b */ /* 0x040fe40008000012 */
[C---:B---3--:R-:W-:Y:S01]  /*37b0*/  DFMA R26, R6.reuse, UR20, R26 ;  /* 0x00000014061a7c2b */ /* 0x048fe2000800001a */
[----:B------:R-:W2:Y:S01]  /*37c0*/  LDCU.128 UR12, c[0x3][0x250] ;  /* 0x00c04a00ff0c77ac */ /* 0x000ea20008000c00 */
[C---:B------:R-:W-:Y:S02]  /*37d0*/  DFMA R22, R6.reuse, UR22, R22 ;  /* 0x0000001606167c2b */ /* 0x040fe40008000016 */
[C---:B-----5:R-:W-:Y:S01]  /*37e0*/  DFMA R14, R6.reuse, UR32, R14 ;  /* 0x00000020060e7c2b */ /* 0x060fe2000800000e */
[----:B------:R-:W3:Y:S01]  /*37f0*/  LDCU.64 UR4, c[0x3][0x260] ;  /* 0x00c04c00ff0477ac */ /* 0x000ee20008000a00 */
[----:B------:R-:W-:-:S02]  /*3800*/  DFMA R30, R6, UR34, R30 ;  /* 0x00000022061e7c2b */ /* 0x000fc4000800001e */
[----:B0-----:R-:W-:Y:S02]  /*3810*/  DFMA R20, R6, UR38, R20 ;  /* 0x0000002606147c2b */ /* 0x001fe40008000014 */
[C---:B----4-:R-:W-:Y:S02]  /*3820*/  DFMA R8, R16.reuse, UR16, R4 ;  /* 0x0000001010087c2b */ /* 0x050fe40008000004 */
[C---:B------:R-:W-:Y:S02]  /*3830*/  DFMA R10, R16.reuse, UR18, R26 ;  /* 0x00000012100a7c2b */ /* 0x040fe4000800001a */
[C---:B-1----:R-:W-:Y:S02]  /*3840*/  DFMA R6, R16.reuse, UR42, R18 ;  /* 0x0000002a10067c2b */ /* 0x042fe40008000012 */
[C---:B------:R-:W-:Y:S02]  /*3850*/  DFMA R4, R16.reuse, UR52, R20 ;  /* 0x0000003410047c2b */ /* 0x040fe40008000014 */
[----:B--2---:R-:W-:-:S02]  /*3860*/  DFMA R12, R16, UR12, R22 ;  /* 0x0000000c100c7c2b */ /* 0x004fc40008000016 */
[C---:B------:R-:W-:Y:S02]  /*3870*/  DFMA R14, R16.reuse, UR14, R14 ;  /* 0x0000000e100e7c2b */ /* 0x040fe4000800000e */
[----:B---3--:R-:W-:-:S11]  /*3880*/  DFMA R16, R16, UR4, R30 ;  /* 0x0000000410107c2b */ /* 0x008fd6000800001e */
.L_x_1324:
[----:B------:R-:W-:Y:S05]  /*3890*/  BSYNC.RECONVERGENT B0 ;  /* 0x0000000000007941 */ /* 0x000fea0003800200 */
.L_x_1323:
        /* <DEDUP_REMOVED lines=13> */
.L_x_1325:
        /* <DEDUP_REMOVED lines=9> */
.L_x_3058:


//--------------------- .text._Z40massMatrixMultiplyMonolithicGlobalKernelILi7ELi11ELi1EEviPKdS1_S1_S1_Pd --------------------------
	.section	.text._Z40massMatrixMultiplyMonolithicGlobalKernelILi7ELi11ELi1EEviPKdS1_S1_S1_Pd,"ax",@progbits
	.align	128
        .global         _Z40massMatrixMultiplyMonolithicGlobalKernelILi7ELi11ELi1EEviPKdS1_S1_S1_Pd
        .type           _Z40massMatrixMultiplyMonolithicGlobalKernelILi7ELi11ELi1EEviPKdS1_S1_S1_Pd,@function
        .size           _Z40massMatrixMultiplyMonolithicGlobalKernelILi7ELi11ELi1EEviPKdS1_S1_S1_Pd,(.L_x_3059 - _Z40massMatrixMultiplyMonolithicGlobalKernelILi7ELi11ELi1EEviPKdS1_S1_S1_Pd)
        .other          _Z40massMatrixMultiplyMonolithicGlobalKernelILi7ELi11ELi1EEviPKdS1_S1_S1_Pd,@"STO_CUDA_ENTRY STV_DEFAULT"
_Z40massMatrixMultiplyMonolithicGlobalKernelILi7ELi11ELi1EEviPKdS1_S1_S1_Pd:
.text._Z40massMatrixMultiplyMonolithicGlobalKernelILi7ELi11ELi1EEviPKdS1_S1_S1_Pd:
        /* <DEDUP_REMOVED lines=23> */
[----:B------:R-:W-:Y:S01]  /*0170*/  CS2R R4, SRZ ;  /* 0x0000000000047805 */ /* 0x000fe2000001ff00 */
[----:B------:R-:W1:Y:S05]  /*0180*/  S2R R185, SR_CgaCtaId ;  /* 0x0000000000b97919 */ /* 0x000e6a0000008800 */
        /* <DEDUP_REMOVED lines=11> */
[----:B----4-:R-:W5:Y:S04]  /*0240*/  LDG.E.64.CONSTANT R26, desc[UR4][R180.64] ;  /* 0x00000004b41a7981 */ /* 0x010f68000c1e9b00 */
[----:B------:R-:W5:Y:S01]  /*0250*/  LDG.E.64.CONSTANT R28, desc[UR4][R180.64+0x8] ;  /* 0x00000804b41c7981 */ /* 0x000f62000c1e9b00 */
[----:B0-----:R-:W-:-:S03]  /*0260*/  PRMT R2, R187, 0x9910, RZ ;  /* 0x00009910bb027816 */ /* 0x001fc600000000ff */
[----:B------:R-:W5:Y:S02]  /*0270*/  LDG.E.64.CONSTANT R30, desc[UR4][R180.64+0x10] ;  /* 0x00001004b41e7981 */ /* 0x000f64000c1e9b00 */
[----:B------:R-:W-:Y:S02]  /*0280*/  IMAD R2, R2, 0x25, RZ ;  /* 0x0000002502027824 */ /* 0x000fe400078e02ff */
[----:B------:R-:W5:Y:S03]  /*0290*/  LDG.E.64.CONSTANT R32, desc[UR4][R180.64+0x18] ;  /* 0x00001804b4207981 */ /* 0x000f66000c1e9b00 */
[----:B------:R-:W-:Y:S01]  /*02a0*/  LOP3.LUT R182, R2, 0xffff, RZ, 0xc0, !PT ;  /* 0x0000ffff02b67812 */ /* 0x000fe200078ec0ff */
[----:B------:R-:W5:Y:S01]  /*02b0*/  LDG.E.64.CONSTANT R34, desc[UR4][R180.64+0x20] ;  /* 0x00002004b4227981 */ /* 0x000f62000c1e9b00 */
[----:B------:R-:W-:Y:S02]  /*02c0*/  LOP3.LUT R3, R187, 0xffff, RZ, 0xc0, !PT ;  /* 0x0000ffffbb037812 */ /* 0x000fe400078ec0ff */
[----:B------:R-:W-:Y:S01]  /*02d0*/  SHF.R.U32.HI R182, RZ, 0x8, R182 ;  /* 0x00000008ffb67819 */ /* 0x000fe200000116b6 */
[----:B------:R-:W5:Y:S04]  /*02e0*/  LDG.E.64.CONSTANT R36, desc[UR4][R180.64+0x28] ;  /* 0x00002804b4247981 */ /* 0x000f68000c1e9b00 */
[----:B------:R-:W5:Y:S01]  /*02f0*/  LDG.E.64.CONSTANT R38, desc[UR4][R180.64+0x30] ;  /* 0x00003004b4267981 */ /* 0x000f62000c1e9b00 */
[----:B------:R-:W-:-:S03]  /*0300*/  IMAD R2, R3, 0x2493, RZ ;  /* 0x0000249303027824 */ /* 0x000fc600078e02ff */
[----:B------:R-:W5:Y:S01]  /*0310*/  LDG.E.64.CONSTANT R40, desc[UR4][R180.64+0x38] ;  /* 0x00003804b4287981 */ /* 0x000f62000c1e9b00 */
[----:B------:R-:W-:-:S03]  /*0320*/  IMAD R186, R3, 0x1746, RZ ;  /* 0x0000174603ba7824 */ /* 0x000fc600078e02ff */
        /* <DEDUP_REMOVED lines=69> */
[----:B------:R-:W-:Y:S01]  /*0780*/  SHF.R.U32.HI R2, RZ, 0x10, R2 ;  /* 0x00000010ff027819 */ /* 0x000fe20000011602 */
[----:B------:R-:W-:Y:S01]  /*0790*/  BSSY.RECONVERGENT B0, `(.L_x_1326) ;  /* 0x00000d2000007945 */ /* 0x000fe20003800200 */
[----:B------:R-:W-:-:S02]  /*07a0*/  SHF.R.U32.HI R186, RZ, 0x10, R186 ;  /* 0x00000010ffba7819 */ /* 0x000fc400000116ba */
[----:B------:R-:W-:Y:S02]  /*07b0*/  PRMT R183, R2, 0x9910, RZ ;  /* 0x0000991002b77816 */ /* 0x000fe400000000ff */
[----:B------:R-:W-:Y:S02]  /*07c0*/  PRMT R184, R186, 0x9910, RZ ;  /* 0x00009910bab87816 */ /* 0x000fe400000000ff */
[----:B------:R-:W-:Y:S01]  /*07d0*/  MOV R2, 0x400 ;  /* 0x0000040000027802 */ /* 0x000fe20000000f00 */
[----:B0-----:R-:W-:Y:S01]  /*07e0*/  IMAD.MOV R180, RZ, RZ, -R182 ;  /* 0x000000ffffb47224 */ /* 0x001fe200078e0ab6 */
[----:B------:R-:W-:Y:S01]  /*07f0*/  BAR.SYNC.DEFER_BLOCKING 0x0 ;  /* 0x0000000000007b1d */ /* 0x000fe20000010000 */
[----:B------:R-:W-:Y:S02]  /*0800*/  ISETP.GT.U32.AND P1, PT, R187, 0x30, PT ;  /* 0x00000030bb00780c */ /* 0x000fe40003f24070 */
[----:B-1----:R-:W-:Y:S01]  /*0810*/  LEA R3, R185, R2, 0x18 ;  /* 0x00000002b9037211 */ /* 0x002fe200078ec0ff */
[----:B------:R-:W-:Y:S01]  /*0820*/  IMAD R2, R183, 0x7, RZ ;  /* 0x00000007b7027824 */ /* 0x000fe200078e02ff */
[----:B------:R-:W-:-:S02]  /*0830*/  PRMT R180, R180, 0x7710, RZ ;  /* 0x00007710b4b47816 */ /* 0x000fc400000000ff */
[----:B------:R-:W-:Y:S01]  /*0840*/  ISETP.GT.U32.AND P2, PT, R187, 0x4c, PT ;  /* 0x0000004cbb00780c */ /* 0x000fe20003f44070 */
[----:B------:R-:W-:Y:S02]  /*0850*/  IMAD.MOV R2, RZ, RZ, -R2 ;  /* 0x000000ffff027224 */ /* 0x000fe400078e0a02 */
[----:B------:R-:W-:Y:S02]  /*0860*/  IMAD.IADD R180, R180, 0x1, R187 ;  /* 0x00000001b4b47824 */ /* 0x000fe400078e02bb */
[----:B------:R-:W-:Y:S01]  /*0870*/  IMAD R3, R188, 0x2998, R3 ;  /* 0x00002998bc037824 */ /* 0x000fe200078e0203 */
[----:B------:R-:W-:Y:S02]  /*0880*/  PRMT R2, R2, 0x7710, RZ ;  /* 0x0000771002027816 */ /* 0x000fe400000000ff */
[----:B------:R-:W-:Y:S01]  /*0890*/  LOP3.LUT R181, R180, 0xfe, RZ, 0xc0, !PT ;  /* 0x000000feb4b57812 */ /* 0x000fe200078ec0ff */
[----:B------:R-:W-:Y:S02]  /*08a0*/  IMAD R180, R184, 0xb, RZ ;  /* 0x0000000bb8b47824 */ /* 0x000fe400078e02ff */
[----:B------:R-:W0:Y:S01]  /*08b0*/  @!P0 LDC.64 R184, c[0x0][0x3a0] ;  /* 0x0000e800ffb88b82 */ /* 0x000e220000000a00 */
[----:B------:R-:W-:Y:S01]  /*08c0*/  LEA.HI R181, R181, R182, RZ, 0x1f ;  /* 0x000000b6b5b57211 */ /* 0x000fe200078ff8ff */
[----:B------:R-:W-:-:S02]  /*08d0*/  IMAD.MOV R180, RZ, RZ, -R180 ;  /* 0x000000ffffb47224 */ /* 0x000fc400078e0ab4 */
[----:B------:R-:W-:Y:S01]  /*08e0*/  IMAD.IADD R2, R2, 0x1, R187 ;  /* 0x0000000102027824 */ /* 0x000fe200078e02bb */
[----:B------:R-:W-:Y:S01]  /*08f0*/  LOP3.LUT R181, R181, 0xfc, RZ, 0xc0, !PT ;  /* 0x000000fcb5b57812 */ /* 0x000fe200078ec0ff */
[----:B------:R-:W-:Y:S01]  /*0900*/  IMAD R186, R186, 0x3c8, R3 ;  /* 0x000003c8baba7824 */ /* 0x000fe200078e0203 */
[----:B------:R-:W-:Y:S02]  /*0910*/  PRMT R182, R180, 0x7710, RZ ;  /* 0x00007710b4b67816 */ /* 0x000fe400000000ff */
[----:B------:R-:W-:-:S03]  /*0920*/  SHF.R.U32.HI R180, RZ, 0x2, R181 ;  /* 0x00000002ffb47819 */ /* 0x000fc600000116b5 */
[----:B------:R-:W-:Y:S01]  /*0930*/  IMAD.IADD R181, R182, 0x1, R187 ;  /* 0x00000001b6b57824 */ /* 0x000fe200078e02bb */
[----:B------:R-:W-:Y:S01]  /*0940*/  LOP3.LUT R182, R2, 0xffff, RZ, 0xc0, !PT ;  /* 0x0000ffff02b67812 */ /* 0x000fe200078ec0ff */
[----:B------:R-:W-:-:S03]  /*0950*/  IMAD R3, R180, 0x58, R3 ;  /* 0x00000058b4037824 */ /* 0x000fc600078e0203 */
[----:B------:R-:W-:Y:S01]  /*0960*/  LOP3.LUT R183, R181, 0xffff, RZ, 0xc0, !PT ;  /* 0x0000ffffb5b77812 */ /* 0x000fe200078ec0ff */
[----:B------:R-:W-:Y:S02]  /*0970*/  IMAD R251, R180, 0x370, R3 ;  /* 0x00000370b4fb7824 */ /* 0x000fe400078e0203 */
[----:B------:R-:W-:Y:S02]  /*0980*/  @!P0 IMAD R181, R0, 0x157, R187 ;  /* 0x0000015700b58824 */ /* 0x000fe400078e02bb */
[----:B------:R-:W-:Y:S02]  /*0990*/  IMAD R2, R183, 0x58, R186 ;  /* 0x00000058b7027824 */ /* 0x000fe400078e02ba */
[C---:B------:R-:W-:Y:S02]  /*09a0*/  IMAD R3, R182.reuse, 0x8, R3 ;  /* 0x00000008b6037824 */ /* 0x040fe400078e0203 */
[----:B------:R-:W-:Y:S02]  /*09b0*/  IMAD R251, R182, 0x8, R251 ;  /* 0x00000008b6fb7824 */ /* 0x000fe400078e02fb */
[----:B0-----:R-:W-:Y:S01]  /*09c0*/  @!P0 IMAD.WIDE R184, R181, 0x8, R184 ;  /* 0x00000008b5b88825 */ /* 0x001fe200078e02b8 */
        /* <DEDUP_REMOVED lines=38> */
[C---:B----4-:R-:W-:Y:S01]  /*0c30*/  DFMA R224, R204.reuse, R224, RZ ;  /* 0x000000e0cce0722b */ /* 0x050fe200000000ff */
[----:B------:R-:W2:Y:S01]  /*0c40*/  LDG.E.64.CONSTANT R228, desc[UR4][R248.64+0x200] ;  /* 0x00020004f8e47981 */ /* 0x000ea2000c1e9b00 */
[----:B------:R-:W-:-:S04]  /*0c50*/  DFMA R206, R204, R206, RZ ;  /* 0x000000ceccce722b */ /* 0x000fc800000000ff */
[----:B------:R-:W-:Y:S02]  /*0c60*/  DFMA R222, R200, R222, R226 ;  /* 0x000000dec8de722b */ /* 0x000fe400000000e2 */
[----:B------:R-:W3:Y:S01]  /*0c70*/  LDG.E.64.CONSTANT R226, desc[UR4][R248.64+0xf8] ;  /* 0x0000f804f8e27981 */ /* 0x000ee2000c1e9b00 */
[----:B------:R-:W-:-:S03]  /*0c80*/  DFMA R220, R196, R220, R224 ;  /* 0x000000dcc4dc722b */ /* 0x000fc600000000e0 */
[----:B------:R-:W4:Y:S01]  /*0c90*/  LDG.E.64.CONSTANT R224, desc[UR4][R248.64+0x1c8] ;  /* 0x0001c804f8e07981 */ /* 0x000f22000c1e9b00 */
[----:B------:R-:W-:Y:S02]  /*0ca0*/  DFMA R206, R196, R210, R206 ;  /* 0x000000d2c4ce722b */ /* 0x000fe400000000ce */
[----:B------:R-:W-:Y:S02]  /*0cb0*/  DFMA R194, R204, R194, RZ ;  /* 0x000000c2ccc2722b */ /* 0x000fe400000000ff */
[----:B------:R-:W-:Y:S01]  /*0cc0*/  DFMA R218, R246, R218, R222 ;  /* 0x000000daf6da722b */ /* 0x000fe200000000de */
[----:B------:R-:W2:Y:S01]  /*0cd0*/  LDG.E.64.CONSTANT R222, desc[UR4][R248.64+0x150] ;  /* 0x00015004f8de7981 */ /* 0x000ea2000c1e9b00 */
[----:B------:R-:W-:-:S03]  /*0ce0*/  DFMA R216, R200, R216, R220 ;  /* 0x000000d8c8d8722b */ /* 0x000fc600000000dc */
[----:B------:R-:W4:Y:S01]  /*0cf0*/  LDG.E.64.CONSTANT R220, desc[UR4][R248.64+0x190] ;  /* 0x00019004f8dc7981 */ /* 0x000f22000c1e9b00 */
[----:B------:R-:W-:Y:S02]  /*0d00*/  DFMA R202, R200, R202, R206 ;  /* 0x000000cac8ca722b */ /* 0x000fe400000000ce */
[----:B------:R-:W-:Y:S02]  /*0d10*/  DFMA R210, R204, R186, RZ ;  /* 0x000000baccd2722b */ /* 0x000fe400000000ff */
        /* <DEDUP_REMOVED lines=27> */
[----:B---3--:R-:W-:-:S03]  /*0ed0*/  DFMA R226, R246, R226, R236 ;  /* 0x000000e2f6e2722b */ /* 0x008fc600000000ec */
[----:B------:R-:W3:Y:S01]  /*0ee0*/  LDG.E.64.CONSTANT R236, desc[UR4][R248.64+0x30] ;  /* 0x00003004f8ec7981 */ /* 0x000ee2000c1e9b00 */
[C---:B--2---:R-:W-:Y:S02]  /*0ef0*/  DFMA R222, R204.reuse, R222, RZ ;  /* 0x000000deccde722b */ /* 0x044fe400000000ff */
[C---:B----4-:R-:W-:Y:S02]  /*0f00*/  DFMA R208, R204.reuse, R208, RZ ;  /* 0x000000d0ccd0722b */ /* 0x050fe400000000ff */
[C---:B------:R-:W-:Y:S02]  /*0f10*/  DFMA R210, R204.reuse, R210, RZ ;  /* 0x000000d2ccd2722b */ /* 0x040fe400000000ff */
[----:B------:R-:W-:Y:S02]  /*0f20*/  DFMA R206, R204, R206, RZ ;  /* 0x000000ceccce722b */ /* 0x000fe400000000ff */
[----:B------:R-:W-:Y:S02]  /*0f30*/  DFMA R212, R196, R212, R222 ;  /* 0x000000d4c4d4722b */ /* 0x000fe400000000de */
[----:B------:R-:W-:Y:S01]  /*0f40*/  DFMA R216, R200, R216, R234 ;  /* 0x000000d8c8d8722b */ /* 0x000fe200000000ea */
[----:B------:R-:W2:Y:S03]  /*0f50*/  LDG.E.64.CONSTANT R222, desc[UR4][R248.64+0x1d8] ;  /* 0x0001d804f8de7981 */ /* 0x000ea6000c1e9b00 */
[----:B------:R-:W-:-:S02]  /*0f60*/  DFMA R220, R196, R220, R206 ;  /* 0x000000dcc4dc722b */ /* 0x000fc400000000ce */
[----:B------:R-:W-:Y:S01]  /*0f70*/  DFMA R224, R196, R224, R208 ;  /* 0x000000e0c4e0722b */ /* 0x000fe200000000d0 */
[----:B------:R-:W4:Y:S01]  /*0f80*/  LDG.E.64.CONSTANT R206, desc[UR4][R248.64+0x208] ;  /* 0x00020804f8ce7981 */ /* 0x000f22000c1e9b00 */
[----:B------:R-:W-:Y:S02]  /*0f90*/  DFMA R218, R200, R218, R212 ;  /* 0x000000dac8da722b */ /* 0x000fe400000000d4 */
[----:B------:R-:W-:Y:S01]  /*0fa0*/  DFMA R228, R196, R228, R210 ;  /* 0x000000e4c4e4722b */ /* 0x000fe200000000d2 */
[----:B------:R-:W2:Y:S01]  /*0fb0*/  LDG.E.64.CONSTANT R208, desc[UR4][R248.64+0x1d0] ;  /* 0x0001d004f8d07981 */ /* 0x000ea2000c1e9b00 */
[----:B------:R-:W-:-:S03]  /*0fc0*/  DFMA R198, R204, R198, RZ ;  /* 0x000000c6ccc6722b */ /* 0x000fc600000000ff */
[----:B------:R-:W2:Y:S04]  /*0fd0*/  LDG.E.64.CONSTANT R210, desc[UR4][R248.64+0x198] ;  /* 0x00019804f8d27981 */ /* 0x000ea8000c1e9b00 */
[----:B------:R-:W2:Y:S01]  /*0fe0*/  LDG.E.64.CONSTANT R204, desc[UR4][R248.64+0x240] ;  /* 0x00024004f8cc7981 */ /* 0x000ea2000c1e9b00 */
[----:B------:R-:W-:Y:S02]  /*0ff0*/  DFMA R194, R180, R194, R226 ;  /* 0x000000c2b4c2722b */ /* 0x000fe400000000e2 */
[C---:B------:R-:W-:Y:S01]  /*1000*/  DFMA R214, R246.reuse, R214, R216 ;  /* 0x000000d6f6d6722b */ /* 0x040fe200000000d8 */
[----:B------:R-:W2:Y:S01]  /*1010*/  LDG.E.64.CONSTANT R226, desc[UR4][R248.64+0x210] ;  /* 0x00021004f8e27981 */ /* 0x000ea2000c1e9b00 */
[----:B------:R-:W-:-:S03]  /*1020*/  DFMA R238, R246, R238, R218 ;  /* 0x000000eef6ee722b */ /* 0x000fc600000000da */
[----:B------:R-:W2:Y:S04]  /*1030*/  LDG.E.64.CONSTANT R216, desc[UR4][R248.64+0x108] ;  /* 0x00010804f8d87981 */ /* 0x000ea8000c1e9b00 */
[----:B------:R-:W2:Y:S01]  /*1040*/  LDG.E.64.CONSTANT R218, desc[UR4][R248.64+0x1a0] ;  /* 0x0001a004f8da7981 */ /* 0x000ea2000c1e9b00 */
[----:B------:R-:W-:-:S03]  /*1050*/  DFMA R192, R180, R192, R230 ;  /* 0x000000c0b4c0722b */ /* 0x000fc600000000e6 */
[----:B------:R-:W2:Y:S04]  /*1060*/  LDG.E.64.CONSTANT R212, desc[UR4][R248.64+0x170] ;  /* 0x00017004f8d47981 */ /* 0x000ea8000c1e9b00 */
[----:B------:R-:W2:Y:S04]  /*1070*/  LDG.E.64.CONSTANT R234, desc[UR4][R248.64+0x60] ;  /* 0x00006004f8ea7981 */ /* 0x000ea8000c1e9b00 */
[----:B------:R-:W2:Y:S01]  /*1080*/  LDG.E.64.CONSTANT R230, desc[UR4][R248.64+0xd0] ;  /* 0x0000d004f8e67981 */ /* 0x000ea2000c1e9b00 */
[----:B------:R-:W-:-:S03]  /*1090*/  DFMA R202, R196, R202, R198 ;  /* 0x000000cac4ca722b */ /* 0x000fc600000000c6 */
[----:B------:R-:W2:Y:S04]  /*10a0*/  LDG.E.64.CONSTANT R196, desc[UR4][R248.64+0x140] ;  /* 0x00014004f8c47981 */ /* 0x000ea8000c1e9b00 */
[----:B------:R-:W2:Y:S01]  /*10b0*/  LDG.E.64.CONSTANT R198, desc[UR4][R248.64+0x178] ;  /* 0x00017804f8c67981 */ /* 0x000ea2000c1e9b00 */
[----:B------:R-:W-:Y:S02]  /*10c0*/  DFMA R214, R180, R240, R214 ;  /* 0x000000f0b4d6722b */ /* 0x000fe400000000d6 */
[----:B------:R-:W-:Y:S01]  /*10d0*/  DFMA R190, R182, R232, R190 ;  /* 0x000000e8b6be722b */ /* 0x000fe200000000be */
[----:B------:R-:W2:Y:S04]  /*10e0*/  LDG.E.64.CONSTANT R240, desc[UR4][R248.64+0x1f0] ;  /* 0x0001f004f8f07981 */ /* 0x000ea8000c1e9b00 */
        /* <DEDUP_REMOVED lines=10> */
[----:B------:R-:W3:Y:S01]  /*1190*/  LDG.E.64.CONSTANT R202, desc[UR4][R248.64+0x248] ;  /* 0x00024804f8ca7981 */ /* 0x000ee2000c1e9b00 */
[C---:B------:R-:W-:Y:S02]  /*11a0*/  DFMA R222, R246.reuse, R222, R224 ;  /* 0x000000def6de722b */ /* 0x040fe400000000e0 */
[----:B------:R-:W-:Y:S01]  /*11b0*/  DFMA R226, R246, R226, R228 ;  /* 0x000000e2f6e2722b */ /* 0x000fe200000000e4 */
[----:B------:R-:W4:Y:S01]  /*11c0*/  LDG.E.64.CONSTANT R224, desc[UR4][R248.64+0x218] ;  /* 0x00021804f8e07981 */ /* 0x000f22000c1e9b00 */
[----:B------:R-:W-:-:S03]  /*11d0*/  DFMA R194, R182, R216, R194 ;  /* 0x000000d8b6c2722b */ /* 0x000fc600000000c2 */
[----:B------:R-:W2:Y:S01]  /*11e0*/  LDG.E.64.CONSTANT R216, desc[UR4][R248.64+0x1a8] ;  /* 0x0001a804f8d87981 */ /* 0x000ea2000c1e9b00 */
[----:B------:R-:W-:-:S03]  /*11f0*/  DFMA R218, R246, R218, R220 ;  /* 0x000000daf6da722b */ /* 0x000fc600000000dc */
        /* <DEDUP_REMOVED lines=13> */
[----:B------:R0:W-:Y:S01]  /*12d0*/  STS.64 [R3], R186 ;  /* 0x000000ba03007388 */ /* 0x0001e20000000a00 */
[----:B---3--:R-:W-:-:S02]  /*12e0*/  DFMA R200, R246, R202, R200 ;  /* 0x000000caf6c8722b */ /* 0x008fc400000000c8 */
[C---:B----4-:R-:W-:Y:S02]  /*12f0*/  DFMA R224, R180.reuse, R224, R226 ;  /* 0x000000e0b4e0722b */ /* 0x050fe400000000e2 */
[C---:B--2---:R-:W-:Y:S02]  /*1300*/  DFMA R216, R180.reuse, R216, R218 ;  /* 0x000000d8b4d8722b */ /* 0x044fe400000000da */
        /* <DEDUP_REMOVED lines=26> */
.L_x_1327:
[----:B------:R-:W-:Y:S05]  /*14b0*/  BSYNC.RECONVERGENT B0 ;  /* 0x0000000000007941 */ /* 0x000fea0003800200 */
.L_x_1326:
        /* <DEDUP_REMOVED lines=40> */
[-C--:B---3--:R-:W-:Y:S02]  /*1740*/  DFMA R200, R204, R190.reuse, RZ ;  /* 0x000000beccc8722b */ /* 0x088fe400000000ff */
[----:B----4-:R-:W-:Y:S01]  /*1750*/  DFMA R204, R216, R190, RZ ;  /* 0x000000bed8cc722b */ /* 0x010fe200000000ff */
[----:B------:R-:W2:Y:S07]  /*1760*/  LDG.E.64.CONSTANT R216, desc[UR4][R246.64+0x1c0] ;  /* 0x0001c004f6d87981 */ /* 0x000eae000c1e9b00 */
[----:B------:R-:W-:-:S02]  /*1770*/  DFMA R204, R218, R244, R204 ;  /* 0x000000f4dacc722b */ /* 0x000fc400000000cc */
[-C--:B------:R-:W-:Y:S01]  /*1780*/  DFMA R198, R206, R208.reuse, R198 ;  /* 0x000000d0cec6722b */ /* 0x080fe200000000c6 */
[----:B------:R-:W3:Y:S04]  /*1790*/  LDG.E.64.CONSTANT R218, desc[UR4][R246.64+0x1f8] ;  /* 0x0001f804f6da7981 */ /* 0x000ee8000c1e9b00 */
[----:B------:R-:W4:Y:S01]  /*17a0*/  LDG.E.64.CONSTANT R206, desc[UR4][R246.64+0x158] ;  /* 0x00015804f6ce7981 */ /* 0x000f22000c1e9b00 */
[----:B------:R-:W-:Y:S02]  /*17b0*/  DFMA R182, R182, R208, R204 ;  /* 0x000000d0b6b6722b */ /* 0x000fe400000000cc */
[----:B------:R-:W-:Y:S01]  /*17c0*/  DFMA R200, R214, R244, R200 ;  /* 0x000000f4d6c8722b */ /* 0x000fe200000000c8 */
        /* <DEDUP_REMOVED lines=17> */
[----:B------:R-:W-:Y:S02]  /*18e0*/  DFMA R230, R230, R242, R188 ;  /* 0x000000f2e6e6722b */ /* 0x000fe400000000bc */
[----:B------:R-:W4:Y:S01]  /*18f0*/  LDG.E.64.CONSTANT R188, desc[UR4][R246.64+0x160] ;  /* 0x00016004f6bc7981 */ /* 0x000f22000c1e9b00 */
[----:B------:R-:W-:-:S08]  /*1900*/  DFMA R210, R210, R190, RZ ;  /* 0x000000bed2d2722b */ /* 0x000fd000000000ff */
[----:B------:R-:W-:Y:S02]  /*1910*/  DFMA R192, R192, R244, R210 ;  /* 0x000000f4c0c0722b */ /* 0x000fe400000000d2 */
[----:B------:R-:W0:Y:S01]  /*1920*/  LDS.64 R210, [R251+0x1b8] ;  /* 0x0001b800fbd27984 */ /* 0x000e220000000a00 */
[----:B------:R-:W-:-:S05]  /*1930*/  DFMA R240, R240, R190, RZ ;  /* 0x000000bef0f0722b */ /* 0x000fca00000000ff */
[----:B------:R-:W-:Y:S02]  /*1940*/  DFMA R238, R238, R208, R192 ;  /* 0x000000d0eeee722b */ /* 0x000fe400000000c0 */
[----:B------:R-:W4:Y:S01]  /*1950*/  LDG.E.64.CONSTANT R192, desc[UR4][R246.64+0x168] ;  /* 0x00016804f6c07981 */ /* 0x000f22000c1e9b00 */
[----:B------:R-:W-:-:S03]  /*1960*/  DFMA R226, R226, R244, R240 ;  /* 0x000000f4e2e2722b */ /* 0x000fc600000000f0 */
[----:B------:R-:W4:Y:S02]  /*1970*/  LDG.E.64.CONSTANT R240, desc[UR4][R246.64+0x248] ;  /* 0x00024804f6f07981 */ /* 0x000f24000c1e9b00 */
[----:B------:R-:W-:Y:S02]  /*1980*/  DFMA R228, R228, R242, R238 ;  /* 0x000000f2e4e4722b */ /* 0x000fe400000000ee */
[----:B0-----:R-:W-:Y:S01]  /*1990*/  DFMA R194, R236, R210, R194 ;  /* 0x000000d2ecc2722b */ /* 0x001fe200000000c2 */
[----:B------:R-:W4:Y:S01]  /*19a0*/  LDG.E.64.CONSTANT R236, desc[UR4][R246.64+0x138] ;  /* 0x00013804f6ec7981 */ /* 0x000f22000c1e9b00 */
[-C--:B------:R-:W-:Y:S02]  /*19b0*/  DFMA R202, R234, R220.reuse, R202 ;  /* 0x000000dceaca722b */ /* 0x080fe400000000ca */
[----:B------:R-:W-:Y:S01]  /*19c0*/  DFMA R186, R232, R220, R186 ;  /* 0x000000dce8ba722b */ /* 0x000fe200000000ba */
[----:B------:R-:W4:Y:S04]  /*19d0*/  LDG.E.64.CONSTANT R234, desc[UR4][R246.64+0x30] ;  /* 0x00003004f6ea7981 */ /* 0x000f28000c1e9b00 */
[----:B------:R-:W4:Y:S01]  /*19e0*/  LDG.E.64.CONSTANT R232, desc[UR4][R246.64+0x60] ;  /* 0x00006004f6e87981 */ /* 0x000f22000c1e9b00 */
[----:B--2---:R-:W-:-:S02]  /*19f0*/  DFMA R216, R216, R190, RZ ;  /* 0x000000bed8d8722b */ /* 0x004fc400000000ff */
[-C--:B---3--:R-:W-:Y:S02]  /*1a00*/  DFMA R218, R218, R190.reuse, RZ ;  /* 0x000000bedada722b */ /* 0x088fe400000000ff */
[-C--:B----4-:R-:W-:Y:S02]  /*1a10*/  DFMA R212, R212, R190.reuse, RZ ;  /* 0x000000bed4d4722b */ /* 0x090fe400000000ff */
[----:B------:R-:W-:Y:S02]  /*1a20*/  DFMA R214, R214, R190, RZ ;  /* 0x000000bed6d6722b */ /* 0x000fe400000000ff */
[----:B------:R-:W-:Y:S02]  /*1a30*/  DFMA R226, R182, R208, R226 ;  /* 0x000000d0b6e2722b */ /* 0x000fe400000000e2 */
[----:B------:R-:W-:Y:S02]  /*1a40*/  DFMA R182, R222, R220, R228 ;  /* 0x000000dcdeb6722b */ /* 0x000fe400000000e4 */
[----:B------:R-:W-:Y:S01]  /*1a50*/  DFMA R190, R198, R190, RZ ;  /* 0x000000bec6be722b */ /* 0x000fe200000000ff */
[----:B------:R-:W2:Y:S01]  /*1a60*/  LDG.E.64.CONSTANT R222, desc[UR4][R246.64+0x170] ;  /* 0x00017004f6de7981 */ /* 0x000ea2000c1e9b00 */
[----:B------:R-:W-:-:S02]  /*1a70*/  DFMA R198, R206, R244, R212 ;  /* 0x000000f4cec6722b */ /* 0x000fc400000000d4 */
[-C--:B------:R-:W-:Y:S01]  /*1a80*/  DFMA R204, R204, R244.reuse, R216 ;  /* 0x000000f4cccc722b */ /* 0x080fe200000000d8 */
[----:B------:R-:W3:Y:S01]  /*1a90*/  LDG.E.64.CONSTANT R212, desc[UR4][R246.64+0x198] ;  /* 0x00019804f6d47981 */ /* 0x000ee2000c1e9b00 */
[-C--:B------:R-:W-:Y:S02]  /*1aa0*/  DFMA R200, R200, R244.reuse, R218 ;  /* 0x000000f4c8c8722b */ /* 0x080fe400000000da */
[----:B------:R-:W-:Y:S01]  /*1ab0*/  DFMA R196, R196, R244, R214 ;  /* 0x000000f4c4c4722b */ /* 0x000fe200000000d6 */
[----:B------:R-:W4:Y:S01]  /*1ac0*/  LDG.E.64.CONSTANT R218, desc[UR4][R246.64+0x240] ;  /* 0x00024004f6da7981 */ /* 0x000f22000c1e9b00 */
[----:B------:R-:W-:Y:S02]  /*1ad0*/  DFMA R224, R224, R242, R226 ;  /* 0x000000f2e0e0722b */ /* 0x000fe400000000e2 */
[----:B------:R-:W-:Y:S01]  /*1ae0*/  DFMA R244, R180, R244, R190 ;  /* 0x000000f4b4f4722b */ /* 0x000fe200000000be */
        /* <DEDUP_REMOVED lines=12> */
[----:B------:R-:W-:-:S03]  /*1bb0*/  DFMA R238, R192, R242, R238 ;  /* 0x000000f2c0ee722b */ /* 0x000fc600000000ee */
[----:B------:R-:W0:Y:S01]  /*1bc0*/  LDS.64 R192, [R251+0x210] ;  /* 0x00021000fbc07984 */ /* 0x000e220000000a00 */
[----:B------:R-:W-:-:S03]  /*1bd0*/  DFMA R224, R236, R220, R224 ;  /* 0x000000dcece0722b */ /* 0x000fc600000000e0 */
[----:B------:R-:W3:Y:S01]  /*1be0*/  LDG.E.64.CONSTANT R236, desc[UR4][R246.64+0xa0] ;  /* 0x0000a004f6ec7981 */ /* 0x000ee2000c1e9b00 */
[----:B------:R-:W-:-:S03]  /*1bf0*/  DFMA R202, R232, R210, R202 ;  /* 0x000000d2e8ca722b */ /* 0x000fc600000000ca */
[----:B------:R-:W3:Y:S01]  /*1c00*/  LDG.E.64.CONSTANT R232, desc[UR4][R246.64+0x110] ;  /* 0x00011004f6e87981 */ /* 0x000ee2000c1e9b00 */
[----:B0-----:R-:W-:-:S03]  /*1c10*/  DFMA R194, R234, R192, R194 ;  /* 0x000000c0eac2722b */ /* 0x001fc600000000c2 */
        /* <DEDUP_REMOVED lines=9> */
[----:B------:R-:W-:-:S03]  /*1cb0*/  DFMA R190, R190, R210, R222 ;  /* 0x000000d2bebe722b */ /* 0x000fc600000000de */
[----:B------:R-:W2:Y:S01]  /*1cc0*/  LDG.E.64.CONSTANT R222, desc[UR4][R246.64+0x218] ;  /* 0x00021804f6de7981 */ /* 0x000ea2000c1e9b00 */
[-C--:B------:R-:W-:Y:S02]  /*1cd0*/  DFMA R196, R212, R208.reuse, R196 ;  /* 0x000000d0d4c4722b */ /* 0x080fe400000000c4 */
        /* <DEDUP_REMOVED lines=15> */
[----:B------:R-:W2:Y:S01]  /*1dd0*/  LDG.E.64.CONSTANT R196, desc[UR4][R246.64+0x228] ;  /* 0x00022804f6c47981 */ /* 0x000ea2000c1e9b00 */
[----:B------:R-:W-:-:S03]  /*1de0*/  DFMA R240, R240, R242, R244 ;  /* 0x000000f2f0f0722b */ /* 0x000fc600000000f4 */
[----:B------:R1:W-:Y:S01]  /*1df0*/  STS.64 [R251], R194 ;  /* 0x000000c2fb007388 */ /* 0x0003e20000000a00 */
[-C--:B------:R-:W-:Y:S02]  /*1e00*/  DFMA R186, R236, R192.reuse, R186 ;  /* 0x000000c0ecba722b */ /* 0x080fe400000000ba */
[----:B------:R-:W-:-:S05]  /*1e10*/  DFMA R182, R232, R192, R182 ;  /* 0x000000c0e8b6722b */ /* 0x000fca00000000b6 */
[----:B------:R1:W-:Y:S01]  /*1e20*/  STS.64 [R251+0xb0], R186 ;  /* 0x0000b0bafb007388 */ /* 0x0003e20000000a00 */
[----:B------:R-:W-:-:S03]  /*1e30*/  DFMA R184, R234, R192, R184 ;  /* 0x000000c0eab8722b */ /* 0x000fc600000000b8 */
[----:B------:R1:W-:Y:S04]  /*1e40*/  STS.64 [R251+0x160], R182 ;  /* 0x000160b6fb007388 */ /* 0x0003e80000000a00 */
[----:B------:R1:W-:Y:S01]  /*1e50*/  STS.64 [R251+0x108], R184 ;  /* 0x000108b8fb007388 */ /* 0x0003e20000000a00 */
[-C--:B----4-:R-:W-:Y:S02]  /*1e60*/  DFMA R218, R218, R220.reuse, R240 ;  /* 0x000000dcdada722b */ /* 0x090fe400000000f0 */
[-C--:B---3--:R-:W-:Y:S02]  /*1e70*/  DFMA R188, R226, R220.reuse, R188 ;  /* 0x000000dce2bc722b */ /* 0x088fe400000000bc */
[-C--:B--2---:R-:W-:Y:S02]  /*1e80*/  DFMA R198, R224, R220.reuse, R198 ;  /* 0x000000dce0c6722b */ /* 0x084fe400000000c6 */
        /* <DEDUP_REMOVED lines=19> */
.L_x_1329:
[----:B------:R-:W-:Y:S05]  /*1fc0*/  BSYNC.RECONVERGENT B0 ;  /* 0x0000000000007941 */ /* 0x000fea0003800200 */
.L_x_1328:
[----:B------:R-:W-:Y:S06]  /*1fd0*/  BAR.SYNC.DEFER_BLOCKING 0x0 ;  /* 0x0000000000007b1d */ /* 0x000fec0000010000 */
[----:B------:R-:W-:Y:S01]  /*1fe0*/  BSSY.RECONVERGENT B0, `(.L_x_1330) ;  /* 0x0000117000007945 */ /* 0x000fe20003800200 */
[----:B0-----:R-:W0:Y:S04]  /*1ff0*/  LDS.64 R192, [R2] ;  /* 0x0000000002c07984 */ /* 0x001e280000000a00 */
[----:B-1----:R-:W1:Y:S04]  /*2000*/  LDS.64 R186, [R2+0x8] ;  /* 0x0000080002ba7984 */ /* 0x002e680000000a00 */
[----:B------:R-:W2:Y:S04]  /*2010*/  LDS.64 R190, [R2+0x10] ;  /* 0x0000100002be7984 */ /* 0x000ea80000000a00 */
[----:B------:R-:W3:Y:S04]  /*2020*/  LDS.64 R188, [R2+0x18] ;  /* 0x0000180002bc7984 */ /* 0x000ee80000000a00 */
[----:B------:R-:W4:Y:S04]  /*2030*/  LDS.64 R184, [R2+0x20] ;  /* 0x0000200002b87984 */ /* 0x000f280000000a00 */
[----:B------:R-:W4:Y:S01]  /*2040*/  LDS.64 R182, [R2+0x28] ;  /* 0x0000280002b67984 */ /* 0x000f220000000a00 */
[----:B0----5:R-:W-:-:S02]  /*2050*/  DFMA R180, R26, R192, RZ ;  /* 0x000000c01ab4722b */ /* 0x021fc400000000ff */
[-C--:B------:R-:W-:Y:S02]  /*2060*/  DFMA R196, R40, R192.reuse, RZ ;  /* 0x000000c028c4722b */ /* 0x080fe400000000ff */
[-C--:B------:R-:W-:Y:S02]  /*2070*/  DFMA R198, R54, R192.reuse, RZ ;  /* 0x000000c036c6722b */ /* 0x080fe400000000ff */
[----:B------:R-:W-:Y:S02]  /*2080*/  DFMA R200, R68, R192, RZ ;  /* 0x000000c044c8722b */ /* 0x000fe400000000ff */
[-C--:B-1----:R-:W-:Y:S02]  /*2090*/  DFMA R194, R28, R186.reuse, R180 ;  /* 0x000000ba1cc2722b */ /* 0x082fe400000000b4 */
[----:B------:R-:W0:Y:S01]  /*20a0*/  LDS.64 R180, [R2+0x30] ;  /* 0x0000300002b47984 */ /* 0x000e220000000a00 */
[-C--:B------:R-:W-:Y:S02]  /*20b0*/  DFMA R196, R42, R186.reuse, R196 ;  /* 0x000000ba2ac4722b */ /* 0x080fe400000000c4 */
[----:B------:R-:W-:-:S02]  /*20c0*/  DFMA R198, R56, R186, R198 ;  /* 0x000000ba38c6722b */ /* 0x000fc400000000c6 */
[----:B------:R-:W-:Y:S02]  /*20d0*/  DFMA R202, R110, R192, RZ ;  /* 0x000000c06eca722b */ /* 0x000fe400000000ff */
[-C--:B--2---:R-:W-:Y:S02]  /*20e0*/  DFMA R194, R30, R190.reuse, R194 ;  /* 0x000000be1ec2722b */ /* 0x084fe400000000c2 */
[-C--:B------:R-:W-:Y:S02]  /*20f0*/  DFMA R196, R44, R190.reuse, R196 ;  /* 0x000000be2cc4722b */ /* 0x080fe400000000c4 */
[----:B------:R-:W-:Y:S02]  /*2100*/  DFMA R198, R58, R190, R198 ;  /* 0x000000be3ac6722b */ /* 0x000fe400000000c6 */
[----:B------:R-:W-:Y:S02]  /*2110*/  DFMA R204, R124, R192, RZ ;  /* 0x000000c07ccc722b */ /* 0x000fe400000000ff */
[----:B---3--:R-:W-:-:S02]  /*2120*/  DFMA R194, R32, R188, R194 ;  /* 0x000000bc20c2722b */ /* 0x008fc400000000c2 */
[-C--:B------:R-:W-:Y:S02]  /*2130*/  DFMA R196, R46, R188.reuse, R196 ;  /* 0x000000bc2ec4722b */ /* 0x080fe400000000c4 */
[----:B------:R-:W-:Y:S02]  /*2140*/  DFMA R198, R60, R188, R198 ;  /* 0x000000bc3cc6722b */ /* 0x000fe400000000c6 */
[----:B------:R-:W-:Y:S02]  /*2150*/  DFMA R206, R138, R192, RZ ;  /* 0x000000c08ace722b */ /* 0x000fe400000000ff */
[-C--:B----4-:R-:W-:Y:S02]  /*2160*/  DFMA R194, R34, R184.reuse, R194 ;  /* 0x000000b822c2722b */ /* 0x090fe400000000c2 */
        /* <DEDUP_REMOVED lines=8> */
[-C--:B0-----:R-:W-:Y:S02]  /*21f0*/  DFMA R194, R38, R180.reuse, R194 ;  /* 0x000000b426c2722b */ /* 0x081fe400000000c2 */
[-C--:B------:R-:W-:Y:S02]  /*2200*/  DFMA R196, R52, R180.reuse, R196 ;  /* 0x000000b434c4722b */ /* 0x080fe400000000c4 */
[----:B------:R-:W-:Y:S02]  /*2210*/  DFMA R198, R66, R180, R198 ;  /* 0x000000b442c6722b */ /* 0x000fe400000000c6 */
[----:B------:R-:W-:Y:S02]  /*2220*/  DFMA R206, R140, R186, R206 ;  /* 0x000000ba8cce722b */ /* 0x000fe400000000ce */
[----:B------:R-:W-:Y:S02]  /*2230*/  DMUL R4, R194, R4 ;  /* 0x00000004c2047228 */ /* 0x000fe40000000000 */
[----:B------:R-:W-:-:S02]  /*2240*/  DMUL R6, R196, R6 ;  /* 0x00000006c4067228 */ /* 0x000fc40000000000 */
[-C--:B------:R-:W-:Y:S02]  /*2250*/  DFMA R194, R82, R192.reuse, RZ ;  /* 0x000000c052c2722b */ /* 0x080fe400000000ff */
[----:B------:R-:W-:Y:S02]  /*2260*/  DFMA R196, R96, R192, RZ ;  /* 0x000000c060c4722b */ /* 0x000fe400000000ff */
[----:B------:R-:W-:Y:S02]  /*2270*/  DMUL R8, R198, R8 ;  /* 0x00000008c6087228 */ /* 0x000fe40000000000 */
[----:B------:R-:W-:Y:S02]  /*2280*/  DFMA R198, R152, R192, RZ ;  /* 0x000000c098c6722b */ /* 0x000fe400000000ff */
[-C--:B------:R-:W-:Y:S02]  /*2290*/  DFMA R194, R84, R186.reuse, R194 ;  /* 0x000000ba54c2722b */ /* 0x080fe400000000c2 */
[----:B------:R-:W-:-:S02]  /*22a0*/  DFMA R196, R98, R186, R196 ;  /* 0x000000ba62c4722b */ /* 0x000fc400000000c4 */
[----:B------:R-:W-:Y:S02]  /*22b0*/  DFMA R192, R166, R192, RZ ;  /* 0x000000c0a6c0722b */ /* 0x000fe400000000ff */
[----:B------:R-:W-:Y:S02]  /*22c0*/  DFMA R198, R154, R186, R198 ;  /* 0x000000ba9ac6722b */ /* 0x000fe400000000c6 */
        /* <DEDUP_REMOVED lines=35> */
[----:B------:R-:W-:Y:S02]  /*2500*/  DMUL R12, R194, R12 ;  /* 0x0000000cc20c7228 */ /* 0x000fe40000000000 */
[----:B------:R-:W-:Y:S02]  /*2510*/  DMUL R14, R196, R14 ;  /* 0x0000000ec40e7228 */ /* 0x000fe40000000000 */
[----:B------:R-:W-:Y:S02]  /*2520*/  DFMA R182, R178, R182, R192 ;  /* 0x000000b6b2b6722b */ /* 0x000fe400000000c0 */
[-C--:B------:R-:W-:Y:S02]  /*2530*/  DFMA R186, R26, R4.reuse, RZ ;  /* 0x000000041aba722b */ /* 0x080fe400000000ff */
[----:B------:R-:W-:-:S02]  /*2540*/  DFMA R188, R28, R4, RZ ;  /* 0x000000041cbc722b */ /* 0x000fc400000000ff */
[-C--:B------:R-:W-:Y:S02]  /*2550*/  DFMA R190, R30, R4.reuse, RZ ;  /* 0x000000041ebe722b */ /* 0x080fe400000000ff */
[-C--:B------:R-:W-:Y:S02]  /*2560*/  DFMA R192, R32, R4.reuse, RZ ;  /* 0x0000000420c0722b */ /* 0x080fe400000000ff */
[-C--:B------:R-:W-:Y:S02]  /*2570*/  DFMA R194, R34, R4.reuse, RZ ;  /* 0x0000000422c2722b */ /* 0x080fe400000000ff */
[-C--:B------:R-:W-:Y:S02]  /*2580*/  DFMA R196, R36, R4.reuse, RZ ;  /* 0x0000000424c4722b */ /* 0x080fe400000000ff */
[----:B------:R-:W-:Y:S02]  /*2590*/  DFMA R198, R38, R4, RZ ;  /* 0x0000000426c6722b */ /* 0x000fe400000000ff */
[----:B------:R-:W-:-:S02]  /*25a0*/  DMUL R10, R200, R10 ;  /* 0x0000000ac80a7228 */ /* 0x000fc40000000000 */
        /* <DEDUP_REMOVED lines=49> */
[-C--:B------:R-:W-:Y:S02]  /*28c0*/  DFMA R188, R124, R18.reuse, R186 ;  /* 0x000000127cbc722b */ /* 0x080fe400000000ba */
[-C--:B------:R-:W-:Y:S01]  /*28d0*/  DFMA R190, R126, R18.reuse, R190 ;  /* 0x000000127ebe722b */ /* 0x080fe200000000be */
[----:B------:R-:W0:Y:S01]  /*28e0*/  S2R R187, SR_TID.X ;  /* 0x0000000000bb7919 */ /* 0x000e220000002100 */
[-C--:B------:R-:W-:Y:S02]  /*28f0*/  DFMA R192, R128, R18.reuse, R192 ;  /* 0x0000001280c0722b */ /* 0x080fe400000000c0 */
[-C--:B------:R-:W-:Y:S02]  /*2900*/  DFMA R194, R130, R18.reuse, R194 ;  /* 0x0000001282c2722b */ /* 0x080fe400000000c2 */
[----:B------:R-:W-:-:S02]  /*2910*/  DFMA R196, R132, R18, R196 ;  /* 0x0000001284c4722b */ /* 0x000fc400000000c4 */
[-C--:B------:R-:W-:Y:S02]  /*2920*/  DFMA R198, R134, R18.reuse, R198 ;  /* 0x0000001286c6722b */ /* 0x080fe400000000c6 */
[----:B------:R-:W-:Y:S02]  /*2930*/  DFMA R200, R136, R18, R200 ;  /* 0x0000001288c8722b */ /* 0x000fe400000000c8 */
[----:B------:R-:W-:Y:S02]  /*2940*/  DMUL R22, R184, R22 ;  /* 0x00000016b8167228 */ /* 0x000fe40000000000 */
        /* <DEDUP_REMOVED lines=9> */
[-C--:B------:R-:W-:Y:S01]  /*29e0*/  DFMA R188, R152, R22.reuse, R188 ;  /* 0x0000001698bc722b */ /* 0x080fe200000000bc */
[----:B0-----:R-:W-:Y:S01]  /*29f0*/  ISETP.GT.U32.OR P0, PT, R187, 0x30, P0 ;  /* 0x00000030bb00780c */ /* 0x001fe20000704470 */
        /* <DEDUP_REMOVED lines=9> */
[-C--:B------:R-:W-:Y:S01]  /*2a90*/  DFMA R194, R172, R24.reuse, R194 ;  /* 0x00000018acc2722b */ /* 0x080fe200000000c2 */
[----:B------:R0:W-:Y:S01]  /*2aa0*/  STS.64 [R2], R188 ;  /* 0x000000bc02007388 */ /* 0x0001e20000000a00 */
        /* <DEDUP_REMOVED lines=16> */
[----:B------:R-:W5:Y:S01]  /*2bb0*/  LDS.64 R20, [R251+0x1b8] ;  /* 0x0001b800fb147984 */ /* 0x000f620000000a00 */
[----:B-1----:R-:W-:-:S02]  /*2bc0*/  DFMA R184, R26, R18, RZ ;  /* 0x000000121ab8722b */ /* 0x002fc400000000ff */
[-C--:B0-----:R-:W-:Y:S02]  /*2bd0*/  DFMA R188, R28, R18.reuse, RZ ;  /* 0x000000121cbc722b */ /* 0x081fe400000000ff */
[-C--:B------:R-:W-:Y:S02]  /*2be0*/  DFMA R190, R30, R18.reuse, RZ ;  /* 0x000000121ebe722b */ /* 0x080fe400000000ff */
[-C--:B------:R-:W-:Y:S02]  /*2bf0*/  DFMA R192, R32, R18.reuse, RZ ;  /* 0x0000001220c0722b */ /* 0x080fe400000000ff */
[-C--:B------:R-:W-:Y:S02]  /*2c00*/  DFMA R194, R34, R18.reuse, RZ ;  /* 0x0000001222c2722b */ /* 0x080fe400000000ff */
[-C--:B------:R-:W-:Y:S02]  /*2c10*/  DFMA R196, R36, R18.reuse, RZ ;  /* 0x0000001224c4722b */ /* 0x080fe400000000ff */
[----:B------:R-:W-:-:S02]  /*2c20*/  DFMA R198, R38, R18, RZ ;  /* 0x0000001226c6722b */ /* 0x000fc400000000ff */
[-C--:B--2---:R-:W-:Y:S01]  /*2c30*/  DFMA R184, R40, R22.reuse, R184 ;  /* 0x0000001628b8722b */ /* 0x084fe200000000b8 */
[----:B------:R-:W0:Y:S01]  /*2c40*/  LDS.64 R18, [R251+0x210] ;  /* 0x00021000fb127984 */ /* 0x000e220000000a00 */
[-C--:B------:R-:W-:Y:S02]  /*2c50*/  DFMA R188, R42, R22.reuse, R188 ;  /* 0x000000162abc722b */ /* 0x080fe400000000bc */
[-C--:B------:R-:W-:Y:S02]  /*2c60*/  DFMA R190, R44, R22.reuse, R190 ;  /* 0x000000162cbe722b */ /* 0x080fe400000000be */
[-C--:B------:R-:W-:Y:S02]  /*2c70*/  DFMA R192, R46, R22.reuse, R192 ;  /* 0x000000162ec0722b */ /* 0x080fe400000000c0 */
[-C--:B------:R-:W-:Y:S02]  /*2c80*/  DFMA R194, R48, R22.reuse, R194 ;  /* 0x0000001630c2722b */ /* 0x080fe400000000c2 */
[----:B------:R-:W-:-:S02]  /*2c90*/  DFMA R196, R50, R22, R196 ;  /* 0x0000001632c4722b */ /* 0x000fc400000000c4 */
[----:B------:R-:W-:Y:S02]  /*2ca0*/  DFMA R198, R52, R22, R198 ;  /* 0x0000001634c6722b */ /* 0x000fe400000000c6 */
[-C--:B---3--:R-:W-:Y:S01]  /*2cb0*/  DFMA R184, R54, R24.reuse, R184 ;  /* 0x0000001836b8722b */ /* 0x088fe200000000b8 */
[----:B------:R-:W1:Y:S01]  /*2cc0*/  LDS.64 R22, [R251+0x268] ;  /* 0x00026800fb167984 */ /* 0x000e620000000a00 */
[-C--:B------:R-:W-:Y:S02]  /*2cd0*/  DFMA R188, R56, R24.reuse, R188 ;  /* 0x0000001838bc722b */ /* 0x080fe400000000bc */
[-C--:B------:R-:W-:Y:S02]  /*2ce0*/  DFMA R190, R58, R24.reuse, R190 ;  /* 0x000000183abe722b */ /* 0x080fe400000000be */
[-C--:B------:R-:W-:Y:S02]  /*2cf0*/  DFMA R192, R60, R24.reuse, R192 ;  /* 0x000000183cc0722b */ /* 0x080fe400000000c0 */
[----:B------:R-:W-:-:S02]  /*2d00*/  DFMA R194, R62, R24, R194 ;  /* 0x000000183ec2722b */ /* 0x000fc400000000c2 */
[-C--:B------:R-:W-:Y:S02]  /*2d10*/  DFMA R196, R64, R24.reuse, R196 ;  /* 0x0000001840c4722b */ /* 0x080fe400000000c4 */
[----:B------:R-:W-:Y:S02]  /*2d20*/  DFMA R198, R66, R24, R198 ;  /* 0x0000001842c6722b */ /* 0x000fe400000000c6 */
[-C--:B----4-:R-:W-:Y:S01]  /*2d30*/  DFMA R184, R68, R180.reuse, R184 ;  /* 0x000000b444b8722b */ /* 0x090fe200000000b8 */
[----:B------:R-:W2:Y:S01]  /*2d40*/  LDS.64 R24, [R251+0x2c0] ;  /* 0x0002c000fb187984 */ /* 0x000ea20000000a00 */
[-C--:B------:R-:W-:Y:S02]  /*2d50*/  DFMA R188, R70, R180.reuse, R188 ;  /* 0x000000b446bc722b */ /* 0x080fe400000000bc */
[-C--:B------:R-:W-:Y:S02]  /*2d60*/  DFMA R190, R72, R180.reuse, R190 ;  /* 0x000000b448be722b */ /* 0x080fe400000000be */
[----:B------:R-:W-:-:S02]  /*2d70*/  DFMA R192, R74, R180, R192 ;  /* 0x000000b44ac0722b */ /* 0x000fc400000000c0 */
[-C--:B------:R-:W-:Y:S02]  /*2d80*/  DFMA R194, R76, R180.reuse, R194 ;  /* 0x000000b44cc2722b */ /* 0x080fe400000000c2 */
[-C--:B------:R-:W-:Y:S02]  /*2d90*/  DFMA R196, R78, R180.reuse, R196 ;  /* 0x000000b44ec4722b */ /* 0x080fe400000000c4 */
[----:B------:R-:W-:Y:S02]  /*2da0*/  DFMA R198, R80, R180, R198 ;  /* 0x000000b450c6722b */ /* 0x000fe400000000c6 */
[-C--:B-----5:R-:W-:Y:S01]  /*2db0*/  DFMA R184, R82, R182.reuse, R184 ;  /* 0x000000b652b8722b */ /* 0x0a0fe200000000b8 */
[----:B------:R-:W3:Y:S01]  /*2dc0*/  LDS.64 R180, [R251+0x318] ;  /* 0x00031800fbb47984 */ /* 0x000ee20000000a00 */
[-C--:B------:R-:W-:Y:S02]  /*2dd0*/  DFMA R188, R84, R182.reuse, R188 ;  /* 0x000000b654bc722b */ /* 0x080fe400000000bc */
[----:B------:R-:W-:-:S02]  /*2de0*/  DFMA R190, R86, R182, R190 ;  /* 0x000000b656be722b */ /* 0x000fc400000000be */
[-C--:B------:R-:W-:Y:S02]  /*2df0*/  DFMA R192, R88, R182.reuse, R192 ;  /* 0x000000b658c0722b */ /* 0x080fe400000000c0 */
[-C--:B------:R-:W-:Y:S02]  /*2e00*/  DFMA R194, R90, R182.reuse, R194 ;  /* 0x000000b65ac2722b */ /* 0x080fe400000000c2 */
[-C--:B------:R-:W-:Y:S02]  /*2e10*/  DFMA R196, R92, R182.reuse, R196 ;  /* 0x000000b65cc4722b */ /* 0x080fe400000000c4 */
        /* <DEDUP_REMOVED lines=40> */
[-C--:B------:R-:W-:Y:S01]  /*30a0*/  DFMA R192, R172, R182.reuse, R192 ;  /* 0x000000b6acc0722b */ /* 0x080fe200000000c0 */
[----:B------:R1:W-:Y:S01]  /*30b0*/  STS.64 [R251], R184 ;  /* 0x000000b8fb007388 */ /* 0x0003e20000000a00 */
        /* <DEDUP_REMOVED lines=8> */
[----:B------:R1:W-:Y:S02]  /*3140*/  STS.64 [R251+0x210], R198 ;  /* 0x000210c6fb007388 */ /* 0x0003e40000000a00 */
.L_x_1331:
[----:B------:R-:W-:Y:S05]  /*3150*/  BSYNC.RECONVERGENT B0 ;  /* 0x0000000000007941 */ /* 0x000fea0003800200 */
.L_x_1330:
[----:B------:R-:W-:Y:S06]  /*3160*/  BAR.SYNC.DEFER_BLOCKING 0x0 ;  /* 0x0000000000007b1d */ /* 0x000fec0000010000 */
[----:B------:R-:W-:Y:S04]  /*3170*/  BSSY.RECONVERGENT B0, `(.L_x_1332) ;  /* 0x000005a000007945 */ /* 0x000fe80003800200 */
[----:B------:R-:W-:Y:S05]  /*3180*/  @P1 BRA `(.L_x_1333) ;  /* 0x0000000400601947 */ /* 0x000fea0003800000 */
[----:B------:R-:W2:Y:S04]  /*3190*/  LDS.64 R6, [R3] ;  /* 0x0000000003067984 */ /* 0x000ea80000000a00 */
[----:B------:R-:W3:Y:S04]  /*31a0*/  LDS.64 R8, [R3+0x3c8] ;  /* 0x0003c80003087984 */ /* 0x000ee80000000a00 */
[----:B------:R-:W4:Y:S04]  /*31b0*/  LDS.64 R10, [R3+0x790] ;  /* 0x00079000030a7984 */ /* 0x000f280000000a00 */
[----:B------:R-:W5:Y:S04]  /*31c0*/  LDS.64 R12, [R3+0xb58] ;  /* 0x000b5800030c7984 */ /* 0x000f680000000a00 */
[----:B------:R-:W0:Y:S04]  /*31d0*/  LDS.64 R14, [R3+0xf20] ;  /* 0x000f2000030e7984 */ /* 0x000e280000000a00 */
[----:B------:R-:W1:Y:S04]  /*31e0*/  LDS.64 R4, [R3+0x12e8] ;  /* 0x0012e80003047984 */ /* 0x000e680000000a00 */
        /* <DEDUP_REMOVED lines=8> */
[-C--:B---3--:R-:W-:Y:S01]  /*3270*/  DFMA R26, R40, R8.reuse, R26 ;  /* 0x00000008281a722b */ /* 0x088fe2000000001a */
[----:B------:R-:W2:Y:S01]  /*3280*/  LDS.64 R6, [R3+0x16b0] ;  /* 0x0016b00003067984 */ /* 0x000ea20000000a00 */
[-C--:B------:R-:W-:Y:S02]  /*3290*/  DFMA R28, R42, R8.reuse, R28 ;  /* 0x000000082a1c722b */ /* 0x080fe4000000001c */
[-C--:B------:R-:W-:Y:S02]  /*32a0*/  DFMA R30, R44, R8.reuse, R30 ;  /* 0x000000082c1e722b */ /* 0x080fe4000000001e */
[-C--:B------:R-:W-:Y:S02]  /*32b0*/  DFMA R32, R46, R8.reuse, R32 ;  /* 0x000000082e20722b */ /* 0x080fe40000000020 */
[-C--:B------:R-:W-:Y:S02]  /*32c0*/  DFMA R34, R48, R8.reuse, R34 ;  /* 0x000000083022722b */ /* 0x080fe40000000022 */
[----:B------:R-:W-:-:S02]  /*32d0*/  DFMA R36, R50, R8, R36 ;  /* 0x000000083224722b */ /* 0x000fc40000000024 */
[----:B------:R-:W-:Y:S02]  /*32e0*/  DFMA R38, R52, R8, R38 ;  /* 0x000000083426722b */ /* 0x000fe40000000026 */
[-C--:B----4-:R-:W-:Y:S01]  /*32f0*/  DFMA R26, R54, R10.reuse, R26 ;  /* 0x0000000a361a722b */ /* 0x090fe2000000001a */
[----:B------:R-:W3:Y:S01]  /*3300*/  LDS.64 R8, [R3+0x1a78] ;  /* 0x001a780003087984 */ /* 0x000ee20000000a00 */
        /* <DEDUP_REMOVED lines=36> */
[-C--:B---3--:R-:W-:Y:S02]  /*3550*/  DFMA R26, R124, R8.reuse, R26 ;  /* 0x000000087c1a722b */ /* 0x088fe4000000001a */
        /* <DEDUP_REMOVED lines=26> */
[----:B------:R-:W-:-:S11]  /*3700*/  DFMA R16, R176, R16, R38 ;  /* 0x00000010b010722b */ /* 0x000fd60000000026 */
.L_x_1333:
[----:B------:R-:W-:Y:S05]  /*3710*/  BSYNC.RECONVERGENT B0 ;  /* 0x0000000000007941 */ /* 0x000fea0003800200 */
.L_x_1332:
        /* <DEDUP_REMOVED lines=13> */
.L_x_1334:
        /* <DEDUP_REMOVED lines=9> */
.L_x_3059:


//--------------------- .text._Z30massMatrixMultiplyGlobalKernelILi7ELi11ELi1EEviPKdS1_S1_S1_Pd --------------------------
	.section	.text._Z30massMatrixMultiplyGlobalKernelILi7ELi11ELi1EEviPKdS1_S1_S1_Pd,"ax",@progbits
	.align	128
        .global         _Z30massMatrixMultiplyGlobalKernelILi7ELi11ELi1EEviPKdS1_S1_S1_Pd
        .type           _Z30massMatrixMultiplyGlobalKernelILi7ELi11ELi1EEviPKdS1_S1_S1_Pd,@function
        .size           _Z30massMatrixMultiplyGlobalKernelILi7ELi11ELi1EEviPKdS1_S1_S1_Pd,(.L_x_3060 - _Z30massMatrixMultiplyGlobalKernelILi7ELi11ELi1EEviPKdS1_S1_S1_Pd)
        .other          _Z30massMatrixMultiplyGlobalKernelILi7ELi11ELi1EEviPKdS1_S1_S1_Pd,@"STO_CUDA_ENTRY STV_DEFAULT"
_Z30massMatrixMultiplyGlobalKernelILi7ELi11ELi1EEviPKdS1_S1_S1_Pd:
.text._Z30massMatrixMultiplyGlobalKernelILi7ELi11ELi1EEviPKdS1_S1_S1_Pd:
        /* <DEDUP_REMOVED lines=27> */
[C---:B-1----:R-:W-:Y:S01]  /*01b0*/  LOP3.LUT R4, R105.reuse, 0xffff, RZ, 0xc0, !PT ;  /* 0x0000ffff69047812 */ /* 0x042fe200078ec0ff */
[----:B------:R-:W0:Y:S04]  /*01c0*/  S2R R103, SR_TID.Y ;  /* 0x0000000000677919 */ /* 0x000e280000002200 */
[----:B------:R-:W-:Y:S01]  /*01d0*/  IMAD R0, R4, 0x2493, RZ ;  /* 0x0000249304007824 */ /* 0x000fe200078e02ff */
[----:B------:R-:W0:Y:S01]  /*01e0*/  S2UR UR6, SR_CTAID.X ;  /* 0x00000000000679c3 */ /* 0x000e220000002500 */
[----:B---3--:R-:W5:Y:S03]  /*01f0*/  LDG.E.64.CONSTANT R10, desc[UR4][R2.64] ;  /* 0x00000004020a7981 */ /* 0x008f66000c1e9b00 */
[----:B------:R-:W-:Y:S01]  /*0200*/  SHF.R.U32.HI R0, RZ, 0x10, R0 ;  /* 0x00000010ff007819 */ /* 0x000fe20000011600 */
        /* <DEDUP_REMOVED lines=23> */
[----:B-1----:R-:W-:Y:S01]  /*0380*/  IMAD.MOV R2, RZ, RZ, -R0 ;  /* 0x000000ffff027224 */ /* 0x002fe200078e0a00 */
[----:B------:R-:W-:-:S04]  /*0390*/  PRMT R3, R105, 0x9910, RZ ;  /* 0x0000991069037816 */ /* 0x000fc800000000ff */
[----:B------:R-:W-:Y:S01]  /*03a0*/  PRMT R2, R2, 0x7710, RZ ;  /* 0x0000771002027816 */ /* 0x000fe200000000ff */
[----:B------:R-:W-:Y:S01]  /*03b0*/  IMAD R3, R3, 0x25, RZ ;  /* 0x0000002503037824 */ /* 0x000fe200078e02ff */
[----:B------:R-:W1:Y:S03]  /*03c0*/  S2R R7, SR_CgaCtaId ;  /* 0x0000000000077919 */ /* 0x000e660000008800 */
[----:B------:R-:W-:Y:S01]  /*03d0*/  IMAD.IADD R2, R2, 0x1, R105 ;  /* 0x0000000102027824 */ /* 0x000fe200078e0269 */
[----:B------:R-:W-:-:S04]  /*03e0*/  LOP3.LUT R3, R3, 0xffff, RZ, 0xc0, !PT ;  /* 0x0000ffff03037812 */ /* 0x000fc800078ec0ff */
[----:B------:R-:W-:Y:S02]  /*03f0*/  LOP3.LUT R5, R2, 0xffff, RZ, 0xc0, !PT ;  /* 0x0000ffff02057812 */ /* 0x000fe400078ec0ff */
[----:B------:R-:W-:Y:S02]  /*0400*/  SHF.R.U32.HI R3, RZ, 0x8, R3 ;  /* 0x00000008ff037819 */ /* 0x000fe40000011603 */
[----:B------:R-:W-:-:S03]  /*0410*/  LEA.HI R2, R5, R0, RZ, 0x1f ;  /* 0x0000000005027211 */ /* 0x000fc600078ff8ff */
[----:B------:R-:W-:Y:S01]  /*0420*/  IMAD.MOV R5, RZ, RZ, -R3 ;  /* 0x000000ffff057224 */ /* 0x000fe200078e0a03 */
[----:B------:R-:W-:Y:S01]  /*0430*/  ISETP.GE.U32.AND P0, PT, R105, 0x31, PT ;  /* 0x000000316900780c */ /* 0x000fe20003f06070 */
[----:B0-----:R-:W-:Y:S01]  /*0440*/  VIADD R0, R103, UR6 ;  /* 0x0000000667007c36 */ /* 0x001fe20008000000 */
[----:B------:R-:W-:Y:S02]  /*0450*/  LOP3.LUT R2, R2, 0xffff, RZ, 0xc0, !PT ;  /* 0x0000ffff02027812 */ /* 0x000fe400078ec0ff */
[----:B------:R-:W-:Y:S01]  /*0460*/  PRMT R5, R5, 0x7710, RZ ;  /* 0x0000771005057816 */ /* 0x000fe200000000ff */
[----:B------:R-:W-:Y:S01]  /*0470*/  IMAD R6, R4, 0x1746, RZ ;  /* 0x0000174604067824 */ /* 0x000fe200078e02ff */
[----:B------:R-:W-:Y:S01]  /*0480*/  BAR.SYNC.DEFER_BLOCKING 0x0 ;  /* 0x0000000000007b1d */ /* 0x000fe20000010000 */
[----:B--2---:R-:W-:Y:S02]  /*0490*/  ISETP.LT.AND P0, PT, R0, UR7, !P0 ;  /* 0x0000000700007c0c */ /* 0x004fe4000c701270 */
[----:B------:R-:W-:Y:S01]  /*04a0*/  SHF.R.U32.HI R2, RZ, 0x2, R2 ;  /* 0x00000002ff027819 */ /* 0x000fe20000011602 */
[----:B------:R-:W-:-:S03]  /*04b0*/  IMAD.IADD R4, R5, 0x1, R105 ;  /* 0x0000000105047824 */ /* 0x000fc600078e0269 */
[----:B------:R-:W-:Y:S02]  /*04c0*/  PRMT R5, R2, 0x9910, RZ ;  /* 0x0000991002057816 */ /* 0x000fe400000000ff */
[----:B------:R-:W-:Y:S02]  /*04d0*/  LOP3.LUT R4, R4, 0xfe, RZ, 0xc0, !PT ;  /* 0x000000fe04047812 */ /* 0x000fe400078ec0ff */
[----:B------:R-:W-:Y:S01]  /*04e0*/  SHF.R.U32.HI R2, RZ, 0x10, R6 ;  /* 0x00000010ff027819 */ /* 0x000fe20000011606 */
[----:B------:R-:W-:Y:S01]  /*04f0*/  IMAD.MOV.U32 R6, RZ, RZ, R5 ;  /* 0x000000ffff067224 */ /* 0x000fe200078e0005 */
[----:B------:R-:W-:Y:S01]  /*0500*/  LEA.HI R5, R4, R3, RZ, 0x1f ;  /* 0x0000000304057211 */ /* 0x000fe200078ff8ff */
[----:B------:R-:W0:Y:S01]  /*0510*/  @P0 LDC.64 R142, c[0x0][0x3a0] ;  /* 0x0000e800ff8e0b82 */ /* 0x000e220000000a00 */
[----:B------:R-:W-:Y:S01]  /*0520*/  PRMT R100, R2, 0x9910, RZ ;  /* 0x0000991002647816 */ /* 0x000fe200000000ff */
[----:B------:R-:W-:Y:S01]  /*0530*/  IMAD R3, R6, 0x7, RZ ;  /* 0x0000000706037824 */ /* 0x000fe200078e02ff */
[----:B------:R-:W-:-:S03]  /*0540*/  MOV R4, 0x400 ;  /* 0x0000040000047802 */ /* 0x000fc60000000f00 */
[----:B------:R-:W-:Y:S01]  /*0550*/  IMAD.MOV.U32 R6, RZ, RZ, R100 ;  /* 0x000000ffff067224 */ /* 0x000fe200078e0064 */
[----:B-1----:R-:W-:Y:S01]  /*0560*/  LEA R4, R7, R4, 0x18 ;  /* 0x0000000407047211 */ /* 0x002fe200078ec0ff */
[----:B------:R-:W1:Y:S01]  /*0570*/  LDC.64 R100, c[0x0][0x388] ;  /* 0x0000e200ff647b82 */ /* 0x000e620000000a00 */
[----:B------:R-:W-:Y:S02]  /*0580*/  IADD3 R102, PT, PT, RZ, -R3, RZ ;  /* 0x80000003ff667210 */ /* 0x000fe40007ffe0ff */
[----:B------:R-:W-:Y:S01]  /*0590*/  LOP3.LUT R5, R5, 0xfc, RZ, 0xc0, !PT ;  /* 0x000000fc05057812 */ /* 0x000fe200078ec0ff */
[----:B------:R-:W-:Y:S01]  /*05a0*/  IMAD R3, R103, 0x2998, R4 ;  /* 0x0000299867037824 */ /* 0x000fe200078e0204 */
[----:B------:R-:W-:Y:S01]  /*05b0*/  PRMT R4, R102, 0x7710, RZ ;  /* 0x0000771066047816 */ /* 0x000fe200000000ff */
[----:B------:R-:W-:Y:S01]  /*05c0*/  IMAD R7, R6, 0xb, RZ ;  /* 0x0000000b06077824 */ /* 0x000fe200078e02ff */
[----:B------:R-:W-:Y:S02]  /*05d0*/  ISETP.GT.U32.AND P1, PT, R105, 0x30, PT ;  /* 0x000000306900780c */ /* 0x000fe40003f24070 */
[----:B------:R-:W-:Y:S01]  /*05e0*/  SHF.R.U32.HI R6, RZ, 0x2, R5 ;  /* 0x00000002ff067819 */ /* 0x000fe20000011605 */
[----:B------:R-:W-:-:S02]  /*05f0*/  IMAD.MOV R5, RZ, RZ, -R7 ;  /* 0x000000ffff057224 */ /* 0x000fc400078e0a07 */
[----:B------:R-:W-:Y:S02]  /*0600*/  IMAD.IADD R4, R4, 0x1, R105 ;  /* 0x0000000104047824 */ /* 0x000fe400078e0269 */
[----:B------:R-:W-:Y:S01]  /*0610*/  IMAD R103, R6, 0x58, R3 ;  /* 0x0000005806677824 */ /* 0x000fe200078e0203 */
[----:B------:R-:W-:Y:S01]  /*0620*/  PRMT R5, R5, 0x7710, RZ ;  /* 0x0000771005057816 */ /* 0x000fe200000000ff */
[----:B------:R-:W-:Y:S01]  /*0630*/  @P0 IMAD R7, R0, 0x157, R105 ;  /* 0x0000015700070824 */ /* 0x000fe200078e0269 */
[----:B------:R-:W-:Y:S01]  /*0640*/  LOP3.LUT R102, R4, 0xffff, RZ, 0xc0, !PT ;  /* 0x0000ffff04667812 */ /* 0x000fe200078ec0ff */
[----:B------:R-:W-:Y:S01]  /*0650*/  IMAD R6, R6, 0x370, R103 ;  /* 0x0000037006067824 */ /* 0x000fe200078e0267 */
[----:B------:R-:W-:Y:S01]  /*0660*/  BSSY.RECONVERGENT B0, `(.L_x_1335) ;  /* 0x000008f000007945 */ /* 0x000fe20003800200 */
[----:B------:R-:W-:Y:S01]  /*0670*/  ISETP.GT.U32.AND P2, PT, R105, 0x4c, PT ;  /* 0x0000004c6900780c */ /* 0x000fe20003f44070 */
[----:B------:R-:W-:Y:S01]  /*0680*/  IMAD.IADD R5, R5, 0x1, R105 ;  /* 0x0000000105057824 */ /* 0x000fe200078e0269 */
[C---:B------:R-:W-:Y:S01]  /*0690*/  LEA R4, R102.reuse, R103, 0x3 ;  /* 0x0000006766047211 */ /* 0x040fe200078e18ff */
        /* <DEDUP_REMOVED lines=30> */
[----:B0-----:R-:W4:Y:S04]  /*0880*/  LDG.E.64.CONSTANT R142, desc[UR4][R162.64+0xa0] ;  /* 0x0000a004a28e7981 */ /* 0x001f28000c1e9b00 */
[----:B------:R-:W4:Y:S01]  /*0890*/  LDG.E.64.CONSTANT R158, desc[UR4][R162.64+0xb8] ;  /* 0x0000b804a29e7981 */ /* 0x000f22000c1e9b00 */
[----:B--2---:R-:W-:-:S08]  /*08a0*/  DADD R136, R152, R144 ;  /* 0x0000000098887229 */ /* 0x004fd00000000090 */
[----:B---3--:R-:W-:Y:S02]  /*08b0*/  DFMA R150, R136, R134, RZ ;  /* 0x000000868896722b */ /* 0x008fe400000000ff */
[----:B------:R-:W-:Y:S02]  /*08c0*/  DADD R134, R132, R104 ;  /* 0x0000000084867229 */ /* 0x000fe40000000068 */
[C---:B----4-:R-:W-:Y:S02]  /*08d0*/  DFMA R140, R136.reuse, R140, RZ ;  /* 0x0000008c888c722b */ /* 0x050fe400000000ff */
[C---:B------:R-:W-:Y:S02]  /*08e0*/  DFMA R148, R136.reuse, R148, RZ ;  /* 0x000000948894722b */ /* 0x040fe400000000ff */
[C---:B------:R-:W-:Y:S02]  /*08f0*/  DFMA R146, R136.reuse, R146, RZ ;  /* 0x000000928892722b */ /* 0x040fe400000000ff */
[----:B------:R-:W-:-:S02]  /*0900*/  DFMA R138, R136, R138, RZ ;  /* 0x0000008a888a722b */ /* 0x000fc400000000ff */
[----:B------:R-:W-:Y:S02]  /*0910*/  DFMA R116, R134, R116, R140 ;  /* 0x000000748674722b */ /* 0x000fe4000000008c */
[----:B------:R-:W2:Y:S01]  /*0920*/  LDG.E.64.CONSTANT R140, desc[UR4][R156.64+0x78] ;  /* 0x000078049c8c7981 */ /* 0x000ea2000c1e9b00 */
[----:B------:R-:W-:Y:S02]  /*0930*/  DFMA R136, R136, R126, RZ ;  /* 0x0000007e8888722b */ /* 0x000fe400000000ff */
[----:B------:R-:W-:Y:S02]  /*0940*/  DADD R126, R102, R154 ;  /* 0x00000000667e7229 */ /* 0x000fe4000000009a */
[C---:B------:R-:W-:Y:S01]  /*0950*/  DFMA R120, R134.reuse, R120, R148 ;  /* 0x000000788678722b */ /* 0x040fe20000000094 */
[----:B------:R-:W3:Y:S01]  /*0960*/  LDG.E.64.CONSTANT R148, desc[UR4][R156.64+0x38] ;  /* 0x000038049c947981 */ /* 0x000ee2000c1e9b00 */
[----:B------:R-:W-:-:S03]  /*0970*/  DFMA R118, R134, R118, R146 ;  /* 0x000000768676722b */ /* 0x000fc60000000092 */
[----:B------:R-:W4:Y:S01]  /*0980*/  LDG.E.64.CONSTANT R146, desc[UR4][R156.64+0x58] ;  /* 0x000058049c927981 */ /* 0x000f22000c1e9b00 */
[----:B------:R-:W-:-:S03]  /*0990*/  DFMA R122, R134, R122, R150 ;  /* 0x0000007a867a722b */ /* 0x000fc60000000096 */
        /* <DEDUP_REMOVED lines=20> */
[----:B------:R-:W-:Y:S01]  /*0ae0*/  DADD R132, R160, R160 ;  /* 0x00000000a0847229 */ /* 0x000fe200000000a0 */
[----:B------:R-:W4:Y:S01]  /*0af0*/  LDG.E.64.CONSTANT R156, desc[UR4][R162.64+0x98] ;  /* 0x00009804a29c7981 */ /* 0x000f22000c1e9b00 */
[----:B------:R-:W-:Y:S02]  /*0b00*/  DADD R144, R152, -R144 ;  /* 0x0000000098907229 */ /* 0x000fe40000000890 */
[----:B------:R-:W-:Y:S01]  /*0b10*/  DADD R102, R102, -R154 ;  /* 0x0000000066667229 */ /* 0x000fe2000000089a */
[----:B------:R-:W4:Y:S03]  /*0b20*/  LDG.E.64.CONSTANT R152, desc[UR4][R162.64+0x58] ;  /* 0x00005804a2987981 */ /* 0x000f26000c1e9b00 */
[----:B------:R-:W-:Y:S01]  /*0b30*/  DMUL R132, R132, 0.5 ;  /* 0x3fe0000084847828 */ /* 0x000fe20000000000 */
[----:B------:R-:W4:Y:S01]  /*0b40*/  LDG.E.64.CONSTANT R154, desc[UR4][R162.64+0x78] ;  /* 0x00007804a29a7981 */ /* 0x000f22000c1e9b00 */
[----:B------:R-:W-:-:S06]  /*0b50*/  DFMA R142, R144, R142, RZ ;  /* 0x0000008e908e722b */ /* 0x000fcc00000000ff */
[C---:B--2---:R-:W-:Y:S02]  /*0b60*/  DFMA R112, R132.reuse, R140, R112 ;  /* 0x0000008c8470722b */ /* 0x044fe40000000070 */
[C---:B---3--:R-:W-:Y:S01]  /*0b70*/  DFMA R108, R132.reuse, R148, R108 ;  /* 0x00000094846c722b */ /* 0x048fe2000000006c */
[----:B------:R-:W2:Y:S01]  /*0b80*/  LDG.E.64.CONSTANT R148, desc[UR4][R162.64+0x38] ;  /* 0x00003804a2947981 */ /* 0x000ea2000c1e9b00 */
[----:B----4-:R-:W-:-:S03]  /*0b90*/  DFMA R110, R132, R146, R110 ;  /* 0x00000092846e722b */ /* 0x010fc6000000006e */
[----:B------:R-:W3:Y:S01]  /*0ba0*/  LDG.E.64.CONSTANT R146, desc[UR4][R162.64+0x90] ;  /* 0x00009004a2927981 */ /* 0x000ee2000c1e9b00 */
[----:B------:R-:W-:-:S03]  /*0bb0*/  DFMA R106, R132, R150, R106 ;  /* 0x00000096846a722b */ /* 0x000fc6000000006a */
[----:B------:R-:W4:Y:S01]  /*0bc0*/  LDG.E.64.CONSTANT R150, desc[UR4][R162.64+0xb0] ;  /* 0x0000b004a2967981 */ /* 0x000f22000c1e9b00 */
[C---:B------:R-:W-:Y:S02]  /*0bd0*/  DFMA R114, R132.reuse, R136, R114 ;  /* 0x000000888472722b */ /* 0x040fe40000000072 */
[----:B------:R-:W-:Y:S01]  /*0be0*/  DFMA R116, R132, R116, R124 ;  /* 0x000000748474722b */ /* 0x000fe2000000007c */
[----:B------:R-:W2:Y:S01]  /*0bf0*/  LDG.E.64.CONSTANT R124, desc[UR4][R162.64+0x10] ;  /* 0x00001004a27c7981 */ /* 0x000ea2000c1e9b00 */
[----:B------:R-:W-:-:S03]  /*0c00*/  DFMA R136, R144, R120, RZ ;  /* 0x000000789088722b */ /* 0x000fc600000000ff */
[----:B------:R-:W3:Y:S01]  /*0c10*/  LDG.E.64.CONSTANT R120, desc[UR4][R162.64+0x88] ;  /* 0x00008804a2787981 */ /* 0x000ee2000c1e9b00 */
[----:B------:R-:W-:-:S03]  /*0c20*/  DFMA R132, R144, R118, RZ ;  /* 0x000000769084722b */ /* 0x000fc600000000ff */
[----:B------:R-:W4:Y:S01]  /*0c30*/  LDG.E.64.CONSTANT R118, desc[UR4][R162.64+0x68] ;  /* 0x00006804a2767981 */ /* 0x000f22000c1e9b00 */
[----:B------:R-:W-:-:S03]  /*0c40*/  DFMA R140, R144, R122, RZ ;  /* 0x0000007a908c722b */ /* 0x000fc600000000ff */
[----:B------:R-:W2:Y:S01]  /*0c50*/  LDG.E.64.CONSTANT R122, desc[UR4][R162.64+0xa8] ;  /* 0x0000a804a27a7981 */ /* 0x000ea2000c1e9b00 */
[----:B------:R-:W-:Y:S02]  /*0c60*/  DFMA R134, R144, R134, RZ ;  /* 0x000000869086722b */ /* 0x000fe400000000ff */
[C---:B------:R-:W-:Y:S01]  /*0c70*/  DFMA R126, R104.reuse, R126, R132 ;  /* 0x0000007e687e722b */ /* 0x040fe20000000084 */
[----:B------:R-:W2:Y:S01]  /*0c80*/  LDG.E.64.CONSTANT R132, desc[UR4][R162.64+0x30] ;  /* 0x00003004a2847981 */ /* 0x000ea2000c1e9b00 */
[----:B------:R-:W-:-:S03]  /*0c90*/  DFMA R128, R104, R128, R136 ;  /* 0x000000806880722b */ /* 0x000fc60000000088 */
[----:B------:R-:W2:Y:S01]  /*0ca0*/  LDG.E.64.CONSTANT R136, desc[UR4][R162.64+0x50] ;  /* 0x00005004a2887981 */ /* 0x000ea2000c1e9b00 */
[----:B------:R-:W-:-:S03]  /*0cb0*/  DFMA R138, R144, R138, RZ ;  /* 0x0000008a908a722b */ /* 0x000fc600000000ff */
[----:B------:R-:W2:Y:S01]  /*0cc0*/  LDG.E.64.CONSTANT R144, desc[UR4][R162.64+0x70] ;  /* 0x00007004a2907981 */ /* 0x000ea2000c1e9b00 */
[----:B------:R-:W-:-:S03]  /*0cd0*/  DFMA R130, R104, R130, R140 ;  /* 0x000000826882722b */ /* 0x000fc6000000008c */
[----:B------:R-:W2:Y:S01]  /*0ce0*/  LDG.E.64.CONSTANT R140, desc[UR4][R162.64+0x18] ;  /* 0x00001804a28c7981 */ /* 0x000ea2000c1e9b00 */
[----:B------:R-:W-:Y:S02]  /*0cf0*/  DADD R160, R160, -R160 ;  /* 0x00000000a0a07229 */ /* 0x000fe400000008a0 */
[C---:B---3--:R-:W-:Y:S02]  /*0d00*/  DFMA R120, R104.reuse, R120, R138 ;  /* 0x000000786878722b */ /* 0x048fe4000000008a */
[C---:B----4-:R-:W-:Y:S02]  /*0d10*/  DFMA R118, R104.reuse, R118, R134 ;  /* 0x000000766876722b */ /* 0x050fe40000000086 */
[----:B--2---:R-:W-:Y:S02]  /*0d20*/  DFMA R122, R104, R122, R142 ;  /* 0x0000007a687a722b */ /* 0x004fe4000000008e */
        /* <DEDUP_REMOVED lines=34> */
.L_x_1336:
[----:B------:R-:W-:Y:S05]  /*0f50*/  BSYNC.RECONVERGENT B0 ;  /* 0x0000000000007941 */ /* 0x000fea0003800200 */
.L_x_1335:
[----:B------:R-:W-:Y:S01]  /*0f60*/  BAR.SYNC.DEFER_BLOCKING 0x0 ;  /* 0x0000000000007b1d */ /* 0x000fe20000010000 */
[----:B------:R-:W-:-:S05]  /*0f70*/  IMAD.MOV.U32 R7, RZ, RZ, 0xa ;  /* 0x0000000aff077424 */ /* 0x000fca00078e00ff */
[----:B------:R-:W-:Y:S04]  /*0f80*/  BSSY.RECONVERGENT B0, `(.L_x_1337) ;  /* 0x000008a000007945 */ /* 0x000fe80003800200 */
[----:B------:R-:W-:Y:S05]  /*0f90*/  @P2 BRA `(.L_x_1338) ;  /* 0x0000000800202947 */ /* 0x000fea0003800000 */
[----:B0-----:R-:W0:Y:S01]  /*0fa0*/  LDC.64 R108, c[0x0][0x390] ;  /* 0x0000e400ff6c7b82 */ /* 0x001e220000000a00 */
[----:B------:R-:W-:Y:S04]  /*0fb0*/  LDS.64 R112, [R6] ;  /* 0x0000000006707984 */ /* 0x000fe80000000a00 */
[----:B------:R-:W2:Y:S04]  /*0fc0*/  LDS.64 R126, [R6+0x210] ;  /* 0x00021000067e7984 */ /* 0x000ea80000000a00 */
        /* <DEDUP_REMOVED lines=22> */
[----:B--2---:R-:W-:Y:S01]  /*1130*/  DADD R142, R112, R126 ;  /* 0x00000000708e7229 */ /* 0x004fe2000000007e */
[----:B------:R-:W0:Y:S01]  /*1140*/  LDC.64 R158, c[0x0][0x398] ;  /* 0x0000e600ff9e7b82 */ /* 0x000e220000000a00 */
[----:B---3--:R-:W-:Y:S01]  /*1150*/  DADD R132, R140, R152 ;  /* 0x000000008c847229 */ /* 0x008fe20000000098 */
[----:B0-----:R-:W2:Y:S05]  /*1160*/  LDG.E.64.CONSTANT R156, desc[UR4][R158.64+0x80] ;  /* 0x000080049e9c7981 */ /* 0x001eaa000c1e9b00 */
[-C--:B----4-:R-:W-:Y:S01]  /*1170*/  DFMA R144, R144, R142.reuse, RZ ;  /* 0x0000008e9090722b */ /* 0x090fe200000000ff */
[----:B------:R-:W3:Y:S01]  /*1180*/  LDG.E.64.CONSTANT R160, desc[UR4][R158.64+0xb8] ;  /* 0x0000b8049ea07981 */ /* 0x000ee2000c1e9b00 */
[----:B------:R-:W-:-:S06]  /*1190*/  DFMA R150, R150, R142, RZ ;  /* 0x0000008e9696722b */ /* 0x000fcc00000000ff */
[----:B------:R-:W-:Y:S02]  /*11a0*/  DFMA R110, R110, R132, R144 ;  /* 0x000000846e6e722b */ /* 0x000fe40000000090 */
[-C--:B------:R-:W-:Y:S02]  /*11b0*/  DFMA R146, R146, R142.reuse, RZ ;  /* 0x0000008e9292722b */ /* 0x080fe400000000ff */
[-C--:B------:R-:W-:Y:S02]  /*11c0*/  DFMA R144, R104, R142.reuse, RZ ;  /* 0x0000008e6890722b */ /* 0x080fe400000000ff */
[-C--:B------:R-:W-:Y:S02]  /*11d0*/  DFMA R148, R148, R142.reuse, RZ ;  /* 0x0000008e9494722b */ /* 0x080fe400000000ff */
[----:B------:R-:W-:Y:S02]  /*11e0*/  DFMA R136, R136, R142, RZ ;  /* 0x0000008e8888722b */ /* 0x000fe400000000ff */
[----:B------:R-:W-:Y:S01]  /*11f0*/  DADD R104, R154, R134 ;  /* 0x000000009a687229 */ /* 0x000fe20000000086 */
[----:B------:R-:W4:Y:S01]  /*1200*/  LDG.E.64.CONSTANT R142, desc[UR4][R108.64+0x98] ;  /* 0x000098046c8e7981 */ /* 0x000f22000c1e9b00 */
[----:B------:R-:W-:-:S03]  /*1210*/  DFMA R128, R128, R132, R150 ;  /* 0x000000848080722b */ /* 0x000fc60000000096 */
[----:B------:R-:W3:Y:S01]  /*1220*/  LDG.E.64.CONSTANT R150, desc[UR4][R108.64+0x18] ;  /* 0x000018046c967981 */ /* 0x000ee2000c1e9b00 */
[----:B------:R-:W-:-:S03]  /*1230*/  DFMA R114, R114, R132, R146 ;  /* 0x000000847272722b */ /* 0x000fc60000000092 */
[----:B------:R-:W4:Y:S01]  /*1240*/  LDG.E.64.CONSTANT R146, desc[UR4][R108.64+0x58] ;  /* 0x000058046c927981 */ /* 0x000f22000c1e9b00 */
[-C--:B------:R-:W-:Y:S02]  /*1250*/  DFMA R144, R106, R132.reuse, R144 ;  /* 0x000000846a90722b */ /* 0x080fe40000000090 */
        /* <DEDUP_REMOVED lines=14> */
[-C--:B------:R-:W-:Y:S02]  /*1340*/  DFMA R122, R122, R104.reuse, R110 ;  /* 0x000000687a7a722b */ /* 0x080fe4000000006e */
[----:B------:R-:W-:Y:S01]  /*1350*/  DFMA R138, R138, R104, R106 ;  /* 0x000000688a8a722b */ /* 0x000fe2000000006a */
[----:B------:R-:W4:Y:S04]  /*1360*/  LDG.E.64.CONSTANT R110, desc[UR4][R158.64+0x68] ;  /* 0x000068049e6e7981 */ /* 0x000f28000c1e9b00 */
[----:B------:R-:W4:Y:S04]  /*1370*/  LDG.E.64.CONSTANT R106, desc[UR4][R158.64+0x8] ;  /* 0x000008049e6a7981 */ /* 0x000f28000c1e9b00 */
[----:B------:R-:W4:Y:S04]  /*1380*/  LDG.E.64.CONSTANT R104, desc[UR4][R158.64+0x48] ;  /* 0x000048049e687981 */ /* 0x000f28000c1e9b00 */
[----:B------:R-:W4:Y:S01]  /*1390*/  LDG.E.64.CONSTANT R108, desc[UR4][R158.64+0xa0] ;  /* 0x0000a0049e6c7981 */ /* 0x000f22000c1e9b00 */
[----:B------:R-:W-:-:S03]  /*13a0*/  DADD R126, R112, -R126 ;  /* 0x00000000707e7229 */ /* 0x000fc6000000087e */
[----:B------:R-:W0:Y:S01]  /*13b0*/  LDS.64 R112, [R6+0x108] ;  /* 0x0001080006707984 */ /* 0x000e220000000a00 */
[----:B------:R-:W-:Y:S02]  /*13c0*/  DADD R152, R140, -R152 ;  /* 0x000000008c987229 */ /* 0x000fe40000000898 */
[----:B------:R-:W-:Y:S01]  /*13d0*/  DADD R134, R154, -R134 ;  /* 0x000000009a867229 */ /* 0x000fe20000000886 */
[----:B------:R-:W4:Y:S01]  /*13e0*/  LDG.E.64.CONSTANT R154, desc[UR4][R158.64+0x88] ;  /* 0x000088049e9a7981 */ /* 0x000f22000c1e9b00 */
[----:B--2---:R-:W-:Y:S02]  /*13f0*/  DFMA R156, R156, R126, RZ ;  /* 0x0000007e9c9c722b */ /* 0x004fe400000000ff */
[----:B0-----:R-:W-:-:S08]  /*1400*/  DADD R140, R112, R112 ;  /* 0x00000000708c7229 */ /* 0x001fd00000000070 */
[----:B------:R-:W-:-:S08]  /*1410*/  DMUL R140, R140, 0.5 ;  /* 0x3fe000008c8c7828 */ /* 0x000fd00000000000 */
[-C--:B---3--:R-:W-:Y:S01]  /*1420*/  DFMA R102, R150, R140.reuse, R102 ;  /* 0x0000008c9666722b */ /* 0x088fe20000000066 */
[----:B------:R-:W2:Y:S01]  /*1430*/  LDG.E.64.CONSTANT R150, desc[UR4][R158.64+0xa8] ;  /* 0x0000a8049e967981 */ /* 0x000ea2000c1e9b00 */
[-C--:B----4-:R-:W-:Y:S02]  /*1440*/  DFMA R118, R142, R140.reuse, R118 ;  /* 0x0000008c8e76722b */ /* 0x090fe40000000076 */
[----:B------:R-:W-:Y:S01]  /*1450*/  DFMA R120, R146, R140, R120 ;  /* 0x0000008c9278722b */ /* 0x000fe20000000078 */
[----:B------:R-:W3:Y:S04]  /*1460*/  LDG.E.64.CONSTANT R142, desc[UR4][R158.64+0x18] ;  /* 0x000018049e8e7981 */ /* 0x000ee8000c1e9b00 */
[----:B------:R-:W4:Y:S01]  /*1470*/  LDG.E.64.CONSTANT R146, desc[UR4][R158.64+0x30] ;  /* 0x000030049e927981 */ /* 0x000f22000c1e9b00 */
[----:B------:R-:W-:-:S02]  /*1480*/  DFMA R132, R132, R126, RZ ;  /* 0x0000007e8484722b */ /* 0x000fc400000000ff */
[----:B------:R-:W-:Y:S02]  /*1490*/  DFMA R116, R148, R140, R116 ;  /* 0x0000008c9474722b */ /* 0x000fe40000000074 */
[----:B------:R-:W-:Y:S01]  /*14a0*/  DFMA R128, R128, R126, RZ ;  /* 0x0000007e8080722b */ /* 0x000fe200000000ff */
[----:B------:R-:W3:Y:S01]  /*14b0*/  LDG.E.64.CONSTANT R148, desc[UR4][R158.64+0x10] ;  /* 0x000010049e947981 */ /* 0x000ee2000c1e9b00 */
[----:B------:R-:W-:-:S03]  /*14c0*/  DFMA R114, R114, R140, R138 ;  /* 0x0000008c7272722b */ /* 0x000fc6000000008a */
[----:B------:R-:W3:Y:S01]  /*14d0*/  LDG.E.64.CONSTANT R138, desc[UR4][R158.64+0x90] ;  /* 0x000090049e8a7981 */ /* 0x000ee2000c1e9b00 */
[----:B------:R-:W-:-:S03]  /*14e0*/  DFMA R122, R144, R140, R122 ;  /* 0x0000008c907a722b */ /* 0x000fc6000000007a */
[----:B------:R-:W3:Y:S01]  /*14f0*/  LDG.E.64.CONSTANT R140, desc[UR4][R158.64+0x70] ;  /* 0x000070049e8c7981 */ /* 0x000ee2000c1e9b00 */
[----:B------:R-:W-:-:S03]  /*1500*/  DFMA R130, R130, R126, RZ ;  /* 0x0000007e8282722b */ /* 0x000fc600000000ff */
[----:B------:R-:W3:Y:S01]  /*1510*/  LDG.E.64.CONSTANT R144, desc[UR4][R158.64+0x50] ;  /* 0x000050049e907981 */ /* 0x000ee2000c1e9b00 */
[----:B------:R-:W-:Y:S02]  /*1520*/  DFMA R136, R136, R126, RZ ;  /* 0x0000007e8888722b */ /* 0x000fe400000000ff */
[-C--:B------:R-:W-:Y:S01]  /*1530*/  DFMA R124, R124, R152.reuse, R132 ;  /* 0x000000987c7c722b */ /* 0x080fe20000000084 */
        /* <DEDUP_REMOVED lines=9> */
[----:B------:R-:W-:Y:S02]  /*15d0*/  DADD R112, R112, -R112 ;  /* 0x0000000070707229 */ /* 0x000fe40000000870 */
[-C--:B------:R-:W-:Y:S02]  /*15e0*/  DFMA R154, R154, R152.reuse, R156 ;  /* 0x000000989a9a722b */ /* 0x080fe4000000009c */
[----:B--2---:R-:W-:Y:S02]  /*15f0*/  DFMA R108, R150, R152, R108 ;  /* 0x00000098966c722b */ /* 0x004fe4000000006c */
[-C--:B----4-:R-:W-:Y:S02]  /*1600*/  DFMA R124, R146, R134.reuse, R124 ;  /* 0x00000086927c722b */ /* 0x090fe4000000007c */
[-C--:B---3--:R-:W-:Y:S02]  /*1610*/  DFMA R106, R148, R134.reuse, R106 ;  /* 0x00000086946a722b */ /* 0x088fe4000000006a */
[----:B------:R-:W-:-:S02]  /*1620*/  DFMA R138, R138, R134, R154 ;  /* 0x000000868a8a722b */ /* 0x000fc4000000009a */
[-C--:B------:R-:W-:Y:S02]  /*1630*/  DFMA R110, R140, R134.reuse, R110 ;  /* 0x000000868c6e722b */ /* 0x080fe4000000006e */
[----:B------:R-:W-:Y:S02]  /*1640*/  DFMA R104, R144, R134, R104 ;  /* 0x000000869068722b */ /* 0x000fe40000000068 */
[----:B------:R-:W-:Y:S02]  /*1650*/  DFMA R106, R142, R112, R106 ;  /* 0x000000708e6a722b */ /* 0x000fe4000000006a */
[----:B------:R-:W-:Y:S02]  /*1660*/  DFMA R132, R132, R134, R108 ;  /* 0x000000868484722b */ /* 0x000fe4000000006c */
[-C--:B------:R-:W-:Y:S02]  /*1670*/  DFMA R110, R128, R112.reuse, R110 ;  /* 0x00000070806e722b */ /* 0x080fe4000000006e */
[----:B------:R-:W-:-:S04]  /*1680*/  DFMA R130, R130, R112, R104 ;  /* 0x000000708282722b */ /* 0x000fc80000000068 */
[-C--:B------:R-:W-:Y:S02]  /*1690*/  DFMA R132, R160, R112.reuse, R132 ;  /* 0x00000070a084722b */ /* 0x080fe40000000084 */
[-C--:B------:R-:W-:Y:S02]  /*16a0*/  DFMA R124, R136, R112.reuse, R124 ;  /* 0x00000070887c722b */ /* 0x080fe4000000007c */
[----:B------:R-:W-:Y:S02]  /*16b0*/  DFMA R126, R126, R112, R138 ;  /* 0x000000707e7e722b */ /* 0x000fe4000000008a */
        /* <DEDUP_REMOVED lines=22> */
.L_x_1338:
[----:B------:R-:W-:Y:S05]  /*1820*/  BSYNC.RECONVERGENT B0 ;  /* 0x0000000000007941 */ /* 0x000fea0003800200 */
.L_x_1337:
[----:B0-2---:R-:W-:Y:S01]  /*1830*/  PRMT R102, R5, 0x5410, R2 ;  /* 0x0000541005667816 */ /* 0x005fe20000000002 */
        /* <DEDUP_REMOVED lines=34> */
[-C--:B------:R-:W-:Y:S02]  /*1a60*/  DFMA R142, R14, R128.reuse, RZ ;  /* 0x000000800e8e722b */ /* 0x080fe400000000ff */
[----:B------:R-:W-:Y:S02]  /*1a70*/  DADD R148, R148, -R130 ;  /* 0x0000000094947229 */ /* 0x000fe40000000882 */
[-C--:B------:R-:W-:Y:S02]  /*1a80*/  DFMA R146, R10, R128.reuse, RZ ;  /* 0x000000800a92722b */ /* 0x080fe400000000ff */
[----:B------:R-:W-:-:S02]  /*1a90*/  DFMA R132, R18, R128, RZ ;  /* 0x000000801284722b */ /* 0x000fc400000000ff */
[----:B------:R-:W-:Y:S02]  /*1aa0*/  DFMA R150, R30, R128, RZ ;  /* 0x000000801e96722b */ /* 0x000fe400000000ff */
[----:B------:R-:W-:Y:S02]  /*1ab0*/  DADD R130, R138, R138 ;  /* 0x000000008a827229 */ /* 0x000fe4000000008a */
[----:B------:R-:W-:Y:S02]  /*1ac0*/  DADD R128, R2, R136 ;  /* 0x0000000002807229 */ /* 0x000fe40000000088 */
[-C--:B------:R-:W-:Y:S02]  /*1ad0*/  DFMA R144, R28, R126.reuse, R144 ;  /* 0x0000007e1c90722b */ /* 0x080fe40000000090 */
[-C--:B------:R-:W-:Y:S02]  /*1ae0*/  DFMA R134, R24, R126.reuse, R134 ;  /* 0x0000007e1886722b */ /* 0x080fe40000000086 */
[----:B------:R-:W-:-:S02]  /*1af0*/  DFMA R142, R16, R126, R142 ;  /* 0x0000007e108e722b */ /* 0x000fc4000000008e */
[-C--:B------:R-:W-:Y:S02]  /*1b00*/  DFMA R146, R12, R126.reuse, R146 ;  /* 0x0000007e0c92722b */ /* 0x080fe40000000092 */
[-C--:B------:R-:W-:Y:S02]  /*1b10*/  DFMA R132, R20, R126.reuse, R132 ;  /* 0x0000007e1484722b */ /* 0x080fe40000000084 */
[----:B------:R-:W-:Y:S02]  /*1b20*/  DFMA R152, R32, R126, R150 ;  /* 0x0000007e2098722b */ /* 0x000fe40000000096 */
[----:B------:R-:W-:Y:S02]  /*1b30*/  DMUL R126, R130, 0.5 ;  /* 0x3fe00000827e7828 */ /* 0x000fe40000000000 */
[-C--:B------:R-:W-:Y:S02]  /*1b40*/  DFMA R144, R42, R128.reuse, R144 ;  /* 0x000000802a90722b */ /* 0x080fe40000000090 */
[----:B------:R-:W-:-:S02]  /*1b50*/  DFMA R150, R40, R128, R134 ;  /* 0x000000802896722b */ /* 0x000fc40000000086 */
[-C--:B------:R-:W-:Y:S02]  /*1b60*/  DFMA R142, R36, R128.reuse, R142 ;  /* 0x00000080248e722b */ /* 0x080fe4000000008e */
[-C--:B------:R-:W-:Y:S02]  /*1b70*/  DFMA R146, R34, R128.reuse, R146 ;  /* 0x000000802292722b */ /* 0x080fe40000000092 */
[-C--:B------:R-:W-:Y:S02]  /*1b80*/  DFMA R130, R38, R128.reuse, R132 ;  /* 0x000000802682722b */ /* 0x080fe40000000084 */
[----:B------:R-:W-:Y:S02]  /*1b90*/  DFMA R152, R44, R128, R152 ;  /* 0x000000802c98722b */ /* 0x000fe40000000098 */
[----:B------:R-:W-:Y:S02]  /*1ba0*/  DFMA R128, R54, R126, R144 ;  /* 0x0000007e3680722b */ /* 0x000fe40000000090 */
[----:B------:R-:W-:-:S02]  /*1bb0*/  DFMA R144, R58, R140, RZ ;  /* 0x0000008c3a90722b */ /* 0x000fc400000000ff */
[----:B------:R-:W-:Y:S02]  /*1bc0*/  DADD R136, R2, -R136 ;  /* 0x0000000002887229 */ /* 0x000fe40000000888 */
        /* <DEDUP_REMOVED lines=9> */
[----:B------:R-:W-:Y:S02]  /*1c60*/  DFMA R152, R74, R140, RZ ;  /* 0x0000008c4a98722b */ /* 0x000fe400000000ff */
[----:B------:R-:W-:-:S02]  /*1c70*/  DFMA R150, R64, R148, R150 ;  /* 0x000000944096722b */ /* 0x000fc40000000096 */
[----:B------:R-:W-:Y:S02]  /*1c80*/  DFMA R142, R68, R148, R142 ;  /* 0x00000094448e722b */ /* 0x000fe4000000008e */
[----:B------:R-:W-:Y:S02]  /*1c90*/  DFMA R154, R78, R140, RZ ;  /* 0x0000008c4e9a722b */ /* 0x000fe400000000ff */
[----:B------:R-:W-:Y:S02]  /*1ca0*/  DFMA R146, R72, R148, R146 ;  /* 0x000000944892722b */ /* 0x000fe40000000092 */
[----:B------:R-:W-:Y:S02]  /*1cb0*/  DADD R138, R138, -R138 ;  /* 0x000000008a8a7229 */ /* 0x000fe4000000088a */
        /* <DEDUP_REMOVED lines=17> */
[-C--:B--2---:R-:W-:Y:S02]  /*1dd0*/  DFMA R146, R104, R138.reuse, R146 ;  /* 0x0000008a6892722b */ /* 0x084fe40000000092 */
[----:B---3--:R-:W-:-:S06]  /*1de0*/  DFMA R140, R102, R138, R140 ;  /* 0x0000008a668c722b */ /* 0x008fcc000000008c */
[C-C-:B------:R-:W-:Y:S02]  /*1df0*/  DADD R130, R2.reuse, -R146.reuse ;  /* 0x0000000002827229 */ /* 0x140fe40000000892 */
[----:B------:R-:W-:Y:S02]  /*1e00*/  DADD R2, R2, R146 ;  /* 0x0000000002027229 */ /* 0x000fe40000000092 */
[----:B----4-:R-:W-:Y:S02]  /*1e10*/  DFMA R148, R100, R138, R148 ;  /* 0x0000008a6494722b */ /* 0x010fe40000000094 */
[----:B------:R-:W-:Y:S02]  /*1e20*/  DMUL R112, R112, R150 ;  /* 0x0000009670707228 */ /* 0x000fe40000000000 */
[C-C-:B------:R-:W-:Y:S02]  /*1e30*/  DADD R138, R128.reuse, -R140.reuse ;  /* 0x00000000808a7229 */ /* 0x140fe4000000088c */
[----:B------:R-:W-:-:S02]  /*1e40*/  DADD R128, R128, R140 ;  /* 0x0000000080807229 */ /* 0x000fc4000000008c */
[----:B------:R-:W-:Y:S02]  /*1e50*/  DMUL R110, R110, R144 ;  /* 0x000000906e6e7228 */ /* 0x000fe40000000000 */
[----:B------:R-:W-:Y:S02]  /*1e60*/  DMUL R122, R122, R2 ;  /* 0x000000027a7a7228 */ /* 0x000fe40000000000 */
[----:B------:R-:W-:Y:S02]  /*1e70*/  DADD R126, R126, R148 ;  /* 0x000000007e7e7229 */ /* 0x000fe40000000094 */
[CCC-:B------:R-:W-:Y:S02]  /*1e80*/  DFMA R2, R118.reuse, R136.reuse, R112.reuse ;  /* 0x000000887602722b */ /* 0x1c0fe40000000070 */
[----:B------:R-:W-:Y:S02]  /*1e90*/  DFMA R118, R118, -R136, R112 ;  /* 0x800000887676722b */ /* 0x000fe40000000070 */
[----:B------:R-:W-:-:S02]  /*1ea0*/  DMUL R106, R106, R128 ;  /* 0x000000806a6a7228 */ /* 0x000fc40000000000 */
[----:B------:R-:W-:Y:S02]  /*1eb0*/  DMUL R108, R108, R138 ;  /* 0x0000008a6c6c7228 */ /* 0x000fe40000000000 */
[----:B------:R-:W-:Y:S02]  /*1ec0*/  DFMA R138, R34, R2, RZ ;  /* 0x00000002228a722b */ /* 0x000fe400000000ff */
[CCC-:B------:R-:W-:Y:S02]  /*1ed0*/  DFMA R128, R114.reuse, R134.reuse, R110.reuse ;  /* 0x000000867280722b */ /* 0x1c0fe4000000006e */
[----:B------:R-:W-:Y:S02]  /*1ee0*/  DFMA R114, R114, -R134, R110 ;  /* 0x800000867272722b */ /* 0x000fe4000000006e */
[----:B------:R-:W-:Y:S02]  /*1ef0*/  DMUL R124, R124, R142 ;  /* 0x0000008e7c7c7228 */ /* 0x000fe40000000000 */
[----:B------:R-:W-:-:S02]  /*1f00*/  DFMA R134, R12, R2, RZ ;  /* 0x000000020c86722b */ /* 0x000fc400000000ff */
[----:B------:R-:W-:Y:S02]  /*1f10*/  DMUL R120, R120, R126 ;  /* 0x0000007e78787228 */ /* 0x000fe40000000000 */
[-C--:B------:R-:W-:Y:S02]  /*1f20*/  DFMA R126, R10, R2.reuse, RZ ;  /* 0x000000020a7e722b */ /* 0x080fe400000000ff */
[----:B------:R-:W-:Y:S02]  /*1f30*/  DFMA R144, R46, R2, RZ ;  /* 0x000000022e90722b */ /* 0x000fe400000000ff */
[-C--:B------:R-:W-:Y:S02]  /*1f40*/  DFMA R136, R58, R118.reuse, RZ ;  /* 0x000000763a88722b */ /* 0x080fe400000000ff */
[-C--:B------:R-:W-:Y:S02]  /*1f50*/  DFMA R140, R60, R118.reuse, RZ ;  /* 0x000000763c8c722b */ /* 0x080fe400000000ff */
[----:B------:R-:W-:-:S02]  /*1f60*/  DFMA R142, R82, R118, RZ ;  /* 0x00000076528e722b */ /* 0x000fc400000000ff */
[----:B------:R-:W-:Y:S02]  /*1f70*/  DFMA R146, R94, R118, RZ ;  /* 0x000000765e92722b */ /* 0x000fe400000000ff */
        /* <DEDUP_REMOVED lines=9> */
[----:B------:R-:W-:Y:S02]  /*2010*/  DFMA R116, R116, -R132, R124 ;  /* 0x800000847474722b */ /* 0x000fe4000000007c */
        /* <DEDUP_REMOVED lines=19> */
[----:B------:R-:W-:Y:S02]  /*2150*/  DADD R114, R108, R106 ;  /* 0x000000006c727229 */ /* 0x000fe4000000006a */
[----:B------:R-:W-:Y:S02]  /*2160*/  DADD R126, R120, R120 ;  /* 0x00000000787e7229 */ /* 0x000fe40000000078 */
[-C--:B------:R-:W-:Y:S02]  /*2170*/  DFMA R136, R74, R118.reuse, R136 ;  /* 0x000000764a88722b */ /* 0x080fe40000000088 */
[-C--:B------:R-:W-:Y:S02]  /*2180*/  DFMA R128, R76, R118.reuse, R128 ;  /* 0x000000764c80722b */ /* 0x080fe40000000080 */
[-C--:B------:R-:W-:Y:S02]  /*2190*/  DFMA R134, R90, R118.reuse, R134 ;  /* 0x000000765a86722b */ /* 0x080fe40000000086 */
[----:B------:R-:W-:-:S02]  /*21a0*/  DFMA R146, R102, R118, R146 ;  /* 0x000000766692722b */ /* 0x000fc40000000092 */
[----:B------:R-:W-:Y:S02]  /*21b0*/  DMUL R126, R126, 0.5 ;  /* 0x3fe000007e7e7828 */ /* 0x000fe40000000000 */
        /* <DEDUP_REMOVED lines=32> */
[----:B------:R-:W1:Y:S04]  /*23c0*/  LDS.64 R132, [R6+0x370] ;  /* 0x0003700006847984 */ /* 0x000e680000000a00 */
[----:B------:R-:W-:Y:S04]  /*23d0*/  LDS.64 R136, [R6+0x58] ;  /* 0x0000580006887984 */ /* 0x000fe80000000a00 */
[----:B------:R-:W2:Y:S04]  /*23e0*/  LDS.64 R138, [R6+0x318] ;  /* 0x00031800068a7984 */ /* 0x000ea80000000a00 */
[----:B------:R-:W-:Y:S04]  /*23f0*/  LDS.64 R128, [R6+0xb0] ;  /* 0x0000b00006807984 */ /* 0x000fe80000000a00 */
[----:B0-----:R-:W0:Y:S04]  /*2400*/  LDS.64 R126, [R6+0x2c0] ;  /* 0x0002c000067e7984 */ /* 0x001e280000000a00 */
[----:B------:R-:W-:Y:S04]  /*2410*/  LDS.64 R8, [R6+0x108] ;  /* 0x0001080006087984 */ /* 0x000fe80000000a00 */
[----:B------:R-:W3:Y:S04]  /*2420*/  LDS.64 R2, [R6+0x268] ;  /* 0x0002680006027984 */ /* 0x000ee80000000a00 */
[----:B------:R-:W-:Y:S04]  /*2430*/  LDS.64 R116, [R6+0x160] ;  /* 0x0001600006747984 */ /* 0x000fe80000000a00 */
[----:B------:R-:W4:Y:S04]  /*2440*/  LDS.64 R114, [R6+0x210] ;  /* 0x0002100006727984 */ /* 0x000f280000000a00 */
[----:B------:R-:W5:Y:S01]  /*2450*/  LDS.64 R118, [R6+0x1b8] ;  /* 0x0001b80006767984 */ /* 0x000f620000000a00 */
[----:B-1----:R-:W-:-:S02]  /*2460*/  DADD R134, R130, R132 ;  /* 0x0000000082867229 */ /* 0x002fc40000000084 */
[----:B------:R-:W-:Y:S02]  /*2470*/  DADD R140, R130, -R132 ;  /* 0x00000000828c7229 */ /* 0x000fe40000000884 */
[----:B--2---:R-:W-:-:S04]  /*2480*/  DADD R142, R136, R138 ;  /* 0x00000000888e7229 */ /* 0x004fc8000000008a */
        /* <DEDUP_REMOVED lines=13> */
[C-C-:B0-----:R-:W-:Y:S02]  /*2560*/  DADD R140, R128.reuse, R126.reuse ;  /* 0x00000000808c7229 */ /* 0x141fe4000000007e */
[----:B------:R-:W-:Y:S02]  /*2570*/  DADD R126, R128, -R126 ;  /* 0x00000000807e7229 */ /* 0x000fe4000000087e */
[-C--:B------:R-:W-:Y:S02]  /*2580*/  DFMA R142, R62, R136.reuse, R142 ;  /* 0x000000883e8e722b */ /* 0x080fe4000000008e */
[-C--:B------:R-:W-:Y:S02]  /*2590*/  DFMA R144, R64, R136.reuse, R144 ;  /* 0x000000884090722b */ /* 0x080fe40000000090 */
[----:B------:R-:W-:-:S02]  /*25a0*/  DFMA R148, R84, R136, R146 ;  /* 0x000000885494722b */ /* 0x000fc40000000092 */
[----:B------:R-:W-:Y:S02]  /*25b0*/  DFMA R152, R96, R136, R150 ;  /* 0x000000886098722b */ /* 0x000fe40000000096 */
[----:B---3--:R-:W-:Y:S02]  /*25c0*/  DADD R128, R8, R2 ;  /* 0x0000000008807229 */ /* 0x008fe40000000002 */
[-C--:B------:R-:W-:Y:S02]  /*25d0*/  DFMA R136, R18, R140.reuse, R134 ;  /* 0x0000008c1288722b */ /* 0x080fe40000000086 */
[-C--:B------:R-:W-:Y:S02]  /*25e0*/  DFMA R146, R20, R140.reuse, R132 ;  /* 0x0000008c1492722b */ /* 0x080fe40000000084 */
[----:B------:R-:W-:Y:S02]  /*25f0*/  DFMA R150, R38, R140, R130 ;  /* 0x0000008c2696722b */ /* 0x000fe40000000082 */
[----:B------:R-:W-:-:S02]  /*2600*/  DFMA R134, R66, R126, R142 ;  /* 0x0000007e4286722b */ /* 0x000fc4000000008e */
[-C--:B------:R-:W-:Y:S02]  /*2610*/  DFMA R132, R68, R126.reuse, R144 ;  /* 0x0000007e4484722b */ /* 0x080fe40000000090 */
[----:B------:R-:W-:Y:S02]  /*2620*/  DFMA R130, R86, R126, R148 ;  /* 0x0000007e5682722b */ /* 0x000fe40000000094 */
[----:B------:R-:W-:Y:S02]  /*2630*/  DADD R2, R8, -R2 ;  /* 0x0000000008027229 */ /* 0x000fe40000000802 */
[----:B------:R-:W-:Y:S02]  /*2640*/  DFMA R138, R50, R140, R138 ;  /* 0x0000008c328a722b */ /* 0x000fe4000000008a */
[----:B------:R-:W-:Y:S02]  /*2650*/  DFMA R152, R98, R126, R152 ;  /* 0x0000007e6298722b */ /* 0x000fe40000000098 */
[----:B----4-:R-:W-:-:S02]  /*2660*/  DADD R8, R116, R114 ;  /* 0x0000000074087229 */ /* 0x010fc40000000072 */
[-C--:B------:R-:W-:Y:S02]  /*2670*/  DFMA R136, R22, R128.reuse, R136 ;  /* 0x000000801688722b */ /* 0x080fe40000000088 */
[-C--:B------:R-:W-:Y:S02]  /*2680*/  DFMA R146, R24, R128.reuse, R146 ;  /* 0x000000801892722b */ /* 0x080fe40000000092 */
[----:B------:R-:W-:Y:S02]  /*2690*/  DFMA R150, R40, R128, R150 ;  /* 0x000000802896722b */ /* 0x000fe40000000096 */
[----:B-----5:R-:W-:Y:S02]  /*26a0*/  DADD R126, R118, R118 ;  /* 0x00000000767e7229 */ /* 0x020fe40000000076 */
[-C--:B------:R-:W-:Y:S02]  /*26b0*/  DFMA R134, R70, R2.reuse, R134 ;  /* 0x000000024686722b */ /* 0x080fe40000000086 */
[----:B------:R-:W-:-:S02]  /*26c0*/  DFMA R132, R72, R2, R132 ;  /* 0x000000024884722b */ /* 0x000fc40000000084 */
[----:B------:R-:W-:Y:S02]  /*26d0*/  DFMA R130, R88, R2, R130 ;  /* 0x000000025882722b */ /* 0x000fe40000000082 */
[----:B------:R-:W-:Y:S02]  /*26e0*/  DADD R114, R116, -R114 ;  /* 0x0000000074727229 */ /* 0x000fe40000000872 */
[----:B------:R-:W-:Y:S02]  /*26f0*/  DFMA R138, R52, R128, R138 ;  /* 0x00000080348a722b */ /* 0x000fe4000000008a */
[----:B------:R-:W-:Y:S02]  /*2700*/  DFMA R152, R104, R2, R152 ;  /* 0x000000026898722b */ /* 0x000fe40000000098 */
[----:B------:R-:W-:Y:S02]  /*2710*/  DMUL R126, R126, 0.5 ;  /* 0x3fe000007e7e7828 */ /* 0x000fe40000000000 */
        /* <DEDUP_REMOVED lines=30> */
[----:B------:R1:W-:Y:S02]  /*2900*/  STS.64 [R6+0x108], R138 ;  /* 0x0001088a06007388 */ /* 0x0003e40000000a00 */
.L_x_1340:
[----:B------:R-:W-:Y:S05]  /*2910*/  BSYNC.RECONVERGENT B0 ;  /* 0x0000000000007941 */ /* 0x000fea0003800200 */
.L_x_1339:
        /* <DEDUP_REMOVED lines=17> */
[----:B------:R-:W-:-:S02]  /*2a30*/  DFMA R34, R34, R8, RZ ;  /* 0x000000082222722b */ /* 0x000fc400000000ff */
[----:B------:R-:W-:Y:S01]  /*2a40*/  DFMA R46, R46, R8, RZ ;  /* 0x000000082e2e722b */ /* 0x000fe200000000ff */
[----:B------:R3:W0:Y:S01]  /*2a50*/  LDS.64 R8, [R4+0xf20] ;  /* 0x000f200004087984 */ /* 0x0006220000000a00 */
[--C-:B-1----:R-:W-:Y:S02]  /*2a60*/  DADD R10, R112, R114.reuse ;  /* 0x00000000700a7229 */ /* 0x102fe40000000072 */
[-C--:B------:R-:W-:Y:S02]  /*2a70*/  DFMA R58, R58, R110.reuse, RZ ;  /* 0x0000006e3a3a722b */ /* 0x080fe400000000ff */
[----:B------:R-:W-:Y:S02]  /*2a80*/  DADD R112, R112, -R114 ;  /* 0x0000000070707229 */ /* 0x000fe40000000872 */
        /* <DEDUP_REMOVED lines=29> */
[----:B------:R-:W-:Y:S02]  /*2c60*/  DADD R10, R2, R2 ;  /* 0x00000000020a7229 */ /* 0x000fe40000000002 */
[----:B------:R-:W-:Y:S02]  /*2c70*/  DADD R6, R8, -R6 ;  /* 0x0000000008067229 */ /* 0x000fe40000000806 */
[----:B------:R-:W-:-:S02]  /*2c80*/  DFMA R60, R72, R106, R60 ;  /* 0x0000006a483c722b */ /* 0x000fc4000000003c */
[-C--:B------:R-:W-:Y:S02]  /*2c90*/  DFMA R82, R88, R106.reuse, R82 ;  /* 0x0000006a5852722b */ /* 0x080fe40000000052 */
[----:B------:R-:W-:Y:S02]  /*2ca0*/  DFMA R94, R104, R106, R94 ;  /* 0x0000006a685e722b */ /* 0x000fe4000000005e */
[----:B------:R-:W-:Y:S02]  /*2cb0*/  DFMA R120, R26, R4, R120 ;  /* 0x000000041a78722b */ /* 0x000fe40000000078 */
        /* <DEDUP_REMOVED lines=19> */
[----:B------:R-:W-:Y:S02]  /*2df0*/  DADD R122, R46, R94 ;  /* 0x000000002e7a7229 */ /* 0x000fe4000000005e */
[----:B------:R-:W-:-:S02]  /*2e00*/  DADD R120, R12, -R60 ;  /* 0x000000000c787229 */ /* 0x000fc4000000083c */
[----:B------:R-:W-:Y:S02]  /*2e10*/  DADD R110, R12, R60 ;  /* 0x000000000c6e7229 */ /* 0x000fe4000000003c */
[C-C-:B------:R-:W-:Y:S02]  /*2e20*/  DADD R106, R34.reuse, -R82.reuse ;  /* 0x00000000226a7229 */ /* 0x140fe40000000852 */
[----:B------:R-:W-:-:S11]  /*2e30*/  DADD R124, R34, R82 ;  /* 0x00000000227c7229 */ /* 0x000fd60000000052 */
.L_x_1342:
[----:B------:R-:W-:Y:S05]  /*2e40*/  BSYNC.RECONVERGENT B0 ;  /* 0x0000000000007941 */ /* 0x000fea0003800200 */
.L_x_1341:
        /* <DEDUP_REMOVED lines=14> */
.L_x_1343:
        /* <DEDUP_REMOVED lines=13> */
.L_x_3060:


//--------------------- .text._Z30massMatrixMultiplySharedKernelILi7ELi11ELi1EEviPKdS1_S1_S1_Pd --------------------------
	.section	.text._Z30massMatrixMultiplySharedKernelILi7ELi11ELi1EEviPKdS1_S1_S1_Pd,"ax",@progbits
	.align	128
        .global         _Z30massMatrixMultiplySharedKernelILi7ELi11ELi1EEviPKdS1_S1_S1_Pd
        .type           _Z30massMatrixMultiplySharedKernelILi7ELi11ELi1EEviPKdS1_S1_S1_Pd,@function
        .size           _Z30massMatrixMultiplySharedKernelILi7ELi11ELi1EEviPKdS1_S1_S1_Pd,(.L_x_3061 - _Z30massMatrixMultiplySharedKernelILi7ELi11ELi1EEviPKdS1_S1_S1_Pd)
        .other          _Z30massMatrixMultiplySharedKernelILi7ELi11ELi1EEviPKdS1_S1_S1_Pd,@"STO_CUDA_ENTRY STV_DEFAULT"
_Z30massMatrixMultiplySharedKernelILi7ELi11ELi1EEviPKdS1_S1_S1_Pd:
.text._Z30massMatrixMultiplySharedKernelILi7ELi11ELi1EEviPKdS1_S1_S1_Pd:
        /* <DEDUP_REMOVED lines=14> */
[----:B------:R-:W-:Y:S01]  /*00e0*/  ISETP.GE.U32.AND P0, PT, R0, 0x31, PT ;  /* 0x000000310000780c */ /* 0x000fe20003f06070 */
[----:B------:R-:W1:Y:S01]  /*00f0*/  S2R R19, SR_CgaCtaId ;  /* 0x0000000000137919 */ /* 0x000e620000008800 */
[----:B----4-:R-:W-:-:S05]  /*0100*/  VIADD R3, R2, UR4 ;  /* 0x0000000402037c36 */ /* 0x010fca0008000000 */
[----:B------:R-:W-:-:S13]  /*0110*/  ISETP.LT.AND P0, PT, R3, UR5, !P0 ;  /* 0x0000000503007c0c */ /* 0x000fda000c701270 */
[----:B------:R-:W4:Y:S01]  /*0120*/  @P0 LDC.64 R8, c[0x0][0x3a0] ;  /* 0x0000e800ff080b82 */ /* 0x000f220000000a00 */
[----:B0-----:R-:W-:Y:S01]  /*0130*/  MOV R5, 0x400 ;  /* 0x0000040000057802 */ /* 0x001fe20000000f00 */
[----:B------:R-:W-:-:S04]  /*0140*/  @P0 IMAD R17, R3, 0x157, R0 ;  /* 0x0000015703110824 */ /* 0x000fc800078e0200 */
[C---:B------:R-:W-:Y:S02]  /*0150*/  @!P1 VIADD R4, R5.reuse, 0x2998 ;  /* 0x0000299805049836 */ /* 0x040fe40000000000 */
[----:B-1----:R-:W-:-:S03]  /*0160*/  @!P1 VIADD R14, R5, 0x2a58 ;  /* 0x00002a58050e9836 */ /* 0x002fc60000000000 */
[----:B------:R-:W-:-:S05]  /*0170*/  @!P1 LEA R15, R19, R4, 0x18 ;  /* 0x00000004130f9211 */ /* 0x000fca00078ec0ff */
[C---:B------:R-:W-:Y:S02]  /*0180*/  @!P1 IMAD R15, R0.reuse, 0x8, R15 ;  /* 0x00000008000f9824 */ /* 0x040fe400078e020f */
[----:B----4-:R-:W-:Y:S01]  /*0190*/  @P0 IMAD.WIDE R8, R17, 0x8, R8 ;  /* 0x0000000811080825 */ /* 0x010fe200078e0208 */
[C---:B------:R-:W-:Y:S02]  /*01a0*/  @!P1 LEA R17, R19.reuse, R14, 0x18 ;  /* 0x0000000e13119211 */ /* 0x040fe400078ec0ff */
[----:B------:R-:W-:Y:S02]  /*01b0*/  LEA R5, R19, R5, 0x18 ;  /* 0x0000000513057211 */ /* 0x000fe400078ec0ff */
[C---:B------:R-:W-:Y:S01]  /*01c0*/  PRMT R4, R0.reuse, 0x9910, RZ ;  /* 0x0000991000047816 */ /* 0x040fe200000000ff */
[C---:B------:R-:W-:Y:S01]  /*01d0*/  @!P1 IMAD R35, R0.reuse, 0x8, R17 ;  /* 0x0000000800239824 */ /* 0x040fe200078e0211 */
[----:B------:R-:W-:Y:S01]  /*01e0*/  LOP3.LUT R14, R0, 0xffff, RZ, 0xc0, !PT ;  /* 0x0000ffff000e7812 */ /* 0x000fe200078ec0ff */
[----:B------:R-:W5:Y:S02]  /*01f0*/  @P0 LDG.E.64.CONSTANT R66, desc[UR36][R8.64] ;  /* 0x0000002408420981 */ /* 0x000f64000c1e9b00 */
[----:B------:R-:W-:-:S02]  /*0200*/  IMAD R4, R4, 0x25, RZ ;  /* 0x0000002504047824 */ /* 0x000fc400078e02ff */
[----:B------:R-:W5:Y:S04]  /*0210*/  @P0 LDG.E.64.CONSTANT R62, desc[UR36][R8.64+0x188] ;  /* 0x00018824083e0981 */ /* 0x000f68000c1e9b00 */
[----:B------:R-:W5:Y:S01]  /*0220*/  @P0 LDG.E.64.CONSTANT R12, desc[UR36][R8.64+0x310] ;  /* 0x00031024080c0981 */ /* 0x000f62000c1e9b00 */
[----:B------:R-:W-:-:S03]  /*0230*/  LOP3.LUT R70, R4, 0xffff, RZ, 0xc0, !PT ;  /* 0x0000ffff04467812 */ /* 0x000fc600078ec0ff */
[----:B------:R-:W5:Y:S04]  /*0240*/  @P0 LDG.E.64.CONSTANT R6, desc[UR36][R8.64+0x498] ;  /* 0x0004982408060981 */ /* 0x000f68000c1e9b00 */
[----:B------:R-:W5:Y:S04]  /*0250*/  @P0 LDG.E.64.CONSTANT R60, desc[UR36][R8.64+0x620] ;  /* 0x00062024083c0981 */ /* 0x000f68000c1e9b00 */
[----:B------:R-:W5:Y:S04]  /*0260*/  @P0 LDG.E.64.CONSTANT R64, desc[UR36][R8.64+0x7a8] ;  /* 0x0007a82408400981 */ /* 0x000f68000c1e9b00 */
[----:B------:R0:W5:Y:S01]  /*0270*/  @P0 LDG.E.64.CONSTANT R68, desc[UR36][R8.64+0x930] ;  /* 0x0009302408440981 */ /* 0x000162000c1e9b00 */
[----:B------:R-:W-:Y:S01]  /*0280*/  SHF.R.U32.HI R70, RZ, 0x8, R70 ;  /* 0x00000008ff467819 */ /* 0x000fe20000011646 */
[----:B------:R-:W-:Y:S04]  /*0290*/  BSSY.RECONVERGENT B0, `(.L_x_1344) ;  /* 0x00000c6000007945 */ /* 0x000fe80003800200 */
[----:B------:R-:W-:-:S02]  /*02a0*/  IMAD.MOV R71, RZ, RZ, -R70 ;  /* 0x000000ffff477224 */ /* 0x000fc400078e0a46 */
[----:B0-----:R-:W-:-:S03]  /*02b0*/  IMAD R8, R14, 0x2493, RZ ;  /* 0x000024930e087824 */ /* 0x001fc600078e02ff */
[----:B------:R-:W-:Y:S02]  /*02c0*/  PRMT R71, R71, 0x7710, RZ ;  /* 0x0000771047477816 */ /* 0x000fe400000000ff */
[----:B------:R-:W-:-:S03]  /*02d0*/  SHF.R.U32.HI R4, RZ, 0x10, R8 ;  /* 0x00000010ff047819 */ /* 0x000fc60000011608 */
[----:B------:R-:W-:-:S05]  /*02e0*/  IMAD.IADD R71, R71, 0x1, R0 ;  /* 0x0000000147477824 */ /* 0x000fca00078e0200 */
[----:B------:R-:W-:Y:S01]  /*02f0*/  LOP3.LUT R71, R71, 0xfe, RZ, 0xc0, !PT ;  /* 0x000000fe47477812 */ /* 0x000fe200078ec0ff */
[----:B--2---:R0:W-:Y:S04]  /*0300*/  @!P1 STS.64 [R15], R10 ;  /* 0x0000000a0f009388 */ /* 0x0041e80000000a00 */
[----:B---3--:R-:W-:Y:S01]  /*0310*/  @!P1 STS.64 [R35], R32 ;  /* 0x0000002023009388 */ /* 0x008fe20000000a00 */
[----:B------:R-:W-:Y:S01]  /*0320*/  BAR.SYNC.DEFER_BLOCKING 0x0 ;  /* 0x0000000000007b1d */ /* 0x000fe20000010000 */
[----:B------:R-:W-:Y:S01]  /*0330*/  ISETP.GT.U32.AND P1, PT, R0, 0x30, PT ;  /* 0x000000300000780c */ /* 0x000fe20003f24070 */
[----:B0-----:R-:W-:-:S05]  /*0340*/  IMAD.MOV R15, RZ, RZ, -R4 ;  /* 0x000000ffff0f7224 */ /* 0x001fca00078e0a04 */
[----:B------:R-:W-:-:S05]  /*0350*/  PRMT R15, R15, 0x7710, RZ ;  /* 0x000077100f0f7816 */ /* 0x000fca00000000ff */
[----:B------:R-:W-:-:S05]  /*0360*/  IMAD.IADD R15, R15, 0x1, R0 ;  /* 0x000000010f0f7824 */ /* 0x000fca00078e0200 */
[----:B------:R-:W-:-:S04]  /*0370*/  LOP3.LUT R15, R15, 0xffff, RZ, 0xc0, !PT ;  /* 0x0000ffff0f0f7812 */ /* 0x000fc800078ec0ff */
[----:B------:R-:W-:Y:S01]  /*0380*/  LEA.HI R4, R15, R4, RZ, 0x1f ;  /* 0x000000040f047211 */ /* 0x000fe200078ff8ff */
[----:B------:R-:W0:Y:S01]  /*0390*/  LDS.128 R16, [R5+0x29a0] ;  /* 0x0029a00005107984 */ /* 0x000e220000000c00 */
[----:B------:R-:W-:Y:S02]  /*03a0*/  LEA.HI R15, R71, R70, RZ, 0x1f ;  /* 0x00000046470f7211 */ /* 0x000fe400078ff8ff */
[----:B------:R-:W-:Y:S01]  /*03b0*/  LOP3.LUT R4, R4, 0xffff, RZ, 0xc0, !PT ;  /* 0x0000ffff04047812 */ /* 0x000fe200078ec0ff */
[----:B------:R-:W1:Y:S03]  /*03c0*/  LDS.128 R20, [R5+0x2a60] ;  /* 0x002a600005147984 */ /* 0x000e660000000c00 */
[----:B------:R-:W-:Y:S01]  /*03d0*/  SHF.R.U32.HI R4, RZ, 0x2, R4 ;  /* 0x00000002ff047819 */ /* 0x000fe20000011604 */
[----:B------:R-:W2:Y:S03]  /*03e0*/  LDS.128 R8, [R5+0x2ab0] ;  /* 0x002ab00005087984 */ /* 0x000ea60000000c00 */
[----:B------:R-:W-:Y:S01]  /*03f0*/  PRMT R4, R4, 0x9910, RZ ;  /* 0x0000991004047816 */ /* 0x000fe200000000ff */
[----:B------:R-:W3:Y:S04]  /*0400*/  LDS.128 R24, [R5+0x29b0] ;  /* 0x0029b00005187984 */ /* 0x000ee80000000c00 */
[----:B------:R-:W4:Y:S01]  /*0410*/  LDS.128 R28, [R5+0x2a70] ;  /* 0x002a7000051c7984 */ /* 0x000f220000000c00 */
[----:B------:R-:W-:-:S03]  /*0420*/  IMAD R4, R4, 0x7, RZ ;  /* 0x0000000704047824 */ /* 0x000fc600078e02ff */
        /* <DEDUP_REMOVED lines=13> */
[----:B------:R-:W-:Y:S01]  /*0500*/  IMAD.MOV R20, RZ, RZ, -R4 ;  /* 0x000000ffff147224 */ /* 0x000fe200078e0a04 */
[----:B--2---:R-:W-:-:S02]  /*0510*/  R2UR UR63, R11 ;  /* 0x000000000b3f72ca */ /* 0x004fc400000e0000 */
[----:B------:R-:W2:Y:S01]  /*0520*/  LDS.64 R16, [R5+0x2a58] ;  /* 0x002a580005107984 */ /* 0x000ea20000000a00 */
[----:B------:R-:W-:Y:S01]  /*0530*/  LOP3.LUT R4, R15, 0xfc, RZ, 0xc0, !PT ;  /* 0x000000fc0f047812 */ /* 0x000fe200078ec0ff */
[----:B------:R-:W-:Y:S01]  /*0540*/  IMAD R15, R2, 0x2998, R5 ;  /* 0x00002998020f7824 */ /* 0x000fe200078e0205 */
[----:B------:R-:W-:Y:S01]  /*0550*/  PRMT R11, R20, 0x7710, RZ ;  /* 0x00007710140b7816 */ /* 0x000fe200000000ff */
[----:B------:R-:W2:Y:S01]  /*0560*/  LDS.64 R18, [R5+0x2a00] ;  /* 0x002a000005127984 */ /* 0x000ea20000000a00 */
[----:B------:R-:W-:Y:S02]  /*0570*/  R2UR UR62, R10 ;  /* 0x000000000a3e72ca */ /* 0x000fe400000e0000 */
[----:B------:R-:W-:Y:S01]  /*0580*/  SHF.R.U32.HI R4, RZ, 0x2, R4 ;  /* 0x00000002ff047819 */ /* 0x000fe20000011604 */
[----:B------:R-:W2:Y:S01]  /*0590*/  LDS.64 R72, [R5+0x2ac0] ;  /* 0x002ac00005487984 */ /* 0x000ea20000000a00 */
[----:B------:R-:W-:Y:S01]  /*05a0*/  IMAD.IADD R10, R11, 0x1, R0 ;  /* 0x000000010b0a7824 */ /* 0x000fe200078e0200 */
[----:B------:R-:W-:-:S02]  /*05b0*/  R2UR UR42, R22 ;  /* 0x00000000162a72ca */ /* 0x000fc400000e0000 */
[----:B------:R-:W-:Y:S01]  /*05c0*/  IMAD R11, R4, 0x58, R15 ;  /* 0x00000058040b7824 */ /* 0x000fe200078e020f */
        /* <DEDUP_REMOVED lines=63> */
[----:B------:R-:W-:Y:S02]  /*09c0*/  DADD R20, R6, R6 ;  /* 0x0000000006147229 */ /* 0x000fe40000000006 */
[----:B------:R-:W-:Y:S02]  /*09d0*/  DFMA R22, R16, UR8, R22 ;  /* 0x0000000810167c2b */ /* 0x000fe40008000016 */
[----:B------:R-:W-:Y:S02]  /*09e0*/  DFMA R24, R62, UR10, R24 ;  /* 0x0000000a3e187c2b */ /* 0x000fe40008000018 */
[----:B------:R-:W-:Y:S02]  /*09f0*/  DFMA R26, R16, UR16, R26 ;  /* 0x00000010101a7c2b */ /* 0x000fe4000800001a */
        /* <DEDUP_REMOVED lines=20> */
[----:B------:R-:W-:Y:S01]  /*0b40*/  DADD R28, R30, R28 ;  /* 0x000000001e1c7229 */ /* 0x000fe2000000001c */
[----:B------:R0:W-:Y:S01]  /*0b50*/  STS.64 [R2+0x25d0], R26 ;  /* 0x0025d01a02007388 */ /* 0x0001e20000000a00 */
[C-C-:B------:R-:W-:Y:S02]  /*0b60*/  DADD R30, R34.reuse, -R32.reuse ;  /* 0x00000000221e7229 */ /* 0x140fe40000000820 */
[----:B------:R-:W-:Y:S01]  /*0b70*/  DADD R32, R34, R32 ;  /* 0x0000000022207229 */ /* 0x000fe20000000020 */
[----:B------:R-:W-:Y:S01]  /*0b80*/  STS.64 [R2], R22 ;  /* 0x0000001602007388 */ /* 0x000fe20000000a00 */
[----:B------:R-:W-:-:S03]  /*0b90*/  DFMA R34, R8, UR60, RZ ;  /* 0x0000003c08227c2b */ /* 0x000fc600080000ff */
[----:B------:R-:W-:Y:S04]  /*0ba0*/  STS.64 [R2+0x2208], R24 ;  /* 0x0022081802007388 */ /* 0x000fe80000000a00 */
[----:B------:R-:W-:Y:S01]  /*0bb0*/  STS.64 [R2+0x3c8], R28 ;  /* 0x0003c81c02007388 */ /* 0x000fe20000000a00 */
[----:B0-----:R-:W-:Y:S02]  /*0bc0*/  DFMA R26, R66, UR62, RZ ;  /* 0x0000003e421a7c2b */ /* 0x001fe400080000ff */
[----:B------:R-:W-:Y:S01]  /*0bd0*/  DFMA R34, R16, UR32, R34 ;  /* 0x0000002010227c2b */ /* 0x000fe20008000022 */
[----:B------:R-:W-:Y:S04]  /*0be0*/  STS.64 [R2+0x1e40], R30 ;  /* 0x001e401e02007388 */ /* 0x000fe80000000a00 */
[----:B------:R-:W-:Y:S01]  /*0bf0*/  STS.64 [R2+0x790], R32 ;  /* 0x0007902002007388 */ /* 0x000fe20000000a00 */
[----:B------:R-:W-:-:S03]  /*0c00*/  DFMA R26, R62, UR34, R26 ;  /* 0x000000223e1a7c2b */ /* 0x000fc6000800001a */
[----:B------:R-:W0:Y:S04]  /*0c10*/  LDS.64 R36, [R5+0x2a08] ;  /* 0x002a080005247984 */ /* 0x000e280000000a00 */
[----:B------:R-:W1:Y:S04]  /*0c20*/  LDS.64 R38, [R5+0x2ac8] ;  /* 0x002ac80005267984 */ /* 0x000e680000000a00 */
[----:B------:R-:W2:Y:S04]  /*0c30*/  LDS.64 R40, [R5+0x2a10] ;  /* 0x002a100005287984 */ /* 0x000ea80000000a00 */
[----:B------:R-:W3:Y:S01]  /*0c40*/  LDS.64 R42, [R5+0x2ad0] ;  /* 0x002ad000052a7984 */ /* 0x000ee20000000a00 */
[----:B0-----:R-:W-:-:S02]  /*0c50*/  DFMA R34, R18, R36, R34 ;  /* 0x000000241222722b */ /* 0x001fc40000000022 */
[----:B-1----:R-:W-:-:S06]  /*0c60*/  DFMA R26, R12, R38, R26 ;  /* 0x000000260c1a722b */ /* 0x002fcc000000001a */
[----:B--2---:R-:W-:Y:S02]  /*0c70*/  DFMA R34, R20, R40, R34 ;  /* 0x000000281422722b */ /* 0x004fe40000000022 */
[----:B---3--:R-:W-:-:S08]  /*0c80*/  DFMA R26, R6, R42, R26 ;  /* 0x0000002a061a722b */ /* 0x008fd0000000001a */
        /* <DEDUP_REMOVED lines=38> */
.L_x_1345:
[----:B------:R-:W-:Y:S05]  /*0ef0*/  BSYNC.RECONVERGENT B0 ;  /* 0x0000000000007941 */ /* 0x000fea0003800200 */
.L_x_1344:
        /* <DEDUP_REMOVED lines=9> */
[----:B------:R1:W0:Y:S04]  /*0f90*/  LDS.64 R12, [R5+0x2b10] ;  /* 0x002b1000050c7984 */ /* 0x0002280000000a00 */
        /* <DEDUP_REMOVED lines=8> */
[----:B--23--:R-:W-:Y:S05]  /*1020*/  BRA `(.L_x_1348) ;  /* 0x0000000400987947 */ /* 0x00cfea0003800000 */
.L_x_1347:
[----:B------:R-:W-:Y:S04]  /*1030*/  LDS.64 R20, [R4] ;  /* 0x0000000004147984 */ /* 0x000fe80000000a00 */
[----:B-----5:R-:W1:Y:S04]  /*1040*/  LDS.64 R6, [R4+0x210] ;  /* 0x0002100004067984 */ /* 0x020e680000000a00 */
[----:B------:R-:W-:Y:S04]  /*1050*/  LDS.64 R26, [R4+0xb0] ;  /* 0x0000b000041a7984 */ /* 0x000fe80000000a00 */
[----:B------:R-:W0:Y:S04]  /*1060*/  LDS.64 R10, [R4+0x160] ;  /* 0x00016000040a7984 */ /* 0x000e280000000a00 */
[----:B------:R-:W-:Y:S04]  /*1070*/  LDS.64 R22, [R4+0x58] ;  /* 0x0000580004167984 */ /* 0x000fe80000000a00 */
[----:B------:R-:W2:Y:S04]  /*1080*/  LDS.64 R8, [R4+0x1b8] ;  /* 0x0001b80004087984 */ /* 0x000ea80000000a00 */
[----:B------:R-:W3:Y:S01]  /*1090*/  LDS.64 R60, [R4+0x108] ;  /* 0x00010800043c7984 */ /* 0x000ee20000000a00 */
[----:B-1----:R-:W-:-:S02]  /*10a0*/  DADD R16, R20, R6 ;  /* 0x0000000014107229 */ /* 0x002fc40000000006 */
[----:B------:R-:W-:Y:S02]  /*10b0*/  DADD R20, R20, -R6 ;  /* 0x0000000014147229 */ /* 0x000fe40000000806 */
[C-C-:B0-----:R-:W-:Y:S02]  /*10c0*/  DADD R24, R26.reuse, R10.reuse ;  /* 0x000000001a187229 */ /* 0x141fe4000000000a */
        /* <DEDUP_REMOVED lines=9> */
[----:B---3--:R-:W-:-:S02]  /*1160*/  DADD R62, R60, R60 ;  /* 0x000000003c3e7229 */ /* 0x008fc4000000003c */
[----:B------:R-:W-:Y:S02]  /*1170*/  DFMA R10, R18, UR16, R10 ;  /* 0x00000010120a7c2b */ /* 0x000fe4000800000a */
[----:B------:R-:W-:Y:S02]  /*1180*/  DFMA R12, R22, UR18, R12 ;  /* 0x00000012160c7c2b */ /* 0x000fe4000800000c */
[----:B------:R-:W-:Y:S02]  /*1190*/  DFMA R28, R18, UR24, R28 ;  /* 0x00000018121c7c2b */ /* 0x000fe4000800001c */
[----:B------:R-:W-:Y:S02]  /*11a0*/  DFMA R30, R22, UR26, R30 ;  /* 0x0000001a161e7c2b */ /* 0x000fe4000800001e */
[----:B------:R-:W-:Y:S02]  /*11b0*/  DFMA R6, R18, UR8, R6 ;  /* 0x0000000812067c2b */ /* 0x000fe40008000006 */
[----:B------:R-:W-:-:S02]  /*11c0*/  DFMA R8, R22, UR10, R8 ;  /* 0x0000000a16087c2b */ /* 0x000fc40008000008 */
[----:B------:R-:W-:Y:S02]  /*11d0*/  DADD R60, R60, -R60 ;  /* 0x000000003c3c7229 */ /* 0x000fe4000000083c */
[----:B------:R-:W-:Y:S02]  /*11e0*/  DMUL R62, R62, 0.5 ;  /* 0x3fe000003e3e7828 */ /* 0x000fe40000000000 */
        /* <DEDUP_REMOVED lines=20> */
[----:B------:R-:W-:-:S03]  /*1330*/  DFMA R40, R16, UR60, RZ ;  /* 0x0000003c10287c2b */ /* 0x000fc600080000ff */
[----:B------:R0:W-:Y:S04]  /*1340*/  STS.64 [R4+0x370], R10 ;  /* 0x0003700a04007388 */ /* 0x0001e80000000a00 */
[----:B------:R-:W-:Y:S01]  /*1350*/  STS.64 [R4], R12 ;  /* 0x0000000c04007388 */ /* 0x000fe20000000a00 */
[----:B------:R-:W-:-:S03]  /*1360*/  DFMA R40, R18, UR32, R40 ;  /* 0x0000002012287c2b */ /* 0x000fc60008000028 */
[----:B------:R-:W-:Y:S04]  /*1370*/  STS.64 [R4+0x2c0], R38 ;  /* 0x0002c02604007388 */ /* 0x000fe80000000a00 */
[----:B------:R-:W-:Y:S01]  /*1380*/  STS.64 [R4+0xb0], R36 ;  /* 0x0000b02404007388 */ /* 0x000fe20000000a00 */
[----:B0-----:R-:W-:-:S03]  /*1390*/  DFMA R10, R20, UR62, RZ ;  /* 0x0000003e140a7c2b */ /* 0x001fc600080000ff */
[----:B------:R-:W0:Y:S04]  /*13a0*/  LDS.64 R6, [R5+0x2a08] ;  /* 0x002a080005067984 */ /* 0x000e280000000a00 */
[----:B------:R-:W1:Y:S01]  /*13b0*/  LDS.64 R8, [R5+0x2ac8] ;  /* 0x002ac80005087984 */ /* 0x000e620000000a00 */
[----:B------:R-:W-:-:S03]  /*13c0*/  DFMA R10, R22, UR34, R10 ;  /* 0x00000022160a7c2b */ /* 0x000fc6000800000a */
[----:B------:R-:W2:Y:S04]  /*13d0*/  LDS.64 R28, [R5+0x2a10] ;  /* 0x002a1000051c7984 */ /* 0x000ea80000000a00 */
[----:B------:R-:W3:Y:S01]  /*13e0*/  LDS.64 R32, [R5+0x2ad0] ;  /* 0x002ad00005207984 */ /* 0x000ee20000000a00 */
[----:B0-----:R-:W-:Y:S02]  /*13f0*/  DFMA R40, R24, R6, R40 ;  /* 0x000000061828722b */ /* 0x001fe40000000028 */
        /* <DEDUP_REMOVED lines=41> */
.L_x_1348:
[----:B------:R-:W-:Y:S05]  /*1690*/  BSYNC.RECONVERGENT B0 ;  /* 0x0000000000007941 */ /* 0x000fea0003800200 */
.L_x_1346:
[----:B------:R-:W-:Y:S01]  /*16a0*/  IMAD R74, R14, 0x1746, RZ ;  /* 0x000017460e4a7824 */ /* 0x000fe200078e02ff */
[----:B------:R-:W-:Y:S04]  /*16b0*/  BAR.SYNC.DEFER_BLOCKING 0x0 ;  /* 0x0000000000007b1d */ /* 0x000fe80000010000 */
[----:B------:R-:W-:Y:S02]  /*16c0*/  SHF.R.U32.HI R74, RZ, 0x10, R74 ;  /* 0x00000010ff4a7819 */ /* 0x000fe4000001164a */
[----:B------:R-:W-:Y:S02]  /*16d0*/  UMOV UR38, 0x790b ;  /* 0x0000790b00267882 */ /* 0x000fe40000000000 */
[----:B-1----:R-:W-:-:S05]  /*16e0*/  PRMT R5, R74, 0x9910, RZ ;  /* 0x000099104a057816 */ /* 0x002fca00000000ff */
[----:B------:R-:W-:-:S04]  /*16f0*/  IMAD R5, R5, 0xb, RZ ;  /* 0x0000000b05057824 */ /* 0x000fc800078e02ff */
[----:B------:R-:W-:-:S05]  /*1700*/  IMAD.MOV R5, RZ, RZ, -R5 ;  /* 0x000000ffff057224 */ /* 0x000fca00078e0a05 */
[----:B------:R-:W-:Y:S01]  /*1710*/  PRMT R75, R5, 0x7710, RZ ;  /* 0x00007710054b7816 */ /* 0x000fe200000000ff */
[----:B------:R-:W-:-:S04]  /*1720*/  IMAD R5, R74, 0x3c8, R15 ;  /* 0x000003c84a057824 */ /* 0x000fc800078e020f */
[----:B------:R-:W-:-:S05]  /*1730*/  IMAD.IADD R75, R75, 0x1, R0 ;  /* 0x000000014b4b7824 */ /* 0x000fca00078e0200 */
[C---:B------:R-:W-:Y:S02]  /*1740*/  LOP3.LUT R14, R75.reuse, 0xffff, RZ, 0xc0, !PT ;  /* 0x0000ffff4b0e7812 */ /* 0x040fe400078ec0ff */
[----:B------:R-:W-:-:S03]  /*1750*/  PRMT R74, R75, 0x5410, R74 ;  /* 0x000054104b4a7816 */ /* 0x000fc6000000004a */
[----:B------:R-:W-:-:S05]  /*1760*/  IMAD R5, R14, 0x58, R5 ;  /* 0x000000580e057824 */ /* 0x000fca00078e0205 */
[----:B------:R-:W-:Y:S04]  /*1770*/  LDS.64 R68, [R5] ;  /* 0x0000000005447984 */ /* 0x000fe80000000a00 */
[----:B------:R-:W2:Y:S04]  /*1780*/  LDS.64 R14, [R5+0x30] ;  /* 0x00003000050e7984 */ /* 0x000ea80000000a00 */
[----:B------:R-:W-:Y:S04]  /*1790*/  LDS.64 R88, [R5+0x8] ;  /* 0x0000080005587984 */ /* 0x000fe80000000a00 */
[----:B------:R-:W1:Y:S04]  /*17a0*/  LDS.64 R22, [R5+0x28] ;  /* 0x0000280005167984 */ /* 0x000e680000000a00 */
[----:B------:R-:W-:Y:S04]  /*17b0*/  LDS.64 R64, [R5+0x10] ;  /* 0x0000100005407984 */ /* 0x000fe80000000a00 */
[----:B------:R-:W3:Y:S04]  /*17c0*/  LDS.64 R18, [R5+0x20] ;  /* 0x0000200005127984 */ /* 0x000ee80000000a00 */
[----:B------:R-:W5:Y:S01]  /*17d0*/  LDS.64 R20, [R5+0x18] ;  /* 0x0000180005147984 */ /* 0x000f620000000a00 */
[----:B--2---:R-:W-:-:S02]  /*17e0*/  DADD R16, R68, R14 ;  /* 0x0000000044107229 */ /* 0x004fc4000000000e */
[----:B------:R-:W-:Y:S02]  /*17f0*/  DADD R68, R68, -R14 ;  /* 0x0000000044447229 */ /* 0x000fe4000000080e */
[----:B-1----:R-:W-:-:S04]  /*1800*/  DADD R86, R88, R22 ;  /* 0x0000000058567229 */ /* 0x002fc80000000016 */
[C---:B------:R-:W-:Y:S02]  /*1810*/  DFMA R14, R16.reuse, UR4, RZ ;  /* 0x00000004100e7c2b */ /* 0x040fe400080000ff */
[C---:B------:R-:W-:Y:S02]  /*1820*/  DFMA R26, R16.reuse, UR44, RZ ;  /* 0x0000002c101a7c2b */ /* 0x040fe400080000ff */
[C---:B0-----:R-:W-:Y:S02]  /*1830*/  DFMA R24, R16.reuse, UR52, RZ ;  /* 0x0000003410187c2b */ /* 0x041fe400080000ff */
[C---:B------:R-:W-:Y:S02]  /*1840*/  DFMA R60, R16.reuse, UR60, RZ ;  /* 0x0000003c103c7c2b */ /* 0x040fe400080000ff */
[C---:B------:R-:W-:Y:S02]  /*1850*/  DFMA R84, R16.reuse, R30, RZ ;  /* 0x0000001e1054722b */ /* 0x040fe400000000ff */
[----:B------:R-:W-:-:S02]  /*1860*/  DFMA R62, R16, R46, RZ ;  /* 0x0000002e103e722b */ /* 0x000fc400000000ff */
[----:B------:R-:W-:Y:S02]  /*1870*/  DADD R88, R88, -R22 ;  /* 0x0000000058587229 */ /* 0x000fe40000000816 */
[C---:B------:R-:W-:Y:S02]  /*1880*/  DFMA R22, R86.reuse, UR8, R14 ;  /* 0x0000000856167c2b */ /* 0x040fe4000800000e */
[C---:B------:R-:W-:Y:S02]  /*1890*/  DFMA R26, R86.reuse, UR16, R26 ;  /* 0x00000010561a7c2b */ /* 0x040fe4000800001a */
[C---:B------:R-:W-:Y:S02]  /*18a0*/  DFMA R16, R86.reuse, UR24, R24 ;  /* 0x0000001856107c2b */ /* 0x040fe40008000018 */
[C---:B------:R-:W-:Y:S02]  /*18b0*/  DFMA R14, R86.reuse, UR32, R60 ;  /* 0x00000020560e7c2b */ /* 0x040fe4000800003c */
[----:B------:R-:W-:-:S02]  /*18c0*/  DFMA R84, R86, R36, R84 ;  /* 0x000000245654722b */ /* 0x000fc40000000054 */
[----:B------:R-:W-:Y:S02]  /*18d0*/  DFMA R86, R86, R52, R62 ;  /* 0x000000345656722b */ /* 0x000fe4000000003e */
[C---:B------:R-:W-:Y:S02]  /*18e0*/  DFMA R24, R68.reuse, UR6, RZ ;  /* 0x0000000644187c2b */ /* 0x040fe400080000ff */
        /* <DEDUP_REMOVED lines=8> */
[C---:B------:R-:W-:Y:S02]  /*1970*/  DFMA R70, R88.reuse, UR34, R70 ;  /* 0x0000002258467c2b */ /* 0x040fe40008000046 */
[----:B------:R-:W-:-:S02]  /*1980*/  DFMA R60, R88, R40, R60 ;  /* 0x00000028583c722b */ /* 0x000fc4000000003c */
[----:B------:R-:W-:Y:S01]  /*1990*/  DFMA R88, R88, R56, R68 ;  /* 0x000000385858722b */ /* 0x000fe20000000044 */
[----:B------:R-:W0:Y:S01]  /*19a0*/  LDC.64 R68, c[0x0][0x388] ;  /* 0x0000e200ff447b82 */ /* 0x000e220000000a00 */
[C-C-:B---3--:R-:W-:Y:S02]  /*19b0*/  DADD R72, R64.reuse, R18.reuse ;  /* 0x0000000040487229 */ /* 0x148fe40000000012 */
[----:B------:R-:W-:Y:S02]  /*19c0*/  DADD R64, R64, -R18 ;  /* 0x0000000040407229 */ /* 0x000fe40000000812 */
[C-C-:B-----5:R-:W-:Y:S02]  /*19d0*/  DADD R18, R20.reuse, R20.reuse ;  /* 0x0000000014127229 */ /* 0x160fe40000000014 */
[----:B------:R-:W-:Y:S02]  /*19e0*/  DADD R20, R20, -R20 ;  /* 0x0000000014147229 */ /* 0x000fe40000000814 */
[----:B------:R-:W-:-:S02]  /*19f0*/  DFMA R22, R72, UR40, R22 ;  /* 0x0000002848167c2b */ /* 0x000fc40008000016 */
[C---:B------:R-:W-:Y:S02]  /*1a00*/  DFMA R26, R72.reuse, UR48, R26 ;  /* 0x00000030481a7c2b */ /* 0x040fe4000800001a */
[C---:B------:R-:W-:Y:S02]  /*1a10*/  DFMA R16, R72.reuse, UR56, R16 ;  /* 0x0000003848107c2b */ /* 0x040fe40008000010 */
[C---:B------:R-:W-:Y:S02]  /*1a20*/  DFMA R14, R72.reuse, R6, R14 ;  /* 0x00000006480e722b */ /* 0x040fe4000000000e */
[C---:B------:R-:W-:Y:S02]  /*1a30*/  DFMA R84, R72.reuse, R38, R84 ;  /* 0x000000264854722b */ /* 0x040fe40000000054 */
[----:B------:R-:W-:Y:S01]  /*1a40*/  DFMA R86, R72, R54, R86 ;  /* 0x000000364856722b */ /* 0x000fe20000000056 */
[----:B------:R-:W-:Y:S01]  /*1a50*/  IMAD.MOV.U32 R73, RZ, RZ, 0xa ;  /* 0x0000000aff497424 */ /* 0x000fe200078e00ff */
[----:B------:R-:W-:-:S02]  /*1a60*/  DMUL R18, R18, 0.5 ;  /* 0x3fe0000012127828 */ /* 0x000fc40000000000 */
[C---:B------:R-:W-:Y:S01]  /*1a70*/  DFMA R24, R64.reuse, UR42, R24 ;  /* 0x0000002a40187c2b */ /* 0x040fe20008000018 */
[----:B------:R-:W-:Y:S01]  /*1a80*/  IDP.2A.LO.U16.U8 R74, R74, UR38, R73 ;  /* 0x000000264a4a7c26 */ /* 0x000fe20008001049 */
[C---:B------:R-:W-:Y:S02]  /*1a90*/  DFMA R62, R64.reuse, UR50, R62 ;  /* 0x00000032403e7c2b */ /* 0x040fe4000800003e */
[C---:B------:R-:W-:Y:S02]  /*1aa0*/  DFMA R66, R64.reuse, UR58, R66 ;  /* 0x0000003a40427c2b */ /* 0x040fe40008000042 */
[C---:B------:R-:W-:Y:S02]  /*1ab0*/  DFMA R70, R64.reuse, R8, R70 ;  /* 0x000000084046722b */ /* 0x040fe40000000046 */
[C---:B------:R-:W-:Y:S02]  /*1ac0*/  DFMA R60, R64.reuse, R42, R60 ;  /* 0x0000002a403c722b */ /* 0x040fe4000000003c */
[----:B------:R-:W-:Y:S01]  /*1ad0*/  DFMA R88, R64, R58, R88 ;  /* 0x0000003a4058722b */ /* 0x000fe20000000058 */
[----:B------:R-:W-:Y:S01]  /*1ae0*/  IMAD R65, R3, 0x533, R74 ;  /* 0x0000053303417824 */ /* 0x000fe200078e024a */
[----:B------:R-:W-:-:S02]  /*1af0*/  DFMA R22, R18, UR12, R22 ;  /* 0x0000000c12167c2b */ /* 0x000fc40008000016 */
[C---:B------:R-:W-:Y:S01]  /*1b00*/  DFMA R26, R18.reuse, UR20, R26 ;  /* 0x00000014121a7c2b */ /* 0x040fe2000800001a */
[----:B0-----:R-:W-:Y:S01]  /*1b10*/  IMAD.WIDE R68, R65, 0x8, R68 ;  /* 0x0000000841447825 */ /* 0x001fe200078e0244 */
[C---:B------:R-:W-:Y:S02]  /*1b20*/  DFMA R16, R18.reuse, UR28, R16 ;  /* 0x0000001c12107c2b */ /* 0x040fe40008000010 */
[C---:B------:R-:W-:Y:S02]  /*1b30*/  DFMA R14, R18.reuse, R28, R14 ;  /* 0x0000001c120e722b */ /* 0x040fe4000000000e */
[C---:B------:R-:W-:Y:S01]  /*1b40*/  DFMA R84, R18.reuse, R44, R84 ;  /* 0x0000002c1254722b */ /* 0x040fe20000000054 */
[----:B------:R-:W2:Y:S01]  /*1b50*/  LDG.E.64.CONSTANT R80, desc[UR36][R68.64+-0x48] ;  /* 0xffffb82444507981 */ /* 0x000ea2000c1e9b00 */
[----:B----4-:R-:W-:-:S03]  /*1b60*/  DFMA R86, R18, R10, R86 ;  /* 0x0000000a1256722b */ /* 0x010fc60000000056 */
[----:B------:R-:W3:Y:S01]  /*1b70*/  LDG.E.64.CONSTANT R18, desc[UR36][R68.64+-0x50] ;  /* 0xffffb02444127981 */ /* 0x000ee2000c1e9b00 */
[----:B------:R-:W-:-:S03]  /*1b80*/  DFMA R24, R20, UR14, R24 ;  /* 0x0000000e14187c2b */ /* 0x000fc60008000018 */
[----:B------:R-:W4:Y:S01]  /*1b90*/  LDG.E.64.CONSTANT R72, desc[UR36][R68.64] ;  /* 0x0000002444487981 */ /* 0x000f22000c1e9b00 */
        /* <DEDUP_REMOVED lines=8> */
[----:B------:R-:W5:Y:S01]  /*1c20*/  LDG.E.64.CONSTANT R76, desc[UR36][R68.64+-0x30] ;  /* 0xffffd024444c7981 */ /* 0x000f62000c1e9b00 */
[----:B------:R-:W-:Y:S02]  /*1c30*/  DADD R86, R86, R88 ;  /* 0x0000000056567229 */ /* 0x000fe40000000058 */
[C-C-:B------:R-:W-:Y:S01]  /*1c40*/  DADD R88, R84.reuse, -R60.reuse ;  /* 0x0000000054587229 */ /* 0x140fe2000000083c */
[----:B------:R-:W5:Y:S01]  /*1c50*/  LDG.E.64.CONSTANT R90, desc[UR36][R68.64+-0x18] ;  /* 0xffffe824445a7981 */ /* 0x000f62000c1e9b00 */
[----:B------:R-:W-:Y:S02]  /*1c60*/  DADD R60, R84, R60 ;  /* 0x00000000543c7229 */ /* 0x000fe4000000003c */
[C-C-:B------:R-:W-:Y:S01]  /*1c70*/  DADD R84, R22.reuse, -R24.reuse ;  /* 0x0000000016547229 */ /* 0x140fe20000000818 */
[----:B------:R-:W5:Y:S01]  /*1c80*/  LDG.E.64.CONSTANT R82, desc[UR36][R68.64+-0x20] ;  /* 0xffffe02444527981 */ /* 0x000f62000c1e9b00 */
[----:B------:R-:W-:-:S02]  /*1c90*/  DADD R24, R22, R24 ;  /* 0x0000000016187229 */ /* 0x000fc40000000018 */
[C-C-:B------:R-:W-:Y:S01]  /*1ca0*/  DADD R22, R26.reuse, -R62.reuse ;  /* 0x000000001a167229 */ /* 0x140fe2000000083e */
[----:B------:R-:W5:Y:S01]  /*1cb0*/  LDG.E.64.CONSTANT R74, desc[UR36][R68.64+-0x28] ;  /* 0xffffd824444a7981 */ /* 0x000f62000c1e9b00 */
[----:B------:R-:W-:Y:S02]  /*1cc0*/  DADD R62, R26, R62 ;  /* 0x000000001a3e7229 */ /* 0x000fe4000000003e */
[C-C-:B------:R-:W-:Y:S02]  /*1cd0*/  DADD R26, R16.reuse, -R66.reuse ;  /* 0x00000000101a7229 */ /* 0x140fe40000000842 */
[----:B------:R-:W-:Y:S01]  /*1ce0*/  DADD R16, R16, R66 ;  /* 0x0000000010107229 */ /* 0x000fe20000000042 */
[----:B------:R0:W5:Y:S01]  /*1cf0*/  LDG.E.64.CONSTANT R66, desc[UR36][R68.64+-0x10] ;  /* 0xfffff02444427981 */ /* 0x000162000c1e9b00 */
[----:B------:R-:W-:Y:S01]  /*1d00*/  ISETP.GT.U32.AND P2, PT, R0, 0x4c, PT ;  /* 0x0000004c0000780c */ /* 0x000fe20003f44070 */
[----:B------:R-:W-:Y:S01]  /*1d10*/  BSSY.RECONVERGENT B0, `(.L_x_1349) ;  /* 0x00000ae000007945 */ /* 0x000fe20003800200 */
[----:B------:R-:W-:Y:S06]  /*1d20*/  BAR.SYNC.DEFER_BLOCKING 0x0 ;  /* 0x0000000000007b1d */ /* 0x000fec0000010000 */
[----:B---3--:R-:W-:-:S02]  /*1d30*/  DMUL R18, R18, R24 ;  /* 0x0000001812127228 */ /* 0x008fc40000000000 */
[C-C-:B------:R-:W-:Y:S02]  /*1d40*/  DADD R24, R14.reuse, -R70.reuse ;  /* 0x000000000e187229 */ /* 0x140fe40000000846 */
[----:B------:R-:W-:Y:S02]  /*1d50*/  DADD R14, R14, R70 ;  /* 0x000000000e0e7229 */ /* 0x000fe40000000046 */
[----:B--2---:R-:W-:Y:S02]  /*1d60*/  DMUL R62, R80, R62 ;  /* 0x0000003e503e7228 */ /* 0x004fe40000000000 */
[----:B----4-:R-:W-:Y:S02]  /*1d70*/  DFMA R70, R72, R84, R18 ;  /* 0x000000544846722b */ /* 0x010fe40000000012 */
[----:B-----5:R-:W-:Y:S02]  /*1d80*/  DMUL R16, R78, R16 ;  /* 0x000000104e107228 */ /* 0x020fe40000000000 */
[----:B------:R-:W-:-:S02]  /*1d90*/  DMUL R14, R20, R14 ;  /* 0x0000000e140e7228 */ /* 0x000fc40000000000 */
[----:B------:R-:W-:Y:S02]  /*1da0*/  DFMA R20, R72, -R84, R18 ;  /* 0x800000544814722b */ /* 0x000fe40000000012 */
[----:B------:R-:W-:Y:S02]  /*1db0*/  DFMA R72, R64, R22, R62 ;  /* 0x000000164048722b */ /* 0x000fe4000000003e */
[C---:B------:R-:W-:Y:S02]  /*1dc0*/  DFMA R84, R70.reuse, UR4, RZ ;  /* 0x0000000446547c2b */ /* 0x040fe400080000ff */
[C---:B------:R-:W-:Y:S02]  /*1dd0*/  DFMA R80, R70.reuse, UR8, RZ ;  /* 0x0000000846507c2b */ /* 0x040fe400080000ff */
[C---:B------:R-:W-:Y:S02]  /*1de0*/  DFMA R78, R70.reuse, UR40, RZ ;  /* 0x00000028464e7c2b */ /* 0x040fe400080000ff */
[----:B------:R-:W-:-:S02]  /*1df0*/  DFMA R70, R70, UR12, RZ ;  /* 0x0000000c46467c2b */ /* 0x000fc400080000ff */
[----:B------:R-:W-:Y:S02]  /*1e00*/  DMUL R60, R76, R60 ;  /* 0x0000003c4c3c7228 */ /* 0x000fe40000000000 */
[----:B------:R-:W-:Y:S02]  /*1e10*/  DFMA R64, R64, -R22, R62 ;  /* 0x800000164040722b */ /* 0x000fe4000000003e */
[C---:B------:R-:W-:Y:S02]  /*1e20*/  DFMA R84, R72.reuse, UR44, R84 ;  /* 0x0000002c48547c2b */ /* 0x040fe40008000054 */
[C---:B------:R-:W-:Y:S02]  /*1e30*/  DFMA R80, R72.reuse, UR16, R80 ;  /* 0x0000001048507c2b */ /* 0x040fe40008000050 */
[C---:B------:R-:W-:Y:S02]  /*1e40*/  DFMA R78, R72.reuse, UR48, R78 ;  /* 0x00000030484e7c2b */ /* 0x040fe4000800004e */
[----:B------:R-:W-:-:S02]  /*1e50*/  DFMA R72, R72, UR20, R70 ;  /* 0x0000001448487c2b */ /* 0x000fc40008000046 */
[C---:B0-----:R-:W-:Y:S02]  /*1e60*/  DFMA R68, R20.reuse, UR6, RZ ;  /* 0x0000000614447c2b */ /* 0x041fe400080000ff */
[C---:B------:R-:W-:Y:S02]  /*1e70*/  DFMA R76, R20.reuse, UR10, RZ ;  /* 0x0000000a144c7c2b */ /* 0x040fe400080000ff */
[C---:B------:R-:W-:Y:S02]  /*1e80*/  DFMA R22, R20.reuse, UR42, RZ ;  /* 0x0000002a14167c2b */ /* 0x040fe400080000ff */
[----:B------:R-:W-:Y:S02]  /*1e90*/  DFMA R70, R20, UR14, RZ ;  /* 0x0000000e14467c2b */ /* 0x000fe400080000ff */
[C---:B------:R-:W-:Y:S02]  /*1ea0*/  DFMA R68, R64.reuse, UR46, R68 ;  /* 0x0000002e40447c2b */ /* 0x040fe40008000044 */
[----:B------:R-:W-:-:S02]  /*1eb0*/  DFMA R20, R64, UR18, R76 ;  /* 0x0000001240147c2b */ /* 0x000fc4000800004c */
[C---:B------:R-:W-:Y:S02]  /*1ec0*/  DFMA R22, R64.reuse, UR50, R22 ;  /* 0x0000003240167c2b */ /* 0x040fe40008000016 */
[----:B------:R-:W-:Y:S02]  /*1ed0*/  DFMA R64, R64, UR22, R70 ;  /* 0x0000001640407c2b */ /* 0x000fe40008000046 */
[CCC-:B------:R-:W-:Y:S02]  /*1ee0*/  DFMA R70, R66.reuse, R26.reuse, R16.reuse ;  /* 0x0000001a4246722b */ /* 0x1c0fe40000000010 */
[----:B------:R-:W-:Y:S02]  /*1ef0*/  DFMA R76, R66, -R26, R16 ;  /* 0x8000001a424c722b */ /* 0x000fe40000000010 */
[----:B------:R-:W-:-:S04]  /*1f00*/  DMUL R82, R82, R88 ;  /* 0x0000005852527228 */ /* 0x000fc80000000000 */
[C---:B------:R-:W-:Y:S02]  /*1f10*/  DFMA R26, R70.reuse, UR52, R84 ;  /* 0x00000034461a7c2b */ /* 0x040fe40008000054 */
[C---:B------:R-:W-:Y:S02]  /*1f20*/  DFMA R66, R70.reuse, UR24, R80 ;  /* 0x0000001846427c2b */ /* 0x040fe40008000050 */
[C---:B------:R-:W-:Y:S02]  /*1f30*/  DFMA R78, R70.reuse, UR56, R78 ;  /* 0x00000038464e7c2b */ /* 0x040fe4000800004e */
[----:B------:R-:W-:Y:S02]  /*1f40*/  DFMA R72, R70, UR28, R72 ;  /* 0x0000001c46487c2b */ /* 0x000fe40008000048 */
[CCC-:B------:R-:W-:Y:S02]  /*1f50*/  DFMA R70, R90.reuse, R24.reuse, R14.reuse ;  /* 0x000000185a46722b */ /* 0x1c0fe4000000000e */
[----:B------:R-:W-:-:S02]  /*1f60*/  DFMA R24, R90, -R24, R14 ;  /* 0x800000185a18722b */ /* 0x000fc4000000000e */
[C---:B------:R-:W-:Y:S02]  /*1f70*/  DFMA R68, R76.reuse, UR54, R68 ;  /* 0x000000364c447c2b */ /* 0x040fe40008000044 */
[----:B------:R-:W-:Y:S02]  /*1f80*/  DFMA R64, R76, UR30, R64 ;  /* 0x0000001e4c407c2b */ /* 0x000fe40008000040 */
[----:B------:R-:W-:Y:S02]  /*1f90*/  DMUL R74, R74, R86 ;  /* 0x000000564a4a7228 */ /* 0x000fe40000000000 */
[C---:B------:R-:W-:Y:S02]  /*1fa0*/  DFMA R20, R76.reuse, UR26, R20 ;  /* 0x0000001a4c147c2b */ /* 0x040fe40008000014 */
[----:B------:R-:W-:Y:S02]  /*1fb0*/  DFMA R22, R76, UR58, R22 ;  /* 0x0000003a4c167c2b */ /* 0x000fe40008000016 */
[----:B------:R-:W-:-:S02]  /*1fc0*/  DFMA R26, R70, UR60, R26 ;  /* 0x0000003c461a7c2b */ /* 0x000fc4000800001a */
[C---:B------:R-:W-:Y:S02]  /*1fd0*/  DFMA R66, R70.reuse, UR32, R66 ;  /* 0x0000002046427c2b */ /* 0x040fe40008000042 */
[C---:B------:R-:W-:Y:S02]  /*1fe0*/  DFMA R78, R70.reuse, R6, R78 ;  /* 0x00000006464e722b */ /* 0x040fe4000000004e */
[----:B------:R-:W-:Y:S02]  /*1ff0*/  DFMA R72, R70, R28, R72 ;  /* 0x0000001c4648722b */ /* 0x000fe40000000048 */
[----:B------:R-:W-:Y:S02]  /*2000*/  DADD R70, -R82, R60 ;  /* 0x0000000052467229 */ /* 0x000fe4000000013c */
[C---:B------:R-:W-:Y:S02]  /*2010*/  DFMA R68, R24.reuse, UR62, R68 ;  /* 0x0000003e18447c2b */ /* 0x040fe40008000044 */
[----:B------:R-:W-:-:S02]  /*2020*/  DFMA R80, R24, R32, R64 ;  /* 0x000000201850722b */ /* 0x000fc40000000040 */
[----:B------:R-:W-:Y:S02]  /*2030*/  DADD R64, R82, R60 ;  /* 0x0000000052407229 */ /* 0x000fe4000000003c */
[----:B------:R-:W-:Y:S02]  /*2040*/  DADD R76, R74, R74 ;  /* 0x000000004a4c7229 */ /* 0x000fe4000000004a */
[C---:B------:R-:W-:Y:S02]  /*2050*/  DFMA R20, R24.reuse, UR34, R20 ;  /* 0x0000002218147c2b */ /* 0x040fe40008000014 */
        /* <DEDUP_REMOVED lines=52> */
[----:B------:R-:W-:Y:S02]  /*23a0*/  DFMA R76, R78, UR48, R76 ;  /* 0x000000304e4c7c2b */ /* 0x000fe4000800004c */
[----:B------:R-:W-:Y:S02]  /*23b0*/  DADD R24, R66, -R68 ;  /* 0x0000000042187229 */ /* 0x000fe40000000844 */
[----:B------:R-:W-:Y:S02]  /*23c0*/  DFMA R78, R78, UR20, R22 ;  /* 0x000000144e4e7c2b */ /* 0x000fe40008000016 */
[C---:B------:R-:W-:Y:S02]  /*23d0*/  DFMA R84, R20.reuse, UR6, RZ ;  /* 0x0000000614547c2b */ /* 0x040fe400080000ff */
[C---:B------:R-:W-:Y:S02]  /*23e0*/  DFMA R68, R20.reuse, UR10, RZ ;  /* 0x0000000a14447c2b */ /* 0x040fe400080000ff */
[----:B------:R-:W-:-:S02]  /*23f0*/  DFMA R22, R20, UR42, RZ ;  /* 0x0000002a14167c2b */ /* 0x000fc400080000ff */
[----:B------:R-:W-:Y:S02]  /*2400*/  DFMA R66, R20, UR14, RZ ;  /* 0x0000000e14427c2b */ /* 0x000fe400080000ff */
[C---:B------:R-:W-:Y:S02]  /*2410*/  DFMA R84, R24.reuse, UR46, R84 ;  /* 0x0000002e18547c2b */ /* 0x040fe40008000054 */
[C---:B------:R-:W-:Y:S02]  /*2420*/  DFMA R20, R24.reuse, UR18, R68 ;  /* 0x0000001218147c2b */ /* 0x040fe40008000044 */
[----:B------:R-:W-:Y:S01]  /*2430*/  DFMA R22, R24, UR50, R22 ;  /* 0x0000003218167c2b */ /* 0x000fe20008000016 */
[----:B------:R-:W-:Y:S01]  /*2440*/  LDS.64 R68, [R4+0x210] ;  /* 0x0002100004447984 */ /* 0x000fe20000000a00 */
[----:B--2---:R-:W-:Y:S02]  /*2450*/  DADD R80, R64, R26 ;  /* 0x0000000040507229 */ /* 0x004fe4000000001a */
[----:B------:R-:W-:-:S02]  /*2460*/  DFMA R24, R24, UR22, R66 ;  /* 0x0000001618187c2b */ /* 0x000fc40008000042 */
[----:B------:R-:W-:Y:S01]  /*2470*/  DADD R26, R64, -R26 ;  /* 0x00000000401a7229 */ /* 0x000fe2000000081a */
[----:B------:R-:W0:Y:S03]  /*2480*/  LDS.64 R66, [R4+0x1b8] ;  /* 0x0001b80004427984 */ /* 0x000e260000000a00 */
[C---:B------:R-:W-:Y:S01]  /*2490*/  DFMA R70, R80.reuse, UR52, R70 ;  /* 0x0000003450467c2b */ /* 0x040fe20008000046 */
[----:B------:R-:W1:Y:S01]  /*24a0*/  LDS.64 R64, [R4+0x160] ;  /* 0x0001600004407984 */ /* 0x000e620000000a00 */
[C---:B------:R-:W-:Y:S02]  /*24b0*/  DFMA R72, R80.reuse, UR24, R72 ;  /* 0x0000001850487c2b */ /* 0x040fe40008000048 */
[C---:B------:R-:W-:Y:S02]  /*24c0*/  DFMA R76, R80.reuse, UR56, R76 ;  /* 0x00000038504c7c2b */ /* 0x040fe4000800004c */
[----:B------:R-:W-:-:S02]  /*24d0*/  DFMA R78, R80, UR28, R78 ;  /* 0x0000001c504e7c2b */ /* 0x000fc4000800004e */
[C-C-:B---3--:R-:W-:Y:S02]  /*24e0*/  DADD R80, R86.reuse, R88.reuse ;  /* 0x0000000056507229 */ /* 0x148fe40000000058 */
[----:B------:R-:W-:Y:S02]  /*24f0*/  DADD R86, R86, -R88 ;  /* 0x0000000056567229 */ /* 0x000fe40000000858 */
[C---:B------:R-:W-:Y:S02]  /*2500*/  DFMA R84, R26.reuse, UR54, R84 ;  /* 0x000000361a547c2b */ /* 0x040fe40008000054 */
[C---:B------:R-:W-:Y:S02]  /*2510*/  DFMA R20, R26.reuse, UR26, R20 ;  /* 0x0000001a1a147c2b */ /* 0x040fe40008000014 */
[C---:B------:R-:W-:Y:S02]  /*2520*/  DFMA R22, R26.reuse, UR58, R22 ;  /* 0x0000003a1a167c2b */ /* 0x040fe40008000016 */
[----:B------:R-:W-:-:S02]  /*2530*/  DFMA R24, R26, UR30, R24 ;  /* 0x0000001e1a187c2b */ /* 0x000fc40008000018 */
[C---:B------:R-:W-:Y:S02]  /*2540*/  DFMA R70, R80.reuse, UR60, R70 ;  /* 0x0000003c50467c2b */ /* 0x040fe40008000046 */
[C---:B------:R-:W-:Y:S02]  /*2550*/  DFMA R72, R80.reuse, UR32, R72 ;  /* 0x0000002050487c2b */ /* 0x040fe40008000048 */
[C---:B------:R-:W-:Y:S02]  /*2560*/  DFMA R76, R80.reuse, R6, R76 ;  /* 0x00000006504c722b */ /* 0x040fe4000000004c */
[----:B------:R-:W-:Y:S02]  /*2570*/  DFMA R78, R80, R28, R78 ;  /* 0x0000001c504e722b */ /* 0x000fe4000000004e */
[C---:B------:R-:W-:Y:S02]  /*2580*/  DFMA R84, R86.reuse, UR62, R84 ;  /* 0x0000003e56547c2b */ /* 0x040fe40008000054 */
[----:B------:R-:W-:-:S02]  /*2590*/  DFMA R20, R86, UR34, R20 ;  /* 0x0000002256147c2b */ /* 0x000fc40008000014 */
[C---:B------:R-:W-:Y:S02]  /*25a0*/  DFMA R22, R86.reuse, R8, R22 ;  /* 0x000000085616722b */ /* 0x040fe40000000016 */
[----:B------:R-:W-:Y:S02]  /*25b0*/  DFMA R24, R86, R32, R24 ;  /* 0x000000205618722b */ /* 0x000fe40000000018 */
[C-C-:B0-----:R-:W-:Y:S02]  /*25c0*/  DADD R80, R66.reuse, R66.reuse ;  /* 0x0000000042507229 */ /* 0x141fe40000000042 */
[----:B------:R-:W-:Y:S02]  /*25d0*/  DADD R66, R66, -R66 ;  /* 0x0000000042427229 */ /* 0x000fe40000000842 */
[C-C-:B-1----:R-:W-:Y:S02]  /*25e0*/  DADD R26, R64.reuse, R68.reuse ;  /* 0x00000000401a7229 */ /* 0x142fe40000000044 */
[----:B------:R-:W-:-:S02]  /*25f0*/  DADD R68, R64, -R68 ;  /* 0x0000000040447229 */ /* 0x000fc40000000844 */
[----:B------:R-:W-:-:S04]  /*2600*/  DMUL R64, R80, 0.5 ;  /* 0x3fe0000050407828 */ /* 0x000fc80000000000 */
        /* <DEDUP_REMOVED lines=30> */
.L_x_1350:
[----:B------:R-:W-:Y:S05]  /*27f0*/  BSYNC.RECONVERGENT B0 ;  /* 0x0000000000007941 */ /* 0x000fea0003800200 */
.L_x_1349:
        /* <DEDUP_REMOVED lines=13> */
[----:B------:R-:W-:Y:S01]  /*28d0*/  DADD R68, R20, -R26 ;  /* 0x0000000014447229 */ /* 0x000fe2000000081a */
[----:B------:R-:W-:Y:S05]  /*28e0*/  LDS.64 R20, [R2+0x12e8] ;  /* 0x0012e80002147984 */ /* 0x000fea0000000a00 */
[C---:B------:R-:W-:Y:S02]  /*28f0*/  DFMA R72, R14.reuse, UR40, RZ ;  /* 0x000000280e487c2b */ /* 0x040fe400080000ff */
[C---:B------:R-:W-:Y:S02]  /*2900*/  DFMA R66, R14.reuse, UR4, RZ ;  /* 0x000000040e427c2b */ /* 0x040fe400080000ff */
[----:B------:R-:W-:-:S02]  /*2910*/  DFMA R64, R14, UR8, RZ ;  /* 0x000000080e407c2b */ /* 0x000fc400080000ff */
[----:B------:R-:W-:Y:S01]  /*2920*/  DFMA R74, R14, UR12, RZ ;  /* 0x0000000c0e4a7c2b */ /* 0x000fe200080000ff */
[----:B------:R-:W0:Y:S01]  /*2930*/  LDS.64 R14, [R2+0x16b0] ;  /* 0x0016b000020e7984 */ /* 0x000e220000000a00 */
[C-C-:B-1----:R-:W-:Y:S02]  /*2940*/  DADD R70, R60.reuse, R62.reuse ;  /* 0x000000003c467229 */ /* 0x142fe4000000003e */
[----:B------:R-:W-:Y:S02]  /*2950*/  DADD R60, R60, -R62 ;  /* 0x000000003c3c7229 */ /* 0x000fe4000000083e */
[----:B------:R-:W-:-:S04]  /*2960*/  DFMA R76, R68, UR14, RZ ;  /* 0x0000000e444c7c2b */ /* 0x000fc800080000ff */
[C---:B------:R-:W-:Y:S02]  /*2970*/  DFMA R26, R70.reuse, UR48, R72 ;  /* 0x00000030461a7c2b */ /* 0x040fe40008000048 */
[C---:B------:R-:W-:Y:S02]  /*2980*/  DFMA R66, R70.reuse, UR44, R66 ;  /* 0x0000002c46427c2b */ /* 0x040fe40008000042 */
[C---:B------:R-:W-:Y:S02]  /*2990*/  DFMA R64, R70.reuse, UR16, R64 ;  /* 0x0000001046407c2b */ /* 0x040fe40008000040 */
[----:B------:R-:W-:Y:S02]  /*29a0*/  DFMA R62, R70, UR20, R74 ;  /* 0x00000014463e7c2b */ /* 0x000fe4000800004a */
[C---:B------:R-:W-:Y:S02]  /*29b0*/  DFMA R74, R68.reuse, UR42, RZ ;  /* 0x0000002a444a7c2b */ /* 0x040fe400080000ff */
[----:B------:R-:W-:-:S02]  /*29c0*/  DFMA R72, R68, UR6, RZ ;  /* 0x0000000644487c2b */ /* 0x000fc400080000ff */
[----:B------:R-:W-:Y:S02]  /*29d0*/  DFMA R70, R68, UR10, RZ ;  /* 0x0000000a44467c2b */ /* 0x000fe400080000ff */
[C-C-:B--2---:R-:W-:Y:S02]  /*29e0*/  DADD R68, R22.reuse, R24.reuse ;  /* 0x0000000016447229 */ /* 0x144fe40000000018 */
[----:B------:R-:W-:Y:S02]  /*29f0*/  DADD R22, R22, -R24 ;  /* 0x0000000016167229 */ /* 0x000fe40000000818 */
        /* <DEDUP_REMOVED lines=9> */
[C---:B------:R-:W-:Y:S02]  /*2a90*/  DFMA R76, R22.reuse, UR30, R76 ;  /* 0x0000001e164c7c2b */ /* 0x040fe4000800004c */
[----:B------:R-:W-:Y:S02]  /*2aa0*/  DFMA R70, R22, UR26, R70 ;  /* 0x0000001a16467c2b */ /* 0x000fe40008000046 */
[C---:B------:R-:W-:Y:S02]  /*2ab0*/  DFMA R62, R68.reuse, UR28, R62 ;  /* 0x0000001c443e7c2b */ /* 0x040fe4000800003e */
[C---:B------:R-:W-:Y:S02]  /*2ac0*/  DFMA R66, R68.reuse, UR52, R66 ;  /* 0x0000003444427c2b */ /* 0x040fe40008000042 */
[----:B------:R-:W-:Y:S02]  /*2ad0*/  DFMA R64, R68, UR24, R64 ;  /* 0x0000001844407c2b */ /* 0x000fe40008000040 */
[----:B------:R-:W-:-:S02]  /*2ae0*/  DFMA R26, R24, R6, R26 ;  /* 0x00000006181a722b */ /* 0x000fc4000000001a */
[C---:B------:R-:W-:Y:S02]  /*2af0*/  DFMA R8, R16.reuse, R8, R74 ;  /* 0x000000081008722b */ /* 0x040fe4000000004a */
[----:B------:R-:W-:Y:S02]  /*2b00*/  DFMA R76, R16, R32, R76 ;  /* 0x00000020104c722b */ /* 0x000fe4000000004c */
[----:B0-----:R-:W-:Y:S02]  /*2b10*/  DADD R6, R4, R14 ;  /* 0x0000000004067229 */ /* 0x001fe4000000000e */
[C---:B------:R-:W-:Y:S02]  /*2b20*/  DFMA R72, R16.reuse, UR62, R72 ;  /* 0x0000003e10487c2b */ /* 0x040fe40008000048 */
[----:B------:R-:W-:Y:S02]  /*2b30*/  DFMA R70, R16, UR34, R70 ;  /* 0x0000002210467c2b */ /* 0x000fe40008000046 */
[----:B------:R-:W-:-:S02]  /*2b40*/  DFMA R62, R24, R28, R62 ;  /* 0x0000001c183e722b */ /* 0x000fc4000000003e */
[----:B------:R-:W-:Y:S02]  /*2b50*/  DADD R16, R20, R20 ;  /* 0x0000000014107229 */ /* 0x000fe40000000014 */
[----:B------:R-:W-:Y:S02]  /*2b60*/  DADD R4, R4, -R14 ;  /* 0x0000000004047229 */ /* 0x000fe4000000080e */
[C---:B------:R-:W-:Y:S02]  /*2b70*/  DFMA R66, R24.reuse, UR60, R66 ;  /* 0x0000003c18427c2b */ /* 0x040fe40008000042 */
[----:B------:R-:W-:Y:S02]  /*2b80*/  DFMA R64, R24, UR32, R64 ;  /* 0x0000002018407c2b */ /* 0x000fe40008000040 */
[----:B------:R-:W-:Y:S02]  /*2b90*/  DFMA R62, R6, R44, R62 ;  /* 0x0000002c063e722b */ /* 0x000fe4000000003e */
[----:B------:R-:W-:-:S02]  /*2ba0*/  DMUL R16, R16, 0.5 ;  /* 0x3fe0000010107828 */ /* 0x000fc40000000000 */
[----:B------:R-:W-:Y:S02]  /*2bb0*/  DFMA R76, R4, R48, R76 ;  /* 0x00000030044c722b */ /* 0x000fe4000000004c */
[----:B------:R-:W-:Y:S02]  /*2bc0*/  DADD R20, R20, -R20 ;  /* 0x0000000014147229 */ /* 0x000fe40000000814 */
[C---:B------:R-:W-:Y:S02]  /*2bd0*/  DFMA R26, R6.reuse, R38, R26 ;  /* 0x00000026061a722b */ /* 0x040fe4000000001a */
[C---:B------:R-:W-:Y:S02]  /*2be0*/  DFMA R66, R6.reuse, R30, R66 ;  /* 0x0000001e0642722b */ /* 0x040fe40000000042 */
[----:B------:R-:W-:Y:S02]  /*2bf0*/  DFMA R64, R6, R36, R64 ;  /* 0x000000240640722b */ /* 0x000fe40000000040 */
[----:B------:R-:W-:-:S02]  /*2c00*/  DFMA R8, R4, R42, R8 ;  /* 0x0000002a0408722b */ /* 0x000fc40000000008 */
[C---:B------:R-:W-:Y:S02]  /*2c10*/  DFMA R72, R4.reuse, R34, R72 ;  /* 0x000000220448722b */ /* 0x040fe40000000048 */
        /* <DEDUP_REMOVED lines=9> */
[----:B------:R-:W-:Y:S02]  /*2cb0*/  DADD R14, R62, R76 ;  /* 0x000000003e0e7229 */ /* 0x000fe4000000004c */
[----:B------:R-:W-:-:S02]  /*2cc0*/  DADD R82, R66, -R72 ;  /* 0x0000000042527229 */ /* 0x000fc40000000848 */
[----:B------:R-:W-:Y:S02]  /*2cd0*/  DADD R18, R66, R72 ;  /* 0x0000000042127229 */ /* 0x000fe40000000048 */
[C-C-:B------:R-:W-:Y:S02]  /*2ce0*/  DADD R74, R64.reuse, -R70.reuse ;  /* 0x00000000404a7229 */ /* 0x140fe40000000846 */
[----:B------:R-:W-:Y:S02]  /*2cf0*/  DADD R62, R64, R70 ;  /* 0x00000000403e7229 */ /* 0x000fe40000000046 */
[C-C-:B------:R-:W-:Y:S02]  /*2d00*/  DADD R60, R26.reuse, -R8.reuse ;  /* 0x000000001a3c7229 */ /* 0x140fe40000000808 */
[----:B------:R-:W-:-:S11]  /*2d10*/  DADD R16, R26, R8 ;  /* 0x000000001a107229 */ /* 0x000fd60000000008 */
.L_x_1352:
[----:B------:R-:W-:Y:S05]  /*2d20*/  BSYNC.RECONVERGENT B0 ;  /* 0x0000000000007941 */ /* 0x000fea0003800200 */
.L_x_1351:
        /* <DEDUP_REMOVED lines=13> */
.L_x_1353:
        /* <DEDUP_REMOVED lines=16> */
.L_x_3061:


//--------------------- .text._Z32massMatrixMultiplyConstantKernelILi7ELi11ELi1EEviPKdS1_S1_S1_Pd --------------------------
	.section	.text._Z32massMatrixMultiplyConstantKernelILi7ELi11ELi1EEviPKdS1_S1_S1_Pd,"ax",@progbits
	.align	128
        .global         _Z32massMatrixMultiplyConstantKernelILi7ELi11ELi1EEviPKdS1_S1_S1_Pd
        .type           _Z32massMatrixMultiplyConstantKernelILi7ELi11ELi1EEviPKdS1_S1_S1_Pd,@function
        .size           _Z32massMatrixMultiplyConstantKernelILi7ELi11ELi1EEviPKdS1_S1_S1_Pd,(.L_x_3062 - _Z32massMatrixMultiplyConstantKernelILi7ELi11ELi1EEviPKdS1_S1_S1_Pd)
        .other          _Z32massMatrixMultiplyConstantKernelILi7ELi11ELi1EEviPKdS1_S1_S1_Pd,@"STO_CUDA_ENTRY STV_DEFAULT"
_Z32massMatrixMultiplyConstantKernelILi7ELi11ELi1EEviPKdS1_S1_S1_Pd:
.text._Z32massMatrixMultiplyConstantKernelILi7ELi11ELi1EEviPKdS1_S1_S1_Pd:
[----:B------:R-:W-:Y:S01]  /*0000*/  LDC R1, c[0x0][0x37c] ;  /* 0x0000df00ff017b82 */ /* 0x000fe20000000800 */
[----:B------:R-:W0:Y:S07]  /*0010*/  S2R R9, SR_TID.X ;  /* 0x0000000000097919 */ /* 0x000e2e0000002100 */
[----:B------:R-:W1:Y:S01]  /*0020*/  S2UR UR4, SR_CTAID.X ;  /* 0x00000000000479c3 */ /* 0x000e620000002500 */
[----:B------:R-:W2:Y:S01]  /*0030*/  LDCU UR5, c[0x0][0x380] ;  /* 0x00007000ff0577ac */ /* 0x000ea20008000800 */
[----:B------:R-:W1:Y:S01]  /*0040*/  S2R R26, SR_TID.Y ;  /* 0x00000000001a7919 */ /* 0x000e620000002200 */
[----:B------:R-:W3:Y:S01]  /*0050*/  LDCU.64 UR76, c[0x0][0x358] ;  /* 0x00006b00ff4c77ac */ /* 0x000ee20008000a00 */
[----:B------:R-:W4:Y:S01]  /*0060*/  S2R R8, SR_CgaCtaId ;  /* 0x0000000000087919 */ /* 0x000f220000008800 */
[----:B0-----:R-:W-:-:S02]  /*0070*/  LOP3.LUT R24, R9, 0xffff, RZ, 0xc0, !PT ;  /* 0x0000ffff09187812 */ /* 0x001fc400078ec0ff */
[C---:B------:R-:W-:Y:S01]  /*0080*/  PRMT R3, R9.reuse, 0x9910, RZ ;  /* 0x0000991009037816 */ /* 0x040fe200000000ff */
[----:B------:R-:W-:Y:S01]  /*0090*/  BAR.SYNC.DEFER_BLOCKING 0x0 ;  /* 0x0000000000007b1d */ /* 0x000fe20000010000 */
[C---:B------:R-:W-:Y:S01]  /*00a0*/  ISETP.GE.U32.AND P0, PT, R9.reuse, 0x31, PT ;  /* 0x000000310900780c */ /* 0x040fe20003f06070 */
[----:B------:R-:W-:Y:S01]  /*00b0*/  IMAD R2, R24, 0x2493, RZ ;  /* 0x0000249318027824 */ /* 0x000fe200078e02ff */
[----:B------:R-:W-:Y:S01]  /*00c0*/  ISETP.GT.U32.AND P1, PT, R9, 0x30, PT ;  /* 0x000000300900780c */ /* 0x000fe20003f24070 */
[----:B------:R-:W-:Y:S01]  /*00d0*/  IMAD R3, R3, 0x25, RZ ;  /* 0x0000002503037824 */ /* 0x000fe200078e02ff */
[----:B------:R-:W-:Y:S02]  /*00e0*/  ISETP.GE.U32.AND P2, PT, R9, 0x4d, PT ;  /* 0x0000004d0900780c */ /* 0x000fe40003f46070 */
[----:B------:R-:W-:Y:S02]  /*00f0*/  SHF.R.U32.HI R2, RZ, 0x10, R2 ;  /* 0x00000010ff027819 */ /* 0x000fe40000011602 */
[----:B------:R-:W-:-:S03]  /*0100*/  LOP3.LUT R4, R3, 0xffff, RZ, 0xc0, !PT ;  /* 0x0000ffff03047812 */ /* 0x000fc600078ec0ff */
[----:B------:R-:W-:Y:S01]  /*0110*/  IMAD.MOV R0, RZ, RZ, -R2 ;  /* 0x000000ffff007224 */ /* 0x000fe200078e0a02 */
[----:B------:R-:W-:-:S04]  /*0120*/  SHF.R.U32.HI R4, RZ, 0x8, R4 ;  /* 0x00000008ff047819 */ /* 0x000fc80000011604 */
[----:B------:R-:W-:Y:S01]  /*0130*/  PRMT R0, R0, 0x7710, RZ ;  /* 0x0000771000007816 */ /* 0x000fe200000000ff */
[----:B------:R-:W-:-:S04]  /*0140*/  IMAD.MOV R22, RZ, RZ, -R4 ;  /* 0x000000ffff167224 */ /* 0x000fc800078e0a04 */
[----:B------:R-:W-:Y:S01]  /*0150*/  IMAD.IADD R0, R0, 0x1, R9 ;  /* 0x0000000100007824 */ /* 0x000fe200078e0209 */
[----:B------:R-:W-:-:S04]  /*0160*/  PRMT R22, R22, 0x7710, RZ ;  /* 0x0000771016167816 */ /* 0x000fc800000000ff */
[----:B------:R-:W-:Y:S01]  /*0170*/  LOP3.LUT R3, R0, 0xffff, RZ, 0xc0, !PT ;  /* 0x0000ffff00037812 */ /* 0x000fe200078ec0ff */
[----:B-1----:R-:W-:-:S03]  /*0180*/  VIADD R0, R26, UR4 ;  /* 0x000000041a007c36 */ /* 0x002fc60008000000 */
[----:B------:R-:W-:Y:S01]  /*0190*/  LEA.HI R2, R3, R2, RZ, 0x1f ;  /* 0x0000000203027211 */ /* 0x000fe200078ff8ff */
[----:B------:R-:W-:Y:S01]  /*01a0*/  IMAD.IADD R3, R22, 0x1, R9 ;  /* 0x0000000116037824 */ /* 0x000fe200078e0209 */
[----:B--2---:R-:W-:Y:S02]  /*01b0*/  ISETP.LT.AND P0, PT, R0, UR5, !P0 ;  /* 0x0000000500007c0c */ /* 0x004fe4000c701270 */
[----:B------:R-:W-:Y:S02]  /*01c0*/  LOP3.LUT R2, R2, 0xffff, RZ, 0xc0, !PT ;  /* 0x0000ffff02027812 */ /* 0x000fe400078ec0ff */
[----:B------:R-:W-:Y:S02]  /*01d0*/  LOP3.LUT R5, R3, 0xfe, RZ, 0xc0, !PT ;  /* 0x000000fe03057812 */ /* 0x000fe400078ec0ff */
[----:B------:R-:W-:Y:S02]  /*01e0*/  MOV R3, 0x400 ;  /* 0x0000040000037802 */ /* 0x000fe40000000f00 */
[----:B------:R-:W-:-:S02]  /*01f0*/  LEA.HI R5, R5, R4, RZ, 0x1f ;  /* 0x0000000405057211 */ /* 0x000fc400078ff8ff */
[----:B----4-:R-:W-:Y:S02]  /*0200*/  LEA R3, R8, R3, 0x18 ;  /* 0x0000000308037211 */ /* 0x010fe400078ec0ff */
[----:B------:R-:W-:Y:S01]  /*0210*/  SHF.R.U32.HI R2, RZ, 0x2, R2 ;  /* 0x00000002ff027819 */ /* 0x000fe20000011602 */
[----:B------:R-:W0:Y:S01]  /*0220*/  @P0 LDC.64 R22, c[0x0][0x3a0] ;  /* 0x0000e800ff160b82 */ /* 0x000e220000000a00 */
[----:B------:R-:W-:Y:S01]  /*0230*/  LOP3.LUT R5, R5, 0xfc, RZ, 0xc0, !PT ;  /* 0x000000fc05057812 */ /* 0x000fe200078ec0ff */
[----:B------:R-:W-:Y:S01]  /*0240*/  IMAD R4, R26, 0x2998, R3 ;  /* 0x000029981a047824 */ /* 0x000fe200078e0203 */
[----:B------:R-:W-:Y:S01]  /*0250*/  PRMT R2, R2, 0x9910, RZ ;  /* 0x0000991002027816 */ /* 0x000fe200000000ff */
[----:B------:R-:W-:Y:S01]  /*0260*/  @P0 IMAD R3, R0, 0x157, R9 ;  /* 0x0000015700030824 */ /* 0x000fe200078e0209 */
[----:B------:R-:W-:-:S03]  /*0270*/  SHF.R.U32.HI R5, RZ, 0x2, R5 ;  /* 0x00000002ff057819 */ /* 0x000fc60000011605 */
[----:B------:R-:W-:Y:S02]  /*0280*/  IMAD R2, R2, 0x7, RZ ;  /* 0x0000000702027824 */ /* 0x000fe400078e02ff */
[C---:B------:R-:W-:Y:S02]  /*0290*/  IMAD R8, R5.reuse, 0x58, R4 ;  /* 0x0000005805087824 */ /* 0x040fe400078e0204 */
[----:B------:R-:W-:Y:S02]  /*02a0*/  IMAD.MOV R2, RZ, RZ, -R2 ;  /* 0x000000ffff027224 */ /* 0x000fe400078e0a02 */
[----:B------:R-:W-:-:S03]  /*02b0*/  IMAD R5, R5, 0x370, R8 ;  /* 0x0000037005057824 */ /* 0x000fc600078e0208 */
[----:B------:R-:W-:-:S05]  /*02c0*/  PRMT R2, R2, 0x7710, RZ ;  /* 0x0000771002027816 */ /* 0x000fca00000000ff */
[----:B------:R-:W-:Y:S02]  /*02d0*/  IMAD.IADD R2, R2, 0x1, R9 ;  /* 0x0000000102027824 */ /* 0x000fe400078e0209 */
[----:B0-----:R-:W-:-:S03]  /*02e0*/  @P0 IMAD.WIDE R22, R3, 0x8, R22 ;  /* 0x0000000803160825 */ /* 0x001fc600078e0216 */
[----:B------:R-:W-:Y:S02]  /*02f0*/  LOP3.LUT R25, R2, 0xffff, RZ, 0xc0, !PT ;  /* 0x0000ffff02197812 */ /* 0x000fe400078ec0ff */
[----:B---3--:R0:W5:Y:S01]  /*0300*/  @P0 LDG.E.64.CONSTANT R18, desc[UR76][R22.64] ;  /* 0x0000004c16120981 */ /* 0x008162000c1e9b00 */
[----:B------:R-:W-:Y:S02]  /*0310*/  BSSY.RECONVERGENT B0, `(.L_x_1354) ;  /* 0x0000072000007945 */ /* 0x000fe40003800200 */
[C---:B------:R-:W-:Y:S01]  /*0320*/  IMAD R3, R25.reuse, 0x8, R5 ;  /* 0x0000000819037824 */ /* 0x040fe200078e0205 */
[----:B------:R0:W5:Y:S01]  /*0330*/  @P0 LDG.E.64.CONSTANT R14, desc[UR76][R22.64+0x188] ;  /* 0x0001884c160e0981 */ /* 0x000162000c1e9b00 */
[----:B------:R-:W-:-:S03]  /*0340*/  IMAD R2, R25, 0x8, R8 ;  /* 0x0000000819027824 */ /* 0x000fc600078e0208 */
[----:B------:R0:W5:Y:S04]  /*0350*/  @P0 LDG.E.64.CONSTANT R12, desc[UR76][R22.64+0x310] ;  /* 0x0003104c160c0981 */ /* 0x000168000c1e9b00 */
[----:B------:R0:W5:Y:S04]  /*0360*/  @P0 LDG.E.64.CONSTANT R6, desc[UR76][R22.64+0x498] ;  /* 0x0004984c16060981 */ /* 0x000168000c1e9b00 */
[----:B------:R0:W5:Y:S04]  /*0370*/  @P0 LDG.E.64.CONSTANT R16, desc[UR76][R22.64+0x620] ;  /* 0x0006204c16100981 */ /* 0x000168000c1e9b00 */
[----:B------:R0:W5:Y:S04]  /*0380*/  @P0 LDG.E.64.CONSTANT R10, desc[UR76][R22.64+0x7a8] ;  /* 0x0007a84c160a0981 */ /* 0x000168000c1e9b00 */
[----:B------:R0:W5:Y:S01]  /*0390*/  @P0 LDG.E.64.CONSTANT R20, desc[UR76][R22.64+0x930] ;  /* 0x0009304c16140981 */ /* 0x000162000c1e9b00 */
[----:B------:R-:W-:Y:S01]  /*03a0*/  IMAD R5, R24, 0xba2f, RZ ;  /* 0x0000ba2f18057824 */ /* 0x000fe200078e02ff */
        /* <DEDUP_REMOVED lines=19> */
[----:B---3--:R-:W-:Y:S01]  /*04e0*/  DFMA R30, R22, UR64, RZ ;  /* 0x00000040161e7c2b */ /* 0x008fe200080000ff */
[----:B------:R-:W2:Y:S01]  /*04f0*/  LDCU.128 UR52, c[0x3][0xa20] ;  /* 0x00c14400ff3477ac */ /* 0x000ea20008000c00 */
[----:B------:R-:W-:Y:S02]  /*0500*/  DFMA R18, R28, UR22, R24 ;  /* 0x000000161c127c2b */ /* 0x000fe40008000018 */
[C---:B----4-:R-:W-:Y:S01]  /*0510*/  DFMA R24, R22.reuse, UR56, RZ ;  /* 0x0000003816187c2b */ /* 0x050fe200080000ff */
[----:B------:R-:W3:Y:S01]  /*0520*/  LDCU.128 UR36, c[0x3][0xa40] ;  /* 0x00c14800ff2477ac */ /* 0x000ee20008000c00 */
[----:B-1----:R-:W-:Y:S01]  /*0530*/  DFMA R32, R22, UR4, RZ ;  /* 0x0000000416207c2b */ /* 0x002fe200080000ff */
[----:B------:R-:W1:Y:S01]  /*0540*/  LDCU.128 UR32, c[0x3][0xa80] ;  /* 0x00c15000ff2077ac */ /* 0x000e620008000c00 */
[C---:B------:R-:W-:Y:S02]  /*0550*/  DFMA R22, R28.reuse, UR62, R26 ;  /* 0x0000003e1c167c2b */ /* 0x040fe4000800001a */
[----:B------:R-:W-:Y:S01]  /*0560*/  DFMA R26, R28, UR66, R30 ;  /* 0x000000421c1a7c2b */ /* 0x000fe2000800001e */
[----:B------:R-:W4:Y:S01]  /*0570*/  LDCU.128 UR12, c[0x3][0xaa0] ;  /* 0x00c15400ff0c77ac */ /* 0x000f220008000c00 */
[----:B0-----:R-:W-:-:S02]  /*0580*/  DFMA R30, R20, UR8, RZ ;  /* 0x00000008141e7c2b */ /* 0x001fc400080000ff */
[----:B------:R-:W-:Y:S01]  /*0590*/  DFMA R34, R20, UR16, RZ ;  /* 0x0000001014227c2b */ /* 0x000fe200080000ff */
[----:B------:R-:W0:Y:S01]  /*05a0*/  LDCU.128 UR44, c[0x3][0x830] ;  /* 0x00c10600ff2c77ac */ /* 0x000e220008000c00 */
[C---:B------:R-:W-:Y:S02]  /*05b0*/  DFMA R24, R28.reuse, UR58, R24 ;  /* 0x0000003a1c187c2b */ /* 0x040fe40008000018 */
[----:B------:R-:W-:Y:S01]  /*05c0*/  DFMA R28, R28, UR6, R32 ;  /* 0x000000061c1c7c2b */ /* 0x000fe20008000020 */
[----:B------:R-:W0:Y:S01]  /*05d0*/  LDCU.128 UR24, c[0x3][0xa30] ;  /* 0x00c14600ff1877ac */ /* 0x000e220008000c00 */
[C---:B--2---:R-:W-:Y:S02]  /*05e0*/  DFMA R32, R20.reuse, UR52, RZ ;  /* 0x0000003414207c2b */ /* 0x044fe400080000ff */
[----:B---3--:R-:W-:Y:S01]  /*05f0*/  DFMA R36, R20, UR36, RZ ;  /* 0x0000002414247c2b */ /* 0x008fe200080000ff */
[----:B------:R-:W2:Y:S01]  /*0600*/  LDCU.128 UR48, c[0x3][0x810] ;  /* 0x00c10200ff3077ac */ /* 0x000ea20008000c00 */
[----:B------:R-:W-:-:S02]  /*0610*/  DFMA R30, R14, UR10, R30 ;  /* 0x0000000a0e1e7c2b */ /* 0x000fc4000800001e */
[----:B-1----:R-:W-:Y:S01]  /*0620*/  DFMA R38, R20, UR32, RZ ;  /* 0x0000002014267c2b */ /* 0x002fe200080000ff */
[----:B------:R-:W1:Y:S01]  /*0630*/  LDCU.128 UR28, c[0x3][0xa10] ;  /* 0x00c14200ff1c77ac */ /* 0x000e620008000c00 */
[----:B------:R-:W-:Y:S02]  /*0640*/  DFMA R34, R14, UR18, R34 ;  /* 0x000000120e227c2b */ /* 0x000fe40008000022 */
[----:B----4-:R-:W-:Y:S01]  /*0650*/  DFMA R40, R20, UR12, RZ ;  /* 0x0000000c14287c2b */ /* 0x010fe200080000ff */
[----:B------:R-:W3:Y:S01]  /*0660*/  LDCU.128 UR40, c[0x3][0x850] ;  /* 0x00c10a00ff2877ac */ /* 0x000ee20008000c00 */
[C---:B------:R-:W-:Y:S02]  /*0670*/  DFMA R20, R14.reuse, UR54, R32 ;  /* 0x000000360e147c2b */ /* 0x040fe40008000020 */
[C---:B------:R-:W-:Y:S01]  /*0680*/  DFMA R36, R14.reuse, UR38, R36 ;  /* 0x000000260e247c2b */ /* 0x040fe20008000024 */
[----:B------:R-:W4:Y:S01]  /*0690*/  LDCU.128 UR20, c[0x3][0xa50] ;  /* 0x00c14a00ff1477ac */ /* 0x000f220008000c00 */
[----:B------:R-:W-:-:S02]  /*06a0*/  DFMA R32, R14, UR34, R38 ;  /* 0x000000220e207c2b */ /* 0x000fc40008000026 */
[----:B------:R-:W-:Y:S01]  /*06b0*/  DFMA R40, R14, UR14, R40 ;  /* 0x0000000e0e287c2b */ /* 0x000fe20008000028 */
[----:B------:R-:W4:Y:S01]  /*06c0*/  LDCU.128 UR60, c[0x3][0x870] ;  /* 0x00c10e00ff3c77ac */ /* 0x000f220008000c00 */
[----:B------:R-:W-:Y:S02]  /*06d0*/  DADD R14, R6, R6 ;  /* 0x00000000060e7229 */ /* 0x000fe40000000006 */
[----:B0-----:R-:W-:Y:S01]  /*06e0*/  DFMA R18, R10, UR44, R18 ;  /* 0x0000002c0a127c2b */ /* 0x001fe20008000012 */
[----:B------:R-:W0:Y:S01]  /*06f0*/  LDCU.128 UR56, c[0x3][0xa70] ;  /* 0x00c14e00ff3877ac */ /* 0x000e220008000c00 */
[----:B------:R-:W-:Y:S02]  /*0700*/  DFMA R20, R12, UR24, R20 ;  /* 0x000000180c147c2b */ /* 0x000fe40008000014 */
[----:B------:R-:W-:Y:S01]  /*0710*/  DADD R6, R6, -R6 ;  /* 0x0000000006067229 */ /* 0x000fe20000000806 */
[----:B------:R-:W0:Y:S01]  /*0720*/  LDCU.128 UR4, c[0x3][0x890] ;  /* 0x00c11200ff0477ac */ /* 0x000e220008000c00 */
[----:B------:R-:W-:-:S02]  /*0730*/  DMUL R14, R14, 0.5 ;  /* 0x3fe000000e0e7828 */ /* 0x000fc40000000000 */
[C---:B--2---:R-:W-:Y:S01]  /*0740*/  DFMA R16, R10.reuse, UR48, R16 ;  /* 0x000000300a107c2b */ /* 0x044fe20008000010 */
[----:B------:R-:W2:Y:S01]  /*0750*/  LDCU.128 UR8, c[0x3][0xa90] ;  /* 0x00c15200ff0877ac */ /* 0x000ea20008000c00 */
[----:B---3--:R-:W-:Y:S02]  /*0760*/  DFMA R22, R10, UR40, R22 ;  /* 0x000000280a167c2b */ /* 0x008fe40008000016 */
[C---:B-1----:R-:W-:Y:S01]  /*0770*/  DFMA R30, R12.reuse, UR28, R30 ;  /* 0x0000001c0c1e7c2b */ /* 0x042fe2000800001e */
[----:B------:R-:W1:Y:S01]  /*0780*/  LDCU.128 UR64, c[0x3][0x8b0] ;  /* 0x00c11600ff4077ac */ /* 0x000e620008000c00 */
[----:B----4-:R-:W-:Y:S02]  /*0790*/  DFMA R36, R12, UR20, R36 ;  /* 0x000000140c247c2b */ /* 0x010fe40008000024 */
[----:B------:R-:W-:Y:S01]  /*07a0*/  DFMA R26, R10, UR60, R26 ;  /* 0x0000003c0a1a7c2b */ /* 0x000fe2000800001a */
[----:B------:R-:W3:Y:S01]  /*07b0*/  LDCU.128 UR16, c[0x3][0xab0] ;  /* 0x00c15600ff1077ac */ /* 0x000ee20008000c00 */
[----:B------:R-:W-:-:S02]  /*07c0*/  DFMA R18, R14, UR46, R18 ;  /* 0x0000002e0e127c2b */ /* 0x000fc40008000012 */
[----:B0-----:R-:W-:Y:S02]  /*07d0*/  DFMA R34, R12, UR56, R34 ;  /* 0x000000380c227c2b */ /* 0x001fe40008000022 */
[----:B------:R-:W-:Y:S02]  /*07e0*/  DFMA R20, R6, UR26, R20 ;  /* 0x0000001a06147c2b */ /* 0x000fe40008000014 */
[----:B------:R-:W-:Y:S02]  /*07f0*/  DFMA R24, R10, UR4, R24 ;  /* 0x000000040a187c2b */ /* 0x000fe40008000018 */
[----:B------:R-:W-:Y:S02]  /*0800*/  DFMA R16, R14, UR50, R16 ;  /* 0x000000320e107c2b */ /* 0x000fe40008000010 */
[----:B--2---:R-:W-:Y:S02]  /*0810*/  DFMA R32, R12, UR8, R32 ;  /* 0x000000080c207c2b */ /* 0x004fe40008000020 */
[----:B------:R-:W-:-:S02]  /*0820*/  DFMA R22, R14, UR42, R22 ;  /* 0x0000002a0e167c2b */ /* 0x000fc40008000016 */
[----:B-1----:R-:W-:Y:S02]  /*0830*/  DFMA R28, R10, UR64, R28 ;  /* 0x000000400a1c7c2b */ /* 0x002fe4000800001c */
[----:B------:R-:W-:Y:S02]  /*0840*/  DFMA R26, R14, UR62, R26 ;  /* 0x0000003e0e1a7c2b */ /* 0x000fe4000800001a */
[----:B---3--:R-:W-:Y:S02]  /*0850*/  DFMA R40, R12, UR16, R40 ;  /* 0x000000100c287c2b */ /* 0x008fe40008000028 */
[----:B------:R-:W-:Y:S02]  /*0860*/  DFMA R24, R14, UR6, R24 ;  /* 0x000000060e187c2b */ /* 0x000fe40008000018 */
        /* <DEDUP_REMOVED lines=28> */
.L_x_1355:
[----:B------:R-:W-:Y:S05]  /*0a30*/  BSYNC.RECONVERGENT B0 ;  /* 0x0000000000007941 */ /* 0x000fea0003800200 */
.L_x_1354:
[----:B------:R-:W-:Y:S01]  /*0a40*/  BAR.SYNC.DEFER_BLOCKING 0x0 ;  /* 0x0000000000007b1d */ /* 0x000fe20000010000 */
[----:B------:R-:W-:-:S05]  /*0a50*/  SHF.R.U32.HI R5, RZ, 0x13, R5 ;  /* 0x00000013ff057819 */ /* 0x000fca0000011605 */
        /* <DEDUP_REMOVED lines=9> */
[----:B------:R-:W4:Y:S03]  /*0af0*/  LDCU.128 UR52, c[0x3][0x860] ;  /* 0x00c10c00ff3477ac */ /* 0x000f260008000c00 */
[----:B------:R-:W-:Y:S01]  /*0b00*/  LDS.64 R12, [R3+0xb0] ;  /* 0x0000b000030c7984 */ /* 0x000fe20000000a00 */
[----:B------:R-:W4:Y:S01]  /*0b10*/  LDCU.128 UR56, c[0x3][0x880] ;  /* 0x00c11000ff3877ac */ /* 0x000f220008000c00 */
        /* <DEDUP_REMOVED lines=9> */
[----:B------:R-:W2:Y:S01]  /*0bb0*/  LDS.64 R10, [R3+0x160] ;  /* 0x00016000030a7984 */ /* 0x000ea20000000a00 */
[----:B------:R-:W2:Y:S03]  /*0bc0*/  LDCU.128 UR20, c[0x3][0xa10] ;  /* 0x00c14200ff1477ac */ /* 0x000ea60008000c00 */
[----:B------:R-:W2:Y:S01]  /*0bd0*/  LDS.64 R6, [R3+0x108] ;  /* 0x0001080003067984 */ /* 0x000ea20000000a00 */
[----:B0-----:R-:W-:Y:S01]  /*0be0*/  DADD R22, R36, R14 ;  /* 0x0000000024167229 */ /* 0x001fe2000000000e */
[----:B------:R-:W0:Y:S01]  /*0bf0*/  LDCU.128 UR8, c[0x3][0x830] ;  /* 0x00c10600ff0877ac */ /* 0x000e220008000c00 */
[----:B-1----:R-:W-:-:S02]  /*0c00*/  DFMA R18, R16, UR36, RZ ;  /* 0x0000002410127c2b */ /* 0x002fc400080000ff */
[----:B------:R-:W-:Y:S02]  /*0c10*/  DADD R36, R36, -R14 ;  /* 0x0000000024247229 */ /* 0x000fe4000000080e */
[C---:B---3--:R-:W-:Y:S02]  /*0c20*/  DFMA R20, R16.reuse, UR40, RZ ;  /* 0x0000002810147c2b */ /* 0x048fe400080000ff */
[----:B----4-:R-:W-:Y:S02]  /*0c30*/  DFMA R26, R16, UR48, RZ ;  /* 0x00000030101a7c2b */ /* 0x010fe400080000ff */
[----:B------:R-:W-:Y:S01]  /*0c40*/  DFMA R14, R22, UR38, R18 ;  /* 0x00000026160e7c2b */ /* 0x000fe20008000012 */
[----:B------:R-:W1:Y:S01]  /*0c50*/  LDCU.128 UR36, c[0x3][0xaa0] ;  /* 0x00c15400ff2477ac */ /* 0x000e620008000c00 */
[C---:B------:R-:W-:Y:S02]  /*0c60*/  DFMA R28, R16.reuse, UR52, RZ ;  /* 0x00000034101c7c2b */ /* 0x040fe400080000ff */
[----:B------:R-:W-:-:S02]  /*0c70*/  DFMA R18, R16, UR56, RZ ;  /* 0x0000003810127c2b */ /* 0x000fc400080000ff */
[----:B------:R-:W-:Y:S02]  /*0c80*/  DFMA R16, R16, UR44, RZ ;  /* 0x0000002c10107c2b */ /* 0x000fe400080000ff */
[C---:B------:R-:W-:Y:S02]  /*0c90*/  DFMA R30, R24.reuse, UR16, RZ ;  /* 0x00000010181e7c2b */ /* 0x040fe400080000ff */
[C---:B------:R-:W-:Y:S02]  /*0ca0*/  DFMA R32, R24.reuse, UR4, RZ ;  /* 0x0000000418207c2b */ /* 0x040fe400080000ff */
[C---:B------:R-:W-:Y:S02]  /*0cb0*/  DFMA R34, R24.reuse, UR24, RZ ;  /* 0x0000001818227c2b */ /* 0x040fe400080000ff */
[C---:B------:R-:W-:Y:S02]  /*0cc0*/  DFMA R38, R24.reuse, UR28, RZ ;  /* 0x0000001c18267c2b */ /* 0x040fe400080000ff */
        /* <DEDUP_REMOVED lines=8> */
[----:B------:R-:W3:Y:S01]  /*0d50*/  LDCU.128 UR52, c[0x3][0xa50] ;  /* 0x00c14a00ff3477ac */ /* 0x000ee20008000c00 */
[----:B------:R-:W-:-:S02]  /*0d60*/  DFMA R22, R36, UR18, R30 ;  /* 0x0000001224167c2b */ /* 0x000fc4000800001e */
[----:B------:R-:W-:Y:S01]  /*0d70*/  DFMA R30, R36, UR6, R32 ;  /* 0x00000006241e7c2b */ /* 0x000fe20008000020 */
[----:B------:R-:W3:Y:S01]  /*0d80*/  LDCU.128 UR44, c[0x3][0x870] ;  /* 0x00c10e00ff2c77ac */ /* 0x000ee20008000c00 */
[----:B-1----:R-:W-:Y:S02]  /*0d90*/  DFMA R42, R24, UR36, RZ ;  /* 0x00000024182a7c2b */ /* 0x002fe400080000ff */
[C---:B------:R-:W-:Y:S01]  /*0da0*/  DFMA R32, R36.reuse, UR26, R34 ;  /* 0x0000001a24207c2b */ /* 0x040fe20008000022 */
[----:B------:R-:W1:Y:S01]  /*0db0*/  LDCU.128 UR16, c[0x3][0xa70] ;  /* 0x00c14e00ff1077ac */ /* 0x000e620008000c00 */
[C---:B------:R-:W-:Y:S02]  /*0dc0*/  DFMA R34, R36.reuse, UR30, R38 ;  /* 0x0000001e24227c2b */ /* 0x040fe40008000026 */
[----:B------:R-:W-:Y:S01]  /*0dd0*/  DFMA R24, R36, UR34, R40 ;  /* 0x0000002224187c2b */ /* 0x000fe20008000028 */
[----:B------:R-:W4:Y:S01]  /*0de0*/  LDCU.128 UR28, c[0x3][0x8b0] ;  /* 0x00c11600ff1c77ac */ /* 0x000f220008000c00 */
[----:B--2---:R-:W-:-:S02]  /*0df0*/  DADD R38, R12, R10 ;  /* 0x000000000c267229 */ /* 0x004fc4000000000a */
[----:B------:R-:W-:Y:S01]  /*0e00*/  DADD R10, R12, -R10 ;  /* 0x000000000c0a7229 */ /* 0x000fe2000000080a */
[----:B------:R-:W2:Y:S01]  /*0e10*/  LDCU.128 UR32, c[0x3][0xab0] ;  /* 0x00c15600ff2077ac */ /* 0x000ea20008000c00 */
[----:B------:R-:W-:Y:S02]  /*0e20*/  DADD R12, R6, R6 ;  /* 0x00000000060c7229 */ /* 0x000fe40000000006 */
[----:B------:R-:W-:Y:S01]  /*0e30*/  DFMA R36, R36, UR38, R42 ;  /* 0x0000002624247c2b */ /* 0x000fe2000800002a */
[----:B------:R-:W1:Y:S01]  /*0e40*/  LDCU.128 UR4, c[0x3][0x890] ;  /* 0x00c11200ff0477ac */ /* 0x000e620008000c00 */
[----:B------:R-:W-:Y:S02]  /*0e50*/  DFMA R14, R38, UR12, R14 ;  /* 0x0000000c260e7c2b */ /* 0x000fe4000800000e */
[----:B------:R-:W-:Y:S01]  /*0e60*/  DFMA R22, R10, UR20, R22 ;  /* 0x000000140a167c2b */ /* 0x000fe20008000016 */
[----:B------:R-:W1:Y:S01]  /*0e70*/  LDCU.128 UR24, c[0x3][0xa90] ;  /* 0x00c15200ff1877ac */ /* 0x000e620008000c00 */
[----:B------:R-:W-:-:S02]  /*0e80*/  DMUL R12, R12, 0.5 ;  /* 0x3fe000000c0c7828 */ /* 0x000fc40000000000 */
[----:B------:R-:W-:Y:S02]  /*0e90*/  DADD R6, R6, -R6 ;  /* 0x0000000006067229 */ /* 0x000fe40000000806 */
[C---:B0-----:R-:W-:Y:S02]  /*0ea0*/  DFMA R20, R38.reuse, UR8, R20 ;  /* 0x0000000826147c2b */ /* 0x041fe40008000014 */
[C---:B----4-:R-:W-:Y:S02]  /*0eb0*/  DFMA R16, R38.reuse, UR28, R16 ;  /* 0x0000001c26107c2b */ /* 0x050fe40008000010 */
[----:B------:R-:W-:Y:S02]  /*0ec0*/  DFMA R26, R38, UR48, R26 ;  /* 0x00000030261a7c2b */ /* 0x000fe4000800001a */
[----:B--2---:R-:W-:Y:S02]  /*0ed0*/  DFMA R36, R10, UR32, R36 ;  /* 0x000000200a247c2b */ /* 0x004fe40008000024 */
[----:B---3--:R-:W-:-:S02]  /*0ee0*/  DFMA R28, R38, UR44, R28 ;  /* 0x0000002c261c7c2b */ /* 0x008fc4000800001c */
[----:B-1----:R-:W-:Y:S02]  /*0ef0*/  DFMA R18, R38, UR4, R18 ;  /* 0x0000000426127c2b */ /* 0x002fe40008000012 */
[C---:B------:R-:W-:Y:S02]  /*0f00*/  DFMA R30, R10.reuse, UR40, R30 ;  /* 0x000000280a1e7c2b */ /* 0x040fe4000800001e */
[C---:B------:R-:W-:Y:S02]  /*0f10*/  DFMA R32, R10.reuse, UR52, R32 ;  /* 0x000000340a207c2b */ /* 0x040fe40008000020 */
[C---:B------:R-:W-:Y:S02]  /*0f20*/  DFMA R34, R10.reuse, UR16, R34 ;  /* 0x000000100a227c2b */ /* 0x040fe40008000022 */
[----:B------:R-:W-:Y:S02]  /*0f30*/  DFMA R24, R10, UR24, R24 ;  /* 0x000000180a187c2b */ /* 0x000fe40008000018 */
        /* <DEDUP_REMOVED lines=14> */
[----:B------:R-:W-:Y:S02]  /*1020*/  DADD R14, R14, R22 ;  /* 0x000000000e0e7229 */ /* 0x000fe40000000016 */
[----:B------:R-:W-:Y:S01]  /*1030*/  DADD R10, R20, -R30 ;  /* 0x00000000140a7229 */ /* 0x000fe2000000081e */
[----:B------:R2:W-:Y:S01]  /*1040*/  STS.64 [R3+0x370], R6 ;  /* 0x0003700603007388 */ /* 0x0005e20000000a00 */
        /* <DEDUP_REMOVED lines=17> */
.L_x_1357:
[----:B------:R-:W-:Y:S05]  /*1160*/  BSYNC.RECONVERGENT B0 ;  /* 0x0000000000007941 */ /* 0x000fea0003800200 */
.L_x_1356:
[C---:B-12--5:R-:W-:Y:S01]  /*1170*/  PRMT R6, R5.reuse, 0x9910, RZ ;  /* 0x0000991005067816 */ /* 0x066fe200000000ff */
[----:B------:R-:W-:Y:S01]  /*1180*/  BAR.SYNC.DEFER_BLOCKING 0x0 ;  /* 0x0000000000007b1d */ /* 0x000fe20000010000 */
[----:B------:R-:W-:Y:S02]  /*1190*/  IMAD R7, R5, 0x3c8, R4 ;  /* 0x000003c805077824 */ /* 0x000fe400078e0204 */
[----:B------:R-:W-:Y:S02]  /*11a0*/  IMAD.MOV.U32 R4, RZ, RZ, 0xa ;  /* 0x0000000aff047424 */ /* 0x000fe400078e00ff */
[----:B------:R-:W-:Y:S01]  /*11b0*/  IMAD R6, R6, 0xb, RZ ;  /* 0x0000000b06067824 */ /* 0x000fe200078e02ff */
[----:B------:R-:W1:Y:S02]  /*11c0*/  LDCU.128 UR32, c[0x3][0x880] ;  /* 0x00c11000ff2077ac */ /* 0x000e640008000c00 */
[----:B------:R-:W2:Y:S01]  /*11d0*/  LDC.64 R36, c[0x0][0x388] ;  /* 0x0000e200ff247b82 */ /* 0x000ea20000000a00 */
[----:B------:R-:W-:Y:S01]  /*11e0*/  IMAD.MOV R6, RZ, RZ, -R6 ;  /* 0x000000ffff067224 */ /* 0x000fe200078e0a06 */
[----:B------:R-:W-:Y:S01]  /*11f0*/  UMOV UR36, 0x790b ;  /* 0x0000790b00247882 */ /* 0x000fe20000000000 */
[----:B------:R-:W3:Y:S03]  /*1200*/  LDCU.128 UR4, c[0x3][0x800] ;  /* 0x00c10000ff0477ac */ /* 0x000ee60008000c00 */
[----:B------:R-:W-:Y:S01]  /*1210*/  PRMT R6, R6, 0x7710, RZ ;  /* 0x0000771006067816 */ /* 0x000fe200000000ff */
[----:B------:R-:W4:Y:S04]  /*1220*/  LDCU.128 UR12, c[0x3][0x820] ;  /* 0x00c10400ff0c77ac */ /* 0x000f280008000c00 */
[----:B------:R-:W-:Y:S01]  /*1230*/  IMAD.IADD R6, R6, 0x1, R9 ;  /* 0x0000000106067824 */ /* 0x000fe200078e0209 */
[----:B------:R-:W0:Y:S04]  /*1240*/  LDCU.128 UR20, c[0x3][0x840] ;  /* 0x00c10800ff1477ac */ /* 0x000e280008000c00 */
[C---:B------:R-:W-:Y:S01]  /*1250*/  LOP3.LUT R8, R6.reuse, 0xffff, RZ, 0xc0, !PT ;  /* 0x0000ffff06087812 */ /* 0x040fe200078ec0ff */
[----:B------:R-:W3:Y:S01]  /*1260*/  LDCU.128 UR28, c[0x3][0x860] ;  /* 0x00c10c00ff1c77ac */ /* 0x000ee20008000c00 */
[----:B------:R-:W-:-:S03]  /*1270*/  PRMT R5, R6, 0x5410, R5 ;  /* 0x0000541006057816 */ /* 0x000fc60000000005 */
[----:B------:R-:W-:Y:S01]  /*1280*/  IMAD R7, R8, 0x58, R7 ;  /* 0x0000005808077824 */ /* 0x000fe200078e0207 */
[----:B------:R-:W4:Y:S01]  /*1290*/  LDCU.128 UR24, c[0x3][0xa40] ;  /* 0x00c14800ff1877ac */ /* 0x000f220008000c00 */
[----:B------:R-:W-:Y:S01]  /*12a0*/  IDP.2A.LO.U16.U8 R5, R5, UR36, R4 ;  /* 0x0000002405057c26 */ /* 0x000fe20008001004 */
[----:B-1----:R-:W-:Y:S02]  /*12b0*/  MOV.SPILL R54, UR33 ;  /* 0x0000002100367c02 */ /* 0x002fe40009000f00 */
[----:B------:R-:W-:Y:S01]  /*12c0*/  LDS.64 R50, [R7] ;  /* 0x0000000007327984 */ /* 0x000fe20000000a00 */
[----:B------:R-:W1:Y:S01]  /*12d0*/  LDCU.128 UR36, c[0x3][0x8a0] ;  /* 0x00c11400ff2477ac */ /* 0x000e620008000c00 */
[----:B------:R-:W-:Y:S01]  /*12e0*/  MOV.SPILL R57, UR32 ;  /* 0x0000002000397c02 */ /* 0x000fe20009000f00 */
[----:B------:R-:W-:Y:S01]  /*12f0*/  IMAD R5, R0, 0x533, R5 ;  /* 0x0000053300057824 */ /* 0x000fe200078e0205 */
[----:B------:R-:W1:Y:S01]  /*1300*/  LDS.64 R10, [R7+0x30] ;  /* 0x00003000070a7984 */ /* 0x000e620000000a00 */
[----:B------:R-:W1:Y:S01]  /*1310*/  LDCU.128 UR40, c[0x3][0xa60] ;  /* 0x00c14c00ff2877ac */ /* 0x000e620008000c00 */
[----:B------:R-:W-:Y:S01]  /*1320*/  MOV.SPILL R55, UR34 ;  /* 0x0000002200377c02 */ /* 0x000fe20009000f00 */
[----:B--2---:R-:W-:Y:S01]  /*1330*/  IMAD.WIDE R36, R5, 0x8, R36 ;  /* 0x0000000805247825 */ /* 0x004fe200078e0224 */
[----:B------:R-:W-:Y:S01]  /*1340*/  LDS.64 R40, [R7+0x8] ;  /* 0x0000080007287984 */ /* 0x000fe20000000a00 */
[----:B------:R-:W2:Y:S01]  /*1350*/  LDCU.128 UR8, c[0x3][0xa00] ;  /* 0x00c14000ff0877ac */ /* 0x000ea20008000c00 */
[----:B0-----:R-:W-:-:S02]  /*1360*/  MOV.SPILL R63, UR21 ;  /* 0x00000015003f7c02 */ /* 0x001fc40009000f00 */
[----:B------:R-:W0:Y:S01]  /*1370*/  LDS.64 R14, [R7+0x28] ;  /* 0x00002800070e7984 */ /* 0x000e220000000a00 */
[----:B------:R-:W2:Y:S01]  /*1380*/  LDCU.128 UR16, c[0x3][0xa20] ;  /* 0x00c14400ff1077ac */ /* 0x000ea20008000c00 */
[----:B------:R-:W-:Y:S02]  /*1390*/  MOV.SPILL R64, UR20 ;  /* 0x0000001400407c02 */ /* 0x000fe40009000f00 */
[----:B------:R-:W-:Y:S01]  /*13a0*/  LDS.64 R46, [R7+0x10] ;  /* 0x00001000072e7984 */ /* 0x000fe20000000a00 */
[----:B------:R-:W2:Y:S01]  /*13b0*/  LDCU.128 UR44, c[0x3][0xa80] ;  /* 0x00c15000ff2c77ac */ /* 0x000ea20008000c00 */
[----:B------:R-:W2:Y:S02]  /*13c0*/  LDCU.128 UR48, c[0x3][0xaa0] ;  /* 0x00c15400ff3077ac */ /* 0x000ea40008000c00 */
[----:B------:R-:W2:Y:S01]  /*13d0*/  LDS.64 R52, [R7+0x20] ;  /* 0x0000200007347984 */ /* 0x000ea20000000a00 */
[----:B------:R-:W2:Y:S03]  /*13e0*/  LDCU.128 UR52, c[0x3][0x810] ;  /* 0x00c10200ff3477ac */ /* 0x000ea60008000c00 */
[----:B------:R-:W2:Y:S01]  /*13f0*/  LDS.64 R42, [R7+0x18] ;  /* 0x00001800072a7984 */ /* 0x000ea20000000a00 */
[----:B----4-:R-:W-:-:S02]  /*1400*/  MOV.SPILL R56, UR25 ;  /* 0x0000001900387c02 */ /* 0x010fc40009000f00 */
[----:B---3--:R-:W-:Y:S01]  /*1410*/  MOV.SPILL R4, UR28 ;  /* 0x0000001c00047c02 */ /* 0x008fe20009000f00 */
[----:B------:R-:W3:Y:S01]  /*1420*/  LDCU.128 UR60, c[0x3][0x870] ;  /* 0x00c10e00ff3c77ac */ /* 0x000ee20008000c00 */
[----:B------:R-:W-:Y:S01]  /*1430*/  MOV.SPILL R65, UR7 ;  /* 0x0000000700417c02 */ /* 0x000fe20009000f00 */
[----:B------:R-:W4:Y:S01]  /*1440*/  LDG.E.64.CONSTANT R18, desc[UR76][R36.64+-0x50] ;  /* 0xffffb04c24127981 */ /* 0x000f22000c1e9b00 */
[----:B------:R-:W-:Y:S01]  /*1450*/  MOV.SPILL R60, UR6 ;  /* 0x00000006003c7c02 */ /* 0x000fe20009000f00 */
[----:B------:R-:W3:Y:S01]  /*1460*/  LDCU.128 UR56, c[0x3][0x890] ;  /* 0x00c11200ff3877ac */ /* 0x000ee20008000c00 */
[----:B------:R-:W-:Y:S02]  /*1470*/  MOV.SPILL R17, UR15 ;  /* 0x0000000f00117c02 */ /* 0x000fe40009000f00 */
[----:B------:R-:W-:Y:S01]  /*1480*/  MOV.SPILL R61, UR13 ;  /* 0x0000000d003d7c02 */ /* 0x000fe20009000f00 */
[----:B------:R-:W3:Y:S01]  /*1490*/  LDCU.128 UR64, c[0x3][0xa50] ;  /* 0x00c14a00ff4077ac */ /* 0x000ee20008000c00 */
[----:B------:R-:W-:-:S02]  /*14a0*/  MOV.SPILL R6, UR5 ;  /* 0x0000000500067c02 */ /* 0x000fc40009000f00 */
[----:B------:R-:W-:Y:S01]  /*14b0*/  MOV.SPILL R62, UR4 ;  /* 0x00000004003e7c02 */ /* 0x000fe20009000f00 */
[----:B------:R-:W3:Y:S01]  /*14c0*/  LDCU.128 UR68, c[0x3][0xa90] ;  /* 0x00c15200ff4477ac */ /* 0x000ee20008000c00 */
[C-C-:B-1----:R-:W-:Y:S01]  /*14d0*/  DADD R20, R50.reuse, R10.reuse ;  /* 0x0000000032147229 */ /* 0x142fe2000000000a */
[----:B------:R-:W-:Y:S01]  /*14e0*/  MOV.SPILL R58, UR41 ;  /* 0x00000029003a7c02 */ /* 0x000fe20009000f00 */
[----:B------:R-:W-:Y:S01]  /*14f0*/  DADD R50, R50, -R10 ;  /* 0x0000000032327229 */ /* 0x000fe2000000080a */
[----:B------:R-:W-:Y:S01]  /*1500*/  MOV.SPILL R5, UR12 ;  /* 0x0000000c00057c02 */ /* 0x000fe20009000f00 */
[----:B------:R-:W1:Y:S01]  /*1510*/  LDCU.128 UR72, c[0x3][0xab0] ;  /* 0x00c15600ff4877ac */ /* 0x000e620008000c00 */
[----:B------:R-:W-:Y:S01]  /*1520*/  MOV.SPILL R11, UR29 ;  /* 0x0000001d000b7c02 */ /* 0x000fe20009000f00 */
[----:B0-----:R-:W-:Y:S02]  /*1530*/  DADD R12, R40, R14 ;  /* 0x00000000280c7229 */ /* 0x001fe4000000000e */
[----:B------:R-:W-:-:S02]  /*1540*/  DFMA R22, R20, UR32, RZ ;  /* 0x0000002014167c2b */ /* 0x000fc400080000ff */
[----:B------:R-:W-:Y:S01]  /*1550*/  DADD R40, R40, -R14 ;  /* 0x0000000028287229 */ /* 0x000fe2000000080e */
[----:B------:R-:W-:Y:S01]  /*1560*/  MOV.SPILL R14, UR35 ;  /* 0x00000023000e7c02 */ /* 0x000fe20009000f00 */
[C---:B------:R-:W-:Y:S02]  /*1570*/  DFMA R38, R20.reuse, UR4, RZ ;  /* 0x0000000414267c2b */ /* 0x040fe400080000ff */
[----:B------:R-:W-:Y:S02]  /*1580*/  DFMA R48, R20, UR12, RZ ;  /* 0x0000000c14307c2b */ /* 0x000fe400080000ff */
[----:B------:R-:W-:Y:S01]  /*1590*/  DFMA R22, R12, UR34, R22 ;  /* 0x000000220c167c2b */ /* 0x000fe20008000016 */
[----:B------:R-:W0:Y:S01]  /*15a0*/  LDCU.128 UR32, c[0x3][0xa10] ;  /* 0x00c14200ff2077ac */ /* 0x000e220008000c00 */
        /* <DEDUP_REMOVED lines=8> */
[C---:B------:R-:W-:Y:S01]  /*1630*/  DFMA R34, R50.reuse, UR24, RZ ;  /* 0x0000001832227c2b */ /* 0x040fe200080000ff */
[----:B------:R-:W-:Y:S01]  /*1640*/  MOV.SPILL R13, UR24 ;  /* 0x00000018000d7c02 */ /* 0x000fe20009000f00 */
[C---:B------:R-:W-:Y:S01]  /*1650*/  DFMA R32, R50.reuse, UR40, RZ ;  /* 0x0000002832207c2b */ /* 0x040fe200080000ff */
[----:B------:R-:W-:Y:S01]  /*1660*/  MOV.SPILL R12, UR40 ;  /* 0x00000028000c7c02 */ /* 0x000fe20009000f00 */
[----:B0-----:R-:W-:Y:S01]  /*1670*/  UMOV UR24, UR32 ;  /* 0x0000002000187c82 */ /* 0x001fe20008000000 */
[----:B------:R-:W-:Y:S01]  /*1680*/  UMOV UR25, UR33 ;  /* 0x0000002100197c82 */ /* 0x000fe20008000000 */
[----:B------:R-:W-:Y:S01]  /*1690*/  UMOV UR40, UR34 ;  /* 0x0000002200287c82 */ /* 0x000fe20008000000 */
[----:B------:R-:W-:Y:S01]  /*16a0*/  UMOV UR41, UR35 ;  /* 0x0000002300297c82 */ /* 0x000fe20008000000 */
[----:B------:R-:W0:Y:S01]  /*16b0*/  LDCU.128 UR32, c[0x3][0x830] ;  /* 0x00c10600ff2077ac */ /* 0x000e220008000c00 */
[C---:B--2---:R-:W-:Y:S02]  /*16c0*/  DFMA R28, R50.reuse, UR8, RZ ;  /* 0x00000008321c7c2b */ /* 0x044fe400080000ff */
[----:B------:R-:W-:-:S02]  /*16d0*/  DFMA R44, R50, UR16, RZ ;  /* 0x00000010322c7c2b */ /* 0x000fc400080000ff */
[C---:B------:R-:W-:Y:S02]  /*16e0*/  DFMA R26, R50.reuse, UR44, RZ ;  /* 0x0000002c321a7c2b */ /* 0x040fe400080000ff */
[----:B------:R-:W-:Y:S02]  /*16f0*/  DFMA R50, R50, UR48, RZ ;  /* 0x0000003032327c2b */ /* 0x000fe400080000ff */
        /* <DEDUP_REMOVED lines=8> */
[C-C-:B------:R-:W-:Y:S01]  /*1780*/  DADD R46, R42.reuse, R42.reuse ;  /* 0x000000002a2e7229 */ /* 0x140fe2000000002a */
[----:B0-----:R-:W-:Y:S01]  /*1790*/  UMOV UR28, UR32 ;  /* 0x00000020001c7c82 */ /* 0x001fe20008000000 */
[----:B------:R-:W-:Y:S01]  /*17a0*/  UMOV UR29, UR33 ;  /* 0x00000021001d7c82 */ /* 0x000fe20008000000 */
[----:B------:R-:W-:Y:S01]  /*17b0*/  UMOV UR20, UR34 ;  /* 0x0000002200147c82 */ /* 0x000fe20008000000 */
[----:B------:R-:W-:Y:S01]  /*17c0*/  UMOV UR21, UR35 ;  /* 0x0000002300157c82 */ /* 0x000fe20008000000 */
[----:B------:R-:W-:Y:S01]  /*17d0*/  MOV.SPILL R15, UR14 ;  /* 0x0000000e000f7c02 */ /* 0x000fe20009000f00 */
[----:B------:R-:W0:Y:S01]  /*17e0*/  LDCU.128 UR32, c[0x3][0x850] ;  /* 0x00c10a00ff2077ac */ /* 0x000e220008000c00 */
[----:B------:R-:W-:Y:S01]  /*17f0*/  UMOV UR14, UR52 ;  /* 0x00000034000e7c82 */ /* 0x000fe20008000000 */
[----:B------:R-:W-:Y:S01]  /*1800*/  UMOV UR15, UR53 ;  /* 0x00000035000f7c82 */ /* 0x000fe20008000000 */
[----:B------:R-:W-:Y:S01]  /*1810*/  UMOV UR6, UR54 ;  /* 0x0000003600067c82 */ /* 0x000fe20008000000 */
[----:B------:R-:W-:Y:S01]  /*1820*/  UMOV UR7, UR55 ;  /* 0x0000003700077c82 */ /* 0x000fe20008000000 */
[----:B------:R-:W2:Y:S01]  /*1830*/  LDCU.128 UR52, c[0x3][0x8b0] ;  /* 0x00c11600ff3477ac */ /* 0x000ea20008000c00 */
[----:B------:R-:W-:-:S02]  /*1840*/  DADD R42, R42, -R42 ;  /* 0x000000002a2a7229 */ /* 0x000fc4000000082a */
[----:B------:R-:W-:Y:S02]  /*1850*/  DMUL R46, R46, 0.5 ;  /* 0x3fe000002e2e7828 */ /* 0x000fe40000000000 */
[----:B------:R-:W-:Y:S02]  /*1860*/  DFMA R38, R40, UR14, R38 ;  /* 0x0000000e28267c2b */ /* 0x000fe40008000026 */
[----:B------:R-:W-:-:S06]  /*1870*/  DFMA R28, R52, UR24, R28 ;  /* 0x00000018341c7c2b */ /* 0x000fcc000800001c */
[----:B------:R-:W-:Y:S02]  /*1880*/  DFMA R38, R46, UR6, R38 ;  /* 0x000000062e267c2b */ /* 0x000fe40008000026 */
[----:B------:R-:W-:Y:S01]  /*1890*/  DFMA R28, R42, UR40, R28 ;  /* 0x000000282a1c7c2b */ /* 0x000fe2000800001c */
[----:B0-----:R-:W-:Y:S01]  /*18a0*/  UMOV UR12, UR32 ;  /* 0x00000020000c7c82 */ /* 0x001fe20008000000 */
[----:B------:R-:W-:Y:S01]  /*18b0*/  UMOV UR13, UR33 ;  /* 0x00000021000d7c82 */ /* 0x000fe20008000000 */
[C---:B------:R-:W-:Y:S02]  /*18c0*/  DFMA R48, R40.reuse, UR28, R48 ;  /* 0x0000001c28307c2b */ /* 0x040fe40008000030 */
[C---:B------:R-:W-:Y:S02]  /*18d0*/  DFMA R30, R40.reuse, UR12, R30 ;  /* 0x0000000c281e7c2b */ /* 0x040fe4000800001e */
[C---:B---3--:R-:W-:Y:S02]  /*18e0*/  DFMA R24, R40.reuse, UR60, R24 ;  /* 0x0000003c28187c2b */ /* 0x048fe40008000018 */
[----:B------:R-:W-:-:S02]  /*18f0*/  DFMA R22, R40, UR56, R22 ;  /* 0x0000003828167c2b */ /* 0x000fc40008000016 */
[----:B--2---:R-:W-:Y:S02]  /*1900*/  DFMA R20, R40, UR52, R20 ;  /* 0x0000003428147c2b */ /* 0x004fe40008000014 */
[C-C-:B------:R-:W-:Y:S02]  /*1910*/  DADD R40, R38.reuse, -R28.reuse ;  /* 0x0000000026287229 */ /* 0x140fe4000000081c */
[----:B------:R-:W-:Y:S01]  /*1920*/  DADD R28, R38, R28 ;  /* 0x00000000261c7229 */ /* 0x000fe2000000001c */
[----:B------:R-:W2:Y:S01]  /*1930*/  LDG.E.64.CONSTANT R38, desc[UR76][R36.64] ;  /* 0x0000004c24267981 */ /* 0x000ea2000c1e9b00 */
[----:B------:R-:W-:Y:S01]  /*1940*/  UMOV UR4, UR34 ;  /* 0x0000002200047c82 */ /* 0x000fe20008000000 */
[----:B------:R-:W-:Y:S01]  /*1950*/  UMOV UR5, UR35 ;  /* 0x0000002300057c82 */ /* 0x000fe20008000000 */
[----:B------:R-:W0:Y:S01]  /*1960*/  LDCU.128 UR32, c[0x3][0xa30] ;  /* 0x00c14600ff2077ac */ /* 0x000e220008000c00 */
[----:B------:R-:W-:Y:S02]  /*1970*/  MOV.SPILL R10, UR39 ;  /* 0x00000027000a7c02 */ /* 0x000fe40009000f00 */
[----:B------:R-:W-:-:S02]  /*1980*/  MOV.SPILL R59, UR38 ;  /* 0x00000026003b7c02 */ /* 0x000fc40009000f00 */
[----:B------:R-:W-:Y:S01]  /*1990*/  MOV.SPILL R8, UR37 ;  /* 0x0000002500087c02 */ /* 0x000fe20009000f00 */
[----:B------:R-:W-:Y:S01]  /*19a0*/  UMOV UR37, UR67 ;  /* 0x0000004300257c82 */ /* 0x000fe20008000000 */
[----:B------:R-:W-:Y:S01]  /*19b0*/  MOV.SPILL R16, UR36 ;  /* 0x0000002400107c02 */ /* 0x000fe20009000f00 */
[----:B------:R-:W-:Y:S01]  /*19c0*/  UMOV UR36, UR66 ;  /* 0x0000004200247c82 */ /* 0x000fe20008000000 */
[----:B0-----:R-:W-:Y:S01]  /*19d0*/  UMOV UR38, UR32 ;  /* 0x0000002000267c82 */ /* 0x001fe20008000000 */
[----:B------:R-:W-:Y:S01]  /*19e0*/  UMOV UR39, UR33 ;  /* 0x0000002100277c82 */ /* 0x000fe20008000000 */
[----:B------:R-:W-:Y:S01]  /*19f0*/  UMOV UR32, UR34 ;  /* 0x0000002200207c82 */ /* 0x000fe20008000000 */
[----:B------:R-:W-:Y:S01]  /*1a00*/  UMOV UR33, UR35 ;  /* 0x0000002300217c82 */ /* 0x000fe20008000000 */
[----:B------:R-:W-:Y:S01]  /*1a10*/  UMOV UR34, UR64 ;  /* 0x0000004000227c82 */ /* 0x000fe20008000000 */
[----:B------:R-:W-:Y:S01]  /*1a20*/  UMOV UR35, UR65 ;  /* 0x0000004100237c82 */ /* 0x000fe20008000000 */
[----:B------:R-:W0:Y:S01]  /*1a30*/  LDCU.128 UR64, c[0x3][0xa70] ;  /* 0x00c14e00ff4077ac */ /* 0x000e220008000c00 */
[----:B------:R-:W-:-:S02]  /*1a40*/  DFMA R44, R52, UR38, R44 ;  /* 0x00000026342c7c2b */ /* 0x000fc4000800002c */
[C---:B------:R-:W-:Y:S02]  /*1a50*/  DFMA R34, R52.reuse, UR34, R34 ;  /* 0x0000002234227c2b */ /* 0x040fe40008000022 */
[C---:B------:R-:W-:Y:S02]  /*1a60*/  DFMA R26, R52.reuse, UR68, R26 ;  /* 0x00000044341a7c2b */ /* 0x040fe4000800001a */
[----:B-1----:R-:W-:Y:S02]  /*1a70*/  DFMA R50, R52, UR72, R50 ;  /* 0x0000004834327c2b */ /* 0x002fe40008000032 */
[----:B------:R-:W-:Y:S02]  /*1a80*/  DFMA R44, R42, UR32, R44 ;  /* 0x000000202a2c7c2b */ /* 0x000fe4000800002c */
[----:B0-----:R-:W-:Y:S02]  /*1a90*/  DFMA R32, R52, UR64, R32 ;  /* 0x0000004034207c2b */ /* 0x001fe40008000020 */
[----:B------:R-:W-:-:S02]  /*1aa0*/  DFMA R34, R42, UR36, R34 ;  /* 0x000000242a227c2b */ /* 0x000fc40008000022 */
[C---:B------:R-:W-:Y:S02]  /*1ab0*/  DFMA R50, R42.reuse, UR74, R50 ;  /* 0x0000004a2a327c2b */ /* 0x040fe40008000032 */
[C---:B------:R-:W-:Y:S02]  /*1ac0*/  DFMA R26, R42.reuse, UR70, R26 ;  /* 0x000000462a1a7c2b */ /* 0x040fe4000800001a */
[----:B------:R-:W-:Y:S01]  /*1ad0*/  DFMA R32, R42, UR66, R32 ;  /* 0x000000422a207c2b */ /* 0x000fe20008000020 */
[----:B------:R-:W3:Y:S01]  /*1ae0*/  LDG.E.64.CONSTANT R42, desc[UR76][R36.64+-0x48] ;  /* 0xffffb84c242a7981 */ /* 0x000ee2000c1e9b00 */
[----:B----4-:R-:W-:-:S08]  /*1af0*/  DMUL R18, R18, R28 ;  /* 0x0000001c12127228 */ /* 0x010fd00000000000 */
[CCC-:B--2---:R-:W-:Y:S02]  /*1b00*/  DFMA R28, R38.reuse, R40.reuse, R18.reuse ;  /* 0x00000028261c722b */ /* 0x1c4fe40000000012 */
[----:B------:R-:W-:Y:S01]  /*1b10*/  DFMA R38, R38, -R40, R18 ;  /* 0x800000282626722b */ /* 0x000fe20000000012 */
[----:B------:R-:W2:Y:S01]  /*1b20*/  LDG.E.64.CONSTANT R40, desc[UR76][R36.64+-0x20] ;  /* 0xffffe04c24287981 */ /* 0x000ea2000c1e9b00 */
[C---:B------:R-:W-:Y:S02]  /*1b30*/  DFMA R48, R46.reuse, UR20, R48 ;  /* 0x000000142e307c2b */ /* 0x040fe40008000030 */
[C---:B------:R-:W-:Y:S02]  /*1b40*/  DFMA R30, R46.reuse, UR4, R30 ;  /* 0x000000042e1e7c2b */ /* 0x040fe4000800001e */
[C---:B------:R-:W-:Y:S02]  /*1b50*/  DFMA R24, R46.reuse, UR62, R24 ;  /* 0x0000003e2e187c2b */ /* 0x040fe40008000018 */
[----:B------:R-:W-:-:S02]  /*1b60*/  DFMA R22, R46, UR58, R22 ;  /* 0x0000003a2e167c2b */ /* 0x000fc40008000016 */
[----:B------:R-:W-:-:S08]  /*1b70*/  DFMA R46, R46, UR54, R20 ;  /* 0x000000362e2e7c2b */ /* 0x000fd00008000014 */
[----:B------:R-:W-:Y:S02]  /*1b80*/  DADD R46, R46, R50 ;  /* 0x000000002e2e7229 */ /* 0x000fe40000000032 */
[C-C-:B------:R-:W-:Y:S02]  /*1b90*/  DADD R50, R48.reuse, -R44.reuse ;  /* 0x0000000030327229 */ /* 0x140fe4000000082c */
[----:B------:R-:W-:Y:S01]  /*1ba0*/  DADD R48, R48, R44 ;  /* 0x0000000030307229 */ /* 0x000fe2000000002c */
[----:B------:R-:W4:Y:S07]  /*1bb0*/  LDG.E.64.CONSTANT R44, desc[UR76][R36.64+-0x8] ;  /* 0xfffff84c242c7981 */ /* 0x000f2e000c1e9b00 */
[----:B---3--:R-:W-:-:S02]  /*1bc0*/  DMUL R42, R42, R48 ;  /* 0x000000302a2a7228 */ /* 0x008fc40000000000 */
[--C-:B------:R-:W-:Y:S01]  /*1bd0*/  DADD R48, R22, -R26.reuse ;  /* 0x0000000016307229 */ /* 0x100fe2000000081a */
[----:B------:R-:W-:Y:S07]  /*1be0*/  BAR.SYNC.DEFER_BLOCKING 0x0 ;  /* 0x0000000000007b1d */ /* 0x000fee0000010000 */
[----:B--2---:R-:W-:Y:S01]  /*1bf0*/  DMUL R48, R40, R48 ;  /* 0x0000003028307228 */ /* 0x004fe20000000000 */
[----:B------:R-:W2:Y:S01]  /*1c00*/  LDG.E.64.CONSTANT R40, desc[UR76][R36.64+-0x40] ;  /* 0xffffc04c24287981 */ /* 0x000ea2000c1e9b00 */
[----:B------:R-:W-:-:S02]  /*1c10*/  DADD R22, R22, R26 ;  /* 0x0000000016167229 */ /* 0x000fc4000000001a */
[C-C-:B------:R-:W-:Y:S02]  /*1c20*/  DADD R26, R30.reuse, -R34.reuse ;  /* 0x000000001e1a7229 */ /* 0x140fe40000000822 */
[----:B------:R-:W-:Y:S02]  /*1c30*/  DADD R34, R30, R34 ;  /* 0x000000001e227229 */ /* 0x000fe40000000022 */
[----:B------:R-:W-:-:S06]  /*1c40*/  DADD R30, R24, -R32 ;  /* 0x00000000181e7229 */ /* 0x000fcc0000000820 */
[----:B--2---:R-:W-:Y:S01]  /*1c50*/  DMUL R34, R40, R34 ;  /* 0x0000002228227228 */ /* 0x004fe20000000000 */
[----:B------:R-:W2:Y:S01]  /*1c60*/  LDG.E.64.CONSTANT R40, desc[UR76][R36.64+-0x38] ;  /* 0xffffc84c24287981 */ /* 0x000ea2000c1e9b00 */
[----:B------:R-:W-:Y:S02]  /*1c70*/  DADD R32, R24, R32 ;  /* 0x0000000018207229 */ /* 0x000fe40000000020 */
[----:B------:R-:W-:Y:S02]  /*1c80*/  DFMA R20, R28, UR6, RZ ;  /* 0x000000061c147c2b */ /* 0x000fe400080000ff */
[----:B----4-:R-:W-:-:S04]  /*1c90*/  DFMA R24, R44, R50, R42 ;  /* 0x000000322c18722b */ /* 0x010fc8000000002a */
[----:B--2---:R-:W-:Y:S01]  /*1ca0*/  DMUL R32, R40, R32 ;  /* 0x0000002028207228 */ /* 0x004fe20000000000 */
[----:B------:R-:W2:Y:S03]  /*1cb0*/  LDG.E.64.CONSTANT R40, desc[UR76][R36.64+-0x30] ;  /* 0xffffd04c24287981 */ /* 0x000ea6000c1e9b00 */
[----:B------:R-:W-:Y:S01]  /*1cc0*/  DFMA R20, R24, UR20, R20 ;  /* 0x0000001418147c2b */ /* 0x000fe20008000014 */
[----:B------:R-:W-:Y:S02]  /*1cd0*/  R2UR.FILL UR7, R65 ;  /* 0x00000000410772ca */ /* 0x000fe400004e0000 */
[----:B------:R-:W-:Y:S02]  /*1ce0*/  R2UR.FILL UR20, R64 ;  /* 0x00000000401472ca */ /* 0x000fe400004e0000 */
[----:B------:R-:W3:Y:S01]  /*1cf0*/  LDG.E.64.CONSTANT R64, desc[UR76][R36.64+-0x10] ;  /* 0xfffff04c24407981 */ /* 0x000ee2000c1e9b00 */
[----:B--2---:R-:W-:-:S03]  /*1d00*/  DMUL R22, R40, R22 ;  /* 0x0000001628167228 */ /* 0x004fc60000000000 */
[----:B------:R-:W2:Y:S01]  /*1d10*/  LDG.E.64.CONSTANT R40, desc[UR76][R36.64+-0x28] ;  /* 0xffffd84c24287981 */ /* 0x000ea2000c1e9b00 */
[----:B------:R-:W-:-:S08]  /*1d20*/  DFMA R52, R28, UR14, RZ ;  /* 0x0000000e1c347c2b */ /* 0x000fd000080000ff */
[----:B------:R-:W-:Y:S01]  /*1d30*/  DFMA R52, R24, UR28, R52 ;  /* 0x0000001c18347c2b */ /* 0x000fe20008000034 */
[----:B------:R-:W-:Y:S02]  /*1d40*/  R2UR.FILL UR28, R4 ;  /* 0x00000000041c72ca */ /* 0x000fe400004e0000 */
[----:B------:R-:W-:Y:S01]  /*1d50*/  R2UR.FILL UR6, R60 ;  /* 0x000000003c0672ca */ /* 0x000fe200004e0000 */
[----:B--2---:R-:W-:Y:S02]  /*1d60*/  DMUL R46, R40, R46 ;  /* 0x0000002e282e7228 */ /* 0x004fe40000000000 */
[----:B---3--:R-:W-:-:S08]  /*1d70*/  DFMA R40, R64, R26, R34 ;  /* 0x0000001a4028722b */ /* 0x008fd00000000022 */
[C---:B------:R-:W-:Y:S01]  /*1d80*/  DFMA R52, R40.reuse, UR12, R52 ;  /* 0x0000000c28347c2b */ /* 0x040fe20008000034 */
[----:B------:R-:W-:Y:S02]  /*1d90*/  R2UR.FILL UR12, R5 ;  /* 0x00000000050c72ca */ /* 0x000fe400004e0000 */
[----:B------:R-:W2:Y:S01]  /*1da0*/  LDG.E.64.CONSTANT R4, desc[UR76][R36.64+-0x18] ;  /* 0xffffe84c24047981 */ /* 0x000ea2000c1e9b00 */
[----:B------:R-:W-:Y:S01]  /*1db0*/  DFMA R20, R40, UR4, R20 ;  /* 0x0000000428147c2b */ /* 0x000fe20008000014 */
[----:B------:R-:W-:Y:S02]  /*1dc0*/  R2UR.FILL UR5, R6 ;  /* 0x00000000060572ca */ /* 0x000fe400004e0000 */
[----:B------:R-:W-:Y:S02]  /*1dd0*/  R2UR.FILL UR4, R62 ;  /* 0x000000003e0472ca */ /* 0x000fe400004e0000 */
[----:B------:R-:W-:Y:S02]  /*1de0*/  R2UR.FILL UR13, R61 ;  /* 0x000000003d0d72ca */ /* 0x000fe400004e0000 */
[----:B------:R-:W-:-:S02]  /*1df0*/  R2UR.FILL UR15, R17 ;  /* 0x00000000110f72ca */ /* 0x000fc400004e0000 */
[----:B------:R-:W-:Y:S01]  /*1e00*/  R2UR.FILL UR14, R15 ;  /* 0x000000000f0e72ca */ /* 0x000fe200004e0000 */
[----:B------:R-:W-:Y:S02]  /*1e10*/  DFMA R44, R44, -R50, R42 ;  /* 0x800000322c2c722b */ /* 0x000fe4000000002a */
[----:B------:R-:W-:-:S04]  /*1e20*/  DFMA R50, R28, UR6, RZ ;  /* 0x000000061c327c2b */ /* 0x000fc800080000ff */
[----:B------:R-:W-:-:S08]  /*1e30*/  DFMA R60, R28, UR4, RZ ;  /* 0x000000041c3c7c2b */ /* 0x000fd000080000ff */
[C---:B------:R-:W-:Y:S02]  /*1e40*/  DFMA R28, R24.reuse, UR12, R60 ;  /* 0x0000000c181c7c2b */ /* 0x040fe4000800003c */
[----:B------:R-:W-:Y:S01]  /*1e50*/  DFMA R24, R24, UR14, R50 ;  /* 0x0000000e18187c2b */ /* 0x000fe20008000032 */
[----:B------:R-:W-:-:S07]  /*1e60*/  R2UR.FILL UR21, R63 ;  /* 0x000000003f1572ca */ /* 0x000fce00004e0000 */
[----:B------:R-:W-:-:S06]  /*1e70*/  DFMA R24, R40, UR22, R24 ;  /* 0x0000001628187c2b */ /* 0x000fcc0008000018 */
[----:B------:R-:W-:Y:S02]  /*1e80*/  DFMA R40, R40, UR20, R28 ;  /* 0x0000001428287c2b */ /* 0x000fe4000800001c */
[----:B------:R-:W-:Y:S01]  /*1e90*/  DFMA R28, R38, UR10, RZ ;  /* 0x0000000a261c7c2b */ /* 0x000fe200080000ff */
[----:B------:R-:W-:Y:S01]  /*1ea0*/  R2UR.FILL UR29, R11 ;  /* 0x000000000b1d72ca */ /* 0x000fe200004e0000 */
[----:B------:R-:W-:-:S06]  /*1eb0*/  DFMA R26, R64, -R26, R34 ;  /* 0x8000001a401a722b */ /* 0x000fcc0000000022 */
[----:B------:R-:W-:-:S08]  /*1ec0*/  DFMA R28, R44, UR18, R28 ;  /* 0x000000122c1c7c2b */ /* 0x000fd0000800001c */
[----:B------:R-:W-:Y:S01]  /*1ed0*/  DFMA R28, R26, UR26, R28 ;  /* 0x0000001a1a1c7c2b */ /* 0x000fe2000800001c */
[----:B------:R-:W-:Y:S01]  /*1ee0*/  ISETP.GT.U32.AND P2, PT, R9, 0x4c, PT ;  /* 0x0000004c0900780c */ /* 0x000fe20003f44070 */
[----:B------:R-:W-:Y:S01]  /*1ef0*/  BSSY.RECONVERGENT B0, `(.L_x_1358) ;  /* 0x00000bc000007945 */ /* 0x000fe20003800200 */
[CCC-:B--2---:R-:W-:Y:S02]  /*1f00*/  DFMA R50, R4.reuse, R30.reuse, R32.reuse ;  /* 0x0000001e0432722b */ /* 0x1c4fe40000000020 */
[----:B------:R-:W-:-:S06]  /*1f10*/  DFMA R4, R4, -R30, R32 ;  /* 0x8000001e0404722b */ /* 0x000fcc0000000020 */
[----:B------:R-:W-:Y:S02]  /*1f20*/  DFMA R36, R50, UR30, R24 ;  /* 0x0000001e32247c2b */ /* 0x000fe40008000018 */
[C---:B------:R-:W-:Y:S02]  /*1f30*/  DFMA R24, R38.reuse, UR24, RZ ;  /* 0x0000001826187c2b */ /* 0x040fe400080000ff */
[C---:B------:R-:W-:Y:S02]  /*1f40*/  DFMA R30, R38.reuse, UR8, RZ ;  /* 0x00000008261e7c2b */ /* 0x040fe400080000ff */
[----:B------:R-:W-:Y:S01]  /*1f50*/  DFMA R38, R38, UR40, RZ ;  /* 0x0000002826267c2b */ /* 0x000fe200080000ff */
[----:B------:R-:W-:Y:S02]  /*1f60*/  R2UR.FILL UR25, R56 ;  /* 0x00000000381972ca */ /* 0x000fe400004e0000 */
[----:B------:R-:W-:Y:S01]  /*1f70*/  R2UR.FILL UR24, R13 ;  /* 0x000000000d1872ca */ /* 0x000fe200004e0000 */
[----:B------:R-:W-:-:S02]  /*1f80*/  DFMA R24, R44, UR38, R24 ;  /* 0x000000262c187c2b */ /* 0x000fc40008000018 */
[C---:B------:R-:W-:Y:S02]  /*1f90*/  DFMA R30, R44.reuse, UR16, R30 ;  /* 0x000000102c1e7c2b */ /* 0x040fe4000800001e */
[----:B------:R-:W-:Y:S01]  /*1fa0*/  DFMA R38, R44, UR32, R38 ;  /* 0x000000202c267c2b */ /* 0x000fe20008000026 */
[----:B------:R-:W-:Y:S02]  /*1fb0*/  R2UR.FILL UR41, R58 ;  /* 0x000000003a2972ca */ /* 0x000fe400004e0000 */
[----:B------:R-:W-:Y:S01]  /*1fc0*/  R2UR.FILL UR40, R12 ;  /* 0x000000000c2872ca */ /* 0x000fe200004e0000 */
[----:B------:R-:W-:Y:S01]  /*1fd0*/  DFMA R24, R26, UR34, R24 ;  /* 0x000000221a187c2b */ /* 0x000fe20008000018 */
[----:B------:R-:W-:Y:S02]  /*1fe0*/  R2UR.FILL UR33, R54 ;  /* 0x00000000362172ca */ /* 0x000fe400004e0000 */
[----:B------:R-:W-:Y:S02]  /*1ff0*/  R2UR.FILL UR32, R57 ;  /* 0x00000000392072ca */ /* 0x000fe400004e0000 */
[----:B------:R-:W-:-:S02]  /*2000*/  R2UR.FILL UR35, R14 ;  /* 0x000000000e2372ca */ /* 0x000fc400004e0000 */
[----:B------:R-:W-:Y:S01]  /*2010*/  R2UR.FILL UR34, R55 ;  /* 0x00000000372272ca */ /* 0x000fe200004e0000 */
[C---:B------:R-:W-:Y:S01]  /*2020*/  DFMA R30, R26.reuse, UR24, R30 ;  /* 0x000000181a1e7c2b */ /* 0x040fe2000800001e */
[----:B------:R-:W-:Y:S01]  /*2030*/  R2UR.FILL UR39, R10 ;  /* 0x000000000a2772ca */ /* 0x000fe200004e0000 */
[----:B------:R-:W-:Y:S02]  /*2040*/  DFMA R38, R26, UR36, R38 ;  /* 0x000000241a267c2b */ /* 0x000fe40008000026 */
[C---:B------:R-:W-:Y:S02]  /*2050*/  DFMA R52, R50.reuse, UR60, R52 ;  /* 0x0000003c32347c2b */ /* 0x040fe40008000034 */
[C---:B------:R-:W-:Y:S02]  /*2060*/  DFMA R20, R50.reuse, UR62, R20 ;  /* 0x0000003e32147c2b */ /* 0x040fe40008000014 */
[----:B------:R-:W-:Y:S02]  /*2070*/  DFMA R40, R50, UR28, R40 ;  /* 0x0000001c32287c2b */ /* 0x000fe40008000028 */
[----:B------:R-:W-:-:S02]  /*2080*/  DADD R10, R48, R22 ;  /* 0x00000000300a7229 */ /* 0x000fc40000000016 */
[C---:B------:R-:W-:Y:S02]  /*2090*/  DFMA R30, R4.reuse, UR40, R30 ;  /* 0x00000028041e7c2b */ /* 0x040fe4000800001e */
[C---:B------:R-:W-:Y:S02]  /*20a0*/  DFMA R28, R4.reuse, UR42, R28 ;  /* 0x0000002a041c7c2b */ /* 0x040fe4000800001c */
[C---:B------:R-:W-:Y:S02]  /*20b0*/  DFMA R24, R4.reuse, UR64, R24 ;  /* 0x0000004004187c2b */ /* 0x040fe40008000018 */
[----:B------:R-:W-:Y:S02]  /*20c0*/  DFMA R38, R4, UR66, R38 ;  /* 0x0000004204267c2b */ /* 0x000fe40008000026 */
[----:B------:R-:W-:Y:S02]  /*20d0*/  DADD R4, -R48, R22 ;  /* 0x0000000030047229 */ /* 0x000fe40000000116 */
[----:B------:R-:W-:-:S02]  /*20e0*/  DFMA R40, R10, UR32, R40 ;  /* 0x000000200a287c2b */ /* 0x000fc40008000028 */
[C---:B------:R-:W-:Y:S02]  /*20f0*/  DFMA R36, R10.reuse, UR34, R36 ;  /* 0x000000220a247c2b */ /* 0x040fe40008000024 */
[C---:B------:R-:W-:Y:S02]  /*2100*/  DFMA R52, R10.reuse, UR56, R52 ;  /* 0x000000380a347c2b */ /* 0x040fe40008000034 */
[----:B------:R-:W-:Y:S02]  /*2110*/  DFMA R20, R10, UR58, R20 ;  /* 0x0000003a0a147c2b */ /* 0x000fe40008000014 */
[----:B------:R-:W-:Y:S01]  /*2120*/  DADD R10, R46, R46 ;  /* 0x000000002e0a7229 */ /* 0x000fe2000000002e */
[----:B------:R-:W-:Y:S02]  /*2130*/  R2UR.FILL UR38, R59 ;  /* 0x000000003b2672ca */ /* 0x000fe400004e0000 */
[----:B------:R-:W-:Y:S02]  /*2140*/  R2UR.FILL UR37, R8 ;  /* 0x00000000082572ca */ /* 0x000fe400004e0000 */
[----:B------:R-:W-:Y:S01]  /*2150*/  R2UR.FILL UR36, R16 ;  /* 0x00000000102472ca */ /* 0x000fe200004e0000 */
        /* <DEDUP_REMOVED lines=47> */
[----:B-1----:R-:W-:-:S02]  /*2450*/  DADD R12, R4, R6 ;  /* 0x00000000040c7229 */ /* 0x002fc40000000006 */
[----:B------:R-:W-:Y:S02]  /*2460*/  DADD R4, R4, -R6 ;  /* 0x0000000004047229 */ /* 0x000fe40000000806 */
[C-C-:B----4-:R-:W-:Y:S02]  /*2470*/  DADD R20, R14.reuse, R16.reuse ;  /* 0x000000000e147229 */ /* 0x150fe40000000010 */
[----:B------:R-:W-:Y:S02]  /*2480*/  DADD R6, R14, -R16 ;  /* 0x000000000e067229 */ /* 0x000fe40000000810 */
[C---:B------:R-:W-:Y:S02]  /*2490*/  DFMA R14, R12.reuse, UR4, RZ ;  /* 0x000000040c0e7c2b */ /* 0x040fe400080000ff */
[C---:B0-----:R-:W-:Y:S01]  /*24a0*/  DFMA R28, R12.reuse, UR18, RZ ;  /* 0x000000120c1c7c2b */ /* 0x041fe200080000ff */
[----:B------:R-:W0:Y:S01]  /*24b0*/  LDCU.64 UR18, c[0x3][0xa28] ;  /* 0x00c14500ff1277ac */ /* 0x000e220008000a00 */
[----:B--2---:R-:W-:-:S02]  /*24c0*/  DFMA R30, R12, UR30, RZ ;  /* 0x0000001e0c1e7c2b */ /* 0x004fc400080000ff */
[----:B------:R-:W-:Y:S01]  /*24d0*/  DFMA R16, R12, UR6, RZ ;  /* 0x000000060c107c2b */ /* 0x000fe200080000ff */
[----:B------:R-:W1:Y:S01]  /*24e0*/  LDCU.64 UR30, c[0x3][0xa30] ;  /* 0x00c14600ff1e77ac */ /* 0x000e620008000a00 */
[C---:B------:R-:W-:Y:S02]  /*24f0*/  DFMA R12, R20.reuse, UR12, R14 ;  /* 0x0000000c140c7c2b */ /* 0x040fe4000800000e */
[C---:B---3--:R-:W-:Y:S01]  /*2500*/  DFMA R14, R20.reuse, UR26, R28 ;  /* 0x0000001a140e7c2b */ /* 0x048fe2000800001c */
[----:B------:R-:W2:Y:S01]  /*2510*/  LDCU.64 UR26, c[0x3][0xa10] ;  /* 0x00c14200ff1a77ac */ /* 0x000ea20008000a00 */
[C---:B-----5:R-:W-:Y:S02]  /*2520*/  DFMA R30, R20.reuse, UR38, R30 ;  /* 0x00000026141e7c2b */ /* 0x060fe4000800001e */
[----:B------:R-:W-:Y:S01]  /*2530*/  DFMA R16, R20, UR14, R16 ;  /* 0x0000000e14107c2b */ /* 0x000fe20008000010 */
[----:B------:R-:W3:Y:S01]  /*2540*/  LDCU.64 UR38, c[0x3][0xa18] ;  /* 0x00c14300ff2677ac */ /* 0x000ee20008000a00 */
[----:B------:R-:W-:-:S02]  /*2550*/  DADD R20, R26, R24 ;  /* 0x000000001a147229 */ /* 0x000fc40000000018 */
[----:B------:R-:W-:Y:S02]  /*2560*/  DFMA R28, R4, UR10, RZ ;  /* 0x0000000a041c7c2b */ /* 0x000fe400080000ff */
[----:B------:R-:W-:-:S04]  /*2570*/  DADD R26, R26, -R24 ;  /* 0x000000001a1a7229 */ /* 0x000fc80000000818 */
[C---:B------:R-:W-:Y:S01]  /*2580*/  DFMA R16, R20.reuse, UR22, R16 ;  /* 0x0000001614107c2b */ /* 0x040fe20008000010 */
[----:B------:R-:W4:Y:S01]  /*2590*/  LDCU.64 UR22, c[0x3][0xa48] ;  /* 0x00c14900ff1677ac */ /* 0x000f220008000a00 */
[C---:B------:R-:W-:Y:S02]  /*25a0*/  DFMA R12, R20.reuse, UR20, R12 ;  /* 0x00000014140c7c2b */ /* 0x040fe4000800000c */
[C---:B------:R-:W-:Y:S01]  /*25b0*/  DFMA R14, R20.reuse, UR34, R14 ;  /* 0x00000022140e7c2b */ /* 0x040fe2000800000e */
[----:B------:R-:W5:Y:S01]  /*25c0*/  LDCU.64 UR34, c[0x3][0xa50] ;  /* 0x00c14a00ff2277ac */ /* 0x000f620008000a00 */
[----:B------:R-:W-:Y:S02]  /*25d0*/  DFMA R24, R20, UR46, R30 ;  /* 0x0000002e14187c2b */ /* 0x000fe4000800001e */
[C-C-:B------:R-:W-:Y:S01]  /*25e0*/  DADD R20, R8.reuse, R10.reuse ;  /* 0x0000000008147229 */ /* 0x140fe2000000000a */
[----:B------:R-:W5:Y:S01]  /*25f0*/  LDCU.64 UR46, c[0x3][0xa58] ;  /* 0x00c14b00ff2e77ac */ /* 0x000f620008000a00 */
[----:B------:R-:W-:-:S02]  /*2600*/  DADD R8, R8, -R10 ;  /* 0x0000000008087229 */ /* 0x000fc4000000080a */
[C---:B------:R-:W-:Y:S02]  /*2610*/  DFMA R10, R4.reuse, UR8, RZ ;  /* 0x00000008040a7c2b */ /* 0x040fe400080000ff */
[C---:B--2---:R-:W-:Y:S01]  /*2620*/  DFMA R30, R4.reuse, UR26, RZ ;  /* 0x0000001a041e7c2b */ /* 0x044fe200080000ff */
[----:B------:R-:W2:Y:S01]  /*2630*/  LDCU.64 UR26, c[0x3][0x870] ;  /* 0x00c10e00ff1a77ac */ /* 0x000ea20008000a00 */
[----:B---3--:R-:W-:Y:S02]  /*2640*/  DFMA R38, R4, UR38, RZ ;  /* 0x0000002604267c2b */ /* 0x008fe400080000ff */
[C---:B0-----:R-:W-:Y:S01]  /*2650*/  DFMA R4, R6.reuse, UR18, R28 ;  /* 0x0000001206047c2b */ /* 0x041fe2000800001c */
[----:B------:R-:W0:Y:S01]  /*2660*/  LDCU.64 UR18, c[0x3][0x868] ;  /* 0x00c10d00ff1277ac */ /* 0x000e220008000a00 */
[C---:B------:R-:W-:Y:S02]  /*2670*/  DFMA R10, R6.reuse, UR16, R10 ;  /* 0x00000010060a7c2b */ /* 0x040fe4000800000a */
[C---:B-1----:R-:W-:Y:S01]  /*2680*/  DFMA R36, R6.reuse, UR30, R30 ;  /* 0x0000001e06247c2b */ /* 0x042fe2000800001e */
[----:B------:R-:W1:Y:S01]  /*2690*/  LDCU.64 UR30, c[0x3][0x878] ;  /* 0x00c10f00ff1e77ac */ /* 0x000e620008000a00 */
[----:B------:R-:W-:-:S02]  /*26a0*/  DFMA R38, R6, UR42, R38 ;  /* 0x0000002a06267c2b */ /* 0x000fc40008000026 */
[C---:B----4-:R-:W-:Y:S01]  /*26b0*/  DFMA R30, R26.reuse, UR22, R4 ;  /* 0x000000161a1e7c2b */ /* 0x050fe20008000004 */
[----:B------:R-:W-:Y:S01]  /*26c0*/  LDS.64 R6, [R3+0x210] ;  /* 0x0002100003067984 */ /* 0x000fe20000000a00 */
[C---:B------:R-:W-:Y:S01]  /*26d0*/  DFMA R28, R26.reuse, UR24, R10 ;  /* 0x000000181a1c7c2b */ /* 0x040fe2000800000a */
[----:B------:R-:W3:Y:S01]  /*26e0*/  LDCU.64 UR22, c[0x3][0x888] ;  /* 0x00c11100ff1677ac */ /* 0x000ee20008000a00 */
[C---:B-----5:R-:W-:Y:S01]  /*26f0*/  DFMA R36, R26.reuse, UR34, R36 ;  /* 0x000000221a247c2b */ /* 0x060fe20008000024 */
[----:B------:R-:W4:Y:S01]  /*2700*/  LDS.64 R4, [R3+0x160] ;  /* 0x0001600003047984 */ /* 0x000f220000000a00 */
[----:B------:R-:W-:Y:S01]  /*2710*/  DFMA R38, R26, UR46, R38 ;  /* 0x0000002e1a267c2b */ /* 0x000fe20008000026 */
[----:B------:R-:W5:Y:S01]  /*2720*/  LDCU.64 UR34, c[0x3][0xa78] ;  /* 0x00c14f00ff2277ac */ /* 0x000f620008000a00 */
[----:B--2---:R-:W-:Y:S01]  /*2730*/  DFMA R14, R20, UR26, R14 ;  /* 0x0000001a140e7c2b */ /* 0x004fe2000800000e */
[----:B------:R-:W2:Y:S01]  /*2740*/  LDS.64 R10, [R3+0x1b8] ;  /* 0x0001b800030a7984 */ /* 0x000ea20000000a00 */
[----:B------:R-:W-:Y:S01]  /*2750*/  DFMA R28, R8, UR40, R28 ;  /* 0x00000028081c7c2b */ /* 0x000fe2000800001c */
[----:B------:R-:W3:Y:S01]  /*2760*/  LDCU.64 UR26, c[0x3][0xa70] ;  /* 0x00c14e00ff1a77ac */ /* 0x000ee20008000a00 */
[----:B0-----:R-:W-:-:S02]  /*2770*/  DFMA R16, R20, UR18, R16 ;  /* 0x0000001214107c2b */ /* 0x001fc40008000010 */
[C---:B------:R-:W-:Y:S01]  /*2780*/  DFMA R12, R20.reuse, UR28, R12 ;  /* 0x0000001c140c7c2b */ /* 0x040fe2000800000c */
[----:B------:R-:W0:Y:S01]  /*2790*/  LDCU.64 UR18, c[0x3][0xa68] ;  /* 0x00c14d00ff1277ac */ /* 0x000e220008000a00 */
[----:B-1----:R-:W-:Y:S01]  /*27a0*/  DFMA R24, R20, UR30, R24 ;  /* 0x0000001e14187c2b */ /* 0x002fe20008000018 */
[----:B------:R-:W1:Y:S01]  /*27b0*/  LDCU.64 UR30, c[0x3][0x890] ;  /* 0x00c11200ff1e77ac */ /* 0x000e620008000a00 */
[----:B------:R-:W1:Y:S01]  /*27c0*/  LDCU.64 UR42, c[0x3][0x898] ;  /* 0x00c11300ff2a77ac */ /* 0x000e620008000a00 */
[C---:B-----5:R-:W-:Y:S01]  /*27d0*/  DFMA R38, R8.reuse, UR34, R38 ;  /* 0x0000002208267c2b */ /* 0x060fe20008000026 */
[----:B------:R-:W5:Y:S01]  /*27e0*/  LDCU.64 UR34, c[0x3][0xa90] ;  /* 0x00c15200ff2277ac */ /* 0x000f620008000a00 */
[C---:B---3--:R-:W-:Y:S01]  /*27f0*/  DFMA R36, R8.reuse, UR26, R36 ;  /* 0x0000001a08247c2b */ /* 0x048fe20008000024 */
[----:B------:R-:W3:Y:S01]  /*2800*/  LDCU.64 UR46, c[0x3][0xa98] ;  /* 0x00c15300ff2e77ac */ /* 0x000ee20008000a00 */
[----:B0-----:R-:W-:Y:S01]  /*2810*/  DFMA R30, R8, UR18, R30 ;  /* 0x00000012081e7c2b */ /* 0x001fe2000800001e */
[----:B------:R-:W0:Y:S01]  /*2820*/  LDCU.64 UR18, c[0x3][0xa88] ;  /* 0x00c15100ff1277ac */ /* 0x000e220008000a00 */
[----:B------:R-:W3:Y:S01]  /*2830*/  LDCU.64 UR26, c[0x3][0x8a8] ;  /* 0x00c11500ff1a77ac */ /* 0x000ee20008000a00 */
[----:B------:R-:W3:Y:S01]  /*2840*/  LDCU.64 UR38, c[0x3][0x8b0] ;  /* 0x00c11600ff2677ac */ /* 0x000ee20008000a00 */
[----:B----4-:R-:W-:-:S02]  /*2850*/  DADD R8, R4, R6 ;  /* 0x0000000004087229 */ /* 0x010fc40000000006 */
[----:B------:R-:W-:Y:S02]  /*2860*/  DADD R4, R4, -R6 ;  /* 0x0000000004047229 */ /* 0x000fe40000000806 */
[C-C-:B--2---:R-:W-:Y:S02]  /*2870*/  DADD R6, R10.reuse, R10.reuse ;  /* 0x000000000a067229 */ /* 0x144fe4000000000a */
[----:B------:R-:W-:Y:S02]  /*2880*/  DADD R10, R10, -R10 ;  /* 0x000000000a0a7229 */ /* 0x000fe4000000080a */
[C---:B------:R-:W-:Y:S01]  /*2890*/  DFMA R16, R8.reuse, UR22, R16 ;  /* 0x0000001608107c2b */ /* 0x040fe20008000010 */
[----:B------:R-:W2:Y:S01]  /*28a0*/  LDCU.64 UR22, c[0x3][0xaa8] ;  /* 0x00c15500ff1677ac */ /* 0x000ea20008000a00 */
[C---:B-1----:R-:W-:Y:S02]  /*28b0*/  DFMA R14, R8.reuse, UR30, R14 ;  /* 0x0000001e080e7c2b */ /* 0x042fe4000800000e */
[C---:B------:R-:W-:Y:S01]  /*28c0*/  DFMA R24, R8.reuse, UR42, R24 ;  /* 0x0000002a08187c2b */ /* 0x040fe20008000018 */
[----:B------:R-:W1:Y:S01]  /*28d0*/  LDCU.64 UR30, c[0x3][0xab0] ;  /* 0x00c15600ff1e77ac */ /* 0x000e620008000a00 */
[----:B------:R-:W-:-:S02]  /*28e0*/  DFMA R12, R8, UR32, R12 ;  /* 0x00000020080c7c2b */ /* 0x000fc4000800000c */
[----:B------:R-:W-:Y:S01]  /*28f0*/  DMUL R6, R6, 0.5 ;  /* 0x3fe0000006067828 */ /* 0x000fe20000000000 */
[----:B------:R-:W4:Y:S01]  /*2900*/  LDCU.64 UR42, c[0x3][0x8b8] ;  /* 0x00c11700ff2a77ac */ /* 0x000f220008000a00 */
[C---:B------:R-:W-:Y:S02]  /*2910*/  DFMA R28, R4.reuse, UR44, R28 ;  /* 0x0000002c041c7c2b */ /* 0x040fe4000800001c */
[C---:B0-----:R-:W-:Y:S02]  /*2920*/  DFMA R30, R4.reuse, UR18, R30 ;  /* 0x00000012041e7c2b */ /* 0x041fe4000800001e */
[C---:B-----5:R-:W-:Y:S02]  /*2930*/  DFMA R36, R4.reuse, UR34, R36 ;  /* 0x0000002204247c2b */ /* 0x060fe40008000024 */
[----:B---3--:R-:W-:Y:S02]  /*2940*/  DFMA R38, R4, UR46, R38 ;  /* 0x0000002e04267c2b */ /* 0x008fe40008000026 */
[----:B------:R-:W-:-:S02]  /*2950*/  DFMA R12, R6, UR36, R12 ;  /* 0x00000024060c7c2b */ /* 0x000fc4000800000c */
[C---:B------:R-:W-:Y:S02]  /*2960*/  DFMA R16, R6.reuse, UR26, R16 ;  /* 0x0000001a06107c2b */ /* 0x040fe40008000010 */
[----:B------:R-:W-:Y:S02]  /*2970*/  DFMA R14, R6, UR38, R14 ;  /* 0x00000026060e7c2b */ /* 0x000fe4000800000e */
[C---:B------:R-:W-:Y:S02]  /*2980*/  DFMA R28, R10.reuse, UR48, R28 ;  /* 0x000000300a1c7c2b */ /* 0x040fe4000800001c */
[C---:B--2---:R-:W-:Y:S02]  /*2990*/  DFMA R30, R10.reuse, UR22, R30 ;  /* 0x000000160a1e7c2b */ /* 0x044fe4000800001e */
[----:B-1----:R-:W-:Y:S02]  /*29a0*/  DFMA R36, R10, UR30, R36 ;  /* 0x0000001e0a247c2b */ /* 0x002fe40008000024 */
[----:B----4-:R-:W-:-:S02]  /*29b0*/  DFMA R24, R6, UR42, R24 ;  /* 0x0000002a06187c2b */ /* 0x010fc40008000018 */
[----:B------:R-:W-:Y:S02]  /*29c0*/  DFMA R38, R10, UR50, R38 ;  /* 0x000000320a267c2b */ /* 0x000fe40008000026 */
[----:B------:R-:W-:Y:S02]  /*29d0*/  DADD R4, R12, -R28 ;  /* 0x000000000c047229 */ /* 0x000fe4000000081c */
[----:B------:R-:W-:Y:S02]  /*29e0*/  DADD R6, R16, -R30 ;  /* 0x0000000010067229 */ /* 0x000fe4000000081e */
        /* <DEDUP_REMOVED lines=12> */
.L_x_1359:
[----:B------:R-:W-:Y:S05]  /*2ab0*/  BSYNC.RECONVERGENT B0 ;  /* 0x0000000000007941 */ /* 0x000fea0003800200 */
.L_x_1358:
        /* <DEDUP_REMOVED lines=10> */
[----:B------:R-:W5:Y:S03]  /*2b60*/  LDCU.64 UR18, c[0x3][0xa28] ;  /* 0x00c14500ff1277ac */ /* 0x000f660008000a00 */
[----:B------:R-:W-:Y:S01]  /*2b70*/  LDS.64 R20, [R2+0x790] ;  /* 0x0007900002147984 */ /* 0x000fe20000000a00 */
[----:B------:R-:W5:Y:S03]  /*2b80*/  LDCU.64 UR22, c[0x3][0x848] ;  /* 0x00c10900ff1677ac */ /* 0x000f660008000a00 */
[----:B------:R-:W5:Y:S01]  /*2b90*/  LDS.64 R22, [R2+0x1e40] ;  /* 0x001e400002167984 */ /* 0x000f620000000a00 */
[----:B------:R-:W5:Y:S03]  /*2ba0*/  LDCU.64 UR26, c[0x3][0xa48] ;  /* 0x00c14900ff1a77ac */ /* 0x000f660008000a00 */
[----:B------:R-:W-:Y:S01]  /*2bb0*/  LDS.64 R12, [R2+0xb58] ;  /* 0x000b5800020c7984 */ /* 0x000fe20000000a00 */
[----:B------:R-:W5:Y:S03]  /*2bc0*/  LDCU.128 UR64, c[0x3][0x870] ;  /* 0x00c10e00ff4077ac */ /* 0x000f660008000c00 */
[----:B------:R-:W5:Y:S01]  /*2bd0*/  LDS.64 R10, [R2+0x1a78] ;  /* 0x001a7800020a7984 */ /* 0x000f620000000a00 */
[----:B------:R-:W5:Y:S01]  /*2be0*/  LDCU.64 UR30, c[0x3][0x868] ;  /* 0x00c10d00ff1e77ac */ /* 0x000f620008000a00 */
[----:B-1----:R-:W-:-:S02]  /*2bf0*/  DADD R8, R4, R6 ;  /* 0x0000000004087229 */ /* 0x002fc40000000006 */
[----:B------:R-:W-:Y:S01]  /*2c00*/  DADD R6, R4, -R6 ;  /* 0x0000000004067229 */ /* 0x000fe20000000806 */
[----:B------:R-:W-:Y:S01]  /*2c10*/  LDS.64 R4, [R2+0xf20] ;  /* 0x000f200002047984 */ /* 0x000fe20000000a00 */
[C-C-:B----4-:R-:W-:Y:S02]  /*2c20*/  DADD R18, R14.reuse, R16.reuse ;  /* 0x000000000e127229 */ /* 0x150fe40000000010 */
[----:B------:R-:W-:Y:S02]  /*2c30*/  DADD R14, R14, -R16 ;  /* 0x000000000e0e7229 */ /* 0x000fe40000000810 */
[C---:B0-----:R-:W-:Y:S02]  /*2c40*/  DFMA R32, R8.reuse, UR52, RZ ;  /* 0x0000003408207c2b */ /* 0x041fe400080000ff */
[C---:B------:R-:W-:Y:S01]  /*2c50*/  DFMA R36, R8.reuse, UR54, RZ ;  /* 0x0000003608247c2b */ /* 0x040fe200080000ff */
[----:B------:R-:W0:Y:S01]  /*2c60*/  LDCU.128 UR52, c[0x3][0xa30] ;  /* 0x00c14600ff3477ac */ /* 0x000e220008000c00 */
[----:B------:R-:W-:-:S02]  /*2c70*/  DFMA R16, R8, UR4, RZ ;  /* 0x0000000408107c2b */ /* 0x000fc400080000ff */
[----:B------:R-:W-:Y:S02]  /*2c80*/  DFMA R28, R8, UR6, RZ ;  /* 0x00000006081c7c2b */ /* 0x000fe400080000ff */
[C---:B--2---:R-:W-:Y:S01]  /*2c90*/  DFMA R34, R6.reuse, UR56, RZ ;  /* 0x0000003806227c2b */ /* 0x044fe200080000ff */
[----:B------:R-:W1:Y:S01]  /*2ca0*/  LDS.64 R8, [R2+0x16b0] ;  /* 0x0016b00002087984 */ /* 0x000e620000000a00 */
[C---:B------:R-:W-:Y:S01]  /*2cb0*/  DFMA R38, R6.reuse, UR58, RZ ;  /* 0x0000003a06267c2b */ /* 0x040fe200080000ff */
[----:B------:R-:W2:Y:S01]  /*2cc0*/  LDCU.128 UR56, c[0x3][0x850] ;  /* 0x00c10a00ff3877ac */ /* 0x000ea20008000c00 */
[C---:B------:R-:W-:Y:S02]  /*2cd0*/  DFMA R24, R6.reuse, UR8, RZ ;  /* 0x0000000806187c2b */ /* 0x040fe400080000ff */
[----:B------:R-:W-:Y:S01]  /*2ce0*/  DFMA R30, R6, UR10, RZ ;  /* 0x0000000a061e7c2b */ /* 0x000fe200080000ff */
[----:B------:R4:W1:Y:S01]  /*2cf0*/  LDS.64 R6, [R2+0x12e8] ;  /* 0x0012e80002067984 */ /* 0x0008620000000a00 */
[----:B------:R-:W-:-:S02]  /*2d00*/  DFMA R26, R18, UR12, R16 ;  /* 0x0000000c121a7c2b */ /* 0x000fc40008000010 */
[C---:B---3--:R-:W-:Y:S02]  /*2d10*/  DFMA R32, R18.reuse, UR60, R32 ;  /* 0x0000003c12207c2b */ /* 0x048fe40008000020 */
[----:B------:R-:W-:Y:S01]  /*2d20*/  DFMA R36, R18, UR62, R36 ;  /* 0x0000003e12247c2b */ /* 0x000fe20008000024 */
[----:B------:R-:W3:Y:S01]  /*2d30*/  LDCU.128 UR60, c[0x3][0xa50] ;  /* 0x00c14a00ff3c77ac */ /* 0x000ee20008000c00 */
[----:B-----5:R-:W-:Y:S02]  /*2d40*/  DADD R16, R20, R22 ;  /* 0x0000000014107229 */ /* 0x020fe40000000016 */
[C---:B------:R-:W-:Y:S01]  /*2d50*/  DFMA R30, R14.reuse, UR18, R30 ;  /* 0x000000120e1e7c2b */ /* 0x040fe2000800001e */
[----:B------:R-:W5:Y:S01]  /*2d60*/  LDCU.64 UR18, c[0x3][0xa68] ;  /* 0x00c14d00ff1277ac */ /* 0x000f620008000a00 */
[C---:B0-----:R-:W-:Y:S02]  /*2d70*/  DFMA R34, R14.reuse, UR52, R34 ;  /* 0x000000340e227c2b */ /* 0x041fe40008000022 */
[----:B------:R-:W-:Y:S01]  /*2d80*/  DFMA R38, R14, UR54, R38 ;  /* 0x000000360e267c2b */ /* 0x000fe20008000026 */
[----:B------:R-:W0:Y:S01]  /*2d90*/  LDCU.128 UR52, c[0x3][0x890] ;  /* 0x00c11200ff3477ac */ /* 0x000e220008000c00 */
[----:B--2---:R-:W-:-:S02]  /*2da0*/  DFMA R32, R16, UR56, R32 ;  /* 0x0000003810207c2b */ /* 0x004fc40008000020 */
[----:B------:R-:W-:Y:S01]  /*2db0*/  DFMA R36, R16, UR58, R36 ;  /* 0x0000003a10247c2b */ /* 0x000fe20008000024 */
[----:B------:R-:W2:Y:S01]  /*2dc0*/  LDCU.128 UR56, c[0x3][0xa70] ;  /* 0x00c14e00ff3877ac */ /* 0x000ea20008000c00 */
[----:B------:R-:W-:Y:S02]  /*2dd0*/  DADD R20, R20, -R22 ;  /* 0x0000000014147229 */ /* 0x000fe40000000816 */
[----:B------:R-:W-:Y:S02]  /*2de0*/  DFMA R28, R18, UR14, R28 ;  /* 0x0000000e121c7c2b */ /* 0x000fe4000800001c */
[----:B------:R-:W-:Y:S02]  /*2df0*/  DFMA R24, R14, UR16, R24 ;  /* 0x000000100e187c2b */ /* 0x000fe40008000018 */
[----:B----4-:R-:W-:Y:S02]  /*2e00*/  DADD R2, R12, R10 ;  /* 0x000000000c027229 */ /* 0x010fe4000000000a */
[----:B---3--:R-:W-:-:S02]  /*2e10*/  DFMA R34, R20, UR60, R34 ;  /* 0x0000003c14227c2b */ /* 0x008fc40008000022 */
[----:B------:R-:W-:Y:S01]  /*2e20*/  DFMA R38, R20, UR62, R38 ;  /* 0x0000003e14267c2b */ /* 0x000fe20008000026 */
[----:B------:R-:W3:Y:S01]  /*2e30*/  LDCU.128 UR60, c[0x3][0xa90] ;  /* 0x00c15200ff3c77ac */ /* 0x000ee20008000c00 */
[----:B------:R-:W-:Y:S02]  /*2e40*/  DADD R10, R12, -R10 ;  /* 0x000000000c0a7229 */ /* 0x000fe4000000080a */
[C---:B------:R-:W-:Y:S02]  /*2e50*/  DFMA R26, R16.reuse, UR20, R26 ;  /* 0x00000014101a7c2b */ /* 0x040fe4000800001a */
[----:B------:R-:W-:Y:S01]  /*2e60*/  DFMA R28, R16, UR22, R28 ;  /* 0x00000016101c7c2b */ /* 0x000fe2000800001c */
[----:B------:R-:W4:Y:S01]  /*2e70*/  LDCU.64 UR22, c[0x3][0x888] ;  /* 0x00c11100ff1677ac */ /* 0x000f220008000a00 */
[C---:B------:R-:W-:Y:S02]  /*2e80*/  DFMA R30, R20.reuse, UR26, R30 ;  /* 0x0000001a141e7c2b */ /* 0x040fe4000800001e */
[----:B------:R-:W-:Y:S01]  /*2e90*/  DFMA R24, R20, UR24, R24 ;  /* 0x0000001814187c2b */ /* 0x000fe20008000018 */
[----:B------:R-:W4:Y:S01]  /*2ea0*/  LDCU.64 UR26, c[0x3][0xa88] ;  /* 0x00c15100ff1a77ac */ /* 0x000f220008000a00 */
[----:B------:R-:W-:-:S02]  /*2eb0*/  DFMA R32, R2, UR64, R32 ;  /* 0x0000004002207c2b */ /* 0x000fc40008000020 */
[----:B------:R-:W-:Y:S01]  /*2ec0*/  DFMA R36, R2, UR66, R36 ;  /* 0x0000004202247c2b */ /* 0x000fe20008000024 */
[----:B------:R-:W4:Y:S01]  /*2ed0*/  LDCU.128 UR64, c[0x3][0xab0] ;  /* 0x00c15600ff4077ac */ /* 0x000f220008000c00 */
[C---:B--2---:R-:W-:Y:S02]  /*2ee0*/  DFMA R34, R10.reuse, UR56, R34 ;  /* 0x000000380a227c2b */ /* 0x044fe40008000022 */
[----:B------:R-:W-:Y:S01]  /*2ef0*/  DFMA R38, R10, UR58, R38 ;  /* 0x0000003a0a267c2b */ /* 0x000fe20008000026 */
[----:B------:R-:W2:Y:S01]  /*2f00*/  LDCU.128 UR56, c[0x3][0x8b0] ;  /* 0x00c11600ff3877ac */ /* 0x000ea20008000c00 */
[C---:B------:R-:W-:Y:S02]  /*2f10*/  DFMA R26, R2.reuse, UR28, R26 ;  /* 0x0000001c021a7c2b */ /* 0x040fe4000800001a */
[----:B------:R-:W-:Y:S01]  /*2f20*/  DFMA R28, R2, UR30, R28 ;  /* 0x0000001e021c7c2b */ /* 0x000fe2000800001c */
[----:B------:R-:W2:Y:S01]  /*2f30*/  LDCU.64 UR30, c[0x3][0x8a8] ;  /* 0x00c11500ff1e77ac */ /* 0x000ea20008000a00 */
[----:B-----5:R-:W-:-:S02]  /*2f40*/  DFMA R30, R10, UR18, R30 ;  /* 0x000000120a1e7c2b */ /* 0x020fc4000800001e */
[----:B-1----:R-:W-:Y:S01]  /*2f50*/  DADD R2, R4, R8 ;  /* 0x0000000004027229 */ /* 0x002fe20000000008 */
[----:B------:R-:W1:Y:S01]  /*2f60*/  LDCU.64 UR18, c[0x3][0xaa8] ;  /* 0x00c15500ff1277ac */ /* 0x000e620008000a00 */
[----:B------:R-:W-:Y:S02]  /*2f70*/  DFMA R24, R10, UR40, R24 ;  /* 0x000000280a187c2b */ /* 0x000fe40008000018 */
[----:B------:R-:W-:Y:S02]  /*2f80*/  DADD R10, R6, R6 ;  /* 0x00000000060a7229 */ /* 0x000fe40000000006 */
[----:B------:R-:W-:Y:S02]  /*2f90*/  DADD R4, R4, -R8 ;  /* 0x0000000004047229 */ /* 0x000fe40000000808 */
[----:B0-----:R-:W-:Y:S02]  /*2fa0*/  DFMA R32, R2, UR52, R32 ;  /* 0x0000003402207c2b */ /* 0x001fe40008000020 */
[----:B------:R-:W-:-:S02]  /*2fb0*/  DADD R6, R6, -R6 ;  /* 0x0000000006067229 */ /* 0x000fc40000000806 */
[----:B------:R-:W-:Y:S02]  /*2fc0*/  DMUL R10, R10, 0.5 ;  /* 0x3fe000000a0a7828 */ /* 0x000fe40000000000 */
[----:B---3--:R-:W-:Y:S02]  /*2fd0*/  DFMA R34, R4, UR60, R34 ;  /* 0x0000003c04227c2b */ /* 0x008fe40008000022 */
[C---:B------:R-:W-:Y:S02]  /*2fe0*/  DFMA R26, R2.reuse, UR32, R26 ;  /* 0x00000020021a7c2b */ /* 0x040fe4000800001a */
[C---:B----4-:R-:W-:Y:S02]  /*2ff0*/  DFMA R28, R2.reuse, UR22, R28 ;  /* 0x00000016021c7c2b */ /* 0x050fe4000800001c */
[----:B------:R-:W-:Y:S02]  /*3000*/  DFMA R36, R2, UR54, R36 ;  /* 0x0000003602247c2b */ /* 0x000fe40008000024 */
[----:B------:R-:W-:-:S02]  /*3010*/  DFMA R24, R4, UR44, R24 ;  /* 0x0000002c04187c2b */ /* 0x000fc40008000018 */
[C---:B------:R-:W-:Y:S02]  /*3020*/  DFMA R38, R4.reuse, UR62, R38 ;  /* 0x0000003e04267c2b */ /* 0x040fe40008000026 */
[----:B------:R-:W-:Y:S02]  /*3030*/  DFMA R30, R4, UR26, R30 ;  /* 0x0000001a041e7c2b */ /* 0x000fe4000800001e */
[----:B--2---:R-:W-:Y:S02]  /*3040*/  DFMA R2, R10, UR56, R32 ;  /* 0x000000380a027c2b */ /* 0x004fe40008000020 */
[----:B------:R-:W-:Y:S02]  /*3050*/  DFMA R34, R6, UR64, R34 ;  /* 0x0000004006227c2b */ /* 0x000fe40008000022 */
[C---:B------:R-:W-:Y:S02]  /*3060*/  DFMA R26, R10.reuse, UR36, R26 ;  /* 0x000000240a1a7c2b */ /* 0x040fe4000800001a */
[----:B------:R-:W-:-:S02]  /*3070*/  DFMA R28, R10, UR30, R28 ;  /* 0x0000001e0a1c7c2b */ /* 0x000fc4000800001c */
[----:B------:R-:W-:Y:S02]  /*3080*/  DFMA R36, R10, UR58, R36 ;  /* 0x0000003a0a247c2b */ /* 0x000fe40008000024 */
[C---:B------:R-:W-:Y:S02]  /*3090*/  DFMA R38, R6.reuse, UR66, R38 ;  /* 0x0000004206267c2b */ /* 0x040fe40008000026 */
[C---:B------:R-:W-:Y:S02]  /*30a0*/  DFMA R24, R6.reuse, UR48, R24 ;  /* 0x0000003006187c2b */ /* 0x040fe40008000018 */
[----:B-1----:R-:W-:Y:S02]  /*30b0*/  DFMA R30, R6, UR18, R30 ;  /* 0x00000012061e7c2b */ /* 0x002fe4000800001e */
[----:B------:R-:W-:Y:S02]  /*30c0*/  DADD R22, R2, -R34 ;  /* 0x0000000002167229 */ /* 0x000fe40000000822 */
[----:B------:R-:W-:-:S02]  /*30d0*/  DADD R32, R36, R38 ;  /* 0x0000000024207229 */ /* 0x000fc40000000026 */
[C-C-:B------:R-:W-:Y:S02]  /*30e0*/  DADD R48, R26.reuse, -R24.reuse ;  /* 0x000000001a307229 */ /* 0x140fe40000000818 */
[----:B------:R-:W-:Y:S02]  /*30f0*/  DADD R18, R26, R24 ;  /* 0x000000001a127229 */ /* 0x000fe40000000018 */
[C-C-:B------:R-:W-:Y:S02]  /*3100*/  DADD R46, R28.reuse, -R30.reuse ;  /* 0x000000001c2e7229 */ /* 0x140fe4000000081e */
[----:B------:R-:W-:Y:S02]  /*3110*/  DADD R42, R28, R30 ;  /* 0x000000001c2a7229 */ /* 0x000fe4000000001e */
[----:B------:R-:W-:-:S11]  /*3120*/  DADD R34, R2, R34 ;  /* 0x0000000002227229 */ /* 0x000fd60000000022 */
.L_x_1361:
[----:B------:R-:W-:Y:S05]  /*3130*/  BSYNC.RECONVERGENT B0 ;  /* 0x0000000000007941 */ /* 0x000fea0003800200 */
.L_x_1360:
        /* <DEDUP_REMOVED lines=14> */
.L_x_1362:
        /* <DEDUP_REMOVED lines=14> */
.L_x_3062:


//--------------------- .text._Z32massMatrixMultiplyRegisterKernelILi7ELi11ELi1EEviPKdS1_S1_S1_Pd --------------------------
	.section	.text._Z32massMatrixMultiplyRegisterKernelILi7ELi11ELi1EEviPKdS1_S1_S1_Pd,"ax",@progbits
	.align	128
        .global         _Z32massMatrixMultiplyRegisterKernelILi7ELi11ELi1EEviPKdS1_S1_S1_Pd
        .type           _Z32massMatrixMultiplyRegisterKernelILi7ELi11ELi1EEviPKdS1_S1_S1_Pd,@function
        .size           _Z32massMatrixMultiplyRegisterKernelILi7ELi11ELi1EEviPKdS1_S1_S1_Pd,(.L_x_3063 - _Z32massMatrixMultiplyRegisterKernelILi7ELi11ELi1EEviPKdS1_S1_S1_Pd)
        .other          _Z32massMatrixMultiplyRegisterKernelILi7ELi11ELi1EEviPKdS1_S1_S1_Pd,@"STO_CUDA_ENTRY STV_DEFAULT"
_Z32massMatrixMultiplyRegisterKernelILi7ELi11ELi1EEviPKdS1_S1_S1_Pd:
.text._Z32massMatrixMultiplyRegisterKernelILi7ELi11ELi1EEviPKdS1_S1_S1_Pd:
        /* <DEDUP_REMOVED lines=20> */
[----:B------:R-:W-:Y:S02]  /*0140*/  @!P0 LEA R25, R27, R24, 0x18 ;  /* 0x000000181b198211 */ /* 0x000fe400078ec0ff */
[C---:B------:R-:W-:Y:S01]  /*0150*/  LOP3.LUT R62, R0.reuse, 0xffff, RZ, 0xc0, !PT ;  /* 0x0000ffff003e7812 */ /* 0x040fe200078ec0ff */
[C---:B------:R-:W-:Y:S02]  /*0160*/  @!P0 IMAD R23, R0.reuse, 0x8, R23 ;  /* 0x0000000800178824 */ /* 0x040fe400078e0217 */
[----:B------:R-:W-:Y:S02]  /*0170*/  @!P0 IMAD R53, R0, 0x8, R25 ;  /* 0x0000000800358824 */ /* 0x000fe400078e0219 */
[----:B0-----:R-:W-:Y:S01]  /*0180*/  VIADD R63, R2, UR34 ;  /* 0x00000022023f7c36 */ /* 0x001fe20008000000 */
        /* <DEDUP_REMOVED lines=10> */
[----:B------:R-:W-:Y:S04]  /*0230*/  LDS.128 R40, [R3+0x2a80] ;  /* 0x002a800003287984 */ /* 0x000fe80000000c00 */
[----:B------:R-:W4:Y:S04]  /*0240*/  LDS.128 R28, [R3+0x2a70] ;  /* 0x002a7000031c7984 */ /* 0x000f280000000c00 */
[----:B------:R-:W4:Y:S04]  /*0250*/  LDS.128 R52, [R3+0x2a90] ;  /* 0x002a900003347984 */ /* 0x000f280000000c00 */
[----:B------:R-:W-:Y:S01]  /*0260*/  LDS.64 R64, [R3+0x2b10] ;  /* 0x002b100003407984 */ /* 0x000fe20000000a00 */
[----:B0-----:R-:W-:-:S02]  /*0270*/  R2UR UR4, R26 ;  /* 0x000000001a0472ca */ /* 0x001fc400000e0000 */
[----:B------:R-:W-:Y:S02]  /*0280*/  R2UR UR5, R27 ;  /* 0x000000001b0572ca */ /* 0x000fe400000e0000 */
[----:B------:R-:W-:Y:S02]  /*0290*/  R2UR UR22, R24 ;  /* 0x00000000181672ca */ /* 0x000fe400000e0000 */
[----:B------:R-:W-:Y:S02]  /*02a0*/  R2UR UR23, R25 ;  /* 0x00000000191772ca */ /* 0x000fe400000e0000 */
[----:B-1----:R-:W-:Y:S02]  /*02b0*/  R2UR UR20, R34 ;  /* 0x00000000221472ca */ /* 0x002fe400000e0000 */
[----:B------:R-:W-:Y:S02]  /*02c0*/  R2UR UR21, R35 ;  /* 0x00000000231572ca */ /* 0x000fe400000e0000 */
[----:B--2---:R-:W-:Y:S01]  /*02d0*/  R2UR UR16, R50 ;  /* 0x00000000321072ca */ /* 0x004fe200000e0000 */
[----:B------:R-:W-:Y:S01]  /*02e0*/  IMAD.U32 R24, RZ, RZ, UR4 ;  /* 0x00000004ff187e24 */ /* 0x000fe2000f8e00ff */
[----:B------:R-:W-:Y:S01]  /*02f0*/  R2UR UR4, R32 ;  /* 0x00000000200472ca */ /* 0x000fe200000e0000 */
[----:B------:R-:W-:Y:S01]  /*0300*/  IMAD.U32 R25, RZ, RZ, UR5 ;  /* 0x00000005ff197e24 */ /* 0x000fe2000f8e00ff */
[----:B------:R-:W-:-:S02]  /*0310*/  R2UR UR5, R33 ;  /* 0x00000000210572ca */ /* 0x000fc400000e0000 */
[----:B------:R-:W0:Y:S01]  /*0320*/  LDS.128 R32, [R3+0x29d0] ;  /* 0x0029d00003207984 */ /* 0x000e220000000c00 */
[----:B------:R-:W-:Y:S02]  /*0330*/  R2UR UR17, R51 ;  /* 0x00000000331172ca */ /* 0x000fe400000e0000 */
[----:B------:R-:W-:Y:S02]  /*0340*/  R2UR UR18, R46 ;  /* 0x000000002e1272ca */ /* 0x000fe400000e0000 */
[----:B------:R-:W-:Y:S02]  /*0350*/  R2UR UR19, R47 ;  /* 0x000000002f1372ca */ /* 0x000fe400000e0000 */
[----:B---3--:R-:W-:Y:S02]  /*0360*/  R2UR UR12, R38 ;  /* 0x00000000260c72ca */ /* 0x008fe400000e0000 */
[----:B------:R-:W-:Y:S01]  /*0370*/  IMAD.U32 R18, RZ, RZ, UR4 ;  /* 0x00000004ff127e24 */ /* 0x000fe2000f8e00ff */
[----:B------:R-:W-:Y:S01]  /*0380*/  R2UR UR4, R44 ;  /* 0x000000002c0472ca */ /* 0x000fe200000e0000 */
[----:B------:R-:W-:Y:S01]  /*0390*/  IMAD.U32 R19, RZ, RZ, UR5 ;  /* 0x00000005ff137e24 */ /* 0x000fe2000f8e00ff */
[----:B------:R-:W-:-:S02]  /*03a0*/  R2UR UR5, R45 ;  /* 0x000000002d0572ca */ /* 0x000fc400000e0000 */
[----:B------:R-:W1:Y:S01]  /*03b0*/  LDS.128 R44, [R3+0x29f0] ;  /* 0x0029f000032c7984 */ /* 0x000e620000000c00 */
[----:B------:R-:W-:Y:S02]  /*03c0*/  R2UR UR13, R39 ;  /* 0x00000000270d72ca */ /* 0x000fe400000e0000 */
[----:B----4-:R-:W-:Y:S02]  /*03d0*/  R2UR UR14, R30 ;  /* 0x000000001e0e72ca */ /* 0x010fe400000e0000 */
[----:B------:R-:W-:Y:S02]  /*03e0*/  R2UR UR15, R31 ;  /* 0x000000001f0f72ca */ /* 0x000fe400000e0000 */
[----:B------:R-:W-:Y:S02]  /*03f0*/  R2UR UR6, R28 ;  /* 0x000000001c0672ca */ /* 0x000fe400000e0000 */
[----:B------:R-:W-:Y:S01]  /*0400*/  IMAD.U32 R22, RZ, RZ, UR4 ;  /* 0x00000004ff167e24 */ /* 0x000fe2000f8e00ff */
[----:B------:R-:W-:Y:S01]  /*0410*/  R2UR UR4, R48 ;  /* 0x00000000300472ca */ /* 0x000fe200000e0000 */
[----:B------:R-:W-:Y:S01]  /*0420*/  IMAD.U32 R23, RZ, RZ, UR5 ;  /* 0x00000005ff177e24 */ /* 0x000fe2000f8e00ff */
[----:B------:R-:W-:-:S02]  /*0430*/  R2UR UR5, R49 ;  /* 0x00000000310572ca */ /* 0x000fc400000e0000 */
[----:B------:R-:W2:Y:S01]  /*0440*/  LDS.128 R48, [R3+0x29e0] ;  /* 0x0029e00003307984 */ /* 0x000ea20000000c00 */
[----:B------:R-:W-:Y:S02]  /*0450*/  R2UR UR7, R29 ;  /* 0x000000001d0772ca */ /* 0x000fe400000e0000 */
[----:B------:R-:W-:Y:S02]  /*0460*/  R2UR UR10, R42 ;  /* 0x000000002a0a72ca */ /* 0x000fe400000e0000 */
[----:B------:R-:W-:Y:S01]  /*0470*/  R2UR UR11, R43 ;  /* 0x000000002b0b72ca */ /* 0x000fe200000e0000 */
[----:B------:R-:W-:Y:S01]  /*0480*/  IMAD.U32 R28, RZ, RZ, UR6 ;  /* 0x00000006ff1c7e24 */ /* 0x000fe2000f8e00ff */
[----:B------:R-:W-:Y:S02]  /*0490*/  R2UR UR6, R54 ;  /* 0x00000000360672ca */ /* 0x000fe400000e0000 */
[----:B------:R-:W-:Y:S01]  /*04a0*/  IMAD.U32 R26, RZ, RZ, UR4 ;  /* 0x00000004ff1a7e24 */ /* 0x000fe2000f8e00ff */
[----:B------:R-:W-:Y:S01]  /*04b0*/  R2UR UR4, R36 ;  /* 0x00000000240472ca */ /* 0x000fe200000e0000 */
[----:B------:R-:W-:Y:S01]  /*04c0*/  IMAD.U32 R27, RZ, RZ, UR5 ;  /* 0x00000005ff1b7e24 */ /* 0x000fe2000f8e00ff */
[----:B------:R-:W-:-:S02]  /*04d0*/  R2UR UR5, R37 ;  /* 0x00000000250572ca */ /* 0x000fc400000e0000 */
[----:B------:R-:W3:Y:S01]  /*04e0*/  LDS.128 R36, [R3+0x2aa0] ;  /* 0x002aa00003247984 */ /* 0x000ee20000000c00 */
[----:B0-----:R-:W-:Y:S01]  /*04f0*/  R2UR UR8, R34 ;  /* 0x00000000220872ca */ /* 0x001fe200000e0000 */
[----:B------:R-:W-:Y:S01]  /*0500*/  IMAD.U32 R29, RZ, RZ, UR7 ;  /* 0x00000007ff1d7e24 */ /* 0x000fe2000f8e00ff */
[----:B------:R-:W-:Y:S02]  /*0510*/  R2UR UR9, R35 ;  /* 0x00000000230972ca */ /* 0x000fe400000e0000 */
[----:B------:R-:W-:-:S04]  /*0520*/  R2UR UR7, R55 ;  /* 0x00000000370772ca */ /* 0x000fc800000e0000 */
[----:B------:R-:W-:Y:S01]  /*0530*/  IMAD.U32 R20, RZ, RZ, UR4 ;  /* 0x00000004ff147e24 */ /* 0x000fe2000f8e00ff */
[----:B------:R-:W-:Y:S01]  /*0540*/  R2UR UR4, R40 ;  /* 0x00000000280472ca */ /* 0x000fe200000e0000 */
[----:B------:R-:W-:Y:S01]  /*0550*/  IMAD.U32 R21, RZ, RZ, UR5 ;  /* 0x00000005ff157e24 */ /* 0x000fe2000f8e00ff */
[----:B------:R-:W-:Y:S02]  /*0560*/  R2UR UR5, R41 ;  /* 0x00000000290572ca */ /* 0x000fe400000e0000 */
[----:B------:R-:W0:Y:S01]  /*0570*/  LDS.128 R40, [R3+0x2ab0] ;  /* 0x002ab00003287984 */ /* 0x000e220000000c00 */
[----:B-1----:R-:W-:Y:S02]  /*0580*/  R2UR UR30, R44 ;  /* 0x000000002c1e72ca */ /* 0x002fe400000e0000 */
[----:B------:R-:W-:Y:S02]  /*0590*/  PRMT R44, R0, 0x9910, RZ ;  /* 0x00009910002c7816 */ /* 0x000fe400000000ff */
[----:B------:R-:W-:-:S02]  /*05a0*/  R2UR UR28, R46 ;  /* 0x000000002e1c72ca */ /* 0x000fc400000e0000 */
[----:B------:R-:W-:Y:S01]  /*05b0*/  R2UR UR31, R45 ;  /* 0x000000002d1f72ca */ /* 0x000fe200000e0000 */
[----:B------:R-:W-:Y:S01]  /*05c0*/  IMAD R44, R44, 0x25, RZ ;  /* 0x000000252c2c7824 */ /* 0x000fe200078e02ff */
[----:B------:R-:W-:Y:S01]  /*05d0*/  R2UR UR29, R47 ;  /* 0x000000002f1d72ca */ /* 0x000fe200000e0000 */
[----:B------:R-:W-:Y:S01]  /*05e0*/  IMAD.U32 R30, RZ, RZ, UR4 ;  /* 0x00000004ff1e7e24 */ /* 0x000fe2000f8e00ff */
[----:B------:R-:W-:Y:S01]  /*05f0*/  R2UR UR4, R32 ;  /* 0x00000000200472ca */ /* 0x000fe200000e0000 */
[----:B------:R-:W-:Y:S01]  /*0600*/  IMAD.U32 R31, RZ, RZ, UR5 ;  /* 0x00000005ff1f7e24 */ /* 0x000fe2000f8e00ff */
[----:B------:R-:W-:Y:S02]  /*0610*/  R2UR UR5, R33 ;  /* 0x00000000210572ca */ /* 0x000fe400000e0000 */
[----:B------:R-:W1:Y:S01]  /*0620*/  LDS.128 R32, [R3+0x2a00] ;  /* 0x002a000003207984 */ /* 0x000e620000000c00 */
[----:B--2---:R-:W-:Y:S02]  /*0630*/  R2UR UR24, R48 ;  /* 0x00000000301872ca */ /* 0x004fe400000e0000 */
[----:B------:R-:W-:-:S02]  /*0640*/  R2UR UR25, R49 ;  /* 0x00000000311972ca */ /* 0x000fc400000e0000 */
[----:B------:R-:W-:-:S04]  /*0650*/  LOP3.LUT R46, R44, 0xffff, RZ, 0xc0, !PT ;  /* 0x0000ffff2c2e7812 */ /* 0x000fc800078ec0ff */
[----:B------:R-:W-:Y:S01]  /*0660*/  IMAD.U32 R56, RZ, RZ, UR4 ;  /* 0x00000004ff387e24 */ /* 0x000fe2000f8e00ff */
[----:B------:R-:W-:Y:S01]  /*0670*/  R2UR UR4, R52 ;  /* 0x00000000340472ca */ /* 0x000fe200000e0000 */
[----:B------:R-:W-:Y:S01]  /*0680*/  IMAD.U32 R57, RZ, RZ, UR5 ;  /* 0x00000005ff397e24 */ /* 0x000fe2000f8e00ff */
[----:B------:R-:W-:Y:S02]  /*0690*/  R2UR UR5, R53 ;  /* 0x00000000350572ca */ /* 0x000fe400000e0000 */
[----:B------:R-:W2:Y:S01]  /*06a0*/  LDS.128 R52, [R3+0x2ac0] ;  /* 0x002ac00003347984 */ /* 0x000ea20000000c00 */
[----:B------:R-:W-:Y:S01]  /*06b0*/  IMAD.U32 R60, RZ, RZ, UR24 ;  /* 0x00000018ff3c7e24 */ /* 0x000fe2000f8e00ff */
[----:B---3--:R-:W-:Y:S01]  /*06c0*/  R2UR UR24, R38 ;  /* 0x00000000261872ca */ /* 0x008fe200000e0000 */
[----:B------:R-:W-:Y:S01]  /*06d0*/  IMAD.U32 R61, RZ, RZ, UR25 ;  /* 0x00000019ff3d7e24 */ /* 0x000fe2000f8e00ff */
[----:B------:R-:W-:Y:S02]  /*06e0*/  R2UR UR25, R39 ;  /* 0x00000000271972ca */ /* 0x000fe400000e0000 */
[----:B------:R-:W-:-:S02]  /*06f0*/  R2UR UR26, R36 ;  /* 0x00000000241a72ca */ /* 0x000fc400000e0000 */
[----:B------:R-:W-:Y:S01]  /*0700*/  R2UR UR27, R37 ;  /* 0x00000000251b72ca */ /* 0x000fe200000e0000 */
[----:B------:R-:W-:Y:S01]  /*0710*/  IMAD.U32 R58, RZ, RZ, UR4 ;  /* 0x00000004ff3a7e24 */ /* 0x000fe2000f8e00ff */
[----:B------:R-:W3:Y:S01]  /*0720*/  LDS.128 R36, [R3+0x2ad0] ;  /* 0x002ad00003247984 */ /* 0x000ee20000000c00 */
[----:B------:R-:W-:Y:S01]  /*0730*/  IMAD.U32 R59, RZ, RZ, UR5 ;  /* 0x00000005ff3b7e24 */ /* 0x000fe2000f8e00ff */
[----:B------:R-:W-:Y:S02]  /*0740*/  R2UR UR4, R50 ;  /* 0x00000000320472ca */ /* 0x000fe400000e0000 */
[----:B------:R-:W-:Y:S02]  /*0750*/  R2UR UR5, R51 ;  /* 0x00000000330572ca */ /* 0x000fe400000e0000 */
[----:B0-----:R-:W-:Y:S01]  /*0760*/  R2UR UR32, R42 ;  /* 0x000000002a2072ca */ /* 0x001fe200000e0000 */
[----:B------:R-:W0:Y:S01]  /*0770*/  LDS.128 R48, [R3+0x2a10] ;  /* 0x002a100003307984 */ /* 0x000e220000000c00 */
[----:B------:R-:W-:-:S02]  /*0780*/  R2UR UR33, R43 ;  /* 0x000000002b2172ca */ /* 0x000fc400000e0000 */
[----:B------:R-:W-:Y:S02]  /*0790*/  R2UR UR34, R40 ;  /* 0x00000000282272ca */ /* 0x000fe400000e0000 */
[----:B------:R-:W-:Y:S02]  /*07a0*/  R2UR UR35, R41 ;  /* 0x00000000292372ca */ /* 0x000fe400000e0000 */
[----:B------:R-:W-:Y:S01]  /*07b0*/  SHF.R.U32.HI R46, RZ, 0x8, R46 ;  /* 0x00000008ff2e7819 */ /* 0x000fe2000001162e */
[----:B------:R-:W4:Y:S01]  /*07c0*/  LDS.128 R40, [R3+0x2a20] ;  /* 0x002a200003287984 */ /* 0x000f220000000c00 */
[----:B-1----:R-:W-:Y:S01]  /*07d0*/  R2UR UR36, R34 ;  /* 0x00000000222472ca */ /* 0x002fe200000e0000 */
[----:B------:R-:W-:Y:S01]  /*07e0*/  IMAD R34, R62, 0x2493, RZ ;  /* 0x000024933e227824 */ /* 0x000fe200078e02ff */
[----:B------:R-:W-:Y:S01]  /*07f0*/  R2UR UR37, R35 ;  /* 0x00000000232572ca */ /* 0x000fe200000e0000 */
[----:B------:R-:W-:Y:S01]  /*0800*/  IMAD.MOV R47, RZ, RZ, -R46 ;  /* 0x000000ffff2f7224 */ /* 0x000fe200078e0a2e */
[----:B------:R-:W-:-:S02]  /*0810*/  R2UR UR38, R32 ;  /* 0x00000000202672ca */ /* 0x000fc400000e0000 */
[----:B------:R-:W-:Y:S02]  /*0820*/  SHF.R.U32.HI R44, RZ, 0x10, R34 ;  /* 0x00000010ff2c7819 */ /* 0x000fe40000011622 */
[----:B------:R-:W-:Y:S02]  /*0830*/  R2UR UR39, R33 ;  /* 0x00000000212772ca */ /* 0x000fe400000e0000 */
[----:B------:R-:W1:Y:S01]  /*0840*/  LDS.128 R32, [R3+0x2ae0] ;  /* 0x002ae00003207984 */ /* 0x000e620000000c00 */
[----:B------:R-:W-:Y:S01]  /*0850*/  IMAD.MOV R45, RZ, RZ, -R44 ;  /* 0x000000ffff2d7224 */ /* 0x000fe200078e0a2c */
[----:B------:R-:W-:Y:S02]  /*0860*/  PRMT R47, R47, 0x7710, RZ ;  /* 0x000077102f2f7816 */ /* 0x000fe400000000ff */
[----:B--2---:R-:W-:Y:S02]  /*0870*/  R2UR UR42, R52 ;  /* 0x00000000342a72ca */ /* 0x004fe400000e0000 */
[----:B------:R-:W-:Y:S01]  /*0880*/  PRMT R45, R45, 0x7710, RZ ;  /* 0x000077102d2d7816 */ /* 0x000fe200000000ff */
[----:B------:R-:W-:Y:S01]  /*0890*/  IMAD.IADD R47, R47, 0x1, R0 ;  /* 0x000000012f2f7824 */ /* 0x000fe200078e0200 */
[----:B------:R-:W-:-:S02]  /*08a0*/  R2UR UR43, R53 ;  /* 0x00000000352b72ca */ /* 0x000fc400000e0000 */
[----:B------:R-:W2:Y:S01]  /*08b0*/  @P0 LDC.64 R52, c[0x0][0x3a0] ;  /* 0x0000e800ff340b82 */ /* 0x000ea20000000a00 */
[--C-:B------:R-:W-:Y:S01]  /*08c0*/  IMAD.IADD R45, R45, 0x1, R0.reuse ;  /* 0x000000012d2d7824 */ /* 0x100fe200078e0200 */
[----:B------:R-:W-:Y:S02]  /*08d0*/  R2UR UR40, R54 ;  /* 0x00000000362872ca */ /* 0x000fe400000e0000 */
[----:B---3--:R-:W-:Y:S02]  /*08e0*/  R2UR UR50, R36 ;  /* 0x00000000243272ca */ /* 0x008fe400000e0000 */
[----:B------:R-:W-:Y:S02]  /*08f0*/  LOP3.LUT R45, R45, 0xffff, RZ, 0xc0, !PT ;  /* 0x0000ffff2d2d7812 */ /* 0x000fe400078ec0ff */
[----:B------:R-:W-:Y:S02]  /*0900*/  LOP3.LUT R47, R47, 0xfe, RZ, 0xc0, !PT ;  /* 0x000000fe2f2f7812 */ /* 0x000fe400078ec0ff */
[----:B------:R-:W-:Y:S01]  /*0910*/  LEA.HI R44, R45, R44, RZ, 0x1f ;  /* 0x0000002c2d2c7211 */ /* 0x000fe200078ff8ff */
[----:B------:R-:W-:Y:S01]  /*0920*/  @P0 IMAD R45, R63, 0x157, R0 ;  /* 0x000001573f2d0824 */ /* 0x000fe200078e0200 */
[----:B------:R-:W-:-:S02]  /*0930*/  R2UR UR41, R55 ;  /* 0x00000000372972ca */ /* 0x000fc400000e0000 */
[----:B------:R-:W-:Y:S02]  /*0940*/  LOP3.LUT R44, R44, 0xffff, RZ, 0xc0, !PT ;  /* 0x0000ffff2c2c7812 */ /* 0x000fe400078ec0ff */
[----:B------:R-:W-:Y:S02]  /*0950*/  LEA.HI R55, R47, R46, RZ, 0x1f ;  /* 0x0000002e2f377211 */ /* 0x000fe400078ff8ff */
[----:B------:R-:W-:Y:S02]  /*0960*/  SHF.R.U32.HI R36, RZ, 0x2, R44 ;  /* 0x00000002ff247819 */ /* 0x000fe4000001162c */
[----:B0-----:R-:W-:Y:S02]  /*0970*/  R2UR UR44, R50 ;  /* 0x00000000322c72ca */ /* 0x001fe400000e0000 */
[----:B------:R-:W-:Y:S01]  /*0980*/  PRMT R54, R36, 0x9910, RZ ;  /* 0x0000991024367816 */ /* 0x000fe200000000ff */
[----:B--2---:R-:W-:Y:S01]  /*0990*/  @P0 IMAD.WIDE R52, R45, 0x8, R52 ;  /* 0x000000082d340825 */ /* 0x004fe200078e0234 */
[----:B------:R-:W-:Y:S01]  /*09a0*/  LOP3.LUT R55, R55, 0xfc, RZ, 0xc0, !PT ;  /* 0x000000fc37377812 */ /* 0x000fe200078ec0ff */
[----:B------:R-:W0:Y:S01]  /*09b0*/  LDS.128 R44, [R3+0x2a40] ;  /* 0x002a4000032c7984 */ /* 0x000e220000000c00 */
[----:B------:R-:W-:Y:S01]  /*09c0*/  R2UR UR45, R51 ;  /* 0x00000000332d72ca */ /* 0x000fe200000e0000 */
[----:B------:R-:W-:Y:S01]  /*09d0*/  IMAD R54, R54, 0x7, RZ ;  /* 0x0000000736367824 */ /* 0x000fe200078e02ff */
[----:B------:R-:W-:Y:S01]  /*09e0*/  R2UR UR46, R48 ;  /* 0x00000000302e72ca */ /* 0x000fe200000e0000 */
[----:B------:R-:W5:Y:S01]  /*09f0*/  @P0 LDG.E.64.CONSTANT R4, desc[UR56][R52.64] ;  /* 0x0000003834040981 */ /* 0x000f62000c1e9b00 */
[----:B------:R-:W-:Y:S01]  /*0a00*/  R2UR UR47, R49 ;  /* 0x00000000312f72ca */ /* 0x000fe200000e0000 */
[----:B------:R-:W-:Y:S01]  /*0a10*/  IMAD.MOV R54, RZ, RZ, -R54 ;  /* 0x000000ffff367224 */ /* 0x000fe200078e0a36 */
[----:B------:R-:W-:Y:S01]  /*0a20*/  R2UR UR48, R38 ;  /* 0x00000000263072ca */ /* 0x000fe200000e0000 */
[----:B------:R-:W5:Y:S01]  /*0a30*/  @P0 LDG.E.64.CONSTANT R6, desc[UR56][R52.64+0x188] ;  /* 0x0001883834060981 */ /* 0x000f62000c1e9b00 */
[----:B------:R-:W-:-:S02]  /*0a40*/  R2UR UR49, R39 ;  /* 0x00000000273172ca */ /* 0x000fc400000e0000 */
[----:B------:R-:W-:Y:S01]  /*0a50*/  R2UR UR51, R37 ;  /* 0x00000000253372ca */ /* 0x000fe200000e0000 */
[----:B------:R-:W5:Y:S01]  /*0a60*/  @P0 LDG.E.64.CONSTANT R8, desc[UR56][R52.64+0x310] ;  /* 0x0003103834080981 */ /* 0x000f62000c1e9b00 */
[----:B----4-:R-:W-:Y:S02]  /*0a70*/  R2UR UR52, R42 ;  /* 0x000000002a3472ca */ /* 0x010fe400000e0000 */
[----:B------:R-:W-:Y:S01]  /*0a80*/  R2UR UR53, R43 ;  /* 0x000000002b3572ca */ /* 0x000fe200000e0000 */
[----:B------:R-:W5:Y:S01]  /*0a90*/  @P0 LDG.E.64.CONSTANT R10, desc[UR56][R52.64+0x498] ;  /* 0x00049838340a0981 */ /* 0x000f62000c1e9b00 */
[----:B------:R-:W-:Y:S02]  /*0aa0*/  R2UR UR54, R40 ;  /* 0x00000000283672ca */ /* 0x000fe400000e0000 */
[----:B------:R-:W-:Y:S01]  /*0ab0*/  R2UR UR55, R41 ;  /* 0x00000000293772ca */ /* 0x000fe200000e0000 */
[----:B------:R-:W5:Y:S04]  /*0ac0*/  @P0 LDG.E.64.CONSTANT R12, desc[UR56][R52.64+0x620] ;  /* 0x00062038340c0981 */ /* 0x000f68000c1e9b00 */
[----:B------:R-:W5:Y:S04]  /*0ad0*/  @P0 LDG.E.64.CONSTANT R14, desc[UR56][R52.64+0x7a8] ;  /* 0x0007a838340e0981 */ /* 0x000f68000c1e9b00 */
[----:B------:R2:W5:Y:S01]  /*0ae0*/  @P0 LDG.E.64.CONSTANT R16, desc[UR56][R52.64+0x930] ;  /* 0x0009303834100981 */ /* 0x000562000c1e9b00 */
[----:B-1----:R-:W-:-:S02]  /*0af0*/  R2UR UR56, R34 ;  /* 0x00000000223872ca */ /* 0x002fc400000e0000 */
[----:B------:R-:W-:Y:S01]  /*0b00*/  SHF.R.U32.HI R34, RZ, 0x2, R55 ;  /* 0x00000002ff227819 */ /* 0x000fe20000011637 */
[----:B------:R-:W1:Y:S01]  /*0b10*/  LDS.128 R36, [R3+0x2a30] ;  /* 0x002a300003247984 */ /* 0x000e620000000c00 */
[----:B------:R-:W-:Y:S02]  /*0b20*/  PRMT R55, R54, 0x7710, RZ ;  /* 0x0000771036377816 */ /* 0x000fe400000000ff */
[----:B------:R-:W-:Y:S01]  /*0b30*/  R2UR UR57, R35 ;  /* 0x00000000233972ca */ /* 0x000fe200000e0000 */
[----:B------:R-:W-:Y:S01]  /*0b40*/  IMAD R35, R2, 0x2998, R3 ;  /* 0x0000299802237824 */ /* 0x000fe200078e0203 */
[----:B------:R-:W3:Y:S01]  /*0b50*/  LDS.128 R40, [R3+0x2af0] ;  /* 0x002af00003287984 */ /* 0x000ee20000000c00 */
[----:B------:R-:W-:Y:S02]  /*0b60*/  IMAD.IADD R2, R55, 0x1, R0 ;  /* 0x0000000137027824 */ /* 0x000fe400078e0200 */
[----:B--2---:R-:W-:Y:S01]  /*0b70*/  IMAD R53, R34, 0x58, R35 ;  /* 0x0000005822357824 */ /* 0x004fe200078e0223 */
[----:B------:R-:W2:Y:S02]  /*0b80*/  LDS.128 R48, [R3+0x2b00] ;  /* 0x002b000003307984 */ /* 0x000ea40000000c00 */
[----:B------:R-:W-:Y:S01]  /*0b90*/  LOP3.LUT R52, R2, 0xffff, RZ, 0xc0, !PT ;  /* 0x0000ffff02347812 */ /* 0x000fe200078ec0ff */
[----:B------:R-:W-:-:S04]  /*0ba0*/  IMAD R34, R34, 0x370, R53 ;  /* 0x0000037022227824 */ /* 0x000fc800078e0235 */
[C---:B------:R-:W-:Y:S02]  /*0bb0*/  IMAD R2, R52.reuse, 0x8, R53 ;  /* 0x0000000834027824 */ /* 0x040fe400078e0235 */
[----:B------:R-:W-:Y:S02]  /*0bc0*/  IMAD R34, R52, 0x8, R34 ;  /* 0x0000000834227824 */ /* 0x000fe400078e0222 */
[----:B------:R4:W4:Y:S01]  /*0bd0*/  LDS.64 R52, [R3+0x2998] ;  /* 0x0029980003347984 */ /* 0x0009220000000a00 */
[----:B------:R-:W-:Y:S01]  /*0be0*/  ISETP.GT.U32.AND P1, PT, R0, 0x30, PT ;  /* 0x000000300000780c */ /* 0x000fe20003f24070 */
[----:B------:R-:W-:Y:S01]  /*0bf0*/  BSSY.RECONVERGENT B0, `(.L_x_1363) ;  /* 0x0000093000007945 */ /* 0x000fe20003800200 */
        /* <DEDUP_REMOVED lines=12> */
[----:B---3--:R-:W-:Y:S02]  /*0cc0*/  R2UR UR64, R42 ;  /* 0x000000002a4072ca */ /* 0x008fe400000e0000 */
[----:B------:R-:W-:Y:S02]  /*0cd0*/  R2UR UR65, R43 ;  /* 0x000000002b4172ca */ /* 0x000fe400000e0000 */
[----:B------:R-:W-:-:S02]  /*0ce0*/  R2UR UR66, R40 ;  /* 0x00000000284272ca */ /* 0x000fc400000e0000 */
[----:B------:R-:W-:Y:S02]  /*0cf0*/  R2UR UR67, R41 ;  /* 0x00000000294372ca */ /* 0x000fe400000e0000 */
[----:B--2---:R-:W-:Y:S02]  /*0d00*/  R2UR UR72, R50 ;  /* 0x00000000324872ca */ /* 0x004fe400000e0000 */
[----:B------:R-:W-:Y:S02]  /*0d10*/  R2UR UR73, R51 ;  /* 0x00000000334972ca */ /* 0x000fe400000e0000 */
[----:B------:R-:W-:Y:S02]  /*0d20*/  R2UR UR74, R48 ;  /* 0x00000000304a72ca */ /* 0x000fe400000e0000 */
[----:B------:R-:W-:Y:S01]  /*0d30*/  R2UR UR75, R49 ;  /* 0x00000000314b72ca */ /* 0x000fe200000e0000 */
[----:B------:R-:W-:Y:S01]  /*0d40*/  IMAD R54, R62, 0x1746, RZ ;  /* 0x000017463e367824 */ /* 0x000fe200078e02ff */
[----:B------:R-:W-:Y:S01]  /*0d50*/  ISETP.GT.U32.AND P2, PT, R0, 0x4c, PT ;  /* 0x0000004c0000780c */ /* 0x000fe20003f44070 */
[----:B----4-:R-:W-:-:S12]  /*0d60*/  @P1 BRA `(.L_x_1364) ;  /* 0x0000000400ec1947 */ /* 0x010fd80003800000 */
        /* <DEDUP_REMOVED lines=16> */
[C---:B------:R-:W-:Y:S01]  /*0e70*/  DFMA R40, R32.reuse, UR44, RZ ;  /* 0x0000002c20287c2b */ /* 0x040fe200080000ff */
[----:B------:R-:W-:Y:S01]  /*0e80*/  R2UR UR62, R18 ;  /* 0x00000000123e72ca */ /* 0x000fe200000e0000 */
[----:B------:R-:W-:Y:S01]  /*0e90*/  DFMA R6, R32, UR60, RZ ;  /* 0x0000003c20067c2b */ /* 0x000fe200080000ff */
[----:B------:R-:W-:Y:S01]  /*0ea0*/  R2UR UR63, R19 ;  /* 0x00000000133f72ca */ /* 0x000fe200000e0000 */
[----:B------:R-:W-:Y:S01]  /*0eb0*/  DADD R44, R8, R12 ;  /* 0x00000000082c7229 */ /* 0x000fe2000000000c */
[----:B------:R-:W-:Y:S01]  /*0ec0*/  R2UR UR66, R60 ;  /* 0x000000003c4272ca */ /* 0x000fe200000e0000 */
[C---:B------:R-:W-:Y:S01]  /*0ed0*/  DFMA R38, R48.reuse, UR38, R38 ;  /* 0x0000002630267c2b */ /* 0x040fe20008000026 */
[----:B------:R-:W-:Y:S01]  /*0ee0*/  R2UR UR67, R61 ;  /* 0x000000003d4372ca */ /* 0x000fe200000e0000 */
[C---:B------:R-:W-:Y:S01]  /*0ef0*/  DFMA R32, R48.reuse, UR22, R36 ;  /* 0x0000001630207c2b */ /* 0x040fe20008000024 */
[----:B------:R-:W-:Y:S01]  /*0f00*/  MOV.SPILL R64, UR51 ;  /* 0x0000003300407c02 */ /* 0x000fe20009000f00 */
[----:B------:R-:W-:Y:S01]  /*0f10*/  DFMA R40, R48, UR54, R40 ;  /* 0x0000003630287c2b */ /* 0x000fe20008000028 */
[----:B------:R-:W-:Y:S01]  /*0f20*/  MOV.SPILL R66, UR50 ;  /* 0x0000003200427c02 */ /* 0x000fe20009000f00 */
[----:B------:R-:W-:Y:S01]  /*0f30*/  DADD R8, R8, -R12 ;  /* 0x0000000008087229 */ /* 0x000fe2000000080c */
        /* <DEDUP_REMOVED lines=38> */
[----:B------:R-:W-:Y:S01]  /*11a0*/  DFMA R42, R14, UR76, R42 ;  /* 0x0000004c0e2a7c2b */ /* 0x000fe2000800002a */
[----:B------:R-:W-:Y:S01]  /*11b0*/  R2UR UR35, R57 ;  /* 0x00000000392372ca */ /* 0x000fe200000e0000 */
[----:B------:R-:W-:Y:S01]  /*11c0*/  DADD R10, R10, -R10 ;  /* 0x000000000a0a7229 */ /* 0x000fe2000000080a */
[----:B------:R-:W-:Y:S01]  /*11d0*/  R2UR UR76, R26 ;  /* 0x000000001a4c72ca */ /* 0x000fe200000e0000 */
[----:B------:R-:W-:Y:S01]  /*11e0*/  DMUL R50, R50, 0.5 ;  /* 0x3fe0000032327828 */ /* 0x000fe20000000000 */
[----:B------:R-:W-:Y:S01]  /*11f0*/  R2UR UR77, R27 ;  /* 0x000000001b4d72ca */ /* 0x000fe200000e0000 */
[C---:B------:R-:W-:Y:S02]  /*1200*/  DFMA R46, R8.reuse, UR18, R46 ;  /* 0x00000012082e7c2b */ /* 0x040fe4000800002e */
[----:B------:R-:W-:-:S02]  /*1210*/  DFMA R42, R8, UR10, R42 ;  /* 0x0000000a082a7c2b */ /* 0x000fc4000800002a */
        /* <DEDUP_REMOVED lines=48> */
.L_x_1364:
[----:B------:R-:W-:Y:S05]  /*1520*/  BSYNC.RECONVERGENT B0 ;  /* 0x0000000000007941 */ /* 0x000fea0003800200 */
.L_x_1363:
[----:B------:R-:W-:Y:S01]  /*1530*/  BAR.SYNC.DEFER_BLOCKING 0x0 ;  /* 0x0000000000007b1d */ /* 0x000fe20000010000 */
[----:B------:R-:W-:-:S05]  /*1540*/  SHF.R.U32.HI R54, RZ, 0x10, R54 ;  /* 0x00000010ff367819 */ /* 0x000fca0000011636 */
        /* <DEDUP_REMOVED lines=20> */
[----:B------:R-:W3:Y:S01]  /*1690*/  LDS.64 R4, [R34+0x108] ;  /* 0x0001080022047984 */ /* 0x000ee20000000a00 */
        /* <DEDUP_REMOVED lines=26> */
[----:B------:R-:W-:Y:S01]  /*1840*/  DFMA R16, R44, UR62, R32 ;  /* 0x0000003e2c107c2b */ /* 0x000fe20008000020 */
[----:B------:R-:W-:Y:S01]  /*1850*/  R2UR.FILL UR63, R38 ;  /* 0x00000000263f72ca */ /* 0x000fe200004e0000 */
[C---:B------:R-:W-:Y:S01]  /*1860*/  DFMA R32, R6.reuse, UR14, RZ ;  /* 0x0000000e06207c2b */ /* 0x040fe200080000ff */
        /* <DEDUP_REMOVED lines=10> */
[C---:B------:R-:W-:Y:S02]  /*1910*/  DFMA R14, R6.reuse, UR6, RZ ;  /* 0x00000006060e7c2b */ /* 0x040fe400080000ff */
[C---:B------:R-:W-:Y:S02]  /*1920*/  DFMA R10, R6.reuse, UR32, RZ ;  /* 0x00000020060a7c2b */ /* 0x040fe400080000ff */
[----:B------:R-:W-:Y:S02]  /*1930*/  DFMA R70, R6, UR64, RZ ;  /* 0x0000004006467c2b */ /* 0x000fe400080000ff */
[----:B------:R-:W-:Y:S02]  /*1940*/  DFMA R6, R8, UR58, R46 ;  /* 0x0000003a08067c2b */ /* 0x000fe4000800002e */
[C-C-:B--2---:R-:W-:Y:S02]  /*1950*/  DADD R46, R48.reuse, R12.reuse ;  /* 0x00000000302e7229 */ /* 0x144fe4000000000c */
[----:B------:R-:W-:-:S02]  /*1960*/  DADD R12, R48, -R12 ;  /* 0x00000000300c7229 */ /* 0x000fc4000000080c */
[----:B---3--:R-:W-:Y:S02]  /*1970*/  DADD R48, R4, R4 ;  /* 0x0000000004307229 */ /* 0x008fe40000000004 */
[C---:B------:R-:W-:Y:S01]  /*1980*/  DFMA R38, R8.reuse, UR34, R38 ;  /* 0x0000002208267c2b */ /* 0x040fe20008000026 */
[----:B------:R-:W-:Y:S01]  /*1990*/  R2UR UR34, R56 ;  /* 0x00000000382272ca */ /* 0x000fe200000e0000 */
[----:B------:R-:W-:Y:S01]  /*19a0*/  DFMA R32, R8, UR76, R32 ;  /* 0x0000004c08207c2b */ /* 0x000fe20008000020 */
[----:B------:R-:W-:Y:S01]  /*19b0*/  R2UR UR76, R26 ;  /* 0x000000001a4c72ca */ /* 0x000fe200000e0000 */
[----:B------:R-:W-:Y:S01]  /*19c0*/  DFMA R16, R46, UR20, R16 ;  /* 0x000000142e107c2b */ /* 0x000fe20008000010 */
[----:B------:R-:W-:Y:S01]  /*19d0*/  R2UR UR77, R27 ;  /* 0x000000001b4d72ca */ /* 0x000fe200000e0000 */
[----:B------:R-:W-:Y:S01]  /*19e0*/  DMUL R48, R48, 0.5 ;  /* 0x3fe0000030307828 */ /* 0x000fe20000000000 */
[----:B------:R-:W-:Y:S01]  /*19f0*/  R2UR UR35, R57 ;  /* 0x00000000392372ca */ /* 0x000fe200000e0000 */
[----:B------:R-:W-:-:S02]  /*1a00*/  DFMA R36, R46, UR12, R36 ;  /* 0x0000000c2e247c2b */ /* 0x000fc40008000024 */
[C---:B------:R-:W-:Y:S02]  /*1a10*/  DFMA R38, R12.reuse, UR18, R38 ;  /* 0x000000120c267c2b */ /* 0x040fe40008000026 */
[----:B------:R-:W-:Y:S02]  /*1a20*/  DFMA R32, R12, UR10, R32 ;  /* 0x0000000a0c207c2b */ /* 0x000fe40008000020 */
[----:B------:R-:W-:Y:S02]  /*1a30*/  DADD R4, R4, -R4 ;  /* 0x0000000004047229 */ /* 0x000fe40000000804 */
[C---:B------:R-:W-:Y:S02]  /*1a40*/  DFMA R14, R8.reuse, UR26, R14 ;  /* 0x0000001a080e7c2b */ /* 0x040fe4000800000e */
[C---:B------:R-:W-:Y:S02]  /*1a50*/  DFMA R10, R8.reuse, UR42, R10 ;  /* 0x0000002a080a7c2b */ /* 0x040fe4000800000a */
        /* <DEDUP_REMOVED lines=51> */
.L_x_1366:
[----:B------:R-:W-:Y:S05]  /*1d90*/  BSYNC.RECONVERGENT B0 ;  /* 0x0000000000007941 */ /* 0x000fea0003800200 */
.L_x_1365:
[----:B------:R-:W-:Y:S01]  /*1da0*/  PRMT R3, R54, 0x9910, RZ ;  /* 0x0000991036037816 */ /* 0x000fe200000000ff */
[----:B------:R-:W-:Y:S01]  /*1db0*/  BAR.SYNC.DEFER_BLOCKING 0x0 ;  /* 0x0000000000007b1d */ /* 0x000fe20000010000 */
[----:B01---5:R-:W-:Y:S01]  /*1dc0*/  IMAD.MOV.U32 R5, RZ, RZ, 0xa ;  /* 0x0000000aff057424 */ /* 0x023fe200078e00ff */
[----:B------:R-:W-:Y:S02]  /*1dd0*/  MOV.SPILL R15, UR51 ;  /* 0x00000033000f7c02 */ /* 0x000fe40009000f00 */
[----:B------:R-:W-:Y:S01]  /*1de0*/  IMAD R3, R3, 0xb, RZ ;  /* 0x0000000b03037824 */ /* 0x000fe200078e02ff */
[----:B------:R-:W-:Y:S01]  /*1df0*/  MOV.SPILL R48, UR50 ;  /* 0x0000003200307c02 */ /* 0x000fe20009000f00 */
[----:B------:R-:W-:Y:S01]  /*1e00*/  UMOV UR51, 0x790b ;  /* 0x0000790b00337882 */ /* 0x000fe20000000000 */
[----:B------:R-:W-:Y:S01]  /*1e10*/  MOV.SPILL R8, UR8 ;  /* 0x0000000800087c02 */ /* 0x000fe20009000f00 */
[----:B------:R-:W-:Y:S01]  /*1e20*/  IMAD.MOV R3, RZ, RZ, -R3 ;  /* 0x000000ffff037224 */ /* 0x000fe200078e0a03 */
[----:B------:R-:W-:-:S02]  /*1e30*/  MOV.SPILL R9, UR29 ;  /* 0x0000001d00097c02 */ /* 0x000fc40009000f00 */
[----:B------:R-:W-:Y:S02]  /*1e40*/  MOV.SPILL R10, UR28 ;  /* 0x0000001c000a7c02 */ /* 0x000fe40009000f00 */
[----:B------:R-:W-:Y:S02]  /*1e50*/  PRMT R3, R3, 0x7710, RZ ;  /* 0x0000771003037816 */ /* 0x000fe400000000ff */
[----:B------:R-:W-:Y:S02]  /*1e60*/  R2UR UR50, R18 ;  /* 0x00000000123272ca */ /* 0x000fe400000e0000 */
[----:B------:R-:W-:Y:S01]  /*1e70*/  MOV.SPILL R13, UR61 ;  /* 0x0000003d000d7c02 */ /* 0x000fe20009000f00 */
[----:B------:R-:W-:Y:S01]  /*1e80*/  IMAD.IADD R3, R3, 0x1, R0 ;  /* 0x0000000103037824 */ /* 0x000fe200078e0200 */
[----:B------:R-:W-:Y:S02]  /*1e90*/  MOV.SPILL R14, UR60 ;  /* 0x0000003c000e7c02 */ /* 0x000fe40009000f00 */
[----:B------:R-:W-:-:S02]  /*1ea0*/  MOV.SPILL R77, UR71 ;  /* 0x00000047004d7c02 */ /* 0x000fc40009000f00 */
[C---:B------:R-:W-:Y:S02]  /*1eb0*/  PRMT R4, R3.reuse, 0x5410, R54 ;  /* 0x0000541003047816 */ /* 0x040fe40000000036 */
[----:B------:R-:W-:Y:S01]  /*1ec0*/  LOP3.LUT R6, R3, 0xffff, RZ, 0xc0, !PT ;  /* 0x0000ffff03067812 */ /* 0x000fe200078ec0ff */
[----:B------:R-:W-:Y:S01]  /*1ed0*/  IMAD R3, R54, 0x3c8, R35 ;  /* 0x000003c836037824 */ /* 0x000fe200078e0223 */
[----:B------:R-:W-:Y:S01]  /*1ee0*/  MOV.SPILL R78, UR70 ;  /* 0x00000046004e7c02 */ /* 0x000fe20009000f00 */
[----:B------:R-:W-:Y:S01]  /*1ef0*/  IDP.2A.LO.U16.U8 R4, R4, UR51, R5 ;  /* 0x0000003304047c26 */ /* 0x000fe20008001005 */
        /* <DEDUP_REMOVED lines=13> */
[----:B------:R-:W1:Y:S04]  /*1fd0*/  LDS.64 R16, [R3+0x28] ;  /* 0x0000280003107984 */ /* 0x000e680000000a00 */
[----:B------:R-:W-:Y:S04]  /*1fe0*/  LDS.64 R42, [R3+0x10] ;  /* 0x00001000032a7984 */ /* 0x000fe80000000a00 */
[----:B------:R-:W2:Y:S04]  /*1ff0*/  LDS.64 R68, [R3+0x20] ;  /* 0x0000200003447984 */ /* 0x000ea80000000a00 */
[----:B------:R-:W3:Y:S01]  /*2000*/  LDS.64 R64, [R3+0x18] ;  /* 0x0000180003407984 */ /* 0x000ee20000000a00 */
[----:B0-----:R-:W-:-:S02]  /*2010*/  DADD R38, R46, R6 ;  /* 0x000000002e267229 */ /* 0x001fc40000000006 */
[----:B------:R-:W-:Y:S01]  /*2020*/  DADD R46, R46, -R6 ;  /* 0x000000002e2e7229 */ /* 0x000fe20000000806 */
[----:B------:R-:W-:Y:S02]  /*2030*/  MOV.SPILL R7, UR9 ;  /* 0x0000000900077c02 */ /* 0x000fe40009000f00 */
[----:B------:R-:W-:-:S03]  /*2040*/  MOV.SPILL R6, UR16 ;  /* 0x0000001000067c02 */ /* 0x000fc60009000f00 */
        /* <DEDUP_REMOVED lines=17> */
[----:B------:R-:W-:Y:S01]  /*2160*/  R2UR.FILL UR50, R48 ;  /* 0x00000000303272ca */ /* 0x000fe200004e0000 */
        /* <DEDUP_REMOVED lines=20> */
[----:B------:R-:W-:Y:S01]  /*22b0*/  DFMA R46, R46, UR64, RZ ;  /* 0x000000402e2e7c2b */ /* 0x000fe200080000ff */
[----:B------:R-:W-:-:S02]  /*22c0*/  MOV.SPILL R17, UR39 ;  /* 0x0000002700117c02 */ /* 0x000fc40009000f00 */
[----:B------:R-:W-:Y:S02]  /*22d0*/  R2UR UR39, R19 ;  /* 0x00000000132772ca */ /* 0x000fe400000e0000 */
[----:B------:R-:W-:Y:S01]  /*22e0*/  R2UR UR9, R57 ;  /* 0x00000000390972ca */ /* 0x000fe200000e0000 */
[C---:B------:R-:W-:Y:S01]  /*22f0*/  DFMA R66, R70.reuse, UR70, R66 ;  /* 0x0000004646427c2b */ /* 0x040fe20008000042 */
        /* <DEDUP_REMOVED lines=10> */
[----:B------:R-:W-:Y:S01]  /*23a0*/  MOV.SPILL R79, UR39 ;  /* 0x00000027004f7c02 */ /* 0x000fe20009000f00 */
[C-C-:B--2---:R-:W-:Y:S01]  /*23b0*/  DADD R70, R42.reuse, R68.reuse ;  /* 0x000000002a467229 */ /* 0x144fe20000000044 */
[----:B------:R-:W0:Y:S01]  /*23c0*/  LDCU.64 UR38, c[0x0][0x358] ;  /* 0x00006b00ff2677ac */ /* 0x000e220008000a00 */
[----:B------:R-:W-:Y:S01]  /*23d0*/  DADD R68, R42, -R68 ;  /* 0x000000002a447229 */ /* 0x000fe20000000844 */
[----:B------:R-:W-:Y:S01]  /*23e0*/  R2UR UR29, R21 ;  /* 0x00000000151d72ca */ /* 0x000fe200000e0000 */
[----:B---3--:R-:W-:Y:S01]  /*23f0*/  DADD R42, R64, R64 ;  /* 0x00000000402a7229 */ /* 0x008fe20000000040 */
[----:B------:R-:W-:-:S02]  /*2400*/  R2UR UR14, R24 ;  /* 0x00000000180e72ca */ /* 0x000fc400000e0000 */
[----:B------:R-:W-:Y:S01]  /*2410*/  R2UR UR15, R25 ;  /* 0x00000000190f72ca */ /* 0x000fe200000e0000 */
[----:B------:R-:W-:Y:S02]  /*2420*/  DFMA R36, R70, UR68, R36 ;  /* 0x0000004446247c2b */ /* 0x000fe40008000024 */
[C---:B------:R-:W-:Y:S02]  /*2430*/  DFMA R66, R68.reuse, UR18, R66 ;  /* 0x0000001244427c2b */ /* 0x040fe40008000042 */
[C---:B------:R-:W-:Y:S02]  /*2440*/  DFMA R38, R68.reuse, UR10, R38 ;  /* 0x0000000a44267c2b */ /* 0x040fe40008000026 */
[C---:B------:R-:W-:Y:S02]  /*2450*/  DFMA R54, R68.reuse, UR24, R54 ;  /* 0x0000001844367c2b */ /* 0x040fe40008000036 */
[C---:B------:R-:W-:Y:S02]  /*2460*/  DFMA R50, R68.reuse, UR40, R50 ;  /* 0x0000002844327c2b */ /* 0x040fe40008000032 */
[----:B------:R-:W-:-:S02]  /*2470*/  DFMA R48, R68, UR56, R48 ;  /* 0x0000003844307c2b */ /* 0x000fc40008000030 */
[----:B------:R-:W-:Y:S02]  /*2480*/  DFMA R46, R68, UR72, R46 ;  /* 0x00000048442e7c2b */ /* 0x000fe4000800002e */
[----:B------:R-:W-:Y:S01]  /*2490*/  DADD R68, R64, -R64 ;  /* 0x0000000040447229 */ /* 0x000fe20000000840 */
[----:B------:R-:W1:Y:S01]  /*24a0*/  LDC.64 R64, c[0x0][0x388] ;  /* 0x0000e200ff407b82 */ /* 0x000e620000000a00 */
[----:B------:R-:W-:Y:S02]  /*24b0*/  DMUL R42, R42, 0.5 ;  /* 0x3fe000002a2a7828 */ /* 0x000fe40000000000 */
        /* <DEDUP_REMOVED lines=15> */
[----:B------:R-:W-:Y:S02]  /*25b0*/  DADD R36, R36, R46 ;  /* 0x0000000024247229 */ /* 0x000fe4000000002e */
[----:B------:R-:W-:Y:S02]  /*25c0*/  DADD R46, R32, -R66 ;  /* 0x00000000202e7229 */ /* 0x000fe40000000842 */
[----:B------:R-:W-:Y:S02]  /*25d0*/  DFMA R72, R42, UR46, R72 ;  /* 0x0000002e2a487c2b */ /* 0x000fe40008000048 */
[----:B------:R-:W-:Y:S02]  /*25e0*/  DFMA R50, R68, UR50, R50 ;  /* 0x0000003244327c2b */ /* 0x000fe40008000032 */
[----:B------:R-:W-:Y:S01]  /*25f0*/  DADD R32, R32, R66 ;  /* 0x0000000020207229 */ /* 0x000fe20000000042 */
[----:B------:R-:W-:Y:S01]  /*2600*/  IMAD R67, R63, 0x533, R4 ;  /* 0x000005333f437824 */ /* 0x000fe200078e0204 */
[----:B------:R-:W-:-:S02]  /*2610*/  DADD R42, R44, -R48 ;  /* 0x000000002c2a7229 */ /* 0x000fc40000000830 */
[----:B------:R-:W-:Y:S01]  /*2620*/  DADD R44, R44, R48 ;  /* 0x000000002c2c7229 */ /* 0x000fe20000000030 */
[----:B-1----:R-:W-:Y:S01]  /*2630*/  IMAD.WIDE R64, R67, 0x8, R64 ;  /* 0x0000000843407825 */ /* 0x002fe200078e0240 */
[C-C-:B------:R-:W-:Y:S02]  /*2640*/  DADD R48, R40.reuse, -R38.reuse ;  /* 0x0000000028307229 */ /* 0x140fe40000000826 */
[----:B------:R-:W-:Y:S02]  /*2650*/  DADD R38, R40, R38 ;  /* 0x0000000028267229 */ /* 0x000fe40000000026 */
[C-C-:B------:R-:W-:Y:S01]  /*2660*/  DADD R40, R74.reuse, -R54.reuse ;  /* 0x000000004a287229 */ /* 0x140fe20000000836 */
[----:B0-----:R-:W2:Y:S01]  /*2670*/  LDG.E.64.CONSTANT R68, desc[UR38][R64.64+-0x40] ;  /* 0xffffc02640447981 */ /* 0x001ea2000c1e9b00 */
[----:B------:R-:W-:Y:S02]  /*2680*/  DADD R74, R74, R54 ;  /* 0x000000004a4a7229 */ /* 0x000fe40000000036 */
[C-C-:B------:R-:W-:Y:S01]  /*2690*/  DADD R54, R72.reuse, -R50.reuse ;  /* 0x0000000048367229 */ /* 0x140fe20000000832 */
[----:B------:R-:W3:Y:S01]  /*26a0*/  LDG.E.64.CONSTANT R84, desc[UR38][R64.64+-0x50] ;  /* 0xffffb02640547981 */ /* 0x000ee2000c1e9b00 */
[----:B------:R-:W-:-:S03]  /*26b0*/  DADD R72, R72, R50 ;  /* 0x0000000048487229 */ /* 0x000fc60000000032 */
[----:B------:R-:W4:Y:S04]  /*26c0*/  LDG.E.64.CONSTANT R50, desc[UR38][R64.64+-0x20] ;  /* 0xffffe02640327981 */ /* 0x000f28000c1e9b00 */
[----:B------:R-:W4:Y:S04]  /*26d0*/  LDG.E.64.CONSTANT R66, desc[UR38][R64.64+-0x38] ;  /* 0xffffc82640427981 */ /* 0x000f28000c1e9b00 */
[----:B------:R-:W4:Y:S04]  /*26e0*/  LDG.E.64.CONSTANT R70, desc[UR38][R64.64+-0x48] ;  /* 0xffffb82640467981 */ /* 0x000f28000c1e9b00 */
        /* <DEDUP_REMOVED lines=10> */
[----:B------:R-:W3:Y:S01]  /*2790*/  LDG.E.64.CONSTANT R72, desc[UR38][R64.64+-0x10] ;  /* 0xfffff02640487981 */ /* 0x000ee2000c1e9b00 */
[----:B------:R-:W-:-:S03]  /*27a0*/  DMUL R38, R70, R38 ;  /* 0x0000002646267228 */ /* 0x000fc60000000000 */
[----:B------:R-:W3:Y:S01]  /*27b0*/  LDG.E.64.CONSTANT R70, desc[UR38][R64.64+-0x30] ;  /* 0xffffd02640467981 */ /* 0x000ee2000c1e9b00 */
[----:B------:R-:W-:Y:S02]  /*27c0*/  R2UR.FILL UR39, R79 ;  /* 0x000000004f2772ca */ /* 0x000fe400004e0000 */
[----:B------:R-:W-:Y:S01]  /*27d0*/  R2UR.FILL UR38, R80 ;  /* 0x00000000502672ca */ /* 0x000fe200004e0000 */
[----:B----4-:R-:W-:Y:S02]  /*27e0*/  DMUL R50, R50, R36 ;  /* 0x0000002432327228 */ /* 0x010fe40000000000 */
[CCC-:B--2---:R-:W-:Y:S02]  /*27f0*/  DFMA R36, R74.reuse, R46.reuse, R32.reuse ;  /* 0x0000002e4a24722b */ /* 0x1c4fe40000000020 */
[----:B------:R-:W-:Y:S02]  /*2800*/  DFMA R74, R74, -R46, R32 ;  /* 0x8000002e4a4a722b */ /* 0x000fe40000000020 */
[----:B---3--:R-:W-:-:S02]  /*2810*/  DFMA R46, R84, R48, R38 ;  /* 0x00000030542e722b */ /* 0x008fc40000000026 */
[----:B------:R-:W-:Y:S02]  /*2820*/  DFMA R84, R84, -R48, R38 ;  /* 0x800000305454722b */ /* 0x000fe40000000026 */
[CCC-:B------:R-:W-:Y:S02]  /*2830*/  DFMA R48, R72.reuse, R40.reuse, R68.reuse ;  /* 0x000000284830722b */ /* 0x1c0fe40000000044 */
[----:B------:R-:W-:Y:S02]  /*2840*/  DFMA R72, R72, -R40, R68 ;  /* 0x800000284848722b */ /* 0x000fe40000000044 */
[CCC-:B------:R-:W-:Y:S02]  /*2850*/  DFMA R40, R86.reuse, R54.reuse, R66.reuse ;  /* 0x000000365628722b */ /* 0x1c0fe40000000042 */
[----:B------:R-:W-:Y:S02]  /*2860*/  DFMA R86, R86, -R54, R66 ;  /* 0x800000365656722b */ /* 0x000fe40000000042 */
[----:B------:R-:W-:-:S02]  /*2870*/  DFMA R54, R36, UR38, RZ ;  /* 0x0000002624367c2b */ /* 0x000fc400080000ff */
[----:B------:R-:W-:Y:S02]  /*2880*/  DMUL R44, R70, R44 ;  /* 0x0000002c462c7228 */ /* 0x000fe40000000000 */
[----:B------:R-:W-:Y:S02]  /*2890*/  DFMA R64, R52, R36, RZ ;  /* 0x000000243440722b */ /* 0x000fe400000000ff */
[C---:B------:R-:W-:Y:S02]  /*28a0*/  DFMA R70, R36.reuse, UR20, RZ ;  /* 0x0000001424467c2b */ /* 0x040fe400080000ff */
[----:B------:R-:W-:Y:S01]  /*28b0*/  DFMA R36, R36, UR16, RZ ;  /* 0x0000001024247c2b */ /* 0x000fe200080000ff */
[----:B------:R-:W-:Y:S01]  /*28c0*/  R2UR.FILL UR17, R5 ;  /* 0x00000000051172ca */ /* 0x000fe200004e0000 */
[----:B------:R-:W-:Y:S01]  /*28d0*/  DFMA R54, R46, UR28, R54 ;  /* 0x0000001c2e367c2b */ /* 0x000fe20008000036 */
[----:B------:R-:W-:Y:S02]  /*28e0*/  R2UR.FILL UR16, R6 ;  /* 0x00000000061072ca */ /* 0x000fe400004e0000 */
[----:B------:R-:W-:-:S02]  /*28f0*/  R2UR.FILL UR29, R15 ;  /* 0x000000000f1d72ca */ /* 0x000fc400004e0000 */
[----:B------:R-:W-:Y:S01]  /*2900*/  R2UR.FILL UR28, R16 ;  /* 0x00000000101c72ca */ /* 0x000fe200004e0000 */
[C---:B------:R-:W-:Y:S01]  /*2910*/  DFMA R36, R46.reuse, UR8, R36 ;  /* 0x000000082e247c2b */ /* 0x040fe20008000024 */
[----:B------:R-:W-:Y:S02]  /*2920*/  R2UR.FILL UR9, R7 ;  /* 0x00000000070972ca */ /* 0x000fe400004e0000 */
[----:B------:R-:W-:Y:S01]  /*2930*/  R2UR.FILL UR8, R8 ;  /* 0x00000000080872ca */ /* 0x000fe200004e0000 */
[----:B------:R-:W-:Y:S01]  /*2940*/  DFMA R70, R46, UR12, R70 ;  /* 0x0000000c2e467c2b */ /* 0x000fe20008000046 */
[----:B------:R-:W-:-:S03]  /*2950*/  R2UR.FILL UR39, R17 ;  /* 0x00000000112772ca */ /* 0x000fc600004e0000 */
[----:B------:R-:W-:Y:S01]  /*2960*/  DFMA R64, R46, UR16, R64 ;  /* 0x000000102e407c2b */ /* 0x000fe20008000040 */
[----:B------:R-:W-:-:S03]  /*2970*/  R2UR.FILL UR38, R35 ;  /* 0x00000000232672ca */ /* 0x000fc600004e0000 */
[C---:B------:R-:W-:Y:S01]  /*2980*/  DFMA R54, R48.reuse, UR28, R54 ;  /* 0x0000001c30367c2b */ /* 0x040fe20008000036 */
        /* <DEDUP_REMOVED lines=10> */
[C---:B------:R-:W-:Y:S02]  /*2a30*/  DFMA R4, R40.reuse, UR36, R4 ;  /* 0x0000002428047c2b */ /* 0x040fe40008000004 */
[----:B------:R-:W-:Y:S02]  /*2a40*/  DFMA R40, R40, UR46, R36 ;  /* 0x0000002e28287c2b */ /* 0x000fe40008000024 */
[C---:B------:R-:W-:Y:S02]  /*2a50*/  DFMA R36, R74.reuse, UR70, RZ ;  /* 0x000000464a247c2b */ /* 0x040fe400080000ff */
[----:B------:R-:W-:-:S02]  /*2a60*/  DFMA R46, R74, UR18, RZ ;  /* 0x000000124a2e7c2b */ /* 0x000fc400080000ff */
[----:B------:R-:W-:Y:S02]  /*2a70*/  DFMA R74, R74, UR54, RZ ;  /* 0x000000364a4a7c2b */ /* 0x000fe400080000ff */
[C---:B------:R-:W-:Y:S02]  /*2a80*/  DFMA R16, R84.reuse, UR14, R16 ;  /* 0x0000000e54107c2b */ /* 0x040fe40008000010 */
[C---:B------:R-:W-:Y:S02]  /*2a90*/  DFMA R36, R84.reuse, UR60, R36 ;  /* 0x0000003c54247c2b */ /* 0x040fe40008000024 */
[C---:B------:R-:W-:Y:S02]  /*2aa0*/  DFMA R46, R84.reuse, UR10, R46 ;  /* 0x0000000a542e7c2b */ /* 0x040fe4000800002e */
[----:B------:R-:W-:Y:S01]  /*2ab0*/  DFMA R74, R84, UR44, R74 ;  /* 0x0000002c544a7c2b */ /* 0x000fe2000800004a */
[----:B------:R-:W-:Y:S02]  /*2ac0*/  R2UR.FILL UR55, R62 ;  /* 0x000000003e3772ca */ /* 0x000fe400004e0000 */
[----:B------:R-:W-:-:S02]  /*2ad0*/  R2UR.FILL UR54, R76 ;  /* 0x000000004c3672ca */ /* 0x000fc400004e0000 */
[----:B------:R-:W-:Y:S02]  /*2ae0*/  R2UR.FILL UR45, R11 ;  /* 0x000000000b2d72ca */ /* 0x000fe400004e0000 */
[----:B------:R-:W-:Y:S01]  /*2af0*/  R2UR.FILL UR44, R12 ;  /* 0x000000000c2c72ca */ /* 0x000fe200004e0000 */
[C---:B------:R-:W-:Y:S02]  /*2b00*/  DFMA R16, R72.reuse, UR6, R16 ;  /* 0x0000000648107c2b */ /* 0x040fe40008000010 */
[C---:B------:R-:W-:Y:S02]  /*2b10*/  DFMA R36, R72.reuse, UR26, R36 ;  /* 0x0000001a48247c2b */ /* 0x040fe40008000024 */
[C---:B------:R-:W-:Y:S02]  /*2b20*/  DFMA R46, R72.reuse, UR24, R46 ;  /* 0x00000018482e7c2b */ /* 0x040fe4000800002e */
[----:B------:R-:W-:Y:S02]  /*2b30*/  DFMA R74, R72, UR34, R74 ;  /* 0x00000022484a7c2b */ /* 0x000fe4000800004a */
[----:B------:R-:W-:Y:S01]  /*2b40*/  DADD R10, R42, R44 ;  /* 0x000000002a0a7229 */ /* 0x000fe2000000002c */
[----:B------:R-:W-:Y:S01]  /*2b50*/  R2UR.FILL UR61, R13 ;  /* 0x000000000d3d72ca */ /* 0x000fe200004e0000 */
[----:B------:R-:W-:-:S02]  /*2b60*/  DFMA R16, R86, UR32, R16 ;  /* 0x0000002056107c2b */ /* 0x000fc40008000010 */
[C---:B------:R-:W-:Y:S02]  /*2b70*/  DFMA R36, R86.reuse, UR42, R36 ;  /* 0x0000002a56247c2b */ /* 0x040fe40008000024 */
[C---:B------:R-:W-:Y:S02]  /*2b80*/  DFMA R46, R86.reuse, UR40, R46 ;  /* 0x00000028562e7c2b */ /* 0x040fe4000800002e */
[----:B------:R-:W-:Y:S02]  /*2b90*/  DFMA R74, R86, UR50, R74 ;  /* 0x00000032564a7c2b */ /* 0x000fe4000800004a */
[----:B------:R-:W-:Y:S02]  /*2ba0*/  DADD R12, -R42, R44 ;  /* 0x000000002a0c7229 */ /* 0x000fe4000000012c */
[C---:B------:R-:W-:Y:S02]  /*2bb0*/  DFMA R6, R10.reuse, UR44, R6 ;  /* 0x0000002c0a067c2b */ /* 0x040fe40008000006 */
[----:B------:R-:W-:-:S02]  /*2bc0*/  DFMA R8, R10, UR54, R8 ;  /* 0x000000360a087c2b */ /* 0x000fc40008000008 */
        /* <DEDUP_REMOVED lines=90> */
[C-C-:B---3--:R-:W-:Y:S02]  /*3170*/  DADD R14, R8.reuse, R10.reuse ;  /* 0x00000000080e7229 */ /* 0x148fe4000000000a */
        /* <DEDUP_REMOVED lines=31> */
[C---:B------:R-:W-:Y:S01]  /*3370*/  DFMA R48, R12.reuse, UR24, R48 ;  /* 0x000000180c307c2b */ /* 0x040fe20008000030 */
[----:B------:R-:W-:Y:S01]  /*3380*/  R2UR.FILL UR76, R64 ;  /* 0x00000000404c72ca */ /* 0x000fe200004e0000 */
[----:B------:R-:W-:-:S02]  /*3390*/  DFMA R12, R12, UR34, R4 ;  /* 0x000000220c0c7c2b */ /* 0x000fc40008000004 */
[----:B------:R-:W0:Y:S01]  /*33a0*/  LDS.64 R4, [R34+0x160] ;  /* 0x0001600022047984 */ /* 0x000e220000000a00 */
[C---:B------:R-:W-:Y:S02]  /*33b0*/  DFMA R40, R10.reuse, UR32, R40 ;  /* 0x000000200a287c2b */ /* 0x040fe40008000028 */
[C---:B------:R-:W-:Y:S02]  /*33c0*/  DFMA R46, R10.reuse, UR42, R46 ;  /* 0x0000002a0a2e7c2b */ /* 0x040fe4000800002e */
[C---:B------:R-:W-:Y:S02]  /*33d0*/  DFMA R48, R10.reuse, UR40, R48 ;  /* 0x000000280a307c2b */ /* 0x040fe40008000030 */
[----:B------:R-:W-:Y:S02]  /*33e0*/  DFMA R54, R10, UR50, R12 ;  /* 0x000000320a367c2b */ /* 0x000fe4000800000c */
[C-C-:B0-----:R-:W-:Y:S02]  /*33f0*/  DADD R10, R4.reuse, R6.reuse ;  /* 0x00000000040a7229 */ /* 0x141fe40000000006 */
[----:B------:R-:W-:Y:S01]  /*3400*/  DADD R4, R4, -R6 ;  /* 0x0000000004047229 */ /* 0x000fe20000000806 */
[----:B------:R-:W0:Y:S05]  /*3410*/  LDS.64 R6, [R34+0x1b8] ;  /* 0x0001b80022067984 */ /* 0x000e2a0000000a00 */
        /* <DEDUP_REMOVED lines=8> */
[C-C-:B0-----:R-:W-:Y:S02]  /*34a0*/  DADD R8, R6.reuse, R6.reuse ;  /* 0x0000000006087229 */ /* 0x141fe40000000006 */
        /* <DEDUP_REMOVED lines=10> */
[----:B------:R-:W-:Y:S02]  /*3550*/  DADD R4, R16, -R40 ;  /* 0x0000000010047229 */ /* 0x000fe40000000828 */
[----:B------:R-:W-:Y:S02]  /*3560*/  DADD R6, R36, -R46 ;  /* 0x0000000024067229 */ /* 0x000fe4000000082e */
        /* <DEDUP_REMOVED lines=12> */
.L_x_1368:
[----:B------:R-:W-:Y:S05]  /*3630*/  BSYNC.RECONVERGENT B0 ;  /* 0x0000000000007941 */ /* 0x000fea0003800200 */
.L_x_1367:
        /* <DEDUP_REMOVED lines=20> */
[----:B------:R-:W-:Y:S01]  /*3780*/  R2UR UR61, R21 ;  /* 0x00000000153d72ca */ /* 0x000fe200000e0000 */
[----:B------:R-:W-:Y:S01]  /*3790*/  LDS.64 R12, [R2+0xb58] ;  /* 0x000b5800020c7984 */ /* 0x000fe20000000a00 */
[----:B------:R-:W-:-:S02]  /*37a0*/  MOV.SPILL R66, UR71 ;  /* 0x0000004700427c02 */ /* 0x000fc40009000f00 */
[----:B------:R-:W-:Y:S01]  /*37b0*/  MOV.SPILL R67, UR70 ;  /* 0x0000004600437c02 */ /* 0x000fe20009000f00 */
[----:B------:R-:W1:Y:S01]  /*37c0*/  LDS.64 R10, [R2+0x1a78] ;  /* 0x001a7800020a7984 */ /* 0x000e620000000a00 */
[----:B------:R-:W-:Y:S02]  /*37d0*/  R2UR UR70, R56 ;  /* 0x00000000384672ca */ /* 0x000fe400000e0000 */
[----:B------:R-:W-:Y:S01]  /*37e0*/  R2UR UR71, R57 ;  /* 0x00000000394772ca */ /* 0x000fe200000e0000 */
[----:B------:R-:W-:Y:S01]  /*37f0*/  LDS.64 R4, [R2+0xf20] ;  /* 0x000f200002047984 */ /* 0x000fe20000000a00 */
[----:B------:R-:W-:Y:S02]  /*3800*/  MOV.SPILL R68, UR69 ;  /* 0x0000004500447c02 */ /* 0x000fe40009000f00 */
[----:B------:R-:W-:Y:S01]  /*3810*/  MOV.SPILL R69, UR68 ;  /* 0x0000004400457c02 */ /* 0x000fe20009000f00 */
[----:B------:R-:W4:Y:S01]  /*3820*/  LDS.64 R6, [R2+0x16b0] ;  /* 0x0016b00002067984 */ /* 0x000f220000000a00 */
[----:B------:R-:W-:-:S02]  /*3830*/  MOV.SPILL R70, UR23 ;  /* 0x0000001700467c02 */ /* 0x000fc40009000f00 */
[----:B------:R-:W-:Y:S01]  /*3840*/  MOV.SPILL R71, UR22 ;  /* 0x0000001600477c02 */ /* 0x000fe20009000f00 */
[----:B------:R0:W5:Y:S01]  /*3850*/  LDS.64 R8, [R2+0x12e8] ;  /* 0x0012e80002087984 */ /* 0x0001620000000a00 */
[----:B------:R-:W-:Y:S02]  /*3860*/  R2UR UR68, R24 ;  /* 0x00000000184472ca */ /* 0x000fe400000e0000 */
[----:B------:R-:W-:Y:S01]  /*3870*/  R2UR UR69, R25 ;  /* 0x00000000194572ca */ /* 0x000fe200000e0000 */
[C-C-:B--2---:R-:W-:Y:S01]  /*3880*/  DADD R44, R42.reuse, R46.reuse ;  /* 0x000000002a2c7229 */ /* 0x144fe2000000002e */
[----:B------:R-:W-:Y:S01]  /*3890*/  R2UR UR22, R22 ;  /* 0x00000000161672ca */ /* 0x000fe200000e0000 */
[----:B------:R-:W-:Y:S01]  /*38a0*/  DADD R42, R42, -R46 ;  /* 0x000000002a2a7229 */ /* 0x000fe2000000082e */
[----:B------:R-:W-:Y:S02]  /*38b0*/  R2UR UR23, R23 ;  /* 0x00000000171772ca */ /* 0x000fe400000e0000 */
[----:B------:R-:W-:-:S02]  /*38c0*/  MOV.SPILL R3, UR77 ;  /* 0x0000004d00037c02 */ /* 0x000fc40009000f00 */
[----:B------:R-:W-:Y:S01]  /*38d0*/  MOV.SPILL R65, UR76 ;  /* 0x0000004c00417c02 */ /* 0x000fe20009000f00 */
[--C-:B---3--:R-:W-:Y:S01]  /*38e0*/  DADD R40, R38, R32.reuse ;  /* 0x0000000026287229 */ /* 0x108fe20000000020 */
        /* <DEDUP_REMOVED lines=11> */
[C---:B------:R-:W-:Y:S01]  /*39a0*/  DFMA R32, R40.reuse, UR16, R52 ;  /* 0x0000001028207c2b */ /* 0x040fe20008000034 */
[----:B------:R-:W-:Y:S01]  /*39b0*/  MOV.SPILL R50, UR73 ;  /* 0x0000004900327c02 */ /* 0x000fe20009000f00 */
[C---:B------:R-:W-:Y:S01]  /*39c0*/  DFMA R34, R40.reuse, UR60, R34 ;  /* 0x0000003c28227c2b */ /* 0x040fe20008000022 */
[----:B------:R-:W-:Y:S01]  /*39d0*/  R2UR.FILL UR61, R48 ;  /* 0x00000000303d72ca */ /* 0x000fe200004e0000 */
[C---:B------:R-:W-:Y:S01]  /*39e0*/  DFMA R36, R40.reuse, UR12, R36 ;  /* 0x0000000c28247c2b */ /* 0x040fe20008000024 */
[----:B------:R-:W-:Y:S01]  /*39f0*/  R2UR.FILL UR60, R49 ;  /* 0x00000000313c72ca */ /* 0x000fe200004e0000 */
[----:B------:R-:W-:Y:S01]  /*3a00*/  DFMA R40, R40, UR70, R44 ;  /* 0x0000004628287c2b */ /* 0x000fe2000800002c */
[----:B------:R-:W-:Y:S01]  /*3a10*/  MOV.SPILL R51, UR72 ;  /* 0x0000004800337c02 */ /* 0x000fe20009000f00 */
        /* <DEDUP_REMOVED lines=8> */
[C-C-:B0-----:R-:W-:Y:S01]  /*3aa0*/  DADD R2, R14.reuse, R16.reuse ;  /* 0x000000000e027229 */ /* 0x141fe20000000010 */
        /* <DEDUP_REMOVED lines=19> */
[----:B------:R-:W-:-:S02]  /*3be0*/  DFMA R32, R2, UR8, R32 ;  /* 0x0000000802207c2b */ /* 0x000fc40008000020 */
[----:B------:R-:W-:Y:S02]  /*3bf0*/  DFMA R44, R14, UR6, R44 ;  /* 0x000000060e2c7c2b */ /* 0x000fe4000800002c */
[C---:B------:R-:W-:Y:S01]  /*3c00*/  DFMA R34, R2.reuse, UR72, R34 ;  /* 0x0000004802227c2b */ /* 0x040fe20008000022 */
[----:B------:R-:W-:Y:S01]  /*3c10*/  R2UR.FILL UR73, R50 ;  /* 0x00000000324972ca */ /* 0x000fe200004e0000 */
[----:B------:R-:W-:Y:S01]  /*3c20*/  DFMA R36, R2, UR4, R36 ;  /* 0x0000000402247c2b */ /* 0x000fe20008000024 */
[----:B------:R-:W-:Y:S01]  /*3c30*/  R2UR.FILL UR72, R51 ;  /* 0x00000000334872ca */ /* 0x000fe200004e0000 */
[C---:B------:R-:W-:Y:S02]  /*3c40*/  DFMA R46, R14.reuse, UR26, R46 ;  /* 0x0000001a0e2e7c2b */ /* 0x040fe4000800002e */
[----:B------:R-:W-:Y:S02]  /*3c50*/  DFMA R48, R14, UR24, R48 ;  /* 0x000000180e307c2b */ /* 0x000fe40008000030 */
[----:B----4-:R-:W-:-:S02]  /*3c60*/  DADD R2, R4, R6 ;  /* 0x0000000004027229 */ /* 0x010fc40000000006 */
[----:B------:R-:W-:Y:S02]  /*3c70*/  DFMA R40, R16, UR46, R40 ;  /* 0x0000002e10287c2b */ /* 0x000fe40008000028 */
[----:B-----5:R-:W-:Y:S02]  /*3c80*/  DADD R12, R8, R8 ;  /* 0x00000000080c7229 */ /* 0x020fe40000000008 */
[----:B------:R-:W-:Y:S02]  /*3c90*/  DFMA R42, R10, UR50, R42 ;  /* 0x000000320a2a7c2b */ /* 0x000fe4000800002a */
[----:B------:R-:W-:Y:S02]  /*3ca0*/  DADD R4, R4, -R6 ;  /* 0x0000000004047229 */ /* 0x000fe40000000806 */
[----:B------:R-:W-:Y:S02]  /*3cb0*/  DFMA R32, R16, UR28, R32 ;  /* 0x0000001c10207c2b */ /* 0x000fe40008000020 */
[----:B------:R-:W-:-:S02]  /*3cc0*/  DFMA R44, R10, UR32, R44 ;  /* 0x000000200a2c7c2b */ /* 0x000fc4000800002c */
[C---:B------:R-:W-:Y:S02]  /*3cd0*/  DFMA R34, R16.reuse, UR38, R34 ;  /* 0x0000002610227c2b */ /* 0x040fe40008000022 */
[----:B------:R-:W-:Y:S02]  /*3ce0*/  DFMA R36, R16, UR36, R36 ;  /* 0x0000002410247c2b */ /* 0x000fe40008000024 */
[C---:B------:R-:W-:Y:S02]  /*3cf0*/  DFMA R46, R10.reuse, UR42, R46 ;  /* 0x0000002a0a2e7c2b */ /* 0x040fe4000800002e */
[----:B------:R-:W-:Y:S02]  /*3d00*/  DFMA R48, R10, UR40, R48 ;  /* 0x000000280a307c2b */ /* 0x000fe40008000030 */
[----:B------:R-:W-:Y:S02]  /*3d10*/  DFMA R40, R2, UR62, R40 ;  /* 0x0000003e02287c2b */ /* 0x000fe40008000028 */
[----:B------:R-:W-:-:S02]  /*3d20*/  DMUL R12, R12, 0.5 ;  /* 0x3fe000000c0c7828 */ /* 0x000fc40000000000 */
[----:B------:R-:W-:Y:S02]  /*3d30*/  DADD R8, R8, -R8 ;  /* 0x0000000008087229 */ /* 0x000fe40000000808 */
[----:B------:R-:W-:Y:S02]  /*3d40*/  DFMA R42, R4, UR66, R42 ;  /* 0x00000042042a7c2b */ /* 0x000fe4000800002a */
[----:B------:R-:W-:Y:S02]  /*3d50*/  DFMA R32, R2, UR44, R32 ;  /* 0x0000002c02207c2b */ /* 0x000fe40008000020 */
        /* <DEDUP_REMOVED lines=13> */
[----:B------:R-:W-:Y:S02]  /*3e30*/  DADD R66, R40, R42 ;  /* 0x0000000028427229 */ /* 0x000fe4000000002a */
[----:B------:R-:W-:-:S02]  /*3e40*/  DADD R42, R32, -R44 ;  /* 0x00000000202a7229 */ /* 0x000fc4000000082c */
[----:B------:R-:W-:Y:S02]  /*3e50*/  DADD R32, R32, R44 ;  /* 0x0000000020207229 */ /* 0x000fe4000000002c */
[C-C-:B------:R-:W-:Y:S02]  /*3e60*/  DADD R50, R34.reuse, -R46.reuse ;  /* 0x0000000022327229 */ /* 0x140fe4000000082e */
[----:B------:R-:W-:Y:S02]  /*3e70*/  DADD R38, R34, R46 ;  /* 0x0000000022267229 */ /* 0x000fe4000000002e */
[C-C-:B------:R-:W-:Y:S02]  /*3e80*/  DADD R44, R36.reuse, -R48.reuse ;  /* 0x00000000242c7229 */ /* 0x140fe40000000830 */
[----:B------:R-:W-:-:S11]  /*3e90*/  DADD R68, R36, R48 ;  /* 0x0000000024447229 */ /* 0x000fd60000000030 */
.L_x_1370:
[----:B------:R-:W-:Y:S05]  /*3ea0*/  BSYNC.RECONVERGENT B0 ;  /* 0x0000000000007941 */ /* 0x000fea0003800200 */
.L_x_1369:
[----:B------:R-:W-:Y:S06]  /*3eb0*/  BAR.SYNC.DEFER_BLOCKING 0x0 ;  /* 0x0000000000007b1d */ /* 0x000fec0000010000 */
[----:B------:R-:W-:Y:S05]  /*3ec0*/  @!P0 EXIT ;  /* 0x000000000000894d */ /* 0x000fea0003800000 */
[----:B0-----:R-:W0:Y:S01]  /*3ed0*/  LDC.64 R2, c[0x0][0x3a8] ;  /* 0x0000ea00ff027b82 */ /* 0x001e220000000a00 */
[----:B------:R-:W2:Y:S01]  /*3ee0*/  LDCU.64 UR4, c[0x0][0x358] ;  /* 0x00006b00ff0477ac */ /* 0x000ea20008000a00 */
[----:B------:R-:W-:-:S04]  /*3ef0*/  IMAD R63, R63, 0x157, R0 ;  /* 0x000001573f3f7824 */ /* 0x000fc800078e0200 */
[----:B0-----:R-:W-:-:S05]  /*3f00*/  IMAD.WIDE R2, R63, 0x8, R2 ;  /* 0x000000083f027825 */ /* 0x001fca00078e0202 */
[----:B--2---:R-:W-:Y:S04]  /*3f10*/  STG.E.64 desc[UR4][R2.64], R32 ;  /* 0x0000002002007986 */ /* 0x004fe8000c101b04 */
[----:B------:R-:W-:Y:S04]  /*3f20*/  STG.E.64 desc[UR4][R2.64+0x188], R38 ;  /* 0x0001882602007986 */ /* 0x000fe8000c101b04 */
[----:B------:R-:W-:Y:S04]  /*3f30*/  STG.E.64 desc[UR4][R2.64+0x310], R68 ;  /* 0x0003104402007986 */ /* 0x000fe8000c101b04 */
[----:B------:R-:W-:Y:S04]  /*3f40*/  STG.E.64 desc[UR4][R2.64+0x498], R66 ;  /* 0x0004984202007986 */ /* 0x000fe8000c101b04 */
[----:B------:R-:W-:Y:S04]  /*3f50*/  STG.E.64 desc[UR4][R2.64+0x620], R44 ;  /* 0x0006202c02007986 */ /* 0x000fe8000c101b04 */
[----:B------:R-:W-:Y:S04]  /*3f60*/  STG.E.64 desc[UR4][R2.64+0x7a8], R50 ;  /* 0x0007a83202007986 */ /* 0x000fe8000c101b04 */
[----:B------:R-:W-:Y:S01]  /*3f70*/  STG.E.64 desc[UR4][R2.64+0x930], R42 ;  /* 0x0009302a02007986 */ /* 0x000fe2000c101b04 */
[----:B------:R-:W-:Y:S05]  /*3f80*/  EXIT ;  /* 0x000000000000794d */ /* 0x000fea0003800000 */
.L_x_1371:
        /* <DEDUP_REMOVED lines=15> */
.L_x_3063:


//--------------------- .text._Z42massMatrixMultiplyMonolithicConstantKernelILi7ELi10ELi1EEviPKdS1_S1_S1_Pd --------------------------
	.section	.text._Z42massMatrixMultiplyMonolithicConstantKernelILi7ELi10ELi1EEviPKdS1_S1_S1_Pd,"ax",@progbits
	.align	128
        .global         _Z42massMatrixMultiplyMonolithicConstantKernelILi7ELi10ELi1EEviPKdS1_S1_S1_Pd
        .type           _Z42massMatrixMultiplyMonolithicConstantKernelILi7ELi10ELi1EEviPKdS1_S1_S1_Pd,@function
        .size           _Z42massMatrixMultiplyMonolithicConstantKernelILi7ELi10ELi1EEviPKdS1_S1_S1_Pd,(.L_x_3064 - _Z42massMatrixMultiplyMonolithicConstantKernelILi7ELi10ELi1EEviPKdS1_S1_S1_Pd)
        .other          _Z42massMatrixMultiplyMonolithicConstantKernelILi7ELi10ELi1EEviPKdS1_S1_S1_Pd,@"STO_CUDA_ENTRY STV_DEFAULT"
_Z42massMatrixMultiplyMonolithicConstantKernelILi7ELi10ELi1EEviPKdS1_S1_S1_Pd:
.text._Z42massMatrixMultiplyMonolithicConstantKernelILi7ELi10ELi1EEviPKdS1_S1_S1_Pd:
        /* <DEDUP_REMOVED lines=29> */
[----:B------:R-:W1:Y:S01]  /*01d0*/  @!P0 LDC.64 R2, c[0x0][0x3a0] ;  /* 0x0000e800ff028b82 */ /* 0x000e620000000a00 */
[----:B------:R-:W-:-:S02]  /*01e0*/  LEA R21, R21, R24, 0x18 ;  /* 0x0000001815157211 */ /* 0x000fc400078ec0ff */
[----:B------:R-:W-:Y:S02]  /*01f0*/  PRMT R22, R22, 0x7710, RZ ;  /* 0x0000771016167816 */ /* 0x000fe400000000ff */
[----:B------:R-:W-:Y:S02]  /*0200*/  SHF.R.U32.HI R20, RZ, 0x10, R20 ;  /* 0x00000010ff147819 */ /* 0x000fe40000011614 */
[C---:B------:R-:W-:Y:S01]  /*0210*/  ISETP.GT.U32.AND P1, PT, R5.reuse, 0x30, PT ;  /* 0x000000300500780c */ /* 0x040fe20003f24070 */
[----:B------:R-:W-:Y:S01]  /*0220*/  IMAD.IADD R22, R22, 0x1, R5 ;  /* 0x0000000116167824 */ /* 0x000fe200078e0205 */
[----:B------:R-:W-:Y:S01]  /*0230*/  PRMT R27, R20, 0x9910, RZ ;  /* 0x00009910141b7816 */ /* 0x000fe200000000ff */
[----:B------:R-:W-:Y:S01]  /*0240*/  BSSY.RECONVERGENT B0, `(.L_x_1372) ;  /* 0x0000098000007945 */ /* 0x000fe20003800200 */
[----:B------:R-:W-:Y:S02]  /*0250*/  ISETP.GT.U32.AND P2, PT, R5, 0x45, PT ;  /* 0x000000450500780c */ /* 0x000fe40003f44070 */
[----:B------:R-:W-:Y:S01]  /*0260*/  LOP3.LUT R26, R22, 0xfe, RZ, 0xc0, !PT ;  /* 0x000000fe161a7812 */ /* 0x000fe200078ec0ff */
[----:B------:R-:W-:-:S02]  /*0270*/  IMAD R22, R25, 0x7, RZ ;  /* 0x0000000719167824 */ /* 0x000fc400078e02ff */
[----:B------:R-:W-:Y:S01]  /*0280*/  IMAD R25, R27, 0xa, RZ ;  /* 0x0000000a1b197824 */ /* 0x000fe200078e02ff */
[----:B------:R-:W-:Y:S01]  /*0290*/  LEA.HI R26, R26, R23, RZ, 0x1f ;  /* 0x000000171a1a7211 */ /* 0x000fe200078ff8ff */
[----:B------:R-:W-:Y:S02]  /*02a0*/  IMAD R23, R4, 0x1f40, R21 ;  /* 0x00001f4004177824 */ /* 0x000fe400078e0215 */
[----:B------:R-:W-:Y:S01]  /*02b0*/  @!P0 IMAD R21, R0, 0x157, R5 ;  /* 0x0000015700158824 */ /* 0x000fe200078e0205 */
[----:B------:R-:W-:Y:S01]  /*02c0*/  LOP3.LUT R26, R26, 0xfc, RZ, 0xc0, !PT ;  /* 0x000000fc1a1a7812 */ /* 0x000fe200078ec0ff */
[----:B------:R-:W-:Y:S02]  /*02d0*/  IMAD R24, R20, 0x320, R23 ;  /* 0x0000032014187824 */ /* 0x000fe400078e0217 */
[----:B-1----:R-:W-:Y:S01]  /*02e0*/  @!P0 IMAD.WIDE R20, R21, 0x8, R2 ;  /* 0x0000000815148825 */ /* 0x002fe200078e0202 */
[----:B------:R-:W-:-:S03]  /*02f0*/  SHF.R.U32.HI R26, RZ, 0x2, R26 ;  /* 0x00000002ff1a7819 */ /* 0x000fc6000001161a */
[----:B------:R-:W-:Y:S01]  /*0300*/  IMAD.MOV R22, RZ, RZ, -R22 ;  /* 0x000000ffff167224 */ /* 0x000fe200078e0a16 */
[----:B------:R0:W5:Y:S01]  /*0310*/  @!P0 LDG.E.64.CONSTANT R34, desc[UR76][R20.64] ;  /* 0x0000004c14228981 */ /* 0x000162000c1e9b00 */
[----:B------:R-:W-:Y:S02]  /*0320*/  IMAD.MOV R25, RZ, RZ, -R25 ;  /* 0x000000ffff197224 */ /* 0x000fe400078e0a19 */
[----:B------:R-:W-:Y:S01]  /*0330*/  IMAD R23, R26, 0x50, R23 ;  /* 0x000000501a177824 */ /* 0x000fe200078e0217 */
[----:B------:R0:W5:Y:S01]  /*0340*/  @!P0 LDG.E.64.CONSTANT R40, desc[UR76][R20.64+0x188] ;  /* 0x0001884c14288981 */ /* 0x000162000c1e9b00 */
[----:B------:R-:W-:Y:S02]  /*0350*/  PRMT R4, R22, 0x7710, RZ ;  /* 0x0000771016047816 */ /* 0x000fe400000000ff */
[----:B------:R-:W-:Y:S01]  /*0360*/  PRMT R22, R25, 0x7710, RZ ;  /* 0x0000771019167816 */ /* 0x000fe200000000ff */
[----:B------:R0:W5:Y:S01]  /*0370*/  @!P0 LDG.E.64.CONSTANT R10, desc[UR76][R20.64+0x310] ;  /* 0x0003104c140a8981 */ /* 0x000162000c1e9b00 */
[----:B------:R-:W-:-:S02]  /*0380*/  IMAD R3, R26, 0x2d0, R23 ;  /* 0x000002d01a037824 */ /* 0x000fc400078e0217 */
[--C-:B------:R-:W-:Y:S01]  /*0390*/  IMAD.IADD R4, R4, 0x1, R5.reuse ;  /* 0x0000000104047824 */ /* 0x100fe200078e0205 */
[----:B------:R0:W5:Y:S01]  /*03a0*/  @!P0 LDG.E.64.CONSTANT R12, desc[UR76][R20.64+0x498] ;  /* 0x0004984c140c8981 */ /* 0x000162000c1e9b00 */
[----:B------:R-:W-:-:S03]  /*03b0*/  IMAD.IADD R22, R22, 0x1, R5 ;  /* 0x0000000116167824 */ /* 0x000fc600078e0205 */
[----:B------:R0:W5:Y:S02]  /*03c0*/  @!P0 LDG.E.64.CONSTANT R14, desc[UR76][R20.64+0x620] ;  /* 0x0006204c140e8981 */ /* 0x000164000c1e9b00 */
[----:B------:R-:W-:Y:S02]  /*03d0*/  LOP3.LUT R25, R22, 0xffff, RZ, 0xc0, !PT ;  /* 0x0000ffff16197812 */ /* 0x000fe400078ec0ff */
[----:B------:R0:W5:Y:S01]  /*03e0*/  @!P0 LDG.E.64.CONSTANT R16, desc[UR76][R20.64+0x7a8] ;  /* 0x0007a84c14108981 */ /* 0x000162000c1e9b00 */
[----:B------:R-:W-:Y:S02]  /*03f0*/  LOP3.LUT R22, R4, 0xffff, RZ, 0xc0, !PT ;  /* 0x0000ffff04167812 */ /* 0x000fe400078ec0ff */
[----:B------:R-:W-:Y:S01]  /*0400*/  IMAD R4, R25, 0x50, R24 ;  /* 0x0000005019047824 */ /* 0x000fe200078e0218 */
[----:B------:R0:W5:Y:S02]  /*0410*/  @!P0 LDG.E.64.CONSTANT R18, desc[UR76][R20.64+0x930] ;  /* 0x0009304c14128981 */ /* 0x000164000c1e9b00 */
[----:B------:R-:W-:-:S02]  /*0420*/  IMAD R2, R22, 0x8, R23 ;  /* 0x0000000816027824 */ /* 0x000fc400078e0217 */
[----:B------:R-:W-:Y:S01]  /*0430*/  IMAD R3, R22, 0x8, R3 ;  /* 0x0000000816037824 */ /* 0x000fe200078e0203 */
[----:B------:R-:W-:Y:S06]  /*0440*/  @P1 BRA `(.L_x_1373) ;  /* 0x0000000400dc1947 */ /* 0x000fec0003800000 */
        /* <DEDUP_REMOVED lines=9> */
[----:B------:R-:W-:Y:S01]  /*04e0*/  DFMA R20, R40, UR10, R20 ;  /* 0x0000000a28147c2b */ /* 0x000fe20008000014 */
[----:B------:R-:W1:Y:S01]  /*04f0*/  LDCU.128 UR28, c[0x3][0x180] ;  /* 0x00c03000ff1c77ac */ /* 0x000e620008000c00 */
[----:B--2---:R-:W-:-:S02]  /*0500*/  DFMA R26, R34, UR42, RZ ;  /* 0x0000002a221a7c2b */ /* 0x004fc400080000ff */
[----:B---3--:R-:W-:Y:S01]  /*0510*/  DFMA R22, R34, UR44, RZ ;  /* 0x0000002c22167c2b */ /* 0x008fe200080000ff */
[----:B------:R-:W2:Y:S01]  /*0520*/  LDCU.128 UR56, c[0x3][0x1c0] ;  /* 0x00c03800ff3877ac */ /* 0x000ea20008000c00 */
[----:B------:R-:W-:Y:S02]  /*0530*/  DFMA R24, R40, UR50, R24 ;  /* 0x0000003228187c2b */ /* 0x000fe40008000018 */
[C---:B----4-:R-:W-:Y:S01]  /*0540*/  DFMA R28, R34.reuse, UR38, RZ ;  /* 0x00000026221c7c2b */ /* 0x050fe200080000ff */
[----:B------:R-:W3:Y:S01]  /*0550*/  LDCU.128 UR24, c[0x3][0x1f0] ;  /* 0x00c03e00ff1877ac */ /* 0x000ee20008000c00 */
[----:B0-----:R-:W-:Y:S01]  /*0560*/  DFMA R30, R34, UR34, RZ ;  /* 0x00000022221e7c2b */ /* 0x001fe200080000ff */
[----:B------:R-:W0:Y:S01]  /*0570*/  LDCU.128 UR4, c[0x3][0x40] ;  /* 0x00c00800ff0477ac */ /* 0x000e220008000c00 */
[----:B------:R-:W-:Y:S02]  /*0580*/  DFMA R22, R40, UR46, R22 ;  /* 0x0000002e28167c2b */ /* 0x000fe40008000016 */
[C---:B-1----:R-:W-:Y:S01]  /*0590*/  DFMA R36, R34.reuse, UR52, RZ ;  /* 0x0000003422247c2b */ /* 0x042fe200080000ff */
[----:B------:R-:W1:Y:S01]  /*05a0*/  LDCU.128 UR20, c[0x3][0x120] ;  /* 0x00c02400ff1477ac */ /* 0x000e620008000c00 */
[C---:B------:R-:W-:Y:S01]  /*05b0*/  DFMA R32, R34.reuse, UR30, RZ ;  /* 0x0000001e22207c2b */ /* 0x040fe200080000ff */
[----:B------:R-:W4:Y:S01]  /*05c0*/  LDCU.128 UR8, c[0x3][0x200] ;  /* 0x00c04000ff0877ac */ /* 0x000f220008000c00 */
[----:B--2---:R-:W-:Y:S01]  /*05d0*/  DFMA R38, R34, UR56, RZ ;  /* 0x0000003822267c2b */ /* 0x004fe200080000ff */
[----:B------:R-:W2:Y:S03]  /*05e0*/  LDCU.128 UR60, c[0x3][0x10] ;  /* 0x00c00200ff3c77ac */ /* 0x000ea60008000c00 */
[----:B------:R-:W-:-:S02]  /*05f0*/  DFMA R36, R40, UR54, R36 ;  /* 0x0000003628247c2b */ /* 0x000fc40008000024 */
[----:B---3--:R-:W-:Y:S01]  /*0600*/  DFMA R34, R34, UR26, RZ ;  /* 0x0000001a22227c2b */ /* 0x008fe200080000ff */
[----:B------:R-:W3:Y:S01]  /*0610*/  LDCU.128 UR16, c[0x3][0xb0] ;  /* 0x00c01600ff1077ac */ /* 0x000ee20008000c00 */
[C---:B0-----:R-:W-:Y:S01]  /*0620*/  DFMA R26, R40.reuse, UR4, R26 ;  /* 0x00000004281a7c2b */ /* 0x041fe2000800001a */
[----:B------:R-:W0:Y:S01]  /*0630*/  LDCU.128 UR12, c[0x3][0x190] ;  /* 0x00c03200ff0c77ac */ /* 0x000e220008000c00 */
[C---:B------:R-:W-:Y:S02]  /*0640*/  DFMA R38, R40.reuse, UR58, R38 ;  /* 0x0000003a28267c2b */ /* 0x040fe40008000026 */
[C---:B-1----:R-:W-:Y:S01]  /*0650*/  DFMA R30, R40.reuse, UR20, R30 ;  /* 0x00000014281e7c2b */ /* 0x042fe2000800001e */
[----:B------:R-:W1:Y:S01]  /*0660*/  LDCU.128 UR48, c[0x3][0x80] ;  /* 0x00c01000ff3077ac */ /* 0x000e620008000c00 */
[----:B----4-:R-:W-:Y:S02]  /*0670*/  DFMA R34, R40, UR8, R34 ;  /* 0x0000000828227c2b */ /* 0x010fe40008000022 */
        /* <DEDUP_REMOVED lines=8> */
[----:B---3--:R-:W-:-:S02]  /*0700*/  DFMA R28, R40, UR16, R28 ;  /* 0x00000010281c7c2b */ /* 0x008fc4000800001c */
[----:B0-----:R-:W-:Y:S01]  /*0710*/  DFMA R32, R40, UR12, R32 ;  /* 0x0000000c28207c2b */ /* 0x001fe20008000020 */
[----:B------:R-:W0:Y:S01]  /*0720*/  LDCU.128 UR60, c[0x3][0x1d0] ;  /* 0x00c03a00ff3c77ac */ /* 0x000e220008000c00 */
[C---:B------:R-:W-:Y:S02]  /*0730*/  DFMA R20, R10.reuse, UR8, R20 ;  /* 0x000000080a147c2b */ /* 0x040fe40008000014 */
[C---:B-1----:R-:W-:Y:S01]  /*0740*/  DFMA R22, R10.reuse, UR48, R22 ;  /* 0x000000300a167c2b */ /* 0x042fe20008000016 */
[----:B------:R-:W1:Y:S01]  /*0750*/  LDCU.128 UR64, c[0x3][0x50] ;  /* 0x00c00a00ff4077ac */ /* 0x000e620008000c00 */
[C---:B------:R-:W-:Y:S02]  /*0760*/  DFMA R28, R10.reuse, UR18, R28 ;  /* 0x000000120a1c7c2b */ /* 0x040fe4000800001c */
[C---:B------:R-:W-:Y:S01]  /*0770*/  DFMA R32, R10.reuse, UR14, R32 ;  /* 0x0000000e0a207c2b */ /* 0x040fe20008000020 */
[----:B------:R-:W3:Y:S01]  /*0780*/  LDCU.128 UR4, c[0x3][0x130] ;  /* 0x00c02600ff0477ac */ /* 0x000ee20008000c00 */
[----:B----4-:R-:W-:-:S02]  /*0790*/  DFMA R24, R10, UR52, R24 ;  /* 0x000000340a187c2b */ /* 0x010fc40008000018 */
[----:B------:R-:W-:Y:S01]  /*07a0*/  DFMA R34, R10, UR10, R34 ;  /* 0x0000000a0a227c2b */ /* 0x000fe20008000022 */
[----:B------:R-:W4:Y:S01]  /*07b0*/  LDCU.128 UR72, c[0x3][0xc0] ;  /* 0x00c01800ff4877ac */ /* 0x000f220008000c00 */
[----:B------:R-:W-:Y:S02]  /*07c0*/  DFMA R20, R12, UR20, R20 ;  /* 0x000000140c147c2b */ /* 0x000fe40008000014 */
[----:B--2---:R-:W-:Y:S01]  /*07d0*/  DFMA R36, R10, UR56, R36 ;  /* 0x000000380a247c2b */ /* 0x004fe20008000024 */
[----:B------:R-:W2:Y:S01]  /*07e0*/  LDCU.128 UR16, c[0x3][0x1a0] ;  /* 0x00c03400ff1077ac */ /* 0x000ea20008000c00 */
[----:B------:R-:W-:Y:S02]  /*07f0*/  DFMA R22, R12, UR50, R22 ;  /* 0x000000320c167c2b */ /* 0x000fe40008000016 */
[----:B0-----:R-:W-:Y:S01]  /*0800*/  DFMA R38, R10, UR60, R38 ;  /* 0x0000003c0a267c2b */ /* 0x001fe20008000026 */
[----:B------:R-:W0:Y:S01]  /*0810*/  LDCU.128 UR12, c[0x3][0x210] ;  /* 0x00c04200ff0c77ac */ /* 0x000e220008000c00 */
[----:B------:R-:W-:-:S02]  /*0820*/  DFMA R24, R12, UR54, R24 ;  /* 0x000000360c187c2b */ /* 0x000fc40008000018 */
[C---:B-1----:R-:W-:Y:S01]  /*0830*/  DFMA R26, R12.reuse, UR64, R26 ;  /* 0x000000400c1a7c2b */ /* 0x042fe2000800001a */
[----:B------:R-:W1:Y:S01]  /*0840*/  LDCU.128 UR44, c[0x3][0x20] ;  /* 0x00c00400ff2c77ac */ /* 0x000e620008000c00 */
[C---:B------:R-:W-:Y:S02]  /*0850*/  DFMA R36, R12.reuse, UR58, R36 ;  /* 0x0000003a0c247c2b */ /* 0x040fe40008000024 */
[C---:B---3--:R-:W-:Y:S01]  /*0860*/  DFMA R30, R12.reuse, UR4, R30 ;  /* 0x000000040c1e7c2b */ /* 0x048fe2000800001e */
[----:B------:R-:W3:Y:S01]  /*0870*/  LDCU.128 UR68, c[0x3][0x90] ;  /* 0x00c01200ff4477ac */ /* 0x000ee20008000c00 */
[----:B------:R-:W-:Y:S02]  /*0880*/  DFMA R38, R12, UR62, R38 ;  /* 0x0000003e0c267c2b */ /* 0x000fe40008000026 */
[----:B------:R-:W-:Y:S01]  /*0890*/  DFMA R26, R14, UR66, R26 ;  /* 0x000000420e1a7c2b */ /* 0x000fe2000800001a */
[----:B------:R-:W3:Y:S01]  /*08a0*/  LDCU.128 UR8, c[0x3][0x100] ;  /* 0x00c02000ff0877ac */ /* 0x000ee20008000c00 */
[----:B----4-:R-:W-:-:S02]  /*08b0*/  DFMA R28, R12, UR72, R28 ;  /* 0x000000480c1c7c2b */ /* 0x010fc4000800001c */
[----:B------:R-:W-:Y:S01]  /*08c0*/  DFMA R30, R14, UR6, R30 ;  /* 0x000000060e1e7c2b */ /* 0x000fe2000800001e */
[----:B------:R-:W4:Y:S01]  /*08d0*/  LDCU.128 UR20, c[0x3][0x170] ;  /* 0x00c02e00ff1477ac */ /* 0x000f220008000c00 */
[C---:B--2---:R-:W-:Y:S02]  /*08e0*/  DFMA R32, R12.reuse, UR16, R32 ;  /* 0x000000100c207c2b */ /* 0x044fe40008000020 */
[----:B0-----:R-:W-:Y:S01]  /*08f0*/  DFMA R34, R12, UR12, R34 ;  /* 0x0000000c0c227c2b */ /* 0x001fe20008000022 */
[----:B------:R-:W0:Y:S01]  /*0900*/  LDCU.128 UR48, c[0x3][0x1e0] ;  /* 0x00c03c00ff3077ac */ /* 0x000e220008000c00 */
[C---:B------:R-:W-:Y:S02]  /*0910*/  DFMA R28, R14.reuse, UR74, R28 ;  /* 0x0000004a0e1c7c2b */ /* 0x040fe4000800001c */
[C---:B-1----:R-:W-:Y:S01]  /*0920*/  DFMA R20, R14.reuse, UR44, R20 ;  /* 0x0000002c0e147c2b */ /* 0x042fe20008000014 */
[----:B------:R-:W1:Y:S01]  /*0930*/  LDCU.128 UR52, c[0x3][0x60] ;  /* 0x00c00c00ff3477ac */ /* 0x000e620008000c00 */
[----:B------:R-:W-:-:S02]  /*0940*/  DFMA R32, R14, UR18, R32 ;  /* 0x000000120e207c2b */ /* 0x000fc40008000020 */
[C---:B---3--:R-:W-:Y:S01]  /*0950*/  DFMA R22, R14.reuse, UR68, R22 ;  /* 0x000000440e167c2b */ /* 0x048fe20008000016 */
[----:B------:R-:W2:Y:S01]  /*0960*/  LDCU.128 UR56, c[0x3][0xd0] ;  /* 0x00c01a00ff3877ac */ /* 0x000ea20008000c00 */
[C---:B------:R-:W-:Y:S02]  /*0970*/  DFMA R34, R14.reuse, UR14, R34 ;  /* 0x0000000e0e227c2b */ /* 0x040fe40008000022 */
[----:B------:R-:W-:Y:S01]  /*0980*/  DFMA R24, R14, UR8, R24 ;  /* 0x000000080e187c2b */ /* 0x000fe20008000018 */
[----:B------:R-:W3:Y:S01]  /*0990*/  LDCU.128 UR60, c[0x3][0x140] ;  /* 0x00c02800ff3c77ac */ /* 0x000ee20008000c00 */
[----:B------:R-:W-:Y:S02]  /*09a0*/  DFMA R20, R16, UR46, R20 ;  /* 0x0000002e10147c2b */ /* 0x000fe40008000014 */
[----:B----4-:R-:W-:Y:S01]  /*09b0*/  DFMA R36, R14, UR20, R36 ;  /* 0x000000140e247c2b */ /* 0x010fe20008000024 */
[----:B------:R-:W4:Y:S01]  /*09c0*/  LDCU.128 UR4, c[0x3][0x1b0] ;  /* 0x00c03600ff0477ac */ /* 0x000f220008000c00 */
[----:B------:R-:W-:-:S02]  /*09d0*/  DFMA R22, R16, UR70, R22 ;  /* 0x0000004610167c2b */ /* 0x000fc40008000016 */
[----:B0-----:R-:W-:Y:S01]  /*09e0*/  DFMA R38, R14, UR48, R38 ;  /* 0x000000300e267c2b */ /* 0x001fe20008000026 */
[----:B------:R-:W0:Y:S01]  /*09f0*/  LDCU.128 UR64, c[0x3][0x220] ;  /* 0x00c04400ff4077ac */ /* 0x000e220008000c00 */
[C---:B------:R-:W-:Y:S02]  /*0a00*/  DFMA R24, R16.reuse, UR10, R24 ;  /* 0x0000000a10187c2b */ /* 0x040fe40008000018 */
[C---:B------:R-:W-:Y:S02]  /*0a10*/  DFMA R36, R16.reuse, UR22, R36 ;  /* 0x0000001610247c2b */ /* 0x040fe40008000024 */
[C---:B-1----:R-:W-:Y:S02]  /*0a20*/  DFMA R26, R16.reuse, UR52, R26 ;  /* 0x00000034101a7c2b */ /* 0x042fe4000800001a */
[C---:B------:R-:W-:Y:S02]  /*0a30*/  DFMA R38, R16.reuse, UR50, R38 ;  /* 0x0000003210267c2b */ /* 0x040fe40008000026 */
[----:B--2---:R-:W-:-:S02]  /*0a40*/  DFMA R28, R16, UR56, R28 ;  /* 0x00000038101c7c2b */ /* 0x004fc4000800001c */
[----:B---3--:R-:W-:Y:S02]  /*0a50*/  DFMA R30, R16, UR60, R30 ;  /* 0x0000003c101e7c2b */ /* 0x008fe4000800001e */
[----:B------:R-:W-:Y:S02]  /*0a60*/  DFMA R20, R18, UR40, R20 ;  /* 0x0000002812147c2b */ /* 0x000fe40008000014 */
[----:B----4-:R-:W-:Y:S02]  /*0a70*/  DFMA R32, R16, UR4, R32 ;  /* 0x0000000410207c2b */ /* 0x010fe40008000020 */
[----:B------:R-:W-:Y:S02]  /*0a80*/  DFMA R26, R18, UR54, R26 ;  /* 0x00000036121a7c2b */ /* 0x000fe4000800001a */
[----:B0-----:R-:W-:Y:S01]  /*0a90*/  DFMA R34, R16, UR64, R34 ;  /* 0x0000004010227c2b */ /* 0x001fe20008000022 */
[----:B------:R1:W-:Y:S01]  /*0aa0*/  STS.64 [R2], R20 ;  /* 0x0000001402007388 */ /* 0x0003e20000000a00 */
        /* <DEDUP_REMOVED lines=17> */
.L_x_1373:
[----:B------:R-:W-:Y:S05]  /*0bc0*/  BSYNC.RECONVERGENT B0 ;  /* 0x0000000000007941 */ /* 0x000fea0003800200 */
.L_x_1372:
[----:B------:R-:W-:Y:S06]  /*0bd0*/  BAR.SYNC.DEFER_BLOCKING 0x0 ;  /* 0x0000000000007b1d */ /* 0x000fec0000010000 */
[----:B------:R-:W-:Y:S04]  /*0be0*/  BSSY.RECONVERGENT B0, `(.L_x_1374) ;  /* 0x0000084000007945 */ /* 0x000fe80003800200 */
[----:B------:R-:W-:Y:S05]  /*0bf0*/  @P2 BRA `(.L_x_1375) ;  /* 0x0000000800082947 */ /* 0x000fea0003800000 */
[----:B-1----:R-:W1:Y:S01]  /*0c00*/  LDS.64 R26, [R3] ;  /* 0x00000000031a7984 */ /* 0x002e620000000a00 */
[----:B------:R-:W1:Y:S03]  /*0c10*/  LDCU.128 UR48, c[0x3][URZ] ;  /* 0x00c00000ff3077ac */ /* 0x000e660008000c00 */
[----:B------:R-:W2:Y:S01]  /*0c20*/  LDS.64 R24, [R3+0x50] ;  /* 0x0000500003187984 */ /* 0x000ea20000000a00 */
[----:B------:R-:W3:Y:S03]  /*0c30*/  LDCU.128 UR52, c[0x3][0x70] ;  /* 0x00c00e00ff3477ac */ /* 0x000ee60008000c00 */
[----:B-----5:R-:W4:Y:S01]  /*0c40*/  LDS.64 R18, [R3+0xa0] ;  /* 0x0000a00003127984 */ /* 0x020f220000000a00 */
[----:B------:R-:W0:Y:S03]  /*0c50*/  LDCU.128 UR8, c[0x3][0x30] ;  /* 0x00c00600ff0877ac */ /* 0x000e260008000c00 */
[----:B------:R-:W4:Y:S01]  /*0c60*/  LDS.64 R30, [R3+0xf0] ;  /* 0x0000f000031e7984 */ /* 0x000f220000000a00 */
[----:B------:R-:W0:Y:S03]  /*0c70*/  LDCU.128 UR64, c[0x3][0xe0] ;  /* 0x00c01c00ff4077ac */ /* 0x000e260008000c00 */
[----:B------:R-:W4:Y:S01]  /*0c80*/  LDS.64 R28, [R3+0x140] ;  /* 0x00014000031c7984 */ /* 0x000f220000000a00 */
[----:B------:R-:W2:Y:S01]  /*0c90*/  LDCU.128 UR60, c[0x3][0x1c0] ;  /* 0x00c03800ff3c77ac */ /* 0x000ea20008000c00 */
[----:B------:R-:W2:Y:S01]  /*0ca0*/  LDCU.128 UR4, c[0x3][0x10] ;  /* 0x00c00200ff0477ac */ /* 0x000ea20008000c00 */
[----:B------:R-:W2:Y:S01]  /*0cb0*/  LDCU.128 UR12, c[0x3][0x40] ;  /* 0x00c00800ff0c77ac */ /* 0x000ea20008000c00 */
[----:B------:R-:W2:Y:S01]  /*0cc0*/  LDCU.128 UR24, c[0x3][0xa0] ;  /* 0x00c01400ff1877ac */ /* 0x000ea20008000c00 */
[----:B------:R-:W2:Y:S01]  /*0cd0*/  LDCU.128 UR56, c[0x3][0x150] ;  /* 0x00c02a00ff3877ac */ /* 0x000ea20008000c00 */
[----:B------:R-:W2:Y:S01]  /*0ce0*/  LDCU.128 UR32, c[0x3][0x110] ;  /* 0x00c02200ff2077ac */ /* 0x000ea20008000c00 */
[C---:B-1----:R-:W-:Y:S01]  /*0cf0*/  DFMA R22, R26.reuse, UR48, RZ ;  /* 0x000000301a167c2b */ /* 0x042fe200080000ff */
[----:B------:R-:W1:Y:S01]  /*0d00*/  LDCU.128 UR40, c[0x3][0x180] ;  /* 0x00c03000ff2877ac */ /* 0x000e620008000c00 */
[----:B---3--:R-:W-:-:S02]  /*0d10*/  DFMA R16, R26, UR52, RZ ;  /* 0x000000341a107c2b */ /* 0x008fc400080000ff */
[C---:B0-----:R-:W-:Y:S01]  /*0d20*/  DFMA R36, R26.reuse, UR10, RZ ;  /* 0x0000000a1a247c2b */ /* 0x041fe200080000ff */
[----:B------:R-:W0:Y:S01]  /*0d30*/  LDCU.128 UR44, c[0x3][0x1f0] ;  /* 0x00c03e00ff2c77ac */ /* 0x000e220008000c00 */
[----:B------:R-:W-:Y:S02]  /*0d40*/  DFMA R12, R26, UR64, RZ ;  /* 0x000000401a0c7c2b */ /* 0x000fe400080000ff */
[----:B--2---:R-:W-:Y:S01]  /*0d50*/  DFMA R22, R24, UR50, R22 ;  /* 0x0000003218167c2b */ /* 0x004fe20008000016 */
[----:B------:R-:W2:Y:S01]  /*0d60*/  LDCU.128 UR28, c[0x3][0xb0] ;  /* 0x00c01600ff1c77ac */ /* 0x000ea20008000c00 */
[----:B------:R-:W-:Y:S02]  /*0d70*/  DFMA R10, R26, UR60, RZ ;  /* 0x0000003c1a0a7c2b */ /* 0x000fe400080000ff */
[----:B------:R-:W-:Y:S01]  /*0d80*/  DFMA R16, R24, UR54, R16 ;  /* 0x0000003618107c2b */ /* 0x000fe20008000010 */
[----:B------:R-:W3:Y:S01]  /*0d90*/  LDCU.128 UR36, c[0x3][0x120] ;  /* 0x00c02400ff2477ac */ /* 0x000ee20008000c00 */
[----:B------:R-:W-:-:S02]  /*0da0*/  DFMA R32, R26, UR26, RZ ;  /* 0x0000001a1a207c2b */ /* 0x000fc400080000ff */
[C---:B------:R-:W-:Y:S01]  /*0db0*/  DFMA R36, R24.reuse, UR12, R36 ;  /* 0x0000000c18247c2b */ /* 0x040fe20008000024 */
[----:B------:R-:W3:Y:S01]  /*0dc0*/  LDCU.128 UR48, c[0x3][0x190] ;  /* 0x00c03200ff3077ac */ /* 0x000ee20008000c00 */
[C---:B------:R-:W-:Y:S02]  /*0dd0*/  DFMA R12, R24.reuse, UR66, R12 ;  /* 0x00000042180c7c2b */ /* 0x040fe4000800000c */
[----:B------:R-:W-:Y:S01]  /*0de0*/  DFMA R10, R24, UR62, R10 ;  /* 0x0000003e180a7c2b */ /* 0x000fe2000800000a */
[----:B------:R-:W3:Y:S01]  /*0df0*/  LDCU.128 UR52, c[0x3][0x200] ;  /* 0x00c04000ff3477ac */ /* 0x000ee20008000c00 */
[C---:B------:R-:W-:Y:S02]  /*0e00*/  DFMA R34, R26.reuse, UR56, RZ ;  /* 0x000000381a227c2b */ /* 0x040fe400080000ff */
[C---:B------:R-:W-:Y:S01]  /*0e10*/  DFMA R14, R26.reuse, UR34, RZ ;  /* 0x000000221a0e7c2b */ /* 0x040fe200080000ff */
[----:B------:R-:W-:Y:S01]  /*0e20*/  UMOV UR70, UR6 ;  /* 0x0000000600467c82 */ /* 0x000fe20008000000 */
[----:B------:R-:W-:Y:S01]  /*0e30*/  UMOV UR71, UR7 ;  /* 0x0000000700477c82 */ /* 0x000fe20008000000 */
[----:B------:R-:W-:Y:S01]  /*0e40*/  UMOV UR68, UR4 ;  /* 0x0000000400447c82 */ /* 0x000fe20008000000 */
[----:B------:R-:W-:Y:S01]  /*0e50*/  UMOV UR69, UR5 ;  /* 0x0000000500457c82 */ /* 0x000fe20008000000 */
[----:B------:R-:W3:Y:S01]  /*0e60*/  LDCU.128 UR20, c[0x3][0x80] ;  /* 0x00c01000ff1477ac */ /* 0x000ee20008000c00 */
[----:B-1----:R-:W-:-:S02]  /*0e70*/  DFMA R20, R26, UR42, RZ ;  /* 0x0000002a1a147c2b */ /* 0x002fc400080000ff */
[----:B0-----:R-:W-:Y:S01]  /*0e80*/  DFMA R26, R26, UR46, RZ ;  /* 0x0000002e1a1a7c2b */ /* 0x001fe200080000ff */
[----:B------:R-:W-:Y:S01]  /*0e90*/  UMOV UR10, UR70 ;  /* 0x00000046000a7c82 */ /* 0x000fe20008000000 */
[----:B------:R-:W-:Y:S01]  /*0ea0*/  UMOV UR11, UR71 ;  /* 0x00000047000b7c82 */ /* 0x000fe20008000000 */
[----:B------:R-:W-:Y:S01]  /*0eb0*/  UMOV UR26, UR68 ;  /* 0x00000044001a7c82 */ /* 0x000fe20008000000 */
[----:B------:R-:W-:Y:S01]  /*0ec0*/  UMOV UR27, UR69 ;  /* 0x00000045001b7c82 */ /* 0x000fe20008000000 */
[----:B------:R-:W0:Y:S01]  /*0ed0*/  LDCU.128 UR60, c[0x3][0xf0] ;  /* 0x00c01e00ff3c77ac */ /* 0x000e220008000c00 */
[----:B----4-:R-:W-:Y:S02]  /*0ee0*/  DFMA R36, R18, UR14, R36 ;  /* 0x0000000e12247c2b */ /* 0x010fe40008000024 */
[C---:B------:R-:W-:Y:S01]  /*0ef0*/  DFMA R34, R24.reuse, UR58, R34 ;  /* 0x0000003a18227c2b */ /* 0x040fe20008000022 */
[----:B------:R-:W1:Y:S01]  /*0f00*/  LDCU.128 UR64, c[0x3][0x160] ;  /* 0x00c02c00ff4077ac */ /* 0x000e620008000c00 */
[----:B--2---:R-:W-:-:S02]  /*0f10*/  DFMA R32, R24, UR28, R32 ;  /* 0x0000001c18207c2b */ /* 0x004fc40008000020 */
[C---:B---3--:R-:W-:Y:S01]  /*0f20*/  DFMA R14, R24.reuse, UR36, R14 ;  /* 0x00000024180e7c2b */ /* 0x048fe2000800000e */
[----:B------:R-:W2:Y:S01]  /*0f30*/  LDCU.128 UR68, c[0x3][0x1d0] ;  /* 0x00c03a00ff4477ac */ /* 0x000ea20008000c00 */
[C---:B------:R-:W-:Y:S02]  /*0f40*/  DFMA R20, R24.reuse, UR48, R20 ;  /* 0x0000003018147c2b */ /* 0x040fe40008000014 */
[----:B------:R-:W-:Y:S01]  /*0f50*/  DFMA R24, R24, UR52, R26 ;  /* 0x0000003418187c2b */ /* 0x000fe2000800001a */
[----:B------:R-:W3:Y:S01]  /*0f60*/  LDCU.128 UR16, c[0x3][0x50] ;  /* 0x00c00a00ff1077ac */ /* 0x000ee20008000c00 */
[----:B------:R-:W4:Y:S01]  /*0f70*/  LDS.64 R26, [R3+0x190] ;  /* 0x00019000031a7984 */ /* 0x000f220000000a00 */
[C---:B------:R-:W-:Y:S01]  /*0f80*/  DFMA R32, R18.reuse, UR30, R32 ;  /* 0x0000001e12207c2b */ /* 0x040fe20008000020 */
[----:B------:R-:W3:Y:S01]  /*0f90*/  LDCU.128 UR12, c[0x3][0x130] ;  /* 0x00c02600ff0c77ac */ /* 0x000ee20008000c00 */
[C---:B------:R-:W-:Y:S02]  /*0fa0*/  DFMA R14, R18.reuse, UR38, R14 ;  /* 0x00000026120e7c2b */ /* 0x040fe4000800000e */
[C---:B------:R-:W-:Y:S01]  /*0fb0*/  DFMA R16, R18.reuse, UR20, R16 ;  /* 0x0000001412107c2b */ /* 0x040fe20008000010 */
[----:B------:R-:W3:Y:S01]  /*0fc0*/  LDCU.128 UR72, c[0x3][0xc0] ;  /* 0x00c01800ff4877ac */ /* 0x000ee20008000c00 */
[----:B------:R-:W-:-:S02]  /*0fd0*/  DFMA R20, R18, UR50, R20 ;  /* 0x0000003212147c2b */ /* 0x000fc40008000014 */
[C---:B------:R-:W-:Y:S01]  /*0fe0*/  DFMA R22, R18.reuse, UR26, R22 ;  /* 0x0000001a12167c2b */ /* 0x040fe20008000016 */
[----:B------:R-:W4:Y:S01]  /*0ff0*/  LDCU.128 UR36, c[0x3][0x1a0] ;  /* 0x00c03400ff2477ac */ /* 0x000f220008000c00 */
[C---:B0-----:R-:W-:Y:S02]  /*1000*/  DFMA R12, R18.reuse, UR60, R12 ;  /* 0x0000003c120c7c2b */ /* 0x041fe4000800000c */
[C---:B-1----:R-:W-:Y:S01]  /*1010*/  DFMA R34, R18.reuse, UR64, R34 ;  /* 0x0000004012227c2b */ /* 0x042fe20008000022 */
[----:B------:R-:W0:Y:S01]  /*1020*/  LDCU.128 UR28, c[0x3][0x210] ;  /* 0x00c04200ff1c77ac */ /* 0x000e220008000c00 */
[C---:B--2---:R-:W-:Y:S02]  /*1030*/  DFMA R10, R18.reuse, UR68, R10 ;  /* 0x00000044120a7c2b */ /* 0x044fe4000800000a */
[----:B------:R-:W-:Y:S01]  /*1040*/  DFMA R18, R18, UR54, R24 ;  /* 0x0000003612127c2b */ /* 0x000fe20008000018 */
[----:B------:R-:W1:Y:S01]  /*1050*/  LDCU.128 UR4, c[0x3][0x20] ;  /* 0x00c00400ff0477ac */ /* 0x000e620008000c00 */
[----:B------:R-:W2:Y:S01]  /*1060*/  LDS.64 R24, [R3+0x1e0] ;  /* 0x0001e00003187984 */ /* 0x000ea20000000a00 */
        /* <DEDUP_REMOVED lines=11> */
[----:B------:R-:W2:Y:S01]  /*1120*/  LDCU.128 UR20, c[0x3][0x1e0] ;  /* 0x00c03c00ff1477ac */ /* 0x000ea20008000c00 */
[C---:B------:R-:W-:Y:S02]  /*1130*/  DFMA R22, R30.reuse, UR10, R22 ;  /* 0x0000000a1e167c2b */ /* 0x040fe40008000016 */
[C---:B------:R-:W-:Y:S01]  /*1140*/  DFMA R32, R30.reuse, UR72, R32 ;  /* 0x000000481e207c2b */ /* 0x040fe20008000020 */
[----:B------:R-:W2:Y:S01]  /*1150*/  LDCU.128 UR60, c[0x3][0x60] ;  /* 0x00c00c00ff3c77ac */ /* 0x000ea20008000c00 */
[C---:B----4-:R-:W-:Y:S02]  /*1160*/  DFMA R20, R30.reuse, UR36, R20 ;  /* 0x000000241e147c2b */ /* 0x050fe40008000014 */
[----:B0-----:R-:W-:Y:S01]  /*1170*/  DFMA R18, R30, UR28, R18 ;  /* 0x0000001c1e127c2b */ /* 0x001fe20008000012 */
[----:B------:R-:W0:Y:S01]  /*1180*/  LDCU.128 UR64, c[0x3][0xd0] ;  /* 0x00c01a00ff4077ac */ /* 0x000e220008000c00 */
[----:B-1----:R-:W-:-:S02]  /*1190*/  DFMA R22, R28, UR4, R22 ;  /* 0x000000041c167c2b */ /* 0x002fc40008000016 */
[C---:B------:R-:W-:Y:S01]  /*11a0*/  DFMA R32, R28.reuse, UR74, R32 ;  /* 0x0000004a1c207c2b */ /* 0x040fe20008000020 */
[----:B------:R-:W1:Y:S01]  /*11b0*/  LDCU.128 UR16, c[0x3][0x140] ;  /* 0x00c02800ff1077ac */ /* 0x000e620008000c00 */
[C---:B---3--:R-:W-:Y:S02]  /*11c0*/  DFMA R16, R28.reuse, UR56, R16 ;  /* 0x000000381c107c2b */ /* 0x048fe40008000010 */
[C---:B------:R-:W-:Y:S01]  /*11d0*/  DFMA R12, R28.reuse, UR48, R12 ;  /* 0x000000301c0c7c2b */ /* 0x040fe2000800000c */
[----:B------:R-:W3:Y:S01]  /*11e0*/  LDCU.128 UR12, c[0x3][0x1b0] ;  /* 0x00c03600ff0c77ac */ /* 0x000ee20008000c00 */
[C---:B------:R-:W-:Y:S02]  /*11f0*/  DFMA R34, R28.reuse, UR52, R34 ;  /* 0x000000341c227c2b */ /* 0x040fe40008000022 */
[C---:B--2---:R-:W-:Y:S01]  /*1200*/  DFMA R10, R28.reuse, UR20, R10 ;  /* 0x000000141c0a7c2b */ /* 0x044fe2000800000a */
[----:B------:R-:W2:Y:S01]  /*1210*/  LDCU.128 UR68, c[0x3][0x220] ;  /* 0x00c04400ff4477ac */ /* 0x000ea20008000c00 */
        /* <DEDUP_REMOVED lines=8> */
[C---:B0-----:R-:W-:Y:S02]  /*12a0*/  DFMA R32, R26.reuse, UR64, R32 ;  /* 0x000000401a207c2b */ /* 0x041fe40008000020 */
[C---:B-1----:R-:W-:Y:S02]  /*12b0*/  DFMA R14, R26.reuse, UR16, R14 ;  /* 0x000000101a0e7c2b */ /* 0x042fe4000800000e */
[C---:B---3--:R-:W-:Y:S02]  /*12c0*/  DFMA R20, R26.reuse, UR12, R20 ;  /* 0x0000000c1a147c2b */ /* 0x048fe40008000014 */
[----:B--2---:R-:W-:Y:S02]  /*12d0*/  DFMA R18, R26, UR68, R18 ;  /* 0x000000441a127c2b */ /* 0x004fe40008000012 */
        /* <DEDUP_REMOVED lines=20> */
.L_x_1375:
[----:B------:R-:W-:Y:S05]  /*1420*/  BSYNC.RECONVERGENT B0 ;  /* 0x0000000000007941 */ /* 0x000fea0003800200 */
.L_x_1374:
[----:B------:R-:W-:Y:S01]  /*1430*/  BAR.SYNC.DEFER_BLOCKING 0x0 ;  /* 0x0000000000007b1d */ /* 0x000fe20000010000 */
[----:B-----5:R-:W-:-:S05]  /*1440*/  CS2R R40, SRZ ;  /* 0x0000000000287805 */ /* 0x020fca000001ff00 */
[----:B------:R-:W3:Y:S01]  /*1450*/  LDCU.128 UR4, c[0x3][0x10] ;  /* 0x00c00200ff0477ac */ /* 0x000ee20008000c00 */
[----:B------:R-:W4:Y:S01]  /*1460*/  @!P0 LDG.E.64.CONSTANT R40, desc[UR76][R42.64+0x10] ;  /* 0x0000104c2a288981 */ /* 0x000f22000c1e9b00 */
[----:B------:R-:W3:Y:S01]  /*1470*/  LDCU.128 UR28, c[0x3][URZ] ;  /* 0x00c00000ff1c77ac */ /* 0x000ee20008000c00 */
[----:B------:R-:W3:Y:S01]  /*1480*/  LDCU.128 UR32, c[0x3][0x70] ;  /* 0x00c00e00ff2077ac */ /* 0x000ee20008000c00 */
[----:B------:R-:W3:Y:S01]  /*1490*/  LDCU.64 UR54, c[0x3][0x118] ;  /* 0x00c02300ff3677ac */ /* 0x000ee20008000a00 */
[----:B------:R-:W3:Y:S01]  /*14a0*/  LDCU.64 UR52, c[0x3][0x188] ;  /* 0x00c03100ff3477ac */ /* 0x000ee20008000a00 */
[----:B012---:R-:W0:Y:S01]  /*14b0*/  LDS.128 R20, [R4] ;  /* 0x0000000004147984 */ /* 0x007e220000000c00 */
[----:B------:R-:W1:Y:S03]  /*14c0*/  LDCU.64 UR56, c[0x3][0x38] ;  /* 0x00c00700ff3877ac */ /* 0x000e660008000a00 */
[----:B------:R-:W2:Y:S01]  /*14d0*/  LDS.128 R16, [R4+0x10] ;  /* 0x0000100004107984 */ /* 0x000ea20000000c00 */
[----:B------:R-:W1:Y:S01]  /*14e0*/  LDCU.64 UR18, c[0x3][0xa8] ;  /* 0x00c01500ff1277ac */ /* 0x000e620008000a00 */
[----:B------:R-:W1:Y:S01]  /*14f0*/  LDCU.64 UR16, c[0x3][0x1f8] ;  /* 0x00c03f00ff1077ac */ /* 0x000e620008000a00 */
[----:B------:R-:W1:Y:S01]  /*1500*/  LDCU.128 UR36, c[0x3][0xe0] ;  /* 0x00c01c00ff2477ac */ /* 0x000e620008000c00 */
[----:B------:R-:W1:Y:S01]  /*1510*/  LDCU.128 UR40, c[0x3][0x150] ;  /* 0x00c02a00ff2877ac */ /* 0x000e620008000c00 */
[----:B------:R-:W1:Y:S01]  /*1520*/  LDCU.128 UR44, c[0x3][0x1c0] ;  /* 0x00c03800ff2c77ac */ /* 0x000e620008000c00 */
[----:B---3--:R-:W-:Y:S01]  /*1530*/  UMOV UR14, UR6 ;  /* 0x00000006000e7c82 */ /* 0x008fe20008000000 */
[----:B------:R-:W-:Y:S01]  /*1540*/  UMOV UR15, UR7 ;  /* 0x00000007000f7c82 */ /* 0x000fe20008000000 */
[----:B------:R-:W-:Y:S01]  /*1550*/  UMOV UR12, UR4 ;  /* 0x00000004000c7c82 */ /* 0x000fe20008000000 */
[----:B------:R-:W-:Y:S01]  /*1560*/  UMOV UR13, UR5 ;  /* 0x00000005000d7c82 */ /* 0x000fe20008000000 */
[----:B------:R-:W3:Y:S01]  /*1570*/  LDCU.128 UR8, c[0x3][0x120] ;  /* 0x00c02400ff0877ac */ /* 0x000ee20008000c00 */
[----:B------:R-:W3:Y:S01]  /*1580*/  LDCU.128 UR4, c[0x3][0x190] ;  /* 0x00c03200ff0477ac */ /* 0x000ee20008000c00 */
[----:B------:R-:W2:Y:S01]  /*1590*/  LDCU.128 UR24, c[0x3][0x40] ;  /* 0x00c00800ff1877ac */ /* 0x000ea20008000c00 */
[----:B0-----:R-:W-:-:S02]  /*15a0*/  DFMA R10, R20, UR28, RZ ;  /* 0x0000001c140a7c2b */ /* 0x001fc400080000ff */
[C---:B------:R-:W-:Y:S01]  /*15b0*/  DFMA R12, R20.reuse, UR32, RZ ;  /* 0x00000020140c7c2b */ /* 0x040fe200080000ff */
[----:B------:R-:W0:Y:S01]  /*15c0*/  LDCU.128 UR20, c[0x3][0xb0] ;  /* 0x00c01600ff1477ac */ /* 0x000e220008000c00 */
[C---:B-1----:R-:W-:Y:S02]  /*15d0*/  DFMA R26, R20.reuse, UR36, RZ ;  /* 0x00000024141a7c2b */ /* 0x042fe400080000ff */
        /* <DEDUP_REMOVED lines=14> */
[----:B------:R-:W1:Y:S01]  /*16c0*/  LDS.128 R12, [R4+0x20] ;  /* 0x00002000040c7984 */ /* 0x000e620000000c00 */
[----:B---3--:R-:W-:-:S02]  /*16d0*/  DFMA R28, R22, UR8, R28 ;  /* 0x00000008161c7c2b */ /* 0x008fc4000800001c */
[C---:B------:R-:W-:Y:S01]  /*16e0*/  DFMA R36, R22.reuse, UR4, R36 ;  /* 0x0000000416247c2b */ /* 0x040fe20008000024 */
[----:B------:R-:W3:Y:S01]  /*16f0*/  LDCU.128 UR72, c[0x3][0x50] ;  /* 0x00c00a00ff4877ac */ /* 0x000ee20008000c00 */
[C---:B------:R-:W-:Y:S02]  /*1700*/  DFMA R30, R22.reuse, UR42, R30 ;  /* 0x0000002a161e7c2b */ /* 0x040fe4000800001e */
[----:B------:R-:W-:Y:S01]  /*1710*/  DFMA R34, R22, UR46, R34 ;  /* 0x0000002e16227c2b */ /* 0x000fe20008000022 */
[----:B------:R-:W-:Y:S01]  /*1720*/  UMOV UR46, UR14 ;  /* 0x0000000e002e7c82 */ /* 0x000fe20008000000 */
[C---:B--2---:R-:W-:Y:S01]  /*1730*/  DFMA R28, R16.reuse, UR10, R28 ;  /* 0x0000000a101c7c2b */ /* 0x044fe2000800001c */
[----:B------:R-:W-:Y:S01]  /*1740*/  UMOV UR47, UR15 ;  /* 0x0000000f002f7c82 */ /* 0x000fe20008000000 */
[C---:B------:R-:W-:Y:S01]  /*1750*/  DFMA R36, R16.reuse, UR6, R36 ;  /* 0x0000000610247c2b */ /* 0x040fe20008000024 */
[----:B------:R-:W2:Y:S01]  /*1760*/  LDCU.128 UR4, c[0x3][0xc0] ;  /* 0x00c01800ff0477ac */ /* 0x000ea20008000c00 */
[----:B------:R-:W-:-:S02]  /*1770*/  DFMA R20, R16, UR12, R20 ;  /* 0x0000000c10147c2b */ /* 0x000fc40008000014 */
[C---:B------:R-:W-:Y:S01]  /*1780*/  DFMA R26, R22.reuse, UR38, R26 ;  /* 0x00000026161a7c2b */ /* 0x040fe2000800001a */
[----:B------:R-:W2:Y:S01]  /*1790*/  LDCU.128 UR8, c[0x3][0x130] ;  /* 0x00c02600ff0877ac */ /* 0x000ea20008000c00 */
[C---:B------:R-:W-:Y:S02]  /*17a0*/  DFMA R38, R22.reuse, UR24, R38 ;  /* 0x0000001816267c2b */ /* 0x040fe40008000026 */
[C---:B0-----:R-:W-:Y:S01]  /*17b0*/  DFMA R24, R22.reuse, UR20, R24 ;  /* 0x0000001416187c2b */ /* 0x041fe20008000018 */
[----:B------:R-:W0:Y:S01]  /*17c0*/  LDCU.128 UR12, c[0x3][0x1a0] ;  /* 0x00c03400ff0c77ac */ /* 0x000e220008000c00 */
[----:B-1----:R-:W-:Y:S01]  /*17d0*/  DFMA R22, R22, UR52, R32 ;  /* 0x0000003416167c2b */ /* 0x002fe20008000020 */
[----:B------:R-:W1:Y:S01]  /*17e0*/  LDS.64 R32, [R4+0x30] ;  /* 0x0000300004207984 */ /* 0x000e620000000a00 */
[C---:B------:R-:W-:Y:S01]  /*17f0*/  DFMA R10, R16.reuse, UR48, R10 ;  /* 0x00000030100a7c2b */ /* 0x040fe2000800000a */
[----:B------:R-:W0:Y:S01]  /*1800*/  LDCU.128 UR16, c[0x3][0x210] ;  /* 0x00c04200ff1077ac */ /* 0x000e220008000c00 */
[----:B------:R-:W-:-:S02]  /*1810*/  DFMA R30, R16, UR60, R30 ;  /* 0x0000003c101e7c2b */ /* 0x000fc4000800001e */
[C---:B------:R-:W-:Y:S01]  /*1820*/  DFMA R34, R16.reuse, UR64, R34 ;  /* 0x0000004010227c2b */ /* 0x040fe20008000022 */
[----:B------:R-:W0:Y:S01]  /*1830*/  LDCU.128 UR68, c[0x3][0x20] ;  /* 0x00c00400ff4477ac */ /* 0x000e220008000c00 */
[C---:B------:R-:W-:Y:S02]  /*1840*/  DFMA R38, R16.reuse, UR26, R38 ;  /* 0x0000001a10267c2b */ /* 0x040fe40008000026 */
[C---:B------:R-:W-:Y:S01]  /*1850*/  DFMA R24, R16.reuse, UR22, R24 ;  /* 0x0000001610187c2b */ /* 0x040fe20008000018 */
[----:B------:R-:W1:Y:S01]  /*1860*/  LDCU.64 UR42, c[0x3][0xa0] ;  /* 0x00c01400ff2a77ac */ /* 0x000e620008000a00 */
[C---:B------:R-:W-:Y:S02]  /*1870*/  DFMA R26, R16.reuse, UR56, R26 ;  /* 0x00000038101a7c2b */ /* 0x040fe4000800001a */
[----:B------:R-:W-:Y:S01]  /*1880*/  DFMA R16, R16, UR54, R22 ;  /* 0x0000003610107c2b */ /* 0x000fe20008000016 */
[----:B------:R-:W1:Y:S01]  /*1890*/  LDCU.128 UR52, c[0x3][0x90] ;  /* 0x00c01200ff3477ac */ /* 0x000e620008000c00 */
[C---:B------:R-:W-:Y:S01]  /*18a0*/  DFMA R10, R18.reuse, UR50, R10 ;  /* 0x00000032120a7c2b */ /* 0x040fe2000800000a */
[----:B------:R-:W-:Y:S01]  /*18b0*/  CS2R R22, SRZ ;  /* 0x0000000000167805 */ /* 0x000fe2000001ff00 */
[C---:B------:R-:W-:Y:S01]  /*18c0*/  DFMA R30, R18.reuse, UR62, R30 ;  /* 0x0000003e121e7c2b */ /* 0x040fe2000800001e */
[----:B------:R-:W1:Y:S01]  /*18d0*/  LDCU.128 UR48, c[0x3][0x100] ;  /* 0x00c02000ff3077ac */ /* 0x000e620008000c00 */
[----:B------:R-:W-:-:S02]  /*18e0*/  DFMA R34, R18, UR66, R34 ;  /* 0x0000004212227c2b */ /* 0x000fc40008000022 */
[C---:B---3--:R-:W-:Y:S01]  /*18f0*/  DFMA R38, R18.reuse, UR72, R38 ;  /* 0x0000004812267c2b */ /* 0x048fe20008000026 */
[----:B------:R-:W3:Y:S01]  /*1900*/  LDCU.128 UR64, c[0x3][0x170] ;  /* 0x00c02e00ff4077ac */ /* 0x000ee20008000c00 */
[C---:B--2---:R-:W-:Y:S01]  /*1910*/  DFMA R24, R18.reuse, UR4, R24 ;  /* 0x0000000412187c2b */ /* 0x044fe20008000018 */
[----:B------:R-:W2:Y:S01]  /*1920*/  @!P0 LDG.E.64.CONSTANT R22, desc[UR76][R42.64+0x18] ;  /* 0x0000184c2a168981 */ /* 0x000ea2000c1e9b00 */
[C---:B------:R-:W-:Y:S01]  /*1930*/  DFMA R28, R18.reuse, UR8, R28 ;  /* 0x00000008121c7c2b */ /* 0x040fe2000800001c */
[----:B------:R-:W3:Y:S01]  /*1940*/  LDCU.128 UR60, c[0x3][0x1e0] ;  /* 0x00c03c00ff3c77ac */ /* 0x000ee20008000c00 */
[C---:B------:R-:W-:Y:S02]  /*1950*/  DFMA R20, R18.reuse, UR46, R20 ;  /* 0x0000002e12147c2b */ /* 0x040fe40008000014 */
[C---:B0-----:R-:W-:Y:S01]  /*1960*/  DFMA R36, R18.reuse, UR12, R36 ;  /* 0x0000000c12247c2b */ /* 0x041fe20008000024 */
[----:B------:R-:W0:Y:S01]  /*1970*/  LDCU.64 UR46, c[0x3][0x30] ;  /* 0x00c00600ff2e77ac */ /* 0x000e220008000a00 */
[----:B------:R-:W-:-:S02]  /*1980*/  DFMA R26, R18, UR58, R26 ;  /* 0x0000003a121a7c2b */ /* 0x000fc4000800001a */
[----:B------:R-:W-:Y:S01]  /*1990*/  DFMA R16, R18, UR16, R16 ;  /* 0x0000001012107c2b */ /* 0x000fe20008000010 */
        /* <DEDUP_REMOVED lines=8> */
[C---:B-1----:R-:W-:Y:S01]  /*1a20*/  DFMA R10, R12.reuse, UR52, R10 ;  /* 0x000000340c0a7c2b */ /* 0x042fe2000800000a */
[----:B------:R-:W1:Y:S01]  /*1a30*/  LDCU.128 UR8, c[0x3][0x1b0] ;  /* 0x00c03600ff0877ac */ /* 0x000e620008000c00 */
[C---:B------:R-:W-:Y:S02]  /*1a40*/  DFMA R26, R12.reuse, UR48, R26 ;  /* 0x000000300c1a7c2b */ /* 0x040fe4000800001a */
[C---:B---3--:R-:W-:Y:S01]  /*1a50*/  DFMA R30, R12.reuse, UR64, R30 ;  /* 0x000000400c1e7c2b */ /* 0x048fe2000800001e */
[----:B------:R-:W3:Y:S01]  /*1a60*/  LDCU.128 UR12, c[0x3][0x220] ;  /* 0x00c04400ff0c77ac */ /* 0x000ee20008000c00 */
[C---:B------:R-:W-:Y:S02]  /*1a70*/  DFMA R34, R12.reuse, UR60, R34 ;  /* 0x0000003c0c227c2b */ /* 0x040fe40008000022 */
[----:B------:R-:W-:Y:S01]  /*1a80*/  DFMA R16, R12, UR18, R16 ;  /* 0x000000120c107c2b */ /* 0x000fe20008000010 */
[----:B------:R-:W3:Y:S01]  /*1a90*/  LDCU.64 UR16, c[0x3][0x110] ;  /* 0x00c02200ff1077ac */ /* 0x000ee20008000a00 */
[C---:B------:R-:W-:Y:S01]  /*1aa0*/  DFMA R12, R14.reuse, UR70, R18 ;  /* 0x000000460e0c7c2b */ /* 0x040fe20008000012 */
[----:B------:R-:W3:Y:S01]  /*1ab0*/  LDCU.64 UR22, c[0x3][0x1f0] ;  /* 0x00c03e00ff1677ac */ /* 0x000ee20008000a00 */
[----:B------:R-:W-:Y:S01]  /*1ac0*/  CS2R R20, SRZ ;  /* 0x0000000000147805 */ /* 0x000fe2000001ff00 */
[----:B------:R-:W-:Y:S01]  /*1ad0*/  DFMA R10, R14, UR54, R10 ;  /* 0x000000360e0a7c2b */ /* 0x000fe2000800000a */
[----:B------:R-:W3:Y:S04]  /*1ae0*/  LDCU.64 UR18, c[0x3][0x180] ;  /* 0x00c03000ff1277ac */ /* 0x000ee80008000a00 */
[----:B0-----:R-:W-:-:S02]  /*1af0*/  DFMA R12, R32, UR46, R12 ;  /* 0x0000002e200c7c2b */ /* 0x001fc4000800000c */
[C---:B------:R-:W-:Y:S01]  /*1b00*/  DFMA R26, R14.reuse, UR50, R26 ;  /* 0x000000320e1a7c2b */ /* 0x040fe2000800001a */
[----:B------:R-:W2:Y:S01]  /*1b10*/  @!P0 LDG.E.64.CONSTANT R20, desc[UR76][R42.64+0x20] ;  /* 0x0000204c2a148981 */ /* 0x000ea2000c1e9b00 */
[C---:B------:R-:W-:Y:S01]  /*1b20*/  DFMA R38, R14.reuse, UR56, R38 ;  /* 0x000000380e267c2b */ /* 0x040fe20008000026 */
[----:B------:R-:W0:Y:S01]  /*1b30*/  LDCU.64 UR68, c[0x3][0x38] ;  /* 0x00c00700ff4477ac */ /* 0x000e220008000a00 */
[C---:B------:R-:W-:Y:S02]  /*1b40*/  DFMA R24, R14.reuse, UR72, R24 ;  /* 0x000000480e187c2b */ /* 0x040fe40008000018 */
[C---:B------:R-:W-:Y:S01]  /*1b50*/  DFMA R28, R14.reuse, UR4, R28 ;  /* 0x000000040e1c7c2b */ /* 0x040fe2000800001c */
[----:B------:R-:W0:Y:S01]  /*1b60*/  LDCU.64 UR26, c[0x3][0xa0] ;  /* 0x00c01400ff1a77ac */ /* 0x000e220008000a00 */
[C---:B-1----:R-:W-:Y:S02]  /*1b70*/  DFMA R36, R14.reuse, UR8, R36 ;  /* 0x000000080e247c2b */ /* 0x042fe40008000024 */
[----:B------:R-:W-:-:S02]  /*1b80*/  DFMA R30, R14, UR66, R30 ;  /* 0x000000420e1e7c2b */ /* 0x000fc4000800001e */
[C---:B------:R-:W-:Y:S01]  /*1b90*/  DFMA R34, R14.reuse, UR62, R34 ;  /* 0x0000003e0e227c2b */ /* 0x040fe20008000022 */
[----:B------:R-:W-:Y:S01]  /*1ba0*/  CS2R R18, SRZ ;  /* 0x0000000000127805 */ /* 0x000fe2000001ff00 */
[----:B---3--:R-:W-:Y:S01]  /*1bb0*/  DFMA R14, R14, UR12, R16 ;  /* 0x0000000c0e0e7c2b */ /* 0x008fe20008000010 */
[----:B------:R-:W1:Y:S01]  /*1bc0*/  LDCU.64 UR46, c[0x3][0x30] ;  /* 0x00c00600ff2e77ac */ /* 0x000e620008000a00 */
[----:B------:R-:W-:Y:S01]  /*1bd0*/  DMUL R6, R12, R6 ;  /* 0x000000060c067228 */ /* 0x000fe20000000000 */
[----:B------:R-:W-:Y:S01]  /*1be0*/  CS2R R12, SRZ ;  /* 0x00000000000c7805 */ /* 0x000fe2000001ff00 */
[C---:B------:R-:W-:Y:S01]  /*1bf0*/  DFMA R38, R32.reuse, UR58, R38 ;  /* 0x0000003a20267c2b */ /* 0x040fe20008000026 */
[----:B------:R-:W3:Y:S01]  /*1c00*/  LDCU.128 UR48, c[0x3][0x50] ;  /* 0x00c00a00ff3077ac */ /* 0x000ee20008000c00 */
[C---:B------:R-:W-:Y:S02]  /*1c10*/  DFMA R24, R32.reuse, UR74, R24 ;  /* 0x0000004a20187c2b */ /* 0x040fe40008000018 */
[C---:B------:R-:W-:Y:S01]  /*1c20*/  DFMA R28, R32.reuse, UR6, R28 ;  /* 0x00000006201c7c2b */ /* 0x040fe2000800001c */
[----:B------:R-:W3:Y:S01]  /*1c30*/  LDCU.128 UR52, c[0x3][0xd0] ;  /* 0x00c01a00ff3477ac */ /* 0x000ee20008000c00 */
[----:B------:R-:W-:-:S02]  /*1c40*/  DFMA R36, R32, UR10, R36 ;  /* 0x0000000a20247c2b */ /* 0x000fc40008000024 */
[C---:B------:R-:W-:Y:S01]  /*1c50*/  DFMA R10, R32.reuse, UR42, R10 ;  /* 0x0000002a200a7c2b */ /* 0x040fe2000800000a */
[----:B------:R-:W3:Y:S01]  /*1c60*/  LDCU.64 UR56, c[0x3][0x158] ;  /* 0x00c02b00ff3877ac */ /* 0x000ee20008000a00 */
[C---:B------:R-:W-:Y:S02]  /*1c70*/  DFMA R26, R32.reuse, UR16, R26 ;  /* 0x00000010201a7c2b */ /* 0x040fe4000800001a */
[C---:B------:R-:W-:Y:S02]  /*1c80*/  DFMA R30, R32.reuse, UR18, R30 ;  /* 0x00000012201e7c2b */ /* 0x040fe4000800001e */
[C---:B------:R-:W-:Y:S01]  /*1c90*/  DFMA R34, R32.reuse, UR22, R34 ;  /* 0x0000001620227c2b */ /* 0x040fe20008000022 */
[----:B------:R-:W-:Y:S01]  /*1ca0*/  CS2R R16, SRZ ;  /* 0x0000000000107805 */ /* 0x000fe2000001ff00 */
[----:B------:R-:W-:Y:S01]  /*1cb0*/  DFMA R32, R32, UR14, R14 ;  /* 0x0000000e20207c2b */ /* 0x000fe2000800000e */
[----:B------:R-:W3:Y:S01]  /*1cc0*/  @!P0 LDG.E.64.CONSTANT R12, desc[UR76][R42.64+0x40] ;  /* 0x0000404c2a0c8981 */ /* 0x000ee2000c1e9b00 */
[----:B------:R-:W-:-:S03]  /*1cd0*/  CS2R R14, SRZ ;  /* 0x00000000000e7805 */ /* 0x000fc6000001ff00 */
[----:B------:R-:W3:Y:S01]  /*1ce0*/  @!P0 LDG.E.64.CONSTANT R18, desc[UR76][R42.64+0x28] ;  /* 0x0000284c2a128981 */ /* 0x000ee2000c1e9b00 */
[----:B------:R-:W-:Y:S01]  /*1cf0*/  DMUL R8, R38, R8 ;  /* 0x0000000826087228 */ /* 0x000fe20000000000 */
[----:B------:R-:W2:Y:S02]  /*1d00*/  LDCU.128 UR8, c[0x3][0x10] ;  /* 0x00c00200ff0877ac */ /* 0x000ea40008000c00 */
[----:B------:R-:W3:Y:S01]  /*1d10*/  @!P0 LDG.E.64.CONSTANT R14, desc[UR76][R42.64+0x38] ;  /* 0x0000384c2a0e8981 */ /* 0x000ee2000c1e9b00 */
[----:B------:R-:W3:Y:S03]  /*1d20*/  LDCU.64 UR22, c[0x3][0x48] ;  /* 0x00c00900ff1677ac */ /* 0x000ee60008000a00 */
[----:B------:R-:W3:Y:S01]  /*1d30*/  @!P0 LDG.E.64.CONSTANT R16, desc[UR76][R42.64+0x30] ;  /* 0x0000304c2a108981 */ /* 0x000ee2000c1e9b00 */
[----:B------:R-:W-:Y:S01]  /*1d40*/  CS2R R38, SRZ ;  /* 0x0000000000267805 */ /* 0x000fe2000001ff00 */
[----:B------:R-:W3:Y:S01]  /*1d50*/  LDCU.128 UR4, c[0x3][0x20] ;  /* 0x00c00400ff0477ac */ /* 0x000ee20008000c00 */
[----:B------:R-:W0:Y:S04]  /*1d60*/  LDCU.128 UR12, c[0x3][0x60] ;  /* 0x00c00c00ff0c77ac */ /* 0x000e280008000c00 */
[----:B------:R-:W3:Y:S01]  /*1d70*/  @!P0 LDG.E.64.CONSTANT R38, desc[UR76][R42.64+0x48] ;  /* 0x0000484c2a268981 */ /* 0x000ee2000c1e9b00 */
[----:B------:R-:W3:Y:S01]  /*1d80*/  LDCU.128 UR16, c[0x3][0x80] ;  /* 0x00c01000ff1077ac */ /* 0x000ee20008000c00 */
[----:B------:R-:W3:Y:S01]  /*1d90*/  LDCU.64 UR42, c[0x3][0xb8] ;  /* 0x00c01700ff2a77ac */ /* 0x000ee20008000a00 */
[----:B------:R-:W3:Y:S01]  /*1da0*/  LDCU.64 UR58, c[0x3][0x1c8] ;  /* 0x00c03900ff3a77ac */ /* 0x000ee20008000a00 */
[----:B----4-:R-:W-:-:S02]  /*1db0*/  DMUL R10, R10, R40 ;  /* 0x000000280a0a7228 */ /* 0x010fc40000000000 */
[----:B-1----:R-:W-:Y:S01]  /*1dc0*/  DFMA R40, R6, UR46, RZ ;  /* 0x0000002e06287c2b */ /* 0x002fe200080000ff */
[----:B------:R-:W1:Y:S07]  /*1dd0*/  LDCU.64 UR46, c[0x3][0x180] ;  /* 0x00c03000ff2e77ac */ /* 0x000e6e0008000a00 */
[----:B0-----:R-:W-:-:S08]  /*1de0*/  DFMA R40, R8, UR14, R40 ;  /* 0x0000000e08287c2b */ /* 0x001fd00008000028 */
[----:B------:R-:W-:Y:S01]  /*1df0*/  DFMA R40, R10, UR26, R40 ;  /* 0x0000001a0a287c2b */ /* 0x000fe20008000028 */
[----:B------:R-:W0:Y:S01]  /*1e00*/  LDCU.64 UR26, c[0x3][0x1f0] ;  /* 0x00c03e00ff1a77ac */ /* 0x000e220008000a00 */
[----:B------:R-:W-:Y:S01]  /*1e10*/  BSSY.RECONVERGENT B0, `(.L_x_1376) ;  /* 0x00000e3000007945 */ /* 0x000fe20003800200 */
[----:B--2---:R-:W-:Y:S02]  /*1e20*/  DMUL R24, R24, R22 ;  /* 0x0000001618187228 */ /* 0x004fe40000000000 */
[----:B------:R-:W-:-:S08]  /*1e30*/  DFMA R22, R6, UR30, RZ ;  /* 0x0000001e06167c2b */ /* 0x000fd000080000ff */
[----:B------:R-:W-:Y:S02]  /*1e40*/  DFMA R22, R8, UR24, R22 ;  /* 0x0000001808167c2b */ /* 0x000fe40008000016 */
[----:B------:R-:W-:Y:S02]  /*1e50*/  DMUL R26, R26, R20 ;  /* 0x000000141a1a7228 */ /* 0x000fe40000000000 */
[----:B------:R-:W-:-:S04]  /*1e60*/  DFMA R20, R6, UR8, RZ ;  /* 0x0000000806147c2b */ /* 0x000fc800080000ff */
[----:B------:R-:W-:Y:S02]  /*1e70*/  DFMA R22, R10, UR34, R22 ;  /* 0x000000220a167c2b */ /* 0x000fe40008000016 */
[----:B---3--:R-:W-:Y:S02]  /*1e80*/  DMUL R34, R34, R12 ;  /* 0x0000000c22227228 */ /* 0x008fe40000000000 */
[----:B------:R-:W-:Y:S01]  /*1e90*/  DFMA R12, R8, UR22, R20 ;  /* 0x00000016080c7c2b */ /* 0x000fe20008000014 */
[----:B------:R-:W2:Y:S01]  /*1ea0*/  LDCU.64 UR22, c[0x3][0x110] ;  /* 0x00c02200ff1677ac */ /* 0x000ea20008000a00 */
[----:B------:R-:W-:Y:S02]  /*1eb0*/  DFMA R20, R6, UR28, RZ ;  /* 0x0000001c06147c2b */ /* 0x000fe400080000ff */
[----:B------:R-:W-:Y:S02]  /*1ec0*/  DMUL R36, R36, R14 ;  /* 0x0000000e24247228 */ /* 0x000fe40000000000 */
[----:B------:R-:W-:Y:S01]  /*1ed0*/  DFMA R14, R6, UR10, RZ ;  /* 0x0000000a060e7c2b */ /* 0x000fe200080000ff */
[----:B------:R-:W3:Y:S01]  /*1ee0*/  LDCU.128 UR8, c[0x3][0x90] ;  /* 0x00c01200ff0877ac */ /* 0x000ee20008000c00 */
[----:B------:R-:W-:-:S02]  /*1ef0*/  DMUL R30, R30, R16 ;  /* 0x000000101e1e7228 */ /* 0x000fc40000000000 */
[----:B------:R-:W-:Y:S02]  /*1f00*/  DFMA R16, R6, UR4, RZ ;  /* 0x0000000406107c2b */ /* 0x000fe400080000ff */
[----:B------:R-:W-:Y:S02]  /*1f10*/  DMUL R28, R28, R18 ;  /* 0x000000121c1c7228 */ /* 0x000fe40000000000 */
[----:B------:R-:W-:Y:S01]  /*1f20*/  DFMA R18, R6, UR6, RZ ;  /* 0x0000000606127c2b */ /* 0x000fe200080000ff */
[----:B------:R-:W4:Y:S01]  /*1f30*/  LDCU.128 UR4, c[0x3][0xc0] ;  /* 0x00c01800ff0477ac */ /* 0x000f220008000c00 */
[C---:B------:R-:W-:Y:S02]  /*1f40*/  DFMA R20, R8.reuse, UR68, R20 ;  /* 0x0000004408147c2b */ /* 0x040fe40008000014 */
[C---:B------:R-:W-:Y:S01]  /*1f50*/  DFMA R14, R8.reuse, UR48, R14 ;  /* 0x00000030080e7c2b */ /* 0x040fe2000800000e */
[----:B------:R-:W1:Y:S01]  /*1f60*/  LDCU.64 UR68, c[0x3][0xa8] ;  /* 0x00c01500ff4477ac */ /* 0x000e620008000a00 */
[----:B------:R-:W-:-:S02]  /*1f70*/  DFMA R16, R8, UR50, R16 ;  /* 0x0000003208107c2b */ /* 0x000fc40008000010 */
[----:B------:R-:W-:Y:S01]  /*1f80*/  DFMA R18, R8, UR12, R18 ;  /* 0x0000000c08127c2b */ /* 0x000fe20008000012 */
[----:B------:R-:W0:Y:S01]  /*1f90*/  LDCU.128 UR48, c[0x3][0x100] ;  /* 0x00c02000ff3077ac */ /* 0x000e220008000c00 */
[C---:B------:R-:W-:Y:S02]  /*1fa0*/  DFMA R12, R10.reuse, UR16, R12 ;  /* 0x000000100a0c7c2b */ /* 0x040fe4000800000c */
[C---:B------:R-:W-:Y:S01]  /*1fb0*/  DFMA R14, R10.reuse, UR18, R14 ;  /* 0x000000120a0e7c2b */ /* 0x040fe2000800000e */
[----:B------:R-:W2:Y:S01]  /*1fc0*/  LDCU.128 UR16, c[0x3][0xf0] ;  /* 0x00c01e00ff1077ac */ /* 0x000ea20008000c00 */
[C---:B------:R-:W-:Y:S02]  /*1fd0*/  DFMA R20, R10.reuse, UR32, R20 ;  /* 0x000000200a147c2b */ /* 0x040fe40008000014 */
[C---:B---3--:R-:W-:Y:S01]  /*1fe0*/  DFMA R16, R10.reuse, UR8, R16 ;  /* 0x000000080a107c2b */ /* 0x048fe20008000010 */
[----:B------:R-:W3:Y:S01]  /*1ff0*/  LDCU.128 UR12, c[0x3][0x120] ;  /* 0x00c02400ff0c77ac */ /* 0x000ee20008000c00 */
[----:B------:R-:W-:-:S02]  /*2000*/  DFMA R18, R10, UR10, R18 ;  /* 0x0000000a0a127c2b */ /* 0x000fc40008000012 */
[C---:B----4-:R-:W-:Y:S01]  /*2010*/  DFMA R14, R24.reuse, UR4, R14 ;  /* 0x00000004180e7c2b */ /* 0x050fe2000800000e */
[----:B------:R-:W4:Y:S01]  /*2020*/  LDCU.128 UR8, c[0x3][0x130] ;  /* 0x00c02600ff0877ac */ /* 0x000f220008000c00 */
[C---:B-1----:R-:W-:Y:S01]  /*2030*/  DFMA R20, R24.reuse, UR68, R20 ;  /* 0x0000004418147c2b */ /* 0x042fe20008000014 */
[----:B------:R-:W1:Y:S01]  /*2040*/  LDCU.64 UR68, c[0x3][0x118] ;  /* 0x00c02300ff4477ac */ /* 0x000e620008000a00 */
[C---:B------:R-:W-:Y:S02]  /*2050*/  DFMA R16, R24.reuse, UR6, R16 ;  /* 0x0000000618107c2b */ /* 0x040fe40008000010 */
[C---:B------:R-:W-:Y:S01]  /*2060*/  DFMA R12, R24.reuse, UR42, R12 ;  /* 0x0000002a180c7c2b */ /* 0x040fe2000800000c */
[----:B------:R-:W3:Y:S01]  /*2070*/  LDCU.128 UR4, c[0x3][0x140] ;  /* 0x00c02800ff0477ac */ /* 0x000ee20008000c00 */
[C---:B------:R-:W-:Y:S02]  /*2080*/  DFMA R18, R24.reuse, UR52, R18 ;  /* 0x0000003418127c2b */ /* 0x040fe40008000012 */
[C---:B------:R-:W-:Y:S01]  /*2090*/  DFMA R40, R24.reuse, UR54, R40 ;  /* 0x0000003618287c2b */ /* 0x040fe20008000028 */
[----:B------:R-:W3:Y:S01]  /*20a0*/  LDCU.128 UR52, c[0x3][0x170] ;  /* 0x00c02e00ff3477ac */ /* 0x000ee20008000c00 */
[----:B------:R-:W-:-:S02]  /*20b0*/  DFMA R22, R24, UR20, R22 ;  /* 0x0000001418167c2b */ /* 0x000fc40008000016 */
[C---:B--2---:R-:W-:Y:S02]  /*20c0*/  DFMA R12, R26.reuse, UR16, R12 ;  /* 0x000000101a0c7c2b */ /* 0x044fe4000800000c */
[C---:B------:R-:W-:Y:S01]  /*20d0*/  DFMA R14, R26.reuse, UR18, R14 ;  /* 0x000000121a0e7c2b */ /* 0x040fe2000800000e */
[----:B------:R-:W2:Y:S01]  /*20e0*/  LDCU.128 UR16, c[0x3][0x160] ;  /* 0x00c02c00ff1077ac */ /* 0x000ea20008000c00 */
[C---:B0-----:R-:W-:Y:S02]  /*20f0*/  DFMA R16, R26.reuse, UR48, R16 ;  /* 0x000000301a107c2b */ /* 0x041fe40008000010 */
[C---:B------:R-:W-:Y:S02]  /*2100*/  DFMA R20, R26.reuse, UR36, R20 ;  /* 0x000000241a147c2b */ /* 0x040fe40008000014 */
[C---:B------:R-:W-:Y:S01]  /*2110*/  DFMA R18, R26.reuse, UR50, R18 ;  /* 0x000000321a127c2b */ /* 0x040fe20008000012 */
[----:B------:R-:W0:Y:S01]  /*2120*/  LDCU.128 UR48, c[0x3][0x190] ;  /* 0x00c03200ff3077ac */ /* 0x000e220008000c00 */
[----:B------:R-:W-:-:S02]  /*2130*/  DFMA R40, R26, UR22, R40 ;  /* 0x000000161a287c2b */ /* 0x000fc40008000028 */
[----:B------:R-:W-:Y:S02]  /*2140*/  DFMA R22, R26, UR38, R22 ;  /* 0x000000261a167c2b */ /* 0x000fe40008000016 */
[C---:B----4-:R-:W-:Y:S02]  /*2150*/  DFMA R14, R28.reuse, UR8, R14 ;  /* 0x000000081c0e7c2b */ /* 0x050fe4000800000e */
[C---:B------:R-:W-:Y:S01]  /*2160*/  DFMA R16, R28.reuse, UR10, R16 ;  /* 0x0000000a1c107c2b */ /* 0x040fe20008000010 */
[----:B------:R-:W4:Y:S01]  /*2170*/  LDCU.128 UR8, c[0x3][0x1a0] ;  /* 0x00c03400ff0877ac */ /* 0x000f220008000c00 */
[C---:B-1----:R-:W-:Y:S02]  /*2180*/  DFMA R20, R28.reuse, UR68, R20 ;  /* 0x000000441c147c2b */ /* 0x042fe40008000014 */
[C---:B---3--:R-:W-:Y:S01]  /*2190*/  DFMA R12, R28.reuse, UR14, R12 ;  /* 0x0000000e1c0c7c2b */ /* 0x048fe2000800000c */
[----:B------:R-:W1:Y:S01]  /*21a0*/  LDCU.64 UR68, c[0x3][0x188] ;  /* 0x00c03100ff4477ac */ /* 0x000e620008000a00 */
[----:B------:R-:W-:-:S02]  /*21b0*/  DFMA R18, R28, UR4, R18 ;  /* 0x000000041c127c2b */ /* 0x000fc40008000012 */
[C---:B------:R-:W-:Y:S01]  /*21c0*/  DFMA R40, R28.reuse, UR6, R40 ;  /* 0x000000061c287c2b */ /* 0x040fe20008000028 */
[----:B------:R-:W3:Y:S01]  /*21d0*/  LDCU.128 UR4, c[0x3][0x1b0] ;  /* 0x00c03600ff0477ac */ /* 0x000ee20008000c00 */
[----:B------:R-:W-:Y:S02]  /*21e0*/  DFMA R22, R28, UR12, R22 ;  /* 0x0000000c1c167c2b */ /* 0x000fe40008000016 */
[C---:B--2---:R-:W-:Y:S01]  /*21f0*/  DFMA R12, R30.reuse, UR16, R12 ;  /* 0x000000101e0c7c2b */ /* 0x044fe2000800000c */
        /* <DEDUP_REMOVED lines=8> */
[----:B------:R-:W-:Y:S02]  /*2280*/  DFMA R40, R30, UR46, R40 ;  /* 0x0000002e1e287c2b */ /* 0x000fe40008000028 */
[C---:B0-----:R-:W-:Y:S02]  /*2290*/  DFMA R12, R36.reuse, UR50, R12 ;  /* 0x00000032240c7c2b */ /* 0x041fe4000800000c */
[C---:B------:R-:W-:Y:S01]  /*22a0*/  DFMA R22, R36.reuse, UR48, R22 ;  /* 0x0000003024167c2b */ /* 0x040fe20008000016 */
[----:B------:R-:W0:Y:S01]  /*22b0*/  LDCU.128 UR48, c[0x3][0x210] ;  /* 0x00c04200ff3077ac */ /* 0x000e220008000c00 */
[----:B----4-:R-:W-:-:S02]  /*22c0*/  DFMA R14, R36, UR8, R14 ;  /* 0x00000008240e7c2b */ /* 0x010fc4000800000e */
[C---:B------:R-:W-:Y:S01]  /*22d0*/  DFMA R16, R36.reuse, UR10, R16 ;  /* 0x0000000a24107c2b */ /* 0x040fe20008000010 */
[----:B------:R-:W4:Y:S01]  /*22e0*/  LDCU.128 UR8, c[0x3][0x220] ;  /* 0x00c04400ff0877ac */ /* 0x000f220008000c00 */
[C---:B-1----:R-:W-:Y:S02]  /*22f0*/  DFMA R20, R36.reuse, UR68, R20 ;  /* 0x0000004424147c2b */ /* 0x042fe40008000014 */
[C---:B---3--:R-:W-:Y:S01]  /*2300*/  DFMA R18, R36.reuse, UR4, R18 ;  /* 0x0000000424127c2b */ /* 0x048fe20008000012 */
[----:B------:R-:W1:Y:S01]  /*2310*/  LDCU.64 UR68, c[0x3][0x1f8] ;  /* 0x00c03f00ff4477ac */ /* 0x000e620008000a00 */
[----:B------:R-:W-:Y:S02]  /*2320*/  DFMA R36, R36, UR6, R40 ;  /* 0x0000000624247c2b */ /* 0x000fe40008000028 */
[C---:B------:R-:W-:Y:S02]  /*2330*/  DFMA R22, R34.reuse, UR58, R22 ;  /* 0x0000003a22167c2b */ /* 0x040fe40008000016 */
[----:B--2---:R-:W-:-:S02]  /*2340*/  DFMA R12, R34, UR16, R12 ;  /* 0x00000010220c7c2b */ /* 0x004fc4000800000c */
[C---:B------:R-:W-:Y:S02]  /*2350*/  DFMA R14, R34.reuse, UR18, R14 ;  /* 0x00000012220e7c2b */ /* 0x040fe4000800000e */
[C---:B------:R-:W-:Y:S02]  /*2360*/  DFMA R16, R34.reuse, UR52, R16 ;  /* 0x0000003422107c2b */ /* 0x040fe40008000010 */
[C---:B------:R-:W-:Y:S02]  /*2370*/  DFMA R18, R34.reuse, UR54, R18 ;  /* 0x0000003622127c2b */ /* 0x040fe40008000012 */
[----:B------:R-:W-:Y:S02]  /*2380*/  DFMA R20, R34, UR44, R20 ;  /* 0x0000002c22147c2b */ /* 0x000fe40008000014 */
[----:B------:R-:W-:Y:S02]  /*2390*/  DMUL R32, R32, R38 ;  /* 0x0000002620207228 */ /* 0x000fe40000000000 */
[----:B------:R-:W-:-:S06]  /*23a0*/  DFMA R34, R34, UR26, R36 ;  /* 0x0000001a22227c2b */ /* 0x000fcc0008000024 */
[C---:B------:R-:W-:Y:S02]  /*23b0*/  DFMA R22, R32.reuse, UR12, R22 ;  /* 0x0000000c20167c2b */ /* 0x040fe40008000016 */
[C---:B------:R-:W-:Y:S02]  /*23c0*/  DFMA R12, R32.reuse, UR14, R12 ;  /* 0x0000000e200c7c2b */ /* 0x040fe4000800000c */
[C---:B0-----:R-:W-:Y:S02]  /*23d0*/  DFMA R14, R32.reuse, UR48, R14 ;  /* 0x00000030200e7c2b */ /* 0x041fe4000800000e */
[C---:B------:R-:W-:Y:S02]  /*23e0*/  DFMA R16, R32.reuse, UR50, R16 ;  /* 0x0000003220107c2b */ /* 0x040fe40008000010 */
[C---:B----4-:R-:W-:Y:S02]  /*23f0*/  DFMA R18, R32.reuse, UR8, R18 ;  /* 0x0000000820127c2b */ /* 0x050fe40008000012 */
[----:B-1----:R-:W-:-:S02]  /*2400*/  DFMA R20, R32, UR68, R20 ;  /* 0x0000004420147c2b */ /* 0x002fc40008000014 */
[----:B------:R-:W-:Y:S01]  /*2410*/  DFMA R34, R32, UR10, R34 ;  /* 0x0000000a20227c2b */ /* 0x000fe20008000022 */
        /* <DEDUP_REMOVED lines=13> */
[----:B------:R-:W2:Y:S03]  /*24f0*/  LDCU.128 UR60, c[0x3][0x190] ;  /* 0x00c03200ff3c77ac */ /* 0x000ea60008000c00 */
[----:B------:R-:W4:Y:S01]  /*2500*/  LDS.64 R32, [R3+0x140] ;  /* 0x0001400003207984 */ /* 0x000f220000000a00 */
[----:B------:R-:W2:Y:S03]  /*2510*/  LDCU.64 UR8, c[0x3][0x1c8] ;  /* 0x00c03900ff0877ac */ /* 0x000ea60008000a00 */
[----:B------:R-:W2:Y:S01]  /*2520*/  LDS.64 R22, [R3+0x190] ;  /* 0x0001900003167984 */ /* 0x000ea20000000a00 */
[----:B------:R-:W2:Y:S03]  /*2530*/  LDCU.64 UR10, c[0x3][0x1f8] ;  /* 0x00c03f00ff0a77ac */ /* 0x000ea60008000a00 */
[----:B------:R-:W2:Y:S01]  /*2540*/  LDS.64 R20, [R3+0x1e0] ;  /* 0x0001e00003147984 */ /* 0x000ea20000000a00 */
[----:B------:R-:W2:Y:S03]  /*2550*/  LDCU.128 UR12, c[0x3][0x200] ;  /* 0x00c04000ff0c77ac */ /* 0x000ea60008000c00 */
[----:B------:R-:W2:Y:S01]  /*2560*/  LDS.64 R18, [R3+0x230] ;  /* 0x0002300003127984 */ /* 0x000ea20000000a00 */
[----:B------:R-:W2:Y:S01]  /*2570*/  LDCU.64 UR22, c[0x3][0x48] ;  /* 0x00c00900ff1677ac */ /* 0x000ea20008000a00 */
[----:B------:R-:W2:Y:S01]  /*2580*/  LDCU.128 UR16, c[0x3][0x80] ;  /* 0x00c01000ff1077ac */ /* 0x000ea20008000c00 */
[----:B------:R-:W2:Y:S01]  /*2590*/  LDCU.128 UR52, c[0x3][0xf0] ;  /* 0x00c01e00ff3477ac */ /* 0x000ea20008000c00 */
[C---:B0-----:R-:W-:Y:S01]  /*25a0*/  DFMA R14, R4.reuse, UR28, RZ ;  /* 0x0000001c040e7c2b */ /* 0x041fe200080000ff */
[----:B------:R-:W0:Y:S01]  /*25b0*/  LDCU.128 UR56, c[0x3][0x160] ;  /* 0x00c02c00ff3877ac */ /* 0x000e220008000c00 */
[----:B------:R-:W-:-:S06]  /*25c0*/  DFMA R16, R4, UR30, RZ ;  /* 0x0000001e04107c2b */ /* 0x000fcc00080000ff */
[C---:B-1----:R-:W-:Y:S01]  /*25d0*/  DFMA R14, R12.reuse, UR4, R14 ;  /* 0x000000040c0e7c2b */ /* 0x042fe2000800000e */
[----:B------:R-:W1:Y:S01]  /*25e0*/  LDCU.64 UR4, c[0x3][0xa8] ;  /* 0x00c01500ff0477ac */ /* 0x000e620008000a00 */
[----:B------:R-:W-:-:S06]  /*25f0*/  DFMA R16, R12, UR24, R16 ;  /* 0x000000180c107c2b */ /* 0x000fcc0008000010 */
[C---:B---3--:R-:W-:Y:S02]  /*2600*/  DFMA R14, R36.reuse, UR32, R14 ;  /* 0x00000020240e7c2b */ /* 0x048fe4000800000e */
[----:B------:R-:W-:Y:S02]  /*2610*/  DFMA R38, R36, UR34, R16 ;  /* 0x0000002224267c2b */ /* 0x000fe40008000010 */
[----:B------:R-:W3:Y:S06]  /*2620*/  LDS.64 R16, [R3+0x280] ;  /* 0x0002800003107984 */ /* 0x000eec0000000a00 */
[----:B-----5:R-:W-:-:S02]  /*2630*/  DFMA R38, R34, UR20, R38 ;  /* 0x0000001422267c2b */ /* 0x020fc40008000026 */
[----:B-1----:R-:W-:Y:S01]  /*2640*/  DFMA R14, R34, UR4, R14 ;  /* 0x00000004220e7c2b */ /* 0x002fe2000800000e */
[----:B------:R-:W1:Y:S05]  /*2650*/  LDCU.64 UR4, c[0x3][0x158] ;  /* 0x00c02b00ff0477ac */ /* 0x000e6a0008000a00 */
[C---:B----4-:R-:W-:Y:S02]  /*2660*/  DFMA R38, R32.reuse, UR38, R38 ;  /* 0x0000002620267c2b */ /* 0x050fe40008000026 */
[----:B------:R-:W-:Y:S02]  /*2670*/  DFMA R40, R32, UR36, R14 ;  /* 0x0000002420287c2b */ /* 0x000fe4000800000e */
[----:B------:R-:W4:Y:S04]  /*2680*/  LDS.64 R14, [R3+0x2d0] ;  /* 0x0002d000030e7984 */ /* 0x000f280000000a00 */
[----:B--2---:R-:W-:-:S02]  /*2690*/  DFMA R38, R22, UR48, R38 ;  /* 0x0000003016267c2b */ /* 0x004fc40008000026 */
[----:B------:R-:W-:Y:S01]  /*26a0*/  DFMA R40, R22, UR6, R40 ;  /* 0x0000000616287c2b */ /* 0x000fe20008000028 */
[----:B------:R-:W2:Y:S05]  /*26b0*/  LDCU.64 UR6, c[0x3][0x188] ;  /* 0x00c03100ff0677ac */ /* 0x000eaa0008000a00 */
[C---:B-1----:R-:W-:Y:S02]  /*26c0*/  DFMA R38, R20.reuse, UR4, R38 ;  /* 0x0000000414267c2b */ /* 0x042fe40008000026 */
[----:B------:R-:W-:-:S06]  /*26d0*/  DFMA R40, R20, UR40, R40 ;  /* 0x0000002814287c2b */ /* 0x000fcc0008000028 */
[C---:B------:R-:W-:Y:S02]  /*26e0*/  DFMA R38, R18.reuse, UR60, R38 ;  /* 0x0000003c12267c2b */ /* 0x040fe40008000026 */
[----:B--2---:R-:W-:Y:S01]  /*26f0*/  DFMA R40, R18, UR6, R40 ;  /* 0x0000000612287c2b */ /* 0x004fe20008000028 */
[----:B------:R-:W1:Y:S05]  /*2700*/  LDCU.128 UR4, c[0x3][0x10] ;  /* 0x00c00200ff0477ac */ /* 0x000e6a0008000c00 */
[C---:B---3--:R-:W-:Y:S02]  /*2710*/  DFMA R38, R16.reuse, UR8, R38 ;  /* 0x0000000810267c2b */ /* 0x048fe40008000026 */
[----:B------:R-:W-:-:S06]  /*2720*/  DFMA R40, R16, UR44, R40 ;  /* 0x0000002c10287c2b */ /* 0x000fcc0008000028 */
[C---:B----4-:R-:W-:Y:S01]  /*2730*/  DFMA R44, R14.reuse, UR12, R38 ;  /* 0x0000000c0e2c7c2b */ /* 0x050fe20008000026 */
[----:B------:R-:W2:Y:S01]  /*2740*/  LDCU.64 UR12, c[0x3][0xb8] ;  /* 0x00c01700ff0c77ac */ /* 0x000ea20008000a00 */
[----:B------:R-:W-:Y:S02]  /*2750*/  DFMA R42, R14, UR10, R40 ;  /* 0x0000000a0e2a7c2b */ /* 0x000fe40008000028 */
[C---:B-1----:R-:W-:Y:S01]  /*2760*/  DFMA R40, R4.reuse, UR4, RZ ;  /* 0x0000000404287c2b */ /* 0x042fe200080000ff */
[----:B------:R-:W1:Y:S01]  /*2770*/  LDCU.128 UR8, c[0x3][0x50] ;  /* 0x00c00a00ff0877ac */ /* 0x000e620008000c00 */
[----:B------:R-:W-:Y:S01]  /*2780*/  DFMA R38, R4, UR6, RZ ;  /* 0x0000000604267c2b */ /* 0x000fe200080000ff */
[----:B------:R-:W-:Y:S01]  /*2790*/  STS.64 [R3+0x50], R44 ;  /* 0x0000502c03007388 */ /* 0x000fe20000000a00 */
[----:B------:R-:W3:Y:S03]  /*27a0*/  LDCU.128 UR4, c[0x3][0xc0] ;  /* 0x00c01800ff0477ac */ /* 0x000ee60008000c00 */
[----:B------:R4:W-:Y:S01]  /*27b0*/  STS.64 [R3], R42 ;  /* 0x0000002a03007388 */ /* 0x0009e20000000a00 */
[----:B------:R-:W-:Y:S01]  /*27c0*/  DFMA R40, R12, UR22, R40 ;  /* 0x000000160c287c2b */ /* 0x000fe20008000028 */
[----:B------:R-:W5:Y:S07]  /*27d0*/  LDCU.64 UR22, c[0x3][0x110] ;  /* 0x00c02200ff1677ac */ /* 0x000f6e0008000a00 */
[----:B------:R-:W-:-:S02]  /*27e0*/  DFMA R40, R36, UR16, R40 ;  /* 0x0000001024287c2b */ /* 0x000fc40008000028 */
[----:B-1----:R-:W-:-:S06]  /*27f0*/  DFMA R38, R12, UR8, R38 ;  /* 0x000000080c267c2b */ /* 0x002fcc0008000026 */
[----:B--2---:R-:W-:Y:S02]  /*2800*/  DFMA R40, R34, UR12, R40 ;  /* 0x0000000c22287c2b */ /* 0x004fe40008000028 */
[----:B------:R-:W-:Y:S01]  /*2810*/  DFMA R38, R36, UR18, R38 ;  /* 0x0000001224267c2b */ /* 0x000fe20008000026 */
[----:B------:R-:W1:Y:S05]  /*2820*/  LDCU.128 UR16, c[0x3][0x130] ;  /* 0x00c02600ff1077ac */ /* 0x000e6a0008000c00 */
[----:B------:R-:W-:Y:S02]  /*2830*/  DFMA R40, R32, UR52, R40 ;  /* 0x0000003420287c2b */ /* 0x000fe40008000028 */
[----:B---3--:R-:W-:Y:S01]  /*2840*/  DFMA R38, R34, UR4, R38 ;  /* 0x0000000422267c2b */ /* 0x008fe20008000026 */
[----:B------:R-:W2:Y:S05]  /*2850*/  LDCU.64 UR4, c[0x3][0x30] ;  /* 0x00c00600ff0477ac */ /* 0x000eaa0008000a00 */
[----:B------:R-:W-:Y:S01]  /*2860*/  DFMA R40, R22, UR50, R40 ;  /* 0x0000003216287c2b */ /* 0x000fe20008000028 */
[----:B------:R-:W3:Y:S01]  /*2870*/  LDCU.128 UR48, c[0x3][0x1d0] ;  /* 0x00c03a00ff3077ac */ /* 0x000ee20008000c00 */
[----:B------:R-:W-:Y:S01]  /*2880*/  DFMA R38, R32, UR54, R38 ;  /* 0x0000003620267c2b */ /* 0x000fe20008000026 */
[----:B------:R-:W4:Y:S05]  /*2890*/  LDCU.128 UR52, c[0x3][0x1a0] ;  /* 0x00c03400ff3477ac */ /* 0x000f2a0008000c00 */
[----:B0-----:R-:W-:-:S02]  /*28a0*/  DFMA R40, R20, UR56, R40 ;  /* 0x0000003814287c2b */ /* 0x001fc40008000028 */
[----:B-1----:R-:W-:Y:S01]  /*28b0*/  DFMA R38, R22, UR16, R38 ;  /* 0x0000001016267c2b */ /* 0x002fe20008000026 */
[----:B------:R-:W0:Y:S05]  /*28c0*/  LDCU.64 UR16, c[0x3][0xa0] ;  /* 0x00c01400ff1077ac */ /* 0x000e2a0008000a00 */
[----:B------:R-:W-:Y:S01]  /*28d0*/  DFMA R40, R18, UR62, R40 ;  /* 0x0000003e12287c2b */ /* 0x000fe20008000028 */
[----:B------:R-:W1:Y:S01]  /*28e0*/  LDCU.128 UR60, c[0x3][0x20] ;  /* 0x00c00400ff3c77ac */ /* 0x000e620008000c00 */
[----:B------:R-:W-:Y:S01]  /*28f0*/  DFMA R38, R20, UR58, R38 ;  /* 0x0000003a14267c2b */ /* 0x000fe20008000026 */
[----:B------:R-:W5:Y:S05]  /*2900*/  LDCU.128 UR56, c[0x3][0x210] ;  /* 0x00c04200ff3877ac */ /* 0x000f6a0008000c00 */
[----:B---3--:R-:W-:-:S02]  /*2910*/  DFMA R40, R16, UR48, R40 ;  /* 0x0000003010287c2b */ /* 0x008fc40008000028 */
[----:B----4-:R-:W-:-:S06]  /*2920*/  DFMA R38, R18, UR52, R38 ;  /* 0x0000003412267c2b */ /* 0x010fcc0008000026 */
[----:B------:R-:W-:Y:S01]  /*2930*/  DFMA R42, R14, UR14, R40 ;  /* 0x0000000e0e2a7c2b */ /* 0x000fe20008000028 */
[----:B------:R-:W3:Y:S01]  /*2940*/  LDCU.128 UR12, c[0x3][0x60] ;  /* 0x00c00c00ff0c77ac */ /* 0x000ee20008000c00 */
[----:B------:R-:W-:Y:S01]  /*2950*/  DFMA R38, R16, UR50, R38 ;  /* 0x0000003210267c2b */ /* 0x000fe20008000026 */
[----:B------:R-:W4:Y:S01]  /*2960*/  LDCU.128 UR48, c[0x3][0x90] ;  /* 0x00c01200ff3077ac */ /* 0x000f220008000c00 */
[----:B-1----:R-:W-:-:S03]  /*2970*/  DFMA R40, R4, UR60, RZ ;  /* 0x0000003c04287c2b */ /* 0x002fc600080000ff */
[----:B------:R1:W-:Y:S03]  /*2980*/  STS.64 [R3+0xa0], R42 ;  /* 0x0000a02a03007388 */ /* 0x0003e60000000a00 */
[----:B-----5:R-:W-:Y:S02]  /*2990*/  DFMA R44, R14, UR56, R38 ;  /* 0x000000380e2c7c2b */ /* 0x020fe40008000026 */
[C---:B------:R-:W-:Y:S02]  /*29a0*/  DFMA R38, R4.reuse, UR62, RZ ;  /* 0x0000003e04267c2b */ /* 0x040fe400080000ff */
[----:B--2---:R-:W-:Y:S02]  /*29b0*/  DFMA R4, R4, UR4, RZ ;  /* 0x0000000404047c2b */ /* 0x004fe400080000ff */
[C---:B------:R-:W-:Y:S01]  /*29c0*/  DFMA R40, R12.reuse, UR10, R40 ;  /* 0x0000000a0c287c2b */ /* 0x040fe20008000028 */
[----:B------:R-:W2:Y:S01]  /*29d0*/  LDCU.128 UR8, c[0x3][0xd0] ;  /* 0x00c01a00ff0877ac */ /* 0x000ea20008000c00 */
[----:B------:R1:W-:Y:S02]  /*29e0*/  STS.64 [R3+0xf0], R44 ;  /* 0x0000f02c03007388 */ /* 0x0003e40000000a00 */
[----:B---3--:R-:W-:-:S02]  /*29f0*/  DFMA R38, R12, UR12, R38 ;  /* 0x0000000c0c267c2b */ /* 0x008fc40008000026 */
[----:B------:R-:W-:Y:S01]  /*2a00*/  DFMA R4, R12, UR14, R4 ;  /* 0x0000000e0c047c2b */ /* 0x000fe20008000004 */
[----:B------:R-:W3:Y:S01]  /*2a10*/  LDCU.128 UR12, c[0x3][0x100] ;  /* 0x00c02000ff0c77ac */ /* 0x000ee20008000c00 */
[----:B----4-:R-:W-:-:S04]  /*2a20*/  DFMA R40, R36, UR48, R40 ;  /* 0x0000003024287c2b */ /* 0x010fc80008000028 */
[C---:B------:R-:W-:Y:S02]  /*2a30*/  DFMA R38, R36.reuse, UR50, R38 ;  /* 0x0000003224267c2b */ /* 0x040fe40008000026 */
[----:B0-----:R-:W-:Y:S01]  /*2a40*/  DFMA R4, R36, UR16, R4 ;  /* 0x0000001024047c2b */ /* 0x001fe20008000004 */
[----:B------:R-:W0:Y:S01]  /*2a50*/  LDCU.64 UR16, c[0x3][0x180] ;  /* 0x00c03000ff1077ac */ /* 0x000e220008000a00 */
[C---:B------:R-:W-:Y:S01]  /*2a60*/  DFMA R40, R34.reuse, UR6, R40 ;  /* 0x0000000622287c2b */ /* 0x040fe20008000028 */
[----:B------:R-:W4:Y:S03]  /*2a70*/  LDCU.128 UR4, c[0x3][0x140] ;  /* 0x00c02800ff0477ac */ /* 0x000f260008000c00 */
[C---:B--2---:R-:W-:Y:S02]  /*2a80*/  DFMA R38, R34.reuse, UR8, R38 ;  /* 0x0000000822267c2b */ /* 0x044fe40008000026 */
[----:B------:R-:W-:Y:S01]  /*2a90*/  DFMA R4, R34, UR10, R4 ;  /* 0x0000000a22047c2b */ /* 0x000fe20008000004 */
[----:B------:R-:W2:Y:S01]  /*2aa0*/  LDCU.128 UR8, c[0x3][0x170] ;  /* 0x00c02e00ff0877ac */ /* 0x000ea20008000c00 */
[----:B---3--:R-:W-:-:S04]  /*2ab0*/  DFMA R40, R32, UR12, R40 ;  /* 0x0000000c20287c2b */ /* 0x008fc80008000028 */
[C---:B------:R-:W-:Y:S01]  /*2ac0*/  DFMA R38, R32.reuse, UR14, R38 ;  /* 0x0000000e20267c2b */ /* 0x040fe20008000026 */
[----:B------:R-:W3:Y:S01]  /*2ad0*/  LDCU.128 UR12, c[0x3][0x1b0] ;  /* 0x00c03600ff0c77ac */ /* 0x000ee20008000c00 */
[----:B------:R-:W-:Y:S02]  /*2ae0*/  DFMA R4, R32, UR22, R4 ;  /* 0x0000001620047c2b */ /* 0x000fe40008000004 */
[C---:B------:R-:W-:Y:S01]  /*2af0*/  DFMA R40, R22.reuse, UR18, R40 ;  /* 0x0000001216287c2b */ /* 0x040fe20008000028 */
[----:B------:R-:W5:Y:S03]  /*2b00*/  LDCU.64 UR18, c[0x3][0x1f0] ;  /* 0x00c03e00ff1277ac */ /* 0x000f660008000a00 */
[C---:B----4-:R-:W-:Y:S02]  /*2b10*/  DFMA R38, R22.reuse, UR4, R38 ;  /* 0x0000000416267c2b */ /* 0x050fe40008000026 */
[----:B------:R-:W-:Y:S01]  /*2b20*/  DFMA R4, R22, UR6, R4 ;  /* 0x0000000616047c2b */ /* 0x000fe20008000004 */
[----:B------:R-:W4:Y:S01]  /*2b30*/  LDCU.128 UR4, c[0x3][0x1e0] ;  /* 0x00c03c00ff0477ac */ /* 0x000f220008000c00 */
[----:B--2---:R-:W-:-:S04]  /*2b40*/  DFMA R40, R20, UR8, R40 ;  /* 0x0000000814287c2b */ /* 0x004fc80008000028 */
[C---:B------:R-:W-:Y:S01]  /*2b50*/  DFMA R38, R20.reuse, UR10, R38 ;  /* 0x0000000a14267c2b */ /* 0x040fe20008000026 */
[----:B------:R-:W2:Y:S01]  /*2b60*/  LDCU.128 UR8, c[0x3][0x220] ;  /* 0x00c04400ff0877ac */ /* 0x000ea20008000c00 */
[----:B0-----:R-:W-:Y:S02]  /*2b70*/  DFMA R4, R20, UR16, R4 ;  /* 0x0000001014047c2b */ /* 0x001fe40008000004 */
[----:B------:R-:W-:-:S04]  /*2b80*/  DFMA R40, R18, UR54, R40 ;  /* 0x0000003612287c2b */ /* 0x000fc80008000028 */
[C---:B---3--:R-:W-:Y:S02]  /*2b90*/  DFMA R38, R18.reuse, UR12, R38 ;  /* 0x0000000c12267c2b */ /* 0x048fe40008000026 */
[----:B------:R-:W-:Y:S02]  /*2ba0*/  DFMA R4, R18, UR14, R4 ;  /* 0x0000000e12047c2b */ /* 0x000fe40008000004 */
[----:B----4-:R-:W-:-:S04]  /*2bb0*/  DFMA R40, R16, UR4, R40 ;  /* 0x0000000410287c2b */ /* 0x010fc80008000028 */
[C---:B------:R-:W-:Y:S02]  /*2bc0*/  DFMA R38, R16.reuse, UR6, R38 ;  /* 0x0000000610267c2b */ /* 0x040fe40008000026 */
[----:B-----5:R-:W-:Y:S02]  /*2bd0*/  DFMA R4, R16, UR18, R4 ;  /* 0x0000001210047c2b */ /* 0x020fe40008000004 */
[----:B------:R-:W-:-:S04]  /*2be0*/  DFMA R40, R14, UR58, R40 ;  /* 0x0000003a0e287c2b */ /* 0x000fc80008000028 */
[C---:B--2---:R-:W-:Y:S02]  /*2bf0*/  DFMA R38, R14.reuse, UR8, R38 ;  /* 0x000000080e267c2b */ /* 0x044fe40008000026 */
[----:B------:R-:W-:Y:S01]  /*2c00*/  DFMA R4, R14, UR10, R4 ;  /* 0x0000000a0e047c2b */ /* 0x000fe20008000004 */
[----:B------:R1:W-:Y:S04]  /*2c10*/  STS.64 [R3+0x140], R40 ;  /* 0x0001402803007388 */ /* 0x0003e80000000a00 */
[----:B------:R1:W-:Y:S04]  /*2c20*/  STS.64 [R3+0x190], R38 ;  /* 0x0001902603007388 */ /* 0x0003e80000000a00 */
[----:B------:R1:W-:Y:S02]  /*2c30*/  STS.64 [R3+0x1e0], R4 ;  /* 0x0001e00403007388 */ /* 0x0003e40000000a00 */
.L_x_1377:
[----:B------:R-:W-:Y:S05]  /*2c40*/  BSYNC.RECONVERGENT B0 ;  /* 0x0000000000007941 */ /* 0x000fea0003800200 */
.L_x_1376:
        /* <DEDUP_REMOVED lines=10> */
[----:B------:R-:W4:Y:S03]  /*2cf0*/  LDCU.64 UR26, c[0x3][0x30] ;  /* 0x00c00600ff1a77ac */ /* 0x000f260008000a00 */
[----:B------:R-:W5:Y:S01]  /*2d00*/  LDS.64 R10, [R2+0x960] ;  /* 0x00096000020a7984 */ /* 0x000f620000000a00 */
[----:B------:R-:W1:Y:S03]  /*2d10*/  LDCU.128 UR4, c[0x3][0x50] ;  /* 0x00c00a00ff0477ac */ /* 0x000e660008000c00 */
[----:B------:R-:W5:Y:S01]  /*2d20*/  LDS.64 R6, [R2+0xc80] ;  /* 0x000c800002067984 */ /* 0x000f620000000a00 */
[----:B------:R-:W1:Y:S01]  /*2d30*/  LDCU.128 UR8, c[0x3][0x60] ;  /* 0x00c00c00ff0877ac */ /* 0x000e620008000c00 */
[----:B------:R-:W1:Y:S01]  /*2d40*/  LDCU.64 UR22, c[0x3][0x48] ;  /* 0x00c00900ff1677ac */ /* 0x000e620008000a00 */
[----:B------:R-:W1:Y:S01]  /*2d50*/  LDCU.64 UR50, c[0x3][0x38] ;  /* 0x00c00700ff3277ac */ /* 0x000e620008000a00 */
[----:B------:R-:W3:Y:S01]  /*2d60*/  LDCU.64 UR48, c[0x3][0xa0] ;  /* 0x00c01400ff3077ac */ /* 0x000ee20008000a00 */
[----:B------:R-:W5:Y:S01]  /*2d70*/  LDCU.64 UR42, c[0x3][0xb8] ;  /* 0x00c01700ff2a77ac */ /* 0x000f620008000a00 */
[----:B------:R-:W5:Y:S01]  /*2d80*/  LDCU.64 UR52, c[0x3][0xa8] ;  /* 0x00c01500ff3477ac */ /* 0x000f620008000a00 */
[C---:B0-----:R-:W-:Y:S01]  /*2d90*/  DFMA R22, R4.reuse, UR12, RZ ;  /* 0x0000000c04167c2b */ /* 0x041fe200080000ff */
[----:B------:R-:W0:Y:S01]  /*2da0*/  LDCU.64 UR58, c[0x3][0x118] ;  /* 0x00c02300ff3a77ac */ /* 0x000e220008000a00 */
[----:B------:R-:W-:-:S02]  /*2db0*/  DFMA R8, R4, UR14, RZ ;  /* 0x0000000e04087c2b */ /* 0x000fc400080000ff */
[C---:B--2---:R-:W-:Y:S01]  /*2dc0*/  DFMA R16, R4.reuse, UR16, RZ ;  /* 0x0000001004107c2b */ /* 0x044fe200080000ff */
[----:B------:R-:W3:Y:S01]  /*2dd0*/  LDCU.128 UR12, c[0x3][0x80] ;  /* 0x00c01000ff0c77ac */ /* 0x000ee20008000c00 */
[C---:B------:R-:W-:Y:S02]  /*2de0*/  DFMA R24, R4.reuse, UR18, RZ ;  /* 0x0000001204187c2b */ /* 0x040fe400080000ff */
[C---:B----4-:R-:W-:Y:S01]  /*2df0*/  DFMA R26, R4.reuse, UR26, RZ ;  /* 0x0000001a041a7c2b */ /* 0x050fe200080000ff */
[----:B------:R-:W2:Y:S01]  /*2e00*/  LDCU.128 UR16, c[0x3][0x90] ;  /* 0x00c01200ff1077ac */ /* 0x000ea20008000c00 */
[C---:B------:R-:W-:Y:S02]  /*2e10*/  DFMA R14, R4.reuse, UR28, RZ ;  /* 0x0000001c040e7c2b */ /* 0x040fe400080000ff */
[----:B------:R-:W-:Y:S01]  /*2e20*/  DFMA R18, R4, UR30, RZ ;  /* 0x0000001e04127c2b */ /* 0x000fe200080000ff */
[----:B------:R-:W4:Y:S01]  /*2e30*/  LDCU.64 UR46, c[0x3][0x158] ;  /* 0x00c02b00ff2e77ac */ /* 0x000f220008000a00 */
[----:B------:R-:W0:Y:S01]  /*2e40*/  LDS.64 R4, [R2+0xfa0] ;  /* 0x000fa00002047984 */ /* 0x000e220000000a00 */
[----:B-1----:R-:W-:-:S02]  /*2e50*/  DFMA R8, R20, UR4, R8 ;  /* 0x0000000414087c2b */ /* 0x002fc40008000008 */
[C---:B------:R-:W-:Y:S01]  /*2e60*/  DFMA R16, R20.reuse, UR6, R16 ;  /* 0x0000000614107c2b */ /* 0x040fe20008000010 */
[----:B------:R-:W5:Y:S01]  /*2e70*/  LDCU.128 UR4, c[0x3][0xc0] ;  /* 0x00c01800ff0477ac */ /* 0x000f620008000c00 */
[C---:B------:R-:W-:Y:S02]  /*2e80*/  DFMA R24, R20.reuse, UR8, R24 ;  /* 0x0000000814187c2b */ /* 0x040fe40008000018 */
[C---:B------:R-:W-:Y:S01]  /*2e90*/  DFMA R22, R20.reuse, UR22, R22 ;  /* 0x0000001614167c2b */ /* 0x040fe20008000016 */
[----:B------:R-:W1:Y:S01]  /*2ea0*/  LDCU.64 UR22, c[0x3][0x110] ;  /* 0x00c02200ff1677ac */ /* 0x000e620008000a00 */
[C---:B------:R-:W-:Y:S02]  /*2eb0*/  DFMA R30, R20.reuse, UR10, R26 ;  /* 0x0000000a141e7c2b */ /* 0x040fe4000800001a */
[C---:B------:R-:W-:Y:S01]  /*2ec0*/  DFMA R14, R20.reuse, UR50, R14 ;  /* 0x00000032140e7c2b */ /* 0x040fe2000800000e */
[----:B------:R-:W4:Y:S01]  /*2ed0*/  LDCU.128 UR8, c[0x3][0xd0] ;  /* 0x00c01a00ff0877ac */ /* 0x000f220008000c00 */
[----:B------:R-:W-:-:S02]  /*2ee0*/  DFMA R18, R20, UR24, R18 ;  /* 0x0000001814127c2b */ /* 0x000fc40008000012 */
[C---:B---3--:R-:W-:Y:S01]  /*2ef0*/  DFMA R26, R12.reuse, UR14, R8 ;  /* 0x0000000e0c1a7c2b */ /* 0x048fe20008000008 */
[----:B------:R-:W3:Y:S01]  /*2f00*/  LDCU.64 UR26, c[0x3][0x180] ;  /* 0x00c03000ff1a77ac */ /* 0x000ee20008000a00 */
[C---:B--2---:R-:W-:Y:S01]  /*2f10*/  DFMA R28, R12.reuse, UR16, R16 ;  /* 0x000000100c1c7c2b */ /* 0x044fe20008000010 */
[----:B------:R-:W2:Y:S01]  /*2f20*/  LDS.64 R8, [R2+0x12c0] ;  /* 0x0012c00002087984 */ /* 0x000ea20000000a00 */
[C---:B------:R-:W-:Y:S01]  /*2f30*/  DFMA R16, R12.reuse, UR18, R24 ;  /* 0x000000120c107c2b */ /* 0x040fe20008000018 */
[----:B------:R-:W1:Y:S01]  /*2f40*/  LDCU.128 UR16, c[0x3][0x100] ;  /* 0x00c02000ff1077ac */ /* 0x000e620008000c00 */
[C---:B------:R-:W-:Y:S02]  /*2f50*/  DFMA R20, R12.reuse, UR12, R22 ;  /* 0x0000000c0c147c2b */ /* 0x040fe40008000016 */
[C---:B------:R-:W-:Y:S01]  /*2f60*/  DFMA R30, R12.reuse, UR48, R30 ;  /* 0x000000300c1e7c2b */ /* 0x040fe2000800001e */
[----:B------:R-:W3:Y:S01]  /*2f70*/  LDCU.128 UR12, c[0x3][0xf0] ;  /* 0x00c01e00ff0c77ac */ /* 0x000ee20008000c00 */
[----:B------:R-:W-:-:S02]  /*2f80*/  DFMA R22, R12, UR32, R14 ;  /* 0x000000200c167c2b */ /* 0x000fc4000800000e */
[----:B------:R-:W-:Y:S01]  /*2f90*/  DFMA R24, R12, UR34, R18 ;  /* 0x000000220c187c2b */ /* 0x000fe20008000012 */
[----:B------:R-:W0:Y:S01]  /*2fa0*/  LDCU.128 UR48, c[0x3][0x120] ;  /* 0x00c02400ff3077ac */ /* 0x000e220008000c00 */
[----:B------:R-:W2:Y:S01]  /*2fb0*/  LDS.64 R12, [R2+0x15e0] ;  /* 0x0015e000020c7984 */ /* 0x000ea20000000a00 */
[C---:B-----5:R-:W-:Y:S02]  /*2fc0*/  DFMA R26, R10.reuse, UR4, R26 ;  /* 0x000000040a1a7c2b */ /* 0x060fe4000800001a */
[C---:B------:R-:W-:Y:S01]  /*2fd0*/  DFMA R14, R10.reuse, UR6, R28 ;  /* 0x000000060a0e7c2b */ /* 0x040fe2000800001c */
[----:B------:R-:W0:Y:S01]  /*2fe0*/  LDCU.128 UR4, c[0x3][0x130] ;  /* 0x00c02600ff0477ac */ /* 0x000e220008000c00 */
[C---:B------:R-:W-:Y:S02]  /*2ff0*/  DFMA R20, R10.reuse, UR42, R20 ;  /* 0x0000002a0a147c2b */ /* 0x040fe40008000014 */
[C---:B----4-:R-:W-:Y:S01]  /*3000*/  DFMA R28, R10.reuse, UR8, R16 ;  /* 0x000000080a1c7c2b */ /* 0x050fe20008000010 */
[----:B------:R-:W4:Y:S01]  /*3010*/  LDCU.64 UR42, c[0x3][0x188] ;  /* 0x00c03100ff2a77ac */ /* 0x000f220008000a00 */
[----:B------:R-:W-:-:S02]  /*3020*/  DFMA R30, R10, UR10, R30 ;  /* 0x0000000a0a1e7c2b */ /* 0x000fc4000800001e */
[C---:B------:R-:W-:Y:S01]  /*3030*/  DFMA R18, R10.reuse, UR52, R22 ;  /* 0x000000340a127c2b */ /* 0x040fe20008000016 */
[----:B------:R-:W5:Y:S01]  /*3040*/  LDCU.128 UR8, c[0x3][0x140] ;  /* 0x00c02800ff0877ac */ /* 0x000f620008000c00 */
[----:B------:R-:W-:Y:S01]  /*3050*/  DFMA R24, R10, UR20, R24 ;  /* 0x000000140a187c2b */ /* 0x000fe20008000018 */
[----:B------:R-:W4:Y:S01]  /*3060*/  LDS.64 R10, [R2+0x1900] ;  /* 0x00190000020a7984 */ /* 0x000f220000000a00 */
[C---:B-1----:R-:W-:Y:S01]  /*3070*/  DFMA R22, R6.reuse, UR16, R14 ;  /* 0x0000001006167c2b */ /* 0x042fe2000800000e */
[----:B------:R-:W1:Y:S01]  /*3080*/  LDCU.128 UR52, c[0x3][0x190] ;  /* 0x00c03200ff3477ac */ /* 0x000e620008000c00 */
[C---:B---3--:R-:W-:Y:S02]  /*3090*/  DFMA R20, R6.reuse, UR12, R20 ;  /* 0x0000000c06147c2b */ /* 0x048fe40008000014 */
[C---:B------:R-:W-:Y:S01]  /*30a0*/  DFMA R16, R6.reuse, UR14, R26 ;  /* 0x0000000e06107c2b */ /* 0x040fe2000800001a */
[----:B------:R-:W2:Y:S01]  /*30b0*/  LDCU.128 UR12, c[0x3][0x160] ;  /* 0x00c02c00ff0c77ac */ /* 0x000ea20008000c00 */
[----:B------:R-:W-:-:S02]  /*30c0*/  DFMA R14, R6, UR18, R28 ;  /* 0x00000012060e7c2b */ /* 0x000fc4000800001c */
[C---:B------:R-:W-:Y:S01]  /*30d0*/  DFMA R24, R6.reuse, UR38, R24 ;  /* 0x0000002606187c2b */ /* 0x040fe20008000018 */
[----:B------:R-:W3:Y:S01]  /*30e0*/  LDCU.128 UR16, c[0x3][0x170] ;  /* 0x00c02e00ff1077ac */ /* 0x000ee20008000c00 */
[C---:B------:R-:W-:Y:S02]  /*30f0*/  DFMA R18, R6.reuse, UR36, R18 ;  /* 0x0000002406127c2b */ /* 0x040fe40008000012 */
[----:B------:R-:W-:Y:S01]  /*3100*/  DFMA R26, R6, UR22, R30 ;  /* 0x00000016061a7c2b */ /* 0x000fe2000800001e */
[----:B------:R-:W4:Y:S01]  /*3110*/  LDCU.64 UR56, c[0x3][0x1c8] ;  /* 0x00c03900ff3877ac */ /* 0x000f220008000a00 */
[----:B------:R-:W4:Y:S01]  /*3120*/  LDS.64 R30, [R2+0x1c20] ;  /* 0x001c2000021e7984 */ /* 0x000f220000000a00 */
[C---:B0-----:R-:W-:Y:S02]  /*3130*/  DFMA R16, R4.reuse, UR4, R16 ;  /* 0x0000000404107c2b */ /* 0x041fe40008000010 */
[C---:B------:R-:W-:Y:S01]  /*3140*/  DFMA R22, R4.reuse, UR6, R22 ;  /* 0x0000000604167c2b */ /* 0x040fe20008000016 */
[----:B------:R-:W0:Y:S01]  /*3150*/  LDCU.128 UR4, c[0x3][0x1a0] ;  /* 0x00c03400ff0477ac */ /* 0x000e220008000c00 */
[----:B------:R-:W-:-:S02]  /*3160*/  DFMA R6, R4, UR48, R24 ;  /* 0x0000003004067c2b */ /* 0x000fc40008000018 */
[C---:B------:R-:W-:Y:S01]  /*3170*/  DFMA R20, R4.reuse, UR50, R20 ;  /* 0x0000003204147c2b */ /* 0x040fe20008000014 */
[----:B------:R-:W4:Y:S01]  /*3180*/  LDCU.64 UR22, c[0x3][0x1f0] ;  /* 0x00c03e00ff1677ac */ /* 0x000f220008000a00 */
[C---:B------:R-:W-:Y:S02]  /*3190*/  DFMA R18, R4.reuse, UR58, R18 ;  /* 0x0000003a04127c2b */ /* 0x040fe40008000012 */
[C---:B-----5:R-:W-:Y:S01]  /*31a0*/  DFMA R14, R4.reuse, UR8, R14 ;  /* 0x00000008040e7c2b */ /* 0x060fe2000800000e */
[----:B------:R-:W5:Y:S01]  /*31b0*/  LDCU.128 UR48, c[0x3][0x200] ;  /* 0x00c04000ff3077ac */ /* 0x000f620008000c00 */
[----:B------:R-:W-:Y:S02]  /*31c0*/  DFMA R26, R4, UR10, R26 ;  /* 0x0000000a041a7c2b */ /* 0x000fe4000800001a */
[C---:B--2---:R-:W-:Y:S01]  /*31d0*/  DFMA R20, R8.reuse, UR12, R20 ;  /* 0x0000000c08147c2b */ /* 0x044fe20008000014 */
[----:B------:R-:W2:Y:S01]  /*31e0*/  LDCU.128 UR8, c[0x3][0x1b0] ;  /* 0x00c03600ff0877ac */ /* 0x000ea20008000c00 */
[----:B------:R-:W-:-:S02]  /*31f0*/  DFMA R16, R8, UR14, R16 ;  /* 0x0000000e08107c2b */ /* 0x000fc40008000010 */
[C---:B------:R-:W-:Y:S01]  /*3200*/  DFMA R6, R8.reuse, UR46, R6 ;  /* 0x0000002e08067c2b */ /* 0x040fe20008000006 */
[----:B------:R-:W5:Y:S01]  /*3210*/  LDCU.128 UR12, c[0x3][0x1d0] ;  /* 0x00c03a00ff0c77ac */ /* 0x000f620008000c00 */
[C---:B---3--:R-:W-:Y:S02]  /*3220*/  DFMA R22, R8.reuse, UR16, R22 ;  /* 0x0000001008167c2b */ /* 0x048fe40008000016 */
[C---:B------:R-:W-:Y:S01]  /*3230*/  DFMA R14, R8.reuse, UR18, R14 ;  /* 0x00000012080e7c2b */ /* 0x040fe2000800000e */
[----:B------:R-:W3:Y:S01]  /*3240*/  LDCU.128 UR16, c[0x3][0x1e0] ;  /* 0x00c03c00ff1077ac */ /* 0x000ee20008000c00 */
        /* <DEDUP_REMOVED lines=8> */
[C---:B----4-:R-:W-:Y:S02]  /*32d0*/  DFMA R18, R12.reuse, UR42, R18 ;  /* 0x0000002a0c127c2b */ /* 0x050fe40008000012 */
[C---:B--2---:R-:W-:Y:S01]  /*32e0*/  DFMA R14, R12.reuse, UR8, R14 ;  /* 0x000000080c0e7c2b */ /* 0x044fe2000800000e */
[----:B------:R-:W2:Y:S01]  /*32f0*/  LDCU.64 UR42, c[0x3][0x1f8] ;  /* 0x00c03f00ff2a77ac */ /* 0x000ea20008000a00 */
[----:B------:R-:W-:-:S02]  /*3300*/  DFMA R26, R12, UR10, R26 ;  /* 0x0000000a0c1a7c2b */ /* 0x000fc4000800001a */
[C---:B------:R-:W-:Y:S02]  /*3310*/  DFMA R6, R10.reuse, UR56, R6 ;  /* 0x000000380a067c2b */ /* 0x040fe40008000006 */
[C---:B-----5:R-:W-:Y:S02]  /*3320*/  DFMA R20, R10.reuse, UR12, R20 ;  /* 0x0000000c0a147c2b */ /* 0x060fe40008000014 */
[C---:B------:R-:W-:Y:S02]  /*3330*/  DFMA R16, R10.reuse, UR14, R16 ;  /* 0x0000000e0a107c2b */ /* 0x040fe40008000010 */
[C---:B---3--:R-:W-:Y:S02]  /*3340*/  DFMA R22, R10.reuse, UR16, R22 ;  /* 0x000000100a167c2b */ /* 0x048fe40008000016 */
[C---:B------:R-:W-:Y:S02]  /*3350*/  DFMA R14, R10.reuse, UR18, R14 ;  /* 0x000000120a0e7c2b */ /* 0x040fe4000800000e */
[----:B------:R-:W-:-:S02]  /*3360*/  DFMA R18, R10, UR44, R18 ;  /* 0x0000002c0a127c2b */ /* 0x000fc40008000012 */
[----:B------:R-:W-:Y:S02]  /*3370*/  DFMA R4, R10, UR22, R26 ;  /* 0x000000160a047c2b */ /* 0x000fe4000800001a */
[C---:B------:R-:W-:Y:S02]  /*3380*/  DFMA R8, R30.reuse, UR48, R6 ;  /* 0x000000301e087c2b */ /* 0x040fe40008000006 */
[C---:B------:R-:W-:Y:S02]  /*3390*/  DFMA R10, R30.reuse, UR50, R20 ;  /* 0x000000321e0a7c2b */ /* 0x040fe40008000014 */
[C---:B-1----:R-:W-:Y:S02]  /*33a0*/  DFMA R24, R30.reuse, UR52, R16 ;  /* 0x000000341e187c2b */ /* 0x042fe40008000010 */
[C---:B------:R-:W-:Y:S02]  /*33b0*/  DFMA R26, R30.reuse, UR54, R22 ;  /* 0x000000361e1a7c2b */ /* 0x040fe40008000016 */
[----:B--2---:R-:W-:-:S02]  /*33c0*/  DFMA R6, R30, UR42, R18 ;  /* 0x0000002a1e067c2b */ /* 0x004fc40008000012 */
[C---:B0-----:R-:W-:Y:S02]  /*33d0*/  DFMA R28, R30.reuse, UR4, R14 ;  /* 0x000000041e1c7c2b */ /* 0x041fe4000800000e */
[----:B------:R-:W-:-:S11]  /*33e0*/  DFMA R30, R30, UR6, R4 ;  /* 0x000000061e1e7c2b */ /* 0x000fd60008000004 */
.L_x_1379:
[----:B------:R-:W-:Y:S05]  /*33f0*/  BSYNC.RECONVERGENT B0 ;  /* 0x0000000000007941 */ /* 0x000fea0003800200 */
.L_x_1378:
        /* <DEDUP_REMOVED lines=13> */
.L_x_1380:
        /* <DEDUP_REMOVED lines=11> */
.L_x_3064:


//--------------------- .text._Z40massMatrixMultiplyMonolithicGlobalKernelILi7ELi10ELi1EEviPKdS1_S1_S1_Pd --------------------------
	.section	.text._Z40massMatrixMultiplyMonolithicGlobalKernelILi7ELi10ELi1EEviPKdS1_S1_S1_Pd,"ax",@progbits
	.align	128
        .global         _Z40massMatrixMultiplyMonolithicGlobalKernelILi7ELi10ELi1EEviPKdS1_S1_S1_Pd
        .type           _Z40massMatrixMultiplyMonolithicGlobalKernelILi7ELi10ELi1EEviPKdS1_S1_S1_Pd,@function
        .size           _Z40massMatrixMultiplyMonolithicGlobalKernelILi7ELi10ELi1EEviPKdS1_S1_S1_Pd,(.L_x_3065 - _Z40massMatrixMultiplyMonolithicGlobalKernelILi7ELi10ELi1EEviPKdS1_S1_S1_Pd)
        .other          _Z40massMatrixMultiplyMonolithicGlobalKernelILi7ELi10ELi1EEviPKdS1_S1_S1_Pd,@"STO_CUDA_ENTRY STV_DEFAULT"
_Z40massMatrixMultiplyMonolithicGlobalKernelILi7ELi10ELi1EEviPKdS1_S1_S1_Pd:
.text._Z40massMatrixMultiplyMonolithicGlobalKernelILi7ELi10ELi1EEviPKdS1_S1_S1_Pd:
        /* <DEDUP_REMOVED lines=23> */
[----:B------:R-:W1:Y:S05]  /*0170*/  S2R R119, SR_CgaCtaId ;  /* 0x0000000000777919 */ /* 0x000e6a0000008800 */
[----:B------:R-:W2:Y:S01]  /*0180*/  @!P0 LDC.64 R122, c[0x0][0x3a0] ;  /* 0x0000e800ff7a8b82 */ /* 0x000ea20000000a00 */
        /* <DEDUP_REMOVED lines=20> */
[----:B------:R-:W5:Y:S02]  /*02d0*/  LDG.E.64.CONSTANT R16, desc[UR4][R4.64+0x28] ;  /* 0x0000280404107981 */ /* 0x000f64000c1e9b00 */
[----:B------:R-:W-:-:S02]  /*02e0*/  IMAD R2, R3, 0x2493, RZ ;  /* 0x0000249303027824 */ /* 0x000fc400078e02ff */
        /* <DEDUP_REMOVED lines=84> */
[----:B------:R-:W-:Y:S01]  /*0830*/  IMAD.IADD R2, R2, 0x1, R121 ;  /* 0x0000000102027824 */ /* 0x000fe200078e0279 */
[----:B------:R-:W-:Y:S01]  /*0840*/  LEA.HI R5, R5, R116, RZ, 0x1f ;  /* 0x0000007405057211 */ /* 0x000fe200078ff8ff */
[----:B------:R-:W-:-:S02]  /*0850*/  IMAD.MOV R4, RZ, RZ, -R4 ;  /* 0x000000ffff047224 */ /* 0x000fc400078e0a04 */
[----:B------:R-:W-:Y:S01]  /*0860*/  IMAD R118, R118, 0x320, R3 ;  /* 0x0000032076767824 */ /* 0x000fe200078e0203 */
[----:B------:R-:W-:Y:S02]  /*0870*/  LOP3.LUT R5, R5, 0xfc, RZ, 0xc0, !PT ;  /* 0x000000fc05057812 */ /* 0x000fe400078ec0ff */
        /* <DEDUP_REMOVED lines=11> */
[----:B--2---:R-:W-:Y:S01]  /*0930*/  @!P0 IMAD.WIDE R122, R5, 0x8, R122 ;  /* 0x00000008057a8825 */ /* 0x004fe200078e027a */
        /* <DEDUP_REMOVED lines=42> */
[----:B--2---:R-:W-:-:S02]  /*0be0*/  DFMA R126, R184, R126, RZ ;  /* 0x0000007eb87e722b */ /* 0x004fc400000000ff */
[----:B---3--:R-:W-:-:S06]  /*0bf0*/  DFMA R190, R184, R190, RZ ;  /* 0x000000beb8be722b */ /* 0x008fcc00000000ff */
[C---:B----4-:R-:W-:Y:S02]  /*0c00*/  DFMA R126, R186.reuse, R178, R126 ;  /* 0x000000b2ba7e722b */ /* 0x050fe4000000007e */
[----:B------:R-:W-:Y:S02]  /*0c10*/  DFMA R178, R186, R192, R190 ;  /* 0x000000c0bab2722b */ /* 0x000fe400000000be */
[----:B------:R-:W2:Y:S04]  /*0c20*/  LDG.E.64.CONSTANT R190, desc[UR4][R250.64+0x118] ;  /* 0x00011804fabe7981 */ /* 0x000ea8000c1e9b00 */
[C---:B------:R-:W-:Y:S01]  /*0c30*/  DFMA R126, R248.reuse, R180, R126 ;  /* 0x000000b4f87e722b */ /* 0x040fe2000000007e */
[----:B------:R-:W3:Y:S01]  /*0c40*/  LDG.E.64.CONSTANT R192, desc[UR4][R250.64+0x150] ;  /* 0x00015004fac07981 */ /* 0x000ee2000c1e9b00 */
[----:B------:R-:W-:-:S03]  /*0c50*/  DFMA R206, R248, R198, R178 ;  /* 0x000000c6f8ce722b */ /* 0x000fc600000000b2 */
[----:B------:R-:W4:Y:S03]  /*0c60*/  LDG.E.64.CONSTANT R198, desc[UR4][R250.64+0x1f8] ;  /* 0x0001f804fac67981 */ /* 0x000f26000c1e9b00 */
[----:B------:R-:W-:Y:S02]  /*0c70*/  DFMA R204, R116, R204, R126 ;  /* 0x000000cc74cc722b */ /* 0x000fe4000000007e */
        /* <DEDUP_REMOVED lines=15> */
[C---:B------:R-:W-:Y:S02]  /*0d70*/  DFMA R242, R184.reuse, R242, RZ ;  /* 0x000000f2b8f2722b */ /* 0x040fe400000000ff */
[----:B------:R-:W-:-:S06]  /*0d80*/  DFMA R240, R184, R240, RZ ;  /* 0x000000f0b8f0722b */ /* 0x000fcc00000000ff */
[C---:B------:R-:W-:Y:S02]  /*0d90*/  DFMA R232, R186.reuse, R232, R242 ;  /* 0x000000e8bae8722b */ /* 0x040fe400000000f2 */
[----:B------:R-:W-:Y:S01]  /*0da0*/  DFMA R200, R186, R200, R240 ;  /* 0x000000c8bac8722b */ /* 0x000fe200000000f0 */
[----:B------:R-:W4:Y:S04]  /*0db0*/  LDG.E.64.CONSTANT R242, desc[UR4][R250.64+0x1b8] ;  /* 0x0001b804faf27981 */ /* 0x000f28000c1e9b00 */
[----:B------:R-:W4:Y:S01]  /*0dc0*/  LDG.E.64.CONSTANT R240, desc[UR4][R250.64+0x180] ;  /* 0x00018004faf07981 */ /* 0x000f22000c1e9b00 */
[C---:B------:R-:W-:Y:S02]  /*0dd0*/  DFMA R230, R248.reuse, R230, R232 ;  /* 0x000000e6f8e6722b */ /* 0x040fe400000000e8 */
[----:B------:R-:W-:-:S02]  /*0de0*/  DFMA R226, R248, R226, R200 ;  /* 0x000000e2f8e2722b */ /* 0x000fc400000000c8 */
[----:B------:R-:W4:Y:S01]  /*0df0*/  LDG.E.64.CONSTANT R200, desc[UR4][R250.64+0x160] ;  /* 0x00016004fac87981 */ /* 0x000f22000c1e9b00 */
[----:B------:R-:W-:-:S03]  /*0e00*/  DFMA R218, R116, R218, R234 ;  /* 0x000000da74da722b */ /* 0x000fc600000000ea */
[----:B------:R-:W4:Y:S01]  /*0e10*/  LDG.E.64.CONSTANT R234, desc[UR4][R250.64+0x1b0] ;  /* 0x0001b004faea7981 */ /* 0x000f22000c1e9b00 */
[C---:B------:R-:W-:Y:S02]  /*0e20*/  DFMA R194, R184.reuse, R194, RZ ;  /* 0x000000c2b8c2722b */ /* 0x040fe400000000ff */
[----:B------:R-:W-:Y:S02]  /*0e30*/  DFMA R196, R184, R196, RZ ;  /* 0x000000c4b8c4722b */ /* 0x000fe400000000ff */
[----:B------:R-:W-:Y:S01]  /*0e40*/  DFMA R124, R120, R238, R124 ;  /* 0x000000ee787c722b */ /* 0x000fe2000000007c */
[----:B------:R-:W4:Y:S01]  /*0e50*/  LDG.E.64.CONSTANT R238, desc[UR4][R250.64+0x220] ;  /* 0x00022004faee7981 */ /* 0x000f22000c1e9b00 */
[----:B--2---:R-:W-:-:S08]  /*0e60*/  DFMA R190, R184, R190, RZ ;  /* 0x000000beb8be722b */ /* 0x004fd000000000ff */
[----:B------:R-:W-:Y:S02]  /*0e70*/  DFMA R222, R186, R222, R190 ;  /* 0x000000debade722b */ /* 0x000fe400000000be */
[----:B---3--:R-:W-:Y:S01]  /*0e80*/  DFMA R192, R184, R192, RZ ;  /* 0x000000c0b8c0722b */ /* 0x008fe200000000ff */
[----:B------:R-:W2:Y:S01]  /*0e90*/  LDG.E.64.CONSTANT R190, desc[UR4][R250.64+0x68] ;  /* 0x00006804fabe7981 */ /* 0x000ea2000c1e9b00 */
[----:B----4-:R-:W-:-:S03]  /*0ea0*/  DFMA R230, R116, R202, R230 ;  /* 0x000000ca74e6722b */ /* 0x010fc600000000e6 */
[----:B------:R-:W3:Y:S01]  /*0eb0*/  LDG.E.64.CONSTANT R202, desc[UR4][R250.64+0x198] ;  /* 0x00019804faca7981 */ /* 0x000ee2000c1e9b00 */
[----:B------:R-:W-:-:S03]  /*0ec0*/  DFMA R226, R116, R204, R226 ;  /* 0x000000cc74e2722b */ /* 0x000fc600000000e2 */
[----:B------:R-:W4:Y:S01]  /*0ed0*/  LDG.E.64.CONSTANT R204, desc[UR4][R250.64+0x1d0] ;  /* 0x0001d004facc7981 */ /* 0x000f22000c1e9b00 */
[----:B------:R-:W-:-:S03]  /*0ee0*/  DFMA R222, R248, R206, R222 ;  /* 0x000000cef8de722b */ /* 0x000fc600000000de */
[----:B------:R-:W2:Y:S01]  /*0ef0*/  LDG.E.64.CONSTANT R206, desc[UR4][R250.64+0x208] ;  /* 0x00020804face7981 */ /* 0x000ea2000c1e9b00 */
[C---:B------:R-:W-:Y:S02]  /*0f00*/  DFMA R230, R118.reuse, R210, R230 ;  /* 0x000000d276e6722b */ /* 0x040fe400000000e6 */
[C---:B------:R-:W-:Y:S01]  /*0f10*/  DFMA R218, R118.reuse, R208, R218 ;  /* 0x000000d076da722b */ /* 0x040fe200000000da */
        /* <DEDUP_REMOVED lines=9> */
[----:B------:R-:W-:-:S03]  /*0fb0*/  DFMA R224, R120, R224, R226 ;  /* 0x000000e078e0722b */ /* 0x000fc600000000e2 */
[----:B------:R-:W2:Y:S04]  /*0fc0*/  LDG.E.64.CONSTANT R222, desc[UR4][R250.64+0x1a8] ;  /* 0x0001a804fade7981 */ /* 0x000ea8000c1e9b00 */
[----:B------:R-:W2:Y:S04]  /*0fd0*/  LDG.E.64.CONSTANT R226, desc[UR4][R250.64+0x1e0] ;  /* 0x0001e004fae27981 */ /* 0x000ea8000c1e9b00 */
[----:B------:R-:W2:Y:S01]  /*0fe0*/  LDG.E.64.CONSTANT R230, desc[UR4][R250.64+0x218] ;  /* 0x00021804fae67981 */ /* 0x000ea2000c1e9b00 */
[----:B------:R-:W-:Y:S02]  /*0ff0*/  DFMA R198, R184, R198, RZ ;  /* 0x000000c6b8c6722b */ /* 0x000fe400000000ff */
[----:B------:R-:W-:Y:S01]  /*1000*/  DFMA R126, R120, R126, R236 ;  /* 0x0000007e787e722b */ /* 0x000fe200000000ec */
[----:B------:R-:W2:Y:S01]  /*1010*/  LDG.E.64.CONSTANT R184, desc[UR4][R250.64+0x140] ;  /* 0x00014004fab87981 */ /* 0x000ea2000c1e9b00 */
[----:B------:R-:W-:-:S03]  /*1020*/  DFMA R228, R118, R228, R232 ;  /* 0x000000e476e4722b */ /* 0x000fc600000000e8 */
[----:B------:R-:W2:Y:S04]  /*1030*/  LDG.E.64.CONSTANT R232, desc[UR4][R250.64+0x178] ;  /* 0x00017804fae87981 */ /* 0x000ea8000c1e9b00 */
[----:B------:R-:W2:Y:S01]  /*1040*/  LDG.E.64.CONSTANT R236, desc[UR4][R250.64+0x1e8] ;  /* 0x0001e804faec7981 */ /* 0x000ea2000c1e9b00 */
[C---:B------:R-:W-:Y:S02]  /*1050*/  DFMA R178, R186.reuse, R178, R192 ;  /* 0x000000b2bab2722b */ /* 0x040fe400000000c0 */
[C---:B------:R-:W-:Y:S01]  /*1060*/  DFMA R180, R186.reuse, R180, R194 ;  /* 0x000000b4bab4722b */ /* 0x040fe200000000c2 */
[----:B------:R-:W2:Y:S01]  /*1070*/  LDG.E.64.CONSTANT R192, desc[UR4][R250.64+0xa0] ;  /* 0x0000a004fac07981 */ /* 0x000ea2000c1e9b00 */
[C---:B------:R-:W-:Y:S02]  /*1080*/  DFMA R182, R186.reuse, R182, R196 ;  /* 0x000000b6bab6722b */ /* 0x040fe400000000c4 */
[----:B------:R-:W-:Y:S01]  /*1090*/  DFMA R186, R186, R188, R198 ;  /* 0x000000bcbaba722b */ /* 0x000fe200000000c6 */
[----:B------:R-:W2:Y:S04]  /*10a0*/  LDG.E.64.CONSTANT R194, desc[UR4][R250.64+0xd8] ;  /* 0x0000d804fac27981 */ /* 0x000ea8000c1e9b00 */
[----:B------:R-:W2:Y:S04]  /*10b0*/  LDG.E.64.CONSTANT R188, desc[UR4][R250.64+0x30] ;  /* 0x00003004fabc7981 */ /* 0x000ea8000c1e9b00 */
[----:B------:R-:W2:Y:S04]  /*10c0*/  LDG.E.64.CONSTANT R196, desc[UR4][R250.64+0x110] ;  /* 0x00011004fac47981 */ /* 0x000ea8000c1e9b00 */
[----:B------:R-:W2:Y:S01]  /*10d0*/  LDG.E.64.CONSTANT R198, desc[UR4][R250.64+0x148] ;  /* 0x00014804fac67981 */ /* 0x000ea2000c1e9b00 */
[----:B------:R-:W-:-:S02]  /*10e0*/  DFMA R178, R248, R200, R178 ;  /* 0x000000c8f8b2722b */ /* 0x000fc400000000b2 */
[C---:B---3--:R-:W-:Y:S02]  /*10f0*/  DFMA R180, R248.reuse, R202, R180 ;  /* 0x000000caf8b4722b */ /* 0x048fe400000000b4 */
[C---:B----4-:R-:W-:Y:S02]  /*1100*/  DFMA R182, R248.reuse, R204, R182 ;  /* 0x000000ccf8b6722b */ /* 0x050fe400000000b6 */
[----:B--2---:R-:W-:-:S04]  /*1110*/  DFMA R186, R248, R206, R186 ;  /* 0x000000cef8ba722b */ /* 0x004fc800000000ba */
        /* <DEDUP_REMOVED lines=33> */
.L_x_1382:
[----:B------:R-:W-:Y:S05]  /*1330*/  BSYNC.RECONVERGENT B0 ;  /* 0x0000000000007941 */ /* 0x000fea0003800200 */
.L_x_1381:
        /* <DEDUP_REMOVED lines=50> */
[----:B----4-:R-:W-:Y:S01]  /*1660*/  DFMA R208, R208, R182, RZ ;  /* 0x000000b6d0d0722b */ /* 0x010fe200000000ff */
[----:B------:R-:W3:Y:S05]  /*1670*/  LDG.E.64.CONSTANT R126, desc[UR4][R250.64+0x158] ;  /* 0x00015804fa7e7981 */ /* 0x000eea000c1e9b00 */
[----:B------:R-:W-:-:S02]  /*1680*/  DFMA R204, R204, R116, R202 ;  /* 0x00000074cccc722b */ /* 0x000fc400000000ca */
[----:B------:R-:W-:Y:S01]  /*1690*/  DFMA R208, R200, R184, R208 ;  /* 0x000000b8c8d0722b */ /* 0x000fe200000000d0 */
[----:B------:R-:W4:Y:S04]  /*16a0*/  LDG.E.64.CONSTANT R202, desc[UR4][R250.64+0xf8] ;  /* 0x0000f804faca7981 */ /* 0x000f28000c1e9b00 */
[----:B------:R-:W2:Y:S01]  /*16b0*/  LDG.E.64.CONSTANT R200, desc[UR4][R250.64+0xc0] ;  /* 0x0000c004fac87981 */ /* 0x000ea2000c1e9b00 */
[----:B------:R-:W-:-:S03]  /*16c0*/  DFMA R240, R240, R118, R204 ;  /* 0x00000076f0f0722b */ /* 0x000fc600000000cc */
[----:B------:R-:W3:Y:S01]  /*16d0*/  LDG.E.64.CONSTANT R204, desc[UR4][R250.64+0x60] ;  /* 0x00006004facc7981 */ /* 0x000ee2000c1e9b00 */
[----:B------:R-:W-:-:S03]  /*16e0*/  DFMA R120, R120, R248, R208 ;  /* 0x000000f87878722b */ /* 0x000fc600000000d0 */
[----:B------:R-:W3:Y:S05]  /*16f0*/  LDG.E.64.CONSTANT R208, desc[UR4][R250.64+0x90] ;  /* 0x00009004fad07981 */ /* 0x000eea000c1e9b00 */
[----:B------:R-:W-:Y:S02]  /*1700*/  DFMA R238, R238, R116, R120 ;  /* 0x00000074eeee722b */ /* 0x000fe40000000078 */
[----:B------:R-:W3:Y:S01]  /*1710*/  LDS.64 R120, [R4+0x190] ;  /* 0x0001900004787984 */ /* 0x000ee20000000a00 */
[-C--:B------:R-:W-:Y:S02]  /*1720*/  DFMA R122, R122, R182.reuse, RZ ;  /* 0x000000b67a7a722b */ /* 0x080fe400000000ff */
[----:B------:R-:W-:-:S02]  /*1730*/  DFMA R242, R242, R182, RZ ;  /* 0x000000b6f2f2722b */ /* 0x000fc400000000ff */
[----:B------:R-:W-:-:S04]  /*1740*/  DFMA R234, R234, R182, RZ ;  /* 0x000000b6eaea722b */ /* 0x000fc800000000ff */
[-C--:B------:R-:W-:Y:S02]  /*1750*/  DFMA R244, R244, R184.reuse, R122 ;  /* 0x000000b8f4f4722b */ /* 0x080fe4000000007a */
[-C--:B------:R-:W-:Y:S01]  /*1760*/  DFMA R232, R232, R184.reuse, R242 ;  /* 0x000000b8e8e8722b */ /* 0x080fe200000000f2 */
        /* <DEDUP_REMOVED lines=15> */
[----:B------:R-:W3:Y:S05]  /*1860*/  LDG.E.64.CONSTANT R192, desc[UR4][R250.64+0xd8] ;  /* 0x0000d804fac07981 */ /* 0x000eea000c1e9b00 */
[----:B------:R-:W-:Y:S01]  /*1870*/  DFMA R232, R214, R248, R218 ;  /* 0x000000f8d6e8722b */ /* 0x000fe200000000da */
[----:B------:R-:W3:Y:S04]  /*1880*/  LDG.E.64.CONSTANT R214, desc[UR4][R250.64+0x210] ;  /* 0x00021004fad67981 */ /* 0x000ee8000c1e9b00 */
[----:B------:R-:W3:Y:S01]  /*1890*/  LDG.E.64.CONSTANT R218, desc[UR4][R250.64+0x170] ;  /* 0x00017004fada7981 */ /* 0x000ee2000c1e9b00 */
[----:B------:R-:W-:-:S02]  /*18a0*/  DFMA R194, R194, R182, RZ ;  /* 0x000000b6c2c2722b */ /* 0x000fc400000000ff */
[-C--:B------:R-:W-:Y:S02]  /*18b0*/  DFMA R196, R196, R182.reuse, RZ ;  /* 0x000000b6c4c4722b */ /* 0x080fe400000000ff */
[-C--:B------:R-:W-:Y:S02]  /*18c0*/  DFMA R190, R190, R182.reuse, RZ ;  /* 0x000000b6bebe722b */ /* 0x080fe400000000ff */
[----:B------:R-:W-:Y:S01]  /*18d0*/  DFMA R188, R188, R182, RZ ;  /* 0x000000b6bcbc722b */ /* 0x000fe200000000ff */
        /* <DEDUP_REMOVED lines=13> */
[-C--:B------:R-:W-:Y:S02]  /*19b0*/  DFMA R226, R212, R118.reuse, R226 ;  /* 0x00000076d4e2722b */ /* 0x080fe400000000e2 */
        /* <DEDUP_REMOVED lines=18> */
[----:B------:R-:W-:-:S03]  /*1ae0*/  DFMA R122, R122, R118, R228 ;  /* 0x000000767a7a722b */ /* 0x000fc600000000e4 */
[----:B------:R-:W0:Y:S01]  /*1af0*/  LDS.64 R228, [R4+0x1e0] ;  /* 0x0001e00004e47984 */ /* 0x000e220000000a00 */
[----:B------:R-:W-:-:S04]  /*1b00*/  DFMA R126, R198, R248, R126 ;  /* 0x000000f8c67e722b */ /* 0x000fc8000000007e */
[----:B------:R-:W-:Y:S02]  /*1b10*/  DFMA R122, R182, R120, R122 ;  /* 0x00000078b67a722b */ /* 0x000fe4000000007a */
[----:B0-----:R-:W-:-:S06]  /*1b20*/  DFMA R192, R192, R228, R220 ;  /* 0x000000e4c0c0722b */ /* 0x001fcc00000000dc */
[-C--:B------:R-:W-:Y:S02]  /*1b30*/  DFMA R122, R196, R228.reuse, R122 ;  /* 0x000000e4c47a722b */ /* 0x080fe4000000007a */
[----:B------:R-:W-:Y:S01]  /*1b40*/  DFMA R190, R190, R228, R216 ;  /* 0x000000e4bebe722b */ /* 0x000fe200000000d8 */
[----:B------:R1:W-:Y:S04]  /*1b50*/  STS.64 [R4+0xf0], R192 ;  /* 0x0000f0c004007388 */ /* 0x0003e80000000a00 */
[----:B------:R1:W-:Y:S04]  /*1b60*/  STS.64 [R4+0x190], R122 ;  /* 0x0001907a04007388 */ /* 0x0003e80000000a00 */
[----:B------:R1:W-:Y:S01]  /*1b70*/  STS.64 [R4+0xa0], R190 ;  /* 0x0000a0be04007388 */ /* 0x0003e20000000a00 */
[----:B----4-:R-:W-:-:S02]  /*1b80*/  DFMA R180, R202, R248, R180 ;  /* 0x000000f8cab4722b */ /* 0x010fc400000000b4 */
[-C--:B--2---:R-:W-:Y:S02]  /*1b90*/  DFMA R178, R200, R248.reuse, R178 ;  /* 0x000000f8c8b2722b */ /* 0x084fe400000000b2 */
[----:B---3--:R-:W-:-:S04]  /*1ba0*/  DFMA R184, R206, R248, R184 ;  /* 0x000000f8ceb8722b */ /* 0x008fc800000000b8 */
        /* <DEDUP_REMOVED lines=25> */
[----:B------:R1:W-:Y:S02]  /*1d40*/  STS.64 [R4+0x2d0], R184 ;  /* 0x0002d0b804007388 */ /* 0x0003e40000000a00 */
.L_x_1384:
[----:B------:R-:W-:Y:S05]  /*1d50*/  BSYNC.RECONVERGENT B0 ;  /* 0x0000000000007941 */ /* 0x000fea0003800200 */
.L_x_1383:
[----:B------:R-:W-:Y:S06]  /*1d60*/  BAR.SYNC.DEFER_BLOCKING 0x0 ;  /* 0x0000000000007b1d */ /* 0x000fec0000010000 */
[----:B------:R-:W-:Y:S01]  /*1d70*/  BSSY.RECONVERGENT B0, `(.L_x_1385) ;  /* 0x00000fa000007945 */ /* 0x000fe20003800200 */
[----:B------:R-:W2:Y:S01]  /*1d80*/  S2R R5, SR_TID.X ;  /* 0x0000000000057919 */ /* 0x000ea20000002100 */
[----:B------:R-:W3:Y:S04]  /*1d90*/  LDS.128 R116, [R2] ;  /* 0x0000000002747984 */ /* 0x000ee80000000c00 */
[----:B-1----:R-:W1:Y:S04]  /*1da0*/  LDS.128 R120, [R2+0x10] ;  /* 0x0000100002787984 */ /* 0x002e680000000c00 */
[----:B0-----:R-:W0:Y:S01]  /*1db0*/  LDS.128 R124, [R2+0x20] ;  /* 0x00002000027c7984 */ /* 0x001e220000000c00 */
[----:B--2---:R-:W-:Y:S01]  /*1dc0*/  ISETP.GT.U32.OR P0, PT, R5, 0x30, P0 ;  /* 0x000000300500780c */ /* 0x004fe20000704470 */
[----:B---3-5:R-:W-:-:S02]  /*1dd0*/  DFMA R178, R6, R116, RZ ;  /* 0x0000007406b2722b */ /* 0x028fc400000000ff */
[-C--:B------:R-:W-:Y:S02]  /*1de0*/  DFMA R182, R20, R116.reuse, RZ ;  /* 0x0000007414b6722b */ /* 0x080fe400000000ff */
[-C--:B------:R-:W-:Y:S02]  /*1df0*/  DFMA R184, R34, R116.reuse, RZ ;  /* 0x0000007422b8722b */ /* 0x080fe400000000ff */
[----:B------:R-:W-:Y:S02]  /*1e00*/  DFMA R186, R76, R116, RZ ;  /* 0x000000744cba722b */ /* 0x000fe400000000ff */
[-C--:B------:R-:W-:Y:S02]  /*1e10*/  DFMA R180, R8, R118.reuse, R178 ;  /* 0x0000007608b4722b */ /* 0x080fe400000000b2 */
[----:B------:R-:W2:Y:S01]  /*1e20*/  LDS.64 R178, [R2+0x30] ;  /* 0x0000300002b27984 */ /* 0x000ea20000000a00 */
[----:B------:R-:W-:Y:S02]  /*1e30*/  DFMA R182, R22, R118, R182 ;  /* 0x0000007616b6722b */ /* 0x000fe400000000b6 */
[----:B------:R-:W-:-:S02]  /*1e40*/  DFMA R188, R90, R116, RZ ;  /* 0x000000745abc722b */ /* 0x000fc400000000ff */
[----:B------:R-:W-:Y:S02]  /*1e50*/  DFMA R190, R104, R116, RZ ;  /* 0x0000007468be722b */ /* 0x000fe400000000ff */
[-C--:B-1----:R-:W-:Y:S02]  /*1e60*/  DFMA R180, R10, R120.reuse, R180 ;  /* 0x000000780ab4722b */ /* 0x082fe400000000b4 */
[----:B------:R-:W-:Y:S02]  /*1e70*/  DFMA R182, R24, R120, R182 ;  /* 0x0000007818b6722b */ /* 0x000fe400000000b6 */
[----:B------:R-:W-:Y:S02]  /*1e80*/  DFMA R192, R130, R116, RZ ;  /* 0x0000007482c0722b */ /* 0x000fe400000000ff */
[----:B------:R-:W-:Y:S02]  /*1e90*/  DFMA R184, R36, R118, R184 ;  /* 0x0000007624b8722b */ /* 0x000fe400000000b8 */
[----:B------:R-:W-:-:S02]  /*1ea0*/  DFMA R180, R12, R122, R180 ;  /* 0x0000007a0cb4722b */ /* 0x000fc400000000b4 */
[----:B------:R-:W-:Y:S02]  /*1eb0*/  DFMA R182, R26, R122, R182 ;  /* 0x0000007a1ab6722b */ /* 0x000fe400000000b6 */
[-C--:B------:R-:W-:Y:S02]  /*1ec0*/  DFMA R186, R78, R118.reuse, R186 ;  /* 0x000000764eba722b */ /* 0x080fe400000000ba */
[----:B------:R-:W-:Y:S02]  /*1ed0*/  DFMA R188, R92, R118, R188 ;  /* 0x000000765cbc722b */ /* 0x000fe400000000bc */
[-C--:B0-----:R-:W-:Y:S02]  /*1ee0*/  DFMA R180, R14, R124.reuse, R180 ;  /* 0x0000007c0eb4722b */ /* 0x081fe400000000b4 */
[----:B------:R-:W-:Y:S02]  /*1ef0*/  DFMA R182, R28, R124, R182 ;  /* 0x0000007c1cb6722b */ /* 0x000fe400000000b6 */
[----:B------:R-:W-:-:S02]  /*1f00*/  DFMA R190, R106, R118, R190 ;  /* 0x000000766abe722b */ /* 0x000fc400000000be */
[----:B------:R-:W-:Y:S02]  /*1f10*/  DFMA R192, R132, R118, R192 ;  /* 0x0000007684c0722b */ /* 0x000fe400000000c0 */
[-C--:B------:R-:W-:Y:S02]  /*1f20*/  DFMA R180, R16, R126.reuse, R180 ;  /* 0x0000007e10b4722b */ /* 0x080fe400000000b4 */
[----:B------:R-:W-:Y:S02]  /*1f30*/  DFMA R182, R30, R126, R182 ;  /* 0x0000007e1eb6722b */ /* 0x000fe400000000b6 */
[-C--:B------:R-:W-:Y:S02]  /*1f40*/  DFMA R184, R38, R120.reuse, R184 ;  /* 0x0000007826b8722b */ /* 0x080fe400000000b8 */
[-C--:B------:R-:W-:Y:S02]  /*1f50*/  DFMA R186, R80, R120.reuse, R186 ;  /* 0x0000007850ba722b */ /* 0x080fe400000000ba */
[----:B------:R-:W-:-:S02]  /*1f60*/  DFMA R188, R94, R120, R188 ;  /* 0x000000785ebc722b */ /* 0x000fc400000000bc */
[-C--:B--2---:R-:W-:Y:S02]  /*1f70*/  DFMA R180, R18, R178.reuse, R180 ;  /* 0x000000b212b4722b */ /* 0x084fe400000000b4 */
[----:B------:R-:W-:Y:S02]  /*1f80*/  DFMA R182, R32, R178, R182 ;  /* 0x000000b220b6722b */ /* 0x000fe400000000b6 */
[-C--:B------:R-:W-:Y:S02]  /*1f90*/  DFMA R190, R108, R120.reuse, R190 ;  /* 0x000000786cbe722b */ /* 0x080fe400000000be */
[----:B------:R-:W-:Y:S02]  /*1fa0*/  DFMA R192, R134, R120, R192 ;  /* 0x0000007886c0722b */ /* 0x000fe400000000c0 */
[----:B------:R-:W-:Y:S02]  /*1fb0*/  DMUL R158, R180, R158 ;  /* 0x0000009eb49e7228 */ /* 0x000fe40000000000 */
[----:B------:R-:W-:-:S02]  /*1fc0*/  DFMA R180, R48, R116, RZ ;  /* 0x0000007430b4722b */ /* 0x000fc400000000ff */
[----:B------:R-:W-:Y:S02]  /*1fd0*/  DMUL R160, R182, R160 ;  /* 0x000000a0b6a07228 */ /* 0x000fe40000000000 */
        /* <DEDUP_REMOVED lines=48> */
[----:B------:R-:W-:Y:S02]  /*22e0*/  DMUL R162, R184, R162 ;  /* 0x000000a2b8a27228 */ /* 0x000fe40000000000 */
        /* <DEDUP_REMOVED lines=66> */
[-C--:B------:R-:W-:Y:S01]  /*2710*/  DFMA R124, R152, R176.reuse, R124 ;  /* 0x000000b0987c722b */ /* 0x080fe2000000007c */
[----:B------:R0:W-:Y:S01]  /*2720*/  STS.128 [R2], R116 ;  /* 0x0000007402007388 */ /* 0x0001e20000000c00 */
        /* <DEDUP_REMOVED lines=20> */
[-C--:B-1----:R-:W-:Y:S01]  /*2870*/  DFMA R172, R20, R118.reuse, R172 ;  /* 0x0000007614ac722b */ /* 0x082fe200000000ac */
[----:B------:R-:W0:Y:S01]  /*2880*/  LDS.64 R116, [R4+0x1e0] ;  /* 0x0001e00004747984 */ /* 0x000e220000000a00 */
[-C--:B------:R-:W-:Y:S02]  /*2890*/  DFMA R174, R22, R118.reuse, R174 ;  /* 0x0000007616ae722b */ /* 0x080fe400000000ae */
[-C--:B------:R-:W-:Y:S02]  /*28a0*/  DFMA R176, R24, R118.reuse, R176 ;  /* 0x0000007618b0722b */ /* 0x080fe400000000b0 */
[-C--:B------:R-:W-:Y:S02]  /*28b0*/  DFMA R178, R26, R118.reuse, R178 ;  /* 0x000000761ab2722b */ /* 0x080fe400000000b2 */
[-C--:B------:R-:W-:Y:S02]  /*28c0*/  DFMA R180, R28, R118.reuse, R180 ;  /* 0x000000761cb4722b */ /* 0x080fe400000000b4 */
[----:B------:R-:W-:-:S02]  /*28d0*/  DFMA R182, R30, R118, R182 ;  /* 0x000000761eb6722b */ /* 0x000fc400000000b6 */
[----:B------:R-:W-:Y:S02]  /*28e0*/  DFMA R184, R32, R118, R184 ;  /* 0x0000007620b8722b */ /* 0x000fe400000000b8 */
[-C--:B--2---:R-:W-:Y:S01]  /*28f0*/  DFMA R172, R34, R122.reuse, R172 ;  /* 0x0000007a22ac722b */ /* 0x084fe200000000ac */
[----:B------:R-:W1:Y:S01]  /*2900*/  LDS.64 R118, [R4+0x230] ;  /* 0x0002300004767984 */ /* 0x000e620000000a00 */
[-C--:B------:R-:W-:Y:S02]  /*2910*/  DFMA R174, R36, R122.reuse, R174 ;  /* 0x0000007a24ae722b */ /* 0x080fe400000000ae */
[-C--:B------:R-:W-:Y:S02]  /*2920*/  DFMA R176, R38, R122.reuse, R176 ;  /* 0x0000007a26b0722b */ /* 0x080fe400000000b0 */
[-C--:B------:R-:W-:Y:S02]  /*2930*/  DFMA R178, R40, R122.reuse, R178 ;  /* 0x0000007a28b2722b */ /* 0x080fe400000000b2 */
[----:B------:R-:W-:-:S02]  /*2940*/  DFMA R180, R42, R122, R180 ;  /* 0x0000007a2ab4722b */ /* 0x000fc400000000b4 */
[-C--:B------:R-:W-:Y:S02]  /*2950*/  DFMA R182, R44, R122.reuse, R182 ;  /* 0x0000007a2cb6722b */ /* 0x080fe400000000b6 */
[----:B------:R-:W-:Y:S02]  /*2960*/  DFMA R184, R46, R122, R184 ;  /* 0x0000007a2eb8722b */ /* 0x000fe400000000b8 */
[-C--:B---3--:R-:W-:Y:S01]  /*2970*/  DFMA R172, R48, R124.reuse, R172 ;  /* 0x0000007c30ac722b */ /* 0x088fe200000000ac */
[----:B------:R-:W2:Y:S01]  /*2980*/  LDS.64 R122, [R4+0x280] ;  /* 0x00028000047a7984 */ /* 0x000ea20000000a00 */
[-C--:B------:R-:W-:Y:S02]  /*2990*/  DFMA R174, R50, R124.reuse, R174 ;  /* 0x0000007c32ae722b */ /* 0x080fe400000000ae */
[-C--:B------:R-:W-:Y:S02]  /*29a0*/  DFMA R176, R52, R124.reuse, R176 ;  /* 0x0000007c34b0722b */ /* 0x080fe400000000b0 */
[----:B------:R-:W-:-:S02]  /*29b0*/  DFMA R178, R54, R124, R178 ;  /* 0x0000007c36b2722b */ /* 0x000fc400000000b2 */
[-C--:B------:R-:W-:Y:S02]  /*29c0*/  DFMA R180, R56, R124.reuse, R180 ;  /* 0x0000007c38b4722b */ /* 0x080fe400000000b4 */
[-C--:B------:R-:W-:Y:S02]  /*29d0*/  DFMA R182, R58, R124.reuse, R182 ;  /* 0x0000007c3ab6722b */ /* 0x080fe400000000b6 */
[----:B------:R-:W-:Y:S02]  /*29e0*/  DFMA R184, R60, R124, R184 ;  /* 0x0000007c3cb8722b */ /* 0x000fe400000000b8 */
[-C--:B----4-:R-:W-:Y:S01]  /*29f0*/  DFMA R172, R62, R126.reuse, R172 ;  /* 0x0000007e3eac722b */ /* 0x090fe200000000ac */
[----:B------:R-:W3:Y:S01]  /*2a00*/  LDS.64 R124, [R4+0x2d0] ;  /* 0x0002d000047c7984 */ /* 0x000ee20000000a00 */
[-C--:B------:R-:W-:Y:S02]  /*2a10*/  DFMA R174, R64, R126.reuse, R174 ;  /* 0x0000007e40ae722b */ /* 0x080fe400000000ae */
        /* <DEDUP_REMOVED lines=47> */
.L_x_1386:
[----:B------:R-:W-:Y:S05]  /*2d10*/  BSYNC.RECONVERGENT B0 ;  /* 0x0000000000007941 */ /* 0x000fea0003800200 */
.L_x_1385:
[----:B------:R-:W-:Y:S06]  /*2d20*/  BAR.SYNC.DEFER_BLOCKING 0x0 ;  /* 0x0000000000007b1d */ /* 0x000fec0000010000 */
[----:B------:R-:W-:Y:S04]  /*2d30*/  BSSY.RECONVERGENT B0, `(.L_x_1387) ;  /* 0x0000052000007945 */ /* 0x000fe80003800200 */
[----:B------:R-:W-:Y:S05]  /*2d40*/  @P1 BRA `(.L_x_1388) ;  /* 0x0000000400401947 */ /* 0x000fea0003800000 */
[----:B0-----:R-:W0:Y:S04]  /*2d50*/  LDS.64 R116, [R3] ;  /* 0x0000000003747984 */ /* 0x001e280000000a00 */
[----:B------:R-:W2:Y:S04]  /*2d60*/  LDS.64 R118, [R3+0x320] ;  /* 0x0003200003767984 */ /* 0x000ea80000000a00 */
[----:B------:R-:W3:Y:S04]  /*2d70*/  LDS.64 R120, [R3+0x640] ;  /* 0x0006400003787984 */ /* 0x000ee80000000a00 */
[----:B------:R-:W4:Y:S04]  /*2d80*/  LDS.64 R122, [R3+0x960] ;  /* 0x00096000037a7984 */ /* 0x000f280000000a00 */
[----:B------:R-:W5:Y:S04]  /*2d90*/  LDS.64 R124, [R3+0xc80] ;  /* 0x000c8000037c7984 */ /* 0x000f680000000a00 */
[----:B------:R-:W-:Y:S01]  /*2da0*/  LDS.64 R170, [R3+0x1c20] ;  /* 0x001c200003aa7984 */ /* 0x000fe20000000a00 */
[----:B0-----:R-:W-:-:S02]  /*2db0*/  DFMA R8, R8, R116, RZ ;  /* 0x000000740808722b */ /* 0x001fc400000000ff */
[-C--:B------:R-:W-:Y:S02]  /*2dc0*/  DFMA R10, R10, R116.reuse, RZ ;  /* 0x000000740a0a722b */ /* 0x080fe400000000ff */
[-C--:B------:R-:W-:Y:S02]  /*2dd0*/  DFMA R126, R6, R116.reuse, RZ ;  /* 0x00000074067e722b */ /* 0x080fe400000000ff */
[-C--:B------:R-:W-:Y:S01]  /*2de0*/  DFMA R12, R12, R116.reuse, RZ ;  /* 0x000000740c0c722b */ /* 0x080fe200000000ff */
[----:B------:R-:W0:Y:S01]  /*2df0*/  LDS.64 R6, [R3+0xfa0] ;  /* 0x000fa00003067984 */ /* 0x000e220000000a00 */
[-C--:B------:R-:W-:Y:S02]  /*2e00*/  DFMA R14, R14, R116.reuse, RZ ;  /* 0x000000740e0e722b */ /* 0x080fe400000000ff */
[-C--:B------:R-:W-:Y:S02]  /*2e10*/  DFMA R16, R16, R116.reuse, RZ ;  /* 0x000000741010722b */ /* 0x080fe400000000ff */
[----:B------:R-:W-:-:S02]  /*2e20*/  DFMA R18, R18, R116, RZ ;  /* 0x000000741212722b */ /* 0x000fc400000000ff */
[-C--:B--2---:R-:W-:Y:S02]  /*2e30*/  DFMA R10, R24, R118.reuse, R10 ;  /* 0x00000076180a722b */ /* 0x084fe4000000000a */
[-C--:B------:R-:W-:Y:S02]  /*2e40*/  DFMA R22, R22, R118.reuse, R8 ;  /* 0x000000761616722b */ /* 0x080fe40000000008 */
[-C--:B------:R-:W-:Y:S01]  /*2e50*/  DFMA R126, R20, R118.reuse, R126 ;  /* 0x00000076147e722b */ /* 0x080fe2000000007e */
[----:B------:R-:W2:Y:S01]  /*2e60*/  LDS.64 R8, [R3+0x12c0] ;  /* 0x0012c00003087984 */ /* 0x000ea20000000a00 */
[-C--:B------:R-:W-:Y:S02]  /*2e70*/  DFMA R12, R26, R118.reuse, R12 ;  /* 0x000000761a0c722b */ /* 0x080fe4000000000c */
[-C--:B------:R-:W-:Y:S02]  /*2e80*/  DFMA R14, R28, R118.reuse, R14 ;  /* 0x000000761c0e722b */ /* 0x080fe4000000000e */
[----:B------:R-:W-:-:S02]  /*2e90*/  DFMA R16, R30, R118, R16 ;  /* 0x000000761e10722b */ /* 0x000fc40000000010 */
[----:B------:R-:W-:Y:S02]  /*2ea0*/  DFMA R18, R32, R118, R18 ;  /* 0x000000762012722b */ /* 0x000fe40000000012 */
[-C--:B---3--:R-:W-:Y:S02]  /*2eb0*/  DFMA R38, R38, R120.reuse, R10 ;  /* 0x000000782626722b */ /* 0x088fe4000000000a */
[-C--:B------:R-:W-:Y:S01]  /*2ec0*/  DFMA R126, R34, R120.reuse, R126 ;  /* 0x00000078227e722b */ /* 0x080fe2000000007e */
[----:B------:R-:W3:Y:S01]  /*2ed0*/  LDS.64 R10, [R3+0x15e0] ;  /* 0x0015e000030a7984 */ /* 0x000ee20000000a00 */
[-C--:B------:R-:W-:Y:S02]  /*2ee0*/  DFMA R22, R36, R120.reuse, R22 ;  /* 0x000000782416722b */ /* 0x080fe40000000016 */
[-C--:B------:R-:W-:Y:S02]  /*2ef0*/  DFMA R40, R40, R120.reuse, R12 ;  /* 0x000000782828722b */ /* 0x080fe4000000000c */
[-C--:B------:R-:W-:Y:S01]  /*2f00*/  DFMA R14, R42, R120.reuse, R14 ;  /* 0x000000782a0e722b */ /* 0x080fe2000000000e */
[----:B------:R-:W1:Y:S01]  /*2f10*/  LDS.64 R12, [R3+0x1900] ;  /* 0x00190000030c7984 */ /* 0x000e620000000a00 */
        /* <DEDUP_REMOVED lines=50> */
[----:B------:R-:W-:-:S11]  /*3240*/  DFMA R170, R154, R170, R18 ;  /* 0x000000aa9aaa722b */ /* 0x000fd60000000012 */
.L_x_1388:
[----:B------:R-:W-:Y:S05]  /*3250*/  BSYNC.RECONVERGENT B0 ;  /* 0x0000000000007941 */ /* 0x000fea0003800200 */
.L_x_1387:
        /* <DEDUP_REMOVED lines=13> */
.L_x_1389:
        /* <DEDUP_REMOVED lines=13> */
.L_x_3065:


//--------------------- .text._Z30massMatrixMultiplyGlobalKernelILi7ELi10ELi1EEviPKdS1_S1_S1_Pd --------------------------
	.section	.text._Z30massMatrixMultiplyGlobalKernelILi7ELi10ELi1EEviPKdS1_S1_S1_Pd,"ax",@progbits
	.align	128
        .global         _Z30massMatrixMultiplyGlobalKernelILi7ELi10ELi1EEviPKdS1_S1_S1_Pd
        .type           _Z30massMatrixMultiplyGlobalKernelILi7ELi10ELi1EEviPKdS1_S1_S1_Pd,@function
        .size           _Z30massMatrixMultiplyGlobalKernelILi7ELi10ELi1EEviPKdS1_S1_S1_Pd,(.L_x_3066 - _Z30massMatrixMultiplyGlobalKernelILi7ELi10ELi1EEviPKdS1_S1_S1_Pd)
        .other          _Z30massMatrixMultiplyGlobalKernelILi7ELi10ELi1EEviPKdS1_S1_S1_Pd,@"STO_CUDA_ENTRY STV_DEFAULT"
_Z30massMatrixMultiplyGlobalKernelILi7ELi10ELi1EEviPKdS1_S1_S1_Pd:
.text._Z30massMatrixMultiplyGlobalKernelILi7ELi10ELi1EEviPKdS1_S1_S1_Pd:
        /* <DEDUP_REMOVED lines=40> */
[C---:B--2---:R-:W-:Y:S01]  /*0280*/  LOP3.LUT R4, R64.reuse, 0xffff, RZ, 0xc0, !PT ;  /* 0x0000ffff40047812 */ /* 0x044fe200078ec0ff */
[----:B------:R-:W1:Y:S01]  /*0290*/  S2UR UR6, SR_CTAID.X ;  /* 0x00000000000679c3 */ /* 0x000e620000002500 */
[C---:B------:R-:W-:Y:S01]  /*02a0*/  PRMT R3, R64.reuse, 0x9910, RZ ;  /* 0x0000991040037816 */ /* 0x040fe200000000ff */
[----:B------:R-:W1:Y:S01]  /*02b0*/  S2R R62, SR_TID.Y ;  /* 0x00000000003e7919 */ /* 0x000e620000002200 */
[----:B------:R-:W-:Y:S01]  /*02c0*/  ISETP.GE.U32.AND P0, PT, R64, 0x31, PT ;  /* 0x000000314000780c */ /* 0x000fe20003f06070 */
[----:B------:R-:W-:-:S04]  /*02d0*/  IMAD R0, R4, 0x2493, RZ ;  /* 0x0000249304007824 */ /* 0x000fc800078e02ff */
[----:B------:R-:W-:Y:S01]  /*02e0*/  BAR.SYNC.DEFER_BLOCKING 0x0 ;  /* 0x0000000000007b1d */ /* 0x000fe20000010000 */
[----:B------:R-:W-:Y:S01]  /*02f0*/  IMAD R3, R3, 0x25, RZ ;  /* 0x0000002503037824 */ /* 0x000fe200078e02ff */
[----:B------:R-:W-:Y:S01]  /*0300*/  ISETP.GT.U32.AND P1, PT, R64, 0x30, PT ;  /* 0x000000304000780c */ /* 0x000fe20003f24070 */
[----:B------:R-:W-:Y:S01]  /*0310*/  IMAD R58, R4, 0x199a, RZ ;  /* 0x0000199a043a7824 */ /* 0x000fe200078e02ff */
[----:B------:R-:W-:Y:S02]  /*0320*/  SHF.R.U32.HI R0, RZ, 0x10, R0 ;  /* 0x00000010ff007819 */ /* 0x000fe40000011600 */
[----:B------:R-:W-:Y:S01]  /*0330*/  LOP3.LUT R3, R3, 0xffff, RZ, 0xc0, !PT ;  /* 0x0000ffff03037812 */ /* 0x000fe200078ec0ff */
[----:B------:R-:W-:Y:S01]  /*0340*/  BSSY.RECONVERGENT B0, `(.L_x_1390) ;  /* 0x00000a3000007945 */ /* 0x000fe20003800200 */
[----:B------:R-:W2:Y:S01]  /*0350*/  S2R R60, SR_CgaCtaId ;  /* 0x00000000003c7919 */ /* 0x000ea20000008800 */
[----:B------:R-:W-:Y:S01]  /*0360*/  IMAD.MOV R2, RZ, RZ, -R0 ;  /* 0x000000ffff027224 */ /* 0x000fe200078e0a00 */
[----:B------:R-:W-:-:S02]  /*0370*/  SHF.R.U32.HI R3, RZ, 0x8, R3 ;  /* 0x00000008ff037819 */ /* 0x000fc40000011603 */
[----:B------:R-:W-:Y:S02]  /*0380*/  ISETP.GT.U32.AND P2, PT, R64, 0x45, PT ;  /* 0x000000454000780c */ /* 0x000fe40003f44070 */
[----:B------:R-:W-:-:S05]  /*0390*/  PRMT R2, R2, 0x7710, RZ ;  /* 0x0000771002027816 */ /* 0x000fca00000000ff */
[----:B------:R-:W-:-:S05]  /*03a0*/  IMAD.IADD R2, R2, 0x1, R64 ;  /* 0x0000000102027824 */ /* 0x000fca00078e0240 */
[----:B------:R-:W-:-:S04]  /*03b0*/  LOP3.LUT R5, R2, 0xffff, RZ, 0xc0, !PT ;  /* 0x0000ffff02057812 */ /* 0x000fc800078ec0ff */
[----:B------:R-:W-:Y:S01]  /*03c0*/  LEA.HI R2, R5, R0, RZ, 0x1f ;  /* 0x0000000005027211 */ /* 0x000fe200078ff8ff */
[----:B------:R-:W-:Y:S02]  /*03d0*/  IMAD.MOV R5, RZ, RZ, -R3 ;  /* 0x000000ffff057224 */ /* 0x000fe400078e0a03 */
[----:B-1----:R-:W-:Y:S01]  /*03e0*/  VIADD R0, R62, UR6 ;  /* 0x000000063e007c36 */ /* 0x002fe20008000000 */
[----:B------:R-:W-:Y:S02]  /*03f0*/  LOP3.LUT R2, R2, 0xffff, RZ, 0xc0, !PT ;  /* 0x0000ffff02027812 */ /* 0x000fe400078ec0ff */
[----:B------:R-:W-:Y:S02]  /*0400*/  PRMT R5, R5, 0x7710, RZ ;  /* 0x0000771005057816 */ /* 0x000fe400000000ff */
[----:B---3--:R-:W-:Y:S02]  /*0410*/  ISETP.LT.AND P0, PT, R0, UR7, !P0 ;  /* 0x0000000700007c0c */ /* 0x008fe4000c701270 */
[----:B------:R-:W-:Y:S01]  /*0420*/  SHF.R.U32.HI R2, RZ, 0x2, R2 ;  /* 0x00000002ff027819 */ /* 0x000fe20000011602 */
[----:B------:R-:W-:-:S03]  /*0430*/  IMAD.IADD R4, R5, 0x1, R64 ;  /* 0x0000000105047824 */ /* 0x000fc600078e0240 */
[----:B------:R-:W-:Y:S02]  /*0440*/  PRMT R5, R2, 0x9910, RZ ;  /* 0x0000991002057816 */ /* 0x000fe400000000ff */
[----:B------:R-:W-:Y:S02]  /*0450*/  LOP3.LUT R2, R4, 0xfe, RZ, 0xc0, !PT ;  /* 0x000000fe04027812 */ /* 0x000fe400078ec0ff */
[----:B------:R-:W-:Y:S01]  /*0460*/  SHF.R.U32.HI R4, RZ, 0x10, R58 ;  /* 0x00000010ff047819 */ /* 0x000fe2000001163a */
[----:B------:R-:W-:Y:S01]  /*0470*/  IMAD.MOV.U32 R58, RZ, RZ, R5 ;  /* 0x000000ffff3a7224 */ /* 0x000fe200078e0005 */
[----:B------:R-:W-:Y:S01]  /*0480*/  LEA.HI R5, R2, R3, RZ, 0x1f ;  /* 0x0000000302057211 */ /* 0x000fe200078ff8ff */
[----:B------:R-:W1:Y:S01]  /*0490*/  @P0 LDC.64 R120, c[0x0][0x3a0] ;  /* 0x0000e800ff780b82 */ /* 0x000e620000000a00 */
[----:B------:R-:W-:Y:S01]  /*04a0*/  PRMT R61, R4, 0x9910, RZ ;  /* 0x00009910043d7816 */ /* 0x000fe200000000ff */
[----:B------:R-:W-:Y:S01]  /*04b0*/  IMAD R2, R58, 0x7, RZ ;  /* 0x000000073a027824 */ /* 0x000fe200078e02ff */
[----:B------:R-:W-:-:S02]  /*04c0*/  MOV R3, 0x400 ;  /* 0x0000040000037802 */ /* 0x000fc40000000f00 */
[----:B------:R-:W-:Y:S02]  /*04d0*/  LOP3.LUT R5, R5, 0xfc, RZ, 0xc0, !PT ;  /* 0x000000fc05057812 */ /* 0x000fe400078ec0ff */
[----:B------:R-:W-:Y:S01]  /*04e0*/  IADD3 R63, PT, PT, RZ, -R2, RZ ;  /* 0x80000002ff3f7210 */ /* 0x000fe20007ffe0ff */
[----:B------:R-:W3:Y:S01]  /*04f0*/  LDC.64 R58, c[0x0][0x388] ;  /* 0x0000e200ff3a7b82 */ /* 0x000ee20000000a00 */
[----:B--2---:R-:W-:Y:S01]  /*0500*/  LEA R3, R60, R3, 0x18 ;  /* 0x000000033c037211 */ /* 0x004fe200078ec0ff */
[----:B------:R-:W-:Y:S01]  /*0510*/  IMAD R2, R61, 0xa, RZ ;  /* 0x0000000a3d027824 */ /* 0x000fe200078e02ff */
[----:B------:R-:W-:Y:S02]  /*0520*/  PRMT R61, R63, 0x7710, RZ ;  /* 0x000077103f3d7816 */ /* 0x000fe400000000ff */
[----:B------:R-:W-:Y:S01]  /*0530*/  SHF.R.U32.HI R60, RZ, 0x2, R5 ;  /* 0x00000002ff3c7819 */ /* 0x000fe20000011605 */
[----:B------:R-:W-:Y:S02]  /*0540*/  IMAD R5, R62, 0x1f40, R3 ;  /* 0x00001f403e057824 */ /* 0x000fe400078e0203 */
[----:B------:R-:W-:-:S02]  /*0550*/  IMAD.MOV R123, RZ, RZ, -R2 ;  /* 0x000000ffff7b7224 */ /* 0x000fc400078e0a02 */
[--C-:B------:R-:W-:Y:S02]  /*0560*/  IMAD.IADD R2, R61, 0x1, R64.reuse ;  /* 0x000000013d027824 */ /* 0x100fe400078e0240 */
        /* <DEDUP_REMOVED lines=8> */
[----:B-1----:R-:W-:Y:S01]  /*05f0*/  @P0 IMAD.WIDE R120, R61, 0x8, R120 ;  /* 0x000000083d780825 */ /* 0x002fe200078e0278 */
[----:B0-----:R-:W-:Y:S06]  /*0600*/  @P1 BRA `(.L_x_1391) ;  /* 0x0000000400d81947 */ /* 0x001fec0003800000 */
[----:B------:R-:W0:Y:S01]  /*0610*/  LDC.64 R116, c[0x0][0x390] ;  /* 0x0000e400ff747b82 */ /* 0x000e220000000a00 */
[----:B------:R-:W2:Y:S04]  /*0620*/  @P0 LDG.E.64.CONSTANT R106, desc[UR4][R120.64] ;  /* 0x00000004786a0981 */ /* 0x000ea8000c1e9b00 */
[----:B------:R-:W2:Y:S04]  /*0630*/  @P0 LDG.E.64.CONSTANT R98, desc[UR4][R120.64+0x930] ;  /* 0x0009300478620981 */ /* 0x000ea8000c1e9b00 */
[----:B------:R-:W4:Y:S04]  /*0640*/  @P0 LDG.E.64.CONSTANT R108, desc[UR4][R120.64+0x188] ;  /* 0x00018804786c0981 */ /* 0x000f28000c1e9b00 */
[----:B------:R-:W4:Y:S04]  /*0650*/  @P0 LDG.E.64.CONSTANT R96, desc[UR4][R120.64+0x7a8] ;  /* 0x0007a80478600981 */ /* 0x000f28000c1e9b00 */
[----:B------:R-:W3:Y:S04]  /*0660*/  @P0 LDG.E.64.CONSTANT R104, desc[UR4][R120.64+0x310] ;  /* 0x0003100478680981 */ /* 0x000ee8000c1e9b00 */
[----:B------:R-:W3:Y:S04]  /*0670*/  @P0 LDG.E.64.CONSTANT R90, desc[UR4][R120.64+0x620] ;  /* 0x00062004785a0981 */ /* 0x000ee8000c1e9b00 */
[----:B0-----:R-:W4:Y:S04]  /*0680*/  LDG.E.64.CONSTANT R88, desc[UR4][R116.64] ;  /* 0x0000000474587981 */ /* 0x001f28000c1e9b00 */
        /* <DEDUP_REMOVED lines=8> */
[----:B------:R0:W3:Y:S01]  /*0710*/  @P0 LDG.E.64.CONSTANT R118, desc[UR4][R120.64+0x498] ;  /* 0x0004980478760981 */ /* 0x0000e2000c1e9b00 */
[----:B--2---:R-:W-:-:S08]  /*0720*/  DADD R66, R106, R98 ;  /* 0x000000006a427229 */ /* 0x004fd00000000062 */
[----:B----4-:R-:W-:Y:S02]  /*0730*/  DFMA R92, R66, R88, RZ ;  /* 0x00000058425c722b */ /* 0x010fe400000000ff */
[----:B------:R-:W-:-:S08]  /*0740*/  DADD R88, R108, R96 ;  /* 0x000000006c587229 */ /* 0x000fd00000000060 */
[----:B---3--:R-:W-:Y:S01]  /*0750*/  DFMA R60, R88, R60, R92 ;  /* 0x0000003c583c722b */ /* 0x008fe2000000005c */
[----:B------:R-:W2:Y:S01]  /*0760*/  LDG.E.64.CONSTANT R92, desc[UR4][R116.64+0x88] ;  /* 0x00008804745c7981 */ /* 0x000ea2000c1e9b00 */
[C---:B------:R-:W-:Y:S02]  /*0770*/  DFMA R100, R66.reuse, R100, RZ ;  /* 0x000000644264722b */ /* 0x040fe400000000ff */
[----:B------:R-:W-:-:S06]  /*0780*/  DFMA R94, R66, R94, RZ ;  /* 0x0000005e425e722b */ /* 0x000fcc00000000ff */
[C---:B------:R-:W-:Y:S02]  /*0790*/  DFMA R62, R88.reuse, R62, R100 ;  /* 0x0000003e583e722b */ /* 0x040fe40000000064 */
[----:B------:R-:W3:Y:S01]  /*07a0*/  LDG.E.64.CONSTANT R100, desc[UR4][R116.64+0x10] ;  /* 0x0000100474647981 */ /* 0x000ee2000c1e9b00 */
[----:B------:R-:W-:Y:S02]  /*07b0*/  DFMA R64, R88, R64, R94 ;  /* 0x000000405840722b */ /* 0x000fe4000000005e */
[C---:B------:R-:W-:Y:S01]  /*07c0*/  DFMA R110, R66.reuse, R110, RZ ;  /* 0x0000006e426e722b */ /* 0x040fe200000000ff */
[----:B------:R-:W4:Y:S01]  /*07d0*/  LDG.E.64.CONSTANT R94, desc[UR4][R116.64+0x30] ;  /* 0x00003004745e7981 */ /* 0x000f22000c1e9b00 */
[----:B------:R-:W-:-:S03]  /*07e0*/  DFMA R102, R66, R102, RZ ;  /* 0x000000664266722b */ /* 0x000fc600000000ff */
[----:B------:R-:W4:Y:S03]  /*07f0*/  LDG.E.64.CONSTANT R66, desc[UR4][R116.64+0x50] ;  /* 0x0000500474427981 */ /* 0x000f26000c1e9b00 */
[----:B------:R-:W-:Y:S02]  /*0800*/  DFMA R114, R88, R114, R110 ;  /* 0x000000725872722b */ /* 0x000fe4000000006e */
[----:B------:R-:W4:Y:S01]  /*0810*/  LDG.E.64.CONSTANT R110, desc[UR4][R116.64+0x90] ;  /* 0x00009004746e7981 */ /* 0x000f22000c1e9b00 */
[----:B------:R-:W-:Y:S02]  /*0820*/  DADD R112, R104, R90 ;  /* 0x0000000068707229 */ /* 0x000fe4000000005a */
[----:B--2---:R-:W-:Y:S01]  /*0830*/  DFMA R88, R88, R92, R102 ;  /* 0x0000005c5858722b */ /* 0x004fe20000000066 */
[----:B------:R-:W2:Y:S04]  /*0840*/  LDG.E.64.CONSTANT R92, desc[UR4][R116.64+0x70] ;  /* 0x00007004745c7981 */ /* 0x000ea8000c1e9b00 */
[----:B------:R-:W2:Y:S01]  /*0850*/  LDG.E.64.CONSTANT R102, desc[UR4][R116.64+0x18] ;  /* 0x0000180474667981 */ /* 0x000ea2000c1e9b00 */
[----:B---3--:R-:W-:-:S03]  /*0860*/  DFMA R60, R112, R100, R60 ;  /* 0x00000064703c722b */ /* 0x008fc6000000003c */
[----:B------:R-:W3:Y:S01]  /*0870*/  LDG.E.64.CONSTANT R100, desc[UR4][R116.64+0x38] ;  /* 0x0000380474647981 */ /* 0x000ee2000c1e9b00 */
[----:B----4-:R-:W-:-:S03]  /*0880*/  DFMA R62, R112, R94, R62 ;  /* 0x0000005e703e722b */ /* 0x010fc6000000003e */
[----:B------:R-:W4:Y:S01]  /*0890*/  LDG.E.64.CONSTANT R94, desc[UR4][R116.64+0x58] ;  /* 0x00005804745e7981 */ /* 0x000f22000c1e9b00 */
[----:B------:R-:W-:-:S03]  /*08a0*/  DFMA R64, R112, R66, R64 ;  /* 0x000000427040722b */ /* 0x000fc60000000040 */
[----:B------:R-:W4:Y:S01]  /*08b0*/  LDG.E.64.CONSTANT R66, desc[UR4][R116.64+0x78] ;  /* 0x0000780474427981 */ /* 0x000f22000c1e9b00 */
[----:B0-----:R-:W0:Y:S01]  /*08c0*/  LDC.64 R120, c[0x0][0x398] ;  /* 0x0000e600ff787b82 */ /* 0x001e220000000a00 */
[----:B------:R-:W-:Y:S02]  /*08d0*/  DFMA R88, R112, R110, R88 ;  /* 0x0000006e7058722b */ /* 0x000fe40000000058 */
[----:B------:R-:W-:Y:S01]  /*08e0*/  DADD R98, R106, -R98 ;  /* 0x000000006a627229 */ /* 0x000fe20000000862 */
[----:B------:R-:W4:Y:S04]  /*08f0*/  LDG.E.64.CONSTANT R110, desc[UR4][R116.64+0x98] ;  /* 0x00009804746e7981 */ /* 0x000f28000c1e9b00 */
[----:B0-----:R-:W4:Y:S01]  /*0900*/  LDG.E.64.CONSTANT R106, desc[UR4][R120.64] ;  /* 0x00000004786a7981 */ /* 0x001f22000c1e9b00 */
[----:B------:R-:W-:-:S02]  /*0910*/  DADD R96, R108, -R96 ;  /* 0x000000006c607229 */ /* 0x000fc40000000860 */
[----:B------:R-:W-:Y:S01]  /*0920*/  DADD R90, R104, -R90 ;  /* 0x00000000685a7229 */ /* 0x000fe2000000085a */
[----:B------:R-:W4:Y:S04]  /*0930*/  LDG.E.64.CONSTANT R108, desc[UR4][R120.64+0x88] ;  /* 0x00008804786c7981 */ /* 0x000f28000c1e9b00 */
[----:B------:R-:W4:Y:S04]  /*0940*/  LDG.E.64.CONSTANT R104, desc[UR4][R120.64+0x30] ;  /* 0x0000300478687981 */ /* 0x000f28000c1e9b00 */
[----:B------:R-:W4:Y:S01]  /*0950*/  LDG.E.64.CONSTANT R116, desc[UR4][R120.64+0x98] ;  /* 0x0000980478747981 */ /* 0x000f22000c1e9b00 */
[----:B--2---:R-:W-:-:S02]  /*0960*/  DFMA R92, R112, R92, R114 ;  /* 0x0000005c705c722b */ /* 0x004fc40000000072 */
[----:B------:R-:W-:Y:S01]  /*0970*/  DADD R112, R118, R118 ;  /* 0x0000000076707229 */ /* 0x000fe20000000076 */
[----:B------:R-:W2:Y:S07]  /*0980*/  LDG.E.64.CONSTANT R114, desc[UR4][R120.64+0x20] ;  /* 0x0000200478727981 */ /* 0x000eae000c1e9b00 */
[----:B------:R-:W-:-:S08]  /*0990*/  DMUL R112, R112, 0.5 ;  /* 0x3fe0000070707828 */ /* 0x000fd00000000000 */
[C---:B---3--:R-:W-:Y:S01]  /*09a0*/  DFMA R62, R112.reuse, R100, R62 ;  /* 0x00000064703e722b */ /* 0x048fe2000000003e */
[----:B------:R-:W3:Y:S01]  /*09b0*/  LDG.E.64.CONSTANT R100, desc[UR4][R120.64+0x8] ;  /* 0x0000080478647981 */ /* 0x000ee2000c1e9b00 */
[C---:B----4-:R-:W-:Y:S02]  /*09c0*/  DFMA R64, R112.reuse, R94, R64 ;  /* 0x0000005e7040722b */ /* 0x050fe40000000040 */
[C---:B------:R-:W-:Y:S01]  /*09d0*/  DFMA R66, R112.reuse, R66, R92 ;  /* 0x000000427042722b */ /* 0x040fe2000000005c */
        /* <DEDUP_REMOVED lines=8> */
[----:B--2---:R-:W-:-:S02]  /*0a60*/  DFMA R114, R98, R114, RZ ;  /* 0x000000726272722b */ /* 0x004fc400000000ff */
[----:B---3--:R-:W-:Y:S01]  /*0a70*/  DFMA R100, R96, R100, R106 ;  /* 0x000000646064722b */ /* 0x008fe2000000006a */
[----:B------:R-:W2:Y:S01]  /*0a80*/  LDG.E.64.CONSTANT R106, desc[UR4][R120.64+0x28] ;  /* 0x00002804786a7981 */ /* 0x000ea2000c1e9b00 */
[C---:B----4-:R-:W-:Y:S02]  /*0a90*/  DFMA R94, R98.reuse, R94, RZ ;  /* 0x0000005e625e722b */ /* 0x050fe400000000ff */
[C---:B------:R-:W-:Y:S02]  /*0aa0*/  DFMA R92, R98.reuse, R92, RZ ;  /* 0x0000005c625c722b */ /* 0x040fe400000000ff */
[----:B------:R-:W-:Y:S01]  /*0ab0*/  DFMA R98, R98, R102, RZ ;  /* 0x000000666262722b */ /* 0x000fe200000000ff */
[----:B------:R-:W3:Y:S05]  /*0ac0*/  LDG.E.64.CONSTANT R102, desc[UR4][R120.64+0x10] ;  /* 0x0000100478667981 */ /* 0x000eea000c1e9b00 */
[C---:B------:R-:W-:Y:S01]  /*0ad0*/  DFMA R92, R96.reuse, R112, R92 ;  /* 0x00000070605c722b */ /* 0x040fe2000000005c */
[----:B------:R-:W4:Y:S01]  /*0ae0*/  LDG.E.64.CONSTANT R112, desc[UR4][R120.64+0x58] ;  /* 0x0000580478707981 */ /* 0x000f22000c1e9b00 */
[----:B------:R-:W-:-:S03]  /*0af0*/  DFMA R94, R96, R110, R94 ;  /* 0x0000006e605e722b */ /* 0x000fc6000000005e */
[----:B------:R-:W4:Y:S01]  /*0b00*/  LDG.E.64.CONSTANT R110, desc[UR4][R120.64+0x38] ;  /* 0x00003804786e7981 */ /* 0x000f22000c1e9b00 */
[C---:B--2---:R-:W-:Y:S02]  /*0b10*/  DFMA R106, R96.reuse, R106, R114 ;  /* 0x0000006a606a722b */ /* 0x044fe40000000072 */
[----:B------:R-:W-:Y:S01]  /*0b20*/  DFMA R96, R96, R108, R98 ;  /* 0x0000006c6060722b */ /* 0x000fe20000000062 */
[----:B------:R-:W2:Y:S04]  /*0b30*/  LDG.E.64.CONSTANT R114, desc[UR4][R120.64+0x78] ;  /* 0x0000780478727981 */ /* 0x000ea8000c1e9b00 */
[----:B------:R-:W2:Y:S01]  /*0b40*/  LDG.E.64.CONSTANT R108, desc[UR4][R120.64+0x90] ;  /* 0x00009004786c7981 */ /* 0x000ea2000c1e9b00 */
[----:B------:R-:W-:-:S03]  /*0b50*/  DFMA R104, R90, R104, R106 ;  /* 0x000000685a68722b */ /* 0x000fc6000000006a */
[----:B------:R-:W2:Y:S01]  /*0b60*/  LDG.E.64.CONSTANT R106, desc[UR4][R120.64+0x70] ;  /* 0x00007004786a7981 */ /* 0x000ea2000c1e9b00 */
[----:B---3--:R-:W-:-:S03]  /*0b70*/  DFMA R100, R90, R102, R100 ;  /* 0x000000665a64722b */ /* 0x008fc60000000064 */
[----:B------:R-:W3:Y:S04]  /*0b80*/  LDG.E.64.CONSTANT R102, desc[UR4][R120.64+0x50] ;  /* 0x0000500478667981 */ /* 0x000ee8000c1e9b00 */
[----:B------:R-:W3:Y:S01]  /*0b90*/  LDG.E.64.CONSTANT R98, desc[UR4][R120.64+0x18] ;  /* 0x0000180478627981 */ /* 0x000ee2000c1e9b00 */
[----:B------:R-:W-:-:S08]  /*0ba0*/  DADD R118, R118, -R118 ;  /* 0x0000000076767229 */ /* 0x000fd00000000876 */
[----:B----4-:R-:W-:Y:S02]  /*0bb0*/  DFMA R104, R118, R110, R104 ;  /* 0x0000006e7668722b */ /* 0x010fe40000000068 */
[C---:B--2---:R-:W-:Y:S02]  /*0bc0*/  DFMA R96, R90.reuse, R108, R96 ;  /* 0x0000006c5a60722b */ /* 0x044fe40000000060 */
[C---:B------:R-:W-:Y:S02]  /*0bd0*/  DFMA R94, R90.reuse, R106, R94 ;  /* 0x0000006a5a5e722b */ /* 0x040fe4000000005e */
[----:B---3--:R-:W-:-:S04]  /*0be0*/  DFMA R92, R90, R102, R92 ;  /* 0x000000665a5c722b */ /* 0x008fc8000000005c */
[C---:B------:R-:W-:Y:S02]  /*0bf0*/  DFMA R116, R118.reuse, R116, R96 ;  /* 0x000000747674722b */ /* 0x040fe40000000060 */
[C---:B------:R-:W-:Y:S02]  /*0c00*/  DFMA R98, R118.reuse, R98, R100 ;  /* 0x000000627662722b */ /* 0x040fe40000000064 */
[C---:B------:R-:W-:Y:S02]  /*0c10*/  DFMA R114, R118.reuse, R114, R94 ;  /* 0x000000727672722b */ /* 0x040fe4000000005e */
[----:B------:R-:W-:Y:S02]  /*0c20*/  DFMA R112, R118, R112, R92 ;  /* 0x000000707670722b */ /* 0x000fe4000000005c */
[----:B------:R-:W-:Y:S02]  /*0c30*/  DADD R92, R62, -R104 ;  /* 0x000000003e5c7229 */ /* 0x000fe40000000868 */
[----:B------:R-:W-:-:S02]  /*0c40*/  DADD R90, R60, -R98 ;  /* 0x000000003c5a7229 */ /* 0x000fc40000000862 */
        /* <DEDUP_REMOVED lines=18> */
.L_x_1391:
[----:B------:R-:W-:Y:S05]  /*0d70*/  BSYNC.RECONVERGENT B0 ;  /* 0x0000000000007941 */ /* 0x000fea0003800200 */
.L_x_1390:
[----:B------:R-:W-:Y:S06]  /*0d80*/  BAR.SYNC.DEFER_BLOCKING 0x0 ;  /* 0x0000000000007b1d */ /* 0x000fec0000010000 */
[----:B------:R-:W-:Y:S04]  /*0d90*/  BSSY.RECONVERGENT B0, `(.L_x_1392) ;  /* 0x0000078000007945 */ /* 0x000fe80003800200 */
[----:B------:R-:W-:Y:S05]  /*0da0*/  @P2 BRA `(.L_x_1393) ;  /* 0x0000000400d82947 */ /* 0x000fea0003800000 */
[----:B------:R-:W1:Y:S01]  /*0db0*/  LDC.64 R110, c[0x0][0x390] ;  /* 0x0000e400ff6e7b82 */ /* 0x000e620000000a00 */
[----:B------:R-:W-:Y:S04]  /*0dc0*/  LDS.64 R104, [R3] ;  /* 0x0000000003687984 */ /* 0x000fe80000000a00 */
[----:B------:R-:W2:Y:S04]  /*0dd0*/  LDS.64 R102, [R3+0x1e0] ;  /* 0x0001e00003667984 */ /* 0x000ea80000000a00 */
[----:B------:R-:W-:Y:S04]  /*0de0*/  LDS.64 R106, [R3+0x50] ;  /* 0x00005000036a7984 */ /* 0x000fe80000000a00 */
[----:B0-----:R-:W0:Y:S04]  /*0df0*/  LDS.64 R90, [R3+0x190] ;  /* 0x00019000035a7984 */ /* 0x001e280000000a00 */
[----:B------:R-:W-:Y:S04]  /*0e00*/  LDS.64 R108, [R3+0x140] ;  /* 0x00014000036c7984 */ /* 0x000fe80000000a00 */
[----:B-1----:R-:W4:Y:S04]  /*0e10*/  LDG.E.64.CONSTANT R64, desc[UR4][R110.64+0x20] ;  /* 0x000020046e407981 */ /* 0x002f28000c1e9b00 */
        /* <DEDUP_REMOVED lines=12> */
[----:B0-----:R-:W-:-:S06]  /*0ee0*/  DADD R96, R106, R90 ;  /* 0x000000006a607229 */ /* 0x001fcc000000005a */
[-C--:B----4-:R-:W-:Y:S02]  /*0ef0*/  DFMA R64, R64, R60.reuse, RZ ;  /* 0x0000003c4040722b */ /* 0x090fe400000000ff */
[----:B---3--:R-:W-:-:S06]  /*0f00*/  DFMA R100, R100, R60, RZ ;  /* 0x0000003c6464722b */ /* 0x008fcc00000000ff */
[-C--:B------:R-:W-:Y:S02]  /*0f10*/  DFMA R94, R94, R96.reuse, R64 ;  /* 0x000000605e5e722b */ /* 0x080fe40000000040 */
[----:B------:R-:W2:Y:S01]  /*0f20*/  LDG.E.64.CONSTANT R64, desc[UR4][R110.64+0x50] ;  /* 0x000050046e407981 */ /* 0x000ea2000c1e9b00 */
[----:B------:R-:W-:-:S03]  /*0f30*/  DFMA R88, R88, R96, R100 ;  /* 0x000000605858722b */ /* 0x000fc60000000064 */
[----:B------:R-:W0:Y:S01]  /*0f40*/  LDS.64 R100, [R3+0xa0] ;  /* 0x0000a00003647984 */ /* 0x000e220000000a00 */
[-C--:B------:R-:W-:Y:S02]  /*0f50*/  DFMA R92, R92, R60.reuse, RZ ;  /* 0x0000003c5c5c722b */ /* 0x080fe400000000ff */
[-C--:B------:R-:W-:Y:S02]  /*0f60*/  DFMA R114, R114, R60.reuse, RZ ;  /* 0x0000003c7272722b */ /* 0x080fe400000000ff */
[----:B------:R-:W-:Y:S01]  /*0f70*/  DFMA R98, R98, R60, RZ ;  /* 0x0000003c6262722b */ /* 0x000fe200000000ff */
[----:B------:R-:W3:Y:S03]  /*0f80*/  LDG.E.64.CONSTANT R60, desc[UR4][R110.64+0x70] ;  /* 0x000070046e3c7981 */ /* 0x000ee6000c1e9b00 */
[-C--:B------:R-:W-:Y:S02]  /*0f90*/  DFMA R116, R116, R96.reuse, R92 ;  /* 0x000000607474722b */ /* 0x080fe4000000005c */
[----:B------:R-:W4:Y:S01]  /*0fa0*/  LDG.E.64.CONSTANT R92, desc[UR4][R110.64+0x90] ;  /* 0x000090046e5c7981 */ /* 0x000f22000c1e9b00 */
[----:B------:R-:W-:-:S02]  /*0fb0*/  DFMA R118, R118, R96, R114 ;  /* 0x000000607676722b */ /* 0x000fc40000000072 */
[----:B------:R-:W-:Y:S01]  /*0fc0*/  DFMA R112, R112, R96, R98 ;  /* 0x000000607070722b */ /* 0x000fe20000000062 */
[----:B------:R-:W4:Y:S04]  /*0fd0*/  LDG.E.64.CONSTANT R98, desc[UR4][R110.64+0x18] ;  /* 0x000018046e627981 */ /* 0x000f28000c1e9b00 */
[----:B------:R-:W4:Y:S01]  /*0fe0*/  LDG.E.64.CONSTANT R96, desc[UR4][R110.64+0x78] ;  /* 0x000078046e607981 */ /* 0x000f22000c1e9b00 */
[----:B0-----:R-:W-:-:S08]  /*0ff0*/  DADD R114, R100, R108 ;  /* 0x0000000064727229 */ /* 0x001fd0000000006c */
[-C--:B------:R-:W-:Y:S02]  /*1000*/  DFMA R62, R62, R114.reuse, R88 ;  /* 0x000000723e3e722b */ /* 0x080fe40000000058 */
[----:B------:R-:W-:Y:S01]  /*1010*/  DFMA R66, R66, R114, R94 ;  /* 0x000000724242722b */ /* 0x000fe2000000005e */
[----:B------:R-:W4:Y:S04]  /*1020*/  LDG.E.64.CONSTANT R88, desc[UR4][R110.64+0x38] ;  /* 0x000038046e587981 */ /* 0x000f28000c1e9b00 */
[----:B------:R-:W4:Y:S01]  /*1030*/  LDG.E.64.CONSTANT R94, desc[UR4][R110.64+0x58] ;  /* 0x000058046e5e7981 */ /* 0x000f22000c1e9b00 */
[----:B------:R-:W-:-:S03]  /*1040*/  DADD R104, R104, -R102 ;  /* 0x0000000068687229 */ /* 0x000fc60000000866 */
[----:B------:R-:W4:Y:S01]  /*1050*/  LDG.E.64.CONSTANT R110, desc[UR4][R110.64+0x98] ;  /* 0x000098046e6e7981 */ /* 0x000f22000c1e9b00 */
[----:B--2---:R-:W-:-:S03]  /*1060*/  DFMA R64, R64, R114, R116 ;  /* 0x000000724040722b */ /* 0x004fc60000000074 */
[----:B------:R-:W0:Y:S01]  /*1070*/  LDS.64 R116, [R3+0xf0] ;  /* 0x0000f00003747984 */ /* 0x000e220000000a00 */
[-C--:B---3--:R-:W-:Y:S01]  /*1080*/  DFMA R60, R60, R114.reuse, R118 ;  /* 0x000000723c3c722b */ /* 0x088fe20000000076 */
[----:B------:R-:W1:Y:S01]  /*1090*/  LDC.64 R118, c[0x0][0x398] ;  /* 0x0000e600ff767b82 */ /* 0x000e620000000a00 */
[----:B----4-:R-:W-:Y:S02]  /*10a0*/  DFMA R92, R92, R114, R112 ;  /* 0x000000725c5c722b */ /* 0x010fe40000000070 */
[----:B0-----:R-:W-:Y:S01]  /*10b0*/  DADD R112, R116, R116 ;  /* 0x0000000074707229 */ /* 0x001fe20000000074 */
[----:B-1----:R-:W2:Y:S04]  /*10c0*/  LDG.E.64.CONSTANT R102, desc[UR4][R118.64] ;  /* 0x0000000476667981 */ /* 0x002ea8000c1e9b00 */
[----:B------:R-:W3:Y:S03]  /*10d0*/  LDG.E.64.CONSTANT R114, desc[UR4][R118.64+0x20] ;  /* 0x0000200476727981 */ /* 0x000ee6000c1e9b00 */
[----:B------:R-:W-:Y:S01]  /*10e0*/  DMUL R112, R112, 0.5 ;  /* 0x3fe0000070707828 */ /* 0x000fe20000000000 */
[----:B------:R-:W4:Y:S07]  /*10f0*/  LDG.E.64.CONSTANT R120, desc[UR4][R118.64+0x98] ;  /* 0x0000980476787981 */ /* 0x000f2e000c1e9b00 */
[----:B------:R-:W-:-:S02]  /*1100*/  DFMA R62, R98, R112, R62 ;  /* 0x00000070623e722b */ /* 0x000fc4000000003e */
[-C--:B------:R-:W-:Y:S01]  /*1110*/  DFMA R88, R88, R112.reuse, R66 ;  /* 0x000000705858722b */ /* 0x080fe20000000042 */
[----:B------:R-:W4:Y:S01]  /*1120*/  LDG.E.64.CONSTANT R98, desc[UR4][R118.64+0x8] ;  /* 0x0000080476627981 */ /* 0x000f22000c1e9b00 */
[-C--:B------:R-:W-:Y:S02]  /*1130*/  DFMA R94, R94, R112.reuse, R64 ;  /* 0x000000705e5e722b */ /* 0x080fe40000000040 */
[-C--:B------:R-:W-:Y:S01]  /*1140*/  DFMA R96, R96, R112.reuse, R60 ;  /* 0x000000706060722b */ /* 0x080fe2000000003c */
[----:B------:R-:W4:Y:S04]  /*1150*/  LDG.E.64.CONSTANT R66, desc[UR4][R118.64+0x40] ;  /* 0x0000400476427981 */ /* 0x000f28000c1e9b00 */
[----:B------:R-:W4:Y:S04]  /*1160*/  LDG.E.64.CONSTANT R64, desc[UR4][R118.64+0x60] ;  /* 0x0000600476407981 */ /* 0x000f28000c1e9b00 */
[----:B------:R-:W4:Y:S01]  /*1170*/  LDG.E.64.CONSTANT R60, desc[UR4][R118.64+0x80] ;  /* 0x00008004763c7981 */ /* 0x000f22000c1e9b00 */
[----:B------:R-:W-:-:S02]  /*1180*/  DFMA R92, R110, R112, R92 ;  /* 0x000000706e5c722b */ /* 0x000fc4000000005c */
[----:B------:R-:W-:Y:S01]  /*1190*/  DADD R90, R106, -R90 ;  /* 0x000000006a5a7229 */ /* 0x000fe2000000085a */
[----:B------:R-:W4:Y:S01]  /*11a0*/  LDG.E.64.CONSTANT R112, desc[UR4][R118.64+0x48] ;  /* 0x0000480476707981 */ /* 0x000f22000c1e9b00 */
[----:B------:R-:W-:-:S03]  /*11b0*/  DADD R108, R100, -R108 ;  /* 0x00000000646c7229 */ /* 0x000fc6000000086c */
[----:B------:R-:W4:Y:S04]  /*11c0*/  LDG.E.64.CONSTANT R100, desc[UR4][R118.64+0x28] ;  /* 0x0000280476647981 */ /* 0x000f28000c1e9b00 */
[----:B------:R-:W4:Y:S04]  /*11d0*/  LDG.E.64.CONSTANT R110, desc[UR4][R118.64+0x68] ;  /* 0x00006804766e7981 */ /* 0x000f28000c1e9b00 */
[----:B------:R-:W4:Y:S01]  /*11e0*/  LDG.E.64.CONSTANT R106, desc[UR4][R118.64+0x88] ;  /* 0x00008804766a7981 */ /* 0x000f22000c1e9b00 */
[-C--:B--2---:R-:W-:Y:S02]  /*11f0*/  DFMA R102, R102, R104.reuse, RZ ;  /* 0x000000686666722b */ /* 0x084fe400000000ff */
[----:B---3--:R-:W-:-:S06]  /*1200*/  DFMA R114, R114, R104, RZ ;  /* 0x000000687272722b */ /* 0x008fcc00000000ff */
[----:B----4-:R-:W-:Y:S02]  /*1210*/  DFMA R98, R98, R90, R102 ;  /* 0x0000005a6262722b */ /* 0x010fe40000000066 */
[----:B------:R-:W2:Y:S01]  /*1220*/  LDG.E.64.CONSTANT R102, desc[UR4][R118.64+0x10] ;  /* 0x0000100476667981 */ /* 0x000ea2000c1e9b00 */
[-C--:B------:R-:W-:Y:S02]  /*1230*/  DFMA R66, R66, R104.reuse, RZ ;  /* 0x000000684242722b */ /* 0x080fe400000000ff */
[-C--:B------:R-:W-:Y:S02]  /*1240*/  DFMA R64, R64, R104.reuse, RZ ;  /* 0x000000684040722b */ /* 0x080fe400000000ff */
[----:B------:R-:W-:Y:S01]  /*1250*/  DFMA R104, R60, R104, RZ ;  /* 0x000000683c68722b */ /* 0x000fe200000000ff */
[----:B------:R-:W3:Y:S03]  /*1260*/  LDG.E.64.CONSTANT R60, desc[UR4][R118.64+0x30] ;  /* 0x00003004763c7981 */ /* 0x000ee6000c1e9b00 */
[-C--:B------:R-:W-:Y:S01]  /*1270*/  DFMA R66, R112, R90.reuse, R66 ;  /* 0x0000005a7042722b */ /* 0x080fe20000000042 */
        /* <DEDUP_REMOVED lines=12> */
[----:B------:R-:W-:Y:S02]  /*1340*/  DADD R116, R116, -R116 ;  /* 0x0000000074747229 */ /* 0x000fe40000000874 */
[-C--:B----4-:R-:W-:Y:S02]  /*1350*/  DFMA R66, R112, R108.reuse, R66 ;  /* 0x0000006c7042722b */ /* 0x090fe40000000042 */
[-C--:B------:R-:W-:Y:S02]  /*1360*/  DFMA R64, R110, R108.reuse, R64 ;  /* 0x0000006c6e40722b */ /* 0x080fe40000000040 */
[----:B------:R-:W-:Y:S02]  /*1370*/  DFMA R90, R106, R108, R90 ;  /* 0x0000006c6a5a722b */ /* 0x000fe4000000005a */
[-C--:B------:R-:W-:Y:S02]  /*1380*/  DFMA R98, R114, R116.reuse, R98 ;  /* 0x000000747262722b */ /* 0x080fe40000000062 */
[----:B------:R-:W-:-:S04]  /*1390*/  DFMA R104, R104, R116, R60 ;  /* 0x000000746868722b */ /* 0x000fc8000000003c */
[----:B------:R-:W-:Y:S02]  /*13a0*/  DFMA R120, R120, R116, R90 ;  /* 0x000000747878722b */ /* 0x000fe4000000005a */
[C-C-:B------:R-:W-:Y:S02]  /*13b0*/  DADD R60, R62.reuse, -R98.reuse ;  /* 0x000000003e3c7229 */ /* 0x140fe40000000862 */
[----:B------:R-:W-:-:S04]  /*13c0*/  DADD R62, R62, R98 ;  /* 0x000000003e3e7229 */ /* 0x000fc80000000062 */
[C-C-:B------:R-:W-:Y:S02]  /*13d0*/  DADD R98, R92.reuse, -R120.reuse ;  /* 0x000000005c627229 */ /* 0x140fe40000000878 */
[----:B------:R-:W-:Y:S01]  /*13e0*/  DADD R92, R92, R120 ;  /* 0x000000005c5c7229 */ /* 0x000fe20000000078 */
[----:B------:R1:W-:Y:S04]  /*13f0*/  STS.64 [R3+0x2d0], R60 ;  /* 0x0002d03c03007388 */ /* 0x0003e80000000a00 */
[----:B------:R1:W-:Y:S04]  /*1400*/  STS.64 [R3], R62 ;  /* 0x0000003e03007388 */ /* 0x0003e80000000a00 */
[----:B------:R1:W-:Y:S04]  /*1410*/  STS.64 [R3+0x190], R98 ;  /* 0x0001906203007388 */ /* 0x0003e80000000a00 */
[----:B------:R1:W-:Y:S01]  /*1420*/  STS.64 [R3+0x140], R92 ;  /* 0x0001405c03007388 */ /* 0x0003e20000000a00 */
[----:B--2---:R-:W-:-:S02]  /*1430*/  DFMA R66, R102, R116, R66 ;  /* 0x000000746642722b */ /* 0x004fc40000000042 */
[----:B---3--:R-:W-:-:S06]  /*1440*/  DFMA R100, R100, R116, R64 ;  /* 0x000000746464722b */ /* 0x008fcc0000000040 */
[C-C-:B------:R-:W-:Y:S02]  /*1450*/  DADD R90, R94.reuse, -R66.reuse ;  /* 0x000000005e5a7229 */ /* 0x140fe40000000842 */
[----:B------:R-:W-:Y:S02]  /*1460*/  DADD R66, R94, R66 ;  /* 0x000000005e427229 */ /* 0x000fe40000000042 */
        /* <DEDUP_REMOVED lines=10> */
.L_x_1393:
[----:B------:R-:W-:Y:S05]  /*1510*/  BSYNC.RECONVERGENT B0 ;  /* 0x0000000000007941 */ /* 0x000fea0003800200 */
.L_x_1392:
[----:B01----:R-:W-:Y:S01]  /*1520*/  PRMT R60, R123, 0x5410, R4 ;  /* 0x000054107b3c7816 */ /* 0x003fe20000000004 */
[----:B------:R-:W-:Y:S01]  /*1530*/  IMAD.MOV.U32 R61, RZ, RZ, 0x9 ;  /* 0x00000009ff3d7424 */ /* 0x000fe200078e00ff */
[----:B------:R-:W-:Y:S01]  /*1540*/  UMOV UR6, 0x640a ;  /* 0x0000640a00067882 */ /* 0x000fe20000000000 */
[----:B------:R-:W2:Y:S02]  /*1550*/  LDG.E.64.CONSTANT R92, desc[UR4][R86.64+0x50] ;  /* 0x00005004565c7981 */ /* 0x000ea4000c1e9b00 */
[----:B------:R-:W-:Y:S02]  /*1560*/  IDP.2A.LO.U16.U8 R61, R60, UR6, R61 ;  /* 0x000000063c3d7c26 */ /* 0x000fe4000800103d */
[----:B------:R-:W4:Y:S02]  /*1570*/  LDG.E.64.CONSTANT R94, desc[UR4][R86.64+0x90] ;  /* 0x00009004565e7981 */ /* 0x000f24000c1e9b00 */
[----:B------:R-:W-:Y:S02]  /*1580*/  IMAD R61, R0, 0x3e8, R61 ;  /* 0x000003e8003d7824 */ /* 0x000fe400078e023d */
[----:B------:R-:W4:Y:S02]  /*1590*/  LDG.E.64.CONSTANT R96, desc[UR4][R86.64+0x58] ;  /* 0x0000580456607981 */ /* 0x000f24000c1e9b00 */
[----:B---3--:R-:W-:-:S02]  /*15a0*/  IMAD.WIDE R100, R61, 0x8, R58 ;  /* 0x000000083d647825 */ /* 0x008fc400078e023a */
[----:B------:R-:W3:Y:S04]  /*15b0*/  LDG.E.64.CONSTANT R98, desc[UR4][R86.64+0x98] ;  /* 0x0000980456627981 */ /* 0x000ee8000c1e9b00 */
[----:B------:R-:W3:Y:S04]  /*15c0*/  LDG.E.64.CONSTANT R102, desc[UR4][R100.64+-0x18] ;  /* 0xffffe80464667981 */ /* 0x000ee8000c1e9b00 */
[----:B------:R-:W3:Y:S04]  /*15d0*/  LDG.E.64.CONSTANT R88, desc[UR4][R56.64+0x58] ;  /* 0x0000580438587981 */ /* 0x000ee8000c1e9b00 */
[----:B------:R0:W3:Y:S04]  /*15e0*/  LDG.E.64.CONSTANT R90, desc[UR4][R56.64+0x98] ;  /* 0x00009804385a7981 */ /* 0x0000e8000c1e9b00 */
[----:B------:R-:W3:Y:S01]  /*15f0*/  LDG.E.64.CONSTANT R104, desc[UR4][R100.64+-0x48] ;  /* 0xffffb80464687981 */ /* 0x000ee2000c1e9b00 */
[----:B------:R-:W-:Y:S01]  /*1600*/  LOP3.LUT R58, R123, 0xffff, RZ, 0xc0, !PT ;  /* 0x0000ffff7b3a7812 */ /* 0x000fe200078ec0ff */
[----:B------:R-:W-:-:S02]  /*1610*/  IMAD R5, R4, 0x320, R5 ;  /* 0x0000032004057824 */ /* 0x000fc400078e0205 */
[----:B------:R-:W3:Y:S02]  /*1620*/  LDG.E.64.CONSTANT R122, desc[UR4][R100.64+-0x28] ;  /* 0xffffd804647a7981 */ /* 0x000ee4000c1e9b00 */
[----:B------:R-:W-:Y:S01]  /*1630*/  IMAD R5, R58, 0x50, R5 ;  /* 0x000000503a057824 */ /* 0x000fe200078e0205 */
[----:B------:R-:W-:Y:S06]  /*1640*/  BAR.SYNC.DEFER_BLOCKING 0x0 ;  /* 0x0000000000007b1d */ /* 0x000fec0000010000 */
[----:B------:R-:W-:Y:S04]  /*1650*/  LDS.64 R106, [R5+0x30] ;  /* 0x00003000056a7984 */ /* 0x000fe80000000a00 */
[----:B0-----:R-:W0:Y:S04]  /*1660*/  LDS.128 R56, [R5] ;  /* 0x0000000005387984 */ /* 0x001e280000000c00 */
        /* <DEDUP_REMOVED lines=10> */
[----:B------:R-:W-:Y:S02]  /*1710*/  DADD R62, R66, R66 ;  /* 0x00000000423e7229 */ /* 0x000fe40000000042 */
[----:B------:R-:W-:Y:S02]  /*1720*/  DFMA R58, R8, R108, R58 ;  /* 0x0000006c083a722b */ /* 0x000fe4000000003a */
[----:B------:R-:W-:Y:S02]  /*1730*/  DFMA R60, R44, R114, R106 ;  /* 0x000000722c3c722b */ /* 0x000fe4000000006a */
[----:B------:R-:W-:Y:S02]  /*1740*/  DADD R106, R66, -R66 ;  /* 0x00000000426a7229 */ /* 0x000fe40000000842 */
[----:B------:R-:W-:-:S02]  /*1750*/  DMUL R62, R62, 0.5 ;  /* 0x3fe000003e3e7828 */ /* 0x000fc40000000000 */
        /* <DEDUP_REMOVED lines=16> */
[----:B------:R-:W-:Y:S02]  /*1860*/  DADD R60, R60, R116 ;  /* 0x000000003c3c7229 */ /* 0x000fe40000000074 */
[----:B------:R-:W-:-:S02]  /*1870*/  DFMA R110, R40, R110, R112 ;  /* 0x0000006e286e722b */ /* 0x000fc40000000070 */
[-C--:B------:R-:W-:Y:S02]  /*1880*/  DFMA R120, R50, R86.reuse, RZ ;  /* 0x000000563278722b */ /* 0x080fe400000000ff */
[-C--:B------:R-:W-:Y:S02]  /*1890*/  DFMA R116, R70, R86.reuse, RZ ;  /* 0x000000564674722b */ /* 0x080fe400000000ff */
[-C--:B------:R-:W-:Y:S02]  /*18a0*/  DFMA R112, R78, R86.reuse, RZ ;  /* 0x000000564e70722b */ /* 0x080fe400000000ff */
[----:B------:R-:W-:Y:S02]  /*18b0*/  DFMA R118, R82, R86, RZ ;  /* 0x000000565276722b */ /* 0x000fe400000000ff */
[-C--:B------:R-:W-:Y:S02]  /*18c0*/  DFMA R86, R52, R114.reuse, R120 ;  /* 0x000000723456722b */ /* 0x080fe40000000078 */
[----:B------:R-:W-:-:S02]  /*18d0*/  DFMA R116, R72, R114, R116 ;  /* 0x000000724874722b */ /* 0x000fc40000000074 */
[-C--:B------:R-:W-:Y:S02]  /*18e0*/  DFMA R112, R80, R114.reuse, R112 ;  /* 0x000000725070722b */ /* 0x080fe40000000070 */
[----:B------:R-:W-:Y:S02]  /*18f0*/  DFMA R114, R84, R114, R118 ;  /* 0x000000725472722b */ /* 0x000fe40000000076 */
[-C--:B------:R-:W-:Y:S01]  /*1900*/  DFMA R86, R54, R56.reuse, R86 ;  /* 0x000000383656722b */ /* 0x080fe20000000056 */
[----:B------:R-:W3:Y:S01]  /*1910*/  LDG.E.64.CONSTANT R118, desc[UR4][R100.64+-0x38] ;  /* 0xffffc80464767981 */ /* 0x000ee2000c1e9b00 */
        /* <DEDUP_REMOVED lines=9> */
[----:B------:R-:W3:Y:S01]  /*19b0*/  LDG.E.64.CONSTANT R116, desc[UR4][R100.64+-0x30] ;  /* 0xffffd00464747981 */ /* 0x000ee2000c1e9b00 */
[-C--:B--2---:R-:W-:Y:S02]  /*19c0*/  DFMA R112, R92, R56.reuse, R112 ;  /* 0x000000385c70722b */ /* 0x084fe40000000070 */
[----:B----4-:R-:W-:Y:S01]  /*19d0*/  DFMA R114, R94, R56, R114 ;  /* 0x000000385e72722b */ /* 0x010fe20000000072 */
[----:B------:R-:W2:Y:S05]  /*19e0*/  LDG.E.64.CONSTANT R56, desc[UR4][R100.64+-0x40] ;  /* 0xffffc00464387981 */ /* 0x000eaa000c1e9b00 */
[----:B------:R-:W-:-:S02]  /*19f0*/  DFMA R112, R96, R106, R112 ;  /* 0x0000006a6070722b */ /* 0x000fc40000000070 */
[----:B---3--:R-:W-:Y:S02]  /*1a00*/  DFMA R106, R98, R106, R114 ;  /* 0x0000006a626a722b */ /* 0x008fe40000000072 */
[----:B------:R-:W3:Y:S01]  /*1a10*/  LDG.E.64.CONSTANT R114, desc[UR4][R100.64+-0x20] ;  /* 0xffffe00464727981 */ /* 0x000ee2000c1e9b00 */
[----:B------:R-:W-:-:S03]  /*1a20*/  DMUL R102, R102, R108 ;  /* 0x0000006c66667228 */ /* 0x000fc60000000000 */
[----:B------:R-:W4:Y:S01]  /*1a30*/  LDG.E.64.CONSTANT R108, desc[UR4][R100.64] ;  /* 0x00000004646c7981 */ /* 0x000f22000c1e9b00 */
[-C--:B------:R-:W-:Y:S02]  /*1a40*/  DFMA R58, R88, R62.reuse, R58 ;  /* 0x0000003e583a722b */ /* 0x080fe4000000003a */
[----:B------:R-:W-:Y:S01]  /*1a50*/  DFMA R62, R90, R62, R110 ;  /* 0x0000003e5a3e722b */ /* 0x000fe2000000006e */
[----:B------:R-:W4:Y:S01]  /*1a60*/  LDG.E.64.CONSTANT R110, desc[UR4][R100.64+-0x8] ;  /* 0xfffff804646e7981 */ /* 0x000f22000c1e9b00 */
[----:B------:R-:W-:-:S03]  /*1a70*/  DMUL R104, R104, R120 ;  /* 0x0000007868687228 */ /* 0x000fc60000000000 */
[----:B------:R0:W4:Y:S01]  /*1a80*/  LDG.E.64.CONSTANT R120, desc[UR4][R100.64+-0x10] ;  /* 0xfffff00464787981 */ /* 0x000122000c1e9b00 */
[----:B------:R-:W-:Y:S01]  /*1a90*/  BSSY.RECONVERGENT B0, `(.L_x_1394) ;  /* 0x0000096000007945 */ /* 0x000fe20003800200 */
[----:B------:R-:W-:Y:S02]  /*1aa0*/  DMUL R60, R116, R60 ;  /* 0x0000003c743c7228 */ /* 0x000fe40000000000 */
[----:B--2---:R-:W-:Y:S02]  /*1ab0*/  DMUL R66, R56, R66 ;  /* 0x0000004238427228 */ /* 0x004fe40000000000 */
[C-C-:B------:R-:W-:Y:S02]  /*1ac0*/  DADD R56, R58.reuse, -R112.reuse ;  /* 0x000000003a387229 */ /* 0x140fe40000000870 */
[----:B------:R-:W-:Y:S02]  /*1ad0*/  DADD R112, R58, R112 ;  /* 0x000000003a707229 */ /* 0x000fe40000000070 */
[----:B------:R-:W-:-:S02]  /*1ae0*/  DADD R58, R62, -R106 ;  /* 0x000000003e3a7229 */ /* 0x000fc4000000086a */
[----:B------:R-:W-:-:S06]  /*1af0*/  DADD R62, R62, R106 ;  /* 0x000000003e3e7229 */ /* 0x000fcc000000006a */
[----:B---3--:R-:W-:Y:S02]  /*1b00*/  DMUL R114, R114, R58 ;  /* 0x0000003a72727228 */ /* 0x008fe40000000000 */
[CCC-:B----4-:R-:W-:Y:S02]  /*1b10*/  DFMA R58, R108.reuse, R64.reuse, R104.reuse ;  /* 0x000000406c3a722b */ /* 0x1d0fe40000000068 */
[----:B------:R-:W-:Y:S02]  /*1b20*/  DFMA R64, R108, -R64, R104 ;  /* 0x800000406c40722b */ /* 0x000fe40000000068 */
[CCC-:B------:R-:W-:Y:S02]  /*1b30*/  DFMA R106, R110.reuse, R86.reuse, R66.reuse ;  /* 0x000000566e6a722b */ /* 0x1c0fe40000000042 */
[----:B------:R-:W-:Y:S02]  /*1b40*/  DFMA R86, R110, -R86, R66 ;  /* 0x800000566e56722b */ /* 0x000fe40000000042 */
[----:B------:R-:W-:-:S02]  /*1b50*/  DFMA R116, R14, R58, RZ ;  /* 0x0000003a0e74722b */ /* 0x000fc400000000ff */
[-C--:B0-----:R-:W-:Y:S02]  /*1b60*/  DFMA R100, R16, R58.reuse, RZ ;  /* 0x0000003a1064722b */ /* 0x081fe400000000ff */
[-C--:B------:R-:W-:Y:S02]  /*1b70*/  DFMA R110, R18, R58.reuse, RZ ;  /* 0x0000003a126e722b */ /* 0x080fe400000000ff */
[----:B------:R-:W-:Y:S02]  /*1b80*/  DFMA R108, R20, R58, RZ ;  /* 0x0000003a146c722b */ /* 0x000fe400000000ff */
[----:B------:R-:W-:Y:S02]  /*1b90*/  DMUL R112, R118, R112 ;  /* 0x0000007076707228 */ /* 0x000fe40000000000 */
[-C--:B------:R-:W-:Y:S02]  /*1ba0*/  DFMA R58, R22, R106.reuse, R116 ;  /* 0x0000006a163a722b */ /* 0x080fe40000000074 */
[----:B------:R-:W-:-:S02]  /*1bb0*/  DFMA R100, R24, R106, R100 ;  /* 0x0000006a1864722b */ /* 0x000fc40000000064 */
[-C--:B------:R-:W-:Y:S02]  /*1bc0*/  DFMA R110, R26, R106.reuse, R110 ;  /* 0x0000006a1a6e722b */ /* 0x080fe4000000006e */
[----:B------:R-:W-:Y:S02]  /*1bd0*/  DFMA R106, R28, R106, R108 ;  /* 0x0000006a1c6a722b */ /* 0x000fe4000000006c */
[CCC-:B------:R-:W-:Y:S02]  /*1be0*/  DFMA R108, R120.reuse, R56.reuse, R112.reuse ;  /* 0x00000038786c722b */ /* 0x1c0fe40000000070 */
[----:B------:R-:W-:Y:S02]  /*1bf0*/  DFMA R120, R120, -R56, R112 ;  /* 0x800000387878722b */ /* 0x000fe40000000070 */
[-C--:B------:R-:W-:Y:S02]  /*1c00*/  DFMA R116, R50, R64.reuse, RZ ;  /* 0x000000403274722b */ /* 0x080fe400000000ff */
[----:B------:R-:W-:-:S02]  /*1c10*/  DFMA R56, R54, R64, RZ ;  /* 0x000000403638722b */ /* 0x000fc400000000ff */
        /* <DEDUP_REMOVED lines=10> */
[----:B------:R-:W-:Y:S02]  /*1cc0*/  DADD R86, R102, R60 ;  /* 0x0000000066567229 */ /* 0x000fe4000000003c */
        /* <DEDUP_REMOVED lines=8> */
[----:B------:R-:W-:Y:S02]  /*1d50*/  DADD R86, -R102, R60 ;  /* 0x0000000066567229 */ /* 0x000fe4000000013c */
[----:B------:R-:W-:-:S06]  /*1d60*/  DMUL R62, R122, R62 ;  /* 0x0000003e7a3e7228 */ /* 0x000fcc0000000000 */
[-C--:B------:R-:W-:Y:S02]  /*1d70*/  DFMA R116, R42, R86.reuse, R116 ;  /* 0x000000562a74722b */ /* 0x080fe40000000074 */
[-C--:B------:R-:W-:Y:S02]  /*1d80*/  DFMA R108, R44, R86.reuse, R108 ;  /* 0x000000562c6c722b */ /* 0x080fe4000000006c */
[-C--:B------:R-:W-:Y:S02]  /*1d90*/  DFMA R56, R46, R86.reuse, R56 ;  /* 0x000000562e38722b */ /* 0x080fe40000000038 */
        /* <DEDUP_REMOVED lines=17> */
[----:B------:R-:W-:Y:S02]  /*1eb0*/  DADD R58, R106, R64 ;  /* 0x000000006a3a7229 */ /* 0x000fe40000000040 */
[----:B------:R-:W-:-:S05]  /*1ec0*/  DADD R110, R110, -R118 ;  /* 0x000000006e6e7229 */ /* 0x000fca0000000876 */
[----:B------:R0:W-:Y:S04]  /*1ed0*/  STS.128 [R5+0x10], R56 ;  /* 0x0000103805007388 */ /* 0x0001e80000000c00 */
[----:B------:R0:W-:Y:S04]  /*1ee0*/  STS.64 [R5+0x30], R86 ;  /* 0x0000305605007388 */ /* 0x0001e80000000a00 */
[----:B------:R0:W-:Y:S04]  /*1ef0*/  STS.64 [R5], R120 ;  /* 0x0000007805007388 */ /* 0x0001e80000000a00 */
        /* <DEDUP_REMOVED lines=26> */
[----:B------:R-:W-:Y:S02]  /*20a0*/  DADD R106, R106, -R116 ;  /* 0x000000006a6a7229 */ /* 0x000fe40000000874 */
[-C--:B------:R-:W-:Y:S02]  /*20b0*/  DFMA R118, R52, R120.reuse, RZ ;  /* 0x000000783476722b */ /* 0x080fe400000000ff */
[----:B------:R-:W-:Y:S02]  /*20c0*/  DFMA R116, R54, R120, RZ ;  /* 0x000000783674722b */ /* 0x000fe400000000ff */
[-C--:B------:R-:W-:Y:S02]  /*20d0*/  DFMA R100, R30, R58.reuse, R100 ;  /* 0x0000003a1e64722b */ /* 0x080fe40000000064 */
[-C--:B------:R-:W-:Y:S02]  /*20e0*/  DFMA R56, R32, R58.reuse, R56 ;  /* 0x0000003a2038722b */ /* 0x080fe40000000038 */
[----:B------:R-:W-:-:S02]  /*20f0*/  DFMA R4, R38, R58, R4 ;  /* 0x0000003a2604722b */ /* 0x000fc40000000004 */
[----:B------:R-:W-:Y:S02]  /*2100*/  DFMA R86, R88, R58, R86 ;  /* 0x0000003a5856722b */ /* 0x000fe40000000056 */
[C-C-:B---3--:R-:W-:Y:S02]  /*2110*/  DADD R58, R110.reuse, R64.reuse ;  /* 0x000000006e3a7229 */ /* 0x148fe40000000040 */
[----:B------:R-:W-:Y:S02]  /*2120*/  DADD R64, R110, -R64 ;  /* 0x000000006e407229 */ /* 0x000fe40000000840 */
[-C--:B------:R-:W-:Y:S02]  /*2130*/  DFMA R110, R50, R120.reuse, RZ ;  /* 0x00000078326e722b */ /* 0x080fe400000000ff */
[----:B------:R-:W-:Y:S02]  /*2140*/  DFMA R120, R68, R120, RZ ;  /* 0x000000784478722b */ /* 0x000fe400000000ff */
[----:B------:R-:W-:-:S02]  /*2150*/  DFMA R118, R72, R108, R118 ;  /* 0x0000006c4876722b */ /* 0x000fc40000000076 */
[-C--:B------:R-:W-:Y:S02]  /*2160*/  DFMA R116, R74, R108.reuse, R116 ;  /* 0x0000006c4a74722b */ /* 0x080fe40000000074 */
[-C--:B------:R-:W-:Y:S02]  /*2170*/  DFMA R110, R70, R108.reuse, R110 ;  /* 0x0000006c466e722b */ /* 0x080fe4000000006e */
[----:B------:R-:W-:Y:S02]  /*2180*/  DFMA R108, R76, R108, R120 ;  /* 0x0000006c4c6c722b */ /* 0x000fe40000000078 */
[-C--:B------:R-:W-:Y:S01]  /*2190*/  DFMA R118, R80, R106.reuse, R118 ;  /* 0x0000006a5076722b */ /* 0x080fe20000000076 */
[----:B------:R-:W-:Y:S01]  /*21a0*/  LDS.64 R120, [R3+0x190] ;  /* 0x0001900003787984 */ /* 0x000fe20000000a00 */
        /* <DEDUP_REMOVED lines=12> */
[C-C-:B0-----:R-:W-:Y:S02]  /*2270*/  DADD R58, R106.reuse, R120.reuse ;  /* 0x000000006a3a7229 */ /* 0x141fe40000000078 */
[----:B------:R-:W-:-:S06]  /*2280*/  DADD R106, R106, -R120 ;  /* 0x000000006a6a7229 */ /* 0x000fcc0000000878 */
        /* <DEDUP_REMOVED lines=22> */
.L_x_1395:
[----:B------:R-:W-:Y:S05]  /*23f0*/  BSYNC.RECONVERGENT B0 ;  /* 0x0000000000007941 */ /* 0x000fea0003800200 */
.L_x_1394:
        /* <DEDUP_REMOVED lines=15> */
[----:B------:R2:W0:Y:S01]  /*24f0*/  LDS.64 R14, [R2+0xfa0] ;  /* 0x000fa000020e7984 */ /* 0x0004220000000a00 */
[-C--:B------:R-:W-:Y:S02]  /*2500*/  DFMA R104, R16, R100.reuse, RZ ;  /* 0x000000641068722b */ /* 0x080fe400000000ff */
[----:B------:R-:W-:-:S02]  /*2510*/  DFMA R18, R18, R100, RZ ;  /* 0x000000641212722b */ /* 0x000fc400000000ff */
[----:B------:R-:W-:Y:S02]  /*2520*/  DFMA R20, R20, R100, RZ ;  /* 0x000000641414722b */ /* 0x000fe400000000ff */
[----:B-1----:R-:W-:Y:S02]  /*2530*/  DADD R16, R64, R66 ;  /* 0x0000000040107229 */ /* 0x002fe40000000042 */
        /* <DEDUP_REMOVED lines=29> */
[----:B0-----:R-:W-:Y:S02]  /*2710*/  DADD R2, R56, R14 ;  /* 0x0000000038027229 */ /* 0x001fe4000000000e */
[-C--:B------:R-:W-:Y:S02]  /*2720*/  DFMA R50, R42, R4.reuse, R50 ;  /* 0x000000042a32722b */ /* 0x080fe40000000032 */
[-C--:B------:R-:W-:Y:S02]  /*2730*/  DFMA R68, R48, R4.reuse, R68 ;  /* 0x000000043044722b */ /* 0x080fe40000000044 */
[----:B------:R-:W-:Y:S02]  /*2740*/  DADD R14, R56, -R14 ;  /* 0x00000000380e7229 */ /* 0x000fe4000000080e */
        /* <DEDUP_REMOVED lines=16> */
[----:B------:R-:W-:-:S11]  /*2850*/  DADD R112, R18, R54 ;  /* 0x0000000012707229 */ /* 0x000fd60000000036 */
.L_x_1397:
[----:B------:R-:W-:Y:S05]  /*2860*/  BSYNC.RECONVERGENT B0 ;  /* 0x0000000000007941 */ /* 0x000fea0003800200 */
.L_x_1396:
        /* <DEDUP_REMOVED lines=14> */
.L_x_1398:
        /* <DEDUP_REMOVED lines=11> */
.L_x_3066:


//--------------------- .text._Z30massMatrixMultiplySharedKernelILi7ELi10ELi1EEviPKdS1_S1_S1_Pd --------------------------
	.section	.text._Z30massMatrixMultiplySharedKernelILi7ELi10ELi1EEviPKdS1_S1_S1_Pd,"ax",@progbits
	.align	128
        .global         _Z30massMatrixMultiplySharedKernelILi7ELi10ELi1EEviPKdS1_S1_S1_Pd
        .type           _Z30massMatrixMultiplySharedKernelILi7ELi10ELi1EEviPKdS1_S1_S1_Pd,@function
        .size           _Z30massMatrixMultiplySharedKernelILi7ELi10ELi1EEviPKdS1_S1_S1_Pd,(.L_x_3067 - _Z30massMatrixMultiplySharedKernelILi7ELi10ELi1EEviPKdS1_S1_S1_Pd)
        .other          _Z30massMatrixMultiplySharedKernelILi7ELi10ELi1EEviPKdS1_S1_S1_Pd,@"STO_CUDA_ENTRY STV_DEFAULT"
_Z30massMatrixMultiplySharedKernelILi7ELi10ELi1EEviPKdS1_S1_S1_Pd:
.text._Z30massMatrixMultiplySharedKernelILi7ELi10ELi1EEviPKdS1_S1_S1_Pd:
        /* <DEDUP_REMOVED lines=15> */
[----:B--2---:R0:W2:Y:S05]  /*00f0*/  @!P0 LDG.E.64.CONSTANT R12, desc[UR32][R4.64] ;  /* 0x00000020040c8981 */ /* 0x0040aa000c1e9b00 */
[----:B------:R-:W3:Y:S01]  /*0100*/  @!P0 LDG.E.64.CONSTANT R14, desc[UR32][R14.64] ;  /* 0x000000200e0e8981 */ /* 0x000ee2000c1e9b00 */
[----:B------:R-:W-:Y:S01]  /*0110*/  @!P0 VIADD R16, R2, 0x1f40 ;  /* 0x00001f4002108836 */ /* 0x000fe20000000000 */
[----:B------:R-:W-:Y:S01]  /*0120*/  ISETP.GT.U32.AND P1, PT, R0, 0x30, PT ;  /* 0x000000300000780c */ /* 0x000fe20003f24070 */
[----:B------:R-:W-:Y:S01]  /*0130*/  @!P0 VIADD R18, R2, 0x1fe0 ;  /* 0x00001fe002128836 */ /* 0x000fe20000000000 */
[----:B------:R-:W-:-:S02]  /*0140*/  LEA R2, R21, R2, 0x18 ;  /* 0x0000000215027211 */ /* 0x000fc400078ec0ff */
[C---:B------:R-:W-:Y:S02]  /*0150*/  @!P0 LEA R17, R21.reuse, R16, 0x18 ;  /* 0x0000001015118211 */ /* 0x040fe400078ec0ff */
[----:B------:R-:W-:Y:S02]  /*0160*/  @!P0 LEA R19, R21, R18, 0x18 ;  /* 0x0000001215138211 */ /* 0x000fe400078ec0ff */
[C---:B0-----:R-:W-:Y:S01]  /*0170*/  PRMT R5, R0.reuse, 0x9910, RZ ;  /* 0x0000991000057816 */ /* 0x041fe200000000ff */
[C---:B------:R-:W-:Y:S01]  /*0180*/  @!P0 IMAD R25, R0.reuse, 0x8, R17 ;  /* 0x0000000800198824 */ /* 0x040fe200078e0211 */
[C---:B------:R-:W-:Y:S01]  /*0190*/  LOP3.LUT R4, R0.reuse, 0xffff, RZ, 0xc0, !PT ;  /* 0x0000ffff00047812 */ /* 0x040fe200078ec0ff */
[C---:B------:R-:W-:Y:S01]  /*01a0*/  @!P0 IMAD R27, R0.reuse, 0x8, R19 ;  /* 0x00000008001b8824 */ /* 0x040fe200078e0213 */
[----:B------:R-:W-:Y:S01]  /*01b0*/  BSSY.RECONVERGENT B0, `(.L_x_1399) ;  /* 0x00000c8000007945 */ /* 0x000fe20003800200 */
[----:B------:R-:W-:Y:S01]  /*01c0*/  IMAD R5, R5, 0x25, RZ ;  /* 0x0000002505057824 */ /* 0x000fe200078e02ff */
[----:B------:R-:W-:Y:S01]  /*01d0*/  ISETP.GE.U32.AND P2, PT, R0, 0x46, PT ;  /* 0x000000460000780c */ /* 0x000fe20003f46070 */
[----:B------:R-:W-:-:S02]  /*01e0*/  IMAD R24, R4, 0x2493, RZ ;  /* 0x0000249304187824 */ /* 0x000fc400078e02ff */
[----:B------:R-:W-:-:S05]  /*01f0*/  IMAD R4, R4, 0x199a, RZ ;  /* 0x0000199a04047824 */ /* 0x000fca00078e02ff */
[----:B------:R-:W-:Y:S01]  /*0200*/  SHF.R.U32.HI R4, RZ, 0x10, R4 ;  /* 0x00000010ff047819 */ /* 0x000fe20000011604 */
[----:B--2---:R0:W-:Y:S04]  /*0210*/  @!P0 STS.64 [R25], R12 ;  /* 0x0000000c19008388 */ /* 0x0041e80000000a00 */
[----:B---3--:R1:W-:Y:S01]  /*0220*/  @!P0 STS.64 [R27], R14 ;  /* 0x0000000e1b008388 */ /* 0x0083e20000000a00 */
[----:B------:R-:W-:Y:S01]  /*0230*/  BAR.SYNC.DEFER_BLOCKING 0x0 ;  /* 0x0000000000007b1d */ /* 0x000fe20000010000 */
[----:B------:R-:W-:Y:S02]  /*0240*/  ISETP.GE.U32.AND P0, PT, R0, 0x31, PT ;  /* 0x000000310000780c */ /* 0x000fe40003f06070 */
[----:B0-----:R-:W-:Y:S02]  /*0250*/  LOP3.LUT R13, R5, 0xffff, RZ, 0xc0, !PT ;  /* 0x0000ffff050d7812 */ /* 0x001fe400078ec0ff */
[----:B------:R-:W-:-:S02]  /*0260*/  SHF.R.U32.HI R5, RZ, 0x10, R24 ;  /* 0x00000010ff057819 */ /* 0x000fc40000011618 */
[----:B------:R-:W-:-:S03]  /*0270*/  SHF.R.U32.HI R13, RZ, 0x8, R13 ;  /* 0x00000008ff0d7819 */ /* 0x000fc6000001160d */
[----:B-1----:R-:W-:Y:S02]  /*0280*/  IMAD.MOV R15, RZ, RZ, -R5 ;  /* 0x000000ffff0f7224 */ /* 0x002fe400078e0a05 */
[----:B------:R-:W-:-:S03]  /*0290*/  IMAD.MOV R25, RZ, RZ, -R13 ;  /* 0x000000ffff197224 */ /* 0x000fc600078e0a0d */
[----:B------:R-:W-:Y:S02]  /*02a0*/  PRMT R15, R15, 0x7710, RZ ;  /* 0x000077100f0f7816 */ /* 0x000fe400000000ff */
[----:B------:R-:W-:-:S03]  /*02b0*/  PRMT R25, R25, 0x7710, RZ ;  /* 0x0000771019197816 */ /* 0x000fc600000000ff */
[--C-:B------:R-:W-:Y:S02]  /*02c0*/  IMAD.IADD R12, R15, 0x1, R0.reuse ;  /* 0x000000010f0c7824 */ /* 0x100fe400078e0200 */
[----:B------:R-:W-:Y:S01]  /*02d0*/  IMAD.IADD R14, R25, 0x1, R0 ;  /* 0x00000001190e7824 */ /* 0x000fe200078e0200 */
[----:B------:R-:W0:Y:S02]  /*02e0*/  LDS.128 R16, [R2+0x1f40] ;  /* 0x001f400002107984 */ /* 0x000e240000000c00 */
[----:B------:R-:W-:Y:S02]  /*02f0*/  LOP3.LUT R12, R12, 0xffff, RZ, 0xc0, !PT ;  /* 0x0000ffff0c0c7812 */ /* 0x000fe400078ec0ff */
[----:B------:R-:W-:Y:S01]  /*0300*/  LOP3.LUT R14, R14, 0xfe, RZ, 0xc0, !PT ;  /* 0x000000fe0e0e7812 */ /* 0x000fe200078ec0ff */
[----:B------:R-:W1:Y:S01]  /*0310*/  LDS.128 R20, [R2+0x1fe0] ;  /* 0x001fe00002147984 */ /* 0x000e620000000c00 */
[----:B------:R-:W-:Y:S02]  /*0320*/  LEA.HI R12, R12, R5, RZ, 0x1f ;  /* 0x000000050c0c7211 */ /* 0x000fe400078ff8ff */
[----:B------:R-:W-:Y:S01]  /*0330*/  LEA.HI R5, R14, R13, RZ, 0x1f ;  /* 0x0000000d0e057211 */ /* 0x000fe200078ff8ff */
[----:B------:R-:W-:Y:S01]  /*0340*/  LDS.128 R32, [R2+0x1f50] ;  /* 0x001f500002207984 */ /* 0x000fe20000000c00 */
[----:B------:R-:W-:-:S02]  /*0350*/  LOP3.LUT R24, R12, 0xffff, RZ, 0xc0, !PT ;  /* 0x0000ffff0c187812 */ /* 0x000fc400078ec0ff */
[----:B------:R-:W-:Y:S01]  /*0360*/  LOP3.LUT R49, R5, 0xfc, RZ, 0xc0, !PT ;  /* 0x000000fc05317812 */ /* 0x000fe200078ec0ff */
[----:B------:R-:W2:Y:S01]  /*0370*/  LDS.128 R12, [R2+0x1f60] ;  /* 0x001f6000020c7984 */ /* 0x000ea20000000c00 */
[C---:B------:R-:W-:Y:S01]  /*0380*/  VIADD R5, R3.reuse, UR12 ;  /* 0x0000000c03057c36 */ /* 0x040fe20008000000 */
[----:B------:R-:W-:Y:S01]  /*0390*/  SHF.R.U32.HI R24, RZ, 0x2, R24 ;  /* 0x00000002ff187819 */ /* 0x000fe20000011618 */
[----:B------:R-:W-:Y:S01]  /*03a0*/  IMAD R3, R3, 0x1f40, R2 ;  /* 0x00001f4003037824 */ /* 0x000fe200078e0202 */
[----:B------:R-:W3:Y:S01]  /*03b0*/  LDS.128 R40, [R2+0x1ff0] ;  /* 0x001ff00002287984 */ /* 0x000ee20000000c00 */
[----:B------:R-:W-:Y:S02]  /*03c0*/  SHF.R.U32.HI R62, RZ, 0x2, R49 ;  /* 0x00000002ff3e7819 */ /* 0x000fe40000011631 */
[----:B------:R-:W-:Y:S01]  /*03d0*/  ISETP.LT.AND P0, PT, R5, UR13, !P0 ;  /* 0x0000000d05007c0c */ /* 0x000fe2000c701270 */
[----:B------:R-:W-:Y:S01]  /*03e0*/  LDS.128 R28, [R2+0x1f80] ;  /* 0x001f8000021c7984 */ /* 0x000fe20000000c00 */
[----:B------:R-:W-:-:S03]  /*03f0*/  PRMT R48, R24, 0x9910, RZ ;  /* 0x0000991018307816 */ /* 0x000fc600000000ff */
[----:B------:R-:W4:Y:S02]  /*0400*/  LDS.128 R24, [R2+0x2010] ;  /* 0x0020100002187984 */ /* 0x000f240000000c00 */
[----:B------:R-:W-:Y:S02]  /*0410*/  IMAD R48, R48, 0x7, RZ ;  /* 0x0000000730307824 */ /* 0x000fe400078e02ff */
[----:B------:R-:W-:Y:S02]  /*0420*/  LDS.128 R36, [R2+0x1f90] ;  /* 0x001f900002247984 */ /* 0x000fe40000000c00 */
[----:B------:R-:W-:Y:S02]  /*0430*/  IMAD.MOV R48, RZ, RZ, -R48 ;  /* 0x000000ffff307224 */ /* 0x000fe400078e0a30 */
[----:B------:R-:W-:Y:S03]  /*0440*/  LDS.128 R44, [R2+0x1fa0] ;  /* 0x001fa000022c7984 */ /* 0x000fe60000000c00 */
[----:B------:R-:W-:-:S02]  /*0450*/  PRMT R61, R48, 0x7710, RZ ;  /* 0x00007710303d7816 */ /* 0x000fc400000000ff */
[----:B------:R-:W-:Y:S01]  /*0460*/  LDS.128 R48, [R2+0x2040] ;  /* 0x0020400002307984 */ /* 0x000fe20000000c00 */
[----:B0-----:R-:W-:Y:S02]  /*0470*/  R2UR UR36, R18 ;  /* 0x00000000122472ca */ /* 0x001fe400000e0000 */
[----:B------:R-:W-:Y:S01]  /*0480*/  IMAD.IADD R60, R61, 0x1, R0 ;  /* 0x000000013d3c7824 */ /* 0x000fe200078e0200 */
[----:B------:R-:W-:Y:S01]  /*0490*/  R2UR UR37, R19 ;  /* 0x00000000132572ca */ /* 0x000fe200000e0000 */
[----:B------:R-:W-:Y:S01]  /*04a0*/  IMAD R61, R62, 0x50, R3 ;  /* 0x000000503e3d7824 */ /* 0x000fe200078e0203 */
[----:B------:R-:W-:Y:S02]  /*04b0*/  R2UR UR4, R16 ;  /* 0x00000000100472ca */ /* 0x000fe400000e0000 */
[----:B------:R-:W-:Y:S01]  /*04c0*/  R2UR UR5, R17 ;  /* 0x00000000110572ca */ /* 0x000fe200000e0000 */
[----:B------:R-:W-:Y:S01]  /*04d0*/  IMAD R62, R62, 0x2d0, R61 ;  /* 0x000002d03e3e7824 */ /* 0x000fe200078e023d */
[----:B------:R-:W0:Y:S01]  /*04e0*/  LDS.128 R16, [R2+0x2000] ;  /* 0x0020000002107984 */ /* 0x000e220000000c00 */
[----:B-1----:R-:W-:-:S02]  /*04f0*/  R2UR UR38, R22 ;  /* 0x00000000162672ca */ /* 0x002fc400000e0000 */
[----:B------:R-:W-:Y:S02]  /*0500*/  R2UR UR39, R23 ;  /* 0x00000000172772ca */ /* 0x000fe400000e0000 */
[----:B--2---:R-:W-:Y:S02]  /*0510*/  R2UR UR12, R12 ;  /* 0x000000000c0c72ca */ /* 0x004fe400000e0000 */
[----:B------:R-:W-:Y:S02]  /*0520*/  R2UR UR13, R13 ;  /* 0x000000000d0d72ca */ /* 0x000fe400000e0000 */
[----:B------:R-:W1:Y:S01]  /*0530*/  @P0 LDC.64 R12, c[0x0][0x3a0] ;  /* 0x0000e800ff0c0b82 */ /* 0x000e620000000a00 */
[----:B------:R-:W-:Y:S02]  /*0540*/  R2UR UR6, R20 ;  /* 0x00000000140672ca */ /* 0x000fe400000e0000 */
[----:B------:R-:W-:Y:S02]  /*0550*/  R2UR UR7, R21 ;  /* 0x00000000150772ca */ /* 0x000fe400000e0000 */
[----:B------:R-:W-:Y:S01]  /*0560*/  R2UR UR40, R34 ;  /* 0x00000000222872ca */ /* 0x000fe200000e0000 */
[----:B------:R-:W2:Y:S01]  /*0570*/  LDS.128 R20, [R2+0x1f70] ;  /* 0x001f700002147984 */ /* 0x000ea20000000c00 */
[----:B------:R-:W-:-:S02]  /*0580*/  R2UR UR41, R35 ;  /* 0x00000000232972ca */ /* 0x000fc400000e0000 */
[----:B------:R-:W-:Y:S02]  /*0590*/  R2UR UR8, R32 ;  /* 0x00000000200872ca */ /* 0x000fe400000e0000 */
[----:B------:R-:W-:Y:S02]  /*05a0*/  R2UR UR9, R33 ;  /* 0x00000000210972ca */ /* 0x000fe400000e0000 */
[----:B---3--:R-:W-:Y:S01]  /*05b0*/  R2UR UR42, R42 ;  /* 0x000000002a2a72ca */ /* 0x008fe200000e0000 */
[----:B------:R-:W3:Y:S01]  /*05c0*/  LDS.128 R32, [R2+0x2020] ;  /* 0x0020200002207984 */ /* 0x000ee20000000c00 */
[----:B------:R-:W-:Y:S02]  /*05d0*/  R2UR UR43, R43 ;  /* 0x000000002b2b72ca */ /* 0x000fe400000e0000 */
[----:B------:R-:W-:Y:S02]  /*05e0*/  R2UR UR10, R40 ;  /* 0x00000000280a72ca */ /* 0x000fe400000e0000 */
[----:B------:R-:W-:-:S02]  /*05f0*/  R2UR UR11, R41 ;  /* 0x00000000290b72ca */ /* 0x000fc400000e0000 */
[----:B------:R-:W3:Y:S01]  /*0600*/  LDS.128 R40, [R2+0x2030] ;  /* 0x0020300002287984 */ /* 0x000ee20000000c00 */
[----:B------:R-:W-:Y:S02]  /*0610*/  LOP3.LUT R60, R60, 0xffff, RZ, 0xc0, !PT ;  /* 0x0000ffff3c3c7812 */ /* 0x000fe400078ec0ff */
[----:B------:R-:W-:Y:S02]  /*0620*/  R2UR UR44, R14 ;  /* 0x000000000e2c72ca */ /* 0x000fe400000e0000 */
[----:B------:R-:W-:Y:S01]  /*0630*/  R2UR UR45, R15 ;  /* 0x000000000f2d72ca */ /* 0x000fe200000e0000 */
[----:B------:R-:W-:Y:S01]  /*0640*/  IMAD R15, R60, 0x8, R61 ;  /* 0x000000083c0f7824 */ /* 0x000fe200078e023d */
[----:B----4-:R-:W-:Y:S01]  /*0650*/  R2UR UR50, R26 ;  /* 0x000000001a3272ca */ /* 0x010fe200000e0000 */
[----:B------:R-:W-:Y:S01]  /*0660*/  IMAD R14, R60, 0x8, R62 ;  /* 0x000000083c0e7824 */ /* 0x000fe200078e023e */
[----:B------:R-:W-:Y:S02]  /*0670*/  R2UR UR51, R27 ;  /* 0x000000001b3372ca */ /* 0x000fe400000e0000 */
[----:B0-----:R-:W-:Y:S01]  /*0680*/  R2UR UR15, R17 ;  /* 0x00000000110f72ca */ /* 0x001fe200000e0000 */
[----:B------:R-:W-:Y:S01]  /*0690*/  @P0 IMAD R17, R5, 0x157, R0 ;  /* 0x0000015705110824 */ /* 0x000fe200078e0200 */
[----:B------:R-:W-:-:S02]  /*06a0*/  R2UR UR14, R16 ;  /* 0x00000000100e72ca */ /* 0x000fc400000e0000 */
[----:B------:R-:W-:Y:S01]  /*06b0*/  PRMT R16, R4, 0x9910, RZ ;  /* 0x0000991004107816 */ /* 0x000fe200000000ff */
[----:B-1----:R-:W-:Y:S01]  /*06c0*/  @P0 IMAD.WIDE R12, R17, 0x8, R12 ;  /* 0x00000008110c0825 */ /* 0x002fe200078e020c */
[----:B------:R-:W-:Y:S02]  /*06d0*/  R2UR UR46, R18 ;  /* 0x00000000122e72ca */ /* 0x000fe400000e0000 */
[----:B------:R-:W-:Y:S01]  /*06e0*/  R2UR UR47, R19 ;  /* 0x00000000132f72ca */ /* 0x000fe200000e0000 */
[----:B------:R-:W-:Y:S01]  /*06f0*/  IMAD R16, R16, 0xa, RZ ;  /* 0x0000000a10107824 */ /* 0x000fe200078e02ff */
[----:B------:R0:W5:Y:S01]  /*0700*/  @P0 LDG.E.64.CONSTANT R58, desc[UR32][R12.64] ;  /* 0x000000200c3a0981 */ /* 0x000162000c1e9b00 */
[----:B------:R-:W-:Y:S02]  /*0710*/  R2UR UR18, R24 ;  /* 0x00000000181272ca */ /* 0x000fe400000e0000 */
[----:B------:R-:W-:Y:S01]  /*0720*/  R2UR UR19, R25 ;  /* 0x00000000191372ca */ /* 0x000fe200000e0000 */
[----:B------:R0:W5:Y:S01]  /*0730*/  @P0 LDG.E.64.CONSTANT R6, desc[UR32][R12.64+0x188] ;  /* 0x000188200c060981 */ /* 0x000162000c1e9b00 */
[----:B--2---:R-:W-:-:S02]  /*0740*/  R2UR UR48, R22 ;  /* 0x00000000163072ca */ /* 0x004fc400000e0000 */
        /* <DEDUP_REMOVED lines=11> */
[----:B---3--:R-:W-:Y:S02]  /*0800*/  R2UR UR54, R34 ;  /* 0x00000000223672ca */ /* 0x008fe400000e0000 */
[----:B------:R-:W-:Y:S01]  /*0810*/  R2UR UR55, R35 ;  /* 0x00000000233772ca */ /* 0x000fe200000e0000 */
[----:B------:R0:W5:Y:S01]  /*0820*/  @P0 LDG.E.64.CONSTANT R56, desc[UR32][R12.64+0x930] ;  /* 0x000930200c380981 */ /* 0x000162000c1e9b00 */
[----:B------:R-:W-:Y:S01]  /*0830*/  IMAD.MOV R16, RZ, RZ, -R16 ;  /* 0x000000ffff107224 */ /* 0x000fe200078e0a10 */
        /* <DEDUP_REMOVED lines=18> */
[----:B------:R-:W-:Y:S01]  /*0960*/  PRMT R31, R16, 0x7710, RZ ;  /* 0x00007710101f7816 */ /* 0x000fe200000000ff */
[----:B0-----:R-:W-:-:S12]  /*0970*/  @P1 BRA `(.L_x_1400) ;  /* 0x00000004002c1947 */ /* 0x001fd80003800000 */
[C-C-:B-----5:R-:W-:Y:S02]  /*0980*/  DADD R12, R58.reuse, R56.reuse ;  /* 0x000000003a0c7229 */ /* 0x160fe40000000038 */
        /* <DEDUP_REMOVED lines=33> */
[C-C-:B------:R-:W-:Y:S02]  /*0ba0*/  DADD R20, R8.reuse, -R16.reuse ;  /* 0x0000000008147229 */ /* 0x140fe40000000810 */
[----:B------:R-:W-:-:S02]  /*0bb0*/  DADD R22, R8, R16 ;  /* 0x0000000008167229 */ /* 0x000fc40000000010 */
[C-C-:B------:R-:W-:Y:S01]  /*0bc0*/  DADD R24, R18.reuse, -R10.reuse ;  /* 0x0000000012187229 */ /* 0x140fe2000000080a */
[----:B------:R-:W-:Y:S01]  /*0bd0*/  STS.64 [R15+0x15e0], R42 ;  /* 0x0015e02a0f007388 */ /* 0x000fe20000000a00 */
[----:B------:R-:W-:Y:S02]  /*0be0*/  DADD R26, R18, R10 ;  /* 0x00000000121a7229 */ /* 0x000fe4000000000a */
[----:B------:R-:W-:Y:S01]  /*0bf0*/  DADD R38, R38, R40 ;  /* 0x0000000026267229 */ /* 0x000fe20000000028 */
[----:B------:R-:W-:Y:S01]  /*0c00*/  STS.64 [R15+0x1c20], R20 ;  /* 0x001c20140f007388 */ /* 0x000fe20000000a00 */
[----:B------:R-:W-:Y:S02]  /*0c10*/  DFMA R40, R12, UR28, RZ ;  /* 0x0000001c0c287c2b */ /* 0x000fe400080000ff */
[----:B------:R-:W-:Y:S01]  /*0c20*/  DFMA R44, R56, UR30, RZ ;  /* 0x0000001e382c7c2b */ /* 0x000fe200080000ff */
[----:B------:R-:W-:Y:S04]  /*0c30*/  STS.64 [R15], R22 ;  /* 0x000000160f007388 */ /* 0x000fe80000000a00 */
[----:B------:R-:W-:Y:S01]  /*0c40*/  STS.64 [R15+0x1900], R24 ;  /* 0x001900180f007388 */ /* 0x000fe20000000a00 */
[----:B------:R-:W-:-:S02]  /*0c50*/  DFMA R40, R28, UR60, R40 ;  /* 0x0000003c1c287c2b */ /* 0x000fc40008000028 */
[----:B------:R-:W-:Y:S01]  /*0c60*/  DFMA R44, R6, UR62, R44 ;  /* 0x0000003e062c7c2b */ /* 0x000fe2000800002c */
[----:B------:R-:W-:Y:S04]  /*0c70*/  STS.64 [R15+0x320], R26 ;  /* 0x0003201a0f007388 */ /* 0x000fe80000000a00 */
[----:B------:R-:W-:Y:S04]  /*0c80*/  STS.64 [R15+0x640], R38 ;  /* 0x000640260f007388 */ /* 0x000fe80000000a00 */
[----:B------:R-:W0:Y:S04]  /*0c90*/  LDS.128 R8, [R2+0x1fb0] ;  /* 0x001fb00002087984 */ /* 0x000e280000000c00 */
[----:B------:R-:W1:Y:S01]  /*0ca0*/  LDS.128 R16, [R2+0x2050] ;  /* 0x0020500002107984 */ /* 0x000e620000000c00 */
[----:B0-----:R-:W-:-:S02]  /*0cb0*/  DFMA R8, R32, R8, R40 ;  /* 0x000000082008722b */ /* 0x001fc40000000028 */
[----:B-1----:R-:W-:-:S06]  /*0cc0*/  DFMA R16, R52, R16, R44 ;  /* 0x000000103410722b */ /* 0x002fcc000000002c */
        /* <DEDUP_REMOVED lines=22> */
.L_x_1400:
[----:B------:R-:W-:Y:S05]  /*0e30*/  BSYNC.RECONVERGENT B0 ;  /* 0x0000000000007941 */ /* 0x000fea0003800200 */
.L_x_1399:
[----:B------:R-:W-:Y:S01]  /*0e40*/  BAR.SYNC.DEFER_BLOCKING 0x0 ;  /* 0x0000000000007b1d */ /* 0x000fe20000010000 */
[----:B------:R-:W-:Y:S02]  /*0e50*/  IMAD.IADD R21, R31, 0x1, R0 ;  /* 0x000000011f157824 */ /* 0x000fe400078e0200 */
[----:B------:R-:W-:-:S03]  /*0e60*/  IMAD.MOV.U32 R20, RZ, RZ, 0x9 ;  /* 0x00000009ff147424 */ /* 0x000fc600078e00ff */
[----:B------:R-:W-:Y:S01]  /*0e70*/  BSSY.RECONVERGENT B0, `(.L_x_1401) ;  /* 0x000005a000007945 */ /* 0x000fe20003800200 */
[----:B------:R1:W2:Y:S04]  /*0e80*/  @P2 LDS.128 R36, [R2+0x1fb0] ;  /* 0x001fb00002242984 */ /* 0x0002a80000000c00 */
[----:B------:R1:W3:Y:S04]  /*0e90*/  @P2 LDS.128 R32, [R2+0x2050] ;  /* 0x0020500002202984 */ /* 0x0002e80000000c00 */
[----:B------:R1:W4:Y:S04]  /*0ea0*/  @P2 LDS.128 R28, [R2+0x1fc0] ;  /* 0x001fc000021c2984 */ /* 0x0003280000000c00 */
[----:B------:R1:W1:Y:S04]  /*0eb0*/  @P2 LDS.128 R24, [R2+0x2060] ;  /* 0x0020600002182984 */ /* 0x0002680000000c00 */
[----:B------:R1:W1:Y:S04]  /*0ec0*/  @P2 LDS.128 R16, [R2+0x1fd0] ;  /* 0x001fd00002102984 */ /* 0x0002680000000c00 */
[----:B0----5:R0:W0:Y:S01]  /*0ed0*/  @P2 LDS.128 R8, [R2+0x2070] ;  /* 0x0020700002082984 */ /* 0x0210220000000c00 */
[----:B------:R-:W-:Y:S05]  /*0ee0*/  @P2 BRA `(.L_x_1402) ;  /* 0x0000000400482947 */ /* 0x000fea0003800000 */
[----:B------:R-:W-:Y:S04]  /*0ef0*/  LDS.64 R12, [R14] ;  /* 0x000000000e0c7984 */ /* 0x000fe80000000a00 */
[----:B0-----:R-:W0:Y:S04]  /*0f00*/  LDS.64 R8, [R14+0x1e0] ;  /* 0x0001e0000e087984 */ /* 0x001e280000000a00 */
[----:B------:R-:W-:Y:S04]  /*0f10*/  LDS.64 R40, [R14+0x50] ;  /* 0x000050000e287984 */ /* 0x000fe80000000a00 */
[----:B------:R-:W5:Y:S04]  /*0f20*/  LDS.64 R10, [R14+0x190] ;  /* 0x000190000e0a7984 */ /* 0x000f680000000a00 */
[----:B------:R-:W-:Y:S04]  /*0f30*/  LDS.64 R44, [R14+0xa0] ;  /* 0x0000a0000e2c7984 */ /* 0x000fe80000000a00 */
[----:B-1----:R-:W1:Y:S04]  /*0f40*/  LDS.64 R16, [R14+0x140] ;  /* 0x000140000e107984 */ /* 0x002e680000000a00 */
[----:B------:R-:W2:Y:S01]  /*0f50*/  LDS.64 R46, [R14+0xf0] ;  /* 0x0000f0000e2e7984 */ /* 0x000ea20000000a00 */
[----:B0-----:R-:W-:-:S02]  /*0f60*/  DADD R6, R12, R8 ;  /* 0x000000000c067229 */ /* 0x001fc40000000008 */
[----:B------:R-:W-:Y:S02]  /*0f70*/  DADD R12, R12, -R8 ;  /* 0x000000000c0c7229 */ /* 0x000fe40000000808 */
[C-C-:B-----5:R-:W-:Y:S02]  /*0f80*/  DADD R22, R40.reuse, R10.reuse ;  /* 0x0000000028167229 */ /* 0x160fe4000000000a */
[----:B------:R-:W-:Y:S02]  /*0f90*/  DADD R40, R40, -R10 ;  /* 0x0000000028287229 */ /* 0x000fe4000000080a */
[----:B------:R-:W-:Y:S02]  /*0fa0*/  DFMA R8, R6, UR4, RZ ;  /* 0x0000000406087c2b */ /* 0x000fe400080000ff */
[----:B------:R-:W-:Y:S02]  /*0fb0*/  DFMA R10, R12, UR6, RZ ;  /* 0x000000060c0a7c2b */ /* 0x000fe400080000ff */
[----:B-1----:R-:W-:-:S02]  /*0fc0*/  DADD R42, R44, R16 ;  /* 0x000000002c2a7229 */ /* 0x002fc40000000010 */
[----:B------:R-:W-:Y:S02]  /*0fd0*/  DADD R44, R44, -R16 ;  /* 0x000000002c2c7229 */ /* 0x000fe40000000810 */
[----:B------:R-:W-:Y:S02]  /*0fe0*/  DFMA R16, R6, UR12, RZ ;  /* 0x0000000c06107c2b */ /* 0x000fe400080000ff */
[----:B------:R-:W-:Y:S02]  /*0ff0*/  DFMA R18, R12, UR14, RZ ;  /* 0x0000000e0c127c2b */ /* 0x000fe400080000ff */
[----:B------:R-:W-:Y:S02]  /*1000*/  DFMA R24, R6, UR20, RZ ;  /* 0x0000001406187c2b */ /* 0x000fe400080000ff */
[----:B------:R-:W-:Y:S02]  /*1010*/  DFMA R26, R12, UR22, RZ ;  /* 0x000000160c1a7c2b */ /* 0x000fe400080000ff */
[----:B--2---:R-:W-:-:S02]  /*1020*/  DADD R48, R46, R46 ;  /* 0x000000002e307229 */ /* 0x004fc4000000002e */
        /* <DEDUP_REMOVED lines=12> */
[----:B----4-:R-:W-:Y:S02]  /*10f0*/  DFMA R28, R42, UR24, R24 ;  /* 0x000000182a1c7c2b */ /* 0x010fe40008000018 */
        /* <DEDUP_REMOVED lines=22> */
[----:B------:R-:W-:Y:S04]  /*1260*/  STS.64 [R14+0xa0], R26 ;  /* 0x0000a01a0e007388 */ /* 0x000fe80000000a00 */
[----:B------:R-:W0:Y:S04]  /*1270*/  LDS.128 R36, [R2+0x1fb0] ;  /* 0x001fb00002247984 */ /* 0x000e280000000c00 */
[----:B---3--:R-:W1:Y:S01]  /*1280*/  LDS.128 R32, [R2+0x2050] ;  /* 0x0020500002207984 */ /* 0x008e620000000c00 */
        /* <DEDUP_REMOVED lines=24> */
.L_x_1402:
[----:B------:R-:W-:Y:S05]  /*1410*/  BSYNC.RECONVERGENT B0 ;  /* 0x0000000000007941 */ /* 0x000fea0003800200 */
.L_x_1401:
[----:B0-----:R-:W-:Y:S01]  /*1420*/  PRMT R7, R21, 0x5410, R4 ;  /* 0x0000541015077816 */ /* 0x001fe20000000004 */
[----:B------:R-:W-:Y:S01]  /*1430*/  UMOV UR34, 0x640a ;  /* 0x0000640a00227882 */ /* 0x000fe20000000000 */
[----:B------:R-:W-:Y:S03]  /*1440*/  BAR.SYNC.DEFER_BLOCKING 0x0 ;  /* 0x0000000000007b1d */ /* 0x000fe60000010000 */
[----:B------:R-:W-:-:S04]  /*1450*/  IDP.2A.LO.U16.U8 R20, R7, UR34, R20 ;  /* 0x0000002207147c26 */ /* 0x000fc80008001014 */
[----:B------:R-:W-:-:S04]  /*1460*/  IMAD R7, R5, 0x3e8, R20 ;  /* 0x000003e805077824 */ /* 0x000fc800078e0214 */
[----:B------:R-:W-:-:S05]  /*1470*/  IMAD.WIDE R68, R7, 0x8, R68 ;  /* 0x0000000807447825 */ /* 0x000fca00078e0244 */
[----:B------:R-:W5:Y:S04]  /*1480*/  LDG.E.64.CONSTANT R6, desc[UR32][R68.64+-0x18] ;  /* 0xffffe82044067981 */ /* 0x000f68000c1e9b00 */
[----:B------:R-:W5:Y:S01]  /*1490*/  LDG.E.64.CONSTANT R12, desc[UR32][R68.64+-0x48] ;  /* 0xffffb820440c7981 */ /* 0x000f62000c1e9b00 */
[----:B------:R-:W-:Y:S01]  /*14a0*/  LOP3.LUT R21, R21, 0xffff, RZ, 0xc0, !PT ;  /* 0x0000ffff15157812 */ /* 0x000fe200078ec0ff */
[----:B-1----:R-:W-:-:S04]  /*14b0*/  IMAD R2, R4, 0x320, R3 ;  /* 0x0000032004027824 */ /* 0x002fc800078e0203 */
[----:B------:R-:W-:-:S05]  /*14c0*/  IMAD R2, R21, 0x50, R2 ;  /* 0x0000005015027824 */ /* 0x000fca00078e0202 */
[----:B------:R-:W-:Y:S04]  /*14d0*/  LDS.64 R58, [R2+0x30] ;  /* 0x00003000023a7984 */ /* 0x000fe80000000a00 */
[----:B------:R-:W0:Y:S04]  /*14e0*/  LDS.128 R20, [R2] ;  /* 0x0000000002147984 */ /* 0x000e280000000c00 */
[----:B------:R-:W1:Y:S04]  /*14f0*/  LDS.128 R40, [R2+0x20] ;  /* 0x0000200002287984 */ /* 0x000e680000000c00 */
[----:B------:R-:W2:Y:S01]  /*1500*/  LDS.128 R44, [R2+0x10] ;  /* 0x00001000022c7984 */ /* 0x000ea20000000c00 */
[----:B0-----:R-:W-:-:S02]  /*1510*/  DADD R50, R20, R58 ;  /* 0x0000000014327229 */ /* 0x001fc4000000003a */
[----:B------:R-:W-:Y:S02]  /*1520*/  DADD R58, R20, -R58 ;  /* 0x00000000143a7229 */ /* 0x000fe4000000083a */
[C-C-:B-1----:R-:W-:Y:S02]  /*1530*/  DADD R64, R42.reuse, R22.reuse ;  /* 0x000000002a407229 */ /* 0x142fe40000000016 */
[----:B------:R-:W-:Y:S02]  /*1540*/  DADD R42, -R42, R22 ;  /* 0x000000002a2a7229 */ /* 0x000fe40000000116 */
[C---:B------:R-:W-:Y:S02]  /*1550*/  DFMA R48, R50.reuse, UR4, RZ ;  /* 0x0000000432307c2b */ /* 0x040fe400080000ff */
[C---:B------:R-:W-:Y:S02]  /*1560*/  DFMA R20, R50.reuse, UR12, RZ ;  /* 0x0000000c32147c2b */ /* 0x040fe400080000ff */
[----:B------:R-:W-:-:S02]  /*1570*/  DFMA R52, R50, UR20, RZ ;  /* 0x0000001432347c2b */ /* 0x000fc400080000ff */
[C---:B------:R-:W-:Y:S02]  /*1580*/  DFMA R60, R50.reuse, UR28, RZ ;  /* 0x0000001c323c7c2b */ /* 0x040fe400080000ff */
[----:B----4-:R-:W-:Y:S02]  /*1590*/  DFMA R50, R50, R28, RZ ;  /* 0x0000001c3232722b */ /* 0x010fe400000000ff */
[C---:B------:R-:W-:Y:S02]  /*15a0*/  DFMA R48, R64.reuse, UR36, R48 ;  /* 0x0000002440307c2b */ /* 0x040fe40008000030 */
[C---:B------:R-:W-:Y:S02]  /*15b0*/  DFMA R20, R64.reuse, UR44, R20 ;  /* 0x0000002c40147c2b */ /* 0x040fe40008000014 */
[C---:B------:R-:W-:Y:S02]  /*15c0*/  DFMA R22, R64.reuse, UR52, R52 ;  /* 0x0000003440167c2b */ /* 0x040fe40008000034 */
[----:B------:R-:W-:-:S02]  /*15d0*/  DFMA R60, R64, UR60, R60 ;  /* 0x0000003c403c7c2b */ /* 0x000fc4000800003c */
[----:B------:R-:W-:Y:S02]  /*15e0*/  DFMA R64, R64, R30, R50 ;  /* 0x0000001e4040722b */ /* 0x000fe40000000032 */
[C---:B------:R-:W-:Y:S02]  /*15f0*/  DFMA R52, R58.reuse, UR6, RZ ;  /* 0x000000063a347c2b */ /* 0x040fe400080000ff */
[C---:B------:R-:W-:Y:S02]  /*1600*/  DFMA R50, R58.reuse, UR14, RZ ;  /* 0x0000000e3a327c2b */ /* 0x040fe400080000ff */
[C---:B------:R-:W-:Y:S02]  /*1610*/  DFMA R56, R58.reuse, UR22, RZ ;  /* 0x000000163a387c2b */ /* 0x040fe400080000ff */
[C---:B------:R-:W-:Y:S02]  /*1620*/  DFMA R54, R58.reuse, UR30, RZ ;  /* 0x0000001e3a367c2b */ /* 0x040fe400080000ff */
[----:B------:R-:W-:-:S02]  /*1630*/  DFMA R58, R58, R24, RZ ;  /* 0x000000183a3a722b */ /* 0x000fc400000000ff */
[C---:B------:R-:W-:Y:S02]  /*1640*/  DFMA R52, R42.reuse, UR38, R52 ;  /* 0x000000262a347c2b */ /* 0x040fe40008000034 */
[C---:B------:R-:W-:Y:S02]  /*1650*/  DFMA R50, R42.reuse, UR46, R50 ;  /* 0x0000002e2a327c2b */ /* 0x040fe40008000032 */
[C---:B------:R-:W-:Y:S02]  /*1660*/  DFMA R56, R42.reuse, UR54, R56 ;  /* 0x000000362a387c2b */ /* 0x040fe40008000038 */
[C---:B------:R-:W-:Y:S02]  /*1670*/  DFMA R54, R42.reuse, UR62, R54 ;  /* 0x0000003e2a367c2b */ /* 0x040fe40008000036 */
[----:B------:R-:W-:Y:S02]  /*1680*/  DFMA R42, R42, R26, R58 ;  /* 0x0000001a2a2a722b */ /* 0x000fe4000000003a */
[----:B--2---:R-:W-:-:S02]  /*1690*/  DADD R58, R44, R40 ;  /* 0x000000002c3a7229 */ /* 0x004fc40000000028 */
[----:B------:R-:W-:Y:S02]  /*16a0*/  DADD R40, R44, -R40 ;  /* 0x000000002c287229 */ /* 0x000fe40000000828 */
[----:B------:R-:W-:-:S04]  /*16b0*/  DADD R62, R46, R46 ;  /* 0x000000002e3e7229 */ /* 0x000fc8000000002e */
[C---:B------:R-:W-:Y:S02]  /*16c0*/  DFMA R48, R58.reuse, UR8, R48 ;  /* 0x000000083a307c2b */ /* 0x040fe40008000030 */
[C---:B------:R-:W-:Y:S02]  /*16d0*/  DFMA R20, R58.reuse, UR16, R20 ;  /* 0x000000103a147c2b */ /* 0x040fe40008000014 */
[C---:B------:R-:W-:Y:S02]  /*16e0*/  DFMA R22, R58.reuse, UR24, R22 ;  /* 0x000000183a167c2b */ /* 0x040fe40008000016 */
[C---:B------:R-:W-:Y:S02]  /*16f0*/  DFMA R44, R58.reuse, R36, R60 ;  /* 0x000000243a2c722b */ /* 0x040fe4000000003c */
[----:B------:R-:W-:Y:S02]  /*1700*/  DFMA R64, R58, R16, R64 ;  /* 0x000000103a40722b */ /* 0x000fe40000000040 */
[----:B------:R-:W-:-:S02]  /*1710*/  DFMA R52, R40, UR10, R52 ;  /* 0x0000000a28347c2b */ /* 0x000fc40008000034 */
[C---:B------:R-:W-:Y:S02]  /*1720*/  DFMA R50, R40.reuse, UR18, R50 ;  /* 0x0000001228327c2b */ /* 0x040fe40008000032 */
[C---:B------:R-:W-:Y:S02]  /*1730*/  DFMA R56, R40.reuse, UR26, R56 ;  /* 0x0000001a28387c2b */ /* 0x040fe40008000038 */
[C---:B---3--:R-:W-:Y:S02]  /*1740*/  DFMA R54, R40.reuse, R32, R54 ;  /* 0x000000202836722b */ /* 0x048fe40000000036 */
[----:B------:R-:W-:Y:S02]  /*1750*/  DFMA R42, R40, R8, R42 ;  /* 0x00000008282a722b */ /* 0x000fe4000000002a */
[----:B------:R-:W-:Y:S02]  /*1760*/  DMUL R58, R62, 0.5 ;  /* 0x3fe000003e3a7828 */ /* 0x000fe40000000000 */
[C-C-:B------:R-:W-:Y:S01]  /*1770*/  DADD R40, R46.reuse, -R46.reuse ;  /* 0x000000002e287229 */ /* 0x140fe2000000082e */
[----:B------:R-:W2:Y:S01]  /*1780*/  LDG.E.64.CONSTANT R62, desc[UR32][R68.64+-0x40] ;  /* 0xffffc020443e7981 */ /* 0x000ea2000c1e9b00 */
[----:B------:R-:W-:-:S04]  /*1790*/  DADD R46, R46, -R46 ;  /* 0x000000002e2e7229 */ /* 0x000fc8000000082e */
[----:B------:R-:W-:Y:S02]  /*17a0*/  DFMA R44, R58, R38, R44 ;  /* 0x000000263a2c722b */ /* 0x000fe4000000002c */
[----:B------:R-:W-:Y:S02]  /*17b0*/  DFMA R54, R40, R34, R54 ;  /* 0x000000222836722b */ /* 0x000fe40000000036 */
[C---:B------:R-:W-:Y:S02]  /*17c0*/  DFMA R52, R46.reuse, UR42, R52 ;  /* 0x0000002a2e347c2b */ /* 0x040fe40008000034 */
[----:B------:R-:W-:Y:S02]  /*17d0*/  DFMA R50, R46, UR50, R50 ;  /* 0x000000322e327c2b */ /* 0x000fe40008000032 */
[----:B------:R-:W-:Y:S02]  /*17e0*/  DFMA R22, R58, UR56, R22 ;  /* 0x000000383a167c2b */ /* 0x000fe40008000016 */
[----:B------:R-:W-:-:S02]  /*17f0*/  DFMA R46, R40, UR58, R56 ;  /* 0x0000003a282e7c2b */ /* 0x000fc40008000038 */
[----:B------:R-:W-:Y:S01]  /*1800*/  DFMA R64, R58, R18, R64 ;  /* 0x000000123a40722b */ /* 0x000fe20000000040 */
[----:B------:R-:W3:Y:S01]  /*1810*/  LDG.E.64.CONSTANT R56, desc[UR32][R68.64+-0x10] ;  /* 0xfffff02044387981 */ /* 0x000ee2000c1e9b00 */
[----:B------:R-:W-:Y:S02]  /*1820*/  DFMA R42, R40, R10, R42 ;  /* 0x0000000a282a722b */ /* 0x000fe4000000002a */
[----:B------:R-:W-:Y:S02]  /*1830*/  DADD R40, R44, -R54 ;  /* 0x000000002c287229 */ /* 0x000fe40000000836 */
[----:B------:R-:W-:Y:S02]  /*1840*/  DADD R60, R22, -R46 ;  /* 0x00000000163c7229 */ /* 0x000fe4000000082e */
[----:B------:R-:W-:Y:S02]  /*1850*/  DFMA R20, R58, UR48, R20 ;  /* 0x000000303a147c2b */ /* 0x000fe40008000014 */
[----:B------:R-:W-:-:S02]  /*1860*/  DADD R22, R22, R46 ;  /* 0x0000000016167229 */ /* 0x000fc4000000002e */
[----:B------:R-:W-:Y:S02]  /*1870*/  DFMA R48, R58, UR40, R48 ;  /* 0x000000283a307c2b */ /* 0x000fe40008000030 */
[C-C-:B------:R-:W-:Y:S01]  /*1880*/  DADD R46, R64.reuse, -R42.reuse ;  /* 0x00000000402e7229 */ /* 0x140fe2000000082a */
[----:B------:R-:W4:Y:S01]  /*1890*/  LDG.E.64.CONSTANT R58, desc[UR32][R68.64+-0x38] ;  /* 0xffffc820443a7981 */ /* 0x000f22000c1e9b00 */
[----:B------:R-:W-:Y:S02]  /*18a0*/  DADD R64, R64, R42 ;  /* 0x0000000040407229 */ /* 0x000fe4000000002a */
[----:B------:R-:W-:Y:S01]  /*18b0*/  DADD R44, R44, R54 ;  /* 0x000000002c2c7229 */ /* 0x000fe20000000036 */
[----:B------:R-:W3:Y:S01]  /*18c0*/  LDG.E.64.CONSTANT R42, desc[UR32][R68.64+-0x30] ;  /* 0xffffd020442a7981 */ /* 0x000ee2000c1e9b00 */
[----:B------:R-:W-:Y:S02]  /*18d0*/  DADD R66, R20, -R50 ;  /* 0x0000000014427229 */ /* 0x000fe40000000832 */
[----:B------:R-:W-:-:S02]  /*18e0*/  DADD R54, R48, -R52 ;  /* 0x0000000030367229 */ /* 0x000fc40000000834 */
[----:B------:R-:W-:Y:S02]  /*18f0*/  DADD R20, R20, R50 ;  /* 0x0000000014147229 */ /* 0x000fe40000000032 */
[----:B------:R-:W-:Y:S01]  /*1900*/  DADD R48, R48, R52 ;  /* 0x0000000030307229 */ /* 0x000fe20000000034 */
[----:B------:R-:W4:Y:S04]  /*1910*/  LDG.E.64.CONSTANT R50, desc[UR32][R68.64+-0x8] ;  /* 0xfffff82044327981 */ /* 0x000f28000c1e9b00 */
[----:B------:R-:W4:Y:S01]  /*1920*/  LDG.E.64.CONSTANT R52, desc[UR32][R68.64+-0x20] ;  /* 0xffffe02044347981 */ /* 0x000f22000c1e9b00 */
[----:B-----5:R-:W-:-:S03]  /*1930*/  DMUL R6, R6, R40 ;  /* 0x0000002806067228 */ /* 0x020fc60000000000 */
[----:B------:R-:W5:Y:S01]  /*1940*/  LDG.E.64.CONSTANT R40, desc[UR32][R68.64] ;  /* 0x0000002044287981 */ /* 0x000f62000c1e9b00 */
[----:B------:R-:W-:-:S03]  /*1950*/  DMUL R12, R12, R48 ;  /* 0x000000300c0c7228 */ /* 0x000fc60000000000 */
[----:B------:R-:W5:Y:S01]  /*1960*/  LDG.E.64.CONSTANT R48, desc[UR32][R68.64+-0x28] ;  /* 0xffffd82044307981 */ /* 0x000f62000c1e9b00 */
[----:B------:R-:W-:Y:S01]  /*1970*/  BAR.SYNC.DEFER_BLOCKING 0x0 ;  /* 0x0000000000007b1d */ /* 0x000fe20000010000 */
[----:B------:R-:W-:-:S05]  /*1980*/  ISETP.GT.U32.AND P2, PT, R0, 0x45, PT ;  /* 0x000000450000780c */ /* 0x000fca0003f44070 */
[----:B------:R-:W-:Y:S01]  /*1990*/  BSSY.RECONVERGENT B0, `(.L_x_1403) ;  /* 0x0000091000007945 */ /* 0x000fe20003800200 */
[----:B--2---:R-:W-:Y:S02]  /*19a0*/  DMUL R20, R62, R20 ;  /* 0x000000143e147228 */ /* 0x004fe40000000000 */
[----:B---3--:R-:W-:Y:S02]  /*19b0*/  DMUL R44, R42, R44 ;  /* 0x0000002c2a2c7228 */ /* 0x008fe40000000000 */
[----:B----4-:R-:W-:Y:S02]  /*19c0*/  DMUL R22, R58, R22 ;  /* 0x000000163a167228 */ /* 0x010fe40000000000 */
[----:B------:R-:W-:Y:S02]  /*19d0*/  DMUL R46, R52, R46 ;  /* 0x0000002e342e7228 */ /* 0x000fe40000000000 */
[CCC-:B-----5:R-:W-:Y:S02]  /*19e0*/  DFMA R42, R40.reuse, R54.reuse, R12.reuse ;  /* 0x00000036282a722b */ /* 0x1e0fe4000000000c */
[----:B------:R-:W-:-:S02]  /*19f0*/  DFMA R54, R40, -R54, R12 ;  /* 0x800000362836722b */ /* 0x000fc4000000000c */
[CCC-:B------:R-:W-:Y:S02]  /*1a00*/  DFMA R40, R50.reuse, R66.reuse, R20.reuse ;  /* 0x000000423228722b */ /* 0x1c0fe40000000014 */
[----:B------:R-:W-:Y:S02]  /*1a10*/  DFMA R66, R50, -R66, R20 ;  /* 0x800000423242722b */ /* 0x000fe40000000014 */
[C---:B------:R-:W-:Y:S02]  /*1a20*/  DFMA R62, R42.reuse, UR4, RZ ;  /* 0x000000042a3e7c2b */ /* 0x040fe400080000ff */
[C---:B------:R-:W-:Y:S02]  /*1a30*/  DFMA R50, R42.reuse, UR36, RZ ;  /* 0x000000242a327c2b */ /* 0x040fe400080000ff */
[C---:B------:R-:W-:Y:S02]  /*1a40*/  DFMA R52, R42.reuse, UR8, RZ ;  /* 0x000000082a347c2b */ /* 0x040fe400080000ff */
[----:B------:R-:W-:-:S02]  /*1a50*/  DFMA R42, R42, UR40, RZ ;  /* 0x000000282a2a7c2b */ /* 0x000fc400080000ff */
[C---:B------:R-:W-:Y:S02]  /*1a60*/  DFMA R62, R40.reuse, UR12, R62 ;  /* 0x0000000c283e7c2b */ /* 0x040fe4000800003e */
[C---:B------:R-:W-:Y:S02]  /*1a70*/  DFMA R50, R40.reuse, UR44, R50 ;  /* 0x0000002c28327c2b */ /* 0x040fe40008000032 */
[C---:B------:R-:W-:Y:S02]  /*1a80*/  DFMA R52, R40.reuse, UR16, R52 ;  /* 0x0000001028347c2b */ /* 0x040fe40008000034 */
[----:B------:R-:W-:Y:S02]  /*1a90*/  DFMA R40, R40, UR48, R42 ;  /* 0x0000003028287c2b */ /* 0x000fe4000800002a */
[CCC-:B------:R-:W-:Y:S02]  /*1aa0*/  DFMA R42, R56.reuse, R60.reuse, R22.reuse ;  /* 0x0000003c382a722b */ /* 0x1c0fe40000000016 */
[----:B------:R-:W-:-:S02]  /*1ab0*/  DFMA R60, R56, -R60, R22 ;  /* 0x8000003c383c722b */ /* 0x000fc40000000016 */
[C---:B------:R-:W-:Y:S02]  /*1ac0*/  DFMA R56, R54.reuse, UR38, RZ ;  /* 0x0000002636387c2b */ /* 0x040fe400080000ff */
[----:B------:R-:W-:Y:S02]  /*1ad0*/  DFMA R58, R54, UR10, RZ ;  /* 0x0000000a363a7c2b */ /* 0x000fe400080000ff */
        /* <DEDUP_REMOVED lines=37> */
[----:B------:R-:W-:Y:S02]  /*1d30*/  DADD R42, R40, R60 ;  /* 0x00000000282a7229 */ /* 0x000fe4000000003c */
[----:B------:R-:W-:-:S02]  /*1d40*/  DADD R40, R52, R58 ;  /* 0x0000000034287229 */ /* 0x000fc4000000003a */
[C-C-:B------:R-:W-:Y:S02]  /*1d50*/  DADD R60, R50.reuse, -R56.reuse ;  /* 0x00000000323c7229 */ /* 0x140fe40000000838 */
[----:B------:R-:W-:Y:S02]  /*1d60*/  DADD R50, R50, R56 ;  /* 0x0000000032327229 */ /* 0x000fe40000000038 */
[----:B------:R-:W-:Y:S01]  /*1d70*/  DADD R52, R52, -R58 ;  /* 0x0000000034347229 */ /* 0x000fe2000000083a */
        /* <DEDUP_REMOVED lines=44> */
[C---:B------:R-:W-:Y:S01]  /*2040*/  DFMA R64, R56.reuse, UR54, R64 ;  /* 0x0000003638407c2b */ /* 0x040fe20008000040 */
[----:B------:R-:W-:Y:S01]  /*2050*/  LDS.64 R66, [R14+0x190] ;  /* 0x000190000e427984 */ /* 0x000fe20000000a00 */
[C---:B------:R-:W-:Y:S02]  /*2060*/  DFMA R62, R56.reuse, UR26, R62 ;  /* 0x0000001a383e7c2b */ /* 0x040fe4000800003e */
[----:B------:R-:W-:-:S02]  /*2070*/  DFMA R60, R56, UR22, R60 ;  /* 0x00000016383c7c2b */ /* 0x000fc4000800003c */
[----:B------:R-:W-:Y:S01]  /*2080*/  DFMA R58, R56, UR58, R58 ;  /* 0x0000003a383a7c2b */ /* 0x000fe2000800003a */
[----:B------:R-:W0:Y:S01]  /*2090*/  LDS.64 R56, [R14+0x140] ;  /* 0x000140000e387984 */ /* 0x000e220000000a00 */
[C---:B------:R-:W-:Y:S02]  /*20a0*/  DFMA R54, R42.reuse, UR28, R54 ;  /* 0x0000001c2a367c2b */ /* 0x040fe40008000036 */
[C---:B------:R-:W-:Y:S02]  /*20b0*/  DFMA R40, R42.reuse, UR60, R40 ;  /* 0x0000003c2a287c2b */ /* 0x040fe40008000028 */
[C---:B------:R-:W-:Y:S02]  /*20c0*/  DFMA R2, R42.reuse, R36, R2 ;  /* 0x000000242a02722b */ /* 0x040fe40000000002 */
[----:B------:R-:W-:Y:S02]  /*20d0*/  DFMA R52, R42, R38, R52 ;  /* 0x000000262a34722b */ /* 0x000fe40000000034 */
[----:B------:R-:W-:-:S02]  /*20e0*/  DFMA R60, R50, UR30, R60 ;  /* 0x0000001e323c7c2b */ /* 0x000fc4000800003c */
[C---:B------:R-:W-:Y:S02]  /*20f0*/  DFMA R64, R50.reuse, UR62, R64 ;  /* 0x0000003e32407c2b */ /* 0x040fe40008000040 */
[C---:B------:R-:W-:Y:S02]  /*2100*/  DFMA R62, R50.reuse, R32, R62 ;  /* 0x00000020323e722b */ /* 0x040fe4000000003e */
[----:B------:R-:W-:Y:S02]  /*2110*/  DFMA R58, R50, R34, R58 ;  /* 0x00000022323a722b */ /* 0x000fe4000000003a */
[C-C-:B0-----:R-:W-:Y:S02]  /*2120*/  DADD R42, R56.reuse, R66.reuse ;  /* 0x00000000382a7229 */ /* 0x141fe40000000042 */
[----:B------:R-:W-:-:S06]  /*2130*/  DADD R56, R56, -R66 ;  /* 0x0000000038387229 */ /* 0x000fcc0000000842 */
        /* <DEDUP_REMOVED lines=22> */
.L_x_1404:
[----:B------:R-:W-:Y:S05]  /*22a0*/  BSYNC.RECONVERGENT B0 ;  /* 0x0000000000007941 */ /* 0x000fea0003800200 */
.L_x_1403:
[----:B------:R-:W-:Y:S06]  /*22b0*/  BAR.SYNC.DEFER_BLOCKING 0x0 ;  /* 0x0000000000007b1d */ /* 0x000fec0000010000 */
[----:B------:R-:W-:Y:S04]  /*22c0*/  BSSY.RECONVERGENT B0, `(.L_x_1405) ;  /* 0x0000045000007945 */ /* 0x000fe80003800200 */
[----:B------:R-:W-:Y:S05]  /*22d0*/  @P1 BRA `(.L_x_1406) ;  /* 0x00000004000c1947 */ /* 0x000fea0003800000 */
[----:B------:R-:W-:Y:S04]  /*22e0*/  LDS.64 R6, [R15] ;  /* 0x000000000f067984 */ /* 0x000fe80000000a00 */
[----:B------:R-:W2:Y:S04]  /*22f0*/  LDS.64 R20, [R15+0x1c20] ;  /* 0x001c20000f147984 */ /* 0x000ea80000000a00 */
[----:B-1----:R-:W-:Y:S04]  /*2300*/  LDS.64 R56, [R15+0x320] ;  /* 0x000320000f387984 */ /* 0x002fe80000000a00 */
[----:B------:R-:W1:Y:S04]  /*2310*/  LDS.64 R46, [R15+0x1900] ;  /* 0x001900000f2e7984 */ /* 0x000e680000000a00 */
[----:B0-----:R-:W-:Y:S04]  /*2320*/  LDS.64 R40, [R15+0x640] ;  /* 0x000640000f287984 */ /* 0x001fe80000000a00 */
[----:B------:R-:W0:Y:S04]  /*2330*/  LDS.64 R22, [R15+0x15e0] ;  /* 0x0015e0000f167984 */ /* 0x000e280000000a00 */
[----:B------:R-:W-:Y:S04]  /*2340*/  LDS.64 R12, [R15+0x960] ;  /* 0x000960000f0c7984 */ /* 0x000fe80000000a00 */
[----:B------:R-:W3:Y:S01]  /*2350*/  LDS.64 R2, [R15+0x12c0] ;  /* 0x0012c0000f027984 */ /* 0x000ee20000000a00 */
[----:B--2---:R-:W-:-:S02]  /*2360*/  DADD R42, R6, R20 ;  /* 0x00000000062a7229 */ /* 0x004fc40000000014 */
[----:B------:R-:W-:Y:S01]  /*2370*/  DADD R58, R6, -R20 ;  /* 0x00000000063a7229 */ /* 0x000fe20000000814 */
[----:B------:R-:W-:Y:S04]  /*2380*/  LDS.64 R6, [R15+0xc80] ;  /* 0x000c80000f067984 */ /* 0x000fe80000000a00 */
[----:B------:R2:W4:Y:S01]  /*2390*/  LDS.64 R20, [R15+0xfa0] ;  /* 0x000fa0000f147984 */ /* 0x0005220000000a00 */
[C-C-:B-1----:R-:W-:Y:S02]  /*23a0*/  DADD R44, R56.reuse, R46.reuse ;  /* 0x00000000382c7229 */ /* 0x142fe4000000002e */
[----:B------:R-:W-:Y:S02]  /*23b0*/  DADD R56, R56, -R46 ;  /* 0x0000000038387229 */ /* 0x000fe4000000082e */
[----:B------:R-:W-:-:S02]  /*23c0*/  DFMA R46, R42, UR36, RZ ;  /* 0x000000242a2e7c2b */ /* 0x000fc400080000ff */
[C---:B------:R-:W-:Y:S02]  /*23d0*/  DFMA R60, R42.reuse, UR8, RZ ;  /* 0x000000082a3c7c2b */ /* 0x040fe400080000ff */
[----:B------:R-:W-:Y:S02]  /*23e0*/  DFMA R50, R42, UR4, RZ ;  /* 0x000000042a327c2b */ /* 0x000fe400080000ff */
[C---:B------:R-:W-:Y:S02]  /*23f0*/  DFMA R48, R58.reuse, UR10, RZ ;  /* 0x0000000a3a307c2b */ /* 0x040fe400080000ff */
[C---:B------:R-:W-:Y:S02]  /*2400*/  DFMA R54, R58.reuse, UR6, RZ ;  /* 0x000000063a367c2b */ /* 0x040fe400080000ff */
[----:B------:R-:W-:Y:S02]  /*2410*/  DFMA R52, R58, UR38, RZ ;  /* 0x000000263a347c2b */ /* 0x000fe400080000ff */
[----:B------:R-:W-:-:S02]  /*2420*/  DFMA R62, R42, UR40, RZ ;  /* 0x000000282a3e7c2b */ /* 0x000fc400080000ff */
[----:B------:R-:W-:Y:S02]  /*2430*/  DFMA R58, R58, UR42, RZ ;  /* 0x0000002a3a3a7c2b */ /* 0x000fe400080000ff */
[C---:B------:R-:W-:Y:S02]  /*2440*/  DFMA R42, R44.reuse, UR44, R46 ;  /* 0x0000002c2c2a7c2b */ /* 0x040fe4000800002e */
[----:B--2---:R-:W-:Y:S02]  /*2450*/  DFMA R14, R44, UR16, R60 ;  /* 0x000000102c0e7c2b */ /* 0x004fe4000800003c */
[----:B0-----:R-:W-:Y:S02]  /*2460*/  DADD R46, R40, R22 ;  /* 0x00000000282e7229 */ /* 0x001fe40000000016 */
[----:B------:R-:W-:Y:S02]  /*2470*/  DFMA R50, R44, UR12, R50 ;  /* 0x0000000c2c327c2b */ /* 0x000fe40008000032 */
[----:B------:R-:W-:-:S02]  /*2480*/  DFMA R48, R56, UR18, R48 ;  /* 0x0000001238307c2b */ /* 0x000fc40008000030 */
[C---:B------:R-:W-:Y:S02]  /*2490*/  DFMA R54, R56.reuse, UR14, R54 ;  /* 0x0000000e38367c2b */ /* 0x040fe40008000036 */
[----:B------:R-:W-:Y:S02]  /*24a0*/  DFMA R52, R56, UR46, R52 ;  /* 0x0000002e38347c2b */ /* 0x000fe40008000034 */
[----:B------:R-:W-:Y:S02]  /*24b0*/  DFMA R44, R44, UR48, R62 ;  /* 0x000000302c2c7c2b */ /* 0x000fe4000800003e */
[----:B------:R-:W-:Y:S02]  /*24c0*/  DFMA R56, R56, UR50, R58 ;  /* 0x0000003238387c2b */ /* 0x000fe4000800003a */
[----:B------:R-:W-:Y:S02]  /*24d0*/  DADD R22, R40, -R22 ;  /* 0x0000000028167229 */ /* 0x000fe40000000816 */
[----:B------:R-:W-:-:S02]  /*24e0*/  DFMA R40, R46, UR24, R14 ;  /* 0x000000182e287c2b */ /* 0x000fc4000800000e */
[----:B---3--:R-:W-:Y:S02]  /*24f0*/  DADD R14, R12, R2 ;  /* 0x000000000c0e7229 */ /* 0x008fe40000000002 */
        /* <DEDUP_REMOVED lines=8> */
[----:B----4-:R-:W-:Y:S02]  /*2580*/  DADD R12, R6, R20 ;  /* 0x00000000060c7229 */ /* 0x010fe40000000014 */
[C---:B------:R-:W-:Y:S02]  /*2590*/  DFMA R36, R14.reuse, R36, R40 ;  /* 0x000000240e24722b */ /* 0x040fe40000000028 */
[----:B------:R-:W-:-:S02]  /*25a0*/  DFMA R44, R14, R38, R44 ;  /* 0x000000260e2c722b */ /* 0x000fc4000000002c */
[C---:B------:R-:W-:Y:S02]  /*25b0*/  DFMA R50, R14.reuse, UR28, R50 ;  /* 0x0000001c0e327c2b */ /* 0x040fe40008000032 */
[----:B------:R-:W-:Y:S02]  /*25c0*/  DFMA R42, R14, UR60, R42 ;  /* 0x0000003c0e2a7c2b */ /* 0x000fe4000800002a */
[C---:B------:R-:W-:Y:S02]  /*25d0*/  DFMA R48, R2.reuse, R32, R48 ;  /* 0x000000200230722b */ /* 0x040fe40000000030 */
[----:B------:R-:W-:Y:S02]  /*25e0*/  DFMA R56, R2, R34, R56 ;  /* 0x000000220238722b */ /* 0x000fe40000000038 */
[----:B------:R-:W-:Y:S02]  /*25f0*/  DADD R6, R6, -R20 ;  /* 0x0000000006067229 */ /* 0x000fe40000000814 */
[----:B------:R-:W-:-:S02]  /*2600*/  DFMA R54, R2, UR30, R54 ;  /* 0x0000001e02367c2b */ /* 0x000fc40008000036 */
[----:B------:R-:W-:Y:S02]  /*2610*/  DFMA R52, R2, UR62, R52 ;  /* 0x0000003e02347c2b */ /* 0x000fe40008000034 */
        /* <DEDUP_REMOVED lines=15> */
.L_x_1406:
[----:B------:R-:W-:Y:S05]  /*2710*/  BSYNC.RECONVERGENT B0 ;  /* 0x0000000000007941 */ /* 0x000fea0003800200 */
.L_x_1405:
        /* <DEDUP_REMOVED lines=14> */
.L_x_1407:
        /* <DEDUP_REMOVED lines=16> */
.L_x_3067:


//--------------------- .text._Z32massMatrixMultiplyConstantKernelILi7ELi10ELi1EEviPKdS1_S1_S1_Pd --------------------------
	.section	.text._Z32massMatrixMultiplyConstantKernelILi7ELi10ELi1EEviPKdS1_S1_S1_Pd,"ax",@progbits
	.align	128
        .global         _Z32massMatrixMultiplyConstantKernelILi7ELi10ELi1EEviPKdS1_S1_S1_Pd
        .type           _Z32massMatrixMultiplyConstantKernelILi7ELi10ELi1EEviPKdS1_S1_S1_Pd,@function
        .size           _Z32massMatrixMultiplyConstantKernelILi7ELi10ELi1EEviPKdS1_S1_S1_Pd,(.L_x_3068 - _Z32massMatrixMultiplyConstantKernelILi7ELi10ELi1EEviPKdS1_S1_S1_Pd)
        .other          _Z32massMatrixMultiplyConstantKernelILi7ELi10ELi1EEviPKdS1_S1_S1_Pd,@"STO_CUDA_ENTRY STV_DEFAULT"
_Z32massMatrixMultiplyConstantKernelILi7ELi10ELi1EEviPKdS1_S1_S1_Pd:
.text._Z32massMatrixMultiplyConstantKernelILi7ELi10ELi1EEviPKdS1_S1_S1_Pd:
        /* <DEDUP_REMOVED lines=24> */
[----:B-1----:R-:W-:Y:S02]  /*0180*/  VIADD R0, R20, UR4 ;  /* 0x0000000414007c36 */ /* 0x002fe40008000000 */
[----:B------:R-:W-:Y:S01]  /*0190*/  IMAD.IADD R5, R4, 0x1, R7 ;  /* 0x0000000104057824 */ /* 0x000fe200078e0207 */
[----:B------:R-:W-:Y:S02]  /*01a0*/  LEA.HI R2, R3, R2, RZ, 0x1f ;  /* 0x0000000203027211 */ /* 0x000fe400078ff8ff */
[----:B--2---:R-:W-:Y:S02]  /*01b0*/  ISETP.LT.AND P0, PT, R0, UR5, !P0 ;  /* 0x0000000500007c0c */ /* 0x004fe4000c701270 */
[----:B------:R-:W-:Y:S02]  /*01c0*/  LOP3.LUT R2, R2, 0xffff, RZ, 0xc0, !PT ;  /* 0x0000ffff02027812 */ /* 0x000fe400078ec0ff */
[----:B------:R-:W-:-:S02]  /*01d0*/  MOV R4, 0x400 ;  /* 0x0000040000047802 */ /* 0x000fc40000000f00 */
[----:B------:R-:W-:Y:S02]  /*01e0*/  SHF.R.U32.HI R2, RZ, 0x2, R2 ;  /* 0x00000002ff027819 */ /* 0x000fe40000011602 */
[----:B------:R-:W-:Y:S02]  /*01f0*/  LOP3.LUT R11, R5, 0xfe, RZ, 0xc0, !PT ;  /* 0x000000fe050b7812 */ /* 0x000fe400078ec0ff */
[----:B------:R-:W-:Y:S02]  /*0200*/  PRMT R12, R2, 0x9910, RZ ;  /* 0x00009910020c7816 */ /* 0x000fe400000000ff */
[----:B----4-:R-:W-:Y:S01]  /*0210*/  LEA R5, R13, R4, 0x18 ;  /* 0x000000040d057211 */ /* 0x010fe200078ec0ff */
[----:B------:R-:W0:Y:S01]  /*0220*/  @P0 LDC.64 R2, c[0x0][0x3a0] ;  /* 0x0000e800ff020b82 */ /* 0x000e220000000a00 */
[----:B------:R-:W-:Y:S01]  /*0230*/  @P0 IMAD R21, R0, 0x157, R7 ;  /* 0x0000015700150824 */ /* 0x000fe200078e0207 */
[----:B------:R-:W-:Y:S01]  /*0240*/  LEA.HI R11, R11, R6, RZ, 0x1f ;  /* 0x000000060b0b7211 */ /* 0x000fe200078ff8ff */
[----:B------:R-:W-:-:S02]  /*0250*/  IMAD R4, R12, 0x7, RZ ;  /* 0x000000070c047824 */ /* 0x000fc400078e02ff */
[----:B------:R-:W-:Y:S01]  /*0260*/  IMAD R5, R20, 0x1f40, R5 ;  /* 0x00001f4014057824 */ /* 0x000fe200078e0205 */
[----:B------:R-:W-:Y:S01]  /*0270*/  LOP3.LUT R11, R11, 0xfc, RZ, 0xc0, !PT ;  /* 0x000000fc0b0b7812 */ /* 0x000fe200078ec0ff */
[----:B------:R-:W-:Y:S02]  /*0280*/  IMAD.MOV R4, RZ, RZ, -R4 ;  /* 0x000000ffff047224 */ /* 0x000fe400078e0a04 */
[----:B------:R-:W-:Y:S01]  /*0290*/  IMAD R12, R10, 0xcccd, RZ ;  /* 0x0000cccd0a0c7824 */ /* 0x000fe200078e02ff */
[----:B------:R-:W-:Y:S02]  /*02a0*/  SHF.R.U32.HI R6, RZ, 0x2, R11 ;  /* 0x00000002ff067819 */ /* 0x000fe4000001160b */
[----:B------:R-:W-:Y:S01]  /*02b0*/  PRMT R4, R4, 0x7710, RZ ;  /* 0x0000771004047816 */ /* 0x000fe200000000ff */
[----:B------:R-:W1:Y:S01]  /*02c0*/  LDC.64 R10, c[0x0][0x388] ;  /* 0x0000e200ff0a7b82 */ /* 0x000e620000000a00 */
[----:B------:R-:W-:Y:S01]  /*02d0*/  SHF.R.U32.HI R12, RZ, 0x13, R12 ;  /* 0x00000013ff0c7819 */ /* 0x000fe2000001160c */
[----:B------:R-:W-:-:S02]  /*02e0*/  IMAD R13, R6, 0x50, R5 ;  /* 0x00000050060d7824 */ /* 0x000fc400078e0205 */
[----:B------:R-:W-:Y:S01]  /*02f0*/  IMAD.IADD R4, R4, 0x1, R7 ;  /* 0x0000000104047824 */ /* 0x000fe200078e0207 */
[----:B------:R-:W-:Y:S01]  /*0300*/  PRMT R26, R12, 0x9910, RZ ;  /* 0x000099100c1a7816 */ /* 0x000fe200000000ff */
[----:B------:R-:W-:-:S03]  /*0310*/  IMAD R6, R6, 0x2d0, R13 ;  /* 0x000002d006067824 */ /* 0x000fc600078e020d */
[----:B------:R-:W-:Y:S01]  /*0320*/  LOP3.LUT R4, R4, 0xffff, RZ, 0xc0, !PT ;  /* 0x0000ffff04047812 */ /* 0x000fe200078ec0ff */
[----:B0-----:R-:W-:-:S04]  /*0330*/  @P0 IMAD.WIDE R20, R21, 0x8, R2 ;  /* 0x0000000815140825 */ /* 0x001fc800078e0202 */
[C---:B------:R-:W-:Y:S01]  /*0340*/  IMAD R2, R4.reuse, 0x8, R13 ;  /* 0x0000000804027824 */ /* 0x040fe200078e020d */
[----:B---3--:R0:W5:Y:S01]  /*0350*/  @P0 LDG.E.64.CONSTANT R22, desc[UR76][R20.64] ;  /* 0x0000004c14160981 */ /* 0x008162000c1e9b00 */
[----:B------:R-:W-:Y:S02]  /*0360*/  IMAD R3, R4, 0x8, R6 ;  /* 0x0000000804037824 */ /* 0x000fe400078e0206 */
[----:B------:R-:W-:Y:S01]  /*0370*/  IMAD R4, R26, 0xa, RZ ;  /* 0x0000000a1a047824 */ /* 0x000fe200078e02ff */
[----:B------:R0:W5:Y:S04]  /*0380*/  @P0 LDG.E.64.CONSTANT R18, desc[UR76][R20.64+0x188] ;  /* 0x0001884c14120981 */ /* 0x000168000c1e9b00 */
[----:B------:R0:W5:Y:S04]  /*0390*/  @P0 LDG.E.64.CONSTANT R24, desc[UR76][R20.64+0x310] ;  /* 0x0003104c14180981 */ /* 0x000168000c1e9b00 */
[----:B------:R0:W5:Y:S04]  /*03a0*/  @P0 LDG.E.64.CONSTANT R34, desc[UR76][R20.64+0x498] ;  /* 0x0004984c14220981 */ /* 0x000168000c1e9b00 */
[----:B------:R0:W5:Y:S04]  /*03b0*/  @P0 LDG.E.64.CONSTANT R14, desc[UR76][R20.64+0x620] ;  /* 0x0006204c140e0981 */ /* 0x000168000c1e9b00 */
[----:B------:R0:W5:Y:S04]  /*03c0*/  @P0 LDG.E.64.CONSTANT R16, desc[UR76][R20.64+0x7a8] ;  /* 0x0007a84c14100981 */ /* 0x000168000c1e9b00 */
[----:B------:R0:W5:Y:S01]  /*03d0*/  @P0 LDG.E.64.CONSTANT R8, desc[UR76][R20.64+0x930] ;  /* 0x0009304c14080981 */ /* 0x000162000c1e9b00 */
[----:B------:R-:W-:Y:S01]  /*03e0*/  IMAD.MOV R4, RZ, RZ, -R4 ;  /* 0x000000ffff047224 */ /* 0x000fe200078e0a04 */
[----:B------:R-:W-:Y:S04]  /*03f0*/  BSSY.RECONVERGENT B0, `(.L_x_1408) ;  /* 0x000005c000007945 */ /* 0x000fe80003800200 */
[----:B------:R-:W-:Y:S01]  /*0400*/  PRMT R6, R4, 0x7710, RZ ;  /* 0x0000771004067816 */ /* 0x000fe200000000ff */
[----:B-1----:R-:W-:Y:S06]  /*0410*/  @P1 BRA `(.L_x_1409) ;  /* 0x0000000400641947 */ /* 0x002fec0003800000 */
        /* <DEDUP_REMOVED lines=21> */
[----:B----4-:R-:W-:Y:S01]  /*0570*/  DFMA R20, R20, UR52, RZ ;  /* 0x0000003414147c2b */ /* 0x010fe200080000ff */
[----:B------:R-:W3:Y:S01]  /*0580*/  LDCU.128 UR32, c[0x3][0xa80] ;  /* 0x00c15000ff2077ac */ /* 0x000ee20008000c00 */
[C---:B------:R-:W-:Y:S02]  /*0590*/  DFMA R22, R38.reuse, UR46, R22 ;  /* 0x0000002e26167c2b */ /* 0x040fe40008000016 */
[----:B------:R-:W-:Y:S01]  /*05a0*/  DFMA R28, R38, UR50, R28 ;  /* 0x00000032261c7c2b */ /* 0x000fe2000800001c */
[----:B------:R-:W4:Y:S01]  /*05b0*/  LDCU.128 UR12, c[0x3][0x810] ;  /* 0x00c10200ff0c77ac */ /* 0x000f220008000c00 */
[----:B-1----:R-:W-:-:S02]  /*05c0*/  DFMA R26, R8, UR28, RZ ;  /* 0x0000001c081a7c2b */ /* 0x002fc400080000ff */
[----:B0-----:R-:W-:Y:S01]  /*05d0*/  DFMA R30, R8, UR40, RZ ;  /* 0x00000028081e7c2b */ /* 0x001fe200080000ff */
[----:B------:R-:W0:Y:S01]  /*05e0*/  LDCU.128 UR4, c[0x3][0xa10] ;  /* 0x00c14200ff0477ac */ /* 0x000e220008000c00 */
[----:B------:R-:W-:Y:S02]  /*05f0*/  DFMA R38, R38, UR54, R20 ;  /* 0x0000003626267c2b */ /* 0x000fe40008000014 */
[----:B------:R-:W-:Y:S01]  /*0600*/  DFMA R20, R8, UR20, RZ ;  /* 0x0000001408147c2b */ /* 0x000fe200080000ff */
[----:B------:R-:W1:Y:S01]  /*0610*/  LDCU.128 UR8, c[0x3][0x830] ;  /* 0x00c10600ff0877ac */ /* 0x000e620008000c00 */
[----:B------:R-:W-:Y:S02]  /*0620*/  DFMA R26, R18, UR30, R26 ;  /* 0x0000001e121a7c2b */ /* 0x000fe4000800001a */
[----:B--2---:R-:W-:Y:S01]  /*0630*/  DFMA R36, R8, UR24, RZ ;  /* 0x0000001808247c2b */ /* 0x004fe200080000ff */
[----:B------:R-:W2:Y:S01]  /*0640*/  LDCU.128 UR16, c[0x3][0xa30] ;  /* 0x00c14600ff1077ac */ /* 0x000ea20008000c00 */
[----:B------:R-:W-:-:S02]  /*0650*/  DFMA R30, R18, UR42, R30 ;  /* 0x0000002a121e7c2b */ /* 0x000fc4000800001e */
[----:B---3--:R-:W-:Y:S01]  /*0660*/  DFMA R40, R8, UR32, RZ ;  /* 0x0000002008287c2b */ /* 0x008fe200080000ff */
[----:B------:R-:W3:Y:S01]  /*0670*/  LDCU.128 UR36, c[0x3][0x850] ;  /* 0x00c10a00ff2477ac */ /* 0x000ee20008000c00 */
[C---:B------:R-:W-:Y:S02]  /*0680*/  DFMA R8, R18.reuse, UR22, R20 ;  /* 0x0000001612087c2b */ /* 0x040fe40008000014 */
[----:B------:R-:W-:Y:S01]  /*0690*/  DFMA R20, R18, UR26, R36 ;  /* 0x0000001a12147c2b */ /* 0x000fe20008000024 */
[----:B------:R-:W2:Y:S01]  /*06a0*/  LDCU.128 UR48, c[0x3][0x870] ;  /* 0x00c10e00ff3077ac */ /* 0x000ea20008000c00 */
[----:B------:R-:W-:Y:S02]  /*06b0*/  DADD R36, R34, R34 ;  /* 0x0000000022247229 */ /* 0x000fe40000000022 */
[----:B------:R-:W-:Y:S01]  /*06c0*/  DFMA R18, R18, UR34, R40 ;  /* 0x0000002212127c2b */ /* 0x000fe20008000028 */
[----:B------:R-:W2:Y:S01]  /*06d0*/  LDCU.128 UR28, c[0x3][0xa70] ;  /* 0x00c14e00ff1c77ac */ /* 0x000ea20008000c00 */
[----:B----4-:R-:W-:-:S02]  /*06e0*/  DFMA R16, R32, UR12, R16 ;  /* 0x0000000c20107c2b */ /* 0x010fc40008000010 */
[----:B------:R-:W-:Y:S01]  /*06f0*/  DADD R34, R34, -R34 ;  /* 0x0000000022227229 */ /* 0x000fe20000000822 */
[----:B------:R-:W4:Y:S01]  /*0700*/  LDCU.128 UR40, c[0x3][0x890] ;  /* 0x00c11200ff2877ac */ /* 0x000f220008000c00 */
[----:B------:R-:W-:Y:S02]  /*0710*/  DMUL R36, R36, 0.5 ;  /* 0x3fe0000024247828 */ /* 0x000fe40000000000 */
[----:B0-----:R-:W-:Y:S01]  /*0720*/  DFMA R30, R24, UR4, R30 ;  /* 0x00000004181e7c2b */ /* 0x001fe2000800001e */
[----:B------:R-:W0:Y:S01]  /*0730*/  LDCU.128 UR44, c[0x3][0xa50] ;  /* 0x00c14a00ff2c77ac */ /* 0x000e220008000c00 */
[C---:B-1----:R-:W-:Y:S02]  /*0740*/  DFMA R14, R32.reuse, UR8, R14 ;  /* 0x00000008200e7c2b */ /* 0x042fe4000800000e */
[----:B---3--:R-:W-:Y:S01]  /*0750*/  DFMA R22, R32, UR36, R22 ;  /* 0x0000002420167c2b */ /* 0x008fe20008000016 */
[----:B------:R-:W1:Y:S01]  /*0760*/  LDCU.128 UR20, c[0x3][0xa90] ;  /* 0x00c15200ff1477ac */ /* 0x000e620008000c00 */
[----:B--2---:R-:W-:-:S02]  /*0770*/  DFMA R26, R24, UR16, R26 ;  /* 0x00000010181a7c2b */ /* 0x004fc4000800001a */
[----:B------:R-:W-:Y:S02]  /*0780*/  DFMA R28, R32, UR48, R28 ;  /* 0x00000030201c7c2b */ /* 0x000fe4000800001c */
[----:B------:R-:W-:Y:S02]  /*0790*/  DFMA R16, R36, UR14, R16 ;  /* 0x0000000e24107c2b */ /* 0x000fe40008000010 */
[----:B------:R-:W-:Y:S02]  /*07a0*/  DFMA R20, R24, UR28, R20 ;  /* 0x0000001c18147c2b */ /* 0x000fe40008000014 */
[----:B------:R-:W-:Y:S02]  /*07b0*/  DFMA R30, R34, UR6, R30 ;  /* 0x00000006221e7c2b */ /* 0x000fe4000800001e */
[----:B----4-:R-:W-:Y:S02]  /*07c0*/  DFMA R32, R32, UR40, R38 ;  /* 0x0000002820207c2b */ /* 0x010fe40008000026 */
[----:B------:R-:W-:-:S02]  /*07d0*/  DFMA R14, R36, UR10, R14 ;  /* 0x0000000a240e7c2b */ /* 0x000fc4000800000e */
[----:B0-----:R-:W-:Y:S02]  /*07e0*/  DFMA R8, R24, UR44, R8 ;  /* 0x0000002c18087c2b */ /* 0x001fe40008000008 */
[----:B------:R-:W-:Y:S02]  /*07f0*/  DFMA R28, R36, UR50, R28 ;  /* 0x00000032241c7c2b */ /* 0x000fe4000800001c */
[----:B-1----:R-:W-:Y:S02]  /*0800*/  DFMA R18, R24, UR20, R18 ;  /* 0x0000001418127c2b */ /* 0x002fe40008000012 */
[C---:B------:R-:W-:Y:S02]  /*0810*/  DFMA R26, R34.reuse, UR18, R26 ;  /* 0x00000012221a7c2b */ /* 0x040fe4000800001a */
[----:B------:R-:W-:Y:S02]  /*0820*/  DFMA R20, R34, UR30, R20 ;  /* 0x0000001e22147c2b */ /* 0x000fe40008000014 */
[----:B------:R-:W-:-:S02]  /*0830*/  DFMA R22, R36, UR38, R22 ;  /* 0x0000002624167c2b */ /* 0x000fc40008000016 */
[----:B------:R-:W-:Y:S02]  /*0840*/  DFMA R32, R36, UR42, R32 ;  /* 0x0000002a24207c2b */ /* 0x000fe40008000020 */
[C---:B------:R-:W-:Y:S02]  /*0850*/  DFMA R36, R34.reuse, UR46, R8 ;  /* 0x0000002e22247c2b */ /* 0x040fe40008000008 */
[----:B------:R-:W-:Y:S02]  /*0860*/  DFMA R18, R34, UR22, R18 ;  /* 0x0000001622127c2b */ /* 0x000fe40008000012 */
[C-C-:B------:R-:W-:Y:S02]  /*0870*/  DADD R8, R16.reuse, -R30.reuse ;  /* 0x0000000010087229 */ /* 0x140fe4000000081e */
[----:B------:R-:W-:Y:S02]  /*0880*/  DADD R16, R16, R30 ;  /* 0x0000000010107229 */ /* 0x000fe4000000001e */
[----:B------:R-:W-:-:S02]  /*0890*/  DADD R24, R14, -R26 ;  /* 0x000000000e187229 */ /* 0x000fc4000000081a */
[----:B------:R-:W-:Y:S01]  /*08a0*/  DADD R30, R28, -R20 ;  /* 0x000000001c1e7229 */ /* 0x000fe20000000814 */
[----:B------:R1:W-:Y:S01]  /*08b0*/  STS.64 [R2+0x1c20], R8 ;  /* 0x001c200802007388 */ /* 0x0003e20000000a00 */
[----:B------:R-:W-:Y:S02]  /*08c0*/  DADD R14, R14, R26 ;  /* 0x000000000e0e7229 */ /* 0x000fe4000000001a */
[----:B------:R-:W-:Y:S01]  /*08d0*/  DADD R20, R28, R20 ;  /* 0x000000001c147229 */ /* 0x000fe20000000014 */
[----:B------:R1:W-:Y:S01]  /*08e0*/  STS.64 [R2], R16 ;  /* 0x0000001002007388 */ /* 0x0003e20000000a00 */
        /* <DEDUP_REMOVED lines=12> */
.L_x_1409:
[----:B------:R-:W-:Y:S05]  /*09b0*/  BSYNC.RECONVERGENT B0 ;  /* 0x0000000000007941 */ /* 0x000fea0003800200 */
.L_x_1408:
        /* <DEDUP_REMOVED lines=26> */
[----:B0-----:R-:W-:-:S04]  /*0b60*/  DADD R34, R22, R18 ;  /* 0x0000000016227229 */ /* 0x001fc80000000012 */
[C---:B-1----:R-:W-:Y:S02]  /*0b70*/  DFMA R26, R16.reuse, UR20, RZ ;  /* 0x00000014101a7c2b */ /* 0x042fe400080000ff */
[C---:B---3--:R-:W-:Y:S02]  /*0b80*/  DFMA R28, R16.reuse, UR28, RZ ;  /* 0x0000001c101c7c2b */ /* 0x048fe400080000ff */
[C---:B----4-:R-:W-:Y:S02]  /*0b90*/  DFMA R30, R16.reuse, UR36, RZ ;  /* 0x00000024101e7c2b */ /* 0x050fe400080000ff */
[C---:B------:R-:W-:Y:S02]  /*0ba0*/  DFMA R32, R16.reuse, UR44, RZ ;  /* 0x0000002c10207c2b */ /* 0x040fe400080000ff */
[----:B------:R-:W-:Y:S02]  /*0bb0*/  DFMA R16, R16, UR48, RZ ;  /* 0x0000003010107c2b */ /* 0x000fe400080000ff */
[C---:B------:R-:W-:Y:S01]  /*0bc0*/  DFMA R26, R34.reuse, UR22, R26 ;  /* 0x00000016221a7c2b */ /* 0x040fe2000800001a */
[----:B------:R-:W0:Y:S01]  /*0bd0*/  LDCU.128 UR20, c[0x3][0x830] ;  /* 0x00c10600ff1477ac */ /* 0x000e220008000c00 */
[----:B------:R-:W-:-:S02]  /*0be0*/  DFMA R28, R34, UR30, R28 ;  /* 0x0000001e221c7c2b */ /* 0x000fc4000800001c */
[C---:B------:R-:W-:Y:S01]  /*0bf0*/  DFMA R30, R34.reuse, UR38, R30 ;  /* 0x00000026221e7c2b */ /* 0x040fe2000800001e */
[----:B------:R-:W1:Y:S01]  /*0c00*/  LDCU.128 UR28, c[0x3][0xa30] ;  /* 0x00c14600ff1c77ac */ /* 0x000e620008000c00 */
[C---:B------:R-:W-:Y:S02]  /*0c10*/  DFMA R32, R34.reuse, UR46, R32 ;  /* 0x0000002e22207c2b */ /* 0x040fe40008000020 */
[----:B------:R-:W-:Y:S01]  /*0c20*/  DFMA R34, R34, UR50, R16 ;  /* 0x0000003222227c2b */ /* 0x000fe20008000010 */
[----:B------:R-:W3:Y:S01]  /*0c30*/  LDCU.128 UR36, c[0x3][0x850] ;  /* 0x00c10a00ff2477ac */ /* 0x000ee20008000c00 */
[----:B------:R-:W-:Y:S02]  /*0c40*/  DADD R22, R22, -R18 ;  /* 0x0000000016167229 */ /* 0x000fe40000000812 */
[C---:B------:R-:W-:Y:S01]  /*0c50*/  DFMA R16, R14.reuse, UR24, RZ ;  /* 0x000000180e107c2b */ /* 0x040fe200080000ff */
[----:B------:R-:W4:Y:S01]  /*0c60*/  LDCU.128 UR44, c[0x3][0x870] ;  /* 0x00c10e00ff2c77ac */ /* 0x000f220008000c00 */
[----:B------:R-:W-:-:S02]  /*0c70*/  DFMA R18, R14, UR32, RZ ;  /* 0x000000200e127c2b */ /* 0x000fc400080000ff */
[C---:B------:R-:W-:Y:S01]  /*0c80*/  DFMA R40, R14.reuse, UR40, RZ ;  /* 0x000000280e287c2b */ /* 0x040fe200080000ff */
[----:B------:R-:W4:Y:S01]  /*0c90*/  LDCU.128 UR48, c[0x3][0x890] ;  /* 0x00c11200ff3077ac */ /* 0x000f220008000c00 */
[C---:B------:R-:W-:Y:S02]  /*0ca0*/  DFMA R20, R14.reuse, UR16, RZ ;  /* 0x000000100e147c2b */ /* 0x040fe400080000ff */
[----:B------:R-:W-:Y:S02]  /*0cb0*/  DFMA R38, R14, UR12, RZ ;  /* 0x0000000c0e267c2b */ /* 0x000fe400080000ff */
[C---:B------:R-:W-:Y:S01]  /*0cc0*/  DFMA R14, R22.reuse, UR26, R16 ;  /* 0x0000001a160e7c2b */ /* 0x040fe20008000010 */
[----:B------:R-:W4:Y:S01]  /*0cd0*/  LDCU.128 UR24, c[0x3][0xa50] ;  /* 0x00c14a00ff1877ac */ /* 0x000f220008000c00 */
[C---:B------:R-:W-:Y:S02]  /*0ce0*/  DFMA R16, R22.reuse, UR34, R18 ;  /* 0x0000002216107c2b */ /* 0x040fe40008000012 */
[----:B------:R-:W-:-:S02]  /*0cf0*/  DFMA R18, R22, UR42, R40 ;  /* 0x0000002a16127c2b */ /* 0x000fc40008000028 */
[C---:B------:R-:W-:Y:S01]  /*0d00*/  DFMA R20, R22.reuse, UR18, R20 ;  /* 0x0000001216147c2b */ /* 0x040fe20008000014 */
[----:B------:R-:W4:Y:S01]  /*0d10*/  LDCU.128 UR16, c[0x3][0xa90] ;  /* 0x00c15200ff1077ac */ /* 0x000f220008000c00 */
[----:B------:R-:W-:Y:S02]  /*0d20*/  DFMA R22, R22, UR14, R38 ;  /* 0x0000000e16167c2b */ /* 0x000fe40008000026 */
[C-C-:B------:R-:W-:Y:S01]  /*0d30*/  DADD R38, R24.reuse, R36.reuse ;  /* 0x0000000018267229 */ /* 0x140fe20000000024 */
[----:B------:R-:W4:Y:S01]  /*0d40*/  LDCU.128 UR12, c[0x3][0xa70] ;  /* 0x00c14e00ff0c77ac */ /* 0x000f220008000c00 */
[----:B------:R-:W-:Y:S02]  /*0d50*/  DADD R24, R24, -R36 ;  /* 0x0000000018187229 */ /* 0x000fe40000000824 */
[C-C-:B--2---:R-:W-:Y:S02]  /*0d60*/  DADD R36, R8.reuse, R8.reuse ;  /* 0x0000000008247229 */ /* 0x144fe40000000008 */
[----:B------:R-:W-:-:S02]  /*0d70*/  DADD R8, R8, -R8 ;  /* 0x0000000008087229 */ /* 0x000fc40000000808 */
[----:B------:R-:W-:Y:S02]  /*0d80*/  DFMA R26, R38, UR4, R26 ;  /* 0x00000004261a7c2b */ /* 0x000fe4000800001a */
[----:B------:R-:W-:Y:S02]  /*0d90*/  DFMA R14, R24, UR8, R14 ;  /* 0x00000008180e7c2b */ /* 0x000fe4000800000e */
[----:B------:R-:W-:Y:S02]  /*0da0*/  DMUL R36, R36, 0.5 ;  /* 0x3fe0000024247828 */ /* 0x000fe40000000000 */
[C---:B0-----:R-:W-:Y:S02]  /*0db0*/  DFMA R28, R38.reuse, UR20, R28 ;  /* 0x00000014261c7c2b */ /* 0x041fe4000800001c */
[----:B---3--:R-:W-:Y:S02]  /*0dc0*/  DFMA R30, R38, UR36, R30 ;  /* 0x00000024261e7c2b */ /* 0x008fe4000800001e */
[----:B-1----:R-:W-:-:S02]  /*0dd0*/  DFMA R16, R24, UR28, R16 ;  /* 0x0000001c18107c2b */ /* 0x002fc40008000010 */
[----:B----4-:R-:W-:Y:S02]  /*0de0*/  DFMA R18, R24, UR24, R18 ;  /* 0x0000001818127c2b */ /* 0x010fe40008000012 */
        /* <DEDUP_REMOVED lines=34> */
.L_x_1411:
[----:B------:R-:W-:Y:S05]  /*1010*/  BSYNC.RECONVERGENT B0 ;  /* 0x0000000000007941 */ /* 0x000fea0003800200 */
.L_x_1410:
[----:B-12--5:R-:W-:Y:S01]  /*1020*/  PRMT R9, R13, 0x5410, R12 ;  /* 0x000054100d097816 */ /* 0x026fe2000000000c */
        /* <DEDUP_REMOVED lines=10> */
[----:B------:R-:W4:Y:S01]  /*10d0*/  LDG.E.64.CONSTANT R24, desc[UR76][R10.64+-0x48] ;  /* 0xffffb84c0a187981 */ /* 0x000f22000c1e9b00 */
[----:B------:R-:W-:Y:S01]  /*10e0*/  MOV.SPILL R6, UR77 ;  /* 0x0000004d00067c02 */ /* 0x000fe20009000f00 */
[----:B------:R-:W2:Y:S02]  /*10f0*/  LDCU.128 UR36, c[0x3][0x820] ;  /* 0x00c10400ff2477ac */ /* 0x000ea40008000c00 */
[----:B------:R-:W4:Y:S01]  /*1100*/  LDG.E.64.CONSTANT R8, desc[UR76][R10.64] ;  /* 0x0000004c0a087981 */ /* 0x000f22000c1e9b00 */
[----:B------:R-:W-:Y:S01]  /*1110*/  IMAD R5, R14, 0x50, R5 ;  /* 0x000000500e057824 */ /* 0x000fe200078e0205 */
[----:B------:R-:W-:Y:S01]  /*1120*/  MOV.SPILL R4, UR76 ;  /* 0x0000004c00047c02 */ /* 0x000fe20009000f00 */
[----:B------:R-:W2:Y:S03]  /*1130*/  LDCU.128 UR40, c[0x3][0x840] ;  /* 0x00c10800ff2877ac */ /* 0x000ea60008000c00 */
[----:B------:R-:W-:Y:S01]  /*1140*/  LDS.64 R26, [R5+0x30] ;  /* 0x00003000051a7984 */ /* 0x000fe20000000a00 */
[----:B-1----:R-:W-:Y:S01]  /*1150*/  UMOV UR68, UR8 ;  /* 0x0000000800447c82 */ /* 0x002fe20008000000 */
[----:B------:R-:W-:Y:S01]  /*1160*/  UMOV UR69, UR9 ;  /* 0x0000000900457c82 */ /* 0x000fe20008000000 */
[----:B------:R-:W-:Y:S01]  /*1170*/  UMOV UR76, UR10 ;  /* 0x0000000a004c7c82 */ /* 0x000fe20008000000 */
[----:B------:R-:W1:Y:S01]  /*1180*/  LDS.128 R12, [R5] ;  /* 0x00000000050c7984 */ /* 0x000e620000000c00 */
[----:B------:R-:W-:Y:S01]  /*1190*/  UMOV UR77, UR11 ;  /* 0x0000000b004d7c82 */ /* 0x000fe20008000000 */
[----:B------:R-:W3:Y:S02]  /*11a0*/  LDCU.128 UR8, c[0x3][0xa10] ;  /* 0x00c14200ff0877ac */ /* 0x000ee40008000c00 */
[----:B------:R-:W2:Y:S01]  /*11b0*/  LDS.128 R16, [R5+0x20] ;  /* 0x0000200005107984 */ /* 0x000ea20000000c00 */
[----:B------:R-:W2:Y:S03]  /*11c0*/  LDCU.128 UR24, c[0x3][0x860] ;  /* 0x00c10c00ff1877ac */ /* 0x000ea60008000c00 */
[----:B0-----:R-:W0:Y:S01]  /*11d0*/  LDS.128 R20, [R5+0x10] ;  /* 0x0000100005147984 */ /* 0x001e220000000c00 */
[----:B------:R-:W0:Y:S01]  /*11e0*/  LDCU.128 UR20, c[0x3][0x880] ;  /* 0x00c11000ff1477ac */ /* 0x000e220008000c00 */
[----:B------:R-:W4:Y:S01]  /*11f0*/  LDCU.128 UR16, c[0x3][0xa20] ;  /* 0x00c14400ff1077ac */ /* 0x000f220008000c00 */
[----:B------:R-:W0:Y:S01]  /*1200*/  LDCU.128 UR12, c[0x3][0xa40] ;  /* 0x00c14800ff0c77ac */ /* 0x000e220008000c00 */
[----:B---3--:R-:W-:Y:S01]  /*1210*/  UMOV UR6, UR8 ;  /* 0x0000000800067c82 */ /* 0x008fe20008000000 */
[----:B------:R-:W-:Y:S01]  /*1220*/  UMOV UR7, UR9 ;  /* 0x0000000900077c82 */ /* 0x000fe20008000000 */
[----:B------:R-:W-:Y:S01]  /*1230*/  UMOV UR4, UR10 ;  /* 0x0000000a00047c82 */ /* 0x000fe20008000000 */
[----:B------:R-:W-:Y:S01]  /*1240*/  UMOV UR5, UR11 ;  /* 0x0000000b00057c82 */ /* 0x000fe20008000000 */
[----:B------:R-:W3:Y:S01]  /*1250*/  LDCU.128 UR44, c[0x3][0x830] ;  /* 0x00c10600ff2c77ac */ /* 0x000ee20008000c00 */
[----:B------:R-:W3:Y:S01]  /*1260*/  LDCU.128 UR52, c[0x3][0x850] ;  /* 0x00c10a00ff3477ac */ /* 0x000ee20008000c00 */
[----:B------:R-:W3:Y:S01]  /*1270*/  LDCU.128 UR60, c[0x3][0x870] ;  /* 0x00c10e00ff3c77ac */ /* 0x000ee20008000c00 */
[----:B------:R-:W3:Y:S01]  /*1280*/  LDCU.128 UR64, c[0x3][0x890] ;  /* 0x00c11200ff4077ac */ /* 0x000ee20008000c00 */
[----:B-1----:R-:W-:-:S02]  /*1290*/  DADD R36, R12, R26 ;  /* 0x000000000c247229 */ /* 0x002fc4000000001a */
[----:B------:R-:W-:Y:S01]  /*12a0*/  DADD R12, R12, -R26 ;  /* 0x000000000c0c7229 */ /* 0x000fe2000000081a */
[----:B------:R-:W1:Y:S01]  /*12b0*/  LDCU.128 UR48, c[0x3][0xa30] ;  /* 0x00c14600ff3077ac */ /* 0x000e620008000c00 */
[C-C-:B--2---:R-:W-:Y:S01]  /*12c0*/  DADD R32, R18.reuse, R14.reuse ;  /* 0x0000000012207229 */ /* 0x144fe2000000000e */
[----:B------:R-:W-:Y:S01]  /*12d0*/  IMAD.U32 R26, RZ, RZ, UR10 ;  /* 0x0000000aff1a7e24 */ /* 0x000fe2000f8e00ff */
[----:B------:R-:W-:Y:S01]  /*12e0*/  DADD R14, -R18, R14 ;  /* 0x00000000120e7229 */ /* 0x000fe2000000010e */
[----:B------:R-:W-:Y:S01]  /*12f0*/  IMAD.U32 R27, RZ, RZ, UR11 ;  /* 0x0000000bff1b7e24 */ /* 0x000fe2000f8e00ff */
[----:B------:R-:W-:Y:S01]  /*1300*/  DFMA R30, R36, UR28, RZ ;  /* 0x0000001c241e7c2b */ /* 0x000fe200080000ff */
[----:B------:R-:W-:Y:S01]  /*1310*/  IMAD.U32 R18, RZ, RZ, UR8 ;  /* 0x00000008ff127e24 */ /* 0x000fe2000f8e00ff */
[----:B------:R-:W-:Y:S01]  /*1320*/  DFMA R40, R12, UR32, RZ ;  /* 0x000000200c287c2b */ /* 0x000fe200080000ff */
[----:B------:R-:W-:Y:S01]  /*1330*/  IMAD.U32 R19, RZ, RZ, UR9 ;  /* 0x00000009ff137e24 */ /* 0x000fe2000f8e00ff */
[C-C-:B0-----:R-:W-:Y:S01]  /*1340*/  DADD R34, R20.reuse, -R16.reuse ;  /* 0x0000000014227229 */ /* 0x141fe20000000810 */
[----:B------:R-:W0:Y:S01]  /*1350*/  LDCU.128 UR8, c[0x3][0xa60] ;  /* 0x00c14c00ff0877ac */ /* 0x000e220008000c00 */
[----:B------:R-:W-:-:S02]  /*1360*/  DADD R28, R20, R16 ;  /* 0x00000000141c7229 */ /* 0x000fc40000000010 */
[----:B------:R-:W-:Y:S01]  /*1370*/  DADD R38, R22, R22 ;  /* 0x0000000016267229 */ /* 0x000fe20000000016 */
[----:B------:R-:W2:Y:S01]  /*1380*/  LDCU.128 UR56, c[0x3][0xa50] ;  /* 0x00c14a00ff3877ac */ /* 0x000ea20008000c00 */
[----:B------:R-:W-:Y:S02]  /*1390*/  DFMA R40, R14, UR34, R40 ;  /* 0x000000220e287c2b */ /* 0x000fe40008000028 */
[----:B------:R-:W-:Y:S01]  /*13a0*/  DFMA R30, R32, UR30, R30 ;  /* 0x0000001e201e7c2b */ /* 0x000fe2000800001e */
[----:B------:R-:W1:Y:S01]  /*13b0*/  LDCU.128 UR72, c[0x3][0xa90] ;  /* 0x00c15200ff4877ac */ /* 0x000e620008000c00 */
[----:B------:R-:W-:Y:S02]  /*13c0*/  DADD R16, R22, -R22 ;  /* 0x0000000016107229 */ /* 0x000fe40000000816 */
[----:B------:R-:W-:Y:S02]  /*13d0*/  DMUL R38, R38, 0.5 ;  /* 0x3fe0000026267828 */ /* 0x000fe40000000000 */
[----:B------:R-:W-:-:S02]  /*13e0*/  DFMA R44, R34, UR6, R40 ;  /* 0x00000006222c7c2b */ /* 0x000fc40008000028 */
[----:B------:R-:W-:Y:S02]  /*13f0*/  DFMA R42, R28, UR68, R30 ;  /* 0x000000441c2a7c2b */ /* 0x000fe4000800001e */
[C---:B------:R-:W-:Y:S02]  /*1400*/  DFMA R46, R36.reuse, UR36, RZ ;  /* 0x00000024242e7c2b */ /* 0x040fe400080000ff */
[----:B------:R-:W-:Y:S02]  /*1410*/  DFMA R40, R36, UR40, RZ ;  /* 0x0000002824287c2b */ /* 0x000fe400080000ff */
[----:B------:R-:W-:Y:S01]  /*1420*/  DFMA R44, R16, UR4, R44 ;  /* 0x00000004102c7c2b */ /* 0x000fe2000800002c */
[----:B------:R-:W1:Y:S01]  /*1430*/  LDCU.128 UR4, c[0x3][0xa80] ;  /* 0x00c15000ff0477ac */ /* 0x000e620008000c00 */
[----:B------:R-:W-:Y:S02]  /*1440*/  DFMA R42, R38, UR76, R42 ;  /* 0x0000004c262a7c2b */ /* 0x000fe4000800002a */
[----:B------:R-:W-:-:S02]  /*1450*/  DFMA R30, R36, UR24, RZ ;  /* 0x00000018241e7c2b */ /* 0x000fc400080000ff */
[----:B------:R-:W-:Y:S02]  /*1460*/  DFMA R20, R36, UR20, RZ ;  /* 0x0000001424147c2b */ /* 0x000fe400080000ff */
[----:B------:R-:W-:Y:S02]  /*1470*/  DFMA R36, R32, UR38, R46 ;  /* 0x0000002620247c2b */ /* 0x000fe4000800002e */
[----:B------:R-:W-:Y:S02]  /*1480*/  DADD R46, R42, R44 ;  /* 0x000000002a2e7229 */ /* 0x000fe4000000002c */
[C---:B------:R-:W-:Y:S02]  /*1490*/  DFMA R40, R32.reuse, UR42, R40 ;  /* 0x0000002a20287c2b */ /* 0x040fe40008000028 */
[C---:B------:R-:W-:Y:S02]  /*14a0*/  DFMA R30, R32.reuse, UR26, R30 ;  /* 0x0000001a201e7c2b */ /* 0x040fe4000800001e */
[----:B------:R-:W-:-:S02]  /*14b0*/  DFMA R20, R32, UR22, R20 ;  /* 0x0000001620147c2b */ /* 0x000fc40008000014 */
[----:B------:R-:W-:Y:S02]  /*14c0*/  DADD R32, R42, -R44 ;  /* 0x000000002a207229 */ /* 0x000fe4000000082c */
[C---:B------:R-:W-:Y:S02]  /*14d0*/  DFMA R42, R12.reuse, UR12, RZ ;  /* 0x0000000c0c2a7c2b */ /* 0x040fe400080000ff */
[----:B0-----:R-:W-:Y:S02]  /*14e0*/  DFMA R44, R12, UR8, RZ ;  /* 0x000000080c2c7c2b */ /* 0x001fe400080000ff */
[C---:B---3--:R-:W-:Y:S02]  /*14f0*/  DFMA R36, R28.reuse, UR44, R36 ;  /* 0x0000002c1c247c2b */ /* 0x048fe40008000024 */
[----:B------:R-:W-:Y:S02]  /*1500*/  DFMA R40, R28, UR52, R40 ;  /* 0x000000341c287c2b */ /* 0x000fe40008000028 */
[----:B------:R-:W-:-:S02]  /*1510*/  DFMA R42, R14, UR14, R42 ;  /* 0x0000000e0e2a7c2b */ /* 0x000fc4000800002a */
[----:B------:R-:W-:Y:S02]  /*1520*/  DFMA R44, R14, UR10, R44 ;  /* 0x0000000a0e2c7c2b */ /* 0x000fe4000800002c */
[C---:B------:R-:W-:Y:S02]  /*1530*/  DFMA R30, R28.reuse, UR60, R30 ;  /* 0x0000003c1c1e7c2b */ /* 0x040fe4000800001e */
[----:B------:R-:W-:Y:S02]  /*1540*/  DFMA R20, R28, UR64, R20 ;  /* 0x000000401c147c2b */ /* 0x000fe40008000014 */
[----:B--2---:R-:W-:Y:S02]  /*1550*/  DFMA R42, R34, UR56, R42 ;  /* 0x00000038222a7c2b */ /* 0x004fe4000800002a */
[C---:B------:R-:W-:Y:S02]  /*1560*/  DFMA R36, R38.reuse, UR46, R36 ;  /* 0x0000002e26247c2b */ /* 0x040fe40008000024 */
[----:B------:R-:W-:-:S02]  /*1570*/  DFMA R40, R38, UR54, R40 ;  /* 0x0000003626287c2b */ /* 0x000fc40008000028 */
[C---:B------:R-:W-:Y:S02]  /*1580*/  DFMA R30, R38.reuse, UR62, R30 ;  /* 0x0000003e261e7c2b */ /* 0x040fe4000800001e */
[----:B------:R-:W-:Y:S02]  /*1590*/  DFMA R20, R38, UR66, R20 ;  /* 0x0000004226147c2b */ /* 0x000fe40008000014 */
[----:B----4-:R-:W-:Y:S02]  /*15a0*/  DMUL R24, R24, R46 ;  /* 0x0000002e18187228 */ /* 0x010fe40000000000 */
[C---:B------:R-:W-:Y:S02]  /*15b0*/  DFMA R46, R12.reuse, UR16, RZ ;  /* 0x000000100c2e7c2b */ /* 0x040fe400080000ff */
[----:B-1----:R-:W-:-:S06]  /*15c0*/  DFMA R12, R12, UR4, RZ ;  /* 0x000000040c0c7c2b */ /* 0x002fcc00080000ff */
[C---:B------:R-:W-:Y:S02]  /*15d0*/  DFMA R46, R14.reuse, UR18, R46 ;  /* 0x000000120e2e7c2b */ /* 0x040fe4000800002e */
[----:B------:R-:W-:Y:S02]  /*15e0*/  DFMA R12, R14, UR6, R12 ;  /* 0x000000060e0c7c2b */ /* 0x000fe4000800000c */
[----:B------:R-:W-:-:S04]  /*15f0*/  DFMA R14, R8, R32, R24 ;  /* 0x00000020080e722b */ /* 0x000fc80000000018 */
[----:B------:R-:W-:-:S04]  /*1600*/  DFMA R46, R34, UR48, R46 ;  /* 0x00000030222e7c2b */ /* 0x000fc8000800002e */
[----:B------:R-:W-:Y:S01]  /*1610*/  DFMA R28, R14, UR68, RZ ;  /* 0x000000440e1c7c2b */ /* 0x000fe200080000ff */
[----:B------:R-:W0:Y:S03]  /*1620*/  LDCU.128 UR68, c[0x3][0xa70] ;  /* 0x00c14e00ff4477ac */ /* 0x000e260008000c00 */
[----:B------:R-:W-:-:S08]  /*1630*/  DFMA R46, R16, UR50, R46 ;  /* 0x00000032102e7c2b */ /* 0x000fd0000800002e */
[C-C-:B------:R-:W-:Y:S02]  /*1640*/  DADD R38, R36.reuse, -R46.reuse ;  /* 0x0000000024267229 */ /* 0x140fe4000000082e */
[----:B------:R-:W-:Y:S02]  /*1650*/  DADD R46, R36, R46 ;  /* 0x00000000242e7229 */ /* 0x000fe4000000002e */
[C---:B0-----:R-:W-:Y:S02]  /*1660*/  DFMA R44, R34.reuse, UR68, R44 ;  /* 0x00000044222c7c2b */ /* 0x041fe4000800002c */
[----:B------:R-:W-:Y:S02]  /*1670*/  DFMA R34, R34, UR72, R12 ;  /* 0x0000004822227c2b */ /* 0x000fe4000800000c */
[----:B------:R-:W-:Y:S01]  /*1680*/  DFMA R12, R14, UR76, RZ ;  /* 0x0000004c0e0c7c2b */ /* 0x000fe200080000ff */
[----:B------:R-:W-:Y:S02]  /*1690*/  R2UR.FILL UR77, R6 ;  /* 0x00000000064d72ca */ /* 0x000fe400004e0000 */
[----:B------:R-:W-:-:S13]  /*16a0*/  R2UR.FILL UR76, R4 ;  /* 0x00000000044c72ca */ /* 0x000fda00004e0000 */
[----:B------:R-:W2:Y:S01]  /*16b0*/  LDG.E.64.CONSTANT R36, desc[UR76][R10.64+-0x40] ;  /* 0xffffc04c0a247981 */ /* 0x000ea2000c1e9b00 */
[----:B------:R-:W-:Y:S01]  /*16c0*/  DADD R22, R22, -R22 ;  /* 0x0000000016167229 */ /* 0x000fe20000000816 */
[----:B------:R-:W-:Y:S06]  /*16d0*/  BAR.SYNC.DEFER_BLOCKING 0x0 ;  /* 0x0000000000007b1d */ /* 0x000fec0000010000 */
[----:B--2---:R-:W-:Y:S01]  /*16e0*/  DMUL R36, R36, R46 ;  /* 0x0000002e24247228 */ /* 0x004fe20000000000 */
[----:B------:R-:W2:Y:S01]  /*16f0*/  LDG.E.64.CONSTANT R46, desc[UR76][R10.64+-0x8] ;  /* 0xfffff84c0a2e7981 */ /* 0x000ea2000c1e9b00 */
[----:B------:R-:W-:-:S02]  /*1700*/  DFMA R42, R16, UR58, R42 ;  /* 0x0000003a102a7c2b */ /* 0x000fc4000800002a */
[C---:B------:R-:W-:Y:S02]  /*1710*/  DFMA R44, R22.reuse, UR70, R44 ;  /* 0x00000046162c7c2b */ /* 0x040fe4000800002c */
[----:B------:R-:W-:-:S08]  /*1720*/  DFMA R22, R22, UR74, R34 ;  /* 0x0000004a16167c2b */ /* 0x000fd00008000022 */
[----:B------:R-:W-:Y:S02]  /*1730*/  DADD R34, R20, -R22 ;  /* 0x0000000014227229 */ /* 0x000fe40000000816 */
[----:B--2---:R-:W-:-:S08]  /*1740*/  DFMA R16, R46, R38, R36 ;  /* 0x000000262e10722b */ /* 0x004fd00000000024 */
[C---:B------:R-:W-:Y:S01]  /*1750*/  DFMA R28, R16.reuse, UR44, R28 ;  /* 0x0000002c101c7c2b */ /* 0x040fe2000800001c */
[----:B------:R-:W-:Y:S01]  /*1760*/  R2UR UR44, R26 ;  /* 0x000000001a2c72ca */ /* 0x000fe200000e0000 */
[----:B------:R-:W-:Y:S01]  /*1770*/  DFMA R12, R16, UR46, R12 ;  /* 0x0000002e100c7c2b */ /* 0x000fe2000800000c */
[----:B------:R-:W-:Y:S01]  /*1780*/  R2UR UR45, R27 ;  /* 0x000000001b2d72ca */ /* 0x000fe200000e0000 */
[C-C-:B------:R-:W-:Y:S01]  /*1790*/  DADD R26, R30.reuse, -R44.reuse ;  /* 0x000000001e1a7229 */ /* 0x140fe2000000082c */
[----:B------:R-:W-:Y:S02]  /*17a0*/  R2UR UR46, R18 ;  /* 0x00000000122e72ca */ /* 0x000fe400000e0000 */
[----:B------:R-:W-:Y:S01]  /*17b0*/  R2UR UR47, R19 ;  /* 0x00000000132f72ca */ /* 0x000fe200000e0000 */
[----:B------:R-:W-:Y:S02]  /*17c0*/  DADD R18, R30, R44 ;  /* 0x000000001e127229 */ /* 0x000fe4000000002c */
[----:B------:R-:W-:Y:S01]  /*17d0*/  DADD R30, R20, R22 ;  /* 0x00000000141e7229 */ /* 0x000fe20000000016 */
[----:B------:R-:W2:Y:S01]  /*17e0*/  LDG.E.64.CONSTANT R20, desc[UR76][R10.64+-0x18] ;  /* 0xffffe84c0a147981 */ /* 0x000ea2000c1e9b00 */
[----:B------:R-:W-:-:S02]  /*17f0*/  DADD R44, R40, -R42 ;  /* 0x00000000282c7229 */ /* 0x000fc4000000082a */
[----:B------:R-:W-:Y:S01]  /*1800*/  DADD R40, R40, R42 ;  /* 0x0000000028287229 */ /* 0x000fe2000000002a */
[----:B------:R-:W3:Y:S01]  /*1810*/  LDG.E.64.CONSTANT R22, desc[UR76][R10.64+-0x38] ;  /* 0xffffc84c0a167981 */ /* 0x000ee2000c1e9b00 */
[----:B--2---:R-:W-:-:S03]  /*1820*/  DMUL R26, R20, R26 ;  /* 0x0000001a141a7228 */ /* 0x004fc60000000000 */
[----:B------:R-:W2:Y:S03]  /*1830*/  LDG.E.64.CONSTANT R20, desc[UR76][R10.64+-0x30] ;  /* 0xffffd04c0a147981 */ /* 0x000ea6000c1e9b00 */
[----:B---3--:R-:W-:Y:S02]  /*1840*/  DMUL R22, R22, R40 ;  /* 0x0000002816167228 */ /* 0x008fe40000000000 */
[----:B------:R-:W3:Y:S01]  /*1850*/  LDG.E.64.CONSTANT R40, desc[UR76][R10.64+-0x10] ;  /* 0xfffff04c0a287981 */ /* 0x000ee2000c1e9b00 */
[----:B--2---:R-:W-:-:S03]  /*1860*/  DMUL R20, R20, R18 ;  /* 0x0000001214147228 */ /* 0x004fc60000000000 */
[----:B------:R-:W2:Y:S01]  /*1870*/  LDG.E.64.CONSTANT R18, desc[UR76][R10.64+-0x20] ;  /* 0xffffe04c0a127981 */ /* 0x000ea2000c1e9b00 */
[----:B------:R-:W-:Y:S02]  /*1880*/  DFMA R32, R8, -R32, R24 ;  /* 0x800000200820722b */ /* 0x000fe40000000018 */
[C---:B------:R-:W-:Y:S02]  /*1890*/  DFMA R8, R14.reuse, UR28, RZ ;  /* 0x0000001c0e087c2b */ /* 0x040fe400080000ff */
[----:B------:R-:W-:Y:S02]  /*18a0*/  DFMA R14, R14, UR30, RZ ;  /* 0x0000001e0e0e7c2b */ /* 0x000fe400080000ff */
[----:B------:R-:W-:Y:S02]  /*18b0*/  DFMA R46, R46, -R38, R36 ;  /* 0x800000262e2e722b */ /* 0x000fe40000000024 */
[----:B---3--:R-:W-:Y:S02]  /*18c0*/  DFMA R38, R40, R44, R22 ;  /* 0x0000002c2826722b */ /* 0x008fe40000000016 */
[----:B------:R-:W-:-:S02]  /*18d0*/  DFMA R8, R16, UR36, R8 ;  /* 0x0000002410087c2b */ /* 0x000fc40008000008 */
[----:B------:R-:W-:Y:S02]  /*18e0*/  DFMA R14, R16, UR38, R14 ;  /* 0x00000026100e7c2b */ /* 0x000fe4000800000e */
[----:B------:R-:W-:Y:S02]  /*18f0*/  DFMA R44, R40, -R44, R22 ;  /* 0x8000002c282c722b */ /* 0x000fe40000000016 */
[----:B------:R-:W-:Y:S02]  /*1900*/  DFMA R28, R38, UR52, R28 ;  /* 0x00000034261c7c2b */ /* 0x000fe4000800001c */
[----:B--2---:R-:W-:Y:S01]  /*1910*/  DMUL R18, R18, R34 ;  /* 0x0000002212127228 */ /* 0x004fe20000000000 */
[----:B------:R0:W2:Y:S01]  /*1920*/  LDG.E.64.CONSTANT R34, desc[UR76][R10.64+-0x28] ;  /* 0xffffd84c0a227981 */ /* 0x0000a2000c1e9b00 */
[C---:B------:R-:W-:Y:S02]  /*1930*/  DFMA R40, R38.reuse, UR40, R8 ;  /* 0x0000002826287c2b */ /* 0x040fe40008000008 */
[----:B------:R-:W-:-:S02]  /*1940*/  DFMA R8, R38, UR42, R14 ;  /* 0x0000002a26087c2b */ /* 0x000fc4000800000e */
[----:B------:R-:W-:Y:S02]  /*1950*/  DFMA R38, R38, UR54, R12 ;  /* 0x0000003626267c2b */ /* 0x000fe4000800000c */
[C---:B------:R-:W-:Y:S02]  /*1960*/  DFMA R14, R32.reuse, UR46, RZ ;  /* 0x0000002e200e7c2b */ /* 0x040fe400080000ff */
[C---:B0-----:R-:W-:Y:S02]  /*1970*/  DFMA R10, R32.reuse, UR32, RZ ;  /* 0x00000020200a7c2b */ /* 0x041fe400080000ff */
[C---:B------:R-:W-:Y:S02]  /*1980*/  DFMA R12, R32.reuse, UR34, RZ ;  /* 0x00000022200c7c2b */ /* 0x040fe400080000ff */
[----:B------:R-:W-:Y:S02]  /*1990*/  DFMA R16, R32, UR44, RZ ;  /* 0x0000002c20107c2b */ /* 0x000fe400080000ff */
[----:B------:R-:W-:-:S02]  /*19a0*/  DFMA R32, R46, UR48, R14 ;  /* 0x000000302e207c2b */ /* 0x000fc4000800000e */
[C---:B------:R-:W-:Y:S02]  /*19b0*/  DFMA R10, R46.reuse, UR16, R10 ;  /* 0x000000102e0a7c2b */ /* 0x040fe4000800000a */
[C---:B------:R-:W-:Y:S02]  /*19c0*/  DFMA R12, R46.reuse, UR18, R12 ;  /* 0x000000122e0c7c2b */ /* 0x040fe4000800000c */
[----:B------:R-:W-:-:S04]  /*19d0*/  DFMA R46, R46, UR50, R16 ;  /* 0x000000322e2e7c2b */ /* 0x000fc80008000010 */
[C---:B------:R-:W-:Y:S02]  /*19e0*/  DFMA R14, R44.reuse, UR12, R10 ;  /* 0x0000000c2c0e7c2b */ /* 0x040fe4000800000a */
[C---:B------:R-:W-:Y:S02]  /*19f0*/  DFMA R10, R44.reuse, UR56, R32 ;  /* 0x000000382c0a7c2b */ /* 0x040fe40008000020 */
[----:B------:R-:W-:Y:S02]  /*1a00*/  DFMA R16, R44, UR14, R12 ;  /* 0x0000000e2c107c2b */ /* 0x000fe4000800000c */
[----:B------:R-:W-:Y:S02]  /*1a10*/  DADD R32, R26, R20 ;  /* 0x000000001a207229 */ /* 0x000fe40000000014 */
[----:B------:R-:W-:-:S06]  /*1a20*/  DFMA R12, R44, UR58, R46 ;  /* 0x0000003a2c0c7c2b */ /* 0x000fcc000800002e */
[C---:B------:R-:W-:Y:S02]  /*1a30*/  DFMA R40, R32.reuse, UR24, R40 ;  /* 0x0000001820287c2b */ /* 0x040fe40008000028 */
[C---:B------:R-:W-:Y:S02]  /*1a40*/  DFMA R8, R32.reuse, UR26, R8 ;  /* 0x0000001a20087c2b */ /* 0x040fe40008000008 */
[C---:B------:R-:W-:Y:S02]  /*1a50*/  DFMA R28, R32.reuse, UR60, R28 ;  /* 0x0000003c201c7c2b */ /* 0x040fe4000800001c */
[----:B------:R-:W-:Y:S01]  /*1a60*/  DFMA R38, R32, UR62, R38 ;  /* 0x0000003e20267c2b */ /* 0x000fe20008000026 */
[----:B------:R-:W-:Y:S01]  /*1a70*/  ISETP.GT.U32.AND P2, PT, R7, 0x45, PT ;  /* 0x000000450700780c */ /* 0x000fe20003f44070 */
[----:B------:R-:W-:Y:S01]  /*1a80*/  BSSY.RECONVERGENT B0, `(.L_x_1412) ;  /* 0x0000079000007945 */ /* 0x000fe20003800200 */
[----:B--2---:R-:W-:Y:S02]  /*1a90*/  DMUL R30, R34, R30 ;  /* 0x0000001e221e7228 */ /* 0x004fe40000000000 */
[----:B------:R-:W-:-:S06]  /*1aa0*/  DADD R34, -R26, R20 ;  /* 0x000000001a227229 */ /* 0x000fcc0000000114 */
[----:B------:R-:W-:Y:S02]  /*1ab0*/  DADD R32, R18, R30 ;  /* 0x0000000012207229 */ /* 0x000fe4000000001e */
[C---:B------:R-:W-:Y:S02]  /*1ac0*/  DFMA R14, R34.reuse, UR8, R14 ;  /* 0x00000008220e7c2b */ /* 0x040fe4000800000e */
[C---:B------:R-:W-:Y:S02]  /*1ad0*/  DFMA R16, R34.reuse, UR10, R16 ;  /* 0x0000000a22107c2b */ /* 0x040fe40008000010 */
[C---:B------:R-:W-:Y:S02]  /*1ae0*/  DFMA R10, R34.reuse, UR68, R10 ;  /* 0x00000044220a7c2b */ /* 0x040fe4000800000a */
[----:B------:R-:W-:Y:S02]  /*1af0*/  DFMA R42, R34, UR70, R12 ;  /* 0x00000046222a7c2b */ /* 0x000fe4000800000c */
[----:B------:R-:W-:-:S02]  /*1b00*/  DADD R34, -R18, R30 ;  /* 0x0000000012227229 */ /* 0x000fc4000000011e */
        /* <DEDUP_REMOVED lines=8> */
[C-C-:B------:R-:W-:Y:S02]  /*1b90*/  DADD R16, R40.reuse, -R8.reuse ;  /* 0x0000000028107229 */ /* 0x140fe40000000808 */
[----:B------:R-:W-:Y:S02]  /*1ba0*/  DADD R40, R40, R8 ;  /* 0x0000000028287229 */ /* 0x000fe40000000008 */
[----:B------:R-:W-:Y:S02]  /*1bb0*/  DADD R8, R28, R14 ;  /* 0x000000001c087229 */ /* 0x000fe4000000000e */
[----:B------:R-:W-:-:S02]  /*1bc0*/  DADD R32, R12, -R34 ;  /* 0x000000000c207229 */ /* 0x000fc40000000822 */
[----:B------:R-:W-:Y:S02]  /*1bd0*/  DADD R10, R38, R42 ;  /* 0x00000000260a7229 */ /* 0x000fe4000000002a */
[----:B------:R-:W-:Y:S02]  /*1be0*/  DADD R12, R12, R34 ;  /* 0x000000000c0c7229 */ /* 0x000fe40000000022 */
[----:B------:R-:W-:Y:S01]  /*1bf0*/  DADD R14, R28, -R14 ;  /* 0x000000001c0e7229 */ /* 0x000fe2000000080e */
[----:B------:R0:W-:Y:S04]  /*1c00*/  STS.64 [R5+0x30], R16 ;  /* 0x0000301005007388 */ /* 0x0001e80000000a00 */
[----:B------:R0:W-:Y:S04]  /*1c10*/  STS.128 [R5+0x10], R8 ;  /* 0x0000100805007388 */ /* 0x0001e80000000c00 */
[----:B------:R0:W-:Y:S04]  /*1c20*/  STS.64 [R5], R40 ;  /* 0x0000002805007388 */ /* 0x0001e80000000a00 */
        /* <DEDUP_REMOVED lines=15> */
[----:B------:R-:W3:Y:S01]  /*1d20*/  LDS.64 R32, [R3+0x230] ;  /* 0x0002300003207984 */ /* 0x000ee20000000a00 */
[----:B------:R-:W5:Y:S03]  /*1d30*/  LDCU.64 UR14, c[0x3][0xa88] ;  /* 0x00c15100ff0e77ac */ /* 0x000f660008000a00 */
[----:B------:R-:W-:Y:S04]  /*1d40*/  LDS.64 R8, [R3+0xf0] ;  /* 0x0000f00003087984 */ /* 0x000fe80000000a00 */
[----:B------:R-:W5:Y:S01]  /*1d50*/  LDS.64 R16, [R3+0x1e0] ;  /* 0x0001e00003107984 */ /* 0x000f620000000a00 */
        /* <DEDUP_REMOVED lines=8> */
[C---:B------:R-:W-:Y:S02]  /*1de0*/  DFMA R40, R4.reuse, UR36, R40 ;  /* 0x0000002404287c2b */ /* 0x040fe40008000028 */
[----:B------:R-:W-:-:S02]  /*1df0*/  DFMA R38, R4, UR38, R38 ;  /* 0x0000002604267c2b */ /* 0x000fc40008000026 */
[C---:B--2---:R-:W-:Y:S02]  /*1e00*/  DFMA R34, R4.reuse, UR48, R34 ;  /* 0x0000003004227c2b */ /* 0x044fe40008000022 */
[----:B------:R-:W-:Y:S01]  /*1e10*/  DFMA R4, R4, UR50, R6 ;  /* 0x0000003204047c2b */ /* 0x000fe20008000006 */
[----:B------:R-:W1:Y:S01]  /*1e20*/  LDCU.128 UR48, c[0x3][0xa30] ;  /* 0x00c14600ff3077ac */ /* 0x000e620008000c00 */
[----:B---3--:R-:W-:Y:S02]  /*1e30*/  DADD R6, R10, R32 ;  /* 0x000000000a067229 */ /* 0x008fe40000000020 */
[----:B------:R-:W-:Y:S02]  /*1e40*/  DADD R28, R28, -R12 ;  /* 0x000000001c1c7229 */ /* 0x000fe4000000080c */
[----:B------:R-:W-:-:S04]  /*1e50*/  DADD R32, R10, -R32 ;  /* 0x000000000a207229 */ /* 0x000fc80000000820 */
[C---:B------:R-:W-:Y:S02]  /*1e60*/  DFMA R40, R6.reuse, UR40, R40 ;  /* 0x0000002806287c2b */ /* 0x040fe40008000028 */
[C---:B------:R-:W-:Y:S02]  /*1e70*/  DFMA R12, R6.reuse, UR42, R38 ;  /* 0x0000002a060c7c2b */ /* 0x040fe40008000026 */
[C---:B------:R-:W-:Y:S02]  /*1e80*/  DFMA R10, R6.reuse, UR52, R34 ;  /* 0x00000034060a7c2b */ /* 0x040fe40008000022 */
[----:B------:R-:W-:Y:S01]  /*1e90*/  DFMA R4, R6, UR54, R4 ;  /* 0x0000003606047c2b */ /* 0x000fe20008000004 */
[----:B------:R-:W2:Y:S01]  /*1ea0*/  LDCU.128 UR52, c[0x3][0xa50] ;  /* 0x00c14a00ff3477ac */ /* 0x000ea20008000c00 */
[C-C-:B-----5:R-:W-:Y:S02]  /*1eb0*/  DADD R6, R8.reuse, R16.reuse ;  /* 0x0000000008067229 */ /* 0x160fe40000000010 */
[----:B------:R-:W-:-:S02]  /*1ec0*/  DADD R8, R8, -R16 ;  /* 0x0000000008087229 */ /* 0x000fc40000000810 */
[C---:B------:R-:W-:Y:S02]  /*1ed0*/  DFMA R16, R14.reuse, UR32, RZ ;  /* 0x000000200e107c2b */ /* 0x040fe400080000ff */
[C---:B------:R-:W-:Y:S02]  /*1ee0*/  DFMA R34, R14.reuse, UR34, RZ ;  /* 0x000000220e227c2b */ /* 0x040fe400080000ff */
[C---:B0-----:R-:W-:Y:S02]  /*1ef0*/  DFMA R38, R14.reuse, UR44, RZ ;  /* 0x0000002c0e267c2b */ /* 0x041fe400080000ff */
[----:B------:R-:W-:Y:S01]  /*1f00*/  DFMA R42, R14, UR46, RZ ;  /* 0x0000002e0e2a7c2b */ /* 0x000fe200080000ff */
[----:B------:R-:W0:Y:S01]  /*1f10*/  LDCU.128 UR44, c[0x3][0x870] ;  /* 0x00c10e00ff2c77ac */ /* 0x000e220008000c00 */
[C---:B------:R-:W-:Y:S02]  /*1f20*/  DFMA R16, R28.reuse, UR16, R16 ;  /* 0x000000101c107c2b */ /* 0x040fe40008000010 */
[----:B------:R-:W-:-:S02]  /*1f30*/  DFMA R34, R28, UR18, R34 ;  /* 0x000000121c227c2b */ /* 0x000fc40008000022 */
[C---:B-1----:R-:W-:Y:S02]  /*1f40*/  DFMA R14, R28.reuse, UR48, R38 ;  /* 0x000000301c0e7c2b */ /* 0x042fe40008000026 */
[----:B------:R-:W-:Y:S01]  /*1f50*/  DFMA R42, R28, UR50, R42 ;  /* 0x000000321c2a7c2b */ /* 0x000fe2000800002a */
[----:B------:R-:W-:Y:S01]  /*1f60*/  LDS.64 R38, [R3+0x190] ;  /* 0x0001900003267984 */ /* 0x000fe20000000a00 */
[C---:B------:R-:W-:Y:S01]  /*1f70*/  DFMA R28, R32.reuse, UR12, R16 ;  /* 0x0000000c201c7c2b */ /* 0x040fe20008000010 */
[----:B------:R-:W1:Y:S01]  /*1f80*/  LDCU.128 UR48, c[0x3][0x890] ;  /* 0x00c11200ff3077ac */ /* 0x000e620008000c00 */
[C---:B------:R-:W-:Y:S02]  /*1f90*/  DFMA R16, R32.reuse, UR6, R34 ;  /* 0x0000000620107c2b */ /* 0x040fe40008000022 */
[----:B------:R-:W3:Y:S01]  /*1fa0*/  LDS.64 R34, [R3+0x140] ;  /* 0x0001400003227984 */ /* 0x000ee20000000a00 */
[----:B------:R-:W4:Y:S01]  /*1fb0*/  LDCU.64 UR6, c[0x3][0x868] ;  /* 0x00c10d00ff0677ac */ /* 0x000f220008000a00 */
[----:B--2---:R-:W-:-:S02]  /*1fc0*/  DFMA R14, R32, UR52, R14 ;  /* 0x00000034200e7c2b */ /* 0x004fc4000800000e */
[----:B------:R-:W-:Y:S01]  /*1fd0*/  DFMA R32, R32, UR54, R42 ;  /* 0x0000003620207c2b */ /* 0x000fe2000800002a */
[----:B------:R-:W2:Y:S01]  /*1fe0*/  LDCU.128 UR52, c[0x3][0xa90] ;  /* 0x00c15200ff3477ac */ /* 0x000ea20008000c00 */
[C---:B0-----:R-:W-:Y:S02]  /*1ff0*/  DFMA R10, R6.reuse, UR44, R10 ;  /* 0x0000002c060a7c2b */ /* 0x041fe4000800000a */
[C---:B------:R-:W-:Y:S01]  /*2000*/  DFMA R4, R6.reuse, UR46, R4 ;  /* 0x0000002e06047c2b */ /* 0x040fe20008000004 */
[----:B------:R-:W0:Y:S01]  /*2010*/  LDCU.128 UR44, c[0x3][0xa70] ;  /* 0x00c14e00ff2c77ac */ /* 0x000e220008000c00 */
[----:B------:R-:W-:Y:S02]  /*2020*/  DFMA R40, R6, UR24, R40 ;  /* 0x0000001806287c2b */ /* 0x000fe40008000028 */
[----:B------:R-:W-:Y:S02]  /*2030*/  DFMA R28, R8, UR8, R28 ;  /* 0x00000008081c7c2b */ /* 0x000fe4000800001c */
[----:B----4-:R-:W-:Y:S01]  /*2040*/  DFMA R12, R6, UR6, R12 ;  /* 0x00000006060c7c2b */ /* 0x010fe2000800000c */
[----:B------:R-:W4:Y:S01]  /*2050*/  LDCU.64 UR6, c[0x3][0xa68] ;  /* 0x00c14d00ff0677ac */ /* 0x000f220008000a00 */
[----:B0-----:R-:W-:-:S02]  /*2060*/  DFMA R14, R8, UR44, R14 ;  /* 0x0000002c080e7c2b */ /* 0x001fc4000800000e */
[C---:B------:R-:W-:Y:S02]  /*2070*/  DFMA R32, R8.reuse, UR46, R32 ;  /* 0x0000002e08207c2b */ /* 0x040fe40008000020 */
[----:B----4-:R-:W-:Y:S02]  /*2080*/  DFMA R16, R8, UR6, R16 ;  /* 0x0000000608107c2b */ /* 0x010fe40008000010 */
[C-C-:B---3--:R-:W-:Y:S02]  /*2090*/  DADD R6, R34.reuse, R38.reuse ;  /* 0x0000000022067229 */ /* 0x148fe40000000026 */
[----:B------:R-:W-:-:S06]  /*20a0*/  DADD R34, R34, -R38 ;  /* 0x0000000022227229 */ /* 0x000fcc0000000826 */
[----:B------:R-:W-:Y:S02]  /*20b0*/  DFMA R12, R6, UR10, R12 ;  /* 0x0000000a060c7c2b */ /* 0x000fe4000800000c */
[----:B------:R-:W-:Y:S02]  /*20c0*/  DFMA R16, R34, UR14, R16 ;  /* 0x0000000e22107c2b */ /* 0x000fe40008000010 */
[C---:B------:R-:W-:Y:S02]  /*20d0*/  DFMA R40, R6.reuse, UR20, R40 ;  /* 0x0000001406287c2b */ /* 0x040fe40008000028 */
[----:B-1----:R-:W-:Y:S02]  /*20e0*/  DFMA R10, R6, UR48, R10 ;  /* 0x00000030060a7c2b */ /* 0x002fe4000800000a */
[C---:B------:R-:W-:Y:S02]  /*20f0*/  DFMA R28, R34.reuse, UR4, R28 ;  /* 0x00000004221c7c2b */ /* 0x040fe4000800001c */
[----:B--2---:R-:W-:-:S02]  /*2100*/  DFMA R14, R34, UR52, R14 ;  /* 0x00000034220e7c2b */ /* 0x004fc4000800000e */
[----:B------:R-:W-:Y:S02]  /*2110*/  DFMA R4, R6, UR50, R4 ;  /* 0x0000003206047c2b */ /* 0x000fe40008000004 */
[----:B------:R-:W-:Y:S02]  /*2120*/  DFMA R32, R34, UR54, R32 ;  /* 0x0000003622207c2b */ /* 0x000fe40008000020 */
[C-C-:B------:R-:W-:Y:S02]  /*2130*/  DADD R8, R12.reuse, -R16.reuse ;  /* 0x000000000c087229 */ /* 0x140fe40000000810 */
[----:B------:R-:W-:Y:S02]  /*2140*/  DADD R12, R12, R16 ;  /* 0x000000000c0c7229 */ /* 0x000fe40000000010 */
[----:B------:R-:W-:Y:S02]  /*2150*/  DADD R6, R40, -R28 ;  /* 0x0000000028067229 */ /* 0x000fe4000000081c */
[----:B------:R-:W-:Y:S01]  /*2160*/  DADD R16, R10, -R14 ;  /* 0x000000000a107229 */ /* 0x000fe2000000080e */
        /* <DEDUP_REMOVED lines=10> */
.L_x_1413:
[----:B------:R-:W-:Y:S05]  /*2210*/  BSYNC.RECONVERGENT B0 ;  /* 0x0000000000007941 */ /* 0x000fea0003800200 */
.L_x_1412:
        /* <DEDUP_REMOVED lines=19> */
[----:B-1----:R-:W-:-:S02]  /*2350*/  DADD R20, R8, -R10 ;  /* 0x0000000008147229 */ /* 0x002fc4000000080a */
[----:B------:R-:W-:Y:S01]  /*2360*/  DADD R18, R8, R10 ;  /* 0x0000000008127229 */ /* 0x000fe2000000000a */
[----:B------:R-:W-:Y:S04]  /*2370*/  LDS.64 R8, [R2+0xc80] ;  /* 0x000c800002087984 */ /* 0x000fe80000000a00 */
[----:B------:R5:W1:Y:S01]  /*2380*/  LDS.64 R10, [R2+0xfa0] ;  /* 0x000fa000020a7984 */ /* 0x000a620000000a00 */
[C---:B0-----:R-:W-:Y:S02]  /*2390*/  DFMA R30, R20.reuse, UR52, RZ ;  /* 0x00000034141e7c2b */ /* 0x041fe400080000ff */
[----:B------:R-:W-:Y:S01]  /*23a0*/  DFMA R34, R20, UR54, RZ ;  /* 0x0000003614227c2b */ /* 0x000fe200080000ff */
[----:B------:R-:W0:Y:S01]  /*23b0*/  LDCU.128 UR52, c[0x3][0x850] ;  /* 0x00c10a00ff3477ac */ /* 0x000e220008000c00 */
[----:B----4-:R-:W-:-:S02]  /*23c0*/  DADD R24, R16, R22 ;  /* 0x0000000010187229 */ /* 0x010fc40000000016 */
[C---:B--2---:R-:W-:Y:S02]  /*23d0*/  DFMA R28, R18.reuse, UR44, RZ ;  /* 0x0000002c121c7c2b */ /* 0x044fe400080000ff */
[----:B------:R-:W-:Y:S01]  /*23e0*/  DFMA R32, R18, UR46, RZ ;  /* 0x0000002e12207c2b */ /* 0x000fe200080000ff */
[----:B------:R-:W2:Y:S01]  /*23f0*/  LDCU.128 UR44, c[0x3][0xa50] ;  /* 0x00c14a00ff2c77ac */ /* 0x000ea20008000c00 */
[----:B------:R-:W-:Y:S02]  /*2400*/  DADD R16, R16, -R22 ;  /* 0x0000000010107229 */ /* 0x000fe40000000816 */
[C---:B------:R-:W-:Y:S02]  /*2410*/  DFMA R22, R18.reuse, UR28, RZ ;  /* 0x0000001c12167c2b */ /* 0x040fe400080000ff */
[----:B------:R-:W-:Y:S02]  /*2420*/  DFMA R26, R18, UR30, RZ ;  /* 0x0000001e121a7c2b */ /* 0x000fe400080000ff */
[----:B------:R-:W-:-:S02]  /*2430*/  DFMA R18, R20, UR32, RZ ;  /* 0x0000002014127c2b */ /* 0x000fc400080000ff */
[----:B------:R-:W-:Y:S02]  /*2440*/  DFMA R20, R20, UR34, RZ ;  /* 0x0000002214147c2b */ /* 0x000fe400080000ff */
[C---:B---3--:R-:W-:Y:S02]  /*2450*/  DFMA R28, R24.reuse, UR56, R28 ;  /* 0x00000038181c7c2b */ /* 0x048fe4000800001c */
[----:B------:R-:W-:Y:S01]  /*2460*/  DFMA R32, R24, UR58, R32 ;  /* 0x0000003a18207c2b */ /* 0x000fe20008000020 */
[----:B------:R-:W3:Y:S01]  /*2470*/  LDCU.128 UR56, c[0x3][0x890] ;  /* 0x00c11200ff3877ac */ /* 0x000ee20008000c00 */
[----:B-----5:R-:W-:Y:S02]  /*2480*/  DADD R2, R14, R12 ;  /* 0x000000000e027229 */ /* 0x020fe4000000000c */
[C---:B------:R-:W-:Y:S02]  /*2490*/  DFMA R30, R16.reuse, UR48, R30 ;  /* 0x00000030101e7c2b */ /* 0x040fe4000800001e */
[----:B------:R-:W-:Y:S01]  /*24a0*/  DFMA R34, R16, UR50, R34 ;  /* 0x0000003210227c2b */ /* 0x000fe20008000022 */
[----:B------:R-:W4:Y:S01]  /*24b0*/  LDCU.128 UR48, c[0x3][0x870] ;  /* 0x00c10e00ff3077ac */ /* 0x000f220008000c00 */
[----:B------:R-:W-:-:S02]  /*24c0*/  DFMA R22, R24, UR36, R22 ;  /* 0x0000002418167c2b */ /* 0x000fc40008000016 */
[----:B------:R-:W-:Y:S02]  /*24d0*/  DFMA R26, R24, UR38, R26 ;  /* 0x00000026181a7c2b */ /* 0x000fe4000800001a */
[----:B------:R-:W-:Y:S02]  /*24e0*/  DFMA R20, R16, UR18, R20 ;  /* 0x0000001210147c2b */ /* 0x000fe40008000014 */
[----:B------:R-:W-:Y:S02]  /*24f0*/  DADD R12, R14, -R12 ;  /* 0x000000000e0c7229 */ /* 0x000fe4000000080c */
[C---:B0-----:R-:W-:Y:S02]  /*2500*/  DFMA R28, R2.reuse, UR52, R28 ;  /* 0x00000034021c7c2b */ /* 0x041fe4000800001c */
[----:B------:R-:W-:Y:S01]  /*2510*/  DFMA R32, R2, UR54, R32 ;  /* 0x0000003602207c2b */ /* 0x000fe20008000020 */
[----:B------:R-:W0:Y:S01]  /*2520*/  LDCU.128 UR52, c[0x3][0xa70] ;  /* 0x00c14e00ff3477ac */ /* 0x000e220008000c00 */
[----:B------:R-:W-:-:S02]  /*2530*/  DFMA R18, R16, UR16, R18 ;  /* 0x0000001010127c2b */ /* 0x000fc40008000012 */
[C---:B------:R-:W-:Y:S02]  /*2540*/  DFMA R22, R2.reuse, UR40, R22 ;  /* 0x0000002802167c2b */ /* 0x040fe40008000016 */
[----:B------:R-:W-:Y:S02]  /*2550*/  DFMA R26, R2, UR42, R26 ;  /* 0x0000002a021a7c2b */ /* 0x000fe4000800001a */
[----:B------:R-:W-:Y:S02]  /*2560*/  DADD R2, R6, R4 ;  /* 0x0000000006027229 */ /* 0x000fe40000000004 */
[C---:B------:R-:W-:Y:S01]  /*2570*/  DFMA R20, R12.reuse, UR6, R20 ;  /* 0x000000060c147c2b */ /* 0x040fe20008000014 */
[----:B------:R-:W5:Y:S01]  /*2580*/  LDCU.64 UR6, c[0x3][0xa88] ;  /* 0x00c15100ff0677ac */ /* 0x000f620008000a00 */
[C---:B--2---:R-:W-:Y:S02]  /*2590*/  DFMA R30, R12.reuse, UR44, R30 ;  /* 0x0000002c0c1e7c2b */ /* 0x044fe4000800001e */
[C---:B------:R-:W-:Y:S01]  /*25a0*/  DFMA R34, R12.reuse, UR46, R34 ;  /* 0x0000002e0c227c2b */ /* 0x040fe20008000022 */
[----:B------:R-:W2:Y:S01]  /*25b0*/  LDCU.128 UR44, c[0x3][0xa90] ;  /* 0x00c15200ff2c77ac */ /* 0x000ea20008000c00 */
[----:B------:R-:W-:-:S02]  /*25c0*/  DFMA R18, R12, UR12, R18 ;  /* 0x0000000c0c127c2b */ /* 0x000fc40008000012 */
[----:B------:R-:W-:Y:S02]  /*25d0*/  DADD R4, R6, -R4 ;  /* 0x0000000006047229 */ /* 0x000fe40000000804 */
[C---:B------:R-:W-:Y:S02]  /*25e0*/  DFMA R22, R2.reuse, UR24, R22 ;  /* 0x0000001802167c2b */ /* 0x040fe40008000016 */
[C---:B------:R-:W-:Y:S02]  /*25f0*/  DFMA R26, R2.reuse, UR10, R26 ;  /* 0x0000000a021a7c2b */ /* 0x040fe4000800001a */
[C---:B----4-:R-:W-:Y:S02]  /*2600*/  DFMA R28, R2.reuse, UR48, R28 ;  /* 0x00000030021c7c2b */ /* 0x050fe4000800001c */
[----:B------:R-:W-:Y:S02]  /*2610*/  DFMA R32, R2, UR50, R32 ;  /* 0x0000003202207c2b */ /* 0x000fe40008000020 */
[----:B-1----:R-:W-:-:S02]  /*2620*/  DADD R2, R8, R10 ;  /* 0x0000000008027229 */ /* 0x002fc4000000000a */
[----:B------:R-:W-:Y:S02]  /*2630*/  DADD R8, R8, -R10 ;  /* 0x0000000008087229 */ /* 0x000fe4000000080a */
[C---:B------:R-:W-:Y:S02]  /*2640*/  DFMA R18, R4.reuse, UR8, R18 ;  /* 0x0000000804127c2b */ /* 0x040fe40008000012 */
[C---:B0-----:R-:W-:Y:S02]  /*2650*/  DFMA R34, R4.reuse, UR54, R34 ;  /* 0x0000003604227c2b */ /* 0x041fe40008000022 */
[C---:B------:R-:W-:Y:S02]  /*2660*/  DFMA R20, R4.reuse, UR14, R20 ;  /* 0x0000000e04147c2b */ /* 0x040fe40008000014 */
[----:B------:R-:W-:Y:S02]  /*2670*/  DFMA R30, R4, UR52, R30 ;  /* 0x00000034041e7c2b */ /* 0x000fe4000800001e */
[----:B------:R-:W-:-:S02]  /*2680*/  DFMA R22, R2, UR20, R22 ;  /* 0x0000001402167c2b */ /* 0x000fc40008000016 */
[C---:B------:R-:W-:Y:S02]  /*2690*/  DFMA R36, R2.reuse, UR22, R26 ;  /* 0x0000001602247c2b */ /* 0x040fe4000800001a */
[C---:B---3--:R-:W-:Y:S02]  /*26a0*/  DFMA R28, R2.reuse, UR56, R28 ;  /* 0x00000038021c7c2b */ /* 0x048fe4000800001c */
[----:B------:R-:W-:Y:S02]  /*26b0*/  DFMA R32, R2, UR58, R32 ;  /* 0x0000003a02207c2b */ /* 0x000fe40008000020 */
[C---:B------:R-:W-:Y:S02]  /*26c0*/  DFMA R18, R8.reuse, UR4, R18 ;  /* 0x0000000408127c2b */ /* 0x040fe40008000012 */
[C---:B--2---:R-:W-:Y:S02]  /*26d0*/  DFMA R34, R8.reuse, UR46, R34 ;  /* 0x0000002e08227c2b */ /* 0x044fe40008000022 */
[----:B-----5:R-:W-:-:S02]  /*26e0*/  DFMA R2, R8, UR6, R20 ;  /* 0x0000000608027c2b */ /* 0x020fc40008000014 */
[----:B------:R-:W-:Y:S02]  /*26f0*/  DFMA R8, R8, UR44, R30 ;  /* 0x0000002c08087c2b */ /* 0x000fe4000800001e */
[C-C-:B------:R-:W-:Y:S02]  /*2700*/  DADD R26, R22.reuse, -R18.reuse ;  /* 0x00000000161a7229 */ /* 0x140fe40000000812 */
[----:B------:R-:W-:Y:S02]  /*2710*/  DADD R24, R22, R18 ;  /* 0x0000000016187229 */ /* 0x000fe40000000012 */
[----:B------:R-:W-:Y:S02]  /*2720*/  DADD R18, R36, -R2 ;  /* 0x0000000024127229 */ /* 0x000fe40000000802 */
[----:B------:R-:W-:Y:S02]  /*2730*/  DADD R20, R32, R34 ;  /* 0x0000000020147229 */ /* 0x000fe40000000022 */
[----:B------:R-:W-:-:S02]  /*2740*/  DADD R36, R36, R2 ;  /* 0x0000000024247229 */ /* 0x000fc40000000002 */
[C-C-:B------:R-:W-:Y:S02]  /*2750*/  DADD R30, R28.reuse, -R8.reuse ;  /* 0x000000001c1e7229 */ /* 0x140fe40000000808 */
[----:B------:R-:W-:-:S11]  /*2760*/  DADD R22, R28, R8 ;  /* 0x000000001c167229 */ /* 0x000fd60000000008 */
.L_x_1415:
[----:B------:R-:W-:Y:S05]  /*2770*/  BSYNC.RECONVERGENT B0 ;  /* 0x0000000000007941 */ /* 0x000fea0003800200 */
.L_x_1414:
        /* <DEDUP_REMOVED lines=14> */
.L_x_1416:
        /* <DEDUP_REMOVED lines=10> */
.L_x_3068:


//--------------------- .text._Z32massMatrixMultiplyRegisterKernelILi7ELi10ELi1EEviPKdS1_S1_S1_Pd --------------------------
	.section	.text._Z32massMatrixMultiplyRegisterKernelILi7ELi10ELi1EEviPKdS1_S1_S1_Pd,"ax",@progbits
	.align	128
        .global         _Z32massMatrixMultiplyRegisterKernelILi7ELi10ELi1EEviPKdS1_S1_S1_Pd
        .type           _Z32massMatrixMultiplyRegisterKernelILi7ELi10ELi1EEviPKdS1_S1_S1_Pd,@function
        .size           _Z32massMatrixMultiplyRegisterKernelILi7ELi10ELi1EEviPKdS1_S1_S1_Pd,(.L_x_3069 - _Z32massMatrixMultiplyRegisterKernelILi7ELi10ELi1EEviPKdS1_S1_S1_Pd)
        .other          _Z32massMatrixMultiplyRegisterKernelILi7ELi10ELi1EEviPKdS1_S1_S1_Pd,@"STO_CUDA_ENTRY STV_DEFAULT"
_Z32massMatrixMultiplyRegisterKernelILi7ELi10ELi1EEviPKdS1_S1_S1_Pd:
.text._Z32massMatrixMultiplyRegisterKernelILi7ELi10ELi1EEviPKdS1_S1_S1_Pd:
        /* <DEDUP_REMOVED lines=38> */
[----:B--2---:R-:W-:Y:S02]  /*0260*/  R2UR UR10, R32 ;  /* 0x00000000200a72ca */ /* 0x004fe400000e0000 */
[----:B------:R-:W-:Y:S02]  /*0270*/  R2UR UR11, R33 ;  /* 0x00000000210b72ca */ /* 0x000fe400000e0000 */
[----:B---3--:R-:W-:Y:S02]  /*0280*/  R2UR UR12, R36 ;  /* 0x00000000240c72ca */ /* 0x008fe400000e0000 */
[----:B------:R-:W-:Y:S02]  /*0290*/  R2UR UR13, R37 ;  /* 0x00000000250d72ca */ /* 0x000fe400000e0000 */
[----:B------:R-:W-:Y:S01]  /*02a0*/  R2UR UR6, R34 ;  /* 0x00000000220672ca */ /* 0x000fe200000e0000 */
[----:B------:R-:W-:Y:S01]  /*02b0*/  IMAD.U32 R42, RZ, RZ, UR4 ;  /* 0x00000004ff2a7e24 */ /* 0x000fe2000f8e00ff */
[----:B------:R-:W-:Y:S01]  /*02c0*/  R2UR UR7, R35 ;  /* 0x00000000230772ca */ /* 0x000fe200000e0000 */
[----:B------:R-:W-:Y:S01]  /*02d0*/  IMAD.U32 R43, RZ, RZ, UR5 ;  /* 0x00000005ff2b7e24 */ /* 0x000fe2000f8e00ff */
[----:B------:R-:W1:Y:S01]  /*02e0*/  LDS.128 R32, [R3+0x2010] ;  /* 0x0020100003207984 */ /* 0x000e620000000c00 */
[----:B------:R-:W-:Y:S01]  /*02f0*/  R2UR UR4, R38 ;  /* 0x00000000260472ca */ /* 0x000fe200000e0000 */
[----:B------:R-:W-:Y:S01]  /*0300*/  IMAD.U32 R44, RZ, RZ, UR10 ;  /* 0x0000000aff2c7e24 */ /* 0x000fe2000f8e00ff */
[----:B------:R-:W-:Y:S01]  /*0310*/  R2UR UR5, R39 ;  /* 0x00000000270572ca */ /* 0x000fe200000e0000 */
[----:B------:R-:W-:Y:S01]  /*0320*/  IMAD.U32 R45, RZ, RZ, UR11 ;  /* 0x0000000bff2d7e24 */ /* 0x000fe2000f8e00ff */
[----:B------:R-:W2:Y:S01]  /*0330*/  LDS.128 R36, [R3+0x1f80] ;  /* 0x001f800003247984 */ /* 0x000ea20000000c00 */
[----:B------:R-:W-:Y:S01]  /*0340*/  IMAD.U32 R46, RZ, RZ, UR12 ;  /* 0x0000000cff2e7e24 */ /* 0x000fe2000f8e00ff */
[----:B------:R-:W-:Y:S01]  /*0350*/  R2UR UR8, R30 ;  /* 0x000000001e0872ca */ /* 0x000fe200000e0000 */
[----:B------:R-:W-:Y:S01]  /*0360*/  IMAD.U32 R47, RZ, RZ, UR13 ;  /* 0x0000000dff2f7e24 */ /* 0x000fe2000f8e00ff */
[----:B------:R-:W-:-:S02]  /*0370*/  R2UR UR9, R31 ;  /* 0x000000001f0972ca */ /* 0x000fc400000e0000 */
[----:B----4-:R-:W-:Y:S01]  /*0380*/  R2UR UR10, R18 ;  /* 0x00000000120a72ca */ /* 0x010fe200000e0000 */
[----:B------:R-:W3:Y:S01]  /*0390*/  LDS.128 R28, [R3+0x1f70] ;  /* 0x001f7000031c7984 */ /* 0x000ee20000000c00 */
[----:B------:R-:W-:Y:S02]  /*03a0*/  R2UR UR11, R19 ;  /* 0x00000000130b72ca */ /* 0x000fe400000e0000 */
[----:B------:R-:W-:Y:S02]  /*03b0*/  R2UR UR12, R16 ;  /* 0x00000000100c72ca */ /* 0x000fe400000e0000 */
[----:B------:R-:W-:Y:S02]  /*03c0*/  R2UR UR13, R17 ;  /* 0x00000000110d72ca */ /* 0x000fe400000e0000 */
[----:B0-----:R-:W-:Y:S01]  /*03d0*/  R2UR UR14, R22 ;  /* 0x00000000160e72ca */ /* 0x001fe200000e0000 */
[----:B------:R-:W0:Y:S01]  /*03e0*/  LDS.128 R16, [R3+0x2020] ;  /* 0x0020200003107984 */ /* 0x000e220000000c00 */
[----:B------:R-:W-:-:S02]  /*03f0*/  R2UR UR15, R23 ;  /* 0x00000000170f72ca */ /* 0x000fc400000e0000 */
[----:B------:R-:W-:Y:S02]  /*0400*/  R2UR UR16, R20 ;  /* 0x00000000141072ca */ /* 0x000fe400000e0000 */
[----:B------:R-:W-:Y:S02]  /*0410*/  R2UR UR17, R21 ;  /* 0x00000000151172ca */ /* 0x000fe400000e0000 */
[----:B------:R-:W4:Y:S01]  /*0420*/  LDS.128 R20, [R3+0x1f90] ;  /* 0x001f900003147984 */ /* 0x000f220000000c00 */
[----:B------:R-:W-:Y:S02]  /*0430*/  R2UR UR18, R26 ;  /* 0x000000001a1272ca */ /* 0x000fe400000e0000 */
[----:B------:R-:W-:Y:S02]  /*0440*/  R2UR UR19, R27 ;  /* 0x000000001b1372ca */ /* 0x000fe400000e0000 */
[----:B------:R-:W-:Y:S02]  /*0450*/  R2UR UR20, R24 ;  /* 0x00000000181472ca */ /* 0x000fe400000e0000 */
[----:B------:R-:W-:-:S02]  /*0460*/  R2UR UR21, R25 ;  /* 0x00000000191572ca */ /* 0x000fc400000e0000 */
[----:B------:R-:W4:Y:S01]  /*0470*/  LDS.128 R24, [R3+0x2030] ;  /* 0x0020300003187984 */ /* 0x000f220000000c00 */
[----:B-1----:R-:W-:Y:S02]  /*0480*/  R2UR UR28, R32 ;  /* 0x00000000201c72ca */ /* 0x002fe400000e0000 */
[----:B------:R-:W-:Y:S02]  /*0490*/  PRMT R32, R0, 0x9910, RZ ;  /* 0x0000991000207816 */ /* 0x000fe400000000ff */
[----:B------:R-:W-:Y:S02]  /*04a0*/  R2UR UR26, R34 ;  /* 0x00000000221a72ca */ /* 0x000fe400000e0000 */
[----:B--2---:R-:W-:Y:S02]  /*04b0*/  R2UR UR32, R36 ;  /* 0x00000000242072ca */ /* 0x004fe400000e0000 */
[----:B------:R-:W-:Y:S01]  /*04c0*/  R2UR UR33, R37 ;  /* 0x00000000252172ca */ /* 0x000fe200000e0000 */
[----:B------:R-:W-:Y:S01]  /*04d0*/  IMAD.MOV.U32 R37, RZ, RZ, R32 ;  /* 0x000000ffff257224 */ /* 0x000fe200078e0020 */
[----:B------:R-:W-:-:S02]  /*04e0*/  LOP3.LUT R36, R0, 0xffff, RZ, 0xc0, !PT ;  /* 0x0000ffff00247812 */ /* 0x000fc400078ec0ff */
[----:B------:R-:W-:Y:S01]  /*04f0*/  R2UR UR27, R35 ;  /* 0x00000000231b72ca */ /* 0x000fe200000e0000 */
[----:B------:R-:W-:Y:S01]  /*0500*/  IMAD R37, R37, 0x25, RZ ;  /* 0x0000002525257824 */ /* 0x000fe200078e02ff */
[----:B------:R-:W-:Y:S02]  /*0510*/  R2UR UR29, R33 ;  /* 0x00000000211d72ca */ /* 0x000fe400000e0000 */
[----:B------:R-:W-:Y:S01]  /*0520*/  R2UR UR30, R38 ;  /* 0x00000000261e72ca */ /* 0x000fe200000e0000 */
[----:B------:R-:W1:Y:S01]  /*0530*/  LDS.128 R32, [R3+0x2040] ;  /* 0x0020400003207984 */ /* 0x000e620000000c00 */
[----:B---3--:R-:W-:Y:S01]  /*0540*/  R2UR UR22, R30 ;  /* 0x000000001e1672ca */ /* 0x008fe200000e0000 */
[----:B------:R-:W-:Y:S01]  /*0550*/  IMAD R38, R36, 0x2493, RZ ;  /* 0x0000249324267824 */ /* 0x000fe200078e02ff */
[----:B------:R-:W-:Y:S02]  /*0560*/  R2UR UR23, R31 ;  /* 0x000000001f1772ca */ /* 0x000fe400000e0000 */
[----:B------:R-:W-:-:S02]  /*0570*/  R2UR UR24, R28 ;  /* 0x000000001c1872ca */ /* 0x000fc400000e0000 */
[----:B------:R-:W-:Y:S02]  /*0580*/  R2UR UR25, R29 ;  /* 0x000000001d1972ca */ /* 0x000fe400000e0000 */
[----:B0-----:R-:W-:Y:S01]  /*0590*/  R2UR UR34, R18 ;  /* 0x00000000122272ca */ /* 0x001fe200000e0000 */
[----:B------:R-:W0:Y:S01]  /*05a0*/  LDS.128 R28, [R3+0x1fa0] ;  /* 0x001fa000031c7984 */ /* 0x000e220000000c00 */
[----:B------:R-:W-:Y:S02]  /*05b0*/  R2UR UR35, R19 ;  /* 0x00000000132372ca */ /* 0x000fe400000e0000 */
[----:B------:R-:W-:Y:S02]  /*05c0*/  R2UR UR36, R16 ;  /* 0x00000000102472ca */ /* 0x000fe400000e0000 */
[----:B------:R-:W-:Y:S02]  /*05d0*/  R2UR UR37, R17 ;  /* 0x00000000112572ca */ /* 0x000fe400000e0000 */
[----:B----4-:R-:W-:Y:S01]  /*05e0*/  R2UR UR38, R22 ;  /* 0x00000000162672ca */ /* 0x010fe200000e0000 */
[----:B------:R-:W2:Y:S01]  /*05f0*/  LDS.128 R16, [R3+0x1fb0] ;  /* 0x001fb00003107984 */ /* 0x000ea20000000c00 */
[----:B------:R-:W-:-:S02]  /*0600*/  R2UR UR39, R23 ;  /* 0x00000000172772ca */ /* 0x000fc400000e0000 */
[----:B------:R-:W-:Y:S02]  /*0610*/  R2UR UR40, R20 ;  /* 0x00000000142872ca */ /* 0x000fe400000e0000 */
[----:B------:R-:W-:Y:S02]  /*0620*/  R2UR UR41, R21 ;  /* 0x00000000152972ca */ /* 0x000fe400000e0000 */
[----:B------:R-:W3:Y:S01]  /*0630*/  LDS.128 R20, [R3+0x2050] ;  /* 0x0020500003147984 */ /* 0x000ee20000000c00 */
[----:B------:R-:W-:Y:S02]  /*0640*/  R2UR UR31, R39 ;  /* 0x00000000271f72ca */ /* 0x000fe400000e0000 */
[----:B------:R-:W-:Y:S02]  /*0650*/  LOP3.LUT R39, R37, 0xffff, RZ, 0xc0, !PT ;  /* 0x0000ffff25277812 */ /* 0x000fe400078ec0ff */
[----:B------:R-:W-:Y:S02]  /*0660*/  SHF.R.U32.HI R37, RZ, 0x10, R38 ;  /* 0x00000010ff257819 */ /* 0x000fe40000011626 */
[----:B------:R-:W-:-:S02]  /*0670*/  R2UR UR43, R27 ;  /* 0x000000001b2b72ca */ /* 0x000fc400000e0000 */
[----:B------:R-:W-:Y:S01]  /*0680*/  SHF.R.U32.HI R38, RZ, 0x8, R39 ;  /* 0x00000008ff267819 */ /* 0x000fe20000011627 */
[----:B------:R-:W-:Y:S01]  /*0690*/  IMAD.MOV R27, RZ, RZ, -R37 ;  /* 0x000000ffff1b7224 */ /* 0x000fe200078e0a25 */
[----:B------:R-:W-:Y:S02]  /*06a0*/  R2UR UR42, R26 ;  /* 0x000000001a2a72ca */ /* 0x000fe400000e0000 */
[----:B------:R-:W-:Y:S01]  /*06b0*/  R2UR UR44, R24 ;  /* 0x00000000182c72ca */ /* 0x000fe200000e0000 */
[----:B------:R-:W-:Y:S01]  /*06c0*/  IMAD.MOV R39, RZ, RZ, -R38 ;  /* 0x000000ffff277224 */ /* 0x000fe200078e0a26 */
[----:B------:R-:W-:Y:S02]  /*06d0*/  PRMT R27, R27, 0x7710, RZ ;  /* 0x000077101b1b7816 */ /* 0x000fe400000000ff */
[----:B-1----:R-:W-:Y:S02]  /*06e0*/  R2UR UR52, R32 ;  /* 0x00000000203472ca */ /* 0x002fe400000e0000 */
[----:B------:R-:W-:Y:S01]  /*06f0*/  PRMT R39, R39, 0x7710, RZ ;  /* 0x0000771027277816 */ /* 0x000fe200000000ff */
[----:B------:R-:W-:Y:S01]  /*0700*/  IMAD.IADD R26, R27, 0x1, R0 ;  /* 0x000000011b1a7824 */ /* 0x000fe200078e0200 */
[----:B------:R-:W-:-:S02]  /*0710*/  R2UR UR45, R25 ;  /* 0x00000000192d72ca */ /* 0x000fc400000e0000 */
[----:B------:R-:W-:Y:S01]  /*0720*/  R2UR UR53, R33 ;  /* 0x00000000213572ca */ /* 0x000fe200000e0000 */
[----:B------:R-:W-:Y:S01]  /*0730*/  IMAD.IADD R27, R39, 0x1, R0 ;  /* 0x00000001271b7824 */ /* 0x000fe200078e0200 */
[----:B------:R-:W-:Y:S02]  /*0740*/  LOP3.LUT R26, R26, 0xffff, RZ, 0xc0, !PT ;  /* 0x0000ffff1a1a7812 */ /* 0x000fe400078ec0ff */
[----:B0-----:R-:W-:Y:S02]  /*0750*/  R2UR UR46, R30 ;  /* 0x000000001e2e72ca */ /* 0x001fe400000e0000 */
[----:B------:R-:W-:Y:S02]  /*0760*/  LEA.HI R37, R26, R37, RZ, 0x1f ;  /* 0x000000251a257211 */ /* 0x000fe400078ff8ff */
[----:B------:R-:W-:Y:S02]  /*0770*/  LOP3.LUT R27, R27, 0xfe, RZ, 0xc0, !PT ;  /* 0x000000fe1b1b7812 */ /* 0x000fe400078ec0ff */
[----:B------:R-:W-:Y:S01]  /*0780*/  LOP3.LUT R24, R37, 0xffff, RZ, 0xc0, !PT ;  /* 0x0000ffff25187812 */ /* 0x000fe200078ec0ff */
[----:B------:R-:W-:Y:S01]  /*0790*/  VIADD R37, R2, UR50 ;  /* 0x0000003202257c36 */ /* 0x000fe20008000000 */
[----:B------:R-:W-:-:S02]  /*07a0*/  LEA.HI R38, R27, R38, RZ, 0x1f ;  /* 0x000000261b267211 */ /* 0x000fc400078ff8ff */
[----:B------:R-:W-:Y:S02]  /*07b0*/  R2UR UR47, R31 ;  /* 0x000000001f2f72ca */ /* 0x000fe400000e0000 */
[----:B------:R-:W-:Y:S02]  /*07c0*/  ISETP.LT.AND P0, PT, R37, UR54, !P0 ;  /* 0x0000003625007c0c */ /* 0x000fe4000c701270 */
[----:B------:R-:W-:Y:S02]  /*07d0*/  R2UR UR48, R28 ;  /* 0x000000001c3072ca */ /* 0x000fe400000e0000 */
[----:B------:R-:W-:Y:S02]  /*07e0*/  R2UR UR49, R29 ;  /* 0x000000001d3172ca */ /* 0x000fe400000e0000 */
[----:B------:R-:W-:Y:S01]  /*07f0*/  SHF.R.U32.HI R32, RZ, 0x2, R24 ;  /* 0x00000002ff207819 */ /* 0x000fe20000011618 */
[----:B------:R-:W0:Y:S01]  /*0800*/  LDS.128 R28, [R3+0x2060] ;  /* 0x00206000031c7984 */ /* 0x000e220000000c00 */
[----:B--2---:R-:W-:-:S02]  /*0810*/  R2UR UR54, R18 ;  /* 0x00000000123672ca */ /* 0x004fc400000e0000 */
[----:B------:R-:W-:Y:S01]  /*0820*/  R2UR UR55, R19 ;  /* 0x00000000133772ca */ /* 0x000fe200000e0000 */
[----:B------:R-:W1:Y:S01]  /*0830*/  LDS.128 R24, [R3+0x1fc0] ;  /* 0x001fc00003187984 */ /* 0x000e620000000c00 */
[----:B------:R-:W-:Y:S01]  /*0840*/  R2UR UR56, R16 ;  /* 0x00000000103872ca */ /* 0x000fe200000e0000 */
[----:B------:R-:W2:Y:S01]  /*0850*/  @P0 LDC.64 R48, c[0x0][0x3a0] ;  /* 0x0000e800ff300b82 */ /* 0x000ea20000000a00 */
[----:B------:R-:W-:Y:S02]  /*0860*/  R2UR UR57, R17 ;  /* 0x00000000113972ca */ /* 0x000fe400000e0000 */
[----:B---3--:R-:W-:Y:S01]  /*0870*/  R2UR UR58, R22 ;  /* 0x00000000163a72ca */ /* 0x008fe200000e0000 */
[----:B------:R-:W3:Y:S01]  /*0880*/  LDS.128 R16, [R3+0x1fd0] ;  /* 0x001fd00003107984 */ /* 0x000ee20000000c00 */
[----:B------:R-:W-:Y:S02]  /*0890*/  R2UR UR59, R23 ;  /* 0x00000000173b72ca */ /* 0x000fe400000e0000 */
[----:B------:R-:W-:-:S02]  /*08a0*/  R2UR UR60, R20 ;  /* 0x00000000143c72ca */ /* 0x000fc400000e0000 */
[----:B------:R-:W-:Y:S02]  /*08b0*/  R2UR UR61, R21 ;  /* 0x00000000153d72ca */ /* 0x000fe400000e0000 */
[----:B------:R4:W3:Y:S01]  /*08c0*/  LDS.128 R20, [R3+0x2070] ;  /* 0x0020700003147984 */ /* 0x0008e20000000c00 */
[----:B------:R-:W-:Y:S01]  /*08d0*/  PRMT R33, R32, 0x9910, RZ ;  /* 0x0000991020217816 */ /* 0x000fe200000000ff */
[----:B------:R-:W-:Y:S01]  /*08e0*/  IMAD R32, R36, 0x199a, RZ ;  /* 0x0000199a24207824 */ /* 0x000fe200078e02ff */
[----:B------:R-:W-:Y:S02]  /*08f0*/  R2UR UR50, R34 ;  /* 0x00000000223272ca */ /* 0x000fe400000e0000 */
[----:B------:R-:W-:Y:S01]  /*0900*/  LOP3.LUT R38, R38, 0xfc, RZ, 0xc0, !PT ;  /* 0x000000fc26267812 */ /* 0x000fe200078ec0ff */
[----:B------:R-:W-:Y:S01]  /*0910*/  IMAD R33, R33, 0x7, RZ ;  /* 0x0000000721217824 */ /* 0x000fe200078e02ff */
[----:B------:R-:W-:Y:S02]  /*0920*/  SHF.R.U32.HI R32, RZ, 0x10, R32 ;  /* 0x00000010ff207819 */ /* 0x000fe40000011620 */
[----:B------:R-:W-:Y:S01]  /*0930*/  SHF.R.U32.HI R38, RZ, 0x2, R38 ;  /* 0x00000002ff267819 */ /* 0x000fe20000011626 */
[----:B------:R-:W-:Y:S01]  /*0940*/  IMAD.MOV R39, RZ, RZ, -R33 ;  /* 0x000000ffff277224 */ /* 0x000fe200078e0a21 */
[----:B------:R-:W-:Y:S01]  /*0950*/  PRMT R34, R32, 0x9910, RZ ;  /* 0x0000991020227816 */ /* 0x000fe200000000ff */
[----:B------:R-:W-:Y:S01]  /*0960*/  IMAD R33, R2, 0x1f40, R3 ;  /* 0x00001f4002217824 */ /* 0x000fe200078e0203 */
[----:B------:R-:W-:-:S02]  /*0970*/  R2UR UR51, R35 ;  /* 0x00000000233372ca */ /* 0x000fc400000e0000 */
[----:B------:R-:W-:Y:S01]  /*0980*/  PRMT R39, R39, 0x7710, RZ ;  /* 0x0000771027277816 */ /* 0x000fe200000000ff */
[----:B------:R-:W-:Y:S02]  /*0990*/  IMAD R34, R34, 0xa, RZ ;  /* 0x0000000a22227824 */ /* 0x000fe400078e02ff */
[----:B------:R-:W-:Y:S02]  /*09a0*/  IMAD R35, R38, 0x50, R33 ;  /* 0x0000005026237824 */ /* 0x000fe400078e0221 */
[--C-:B------:R-:W-:Y:S02]  /*09b0*/  IMAD.IADD R2, R39, 0x1, R0.reuse ;  /* 0x0000000127027824 */ /* 0x100fe400078e0200 */
[----:B------:R-:W-:Y:S01]  /*09c0*/  @P0 IMAD R39, R37, 0x157, R0 ;  /* 0x0000015725270824 */ /* 0x000fe200078e0200 */
[----:B0-----:R-:W-:Y:S01]  /*09d0*/  R2UR UR66, R30 ;  /* 0x000000001e4272ca */ /* 0x001fe200000e0000 */
[----:B------:R-:W-:Y:S01]  /*09e0*/  IMAD.MOV R34, RZ, RZ, -R34 ;  /* 0x000000ffff227224 */ /* 0x000fe200078e0a22 */
[----:B------:R-:W-:Y:S01]  /*09f0*/  LOP3.LUT R36, R2, 0xffff, RZ, 0xc0, !PT ;  /* 0x0000ffff02247812 */ /* 0x000fe200078ec0ff */
[----:B--2---:R-:W-:Y:S01]  /*0a00*/  @P0 IMAD.WIDE R48, R39, 0x8, R48 ;  /* 0x0000000827300825 */ /* 0x004fe200078e0230 */
[----:B-1----:R-:W-:-:S02]  /*0a10*/  R2UR UR62, R26 ;  /* 0x000000001a3e72ca */ /* 0x002fc400000e0000 */
[----:B------:R-:W-:Y:S01]  /*0a20*/  R2UR UR63, R27 ;  /* 0x000000001b3f72ca */ /* 0x000fe200000e0000 */
[--C-:B----4-:R-:W-:Y:S01]  /*0a30*/  IMAD R3, R38, 0x2d0, R35.reuse ;  /* 0x000002d026037824 */ /* 0x110fe200078e0223 */
[----:B------:R0:W5:Y:S01]  /*0a40*/  @P0 LDG.E.64.CONSTANT R40, desc[UR70][R48.64] ;  /* 0x0000004630280981 */ /* 0x000162000c1e9b00 */
[----:B------:R-:W-:Y:S01]  /*0a50*/  IMAD R2, R36, 0x8, R35 ;  /* 0x0000000824027824 */ /* 0x000fe200078e0223 */
[----:B------:R-:W-:Y:S01]  /*0a60*/  PRMT R35, R34, 0x7710, RZ ;  /* 0x0000771022237816 */ /* 0x000fe200000000ff */
[----:B------:R-:W-:Y:S01]  /*0a70*/  IMAD R3, R36, 0x8, R3 ;  /* 0x0000000824037824 */ /* 0x000fe200078e0203 */
[----:B------:R0:W5:Y:S01]  /*0a80*/  @P0 LDG.E.64.CONSTANT R14, desc[UR70][R48.64+0x188] ;  /* 0x00018846300e0981 */ /* 0x000162000c1e9b00 */
[----:B------:R-:W-:Y:S02]  /*0a90*/  R2UR UR64, R24 ;  /* 0x00000000184072ca */ /* 0x000fe400000e0000 */
[----:B------:R-:W-:Y:S01]  /*0aa0*/  R2UR UR65, R25 ;  /* 0x00000000194172ca */ /* 0x000fe200000e0000 */
[----:B------:R0:W5:Y:S01]  /*0ab0*/  @P0 LDG.E.64.CONSTANT R4, desc[UR70][R48.64+0x310] ;  /* 0x0003104630040981 */ /* 0x000162000c1e9b00 */
[----:B------:R-:W-:Y:S01]  /*0ac0*/  R2UR UR67, R31 ;  /* 0x000000001f4372ca */ /* 0x000fe200000e0000 */
[----:B------:R-:W-:Y:S01]  /*0ad0*/  IMAD.IADD R35, R35, 0x1, R0 ;  /* 0x0000000123237824 */ /* 0x000fe200078e0200 */
[----:B------:R-:W-:Y:S01]  /*0ae0*/  R2UR UR68, R28 ;  /* 0x000000001c4472ca */ /* 0x000fe200000e0000 */
[----:B------:R0:W5:Y:S01]  /*0af0*/  @P0 LDG.E.64.CONSTANT R6, desc[UR70][R48.64+0x498] ;  /* 0x0004984630060981 */ /* 0x000162000c1e9b00 */
[----:B------:R-:W-:-:S02]  /*0b00*/  R2UR UR69, R29 ;  /* 0x000000001d4572ca */ /* 0x000fc400000e0000 */
[----:B---3--:R-:W-:Y:S01]  /*0b10*/  R2UR UR72, R16 ;  /* 0x00000000104872ca */ /* 0x008fe200000e0000 */
        /* <DEDUP_REMOVED lines=8> */
[----:B------:R-:W-:Y:S02]  /*0ba0*/  R2UR UR71, R19 ;  /* 0x00000000134772ca */ /* 0x000fe400000e0000 */
[----:B------:R-:W-:Y:S01]  /*0bb0*/  R2UR UR77, R21 ;  /* 0x00000000154d72ca */ /* 0x000fe200000e0000 */
[----:B------:R-:W-:-:S14]  /*0bc0*/  @P1 BRA `(.L_x_1418) ;  /* 0x00000004004c1947 */ /* 0x000fdc0003800000 */
        /* <DEDUP_REMOVED lines=13> */
[C---:B------:R-:W-:Y:S01]  /*0ca0*/  DFMA R8, R22.reuse, UR16, RZ ;  /* 0x0000001016087c2b */ /* 0x040fe200080000ff */
[----:B------:R-:W-:Y:S01]  /*0cb0*/  R2UR UR59, R45 ;  /* 0x000000002d3b72ca */ /* 0x000fe200000e0000 */
[----:B------:R-:W-:-:S02]  /*0cc0*/  DFMA R40, R22, UR32, RZ ;  /* 0x0000002016287c2b */ /* 0x000fc400080000ff */
[C---:B------:R-:W-:Y:S02]  /*0cd0*/  DFMA R16, R22.reuse, UR48, RZ ;  /* 0x0000003016107c2b */ /* 0x040fe400080000ff */
[C---:B------:R-:W-:Y:S01]  /*0ce0*/  DFMA R18, R22.reuse, UR74, RZ ;  /* 0x0000004a16127c2b */ /* 0x040fe200080000ff */
[----:B------:R-:W-:Y:S01]  /*0cf0*/  R2UR UR74, R46 ;  /* 0x000000002e4a72ca */ /* 0x000fe200000e0000 */
[----:B------:R-:W-:Y:S01]  /*0d00*/  DFMA R22, R22, UR64, RZ ;  /* 0x0000004016167c2b */ /* 0x000fe200080000ff */
[----:B------:R-:W-:Y:S01]  /*0d10*/  R2UR UR75, R47 ;  /* 0x000000002f4b72ca */ /* 0x000fe200000e0000 */
[C---:B------:R-:W-:Y:S02]  /*0d20*/  DFMA R28, R12.reuse, UR36, RZ ;  /* 0x000000240c1c7c2b */ /* 0x040fe400080000ff */
[C---:B------:R-:W-:Y:S02]  /*0d30*/  DFMA R30, R12.reuse, UR52, RZ ;  /* 0x000000340c1e7c2b */ /* 0x040fe400080000ff */
[C---:B------:R-:W-:Y:S01]  /*0d40*/  DFMA R24, R12.reuse, UR58, RZ ;  /* 0x0000003a0c187c2b */ /* 0x040fe200080000ff */
[----:B------:R-:W-:Y:S01]  /*0d50*/  R2UR.FILL UR59, R26 ;  /* 0x000000001a3b72ca */ /* 0x000fe200004e0000 */
[C---:B------:R-:W-:Y:S01]  /*0d60*/  DFMA R38, R12.reuse, UR68, RZ ;  /* 0x000000440c267c2b */ /* 0x040fe200080000ff */
[----:B------:R-:W-:Y:S01]  /*0d70*/  R2UR.FILL UR58, R27 ;  /* 0x000000001b3a72ca */ /* 0x000fe200004e0000 */
[----:B------:R-:W-:-:S02]  /*0d80*/  DFMA R26, R12, UR20, RZ ;  /* 0x000000140c1a7c2b */ /* 0x000fc400080000ff */
        /* <DEDUP_REMOVED lines=10> */
[----:B------:R-:W-:Y:S02]  /*0e30*/  DFMA R14, R14, UR66, R38 ;  /* 0x000000420e0e7c2b */ /* 0x000fe40008000026 */
[----:B------:R-:W-:Y:S01]  /*0e40*/  DFMA R18, R10, UR74, R18 ;  /* 0x0000004a0a127c2b */ /* 0x000fe20008000012 */
[----:B------:R-:W-:Y:S01]  /*0e50*/  R2UR.FILL UR75, R0 ;  /* 0x00000000004b72ca */ /* 0x000fe200004e0000 */
[----:B------:R-:W-:Y:S01]  /*0e60*/  DMUL R22, R22, 0.5 ;  /* 0x3fe0000016167828 */ /* 0x000fe20000000000 */
[----:B------:R-:W-:Y:S01]  /*0e70*/  R2UR.FILL UR74, R34 ;  /* 0x00000000224a72ca */ /* 0x000fe200004e0000 */
[----:B------:R-:W-:-:S02]  /*0e80*/  DADD R6, R6, -R6 ;  /* 0x0000000006067229 */ /* 0x000fc40000000806 */
        /* <DEDUP_REMOVED lines=39> */
.L_x_1418:
[----:B------:R-:W-:Y:S05]  /*1100*/  BSYNC.RECONVERGENT B0 ;  /* 0x0000000000007941 */ /* 0x000fea0003800200 */
.L_x_1417:
[----:B------:R-:W-:Y:S01]  /*1110*/  BAR.SYNC.DEFER_BLOCKING 0x0 ;  /* 0x0000000000007b1d */ /* 0x000fe20000010000 */
[----:B------:R-:W-:Y:S01]  /*1120*/  IMAD.MOV.U32 R0, RZ, RZ, 0x9 ;  /* 0x00000009ff007424 */ /* 0x000fe200078e00ff */
[----:B-----5:R-:W-:-:S04]  /*1130*/  PRMT R41, R35, 0x5410, R32 ;  /* 0x0000541023297816 */ /* 0x020fc80000000020 */
[----:B------:R-:W-:Y:S04]  /*1140*/  BSSY.RECONVERGENT B0, `(.L_x_1419) ;  /* 0x000005c000007945 */ /* 0x000fe80003800200 */
[----:B------:R-:W-:Y:S05]  /*1150*/  @P2 BRA `(.L_x_1420) ;  /* 0x0000000400682947 */ /* 0x000fea0003800000 */
[----:B------:R-:W-:Y:S01]  /*1160*/  LDS.64 R28, [R3] ;  /* 0x00000000031c7984 */ /* 0x000fe20000000a00 */
[----:B-1----:R-:W-:Y:S02]  /*1170*/  MOV.SPILL R10, UR59 ;  /* 0x0000003b000a7c02 */ /* 0x002fe40009000f00 */
        /* <DEDUP_REMOVED lines=11> */
[----:B------:R-:W3:Y:S04]  /*1230*/  LDS.64 R22, [R3+0x140] ;  /* 0x0001400003167984 */ /* 0x000ee80000000a00 */
[----:B------:R-:W4:Y:S01]  /*1240*/  LDS.64 R4, [R3+0xf0] ;  /* 0x0000f00003047984 */ /* 0x000f220000000a00 */
[----:B-1----:R-:W-:-:S02]  /*1250*/  DADD R16, R28, R6 ;  /* 0x000000001c107229 */ /* 0x002fc40000000006 */
[----:B------:R-:W-:Y:S02]  /*1260*/  DADD R28, R28, -R6 ;  /* 0x000000001c1c7229 */ /* 0x000fe40000000806 */
[----:B--2---:R-:W-:-:S04]  /*1270*/  DADD R14, R26, R8 ;  /* 0x000000001a0e7229 */ /* 0x004fc80000000008 */
[----:B------:R-:W-:Y:S01]  /*1280*/  DFMA R6, R16, UR58, RZ ;  /* 0x0000003a10067c2b */ /* 0x000fe200080000ff */
[----:B------:R-:W-:Y:S01]  /*1290*/  R2UR.FILL UR59, R10 ;  /* 0x000000000a3b72ca */ /* 0x000fe200004e0000 */
[----:B------:R-:W-:Y:S01]  /*12a0*/  DADD R26, R26, -R8 ;  /* 0x000000001a1a7229 */ /* 0x000fe20000000808 */
[----:B------:R-:W-:Y:S01]  /*12b0*/  R2UR.FILL UR58, R11 ;  /* 0x000000000b3a72ca */ /* 0x000fe200004e0000 */
[C---:B------:R-:W-:Y:S02]  /*12c0*/  DFMA R8, R16.reuse, UR16, RZ ;  /* 0x0000001010087c2b */ /* 0x040fe400080000ff */
[C---:B------:R-:W-:Y:S02]  /*12d0*/  DFMA R10, R16.reuse, UR32, RZ ;  /* 0x00000020100a7c2b */ /* 0x040fe400080000ff */
[C---:B------:R-:W-:Y:S02]  /*12e0*/  DFMA R12, R16.reuse, UR48, RZ ;  /* 0x00000030100c7c2b */ /* 0x040fe400080000ff */
[----:B------:R-:W-:-:S02]  /*12f0*/  DFMA R16, R16, UR64, RZ ;  /* 0x0000004010107c2b */ /* 0x000fc400080000ff */
        /* <DEDUP_REMOVED lines=12> */
[----:B---3--:R-:W-:Y:S02]  /*13c0*/  DADD R16, R24, R22 ;  /* 0x0000000018107229 */ /* 0x008fe40000000016 */
[----:B------:R-:W-:-:S02]  /*13d0*/  DFMA R18, R26, UR6, R18 ;  /* 0x000000061a127c2b */ /* 0x000fc40008000012 */
[C---:B------:R-:W-:Y:S02]  /*13e0*/  DFMA R20, R26.reuse, UR18, R20 ;  /* 0x000000121a147c2b */ /* 0x040fe40008000014 */
[C---:B------:R-:W-:Y:S02]  /*13f0*/  DFMA R30, R26.reuse, UR34, R30 ;  /* 0x000000221a1e7c2b */ /* 0x040fe4000800001e */
[C---:B------:R-:W-:Y:S02]  /*1400*/  DFMA R38, R26.reuse, UR50, R38 ;  /* 0x000000321a267c2b */ /* 0x040fe40008000026 */
[----:B------:R-:W-:Y:S02]  /*1410*/  DFMA R28, R26, UR66, R28 ;  /* 0x000000421a1c7c2b */ /* 0x000fe4000800001c */
[----:B----4-:R-:W-:Y:S02]  /*1420*/  DADD R26, R4, R4 ;  /* 0x00000000041a7229 */ /* 0x010fe40000000004 */
[----:B------:R-:W-:-:S02]  /*1430*/  DADD R22, R24, -R22 ;  /* 0x0000000018167229 */ /* 0x000fc40000000816 */
[C---:B------:R-:W-:Y:S01]  /*1440*/  DFMA R6, R16.reuse, UR74, R6 ;  /* 0x0000004a10067c2b */ /* 0x040fe20008000006 */
[----:B------:R-:W-:Y:S01]  /*1450*/  R2UR.FILL UR75, R36 ;  /* 0x00000000244b72ca */ /* 0x000fe200004e0000 */
[----:B------:R-:W-:Y:S01]  /*1460*/  DFMA R8, R16, UR24, R8 ;  /* 0x0000001810087c2b */ /* 0x000fe20008000008 */
[----:B------:R-:W-:Y:S01]  /*1470*/  R2UR.FILL UR74, R34 ;  /* 0x00000000224a72ca */ /* 0x000fe200004e0000 */
[----:B------:R-:W-:Y:S02]  /*1480*/  DMUL R26, R26, 0.5 ;  /* 0x3fe000001a1a7828 */ /* 0x000fe40000000000 */
        /* <DEDUP_REMOVED lines=19> */
[----:B------:R-:W-:Y:S02]  /*15c0*/  DADD R4, R6, -R18 ;  /* 0x0000000006047229 */ /* 0x000fe40000000812 */
[----:B------:R-:W-:-:S02]  /*15d0*/  DADD R16, R8, -R20 ;  /* 0x0000000008107229 */ /* 0x000fc40000000814 */
[----:B------:R-:W-:Y:S02]  /*15e0*/  DADD R6, R6, R18 ;  /* 0x0000000006067229 */ /* 0x000fe40000000012 */
[----:B------:R-:W-:Y:S01]  /*15f0*/  DADD R8, R8, R20 ;  /* 0x0000000008087229 */ /* 0x000fe20000000014 */
[----:B------:R2:W-:Y:S01]  /*1600*/  STS.64 [R3+0x2d0], R4 ;  /* 0x0002d00403007388 */ /* 0x0005e20000000a00 */
[----:B------:R-:W-:Y:S02]  /*1610*/  DADD R18, R10, -R30 ;  /* 0x000000000a127229 */ /* 0x000fe4000000081e */
[----:B------:R-:W-:Y:S01]  /*1620*/  DADD R20, R12, -R38 ;  /* 0x000000000c147229 */ /* 0x000fe20000000826 */
[----:B------:R2:W-:Y:S01]  /*1630*/  STS.64 [R3], R6 ;  /* 0x0000000603007388 */ /* 0x0005e20000000a00 */
[----:B------:R-:W-:Y:S02]  /*1640*/  DADD R22, R14, -R28 ;  /* 0x000000000e167229 */ /* 0x000fe4000000081c */
        /* <DEDUP_REMOVED lines=11> */
.L_x_1420:
[----:B------:R-:W-:Y:S05]  /*1700*/  BSYNC.RECONVERGENT B0 ;  /* 0x0000000000007941 */ /* 0x000fea0003800200 */
.L_x_1419:
[----:B-12---:R-:W1:Y:S01]  /*1710*/  LDC.64 R10, c[0x0][0x388] ;  /* 0x0000e200ff0a7b82 */ /* 0x006e620000000a00 */
[----:B------:R-:W-:Y:S01]  /*1720*/  MOV.SPILL R4, UR43 ;  /* 0x0000002b00047c02 */ /* 0x000fe20009000f00 */
[----:B------:R-:W-:Y:S01]  /*1730*/  UMOV UR43, 0x640a ;  /* 0x0000640a002b7882 */ /* 0x000fe20000000000 */
[----:B------:R-:W-:Y:S01]  /*1740*/  MOV.SPILL R6, UR42 ;  /* 0x0000002a00067c02 */ /* 0x000fe20009000f00 */
[----:B------:R-:W-:Y:S01]  /*1750*/  IDP.2A.LO.U16.U8 R0, R41, UR43, R0 ;  /* 0x0000002b29007c26 */ /* 0x000fe20008001000 */
[----:B------:R-:W-:Y:S01]  /*1760*/  MOV.SPILL R8, UR75 ;  /* 0x0000004b00087c02 */ /* 0x000fe20009000f00 */
[----:B------:R-:W2:Y:S01]  /*1770*/  LDCU.64 UR42, c[0x0][0x358] ;  /* 0x00006b00ff2a77ac */ /* 0x000ea20008000a00 */
[----:B------:R-:W-:Y:S01]  /*1780*/  LOP3.LUT R35, R35, 0xffff, RZ, 0xc0, !PT ;  /* 0x0000ffff23237812 */ /* 0x000fe200078ec0ff */
[----:B------:R-:W-:Y:S01]  /*1790*/  IMAD R5, R37, 0x3e8, R0 ;  /* 0x000003e825057824 */ /* 0x000fe200078e0200 */
[----:B------:R-:W-:Y:S01]  /*17a0*/  MOV.SPILL R9, UR74 ;  /* 0x0000004a00097c02 */ /* 0x000fe20009000f00 */
[----:B------:R-:W-:Y:S01]  /*17b0*/  IMAD R0, R32, 0x320, R33 ;  /* 0x0000032020007824 */ /* 0x000fe200078e0221 */
[----:B------:R-:W-:-:S02]  /*17c0*/  R2UR UR74, R42 ;  /* 0x000000002a4a72ca */ /* 0x000fc400000e0000 */
[----:B------:R-:W-:Y:S01]  /*17d0*/  R2UR UR75, R43 ;  /* 0x000000002b4b72ca */ /* 0x000fe200000e0000 */
[----:B-1----:R-:W-:-:S05]  /*17e0*/  IMAD.WIDE R10, R5, 0x8, R10 ;  /* 0x00000008050a7825 */ /* 0x002fca00078e020a */
[----:B--2---:R-:W2:Y:S01]  /*17f0*/  LDG.E.64.CONSTANT R20, desc[UR42][R10.64+-0x48] ;  /* 0xffffb82a0a147981 */ /* 0x004ea2000c1e9b00 */
[----:B------:R-:W-:Y:S01]  /*1800*/  IMAD R0, R35, 0x50, R0 ;  /* 0x0000005023007824 */ /* 0x000fe200078e0200 */
[----:B------:R-:W-:Y:S01]  /*1810*/  R2UR.FILL UR43, R4 ;  /* 0x00000000042b72ca */ /* 0x000fe200004e0000 */
[----:B------:R-:W-:Y:S01]  /*1820*/  BAR.SYNC.DEFER_BLOCKING 0x0 ;  /* 0x0000000000007b1d */ /* 0x000fe20000010000 */
[----:B------:R-:W-:-:S05]  /*1830*/  R2UR.FILL UR42, R6 ;  /* 0x00000000062a72ca */ /* 0x000fca00004e0000 */
[----:B------:R-:W-:Y:S04]  /*1840*/  LDS.64 R38, [R0+0x30] ;  /* 0x0000300000267984 */ /* 0x000fe80000000a00 */
[----:B------:R-:W0:Y:S04]  /*1850*/  LDS.128 R4, [R0] ;  /* 0x0000000000047984 */ /* 0x000e280000000c00 */
[----:B------:R-:W1:Y:S04]  /*1860*/  LDS.128 R12, [R0+0x20] ;  /* 0x00002000000c7984 */ /* 0x000e680000000c00 */
[----:B------:R-:W3:Y:S01]  /*1870*/  LDS.128 R16, [R0+0x10] ;  /* 0x0000100000107984 */ /* 0x000ee20000000c00 */
[----:B0-----:R-:W-:-:S02]  /*1880*/  DADD R48, R4, R38 ;  /* 0x0000000004307229 */ /* 0x001fc40000000026 */
[----:B------:R-:W-:Y:S02]  /*1890*/  DADD R38, R4, -R38 ;  /* 0x0000000004267229 */ /* 0x000fe40000000826 */
[C-C-:B-1----:R-:W-:Y:S01]  /*18a0*/  DADD R40, R14.reuse, R6.reuse ;  /* 0x000000000e287229 */ /* 0x142fe20000000006 */
[----:B------:R-:W-:Y:S01]  /*18b0*/  MOV.SPILL R4, UR17 ;  /* 0x0000001100047c02 */ /* 0x000fe20009000f00 */
[----:B------:R-:W-:Y:S01]  /*18c0*/  DADD R32, -R14, R6 ;  /* 0x000000000e207229 */ /* 0x000fe20000000106 */
[----:B------:R-:W-:Y:S01]  /*18d0*/  MOV.SPILL R5, UR16 ;  /* 0x0000001000057c02 */ /* 0x000fe20009000f00 */
[C---:B------:R-:W-:Y:S01]  /*18e0*/  DFMA R26, R48.reuse, UR32, RZ ;  /* 0x00000020301a7c2b */ /* 0x040fe200080000ff */
[----:B------:R-:W-:Y:S01]  /*18f0*/  MOV.SPILL R6, UR33 ;  /* 0x0000002100067c02 */ /* 0x000fe20009000f00 */
        /* <DEDUP_REMOVED lines=8> */
[C---:B------:R-:W-:Y:S01]  /*1980*/  DFMA R24, R38.reuse, UR20, RZ ;  /* 0x0000001426187c2b */ /* 0x040fe200080000ff */
[----:B------:R-:W-:Y:S01]  /*1990*/  R2UR.FILL UR74, R9 ;  /* 0x00000000094a72ca */ /* 0x000fe200004e0000 */
[C---:B------:R-:W-:Y:S01]  /*19a0*/  DFMA R28, R38.reuse, UR36, RZ ;  /* 0x00000024261c7c2b */ /* 0x040fe200080000ff */
[----:B------:R-:W-:Y:S01]  /*19b0*/  MOV.SPILL R8, UR49 ;  /* 0x0000003100087c02 */ /* 0x000fe20009000f00 */
[----:B------:R-:W-:Y:S01]  /*19c0*/  DFMA R34, R38, UR52, RZ ;  /* 0x0000003426227c2b */ /* 0x000fe200080000ff */
[----:B------:R-:W-:Y:S01]  /*19d0*/  MOV.SPILL R9, UR48 ;  /* 0x0000003000097c02 */ /* 0x000fe20009000f00 */
[C---:B------:R-:W-:Y:S01]  /*19e0*/  DFMA R56, R40.reuse, UR8, R56 ;  /* 0x0000000828387c2b */ /* 0x040fe20008000038 */
[----:B------:R-:W-:Y:S01]  /*19f0*/  R2UR UR48, R42 ;  /* 0x000000002a3072ca */ /* 0x000fe200000e0000 */
[----:B------:R-:W-:Y:S01]  /*1a00*/  DFMA R22, R40, UR14, R22 ;  /* 0x0000000e28167c2b */ /* 0x000fe20008000016 */
[----:B------:R-:W-:Y:S01]  /*1a10*/  R2UR UR49, R43 ;  /* 0x000000002b3172ca */ /* 0x000fe200000e0000 */
[C---:B------:R-:W-:Y:S01]  /*1a20*/  DFMA R30, R38.reuse, UR32, RZ ;  /* 0x00000020261e7c2b */ /* 0x040fe200080000ff */
[----:B------:R-:W-:Y:S01]  /*1a30*/  R2UR UR16, R46 ;  /* 0x000000002e1072ca */ /* 0x000fe200000e0000 */
[----:B------:R-:W-:Y:S01]  /*1a40*/  DFMA R38, R38, UR68, RZ ;  /* 0x0000004426267c2b */ /* 0x000fe200080000ff */
[----:B------:R-:W-:Y:S01]  /*1a50*/  R2UR UR17, R47 ;  /* 0x000000002f1172ca */ /* 0x000fe200000e0000 */
[----:B------:R-:W-:-:S02]  /*1a60*/  DFMA R26, R40, UR30, R26 ;  /* 0x0000001e281a7c2b */ /* 0x000fc4000800001a */
[C---:B------:R-:W-:Y:S02]  /*1a70*/  DFMA R14, R40.reuse, UR46, R14 ;  /* 0x0000002e280e7c2b */ /* 0x040fe4000800000e */
[----:B------:R-:W-:Y:S02]  /*1a80*/  DFMA R40, R40, UR62, R48 ;  /* 0x0000003e28287c2b */ /* 0x000fe40008000030 */
[----:B---3--:R-:W-:Y:S01]  /*1a90*/  DADD R48, R16, R12 ;  /* 0x0000000010307229 */ /* 0x008fe2000000000c */
[----:B------:R-:W-:Y:S01]  /*1aa0*/  MOV.SPILL R54, UR48 ;  /* 0x0000003000367c02 */ /* 0x000fe20009000f00 */
[C---:B------:R-:W-:Y:S01]  /*1ab0*/  DFMA R30, R32.reuse, UR6, R30 ;  /* 0x00000006201e7c2b */ /* 0x040fe2000800001e */
[----:B------:R-:W-:Y:S01]  /*1ac0*/  MOV.SPILL R36, UR49 ;  /* 0x0000003100247c02 */ /* 0x000fe20009000f00 */
[C---:B------:R-:W-:Y:S01]  /*1ad0*/  DFMA R24, R32.reuse, UR18, R24 ;  /* 0x0000001220187c2b */ /* 0x040fe20008000018 */
[----:B------:R-:W0:Y:S01]  /*1ae0*/  LDCU.64 UR48, c[0x0][0x358] ;  /* 0x00006b00ff3077ac */ /* 0x000e220008000a00 */
[----:B------:R-:W-:-:S02]  /*1af0*/  DFMA R28, R32, UR34, R28 ;  /* 0x00000022201c7c2b */ /* 0x000fc4000800001c */
[C---:B------:R-:W-:Y:S02]  /*1b00*/  DFMA R34, R32.reuse, UR50, R34 ;  /* 0x0000003220227c2b */ /* 0x040fe40008000022 */
[----:B------:R-:W-:Y:S02]  /*1b10*/  DFMA R38, R32, UR66, R38 ;  /* 0x0000004220267c2b */ /* 0x000fe40008000026 */
[----:B------:R-:W-:Y:S02]  /*1b20*/  DADD R12, R16, -R12 ;  /* 0x00000000100c7229 */ /* 0x000fe4000000080c */
[----:B------:R-:W-:Y:S02]  /*1b30*/  DADD R32, R18, R18 ;  /* 0x0000000012207229 */ /* 0x000fe40000000012 */
[C---:B------:R-:W-:Y:S02]  /*1b40*/  DFMA R14, R48.reuse, UR56, R14 ;  /* 0x00000038300e7c2b */ /* 0x040fe4000800000e */
[----:B------:R-:W-:-:S02]  /*1b50*/  DFMA R56, R48, UR16, R56 ;  /* 0x0000001030387c2b */ /* 0x000fc40008000038 */
[C---:B------:R-:W-:Y:S02]  /*1b60*/  DFMA R30, R12.reuse, UR12, R30 ;  /* 0x0000000c0c1e7c2b */ /* 0x040fe4000800001e */
[C---:B------:R-:W-:Y:S01]  /*1b70*/  DFMA R24, R12.reuse, UR28, R24 ;  /* 0x0000001c0c187c2b */ /* 0x040fe20008000018 */
[----:B0-----:R-:W3:Y:S01]  /*1b80*/  LDG.E.64.CONSTANT R52, desc[UR48][R10.64+-0x8] ;  /* 0xfffff8300a347981 */ /* 0x001ee2000c1e9b00 */
[C---:B------:R-:W-:Y:S02]  /*1b90*/  DFMA R28, R12.reuse, UR44, R28 ;  /* 0x0000002c0c1c7c2b */ /* 0x040fe4000800001c */
[C---:B------:R-:W-:Y:S01]  /*1ba0*/  DFMA R16, R12.reuse, UR60, R34 ;  /* 0x0000003c0c107c2b */ /* 0x040fe20008000022 */
[----:B------:R-:W4:Y:S01]  /*1bb0*/  LDG.E.64.CONSTANT R50, desc[UR48][R10.64+-0x20] ;  /* 0xffffe0300a327981 */ /* 0x000f22000c1e9b00 */
[----:B------:R-:W-:Y:S02]  /*1bc0*/  DFMA R38, R12, UR76, R38 ;  /* 0x0000004c0c267c2b */ /* 0x000fe40008000026 */
[----:B------:R-:W-:Y:S01]  /*1bd0*/  DMUL R32, R32, 0.5 ;  /* 0x3fe0000020207828 */ /* 0x000fe20000000000 */
[----:B------:R-:W5:Y:S01]  /*1be0*/  LDG.E.64.CONSTANT R58, desc[UR48][R10.64+-0x28] ;  /* 0xffffd8300a3a7981 */ /* 0x000f62000c1e9b00 */
[----:B------:R-:W-:-:S02]  /*1bf0*/  DADD R12, R18, -R18 ;  /* 0x00000000120c7229 */ /* 0x000fc40000000812 */
[----:B------:R-:W-:Y:S02]  /*1c00*/  DADD R18, R18, -R18 ;  /* 0x0000000012127229 */ /* 0x000fe40000000812 */
[C---:B------:R-:W-:Y:S02]  /*1c10*/  DFMA R22, R48.reuse, UR24, R22 ;  /* 0x0000001830167c2b */ /* 0x040fe40008000016 */
[C---:B------:R-:W-:Y:S02]  /*1c20*/  DFMA R26, R48.reuse, UR40, R26 ;  /* 0x00000028301a7c2b */ /* 0x040fe4000800001a */
[----:B------:R-:W-:Y:S02]  /*1c30*/  DFMA R40, R48, UR72, R40 ;  /* 0x0000004830287c2b */ /* 0x000fe40008000028 */
[----:B------:R-:W-:Y:S01]  /*1c40*/  DFMA R14, R32, UR54, R14 ;  /* 0x00000036200e7c2b */ /* 0x000fe2000800000e */
[----:B------:R-:W4:Y:S01]  /*1c50*/  LDG.E.64.CONSTANT R48, desc[UR48][R10.64+-0x30] ;  /* 0xffffd0300a307981 */ /* 0x000f22000c1e9b00 */
[----:B------:R-:W-:-:S02]  /*1c60*/  DFMA R16, R12, UR58, R16 ;  /* 0x0000003a0c107c2b */ /* 0x000fc40008000010 */
[----:B------:R-:W-:Y:S02]  /*1c70*/  DFMA R56, R32, UR4, R56 ;  /* 0x0000000420387c2b */ /* 0x000fe40008000038 */
[----:B------:R-:W-:Y:S02]  /*1c80*/  DFMA R18, R18, UR10, R30 ;  /* 0x0000000a12127c2b */ /* 0x000fe4000800001e */
[----:B------:R-:W-:Y:S01]  /*1c90*/  DFMA R22, R32, UR22, R22 ;  /* 0x0000001620167c2b */ /* 0x000fe20008000016 */
[----:B------:R-:W3:Y:S01]  /*1ca0*/  LDG.E.64.CONSTANT R30, desc[UR48][R10.64+-0x40] ;  /* 0xffffc0300a1e7981 */ /* 0x000ee2000c1e9b00 */
[----:B------:R-:W-:Y:S02]  /*1cb0*/  DFMA R24, R12, UR26, R24 ;  /* 0x0000001a0c187c2b */ /* 0x000fe40008000018 */
[----:B------:R-:W-:Y:S02]  /*1cc0*/  DFMA R26, R32, UR38, R26 ;  /* 0x00000026201a7c2b */ /* 0x000fe4000800001a */
[----:B------:R-:W-:-:S02]  /*1cd0*/  DFMA R28, R12, UR42, R28 ;  /* 0x0000002a0c1c7c2b */ /* 0x000fc4000800001c */
[----:B------:R-:W-:Y:S02]  /*1ce0*/  DFMA R38, R12, UR74, R38 ;  /* 0x0000004a0c267c2b */ /* 0x000fe40008000026 */
[----:B------:R-:W-:Y:S02]  /*1cf0*/  DFMA R40, R32, UR70, R40 ;  /* 0x0000004620287c2b */ /* 0x000fe40008000028 */
[C-C-:B------:R-:W-:Y:S01]  /*1d00*/  DADD R12, R14.reuse, -R16.reuse ;  /* 0x000000000e0c7229 */ /* 0x140fe20000000810 */
[----:B------:R-:W5:Y:S01]  /*1d10*/  LDG.E.64.CONSTANT R32, desc[UR48][R10.64] ;  /* 0x000000300a207981 */ /* 0x000f62000c1e9b00 */
[----:B------:R-:W-:Y:S02]  /*1d20*/  DADD R14, R14, R16 ;  /* 0x000000000e0e7229 */ /* 0x000fe40000000010 */
[C-C-:B------:R-:W-:Y:S02]  /*1d30*/  DADD R16, R56.reuse, -R18.reuse ;  /* 0x0000000038107229 */ /* 0x140fe40000000812 */
[----:B------:R-:W-:-:S02]  /*1d40*/  DADD R56, R56, R18 ;  /* 0x0000000038387229 */ /* 0x000fc40000000012 */
[C-C-:B------:R-:W-:Y:S02]  /*1d50*/  DADD R18, R22.reuse, -R24.reuse ;  /* 0x0000000016127229 */ /* 0x140fe40000000818 */
[----:B------:R-:W-:Y:S02]  /*1d60*/  DADD R22, R22, R24 ;  /* 0x0000000016167229 */ /* 0x000fe40000000018 */
[C-C-:B------:R-:W-:Y:S02]  /*1d70*/  DADD R24, R26.reuse, -R28.reuse ;  /* 0x000000001a187229 */ /* 0x140fe4000000081c */
[----:B------:R-:W-:Y:S01]  /*1d80*/  DADD R26, R26, R28 ;  /* 0x000000001a1a7229 */ /* 0x000fe2000000001c */
[----:B------:R-:W4:Y:S01]  /*1d90*/  LDG.E.64.CONSTANT R28, desc[UR48][R10.64+-0x18] ;  /* 0xffffe8300a1c7981 */ /* 0x000f22000c1e9b00 */
[C-C-:B------:R-:W-:Y:S02]  /*1da0*/  DADD R34, R40.reuse, -R38.reuse ;  /* 0x0000000028227229 */ /* 0x140fe40000000826 */
[----:B------:R-:W-:Y:S01]  /*1db0*/  DADD R38, R40, R38 ;  /* 0x0000000028267229 */ /* 0x000fe20000000026 */
[----:B------:R-:W4:Y:S01]  /*1dc0*/  LDG.E.64.CONSTANT R40, desc[UR48][R10.64+-0x38] ;  /* 0xffffc8300a287981 */ /* 0x000f22000c1e9b00 */
[----:B--2---:R-:W-:-:S03]  /*1dd0*/  DMUL R20, R20, R56 ;  /* 0x0000003814147228 */ /* 0x004fc60000000000 */
[----:B------:R0:W2:Y:S01]  /*1de0*/  LDG.E.64.CONSTANT R56, desc[UR48][R10.64+-0x10] ;  /* 0xfffff0300a387981 */ /* 0x0000a2000c1e9b00 */
[----:B------:R-:W-:Y:S02]  /*1df0*/  R2UR.FILL UR49, R36 ;  /* 0x00000000243172ca */ /* 0x000fe400004e0000 */
[----:B------:R-:W-:Y:S01]  /*1e00*/  R2UR.FILL UR48, R54 ;  /* 0x00000000363072ca */ /* 0x000fe200004e0000 */
[----:B------:R-:W-:Y:S01]  /*1e10*/  BSSY.RECONVERGENT B0, `(.L_x_1421) ;  /* 0x00000a7000007945 */ /* 0x000fe20003800200 */
[----:B---3--:R-:W-:Y:S02]  /*1e20*/  DMUL R30, R30, R22 ;  /* 0x000000161e1e7228 */ /* 0x008fe40000000000 */
[CCC-:B-----5:R-:W-:Y:S02]  /*1e30*/  DFMA R22, R32.reuse, R16.reuse, R20.reuse ;  /* 0x000000102016722b */ /* 0x1e0fe40000000014 */
[----:B------:R-:W-:-:S04]  /*1e40*/  DFMA R16, R32, -R16, R20 ;  /* 0x800000102010722b */ /* 0x000fc80000000014 */
[----:B------:R-:W-:Y:S02]  /*1e50*/  DFMA R32, R52, R18, R30 ;  /* 0x000000123420722b */ /* 0x000fe4000000001e */
        /* <DEDUP_REMOVED lines=8> */
[C---:B------:R-:W-:Y:S02]  /*1ee0*/  DFMA R40, R22.reuse, UR8, RZ ;  /* 0x0000000816287c2b */ /* 0x040fe400080000ff */
[----:B------:R-:W-:Y:S02]  /*1ef0*/  DFMA R22, R22, UR4, RZ ;  /* 0x0000000416167c2b */ /* 0x000fe400080000ff */
[----:B0-----:R-:W-:Y:S01]  /*1f00*/  DFMA R10, R16, UR32, RZ ;  /* 0x00000020100a7c2b */ /* 0x001fe200080000ff */
[----:B------:R-:W-:Y:S01]  /*1f10*/  R2UR.FILL UR33, R6 ;  /* 0x00000000062172ca */ /* 0x000fe200004e0000 */
[----:B------:R-:W-:Y:S01]  /*1f20*/  DFMA R18, R52, -R18, R30 ;  /* 0x800000123412722b */ /* 0x000fe2000000001e */
[----:B------:R-:W-:Y:S01]  /*1f30*/  R2UR.FILL UR32, R7 ;  /* 0x00000000072072ca */ /* 0x000fe200004e0000 */
[C---:B------:R-:W-:Y:S02]  /*1f40*/  DFMA R40, R32.reuse, UR14, R40 ;  /* 0x0000000e20287c2b */ /* 0x040fe40008000028 */
[----:B------:R-:W-:-:S02]  /*1f50*/  DFMA R28, R32, UR16, R28 ;  /* 0x00000010201c7c2b */ /* 0x000fc4000800001c */
[C---:B------:R-:W-:Y:S02]  /*1f60*/  DFMA R8, R32.reuse, UR24, R8 ;  /* 0x0000001820087c2b */ /* 0x040fe40008000008 */
[----:B------:R-:W-:Y:S02]  /*1f70*/  DFMA R22, R32, UR22, R22 ;  /* 0x0000001620167c2b */ /* 0x000fe40008000016 */
[----:B------:R-:W-:Y:S02]  /*1f80*/  DFMA R6, R16, UR6, RZ ;  /* 0x0000000610067c2b */ /* 0x000fe400080000ff */
[----:B------:R-:W-:Y:S02]  /*1f90*/  DMUL R14, R48, R14 ;  /* 0x0000000e300e7228 */ /* 0x000fe40000000000 */
[C---:B------:R-:W-:Y:S02]  /*1fa0*/  DFMA R32, R16.reuse, UR12, RZ ;  /* 0x0000000c10207c2b */ /* 0x040fe400080000ff */
[----:B------:R-:W-:-:S02]  /*1fb0*/  DFMA R48, R16, UR10, RZ ;  /* 0x0000000a10307c2b */ /* 0x000fc400080000ff */
[C---:B------:R-:W-:Y:S02]  /*1fc0*/  DFMA R16, R18.reuse, UR20, R10 ;  /* 0x0000001412107c2b */ /* 0x040fe4000800000a */
[C---:B------:R-:W-:Y:S02]  /*1fd0*/  DFMA R10, R18.reuse, UR18, R6 ;  /* 0x00000012120a7c2b */ /* 0x040fe40008000006 */
[C---:B------:R-:W-:Y:S02]  /*1fe0*/  DFMA R6, R18.reuse, UR28, R32 ;  /* 0x0000001c12067c2b */ /* 0x040fe40008000020 */
[----:B------:R-:W-:Y:S02]  /*1ff0*/  DFMA R18, R18, UR26, R48 ;  /* 0x0000001a12127c2b */ /* 0x000fe40008000030 */
[----:B------:R-:W-:Y:S02]  /*2000*/  DMUL R34, R50, R34 ;  /* 0x0000002232227228 */ /* 0x000fe40000000000 */
[----:B------:R-:W-:-:S02]  /*2010*/  DMUL R38, R58, R38 ;  /* 0x000000263a267228 */ /* 0x000fc40000000000 */
[CCC-:B--2---:R-:W-:Y:S02]  /*2020*/  DFMA R4, R56.reuse, R24.reuse, R26.reuse ;  /* 0x000000183804722b */ /* 0x1c4fe4000000001a */
[----:B------:R-:W-:-:S06]  /*2030*/  DFMA R24, R56, -R24, R26 ;  /* 0x800000183818722b */ /* 0x000fcc000000001a */
[C---:B------:R-:W-:Y:S02]  /*2040*/  DFMA R28, R4.reuse, UR32, R28 ;  /* 0x00000020041c7c2b */ /* 0x040fe4000800001c */
[C---:B------:R-:W-:Y:S02]  /*2050*/  DFMA R40, R4.reuse, UR30, R40 ;  /* 0x0000001e04287c2b */ /* 0x040fe40008000028 */
[C---:B------:R-:W-:Y:S02]  /*2060*/  DFMA R8, R4.reuse, UR40, R8 ;  /* 0x0000002804087c2b */ /* 0x040fe40008000008 */
[----:B------:R-:W-:Y:S02]  /*2070*/  DFMA R22, R4, UR38, R22 ;  /* 0x0000002604167c2b */ /* 0x000fe40008000016 */
[C---:B------:R-:W-:Y:S02]  /*2080*/  DFMA R4, R24.reuse, UR36, R16 ;  /* 0x0000002418047c2b */ /* 0x040fe40008000010 */
[----:B------:R-:W-:-:S02]  /*2090*/  DFMA R10, R24, UR34, R10 ;  /* 0x00000022180a7c2b */ /* 0x000fc4000800000a */
[----:B------:R-:W-:Y:S02]  /*20a0*/  DADD R16, R12, R14 ;  /* 0x000000000c107229 */ /* 0x000fe4000000000e */
[C---:B------:R-:W-:Y:S02]  /*20b0*/  DFMA R6, R24.reuse, UR44, R6 ;  /* 0x0000002c18067c2b */ /* 0x040fe40008000006 */
[----:B------:R-:W-:Y:S02]  /*20c0*/  DFMA R18, R24, UR42, R18 ;  /* 0x0000002a18127c2b */ /* 0x000fe40008000012 */
[----:B------:R-:W-:Y:S02]  /*20d0*/  DADD R24, -R12, R14 ;  /* 0x000000000c187229 */ /* 0x000fe4000000010e */
[C---:B------:R-:W-:Y:S02]  /*20e0*/  DFMA R28, R16.reuse, UR48, R28 ;  /* 0x00000030101c7c2b */ /* 0x040fe4000800001c */
[----:B------:R-:W-:-:S02]  /*20f0*/  DFMA R40, R16, UR46, R40 ;  /* 0x0000002e10287c2b */ /* 0x000fc40008000028 */
[C---:B------:R-:W-:Y:S02]  /*2100*/  DFMA R32, R16.reuse, UR56, R8 ;  /* 0x0000003810207c2b */ /* 0x040fe40008000008 */
[----:B------:R-:W-:Y:S02]  /*2110*/  DFMA R22, R16, UR54, R22 ;  /* 0x0000003610167c2b */ /* 0x000fe40008000016 */
[----:B------:R-:W-:Y:S02]  /*2120*/  DADD R16, -R34, R38 ;  /* 0x0000000022107229 */ /* 0x000fe40000000126 */
[----:B------:R-:W-:Y:S02]  /*2130*/  DFMA R18, R24, UR58, R18 ;  /* 0x0000003a18127c2b */ /* 0x000fe40008000012 */
[----:B------:R-:W-:Y:S02]  /*2140*/  DADD R8, R34, R38 ;  /* 0x0000000022087229 */ /* 0x000fe40000000026 */
        /* <DEDUP_REMOVED lines=10> */
[----:B------:R-:W-:Y:S02]  /*21f0*/  DFMA R16, R16, UR66, R4 ;  /* 0x0000004210107c2b */ /* 0x000fe40008000004 */
[----:B------:R-:W-:Y:S02]  /*2200*/  DADD R6, R22, R24 ;  /* 0x0000000016067229 */ /* 0x000fe40000000018 */
[----:B------:R-:W-:Y:S01]  /*2210*/  DADD R8, R28, -R48 ;  /* 0x000000001c087229 */ /* 0x000fe20000000830 */
[----:B------:R-:W-:Y:S06]  /*2220*/  BAR.SYNC.DEFER_BLOCKING 0x0 ;  /* 0x0000000000007b1d */ /* 0x000fec0000010000 */
[----:B------:R-:W-:-:S02]  /*2230*/  DADD R4, R10, R18 ;  /* 0x000000000a047229 */ /* 0x000fc40000000012 */
[----:B------:R-:W-:Y:S02]  /*2240*/  DADD R22, R40, -R16 ;  /* 0x0000000028167229 */ /* 0x000fe40000000810 */
[----:B------:R-:W-:Y:S02]  /*2250*/  DADD R28, R28, R48 ;  /* 0x000000001c1c7229 */ /* 0x000fe40000000030 */
        /* <DEDUP_REMOVED lines=30> */
[----:B-1----:R-:W-:Y:S01]  /*2440*/  DADD R28, R18, R48 ;  /* 0x00000000121c7229 */ /* 0x002fe20000000030 */
[----:B------:R-:W-:Y:S01]  /*2450*/  R2UR.FILL UR76, R51 ;  /* 0x00000000334c72ca */ /* 0x000fe200004e0000 */
[C---:B------:R-:W-:Y:S01]  /*2460*/  DFMA R6, R4.reuse, UR74, RZ ;  /* 0x0000004a04067c2b */ /* 0x040fe200080000ff */
[----:B------:R-:W-:Y:S01]  /*2470*/  R2UR UR74, R44 ;  /* 0x000000002c4a72ca */ /* 0x000fe200000e0000 */
[C---:B------:R-:W-:Y:S01]  /*2480*/  DFMA R32, R4.reuse, UR8, RZ ;  /* 0x0000000804207c2b */ /* 0x040fe200080000ff */
[----:B------:R-:W-:Y:S01]  /*2490*/  R2UR UR75, R45 ;  /* 0x000000002d4b72ca */ /* 0x000fe200000e0000 */
[----:B------:R-:W-:Y:S02]  /*24a0*/  DFMA R50, R4, UR4, RZ ;  /* 0x0000000404327c2b */ /* 0x000fe400080000ff */
[----:B------:R-:W-:-:S02]  /*24b0*/  DFMA R8, R28, UR24, R8 ;  /* 0x000000181c087c2b */ /* 0x000fc40008000008 */
[C---:B------:R-:W-:Y:S02]  /*24c0*/  DFMA R6, R28.reuse, UR16, R6 ;  /* 0x000000101c067c2b */ /* 0x040fe40008000006 */
[C---:B------:R-:W-:Y:S02]  /*24d0*/  DFMA R4, R28.reuse, UR14, R32 ;  /* 0x0000000e1c047c2b */ /* 0x040fe40008000020 */
[----:B------:R-:W-:Y:S02]  /*24e0*/  DFMA R28, R28, UR22, R50 ;  /* 0x000000161c1c7c2b */ /* 0x000fe40008000032 */
[C-C-:B--2---:R-:W-:Y:S02]  /*24f0*/  DADD R32, R40.reuse, R10.reuse ;  /* 0x0000000028207229 */ /* 0x144fe4000000000a */
[----:B------:R-:W-:Y:S02]  /*2500*/  DADD R10, R40, -R10 ;  /* 0x00000000280a7229 */ /* 0x000fe4000000080a */
[----:B------:R-:W-:-:S02]  /*2510*/  DADD R18, R18, -R48 ;  /* 0x0000000012127229 */ /* 0x000fc40000000830 */
[----:B------:R-:W-:Y:S02]  /*2520*/  DFMA R40, R16, UR6, RZ ;  /* 0x0000000610287c2b */ /* 0x000fe400080000ff */
[C---:B------:R-:W-:Y:S02]  /*2530*/  DFMA R6, R32.reuse, UR32, R6 ;  /* 0x0000002020067c2b */ /* 0x040fe40008000006 */
[C---:B------:R-:W-:Y:S02]  /*2540*/  DFMA R4, R32.reuse, UR30, R4 ;  /* 0x0000001e20047c2b */ /* 0x040fe40008000004 */
[C---:B------:R-:W-:Y:S02]  /*2550*/  DFMA R8, R32.reuse, UR40, R8 ;  /* 0x0000002820087c2b */ /* 0x040fe40008000008 */
[----:B------:R-:W-:Y:S02]  /*2560*/  DFMA R28, R32, UR38, R28 ;  /* 0x00000026201c7c2b */ /* 0x000fe4000800001c */
[----:B---3--:R-:W-:-:S02]  /*2570*/  DADD R32, R22, R24 ;  /* 0x0000000016207229 */ /* 0x008fc40000000018 */
[----:B------:R-:W-:Y:S02]  /*2580*/  DADD R22, R22, -R24 ;  /* 0x0000000016167229 */ /* 0x000fe40000000818 */
[C---:B------:R-:W-:Y:S01]  /*2590*/  DFMA R24, R16.reuse, UR74, RZ ;  /* 0x0000004a10187c2b */ /* 0x040fe200080000ff */
[----:B------:R-:W-:Y:S01]  /*25a0*/  R2UR.FILL UR75, R36 ;  /* 0x00000000244b72ca */ /* 0x000fe200004e0000 */
[C---:B------:R-:W-:Y:S01]  /*25b0*/  DFMA R48, R16.reuse, UR12, RZ ;  /* 0x0000000c10307c2b */ /* 0x040fe200080000ff */
[----:B------:R-:W-:Y:S01]  /*25c0*/  R2UR.FILL UR74, R0 ;  /* 0x00000000004a72ca */ /* 0x000fe200004e0000 */
[----:B------:R-:W-:Y:S02]  /*25d0*/  DFMA R50, R16, UR10, RZ ;  /* 0x0000000a10327c2b */ /* 0x000fe400080000ff */
[C---:B------:R-:W-:Y:S02]  /*25e0*/  DFMA R16, R18.reuse, UR18, R40 ;  /* 0x0000001212107c2b */ /* 0x040fe40008000028 */
[----:B------:R-:W-:-:S02]  /*25f0*/  DFMA R24, R18, UR20, R24 ;  /* 0x0000001412187c2b */ /* 0x000fc40008000018 */
[C---:B------:R-:W-:Y:S02]  /*2600*/  DFMA R48, R18.reuse, UR28, R48 ;  /* 0x0000001c12307c2b */ /* 0x040fe40008000030 */
[----:B------:R-:W-:Y:S02]  /*2610*/  DFMA R50, R18, UR26, R50 ;  /* 0x0000001a12327c2b */ /* 0x000fe40008000032 */
[C---:B------:R-:W-:Y:S02]  /*2620*/  DFMA R18, R10.reuse, UR34, R16 ;  /* 0x000000220a127c2b */ /* 0x040fe40008000010 */
[C---:B------:R-:W-:Y:S02]  /*2630*/  DFMA R40, R10.reuse, UR36, R24 ;  /* 0x000000240a287c2b */ /* 0x040fe40008000018 */
[C---:B------:R-:W-:Y:S02]  /*2640*/  DFMA R16, R10.reuse, UR44, R48 ;  /* 0x0000002c0a107c2b */ /* 0x040fe40008000030 */
[----:B------:R-:W-:Y:S01]  /*2650*/  DFMA R10, R10, UR42, R50 ;  /* 0x0000002a0a0a7c2b */ /* 0x000fe20008000032 */
[----:B------:R-:W-:Y:S01]  /*2660*/  LDS.64 R48, [R3+0x140] ;  /* 0x0001400003307984 */ /* 0x000fe20000000a00 */
[----:B------:R-:W-:-:S02]  /*2670*/  DFMA R6, R32, UR48, R6 ;  /* 0x0000003020067c2b */ /* 0x000fc40008000006 */
[C---:B------:R-:W-:Y:S01]  /*2680*/  DFMA R24, R32.reuse, UR46, R4 ;  /* 0x0000002e20187c2b */ /* 0x040fe20008000004 */
[----:B------:R-:W0:Y:S01]  /*2690*/  LDS.64 R50, [R3+0x190] ;  /* 0x0001900003327984 */ /* 0x000e220000000a00 */
[C---:B------:R-:W-:Y:S02]  /*26a0*/  DFMA R8, R32.reuse, UR56, R8 ;  /* 0x0000003820087c2b */ /* 0x040fe40008000008 */
[----:B------:R-:W-:Y:S02]  /*26b0*/  DFMA R28, R32, UR54, R28 ;  /* 0x00000036201c7c2b */ /* 0x000fe4000800001c */
[C---:B------:R-:W-:Y:S02]  /*26c0*/  DFMA R40, R22.reuse, UR52, R40 ;  /* 0x0000003416287c2b */ /* 0x040fe40008000028 */
[C---:B------:R-:W-:Y:S02]  /*26d0*/  DFMA R18, R22.reuse, UR50, R18 ;  /* 0x0000003216127c2b */ /* 0x040fe40008000012 */
[----:B------:R-:W-:-:S02]  /*26e0*/  DFMA R16, R22, UR60, R16 ;  /* 0x0000003c16107c2b */ /* 0x000fc40008000010 */
[----:B------:R-:W-:Y:S02]  /*26f0*/  DFMA R10, R22, UR58, R10 ;  /* 0x0000003a160a7c2b */ /* 0x000fe4000800000a */
[C-C-:B0-----:R-:W-:Y:S02]  /*2700*/  DADD R32, R48.reuse, R50.reuse ;  /* 0x0000000030207229 */ /* 0x141fe40000000032 */
[----:B------:R-:W-:-:S06]  /*2710*/  DADD R4, R48, -R50 ;  /* 0x0000000030047229 */ /* 0x000fcc0000000832 */
        /* <DEDUP_REMOVED lines=22> */
.L_x_1422:
[----:B------:R-:W-:Y:S05]  /*2880*/  BSYNC.RECONVERGENT B0 ;  /* 0x0000000000007941 */ /* 0x000fea0003800200 */
.L_x_1421:
[----:B------:R-:W-:Y:S06]  /*2890*/  BAR.SYNC.DEFER_BLOCKING 0x0 ;  /* 0x0000000000007b1d */ /* 0x000fec0000010000 */
[----:B------:R-:W-:Y:S04]  /*28a0*/  BSSY.RECONVERGENT B0, `(.L_x_1423) ;  /* 0x0000057000007945 */ /* 0x000fe80003800200 */
[----:B------:R-:W-:Y:S05]  /*28b0*/  @P1 BRA `(.L_x_1424) ;  /* 0x0000000400541947 */ /* 0x000fea0003800000 */
[----:B0-----:R-:W-:Y:S01]  /*28c0*/  LDS.64 R16, [R2] ;  /* 0x0000000002107984 */ /* 0x001fe20000000a00 */
[----:B------:R-:W-:Y:S02]  /*28d0*/  MOV.SPILL R26, UR67 ;  /* 0x00000043001a7c02 */ /* 0x000fe40009000f00 */
[----:B------:R-:W-:Y:S01]  /*28e0*/  MOV.SPILL R27, UR66 ;  /* 0x00000042001b7c02 */ /* 0x000fe20009000f00 */
[----:B-1----:R-:W0:Y:S01]  /*28f0*/  LDS.64 R18, [R2+0x1c20] ;  /* 0x001c200002127984 */ /* 0x002e220000000a00 */
        /* <DEDUP_REMOVED lines=15> */
[----:B------:R-:W3:Y:S04]  /*29f0*/  LDS.64 R8, [R2+0x12c0] ;  /* 0x0012c00002087984 */ /* 0x000ee80000000a00 */
[----:B------:R-:W-:Y:S04]  /*2a00*/  LDS.64 R4, [R2+0xc80] ;  /* 0x000c800002047984 */ /* 0x000fe80000000a00 */
[----:B------:R4:W5:Y:S01]  /*2a10*/  LDS.64 R6, [R2+0xfa0] ;  /* 0x000fa00002067984 */ /* 0x0009620000000a00 */
[----:B0-----:R-:W-:-:S08]  /*2a20*/  DADD R20, R16, R18 ;  /* 0x0000000010147229 */ /* 0x001fd00000000012 */
[----:B------:R-:W-:Y:S01]  /*2a30*/  DFMA R34, R20, UR66, RZ ;  /* 0x0000004214227c2b */ /* 0x000fe200080000ff */
[----:B------:R-:W-:Y:S01]  /*2a40*/  R2UR.FILL UR67, R26 ;  /* 0x000000001a4372ca */ /* 0x000fe200004e0000 */
[----:B-1----:R-:W-:Y:S01]  /*2a50*/  DADD R24, R22, R28 ;  /* 0x0000000016187229 */ /* 0x002fe2000000001c */
[----:B------:R-:W-:Y:S01]  /*2a60*/  R2UR.FILL UR66, R27 ;  /* 0x000000001b4272ca */ /* 0x000fe200004e0000 */
[C---:B------:R-:W-:Y:S02]  /*2a70*/  DFMA R32, R20.reuse, UR8, RZ ;  /* 0x0000000814207c2b */ /* 0x040fe400080000ff */
[----:B------:R-:W-:Y:S01]  /*2a80*/  DFMA R30, R20, UR68, RZ ;  /* 0x00000044141e7c2b */ /* 0x000fe200080000ff */
[----:B------:R-:W-:Y:S01]  /*2a90*/  R2UR.FILL UR68, R3 ;  /* 0x00000000034472ca */ /* 0x000fe200004e0000 */
[----:B------:R-:W-:Y:S01]  /*2aa0*/  DADD R26, R16, -R18 ;  /* 0x00000000101a7229 */ /* 0x000fe20000000812 */
[----:B------:R-:W-:Y:S01]  /*2ab0*/  R2UR.FILL UR69, R0 ;  /* 0x00000000004572ca */ /* 0x000fe200004e0000 */
[----:B------:R-:W-:-:S02]  /*2ac0*/  DFMA R38, R20, UR4, RZ ;  /* 0x0000000414267c2b */ /* 0x000fc400080000ff */
[----:B------:R-:W-:Y:S02]  /*2ad0*/  DADD R22, R22, -R28 ;  /* 0x0000000016167229 */ /* 0x000fe4000000081c */
[C---:B------:R-:W-:Y:S02]  /*2ae0*/  DFMA R18, R24.reuse, UR14, R32 ;  /* 0x0000000e18127c2b */ /* 0x040fe40008000020 */
[----:B------:R-:W-:Y:S02]  /*2af0*/  DFMA R20, R24, UR16, R30 ;  /* 0x0000001018147c2b */ /* 0x000fe4000800001e */
[C---:B----4-:R-:W-:Y:S01]  /*2b00*/  DFMA R2, R26.reuse, UR76, RZ ;  /* 0x0000004c1a027c2b */ /* 0x050fe200080000ff */
[----:B------:R-:W-:Y:S01]  /*2b10*/  R2UR.FILL UR77, R36 ;  /* 0x00000000244d72ca */ /* 0x000fe200004e0000 */
[C---:B------:R-:W-:Y:S01]  /*2b20*/  DFMA R28, R26.reuse, UR6, RZ ;  /* 0x000000061a1c7c2b */ /* 0x040fe200080000ff */
[----:B------:R-:W-:Y:S01]  /*2b30*/  R2UR.FILL UR76, R40 ;  /* 0x00000000284c72ca */ /* 0x000fe200004e0000 */
[----:B------:R-:W-:-:S02]  /*2b40*/  DFMA R32, R26, UR10, RZ ;  /* 0x0000000a1a207c2b */ /* 0x000fc400080000ff */
[----:B------:R-:W-:Y:S02]  /*2b50*/  DFMA R30, R26, UR12, RZ ;  /* 0x0000000c1a1e7c2b */ /* 0x000fe400080000ff */
[C---:B------:R-:W-:Y:S02]  /*2b60*/  DFMA R16, R24.reuse, UR24, R34 ;  /* 0x0000001818107c2b */ /* 0x040fe40008000022 */
[----:B------:R-:W-:Y:S02]  /*2b70*/  DFMA R24, R24, UR22, R38 ;  /* 0x0000001618187c2b */ /* 0x000fe40008000026 */
[C-C-:B--2---:R-:W-:Y:S02]  /*2b80*/  DADD R26, R14.reuse, R12.reuse ;  /* 0x000000000e1a7229 */ /* 0x144fe4000000000c */
[----:B------:R-:W-:Y:S02]  /*2b90*/  DADD R12, R14, -R12 ;  /* 0x000000000e0c7229 */ /* 0x000fe4000000080c */
[----:B------:R-:W-:-:S02]  /*2ba0*/  DFMA R14, R22, UR20, R2 ;  /* 0x00000014160e7c2b */ /* 0x000fc40008000002 */
[C---:B------:R-:W-:Y:S02]  /*2bb0*/  DFMA R28, R22.reuse, UR18, R28 ;  /* 0x00000012161c7c2b */ /* 0x040fe4000800001c */
[C---:B------:R-:W-:Y:S02]  /*2bc0*/  DFMA R32, R22.reuse, UR26, R32 ;  /* 0x0000001a16207c2b */ /* 0x040fe40008000020 */
        /* <DEDUP_REMOVED lines=8> */
[----:B------:R-:W-:Y:S02]  /*2c50*/  DFMA R32, R12, UR42, R32 ;  /* 0x0000002a0c207c2b */ /* 0x000fe40008000020 */
[----:B------:R-:W-:-:S02]  /*2c60*/  DADD R8, R10, -R8 ;  /* 0x000000000a087229 */ /* 0x000fc40000000808 */
[----:B------:R-:W-:Y:S02]  /*2c70*/  DFMA R30, R12, UR44, R30 ;  /* 0x0000002c0c1e7c2b */ /* 0x000fe4000800001e */
[C---:B------:R-:W-:Y:S02]  /*2c80*/  DFMA R20, R2.reuse, UR48, R20 ;  /* 0x0000003002147c2b */ /* 0x040fe40008000014 */
[C---:B------:R-:W-:Y:S02]  /*2c90*/  DFMA R18, R2.reuse, UR46, R18 ;  /* 0x0000002e02127c2b */ /* 0x040fe40008000012 */
[C---:B------:R-:W-:Y:S02]  /*2ca0*/  DFMA R16, R2.reuse, UR56, R16 ;  /* 0x0000003802107c2b */ /* 0x040fe40008000010 */
[----:B------:R-:W-:Y:S02]  /*2cb0*/  DFMA R24, R2, UR54, R24 ;  /* 0x0000003602187c2b */ /* 0x000fe40008000018 */
[----:B-----5:R-:W-:-:S02]  /*2cc0*/  DADD R2, R4, R6 ;  /* 0x0000000004027229 */ /* 0x020fc40000000006 */
        /* <DEDUP_REMOVED lines=19> */
[----:B------:R-:W-:-:S11]  /*2e00*/  DADD R26, R16, R4 ;  /* 0x00000000101a7229 */ /* 0x000fd60000000004 */
.L_x_1424:
[----:B------:R-:W-:Y:S05]  /*2e10*/  BSYNC.RECONVERGENT B0 ;  /* 0x0000000000007941 */ /* 0x000fea0003800200 */
.L_x_1423:
[----:B------:R-:W-:Y:S06]  /*2e20*/  BAR.SYNC.DEFER_BLOCKING 0x0 ;  /* 0x0000000000007b1d */ /* 0x000fec0000010000 */
[----:B------:R-:W-:Y:S05]  /*2e30*/  @!P0 EXIT ;  /* 0x000000000000894d */ /* 0x000fea0003800000 */
[----:B0-----:R-:W0:Y:S01]  /*2e40*/  S2R R0, SR_TID.X ;  /* 0x0000000000007919 */ /* 0x001e220000002100 */
[----:B-1----:R-:W1:Y:S01]  /*2e50*/  LDC.64 R2, c[0x0][0x3a8] ;  /* 0x0000ea00ff027b82 */ /* 0x002e620000000a00 */
[----:B------:R-:W2:Y:S01]  /*2e60*/  LDCU.64 UR4, c[0x0][0x358] ;  /* 0x00006b00ff0477ac */ /* 0x000ea20008000a00 */
[----:B0-----:R-:W-:-:S04]  /*2e70*/  IMAD R37, R37, 0x157, R0 ;  /* 0x0000015725257824 */ /* 0x001fc800078e0200 */
[----:B-1----:R-:W-:-:S05]  /*2e80*/  IMAD.WIDE R2, R37, 0x8, R2 ;  /* 0x0000000825027825 */ /* 0x002fca00078e0202 */
        /* <DEDUP_REMOVED lines=8> */
.L_x_1425:
        /* <DEDUP_REMOVED lines=15> */
.L_x_3069:


//--------------------- .text._Z42massMatrixMultiplyMonolithicConstantKernelILi7ELi9ELi2EEviPKdS1_S1_S1_Pd --------------------------
	.section	.text._Z42massMatrixMultiplyMonolithicConstantKernelILi7ELi9ELi2EEviPKdS1_S1_S1_Pd,"ax",@progbits
	.align	128
        .global         _Z42massMatrixMultiplyMonolithicConstantKernelILi7ELi9ELi2EEviPKdS1_S1_S1_Pd
        .type           _Z42massMatrixMultiplyMonolithicConstantKernelILi7ELi9ELi2EEviPKdS1_S1_S1_Pd,@function
        .size           _Z42massMatrixMultiplyMonolithicConstantKernelILi7ELi9ELi2EEviPKdS1_S1_S1_Pd,(.L_x_3070 - _Z42massMatrixMultiplyMonolithicConstantKernelILi7ELi9ELi2EEviPKdS1_S1_S1_Pd)
        .other          _Z42massMatrixMultiplyMonolithicConstantKernelILi7ELi9ELi2EEviPKdS1_S1_S1_Pd,@"STO_CUDA_ENTRY STV_DEFAULT"
_Z42massMatrixMultiplyMonolithicConstantKernelILi7ELi9ELi2EEviPKdS1_S1_S1_Pd:
.text._Z42massMatrixMultiplyMonolithicConstantKernelILi7ELi9ELi2EEviPKdS1_S1_S1_Pd:
[----:B------:R-:W-:Y:S01]  /*0000*/  LDC R1, c[0x0][0x37c] ;  /* 0x0000df00ff017b82 */ /* 0x000fe20000000800 */
[----:B------:R-:W0:Y:S01]  /*0010*/  S2R R19, SR_TID.X ;  /* 0x0000000000137919 */ /* 0x000e220000002100 */
[----:B------:R-:W1:Y:S06]  /*0020*/  LDCU UR4, c[0x0][0x380] ;  /* 0x00007000ff0477ac */ /* 0x000e6c0008000800 */
[----:B------:R-:W2:Y:S01]  /*0030*/  LDC.64 R34, c[0x0][0x388] ;  /* 0x0000e200ff227b82 */ /* 0x000ea20000000a00 */
[----:B------:R-:W3:Y:S01]  /*0040*/  S2R R20, SR_TID.Y ;  /* 0x0000000000147919 */ /* 0x000ee20000002200 */
[----:B------:R-:W4:Y:S01]  /*0050*/  LDCU.64 UR76, c[0x0][0x358] ;  /* 0x00006b00ff4c77ac */ /* 0x000f220008000a00 */
[----:B------:R-:W3:Y:S01]  /*0060*/  S2R R3, SR_CTAID.X ;  /* 0x0000000000037919 */ /* 0x000ee20000002500 */
[----:B------:R-:W4:Y:S01]  /*0070*/  S2R R21, SR_CgaCtaId ;  /* 0x0000000000157919 */ /* 0x000f220000008800 */
[----:B0-----:R-:W-:-:S02]  /*0080*/  PRMT R16, R19, 0x9910, RZ ;  /* 0x0000991013107816 */ /* 0x001fc400000000ff */
[----:B------:R-:W-:-:S03]  /*0090*/  LOP3.LUT R17, R19, 0xffff, RZ, 0xc0, !PT ;  /* 0x0000ffff13117812 */ /* 0x000fc600078ec0ff */
[----:B------:R-:W-:Y:S02]  /*00a0*/  IMAD R16, R16, 0x25, RZ ;  /* 0x0000002510107824 */ /* 0x000fe400078e02ff */
[----:B---3--:R-:W-:-:S03]  /*00b0*/  IMAD R0, R3, 0x2, R20 ;  /* 0x0000000203007824 */ /* 0x008fc600078e0214 */
[----:B------:R-:W-:Y:S01]  /*00c0*/  LOP3.LUT R22, R16, 0xffff, RZ, 0xc0, !PT ;  /* 0x0000ffff10167812 */ /* 0x000fe200078ec0ff */
[C---:B------:R-:W-:Y:S01]  /*00d0*/  IMAD R16, R17.reuse, 0x2493, RZ ;  /* 0x0000249311107824 */ /* 0x040fe200078e02ff */
[C---:B-1----:R-:W-:Y:S01]  /*00e0*/  ISETP.GE.AND P0, PT, R0.reuse, UR4, PT ;  /* 0x0000000400007c0c */ /* 0x042fe2000bf06270 */
[----:B------:R-:W-:Y:S01]  /*00f0*/  IMAD R18, R17, 0x1c72, RZ ;  /* 0x00001c7211127824 */ /* 0x000fe200078e02ff */
[----:B------:R-:W-:Y:S01]  /*0100*/  SHF.R.U32.HI R22, RZ, 0x8, R22 ;  /* 0x00000008ff167819 */ /* 0x000fe20000011616 */
[----:B------:R-:W-:Y:S01]  /*0110*/  IMAD R3, R0, 0x51, R19 ;  /* 0x0000005100037824 */ /* 0x000fe200078e0213 */
[----:B------:R-:W-:-:S03]  /*0120*/  SHF.R.U32.HI R16, RZ, 0x10, R16 ;  /* 0x00000010ff107819 */ /* 0x000fc60000011610 */
[----:B------:R-:W-:Y:S01]  /*0130*/  IMAD.MOV R24, RZ, RZ, -R22 ;  /* 0x000000ffff187224 */ /* 0x000fe200078e0a16 */
[----:B------:R-:W-:Y:S01]  /*0140*/  PRMT R26, R16, 0x9910, RZ ;  /* 0x00009910101a7816 */ /* 0x000fe200000000ff */
[----:B------:R-:W-:-:S04]  /*0150*/  IMAD R3, R3, 0x9, RZ ;  /* 0x0000000903037824 */ /* 0x000fc800078e02ff */
[----:B------:R-:W0:Y:S01]  /*0160*/  @!P0 LDC.64 R16, c[0x0][0x3a0] ;  /* 0x0000e800ff108b82 */ /* 0x000e220000000a00 */
[----:B------:R-:W-:Y:S01]  /*0170*/  PRMT R24, R24, 0x7710, RZ ;  /* 0x0000771018187816 */ /* 0x000fe200000000ff */
[----:B--2---:R-:W-:Y:S01]  /*0180*/  IMAD.WIDE R34, R3, 0x8, R34 ;  /* 0x0000000803227825 */ /* 0x004fe200078e0222 */
[----:B------:R-:W-:-:S03]  /*0190*/  CS2R R2, SRZ ;  /* 0x0000000000027805 */ /* 0x000fc6000001ff00 */
[----:B------:R-:W-:Y:S01]  /*01a0*/  IMAD.IADD R23, R24, 0x1, R19 ;  /* 0x0000000118177824 */ /* 0x000fe200078e0213 */
[----:B------:R-:W-:Y:S02]  /*01b0*/  MOV R24, 0x400 ;  /* 0x0000040000187802 */ /* 0x000fe40000000f00 */
[----:B----4-:R1:W5:Y:S01]  /*01c0*/  @!P0 LDG.E.64.CONSTANT R2, desc[UR76][R34.64] ;  /* 0x0000004c22028981 */ /* 0x010362000c1e9b00 */
[----:B------:R-:W-:Y:S02]  /*01d0*/  SHF.R.U32.HI R18, RZ, 0x10, R18 ;  /* 0x00000010ff127819 */ /* 0x000fe40000011612 */
[----:B------:R-:W-:Y:S01]  /*01e0*/  LOP3.LUT R25, R23, 0xfe, RZ, 0xc0, !PT ;  /* 0x000000fe17197812 */ /* 0x000fe200078ec0ff */
[----:B------:R-:W-:Y:S01]  /*01f0*/  IMAD R23, R26, 0x7, RZ ;  /* 0x000000071a177824 */ /* 0x000fe200078e02ff */
[----:B------:R-:W-:Y:S02]  /*0200*/  LEA R21, R21, R24, 0x18 ;  /* 0x0000001815157211 */ /* 0x000fe400078ec0ff */
[----:B------:R-:W-:Y:S01]  /*0210*/  PRMT R27, R18, 0x9910, RZ ;  /* 0x00009910121b7816 */ /* 0x000fe200000000ff */
[----:B------:R-:W-:Y:S01]  /*0220*/  IMAD.MOV R24, RZ, RZ, -R23 ;  /* 0x000000ffff187224 */ /* 0x000fe200078e0a17 */
[----:B------:R-:W-:Y:S01]  /*0230*/  LEA.HI R25, R25, R22, RZ, 0x1f ;  /* 0x0000001619197211 */ /* 0x000fe200078ff8ff */
[----:B------:R-:W-:Y:S01]  /*0240*/  IMAD R23, R20, 0x16c8, R21 ;  /* 0x000016c814177824 */ /* 0x000fe200078e0215 */
[----:B------:R-:W-:Y:S01]  /*0250*/  ISETP.GT.U32.AND P1, PT, R19, 0x30, PT ;  /* 0x000000301300780c */ /* 0x000fe20003f24070 */
[----:B------:R-:W-:Y:S01]  /*0260*/  @!P0 IMAD R21, R0, 0x157, R19 ;  /* 0x0000015700158824 */ /* 0x000fe200078e0213 */
[----:B------:R-:W-:Y:S01]  /*0270*/  LOP3.LUT R25, R25, 0xfc, RZ, 0xc0, !PT ;  /* 0x000000fc19197812 */ /* 0x000fe200078ec0ff */
[----:B------:R-:W-:Y:S01]  /*0280*/  IMAD R26, R27, 0x9, RZ ;  /* 0x000000091b1a7824 */ /* 0x000fe200078e02ff */
[----:B------:R-:W-:Y:S01]  /*0290*/  PRMT R24, R24, 0x7710, RZ ;  /* 0x0000771018187816 */ /* 0x000fe200000000ff */
[----:B0-----:R-:W-:Y:S01]  /*02a0*/  @!P0 IMAD.WIDE R16, R21, 0x8, R16 ;  /* 0x0000000815108825 */ /* 0x001fe200078e0210 */
[----:B------:R-:W-:Y:S01]  /*02b0*/  SHF.R.U32.HI R20, RZ, 0x2, R25 ;  /* 0x00000002ff147819 */ /* 0x000fe20000011619 */
[----:B------:R-:W-:Y:S01]  /*02c0*/  BSSY.RECONVERGENT B0, `(.L_x_1426) ;  /* 0x000007f000007945 */ /* 0x000fe20003800200 */
[----:B------:R-:W-:Y:S01]  /*02d0*/  ISETP.GT.U32.AND P2, PT, R19, 0x3e, PT ;  /* 0x0000003e1300780c */ /* 0x000fe20003f44070 */
[----:B------:R-:W-:Y:S01]  /*02e0*/  IMAD.MOV R22, RZ, RZ, -R26 ;  /* 0x000000ffff167224 */ /* 0x000fe200078e0a1a */
[----:B------:R1:W5:Y:S01]  /*02f0*/  @!P0 LDG.E.64.CONSTANT R14, desc[UR76][R16.64] ;  /* 0x0000004c100e8981 */ /* 0x000362000c1e9b00 */
[----:B------:R-:W-:-:S02]  /*0300*/  IMAD R32, R18, 0x288, R23 ;  /* 0x0000028812207824 */ /* 0x000fc400078e0217 */
[----:B------:R-:W-:Y:S01]  /*0310*/  IMAD.IADD R18, R24, 0x1, R19 ;  /* 0x0000000118127824 */ /* 0x000fe200078e0213 */
[----:B------:R1:W5:Y:S01]  /*0320*/  @!P0 LDG.E.64.CONSTANT R28, desc[UR76][R16.64+0x188] ;  /* 0x0001884c101c8981 */ /* 0x000362000c1e9b00 */
[----:B------:R-:W-:Y:S01]  /*0330*/  PRMT R22, R22, 0x7710, RZ ;  /* 0x0000771016167816 */ /* 0x000fe200000000ff */
[----:B------:R-:W-:Y:S02]  /*0340*/  IMAD R23, R20, 0x48, R23 ;  /* 0x0000004814177824 */ /* 0x000fe400078e0217 */
[----:B------:R1:W5:Y:S01]  /*0350*/  @!P0 LDG.E.64.CONSTANT R4, desc[UR76][R16.64+0x310] ;  /* 0x0003104c10048981 */ /* 0x000362000c1e9b00 */
[----:B------:R-:W-:Y:S01]  /*0360*/  LOP3.LUT R18, R18, 0xffff, RZ, 0xc0, !PT ;  /* 0x0000ffff12127812 */ /* 0x000fe200078ec0ff */
[----:B------:R-:W-:Y:S02]  /*0370*/  IMAD.IADD R22, R22, 0x1, R19 ;  /* 0x0000000116167824 */ /* 0x000fe400078e0213 */
[----:B------:R1:W5:Y:S01]  /*0380*/  @!P0 LDG.E.64.CONSTANT R6, desc[UR76][R16.64+0x498] ;  /* 0x0004984c10068981 */ /* 0x000362000c1e9b00 */
[----:B------:R-:W-:-:S02]  /*0390*/  IMAD R37, R20, 0x240, R23 ;  /* 0x0000024014257824 */ /* 0x000fc400078e0217 */
[----:B------:R-:W-:Y:S01]  /*03a0*/  LOP3.LUT R21, R22, 0xffff, RZ, 0xc0, !PT ;  /* 0x0000ffff16157812 */ /* 0x000fe200078ec0ff */
[----:B------:R1:W5:Y:S01]  /*03b0*/  @!P0 LDG.E.64.CONSTANT R8, desc[UR76][R16.64+0x620] ;  /* 0x0006204c10088981 */ /* 0x000362000c1e9b00 */
[C---:B------:R-:W-:Y:S02]  /*03c0*/  IMAD R36, R18.reuse, 0x8, R23 ;  /* 0x0000000812247824 */ /* 0x040fe400078e0217 */
[----:B------:R-:W-:Y:S01]  /*03d0*/  IMAD R37, R18, 0x8, R37 ;  /* 0x0000000812257824 */ /* 0x000fe200078e0225 */
[----:B------:R1:W5:Y:S01]  /*03e0*/  @!P0 LDG.E.64.CONSTANT R10, desc[UR76][R16.64+0x7a8] ;  /* 0x0007a84c100a8981 */ /* 0x000362000c1e9b00 */
[----:B------:R-:W-:-:S03]  /*03f0*/  IMAD R32, R21, 0x48, R32 ;  /* 0x0000004815207824 */ /* 0x000fc600078e0220 */
        /* <DEDUP_REMOVED lines=13> */
[----:B------:R-:W0:Y:S01]  /*04d0*/  LDCU.128 UR32, c[0x3][0x70] ;  /* 0x00c00e00ff2077ac */ /* 0x000e220008000c00 */
[----:B--2---:R-:W-:Y:S01]  /*04e0*/  DFMA R18, R28, UR16, R18 ;  /* 0x000000101c127c2b */ /* 0x004fe20008000012 */
[----:B------:R-:W2:Y:S05]  /*04f0*/  LDCU.128 UR4, c[0x3][0xa0] ;  /* 0x00c01400ff0477ac */ /* 0x000eaa0008000c00 */
[C---:B---3--:R-:W-:Y:S01]  /*0500*/  DFMA R16, R4.reuse, UR8, R16 ;  /* 0x0000000804107c2b */ /* 0x048fe20008000010 */
[----:B------:R-:W3:Y:S01]  /*0510*/  LDCU.128 UR44, c[0x3][0x150] ;  /* 0x00c02a00ff2c77ac */ /* 0x000ee20008000c00 */
[----:B------:R-:W-:Y:S01]  /*0520*/  DFMA R18, R4, UR18, R18 ;  /* 0x0000001204127c2b */ /* 0x000fe20008000012 */
[----:B------:R-:W3:Y:S05]  /*0530*/  LDCU.128 UR48, c[0x3][0x1c0] ;  /* 0x00c03800ff3077ac */ /* 0x000eea0008000c00 */
[C---:B------:R-:W-:Y:S01]  /*0540*/  DFMA R16, R6.reuse, UR10, R16 ;  /* 0x0000000a06107c2b */ /* 0x040fe20008000010 */
[----:B------:R-:W3:Y:S01]  /*0550*/  LDCU.128 UR8, c[0x3][0x110] ;  /* 0x00c02200ff0877ac */ /* 0x000ee20008000c00 */
[----:B----4-:R-:W-:Y:S01]  /*0560*/  DFMA R18, R6, UR24, R18 ;  /* 0x0000001806127c2b */ /* 0x010fe20008000012 */
[----:B------:R-:W4:Y:S05]  /*0570*/  LDCU.128 UR16, c[0x3][0xb0] ;  /* 0x00c01600ff1077ac */ /* 0x000f2a0008000c00 */
[----:B-1----:R-:W-:-:S02]  /*0580*/  DFMA R16, R8, UR12, R16 ;  /* 0x0000000c08107c2b */ /* 0x002fc40008000010 */
[----:B--2---:R-:W-:Y:S01]  /*0590*/  DFMA R22, R14, UR6, RZ ;  /* 0x000000060e167c2b */ /* 0x004fe200080000ff */
[----:B------:R-:W1:Y:S01]  /*05a0*/  LDCU.128 UR36, c[0x3][0x120] ;  /* 0x00c02400ff2477ac */ /* 0x000e620008000c00 */
[----:B------:R-:W-:Y:S01]  /*05b0*/  DFMA R18, R8, UR26, R18 ;  /* 0x0000001a08127c2b */ /* 0x000fe20008000012 */
[----:B------:R-:W2:Y:S03]  /*05c0*/  LDCU.128 UR24, c[0x3][0xe0] ;  /* 0x00c01c00ff1877ac */ /* 0x000ea60008000c00 */
[C---:B------:R-:W-:Y:S01]  /*05d0*/  DFMA R16, R10.reuse, UR14, R16 ;  /* 0x0000000e0a107c2b */ /* 0x040fe20008000010 */
[----:B------:R-:W2:Y:S03]  /*05e0*/  LDCU.128 UR12, c[0x3][0x180] ;  /* 0x00c03000ff0c77ac */ /* 0x000ea60008000c00 */
[----:B0-----:R-:W-:-:S02]  /*05f0*/  DFMA R18, R10, UR28, R18 ;  /* 0x0000001c0a127c2b */ /* 0x001fc40008000012 */
[----:B---3--:R-:W-:Y:S01]  /*0600*/  DFMA R24, R14, UR10, RZ ;  /* 0x0000000a0e187c2b */ /* 0x008fe200080000ff */
[----:B------:R-:W0:Y:S01]  /*0610*/  LDCU.128 UR40, c[0x3][0x190] ;  /* 0x00c03200ff2877ac */ /* 0x000e220008000c00 */
[----:B------:R-:W-:Y:S02]  /*0620*/  DFMA R30, R12, UR20, R16 ;  /* 0x000000140c1e7c2b */ /* 0x000fe40008000010 */
[----:B------:R-:W-:Y:S01]  /*0630*/  DFMA R16, R14, UR32, RZ ;  /* 0x000000200e107c2b */ /* 0x000fe200080000ff */
[----:B------:R-:W3:Y:S01]  /*0640*/  LDCU.128 UR52, c[0x3][0xf0] ;  /* 0x00c01e00ff3477ac */ /* 0x000ee20008000c00 */
[----:B------:R-:W-:Y:S02]  /*0650*/  DFMA R20, R12, UR30, R18 ;  /* 0x0000001e0c147c2b */ /* 0x000fe40008000012 */
[C---:B----4-:R-:W-:Y:S01]  /*0660*/  DFMA R22, R28.reuse, UR16, R22 ;  /* 0x000000101c167c2b */ /* 0x050fe20008000016 */
[----:B------:R-:W4:Y:S01]  /*0670*/  LDCU.128 UR28, c[0x3][0x1d0] ;  /* 0x00c03a00ff1c77ac */ /* 0x000f220008000c00 */
[----:B-1----:R-:W-:Y:S01]  /*0680*/  DFMA R24, R28, UR36, R24 ;  /* 0x000000241c187c2b */ /* 0x002fe20008000018 */
[----:B------:R-:W-:Y:S01]  /*0690*/  STS.64 [R36], R30 ;  /* 0x0000001e24007388 */ /* 0x000fe20000000a00 */
[----:B--2---:R-:W-:Y:S01]  /*06a0*/  DFMA R18, R14, UR24, RZ ;  /* 0x000000180e127c2b */ /* 0x004fe200080000ff */
[----:B------:R-:W1:Y:S01]  /*06b0*/  LDCU.128 UR20, c[0x3][0x130] ;  /* 0x00c02600ff1477ac */ /* 0x000e620008000c00 */
[----:B------:R-:W-:Y:S01]  /*06c0*/  DFMA R16, R28, UR34, R16 ;  /* 0x000000221c107c2b */ /* 0x000fe20008000010 */
[----:B------:R2:W-:Y:S01]  /*06d0*/  STS.64 [R36+0x288], R20 ;  /* 0x0002881424007388 */ /* 0x0005e20000000a00 */
[----:B------:R-:W-:Y:S01]  /*06e0*/  DFMA R26, R14, UR14, RZ ;  /* 0x0000000e0e1a7c2b */ /* 0x000fe200080000ff */
[----:B------:R-:W4:Y:S01]  /*06f0*/  LDCU.128 UR32, c[0x3][0x90] ;  /* 0x00c01200ff2077ac */ /* 0x000f220008000c00 */
[----:B------:R-:W-:-:S02]  /*0700*/  DFMA R22, R4, UR18, R22 ;  /* 0x0000001204167c2b */ /* 0x000fc40008000016 */
[----:B------:R-:W-:Y:S01]  /*0710*/  DFMA R18, R28, UR26, R18 ;  /* 0x0000001a1c127c2b */ /* 0x000fe20008000012 */
[----:B------:R-:W1:Y:S01]  /*0720*/  LDCU.128 UR24, c[0x3][0xc0] ;  /* 0x00c01800ff1877ac */ /* 0x000e620008000c00 */
[----:B------:R-:W-:Y:S02]  /*0730*/  DFMA R24, R4, UR38, R24 ;  /* 0x0000002604187c2b */ /* 0x000fe40008000018 */
[----:B0-----:R-:W-:Y:S01]  /*0740*/  DFMA R26, R28, UR40, R26 ;  /* 0x000000281c1a7c2b */ /* 0x001fe2000800001a */
[----:B------:R-:W0:Y:S01]  /*0750*/  LDCU.128 UR16, c[0x3][0x1a0] ;  /* 0x00c03400ff1077ac */ /* 0x000e220008000c00 */
[C---:B--2---:R-:W-:Y:S02]  /*0760*/  DFMA R20, R14.reuse, UR44, RZ ;  /* 0x0000002c0e147c2b */ /* 0x044fe400080000ff */
[----:B------:R-:W-:Y:S01]  /*0770*/  DFMA R14, R14, UR48, RZ ;  /* 0x000000300e0e7c2b */ /* 0x000fe200080000ff */
[----:B------:R-:W2:Y:S01]  /*0780*/  LDCU.128 UR36, c[0x3][0x170] ;  /* 0x00c02e00ff2477ac */ /* 0x000ea20008000c00 */
[----:B---3--:R-:W-:-:S02]  /*0790*/  DFMA R18, R4, UR52, R18 ;  /* 0x0000003404127c2b */ /* 0x008fc40008000012 */
[----:B------:R-:W-:Y:S01]  /*07a0*/  DFMA R26, R4, UR42, R26 ;  /* 0x0000002a041a7c2b */ /* 0x000fe2000800001a */
[----:B------:R-:W3:Y:S01]  /*07b0*/  LDCU.128 UR40, c[0x3][0x100] ;  /* 0x00c02000ff2877ac */ /* 0x000ee20008000c00 */
[C---:B------:R-:W-:Y:S02]  /*07c0*/  DFMA R20, R28.reuse, UR46, R20 ;  /* 0x0000002e1c147c2b */ /* 0x040fe40008000014 */
[----:B------:R-:W-:Y:S01]  /*07d0*/  DFMA R14, R28, UR50, R14 ;  /* 0x000000321c0e7c2b */ /* 0x000fe2000800000e */
[----:B------:R-:W2:Y:S01]  /*07e0*/  LDCU.128 UR48, c[0x3][0x80] ;  /* 0x00c01000ff3077ac */ /* 0x000ea20008000c00 */
[C---:B-1----:R-:W-:Y:S02]  /*07f0*/  DFMA R22, R6.reuse, UR24, R22 ;  /* 0x0000001806167c2b */ /* 0x042fe40008000016 */
[C---:B------:R-:W-:Y:S01]  /*0800*/  DFMA R18, R6.reuse, UR54, R18 ;  /* 0x0000003606127c2b */ /* 0x040fe20008000012 */
[----:B------:R-:W1:Y:S01]  /*0810*/  LDCU.128 UR44, c[0x3][0x160] ;  /* 0x00c02c00ff2c77ac */ /* 0x000e620008000c00 */
[----:B------:R-:W-:-:S02]  /*0820*/  DFMA R24, R6, UR20, R24 ;  /* 0x0000001406187c2b */ /* 0x000fc40008000018 */
[----:B----4-:R-:W-:Y:S01]  /*0830*/  DFMA R14, R4, UR28, R14 ;  /* 0x0000001c040e7c2b */ /* 0x010fe2000800000e */
[----:B------:R-:W4:Y:S01]  /*0840*/  LDCU.128 UR56, c[0x3][0x1e0] ;  /* 0x00c03c00ff3877ac */ /* 0x000f220008000c00 */
[----:B------:R-:W-:Y:S02]  /*0850*/  DFMA R22, R8, UR26, R22 ;  /* 0x0000001a08167c2b */ /* 0x000fe40008000016 */
[----:B0-----:R-:W-:Y:S01]  /*0860*/  DFMA R26, R6, UR16, R26 ;  /* 0x00000010061a7c2b */ /* 0x001fe2000800001a */
[----:B------:R-:W0:Y:S01]  /*0870*/  LDCU.128 UR24, c[0x3][0x1b0] ;  /* 0x00c03600ff1877ac */ /* 0x000e220008000c00 */
[----:B------:R-:W-:Y:S02]  /*0880*/  DFMA R24, R8, UR22, R24 ;  /* 0x0000001608187c2b */ /* 0x000fe40008000018 */
[----:B------:R-:W-:Y:S01]  /*0890*/  DFMA R14, R6, UR30, R14 ;  /* 0x0000001e060e7c2b */ /* 0x000fe2000800000e */
[----:B------:R-:W0:Y:S01]  /*08a0*/  LDCU.64 UR6, c[0x3][0x1f0] ;  /* 0x00c03e00ff0677ac */ /* 0x000e220008000a00 */
[----:B---3--:R-:W-:-:S02]  /*08b0*/  DFMA R18, R8, UR40, R18 ;  /* 0x0000002808127c2b */ /* 0x008fc40008000012 */
[----:B--2---:R-:W-:Y:S02]  /*08c0*/  DFMA R16, R4, UR48, R16 ;  /* 0x0000003004107c2b */ /* 0x004fe40008000010 */
[----:B------:R-:W-:Y:S02]  /*08d0*/  DFMA R26, R8, UR18, R26 ;  /* 0x00000012081a7c2b */ /* 0x000fe4000800001a */
[----:B-1----:R-:W-:Y:S02]  /*08e0*/  DFMA R20, R4, UR44, R20 ;  /* 0x0000002c04147c2b */ /* 0x002fe40008000014 */
[----:B------:R-:W-:Y:S02]  /*08f0*/  DFMA R18, R10, UR42, R18 ;  /* 0x0000002a0a127c2b */ /* 0x000fe40008000012 */
[----:B------:R-:W-:Y:S01]  /*0900*/  DFMA R16, R6, UR50, R16 ;  /* 0x0000003206107c2b */ /* 0x000fe20008000010 */
[----:B------:R-:W1:Y:S01]  /*0910*/  LDCU.128 UR48, c[0x3][0xd0] ;  /* 0x00c01a00ff3077ac */ /* 0x000e620008000c00 */
[----:B----4-:R-:W-:-:S02]  /*0920*/  DFMA R14, R8, UR56, R14 ;  /* 0x00000038080e7c2b */ /* 0x010fc4000800000e */
[----:B------:R-:W-:Y:S01]  /*0930*/  DFMA R20, R6, UR46, R20 ;  /* 0x0000002e06147c2b */ /* 0x000fe20008000014 */
[----:B------:R-:W2:Y:S01]  /*0940*/  LDCU.128 UR44, c[0x3][0x140] ;  /* 0x00c02800ff2c77ac */ /* 0x000ea20008000c00 */
[----:B0-----:R-:W-:Y:S02]  /*0950*/  DFMA R26, R10, UR24, R26 ;  /* 0x000000180a1a7c2b */ /* 0x001fe4000800001a */
[----:B------:R-:W-:Y:S02]  /*0960*/  DFMA R16, R8, UR32, R16 ;  /* 0x0000002008107c2b */ /* 0x000fe40008000010 */
[----:B------:R-:W-:Y:S02]  /*0970*/  DFMA R14, R10, UR58, R14 ;  /* 0x0000003a0a0e7c2b */ /* 0x000fe4000800000e */
[----:B------:R-:W-:Y:S02]  /*0980*/  DFMA R20, R8, UR36, R20 ;  /* 0x0000002408147c2b */ /* 0x000fe40008000014 */
[----:B------:R-:W-:-:S02]  /*0990*/  DFMA R18, R12, UR8, R18 ;  /* 0x000000080c127c2b */ /* 0x000fc40008000012 */
[----:B------:R-:W-:Y:S02]  /*09a0*/  DFMA R16, R10, UR34, R16 ;  /* 0x000000220a107c2b */ /* 0x000fe40008000010 */
[----:B------:R-:W-:Y:S02]  /*09b0*/  DFMA R26, R12, UR26, R26 ;  /* 0x0000001a0c1a7c2b */ /* 0x000fe4000800001a */
[C---:B------:R-:W-:Y:S01]  /*09c0*/  DFMA R20, R10.reuse, UR38, R20 ;  /* 0x000000260a147c2b */ /* 0x040fe20008000014 */
[----:B------:R0:W-:Y:S01]  /*09d0*/  STS.64 [R36+0xa20], R18 ;  /* 0x000a201224007388 */ /* 0x0001e20000000a00 */
[C---:B-1----:R-:W-:Y:S02]  /*09e0*/  DFMA R22, R10.reuse, UR48, R22 ;  /* 0x000000300a167c2b */ /* 0x042fe40008000016 */
[----:B--2---:R-:W-:Y:S01]  /*09f0*/  DFMA R24, R10, UR44, R24 ;  /* 0x0000002c0a187c2b */ /* 0x004fe20008000018 */
[----:B------:R0:W-:Y:S01]  /*0a00*/  STS.64 [R36+0x11b8], R26 ;  /* 0x0011b81a24007388 */ /* 0x0001e20000000a00 */
[----:B------:R-:W-:-:S02]  /*0a10*/  DFMA R16, R12, UR4, R16 ;  /* 0x000000040c107c2b */ /* 0x000fc40008000010 */
[C---:B------:R-:W-:Y:S02]  /*0a20*/  DFMA R20, R12.reuse, UR12, R20 ;  /* 0x0000000c0c147c2b */ /* 0x040fe40008000014 */
[C---:B------:R-:W-:Y:S02]  /*0a30*/  DFMA R22, R12.reuse, UR50, R22 ;  /* 0x000000320c167c2b */ /* 0x040fe40008000016 */
[C---:B------:R-:W-:Y:S01]  /*0a40*/  DFMA R24, R12.reuse, UR46, R24 ;  /* 0x0000002e0c187c2b */ /* 0x040fe20008000018 */
[----:B------:R0:W-:Y:S01]  /*0a50*/  STS.64 [R36+0x510], R16 ;  /* 0x0005101024007388 */ /* 0x0001e20000000a00 */
[----:B------:R-:W-:-:S03]  /*0a60*/  DFMA R14, R12, UR6, R14 ;  /* 0x000000060c0e7c2b */ /* 0x000fc6000800000e */
[----:B------:R0:W-:Y:S04]  /*0a70*/  STS.64 [R36+0x798], R22 ;  /* 0x0007981624007388 */ /* 0x0001e80000000a00 */
[----:B------:R0:W-:Y:S04]  /*0a80*/  STS.64 [R36+0xca8], R24 ;  /* 0x000ca81824007388 */ /* 0x0001e80000000a00 */
[----:B------:R0:W-:Y:S04]  /*0a90*/  STS.64 [R36+0xf30], R20 ;  /* 0x000f301424007388 */ /* 0x0001e80000000a00 */
[----:B------:R0:W-:Y:S02]  /*0aa0*/  STS.64 [R36+0x1440], R14 ;  /* 0x0014400e24007388 */ /* 0x0001e40000000a00 */
.L_x_1427:
[----:B------:R-:W-:Y:S05]  /*0ab0*/  BSYNC.RECONVERGENT B0 ;  /* 0x0000000000007941 */ /* 0x000fea0003800200 */
.L_x_1426:
[----:B------:R-:W-:Y:S06]  /*0ac0*/  BAR.SYNC.DEFER_BLOCKING 0x0 ;  /* 0x0000000000007b1d */ /* 0x000fec0000010000 */
[----:B------:R-:W-:Y:S04]  /*0ad0*/  BSSY.RECONVERGENT B0, `(.L_x_1428) ;  /* 0x0000071000007945 */ /* 0x000fe80003800200 */
[----:B------:R-:W-:Y:S05]  /*0ae0*/  @P2 BRA `(.L_x_1429) ;  /* 0x0000000400bc2947 */ /* 0x000fea0003800000 */
[----:B0----5:R-:W0:Y:S01]  /*0af0*/  LDS.64 R14, [R37] ;  /* 0x00000000250e7984 */ /* 0x021e220000000a00 */
[----:B------:R-:W0:Y:S03]  /*0b00*/  LDCU.128 UR4, c[0x3][URZ] ;  /* 0x00c00000ff0477ac */ /* 0x000e260008000c00 */
[----:B------:R-:W1:Y:S01]  /*0b10*/  LDS.64 R28, [R37+0x48] ;  /* 0x00004800251c7984 */ /* 0x000e620000000a00 */
        /* <DEDUP_REMOVED lines=9> */
[----:B------:R-:W3:Y:S01]  /*0bb0*/  LDCU.128 UR28, c[0x3][0x60] ;  /* 0x00c00c00ff1c77ac */ /* 0x000ee20008000c00 */
[----:B------:R-:W3:Y:S01]  /*0bc0*/  LDCU.128 UR32, c[0x3][0x70] ;  /* 0x00c00e00ff2077ac */ /* 0x000ee20008000c00 */
[----:B------:R-:W3:Y:S01]  /*0bd0*/  LDCU.128 UR44, c[0x3][0x150] ;  /* 0x00c02a00ff2c77ac */ /* 0x000ee20008000c00 */
[----:B------:R-:W3:Y:S01]  /*0be0*/  LDCU.128 UR48, c[0x3][0x1c0] ;  /* 0x00c03800ff3077ac */ /* 0x000ee20008000c00 */
[C---:B0-----:R-:W-:Y:S01]  /*0bf0*/  DFMA R12, R14.reuse, UR4, RZ ;  /* 0x000000040e0c7c2b */ /* 0x041fe200080000ff */
[----:B------:R-:W0:Y:S01]  /*0c00*/  LDCU.128 UR36, c[0x3][0x120] ;  /* 0x00c02400ff2477ac */ /* 0x000e220008000c00 */
[----:B--2---:R-:W-:Y:S01]  /*0c10*/  DFMA R18, R14, UR22, RZ ;  /* 0x000000160e127c2b */ /* 0x004fe200080000ff */
[----:B------:R-:W2:Y:S05]  /*0c20*/  LDCU.128 UR40, c[0x3][0x190] ;  /* 0x00c03200ff2877ac */ /* 0x000eaa0008000c00 */
[C---:B-1----:R-:W-:Y:S01]  /*0c30*/  DFMA R16, R28.reuse, UR6, R12 ;  /* 0x000000061c107c2b */ /* 0x042fe2000800000c */
[----:B------:R-:W1:Y:S01]  /*0c40*/  LDCU.128 UR4, c[0x3][0xa0] ;  /* 0x00c01400ff0477ac */ /* 0x000e620008000c00 */
[----:B------:R-:W0:Y:S01]  /*0c50*/  LDS.64 R12, [R37+0x1b0] ;  /* 0x0001b000250c7984 */ /* 0x000e220000000a00 */
[----:B----4-:R-:W-:Y:S01]  /*0c60*/  DFMA R18, R28, UR16, R18 ;  /* 0x000000101c127c2b */ /* 0x010fe20008000012 */
[----:B------:R-:W4:Y:S04]  /*0c70*/  LDCU.128 UR52, c[0x3][0xf0] ;  /* 0x00c01e00ff3477ac */ /* 0x000f280008000c00 */
[C---:B---3--:R-:W-:Y:S01]  /*0c80*/  DFMA R16, R4.reuse, UR8, R16 ;  /* 0x0000000804107c2b */ /* 0x048fe20008000010 */
[----:B------:R-:W3:Y:S02]  /*0c90*/  LDCU.128 UR56, c[0x3][0x1e0] ;  /* 0x00c03c00ff3877ac */ /* 0x000ee40008000c00 */
[----:B------:R-:W-:Y:S01]  /*0ca0*/  DFMA R18, R4, UR18, R18 ;  /* 0x0000001204127c2b */ /* 0x000fe20008000012 */
[----:B------:R-:W2:Y:S04]  /*0cb0*/  LDCU.128 UR16, c[0x3][0xb0] ;  /* 0x00c01600ff1077ac */ /* 0x000ea80008000c00 */
[C---:B------:R-:W-:Y:S01]  /*0cc0*/  DFMA R16, R6.reuse, UR10, R16 ;  /* 0x0000000a06107c2b */ /* 0x040fe20008000010 */
[----:B------:R-:W4:Y:S02]  /*0cd0*/  LDCU.128 UR8, c[0x3][0x110] ;  /* 0x00c02200ff0877ac */ /* 0x000f240008000c00 */
[----:B------:R-:W-:-:S02]  /*0ce0*/  DFMA R18, R6, UR24, R18 ;  /* 0x0000001806127c2b */ /* 0x000fc40008000012 */
[----:B-1----:R-:W-:Y:S01]  /*0cf0*/  DFMA R22, R14, UR6, RZ ;  /* 0x000000060e167c2b */ /* 0x002fe200080000ff */
[----:B------:R-:W1:Y:S02]  /*0d00*/  LDCU.64 UR6, c[0x3][0x1f0] ;  /* 0x00c03e00ff0677ac */ /* 0x000e640008000a00 */
[----:B------:R-:W-:-:S03]  /*0d10*/  DFMA R16, R8, UR12, R16 ;  /* 0x0000000c08107c2b */ /* 0x000fc60008000010 */
[----:B------:R-:W-:Y:S01]  /*0d20*/  DFMA R18, R8, UR26, R18 ;  /* 0x0000001a08127c2b */ /* 0x000fe20008000012 */
[----:B------:R-:W3:Y:S01]  /*0d30*/  LDCU.128 UR24, c[0x3][0xe0] ;  /* 0x00c01c00ff1877ac */ /* 0x000ee20008000c00 */
[----:B--2---:R-:W-:-:S03]  /*0d40*/  DFMA R22, R28, UR16, R22 ;  /* 0x000000101c167c2b */ /* 0x004fc60008000016 */
[C---:B------:R-:W-:Y:S01]  /*0d50*/  DFMA R16, R10.reuse, UR14, R16 ;  /* 0x0000000e0a107c2b */ /* 0x040fe20008000010 */
[----:B------:R-:W2:Y:S02]  /*0d60*/  LDCU.128 UR12, c[0x3][0x180] ;  /* 0x00c03000ff0c77ac */ /* 0x000ea40008000c00 */
[----:B------:R-:W-:Y:S02]  /*0d70*/  DFMA R18, R10, UR28, R18 ;  /* 0x0000001c0a127c2b */ /* 0x000fe40008000012 */
[----:B----4-:R-:W-:Y:S02]  /*0d80*/  DFMA R24, R14, UR10, RZ ;  /* 0x0000000a0e187c2b */ /* 0x010fe400080000ff */
[----:B------:R-:W-:Y:S01]  /*0d90*/  DFMA R22, R4, UR18, R22 ;  /* 0x0000001204167c2b */ /* 0x000fe20008000016 */
[----:B------:R-:W4:Y:S01]  /*0da0*/  LDCU.128 UR16, c[0x3][0x1a0] ;  /* 0x00c03400ff1077ac */ /* 0x000f220008000c00 */
[C---:B0-----:R-:W-:Y:S02]  /*0db0*/  DFMA R30, R12.reuse, UR20, R16 ;  /* 0x000000140c1e7c2b */ /* 0x041fe40008000010 */
[----:B------:R-:W-:Y:S01]  /*0dc0*/  DFMA R20, R12, UR30, R18 ;  /* 0x0000001e0c147c2b */ /* 0x000fe20008000012 */
[----:B------:R-:W0:Y:S01]  /*0dd0*/  LDCU.128 UR28, c[0x3][0x1d0] ;  /* 0x00c03a00ff1c77ac */ /* 0x000e220008000c00 */
[----:B------:R-:W-:-:S02]  /*0de0*/  DFMA R16, R14, UR32, RZ ;  /* 0x000000200e107c2b */ /* 0x000fc400080000ff */
[----:B---3--:R-:W-:Y:S01]  /*0df0*/  DFMA R18, R14, UR24, RZ ;  /* 0x000000180e127c2b */ /* 0x008fe200080000ff */
[----:B------:R-:W3:Y:S01]  /*0e00*/  LDCU.128 UR20, c[0x3][0x130] ;  /* 0x00c02600ff1477ac */ /* 0x000ee20008000c00 */
[----:B------:R-:W-:Y:S01]  /*0e10*/  DFMA R24, R28, UR36, R24 ;  /* 0x000000241c187c2b */ /* 0x000fe20008000018 */
[----:B------:R1:W-:Y:S01]  /*0e20*/  STS.64 [R37+0x48], R20 ;  /* 0x0000481425007388 */ /* 0x0003e20000000a00 */
[----:B--2---:R-:W-:Y:S02]  /*0e30*/  DFMA R26, R14, UR14, RZ ;  /* 0x0000000e0e1a7c2b */ /* 0x004fe400080000ff */
[C---:B------:R-:W-:Y:S01]  /*0e40*/  DFMA R16, R28.reuse, UR34, R16 ;  /* 0x000000221c107c2b */ /* 0x040fe20008000010 */
[----:B------:R-:W2:Y:S01]  /*0e50*/  LDCU.128 UR32, c[0x3][0x90] ;  /* 0x00c01200ff2077ac */ /* 0x000ea20008000c00 */
[----:B------:R-:W-:Y:S01]  /*0e60*/  DFMA R18, R28, UR26, R18 ;  /* 0x0000001a1c127c2b */ /* 0x000fe20008000012 */
[----:B------:R0:W-:Y:S01]  /*0e70*/  STS.64 [R37], R30 ;  /* 0x0000001e25007388 */ /* 0x0001e20000000a00 */
[----:B------:R-:W-:Y:S01]  /*0e80*/  DFMA R24, R4, UR38, R24 ;  /* 0x0000002604187c2b */ /* 0x000fe20008000018 */
[----:B------:R-:W4:Y:S01]  /*0e90*/  LDCU.128 UR24, c[0x3][0xc0] ;  /* 0x00c01800ff1877ac */ /* 0x000f220008000c00 */
[----:B------:R-:W-:-:S02]  /*0ea0*/  DFMA R26, R28, UR40, R26 ;  /* 0x000000281c1a7c2b */ /* 0x000fc4000800001a */
[C---:B-1----:R-:W-:Y:S01]  /*0eb0*/  DFMA R20, R14.reuse, UR44, RZ ;  /* 0x0000002c0e147c2b */ /* 0x042fe200080000ff */
[----:B------:R-:W1:Y:S01]  /*0ec0*/  LDCU.128 UR36, c[0x3][0x170] ;  /* 0x00c02e00ff2477ac */ /* 0x000e620008000c00 */
[----:B------:R-:W-:Y:S02]  /*0ed0*/  DFMA R14, R14, UR48, RZ ;  /* 0x000000300e0e7c2b */ /* 0x000fe400080000ff */
[C---:B------:R-:W-:Y:S02]  /*0ee0*/  DFMA R18, R4.reuse, UR52, R18 ;  /* 0x0000003404127c2b */ /* 0x040fe40008000012 */
[----:B------:R-:W-:Y:S01]  /*0ef0*/  DFMA R26, R4, UR42, R26 ;  /* 0x0000002a041a7c2b */ /* 0x000fe2000800001a */
[----:B------:R-:W2:Y:S01]  /*0f00*/  LDCU.128 UR40, c[0x3][0x100] ;  /* 0x00c02000ff2877ac */ /* 0x000ea20008000c00 */
[C---:B------:R-:W-:Y:S02]  /*0f10*/  DFMA R20, R28.reuse, UR46, R20 ;  /* 0x0000002e1c147c2b */ /* 0x040fe40008000014 */
[----:B------:R-:W-:Y:S01]  /*0f20*/  DFMA R14, R28, UR50, R14 ;  /* 0x000000321c0e7c2b */ /* 0x000fe2000800000e */
[----:B------:R-:W1:Y:S01]  /*0f30*/  LDCU.128 UR48, c[0x3][0x80] ;  /* 0x00c01000ff3077ac */ /* 0x000e620008000c00 */
[----:B------:R-:W-:-:S02]  /*0f40*/  DFMA R18, R6, UR54, R18 ;  /* 0x0000003606127c2b */ /* 0x000fc40008000012 */
[C---:B----4-:R-:W-:Y:S01]  /*0f50*/  DFMA R22, R6.reuse, UR24, R22 ;  /* 0x0000001806167c2b */ /* 0x050fe20008000016 */
[----:B------:R-:W4:Y:S01]  /*0f60*/  LDCU.128 UR44, c[0x3][0x160] ;  /* 0x00c02c00ff2c77ac */ /* 0x000f220008000c00 */
[----:B---3--:R-:W-:Y:S02]  /*0f70*/  DFMA R24, R6, UR20, R24 ;  /* 0x0000001406187c2b */ /* 0x008fe40008000018 */
[----:B0-----:R-:W-:Y:S02]  /*0f80*/  DFMA R14, R4, UR28, R14 ;  /* 0x0000001c040e7c2b */ /* 0x001fe4000800000e */
[----:B------:R-:W-:Y:S02]  /*0f90*/  DFMA R26, R6, UR16, R26 ;  /* 0x00000010061a7c2b */ /* 0x000fe4000800001a */
[C---:B------:R-:W-:Y:S01]  /*0fa0*/  DFMA R22, R8.reuse, UR26, R22 ;  /* 0x0000001a08167c2b */ /* 0x040fe20008000016 */
[----:B------:R-:W0:Y:S01]  /*0fb0*/  LDCU.128 UR24, c[0x3][0x1b0] ;  /* 0x00c03600ff1877ac */ /* 0x000e220008000c00 */
[----:B------:R-:W-:-:S02]  /*0fc0*/  DFMA R24, R8, UR22, R24 ;  /* 0x0000001608187c2b */ /* 0x000fc40008000018 */
[----:B------:R-:W-:Y:S02]  /*0fd0*/  DFMA R14, R6, UR30, R14 ;  /* 0x0000001e060e7c2b */ /* 0x000fe4000800000e */
[----:B--2---:R-:W-:Y:S02]  /*0fe0*/  DFMA R18, R8, UR40, R18 ;  /* 0x0000002808127c2b */ /* 0x004fe40008000012 */
[----:B-1----:R-:W-:Y:S02]  /*0ff0*/  DFMA R16, R4, UR48, R16 ;  /* 0x0000003004107c2b */ /* 0x002fe40008000010 */
[----:B------:R-:W-:Y:S02]  /*1000*/  DFMA R26, R8, UR18, R26 ;  /* 0x00000012081a7c2b */ /* 0x000fe4000800001a */
[----:B----4-:R-:W-:Y:S02]  /*1010*/  DFMA R20, R4, UR44, R20 ;  /* 0x0000002c04147c2b */ /* 0x010fe40008000014 */
[----:B------:R-:W-:-:S02]  /*1020*/  DFMA R14, R8, UR56, R14 ;  /* 0x00000038080e7c2b */ /* 0x000fc4000800000e */
[----:B------:R-:W-:Y:S01]  /*1030*/  DFMA R16, R6, UR50, R16 ;  /* 0x0000003206107c2b */ /* 0x000fe20008000010 */
[----:B------:R-:W1:Y:S01]  /*1040*/  LDCU.128 UR48, c[0x3][0xd0] ;  /* 0x00c01a00ff3077ac */ /* 0x000e620008000c00 */
[----:B------:R-:W-:Y:S02]  /*1050*/  DFMA R18, R10, UR42, R18 ;  /* 0x0000002a0a127c2b */ /* 0x000fe40008000012 */
[----:B------:R-:W-:Y:S01]  /*1060*/  DFMA R20, R6, UR46, R20 ;  /* 0x0000002e06147c2b */ /* 0x000fe20008000014 */
[----:B------:R-:W2:Y:S01]  /*1070*/  LDCU.128 UR44, c[0x3][0x140] ;  /* 0x00c02800ff2c77ac */ /* 0x000ea20008000c00 */
[----:B0-----:R-:W-:Y:S02]  /*1080*/  DFMA R26, R10, UR24, R26 ;  /* 0x000000180a1a7c2b */ /* 0x001fe4000800001a */
[----:B------:R-:W-:Y:S02]  /*1090*/  DFMA R16, R8, UR32, R16 ;  /* 0x0000002008107c2b */ /* 0x000fe40008000010 */
[----:B------:R-:W-:-:S02]  /*10a0*/  DFMA R14, R10, UR58, R14 ;  /* 0x0000003a0a0e7c2b */ /* 0x000fc4000800000e */
[----:B------:R-:W-:Y:S02]  /*10b0*/  DFMA R20, R8, UR36, R20 ;  /* 0x0000002408147c2b */ /* 0x000fe40008000014 */
[----:B------:R-:W-:Y:S02]  /*10c0*/  DFMA R18, R12, UR8, R18 ;  /* 0x000000080c127c2b */ /* 0x000fe40008000012 */
[----:B------:R-:W-:Y:S02]  /*10d0*/  DFMA R16, R10, UR34, R16 ;  /* 0x000000220a107c2b */ /* 0x000fe40008000010 */
[----:B------:R-:W-:Y:S02]  /*10e0*/  DFMA R26, R12, UR26, R26 ;  /* 0x0000001a0c1a7c2b */ /* 0x000fe4000800001a */
[C---:B------:R-:W-:Y:S01]  /*10f0*/  DFMA R20, R10.reuse, UR38, R20 ;  /* 0x000000260a147c2b */ /* 0x040fe20008000014 */
[----:B------:R3:W-:Y:S01]  /*1100*/  STS.64 [R37+0x120], R18 ;  /* 0x0001201225007388 */ /* 0x0007e20000000a00 */
[----:B-1----:R-:W-:-:S02]  /*1110*/  DFMA R22, R10, UR48, R22 ;  /* 0x000000300a167c2b */ /* 0x002fc40008000016 */
[----:B--2---:R-:W-:Y:S01]  /*1120*/  DFMA R24, R10, UR44, R24 ;  /* 0x0000002c0a187c2b */ /* 0x004fe20008000018 */
[----:B------:R3:W-:Y:S01]  /*1130*/  STS.64 [R37+0x1f8], R26 ;  /* 0x0001f81a25007388 */ /* 0x0007e20000000a00 */
[C---:B------:R-:W-:Y:S02]  /*1140*/  DFMA R16, R12.reuse, UR4, R16 ;  /* 0x000000040c107c2b */ /* 0x040fe40008000010 */
        /* <DEDUP_REMOVED lines=9> */
.L_x_1429:
[----:B------:R-:W-:Y:S05]  /*11e0*/  BSYNC.RECONVERGENT B0 ;  /* 0x0000000000007941 */ /* 0x000fea0003800200 */
.L_x_1428:
[----:B------:R-:W-:Y:S06]  /*11f0*/  BAR.SYNC.DEFER_BLOCKING 0x0 ;  /* 0x0000000000007b1d */ /* 0x000fec0000010000 */
[----:B------:R-:W2:Y:S01]  /*1200*/  LDCU.128 UR4, c[0x3][0x10] ;  /* 0x00c00200ff0477ac */ /* 0x000ea20008000c00 */
[----:B------:R-:W4:Y:S01]  /*1210*/  LDCU.64 UR18, c[0x3][0x38] ;  /* 0x00c00700ff1277ac */ /* 0x000f220008000a00 */
[----:B------:R-:W1:Y:S01]  /*1220*/  LDCU.64 UR16, c[0x3][0xa8] ;  /* 0x00c01500ff1077ac */ /* 0x000e620008000a00 */
[----:B------:R-:W1:Y:S01]  /*1230*/  LDCU.64 UR14, c[0x3][0x118] ;  /* 0x00c02300ff0e77ac */ /* 0x000e620008000a00 */
[----:B------:R-:W1:Y:S01]  /*1240*/  LDCU.64 UR12, c[0x3][0x188] ;  /* 0x00c03100ff0c77ac */ /* 0x000e620008000a00 */
[----:B-----5:R-:W4:Y:S01]  /*1250*/  LDS.64 R8, [R32] ;  /* 0x0000000020087984 */ /* 0x020f220000000a00 */
[----:B------:R-:W4:Y:S03]  /*1260*/  LDCU.128 UR44, c[0x3][URZ] ;  /* 0x00c00000ff2c77ac */ /* 0x000f260008000c00 */
[----:B0--3--:R-:W0:Y:S01]  /*1270*/  LDS.64 R18, [R32+0x8] ;  /* 0x0000080020127984 */ /* 0x009e220000000a00 */
[----:B------:R-:W3:Y:S03]  /*1280*/  LDCU.128 UR48, c[0x3][0x70] ;  /* 0x00c00e00ff3077ac */ /* 0x000ee60008000c00 */
[----:B------:R-:W0:Y:S01]  /*1290*/  LDS.64 R4, [R32+0x10] ;  /* 0x0000100020047984 */ /* 0x000e220000000a00 */
[----:B------:R-:W1:Y:S03]  /*12a0*/  LDCU.128 UR52, c[0x3][0xe0] ;  /* 0x00c01c00ff3477ac */ /* 0x000e660008000c00 */
[----:B------:R-:W0:Y:S01]  /*12b0*/  LDS.64 R10, [R32+0x18] ;  /* 0x00001800200a7984 */ /* 0x000e220000000a00 */
[----:B------:R-:W1:Y:S03]  /*12c0*/  LDCU.128 UR36, c[0x3][0x150] ;  /* 0x00c02a00ff2477ac */ /* 0x000e660008000c00 */
[----:B------:R-:W-:Y:S01]  /*12d0*/  LDS.64 R20, [R32+0x30] ;  /* 0x0000300020147984 */ /* 0x000fe20000000a00 */
        /* <DEDUP_REMOVED lines=8> */
[----:B------:R-:W2:Y:S01]  /*1360*/  LDCU.128 UR24, c[0x3][0x120] ;  /* 0x00c02400ff1877ac */ /* 0x000ea20008000c00 */
[----:B----4-:R-:W-:-:S02]  /*1370*/  DFMA R6, R8, UR44, RZ ;  /* 0x0000002c08067c2b */ /* 0x010fc400080000ff */
[C---:B---3--:R-:W-:Y:S01]  /*1380*/  DFMA R26, R8.reuse, UR48, RZ ;  /* 0x00000030081a7c2b */ /* 0x048fe200080000ff */
[----:B------:R-:W3:Y:S01]  /*1390*/  LDCU.128 UR56, c[0x3][0x80] ;  /* 0x00c01000ff3877ac */ /* 0x000ee20008000c00 */
[C---:B------:R-:W-:Y:S02]  /*13a0*/  DFMA R12, R8.reuse, UR18, RZ ;  /* 0x00000012080c7c2b */ /* 0x040fe400080000ff */
[C---:B-1----:R-:W-:Y:S01]  /*13b0*/  DFMA R24, R8.reuse, UR16, RZ ;  /* 0x0000001008187c2b */ /* 0x042fe200080000ff */
[----:B------:R-:W1:Y:S01]  /*13c0*/  LDCU.128 UR60, c[0x3][0xf0] ;  /* 0x00c01e00ff3c77ac */ /* 0x000e620008000c00 */
[C---:B------:R-:W-:Y:S02]  /*13d0*/  DFMA R22, R8.reuse, UR52, RZ ;  /* 0x0000003408167c2b */ /* 0x040fe400080000ff */
[C---:B------:R-:W-:Y:S01]  /*13e0*/  DFMA R30, R8.reuse, UR14, RZ ;  /* 0x0000000e081e7c2b */ /* 0x040fe200080000ff */
[----:B------:R-:W4:Y:S01]  /*13f0*/  LDCU.128 UR64, c[0x3][0x160] ;  /* 0x00c02c00ff4077ac */ /* 0x000f220008000c00 */
[----:B------:R-:W-:-:S02]  /*1400*/  DFMA R14, R8, UR36, RZ ;  /* 0x00000024080e7c2b */ /* 0x000fc400080000ff */
[C---:B------:R-:W-:Y:S01]  /*1410*/  DFMA R16, R8.reuse, UR12, RZ ;  /* 0x0000000c08107c2b */ /* 0x040fe200080000ff */
[----:B------:R-:W4:Y:S01]  /*1420*/  LDCU.128 UR68, c[0x3][0x1d0] ;  /* 0x00c03a00ff4477ac */ /* 0x000f220008000c00 */
[----:B------:R-:W-:Y:S02]  /*1430*/  DFMA R8, R8, UR32, RZ ;  /* 0x0000002008087c2b */ /* 0x000fe400080000ff */
        /* <DEDUP_REMOVED lines=12> */
[----:B------:R-:W-:Y:S01]  /*1500*/  DFMA R18, R18, UR34, R8 ;  /* 0x0000002212127c2b */ /* 0x000fe20008000008 */
[----:B------:R-:W-:Y:S01]  /*1510*/  UMOV UR38, UR10 ;  /* 0x0000000a00267c82 */ /* 0x000fe20008000000 */
[----:B------:R-:W2:Y:S01]  /*1520*/  LDS.64 R8, [R32+0x20] ;  /* 0x0000200020087984 */ /* 0x000ea20000000a00 */
[C---:B------:R-:W-:Y:S01]  /*1530*/  DFMA R16, R4.reuse, UR6, R16 ;  /* 0x0000000604107c2b */ /* 0x040fe20008000010 */
[----:B------:R-:W-:Y:S01]  /*1540*/  UMOV UR39, UR11 ;  /* 0x0000000b00277c82 */ /* 0x000fe20008000000 */
[C---:B------:R-:W-:Y:S01]  /*1550*/  DFMA R6, R4.reuse, UR8, R6 ;  /* 0x0000000804067c2b */ /* 0x040fe20008000006 */
[----:B------:R-:W0:Y:S01]  /*1560*/  LDCU.128 UR4, c[0x3][0xc0] ;  /* 0x00c01800ff0477ac */ /* 0x000e220008000c00 */
[----:B---3--:R-:W-:-:S02]  /*1570*/  DFMA R26, R4, UR56, R26 ;  /* 0x00000038041a7c2b */ /* 0x008fc4000800001a */
[C---:B------:R-:W-:Y:S01]  /*1580*/  DFMA R12, R4.reuse, UR42, R12 ;  /* 0x0000002a040c7c2b */ /* 0x040fe2000800000c */
[----:B------:R-:W3:Y:S01]  /*1590*/  LDCU.128 UR8, c[0x3][0x130] ;  /* 0x00c02600ff0877ac */ /* 0x000ee20008000c00 */
[C---:B------:R-:W-:Y:S02]  /*15a0*/  DFMA R24, R4.reuse, UR30, R24 ;  /* 0x0000001e04187c2b */ /* 0x040fe40008000018 */
[C---:B-1----:R-:W-:Y:S01]  /*15b0*/  DFMA R22, R4.reuse, UR60, R22 ;  /* 0x0000003c04167c2b */ /* 0x042fe20008000016 */
[----:B------:R-:W1:Y:S01]  /*15c0*/  LDCU.64 UR30, c[0x3][0x180] ;  /* 0x00c03000ff1e77ac */ /* 0x000e620008000a00 */
[C---:B------:R-:W-:Y:S02]  /*15d0*/  DFMA R30, R4.reuse, UR26, R30 ;  /* 0x0000001a041e7c2b */ /* 0x040fe4000800001e */
[C---:B----4-:R-:W-:Y:S01]  /*15e0*/  DFMA R14, R4.reuse, UR64, R14 ;  /* 0x00000040040e7c2b */ /* 0x050fe2000800000e */
[----:B------:R-:W4:Y:S01]  /*15f0*/  LDCU.64 UR26, c[0x3][0x30] ;  /* 0x00c00600ff1a77ac */ /* 0x000f220008000a00 */
[----:B------:R-:W-:Y:S01]  /*1600*/  DFMA R4, R4, UR68, R18 ;  /* 0x0000004404047c2b */ /* 0x000fe20008000012 */
[----:B------:R-:W1:Y:S01]  /*1610*/  LDS.64 R18, [R32+0x28] ;  /* 0x0000280020127984 */ /* 0x000e620000000a00 */
[C---:B------:R-:W-:Y:S01]  /*1620*/  DFMA R26, R10.reuse, UR58, R26 ;  /* 0x0000003a0a1a7c2b */ /* 0x040fe2000800001a */
[----:B------:R-:W4:Y:S01]  /*1630*/  LDCU.128 UR56, c[0x3][0x100] ;  /* 0x00c02000ff3877ac */ /* 0x000f220008000c00 */
[----:B------:R-:W-:-:S02]  /*1640*/  DFMA R22, R10, UR62, R22 ;  /* 0x0000003e0a167c2b */ /* 0x000fc40008000016 */
[C---:B0-----:R-:W-:Y:S01]  /*1650*/  DFMA R24, R10.reuse, UR4, R24 ;  /* 0x000000040a187c2b */ /* 0x041fe20008000018 */
[----:B------:R-:W0:Y:S01]  /*1660*/  LDCU.128 UR60, c[0x3][0x170] ;  /* 0x00c02e00ff3c77ac */ /* 0x000e220008000c00 */
[C---:B---3--:R-:W-:Y:S02]  /*1670*/  DFMA R30, R10.reuse, UR8, R30 ;  /* 0x000000080a1e7c2b */ /* 0x048fe4000800001e */
[C---:B------:R-:W-:Y:S02]  /*1680*/  DFMA R16, R10.reuse, UR12, R16 ;  /* 0x0000000c0a107c2b */ /* 0x040fe40008000010 */
[C---:B------:R-:W-:Y:S01]  /*1690*/  DFMA R14, R10.reuse, UR66, R14 ;  /* 0x000000420a0e7c2b */ /* 0x040fe2000800000e */
[----:B------:R-:W3:Y:S01]  /*16a0*/  LDCU.128 UR64, c[0x3][0x1e0] ;  /* 0x00c03c00ff4077ac */ /* 0x000ee20008000c00 */
[C---:B------:R-:W-:Y:S02]  /*16b0*/  DFMA R6, R10.reuse, UR38, R6 ;  /* 0x000000260a067c2b */ /* 0x040fe40008000006 */
[C---:B------:R-:W-:Y:S01]  /*16c0*/  DFMA R4, R10.reuse, UR70, R4 ;  /* 0x000000460a047c2b */ /* 0x040fe20008000004 */
[----:B------:R-:W1:Y:S01]  /*16d0*/  LDCU.128 UR68, c[0x3][0xd0] ;  /* 0x00c01a00ff4477ac */ /* 0x000e620008000c00 */
[----:B--2---:R-:W-:Y:S01]  /*16e0*/  DFMA R12, R10, UR72, R12 ;  /* 0x000000480a0c7c2b */ /* 0x004fe2000800000c */
[----:B------:R-:W2:Y:S01]  /*16f0*/  LDCU.64 UR38, c[0x3][0x38] ;  /* 0x00c00700ff2677ac */ /* 0x000ea20008000a00 */
        /* <DEDUP_REMOVED lines=9> */
[----:B----4-:R-:W-:-:S02]  /*1790*/  DFMA R22, R8, UR56, R22 ;  /* 0x0000003808167c2b */ /* 0x010fc40008000016 */
[C---:B0-----:R-:W-:Y:S02]  /*17a0*/  DFMA R14, R8.reuse, UR60, R14 ;  /* 0x0000003c080e7c2b */ /* 0x041fe4000800000e */
[----:B---3--:R-:W-:Y:S01]  /*17b0*/  DFMA R8, R8, UR64, R4 ;  /* 0x0000004008087c2b */ /* 0x008fe20008000004 */
[----:B------:R-:W-:Y:S01]  /*17c0*/  CS2R R4, SRZ ;  /* 0x0000000000047805 */ /* 0x000fe2000001ff00 */
[C---:B-1----:R-:W-:Y:S01]  /*17d0*/  DFMA R6, R18.reuse, UR18, R6 ;  /* 0x0000001212067c2b */ /* 0x042fe20008000006 */
[----:B------:R-:W-:Y:S01]  /*17e0*/  CS2R R10, SRZ ;  /* 0x00000000000a7805 */ /* 0x000fe2000001ff00 */
[C---:B------:R-:W-:Y:S01]  /*17f0*/  DFMA R26, R18.reuse, UR22, R26 ;  /* 0x00000016121a7c2b */ /* 0x040fe2000800001a */
[----:B------:R-:W0:Y:S01]  /*1800*/  LDCU.128 UR16, c[0x3][0x10] ;  /* 0x00c00200ff1077ac */ /* 0x000e220008000c00 */
[C---:B------:R-:W-:Y:S01]  /*1810*/  DFMA R22, R18.reuse, UR58, R22 ;  /* 0x0000003a12167c2b */ /* 0x040fe20008000016 */
[----:B------:R-:W3:Y:S01]  /*1820*/  @!P0 LDG.E.64.CONSTANT R4, desc[UR76][R34.64+0x8] ;  /* 0x0000084c22048981 */ /* 0x000ee2000c1e9b00 */
[C---:B------:R-:W-:Y:S01]  /*1830*/  DFMA R14, R18.reuse, UR62, R14 ;  /* 0x0000003e120e7c2b */ /* 0x040fe2000800000e */
[----:B------:R-:W1:Y:S01]  /*1840*/  LDCU.128 UR20, c[0x3][0xf0] ;  /* 0x00c01e00ff1477ac */ /* 0x000e620008000c00 */
[C---:B--2---:R-:W-:Y:S01]  /*1850*/  DFMA R12, R18.reuse, UR4, R12 ;  /* 0x00000004120c7c2b */ /* 0x044fe2000800000c */
[----:B------:R-:W2:Y:S01]  /*1860*/  @!P0 LDG.E.64.CONSTANT R10, desc[UR76][R34.64+0x20] ;  /* 0x0000204c220a8981 */ /* 0x000ea2000c1e9b00 */
[C---:B------:R-:W-:Y:S01]  /*1870*/  DFMA R24, R18.reuse, UR68, R24 ;  /* 0x0000004412187c2b */ /* 0x040fe20008000018 */
[----:B------:R-:W4:Y:S01]  /*1880*/  LDCU.64 UR4, c[0x3][0xa0] ;  /* 0x00c01400ff0477ac */ /* 0x000f220008000a00 */
[----:B------:R-:W-:-:S02]  /*1890*/  DFMA R30, R18, UR12, R30 ;  /* 0x0000000c121e7c2b */ /* 0x000fc4000800001e */
[C---:B------:R-:W-:Y:S01]  /*18a0*/  DFMA R16, R18.reuse, UR8, R16 ;  /* 0x0000000812107c2b */ /* 0x040fe20008000010 */
[----:B------:R-:W1:Y:S01]  /*18b0*/  LDCU.64 UR8, c[0x3][0x48] ;  /* 0x00c00900ff0877ac */ /* 0x000e620008000a00 */
[----:B------:R-:W-:Y:S02]  /*18c0*/  DFMA R18, R18, UR66, R8 ;  /* 0x0000004212127c2b */ /* 0x000fe40008000008 */
[C---:B------:R-:W-:Y:S01]  /*18d0*/  DFMA R6, R20.reuse, UR26, R6 ;  /* 0x0000001a14067c2b */ /* 0x040fe20008000006 */
[----:B------:R-:W-:Y:S01]  /*18e0*/  CS2R R8, SRZ ;  /* 0x0000000000087805 */ /* 0x000fe2000001ff00 */
[----:B------:R-:W-:Y:S01]  /*18f0*/  DFMA R12, R20, UR6, R12 ;  /* 0x00000006140c7c2b */ /* 0x000fe2000800000c */
[----:B------:R-:W0:Y:S04]  /*1900*/  LDCU.64 UR6, c[0x3][0x110] ;  /* 0x00c02200ff0677ac */ /* 0x000e280008000a00 */
[----:B------:R-:W2:Y:S01]  /*1910*/  @!P0 LDG.E.64.CONSTANT R8, desc[UR76][R34.64+0x18] ;  /* 0x0000184c22088981 */ /* 0x000ea2000c1e9b00 */
[----:B------:R-:W-:Y:S01]  /*1920*/  DMUL R2, R6, R2 ;  /* 0x0000000206027228 */ /* 0x000fe20000000000 */
[----:B------:R-:W1:Y:S01]  /*1930*/  LDCU.64 UR12, c[0x3][0xb8] ;  /* 0x00c01700ff0c77ac */ /* 0x000e620008000a00 */
[----:B------:R-:W-:Y:S01]  /*1940*/  CS2R R6, SRZ ;  /* 0x0000000000067805 */ /* 0x000fe2000001ff00 */
[----:B------:R-:W-:-:S02]  /*1950*/  DFMA R24, R20, UR70, R24 ;  /* 0x0000004614187c2b */ /* 0x000fc40008000018 */
[C---:B----4-:R-:W-:Y:S01]  /*1960*/  DFMA R26, R20.reuse, UR4, R26 ;  /* 0x00000004141a7c2b */ /* 0x050fe2000800001a */
[----:B------:R-:W4:Y:S02]  /*1970*/  LDCU.128 UR56, c[0x3][0x1d0] ;  /* 0x00c03a00ff3877ac */ /* 0x000f240008000c00 */
[----:B------:R-:W4:Y:S01]  /*1980*/  @!P0 LDG.E.64.CONSTANT R6, desc[UR76][R34.64+0x10] ;  /* 0x0000104c22068981 */ /* 0x000f22000c1e9b00 */
[C---:B------:R-:W-:Y:S01]  /*1990*/  DFMA R30, R20.reuse, UR14, R30 ;  /* 0x0000000e141e7c2b */ /* 0x040fe2000800001e */
[----:B------:R-:W1:Y:S01]  /*19a0*/  LDCU.128 UR60, c[0x3][0x20] ;  /* 0x00c00400ff3c77ac */ /* 0x000e620008000c00 */
[----:B------:R-:W-:Y:S01]  /*19b0*/  DFMA R16, R20, UR10, R16 ;  /* 0x0000000a14107c2b */ /* 0x000fe20008000010 */
[----:B------:R-:W1:Y:S01]  /*19c0*/  LDCU.128 UR64, c[0x3][0x50] ;  /* 0x00c00a00ff4077ac */ /* 0x000e620008000c00 */
[----:B------:R-:W1:Y:S01]  /*19d0*/  LDCU.64 UR26, c[0x3][0x158] ;  /* 0x00c02b00ff1a77ac */ /* 0x000e620008000a00 */
[----:B---3--:R-:W-:Y:S01]  /*19e0*/  DMUL R4, R12, R4 ;  /* 0x000000040c047228 */ /* 0x008fe20000000000 */
[----:B------:R-:W3:Y:S01]  /*19f0*/  LDCU.128 UR68, c[0x3][0x60] ;  /* 0x00c00c00ff4477ac */ /* 0x000ee20008000c00 */
[----:B------:R-:W-:-:S06]  /*1a00*/  CS2R R12, SRZ ;  /* 0x00000000000c7805 */ /* 0x000fcc000001ff00 */
[----:B------:R-:W3:Y:S01]  /*1a10*/  @!P0 LDG.E.64.CONSTANT R12, desc[UR76][R34.64+0x28] ;  /* 0x0000284c220c8981 */ /* 0x000ee2000c1e9b00 */
[----:B--2---:R-:W-:Y:S02]  /*1a20*/  DMUL R8, R24, R8 ;  /* 0x0000000818087228 */ /* 0x004fe40000000000 */
[----:B0-----:R-:W-:Y:S01]  /*1a30*/  DFMA R24, R20, UR6, R22 ;  /* 0x0000000614187c2b */ /* 0x001fe20008000016 */
[----:B------:R-:W0:Y:S01]  /*1a40*/  LDCU.128 UR4, c[0x3][0x80] ;  /* 0x00c01000ff0477ac */ /* 0x000e220008000c00 */
[----:B------:R-:W-:Y:S01]  /*1a50*/  CS2R R22, SRZ ;  /* 0x0000000000167805 */ /* 0x000fe2000001ff00 */
[----:B----4-:R-:W-:-:S05]  /*1a60*/  DMUL R6, R26, R6 ;  /* 0x000000061a067228 */ /* 0x010fca0000000000 */
[----:B------:R-:W2:Y:S01]  /*1a70*/  @!P0 LDG.E.64.CONSTANT R22, desc[UR76][R34.64+0x30] ;  /* 0x0000304c22168981 */ /* 0x000ea2000c1e9b00 */
[----:B------:R-:W-:Y:S01]  /*1a80*/  CS2R R26, SRZ ;  /* 0x00000000001a7805 */ /* 0x000fe2000001ff00 */
[----:B------:R-:W-:Y:S01]  /*1a90*/  DMUL R10, R24, R10 ;  /* 0x0000000a180a7228 */ /* 0x000fe20000000000 */
[----:B------:R-:W-:-:S04]  /*1aa0*/  CS2R R24, SRZ ;  /* 0x0000000000187805 */ /* 0x000fc8000001ff00 */
[----:B------:R-:W4:Y:S04]  /*1ab0*/  @!P0 LDG.E.64.CONSTANT R26, desc[UR76][R34.64+0x38] ;  /* 0x0000384c221a8981 */ /* 0x000f28000c1e9b00 */
[----:B------:R-:W4:Y:S01]  /*1ac0*/  @!P0 LDG.E.64.CONSTANT R24, desc[UR76][R34.64+0x40] ;  /* 0x0000404c22188981 */ /* 0x000f22000c1e9b00 */
[----:B------:R-:W-:Y:S01]  /*1ad0*/  DFMA R28, R2, UR16, RZ ;  /* 0x00000010021c7c2b */ /* 0x000fe200080000ff */
[----:B------:R-:W3:Y:S07]  /*1ae0*/  LDCU.64 UR16, c[0x3][0x128] ;  /* 0x00c02500ff1077ac */ /* 0x000eee0008000a00 */
[----:B-1----:R-:W-:Y:S01]  /*1af0*/  DFMA R28, R4, UR8, R28 ;  /* 0x00000008041c7c2b */ /* 0x002fe2000800001c */
[----:B------:R-:W1:Y:S07]  /*1b00*/  LDCU.64 UR8, c[0x3][0x180] ;  /* 0x00c03000ff0877ac */ /* 0x000e6e0008000a00 */
[----:B0-----:R-:W-:Y:S01]  /*1b10*/  DFMA R28, R6, UR4, R28 ;  /* 0x00000004061c7c2b */ /* 0x001fe2000800001c */
[----:B------:R-:W0:Y:S07]  /*1b20*/  LDCU.64 UR4, c[0x3][0x1f0] ;  /* 0x00c03e00ff0477ac */ /* 0x000e2e0008000a00 */
[----:B------:R-:W-:Y:S01]  /*1b30*/  DFMA R28, R8, UR12, R28 ;  /* 0x0000000c081c7c2b */ /* 0x000fe2000800001c */
[----:B------:R-:W4:Y:S01]  /*1b40*/  LDCU.128 UR12, c[0x3][0x160] ;  /* 0x00c02c00ff0c77ac */ /* 0x000f220008000c00 */
[----:B-1----:R-:W-:Y:S01]  /*1b50*/  DFMA R14, R20, UR8, R14 ;  /* 0x00000008140e7c2b */ /* 0x002fe2000800000e */
[----:B------:R-:W1:Y:S05]  /*1b60*/  LDCU.128 UR8, c[0x3][0x190] ;  /* 0x00c03200ff0877ac */ /* 0x000e6a0008000c00 */
[----:B------:R-:W-:-:S02]  /*1b70*/  DFMA R28, R10, UR20, R28 ;  /* 0x000000140a1c7c2b */ /* 0x000fc4000800001c */
[----:B0-----:R-:W-:Y:S01]  /*1b80*/  DFMA R18, R20, UR4, R18 ;  /* 0x0000000414127c2b */ /* 0x001fe20008000012 */
[----:B------:R-:W0:Y:S01]  /*1b90*/  LDCU.64 UR4, c[0x3][0x30] ;  /* 0x00c00600ff0477ac */ /* 0x000e220008000a00 */
[----:B------:R-:W-:-:S08]  /*1ba0*/  DFMA R20, R2, UR62, RZ ;  /* 0x0000003e02147c2b */ /* 0x000fd000080000ff */
[----:B---3--:R-:W-:Y:S01]  /*1bb0*/  DFMA R20, R4, UR68, R20 ;  /* 0x0000004404147c2b */ /* 0x008fe20008000014 */
[----:B------:R-:W-:Y:S01]  /*1bc0*/  BSSY.RECONVERGENT B0, `(.L_x_1430) ;  /* 0x00000c7000007945 */ /* 0x000fe20003800200 */
[----:B------:R-:W-:-:S08]  /*1bd0*/  DMUL R12, R30, R12 ;  /* 0x0000000c1e0c7228 */ /* 0x000fd00000000000 */
[----:B------:R-:W-:Y:S02]  /*1be0*/  DFMA R28, R12, UR16, R28 ;  /* 0x000000100c1c7c2b */ /* 0x000fe4000800001c */
[----:B--2---:R-:W-:Y:S02]  /*1bf0*/  DMUL R14, R14, R22 ;  /* 0x000000160e0e7228 */ /* 0x004fe40000000000 */
[----:B----4-:R-:W-:-:S06]  /*1c00*/  DMUL R26, R16, R26 ;  /* 0x0000001a101a7228 */ /* 0x010fcc0000000000 */
[----:B------:R-:W-:Y:S01]  /*1c10*/  DFMA R28, R14, UR12, R28 ;  /* 0x0000000c0e1c7c2b */ /* 0x000fe2000800001c */
[----:B------:R-:W2:Y:S01]  /*1c20*/  LDCU.64 UR12, c[0x3][0xa0] ;  /* 0x00c01400ff0c77ac */ /* 0x000ea20008000a00 */
[----:B------:R-:W-:-:S06]  /*1c30*/  DMUL R24, R18, R24 ;  /* 0x0000001812187228 */ /* 0x000fcc0000000000 */
[----:B-1----:R-:W-:Y:S01]  /*1c40*/  DFMA R28, R26, UR10, R28 ;  /* 0x0000000a1a1c7c2b */ /* 0x002fe2000800001c */
[----:B------:R-:W1:Y:S07]  /*1c50*/  LDCU.64 UR10, c[0x3][0x110] ;  /* 0x00c02200ff0a77ac */ /* 0x000e6e0008000a00 */
[----:B------:R-:W-:Y:S02]  /*1c60*/  DFMA R22, R24, UR56, R28 ;  /* 0x0000003818167c2b */ /* 0x000fe4000800001c */
[C---:B------:R-:W-:Y:S01]  /*1c70*/  DFMA R28, R2.reuse, UR18, RZ ;  /* 0x00000012021c7c2b */ /* 0x040fe200080000ff */
[----:B------:R-:W3:Y:S04]  /*1c80*/  LDCU.128 UR16, c[0x3][0x90] ;  /* 0x00c01200ff1077ac */ /* 0x000ee80008000c00 */
[----:B------:R4:W-:Y:S01]  /*1c90*/  STS.64 [R32+0x10], R22 ;  /* 0x0000101620007388 */ /* 0x0009e20000000a00 */
[----:B------:R-:W-:Y:S01]  /*1ca0*/  DFMA R18, R2, UR60, RZ ;  /* 0x0000003c02127c2b */ /* 0x000fe200080000ff */
[----:B------:R-:W1:Y:S01]  /*1cb0*/  LDCU.128 UR60, c[0x3][0xc0] ;  /* 0x00c01800ff3c77ac */ /* 0x000e620008000c00 */
[----:B------:R-:W-:-:S02]  /*1cc0*/  DFMA R28, R4, UR64, R28 ;  /* 0x00000040041c7c2b */ /* 0x000fc4000800001c */
[C---:B----4-:R-:W-:Y:S02]  /*1cd0*/  DFMA R22, R2.reuse, UR44, RZ ;  /* 0x0000002c02167c2b */ /* 0x050fe400080000ff */
[C---:B0-----:R-:W-:Y:S02]  /*1ce0*/  DFMA R30, R2.reuse, UR4, RZ ;  /* 0x00000004021e7c2b */ /* 0x041fe400080000ff */
[----:B------:R-:W-:-:S04]  /*1cf0*/  DFMA R16, R2, UR46, RZ ;  /* 0x0000002e02107c2b */ /* 0x000fc800080000ff */
[C---:B------:R-:W-:Y:S01]  /*1d00*/  DFMA R22, R4.reuse, UR38, R22 ;  /* 0x0000002604167c2b */ /* 0x040fe20008000016 */
[----:B------:R-:W0:Y:S01]  /*1d10*/  LDCU.64 UR38, c[0x3][0xa8] ;  /* 0x00c01500ff2677ac */ /* 0x000e220008000a00 */
[----:B------:R-:W-:Y:S02]  /*1d20*/  DFMA R18, R4, UR66, R18 ;  /* 0x0000004204127c2b */ /* 0x000fe40008000012 */
[----:B------:R-:W-:Y:S01]  /*1d30*/  DFMA R28, R6, UR6, R28 ;  /* 0x00000006061c7c2b */ /* 0x000fe2000800001c */
[----:B------:R-:W4:Y:S01]  /*1d40*/  LDCU.128 UR4, c[0x3][0xd0] ;  /* 0x00c01a00ff0477ac */ /* 0x000f220008000c00 */
[C---:B------:R-:W-:Y:S02]  /*1d50*/  DFMA R30, R4.reuse, UR70, R30 ;  /* 0x00000046041e7c2b */ /* 0x040fe4000800001e */
[----:B------:R-:W-:Y:S01]  /*1d60*/  DFMA R16, R4, UR40, R16 ;  /* 0x0000002804107c2b */ /* 0x000fe20008000010 */
[----:B------:R-:W4:Y:S01]  /*1d70*/  LDCU.128 UR64, c[0x3][0x130] ;  /* 0x00c02600ff4077ac */ /* 0x000f220008000c00 */
[----:B---3--:R-:W-:-:S02]  /*1d80*/  DFMA R18, R6, UR16, R18 ;  /* 0x0000001006127c2b */ /* 0x008fc40008000012 */
[C---:B------:R-:W-:Y:S01]  /*1d90*/  DFMA R20, R6.reuse, UR18, R20 ;  /* 0x0000001206147c2b */ /* 0x040fe20008000014 */
[----:B------:R-:W3:Y:S01]  /*1da0*/  LDCU.128 UR16, c[0x3][0x100] ;  /* 0x00c02000ff1077ac */ /* 0x000ee20008000c00 */
[C---:B------:R-:W-:Y:S02]  /*1db0*/  DFMA R22, R6.reuse, UR48, R22 ;  /* 0x0000003006167c2b */ /* 0x040fe40008000016 */
[C---:B--2---:R-:W-:Y:S02]  /*1dc0*/  DFMA R30, R6.reuse, UR12, R30 ;  /* 0x0000000c061e7c2b */ /* 0x044fe4000800001e */
[----:B------:R-:W-:-:S04]  /*1dd0*/  DFMA R16, R6, UR50, R16 ;  /* 0x0000003206107c2b */ /* 0x000fc80008000010 */
[C---:B0-----:R-:W-:Y:S01]  /*1de0*/  DFMA R22, R8.reuse, UR38, R22 ;  /* 0x0000002608167c2b */ /* 0x041fe20008000016 */
[----:B------:R-:W0:Y:S01]  /*1df0*/  LDCU.64 UR38, c[0x3][0x118] ;  /* 0x00c02300ff2677ac */ /* 0x000e220008000a00 */
[C---:B-1----:R-:W-:Y:S02]  /*1e00*/  DFMA R28, R8.reuse, UR60, R28 ;  /* 0x0000003c081c7c2b */ /* 0x042fe4000800001c */
[C---:B------:R-:W-:Y:S01]  /*1e10*/  DFMA R18, R8.reuse, UR62, R18 ;  /* 0x0000003e08127c2b */ /* 0x040fe20008000012 */
[----:B------:R-:W1:Y:S01]  /*1e20*/  LDCU.128 UR60, c[0x3][0x140] ;  /* 0x00c02800ff3c77ac */ /* 0x000e620008000c00 */
[C---:B----4-:R-:W-:Y:S02]  /*1e30*/  DFMA R20, R8.reuse, UR4, R20 ;  /* 0x0000000408147c2b */ /* 0x050fe40008000014 */
[C---:B------:R-:W-:Y:S01]  /*1e40*/  DFMA R30, R8.reuse, UR6, R30 ;  /* 0x00000006081e7c2b */ /* 0x040fe2000800001e */
[----:B------:R-:W2:Y:S01]  /*1e50*/  LDCU.128 UR4, c[0x3][0x170] ;  /* 0x00c02e00ff0477ac */ /* 0x000ea20008000c00 */
[----:B------:R-:W-:-:S02]  /*1e60*/  DFMA R16, R8, UR28, R16 ;  /* 0x0000001c08107c2b */ /* 0x000fc40008000010 */
[C---:B------:R-:W-:Y:S01]  /*1e70*/  DFMA R28, R10.reuse, UR22, R28 ;  /* 0x000000160a1c7c2b */ /* 0x040fe2000800001c */
[----:B------:R-:W4:Y:S01]  /*1e80*/  LDCU.128 UR20, c[0x3][0x1b0] ;  /* 0x00c03600ff1477ac */ /* 0x000f220008000c00 */
[C---:B---3--:R-:W-:Y:S02]  /*1e90*/  DFMA R18, R10.reuse, UR16, R18 ;  /* 0x000000100a127c2b */ /* 0x048fe40008000012 */
[C---:B------:R-:W-:Y:S02]  /*1ea0*/  DFMA R22, R10.reuse, UR52, R22 ;  /* 0x000000340a167c2b */ /* 0x040fe40008000016 */
[C---:B------:R-:W-:Y:S01]  /*1eb0*/  DFMA R20, R10.reuse, UR18, R20 ;  /* 0x000000120a147c2b */ /* 0x040fe20008000014 */
[----:B------:R-:W3:Y:S01]  /*1ec0*/  LDCU.128 UR16, c[0x3][0x1a0] ;  /* 0x00c03400ff1077ac */ /* 0x000ee20008000c00 */
[C---:B------:R-:W-:Y:S02]  /*1ed0*/  DFMA R16, R10.reuse, UR54, R16 ;  /* 0x000000360a107c2b */ /* 0x040fe40008000010 */
[----:B------:R-:W-:Y:S01]  /*1ee0*/  DFMA R30, R10, UR10, R30 ;  /* 0x0000000a0a1e7c2b */ /* 0x000fe2000800001e */
[----:B------:R-:W4:Y:S01]  /*1ef0*/  LDCU.64 UR10, c[0x3][0x1c8] ;  /* 0x00c03900ff0a77ac */ /* 0x000f220008000a00 */
[----:B------:R-:W-:-:S02]  /*1f00*/  DFMA R28, R12, UR64, R28 ;  /* 0x000000400c1c7c2b */ /* 0x000fc4000800001c */
[C---:B------:R-:W-:Y:S02]  /*1f10*/  DFMA R18, R12.reuse, UR66, R18 ;  /* 0x000000420c127c2b */ /* 0x040fe40008000012 */
[C---:B0-----:R-:W-:Y:S01]  /*1f20*/  DFMA R22, R12.reuse, UR38, R22 ;  /* 0x000000260c167c2b */ /* 0x041fe20008000016 */
[----:B------:R-:W0:Y:S01]  /*1f30*/  LDCU.64 UR38, c[0x3][0x188] ;  /* 0x00c03100ff2677ac */ /* 0x000e220008000a00 */
[C---:B-1----:R-:W-:Y:S02]  /*1f40*/  DFMA R20, R12.reuse, UR60, R20 ;  /* 0x0000003c0c147c2b */ /* 0x042fe40008000014 */
[C---:B------:R-:W-:Y:S02]  /*1f50*/  DFMA R16, R12.reuse, UR24, R16 ;  /* 0x000000180c107c2b */ /* 0x040fe40008000010 */
[----:B------:R-:W-:Y:S02]  /*1f60*/  DFMA R30, R12, UR62, R30 ;  /* 0x0000003e0c1e7c2b */ /* 0x000fe4000800001e */
[C---:B------:R-:W-:Y:S01]  /*1f70*/  DFMA R28, R14.reuse, UR14, R28 ;  /* 0x0000000e0e1c7c2b */ /* 0x040fe2000800001c */
[----:B------:R-:W1:Y:S01]  /*1f80*/  LDCU.128 UR12, c[0x3][0x1e0] ;  /* 0x00c03c00ff0c77ac */ /* 0x000e620008000c00 */
[C---:B--2---:R-:W-:Y:S01]  /*1f90*/  DFMA R18, R14.reuse, UR4, R18 ;  /* 0x000000040e127c2b */ /* 0x044fe20008000012 */
[----:B------:R-:W2:Y:S01]  /*1fa0*/  LDCU.64 UR4, c[0x3][0x1f0] ;  /* 0x00c03e00ff0477ac */ /* 0x000ea20008000a00 */
[----:B------:R-:W-:-:S02]  /*1fb0*/  DFMA R16, R14, UR26, R16 ;  /* 0x0000001a0e107c2b */ /* 0x000fc40008000010 */
[C---:B------:R-:W-:Y:S02]  /*1fc0*/  DFMA R20, R14.reuse, UR6, R20 ;  /* 0x000000060e147c2b */ /* 0x040fe40008000014 */
[C---:B------:R-:W-:Y:S02]  /*1fd0*/  DFMA R22, R14.reuse, UR36, R22 ;  /* 0x000000240e167c2b */ /* 0x040fe40008000016 */
[----:B------:R-:W-:Y:S02]  /*1fe0*/  DFMA R30, R14, UR30, R30 ;  /* 0x0000001e0e1e7c2b */ /* 0x000fe4000800001e */
[C---:B---3--:R-:W-:Y:S02]  /*1ff0*/  DFMA R28, R26.reuse, UR16, R28 ;  /* 0x000000101a1c7c2b */ /* 0x048fe4000800001c */
[C---:B------:R-:W-:Y:S02]  /*2000*/  DFMA R18, R26.reuse, UR18, R18 ;  /* 0x000000121a127c2b */ /* 0x040fe40008000012 */
[----:B------:R-:W-:-:S02]  /*2010*/  DFMA R16, R26, UR8, R16 ;  /* 0x000000081a107c2b */ /* 0x000fc40008000010 */
[C---:B----4-:R-:W-:Y:S02]  /*2020*/  DFMA R20, R26.reuse, UR20, R20 ;  /* 0x000000141a147c2b */ /* 0x050fe40008000014 */
[C---:B0-----:R-:W-:Y:S02]  /*2030*/  DFMA R22, R26.reuse, UR38, R22 ;  /* 0x000000261a167c2b */ /* 0x041fe40008000016 */
[----:B------:R-:W-:Y:S02]  /*2040*/  DFMA R30, R26, UR22, R30 ;  /* 0x000000161a1e7c2b */ /* 0x000fe4000800001e */
[C---:B------:R-:W-:Y:S02]  /*2050*/  DFMA R28, R24.reuse, UR58, R28 ;  /* 0x0000003a181c7c2b */ /* 0x040fe4000800001c */
[C---:B-1----:R-:W-:Y:S02]  /*2060*/  DFMA R18, R24.reuse, UR12, R18 ;  /* 0x0000000c18127c2b */ /* 0x042fe40008000012 */
[----:B------:R-:W-:-:S02]  /*2070*/  DFMA R20, R24, UR14, R20 ;  /* 0x0000000e18147c2b */ /* 0x000fc40008000014 */
[C---:B------:R-:W-:Y:S02]  /*2080*/  DFMA R16, R24.reuse, UR10, R16 ;  /* 0x0000000a18107c2b */ /* 0x040fe40008000010 */
[C---:B------:R-:W-:Y:S02]  /*2090*/  DFMA R22, R24.reuse, UR32, R22 ;  /* 0x0000002018167c2b */ /* 0x040fe40008000016 */
[----:B--2---:R-:W-:Y:S01]  /*20a0*/  DFMA R30, R24, UR4, R30 ;  /* 0x00000004181e7c2b */ /* 0x004fe2000800001e */
        /* <DEDUP_REMOVED lines=19> */
[----:B------:R-:W4:Y:S03]  /*21e0*/  LDCU.64 UR10, c[0x3][0xb8] ;  /* 0x00c01700ff0a77ac */ /* 0x000f260008000a00 */
[----:B------:R-:W-:Y:S01]  /*21f0*/  LDS.64 R30, [R37+0x1f8] ;  /* 0x0001f800251e7984 */ /* 0x000fe20000000a00 */
[----:B------:R-:W4:Y:S03]  /*2200*/  LDCU.128 UR12, c[0x3][0xf0] ;  /* 0x00c01e00ff0c77ac */ /* 0x000f260008000c00 */
[----:B------:R-:W-:Y:S01]  /*2210*/  LDS.64 R32, [R37+0x240] ;  /* 0x0002400025207984 */ /* 0x000fe20000000a00 */
[----:B------:R-:W4:Y:S01]  /*2220*/  LDCU.128 UR20, c[0x3][0x1d0] ;  /* 0x00c03a00ff1477ac */ /* 0x000f220008000c00 */
[----:B0-----:R-:W-:-:S08]  /*2230*/  DFMA R28, R16, UR44, RZ ;  /* 0x0000002c101c7c2b */ /* 0x001fd000080000ff */
[----:B-1----:R-:W-:Y:S01]  /*2240*/  DFMA R34, R18, UR4, R28 ;  /* 0x0000000412227c2b */ /* 0x002fe2000800001c */
[----:B------:R-:W5:Y:S01]  /*2250*/  LDCU.64 UR4, c[0x3][0xa8] ;  /* 0x00c01500ff0477ac */ /* 0x000f620008000a00 */
[----:B------:R-:W0:Y:S06]  /*2260*/  LDS.64 R28, [R37+0x1b0] ;  /* 0x0001b000251c7984 */ /* 0x000e2c0000000a00 */
[----:B---3--:R-:W-:-:S08]  /*2270*/  DFMA R34, R20, UR48, R34 ;  /* 0x0000003014227c2b */ /* 0x008fd00008000022 */
[----:B-----5:R-:W-:Y:S01]  /*2280*/  DFMA R34, R22, UR4, R34 ;  /* 0x0000000416227c2b */ /* 0x020fe20008000022 */
[----:B------:R-:W1:Y:S07]  /*2290*/  LDCU.64 UR4, c[0x3][0x188] ;  /* 0x00c03100ff0477ac */ /* 0x000e6e0008000a00 */
[----:B--2---:R-:W-:-:S08]  /*22a0*/  DFMA R34, R24, UR52, R34 ;  /* 0x0000003418227c2b */ /* 0x004fd00008000022 */
[----:B----4-:R-:W-:Y:S01]  /*22b0*/  DFMA R34, R26, UR6, R34 ;  /* 0x000000061a227c2b */ /* 0x010fe20008000022 */
[----:B------:R-:W2:Y:S07]  /*22c0*/  LDCU.64 UR6, c[0x3][0x1c8] ;  /* 0x00c03900ff0677ac */ /* 0x000eae0008000a00 */
[----:B0-----:R-:W-:-:S08]  /*22d0*/  DFMA R34, R28, UR36, R34 ;  /* 0x000000241c227c2b */ /* 0x001fd00008000022 */
[----:B-1----:R-:W-:Y:S01]  /*22e0*/  DFMA R34, R30, UR4, R34 ;  /* 0x000000041e227c2b */ /* 0x002fe20008000022 */
[----:B------:R-:W0:Y:S07]  /*22f0*/  LDCU.64 UR4, c[0x3][0x158] ;  /* 0x00c02b00ff0477ac */ /* 0x000e2e0008000a00 */
[----:B------:R-:W-:-:S07]  /*2300*/  DFMA R34, R32, UR32, R34 ;  /* 0x0000002020227c2b */ /* 0x000fce0008000022 */
[----:B------:R1:W-:Y:S02]  /*2310*/  STS.64 [R37], R34 ;  /* 0x0000002225007388 */ /* 0x0003e40000000a00 */
[----:B-1----:R-:W-:-:S08]  /*2320*/  DFMA R34, R16, UR46, RZ ;  /* 0x0000002e10227c2b */ /* 0x002fd000080000ff */
[----:B------:R-:W-:-:S08]  /*2330*/  DFMA R34, R18, UR40, R34 ;  /* 0x0000002812227c2b */ /* 0x000fd00008000022 */
[----:B------:R-:W-:-:S08]  /*2340*/  DFMA R34, R20, UR50, R34 ;  /* 0x0000003214227c2b */ /* 0x000fd00008000022 */
[----:B------:R-:W-:-:S08]  /*2350*/  DFMA R34, R22, UR28, R34 ;  /* 0x0000001c16227c2b */ /* 0x000fd00008000022 */
[----:B------:R-:W-:-:S08]  /*2360*/  DFMA R34, R24, UR54, R34 ;  /* 0x0000003618227c2b */ /* 0x000fd00008000022 */
[----:B------:R-:W-:-:S08]  /*2370*/  DFMA R34, R26, UR24, R34 ;  /* 0x000000181a227c2b */ /* 0x000fd00008000022 */
[----:B0-----:R-:W-:-:S08]  /*2380*/  DFMA R34, R28, UR4, R34 ;  /* 0x000000041c227c2b */ /* 0x001fd00008000022 */
[----:B------:R-:W-:-:S08]  /*2390*/  DFMA R34, R30, UR56, R34 ;  /* 0x000000381e227c2b */ /* 0x000fd00008000022 */
[----:B--2---:R-:W-:Y:S01]  /*23a0*/  DFMA R34, R32, UR6, R34 ;  /* 0x0000000620227c2b */ /* 0x004fe20008000022 */
[----:B------:R-:W0:Y:S06]  /*23b0*/  LDCU.128 UR4, c[0x3][0x80] ;  /* 0x00c01000ff0477ac */ /* 0x000e2c0008000c00 */
[----:B------:R1:W-:Y:S02]  /*23c0*/  STS.64 [R37+0x48], R34 ;  /* 0x0000482225007388 */ /* 0x0003e40000000a00 */
[----:B-1----:R-:W-:-:S08]  /*23d0*/  DFMA R34, R16, UR16, RZ ;  /* 0x0000001010227c2b */ /* 0x002fd000080000ff */
[----:B------:R-:W-:-:S08]  /*23e0*/  DFMA R34, R18, UR8, R34 ;  /* 0x0000000812227c2b */ /* 0x000fd00008000022 */
[----:B0-----:R-:W-:Y:S01]  /*23f0*/  DFMA R34, R20, UR4, R34 ;  /* 0x0000000414227c2b */ /* 0x001fe20008000022 */
[----:B------:R-:W0:Y:S07]  /*2400*/  LDCU.64 UR4, c[0x3][0x128] ;  /* 0x00c02500ff0477ac */ /* 0x000e2e0008000a00 */
[----:B------:R-:W-:Y:S01]  /*2410*/  DFMA R34, R22, UR10, R34 ;  /* 0x0000000a16227c2b */ /* 0x000fe20008000022 */
[----:B------:R-:W1:Y:S07]  /*2420*/  LDCU.128 UR8, c[0x3][0x160] ;  /* 0x00c02c00ff0877ac */ /* 0x000e6e0008000c00 */
[----:B------:R-:W-:-:S08]  /*2430*/  DFMA R34, R24, UR12, R34 ;  /* 0x0000000c18227c2b */ /* 0x000fd00008000022 */
[----:B0-----:R-:W-:-:S08]  /*2440*/  DFMA R34, R26, UR4, R34 ;  /* 0x000000041a227c2b */ /* 0x001fd00008000022 */
[----:B-1----:R-:W-:-:S08]  /*2450*/  DFMA R34, R28, UR8, R34 ;  /* 0x000000081c227c2b */ /* 0x002fd00008000022 */
[----:B------:R-:W-:Y:S01]  /*2460*/  DFMA R34, R30, UR58, R34 ;  /* 0x0000003a1e227c2b */ /* 0x000fe20008000022 */
[----:B------:R-:W0:Y:S07]  /*2470*/  LDCU.128 UR56, c[0x3][0x50] ;  /* 0x00c00a00ff3877ac */ /* 0x000e2e0008000c00 */
[----:B------:R-:W-:-:S07]  /*2480*/  DFMA R34, R32, UR20, R34 ;  /* 0x0000001420227c2b */ /* 0x000fce0008000022 */
[----:B------:R1:W-:Y:S02]  /*2490*/  STS.64 [R37+0x90], R34 ;  /* 0x0000902225007388 */ /* 0x0003e40000000a00 */
[----:B-1----:R-:W-:Y:S01]  /*24a0*/  DFMA R34, R16, UR18, RZ ;  /* 0x0000001210227c2b */ /* 0x002fe200080000ff */
        /* <DEDUP_REMOVED lines=12> */
[----:B------:R-:W1:Y:S06]  /*2570*/  LDCU.128 UR20, c[0x3][0x90] ;  /* 0x00c01200ff1477ac */ /* 0x000e6c0008000c00 */
[----:B------:R0:W-:Y:S02]  /*2580*/  STS.64 [R37+0xd8], R34 ;  /* 0x0000d82225007388 */ /* 0x0001e40000000a00 */
[----:B0-----:R-:W-:-:S08]  /*2590*/  DFMA R34, R16, UR8, RZ ;  /* 0x0000000810227c2b */ /* 0x001fd000080000ff */
        /* <DEDUP_REMOVED lines=11> */
[----:B0-----:R-:W-:Y:S01]  /*2650*/  DFMA R34, R32, UR4, R34 ;  /* 0x0000000420227c2b */ /* 0x001fe20008000022 */
[----:B------:R-:W0:Y:S06]  /*2660*/  LDCU.64 UR4, c[0x3][0x30] ;  /* 0x00c00600ff0477ac */ /* 0x000e2c0008000a00 */
[----:B------:R2:W-:Y:S02]  /*2670*/  STS.64 [R37+0x120], R34 ;  /* 0x0001202225007388 */ /* 0x0005e40000000a00 */
[C---:B--2---:R-:W-:Y:S01]  /*2680*/  DFMA R34, R16.reuse, UR10, RZ ;  /* 0x0000000a10227c2b */ /* 0x044fe200080000ff */
[----:B------:R-:W2:Y:S01]  /*2690*/  LDCU.128 UR8, c[0x3][0xd0] ;  /* 0x00c01a00ff0877ac */ /* 0x000ea20008000c00 */
[----:B0-----:R-:W-:Y:S01]  /*26a0*/  DFMA R16, R16, UR4, RZ ;  /* 0x0000000410107c2b */ /* 0x001fe200080000ff */
[----:B------:R-:W0:Y:S05]  /*26b0*/  LDCU.64 UR4, c[0x3][0x110] ;  /* 0x00c02200ff0477ac */ /* 0x000e2a0008000a00 */
[----:B-1----:R-:W-:-:S02]  /*26c0*/  DFMA R34, R18, UR12, R34 ;  /* 0x0000000c12227c2b */ /* 0x002fc40008000022 */
[----:B------:R-:W-:-:S06]  /*26d0*/  DFMA R16, R18, UR14, R16 ;  /* 0x0000000e12107c2b */ /* 0x000fcc0008000010 */
[----:B------:R-:W-:Y:S01]  /*26e0*/  DFMA R34, R20, UR22, R34 ;  /* 0x0000001614227c2b */ /* 0x000fe20008000022 */
[----:B------:R-:W1:Y:S07]  /*26f0*/  LDCU.128 UR20, c[0x3][0x140] ;  /* 0x00c02800ff1477ac */ /* 0x000e6e0008000c00 */
[----:B--2---:R-:W-:-:S08]  /*2700*/  DFMA R34, R22, UR8, R34 ;  /* 0x0000000816227c2b */ /* 0x004fd00008000022 */
[----:B------:R-:W-:Y:S01]  /*2710*/  DFMA R34, R24, UR58, R34 ;  /* 0x0000003a18227c2b */ /* 0x000fe20008000022 */
[----:B------:R-:W2:Y:S07]  /*2720*/  LDCU.128 UR56, c[0x3][0x1b0] ;  /* 0x00c03600ff3877ac */ /* 0x000eae0008000c00 */
[----:B-1----:R-:W-:-:S08]  /*2730*/  DFMA R34, R26, UR20, R34 ;  /* 0x000000141a227c2b */ /* 0x002fd00008000022 */
[----:B------:R-:W-:-:S08]  /*2740*/  DFMA R34, R28, UR18, R34 ;  /* 0x000000121c227c2b */ /* 0x000fd00008000022 */
[----:B--2---:R-:W-:-:S08]  /*2750*/  DFMA R34, R30, UR56, R34 ;  /* 0x000000381e227c2b */ /* 0x004fd00008000022 */
[----:B------:R-:W-:Y:S01]  /*2760*/  DFMA R34, R32, UR6, R34 ;  /* 0x0000000620227c2b */ /* 0x000fe20008000022 */
[----:B------:R-:W1:Y:S06]  /*2770*/  LDCU.64 UR6, c[0x3][0xa0] ;  /* 0x00c01400ff0677ac */ /* 0x000e6c0008000a00 */
[----:B------:R2:W-:Y:S01]  /*2780*/  STS.64 [R37+0x168], R34 ;  /* 0x0001682225007388 */ /* 0x0005e20000000a00 */
[----:B-1----:R-:W-:Y:S01]  /*2790*/  DFMA R16, R20, UR6, R16 ;  /* 0x0000000614107c2b */ /* 0x002fe20008000010 */
[----:B------:R-:W1:Y:S07]  /*27a0*/  LDCU.64 UR6, c[0x3][0x180] ;  /* 0x00c03000ff0677ac */ /* 0x000e6e0008000a00 */
[----:B------:R-:W-:-:S08]  /*27b0*/  DFMA R16, R22, UR10, R16 ;  /* 0x0000000a16107c2b */ /* 0x000fd00008000010 */
[----:B0-----:R-:W-:Y:S01]  /*27c0*/  DFMA R16, R24, UR4, R16 ;  /* 0x0000000418107c2b */ /* 0x001fe20008000010 */
[----:B------:R-:W0:Y:S07]  /*27d0*/  LDCU.64 UR4, c[0x3][0x1f0] ;  /* 0x00c03e00ff0477ac */ /* 0x000e2e0008000a00 */
[----:B------:R-:W-:-:S08]  /*27e0*/  DFMA R16, R26, UR22, R16 ;  /* 0x000000161a107c2b */ /* 0x000fd00008000010 */
[----:B-1----:R-:W-:-:S08]  /*27f0*/  DFMA R16, R28, UR6, R16 ;  /* 0x000000061c107c2b */ /* 0x002fd00008000010 */
[----:B------:R-:W-:-:S08]  /*2800*/  DFMA R16, R30, UR58, R16 ;  /* 0x0000003a1e107c2b */ /* 0x000fd00008000010 */
[----:B0-----:R-:W-:-:S07]  /*2810*/  DFMA R16, R32, UR4, R16 ;  /* 0x0000000420107c2b */ /* 0x001fce0008000010 */
[----:B------:R2:W-:Y:S04]  /*2820*/  STS.64 [R37+0x1b0], R16 ;  /* 0x0001b01025007388 */ /* 0x0005e80000000a00 */
.L_x_1431:
[----:B------:R-:W-:Y:S05]  /*2830*/  BSYNC.RECONVERGENT B0 ;  /* 0x0000000000007941 */ /* 0x000fea0003800200 */
.L_x_1430:
[----:B0-2---:R-:W0:Y:S01]  /*2840*/  S2R R17, SR_TID.X ;  /* 0x0000000000117919 */ /* 0x005e220000002100 */
        /* <DEDUP_REMOVED lines=9> */
[----:B------:R-:W4:Y:S03]  /*28e0*/  LDCU.64 UR26, c[0x3][0x30] ;  /* 0x00c00600ff1a77ac */ /* 0x000f260008000a00 */
[----:B------:R-:W5:Y:S01]  /*28f0*/  LDS.64 R12, [R36+0x798] ;  /* 0x00079800240c7984 */ /* 0x000f620000000a00 */
[----:B------:R-:W1:Y:S03]  /*2900*/  LDCU.64 UR20, c[0x3][0x48] ;  /* 0x00c00900ff1477ac */ /* 0x000e660008000a00 */
[----:B------:R-:W5:Y:S01]  /*2910*/  LDS.64 R10, [R36+0xa20] ;  /* 0x000a2000240a7984 */ /* 0x000f620000000a00 */
[----:B------:R-:W1:Y:S01]  /*2920*/  LDCU.128 UR16, c[0x3][0x50] ;  /* 0x00c00a00ff1077ac */ /* 0x000e620008000c00 */
[----:B------:R-:W1:Y:S01]  /*2930*/  LDCU.64 UR42, c[0x3][0x38] ;  /* 0x00c00700ff2a77ac */ /* 0x000e620008000a00 */
[----:B------:R-:W1:Y:S01]  /*2940*/  LDCU.128 UR4, c[0x3][0x60] ;  /* 0x00c00c00ff0477ac */ /* 0x000e620008000c00 */
[----:B------:R-:W3:Y:S01]  /*2950*/  LDCU.64 UR34, c[0x3][0xa0] ;  /* 0x00c01400ff2277ac */ /* 0x000ee20008000a00 */
[----:B------:R-:W5:Y:S01]  /*2960*/  LDCU.64 UR22, c[0x3][0xb8] ;  /* 0x00c01700ff1677ac */ /* 0x000f620008000a00 */
[----:B------:R-:W5:Y:S01]  /*2970*/  LDCU.128 UR56, c[0x3][0x140] ;  /* 0x00c02800ff3877ac */ /* 0x000f620008000c00 */
[C---:B0-----:R-:W-:Y:S01]  /*2980*/  DFMA R8, R6.reuse, UR12, RZ ;  /* 0x0000000c06087c2b */ /* 0x041fe200080000ff */
[----:B------:R-:W0:Y:S01]  /*2990*/  LDCU.64 UR38, c[0x3][0x158] ;  /* 0x00c02b00ff2677ac */ /* 0x000e220008000a00 */
[----:B------:R-:W-:-:S02]  /*29a0*/  DFMA R4, R6, UR14, RZ ;  /* 0x0000000e06047c2b */ /* 0x000fc400080000ff */
[C---:B--2---:R-:W-:Y:S01]  /*29b0*/  DFMA R18, R6.reuse, UR8, RZ ;  /* 0x0000000806127c2b */ /* 0x044fe200080000ff */
[----:B------:R-:W3:Y:S01]  /*29c0*/  LDCU.128 UR12, c[0x3][0x80] ;  /* 0x00c01000ff0c77ac */ /* 0x000ee20008000c00 */
[C---:B------:R-:W-:Y:S02]  /*29d0*/  DFMA R24, R6.reuse, UR44, RZ ;  /* 0x0000002c06187c2b */ /* 0x040fe400080000ff */
[C---:B------:R-:W-:Y:S01]  /*29e0*/  DFMA R14, R6.reuse, UR10, RZ ;  /* 0x0000000a060e7c2b */ /* 0x040fe200080000ff */
[----:B------:R-:W2:Y:S01]  /*29f0*/  LDCU.128 UR8, c[0x3][0x90] ;  /* 0x00c01200ff0877ac */ /* 0x000ea20008000c00 */
[C---:B------:R-:W-:Y:S02]  /*2a00*/  DFMA R22, R6.reuse, UR46, RZ ;  /* 0x0000002e06167c2b */ /* 0x040fe400080000ff */
[----:B----4-:R-:W-:Y:S01]  /*2a10*/  DFMA R6, R6, UR26, RZ ;  /* 0x0000001a06067c2b */ /* 0x010fe200080000ff */
[----:B------:R-:W4:Y:S01]  /*2a20*/  LDCU.64 UR26, c[0x3][0x180] ;  /* 0x00c03000ff1a77ac */ /* 0x000f220008000a00 */
[C---:B-1----:R-:W-:Y:S01]  /*2a30*/  DFMA R26, R20.reuse, UR20, R8 ;  /* 0x00000014141a7c2b */ /* 0x042fe20008000008 */
[----:B------:R-:W1:Y:S01]  /*2a40*/  LDS.64 R8, [R36+0xca8] ;  /* 0x000ca80024087984 */ /* 0x000e620000000a00 */
[C---:B------:R-:W-:Y:S01]  /*2a50*/  DFMA R4, R20.reuse, UR16, R4 ;  /* 0x0000001014047c2b */ /* 0x040fe20008000004 */
[----:B------:R-:W0:Y:S01]  /*2a60*/  LDCU.64 UR20, c[0x3][0x128] ;  /* 0x00c02500ff1477ac */ /* 0x000e220008000a00 */
[----:B------:R-:W-:-:S02]  /*2a70*/  DFMA R18, R20, UR18, R18 ;  /* 0x0000001214127c2b */ /* 0x000fc40008000012 */
[C---:B------:R-:W-:Y:S01]  /*2a80*/  DFMA R24, R20.reuse, UR42, R24 ;  /* 0x0000002a14187c2b */ /* 0x040fe20008000018 */
[----:B------:R-:W5:Y:S01]  /*2a90*/  LDCU.128 UR16, c[0x3][0xc0] ;  /* 0x00c01800ff1077ac */ /* 0x000f620008000c00 */
[C---:B------:R-:W-:Y:S02]  /*2aa0*/  DFMA R22, R20.reuse, UR40, R22 ;  /* 0x0000002814167c2b */ /* 0x040fe40008000016 */
[C---:B------:R-:W-:Y:S01]  /*2ab0*/  DFMA R14, R20.reuse, UR4, R14 ;  /* 0x00000004140e7c2b */ /* 0x040fe2000800000e */
[----:B------:R-:W4:Y:S01]  /*2ac0*/  LDCU.64 UR42, c[0x3][0xa8] ;  /* 0x00c01500ff2a77ac */ /* 0x000f220008000a00 */
[----:B------:R-:W-:Y:S01]  /*2ad0*/  DFMA R20, R20, UR6, R6 ;  /* 0x0000000614147c2b */ /* 0x000fe20008000006 */
[----:B------:R-:W0:Y:S01]  /*2ae0*/  LDS.64 R6, [R36+0xf30] ;  /* 0x000f300024067984 */ /* 0x000e220000000a00 */
[----:B------:R-:W4:Y:S01]  /*2af0*/  LDCU.128 UR4, c[0x3][0xd0] ;  /* 0x00c01a00ff0477ac */ /* 0x000f220008000c00 */
[C---:B---3--:R-:W-:Y:S02]  /*2b00*/  DFMA R26, R2.reuse, UR12, R26 ;  /* 0x0000000c021a7c2b */ /* 0x048fe4000800001a */
[C---:B------:R-:W-:Y:S01]  /*2b10*/  DFMA R4, R2.reuse, UR14, R4 ;  /* 0x0000000e02047c2b */ /* 0x040fe20008000004 */
[----:B------:R-:W3:Y:S01]  /*2b20*/  LDCU.128 UR12, c[0x3][0xf0] ;  /* 0x00c01e00ff0c77ac */ /* 0x000ee20008000c00 */
[----:B--2---:R-:W-:-:S02]  /*2b30*/  DFMA R18, R2, UR8, R18 ;  /* 0x0000000802127c2b */ /* 0x004fc40008000012 */
[C---:B------:R-:W-:Y:S01]  /*2b40*/  DFMA R14, R2.reuse, UR10, R14 ;  /* 0x0000000a020e7c2b */ /* 0x040fe2000800000e */
[----:B------:R-:W2:Y:S01]  /*2b50*/  LDCU.128 UR8, c[0x3][0x100] ;  /* 0x00c02000ff0877ac */ /* 0x000ea20008000c00 */
[C---:B------:R-:W-:Y:S02]  /*2b60*/  DFMA R24, R2.reuse, UR48, R24 ;  /* 0x0000003002187c2b */ /* 0x040fe40008000018 */
[C---:B------:R-:W-:Y:S01]  /*2b70*/  DFMA R22, R2.reuse, UR50, R22 ;  /* 0x0000003202167c2b */ /* 0x040fe20008000016 */
[----:B------:R-:W0:Y:S01]  /*2b80*/  LDCU.64 UR30, c[0x3][0x1c8] ;  /* 0x00c03900ff1e77ac */ /* 0x000e220008000a00 */
[----:B------:R-:W-:Y:S01]  /*2b90*/  DFMA R2, R2, UR34, R20 ;  /* 0x0000002202027c2b */ /* 0x000fe20008000014 */
[----:B------:R-:W0:Y:S01]  /*2ba0*/  LDS.64 R20, [R36+0x11b8] ;  /* 0x0011b80024147984 */ /* 0x000e220000000a00 */
[----:B------:R-:W1:Y:S01]  /*2bb0*/  LDCU.64 UR34, c[0x3][0x110] ;  /* 0x00c02200ff2277ac */ /* 0x000e620008000a00 */
[C---:B-----5:R-:W-:Y:S02]  /*2bc0*/  DFMA R4, R12.reuse, UR16, R4 ;  /* 0x000000100c047c2b */ /* 0x060fe40008000004 */
[C---:B------:R-:W-:Y:S01]  /*2bd0*/  DFMA R18, R12.reuse, UR18, R18 ;  /* 0x000000120c127c2b */ /* 0x040fe20008000012 */
[----:B------:R-:W5:Y:S01]  /*2be0*/  LDCU.128 UR16, c[0x3][0x130] ;  /* 0x00c02600ff1077ac */ /* 0x000f620008000c00 */
[----:B----4-:R-:W-:-:S02]  /*2bf0*/  DFMA R24, R12, UR42, R24 ;  /* 0x0000002a0c187c2b */ /* 0x010fc40008000018 */
[C---:B------:R-:W-:Y:S01]  /*2c00*/  DFMA R26, R12.reuse, UR22, R26 ;  /* 0x000000160c1a7c2b */ /* 0x040fe2000800001a */
[----:B------:R-:W4:Y:S01]  /*2c10*/  LDCU.64 UR42, c[0x3][0x118] ;  /* 0x00c02300ff2a77ac */ /* 0x000f220008000a00 */
[C---:B------:R-:W-:Y:S01]  /*2c20*/  DFMA R28, R12.reuse, UR4, R14 ;  /* 0x000000040c1c7c2b */ /* 0x040fe2000800000e */
[----:B------:R-:W4:Y:S01]  /*2c30*/  LDS.64 R14, [R36+0x1440] ;  /* 0x00144000240e7984 */ /* 0x000f220000000a00 */
[C---:B------:R-:W-:Y:S02]  /*2c40*/  DFMA R22, R12.reuse, UR28, R22 ;  /* 0x0000001c0c167c2b */ /* 0x040fe40008000016 */
[----:B------:R-:W-:Y:S01]  /*2c50*/  DFMA R2, R12, UR6, R2 ;  /* 0x000000060c027c2b */ /* 0x000fe20008000002 */
[----:B------:R-:W4:Y:S01]  /*2c60*/  LDCU.128 UR4, c[0x3][0x160] ;  /* 0x00c02c00ff0477ac */ /* 0x000f220008000c00 */
[C---:B---3--:R-:W-:Y:S02]  /*2c70*/  DFMA R26, R10.reuse, UR12, R26 ;  /* 0x0000000c0a1a7c2b */ /* 0x048fe4000800001a */
[C---:B------:R-:W-:Y:S01]  /*2c80*/  DFMA R4, R10.reuse, UR14, R4 ;  /* 0x0000000e0a047c2b */ /* 0x040fe20008000004 */
[----:B------:R-:W3:Y:S01]  /*2c90*/  LDCU.128 UR12, c[0x3][0x170] ;  /* 0x00c02e00ff0c77ac */ /* 0x000ee20008000c00 */
[----:B--2---:R-:W-:-:S02]  /*2ca0*/  DFMA R18, R10, UR8, R18 ;  /* 0x000000080a127c2b */ /* 0x004fc40008000012 */
[C---:B------:R-:W-:Y:S02]  /*2cb0*/  DFMA R24, R10.reuse, UR52, R24 ;  /* 0x000000340a187c2b */ /* 0x040fe40008000018 */
[C---:B------:R-:W-:Y:S01]  /*2cc0*/  DFMA R28, R10.reuse, UR10, R28 ;  /* 0x0000000a0a1c7c2b */ /* 0x040fe2000800001c */
[----:B------:R-:W2:Y:S01]  /*2cd0*/  LDCU.128 UR8, c[0x3][0x190] ;  /* 0x00c03200ff0877ac */ /* 0x000ea20008000c00 */
[C---:B------:R-:W-:Y:S02]  /*2ce0*/  DFMA R22, R10.reuse, UR54, R22 ;  /* 0x000000360a167c2b */ /* 0x040fe40008000016 */
[----:B-1----:R-:W-:Y:S02]  /*2cf0*/  DFMA R2, R10, UR34, R2 ;  /* 0x000000220a027c2b */ /* 0x002fe40008000002 */
[C---:B-----5:R-:W-:Y:S02]  /*2d00*/  DFMA R4, R8.reuse, UR16, R4 ;  /* 0x0000001008047c2b */ /* 0x060fe40008000004 */
[C---:B------:R-:W-:Y:S01]  /*2d10*/  DFMA R18, R8.reuse, UR18, R18 ;  /* 0x0000001208127c2b */ /* 0x040fe20008000012 */
[----:B------:R-:W1:Y:S01]  /*2d20*/  LDCU.128 UR16, c[0x3][0x1a0] ;  /* 0x00c03400ff1077ac */ /* 0x000e620008000c00 */
[----:B0-----:R-:W-:-:S02]  /*2d30*/  DFMA R26, R8, UR20, R26 ;  /* 0x00000014081a7c2b */ /* 0x001fc4000800001a */
[C---:B----4-:R-:W-:Y:S01]  /*2d40*/  DFMA R24, R8.reuse, UR42, R24 ;  /* 0x0000002a08187c2b */ /* 0x050fe20008000018 */
[----:B------:R-:W0:Y:S01]  /*2d50*/  LDCU.128 UR20, c[0x3][0x1b0] ;  /* 0x00c03600ff1477ac */ /* 0x000e220008000c00 */
[C---:B------:R-:W-:Y:S02]  /*2d60*/  DFMA R22, R8.reuse, UR24, R22 ;  /* 0x0000001808167c2b */ /* 0x040fe40008000016 */
[C---:B------:R-:W-:Y:S01]  /*2d70*/  DFMA R28, R8.reuse, UR56, R28 ;  /* 0x00000038081c7c2b */ /* 0x040fe2000800001c */
[----:B------:R-:W4:Y:S01]  /*2d80*/  LDCU.64 UR42, c[0x3][0x188] ;  /* 0x00c03100ff2a77ac */ /* 0x000f220008000a00 */
[----:B------:R-:W-:Y:S02]  /*2d90*/  DFMA R10, R8, UR58, R2 ;  /* 0x0000003a080a7c2b */ /* 0x000fe40008000002 */
[C---:B------:R-:W-:Y:S01]  /*2da0*/  DFMA R2, R6.reuse, UR4, R26 ;  /* 0x0000000406027c2b */ /* 0x040fe2000800001a */
[----:B------:R-:W5:Y:S01]  /*2db0*/  LDCU.128 UR56, c[0x3][0x1d0] ;  /* 0x00c03a00ff3877ac */ /* 0x000f620008000c00 */
[----:B------:R-:W-:-:S02]  /*2dc0*/  DFMA R8, R6, UR6, R4 ;  /* 0x0000000606087c2b */ /* 0x000fc40008000004 */
[C---:B---3--:R-:W-:Y:S01]  /*2dd0*/  DFMA R18, R6.reuse, UR12, R18 ;  /* 0x0000000c06127c2b */ /* 0x048fe20008000012 */
[----:B------:R-:W3:Y:S01]  /*2de0*/  LDCU.128 UR4, c[0x3][0x1e0] ;  /* 0x00c03c00ff0477ac */ /* 0x000ee20008000c00 */
[C---:B------:R-:W-:Y:S02]  /*2df0*/  DFMA R4, R6.reuse, UR38, R22 ;  /* 0x0000002606047c2b */ /* 0x040fe40008000016 */
[C---:B------:R-:W-:Y:S01]  /*2e00*/  DFMA R28, R6.reuse, UR14, R28 ;  /* 0x0000000e061c7c2b */ /* 0x040fe2000800001c */
[----:B------:R-:W3:Y:S01]  /*2e10*/  LDCU.64 UR12, c[0x3][0x1f0] ;  /* 0x00c03e00ff0c77ac */ /* 0x000ee20008000a00 */
[C---:B------:R-:W-:Y:S02]  /*2e20*/  DFMA R24, R6.reuse, UR36, R24 ;  /* 0x0000002406187c2b */ /* 0x040fe40008000018 */
[----:B------:R-:W-:Y:S02]  /*2e30*/  DFMA R10, R6, UR26, R10 ;  /* 0x0000001a060a7c2b */ /* 0x000fe4000800000a */
[----:B--2---:R-:W-:-:S02]  /*2e40*/  DFMA R2, R20, UR10, R2 ;  /* 0x0000000a14027c2b */ /* 0x004fc40008000002 */
[C---:B------:R-:W-:Y:S02]  /*2e50*/  DFMA R4, R20.reuse, UR8, R4 ;  /* 0x0000000814047c2b */ /* 0x040fe40008000004 */
[C---:B-1----:R-:W-:Y:S02]  /*2e60*/  DFMA R8, R20.reuse, UR16, R8 ;  /* 0x0000001014087c2b */ /* 0x042fe40008000008 */
[C---:B------:R-:W-:Y:S02]  /*2e70*/  DFMA R18, R20.reuse, UR18, R18 ;  /* 0x0000001214127c2b */ /* 0x040fe40008000012 */
[C---:B0-----:R-:W-:Y:S02]  /*2e80*/  DFMA R28, R20.reuse, UR20, R28 ;  /* 0x00000014141c7c2b */ /* 0x041fe4000800001c */
[C---:B----4-:R-:W-:Y:S02]  /*2e90*/  DFMA R24, R20.reuse, UR42, R24 ;  /* 0x0000002a14187c2b */ /* 0x050fe40008000018 */
[----:B------:R-:W-:-:S02]  /*2ea0*/  DFMA R20, R20, UR22, R10 ;  /* 0x0000001614147c2b */ /* 0x000fc4000800000a */
[C---:B-----5:R-:W-:Y:S02]  /*2eb0*/  DFMA R6, R14.reuse, UR56, R2 ;  /* 0x000000380e067c2b */ /* 0x060fe40008000002 */
[C---:B------:R-:W-:Y:S02]  /*2ec0*/  DFMA R8, R14.reuse, UR58, R8 ;  /* 0x0000003a0e087c2b */ /* 0x040fe40008000008 */
[C---:B---3--:R-:W-:Y:S02]  /*2ed0*/  DFMA R10, R14.reuse, UR4, R18 ;  /* 0x000000040e0a7c2b */ /* 0x048fe40008000012 */
[C---:B------:R-:W-:Y:S02]  /*2ee0*/  DFMA R12, R14.reuse, UR6, R28 ;  /* 0x000000060e0c7c2b */ /* 0x040fe4000800001c */
[C---:B------:R-:W-:Y:S02]  /*2ef0*/  DFMA R2, R14.reuse, UR32, R24 ;  /* 0x000000200e027c2b */ /* 0x040fe40008000018 */
[----:B------:R-:W-:-:S02]  /*2f00*/  DFMA R4, R14, UR30, R4 ;  /* 0x0000001e0e047c2b */ /* 0x000fc40008000004 */
[----:B------:R-:W-:-:S11]  /*2f10*/  DFMA R14, R14, UR12, R20 ;  /* 0x0000000c0e0e7c2b */ /* 0x000fd60008000014 */
.L_x_1433:
[----:B------:R-:W-:Y:S05]  /*2f20*/  BSYNC.RECONVERGENT B0 ;  /* 0x0000000000007941 */ /* 0x000fea0003800200 */
.L_x_1432:
        /* <DEDUP_REMOVED lines=13> */
.L_x_1434:
        /* <DEDUP_REMOVED lines=16> */
.L_x_3070:


//--------------------- .text._Z40massMatrixMultiplyMonolithicGlobalKernelILi7ELi9ELi2EEviPKdS1_S1_S1_Pd --------------------------
	.section	.text._Z40massMatrixMultiplyMonolithicGlobalKernelILi7ELi9ELi2EEviPKdS1_S1_S1_Pd,"ax",@progbits
	.align	128
        .global         _Z40massMatrixMultiplyMonolithicGlobalKernelILi7ELi9ELi2EEviPKdS1_S1_S1_Pd
        .type           _Z40massMatrixMultiplyMonolithicGlobalKernelILi7ELi9ELi2EEviPKdS1_S1_S1_Pd,@function
        .size           _Z40massMatrixMultiplyMonolithicGlobalKernelILi7ELi9ELi2EEviPKdS1_S1_S1_Pd,(.L_x_3071 - _Z40massMatrixMultiplyMonolithicGlobalKernelILi7ELi9ELi2EEviPKdS1_S1_S1_Pd)
        .other          _Z40massMatrixMultiplyMonolithicGlobalKernelILi7ELi9ELi2EEviPKdS1_S1_S1_Pd,@"STO_CUDA_ENTRY STV_DEFAULT"
_Z40massMatrixMultiplyMonolithicGlobalKernelILi7ELi9ELi2EEviPKdS1_S1_S1_Pd:
.text._Z40massMatrixMultiplyMonolithicGlobalKernelILi7ELi9ELi2EEviPKdS1_S1_S1_Pd:
        /* <DEDUP_REMOVED lines=10> */
[----:B------:R-:W3:Y:S01]  /*00a0*/  LDC.64 R4, c[0x0][0x388] ;  /* 0x0000e200ff047b82 */ /* 0x000ee20000000a00 */
[----:B------:R-:W-:-:S02]  /*00b0*/  CS2R R14, SRZ ;  /* 0x00000000000e7805 */ /* 0x000fc4000001ff00 */
[----:B------:R-:W-:Y:S02]  /*00c0*/  CS2R R16, SRZ ;  /* 0x0000000000107805 */ /* 0x000fe4000001ff00 */
[----:B------:R-:W-:Y:S02]  /*00d0*/  CS2R R18, SRZ ;  /* 0x0000000000127805 */ /* 0x000fe4000001ff00 */
[----:B------:R-:W-:Y:S01]  /*00e0*/  CS2R R20, SRZ ;  /* 0x0000000000147805 */ /* 0x000fe2000001ff00 */
[----:B------:R-:W3:Y:S01]  /*00f0*/  LDC.64 R126, c[0x0][0x390] ;  /* 0x0000e400ff7e7b82 */ /* 0x000ee20000000a00 */
[----:B0-----:R-:W-:-:S04]  /*0100*/  IMAD R0, R7, 0x2, R156 ;  /* 0x0000000207007824 */ /* 0x001fc800078e029c */
[C-C-:B----4-:R-:W-:Y:S01]  /*0110*/  IMAD R7, R0.reuse, 0x51, R155.reuse ;  /* 0x0000005100077824 */ /* 0x150fe200078e029b */
[C---:B--2---:R-:W-:Y:S01]  /*0120*/  ISETP.GE.AND P0, PT, R0.reuse, UR6, PT ;  /* 0x0000000600007c0c */ /* 0x044fe2000bf06270 */
[----:B------:R-:W-:Y:S01]  /*0130*/  IMAD R6, R0, 0x51, R155 ;  /* 0x0000005100067824 */ /* 0x000fe200078e029b */
[----:B------:R-:W0:Y:S01]  /*0140*/  LDC.64 R148, c[0x0][0x390] ;  /* 0x0000e400ff947b82 */ /* 0x000e220000000a00 */
[----:B------:R-:W-:Y:S01]  /*0150*/  IMAD R7, R7, 0x9, RZ ;  /* 0x0000000907077824 */ /* 0x000fe200078e02ff */
[----:B------:R-:W2:Y:S01]  /*0160*/  S2R R153, SR_CgaCtaId ;  /* 0x0000000000997919 */ /* 0x000ea20000008800 */
[----:B------:R-:W-:Y:S02]  /*0170*/  IMAD R41, R6, 0x9, RZ ;  /* 0x0000000906297824 */ /* 0x000fe400078e02ff */
[----:B-1----:R-:W-:Y:S01]  /*0180*/  IMAD.WIDE R2, R7, 0x8, R2 ;  /* 0x0000000807027825 */ /* 0x002fe200078e0202 */
[----:B------:R-:W-:Y:S01]  /*0190*/  CS2R R6, SRZ ;  /* 0x0000000000067805 */ /* 0x000fe2000001ff00 */
[----:B---3--:R-:W5:Y:S02]  /*01a0*/  LDG.E.64.CONSTANT R22, desc[UR4][R126.64] ;  /* 0x000000047e167981 */ /* 0x008f64000c1e9b00 */
[----:B------:R-:W-:Y:S01]  /*01b0*/  IMAD.WIDE R40, R41, 0x8, R4 ;  /* 0x0000000829287825 */ /* 0x000fe200078e0204 */
[----:B------:R-:W-:Y:S01]  /*01c0*/  CS2R R4, SRZ ;  /* 0x0000000000047805 */ /* 0x000fe2000001ff00 */
[----:B------:R-:W5:Y:S01]  /*01d0*/  @!P0 LDG.E.64.CONSTANT R8, desc[UR4][R2.64+0x10] ;  /* 0x0000100402088981 */ /* 0x000f62000c1e9b00 */
[----:B------:R-:W1:Y:S03]  /*01e0*/  @!P0 LDC.64 R158, c[0x0][0x3a0] ;  /* 0x0000e800ff9e8b82 */ /* 0x000e660000000a00 */
[----:B------:R-:W5:Y:S04]  /*01f0*/  @!P0 LDG.E.64.CONSTANT R6, desc[UR4][R2.64+0x8] ;  /* 0x0000080402068981 */ /* 0x000f68000c1e9b00 */
[----:B------:R-:W5:Y:S04]  /*0200*/  @!P0 LDG.E.64.CONSTANT R4, desc[UR4][R2.64] ;  /* 0x0000000402048981 */ /* 0x000f68000c1e9b00 */
[----:B------:R-:W5:Y:S04]  /*0210*/  @!P0 LDG.E.64.CONSTANT R10, desc[UR4][R2.64+0x18] ;  /* 0x00001804020a8981 */ /* 0x000f68000c1e9b00 */
[----:B------:R-:W5:Y:S04]  /*0220*/  @!P0 LDG.E.64.CONSTANT R12, desc[UR4][R2.64+0x20] ;  /* 0x00002004020c8981 */ /* 0x000f68000c1e9b00 */
[----:B------:R3:W5:Y:S04]  /*0230*/  @!P0 LDG.E.64.CONSTANT R14, desc[UR4][R2.64+0x28] ;  /* 0x00002804020e8981 */ /* 0x000768000c1e9b00 */
[----:B------:R-:W5:Y:S04]  /*0240*/  @!P0 LDG.E.64.CONSTANT R16, desc[UR4][R40.64+0x30] ;  /* 0x0000300428108981 */ /* 0x000f68000c1e9b00 */
[----:B------:R-:W5:Y:S01]  /*0250*/  @!P0 LDG.E.64.CONSTANT R18, desc[UR4][R40.64+0x38] ;  /* 0x0000380428128981 */ /* 0x000f62000c1e9b00 */
[----:B---3--:R-:W-:-:S03]  /*0260*/  PRMT R2, R155, 0x9910, RZ ;  /* 0x000099109b027816 */ /* 0x008fc600000000ff */
[----:B------:R-:W5:Y:S02]  /*0270*/  @!P0 LDG.E.64.CONSTANT R20, desc[UR4][R40.64+0x40] ;  /* 0x0000400428148981 */ /* 0x000f64000c1e9b00 */
        /* <DEDUP_REMOVED lines=46> */
[----:B------:R-:W-:-:S03]  /*0560*/  IMAD R152, R3, 0x1c72, RZ ;  /* 0x00001c7203987824 */ /* 0x000fc600078e02ff */
        /* <DEDUP_REMOVED lines=21> */
[----:B------:R-:W-:-:S02]  /*06c0*/  SHF.R.U32.HI R2, RZ, 0x10, R2 ;  /* 0x00000010ff027819 */ /* 0x000fc40000011602 */
[----:B------:R-:W-:Y:S01]  /*06d0*/  SHF.R.U32.HI R152, RZ, 0x10, R152 ;  /* 0x00000010ff987819 */ /* 0x000fe20000011698 */
[----:B0-----:R-:W-:-:S05]  /*06e0*/  IMAD.MOV R148, RZ, RZ, -R150 ;  /* 0x000000ffff947224 */ /* 0x001fca00078e0a96 */
[----:B------:R-:W-:Y:S02]  /*06f0*/  PRMT R148, R148, 0x7710, RZ ;  /* 0x0000771094947816 */ /* 0x000fe400000000ff */
[----:B------:R-:W-:Y:S02]  /*0700*/  PRMT R151, R2, 0x9910, RZ ;  /* 0x0000991002977816 */ /* 0x000fe400000000ff */
[----:B------:R-:W-:Y:S01]  /*0710*/  PRMT R154, R152, 0x9910, RZ ;  /* 0x00009910989a7816 */ /* 0x000fe200000000ff */
[----:B------:R-:W-:Y:S01]  /*0720*/  IMAD.IADD R148, R148, 0x1, R155 ;  /* 0x0000000194947824 */ /* 0x000fe200078e029b */
[----:B------:R-:W-:-:S04]  /*0730*/  MOV R2, 0x400 ;  /* 0x0000040000027802 */ /* 0x000fc80000000f00 */
[----:B--2---:R-:W-:Y:S01]  /*0740*/  LEA R3, R153, R2, 0x18 ;  /* 0x0000000299037211 */ /* 0x004fe200078ec0ff */
[----:B------:R-:W-:Y:S01]  /*0750*/  IMAD R2, R151, 0x7, RZ ;  /* 0x0000000797027824 */ /* 0x000fe200078e02ff */
[----:B------:R-:W-:Y:S01]  /*0760*/  LOP3.LUT R149, R148, 0xfe, RZ, 0xc0, !PT ;  /* 0x000000fe94957812 */ /* 0x000fe200078ec0ff */
[----:B------:R-:W-:Y:S02]  /*0770*/  IMAD R148, R154, 0x9, RZ ;  /* 0x000000099a947824 */ /* 0x000fe400078e02ff */
[----:B------:R-:W-:Y:S01]  /*0780*/  IMAD.MOV R2, RZ, RZ, -R2 ;  /* 0x000000ffff027224 */ /* 0x000fe200078e0a02 */
[----:B------:R-:W-:Y:S01]  /*0790*/  LEA.HI R149, R149, R150, RZ, 0x1f ;  /* 0x0000009695957211 */ /* 0x000fe200078ff8ff */
[----:B------:R-:W-:Y:S01]  /*07a0*/  IMAD.MOV R148, RZ, RZ, -R148 ;  /* 0x000000ffff947224 */ /* 0x000fe200078e0a94 */
[----:B------:R-:W-:Y:S02]  /*07b0*/  BAR.SYNC.DEFER_BLOCKING 0x0 ;  /* 0x0000000000007b1d */ /* 0x000fe40000010000 */
[----:B------:R-:W-:-:S02]  /*07c0*/  LOP3.LUT R149, R149, 0xfc, RZ, 0xc0, !PT ;  /* 0x000000fc95957812 */ /* 0x000fc400078ec0ff */
[----:B------:R-:W-:Y:S02]  /*07d0*/  PRMT R2, R2, 0x7710, RZ ;  /* 0x0000771002027816 */ /* 0x000fe400000000ff */
[----:B------:R-:W-:Y:S02]  /*07e0*/  PRMT R150, R148, 0x7710, RZ ;  /* 0x0000771094967816 */ /* 0x000fe400000000ff */
[----:B------:R-:W-:Y:S01]  /*07f0*/  ISETP.GT.U32.AND P1, PT, R155, 0x30, PT ;  /* 0x000000309b00780c */ /* 0x000fe20003f24070 */
[----:B------:R-:W-:Y:S01]  /*0800*/  IMAD R3, R156, 0x16c8, R3 ;  /* 0x000016c89c037824 */ /* 0x000fe200078e0203 */
[----:B------:R-:W-:Y:S01]  /*0810*/  SHF.R.U32.HI R148, RZ, 0x2, R149 ;  /* 0x00000002ff947819 */ /* 0x000fe20000011695 */
[--C-:B------:R-:W-:Y:S02]  /*0820*/  IMAD.IADD R149, R150, 0x1, R155.reuse ;  /* 0x0000000196957824 */ /* 0x100fe400078e029b */
[----:B------:R-:W-:Y:S02]  /*0830*/  IMAD.IADD R2, R2, 0x1, R155 ;  /* 0x0000000102027824 */ /* 0x000fe400078e029b */
[----:B------:R-:W-:-:S02]  /*0840*/  IMAD R152, R152, 0x288, R3 ;  /* 0x0000028898987824 */ /* 0x000fc400078e0203 */
[----:B------:R-:W-:Y:S01]  /*0850*/  IMAD R3, R148, 0x48, R3 ;  /* 0x0000004894037824 */ /* 0x000fe200078e0203 */
[----:B------:R-:W-:Y:S01]  /*0860*/  LOP3.LUT R151, R149, 0xffff, RZ, 0xc0, !PT ;  /* 0x0000ffff95977812 */ /* 0x000fe200078ec0ff */
[----:B------:R-:W-:Y:S01]  /*0870*/  @!P0 IMAD R149, R0, 0x157, R155 ;  /* 0x0000015700958824 */ /* 0x000fe200078e029b */
[----:B------:R-:W-:Y:S01]  /*0880*/  LOP3.LUT R150, R2, 0xffff, RZ, 0xc0, !PT ;  /* 0x0000ffff02967812 */ /* 0x000fe200078ec0ff */
[--C-:B------:R-:W-:Y:S01]  /*0890*/  IMAD R250, R148, 0x240, R3.reuse ;  /* 0x0000024094fa7824 */ /* 0x100fe200078e0203 */
[----:B------:R-:W-:Y:S01]  /*08a0*/  BSSY.RECONVERGENT B0, `(.L_x_1435) ;  /* 0x0000096000007945 */ /* 0x000fe20003800200 */
[----:B------:R-:W-:Y:S01]  /*08b0*/  ISETP.GT.U32.AND P2, PT, R155, 0x3e, PT ;  /* 0x0000003e9b00780c */ /* 0x000fe20003f44070 */
[----:B------:R-:W-:Y:S02]  /*08c0*/  IMAD R2, R151, 0x48, R152 ;  /* 0x0000004897027824 */ /* 0x000fe400078e0298 */
[C---:B------:R-:W-:Y:S02]  /*08d0*/  IMAD R3, R150.reuse, 0x8, R3 ;  /* 0x0000000896037824 */ /* 0x040fe400078e0203 */
        /* <DEDUP_REMOVED lines=47> */
[----:B----4-:R-:W-:Y:S02]  /*0bd0*/  DFMA R160, R150, R164, R160 ;  /* 0x000000a496a0722b */ /* 0x010fe400000000a0 */
[C---:B------:R-:W-:Y:S01]  /*0be0*/  DFMA R176, R246.reuse, R172, RZ ;  /* 0x000000acf6b0722b */ /* 0x040fe200000000ff */
[----:B------:R-:W3:Y:S01]  /*0bf0*/  LDG.E.64.CONSTANT R164, desc[UR4][R248.64+0x68] ;  /* 0x00006804f8a47981 */ /* 0x000ee2000c1e9b00 */
[----:B------:R-:W-:-:S03]  /*0c00*/  DFMA R184, R246, R174, RZ ;  /* 0x000000aef6b8722b */ /* 0x000fc600000000ff */
[----:B------:R-:W4:Y:S01]  /*0c10*/  LDG.E.64.CONSTANT R172, desc[UR4][R248.64+0x118] ;  /* 0x00011804f8ac7981 */ /* 0x000f22000c1e9b00 */
[----:B------:R-:W-:-:S03]  /*0c20*/  DFMA R160, R152, R166, R160 ;  /* 0x000000a698a0722b */ /* 0x000fc600000000a0 */
[----:B------:R-:W2:Y:S01]  /*0c30*/  LDG.E.64.CONSTANT R174, desc[UR4][R248.64+0x150] ;  /* 0x00015004f8ae7981 */ /* 0x000ea2000c1e9b00 */
[----:B------:R-:W-:-:S03]  /*0c40*/  DFMA R202, R246, R192, RZ ;  /* 0x000000c0f6ca722b */ /* 0x000fc600000000ff */
        /* <DEDUP_REMOVED lines=13> */
[----:B------:R-:W3:Y:S04]  /*0d20*/  LDG.E.64.CONSTANT R182, desc[UR4][R248.64+0x120] ;  /* 0x00012004f8b67981 */ /* 0x000ee8000c1e9b00 */
        /* <DEDUP_REMOVED lines=27> */
[----:B------:R-:W-:-:S03]  /*0ee0*/  DFMA R224, R156, R224, R226 ;  /* 0x000000e09ce0722b */ /* 0x000fc600000000e2 */
[----:B------:R-:W3:Y:S01]  /*0ef0*/  LDG.E.64.CONSTANT R226, desc[UR4][R248.64+0x108] ;  /* 0x00010804f8e27981 */ /* 0x000ee2000c1e9b00 */
[C---:B----4-:R-:W-:Y:S02]  /*0f00*/  DFMA R172, R246.reuse, R172, RZ ;  /* 0x000000acf6ac722b */ /* 0x050fe400000000ff */
[C---:B--2---:R-:W-:Y:S02]  /*0f10*/  DFMA R174, R246.reuse, R174, RZ ;  /* 0x000000aef6ae722b */ /* 0x044fe400000000ff */
[C---:B---3--:R-:W-:Y:S02]  /*0f20*/  DFMA R176, R246.reuse, R176, RZ ;  /* 0x000000b0f6b0722b */ /* 0x048fe400000000ff */
[C---:B------:R-:W-:Y:S02]  /*0f30*/  DFMA R170, R246.reuse, R170, RZ ;  /* 0x000000aaf6aa722b */ /* 0x040fe400000000ff */
[----:B------:R-:W-:-:S06]  /*0f40*/  DFMA R178, R246, R178, RZ ;  /* 0x000000b2f6b2722b */ /* 0x000fcc00000000ff */
        /* <DEDUP_REMOVED lines=43> */
.L_x_1436:
[----:B------:R-:W-:Y:S05]  /*1200*/  BSYNC.RECONVERGENT B0 ;  /* 0x0000000000007941 */ /* 0x000fea0003800200 */
.L_x_1435:
[----:B------:R-:W-:Y:S06]  /*1210*/  BAR.SYNC.DEFER_BLOCKING 0x0 ;  /* 0x0000000000007b1d */ /* 0x000fec0000010000 */
[----:B------:R-:W-:Y:S04]  /*1220*/  BSSY.RECONVERGENT B0, `(.L_x_1437) ;  /* 0x0000091000007945 */ /* 0x000fe80003800200 */
[----:B------:R-:W-:Y:S05]  /*1230*/  @P2 BRA `(.L_x_1438) ;  /* 0x00000008003c2947 */ /* 0x000fea0003800000 */
[----:B------:R-:W1:Y:S01]  /*1240*/  LDC.64 R246, c[0x0][0x390] ;  /* 0x0000e400fff67b82 */ /* 0x000e620000000a00 */
[----:B------:R-:W2:Y:S04]  /*1250*/  LDS.64 R154, [R250] ;  /* 0x00000000fa9a7984 */ /* 0x000ea80000000a00 */
[----:B------:R-:W3:Y:S04]  /*1260*/  LDS.64 R224, [R250+0x48] ;  /* 0x00004800fae07984 */ /* 0x000ee80000000a00 */
[----:B------:R-:W4:Y:S04]  /*1270*/  LDS.64 R212, [R250+0x90] ;  /* 0x00009000fad47984 */ /* 0x000f280000000a00 */
[----:B------:R-:W4:Y:S04]  /*1280*/  LDS.64 R200, [R250+0xd8] ;  /* 0x0000d800fac87984 */ /* 0x000f280000000a00 */
[----:B------:R-:W4:Y:S04]  /*1290*/  LDS.64 R188, [R250+0x120] ;  /* 0x00012000fabc7984 */ /* 0x000f280000000a00 */
[----:B0-----:R-:W0:Y:S04]  /*12a0*/  LDS.64 R176, [R250+0x168] ;  /* 0x00016800fab07984 */ /* 0x001e280000000a00 */
[----:B-1----:R-:W2:Y:S04]  /*12b0*/  LDG.E.64.CONSTANT R148, desc[UR4][R246.64] ;  /* 0x00000004f6947981 */ /* 0x002ea8000c1e9b00 */
[----:B------:R-:W3:Y:S04]  /*12c0*/  LDG.E.64.CONSTANT R156, desc[UR4][R246.64+0x8] ;  /* 0x00000804f69c7981 */ /* 0x000ee8000c1e9b00 */
        /* <DEDUP_REMOVED lines=43> */
[----:B---3--:R-:W-:-:S08]  /*1580*/  DFMA R148, R156, R224, R148 ;  /* 0x000000e09c94722b */ /* 0x008fd00000000094 */
[----:B----4-:R-:W-:Y:S02]  /*1590*/  DFMA R148, R158, R212, R148 ;  /* 0x000000d49e94722b */ /* 0x010fe40000000094 */
[----:B------:R-:W-:Y:S01]  /*15a0*/  DFMA R156, R190, R154, RZ ;  /* 0x0000009abe9c722b */ /* 0x000fe200000000ff */
[----:B------:R-:W2:Y:S05]  /*15b0*/  LDG.E.64.CONSTANT R158, desc[UR4][R246.64+0xe0] ;  /* 0x0000e004f69e7981 */ /* 0x000eaa000c1e9b00 */
[----:B------:R-:W-:-:S08]  /*15c0*/  DFMA R148, R160, R200, R148 ;  /* 0x000000c8a094722b */ /* 0x000fd00000000094 */
[----:B------:R-:W-:Y:S02]  /*15d0*/  DFMA R148, R162, R188, R148 ;  /* 0x000000bca294722b */ /* 0x000fe40000000094 */
[----:B------:R-:W-:Y:S01]  /*15e0*/  DFMA R190, R194, R224, R156 ;  /* 0x000000e0c2be722b */ /* 0x000fe2000000009c */
[----:B------:R-:W3:Y:S04]  /*15f0*/  LDG.E.64.CONSTANT R162, desc[UR4][R246.64+0x150] ;  /* 0x00015004f6a27981 */ /* 0x000ee8000c1e9b00 */
[----:B------:R-:W4:Y:S01]  /*1600*/  LDG.E.64.CONSTANT R156, desc[UR4][R246.64+0x188] ;  /* 0x00018804f69c7981 */ /* 0x000f22000c1e9b00 */
[----:B0-----:R-:W-:-:S03]  /*1610*/  DFMA R160, R166, R176, R148 ;  /* 0x000000b0a6a0722b */ /* 0x001fc60000000094 */
[----:B------:R-:W4:Y:S01]  /*1620*/  LDG.E.64.CONSTANT R166, desc[UR4][R246.64+0x118] ;  /* 0x00011804f6a67981 */ /* 0x000f22000c1e9b00 */
[-C--:B------:R-:W-:Y:S02]  /*1630*/  DFMA R192, R192, R154.reuse, RZ ;  /* 0x0000009ac0c0722b */ /* 0x080fe400000000ff */
[----:B------:R-:W-:Y:S01]  /*1640*/  DFMA R186, R186, R154, RZ ;  /* 0x0000009ababa722b */ /* 0x000fe200000000ff */
        /* <DEDUP_REMOVED lines=27> */
[----:B------:R-:W4:Y:S01]  /*1800*/  LDG.E.64.CONSTANT R164, desc[UR4][R246.64+0x1b8] ;  /* 0x0001b804f6a47981 */ /* 0x000f22000c1e9b00 */
[----:B------:R-:W-:-:S02]  /*1810*/  DFMA R234, R234, R154, RZ ;  /* 0x0000009aeaea722b */ /* 0x000fc400000000ff */
[----:B------:R-:W-:Y:S01]  /*1820*/  DFMA R242, R242, R176, R244 ;  /* 0x000000b0f2f2722b */ /* 0x000fe200000000f4 */
[----:B------:R-:W0:Y:S05]  /*1830*/  LDS.64 R244, [R250+0x1b0] ;  /* 0x0001b000faf47984 */ /* 0x000e2a0000000a00 */
[----:B------:R-:W-:-:S08]  /*1840*/  DFMA R222, R222, R224, R234 ;  /* 0x000000e0dede722b */ /* 0x000fd000000000ea */
[----:B------:R-:W-:-:S08]  /*1850*/  DFMA R210, R210, R212, R222 ;  /* 0x000000d4d2d2722b */ /* 0x000fd000000000de */
[----:B------:R-:W-:Y:S02]  /*1860*/  DFMA R198, R198, R200, R210 ;  /* 0x000000c8c6c6722b */ /* 0x000fe400000000d2 */
[-C--:B0-----:R-:W-:Y:S02]  /*1870*/  DFMA R152, R240, R244.reuse, R152 ;  /* 0x000000f4f098722b */ /* 0x081fe40000000098 */
[-C--:B------:R-:W-:Y:S02]  /*1880*/  DFMA R150, R238, R244.reuse, R150 ;  /* 0x000000f4ee96722b */ /* 0x080fe40000000096 */
[----:B------:R-:W-:-:S03]  /*1890*/  DFMA R236, R236, R244, R242 ;  /* 0x000000f4ecec722b */ /* 0x000fc600000000f2 */
[----:B------:R1:W-:Y:S04]  /*18a0*/  STS.64 [R250+0x48], R152 ;  /* 0x00004898fa007388 */ /* 0x0003e80000000a00 */
[----:B------:R1:W-:Y:S04]  /*18b0*/  STS.64 [R250+0x90], R150 ;  /* 0x00009096fa007388 */ /* 0x0003e80000000a00 */
[----:B------:R1:W-:Y:S01]  /*18c0*/  STS.64 [R250+0xd8], R236 ;  /* 0x0000d8ecfa007388 */ /* 0x0003e20000000a00 */
[----:B--2---:R-:W-:-:S08]  /*18d0*/  DFMA R158, R158, R154, RZ ;  /* 0x0000009a9e9e722b */ /* 0x004fd000000000ff */
[----:B------:R-:W-:Y:S02]  /*18e0*/  DFMA R158, R232, R224, R158 ;  /* 0x000000e0e89e722b */ /* 0x000fe4000000009e */
[-C--:B---3--:R-:W-:Y:S02]  /*18f0*/  DFMA R162, R162, R154.reuse, RZ ;  /* 0x0000009aa2a2722b */ /* 0x088fe400000000ff */
[-C--:B----4-:R-:W-:Y:S02]  /*1900*/  DFMA R156, R156, R154.reuse, RZ ;  /* 0x0000009a9c9c722b */ /* 0x090fe400000000ff */
[----:B------:R-:W-:-:S04]  /*1910*/  DFMA R166, R166, R154, RZ ;  /* 0x0000009aa6a6722b */ /* 0x000fc800000000ff */
        /* <DEDUP_REMOVED lines=32> */
[----:B------:R1:W-:Y:S02]  /*1b20*/  STS.64 [R250+0x240], R174 ;  /* 0x000240aefa007388 */ /* 0x0003e40000000a00 */
.L_x_1438:
[----:B------:R-:W-:Y:S05]  /*1b30*/  BSYNC.RECONVERGENT B0 ;  /* 0x0000000000007941 */ /* 0x000fea0003800200 */
.L_x_1437:
[----:B------:R-:W-:Y:S06]  /*1b40*/  BAR.SYNC.DEFER_BLOCKING 0x0 ;  /* 0x0000000000007b1d */ /* 0x000fec0000010000 */
[----:B------:R-:W-:Y:S01]  /*1b50*/  BSSY.RECONVERGENT B0, `(.L_x_1439) ;  /* 0x00000e9000007945 */ /* 0x000fe20003800200 */
[----:B-1----:R-:W1:Y:S04]  /*1b60*/  LDS.64 R156, [R2] ;  /* 0x00000000029c7984 */ /* 0x002e680000000a00 */
[----:B------:R-:W2:Y:S04]  /*1b70*/  LDS.64 R158, [R2+0x8] ;  /* 0x00000800029e7984 */ /* 0x000ea80000000a00 */
[----:B0-----:R-:W0:Y:S04]  /*1b80*/  LDS.64 R160, [R2+0x10] ;  /* 0x0000100002a07984 */ /* 0x001e280000000a00 */
[----:B------:R-:W3:Y:S04]  /*1b90*/  LDS.64 R154, [R2+0x18] ;  /* 0x00001800029a7984 */ /* 0x000ee80000000a00 */
[----:B------:R-:W4:Y:S04]  /*1ba0*/  LDS.64 R152, [R2+0x20] ;  /* 0x0000200002987984 */ /* 0x000f280000000a00 */
[----:B------:R-:W4:Y:S01]  /*1bb0*/  LDS.64 R150, [R2+0x28] ;  /* 0x0000280002967984 */ /* 0x000f220000000a00 */
[----:B-1---5:R-:W-:-:S02]  /*1bc0*/  DFMA R148, R22, R156, RZ ;  /* 0x0000009c1694722b */ /* 0x022fc400000000ff */
[-C--:B------:R-:W-:Y:S02]  /*1bd0*/  DFMA R164, R36, R156.reuse, RZ ;  /* 0x0000009c24a4722b */ /* 0x080fe400000000ff */
[-C--:B------:R-:W-:Y:S02]  /*1be0*/  DFMA R166, R78, R156.reuse, RZ ;  /* 0x0000009c4ea6722b */ /* 0x080fe400000000ff */
[----:B------:R-:W-:Y:S02]  /*1bf0*/  DFMA R168, R92, R156, RZ ;  /* 0x0000009c5ca8722b */ /* 0x000fe400000000ff */
[-C--:B--2---:R-:W-:Y:S02]  /*1c00*/  DFMA R162, R24, R158.reuse, R148 ;  /* 0x0000009e18a2722b */ /* 0x084fe40000000094 */
[----:B------:R-:W1:Y:S01]  /*1c10*/  LDS.64 R148, [R2+0x30] ;  /* 0x0000300002947984 */ /* 0x000e620000000a00 */
[----:B------:R-:W-:Y:S02]  /*1c20*/  DFMA R164, R38, R158, R164 ;  /* 0x0000009e26a4722b */ /* 0x000fe400000000a4 */
[----:B------:R-:W-:-:S02]  /*1c30*/  DFMA R170, R106, R156, RZ ;  /* 0x0000009c6aaa722b */ /* 0x000fc400000000ff */
[----:B------:R-:W-:Y:S02]  /*1c40*/  DFMA R172, R120, R156, RZ ;  /* 0x0000009c78ac722b */ /* 0x000fe400000000ff */
[-C--:B0-----:R-:W-:Y:S02]  /*1c50*/  DFMA R162, R26, R160.reuse, R162 ;  /* 0x000000a01aa2722b */ /* 0x081fe400000000a2 */
        /* <DEDUP_REMOVED lines=16> */
[-C--:B-1----:R-:W-:Y:S02]  /*1d60*/  DFMA R162, R34, R148.reuse, R162 ;  /* 0x0000009422a2722b */ /* 0x082fe400000000a2 */
[----:B------:R-:W-:Y:S02]  /*1d70*/  DFMA R164, R48, R148, R164 ;  /* 0x0000009430a4722b */ /* 0x000fe400000000a4 */
[-C--:B------:R-:W-:Y:S02]  /*1d80*/  DFMA R168, R98, R154.reuse, R168 ;  /* 0x0000009a62a8722b */ /* 0x080fe400000000a8 */
[----:B------:R-:W-:Y:S02]  /*1d90*/  DFMA R170, R112, R154, R170 ;  /* 0x0000009a70aa722b */ /* 0x000fe400000000aa */
[----:B------:R-:W-:Y:S02]  /*1da0*/  DMUL R4, R162, R4 ;  /* 0x00000004a2047228 */ /* 0x000fe40000000000 */
[----:B------:R-:W-:-:S02]  /*1db0*/  DMUL R6, R164, R6 ;  /* 0x00000006a4067228 */ /* 0x000fc40000000000 */
[-C--:B------:R-:W-:Y:S02]  /*1dc0*/  DFMA R162, R50, R156.reuse, RZ ;  /* 0x0000009c32a2722b */ /* 0x080fe400000000ff */
[-C--:B------:R-:W-:Y:S02]  /*1dd0*/  DFMA R164, R64, R156.reuse, RZ ;  /* 0x0000009c40a4722b */ /* 0x080fe400000000ff */
[----:B------:R-:W-:Y:S02]  /*1de0*/  DFMA R156, R134, R156, RZ ;  /* 0x0000009c869c722b */ /* 0x000fe400000000ff */
        /* <DEDUP_REMOVED lines=73> */
[-C--:B------:R-:W-:Y:S01]  /*2280*/  DFMA R152, R94, R14.reuse, R152 ;  /* 0x0000000e5e98722b */ /* 0x080fe20000000098 */
[----:B------:R-:W0:Y:S01]  /*2290*/  S2R R149, SR_TID.X ;  /* 0x0000000000957919 */ /* 0x000e220000002100 */
        /* <DEDUP_REMOVED lines=16> */
[----:B0-----:R-:W-:Y:S01]  /*23a0*/  ISETP.GT.U32.OR P0, PT, R149, 0x30, P0 ;  /* 0x000000309500780c */ /* 0x001fe20000704470 */
        /* <DEDUP_REMOVED lines=33> */
[-C--:B--2---:R-:W-:Y:S01]  /*25c0*/  DFMA R158, R36, R20.reuse, R158 ;  /* 0x00000014249e722b */ /* 0x084fe2000000009e */
[----:B------:R-:W1:Y:S01]  /*25d0*/  LDS.64 R18, [R250+0x1b0] ;  /* 0x0001b000fa127984 */ /* 0x000e620000000a00 */
[-C--:B------:R-:W-:Y:S02]  /*25e0*/  DFMA R160, R38, R20.reuse, R160 ;  /* 0x0000001426a0722b */ /* 0x080fe400000000a0 */
[-C--:B------:R-:W-:Y:S02]  /*25f0*/  DFMA R162, R40, R20.reuse, R162 ;  /* 0x0000001428a2722b */ /* 0x080fe400000000a2 */
[-C--:B------:R-:W-:Y:S02]  /*2600*/  DFMA R164, R42, R20.reuse, R164 ;  /* 0x000000142aa4722b */ /* 0x080fe400000000a4 */
[-C--:B------:R-:W-:Y:S02]  /*2610*/  DFMA R166, R44, R20.reuse, R166 ;  /* 0x000000142ca6722b */ /* 0x080fe400000000a6 */
[----:B------:R-:W-:-:S02]  /*2620*/  DFMA R168, R46, R20, R168 ;  /* 0x000000142ea8722b */ /* 0x000fc400000000a8 */
[----:B------:R-:W-:Y:S02]  /*2630*/  DFMA R170, R48, R20, R170 ;  /* 0x0000001430aa722b */ /* 0x000fe400000000aa */
[-C--:B0-----:R-:W-:Y:S01]  /*2640*/  DFMA R158, R50, R150.reuse, R158 ;  /* 0x00000096329e722b */ /* 0x081fe2000000009e */
[----:B------:R-:W0:Y:S01]  /*2650*/  LDS.64 R20, [R250+0x1f8] ;  /* 0x0001f800fa147984 */ /* 0x000e220000000a00 */
        /* <DEDUP_REMOVED lines=56> */
.L_x_1440:
[----:B------:R-:W-:Y:S05]  /*29e0*/  BSYNC.RECONVERGENT B0 ;  /* 0x0000000000007941 */ /* 0x000fea0003800200 */
.L_x_1439:
        /* <DEDUP_REMOVED lines=75> */
.L_x_1442:
[----:B------:R-:W-:Y:S05]  /*2ea0*/  BSYNC.RECONVERGENT B0 ;  /* 0x0000000000007941 */ /* 0x000fea0003800200 */
.L_x_1441:
        /* <DEDUP_REMOVED lines=13> */
.L_x_1443:
        /* <DEDUP_REMOVED lines=16> */
.L_x_3071:


//--------------------- .text._Z30massMatrixMultiplyGlobalKernelILi7ELi9ELi2EEviPKdS1_S1_S1_Pd --------------------------
	.section	.text._Z30massMatrixMultiplyGlobalKernelILi7ELi9ELi2EEviPKdS1_S1_S1_Pd,"ax",@progbits
	.align	128
        .global         _Z30massMatrixMultiplyGlobalKernelILi7ELi9ELi2EEviPKdS1_S1_S1_Pd
        .type           _Z30massMatrixMultiplyGlobalKernelILi7ELi9ELi2EEviPKdS1_S1_S1_Pd,@function
        .size           _Z30massMatrixMultiplyGlobalKernelILi7ELi9ELi2EEviPKdS1_S1_S1_Pd,(.L_x_3072 - _Z30massMatrixMultiplyGlobalKernelILi7ELi9ELi2EEviPKdS1_S1_S1_Pd)
        .other          _Z30massMatrixMultiplyGlobalKernelILi7ELi9ELi2EEviPKdS1_S1_S1_Pd,@"STO_CUDA_ENTRY STV_DEFAULT"
_Z30massMatrixMultiplyGlobalKernelILi7ELi9ELi2EEviPKdS1_S1_S1_Pd:
.text._Z30massMatrixMultiplyGlobalKernelILi7ELi9ELi2EEviPKdS1_S1_S1_Pd:
        /* <DEDUP_REMOVED lines=24> */
[----:B------:R-:W0:Y:S04]  /*0180*/  S2R R78, SR_CTAID.X ;  /* 0x00000000004e7919 */ /* 0x000e280000002500 */
[----:B------:R-:W-:Y:S01]  /*0190*/  SHF.R.U32.HI R0, RZ, 0x10, R0 ;  /* 0x00000010ff007819 */ /* 0x000fe20000011600 */
        /* <DEDUP_REMOVED lines=31> */
[----:B------:R-:W-:Y:S01]  /*0390*/  BAR.SYNC.DEFER_BLOCKING 0x0 ;  /* 0x0000000000007b1d */ /* 0x000fe20000010000 */
[----:B0-----:R-:W-:Y:S01]  /*03a0*/  IMAD R0, R78, 0x2, R83 ;  /* 0x000000024e007824 */ /* 0x001fe200078e0253 */
[----:B------:R-:W-:Y:S02]  /*03b0*/  ISETP.GE.U32.AND P0, PT, R85, 0x31, PT ;  /* 0x000000315500780c */ /* 0x000fe40003f06070 */
[----:B------:R-:W-:Y:S02]  /*03c0*/  LOP3.LUT R2, R2, 0xffff, RZ, 0xc0, !PT ;  /* 0x0000ffff02027812 */ /* 0x000fe400078ec0ff */
[----:B------:R-:W-:Y:S01]  /*03d0*/  PRMT R5, R5, 0x7710, RZ ;  /* 0x0000771005057816 */ /* 0x000fe200000000ff */
[----:B------:R-:W-:Y:S01]  /*03e0*/  IMAD R78, R4, 0x1c72, RZ ;  /* 0x00001c72044e7824 */ /* 0x000fe200078e02ff */
        /* <DEDUP_REMOVED lines=9> */
[----:B------:R-:W-:Y:S01]  /*0480*/  MOV R4, 0x400 ;  /* 0x0000040000047802 */ /* 0x000fe20000000f00 */
[----:B------:R-:W-:Y:S01]  /*0490*/  IMAD R3, R78, 0x7, RZ ;  /* 0x000000074e037824 */ /* 0x000fe200078e02ff */
[----:B------:R-:W-:-:S02]  /*04a0*/  PRMT R81, R2, 0x9910, RZ ;  /* 0x0000991002517816 */ /* 0x000fc400000000ff */
[----:B-1----:R-:W-:Y:S02]  /*04b0*/  LEA R4, R79, R4, 0x18 ;  /* 0x000000044f047211 */ /* 0x002fe400078ec0ff */
[----:B------:R-:W-:Y:S01]  /*04c0*/  LOP3.LUT R5, R5, 0xfc, RZ, 0xc0, !PT ;  /* 0x000000fc05057812 */ /* 0x000fe200078ec0ff */
[----:B------:R-:W1:Y:S01]  /*04d0*/  LDC.64 R78, c[0x0][0x388] ;  /* 0x0000e200ff4e7b82 */ /* 0x000e620000000a00 */
[----:B------:R-:W-:Y:S01]  /*04e0*/  IADD3 R82, PT, PT, RZ, -R3, RZ ;  /* 0x80000003ff527210 */ /* 0x000fe20007ffe0ff */
[----:B------:R-:W-:Y:S01]  /*04f0*/  IMAD R3, R83, 0x16c8, R4 ;  /* 0x000016c853037824 */ /* 0x000fe200078e0204 */
[----:B------:R-:W-:Y:S01]  /*0500*/  SHF.R.U32.HI R80, RZ, 0x2, R5 ;  /* 0x00000002ff507819 */ /* 0x000fe20000011605 */
[----:B------:R-:W-:Y:S01]  /*0510*/  IMAD R81, R81, 0x9, RZ ;  /* 0x0000000951517824 */ /* 0x000fe200078e02ff */
[----:B------:R-:W-:Y:S02]  /*0520*/  PRMT R4, R82, 0x7710, RZ ;  /* 0x0000771052047816 */ /* 0x000fe400000000ff */
[----:B------:R-:W-:Y:S01]  /*0530*/  ISETP.GT.U32.AND P1, PT, R85, 0x30, PT ;  /* 0x000000305500780c */ /* 0x000fe20003f24070 */
[----:B------:R-:W-:-:S02]  /*0540*/  IMAD.MOV R5, RZ, RZ, -R81 ;  /* 0x000000ffff057224 */ /* 0x000fc400078e0a51 */
[----:B------:R-:W-:Y:S02]  /*0550*/  IMAD R83, R80, 0x48, R3 ;  /* 0x0000004850537824 */ /* 0x000fe400078e0203 */
[----:B------:R-:W-:Y:S01]  /*0560*/  IMAD.IADD R4, R4, 0x1, R85 ;  /* 0x0000000104047824 */ /* 0x000fe200078e0255 */
[----:B------:R-:W-:Y:S01]  /*0570*/  PRMT R5, R5, 0x7710, RZ ;  /* 0x0000771005057816 */ /* 0x000fe200000000ff */
[----:B------:R-:W-:Y:S01]  /*0580*/  IMAD R122, R80, 0x240, R83 ;  /* 0x00000240507a7824 */ /* 0x000fe200078e0253 */
[----:B------:R-:W-:Y:S01]  /*0590*/  BSSY.RECONVERGENT B0, `(.L_x_1444) ;  /* 0x000007d000007945 */ /* 0x000fe20003800200 */
[--C-:B------:R-:W-:Y:S01]  /*05a0*/  @P0 IMAD R81, R0, 0x157, R85.reuse ;  /* 0x0000015700510824 */ /* 0x100fe200078e0255 */
[----:B------:R-:W-:Y:S01]  /*05b0*/  LOP3.LUT R80, R4, 0xffff, RZ, 0xc0, !PT ;  /* 0x0000ffff04507812 */ /* 0x000fe200078ec0ff */
[----:B------:R-:W-:Y:S01]  /*05c0*/  IMAD.IADD R5, R5, 0x1, R85 ;  /* 0x0000000105057824 */ /* 0x000fe200078e0255 */
[----:B------:R-:W-:Y:S01]  /*05d0*/  ISETP.GT.U32.AND P2, PT, R85, 0x3e, PT ;  /* 0x0000003e5500780c */ /* 0x000fe20003f44070 */
[----:B0-----:R-:W-:Y:S01]  /*05e0*/  @P0 IMAD.WIDE R120, R81, 0x8, R120 ;  /* 0x0000000851780825 */ /* 0x001fe200078e0278 */
[----:B------:R-:W-:-:S03]  /*05f0*/  LEA R4, R80, R83, 0x3 ;  /* 0x0000005350047211 */ /* 0x000fc600078e18ff */
[----:B------:R-:W-:Y:S01]  /*0600*/  IMAD R122, R80, 0x8, R122 ;  /* 0x00000008507a7824 */ /* 0x000fe200078e027a */
        /* <DEDUP_REMOVED lines=17> */
[----:B------:R0:W4:Y:S01]  /*0720*/  @P0 LDG.E.64.CONSTANT R118, desc[UR4][R120.64+0x498] ;  /* 0x0004980478760981 */ /* 0x000122000c1e9b00 */
[----:B--2---:R-:W-:-:S08]  /*0730*/  DADD R86, R106, R98 ;  /* 0x000000006a567229 */ /* 0x004fd00000000062 */
[----:B---3--:R-:W-:Y:S02]  /*0740*/  DFMA R92, R86, R88, RZ ;  /* 0x00000058565c722b */ /* 0x008fe400000000ff */
[----:B------:R-:W-:-:S08]  /*0750*/  DADD R88, R108, R96 ;  /* 0x000000006c587229 */ /* 0x000fd00000000060 */
[----:B----4-:R-:W-:Y:S01]  /*0760*/  DFMA R80, R88, R80, R92 ;  /* 0x000000505850722b */ /* 0x010fe2000000005c */
        /* <DEDUP_REMOVED lines=95> */
.L_x_1445:
[----:B------:R-:W-:Y:S05]  /*0d60*/  BSYNC.RECONVERGENT B0 ;  /* 0x0000000000007941 */ /* 0x000fea0003800200 */
.L_x_1444:
[----:B------:R-:W-:Y:S06]  /*0d70*/  BAR.SYNC.DEFER_BLOCKING 0x0 ;  /* 0x0000000000007b1d */ /* 0x000fec0000010000 */
[----:B------:R-:W-:Y:S04]  /*0d80*/  BSSY.RECONVERGENT B0, `(.L_x_1446) ;  /* 0x0000076000007945 */ /* 0x000fe80003800200 */
[----:B------:R-:W-:Y:S05]  /*0d90*/  @P2 BRA `(.L_x_1447) ;  /* 0x0000000400d02947 */ /* 0x000fea0003800000 */
[----:B------:R-:W2:Y:S01]  /*0da0*/  LDC.64 R110, c[0x0][0x390] ;  /* 0x0000e400ff6e7b82 */ /* 0x000ea20000000a00 */
[----:B------:R-:W-:Y:S04]  /*0db0*/  LDS.64 R104, [R122] ;  /* 0x000000007a687984 */ /* 0x000fe80000000a00 */
[----:B------:R-:W3:Y:S04]  /*0dc0*/  LDS.64 R102, [R122+0x1b0] ;  /* 0x0001b0007a667984 */ /* 0x000ee80000000a00 */
[----:B------:R-:W-:Y:S04]  /*0dd0*/  LDS.64 R106, [R122+0x48] ;  /* 0x000048007a6a7984 */ /* 0x000fe80000000a00 */
[----:B0-----:R-:W0:Y:S04]  /*0de0*/  LDS.64 R88, [R122+0x168] ;  /* 0x000168007a587984 */ /* 0x001e280000000a00 */
[----:B------:R-:W-:Y:S04]  /*0df0*/  LDS.64 R108, [R122+0x120] ;  /* 0x000120007a6c7984 */ /* 0x000fe80000000a00 */
        /* <DEDUP_REMOVED lines=12> */
[----:B---3--:R-:W-:-:S02]  /*0ec0*/  DADD R82, R104, R102 ;  /* 0x0000000068527229 */ /* 0x008fc40000000066 */
[----:B0-----:R-:W-:-:S06]  /*0ed0*/  DADD R96, R106, R88 ;  /* 0x000000006a607229 */ /* 0x001fcc0000000058 */
[-C--:B--2---:R-:W-:Y:S02]  /*0ee0*/  DFMA R84, R84, R82.reuse, RZ ;  /* 0x000000525454722b */ /* 0x084fe400000000ff */
[----:B----4-:R-:W-:-:S06]  /*0ef0*/  DFMA R100, R100, R82, RZ ;  /* 0x000000526464722b */ /* 0x010fcc00000000ff */
        /* <DEDUP_REMOVED lines=24> */
[----:B------:R-:W2:Y:S01]  /*1080*/  LDC.64 R118, c[0x0][0x398] ;  /* 0x0000e600ff767b82 */ /* 0x000ea20000000a00 */
[----:B----4-:R-:W-:Y:S02]  /*1090*/  DFMA R92, R92, R114, R112 ;  /* 0x000000725c5c722b */ /* 0x010fe40000000070 */
[----:B0-----:R-:W-:Y:S01]  /*10a0*/  DADD R112, R116, R116 ;  /* 0x0000000074707229 */ /* 0x001fe20000000074 */
[----:B--2---:R-:W2:Y:S04]  /*10b0*/  LDG.E.64.CONSTANT R102, desc[UR4][R118.64] ;  /* 0x0000000476667981 */ /* 0x004ea8000c1e9b00 */
        /* <DEDUP_REMOVED lines=48> */
[----:B------:R-:W-:Y:S01]  /*13c0*/  DADD R92, R92, R120 ;  /* 0x000000005c5c7229 */ /* 0x000fe20000000078 */
[----:B------:R4:W-:Y:S04]  /*13d0*/  STS.64 [R122+0x240], R90 ;  /* 0x0002405a7a007388 */ /* 0x0009e80000000a00 */
[----:B------:R4:W-:Y:S04]  /*13e0*/  STS.64 [R122], R80 ;  /* 0x000000507a007388 */ /* 0x0009e80000000a00 */
        /* <DEDUP_REMOVED lines=15> */
.L_x_1447:
[----:B------:R-:W-:Y:S05]  /*14e0*/  BSYNC.RECONVERGENT B0 ;  /* 0x0000000000007941 */ /* 0x000fea0003800200 */
.L_x_1446:
[----:B0---4-:R-:W-:Y:S01]  /*14f0*/  PRMT R88, R5, 0x5410, R2 ;  /* 0x0000541005587816 */ /* 0x011fe20000000002 */
[----:B------:R-:W-:Y:S01]  /*1500*/  IMAD.MOV.U32 R89, RZ, RZ, 0x8 ;  /* 0x00000008ff597424 */ /* 0x000fe200078e00ff */
[----:B------:R-:W2:Y:S01]  /*1510*/  LDG.E.64.CONSTANT R80, desc[UR4][R6.64+0x18] ;  /* 0x0000180406507981 */ /* 0x000ea2000c1e9b00 */
[----:B------:R-:W-:Y:S02]  /*1520*/  UMOV UR6, 0x5109 ;  /* 0x0000510900067882 */ /* 0x000fe40000000000 */
[----:B------:R-:W-:Y:S01]  /*1530*/  IDP.2A.LO.U16.U8 R89, R88, UR6, R89 ;  /* 0x0000000658597c26 */ /* 0x000fe20008001059 */
[----:B------:R-:W3:Y:S03]  /*1540*/  LDG.E.64.CONSTANT R82, desc[UR4][R6.64+0x38] ;  /* 0x0000380406527981 */ /* 0x000ee6000c1e9b00 */
[----:B------:R-:W-:Y:S01]  /*1550*/  IMAD R89, R0, 0x2d9, R89 ;  /* 0x000002d900597824 */ /* 0x000fe200078e0259 */
[----:B------:R-:W4:Y:S03]  /*1560*/  LDG.E.64.CONSTANT R86, desc[UR4][R6.64+0x78] ;  /* 0x0000780406567981 */ /* 0x000f26000c1e9b00 */
[----:B-1----:R-:W-:Y:S01]  /*1570*/  IMAD.WIDE R78, R89, 0x8, R78 ;  /* 0x00000008594e7825 */ /* 0x002fe200078e024e */
[----:B------:R-:W4:Y:S04]  /*1580*/  LDG.E.64.CONSTANT R84, desc[UR4][R6.64+0x58] ;  /* 0x0000580406547981 */ /* 0x000f28000c1e9b00 */
[----:B------:R-:W4:Y:S04]  /*1590*/  LDG.E.64.CONSTANT R112, desc[UR4][R78.64+-0x40] ;  /* 0xffffc0044e707981 */ /* 0x000f28000c1e9b00 */
[----:B------:R0:W4:Y:S01]  /*15a0*/  LDG.E.64.CONSTANT R88, desc[UR4][R6.64+0x98] ;  /* 0x0000980406587981 */ /* 0x000122000c1e9b00 */
[----:B------:R-:W-:Y:S01]  /*15b0*/  LOP3.LUT R90, R5, 0xffff, RZ, 0xc0, !PT ;  /* 0x0000ffff055a7812 */ /* 0x000fe200078ec0ff */
[----:B------:R-:W-:-:S02]  /*15c0*/  IMAD R5, R2, 0x288, R3 ;  /* 0x0000028802057824 */ /* 0x000fc400078e0203 */
[----:B------:R-:W4:Y:S02]  /*15d0*/  LDG.E.64.CONSTANT R118, desc[UR4][R78.64+-0x8] ;  /* 0xfffff8044e767981 */ /* 0x000f24000c1e9b00 */
[----:B------:R-:W-:Y:S01]  /*15e0*/  IMAD R5, R90, 0x48, R5 ;  /* 0x000000485a057824 */ /* 0x000fe200078e0205 */
[----:B------:R-:W-:Y:S06]  /*15f0*/  BAR.SYNC.DEFER_BLOCKING 0x0 ;  /* 0x0000000000007b1d */ /* 0x000fec0000010000 */
[----:B------:R-:W4:Y:S04]  /*1600*/  LDG.E.64.CONSTANT R116, desc[UR4][R78.64+-0x28] ;  /* 0xffffd8044e747981 */ /* 0x000f28000c1e9b00 */
[----:B------:R-:W4:Y:S04]  /*1610*/  LDG.E.64.CONSTANT R120, desc[UR4][R78.64+-0x20] ;  /* 0xffffe0044e787981 */ /* 0x000f28000c1e9b00 */
[----:B------:R-:W-:Y:S04]  /*1620*/  LDS.64 R90, [R5] ;  /* 0x00000000055a7984 */ /* 0x000fe80000000a00 */
[----:B------:R-:W0:Y:S04]  /*1630*/  LDS.64 R98, [R5+0x30] ;  /* 0x0000300005627984 */ /* 0x000e280000000a00 */
[----:B------:R-:W-:Y:S04]  /*1640*/  LDS.64 R106, [R5+0x8] ;  /* 0x00000800056a7984 */ /* 0x000fe80000000a00 */
[----:B------:R-:W1:Y:S04]  /*1650*/  LDS.64 R108, [R5+0x28] ;  /* 0x00002800056c7984 */ /* 0x000e680000000a00 */
[----:B------:R-:W-:Y:S04]  /*1660*/  LDS.64 R102, [R5+0x10] ;  /* 0x0000100005667984 */ /* 0x000fe80000000a00 */
[----:B------:R-:W1:Y:S04]  /*1670*/  LDS.64 R2, [R5+0x18] ;  /* 0x0000180005027984 */ /* 0x000e680000000a00 */
[----:B------:R-:W1:Y:S01]  /*1680*/  LDS.64 R100, [R5+0x20] ;  /* 0x0000200005647984 */ /* 0x000e620000000a00 */
[----:B0-----:R-:W-:-:S02]  /*1690*/  DADD R6, R90, R98 ;  /* 0x000000005a067229 */ /* 0x001fc40000000062 */
[----:B-1----:R-:W-:-:S06]  /*16a0*/  DADD R96, R106, R108 ;  /* 0x000000006a607229 */ /* 0x002fcc000000006c */
[-C--:B-----5:R-:W-:Y:S02]  /*16b0*/  DFMA R104, R8, R6.reuse, RZ ;  /* 0x000000060868722b */ /* 0x0a0fe400000000ff */
        /* <DEDUP_REMOVED lines=9> */
[----:B------:R-:W-:Y:S02]  /*1750*/  DFMA R96, R26, R96, R6 ;  /* 0x000000601a60722b */ /* 0x000fe40000000006 */
[----:B------:R-:W-:-:S02]  /*1760*/  DADD R6, R2, R2 ;  /* 0x0000000002067229 */ /* 0x000fc40000000002 */
[----:B------:R-:W-:-:S06]  /*1770*/  DADD R110, R102, R100 ;  /* 0x00000000666e7229 */ /* 0x000fcc0000000064 */
[----:B------:R-:W-:Y:S02]  /*1780*/  DMUL R6, R6, 0.5 ;  /* 0x3fe0000006067828 */ /* 0x000fe40000000000 */
[-C--:B------:R-:W-:Y:S02]  /*1790*/  DFMA R98, R30, R110.reuse, R98 ;  /* 0x0000006e1e62722b */ /* 0x080fe40000000062 */
[-C--:B------:R-:W-:Y:S02]  /*17a0*/  DFMA R94, R32, R110.reuse, R94 ;  /* 0x0000006e205e722b */ /* 0x080fe4000000005e */
[----:B------:R-:W-:Y:S02]  /*17b0*/  DADD R106, R106, -R108 ;  /* 0x000000006a6a7229 */ /* 0x000fe4000000086c */
[-C--:B------:R-:W-:Y:S02]  /*17c0*/  DFMA R104, R28, R110.reuse, R104 ;  /* 0x0000006e1c68722b */ /* 0x080fe40000000068 */
[----:B------:R-:W-:-:S02]  /*17d0*/  DFMA R92, R34, R110, R92 ;  /* 0x0000006e225c722b */ /* 0x000fc4000000005c */
[----:B------:R-:W-:Y:S02]  /*17e0*/  DADD R108, R102, -R100 ;  /* 0x00000000666c7229 */ /* 0x000fe40000000864 */
[----:B------:R-:W-:Y:S02]  /*17f0*/  DFMA R96, R36, R110, R96 ;  /* 0x0000006e2460722b */ /* 0x000fe40000000060 */
        /* <DEDUP_REMOVED lines=21> */
[----:B--2---:R-:W-:-:S02]  /*1950*/  DFMA R94, R80, R106, R94 ;  /* 0x0000006a505e722b */ /* 0x004fc4000000005e */
[-C--:B---3--:R-:W-:Y:S02]  /*1960*/  DFMA R96, R82, R106.reuse, R92 ;  /* 0x0000006a5260722b */ /* 0x088fe4000000005c */
[----:B----4-:R-:W-:-:S04]  /*1970*/  DFMA R110, R86, R106, R2 ;  /* 0x0000006a566e722b */ /* 0x010fc80000000002 */
[----:B------:R-:W-:Y:S02]  /*1980*/  DADD R2, R104, R94 ;  /* 0x0000000068027229 */ /* 0x000fe4000000005e */
[----:B------:R-:W-:Y:S02]  /*1990*/  DFMA R114, R84, R106, R90 ;  /* 0x0000006a5472722b */ /* 0x000fe4000000005a */
[----:B------:R-:W-:Y:S02]  /*19a0*/  DADD R90, R104, -R94 ;  /* 0x00000000685a7229 */ /* 0x000fe4000000085e */
[C-C-:B------:R-:W-:Y:S02]  /*19b0*/  DADD R92, R100.reuse, -R96.reuse ;  /* 0x00000000645c7229 */ /* 0x140fe40000000860 */
[----:B------:R-:W-:Y:S02]  /*19c0*/  DADD R94, R100, R96 ;  /* 0x00000000645e7229 */ /* 0x000fe40000000060 */
[----:B------:R-:W-:-:S02]  /*19d0*/  DADD R100, R102, -R110 ;  /* 0x0000000066647229 */ /* 0x000fc4000000086e */
[----:B------:R-:W-:Y:S02]  /*19e0*/  DADD R102, R102, R110 ;  /* 0x0000000066667229 */ /* 0x000fe4000000006e */
[----:B------:R-:W-:Y:S01]  /*19f0*/  DMUL R2, R112, R2 ;  /* 0x0000000270027228 */ /* 0x000fe20000000000 */
[----:B------:R-:W2:Y:S04]  /*1a00*/  LDG.E.64.CONSTANT R110, desc[UR4][R78.64+-0x38] ;  /* 0xffffc8044e6e7981 */ /* 0x000ea8000c1e9b00 */
[----:B------:R-:W3:Y:S01]  /*1a10*/  LDG.E.64.CONSTANT R112, desc[UR4][R78.64] ;  /* 0x000000044e707981 */ /* 0x000ee2000c1e9b00 */
[C-C-:B------:R-:W-:Y:S02]  /*1a20*/  DADD R96, R98.reuse, -R114.reuse ;  /* 0x0000000062607229 */ /* 0x140fe40000000872 */
[----:B------:R-:W-:-:S02]  /*1a30*/  DADD R98, R98, R114 ;  /* 0x0000000062627229 */ /* 0x000fc40000000072 */
[----:B------:R-:W-:Y:S01]  /*1a40*/  DFMA R104, R88, R106, R108 ;  /* 0x0000006a5868722b */ /* 0x000fe2000000006c */
[----:B------:R-:W4:Y:S04]  /*1a50*/  LDG.E.64.CONSTANT R114, desc[UR4][R78.64+-0x30] ;  /* 0xffffd0044e727981 */ /* 0x000f28000c1e9b00 */
[----:B------:R-:W4:Y:S04]  /*1a60*/  LDG.E.64.CONSTANT R106, desc[UR4][R78.64+-0x10] ;  /* 0xfffff0044e6a7981 */ /* 0x000f28000c1e9b00 */
[----:B------:R-:W4:Y:S01]  /*1a70*/  LDG.E.64.CONSTANT R108, desc[UR4][R78.64+-0x18] ;  /* 0xffffe8044e6c7981 */ /* 0x000f22000c1e9b00 */
[----:B------:R-:W-:-:S02]  /*1a80*/  DADD R6, R6, R104 ;  /* 0x0000000006067229 */ /* 0x000fc40000000068 */
[----:B------:R-:W-:-:S06]  /*1a90*/  DMUL R102, R116, R102 ;  /* 0x0000006674667228 */ /* 0x000fcc0000000000 */
[----:B------:R-:W-:-:S08]  /*1aa0*/  DMUL R6, R120, R6 ;  /* 0x0000000678067228 */ /* 0x000fd00000000000 */
[----:B------:R-:W-:Y:S01]  /*1ab0*/  DADD R116, R6, -R6 ;  /* 0x0000000006747229 */ /* 0x000fe20000000806 */
[----:B------:R-:W-:Y:S01]  /*1ac0*/  BSSY.RECONVERGENT B0, `(.L_x_1448) ;  /* 0x0000092000007945 */ /* 0x000fe20003800200 */
[----:B------:R-:W-:Y:S06]  /*1ad0*/  BAR.SYNC.DEFER_BLOCKING 0x0 ;  /* 0x0000000000007b1d */ /* 0x000fec0000010000 */
[----:B--2---:R-:W-:Y:S02]  /*1ae0*/  DMUL R94, R110, R94 ;  /* 0x0000005e6e5e7228 */ /* 0x004fe40000000000 */
[----:B---3--:R-:W-:-:S02]  /*1af0*/  DFMA R104, R112, R90, R2 ;  /* 0x0000005a7068722b */ /* 0x008fc40000000002 */
[----:B------:R-:W-:-:S04]  /*1b00*/  DFMA R90, R112, -R90, R2 ;  /* 0x8000005a705a722b */ /* 0x000fc80000000002 */
[----:B------:R-:W-:Y:S02]  /*1b10*/  DFMA R110, R118, R92, R94 ;  /* 0x0000005c766e722b */ /* 0x000fe4000000005e */
[----:B----4-:R-:W-:Y:S02]  /*1b20*/  DMUL R98, R114, R98 ;  /* 0x0000006272627228 */ /* 0x010fe40000000000 */
[----:B------:R-:W-:Y:S02]  /*1b30*/  DFMA R114, R10, R104, RZ ;  /* 0x000000680a72722b */ /* 0x000fe400000000ff */
[----:B------:R-:W-:Y:S02]  /*1b40*/  DMUL R96, R106, R96 ;  /* 0x000000606a607228 */ /* 0x000fe40000000000 */
[----:B------:R-:W-:Y:S02]  /*1b50*/  DFMA R106, R8, R104, RZ ;  /* 0x00000068086a722b */ /* 0x000fe400000000ff */
[----:B------:R-:W-:-:S02]  /*1b60*/  DMUL R100, R108, R100 ;  /* 0x000000646c647228 */ /* 0x000fc40000000000 */
[-C--:B------:R-:W-:Y:S02]  /*1b70*/  DFMA R108, R28, R104.reuse, RZ ;  /* 0x000000681c6c722b */ /* 0x080fe400000000ff */
[----:B------:R-:W-:Y:S02]  /*1b80*/  DFMA R104, R38, R104, RZ ;  /* 0x000000682668722b */ /* 0x000fe400000000ff */
[----:B------:R-:W-:Y:S02]  /*1b90*/  DFMA R118, R118, -R92, R94 ;  /* 0x8000005c7676722b */ /* 0x000fe4000000005e */
        /* <DEDUP_REMOVED lines=9> */
[----:B------:R-:W-:Y:S02]  /*1c30*/  DADD R112, R96, R98 ;  /* 0x0000000060707229 */ /* 0x000fe40000000062 */
[-C--:B------:R-:W-:Y:S02]  /*1c40*/  DFMA R78, R52, R118.reuse, R78 ;  /* 0x00000076344e722b */ /* 0x080fe4000000004e */
[-C--:B------:R-:W-:Y:S02]  /*1c50*/  DFMA R92, R70, R118.reuse, R92 ;  /* 0x00000076465c722b */ /* 0x080fe4000000005c */
[----:B------:R-:W-:Y:S02]  /*1c60*/  DFMA R104, R82, R118, R104 ;  /* 0x000000765268722b */ /* 0x000fe40000000068 */
[-C--:B------:R-:W-:Y:S02]  /*1c70*/  DFMA R106, R16, R112.reuse, R106 ;  /* 0x00000070106a722b */ /* 0x080fe4000000006a */
[----:B------:R-:W-:-:S02]  /*1c80*/  DFMA R114, R18, R112, R114 ;  /* 0x000000701272722b */ /* 0x000fc40000000072 */
[-C--:B------:R-:W-:Y:S02]  /*1c90*/  DFMA R108, R32, R112.reuse, R108 ;  /* 0x00000070206c722b */ /* 0x080fe4000000006c */
[----:B------:R-:W-:Y:S02]  /*1ca0*/  DFMA R110, R42, R112, R110 ;  /* 0x000000702a6e722b */ /* 0x000fe4000000006e */
[----:B------:R-:W-:-:S08]  /*1cb0*/  DADD R112, -R96, R98 ;  /* 0x0000000060707229 */ /* 0x000fd00000000162 */
        /* <DEDUP_REMOVED lines=15> */
[----:B------:R-:W-:Y:S02]  /*1db0*/  DMUL R112, R112, 0.5 ;  /* 0x3fe0000070707828 */ /* 0x000fe40000000000 */
[-C--:B------:R-:W-:Y:S02]  /*1dc0*/  DFMA R104, R88, R116.reuse, R104 ;  /* 0x000000745868722b */ /* 0x080fe40000000068 */
[----:B------:R-:W-:-:S04]  /*1dd0*/  DFMA R78, R64, R116, R78 ;  /* 0x00000074404e722b */ /* 0x000fc8000000004e */
[-C--:B------:R-:W-:Y:S02]  /*1de0*/  DFMA R110, R46, R112.reuse, R110 ;  /* 0x000000702e6e722b */ /* 0x080fe4000000006e */
[----:B------:R-:W-:Y:S02]  /*1df0*/  DFMA R106, R24, R112, R106 ;  /* 0x00000070186a722b */ /* 0x000fe4000000006a */
[-C--:B------:R-:W-:Y:S02]  /*1e00*/  DFMA R90, R66, R116.reuse, R90 ;  /* 0x00000074425a722b */ /* 0x080fe4000000005a */
[----:B------:R-:W-:Y:S02]  /*1e10*/  DFMA R92, R76, R116, R92 ;  /* 0x000000744c5c722b */ /* 0x000fe4000000005c */
[-C--:B------:R-:W-:Y:S02]  /*1e20*/  DFMA R114, R26, R112.reuse, R114 ;  /* 0x000000701a72722b */ /* 0x080fe40000000072 */
[----:B------:R-:W-:-:S02]  /*1e30*/  DFMA R108, R36, R112, R108 ;  /* 0x00000070246c722b */ /* 0x000fc4000000006c */
[----:B------:R-:W-:Y:S02]  /*1e40*/  DADD R104, R110, R104 ;  /* 0x000000006e687229 */ /* 0x000fe40000000068 */
[C-C-:B------:R-:W-:Y:S02]  /*1e50*/  DADD R110, R106.reuse, -R78.reuse ;  /* 0x000000006a6e7229 */ /* 0x140fe4000000084e */
        /* <DEDUP_REMOVED lines=50> */
[----:B------:R-:W0:Y:S01]  /*2180*/  LDS.64 R92, [R122+0x120] ;  /* 0x000120007a5c7984 */ /* 0x000e220000000a00 */
        /* <DEDUP_REMOVED lines=37> */
.L_x_1449:
[----:B------:R-:W-:Y:S05]  /*23e0*/  BSYNC.RECONVERGENT B0 ;  /* 0x0000000000007941 */ /* 0x000fea0003800200 */
.L_x_1448:
[----:B------:R-:W-:Y:S06]  /*23f0*/  BAR.SYNC.DEFER_BLOCKING 0x0 ;  /* 0x0000000000007b1d */ /* 0x000fec0000010000 */
[----:B------:R-:W-:Y:S04]  /*2400*/  BSSY.RECONVERGENT B0, `(.L_x_1450) ;  /* 0x0000045000007945 */ /* 0x000fe80003800200 */
[----:B------:R-:W-:Y:S05]  /*2410*/  @P1 BRA `(.L_x_1451) ;  /* 0x00000004000c1947 */ /* 0x000fea0003800000 */
[----:B------:R-:W-:Y:S04]  /*2420*/  LDS.64 R94, [R4] ;  /* 0x00000000045e7984 */ /* 0x000fe80000000a00 */
[----:B------:R-:W2:Y:S04]  /*2430*/  LDS.64 R96, [R4+0x1440] ;  /* 0x0014400004607984 */ /* 0x000ea80000000a00 */
[----:B------:R-:W-:Y:S04]  /*2440*/  LDS.64 R100, [R4+0x288] ;  /* 0x0002880004647984 */ /* 0x000fe80000000a00 */
[----:B------:R-:W3:Y:S04]  /*2450*/  LDS.64 R102, [R4+0x11b8] ;  /* 0x0011b80004667984 */ /* 0x000ee80000000a00 */
[----:B01----:R-:W-:Y:S04]  /*2460*/  LDS.64 R92, [R4+0x510] ;  /* 0x00051000045c7984 */ /* 0x003fe80000000a00 */
[----:B------:R-:W0:Y:S04]  /*2470*/  LDS.64 R90, [R4+0xf30] ;  /* 0x000f3000045a7984 */ /* 0x000e280000000a00 */
[----:B------:R-:W-:Y:S04]  /*2480*/  LDS.64 R78, [R4+0x798] ;  /* 0x00079800044e7984 */ /* 0x000fe80000000a00 */
[----:B------:R-:W1:Y:S04]  /*2490*/  LDS.64 R6, [R4+0xca8] ;  /* 0x000ca80004067984 */ /* 0x000e680000000a00 */
[----:B------:R0:W4:Y:S01]  /*24a0*/  LDS.64 R2, [R4+0xa20] ;  /* 0x000a200004027984 */ /* 0x0001220000000a00 */
[----:B--2---:R-:W-:-:S02]  /*24b0*/  DADD R98, R94, R96 ;  /* 0x000000005e627229 */ /* 0x004fc40000000060 */
[----:B------:R-:W-:-:S06]  /*24c0*/  DADD R94, R94, -R96 ;  /* 0x000000005e5e7229 */ /* 0x000fcc0000000860 */
[-C--:B------:R-:W-:Y:S02]  /*24d0*/  DFMA R96, R8, R98.reuse, RZ ;  /* 0x000000620860722b */ /* 0x080fe400000000ff */
[-C--:B------:R-:W-:Y:S02]  /*24e0*/  DFMA R10, R10, R98.reuse, RZ ;  /* 0x000000620a0a722b */ /* 0x080fe400000000ff */
[-C--:B------:R-:W-:Y:S02]  /*24f0*/  DFMA R28, R28, R98.reuse, RZ ;  /* 0x000000621c1c722b */ /* 0x080fe400000000ff */
[----:B------:R-:W-:Y:S02]  /*2500*/  DFMA R38, R38, R98, RZ ;  /* 0x000000622626722b */ /* 0x000fe400000000ff */
[----:B---3--:R-:W-:Y:S02]  /*2510*/  DADD R8, R100, R102 ;  /* 0x0000000064087229 */ /* 0x008fe40000000066 */
        /* <DEDUP_REMOVED lines=8> */
[----:B------:R-:W-:Y:S02]  /*25a0*/  DFMA R38, R40, R8, R38 ;  /* 0x000000082826722b */ /* 0x000fe40000000026 */
[----:B0-----:R-:W-:Y:S02]  /*25b0*/  DADD R4, R92, R90 ;  /* 0x000000005c047229 */ /* 0x001fe4000000005a */
        /* <DEDUP_REMOVED lines=13> */
[----:B------:R-:W-:Y:S02]  /*2690*/  DFMA R80, R84, R90, R80 ;  /* 0x0000005a5450722b */ /* 0x000fe40000000050 */
[----:B----4-:R-:W-:-:S02]  /*26a0*/  DADD R8, R2, R2 ;  /* 0x0000000002087229 */ /* 0x010fc40000000002 */
        /* <DEDUP_REMOVED lines=25> */
[----:B------:R-:W-:-:S11]  /*2840*/  DADD R98, R28, R68 ;  /* 0x000000001c627229 */ /* 0x000fd60000000044 */
.L_x_1451:
[----:B------:R-:W-:Y:S05]  /*2850*/  BSYNC.RECONVERGENT B0 ;  /* 0x0000000000007941 */ /* 0x000fea0003800200 */
.L_x_1450:
        /* <DEDUP_REMOVED lines=14> */
.L_x_1452:
        /* <DEDUP_REMOVED lines=12> */
.L_x_3072:


//--------------------- .text._Z30massMatrixMultiplySharedKernelILi7ELi9ELi2EEviPKdS1_S1_S1_Pd --------------------------
	.section	.text._Z30massMatrixMultiplySharedKernelILi7ELi9ELi2EEviPKdS1_S1_S1_Pd,"ax",@progbits
	.align	128
        .global         _Z30massMatrixMultiplySharedKernelILi7ELi9ELi2EEviPKdS1_S1_S1_Pd
        .type           _Z30massMatrixMultiplySharedKernelILi7ELi9ELi2EEviPKdS1_S1_S1_Pd,@function
        .size           _Z30massMatrixMultiplySharedKernelILi7ELi9ELi2EEviPKdS1_S1_S1_Pd,(.L_x_3073 - _Z30massMatrixMultiplySharedKernelILi7ELi9ELi2EEviPKdS1_S1_S1_Pd)
        .other          _Z30massMatrixMultiplySharedKernelILi7ELi9ELi2EEviPKdS1_S1_S1_Pd,@"STO_CUDA_ENTRY STV_DEFAULT"
_Z30massMatrixMultiplySharedKernelILi7ELi9ELi2EEviPKdS1_S1_S1_Pd:
.text._Z30massMatrixMultiplySharedKernelILi7ELi9ELi2EEviPKdS1_S1_S1_Pd:
        /* <DEDUP_REMOVED lines=18> */
[----:B------:R-:W-:-:S02]  /*0120*/  LEA R2, R19, R2, 0x18 ;  /* 0x0000000213027211 */ /* 0x000fc400078ec0ff */
[C---:B------:R-:W-:Y:S01]  /*0130*/  @!P0 LEA R15, R19.reuse, R14, 0x18 ;  /* 0x0000000e130f8211 */ /* 0x040fe200078ec0ff */
[----:B------:R-:W-:Y:S01]  /*0140*/  IMAD R52, R36, 0x1c72, RZ ;  /* 0x00001c7224347824 */ /* 0x000fe200078e02ff */
[----:B------:R-:W-:Y:S02]  /*0150*/  @!P0 LEA R17, R19, R16, 0x18 ;  /* 0x0000001013118211 */ /* 0x000fe400078ec0ff */
[C---:B------:R-:W-:Y:S01]  /*0160*/  PRMT R14, R0.reuse, 0x9910, RZ ;  /* 0x00009910000e7816 */ /* 0x040fe200000000ff */
[C---:B------:R-:W-:Y:S01]  /*0170*/  @!P0 IMAD R15, R0.reuse, 0x8, R15 ;  /* 0x00000008000f8824 */ /* 0x040fe200078e020f */
[----:B------:R-:W-:Y:S01]  /*0180*/  SHF.R.U32.HI R52, RZ, 0x10, R52 ;  /* 0x00000010ff347819 */ /* 0x000fe20000011634 */
[C---:B------:R-:W-:Y:S01]  /*0190*/  @!P0 IMAD R37, R0.reuse, 0x8, R17 ;  /* 0x0000000800258824 */ /* 0x040fe200078e0211 */
[----:B------:R-:W-:Y:S02]  /*01a0*/  ISETP.GT.U32.AND P1, PT, R0, 0x30, PT ;  /* 0x000000300000780c */ /* 0x000fe40003f24070 */
[----:B------:R-:W-:Y:S01]  /*01b0*/  PRMT R54, R52, 0x9910, RZ ;  /* 0x0000991034367816 */ /* 0x000fe200000000ff */
[----:B------:R-:W-:Y:S01]  /*01c0*/  BSSY.RECONVERGENT B0, `(.L_x_1453) ;  /* 0x00000cb000007945 */ /* 0x000fe20003800200 */
[----:B------:R-:W-:-:S03]  /*01d0*/  ISETP.GE.U32.AND P2, PT, R0, 0x3f, PT ;  /* 0x0000003f0000780c */ /* 0x000fc60003f46070 */
[----:B------:R-:W-:Y:S01]  /*01e0*/  IMAD R54, R54, 0x9, RZ ;  /* 0x0000000936367824 */ /* 0x000fe200078e02ff */
[----:B--2---:R0:W-:Y:S04]  /*01f0*/  @!P0 STS.64 [R15], R4 ;  /* 0x000000040f008388 */ /* 0x0041e80000000a00 */
[----:B---3--:R1:W-:Y:S01]  /*0200*/  @!P0 STS.64 [R37], R12 ;  /* 0x0000000c25008388 */ /* 0x0083e20000000a00 */
[----:B------:R-:W-:Y:S01]  /*0210*/  BAR.SYNC.DEFER_BLOCKING 0x0 ;  /* 0x0000000000007b1d */ /* 0x000fe20000010000 */
[----:B------:R-:W-:Y:S01]  /*0220*/  ISETP.GE.U32.AND P0, PT, R0, 0x31, PT ;  /* 0x000000310000780c */ /* 0x000fe20003f06070 */
[----:B0-----:R-:W-:Y:S02]  /*0230*/  IMAD R4, R14, 0x25, RZ ;  /* 0x000000250e047824 */ /* 0x001fe400078e02ff */
[----:B------:R-:W-:-:S03]  /*0240*/  IMAD R5, R36, 0x2493, RZ ;  /* 0x0000249324057824 */ /* 0x000fc600078e02ff */
[----:B------:R-:W-:Y:S02]  /*0250*/  LOP3.LUT R38, R4, 0xffff, RZ, 0xc0, !PT ;  /* 0x0000ffff04267812 */ /* 0x000fe400078ec0ff */
[----:B------:R-:W-:Y:S02]  /*0260*/  SHF.R.U32.HI R4, RZ, 0x10, R5 ;  /* 0x00000010ff047819 */ /* 0x000fe40000011605 */
[----:B------:R-:W0:Y:S01]  /*0270*/  S2R R5, SR_CTAID.X ;  /* 0x0000000000057919 */ /* 0x000e220000002500 */
[----:B------:R-:W-:Y:S02]  /*0280*/  SHF.R.U32.HI R38, RZ, 0x8, R38 ;  /* 0x00000008ff267819 */ /* 0x000fe40000011626 */
[----:B-1----:R-:W-:-:S03]  /*0290*/  IMAD.MOV R37, RZ, RZ, -R4 ;  /* 0x000000ffff257224 */ /* 0x002fc600078e0a04 */
[----:B------:R-:W-:Y:S02]  /*02a0*/  IMAD.MOV R39, RZ, RZ, -R38 ;  /* 0x000000ffff277224 */ /* 0x000fe400078e0a26 */
[----:B------:R-:W-:Y:S01]  /*02b0*/  PRMT R37, R37, 0x7710, RZ ;  /* 0x0000771025257816 */ /* 0x000fe200000000ff */
[----:B------:R-:W1:Y:S02]  /*02c0*/  LDS.128 R16, [R2+0x2d90] ;  /* 0x002d900002107984 */ /* 0x000e640000000c00 */
[----:B------:R-:W-:Y:S02]  /*02d0*/  PRMT R39, R39, 0x7710, RZ ;  /* 0x0000771027277816 */ /* 0x000fe400000000ff */
[--C-:B------:R-:W-:Y:S01]  /*02e0*/  IMAD.IADD R37, R37, 0x1, R0.reuse ;  /* 0x0000000125257824 */ /* 0x100fe200078e0200 */
[----:B------:R-:W2:Y:S02]  /*02f0*/  LDS.128 R12, [R2+0x2dc0] ;  /* 0x002dc000020c7984 */ /* 0x000ea40000000c00 */
[----:B------:R-:W-:-:S02]  /*0300*/  IMAD.IADD R39, R39, 0x1, R0 ;  /* 0x0000000127277824 */ /* 0x000fc400078e0200 */
[----:B------:R-:W-:Y:S01]  /*0310*/  LOP3.LUT R37, R37, 0xffff, RZ, 0xc0, !PT ;  /* 0x0000ffff25257812 */ /* 0x000fe200078ec0ff */
[----:B------:R-:W3:Y:S03]  /*0320*/  LDS.128 R20, [R2+0x2e30] ;  /* 0x002e300002147984 */ /* 0x000ee60000000c00 */
[----:B------:R-:W-:Y:S01]  /*0330*/  LEA.HI R37, R37, R4, RZ, 0x1f ;  /* 0x0000000425257211 */ /* 0x000fe200078ff8ff */
[----:B------:R-:W4:Y:S01]  /*0340*/  LDS.128 R24, [R2+0x2da0] ;  /* 0x002da00002187984 */ /* 0x000f220000000c00 */
[----:B------:R-:W-:-:S03]  /*0350*/  LOP3.LUT R39, R39, 0xfe, RZ, 0xc0, !PT ;  /* 0x000000fe27277812 */ /* 0x000fc600078ec0ff */
[----:B------:R-:W4:Y:S01]  /*0360*/  LDS.128 R28, [R2+0x2e40] ;  /* 0x002e4000021c7984 */ /* 0x000f220000000c00 */
[----:B------:R-:W-:-:S03]  /*0370*/  LEA.HI R4, R39, R38, RZ, 0x1f ;  /* 0x0000002627047211 */ /* 0x000fc600078ff8ff */
[----:B------:R-:W4:Y:S01]  /*0380*/  LDS.128 R32, [R2+0x2db0] ;  /* 0x002db00002207984 */ /* 0x000f220000000c00 */
[----:B0-----:R-:W-:Y:S01]  /*0390*/  IMAD R5, R5, 0x2, R3 ;  /* 0x0000000205057824 */ /* 0x001fe200078e0203 */
[----:B------:R-:W-:Y:S02]  /*03a0*/  LOP3.LUT R4, R4, 0xfc, RZ, 0xc0, !PT ;  /* 0x000000fc04047812 */ /* 0x000fe400078ec0ff */
[----:B------:R-:W0:Y:S02]  /*03b0*/  LDS.128 R40, [R2+0x2e50] ;  /* 0x002e500002287984 */ /* 0x000e240000000c00 */
[----:B------:R-:W-:Y:S02]  /*03c0*/  ISETP.LT.AND P0, PT, R5, UR16, !P0 ;  /* 0x0000001005007c0c */ /* 0x000fe4000c701270 */
[----:B------:R-:W-:Y:S02]  /*03d0*/  SHF.R.U32.HI R4, RZ, 0x2, R4 ;  /* 0x00000002ff047819 */ /* 0x000fe40000011604 */
[----:B-1----:R-:W-:-:S02]  /*03e0*/  R2UR UR4, R16 ;  /* 0x00000000100472ca */ /* 0x002fc400000e0000 */
[----:B------:R-:W-:Y:S02]  /*03f0*/  LOP3.LUT R16, R37, 0xffff, RZ, 0xc0, !PT ;  /* 0x0000ffff25107812 */ /* 0x000fe400078ec0ff */
[----:B------:R-:W-:Y:S01]  /*0400*/  R2UR UR38, R18 ;  /* 0x00000000122672ca */ /* 0x000fe200000e0000 */
[----:B------:R-:W-:Y:S01]  /*0410*/  LDS.128 R36, [R2+0x2dd0] ;  /* 0x002dd00002247984 */ /* 0x000fe20000000c00 */
[----:B------:R-:W-:Y:S02]  /*0420*/  SHF.R.U32.HI R16, RZ, 0x2, R16 ;  /* 0x00000002ff107819 */ /* 0x000fe40000011610 */
[----:B------:R-:W-:Y:S02]  /*0430*/  R2UR UR39, R19 ;  /* 0x00000000132772ca */ /* 0x000fe400000e0000 */
[----:B------:R-:W-:Y:S02]  /*0440*/  R2UR UR5, R17 ;  /* 0x00000000110572ca */ /* 0x000fe400000e0000 */
[----:B------:R-:W-:-:S02]  /*0450*/  PRMT R53, R16, 0x9910, RZ ;  /* 0x0000991010357816 */ /* 0x000fc400000000ff */
[----:B------:R-:W1:Y:S01]  /*0460*/  LDS.128 R16, [R2+0x2e80] ;  /* 0x002e800002107984 */ /* 0x000e620000000c00 */
[----:B--2---:R-:W-:Y:S01]  /*0470*/  R2UR UR17, R13 ;  /* 0x000000000d1172ca */ /* 0x004fe200000e0000 */
[----:B------:R-:W-:Y:S01]  /*0480*/  IMAD.MOV R13, RZ, RZ, -R54 ;  /* 0x000000ffff0d7224 */ /* 0x000fe200078e0a36 */
[----:B---3--:R-:W-:Y:S01]  /*0490*/  R2UR UR40, R22 ;  /* 0x00000000162872ca */ /* 0x008fe200000e0000 */
[----:B------:R-:W2:Y:S01]  /*04a0*/  @P0 LDC.64 R54, c[0x0][0x3a0] ;  /* 0x0000e800ff360b82 */ /* 0x000ea20000000a00 */
[----:B------:R-:W-:Y:S01]  /*04b0*/  R2UR UR41, R23 ;  /* 0x00000000172972ca */ /* 0x000fe200000e0000 */
[----:B------:R-:W-:Y:S01]  /*04c0*/  IMAD R53, R53, 0x7, RZ ;  /* 0x0000000735357824 */ /* 0x000fe200078e02ff */
[----:B------:R-:W-:Y:S02]  /*04d0*/  R2UR UR6, R20 ;  /* 0x00000000140672ca */ /* 0x000fe400000e0000 */
[----:B------:R-:W-:Y:S02]  /*04e0*/  R2UR UR7, R21 ;  /* 0x00000000150772ca */ /* 0x000fe400000e0000 */
[----:B----4-:R-:W-:Y:S01]  /*04f0*/  R2UR UR42, R26 ;  /* 0x000000001a2a72ca */ /* 0x010fe200000e0000 */
[----:B------:R-:W3:Y:S01]  /*0500*/  LDS.128 R20, [R2+0x2e60] ;  /* 0x002e600002147984 */ /* 0x000ee20000000c00 */
[----:B------:R-:W-:-:S02]  /*0510*/  R2UR UR43, R27 ;  /* 0x000000001b2b72ca */ /* 0x000fc400000e0000 */
[----:B------:R-:W-:Y:S02]  /*0520*/  R2UR UR8, R24 ;  /* 0x00000000180872ca */ /* 0x000fe400000e0000 */
[----:B------:R-:W-:Y:S02]  /*0530*/  R2UR UR9, R25 ;  /* 0x00000000190972ca */ /* 0x000fe400000e0000 */
[----:B------:R-:W-:Y:S01]  /*0540*/  R2UR UR44, R30 ;  /* 0x000000001e2c72ca */ /* 0x000fe200000e0000 */
[----:B------:R-:W-:Y:S01]  /*0550*/  LDS.128 R24, [R2+0x2df0] ;  /* 0x002df00002187984 */ /* 0x000fe20000000c00 */
[----:B------:R-:W-:Y:S02]  /*0560*/  R2UR UR45, R31 ;  /* 0x000000001f2d72ca */ /* 0x000fe400000e0000 */
[----:B------:R-:W-:Y:S02]  /*0570*/  R2UR UR10, R28 ;  /* 0x000000001c0a72ca */ /* 0x000fe400000e0000 */
[----:B------:R-:W-:-:S02]  /*0580*/  R2UR UR11, R29 ;  /* 0x000000001d0b72ca */ /* 0x000fc400000e0000 */
[----:B------:R-:W-:Y:S01]  /*0590*/  R2UR UR46, R34 ;  /* 0x00000000222e72ca */ /* 0x000fe200000e0000 */
[----:B------:R-:W-:Y:S01]  /*05a0*/  LDS.128 R28, [R2+0x2de0] ;  /* 0x002de000021c7984 */ /* 0x000fe20000000c00 */
[----:B------:R-:W-:Y:S02]  /*05b0*/  R2UR UR47, R35 ;  /* 0x00000000232f72ca */ /* 0x000fe400000e0000 */
[----:B------:R-:W-:Y:S02]  /*05c0*/  R2UR UR12, R32 ;  /* 0x00000000200c72ca */ /* 0x000fe400000e0000 */
[----:B------:R-:W-:Y:S02]  /*05d0*/  R2UR UR13, R33 ;  /* 0x00000000210d72ca */ /* 0x000fe400000e0000 */
[----:B0-----:R-:W-:Y:S01]  /*05e0*/  R2UR UR48, R42 ;  /* 0x000000002a3072ca */ /* 0x001fe200000e0000 */
[----:B------:R-:W0:Y:S01]  /*05f0*/  LDS.128 R32, [R2+0x2e70] ;  /* 0x002e700002207984 */ /* 0x000e220000000c00 */
[----:B------:R-:W-:-:S02]  /*0600*/  R2UR UR49, R43 ;  /* 0x000000002b3172ca */ /* 0x000fc400000e0000 */
[----:B------:R-:W-:Y:S02]  /*0610*/  R2UR UR14, R40 ;  /* 0x00000000280e72ca */ /* 0x000fe400000e0000 */
[----:B-1----:R-:W-:Y:S01]  /*0620*/  R2UR UR61, R19 ;  /* 0x00000000133d72ca */ /* 0x002fe200000e0000 */
[----:B------:R-:W-:Y:S01]  /*0630*/  @P0 IMAD R19, R5, 0x157, R0 ;  /* 0x0000015705130824 */ /* 0x000fe200078e0200 */
[----:B------:R-:W-:Y:S02]  /*0640*/  R2UR UR15, R41 ;  /* 0x00000000290f72ca */ /* 0x000fe400000e0000 */
[----:B------:R-:W-:Y:S01]  /*0650*/  R2UR UR50, R14 ;  /* 0x000000000e3272ca */ /* 0x000fe200000e0000 */
[----:B--2---:R-:W-:Y:S01]  /*0660*/  @P0 IMAD.WIDE R54, R19, 0x8, R54 ;  /* 0x0000000813360825 */ /* 0x004fe200078e0236 */
[----:B------:R-:W-:Y:S01]  /*0670*/  R2UR UR51, R15 ;  /* 0x000000000f3372ca */ /* 0x000fe200000e0000 */
[----:B------:R-:W1:Y:S01]  /*0680*/  LDS.128 R40, [R2+0x2e90] ;  /* 0x002e900002287984 */ /* 0x000e620000000c00 */
[----:B------:R-:W-:Y:S01]  /*0690*/  R2UR UR16, R12 ;  /* 0x000000000c1072ca */ /* 0x000fe200000e0000 */
[----:B------:R-:W-:Y:S01]  /*06a0*/  IMAD.MOV R12, RZ, RZ, -R53 ;  /* 0x000000ffff0c7224 */ /* 0x000fe200078e0a35 */
[----:B------:R-:W-:Y:S01]  /*06b0*/  PRMT R13, R13, 0x7710, RZ ;  /* 0x000077100d0d7816 */ /* 0x000fe200000000ff */
[----:B------:R2:W5:Y:S01]  /*06c0*/  @P0 LDG.E.64.CONSTANT R50, desc[UR34][R54.64] ;  /* 0x0000002236320981 */ /* 0x000562000c1e9b00 */
[----:B------:R-:W-:Y:S01]  /*06d0*/  IMAD R53, R3, 0x16c8, R2 ;  /* 0x000016c803357824 */ /* 0x000fe200078e0202 */
[----:B---3--:R-:W-:-:S02]  /*06e0*/  R2UR UR52, R22 ;  /* 0x00000000163472ca */ /* 0x008fc400000e0000 */
[----:B------:R2:W5:Y:S01]  /*06f0*/  @P0 LDG.E.64.CONSTANT R48, desc[UR34][R54.64+0x188] ;  /* 0x0001882236300981 */ /* 0x000562000c1e9b00 */
[----:B------:R-:W-:Y:S01]  /*0700*/  PRMT R3, R12, 0x7710, RZ ;  /* 0x000077100c037816 */ /* 0x000fe200000000ff */
[--C-:B------:R-:W-:Y:S01]  /*0710*/  IMAD.IADD R13, R13, 0x1, R0.reuse ;  /* 0x000000010d0d7824 */ /* 0x100fe200078e0200 */
[----:B------:R-:W-:Y:S01]  /*0720*/  R2UR UR53, R23 ;  /* 0x00000000173572ca */ /* 0x000fe200000e0000 */
[----:B------:R2:W5:Y:S01]  /*0730*/  @P0 LDG.E.64.CONSTANT R46, desc[UR34][R54.64+0x310] ;  /* 0x00031022362e0981 */ /* 0x000562000c1e9b00 */
[----:B------:R-:W-:Y:S01]  /*0740*/  IMAD R57, R4, 0x48, R53 ;  /* 0x0000004804397824 */ /* 0x000fe200078e0235 */
[----:B------:R-:W-:Y:S01]  /*0750*/  R2UR UR18, R20 ;  /* 0x00000000141272ca */ /* 0x000fe200000e0000 */
[----:B------:R-:W-:Y:S01]  /*0760*/  IMAD.IADD R3, R3, 0x1, R0 ;  /* 0x0000000103037824 */ /* 0x000fe200078e0200 */
[----:B------:R2:W5:Y:S01]  /*0770*/  @P0 LDG.E.64.CONSTANT R44, desc[UR34][R54.64+0x498] ;  /* 0x00049822362c0981 */ /* 0x000562000c1e9b00 */
[----:B------:R-:W-:Y:S01]  /*0780*/  IMAD R4, R4, 0x240, R57 ;  /* 0x0000024004047824 */ /* 0x000fe200078e0239 */
[----:B------:R-:W-:Y:S01]  /*0790*/  LOP3.LUT R56, R13, 0xffff, RZ, 0xc0, !PT ;  /* 0x0000ffff0d387812 */ /* 0x000fe200078ec0ff */
[----:B------:R-:W-:Y:S01]  /*07a0*/  IMAD R53, R52, 0x288, R53 ;  /* 0x0000028834357824 */ /* 0x000fe200078e0235 */
[----:B------:R2:W5:Y:S01]  /*07b0*/  @P0 LDG.E.64.CONSTANT R6, desc[UR34][R54.64+0x620] ;  /* 0x0006202236060981 */ /* 0x000562000c1e9b00 */
[----:B------:R-:W-:-:S02]  /*07c0*/  LOP3.LUT R3, R3, 0xffff, RZ, 0xc0, !PT ;  /* 0x0000ffff03037812 */ /* 0x000fc400078ec0ff */
[----:B------:R-:W-:Y:S01]  /*07d0*/  R2UR UR19, R21 ;  /* 0x00000000151372ca */ /* 0x000fe200000e0000 */
[----:B------:R2:W5:Y:S01]  /*07e0*/  @P0 LDG.E.64.CONSTANT R8, desc[UR34][R54.64+0x7a8] ;  /* 0x0007a82236080981 */ /* 0x000562000c1e9b00 */
[----:B------:R-:W-:Y:S01]  /*07f0*/  R2UR UR54, R38 ;  /* 0x00000000263672ca */ /* 0x000fe200000e0000 */
[----:B------:R-:W-:Y:S01]  /*0800*/  IMAD R12, R3, 0x8, R57 ;  /* 0x00000008030c7824 */ /* 0x000fe200078e0239 */
[----:B------:R-:W-:Y:S01]  /*0810*/  R2UR UR55, R39 ;  /* 0x00000000273772ca */ /* 0x000fe200000e0000 */
[----:B------:R2:W5:Y:S01]  /*0820*/  @P0 LDG.E.64.CONSTANT R10, desc[UR34][R54.64+0x930] ;  /* 0x00093022360a0981 */ /* 0x000562000c1e9b00 */
[----:B------:R-:W-:Y:S01]  /*0830*/  R2UR UR20, R36 ;  /* 0x00000000241472ca */ /* 0x000fe200000e0000 */
[----:B------:R-:W-:Y:S01]  /*0840*/  IMAD R4, R3, 0x8, R4 ;  /* 0x0000000803047824 */ /* 0x000fe200078e0204 */
[----:B------:R-:W-:Y:S01]  /*0850*/  R2UR UR21, R37 ;  /* 0x00000000251572ca */ /* 0x000fe200000e0000 */
[----:B------:R-:W3:Y:S01]  /*0860*/  LDS.64 R14, [R2+0x2e00] ;  /* 0x002e0000020e7984 */ /* 0x000ee20000000a00 */
[----:B0-----:R-:W-:Y:S01]  /*0870*/  R2UR UR56, R34 ;  /* 0x00000000223872ca */ /* 0x001fe200000e0000 */
[----:B------:R-:W-:Y:S01]  /*0880*/  IMAD R3, R56, 0x48, R53 ;  /* 0x0000004838037824 */ /* 0x000fe200078e0235 */
        /* <DEDUP_REMOVED lines=18> */
[----:B---3--:R-:W-:-:S02]  /*09b0*/  R2UR UR32, R14 ;  /* 0x000000000e2072ca */ /* 0x008fc400000e0000 */
[----:B------:R-:W-:Y:S01]  /*09c0*/  R2UR UR33, R15 ;  /* 0x000000000f2172ca */ /* 0x000fe200000e0000 */
[----:B--2---:R-:W-:-:S14]  /*09d0*/  @P1 BRA `(.L_x_1454) ;  /* 0x0000000400241947 */ /* 0x004fdc0003800000 */
        /* <DEDUP_REMOVED lines=36> */
[C-C-:B------:R-:W-:Y:S01]  /*0c20*/  DADD R16, R8.reuse, -R10.reuse ;  /* 0x0000000008107229 */ /* 0x140fe2000000080a */
[----:B------:R-:W-:Y:S01]  /*0c30*/  STS.64 [R12+0x11b8], R24 ;  /* 0x0011b8180c007388 */ /* 0x000fe20000000a00 */
[----:B------:R-:W-:Y:S02]  /*0c40*/  DADD R18, R8, R10 ;  /* 0x0000000008127229 */ /* 0x000fe4000000000a */
        /* <DEDUP_REMOVED lines=34> */
.L_x_1454:
[----:B------:R-:W-:Y:S05]  /*0e70*/  BSYNC.RECONVERGENT B0 ;  /* 0x0000000000007941 */ /* 0x000fea0003800200 */
.L_x_1453:
[----:B------:R-:W-:Y:S06]  /*0e80*/  BAR.SYNC.DEFER_BLOCKING 0x0 ;  /* 0x0000000000007b1d */ /* 0x000fec0000010000 */
[----:B------:R-:W-:Y:S01]  /*0e90*/  BSSY.RECONVERGENT B0, `(.L_x_1455) ;  /* 0x0000058000007945 */ /* 0x000fe20003800200 */
[----:B-----5:R1:W2:Y:S04]  /*0ea0*/  @P2 LDS.64 R6, [R2+0x2e08] ;  /* 0x002e080002062984 */ /* 0x0202a80000000a00 */
[----:B0-----:R1:W0:Y:S04]  /*0eb0*/  @P2 LDS.128 R8, [R2+0x2ea0] ;  /* 0x002ea00002082984 */ /* 0x0012280000000c00 */
[----:B------:R1:W3:Y:S04]  /*0ec0*/  @P2 LDS.128 R16, [R2+0x2e10] ;  /* 0x002e100002102984 */ /* 0x0002e80000000c00 */
[----:B------:R1:W4:Y:S04]  /*0ed0*/  @P2 LDS.128 R20, [R2+0x2eb0] ;  /* 0x002eb00002142984 */ /* 0x0003280000000c00 */
[----:B------:R1:W0:Y:S04]  /*0ee0*/  @P2 LDS.128 R24, [R2+0x2e20] ;  /* 0x002e200002182984 */ /* 0x0002280000000c00 */
[----:B------:R1:W0:Y:S01]  /*0ef0*/  @P2 LDS.128 R28, [R2+0x2ec0] ;  /* 0x002ec000021c2984 */ /* 0x0002220000000c00 */
[----:B------:R-:W-:Y:S05]  /*0f00*/  @P2 BRA `(.L_x_1456) ;  /* 0x0000000400402947 */ /* 0x000fea0003800000 */
[----:B------:R-:W-:Y:S04]  /*0f10*/  LDS.64 R32, [R4] ;  /* 0x0000000004207984 */ /* 0x000fe80000000a00 */
[----:B--2---:R-:W2:Y:S04]  /*0f20*/  LDS.64 R6, [R4+0x1b0] ;  /* 0x0001b00004067984 */ /* 0x004ea80000000a00 */
[----:B------:R-:W-:Y:S04]  /*0f30*/  LDS.64 R40, [R4+0x90] ;  /* 0x0000900004287984 */ /* 0x000fe80000000a00 */
[----:B0-----:R-:W0:Y:S04]  /*0f40*/  LDS.64 R10, [R4+0x120] ;  /* 0x00012000040a7984 */ /* 0x001e280000000a00 */
[----:B------:R-:W-:Y:S04]  /*0f50*/  LDS.64 R38, [R4+0x48] ;  /* 0x0000480004267984 */ /* 0x000fe80000000a00 */
[----:B------:R-:W5:Y:S04]  /*0f60*/  LDS.64 R8, [R4+0x168] ;  /* 0x0001680004087984 */ /* 0x000f680000000a00 */
[----:B------:R-:W1:Y:S01]  /*0f70*/  LDS.64 R42, [R4+0xd8] ;  /* 0x0000d800042a7984 */ /* 0x000e620000000a00 */
[----:B--2---:R-:W-:-:S02]  /*0f80*/  DADD R14, R32, R6 ;  /* 0x00000000200e7229 */ /* 0x004fc40000000006 */
[----:B------:R-:W-:Y:S02]  /*0f90*/  DADD R32, R32, -R6 ;  /* 0x0000000020207229 */ /* 0x000fe40000000806 */
[C-C-:B0-----:R-:W-:Y:S02]  /*0fa0*/  DADD R36, R40.reuse, R10.reuse ;  /* 0x0000000028247229 */ /* 0x141fe4000000000a */
[----:B------:R-:W-:Y:S02]  /*0fb0*/  DADD R40, R40, -R10 ;  /* 0x0000000028287229 */ /* 0x000fe4000000080a */
[----:B------:R-:W-:Y:S02]  /*0fc0*/  DFMA R10, R14, UR12, RZ ;  /* 0x0000000c0e0a7c2b */ /* 0x000fe400080000ff */
[----:B---3--:R-:W-:Y:S02]  /*0fd0*/  DFMA R16, R32, UR14, RZ ;  /* 0x0000000e20107c2b */ /* 0x008fe400080000ff */
[----:B-----5:R-:W-:-:S02]  /*0fe0*/  DADD R34, R38, R8 ;  /* 0x0000000026227229 */ /* 0x020fc40000000008 */
[----:B------:R-:W-:Y:S02]  /*0ff0*/  DADD R38, R38, -R8 ;  /* 0x0000000026267229 */ /* 0x000fe40000000808 */
[----:B------:R-:W-:Y:S02]  /*1000*/  DFMA R18, R14, UR20, RZ ;  /* 0x000000140e127c2b */ /* 0x000fe400080000ff */
[----:B----4-:R-:W-:Y:S02]  /*1010*/  DFMA R20, R32, UR22, RZ ;  /* 0x0000001620147c2b */ /* 0x010fe400080000ff */
[----:B------:R-:W-:Y:S02]  /*1020*/  DFMA R6, R14, UR4, RZ ;  /* 0x000000040e067c2b */ /* 0x000fe400080000ff */
[----:B------:R-:W-:Y:S02]  /*1030*/  DFMA R8, R32, UR6, RZ ;  /* 0x0000000620087c2b */ /* 0x000fe400080000ff */
[----:B-1----:R-:W-:-:S02]  /*1040*/  DADD R44, R42, R42 ;  /* 0x000000002a2c7229 */ /* 0x002fc4000000002a */
        /* <DEDUP_REMOVED lines=60> */
.L_x_1456:
[----:B------:R-:W-:Y:S05]  /*1410*/  BSYNC.RECONVERGENT B0 ;  /* 0x0000000000007941 */ /* 0x000fea0003800200 */
.L_x_1455:
[----:B------:R-:W-:Y:S01]  /*1420*/  BAR.SYNC.DEFER_BLOCKING 0x0 ;  /* 0x0000000000007b1d */ /* 0x000fe20000010000 */
[----:B-1----:R-:W-:Y:S01]  /*1430*/  PRMT R2, R13, 0x5410, R52 ;  /* 0x000054100d027816 */ /* 0x002fe20000000034 */
[----:B------:R-:W-:-:S04]  /*1440*/  IMAD.MOV.U32 R13, RZ, RZ, 0x8 ;  /* 0x00000008ff0d7424 */ /* 0x000fc800078e00ff */
[----:B------:R-:W-:Y:S02]  /*1450*/  UMOV UR36, 0x5109 ;  /* 0x0000510900247882 */ /* 0x000fe40000000000 */
[----:B------:R-:W-:-:S04]  /*1460*/  IDP.2A.LO.U16.U8 R2, R2, UR36, R13 ;  /* 0x0000002402027c26 */ /* 0x000fc8000800100d */
[----:B------:R-:W-:Y:S01]  /*1470*/  IMAD R13, R5, 0x2d9, R2 ;  /* 0x000002d9050d7824 */ /* 0x000fe200078e0202 */
[----:B------:R-:W-:Y:S04]  /*1480*/  LDS.64 R40, [R3] ;  /* 0x0000000003287984 */ /* 0x000fe80000000a00 */
[----:B0-----:R-:W0:Y:S04]  /*1490*/  LDS.64 R14, [R3+0x30] ;  /* 0x00003000030e7984 */ /* 0x001e280000000a00 */
[----:B------:R-:W-:Y:S04]  /*14a0*/  LDS.64 R36, [R3+0x8] ;  /* 0x0000080003247984 */ /* 0x000fe80000000a00 */
[----:B------:R-:W1:Y:S04]  /*14b0*/  LDS.64 R58, [R3+0x28] ;  /* 0x00002800033a7984 */ /* 0x000e680000000a00 */
[----:B------:R-:W-:Y:S04]  /*14c0*/  LDS.64 R56, [R3+0x10] ;  /* 0x0000100003387984 */ /* 0x000fe80000000a00 */
[----:B------:R-:W5:Y:S01]  /*14d0*/  LDS.64 R32, [R3+0x20] ;  /* 0x0000200003207984 */ /* 0x000f620000000a00 */
        /* <DEDUP_REMOVED lines=8> */
[----:B---3--:R-:W-:Y:S02]  /*1560*/  DFMA R34, R34, R16, RZ ;  /* 0x000000102222722b */ /* 0x008fe400000000ff */
[----:B------:R-:W-:-:S02]  /*1570*/  DFMA R42, R50, UR38, R42 ;  /* 0x00000026322a7c2b */ /* 0x000fc4000800002a */
[C---:B------:R-:W-:Y:S02]  /*1580*/  DFMA R44, R50.reuse, UR46, R44 ;  /* 0x0000002e322c7c2b */ /* 0x040fe4000800002c */
[C---:B------:R-:W-:Y:S02]  /*1590*/  DFMA R46, R50.reuse, UR54, R46 ;  /* 0x00000036322e7c2b */ /* 0x040fe4000800002e */
[----:B------:R-:W-:Y:S02]  /*15a0*/  DFMA R48, R50, UR62, R48 ;  /* 0x0000003e32307c2b */ /* 0x000fe40008000030 */
[----:B-----5:R-:W-:Y:S02]  /*15b0*/  DADD R54, R56, R32 ;  /* 0x0000000038367229 */ /* 0x020fe40000000020 */
[----:B------:R-:W-:Y:S02]  /*15c0*/  DFMA R50, R50, R18, R34 ;  /* 0x000000123232722b */ /* 0x000fe40000000022 */
[----:B------:R-:W-:-:S02]  /*15d0*/  DADD R58, R36, -R58 ;  /* 0x00000000243a7229 */ /* 0x000fc4000000083a */
[----:B------:R-:W-:Y:S02]  /*15e0*/  DADD R56, R56, -R32 ;  /* 0x0000000038387229 */ /* 0x000fe40000000820 */
[C---:B------:R-:W-:Y:S02]  /*15f0*/  DFMA R42, R54.reuse, UR8, R42 ;  /* 0x00000008362a7c2b */ /* 0x040fe4000800002a */
[C---:B------:R-:W-:Y:S02]  /*1600*/  DFMA R44, R54.reuse, UR16, R44 ;  /* 0x00000010362c7c2b */ /* 0x040fe4000800002c */
[C---:B------:R-:W-:Y:S02]  /*1610*/  DFMA R46, R54.reuse, UR24, R46 ;  /* 0x00000018362e7c2b */ /* 0x040fe4000800002e */
[C---:B------:R-:W-:Y:S02]  /*1620*/  DFMA R48, R54.reuse, UR32, R48 ;  /* 0x0000002036307c2b */ /* 0x040fe40008000030 */
[----:B------:R-:W-:Y:S01]  /*1630*/  DFMA R50, R54, R24, R50 ;  /* 0x000000183632722b */ /* 0x000fe20000000032 */
[----:B------:R-:W1:Y:S01]  /*1640*/  LDC.64 R54, c[0x0][0x388] ;  /* 0x0000e200ff367b82 */ /* 0x000e620000000a00 */
[----:B------:R-:W-:-:S02]  /*1650*/  DFMA R32, R40, UR6, RZ ;  /* 0x0000000628207c2b */ /* 0x000fc400080000ff */
[C---:B------:R-:W-:Y:S02]  /*1660*/  DFMA R34, R40.reuse, UR14, RZ ;  /* 0x0000000e28227c2b */ /* 0x040fe400080000ff */
[C---:B------:R-:W-:Y:S02]  /*1670*/  DFMA R36, R40.reuse, UR22, RZ ;  /* 0x0000001628247c2b */ /* 0x040fe400080000ff */
[C---:B------:R-:W-:Y:S02]  /*1680*/  DFMA R38, R40.reuse, UR30, RZ ;  /* 0x0000001e28267c2b */ /* 0x040fe400080000ff */
[----:B----4-:R-:W-:Y:S02]  /*1690*/  DFMA R40, R40, R20, RZ ;  /* 0x000000142828722b */ /* 0x010fe400000000ff */
[----:B0-----:R-:W-:Y:S02]  /*16a0*/  DADD R52, R14, R14 ;  /* 0x000000000e347229 */ /* 0x001fe4000000000e */
[----:B------:R-:W-:-:S02]  /*16b0*/  DFMA R32, R58, UR40, R32 ;  /* 0x000000283a207c2b */ /* 0x000fc40008000020 */
[C---:B------:R-:W-:Y:S02]  /*16c0*/  DFMA R34, R58.reuse, UR48, R34 ;  /* 0x000000303a227c2b */ /* 0x040fe40008000022 */
[C---:B------:R-:W-:Y:S02]  /*16d0*/  DFMA R36, R58.reuse, UR56, R36 ;  /* 0x000000383a247c2b */ /* 0x040fe40008000024 */
[C---:B------:R-:W-:Y:S02]  /*16e0*/  DFMA R38, R58.reuse, UR64, R38 ;  /* 0x000000403a267c2b */ /* 0x040fe40008000026 */
[----:B------:R-:W-:Y:S02]  /*16f0*/  DFMA R40, R58, R22, R40 ;  /* 0x000000163a28722b */ /* 0x000fe40000000028 */
[----:B------:R-:W-:Y:S01]  /*1700*/  DMUL R52, R52, 0.5 ;  /* 0x3fe0000034347828 */ /* 0x000fe20000000000 */
[----:B-1----:R-:W-:Y:S01]  /*1710*/  IMAD.WIDE R54, R13, 0x8, R54 ;  /* 0x000000080d367825 */ /* 0x002fe200078e0236 */
[----:B------:R-:W-:-:S02]  /*1720*/  DFMA R32, R56, UR10, R32 ;  /* 0x0000000a38207c2b */ /* 0x000fc40008000020 */
[C---:B------:R-:W-:Y:S02]  /*1730*/  DFMA R34, R56.reuse, UR18, R34 ;  /* 0x0000001238227c2b */ /* 0x040fe40008000022 */
[C---:B------:R-:W-:Y:S01]  /*1740*/  DFMA R36, R56.reuse, UR26, R36 ;  /* 0x0000001a38247c2b */ /* 0x040fe20008000024 */
[----:B------:R-:W3:Y:S01]  /*1750*/  LDG.E.64.CONSTANT R58, desc[UR34][R54.64+-0x40] ;  /* 0xffffc022363a7981 */ /* 0x000ee2000c1e9b00 */
[C---:B------:R-:W-:Y:S02]  /*1760*/  DFMA R38, R56.reuse, R8, R38 ;  /* 0x000000083826722b */ /* 0x040fe40000000026 */
[----:B------:R-:W-:Y:S02]  /*1770*/  DFMA R40, R56, R28, R40 ;  /* 0x0000001c3828722b */ /* 0x000fe40000000028 */
[C---:B------:R-:W-:Y:S02]  /*1780*/  DFMA R42, R52.reuse, UR42, R42 ;  /* 0x0000002a342a7c2b */ /* 0x040fe4000800002a */
[----:B------:R-:W-:-:S02]  /*1790*/  DFMA R44, R52, UR50, R44 ;  /* 0x00000032342c7c2b */ /* 0x000fc4000800002c */
[C---:B------:R-:W-:Y:S02]  /*17a0*/  DFMA R46, R52.reuse, UR58, R46 ;  /* 0x0000003a342e7c2b */ /* 0x040fe4000800002e */
[C---:B--2---:R-:W-:Y:S02]  /*17b0*/  DFMA R48, R52.reuse, R6, R48 ;  /* 0x000000063430722b */ /* 0x044fe40000000030 */
[----:B------:R-:W-:Y:S01]  /*17c0*/  DFMA R56, R52, R26, R50 ;  /* 0x0000001a3438722b */ /* 0x000fe20000000032 */
[----:B------:R-:W2:Y:S04]  /*17d0*/  LDG.E.64.CONSTANT R52, desc[UR34][R54.64+-0x10] ;  /* 0xfffff02236347981 */ /* 0x000ea8000c1e9b00 */
[----:B------:R-:W4:Y:S01]  /*17e0*/  LDG.E.64.CONSTANT R50, desc[UR34][R54.64+-0x18] ;  /* 0xffffe82236327981 */ /* 0x000f22000c1e9b00 */
[----:B------:R-:W-:-:S08]  /*17f0*/  DADD R14, R14, -R14 ;  /* 0x000000000e0e7229 */ /* 0x000fd0000000080e */
[C---:B------:R-:W-:Y:S02]  /*1800*/  DFMA R36, R14.reuse, UR60, R36 ;  /* 0x0000003c0e247c2b */ /* 0x040fe40008000024 */
        /* <DEDUP_REMOVED lines=11> */
[----:B------:R-:W-:Y:S01]  /*18c0*/  DADD R34, R44, R34 ;  /* 0x000000002c227229 */ /* 0x000fe20000000022 */
[----:B------:R-:W5:Y:S01]  /*18d0*/  LDG.E.64.CONSTANT R44, desc[UR34][R54.64+-0x38] ;  /* 0xffffc822362c7981 */ /* 0x000f62000c1e9b00 */
[----:B------:R-:W-:-:S03]  /*18e0*/  DADD R40, R56, R40 ;  /* 0x0000000038287229 */ /* 0x000fc60000000028 */
[----:B------:R-:W5:Y:S01]  /*18f0*/  LDG.E.64.CONSTANT R56, desc[UR34][R54.64+-0x28] ;  /* 0xffffd82236387981 */ /* 0x000f62000c1e9b00 */
[----:B------:R-:W-:Y:S06]  /*1900*/  BAR.SYNC.DEFER_BLOCKING 0x0 ;  /* 0x0000000000007b1d */ /* 0x000fec0000010000 */
[----:B---3--:R-:W-:Y:S01]  /*1910*/  DMUL R32, R58, R32 ;  /* 0x000000203a207228 */ /* 0x008fe20000000000 */
[----:B------:R-:W3:Y:S01]  /*1920*/  LDG.E.64.CONSTANT R58, desc[UR34][R54.64+-0x8] ;  /* 0xfffff822363a7981 */ /* 0x000ee2000c1e9b00 */
[----:B--2---:R-:W-:-:S03]  /*1930*/  DMUL R14, R52, R14 ;  /* 0x0000000e340e7228 */ /* 0x004fc60000000000 */
[----:B------:R-:W2:Y:S01]  /*1940*/  LDG.E.64.CONSTANT R52, desc[UR34][R54.64] ;  /* 0x0000002236347981 */ /* 0x000ea2000c1e9b00 */
[----:B----4-:R-:W-:-:S03]  /*1950*/  DMUL R36, R50, R36 ;  /* 0x0000002432247228 */ /* 0x010fc60000000000 */
[----:B------:R-:W4:Y:S04]  /*1960*/  LDG.E.64.CONSTANT R50, desc[UR34][R54.64+-0x30] ;  /* 0xffffd02236327981 */ /* 0x000f28000c1e9b00 */
[----:B------:R-:W4:Y:S01]  /*1970*/  LDG.E.64.CONSTANT R54, desc[UR34][R54.64+-0x20] ;  /* 0xffffe02236367981 */ /* 0x000f22000c1e9b00 */
[----:B-----5:R-:W-:Y:S02]  /*1980*/  DMUL R34, R44, R34 ;  /* 0x000000222c227228 */ /* 0x020fe40000000000 */
[----:B------:R-:W-:Y:S01]  /*1990*/  DMUL R38, R56, R38 ;  /* 0x0000002638267228 */ /* 0x000fe20000000000 */
[----:B------:R-:W-:Y:S01]  /*19a0*/  ISETP.GT.U32.AND P2, PT, R0, 0x3e, PT ;  /* 0x0000003e0000780c */ /* 0x000fe20003f44070 */
[----:B------:R-:W-:Y:S04]  /*19b0*/  BSSY.RECONVERGENT B0, `(.L_x_1457) ;  /* 0x0000090000007945 */ /* 0x000fe80003800200 */
[----:B---3--:R-:W-:-:S02]  /*19c0*/  DFMA R56, R58, R42, R34 ;  /* 0x0000002a3a38722b */ /* 0x008fc40000000022 */
[----:B------:R-:W-:Y:S02]  /*19d0*/  DFMA R42, R58, -R42, R34 ;  /* 0x8000002a3a2a722b */ /* 0x000fe40000000022 */
[CCC-:B--2---:R-:W-:Y:S02]  /*19e0*/  DFMA R44, R52.reuse, R48.reuse, R32.reuse ;  /* 0x00000030342c722b */ /* 0x1c4fe40000000020 */
[----:B------:R-:W-:Y:S02]  /*19f0*/  DFMA R48, R52, -R48, R32 ;  /* 0x800000303430722b */ /* 0x000fe40000000020 */
[----:B----4-:R-:W-:-:S04]  /*1a00*/  DMUL R46, R50, R46 ;  /* 0x0000002e322e7228 */ /* 0x010fc80000000000 */
[C---:B------:R-:W-:Y:S02]  /*1a10*/  DFMA R60, R44.reuse, UR4, RZ ;  /* 0x000000042c3c7c2b */ /* 0x040fe400080000ff */
[C---:B------:R-:W-:Y:S02]  /*1a20*/  DFMA R50, R44.reuse, UR38, RZ ;  /* 0x000000262c327c2b */ /* 0x040fe400080000ff */
[C---:B------:R-:W-:Y:S02]  /*1a30*/  DFMA R52, R44.reuse, UR8, RZ ;  /* 0x000000082c347c2b */ /* 0x040fe400080000ff */
[----:B------:R-:W-:Y:S02]  /*1a40*/  DFMA R58, R44, UR42, RZ ;  /* 0x0000002a2c3a7c2b */ /* 0x000fe400080000ff */
[C---:B------:R-:W-:Y:S02]  /*1a50*/  DFMA R44, R56.reuse, UR12, R60 ;  /* 0x0000000c382c7c2b */ /* 0x040fe4000800003c */
[----:B------:R-:W-:-:S02]  /*1a60*/  DFMA R50, R56, UR46, R50 ;  /* 0x0000002e38327c2b */ /* 0x000fc40008000032 */
[C---:B------:R-:W-:Y:S02]  /*1a70*/  DFMA R52, R56.reuse, UR16, R52 ;  /* 0x0000001038347c2b */ /* 0x040fe40008000034 */
[----:B------:R-:W-:Y:S02]  /*1a80*/  DFMA R56, R56, UR50, R58 ;  /* 0x0000003238387c2b */ /* 0x000fe4000800003a */
[----:B------:R-:W-:Y:S02]  /*1a90*/  DADD R58, R14, R46 ;  /* 0x000000000e3a7229 */ /* 0x000fe4000000002e */
[----:B------:R-:W-:Y:S02]  /*1aa0*/  DMUL R40, R54, R40 ;  /* 0x0000002836287228 */ /* 0x000fe40000000000 */
[C---:B------:R-:W-:Y:S02]  /*1ab0*/  DFMA R60, R48.reuse, UR6, RZ ;  /* 0x00000006303c7c2b */ /* 0x040fe400080000ff */
[----:B------:R-:W-:-:S02]  /*1ac0*/  DFMA R54, R48, UR40, RZ ;  /* 0x0000002830367c2b */ /* 0x000fc400080000ff */
[C---:B------:R-:W-:Y:S02]  /*1ad0*/  DFMA R44, R58.reuse, UR20, R44 ;  /* 0x000000143a2c7c2b */ /* 0x040fe4000800002c */
[C---:B------:R-:W-:Y:S02]  /*1ae0*/  DFMA R50, R58.reuse, UR54, R50 ;  /* 0x000000363a327c2b */ /* 0x040fe40008000032 */
[C---:B------:R-:W-:Y:S02]  /*1af0*/  DFMA R52, R58.reuse, UR24, R52 ;  /* 0x000000183a347c2b */ /* 0x040fe40008000034 */
[----:B------:R-:W-:Y:S02]  /*1b00*/  DFMA R56, R58, UR58, R56 ;  /* 0x0000003a3a387c2b */ /* 0x000fe40008000038 */
[C---:B------:R-:W-:Y:S02]  /*1b10*/  DFMA R58, R48.reuse, UR10, RZ ;  /* 0x0000000a303a7c2b */ /* 0x040fe400080000ff */
[----:B------:R-:W-:-:S02]  /*1b20*/  DFMA R48, R48, UR44, RZ ;  /* 0x0000002c30307c2b */ /* 0x000fc400080000ff */
        /* <DEDUP_REMOVED lines=13> */
[----:B------:R-:W-:Y:S02]  /*1c00*/  DFMA R56, R42, R6, R56 ;  /* 0x000000062a38722b */ /* 0x000fe40000000038 */
[----:B------:R-:W-:-:S08]  /*1c10*/  DADD R42, -R36, R38 ;  /* 0x00000000242a7229 */ /* 0x000fd00000000126 */
[C---:B------:R-:W-:Y:S02]  /*1c20*/  DFMA R60, R42.reuse, UR30, R60 ;  /* 0x0000001e2a3c7c2b */ /* 0x040fe4000800003c */
[C---:B------:R-:W-:Y:S02]  /*1c30*/  DFMA R54, R42.reuse, UR64, R54 ;  /* 0x000000402a367c2b */ /* 0x040fe40008000036 */
[C---:B------:R-:W-:Y:S02]  /*1c40*/  DFMA R58, R42.reuse, R8, R58 ;  /* 0x000000082a3a722b */ /* 0x040fe4000000003a */
[----:B------:R-:W-:Y:S02]  /*1c50*/  DFMA R48, R42, R10, R48 ;  /* 0x0000000a2a30722b */ /* 0x000fe40000000030 */
[----:B------:R-:W-:-:S08]  /*1c60*/  DADD R42, R40, -R40 ;  /* 0x00000000282a7229 */ /* 0x000fd00000000828 */
[C---:B------:R-:W-:Y:S02]  /*1c70*/  DFMA R60, R42.reuse, R20, R60 ;  /* 0x000000142a3c722b */ /* 0x040fe4000000003c */
[C---:B------:R-:W-:Y:S02]  /*1c80*/  DFMA R54, R42.reuse, R22, R54 ;  /* 0x000000162a36722b */ /* 0x040fe40000000036 */
[C---:B------:R-:W-:Y:S02]  /*1c90*/  DFMA R58, R42.reuse, R28, R58 ;  /* 0x0000001c2a3a722b */ /* 0x040fe4000000003a */
[----:B------:R-:W-:Y:S02]  /*1ca0*/  DFMA R48, R42, R30, R48 ;  /* 0x0000001e2a30722b */ /* 0x000fe40000000030 */
[----:B------:R-:W-:-:S08]  /*1cb0*/  DADD R42, R40, R40 ;  /* 0x00000000282a7229 */ /* 0x000fd00000000028 */
[----:B------:R-:W-:-:S08]  /*1cc0*/  DMUL R42, R42, 0.5 ;  /* 0x3fe000002a2a7828 */ /* 0x000fd00000000000 */
        /* <DEDUP_REMOVED lines=45> */
[----:B------:R-:W-:Y:S01]  /*1fa0*/  DFMA R50, R2, UR58, R50 ;  /* 0x0000003a02327c2b */ /* 0x000fe20008000032 */
[----:B------:R-:W0:Y:S01]  /*1fb0*/  LDS.64 R2, [R4+0x168] ;  /* 0x0001680004027984 */ /* 0x000e220000000a00 */
[----:B------:R-:W-:-:S08]  /*1fc0*/  DFMA R58, R62, UR18, R58 ;  /* 0x000000123e3a7c2b */ /* 0x000fd0000800003a */
[----:B------:R-:W-:Y:S02]  /*1fd0*/  DFMA R58, R60, UR26, R58 ;  /* 0x0000001a3c3a7c2b */ /* 0x000fe4000800003a */
[C-C-:B0-----:R-:W-:Y:S02]  /*1fe0*/  DADD R54, R56.reuse, R2.reuse ;  /* 0x0000000038367229 */ /* 0x141fe40000000002 */
[----:B------:R-:W-:Y:S02]  /*1ff0*/  DADD R2, R56, -R2 ;  /* 0x0000000038027229 */ /* 0x000fe40000000802 */
[----:B------:R-:W-:-:S04]  /*2000*/  DFMA R56, R52, UR40, RZ ;  /* 0x0000002834387c2b */ /* 0x000fc800080000ff */
[C---:B------:R-:W-:Y:S02]  /*2010*/  DFMA R42, R54.reuse, UR28, R42 ;  /* 0x0000001c362a7c2b */ /* 0x040fe4000800002a */
[C---:B------:R-:W-:Y:S02]  /*2020*/  DFMA R44, R54.reuse, UR62, R44 ;  /* 0x0000003e362c7c2b */ /* 0x040fe4000800002c */
[C---:B------:R-:W-:Y:S02]  /*2030*/  DFMA R48, R54.reuse, UR32, R48 ;  /* 0x0000002036307c2b */ /* 0x040fe40008000030 */
[----:B------:R-:W-:Y:S02]  /*2040*/  DFMA R50, R54, R6, R50 ;  /* 0x000000063632722b */ /* 0x000fe40000000032 */
[C---:B------:R-:W-:Y:S02]  /*2050*/  DFMA R54, R52.reuse, UR6, RZ ;  /* 0x0000000634367c2b */ /* 0x040fe400080000ff */
[----:B------:R-:W-:-:S02]  /*2060*/  DFMA R52, R52, UR44, RZ ;  /* 0x0000002c34347c2b */ /* 0x000fc400080000ff */
[----:B------:R-:W-:Y:S02]  /*2070*/  DFMA R56, R62, UR48, R56 ;  /* 0x000000303e387c2b */ /* 0x000fe40008000038 */
[----:B------:R-:W-:Y:S02]  /*2080*/  DFMA R58, R2, R8, R58 ;  /* 0x00000008023a722b */ /* 0x000fe4000000003a */
[C---:B------:R-:W-:Y:S02]  /*2090*/  DFMA R54, R62.reuse, UR14, R54 ;  /* 0x0000000e3e367c2b */ /* 0x040fe40008000036 */
[----:B------:R-:W-:Y:S02]  /*20a0*/  DFMA R52, R62, UR52, R52 ;  /* 0x000000343e347c2b */ /* 0x000fe40008000034 */
[----:B------:R-:W-:-:S04]  /*20b0*/  DFMA R56, R60, UR56, R56 ;  /* 0x000000383c387c2b */ /* 0x000fc80008000038 */
[C---:B------:R-:W-:Y:S02]  /*20c0*/  DFMA R54, R60.reuse, UR22, R54 ;  /* 0x000000163c367c2b */ /* 0x040fe40008000036 */
[----:B------:R-:W-:Y:S01]  /*20d0*/  DFMA R52, R60, UR60, R52 ;  /* 0x0000003c3c347c2b */ /* 0x000fe20008000034 */
[----:B------:R-:W0:Y:S01]  /*20e0*/  LDS.64 R60, [R4+0x120] ;  /* 0x00012000043c7984 */ /* 0x000e220000000a00 */
[----:B------:R-:W-:-:S04]  /*20f0*/  DFMA R56, R2, UR64, R56 ;  /* 0x0000004002387c2b */ /* 0x000fc80008000038 */
[C---:B------:R-:W-:Y:S02]  /*2100*/  DFMA R54, R2.reuse, UR30, R54 ;  /* 0x0000001e02367c2b */ /* 0x040fe40008000036 */
[----:B------:R-:W-:Y:S02]  /*2110*/  DFMA R52, R2, R10, R52 ;  /* 0x0000000a0234722b */ /* 0x000fe40000000034 */
        /* <DEDUP_REMOVED lines=25> */
.L_x_1458:
[----:B------:R-:W-:Y:S05]  /*22b0*/  BSYNC.RECONVERGENT B0 ;  /* 0x0000000000007941 */ /* 0x000fea0003800200 */
.L_x_1457:
        /* <DEDUP_REMOVED lines=26> */
[----:B----4-:R-:W-:-:S02]  /*2460*/  DFMA R12, R44, UR40, RZ ;  /* 0x000000282c0c7c2b */ /* 0x010fc400080000ff */
[----:B------:R-:W-:Y:S02]  /*2470*/  DFMA R52, R44, UR44, RZ ;  /* 0x0000002c2c347c2b */ /* 0x000fe400080000ff */
[C-C-:B--2---:R-:W-:Y:S02]  /*2480*/  DADD R44, R34.reuse, R36.reuse ;  /* 0x00000000222c7229 */ /* 0x144fe40000000024 */
        /* <DEDUP_REMOVED lines=9> */
[----:B---3--:R-:W-:-:S02]  /*2520*/  DADD R42, R2, R14 ;  /* 0x00000000022a7229 */ /* 0x008fc4000000000e */
[C---:B------:R-:W-:Y:S02]  /*2530*/  DFMA R48, R34.reuse, UR26, R48 ;  /* 0x0000001a22307c2b */ /* 0x040fe40008000030 */
[C---:B------:R-:W-:Y:S02]  /*2540*/  DFMA R36, R34.reuse, UR22, R36 ;  /* 0x0000001622247c2b */ /* 0x040fe40008000024 */
[C---:B------:R-:W-:Y:S02]  /*2550*/  DFMA R12, R34.reuse, UR56, R12 ;  /* 0x00000038220c7c2b */ /* 0x040fe4000800000c */
[----:B------:R-:W-:Y:S02]  /*2560*/  DFMA R38, R34, UR60, R38 ;  /* 0x0000003c22267c2b */ /* 0x000fe40008000026 */
[----:B-----5:R-:W-:Y:S02]  /*2570*/  DADD R34, R32, R32 ;  /* 0x0000000020227229 */ /* 0x020fe40000000020 */
[----:B------:R-:W-:-:S02]  /*2580*/  DADD R2, R2, -R14 ;  /* 0x0000000002027229 */ /* 0x000fc4000000080e */
[----:B------:R-:W-:Y:S02]  /*2590*/  DFMA R40, R42, UR28, R40 ;  /* 0x0000001c2a287c2b */ /* 0x000fe40008000028 */
[----:B------:R-:W-:Y:S02]  /*25a0*/  DADD R32, R32, -R32 ;  /* 0x0000000020207229 */ /* 0x000fe40000000820 */
[----:B------:R-:W-:Y:S02]  /*25b0*/  DMUL R34, R34, 0.5 ;  /* 0x3fe0000022227828 */ /* 0x000fe40000000000 */
[----:B------:R-:W-:Y:S02]  /*25c0*/  DFMA R36, R2, UR30, R36 ;  /* 0x0000001e02247c2b */ /* 0x000fe40008000024 */
[----:B------:R-:W-:Y:S02]  /*25d0*/  DFMA R46, R42, UR62, R46 ;  /* 0x0000003e2a2e7c2b */ /* 0x000fe4000800002e */
[----:B------:R-:W-:-:S02]  /*25e0*/  DFMA R12, R2, UR64, R12 ;  /* 0x00000040020c7c2b */ /* 0x000fc4000800000c */
[C---:B------:R-:W-:Y:S02]  /*25f0*/  DFMA R44, R42.reuse, R6, R44 ;  /* 0x000000062a2c722b */ /* 0x040fe4000000002c */
[----:B------:R-:W-:Y:S02]  /*2600*/  DFMA R50, R42, UR32, R50 ;  /* 0x000000202a327c2b */ /* 0x000fe40008000032 */
        /* <DEDUP_REMOVED lines=16> */
[----:B------:R-:W-:-:S11]  /*2710*/  DADD R46, R50, R48 ;  /* 0x00000000322e7229 */ /* 0x000fd60000000030 */
.L_x_1460:
[----:B------:R-:W-:Y:S05]  /*2720*/  BSYNC.RECONVERGENT B0 ;  /* 0x0000000000007941 */ /* 0x000fea0003800200 */
.L_x_1459:
        /* <DEDUP_REMOVED lines=14> */
.L_x_1461:
        /* <DEDUP_REMOVED lines=15> */
.L_x_3073:


//--------------------- .text._Z32massMatrixMultiplyConstantKernelILi7ELi9ELi2EEviPKdS1_S1_S1_Pd --------------------------
	.section	.text._Z32massMatrixMultiplyConstantKernelILi7ELi9ELi2EEviPKdS1_S1_S1_Pd,"ax",@progbits
	.align	128
        .global         _Z32massMatrixMultiplyConstantKernelILi7ELi9ELi2EEviPKdS1_S1_S1_Pd
        .type           _Z32massMatrixMultiplyConstantKernelILi7ELi9ELi2EEviPKdS1_S1_S1_Pd,@function
        .size           _Z32massMatrixMultiplyConstantKernelILi7ELi9ELi2EEviPKdS1_S1_S1_Pd,(.L_x_3074 - _Z32massMatrixMultiplyConstantKernelILi7ELi9ELi2EEviPKdS1_S1_S1_Pd)
        .other          _Z32massMatrixMultiplyConstantKernelILi7ELi9ELi2EEviPKdS1_S1_S1_Pd,@"STO_CUDA_ENTRY STV_DEFAULT"
_Z32massMatrixMultiplyConstantKernelILi7ELi9ELi2EEviPKdS1_S1_S1_Pd:
.text._Z32massMatrixMultiplyConstantKernelILi7ELi9ELi2EEviPKdS1_S1_S1_Pd:
[----:B------:R-:W-:Y:S01]  /*0000*/  LDC R1, c[0x0][0x37c] ;  /* 0x0000df00ff017b82 */ /* 0x000fe20000000800 */
[----:B------:R-:W0:Y:S01]  /*0010*/  S2R R45, SR_TID.X ;  /* 0x00000000002d7919 */ /* 0x000e220000002100 */
[----:B------:R-:W1:Y:S01]  /*0020*/  LDCU UR4, c[0x0][0x380] ;  /* 0x00007000ff0477ac */ /* 0x000e620008000800 */
[----:B------:R-:W2:Y:S01]  /*0030*/  S2R R36, SR_TID.Y ;  /* 0x0000000000247919 */ /* 0x000ea20000002200 */
[----:B------:R-:W3:Y:S01]  /*0040*/  LDCU.64 UR76, c[0x0][0x358] ;  /* 0x00006b00ff4c77ac */ /* 0x000ee20008000a00 */
[----:B------:R-:W2:Y:S01]  /*0050*/  S2R R5, SR_CTAID.X ;  /* 0x0000000000057919 */ /* 0x000ea20000002500 */
[----:B------:R-:W4:Y:S01]  /*0060*/  S2R R22, SR_CgaCtaId ;  /* 0x0000000000167919 */ /* 0x000f220000008800 */
[C---:B0-----:R-:W-:Y:S02]  /*0070*/  LOP3.LUT R4, R45.reuse, 0xffff, RZ, 0xc0, !PT ;  /* 0x0000ffff2d047812 */ /* 0x041fe400078ec0ff */
[C---:B------:R-:W-:Y:S01]  /*0080*/  PRMT R3, R45.reuse, 0x9910, RZ ;  /* 0x000099102d037816 */ /* 0x040fe200000000ff */
[----:B------:R-:W-:Y:S01]  /*0090*/  BAR.SYNC.DEFER_BLOCKING 0x0 ;  /* 0x0000000000007b1d */ /* 0x000fe20000010000 */
[C---:B------:R-:W-:Y:S01]  /*00a0*/  ISETP.GE.U32.AND P0, PT, R45.reuse, 0x31, PT ;  /* 0x000000312d00780c */ /* 0x040fe20003f06070 */
[C---:B------:R-:W-:Y:S01]  /*00b0*/  IMAD R2, R4.reuse, 0x2493, RZ ;  /* 0x0000249304027824 */ /* 0x040fe200078e02ff */
[----:B------:R-:W-:Y:S01]  /*00c0*/  ISETP.GT.U32.AND P1, PT, R45, 0x30, PT ;  /* 0x000000302d00780c */ /* 0x000fe20003f24070 */
[----:B------:R-:W-:Y:S01]  /*00d0*/  IMAD R3, R3, 0x25, RZ ;  /* 0x0000002503037824 */ /* 0x000fe200078e02ff */
[----:B------:R-:W-:Y:S01]  /*00e0*/  ISETP.GE.U32.AND P2, PT, R45, 0x3f, PT ;  /* 0x0000003f2d00780c */ /* 0x000fe20003f46070 */
[----:B------:R-:W-:Y:S01]  /*00f0*/  IMAD R37, R4, 0xe38f, RZ ;  /* 0x0000e38f04257824 */ /* 0x000fe200078e02ff */
[----:B------:R-:W-:-:S02]  /*0100*/  SHF.R.U32.HI R2, RZ, 0x10, R2 ;  /* 0x00000010ff027819 */ /* 0x000fc40000011602 */
[----:B------:R-:W-:Y:S02]  /*0110*/  LOP3.LUT R8, R3, 0xffff, RZ, 0xc0, !PT ;  /* 0x0000ffff03087812 */ /* 0x000fe400078ec0ff */
[----:B------:R-:W-:Y:S01]  /*0120*/  SHF.R.U32.HI R37, RZ, 0x13, R37 ;  /* 0x00000013ff257819 */ /* 0x000fe20000011625 */
[----:B------:R-:W-:Y:S01]  /*0130*/  IMAD.MOV R0, RZ, RZ, -R2 ;  /* 0x000000ffff007224 */ /* 0x000fe200078e0a02 */
[----:B------:R-:W-:Y:S02]  /*0140*/  SHF.R.U32.HI R8, RZ, 0x8, R8 ;  /* 0x00000008ff087819 */ /* 0x000fe40000011608 */
[----:B------:R-:W-:Y:S02]  /*0150*/  PRMT R23, R37, 0x9910, RZ ;  /* 0x0000991025177816 */ /* 0x000fe400000000ff */
[----:B------:R-:W-:Y:S01]  /*0160*/  PRMT R0, R0, 0x7710, RZ ;  /* 0x0000771000007816 */ /* 0x000fe200000000ff */
[----:B------:R-:W-:-:S04]  /*0170*/  IMAD.MOV R18, RZ, RZ, -R8 ;  /* 0x000000ffff127224 */ /* 0x000fc800078e0a08 */
[----:B------:R-:W-:Y:S01]  /*0180*/  IMAD.IADD R0, R0, 0x1, R45 ;  /* 0x0000000100007824 */ /* 0x000fe200078e022d */
[----:B------:R-:W-:-:S04]  /*0190*/  PRMT R18, R18, 0x7710, RZ ;  /* 0x0000771012127816 */ /* 0x000fc800000000ff */
[----:B------:R-:W-:Y:S01]  /*01a0*/  LOP3.LUT R3, R0, 0xffff, RZ, 0xc0, !PT ;  /* 0x0000ffff00037812 */ /* 0x000fe200078ec0ff */
[----:B--2---:R-:W-:Y:S01]  /*01b0*/  IMAD R0, R5, 0x2, R36 ;  /* 0x0000000205007824 */ /* 0x004fe200078e0224 */
[----:B------:R-:W-:Y:S01]  /*01c0*/  MOV R5, 0x400 ;  /* 0x0000040000057802 */ /* 0x000fe20000000f00 */
[----:B------:R-:W-:Y:S01]  /*01d0*/  IMAD.IADD R9, R18, 0x1, R45 ;  /* 0x0000000112097824 */ /* 0x000fe200078e022d */
[----:B------:R-:W-:Y:S02]  /*01e0*/  LEA.HI R2, R3, R2, RZ, 0x1f ;  /* 0x0000000203027211 */ /* 0x000fe400078ff8ff */
[----:B-1----:R-:W-:Y:S02]  /*01f0*/  ISETP.LT.AND P0, PT, R0, UR4, !P0 ;  /* 0x0000000400007c0c */ /* 0x002fe4000c701270 */
[----:B------:R-:W-:Y:S02]  /*0200*/  LOP3.LUT R2, R2, 0xffff, RZ, 0xc0, !PT ;  /* 0x0000ffff02027812 */ /* 0x000fe400078ec0ff */
[----:B------:R-:W-:-:S02]  /*0210*/  LOP3.LUT R19, R9, 0xfe, RZ, 0xc0, !PT ;  /* 0x000000fe09137812 */ /* 0x000fc400078ec0ff */
[----:B------:R-:W-:Y:S02]  /*0220*/  SHF.R.U32.HI R2, RZ, 0x2, R2 ;  /* 0x00000002ff027819 */ /* 0x000fe40000011602 */
[----:B----4-:R-:W-:Y:S02]  /*0230*/  LEA R9, R22, R5, 0x18 ;  /* 0x0000000516097211 */ /* 0x010fe400078ec0ff */
[----:B------:R-:W-:Y:S02]  /*0240*/  PRMT R18, R2, 0x9910, RZ ;  /* 0x0000991002127816 */ /* 0x000fe400000000ff */
[----:B------:R-:W-:Y:S01]  /*0250*/  LEA.HI R19, R19, R8, RZ, 0x1f ;  /* 0x0000000813137211 */ /* 0x000fe200078ff8ff */
[----:B------:R-:W0:Y:S01]  /*0260*/  @P0 LDC.64 R2, c[0x0][0x3a0] ;  /* 0x0000e800ff020b82 */ /* 0x000e220000000a00 */
[----:B------:R-:W-:Y:S02]  /*0270*/  IMAD R36, R36, 0x16c8, R9 ;  /* 0x000016c824247824 */ /* 0x000fe400078e0209 */
[----:B------:R-:W-:Y:S01]  /*0280*/  IMAD R5, R18, 0x7, RZ ;  /* 0x0000000712057824 */ /* 0x000fe200078e02ff */
[----:B------:R-:W-:-:S03]  /*0290*/  LOP3.LUT R19, R19, 0xfc, RZ, 0xc0, !PT ;  /* 0x000000fc13137812 */ /* 0x000fc600078ec0ff */
[----:B------:R-:W-:Y:S01]  /*02a0*/  IMAD.MOV R5, RZ, RZ, -R5 ;  /* 0x000000ffff057224 */ /* 0x000fe200078e0a05 */
[----:B------:R-:W1:Y:S01]  /*02b0*/  LDC.64 R8, c[0x0][0x388] ;  /* 0x0000e200ff087b82 */ /* 0x000e620000000a00 */
[----:B------:R-:W-:-:S03]  /*02c0*/  SHF.R.U32.HI R19, RZ, 0x2, R19 ;  /* 0x00000002ff137819 */ /* 0x000fc60000011613 */
[----:B------:R-:W-:Y:S01]  /*02d0*/  PRMT R4, R5, 0x7710, RZ ;  /* 0x0000771005047816 */ /* 0x000fe200000000ff */
[--C-:B------:R-:W-:Y:S02]  /*02e0*/  @P0 IMAD R5, R0, 0x157, R45.reuse ;  /* 0x0000015700050824 */ /* 0x100fe400078e022d */
[C---:B------:R-:W-:Y:S02]  /*02f0*/  IMAD R18, R19.reuse, 0x48, R36 ;  /* 0x0000004813127824 */ /* 0x040fe400078e0224 */
[----:B------:R-:W-:Y:S02]  /*0300*/  IMAD.IADD R4, R4, 0x1, R45 ;  /* 0x0000000104047824 */ /* 0x000fe400078e022d */
[----:B------:R-:W-:-:S03]  /*0310*/  IMAD R19, R19, 0x240, R18 ;  /* 0x0000024013137824 */ /* 0x000fc600078e0212 */
[----:B------:R-:W-:Y:S01]  /*0320*/  LOP3.LUT R22, R4, 0xffff, RZ, 0xc0, !PT ;  /* 0x0000ffff04167812 */ /* 0x000fe200078ec0ff */
[----:B0-----:R-:W-:-:S04]  /*0330*/  @P0 IMAD.WIDE R4, R5, 0x8, R2 ;  /* 0x0000000805040825 */ /* 0x001fc800078e0202 */
[C---:B------:R-:W-:Y:S01]  /*0340*/  IMAD R2, R22.reuse, 0x8, R18 ;  /* 0x0000000816027824 */ /* 0x040fe200078e0212 */
[----:B---3--:R0:W5:Y:S01]  /*0350*/  @P0 LDG.E.64.CONSTANT R12, desc[UR76][R4.64] ;  /* 0x0000004c040c0981 */ /* 0x008162000c1e9b00 */
[----:B------:R-:W-:Y:S01]  /*0360*/  IMAD R18, R23, 0x9, RZ ;  /* 0x0000000917127824 */ /* 0x000fe200078e02ff */
[----:B------:R-:W-:Y:S01]  /*0370*/  BSSY.RECONVERGENT B0, `(.L_x_1462) ;  /* 0x0000062000007945 */ /* 0x000fe20003800200 */
[----:B------:R-:W-:Y:S01]  /*0380*/  IMAD R3, R22, 0x8, R19 ;  /* 0x0000000816037824 */ /* 0x000fe200078e0213 */
[----:B------:R0:W5:Y:S04]  /*0390*/  @P0 LDG.E.64.CONSTANT R16, desc[UR76][R4.64+0x188] ;  /* 0x0001884c04100981 */ /* 0x000168000c1e9b00 */
[----:B------:R0:W5:Y:S04]  /*03a0*/  @P0 LDG.E.64.CONSTANT R24, desc[UR76][R4.64+0x310] ;  /* 0x0003104c04180981 */ /* 0x000168000c1e9b00 */
[----:B------:R0:W5:Y:S04]  /*03b0*/  @P0 LDG.E.64.CONSTANT R6, desc[UR76][R4.64+0x498] ;  /* 0x0004984c04060981 */ /* 0x000168000c1e9b00 */
[----:B------:R0:W5:Y:S04]  /*03c0*/  @P0 LDG.E.64.CONSTANT R10, desc[UR76][R4.64+0x620] ;  /* 0x0006204c040a0981 */ /* 0x000168000c1e9b00 */
[----:B------:R0:W5:Y:S04]  /*03d0*/  @P0 LDG.E.64.CONSTANT R14, desc[UR76][R4.64+0x7a8] ;  /* 0x0007a84c040e0981 */ /* 0x000168000c1e9b00 */
[----:B------:R0:W5:Y:S01]  /*03e0*/  @P0 LDG.E.64.CONSTANT R20, desc[UR76][R4.64+0x930] ;  /* 0x0009304c04140981 */ /* 0x000162000c1e9b00 */
[----:B------:R-:W-:-:S05]  /*03f0*/  IMAD.MOV R18, RZ, RZ, -R18 ;  /* 0x000000ffff127224 */ /* 0x000fca00078e0a12 */
        /* <DEDUP_REMOVED lines=22> */
[----:B------:R-:W-:Y:S02]  /*0560*/  DFMA R32, R12, UR42, R32 ;  /* 0x0000002a0c207c2b */ /* 0x000fe40008000020 */
[----:B----4-:R-:W-:Y:S01]  /*0570*/  DFMA R4, R4, UR52, RZ ;  /* 0x0000003404047c2b */ /* 0x010fe200080000ff */
[----:B------:R-:W4:Y:S01]  /*0580*/  LDCU.128 UR16, c[0x3][0xa80] ;  /* 0x00c15000ff1077ac */ /* 0x000f220008000c00 */
[C---:B------:R-:W-:Y:S02]  /*0590*/  DFMA R30, R12.reuse, UR46, R30 ;  /* 0x0000002e0c1e7c2b */ /* 0x040fe4000800001e */
[----:B------:R-:W-:Y:S01]  /*05a0*/  DFMA R28, R12, UR50, R28 ;  /* 0x000000320c1c7c2b */ /* 0x000fe2000800001c */
[----:B------:R-:W4:Y:S01]  /*05b0*/  LDCU.128 UR4, c[0x3][0x810] ;  /* 0x00c10200ff0477ac */ /* 0x000f220008000c00 */
[----:B-1----:R-:W-:-:S02]  /*05c0*/  DFMA R22, R20, UR36, RZ ;  /* 0x0000002414167c2b */ /* 0x002fc400080000ff */
[----:B------:R-:W-:Y:S01]  /*05d0*/  DFMA R12, R12, UR54, R4 ;  /* 0x000000360c0c7c2b */ /* 0x000fe20008000004 */
[----:B------:R-:W1:Y:S01]  /*05e0*/  LDCU.128 UR8, c[0x3][0xa10] ;  /* 0x00c14200ff0877ac */ /* 0x000e620008000c00 */
[C---:B0-----:R-:W-:Y:S02]  /*05f0*/  DFMA R4, R20.reuse, UR20, RZ ;  /* 0x0000001414047c2b */ /* 0x041fe400080000ff */
[----:B--2---:R-:W-:Y:S01]  /*0600*/  DFMA R16, R20, UR32, RZ ;  /* 0x0000002014107c2b */ /* 0x004fe200080000ff */
[----:B------:R-:W0:Y:S01]  /*0610*/  LDCU.128 UR48, c[0x3][0x890] ;  /* 0x00c11200ff3077ac */ /* 0x000e220008000c00 */
[----:B------:R-:W-:Y:S02]  /*0620*/  DFMA R22, R14, UR38, R22 ;  /* 0x000000260e167c2b */ /* 0x000fe40008000016 */
[----:B---3--:R-:W-:Y:S01]  /*0630*/  DFMA R18, R20, UR28, RZ ;  /* 0x0000001c14127c2b */ /* 0x008fe200080000ff */
[----:B------:R-:W2:Y:S01]  /*0640*/  LDCU.128 UR52, c[0x3][0xa90] ;  /* 0x00c15200ff3477ac */ /* 0x000ea20008000c00 */
[----:B------:R-:W-:-:S02]  /*0650*/  DFMA R4, R14, UR22, R4 ;  /* 0x000000160e047c2b */ /* 0x000fc40008000004 */
[----:B----4-:R-:W-:Y:S01]  /*0660*/  DFMA R20, R20, UR16, RZ ;  /* 0x0000001014147c2b */ /* 0x010fe200080000ff */
[----:B------:R-:W3:Y:S01]  /*0670*/  LDCU.128 UR12, c[0x3][0x830] ;  /* 0x00c10600ff0c77ac */ /* 0x000ee20008000c00 */
[C---:B------:R-:W-:Y:S02]  /*0680*/  DFMA R16, R14.reuse, UR34, R16 ;  /* 0x000000220e107c2b */ /* 0x040fe40008000010 */
[----:B------:R-:W-:Y:S01]  /*0690*/  DFMA R18, R14, UR30, R18 ;  /* 0x0000001e0e127c2b */ /* 0x000fe20008000012 */
[----:B------:R-:W4:Y:S01]  /*06a0*/  LDCU.128 UR24, c[0x3][0xa30] ;  /* 0x00c14600ff1877ac */ /* 0x000f220008000c00 */
[----:B------:R-:W-:Y:S02]  /*06b0*/  DFMA R10, R26, UR4, R10 ;  /* 0x000000041a0a7c2b */ /* 0x000fe4000800000a */
[----:B------:R-:W-:Y:S01]  /*06c0*/  DFMA R14, R14, UR18, R20 ;  /* 0x000000120e0e7c2b */ /* 0x000fe20008000014 */
[----:B------:R-:W4:Y:S01]  /*06d0*/  LDCU.128 UR40, c[0x3][0x850] ;  /* 0x00c10a00ff2877ac */ /* 0x000f220008000c00 */
[----:B------:R-:W-:-:S02]  /*06e0*/  DADD R20, R6, R6 ;  /* 0x0000000006147229 */ /* 0x000fc40000000006 */
[----:B------:R-:W-:Y:S01]  /*06f0*/  DADD R6, R6, -R6 ;  /* 0x0000000006067229 */ /* 0x000fe20000000806 */
[----:B------:R-:W4:Y:S01]  /*0700*/  LDCU.128 UR44, c[0x3][0x870] ;  /* 0x00c10e00ff2c77ac */ /* 0x000f220008000c00 */
[----:B-1----:R-:W-:Y:S02]  /*0710*/  DFMA R22, R24, UR8, R22 ;  /* 0x0000000818167c2b */ /* 0x002fe40008000016 */
[----:B0-----:R-:W-:Y:S01]  /*0720*/  DFMA R12, R26, UR48, R12 ;  /* 0x000000301a0c7c2b */ /* 0x001fe2000800000c */
[----:B------:R-:W0:Y:S01]  /*0730*/  LDCU.128 UR36, c[0x3][0xa50] ;  /* 0x00c14a00ff2477ac */ /* 0x000e220008000c00 */
[----:B------:R-:W-:Y:S02]  /*0740*/  DMUL R20, R20, 0.5 ;  /* 0x3fe0000014147828 */ /* 0x000fe40000000000 */
[----:B--2---:R-:W-:Y:S01]  /*0750*/  DFMA R14, R24, UR52, R14 ;  /* 0x00000034180e7c2b */ /* 0x004fe2000800000e */
[----:B------:R-:W1:Y:S01]  /*0760*/  LDCU.128 UR20, c[0x3][0xa70] ;  /* 0x00c14e00ff1477ac */ /* 0x000e620008000c00 */
[----:B---3--:R-:W-:-:S02]  /*0770*/  DFMA R32, R26, UR12, R32 ;  /* 0x0000000c1a207c2b */ /* 0x008fc40008000020 */
[----:B----4-:R-:W-:Y:S02]  /*0780*/  DFMA R4, R24, UR24, R4 ;  /* 0x0000001818047c2b */ /* 0x010fe40008000004 */
        /* <DEDUP_REMOVED lines=8> */
[C---:B------:R-:W-:Y:S02]  /*0810*/  DFMA R32, R20.reuse, UR14, R32 ;  /* 0x0000000e14207c2b */ /* 0x040fe40008000020 */
[C---:B------:R-:W-:Y:S02]  /*0820*/  DFMA R30, R20.reuse, UR42, R30 ;  /* 0x0000002a141e7c2b */ /* 0x040fe4000800001e */
[----:B------:R-:W-:-:S02]  /*0830*/  DFMA R28, R20, UR46, R28 ;  /* 0x0000002e141c7c2b */ /* 0x000fc4000800001c */
[C---:B------:R-:W-:Y:S02]  /*0840*/  DFMA R4, R6.reuse, UR26, R4 ;  /* 0x0000001a06047c2b */ /* 0x040fe40008000004 */
[C---:B------:R-:W-:Y:S02]  /*0850*/  DFMA R16, R6.reuse, UR38, R16 ;  /* 0x0000002606107c2b */ /* 0x040fe40008000010 */
[----:B------:R-:W-:Y:S02]  /*0860*/  DFMA R18, R6, UR22, R18 ;  /* 0x0000001606127c2b */ /* 0x000fe40008000012 */
[----:B------:R-:W-:Y:S02]  /*0870*/  DADD R6, R10, -R22 ;  /* 0x000000000a067229 */ /* 0x000fe40000000816 */
[----:B------:R-:W-:Y:S02]  /*0880*/  DADD R12, R12, R14 ;  /* 0x000000000c0c7229 */ /* 0x000fe4000000000e */
[----:B------:R-:W-:-:S02]  /*0890*/  DADD R22, R10, R22 ;  /* 0x000000000a167229 */ /* 0x000fc40000000016 */
[----:B------:R-:W-:Y:S01]  /*08a0*/  DADD R10, R32, -R4 ;  /* 0x00000000200a7229 */ /* 0x000fe20000000804 */
[----:B------:R1:W-:Y:S01]  /*08b0*/  STS.64 [R2+0x1440], R6 ;  /* 0x0014400602007388 */ /* 0x0003e20000000a00 */
[----:B------:R-:W-:Y:S02]  /*08c0*/  DADD R14, R30, -R16 ;  /* 0x000000001e0e7229 */ /* 0x000fe40000000810 */
        /* <DEDUP_REMOVED lines=12> */
.L_x_1463:
[----:B------:R-:W-:Y:S05]  /*0990*/  BSYNC.RECONVERGENT B0 ;  /* 0x0000000000007941 */ /* 0x000fea0003800200 */
.L_x_1462:
[----:B------:R-:W-:Y:S01]  /*09a0*/  BAR.SYNC.DEFER_BLOCKING 0x0 ;  /* 0x0000000000007b1d */ /* 0x000fe20000010000 */
[----:B------:R-:W-:-:S05]  /*09b0*/  IMAD.IADD R38, R38, 0x1, R45 ;  /* 0x0000000126267824 */ /* 0x000fca00078e022d */
[----:B------:R-:W-:Y:S04]  /*09c0*/  BSSY.RECONVERGENT B0, `(.L_x_1464) ;  /* 0x0000060000007945 */ /* 0x000fe80003800200 */
[----:B------:R-:W-:Y:S05]  /*09d0*/  @P2 BRA `(.L_x_1465) ;  /* 0x0000000400782947 */ /* 0x000fea0003800000 */
[----:B------:R-:W-:Y:S01]  /*09e0*/  LDS.64 R26, [R3] ;  /* 0x00000000031a7984 */ /* 0x000fe20000000a00 */
[----:B------:R-:W2:Y:S03]  /*09f0*/  LDCU.128 UR20, c[0x3][0x800] ;  /* 0x00c10000ff1477ac */ /* 0x000ea60008000c00 */
[----:B-1---5:R-:W1:Y:S01]  /*0a00*/  LDS.64 R12, [R3+0x1b0] ;  /* 0x0001b000030c7984 */ /* 0x022e620000000a00 */
[----:B------:R-:W3:Y:S03]  /*0a10*/  LDCU.128 UR24, c[0x3][0x820] ;  /* 0x00c10400ff1877ac */ /* 0x000ee60008000c00 */
[----:B------:R-:W-:Y:S01]  /*0a20*/  LDS.64 R18, [R3+0x48] ;  /* 0x0000480003127984 */ /* 0x000fe20000000a00 */
[----:B------:R-:W4:Y:S03]  /*0a30*/  LDCU.128 UR36, c[0x3][0x840] ;  /* 0x00c10800ff2477ac */ /* 0x000f260008000c00 */
[----:B------:R-:W2:Y:S01]  /*0a40*/  LDS.64 R20, [R3+0x168] ;  /* 0x0001680003147984 */ /* 0x000ea20000000a00 */
[----:B------:R-:W4:Y:S03]  /*0a50*/  LDCU.128 UR40, c[0x3][0x860] ;  /* 0x00c10c00ff2877ac */ /* 0x000f260008000c00 */
[----:B0-----:R-:W-:Y:S01]  /*0a60*/  LDS.64 R4, [R3+0x90] ;  /* 0x0000900003047984 */ /* 0x001fe20000000a00 */
[----:B------:R-:W0:Y:S03]  /*0a70*/  LDCU.128 UR44, c[0x3][0x880] ;  /* 0x00c11000ff2c77ac */ /* 0x000e260008000c00 */
[----:B------:R-:W0:Y:S01]  /*0a80*/  LDS.64 R6, [R3+0x120] ;  /* 0x0001200003067984 */ /* 0x000e220000000a00 */
[----:B------:R-:W0:Y:S03]  /*0a90*/  LDCU.128 UR28, c[0x3][0xa00] ;  /* 0x00c14000ff1c77ac */ /* 0x000e260008000c00 */
[----:B------:R-:W0:Y:S01]  /*0aa0*/  LDS.64 R10, [R3+0xd8] ;  /* 0x0000d800030a7984 */ /* 0x000e220000000a00 */
[----:B------:R-:W0:Y:S01]  /*0ab0*/  LDCU.128 UR12, c[0x3][0xa60] ;  /* 0x00c14c00ff0c77ac */ /* 0x000e220008000c00 */
[----:B------:R-:W0:Y:S01]  /*0ac0*/  LDCU.128 UR16, c[0x3][0xa40] ;  /* 0x00c14800ff1077ac */ /* 0x000e220008000c00 */
[----:B------:R-:W0:Y:S01]  /*0ad0*/  LDCU.128 UR32, c[0x3][0xa20] ;  /* 0x00c14400ff2077ac */ /* 0x000e220008000c00 */
[----:B------:R-:W0:Y:S01]  /*0ae0*/  LDCU.128 UR4, c[0x3][0x810] ;  /* 0x00c10200ff0477ac */ /* 0x000e220008000c00 */
[----:B------:R-:W0:Y:S01]  /*0af0*/  LDCU.128 UR8, c[0x3][0xa10] ;  /* 0x00c14200ff0877ac */ /* 0x000e220008000c00 */
[C-C-:B-1----:R-:W-:Y:S01]  /*0b00*/  DADD R16, R26.reuse, R12.reuse ;  /* 0x000000001a107229 */ /* 0x142fe2000000000c */
[----:B------:R-:W1:Y:S01]  /*0b10*/  LDCU.128 UR48, c[0x3][0x890] ;  /* 0x00c11200ff3077ac */ /* 0x000e620008000c00 */
[----:B------:R-:W-:-:S02]  /*0b20*/  DADD R26, R26, -R12 ;  /* 0x000000001a1a7229 */ /* 0x000fc4000000080c */
[----:B--2---:R-:W-:-:S04]  /*0b30*/  DADD R22, R18, R20 ;  /* 0x0000000012167229 */ /* 0x004fc80000000014 */
[----:B------:R-:W-:Y:S02]  /*0b40*/  DFMA R14, R16, UR20, RZ ;  /* 0x00000014100e7c2b */ /* 0x000fe400080000ff */
[----:B------:R-:W-:Y:S02]  /*0b50*/  DADD R12, R18, -R20 ;  /* 0x00000000120c7229 */ /* 0x000fe40000000814 */
[C---:B---3--:R-:W-:Y:S02]  /*0b60*/  DFMA R18, R16.reuse, UR24, RZ ;  /* 0x0000001810127c2b */ /* 0x048fe400080000ff */
[----:B----4-:R-:W-:Y:S02]  /*0b70*/  DFMA R24, R16, UR36, RZ ;  /* 0x0000002410187c2b */ /* 0x010fe400080000ff */
[----:B------:R-:W-:Y:S01]  /*0b80*/  DFMA R14, R22, UR22, R14 ;  /* 0x00000016160e7c2b */ /* 0x000fe2000800000e */
[----:B------:R-:W2:Y:S01]  /*0b90*/  LDCU.128 UR20, c[0x3][0xa80] ;  /* 0x00c15000ff1477ac */ /* 0x000ea20008000c00 */
[----:B------:R-:W-:-:S02]  /*0ba0*/  DFMA R20, R16, UR40, RZ ;  /* 0x0000002810147c2b */ /* 0x000fc400080000ff */
[----:B0-----:R-:W-:Y:S02]  /*0bb0*/  DFMA R28, R16, UR44, RZ ;  /* 0x0000002c101c7c2b */ /* 0x001fe400080000ff */
[C---:B------:R-:W-:Y:S01]  /*0bc0*/  DFMA R16, R22.reuse, UR26, R18 ;  /* 0x0000001a16107c2b */ /* 0x040fe20008000012 */
[----:B------:R-:W0:Y:S01]  /*0bd0*/  LDCU.128 UR24, c[0x3][0x830] ;  /* 0x00c10600ff1877ac */ /* 0x000e220008000c00 */
[----:B------:R-:W-:Y:S02]  /*0be0*/  DFMA R18, R22, UR38, R24 ;  /* 0x0000002616127c2b */ /* 0x000fe40008000018 */
[C---:B------:R-:W-:Y:S01]  /*0bf0*/  DFMA R24, R26.reuse, UR28, RZ ;  /* 0x0000001c1a187c2b */ /* 0x040fe200080000ff */
[----:B------:R-:W3:Y:S01]  /*0c00*/  LDCU.128 UR36, c[0x3][0xa30] ;  /* 0x00c14600ff2477ac */ /* 0x000ee20008000c00 */
[C---:B------:R-:W-:Y:S02]  /*0c10*/  DFMA R32, R26.reuse, UR12, RZ ;  /* 0x0000000c1a207c2b */ /* 0x040fe400080000ff */
[----:B------:R-:W-:-:S02]  /*0c20*/  DFMA R30, R26, UR16, RZ ;  /* 0x000000101a1e7c2b */ /* 0x000fc400080000ff */
[C---:B------:R-:W-:Y:S01]  /*0c30*/  DFMA R20, R22.reuse, UR42, R20 ;  /* 0x0000002a16147c2b */ /* 0x040fe20008000014 */
[----:B------:R-:W4:Y:S01]  /*0c40*/  LDCU.128 UR40, c[0x3][0x850] ;  /* 0x00c10a00ff2877ac */ /* 0x000f220008000c00 */
[----:B------:R-:W-:Y:S02]  /*0c50*/  DFMA R22, R22, UR46, R28 ;  /* 0x0000002e16167c2b */ /* 0x000fe4000800001c */
[C---:B------:R-:W-:Y:S01]  /*0c60*/  DFMA R24, R12.reuse, UR30, R24 ;  /* 0x0000001e0c187c2b */ /* 0x040fe20008000018 */
[----:B------:R-:W1:Y:S01]  /*0c70*/  LDCU.128 UR44, c[0x3][0x870] ;  /* 0x00c10e00ff2c77ac */ /* 0x000e620008000c00 */
[C---:B------:R-:W-:Y:S02]  /*0c80*/  DFMA R32, R12.reuse, UR14, R32 ;  /* 0x0000000e0c207c2b */ /* 0x040fe40008000020 */
[----:B------:R-:W-:Y:S01]  /*0c90*/  DFMA R30, R12, UR18, R30 ;  /* 0x000000120c1e7c2b */ /* 0x000fe2000800001e */
[----:B------:R-:W3:Y:S01]  /*0ca0*/  LDCU.128 UR28, c[0x3][0xa50] ;  /* 0x00c14a00ff1c77ac */ /* 0x000ee20008000c00 */
[----:B------:R-:W-:-:S02]  /*0cb0*/  DFMA R28, R26, UR32, RZ ;  /* 0x000000201a1c7c2b */ /* 0x000fc400080000ff */
[----:B--2---:R-:W-:Y:S01]  /*0cc0*/  DFMA R26, R26, UR20, RZ ;  /* 0x000000141a1a7c2b */ /* 0x004fe200080000ff */
[----:B------:R-:W2:Y:S01]  /*0cd0*/  LDCU.128 UR12, c[0x3][0xa70] ;  /* 0x00c14e00ff0c77ac */ /* 0x000ea20008000c00 */
[C-C-:B------:R-:W-:Y:S02]  /*0ce0*/  DADD R34, R4.reuse, R6.reuse ;  /* 0x0000000004227229 */ /* 0x140fe40000000006 */
[----:B------:R-:W-:Y:S01]  /*0cf0*/  DADD R6, R4, -R6 ;  /* 0x0000000004067229 */ /* 0x000fe20000000806 */
[----:B------:R-:W2:Y:S01]  /*0d00*/  LDCU.128 UR16, c[0x3][0xa90] ;  /* 0x00c15200ff1077ac */ /* 0x000ea20008000c00 */
[----:B------:R-:W-:Y:S02]  /*0d10*/  DFMA R28, R12, UR34, R28 ;  /* 0x000000220c1c7c2b */ /* 0x000fe4000800001c */
[----:B------:R-:W-:Y:S02]  /*0d20*/  DADD R4, R10, R10 ;  /* 0x000000000a047229 */ /* 0x000fe4000000000a */
[----:B------:R-:W-:-:S02]  /*0d30*/  DFMA R26, R12, UR22, R26 ;  /* 0x000000160c1a7c2b */ /* 0x000fc4000800001a */
[C---:B------:R-:W-:Y:S02]  /*0d40*/  DFMA R14, R34.reuse, UR4, R14 ;  /* 0x00000004220e7c2b */ /* 0x040fe4000800000e */
[C---:B0-----:R-:W-:Y:S02]  /*0d50*/  DFMA R16, R34.reuse, UR24, R16 ;  /* 0x0000001822107c2b */ /* 0x041fe40008000010 */
[C---:B----4-:R-:W-:Y:S02]  /*0d60*/  DFMA R18, R34.reuse, UR40, R18 ;  /* 0x0000002822127c2b */ /* 0x050fe40008000012 */
[----:B-1----:R-:W-:Y:S02]  /*0d70*/  DFMA R20, R34, UR44, R20 ;  /* 0x0000002c22147c2b */ /* 0x002fe40008000014 */
[----:B------:R-:W-:Y:S02]  /*0d80*/  DADD R10, R10, -R10 ;  /* 0x000000000a0a7229 */ /* 0x000fe4000000080a */
[----:B------:R-:W-:-:S02]  /*0d90*/  DMUL R4, R4, 0.5 ;  /* 0x3fe0000004047828 */ /* 0x000fc40000000000 */
[C---:B------:R-:W-:Y:S02]  /*0da0*/  DFMA R24, R6.reuse, UR8, R24 ;  /* 0x0000000806187c2b */ /* 0x040fe40008000018 */
[C---:B---3--:R-:W-:Y:S02]  /*0db0*/  DFMA R28, R6.reuse, UR36, R28 ;  /* 0x00000024061c7c2b */ /* 0x048fe4000800001c */
[C---:B------:R-:W-:Y:S02]  /*0dc0*/  DFMA R30, R6.reuse, UR28, R30 ;  /* 0x0000001c061e7c2b */ /* 0x040fe4000800001e */
[----:B--2---:R-:W-:Y:S02]  /*0dd0*/  DFMA R32, R6, UR12, R32 ;  /* 0x0000000c06207c2b */ /* 0x004fe40008000020 */
        /* <DEDUP_REMOVED lines=30> */
.L_x_1465:
[----:B------:R-:W-:Y:S05]  /*0fc0*/  BSYNC.RECONVERGENT B0 ;  /* 0x0000000000007941 */ /* 0x000fea0003800200 */
.L_x_1464:
[----:B012---:R-:W-:Y:S01]  /*0fd0*/  PRMT R4, R38, 0x5410, R37 ;  /* 0x0000541026047816 */ /* 0x007fe20000000025 */
[----:B------:R-:W-:Y:S01]  /*0fe0*/  IMAD.MOV.U32 R5, RZ, RZ, 0x8 ;  /* 0x00000008ff057424 */ /* 0x000fe200078e00ff */
[----:B------:R-:W-:Y:S01]  /*0ff0*/  UMOV UR4, 0x5109 ;  /* 0x0000510900047882 */ /* 0x000fe20000000000 */
[----:B------:R-:W-:Y:S02]  /*1000*/  BAR.SYNC.DEFER_BLOCKING 0x0 ;  /* 0x0000000000007b1d */ /* 0x000fe40000010000 */
[----:B------:R-:W-:-:S04]  /*1010*/  IDP.2A.LO.U16.U8 R5, R4, UR4, R5 ;  /* 0x0000000404057c26 */ /* 0x000fc80008001005 */
[----:B------:R-:W-:Y:S01]  /*1020*/  IMAD R5, R0, 0x2d9, R5 ;  /* 0x000002d900057824 */ /* 0x000fe200078e0205 */
[----:B-----5:R-:W-:Y:S01]  /*1030*/  LOP3.LUT R7, R38, 0xffff, RZ, 0xc0, !PT ;  /* 0x0000ffff26077812 */ /* 0x020fe200078ec0ff */
[----:B------:R-:W-:Y:S01]  /*1040*/  IMAD R44, R37, 0x288, R36 ;  /* 0x00000288252c7824 */ /* 0x000fe200078e0224 */
[----:B------:R-:W0:Y:S01]  /*1050*/  LDCU.128 UR40, c[0x3][0xa00] ;  /* 0x00c14000ff2877ac */ /* 0x000e220008000c00 */
[----:B------:R-:W-:Y:S01]  /*1060*/  IMAD.WIDE R8, R5, 0x8, R8 ;  /* 0x0000000805087825 */ /* 0x000fe200078e0208 */
[----:B------:R-:W1:Y:S04]  /*1070*/  LDCU.128 UR36, c[0x3][0x800] ;  /* 0x00c10000ff2477ac */ /* 0x000e680008000c00 */
[----:B------:R-:W2:Y:S01]  /*1080*/  LDG.E.64.CONSTANT R4, desc[UR76][R8.64+-0x40] ;  /* 0xffffc04c08047981 */ /* 0x000ea2000c1e9b00 */
[----:B------:R-:W3:Y:S03]  /*1090*/  LDCU.128 UR8, c[0x3][0xa10] ;  /* 0x00c14200ff0877ac */ /* 0x000ee60008000c00 */
[----:B------:R-:W4:Y:S01]  /*10a0*/  LDG.E.64.CONSTANT R10, desc[UR76][R8.64] ;  /* 0x0000004c080a7981 */ /* 0x000f22000c1e9b00 */
[----:B------:R-:W-:Y:S01]  /*10b0*/  IMAD R44, R7, 0x48, R44 ;  /* 0x00000048072c7824 */ /* 0x000fe200078e022c */
[----:B------:R-:W1:Y:S04]  /*10c0*/  LDCU.128 UR68, c[0x3][0x810] ;  /* 0x00c10200ff4477ac */ /* 0x000e680008000c00 */
[----:B------:R-:W-:Y:S01]  /*10d0*/  LDS.64 R28, [R44] ;  /* 0x000000002c1c7984 */ /* 0x000fe20000000a00 */
[----:B------:R-:W1:Y:S03]  /*10e0*/  LDCU.128 UR32, c[0x3][0x820] ;  /* 0x00c10400ff2077ac */ /* 0x000e660008000c00 */
[----:B------:R-:W0:Y:S01]  /*10f0*/  LDS.64 R12, [R44+0x30] ;  /* 0x000030002c0c7984 */ /* 0x000e220000000a00 */
[----:B------:R-:W1:Y:S03]  /*1100*/  LDCU.128 UR28, c[0x3][0x840] ;  /* 0x00c10800ff1c77ac */ /* 0x000e660008000c00 */
[----:B------:R-:W-:Y:S01]  /*1110*/  LDS.64 R20, [R44+0x8] ;  /* 0x000008002c147984 */ /* 0x000fe20000000a00 */
[----:B------:R-:W1:Y:S01]  /*1120*/  LDCU.128 UR24, c[0x3][0x860] ;  /* 0x00c10c00ff1877ac */ /* 0x000e620008000c00 */
[----:B---3--:R-:W-:-:S02]  /*1130*/  IMAD.U32 R14, RZ, RZ, UR10 ;  /* 0x0000000aff0e7e24 */ /* 0x008fc4000f8e00ff */
[----:B------:R-:W3:Y:S01]  /*1140*/  LDS.64 R18, [R44+0x28] ;  /* 0x000028002c127984 */ /* 0x000ee20000000a00 */
[----:B------:R-:W-:Y:S01]  /*1150*/  UMOV UR6, UR8 ;  /* 0x0000000800067c82 */ /* 0x000fe20008000000 */
[----:B------:R-:W-:Y:S01]  /*1160*/  UMOV UR7, UR9 ;  /* 0x0000000900077c82 */ /* 0x000fe20008000000 */
[----:B------:R-:W1:Y:S01]  /*1170*/  LDCU.128 UR20, c[0x3][0x880] ;  /* 0x00c11000ff1477ac */ /* 0x000e620008000c00 */
[----:B------:R-:W-:Y:S01]  /*1180*/  LDS.64 R30, [R44+0x10] ;  /* 0x000010002c1e7984 */ /* 0x000fe20000000a00 */
[----:B------:R-:W-:Y:S01]  /*1190*/  IMAD.U32 R15, RZ, RZ, UR11 ;  /* 0x0000000bff0f7e24 */ /* 0x000fe2000f8e00ff */
[----:B------:R-:W-:Y:S02]  /*11a0*/  UMOV UR4, UR10 ;  /* 0x0000000a00047c82 */ /* 0x000fe40008000000 */
[----:B------:R-:W1:Y:S01]  /*11b0*/  LDS.64 R6, [R44+0x20] ;  /* 0x000020002c067984 */ /* 0x000e620000000a00 */
[----:B------:R-:W-:Y:S01]  /*11c0*/  UMOV UR5, UR11 ;  /* 0x0000000b00057c82 */ /* 0x000fe20008000000 */
[----:B------:R-:W2:Y:S02]  /*11d0*/  LDCU.128 UR16, c[0x3][0xa20] ;  /* 0x00c14400ff1077ac */ /* 0x000ea40008000c00 */
[----:B------:R-:W1:Y:S01]  /*11e0*/  LDS.64 R16, [R44+0x18] ;  /* 0x000018002c107984 */ /* 0x000e620000000a00 */
[----:B------:R-:W1:Y:S01]  /*11f0*/  LDCU.128 UR12, c[0x3][0xa40] ;  /* 0x00c14800ff0c77ac */ /* 0x000e620008000c00 */
[----:B------:R-:W1:Y:S01]  /*1200*/  LDCU.128 UR44, c[0x3][0x830] ;  /* 0x00c10600ff2c77ac */ /* 0x000e620008000c00 */
[----:B------:R-:W1:Y:S01]  /*1210*/  LDCU.128 UR48, c[0x3][0x850] ;  /* 0x00c10a00ff3077ac */ /* 0x000e620008000c00 */
[----:B------:R-:W1:Y:S01]  /*1220*/  LDCU.128 UR52, c[0x3][0x870] ;  /* 0x00c10e00ff3477ac */ /* 0x000e620008000c00 */
[----:B------:R-:W1:Y:S01]  /*1230*/  LDCU.128 UR56, c[0x3][0x890] ;  /* 0x00c11200ff3877ac */ /* 0x000e620008000c00 */
[----:B0-----:R-:W-:-:S02]  /*1240*/  DADD R38, R28, R12 ;  /* 0x000000001c267229 */ /* 0x001fc4000000000c */
[----:B------:R-:W-:Y:S01]  /*1250*/  DADD R28, R28, -R12 ;  /* 0x000000001c1c7229 */ /* 0x000fe2000000080c */
[----:B------:R-:W0:Y:S01]  /*1260*/  LDCU.128 UR60, c[0x3][0xa30] ;  /* 0x00c14600ff3c77ac */ /* 0x000e220008000c00 */
[----:B------:R-:W-:Y:S02]  /*1270*/  IMAD.U32 R12, RZ, RZ, UR8 ;  /* 0x00000008ff0c7e24 */ /* 0x000fe4000f8e00ff */
[----:B------:R-:W-:Y:S01]  /*1280*/  IMAD.U32 R13, RZ, RZ, UR9 ;  /* 0x00000009ff0d7e24 */ /* 0x000fe2000f8e00ff */
[----:B------:R-:W0:Y:S01]  /*1290*/  LDCU.128 UR8, c[0x3][0xa60] ;  /* 0x00c14c00ff0877ac */ /* 0x000e220008000c00 */
[C-C-:B---3--:R-:W-:Y:S02]  /*12a0*/  DADD R26, R20.reuse, R18.reuse ;  /* 0x00000000141a7229 */ /* 0x148fe40000000012 */
[----:B------:R-:W-:Y:S01]  /*12b0*/  DADD R20, R20, -R18 ;  /* 0x0000000014147229 */ /* 0x000fe20000000812 */
[----:B------:R-:W3:Y:S01]  /*12c0*/  LDCU.128 UR64, c[0x3][0xa50] ;  /* 0x00c14a00ff4077ac */ /* 0x000ee20008000c00 */
[----:B------:R-:W-:-:S02]  /*12d0*/  DFMA R18, R28, UR40, RZ ;  /* 0x000000281c127c2b */ /* 0x000fc400080000ff */
[----:B-1----:R-:W-:Y:S01]  /*12e0*/  DFMA R24, R38, UR36, RZ ;  /* 0x0000002426187c2b */ /* 0x002fe200080000ff */
[----:B------:R-:W1:Y:S01]  /*12f0*/  LDCU.128 UR72, c[0x3][0xa90] ;  /* 0x00c15200ff4877ac */ /* 0x000e620008000c00 */
[C-C-:B------:R-:W-:Y:S02]  /*1300*/  DADD R22, R30.reuse, R6.reuse ;  /* 0x000000001e167229 */ /* 0x140fe40000000006 */
[----:B------:R-:W-:Y:S02]  /*1310*/  DADD R30, R30, -R6 ;  /* 0x000000001e1e7229 */ /* 0x000fe40000000806 */
[----:B------:R-:W-:Y:S02]  /*1320*/  DFMA R18, R20, UR42, R18 ;  /* 0x0000002a14127c2b */ /* 0x000fe40008000012 */
[----:B------:R-:W-:Y:S02]  /*1330*/  DADD R40, R16, R16 ;  /* 0x0000000010287229 */ /* 0x000fe40000000010 */
[----:B------:R-:W-:-:S02]  /*1340*/  DFMA R6, R26, UR38, R24 ;  /* 0x000000261a067c2b */ /* 0x000fc40008000018 */
[----:B------:R-:W-:Y:S02]  /*1350*/  DADD R16, R16, -R16 ;  /* 0x0000000010107229 */ /* 0x000fe40000000810 */
[----:B------:R-:W-:Y:S02]  /*1360*/  DFMA R18, R30, UR6, R18 ;  /* 0x000000061e127c2b */ /* 0x000fe40008000012 */
[----:B------:R-:W-:Y:S02]  /*1370*/  DMUL R40, R40, 0.5 ;  /* 0x3fe0000028287828 */ /* 0x000fe40000000000 */
[----:B------:R-:W-:Y:S02]  /*1380*/  DFMA R6, R22, UR68, R6 ;  /* 0x0000004416067c2b */ /* 0x000fe40008000006 */
[----:B------:R-:W-:Y:S02]  /*1390*/  DFMA R32, R38, UR32, RZ ;  /* 0x0000002026207c2b */ /* 0x000fe400080000ff */
[----:B------:R-:W-:Y:S01]  /*13a0*/  DFMA R18, R16, UR4, R18 ;  /* 0x0000000410127c2b */ /* 0x000fe20008000012 */
[----:B------:R-:W1:Y:S01]  /*13b0*/  LDCU.128 UR4, c[0x3][0xa80] ;  /* 0x00c15000ff0477ac */ /* 0x000e620008000c00 */
[----:B------:R-:W-:-:S02]  /*13c0*/  DFMA R34, R38, UR28, RZ ;  /* 0x0000001c26227c2b */ /* 0x000fc400080000ff */
[----:B------:R-:W-:Y:S02]  /*13d0*/  DFMA R24, R40, UR70, R6 ;  /* 0x0000004628187c2b */ /* 0x000fe40008000006 */
[C---:B------:R-:W-:Y:S02]  /*13e0*/  DFMA R36, R38.reuse, UR24, RZ ;  /* 0x0000001826247c2b */ /* 0x040fe400080000ff */
[----:B------:R-:W-:Y:S02]  /*13f0*/  DFMA R38, R38, UR20, RZ ;  /* 0x0000001426267c2b */ /* 0x000fe400080000ff */
[----:B------:R-:W-:Y:S02]  /*1400*/  DFMA R32, R26, UR34, R32 ;  /* 0x000000221a207c2b */ /* 0x000fe40008000020 */
[----:B------:R-:W-:Y:S02]  /*1410*/  DADD R6, R24, R18 ;  /* 0x0000000018067229 */ /* 0x000fe40000000012 */
[----:B------:R-:W-:-:S02]  /*1420*/  DFMA R34, R26, UR30, R34 ;  /* 0x0000001e1a227c2b */ /* 0x000fc40008000022 */
[C---:B------:R-:W-:Y:S02]  /*1430*/  DFMA R36, R26.reuse, UR26, R36 ;  /* 0x0000001a1a247c2b */ /* 0x040fe40008000024 */
[----:B------:R-:W-:Y:S02]  /*1440*/  DFMA R38, R26, UR22, R38 ;  /* 0x000000161a267c2b */ /* 0x000fe40008000026 */
[----:B------:R-:W-:Y:S02]  /*1450*/  DADD R18, R24, -R18 ;  /* 0x0000000018127229 */ /* 0x000fe40000000812 */
[C---:B------:R-:W-:Y:S02]  /*1460*/  DFMA R24, R28.reuse, UR12, RZ ;  /* 0x0000000c1c187c2b */ /* 0x040fe400080000ff */
[----:B0-----:R-:W-:Y:S02]  /*1470*/  DFMA R26, R28, UR8, RZ ;  /* 0x000000081c1a7c2b */ /* 0x001fe400080000ff */
[----:B------:R-:W-:-:S02]  /*1480*/  DFMA R32, R22, UR44, R32 ;  /* 0x0000002c16207c2b */ /* 0x000fc40008000020 */
[----:B------:R-:W-:Y:S02]  /*1490*/  DFMA R34, R22, UR48, R34 ;  /* 0x0000003016227c2b */ /* 0x000fe40008000022 */
[C---:B------:R-:W-:Y:S02]  /*14a0*/  DFMA R24, R20.reuse, UR14, R24 ;  /* 0x0000000e14187c2b */ /* 0x040fe40008000018 */
[----:B------:R-:W-:Y:S02]  /*14b0*/  DFMA R26, R20, UR10, R26 ;  /* 0x0000000a141a7c2b */ /* 0x000fe4000800001a */
[C---:B------:R-:W-:Y:S02]  /*14c0*/  DFMA R36, R22.reuse, UR52, R36 ;  /* 0x0000003416247c2b */ /* 0x040fe40008000024 */
[----:B------:R-:W-:Y:S02]  /*14d0*/  DFMA R38, R22, UR56, R38 ;  /* 0x0000003816267c2b */ /* 0x000fe40008000026 */
[----:B------:R-:W-:-:S02]  /*14e0*/  DFMA R32, R40, UR46, R32 ;  /* 0x0000002e28207c2b */ /* 0x000fc40008000020 */
[----:B---3--:R-:W-:Y:S02]  /*14f0*/  DFMA R24, R30, UR64, R24 ;  /* 0x000000401e187c2b */ /* 0x008fe40008000018 */
[----:B--2---:R-:W-:Y:S02]  /*1500*/  DMUL R4, R4, R6 ;  /* 0x0000000604047228 */ /* 0x004fe40000000000 */
[C---:B------:R-:W-:Y:S02]  /*1510*/  DFMA R6, R28.reuse, UR16, RZ ;  /* 0x000000101c067c2b */ /* 0x040fe400080000ff */
[----:B-1----:R-:W-:-:S06]  /*1520*/  DFMA R28, R28, UR4, RZ ;  /* 0x000000041c1c7c2b */ /* 0x002fcc00080000ff */
[C---:B------:R-:W-:Y:S02]  /*1530*/  DFMA R6, R20.reuse, UR18, R6 ;  /* 0x0000001214067c2b */ /* 0x040fe40008000006 */
[----:B------:R-:W-:Y:S02]  /*1540*/  DFMA R28, R20, UR6, R28 ;  /* 0x00000006141c7c2b */ /* 0x000fe4000800001c */
[----:B----4-:R-:W-:-:S04]  /*1550*/  DFMA R20, R10, R18, R4 ;  /* 0x000000120a14722b */ /* 0x010fc80000000004 */
[C---:B------:R-:W-:Y:S02]  /*1560*/  DFMA R6, R30.reuse, UR60, R6 ;  /* 0x0000003c1e067c2b */ /* 0x040fe40008000006 */
[----:B------:R-:W-:Y:S02]  /*1570*/  DFMA R28, R30, UR72, R28 ;  /* 0x000000481e1c7c2b */ /* 0x000fe4000800001c */
[C---:B------:R-:W-:Y:S02]  /*1580*/  DFMA R42, R20.reuse, UR68, RZ ;  /* 0x00000044142a7c2b */ /* 0x040fe400080000ff */
[----:B------:R-:W-:Y:S01]  /*1590*/  DFMA R22, R20, UR70, RZ ;  /* 0x0000004614167c2b */ /* 0x000fe200080000ff */
[----:B------:R-:W0:Y:S01]  /*15a0*/  LDCU.128 UR68, c[0x3][0xa70] ;  /* 0x00c14e00ff4477ac */ /* 0x000e220008000c00 */
[----:B------:R-:W-:Y:S02]  /*15b0*/  DFMA R6, R16, UR62, R6 ;  /* 0x0000003e10067c2b */ /* 0x000fe40008000006 */
[----:B0-----:R-:W-:-:S06]  /*15c0*/  DFMA R26, R30, UR68, R26 ;  /* 0x000000441e1a7c2b */ /* 0x001fcc000800001a */
[C-C-:B------:R-:W-:Y:S02]  /*15d0*/  DADD R30, R32.reuse, -R6.reuse ;  /* 0x00000000201e7229 */ /* 0x140fe40000000806 */
[----:B------:R-:W-:Y:S01]  /*15e0*/  DADD R6, R32, R6 ;  /* 0x0000000020067229 */ /* 0x000fe20000000006 */
[----:B------:R-:W2:Y:S01]  /*15f0*/  LDG.E.64.CONSTANT R32, desc[UR76][R8.64+-0x38] ;  /* 0xffffc84c08207981 */ /* 0x000ea2000c1e9b00 */
[----:B------:R-:W-:Y:S01]  /*1600*/  ISETP.GT.U32.AND P2, PT, R45, 0x3e, PT ;  /* 0x0000003e2d00780c */ /* 0x000fe20003f44070 */
[----:B------:R-:W-:Y:S01]  /*1610*/  BSSY.RECONVERGENT B0, `(.L_x_1466) ;  /* 0x00000b6000007945 */ /* 0x000fe20003800200 */
[----:B------:R-:W-:Y:S06]  /*1620*/  BAR.SYNC.DEFER_BLOCKING 0x0 ;  /* 0x0000000000007b1d */ /* 0x000fec0000010000 */
[----:B--2---:R-:W-:Y:S01]  /*1630*/  DMUL R6, R32, R6 ;  /* 0x0000000620067228 */ /* 0x004fe20000000000 */
[----:B------:R-:W2:Y:S01]  /*1640*/  LDG.E.64.CONSTANT R32, desc[UR76][R8.64+-0x8] ;  /* 0xfffff84c08207981 */ /* 0x000ea2000c1e9b00 */
[----:B------:R-:W-:-:S02]  /*1650*/  DFMA R34, R40, UR50, R34 ;  /* 0x0000003228227c2b */ /* 0x000fc40008000022 */
[C---:B------:R-:W-:Y:S02]  /*1660*/  DFMA R36, R40.reuse, UR54, R36 ;  /* 0x0000003628247c2b */ /* 0x040fe40008000024 */
[----:B------:R-:W-:Y:S02]  /*1670*/  DFMA R38, R40, UR58, R38 ;  /* 0x0000003a28267c2b */ /* 0x000fe40008000026 */
[C---:B------:R-:W-:Y:S02]  /*1680*/  DFMA R24, R16.reuse, UR66, R24 ;  /* 0x0000004210187c2b */ /* 0x040fe40008000018 */
[C---:B------:R-:W-:Y:S02]  /*1690*/  DFMA R26, R16.reuse, UR70, R26 ;  /* 0x00000046101a7c2b */ /* 0x040fe4000800001a */
[----:B------:R-:W-:Y:S02]  /*16a0*/  DFMA R28, R16, UR74, R28 ;  /* 0x0000004a101c7c2b */ /* 0x000fe4000800001c */
[----:B--2---:R-:W-:-:S04]  /*16b0*/  DFMA R40, R32, R30, R6 ;  /* 0x0000001e2028722b */ /* 0x004fc80000000006 */
[----:B------:R-:W-:Y:S02]  /*16c0*/  DADD R16, R36, -R26 ;  /* 0x0000000024107229 */ /* 0x000fe4000000081a */
[----:B------:R-:W-:Y:S02]  /*16d0*/  DFMA R10, R10, -R18, R4 ;  /* 0x800000120a0a722b */ /* 0x000fe40000000004 */
[----:B------:R-:W-:Y:S02]  /*16e0*/  DADD R28, R38, R28 ;  /* 0x00000000261c7229 */ /* 0x000fe4000000001c */
[C---:B------:R-:W-:Y:S01]  /*16f0*/  DFMA R22, R40.reuse, UR46, R22 ;  /* 0x0000002e28167c2b */ /* 0x040fe20008000016 */
[----:B------:R-:W-:Y:S01]  /*1700*/  R2UR UR46, R12 ;  /* 0x000000000c2e72ca */ /* 0x000fe200000e0000 */
[----:B------:R-:W-:Y:S01]  /*1710*/  DFMA R42, R40, UR44, R42 ;  /* 0x0000002c282a7c2b */ /* 0x000fe2000800002a */
[----:B------:R-:W-:Y:S01]  /*1720*/  R2UR UR47, R13 ;  /* 0x000000000d2f72ca */ /* 0x000fe200000e0000 */
[C-C-:B------:R-:W-:Y:S01]  /*1730*/  DADD R12, R34.reuse, -R24.reuse ;  /* 0x00000000220c7229 */ /* 0x140fe20000000818 */
[----:B------:R-:W-:Y:S01]  /*1740*/  R2UR UR44, R14 ;  /* 0x000000000e2c72ca */ /* 0x000fe200000e0000 */
[----:B------:R-:W-:Y:S01]  /*1750*/  DADD R24, R34, R24 ;  /* 0x0000000022187229 */ /* 0x000fe20000000018 */
[----:B------:R-:W-:Y:S01]  /*1760*/  R2UR UR45, R15 ;  /* 0x000000000f2d72ca */ /* 0x000fe200000e0000 */
[----:B------:R-:W2:Y:S04]  /*1770*/  LDG.E.64.CONSTANT R34, desc[UR76][R8.64+-0x18] ;  /* 0xffffe84c08227981 */ /* 0x000ea8000c1e9b00 */
[----:B------:R-:W3:Y:S01]  /*1780*/  LDG.E.64.CONSTANT R14, desc[UR76][R8.64+-0x10] ;  /* 0xfffff04c080e7981 */ /* 0x000ee2000c1e9b00 */
[----:B------:R-:W-:-:S03]  /*1790*/  DADD R26, R36, R26 ;  /* 0x00000000241a7229 */ /* 0x000fc6000000001a */
[----:B------:R-:W4:Y:S01]  /*17a0*/  LDG.E.64.CONSTANT R36, desc[UR76][R8.64+-0x20] ;  /* 0xffffe04c08247981 */ /* 0x000f22000c1e9b00 */
[----:B--2---:R-:W-:-:S03]  /*17b0*/  DMUL R16, R34, R16 ;  /* 0x0000001022107228 */ /* 0x004fc60000000000 */
[----:B------:R-:W2:Y:S01]  /*17c0*/  LDG.E.64.CONSTANT R34, desc[UR76][R8.64+-0x28] ;  /* 0xffffd84c08227981 */ /* 0x000ea2000c1e9b00 */
[----:B---3--:R-:W-:-:S03]  /*17d0*/  DMUL R12, R14, R12 ;  /* 0x0000000c0e0c7228 */ /* 0x008fc60000000000 */
[----:B------:R-:W3:Y:S01]  /*17e0*/  LDG.E.64.CONSTANT R14, desc[UR76][R8.64+-0x30] ;  /* 0xffffd04c080e7981 */ /* 0x000ee2000c1e9b00 */
[----:B------:R-:W-:Y:S02]  /*17f0*/  DFMA R30, R32, -R30, R6 ;  /* 0x8000001e201e722b */ /* 0x000fe40000000006 */
[C---:B------:R-:W-:Y:S02]  /*1800*/  DFMA R38, R10.reuse, UR40, RZ ;  /* 0x000000280a267c2b */ /* 0x040fe400080000ff */
[----:B------:R-:W-:Y:S02]  /*1810*/  DFMA R32, R10, UR44, RZ ;  /* 0x0000002c0a207c2b */ /* 0x000fe400080000ff */
[C---:B------:R-:W-:Y:S02]  /*1820*/  DFMA R18, R20.reuse, UR36, RZ ;  /* 0x0000002414127c2b */ /* 0x040fe400080000ff */
[----:B------:R-:W-:-:S06]  /*1830*/  DFMA R20, R20, UR38, RZ ;  /* 0x0000002614147c2b */ /* 0x000fcc00080000ff */
[C---:B------:R-:W-:Y:S02]  /*1840*/  DFMA R18, R40.reuse, UR32, R18 ;  /* 0x0000002028127c2b */ /* 0x040fe40008000012 */
[----:B------:R-:W-:Y:S02]  /*1850*/  DFMA R20, R40, UR34, R20 ;  /* 0x0000002228147c2b */ /* 0x000fe40008000014 */
[----:B----4-:R-:W-:Y:S02]  /*1860*/  DMUL R28, R36, R28 ;  /* 0x0000001c241c7228 */ /* 0x010fe40000000000 */
[----:B--2---:R-:W-:Y:S02]  /*1870*/  DMUL R26, R34, R26 ;  /* 0x0000001a221a7228 */ /* 0x004fe40000000000 */
[----:B------:R-:W-:Y:S02]  /*1880*/  DFMA R34, R10, UR42, RZ ;  /* 0x0000002a0a227c2b */ /* 0x000fe400080000ff */
[----:B---3--:R-:W-:-:S02]  /*1890*/  DMUL R14, R14, R24 ;  /* 0x000000180e0e7228 */ /* 0x008fc40000000000 */
[----:B------:R-:W-:Y:S02]  /*18a0*/  DFMA R24, R10, UR46, RZ ;  /* 0x0000002e0a187c2b */ /* 0x000fe400080000ff */
[C---:B------:R-:W-:Y:S02]  /*18b0*/  DFMA R10, R30.reuse, UR16, R38 ;  /* 0x000000101e0a7c2b */ /* 0x040fe40008000026 */
[----:B------:R-:W-:-:S04]  /*18c0*/  DFMA R8, R30, UR18, R34 ;  /* 0x000000121e087c2b */ /* 0x000fc80008000022 */
        /* <DEDUP_REMOVED lines=24> */
[----:B------:R-:W-:-:S06]  /*1a50*/  DMUL R22, R22, 0.5 ;  /* 0x3fe0000016167828 */ /* 0x000fcc0000000000 */
        /* <DEDUP_REMOVED lines=24> */
[----:B------:R-:W-:Y:S01]  /*1be0*/  LDS.64 R32, [R3] ;  /* 0x0000000003207984 */ /* 0x000fe20000000a00 */
[----:B------:R-:W1:Y:S03]  /*1bf0*/  LDCU.128 UR44, c[0x3][0x810] ;  /* 0x00c10200ff2c77ac */ /* 0x000e660008000c00 */
[----:B0-----:R-:W0:Y:S01]  /*1c00*/  LDS.64 R8, [R3+0x240] ;  /* 0x0002400003087984 */ /* 0x001e220000000a00 */
        /* <DEDUP_REMOVED lines=11> */
[----:B0-----:R-:W-:-:S02]  /*1cc0*/  DADD R34, R32, R8 ;  /* 0x0000000020227229 */ /* 0x001fc40000000008 */
[----:B------:R-:W-:Y:S02]  /*1cd0*/  DADD R32, R32, -R8 ;  /* 0x0000000020207229 */ /* 0x000fe40000000808 */
[C-C-:B----4-:R-:W-:Y:S02]  /*1ce0*/  DADD R24, R10.reuse, R18.reuse ;  /* 0x000000000a187229 */ /* 0x150fe40000000012 */
        /* <DEDUP_REMOVED lines=13> */
[C---:B------:R-:W-:Y:S02]  /*1dc0*/  DFMA R40, R32.reuse, UR40, RZ ;  /* 0x0000002820287c2b */ /* 0x040fe400080000ff */
[----:B------:R-:W-:Y:S02]  /*1dd0*/  DFMA R38, R32, UR42, RZ ;  /* 0x0000002a20267c2b */ /* 0x000fe400080000ff */
[C---:B------:R-:W-:Y:S02]  /*1de0*/  DFMA R22, R34.reuse, UR28, R22 ;  /* 0x0000001c22167c2b */ /* 0x040fe40008000016 */
[C---:B------:R-:W-:Y:S02]  /*1df0*/  DFMA R18, R34.reuse, UR30, R18 ;  /* 0x0000001e22127c2b */ /* 0x040fe40008000012 */
[----:B------:R-:W-:-:S02]  /*1e00*/  DFMA R10, R34, UR52, R10 ;  /* 0x00000034220a7c2b */ /* 0x000fc4000800000a */
[----:B------:R-:W-:Y:S01]  /*1e10*/  DFMA R24, R34, UR54, R24 ;  /* 0x0000003622187c2b */ /* 0x000fe20008000018 */
[----:B------:R-:W2:Y:S01]  /*1e20*/  LDCU.128 UR52, c[0x3][0xa90] ;  /* 0x00c15200ff3477ac */ /* 0x000ea20008000c00 */
[C-C-:B-----5:R-:W-:Y:S02]  /*1e30*/  DADD R34, R20.reuse, R30.reuse ;  /* 0x0000000014227229 */ /* 0x160fe4000000001e */
[----:B------:R-:W-:Y:S02]  /*1e40*/  DADD R20, R20, -R30 ;  /* 0x0000000014147229 */ /* 0x000fe4000000081e */
[C---:B0-----:R-:W-:Y:S02]  /*1e50*/  DFMA R30, R32.reuse, UR44, RZ ;  /* 0x0000002c201e7c2b */ /* 0x041fe400080000ff */
[----:B------:R-:W-:Y:S01]  /*1e60*/  DFMA R32, R32, UR46, RZ ;  /* 0x0000002e20207c2b */ /* 0x000fe200080000ff */
[----:B------:R-:W0:Y:S01]  /*1e70*/  LDCU.128 UR44, c[0x3][0xa50] ;  /* 0x00c14a00ff2c77ac */ /* 0x000e220008000c00 */
[----:B------:R-:W-:-:S02]  /*1e80*/  DFMA R40, R8, UR16, R40 ;  /* 0x0000001008287c2b */ /* 0x000fc40008000028 */
[C---:B------:R-:W-:Y:S02]  /*1e90*/  DFMA R38, R8.reuse, UR18, R38 ;  /* 0x0000001208267c2b */ /* 0x040fe40008000026 */
[C---:B-1----:R-:W-:Y:S02]  /*1ea0*/  DFMA R30, R8.reuse, UR48, R30 ;  /* 0x00000030081e7c2b */ /* 0x042fe4000800001e */
[----:B------:R-:W-:Y:S01]  /*1eb0*/  DFMA R8, R8, UR50, R32 ;  /* 0x0000003208087c2b */ /* 0x000fe20008000020 */
[----:B------:R-:W1:Y:S01]  /*1ec0*/  LDCU.128 UR48, c[0x3][0x870] ;  /* 0x00c10e00ff3077ac */ /* 0x000e620008000c00 */
[----:B------:R-:W3:Y:S01]  /*1ed0*/  LDS.64 R32, [R3+0x120] ;  /* 0x0001200003207984 */ /* 0x000ee20000000a00 */
[----:B------:R-:W-:Y:S02]  /*1ee0*/  DFMA R18, R34, UR10, R18 ;  /* 0x0000000a22127c2b */ /* 0x000fe40008000012 */
[----:B------:R-:W-:Y:S01]  /*1ef0*/  DFMA R38, R36, UR6, R38 ;  /* 0x0000000624267c2b */ /* 0x000fe20008000026 */
[----:B------:R-:W4:Y:S01]  /*1f00*/  LDCU.64 UR6, c[0x3][0xa68] ;  /* 0x00c14d00ff0677ac */ /* 0x000f220008000a00 */
[----:B------:R-:W-:-:S02]  /*1f10*/  DFMA R22, R34, UR24, R22 ;  /* 0x0000001822167c2b */ /* 0x000fc40008000016 */
[C---:B------:R-:W-:Y:S01]  /*1f20*/  DFMA R40, R36.reuse, UR12, R40 ;  /* 0x0000000c24287c2b */ /* 0x040fe20008000028 */
[----:B------:R-:W5:Y:S01]  /*1f30*/  LDCU.64 UR10, c[0x3][0xa88] ;  /* 0x00c15100ff0a77ac */ /* 0x000f620008000a00 */
[C---:B0-----:R-:W-:Y:S02]  /*1f40*/  DFMA R30, R36.reuse, UR44, R30 ;  /* 0x0000002c241e7c2b */ /* 0x041fe4000800001e */
[----:B------:R-:W-:Y:S01]  /*1f50*/  DFMA R8, R36, UR46, R8 ;  /* 0x0000002e24087c2b */ /* 0x000fe20008000008 */
[----:B------:R-:W0:Y:S03]  /*1f60*/  LDCU.128 UR44, c[0x3][0xa70] ;  /* 0x00c14e00ff2c77ac */ /* 0x000e260008000c00 */
[----:B------:R-:W-:Y:S02]  /*1f70*/  DFMA R40, R20, UR8, R40 ;  /* 0x0000000814287c2b */ /* 0x000fe40008000028 */
[----:B-1----:R-:W-:-:S02]  /*1f80*/  DFMA R10, R34, UR48, R10 ;  /* 0x00000030220a7c2b */ /* 0x002fc4000800000a */
[----:B------:R-:W-:Y:S01]  /*1f90*/  DFMA R24, R34, UR50, R24 ;  /* 0x0000003222187c2b */ /* 0x000fe20008000018 */
[----:B------:R-:W1:Y:S01]  /*1fa0*/  LDCU.128 UR48, c[0x3][0x890] ;  /* 0x00c11200ff3077ac */ /* 0x000e620008000c00 */
[C---:B----4-:R-:W-:Y:S02]  /*1fb0*/  DFMA R38, R20.reuse, UR6, R38 ;  /* 0x0000000614267c2b */ /* 0x050fe40008000026 */
[C---:B0-----:R-:W-:Y:S02]  /*1fc0*/  DFMA R30, R20.reuse, UR44, R30 ;  /* 0x0000002c141e7c2b */ /* 0x041fe4000800001e */
[----:B------:R-:W-:Y:S02]  /*1fd0*/  DFMA R8, R20, UR46, R8 ;  /* 0x0000002e14087c2b */ /* 0x000fe40008000008 */
[C-C-:B---3--:R-:W-:Y:S02]  /*1fe0*/  DADD R34, R32.reuse, R32.reuse ;  /* 0x0000000020227229 */ /* 0x148fe40000000020 */
[----:B------:R-:W-:-:S06]  /*1ff0*/  DADD R32, R32, -R32 ;  /* 0x0000000020207229 */ /* 0x000fcc0000000820 */
[----:B------:R-:W-:Y:S02]  /*2000*/  DMUL R34, R34, 0.5 ;  /* 0x3fe0000022227828 */ /* 0x000fe40000000000 */
[C---:B------:R-:W-:Y:S02]  /*2010*/  DFMA R40, R32.reuse, UR4, R40 ;  /* 0x0000000420287c2b */ /* 0x040fe40008000028 */
[C---:B-----5:R-:W-:Y:S02]  /*2020*/  DFMA R38, R32.reuse, UR10, R38 ;  /* 0x0000000a20267c2b */ /* 0x060fe40008000026 */
[----:B--2---:R-:W-:Y:S02]  /*2030*/  DFMA R30, R32, UR52, R30 ;  /* 0x00000034201e7c2b */ /* 0x004fe4000800001e */
[C---:B------:R-:W-:Y:S02]  /*2040*/  DFMA R22, R34.reuse, UR20, R22 ;  /* 0x0000001422167c2b */ /* 0x040fe40008000016 */
[----:B------:R-:W-:-:S02]  /*2050*/  DFMA R18, R34, UR14, R18 ;  /* 0x0000000e22127c2b */ /* 0x000fc40008000012 */
[C---:B-1----:R-:W-:Y:S02]  /*2060*/  DFMA R10, R34.reuse, UR48, R10 ;  /* 0x00000030220a7c2b */ /* 0x042fe4000800000a */
        /* <DEDUP_REMOVED lines=16> */
.L_x_1467:
[----:B------:R-:W-:Y:S05]  /*2170*/  BSYNC.RECONVERGENT B0 ;  /* 0x0000000000007941 */ /* 0x000fea0003800200 */
.L_x_1466:
        /* <DEDUP_REMOVED lines=18> */
[----:B------:R-:W5:Y:S01]  /*22a0*/  LDCU.128 UR56, c[0x3][0x890] ;  /* 0x00c11200ff3877ac */ /* 0x000f620008000c00 */
[----:B-1----:R-:W-:-:S02]  /*22b0*/  DADD R14, R8, R10 ;  /* 0x00000000080e7229 */ /* 0x002fc4000000000a */
[----:B------:R-:W-:Y:S01]  /*22c0*/  DADD R10, R8, -R10 ;  /* 0x00000000080a7229 */ /* 0x000fe2000000080a */
[----:B------:R1:W1:Y:S01]  /*22d0*/  LDS.64 R8, [R2+0xa20] ;  /* 0x000a200002087984 */ /* 0x0002620000000a00 */
[C-C-:B----4-:R-:W-:Y:S02]  /*22e0*/  DADD R22, R12.reuse, R20.reuse ;  /* 0x000000000c167229 */ /* 0x150fe40000000014 */
[----:B------:R-:W-:Y:S02]  /*22f0*/  DADD R12, R12, -R20 ;  /* 0x000000000c0c7229 */ /* 0x000fe40000000814 */
[C---:B0-----:R-:W-:Y:S02]  /*2300*/  DFMA R20, R14.reuse, UR44, RZ ;  /* 0x0000002c0e147c2b */ /* 0x041fe400080000ff */
[C---:B------:R-:W-:Y:S01]  /*2310*/  DFMA R24, R14.reuse, UR46, RZ ;  /* 0x0000002e0e187c2b */ /* 0x040fe200080000ff */
[----:B------:R-:W1:Y:S01]  /*2320*/  LDCU.128 UR44, c[0x3][0xa30] ;  /* 0x00c14600ff2c77ac */ /* 0x000e620008000c00 */
[----:B------:R-:W-:-:S02]  /*2330*/  DFMA R28, R14, UR36, RZ ;  /* 0x000000240e1c7c2b */ /* 0x000fc400080000ff */
[----:B------:R-:W-:Y:S02]  /*2340*/  DFMA R30, R14, UR38, RZ ;  /* 0x000000260e1e7c2b */ /* 0x000fe400080000ff */
[C---:B--2---:R-:W-:Y:S02]  /*2350*/  DFMA R32, R10.reuse, UR48, RZ ;  /* 0x000000300a207c2b */ /* 0x044fe400080000ff */
[----:B------:R-:W-:Y:S01]  /*2360*/  DFMA R26, R10, UR50, RZ ;  /* 0x000000320a1a7c2b */ /* 0x000fe200080000ff */
[----:B------:R-:W0:Y:S01]  /*2370*/  LDCU.128 UR48, c[0x3][0x850] ;  /* 0x00c10a00ff3077ac */ /* 0x000e220008000c00 */
[C---:B------:R-:W-:Y:S02]  /*2380*/  DFMA R28, R22.reuse, UR32, R28 ;  /* 0x00000020161c7c2b */ /* 0x040fe4000800001c */
[C---:B------:R-:W-:Y:S02]  /*2390*/  DFMA R30, R22.reuse, UR34, R30 ;  /* 0x00000022161e7c2b */ /* 0x040fe4000800001e */
[----:B---3--:R-:W-:-:S02]  /*23a0*/  DFMA R20, R22, UR52, R20 ;  /* 0x0000003416147c2b */ /* 0x008fc40008000014 */
[----:B------:R-:W-:Y:S02]  /*23b0*/  DFMA R14, R10, UR40, RZ ;  /* 0x000000280a0e7c2b */ /* 0x000fe400080000ff */
[----:B------:R-:W-:Y:S01]  /*23c0*/  DFMA R22, R22, UR54, R24 ;  /* 0x0000003616167c2b */ /* 0x000fe20008000018 */
[----:B------:R-:W2:Y:S01]  /*23d0*/  LDCU.128 UR52, c[0x3][0xa50] ;  /* 0x00c14a00ff3477ac */ /* 0x000ea20008000c00 */
[----:B------:R-:W-:Y:S02]  /*23e0*/  DFMA R10, R10, UR42, RZ ;  /* 0x0000002a0a0a7c2b */ /* 0x000fe400080000ff */
[----:B-----5:R-:W-:Y:S02]  /*23f0*/  DADD R24, R18, R16 ;  /* 0x0000000012187229 */ /* 0x020fe40000000010 */
[C---:B------:R-:W-:Y:S02]  /*2400*/  DFMA R14, R12.reuse, UR16, R14 ;  /* 0x000000100c0e7c2b */ /* 0x040fe4000800000e */
[----:B-1----:R-:W-:-:S02]  /*2410*/  DFMA R2, R12, UR44, R32 ;  /* 0x0000002c0c027c2b */ /* 0x002fc40008000020 */
[C---:B------:R-:W-:Y:S02]  /*2420*/  DFMA R10, R12.reuse, UR18, R10 ;  /* 0x000000120c0a7c2b */ /* 0x040fe4000800000a */
[----:B------:R-:W-:Y:S01]  /*2430*/  DFMA R12, R12, UR46, R26 ;  /* 0x0000002e0c0c7c2b */ /* 0x000fe2000800001a */
[----:B------:R-:W1:Y:S01]  /*2440*/  LDCU.128 UR44, c[0x3][0x870] ;  /* 0x00c10e00ff2c77ac */ /* 0x000e620008000c00 */
[----:B------:R-:W-:Y:S02]  /*2450*/  DADD R26, R18, -R16 ;  /* 0x00000000121a7229 */ /* 0x000fe40000000810 */
[C---:B0-----:R-:W-:Y:S02]  /*2460*/  DFMA R20, R24.reuse, UR48, R20 ;  /* 0x0000003018147c2b */ /* 0x041fe40008000014 */
[C---:B------:R-:W-:Y:S01]  /*2470*/  DFMA R22, R24.reuse, UR50, R22 ;  /* 0x0000003218167c2b */ /* 0x040fe20008000016 */
[----:B------:R-:W0:Y:S01]  /*2480*/  LDCU.128 UR48, c[0x3][0xa70] ;  /* 0x00c14e00ff3077ac */ /* 0x000e220008000c00 */
[----:B------:R-:W-:-:S02]  /*2490*/  DFMA R16, R24, UR28, R28 ;  /* 0x0000001c18107c2b */ /* 0x000fc4000800001c */
[C---:B------:R-:W-:Y:S02]  /*24a0*/  DFMA R14, R26.reuse, UR12, R14 ;  /* 0x0000000c1a0e7c2b */ /* 0x040fe4000800000e */
[C---:B------:R-:W-:Y:S01]  /*24b0*/  DFMA R10, R26.reuse, UR6, R10 ;  /* 0x000000061a0a7c2b */ /* 0x040fe2000800000a */
[----:B------:R-:W3:Y:S01]  /*24c0*/  LDCU.64 UR6, c[0x3][0xa88] ;  /* 0x00c15100ff0677ac */ /* 0x000ee20008000a00 */
[----:B--2---:R-:W-:Y:S02]  /*24d0*/  DFMA R2, R26, UR52, R2 ;  /* 0x000000341a027c2b */ /* 0x004fe40008000002 */
[----:B------:R-:W-:Y:S02]  /*24e0*/  DFMA R18, R24, UR30, R30 ;  /* 0x0000001e18127c2b */ /* 0x000fe4000800001e */
[----:B------:R-:W-:Y:S01]  /*24f0*/  DFMA R26, R26, UR54, R12 ;  /* 0x000000361a1a7c2b */ /* 0x000fe2000800000c */
[----:B------:R-:W2:Y:S01]  /*2500*/  LDCU.128 UR52, c[0x3][0xa90] ;  /* 0x00c15200ff3477ac */ /* 0x000ea20008000c00 */
[----:B------:R-:W-:-:S02]  /*2510*/  DADD R24, R6, R4 ;  /* 0x0000000006187229 */ /* 0x000fc40000000004 */
[----:B------:R-:W-:Y:S02]  /*2520*/  DADD R12, R8, R8 ;  /* 0x00000000080c7229 */ /* 0x000fe40000000008 */
[----:B------:R-:W-:Y:S02]  /*2530*/  DADD R4, R6, -R4 ;  /* 0x0000000006047229 */ /* 0x000fe40000000804 */
[----:B------:R-:W-:Y:S02]  /*2540*/  DADD R8, R8, -R8 ;  /* 0x0000000008087229 */ /* 0x000fe40000000808 */
[----:B------:R-:W-:Y:S02]  /*2550*/  DFMA R16, R24, UR24, R16 ;  /* 0x0000001818107c2b */ /* 0x000fe40008000010 */
[----:B------:R-:W-:Y:S02]  /*2560*/  DMUL R12, R12, 0.5 ;  /* 0x3fe000000c0c7828 */ /* 0x000fe40000000000 */
[----:B------:R-:W-:-:S02]  /*2570*/  DFMA R14, R4, UR8, R14 ;  /* 0x00000008040e7c2b */ /* 0x000fc4000800000e */
[C---:B------:R-:W-:Y:S02]  /*2580*/  DFMA R18, R24.reuse, UR10, R18 ;  /* 0x0000000a18127c2b */ /* 0x040fe40008000012 */
[C---:B-1----:R-:W-:Y:S02]  /*2590*/  DFMA R20, R24.reuse, UR44, R20 ;  /* 0x0000002c18147c2b */ /* 0x042fe40008000014 */
[----:B------:R-:W-:Y:S02]  /*25a0*/  DFMA R22, R24, UR46, R22 ;  /* 0x0000002e18167c2b */ /* 0x000fe40008000016 */
[C---:B0-----:R-:W-:Y:S02]  /*25b0*/  DFMA R26, R4.reuse, UR50, R26 ;  /* 0x00000032041a7c2b */ /* 0x041fe4000800001a */
[C---:B------:R-:W-:Y:S02]  /*25c0*/  DFMA R10, R4.reuse, UR14, R10 ;  /* 0x0000000e040a7c2b */ /* 0x040fe4000800000a */
[----:B------:R-:W-:-:S02]  /*25d0*/  DFMA R2, R4, UR48, R2 ;  /* 0x0000003004027c2b */ /* 0x000fc40008000002 */
[----:B------:R-:W-:Y:S02]  /*25e0*/  DFMA R16, R12, UR20, R16 ;  /* 0x000000140c107c2b */ /* 0x000fe40008000010 */
[----:B------:R-:W-:Y:S02]  /*25f0*/  DFMA R14, R8, UR4, R14 ;  /* 0x00000004080e7c2b */ /* 0x000fe4000800000e */
[C---:B------:R-:W-:Y:S02]  /*2600*/  DFMA R18, R12.reuse, UR22, R18 ;  /* 0x000000160c127c2b */ /* 0x040fe40008000012 */
[C---:B------:R-:W-:Y:S02]  /*2610*/  DFMA R20, R12.reuse, UR56, R20 ;  /* 0x000000380c147c2b */ /* 0x040fe40008000014 */
[----:B------:R-:W-:Y:S02]  /*2620*/  DFMA R22, R12, UR58, R22 ;  /* 0x0000003a0c167c2b */ /* 0x000fe40008000016 */
[----:B--2---:R-:W-:-:S02]  /*2630*/  DFMA R26, R8, UR54, R26 ;  /* 0x00000036081a7c2b */ /* 0x004fc4000800001a */
[C---:B---3--:R-:W-:Y:S02]  /*2640*/  DFMA R10, R8.reuse, UR6, R10 ;  /* 0x00000006080a7c2b */ /* 0x048fe4000800000a */
[----:B------:R-:W-:Y:S02]  /*2650*/  DFMA R2, R8, UR52, R2 ;  /* 0x0000003408027c2b */ /* 0x000fe40008000002 */
[C-C-:B------:R-:W-:Y:S02]  /*2660*/  DADD R12, R16.reuse, -R14.reuse ;  /* 0x00000000100c7229 */ /* 0x140fe4000000080e */
[----:B------:R-:W-:Y:S02]  /*2670*/  DADD R4, R16, R14 ;  /* 0x0000000010047229 */ /* 0x000fe4000000000e */
[----:B------:R-:W-:Y:S02]  /*2680*/  DADD R26, R22, R26 ;  /* 0x00000000161a7229 */ /* 0x000fe4000000001a */
[----:B------:R-:W-:-:S02]  /*2690*/  DADD R16, R18, -R10 ;  /* 0x0000000012107229 */ /* 0x000fc4000000080a */
[----:B------:R-:W-:Y:S02]  /*26a0*/  DADD R6, R18, R10 ;  /* 0x0000000012067229 */ /* 0x000fe4000000000a */
[C-C-:B------:R-:W-:Y:S02]  /*26b0*/  DADD R28, R20.reuse, -R2.reuse ;  /* 0x00000000141c7229 */ /* 0x140fe40000000802 */
[----:B------:R-:W-:-:S11]  /*26c0*/  DADD R14, R20, R2 ;  /* 0x00000000140e7229 */ /* 0x000fd60000000002 */
.L_x_1469:
[----:B------:R-:W-:Y:S05]  /*26d0*/  BSYNC.RECONVERGENT B0 ;  /* 0x0000000000007941 */ /* 0x000fea0003800200 */
.L_x_1468:
        /* <DEDUP_REMOVED lines=14> */
.L_x_1470:
        /* <DEDUP_REMOVED lines=12> */
.L_x_3074:


//--------------------- .text._Z32massMatrixMultiplyRegisterKernelILi7ELi9ELi2EEviPKdS1_S1_S1_Pd --------------------------
	.section	.text._Z32massMatrixMultiplyRegisterKernelILi7ELi9ELi2EEviPKdS1_S1_S1_Pd,"ax",@progbits
	.align	128
        .global         _Z32massMatrixMultiplyRegisterKernelILi7ELi9ELi2EEviPKdS1_S1_S1_Pd
        .type           _Z32massMatrixMultiplyRegisterKernelILi7ELi9ELi2EEviPKdS1_S1_S1_Pd,@function
        .size           _Z32massMatrixMultiplyRegisterKernelILi7ELi9ELi2EEviPKdS1_S1_S1_Pd,(.L_x_3075 - _Z32massMatrixMultiplyRegisterKernelILi7ELi9ELi2EEviPKdS1_S1_S1_Pd)
        .other          _Z32massMatrixMultiplyRegisterKernelILi7ELi9ELi2EEviPKdS1_S1_S1_Pd,@"STO_CUDA_ENTRY STV_DEFAULT"
_Z32massMatrixMultiplyRegisterKernelILi7ELi9ELi2EEviPKdS1_S1_S1_Pd:
.text._Z32massMatrixMultiplyRegisterKernelILi7ELi9ELi2EEviPKdS1_S1_S1_Pd:
        /* <DEDUP_REMOVED lines=12> */
[C---:B----4-:R-:W-:Y:S01]  /*00c0*/  @!P0 IMAD.WIDE.U32 R18, R0.reuse, 0x8, R18 ;  /* 0x0000000800128825 */ /* 0x050fe200078e0012 */
[----:B--2---:R-:W2:Y:S04]  /*00d0*/  @!P0 LDG.E.64.CONSTANT R42, desc[UR70][R16.64] ;  /* 0x00000046102a8981 */ /* 0x004ea8000c1e9b00 */
[----:B------:R-:W3:Y:S01]  /*00e0*/  @!P0 LDG.E.64.CONSTANT R44, desc[UR70][R18.64] ;  /* 0x00000046122c8981 */ /* 0x000ee2000c1e9b00 */
[C---:B------:R-:W-:Y:S01]  /*00f0*/  @!P0 VIADD R20, R3.reuse, 0x2d90 ;  /* 0x00002d9003148836 */ /* 0x040fe20000000000 */
[----:B------:R-:W-:Y:S01]  /*0100*/  ISETP.GT.U32.AND P1, PT, R0, 0x30, PT ;  /* 0x000000300000780c */ /* 0x000fe20003f24070 */
[----:B------:R-:W-:Y:S01]  /*0110*/  @!P0 VIADD R22, R3, 0x2e30 ;  /* 0x00002e3003168836 */ /* 0x000fe20000000000 */
[C---:B------:R-:W-:Y:S02]  /*0120*/  LEA R3, R25.reuse, R3, 0x18 ;  /* 0x0000000319037211 */ /* 0x040fe400078ec0ff */
[----:B------:R-:W-:-:S02]  /*0130*/  @!P0 LEA R21, R25, R20, 0x18 ;  /* 0x0000001419158211 */ /* 0x000fc400078ec0ff */
[----:B------:R-:W-:Y:S01]  /*0140*/  @!P0 LEA R23, R25, R22, 0x18 ;  /* 0x0000001619178211 */ /* 0x000fe200078ec0ff */
[----:B------:R-:W-:Y:S01]  /*0150*/  BSSY.RECONVERGENT B0, `(.L_x_1471) ;  /* 0x00000f9000007945 */ /* 0x000fe20003800200 */
[C---:B------:R-:W-:Y:S01]  /*0160*/  ISETP.GT.U32.AND P2, PT, R0.reuse, 0x3e, PT ;  /* 0x0000003e0000780c */ /* 0x040fe20003f44070 */
        /* <DEDUP_REMOVED lines=16> */
[----:B--2---:R-:W-:Y:S02]  /*0270*/  R2UR UR4, R16 ;  /* 0x00000000100472ca */ /* 0x004fe400000e0000 */
[----:B------:R-:W-:Y:S02]  /*0280*/  R2UR UR5, R17 ;  /* 0x00000000110572ca */ /* 0x000fe400000e0000 */
        /* <DEDUP_REMOVED lines=15> */
[----:B----4-:R-:W-:Y:S01]  /*0380*/  R2UR UR14, R34 ;  /* 0x00000000220e72ca */ /* 0x010fe200000e0000 */
[----:B------:R-:W1:Y:S01]  /*0390*/  LDS.128 R24, [R3+0x2dd0] ;  /* 0x002dd00003187984 */ /* 0x000e620000000c00 */
[----:B------:R-:W-:Y:S02]  /*03a0*/  R2UR UR15, R35 ;  /* 0x00000000230f72ca */ /* 0x000fe400000e0000 */
[----:B------:R-:W-:Y:S01]  /*03b0*/  R2UR UR16, R32 ;  /* 0x00000000201072ca */ /* 0x000fe200000e0000 */
[----:B------:R-:W2:Y:S01]  /*03c0*/  LDS.128 R28, [R3+0x2e60] ;  /* 0x002e6000031c7984 */ /* 0x000ea20000000c00 */
[----:B------:R-:W-:Y:S02]  /*03d0*/  R2UR UR17, R33 ;  /* 0x00000000211172ca */ /* 0x000fe400000e0000 */
[----:B------:R-:W-:Y:S01]  /*03e0*/  R2UR UR18, R22 ;  /* 0x00000000161272ca */ /* 0x000fe200000e0000 */
[----:B------:R-:W3:Y:S01]  /*03f0*/  LDS.128 R32, [R3+0x2de0] ;  /* 0x002de00003207984 */ /* 0x000ee20000000c00 */
[----:B------:R-:W-:-:S02]  /*0400*/  R2UR UR19, R23 ;  /* 0x00000000171372ca */ /* 0x000fc400000e0000 */
[----:B------:R-:W-:Y:S02]  /*0410*/  R2UR UR20, R20 ;  /* 0x00000000141472ca */ /* 0x000fe400000e0000 */
[----:B------:R-:W-:Y:S02]  /*0420*/  R2UR UR21, R21 ;  /* 0x00000000151572ca */ /* 0x000fe400000e0000 */
[----:B------:R-:W4:Y:S01]  /*0430*/  LDS.128 R20, [R3+0x2e80] ;  /* 0x002e800003147984 */ /* 0x000f220000000c00 */
[----:B------:R-:W-:Y:S02]  /*0440*/  R2UR UR8, R18 ;  /* 0x00000000120872ca */ /* 0x000fe400000e0000 */
[----:B------:R-:W-:Y:S02]  /*0450*/  R2UR UR9, R19 ;  /* 0x00000000130972ca */ /* 0x000fe400000e0000 */
[----:B------:R-:W4:Y:S01]  /*0460*/  LDS.128 R16, [R3+0x2dc0] ;  /* 0x002dc00003107984 */ /* 0x000f220000000c00 */
[----:B0-----:R-:W-:-:S02]  /*0470*/  R2UR UR34, R38 ;  /* 0x00000000262272ca */ /* 0x001fc400000e0000 */
[----:B------:R-:W-:Y:S02]  /*0480*/  LOP3.LUT R38, R0, 0xffff, RZ, 0xc0, !PT ;  /* 0x0000ffff00267812 */ /* 0x000fe400078ec0ff */
[----:B-1----:R-:W-:Y:S02]  /*0490*/  R2UR UR30, R26 ;  /* 0x000000001a1e72ca */ /* 0x002fe400000e0000 */
[----:B------:R-:W-:Y:S02]  /*04a0*/  R2UR UR31, R27 ;  /* 0x000000001b1f72ca */ /* 0x000fe400000e0000 */
[----:B------:R-:W-:Y:S02]  /*04b0*/  R2UR UR32, R24 ;  /* 0x00000000182072ca */ /* 0x000fe400000e0000 */
[----:B------:R-:W-:Y:S02]  /*04c0*/  R2UR UR33, R25 ;  /* 0x00000000192172ca */ /* 0x000fe400000e0000 */
[----:B------:R-:W0:Y:S01]  /*04d0*/  LDS.128 R24, [R3+0x2e90] ;  /* 0x002e900003187984 */ /* 0x000e220000000c00 */
[----:B--2---:R-:W-:-:S02]  /*04e0*/  R2UR UR28, R28 ;  /* 0x000000001c1c72ca */ /* 0x004fc400000e0000 */
[----:B------:R-:W-:Y:S02]  /*04f0*/  PRMT R28, R0, 0x9910, RZ ;  /* 0x00009910001c7816 */ /* 0x000fe400000000ff */
[----:B------:R-:W-:Y:S01]  /*0500*/  R2UR UR36, R36 ;  /* 0x00000000242472ca */ /* 0x000fe200000e0000 */
[----:B------:R-:W-:Y:S01]  /*0510*/  IMAD R36, R38, 0x2493, RZ ;  /* 0x0000249326247824 */ /* 0x000fe200078e02ff */
[----:B---3--:R-:W-:Y:S01]  /*0520*/  R2UR UR38, R34 ;  /* 0x00000000222672ca */ /* 0x008fe200000e0000 */
[----:B------:R-:W-:Y:S01]  /*0530*/  IMAD R34, R28, 0x25, RZ ;  /* 0x000000251c227824 */ /* 0x000fe200078e02ff */
[----:B------:R-:W-:Y:S01]  /*0540*/  R2UR UR26, R30 ;  /* 0x000000001e1a72ca */ /* 0x000fe200000e0000 */
[----:B------:R-:W-:Y:S01]  /*0550*/  IMAD R38, R38, 0x1c72, RZ ;  /* 0x00001c7226267824 */ /* 0x000fe200078e02ff */
[----:B------:R-:W-:Y:S02]  /*0560*/  R2UR UR27, R31 ;  /* 0x000000001f1b72ca */ /* 0x000fe400000e0000 */
[----:B------:R-:W-:-:S02]  /*0570*/  R2UR UR29, R29 ;  /* 0x000000001d1d72ca */ /* 0x000fc400000e0000 */
[----:B----4-:R-:W-:Y:S01]  /*0580*/  R2UR UR42, R22 ;  /* 0x00000000162a72ca */ /* 0x010fe200000e0000 */
[----:B------:R-:W1:Y:S01]  /*0590*/  LDS.128 R28, [R3+0x2e00] ;  /* 0x002e0000031c7984 */ /* 0x000e620000000c00 */
[----:B------:R-:W-:Y:S02]  /*05a0*/  SHF.R.U32.HI R22, RZ, 0x10, R36 ;  /* 0x00000010ff167819 */ /* 0x000fe40000011624 */
[----:B------:R-:W-:Y:S02]  /*05b0*/  R2UR UR35, R39 ;  /* 0x00000000272372ca */ /* 0x000fe400000e0000 */
[----:B------:R-:W-:Y:S02]  /*05c0*/  R2UR UR39, R35 ;  /* 0x00000000232772ca */ /* 0x000fe400000e0000 */
[----:B------:R-:W-:Y:S02]  /*05d0*/  R2UR UR40, R32 ;  /* 0x00000000202872ca */ /* 0x000fe400000e0000 */
[----:B------:R-:W-:-:S02]  /*05e0*/  R2UR UR41, R33 ;  /* 0x00000000212972ca */ /* 0x000fc400000e0000 */
[----:B------:R-:W-:Y:S02]  /*05f0*/  LOP3.LUT R39, R34, 0xffff, RZ, 0xc0, !PT ;  /* 0x0000ffff22277812 */ /* 0x000fe400078ec0ff */
[----:B------:R-:W-:Y:S01]  /*0600*/  R2UR UR43, R23 ;  /* 0x00000000172b72ca */ /* 0x000fe200000e0000 */
[----:B------:R-:W2:Y:S01]  /*0610*/  LDS.128 R32, [R3+0x2ea0] ;  /* 0x002ea00003207984 */ /* 0x000ea20000000c00 */
[----:B------:R-:W-:Y:S01]  /*0620*/  R2UR UR22, R18 ;  /* 0x00000000121672ca */ /* 0x000fe200000e0000 */
[----:B------:R-:W-:Y:S01]  /*0630*/  IMAD.MOV R23, RZ, RZ, -R22 ;  /* 0x000000ffff177224 */ /* 0x000fe200078e0a16 */
[----:B------:R-:W-:Y:S02]  /*0640*/  R2UR UR23, R19 ;  /* 0x00000000131772ca */ /* 0x000fe400000e0000 */
[----:B------:R-:W-:Y:S02]  /*0650*/  R2UR UR24, R16 ;  /* 0x00000000101872ca */ /* 0x000fe400000e0000 */
[----:B------:R-:W-:-:S02]  /*0660*/  R2UR UR25, R17 ;  /* 0x00000000111972ca */ /* 0x000fc400000e0000 */
[----:B------:R-:W3:Y:S01]  /*0670*/  LDS.128 R16, [R3+0x2df0] ;  /* 0x002df00003107984 */ /* 0x000ee20000000c00 */
[----:B------:R-:W-:Y:S02]  /*0680*/  R2UR UR37, R37 ;  /* 0x00000000252572ca */ /* 0x000fe400000e0000 */
[----:B------:R-:W-:Y:S01]  /*0690*/  PRMT R23, R23, 0x7710, RZ ;  /* 0x0000771017177816 */ /* 0x000fe200000000ff */
[----:B------:R-:W4:Y:S01]  /*06a0*/  S2R R37, SR_CTAID.X ;  /* 0x0000000000257919 */ /* 0x000f220000002500 */
[----:B------:R-:W-:Y:S02]  /*06b0*/  SHF.R.U32.HI R36, RZ, 0x8, R39 ;  /* 0x00000008ff247819 */ /* 0x000fe40000011627 */
[----:B0-----:R-:W-:Y:S01]  /*06c0*/  R2UR UR52, R24 ;  /* 0x00000000183472ca */ /* 0x001fe200000e0000 */
[----:B------:R-:W-:Y:S01]  /*06d0*/  IMAD.IADD R23, R23, 0x1, R0 ;  /* 0x0000000117177824 */ /* 0x000fe200078e0200 */
[----:B------:R-:W-:Y:S01]  /*06e0*/  R2UR UR44, R20 ;  /* 0x00000000142c72ca */ /* 0x000fe200000e0000 */
[----:B------:R-:W-:Y:S01]  /*06f0*/  IMAD.MOV R39, RZ, RZ, -R36 ;  /* 0x000000ffff277224 */ /* 0x000fe200078e0a24 */
[----:B------:R-:W-:-:S02]  /*0700*/  R2UR UR45, R21 ;  /* 0x00000000152d72ca */ /* 0x000fc400000e0000 */
[----:B------:R-:W-:Y:S02]  /*0710*/  LOP3.LUT R23, R23, 0xffff, RZ, 0xc0, !PT ;  /* 0x0000ffff17177812 */ /* 0x000fe400078ec0ff */
[----:B------:R-:W-:Y:S02]  /*0720*/  PRMT R39, R39, 0x7710, RZ ;  /* 0x0000771027277816 */ /* 0x000fe400000000ff */
[----:B------:R-:W-:Y:S02]  /*0730*/  LEA.HI R22, R23, R22, RZ, 0x1f ;  /* 0x0000001617167211 */ /* 0x000fe400078ff8ff */
[----:B-1----:R-:W-:Y:S01]  /*0740*/  R2UR UR56, R28 ;  /* 0x000000001c3872ca */ /* 0x002fe200000e0000 */
[----:B------:R-:W-:Y:S01]  /*0750*/  IMAD.IADD R39, R39, 0x1, R0 ;  /* 0x0000000127277824 */ /* 0x000fe200078e0200 */
[----:B------:R-:W-:Y:S02]  /*0760*/  LOP3.LUT R22, R22, 0xffff, RZ, 0xc0, !PT ;  /* 0x0000ffff16167812 */ /* 0x000fe400078ec0ff */
[----:B------:R-:W-:-:S02]  /*0770*/  R2UR UR50, R26 ;  /* 0x000000001a3272ca */ /* 0x000fc400000e0000 */
[----:B------:R-:W-:Y:S02]  /*0780*/  SHF.R.U32.HI R24, RZ, 0x2, R22 ;  /* 0x00000002ff187819 */ /* 0x000fe40000011616 */
[----:B------:R-:W-:Y:S01]  /*0790*/  R2UR UR51, R27 ;  /* 0x000000001b3372ca */ /* 0x000fe200000e0000 */
[----:B------:R-:W0:Y:S01]  /*07a0*/  LDS.128 R20, [R3+0x2eb0] ;  /* 0x002eb00003147984 */ /* 0x000e220000000c00 */
[----:B------:R-:W-:Y:S02]  /*07b0*/  PRMT R24, R24, 0x9910, RZ ;  /* 0x0000991018187816 */ /* 0x000fe400000000ff */
[----:B--2---:R-:W-:Y:S02]  /*07c0*/  R2UR UR61, R33 ;  /* 0x00000000213d72ca */ /* 0x004fe400000e0000 */
[----:B------:R-:W-:Y:S01]  /*07d0*/  R2UR UR53, R25 ;  /* 0x00000000193572ca */ /* 0x000fe200000e0000 */
[----:B------:R-:W-:Y:S01]  /*07e0*/  IMAD.MOV.U32 R28, RZ, RZ, R24 ;  /* 0x000000ffff1c7224 */ /* 0x000fe200078e0018 */
[----:B------:R-:W-:Y:S01]  /*07f0*/  R2UR UR55, R31 ;  /* 0x000000001f3772ca */ /* 0x000fe200000e0000 */
[----:B----4-:R-:W-:Y:S01]  /*0800*/  IMAD R37, R37, 0x2, R2 ;  /* 0x0000000225257824 */ /* 0x010fe200078e0202 */
[----:B------:R-:W-:Y:S01]  /*0810*/  R2UR UR57, R29 ;  /* 0x000000001d3972ca */ /* 0x000fe200000e0000 */
[----:B------:R-:W-:Y:S01]  /*0820*/  IMAD R33, R28, 0x7, RZ ;  /* 0x000000071c217824 */ /* 0x000fe200078e02ff */
[----:B------:R-:W1:Y:S01]  /*0830*/  LDS.128 R24, [R3+0x2e20] ;  /* 0x002e200003187984 */ /* 0x000e620000000c00 */
[----:B---3--:R-:W-:-:S02]  /*0840*/  R2UR UR46, R18 ;  /* 0x00000000122e72ca */ /* 0x008fc400000e0000 */
[----:B------:R-:W-:Y:S01]  /*0850*/  ISETP.LT.AND P0, PT, R37, UR54, !P0 ;  /* 0x0000003625007c0c */ /* 0x000fe2000c701270 */
[----:B------:R-:W-:Y:S01]  /*0860*/  IMAD.MOV R49, RZ, RZ, -R33 ;  /* 0x000000ffff317224 */ /* 0x000fe200078e0a21 */
[----:B------:R-:W-:Y:S01]  /*0870*/  R2UR UR47, R19 ;  /* 0x00000000132f72ca */ /* 0x000fe200000e0000 */
[----:B------:R-:W-:Y:S01]  /*0880*/  IMAD R33, R2, 0x16c8, R3 ;  /* 0x000016c802217824 */ /* 0x000fe200078e0203 */
[----:B------:R-:W-:Y:S02]  /*0890*/  R2UR UR48, R16 ;  /* 0x00000000103072ca */ /* 0x000fe400000e0000 */
[----:B------:R-:W-:Y:S02]  /*08a0*/  R2UR UR49, R17 ;  /* 0x00000000113172ca */ /* 0x000fe400000e0000 */
[----:B------:R-:W-:Y:S01]  /*08b0*/  R2UR UR54, R30 ;  /* 0x000000001e3672ca */ /* 0x000fe200000e0000 */
[----:B------:R-:W2:Y:S01]  /*08c0*/  LDS.128 R16, [R3+0x2e10] ;  /* 0x002e100003107984 */ /* 0x000ea20000000c00 */
[----:B------:R-:W-:-:S02]  /*08d0*/  LOP3.LUT R39, R39, 0xfe, RZ, 0xc0, !PT ;  /* 0x000000fe27277812 */ /* 0x000fc400078ec0ff */
[----:B------:R-:W-:Y:S01]  /*08e0*/  R2UR UR60, R32 ;  /* 0x00000000203c72ca */ /* 0x000fe200000e0000 */
[----:B------:R3:W4:Y:S01]  /*08f0*/  LDS.128 R28, [R3+0x2ec0] ;  /* 0x002ec000031c7984 */ /* 0x0007220000000c00 */
[----:B------:R-:W-:Y:S02]  /*0900*/  LEA.HI R36, R39, R36, RZ, 0x1f ;  /* 0x0000002427247211 */ /* 0x000fe400078ff8ff */
[----:B------:R-:W-:Y:S02]  /*0910*/  SHF.R.U32.HI R32, RZ, 0x10, R38 ;  /* 0x00000010ff207819 */ /* 0x000fe40000011626 */
[----:B------:R-:W1:Y:S01]  /*0920*/  @P0 LDC.64 R38, c[0x0][0x3a0] ;  /* 0x0000e800ff260b82 */ /* 0x000e620000000a00 */
[----:B------:R-:W-:Y:S02]  /*0930*/  LOP3.LUT R36, R36, 0xfc, RZ, 0xc0, !PT ;  /* 0x000000fc24247812 */ /* 0x000fe400078ec0ff */
[----:B------:R-:W-:Y:S02]  /*0940*/  PRMT R49, R49, 0x7710, RZ ;  /* 0x0000771031317816 */ /* 0x000fe400000000ff */
[----:B------:R-:W-:-:S02]  /*0950*/  SHF.R.U32.HI R36, RZ, 0x2, R36 ;  /* 0x00000002ff247819 */ /* 0x000fc40000011624 */
[----:B------:R-:W-:Y:S01]  /*0960*/  R2UR UR58, R34 ;  /* 0x00000000223a72ca */ /* 0x000fe200000e0000 */
[--C-:B------:R-:W-:Y:S01]  /*0970*/  IMAD.IADD R2, R49, 0x1, R0.reuse ;  /* 0x0000000131027824 */ /* 0x100fe200078e0200 */
[----:B------:R-:W-:Y:S01]  /*0980*/  PRMT R34, R32, 0x9910, RZ ;  /* 0x0000991020227816 */ /* 0x000fe200000000ff */
[----:B------:R-:W-:Y:S01]  /*0990*/  @P0 IMAD R49, R37, 0x157, R0 ;  /* 0x0000015725310824 */ /* 0x000fe200078e0200 */
[----:B------:R-:W-:Y:S01]  /*09a0*/  R2UR UR59, R35 ;  /* 0x00000000233b72ca */ /* 0x000fe200000e0000 */
[----:B------:R-:W-:Y:S01]  /*09b0*/  IMAD R35, R36, 0x48, R33 ;  /* 0x0000004824237824 */ /* 0x000fe200078e0221 */
[----:B0-----:R-:W-:Y:S01]  /*09c0*/  R2UR UR66, R22 ;  /* 0x00000000164272ca */ /* 0x001fe200000e0000 */
[----:B------:R-:W-:Y:S01]  /*09d0*/  IMAD R34, R34, 0x9, RZ ;  /* 0x0000000922227824 */ /* 0x000fe200078e02ff */
[----:B------:R-:W-:Y:S01]  /*09e0*/  R2UR UR67, R23 ;  /* 0x00000000174372ca */ /* 0x000fe200000e0000 */
[----:B---3--:R-:W-:Y:S01]  /*09f0*/  IMAD R3, R36, 0x240, R35 ;  /* 0x0000024024037824 */ /* 0x008fe200078e0223 */
[----:B------:R-:W-:Y:S01]  /*0a00*/  LOP3.LUT R36, R2, 0xffff, RZ, 0xc0, !PT ;  /* 0x0000ffff02247812 */ /* 0x000fe200078ec0ff */
[----:B------:R-:W-:Y:S01]  /*0a10*/  IMAD.MOV R34, RZ, RZ, -R34 ;  /* 0x000000ffff227224 */ /* 0x000fe200078e0a22 */
[----:B------:R-:W-:-:S02]  /*0a20*/  R2UR UR68, R20 ;  /* 0x00000000144472ca */ /* 0x000fc400000e0000 */
[----:B------:R-:W-:Y:S01]  /*0a30*/  R2UR UR69, R21 ;  /* 0x00000000154572ca */ /* 0x000fe200000e0000 */
[----:B------:R-:W-:Y:S01]  /*0a40*/  IMAD R2, R36, 0x8, R35 ;  /* 0x0000000824027824 */ /* 0x000fe200078e0223 */
[----:B------:R-:W-:Y:S01]  /*0a50*/  PRMT R35, R34, 0x7710, RZ ;  /* 0x0000771022237816 */ /* 0x000fe200000000ff */
[----:B-1----:R-:W-:Y:S01]  /*0a60*/  @P0 IMAD.WIDE R38, R49, 0x8, R38 ;  /* 0x0000000831260825 */ /* 0x002fe200078e0226 */
[----:B------:R-:W-:Y:S02]  /*0a70*/  R2UR UR72, R24 ;  /* 0x00000000184872ca */ /* 0x000fe400000e0000 */
[----:B------:R-:W-:Y:S01]  /*0a80*/  R2UR UR73, R25 ;  /* 0x00000000194972ca */ /* 0x000fe200000e0000 */
[----:B------:R-:W-:Y:S01]  /*0a90*/  IMAD R3, R36, 0x8, R3 ;  /* 0x0000000824037824 */ /* 0x000fe200078e0203 */
[----:B------:R0:W5:Y:S01]  /*0aa0*/  @P0 LDG.E.64.CONSTANT R40, desc[UR70][R38.64] ;  /* 0x0000004626280981 */ /* 0x000162000c1e9b00 */
[----:B------:R-:W-:Y:S01]  /*0ab0*/  IMAD.IADD R35, R35, 0x1, R0 ;  /* 0x0000000123237824 */ /* 0x000fe200078e0200 */
[----:B--2---:R-:W-:-:S02]  /*0ac0*/  R2UR UR62, R18 ;  /* 0x00000000123e72ca */ /* 0x004fc400000e0000 */
[----:B------:R0:W5:Y:S01]  /*0ad0*/  @P0 LDG.E.64.CONSTANT R14, desc[UR70][R38.64+0x188] ;  /* 0x00018846260e0981 */ /* 0x000162000c1e9b00 */
[----:B------:R-:W-:Y:S02]  /*0ae0*/  R2UR UR63, R19 ;  /* 0x00000000133f72ca */ /* 0x000fe400000e0000 */
[----:B------:R-:W-:Y:S01]  /*0af0*/  R2UR UR64, R16 ;  /* 0x00000000104072ca */ /* 0x000fe200000e0000 */
[----:B------:R0:W5:Y:S01]  /*0b00*/  @P0 LDG.E.64.CONSTANT R4, desc[UR70][R38.64+0x310] ;  /* 0x0003104626040981 */ /* 0x000162000c1e9b00 */
[----:B------:R-:W-:Y:S02]  /*0b10*/  R2UR UR65, R17 ;  /* 0x00000000114172ca */ /* 0x000fe400000e0000 */
[----:B----4-:R-:W-:Y:S01]  /*0b20*/  R2UR UR74, R30 ;  /* 0x000000001e4a72ca */ /* 0x010fe200000e0000 */
[----:B------:R0:W5:Y:S01]  /*0b30*/  @P0 LDG.E.64.CONSTANT R6, desc[UR70][R38.64+0x498] ;  /* 0x0004984626060981 */ /* 0x000162000c1e9b00 */
[----:B------:R-:W-:Y:S02]  /*0b40*/  R2UR UR75, R31 ;  /* 0x000000001f4b72ca */ /* 0x000fe400000e0000 */
[----:B------:R-:W-:Y:S01]  /*0b50*/  R2UR UR76, R28 ;  /* 0x000000001c4c72ca */ /* 0x000fe200000e0000 */
[----:B------:R0:W5:Y:S01]  /*0b60*/  @P0 LDG.E.64.CONSTANT R8, desc[UR70][R38.64+0x620] ;  /* 0x0006204626080981 */ /* 0x000162000c1e9b00 */
[----:B------:R-:W-:-:S03]  /*0b70*/  R2UR UR77, R29 ;  /* 0x000000001d4d72ca */ /* 0x000fc600000e0000 */
[----:B------:R0:W5:Y:S04]  /*0b80*/  @P0 LDG.E.64.CONSTANT R10, desc[UR70][R38.64+0x7a8] ;  /* 0x0007a846260a0981 */ /* 0x000168000c1e9b00 */
[----:B------:R0:W5:Y:S01]  /*0b90*/  @P0 LDG.E.64.CONSTANT R12, desc[UR70][R38.64+0x930] ;  /* 0x00093046260c0981 */ /* 0x000162000c1e9b00 */
[----:B------:R-:W-:Y:S02]  /*0ba0*/  R2UR UR70, R26 ;  /* 0x000000001a4672ca */ /* 0x000fe400000e0000 */
[----:B------:R-:W-:Y:S01]  /*0bb0*/  R2UR UR71, R27 ;  /* 0x000000001b4772ca */ /* 0x000fe200000e0000 */
[----:B------:R-:W-:-:S14]  /*0bc0*/  @P1 BRA `(.L_x_1472) ;  /* 0x0000000400441947 */ /* 0x000fdc0003800000 */
[----:B------:R-:W-:Y:S01]  /*0bd0*/  MOV.SPILL R16, UR43 ;  /* 0x0000002b00107c02 */ /* 0x000fe20009000f00 */
[C-C-:B0----5:R-:W-:Y:S01]  /*0be0*/  DADD R38, R40.reuse, R12.reuse ;  /* 0x0000000028267229 */ /* 0x161fe2000000000c */
[----:B------:R-:W-:Y:S01]  /*0bf0*/  MOV.SPILL R17, UR42 ;  /* 0x0000002a00117c02 */ /* 0x000fe20009000f00 */
[----:B------:R-:W-:Y:S01]  /*0c00*/  DADD R30, R40, -R12 ;  /* 0x00000000281e7229 */ /* 0x000fe2000000080c */
[----:B------:R-:W-:Y:S01]  /*0c10*/  MOV.SPILL R0, UR59 ;  /* 0x0000003b00007c02 */ /* 0x000fe20009000f00 */
[C-C-:B------:R-:W-:Y:S01]  /*0c20*/  DADD R18, R14.reuse, R10.reuse ;  /* 0x000000000e127229 */ /* 0x140fe2000000000a */
[----:B------:R-:W-:Y:S01]  /*0c30*/  MOV.SPILL R34, UR58 ;  /* 0x0000003a00227c02 */ /* 0x000fe20009000f00 */
[----:B------:R-:W-:Y:S01]  /*0c40*/  DADD R26, R14, -R10 ;  /* 0x000000000e1a7229 */ /* 0x000fe2000000080a */
[----:B------:R-:W-:Y:S01]  /*0c50*/  R2UR UR42, R44 ;  /* 0x000000002c2a72ca */ /* 0x000fe200000e0000 */
[----:B------:R-:W-:Y:S01]  /*0c60*/  DFMA R14, R38, UR16, RZ ;  /* 0x00000010260e7c2b */ /* 0x000fe200080000ff */
[----:B------:R-:W-:Y:S01]  /*0c70*/  R2UR UR43, R45 ;  /* 0x000000002d2b72ca */ /* 0x000fe200000e0000 */
[C---:B------:R-:W-:Y:S01]  /*0c80*/  DFMA R22, R30.reuse, UR36, RZ ;  /* 0x000000241e167c2b */ /* 0x040fe200080000ff */
[----:B------:R-:W-:Y:S01]  /*0c90*/  R2UR UR58, R42 ;  /* 0x000000002a3a72ca */ /* 0x000fe200000e0000 */
[----:B------:R-:W-:Y:S01]  /*0ca0*/  DFMA R24, R30, UR52, RZ ;  /* 0x000000341e187c2b */ /* 0x000fe200080000ff */
[----:B------:R-:W-:Y:S01]  /*0cb0*/  R2UR UR59, R43 ;  /* 0x000000002b3b72ca */ /* 0x000fe200000e0000 */
[----:B------:R-:W-:-:S02]  /*0cc0*/  DADD R10, R4, R8 ;  /* 0x00000000040a7229 */ /* 0x000fc40000000008 */
[----:B------:R-:W-:Y:S02]  /*0cd0*/  DADD R12, R4, -R8 ;  /* 0x00000000040c7229 */ /* 0x000fe40000000808 */
[C---:B------:R-:W-:Y:S02]  /*0ce0*/  DFMA R4, R38.reuse, UR32, RZ ;  /* 0x0000002026047c2b */ /* 0x040fe400080000ff */
[----:B------:R-:W-:Y:S02]  /*0cf0*/  DFMA R8, R38, UR48, RZ ;  /* 0x0000003026087c2b */ /* 0x000fe400080000ff */
[----:B------:R-:W-:Y:S01]  /*0d00*/  DFMA R20, R30, UR42, RZ ;  /* 0x0000002a1e147c2b */ /* 0x000fe200080000ff */
[----:B------:R-:W-:Y:S01]  /*0d10*/  R2UR.FILL UR43, R16 ;  /* 0x00000000102b72ca */ /* 0x000fe200004e0000 */
[----:B------:R-:W-:Y:S01]  /*0d20*/  DFMA R22, R26, UR34, R22 ;  /* 0x000000221a167c2b */ /* 0x000fe20008000016 */
[----:B------:R-:W-:Y:S01]  /*0d30*/  R2UR.FILL UR42, R17 ;  /* 0x00000000112a72ca */ /* 0x000fe200004e0000 */
[----:B------:R-:W-:Y:S01]  /*0d40*/  DFMA R28, R38, UR58, RZ ;  /* 0x0000003a261c7c2b */ /* 0x000fe200080000ff */
[----:B------:R-:W-:Y:S01]  /*0d50*/  R2UR UR58, R46 ;  /* 0x000000002e3a72ca */ /* 0x000fe200000e0000 */
[C---:B------:R-:W-:Y:S01]  /*0d60*/  DFMA R16, R30.reuse, UR20, RZ ;  /* 0x000000141e107c2b */ /* 0x040fe200080000ff */
[----:B------:R-:W-:Y:S01]  /*0d70*/  R2UR UR59, R47 ;  /* 0x000000002f3b72ca */ /* 0x000fe200000e0000 */
[----:B------:R-:W-:-:S02]  /*0d80*/  DFMA R30, R30, UR68, RZ ;  /* 0x000000441e1e7c2b */ /* 0x000fc400080000ff */
[----:B------:R-:W-:Y:S02]  /*0d90*/  DFMA R38, R38, UR64, RZ ;  /* 0x0000004026267c2b */ /* 0x000fe400080000ff */
[----:B------:R-:W-:Y:S02]  /*0da0*/  DFMA R28, R18, UR8, R28 ;  /* 0x00000008121c7c2b */ /* 0x000fe4000800001c */
        /* <DEDUP_REMOVED lines=8> */
[----:B------:R-:W-:Y:S02]  /*0e30*/  DFMA R18, R18, UR62, R38 ;  /* 0x0000003e12127c2b */ /* 0x000fe40008000026 */
[C---:B------:R-:W-:Y:S01]  /*0e40*/  DFMA R28, R10.reuse, UR58, R28 ;  /* 0x0000003a0a1c7c2b */ /* 0x040fe2000800001c */
[----:B------:R-:W-:Y:S01]  /*0e50*/  R2UR.FILL UR59, R0 ;  /* 0x00000000003b72ca */ /* 0x000fe200004e0000 */
[----:B------:R-:W-:Y:S01]  /*0e60*/  DFMA R14, R10, UR24, R14 ;  /* 0x000000180a0e7c2b */ /* 0x000fe2000800000e */
[----:B------:R-:W-:Y:S01]  /*0e70*/  R2UR.FILL UR58, R34 ;  /* 0x00000000223a72ca */ /* 0x000fe200004e0000 */
[----:B------:R-:W-:-:S02]  /*0e80*/  DADD R6, R6, -R6 ;  /* 0x0000000006067229 */ /* 0x000fc40000000806 */
[----:B------:R-:W-:Y:S02]  /*0e90*/  DMUL R26, R26, 0.5 ;  /* 0x3fe000001a1a7828 */ /* 0x000fe40000000000 */
[----:B------:R-:W-:Y:S02]  /*0ea0*/  DFMA R16, R12, UR28, R16 ;  /* 0x0000001c0c107c2b */ /* 0x000fe40008000010 */
[C---:B------:R-:W-:Y:S02]  /*0eb0*/  DFMA R4, R10.reuse, UR40, R4 ;  /* 0x000000280a047c2b */ /* 0x040fe40008000004 */
[----:B------:R-:W-:Y:S02]  /*0ec0*/  DFMA R8, R10, UR56, R8 ;  /* 0x000000380a087c2b */ /* 0x000fe40008000008 */
        /* <DEDUP_REMOVED lines=28> */
[----:B------:R1:W-:Y:S04]  /*1090*/  STS.64 [R2], R20 ;  /* 0x0000001402007388 */ /* 0x0003e80000000a00 */
[----:B------:R1:W-:Y:S04]  /*10a0*/  STS.64 [R2+0xf30], R12 ;  /* 0x000f300c02007388 */ /* 0x0003e80000000a00 */
[----:B------:R1:W-:Y:S04]  /*10b0*/  STS.64 [R2+0x510], R4 ;  /* 0x0005100402007388 */ /* 0x0003e80000000a00 */
[----:B------:R1:W-:Y:S04]  /*10c0*/  STS.64 [R2+0xca8], R16 ;  /* 0x000ca81002007388 */ /* 0x0003e80000000a00 */
[----:B------:R1:W-:Y:S02]  /*10d0*/  STS.64 [R2+0x798], R8 ;  /* 0x0007980802007388 */ /* 0x0003e40000000a00 */
.L_x_1472:
[----:B------:R-:W-:Y:S05]  /*10e0*/  BSYNC.RECONVERGENT B0 ;  /* 0x0000000000007941 */ /* 0x000fea0003800200 */
.L_x_1471:
        /* <DEDUP_REMOVED lines=36> */
[C---:B0-----:R-:W-:Y:S02]  /*1330*/  DFMA R38, R28.reuse, UR52, RZ ;  /* 0x000000341c267c2b */ /* 0x041fe400080000ff */
[----:B------:R-:W-:Y:S02]  /*1340*/  DFMA R28, R28, UR68, RZ ;  /* 0x000000441c1c7c2b */ /* 0x000fe400080000ff */
[----:B------:R-:W-:-:S02]  /*1350*/  DFMA R10, R18, UR8, R10 ;  /* 0x00000008120a7c2b */ /* 0x000fc4000800000a */
[C---:B------:R-:W-:Y:S02]  /*1360*/  DFMA R12, R18.reuse, UR14, R12 ;  /* 0x0000000e120c7c2b */ /* 0x040fe4000800000c */
[C---:B------:R-:W-:Y:S02]  /*1370*/  DFMA R14, R18.reuse, UR30, R14 ;  /* 0x0000001e120e7c2b */ /* 0x040fe4000800000e */
[C---:B------:R-:W-:Y:S02]  /*1380*/  DFMA R16, R18.reuse, UR46, R16 ;  /* 0x0000002e12107c2b */ /* 0x040fe40008000010 */
[----:B------:R-:W-:Y:S02]  /*1390*/  DFMA R18, R18, UR62, R20 ;  /* 0x0000003e12127c2b */ /* 0x000fe40008000014 */
[C-C-:B---3--:R-:W-:Y:S02]  /*13a0*/  DADD R20, R8.reuse, R6.reuse ;  /* 0x0000000008147229 */ /* 0x148fe40000000006 */
[----:B------:R-:W-:-:S02]  /*13b0*/  DADD R8, R8, -R6 ;  /* 0x0000000008087229 */ /* 0x000fc40000000806 */
[----:B------:R-:W-:Y:S02]  /*13c0*/  DFMA R28, R26, UR66, R28 ;  /* 0x000000421a1c7c2b */ /* 0x000fe4000800001c */
[----:B----4-:R-:W-:Y:S02]  /*13d0*/  DADD R6, R4, R4 ;  /* 0x0000000004067229 */ /* 0x010fe40000000004 */
        /* <DEDUP_REMOVED lines=8> */
[----:B------:R-:W-:Y:S02]  /*1460*/  DADD R4, R4, -R4 ;  /* 0x0000000004047229 */ /* 0x000fe40000000804 */
[----:B------:R-:W-:Y:S02]  /*1470*/  DMUL R6, R6, 0.5 ;  /* 0x3fe0000006067828 */ /* 0x000fe40000000000 */
        /* <DEDUP_REMOVED lines=36> */
.L_x_1474:
[----:B------:R-:W-:Y:S05]  /*16c0*/  BSYNC.RECONVERGENT B0 ;  /* 0x0000000000007941 */ /* 0x000fea0003800200 */
.L_x_1473:
[----:B------:R-:W-:Y:S01]  /*16d0*/  BAR.SYNC.DEFER_BLOCKING 0x0 ;  /* 0x0000000000007b1d */ /* 0x000fe20000010000 */
[----:B------:R-:W-:Y:S01]  /*16e0*/  LOP3.LUT R35, R35, 0xffff, RZ, 0xc0, !PT ;  /* 0x0000ffff23237812 */ /* 0x000fe200078ec0ff */
[----:B-12---:R-:W-:Y:S01]  /*16f0*/  IMAD R6, R32, 0x288, R33 ;  /* 0x0000028820067824 */ /* 0x006fe200078e0221 */
[----:B------:R-:W-:Y:S02]  /*1700*/  MOV.SPILL R7, UR75 ;  /* 0x0000004b00077c02 */ /* 0x000fe40009000f00 */
[----:B------:R-:W-:Y:S01]  /*1710*/  MOV.SPILL R12, UR74 ;  /* 0x0000004a000c7c02 */ /* 0x000fe20009000f00 */
[----:B------:R-:W-:Y:S01]  /*1720*/  IMAD R6, R35, 0x48, R6 ;  /* 0x0000004823067824 */ /* 0x000fe200078e0206 */
[----:B------:R-:W-:Y:S01]  /*1730*/  R2UR UR74, R42 ;  /* 0x000000002a4a72ca */ /* 0x000fe200000e0000 */
[----:B------:R-:W1:Y:S01]  /*1740*/  LDC.64 R52, c[0x0][0x388] ;  /* 0x0000e200ff347b82 */ /* 0x000e620000000a00 */
[----:B------:R-:W-:Y:S02]  /*1750*/  R2UR UR75, R43 ;  /* 0x000000002b4b72ca */ /* 0x000fe400000e0000 */
[----:B------:R-:W-:-:S02]  /*1760*/  MOV.SPILL R36, UR49 ;  /* 0x0000003100247c02 */ /* 0x000fc40009000f00 */
[----:B------:R-:W-:Y:S02]  /*1770*/  MOV.SPILL R58, UR48 ;  /* 0x00000030003a7c02 */ /* 0x000fe40009000f00 */
[----:B------:R-:W-:Y:S01]  /*1780*/  MOV.SPILL R0, UR59 ;  /* 0x0000003b00007c02 */ /* 0x000fe20009000f00 */
[----:B------:R-:W-:Y:S01]  /*1790*/  UMOV UR59, 0x5109 ;  /* 0x00005109003b7882 */ /* 0x000fe20000000000 */
[----:B------:R-:W-:Y:S01]  /*17a0*/  MOV.SPILL R57, UR17 ;  /* 0x0000001100397c02 */ /* 0x000fe20009000f00 */
[----:B------:R-:W-:Y:S01]  /*17b0*/  IDP.2A.LO.U16.U8 R34, R41, UR59, R34 ;  /* 0x0000003b29227c26 */ /* 0x000fe20008001022 */
[----:B------:R-:W-:Y:S01]  /*17c0*/  R2UR.FILL UR59, R0 ;  /* 0x00000000003b72ca */ /* 0x000fe200004e0000 */
[----:B------:R-:W-:Y:S04]  /*17d0*/  LDS.64 R50, [R6] ;  /* 0x0000000006327984 */ /* 0x000fe80000000a00 */
[----:B------:R-:W2:Y:S04]  /*17e0*/  LDS.64 R4, [R6+0x30] ;  /* 0x0000300006047984 */ /* 0x000ea80000000a00 */
[----:B------:R-:W-:Y:S04]  /*17f0*/  LDS.64 R32, [R6+0x8] ;  /* 0x0000080006207984 */ /* 0x000fe80000000a00 */
[----:B------:R-:W3:Y:S04]  /*1800*/  LDS.64 R8, [R6+0x28] ;  /* 0x0000280006087984 */ /* 0x000ee80000000a00 */
[----:B------:R-:W-:Y:S04]  /*1810*/  LDS.64 R10, [R6+0x10] ;  /* 0x00001000060a7984 */ /* 0x000fe80000000a00 */
[----:B------:R-:W4:Y:S04]  /*1820*/  LDS.64 R26, [R6+0x20] ;  /* 0x00002000061a7984 */ /* 0x000f280000000a00 */
[----:B------:R-:W5:Y:S01]  /*1830*/  LDS.64 R28, [R6+0x18] ;  /* 0x00001800061c7984 */ /* 0x000f620000000a00 */
[----:B--2---:R-:W-:-:S02]  /*1840*/  DADD R48, R50, R4 ;  /* 0x0000000032307229 */ /* 0x004fc40000000004 */
[----:B------:R-:W-:Y:S01]  /*1850*/  DADD R50, R50, -R4 ;  /* 0x0000000032327229 */ /* 0x000fe20000000804 */
[----:B------:R-:W-:Y:S02]  /*1860*/  MOV.SPILL R5, UR32 ;  /* 0x0000002000057c02 */ /* 0x000fe40009000f00 */
[----:B------:R-:W-:-:S03]  /*1870*/  MOV.SPILL R4, UR16 ;  /* 0x0000001000047c02 */ /* 0x000fc60009000f00 */
[C---:B------:R-:W-:Y:S01]  /*1880*/  DFMA R20, R48.reuse, UR74, RZ ;  /* 0x0000004a30147c2b */ /* 0x040fe200080000ff */
[----:B------:R-:W-:Y:S01]  /*1890*/  R2UR.FILL UR75, R7 ;  /* 0x00000000074b72ca */ /* 0x000fe200004e0000 */
[C---:B------:R-:W-:Y:S01]  /*18a0*/  DFMA R24, R48.reuse, UR32, RZ ;  /* 0x0000002030187c2b */ /* 0x040fe200080000ff */
[----:B------:R-:W-:Y:S01]  /*18b0*/  MOV.SPILL R7, UR33 ;  /* 0x0000002100077c02 */ /* 0x000fe20009000f00 */
[----:B------:R-:W-:Y:S01]  /*18c0*/  DFMA R14, R48, UR48, RZ ;  /* 0x00000030300e7c2b */ /* 0x000fe200080000ff */
[----:B------:R-:W-:Y:S01]  /*18d0*/  R2UR UR32, R44 ;  /* 0x000000002c2072ca */ /* 0x000fe200000e0000 */
[--C-:B---3--:R-:W-:Y:S01]  /*18e0*/  DADD R30, R32, R8.reuse ;  /* 0x00000000201e7229 */ /* 0x108fe20000000008 */
[----:B------:R-:W-:Y:S01]  /*18f0*/  R2UR UR33, R45 ;  /* 0x000000002d2172ca */ /* 0x000fe200000e0000 */
[C---:B------:R-:W-:Y:S01]  /*1900*/  DFMA R18, R50.reuse, UR20, RZ ;  /* 0x0000001432127c2b */ /* 0x040fe200080000ff */
[----:B------:R-:W-:Y:S01]  /*1910*/  R2UR UR48, R42 ;  /* 0x000000002a3072ca */ /* 0x000fe200000e0000 */
[----:B------:R-:W-:Y:S01]  /*1920*/  DFMA R22, R50, UR36, RZ ;  /* 0x0000002432167c2b */ /* 0x000fe200080000ff */
[----:B------:R-:W-:Y:S01]  /*1930*/  R2UR UR49, R43 ;  /* 0x000000002b3172ca */ /* 0x000fe200000e0000 */
[----:B------:R-:W-:Y:S01]  /*1940*/  DADD R32, R32, -R8 ;  /* 0x0000000020207229 */ /* 0x000fe20000000808 */
[----:B------:R-:W-:Y:S01]  /*1950*/  R2UR.FILL UR74, R12 ;  /* 0x000000000c4a72ca */ /* 0x000fe200004e0000 */
[----:B------:R-:W-:-:S02]  /*1960*/  DFMA R12, R50, UR52, RZ ;  /* 0x00000034320c7c2b */ /* 0x000fc400080000ff */
[C---:B------:R-:W-:Y:S01]  /*1970*/  DFMA R8, R48.reuse, UR16, RZ ;  /* 0x0000001030087c2b */ /* 0x040fe200080000ff */
[----:B------:R-:W-:Y:S01]  /*1980*/  R2UR UR16, R46 ;  /* 0x000000002e1072ca */ /* 0x000fe200000e0000 */
[----:B------:R-:W-:Y:S01]  /*1990*/  DFMA R48, R48, UR64, RZ ;  /* 0x0000004030307c2b */ /* 0x000fe200080000ff */
[----:B------:R-:W-:Y:S01]  /*19a0*/  R2UR UR17, R47 ;  /* 0x000000002f1172ca */ /* 0x000fe200000e0000 */
[C---:B------:R-:W-:Y:S02]  /*19b0*/  DFMA R16, R50.reuse, UR32, RZ ;  /* 0x0000002032107c2b */ /* 0x040fe400080000ff */
[----:B------:R-:W-:Y:S01]  /*19c0*/  MOV.SPILL R0, UR48 ;  /* 0x0000003000007c02 */ /* 0x000fe20009000f00 */
[----:B------:R-:W-:Y:S01]  /*19d0*/  DFMA R50, R50, UR68, RZ ;  /* 0x0000004432327c2b */ /* 0x000fe200080000ff */
[----:B------:R-:W-:Y:S01]  /*19e0*/  MOV.SPILL R56, UR49 ;  /* 0x0000003100387c02 */ /* 0x000fe20009000f00 */
[----:B------:R-:W2:Y:S01]  /*19f0*/  LDCU.64 UR48, c[0x0][0x358] ;  /* 0x00006b00ff3077ac */ /* 0x000ea20008000a00 */
[----:B------:R-:W-:-:S02]  /*1a00*/  DFMA R18, R32, UR18, R18 ;  /* 0x0000001220127c2b */ /* 0x000fc40008000012 */
[C---:B------:R-:W-:Y:S02]  /*1a10*/  DFMA R16, R32.reuse, UR6, R16 ;  /* 0x0000000620107c2b */ /* 0x040fe40008000010 */
[C---:B------:R-:W-:Y:S02]  /*1a20*/  DFMA R22, R32.reuse, UR34, R22 ;  /* 0x0000002220167c2b */ /* 0x040fe40008000016 */
[C---:B------:R-:W-:Y:S02]  /*1a30*/  DFMA R12, R32.reuse, UR50, R12 ;  /* 0x00000032200c7c2b */ /* 0x040fe4000800000c */
[----:B------:R-:W-:Y:S01]  /*1a40*/  DFMA R50, R32, UR66, R50 ;  /* 0x0000004220327c2b */ /* 0x000fe20008000032 */
[----:B------:R-:W-:Y:S01]  /*1a50*/  IMAD R33, R37, 0x2d9, R34 ;  /* 0x000002d925217824 */ /* 0x000fe200078e0222 */
[C---:B------:R-:W-:Y:S02]  /*1a60*/  DFMA R20, R30.reuse, UR8, R20 ;  /* 0x000000081e147c2b */ /* 0x040fe40008000014 */
[C---:B------:R-:W-:Y:S01]  /*1a70*/  DFMA R8, R30.reuse, UR14, R8 ;  /* 0x0000000e1e087c2b */ /* 0x040fe20008000008 */
[----:B-1----:R-:W-:Y:S01]  /*1a80*/  IMAD.WIDE R52, R33, 0x8, R52 ;  /* 0x0000000821347825 */ /* 0x002fe200078e0234 */
[----:B------:R-:W-:-:S02]  /*1a90*/  DFMA R24, R30, UR30, R24 ;  /* 0x0000001e1e187c2b */ /* 0x000fc40008000018 */
[C---:B------:R-:W-:Y:S02]  /*1aa0*/  DFMA R14, R30.reuse, UR46, R14 ;  /* 0x0000002e1e0e7c2b */ /* 0x040fe4000800000e */
[----:B------:R-:W-:Y:S01]  /*1ab0*/  DFMA R48, R30, UR62, R48 ;  /* 0x0000003e1e307c2b */ /* 0x000fe20008000030 */
[----:B--2---:R-:W2:Y:S01]  /*1ac0*/  LDG.E.64.CONSTANT R40, desc[UR48][R52.64+-0x40] ;  /* 0xffffc03034287981 */ /* 0x004ea2000c1e9b00 */
[C-C-:B----4-:R-:W-:Y:S02]  /*1ad0*/  DADD R30, R10.reuse, R26.reuse ;  /* 0x000000000a1e7229 */ /* 0x150fe4000000001a */
[----:B------:R-:W-:Y:S01]  /*1ae0*/  DADD R26, R10, -R26 ;  /* 0x000000000a1a7229 */ /* 0x000fe2000000081a */
[----:B0-----:R-:W3:Y:S01]  /*1af0*/  LDG.E.64.CONSTANT R38, desc[UR48][R52.64+-0x38] ;  /* 0xffffc83034267981 */ /* 0x001ee2000c1e9b00 */
[C-C-:B-----5:R-:W-:Y:S02]  /*1b00*/  DADD R10, R28.reuse, R28.reuse ;  /* 0x000000001c0a7229 */ /* 0x160fe4000000001c */
[----:B------:R-:W-:Y:S01]  /*1b10*/  DADD R28, R28, -R28 ;  /* 0x000000001c1c7229 */ /* 0x000fe2000000081c */
[----:B------:R-:W4:Y:S01]  /*1b20*/  LDG.E.64.CONSTANT R32, desc[UR48][R52.64+-0x30] ;  /* 0xffffd03034207981 */ /* 0x000f22000c1e9b00 */
[----:B------:R-:W-:-:S02]  /*1b30*/  DFMA R20, R30, UR16, R20 ;  /* 0x000000101e147c2b */ /* 0x000fc40008000014 */
[C---:B------:R-:W-:Y:S01]  /*1b40*/  DFMA R8, R30.reuse, UR24, R8 ;  /* 0x000000181e087c2b */ /* 0x040fe20008000008 */
[----:B------:R-:W5:Y:S01]  /*1b50*/  LDG.E.64.CONSTANT R34, desc[UR48][R52.64+-0x18] ;  /* 0xffffe83034227981 */ /* 0x000f62000c1e9b00 */
[C---:B------:R-:W-:Y:S02]  /*1b60*/  DFMA R24, R30.reuse, UR40, R24 ;  /* 0x000000281e187c2b */ /* 0x040fe40008000018 */
[C---:B------:R-:W-:Y:S01]  /*1b70*/  DFMA R14, R30.reuse, UR56, R14 ;  /* 0x000000381e0e7c2b */ /* 0x040fe2000800000e */
[----:B------:R-:W5:Y:S01]  /*1b80*/  LDG.E.64.CONSTANT R54, desc[UR48][R52.64+-0x20] ;  /* 0xffffe03034367981 */ /* 0x000f62000c1e9b00 */
[----:B------:R-:W-:Y:S02]  /*1b90*/  DFMA R48, R30, UR72, R48 ;  /* 0x000000481e307c2b */ /* 0x000fe40008000030 */
[C---:B------:R-:W-:Y:S01]  /*1ba0*/  DFMA R16, R26.reuse, UR12, R16 ;  /* 0x0000000c1a107c2b */ /* 0x040fe20008000010 */
[----:B------:R-:W5:Y:S01]  /*1bb0*/  LDG.E.64.CONSTANT R30, desc[UR48][R52.64] ;  /* 0x00000030341e7981 */ /* 0x000f62000c1e9b00 */
[----:B------:R-:W-:-:S02]  /*1bc0*/  DFMA R18, R26, UR28, R18 ;  /* 0x0000001c1a127c2b */ /* 0x000fc40008000012 */
[C---:B------:R-:W-:Y:S02]  /*1bd0*/  DFMA R22, R26.reuse, UR44, R22 ;  /* 0x0000002c1a167c2b */ /* 0x040fe40008000016 */
[C---:B------:R-:W-:Y:S02]  /*1be0*/  DFMA R12, R26.reuse, UR60, R12 ;  /* 0x0000003c1a0c7c2b */ /* 0x040fe4000800000c */
[----:B------:R-:W-:Y:S02]  /*1bf0*/  DFMA R50, R26, UR76, R50 ;  /* 0x0000004c1a327c2b */ /* 0x000fe40008000032 */
[----:B------:R-:W-:Y:S01]  /*1c00*/  DMUL R10, R10, 0.5 ;  /* 0x3fe000000a0a7828 */ /* 0x000fe20000000000 */
[----:B------:R-:W5:Y:S01]  /*1c10*/  LDG.E.64.CONSTANT R26, desc[UR48][R52.64+-0x8] ;  /* 0xfffff830341a7981 */ /* 0x000f62000c1e9b00 */
[C---:B------:R-:W-:Y:S02]  /*1c20*/  DFMA R16, R28.reuse, UR10, R16 ;  /* 0x0000000a1c107c2b */ /* 0x040fe40008000010 */
[----:B------:R-:W-:-:S02]  /*1c30*/  DFMA R18, R28, UR26, R18 ;  /* 0x0000001a1c127c2b */ /* 0x000fc40008000012 */
[C---:B------:R-:W-:Y:S02]  /*1c40*/  DFMA R22, R28.reuse, UR42, R22 ;  /* 0x0000002a1c167c2b */ /* 0x040fe40008000016 */
[C---:B------:R-:W-:Y:S02]  /*1c50*/  DFMA R12, R28.reuse, UR58, R12 ;  /* 0x0000003a1c0c7c2b */ /* 0x040fe4000800000c */
[----:B------:R-:W-:Y:S01]  /*1c60*/  DFMA R50, R28, UR74, R50 ;  /* 0x0000004a1c327c2b */ /* 0x000fe20008000032 */
[----:B------:R-:W5:Y:S01]  /*1c70*/  LDG.E.64.CONSTANT R28, desc[UR48][R52.64+-0x28] ;  /* 0xffffd830341c7981 */ /* 0x000f62000c1e9b00 */
[C---:B------:R-:W-:Y:S02]  /*1c80*/  DFMA R20, R10.reuse, UR4, R20 ;  /* 0x000000040a147c2b */ /* 0x040fe40008000014 */
[C---:B------:R-:W-:Y:S02]  /*1c90*/  DFMA R8, R10.reuse, UR22, R8 ;  /* 0x000000160a087c2b */ /* 0x040fe40008000008 */
[----:B------:R-:W-:-:S02]  /*1ca0*/  DFMA R24, R10, UR38, R24 ;  /* 0x000000260a187c2b */ /* 0x000fc40008000018 */
[C---:B------:R-:W-:Y:S02]  /*1cb0*/  DFMA R14, R10.reuse, UR54, R14 ;  /* 0x000000360a0e7c2b */ /* 0x040fe4000800000e */
[----:B------:R-:W-:Y:S01]  /*1cc0*/  DFMA R48, R10, UR70, R48 ;  /* 0x000000460a307c2b */ /* 0x000fe20008000030 */
[----:B------:R-:W5:Y:S07]  /*1cd0*/  LDG.E.64.CONSTANT R10, desc[UR48][R52.64+-0x10] ;  /* 0xfffff030340a7981 */ /* 0x000f6e000c1e9b00 */
[----:B------:R-:W-:-:S02]  /*1ce0*/  DADD R48, R48, R50 ;  /* 0x0000000030307229 */ /* 0x000fc40000000032 */
[C-C-:B------:R-:W-:Y:S02]  /*1cf0*/  DADD R50, R24.reuse, -R22.reuse ;  /* 0x0000000018327229 */ /* 0x140fe40000000816 */
[----:B------:R-:W-:Y:S02]  /*1d00*/  DADD R24, R24, R22 ;  /* 0x0000000018187229 */ /* 0x000fe40000000016 */
[C-C-:B------:R-:W-:Y:S02]  /*1d10*/  DADD R22, R14.reuse, -R12.reuse ;  /* 0x000000000e167229 */ /* 0x140fe4000000080c */
[----:B------:R-:W-:Y:S02]  /*1d20*/  DADD R12, R14, R12 ;  /* 0x000000000e0c7229 */ /* 0x000fe4000000000c */
[C-C-:B------:R-:W-:Y:S02]  /*1d30*/  DADD R14, R20.reuse, R16.reuse ;  /* 0x00000000140e7229 */ /* 0x140fe40000000010 */
[----:B------:R-:W-:-:S02]  /*1d40*/  DADD R16, R20, -R16 ;  /* 0x0000000014107229 */ /* 0x000fc40000000810 */
[C-C-:B------:R-:W-:Y:S01]  /*1d50*/  DADD R20, R8.reuse, R18.reuse ;  /* 0x0000000008147229 */ /* 0x140fe20000000012 */
[----:B------:R-:W-:Y:S01]  /*1d60*/  R2UR.FILL UR49, R56 ;  /* 0x00000000383172ca */ /* 0x000fe200004e0000 */
[----:B------:R-:W-:Y:S01]  /*1d70*/  DADD R8, R8, -R18 ;  /* 0x0000000008087229 */ /* 0x000fe20000000812 */
[----:B------:R-:W-:Y:S01]  /*1d80*/  R2UR.FILL UR48, R0 ;  /* 0x00000000003072ca */ /* 0x000fe200004e0000 */
[----:B------:R-:W-:Y:S01]  /*1d90*/  BSSY.RECONVERGENT B0, `(.L_x_1475) ;  /* 0x00000aa000007945 */ /* 0x000fe20003800200 */
[----:B------:R-:W-:Y:S06]  /*1da0*/  BAR.SYNC.DEFER_BLOCKING 0x0 ;  /* 0x0000000000007b1d */ /* 0x000fec0000010000 */
[----:B--2---:R-:W-:-:S02]  /*1db0*/  DMUL R14, R40, R14 ;  /* 0x0000000e280e7228 */ /* 0x004fc40000000000 */
[----:B---3--:R-:W-:Y:S02]  /*1dc0*/  DMUL R20, R38, R20 ;  /* 0x0000001426147228 */ /* 0x008fe40000000000 */
[----:B----4-:R-:W-:-:S04]  /*1dd0*/  DMUL R24, R32, R24 ;  /* 0x0000001820187228 */ /* 0x010fc80000000000 */
[CCC-:B-----5:R-:W-:Y:S02]  /*1de0*/  DFMA R18, R30.reuse, R16.reuse, R14.reuse ;  /* 0x000000101e12722b */ /* 0x1e0fe4000000000e */
[----:B------:R-:W-:Y:S02]  /*1df0*/  DFMA R30, R30, -R16, R14 ;  /* 0x800000101e1e722b */ /* 0x000fe4000000000e */
[----:B------:R-:W-:-:S04]  /*1e00*/  DMUL R22, R34, R22 ;  /* 0x0000001622167228 */ /* 0x000fc80000000000 */
[----:B------:R-:W-:Y:S01]  /*1e10*/  DFMA R38, R18, UR16, RZ ;  /* 0x0000001012267c2b */ /* 0x000fe200080000ff */
[----:B------:R-:W-:Y:S01]  /*1e20*/  R2UR.FILL UR17, R57 ;  /* 0x00000000391172ca */ /* 0x000fe200004e0000 */
[CCC-:B------:R-:W-:Y:S01]  /*1e30*/  DFMA R32, R26.reuse, R8.reuse, R20.reuse ;  /* 0x000000081a20722b */ /* 0x1c0fe20000000014 */
[----:B------:R-:W-:Y:S01]  /*1e40*/  R2UR.FILL UR16, R4 ;  /* 0x00000000041072ca */ /* 0x000fe200004e0000 */
[----:B------:R-:W-:Y:S02]  /*1e50*/  DFMA R8, R26, -R8, R20 ;  /* 0x800000081a08722b */ /* 0x000fe40000000014 */
[C---:B------:R-:W-:Y:S02]  /*1e60*/  DFMA R26, R30.reuse, UR32, RZ ;  /* 0x000000201e1a7c2b */ /* 0x040fe400080000ff */
[----:B------:R-:W-:Y:S02]  /*1e70*/  DFMA R40, R30, UR12, RZ ;  /* 0x0000000c1e287c2b */ /* 0x000fe400080000ff */
[----:B------:R-:W-:-:S02]  /*1e80*/  DFMA R16, R18, UR48, RZ ;  /* 0x0000003012107c2b */ /* 0x000fc400080000ff */
[----:B------:R-:W-:Y:S02]  /*1e90*/  DMUL R12, R28, R12 ;  /* 0x0000000c1c0c7228 */ /* 0x000fe40000000000 */
[----:B------:R-:W-:Y:S02]  /*1ea0*/  DFMA R28, R30, UR6, RZ ;  /* 0x000000061e1c7c2b */ /* 0x000fe400080000ff */
[----:B------:R-:W-:Y:S02]  /*1eb0*/  DFMA R34, R18, UR8, RZ ;  /* 0x0000000812227c2b */ /* 0x000fe400080000ff */
[----:B------:R-:W-:Y:S02]  /*1ec0*/  DFMA R30, R30, UR10, RZ ;  /* 0x0000000a1e1e7c2b */ /* 0x000fe400080000ff */
[----:B------:R-:W-:Y:S02]  /*1ed0*/  DFMA R18, R18, UR4, RZ ;  /* 0x0000000412127c2b */ /* 0x000fe400080000ff */
[----:B------:R-:W-:Y:S01]  /*1ee0*/  DMUL R10, R10, R50 ;  /* 0x000000320a0a7228 */ /* 0x000fe20000000000 */
        /* <DEDUP_REMOVED lines=10> */
[C-C-:B------:R-:W-:Y:S02]  /*1f90*/  DADD R30, -R10.reuse, R24.reuse ;  /* 0x000000000a1e7229 */ /* 0x140fe40000000118 */
[----:B------:R-:W-:Y:S02]  /*1fa0*/  DADD R32, R10, R24 ;  /* 0x000000000a207229 */ /* 0x000fe40000000018 */
[----:B------:R-:W-:Y:S01]  /*1fb0*/  DMUL R48, R54, R48 ;  /* 0x0000003036307228 */ /* 0x000fe20000000000 */
[----:B------:R-:W-:Y:S02]  /*1fc0*/  R2UR.FILL UR49, R36 ;  /* 0x00000000243172ca */ /* 0x000fe400004e0000 */
[----:B------:R-:W-:Y:S01]  /*1fd0*/  R2UR.FILL UR48, R58 ;  /* 0x000000003a3072ca */ /* 0x000fe200004e0000 */
[----:B------:R-:W-:Y:S02]  /*1fe0*/  DADD R40, -R22, R12 ;  /* 0x0000000016287229 */ /* 0x000fe4000000010c */
[----:B------:R-:W-:-:S02]  /*1ff0*/  DFMA R4, R30, UR36, R4 ;  /* 0x000000241e047c2b */ /* 0x000fc40008000004 */
[C---:B------:R-:W-:Y:S02]  /*2000*/  DFMA R52, R30.reuse, UR34, R26 ;  /* 0x000000221e347c2b */ /* 0x040fe4000800001a */
[----:B------:R-:W-:Y:S02]  /*2010*/  DFMA R28, R30, UR44, R28 ;  /* 0x0000002c1e1c7c2b */ /* 0x000fe4000800001c */
[----:B------:R-:W-:Y:S02]  /*2020*/  DFMA R18, R32, UR38, R18 ;  /* 0x0000002620127c2b */ /* 0x000fe40008000012 */
[----:B------:R-:W-:Y:S02]  /*2030*/  DFMA R54, R30, UR42, R8 ;  /* 0x0000002a1e367c2b */ /* 0x000fe40008000008 */
[----:B------:R-:W-:Y:S02]  /*2040*/  DADD R26, R48, R48 ;  /* 0x00000000301a7229 */ /* 0x000fe40000000030 */
[----:B------:R-:W-:-:S02]  /*2050*/  DADD R50, R22, R12 ;  /* 0x0000000016327229 */ /* 0x000fc4000000000c */
[C---:B------:R-:W-:Y:S02]  /*2060*/  DFMA R16, R32.reuse, UR32, R16 ;  /* 0x0000002020107c2b */ /* 0x040fe40008000010 */
[C---:B------:R-:W-:Y:S02]  /*2070*/  DFMA R34, R32.reuse, UR30, R34 ;  /* 0x0000001e20227c2b */ /* 0x040fe40008000022 */
[----:B------:R-:W-:Y:S02]  /*2080*/  DFMA R38, R32, UR40, R38 ;  /* 0x0000002820267c2b */ /* 0x000fe40008000026 */
[C---:B------:R-:W-:Y:S02]  /*2090*/  DFMA R32, R40.reuse, UR52, R4 ;  /* 0x0000003428207c2b */ /* 0x040fe40008000004 */
[C---:B------:R-:W-:Y:S02]  /*20a0*/  DFMA R8, R40.reuse, UR60, R28 ;  /* 0x0000003c28087c2b */ /* 0x040fe4000800001c */
[----:B------:R-:W-:-:S02]  /*20b0*/  DFMA R4, R40, UR58, R54 ;  /* 0x0000003a28047c2b */ /* 0x000fc40008000036 */
[----:B------:R-:W-:Y:S02]  /*20c0*/  DADD R28, R48, -R48 ;  /* 0x00000000301c7229 */ /* 0x000fe40000000830 */
[----:B------:R-:W-:Y:S02]  /*20d0*/  DMUL R26, R26, 0.5 ;  /* 0x3fe000001a1a7828 */ /* 0x000fe40000000000 */
[----:B------:R-:W-:Y:S02]  /*20e0*/  DFMA R18, R50, UR54, R18 ;  /* 0x0000003632127c2b */ /* 0x000fe40008000012 */
[----:B------:R-:W-:Y:S02]  /*20f0*/  DFMA R30, R40, UR50, R52 ;  /* 0x00000032281e7c2b */ /* 0x000fe40008000034 */
        /* <DEDUP_REMOVED lines=12> */
[----:B------:R-:W-:Y:S02]  /*21c0*/  DADD R4, R16, -R32 ;  /* 0x0000000010047229 */ /* 0x000fe40000000820 */
        /* <DEDUP_REMOVED lines=45> */
[----:B--2---:R-:W-:Y:S02]  /*24a0*/  DADD R18, R4, R38 ;  /* 0x0000000004127229 */ /* 0x004fe40000000026 */
[----:B------:R-:W-:Y:S02]  /*24b0*/  DADD R32, R32, -R40 ;  /* 0x0000000020207229 */ /* 0x000fe40000000828 */
[----:B------:R-:W-:-:S02]  /*24c0*/  DFMA R40, R30, UR12, RZ ;  /* 0x0000000c1e287c2b */ /* 0x000fc400080000ff */
[----:B------:R-:W-:Y:S02]  /*24d0*/  DADD R4, R4, -R38 ;  /* 0x0000000004047229 */ /* 0x000fe40000000826 */
        /* <DEDUP_REMOVED lines=11> */
[----:B------:R-:W-:Y:S02]  /*2590*/  DFMA R6, R18, UR48, R6 ;  /* 0x0000003012067c2b */ /* 0x000fe40008000006 */
        /* <DEDUP_REMOVED lines=12> */
[C---:B------:R-:W-:Y:S02]  /*2660*/  DFMA R30, R28.reuse, UR52, R30 ;  /* 0x000000341c1e7c2b */ /* 0x040fe4000800001e */
[----:B------:R-:W-:-:S02]  /*2670*/  DFMA R32, R28, UR50, R32 ;  /* 0x000000321c207c2b */ /* 0x000fc40008000020 */
[C---:B------:R-:W-:Y:S02]  /*2680*/  DFMA R34, R28.reuse, UR60, R34 ;  /* 0x0000003c1c227c2b */ /* 0x040fe40008000022 */
        /* <DEDUP_REMOVED lines=26> */
.L_x_1476:
[----:B------:R-:W-:Y:S05]  /*2830*/  BSYNC.RECONVERGENT B0 ;  /* 0x0000000000007941 */ /* 0x000fea0003800200 */
.L_x_1475:
[----:B------:R-:W-:Y:S06]  /*2840*/  BAR.SYNC.DEFER_BLOCKING 0x0 ;  /* 0x0000000000007b1d */ /* 0x000fec0000010000 */
[----:B------:R-:W-:Y:S04]  /*2850*/  BSSY.RECONVERGENT B0, `(.L_x_1477) ;  /* 0x0000057000007945 */ /* 0x000fe80003800200 */
[----:B------:R-:W-:Y:S05]  /*2860*/  @P1 BRA `(.L_x_1478) ;  /* 0x0000000400541947 */ /* 0x000fea0003800000 */
[----:B------:R-:W-:Y:S01]  /*2870*/  LDS.64 R14, [R2] ;  /* 0x00000000020e7984 */ /* 0x000fe20000000a00 */
[----:B------:R-:W-:Y:S02]  /*2880*/  MOV.SPILL R0, UR69 ;  /* 0x0000004500007c02 */ /* 0x000fe40009000f00 */
[----:B-1----:R-:W-:Y:S01]  /*2890*/  MOV.SPILL R3, UR68 ;  /* 0x0000004400037c02 */ /* 0x002fe20009000f00 */
[----:B0-----:R-:W0:Y:S01]  /*28a0*/  LDS.64 R16, [R2+0x1440] ;  /* 0x0014400002107984 */ /* 0x001e220000000a00 */
        /* <DEDUP_REMOVED lines=41> */
[----:B------:R-:W-:Y:S02]  /*2b40*/  DFMA R22, R16, UR26, R22 ;  /* 0x0000001a10167c2b */ /* 0x000fe40008000016 */
[----:B------:R-:W-:Y:S02]  /*2b50*/  DADD R10, R12, -R10 ;  /* 0x000000000c0a7229 */ /* 0x000fe4000000080a */
[C---:B------:R-:W-:Y:S02]  /*2b60*/  DFMA R18, R16.reuse, UR18, R2 ;  /* 0x0000001210127c2b */ /* 0x040fe40008000002 */
[----:B------:R-:W-:Y:S02]  /*2b70*/  DFMA R30, R16, UR28, R30 ;  /* 0x0000001c101e7c2b */ /* 0x000fe4000800001e */
[----:B------:R-:W-:-:S02]  /*2b80*/  DFMA R24, R14, UR32, R24 ;  /* 0x000000200e187c2b */ /* 0x000fc40008000018 */
[C---:B------:R-:W-:Y:S02]  /*2b90*/  DFMA R26, R14.reuse, UR30, R26 ;  /* 0x0000001e0e1a7c2b */ /* 0x040fe4000800001a */
[----:B------:R-:W-:Y:S02]  /*2ba0*/  DFMA R28, R14, UR40, R28 ;  /* 0x000000280e1c7c2b */ /* 0x000fe4000800001c */
[----:B---3--:R-:W-:Y:S02]  /*2bb0*/  DADD R2, R6, R8 ;  /* 0x0000000006027229 */ /* 0x008fe40000000008 */
[----:B-----5:R-:W-:Y:S02]  /*2bc0*/  DADD R12, R4, R4 ;  /* 0x00000000040c7229 */ /* 0x020fe40000000004 */
[----:B------:R-:W-:Y:S02]  /*2bd0*/  DFMA R32, R14, UR38, R32 ;  /* 0x000000260e207c2b */ /* 0x000fe40008000020 */
[----:B------:R-:W-:-:S02]  /*2be0*/  DFMA R20, R10, UR36, R20 ;  /* 0x000000240a147c2b */ /* 0x000fc40008000014 */
[----:B------:R-:W-:Y:S02]  /*2bf0*/  DFMA R22, R10, UR42, R22 ;  /* 0x0000002a0a167c2b */ /* 0x000fe40008000016 */
[----:B------:R-:W-:Y:S02]  /*2c00*/  DADD R6, R6, -R8 ;  /* 0x0000000006067229 */ /* 0x000fe40000000808 */
[C---:B------:R-:W-:Y:S02]  /*2c10*/  DFMA R18, R10.reuse, UR34, R18 ;  /* 0x000000220a127c2b */ /* 0x040fe40008000012 */
[----:B------:R-:W-:Y:S02]  /*2c20*/  DFMA R30, R10, UR44, R30 ;  /* 0x0000002c0a1e7c2b */ /* 0x000fe4000800001e */
[C---:B------:R-:W-:Y:S02]  /*2c30*/  DFMA R24, R2.reuse, UR48, R24 ;  /* 0x0000003002187c2b */ /* 0x040fe40008000018 */
[----:B------:R-:W-:-:S02]  /*2c40*/  DFMA R26, R2, UR46, R26 ;  /* 0x0000002e021a7c2b */ /* 0x000fc4000800001a */
[----:B------:R-:W-:Y:S02]  /*2c50*/  DFMA R28, R2, UR56, R28 ;  /* 0x00000038021c7c2b */ /* 0x000fe4000800001c */
[----:B------:R-:W-:Y:S02]  /*2c60*/  DMUL R12, R12, 0.5 ;  /* 0x3fe000000c0c7828 */ /* 0x000fe40000000000 */
        /* <DEDUP_REMOVED lines=21> */
.L_x_1478:
[----:B------:R-:W-:Y:S05]  /*2dc0*/  BSYNC.RECONVERGENT B0 ;  /* 0x0000000000007941 */ /* 0x000fea0003800200 */
.L_x_1477:
[----:B------:R-:W-:Y:S06]  /*2dd0*/  BAR.SYNC.DEFER_BLOCKING 0x0 ;  /* 0x0000000000007b1d */ /* 0x000fec0000010000 */
[----:B------:R-:W-:Y:S05]  /*2de0*/  @!P0 EXIT ;  /* 0x000000000000894d */ /* 0x000fea0003800000 */
[----:B------:R-:W2:Y:S01]  /*2df0*/  S2R R0, SR_TID.X ;  /* 0x0000000000007919 */ /* 0x000ea20000002100 */
[----:B-1----:R-:W1:Y:S01]  /*2e00*/  LDC.64 R2, c[0x0][0x3a8] ;  /* 0x0000ea00ff027b82 */ /* 0x002e620000000a00 */
[----:B------:R-:W3:Y:S01]  /*2e10*/  LDCU.64 UR4, c[0x0][0x358] ;  /* 0x00006b00ff0477ac */ /* 0x000ee20008000a00 */
[----:B--2---:R-:W-:-:S04]  /*2e20*/  IMAD R37, R37, 0x157, R0 ;  /* 0x0000015725257824 */ /* 0x004fc800078e0200 */
[----:B-1----:R-:W-:-:S05]  /*2e30*/  IMAD.WIDE R2, R37, 0x8, R2 ;  /* 0x0000000825027825 */ /* 0x002fca00078e0202 */
[----:B---3--:R-:W-:Y:S04]  /*2e40*/  STG.E.64 desc[UR4][R2.64], R14 ;  /* 0x0000000e02007986 */ /* 0x008fe8000c101b04 */
[----:B------:R-:W-:Y:S04]  /*2e50*/  STG.E.64 desc[UR4][R2.64+0x188], R20 ;  /* 0x0001881402007986 */ /* 0x000fe8000c101b04 */
[----:B------:R-:W-:Y:S04]  /*2e60*/  STG.E.64 desc[UR4][R2.64+0x310], R24 ;  /* 0x0003101802007986 */ /* 0x000fe8000c101b04 */
[----:B------:R-:W-:Y:S04]  /*2e70*/  STG.E.64 desc[UR4][R2.64+0x498], R12 ;  /* 0x0004980c02007986 */ /* 0x000fe8000c101b04 */
[----:B------:R-:W-:Y:S04]  /*2e80*/  STG.E.64 desc[UR4][R2.64+0x620], R48 ;  /* 0x0006203002007986 */ /* 0x000fe8000c101b04 */
[----:B------:R-:W-:Y:S04]  /*2e90*/  STG.E.64 desc[UR4][R2.64+0x7a8], R22 ;  /* 0x0007a81602007986 */ /* 0x000fe8000c101b04 */
[----:B------:R-:W-:Y:S01]  /*2ea0*/  STG.E.64 desc[UR4][R2.64+0x930], R10 ;  /* 0x0009300a02007986 */ /* 0x000fe2000c101b04 */
[----:B------:R-:W-:Y:S05]  /*2eb0*/  EXIT ;  /* 0x000000000000794d */ /* 0x000fea0003800000 */
.L_x_1479:
        /* <DEDUP_REMOVED lines=12> */
.L_x_3075:


//--------------------- .text._Z42massMatrixMultiplyMonolithicConstantKernelILi7ELi8ELi1EEviPKdS1_S1_S1_Pd --------------------------
	.section	.text._Z42massMatrixMultiplyMonolithicConstantKernelILi7ELi8ELi1EEviPKdS1_S1_S1_Pd,"ax",@progbits
	.align	128
        .global         _Z42massMatrixMultiplyMonolithicConstantKernelILi7ELi8ELi1EEviPKdS1_S1_S1_Pd
        .type           _Z42massMatrixMultiplyMonolithicConstantKernelILi7ELi8ELi1EEviPKdS1_S1_S1_Pd,@function
        .size           _Z42massMatrixMultiplyMonolithicConstantKernelILi7ELi8ELi1EEviPKdS1_S1_S1_Pd,(.L_x_3076 - _Z42massMatrixMultiplyMonolithicConstantKernelILi7ELi8ELi1EEviPKdS1_S1_S1_Pd)
        .other          _Z42massMatrixMultiplyMonolithicConstantKernelILi7ELi8ELi1EEviPKdS1_S1_S1_Pd,@"STO_CUDA_ENTRY STV_DEFAULT"
_Z42massMatrixMultiplyMonolithicConstantKernelILi7ELi8ELi1EEviPKdS1_S1_S1_Pd:
.text._Z42massMatrixMultiplyMonolithicConstantKernelILi7ELi8ELi1EEviPKdS1_S1_S1_Pd:
[----:B------:R-:W-:Y:S01]  /*0000*/  LDC R1, c[0x0][0x37c] ;  /* 0x0000df00ff017b82 */ /* 0x000fe20000000800 */
[----:B------:R-:W0:Y:S07]  /*0010*/  S2R R5, SR_TID.X ;  /* 0x0000000000057919 */ /* 0x000e2e0000002100 */
[----:B------:R-:W1:Y:S01]  /*0020*/  S2UR UR4, SR_CTAID.X ;  /* 0x00000000000479c3 */ /* 0x000e620000002500 */
[----:B------:R-:W2:Y:S01]  /*0030*/  LDCU UR6, c[0x0][0x380] ;  /* 0x00007000ff0677ac */ /* 0x000ea20008000800 */
[----:B------:R-:W-:Y:S01]  /*0040*/  CS2R R10, SRZ ;  /* 0x00000000000a7805 */ /* 0x000fe2000001ff00 */
[----:B------:R-:W1:Y:S01]  /*0050*/  S2R R4, SR_TID.Y ;  /* 0x0000000000047919 */ /* 0x000e620000002200 */
[----:B------:R-:W-:-:S04]  /*0060*/  CS2R R6, SRZ ;  /* 0x0000000000067805 */ /* 0x000fc8000001ff00 */
[----:B------:R-:W3:Y:S01]  /*0070*/  LDC.64 R8, c[0x0][0x388] ;  /* 0x0000e200ff087b82 */ /* 0x000ee20000000a00 */
[----:B0-----:R-:W-:Y:S01]  /*0080*/  PRMT R2, R5, 0x9910, RZ ;  /* 0x0000991005027816 */ /* 0x001fe200000000ff */
[----:B-1----:R-:W-:Y:S01]  /*0090*/  VIADD R0, R4, UR4 ;  /* 0x0000000404007c36 */ /* 0x002fe20008000000 */
[----:B------:R-:W0:Y:S03]  /*00a0*/  LDCU.64 UR4, c[0x0][0x358] ;  /* 0x00006b00ff0477ac */ /* 0x000e260008000a00 */
[----:B------:R-:W-:Y:S02]  /*00b0*/  IMAD R2, R2, 0x25, RZ ;  /* 0x0000002502027824 */ /* 0x000fe400078e02ff */
[C---:B------:R-:W-:Y:S01]  /*00c0*/  IMAD R3, R0.reuse, 0x40, R5 ;  /* 0x0000004000037824 */ /* 0x040fe200078e0205 */
[----:B--2---:R-:W-:Y:S02]  /*00d0*/  ISETP.GE.AND P0, PT, R0, UR6, PT ;  /* 0x0000000600007c0c */ /* 0x004fe4000bf06270 */
[----:B------:R-:W-:Y:S01]  /*00e0*/  LOP3.LUT R2, R2, 0xffff, RZ, 0xc0, !PT ;  /* 0x0000ffff02027812 */ /* 0x000fe200078ec0ff */
[----:B------:R-:W-:-:S03]  /*00f0*/  IMAD.SHL.U32 R3, R3, 0x8, RZ ;  /* 0x0000000803037824 */ /* 0x000fc600078e00ff */
[----:B------:R-:W-:Y:S01]  /*0100*/  SHF.R.U32.HI R23, RZ, 0x8, R2 ;  /* 0x00000008ff177819 */ /* 0x000fe20000011602 */
[----:B---3--:R-:W-:Y:S01]  /*0110*/  IMAD.WIDE R8, R3, 0x8, R8 ;  /* 0x0000000803087825 */ /* 0x008fe200078e0208 */
[----:B------:R-:W-:-:S03]  /*0120*/  LOP3.LUT R3, R5, 0xffff, RZ, 0xc0, !PT ;  /* 0x0000ffff05037812 */ /* 0x000fc600078ec0ff */
[----:B------:R-:W-:Y:S02]  /*0130*/  IMAD.MOV R24, RZ, RZ, -R23 ;  /* 0x000000ffff187224 */ /* 0x000fe400078e0a17 */
[----:B------:R-:W-:Y:S01]  /*0140*/  IMAD R3, R3, 0x2493, RZ ;  /* 0x0000249303037824 */ /* 0x000fe200078e02ff */
[----:B0-----:R0:W5:Y:S02]  /*0150*/  @!P0 LDG.E.64.CONSTANT R10, desc[UR4][R8.64] ;  /* 0x00000004080a8981 */ /* 0x001164000c1e9b00 */
[----:B------:R-:W-:Y:S02]  /*0160*/  PRMT R24, R24, 0x7710, RZ ;  /* 0x0000771018187816 */ /* 0x000fe400000000ff */
[----:B------:R-:W-:Y:S01]  /*0170*/  SHF.R.U32.HI R22, RZ, 0x10, R3 ;  /* 0x00000010ff167819 */ /* 0x000fe20000011603 */
[----:B------:R0:W5:Y:S01]  /*0180*/  @!P0 LDG.E.64.CONSTANT R6, desc[UR4][R8.64+0x8] ;  /* 0x0000080408068981 */ /* 0x000162000c1e9b00 */
[----:B------:R-:W1:Y:S01]  /*0190*/  @!P0 LDC.64 R2, c[0x0][0x3a0] ;  /* 0x0000e800ff028b82 */ /* 0x000e620000000a00 */
[----:B------:R-:W-:Y:S01]  /*01a0*/  UMOV UR6, 0x400 ;  /* 0x0000040000067882 */ /* 0x000fe20000000000 */
[----:B------:R-:W-:Y:S01]  /*01b0*/  PRMT R25, R22, 0x9910, RZ ;  /* 0x0000991016197816 */ /* 0x000fe200000000ff */
[----:B------:R-:W-:-:S05]  /*01c0*/  IMAD.IADD R22, R24, 0x1, R5 ;  /* 0x0000000118167824 */ /* 0x000fca00078e0205 */
[----:B------:R-:W-:Y:S01]  /*01d0*/  BAR.SYNC.DEFER_BLOCKING 0x0 ;  /* 0x0000000000007b1d */ /* 0x000fe20000010000 */
[C---:B------:R-:W-:Y:S01]  /*01e0*/  ISETP.GT.U32.AND P1, PT, R5.reuse, 0x30, PT ;  /* 0x000000300500780c */ /* 0x040fe20003f24070 */
[C---:B------:R-:W-:Y:S01]  /*01f0*/  IMAD.SHL.U32 R29, R5.reuse, 0x40, RZ ;  /* 0x00000040051d7824 */ /* 0x040fe200078e00ff */
[----:B------:R-:W-:Y:S02]  /*0200*/  ISETP.GT.U32.AND P2, PT, R5, 0x37, PT ;  /* 0x000000370500780c */ /* 0x000fe40003f44070 */
[----:B------:R-:W-:Y:S01]  /*0210*/  LOP3.LUT R24, R22, 0xfe, RZ, 0xc0, !PT ;  /* 0x000000fe16187812 */ /* 0x000fe200078ec0ff */
[----:B------:R-:W-:Y:S02]  /*0220*/  IMAD R22, R25, 0x7, RZ ;  /* 0x0000000719167824 */ /* 0x000fe400078e02ff */
[----:B------:R-:W2:Y:S01]  /*0230*/  S2UR UR7, SR_CgaCtaId ;  /* 0x00000000000779c3 */ /* 0x000ea20000008800 */
[C---:B------:R-:W-:Y:S01]  /*0240*/  LOP3.LUT R31, R29.reuse, 0xfe00, RZ, 0xc0, !PT ;  /* 0x0000fe001d1f7812 */ /* 0x040fe200078ec0ff */
[----:B------:R-:W-:Y:S01]  /*0250*/  IMAD.MOV R22, RZ, RZ, -R22 ;  /* 0x000000ffff167224 */ /* 0x000fe200078e0a16 */
[----:B------:R-:W-:Y:S01]  /*0260*/  LEA.HI R24, R24, R23, RZ, 0x1f ;  /* 0x0000001718187211 */ /* 0x000fe200078ff8ff */
[----:B------:R-:W-:Y:S01]  /*0270*/  @!P0 IMAD R23, R0, 0x157, R5 ;  /* 0x0000015700178824 */ /* 0x000fe200078e0205 */
[----:B------:R-:W-:-:S02]  /*0280*/  LOP3.LUT R29, R29, 0x1c0, RZ, 0xc0, !PT ;  /* 0x000001c01d1d7812 */ /* 0x000fc400078ec0ff */
[----:B------:R-:W-:Y:S02]  /*0290*/  LOP3.LUT R24, R24, 0xfc, RZ, 0xc0, !PT ;  /* 0x000000fc18187812 */ /* 0x000fe400078ec0ff */
[----:B------:R-:W-:Y:S02]  /*02a0*/  PRMT R22, R22, 0x7710, RZ ;  /* 0x0000771016167816 */ /* 0x000fe400000000ff */
[----:B------:R-:W-:-:S03]  /*02b0*/  SHF.R.U32.HI R25, RZ, 0x2, R24 ;  /* 0x00000002ff197819 */ /* 0x000fc60000011618 */
[----:B------:R-:W-:Y:S02]  /*02c0*/  IMAD.IADD R24, R22, 0x1, R5 ;  /* 0x0000000116187824 */ /* 0x000fe400078e0205 */
[----:B-1----:R-:W-:Y:S01]  /*02d0*/  @!P0 IMAD.WIDE R22, R23, 0x8, R2 ;  /* 0x0000000817168825 */ /* 0x002fe200078e0202 */
[----:B------:R-:W-:Y:S02]  /*02e0*/  BSSY.RECONVERGENT B0, `(.L_x_1480) ;  /* 0x000006d000007945 */ /* 0x000fe40003800200 */
[----:B------:R-:W-:Y:S02]  /*02f0*/  LOP3.LUT R24, R24, 0xffff, RZ, 0xc0, !PT ;  /* 0x0000ffff18187812 */ /* 0x000fe400078ec0ff */
[----:B------:R0:W5:Y:S01]  /*0300*/  @!P0 LDG.E.64.CONSTANT R26, desc[UR4][R22.64] ;  /* 0x00000004161a8981 */ /* 0x000162000c1e9b00 */
[----:B--2---:R-:W-:-:S03]  /*0310*/  ULEA UR6, UR7, UR6, 0x18 ;  /* 0x0000000607067291 */ /* 0x004fc6000f8ec0ff */
[----:B------:R0:W5:Y:S04]  /*0320*/  @!P0 LDG.E.64.CONSTANT R34, desc[UR4][R22.64+0x188] ;  /* 0x0001880416228981 */ /* 0x000168000c1e9b00 */
[----:B------:R0:W5:Y:S01]  /*0330*/  @!P0 LDG.E.64.CONSTANT R12, desc[UR4][R22.64+0x310] ;  /* 0x00031004160c8981 */ /* 0x000162000c1e9b00 */
[----:B------:R-:W-:-:S03]  /*0340*/  LEA R4, R4, UR6, 0xc ;  /* 0x0000000604047c11 */ /* 0x000fc6000f8e60ff */
[----:B------:R0:W5:Y:S02]  /*0350*/  @!P0 LDG.E.64.CONSTANT R14, desc[UR4][R22.64+0x498] ;  /* 0x00049804160e8981 */ /* 0x000164000c1e9b00 */
[----:B------:R-:W-:Y:S01]  /*0360*/  IMAD R28, R25, 0x40, R4 ;  /* 0x00000040191c7824 */ /* 0x000fe200078e0204 */
[----:B------:R-:W-:Y:S01]  /*0370*/  IADD3 R4, PT, PT, R29, R4, R31 ;  /* 0x000000041d047210 */ /* 0x000fe20007ffe01f */
[----:B------:R0:W5:Y:S02]  /*0380*/  @!P0 LDG.E.64.CONSTANT R16, desc[UR4][R22.64+0x620] ;  /* 0x0006200416108981 */ /* 0x000164000c1e9b00 */
[--C-:B------:R-:W-:Y:S02]  /*0390*/  IMAD R3, R25, 0x1c0, R28.reuse ;  /* 0x000001c019037824 */ /* 0x100fe400078e021c */
[----:B------:R0:W5:Y:S01]  /*03a0*/  @!P0 LDG.E.64.CONSTANT R18, desc[UR4][R22.64+0x7a8] ;  /* 0x0007a80416128981 */ /* 0x000162000c1e9b00 */
[C---:B------:R-:W-:Y:S02]  /*03b0*/  IMAD R2, R24.reuse, 0x8, R28 ;  /* 0x0000000818027824 */ /* 0x040fe400078e021c */
[----:B------:R-:W-:Y:S01]  /*03c0*/  IMAD R3, R24, 0x8, R3 ;  /* 0x0000000818037824 */ /* 0x000fe200078e0203 */
        /* <DEDUP_REMOVED lines=12> */
[----:B------:R-:W0:Y:S01]  /*0490*/  LDCU.128 UR44, c[0x3][0x70] ;  /* 0x00c00e00ff2c77ac */ /* 0x000e220008000c00 */
[----:B--2---:R-:W-:Y:S01]  /*04a0*/  DFMA R24, R34, UR16, R24 ;  /* 0x0000001022187c2b */ /* 0x004fe20008000018 */
[----:B------:R-:W2:Y:S05]  /*04b0*/  LDCU.128 UR52, c[0x3][0x150] ;  /* 0x00c02a00ff3477ac */ /* 0x000eaa0008000c00 */
[C---:B---3--:R-:W-:Y:S01]  /*04c0*/  DFMA R22, R12.reuse, UR12, R22 ;  /* 0x0000000c0c167c2b */ /* 0x048fe20008000016 */
[----:B------:R-:W3:Y:S01]  /*04d0*/  LDCU.128 UR8, c[0x3][0xa0] ;  /* 0x00c01400ff0877ac */ /* 0x000ee20008000c00 */
[----:B------:R-:W-:Y:S01]  /*04e0*/  DFMA R24, R12, UR18, R24 ;  /* 0x000000120c187c2b */ /* 0x000fe20008000018 */
[----:B------:R-:W1:Y:S05]  /*04f0*/  LDCU.128 UR48, c[0x3][0xe0] ;  /* 0x00c01c00ff3077ac */ /* 0x000e6a0008000c00 */
[C---:B------:R-:W-:Y:S01]  /*0500*/  DFMA R22, R14.reuse, UR14, R22 ;  /* 0x0000000e0e167c2b */ /* 0x040fe20008000016 */
[----:B------:R-:W3:Y:S01]  /*0510*/  LDCU.128 UR16, c[0x3][0x110] ;  /* 0x00c02200ff1077ac */ /* 0x000ee20008000c00 */
[----:B----4-:R-:W-:Y:S01]  /*0520*/  DFMA R24, R14, UR28, R24 ;  /* 0x0000001c0e187c2b */ /* 0x010fe20008000018 */
[----:B------:R-:W4:Y:S01]  /*0530*/  LDCU.128 UR12, c[0x3][0xb0] ;  /* 0x00c01600ff0c77ac */ /* 0x000f220008000c00 */
[----:B0-----:R-:W-:-:S04]  /*0540*/  DFMA R28, R26, UR44, RZ ;  /* 0x0000002c1a1c7c2b */ /* 0x001fc800080000ff */
[----:B------:R-:W-:Y:S01]  /*0550*/  DFMA R22, R16, UR20, R22 ;  /* 0x0000001410167c2b */ /* 0x000fe20008000016 */
[----:B------:R-:W0:Y:S01]  /*0560*/  LDCU.128 UR40, c[0x3][0x190] ;  /* 0x00c03200ff2877ac */ /* 0x000e220008000c00 */
[----:B--2---:R-:W-:Y:S02]  /*0570*/  DFMA R32, R26, UR52, RZ ;  /* 0x000000341a207c2b */ /* 0x004fe400080000ff */
[----:B------:R-:W-:Y:S01]  /*0580*/  DFMA R24, R16, UR30, R24 ;  /* 0x0000001e10187c2b */ /* 0x000fe20008000018 */
[----:B------:R-:W2:Y:S01]  /*0590*/  LDCU.128 UR28, c[0x3][0x120] ;  /* 0x00c02400ff1c77ac */ /* 0x000ea20008000c00 */
[----:B------:R-:W-:Y:S02]  /*05a0*/  DFMA R28, R34, UR46, R28 ;  /* 0x0000002e221c7c2b */ /* 0x000fe4000800001c */
[----:B------:R-:W-:Y:S01]  /*05b0*/  DFMA R22, R18, UR22, R22 ;  /* 0x0000001612167c2b */ /* 0x000fe20008000016 */
[----:B------:R-:W0:Y:S01]  /*05c0*/  LDCU.128 UR20, c[0x3][0x180] ;  /* 0x00c03000ff1477ac */ /* 0x000e220008000c00 */
[----:B-1----:R-:W-:-:S02]  /*05d0*/  DFMA R30, R26, UR48, RZ ;  /* 0x000000301a1e7c2b */ /* 0x002fc400080000ff */
[----:B------:R-:W-:Y:S01]  /*05e0*/  DFMA R24, R18, UR32, R24 ;  /* 0x0000002012187c2b */ /* 0x000fe20008000018 */
[----:B------:R-:W1:Y:S01]  /*05f0*/  LDCU.128 UR36, c[0x3][0xf0] ;  /* 0x00c01e00ff2477ac */ /* 0x000e620008000c00 */
[----:B------:R-:W-:Y:S02]  /*0600*/  DFMA R32, R34, UR54, R32 ;  /* 0x0000003622207c2b */ /* 0x000fe40008000020 */
[----:B------:R-:W-:Y:S01]  /*0610*/  DFMA R36, R20, UR24, R22 ;  /* 0x0000001814247c2b */ /* 0x000fe20008000016 */
[----:B------:R-:W2:Y:S01]  /*0620*/  LDCU.128 UR24, c[0x3][0x160] ;  /* 0x00c02c00ff1877ac */ /* 0x000ea20008000c00 */
[----:B---3--:R-:W-:Y:S02]  /*0630*/  DFMA R22, R26, UR10, RZ ;  /* 0x0000000a1a167c2b */ /* 0x008fe400080000ff */
[----:B------:R-:W-:Y:S01]  /*0640*/  DFMA R24, R20, UR34, R24 ;  /* 0x0000002214187c2b */ /* 0x000fe20008000018 */
[----:B------:R-:W3:Y:S01]  /*0650*/  LDCU.128 UR32, c[0x3][0x80] ;  /* 0x00c01000ff2077ac */ /* 0x000ee20008000c00 */
[C---:B------:R-:W-:Y:S01]  /*0660*/  DFMA R30, R34.reuse, UR50, R30 ;  /* 0x00000032221e7c2b */ /* 0x040fe2000800001e */
[----:B------:R-:W-:Y:S01]  /*0670*/  STS.64 [R2], R36 ;  /* 0x0000002402007388 */ /* 0x000fe20000000a00 */
[----:B------:R-:W3:Y:S02]  /*0680*/  LDCU.128 UR44, c[0x3][0xc0] ;  /* 0x00c01800ff2c77ac */ /* 0x000ee40008000c00 */
[----:B----4-:R-:W-:Y:S01]  /*0690*/  DFMA R22, R34, UR12, R22 ;  /* 0x0000000c22167c2b */ /* 0x010fe20008000016 */
[----:B------:R4:W-:Y:S01]  /*06a0*/  STS.64 [R2+0x200], R24 ;  /* 0x0002001802007388 */ /* 0x0009e20000000a00 */
[----:B------:R-:W3:Y:S02]  /*06b0*/  LDCU.128 UR60, c[0x3][0x130] ;  /* 0x00c02600ff3c77ac */ /* 0x000ee40008000c00 */
[C---:B-1----:R-:W-:Y:S01]  /*06c0*/  DFMA R30, R12.reuse, UR36, R30 ;  /* 0x000000240c1e7c2b */ /* 0x042fe2000800001e */
[----:B------:R-:W1:Y:S03]  /*06d0*/  LDCU.128 UR56, c[0x3][0x1a0] ;  /* 0x00c03400ff3877ac */ /* 0x000e660008000c00 */
[----:B------:R-:W-:-:S02]  /*06e0*/  DFMA R22, R12, UR14, R22 ;  /* 0x0000000e0c167c2b */ /* 0x000fc40008000016 */
[----:B--2---:R-:W-:Y:S01]  /*06f0*/  DFMA R32, R12, UR24, R32 ;  /* 0x000000180c207c2b */ /* 0x004fe20008000020 */
[----:B------:R-:W2:Y:S01]  /*0700*/  LDCU.128 UR52, c[0x3][0x90] ;  /* 0x00c01200ff3477ac */ /* 0x000ea20008000c00 */
[C---:B----4-:R-:W-:Y:S02]  /*0710*/  DFMA R24, R26.reuse, UR18, RZ ;  /* 0x000000121a187c2b */ /* 0x050fe400080000ff */
[----:B0-----:R-:W-:Y:S01]  /*0720*/  DFMA R26, R26, UR22, RZ ;  /* 0x000000161a1a7c2b */ /* 0x001fe200080000ff */
[----:B------:R-:W0:Y:S01]  /*0730*/  LDCU.128 UR48, c[0x3][0x100] ;  /* 0x00c02000ff3077ac */ /* 0x000e220008000c00 */
[----:B---3--:R-:W-:Y:S02]  /*0740*/  DFMA R28, R12, UR32, R28 ;  /* 0x000000200c1c7c2b */ /* 0x008fe4000800001c */
[----:B------:R-:W-:Y:S01]  /*0750*/  DFMA R32, R14, UR26, R32 ;  /* 0x0000001a0e207c2b */ /* 0x000fe20008000020 */
[----:B------:R-:W3:Y:S01]  /*0760*/  LDCU.128 UR64, c[0x3][0x170] ;  /* 0x00c02e00ff4077ac */ /* 0x000ee20008000c00 */
[----:B------:R-:W-:-:S02]  /*0770*/  DFMA R24, R34, UR28, R24 ;  /* 0x0000001c22187c2b */ /* 0x000fc40008000018 */
[----:B------:R-:W-:Y:S01]  /*0780*/  DFMA R26, R34, UR40, R26 ;  /* 0x00000028221a7c2b */ /* 0x000fe2000800001a */
[----:B------:R-:W4:Y:S01]  /*0790*/  LDCU.128 UR12, c[0x3][0xd0] ;  /* 0x00c01a00ff0c77ac */ /* 0x000f220008000c00 */
[C---:B------:R-:W-:Y:S02]  /*07a0*/  DFMA R28, R14.reuse, UR34, R28 ;  /* 0x000000220e1c7c2b */ /* 0x040fe4000800001c */
[----:B------:R-:W-:Y:S01]  /*07b0*/  DFMA R30, R14, UR38, R30 ;  /* 0x000000260e1e7c2b */ /* 0x000fe2000800001e */
[----:B------:R-:W4:Y:S01]  /*07c0*/  LDCU.128 UR24, c[0x3][0x1b0] ;  /* 0x00c03600ff1877ac */ /* 0x000f220008000c00 */
[C---:B------:R-:W-:Y:S02]  /*07d0*/  DFMA R24, R12.reuse, UR30, R24 ;  /* 0x0000001e0c187c2b */ /* 0x040fe40008000018 */
[----:B------:R-:W-:Y:S01]  /*07e0*/  DFMA R26, R12, UR42, R26 ;  /* 0x0000002a0c1a7c2b */ /* 0x000fe2000800001a */
[----:B------:R-:W4:Y:S01]  /*07f0*/  LDCU.128 UR28, c[0x3][0x140] ;  /* 0x00c02800ff1c77ac */ /* 0x000f220008000c00 */
[----:B------:R-:W-:-:S02]  /*0800*/  DFMA R22, R14, UR44, R22 ;  /* 0x0000002c0e167c2b */ /* 0x000fc40008000016 */
[----:B--2---:R-:W-:Y:S02]  /*0810*/  DFMA R28, R16, UR52, R28 ;  /* 0x00000034101c7c2b */ /* 0x004fe4000800001c */
[C---:B------:R-:W-:Y:S02]  /*0820*/  DFMA R24, R14.reuse, UR60, R24 ;  /* 0x0000003c0e187c2b */ /* 0x040fe40008000018 */
[----:B-1----:R-:W-:Y:S02]  /*0830*/  DFMA R26, R14, UR56, R26 ;  /* 0x000000380e1a7c2b */ /* 0x002fe4000800001a */
[C---:B0-----:R-:W-:Y:S02]  /*0840*/  DFMA R30, R16.reuse, UR48, R30 ;  /* 0x00000030101e7c2b */ /* 0x041fe4000800001e */
[C---:B---3--:R-:W-:Y:S02]  /*0850*/  DFMA R32, R16.reuse, UR64, R32 ;  /* 0x0000004010207c2b */ /* 0x048fe40008000020 */
[----:B------:R-:W-:-:S02]  /*0860*/  DFMA R22, R16, UR46, R22 ;  /* 0x0000002e10167c2b */ /* 0x000fc40008000016 */
[C---:B------:R-:W-:Y:S02]  /*0870*/  DFMA R24, R16.reuse, UR62, R24 ;  /* 0x0000003e10187c2b */ /* 0x040fe40008000018 */
[----:B------:R-:W-:Y:S02]  /*0880*/  DFMA R26, R16, UR58, R26 ;  /* 0x0000003a101a7c2b */ /* 0x000fe4000800001a */
[C---:B------:R-:W-:Y:S02]  /*0890*/  DFMA R28, R18.reuse, UR54, R28 ;  /* 0x00000036121c7c2b */ /* 0x040fe4000800001c */
[C---:B------:R-:W-:Y:S02]  /*08a0*/  DFMA R30, R18.reuse, UR50, R30 ;  /* 0x00000032121e7c2b */ /* 0x040fe4000800001e */
[C---:B------:R-:W-:Y:S02]  /*08b0*/  DFMA R32, R18.reuse, UR66, R32 ;  /* 0x0000004212207c2b */ /* 0x040fe40008000020 */
[----:B----4-:R-:W-:-:S02]  /*08c0*/  DFMA R22, R18, UR12, R22 ;  /* 0x0000000c12167c2b */ /* 0x010fc40008000016 */
[C---:B------:R-:W-:Y:S02]  /*08d0*/  DFMA R24, R18.reuse, UR28, R24 ;  /* 0x0000001c12187c2b */ /* 0x040fe40008000018 */
[----:B------:R-:W-:Y:S02]  /*08e0*/  DFMA R26, R18, UR24, R26 ;  /* 0x00000018121a7c2b */ /* 0x000fe4000800001a */
[C---:B------:R-:W-:Y:S02]  /*08f0*/  DFMA R28, R20.reuse, UR8, R28 ;  /* 0x00000008141c7c2b */ /* 0x040fe4000800001c */
[C---:B------:R-:W-:Y:S02]  /*0900*/  DFMA R22, R20.reuse, UR14, R22 ;  /* 0x0000000e14167c2b */ /* 0x040fe40008000016 */
        /* <DEDUP_REMOVED lines=10> */
.L_x_1481:
[----:B------:R-:W-:Y:S05]  /*09b0*/  BSYNC.RECONVERGENT B0 ;  /* 0x0000000000007941 */ /* 0x000fea0003800200 */
.L_x_1480:
[----:B------:R-:W-:Y:S06]  /*09c0*/  BAR.SYNC.DEFER_BLOCKING 0x0 ;  /* 0x0000000000007b1d */ /* 0x000fec0000010000 */
[----:B------:R-:W-:Y:S04]  /*09d0*/  BSSY.RECONVERGENT B0, `(.L_x_1482) ;  /* 0x0000065000007945 */ /* 0x000fe80003800200 */
[----:B------:R-:W-:Y:S05]  /*09e0*/  @P2 BRA `(.L_x_1483) ;  /* 0x00000004008c2947 */ /* 0x000fea0003800000 */
[----:B-1---5:R-:W1:Y:S01]  /*09f0*/  LDS.64 R26, [R3] ;  /* 0x00000000031a7984 */ /* 0x022e620000000a00 */
[----:B------:R-:W1:Y:S03]  /*0a00*/  LDCU.128 UR8, c[0x3][URZ] ;  /* 0x00c00000ff0877ac */ /* 0x000e660008000c00 */
[----:B------:R-:W0:Y:S01]  /*0a10*/  LDS.64 R34, [R3+0x40] ;  /* 0x0000400003227984 */ /* 0x000e220000000a00 */
        /* <DEDUP_REMOVED lines=10> */
[----:B------:R-:W4:Y:S01]  /*0ac0*/  LDCU.128 UR44, c[0x3][0x70] ;  /* 0x00c00e00ff2c77ac */ /* 0x000f220008000c00 */
[----:B------:R-:W0:Y:S01]  /*0ad0*/  LDCU.128 UR52, c[0x3][0x150] ;  /* 0x00c02a00ff3477ac */ /* 0x000e220008000c00 */
[----:B------:R-:W0:Y:S01]  /*0ae0*/  LDCU.128 UR48, c[0x3][0xe0] ;  /* 0x00c01c00ff3077ac */ /* 0x000e220008000c00 */
[C---:B-1----:R-:W-:Y:S01]  /*0af0*/  DFMA R20, R26.reuse, UR8, RZ ;  /* 0x000000081a147c2b */ /* 0x042fe200080000ff */
[----:B------:R-:W1:Y:S01]  /*0b00*/  LDCU.128 UR40, c[0x3][0x190] ;  /* 0x00c03200ff2877ac */ /* 0x000e620008000c00 */
[C---:B--2---:R-:W-:Y:S01]  /*0b10*/  DFMA R24, R26.reuse, UR26, RZ ;  /* 0x0000001a1a187c2b */ /* 0x044fe200080000ff */
[----:B------:R-:W2:Y:S01]  /*0b20*/  LDCU.128 UR36, c[0x3][0xf0] ;  /* 0x00c01e00ff2477ac */ /* 0x000ea20008000c00 */
[----:B----4-:R-:W-:-:S04]  /*0b30*/  DFMA R28, R26, UR44, RZ ;  /* 0x0000002c1a1c7c2b */ /* 0x010fc800080000ff */
[C---:B0-----:R-:W-:Y:S01]  /*0b40*/  DFMA R22, R34.reuse, UR10, R20 ;  /* 0x0000000a22167c2b */ /* 0x041fe20008000014 */
[----:B------:R-:W0:Y:S01]  /*0b50*/  LDCU.128 UR8, c[0x3][0xa0] ;  /* 0x00c01400ff0877ac */ /* 0x000e220008000c00 */
[----:B------:R-:W4:Y:S01]  /*0b60*/  LDS.64 R20, [R3+0x180] ;  /* 0x0001800003147984 */ /* 0x000f220000000a00 */
[----:B------:R-:W-:Y:S02]  /*0b70*/  DFMA R24, R34, UR16, R24 ;  /* 0x0000001022187c2b */ /* 0x000fe40008000018 */
[C---:B------:R-:W-:Y:S01]  /*0b80*/  DFMA R32, R26.reuse, UR52, RZ ;  /* 0x000000341a207c2b */ /* 0x040fe200080000ff */
[----:B------:R-:W1:Y:S01]  /*0b90*/  LDCU.128 UR60, c[0x3][0x130] ;  /* 0x00c02600ff3c77ac */ /* 0x000e620008000c00 */
[----:B------:R-:W-:Y:S02]  /*0ba0*/  DFMA R30, R26, UR48, RZ ;  /* 0x000000301a1e7c2b */ /* 0x000fe400080000ff */
[C---:B---3--:R-:W-:Y:S01]  /*0bb0*/  DFMA R22, R12.reuse, UR12, R22 ;  /* 0x0000000c0c167c2b */ /* 0x048fe20008000016 */
[----:B------:R-:W3:Y:S01]  /*0bc0*/  LDCU.128 UR56, c[0x3][0x1a0] ;  /* 0x00c03400ff3877ac */ /* 0x000ee20008000c00 */
[----:B------:R-:W-:-:S02]  /*0bd0*/  DFMA R24, R12, UR18, R24 ;  /* 0x000000120c187c2b */ /* 0x000fc40008000018 */
[C---:B------:R-:W-:Y:S01]  /*0be0*/  DFMA R28, R34.reuse, UR46, R28 ;  /* 0x0000002e221c7c2b */ /* 0x040fe2000800001c */
[----:B------:R-:W1:Y:S01]  /*0bf0*/  LDCU.128 UR16, c[0x3][0x110] ;  /* 0x00c02200ff1077ac */ /* 0x000e620008000c00 */
[----:B------:R-:W-:Y:S02]  /*0c00*/  DFMA R32, R34, UR54, R32 ;  /* 0x0000003622207c2b */ /* 0x000fe40008000020 */
[C---:B------:R-:W-:Y:S01]  /*0c10*/  DFMA R22, R14.reuse, UR14, R22 ;  /* 0x0000000e0e167c2b */ /* 0x040fe20008000016 */
[----:B------:R-:W3:Y:S01]  /*0c20*/  LDCU.128 UR12, c[0x3][0xb0] ;  /* 0x00c01600ff0c77ac */ /* 0x000ee20008000c00 */
[----:B------:R-:W-:Y:S02]  /*0c30*/  DFMA R24, R14, UR28, R24 ;  /* 0x0000001c0e187c2b */ /* 0x000fe40008000018 */
[----:B------:R-:W-:Y:S01]  /*0c40*/  DFMA R30, R34, UR50, R30 ;  /* 0x00000032221e7c2b */ /* 0x000fe2000800001e */
[----:B------:R-:W1:Y:S03]  /*0c50*/  LDCU.128 UR44, c[0x3][0xc0] ;  /* 0x00c01800ff2c77ac */ /* 0x000e660008000c00 */
[C---:B------:R-:W-:Y:S01]  /*0c60*/  DFMA R22, R16.reuse, UR20, R22 ;  /* 0x0000001410167c2b */ /* 0x040fe20008000016 */
[----:B------:R-:W1:Y:S01]  /*0c70*/  LDCU.128 UR52, c[0x3][0x90] ;  /* 0x00c01200ff3477ac */ /* 0x000e620008000c00 */
[----:B------:R-:W-:-:S02]  /*0c80*/  DFMA R24, R16, UR30, R24 ;  /* 0x0000001e10187c2b */ /* 0x000fc40008000018 */
[----:B--2---:R-:W-:Y:S01]  /*0c90*/  DFMA R30, R12, UR36, R30 ;  /* 0x000000240c1e7c2b */ /* 0x004fe2000800001e */
[----:B------:R-:W2:Y:S03]  /*0ca0*/  LDCU.128 UR28, c[0x3][0x120] ;  /* 0x00c02400ff1c77ac */ /* 0x000ea60008000c00 */
[C---:B------:R-:W-:Y:S01]  /*0cb0*/  DFMA R22, R18.reuse, UR22, R22 ;  /* 0x0000001612167c2b */ /* 0x040fe20008000016 */
[----:B------:R-:W2:Y:S01]  /*0cc0*/  LDCU.128 UR20, c[0x3][0x180] ;  /* 0x00c03000ff1477ac */ /* 0x000ea20008000c00 */
[----:B------:R-:W-:Y:S02]  /*0cd0*/  DFMA R24, R18, UR32, R24 ;  /* 0x0000002012187c2b */ /* 0x000fe40008000018 */
[----:B------:R-:W-:Y:S01]  /*0ce0*/  DFMA R30, R14, UR38, R30 ;  /* 0x000000260e1e7c2b */ /* 0x000fe2000800001e */
[----:B------:R-:W1:Y:S03]  /*0cf0*/  LDCU.128 UR48, c[0x3][0x100] ;  /* 0x00c02000ff3077ac */ /* 0x000e660008000c00 */
[C---:B----4-:R-:W-:Y:S01]  /*0d00*/  DFMA R36, R20.reuse, UR24, R22 ;  /* 0x0000001814247c2b */ /* 0x050fe20008000016 */
[----:B------:R-:W4:Y:S01]  /*0d10*/  LDCU.128 UR24, c[0x3][0x160] ;  /* 0x00c02c00ff1877ac */ /* 0x000f220008000c00 */
[----:B------:R-:W-:-:S02]  /*0d20*/  DFMA R24, R20, UR34, R24 ;  /* 0x0000002214187c2b */ /* 0x000fc40008000018 */
[----:B0-----:R-:W-:Y:S01]  /*0d30*/  DFMA R22, R26, UR10, RZ ;  /* 0x0000000a1a167c2b */ /* 0x001fe200080000ff */
[----:B------:R-:W0:Y:S02]  /*0d40*/  LDCU.128 UR32, c[0x3][0x80] ;  /* 0x00c01000ff2077ac */ /* 0x000e240008000c00 */
[----:B------:R-:W-:Y:S01]  /*0d50*/  STS.64 [R3], R36 ;  /* 0x0000002403007388 */ /* 0x000fe20000000a00 */
[----:B------:R-:W0:Y:S03]  /*0d60*/  LDCU.128 UR64, c[0x3][0x170] ;  /* 0x00c02e00ff4077ac */ /* 0x000e260008000c00 */
[----:B------:R2:W-:Y:S01]  /*0d70*/  STS.64 [R3+0x40], R24 ;  /* 0x0000401803007388 */ /* 0x0005e20000000a00 */
[----:B---3--:R-:W-:Y:S02]  /*0d80*/  DFMA R22, R34, UR12, R22 ;  /* 0x0000000c22167c2b */ /* 0x008fe40008000016 */
[----:B-1----:R-:W-:-:S02]  /*0d90*/  DFMA R30, R16, UR48, R30 ;  /* 0x00000030101e7c2b */ /* 0x002fc4000800001e */
[----:B----4-:R-:W-:-:S04]  /*0da0*/  DFMA R32, R12, UR24, R32 ;  /* 0x000000180c207c2b */ /* 0x010fc80008000020 */
[----:B------:R-:W-:Y:S01]  /*0db0*/  DFMA R22, R12, UR14, R22 ;  /* 0x0000000e0c167c2b */ /* 0x000fe20008000016 */
[----:B------:R-:W1:Y:S01]  /*0dc0*/  LDCU.128 UR12, c[0x3][0xd0] ;  /* 0x00c01a00ff0c77ac */ /* 0x000e620008000c00 */
[C---:B--2---:R-:W-:Y:S02]  /*0dd0*/  DFMA R24, R26.reuse, UR18, RZ ;  /* 0x000000121a187c2b */ /* 0x044fe400080000ff */
[----:B------:R-:W-:Y:S02]  /*0de0*/  DFMA R26, R26, UR22, RZ ;  /* 0x000000161a1a7c2b */ /* 0x000fe400080000ff */
[----:B0-----:R-:W-:Y:S02]  /*0df0*/  DFMA R28, R12, UR32, R28 ;  /* 0x000000200c1c7c2b */ /* 0x001fe4000800001c */
[----:B------:R-:W-:Y:S01]  /*0e00*/  DFMA R32, R14, UR26, R32 ;  /* 0x0000001a0e207c2b */ /* 0x000fe20008000020 */
[----:B------:R-:W0:Y:S01]  /*0e10*/  LDCU.128 UR24, c[0x3][0x1b0] ;  /* 0x00c03600ff1877ac */ /* 0x000e220008000c00 */
[----:B------:R-:W-:-:S02]  /*0e20*/  DFMA R24, R34, UR28, R24 ;  /* 0x0000001c22187c2b */ /* 0x000fc40008000018 */
[----:B------:R-:W-:Y:S02]  /*0e30*/  DFMA R26, R34, UR40, R26 ;  /* 0x00000028221a7c2b */ /* 0x000fe4000800001a */
[C---:B------:R-:W-:Y:S02]  /*0e40*/  DFMA R28, R14.reuse, UR34, R28 ;  /* 0x000000220e1c7c2b */ /* 0x040fe4000800001c */
[----:B------:R-:W-:Y:S02]  /*0e50*/  DFMA R22, R14, UR44, R22 ;  /* 0x0000002c0e167c2b */ /* 0x000fe40008000016 */
[C---:B------:R-:W-:Y:S01]  /*0e60*/  DFMA R24, R12.reuse, UR30, R24 ;  /* 0x0000001e0c187c2b */ /* 0x040fe20008000018 */
[----:B------:R-:W2:Y:S01]  /*0e70*/  LDCU.128 UR28, c[0x3][0x140] ;  /* 0x00c02800ff1c77ac */ /* 0x000ea20008000c00 */
        /* <DEDUP_REMOVED lines=11> */
[C---:B-1----:R-:W-:Y:S02]  /*0f30*/  DFMA R22, R18.reuse, UR12, R22 ;  /* 0x0000000c12167c2b */ /* 0x042fe40008000016 */
[C---:B--2---:R-:W-:Y:S02]  /*0f40*/  DFMA R24, R18.reuse, UR28, R24 ;  /* 0x0000001c12187c2b */ /* 0x044fe40008000018 */
[----:B0-----:R-:W-:-:S02]  /*0f50*/  DFMA R26, R18, UR24, R26 ;  /* 0x00000018121a7c2b */ /* 0x001fc4000800001a */
[C---:B------:R-:W-:Y:S02]  /*0f60*/  DFMA R28, R20.reuse, UR8, R28 ;  /* 0x00000008141c7c2b */ /* 0x040fe4000800001c */
[C---:B------:R-:W-:Y:S02]  /*0f70*/  DFMA R22, R20.reuse, UR14, R22 ;  /* 0x0000000e14167c2b */ /* 0x040fe40008000016 */
        /* <DEDUP_REMOVED lines=10> */
.L_x_1483:
[----:B------:R-:W-:Y:S05]  /*1020*/  BSYNC.RECONVERGENT B0 ;  /* 0x0000000000007941 */ /* 0x000fea0003800200 */
.L_x_1482:
[----:B------:R-:W-:Y:S06]  /*1030*/  BAR.SYNC.DEFER_BLOCKING 0x0 ;  /* 0x0000000000007b1d */ /* 0x000fec0000010000 */
[----:B------:R-:W3:Y:S01]  /*1040*/  LDCU.64 UR10, c[0x3][0x38] ;  /* 0x00c00700ff0a77ac */ /* 0x000ee20008000a00 */
[----:B------:R-:W4:Y:S01]  /*1050*/  LDCU.64 UR8, c[0x3][0xa8] ;  /* 0x00c01500ff0877ac */ /* 0x000f220008000a00 */
[----:B------:R-:W0:Y:S01]  /*1060*/  LDCU.128 UR20, c[0x3][URZ] ;  /* 0x00c00000ff1477ac */ /* 0x000e220008000c00 */
[----:B------:R-:W1:Y:S01]  /*1070*/  LDCU.128 UR24, c[0x3][0x70] ;  /* 0x00c00e00ff1877ac */ /* 0x000e620008000c00 */
[----:B------:R-:W3:Y:S01]  /*1080*/  LDCU.128 UR28, c[0x3][0xe0] ;  /* 0x00c01c00ff1c77ac */ /* 0x000ee20008000c00 */
[----:B-----5:R-:W0:Y:S01]  /*1090*/  LDS.128 R16, [R4] ;  /* 0x0000000004107984 */ /* 0x020e220000000c00 */
[----:B------:R-:W4:Y:S03]  /*10a0*/  LDCU.128 UR32, c[0x3][0x150] ;  /* 0x00c02a00ff2077ac */ /* 0x000f260008000c00 */
[----:B------:R-:W4:Y:S01]  /*10b0*/  LDS.128 R12, [R4+0x10] ;  /* 0x00001000040c7984 */ /* 0x000f220000000c00 */
[----:B------:R-:W4:Y:S01]  /*10c0*/  LDCU.64 UR76, c[0x3][0x118] ;  /* 0x00c02300ff4c77ac */ /* 0x000f220008000a00 */
[----:B------:R-:W4:Y:S01]  /*10d0*/  LDCU.64 UR6, c[0x3][0x188] ;  /* 0x00c03100ff0677ac */ /* 0x000f220008000a00 */
[----:B------:R-:W4:Y:S01]  /*10e0*/  LDCU.128 UR36, c[0x3][0x40] ;  /* 0x00c00800ff2477ac */ /* 0x000f220008000c00 */
[----:B------:R-:W4:Y:S01]  /*10f0*/  LDCU.128 UR40, c[0x3][0xb0] ;  /* 0x00c01600ff2877ac */ /* 0x000f220008000c00 */
[----:B------:R-:W4:Y:S01]  /*1100*/  LDCU.128 UR44, c[0x3][0x120] ;  /* 0x00c02400ff2c77ac */ /* 0x000f220008000c00 */
[----:B------:R-:W4:Y:S01]  /*1110*/  LDCU.128 UR56, c[0x3][0x190] ;  /* 0x00c03200ff3877ac */ /* 0x000f220008000c00 */
[----:B------:R-:W4:Y:S01]  /*1120*/  LDCU.128 UR48, c[0x3][0x10] ;  /* 0x00c00200ff3077ac */ /* 0x000f220008000c00 */
[----:B------:R-:W4:Y:S01]  /*1130*/  LDCU.128 UR52, c[0x3][0x80] ;  /* 0x00c01000ff3477ac */ /* 0x000f220008000c00 */
[----:B------:R-:W4:Y:S01]  /*1140*/  LDCU.128 UR60, c[0x3][0xf0] ;  /* 0x00c01e00ff3c77ac */ /* 0x000f220008000c00 */
[----:B0-----:R-:W-:-:S02]  /*1150*/  DFMA R34, R16, UR20, RZ ;  /* 0x0000001410227c2b */ /* 0x001fc400080000ff */
[C---:B-12---:R-:W-:Y:S01]  /*1160*/  DFMA R32, R16.reuse, UR24, RZ ;  /* 0x0000001810207c2b */ /* 0x046fe200080000ff */
[----:B------:R-:W0:Y:S01]  /*1170*/  LDCU.128 UR64, c[0x3][0x160] ;  /* 0x00c02c00ff4077ac */ /* 0x000e220008000c00 */
[C---:B---3--:R-:W-:Y:S02]  /*1180*/  DFMA R28, R16.reuse, UR28, RZ ;  /* 0x0000001c101c7c2b */ /* 0x048fe400080000ff */
[C---:B----4-:R-:W-:Y:S01]  /*1190*/  DFMA R22, R16.reuse, UR32, RZ ;  /* 0x0000002010167c2b */ /* 0x050fe200080000ff */
[----:B------:R-:W1:Y:S01]  /*11a0*/  LDCU.128 UR72, c[0x3][0x50] ;  /* 0x00c00a00ff4877ac */ /* 0x000e620008000c00 */
[C---:B------:R-:W-:Y:S02]  /*11b0*/  DFMA R20, R16.reuse, UR10, RZ ;  /* 0x0000000a10147c2b */ /* 0x040fe400080000ff */
[C---:B------:R-:W-:Y:S01]  /*11c0*/  DFMA R24, R16.reuse, UR8, RZ ;  /* 0x0000000810187c2b */ /* 0x040fe200080000ff */
[----:B------:R-:W2:Y:S01]  /*11d0*/  LDCU.128 UR8, c[0x3][0xc0] ;  /* 0x00c01800ff0877ac */ /* 0x000ea20008000c00 */
[----:B------:R-:W-:-:S02]  /*11e0*/  DFMA R26, R16, UR76, RZ ;  /* 0x0000004c101a7c2b */ /* 0x000fc400080000ff */
[----:B------:R-:W-:Y:S01]  /*11f0*/  DFMA R30, R16, UR6, RZ ;  /* 0x00000006101e7c2b */ /* 0x000fe200080000ff */
        /* <DEDUP_REMOVED lines=9> */
[C---:B------:R-:W-:Y:S02]  /*1290*/  DFMA R26, R18.reuse, UR44, R26 ;  /* 0x0000002c121a7c2b */ /* 0x040fe4000800001a */
[----:B------:R-:W-:Y:S01]  /*12a0*/  DFMA R30, R18, UR56, R30 ;  /* 0x00000038121e7c2b */ /* 0x000fe2000800001e */
[----:B------:R-:W4:Y:S01]  /*12b0*/  LDS.128 R16, [R4+0x20] ;  /* 0x0000200004107984 */ /* 0x000f220000000c00 */
[C---:B------:R-:W-:Y:S02]  /*12c0*/  DFMA R34, R12.reuse, UR48, R34 ;  /* 0x000000300c227c2b */ /* 0x040fe40008000022 */
[C---:B------:R-:W-:Y:S02]  /*12d0*/  DFMA R32, R12.reuse, UR52, R32 ;  /* 0x000000340c207c2b */ /* 0x040fe40008000020 */
[----:B------:R-:W-:-:S02]  /*12e0*/  DFMA R28, R12, UR60, R28 ;  /* 0x0000003c0c1c7c2b */ /* 0x000fc4000800001c */
[C---:B0-----:R-:W-:Y:S02]  /*12f0*/  DFMA R22, R12.reuse, UR64, R22 ;  /* 0x000000400c167c2b */ /* 0x041fe40008000016 */
[C---:B------:R-:W-:Y:S01]  /*1300*/  DFMA R20, R12.reuse, UR38, R20 ;  /* 0x000000260c147c2b */ /* 0x040fe20008000014 */
[----:B------:R-:W0:Y:S01]  /*1310*/  LDCU.64 UR38, c[0x3][0x48] ;  /* 0x00c00900ff2677ac */ /* 0x000e220008000a00 */
[C---:B------:R-:W-:Y:S02]  /*1320*/  DFMA R24, R12.reuse, UR42, R24 ;  /* 0x0000002a0c187c2b */ /* 0x040fe40008000018 */
[C---:B------:R-:W-:Y:S01]  /*1330*/  DFMA R26, R12.reuse, UR46, R26 ;  /* 0x0000002e0c1a7c2b */ /* 0x040fe2000800001a */
[----:B------:R-:W0:Y:S01]  /*1340*/  LDCU.64 UR46, c[0x3][0x30] ;  /* 0x00c00600ff2e77ac */ /* 0x000e220008000a00 */
[----:B------:R-:W-:Y:S01]  /*1350*/  DFMA R30, R12, UR58, R30 ;  /* 0x0000003a0c1e7c2b */ /* 0x000fe2000800001e */
[----:B------:R-:W0:Y:S01]  /*1360*/  LDS.64 R12, [R4+0x30] ;  /* 0x00003000040c7984 */ /* 0x000e220000000a00 */
[----:B------:R-:W4:Y:S01]  /*1370*/  LDCU.128 UR56, c[0x3][0x20] ;  /* 0x00c00400ff3877ac */ /* 0x000f220008000c00 */
[----:B------:R-:W-:-:S02]  /*1380*/  DFMA R34, R14, UR50, R34 ;  /* 0x000000320e227c2b */ /* 0x000fc40008000022 */
[C---:B------:R-:W-:Y:S01]  /*1390*/  DFMA R32, R14.reuse, UR54, R32 ;  /* 0x000000360e207c2b */ /* 0x040fe20008000020 */
[----:B------:R-:W0:Y:S01]  /*13a0*/  LDCU.128 UR48, c[0x3][0x90] ;  /* 0x00c01200ff3077ac */ /* 0x000e220008000c00 */
[C---:B-1----:R-:W-:Y:S02]  /*13b0*/  DFMA R20, R14.reuse, UR72, R20 ;  /* 0x000000480e147c2b */ /* 0x042fe40008000014 */
[C---:B--2---:R-:W-:Y:S01]  /*13c0*/  DFMA R24, R14.reuse, UR8, R24 ;  /* 0x000000080e187c2b */ /* 0x044fe20008000018 */
[----:B------:R-:W1:Y:S01]  /*13d0*/  LDCU.128 UR52, c[0x3][0x100] ;  /* 0x00c02000ff3477ac */ /* 0x000e620008000c00 */
[C---:B---3--:R-:W-:Y:S02]  /*13e0*/  DFMA R30, R14.reuse, UR12, R30 ;  /* 0x0000000c0e1e7c2b */ /* 0x048fe4000800001e */
[C---:B------:R-:W-:Y:S01]  /*13f0*/  DFMA R28, R14.reuse, UR62, R28 ;  /* 0x0000003e0e1c7c2b */ /* 0x040fe2000800001c */
[----:B------:R-:W2:Y:S01]  /*1400*/  LDCU.64 UR12, c[0x3][0x30] ;  /* 0x00c00600ff0c77ac */ /* 0x000ea20008000a00 */
[----:B------:R-:W-:-:S02]  /*1410*/  DFMA R22, R14, UR66, R22 ;  /* 0x000000420e167c2b */ /* 0x000fc40008000016 */
[----:B----4-:R-:W-:Y:S01]  /*1420*/  DFMA R26, R14, UR16, R26 ;  /* 0x000000100e1a7c2b */ /* 0x010fe2000800001a */
[----:B------:R-:W3:Y:S01]  /*1430*/  LDCU.128 UR64, c[0x3][0x60] ;  /* 0x00c00c00ff4077ac */ /* 0x000ee20008000c00 */
        /* <DEDUP_REMOVED lines=8> */
[----:B0-----:R-:W-:Y:S01]  /*14c0*/  DFMA R32, R16, UR48, R32 ;  /* 0x0000003010207c2b */ /* 0x001fe20008000020 */
[----:B------:R-:W0:Y:S01]  /*14d0*/  LDCU.64 UR16, c[0x3][0xa0] ;  /* 0x00c01400ff1077ac */ /* 0x000e220008000a00 */
[----:B------:R-:W-:Y:S02]  /*14e0*/  DFMA R34, R18, UR58, R34 ;  /* 0x0000003a12227c2b */ /* 0x000fe40008000022 */
[C---:B-1----:R-:W-:Y:S01]  /*14f0*/  DFMA R28, R16.reuse, UR52, R28 ;  /* 0x00000034101c7c2b */ /* 0x042fe2000800001c */
[----:B------:R-:W1:Y:S01]  /*1500*/  LDCU.64 UR14, c[0x3][0x110] ;  /* 0x00c02200ff0e77ac */ /* 0x000e620008000a00 */
[----:B------:R-:W-:Y:S02]  /*1510*/  DFMA R22, R16, UR68, R22 ;  /* 0x0000004410167c2b */ /* 0x000fe40008000016 */
[----:B------:R-:W-:Y:S01]  /*1520*/  DFMA R32, R18, UR50, R32 ;  /* 0x0000003212207c2b */ /* 0x000fe20008000020 */
[----:B------:R-:W1:Y:S01]  /*1530*/  LDCU.64 UR18, c[0x3][0x180] ;  /* 0x00c03000ff1277ac */ /* 0x000e620008000a00 */
[----:B--2---:R-:W-:Y:S01]  /*1540*/  DFMA R34, R12, UR12, R34 ;  /* 0x0000000c0c227c2b */ /* 0x004fe20008000022 */
[----:B------:R-:W-:Y:S01]  /*1550*/  CS2R R16, SRZ ;  /* 0x0000000000107805 */ /* 0x000fe2000001ff00 */
[C---:B---3--:R-:W-:Y:S01]  /*1560*/  DFMA R20, R18.reuse, UR64, R20 ;  /* 0x0000004012147c2b */ /* 0x048fe20008000014 */
[----:B------:R-:W-:Y:S01]  /*1570*/  CS2R R14, SRZ ;  /* 0x00000000000e7805 */ /* 0x000fe2000001ff00 */
[C---:B------:R-:W-:Y:S01]  /*1580*/  DFMA R28, R18.reuse, UR54, R28 ;  /* 0x00000036121c7c2b */ /* 0x040fe2000800001c */
[----:B------:R-:W2:Y:S01]  /*1590*/  LDCU.128 UR52, c[0x3][0x20] ;  /* 0x00c00400ff3477ac */ /* 0x000ea20008000c00 */
[C---:B----4-:R-:W-:Y:S01]  /*15a0*/  DFMA R24, R18.reuse, UR60, R24 ;  /* 0x0000003c12187c2b */ /* 0x050fe20008000018 */
[----:B------:R-:W3:Y:S01]  /*15b0*/  @!P0 LDG.E.64.CONSTANT R16, desc[UR4][R8.64+0x28] ;  /* 0x0000280408108981 */ /* 0x000ee2000c1e9b00 */
[C---:B------:R-:W-:Y:S01]  /*15c0*/  DFMA R26, R18.reuse, UR72, R26 ;  /* 0x00000048121a7c2b */ /* 0x040fe2000800001a */
[----:B------:R-:W4:Y:S01]  /*15d0*/  LDCU.128 UR56, c[0x3][0x50] ;  /* 0x00c00a00ff3877ac */ /* 0x000f220008000c00 */
[C---:B------:R-:W-:Y:S01]  /*15e0*/  DFMA R22, R18.reuse, UR70, R22 ;  /* 0x0000004612167c2b */ /* 0x040fe20008000016 */
[----:B------:R-:W4:Y:S01]  /*15f0*/  @!P0 LDG.E.64.CONSTANT R14, desc[UR4][R8.64+0x30] ;  /* 0x00003004080e8981 */ /* 0x000f22000c1e9b00 */
[----:B------:R-:W-:Y:S01]  /*1600*/  DFMA R30, R18, UR8, R30 ;  /* 0x00000008121e7c2b */ /* 0x000fe2000800001e */
[----:B------:R-:W4:Y:S01]  /*1610*/  LDCU.64 UR68, c[0x3][0x38] ;  /* 0x00c00700ff4477ac */ /* 0x000f220008000a00 */
[----:B------:R-:W-:Y:S01]  /*1620*/  DMUL R10, R34, R10 ;  /* 0x0000000a220a7228 */ /* 0x000fe20000000000 */
[----:B------:R-:W-:Y:S01]  /*1630*/  CS2R R18, SRZ ;  /* 0x0000000000127805 */ /* 0x000fe2000001ff00 */
[C---:B------:R-:W-:Y:S01]  /*1640*/  DFMA R20, R12.reuse, UR66, R20 ;  /* 0x000000420c147c2b */ /* 0x040fe20008000014 */
[----:B------:R-:W-:Y:S01]  /*1650*/  CS2R R34, SRZ ;  /* 0x0000000000227805 */ /* 0x000fe2000001ff00 */
[C---:B------:R-:W-:Y:S01]  /*1660*/  DFMA R24, R12.reuse, UR62, R24 ;  /* 0x0000003e0c187c2b */ /* 0x040fe20008000018 */
[----:B------:R-:W4:Y:S01]  /*1670*/  LDCU.128 UR48, c[0x3][0x90] ;  /* 0x00c01200ff3077ac */ /* 0x000f220008000c00 */
[C---:B------:R-:W-:Y:S01]  /*1680*/  DFMA R26, R12.reuse, UR74, R26 ;  /* 0x0000004a0c1a7c2b */ /* 0x040fe2000800001a */
[----:B------:R-:W4:Y:S01]  /*1690*/  @!P0 LDG.E.64.CONSTANT R18, desc[UR4][R8.64+0x20] ;  /* 0x0000200408128981 */ /* 0x000f22000c1e9b00 */
[C---:B0-----:R-:W-:Y:S01]  /*16a0*/  DFMA R32, R12.reuse, UR16, R32 ;  /* 0x000000100c207c2b */ /* 0x041fe20008000020 */
[----:B------:R-:W0:Y:S01]  /*16b0*/  LDCU.64 UR42, c[0x3][0xb8] ;  /* 0x00c01700ff2a77ac */ /* 0x000e220008000a00 */
[C---:B-1----:R-:W-:Y:S01]  /*16c0*/  DFMA R28, R12.reuse, UR14, R28 ;  /* 0x0000000e0c1c7c2b */ /* 0x042fe2000800001c */
[----:B------:R-:W4:Y:S01]  /*16d0*/  @!P0 LDG.E.64.CONSTANT R34, desc[UR4][R8.64+0x10] ;  /* 0x0000100408228981 */ /* 0x000f22000c1e9b00 */
[C---:B------:R-:W-:Y:S01]  /*16e0*/  DFMA R22, R12.reuse, UR18, R22 ;  /* 0x000000120c167c2b */ /* 0x040fe20008000016 */
[----:B------:R-:W1:Y:S01]  /*16f0*/  LDCU.128 UR12, c[0x3][0x10] ;  /* 0x00c00200ff0c77ac */ /* 0x000e620008000c00 */
[----:B------:R-:W-:Y:S01]  /*1700*/  DFMA R30, R12, UR10, R30 ;  /* 0x0000000a0c1e7c2b */ /* 0x000fe2000800001e */
[----:B------:R-:W-:Y:S01]  /*1710*/  CS2R R12, SRZ ;  /* 0x00000000000c7805 */ /* 0x000fe2000001ff00 */
[----:B------:R-:W-:Y:S01]  /*1720*/  DMUL R6, R20, R6 ;  /* 0x0000000614067228 */ /* 0x000fe20000000000 */
[----:B------:R-:W0:Y:S01]  /*1730*/  LDCU.128 UR8, c[0x3][0x60] ;  /* 0x00c00c00ff0877ac */ /* 0x000e220008000c00 */
[----:B------:R-:W-:-:S03]  /*1740*/  CS2R R20, SRZ ;  /* 0x0000000000147805 */ /* 0x000fc6000001ff00 */
[----:B------:R-:W4:Y:S01]  /*1750*/  @!P0 LDG.E.64.CONSTANT R12, desc[UR4][R8.64+0x38] ;  /* 0x00003804080c8981 */ /* 0x000f22000c1e9b00 */
[----:B------:R-:W0:Y:S03]  /*1760*/  LDCU.128 UR16, c[0x3][0x80] ;  /* 0x00c01000ff1077ac */ /* 0x000e260008000c00 */
[----:B------:R4:W4:Y:S01]  /*1770*/  @!P0 LDG.E.64.CONSTANT R20, desc[UR4][R8.64+0x18] ;  /* 0x0000180408148981 */ /* 0x000922000c1e9b00 */
[----:B------:R-:W-:Y:S01]  /*1780*/  BSSY.RECONVERGENT B0, `(.L_x_1484) ;  /* 0x00000b6000007945 */ /* 0x000fe20003800200 */
[----:B---3--:R-:W-:Y:S02]  /*1790*/  DMUL R26, R26, R16 ;  /* 0x000000101a1a7228 */ /* 0x008fe40000000000 */
[----:B--2---:R-:W-:Y:S02]  /*17a0*/  DFMA R16, R10, UR52, RZ ;  /* 0x000000340a107c2b */ /* 0x004fe400080000ff */
[----:B----4-:R-:W-:-:S02]  /*17b0*/  DMUL R8, R22, R14 ;  /* 0x0000000e16087228 */ /* 0x010fc40000000000 */
[----:B-1----:R-:W-:Y:S02]  /*17c0*/  DFMA R14, R10, UR14, RZ ;  /* 0x0000000e0a0e7c2b */ /* 0x002fe400080000ff */
[----:B------:R-:W-:Y:S02]  /*17d0*/  DMUL R32, R32, R34 ;  /* 0x0000002220207228 */ /* 0x000fe40000000000 */
[----:B------:R-:W-:Y:S02]  /*17e0*/  DMUL R28, R28, R18 ;  /* 0x000000121c1c7228 */ /* 0x000fe40000000000 */
[----:B------:R-:W-:Y:S01]  /*17f0*/  DFMA R18, R10, UR54, RZ ;  /* 0x000000360a127c2b */ /* 0x000fe200080000ff */
[----:B------:R-:W1:Y:S01]  /*1800*/  LDCU.128 UR52, c[0x3][0x1a0] ;  /* 0x00c03400ff3477ac */ /* 0x000e620008000c00 */
[----:B------:R-:W-:Y:S02]  /*1810*/  DMUL R34, R30, R12 ;  /* 0x0000000c1e227228 */ /* 0x000fe40000000000 */
[C---:B------:R-:W-:Y:S01]  /*1820*/  DFMA R12, R10.reuse, UR12, RZ ;  /* 0x0000000c0a0c7c2b */ /* 0x040fe200080000ff */
[----:B------:R-:W2:Y:S01]  /*1830*/  LDCU.128 UR12, c[0x3][0xc0] ;  /* 0x00c01800ff0c77ac */ /* 0x000ea20008000c00 */
[----:B------:R-:W-:-:S02]  /*1840*/  DFMA R30, R10, UR46, RZ ;  /* 0x0000002e0a1e7c2b */ /* 0x000fc400080000ff */
[----:B------:R-:W-:Y:S01]  /*1850*/  DMUL R24, R24, R20 ;  /* 0x0000001418187228 */ /* 0x000fe20000000000 */
[----:B------:R-:W3:Y:S01]  /*1860*/  LDCU.64 UR46, c[0x3][0xa0] ;  /* 0x00c01400ff2e77ac */ /* 0x000ee20008000a00 */
[----:B------:R-:W-:Y:S02]  /*1870*/  DFMA R20, R10, UR20, RZ ;  /* 0x000000140a147c2b */ /* 0x000fe400080000ff */
[----:B------:R-:W-:Y:S01]  /*1880*/  DFMA R12, R6, UR38, R12 ;  /* 0x00000026060c7c2b */ /* 0x000fe2000800000c */
[----:B------:R-:W4:Y:S01]  /*1890*/  LDCU.64 UR38, c[0x3][0x128] ;  /* 0x00c02500ff2677ac */ /* 0x000f220008000a00 */
[----:B------:R-:W-:Y:S02]  /*18a0*/  DFMA R22, R10, UR22, RZ ;  /* 0x000000160a167c2b */ /* 0x000fe400080000ff */
[C---:B------:R-:W-:Y:S02]  /*18b0*/  DFMA R14, R6.reuse, UR56, R14 ;  /* 0x00000038060e7c2b */ /* 0x040fe4000800000e */
[C---:B------:R-:W-:Y:S01]  /*18c0*/  DFMA R16, R6.reuse, UR58, R16 ;  /* 0x0000003a06107c2b */ /* 0x040fe20008000010 */
[----:B------:R-:W1:Y:S01]  /*18d0*/  LDCU.128 UR56, c[0x3][0x1b0] ;  /* 0x00c03600ff3877ac */ /* 0x000e620008000c00 */
[----:B0-----:R-:W-:-:S02]  /*18e0*/  DFMA R18, R6, UR8, R18 ;  /* 0x0000000806127c2b */ /* 0x001fc40008000012 */
[----:B------:R-:W-:Y:S01]  /*18f0*/  DFMA R30, R6, UR10, R30 ;  /* 0x0000000a061e7c2b */ /* 0x000fe2000800001e */
[----:B------:R-:W0:Y:S01]  /*1900*/  LDCU.128 UR8, c[0x3][0xd0] ;  /* 0x00c01a00ff0877ac */ /* 0x000e220008000c00 */
[----:B------:R-:W-:Y:S02]  /*1910*/  DFMA R12, R32, UR16, R12 ;  /* 0x00000010200c7c2b */ /* 0x000fe4000800000c */
[C---:B------:R-:W-:Y:S01]  /*1920*/  DFMA R20, R6.reuse, UR68, R20 ;  /* 0x0000004406147c2b */ /* 0x040fe20008000014 */
[----:B------:R-:W4:Y:S01]  /*1930*/  LDCU.64 UR68, c[0x3][0xa8] ;  /* 0x00c01500ff4477ac */ /* 0x000f220008000a00 */
[----:B------:R-:W-:Y:S02]  /*1940*/  DFMA R22, R6, UR36, R22 ;  /* 0x0000002406167c2b */ /* 0x000fe40008000016 */
[C---:B------:R-:W-:Y:S01]  /*1950*/  DFMA R14, R32.reuse, UR18, R14 ;  /* 0x00000012200e7c2b */ /* 0x040fe2000800000e */
[----:B------:R-:W1:Y:S01]  /*1960*/  LDCU.128 UR16, c[0x3][0x100] ;  /* 0x00c02000ff1077ac */ /* 0x000e620008000c00 */
[----:B------:R-:W-:-:S02]  /*1970*/  DFMA R16, R32, UR48, R16 ;  /* 0x0000003020107c2b */ /* 0x000fc40008000010 */
[C---:B------:R-:W-:Y:S01]  /*1980*/  DFMA R18, R32.reuse, UR50, R18 ;  /* 0x0000003220127c2b */ /* 0x040fe20008000012 */
[----:B------:R-:W1:Y:S01]  /*1990*/  LDCU.128 UR48, c[0x3][0xf0] ;  /* 0x00c01e00ff3077ac */ /* 0x000e620008000c00 */
[----:B---3--:R-:W-:Y:S02]  /*19a0*/  DFMA R30, R32, UR46, R30 ;  /* 0x0000002e201e7c2b */ /* 0x008fe4000800001e */
[----:B------:R-:W-:Y:S01]  /*19b0*/  DFMA R12, R24, UR42, R12 ;  /* 0x0000002a180c7c2b */ /* 0x000fe2000800000c */
[----:B------:R-:W3:Y:S01]  /*19c0*/  LDCU.64 UR42, c[0x3][0x110] ;  /* 0x00c02200ff2a77ac */ /* 0x000ee20008000a00 */
[C---:B------:R-:W-:Y:S02]  /*19d0*/  DFMA R22, R32.reuse, UR26, R22 ;  /* 0x0000001a20167c2b */ /* 0x040fe40008000016 */
[----:B------:R-:W-:Y:S01]  /*19e0*/  DFMA R20, R32, UR24, R20 ;  /* 0x0000001820147c2b */ /* 0x000fe20008000014 */
[----:B------:R-:W3:Y:S01]  /*19f0*/  LDCU.64 UR46, c[0x3][0x180] ;  /* 0x00c03000ff2e77ac */ /* 0x000ee20008000a00 */
[----:B--2---:R-:W-:-:S02]  /*1a00*/  DFMA R14, R24, UR12, R14 ;  /* 0x0000000c180e7c2b */ /* 0x004fc4000800000e */
[C---:B------:R-:W-:Y:S01]  /*1a10*/  DFMA R16, R24.reuse, UR14, R16 ;  /* 0x0000000e18107c2b */ /* 0x040fe20008000010 */
[----:B------:R-:W2:Y:S01]  /*1a20*/  LDCU.128 UR12, c[0x3][0x130] ;  /* 0x00c02600ff0c77ac */ /* 0x000ea20008000c00 */
[C---:B0-----:R-:W-:Y:S02]  /*1a30*/  DFMA R18, R24.reuse, UR8, R18 ;  /* 0x0000000818127c2b */ /* 0x041fe40008000012 */
[C---:B------:R-:W-:Y:S01]  /*1a40*/  DFMA R30, R24.reuse, UR10, R30 ;  /* 0x0000000a181e7c2b */ /* 0x040fe2000800001e */
[----:B------:R-:W0:Y:S01]  /*1a50*/  LDCU.128 UR8, c[0x3][0x140] ;  /* 0x00c02800ff0877ac */ /* 0x000e220008000c00 */
[C---:B------:R-:W-:Y:S02]  /*1a60*/  DFMA R22, R24.reuse, UR40, R22 ;  /* 0x0000002818167c2b */ /* 0x040fe40008000016 */
[----:B----4-:R-:W-:Y:S02]  /*1a70*/  DFMA R20, R24, UR68, R20 ;  /* 0x0000004418147c2b */ /* 0x010fe40008000014 */
[----:B-1----:R-:W-:-:S02]  /*1a80*/  DFMA R12, R28, UR48, R12 ;  /* 0x000000301c0c7c2b */ /* 0x002fc4000800000c */
[C---:B------:R-:W-:Y:S01]  /*1a90*/  DFMA R14, R28.reuse, UR50, R14 ;  /* 0x000000321c0e7c2b */ /* 0x040fe2000800000e */
[----:B------:R-:W1:Y:S01]  /*1aa0*/  LDCU.128 UR48, c[0x3][0x160] ;  /* 0x00c02c00ff3077ac */ /* 0x000e620008000c00 */
[C---:B------:R-:W-:Y:S02]  /*1ab0*/  DFMA R16, R28.reuse, UR16, R16 ;  /* 0x000000101c107c2b */ /* 0x040fe40008000010 */
[C---:B------:R-:W-:Y:S01]  /*1ac0*/  DFMA R18, R28.reuse, UR18, R18 ;  /* 0x000000121c127c2b */ /* 0x040fe20008000012 */
[----:B------:R-:W4:Y:S01]  /*1ad0*/  LDCU.128 UR16, c[0x3][0x170] ;  /* 0x00c02e00ff1077ac */ /* 0x000f220008000c00 */
[C---:B------:R-:W-:Y:S02]  /*1ae0*/  DFMA R22, R28.reuse, UR30, R22 ;  /* 0x0000001e1c167c2b */ /* 0x040fe40008000016 */
[C---:B------:R-:W-:Y:S02]  /*1af0*/  DFMA R20, R28.reuse, UR28, R20 ;  /* 0x0000001c1c147c2b */ /* 0x040fe40008000014 */
[----:B---3--:R-:W-:-:S02]  /*1b00*/  DFMA R30, R28, UR42, R30 ;  /* 0x0000002a1c1e7c2b */ /* 0x008fc4000800001e */
[C---:B--2---:R-:W-:Y:S02]  /*1b10*/  DFMA R14, R26.reuse, UR12, R14 ;  /* 0x0000000c1a0e7c2b */ /* 0x044fe4000800000e */
[C---:B------:R-:W-:Y:S01]  /*1b20*/  DFMA R16, R26.reuse, UR14, R16 ;  /* 0x0000000e1a107c2b */ /* 0x040fe20008000010 */
[----:B------:R-:W2:Y:S01]  /*1b30*/  LDCU.128 UR12, c[0x3][0x190] ;  /* 0x00c03200ff0c77ac */ /* 0x000ea20008000c00 */
[C---:B------:R-:W-:Y:S02]  /*1b40*/  DFMA R12, R26.reuse, UR38, R12 ;  /* 0x000000261a0c7c2b */ /* 0x040fe4000800000c */
[C---:B0-----:R-:W-:Y:S02]  /*1b50*/  DFMA R18, R26.reuse, UR8, R18 ;  /* 0x000000081a127c2b */ /* 0x041fe40008000012 */
[C---:B------:R-:W-:Y:S02]  /*1b60*/  DFMA R22, R26.reuse, UR44, R22 ;  /* 0x0000002c1a167c2b */ /* 0x040fe40008000016 */
[----:B------:R-:W-:-:S02]  /*1b70*/  DFMA R20, R26, UR76, R20 ;  /* 0x0000004c1a147c2b */ /* 0x000fc40008000014 */
[----:B------:R-:W-:Y:S02]  /*1b80*/  DFMA R30, R26, UR10, R30 ;  /* 0x0000000a1a1e7c2b */ /* 0x000fe4000800001e */
[C---:B-1----:R-:W-:Y:S02]  /*1b90*/  DFMA R12, R8.reuse, UR48, R12 ;  /* 0x00000030080c7c2b */ /* 0x042fe4000800000c */
[C---:B------:R-:W-:Y:S02]  /*1ba0*/  DFMA R14, R8.reuse, UR50, R14 ;  /* 0x00000032080e7c2b */ /* 0x040fe4000800000e */
[C---:B----4-:R-:W-:Y:S02]  /*1bb0*/  DFMA R16, R8.reuse, UR16, R16 ;  /* 0x0000001008107c2b */ /* 0x050fe40008000010 */
[C---:B------:R-:W-:Y:S02]  /*1bc0*/  DFMA R18, R8.reuse, UR18, R18 ;  /* 0x0000001208127c2b */ /* 0x040fe40008000012 */
[----:B------:R-:W-:-:S02]  /*1bd0*/  DFMA R22, R8, UR34, R22 ;  /* 0x0000002208167c2b */ /* 0x000fc40008000016 */
[C---:B------:R-:W-:Y:S02]  /*1be0*/  DFMA R20, R8.reuse, UR32, R20 ;  /* 0x0000002008147c2b */ /* 0x040fe40008000014 */
[----:B------:R-:W-:Y:S02]  /*1bf0*/  DFMA R30, R8, UR46, R30 ;  /* 0x0000002e081e7c2b */ /* 0x000fe4000800001e */
[C---:B--2---:R-:W-:Y:S02]  /*1c00*/  DFMA R12, R34.reuse, UR14, R12 ;  /* 0x0000000e220c7c2b */ /* 0x044fe4000800000c */
[C---:B------:R-:W-:Y:S02]  /*1c10*/  DFMA R14, R34.reuse, UR52, R14 ;  /* 0x00000034220e7c2b */ /* 0x040fe4000800000e */
[C---:B------:R-:W-:Y:S02]  /*1c20*/  DFMA R16, R34.reuse, UR54, R16 ;  /* 0x0000003622107c2b */ /* 0x040fe40008000010 */
[----:B------:R-:W-:-:S02]  /*1c30*/  DFMA R18, R34, UR56, R18 ;  /* 0x0000003822127c2b */ /* 0x000fc40008000012 */
[C---:B------:R-:W-:Y:S02]  /*1c40*/  DFMA R22, R34.reuse, UR12, R22 ;  /* 0x0000000c22167c2b */ /* 0x040fe40008000016 */
[C---:B------:R-:W-:Y:S02]  /*1c50*/  DFMA R20, R34.reuse, UR6, R20 ;  /* 0x0000000622147c2b */ /* 0x040fe40008000014 */
[----:B------:R-:W-:Y:S01]  /*1c60*/  DFMA R30, R34, UR58, R30 ;  /* 0x0000003a221e7c2b */ /* 0x000fe2000800001e */
[----:B------:R0:W-:Y:S04]  /*1c70*/  STS.128 [R4+0x10], R12 ;  /* 0x0000100c04007388 */ /* 0x0001e80000000c00 */
[----:B------:R0:W-:Y:S04]  /*1c80*/  STS.128 [R4+0x20], R16 ;  /* 0x0000201004007388 */ /* 0x0001e80000000c00 */
[----:B------:R0:W-:Y:S04]  /*1c90*/  STS.128 [R4], R20 ;  /* 0x0000001404007388 */ /* 0x0001e80000000c00 */
[----:B------:R0:W-:Y:S01]  /*1ca0*/  STS.64 [R4+0x30], R30 ;  /* 0x0000301e04007388 */ /* 0x0001e20000000a00 */
[----:B------:R-:W-:Y:S06]  /*1cb0*/  BAR.SYNC.DEFER_BLOCKING 0x0 ;  /* 0x0000000000007b1d */ /* 0x000fec0000010000 */
[----:B------:R-:W-:Y:S05]  /*1cc0*/  @P2 BRA `(.L_x_1485) ;  /* 0x0000000400842947 */ /* 0x000fea0003800000 */
[----:B------:R-:W1:Y:S01]  /*1cd0*/  LDS.64 R34, [R3] ;  /* 0x0000000003227984 */ /* 0x000e620000000a00 */
[----:B------:R-:W2:Y:S03]  /*1ce0*/  LDCU.64 UR8, c[0x3][0x38] ;  /* 0x00c00700ff0877ac */ /* 0x000ea60008000a00 */
[----:B0-----:R-:W2:Y:S01]  /*1cf0*/  LDS.64 R4, [R3+0x40] ;  /* 0x0000400003047984 */ /* 0x001ea20000000a00 */
[----:B------:R-:W0:Y:S03]  /*1d00*/  LDCU.128 UR48, c[0x3][0x10] ;  /* 0x00c00200ff3077ac */ /* 0x000e260008000c00 */
[----:B------:R-:W3:Y:S01]  /*1d10*/  LDS.64 R12, [R3+0x80] ;  /* 0x00008000030c7984 */ /* 0x000ee20000000a00 */
[----:B------:R-:W4:Y:S03]  /*1d20*/  LDCU.64 UR12, c[0x3][0x48] ;  /* 0x00c00900ff0c77ac */ /* 0x000f260008000a00 */
[----:B------:R-:W5:Y:S01]  /*1d30*/  LDS.64 R14, [R3+0xc0] ;  /* 0x0000c000030e7984 */ /* 0x000f620000000a00 */
[----:B------:R-:W4:Y:S03]  /*1d40*/  LDCU.64 UR16, c[0x3][0xb8] ;  /* 0x00c01700ff1077ac */ /* 0x000f260008000a00 */
[----:B------:R-:W0:Y:S01]  /*1d50*/  LDS.64 R16, [R3+0x100] ;  /* 0x0001000003107984 */ /* 0x000e220000000a00 */
[----:B------:R-:W4:Y:S03]  /*1d60*/  LDCU.128 UR52, c[0x3][0x190] ;  /* 0x00c03200ff3477ac */ /* 0x000f260008000c00 */
[----:B------:R-:W4:Y:S01]  /*1d70*/  LDS.64 R18, [R3+0x140] ;  /* 0x0001400003127984 */ /* 0x000f220000000a00 */
[----:B------:R-:W4:Y:S03]  /*1d80*/  LDCU.128 UR56, c[0x3][0x50] ;  /* 0x00c00a00ff3877ac */ /* 0x000f260008000c00 */
[----:B------:R-:W-:Y:S01]  /*1d90*/  LDS.64 R22, [R3+0x1c0] ;  /* 0x0001c00003167984 */ /* 0x000fe20000000a00 */
[----:B-1----:R-:W-:-:S02]  /*1da0*/  DFMA R20, R34, UR20, RZ ;  /* 0x0000001422147c2b */ /* 0x002fc400080000ff */
[----:B------:R-:W-:-:S06]  /*1db0*/  DFMA R30, R34, UR22, RZ ;  /* 0x00000016221e7c2b */ /* 0x000fcc00080000ff */
[C---:B--2---:R-:W-:Y:S01]  /*1dc0*/  DFMA R36, R4.reuse, UR8, R20 ;  /* 0x0000000804247c2b */ /* 0x044fe20008000014 */
[----:B------:R-:W5:Y:S01]  /*1dd0*/  LDCU.64 UR8, c[0x3][0xa8] ;  /* 0x00c01500ff0877ac */ /* 0x000f620008000a00 */
[----:B------:R-:W1:Y:S01]  /*1de0*/  LDS.64 R20, [R3+0x180] ;  /* 0x0001800003147984 */ /* 0x000e620000000a00 */
[----:B------:R-:W-:-:S05]  /*1df0*/  DFMA R30, R4, UR36, R30 ;  /* 0x00000024041e7c2b */ /* 0x000fca000800001e */
[----:B---3--:R-:W-:-:S03]  /*1e00*/  DFMA R36, R12, UR24, R36 ;  /* 0x000000180c247c2b */ /* 0x008fc60008000024 */
[----:B------:R-:W-:-:S05]  /*1e10*/  DFMA R30, R12, UR26, R30 ;  /* 0x0000001a0c1e7c2b */ /* 0x000fca000800001e */
[C---:B-----5:R-:W-:Y:S01]  /*1e20*/  DFMA R36, R14.reuse, UR8, R36 ;  /* 0x000000080e247c2b */ /* 0x060fe20008000024 */
[----:B------:R-:W2:Y:S02]  /*1e30*/  LDCU.128 UR8, c[0x3][0x80] ;  /* 0x00c01000ff0877ac */ /* 0x000ea40008000c00 */
[----:B------:R-:W-:-:S05]  /*1e40*/  DFMA R30, R14, UR40, R30 ;  /* 0x000000280e1e7c2b */ /* 0x000fca000800001e */
[----:B0-----:R-:W-:-:S03]  /*1e50*/  DFMA R36, R16, UR28, R36 ;  /* 0x0000001c10247c2b */ /* 0x001fc60008000024 */
[----:B------:R-:W-:-:S05]  /*1e60*/  DFMA R30, R16, UR30, R30 ;  /* 0x0000001e101e7c2b */ /* 0x000fca000800001e */
[----:B----4-:R-:W-:-:S03]  /*1e70*/  DFMA R36, R18, UR76, R36 ;  /* 0x0000004c12247c2b */ /* 0x010fc60008000024 */
[----:B------:R-:W-:-:S05]  /*1e80*/  DFMA R30, R18, UR44, R30 ;  /* 0x0000002c121e7c2b */ /* 0x000fca000800001e */
[----:B-1----:R-:W-:-:S03]  /*1e90*/  DFMA R36, R20, UR32, R36 ;  /* 0x0000002014247c2b */ /* 0x002fc60008000024 */
[----:B------:R-:W-:-:S05]  /*1ea0*/  DFMA R30, R20, UR34, R30 ;  /* 0x00000022141e7c2b */ /* 0x000fca000800001e */
[----:B------:R-:W-:-:S03]  /*1eb0*/  DFMA R36, R22, UR6, R36 ;  /* 0x0000000616247c2b */ /* 0x000fc60008000024 */
[----:B------:R-:W-:-:S04]  /*1ec0*/  DFMA R30, R22, UR52, R30 ;  /* 0x00000034161e7c2b */ /* 0x000fc8000800001e */
[----:B------:R0:W-:Y:S04]  /*1ed0*/  STS.64 [R3], R36 ;  /* 0x0000002403007388 */ /* 0x0001e80000000a00 */
[----:B------:R1:W-:Y:S01]  /*1ee0*/  STS.64 [R3+0x40], R30 ;  /* 0x0000401e03007388 */ /* 0x0003e20000000a00 */
[C---:B0-----:R-:W-:Y:S02]  /*1ef0*/  DFMA R36, R34.reuse, UR48, RZ ;  /* 0x0000003022247c2b */ /* 0x041fe400080000ff */
[----:B-1----:R-:W-:Y:S01]  /*1f00*/  DFMA R30, R34, UR50, RZ ;  /* 0x00000032221e7c2b */ /* 0x002fe200080000ff */
[----:B------:R-:W0:Y:S05]  /*1f10*/  LDCU.128 UR48, c[0x3][0x90] ;  /* 0x00c01200ff3077ac */ /* 0x000e2a0008000c00 */
[C---:B------:R-:W-:Y:S01]  /*1f20*/  DFMA R36, R4.reuse, UR12, R36 ;  /* 0x0000000c04247c2b */ /* 0x040fe20008000024 */
[----:B------:R-:W1:Y:S01]  /*1f30*/  LDCU.128 UR12, c[0x3][0xf0] ;  /* 0x00c01e00ff0c77ac */ /* 0x000e620008000c00 */
[----:B------:R-:W-:-:S06]  /*1f40*/  DFMA R30, R4, UR56, R30 ;  /* 0x00000038041e7c2b */ /* 0x000fcc000800001e */
[C---:B--2---:R-:W-:Y:S01]  /*1f50*/  DFMA R36, R12.reuse, UR8, R36 ;  /* 0x000000080c247c2b */ /* 0x044fe20008000024 */
[----:B------:R-:W2:Y:S01]  /*1f60*/  LDCU.64 UR8, c[0x3][0x128] ;  /* 0x00c02500ff0877ac */ /* 0x000ea20008000a00 */
[----:B------:R-:W-:-:S06]  /*1f70*/  DFMA R30, R12, UR10, R30 ;  /* 0x0000000a0c1e7c2b */ /* 0x000fcc000800001e */
[----:B------:R-:W-:Y:S01]  /*1f80*/  DFMA R36, R14, UR16, R36 ;  /* 0x000000100e247c2b */ /* 0x000fe20008000024 */
[----:B------:R-:W3:Y:S07]  /*1f90*/  LDCU.128 UR16, c[0x3][0x160] ;  /* 0x00c02c00ff1077ac */ /* 0x000eee0008000c00 */
[----:B-1----:R-:W-:-:S08]  /*1fa0*/  DFMA R36, R16, UR12, R36 ;  /* 0x0000000c10247c2b */ /* 0x002fd00008000024 */
[----:B--2---:R-:W-:Y:S01]  /*1fb0*/  DFMA R36, R18, UR8, R36 ;  /* 0x0000000812247c2b */ /* 0x004fe20008000024 */
[----:B------:R-:W1:Y:S07]  /*1fc0*/  LDCU.128 UR8, c[0x3][0x130] ;  /* 0x00c02600ff0877ac */ /* 0x000e6e0008000c00 */
[----:B---3--:R-:W-:-:S08]  /*1fd0*/  DFMA R36, R20, UR16, R36 ;  /* 0x0000001014247c2b */ /* 0x008fd00008000024 */
[----:B------:R-:W-:Y:S01]  /*1fe0*/  DFMA R36, R22, UR54, R36 ;  /* 0x0000003616247c2b */ /* 0x000fe20008000024 */
[----:B------:R-:W2:Y:S06]  /*1ff0*/  LDCU.128 UR52, c[0x3][0xc0] ;  /* 0x00c01800ff3477ac */ /* 0x000eac0008000c00 */
[----:B------:R3:W-:Y:S01]  /*2000*/  STS.64 [R3+0x80], R36 ;  /* 0x0000802403007388 */ /* 0x0007e20000000a00 */
[----:B--2---:R-:W-:-:S08]  /*2010*/  DFMA R30, R14, UR52, R30 ;  /* 0x000000340e1e7c2b */ /* 0x004fd0000800001e */
[----:B------:R-:W-:Y:S01]  /*2020*/  DFMA R30, R16, UR14, R30 ;  /* 0x0000000e101e7c2b */ /* 0x000fe2000800001e */
[----:B------:R-:W2:Y:S07]  /*2030*/  LDCU.128 UR12, c[0x3][0x1a0] ;  /* 0x00c03400ff0c77ac */ /* 0x000eae0008000c00 */
[----:B-1----:R-:W-:-:S08]  /*2040*/  DFMA R30, R18, UR8, R30 ;  /* 0x00000008121e7c2b */ /* 0x002fd0000800001e */
[----:B------:R-:W-:Y:S01]  /*2050*/  DFMA R30, R20, UR18, R30 ;  /* 0x00000012141e7c2b */ /* 0x000fe2000800001e */
[----:B------:R-:W3:Y:S07]  /*2060*/  LDCU.128 UR16, c[0x3][0x20] ;  /* 0x00c00400ff1077ac */ /* 0x000eee0008000c00 */
[----:B--2---:R-:W-:-:S07]  /*2070*/  DFMA R30, R22, UR12, R30 ;  /* 0x0000000c161e7c2b */ /* 0x004fce000800001e */
[----:B------:R1:W-:Y:S01]  /*2080*/  STS.64 [R3+0xc0], R30 ;  /* 0x0000c01e03007388 */ /* 0x0003e20000000a00 */
[----:B---3--:R-:W-:-:S08]  /*2090*/  DFMA R36, R34, UR16, RZ ;  /* 0x0000001022247c2b */ /* 0x008fd000080000ff */
[----:B------:R-:W-:Y:S01]  /*20a0*/  DFMA R36, R4, UR58, R36 ;  /* 0x0000003a04247c2b */ /* 0x000fe20008000024 */
[----:B------:R-:W2:Y:S01]  /*20b0*/  LDCU.128 UR56, c[0x3][0x100] ;  /* 0x00c02000ff3877ac */ /* 0x000ea20008000c00 */
[----:B-1----:R-:W-:Y:S01]  /*20c0*/  DFMA R30, R34, UR18, RZ ;  /* 0x00000012221e7c2b */ /* 0x002fe200080000ff */
[----:B------:R-:W1:Y:S05]  /*20d0*/  LDCU.128 UR16, c[0x3][0x140] ;  /* 0x00c02800ff1077ac */ /* 0x000e6a0008000c00 */
[----:B0-----:R-:W-:-:S08]  /*20e0*/  DFMA R36, R12, UR48, R36 ;  /* 0x000000300c247c2b */ /* 0x001fd00008000024 */
[----:B------:R-:W-:Y:S01]  /*20f0*/  DFMA R36, R14, UR54, R36 ;  /* 0x000000360e247c2b */ /* 0x000fe20008000024 */
[----:B------:R-:W0:Y:S07]  /*2100*/  LDCU.128 UR52, c[0x3][0x170] ;  /* 0x00c02e00ff3477ac */ /* 0x000e2e0008000c00 */
[----:B--2---:R-:W-:-:S08]  /*2110*/  DFMA R36, R16, UR56, R36 ;  /* 0x0000003810247c2b */ /* 0x004fd00008000024 */
[----:B------:R-:W-:Y:S01]  /*2120*/  DFMA R36, R18, UR10, R36 ;  /* 0x0000000a12247c2b */ /* 0x000fe20008000024 */
[----:B------:R-:W2:Y:S07]  /*2130*/  LDCU.128 UR8, c[0x3][0x60] ;  /* 0x00c00c00ff0877ac */ /* 0x000eae0008000c00 */
[----:B0-----:R-:W-:-:S08]  /*2140*/  DFMA R36, R20, UR52, R36 ;  /* 0x0000003414247c2b */ /* 0x001fd00008000024 */
[----:B------:R-:W-:Y:S01]  /*2150*/  DFMA R36, R22, UR14, R36 ;  /* 0x0000000e16247c2b */ /* 0x000fe20008000024 */
[----:B------:R-:W0:Y:S01]  /*2160*/  LDCU.128 UR12, c[0x3][0xd0] ;  /* 0x00c01a00ff0c77ac */ /* 0x000e220008000c00 */
[----:B--2---:R-:W-:Y:S01]  /*2170*/  DFMA R30, R4, UR8, R30 ;  /* 0x00000008041e7c2b */ /* 0x004fe2000800001e */
[----:B------:R-:W2:Y:S04]  /*2180*/  LDCU.64 UR8, c[0x3][0x30] ;  /* 0x00c00600ff0877ac */ /* 0x000ea80008000a00 */
[----:B------:R3:W-:Y:S03]  /*2190*/  STS.64 [R3+0x100], R36 ;  /* 0x0001002403007388 */ /* 0x0007e60000000a00 */
[----:B------:R-:W-:Y:S01]  /*21a0*/  DFMA R30, R12, UR50, R30 ;  /* 0x000000320c1e7c2b */ /* 0x000fe2000800001e */
[----:B------:R-:W4:Y:S07]  /*21b0*/  LDCU.128 UR48, c[0x3][0x1b0] ;  /* 0x00c03600ff3077ac */ /* 0x000f2e0008000c00 */
[----:B0-----:R-:W-:Y:S01]  /*21c0*/  DFMA R30, R14, UR12, R30 ;  /* 0x0000000c0e1e7c2b */ /* 0x001fe2000800001e */
[----:B------:R-:W0:Y:S01]  /*21d0*/  LDCU.64 UR12, c[0x3][0xa0] ;  /* 0x00c01400ff0c77ac */ /* 0x000e220008000a00 */
[----:B--2---:R-:W-:Y:S01]  /*21e0*/  DFMA R34, R34, UR8, RZ ;  /* 0x0000000822227c2b */ /* 0x004fe200080000ff */
[----:B------:R-:W2:Y:S05]  /*21f0*/  LDCU.64 UR8, c[0x3][0x110] ;  /* 0x00c02200ff0877ac */ /* 0x000eaa0008000a00 */
[----:B------:R-:W-:-:S02]  /*2200*/  DFMA R30, R16, UR58, R30 ;  /* 0x0000003a101e7c2b */ /* 0x000fc4000800001e */
[----:B------:R-:W-:Y:S01]  /*2210*/  DFMA R34, R4, UR10, R34 ;  /* 0x0000000a04227c2b */ /* 0x000fe20008000022 */
[----:B------:R-:W5:Y:S05]  /*2220*/  LDCU.64 UR10, c[0x3][0x180] ;  /* 0x00c03000ff0a77ac */ /* 0x000f6a0008000a00 */
[----:B-1----:R-:W-:Y:S02]  /*2230*/  DFMA R30, R18, UR16, R30 ;  /* 0x00000010121e7c2b */ /* 0x002fe4000800001e */
[----:B0-----:R-:W-:-:S06]  /*2240*/  DFMA R34, R12, UR12, R34 ;  /* 0x0000000c0c227c2b */ /* 0x001fcc0008000022 */
[----:B------:R-:W-:Y:S02]  /*2250*/  DFMA R30, R20, UR54, R30 ;  /* 0x00000036141e7c2b */ /* 0x000fe4000800001e */
[----:B------:R-:W-:-:S06]  /*2260*/  DFMA R34, R14, UR14, R34 ;  /* 0x0000000e0e227c2b */ /* 0x000fcc0008000022 */
[----:B----4-:R-:W-:Y:S02]  /*2270*/  DFMA R30, R22, UR48, R30 ;  /* 0x00000030161e7c2b */ /* 0x010fe4000800001e */
[----:B--2---:R-:W-:-:S05]  /*2280*/  DFMA R34, R16, UR8, R34 ;  /* 0x0000000810227c2b */ /* 0x004fca0008000022 */
[----:B------:R3:W-:Y:S03]  /*2290*/  STS.64 [R3+0x140], R30 ;  /* 0x0001401e03007388 */ /* 0x0007e60000000a00 */
[----:B------:R-:W-:-:S08]  /*22a0*/  DFMA R34, R18, UR18, R34 ;  /* 0x0000001212227c2b */ /* 0x000fd00008000022 */
[----:B-----5:R-:W-:-:S08]  /*22b0*/  DFMA R34, R20, UR10, R34 ;  /* 0x0000000a14227c2b */ /* 0x020fd00008000022 */
[----:B------:R-:W-:-:S07]  /*22c0*/  DFMA R34, R22, UR50, R34 ;  /* 0x0000003216227c2b */ /* 0x000fce0008000022 */
[----:B------:R3:W-:Y:S04]  /*22d0*/  STS.64 [R3+0x180], R34 ;  /* 0x0001802203007388 */ /* 0x0007e80000000a00 */
.L_x_1485:
[----:B------:R-:W-:Y:S05]  /*22e0*/  BSYNC.RECONVERGENT B0 ;  /* 0x0000000000007941 */ /* 0x000fea0003800200 */
.L_x_1484:
[----:B---3--:R-:W1:Y:S01]  /*22f0*/  S2R R3, SR_TID.X ;  /* 0x0000000000037919 */ /* 0x008e620000002100 */
        /* <DEDUP_REMOVED lines=9> */
[----:B------:R-:W2:Y:S03]  /*2390*/  LDCU.128 UR48, c[0x3][0x50] ;  /* 0x00c00a00ff3077ac */ /* 0x000ea60008000c00 */
[----:B------:R-:W5:Y:S01]  /*23a0*/  LDS.64 R6, [R2+0x600] ;  /* 0x0006000002067984 */ /* 0x000f620000000a00 */
[----:B------:R-:W2:Y:S03]  /*23b0*/  LDCU.64 UR42, c[0x3][0x48] ;  /* 0x00c00900ff2a77ac */ /* 0x000ea60008000a00 */
[----:B0-----:R-:W0:Y:S01]  /*23c0*/  LDS.64 R4, [R2+0x800] ;  /* 0x0008000002047984 */ /* 0x001e220000000a00 */
[----:B------:R-:W2:Y:S01]  /*23d0*/  LDCU.64 UR46, c[0x3][0x30] ;  /* 0x00c00600ff2e77ac */ /* 0x000ea20008000a00 */
[----:B------:R-:W2:Y:S01]  /*23e0*/  LDCU.64 UR54, c[0x3][0x38] ;  /* 0x00c00700ff3677ac */ /* 0x000ea20008000a00 */
[----:B------:R-:W2:Y:S01]  /*23f0*/  LDCU.128 UR16, c[0x3][0x60] ;  /* 0x00c00c00ff1077ac */ /* 0x000ea20008000c00 */
[----:B------:R-:W4:Y:S01]  /*2400*/  LDCU.64 UR52, c[0x3][0xa0] ;  /* 0x00c01400ff3477ac */ /* 0x000f220008000a00 */
[----:B------:R-:W5:Y:S01]  /*2410*/  LDCU.64 UR38, c[0x3][0xb8] ;  /* 0x00c01700ff2677ac */ /* 0x000f620008000a00 */
[----:B------:R-:W0:Y:S01]  /*2420*/  LDCU.128 UR56, c[0x3][0x1b0] ;  /* 0x00c03600ff3877ac */ /* 0x000e220008000c00 */
[----:B-1----:R-:W-:-:S02]  /*2430*/  DFMA R8, R10, UR12, RZ ;  /* 0x0000000c0a087c2b */ /* 0x002fc400080000ff */
[C---:B------:R-:W-:Y:S01]  /*2440*/  DFMA R16, R10.reuse, UR14, RZ ;  /* 0x0000000e0a107c2b */ /* 0x040fe200080000ff */
[----:B------:R-:W4:Y:S01]  /*2450*/  LDCU.128 UR12, c[0x3][0x80] ;  /* 0x00c01000ff0c77ac */ /* 0x000f220008000c00 */
[C---:B---3--:R-:W-:Y:S02]  /*2460*/  DFMA R20, R10.reuse, UR8, RZ ;  /* 0x000000080a147c2b */ /* 0x048fe400080000ff */
[C---:B------:R-:W-:Y:S01]  /*2470*/  DFMA R12, R10.reuse, UR10, RZ ;  /* 0x0000000a0a0c7c2b */ /* 0x040fe200080000ff */
[----:B------:R-:W1:Y:S01]  /*2480*/  LDCU.128 UR8, c[0x3][0x90] ;  /* 0x00c01200ff0877ac */ /* 0x000e620008000c00 */
[C---:B------:R-:W-:Y:S02]  /*2490*/  DFMA R18, R10.reuse, UR20, RZ ;  /* 0x000000140a127c2b */ /* 0x040fe400080000ff */
[----:B------:R-:W-:Y:S02]  /*24a0*/  DFMA R22, R10, UR22, RZ ;  /* 0x000000160a167c2b */ /* 0x000fe400080000ff */
[----:B--2---:R-:W-:-:S02]  /*24b0*/  DFMA R16, R26, UR48, R16 ;  /* 0x000000301a107c2b */ /* 0x004fc40008000010 */
[----:B------:R-:W-:Y:S01]  /*24c0*/  DFMA R20, R26, UR50, R20 ;  /* 0x000000321a147c2b */ /* 0x000fe20008000014 */
[----:B------:R-:W5:Y:S01]  /*24d0*/  LDCU.128 UR48, c[0x3][0xc0] ;  /* 0x00c01800ff3077ac */ /* 0x000f620008000c00 */
[----:B------:R-:W-:Y:S02]  /*24e0*/  DFMA R10, R10, UR46, RZ ;  /* 0x0000002e0a0a7c2b */ /* 0x000fe400080000ff */
[C---:B------:R-:W-:Y:S01]  /*24f0*/  DFMA R14, R26.reuse, UR42, R8 ;  /* 0x0000002a1a0e7c2b */ /* 0x040fe20008000008 */
[----:B------:R-:W2:Y:S01]  /*2500*/  LDCU.64 UR46, c[0x3][0x110] ;  /* 0x00c02200ff2e77ac */ /* 0x000ea20008000a00 */
[----:B------:R-:W3:Y:S01]  /*2510*/  LDS.64 R8, [R2+0xa00] ;  /* 0x000a000002087984 */ /* 0x000ee20000000a00 */
[C---:B------:R-:W-:Y:S01]  /*2520*/  DFMA R18, R26.reuse, UR54, R18 ;  /* 0x000000361a127c2b */ /* 0x040fe20008000012 */
[----:B------:R-:W0:Y:S01]  /*2530*/  LDCU.64 UR54, c[0x3][0xa8] ;  /* 0x00c01500ff3677ac */ /* 0x000e220008000a00 */
[C---:B------:R-:W-:Y:S02]  /*2540*/  DFMA R12, R26.reuse, UR16, R12 ;  /* 0x000000101a0c7c2b */ /* 0x040fe4000800000c */
[C---:B------:R-:W-:Y:S01]  /*2550*/  DFMA R22, R26.reuse, UR36, R22 ;  /* 0x000000241a167c2b */ /* 0x040fe20008000016 */
[----:B------:R-:W3:Y:S01]  /*2560*/  LDCU.64 UR42, c[0x3][0x128] ;  /* 0x00c02500ff2a77ac */ /* 0x000ee20008000a00 */
[----:B------:R-:W-:-:S02]  /*2570*/  DFMA R26, R26, UR18, R10 ;  /* 0x000000121a1a7c2b */ /* 0x000fc4000800000a */
[C---:B----4-:R-:W-:Y:S01]  /*2580*/  DFMA R16, R24.reuse, UR14, R16 ;  /* 0x0000000e18107c2b */ /* 0x050fe20008000010 */
[----:B------:R-:W4:Y:S01]  /*2590*/  LDCU.128 UR16, c[0x3][0xd0] ;  /* 0x00c01a00ff1077ac */ /* 0x000f220008000c00 */
[C---:B------:R-:W-:Y:S01]  /*25a0*/  DFMA R10, R24.reuse, UR12, R14 ;  /* 0x0000000c180a7c2b */ /* 0x040fe2000800000e */
[----:B------:R-:W3:Y:S01]  /*25b0*/  LDS.64 R14, [R2+0xc00] ;  /* 0x000c0000020e7984 */ /* 0x000ee20000000a00 */
[C---:B-1----:R-:W-:Y:S01]  /*25c0*/  DFMA R20, R24.reuse, UR8, R20 ;  /* 0x0000000818147c2b */ /* 0x042fe20008000014 */
[----:B------:R-:W1:Y:S01]  /*25d0*/  LDCU.128 UR12, c[0x3][0xf0] ;  /* 0x00c01e00ff0c77ac */ /* 0x000e620008000c00 */
[C---:B------:R-:W-:Y:S02]  /*25e0*/  DFMA R12, R24.reuse, UR10, R12 ;  /* 0x0000000a180c7c2b */ /* 0x040fe4000800000c */
[C---:B------:R-:W-:Y:S01]  /*25f0*/  DFMA R18, R24.reuse, UR24, R18 ;  /* 0x0000001818127c2b */ /* 0x040fe20008000012 */
[----:B------:R-:W2:Y:S01]  /*2600*/  LDCU.128 UR8, c[0x3][0x100] ;  /* 0x00c02000ff0877ac */ /* 0x000ea20008000c00 */
[----:B------:R-:W-:-:S02]  /*2610*/  DFMA R22, R24, UR26, R22 ;  /* 0x0000001a18167c2b */ /* 0x000fc40008000016 */
[----:B------:R-:W-:Y:S02]  /*2620*/  DFMA R26, R24, UR52, R26 ;  /* 0x00000034181a7c2b */ /* 0x000fe4000800001a */
[C---:B-----5:R-:W-:Y:S01]  /*2630*/  DFMA R24, R6.reuse, UR48, R16 ;  /* 0x0000003006187c2b */ /* 0x060fe20008000010 */
[----:B------:R-:W5:Y:S01]  /*2640*/  LDS.64 R16, [R2+0xe00] ;  /* 0x000e000002107984 */ /* 0x000f620000000a00 */
[C---:B0-----:R-:W-:Y:S01]  /*2650*/  DFMA R18, R6.reuse, UR54, R18 ;  /* 0x0000003606127c2b */ /* 0x041fe20008000012 */
[----:B------:R-:W3:Y:S01]  /*2660*/  LDCU.128 UR52, c[0x3][0x130] ;  /* 0x00c02600ff3477ac */ /* 0x000ee20008000c00 */
[C---:B------:R-:W-:Y:S02]  /*2670*/  DFMA R20, R6.reuse, UR50, R20 ;  /* 0x0000003206147c2b */ /* 0x040fe40008000014 */
[C---:B------:R-:W-:Y:S01]  /*2680*/  DFMA R10, R6.reuse, UR38, R10 ;  /* 0x00000026060a7c2b */ /* 0x040fe2000800000a */
[----:B------:R-:W0:Y:S01]  /*2690*/  LDCU.128 UR48, c[0x3][0x140] ;  /* 0x00c02800ff3077ac */ /* 0x000e220008000c00 */
[----:B------:R-:W-:-:S02]  /*26a0*/  DFMA R22, R6, UR40, R22 ;  /* 0x0000002806167c2b */ /* 0x000fc40008000016 */
[C---:B----4-:R-:W-:Y:S01]  /*26b0*/  DFMA R28, R6.reuse, UR16, R12 ;  /* 0x00000010061c7c2b */ /* 0x050fe2000800000c */
[----:B------:R-:W4:Y:S01]  /*26c0*/  LDCU.64 UR38, c[0x3][0x180] ;  /* 0x00c03000ff2677ac */ /* 0x000f220008000a00 */
[----:B------:R-:W-:Y:S02]  /*26d0*/  DFMA R26, R6, UR18, R26 ;  /* 0x00000012061a7c2b */ /* 0x000fe4000800001a */
[C---:B-1----:R-:W-:Y:S01]  /*26e0*/  DFMA R10, R4.reuse, UR12, R10 ;  /* 0x0000000c040a7c2b */ /* 0x042fe2000800000a */
[----:B------:R-:W1:Y:S01]  /*26f0*/  LDCU.128 UR16, c[0x3][0x160] ;  /* 0x00c02c00ff1077ac */ /* 0x000e620008000c00 */
[C---:B------:R-:W-:Y:S02]  /*2700*/  DFMA R12, R4.reuse, UR14, R24 ;  /* 0x0000000e040c7c2b */ /* 0x040fe40008000018 */
[C---:B--2---:R-:W-:Y:S01]  /*2710*/  DFMA R20, R4.reuse, UR8, R20 ;  /* 0x0000000804147c2b */ /* 0x044fe20008000014 */
[----:B------:R-:W2:Y:S01]  /*2720*/  LDCU.128 UR12, c[0x3][0x170] ;  /* 0x00c02e00ff0c77ac */ /* 0x000ea20008000c00 */
[----:B------:R-:W-:-:S02]  /*2730*/  DFMA R6, R4, UR10, R28 ;  /* 0x0000000a04067c2b */ /* 0x000fc4000800001c */
[C---:B------:R-:W-:Y:S01]  /*2740*/  DFMA R18, R4.reuse, UR28, R18 ;  /* 0x0000001c04127c2b */ /* 0x040fe20008000012 */
[----:B------:R-:W5:Y:S01]  /*2750*/  LDCU.128 UR8, c[0x3][0x190] ;  /* 0x00c03200ff0877ac */ /* 0x000f620008000c00 */
[C---:B------:R-:W-:Y:S02]  /*2760*/  DFMA R22, R4.reuse, UR30, R22 ;  /* 0x0000001e04167c2b */ /* 0x040fe40008000016 */
[----:B------:R-:W-:Y:S02]  /*2770*/  DFMA R26, R4, UR46, R26 ;  /* 0x0000002e041a7c2b */ /* 0x000fe4000800001a */
[C---:B---3--:R-:W-:Y:S02]  /*2780*/  DFMA R12, R8.reuse, UR52, R12 ;  /* 0x00000034080c7c2b */ /* 0x048fe4000800000c */
[C---:B------:R-:W-:Y:S01]  /*2790*/  DFMA R4, R8.reuse, UR54, R20 ;  /* 0x0000003608047c2b */ /* 0x040fe20008000014 */
[----:B------:R-:W3:Y:S01]  /*27a0*/  LDCU.128 UR52, c[0x3][0x1a0] ;  /* 0x00c03400ff3477ac */ /* 0x000ee20008000c00 */
[----:B------:R-:W-:-:S02]  /*27b0*/  DFMA R10, R8, UR42, R10 ;  /* 0x0000002a080a7c2b */ /* 0x000fc4000800000a */
[C---:B------:R-:W-:Y:S02]  /*27c0*/  DFMA R22, R8.reuse, UR44, R22 ;  /* 0x0000002c08167c2b */ /* 0x040fe40008000016 */
[C---:B------:R-:W-:Y:S02]  /*27d0*/  DFMA R18, R8.reuse, UR76, R18 ;  /* 0x0000004c08127c2b */ /* 0x040fe40008000012 */
[C---:B0-----:R-:W-:Y:S02]  /*27e0*/  DFMA R6, R8.reuse, UR48, R6 ;  /* 0x0000003008067c2b */ /* 0x041fe40008000006 */
[----:B------:R-:W-:Y:S02]  /*27f0*/  DFMA R8, R8, UR50, R26 ;  /* 0x0000003208087c2b */ /* 0x000fe4000800001a */
[C---:B-1----:R-:W-:Y:S02]  /*2800*/  DFMA R10, R14.reuse, UR16, R10 ;  /* 0x000000100e0a7c2b */ /* 0x042fe4000800000a */
[----:B------:R-:W-:-:S02]  /*2810*/  DFMA R12, R14, UR18, R12 ;  /* 0x000000120e0c7c2b */ /* 0x000fc4000800000c */
[C---:B------:R-:W-:Y:S02]  /*2820*/  DFMA R22, R14.reuse, UR34, R22 ;  /* 0x000000220e167c2b */ /* 0x040fe40008000016 */
[C---:B--2---:R-:W-:Y:S02]  /*2830*/  DFMA R4, R14.reuse, UR12, R4 ;  /* 0x0000000c0e047c2b */ /* 0x044fe40008000004 */
[C---:B------:R-:W-:Y:S02]  /*2840*/  DFMA R26, R14.reuse, UR14, R6 ;  /* 0x0000000e0e1a7c2b */ /* 0x040fe40008000006 */
[C---:B------:R-:W-:Y:S02]  /*2850*/  DFMA R18, R14.reuse, UR32, R18 ;  /* 0x000000200e127c2b */ /* 0x040fe40008000012 */
[----:B----4-:R-:W-:Y:S02]  /*2860*/  DFMA R8, R14, UR38, R8 ;  /* 0x000000260e087c2b */ /* 0x010fe40008000008 */
[----:B-----5:R-:W-:-:S02]  /*2870*/  DFMA R32, R16, UR10, R10 ;  /* 0x0000000a10207c2b */ /* 0x020fc4000800000a */
[C---:B------:R-:W-:Y:S02]  /*2880*/  DFMA R6, R16.reuse, UR8, R22 ;  /* 0x0000000810067c2b */ /* 0x040fe40008000016 */
[C---:B---3--:R-:W-:Y:S02]  /*2890*/  DFMA R24, R16.reuse, UR52, R12 ;  /* 0x0000003410187c2b */ /* 0x048fe4000800000c */
[C---:B------:R-:W-:Y:S02]  /*28a0*/  DFMA R28, R16.reuse, UR54, R4 ;  /* 0x00000036101c7c2b */ /* 0x040fe40008000004 */
[C---:B------:R-:W-:Y:S02]  /*28b0*/  DFMA R10, R16.reuse, UR6, R18 ;  /* 0x00000006100a7c2b */ /* 0x040fe40008000012 */
[C---:B------:R-:W-:Y:S02]  /*28c0*/  DFMA R26, R16.reuse, UR56, R26 ;  /* 0x00000038101a7c2b */ /* 0x040fe4000800001a */
[----:B------:R-:W-:-:S11]  /*28d0*/  DFMA R8, R16, UR58, R8 ;  /* 0x0000003a10087c2b */ /* 0x000fd60008000008 */
.L_x_1487:
[----:B------:R-:W-:Y:S05]  /*28e0*/  BSYNC.RECONVERGENT B0 ;  /* 0x0000000000007941 */ /* 0x000fea0003800200 */
.L_x_1486:
        /* <DEDUP_REMOVED lines=13> */
.L_x_1488:
        /* <DEDUP_REMOVED lines=12> */
.L_x_3076:


//--------------------- .text._Z40massMatrixMultiplyMonolithicGlobalKernelILi7ELi8ELi1EEviPKdS1_S1_S1_Pd --------------------------
	.section	.text._Z40massMatrixMultiplyMonolithicGlobalKernelILi7ELi8ELi1EEviPKdS1_S1_S1_Pd,"ax",@progbits
	.align	128
        .global         _Z40massMatrixMultiplyMonolithicGlobalKernelILi7ELi8ELi1EEviPKdS1_S1_S1_Pd
        .type           _Z40massMatrixMultiplyMonolithicGlobalKernelILi7ELi8ELi1EEviPKdS1_S1_S1_Pd,@function
        .size           _Z40massMatrixMultiplyMonolithicGlobalKernelILi7ELi8ELi1EEviPKdS1_S1_S1_Pd,(.L_x_3077 - _Z40massMatrixMultiplyMonolithicGlobalKernelILi7ELi8ELi1EEviPKdS1_S1_S1_Pd)
        .other          _Z40massMatrixMultiplyMonolithicGlobalKernelILi7ELi8ELi1EEviPKdS1_S1_S1_Pd,@"STO_CUDA_ENTRY STV_DEFAULT"
_Z40massMatrixMultiplyMonolithicGlobalKernelILi7ELi8ELi1EEviPKdS1_S1_S1_Pd:
.text._Z40massMatrixMultiplyMonolithicGlobalKernelILi7ELi8ELi1EEviPKdS1_S1_S1_Pd:
[----:B------:R-:W-:Y:S01]  /*0000*/  LDC R1, c[0x0][0x37c] ;  /* 0x0000df00ff017b82 */ /* 0x000fe20000000800 */
[----:B------:R-:W0:Y:S07]  /*0010*/  S2R R162, SR_TID.Y ;  /* 0x0000000000a27919 */ /* 0x000e2e0000002200 */
[----:B------:R-:W0:Y:S01]  /*0020*/  S2UR UR4, SR_CTAID.X ;  /* 0x00000000000479c3 */ /* 0x000e220000002500 */
[----:B------:R-:W1:Y:S01]  /*0030*/  LDCU.64 UR6, c[0x0][0x358] ;  /* 0x00006b00ff0677ac */ /* 0x000e620008000a00 */
[----:B------:R-:W-:Y:S01]  /*0040*/  CS2R R122, SRZ ;  /* 0x00000000007a7805 */ /* 0x000fe2000001ff00 */
[----:B------:R-:W2:Y:S05]  /*0050*/  S2R R163, SR_TID.X ;  /* 0x0000000000a37919 */ /* 0x000eaa0000002100 */
[----:B------:R-:W-:Y:S08]  /*0060*/  BAR.SYNC.DEFER_BLOCKING 0x0 ;  /* 0x0000000000007b1d */ /* 0x000ff00000010000 */
[----:B------:R-:W3:Y:S08]  /*0070*/  LDC.64 R136, c[0x0][0x388] ;  /* 0x0000e200ff887b82 */ /* 0x000ef00000000a00 */
[----:B------:R-:W1:Y:S01]  /*0080*/  LDC.64 R72, c[0x0][0x390] ;  /* 0x0000e400ff487b82 */ /* 0x000e620000000a00 */
[----:B0-----:R-:W-:Y:S01]  /*0090*/  VIADD R0, R162, UR4 ;  /* 0x00000004a2007c36 */ /* 0x001fe20008000000 */
[----:B------:R-:W0:Y:S03]  /*00a0*/  LDCU UR4, c[0x0][0x380] ;  /* 0x00007000ff0477ac */ /* 0x000e260008000800 */
[----:B--2---:R-:W-:-:S04]  /*00b0*/  IMAD R3, R0, 0x40, R163 ;  /* 0x0000004000037824 */ /* 0x004fc800078e02a3 */
[----:B------:R-:W-:-:S04]  /*00c0*/  IMAD.SHL.U32 R3, R3, 0x8, RZ ;  /* 0x0000000803037824 */ /* 0x000fc800078e00ff */
[----:B---3--:R-:W-:Y:S01]  /*00d0*/  IMAD.WIDE R136, R3, 0x8, R136 ;  /* 0x0000000803887825 */ /* 0x008fe200078e0288 */
[----:B-1----:R1:W5:Y:S04]  /*00e0*/  LDG.E.64.CONSTANT R4, desc[UR6][R72.64] ;  /* 0x0000000648047981 */ /* 0x002368000c1e9b00 */
[----:B------:R1:W5:Y:S01]  /*00f0*/  LDG.E.64.CONSTANT R6, desc[UR6][R72.64+0x8] ;  /* 0x0000080648067981 */ /* 0x000362000c1e9b00 */
[----:B0-----:R-:W-:-:S03]  /*0100*/  ISETP.GE.AND P0, PT, R0, UR4, PT ;  /* 0x0000000400007c0c */ /* 0x001fc6000bf06270 */
[----:B------:R1:W5:Y:S04]  /*0110*/  LDG.E.64.CONSTANT R8, desc[UR6][R72.64+0x10] ;  /* 0x0000100648087981 */ /* 0x000368000c1e9b00 */
[----:B------:R1:W5:Y:S04]  /*0120*/  LDG.E.64.CONSTANT R10, desc[UR6][R72.64+0x18] ;  /* 0x00001806480a7981 */ /* 0x000368000c1e9b00 */
[----:B------:R1:W5:Y:S01]  /*0130*/  LDG.E.64.CONSTANT R12, desc[UR6][R72.64+0x20] ;  /* 0x00002006480c7981 */ /* 0x000362000c1e9b00 */
[C---:B------:R-:W-:Y:S01]  /*0140*/  PRMT R2, R163.reuse, 0x9910, RZ ;  /* 0x00009910a3027816 */ /* 0x040fe200000000ff */
[----:B------:R-:W0:Y:S02]  /*0150*/  S2UR UR5, SR_CgaCtaId ;  /* 0x00000000000579c3 */ /* 0x000e240000008800 */
[----:B------:R1:W5:Y:S04]  /*0160*/  LDG.E.64.CONSTANT R14, desc[UR6][R72.64+0x28] ;  /* 0x00002806480e7981 */ /* 0x000368000c1e9b00 */
[----:B------:R1:W5:Y:S02]  /*0170*/  LDG.E.64.CONSTANT R16, desc[UR6][R72.64+0x30] ;  /* 0x0000300648107981 */ /* 0x000364000c1e9b00 */
[----:B------:R-:W2:Y:S02]  /*0180*/  @!P0 LDC.64 R158, c[0x0][0x3a0] ;  /* 0x0000e800ff9e8b82 */ /* 0x000ea40000000a00 */
        /* <DEDUP_REMOVED lines=48> */
[----:B------:R-:W-:Y:S01]  /*0490*/  UMOV UR4, 0x400 ;  /* 0x0000040000047882 */ /* 0x000fe20000000000 */
[C---:B------:R-:W-:Y:S01]  /*04a0*/  ISETP.GT.U32.AND P1, PT, R163.reuse, 0x30, PT ;  /* 0x00000030a300780c */ /* 0x040fe20003f24070 */
[----:B0-----:R-:W-:Y:S01]  /*04b0*/  ULEA UR4, UR5, UR4, 0x18 ;  /* 0x0000000405047291 */ /* 0x001fe2000f8ec0ff */
[----:B------:R-:W-:Y:S01]  /*04c0*/  @!P0 IMAD R75, R0, 0x157, R163 ;  /* 0x00000157004b8824 */ /* 0x000fe200078e02a3 */
[----:B------:R-:W-:Y:S01]  /*04d0*/  LOP3.LUT R3, R2, 0xffff, RZ, 0xc0, !PT ;  /* 0x0000ffff02037812 */ /* 0x000fe200078ec0ff */
[----:B------:R-:W-:Y:S01]  /*04e0*/  BSSY.RECONVERGENT B0, `(.L_x_1489) ;  /* 0x000009a000007945 */ /* 0x000fe20003800200 */
[----:B------:R-:W-:Y:S01]  /*04f0*/  LOP3.LUT R2, R163, 0xffff, RZ, 0xc0, !PT ;  /* 0x0000ffffa3027812 */ /* 0x000fe200078ec0ff */
[----:B--2---:R-:W-:Y:S01]  /*0500*/  @!P0 IMAD.WIDE R158, R75, 0x8, R158 ;  /* 0x000000084b9e8825 */ /* 0x004fe200078e029e */
[----:B------:R-:W-:-:S02]  /*0510*/  SHF.R.U32.HI R3, RZ, 0x8, R3 ;  /* 0x00000008ff037819 */ /* 0x000fc40000011603 */
[----:B------:R-:W-:Y:S01]  /*0520*/  LEA R162, R162, UR4, 0xc ;  /* 0x00000004a2a27c11 */ /* 0x000fe2000f8e60ff */
[----:B------:R-:W-:Y:S01]  /*0530*/  IMAD R2, R2, 0x2493, RZ ;  /* 0x0000249302027824 */ /* 0x000fe200078e02ff */
[----:B------:R-:W-:Y:S01]  /*0540*/  ISETP.GT.U32.AND P2, PT, R163, 0x37, PT ;  /* 0x00000037a300780c */ /* 0x000fe20003f44070 */
[----:B------:R-:W-:-:S03]  /*0550*/  IMAD.MOV R74, RZ, RZ, -R3 ;  /* 0x000000ffff4a7224 */ /* 0x000fc600078e0a03 */
[----:B------:R-:W-:Y:S02]  /*0560*/  SHF.R.U32.HI R2, RZ, 0x10, R2 ;  /* 0x00000010ff027819 */ /* 0x000fe40000011602 */
[----:B------:R-:W-:Y:S02]  /*0570*/  PRMT R74, R74, 0x7710, RZ ;  /* 0x000077104a4a7816 */ /* 0x000fe400000000ff */
[----:B------:R-:W-:-:S03]  /*0580*/  PRMT R2, R2, 0x9910, RZ ;  /* 0x0000991002027816 */ /* 0x000fc600000000ff */
[----:B------:R-:W-:Y:S02]  /*0590*/  IMAD.IADD R74, R74, 0x1, R163 ;  /* 0x000000014a4a7824 */ /* 0x000fe400078e02a3 */
[----:B------:R-:W-:-:S03]  /*05a0*/  IMAD R2, R2, 0x7, RZ ;  /* 0x0000000702027824 */ /* 0x000fc600078e02ff */
[----:B------:R-:W-:Y:S01]  /*05b0*/  LOP3.LUT R74, R74, 0xfe, RZ, 0xc0, !PT ;  /* 0x000000fe4a4a7812 */ /* 0x000fe200078ec0ff */
[----:B------:R-:W-:-:S03]  /*05c0*/  IMAD.MOV R2, RZ, RZ, -R2 ;  /* 0x000000ffff027224 */ /* 0x000fc600078e0a02 */
[----:B------:R-:W-:Y:S02]  /*05d0*/  LEA.HI R74, R74, R3, RZ, 0x1f ;  /* 0x000000034a4a7211 */ /* 0x000fe400078ff8ff */
[----:B------:R-:W-:Y:S02]  /*05e0*/  PRMT R2, R2, 0x7710, RZ ;  /* 0x0000771002027816 */ /* 0x000fe400000000ff */
[----:B------:R-:W-:-:S03]  /*05f0*/  LOP3.LUT R74, R74, 0xfc, RZ, 0xc0, !PT ;  /* 0x000000fc4a4a7812 */ /* 0x000fc600078ec0ff */
[----:B------:R-:W-:Y:S01]  /*0600*/  IMAD.IADD R2, R2, 0x1, R163 ;  /* 0x0000000102027824 */ /* 0x000fe200078e02a3 */
[----:B------:R-:W-:-:S04]  /*0610*/  SHF.R.U32.HI R3, RZ, 0x2, R74 ;  /* 0x00000002ff037819 */ /* 0x000fc8000001164a */
[----:B------:R-:W-:Y:S01]  /*0620*/  LOP3.LUT R76, R2, 0xffff, RZ, 0xc0, !PT ;  /* 0x0000ffff024c7812 */ /* 0x000fe200078ec0ff */
[----:B------:R-:W-:-:S04]  /*0630*/  IMAD R74, R3, 0x40, R162 ;  /* 0x00000040034a7824 */ /* 0x000fc800078e02a2 */
[--C-:B------:R-:W-:Y:S02]  /*0640*/  IMAD R3, R3, 0x1c0, R74.reuse ;  /* 0x000001c003037824 */ /* 0x100fe400078e024a */
[C---:B------:R-:W-:Y:S02]  /*0650*/  IMAD R2, R76.reuse, 0x8, R74 ;  /* 0x000000084c027824 */ /* 0x040fe400078e024a */
        /* <DEDUP_REMOVED lines=23> */
[----:B------:R-:W4:Y:S01]  /*07d0*/  LDG.E.64.CONSTANT R158, desc[UR6][R82.64+0x1b8] ;  /* 0x0001b806529e7981 */ /* 0x000f22000c1e9b00 */
[----:B--2---:R-:W-:-:S08]  /*07e0*/  DFMA R74, R78, R74, RZ ;  /* 0x0000004a4e4a722b */ /* 0x004fd000000000ff */
[----:B---3--:R-:W-:Y:S01]  /*07f0*/  DFMA R74, R128, R132, R74 ;  /* 0x00000084804a722b */ /* 0x008fe2000000004a */
[----:B------:R-:W2:Y:S07]  /*0800*/  LDG.E.64.CONSTANT R132, desc[UR6][R82.64+0x78] ;  /* 0x0000780652847981 */ /* 0x000eae000c1e9b00 */
[----:B----4-:R-:W-:Y:S01]  /*0810*/  DFMA R74, R124, R134, R74 ;  /* 0x000000867c4a722b */ /* 0x010fe2000000004a */
[----:B------:R-:W3:Y:S07]  /*0820*/  LDG.E.64.CONSTANT R134, desc[UR6][R82.64+0x80] ;  /* 0x0000800652867981 */ /* 0x000eee000c1e9b00 */
[----:B------:R-:W-:-:S02]  /*0830*/  DFMA R146, R126, R146, R74 ;  /* 0x000000927e92722b */ /* 0x000fc4000000004a */
[----:B------:R-:W4:Y:S01]  /*0840*/  LDG.E.64.CONSTANT R74, desc[UR6][R82.64+0x30] ;  /* 0x00003006524a7981 */ /* 0x000f22000c1e9b00 */
[----:B------:R-:W-:-:S08]  /*0850*/  DFMA R150, R78, R150, RZ ;  /* 0x000000964e96722b */ /* 0x000fd000000000ff */
[----:B------:R-:W-:Y:S02]  /*0860*/  DFMA R156, R128, R156, R150 ;  /* 0x0000009c809c722b */ /* 0x000fe40000000096 */
[----:B------:R-:W4:Y:S06]  /*0870*/  LDG.E.64.CONSTANT R150, desc[UR6][R82.64+0x88] ;  /* 0x0000880652967981 */ /* 0x000f2c000c1e9b00 */
[----:B------:R-:W-:Y:S02]  /*0880*/  DFMA R140, R124, R140, R156 ;  /* 0x0000008c7c8c722b */ /* 0x000fe4000000009c */
[----:B------:R-:W-:Y:S01]  /*0890*/  DFMA R142, R130, R142, R146 ;  /* 0x0000008e828e722b */ /* 0x000fe20000000092 */
[----:B------:R-:W4:Y:S04]  /*08a0*/  LDG.E.64.CONSTANT R156, desc[UR6][R82.64+0xb0] ;  /* 0x0000b006529c7981 */ /* 0x000f28000c1e9b00 */
[----:B------:R-:W4:Y:S01]  /*08b0*/  LDG.E.64.CONSTANT R146, desc[UR6][R82.64+0xa8] ;  /* 0x0000a80652927981 */ /* 0x000f22000c1e9b00 */
[----:B------:R-:W-:-:S02]  /*08c0*/  DFMA R140, R126, R144, R140 ;  /* 0x000000907e8c722b */ /* 0x000fc4000000008c */
[----:B------:R-:W-:Y:S01]  /*08d0*/  DFMA R154, R78, R154, RZ ;  /* 0x0000009a4e9a722b */ /* 0x000fe200000000ff */
[----:B------:R-:W4:Y:S01]  /*08e0*/  LDG.E.64.CONSTANT R144, desc[UR6][R82.64+0xe8] ;  /* 0x0000e80652907981 */ /* 0x000f22000c1e9b00 */
[----:B------:R-:W-:-:S03]  /*08f0*/  DFMA R142, R76, R148, R142 ;  /* 0x000000944c8e722b */ /* 0x000fc6000000008e */
[----:B------:R-:W4:Y:S01]  /*0900*/  LDG.E.64.CONSTANT R148, desc[UR6][R82.64+0xe0] ;  /* 0x0000e00652947981 */ /* 0x000f22000c1e9b00 */
[----:B------:R-:W-:-:S03]  /*0910*/  DFMA R140, R130, R152, R140 ;  /* 0x00000098828c722b */ /* 0x000fc6000000008c */
[----:B------:R-:W4:Y:S01]  /*0920*/  LDG.E.64.CONSTANT R152, desc[UR6][R82.64+0x68] ;  /* 0x0000680652987981 */ /* 0x000f22000c1e9b00 */
[----:B--2---:R-:W-:-:S04]  /*0930*/  DFMA R154, R128, R132, R154 ;  /* 0x00000084809a722b */ /* 0x004fc8000000009a */
[----:B------:R-:W-:Y:S01]  /*0940*/  DFMA R132, R76, R138, R140 ;  /* 0x0000008a4c84722b */ /* 0x000fe2000000008c */
[----:B------:R-:W2:Y:S03]  /*0950*/  LDG.E.64.CONSTANT R138, desc[UR6][R82.64+0xb8] ;  /* 0x0000b806528a7981 */ /* 0x000ea6000c1e9b00 */
[----:B---3--:R-:W-:Y:S01]  /*0960*/  DFMA R154, R124, R134, R154 ;  /* 0x000000867c9a722b */ /* 0x008fe2000000009a */
[----:B------:R-:W3:Y:S04]  /*0970*/  LDG.E.64.CONSTANT R140, desc[UR6][R82.64+0xc0] ;  /* 0x0000c006528c7981 */ /* 0x000ee8000c1e9b00 */
[----:B------:R-:W3:Y:S01]  /*0980*/  LDG.E.64.CONSTANT R134, desc[UR6][R82.64+0x90] ;  /* 0x0000900652867981 */ /* 0x000ee2000c1e9b00 */
[----:B----4-:R-:W-:-:S03]  /*0990*/  DFMA R74, R80, R74, R142 ;  /* 0x0000004a504a722b */ /* 0x010fc6000000008e */
[----:B------:R-:W4:Y:S01]  /*09a0*/  LDG.E.64.CONSTANT R142, desc[UR6][R82.64+0xf0] ;  /* 0x0000f006528e7981 */ /* 0x000f22000c1e9b00 */
[----:B------:R-:W-:-:S03]  /*09b0*/  DFMA R150, R126, R150, R154 ;  /* 0x000000967e96722b */ /* 0x000fc6000000009a */
[----:B------:R-:W3:Y:S01]  /*09c0*/  LDG.E.64.CONSTANT R154, desc[UR6][R82.64+0xf8] ;  /* 0x0000f806529a7981 */ /* 0x000ee2000c1e9b00 */
[----:B------:R-:W-:-:S08]  /*09d0*/  DFMA R146, R78, R146, RZ ;  /* 0x000000924e92722b */ /* 0x000fd000000000ff */
[----:B------:R-:W-:Y:S02]  /*09e0*/  DFMA R146, R128, R156, R146 ;  /* 0x0000009c8092722b */ /* 0x000fe40000000092 */
[----:B------:R-:W-:-:S08]  /*09f0*/  DFMA R148, R78, R148, RZ ;  /* 0x000000944e94722b */ /* 0x000fd000000000ff */
[----:B------:R-:W-:Y:S02]  /*0a00*/  DFMA R144, R128, R144, R148 ;  /* 0x000000908090722b */ /* 0x000fe40000000094 */
        /* <DEDUP_REMOVED lines=8> */
[----:B------:R-:W3:Y:S04]  /*0a90*/  LDG.E.64.CONSTANT R144, desc[UR6][R82.64+0x150] ;  /* 0x0001500652907981 */ /* 0x000ee8000c1e9b00 */
[----:B------:R-:W3:Y:S01]  /*0aa0*/  LDG.E.64.CONSTANT R150, desc[UR6][R82.64+0x128] ;  /* 0x0001280652967981 */ /* 0x000ee2000c1e9b00 */
[----:B------:R-:W-:-:S03]  /*0ab0*/  DFMA R140, R126, R140, R146 ;  /* 0x0000008c7e8c722b */ /* 0x000fc60000000092 */
[----:B------:R-:W3:Y:S01]  /*0ac0*/  LDG.E.64.CONSTANT R146, desc[UR6][R82.64+0xc8] ;  /* 0x0000c80652927981 */ /* 0x000ee2000c1e9b00 */
[----:B------:R-:W-:-:S03]  /*0ad0*/  DFMA R154, R126, R154, R156 ;  /* 0x0000009a7e9a722b */ /* 0x000fc6000000009c */
[----:B------:R-:W3:Y:S05]  /*0ae0*/  LDG.E.64.CONSTANT R156, desc[UR6][R82.64+0x188] ;  /* 0x00018806529c7981 */ /* 0x000eea000c1e9b00 */
[----:B------:R-:W-:Y:S02]  /*0af0*/  DFMA R148, R130, R148, R154 ;  /* 0x000000948294722b */ /* 0x000fe4000000009a */
[----:B------:R-:W3:Y:S01]  /*0b00*/  LDG.E.64.CONSTANT R154, desc[UR6][R82.64+0x190] ;  /* 0x00019006529a7981 */ /* 0x000ee2000c1e9b00 */
[----:B--2---:R-:W-:-:S08]  /*0b10*/  DFMA R138, R78, R138, RZ ;  /* 0x0000008a4e8a722b */ /* 0x004fd000000000ff */
[----:B----4-:R-:W-:Y:S02]  /*0b20*/  DFMA R142, R128, R142, R138 ;  /* 0x0000008e808e722b */ /* 0x010fe4000000008a */
[----:B------:R-:W2:Y:S01]  /*0b30*/  LDG.E.64.CONSTANT R138, desc[UR6][R82.64+0x130] ;  /* 0x00013006528a7981 */ /* 0x000ea2000c1e9b00 */
[----:B---3--:R-:W-:-:S05]  /*0b40*/  DFMA R144, R78, R144, RZ ;  /* 0x000000904e90722b */ /* 0x008fca00000000ff */
[----:B------:R-:W-:Y:S01]  /*0b50*/  DFMA R142, R124, R150, R142 ;  /* 0x000000967c8e722b */ /* 0x000fe2000000008e */
[----:B------:R-:W3:Y:S01]  /*0b60*/  LDG.E.64.CONSTANT R150, desc[UR6][R82.64+0xd0] ;  /* 0x0000d00652967981 */ /* 0x000ee2000c1e9b00 */
[----:B------:R-:W-:Y:S02]  /*0b70*/  DFMA R140, R130, R146, R140 ;  /* 0x00000092828c722b */ /* 0x000fe4000000008c */
[----:B------:R-:W-:Y:S01]  /*0b80*/  DFMA R144, R128, R152, R144 ;  /* 0x000000988090722b */ /* 0x000fe20000000090 */
[----:B------:R-:W4:Y:S04]  /*0b90*/  LDG.E.64.CONSTANT R146, desc[UR6][R82.64+0x108] ;  /* 0x0001080652927981 */ /* 0x000f28000c1e9b00 */
[----:B------:R-:W2:Y:S01]  /*0ba0*/  LDG.E.64.CONSTANT R152, desc[UR6][R82.64+0x98] ;  /* 0x0000980652987981 */ /* 0x000ea2000c1e9b00 */
[----:B------:R-:W-:-:S03]  /*0bb0*/  DFMA R156, R78, R156, RZ ;  /* 0x0000009c4e9c722b */ /* 0x000fc600000000ff */
[----:B------:R-:W2:Y:S05]  /*0bc0*/  LDG.E.64.CONSTANT R78, desc[UR6][R82.64+0x160] ;  /* 0x00016006524e7981 */ /* 0x000eaa000c1e9b00 */
        /* <DEDUP_REMOVED lines=12> */
[----:B------:R-:W2:Y:S03]  /*0c90*/  LDG.E.64.CONSTANT R144, desc[UR6][R82.64+0x140] ;  /* 0x0001400652907981 */ /* 0x000ea6000c1e9b00 */
[----:B------:R-:W-:-:S02]  /*0ca0*/  DFMA R128, R126, R128, R78 ;  /* 0x000000807e80722b */ /* 0x000fc4000000004e */
[----:B------:R-:W2:Y:S01]  /*0cb0*/  LDG.E.64.CONSTANT R78, desc[UR6][R82.64+0x1a0] ;  /* 0x0001a006524e7981 */ /* 0x000ea2000c1e9b00 */
[----:B---3--:R-:W-:-:S03]  /*0cc0*/  DFMA R154, R124, R150, R154 ;  /* 0x000000967c9a722b */ /* 0x008fc6000000009a */
[----:B------:R-:W3:Y:S01]  /*0cd0*/  LDG.E.64.CONSTANT R124, desc[UR6][R82.64+0x1a8] ;  /* 0x0001a806527c7981 */ /* 0x000ee2000c1e9b00 */
[----:B----4-:R-:W-:-:S03]  /*0ce0*/  DFMA R142, R130, R148, R142 ;  /* 0x00000094828e722b */ /* 0x010fc6000000008e */
[----:B------:R-:W4:Y:S01]  /*0cf0*/  LDG.E.64.CONSTANT R150, desc[UR6][R82.64+0xd8] ;  /* 0x0000d80652967981 */ /* 0x000f22000c1e9b00 */
[----:B--2---:R-:W-:-:S03]  /*0d00*/  DFMA R152, R130, R152, R128 ;  /* 0x000000988298722b */ /* 0x004fc60000000080 */
[----:B------:R-:W2:Y:S01]  /*0d10*/  LDG.E.64.CONSTANT R148, desc[UR6][R82.64+0x110] ;  /* 0x0001100652947981 */ /* 0x000ea2000c1e9b00 */
[----:B------:R-:W-:-:S04]  /*0d20*/  DFMA R128, R76, R144, R142 ;  /* 0x000000904c80722b */ /* 0x000fc8000000008e */
[----:B------:R-:W-:Y:S01]  /*0d30*/  DFMA R138, R76, R138, R152 ;  /* 0x0000008a4c8a722b */ /* 0x000fe20000000098 */
[----:B------:R-:W2:Y:S04]  /*0d40*/  LDG.E.64.CONSTANT R144, desc[UR6][R82.64+0x148] ;  /* 0x0001480652907981 */ /* 0x000ea8000c1e9b00 */
[----:B------:R-:W2:Y:S04]  /*0d50*/  LDG.E.64.CONSTANT R152, desc[UR6][R82.64+0xa0] ;  /* 0x0000a00652987981 */ /* 0x000ea8000c1e9b00 */
[----:B------:R-:W2:Y:S01]  /*0d60*/  LDG.E.64.CONSTANT R142, desc[UR6][R82.64+0x180] ;  /* 0x00018006528e7981 */ /* 0x000ea2000c1e9b00 */
[----:B------:R-:W-:-:S03]  /*0d70*/  DFMA R78, R126, R78, R154 ;  /* 0x0000004e7e4e722b */ /* 0x000fc6000000009a */
[----:B------:R0:W-:Y:S04]  /*0d80*/  STS.64 [R2], R74 ;  /* 0x0000004a02007388 */ /* 0x0001e80000000a00 */
[----:B------:R0:W-:Y:S01]  /*0d90*/  STS.64 [R2+0x200], R132 ;  /* 0x0002008402007388 */ /* 0x0001e20000000a00 */
[----:B---3--:R-:W-:-:S08]  /*0da0*/  DFMA R78, R130, R124, R78 ;  /* 0x0000007c824e722b */ /* 0x008fd0000000004e */
[----:B------:R-:W-:Y:S02]  /*0db0*/  DFMA R78, R76, R156, R78 ;  /* 0x0000009c4c4e722b */ /* 0x000fe4000000004e */
[C---:B----4-:R-:W-:Y:S02]  /*0dc0*/  DFMA R140, R80.reuse, R150, R140 ;  /* 0x00000096508c722b */ /* 0x050fe4000000008c */
[----:B--2---:R-:W-:-:S04]  /*0dd0*/  DFMA R146, R80, R148, R146 ;  /* 0x000000945092722b */ /* 0x004fc80000000092 */
        /* <DEDUP_REMOVED lines=10> */
.L_x_1490:
[----:B------:R-:W-:Y:S05]  /*0e80*/  BSYNC.RECONVERGENT B0 ;  /* 0x0000000000007941 */ /* 0x000fea0003800200 */
.L_x_1489:
[----:B------:R-:W-:Y:S01]  /*0e90*/  BAR.SYNC.DEFER_BLOCKING 0x0 ;  /* 0x0000000000007b1d */ /* 0x000fe20000010000 */
[----:B------:R-:W-:Y:S02]  /*0ea0*/  CS2R R124, SRZ ;  /* 0x00000000007c7805 */ /* 0x000fe4000001ff00 */
[----:B------:R-:W-:Y:S02]  /*0eb0*/  CS2R R126, SRZ ;  /* 0x00000000007e7805 */ /* 0x000fe4000001ff00 */
[----:B0-----:R-:W-:Y:S02]  /*0ec0*/  CS2R R128, SRZ ;  /* 0x0000000000807805 */ /* 0x001fe4000001ff00 */
[----:B------:R-:W-:Y:S02]  /*0ed0*/  CS2R R130, SRZ ;  /* 0x0000000000827805 */ /* 0x000fe4000001ff00 */
[----:B------:R-:W-:Y:S01]  /*0ee0*/  CS2R R132, SRZ ;  /* 0x0000000000847805 */ /* 0x000fe2000001ff00 */
[----:B------:R-:W-:Y:S01]  /*0ef0*/  BSSY.RECONVERGENT B0, `(.L_x_1491) ;  /* 0x0000083000007945 */ /* 0x000fe20003800200 */
[----:B------:R-:W-:-:S03]  /*0f00*/  CS2R R134, SRZ ;  /* 0x0000000000867805 */ /* 0x000fc6000001ff00 */
[----:B------:R-:W-:Y:S05]  /*0f10*/  @P2 BRA `(.L_x_1492) ;  /* 0x0000000800002947 */ /* 0x000fea0003800000 */
[----:B------:R-:W0:Y:S01]  /*0f20*/  LDC.64 R74, c[0x0][0x390] ;  /* 0x0000e400ff4a7b82 */ /* 0x000e220000000a00 */
[----:B------:R-:W1:Y:S04]  /*0f30*/  LDS.64 R76, [R3] ;  /* 0x00000000034c7984 */ /* 0x000e680000000a00 */
[----:B------:R-:W2:Y:S04]  /*0f40*/  LDS.64 R78, [R3+0x40] ;  /* 0x00004000034e7984 */ /* 0x000ea80000000a00 */
[----:B------:R-:W-:Y:S04]  /*0f50*/  LDS.64 R82, [R3+0xc0] ;  /* 0x0000c00003527984 */ /* 0x000fe80000000a00 */
        /* <DEDUP_REMOVED lines=16> */
[----:B------:R-:W0:Y:S01]  /*1060*/  LDS.64 R80, [R3+0x80] ;  /* 0x0000800003507984 */ /* 0x000e220000000a00 */
[----:B---3--:R-:W-:-:S08]  /*1070*/  DFMA R148, R148, R76, RZ ;  /* 0x0000004c9494722b */ /* 0x008fd000000000ff */
[----:B----4-:R-:W-:Y:S02]  /*1080*/  DFMA R152, R152, R78, R148 ;  /* 0x0000004e9898722b */ /* 0x010fe40000000094 */
[----:B------:R-:W2:Y:S01]  /*1090*/  LDG.E.64.CONSTANT R148, desc[UR6][R74.64+0x88] ;  /* 0x000088064a947981 */ /* 0x000ea2000c1e9b00 */
[----:B0-----:R-:W-:-:S03]  /*10a0*/  DFMA R138, R138, R80, R150 ;  /* 0x000000508a8a722b */ /* 0x001fc60000000096 */
[----:B------:R-:W3:Y:S01]  /*10b0*/  LDG.E.64.CONSTANT R150, desc[UR6][R74.64+0x50] ;  /* 0x000050064a967981 */ /* 0x000ee2000c1e9b00 */
[----:B------:R-:W-:Y:S02]  /*10c0*/  DFMA R144, R144, R76, RZ ;  /* 0x0000004c9090722b */ /* 0x000fe400000000ff */
[----:B------:R-:W-:Y:S01]  /*10d0*/  DFMA R142, R142, R80, R152 ;  /* 0x000000508e8e722b */ /* 0x000fe20000000098 */
[----:B------:R-:W4:Y:S05]  /*10e0*/  LDG.E.64.CONSTANT R152, desc[UR6][R74.64+0x28] ;  /* 0x000028064a987981 */ /* 0x000f2a000c1e9b00 */
[----:B------:R-:W-:Y:S01]  /*10f0*/  DFMA R144, R156, R78, R144 ;  /* 0x0000004e9c90722b */ /* 0x000fe20000000090 */
[----:B------:R-:W4:Y:S07]  /*1100*/  LDG.E.64.CONSTANT R156, desc[UR6][R74.64+0x58] ;  /* 0x000058064a9c7981 */ /* 0x000f2e000c1e9b00 */
[----:B------:R-:W-:-:S02]  /*1110*/  DFMA R140, R140, R80, R144 ;  /* 0x000000508c8c722b */ /* 0x000fc40000000090 */
[----:B------:R-:W4:Y:S01]  /*1120*/  LDG.E.64.CONSTANT R144, desc[UR6][R74.64+0x90] ;  /* 0x000090064a907981 */ /* 0x000f22000c1e9b00 */
[----:B------:R-:W-:-:S03]  /*1130*/  DFMA R154, R154, R82, R138 ;  /* 0x000000529a9a722b */ /* 0x000fc6000000008a */
[----:B------:R-:W0:Y:S05]  /*1140*/  LDS.64 R138, [R3+0x100] ;  /* 0x00010000038a7984 */ /* 0x000e2a0000000a00 */
[----:B0-----:R-:W-:Y:S02]  /*1150*/  DFMA R146, R146, R138, R154 ;  /* 0x0000008a9292722b */ /* 0x001fe4000000009a */
[----:B------:R-:W4:Y:S01]  /*1160*/  LDG.E.64.CONSTANT R154, desc[UR6][R74.64+0xb8] ;  /* 0x0000b8064a9a7981 */ /* 0x000f22000c1e9b00 */
[----:B--2---:R-:W-:-:S03]  /*1170*/  DFMA R148, R148, R82, R140 ;  /* 0x000000529494722b */ /* 0x004fc6000000008c */
[----:B------:R-:W4:Y:S01]  /*1180*/  LDS.64 R140, [R3+0x140] ;  /* 0x00014000038c7984 */ /* 0x000f220000000a00 */
[----:B---3--:R-:W-:-:S03]  /*1190*/  DFMA R150, R150, R82, R142 ;  /* 0x000000529696722b */ /* 0x008fc6000000008e */
[----:B------:R-:W0:Y:S01]  /*11a0*/  LDS.64 R142, [R3+0x180] ;  /* 0x00018000038e7984 */ /* 0x000e220000000a00 */
[----:B----4-:R-:W-:Y:S02]  /*11b0*/  DFMA R146, R152, R140, R146 ;  /* 0x0000008c9892722b */ /* 0x010fe40000000092 */
[-C--:B------:R-:W-:Y:S01]  /*11c0*/  DFMA R144, R144, R138.reuse, R148 ;  /* 0x0000008a9090722b */ /* 0x080fe20000000094 */
[----:B------:R-:W2:Y:S04]  /*11d0*/  LDG.E.64.CONSTANT R152, desc[UR6][R74.64+0x98] ;  /* 0x000098064a987981 */ /* 0x000ea8000c1e9b00 */
[----:B------:R-:W3:Y:S01]  /*11e0*/  LDG.E.64.CONSTANT R148, desc[UR6][R74.64+0xb0] ;  /* 0x0000b0064a947981 */ /* 0x000ee2000c1e9b00 */
[----:B------:R-:W-:-:S03]  /*11f0*/  DFMA R156, R156, R138, R150 ;  /* 0x0000008a9c9c722b */ /* 0x000fc60000000096 */
[----:B------:R-:W4:Y:S01]  /*1200*/  LDG.E.64.CONSTANT R150, desc[UR6][R74.64+0x60] ;  /* 0x000060064a967981 */ /* 0x000f22000c1e9b00 */
[----:B0-----:R-:W-:-:S03]  /*1210*/  DFMA R164, R164, R142, R146 ;  /* 0x0000008ea4a4722b */ /* 0x001fc60000000092 */
[----:B------:R-:W2:Y:S01]  /*1220*/  LDG.E.64.CONSTANT R146, desc[UR6][R74.64+0xa8] ;  /* 0x0000a8064a927981 */ /* 0x000ea2000c1e9b00 */
[----:B----4-:R-:W-:Y:S02]  /*1230*/  DFMA R150, R150, R140, R156 ;  /* 0x0000008c9696722b */ /* 0x010fe4000000009c */
[----:B--2---:R-:W-:-:S08]  /*1240*/  DFMA R146, R146, R76, RZ ;  /* 0x0000004c9292722b */ /* 0x004fd000000000ff */
[----:B---3--:R-:W-:-:S08]  /*1250*/  DFMA R148, R148, R78, R146 ;  /* 0x0000004e9494722b */ /* 0x008fd00000000092 */
[----:B------:R-:W-:Y:S02]  /*1260*/  DFMA R156, R154, R80, R148 ;  /* 0x000000509a9c722b */ /* 0x000fe40000000094 */
[----:B------:R-:W2:Y:S04]  /*1270*/  LDG.E.64.CONSTANT R148, desc[UR6][R74.64+0xc0] ;  /* 0x0000c0064a947981 */ /* 0x000ea8000c1e9b00 */
[----:B------:R-:W3:Y:S01]  /*1280*/  LDG.E.64.CONSTANT R154, desc[UR6][R74.64+0xc8] ;  /* 0x0000c8064a9a7981 */ /* 0x000ee2000c1e9b00 */
[----:B------:R-:W-:-:S03]  /*1290*/  DFMA R146, R152, R140, R144 ;  /* 0x0000008c9892722b */ /* 0x000fc60000000090 */
[----:B------:R-:W4:Y:S04]  /*12a0*/  LDG.E.64.CONSTANT R152, desc[UR6][R74.64+0xa0] ;  /* 0x0000a0064a987981 */ /* 0x000f28000c1e9b00 */
[----:B------:R-:W4:Y:S01]  /*12b0*/  LDG.E.64.CONSTANT R144, desc[UR6][R74.64+0x68] ;  /* 0x000068064a907981 */ /* 0x000f22000c1e9b00 */
[----:B--2---:R-:W-:-:S03]  /*12c0*/  DFMA R148, R148, R82, R156 ;  /* 0x000000529494722b */ /* 0x004fc6000000009c */
[----:B------:R-:W2:Y:S05]  /*12d0*/  LDG.E.64.CONSTANT R156, desc[UR6][R74.64+0xf8] ;  /* 0x0000f8064a9c7981 */ /* 0x000eaa000c1e9b00 */
[----:B---3--:R-:W-:Y:S02]  /*12e0*/  DFMA R154, R154, R138, R148 ;  /* 0x0000008a9a9a722b */ /* 0x008fe40000000094 */
[----:B------:R-:W3:Y:S01]  /*12f0*/  LDG.E.64.CONSTANT R148, desc[UR6][R74.64+0xe0] ;  /* 0x0000e0064a947981 */ /* 0x000ee2000c1e9b00 */
[----:B----4-:R-:W-:-:S03]  /*1300*/  DFMA R146, R152, R142, R146 ;  /* 0x0000008e9892722b */ /* 0x010fc60000000092 */
[----:B------:R-:W4:Y:S01]  /*1310*/  LDG.E.64.CONSTANT R152, desc[UR6][R74.64+0xe8] ;  /* 0x0000e8064a987981 */ /* 0x000f22000c1e9b00 */
[----:B------:R-:W-:-:S03]  /*1320*/  DFMA R144, R144, R142, R150 ;  /* 0x0000008e9090722b */ /* 0x000fc60000000096 */
[----:B------:R-:W2:Y:S01]  /*1330*/  LDG.E.64.CONSTANT R150, desc[UR6][R74.64+0xf0] ;  /* 0x0000f0064a967981 */ /* 0x000ea2000c1e9b00 */
[----:B------:R-:W-:-:S03]  /*1340*/  DFMA R158, R158, R140, R154 ;  /* 0x0000008c9e9e722b */ /* 0x000fc6000000009a */
[----:B------:R-:W2:Y:S01]  /*1350*/  LDG.E.64.CONSTANT R154, desc[UR6][R74.64+0xd8] ;  /* 0x0000d8064a9a7981 */ /* 0x000ea2000c1e9b00 */
[----:B---3--:R-:W-:-:S08]  /*1360*/  DFMA R148, R148, R76, RZ ;  /* 0x0000004c9494722b */ /* 0x008fd000000000ff */
[----:B----4-:R-:W-:Y:S01]  /*1370*/  DFMA R148, R152, R78, R148 ;  /* 0x0000004e9894722b */ /* 0x010fe20000000094 */
[----:B------:R-:W3:Y:S07]  /*1380*/  LDG.E.64.CONSTANT R152, desc[UR6][R74.64+0x108] ;  /* 0x000108064a987981 */ /* 0x000eee000c1e9b00 */
[----:B--2---:R-:W-:Y:S02]  /*1390*/  DFMA R150, R150, R80, R148 ;  /* 0x000000509696722b */ /* 0x004fe40000000094 */
[----:B------:R-:W2:Y:S06]  /*13a0*/  LDG.E.64.CONSTANT R148, desc[UR6][R74.64+0x100] ;  /* 0x000100064a947981 */ /* 0x000eac000c1e9b00 */
[----:B------:R-:W-:-:S02]  /*13b0*/  DFMA R156, R156, R82, R150 ;  /* 0x000000529c9c722b */ /* 0x000fc40000000096 */
[----:B------:R-:W4:Y:S06]  /*13c0*/  LDG.E.64.CONSTANT R150, desc[UR6][R74.64+0x110] ;  /* 0x000110064a967981 */ /* 0x000f2c000c1e9b00 */
[----:B--2---:R-:W-:Y:S02]  /*13d0*/  DFMA R148, R148, R138, R156 ;  /* 0x0000008a9494722b */ /* 0x004fe4000000009c */
[----:B------:R-:W2:Y:S06]  /*13e0*/  LDG.E.64.CONSTANT R156, desc[UR6][R74.64+0x130] ;  /* 0x000130064a9c7981 */ /* 0x000eac000c1e9b00 */
[----:B---3--:R-:W-:-:S02]  /*13f0*/  DFMA R152, R152, R140, R148 ;  /* 0x0000008c9898722b */ /* 0x008fc40000000094 */
[-C--:B------:R-:W-:Y:S01]  /*1400*/  DFMA R148, R154, R142.reuse, R158 ;  /* 0x0000008e9a94722b */ /* 0x080fe2000000009e */
[----:B------:R-:W3:Y:S05]  /*1410*/  LDG.E.64.CONSTANT R158, desc[UR6][R74.64+0x118] ;  /* 0x000118064a9e7981 */ /* 0x000eea000c1e9b00 */
[----:B----4-:R-:W-:Y:S01]  /*1420*/  DFMA R150, R150, R142, R152 ;  /* 0x0000008e9696722b */ /* 0x010fe20000000098 */
[----:B------:R-:W4:Y:S04]  /*1430*/  LDG.E.64.CONSTANT R154, desc[UR6][R74.64+0x128] ;  /* 0x000128064a9a7981 */ /* 0x000f28000c1e9b00 */
[----:B------:R-:W2:Y:S01]  /*1440*/  LDG.E.64.CONSTANT R152, desc[UR6][R74.64+0x120] ;  /* 0x000120064a987981 */ /* 0x000ea2000c1e9b00 */
[----:B---3--:R-:W-:-:S08]  /*1450*/  DFMA R158, R158, R76, RZ ;  /* 0x0000004c9e9e722b */ /* 0x008fd000000000ff */
[----:B--2---:R-:W-:-:S08]  /*1460*/  DFMA R152, R152, R78, R158 ;  /* 0x0000004e9898722b */ /* 0x004fd0000000009e */
[----:B----4-:R-:W-:Y:S01]  /*1470*/  DFMA R152, R154, R80, R152 ;  /* 0x000000509a98722b */ /* 0x010fe20000000098 */
[----:B------:R-:W2:Y:S07]  /*1480*/  LDG.E.64.CONSTANT R154, desc[UR6][R74.64+0x148] ;  /* 0x000148064a9a7981 */ /* 0x000eae000c1e9b00 */
[----:B------:R-:W-:Y:S01]  /*1490*/  DFMA R158, R156, R82, R152 ;  /* 0x000000529c9e722b */ /* 0x000fe20000000098 */
[----:B------:R-:W3:Y:S04]  /*14a0*/  LDG.E.64.CONSTANT R156, desc[UR6][R74.64+0x138] ;  /* 0x000138064a9c7981 */ /* 0x000ee8000c1e9b00 */
[----:B------:R-:W4:Y:S03]  /*14b0*/  LDG.E.64.CONSTANT R152, desc[UR6][R74.64+0x140] ;  /* 0x000140064a987981 */ /* 0x000f26000c1e9b00 */
[----:B---3--:R-:W-:-:S02]  /*14c0*/  DFMA R156, R156, R138, R158 ;  /* 0x0000008a9c9c722b */ /* 0x008fc4000000009e */
[----:B------:R-:W3:Y:S06]  /*14d0*/  LDG.E.64.CONSTANT R158, desc[UR6][R74.64+0x160] ;  /* 0x000160064a9e7981 */ /* 0x000eec000c1e9b00 */
[----:B----4-:R-:W-:Y:S02]  /*14e0*/  DFMA R152, R152, R140, R156 ;  /* 0x0000008c9898722b */ /* 0x010fe4000000009c */
[----:B------:R-:W4:Y:S06]  /*14f0*/  LDG.E.64.CONSTANT R156, desc[UR6][R74.64+0x158] ;  /* 0x000158064a9c7981 */ /* 0x000f2c000c1e9b00 */
[----:B--2---:R-:W-:Y:S01]  /*1500*/  DFMA R152, R154, R142, R152 ;  /* 0x0000008e9a98722b */ /* 0x004fe20000000098 */
[----:B------:R-:W2:Y:S02]  /*1510*/  LDG.E.64.CONSTANT R154, desc[UR6][R74.64+0x150] ;  /* 0x000150064a9a7981 */ /* 0x000ea4000c1e9b00 */
[----:B--2---:R-:W-:-:S08]  /*1520*/  DFMA R154, R154, R76, RZ ;  /* 0x0000004c9a9a722b */ /* 0x004fd000000000ff */
[----:B----4-:R-:W-:Y:S01]  /*1530*/  DFMA R154, R156, R78, R154 ;  /* 0x0000004e9c9a722b */ /* 0x010fe2000000009a */
[----:B------:R-:W2:Y:S07]  /*1540*/  LDG.E.64.CONSTANT R156, desc[UR6][R74.64+0x170] ;  /* 0x000170064a9c7981 */ /* 0x000eae000c1e9b00 */
[----:B---3--:R-:W-:Y:S02]  /*1550*/  DFMA R158, R158, R80, R154 ;  /* 0x000000509e9e722b */ /* 0x008fe4000000009a */
[----:B------:R-:W3:Y:S06]  /*1560*/  LDG.E.64.CONSTANT R154, desc[UR6][R74.64+0x178] ;  /* 0x000178064a9a7981 */ /* 0x000eec000c1e9b00 */
[----:B------:R-:W-:Y:S01]  /*1570*/  DFMA R158, R160, R82, R158 ;  /* 0x00000052a09e722b */ /* 0x000fe2000000009e */
[----:B------:R-:W4:Y:S07]  /*1580*/  LDG.E.64.CONSTANT R160, desc[UR6][R74.64+0x180] ;  /* 0x000180064aa07981 */ /* 0x000f2e000c1e9b00 */
[----:B--2---:R-:W-:-:S02]  /*1590*/  DFMA R156, R156, R138, R158 ;  /* 0x0000008a9c9c722b */ /* 0x004fc4000000009e */
[----:B------:R-:W2:Y:S06]  /*15a0*/  LDG.E.64.CONSTANT R158, desc[UR6][R74.64+0x188] ;  /* 0x000188064a9e7981 */ /* 0x000eac000c1e9b00 */
[----:B---3--:R-:W-:Y:S02]  /*15b0*/  DFMA R154, R154, R140, R156 ;  /* 0x0000008c9a9a722b */ /* 0x008fe4000000009c */
[----:B------:R-:W3:Y:S06]  /*15c0*/  LDG.E.64.CONSTANT R156, desc[UR6][R74.64+0x198] ;  /* 0x000198064a9c7981 */ /* 0x000eec000c1e9b00 */
[----:B----4-:R-:W-:-:S02]  /*15d0*/  DFMA R160, R160, R142, R154 ;  /* 0x0000008ea0a0722b */ /* 0x010fc4000000009a */
[----:B------:R-:W4:Y:S01]  /*15e0*/  LDG.E.64.CONSTANT R154, desc[UR6][R74.64+0x190] ;  /* 0x000190064a9a7981 */ /* 0x000f22000c1e9b00 */
[----:B--2---:R-:W-:-:S03]  /*15f0*/  DFMA R158, R158, R76, RZ ;  /* 0x0000004c9e9e722b */ /* 0x004fc600000000ff */
[----:B------:R-:W2:Y:S05]  /*1600*/  LDG.E.64.CONSTANT R76, desc[UR6][R74.64+0x1b0] ;  /* 0x0001b0064a4c7981 */ /* 0x000eaa000c1e9b00 */
[----:B----4-:R-:W-:Y:S01]  /*1610*/  DFMA R154, R154, R78, R158 ;  /* 0x0000004e9a9a722b */ /* 0x010fe2000000009e */
[----:B------:R-:W4:Y:S07]  /*1620*/  LDG.E.64.CONSTANT R78, desc[UR6][R74.64+0x1a8] ;  /* 0x0001a8064a4e7981 */ /* 0x000f2e000c1e9b00 */
[----:B---3--:R-:W-:Y:S01]  /*1630*/  DFMA R156, R156, R80, R154 ;  /* 0x000000509c9c722b */ /* 0x008fe2000000009a */
        /* <DEDUP_REMOVED lines=11> */
[----:B--2---:R-:W-:-:S08]  /*16f0*/  DFMA R76, R76, R140, R78 ;  /* 0x0000008c4c4c722b */ /* 0x004fd0000000004e */
[----:B------:R-:W-:-:S07]  /*1700*/  DFMA R76, R154, R142, R76 ;  /* 0x0000008e9a4c722b */ /* 0x000fce000000004c */
[----:B------:R0:W-:Y:S04]  /*1710*/  STS.64 [R3+0x1c0], R76 ;  /* 0x0001c04c03007388 */ /* 0x0001e80000000a00 */
.L_x_1492:
[----:B------:R-:W-:Y:S05]  /*1720*/  BSYNC.RECONVERGENT B0 ;  /* 0x0000000000007941 */ /* 0x000fea0003800200 */
.L_x_1491:
[----:B------:R-:W2:Y:S01]  /*1730*/  LDG.E.64.CONSTANT R142, desc[UR6][R72.64+0x1b8] ;  /* 0x0001b806488e7981 */ /* 0x000ea2000c1e9b00 */
[----:B0-----:R-:W-:-:S03]  /*1740*/  CS2R R146, SRZ ;  /* 0x0000000000927805 */ /* 0x001fc6000001ff00 */
[----:B------:R-:W3:Y:S04]  /*1750*/  @!P0 LDG.E.64.CONSTANT R128, desc[UR6][R136.64+0x18] ;  /* 0x0000180688808981 */ /* 0x000ee8000c1e9b00 */
[----:B------:R-:W4:Y:S04]  /*1760*/  @!P0 LDG.E.64.CONSTANT R130, desc[UR6][R136.64+0x20] ;  /* 0x0000200688828981 */ /* 0x000f28000c1e9b00 */
[----:B------:R-:W4:Y:S04]  /*1770*/  @!P0 LDG.E.64.CONSTANT R146, desc[UR6][R136.64+0x38] ;  /* 0x0000380688928981 */ /* 0x000f28000c1e9b00 */
[----:B------:R-:W4:Y:S04]  /*1780*/  @!P0 LDG.E.64.CONSTANT R124, desc[UR6][R136.64+0x8] ;  /* 0x00000806887c8981 */ /* 0x000f28000c1e9b00 */
[----:B------:R-:W4:Y:S04]  /*1790*/  @!P0 LDG.E.64.CONSTANT R126, desc[UR6][R136.64+0x10] ;  /* 0x00001006887e8981 */ /* 0x000f28000c1e9b00 */
[----:B------:R-:W4:Y:S04]  /*17a0*/  LDG.E.64.CONSTANT R140, desc[UR6][R72.64+0x148] ;  /* 0x00014806488c7981 */ /* 0x000f28000c1e9b00 */
[----:B------:R0:W4:Y:S04]  /*17b0*/  LDG.E.64.CONSTANT R138, desc[UR6][R72.64+0x180] ;  /* 0x00018006488a7981 */ /* 0x000128000c1e9b00 */
[----:B------:R-:W4:Y:S04]  /*17c0*/  @!P0 LDG.E.64.CONSTANT R132, desc[UR6][R136.64+0x28] ;  /* 0x0000280688848981 */ /* 0x000f28000c1e9b00 */
[----:B------:R1:W4:Y:S01]  /*17d0*/  @!P0 LDG.E.64.CONSTANT R134, desc[UR6][R136.64+0x30] ;  /* 0x0000300688868981 */ /* 0x000322000c1e9b00 */
[----:B------:R-:W-:-:S05]  /*17e0*/  IMAD.SHL.U32 R163, R163, 0x40, RZ ;  /* 0x00000040a3a37824 */ /* 0x000fca00078e00ff */
[C---:B------:R-:W-:Y:S02]  /*17f0*/  LOP3.LUT R145, R163.reuse, 0xfe00, RZ, 0xc0, !PT ;  /* 0x0000fe00a3917812 */ /* 0x040fe400078ec0ff */
[----:B------:R-:W-:-:S04]  /*1800*/  LOP3.LUT R163, R163, 0x1c0, RZ, 0xc0, !PT ;  /* 0x000001c0a3a37812 */ /* 0x000fc800078ec0ff */
[----:B------:R-:W-:Y:S01]  /*1810*/  IADD3 R145, PT, PT, R163, R162, R145 ;  /* 0x000000a2a3917210 */ /* 0x000fe20007ffe091 */
[----:B------:R-:W-:Y:S06]  /*1820*/  BAR.SYNC.DEFER_BLOCKING 0x0 ;  /* 0x0000000000007b1d */ /* 0x000fec0000010000 */
[----:B0-----:R-:W0:Y:S04]  /*1830*/  LDS.128 R72, [R145] ;  /* 0x0000000091487984 */ /* 0x001e280000000c00 */
[----:B------:R-:W1:Y:S04]  /*1840*/  LDS.128 R76, [R145+0x10] ;  /* 0x00001000914c7984 */ /* 0x000e680000000c00 */
[----:B------:R-:W1:Y:S04]  /*1850*/  LDS.128 R80, [R145+0x20] ;  /* 0x0000200091507984 */ /* 0x000e680000000c00 */
[----:B------:R-:W1:Y:S01]  /*1860*/  LDS.64 R148, [R145+0x30] ;  /* 0x0000300091947984 */ /* 0x000e620000000a00 */
[----:B0----5:R-:W-:-:S08]  /*1870*/  DFMA R150, R4, R72, RZ ;  /* 0x000000480496722b */ /* 0x021fd000000000ff */
[----:B------:R-:W-:-:S08]  /*1880*/  DFMA R150, R6, R74, R150 ;  /* 0x0000004a0696722b */ /* 0x000fd00000000096 */
[----:B-1----:R-:W-:-:S08]  /*1890*/  DFMA R150, R8, R76, R150 ;  /* 0x0000004c0896722b */ /* 0x002fd00000000096 */
[----:B------:R-:W-:-:S08]  /*18a0*/  DFMA R150, R10, R78, R150 ;  /* 0x0000004e0a96722b */ /* 0x000fd00000000096 */
[----:B------:R-:W-:-:S08]  /*18b0*/  DFMA R150, R12, R80, R150 ;  /* 0x000000500c96722b */ /* 0x000fd00000000096 */
[----:B------:R-:W-:-:S08]  /*18c0*/  DFMA R150, R14, R82, R150 ;  /* 0x000000520e96722b */ /* 0x000fd00000000096 */
[----:B------:R-:W-:Y:S02]  /*18d0*/  DFMA R150, R16, R148, R150 ;  /* 0x000000941096722b */ /* 0x000fe40000000096 */
[-C--:B------:R-:W-:Y:S02]  /*18e0*/  DFMA R154, R18, R72.reuse, RZ ;  /* 0x00000048129a722b */ /* 0x080fe400000000ff */
[-C--:B------:R-:W-:Y:S02]  /*18f0*/  DFMA R156, R32, R72.reuse, RZ ;  /* 0x00000048209c722b */ /* 0x080fe400000000ff */
[----:B------:R-:W-:Y:S02]  /*1900*/  DFMA R160, R46, R72, RZ ;  /* 0x000000482ea0722b */ /* 0x000fe400000000ff */
        /* <DEDUP_REMOVED lines=44> */
[-C--:B------:R-:W-:Y:S02]  /*1bd0*/  DFMA R76, R8, R122.reuse, RZ ;  /* 0x0000007a084c722b */ /* 0x080fe400000000ff */
[-C--:B------:R-:W-:Y:S02]  /*1be0*/  DFMA R78, R10, R122.reuse, RZ ;  /* 0x0000007a0a4e722b */ /* 0x080fe400000000ff */
[-C--:B------:R-:W-:Y:S02]  /*1bf0*/  DFMA R80, R12, R122.reuse, RZ ;  /* 0x0000007a0c50722b */ /* 0x080fe400000000ff */
[----:B------:R-:W-:Y:S02]  /*1c00*/  DFMA R82, R14, R122, RZ ;  /* 0x0000007a0e52722b */ /* 0x000fe400000000ff */
[----:B--2---:R-:W-:Y:S02]  /*1c10*/  DFMA R74, R142, R148, R74 ;  /* 0x000000948e4a722b */ /* 0x004fe4000000004a */
[----:B---3--:R-:W-:-:S02]  /*1c20*/  DMUL R128, R72, R128 ;  /* 0x0000008048807228 */ /* 0x008fc40000000000 */
[----:B------:R-:W-:Y:S02]  /*1c30*/  DFMA R72, R4, R122, RZ ;  /* 0x0000007a0448722b */ /* 0x000fe400000000ff */
[----:B----4-:R-:W-:Y:S02]  /*1c40*/  DMUL R130, R136, R130 ;  /* 0x0000008288827228 */ /* 0x010fe40000000000 */
[----:B------:R-:W-:Y:S02]  /*1c50*/  DFMA R136, R16, R122, RZ ;  /* 0x0000007a1088722b */ /* 0x000fe400000000ff */
[----:B------:R-:W-:Y:S02]  /*1c60*/  DMUL R146, R74, R146 ;  /* 0x000000924a927228 */ /* 0x000fe40000000000 */
[----:B------:R-:W-:Y:S02]  /*1c70*/  DFMA R74, R6, R122, RZ ;  /* 0x0000007a064a722b */ /* 0x000fe400000000ff */
[----:B------:R-:W-:-:S02]  /*1c80*/  DMUL R124, R154, R124 ;  /* 0x0000007c9a7c7228 */ /* 0x000fc40000000000 */
[----:B------:R-:W-:-:S06]  /*1c90*/  DMUL R126, R156, R126 ;  /* 0x0000007e9c7e7228 */ /* 0x000fcc0000000000 */
        /* <DEDUP_REMOVED lines=53> */
[----:B------:R-:W-:Y:S01]  /*1ff0*/  DFMA R148, R142, R146, R148 ;  /* 0x000000928e94722b */ /* 0x000fe20000000094 */
[----:B------:R1:W-:Y:S01]  /*2000*/  STS.128 [R145], R72 ;  /* 0x0000004891007388 */ /* 0x0003e20000000c00 */
[----:B------:R-:W-:Y:S03]  /*2010*/  BSSY.RECONVERGENT B0, `(.L_x_1493) ;  /* 0x000004e000007945 */ /* 0x000fe60003800200 */
[----:B------:R1:W-:Y:S04]  /*2020*/  STS.128 [R145+0x10], R76 ;  /* 0x0000104c91007388 */ /* 0x0003e80000000c00 */
[----:B------:R1:W-:Y:S04]  /*2030*/  STS.128 [R145+0x20], R80 ;  /* 0x0000205091007388 */ /* 0x0003e80000000c00 */
[----:B------:R1:W-:Y:S01]  /*2040*/  STS.64 [R145+0x30], R148 ;  /* 0x0000309491007388 */ /* 0x0003e20000000a00 */
[----:B------:R-:W-:Y:S01]  /*2050*/  BAR.SYNC.DEFER_BLOCKING 0x0 ;  /* 0x0000000000007b1d */ /* 0x000fe20000010000 */
[----:B0-----:R-:W-:-:S05]  /*2060*/  ISETP.GT.U32.OR P0, PT, R137, 0x30, P0 ;  /* 0x000000308900780c */ /* 0x001fca0000704470 */
[----:B------:R-:W-:Y:S08]  /*2070*/  @P2 BRA `(.L_x_1494) ;  /* 0x00000004001c2947 */ /* 0x000ff00003800000 */
[----:B-1----:R-:W0:Y:S04]  /*2080*/  LDS.64 R72, [R3] ;  /* 0x0000000003487984 */ /* 0x002e280000000a00 */
[----:B------:R-:W1:Y:S04]  /*2090*/  LDS.64 R82, [R3+0x40] ;  /* 0x0000400003527984 */ /* 0x000e680000000a00 */
[----:B------:R-:W2:Y:S04]  /*20a0*/  LDS.64 R80, [R3+0x80] ;  /* 0x0000800003507984 */ /* 0x000ea80000000a00 */
[----:B------:R-:W3:Y:S04]  /*20b0*/  LDS.64 R74, [R3+0xc0] ;  /* 0x0000c000034a7984 */ /* 0x000ee80000000a00 */
        /* <DEDUP_REMOVED lines=9> */
[-C--:B-1----:R-:W-:Y:S02]  /*2150*/  DFMA R146, R18, R82.reuse, R146 ;  /* 0x000000521292722b */ /* 0x082fe40000000092 */
[-C--:B------:R-:W-:Y:S02]  /*2160*/  DFMA R150, R20, R82.reuse, R150 ;  /* 0x000000521496722b */ /* 0x080fe40000000096 */
[-C--:B------:R-:W-:Y:S02]  /*2170*/  DFMA R152, R22, R82.reuse, R152 ;  /* 0x000000521698722b */ /* 0x080fe40000000098 */
[-C--:B------:R-:W-:Y:S02]  /*2180*/  DFMA R154, R24, R82.reuse, R154 ;  /* 0x00000052189a722b */ /* 0x080fe4000000009a */
[-C--:B------:R-:W-:Y:S02]  /*2190*/  DFMA R148, R26, R82.reuse, R148 ;  /* 0x000000521a94722b */ /* 0x080fe40000000094 */
[----:B------:R-:W-:-:S02]  /*21a0*/  DFMA R78, R28, R82, R78 ;  /* 0x000000521c4e722b */ /* 0x000fc4000000004e */
[----:B------:R-:W-:Y:S01]  /*21b0*/  DFMA R82, R30, R82, R72 ;  /* 0x000000521e52722b */ /* 0x000fe20000000048 */
[----:B------:R-:W0:Y:S01]  /*21c0*/  LDS.64 R72, [R3+0x100] ;  /* 0x0001000003487984 */ /* 0x000e220000000a00 */
[-C--:B--2---:R-:W-:Y:S02]  /*21d0*/  DFMA R146, R32, R80.reuse, R146 ;  /* 0x000000502092722b */ /* 0x084fe40000000092 */
[-C--:B------:R-:W-:Y:S02]  /*21e0*/  DFMA R150, R34, R80.reuse, R150 ;  /* 0x000000502296722b */ /* 0x080fe40000000096 */
[-C--:B------:R-:W-:Y:S02]  /*21f0*/  DFMA R152, R36, R80.reuse, R152 ;  /* 0x000000502498722b */ /* 0x080fe40000000098 */
[-C--:B------:R-:W-:Y:S02]  /*2200*/  DFMA R154, R38, R80.reuse, R154 ;  /* 0x00000050269a722b */ /* 0x080fe4000000009a */
[----:B------:R-:W-:-:S02]  /*2210*/  DFMA R148, R40, R80, R148 ;  /* 0x000000502894722b */ /* 0x000fc40000000094 */
[-C--:B------:R-:W-:Y:S02]  /*2220*/  DFMA R78, R42, R80.reuse, R78 ;  /* 0x000000502a4e722b */ /* 0x080fe4000000004e */
[----:B------:R-:W-:Y:S01]  /*2230*/  DFMA R80, R44, R80, R82 ;  /* 0x000000502c50722b */ /* 0x000fe20000000052 */
[----:B------:R-:W1:Y:S01]  /*2240*/  LDS.64 R82, [R3+0x180] ;  /* 0x0001800003527984 */ /* 0x000e620000000a00 */
[-C--:B---3--:R-:W-:Y:S02]  /*2250*/  DFMA R146, R46, R74.reuse, R146 ;  /* 0x0000004a2e92722b */ /* 0x088fe40000000092 */
        /* <DEDUP_REMOVED lines=41> */
.L_x_1494:
[----:B------:R-:W-:Y:S05]  /*24f0*/  BSYNC.RECONVERGENT B0 ;  /* 0x0000000000007941 */ /* 0x000fea0003800200 */
.L_x_1493:
[----:B------:R-:W-:Y:S06]  /*2500*/  BAR.SYNC.DEFER_BLOCKING 0x0 ;  /* 0x0000000000007b1d */ /* 0x000fec0000010000 */
[----:B------:R-:W-:Y:S04]  /*2510*/  BSSY.RECONVERGENT B0, `(.L_x_1495) ;  /* 0x0000042000007945 */ /* 0x000fe80003800200 */
[----:B------:R-:W-:Y:S05]  /*2520*/  @P1 BRA `(.L_x_1496) ;  /* 0x0000000400001947 */ /* 0x000fea0003800000 */
[----:B01----:R-:W0:Y:S04]  /*2530*/  LDS.64 R78, [R2] ;  /* 0x00000000024e7984 */ /* 0x003e280000000a00 */
        /* <DEDUP_REMOVED lines=13> */
[-C--:B-1----:R-:W-:Y:S02]  /*2610*/  DFMA R20, R20, R80.reuse, R6 ;  /* 0x000000501414722b */ /* 0x082fe40000000006 */
[-C--:B------:R-:W-:Y:S01]  /*2620*/  DFMA R82, R18, R80.reuse, R82 ;  /* 0x000000501252722b */ /* 0x080fe20000000052 */
[----:B------:R-:W1:Y:S01]  /*2630*/  LDS.64 R6, [R2+0xc00] ;  /* 0x000c000002067984 */ /* 0x000e620000000a00 */
        /* <DEDUP_REMOVED lines=47> */
.L_x_1496:
[----:B------:R-:W-:Y:S05]  /*2930*/  BSYNC.RECONVERGENT B0 ;  /* 0x0000000000007941 */ /* 0x000fea0003800200 */
.L_x_1495:
        /* <DEDUP_REMOVED lines=13> */
.L_x_1497:
        /* <DEDUP_REMOVED lines=15> */
.L_x_3077:


//--------------------- .text._Z30massMatrixMultiplyGlobalKernelILi7ELi8ELi1EEviPKdS1_S1_S1_Pd --------------------------
	.section	.text._Z30massMatrixMultiplyGlobalKernelILi7ELi8ELi1EEviPKdS1_S1_S1_Pd,"ax",@progbits
	.align	128
        .global         _Z30massMatrixMultiplyGlobalKernelILi7ELi8ELi1EEviPKdS1_S1_S1_Pd
        .type           _Z30massMatrixMultiplyGlobalKernelILi7ELi8ELi1EEviPKdS1_S1_S1_Pd,@function
        .size           _Z30massMatrixMultiplyGlobalKernelILi7ELi8ELi1EEviPKdS1_S1_S1_Pd,(.L_x_3078 - _Z30massMatrixMultiplyGlobalKernelILi7ELi8ELi1EEviPKdS1_S1_S1_Pd)
        .other          _Z30massMatrixMultiplyGlobalKernelILi7ELi8ELi1EEviPKdS1_S1_S1_Pd,@"STO_CUDA_ENTRY STV_DEFAULT"
_Z30massMatrixMultiplyGlobalKernelILi7ELi8ELi1EEviPKdS1_S1_S1_Pd:
.text._Z30massMatrixMultiplyGlobalKernelILi7ELi8ELi1EEviPKdS1_S1_S1_Pd:
        /* <DEDUP_REMOVED lines=10> */
[----:B------:R-:W0:Y:S03]  /*00a0*/  LDCU UR4, c[0x0][0x380] ;  /* 0x00007000ff0477ac */ /* 0x000e260008000800 */
[----:B--2---:R-:W-:-:S03]  /*00b0*/  IMAD R13, R0, 0x40, R5 ;  /* 0x00000040000d7824 */ /* 0x004fc600078e0205 */
[----:B------:R-:W2:Y:S02]  /*00c0*/  LDC.64 R10, c[0x0][0x390] ;  /* 0x0000e400ff0a7b82 */ /* 0x000ea40000000a00 */
[----:B------:R-:W-:-:S05]  /*00d0*/  LEA R13, R13, 0x7, 0x3 ;  /* 0x000000070d0d7811 */ /* 0x000fca00078e18ff */
[----:B---3--:R-:W-:Y:S01]  /*00e0*/  IMAD.WIDE R6, R13, 0x8, R6 ;  /* 0x000000080d067825 */ /* 0x008fe200078e0206 */
[----:B-1----:R-:W5:Y:S01]  /*00f0*/  LDG.E.64.CONSTANT R76, desc[UR6][R2.64] ;  /* 0x00000006024c7981 */ /* 0x002f62000c1e9b00 */
[----:B------:R-:W1:Y:S03]  /*0100*/  LDC.64 R12, c[0x0][0x398] ;  /* 0x0000e600ff0c7b82 */ /* 0x000e660000000a00 */
        /* <DEDUP_REMOVED lines=16> */
[----:B----4-:R-:W5:Y:S02]  /*0210*/  LDG.E.64.CONSTANT R60, desc[UR6][R8.64] ;  /* 0x00000006083c7981 */ /* 0x010f64000c1e9b00 */
[----:B------:R-:W-:Y:S02]  /*0220*/  IMAD R4, R4, 0x2493, RZ ;  /* 0x0000249304047824 */ /* 0x000fe400078e02ff */
[----:B------:R-:W5:Y:S03]  /*0230*/  LDG.E.64.CONSTANT R58, desc[UR6][R8.64+0x8] ;  /* 0x00000806083a7981 */ /* 0x000f66000c1e9b00 */
[----:B------:R-:W-:Y:S01]  /*0240*/  SHF.R.U32.HI R4, RZ, 0x10, R4 ;  /* 0x00000010ff047819 */ /* 0x000fe20000011604 */
[----:B------:R-:W5:Y:S04]  /*0250*/  LDG.E.64.CONSTANT R56, desc[UR6][R8.64+0x10] ;  /* 0x0000100608387981 */ /* 0x000f68000c1e9b00 */
[----:B------:R-:W5:Y:S04]  /*0260*/  LDG.E.64.CONSTANT R54, desc[UR6][R8.64+0x20] ;  /* 0x0000200608367981 */ /* 0x000f68000c1e9b00 */
[----:B------:R-:W5:Y:S04]  /*0270*/  LDG.E.64.CONSTANT R52, desc[UR6][R8.64+0x28] ;  /* 0x0000280608347981 */ /* 0x000f68000c1e9b00 */
[----:B------:R-:W5:Y:S04]  /*0280*/  LDG.E.64.CONSTANT R50, desc[UR6][R8.64+0x30] ;  /* 0x0000300608327981 */ /* 0x000f68000c1e9b00 */
[----:B------:R-:W5:Y:S04]  /*0290*/  LDG.E.64.CONSTANT R48, desc[UR6][R8.64+0x18] ;  /* 0x0000180608307981 */ /* 0x000f68000c1e9b00 */
[----:B------:R1:W5:Y:S04]  /*02a0*/  LDG.E.64.CONSTANT R46, desc[UR6][R8.64+0x38] ;  /* 0x00003806082e7981 */ /* 0x000368000c1e9b00 */
[----:B------:R-:W5:Y:S04]  /*02b0*/  LDG.E.64.CONSTANT R78, desc[UR6][R6.64+-0x8] ;  /* 0xfffff806064e7981 */ /* 0x000f68000c1e9b00 */
[----:B------:R-:W5:Y:S01]  /*02c0*/  LDG.E.64.CONSTANT R80, desc[UR6][R6.64+-0x10] ;  /* 0xfffff00606507981 */ /* 0x000f62000c1e9b00 */
[----:B-1----:R-:W-:Y:S01]  /*02d0*/  IMAD.MOV R8, RZ, RZ, -R4 ;  /* 0x000000ffff087224 */ /* 0x002fe200078e0a04 */
[----:B------:R-:W-:-:S02]  /*02e0*/  PRMT R9, R5, 0x9910, RZ ;  /* 0x0000991005097816 */ /* 0x000fc400000000ff */
[----:B------:R-:W5:Y:S02]  /*02f0*/  LDG.E.64.CONSTANT R82, desc[UR6][R6.64+-0x38] ;  /* 0xffffc80606527981 */ /* 0x000f64000c1e9b00 */
[----:B------:R-:W-:Y:S01]  /*0300*/  PRMT R8, R8, 0x7710, RZ ;  /* 0x0000771008087816 */ /* 0x000fe200000000ff */
[----:B------:R-:W-:Y:S01]  /*0310*/  IMAD R9, R9, 0x25, RZ ;  /* 0x0000002509097824 */ /* 0x000fe200078e02ff */
[----:B------:R-:W5:Y:S03]  /*0320*/  LDG.E.64.CONSTANT R84, desc[UR6][R6.64+-0x30] ;  /* 0xffffd00606547981 */ /* 0x000f66000c1e9b00 */
[----:B------:R-:W-:Y:S01]  /*0330*/  IMAD.IADD R8, R8, 0x1, R5 ;  /* 0x0000000108087824 */ /* 0x000fe200078e0205 */
[----:B------:R-:W5:Y:S04]  /*0340*/  LDG.E.64.CONSTANT R86, desc[UR6][R6.64+-0x28] ;  /* 0xffffd80606567981 */ /* 0x000f68000c1e9b00 */
[----:B------:R-:W5:Y:S04]  /*0350*/  LDG.E.64.CONSTANT R88, desc[UR6][R6.64+-0x18] ;  /* 0xffffe80606587981 */ /* 0x000f68000c1e9b00 */
[----:B------:R-:W5:Y:S04]  /*0360*/  LDG.E.64.CONSTANT R90, desc[UR6][R6.64] ;  /* 0x00000006065a7981 */ /* 0x000f68000c1e9b00 */
[----:B------:R1:W5:Y:S01]  /*0370*/  LDG.E.64.CONSTANT R92, desc[UR6][R6.64+-0x20] ;  /* 0xffffe006065c7981 */ /* 0x000362000c1e9b00 */
[----:B------:R-:W3:Y:S01]  /*0380*/  S2UR UR5, SR_CgaCtaId ;  /* 0x00000000000579c3 */ /* 0x000ee20000008800 */
[----:B------:R-:W-:-:S02]  /*0390*/  ISETP.GE.U32.AND P0, PT, R5, 0x31, PT ;  /* 0x000000310500780c */ /* 0x000fc40003f06070 */
[C---:B------:R-:W-:Y:S01]  /*03a0*/  ISETP.GT.U32.AND P1, PT, R5.reuse, 0x30, PT ;  /* 0x000000300500780c */ /* 0x040fe20003f24070 */
[----:B--2---:R-:W5:Y:S01]  /*03b0*/  LDG.E.64.CONSTANT R44, desc[UR6][R10.64+0x40] ;  /* 0x000040060a2c7981 */ /* 0x004f62000c1e9b00 */
[----:B------:R-:W-:-:S03]  /*03c0*/  ISETP.GT.U32.AND P2, PT, R5, 0x37, PT ;  /* 0x000000370500780c */ /* 0x000fc60003f44070 */
[----:B------:R-:W5:Y:S01]  /*03d0*/  LDG.E.64.CONSTANT R42, desc[UR6][R10.64+0x48] ;  /* 0x000048060a2a7981 */ /* 0x000f62000c1e9b00 */
[----:B-1----:R-:W-:Y:S02]  /*03e0*/  LOP3.LUT R6, R9, 0xffff, RZ, 0xc0, !PT ;  /* 0x0000ffff09067812 */ /* 0x002fe400078ec0ff */
[----:B------:R-:W-:Y:S01]  /*03f0*/  LOP3.LUT R7, R8, 0xffff, RZ, 0xc0, !PT ;  /* 0x0000ffff08077812 */ /* 0x000fe200078ec0ff */
[----:B------:R-:W5:Y:S01]  /*0400*/  LDG.E.64.CONSTANT R40, desc[UR6][R10.64+0x60] ;  /* 0x000060060a287981 */ /* 0x000f62000c1e9b00 */
[----:B------:R-:W-:Y:S02]  /*0410*/  SHF.R.U32.HI R6, RZ, 0x8, R6 ;  /* 0x00000008ff067819 */ /* 0x000fe40000011606 */
[----:B------:R-:W-:Y:S01]  /*0420*/  LEA.HI R4, R7, R4, RZ, 0x1f ;  /* 0x0000000407047211 */ /* 0x000fe200078ff8ff */
[----:B------:R-:W5:Y:S02]  /*0430*/  LDG.E.64.CONSTANT R38, desc[UR6][R10.64+0x68] ;  /* 0x000068060a267981 */ /* 0x000f64000c1e9b00 */
[----:B------:R-:W-:Y:S01]  /*0440*/  IMAD.MOV R8, RZ, RZ, -R6 ;  /* 0x000000ffff087224 */ /* 0x000fe200078e0a06 */
[----:B------:R-:W-:Y:S01]  /*0450*/  LOP3.LUT R4, R4, 0xffff, RZ, 0xc0, !PT ;  /* 0x0000ffff04047812 */ /* 0x000fe200078ec0ff */
[----:B------:R-:W5:Y:S01]  /*0460*/  LDG.E.64.CONSTANT R36, desc[UR6][R10.64+0x50] ;  /* 0x000050060a247981 */ /* 0x000f62000c1e9b00 */
[----:B0-----:R-:W-:-:S02]  /*0470*/  ISETP.LT.AND P0, PT, R0, UR4, !P0 ;  /* 0x0000000400007c0c */ /* 0x001fc4000c701270 */
[----:B------:R-:W-:Y:S01]  /*0480*/  PRMT R8, R8, 0x7710, RZ ;  /* 0x0000771008087816 */ /* 0x000fe200000000ff */
[----:B------:R-:W5:Y:S01]  /*0490*/  LDG.E.64.CONSTANT R34, desc[UR6][R10.64+0x70] ;  /* 0x000070060a227981 */ /* 0x000f62000c1e9b00 */
[----:B------:R-:W-:-:S03]  /*04a0*/  SHF.R.U32.HI R4, RZ, 0x2, R4 ;  /* 0x00000002ff047819 */ /* 0x000fc60000011604 */
[----:B------:R-:W-:Y:S01]  /*04b0*/  IMAD.IADD R7, R8, 0x1, R5 ;  /* 0x0000000108077824 */ /* 0x000fe200078e0205 */
[----:B------:R-:W-:Y:S01]  /*04c0*/  PRMT R4, R4, 0x9910, RZ ;  /* 0x0000991004047816 */ /* 0x000fe200000000ff */
[----:B------:R-:W5:Y:S03]  /*04d0*/  LDG.E.64.CONSTANT R32, desc[UR6][R10.64+0x58] ;  /* 0x000058060a207981 */ /* 0x000f66000c1e9b00 */
[----:B------:R-:W-:Y:S01]  /*04e0*/  LOP3.LUT R7, R7, 0xfe, RZ, 0xc0, !PT ;  /* 0x000000fe07077812 */ /* 0x000fe200078ec0ff */
[----:B------:R-:W0:Y:S01]  /*04f0*/  @P0 LDC.64 R124, c[0x0][0x3a0] ;  /* 0x0000e800ff7c0b82 */ /* 0x000e220000000a00 */
[----:B------:R-:W-:Y:S01]  /*0500*/  IMAD R4, R4, 0x7, RZ ;  /* 0x0000000704047824 */ /* 0x000fe200078e02ff */
[----:B------:R-:W-:Y:S01]  /*0510*/  UMOV UR4, 0x400 ;  /* 0x0000040000047882 */ /* 0x000fe20000000000 */
[----:B------:R-:W-:Y:S01]  /*0520*/  LEA.HI R7, R7, R6, RZ, 0x1f ;  /* 0x0000000607077211 */ /* 0x000fe200078ff8ff */
[----:B---3--:R-:W-:Y:S01]  /*0530*/  ULEA UR4, UR5, UR4, 0x18 ;  /* 0x0000000405047291 */ /* 0x008fe2000f8ec0ff */
[----:B------:R-:W-:Y:S01]  /*0540*/  IMAD.MOV R4, RZ, RZ, -R4 ;  /* 0x000000ffff047224 */ /* 0x000fe200078e0a04 */
[----:B------:R1:W5:Y:S01]  /*0550*/  LDG.E.64.CONSTANT R30, desc[UR6][R10.64+0x78] ;  /* 0x000078060a1e7981 */ /* 0x000362000c1e9b00 */
[----:B------:R-:W-:-:S03]  /*0560*/  LOP3.LUT R7, R7, 0xfc, RZ, 0xc0, !PT ;  /* 0x000000fc07077812 */ /* 0x000fc600078ec0ff */
[----:B------:R-:W-:Y:S02]  /*0570*/  PRMT R4, R4, 0x7710, RZ ;  /* 0x0000771004047816 */ /* 0x000fe400000000ff */
[----:B------:R-:W-:Y:S02]  /*0580*/  LEA R95, R95, UR4, 0xc ;  /* 0x000000045f5f7c11 */ /* 0x000fe4000f8e60ff */
[----:B------:R-:W-:Y:S01]  /*0590*/  SHF.R.U32.HI R6, RZ, 0x2, R7 ;  /* 0x00000002ff067819 */ /* 0x000fe20000011607 */
[----:B------:R-:W-:Y:S02]  /*05a0*/  IMAD.SHL.U32 R8, R5, 0x40, RZ ;  /* 0x0000004005087824 */ /* 0x000fe400078e00ff */
[----:B------:R-:W-:Y:S02]  /*05b0*/  IMAD.IADD R4, R4, 0x1, R5 ;  /* 0x0000000104047824 */ /* 0x000fe400078e0205 */
[----:B------:R-:W-:Y:S01]  /*05c0*/  IMAD R7, R6, 0x40, R95 ;  /* 0x0000004006077824 */ /* 0x000fe200078e025f */
[----:B-1----:R-:W-:Y:S01]  /*05d0*/  LOP3.LUT R10, R8, 0xfe00, RZ, 0xc0, !PT ;  /* 0x0000fe00080a7812 */ /* 0x002fe200078ec0ff */
[----:B------:R-:W-:Y:S01]  /*05e0*/  @P0 IMAD R5, R0, 0x157, R5 ;  /* 0x0000015700050824 */ /* 0x000fe200078e0205 */
[----:B------:R-:W-:Y:S01]  /*05f0*/  LOP3.LUT R4, R4, 0xffff, RZ, 0xc0, !PT ;  /* 0x0000ffff04047812 */ /* 0x000fe200078ec0ff */
[----:B------:R-:W-:Y:S01]  /*0600*/  IMAD R96, R6, 0x1c0, R7 ;  /* 0x000001c006607824 */ /* 0x000fe200078e0207 */
[----:B------:R-:W-:Y:S01]  /*0610*/  LOP3.LUT R8, R8, 0x1c0, RZ, 0xc0, !PT ;  /* 0x000001c008087812 */ /* 0x000fe200078ec0ff */
[----:B------:R-:W-:Y:S01]  /*0620*/  BSSY.RECONVERGENT B0, `(.L_x_1498) ;  /* 0x0000068000007945 */ /* 0x000fe20003800200 */
[----:B0-----:R-:W-:-:S02]  /*0630*/  @P0 IMAD.WIDE R124, R5, 0x8, R124 ;  /* 0x00000008057c0825 */ /* 0x001fc400078e027c */
[----:B------:R-:W-:Y:S02]  /*0640*/  IADD3 R95, PT, PT, R8, R95, R10 ;  /* 0x0000005f085f7210 */ /* 0x000fe40007ffe00a */
[C---:B------:R-:W-:Y:S02]  /*0650*/  IMAD R94, R4.reuse, 0x8, R7 ;  /* 0x00000008045e7824 */ /* 0x040fe400078e0207 */
        /* <DEDUP_REMOVED lines=26> */
[----:B------:R-:W-:Y:S01]  /*0800*/  DFMA R104, R12, R104, RZ ;  /* 0x000000680c68722b */ /* 0x000fe200000000ff */
[----:B------:R-:W3:Y:S03]  /*0810*/  LDG.E.64.CONSTANT R12, desc[UR6][R122.64+0x30] ;  /* 0x000030067a0c7981 */ /* 0x000ee6000c1e9b00 */
[C---:B------:R-:W-:Y:S01]  /*0820*/  DFMA R4, R10.reuse, R98, R4 ;  /* 0x000000620a04722b */ /* 0x040fe20000000004 */
[----:B------:R-:W4:Y:S01]  /*0830*/  LDG.E.64.CONSTANT R98, desc[UR6][R122.64+0x10] ;  /* 0x000010067a627981 */ /* 0x000f22000c1e9b00 */
[----:B------:R-:W-:-:S03]  /*0840*/  DFMA R102, R10, R102, R110 ;  /* 0x000000660a66722b */ /* 0x000fc6000000006e */
[----:B------:R-:W4:Y:S01]  /*0850*/  LDG.E.64.CONSTANT R110, desc[UR6][R122.64+0x38] ;  /* 0x000038067a6e7981 */ /* 0x000f22000c1e9b00 */
[----:B--2---:R-:W-:-:S03]  /*0860*/  DFMA R6, R10, R6, R104 ;  /* 0x000000060a06722b */ /* 0x004fc60000000068 */
[----:B------:R-:W2:Y:S01]  /*0870*/  LDG.E.64.CONSTANT R10, desc[UR6][R122.64+0x70] ;  /* 0x000070067a0a7981 */ /* 0x000ea2000c1e9b00 */
[----:B------:R-:W-:-:S08]  /*0880*/  DADD R104, R100, R106 ;  /* 0x0000000064687229 */ /* 0x000fd0000000006a */
[C---:B---3--:R-:W-:Y:S01]  /*0890*/  DFMA R4, R104.reuse, R12, R4 ;  /* 0x0000000c6804722b */ /* 0x048fe20000000004 */
[----:B------:R-:W3:Y:S01]  /*08a0*/  LDG.E.64.CONSTANT R12, desc[UR6][R122.64+0x58] ;  /* 0x000058067a0c7981 */ /* 0x000ee2000c1e9b00 */
[----:B----4-:R-:W-:-:S03]  /*08b0*/  DFMA R8, R104, R98, R8 ;  /* 0x000000626808722b */ /* 0x010fc60000000008 */
[----:B------:R-:W4:Y:S01]  /*08c0*/  LDG.E.64.CONSTANT R98, desc[UR6][R122.64+0x78] ;  /* 0x000078067a627981 */ /* 0x000f22000c1e9b00 */
[----:B------:R-:W-:Y:S02]  /*08d0*/  DFMA R102, R104, R120, R102 ;  /* 0x000000786866722b */ /* 0x000fe40000000066 */
[----:B------:R-:W-:Y:S02]  /*08e0*/  DADD R120, R114, -R112 ;  /* 0x0000000072787229 */ /* 0x000fe40000000870 */
[----:B------:R-:W-:Y:S02]  /*08f0*/  DADD R108, R108, -R118 ;  /* 0x000000006c6c7229 */ /* 0x000fe40000000876 */
[----:B--2---:R-:W-:Y:S01]  /*0900*/  DFMA R6, R104, R10, R6 ;  /* 0x0000000a6806722b */ /* 0x004fe20000000006 */
[----:B------:R-:W0:Y:S01]  /*0910*/  LDC.64 R104, c[0x0][0x398] ;  /* 0x0000e600ff687b82 */ /* 0x000e220000000a00 */
[----:B------:R-:W-:-:S08]  /*0920*/  DADD R10, R14, R14 ;  /* 0x000000000e0a7229 */ /* 0x000fd0000000000e */
[----:B------:R-:W-:-:S08]  /*0930*/  DMUL R10, R10, 0.5 ;  /* 0x3fe000000a0a7828 */ /* 0x000fd00000000000 */
[C---:B---3--:R-:W-:Y:S02]  /*0940*/  DFMA R12, R10.reuse, R12, R102 ;  /* 0x0000000c0a0c722b */ /* 0x048fe40000000066 */
[C---:B------:R-:W-:Y:S02]  /*0950*/  DFMA R8, R10.reuse, R116, R8 ;  /* 0x000000740a08722b */ /* 0x040fe40000000008 */
[C---:B------:R-:W-:Y:S02]  /*0960*/  DFMA R4, R10.reuse, R110, R4 ;  /* 0x0000006e0a04722b */ /* 0x040fe40000000004 */
[----:B----4-:R-:W-:Y:S01]  /*0970*/  DFMA R98, R10, R98, R6 ;  /* 0x000000620a62722b */ /* 0x010fe20000000006 */
        /* <DEDUP_REMOVED lines=12> */
[----:B------:R-:W-:Y:S01]  /*0a40*/  DFMA R10, R120, R10, RZ ;  /* 0x0000000a780a722b */ /* 0x000fe200000000ff */
[----:B------:R-:W2:Y:S01]  /*0a50*/  LDG.E.64.CONSTANT R120, desc[UR6][R104.64+0x70] ;  /* 0x0000700668787981 */ /* 0x000ea2000c1e9b00 */
[----:B------:R-:W-:-:S03]  /*0a60*/  DFMA R102, R108, R114, R102 ;  /* 0x000000726c66722b */ /* 0x000fc60000000066 */
[----:B------:R-:W3:Y:S01]  /*0a70*/  LDG.E.64.CONSTANT R114, desc[UR6][R104.64+0x50] ;  /* 0x0000500668727981 */ /* 0x000ee2000c1e9b00 */
[C---:B------:R-:W-:Y:S02]  /*0a80*/  DFMA R110, R108.reuse, R118, R110 ;  /* 0x000000766c6e722b */ /* 0x040fe4000000006e */
[C---:B------:R-:W-:Y:S02]  /*0a90*/  DFMA R6, R108.reuse, R116, R6 ;  /* 0x000000746c06722b */ /* 0x040fe40000000006 */
[----:B------:R-:W-:Y:S01]  /*0aa0*/  DFMA R10, R108, R112, R10 ;  /* 0x000000706c0a722b */ /* 0x000fe2000000000a */
[----:B------:R-:W4:Y:S04]  /*0ab0*/  LDG.E.64.CONSTANT R116, desc[UR6][R104.64+0x18] ;  /* 0x0000180668747981 */ /* 0x000f28000c1e9b00 */
[----:B------:R-:W4:Y:S04]  /*0ac0*/  LDG.E.64.CONSTANT R108, desc[UR6][R104.64+0x10] ;  /* 0x00001006686c7981 */ /* 0x000f28000c1e9b00 */
[----:B------:R-:W4:Y:S01]  /*0ad0*/  LDG.E.64.CONSTANT R112, desc[UR6][R104.64+0x30] ;  /* 0x0000300668707981 */ /* 0x000f22000c1e9b00 */
[----:B------:R-:W-:-:S03]  /*0ae0*/  DADD R118, R100, -R106 ;  /* 0x0000000064767229 */ /* 0x000fc6000000086a */
[----:B------:R-:W4:Y:S04]  /*0af0*/  LDG.E.64.CONSTANT R100, desc[UR6][R104.64+0x58] ;  /* 0x0000580668647981 */ /* 0x000f28000c1e9b00 */
[----:B------:R-:W4:Y:S01]  /*0b00*/  LDG.E.64.CONSTANT R106, desc[UR6][R104.64+0x38] ;  /* 0x00003806686a7981 */ /* 0x000f22000c1e9b00 */
[----:B------:R-:W-:Y:S02]  /*0b10*/  DADD R14, R14, -R14 ;  /* 0x000000000e0e7229 */ /* 0x000fe4000000080e */
[C---:B--2---:R-:W-:Y:S02]  /*0b20*/  DFMA R10, R118.reuse, R120, R10 ;  /* 0x00000078760a722b */ /* 0x044fe4000000000a */
[----:B---3--:R-:W-:-:S06]  /*0b30*/  DFMA R102, R118, R114, R102 ;  /* 0x000000727666722b */ /* 0x008fcc0000000066 */
[----:B------:R-:W-:Y:S02]  /*0b40*/  DFMA R122, R14, R122, R10 ;  /* 0x0000007a0e7a722b */ /* 0x000fe4000000000a */
[C---:B----4-:R-:W-:Y:S02]  /*0b50*/  DFMA R108, R118.reuse, R108, R110 ;  /* 0x0000006c766c722b */ /* 0x050fe4000000006e */
[----:B------:R-:W-:Y:S02]  /*0b60*/  DFMA R6, R118, R112, R6 ;  /* 0x000000707606722b */ /* 0x000fe40000000006 */
[----:B------:R-:W-:-:S04]  /*0b70*/  DFMA R100, R14, R100, R102 ;  /* 0x000000640e64722b */ /* 0x000fc80000000066 */
[C---:B------:R-:W-:Y:S02]  /*0b80*/  DFMA R108, R14.reuse, R116, R108 ;  /* 0x000000740e6c722b */ /* 0x040fe4000000006c */
        /* <DEDUP_REMOVED lines=17> */
.L_x_1499:
[----:B------:R-:W-:Y:S05]  /*0ca0*/  BSYNC.RECONVERGENT B0 ;  /* 0x0000000000007941 */ /* 0x000fea0003800200 */
.L_x_1498:
[----:B------:R-:W-:Y:S06]  /*0cb0*/  BAR.SYNC.DEFER_BLOCKING 0x0 ;  /* 0x0000000000007b1d */ /* 0x000fec0000010000 */
        /* <DEDUP_REMOVED lines=18> */
[----:B--2---:R-:W-:Y:S01]  /*0de0*/  DADD R14, R8, R4 ;  /* 0x00000000080e7229 */ /* 0x004fe20000000004 */
[----:B------:R-:W2:Y:S04]  /*0df0*/  LDG.E.64.CONSTANT R114, desc[UR6][R122.64+0x30] ;  /* 0x000030067a727981 */ /* 0x000ea8000c1e9b00 */
[----:B------:R-:W2:Y:S01]  /*0e00*/  LDG.E.64.CONSTANT R116, desc[UR6][R122.64+0x18] ;  /* 0x000018067a747981 */ /* 0x000ea2000c1e9b00 */
[----:B---3--:R-:W-:-:S08]  /*0e10*/  DFMA R102, R102, R106, RZ ;  /* 0x0000006a6666722b */ /* 0x008fd000000000ff */
[----:B----4-:R-:W-:Y:S01]  /*0e20*/  DFMA R102, R6, R14, R102 ;  /* 0x0000000e0666722b */ /* 0x010fe20000000066 */
[----:B------:R-:W0:Y:S01]  /*0e30*/  LDS.64 R6, [R96+0x100] ;  /* 0x0001000060067984 */ /* 0x000e220000000a00 */
[-C--:B------:R-:W-:Y:S02]  /*0e40*/  DFMA R12, R12, R106.reuse, RZ ;  /* 0x0000006a0c0c722b */ /* 0x080fe400000000ff */
[-C--:B------:R-:W-:Y:S02]  /*0e50*/  DFMA R110, R110, R106.reuse, RZ ;  /* 0x0000006a6e6e722b */ /* 0x080fe400000000ff */
[----:B------:R-:W-:Y:S01]  /*0e60*/  DFMA R108, R108, R106, RZ ;  /* 0x0000006a6c6c722b */ /* 0x000fe200000000ff */
[----:B------:R-:W3:Y:S03]  /*0e70*/  LDG.E.64.CONSTANT R106, desc[UR6][R122.64+0x70] ;  /* 0x000070067a6a7981 */ /* 0x000ee6000c1e9b00 */
[-C--:B------:R-:W-:Y:S01]  /*0e80*/  DFMA R12, R112, R14.reuse, R12 ;  /* 0x0000000e700c722b */ /* 0x080fe2000000000c */
[----:B------:R-:W4:Y:S01]  /*0e90*/  LDG.E.64.CONSTANT R112, desc[UR6][R122.64+0x50] ;  /* 0x000050067a707981 */ /* 0x000f22000c1e9b00 */
[----:B------:R-:W-:-:S02]  /*0ea0*/  DFMA R120, R120, R14, R110 ;  /* 0x0000000e7878722b */ /* 0x000fc4000000006e */
[----:B------:R-:W-:Y:S01]  /*0eb0*/  DFMA R14, R104, R14, R108 ;  /* 0x0000000e680e722b */ /* 0x000fe2000000006c */
[----:B------:R-:W4:Y:S04]  /*0ec0*/  LDG.E.64.CONSTANT R104, desc[UR6][R122.64+0x58] ;  /* 0x000058067a687981 */ /* 0x000f28000c1e9b00 */
[----:B------:R-:W4:Y:S01]  /*0ed0*/  LDG.E.64.CONSTANT R108, desc[UR6][R122.64+0x78] ;  /* 0x000078067a6c7981 */ /* 0x000f22000c1e9b00 */
[----:B0-----:R-:W-:-:S08]  /*0ee0*/  DADD R110, R10, R6 ;  /* 0x000000000a6e7229 */ /* 0x001fd00000000006 */
[-C--:B------:R-:W-:Y:S01]  /*0ef0*/  DFMA R100, R100, R110.reuse, R102 ;  /* 0x0000006e6464722b */ /* 0x080fe20000000066 */
[----:B------:R-:W4:Y:S01]  /*0f00*/  LDG.E.64.CONSTANT R102, desc[UR6][R122.64+0x38] ;  /* 0x000038067a667981 */ /* 0x000f22000c1e9b00 */
[----:B--2---:R-:W-:-:S03]  /*0f10*/  DFMA R114, R114, R110, R12 ;  /* 0x0000006e7272722b */ /* 0x004fc6000000000c */
[----:B------:R-:W0:Y:S01]  /*0f20*/  LDS.64 R12, [R96+0xc0] ;  /* 0x0000c000600c7984 */ /* 0x000e220000000a00 */
[----:B------:R-:W-:Y:S02]  /*0f30*/  DADD R98, R98, -R118 ;  /* 0x0000000062627229 */ /* 0x000fe40000000876 */
[----:B------:R-:W-:Y:S02]  /*0f40*/  DADD R8, R8, -R4 ;  /* 0x0000000008087229 */ /* 0x000fe40000000804 */
[-C--:B---3--:R-:W-:Y:S01]  /*0f50*/  DFMA R106, R106, R110.reuse, R14 ;  /* 0x0000006e6a6a722b */ /* 0x088fe2000000000e */
[----:B------:R-:W1:Y:S01]  /*0f60*/  LDC.64 R14, c[0x0][0x398] ;  /* 0x0000e600ff0e7b82 */ /* 0x000e620000000a00 */
[----:B----4-:R-:W-:Y:S02]  /*0f70*/  DFMA R112, R112, R110, R120 ;  /* 0x0000006e7070722b */ /* 0x010fe40000000078 */
[----:B0-----:R-:W-:-:S08]  /*0f80*/  DADD R110, R12, R12 ;  /* 0x000000000c6e7229 */ /* 0x001fd0000000000c */
[----:B------:R-:W-:-:S08]  /*0f90*/  DMUL R110, R110, 0.5 ;  /* 0x3fe000006e6e7828 */ /* 0x000fd00000000000 */
[-C--:B------:R-:W-:Y:S02]  /*0fa0*/  DFMA R100, R116, R110.reuse, R100 ;  /* 0x0000006e7464722b */ /* 0x080fe40000000064 */
[-C--:B------:R-:W-:Y:S02]  /*0fb0*/  DFMA R104, R104, R110.reuse, R112 ;  /* 0x0000006e6868722b */ /* 0x080fe40000000070 */
[-C--:B------:R-:W-:Y:S01]  /*0fc0*/  DFMA R108, R108, R110.reuse, R106 ;  /* 0x0000006e6c6c722b */ /* 0x080fe2000000006a */
[----:B-1----:R-:W2:Y:S04]  /*0fd0*/  LDG.E.64.CONSTANT R112, desc[UR6][R14.64] ;  /* 0x000000060e707981 */ /* 0x002ea8000c1e9b00 */
[----:B------:R-:W3:Y:S04]  /*0fe0*/  LDG.E.64.CONSTANT R106, desc[UR6][R14.64+0x20] ;  /* 0x000020060e6a7981 */ /* 0x000ee8000c1e9b00 */
        /* <DEDUP_REMOVED lines=8> */
[----:B--2---:R-:W-:-:S02]  /*1070*/  DFMA R112, R112, R98, RZ ;  /* 0x000000627070722b */ /* 0x004fc400000000ff */
[----:B---3--:R-:W-:-:S06]  /*1080*/  DFMA R106, R106, R98, RZ ;  /* 0x000000626a6a722b */ /* 0x008fcc00000000ff */
[----:B----4-:R-:W-:Y:S02]  /*1090*/  DFMA R112, R120, R8, R112 ;  /* 0x000000087870722b */ /* 0x010fe40000000070 */
[-C--:B------:R-:W-:Y:S02]  /*10a0*/  DFMA R114, R114, R98.reuse, RZ ;  /* 0x000000627272722b */ /* 0x080fe400000000ff */
[----:B------:R-:W-:Y:S02]  /*10b0*/  DFMA R110, R110, R98, RZ ;  /* 0x000000626e6e722b */ /* 0x000fe400000000ff */
[-C--:B------:R-:W-:Y:S01]  /*10c0*/  DFMA R106, R118, R8.reuse, R106 ;  /* 0x00000008766a722b */ /* 0x080fe2000000006a */
[----:B------:R-:W2:Y:S03]  /*10d0*/  LDG.E.64.CONSTANT R98, desc[UR6][R14.64+0x30] ;  /* 0x000030060e627981 */ /* 0x000ea6000c1e9b00 */
[----:B------:R-:W-:-:S02]  /*10e0*/  DFMA R4, R4, R8, R114 ;  /* 0x000000080404722b */ /* 0x000fc40000000072 */
[----:B------:R-:W3:Y:S01]  /*10f0*/  LDG.E.64.CONSTANT R114, desc[UR6][R14.64+0x50] ;  /* 0x000050060e727981 */ /* 0x000ee2000c1e9b00 */
[----:B------:R-:W-:-:S03]  /*1100*/  DFMA R110, R116, R8, R110 ;  /* 0x00000008746e722b */ /* 0x000fc6000000006e */
[----:B------:R-:W4:Y:S04]  /*1110*/  LDG.E.64.CONSTANT R8, desc[UR6][R14.64+0x10] ;  /* 0x000010060e087981 */ /* 0x000f28000c1e9b00 */
[----:B------:R-:W4:Y:S01]  /*1120*/  LDG.E.64.CONSTANT R118, desc[UR6][R14.64+0x70] ;  /* 0x000070060e767981 */ /* 0x000f22000c1e9b00 */
[----:B------:R-:W-:-:S03]  /*1130*/  DADD R120, R10, -R6 ;  /* 0x000000000a787229 */ /* 0x000fc60000000806 */
[----:B------:R-:W4:Y:S04]  /*1140*/  LDG.E.64.CONSTANT R116, desc[UR6][R14.64+0x18] ;  /* 0x000018060e747981 */ /* 0x000f28000c1e9b00 */
[----:B------:R-:W4:Y:S04]  /*1150*/  LDG.E.64.CONSTANT R10, desc[UR6][R14.64+0x38] ;  /* 0x000038060e0a7981 */ /* 0x000f28000c1e9b00 */
[----:B------:R-:W4:Y:S01]  /*1160*/  LDG.E.64.CONSTANT R6, desc[UR6][R14.64+0x58] ;  /* 0x000058060e067981 */ /* 0x000f22000c1e9b00 */
[----:B------:R-:W-:Y:S02]  /*1170*/  DADD R12, R12, -R12 ;  /* 0x000000000c0c7229 */ /* 0x000fe4000000080c */
[----:B--2---:R-:W-:-:S02]  /*1180*/  DFMA R98, R98, R120, R106 ;  /* 0x000000786262722b */ /* 0x004fc4000000006a */
[-C--:B---3--:R-:W-:Y:S02]  /*1190*/  DFMA R110, R114, R120.reuse, R110 ;  /* 0x00000078726e722b */ /* 0x088fe4000000006e */
[-C--:B----4-:R-:W-:Y:S02]  /*11a0*/  DFMA R8, R8, R120.reuse, R112 ;  /* 0x000000780808722b */ /* 0x090fe40000000070 */
[----:B------:R-:W-:-:S06]  /*11b0*/  DFMA R4, R118, R120, R4 ;  /* 0x000000787604722b */ /* 0x000fcc0000000004 */
        /* <DEDUP_REMOVED lines=20> */
.L_x_1501:
[----:B------:R-:W-:Y:S05]  /*1300*/  BSYNC.RECONVERGENT B0 ;  /* 0x0000000000007941 */ /* 0x000fea0003800200 */
.L_x_1500:
[----:B------:R-:W-:Y:S06]  /*1310*/  BAR.SYNC.DEFER_BLOCKING 0x0 ;  /* 0x0000000000007b1d */ /* 0x000fec0000010000 */
[----:B------:R-:W-:Y:S01]  /*1320*/  BSSY.RECONVERGENT B0, `(.L_x_1502) ;  /* 0x00000b6000007945 */ /* 0x000fe20003800200 */
[----:B------:R-:W-:Y:S04]  /*1330*/  LDS.64 R106, [R95+0x30] ;  /* 0x000030005f6a7984 */ /* 0x000fe80000000a00 */
[----:B01----:R-:W0:Y:S04]  /*1340*/  LDS.128 R4, [R95] ;  /* 0x000000005f047984 */ /* 0x003e280000000c00 */
[----:B------:R-:W1:Y:S04]  /*1350*/  LDS.128 R8, [R95+0x20] ;  /* 0x000020005f087984 */ /* 0x000e680000000c00 */
[----:B------:R-:W2:Y:S01]  /*1360*/  LDS.128 R12, [R95+0x10] ;  /* 0x000010005f0c7984 */ /* 0x000ea20000000c00 */
[----:B0-----:R-:W-:-:S02]  /*1370*/  DADD R104, R4, R106 ;  /* 0x0000000004687229 */ /* 0x001fc4000000006a */
[----:B------:R-:W-:Y:S02]  /*1380*/  DADD R106, R4, -R106 ;  /* 0x00000000046a7229 */ /* 0x000fe4000000086a */
[----:B-1----:R-:W-:-:S04]  /*1390*/  DADD R102, R10, R6 ;  /* 0x000000000a667229 */ /* 0x002fc80000000006 */
[-C--:B-----5:R-:W-:Y:S02]  /*13a0*/  DFMA R108, R76, R104.reuse, RZ ;  /* 0x000000684c6c722b */ /* 0x0a0fe400000000ff */
[----:B------:R-:W-:Y:S02]  /*13b0*/  DFMA R110, R68, R104, RZ ;  /* 0x00000068446e722b */ /* 0x000fe400000000ff */
[----:B--2---:R-:W-:Y:S02]  /*13c0*/  DADD R98, R12, R8 ;  /* 0x000000000c627229 */ /* 0x004fe40000000008 */
[----:B------:R-:W-:Y:S02]  /*13d0*/  DADD R100, R14, R14 ;  /* 0x000000000e647229 */ /* 0x000fe4000000000e */
[-C--:B------:R-:W-:Y:S02]  /*13e0*/  DFMA R108, R74, R102.reuse, R108 ;  /* 0x000000664a6c722b */ /* 0x080fe4000000006c */
[----:B------:R-:W-:-:S02]  /*13f0*/  DFMA R112, R66, R102, R110 ;  /* 0x000000664270722b */ /* 0x000fc4000000006e */
[----:B------:R-:W-:Y:S02]  /*1400*/  DADD R8, R12, -R8 ;  /* 0x000000000c087229 */ /* 0x000fe40000000808 */
[----:B------:R-:W-:Y:S02]  /*1410*/  DMUL R4, R100, 0.5 ;  /* 0x3fe0000064047828 */ /* 0x000fe40000000000 */
[-C--:B------:R-:W-:Y:S02]  /*1420*/  DFMA R110, R72, R98.reuse, R108 ;  /* 0x00000062486e722b */ /* 0x080fe4000000006c */
[----:B------:R-:W-:Y:S02]  /*1430*/  DFMA R112, R64, R98, R112 ;  /* 0x000000624070722b */ /* 0x000fe40000000070 */
[----:B------:R-:W-:Y:S02]  /*1440*/  DADD R100, -R10, R6 ;  /* 0x000000000a647229 */ /* 0x000fe40000000106 */
[----:B------:R-:W-:-:S02]  /*1450*/  DFMA R108, R60, R106, RZ ;  /* 0x0000006a3c6c722b */ /* 0x000fc400000000ff */
[-C--:B------:R-:W-:Y:S02]  /*1460*/  DFMA R6, R70, R4.reuse, R110 ;  /* 0x000000044606722b */ /* 0x080fe4000000006e */
[----:B------:R-:W-:Y:S02]  /*1470*/  DFMA R4, R62, R4, R112 ;  /* 0x000000043e04722b */ /* 0x000fe40000000070 */
[----:B------:R-:W-:Y:S02]  /*1480*/  DFMA R110, R54, R106, RZ ;  /* 0x0000006a366e722b */ /* 0x000fe400000000ff */
[----:B------:R-:W-:Y:S02]  /*1490*/  DFMA R112, R58, R100, R108 ;  /* 0x000000643a70722b */ /* 0x000fe4000000006c */
[-C--:B------:R-:W-:Y:S02]  /*14a0*/  DFMA R12, R44, R104.reuse, RZ ;  /* 0x000000682c0c722b */ /* 0x080fe400000000ff */
[----:B------:R-:W-:-:S02]  /*14b0*/  DFMA R114, R40, R104, RZ ;  /* 0x000000682872722b */ /* 0x000fc400000000ff */
[-C--:B------:R-:W-:Y:S02]  /*14c0*/  DFMA R104, R28, R106.reuse, RZ ;  /* 0x0000006a1c68722b */ /* 0x080fe400000000ff */
[----:B------:R-:W-:Y:S02]  /*14d0*/  DFMA R108, R24, R106, RZ ;  /* 0x0000006a186c722b */ /* 0x000fe400000000ff */
[----:B------:R-:W-:Y:S02]  /*14e0*/  DFMA R110, R52, R100, R110 ;  /* 0x00000064346e722b */ /* 0x000fe4000000006e */
[----:B------:R-:W-:Y:S02]  /*14f0*/  DADD R10, R14, -R14 ;  /* 0x000000000e0a7229 */ /* 0x000fe4000000080e */
[----:B------:R-:W-:Y:S02]  /*1500*/  DFMA R112, R56, R8, R112 ;  /* 0x000000083870722b */ /* 0x000fe40000000070 */
[----:B------:R-:W-:-:S02]  /*1510*/  DFMA R12, R42, R102, R12 ;  /* 0x000000662a0c722b */ /* 0x000fc4000000000c */
[----:B------:R-:W-:Y:S02]  /*1520*/  DFMA R102, R38, R102, R114 ;  /* 0x000000662666722b */ /* 0x000fe40000000072 */
[-C--:B------:R-:W-:Y:S02]  /*1530*/  DFMA R104, R26, R100.reuse, R104 ;  /* 0x000000641a68722b */ /* 0x080fe40000000068 */
[----:B------:R-:W-:Y:S02]  /*1540*/  DFMA R100, R22, R100, R108 ;  /* 0x000000641664722b */ /* 0x000fe4000000006c */
[----:B------:R-:W-:Y:S02]  /*1550*/  DFMA R114, R50, R8, R110 ;  /* 0x000000083272722b */ /* 0x000fe4000000006e */
[----:B------:R-:W-:Y:S02]  /*1560*/  DADD R106, R14, R14 ;  /* 0x000000000e6a7229 */ /* 0x000fe4000000000e */
[----:B------:R-:W-:-:S02]  /*1570*/  DFMA R108, R48, R10, R112 ;  /* 0x0000000a306c722b */ /* 0x000fc40000000070 */
[----:B------:R-:W-:Y:S02]  /*1580*/  DFMA R110, R36, R98, R12 ;  /* 0x00000062246e722b */ /* 0x000fe4000000000c */
[----:B------:R-:W-:Y:S02]  /*1590*/  DFMA R12, R46, R10, R114 ;  /* 0x0000000a2e0c722b */ /* 0x000fe40000000072 */
[----:B------:R-:W-:Y:S02]  /*15a0*/  DADD R14, R14, -R14 ;  /* 0x000000000e0e7229 */ /* 0x000fe4000000080e */
[----:B------:R-:W-:Y:S02]  /*15b0*/  DMUL R106, R106, 0.5 ;  /* 0x3fe000006a6a7828 */ /* 0x000fe40000000000 */
[----:B------:R-:W-:Y:S02]  /*15c0*/  DFMA R104, R20, R8, R104 ;  /* 0x000000081468722b */ /* 0x000fe40000000068 */
[----:B------:R-:W-:-:S02]  /*15d0*/  DADD R10, R6, -R108 ;  /* 0x00000000060a7229 */ /* 0x000fc4000000086c */
[----:B------:R-:W-:Y:S02]  /*15e0*/  DADD R6, R6, R108 ;  /* 0x0000000006067229 */ /* 0x000fe4000000006c */
[----:B------:R-:W-:Y:S02]  /*15f0*/  DFMA R102, R34, R98, R102 ;  /* 0x000000622266722b */ /* 0x000fe40000000066 */
[----:B------:R-:W-:Y:S02]  /*1600*/  DFMA R100, R18, R8, R100 ;  /* 0x000000081264722b */ /* 0x000fe40000000064 */
[----:B------:R-:W-:Y:S02]  /*1610*/  DFMA R110, R32, R106, R110 ;  /* 0x0000006a206e722b */ /* 0x000fe4000000006e */
[----:B------:R-:W-:Y:S02]  /*1620*/  DFMA R104, R16, R14, R104 ;  /* 0x0000000e1068722b */ /* 0x000fe40000000068 */
[----:B------:R-:W-:-:S02]  /*1630*/  DADD R8, R4, -R12 ;  /* 0x0000000004087229 */ /* 0x000fc4000000080c */
[----:B------:R-:W-:Y:S02]  /*1640*/  DADD R12, R4, R12 ;  /* 0x00000000040c7229 */ /* 0x000fe4000000000c */
[----:B------:R-:W-:Y:S02]  /*1650*/  DFMA R102, R30, R106, R102 ;  /* 0x0000006a1e66722b */ /* 0x000fe40000000066 */
[----:B------:R-:W-:Y:S02]  /*1660*/  DFMA R100, R2, R14, R100 ;  /* 0x0000000e0264722b */ /* 0x000fe40000000064 */
[----:B------:R-:W-:Y:S02]  /*1670*/  DMUL R82, R82, R6 ;  /* 0x0000000652527228 */ /* 0x000fe40000000000 */
[----:B------:R-:W-:Y:S02]  /*1680*/  DADD R14, R110, -R104 ;  /* 0x000000006e0e7229 */ /* 0x000fe40000000868 */
[----:B------:R-:W-:-:S02]  /*1690*/  DMUL R78, R78, R8 ;  /* 0x000000084e4e7228 */ /* 0x000fc40000000000 */
[----:B------:R-:W-:Y:S02]  /*16a0*/  DADD R6, R102, -R100 ;  /* 0x0000000066067229 */ /* 0x000fe40000000864 */
[----:B------:R-:W-:Y:S02]  /*16b0*/  DMUL R84, R84, R12 ;  /* 0x0000000c54547228 */ /* 0x000fe40000000000 */
[-C--:B------:R-:W-:Y:S02]  /*16c0*/  DFMA R8, R90, R10.reuse, R82 ;  /* 0x0000000a5a08722b */ /* 0x080fe40000000052 */
[----:B------:R-:W-:Y:S02]  /*16d0*/  DADD R104, R110, R104 ;  /* 0x000000006e687229 */ /* 0x000fe40000000068 */
[----:B------:R-:W-:Y:S02]  /*16e0*/  DFMA R10, R90, -R10, R82 ;  /* 0x8000000a5a0a722b */ /* 0x000fe40000000052 */
[----:B------:R-:W-:-:S02]  /*16f0*/  DADD R4, R102, R100 ;  /* 0x0000000066047229 */ /* 0x000fc40000000064 */
[----:B------:R-:W-:Y:S02]  /*1700*/  DMUL R80, R80, R14 ;  /* 0x0000000e50507228 */ /* 0x000fe40000000000 */
[----:B------:R-:W-:Y:S02]  /*1710*/  DMUL R88, R88, R6 ;  /* 0x0000000658587228 */ /* 0x000fe40000000000 */
[----:B------:R-:W-:Y:S02]  /*1720*/  DADD R100, R78, R84 ;  /* 0x000000004e647229 */ /* 0x000fe40000000054 */
[-C--:B------:R-:W-:Y:S02]  /*1730*/  DFMA R14, R76, R8.reuse, RZ ;  /* 0x000000084c0e722b */ /* 0x080fe400000000ff */
[-C--:B------:R-:W-:Y:S02]  /*1740*/  DFMA R90, R74, R8.reuse, RZ ;  /* 0x000000084a5a722b */ /* 0x080fe400000000ff */
[----:B------:R-:W-:-:S02]  /*1750*/  DFMA R98, R72, R8, RZ ;  /* 0x000000084862722b */ /* 0x000fc400000000ff */
[----:B------:R-:W-:Y:S02]  /*1760*/  DMUL R86, R86, R104 ;  /* 0x0000006856567228 */ /* 0x000fe40000000000 */
[----:B------:R-:W-:Y:S02]  /*1770*/  DADD R12, -R78, R84 ;  /* 0x000000004e0c7229 */ /* 0x000fe40000000154 */
[----:B------:R-:W-:Y:S02]  /*1780*/  DFMA R102, R70, R8, RZ ;  /* 0x000000084666722b */ /* 0x000fe400000000ff */
        /* <DEDUP_REMOVED lines=12> */
[----:B------:R-:W-:Y:S02]  /*1850*/  DMUL R92, R92, R4 ;  /* 0x000000045c5c7228 */ /* 0x000fe40000000000 */
        /* <DEDUP_REMOVED lines=20> */
[C-C-:B------:R-:W-:Y:S01]  /*19a0*/  DADD R10, R12.reuse, -R98.reuse ;  /* 0x000000000c0a7229 */ /* 0x140fe20000000862 */
[----:B------:R-:W-:Y:S06]  /*19b0*/  BAR.SYNC.DEFER_BLOCKING 0x0 ;  /* 0x0000000000007b1d */ /* 0x000fec0000010000 */
[----:B------:R-:W-:Y:S02]  /*19c0*/  DADD R12, R12, R98 ;  /* 0x000000000c0c7229 */ /* 0x000fe40000000062 */
[----:B------:R-:W-:Y:S02]  /*19d0*/  DADD R4, R8, R100 ;  /* 0x0000000008047229 */ /* 0x000fe40000000064 */
[----:B------:R-:W-:-:S02]  /*19e0*/  DADD R98, R90, -R14 ;  /* 0x000000005a627229 */ /* 0x000fc4000000080e */
[----:B------:R-:W-:Y:S02]  /*19f0*/  DADD R6, R104, R102 ;  /* 0x0000000068067229 */ /* 0x000fe40000000066 */
[----:B------:R-:W-:Y:S02]  /*1a00*/  DADD R14, R90, R14 ;  /* 0x000000005a0e7229 */ /* 0x000fe4000000000e */
[----:B------:R-:W-:-:S03]  /*1a10*/  DADD R8, R8, -R100 ;  /* 0x0000000008087229 */ /* 0x000fc60000000864 */
        /* <DEDUP_REMOVED lines=32> */
[----:B--2---:R-:W-:Y:S02]  /*1c20*/  DADD R12, R102, R104 ;  /* 0x00000000660c7229 */ /* 0x004fe40000000068 */
[-C--:B------:R-:W-:Y:S02]  /*1c30*/  DFMA R10, R54, R106.reuse, R10 ;  /* 0x0000006a360a722b */ /* 0x080fe4000000000a */
[-C--:B------:R-:W-:Y:S02]  /*1c40*/  DFMA R90, R52, R106.reuse, R90 ;  /* 0x0000006a345a722b */ /* 0x080fe4000000005a */
[----:B------:R-:W-:Y:S02]  /*1c50*/  DFMA R98, R50, R106, R98 ;  /* 0x0000006a3262722b */ /* 0x000fe40000000062 */
[----:B------:R-:W-:-:S02]  /*1c60*/  DADD R104, R102, -R104 ;  /* 0x0000000066687229 */ /* 0x000fc40000000868 */
[----:B------:R-:W-:Y:S02]  /*1c70*/  DFMA R106, R46, R106, R110 ;  /* 0x0000006a2e6a722b */ /* 0x000fe4000000006e */
[----:B---3--:R-:W-:Y:S02]  /*1c80*/  DADD R102, R6, R4 ;  /* 0x0000000006667229 */ /* 0x008fe40000000004 */
[-C--:B------:R-:W-:Y:S02]  /*1c90*/  DFMA R108, R44, R12.reuse, R108 ;  /* 0x0000000c2c6c722b */ /* 0x080fe4000000006c */
[-C--:B------:R-:W-:Y:S02]  /*1ca0*/  DFMA R100, R42, R12.reuse, R100 ;  /* 0x0000000c2a64722b */ /* 0x080fe40000000064 */
[----:B------:R-:W-:Y:S02]  /*1cb0*/  DFMA R8, R36, R12, R8 ;  /* 0x0000000c2408722b */ /* 0x000fe40000000008 */
[----:B------:R-:W-:-:S02]  /*1cc0*/  DADD R4, R6, -R4 ;  /* 0x0000000006047229 */ /* 0x000fc40000000804 */
        /* <DEDUP_REMOVED lines=27> */
.L_x_1503:
[----:B------:R-:W-:Y:S05]  /*1e80*/  BSYNC.RECONVERGENT B0 ;  /* 0x0000000000007941 */ /* 0x000fea0003800200 */
.L_x_1502:
        /* <DEDUP_REMOVED lines=18> */
[-C--:B------:R-:W-:Y:S02]  /*1fb0*/  DFMA R60, R60, R12.reuse, RZ ;  /* 0x0000000c3c3c722b */ /* 0x080fe400000000ff */
[----:B------:R-:W-:-:S02]  /*1fc0*/  DFMA R58, R58, R12, RZ ;  /* 0x0000000c3a3a722b */ /* 0x000fc400000000ff */
[-C--:B------:R-:W-:Y:S02]  /*1fd0*/  DFMA R56, R56, R12.reuse, RZ ;  /* 0x0000000c3838722b */ /* 0x080fe400000000ff */
[----:B------:R-:W-:Y:S02]  /*1fe0*/  DFMA R48, R48, R12, RZ ;  /* 0x0000000c3030722b */ /* 0x000fe400000000ff */
[----:B------:R-:W-:Y:S02]  /*1ff0*/  DADD R80, R80, -R82 ;  /* 0x0000000050507229 */ /* 0x000fe40000000852 */
[----:B--2---:R-:W-:Y:S02]  /*2000*/  DADD R12, R8, R10 ;  /* 0x00000000080c7229 */ /* 0x004fe4000000000a */
        /* <DEDUP_REMOVED lines=9> */
[----:B---3--:R-:W-:Y:S02]  /*20a0*/  DADD R10, R4, R6 ;  /* 0x00000000040a7229 */ /* 0x008fe40000000006 */
        /* <DEDUP_REMOVED lines=24> */
.L_x_1505:
[----:B------:R-:W-:Y:S05]  /*2230*/  BSYNC.RECONVERGENT B0 ;  /* 0x0000000000007941 */ /* 0x000fea0003800200 */
.L_x_1504:
        /* <DEDUP_REMOVED lines=14> */
.L_x_1506:
        /* <DEDUP_REMOVED lines=14> */
.L_x_3078:


//--------------------- .text._Z30massMatrixMultiplySharedKernelILi7ELi8ELi1EEviPKdS1_S1_S1_Pd --------------------------
	.section	.text._Z30massMatrixMultiplySharedKernelILi7ELi8ELi1EEviPKdS1_S1_S1_Pd,"ax",@progbits
	.align	128
        .global         _Z30massMatrixMultiplySharedKernelILi7ELi8ELi1EEviPKdS1_S1_S1_Pd
        .type           _Z30massMatrixMultiplySharedKernelILi7ELi8ELi1EEviPKdS1_S1_S1_Pd,@function
        .size           _Z30massMatrixMultiplySharedKernelILi7ELi8ELi1EEviPKdS1_S1_S1_Pd,(.L_x_3079 - _Z30massMatrixMultiplySharedKernelILi7ELi8ELi1EEviPKdS1_S1_S1_Pd)
        .other          _Z30massMatrixMultiplySharedKernelILi7ELi8ELi1EEviPKdS1_S1_S1_Pd,@"STO_CUDA_ENTRY STV_DEFAULT"
_Z30massMatrixMultiplySharedKernelILi7ELi8ELi1EEviPKdS1_S1_S1_Pd:
.text._Z30massMatrixMultiplySharedKernelILi7ELi8ELi1EEviPKdS1_S1_S1_Pd:
        /* <DEDUP_REMOVED lines=14> */
[----:B------:R-:W0:Y:S01]  /*00e0*/  S2UR UR7, SR_CgaCtaId ;  /* 0x00000000000779c3 */ /* 0x000e220000008800 */
[----:B------:R-:W-:Y:S01]  /*00f0*/  VOTEU.ALL UP0, P0 ;  /* 0x0000000000ff7886 */ /* 0x000fe20000000000 */
[----:B------:R-:W-:Y:S01]  /*0100*/  VIADD R3, R2, UR4 ;  /* 0x0000000402037c36 */ /* 0x000fe20008000000 */
[----:B------:R-:W-:-:S03]  /*0110*/  UMOV UR4, 0x400 ;  /* 0x0000040000047882 */ /* 0x000fc60000000000 */
[----:B------:R-:W-:Y:S01]  /*0120*/  @!UP0 UIADD3 UR5, UPT, UPT, UR4, 0x1000, URZ ;  /* 0x0000100004058890 */ /* 0x000fe2000fffe0ff */
[----:B------:R-:W-:Y:S01]  /*0130*/  IMAD R7, R3, 0x40, R0 ;  /* 0x0000004003077824 */ /* 0x000fe200078e0200 */
[----:B------:R-:W-:-:S04]  /*0140*/  @!UP0 UIADD3 UR6, UPT, UPT, UR4, 0x1080, URZ ;  /* 0x0000108004068890 */ /* 0x000fc8000fffe0ff */
[----:B------:R-:W-:-:S05]  /*0150*/  LEA R7, R7, 0x7, 0x3 ;  /* 0x0000000707077811 */ /* 0x000fca00078e18ff */
[----:B------:R-:W-:-:S05]  /*0160*/  IMAD.WIDE R4, R7, 0x8, R4 ;  /* 0x0000000807047825 */ /* 0x000fca00078e0204 */
[----:B------:R1:W5:Y:S01]  /*0170*/  LDG.E.64.CONSTANT R6, desc[UR8][R4.64+-0x38] ;  /* 0xffffc80804067981 */ /* 0x000362000c1e9b00 */
[C---:B------:R-:W-:Y:S01]  /*0180*/  ISETP.GT.U32.AND P1, PT, R0.reuse, 0x30, PT ;  /* 0x000000300000780c */ /* 0x040fe20003f24070 */
[----:B0-----:R-:W-:Y:S01]  /*0190*/  @!UP0 ULEA UR5, UR7, UR5, 0x18 ;  /* 0x0000000507058291 */ /* 0x001fe2000f8ec0ff */
[----:B------:R-:W-:Y:S01]  /*01a0*/  BSSY.RECONVERGENT B0, `(.L_x_1507) ;  /* 0x00000c1000007945 */ /* 0x000fe20003800200 */
[----:B------:R-:W-:Y:S01]  /*01b0*/  @!UP0 ULEA UR6, UR7, UR6, 0x18 ;  /* 0x0000000607068291 */ /* 0x000fe2000f8ec0ff */
[C---:B------:R-:W-:Y:S01]  /*01c0*/  ISETP.GE.U32.AND P2, PT, R0.reuse, 0x38, PT ;  /* 0x000000380000780c */ /* 0x040fe20003f46070 */
[----:B------:R-:W-:Y:S02]  /*01d0*/  ULEA UR4, UR7, UR4, 0x18 ;  /* 0x0000000407047291 */ /* 0x000fe4000f8ec0ff */
[C---:B------:R-:W-:Y:S02]  /*01e0*/  @!P0 LEA R47, R0.reuse, UR5, 0x3 ;  /* 0x00000005002f8c11 */ /* 0x040fe4000f8e18ff */
[----:B------:R-:W-:-:S03]  /*01f0*/  @!P0 LEA R49, R0, UR6, 0x3 ;  /* 0x0000000600318c11 */ /* 0x000fc6000f8e18ff */
[----:B------:R-:W0:Y:S01]  /*0200*/  LDCU UR5, c[0x0][0x380] ;  /* 0x00007000ff0577ac */ /* 0x000e220008000800 */
[----:B--2---:R-:W-:Y:S04]  /*0210*/  @!P0 STS.64 [R47], R42 ;  /* 0x0000002a2f008388 */ /* 0x004fe80000000a00 */
[----:B---3--:R-:W-:Y:S01]  /*0220*/  @!P0 STS.64 [R49], R44 ;  /* 0x0000002c31008388 */ /* 0x008fe20000000a00 */
[----:B------:R-:W-:Y:S01]  /*0230*/  BAR.SYNC.DEFER_BLOCKING 0x0 ;  /* 0x0000000000007b1d */ /* 0x000fe20000010000 */
[----:B------:R-:W-:-:S04]  /*0240*/  ISETP.GE.U32.AND P0, PT, R0, 0x31, PT ;  /* 0x000000310000780c */ /* 0x000fc80003f06070 */
[----:B0-----:R-:W-:Y:S01]  /*0250*/  ISETP.LT.AND P0, PT, R3, UR5, !P0 ;  /* 0x0000000503007c0c */ /* 0x001fe2000c701270 */
        /* <DEDUP_REMOVED lines=21> */
[----:B------:R-:W-:Y:S02]  /*03b0*/  PRMT R20, R0, 0x9910, RZ ;  /* 0x0000991000147816 */ /* 0x000fe400000000ff */
[----:B-1----:R-:W-:Y:S02]  /*03c0*/  R2UR UR44, R18 ;  /* 0x00000000122c72ca */ /* 0x002fe400000e0000 */
[----:B------:R-:W-:Y:S02]  /*03d0*/  R2UR UR45, R19 ;  /* 0x00000000132d72ca */ /* 0x000fe400000e0000 */
[----:B------:R-:W-:Y:S02]  /*03e0*/  R2UR UR14, R16 ;  /* 0x00000000100e72ca */ /* 0x000fe400000e0000 */
[----:B------:R-:W-:Y:S02]  /*03f0*/  R2UR UR15, R17 ;  /* 0x00000000110f72ca */ /* 0x000fe400000e0000 */
[----:B------:R-:W-:Y:S01]  /*0400*/  R2UR UR46, R22 ;  /* 0x00000000162e72ca */ /* 0x000fe200000e0000 */
[----:B------:R-:W1:Y:S01]  /*0410*/  LDS.128 R16, [UR4+0x1040] ;  /* 0x00104004ff107984 */ /* 0x000e620008000c00 */
[----:B------:R-:W-:-:S02]  /*0420*/  R2UR UR47, R23 ;  /* 0x00000000172f72ca */ /* 0x000fc400000e0000 */
[----:B------:R-:W-:Y:S02]  /*0430*/  R2UR UR17, R21 ;  /* 0x00000000151172ca */ /* 0x000fe400000e0000 */
[----:B0-----:R-:W-:Y:S02]  /*0440*/  R2UR UR19, R25 ;  /* 0x00000000191372ca */ /* 0x001fe400000e0000 */
[----:B------:R-:W-:Y:S02]  /*0450*/  LOP3.LUT R25, R0, 0xffff, RZ, 0xc0, !PT ;  /* 0x0000ffff00197812 */ /* 0x000fe400078ec0ff */
[----:B------:R-:W-:Y:S02]  /*0460*/  R2UR UR49, R27 ;  /* 0x000000001b3172ca */ /* 0x000fe400000e0000 */
[----:B------:R-:W-:Y:S01]  /*0470*/  R2UR UR18, R24 ;  /* 0x00000000181272ca */ /* 0x000fe200000e0000 */
[----:B------:R-:W-:Y:S01]  /*0480*/  IMAD R25, R25, 0x2493, RZ ;  /* 0x0000249319197824 */ /* 0x000fe200078e02ff */
[----:B------:R-:W-:Y:S01]  /*0490*/  R2UR UR48, R26 ;  /* 0x000000001a3072ca */ /* 0x000fe200000e0000 */
[----:B------:R-:W-:Y:S01]  /*04a0*/  IMAD.MOV.U32 R24, RZ, RZ, R20 ;  /* 0x000000ffff187224 */ /* 0x000fe200078e0014 */
[----:B--2---:R-:W-:Y:S01]  /*04b0*/  R2UR UR50, R10 ;  /* 0x000000000a3272ca */ /* 0x004fe200000e0000 */
[----:B------:R-:W-:Y:S01]  /*04c0*/  LDS.128 R20, [UR4+0x10c0] ;  /* 0x0010c004ff147984 */ /* 0x000fe20008000c00 */
[----:B------:R-:W-:Y:S01]  /*04d0*/  R2UR UR51, R11 ;  /* 0x000000000b3372ca */ /* 0x000fe200000e0000 */
[----:B------:R-:W-:Y:S01]  /*04e0*/  IMAD R24, R24, 0x25, RZ ;  /* 0x0000002518187824 */ /* 0x000fe200078e02ff */
[----:B------:R-:W-:-:S02]  /*04f0*/  R2UR UR20, R8 ;  /* 0x00000000081472ca */ /* 0x000fc400000e0000 */
[----:B------:R-:W-:Y:S02]  /*0500*/  R2UR UR21, R9 ;  /* 0x00000000091572ca */ /* 0x000fe400000e0000 */
[----:B------:R-:W0:Y:S01]  /*0510*/  LDS.128 R8, [UR4+0x1050] ;  /* 0x00105004ff087984 */ /* 0x000e220008000c00 */
[----:B------:R-:W-:Y:S02]  /*0520*/  SHF.R.U32.HI R25, RZ, 0x10, R25 ;  /* 0x00000010ff197819 */ /* 0x000fe40000011619 */
[----:B------:R-:W-:Y:S02]  /*0530*/  LOP3.LUT R24, R24, 0xffff, RZ, 0xc0, !PT ;  /* 0x0000ffff18187812 */ /* 0x000fe400078ec0ff */
[----:B---3--:R-:W-:Y:S01]  /*0540*/  R2UR UR52, R14 ;  /* 0x000000000e3472ca */ /* 0x008fe200000e0000 */
[----:B------:R-:W-:Y:S01]  /*0550*/  IMAD.MOV R27, RZ, RZ, -R25 ;  /* 0x000000ffff1b7224 */ /* 0x000fe200078e0a19 */
[----:B------:R-:W-:Y:S02]  /*0560*/  SHF.R.U32.HI R24, RZ, 0x8, R24 ;  /* 0x00000008ff187819 */ /* 0x000fe40000011618 */
[----:B------:R-:W-:-:S02]  /*0570*/  R2UR UR53, R15 ;  /* 0x000000000f3572ca */ /* 0x000fc400000e0000 */
[----:B------:R-:W-:Y:S01]  /*0580*/  PRMT R27, R27, 0x7710, RZ ;  /* 0x000077101b1b7816 */ /* 0x000fe200000000ff */
[----:B------:R-:W-:Y:S01]  /*0590*/  IMAD.MOV R43, RZ, RZ, -R24 ;  /* 0x000000ffff2b7224 */ /* 0x000fe200078e0a18 */
[----:B------:R-:W-:Y:S02]  /*05a0*/  R2UR UR22, R12 ;  /* 0x000000000c1672ca */ /* 0x000fe400000e0000 */
[----:B------:R-:W-:Y:S01]  /*05b0*/  R2UR UR23, R13 ;  /* 0x000000000d1772ca */ /* 0x000fe200000e0000 */
[--C-:B------:R-:W-:Y:S01]  /*05c0*/  IMAD.IADD R26, R27, 0x1, R0.reuse ;  /* 0x000000011b1a7824 */ /* 0x100fe200078e0200 */
[----:B------:R-:W2:Y:S01]  /*05d0*/  LDS.128 R12, [UR4+0x10d0] ;  /* 0x0010d004ff0c7984 */ /* 0x000ea20008000c00 */
[----:B------:R-:W-:Y:S02]  /*05e0*/  PRMT R43, R43, 0x7710, RZ ;  /* 0x000077102b2b7816 */ /* 0x000fe400000000ff */
[----:B-1----:R-:W-:Y:S02]  /*05f0*/  R2UR UR54, R18 ;  /* 0x00000000123672ca */ /* 0x002fe400000e0000 */
[----:B------:R-:W-:Y:S01]  /*0600*/  LOP3.LUT R26, R26, 0xffff, RZ, 0xc0, !PT ;  /* 0x0000ffff1a1a7812 */ /* 0x000fe200078ec0ff */
[----:B------:R-:W-:Y:S01]  /*0610*/  IMAD.IADD R27, R43, 0x1, R0 ;  /* 0x000000012b1b7824 */ /* 0x000fe200078e0200 */
[----:B------:R-:W-:-:S02]  /*0620*/  R2UR UR55, R19 ;  /* 0x00000000133772ca */ /* 0x000fc400000e0000 */
[----:B------:R-:W-:Y:S02]  /*0630*/  LEA.HI R25, R26, R25, RZ, 0x1f ;  /* 0x000000191a197211 */ /* 0x000fe400078ff8ff */
[----:B------:R-:W-:Y:S02]  /*0640*/  LOP3.LUT R27, R27, 0xfe, RZ, 0xc0, !PT ;  /* 0x000000fe1b1b7812 */ /* 0x000fe400078ec0ff */
[----:B------:R-:W-:Y:S02]  /*0650*/  LOP3.LUT R25, R25, 0xffff, RZ, 0xc0, !PT ;  /* 0x0000ffff19197812 */ /* 0x000fe400078ec0ff */
[----:B------:R-:W-:Y:S02]  /*0660*/  LEA.HI R24, R27, R24, RZ, 0x1f ;  /* 0x000000181b187211 */ /* 0x000fe400078ff8ff */
[----:B------:R-:W-:Y:S02]  /*0670*/  SHF.R.U32.HI R25, RZ, 0x2, R25 ;  /* 0x00000002ff197819 */ /* 0x000fe40000011619 */
[----:B------:R-:W-:-:S02]  /*0680*/  LOP3.LUT R26, R24, 0xfc, RZ, 0xc0, !PT ;  /* 0x000000fc181a7812 */ /* 0x000fc400078ec0ff */
[----:B------:R-:W-:Y:S02]  /*0690*/  PRMT R25, R25, 0x9910, RZ ;  /* 0x0000991019197816 */ /* 0x000fe400000000ff */
[----:B0-----:R-:W-:Y:S01]  /*06a0*/  R2UR UR58, R10 ;  /* 0x000000000a3a72ca */ /* 0x001fe200000e0000 */
[----:B------:R-:W-:Y:S01]  /*06b0*/  IMAD.SHL.U32 R10, R0, 0x40, RZ ;  /* 0x00000040000a7824 */ /* 0x000fe200078e00ff */
[----:B------:R-:W-:Y:S01]  /*06c0*/  R2UR UR29, R9 ;  /* 0x00000000091d72ca */ /* 0x000fe200000e0000 */
[----:B------:R-:W-:Y:S01]  /*06d0*/  IMAD.MOV.U32 R9, RZ, RZ, R25 ;  /* 0x000000ffff097224 */ /* 0x000fe200078e0019 */
[----:B------:R-:W-:Y:S02]  /*06e0*/  R2UR UR28, R8 ;  /* 0x00000000081c72ca */ /* 0x000fe400000e0000 */
[----:B------:R-:W-:Y:S01]  /*06f0*/  LEA R8, R2, UR4, 0xc ;  /* 0x0000000402087c11 */ /* 0x000fe2000f8e60ff */
[----:B------:R-:W-:Y:S01]  /*0700*/  IMAD R9, R9, 0x7, RZ ;  /* 0x0000000709097824 */ /* 0x000fe200078e02ff */
[----:B------:R-:W-:-:S02]  /*0710*/  LOP3.LUT R25, R10, 0xfe00, RZ, 0xc0, !PT ;  /* 0x0000fe000a197812 */ /* 0x000fc400078ec0ff */
[----:B------:R-:W-:Y:S01]  /*0720*/  LOP3.LUT R2, R10, 0x1c0, RZ, 0xc0, !PT ;  /* 0x000001c00a027812 */ /* 0x000fe200078ec0ff */
[----:B------:R-:W-:Y:S01]  /*0730*/  IMAD.MOV R27, RZ, RZ, -R9 ;  /* 0x000000ffff1b7224 */ /* 0x000fe200078e0a09 */
[----:B------:R-:W-:Y:S02]  /*0740*/  R2UR UR24, R16 ;  /* 0x00000000101872ca */ /* 0x000fe400000e0000 */
[----:B------:R-:W-:Y:S02]  /*0750*/  IADD3 R2, PT, PT, R2, R8, R25 ;  /* 0x0000000802027210 */ /* 0x000fe40007ffe019 */
[----:B------:R-:W0:Y:S01]  /*0760*/  @P0 LDC.64 R24, c[0x0][0x3a0] ;  /* 0x0000e800ff180b82 */ /* 0x000e220000000a00 */
[----:B--2---:R-:W-:Y:S01]  /*0770*/  R2UR UR61, R15 ;  /* 0x000000000f3d72ca */ /* 0x004fe200000e0000 */
[----:B------:R-:W-:Y:S01]  /*0780*/  @P0 IMAD R15, R3, 0x157, R0 ;  /* 0x00000157030f0824 */ /* 0x000fe200078e0200 */
[----:B------:R-:W-:Y:S02]  /*0790*/  R2UR UR25, R17 ;  /* 0x00000000111972ca */ /* 0x000fe400000e0000 */
[----:B------:R-:W-:Y:S01]  /*07a0*/  R2UR UR56, R22 ;  /* 0x00000000163872ca */ /* 0x000fe200000e0000 */
[----:B------:R-:W1:Y:S01]  /*07b0*/  LDS.128 R16, [UR4+0x1060] ;  /* 0x00106004ff107984 */ /* 0x000e620008000c00 */
[----:B------:R-:W-:-:S02]  /*07c0*/  R2UR UR57, R23 ;  /* 0x00000000173972ca */ /* 0x000fc400000e0000 */
[----:B------:R-:W-:Y:S02]  /*07d0*/  R2UR UR26, R20 ;  /* 0x00000000141a72ca */ /* 0x000fe400000e0000 */
[----:B------:R-:W-:Y:S02]  /*07e0*/  R2UR UR27, R21 ;  /* 0x00000000151b72ca */ /* 0x000fe400000e0000 */
[----:B------:R-:W-:Y:S01]  /*07f0*/  R2UR UR59, R11 ;  /* 0x000000000b3b72ca */ /* 0x000fe200000e0000 */
[----:B------:R-:W2:Y:S01]  /*0800*/  LDS.128 R20, [UR4+0x10e0] ;  /* 0x0010e004ff147984 */ /* 0x000ea20008000c00 */
[----:B------:R-:W-:Y:S02]  /*0810*/  SHF.R.U32.HI R9, RZ, 0x2, R26 ;  /* 0x00000002ff097819 */ /* 0x000fe4000001161a */
[----:B------:R-:W-:Y:S01]  /*0820*/  PRMT R27, R27, 0x7710, RZ ;  /* 0x000077101b1b7816 */ /* 0x000fe200000000ff */
[----:B------:R-:W3:Y:S01]  /*0830*/  LDS.64 R10, [UR4+0x1070] ;  /* 0x00107004ff0a7984 */ /* 0x000ee20008000a00 */
[----:B------:R-:W-:Y:S01]  /*0840*/  R2UR UR60, R14 ;  /* 0x000000000e3c72ca */ /* 0x000fe200000e0000 */
[----:B------:R-:W-:Y:S01]  /*0850*/  IMAD R26, R9, 0x40, R8 ;  /* 0x00000040091a7824 */ /* 0x000fe200078e0208 */
[----:B------:R-:W-:Y:S01]  /*0860*/  R2UR UR30, R12 ;  /* 0x000000000c1e72ca */ /* 0x000fe200000e0000 */
[----:B------:R-:W-:Y:S01]  /*0870*/  IMAD.IADD R8, R27, 0x1, R0 ;  /* 0x000000011b087824 */ /* 0x000fe200078e0200 */
[----:B------:R-:W-:Y:S01]  /*0880*/  R2UR UR31, R13 ;  /* 0x000000000d1f72ca */ /* 0x000fe200000e0000 */
[----:B0-----:R-:W-:-:S03]  /*0890*/  @P0 IMAD.WIDE R24, R15, 0x8, R24 ;  /* 0x000000080f180825 */ /* 0x001fc600078e0218 */
[----:B------:R-:W-:Y:S01]  /*08a0*/  LOP3.LUT R8, R8, 0xffff, RZ, 0xc0, !PT ;  /* 0x0000ffff08087812 */ /* 0x000fe200078ec0ff */
[--C-:B------:R-:W-:Y:S01]  /*08b0*/  IMAD R27, R9, 0x1c0, R26.reuse ;  /* 0x000001c0091b7824 */ /* 0x100fe200078e021a */
[----:B------:R0:W5:Y:S03]  /*08c0*/  @P0 LDG.E.64.CONSTANT R40, desc[UR8][R24.64] ;  /* 0x0000000818280981 */ /* 0x000166000c1e9b00 */
[C---:B------:R-:W-:Y:S01]  /*08d0*/  IMAD R9, R8.reuse, 0x8, R26 ;  /* 0x0000000808097824 */ /* 0x040fe200078e021a */
[----:B------:R0:W5:Y:S01]  /*08e0*/  @P0 LDG.E.64.CONSTANT R38, desc[UR8][R24.64+0x188] ;  /* 0x0001880818260981 */ /* 0x000162000c1e9b00 */
[----:B------:R-:W-:-:S03]  /*08f0*/  IMAD R8, R8, 0x8, R27 ;  /* 0x0000000808087824 */ /* 0x000fc600078e021b */
[----:B------:R0:W5:Y:S04]  /*0900*/  @P0 LDG.E.64.CONSTANT R36, desc[UR8][R24.64+0x310] ;  /* 0x0003100818240981 */ /* 0x000168000c1e9b00 */
[----:B------:R0:W5:Y:S04]  /*0910*/  @P0 LDG.E.64.CONSTANT R34, desc[UR8][R24.64+0x498] ;  /* 0x0004980818220981 */ /* 0x000168000c1e9b00 */
[----:B------:R0:W5:Y:S01]  /*0920*/  @P0 LDG.E.64.CONSTANT R32, desc[UR8][R24.64+0x620] ;  /* 0x0006200818200981 */ /* 0x000162000c1e9b00 */
[----:B-1----:R-:W-:Y:S02]  /*0930*/  R2UR UR62, R18 ;  /* 0x00000000123e72ca */ /* 0x002fe400000e0000 */
[----:B------:R-:W-:Y:S01]  /*0940*/  R2UR UR63, R19 ;  /* 0x00000000133f72ca */ /* 0x000fe200000e0000 */
[----:B------:R0:W5:Y:S01]  /*0950*/  @P0 LDG.E.64.CONSTANT R30, desc[UR8][R24.64+0x7a8] ;  /* 0x0007a808181e0981 */ /* 0x000162000c1e9b00 */
[----:B------:R-:W-:-:S02]  /*0960*/  R2UR UR32, R16 ;  /* 0x00000000102072ca */ /* 0x000fc400000e0000 */
[----:B------:R-:W-:Y:S01]  /*0970*/  R2UR UR33, R17 ;  /* 0x00000000112172ca */ /* 0x000fe200000e0000 */
[----:B------:R0:W5:Y:S01]  /*0980*/  @P0 LDG.E.64.CONSTANT R28, desc[UR8][R24.64+0x930] ;  /* 0x00093008181c0981 */ /* 0x000162000c1e9b00 */
[----:B--2---:R-:W-:Y:S02]  /*0990*/  R2UR UR64, R22 ;  /* 0x00000000164072ca */ /* 0x004fe400000e0000 */
[----:B------:R-:W-:Y:S02]  /*09a0*/  R2UR UR65, R23 ;  /* 0x00000000174172ca */ /* 0x000fe400000e0000 */
[----:B------:R-:W-:Y:S02]  /*09b0*/  R2UR UR34, R20 ;  /* 0x00000000142272ca */ /* 0x000fe400000e0000 */
[----:B------:R-:W-:Y:S02]  /*09c0*/  R2UR UR35, R21 ;  /* 0x00000000152372ca */ /* 0x000fe400000e0000 */
[----:B---3--:R-:W-:-:S02]  /*09d0*/  R2UR UR36, R10 ;  /* 0x000000000a2472ca */ /* 0x008fc400000e0000 */
[----:B------:R-:W-:Y:S01]  /*09e0*/  R2UR UR37, R11 ;  /* 0x000000000b2572ca */ /* 0x000fe200000e0000 */
[----:B0-----:R-:W-:-:S14]  /*09f0*/  @P1 BRA `(.L_x_1508) ;  /* 0x0000000000ec1947 */ /* 0x001fdc0003800000 */
[C-C-:B-----5:R-:W-:Y:S02]  /*0a00*/  DADD R10, R40.reuse, R28.reuse ;  /* 0x00000000280a7229 */ /* 0x160fe4000000001c */
[----:B------:R-:W-:Y:S02]  /*0a10*/  DADD R28, R40, -R28 ;  /* 0x00000000281c7229 */ /* 0x000fe4000000081c */
[C-C-:B------:R-:W-:Y:S02]  /*0a20*/  DADD R16, R38.reuse, R30.reuse ;  /* 0x0000000026107229 */ /* 0x140fe4000000001e */
[----:B------:R-:W-:Y:S02]  /*0a30*/  DADD R30, R38, -R30 ;  /* 0x00000000261e7229 */ /* 0x000fe4000000081e */
[----:B------:R-:W-:Y:S02]  /*0a40*/  DADD R18, R36, R32 ;  /* 0x0000000024127229 */ /* 0x000fe40000000020 */
[----:B------:R-:W-:-:S02]  /*0a50*/  DFMA R26, R10, UR6, RZ ;  /* 0x000000060a1a7c2b */ /* 0x000fc400080000ff */
[----:B------:R-:W-:Y:S02]  /*0a60*/  DFMA R12, R28, UR10, RZ ;  /* 0x0000000a1c0c7c2b */ /* 0x000fe400080000ff */
[----:B------:R-:W-:Y:S02]  /*0a70*/  DADD R32, R36, -R32 ;  /* 0x0000000024207229 */ /* 0x000fe40000000820 */
        /* <DEDUP_REMOVED lines=29> */
[----:B------:R-:W-:Y:S01]  /*0c50*/  STS.64 [R9+0xe00], R36 ;  /* 0x000e002409007388 */ /* 0x000fe20000000a00 */
[C-C-:B------:R-:W-:Y:S02]  /*0c60*/  DADD R24, R22.reuse, -R38.reuse ;  /* 0x0000000016187229 */ /* 0x140fe40000000826 */
        /* <DEDUP_REMOVED lines=11> */
[----:B------:R-:W0:Y:S04]  /*0d20*/  LDS.128 R12, [UR4+0x10f0] ;  /* 0x0010f004ff0c7984 */ /* 0x000e280008000c00 */
[----:B------:R-:W1:Y:S01]  /*0d30*/  LDS.64 R22, [UR4+0x1078] ;  /* 0x00107804ff167984 */ /* 0x000e620008000a00 */
[----:B0-----:R-:W-:Y:S02]  /*0d40*/  DFMA R12, R32, R12, R28 ;  /* 0x0000000c200c722b */ /* 0x001fe4000000001c */
[----:B-1----:R-:W-:-:S06]  /*0d50*/  DFMA R10, R20, R22, R10 ;  /* 0x00000016140a722b */ /* 0x002fcc000000000a */
[----:B------:R-:W-:-:S08]  /*0d60*/  DFMA R12, R34, R14, R12 ;  /* 0x0000000e220c722b */ /* 0x000fd0000000000c */
[C-C-:B------:R-:W-:Y:S02]  /*0d70*/  DADD R14, R10.reuse, -R12.reuse ;  /* 0x000000000a0e7229 */ /* 0x140fe4000000080c */
[----:B------:R-:W-:-:S05]  /*0d80*/  DADD R10, R10, R12 ;  /* 0x000000000a0a7229 */ /* 0x000fca000000000c */
[----:B------:R0:W-:Y:S04]  /*0d90*/  STS.64 [R9+0x800], R14 ;  /* 0x0008000e09007388 */ /* 0x0001e80000000a00 */
[----:B------:R0:W-:Y:S02]  /*0da0*/  STS.64 [R9+0x600], R10 ;  /* 0x0006000a09007388 */ /* 0x0001e40000000a00 */
.L_x_1508:
[----:B------:R-:W-:Y:S05]  /*0db0*/  BSYNC.RECONVERGENT B0 ;  /* 0x0000000000007941 */ /* 0x000fea0003800200 */
.L_x_1507:
[----:B------:R-:W-:Y:S06]  /*0dc0*/  BAR.SYNC.DEFER_BLOCKING 0x0 ;  /* 0x0000000000007b1d */ /* 0x000fec0000010000 */
[----:B------:R-:W-:Y:S01]  /*0dd0*/  BSSY.RECONVERGENT B0, `(.L_x_1509) ;  /* 0x0000046000007945 */ /* 0x000fe20003800200 */
[----:B0-----:R-:W0:Y:S04]  /*0de0*/  @P2 LDS.64 R10, [UR4+0x1078] ;  /* 0x00107804ff0a2984 */ /* 0x001e280008000a00 */
[----:B------:R-:W1:Y:S01]  /*0df0*/  @P2 LDS.128 R12, [UR4+0x10f0] ;  /* 0x0010f004ff0c2984 */ /* 0x000e620008000c00 */
[----:B------:R-:W-:Y:S05]  /*0e00*/  @P2 BRA `(.L_x_1510) ;  /* 0x0000000400082947 */ /* 0x000fea0003800000 */
[----:B------:R-:W-:Y:S04]  /*0e10*/  LDS.64 R22, [R8] ;  /* 0x0000000008167984 */ /* 0x000fe80000000a00 */
[----:B0-----:R-:W0:Y:S04]  /*0e20*/  LDS.64 R10, [R8+0x180] ;  /* 0x00018000080a7984 */ /* 0x001e280000000a00 */
[----:B------:R-:W-:Y:S04]  /*0e30*/  LDS.64 R20, [R8+0x40] ;  /* 0x0000400008147984 */ /* 0x000fe80000000a00 */
[----:B-1----:R-:W1:Y:S04]  /*0e40*/  LDS.64 R12, [R8+0x140] ;  /* 0x00014000080c7984 */ /* 0x002e680000000a00 */
[----:B-----5:R-:W-:Y:S04]  /*0e50*/  LDS.64 R28, [R8+0x80] ;  /* 0x00008000081c7984 */ /* 0x020fe80000000a00 */
[----:B------:R-:W2:Y:S04]  /*0e60*/  LDS.64 R14, [R8+0x100] ;  /* 0x00010000080e7984 */ /* 0x000ea80000000a00 */
        /* <DEDUP_REMOVED lines=60> */
.L_x_1510:
[----:B------:R-:W-:Y:S05]  /*1230*/  BSYNC.RECONVERGENT B0 ;  /* 0x0000000000007941 */ /* 0x000fea0003800200 */
.L_x_1509:
[----:B------:R-:W-:Y:S06]  /*1240*/  BAR.SYNC.DEFER_BLOCKING 0x0 ;  /* 0x0000000000007b1d */ /* 0x000fec0000010000 */
[----:B-----5:R-:W-:Y:S04]  /*1250*/  LDS.64 R30, [R2+0x30] ;  /* 0x00003000021e7984 */ /* 0x020fe80000000a00 */
[----:B--2---:R-:W2:Y:S04]  /*1260*/  LDS.128 R16, [R2] ;  /* 0x0000000002107984 */ /* 0x004ea80000000c00 */
[----:B------:R-:W3:Y:S04]  /*1270*/  LDS.128 R20, [R2+0x20] ;  /* 0x0000200002147984 */ /* 0x000ee80000000c00 */
[----:B------:R-:W4:Y:S01]  /*1280*/  LDS.128 R24, [R2+0x10] ;  /* 0x0000100002187984 */ /* 0x000f220000000c00 */
[----:B--2---:R-:W-:-:S02]  /*1290*/  DADD R28, R16, R30 ;  /* 0x00000000101c7229 */ /* 0x004fc4000000001e */
[----:B------:R-:W-:Y:S02]  /*12a0*/  DADD R30, R16, -R30 ;  /* 0x00000000101e7229 */ /* 0x000fe4000000081e */
[C-C-:B---3--:R-:W-:Y:S02]  /*12b0*/  DADD R32, R22.reuse, R18.reuse ;  /* 0x0000000016207229 */ /* 0x148fe40000000012 */
[----:B------:R-:W-:Y:S02]  /*12c0*/  DADD R16, -R22, R18 ;  /* 0x0000000016107229 */ /* 0x000fe40000000112 */
        /* <DEDUP_REMOVED lines=16> */
[----:B----4-:R-:W-:Y:S02]  /*13d0*/  DADD R30, R24, R20 ;  /* 0x00000000181e7229 */ /* 0x010fe40000000014 */
[----:B------:R-:W-:Y:S02]  /*13e0*/  DADD R34, R26, R26 ;  /* 0x000000001a227229 */ /* 0x000fe4000000001a */
[----:B------:R-:W-:-:S04]  /*13f0*/  DADD R38, R24, -R20 ;  /* 0x0000000018267229 */ /* 0x000fc80000000814 */
[C---:B------:R-:W-:Y:S02]  /*1400*/  DFMA R20, R30.reuse, UR12, R42 ;  /* 0x0000000c1e147c2b */ /* 0x040fe4000800002a */
[C---:B------:R-:W-:Y:S01]  /*1410*/  DFMA R18, R30.reuse, UR20, R18 ;  /* 0x000000141e127c2b */ /* 0x040fe20008000012 */
[----:B------:R-:W2:Y:S01]  /*1420*/  LDG.E.64.CONSTANT R42, desc[UR8][R4.64+-0x8] ;  /* 0xfffff808042a7981 */ /* 0x000ea2000c1e9b00 */
[C---:B------:R-:W-:Y:S02]  /*1430*/  DFMA R24, R30.reuse, UR28, R40 ;  /* 0x0000001c1e187c2b */ /* 0x040fe40008000028 */
[----:B------:R-:W-:Y:S02]  /*1440*/  DFMA R28, R30, UR36, R28 ;  /* 0x000000241e1c7c2b */ /* 0x000fe4000800001c */
[----:B------:R-:W-:Y:S02]  /*1450*/  DMUL R34, R34, 0.5 ;  /* 0x3fe0000022227828 */ /* 0x000fe40000000000 */
[----:B------:R-:W-:-:S02]  /*1460*/  DADD R30, R26, -R26 ;  /* 0x000000001a1e7229 */ /* 0x000fc4000000081a */
[C---:B------:R-:W-:Y:S02]  /*1470*/  DFMA R36, R38.reuse, UR22, R36 ;  /* 0x0000001626247c2b */ /* 0x040fe40008000024 */
[C---:B------:R-:W-:Y:S02]  /*1480*/  DFMA R32, R38.reuse, UR30, R32 ;  /* 0x0000001e26207c2b */ /* 0x040fe40008000020 */
[C---:B------:R-:W-:Y:S02]  /*1490*/  DFMA R22, R38.reuse, UR14, R22 ;  /* 0x0000000e26167c2b */ /* 0x040fe40008000016 */
[----:B-1----:R-:W-:Y:S02]  /*14a0*/  DFMA R16, R38, R12, R16 ;  /* 0x0000000c2610722b */ /* 0x002fe40000000010 */
[C---:B------:R-:W-:Y:S01]  /*14b0*/  DFMA R26, R34.reuse, UR58, R24 ;  /* 0x0000003a221a7c2b */ /* 0x040fe20008000018 */
[----:B------:R-:W3:Y:S01]  /*14c0*/  LDG.E.64.CONSTANT R38, desc[UR8][R4.64+-0x10] ;  /* 0xfffff00804267981 */ /* 0x000ee2000c1e9b00 */
[----:B------:R-:W-:-:S02]  /*14d0*/  DFMA R18, R34, UR50, R18 ;  /* 0x0000003222127c2b */ /* 0x000fc40008000012 */
[C---:B------:R-:W-:Y:S02]  /*14e0*/  DFMA R24, R30.reuse, UR52, R36 ;  /* 0x000000341e187c2b */ /* 0x040fe40008000024 */
[C---:B------:R-:W-:Y:S01]  /*14f0*/  DFMA R32, R30.reuse, UR60, R32 ;  /* 0x0000003c1e207c2b */ /* 0x040fe20008000020 */
[----:B------:R-:W4:Y:S01]  /*1500*/  LDG.E.64.CONSTANT R36, desc[UR8][R4.64+-0x28] ;  /* 0xffffd80804247981 */ /* 0x000f22000c1e9b00 */
[C---:B------:R-:W-:Y:S02]  /*1510*/  DFMA R22, R30.reuse, UR44, R22 ;  /* 0x0000002c1e167c2b */ /* 0x040fe40008000016 */
[----:B------:R-:W-:Y:S02]  /*1520*/  DFMA R30, R30, R14, R16 ;  /* 0x0000000e1e1e722b */ /* 0x000fe40000000010 */
[C-C-:B------:R-:W-:Y:S02]  /*1530*/  DADD R16, R18.reuse, -R24.reuse ;  /* 0x0000000012107229 */ /* 0x140fe40000000818 */
[----:B------:R-:W-:-:S02]  /*1540*/  DADD R18, R18, R24 ;  /* 0x0000000012127229 */ /* 0x000fc40000000018 */
[C---:B------:R-:W-:Y:S02]  /*1550*/  DFMA R20, R34.reuse, UR42, R20 ;  /* 0x0000002a22147c2b */ /* 0x040fe40008000014 */
[----:B0-----:R-:W-:Y:S02]  /*1560*/  DFMA R28, R34, R10, R28 ;  /* 0x0000000a221c722b */ /* 0x001fe4000000001c */
[C-C-:B------:R-:W-:Y:S01]  /*1570*/  DADD R24, R26.reuse, -R32.reuse ;  /* 0x000000001a187229 */ /* 0x140fe20000000820 */
[----:B------:R-:W4:Y:S01]  /*1580*/  LDG.E.64.CONSTANT R34, desc[UR8][R4.64+-0x30] ;  /* 0xffffd00804227981 */ /* 0x000f22000c1e9b00 */
[----:B------:R-:W-:Y:S02]  /*1590*/  DADD R26, R26, R32 ;  /* 0x000000001a1a7229 */ /* 0x000fe40000000020 */
[C-C-:B------:R-:W-:Y:S01]  /*15a0*/  DADD R40, R20.reuse, -R22.reuse ;  /* 0x0000000014287229 */ /* 0x140fe20000000816 */
[----:B------:R-:W4:Y:S01]  /*15b0*/  LDG.E.64.CONSTANT R32, desc[UR8][R4.64] ;  /* 0x0000000804207981 */ /* 0x000f22000c1e9b00 */
[----:B------:R-:W-:-:S02]  /*15c0*/  DADD R20, R20, R22 ;  /* 0x0000000014147229 */ /* 0x000fc40000000016 */
[C-C-:B------:R-:W-:Y:S02]  /*15d0*/  DADD R22, R28.reuse, -R30.reuse ;  /* 0x000000001c167229 */ /* 0x140fe4000000081e */
[----:B------:R-:W-:Y:S01]  /*15e0*/  DADD R28, R28, R30 ;  /* 0x000000001c1c7229 */ /* 0x000fe2000000001e */
[----:B------:R-:W4:Y:S03]  /*15f0*/  LDG.E.64.CONSTANT R30, desc[UR8][R4.64+-0x18] ;  /* 0xffffe808041e7981 */ /* 0x000f26000c1e9b00 */
[----:B------:R-:W-:Y:S02]  /*1600*/  DMUL R6, R6, R20 ;  /* 0x0000001406067228 */ /* 0x000fe40000000000 */
[----:B------:R0:W4:Y:S01]  /*1610*/  LDG.E.64.CONSTANT R20, desc[UR8][R4.64+-0x20] ;  /* 0xffffe00804147981 */ /* 0x000122000c1e9b00 */
[----:B------:R-:W-:Y:S01]  /*1620*/  ISETP.GT.U32.AND P2, PT, R0, 0x37, PT ;  /* 0x000000370000780c */ /* 0x000fe20003f44070 */
[----:B------:R-:W-:Y:S01]  /*1630*/  BSSY.RECONVERGENT B0, `(.L_x_1511) ;  /* 0x000007d000007945 */ /* 0x000fe20003800200 */
[----:B------:R-:W-:Y:S06]  /*1640*/  BAR.SYNC.DEFER_BLOCKING 0x0 ;  /* 0x0000000000007b1d */ /* 0x000fec0000010000 */
[----:B--2---:R-:W-:-:S02]  /*1650*/  DMUL R16, R42, R16 ;  /* 0x000000102a107228 */ /* 0x004fc40000000000 */
[----:B---3--:R-:W-:Y:S02]  /*1660*/  DMUL R24, R38, R24 ;  /* 0x0000001826187228 */ /* 0x008fe40000000000 */
[----:B----4-:R-:W-:Y:S02]  /*1670*/  DMUL R26, R36, R26 ;  /* 0x0000001a241a7228 */ /* 0x010fe40000000000 */
[----:B------:R-:W-:Y:S02]  /*1680*/  DMUL R18, R34, R18 ;  /* 0x0000001222127228 */ /* 0x000fe40000000000 */
[CCC-:B------:R-:W-:Y:S02]  /*1690*/  DFMA R34, R32.reuse, R40.reuse, R6.reuse ;  /* 0x000000282022722b */ /* 0x1c0fe40000000006 */
[----:B------:R-:W-:-:S04]  /*16a0*/  DFMA R40, R32, -R40, R6 ;  /* 0x800000282028722b */ /* 0x000fc80000000006 */
[----:B------:R-:W-:Y:S02]  /*16b0*/  DADD R32, R16, R18 ;  /* 0x0000000010207229 */ /* 0x000fe40000000012 */
        /* <DEDUP_REMOVED lines=8> */
[----:B------:R-:W-:Y:S02]  /*1740*/  DADD R34, R24, R26 ;  /* 0x0000000018227229 */ /* 0x000fe4000000001a */
[----:B0-----:R-:W-:Y:S02]  /*1750*/  DMUL R4, R30, R22 ;  /* 0x000000161e047228 */ /* 0x001fe40000000000 */
[----:B------:R-:W-:-:S02]  /*1760*/  DMUL R28, R20, R28 ;  /* 0x0000001c141c7228 */ /* 0x000fc40000000000 */
[----:B------:R-:W-:Y:S02]  /*1770*/  DFMA R20, R40, UR40, RZ ;  /* 0x0000002828147c2b */ /* 0x000fe400080000ff */
[C---:B------:R-:W-:Y:S02]  /*1780*/  DFMA R30, R34.reuse, UR28, R36 ;  /* 0x0000001c221e7c2b */ /* 0x040fe40008000024 */
[C---:B------:R-:W-:Y:S02]  /*1790*/  DFMA R22, R34.reuse, UR58, R32 ;  /* 0x0000003a22167c2b */ /* 0x040fe40008000020 */
[C---:B------:R-:W-:Y:S02]  /*17a0*/  DFMA R38, R34.reuse, UR24, R38 ;  /* 0x0000001822267c2b */ /* 0x040fe40008000026 */
[----:B------:R-:W-:Y:S02]  /*17b0*/  DFMA R42, R34, UR54, R42 ;  /* 0x00000036222a7c2b */ /* 0x000fe4000800002a */
[----:B------:R-:W-:-:S02]  /*17c0*/  DFMA R36, R40, UR10, RZ ;  /* 0x0000000a28247c2b */ /* 0x000fc400080000ff */
[C---:B------:R-:W-:Y:S02]  /*17d0*/  DFMA R32, R40.reuse, UR14, RZ ;  /* 0x0000000e28207c2b */ /* 0x040fe400080000ff */
[----:B------:R-:W-:Y:S02]  /*17e0*/  DFMA R40, R40, UR44, RZ ;  /* 0x0000002c28287c2b */ /* 0x000fe400080000ff */
[----:B------:R-:W-:-:S08]  /*17f0*/  DADD R34, -R16, R18 ;  /* 0x0000000010227229 */ /* 0x000fd00000000112 */
        /* <DEDUP_REMOVED lines=19> */
[C-C-:B------:R-:W-:Y:S02]  /*1930*/  DADD R34, R38.reuse, -R36.reuse ;  /* 0x0000000026227229 */ /* 0x140fe40000000824 */
[----:B------:R-:W-:-:S02]  /*1940*/  DADD R36, R38, R36 ;  /* 0x0000000026247229 */ /* 0x000fc40000000024 */
[C-C-:B------:R-:W-:Y:S02]  /*1950*/  DADD R38, R42.reuse, -R20.reuse ;  /* 0x000000002a267229 */ /* 0x140fe40000000814 */
[----:B------:R-:W-:Y:S02]  /*1960*/  DADD R42, R42, R20 ;  /* 0x000000002a2a7229 */ /* 0x000fe40000000014 */
        /* <DEDUP_REMOVED lines=55> */
[----:B------:R-:W-:Y:S02]  /*1ce0*/  DFMA R36, R44, UR60, R36 ;  /* 0x0000003c2c247c2b */ /* 0x000fe40008000024 */
[----:B------:R-:W-:-:S04]  /*1cf0*/  DFMA R40, R20, UR64, R40 ;  /* 0x0000004014287c2b */ /* 0x000fc80008000028 */
[C---:B------:R-:W-:Y:S02]  /*1d00*/  DFMA R38, R20.reuse, UR34, R38 ;  /* 0x0000002214267c2b */ /* 0x040fe40008000026 */
[----:B------:R-:W-:-:S06]  /*1d10*/  DFMA R36, R20, R14, R36 ;  /* 0x0000000e1424722b */ /* 0x000fcc0000000024 */
[C-C-:B------:R-:W-:Y:S02]  /*1d20*/  DADD R20, R22.reuse, -R38.reuse ;  /* 0x0000000016147229 */ /* 0x140fe40000000826 */
[----:B------:R-:W-:Y:S02]  /*1d30*/  DADD R38, R22, R38 ;  /* 0x0000000016267229 */ /* 0x000fe40000000026 */
[C-C-:B------:R-:W-:Y:S02]  /*1d40*/  DADD R22, R30.reuse, -R40.reuse ;  /* 0x000000001e167229 */ /* 0x140fe40000000828 */
        /* <DEDUP_REMOVED lines=11> */
.L_x_1512:
[----:B------:R-:W-:Y:S05]  /*1e00*/  BSYNC.RECONVERGENT B0 ;  /* 0x0000000000007941 */ /* 0x000fea0003800200 */
.L_x_1511:
        /* <DEDUP_REMOVED lines=10> */
[----:B------:R3:W4:Y:S01]  /*1eb0*/  LDS.64 R20, [R9+0x800] ;  /* 0x0008000009147984 */ /* 0x0007220000000a00 */
[----:B--2---:R-:W-:-:S02]  /*1ec0*/  DADD R6, R16, R4 ;  /* 0x0000000010067229 */ /* 0x004fc40000000004 */
        /* <DEDUP_REMOVED lines=8> */
[C---:B------:R-:W-:Y:S02]  /*1f50*/  DFMA R6, R28.reuse, UR46, R34 ;  /* 0x0000002e1c067c2b */ /* 0x040fe40008000022 */
[----:B---3--:R-:W-:Y:S02]  /*1f60*/  DFMA R8, R28, UR20, R36 ;  /* 0x000000141c087c2b */ /* 0x008fe40008000024 */
[C---:B------:R-:W-:Y:S02]  /*1f70*/  DFMA R32, R16.reuse, UR14, RZ ;  /* 0x0000000e10207c2b */ /* 0x040fe400080000ff */
[C---:B------:R-:W-:Y:S02]  /*1f80*/  DFMA R34, R16.reuse, UR10, RZ ;  /* 0x0000000a10227c2b */ /* 0x040fe400080000ff */
[C---:B------:R-:W-:Y:S02]  /*1f90*/  DFMA R30, R16.reuse, UR44, RZ ;  /* 0x0000002c101e7c2b */ /* 0x040fe400080000ff */
[----:B------:R-:W-:-:S02]  /*1fa0*/  DFMA R36, R16, UR40, RZ ;  /* 0x0000002810247c2b */ /* 0x000fc400080000ff */
[C-C-:B-1----:R-:W-:Y:S02]  /*1fb0*/  DADD R16, R22.reuse, R24.reuse ;  /* 0x0000000016107229 */ /* 0x142fe40000000018 */
[----:B------:R-:W-:Y:S02]  /*1fc0*/  DADD R24, R22, -R24 ;  /* 0x0000000016187229 */ /* 0x000fe40000000818 */
[C---:B------:R-:W-:Y:S02]  /*1fd0*/  DFMA R32, R26.reuse, UR22, R32 ;  /* 0x000000161a207c2b */ /* 0x040fe40008000020 */
[C---:B------:R-:W-:Y:S02]  /*1fe0*/  DFMA R34, R26.reuse, UR18, R34 ;  /* 0x000000121a227c2b */ /* 0x040fe40008000022 */
[C---:B------:R-:W-:Y:S02]  /*1ff0*/  DFMA R30, R26.reuse, UR52, R30 ;  /* 0x000000341a1e7c2b */ /* 0x040fe4000800001e */
[----:B------:R-:W-:-:S02]  /*2000*/  DFMA R36, R26, UR48, R36 ;  /* 0x000000301a247c2b */ /* 0x000fc40008000024 */
[----:B------:R-:W-:Y:S02]  /*2010*/  DFMA R28, R28, UR50, R38 ;  /* 0x000000321c1c7c2b */ /* 0x000fe40008000026 */
[C-C-:B----4-:R-:W-:Y:S02]  /*2020*/  DADD R22, R18.reuse, R20.reuse ;  /* 0x0000000012167229 */ /* 0x150fe40000000014 */
        /* <DEDUP_REMOVED lines=13> */
[C---:B------:R-:W-:Y:S02]  /*2100*/  DFMA R4, R22.reuse, UR32, R4 ;  /* 0x0000002016047c2b */ /* 0x040fe40008000004 */
[C---:B------:R-:W-:Y:S02]  /*2110*/  DFMA R18, R22.reuse, UR62, R6 ;  /* 0x0000003e16127c2b */ /* 0x040fe40008000006 */
[----:B------:R-:W-:-:S02]  /*2120*/  DFMA R28, R22, R10, R28 ;  /* 0x0000000a161c722b */ /* 0x000fc4000000001c */
        /* <DEDUP_REMOVED lines=8> */
.L_x_1514:
[----:B------:R-:W-:Y:S05]  /*21b0*/  BSYNC.RECONVERGENT B0 ;  /* 0x0000000000007941 */ /* 0x000fea0003800200 */
.L_x_1513:
[----:B------:R-:W-:Y:S06]  /*21c0*/  BAR.SYNC.DEFER_BLOCKING 0x0 ;  /* 0x0000000000007b1d */ /* 0x000fec0000010000 */
[----:B------:R-:W-:Y:S05]  /*21d0*/  @!P0 EXIT ;  /* 0x000000000000894d */ /* 0x000fea0003800000 */
[----:B------:R-:W2:Y:S01]  /*21e0*/  S2R R0, SR_TID.X ;  /* 0x0000000000007919 */ /* 0x000ea20000002100 */
[----:B-1----:R-:W0:Y:S01]  /*21f0*/  LDC.64 R8, c[0x0][0x3a8] ;  /* 0x0000ea00ff087b82 */ /* 0x002e220000000a00 */
        /* <DEDUP_REMOVED lines=10> */
.L_x_1515:
        /* <DEDUP_REMOVED lines=14> */
.L_x_3079:


//--------------------- .text._Z32massMatrixMultiplyConstantKernelILi7ELi8ELi1EEviPKdS1_S1_S1_Pd --------------------------
	.section	.text._Z32massMatrixMultiplyConstantKernelILi7ELi8ELi1EEviPKdS1_S1_S1_Pd,"ax",@progbits
	.align	128
        .global         _Z32massMatrixMultiplyConstantKernelILi7ELi8ELi1EEviPKdS1_S1_S1_Pd
        .type           _Z32massMatrixMultiplyConstantKernelILi7ELi8ELi1EEviPKdS1_S1_S1_Pd,@function
        .size           _Z32massMatrixMultiplyConstantKernelILi7ELi8ELi1EEviPKdS1_S1_S1_Pd,(.L_x_3080 - _Z32massMatrixMultiplyConstantKernelILi7ELi8ELi1EEviPKdS1_S1_S1_Pd)
        .other          _Z32massMatrixMultiplyConstantKernelILi7ELi8ELi1EEviPKdS1_S1_S1_Pd,@"STO_CUDA_ENTRY STV_DEFAULT"
_Z32massMatrixMultiplyConstantKernelILi7ELi8ELi1EEviPKdS1_S1_S1_Pd:
.text._Z32massMatrixMultiplyConstantKernelILi7ELi8ELi1EEviPKdS1_S1_S1_Pd:
[----:B------:R-:W-:Y:S01]  /*0000*/  LDC R1, c[0x0][0x37c] ;  /* 0x0000df00ff017b82 */ /* 0x000fe20000000800 */
[----:B------:R-:W0:Y:S07]  /*0010*/  S2R R5, SR_TID.X ;  /* 0x0000000000057919 */ /* 0x000e2e0000002100 */
[----:B------:R-:W1:Y:S01]  /*0020*/  S2UR UR4, SR_CTAID.X ;  /* 0x00000000000479c3 */ /* 0x000e620000002500 */
[----:B------:R-:W2:Y:S01]  /*0030*/  LDCU UR6, c[0x0][0x380] ;  /* 0x00007000ff0677ac */ /* 0x000ea20008000800 */
[----:B------:R-:W1:Y:S06]  /*0040*/  S2R R22, SR_TID.Y ;  /* 0x0000000000167919 */ /* 0x000e6c0000002200 */
[----:B------:R-:W3:Y:S01]  /*0050*/  S2UR UR5, SR_CgaCtaId ;  /* 0x00000000000579c3 */ /* 0x000ee20000008800 */
[----:B0-----:R-:W-:-:S02]  /*0060*/  LOP3.LUT R0, R5, 0xffff, RZ, 0xc0, !PT ;  /* 0x0000ffff05007812 */ /* 0x001fc400078ec0ff */
[----:B------:R-:W-:-:S05]  /*0070*/  PRMT R3, R5, 0x9910, RZ ;  /* 0x0000991005037816 */ /* 0x000fca00000000ff */
        /* <DEDUP_REMOVED lines=15> */
[----:B-1----:R-:W-:Y:S01]  /*0170*/  VIADD R0, R22, UR4 ;  /* 0x0000000416007c36 */ /* 0x002fe20008000000 */
[----:B------:R-:W-:Y:S02]  /*0180*/  UMOV UR4, 0x400 ;  /* 0x0000040000047882 */ /* 0x000fe40000000000 */
[----:B------:R-:W-:Y:S01]  /*0190*/  LEA.HI R2, R3, R2, RZ, 0x1f ;  /* 0x0000000203027211 */ /* 0x000fe200078ff8ff */
[----:B------:R-:W-:Y:S01]  /*01a0*/  IMAD.IADD R3, R20, 0x1, R5 ;  /* 0x0000000114037824 */ /* 0x000fe200078e0205 */
[----:B--2---:R-:W-:Y:S01]  /*01b0*/  ISETP.LT.AND P0, PT, R0, UR6, !P0 ;  /* 0x0000000600007c0c */ /* 0x004fe2000c701270 */
[----:B------:R-:W0:Y:S01]  /*01c0*/  LDCU.64 UR6, c[0x0][0x358] ;  /* 0x00006b00ff0677ac */ /* 0x000e220008000a00 */
[----:B------:R-:W-:Y:S02]  /*01d0*/  LOP3.LUT R2, R2, 0xffff, RZ, 0xc0, !PT ;  /* 0x0000ffff02027812 */ /* 0x000fe400078ec0ff */
[----:B------:R-:W-:Y:S01]  /*01e0*/  LOP3.LUT R21, R3, 0xfe, RZ, 0xc0, !PT ;  /* 0x000000fe03157812 */ /* 0x000fe200078ec0ff */
[----:B---3--:R-:W-:Y:S01]  /*01f0*/  ULEA UR4, UR5, UR4, 0x18 ;  /* 0x0000000405047291 */ /* 0x008fe2000f8ec0ff */
[----:B------:R-:W-:-:S02]  /*0200*/  SHF.R.U32.HI R2, RZ, 0x2, R2 ;  /* 0x00000002ff027819 */ /* 0x000fc40000011602 */
[----:B------:R-:W-:Y:S02]  /*0210*/  LEA.HI R21, R21, R4, RZ, 0x1f ;  /* 0x0000000415157211 */ /* 0x000fe400078ff8ff */
[----:B------:R-:W-:Y:S02]  /*0220*/  PRMT R20, R2, 0x9910, RZ ;  /* 0x0000991002147816 */ /* 0x000fe400000000ff */
[----:B------:R-:W-:Y:S01]  /*0230*/  LOP3.LUT R21, R21, 0xfc, RZ, 0xc0, !PT ;  /* 0x000000fc15157812 */ /* 0x000fe200078ec0ff */
[----:B------:R-:W1:Y:S02]  /*0240*/  @P0 LDC.64 R2, c[0x0][0x3a0] ;  /* 0x0000e800ff020b82 */ /* 0x000e640000000a00 */
[----:B------:R-:W-:Y:S01]  /*0250*/  IMAD R4, R20, 0x7, RZ ;  /* 0x0000000714047824 */ /* 0x000fe200078e02ff */
[----:B------:R-:W-:Y:S01]  /*0260*/  SHF.R.U32.HI R23, RZ, 0x2, R21 ;  /* 0x00000002ff177819 */ /* 0x000fe20000011615 */
[----:B------:R-:W-:Y:S01]  /*0270*/  IMAD.SHL.U32 R21, R5, 0x40, RZ ;  /* 0x0000004005157824 */ /* 0x000fe200078e00ff */
[----:B------:R-:W-:Y:S01]  /*0280*/  LEA R20, R22, UR4, 0xc ;  /* 0x0000000416147c11 */ /* 0x000fe2000f8e60ff */
[----:B------:R-:W-:-:S03]  /*0290*/  IMAD.MOV R4, RZ, RZ, -R4 ;  /* 0x000000ffff047224 */ /* 0x000fc600078e0a04 */
[----:B------:R-:W-:Y:S01]  /*02a0*/  LOP3.LUT R25, R21, 0xfffffe00, RZ, 0xc0, !PT ;  /* 0xfffffe0015197812 */ /* 0x000fe200078ec0ff */
[----:B------:R-:W-:Y:S01]  /*02b0*/  IMAD R22, R23, 0x40, R20 ;  /* 0x0000004017167824 */ /* 0x000fe200078e0214 */
[----:B------:R-:W-:Y:S02]  /*02c0*/  PRMT R4, R4, 0x7710, RZ ;  /* 0x0000771004047816 */ /* 0x000fe400000000ff */
[----:B------:R-:W-:Y:S01]  /*02d0*/  LOP3.LUT R24, R21, 0x1c0, RZ, 0xc0, !PT ;  /* 0x000001c015187812 */ /* 0x000fe200078ec0ff */
[--C-:B------:R-:W-:Y:S02]  /*02e0*/  @P0 IMAD R21, R0, 0x157, R5.reuse ;  /* 0x0000015700150824 */ /* 0x100fe400078e0205 */
[----:B------:R-:W-:Y:S01]  /*02f0*/  IMAD.IADD R4, R4, 0x1, R5 ;  /* 0x0000000104047824 */ /* 0x000fe200078e0205 */
[----:B------:R-:W-:Y:S01]  /*0300*/  BSSY.RECONVERGENT B0, `(.L_x_1516) ;  /* 0x0000058000007945 */ /* 0x000fe20003800200 */
[----:B------:R-:W-:-:S03]  /*0310*/  IMAD R23, R23, 0x1c0, R22 ;  /* 0x000001c017177824 */ /* 0x000fc600078e0216 */
[----:B------:R-:W-:Y:S02]  /*0320*/  LOP3.LUT R26, R4, 0xffff, RZ, 0xc0, !PT ;  /* 0x0000ffff041a7812 */ /* 0x000fe400078ec0ff */
[----:B------:R-:W-:Y:S01]  /*0330*/  IADD3 R4, PT, PT, R24, R20, R25 ;  /* 0x0000001418047210 */ /* 0x000fe20007ffe019 */
[----:B-1----:R-:W-:-:S04]  /*0340*/  @P0 IMAD.WIDE R20, R21, 0x8, R2 ;  /* 0x0000000815140825 */ /* 0x002fc800078e0202 */
[C---:B------:R-:W-:Y:S01]  /*0350*/  IMAD R2, R26.reuse, 0x8, R22 ;  /* 0x000000081a027824 */ /* 0x040fe200078e0216 */
[----:B0-----:R0:W5:Y:S01]  /*0360*/  @P0 LDG.E.64.CONSTANT R10, desc[UR6][R20.64] ;  /* 0x00000006140a0981 */ /* 0x001162000c1e9b00 */
        /* <DEDUP_REMOVED lines=34> */
[----:B0-----:R-:W-:-:S02]  /*0590*/  DFMA R16, R10, UR28, RZ ;  /* 0x0000001c0a107c2b */ /* 0x001fc400080000ff */
[----:B-1----:R-:W-:Y:S01]  /*05a0*/  DFMA R30, R10, UR40, RZ ;  /* 0x000000280a1e7c2b */ /* 0x002fe200080000ff */
[----:B------:R-:W0:Y:S01]  /*05b0*/  LDCU.128 UR36, c[0x3][0x870] ;  /* 0x00c10e00ff2477ac */ /* 0x000e220008000c00 */
[----:B------:R-:W-:Y:S02]  /*05c0*/  DFMA R12, R18, UR14, R12 ;  /* 0x0000000e120c7c2b */ /* 0x000fe4000800000c */
[----:B--2---:R-:W-:Y:S01]  /*05d0*/  DFMA R32, R10, UR48, RZ ;  /* 0x000000300a207c2b */ /* 0x004fe200080000ff */
[----:B------:R-:W1:Y:S01]  /*05e0*/  LDCU.128 UR44, c[0x3][0xa70] ;  /* 0x00c14e00ff2c77ac */ /* 0x000e620008000c00 */
[C---:B------:R-:W-:Y:S02]  /*05f0*/  DFMA R10, R18.reuse, UR30, R16 ;  /* 0x0000001e120a7c2b */ /* 0x040fe40008000010 */
[----:B------:R-:W-:Y:S01]  /*0600*/  DFMA R16, R18, UR42, R30 ;  /* 0x0000002a12107c2b */ /* 0x000fe2000800001e */
[----:B------:R-:W2:Y:S01]  /*0610*/  LDCU.128 UR20, c[0x3][0xa10] ;  /* 0x00c14200ff1477ac */ /* 0x000ea20008000c00 */
[----:B------:R-:W-:-:S02]  /*0620*/  DADD R28, R6, R6 ;  /* 0x00000000061c7229 */ /* 0x000fc40000000006 */
[----:B------:R-:W-:Y:S01]  /*0630*/  DFMA R18, R18, UR50, R32 ;  /* 0x0000003212127c2b */ /* 0x000fe20008000020 */
[----:B------:R-:W2:Y:S01]  /*0640*/  LDCU.128 UR8, c[0x3][0xa30] ;  /* 0x00c14600ff0877ac */ /* 0x000ea20008000c00 */
[C---:B---3--:R-:W-:Y:S02]  /*0650*/  DFMA R20, R14.reuse, UR16, R20 ;  /* 0x000000100e147c2b */ /* 0x048fe40008000014 */
[C---:B----4-:R-:W-:Y:S01]  /*0660*/  DFMA R24, R14.reuse, UR32, R24 ;  /* 0x000000200e187c2b */ /* 0x050fe20008000018 */
[----:B------:R-:W3:Y:S01]  /*0670*/  LDCU.128 UR12, c[0x3][0xa50] ;  /* 0x00c14a00ff0c77ac */ /* 0x000ee20008000c00 */
[C---:B------:R-:W-:Y:S02]  /*0680*/  DFMA R22, R14.reuse, UR24, R22 ;  /* 0x000000180e167c2b */ /* 0x040fe40008000016 */
[----:B0-----:R-:W-:Y:S02]  /*0690*/  DFMA R14, R14, UR36, R26 ;  /* 0x000000240e0e7c2b */ /* 0x001fe4000800001a */
[----:B------:R-:W-:-:S02]  /*06a0*/  DMUL R28, R28, 0.5 ;  /* 0x3fe000001c1c7828 */ /* 0x000fc40000000000 */
[----:B------:R-:W-:Y:S02]  /*06b0*/  DADD R6, R6, -R6 ;  /* 0x0000000006067229 */ /* 0x000fe40000000806 */
[C---:B-1----:R-:W-:Y:S02]  /*06c0*/  DFMA R18, R8.reuse, UR44, R18 ;  /* 0x0000002c08127c2b */ /* 0x042fe40008000012 */
[----:B--2---:R-:W-:Y:S02]  /*06d0*/  DFMA R12, R8, UR20, R12 ;  /* 0x00000014080c7c2b */ /* 0x004fe4000800000c */
[----:B------:R-:W-:Y:S02]  /*06e0*/  DFMA R14, R28, UR38, R14 ;  /* 0x000000261c0e7c2b */ /* 0x000fe4000800000e */
[----:B------:R-:W-:Y:S02]  /*06f0*/  DFMA R10, R8, UR8, R10 ;  /* 0x00000008080a7c2b */ /* 0x000fe4000800000a */
[----:B------:R-:W-:-:S02]  /*0700*/  DFMA R18, R6, UR46, R18 ;  /* 0x0000002e06127c2b */ /* 0x000fc40008000012 */
[----:B---3--:R-:W-:Y:S02]  /*0710*/  DFMA R16, R8, UR12, R16 ;  /* 0x0000000c08107c2b */ /* 0x008fe40008000010 */
        /* <DEDUP_REMOVED lines=22> */
.L_x_1517:
[----:B------:R-:W-:Y:S05]  /*0880*/  BSYNC.RECONVERGENT B0 ;  /* 0x0000000000007941 */ /* 0x000fea0003800200 */
.L_x_1516:
        /* <DEDUP_REMOVED lines=20> */
[----:B--2---:R-:W-:-:S02]  /*09d0*/  DADD R10, R12, R8 ;  /* 0x000000000c0a7229 */ /* 0x004fc40000000008 */
[----:B------:R-:W-:Y:S02]  /*09e0*/  DADD R12, R12, -R8 ;  /* 0x000000000c0c7229 */ /* 0x000fe40000000808 */
[C-C-:B0-----:R-:W-:Y:S02]  /*09f0*/  DADD R18, R16.reuse, R14.reuse ;  /* 0x0000000010127229 */ /* 0x141fe4000000000e */
[----:B------:R-:W-:Y:S02]  /*0a00*/  DADD R16, R16, -R14 ;  /* 0x0000000010107229 */ /* 0x000fe4000000080e */
[C---:B-1----:R-:W-:Y:S02]  /*0a10*/  DFMA R30, R10.reuse, UR8, RZ ;  /* 0x000000080a1e7c2b */ /* 0x042fe400080000ff */
[C---:B---3--:R-:W-:Y:S02]  /*0a20*/  DFMA R24, R10.reuse, UR24, RZ ;  /* 0x000000180a187c2b */ /* 0x048fe400080000ff */
[----:B----4-:R-:W-:-:S02]  /*0a30*/  DFMA R22, R10, UR32, RZ ;  /* 0x000000200a167c2b */ /* 0x010fc400080000ff */
[----:B------:R-:W-:Y:S02]  /*0a40*/  DFMA R14, R10, UR40, RZ ;  /* 0x000000280a0e7c2b */ /* 0x000fe400080000ff */
[C---:B------:R-:W-:Y:S02]  /*0a50*/  DFMA R10, R12.reuse, UR28, RZ ;  /* 0x0000001c0c0a7c2b */ /* 0x040fe400080000ff */
[----:B------:R-:W-:Y:S02]  /*0a60*/  DFMA R8, R12, UR12, RZ ;  /* 0x0000000c0c087c2b */ /* 0x000fe400080000ff */
        /* <DEDUP_REMOVED lines=8> */
[----:B------:R-:W-:Y:S02]  /*0af0*/  DFMA R8, R16, UR14, R8 ;  /* 0x0000000e10087c2b */ /* 0x000fe40008000008 */
[C---:B------:R-:W-:Y:S01]  /*0b00*/  DFMA R14, R12.reuse, UR36, RZ ;  /* 0x000000240c0e7c2b */ /* 0x040fe200080000ff */
[----:B------:R-:W3:Y:S01]  /*0b10*/  LDCU.128 UR28, c[0x3][0xa70] ;  /* 0x00c14e00ff1c77ac */ /* 0x000ee20008000c00 */
[----:B------:R-:W-:Y:S02]  /*0b20*/  DFMA R32, R12, UR44, RZ ;  /* 0x0000002c0c207c2b */ /* 0x000fe400080000ff */
[C-C-:B------:R-:W-:Y:S01]  /*0b30*/  DADD R20, R26.reuse, R28.reuse ;  /* 0x000000001a147229 */ /* 0x140fe2000000001c */
[----:B------:R-:W4:Y:S01]  /*0b40*/  LDCU.128 UR24, c[0x3][0xa30] ;  /* 0x00c14600ff1877ac */ /* 0x000f220008000c00 */
[----:B------:R-:W-:-:S02]  /*0b50*/  DADD R26, R26, -R28 ;  /* 0x000000001a1a7229 */ /* 0x000fc4000000081c */
[----:B------:R-:W-:Y:S01]  /*0b60*/  DFMA R12, R16, UR38, R14 ;  /* 0x00000026100c7c2b */ /* 0x000fe2000800000e */
[----:B------:R-:W4:Y:S01]  /*0b70*/  LDCU.128 UR12, c[0x3][0xa50] ;  /* 0x00c14a00ff0c77ac */ /* 0x000f220008000c00 */
[----:B------:R-:W-:Y:S02]  /*0b80*/  DADD R14, R6, R6 ;  /* 0x00000000060e7229 */ /* 0x000fe40000000006 */
[----:B------:R-:W-:Y:S02]  /*0b90*/  DFMA R16, R16, UR46, R32 ;  /* 0x0000002e10107c2b */ /* 0x000fe40008000020 */
[----:B------:R-:W-:Y:S02]  /*0ba0*/  DADD R6, R6, -R6 ;  /* 0x0000000006067229 */ /* 0x000fe40000000806 */
[----:B--2---:R-:W-:Y:S02]  /*0bb0*/  DFMA R18, R20, UR40, R18 ;  /* 0x0000002814127c2b */ /* 0x004fe40008000012 */
[----:B------:R-:W-:-:S02]  /*0bc0*/  DMUL R14, R14, 0.5 ;  /* 0x3fe000000e0e7828 */ /* 0x000fc40000000000 */
[----:B---3--:R-:W-:Y:S02]  /*0bd0*/  DFMA R16, R26, UR28, R16 ;  /* 0x0000001c1a107c2b */ /* 0x008fe40008000010 */
[C---:B------:R-:W-:Y:S02]  /*0be0*/  DFMA R28, R20.reuse, UR16, R30 ;  /* 0x00000010141c7c2b */ /* 0x040fe4000800001e */
[C---:B0-----:R-:W-:Y:S02]  /*0bf0*/  DFMA R24, R20.reuse, UR8, R24 ;  /* 0x0000000814187c2b */ /* 0x041fe40008000018 */
[----:B-1----:R-:W-:Y:S02]  /*0c00*/  DFMA R22, R20, UR32, R22 ;  /* 0x0000002014167c2b */ /* 0x002fe40008000016 */
[C---:B------:R-:W-:Y:S02]  /*0c10*/  DFMA R8, R26.reuse, UR20, R8 ;  /* 0x000000141a087c2b */ /* 0x040fe40008000008 */
[----:B----4-:R-:W-:-:S02]  /*0c20*/  DFMA R10, R26, UR24, R10 ;  /* 0x000000181a0a7c2b */ /* 0x010fc4000800000a */
        /* <DEDUP_REMOVED lines=25> */
.L_x_1519:
[----:B------:R-:W-:Y:S05]  /*0dc0*/  BSYNC.RECONVERGENT B0 ;  /* 0x0000000000007941 */ /* 0x000fea0003800200 */
.L_x_1518:
[----:B------:R-:W-:Y:S06]  /*0dd0*/  BAR.SYNC.DEFER_BLOCKING 0x0 ;  /* 0x0000000000007b1d */ /* 0x000fec0000010000 */
[----:B------:R-:W3:Y:S02]  /*0de0*/  LDCU.128 UR16, c[0x3][0x840] ;  /* 0x00c10800ff1077ac */ /* 0x000ee40008000c00 */
[----:B------:R-:W4:Y:S01]  /*0df0*/  LDC.64 R44, c[0x0][0x388] ;  /* 0x0000e200ff2c7b82 */ /* 0x000f220000000a00 */
[----:B------:R-:W3:Y:S01]  /*0e00*/  LDCU.128 UR8, c[0x3][0x800] ;  /* 0x00c10000ff0877ac */ /* 0x000ee20008000c00 */
[----:B------:R-:W3:Y:S01]  /*0e10*/  LDCU.128 UR12, c[0x3][0x820] ;  /* 0x00c10400ff0c77ac */ /* 0x000ee20008000c00 */
[----:B------:R-:W3:Y:S01]  /*0e20*/  LDCU.128 UR20, c[0x3][0x860] ;  /* 0x00c10c00ff1477ac */ /* 0x000ee20008000c00 */
[----:B------:R-:W3:Y:S01]  /*0e30*/  LDCU.128 UR24, c[0x3][0xa00] ;  /* 0x00c14000ff1877ac */ /* 0x000ee20008000c00 */
[----:B-12--5:R-:W-:Y:S01]  /*0e40*/  LDS.64 R6, [R4+0x30] ;  /* 0x0000300004067984 */ /* 0x026fe20000000a00 */
[----:B------:R-:W1:Y:S03]  /*0e50*/  LDCU.128 UR28, c[0x3][0xa20] ;  /* 0x00c14400ff1c77ac */ /* 0x000e660008000c00 */
[----:B------:R-:W0:Y:S01]  /*0e60*/  LDS.128 R16, [R4] ;  /* 0x0000000004107984 */ /* 0x000e220000000c00 */
[----:B------:R-:W2:Y:S03]  /*0e70*/  LDCU.128 UR32, c[0x3][0xa40] ;  /* 0x00c14800ff2077ac */ /* 0x000ea60008000c00 */
[----:B------:R-:W3:Y:S01]  /*0e80*/  LDS.128 R12, [R4+0x20] ;  /* 0x00002000040c7984 */ /* 0x000ee20000000c00 */
[----:B------:R-:W2:Y:S03]  /*0e90*/  LDCU.128 UR36, c[0x3][0xa60] ;  /* 0x00c14c00ff2477ac */ /* 0x000ea60008000c00 */
[----:B------:R-:W4:Y:S01]  /*0ea0*/  LDS.128 R8, [R4+0x10] ;  /* 0x0000100004087984 */ /* 0x000f220000000c00 */
[----:B------:R-:W4:Y:S01]  /*0eb0*/  LDCU.128 UR40, c[0x3][0x810] ;  /* 0x00c10200ff2877ac */ /* 0x000f220008000c00 */
[----:B------:R-:W4:Y:S01]  /*0ec0*/  LDCU.128 UR44, c[0x3][0xa10] ;  /* 0x00c14200ff2c77ac */ /* 0x000f220008000c00 */
[----:B------:R-:W4:Y:S01]  /*0ed0*/  LDCU.128 UR48, c[0x3][0x830] ;  /* 0x00c10600ff3077ac */ /* 0x000f220008000c00 */
[----:B------:R-:W4:Y:S01]  /*0ee0*/  LDCU.128 UR56, c[0x3][0x850] ;  /* 0x00c10a00ff3877ac */ /* 0x000f220008000c00 */
[----:B------:R-:W4:Y:S01]  /*0ef0*/  LDCU.128 UR64, c[0x3][0x870] ;  /* 0x00c10e00ff4077ac */ /* 0x000f220008000c00 */
[----:B------:R-:W4:Y:S01]  /*0f00*/  LDCU.128 UR52, c[0x3][0xa30] ;  /* 0x00c14600ff3477ac */ /* 0x000f220008000c00 */
[----:B------:R-:W4:Y:S01]  /*0f10*/  LDCU.128 UR60, c[0x3][0xa50] ;  /* 0x00c14a00ff3c77ac */ /* 0x000f220008000c00 */
[----:B------:R-:W4:Y:S01]  /*0f20*/  LDCU.128 UR68, c[0x3][0xa70] ;  /* 0x00c14e00ff4477ac */ /* 0x000f220008000c00 */
[----:B0-----:R-:W-:-:S02]  /*0f30*/  DADD R20, R16, R6 ;  /* 0x0000000010147229 */ /* 0x001fc40000000006 */
[----:B------:R-:W-:Y:S02]  /*0f40*/  DADD R6, R16, -R6 ;  /* 0x0000000010067229 */ /* 0x000fe40000000806 */
[C-C-:B---3--:R-:W-:Y:S02]  /*0f50*/  DADD R22, R14.reuse, R18.reuse ;  /* 0x000000000e167229 */ /* 0x148fe40000000012 */
[----:B------:R-:W-:Y:S02]  /*0f60*/  DADD R18, -R14, R18 ;  /* 0x000000000e127229 */ /* 0x000fe40000000112 */
[C---:B------:R-:W-:Y:S02]  /*0f70*/  DFMA R28, R20.reuse, UR16, RZ ;  /* 0x00000010141c7c2b */ /* 0x040fe400080000ff */
[C---:B------:R-:W-:Y:S02]  /*0f80*/  DFMA R24, R20.reuse, UR8, RZ ;  /* 0x0000000814187c2b */ /* 0x040fe400080000ff */
[----:B------:R-:W-:-:S02]  /*0f90*/  DFMA R26, R20, UR12, RZ ;  /* 0x0000000c141a7c2b */ /* 0x000fc400080000ff */
[----:B------:R-:W-:Y:S02]  /*0fa0*/  DFMA R30, R20, UR20, RZ ;  /* 0x00000014141e7c2b */ /* 0x000fe400080000ff */
[----:B------:R-:W-:Y:S02]  /*0fb0*/  DFMA R16, R22, UR18, R28 ;  /* 0x0000001216107c2b */ /* 0x000fe4000800001c */
[C---:B------:R-:W-:Y:S02]  /*0fc0*/  DFMA R14, R6.reuse, UR24, RZ ;  /* 0x00000018060e7c2b */ /* 0x040fe400080000ff */
[----:B-1----:R-:W-:Y:S02]  /*0fd0*/  DFMA R28, R6, UR28, RZ ;  /* 0x0000001c061c7c2b */ /* 0x002fe400080000ff */
[C---:B------:R-:W-:Y:S02]  /*0fe0*/  DFMA R20, R22.reuse, UR10, R24 ;  /* 0x0000000a16147c2b */ /* 0x040fe40008000018 */
[----:B------:R-:W-:-:S02]  /*0ff0*/  DFMA R24, R22, UR14, R26 ;  /* 0x0000000e16187c2b */ /* 0x000fc4000800001a */
[----:B------:R-:W-:Y:S01]  /*1000*/  DFMA R22, R22, UR22, R30 ;  /* 0x0000001616167c2b */ /* 0x000fe2000800001e */
[----:B------:R-:W-:Y:S01]  /*1010*/  IMAD.SHL.U32 R30, R5, 0x8, RZ ;  /* 0x00000008051e7824 */ /* 0x000fe200078e00ff */
[C---:B--2---:R-:W-:Y:S02]  /*1020*/  DFMA R42, R6.reuse, UR32, RZ ;  /* 0x00000020062a7c2b */ /* 0x044fe400080000ff */
[----:B------:R-:W-:Y:S02]  /*1030*/  DFMA R26, R6, UR36, RZ ;  /* 0x00000024061a7c2b */ /* 0x000fe400080000ff */
[C---:B------:R-:W-:Y:S02]  /*1040*/  DFMA R6, R18.reuse, UR26, R14 ;  /* 0x0000001a12067c2b */ /* 0x040fe4000800000e */
[C---:B------:R-:W-:Y:S01]  /*1050*/  DFMA R14, R18.reuse, UR30, R28 ;  /* 0x0000001e120e7c2b */ /* 0x040fe2000800001c */
[----:B------:R-:W-:Y:S01]  /*1060*/  LOP3.LUT R29, R30, 0x1ff8, RZ, 0xc0, !PT ;  /* 0x00001ff81e1d7812 */ /* 0x000fe200078ec0ff */
[----:B------:R-:W-:-:S02]  /*1070*/  DFMA R42, R18, UR34, R42 ;  /* 0x00000022122a7c2b */ /* 0x000fc4000800002a */
[----:B------:R-:W-:Y:S02]  /*1080*/  DFMA R26, R18, UR38, R26 ;  /* 0x00000026121a7c2b */ /* 0x000fe4000800001a */
[----:B------:R-:W-:Y:S01]  /*1090*/  IMAD R29, R0, 0x200, R29 ;  /* 0x00000200001d7824 */ /* 0x000fe200078e021d */
[C-C-:B----4-:R-:W-:Y:S02]  /*10a0*/  DADD R18, R8.reuse, R12.reuse ;  /* 0x0000000008127229 */ /* 0x150fe4000000000c */
[----:B------:R-:W-:Y:S01]  /*10b0*/  DADD R12, R8, -R12 ;  /* 0x00000000080c7229 */ /* 0x000fe2000000080c */
[----:B------:R-:W-:Y:S01]  /*10c0*/  VIADD R29, R29, 0x7 ;  /* 0x000000071d1d7836 */ /* 0x000fe20000000000 */
[----:B------:R-:W-:-:S03]  /*10d0*/  DADD R38, R10, R10 ;  /* 0x000000000a267229 */ /* 0x000fc6000000000a */
[----:B------:R-:W-:Y:S01]  /*10e0*/  IMAD.WIDE R44, R29, 0x8, R44 ;  /* 0x000000081d2c7825 */ /* 0x000fe200078e022c */
[C---:B------:R-:W-:Y:S02]  /*10f0*/  DFMA R20, R18.reuse, UR40, R20 ;  /* 0x0000002812147c2b */ /* 0x040fe40008000014 */
[C---:B------:R-:W-:Y:S02]  /*1100*/  DFMA R24, R18.reuse, UR48, R24 ;  /* 0x0000003012187c2b */ /* 0x040fe40008000018 */
[----:B------:R-:W2:Y:S01]  /*1110*/  LDG.E.64.CONSTANT R40, desc[UR6][R44.64+-0x38] ;  /* 0xffffc8062c287981 */ /* 0x000ea2000c1e9b00 */
[C---:B------:R-:W-:Y:S02]  /*1120*/  DFMA R16, R18.reuse, UR56, R16 ;  /* 0x0000003812107c2b */ /* 0x040fe40008000010 */
[----:B------:R-:W-:Y:S01]  /*1130*/  DFMA R22, R18, UR64, R22 ;  /* 0x0000004012167c2b */ /* 0x000fe20008000016 */
[----:B------:R-:W3:Y:S01]  /*1140*/  LDG.E.64.CONSTANT R30, desc[UR6][R44.64+-0x30] ;  /* 0xffffd0062c1e7981 */ /* 0x000ee2000c1e9b00 */
[----:B------:R-:W-:-:S02]  /*1150*/  DADD R28, R10, -R10 ;  /* 0x000000000a1c7229 */ /* 0x000fc4000000080a */
[----:B------:R-:W-:Y:S01]  /*1160*/  DMUL R38, R38, 0.5 ;  /* 0x3fe0000026267828 */ /* 0x000fe20000000000 */
[----:B------:R-:W4:Y:S01]  /*1170*/  LDG.E.64.CONSTANT R34, desc[UR6][R44.64+-0x8] ;  /* 0xfffff8062c227981 */ /* 0x000f22000c1e9b00 */
[----:B------:R-:W-:-:S03]  /*1180*/  DFMA R6, R12, UR44, R6 ;  /* 0x0000002c0c067c2b */ /* 0x000fc60008000006 */
[----:B------:R-:W4:Y:S01]  /*1190*/  LDG.E.64.CONSTANT R18, desc[UR6][R44.64] ;  /* 0x000000062c127981 */ /* 0x000f22000c1e9b00 */
[C---:B------:R-:W-:Y:S02]  /*11a0*/  DFMA R8, R12.reuse, UR52, R14 ;  /* 0x000000340c087c2b */ /* 0x040fe4000800000e */
[C---:B------:R-:W-:Y:S01]  /*11b0*/  DFMA R42, R12.reuse, UR60, R42 ;  /* 0x0000003c0c2a7c2b */ /* 0x040fe2000800002a */
[----:B------:R-:W4:Y:S01]  /*11c0*/  LDG.E.64.CONSTANT R14, desc[UR6][R44.64+-0x28] ;  /* 0xffffd8062c0e7981 */ /* 0x000f22000c1e9b00 */
[----:B------:R-:W-:Y:S02]  /*11d0*/  DFMA R26, R12, UR68, R26 ;  /* 0x000000440c1a7c2b */ /* 0x000fe4000800001a */
[----:B------:R-:W-:Y:S01]  /*11e0*/  DFMA R6, R28, UR46, R6 ;  /* 0x0000002e1c067c2b */ /* 0x000fe20008000006 */
[----:B------:R-:W4:Y:S01]  /*11f0*/  LDG.E.64.CONSTANT R12, desc[UR6][R44.64+-0x10] ;  /* 0xfffff0062c0c7981 */ /* 0x000f22000c1e9b00 */
[----:B------:R-:W-:-:S03]  /*1200*/  DFMA R20, R38, UR42, R20 ;  /* 0x0000002a26147c2b */ /* 0x000fc60008000014 */
[----:B------:R-:W4:Y:S05]  /*1210*/  LDG.E.64.CONSTANT R36, desc[UR6][R44.64+-0x20] ;  /* 0xffffe0062c247981 */ /* 0x000f2a000c1e9b00 */
[C-C-:B------:R-:W-:Y:S02]  /*1220*/  DADD R32, R20.reuse, -R6.reuse ;  /* 0x0000000014207229 */ /* 0x140fe40000000806 */
[----:B------:R-:W-:Y:S01]  /*1230*/  DADD R6, R20, R6 ;  /* 0x0000000014067229 */ /* 0x000fe20000000006 */
[----:B------:R-:W4:Y:S01]  /*1240*/  LDG.E.64.CONSTANT R20, desc[UR6][R44.64+-0x18] ;  /* 0xffffe8062c147981 */ /* 0x000f22000c1e9b00 */
[----:B------:R-:W-:Y:S02]  /*1250*/  DFMA R28, R28, UR54, R8 ;  /* 0x000000361c1c7c2b */ /* 0x000fe40008000008 */
[----:B------:R-:W-:-:S08]  /*1260*/  DFMA R24, R38, UR50, R24 ;  /* 0x0000003226187c2b */ /* 0x000fd00008000018 */
[C-C-:B------:R-:W-:Y:S02]  /*1270*/  DADD R8, R24.reuse, -R28.reuse ;  /* 0x0000000018087229 */ /* 0x140fe4000000081c */
[----:B------:R-:W-:Y:S02]  /*1280*/  DADD R28, R24, R28 ;  /* 0x00000000181c7229 */ /* 0x000fe4000000001c */
[----:B------:R-:W-:Y:S02]  /*1290*/  DADD R24, R10, -R10 ;  /* 0x000000000a187229 */ /* 0x000fe4000000080a */
[----:B------:R-:W-:-:S06]  /*12a0*/  DFMA R16, R38, UR58, R16 ;  /* 0x0000003a26107c2b */ /* 0x000fcc0008000010 */
[C---:B------:R-:W-:Y:S02]  /*12b0*/  DFMA R10, R24.reuse, UR62, R42 ;  /* 0x0000003e180a7c2b */ /* 0x040fe4000800002a */
[----:B------:R-:W-:Y:S02]  /*12c0*/  DFMA R26, R24, UR70, R26 ;  /* 0x00000046181a7c2b */ /* 0x000fe4000800001a */
[----:B------:R-:W-:-:S04]  /*12d0*/  DFMA R22, R38, UR66, R22 ;  /* 0x0000004226167c2b */ /* 0x000fc80008000016 */
[C-C-:B------:R-:W-:Y:S02]  /*12e0*/  DADD R24, R16.reuse, -R10.reuse ;  /* 0x0000000010187229 */ /* 0x140fe4000000080a */
[----:B------:R-:W-:Y:S01]  /*12f0*/  DADD R16, R16, R10 ;  /* 0x0000000010107229 */ /* 0x000fe2000000000a */
[----:B------:R-:W-:Y:S01]  /*1300*/  BAR.SYNC.DEFER_BLOCKING 0x0 ;  /* 0x0000000000007b1d */ /* 0x000fe20000010000 */
[----:B------:R-:W-:-:S05]  /*1310*/  ISETP.GT.U32.AND P2, PT, R5, 0x37, PT ;  /* 0x000000370500780c */ /* 0x000fca0003f44070 */
[----:B------:R-:W-:Y:S01]  /*1320*/  BSSY.RECONVERGENT B0, `(.L_x_1520) ;  /* 0x0000088000007945 */ /* 0x000fe20003800200 */
[----:B--2---:R-:W-:Y:S02]  /*1330*/  DMUL R6, R40, R6 ;  /* 0x0000000628067228 */ /* 0x004fe40000000000 */
[----:B---3--:R-:W-:Y:S02]  /*1340*/  DMUL R10, R30, R28 ;  /* 0x0000001c1e0a7228 */ /* 0x008fe40000000000 */
[----:B----4-:R-:W-:-:S04]  /*1350*/  DMUL R8, R34, R8 ;  /* 0x0000000822087228 */ /* 0x010fc80000000000 */
[----:B------:R-:W-:Y:S02]  /*1360*/  DFMA R28, R18, R32, R6 ;  /* 0x00000020121c722b */ /* 0x000fe40000000006 */
[C-C-:B------:R-:W-:Y:S02]  /*1370*/  DADD R30, R22.reuse, -R26.reuse ;  /* 0x00000000161e7229 */ /* 0x140fe4000000081a */
[----:B------:R-:W-:Y:S02]  /*1380*/  DADD R22, R22, R26 ;  /* 0x0000000016167229 */ /* 0x000fe4000000001a */
[----:B------:R-:W-:Y:S02]  /*1390*/  DMUL R14, R14, R16 ;  /* 0x000000100e0e7228 */ /* 0x000fe40000000000 */
[----:B------:R-:W-:Y:S02]  /*13a0*/  DMUL R12, R12, R24 ;  /* 0x000000180c0c7228 */ /* 0x000fe40000000000 */
[----:B------:R-:W-:-:S02]  /*13b0*/  DADD R16, R8, R10 ;  /* 0x0000000008107229 */ /* 0x000fc4000000000a */
[C---:B------:R-:W-:Y:S02]  /*13c0*/  DFMA R38, R28.reuse, UR8, RZ ;  /* 0x000000081c267c2b */ /* 0x040fe400080000ff */
[C---:B------:R-:W-:Y:S02]  /*13d0*/  DFMA R24, R28.reuse, UR10, RZ ;  /* 0x0000000a1c187c2b */ /* 0x040fe400080000ff */
[C---:B------:R-:W-:Y:S02]  /*13e0*/  DFMA R26, R28.reuse, UR40, RZ ;  /* 0x000000281c1a7c2b */ /* 0x040fe400080000ff */
[----:B------:R-:W-:Y:S02]  /*13f0*/  DFMA R28, R28, UR42, RZ ;  /* 0x0000002a1c1c7c2b */ /* 0x000fe400080000ff */
[----:B------:R-:W-:Y:S02]  /*1400*/  DFMA R18, R18, -R32, R6 ;  /* 0x800000201212722b */ /* 0x000fe40000000006 */
[----:B------:R-:W-:-:S02]  /*1410*/  DFMA R38, R16, UR12, R38 ;  /* 0x0000000c10267c2b */ /* 0x000fc40008000026 */
[C---:B------:R-:W-:Y:S02]  /*1420*/  DFMA R24, R16.reuse, UR14, R24 ;  /* 0x0000000e10187c2b */ /* 0x040fe40008000018 */
[----:B------:R-:W-:Y:S02]  /*1430*/  DFMA R26, R16, UR48, R26 ;  /* 0x00000030101a7c2b */ /* 0x000fe4000800001a */
[----:B------:R-:W-:Y:S02]  /*1440*/  DMUL R20, R20, R30 ;  /* 0x0000001e14147228 */ /* 0x000fe40000000000 */
[----:B------:R-:W-:Y:S02]  /*1450*/  DFMA R16, R16, UR50, R28 ;  /* 0x0000003210107c2b */ /* 0x000fe4000800001c */
[----:B------:R-:W-:Y:S02]  /*1460*/  DADD R34, -R8, R10 ;  /* 0x0000000008227229 */ /* 0x000fe4000000010a */
        /* <DEDUP_REMOVED lines=8> */
[--C-:B------:R-:W-:Y:S02]  /*14f0*/  DADD R18, R12, R14.reuse ;  /* 0x000000000c127229 */ /* 0x100fe4000000000e */
[----:B------:R-:W-:Y:S02]  /*1500*/  DMUL R22, R36, R22 ;  /* 0x0000001624167228 */ /* 0x000fe40000000000 */
        /* <DEDUP_REMOVED lines=21> */
[----:B------:R-:W-:Y:S02]  /*1660*/  DADD R16, R26, R32 ;  /* 0x000000001a107229 */ /* 0x000fe40000000020 */
[----:B------:R-:W-:Y:S02]  /*1670*/  DADD R34, R24, -R30 ;  /* 0x0000000018227229 */ /* 0x000fe4000000081e */
[----:B------:R-:W-:Y:S02]  /*1680*/  DADD R28, R38, R28 ;  /* 0x00000000261c7229 */ /* 0x000fe4000000001c */
[----:B------:R-:W-:-:S02]  /*1690*/  DADD R24, R24, R30 ;  /* 0x0000000018187229 */ /* 0x000fc4000000001e */
        /* <DEDUP_REMOVED lines=17> */
[----:B------:R-:W-:Y:S04]  /*17b0*/  LDS.64 R34, [R3+0x80] ;  /* 0x0000800003227984 */ /* 0x000fe80000000a00 */
[----:B------:R-:W3:Y:S04]  /*17c0*/  LDS.64 R38, [R3+0x140] ;  /* 0x0001400003267984 */ /* 0x000ee80000000a00 */
[----:B------:R-:W-:Y:S04]  /*17d0*/  LDS.64 R30, [R3+0xc0] ;  /* 0x0000c000031e7984 */ /* 0x000fe80000000a00 */
[----:B------:R-:W5:Y:S01]  /*17e0*/  LDS.64 R26, [R3+0x100] ;  /* 0x00010000031a7984 */ /* 0x000f620000000a00 */
[----:B-1----:R-:W-:-:S02]  /*17f0*/  DADD R32, R4, R16 ;  /* 0x0000000004207229 */ /* 0x002fc40000000010 */
[----:B------:R-:W-:Y:S02]  /*1800*/  DADD R4, R4, -R16 ;  /* 0x0000000004047229 */ /* 0x000fe40000000810 */
[C-C-:B----4-:R-:W-:Y:S02]  /*1810*/  DADD R24, R36.reuse, R18.reuse ;  /* 0x0000000024187229 */ /* 0x150fe40000000012 */
[----:B------:R-:W-:Y:S02]  /*1820*/  DADD R36, R36, -R18 ;  /* 0x0000000024247229 */ /* 0x000fe40000000812 */
[C---:B------:R-:W-:Y:S02]  /*1830*/  DFMA R18, R32.reuse, UR8, RZ ;  /* 0x0000000820127c2b */ /* 0x040fe400080000ff */
[C---:B------:R-:W-:Y:S02]  /*1840*/  DFMA R16, R32.reuse, UR10, RZ ;  /* 0x0000000a20107c2b */ /* 0x040fe400080000ff */
[----:B0-----:R-:W-:-:S02]  /*1850*/  DFMA R28, R32, UR40, RZ ;  /* 0x00000028201c7c2b */ /* 0x001fc400080000ff */
        /* <DEDUP_REMOVED lines=18> */
[C---:B0-----:R-:W-:Y:S02]  /*1980*/  DFMA R38, R4.reuse, UR40, RZ ;  /* 0x0000002804267c2b */ /* 0x041fe400080000ff */
[----:B------:R-:W-:Y:S01]  /*1990*/  DFMA R4, R4, UR42, RZ ;  /* 0x0000002a04047c2b */ /* 0x000fe200080000ff */
[----:B------:R-:W0:Y:S01]  /*19a0*/  LDCU.128 UR40, c[0x3][0xa50] ;  /* 0x00c14a00ff2877ac */ /* 0x000e220008000c00 */
[C---:B------:R-:W-:Y:S02]  /*19b0*/  DFMA R40, R36.reuse, UR30, R40 ;  /* 0x0000001e24287c2b */ /* 0x040fe40008000028 */
[C---:B------:R-:W-:Y:S02]  /*19c0*/  DFMA R26, R36.reuse, UR28, R26 ;  /* 0x0000001c241a7c2b */ /* 0x040fe4000800001a */
[----:B-1----:R-:W-:-:S02]  /*19d0*/  DFMA R38, R36, UR44, R38 ;  /* 0x0000002c24267c2b */ /* 0x002fc40008000026 */
[----:B------:R-:W-:Y:S01]  /*19e0*/  DFMA R4, R36, UR46, R4 ;  /* 0x0000002e24047c2b */ /* 0x000fe20008000004 */
[----:B------:R-:W1:Y:S01]  /*19f0*/  LDCU.128 UR44, c[0x3][0x870] ;  /* 0x00c10e00ff2c77ac */ /* 0x000e620008000c00 */
[C---:B------:R-:W-:Y:S02]  /*1a00*/  DFMA R40, R34.reuse, UR34, R40 ;  /* 0x0000002222287c2b */ /* 0x040fe40008000028 */
[----:B------:R-:W-:Y:S02]  /*1a10*/  DFMA R26, R34, UR32, R26 ;  /* 0x00000020221a7c2b */ /* 0x000fe4000800001a */
[C---:B------:R-:W-:Y:S02]  /*1a20*/  DFMA R18, R32.reuse, UR20, R18 ;  /* 0x0000001420127c2b */ /* 0x040fe40008000012 */
[----:B------:R-:W-:Y:S02]  /*1a30*/  DFMA R16, R32, UR22, R16 ;  /* 0x0000001620107c2b */ /* 0x000fe40008000010 */
[----:B------:R-:W-:-:S02]  /*1a40*/  DFMA R40, R30, UR4, R40 ;  /* 0x000000041e287c2b */ /* 0x000fc40008000028 */
[C---:B0-----:R-:W-:Y:S02]  /*1a50*/  DFMA R38, R34.reuse, UR40, R38 ;  /* 0x0000002822267c2b */ /* 0x041fe40008000026 */
[----:B------:R-:W-:Y:S02]  /*1a60*/  DFMA R4, R34, UR42, R4 ;  /* 0x0000002a22047c2b */ /* 0x000fe40008000004 */
[----:B------:R-:W-:Y:S02]  /*1a70*/  DFMA R26, R30, UR36, R26 ;  /* 0x000000241e1a7c2b */ /* 0x000fe4000800001a */
[----:B-1----:R-:W-:Y:S02]  /*1a80*/  DFMA R28, R32, UR44, R28 ;  /* 0x0000002c201c7c2b */ /* 0x002fe4000800001c */
[----:B--2---:R-:W-:Y:S02]  /*1a90*/  DFMA R38, R30, UR48, R38 ;  /* 0x000000301e267c2b */ /* 0x004fe40008000026 */
[----:B------:R-:W-:-:S02]  /*1aa0*/  DFMA R24, R32, UR46, R24 ;  /* 0x0000002e20187c2b */ /* 0x000fc40008000018 */
        /* <DEDUP_REMOVED lines=15> */
.L_x_1521:
[----:B------:R-:W-:Y:S05]  /*1ba0*/  BSYNC.RECONVERGENT B0 ;  /* 0x0000000000007941 */ /* 0x000fea0003800200 */
.L_x_1520:
[----:B------:R-:W-:Y:S06]  /*1bb0*/  BAR.SYNC.DEFER_BLOCKING 0x0 ;  /* 0x0000000000007b1d */ /* 0x000fec0000010000 */
[----:B------:R-:W-:Y:S04]  /*1bc0*/  BSSY.RECONVERGENT B0, `(.L_x_1522) ;  /* 0x0000042000007945 */ /* 0x000fe80003800200 */
[----:B------:R-:W-:Y:S05]  /*1bd0*/  @P1 BRA `(.L_x_1523) ;  /* 0x0000000400001947 */ /* 0x000fea0003800000 */
[----:B------:R-:W-:Y:S01]  /*1be0*/  LDS.64 R12, [R2] ;  /* 0x00000000020c7984 */ /* 0x000fe20000000a00 */
[----:B------:R-:W2:Y:S03]  /*1bf0*/  LDCU.128 UR40, c[0x3][0x810] ;  /* 0x00c10200ff2877ac */ /* 0x000ea60008000c00 */
[----:B------:R-:W3:Y:S01]  /*1c00*/  LDS.64 R14, [R2+0xe00] ;  /* 0x000e0000020e7984 */ /* 0x000ee20000000a00 */
[----:B------:R-:W4:Y:S03]  /*1c10*/  LDCU.128 UR44, c[0x3][0xa10] ;  /* 0x00c14200ff2c77ac */ /* 0x000f260008000c00 */
[----:B------:R-:W-:Y:S01]  /*1c20*/  LDS.64 R20, [R2+0x200] ;  /* 0x0002000002147984 */ /* 0x000fe20000000a00 */
[----:B------:R-:W5:Y:S03]  /*1c30*/  LDCU.128 UR48, c[0x3][0x830] ;  /* 0x00c10600ff3077ac */ /* 0x000f660008000c00 */
[----:B------:R-:W4:Y:S01]  /*1c40*/  LDS.64 R22, [R2+0xc00] ;  /* 0x000c000002167984 */ /* 0x000f220000000a00 */
[----:B------:R-:W5:Y:S03]  /*1c50*/  LDCU.128 UR52, c[0x3][0x870] ;  /* 0x00c10e00ff3477ac */ /* 0x000f660008000c00 */
[----:B01----:R-:W-:Y:S01]  /*1c60*/  LDS.64 R4, [R2+0x400] ;  /* 0x0004000002047984 */ /* 0x003fe20000000a00 */
[----:B------:R-:W0:Y:S03]  /*1c70*/  LDCU.64 UR4, c[0x3][0xa68] ;  /* 0x00c14d00ff0477ac */ /* 0x000e260008000a00 */
[----:B------:R-:W1:Y:S04]  /*1c80*/  LDS.64 R6, [R2+0xa00] ;  /* 0x000a000002067984 */ /* 0x000e680000000a00 */
[----:B------:R-:W-:Y:S04]  /*1c90*/  LDS.64 R8, [R2+0x600] ;  /* 0x0006000002087984 */ /* 0x000fe80000000a00 */
[----:B------:R0:W1:Y:S01]  /*1ca0*/  LDS.64 R10, [R2+0x800] ;  /* 0x00080000020a7984 */ /* 0x0000620000000a00 */
[----:B---3--:R-:W-:-:S02]  /*1cb0*/  DADD R16, R12, R14 ;  /* 0x000000000c107229 */ /* 0x008fc4000000000e */
[----:B------:R-:W-:-:S06]  /*1cc0*/  DADD R18, R12, -R14 ;  /* 0x000000000c127229 */ /* 0x000fcc000000080e */
[C---:B--2---:R-:W-:Y:S02]  /*1cd0*/  DFMA R24, R16.reuse, UR40, RZ ;  /* 0x0000002810187c2b */ /* 0x044fe400080000ff */
[----:B------:R-:W-:Y:S01]  /*1ce0*/  DFMA R28, R16, UR42, RZ ;  /* 0x0000002a101c7c2b */ /* 0x000fe200080000ff */
[----:B------:R-:W2:Y:S01]  /*1cf0*/  LDCU.128 UR40, c[0x3][0xa30] ;  /* 0x00c14600ff2877ac */ /* 0x000ea20008000c00 */
[C-C-:B----4-:R-:W-:Y:S02]  /*1d00*/  DADD R26, R20.reuse, R22.reuse ;  /* 0x00000000141a7229 */ /* 0x150fe40000000016 */
[----:B------:R-:W-:Y:S02]  /*1d10*/  DADD R12, R20, -R22 ;  /* 0x00000000140c7229 */ /* 0x000fe40000000816 */
[C---:B------:R-:W-:Y:S02]  /*1d20*/  DFMA R20, R16.reuse, UR8, RZ ;  /* 0x0000000810147c2b */ /* 0x040fe400080000ff */
[----:B------:R-:W-:-:S02]  /*1d30*/  DFMA R22, R16, UR10, RZ ;  /* 0x0000000a10167c2b */ /* 0x000fc400080000ff */
[C---:B------:R-:W-:Y:S02]  /*1d40*/  DFMA R16, R18.reuse, UR24, RZ ;  /* 0x0000001812107c2b */ /* 0x040fe400080000ff */
[C---:B------:R-:W-:Y:S02]  /*1d50*/  DFMA R14, R18.reuse, UR44, RZ ;  /* 0x0000002c120e7c2b */ /* 0x040fe400080000ff */
[----:B------:R-:W-:Y:S02]  /*1d60*/  DFMA R30, R18, UR26, RZ ;  /* 0x0000001a121e7c2b */ /* 0x000fe400080000ff */
[C---:B------:R-:W-:Y:S02]  /*1d70*/  DFMA R20, R26.reuse, UR12, R20 ;  /* 0x0000000c1a147c2b */ /* 0x040fe40008000014 */
[C---:B------:R-:W-:Y:S02]  /*1d80*/  DFMA R22, R26.reuse, UR14, R22 ;  /* 0x0000000e1a167c2b */ /* 0x040fe40008000016 */
[----:B-----5:R-:W-:-:S02]  /*1d90*/  DFMA R24, R26, UR48, R24 ;  /* 0x000000301a187c2b */ /* 0x020fc40008000018 */
[----:B0-----:R-:W-:Y:S01]  /*1da0*/  DFMA R2, R18, UR46, RZ ;  /* 0x0000002e12027c2b */ /* 0x001fe200080000ff */
[----:B------:R-:W0:Y:S01]  /*1db0*/  LDCU.128 UR44, c[0x3][0x850] ;  /* 0x00c10a00ff2c77ac */ /* 0x000e220008000c00 */
[----:B------:R-:W-:Y:S02]  /*1dc0*/  DFMA R26, R26, UR50, R28 ;  /* 0x000000321a1a7c2b */ /* 0x000fe4000800001c */
[C---:B------:R-:W-:Y:S01]  /*1dd0*/  DFMA R18, R12.reuse, UR28, R16 ;  /* 0x0000001c0c127c2b */ /* 0x040fe20008000010 */
[----:B------:R-:W3:Y:S01]  /*1de0*/  LDCU.128 UR48, c[0x3][0xa50] ;  /* 0x00c14a00ff3077ac */ /* 0x000ee20008000c00 */
[C---:B------:R-:W-:Y:S02]  /*1df0*/  DFMA R16, R12.reuse, UR30, R30 ;  /* 0x0000001e0c107c2b */ /* 0x040fe4000800001e */
[C---:B--2---:R-:W-:Y:S02]  /*1e00*/  DFMA R14, R12.reuse, UR40, R14 ;  /* 0x000000280c0e7c2b */ /* 0x044fe4000800000e */
[----:B------:R-:W-:Y:S01]  /*1e10*/  DFMA R12, R12, UR42, R2 ;  /* 0x0000002a0c0c7c2b */ /* 0x000fe20008000002 */
[----:B------:R-:W2:Y:S01]  /*1e20*/  LDCU.128 UR40, c[0x3][0xa70] ;  /* 0x00c14e00ff2877ac */ /* 0x000ea20008000c00 */
[----:B-1----:R-:W-:-:S02]  /*1e30*/  DADD R28, R4, R6 ;  /* 0x00000000041c7229 */ /* 0x002fc40000000006 */
[----:B------:R-:W-:Y:S02]  /*1e40*/  DADD R4, R4, -R6 ;  /* 0x0000000004047229 */ /* 0x000fe40000000806 */
[C-C-:B------:R-:W-:Y:S02]  /*1e50*/  DADD R2, R8.reuse, R10.reuse ;  /* 0x0000000008027229 */ /* 0x140fe4000000000a */
[----:B------:R-:W-:Y:S02]  /*1e60*/  DADD R8, R8, -R10 ;  /* 0x0000000008087229 */ /* 0x000fe4000000080a */
[C---:B------:R-:W-:Y:S02]  /*1e70*/  DFMA R20, R28.reuse, UR16, R20 ;  /* 0x000000101c147c2b */ /* 0x040fe40008000014 */
[----:B0-----:R-:W-:Y:S02]  /*1e80*/  DFMA R26, R28, UR46, R26 ;  /* 0x0000002e1c1a7c2b */ /* 0x001fe4000800001a */
[----:B------:R-:W-:-:S02]  /*1e90*/  DFMA R18, R4, UR32, R18 ;  /* 0x0000002004127c2b */ /* 0x000fc40008000012 */
[----:B---3--:R-:W-:Y:S02]  /*1ea0*/  DFMA R12, R4, UR50, R12 ;  /* 0x00000032040c7c2b */ /* 0x008fe4000800000c */
[C---:B------:R-:W-:Y:S02]  /*1eb0*/  DFMA R22, R28.reuse, UR18, R22 ;  /* 0x000000121c167c2b */ /* 0x040fe40008000016 */
[----:B------:R-:W-:Y:S02]  /*1ec0*/  DFMA R24, R28, UR44, R24 ;  /* 0x0000002c1c187c2b */ /* 0x000fe40008000018 */
[C---:B------:R-:W-:Y:S02]  /*1ed0*/  DFMA R16, R4.reuse, UR34, R16 ;  /* 0x0000002204107c2b */ /* 0x040fe40008000010 */
[----:B------:R-:W-:Y:S02]  /*1ee0*/  DFMA R14, R4, UR48, R14 ;  /* 0x00000030040e7c2b */ /* 0x000fe4000800000e */
[----:B------:R-:W-:-:S02]  /*1ef0*/  DFMA R20, R2, UR20, R20 ;  /* 0x0000001402147c2b */ /* 0x000fc40008000014 */
[----:B------:R-:W-:Y:S02]  /*1f00*/  DFMA R26, R2, UR54, R26 ;  /* 0x00000036021a7c2b */ /* 0x000fe4000800001a */
[C---:B--2---:R-:W-:Y:S02]  /*1f10*/  DFMA R12, R8.reuse, UR42, R12 ;  /* 0x0000002a080c7c2b */ /* 0x044fe4000800000c */
[----:B------:R-:W-:Y:S02]  /*1f20*/  DFMA R18, R8, UR36, R18 ;  /* 0x0000002408127c2b */ /* 0x000fe40008000012 */
[C---:B------:R-:W-:Y:S02]  /*1f30*/  DFMA R10, R2.reuse, UR22, R22 ;  /* 0x00000016020a7c2b */ /* 0x040fe40008000016 */
[----:B------:R-:W-:Y:S02]  /*1f40*/  DFMA R24, R2, UR52, R24 ;  /* 0x0000003402187c2b */ /* 0x000fe40008000018 */
[----:B------:R-:W-:-:S02]  /*1f50*/  DFMA R16, R8, UR4, R16 ;  /* 0x0000000408107c2b */ /* 0x000fc40008000010 */
[----:B------:R-:W-:Y:S02]  /*1f60*/  DFMA R14, R8, UR40, R14 ;  /* 0x00000028080e7c2b */ /* 0x000fe4000800000e */
[----:B------:R-:W-:Y:S02]  /*1f70*/  DADD R22, R26, R12 ;  /* 0x000000001a167229 */ /* 0x000fe4000000000c */
[C-C-:B------:R-:W-:Y:S02]  /*1f80*/  DADD R8, R20.reuse, -R18.reuse ;  /* 0x0000000014087229 */ /* 0x140fe40000000812 */
[----:B------:R-:W-:Y:S02]  /*1f90*/  DADD R6, R20, R18 ;  /* 0x0000000014067229 */ /* 0x000fe40000000012 */
[----:B------:R-:W-:Y:S02]  /*1fa0*/  DADD R12, R10, -R16 ;  /* 0x000000000a0c7229 */ /* 0x000fe40000000810 */
[----:B------:R-:W-:-:S02]  /*1fb0*/  DADD R20, R24, -R14 ;  /* 0x0000000018147229 */ /* 0x000fc4000000080e */
[----:B------:R-:W-:Y:S02]  /*1fc0*/  DADD R10, R10, R16 ;  /* 0x000000000a0a7229 */ /* 0x000fe40000000010 */
[----:B------:R-:W-:-:S11]  /*1fd0*/  DADD R14, R24, R14 ;  /* 0x00000000180e7229 */ /* 0x000fd6000000000e */
.L_x_1523:
[----:B------:R-:W-:Y:S05]  /*1fe0*/  BSYNC.RECONVERGENT B0 ;  /* 0x0000000000007941 */ /* 0x000fea0003800200 */
.L_x_1522:
        /* <DEDUP_REMOVED lines=14> */
.L_x_1524:
        /* <DEDUP_REMOVED lines=11> */
.L_x_3080:


//--------------------- .text._Z32massMatrixMultiplyRegisterKernelILi7ELi8ELi1EEviPKdS1_S1_S1_Pd --------------------------
	.section	.text._Z32massMatrixMultiplyRegisterKernelILi7ELi8ELi1EEviPKdS1_S1_S1_Pd,"ax",@progbits
	.align	128
        .global         _Z32massMatrixMultiplyRegisterKernelILi7ELi8ELi1EEviPKdS1_S1_S1_Pd
        .type           _Z32massMatrixMultiplyRegisterKernelILi7ELi8ELi1EEviPKdS1_S1_S1_Pd,@function
        .size           _Z32massMatrixMultiplyRegisterKernelILi7ELi8ELi1EEviPKdS1_S1_S1_Pd,(.L_x_3081 - _Z32massMatrixMultiplyRegisterKernelILi7ELi8ELi1EEviPKdS1_S1_S1_Pd)
        .other          _Z32massMatrixMultiplyRegisterKernelILi7ELi8ELi1EEviPKdS1_S1_S1_Pd,@"STO_CUDA_ENTRY STV_DEFAULT"
_Z32massMatrixMultiplyRegisterKernelILi7ELi8ELi1EEviPKdS1_S1_S1_Pd:
.text._Z32massMatrixMultiplyRegisterKernelILi7ELi8ELi1EEviPKdS1_S1_S1_Pd:
        /* <DEDUP_REMOVED lines=40> */
[----:B------:R-:W1:Y:S01]  /*0280*/  LDS.128 R28, [R2+0x1030] ;  /* 0x00103000021c7984 */ /* 0x000e620000000c00 */
[----:B--2---:R-:W-:Y:S02]  /*0290*/  R2UR UR48, R26 ;  /* 0x000000001a3072ca */ /* 0x004fe400000e0000 */
[----:B------:R-:W-:Y:S02]  /*02a0*/  LOP3.LUT R26, R0, 0xffff, RZ, 0xc0, !PT ;  /* 0x0000ffff001a7812 */ /* 0x000fe400078ec0ff */
[----:B---3--:R-:W-:-:S02]  /*02b0*/  R2UR UR44, R18 ;  /* 0x00000000122c72ca */ /* 0x008fc400000e0000 */
[----:B------:R-:W-:Y:S01]  /*02c0*/  R2UR UR45, R19 ;  /* 0x00000000132d72ca */ /* 0x000fe200000e0000 */
[----:B------:R-:W-:Y:S01]  /*02d0*/  IMAD R42, R26, 0x2493, RZ ;  /* 0x000024931a2a7824 */ /* 0x000fe200078e02ff */
[----:B------:R-:W-:Y:S02]  /*02e0*/  R2UR UR10, R16 ;  /* 0x00000000100a72ca */ /* 0x000fe400000e0000 */
[----:B------:R-:W-:Y:S02]  /*02f0*/  R2UR UR11, R17 ;  /* 0x00000000110b72ca */ /* 0x000fe400000e0000 */
[----:B------:R-:W2:Y:S01]  /*0300*/  LDS.128 R16, [R2+0x10c0] ;  /* 0x0010c00002107984 */ /* 0x000ea20000000c00 */
[----:B----4-:R-:W-:Y:S02]  /*0310*/  R2UR UR40, R10 ;  /* 0x000000000a2872ca */ /* 0x010fe400000e0000 */
[----:B------:R-:W-:Y:S02]  /*0320*/  R2UR UR41, R11 ;  /* 0x000000000b2972ca */ /* 0x000fe400000e0000 */
[----:B------:R-:W-:-:S02]  /*0330*/  R2UR UR6, R8 ;  /* 0x00000000080672ca */ /* 0x000fc400000e0000 */
[----:B------:R-:W-:Y:S02]  /*0340*/  R2UR UR7, R9 ;  /* 0x00000000090772ca */ /* 0x000fe400000e0000 */
[----:B------:R-:W3:Y:S01]  /*0350*/  LDS.128 R8, [R2+0x10b0] ;  /* 0x0010b00002087984 */ /* 0x000ee20000000c00 */
[----:B0-----:R-:W-:Y:S02]  /*0360*/  R2UR UR46, R22 ;  /* 0x00000000162e72ca */ /* 0x001fe400000e0000 */
[----:B------:R-:W-:Y:S02]  /*0370*/  R2UR UR47, R23 ;  /* 0x00000000172f72ca */ /* 0x000fe400000e0000 */
[----:B------:R-:W-:Y:S02]  /*0380*/  R2UR UR12, R20 ;  /* 0x00000000140c72ca */ /* 0x000fe400000e0000 */
[----:B------:R-:W-:Y:S02]  /*0390*/  R2UR UR13, R21 ;  /* 0x00000000150d72ca */ /* 0x000fe400000e0000 */
[----:B------:R-:W-:Y:S01]  /*03a0*/  R2UR UR49, R27 ;  /* 0x000000001b3172ca */ /* 0x000fe200000e0000 */
[----:B------:R-:W0:Y:S01]  /*03b0*/  LDS.128 R20, [R2+0x1050] ;  /* 0x0010500002147984 */ /* 0x000e220000000c00 */
[----:B------:R-:W-:-:S02]  /*03c0*/  R2UR UR14, R24 ;  /* 0x00000000180e72ca */ /* 0x000fc400000e0000 */
[----:B------:R-:W-:Y:S02]  /*03d0*/  R2UR UR15, R25 ;  /* 0x00000000190f72ca */ /* 0x000fe400000e0000 */
[----:B------:R-:W4:Y:S01]  /*03e0*/  LDS.128 R24, [R2+0x10d0] ;  /* 0x0010d00002187984 */ /* 0x000f220000000c00 */
[----:B------:R-:W-:Y:S02]  /*03f0*/  R2UR UR42, R14 ;  /* 0x000000000e2a72ca */ /* 0x000fe400000e0000 */
[----:B-1----:R-:W-:Y:S02]  /*0400*/  R2UR UR50, R30 ;  /* 0x000000001e3272ca */ /* 0x002fe400000e0000 */
[----:B------:R-:W-:Y:S02]  /*0410*/  SHF.R.U32.HI R30, RZ, 0x10, R42 ;  /* 0x00000010ff1e7819 */ /* 0x000fe4000001162a */
[----:B------:R-:W-:Y:S02]  /*0420*/  R2UR UR17, R29 ;  /* 0x000000001d1172ca */ /* 0x000fe400000e0000 */
[----:B------:R-:W-:Y:S01]  /*0430*/  R2UR UR16, R28 ;  /* 0x000000001c1072ca */ /* 0x000fe200000e0000 */
[----:B------:R-:W-:Y:S01]  /*0440*/  IMAD.MOV R29, RZ, RZ, -R30 ;  /* 0x000000ffff1d7224 */ /* 0x000fe200078e0a1e */
[----:B------:R-:W-:-:S02]  /*0450*/  R2UR UR51, R31 ;  /* 0x000000001f3372ca */ /* 0x000fc400000e0000 */
[----:B------:R-:W-:Y:S02]  /*0460*/  PRMT R31, R0, 0x9910, RZ ;  /* 0x00009910001f7816 */ /* 0x000fe400000000ff */
[----:B------:R-:W-:Y:S02]  /*0470*/  PRMT R29, R29, 0x7710, RZ ;  /* 0x000077101d1d7816 */ /* 0x000fe400000000ff */
[----:B--2---:R-:W-:Y:S02]  /*0480*/  R2UR UR23, R17 ;  /* 0x00000000111772ca */ /* 0x004fe400000e0000 */
[----:B------:R-:W-:Y:S01]  /*0490*/  R2UR UR43, R15 ;  /* 0x000000000f2b72ca */ /* 0x000fe200000e0000 */
[----:B------:R-:W-:Y:S01]  /*04a0*/  IMAD.IADD R28, R29, 0x1, R0 ;  /* 0x000000011d1c7824 */ /* 0x000fe200078e0200 */
[----:B------:R-:W-:Y:S02]  /*04b0*/  R2UR UR8, R12 ;  /* 0x000000000c0872ca */ /* 0x000fe400000e0000 */
[----:B------:R-:W-:-:S02]  /*04c0*/  R2UR UR9, R13 ;  /* 0x000000000d0972ca */ /* 0x000fc400000e0000 */
[----:B------:R-:W-:Y:S01]  /*04d0*/  LOP3.LUT R29, R28, 0xffff, RZ, 0xc0, !PT ;  /* 0x0000ffff1c1d7812 */ /* 0x000fe200078ec0ff */
[----:B------:R-:W-:Y:S01]  /*04e0*/  IMAD R28, R31, 0x25, RZ ;  /* 0x000000251f1c7824 */ /* 0x000fe200078e02ff */
[----:B---3--:R-:W-:Y:S01]  /*04f0*/  R2UR UR52, R10 ;  /* 0x000000000a3472ca */ /* 0x008fe200000e0000 */
[----:B------:R-:W1:Y:S01]  /*0500*/  LDS.128 R12, [R2+0x1040] ;  /* 0x00104000020c7984 */ /* 0x000e620000000c00 */
[----:B------:R-:W-:Y:S02]  /*0510*/  LEA.HI R30, R29, R30, RZ, 0x1f ;  /* 0x0000001e1d1e7211 */ /* 0x000fe400078ff8ff */
[----:B------:R-:W-:Y:S02]  /*0520*/  LOP3.LUT R28, R28, 0xffff, RZ, 0xc0, !PT ;  /* 0x0000ffff1c1c7812 */ /* 0x000fe400078ec0ff */
[----:B------:R-:W-:Y:S02]  /*0530*/  R2UR UR53, R11 ;  /* 0x000000000b3572ca */ /* 0x000fe400000e0000 */
[----:B------:R-:W-:-:S02]  /*0540*/  SHF.R.U32.HI R28, RZ, 0x8, R28 ;  /* 0x00000008ff1c7819 */ /* 0x000fc4000001161c */
[----:B------:R-:W-:Y:S02]  /*0550*/  R2UR UR18, R8 ;  /* 0x00000000081272ca */ /* 0x000fe400000e0000 */
[----:B------:R-:W-:Y:S01]  /*0560*/  R2UR UR19, R9 ;  /* 0x00000000091372ca */ /* 0x000fe200000e0000 */
[----:B------:R-:W-:Y:S01]  /*0570*/  IMAD.MOV R17, RZ, RZ, -R28 ;  /* 0x000000ffff117224 */ /* 0x000fe200078e0a1c */
[----:B------:R-:W2:Y:S01]  /*0580*/  LDS.128 R8, [R2+0x1060] ;  /* 0x0010600002087984 */ /* 0x000ea20000000c00 */
[----:B0-----:R-:W-:Y:S02]  /*0590*/  R2UR UR24, R20 ;  /* 0x00000000141872ca */ /* 0x001fe400000e0000 */
[----:B----4-:R-:W-:Y:S02]  /*05a0*/  R2UR UR60, R26 ;  /* 0x000000001a3c72ca */ /* 0x010fe400000e0000 */
[----:B------:R-:W-:Y:S02]  /*05b0*/  PRMT R17, R17, 0x7710, RZ ;  /* 0x0000771011117816 */ /* 0x000fe400000000ff */
[----:B------:R-:W-:Y:S01]  /*05c0*/  R2UR UR61, R27 ;  /* 0x000000001b3d72ca */ /* 0x000fe200000e0000 */
[----:B------:R-:W-:Y:S01]  /*05d0*/  VIADD R27, R3, UR26 ;  /* 0x0000001a031b7c36 */ /* 0x000fe20008000000 */
[----:B------:R-:W-:Y:S01]  /*05e0*/  LOP3.LUT R20, R30, 0xffff, RZ, 0xc0, !PT ;  /* 0x0000ffff1e147812 */ /* 0x000fe200078ec0ff */
[----:B------:R-:W-:Y:S01]  /*05f0*/  IMAD.IADD R26, R17, 0x1, R0 ;  /* 0x00000001111a7824 */ /* 0x000fe200078e0200 */
[----:B------:R-:W-:Y:S01]  /*0600*/  R2UR UR56, R18 ;  /* 0x00000000123872ca */ /* 0x000fe200000e0000 */
[----:B------:R-:W-:Y:S01]  /*0610*/  IMAD R3, R3, 0x1000, R2 ;  /* 0x0000100003037824 */ /* 0x000fe200078e0202 */
[----:B------:R-:W-:-:S02]  /*0620*/  SHF.R.U32.HI R20, RZ, 0x2, R20 ;  /* 0x00000002ff147819 */ /* 0x000fc40000011614 */
[----:B------:R-:W-:Y:S01]  /*0630*/  LOP3.LUT R29, R26, 0xfe, RZ, 0xc0, !PT ;  /* 0x000000fe1a1d7812 */ /* 0x000fe200078ec0ff */
[----:B------:R-:W-:Y:S01]  /*0640*/  IMAD.SHL.U32 R26, R0, 0x40, RZ ;  /* 0x00000040001a7824 */ /* 0x000fe200078e00ff */
[----:B------:R-:W-:Y:S02]  /*0650*/  ISETP.LT.AND P0, PT, R27, UR27, !P0 ;  /* 0x0000001b1b007c0c */ /* 0x000fe4000c701270 */
[----:B------:R-:W-:Y:S02]  /*0660*/  PRMT R31, R20, 0x9910, RZ ;  /* 0x00009910141f7816 */ /* 0x000fe400000000ff */
[----:B------:R-:W-:Y:S02]  /*0670*/  LEA.HI R29, R29, R28, RZ, 0x1f ;  /* 0x0000001c1d1d7211 */ /* 0x000fe400078ff8ff */
[C---:B------:R-:W-:Y:S01]  /*0680*/  LOP3.LUT R30, R26.reuse, 0xfe00, RZ, 0xc0, !PT ;  /* 0x0000fe001a1e7812 */ /* 0x040fe200078ec0ff */
[----:B------:R-:W-:Y:S01]  /*0690*/  IMAD R28, R31, 0x7, RZ ;  /* 0x000000071f1c7824 */ /* 0x000fe200078e02ff */
[----:B------:R-:W-:-:S02]  /*06a0*/  LOP3.LUT R26, R26, 0x1c0, RZ, 0xc0, !PT ;  /* 0x000001c01a1a7812 */ /* 0x000fc400078ec0ff */
[----:B------:R-:W-:Y:S01]  /*06b0*/  LOP3.LUT R29, R29, 0xfc, RZ, 0xc0, !PT ;  /* 0x000000fc1d1d7812 */ /* 0x000fe200078ec0ff */
[----:B------:R-:W-:Y:S01]  /*06c0*/  IMAD.MOV R31, RZ, RZ, -R28 ;  /* 0x000000ffff1f7224 */ /* 0x000fe200078e0a1c */
[----:B------:R-:W-:Y:S02]  /*06d0*/  IADD3 R26, PT, PT, R26, R3, R30 ;  /* 0x000000031a1a7210 */ /* 0x000fe40007ffe01e */
[----:B------:R-:W-:Y:S02]  /*06e0*/  SHF.R.U32.HI R30, RZ, 0x2, R29 ;  /* 0x00000002ff1e7819 */ /* 0x000fe4000001161d */
[----:B------:R-:W0:Y:S01]  /*06f0*/  @P0 LDC.64 R28, c[0x0][0x3a0] ;  /* 0x0000e800ff1c0b82 */ /* 0x000e220000000a00 */
[----:B-1----:R-:W-:Y:S02]  /*0700*/  R2UR UR54, R14 ;  /* 0x000000000e3672ca */ /* 0x002fe400000e0000 */
[----:B------:R-:W-:Y:S01]  /*0710*/  R2UR UR55, R15 ;  /* 0x000000000f3772ca */ /* 0x000fe200000e0000 */
[----:B------:R-:W-:Y:S01]  /*0720*/  IMAD R3, R30, 0x40, R3 ;  /* 0x000000401e037824 */ /* 0x000fe200078e0203 */
[----:B------:R-:W-:-:S02]  /*0730*/  R2UR UR20, R12 ;  /* 0x000000000c1472ca */ /* 0x000fc400000e0000 */
[----:B--2---:R-:W-:Y:S01]  /*0740*/  R2UR UR29, R9 ;  /* 0x00000000091d72ca */ /* 0x004fe200000e0000 */
[----:B------:R-:W-:Y:S01]  /*0750*/  @P0 IMAD R9, R27, 0x157, R0 ;  /* 0x000001571b090824 */ /* 0x000fe200078e0200 */
[----:B------:R-:W-:Y:S01]  /*0760*/  R2UR UR21, R13 ;  /* 0x000000000d1572ca */ /* 0x000fe200000e0000 */
[----:B------:R-:W-:Y:S01]  /*0770*/  IMAD R30, R30, 0x1c0, R3 ;  /* 0x000001c01e1e7824 */ /* 0x000fe200078e0203 */
[----:B------:R-:W-:Y:S01]  /*0780*/  R2UR UR57, R19 ;  /* 0x00000000133972ca */ /* 0x000fe200000e0000 */
[----:B------:R-:W1:Y:S01]  /*0790*/  LDS.128 R12, [R2+0x10e0] ;  /* 0x0010e000020c7984 */ /* 0x000e620000000c00 */
[----:B------:R-:W-:Y:S02]  /*07a0*/  R2UR UR22, R16 ;  /* 0x00000000101672ca */ /* 0x000fe400000e0000 */
[----:B------:R-:W-:Y:S01]  /*07b0*/  R2UR UR58, R22 ;  /* 0x00000000163a72ca */ /* 0x000fe200000e0000 */
[----:B------:R-:W2:Y:S01]  /*07c0*/  LDS.128 R16, [R2+0x1070] ;  /* 0x0010700002107984 */ /* 0x000ea20000000c00 */
[----:B------:R-:W-:-:S02]  /*07d0*/  R2UR UR59, R23 ;  /* 0x00000000173b72ca */ /* 0x000fc400000e0000 */
[----:B------:R-:W-:Y:S02]  /*07e0*/  R2UR UR25, R21 ;  /* 0x00000000151972ca */ /* 0x000fe400000e0000 */
[----:B------:R3:W4:Y:S01]  /*07f0*/  LDS.128 R20, [R2+0x10f0] ;  /* 0x0010f00002147984 */ /* 0x0007220000000c00 */
[----:B------:R-:W-:Y:S01]  /*0800*/  PRMT R31, R31, 0x7710, RZ ;  /* 0x000077101f1f7816 */ /* 0x000fe200000000ff */
[----:B0-----:R-:W-:Y:S01]  /*0810*/  @P0 IMAD.WIDE R28, R9, 0x8, R28 ;  /* 0x00000008091c0825 */ /* 0x001fe200078e021c */
[----:B------:R-:W-:Y:S02]  /*0820*/  R2UR UR26, R24 ;  /* 0x00000000181a72ca */ /* 0x000fe400000e0000 */
[----:B------:R-:W-:Y:S02]  /*0830*/  R2UR UR27, R25 ;  /* 0x00000000191b72ca */ /* 0x000fe400000e0000 */
[----:B------:R0:W5:Y:S01]  /*0840*/  @P0 LDG.E.64.CONSTANT R40, desc[UR36][R28.64] ;  /* 0x000000241c280981 */ /* 0x000162000c1e9b00 */
[----:B---3--:R-:W-:Y:S01]  /*0850*/  IMAD.IADD R2, R31, 0x1, R0 ;  /* 0x000000011f027824 */ /* 0x008fe200078e0200 */
[----:B------:R-:W-:-:S02]  /*0860*/  R2UR UR62, R10 ;  /* 0x000000000a3e72ca */ /* 0x000fc400000e0000 */
[----:B------:R0:W5:Y:S01]  /*0870*/  @P0 LDG.E.64.CONSTANT R38, desc[UR36][R28.64+0x188] ;  /* 0x000188241c260981 */ /* 0x000162000c1e9b00 */
[----:B------:R-:W-:Y:S02]  /*0880*/  R2UR UR63, R11 ;  /* 0x000000000b3f72ca */ /* 0x000fe400000e0000 */
[----:B------:R-:W-:Y:S01]  /*0890*/  LOP3.LUT R31, R2, 0xffff, RZ, 0xc0, !PT ;  /* 0x0000ffff021f7812 */ /* 0x000fe200078ec0ff */
[----:B------:R0:W5:Y:S01]  /*08a0*/  @P0 LDG.E.64.CONSTANT R36, desc[UR36][R28.64+0x310] ;  /* 0x000310241c240981 */ /* 0x000162000c1e9b00 */
[----:B------:R-:W-:-:S03]  /*08b0*/  R2UR UR28, R8 ;  /* 0x00000000081c72ca */ /* 0x000fc600000e0000 */
[----:B------:R0:W5:Y:S01]  /*08c0*/  @P0 LDG.E.64.CONSTANT R34, desc[UR36][R28.64+0x498] ;  /* 0x000498241c220981 */ /* 0x000162000c1e9b00 */
[C---:B------:R-:W-:Y:S02]  /*08d0*/  IMAD R2, R31.reuse, 0x8, R3 ;  /* 0x000000081f027824 */ /* 0x040fe400078e0203 */
[----:B------:R-:W-:Y:S01]  /*08e0*/  IMAD R3, R31, 0x8, R30 ;  /* 0x000000081f037824 */ /* 0x000fe200078e021e */
[----:B------:R0:W5:Y:S04]  /*08f0*/  @P0 LDG.E.64.CONSTANT R32, desc[UR36][R28.64+0x620] ;  /* 0x000620241c200981 */ /* 0x000168000c1e9b00 */
[----:B------:R0:W5:Y:S01]  /*0900*/  @P0 LDG.E.64.CONSTANT R6, desc[UR36][R28.64+0x7a8] ;  /* 0x0007a8241c060981 */ /* 0x000162000c1e9b00 */
[----:B-1----:R-:W-:-:S03]  /*0910*/  R2UR UR64, R14 ;  /* 0x000000000e4072ca */ /* 0x002fc600000e0000 */
[----:B------:R0:W5:Y:S01]  /*0920*/  @P0 LDG.E.64.CONSTANT R4, desc[UR36][R28.64+0x930] ;  /* 0x000930241c040981 */ /* 0x000162000c1e9b00 */
[----:B------:R-:W-:Y:S02]  /*0930*/  R2UR UR65, R15 ;  /* 0x000000000f4172ca */ /* 0x000fe400000e0000 */
[----:B------:R-:W-:Y:S02]  /*0940*/  R2UR UR30, R12 ;  /* 0x000000000c1e72ca */ /* 0x000fe400000e0000 */
[----:B------:R-:W-:Y:S02]  /*0950*/  R2UR UR31, R13 ;  /* 0x000000000d1f72ca */ /* 0x000fe400000e0000 */
[----:B--2---:R-:W-:Y:S02]  /*0960*/  R2UR UR66, R18 ;  /* 0x00000000124272ca */ /* 0x004fe400000e0000 */
[----:B------:R-:W-:Y:S02]  /*0970*/  R2UR UR67, R19 ;  /* 0x00000000134372ca */ /* 0x000fe400000e0000 */
[----:B------:R-:W-:-:S02]  /*0980*/  R2UR UR32, R16 ;  /* 0x00000000102072ca */ /* 0x000fc400000e0000 */
[----:B------:R-:W-:Y:S02]  /*0990*/  R2UR UR33, R17 ;  /* 0x00000000112172ca */ /* 0x000fe400000e0000 */
[----:B----4-:R-:W-:Y:S02]  /*09a0*/  R2UR UR68, R22 ;  /* 0x00000000164472ca */ /* 0x010fe400000e0000 */
[----:B------:R-:W-:Y:S02]  /*09b0*/  R2UR UR69, R23 ;  /* 0x00000000174572ca */ /* 0x000fe400000e0000 */
[----:B------:R-:W-:Y:S02]  /*09c0*/  R2UR UR34, R20 ;  /* 0x00000000142272ca */ /* 0x000fe400000e0000 */
        /* <DEDUP_REMOVED lines=23> */
[----:B------:R-:W-:Y:S02]  /*0b40*/  DADD R6, R34, R34 ;  /* 0x0000000022067229 */ /* 0x000fe40000000022 */
[----:B------:R-:W-:Y:S02]  /*0b50*/  DFMA R38, R38, UR64, R22 ;  /* 0x0000004026267c2b */ /* 0x000fe40008000016 */
[----:B------:R-:W-:-:S02]  /*0b60*/  DFMA R14, R4, UR32, R14 ;  /* 0x00000020040e7c2b */ /* 0x000fc4000800000e */
[----:B------:R-:W-:Y:S02]  /*0b70*/  DADD R34, R34, -R34 ;  /* 0x0000000022227229 */ /* 0x000fe40000000822 */
[----:B------:R-:W-:Y:S02]  /*0b80*/  DMUL R6, R6, 0.5 ;  /* 0x3fe0000006067828 */ /* 0x000fe40000000000 */
        /* <DEDUP_REMOVED lines=31> */
.L_x_1526:
[----:B------:R-:W-:Y:S05]  /*0d80*/  BSYNC.RECONVERGENT B0 ;  /* 0x0000000000007941 */ /* 0x000fea0003800200 */
.L_x_1525:
[----:B------:R-:W-:Y:S06]  /*0d90*/  BAR.SYNC.DEFER_BLOCKING 0x0 ;  /* 0x0000000000007b1d */ /* 0x000fec0000010000 */
[----:B------:R-:W-:Y:S04]  /*0da0*/  BSSY.RECONVERGENT B0, `(.L_x_1527) ;  /* 0x0000042000007945 */ /* 0x000fe80003800200 */
[----:B------:R-:W-:Y:S05]  /*0db0*/  @P2 BRA `(.L_x_1528) ;  /* 0x0000000400002947 */ /* 0x000fea0003800000 */
[----:B0----5:R-:W-:Y:S04]  /*0dc0*/  LDS.64 R6, [R3] ;  /* 0x0000000003067984 */ /* 0x021fe80000000a00 */
[----:B------:R-:W0:Y:S04]  /*0dd0*/  LDS.64 R8, [R3+0x180] ;  /* 0x0001800003087984 */ /* 0x000e280000000a00 */
[----:B------:R-:W-:Y:S04]  /*0de0*/  LDS.64 R14, [R3+0x40] ;  /* 0x00004000030e7984 */ /* 0x000fe80000000a00 */
[----:B------:R-:W1:Y:S04]  /*0df0*/  LDS.64 R12, [R3+0x140] ;  /* 0x00014000030c7984 */ /* 0x000e680000000a00 */
[----:B------:R-:W-:Y:S04]  /*0e00*/  LDS.64 R22, [R3+0x80] ;  /* 0x0000800003167984 */ /* 0x000fe80000000a00 */
[----:B------:R-:W2:Y:S04]  /*0e10*/  LDS.64 R28, [R3+0x100] ;  /* 0x00010000031c7984 */ /* 0x000ea80000000a00 */
        /* <DEDUP_REMOVED lines=20> */
[----:B------:R-:W-:Y:S02]  /*0f60*/  DFMA R12, R14, UR56, R12 ;  /* 0x000000380e0c7c2b */ /* 0x000fe4000800000c */
[----:B---3--:R-:W-:-:S02]  /*0f70*/  DADD R6, R4, R4 ;  /* 0x0000000004067229 */ /* 0x008fc40000000004 */
[----:B------:R-:W-:Y:S02]  /*0f80*/  DFMA R14, R14, UR64, R32 ;  /* 0x000000400e0e7c2b */ /* 0x000fe40008000020 */
[----:B------:R-:W-:Y:S02]  /*0f90*/  DADD R22, R22, -R28 ;  /* 0x0000000016167229 */ /* 0x000fe4000000081c */
[----:B------:R-:W-:Y:S02]  /*0fa0*/  DFMA R16, R18, UR32, R16 ;  /* 0x0000002012107c2b */ /* 0x000fe40008000010 */
[----:B------:R-:W-:Y:S02]  /*0fb0*/  DMUL R6, R6, 0.5 ;  /* 0x3fe0000006067828 */ /* 0x000fe40000000000 */
        /* <DEDUP_REMOVED lines=32> */
.L_x_1528:
[----:B------:R-:W-:Y:S05]  /*11c0*/  BSYNC.RECONVERGENT B0 ;  /* 0x0000000000007941 */ /* 0x000fea0003800200 */
.L_x_1527:
[----:B------:R-:W-:Y:S01]  /*11d0*/  BAR.SYNC.DEFER_BLOCKING 0x0 ;  /* 0x0000000000007b1d */ /* 0x000fe20000010000 */
[----:B-----5:R-:W-:-:S07]  /*11e0*/  IMAD R35, R27, 0x40, R0 ;  /* 0x000000401b237824 */ /* 0x020fce00078e0200 */
[----:B------:R-:W2:Y:S01]  /*11f0*/  LDC.64 R32, c[0x0][0x388] ;  /* 0x0000e200ff207b82 */ /* 0x000ea20000000a00 */
[----:B------:R-:W-:Y:S01]  /*1200*/  LEA R35, R35, 0x7, 0x3 ;  /* 0x0000000723237811 */ /* 0x000fe200078e18ff */
[----:B-1----:R-:W-:Y:S04]  /*1210*/  LDS.64 R16, [R26+0x30] ;  /* 0x000030001a107984 */ /* 0x002fe80000000a00 */
[----:B0-----:R-:W0:Y:S01]  /*1220*/  LDS.128 R12, [R26] ;  /* 0x000000001a0c7984 */ /* 0x001e220000000c00 */
[----:B--2---:R-:W-:-:S03]  /*1230*/  IMAD.WIDE R32, R35, 0x8, R32 ;  /* 0x0000000823207825 */ /* 0x004fc600078e0220 */
[----:B------:R-:W1:Y:S04]  /*1240*/  LDS.128 R8, [R26+0x20] ;  /* 0x000020001a087984 */ /* 0x000e680000000c00 */
[----:B------:R-:W2:Y:S04]  /*1250*/  LDS.128 R4, [R26+0x10] ;  /* 0x000010001a047984 */ /* 0x000ea80000000c00 */
[----:B------:R-:W3:Y:S04]  /*1260*/  LDG.E.64.CONSTANT R36, desc[UR36][R32.64+-0x38] ;  /* 0xffffc82420247981 */ /* 0x000ee8000c1e9b00 */
[----:B------:R-:W4:Y:S04]  /*1270*/  LDG.E.64.CONSTANT R34, desc[UR36][R32.64+-0x8] ;  /* 0xfffff82420227981 */ /* 0x000f28000c1e9b00 */
[----:B------:R-:W4:Y:S04]  /*1280*/  LDG.E.64.CONSTANT R40, desc[UR36][R32.64+-0x18] ;  /* 0xffffe82420287981 */ /* 0x000f28000c1e9b00 */
[----:B------:R-:W4:Y:S01]  /*1290*/  LDG.E.64.CONSTANT R44, desc[UR36][R32.64+-0x20] ;  /* 0xffffe024202c7981 */ /* 0x000f22000c1e9b00 */
[----:B0-----:R-:W-:-:S02]  /*12a0*/  DADD R30, R12, R16 ;  /* 0x000000000c1e7229 */ /* 0x001fc40000000010 */
[----:B------:R-:W-:Y:S02]  /*12b0*/  DADD R12, R12, -R16 ;  /* 0x000000000c0c7229 */ /* 0x000fe40000000810 */
[C-C-:B-1----:R-:W-:Y:S02]  /*12c0*/  DADD R22, R10.reuse, R14.reuse ;  /* 0x000000000a167229 */ /* 0x142fe4000000000e */
[----:B------:R-:W-:Y:S02]  /*12d0*/  DADD R20, -R10, R14 ;  /* 0x000000000a147229 */ /* 0x000fe4000000010e */
[----:B------:R-:W-:Y:S02]  /*12e0*/  DFMA R24, R30, UR4, RZ ;  /* 0x000000041e187c2b */ /* 0x000fe400080000ff */
[C---:B------:R-:W-:Y:S02]  /*12f0*/  DFMA R10, R12.reuse, UR6, RZ ;  /* 0x000000060c0a7c2b */ /* 0x040fe400080000ff */
[----:B------:R-:W-:-:S02]  /*1300*/  DFMA R28, R12, UR14, RZ ;  /* 0x0000000e0c1c7c2b */ /* 0x000fc400080000ff */
[----:B------:R-:W-:Y:S02]  /*1310*/  DFMA R18, R12, UR22, RZ ;  /* 0x000000160c127c2b */ /* 0x000fe400080000ff */
[C---:B------:R-:W-:Y:S02]  /*1320*/  DFMA R16, R30.reuse, UR12, RZ ;  /* 0x0000000c1e107c2b */ /* 0x040fe400080000ff */
[----:B------:R-:W-:Y:S02]  /*1330*/  DFMA R14, R30, UR20, RZ ;  /* 0x000000141e0e7c2b */ /* 0x000fe400080000ff */
[----:B------:R-:W-:Y:S02]  /*1340*/  DFMA R12, R12, UR30, RZ ;  /* 0x0000001e0c0c7c2b */ /* 0x000fe400080000ff */
[----:B------:R-:W-:Y:S02]  /*1350*/  DFMA R30, R30, UR28, RZ ;  /* 0x0000001c1e1e7c2b */ /* 0x000fe400080000ff */
[----:B------:R-:W-:-:S02]  /*1360*/  DFMA R10, R20, UR40, R10 ;  /* 0x00000028140a7c2b */ /* 0x000fc4000800000a */
[C---:B------:R-:W-:Y:S02]  /*1370*/  DFMA R28, R20.reuse, UR48, R28 ;  /* 0x00000030141c7c2b */ /* 0x040fe4000800001c */
[----:B------:R-:W-:Y:S02]  /*1380*/  DFMA R18, R20, UR56, R18 ;  /* 0x0000003814127c2b */ /* 0x000fe40008000012 */
[C---:B------:R-:W-:Y:S02]  /*1390*/  DFMA R24, R22.reuse, UR38, R24 ;  /* 0x0000002616187c2b */ /* 0x040fe40008000018 */
[C---:B------:R-:W-:Y:S02]  /*13a0*/  DFMA R16, R22.reuse, UR46, R16 ;  /* 0x0000002e16107c2b */ /* 0x040fe40008000010 */
[----:B------:R-:W-:Y:S02]  /*13b0*/  DFMA R14, R22, UR54, R14 ;  /* 0x00000036160e7c2b */ /* 0x000fe4000800000e */
[----:B------:R-:W-:-:S02]  /*13c0*/  DFMA R20, R20, UR64, R12 ;  /* 0x0000004014147c2b */ /* 0x000fc4000800000c */
[----:B------:R-:W-:Y:S01]  /*13d0*/  DFMA R22, R22, UR62, R30 ;  /* 0x0000003e16167c2b */ /* 0x000fe2000800001e */
[----:B------:R-:W4:Y:S04]  /*13e0*/  LDG.E.64.CONSTANT R12, desc[UR36][R32.64+-0x30] ;  /* 0xffffd024200c7981 */ /* 0x000f28000c1e9b00 */
[----:B------:R-:W4:Y:S01]  /*13f0*/  LDG.E.64.CONSTANT R30, desc[UR36][R32.64] ;  /* 0x00000024201e7981 */ /* 0x000f22000c1e9b00 */
[C-C-:B--2---:R-:W-:Y:S02]  /*1400*/  DADD R38, R4.reuse, R8.reuse ;  /* 0x0000000004267229 */ /* 0x144fe40000000008 */
[----:B------:R-:W-:Y:S01]  /*1410*/  DADD R42, R4, -R8 ;  /* 0x00000000042a7229 */ /* 0x000fe20000000808 */
[----:B------:R-:W2:Y:S04]  /*1420*/  LDG.E.64.CONSTANT R8, desc[UR36][R32.64+-0x28] ;  /* 0xffffd82420087981 */ /* 0x000ea8000c1e9b00 */
[----:B------:R0:W2:Y:S01]  /*1430*/  LDG.E.64.CONSTANT R4, desc[UR36][R32.64+-0x10] ;  /* 0xfffff02420047981 */ /* 0x0000a2000c1e9b00 */
[----:B------:R-:W-:-:S02]  /*1440*/  DFMA R24, R38, UR8, R24 ;  /* 0x0000000826187c2b */ /* 0x000fc40008000018 */
[C---:B------:R-:W-:Y:S02]  /*1450*/  DFMA R16, R38.reuse, UR16, R16 ;  /* 0x0000001026107c2b */ /* 0x040fe40008000010 */
[C---:B------:R-:W-:Y:S02]  /*1460*/  DFMA R14, R38.reuse, UR24, R14 ;  /* 0x00000018260e7c2b */ /* 0x040fe4000800000e */
[----:B------:R-:W-:Y:S02]  /*1470*/  DFMA R22, R38, UR32, R22 ;  /* 0x0000002026167c2b */ /* 0x000fe40008000016 */
[----:B------:R-:W-:Y:S02]  /*1480*/  DADD R38, R6, R6 ;  /* 0x0000000006267229 */ /* 0x000fe40000000006 */
[----:B------:R-:W-:Y:S02]  /*1490*/  DFMA R10, R42, UR10, R10 ;  /* 0x0000000a2a0a7c2b */ /* 0x000fe4000800000a */
[----:B0-----:R-:W-:-:S04]  /*14a0*/  DADD R32, R6, -R6 ;  /* 0x0000000006207229 */ /* 0x001fc80000000806 */
[----:B------:R-:W-:Y:S02]  /*14b0*/  DMUL R38, R38, 0.5 ;  /* 0x3fe0000026267828 */ /* 0x000fe40000000000 */
[----:B------:R-:W-:Y:S02]  /*14c0*/  DFMA R28, R42, UR18, R28 ;  /* 0x000000122a1c7c2b */ /* 0x000fe4000800001c */
[----:B------:R-:W-:-:S04]  /*14d0*/  DFMA R10, R32, UR44, R10 ;  /* 0x0000002c200a7c2b */ /* 0x000fc8000800000a */
[----:B------:R-:W-:Y:S02]  /*14e0*/  DFMA R24, R38, UR42, R24 ;  /* 0x0000002a26187c2b */ /* 0x000fe40008000018 */
[C---:B------:R-:W-:Y:S02]  /*14f0*/  DFMA R18, R42.reuse, UR26, R18 ;  /* 0x0000001a2a127c2b */ /* 0x040fe40008000012 */
[----:B------:R-:W-:Y:S02]  /*1500*/  DFMA R20, R42, UR34, R20 ;  /* 0x000000222a147c2b */ /* 0x000fe40008000014 */
[----:B------:R-:W-:Y:S02]  /*1510*/  DADD R6, R6, -R6 ;  /* 0x0000000006067229 */ /* 0x000fe40000000806 */
[----:B------:R-:W-:Y:S02]  /*1520*/  DFMA R28, R32, UR52, R28 ;  /* 0x00000034201c7c2b */ /* 0x000fe4000800001c */
[----:B------:R-:W-:-:S02]  /*1530*/  DFMA R16, R38, UR50, R16 ;  /* 0x0000003226107c2b */ /* 0x000fc40008000010 */
[----:B------:R-:W-:Y:S02]  /*1540*/  DADD R32, R24, R10 ;  /* 0x0000000018207229 */ /* 0x000fe4000000000a */
[C---:B------:R-:W-:Y:S02]  /*1550*/  DFMA R18, R6.reuse, UR60, R18 ;  /* 0x0000003c06127c2b */ /* 0x040fe40008000012 */
[----:B------:R-:W-:Y:S02]  /*1560*/  DFMA R20, R6, UR68, R20 ;  /* 0x0000004406147c2b */ /* 0x000fe40008000014 */
[----:B------:R-:W-:Y:S02]  /*1570*/  DFMA R14, R38, UR58, R14 ;  /* 0x0000003a260e7c2b */ /* 0x000fe4000800000e */
[C-C-:B------:R-:W-:Y:S02]  /*1580*/  DADD R6, R16.reuse, -R28.reuse ;  /* 0x0000000010067229 */ /* 0x140fe4000000081c */
[----:B------:R-:W-:-:S02]  /*1590*/  DADD R16, R16, R28 ;  /* 0x0000000010107229 */ /* 0x000fc4000000001c */
[----:B------:R-:W-:Y:S02]  /*15a0*/  DADD R10, R24, -R10 ;  /* 0x00000000180a7229 */ /* 0x000fe4000000080a */
[----:B------:R-:W-:Y:S02]  /*15b0*/  DFMA R22, R38, UR66, R22 ;  /* 0x0000004226167c2b */ /* 0x000fe40008000016 */
[C-C-:B------:R-:W-:Y:S02]  /*15c0*/  DADD R24, R14.reuse, -R18.reuse ;  /* 0x000000000e187229 */ /* 0x140fe40000000812 */
[----:B------:R-:W-:-:S04]  /*15d0*/  DADD R18, R14, R18 ;  /* 0x000000000e127229 */ /* 0x000fc80000000012 */
[C-C-:B------:R-:W-:Y:S02]  /*15e0*/  DADD R28, R22.reuse, -R20.reuse ;  /* 0x00000000161c7229 */ /* 0x140fe40000000814 */
[----:B------:R-:W-:Y:S01]  /*15f0*/  DADD R14, R22, R20 ;  /* 0x00000000160e7229 */ /* 0x000fe20000000014 */
[----:B------:R-:W-:Y:S01]  /*1600*/  BSSY.RECONVERGENT B0, `(.L_x_1529) ;  /* 0x000007e000007945 */ /* 0x000fe20003800200 */
[----:B---3--:R-:W-:Y:S02]  /*1610*/  DMUL R32, R36, R32 ;  /* 0x0000002024207228 */ /* 0x008fe40000000000 */
[----:B----4-:R-:W-:Y:S02]  /*1620*/  DMUL R6, R34, R6 ;  /* 0x0000000622067228 */ /* 0x010fe40000000000 */
[----:B------:R-:W-:Y:S02]  /*1630*/  DMUL R40, R40, R28 ;  /* 0x0000001c28287228 */ /* 0x000fe40000000000 */
[----:B------:R-:W-:-:S02]  /*1640*/  DMUL R44, R44, R14 ;  /* 0x0000000e2c2c7228 */ /* 0x000fc40000000000 */
[----:B------:R-:W-:Y:S02]  /*1650*/  DMUL R12, R12, R16 ;  /* 0x000000100c0c7228 */ /* 0x000fe40000000000 */
[CCC-:B------:R-:W-:Y:S02]  /*1660*/  DFMA R16, R30.reuse, R10.reuse, R32.reuse ;  /* 0x0000000a1e10722b */ /* 0x1c0fe40000000020 */
[----:B------:R-:W-:Y:S02]  /*1670*/  DFMA R36, R30, -R10, R32 ;  /* 0x8000000a1e24722b */ /* 0x000fe40000000020 */
[----:B--2---:R-:W-:Y:S02]  /*1680*/  DMUL R8, R8, R18 ;  /* 0x0000001208087228 */ /* 0x004fe40000000000 */
[----:B------:R-:W-:Y:S02]  /*1690*/  DADD R18, R6, R12 ;  /* 0x0000000006127229 */ /* 0x000fe4000000000c */
[----:B------:R-:W-:-:S02]  /*16a0*/  DFMA R34, R16, UR38, RZ ;  /* 0x0000002610227c2b */ /* 0x000fc400080000ff */
[C---:B------:R-:W-:Y:S02]  /*16b0*/  DFMA R10, R16.reuse, UR4, RZ ;  /* 0x00000004100a7c2b */ /* 0x040fe400080000ff */
[C---:B------:R-:W-:Y:S02]  /*16c0*/  DFMA R28, R16.reuse, UR8, RZ ;  /* 0x00000008101c7c2b */ /* 0x040fe400080000ff */
[----:B------:R-:W-:Y:S02]  /*16d0*/  DFMA R20, R16, UR42, RZ ;  /* 0x0000002a10147c2b */ /* 0x000fe400080000ff */
[----:B------:R-:W-:Y:S02]  /*16e0*/  DMUL R4, R4, R24 ;  /* 0x0000001804047228 */ /* 0x000fe40000000000 */
[----:B------:R-:W-:Y:S02]  /*16f0*/  DFMA R16, R18, UR46, R34 ;  /* 0x0000002e12107c2b */ /* 0x000fe40008000022 */
[----:B------:R-:W-:-:S02]  /*1700*/  DADD R30, -R6, R12 ;  /* 0x00000000061e7229 */ /* 0x000fc4000000010c */
[C---:B------:R-:W-:Y:S02]  /*1710*/  DFMA R22, R36.reuse, UR6, RZ ;  /* 0x0000000624167c2b */ /* 0x040fe400080000ff */
[C---:B------:R-:W-:Y:S02]  /*1720*/  DFMA R24, R36.reuse, UR40, RZ ;  /* 0x0000002824187c2b */ /* 0x040fe400080000ff */
[C---:B------:R-:W-:Y:S02]  /*1730*/  DFMA R34, R36.reuse, UR10, RZ ;  /* 0x0000000a24227c2b */ /* 0x040fe400080000ff */
[----:B------:R-:W-:Y:S02]  /*1740*/  DFMA R36, R36, UR44, RZ ;  /* 0x0000002c24247c2b */ /* 0x000fe400080000ff */
[C---:B------:R-:W-:Y:S02]  /*1750*/  DFMA R10, R18.reuse, UR12, R10 ;  /* 0x0000000c120a7c2b */ /* 0x040fe4000800000a */
[----:B------:R-:W-:-:S02]  /*1760*/  DFMA R28, R18, UR16, R28 ;  /* 0x00000010121c7c2b */ /* 0x000fc4000800001c */
[----:B------:R-:W-:Y:S02]  /*1770*/  DFMA R18, R18, UR50, R20 ;  /* 0x0000003212127c2b */ /* 0x000fe40008000014 */
[C---:B------:R-:W-:Y:S02]  /*1780*/  DFMA R22, R30.reuse, UR14, R22 ;  /* 0x0000000e1e167c2b */ /* 0x040fe40008000016 */
[C---:B------:R-:W-:Y:S02]  /*1790*/  DFMA R24, R30.reuse, UR48, R24 ;  /* 0x000000301e187c2b */ /* 0x040fe40008000018 */
[----:B------:R-:W-:Y:S02]  /*17a0*/  DFMA R34, R30, UR18, R34 ;  /* 0x000000121e227c2b */ /* 0x000fe40008000022 */
[----:B------:R-:W-:Y:S02]  /*17b0*/  DADD R20, R4, R8 ;  /* 0x0000000004147229 */ /* 0x000fe40000000008 */
[----:B------:R-:W-:-:S02]  /*17c0*/  DFMA R30, R30, UR52, R36 ;  /* 0x000000341e1e7c2b */ /* 0x000fc40008000024 */
[----:B------:R-:W-:-:S04]  /*17d0*/  DADD R36, -R4, R8 ;  /* 0x0000000004247229 */ /* 0x000fc80000000108 */
[C---:B------:R-:W-:Y:S02]  /*17e0*/  DFMA R10, R20.reuse, UR20, R10 ;  /* 0x00000014140a7c2b */ /* 0x040fe4000800000a */
[C---:B------:R-:W-:Y:S02]  /*17f0*/  DFMA R16, R20.reuse, UR54, R16 ;  /* 0x0000003614107c2b */ /* 0x040fe40008000010 */
[C---:B------:R-:W-:Y:S02]  /*1800*/  DFMA R14, R20.reuse, UR24, R28 ;  /* 0x00000018140e7c2b */ /* 0x040fe4000800001c */
[----:B------:R-:W-:Y:S02]  /*1810*/  DFMA R18, R20, UR58, R18 ;  /* 0x0000003a14127c2b */ /* 0x000fe40008000012 */
[----:B------:R-:W-:Y:S02]  /*1820*/  DADD R20, R40, R44 ;  /* 0x0000000028147229 */ /* 0x000fe4000000002c */
[----:B------:R-:W-:-:S02]  /*1830*/  DFMA R22, R36, UR22, R22 ;  /* 0x0000001624167c2b */ /* 0x000fc40008000016 */
[----:B------:R-:W-:Y:S02]  /*1840*/  DADD R28, -R40, R44 ;  /* 0x00000000281c7229 */ /* 0x000fe4000000012c */
        /* <DEDUP_REMOVED lines=46> */
[----:B--2---:R-:W-:Y:S02]  /*1b30*/  DADD R22, R30, R28 ;  /* 0x000000001e167229 */ /* 0x004fe4000000001c */
[----:B------:R-:W-:Y:S02]  /*1b40*/  DADD R34, R34, -R36 ;  /* 0x0000000022227229 */ /* 0x000fe40000000824 */
[----:B------:R-:W-:Y:S02]  /*1b50*/  DADD R30, R30, -R28 ;  /* 0x000000001e1e7229 */ /* 0x000fe4000000081c */
[----:B---3--:R-:W-:-:S02]  /*1b60*/  DADD R28, R24, R18 ;  /* 0x00000000181c7229 */ /* 0x008fc40000000012 */
[----:B------:R-:W-:Y:S02]  /*1b70*/  DFMA R36, R38, UR6, RZ ;  /* 0x0000000626247c2b */ /* 0x000fe400080000ff */
[----:B------:R-:W-:Y:S02]  /*1b80*/  DADD R24, R24, -R18 ;  /* 0x0000000018187229 */ /* 0x000fe40000000812 */
[----:B------:R-:W-:Y:S02]  /*1b90*/  DFMA R18, R38, UR40, RZ ;  /* 0x0000002826127c2b */ /* 0x000fe400080000ff */
[C---:B------:R-:W-:Y:S02]  /*1ba0*/  DFMA R14, R22.reuse, UR20, R14 ;  /* 0x00000014160e7c2b */ /* 0x040fe4000800000e */
[C---:B------:R-:W-:Y:S02]  /*1bb0*/  DFMA R10, R22.reuse, UR54, R10 ;  /* 0x00000036160a7c2b */ /* 0x040fe4000800000a */
[----:B------:R-:W-:-:S02]  /*1bc0*/  DFMA R20, R22, UR24, R20 ;  /* 0x0000001816147c2b */ /* 0x000fc40008000014 */
[----:B------:R-:W-:Y:S02]  /*1bd0*/  DFMA R16, R22, UR58, R16 ;  /* 0x0000003a16107c2b */ /* 0x000fe40008000010 */
[C---:B------:R-:W-:Y:S02]  /*1be0*/  DFMA R22, R38.reuse, UR10, RZ ;  /* 0x0000000a26167c2b */ /* 0x040fe400080000ff */
[----:B------:R-:W-:Y:S02]  /*1bf0*/  DFMA R38, R38, UR44, RZ ;  /* 0x0000002c26267c2b */ /* 0x000fe400080000ff */
        /* <DEDUP_REMOVED lines=30> */
.L_x_1530:
[----:B------:R-:W-:Y:S05]  /*1de0*/  BSYNC.RECONVERGENT B0 ;  /* 0x0000000000007941 */ /* 0x000fea0003800200 */
.L_x_1529:
        /* <DEDUP_REMOVED lines=10> */
[----:B------:R3:W4:Y:S01]  /*1e90*/  LDS.64 R10, [R2+0x800] ;  /* 0x00080000020a7984 */ /* 0x0007220000000a00 */
        /* <DEDUP_REMOVED lines=10> */
[C---:B---3--:R-:W-:Y:S02]  /*1f40*/  DFMA R2, R20.reuse, UR10, RZ ;  /* 0x0000000a14027c2b */ /* 0x048fe400080000ff */
[----:B------:R-:W-:Y:S02]  /*1f50*/  DFMA R20, R20, UR44, RZ ;  /* 0x0000002c14147c2b */ /* 0x000fe400080000ff */
[----:B--2---:R-:W-:-:S02]  /*1f60*/  DADD R12, R4, R6 ;  /* 0x00000000040c7229 */ /* 0x004fc40000000006 */
        /* <DEDUP_REMOVED lines=33> */
[----:B------:R-:W-:-:S11]  /*2180*/  DADD R8, R28, R2 ;  /* 0x000000001c087229 */ /* 0x000fd60000000002 */
.L_x_1532:
[----:B------:R-:W-:Y:S05]  /*2190*/  BSYNC.RECONVERGENT B0 ;  /* 0x0000000000007941 */ /* 0x000fea0003800200 */
.L_x_1531:
        /* <DEDUP_REMOVED lines=14> */
.L_x_1533:
        /* <DEDUP_REMOVED lines=16> */
.L_x_3081:


//--------------------- .text._Z42massMatrixMultiplyMonolithicConstantKernelILi7ELi7ELi2EEviPKdS1_S1_S1_Pd --------------------------
	.section	.text._Z42massMatrixMultiplyMonolithicConstantKernelILi7ELi7ELi2EEviPKdS1_S1_S1_Pd,"ax",@progbits
	.align	128
        .global         _Z42massMatrixMultiplyMonolithicConstantKernelILi7ELi7ELi2EEviPKdS1_S1_S1_Pd
        .type           _Z42massMatrixMultiplyMonolithicConstantKernelILi7ELi7ELi2EEviPKdS1_S1_S1_Pd,@function
        .size           _Z42massMatrixMultiplyMonolithicConstantKernelILi7ELi7ELi2EEviPKdS1_S1_S1_Pd,(.L_x_3082 - _Z42massMatrixMultiplyMonolithicConstantKernelILi7ELi7ELi2EEviPKdS1_S1_S1_Pd)
        .other          _Z42massMatrixMultiplyMonolithicConstantKernelILi7ELi7ELi2EEviPKdS1_S1_S1_Pd,@"STO_CUDA_ENTRY STV_DEFAULT"
_Z42massMatrixMultiplyMonolithicConstantKernelILi7ELi7ELi2EEviPKdS1_S1_S1_Pd:
.text._Z42massMatrixMultiplyMonolithicConstantKernelILi7ELi7ELi2EEviPKdS1_S1_S1_Pd:
[----:B------:R-:W-:Y:S01]  /*0000*/  LDC R1, c[0x0][0x37c] ;  /* 0x0000df00ff017b82 */ /* 0x000fe20000000800 */
[----:B------:R-:W0:Y:S01]  /*0010*/  S2R R25, SR_TID.Y ;  /* 0x0000000000197919 */ /* 0x000e220000002200 */
[----:B------:R-:W1:Y:S06]  /*0020*/  LDCU UR4, c[0x0][0x380] ;  /* 0x00007000ff0477ac */ /* 0x000e6c0008000800 */
[----:B------:R-:W2:Y:S01]  /*0030*/  LDC.64 R42, c[0x0][0x388] ;  /* 0x0000e200ff2a7b82 */ /* 0x000ea20000000a00 */
[----:B------:R-:W0:Y:S01]  /*0040*/  S2R R0, SR_CTAID.X ;  /* 0x0000000000007919 */ /* 0x000e220000002500 */
[----:B------:R-:W3:Y:S01]  /*0050*/  LDCU.64 UR64, c[0x0][0x358] ;  /* 0x00006b00ff4077ac */ /* 0x000ee20008000a00 */
[----:B------:R-:W4:Y:S01]  /*0060*/  S2R R17, SR_TID.X ;  /* 0x0000000000117919 */ /* 0x000f220000002100 */
[----:B------:R-:W3:Y:S01]  /*0070*/  S2R R21, SR_CgaCtaId ;  /* 0x0000000000157919 */ /* 0x000ee20000008800 */
[----:B0-----:R-:W-:Y:S01]  /*0080*/  IMAD R0, R0, 0x2, R25 ;  /* 0x0000000200007824 */ /* 0x001fe200078e0219 */
[----:B----4-:R-:W-:-:S02]  /*0090*/  LOP3.LUT R2, R17, 0xffff, RZ, 0xc0, !PT ;  /* 0x0000ffff11027812 */ /* 0x010fc400078ec0ff */
[----:B------:R-:W-:Y:S02]  /*00a0*/  BAR.SYNC.DEFER_BLOCKING 0x0 ;  /* 0x0000000000007b1d */ /* 0x000fe40000010000 */
[----:B-1----:R-:W-:Y:S02]  /*00b0*/  ISETP.GE.AND P0, PT, R0, UR4, PT ;  /* 0x0000000400007c0c */ /* 0x002fe4000bf06270 */
[C---:B------:R-:W-:Y:S01]  /*00c0*/  PRMT R4, R17.reuse, 0x9910, RZ ;  /* 0x0000991011047816 */ /* 0x040fe200000000ff */
[----:B------:R-:W-:Y:S01]  /*00d0*/  IMAD R3, R2, 0x2493, RZ ;  /* 0x0000249302037824 */ /* 0x000fe200078e02ff */
[----:B------:R-:W-:-:S03]  /*00e0*/  ISETP.GT.U32.AND P1, PT, R17, 0x30, PT ;  /* 0x000000301100780c */ /* 0x000fc60003f24070 */
[----:B------:R-:W-:Y:S01]  /*00f0*/  IMAD R2, R4, 0x25, RZ ;  /* 0x0000002504027824 */ /* 0x000fe200078e02ff */
[----:B------:R-:W-:-:S04]  /*0100*/  SHF.R.U32.HI R3, RZ, 0x10, R3 ;  /* 0x00000010ff037819 */ /* 0x000fc80000011603 */
[----:B------:R-:W-:Y:S01]  /*0110*/  LOP3.LUT R2, R2, 0xffff, RZ, 0xc0, !PT ;  /* 0x0000ffff02027812 */ /* 0x000fe200078ec0ff */
[----:B------:R-:W0:Y:S01]  /*0120*/  @!P0 LDC.64 R4, c[0x0][0x3a0] ;  /* 0x0000e800ff048b82 */ /* 0x000e220000000a00 */
[----:B------:R-:W-:Y:S02]  /*0130*/  PRMT R16, R3, 0x9910, RZ ;  /* 0x0000991003107816 */ /* 0x000fe400000000ff */
[----:B------:R-:W-:-:S03]  /*0140*/  SHF.R.U32.HI R20, RZ, 0x8, R2 ;  /* 0x00000008ff147819 */ /* 0x000fc60000011602 */
[----:B------:R-:W-:Y:S01]  /*0150*/  IMAD.MOV.U32 R2, RZ, RZ, R16 ;  /* 0x000000ffff027224 */ /* 0x000fe200078e0010 */
[----:B------:R-:W-:Y:S02]  /*0160*/  MOV R16, 0x400 ;  /* 0x0000040000107802 */ /* 0x000fe40000000f00 */
[----:B------:R-:W-:Y:S01]  /*0170*/  IADD3 R22, PT, PT, RZ, -R20, RZ ;  /* 0x80000014ff167210 */ /* 0x000fe20007ffe0ff */
[----:B------:R-:W-:Y:S01]  /*0180*/  IMAD R2, R2, 0x7, RZ ;  /* 0x0000000702027824 */ /* 0x000fe200078e02ff */
[----:B---3--:R-:W-:Y:S01]  /*0190*/  LEA R16, R21, R16, 0x18 ;  /* 0x0000001015107211 */ /* 0x008fe200078ec0ff */
[----:B------:R-:W-:Y:S01]  /*01a0*/  @!P0 IMAD R21, R0, 0x157, R17 ;  /* 0x0000015700158824 */ /* 0x000fe200078e0211 */
[----:B------:R-:W-:Y:S01]  /*01b0*/  PRMT R22, R22, 0x7710, RZ ;  /* 0x0000771016167816 */ /* 0x000fe200000000ff */
[----:B------:R-:W-:-:S04]  /*01c0*/  IMAD.MOV R2, RZ, RZ, -R2 ;  /* 0x000000ffff027224 */ /* 0x000fc800078e0a02 */
[----:B------:R-:W-:Y:S01]  /*01d0*/  IMAD.IADD R22, R22, 0x1, R17 ;  /* 0x0000000116167824 */ /* 0x000fe200078e0211 */
[----:B------:R-:W-:-:S04]  /*01e0*/  PRMT R30, R2, 0x7710, RZ ;  /* 0x00007710021e7816 */ /* 0x000fc800000000ff */
[----:B------:R-:W-:Y:S01]  /*01f0*/  LOP3.LUT R23, R22, 0xfe, RZ, 0xc0, !PT ;  /* 0x000000fe16177812 */ /* 0x000fe200078ec0ff */
[----:B0-----:R-:W-:Y:S01]  /*0200*/  @!P0 IMAD.WIDE R4, R21, 0x8, R4 ;  /* 0x0000000815048825 */ /* 0x001fe200078e0204 */
[----:B------:R-:W-:Y:S02]  /*0210*/  IADD3 R30, PT, PT, R30, R17, RZ ;  /* 0x000000111e1e7210 */ /* 0x000fe40007ffe0ff */
[----:B------:R-:W-:Y:S01]  /*0220*/  LEA.HI R23, R23, R20, RZ, 0x1f ;  /* 0x0000001417177211 */ /* 0x000fe200078ff8ff */
[----:B------:R-:W-:Y:S01]  /*0230*/  IMAD R22, R25, 0xab8, R16 ;  /* 0x00000ab819167824 */ /* 0x000fe200078e0210 */
[----:B------:R0:W5:Y:S04]  /*0240*/  @!P0 LDG.E.64.CONSTANT R32, desc[UR64][R4.64] ;  /* 0x0000004004208981 */ /* 0x000168000c1e9b00 */
[----:B------:R0:W5:Y:S01]  /*0250*/  @!P0 LDG.E.64.CONSTANT R18, desc[UR64][R4.64+0x188] ;  /* 0x0001884004128981 */ /* 0x000162000c1e9b00 */
[----:B------:R-:W-:-:S03]  /*0260*/  LOP3.LUT R23, R23, 0xfc, RZ, 0xc0, !PT ;  /* 0x000000fc17177812 */ /* 0x000fc600078ec0ff */
[----:B------:R0:W5:Y:S04]  /*0270*/  @!P0 LDG.E.64.CONSTANT R14, desc[UR64][R4.64+0x310] ;  /* 0x00031040040e8981 */ /* 0x000168000c1e9b00 */
[----:B------:R0:W5:Y:S04]  /*0280*/  @!P0 LDG.E.64.CONSTANT R12, desc[UR64][R4.64+0x498] ;  /* 0x00049840040c8981 */ /* 0x000168000c1e9b00 */
[----:B------:R0:W5:Y:S01]  /*0290*/  @!P0 LDG.E.64.CONSTANT R10, desc[UR64][R4.64+0x620] ;  /* 0x00062040040a8981 */ /* 0x000162000c1e9b00 */
[----:B------:R-:W-:-:S03]  /*02a0*/  SHF.R.U32.HI R23, RZ, 0x2, R23 ;  /* 0x00000002ff177819 */ /* 0x000fc60000011617 */
[----:B------:R0:W5:Y:S04]  /*02b0*/  @!P0 LDG.E.64.CONSTANT R8, desc[UR64][R4.64+0x7a8] ;  /* 0x0007a84004088981 */ /* 0x000168000c1e9b00 */
[----:B------:R0:W5:Y:S01]  /*02c0*/  @!P0 LDG.E.64.CONSTANT R6, desc[UR64][R4.64+0x930] ;  /* 0x0009304004068981 */ /* 0x000162000c1e9b00 */
[----:B------:R-:W-:Y:S01]  /*02d0*/  BSSY.RECONVERGENT B0, `(.L_x_1534) ;  /* 0x0000056000007945 */ /* 0x000fe20003800200 */
[----:B------:R-:W-:Y:S01]  /*02e0*/  LOP3.LUT R2, R30, 0xffff, RZ, 0xc0, !PT ;  /* 0x0000ffff1e027812 */ /* 0x000fe200078ec0ff */
[----:B------:R-:W-:Y:S02]  /*02f0*/  IMAD R31, R23, 0x38, R22 ;  /* 0x00000038171f7824 */ /* 0x000fe400078e0216 */
[----:B--2---:R-:W-:Y:S05]  /*0300*/  @P1 BRA `(.L_x_1535) ;  /* 0x0000000400481947 */ /* 0x004fea0003800000 */
[----:B------:R-:W1:Y:S01]  /*0310*/  LDCU.128 UR20, c[0x3][URZ] ;  /* 0x00c00000ff1477ac */ /* 0x000e620008000c00 */
[----:B------:R-:W2:Y:S01]  /*0320*/  LDCU.128 UR12, c[0x3][0x30] ;  /* 0x00c00600ff0c77ac */ /* 0x000ea20008000c00 */
[----:B------:R-:W0:Y:S01]  /*0330*/  LDCU.128 UR28, c[0x3][0x70] ;  /* 0x00c00e00ff1c77ac */ /* 0x000e220008000c00 */
[----:B------:R-:W3:Y:S01]  /*0340*/  LDCU.128 UR48, c[0x3][0x40] ;  /* 0x00c00800ff3077ac */ /* 0x000ee20008000c00 */
[----:B------:R-:W4:Y:S01]  /*0350*/  LDCU.128 UR8, c[0x3][0xa0] ;  /* 0x00c01400ff0877ac */ /* 0x000f220008000c00 */
[C---:B-1---5:R-:W-:Y:S01]  /*0360*/  DFMA R26, R32.reuse, UR20, RZ ;  /* 0x00000014201a7c2b */ /* 0x062fe200080000ff */
[----:B------:R-:W1:Y:S01]  /*0370*/  LDCU.128 UR36, c[0x3][0xe0] ;  /* 0x00c01c00ff2477ac */ /* 0x000e620008000c00 */
[----:B--2---:R-:W-:Y:S01]  /*0380*/  DFMA R20, R32, UR14, RZ ;  /* 0x0000000e20147c2b */ /* 0x004fe200080000ff */
[----:B------:R-:W2:Y:S05]  /*0390*/  LDCU.128 UR4, c[0x3][0x110] ;  /* 0x00c02200ff0477ac */ /* 0x000eaa0008000c00 */
[----:B------:R-:W-:Y:S01]  /*03a0*/  DFMA R26, R18, UR22, R26 ;  /* 0x00000016121a7c2b */ /* 0x000fe2000800001a */
[----:B------:R-:W2:Y:S01]  /*03b0*/  LDCU.128 UR60, c[0x3][0x150] ;  /* 0x00c02a00ff3c77ac */ /* 0x000ea20008000c00 */
[----:B0-----:R-:W-:-:S02]  /*03c0*/  DFMA R4, R32, UR28, RZ ;  /* 0x0000001c20047c2b */ /* 0x001fc400080000ff */
[----:B---3--:R-:W-:Y:S01]  /*03d0*/  DFMA R20, R18, UR48, R20 ;  /* 0x0000003012147c2b */ /* 0x008fe20008000014 */
[----:B------:R-:W0:Y:S01]  /*03e0*/  LDCU.128 UR52, c[0x3][0xb0] ;  /* 0x00c01600ff3477ac */ /* 0x000e220008000c00 */
[----:B----4-:R-:W-:Y:S01]  /*03f0*/  DFMA R24, R32, UR10, RZ ;  /* 0x0000000a20187c2b */ /* 0x010fe200080000ff */
[----:B------:R-:W3:Y:S03]  /*0400*/  LDCU.128 UR44, c[0x3][0x120] ;  /* 0x00c02400ff2c77ac */ /* 0x000ee60008000c00 */
[----:B------:R-:W-:Y:S02]  /*0410*/  DFMA R4, R18, UR30, R4 ;  /* 0x0000001e12047c2b */ /* 0x000fe40008000004 */
[----:B-1----:R-:W-:Y:S01]  /*0420*/  DFMA R16, R32, UR36, RZ ;  /* 0x0000002420107c2b */ /* 0x002fe200080000ff */
[----:B------:R-:W1:Y:S01]  /*0430*/  LDCU.128 UR24, c[0x3][0x10] ;  /* 0x00c00200ff1877ac */ /* 0x000e620008000c00 */
[----:B------:R-:W-:-:S02]  /*0440*/  DFMA R20, R14, UR50, R20 ;  /* 0x000000320e147c2b */ /* 0x000fc40008000014 */
[C---:B--2---:R-:W-:Y:S01]  /*0450*/  DFMA R28, R32.reuse, UR6, RZ ;  /* 0x00000006201c7c2b */ /* 0x044fe200080000ff */
[----:B------:R-:W2:Y:S01]  /*0460*/  LDCU.128 UR20, c[0x3][0x50] ;  /* 0x00c00a00ff1477ac */ /* 0x000ea20008000c00 */
[----:B------:R-:W-:Y:S01]  /*0470*/  DFMA R32, R32, UR60, RZ ;  /* 0x0000003c20207c2b */ /* 0x000fe200080000ff */
[----:B------:R-:W4:Y:S01]  /*0480*/  LDCU.128 UR40, c[0x3][0xf0] ;  /* 0x00c01e00ff2877ac */ /* 0x000f220008000c00 */
[C---:B------:R-:W-:Y:S02]  /*0490*/  DFMA R16, R18.reuse, UR38, R16 ;  /* 0x0000002612107c2b */ /* 0x040fe40008000010 */
[C---:B0-----:R-:W-:Y:S01]  /*04a0*/  DFMA R24, R18.reuse, UR52, R24 ;  /* 0x0000003412187c2b */ /* 0x041fe20008000018 */
[----:B------:R-:W0:Y:S01]  /*04b0*/  LDCU.128 UR56, c[0x3][0x80] ;  /* 0x00c01000ff3877ac */ /* 0x000e220008000c00 */
[C---:B---3--:R-:W-:Y:S01]  /*04c0*/  DFMA R28, R18.reuse, UR44, R28 ;  /* 0x0000002c121c7c2b */ /* 0x048fe2000800001c */
[----:B------:R-:W3:Y:S01]  /*04d0*/  LDCU.128 UR32, c[0x3][0x160] ;  /* 0x00c02c00ff2077ac */ /* 0x000ee20008000c00 */
[----:B------:R-:W-:-:S04]  /*04e0*/  DFMA R18, R18, UR62, R32 ;  /* 0x0000003e12127c2b */ /* 0x000fc80008000020 */
[C---:B------:R-:W-:Y:S01]  /*04f0*/  DFMA R24, R14.reuse, UR54, R24 ;  /* 0x000000360e187c2b */ /* 0x040fe20008000018 */
[----:B------:R-:W3:Y:S01]  /*0500*/  LDCU.128 UR28, c[0x3][0xc0] ;  /* 0x00c01800ff1c77ac */ /* 0x000ee20008000c00 */
[C---:B-1----:R-:W-:Y:S02]  /*0510*/  DFMA R26, R14.reuse, UR24, R26 ;  /* 0x000000180e1a7c2b */ /* 0x042fe4000800001a */
[----:B------:R-:W-:Y:S01]  /*0520*/  DFMA R28, R14, UR46, R28 ;  /* 0x0000002e0e1c7c2b */ /* 0x000fe2000800001c */
[----:B------:R-:W1:Y:S01]  /*0530*/  LDCU.128 UR36, c[0x3][0x130] ;  /* 0x00c02600ff2477ac */ /* 0x000e620008000c00 */
[----:B--2---:R-:W-:Y:S02]  /*0540*/  DFMA R20, R12, UR20, R20 ;  /* 0x000000140c147c2b */ /* 0x004fe40008000014 */
[----:B----4-:R-:W-:Y:S01]  /*0550*/  DFMA R16, R14, UR40, R16 ;  /* 0x000000280e107c2b */ /* 0x010fe20008000010 */
[----:B------:R-:W2:Y:S01]  /*0560*/  LDCU.128 UR16, c[0x3][0x20] ;  /* 0x00c00400ff1077ac */ /* 0x000ea20008000c00 */
[----:B------:R-:W-:-:S02]  /*0570*/  DFMA R26, R12, UR26, R26 ;  /* 0x0000001a0c1a7c2b */ /* 0x000fc4000800001a */
[----:B0-----:R-:W-:Y:S01]  /*0580*/  DFMA R4, R14, UR56, R4 ;  /* 0x000000380e047c2b */ /* 0x001fe20008000004 */
[----:B------:R-:W0:Y:S01]  /*0590*/  LDCU.128 UR48, c[0x3][0x90] ;  /* 0x00c01200ff3077ac */ /* 0x000e220008000c00 */
[----:B------:R-:W-:Y:S02]  /*05a0*/  DFMA R20, R10, UR22, R20 ;  /* 0x000000160a147c2b */ /* 0x000fe40008000014 */
[----:B---3--:R-:W-:Y:S01]  /*05b0*/  DFMA R18, R14, UR32, R18 ;  /* 0x000000200e127c2b */ /* 0x008fe20008000012 */
[----:B------:R-:W3:Y:S01]  /*05c0*/  LDCU.128 UR44, c[0x3][0x100] ;  /* 0x00c02000ff2c77ac */ /* 0x000ee20008000c00 */
[C---:B------:R-:W-:Y:S02]  /*05d0*/  DFMA R16, R12.reuse, UR42, R16 ;  /* 0x0000002a0c107c2b */ /* 0x040fe40008000010 */
[C---:B------:R-:W-:Y:S01]  /*05e0*/  DFMA R4, R12.reuse, UR58, R4 ;  /* 0x0000003a0c047c2b */ /* 0x040fe20008000004 */
[----:B------:R-:W4:Y:S01]  /*05f0*/  LDCU.128 UR52, c[0x3][0x170] ;  /* 0x00c02e00ff3477ac */ /* 0x000f220008000c00 */
[----:B------:R-:W-:-:S02]  /*0600*/  DFMA R24, R12, UR28, R24 ;  /* 0x0000001c0c187c2b */ /* 0x000fc40008000018 */
[C---:B-1----:R-:W-:Y:S01]  /*0610*/  DFMA R28, R12.reuse, UR36, R28 ;  /* 0x000000240c1c7c2b */ /* 0x042fe2000800001c */
[----:B------:R-:W1:Y:S01]  /*0620*/  LDCU.128 UR24, c[0x3][0x60] ;  /* 0x00c00c00ff1877ac */ /* 0x000e620008000c00 */
[----:B------:R-:W-:Y:S02]  /*0630*/  DFMA R18, R12, UR34, R18 ;  /* 0x000000220c127c2b */ /* 0x000fe40008000012 */
[C---:B--2---:R-:W-:Y:S01]  /*0640*/  DFMA R26, R10.reuse, UR16, R26 ;  /* 0x000000100a1a7c2b */ /* 0x044fe2000800001a */
[----:B------:R-:W2:Y:S01]  /*0650*/  LDCU.128 UR40, c[0x3][0xd0] ;  /* 0x00c01a00ff2877ac */ /* 0x000ea20008000c00 */
[C---:B------:R-:W-:Y:S02]  /*0660*/  DFMA R24, R10.reuse, UR30, R24 ;  /* 0x0000001e0a187c2b */ /* 0x040fe40008000018 */
[C---:B0-----:R-:W-:Y:S01]  /*0670*/  DFMA R4, R10.reuse, UR48, R4 ;  /* 0x000000300a047c2b */ /* 0x041fe20008000004 */
[----:B------:R-:W0:Y:S01]  /*0680*/  LDCU.128 UR20, c[0x3][0x140] ;  /* 0x00c02800ff1477ac */ /* 0x000e220008000c00 */
[----:B------:R-:W-:-:S02]  /*0690*/  DFMA R28, R10, UR38, R28 ;  /* 0x000000260a1c7c2b */ /* 0x000fc4000800001c */
[----:B---3--:R-:W-:Y:S01]  /*06a0*/  DFMA R16, R10, UR44, R16 ;  /* 0x0000002c0a107c2b */ /* 0x008fe20008000010 */
[----:B------:R-:W3:Y:S01]  /*06b0*/  LDCU.64 UR6, c[0x3][0x180] ;  /* 0x00c03000ff0677ac */ /* 0x000ee20008000a00 */
[----:B------:R-:W-:Y:S02]  /*06c0*/  DFMA R26, R8, UR18, R26 ;  /* 0x00000012081a7c2b */ /* 0x000fe4000800001a */
[----:B----4-:R-:W-:Y:S02]  /*06d0*/  DFMA R18, R10, UR52, R18 ;  /* 0x000000340a127c2b */ /* 0x010fe40008000012 */
[C---:B------:R-:W-:Y:S02]  /*06e0*/  DFMA R4, R8.reuse, UR50, R4 ;  /* 0x0000003208047c2b */ /* 0x040fe40008000004 */
[C---:B-1----:R-:W-:Y:S02]  /*06f0*/  DFMA R20, R8.reuse, UR24, R20 ;  /* 0x0000001808147c2b */ /* 0x042fe40008000014 */
[----:B------:R-:W-:-:S02]  /*0700*/  DFMA R16, R8, UR46, R16 ;  /* 0x0000002e08107c2b */ /* 0x000fc40008000010 */
[C---:B--2---:R-:W-:Y:S02]  /*0710*/  DFMA R24, R8.reuse, UR40, R24 ;  /* 0x0000002808187c2b */ /* 0x044fe40008000018 */
[C---:B------:R-:W-:Y:S02]  /*0720*/  DFMA R18, R8.reuse, UR54, R18 ;  /* 0x0000003608127c2b */ /* 0x040fe40008000012 */
[----:B0-----:R-:W-:Y:S02]  /*0730*/  DFMA R28, R8, UR20, R28 ;  /* 0x00000014081c7c2b */ /* 0x001fe4000800001c */
        /* <DEDUP_REMOVED lines=14> */
[----:B------:R1:W-:Y:S02]  /*0820*/  STS.64 [R9+0x930], R18 ;  /* 0x0009301209007388 */ /* 0x0003e40000000a00 */
.L_x_1535:
[----:B------:R-:W-:Y:S05]  /*0830*/  BSYNC.RECONVERGENT B0 ;  /* 0x0000000000007941 */ /* 0x000fea0003800200 */
.L_x_1534:
[----:B------:R-:W-:Y:S06]  /*0840*/  BAR.SYNC.DEFER_BLOCKING 0x0 ;  /* 0x0000000000007b1d */ /* 0x000fec0000010000 */
[----:B------:R-:W-:Y:S04]  /*0850*/  BSSY.RECONVERGENT B0, `(.L_x_1536) ;  /* 0x000005c000007945 */ /* 0x000fe80003800200 */
[----:B------:R-:W-:Y:S05]  /*0860*/  @P1 BRA `(.L_x_1537) ;  /* 0x0000000400681947 */ /* 0x000fea0003800000 */
[----:B------:R-:W-:Y:S01]  /*0870*/  IMAD R23, R23, 0x150, R31 ;  /* 0x0000015017177824 */ /* 0x000fe200078e021f */
[----:B------:R-:W2:Y:S03]  /*0880*/  LDCU.128 UR32, c[0x3][0x70] ;  /* 0x00c00e00ff2077ac */ /* 0x000ea60008000c00 */
[----:B------:R-:W-:Y:S01]  /*0890*/  IMAD R23, R2, 0x8, R23 ;  /* 0x0000000802177824 */ /* 0x000fe200078e0217 */
[----:B------:R-:W3:Y:S04]  /*08a0*/  LDCU.128 UR20, c[0x3][0x30] ;  /* 0x00c00600ff1477ac */ /* 0x000ee80008000c00 */
[----:B01----:R-:W2:Y:S01]  /*08b0*/  LDS.64 R4, [R23] ;  /* 0x0000000017047984 */ /* 0x003ea20000000a00 */
[----:B------:R-:W0:Y:S03]  /*08c0*/  LDCU.128 UR28, c[0x3][URZ] ;  /* 0x00c00000ff1c77ac */ /* 0x000e260008000c00 */
[----:B------:R-:W1:Y:S01]  /*08d0*/  LDS.64 R24, [R23+0x38] ;  /* 0x0000380017187984 */ /* 0x000e620000000a00 */
[----:B------:R-:W4:Y:S03]  /*08e0*/  LDCU.128 UR16, c[0x3][0xa0] ;  /* 0x00c01400ff1077ac */ /* 0x000f260008000c00 */
[----:B------:R-:W1:Y:S01]  /*08f0*/  LDS.64 R20, [R23+0x70] ;  /* 0x0000700017147984 */ /* 0x000e620000000a00 */
[----:B------:R-:W4:Y:S03]  /*0900*/  LDCU.128 UR56, c[0x3][0xe0] ;  /* 0x00c01c00ff3877ac */ /* 0x000f260008000c00 */
[----:B------:R-:W1:Y:S01]  /*0910*/  LDS.64 R16, [R23+0xa8] ;  /* 0x0000a80017107984 */ /* 0x000e620000000a00 */
[----:B------:R-:W4:Y:S03]  /*0920*/  LDCU.128 UR12, c[0x3][0x110] ;  /* 0x00c02200ff0c77ac */ /* 0x000f260008000c00 */
[----:B-----5:R-:W1:Y:S01]  /*0930*/  LDS.64 R14, [R23+0xe0] ;  /* 0x0000e000170e7984 */ /* 0x020e620000000a00 */
[----:B------:R-:W4:Y:S03]  /*0940*/  LDCU.128 UR60, c[0x3][0x150] ;  /* 0x00c02a00ff3c77ac */ /* 0x000f260008000c00 */
[----:B------:R-:W1:Y:S01]  /*0950*/  LDS.64 R12, [R23+0x118] ;  /* 0x00011800170c7984 */ /* 0x000e620000000a00 */
[----:B------:R-:W1:Y:S01]  /*0960*/  LDCU.128 UR44, c[0x3][0x40] ;  /* 0x00c00800ff2c77ac */ /* 0x000e620008000c00 */
[----:B------:R-:W1:Y:S01]  /*0970*/  LDCU.128 UR48, c[0x3][0xb0] ;  /* 0x00c01600ff3077ac */ /* 0x000e620008000c00 */
[----:B------:R-:W1:Y:S01]  /*0980*/  LDCU.128 UR36, c[0x3][0x120] ;  /* 0x00c02400ff2477ac */ /* 0x000e620008000c00 */
[----:B------:R-:W1:Y:S01]  /*0990*/  LDCU.128 UR24, c[0x3][0x10] ;  /* 0x00c00200ff1877ac */ /* 0x000e620008000c00 */
[----:B------:R-:W1:Y:S01]  /*09a0*/  LDCU.128 UR4, c[0x3][0x50] ;  /* 0x00c00a00ff0477ac */ /* 0x000e620008000c00 */
[C---:B--2---:R-:W-:Y:S01]  /*09b0*/  DFMA R8, R4.reuse, UR32, RZ ;  /* 0x0000002004087c2b */ /* 0x044fe200080000ff */
[----:B------:R-:W2:Y:S01]  /*09c0*/  LDCU.128 UR40, c[0x3][0xf0] ;  /* 0x00c01e00ff2877ac */ /* 0x000ea20008000c00 */
[----:B---3--:R-:W-:-:S02]  /*09d0*/  DFMA R10, R4, UR22, RZ ;  /* 0x00000016040a7c2b */ /* 0x008fc400080000ff */
[C---:B0-----:R-:W-:Y:S01]  /*09e0*/  DFMA R18, R4.reuse, UR28, RZ ;  /* 0x0000001c04127c2b */ /* 0x041fe200080000ff */
[----:B------:R-:W0:Y:S01]  /*09f0*/  LDCU.128 UR52, c[0x3][0x80] ;  /* 0x00c01000ff3477ac */ /* 0x000e220008000c00 */
[C---:B----4-:R-:W-:Y:S02]  /*0a00*/  DFMA R6, R4.reuse, UR18, RZ ;  /* 0x0000001204067c2b */ /* 0x050fe400080000ff */
[C---:B------:R-:W-:Y:S01]  /*0a10*/  DFMA R28, R4.reuse, UR56, RZ ;  /* 0x00000038041c7c2b */ /* 0x040fe200080000ff */
[----:B------:R-:W3:Y:S01]  /*0a20*/  LDCU.128 UR8, c[0x3][0x20] ;  /* 0x00c00400ff0877ac */ /* 0x000ee20008000c00 */
[C---:B------:R-:W-:Y:S02]  /*0a30*/  DFMA R26, R4.reuse, UR14, RZ ;  /* 0x0000000e041a7c2b */ /* 0x040fe400080000ff */
[----:B------:R-:W-:Y:S02]  /*0a40*/  DFMA R4, R4, UR60, RZ ;  /* 0x0000003c04047c2b */ /* 0x000fe400080000ff */
[C---:B-1----:R-:W-:Y:S01]  /*0a50*/  DFMA R8, R24.reuse, UR34, R8 ;  /* 0x0000002218087c2b */ /* 0x042fe20008000008 */
[----:B------:R-:W1:Y:S01]  /*0a60*/  LDCU.128 UR32, c[0x3][0x160] ;  /* 0x00c02c00ff2077ac */ /* 0x000e620008000c00 */
[----:B------:R-:W-:-:S02]  /*0a70*/  DFMA R10, R24, UR44, R10 ;  /* 0x0000002c180a7c2b */ /* 0x000fc4000800000a */
[C---:B------:R-:W-:Y:S01]  /*0a80*/  DFMA R18, R24.reuse, UR30, R18 ;  /* 0x0000001e18127c2b */ /* 0x040fe20008000012 */
[----:B------:R-:W4:Y:S01]  /*0a90*/  LDCU.128 UR28, c[0x3][0xc0] ;  /* 0x00c01800ff1c77ac */ /* 0x000f220008000c00 */
[C---:B------:R-:W-:Y:S02]  /*0aa0*/  DFMA R28, R24.reuse, UR58, R28 ;  /* 0x0000003a181c7c2b */ /* 0x040fe4000800001c */
[C---:B------:R-:W-:Y:S01]  /*0ab0*/  DFMA R6, R24.reuse, UR48, R6 ;  /* 0x0000003018067c2b */ /* 0x040fe20008000006 */
[----:B------:R-:W3:Y:S01]  /*0ac0*/  LDCU.128 UR56, c[0x3][0x170] ;  /* 0x00c02e00ff3877ac */ /* 0x000ee20008000c00 */
[C---:B------:R-:W-:Y:S02]  /*0ad0*/  DFMA R26, R24.reuse, UR36, R26 ;  /* 0x00000024181a7c2b */ /* 0x040fe4000800001a */
[----:B------:R-:W-:Y:S02]  /*0ae0*/  DFMA R24, R24, UR62, R4 ;  /* 0x0000003e18187c2b */ /* 0x000fe40008000004 */
[C---:B------:R-:W-:Y:S01]  /*0af0*/  DFMA R4, R20.reuse, UR46, R10 ;  /* 0x0000002e14047c2b */ /* 0x040fe2000800000a */
[----:B------:R-:W3:Y:S01]  /*0b00*/  LDCU.128 UR44, c[0x3][0x130] ;  /* 0x00c02600ff2c77ac */ /* 0x000ee20008000c00 */
[----:B------:R-:W3:Y:S01]  /*0b10*/  LDS.64 R10, [R23+0x150] ;  /* 0x00015000170a7984 */ /* 0x000ee20000000a00 */
[----:B------:R-:W-:-:S02]  /*0b20*/  DFMA R6, R20, UR50, R6 ;  /* 0x0000003214067c2b */ /* 0x000fc40008000006 */
[C---:B------:R-:W-:Y:S01]  /*0b30*/  DFMA R18, R20.reuse, UR24, R18 ;  /* 0x0000001814127c2b */ /* 0x040fe20008000012 */
[----:B------:R-:W3:Y:S01]  /*0b40*/  LDCU.128 UR48, c[0x3][0x90] ;  /* 0x00c01200ff3077ac */ /* 0x000ee20008000c00 */
[C---:B------:R-:W-:Y:S02]  /*0b50*/  DFMA R26, R20.reuse, UR38, R26 ;  /* 0x00000026141a7c2b */ /* 0x040fe4000800001a */
[----:B--2---:R-:W-:Y:S01]  /*0b60*/  DFMA R28, R20, UR40, R28 ;  /* 0x00000028141c7c2b */ /* 0x004fe2000800001c */
[----:B------:R-:W2:Y:S01]  /*0b70*/  LDCU.128 UR36, c[0x3][0x100] ;  /* 0x00c02000ff2477ac */ /* 0x000ea20008000c00 */
[----:B------:R-:W-:Y:S02]  /*0b80*/  DFMA R4, R16, UR4, R4 ;  /* 0x0000000410047c2b */ /* 0x000fe40008000004 */
[C---:B0-----:R-:W-:Y:S02]  /*0b90*/  DFMA R8, R20.reuse, UR52, R8 ;  /* 0x0000003414087c2b */ /* 0x041fe40008000008 */
[----:B-1----:R-:W-:-:S02]  /*0ba0*/  DFMA R24, R20, UR32, R24 ;  /* 0x0000002014187c2b */ /* 0x002fc40008000018 */
[C---:B----4-:R-:W-:Y:S02]  /*0bb0*/  DFMA R20, R16.reuse, UR28, R6 ;  /* 0x0000001c10147c2b */ /* 0x050fe40008000006 */
[C---:B------:R-:W-:Y:S01]  /*0bc0*/  DFMA R18, R16.reuse, UR26, R18 ;  /* 0x0000001a10127c2b */ /* 0x040fe20008000012 */
[----:B------:R-:W0:Y:S01]  /*0bd0*/  LDCU.128 UR24, c[0x3][0x60] ;  /* 0x00c00c00ff1877ac */ /* 0x000e220008000c00 */
[----:B------:R-:W-:Y:S02]  /*0be0*/  DFMA R28, R16, UR42, R28 ;  /* 0x0000002a101c7c2b */ /* 0x000fe4000800001c */
[----:B------:R-:W-:Y:S01]  /*0bf0*/  DFMA R6, R14, UR6, R4 ;  /* 0x000000060e067c2b */ /* 0x000fe20008000004 */
[----:B------:R-:W1:Y:S01]  /*0c00*/  LDCU.128 UR40, c[0x3][0xd0] ;  /* 0x00c01a00ff2877ac */ /* 0x000e620008000c00 */
[C---:B------:R-:W-:Y:S02]  /*0c10*/  DFMA R8, R16.reuse, UR54, R8 ;  /* 0x0000003610087c2b */ /* 0x040fe40008000008 */
[C---:B---3--:R-:W-:Y:S01]  /*0c20*/  DFMA R26, R16.reuse, UR44, R26 ;  /* 0x0000002c101a7c2b */ /* 0x048fe2000800001a */
[----:B------:R-:W3:Y:S01]  /*0c30*/  LDCU.128 UR4, c[0x3][0x140] ;  /* 0x00c02800ff0477ac */ /* 0x000ee20008000c00 */
[----:B------:R-:W-:-:S02]  /*0c40*/  DFMA R24, R16, UR34, R24 ;  /* 0x0000002210187c2b */ /* 0x000fc40008000018 */
[C---:B------:R-:W-:Y:S01]  /*0c50*/  DFMA R18, R14.reuse, UR8, R18 ;  /* 0x000000080e127c2b */ /* 0x040fe20008000012 */
[----:B------:R-:W4:Y:S01]  /*0c60*/  LDCU.64 UR8, c[0x3][0x180] ;  /* 0x00c03000ff0877ac */ /* 0x000f220008000a00 */
[C---:B------:R-:W-:Y:S02]  /*0c70*/  DFMA R8, R14.reuse, UR48, R8 ;  /* 0x000000300e087c2b */ /* 0x040fe40008000008 */
[C---:B------:R-:W-:Y:S02]  /*0c80*/  DFMA R4, R14.reuse, UR30, R20 ;  /* 0x0000001e0e047c2b */ /* 0x040fe40008000014 */
[C---:B--2---:R-:W-:Y:S02]  /*0c90*/  DFMA R28, R14.reuse, UR36, R28 ;  /* 0x000000240e1c7c2b */ /* 0x044fe4000800001c */
[C---:B------:R-:W-:Y:S02]  /*0ca0*/  DFMA R26, R14.reuse, UR46, R26 ;  /* 0x0000002e0e1a7c2b */ /* 0x040fe4000800001a */
[----:B------:R-:W-:-:S02]  /*0cb0*/  DFMA R24, R14, UR56, R24 ;  /* 0x000000380e187c2b */ /* 0x000fc40008000018 */
[C---:B------:R-:W-:Y:S02]  /*0cc0*/  DFMA R14, R12.reuse, UR50, R8 ;  /* 0x000000320c0e7c2b */ /* 0x040fe40008000008 */
[C---:B------:R-:W-:Y:S02]  /*0cd0*/  DFMA R18, R12.reuse, UR10, R18 ;  /* 0x0000000a0c127c2b */ /* 0x040fe40008000012 */
[C---:B------:R-:W-:Y:S02]  /*0ce0*/  DFMA R8, R12.reuse, UR38, R28 ;  /* 0x000000260c087c2b */ /* 0x040fe4000800001c */
[C---:B0-----:R-:W-:Y:S02]  /*0cf0*/  DFMA R6, R12.reuse, UR24, R6 ;  /* 0x000000180c067c2b */ /* 0x041fe40008000006 */
[C---:B-1----:R-:W-:Y:S02]  /*0d00*/  DFMA R4, R12.reuse, UR40, R4 ;  /* 0x000000280c047c2b */ /* 0x042fe40008000004 */
[----:B---3--:R-:W-:-:S02]  /*0d10*/  DFMA R26, R12, UR4, R26 ;  /* 0x000000040c1a7c2b */ /* 0x008fc4000800001a */
[----:B------:R-:W-:Y:S02]  /*0d20*/  DFMA R24, R12, UR58, R24 ;  /* 0x0000003a0c187c2b */ /* 0x000fe40008000018 */
[C---:B------:R-:W-:Y:S02]  /*0d30*/  DFMA R18, R10.reuse, UR20, R18 ;  /* 0x000000140a127c2b */ /* 0x040fe40008000012 */
[C---:B------:R-:W-:Y:S02]  /*0d40*/  DFMA R6, R10.reuse, UR26, R6 ;  /* 0x0000001a0a067c2b */ /* 0x040fe40008000006 */
[C---:B------:R-:W-:Y:S02]  /*0d50*/  DFMA R14, R10.reuse, UR16, R14 ;  /* 0x000000100a0e7c2b */ /* 0x040fe4000800000e */
[C---:B------:R-:W-:Y:S01]  /*0d60*/  DFMA R4, R10.reuse, UR42, R4 ;  /* 0x0000002a0a047c2b */ /* 0x040fe20008000004 */
[----:B------:R2:W-:Y:S01]  /*0d70*/  STS.64 [R23], R18 ;  /* 0x0000001217007388 */ /* 0x0005e20000000a00 */
[----:B------:R-:W-:-:S02]  /*0d80*/  DFMA R8, R10, UR12, R8 ;  /* 0x0000000c0a087c2b */ /* 0x000fc40008000008 */
[C---:B------:R-:W-:Y:S01]  /*0d90*/  DFMA R26, R10.reuse, UR6, R26 ;  /* 0x000000060a1a7c2b */ /* 0x040fe2000800001a */
[----:B------:R2:W-:Y:S01]  /*0da0*/  STS.64 [R23+0x38], R6 ;  /* 0x0000380617007388 */ /* 0x0005e20000000a00 */
[----:B----4-:R-:W-:-:S03]  /*0db0*/  DFMA R24, R10, UR8, R24 ;  /* 0x000000080a187c2b */ /* 0x010fc60008000018 */
[----:B------:R2:W-:Y:S04]  /*0dc0*/  STS.64 [R23+0x70], R14 ;  /* 0x0000700e17007388 */ /* 0x0005e80000000a00 */
[----:B------:R2:W-:Y:S04]  /*0dd0*/  STS.64 [R23+0xa8], R4 ;  /* 0x0000a80417007388 */ /* 0x0005e80000000a00 */
[----:B------:R2:W-:Y:S04]  /*0de0*/  STS.64 [R23+0xe0], R8 ;  /* 0x0000e00817007388 */ /* 0x0005e80000000a00 */
[----:B------:R2:W-:Y:S04]  /*0df0*/  STS.64 [R23+0x118], R26 ;  /* 0x0001181a17007388 */ /* 0x0005e80000000a00 */
[----:B------:R2:W-:Y:S02]  /*0e00*/  STS.64 [R23+0x150], R24 ;  /* 0x0001501817007388 */ /* 0x0005e40000000a00 */
.L_x_1537:
[----:B------:R-:W-:Y:S05]  /*0e10*/  BSYNC.RECONVERGENT B0 ;  /* 0x0000000000007941 */ /* 0x000fea0003800200 */
.L_x_1536:
[----:B------:R-:W-:Y:S01]  /*0e20*/  PRMT R30, R3, 0x5410, R30 ;  /* 0x00005410031e7816 */ /* 0x000fe2000000001e */
[----:B------:R-:W-:Y:S01]  /*0e30*/  UMOV UR4, 0x731 ;  /* 0x0000073100047882 */ /* 0x000fe20000000000 */
[----:B-1----:R-:W-:Y:S02]  /*0e40*/  CS2R R16, SRZ ;  /* 0x0000000000107805 */ /* 0x002fe4000001ff00 */
[----:B--2--5:R-:W-:Y:S01]  /*0e50*/  CS2R R18, SRZ ;  /* 0x0000000000127805 */ /* 0x024fe2000001ff00 */
[----:B------:R-:W-:Y:S01]  /*0e60*/  BAR.SYNC.DEFER_BLOCKING 0x0 ;  /* 0x0000000000007b1d */ /* 0x000fe20000010000 */
[----:B0-----:R-:W-:-:S04]  /*0e70*/  IDP.2A.LO.U16.U8 R5, R30, UR4, RZ ;  /* 0x000000041e057c26 */ /* 0x001fc800080010ff */
[----:B------:R-:W-:Y:S01]  /*0e80*/  IMAD R5, R0, 0x157, R5 ;  /* 0x0000015700057824 */ /* 0x000fe200078e0205 */
[----:B------:R-:W0:Y:S03]  /*0e90*/  LDCU.64 UR66, c[0x3][0x38] ;  /* 0x00c00700ff4277ac */ /* 0x000e260008000a00 */
[----:B------:R-:W-:Y:S01]  /*0ea0*/  IMAD.WIDE R42, R5, 0x8, R42 ;  /* 0x00000008052a7825 */ /* 0x000fe200078e022a */
[----:B------:R-:W1:Y:S04]  /*0eb0*/  LDCU.64 UR68, c[0x3][0xa8] ;  /* 0x00c01500ff4477ac */ /* 0x000e680008000a00 */
[----:B------:R-:W2:Y:S01]  /*0ec0*/  @!P0 LDG.E.64.CONSTANT R16, desc[UR64][R42.64] ;  /* 0x000000402a108981 */ /* 0x000ea2000c1e9b00 */
[----:B------:R-:W-:Y:S01]  /*0ed0*/  IMAD R3, R3, 0x188, R22 ;  /* 0x0000018803037824 */ /* 0x000fe200078e0216 */
[----:B------:R-:W3:Y:S02]  /*0ee0*/  LDCU.64 UR70, c[0x3][0x118] ;  /* 0x00c02300ff4677ac */ /* 0x000ee40008000a00 */
[----:B------:R-:W4:Y:S01]  /*0ef0*/  @!P0 LDG.E.64.CONSTANT R18, desc[UR64][R42.64+0x8] ;  /* 0x000008402a128981 */ /* 0x000f22000c1e9b00 */
[----:B------:R-:W-:Y:S01]  /*0f00*/  IMAD R15, R2, 0x38, R3 ;  /* 0x00000038020f7824 */ /* 0x000fe200078e0203 */
[----:B------:R-:W3:Y:S04]  /*0f10*/  LDCU.128 UR4, c[0x3][URZ] ;  /* 0x00c00000ff0477ac */ /* 0x000ee80008000c00 */
[----:B------:R-:W0:Y:S01]  /*0f20*/  LDS.64 R20, [R15] ;  /* 0x000000000f147984 */ /* 0x000e220000000a00 */
[----:B------:R-:W1:Y:S03]  /*0f30*/  LDCU.128 UR8, c[0x3][0x70] ;  /* 0x00c00e00ff0877ac */ /* 0x000e660008000c00 */
[----:B------:R-:W3:Y:S01]  /*0f40*/  LDS.64 R22, [R15+0x8] ;  /* 0x000008000f167984 */ /* 0x000ee20000000a00 */
[----:B------:R-:W1:Y:S03]  /*0f50*/  LDCU.128 UR12, c[0x3][0xe0] ;  /* 0x00c01c00ff0c77ac */ /* 0x000e660008000c00 */
[----:B------:R-:W3:Y:S01]  /*0f60*/  LDS.64 R28, [R15+0x10] ;  /* 0x000010000f1c7984 */ /* 0x000ee20000000a00 */
[----:B------:R-:W1:Y:S03]  /*0f70*/  LDCU.128 UR16, c[0x3][0x150] ;  /* 0x00c02a00ff1077ac */ /* 0x000e660008000c00 */
[----:B------:R-:W3:Y:S01]  /*0f80*/  LDS.64 R34, [R15+0x18] ;  /* 0x000018000f227984 */ /* 0x000ee20000000a00 */
[----:B------:R-:W0:Y:S01]  /*0f90*/  LDCU.128 UR28, c[0x3][0x40] ;  /* 0x00c00800ff1c77ac */ /* 0x000e220008000c00 */
[----:B------:R-:W0:Y:S01]  /*0fa0*/  LDCU.128 UR32, c[0x3][0xb0] ;  /* 0x00c01600ff2077ac */ /* 0x000e220008000c00 */
[----:B-1----:R-:W-:Y:S01]  /*0fb0*/  MOV R4, UR10 ;  /* 0x0000000a00047c02 */ /* 0x002fe20008000f00 */
[----:B------:R-:W-:Y:S01]  /*0fc0*/  IMAD.U32 R5, RZ, RZ, UR11 ;  /* 0x0000000bff057e24 */ /* 0x000fe2000f8e00ff */
[----:B------:R-:W1:Y:S01]  /*0fd0*/  LDCU.128 UR48, c[0x3][0x120] ;  /* 0x00c02400ff3077ac */ /* 0x000e620008000c00 */
[----:B------:R-:W-:Y:S01]  /*0fe0*/  MOV R10, UR14 ;  /* 0x0000000e000a7c02 */ /* 0x000fe20008000f00 */
[----:B------:R-:W-:Y:S01]  /*0ff0*/  IMAD.U32 R11, RZ, RZ, UR15 ;  /* 0x0000000fff0b7e24 */ /* 0x000fe2000f8e00ff */
[----:B------:R-:W3:Y:S01]  /*1000*/  LDCU.128 UR36, c[0x3][0x80] ;  /* 0x00c01000ff2477ac */ /* 0x000ee20008000c00 */
[----:B------:R-:W-:Y:S01]  /*1010*/  MOV R30, UR18 ;  /* 0x00000012001e7c02 */ /* 0x000fe20008000f00 */
[----:B------:R-:W-:Y:S01]  /*1020*/  IMAD.U32 R31, RZ, RZ, UR19 ;  /* 0x00000013ff1f7e24 */ /* 0x000fe2000f8e00ff */
[----:B------:R-:W3:Y:S01]  /*1030*/  LDCU.128 UR40, c[0x3][0xf0] ;  /* 0x00c01e00ff2877ac */ /* 0x000ee20008000c00 */
[----:B0-----:R-:W-:Y:S01]  /*1040*/  IMAD.U32 R6, RZ, RZ, UR28 ;  /* 0x0000001cff067e24 */ /* 0x001fe2000f8e00ff */
[----:B------:R-:W-:Y:S01]  /*1050*/  MOV R7, UR29 ;  /* 0x0000001d00077c02 */ /* 0x000fe20008000f00 */
[----:B------:R-:W0:Y:S01]  /*1060*/  LDCU.128 UR20, c[0x3][0x10] ;  /* 0x00c00200ff1477ac */ /* 0x000e220008000c00 */
[----:B------:R-:W-:Y:S01]  /*1070*/  IMAD.U32 R8, RZ, RZ, UR32 ;  /* 0x00000020ff087e24 */ /* 0x000fe2000f8e00ff */
[----:B------:R-:W0:Y:S01]  /*1080*/  LDCU.128 UR44, c[0x3][0x160] ;  /* 0x00c02c00ff2c77ac */ /* 0x000e220008000c00 */
[----:B------:R-:W-:Y:S01]  /*1090*/  IMAD.U32 R9, RZ, RZ, UR33 ;  /* 0x00000021ff097e24 */ /* 0x000fe2000f8e00ff */
[----:B-1----:R-:W-:Y:S01]  /*10a0*/  MOV R12, UR48 ;  /* 0x00000030000c7c02 */ /* 0x002fe20008000f00 */
[C---:B------:R-:W-:Y:S01]  /*10b0*/  DFMA R38, R20.reuse, UR8, RZ ;  /* 0x0000000814267c2b */ /* 0x040fe200080000ff */
[----:B------:R-:W-:Y:S01]  /*10c0*/  IMAD.U32 R13, RZ, RZ, UR49 ;  /* 0x00000031ff0d7e24 */ /* 0x000fe2000f8e00ff */
[C---:B------:R-:W-:Y:S01]  /*10d0*/  DFMA R32, R20.reuse, UR66, RZ ;  /* 0x0000004214207c2b */ /* 0x040fe200080000ff */
[----:B------:R-:W1:Y:S01]  /*10e0*/  LDCU.128 UR24, c[0x3][0x50] ;  /* 0x00c00a00ff1877ac */ /* 0x000e620008000c00 */
[----:B------:R-:W-:-:S02]  /*10f0*/  DFMA R36, R20, UR68, RZ ;  /* 0x0000004414247c2b */ /* 0x000fc400080000ff */
[C---:B------:R-:W-:Y:S01]  /*1100*/  DFMA R40, R20.reuse, UR12, RZ ;  /* 0x0000000c14287c2b */ /* 0x040fe200080000ff */
[----:B------:R-:W1:Y:S01]  /*1110*/  LDCU.128 UR52, c[0x3][0x170] ;  /* 0x00c02e00ff3477ac */ /* 0x000e620008000c00 */
[C---:B---3--:R-:W-:Y:S02]  /*1120*/  DFMA R26, R20.reuse, UR70, RZ ;  /* 0x00000046141a7c2b */ /* 0x048fe400080000ff */
[C---:B------:R-:W-:Y:S01]  /*1130*/  DFMA R24, R20.reuse, UR4, RZ ;  /* 0x0000000414187c2b */ /* 0x040fe200080000ff */
[----:B------:R-:W3:Y:S01]  /*1140*/  LDCU.128 UR56, c[0x3][0xd0] ;  /* 0x00c01a00ff3877ac */ /* 0x000ee20008000c00 */
[----:B------:R-:W-:Y:S02]  /*1150*/  DFMA R20, R20, UR16, RZ ;  /* 0x0000001014147c2b */ /* 0x000fe400080000ff */
[C---:B------:R-:W-:Y:S01]  /*1160*/  DFMA R32, R22.reuse, R6, R32 ;  /* 0x000000061620722b */ /* 0x040fe20000000020 */
[----:B------:R-:W3:Y:S01]  /*1170*/  LDCU.128 UR60, c[0x3][0x140] ;  /* 0x00c02800ff3c77ac */ /* 0x000ee20008000c00 */
[----:B------:R-:W-:-:S02]  /*1180*/  DFMA R36, R22, R8, R36 ;  /* 0x000000081624722b */ /* 0x000fc40000000024 */
[C---:B------:R-:W-:Y:S01]  /*1190*/  DFMA R38, R22.reuse, R4, R38 ;  /* 0x000000041626722b */ /* 0x040fe20000000026 */
[----:B------:R-:W3:Y:S01]  /*11a0*/  LDCU.64 UR10, c[0x3][0x30] ;  /* 0x00c00600ff0a77ac */ /* 0x000ee20008000a00 */
[C---:B------:R-:W-:Y:S02]  /*11b0*/  DFMA R40, R22.reuse, R10, R40 ;  /* 0x0000000a1628722b */ /* 0x040fe40000000028 */
[C---:B------:R-:W-:Y:S01]  /*11c0*/  DFMA R26, R22.reuse, R12, R26 ;  /* 0x0000000c161a722b */ /* 0x040fe2000000001a */
[----:B------:R-:W3:Y:S01]  /*11d0*/  LDCU.64 UR14, c[0x3][0xa0] ;  /* 0x00c01400ff0e77ac */ /* 0x000ee20008000a00 */
[C---:B------:R-:W-:Y:S02]  /*11e0*/  DFMA R24, R22.reuse, UR6, R24 ;  /* 0x0000000616187c2b */ /* 0x040fe40008000018 */
[----:B------:R-:W-:Y:S01]  /*11f0*/  DFMA R20, R22, R30, R20 ;  /* 0x0000001e1614722b */ /* 0x000fe20000000014 */
[----:B------:R-:W3:Y:S01]  /*1200*/  LDCU.64 UR18, c[0x3][0x110] ;  /* 0x00c02200ff1277ac */ /* 0x000ee20008000a00 */
[----:B------:R-:W3:Y:S01]  /*1210*/  LDS.64 R22, [R15+0x20] ;  /* 0x000020000f167984 */ /* 0x000ee20000000a00 */
[----:B------:R-:W-:-:S02]  /*1220*/  DFMA R32, R28, UR30, R32 ;  /* 0x0000001e1c207c2b */ /* 0x000fc40008000020 */
[C---:B------:R-:W-:Y:S01]  /*1230*/  DFMA R36, R28.reuse, UR34, R36 ;  /* 0x000000221c247c2b */ /* 0x040fe20008000024 */
[----:B------:R-:W1:Y:S01]  /*1240*/  LDCU.128 UR28, c[0x3][0xc0] ;  /* 0x00c01800ff1c77ac */ /* 0x000e620008000c00 */
[C---:B------:R-:W-:Y:S02]  /*1250*/  DFMA R26, R28.reuse, UR50, R26 ;  /* 0x000000321c1a7c2b */ /* 0x040fe4000800001a */
[C---:B------:R-:W-:Y:S01]  /*1260*/  DFMA R38, R28.reuse, UR36, R38 ;  /* 0x000000241c267c2b */ /* 0x040fe20008000026 */
[----:B------:R-:W1:Y:S01]  /*1270*/  LDCU.128 UR32, c[0x3][0x130] ;  /* 0x00c02600ff2077ac */ /* 0x000e620008000c00 */
[C---:B------:R-:W-:Y:S02]  /*1280*/  DFMA R40, R28.reuse, UR40, R40 ;  /* 0x000000281c287c2b */ /* 0x040fe40008000028 */
[C---:B0-----:R-:W-:Y:S01]  /*1290*/  DFMA R24, R28.reuse, UR20, R24 ;  /* 0x000000141c187c2b */ /* 0x041fe20008000018 */
[----:B------:R-:W0:Y:S01]  /*12a0*/  LDCU.128 UR48, c[0x3][0x100] ;  /* 0x00c02000ff3077ac */ /* 0x000e220008000c00 */
[----:B------:R-:W-:Y:S01]  /*12b0*/  DFMA R20, R28, UR44, R20 ;  /* 0x0000002c1c147c2b */ /* 0x000fe20008000014 */
[----:B------:R-:W0:Y:S01]  /*12c0*/  LDS.64 R28, [R15+0x28] ;  /* 0x000028000f1c7984 */ /* 0x000e220000000a00 */
[C---:B------:R-:W-:Y:S01]  /*12d0*/  DFMA R38, R34.reuse, UR38, R38 ;  /* 0x0000002622267c2b */ /* 0x040fe20008000026 */
[----:B------:R-:W3:Y:S01]  /*12e0*/  LDCU.128 UR36, c[0x3][0x20] ;  /* 0x00c00400ff2477ac */ /* 0x000ee20008000c00 */
[----:B------:R-:W-:-:S02]  /*12f0*/  DFMA R40, R34, UR42, R40 ;  /* 0x0000002a22287c2b */ /* 0x000fc40008000028 */
[C---:B-1----:R-:W-:Y:S01]  /*1300*/  DFMA R32, R34.reuse, UR24, R32 ;  /* 0x0000001822207c2b */ /* 0x042fe20008000020 */
[----:B------:R-:W1:Y:S01]  /*1310*/  LDCU.128 UR40, c[0x3][0x90] ;  /* 0x00c01200ff2877ac */ /* 0x000e620008000c00 */
[C---:B------:R-:W-:Y:S02]  /*1320*/  DFMA R36, R34.reuse, UR28, R36 ;  /* 0x0000001c22247c2b */ /* 0x040fe40008000024 */
[C---:B------:R-:W-:Y:S01]  /*1330*/  DFMA R24, R34.reuse, UR22, R24 ;  /* 0x0000001622187c2b */ /* 0x040fe20008000018 */
[----:B------:R-:W0:Y:S01]  /*1340*/  LDCU.64 UR22, c[0x3][0x180] ;  /* 0x00c03000ff1677ac */ /* 0x000e220008000a00 */
[C---:B------:R-:W-:Y:S02]  /*1350*/  DFMA R26, R34.reuse, UR32, R26 ;  /* 0x00000020221a7c2b */ /* 0x040fe4000800001a */
[----:B------:R-:W-:Y:S01]  /*1360*/  DFMA R20, R34, UR46, R20 ;  /* 0x0000002e22147c2b */ /* 0x000fe20008000014 */
[----:B------:R-:W0:Y:S01]  /*1370*/  LDCU.128 UR44, c[0x3][0x60] ;  /* 0x00c00c00ff2c77ac */ /* 0x000e220008000c00 */
[----:B------:R-:W0:Y:S01]  /*1380*/  LDS.64 R34, [R15+0x30] ;  /* 0x000030000f227984 */ /* 0x000e220000000a00 */
[C---:B---3--:R-:W-:Y:S01]  /*1390*/  DFMA R32, R22.reuse, UR26, R32 ;  /* 0x0000001a16207c2b */ /* 0x048fe20008000020 */
[----:B------:R-:W3:Y:S01]  /*13a0*/  LDCU.128 UR24, c[0x3][0x50] ;  /* 0x00c00a00ff1877ac */ /* 0x000ee20008000c00 */
[----:B------:R-:W-:-:S02]  /*13b0*/  DFMA R24, R22, UR36, R24 ;  /* 0x0000002416187c2b */ /* 0x000fc40008000018 */
[C---:B-1----:R-:W-:Y:S02]  /*13c0*/  DFMA R38, R22.reuse, UR40, R38 ;  /* 0x0000002816267c2b */ /* 0x042fe40008000026 */
[C---:B0-----:R-:W-:Y:S02]  /*13d0*/  DFMA R40, R22.reuse, UR48, R40 ;  /* 0x0000003016287c2b */ /* 0x041fe40008000028 */
[C---:B------:R-:W-:Y:S01]  /*13e0*/  DFMA R36, R22.reuse, UR30, R36 ;  /* 0x0000001e16247c2b */ /* 0x040fe20008000024 */
[----:B------:R-:W0:Y:S01]  /*13f0*/  LDCU.128 UR28, c[0x3][0x80] ;  /* 0x00c01000ff1c77ac */ /* 0x000e220008000c00 */
[C---:B------:R-:W-:Y:S02]  /*1400*/  DFMA R26, R22.reuse, UR34, R26 ;  /* 0x00000022161a7c2b */ /* 0x040fe4000800001a */
[----:B------:R-:W-:Y:S01]  /*1410*/  DFMA R20, R22, UR52, R20 ;  /* 0x0000003416147c2b */ /* 0x000fe20008000014 */
[----:B------:R-:W1:Y:S01]  /*1420*/  LDCU.128 UR32, c[0x3][0xf0] ;  /* 0x00c01e00ff2077ac */ /* 0x000e620008000c00 */
        /* <DEDUP_REMOVED lines=8> */
[----:B------:R-:W1:Y:S01]  /*14b0*/  LDCU.128 UR36, c[0x3][0x160] ;  /* 0x00c02c00ff2477ac */ /* 0x000e620008000c00 */
[----:B------:R-:W-:-:S03]  /*14c0*/  CS2R R20, SRZ ;  /* 0x0000000000147805 */ /* 0x000fc6000001ff00 */
[----:B------:R-:W3:Y:S01]  /*14d0*/  @!P0 LDG.E.64.CONSTANT R22, desc[UR64][R42.64+0x18] ;  /* 0x000018402a168981 */ /* 0x000ee2000c1e9b00 */
[C---:B------:R-:W-:Y:S01]  /*14e0*/  DFMA R24, R34.reuse, UR10, R24 ;  /* 0x0000000a22187c2b */ /* 0x040fe20008000018 */
[----:B------:R-:W0:Y:S02]  /*14f0*/  LDCU.64 UR10, c[0x3][0x48] ;  /* 0x00c00900ff0a77ac */ /* 0x000e240008000a00 */
[----:B------:R-:W3:Y:S01]  /*1500*/  @!P0 LDG.E.64.CONSTANT R20, desc[UR64][R42.64+0x10] ;  /* 0x000010402a148981 */ /* 0x000ee2000c1e9b00 */
[C---:B------:R-:W-:Y:S01]  /*1510*/  DFMA R32, R34.reuse, UR46, R32 ;  /* 0x0000002e22207c2b */ /* 0x040fe20008000020 */
[----:B------:R-:W1:Y:S01]  /*1520*/  LDCU.128 UR40, c[0x3][0x20] ;  /* 0x00c00400ff2877ac */ /* 0x000e620008000c00 */
[C---:B------:R-:W-:Y:S02]  /*1530*/  DFMA R36, R34.reuse, UR58, R36 ;  /* 0x0000003a22247c2b */ /* 0x040fe40008000024 */
[C---:B------:R-:W-:Y:S01]  /*1540*/  DFMA R26, R34.reuse, UR62, R26 ;  /* 0x0000003e221a7c2b */ /* 0x040fe2000800001a */
[----:B------:R-:W1:Y:S01]  /*1550*/  LDCU.128 UR44, c[0x3][0x60] ;  /* 0x00c00c00ff2c77ac */ /* 0x000e620008000c00 */
[----:B------:R-:W-:-:S02]  /*1560*/  DFMA R38, R34, UR14, R38 ;  /* 0x0000000e22267c2b */ /* 0x000fc40008000026 */
[C---:B------:R-:W-:Y:S01]  /*1570*/  DFMA R40, R34.reuse, UR18, R40 ;  /* 0x0000001222287c2b */ /* 0x040fe20008000028 */
[----:B------:R-:W0:Y:S01]  /*1580*/  LDCU.64 UR14, c[0x3][0x18] ;  /* 0x00c00300ff0e77ac */ /* 0x000e220008000a00 */
[----:B------:R-:W-:Y:S01]  /*1590*/  DFMA R28, R34, UR22, R28 ;  /* 0x00000016221c7c2b */ /* 0x000fe2000800001c */
[----:B------:R-:W-:-:S06]  /*15a0*/  CS2R R34, SRZ ;  /* 0x0000000000227805 */ /* 0x000fcc000001ff00 */
[----:B------:R-:W3:Y:S01]  /*15b0*/  @!P0 LDG.E.64.CONSTANT R34, desc[UR64][R42.64+0x28] ;  /* 0x000028402a228981 */ /* 0x000ee2000c1e9b00 */
[----:B--2---:R-:W-:Y:S01]  /*15c0*/  DMUL R16, R24, R16 ;  /* 0x0000001018107228 */ /* 0x004fe20000000000 */
[----:B------:R-:W-:-:S06]  /*15d0*/  CS2R R24, SRZ ;  /* 0x0000000000187805 */ /* 0x000fcc000001ff00 */
[----:B------:R-:W2:Y:S01]  /*15e0*/  @!P0 LDG.E.64.CONSTANT R24, desc[UR64][R42.64+0x20] ;  /* 0x000020402a188981 */ /* 0x000ea2000c1e9b00 */
[----:B----4-:R-:W-:Y:S01]  /*15f0*/  DMUL R18, R32, R18 ;  /* 0x0000001220127228 */ /* 0x010fe20000000000 */
[----:B------:R-:W-:-:S06]  /*1600*/  CS2R R32, SRZ ;  /* 0x0000000000207805 */ /* 0x000fcc000001ff00 */
[----:B------:R-:W4:Y:S01]  /*1610*/  @!P0 LDG.E.64.CONSTANT R32, desc[UR64][R42.64+0x30] ;  /* 0x000030402a208981 */ /* 0x000f22000c1e9b00 */
[----:B------:R-:W-:Y:S01]  /*1620*/  BSSY.RECONVERGENT B0, `(.L_x_1538) ;  /* 0x00000b3000007945 */ /* 0x000fe20003800200 */
[----:B---3--:R-:W-:Y:S02]  /*1630*/  DMUL R22, R36, R22 ;  /* 0x0000001624167228 */ /* 0x008fe40000000000 */
[----:B0-----:R-:W-:Y:S01]  /*1640*/  DFMA R36, R16, UR14, RZ ;  /* 0x0000000e10247c2b */ /* 0x001fe200080000ff */
[----:B------:R-:W0:Y:S01]  /*1650*/  LDCU.64 UR14, c[0x3][0xb8] ;  /* 0x00c01700ff0e77ac */ /* 0x000e220008000a00 */
[----:B------:R-:W-:Y:S02]  /*1660*/  DMUL R20, R38, R20 ;  /* 0x0000001426147228 */ /* 0x000fe40000000000 */
[----:B------:R-:W-:Y:S01]  /*1670*/  DFMA R38, R16, UR20, RZ ;  /* 0x0000001410267c2b */ /* 0x000fe200080000ff */
[----:B------:R-:W3:Y:S03]  /*1680*/  LDCU.128 UR20, c[0x3][0xc0] ;  /* 0x00c01800ff1477ac */ /* 0x000ee60008000c00 */
[----:B------:R-:W-:-:S04]  /*1690*/  DFMA R36, R18, UR24, R36 ;  /* 0x0000001812247c2b */ /* 0x000fc80008000024 */
[----:B------:R-:W-:Y:S01]  /*16a0*/  DFMA R38, R18, UR10, R38 ;  /* 0x0000000a12267c2b */ /* 0x000fe20008000026 */
[----:B------:R-:W4:Y:S03]  /*16b0*/  LDCU.64 UR10, c[0x3][0x128] ;  /* 0x00c02500ff0a77ac */ /* 0x000f260008000a00 */
[----:B------:R-:W-:-:S04]  /*16c0*/  DFMA R36, R20, UR30, R36 ;  /* 0x0000001e14247c2b */ /* 0x000fc80008000024 */
[----:B------:R-:W-:Y:S01]  /*16d0*/  DFMA R38, R20, UR28, R38 ;  /* 0x0000001c14267c2b */ /* 0x000fe20008000026 */
[----:B------:R-:W4:Y:S03]  /*16e0*/  LDCU.128 UR28, c[0x3][0x130] ;  /* 0x00c02600ff1c77ac */ /* 0x000f260008000c00 */
[----:B---3--:R-:W-:-:S04]  /*16f0*/  DFMA R36, R22, UR20, R36 ;  /* 0x0000001416247c2b */ /* 0x008fc80008000024 */
[----:B0-----:R-:W-:Y:S01]  /*1700*/  DFMA R38, R22, UR14, R38 ;  /* 0x0000000e16267c2b */ /* 0x001fe20008000026 */
[----:B------:R-:W0:Y:S01]  /*1710*/  LDCU.64 UR14, c[0x3][0x30] ;  /* 0x00c00600ff0e77ac */ /* 0x000e220008000a00 */
[----:B------:R-:W-:Y:S02]  /*1720*/  DMUL R26, R26, R34 ;  /* 0x000000221a1a7228 */ /* 0x000fe40000000000 */
[----:B-1----:R-:W-:-:S08]  /*1730*/  DFMA R34, R16, UR42, RZ ;  /* 0x0000002a10227c2b */ /* 0x002fd000080000ff */
[----:B------:R-:W-:Y:S02]  /*1740*/  DFMA R34, R18, UR44, R34 ;  /* 0x0000002c12227c2b */ /* 0x000fe40008000022 */
[----:B--2---:R-:W-:-:S08]  /*1750*/  DMUL R24, R40, R24 ;  /* 0x0000001828187228 */ /* 0x004fd00000000000 */
[C---:B------:R-:W-:Y:S02]  /*1760*/  DFMA R38, R24.reuse, UR32, R38 ;  /* 0x0000002018267c2b */ /* 0x040fe40008000026 */
[----:B------:R-:W-:Y:S01]  /*1770*/  DFMA R36, R24, UR34, R36 ;  /* 0x0000002218247c2b */ /* 0x000fe20008000024 */
[----:B------:R-:W1:Y:S01]  /*1780*/  LDCU.128 UR32, c[0x3][0x90] ;  /* 0x00c01200ff2077ac */ /* 0x000e620008000c00 */
[----:B----4-:R-:W-:-:S04]  /*1790*/  DMUL R28, R28, R32 ;  /* 0x000000201c1c7228 */ /* 0x010fc80000000000 */
[C---:B------:R-:W-:Y:S01]  /*17a0*/  DFMA R38, R26.reuse, UR10, R38 ;  /* 0x0000000a1a267c2b */ /* 0x040fe20008000026 */
[----:B------:R-:W2:Y:S01]  /*17b0*/  LDCU.64 UR10, c[0x3][0xa0] ;  /* 0x00c01400ff0a77ac */ /* 0x000ea20008000a00 */
[----:B------:R-:W-:Y:S02]  /*17c0*/  DFMA R36, R26, UR28, R36 ;  /* 0x0000001c1a247c2b */ /* 0x000fe40008000024 */
[C---:B------:R-:W-:Y:S02]  /*17d0*/  DFMA R32, R16.reuse, UR40, RZ ;  /* 0x0000002810207c2b */ /* 0x040fe400080000ff */
[----:B------:R-:W-:Y:S02]  /*17e0*/  DFMA R40, R16, UR6, RZ ;  /* 0x0000000610287c2b */ /* 0x000fe400080000ff */
[C---:B------:R-:W-:Y:S02]  /*17f0*/  DFMA R42, R28.reuse, UR36, R38 ;  /* 0x000000241c2a7c2b */ /* 0x040fe40008000026 */
[----:B------:R-:W-:Y:S01]  /*1800*/  DFMA R44, R28, UR38, R36 ;  /* 0x000000261c2c7c2b */ /* 0x000fe20008000024 */
[----:B------:R-:W3:Y:S01]  /*1810*/  LDCU.128 UR36, c[0x3][0xd0] ;  /* 0x00c01a00ff2477ac */ /* 0x000ee20008000c00 */
[----:B0-----:R-:W-:-:S02]  /*1820*/  DFMA R36, R16, UR14, RZ ;  /* 0x0000000e10247c2b */ /* 0x001fc400080000ff */
[----:B------:R-:W-:Y:S01]  /*1830*/  DFMA R38, R16, UR4, RZ ;  /* 0x0000000410267c2b */ /* 0x000fe200080000ff */
[----:B------:R-:W0:Y:S01]  /*1840*/  LDCU.64 UR14, c[0x3][0x110] ;  /* 0x00c02200ff0e77ac */ /* 0x000e220008000a00 */
[C---:B------:R-:W-:Y:S02]  /*1850*/  DFMA R32, R18.reuse, UR26, R32 ;  /* 0x0000001a12207c2b */ /* 0x040fe40008000020 */
[C---:B------:R-:W-:Y:S01]  /*1860*/  DFMA R40, R18.reuse, R6, R40 ;  /* 0x000000061228722b */ /* 0x040fe20000000028 */
[----:B------:R-:W4:Y:S01]  /*1870*/  LDCU.128 UR24, c[0x3][0x100] ;  /* 0x00c02000ff1877ac */ /* 0x000f220008000c00 */
[C---:B------:R-:W-:Y:S02]  /*1880*/  DFMA R36, R18.reuse, UR46, R36 ;  /* 0x0000002e12247c2b */ /* 0x040fe40008000024 */
[----:B------:R-:W-:Y:S02]  /*1890*/  DFMA R38, R18, UR66, R38 ;  /* 0x0000004212267c2b */ /* 0x000fe40008000026 */
[----:B-1----:R-:W-:-:S02]  /*18a0*/  DFMA R32, R20, UR32, R32 ;  /* 0x0000002014207c2b */ /* 0x002fc40008000020 */
[C---:B------:R-:W-:Y:S01]  /*18b0*/  DFMA R34, R20.reuse, UR34, R34 ;  /* 0x0000002214227c2b */ /* 0x040fe20008000022 */
[----:B------:R-:W1:Y:S01]  /*18c0*/  LDCU.128 UR32, c[0x3][0x140] ;  /* 0x00c02800ff2077ac */ /* 0x000e620008000c00 */
[C---:B--2---:R-:W-:Y:S02]  /*18d0*/  DFMA R36, R20.reuse, UR10, R36 ;  /* 0x0000000a14247c2b */ /* 0x044fe40008000024 */
[C---:B------:R-:W-:Y:S01]  /*18e0*/  DFMA R38, R20.reuse, UR8, R38 ;  /* 0x0000000814267c2b */ /* 0x040fe20008000026 */
[----:B------:R-:W2:Y:S01]  /*18f0*/  LDCU.64 UR10, c[0x3][0x180] ;  /* 0x00c03000ff0a77ac */ /* 0x000ea20008000a00 */
[----:B------:R-:W-:Y:S02]  /*1900*/  DFMA R40, R20, R4, R40 ;  /* 0x000000041428722b */ /* 0x000fe40000000028 */
[C---:B------:R-:W-:Y:S01]  /*1910*/  DFMA R32, R22.reuse, UR22, R32 ;  /* 0x0000001616207c2b */ /* 0x040fe20008000020 */
[----:B------:R-:W2:Y:S01]  /*1920*/  LDCU.128 UR20, c[0x3][0x170] ;  /* 0x00c02e00ff1477ac */ /* 0x000ea20008000c00 */
[----:B---3--:R-:W-:-:S02]  /*1930*/  DFMA R34, R22, UR36, R34 ;  /* 0x0000002416227c2b */ /* 0x008fc40008000022 */
[C---:B------:R-:W-:Y:S02]  /*1940*/  DFMA R36, R22.reuse, UR38, R36 ;  /* 0x0000002616247c2b */ /* 0x040fe40008000024 */
[C---:B------:R-:W-:Y:S02]  /*1950*/  DFMA R38, R22.reuse, UR68, R38 ;  /* 0x0000004416267c2b */ /* 0x040fe40008000026 */
[----:B------:R-:W-:Y:S02]  /*1960*/  DFMA R40, R22, R8, R40 ;  /* 0x000000081628722b */ /* 0x000fe40000000028 */
[C---:B----4-:R-:W-:Y:S02]  /*1970*/  DFMA R32, R24.reuse, UR24, R32 ;  /* 0x0000001818207c2b */ /* 0x050fe40008000020 */
[C---:B------:R-:W-:Y:S02]  /*1980*/  DFMA R34, R24.reuse, UR26, R34 ;  /* 0x0000001a18227c2b */ /* 0x040fe40008000022 */
[----:B0-----:R-:W-:-:S02]  /*1990*/  DFMA R36, R24, UR14, R36 ;  /* 0x0000000e18247c2b */ /* 0x001fc40008000024 */
[C---:B------:R-:W-:Y:S02]  /*19a0*/  DFMA R38, R24.reuse, UR12, R38 ;  /* 0x0000000c18267c2b */ /* 0x040fe40008000026 */
[----:B------:R-:W-:Y:S02]  /*19b0*/  DFMA R40, R24, R10, R40 ;  /* 0x0000000a1828722b */ /* 0x000fe40000000028 */
[C---:B------:R-:W-:Y:S02]  /*19c0*/  DFMA R32, R26.reuse, UR30, R32 ;  /* 0x0000001e1a207c2b */ /* 0x040fe40008000020 */
[C---:B-1----:R-:W-:Y:S02]  /*19d0*/  DFMA R34, R26.reuse, UR32, R34 ;  /* 0x000000201a227c2b */ /* 0x042fe40008000022 */
[C---:B------:R-:W-:Y:S02]  /*19e0*/  DFMA R36, R26.reuse, UR34, R36 ;  /* 0x000000221a247c2b */ /* 0x040fe40008000024 */
[----:B------:R-:W-:-:S02]  /*19f0*/  DFMA R38, R26, UR70, R38 ;  /* 0x000000461a267c2b */ /* 0x000fc40008000026 */
[----:B------:R-:W-:Y:S02]  /*1a00*/  DFMA R40, R26, R12, R40 ;  /* 0x0000000c1a28722b */ /* 0x000fe40000000028 */
[C---:B--2---:R-:W-:Y:S02]  /*1a10*/  DFMA R32, R28.reuse, UR20, R32 ;  /* 0x000000141c207c2b */ /* 0x044fe40008000020 */
[C---:B------:R-:W-:Y:S02]  /*1a20*/  DFMA R34, R28.reuse, UR22, R34 ;  /* 0x000000161c227c2b */ /* 0x040fe40008000022 */
[C---:B------:R-:W-:Y:S02]  /*1a30*/  DFMA R36, R28.reuse, UR10, R36 ;  /* 0x0000000a1c247c2b */ /* 0x040fe40008000024 */
[C---:B------:R-:W-:Y:S02]  /*1a40*/  DFMA R38, R28.reuse, UR16, R38 ;  /* 0x000000101c267c2b */ /* 0x040fe40008000026 */
[----:B------:R-:W-:Y:S01]  /*1a50*/  DFMA R40, R28, R30, R40 ;  /* 0x0000001e1c28722b */ /* 0x000fe20000000028 */
        /* <DEDUP_REMOVED lines=9> */
[C---:B------:R-:W-:Y:S01]  /*1af0*/  IMAD R30, R2.reuse, -0x30, R15 ;  /* 0xffffffd0021e7824 */ /* 0x040fe200078e020f */
[----:B------:R-:W1:Y:S01]  /*1b00*/  LDCU.128 UR52, c[0x3][0x10] ;  /* 0x00c00200ff3477ac */ /* 0x000e620008000c00 */
[----:B------:R-:W-:-:S03]  /*1b10*/  IMAD R31, R2, 0x38, R3 ;  /* 0x00000038021f7824 */ /* 0x000fc600078e0203 */
[----:B0-----:R-:W1:Y:S01]  /*1b20*/  LDS.64 R40, [R30] ;  /* 0x000000001e287984 */ /* 0x001e620000000a00 */
[----:B------:R-:W0:Y:S01]  /*1b30*/  LDCU.128 UR48, c[0x3][0x40] ;  /* 0x00c00800ff3077ac */ /* 0x000e220008000c00 */
[----:B------:R-:W-:Y:S02]  /*1b40*/  IMAD R42, R2, -0x30, R31 ;  /* 0xffffffd0022a7824 */ /* 0x000fe400078e021f */
[----:B------:R-:W0:Y:S01]  /*1b50*/  LDS.64 R4, [R30+0x38] ;  /* 0x000038001e047984 */ /* 0x000e220000000a00 */
[----:B------:R-:W2:Y:S03]  /*1b60*/  LDCU.128 UR28, c[0x3][0x80] ;  /* 0x00c01000ff1c77ac */ /* 0x000ea60008000c00 */
[----:B------:R-:W2:Y:S01]  /*1b70*/  LDS.64 R8, [R30+0x70] ;  /* 0x000070001e087984 */ /* 0x000ea20000000a00 */
[----:B------:R-:W3:Y:S03]  /*1b80*/  LDCU.128 UR32, c[0x3][0xb0] ;  /* 0x00c01600ff2077ac */ /* 0x000ee60008000c00 */
[----:B------:R-:W3:Y:S01]  /*1b90*/  LDS.64 R10, [R30+0xa8] ;  /* 0x0000a8001e0a7984 */ /* 0x000ee20000000a00 */
[----:B------:R-:W4:Y:S03]  /*1ba0*/  LDCU.128 UR20, c[0x3][0xf0] ;  /* 0x00c01e00ff1477ac */ /* 0x000f260008000c00 */
[----:B------:R-:W4:Y:S01]  /*1bb0*/  LDS.64 R12, [R30+0xe0] ;  /* 0x0000e0001e0c7984 */ /* 0x000f220000000a00 */
[----:B------:R-:W5:Y:S03]  /*1bc0*/  LDCU.128 UR36, c[0x3][0x120] ;  /* 0x00c02400ff2477ac */ /* 0x000f660008000c00 */
[----:B------:R-:W5:Y:S01]  /*1bd0*/  LDS.64 R36, [R30+0x118] ;  /* 0x000118001e247984 */ /* 0x000f620000000a00 */
[----:B------:R-:W5:Y:S03]  /*1be0*/  LDCU.128 UR24, c[0x3][0x160] ;  /* 0x00c02c00ff1877ac */ /* 0x000f660008000c00 */
[----:B------:R1:W5:Y:S01]  /*1bf0*/  LDS.64 R34, [R30+0x150] ;  /* 0x000150001e227984 */ /* 0x0003620000000a00 */
[----:B------:R-:W0:Y:S01]  /*1c00*/  LDCU.128 UR40, c[0x3][0x20] ;  /* 0x00c00400ff2877ac */ /* 0x000e220008000c00 */
[----:B------:R-:W2:Y:S01]  /*1c10*/  LDCU.128 UR44, c[0x3][0x50] ;  /* 0x00c00a00ff2c77ac */ /* 0x000ea20008000c00 */
[----:B------:R-:W5:Y:S01]  /*1c20*/  LDCU.64 UR10, c[0x3][0x30] ;  /* 0x00c00600ff0a77ac */ /* 0x000f620008000a00 */
[----:B------:R-:W5:Y:S01]  /*1c30*/  LDCU.64 UR14, c[0x3][0x78] ;  /* 0x00c00f00ff0e77ac */ /* 0x000f620008000a00 */
[----:B-1----:R-:W-:-:S02]  /*1c40*/  DFMA R14, R40, UR52, RZ ;  /* 0x00000034280e7c2b */ /* 0x002fc400080000ff */
[C---:B------:R-:W-:Y:S02]  /*1c50*/  DFMA R6, R40.reuse, UR4, RZ ;  /* 0x0000000428067c2b */ /* 0x040fe400080000ff */
[C---:B------:R-:W-:Y:S01]  /*1c60*/  DFMA R32, R40.reuse, UR54, RZ ;  /* 0x0000003628207c2b */ /* 0x040fe200080000ff */
[----:B------:R-:W1:Y:S01]  /*1c70*/  LDCU.128 UR52, c[0x3][0x60] ;  /* 0x00c00c00ff3477ac */ /* 0x000e620008000c00 */
[----:B0-----:R-:W-:Y:S02]  /*1c80*/  DFMA R30, R40, UR40, RZ ;  /* 0x00000028281e7c2b */ /* 0x001fe400080000ff */
[C---:B------:R-:W-:Y:S02]  /*1c90*/  DFMA R14, R4.reuse, UR50, R14 ;  /* 0x00000032040e7c2b */ /* 0x040fe4000800000e */
[----:B------:R-:W-:Y:S02]  /*1ca0*/  DFMA R6, R4, UR66, R6 ;  /* 0x0000004204067c2b */ /* 0x000fe40008000006 */
[----:B------:R-:W-:-:S02]  /*1cb0*/  DFMA R38, R40, UR6, RZ ;  /* 0x0000000628267c2b */ /* 0x000fc400080000ff */
[----:B--2---:R-:W-:Y:S02]  /*1cc0*/  DFMA R32, R4, UR44, R32 ;  /* 0x0000002c04207c2b */ /* 0x004fe40008000020 */
[C---:B------:R-:W-:Y:S02]  /*1cd0*/  DFMA R14, R8.reuse, UR28, R14 ;  /* 0x0000001c080e7c2b */ /* 0x040fe4000800000e */
[----:B------:R-:W-:Y:S02]  /*1ce0*/  DFMA R6, R8, UR8, R6 ;  /* 0x0000000808067c2b */ /* 0x000fe40008000006 */
[----:B------:R-:W-:Y:S01]  /*1cf0*/  DFMA R30, R4, UR46, R30 ;  /* 0x0000002e041e7c2b */ /* 0x000fe2000800001e */
[----:B------:R-:W0:Y:S01]  /*1d00*/  LDCU.128 UR44, c[0x3][0xc0] ;  /* 0x00c01800ff2c77ac */ /* 0x000e220008000c00 */
[----:B------:R-:W-:Y:S02]  /*1d10*/  DFMA R32, R8, UR30, R32 ;  /* 0x0000001e08207c2b */ /* 0x000fe40008000020 */
[C---:B---3--:R-:W-:Y:S01]  /*1d20*/  DFMA R14, R10.reuse, UR34, R14 ;  /* 0x000000220a0e7c2b */ /* 0x048fe2000800000e */
[----:B------:R-:W2:Y:S01]  /*1d30*/  LDCU.128 UR28, c[0x3][0xd0] ;  /* 0x00c01a00ff1c77ac */ /* 0x000ea20008000c00 */
[----:B------:R-:W-:-:S06]  /*1d40*/  DFMA R6, R10, UR68, R6 ;  /* 0x000000440a067c2b */ /* 0x000fcc0008000006 */
[C---:B----4-:R-:W-:Y:S02]  /*1d50*/  DFMA R14, R12.reuse, UR20, R14 ;  /* 0x000000140c0e7c2b */ /* 0x050fe4000800000e */
[----:B------:R-:W-:Y:S02]  /*1d60*/  DFMA R6, R12, UR12, R6 ;  /* 0x0000000c0c067c2b */ /* 0x000fe40008000006 */
[----:B0-----:R-:W-:-:S04]  /*1d70*/  DFMA R32, R10, UR44, R32 ;  /* 0x0000002c0a207c2b */ /* 0x001fc80008000020 */
[C---:B-----5:R-:W-:Y:S02]  /*1d80*/  DFMA R14, R36.reuse, UR38, R14 ;  /* 0x00000026240e7c2b */ /* 0x060fe4000800000e */
[----:B------:R-:W-:Y:S02]  /*1d90*/  DFMA R6, R36, UR70, R6 ;  /* 0x0000004624067c2b */ /* 0x000fe40008000006 */
[----:B------:R-:W-:Y:S01]  /*1da0*/  DFMA R32, R12, UR22, R32 ;  /* 0x000000160c207c2b */ /* 0x000fe20008000020 */
[----:B------:R-:W0:Y:S03]  /*1db0*/  LDCU.128 UR20, c[0x3][0x170] ;  /* 0x00c02e00ff1477ac */ /* 0x000e260008000c00 */
[----:B------:R-:W-:Y:S02]  /*1dc0*/  DFMA R44, R34, UR24, R14 ;  /* 0x00000018222c7c2b */ /* 0x000fe4000800000e */
[C---:B------:R-:W-:Y:S01]  /*1dd0*/  DFMA R14, R40.reuse, UR42, RZ ;  /* 0x0000002a280e7c2b */ /* 0x040fe200080000ff */
[----:B------:R-:W3:Y:S01]  /*1de0*/  LDCU.128 UR40, c[0x3][0x90] ;  /* 0x00c01200ff2877ac */ /* 0x000ee20008000c00 */
[----:B------:R-:W-:-:S02]  /*1df0*/  DFMA R40, R40, UR10, RZ ;  /* 0x0000000a28287c2b */ /* 0x000fc400080000ff */
[----:B------:R-:W-:Y:S01]  /*1e00*/  DFMA R6, R34, UR16, R6 ;  /* 0x0000001022067c2b */ /* 0x000fe20008000006 */
[----:B------:R-:W4:Y:S01]  /*1e10*/  LDCU.64 UR10, c[0x3][0xa0] ;  /* 0x00c01400ff0a77ac */ /* 0x000f220008000a00 */
[----:B------:R-:W-:Y:S02]  /*1e20*/  STS.64 [R42+0x70], R44 ;  /* 0x0000702c2a007388 */ /* 0x000fe40000000a00 */
[C---:B-1----:R-:W-:Y:S02]  /*1e30*/  DFMA R14, R4.reuse, UR52, R14 ;  /* 0x00000034040e7c2b */ /* 0x042fe4000800000e */
[----:B------:R-:W-:Y:S01]  /*1e40*/  DFMA R40, R4, UR54, R40 ;  /* 0x0000003604287c2b */ /* 0x000fe20008000028 */
[----:B------:R1:W-:Y:S01]  /*1e50*/  STS.64 [R42], R6 ;  /* 0x000000062a007388 */ /* 0x0003e20000000a00 */
[----:B---3--:R-:W-:-:S04]  /*1e60*/  DFMA R30, R8, UR40, R30 ;  /* 0x00000028081e7c2b */ /* 0x008fc8000800001e */
[C---:B------:R-:W-:Y:S01]  /*1e70*/  DFMA R14, R8.reuse, UR42, R14 ;  /* 0x0000002a080e7c2b */ /* 0x040fe2000800000e */
[----:B------:R-:W3:Y:S01]  /*1e80*/  LDCU.128 UR40, c[0x3][0x100] ;  /* 0x00c02000ff2877ac */ /* 0x000ee20008000c00 */
[----:B-1----:R-:W-:Y:S01]  /*1e90*/  MOV R6, UR48 ;  /* 0x0000003000067c02 */ /* 0x002fe20008000f00 */
[----:B------:R-:W-:Y:S01]  /*1ea0*/  IMAD.U32 R7, RZ, RZ, UR49 ;  /* 0x00000031ff077e24 */ /* 0x000fe2000f8e00ff */
[----:B----4-:R-:W-:Y:S01]  /*1eb0*/  DFMA R40, R8, UR10, R40 ;  /* 0x0000000a08287c2b */ /* 0x010fe20008000028 */
[----:B------:R-:W1:Y:S01]  /*1ec0*/  LDCU.64 UR10, c[0x3][0x110] ;  /* 0x00c02200ff0a77ac */ /* 0x000e620008000a00 */
[C---:B------:R-:W-:Y:S02]  /*1ed0*/  DFMA R30, R10.reuse, UR46, R30 ;  /* 0x0000002e0a1e7c2b */ /* 0x040fe4000800001e */
[----:B--2---:R-:W-:Y:S02]  /*1ee0*/  DFMA R14, R10, UR28, R14 ;  /* 0x0000001c0a0e7c2b */ /* 0x004fe4000800000e */
[----:B------:R-:W-:Y:S01]  /*1ef0*/  DFMA R38, R4, R6, R38 ;  /* 0x000000060426722b */ /* 0x000fe20000000026 */
[----:B------:R-:W-:Y:S01]  /*1f00*/  MOV R4, UR14 ;  /* 0x0000000e00047c02 */ /* 0x000fe20008000f00 */
[----:B------:R-:W-:Y:S01]  /*1f10*/  IMAD.U32 R5, RZ, RZ, UR15 ;  /* 0x0000000fff057e24 */ /* 0x000fe2000f8e00ff */
[----:B------:R-:W2:Y:S01]  /*1f20*/  LDCU.64 UR14, c[0x3][0xe8] ;  /* 0x00c01d00ff0e77ac */ /* 0x000ea20008000a00 */
[----:B------:R-:W-:Y:S01]  /*1f30*/  DFMA R40, R10, UR30, R40 ;  /* 0x0000001e0a287c2b */ /* 0x000fe20008000028 */
[----:B------:R-:W4:Y:S03]  /*1f40*/  LDCU.128 UR28, c[0x3][0x130] ;  /* 0x00c02600ff1c77ac */ /* 0x000f260008000c00 */
[----:B------:R-:W-:Y:S01]  /*1f50*/  DFMA R38, R8, R4, R38 ;  /* 0x000000040826722b */ /* 0x000fe20000000026 */
[----:B------:R-:W-:Y:S01]  /*1f60*/  MOV R8, UR32 ;  /* 0x0000002000087c02 */ /* 0x000fe20008000f00 */
[----:B------:R-:W-:Y:S01]  /*1f70*/  IMAD.U32 R9, RZ, RZ, UR33 ;  /* 0x00000021ff097e24 */ /* 0x000fe2000f8e00ff */
[----:B------:R-:W5:Y:S01]  /*1f80*/  LDCU.128 UR32, c[0x3][0x140] ;  /* 0x00c02800ff2077ac */ /* 0x000f620008000c00 */
[----:B---3--:R-:W-:-:S02]  /*1f90*/  DFMA R30, R12, UR40, R30 ;  /* 0x000000280c1e7c2b */ /* 0x008fc4000800001e */
[----:B-1----:R-:W-:Y:S01]  /*1fa0*/  DFMA R40, R12, UR10, R40 ;  /* 0x0000000a0c287c2b */ /* 0x002fe20008000028 */
[----:B------:R-:W1:Y:S01]  /*1fb0*/  LDCU.64 UR10, c[0x3][0x180] ;  /* 0x00c03000ff0a77ac */ /* 0x000e620008000a00 */
[----:B------:R-:W-:Y:S02]  /*1fc0*/  DFMA R38, R10, R8, R38 ;  /* 0x000000080a26722b */ /* 0x000fe40000000026 */
[----:B------:R-:W-:Y:S01]  /*1fd0*/  DFMA R14, R12, UR42, R14 ;  /* 0x0000002a0c0e7c2b */ /* 0x000fe2000800000e */
[----:B--2---:R-:W-:Y:S01]  /*1fe0*/  MOV R10, UR14 ;  /* 0x0000000e000a7c02 */ /* 0x004fe20008000f00 */
[----:B------:R-:W-:Y:S01]  /*1ff0*/  IMAD.U32 R11, RZ, RZ, UR15 ;  /* 0x0000000fff0b7e24 */ /* 0x000fe2000f8e00ff */
[----:B------:R-:W2:Y:S01]  /*2000*/  LDCU.64 UR14, c[0x3][0x158] ;  /* 0x00c02b00ff0e77ac */ /* 0x000ea20008000a00 */
[C---:B----4-:R-:W-:Y:S02]  /*2010*/  DFMA R30, R36.reuse, UR30, R30 ;  /* 0x0000001e241e7c2b */ /* 0x050fe4000800001e */
[----:B------:R-:W-:-:S02]  /*2020*/  DFMA R32, R36, UR28, R32 ;  /* 0x0000001c24207c2b */ /* 0x000fc40008000020 */
[----:B------:R-:W-:Y:S01]  /*2030*/  DFMA R38, R12, R10, R38 ;  /* 0x0000000a0c26722b */ /* 0x000fe20000000026 */
[----:B------:R-:W-:Y:S01]  /*2040*/  MOV R12, UR36 ;  /* 0x00000024000c7c02 */ /* 0x000fe20008000f00 */
[----:B------:R-:W-:Y:S01]  /*2050*/  IMAD.U32 R13, RZ, RZ, UR37 ;  /* 0x00000025ff0d7e24 */ /* 0x000fe2000f8e00ff */
[C---:B-----5:R-:W-:Y:S02]  /*2060*/  DFMA R14, R36.reuse, UR32, R14 ;  /* 0x00000020240e7c2b */ /* 0x060fe4000800000e */
[----:B------:R-:W-:Y:S02]  /*2070*/  DFMA R40, R36, UR34, R40 ;  /* 0x0000002224287c2b */ /* 0x000fe40008000028 */
[----:B------:R-:W-:Y:S02]  /*2080*/  DFMA R32, R34, UR26, R32 ;  /* 0x0000001a22207c2b */ /* 0x000fe40008000020 */
[----:B------:R-:W-:Y:S02]  /*2090*/  DFMA R38, R36, R12, R38 ;  /* 0x0000000c2426722b */ /* 0x000fe40000000026 */
[C---:B0-----:R-:W-:Y:S01]  /*20a0*/  DFMA R36, R34.reuse, UR20, R30 ;  /* 0x0000001422247c2b */ /* 0x041fe2000800001e */
[----:B--2---:R-:W-:Y:S01]  /*20b0*/  MOV R30, UR14 ;  /* 0x0000000e001e7c02 */ /* 0x004fe20008000f00 */
[----:B------:R-:W-:Y:S01]  /*20c0*/  IMAD.U32 R31, RZ, RZ, UR15 ;  /* 0x0000000fff1f7e24 */ /* 0x000fe2000f8e00ff */
[C---:B------:R-:W-:Y:S01]  /*20d0*/  DFMA R14, R34.reuse, UR22, R14 ;  /* 0x00000016220e7c2b */ /* 0x040fe2000800000e */
[----:B------:R2:W-:Y:S01]  /*20e0*/  STS.64 [R42+0xa8], R32 ;  /* 0x0000a8202a007388 */ /* 0x0005e20000000a00 */
[----:B-1----:R-:W-:-:S03]  /*20f0*/  DFMA R40, R34, UR10, R40 ;  /* 0x0000000a22287c2b */ /* 0x002fc60008000028 */
[----:B------:R-:W-:Y:S01]  /*2100*/  DFMA R38, R34, R30, R38 ;  /* 0x0000001e2226722b */ /* 0x000fe20000000026 */
[----:B------:R2:W-:Y:S04]  /*2110*/  STS.64 [R42+0xe0], R36 ;  /* 0x0000e0242a007388 */ /* 0x0005e80000000a00 */
[----:B------:R2:W-:Y:S04]  /*2120*/  STS.64 [R42+0x118], R14 ;  /* 0x0001180e2a007388 */ /* 0x0005e80000000a00 */
[----:B------:R2:W-:Y:S04]  /*2130*/  STS.64 [R42+0x38], R38 ;  /* 0x000038262a007388 */ /* 0x0005e80000000a00 */
[----:B------:R2:W-:Y:S02]  /*2140*/  STS.64 [R42+0x150], R40 ;  /* 0x000150282a007388 */ /* 0x0005e40000000a00 */
.L_x_1539:
[----:B------:R-:W-:Y:S05]  /*2150*/  BSYNC.RECONVERGENT B0 ;  /* 0x0000000000007941 */ /* 0x000fea0003800200 */
.L_x_1538:
[----:B0-2---:R-:W0:Y:S01]  /*2160*/  S2R R15, SR_TID.X ;  /* 0x00000000000f7919 */ /* 0x005e220000002100 */
[----:B------:R-:W-:Y:S01]  /*2170*/  BSSY.RECONVERGENT B0, `(.L_x_1540) ;  /* 0x0000056000007945 */ /* 0x000fe20003800200 */
[----:B------:R-:W-:Y:S01]  /*2180*/  BAR.SYNC.DEFER_BLOCKING 0x0 ;  /* 0x0000000000007b1d */ /* 0x000fe20000010000 */
[----:B0-----:R-:W-:-:S05]  /*2190*/  ISETP.GT.U32.OR P0, PT, R15, 0x30, P0 ;  /* 0x000000300f00780c */ /* 0x001fca0000704470 */
[----:B------:R-:W-:Y:S08]  /*21a0*/  @P1 BRA `(.L_x_1541) ;  /* 0x0000000400481947 */ /* 0x000ff00003800000 */
[----:B------:R-:W-:Y:S01]  /*21b0*/  LOP3.LUT R14, R15, 0xffff, RZ, 0xc0, !PT ;  /* 0x0000ffff0f0e7812 */ /* 0x000fe200078ec0ff */
[----:B------:R-:W0:Y:S04]  /*21c0*/  LDCU.128 UR28, c[0x3][0x10] ;  /* 0x00c00200ff1c77ac */ /* 0x000e280008000c00 */
[----:B------:R-:W-:Y:S01]  /*21d0*/  IMAD R14, R14, 0x2493, RZ ;  /* 0x000024930e0e7824 */ /* 0x000fe200078e02ff */
[----:B------:R-:W1:Y:S04]  /*21e0*/  LDCU.128 UR36, c[0x3][0x20] ;  /* 0x00c00400ff2477ac */ /* 0x000e680008000c00 */
[----:B------:R-:W-:Y:S01]  /*21f0*/  SHF.R.U32.HI R14, RZ, 0x10, R14 ;  /* 0x00000010ff0e7819 */ /* 0x000fe2000001160e */
[----:B------:R-:W2:Y:S04]  /*2200*/  LDCU.64 UR14, c[0x3][0x30] ;  /* 0x00c00600ff0e77ac */ /* 0x000ea80008000a00 */
[----:B------:R-:W-:Y:S01]  /*2210*/  IMAD R3, R14, -0x150, R3 ;  /* 0xfffffeb00e037824 */ /* 0x000fe200078e0203 */
[----:B------:R-:W3:Y:S04]  /*2220*/  LDCU.128 UR32, c[0x3][0x50] ;  /* 0x00c00a00ff2077ac */ /* 0x000ee80008000c00 */
[----:B------:R-:W-:Y:S01]  /*2230*/  LEA R14, R2, R3, 0x3 ;  /* 0x00000003020e7211 */ /* 0x000fe200078e18ff */
[----:B------:R-:W4:Y:S04]  /*2240*/  LDCU.64 UR10, c[0x3][0x48] ;  /* 0x00c00900ff0a77ac */ /* 0x000f280008000a00 */
[----:B------:R-:W5:Y:S01]  /*2250*/  LDS.64 R36, [R14] ;  /* 0x000000000e247984 */ /* 0x000f620000000a00 */
[----:B------:R-:W4:Y:S03]  /*2260*/  LDCU.128 UR24, c[0x3][0x60] ;  /* 0x00c00c00ff1877ac */ /* 0x000f260008000c00 */
[----:B------:R-:W2:Y:S01]  /*2270*/  LDS.64 R26, [R14+0x188] ;  /* 0x000188000e1a7984 */ /* 0x000ea20000000a00 */
[----:B------:R-:W4:Y:S03]  /*2280*/  LDCU.128 UR20, c[0x3][0x80] ;  /* 0x00c01000ff1477ac */ /* 0x000f260008000c00 */
[----:B------:R-:W4:Y:S01]  /*2290*/  LDS.64 R2, [R14+0x310] ;  /* 0x000310000e027984 */ /* 0x000f220000000a00 */
[----:B------:R-:W4:Y:S03]  /*22a0*/  LDCU.64 UR18, c[0x3][0xa0] ;  /* 0x00c01400ff1277ac */ /* 0x000f260008000a00 */
[----:B------:R-:W4:Y:S04]  /*22b0*/  LDS.64 R16, [R14+0x498] ;  /* 0x000498000e107984 */ /* 0x000f280000000a00 */
[----:B------:R-:W-:Y:S01]  /*22c0*/  LDS.64 R20, [R14+0x7a8] ;  /* 0x0007a8000e147984 */ /* 0x000fe20000000a00 */
[----:B-----5:R-:W-:-:S02]  /*22d0*/  DFMA R34, R36, UR6, RZ ;  /* 0x0000000624227c2b */ /* 0x020fc400080000ff */
[C---:B0-----:R-:W-:Y:S02]  /*22e0*/  DFMA R28, R36.reuse, UR30, RZ ;  /* 0x0000001e241c7c2b */ /* 0x041fe400080000ff */
[C---:B-1----:R-:W-:Y:S02]  /*22f0*/  DFMA R18, R36.reuse, UR36, RZ ;  /* 0x0000002424127c2b */ /* 0x042fe400080000ff */
[----:B------:R-:W-:Y:S01]  /*2300*/  DFMA R32, R36, UR28, RZ ;  /* 0x0000001c24207c2b */ /* 0x000fe200080000ff */
[----:B------:R-:W0:Y:S01]  /*2310*/  LDCU.128 UR28, c[0x3][0x90] ;  /* 0x00c01200ff1c77ac */ /* 0x000e220008000c00 */
[----:B--2---:R-:W-:Y:S01]  /*2320*/  DFMA R34, R26, R6, R34 ;  /* 0x000000061a22722b */ /* 0x004fe20000000022 */
[----:B------:R-:W1:Y:S01]  /*2330*/  LDS.64 R6, [R14+0x620] ;  /* 0x000620000e067984 */ /* 0x000e620000000a00 */
[C---:B------:R-:W-:Y:S01]  /*2340*/  DFMA R24, R36.reuse, UR38, RZ ;  /* 0x0000002624187c2b */ /* 0x040fe200080000ff */
[----:B------:R-:W2:Y:S01]  /*2350*/  LDCU.128 UR36, c[0x3][0xc0] ;  /* 0x00c01800ff2477ac */ /* 0x000ea20008000c00 */
[----:B------:R-:W-:-:S02]  /*2360*/  DFMA R22, R36, UR4, RZ ;  /* 0x0000000424167c2b */ /* 0x000fc400080000ff */
[----:B------:R-:W-:Y:S01]  /*2370*/  DFMA R36, R36, UR14, RZ ;  /* 0x0000000e24247c2b */ /* 0x000fe200080000ff */
[----:B------:R-:W5:Y:S01]  /*2380*/  LDCU.64 UR14, c[0x3][0x110] ;  /* 0x00c02200ff0e77ac */ /* 0x000f620008000a00 */
[C---:B---3--:R-:W-:Y:S02]  /*2390*/  DFMA R28, R26.reuse, UR32, R28 ;  /* 0x000000201a1c7c2b */ /* 0x048fe4000800001c */
[C---:B------:R-:W-:Y:S01]  /*23a0*/  DFMA R18, R26.reuse, UR34, R18 ;  /* 0x000000221a127c2b */ /* 0x040fe20008000012 */
[----:B------:R-:W3:Y:S01]  /*23b0*/  LDCU.128 UR32, c[0x3][0xd0] ;  /* 0x00c01a00ff2077ac */ /* 0x000ee20008000c00 */
[C---:B----4-:R-:W-:Y:S02]  /*23c0*/  DFMA R32, R26.reuse, UR10, R32 ;  /* 0x0000000a1a207c2b */ /* 0x050fe40008000020 */
[C---:B------:R-:W-:Y:S01]  /*23d0*/  DFMA R22, R26.reuse, UR66, R22 ;  /* 0x000000421a167c2b */ /* 0x040fe20008000016 */
[----:B------:R-:W4:Y:S01]  /*23e0*/  LDCU.64 UR10, c[0x3][0xb8] ;  /* 0x00c01700ff0a77ac */ /* 0x000f220008000a00 */
[----:B------:R-:W-:-:S02]  /*23f0*/  DFMA R24, R26, UR24, R24 ;  /* 0x000000181a187c2b */ /* 0x000fc40008000018 */
[----:B------:R-:W-:Y:S01]  /*2400*/  DFMA R26, R26, UR26, R36 ;  /* 0x0000001a1a1a7c2b */ /* 0x000fe20008000024 */
[----:B------:R-:W1:Y:S01]  /*2410*/  LDCU.128 UR24, c[0x3][0xf0] ;  /* 0x00c01e00ff1877ac */ /* 0x000e620008000c00 */
[C---:B------:R-:W-:Y:S02]  /*2420*/  DFMA R4, R2.reuse, R4, R34 ;  /* 0x000000040204722b */ /* 0x040fe40000000022 */
[C---:B------:R-:W-:Y:S01]  /*2430*/  DFMA R34, R2.reuse, UR22, R28 ;  /* 0x0000001602227c2b */ /* 0x040fe2000800001c */
[----:B------:R-:W5:Y:S01]  /*2440*/  LDS.64 R28, [R14+0x930] ;  /* 0x000930000e1c7984 */ /* 0x000f620000000a00 */
[C---:B------:R-:W-:Y:S01]  /*2450*/  DFMA R32, R2.reuse, UR20, R32 ;  /* 0x0000001402207c2b */ /* 0x040fe20008000020 */
[----:B------:R-:W1:Y:S01]  /*2460*/  LDCU.128 UR20, c[0x3][0x100] ;  /* 0x00c02000ff1477ac */ /* 0x000e620008000c00 */
[C---:B0-----:R-:W-:Y:S02]  /*2470*/  DFMA R18, R2.reuse, UR28, R18 ;  /* 0x0000001c02127c2b */ /* 0x041fe40008000012 */
[C---:B------:R-:W-:Y:S01]  /*2480*/  DFMA R24, R2.reuse, UR30, R24 ;  /* 0x0000001e02187c2b */ /* 0x040fe20008000018 */
[----:B------:R-:W0:Y:S01]  /*2490*/  LDCU.128 UR28, c[0x3][0x130] ;  /* 0x00c02600ff1c77ac */ /* 0x000e220008000c00 */
[----:B------:R-:W-:-:S02]  /*24a0*/  DFMA R26, R2, UR18, R26 ;  /* 0x00000012021a7c2b */ /* 0x000fc4000800001a */
[----:B------:R-:W-:Y:S02]  /*24b0*/  DFMA R22, R2, UR8, R22 ;  /* 0x0000000802167c2b */ /* 0x000fe40008000016 */
[C---:B--2---:R-:W-:Y:S02]  /*24c0*/  DFMA R34, R16.reuse, UR36, R34 ;  /* 0x0000002410227c2b */ /* 0x044fe40008000022 */
[C---:B------:R-:W-:Y:S02]  /*24d0*/  DFMA R18, R16.reuse, UR38, R18 ;  /* 0x0000002610127c2b */ /* 0x040fe40008000012 */
[C---:B----4-:R-:W-:Y:S01]  /*24e0*/  DFMA R32, R16.reuse, UR10, R32 ;  /* 0x0000000a10207c2b */ /* 0x050fe20008000020 */
[----:B------:R-:W2:Y:S01]  /*24f0*/  LDCU.64 UR10, c[0x3][0x128] ;  /* 0x00c02500ff0a77ac */ /* 0x000ea20008000a00 */
[C---:B---3--:R-:W-:Y:S02]  /*2500*/  DFMA R24, R16.reuse, UR32, R24 ;  /* 0x0000002010187c2b */ /* 0x048fe40008000018 */
[C---:B------:R-:W-:Y:S01]  /*2510*/  DFMA R26, R16.reuse, UR34, R26 ;  /* 0x00000022101a7c2b */ /* 0x040fe2000800001a */
[----:B------:R-:W3:Y:S01]  /*2520*/  LDCU.128 UR32, c[0x3][0x140] ;  /* 0x00c02800ff2077ac */ /* 0x000ee20008000c00 */
[----:B------:R-:W-:-:S02]  /*2530*/  DFMA R4, R16, R8, R4 ;  /* 0x000000081004722b */ /* 0x000fc40000000004 */
[----:B------:R-:W-:Y:S02]  /*2540*/  DFMA R22, R16, UR68, R22 ;  /* 0x0000004410167c2b */ /* 0x000fe40008000016 */
[C---:B-1----:R-:W-:Y:S02]  /*2550*/  DFMA R32, R6.reuse, UR24, R32 ;  /* 0x0000001806207c2b */ /* 0x042fe40008000020 */
[C---:B------:R-:W-:Y:S01]  /*2560*/  DFMA R34, R6.reuse, UR26, R34 ;  /* 0x0000001a06227c2b */ /* 0x040fe20008000022 */
[----:B------:R-:W1:Y:S01]  /*2570*/  LDCU.128 UR24, c[0x3][0x160] ;  /* 0x00c02c00ff1877ac */ /* 0x000e620008000c00 */
[C---:B------:R-:W-:Y:S02]  /*2580*/  DFMA R18, R6.reuse, UR20, R18 ;  /* 0x0000001406127c2b */ /* 0x040fe40008000012 */
[C---:B------:R-:W-:Y:S01]  /*2590*/  DFMA R2, R6.reuse, UR22, R24 ;  /* 0x0000001606027c2b */ /* 0x040fe20008000018 */
[----:B------:R-:W4:Y:S01]  /*25a0*/  LDCU.128 UR20, c[0x3][0x170] ;  /* 0x00c02e00ff1477ac */ /* 0x000f220008000c00 */
[----:B-----5:R-:W-:-:S02]  /*25b0*/  DFMA R26, R6, UR14, R26 ;  /* 0x0000000e061a7c2b */ /* 0x020fc4000800001a */
[C---:B------:R-:W-:Y:S01]  /*25c0*/  DFMA R4, R6.reuse, R10, R4 ;  /* 0x0000000a0604722b */ /* 0x040fe20000000004 */
[----:B------:R-:W5:Y:S01]  /*25d0*/  LDCU.64 UR14, c[0x3][0x180] ;  /* 0x00c03000ff0e77ac */ /* 0x000f620008000a00 */
[----:B------:R-:W-:Y:S02]  /*25e0*/  DFMA R22, R6, UR12, R22 ;  /* 0x0000000c06167c2b */ /* 0x000fe40008000016 */
[C---:B0-----:R-:W-:Y:S02]  /*25f0*/  DFMA R34, R20.reuse, UR28, R34 ;  /* 0x0000001c14227c2b */ /* 0x041fe40008000022 */
[C---:B------:R-:W-:Y:S02]  /*2600*/  DFMA R24, R20.reuse, UR30, R18 ;  /* 0x0000001e14187c2b */ /* 0x040fe40008000012 */
[C---:B------:R-:W-:Y:S02]  /*2610*/  DFMA R4, R20.reuse, R12, R4 ;  /* 0x0000000c1404722b */ /* 0x040fe40000000004 */
[----:B--2---:R-:W-:-:S02]  /*2620*/  DFMA R32, R20, UR10, R32 ;  /* 0x0000000a14207c2b */ /* 0x004fc40008000020 */
[C---:B------:R-:W-:Y:S02]  /*2630*/  DFMA R16, R20.reuse, UR70, R22 ;  /* 0x0000004614107c2b */ /* 0x040fe40008000016 */
[C---:B---3--:R-:W-:Y:S02]  /*2640*/  DFMA R2, R20.reuse, UR32, R2 ;  /* 0x0000002014027c2b */ /* 0x048fe40008000002 */
[----:B------:R-:W-:Y:S02]  /*2650*/  DFMA R6, R20, UR34, R26 ;  /* 0x0000002214067c2b */ /* 0x000fe4000800001a */
[C---:B------:R-:W-:Y:S02]  /*2660*/  DFMA R18, R28.reuse, R30, R4 ;  /* 0x0000001e1c12722b */ /* 0x040fe40000000004 */
[C---:B-1----:R-:W-:Y:S02]  /*2670*/  DFMA R20, R28.reuse, UR24, R32 ;  /* 0x000000181c147c2b */ /* 0x042fe40008000020 */
[----:B------:R-:W-:-:S02]  /*2680*/  DFMA R22, R28, UR26, R34 ;  /* 0x0000001a1c167c2b */ /* 0x000fc40008000022 */
[C---:B----4-:R-:W-:Y:S02]  /*2690*/  DFMA R24, R28.reuse, UR20, R24 ;  /* 0x000000141c187c2b */ /* 0x050fe40008000018 */
[C---:B------:R-:W-:Y:S02]  /*26a0*/  DFMA R26, R28.reuse, UR22, R2 ;  /* 0x000000161c1a7c2b */ /* 0x040fe40008000002 */
[C---:B------:R-:W-:Y:S02]  /*26b0*/  DFMA R16, R28.reuse, UR16, R16 ;  /* 0x000000101c107c2b */ /* 0x040fe40008000010 */
[----:B-----5:R-:W-:-:S11]  /*26c0*/  DFMA R28, R28, UR14, R6 ;  /* 0x0000000e1c1c7c2b */ /* 0x020fd60008000006 */
.L_x_1541:
[----:B------:R-:W-:Y:S05]  /*26d0*/  BSYNC.RECONVERGENT B0 ;  /* 0x0000000000007941 */ /* 0x000fea0003800200 */
.L_x_1540:
        /* <DEDUP_REMOVED lines=13> */
.L_x_1542:
        /* <DEDUP_REMOVED lines=13> */
.L_x_3082:


//--------------------- .text._Z40massMatrixMultiplyMonolithicGlobalKernelILi7ELi7ELi2EEviPKdS1_S1_S1_Pd --------------------------
	.section	.text._Z40massMatrixMultiplyMonolithicGlobalKernelILi7ELi7ELi2EEviPKdS1_S1_S1_Pd,"ax",@progbits
	.align	128
        .global         _Z40massMatrixMultiplyMonolithicGlobalKernelILi7ELi7ELi2EEviPKdS1_S1_S1_Pd
        .type           _Z40massMatrixMultiplyMonolithicGlobalKernelILi7ELi7ELi2EEviPKdS1_S1_S1_Pd,@function
        .size           _Z40massMatrixMultiplyMonolithicGlobalKernelILi7ELi7ELi2EEviPKdS1_S1_S1_Pd,(.L_x_3083 - _Z40massMatrixMultiplyMonolithicGlobalKernelILi7ELi7ELi2EEviPKdS1_S1_S1_Pd)
        .other          _Z40massMatrixMultiplyMonolithicGlobalKernelILi7ELi7ELi2EEviPKdS1_S1_S1_Pd,@"STO_CUDA_ENTRY STV_DEFAULT"
_Z40massMatrixMultiplyMonolithicGlobalKernelILi7ELi7ELi2EEviPKdS1_S1_S1_Pd:
.text._Z40massMatrixMultiplyMonolithicGlobalKernelILi7ELi7ELi2EEviPKdS1_S1_S1_Pd:
[----:B------:R-:W-:Y:S08]  /*0000*/  LDC R1, c[0x0][0x37c] ;  /* 0x0000df00ff017b82 */ /* 0x000ff00000000800 */
[----:B------:R-:W0:Y:S01]  /*0010*/  LDC.64 R4, c[0x0][0x390] ;  /* 0x0000e400ff047b82 */ /* 0x000e220000000a00 */
[----:B------:R-:W0:Y:S01]  /*0020*/  LDCU.64 UR4, c[0x0][0x358] ;  /* 0x00006b00ff0477ac */ /* 0x000e220008000a00 */
[----:B------:R-:W1:Y:S01]  /*0030*/  S2R R13, SR_TID.X ;  /* 0x00000000000d7919 */ /* 0x000e620000002100 */
[----:B------:R-:W2:Y:S01]  /*0040*/  LDCU UR6, c[0x0][0x380] ;  /* 0x00007000ff0677ac */ /* 0x000ea20008000800 */
[----:B------:R-:W3:Y:S04]  /*0050*/  S2R R12, SR_TID.Y ;  /* 0x00000000000c7919 */ /* 0x000ee80000002200 */
[----:B------:R-:W4:Y:S01]  /*0060*/  LDC.64 R22, c[0x0][0x388] ;  /* 0x0000e200ff167b82 */ /* 0x000f220000000a00 */
[----:B0-----:R0:W5:Y:S01]  /*0070*/  LDG.E.64.CONSTANT R2, desc[UR4][R4.64] ;  /* 0x0000000404027981 */ /* 0x001162000c1e9b00 */
[----:B------:R-:W-:Y:S01]  /*0080*/  BSSY.RECONVERGENT B0, `(.L_x_1543) ;  /* 0x0000095000007945 */ /* 0x000fe20003800200 */
[----:B------:R-:W3:Y:S01]  /*0090*/  S2R R7, SR_CTAID.X ;  /* 0x0000000000077919 */ /* 0x000ee20000002500 */
[----:B------:R-:W4:Y:S01]  /*00a0*/  S2R R11, SR_CgaCtaId ;  /* 0x00000000000b7919 */ /* 0x000f220000008800 */
[----:B-1----:R-:W-:-:S03]  /*00b0*/  PRMT R6, R13, 0x9910, RZ ;  /* 0x000099100d067816 */ /* 0x002fc600000000ff */
[----:B------:R-:W-:Y:S01]  /*00c0*/  BAR.SYNC.DEFER_BLOCKING 0x0 ;  /* 0x0000000000007b1d */ /* 0x000fe20000010000 */
[----:B------:R-:W-:Y:S01]  /*00d0*/  ISETP.GT.U32.AND P1, PT, R13, 0x30, PT ;  /* 0x000000300d00780c */ /* 0x000fe20003f24070 */
[----:B------:R-:W-:-:S05]  /*00e0*/  IMAD R6, R6, 0x25, RZ ;  /* 0x0000002506067824 */ /* 0x000fca00078e02ff */
[----:B------:R-:W-:-:S04]  /*00f0*/  LOP3.LUT R6, R6, 0xffff, RZ, 0xc0, !PT ;  /* 0x0000ffff06067812 */ /* 0x000fc800078ec0ff */
[----:B------:R-:W-:-:S05]  /*0100*/  SHF.R.U32.HI R9, RZ, 0x8, R6 ;  /* 0x00000008ff097819 */ /* 0x000fca0000011606 */
[----:B------:R-:W-:-:S05]  /*0110*/  IMAD.MOV R8, RZ, RZ, -R9 ;  /* 0x000000ffff087224 */ /* 0x000fca00078e0a09 */
[----:B------:R-:W-:Y:S01]  /*0120*/  PRMT R8, R8, 0x7710, RZ ;  /* 0x0000771008087816 */ /* 0x000fe200000000ff */
[----:B---3--:R-:W-:Y:S01]  /*0130*/  IMAD R0, R7, 0x2, R12 ;  /* 0x0000000207007824 */ /* 0x008fe200078e020c */
[----:B------:R-:W-:-:S03]  /*0140*/  LOP3.LUT R7, R13, 0xffff, RZ, 0xc0, !PT ;  /* 0x0000ffff0d077812 */ /* 0x000fc600078ec0ff */
[----:B------:R-:W-:Y:S01]  /*0150*/  IMAD.IADD R8, R8, 0x1, R13 ;  /* 0x0000000108087824 */ /* 0x000fe200078e020d */
[----:B--2---:R-:W-:Y:S01]  /*0160*/  ISETP.GE.AND P0, PT, R0, UR6, PT ;  /* 0x0000000600007c0c */ /* 0x004fe2000bf06270 */
[----:B------:R-:W-:-:S03]  /*0170*/  IMAD R7, R7, 0x2493, RZ ;  /* 0x0000249307077824 */ /* 0x000fc600078e02ff */
[----:B------:R-:W-:Y:S02]  /*0180*/  LOP3.LUT R10, R8, 0xfe, RZ, 0xc0, !PT ;  /* 0x000000fe080a7812 */ /* 0x000fe400078ec0ff */
[----:B------:R-:W-:Y:S02]  /*0190*/  MOV R8, 0x400 ;  /* 0x0000040000087802 */ /* 0x000fe40000000f00 */
[----:B------:R-:W-:Y:S02]  /*01a0*/  SHF.R.U32.HI R6, RZ, 0x10, R7 ;  /* 0x00000010ff067819 */ /* 0x000fe40000011607 */
[----:B------:R-:W-:Y:S02]  /*01b0*/  LEA.HI R10, R10, R9, RZ, 0x1f ;  /* 0x000000090a0a7211 */ /* 0x000fe400078ff8ff */
[----:B------:R-:W-:Y:S01]  /*01c0*/  PRMT R7, R6, 0x9910, RZ ;  /* 0x0000991006077816 */ /* 0x000fe200000000ff */
[----:B------:R-:W1:Y:S01]  /*01d0*/  @!P0 LDC.64 R14, c[0x0][0x3a0] ;  /* 0x0000e800ff0e8b82 */ /* 0x000e620000000a00 */
[----:B------:R-:W-:-:S03]  /*01e0*/  LOP3.LUT R10, R10, 0xfc, RZ, 0xc0, !PT ;  /* 0x000000fc0a0a7812 */ /* 0x000fc600078ec0ff */
[----:B------:R-:W-:Y:S01]  /*01f0*/  IMAD R7, R7, 0x7, RZ ;  /* 0x0000000707077824 */ /* 0x000fe200078e02ff */
[----:B------:R-:W-:-:S03]  /*0200*/  SHF.R.U32.HI R10, RZ, 0x2, R10 ;  /* 0x00000002ff0a7819 */ /* 0x000fc6000001160a */
        /* <DEDUP_REMOVED lines=124> */
.L_x_1544:
[----:B------:R-:W-:Y:S05]  /*09d0*/  BSYNC.RECONVERGENT B0 ;  /* 0x0000000000007941 */ /* 0x000fea0003800200 */
.L_x_1543:
        /* <DEDUP_REMOVED lines=59> */
[----:B------:R-:W1:Y:S01]  /*0d90*/  LDS.64 R50, [R10+0xe0] ;  /* 0x0000e0000a327984 */ /* 0x000e620000000a00 */
[----:B--2---:R-:W-:-:S02]  /*0da0*/  DFMA R38, R38, R32, RZ ;  /* 0x000000202626722b */ /* 0x004fc400000000ff */
[-C--:B---3--:R-:W-:Y:S02]  /*0db0*/  DFMA R100, R102, R32.reuse, RZ ;  /* 0x000000206664722b */ /* 0x088fe400000000ff */
[-C--:B----4-:R-:W-:Y:S02]  /*0dc0*/  DFMA R102, R104, R32.reuse, RZ ;  /* 0x000000206866722b */ /* 0x090fe400000000ff */
[----:B------:R-:W-:Y:S02]  /*0dd0*/  DFMA R104, R106, R32, RZ ;  /* 0x000000206a68722b */ /* 0x000fe400000000ff */
[----:B0-----:R-:W-:Y:S02]  /*0de0*/  DFMA R96, R96, R94, R38 ;  /* 0x0000005e6060722b */ /* 0x001fe40000000026 */
[----:B------:R-:W0:Y:S01]  /*0df0*/  LDS.64 R38, [R10+0x118] ;  /* 0x000118000a267984 */ /* 0x000e220000000a00 */
[-C--:B------:R-:W-:Y:S02]  /*0e00*/  DFMA R106, R108, R32.reuse, RZ ;  /* 0x000000206c6a722b */ /* 0x080fe400000000ff */
[----:B------:R-:W-:-:S02]  /*0e10*/  DFMA R98, R98, R32, RZ ;  /* 0x000000206262722b */ /* 0x000fc400000000ff */
[----:B------:R-:W-:Y:S01]  /*0e20*/  DFMA R108, R120, R32, RZ ;  /* 0x00000020786c722b */ /* 0x000fe200000000ff */
[----:B------:R-:W2:Y:S05]  /*0e30*/  LDS.64 R32, [R10+0x150] ;  /* 0x000150000a207984 */ /* 0x000eaa0000000a00 */
        /* <DEDUP_REMOVED lines=48> */
.L_x_1546:
[----:B------:R-:W-:Y:S05]  /*1140*/  BSYNC.RECONVERGENT B0 ;  /* 0x0000000000007941 */ /* 0x000fea0003800200 */
.L_x_1545:
[----:B-1----:R-:W2:Y:S01]  /*1150*/  LDG.E.64.CONSTANT R10, desc[UR4][R4.64+0x38] ;  /* 0x00003804040a7981 */ /* 0x002ea2000c1e9b00 */
[----:B------:R-:W-:Y:S01]  /*1160*/  PRMT R9, R6, 0x5410, R9 ;  /* 0x0000541006097816 */ /* 0x000fe20000000009 */
[----:B------:R-:W-:Y:S02]  /*1170*/  UMOV UR6, 0x731 ;  /* 0x0000073100067882 */ /* 0x000fe40000000000 */
[----:B0-----:R-:W3:Y:S02]  /*1180*/  LDG.E.64.CONSTANT R12, desc[UR4][R4.64+0x70] ;  /* 0x00007004040c7981 */ /* 0x001ee4000c1e9b00 */
[----:B------:R-:W-:Y:S02]  /*1190*/  IDP.2A.LO.U16.U8 R9, R9, UR6, RZ ;  /* 0x0000000609097c26 */ /* 0x000fe400080010ff */
        /* <DEDUP_REMOVED lines=45> */
[----:B------:R-:W4:Y:S01]  /*1470*/  @!P0 LDG.E.64.CONSTANT R118, desc[UR4][R132.64] ;  /* 0x0000000484768981 */ /* 0x000f22000c1e9b00 */
[----:B------:R-:W-:-:S03]  /*1480*/  CS2R R114, SRZ ;  /* 0x0000000000727805 */ /* 0x000fc6000001ff00 */
[----:B------:R-:W4:Y:S04]  /*1490*/  LDG.E.64.CONSTANT R74, desc[UR4][R4.64+0xa0] ;  /* 0x0000a004044a7981 */ /* 0x000f28000c1e9b00 */
[----:B------:R-:W4:Y:S04]  /*14a0*/  LDG.E.64.CONSTANT R62, desc[UR4][R4.64+0xd8] ;  /* 0x0000d804043e7981 */ /* 0x000f28000c1e9b00 */
[----:B------:R-:W4:Y:S04]  /*14b0*/  LDG.E.64.CONSTANT R50, desc[UR4][R4.64+0x110] ;  /* 0x0001100404327981 */ /* 0x000f28000c1e9b00 */
[----:B------:R-:W4:Y:S04]  /*14c0*/  LDG.E.64.CONSTANT R38, desc[UR4][R4.64+0x148] ;  /* 0x0001480404267981 */ /* 0x000f28000c1e9b00 */
[----:B------:R0:W4:Y:S04]  /*14d0*/  LDG.E.64.CONSTANT R104, desc[UR4][R4.64+0x180] ;  /* 0x0001800404687981 */ /* 0x000128000c1e9b00 */
[----:B------:R-:W4:Y:S01]  /*14e0*/  @!P0 LDG.E.64.CONSTANT R116, desc[UR4][R132.64+0x8] ;  /* 0x0000080484748981 */ /* 0x000f22000c1e9b00 */
[----:B------:R-:W-:-:S03]  /*14f0*/  CS2R R112, SRZ ;  /* 0x0000000000707805 */ /* 0x000fc6000001ff00 */
        /* <DEDUP_REMOVED lines=11> */
[----:B0-----:R-:W0:Y:S04]  /*15b0*/  LDS.64 R4, [R9] ;  /* 0x0000000009047984 */ /* 0x001e280000000a00 */
[----:B------:R-:W1:Y:S04]  /*15c0*/  LDS.64 R128, [R9+0x8] ;  /* 0x0000080009807984 */ /* 0x000e680000000a00 */
[----:B------:R-:W1:Y:S04]  /*15d0*/  LDS.64 R126, [R9+0x10] ;  /* 0x00001000097e7984 */ /* 0x000e680000000a00 */
[----:B------:R-:W1:Y:S04]  /*15e0*/  LDS.64 R124, [R9+0x18] ;  /* 0x00001800097c7984 */ /* 0x000e680000000a00 */
[----:B------:R-:W1:Y:S04]  /*15f0*/  LDS.64 R122, [R9+0x20] ;  /* 0x00002000097a7984 */ /* 0x000e680000000a00 */
[----:B------:R-:W1:Y:S01]  /*1600*/  LDS.64 R120, [R9+0x28] ;  /* 0x0000280009787984 */ /* 0x000e620000000a00 */
[----:B0----5:R-:W-:-:S02]  /*1610*/  DFMA R130, R2, R4, RZ ;  /* 0x000000040282722b */ /* 0x021fc400000000ff */
[-C--:B--2---:R-:W-:Y:S02]  /*1620*/  DFMA R132, R10, R4.reuse, RZ ;  /* 0x000000040a84722b */ /* 0x084fe400000000ff */
[-C--:B---3--:R-:W-:Y:S02]  /*1630*/  DFMA R134, R12, R4.reuse, RZ ;  /* 0x000000040c86722b */ /* 0x088fe400000000ff */
[-C--:B----4-:R-:W-:Y:S02]  /*1640*/  DFMA R136, R14, R4.reuse, RZ ;  /* 0x000000040e88722b */ /* 0x090fe400000000ff */
[-C--:B------:R-:W-:Y:S02]  /*1650*/  DFMA R138, R16, R4.reuse, RZ ;  /* 0x00000004108a722b */ /* 0x080fe400000000ff */
[-C--:B------:R-:W-:Y:S02]  /*1660*/  DFMA R140, R18, R4.reuse, RZ ;  /* 0x00000004128c722b */ /* 0x080fe400000000ff */
[----:B------:R-:W-:Y:S01]  /*1670*/  DFMA R142, R20, R4, RZ ;  /* 0x00000004148e722b */ /* 0x000fe200000000ff */
[----:B------:R-:W0:Y:S01]  /*1680*/  LDS.64 R4, [R9+0x30] ;  /* 0x0000300009047984 */ /* 0x000e220000000a00 */
[----:B-1----:R-:W-:-:S02]  /*1690*/  DFMA R130, R102, R128, R130 ;  /* 0x000000806682722b */ /* 0x002fc40000000082 */
[----:B------:R-:W-:-:S06]  /*16a0*/  DFMA R132, R96, R128, R132 ;  /* 0x000000806084722b */ /* 0x000fcc0000000084 */
        /* <DEDUP_REMOVED lines=26> */
[----:B------:R-:W-:Y:S02]  /*1850*/  DFMA R142, R30, R122, R142 ;  /* 0x0000007a1e8e722b */ /* 0x000fe4000000008e */
[----:B------:R-:W-:Y:S02]  /*1860*/  DFMA R132, R88, R120, R132 ;  /* 0x000000785884722b */ /* 0x000fe40000000084 */
[----:B0-----:R-:W-:Y:S02]  /*1870*/  DFMA R130, R98, R4, R130 ;  /* 0x000000046282722b */ /* 0x001fe40000000082 */
[----:B------:R-:W-:-:S02]  /*1880*/  DFMA R134, R76, R120, R134 ;  /* 0x000000784c86722b */ /* 0x000fc40000000086 */
[-C--:B------:R-:W-:Y:S02]  /*1890*/  DFMA R136, R64, R120.reuse, R136 ;  /* 0x000000784088722b */ /* 0x080fe40000000088 */
[-C--:B------:R-:W-:Y:S02]  /*18a0*/  DFMA R138, R52, R120.reuse, R138 ;  /* 0x00000078348a722b */ /* 0x080fe4000000008a */
[-C--:B------:R-:W-:Y:S02]  /*18b0*/  DFMA R140, R40, R120.reuse, R140 ;  /* 0x00000078288c722b */ /* 0x080fe4000000008c */
[----:B------:R-:W-:Y:S02]  /*18c0*/  DFMA R142, R28, R120, R142 ;  /* 0x000000781c8e722b */ /* 0x000fe4000000008e */
[----:B------:R-:W-:Y:S02]  /*18d0*/  DFMA R132, R86, R4, R132 ;  /* 0x000000045684722b */ /* 0x000fe40000000084 */
[----:B------:R-:W-:-:S02]  /*18e0*/  DMUL R118, R130, R118 ;  /* 0x0000007682767228 */ /* 0x000fc40000000000 */
[-C--:B------:R-:W-:Y:S02]  /*18f0*/  DFMA R134, R74, R4.reuse, R134 ;  /* 0x000000044a86722b */ /* 0x080fe40000000086 */
[----:B------:R-:W-:-:S04]  /*1900*/  DFMA R136, R62, R4, R136 ;  /* 0x000000043e88722b */ /* 0x000fc80000000088 */
[----:B------:R-:W-:Y:S02]  /*1910*/  DFMA R120, R102, R118, RZ ;  /* 0x000000766678722b */ /* 0x000fe400000000ff */
[----:B------:R-:W-:Y:S02]  /*1920*/  DFMA R138, R50, R4, R138 ;  /* 0x00000004328a722b */ /* 0x000fe4000000008a */
[----:B------:R-:W-:Y:S02]  /*1930*/  DFMA R122, R100, R118, RZ ;  /* 0x00000076647a722b */ /* 0x000fe400000000ff */
[----:B------:R-:W-:Y:S02]  /*1940*/  DFMA R140, R38, R4, R140 ;  /* 0x00000004268c722b */ /* 0x000fe4000000008c */
[----:B------:R-:W-:Y:S02]  /*1950*/  DFMA R126, R26, R118, RZ ;  /* 0x000000761a7e722b */ /* 0x000fe400000000ff */
[----:B------:R-:W-:-:S02]  /*1960*/  DFMA R142, R104, R4, R142 ;  /* 0x00000004688e722b */ /* 0x000fc4000000008e */
[----:B------:R-:W-:Y:S02]  /*1970*/  DFMA R4, R2, R118, RZ ;  /* 0x000000760204722b */ /* 0x000fe400000000ff */
[----:B------:R-:W-:Y:S02]  /*1980*/  DMUL R116, R132, R116 ;  /* 0x0000007484747228 */ /* 0x000fe40000000000 */
        /* <DEDUP_REMOVED lines=26> */
[----:B------:R-:W-:Y:S01]  /*1b30*/  DFMA R132, R62, R112, R132 ;  /* 0x000000703e84722b */ /* 0x000fe20000000084 */
[----:B------:R-:W0:Y:S01]  /*1b40*/  S2R R5, SR_TID.X ;  /* 0x0000000000057919 */ /* 0x000e220000002100 */
        /* <DEDUP_REMOVED lines=98> */
.L_x_1548:
[----:B------:R-:W-:Y:S05]  /*2170*/  BSYNC.RECONVERGENT B0 ;  /* 0x0000000000007941 */ /* 0x000fea0003800200 */
.L_x_1547:
        /* <DEDUP_REMOVED lines=8> */
[----:B------:R-:W2:Y:S04]  /*2200*/  LDS.64 R106, [R4] ;  /* 0x00000000046a7984 */ /* 0x000ea80000000a00 */
[----:B------:R-:W3:Y:S04]  /*2210*/  LDS.64 R110, [R4+0x188] ;  /* 0x00018800046e7984 */ /* 0x000ee80000000a00 */
[----:B------:R-:W4:Y:S04]  /*2220*/  LDS.64 R112, [R4+0x310] ;  /* 0x0003100004707984 */ /* 0x000f280000000a00 */
[----:B01----:R-:W0:Y:S04]  /*2230*/  LDS.64 R8, [R4+0x498] ;  /* 0x0004980004087984 */ /* 0x003e280000000a00 */
[----:B------:R-:W1:Y:S01]  /*2240*/  LDS.64 R6, [R4+0x620] ;  /* 0x0006200004067984 */ /* 0x000e620000000a00 */
[----:B--2---:R-:W-:-:S02]  /*2250*/  DFMA R108, R2, R106, RZ ;  /* 0x0000006a026c722b */ /* 0x004fc400000000ff */
[-C--:B------:R-:W-:Y:S01]  /*2260*/  DFMA R102, R102, R106.reuse, RZ ;  /* 0x0000006a6666722b */ /* 0x080fe200000000ff */
[----:B------:R-:W2:Y:S01]  /*2270*/  LDS.64 R2, [R4+0x7a8] ;  /* 0x0007a80004027984 */ /* 0x000ea20000000a00 */
[-C--:B------:R-:W-:Y:S02]  /*2280*/  DFMA R100, R100, R106.reuse, RZ ;  /* 0x0000006a6464722b */ /* 0x080fe400000000ff */
[-C--:B------:R-:W-:Y:S02]  /*2290*/  DFMA R26, R26, R106.reuse, RZ ;  /* 0x0000006a1a1a722b */ /* 0x080fe400000000ff */
[-C--:B------:R-:W-:Y:S02]  /*22a0*/  DFMA R22, R22, R106.reuse, RZ ;  /* 0x0000006a1616722b */ /* 0x080fe400000000ff */
[-C--:B------:R-:W-:Y:S02]  /*22b0*/  DFMA R24, R24, R106.reuse, RZ ;  /* 0x0000006a1818722b */ /* 0x080fe400000000ff */
[----:B------:R-:W-:-:S02]  /*22c0*/  DFMA R98, R98, R106, RZ ;  /* 0x0000006a6262722b */ /* 0x000fc400000000ff */
[-C--:B---3--:R-:W-:Y:S02]  /*22d0*/  DFMA R10, R10, R110.reuse, R108 ;  /* 0x0000006e0a0a722b */ /* 0x088fe4000000006c */
[-C--:B------:R-:W-:Y:S01]  /*22e0*/  DFMA R102, R96, R110.reuse, R102 ;  /* 0x0000006e6066722b */ /* 0x080fe20000000066 */
[----:B------:R-:W3:Y:S01]  /*22f0*/  LDS.64 R108, [R4+0x930] ;  /* 0x00093000046c7984 */ /* 0x000ee20000000a00 */
        /* <DEDUP_REMOVED lines=39> */
[----:B------:R-:W-:-:S11]  /*2570*/  DFMA R108, R104, R108, R98 ;  /* 0x0000006c686c722b */ /* 0x000fd60000000062 */
.L_x_1550:
[----:B------:R-:W-:Y:S05]  /*2580*/  BSYNC.RECONVERGENT B0 ;  /* 0x0000000000007941 */ /* 0x000fea0003800200 */
.L_x_1549:
        /* <DEDUP_REMOVED lines=13> */
.L_x_1551:
        /* <DEDUP_REMOVED lines=10> */
.L_x_3083:


//--------------------- .text._Z30massMatrixMultiplyGlobalKernelILi7ELi7ELi2EEviPKdS1_S1_S1_Pd --------------------------
	.section	.text._Z30massMatrixMultiplyGlobalKernelILi7ELi7ELi2EEviPKdS1_S1_S1_Pd,"ax",@progbits
	.align	128
        .global         _Z30massMatrixMultiplyGlobalKernelILi7ELi7ELi2EEviPKdS1_S1_S1_Pd
        .type           _Z30massMatrixMultiplyGlobalKernelILi7ELi7ELi2EEviPKdS1_S1_S1_Pd,@function
        .size           _Z30massMatrixMultiplyGlobalKernelILi7ELi7ELi2EEviPKdS1_S1_S1_Pd,(.L_x_3084 - _Z30massMatrixMultiplyGlobalKernelILi7ELi7ELi2EEviPKdS1_S1_S1_Pd)
        .other          _Z30massMatrixMultiplyGlobalKernelILi7ELi7ELi2EEviPKdS1_S1_S1_Pd,@"STO_CUDA_ENTRY STV_DEFAULT"
_Z30massMatrixMultiplyGlobalKernelILi7ELi7ELi2EEviPKdS1_S1_S1_Pd:
.text._Z30massMatrixMultiplyGlobalKernelILi7ELi7ELi2EEviPKdS1_S1_S1_Pd:
        /* <DEDUP_REMOVED lines=23> */
[----:B------:R0:W5:Y:S01]  /*0170*/  LDG.E.64.CONSTANT R4, desc[UR4][R40.64+0x60] ;  /* 0x0000600428047981 */ /* 0x000162000c1e9b00 */
[C---:B--2---:R-:W-:Y:S01]  /*0180*/  LOP3.LUT R0, R49.reuse, 0xffff, RZ, 0xc0, !PT ;  /* 0x0000ffff31007812 */ /* 0x044fe200078ec0ff */
[----:B------:R-:W-:Y:S01]  /*0190*/  BSSY.RECONVERGENT B0, `(.L_x_1552) ;  /* 0x000008d000007945 */ /* 0x000fe20003800200 */
[C---:B------:R-:W-:Y:S01]  /*01a0*/  PRMT R3, R49.reuse, 0x9910, RZ ;  /* 0x0000991031037816 */ /* 0x040fe200000000ff */
[----:B------:R-:W1:Y:S01]  /*01b0*/  S2R R50, SR_TID.Y ;  /* 0x0000000000327919 */ /* 0x000e620000002200 */
[----:B------:R-:W-:Y:S01]  /*01c0*/  BAR.SYNC.DEFER_BLOCKING 0x0 ;  /* 0x0000000000007b1d */ /* 0x000fe20000010000 */
[----:B------:R-:W-:Y:S01]  /*01d0*/  IMAD R0, R0, 0x2493, RZ ;  /* 0x0000249300007824 */ /* 0x000fe200078e02ff */
[----:B------:R-:W-:Y:S01]  /*01e0*/  ISETP.GE.U32.AND P0, PT, R49, 0x31, PT ;  /* 0x000000313100780c */ /* 0x000fe20003f06070 */
[----:B------:R-:W-:Y:S01]  /*01f0*/  IMAD R3, R3, 0x25, RZ ;  /* 0x0000002503037824 */ /* 0x000fe200078e02ff */
[----:B------:R-:W-:-:S02]  /*0200*/  ISETP.GT.U32.AND P1, PT, R49, 0x30, PT ;  /* 0x000000303100780c */ /* 0x000fc40003f24070 */
[----:B------:R-:W-:Y:S01]  /*0210*/  SHF.R.U32.HI R0, RZ, 0x10, R0 ;  /* 0x00000010ff007819 */ /* 0x000fe20000011600 */
[----:B------:R-:W1:Y:S01]  /*0220*/  S2R R45, SR_CTAID.X ;  /* 0x00000000002d7919 */ /* 0x000e620000002500 */
[----:B------:R-:W-:-:S03]  /*0230*/  LOP3.LUT R3, R3, 0xffff, RZ, 0xc0, !PT ;  /* 0x0000ffff03037812 */ /* 0x000fc600078ec0ff */
[----:B------:R-:W-:Y:S01]  /*0240*/  IMAD.MOV R2, RZ, RZ, -R0 ;  /* 0x000000ffff027224 */ /* 0x000fe200078e0a00 */
[----:B------:R-:W2:Y:S01]  /*0250*/  S2R R48, SR_CgaCtaId ;  /* 0x0000000000307919 */ /* 0x000ea20000008800 */
[----:B------:R-:W-:-:S03]  /*0260*/  SHF.R.U32.HI R46, RZ, 0x8, R3 ;  /* 0x00000008ff2e7819 */ /* 0x000fc60000011603 */
[----:B------:R-:W-:Y:S02]  /*0270*/  PRMT R2, R2, 0x7710, RZ ;  /* 0x0000771002027816 */ /* 0x000fe400000000ff */
[----:B------:R-:W-:-:S03]  /*0280*/  IADD3 R44, PT, PT, RZ, -R46, RZ ;  /* 0x8000002eff2c7210 */ /* 0x000fc60007ffe0ff */
[----:B------:R-:W-:Y:S01]  /*0290*/  IMAD.IADD R2, R2, 0x1, R49 ;  /* 0x0000000102027824 */ /* 0x000fe200078e0231 */
[----:B------:R-:W-:-:S05]  /*02a0*/  PRMT R44, R44, 0x7710, RZ ;  /* 0x000077102c2c7816 */ /* 0x000fca00000000ff */
[----:B------:R-:W-:-:S05]  /*02b0*/  IMAD.IADD R44, R44, 0x1, R49 ;  /* 0x000000012c2c7824 */ /* 0x000fca00078e0231 */
[----:B------:R-:W-:-:S04]  /*02c0*/  LOP3.LUT R47, R44, 0xfe, RZ, 0xc0, !PT ;  /* 0x000000fe2c2f7812 */ /* 0x000fc800078ec0ff */
[----:B------:R-:W-:Y:S01]  /*02d0*/  LEA.HI R47, R47, R46, RZ, 0x1f ;  /* 0x0000002e2f2f7211 */ /* 0x000fe200078ff8ff */
[----:B-1----:R-:W-:Y:S01]  /*02e0*/  IMAD R118, R45, 0x2, R50 ;  /* 0x000000022d767824 */ /* 0x002fe200078e0232 */
[----:B------:R-:W-:Y:S02]  /*02f0*/  LOP3.LUT R45, R2, 0xffff, RZ, 0xc0, !PT ;  /* 0x0000ffff022d7812 */ /* 0x000fe400078ec0ff */
[----:B------:R-:W-:Y:S02]  /*0300*/  LOP3.LUT R47, R47, 0xfc, RZ, 0xc0, !PT ;  /* 0x000000fc2f2f7812 */ /* 0x000fe400078ec0ff */
[----:B---3--:R-:W-:Y:S02]  /*0310*/  ISETP.LT.AND P0, PT, R118, UR6, !P0 ;  /* 0x0000000676007c0c */ /* 0x008fe4000c701270 */
[----:B------:R-:W-:Y:S02]  /*0320*/  LEA.HI R2, R45, R0, RZ, 0x1f ;  /* 0x000000002d027211 */ /* 0x000fe400078ff8ff */
[----:B------:R-:W-:-:S02]  /*0330*/  SHF.R.U32.HI R122, RZ, 0x2, R47 ;  /* 0x00000002ff7a7819 */ /* 0x000fc4000001162f */
[----:B------:R-:W-:-:S04]  /*0340*/  LOP3.LUT R2, R2, 0xffff, RZ, 0xc0, !PT ;  /* 0x0000ffff02027812 */ /* 0x000fc800078ec0ff */
[----:B------:R-:W-:-:S03]  /*0350*/  SHF.R.U32.HI R2, RZ, 0x2, R2 ;  /* 0x00000002ff027819 */ /* 0x000fc60000011602 */
[----:B------:R-:W1:Y:S01]  /*0360*/  @P0 LDC.64 R72, c[0x0][0x3a0] ;  /* 0x0000e800ff480b82 */ /* 0x000e620000000a00 */
[----:B------:R-:W-:-:S05]  /*0370*/  PRMT R45, R2, 0x9910, RZ ;  /* 0x00009910022d7816 */ /* 0x000fca00000000ff */
[----:B------:R-:W-:Y:S01]  /*0380*/  IMAD R44, R45, 0x7, RZ ;  /* 0x000000072d2c7824 */ /* 0x000fe200078e02ff */
[----:B------:R-:W-:Y:S01]  /*0390*/  MOV R45, 0x400 ;  /* 0x00000400002d7802 */ /* 0x000fe20000000f00 */
[----:B------:R-:W3:Y:S02]  /*03a0*/  LDC.64 R2, c[0x0][0x388] ;  /* 0x0000e200ff027b82 */ /* 0x000ee40000000a00 */
[----:B------:R-:W-:Y:S01]  /*03b0*/  IMAD.MOV R44, RZ, RZ, -R44 ;  /* 0x000000ffff2c7224 */ /* 0x000fe200078e0a2c */
[----:B--2---:R-:W-:Y:S01]  /*03c0*/  LEA R119, R48, R45, 0x18 ;  /* 0x0000002d30777211 */ /* 0x004fe200078ec0ff */
[----:B------:R-:W-:-:S03]  /*03d0*/  @P0 IMAD R45, R118, 0x157, R49 ;  /* 0x00000157762d0824 */ /* 0x000fc600078e0231 */
[----:B------:R-:W-:Y:S01]  /*03e0*/  PRMT R121, R44, 0x7710, RZ ;  /* 0x000077102c797816 */ /* 0x000fe200000000ff */
[----:B------:R-:W-:-:S03]  /*03f0*/  IMAD R119, R50, 0xab8, R119 ;  /* 0x00000ab832777824 */ /* 0x000fc600078e0277 */
[----:B------:R-:W-:Y:S01]  /*0400*/  IADD3 R121, PT, PT, R121, R49, RZ ;  /* 0x0000003179797210 */ /* 0x000fe20007ffe0ff */
[----:B------:R-:W-:-:S03]  /*0410*/  IMAD R123, R122, 0x38, R119 ;  /* 0x000000387a7b7824 */ /* 0x000fc600078e0277 */
[----:B------:R-:W-:Y:S01]  /*0420*/  LOP3.LUT R120, R121, 0xffff, RZ, 0xc0, !PT ;  /* 0x0000ffff79787812 */ /* 0x000fe200078ec0ff */
[----:B-1----:R-:W-:Y:S01]  /*0430*/  @P0 IMAD.WIDE R72, R45, 0x8, R72 ;  /* 0x000000082d480825 */ /* 0x002fe200078e0248 */
[----:B0-----:R-:W-:Y:S06]  /*0440*/  @P1 BRA `(.L_x_1553) ;  /* 0x0000000400841947 */ /* 0x001fec0003800000 */
[----:B------:R-:W0:Y:S01]  /*0450*/  LDC.64 R102, c[0x0][0x390] ;  /* 0x0000e400ff667b82 */ /* 0x000e220000000a00 */
[----:B------:R-:W2:Y:S04]  /*0460*/  @P0 LDG.E.64.CONSTANT R44, desc[UR4][R72.64] ;  /* 0x00000004482c0981 */ /* 0x000ea8000c1e9b00 */
[----:B------:R-:W2:Y:S04]  /*0470*/  @P0 LDG.E.64.CONSTANT R46, desc[UR4][R72.64+0x930] ;  /* 0x00093004482e0981 */ /* 0x000ea8000c1e9b00 */
[----:B------:R-:W4:Y:S04]  /*0480*/  @P0 LDG.E.64.CONSTANT R48, desc[UR4][R72.64+0x188] ;  /* 0x0001880448300981 */ /* 0x000f28000c1e9b00 */
[----:B------:R-:W4:Y:S01]  /*0490*/  @P0 LDG.E.64.CONSTANT R50, desc[UR4][R72.64+0x7a8] ;  /* 0x0007a80448320981 */ /* 0x000f22000c1e9b00 */
[----:B------:R-:W1:Y:S03]  /*04a0*/  LDC.64 R116, c[0x0][0x398] ;  /* 0x0000e600ff747b82 */ /* 0x000e660000000a00 */
[----:B------:R-:W3:Y:S04]  /*04b0*/  @P0 LDG.E.64.CONSTANT R108, desc[UR4][R72.64+0x310] ;  /* 0x00031004486c0981 */ /* 0x000ee8000c1e9b00 */
[----:B------:R-:W3:Y:S04]  /*04c0*/  @P0 LDG.E.64.CONSTANT R110, desc[UR4][R72.64+0x620] ;  /* 0x00062004486e0981 */ /* 0x000ee8000c1e9b00 */
        /* <DEDUP_REMOVED lines=8> */
[----:B------:R0:W3:Y:S04]  /*0550*/  @P0 LDG.E.64.CONSTANT R52, desc[UR4][R72.64+0x498] ;  /* 0x0004980448340981 */ /* 0x0000e8000c1e9b00 */
[----:B-1----:R-:W3:Y:S04]  /*0560*/  LDG.E.64.CONSTANT R60, desc[UR4][R116.64] ;  /* 0x00000004743c7981 */ /* 0x002ee8000c1e9b00 */
[----:B------:R-:W3:Y:S04]  /*0570*/  LDG.E.64.CONSTANT R76, desc[UR4][R116.64+0x40] ;  /* 0x00004004744c7981 */ /* 0x000ee8000c1e9b00 */
[----:B------:R-:W0:Y:S04]  /*0580*/  LDG.E.64.CONSTANT R72, desc[UR4][R116.64+0x20] ;  /* 0x0000200474487981 */ /* 0x000e28000c1e9b00 */
        /* <DEDUP_REMOVED lines=16> */
[----:B----4-:R-:W-:-:S06]  /*0690*/  DADD R98, R48, R50 ;  /* 0x0000000030627229 */ /* 0x010fcc0000000032 */
[C---:B---3--:R-:W-:Y:S02]  /*06a0*/  DFMA R86, R80.reuse, R86, RZ ;  /* 0x000000565056722b */ /* 0x048fe400000000ff */
[C---:B------:R-:W-:Y:S02]  /*06b0*/  DFMA R90, R80.reuse, R90, RZ ;  /* 0x0000005a505a722b */ /* 0x040fe400000000ff */
[C---:B------:R-:W-:Y:S02]  /*06c0*/  DFMA R94, R80.reuse, R94, RZ ;  /* 0x0000005e505e722b */ /* 0x040fe400000000ff */
[----:B------:R-:W-:Y:S01]  /*06d0*/  DFMA R100, R80, R100, RZ ;  /* 0x000000645064722b */ /* 0x000fe200000000ff */
        /* <DEDUP_REMOVED lines=8> */
[----:B------:R-:W4:Y:S04]  /*0760*/  LDG.E.64.CONSTANT R100, desc[UR4][R116.64+0x50] ;  /* 0x0000500474647981 */ /* 0x000f28000c1e9b00 */
[----:B------:R-:W4:Y:S01]  /*0770*/  LDG.E.64.CONSTANT R98, desc[UR4][R116.64+0x18] ;  /* 0x0000180474627981 */ /* 0x000f22000c1e9b00 */
[----:B------:R-:W-:Y:S02]  /*0780*/  DADD R44, R44, -R46 ;  /* 0x000000002c2c7229 */ /* 0x000fe4000000082e */
[----:B------:R-:W-:-:S06]  /*0790*/  DADD R48, R48, -R50 ;  /* 0x0000000030307229 */ /* 0x000fcc0000000832 */
[C---:B------:R-:W-:Y:S02]  /*07a0*/  DFMA R60, R44.reuse, R60, RZ ;  /* 0x0000003c2c3c722b */ /* 0x040fe400000000ff */
[C---:B0-----:R-:W-:Y:S02]  /*07b0*/  DFMA R72, R44.reuse, R72, RZ ;  /* 0x000000482c48722b */ /* 0x041fe400000000ff */
[C---:B------:R-:W-:Y:S02]  /*07c0*/  DFMA R76, R44.reuse, R76, RZ ;  /* 0x0000004c2c4c722b */ /* 0x040fe400000000ff */
[----:B------:R-:W-:Y:S02]  /*07d0*/  DFMA R78, R44, R78, RZ ;  /* 0x0000004e2c4e722b */ /* 0x000fe400000000ff */
[C-C-:B------:R-:W-:Y:S02]  /*07e0*/  DADD R114, R108.reuse, R110.reuse ;  /* 0x000000006c727229 */ /* 0x140fe4000000006e */
[----:B------:R-:W-:-:S02]  /*07f0*/  DADD R108, R108, -R110 ;  /* 0x000000006c6c7229 */ /* 0x000fc4000000086e */
[----:B------:R-:W-:Y:S02]  /*0800*/  DADD R46, R52, R52 ;  /* 0x00000000342e7229 */ /* 0x000fe40000000034 */
[----:B------:R-:W-:Y:S02]  /*0810*/  DFMA R60, R48, R70, R60 ;  /* 0x00000046303c722b */ /* 0x000fe4000000003c */
[C---:B------:R-:W-:Y:S02]  /*0820*/  DFMA R54, R114.reuse, R54, R84 ;  /* 0x000000367236722b */ /* 0x040fe40000000054 */
[----:B------:R-:W-:Y:S02]  /*0830*/  DFMA R56, R114, R56, R88 ;  /* 0x000000387238722b */ /* 0x000fe40000000058 */
[----:B------:R-:W-:Y:S02]  /*0840*/  DMUL R46, R46, 0.5 ;  /* 0x3fe000002e2e7828 */ /* 0x000fe40000000000 */
[----:B------:R-:W-:-:S02]  /*0850*/  DFMA R58, R114, R58, R92 ;  /* 0x0000003a723a722b */ /* 0x000fc4000000005c */
[----:B------:R-:W-:Y:S02]  /*0860*/  DADD R52, R52, -R52 ;  /* 0x0000000034347229 */ /* 0x000fe40000000834 */
[----:B------:R-:W-:Y:S02]  /*0870*/  DFMA R62, R114, R62, R96 ;  /* 0x0000003e723e722b */ /* 0x000fe40000000060 */
[C---:B------:R-:W-:Y:S02]  /*0880*/  DFMA R54, R46.reuse, R64, R54 ;  /* 0x000000402e36722b */ /* 0x040fe40000000036 */
[C---:B------:R-:W-:Y:S02]  /*0890*/  DFMA R56, R46.reuse, R66, R56 ;  /* 0x000000422e38722b */ /* 0x040fe40000000038 */
[----:B------:R-:W-:Y:S02]  /*08a0*/  DFMA R68, R46, R68, R58 ;  /* 0x000000442e44722b */ /* 0x000fe4000000003a */
[----:B------:R-:W-:-:S02]  /*08b0*/  DFMA R60, R108, R82, R60 ;  /* 0x000000526c3c722b */ /* 0x000fc4000000003c */
[----:B------:R-:W-:Y:S01]  /*08c0*/  DFMA R74, R46, R74, R62 ;  /* 0x0000004a2e4a722b */ /* 0x000fe2000000003e */
[----:B------:R-:W-:Y:S01]  /*08d0*/  IMAD R51, R120, 0x8, R123 ;  /* 0x0000000878337824 */ /* 0x000fe200078e027b */
[C---:B--2---:R-:W-:Y:S02]  /*08e0*/  DFMA R72, R48.reuse, R80, R72 ;  /* 0x000000503048722b */ /* 0x044fe40000000048 */
[C---:B---3--:R-:W-:Y:S02]  /*08f0*/  DFMA R76, R48.reuse, R86, R76 ;  /* 0x00000056304c722b */ /* 0x048fe4000000004c */
[----:B----4-:R-:W-:-:S04]  /*0900*/  DFMA R78, R48, R90, R78 ;  /* 0x0000005a304e722b */ /* 0x010fc8000000004e */
        /* <DEDUP_REMOVED lines=21> */
.L_x_1553:
[----:B------:R-:W-:Y:S05]  /*0a60*/  BSYNC.RECONVERGENT B0 ;  /* 0x0000000000007941 */ /* 0x000fea0003800200 */
.L_x_1552:
[----:B------:R-:W-:Y:S06]  /*0a70*/  BAR.SYNC.DEFER_BLOCKING 0x0 ;  /* 0x0000000000007b1d */ /* 0x000fec0000010000 */
[----:B------:R-:W-:Y:S04]  /*0a80*/  BSSY.RECONVERGENT B0, `(.L_x_1554) ;  /* 0x0000064000007945 */ /* 0x000fe80003800200 */
[----:B------:R-:W-:Y:S05]  /*0a90*/  @P1 BRA `(.L_x_1555) ;  /* 0x0000000400881947 */ /* 0x000fea0003800000 */
[----:B------:R-:W1:Y:S02]  /*0aa0*/  LDC.64 R70, c[0x0][0x390] ;  /* 0x0000e400ff467b82 */ /* 0x000e640000000a00 */
[----:B-1----:R-:W2:Y:S04]  /*0ab0*/  LDG.E.64.CONSTANT R66, desc[UR4][R70.64] ;  /* 0x0000000446427981 */ /* 0x002ea8000c1e9b00 */
[----:B------:R-:W4:Y:S04]  /*0ac0*/  LDG.E.64.CONSTANT R112, desc[UR4][R70.64+0x20] ;  /* 0x0000200446707981 */ /* 0x000f28000c1e9b00 */
[----:B------:R-:W3:Y:S04]  /*0ad0*/  LDG.E.64.CONSTANT R52, desc[UR4][R70.64+0x40] ;  /* 0x0000400446347981 */ /* 0x000ee8000c1e9b00 */
[----:B------:R-:W3:Y:S04]  /*0ae0*/  LDG.E.64.CONSTANT R92, desc[UR4][R70.64+0x60] ;  /* 0x00006004465c7981 */ /* 0x000ee8000c1e9b00 */
[----:B------:R-:W3:Y:S01]  /*0af0*/  LDG.E.64.CONSTANT R106, desc[UR4][R70.64+0x8] ;  /* 0x00000804466a7981 */ /* 0x000ee2000c1e9b00 */
[----:B------:R-:W-:-:S03]  /*0b00*/  IMAD R123, R122, 0x150, R123 ;  /* 0x000001507a7b7824 */ /* 0x000fc600078e027b */
[----:B0-----:R-:W3:Y:S01]  /*0b10*/  LDG.E.64.CONSTANT R44, desc[UR4][R70.64+0x28] ;  /* 0x00002804462c7981 */ /* 0x001ee2000c1e9b00 */
[----:B------:R-:W-:-:S03]  /*0b20*/  IMAD R122, R120, 0x8, R123 ;  /* 0x00000008787a7824 */ /* 0x000fc600078e027b */
[----:B------:R-:W3:Y:S04]  /*0b30*/  LDG.E.64.CONSTANT R46, desc[UR4][R70.64+0x48] ;  /* 0x00004804462e7981 */ /* 0x000ee8000c1e9b00 */
[----:B------:R-:W3:Y:S01]  /*0b40*/  LDG.E.64.CONSTANT R48, desc[UR4][R70.64+0x68] ;  /* 0x0000680446307981 */ /* 0x000ee2000c1e9b00 */
[----:B------:R-:W0:Y:S03]  /*0b50*/  LDC.64 R114, c[0x0][0x398] ;  /* 0x0000e600ff727b82 */ /* 0x000e260000000a00 */
[----:B------:R-:W-:Y:S04]  /*0b60*/  LDS.64 R50, [R122] ;  /* 0x000000007a327984 */ /* 0x000fe80000000a00 */
[----:B------:R-:W1:Y:S04]  /*0b70*/  LDS.64 R54, [R122+0x150] ;  /* 0x000150007a367984 */ /* 0x000e680000000a00 */
[----:B------:R-:W-:Y:S04]  /*0b80*/  LDS.64 R108, [R122+0x38] ;  /* 0x000038007a6c7984 */ /* 0x000fe80000000a00 */
[----:B------:R-:W1:Y:S04]  /*0b90*/  LDS.64 R64, [R122+0x118] ;  /* 0x000118007a407984 */ /* 0x000e680000000a00 */
[----:B------:R-:W3:Y:S04]  /*0ba0*/  LDG.E.64.CONSTANT R84, desc[UR4][R70.64+0x10] ;  /* 0x0000100446547981 */ /* 0x000ee8000c1e9b00 */
[----:B------:R-:W3:Y:S04]  /*0bb0*/  LDG.E.64.CONSTANT R58, desc[UR4][R70.64+0x30] ;  /* 0x00003004463a7981 */ /* 0x000ee8000c1e9b00 */
[----:B0-----:R-:W3:Y:S04]  /*0bc0*/  LDG.E.64.CONSTANT R60, desc[UR4][R114.64] ;  /* 0x00000004723c7981 */ /* 0x001ee8000c1e9b00 */
[----:B------:R-:W3:Y:S04]  /*0bd0*/  LDG.E.64.CONSTANT R56, desc[UR4][R114.64+0x20] ;  /* 0x0000200472387981 */ /* 0x000ee8000c1e9b00 */
[----:B------:R-:W3:Y:S04]  /*0be0*/  LDG.E.64.CONSTANT R62, desc[UR4][R114.64+0x40] ;  /* 0x00004004723e7981 */ /* 0x000ee8000c1e9b00 */
[----:B------:R-:W3:Y:S04]  /*0bf0*/  LDG.E.64.CONSTANT R96, desc[UR4][R114.64+0x60] ;  /* 0x0000600472607981 */ /* 0x000ee8000c1e9b00 */
[----:B------:R-:W3:Y:S01]  /*0c00*/  LDG.E.64.CONSTANT R94, desc[UR4][R114.64+0x8] ;  /* 0x00000804725e7981 */ /* 0x000ee2000c1e9b00 */
[----:B-1----:R-:W-:-:S03]  /*0c10*/  DADD R68, R50, R54 ;  /* 0x0000000032447229 */ /* 0x002fc60000000036 */
[----:B------:R-:W3:Y:S04]  /*0c20*/  LDG.E.64.CONSTANT R88, desc[UR4][R114.64+0x28] ;  /* 0x0000280472587981 */ /* 0x000ee8000c1e9b00 */
[----:B------:R-:W3:Y:S04]  /*0c30*/  LDG.E.64.CONSTANT R86, desc[UR4][R114.64+0x48] ;  /* 0x0000480472567981 */ /* 0x000ee8000c1e9b00 */
[----:B------:R-:W3:Y:S01]  /*0c40*/  LDG.E.64.CONSTANT R82, desc[UR4][R114.64+0x68] ;  /* 0x0000680472527981 */ /* 0x000ee2000c1e9b00 */
[----:B------:R-:W-:-:S03]  /*0c50*/  DADD R110, R108, R64 ;  /* 0x000000006c6e7229 */ /* 0x000fc60000000040 */
        /* <DEDUP_REMOVED lines=13> */
[-C--:B----4-:R-:W-:Y:S02]  /*0d30*/  DFMA R112, R112, R68.reuse, RZ ;  /* 0x000000447070722b */ /* 0x090fe400000000ff */
[-C--:B---3--:R-:W-:Y:S02]  /*0d40*/  DFMA R52, R52, R68.reuse, RZ ;  /* 0x000000443434722b */ /* 0x088fe400000000ff */
[----:B------:R-:W-:Y:S01]  /*0d50*/  DFMA R92, R92, R68, RZ ;  /* 0x000000445c5c722b */ /* 0x000fe200000000ff */
[----:B------:R-:W2:Y:S01]  /*0d60*/  LDG.E.64.CONSTANT R68, desc[UR4][R114.64+0x38] ;  /* 0x0000380472447981 */ /* 0x000ea2000c1e9b00 */
[----:B------:R-:W-:-:S03]  /*0d70*/  DFMA R106, R106, R110, R66 ;  /* 0x0000006e6a6a722b */ /* 0x000fc60000000042 */
[----:B------:R-:W3:Y:S01]  /*0d80*/  LDG.E.64.CONSTANT R66, desc[UR4][R114.64+0x58] ;  /* 0x0000580472427981 */ /* 0x000ee2000c1e9b00 */
[-C--:B------:R-:W-:Y:S02]  /*0d90*/  DFMA R44, R44, R110.reuse, R112 ;  /* 0x0000006e2c2c722b */ /* 0x080fe40000000070 */
[-C--:B------:R-:W-:Y:S01]  /*0da0*/  DFMA R46, R46, R110.reuse, R52 ;  /* 0x0000006e2e2e722b */ /* 0x080fe20000000034 */
[----:B------:R-:W-:Y:S01]  /*0db0*/  LDS.64 R52, [R122+0xa8] ;  /* 0x0000a8007a347984 */ /* 0x000fe20000000a00 */
[----:B------:R-:W-:-:S03]  /*0dc0*/  DFMA R92, R48, R110, R92 ;  /* 0x0000006e305c722b */ /* 0x000fc6000000005c */
[----:B------:R-:W-:Y:S04]  /*0dd0*/  LDS.64 R110, [R122+0x70] ;  /* 0x000070007a6e7984 */ /* 0x000fe80000000a00 */
[----:B------:R-:W0:Y:S01]  /*0de0*/  LDS.64 R48, [R122+0xe0] ;  /* 0x0000e0007a307984 */ /* 0x000e220000000a00 */
[----:B------:R-:W-:Y:S02]  /*0df0*/  DADD R50, R50, -R54 ;  /* 0x0000000032327229 */ /* 0x000fe40000000836 */
[----:B------:R-:W-:-:S06]  /*0e00*/  DADD R64, R108, -R64 ;  /* 0x000000006c407229 */ /* 0x000fcc0000000840 */
[-C--:B------:R-:W-:Y:S02]  /*0e10*/  DFMA R60, R60, R50.reuse, RZ ;  /* 0x000000323c3c722b */ /* 0x080fe400000000ff */
[-C--:B------:R-:W-:Y:S02]  /*0e20*/  DFMA R56, R56, R50.reuse, RZ ;  /* 0x000000323838722b */ /* 0x080fe400000000ff */
[-C--:B------:R-:W-:Y:S02]  /*0e30*/  DFMA R62, R62, R50.reuse, RZ ;  /* 0x000000323e3e722b */ /* 0x080fe400000000ff */
[----:B------:R-:W-:Y:S02]  /*0e40*/  DFMA R96, R96, R50, RZ ;  /* 0x000000326060722b */ /* 0x000fe400000000ff */
[C-C-:B0-----:R-:W-:Y:S02]  /*0e50*/  DADD R54, R110.reuse, R48.reuse ;  /* 0x000000006e367229 */ /* 0x141fe40000000030 */
[----:B------:R-:W-:-:S02]  /*0e60*/  DADD R48, R110, -R48 ;  /* 0x000000006e307229 */ /* 0x000fc40000000830 */
[-C--:B------:R-:W-:Y:S02]  /*0e70*/  DFMA R60, R94, R64.reuse, R60 ;  /* 0x000000405e3c722b */ /* 0x080fe4000000003c */
[----:B------:R-:W-:Y:S02]  /*0e80*/  DFMA R56, R88, R64, R56 ;  /* 0x000000405838722b */ /* 0x000fe40000000038 */
[----:B------:R-:W-:Y:S02]  /*0e90*/  DFMA R84, R84, R54, R106 ;  /* 0x000000365454722b */ /* 0x000fe4000000006a */
[----:B------:R-:W-:Y:S02]  /*0ea0*/  DADD R106, R52, R52 ;  /* 0x00000000346a7229 */ /* 0x000fe40000000034 */
[-C--:B------:R-:W-:Y:S02]  /*0eb0*/  DFMA R62, R86, R64.reuse, R62 ;  /* 0x00000040563e722b */ /* 0x080fe4000000003e */
[----:B------:R-:W-:-:S02]  /*0ec0*/  DFMA R82, R82, R64, R96 ;  /* 0x000000405252722b */ /* 0x000fc40000000060 */
[-C--:B------:R-:W-:Y:S02]  /*0ed0*/  DFMA R58, R58, R54.reuse, R44 ;  /* 0x000000363a3a722b */ /* 0x080fe4000000002c */
[----:B------:R-:W-:Y:S02]  /*0ee0*/  DMUL R44, R106, 0.5 ;  /* 0x3fe000006a2c7828 */ /* 0x000fe40000000000 */
[----:B------:R-:W-:Y:S02]  /*0ef0*/  DFMA R46, R74, R54, R46 ;  /* 0x000000364a2e722b */ /* 0x000fe4000000002e */
[-C--:B------:R-:W-:Y:S02]  /*0f00*/  DFMA R60, R80, R48.reuse, R60 ;  /* 0x00000030503c722b */ /* 0x080fe4000000003c */
        /* <DEDUP_REMOVED lines=10> */
[----:B------:R-:W-:-:S06]  /*0fb0*/  DFMA R60, R70, R52, R60 ;  /* 0x00000034463c722b */ /* 0x000fcc000000003c */
[----:B------:R-:W-:Y:S02]  /*0fc0*/  DADD R72, R90, R72 ;  /* 0x000000005a487229 */ /* 0x000fe40000000048 */
[C-C-:B------:R-:W-:Y:S02]  /*0fd0*/  DADD R44, R84.reuse, -R60.reuse ;  /* 0x00000000542c7229 */ /* 0x140fe4000000083c */
[----:B------:R-:W-:-:S03]  /*0fe0*/  DADD R60, R84, R60 ;  /* 0x00000000543c7229 */ /* 0x000fc6000000003c */
[----:B------:R1:W-:Y:S04]  /*0ff0*/  STS.64 [R122+0xa8], R72 ;  /* 0x0000a8487a007388 */ /* 0x0003e80000000a00 */
[----:B------:R1:W-:Y:S04]  /*1000*/  STS.64 [R122+0x150], R44 ;  /* 0x0001502c7a007388 */ /* 0x0003e80000000a00 */
[----:B------:R1:W-:Y:S01]  /*1010*/  STS.64 [R122], R60 ;  /* 0x0000003c7a007388 */ /* 0x0003e20000000a00 */
[-C--:B--2---:R-:W-:Y:S02]  /*1020*/  DFMA R56, R68, R52.reuse, R56 ;  /* 0x000000344438722b */ /* 0x084fe40000000038 */
[----:B---3--:R-:W-:-:S06]  /*1030*/  DFMA R62, R66, R52, R62 ;  /* 0x00000034423e722b */ /* 0x008fcc000000003e */
        /* <DEDUP_REMOVED lines=8> */
.L_x_1555:
[----:B------:R-:W-:Y:S05]  /*10c0*/  BSYNC.RECONVERGENT B0 ;  /* 0x0000000000007941 */ /* 0x000fea0003800200 */
.L_x_1554:
[----:B01----:R-:W2:Y:S01]  /*10d0*/  LDG.E.64.CONSTANT R46, desc[UR4][R40.64+0x10] ;  /* 0x00001004282e7981 */ /* 0x003ea2000c1e9b00 */
[----:B------:R-:W-:Y:S02]  /*10e0*/  MOV R60, 0x6 ;  /* 0x00000006003c7802 */ /* 0x000fe40000000f00 */
[----:B------:R-:W-:Y:S01]  /*10f0*/  PRMT R121, R0, 0x5410, R121 ;  /* 0x0000541000797816 */ /* 0x000fe20000000079 */
        /* <DEDUP_REMOVED lines=11> */
[----:B------:R-:W4:Y:S04]  /*11b0*/  LDG.E.64.CONSTANT R62, desc[UR4][R40.64+0x50] ;  /* 0x00005004283e7981 */ /* 0x000f28000c1e9b00 */
[----:B------:R-:W4:Y:S01]  /*11c0*/  LDG.E.64.CONSTANT R64, desc[UR4][R40.64+0x70] ;  /* 0x0000700428407981 */ /* 0x000f22000c1e9b00 */
[----:B---3--:R-:W-:-:S03]  /*11d0*/  IMAD.WIDE R88, R89, 0x8, R2 ;  /* 0x0000000859587825 */ /* 0x008fc600078e0202 */
        /* <DEDUP_REMOVED lines=22> */
[----:B------:R-:W-:-:S04]  /*1340*/  DADD R94, R90, R92 ;  /* 0x000000005a5e7229 */ /* 0x000fc8000000005c */
[-C--:B-----5:R-:W-:Y:S02]  /*1350*/  DFMA R100, R38, R88.reuse, RZ ;  /* 0x000000582664722b */ /* 0x0a0fe400000000ff */
[-C--:B------:R-:W-:Y:S02]  /*1360*/  DFMA R102, R34, R88.reuse, RZ ;  /* 0x000000582266722b */ /* 0x080fe400000000ff */
[-C--:B------:R-:W-:Y:S02]  /*1370*/  DFMA R104, R30, R88.reuse, RZ ;  /* 0x000000581e68722b */ /* 0x080fe400000000ff */
[----:B------:R-:W-:Y:S02]  /*1380*/  DFMA R106, R26, R88, RZ ;  /* 0x000000581a6a722b */ /* 0x000fe400000000ff */
[----:B------:R-:W-:Y:S02]  /*1390*/  DADD R88, R90, -R92 ;  /* 0x000000005a587229 */ /* 0x000fe4000000085c */
[----:B------:R-:W-:-:S02]  /*13a0*/  DADD R90, R96, R98 ;  /* 0x00000000605a7229 */ /* 0x000fc40000000062 */
[----:B------:R-:W-:Y:S02]  /*13b0*/  DADD R86, R96, -R98 ;  /* 0x0000000060567229 */ /* 0x000fe40000000862 */
[----:B------:R-:W-:Y:S02]  /*13c0*/  DFMA R96, R36, R94, R100 ;  /* 0x0000005e2460722b */ /* 0x000fe40000000064 */
[----:B------:R-:W-:Y:S02]  /*13d0*/  DFMA R100, R14, R84, RZ ;  /* 0x000000540e64722b */ /* 0x000fe400000000ff */
[-C--:B------:R-:W-:Y:S02]  /*13e0*/  DFMA R92, R32, R94.reuse, R102 ;  /* 0x0000005e205c722b */ /* 0x080fe40000000066 */
[-C--:B------:R-:W-:Y:S02]  /*13f0*/  DFMA R104, R28, R94.reuse, R104 ;  /* 0x0000005e1c68722b */ /* 0x080fe40000000068 */
[----:B------:R-:W-:-:S02]  /*1400*/  DFMA R106, R24, R94, R106 ;  /* 0x0000005e186a722b */ /* 0x000fc4000000006a */
[----:B0-----:R-:W-:Y:S02]  /*1410*/  DADD R98, R40, R40 ;  /* 0x0000000028627229 */ /* 0x001fe40000000028 */
[----:B------:R-:W-:Y:S02]  /*1420*/  DFMA R100, R12, R88, R100 ;  /* 0x000000580c64722b */ /* 0x000fe40000000064 */
[----:B------:R-:W-:Y:S02]  /*1430*/  DFMA R102, R10, R84, RZ ;  /* 0x000000540a66722b */ /* 0x000fe400000000ff */
[-C--:B------:R-:W-:Y:S02]  /*1440*/  DFMA R94, R20, R90.reuse, R92 ;  /* 0x0000005a145e722b */ /* 0x080fe4000000005c */
[-C--:B------:R-:W-:Y:S02]  /*1450*/  DFMA R96, R22, R90.reuse, R96 ;  /* 0x0000005a1660722b */ /* 0x080fe40000000060 */
[----:B------:R-:W-:-:S02]  /*1460*/  DFMA R92, R18, R90, R104 ;  /* 0x0000005a125c722b */ /* 0x000fc40000000068 */
[----:B------:R-:W-:Y:S02]  /*1470*/  DFMA R90, R16, R90, R106 ;  /* 0x0000005a105a722b */ /* 0x000fe4000000006a */
[-C--:B------:R-:W-:Y:S02]  /*1480*/  DFMA R104, R6, R84.reuse, RZ ;  /* 0x000000540668722b */ /* 0x080fe400000000ff */
[----:B------:R-:W-:Y:S02]  /*1490*/  DFMA R106, R4, R84, RZ ;  /* 0x00000054046a722b */ /* 0x000fe400000000ff */
[----:B------:R-:W-:Y:S02]  /*14a0*/  DMUL R84, R98, 0.5 ;  /* 0x3fe0000062547828 */ /* 0x000fe40000000000 */
[----:B------:R-:W-:Y:S02]  /*14b0*/  DADD R40, R40, -R40 ;  /* 0x0000000028287229 */ /* 0x000fe40000000828 */
[----:B------:R-:W-:Y:S01]  /*14c0*/  DFMA R102, R8, R88, R102 ;  /* 0x000000580866722b */ /* 0x000fe20000000066 */
[----:B------:R-:W-:Y:S01]  /*14d0*/  BSSY.RECONVERGENT B0, `(.L_x_1556) ;  /* 0x0000097000007945 */ /* 0x000fe20003800200 */
[----:B--2---:R-:W-:-:S02]  /*14e0*/  DFMA R100, R46, R86, R100 ;  /* 0x000000562e64722b */ /* 0x004fc40000000064 */
[----:B----4-:R-:W-:Y:S02]  /*14f0*/  DFMA R96, R44, R84, R96 ;  /* 0x000000542c60722b */ /* 0x010fe40000000060 */
[-C--:B------:R-:W-:Y:S02]  /*1500*/  DFMA R104, R50, R88.reuse, R104 ;  /* 0x000000583268722b */ /* 0x080fe40000000068 */
[----:B------:R-:W-:Y:S02]  /*1510*/  DFMA R106, R52, R88, R106 ;  /* 0x00000058346a722b */ /* 0x000fe4000000006a */
[----:B------:R-:W-:Y:S02]  /*1520*/  DFMA R100, R58, R40, R100 ;  /* 0x000000283a64722b */ /* 0x000fe40000000064 */
[----:B------:R-:W-:Y:S02]  /*1530*/  DFMA R102, R54, R86, R102 ;  /* 0x000000563666722b */ /* 0x000fe40000000066 */
[----:B------:R-:W-:-:S02]  /*1540*/  DFMA R94, R48, R84, R94 ;  /* 0x00000054305e722b */ /* 0x000fc4000000005e */
[-C--:B------:R-:W-:Y:S02]  /*1550*/  DFMA R92, R56, R84.reuse, R92 ;  /* 0x00000054385c722b */ /* 0x080fe4000000005c */
[----:B------:R-:W-:Y:S02]  /*1560*/  DFMA R90, R60, R84, R90 ;  /* 0x000000543c5a722b */ /* 0x000fe4000000005a */
[----:B------:R-:W-:Y:S02]  /*1570*/  DADD R84, R96, -R100 ;  /* 0x0000000060547229 */ /* 0x000fe40000000864 */
[-C--:B------:R-:W-:Y:S02]  /*1580*/  DFMA R104, R62, R86.reuse, R104 ;  /* 0x000000563e68722b */ /* 0x080fe40000000068 */
[----:B------:R-:W-:Y:S02]  /*1590*/  DADD R96, R96, R100 ;  /* 0x0000000060607229 */ /* 0x000fe40000000064 */
[----:B------:R-:W-:-:S02]  /*15a0*/  DFMA R106, R64, R86, R106 ;  /* 0x00000056406a722b */ /* 0x000fc4000000006a */
[-C--:B---3--:R-:W-:Y:S02]  /*15b0*/  DFMA R102, R66, R40.reuse, R102 ;  /* 0x000000284266722b */ /* 0x088fe40000000066 */
[----:B------:R-:W-:-:S04]  /*15c0*/  DFMA R104, R2, R40, R104 ;  /* 0x000000280268722b */ /* 0x000fc80000000068 */
[----:B------:R-:W-:Y:S02]  /*15d0*/  DFMA R106, R68, R40, R106 ;  /* 0x00000028446a722b */ /* 0x000fe4000000006a */
[--C-:B------:R-:W-:Y:S02]  /*15e0*/  DADD R86, R94, -R102.reuse ;  /* 0x000000005e567229 */ /* 0x100fe40000000866 */
[----:B------:R-:W-:Y:S02]  /*15f0*/  DMUL R40, R82, R84 ;  /* 0x0000005452287228 */ /* 0x000fe40000000000 */
[----:B------:R-:W-:Y:S02]  /*1600*/  DADD R94, R94, R102 ;  /* 0x000000005e5e7229 */ /* 0x000fe40000000066 */
[----:B------:R-:W-:Y:S02]  /*1610*/  DMUL R78, R78, R96 ;  /* 0x000000604e4e7228 */ /* 0x000fe40000000000 */
[----:B------:R-:W-:-:S02]  /*1620*/  DADD R82, R92, -R104 ;  /* 0x000000005c527229 */ /* 0x000fc40000000868 */
[----:B------:R-:W-:Y:S02]  /*1630*/  DADD R92, R92, R104 ;  /* 0x000000005c5c7229 */ /* 0x000fe40000000068 */
[----:B------:R-:W-:Y:S02]  /*1640*/  DMUL R80, R80, R86 ;  /* 0x0000005650507228 */ /* 0x000fe40000000000 */
[--C-:B------:R-:W-:Y:S02]  /*1650*/  DADD R84, R40, R78.reuse ;  /* 0x0000000028547229 */ /* 0x100fe4000000004e */
[----:B------:R-:W-:Y:S02]  /*1660*/  DMUL R76, R76, R94 ;  /* 0x0000005e4c4c7228 */ /* 0x000fe40000000000 */
[----:B------:R-:W-:Y:S02]  /*1670*/  DADD R96, -R40, R78 ;  /* 0x0000000028607229 */ /* 0x000fe4000000014e */
[----:B------:R-:W-:-:S02]  /*1680*/  DADD R90, R90, R106 ;  /* 0x000000005a5a7229 */ /* 0x000fc4000000006a */
[----:B------:R-:W-:Y:S02]  /*1690*/  DMUL R72, R72, R82 ;  /* 0x0000005248487228 */ /* 0x000fe40000000000 */
[-C--:B------:R-:W-:Y:S02]  /*16a0*/  DFMA R88, R38, R84.reuse, RZ ;  /* 0x000000542658722b */ /* 0x080fe400000000ff */
[-C--:B------:R-:W-:Y:S02]  /*16b0*/  DFMA R86, R36, R84.reuse, RZ ;  /* 0x000000542456722b */ /* 0x080fe400000000ff */
[----:B------:R-:W-:Y:S02]  /*16c0*/  DFMA R82, R22, R84, RZ ;  /* 0x000000541652722b */ /* 0x000fe400000000ff */
[----:B------:R-:W-:Y:S02]  /*16d0*/  DMUL R70, R70, R92 ;  /* 0x0000005c46467228 */ /* 0x000fe40000000000 */
[----:B------:R-:W-:-:S02]  /*16e0*/  DADD R98, R80, R76 ;  /* 0x0000000050627229 */ /* 0x000fc4000000004c */
[----:B------:R-:W-:Y:S02]  /*16f0*/  DFMA R84, R44, R84, RZ ;  /* 0x000000542c54722b */ /* 0x000fe400000000ff */
[----:B------:R-:W-:Y:S02]  /*1700*/  DADD R92, -R80, R76 ;  /* 0x00000000505c7229 */ /* 0x000fe4000000014c */
[-C--:B------:R-:W-:Y:S02]  /*1710*/  DFMA R100, R14, R96.reuse, RZ ;  /* 0x000000600e64722b */ /* 0x080fe400000000ff */
[-C--:B------:R-:W-:Y:S02]  /*1720*/  DFMA R102, R12, R96.reuse, RZ ;  /* 0x000000600c66722b */ /* 0x080fe400000000ff */
[-C--:B------:R-:W-:Y:S02]  /*1730*/  DFMA R94, R46, R96.reuse, RZ ;  /* 0x000000602e5e722b */ /* 0x080fe400000000ff */
[----:B------:R-:W-:-:S02]  /*1740*/  DFMA R96, R58, R96, RZ ;  /* 0x000000603a60722b */ /* 0x000fc400000000ff */
        /* <DEDUP_REMOVED lines=21> */
[----:B------:R-:W-:Y:S02]  /*18a0*/  DFMA R102, R18, R102, R82 ;  /* 0x000000661266722b */ /* 0x000fe40000000052 */
[-C--:B------:R-:W-:Y:S01]  /*18b0*/  DFMA R94, R68, R96.reuse, R94 ;  /* 0x00000060445e722b */ /* 0x080fe2000000005e */
[----:B------:R-:W0:Y:S01]  /*18c0*/  S2R R83, SR_TID.X ;  /* 0x0000000000537919 */ /* 0x000e220000002100 */
[----:B------:R-:W-:-:S02]  /*18d0*/  DFMA R98, R4, R96, R98 ;  /* 0x000000600462722b */ /* 0x000fc40000000062 */
[----:B------:R-:W-:Y:S02]  /*18e0*/  DFMA R84, R60, R90, R84 ;  /* 0x0000005a3c54722b */ /* 0x000fe40000000054 */
[-C--:B------:R-:W-:Y:S02]  /*18f0*/  DFMA R100, R52, R96.reuse, R100 ;  /* 0x000000603464722b */ /* 0x080fe40000000064 */
[----:B------:R-:W-:Y:S02]  /*1900*/  DFMA R92, R64, R96, R92 ;  /* 0x00000060405c722b */ /* 0x000fe4000000005c */
[-C--:B------:R-:W-:Y:S02]  /*1910*/  DFMA R88, R26, R90.reuse, R88 ;  /* 0x0000005a1a58722b */ /* 0x080fe40000000058 */
[-C--:B------:R-:W-:Y:S02]  /*1920*/  DFMA R86, R24, R90.reuse, R86 ;  /* 0x0000005a1856722b */ /* 0x080fe40000000056 */
[----:B------:R-:W-:-:S02]  /*1930*/  DFMA R102, R16, R90, R102 ;  /* 0x0000005a1066722b */ /* 0x000fc40000000066 */
[----:B------:R-:W-:Y:S01]  /*1940*/  DADD R96, R84, R94 ;  /* 0x0000000054607229 */ /* 0x000fe2000000005e */
[----:B------:R-:W-:Y:S06]  /*1950*/  BAR.SYNC.DEFER_BLOCKING 0x0 ;  /* 0x0000000000007b1d */ /* 0x000fec0000010000 */
[----:B------:R-:W-:Y:S02]  /*1960*/  DADD R84, R88, -R98 ;  /* 0x0000000058547229 */ /* 0x000fe40000000862 */
[----:B------:R-:W-:Y:S02]  /*1970*/  DADD R90, R86, -R100 ;  /* 0x00000000565a7229 */ /* 0x000fe40000000864 */
[----:B------:R-:W-:-:S02]  /*1980*/  DADD R94, R102, -R92 ;  /* 0x00000000665e7229 */ /* 0x000fc4000000085c */
[----:B------:R-:W-:Y:S02]  /*1990*/  DADD R88, R88, R98 ;  /* 0x0000000058587229 */ /* 0x000fe40000000062 */
        /* <DEDUP_REMOVED lines=8> */
[----:B------:R1:W-:Y:S01]  /*1a20*/  STS.64 [R75+0x10], R92 ;  /* 0x0000105c4b007388 */ /* 0x0003e20000000a00 */
[----:B------:R-:W-:Y:S06]  /*1a30*/  BAR.SYNC.DEFER_BLOCKING 0x0 ;  /* 0x0000000000007b1d */ /* 0x000fec0000010000 */
[----:B0-----:R-:W-:Y:S05]  /*1a40*/  @P1 BRA `(.L_x_1557) ;  /* 0x0000000000fc1947 */ /* 0x001fea0003800000 */
[----:B------:R-:W-:-:S05]  /*1a50*/  IMAD R0, R120, -0x30, R75 ;  /* 0xffffffd078007824 */ /* 0x000fca00078e024b */
[----:B-1----:R-:W-:Y:S04]  /*1a60*/  LDS.64 R74, [R0] ;  /* 0x00000000004a7984 */ /* 0x002fe80000000a00 */
[----:B------:R-:W0:Y:S04]  /*1a70*/  LDS.64 R84, [R0+0x150] ;  /* 0x0001500000547984 */ /* 0x000e280000000a00 */
[----:B------:R-:W-:Y:S04]  /*1a80*/  LDS.64 R96, [R0+0x38] ;  /* 0x0000380000607984 */ /* 0x000fe80000000a00 */
[----:B------:R-:W1:Y:S04]  /*1a90*/  LDS.64 R90, [R0+0x118] ;  /* 0x00011800005a7984 */ /* 0x000e680000000a00 */
[----:B------:R-:W-:Y:S04]  /*1aa0*/  LDS.64 R98, [R0+0x70] ;  /* 0x0000700000627984 */ /* 0x000fe80000000a00 */
[----:B------:R-:W2:Y:S04]  /*1ab0*/  LDS.64 R100, [R0+0xe0] ;  /* 0x0000e00000647984 */ /* 0x000ea80000000a00 */
[----:B------:R-:W3:Y:S01]  /*1ac0*/  LDS.64 R88, [R0+0xa8] ;  /* 0x0000a80000587984 */ /* 0x000ee20000000a00 */
[----:B0-----:R-:W-:-:S02]  /*1ad0*/  DADD R86, R74, R84 ;  /* 0x000000004a567229 */ /* 0x001fc40000000054 */
[----:B------:R-:W-:-:S06]  /*1ae0*/  DADD R74, R74, -R84 ;  /* 0x000000004a4a7229 */ /* 0x000fcc0000000854 */
[-C--:B------:R-:W-:Y:S02]  /*1af0*/  DFMA R104, R38, R86.reuse, RZ ;  /* 0x000000562668722b */ /* 0x080fe400000000ff */
[-C--:B------:R-:W-:Y:S02]  /*1b00*/  DFMA R102, R36, R86.reuse, RZ ;  /* 0x000000562466722b */ /* 0x080fe400000000ff */
[-C--:B------:R-:W-:Y:S02]  /*1b10*/  DFMA R92, R22, R86.reuse, RZ ;  /* 0x00000056165c722b */ /* 0x080fe400000000ff */
[--C-:B-1----:R-:W-:Y:S02]  /*1b20*/  DADD R94, R96, R90.reuse ;  /* 0x00000000605e7229 */ /* 0x102fe4000000005a */
[----:B------:R-:W-:Y:S02]  /*1b30*/  DFMA R86, R44, R86, RZ ;  /* 0x000000562c56722b */ /* 0x000fe400000000ff */
[----:B------:R-:W-:-:S02]  /*1b40*/  DADD R96, R96, -R90 ;  /* 0x0000000060607229 */ /* 0x000fc4000000085a */
[-C--:B------:R-:W-:Y:S02]  /*1b50*/  DFMA R84, R12, R74.reuse, RZ ;  /* 0x0000004a0c54722b */ /* 0x080fe400000000ff */
[----:B------:R-:W-:Y:S02]  /*1b60*/  DFMA R108, R46, R74, RZ ;  /* 0x0000004a2e6c722b */ /* 0x000fe400000000ff */
[----:B------:R-:W-:Y:S02]  /*1b70*/  DFMA R90, R48, R94, R86 ;  /* 0x0000005e305a722b */ /* 0x000fe40000000056 */
[-C--:B------:R-:W-:Y:S02]  /*1b80*/  DFMA R86, R14, R74.reuse, RZ ;  /* 0x0000004a0e56722b */ /* 0x080fe400000000ff */
[----:B------:R-:W-:Y:S02]  /*1b90*/  DFMA R110, R58, R74, RZ ;  /* 0x0000004a3a6e722b */ /* 0x000fe400000000ff */
[----:B------:R-:W-:-:S02]  /*1ba0*/  DFMA R104, R34, R94, R104 ;  /* 0x0000005e2268722b */ /* 0x000fc40000000068 */
[-C--:B------:R-:W-:Y:S02]  /*1bb0*/  DFMA R102, R32, R94.reuse, R102 ;  /* 0x0000005e2066722b */ /* 0x080fe40000000066 */
[----:B------:R-:W-:Y:S02]  /*1bc0*/  DFMA R92, R20, R94, R92 ;  /* 0x0000005e145c722b */ /* 0x000fe4000000005c */
[----:B--2---:R-:W-:Y:S02]  /*1bd0*/  DADD R94, R98, R100 ;  /* 0x00000000625e7229 */ /* 0x004fe40000000064 */
[----:B---3--:R-:W-:Y:S02]  /*1be0*/  DADD R106, R88, R88 ;  /* 0x00000000586a7229 */ /* 0x008fe40000000058 */
[-C--:B------:R-:W-:Y:S02]  /*1bf0*/  DFMA R86, R10, R96.reuse, R86 ;  /* 0x000000600a56722b */ /* 0x080fe40000000056 */
[----:B------:R-:W-:-:S02]  /*1c00*/  DFMA R84, R8, R96, R84 ;  /* 0x000000600854722b */ /* 0x000fc40000000054 */
[-C--:B------:R-:W-:Y:S02]  /*1c10*/  DFMA R74, R54, R96.reuse, R108 ;  /* 0x00000060364a722b */ /* 0x080fe4000000006c */
[----:B------:R-:W-:Y:S02]  /*1c20*/  DADD R100, R98, -R100 ;  /* 0x0000000062647229 */ /* 0x000fe40000000864 */
[----:B------:R-:W-:Y:S02]  /*1c30*/  DFMA R96, R66, R96, R110 ;  /* 0x000000604260722b */ /* 0x000fe4000000006e */
[----:B------:R-:W-:Y:S02]  /*1c40*/  DMUL R98, R106, 0.5 ;  /* 0x3fe000006a627828 */ /* 0x000fe40000000000 */
        /* <DEDUP_REMOVED lines=31> */
.L_x_1557:
[----:B------:R-:W-:Y:S05]  /*1e40*/  BSYNC.RECONVERGENT B0 ;  /* 0x0000000000007941 */ /* 0x000fea0003800200 */
.L_x_1556:
[----:B------:R-:W-:Y:S06]  /*1e50*/  BAR.SYNC.DEFER_BLOCKING 0x0 ;  /* 0x0000000000007b1d */ /* 0x000fec0000010000 */
[----:B------:R-:W-:Y:S04]  /*1e60*/  BSSY.RECONVERGENT B0, `(.L_x_1558) ;  /* 0x000003e000007945 */ /* 0x000fe80003800200 */
[----:B------:R-:W-:Y:S05]  /*1e70*/  @P1 BRA `(.L_x_1559) ;  /* 0x0000000000f01947 */ /* 0x000fea0003800000 */
[----:B0-----:R-:W-:-:S05]  /*1e80*/  LOP3.LUT R0, R83, 0xffff, RZ, 0xc0, !PT ;  /* 0x0000ffff53007812 */ /* 0x001fca00078ec0ff */
[----:B------:R-:W-:-:S05]  /*1e90*/  IMAD R0, R0, 0x2493, RZ ;  /* 0x0000249300007824 */ /* 0x000fca00078e02ff */
[----:B------:R-:W-:-:S05]  /*1ea0*/  SHF.R.U32.HI R0, RZ, 0x10, R0 ;  /* 0x00000010ff007819 */ /* 0x000fca0000011600 */
[----:B------:R-:W-:-:S04]  /*1eb0*/  IMAD R119, R0, -0x150, R119 ;  /* 0xfffffeb000777824 */ /* 0x000fc800078e0277 */
[----:B------:R-:W-:-:S05]  /*1ec0*/  IMAD R119, R120, 0x8, R119 ;  /* 0x0000000878777824 */ /* 0x000fca00078e0277 */
[----:B------:R-:W-:Y:S04]  /*1ed0*/  LDS.64 R72, [R119] ;  /* 0x0000000077487984 */ /* 0x000fe80000000a00 */
[----:B-1----:R-:W0:Y:S04]  /*1ee0*/  LDS.64 R74, [R119+0x930] ;  /* 0x00093000774a7984 */ /* 0x002e280000000a00 */
[----:B------:R-:W-:Y:S04]  /*1ef0*/  LDS.64 R78, [R119+0x188] ;  /* 0x00018800774e7984 */ /* 0x000fe80000000a00 */
[----:B------:R-:W1:Y:S04]  /*1f00*/  LDS.64 R80, [R119+0x7a8] ;  /* 0x0007a80077507984 */ /* 0x000e680000000a00 */
[----:B------:R-:W-:Y:S04]  /*1f10*/  LDS.64 R70, [R119+0x310] ;  /* 0x0003100077467984 */ /* 0x000fe80000000a00 */
[----:B------:R-:W2:Y:S04]  /*1f20*/  LDS.64 R42, [R119+0x620] ;  /* 0x00062000772a7984 */ /* 0x000ea80000000a00 */
[----:B------:R-:W3:Y:S01]  /*1f30*/  LDS.64 R40, [R119+0x498] ;  /* 0x0004980077287984 */ /* 0x000ee20000000a00 */
[----:B0-----:R-:W-:-:S02]  /*1f40*/  DADD R76, R72, R74 ;  /* 0x00000000484c7229 */ /* 0x001fc4000000004a */
[----:B------:R-:W-:Y:S02]  /*1f50*/  DADD R72, R72, -R74 ;  /* 0x0000000048487229 */ /* 0x000fe4000000084a */
[C-C-:B-1----:R-:W-:Y:S02]  /*1f60*/  DADD R74, R78.reuse, R80.reuse ;  /* 0x000000004e4a7229 */ /* 0x142fe40000000050 */
[----:B------:R-:W-:-:S04]  /*1f70*/  DADD R78, R78, -R80 ;  /* 0x000000004e4e7229 */ /* 0x000fc80000000850 */
[-C--:B------:R-:W-:Y:S02]  /*1f80*/  DFMA R12, R12, R72.reuse, RZ ;  /* 0x000000480c0c722b */ /* 0x080fe400000000ff */
[----:B------:R-:W-:Y:S02]  /*1f90*/  DFMA R14, R14, R72, RZ ;  /* 0x000000480e0e722b */ /* 0x000fe400000000ff */
[-C--:B------:R-:W-:Y:S02]  /*1fa0*/  DFMA R38, R38, R76.reuse, RZ ;  /* 0x0000004c2626722b */ /* 0x080fe400000000ff */
[-C--:B------:R-:W-:Y:S02]  /*1fb0*/  DFMA R36, R36, R76.reuse, RZ ;  /* 0x0000004c2424722b */ /* 0x080fe400000000ff */
[-C--:B------:R-:W-:Y:S02]  /*1fc0*/  DFMA R22, R22, R76.reuse, RZ ;  /* 0x0000004c1616722b */ /* 0x080fe400000000ff */
[----:B------:R-:W-:-:S02]  /*1fd0*/  DFMA R44, R44, R76, RZ ;  /* 0x0000004c2c2c722b */ /* 0x000fc400000000ff */
[-C--:B------:R-:W-:Y:S02]  /*1fe0*/  DFMA R46, R46, R72.reuse, RZ ;  /* 0x000000482e2e722b */ /* 0x080fe400000000ff */
[----:B------:R-:W-:Y:S02]  /*1ff0*/  DFMA R58, R58, R72, RZ ;  /* 0x000000483a3a722b */ /* 0x000fe400000000ff */
[-C--:B------:R-:W-:Y:S02]  /*2000*/  DFMA R12, R8, R78.reuse, R12 ;  /* 0x0000004e080c722b */ /* 0x080fe4000000000c */
[----:B------:R-:W-:Y:S02]  /*2010*/  DFMA R14, R10, R78, R14 ;  /* 0x0000004e0a0e722b */ /* 0x000fe4000000000e */
[----:B--2---:R-:W-:Y:S02]  /*2020*/  DADD R8, R70, R42 ;  /* 0x0000000046087229 */ /* 0x004fe4000000002a */
[----:B------:R-:W-:-:S02]  /*2030*/  DFMA R38, R34, R74, R38 ;  /* 0x0000004a2226722b */ /* 0x000fc40000000026 */
[-C--:B------:R-:W-:Y:S02]  /*2040*/  DFMA R36, R32, R74.reuse, R36 ;  /* 0x0000004a2024722b */ /* 0x080fe40000000024 */
[-C--:B------:R-:W-:Y:S02]  /*2050*/  DFMA R22, R20, R74.reuse, R22 ;  /* 0x0000004a1416722b */ /* 0x080fe40000000016 */
[----:B------:R-:W-:Y:S02]  /*2060*/  DFMA R44, R48, R74, R44 ;  /* 0x0000004a302c722b */ /* 0x000fe4000000002c */
[-C--:B------:R-:W-:Y:S02]  /*2070*/  DFMA R46, R54, R78.reuse, R46 ;  /* 0x0000004e362e722b */ /* 0x080fe4000000002e */
[----:B------:R-:W-:Y:S02]  /*2080*/  DFMA R58, R66, R78, R58 ;  /* 0x0000004e423a722b */ /* 0x000fe4000000003a */
[----:B---3--:R-:W-:-:S02]  /*2090*/  DADD R10, R40, R40 ;  /* 0x00000000280a7229 */ /* 0x008fc40000000028 */
        /* <DEDUP_REMOVED lines=26> */
.L_x_1559:
[----:B------:R-:W-:Y:S05]  /*2240*/  BSYNC.RECONVERGENT B0 ;  /* 0x0000000000007941 */ /* 0x000fea0003800200 */
.L_x_1558:
        /* <DEDUP_REMOVED lines=13> */
.L_x_1560:
        /* <DEDUP_REMOVED lines=14> */
.L_x_3084:


//--------------------- .text._Z30massMatrixMultiplySharedKernelILi7ELi7ELi2EEviPKdS1_S1_S1_Pd --------------------------
	.section	.text._Z30massMatrixMultiplySharedKernelILi7ELi7ELi2EEviPKdS1_S1_S1_Pd,"ax",@progbits
	.align	128
        .global         _Z30massMatrixMultiplySharedKernelILi7ELi7ELi2EEviPKdS1_S1_S1_Pd
        .type           _Z30massMatrixMultiplySharedKernelILi7ELi7ELi2EEviPKdS1_S1_S1_Pd,@function
        .size           _Z30massMatrixMultiplySharedKernelILi7ELi7ELi2EEviPKdS1_S1_S1_Pd,(.L_x_3085 - _Z30massMatrixMultiplySharedKernelILi7ELi7ELi2EEviPKdS1_S1_S1_Pd)
        .other          _Z30massMatrixMultiplySharedKernelILi7ELi7ELi2EEviPKdS1_S1_S1_Pd,@"STO_CUDA_ENTRY STV_DEFAULT"
_Z30massMatrixMultiplySharedKernelILi7ELi7ELi2EEviPKdS1_S1_S1_Pd:
.text._Z30massMatrixMultiplySharedKernelILi7ELi7ELi2EEviPKdS1_S1_S1_Pd:
        /* <DEDUP_REMOVED lines=9> */
[C---:B----4-:R-:W-:Y:S01]  /*0090*/  @!P0 IMAD.WIDE.U32 R10, R0.reuse, 0x8, R10 ;  /* 0x00000008000a8825 */ /* 0x050fe200078e000a */
[----:B--2---:R0:W2:Y:S04]  /*00a0*/  @!P0 LDG.E.64.CONSTANT R32, desc[UR8][R8.64] ;  /* 0x0000000808208981 */ /* 0x0040a8000c1e9b00 */
[----:B------:R-:W3:Y:S01]  /*00b0*/  @!P0 LDG.E.64.CONSTANT R34, desc[UR8][R10.64] ;  /* 0x000000080a228981 */ /* 0x000ee2000c1e9b00 */
[----:B------:R-:W1:Y:S01]  /*00c0*/  S2UR UR7, SR_CgaCtaId ;  /* 0x00000000000779c3 */ /* 0x000e620000008800 */
[----:B------:R-:W-:Y:S01]  /*00d0*/  VOTEU.ALL UP0, P0 ;  /* 0x0000000000ff7886 */ /* 0x000fe20000000000 */
[----:B------:R-:W-:Y:S01]  /*00e0*/  UMOV UR4, 0x400 ;  /* 0x0000040000047882 */ /* 0x000fe20000000000 */
[C---:B------:R-:W-:Y:S02]  /*00f0*/  ISETP.GE.U32.AND P1, PT, R0.reuse, 0x31, PT ;  /* 0x000000310000780c */ /* 0x040fe40003f26070 */
[----:B------:R-:W-:Y:S01]  /*0100*/  ISETP.GT.U32.AND P2, PT, R0, 0x30, PT ;  /* 0x000000300000780c */ /* 0x000fe20003f44070 */
[----:B------:R-:W-:-:S02]  /*0110*/  @!UP0 UIADD3 UR5, UPT, UPT, UR4, 0x1570, URZ ;  /* 0x0000157004058890 */ /* 0x000fc4000fffe0ff */
[----:B------:R-:W-:Y:S02]  /*0120*/  @!UP0 UIADD3 UR6, UPT, UPT, UR4, 0x15f0, URZ ;  /* 0x000015f004068890 */ /* 0x000fe4000fffe0ff */
[----:B-1----:R-:W-:Y:S02]  /*0130*/  @!UP0 ULEA UR5, UR7, UR5, 0x18 ;  /* 0x0000000507058291 */ /* 0x002fe4000f8ec0ff */
[----:B------:R-:W-:Y:S02]  /*0140*/  @!UP0 ULEA UR6, UR7, UR6, 0x18 ;  /* 0x0000000607068291 */ /* 0x000fe4000f8ec0ff */
[----:B------:R-:W-:Y:S02]  /*0150*/  ULEA UR4, UR7, UR4, 0x18 ;  /* 0x0000000407047291 */ /* 0x000fe4000f8ec0ff */
[C---:B------:R-:W-:Y:S02]  /*0160*/  @!P0 LEA R3, R0.reuse, UR5, 0x3 ;  /* 0x0000000500038c11 */ /* 0x040fe4000f8e18ff */
[----:B0-----:R-:W-:-:S03]  /*0170*/  @!P0 LEA R9, R0, UR6, 0x3 ;  /* 0x0000000600098c11 */ /* 0x001fc6000f8e18ff */
[----:B------:R-:W0:Y:S01]  /*0180*/  LDCU UR5, c[0x0][0x380] ;  /* 0x00007000ff0577ac */ /* 0x000e220008000800 */
[----:B--2---:R1:W-:Y:S04]  /*0190*/  @!P0 STS.64 [R3], R32 ;  /* 0x0000002003008388 */ /* 0x0043e80000000a00 */
[----:B---3--:R-:W-:Y:S01]  /*01a0*/  @!P0 STS.64 [R9], R34 ;  /* 0x0000002209008388 */ /* 0x008fe20000000a00 */
[----:B------:R-:W-:Y:S06]  /*01b0*/  BAR.SYNC.DEFER_BLOCKING 0x0 ;  /* 0x0000000000007b1d */ /* 0x000fec0000010000 */
[----:B-1----:R-:W1:Y:S01]  /*01c0*/  S2R R3, SR_CTAID.X ;  /* 0x0000000000037919 */ /* 0x002e620000002500 */
[----:B------:R-:W2:Y:S04]  /*01d0*/  LDS.128 R28, [UR4+0x15f0] ;  /* 0x0015f004ff1c7984 */ /* 0x000ea80008000c00 */
[----:B------:R-:W3:Y:S04]  /*01e0*/  LDS.128 R8, [UR4+0x1580] ;  /* 0x00158004ff087984 */ /* 0x000ee80008000c00 */
[----:B------:R-:W4:Y:S04]  /*01f0*/  LDS.128 R16, [UR4+0x1590] ;  /* 0x00159004ff107984 */ /* 0x000f280008000c00 */
[----:B------:R-:W4:Y:S01]  /*0200*/  LDS.128 R24, [UR4+0x1570] ;  /* 0x00157004ff187984 */ /* 0x000f220008000c00 */
[----:B-1----:R-:W-:-:S03]  /*0210*/  IMAD R3, R3, 0x2, R2 ;  /* 0x0000000203037824 */ /* 0x002fc600078e0202 */
[----:B------:R-:W1:Y:S02]  /*0220*/  LDS.128 R12, [UR4+0x1600] ;  /* 0x00160004ff0c7984 */ /* 0x000e640008000c00 */
[----:B0-----:R-:W-:Y:S02]  /*0230*/  ISETP.LT.AND P0, PT, R3, UR5, !P1 ;  /* 0x0000000503007c0c */ /* 0x001fe4000cf01270 */
[----:B------:R-:W0:Y:S04]  /*0240*/  LDS.128 R20, [UR4+0x1610] ;  /* 0x00161004ff147984 */ /* 0x000e280008000c00 */
[----:B------:R-:W-:Y:S01]  /*0250*/  LDS.128 R32, [UR4+0x15b0] ;  /* 0x0015b004ff207984 */ /* 0x000fe20008000c00 */
[----:B--2---:R-:W-:Y:S02]  /*0260*/  R2UR UR42, R30 ;  /* 0x000000001e2a72ca */ /* 0x004fe400000e0000 */
[----:B------:R-:W-:-:S02]  /*0270*/  R2UR UR43, R31 ;  /* 0x000000001f2b72ca */ /* 0x000fc400000e0000 */
[----:B------:R-:W-:Y:S02]  /*0280*/  R2UR UR10, R28 ;  /* 0x000000001c0a72ca */ /* 0x000fe400000e0000 */
[----:B------:R-:W-:Y:S02]  /*0290*/  R2UR UR11, R29 ;  /* 0x000000001d0b72ca */ /* 0x000fe400000e0000 */
[----:B------:R-:W2:Y:S01]  /*02a0*/  LDS.128 R28, [UR4+0x1620] ;  /* 0x00162004ff1c7984 */ /* 0x000ea20008000c00 */
[----:B---3--:R-:W-:Y:S02]  /*02b0*/  R2UR UR44, R10 ;  /* 0x000000000a2c72ca */ /* 0x008fe400000e0000 */
[----:B------:R-:W-:Y:S02]  /*02c0*/  R2UR UR45, R11 ;  /* 0x000000000b2d72ca */ /* 0x000fe400000e0000 */
[----:B------:R-:W-:Y:S02]  /*02d0*/  R2UR UR12, R8 ;  /* 0x00000000080c72ca */ /* 0x000fe400000e0000 */
[----:B------:R-:W-:-:S02]  /*02e0*/  R2UR UR13, R9 ;  /* 0x00000000090d72ca */ /* 0x000fc400000e0000 */
[----:B------:R-:W3:Y:S01]  /*02f0*/  LDS.128 R8, [UR4+0x1630] ;  /* 0x00163004ff087984 */ /* 0x000ee20008000c00 */
[----:B----4-:R-:W-:Y:S02]  /*0300*/  R2UR UR16, R16 ;  /* 0x00000000101072ca */ /* 0x010fe400000e0000 */
[----:B------:R-:W-:Y:S02]  /*0310*/  LOP3.LUT R16, R0, 0xffff, RZ, 0xc0, !PT ;  /* 0x0000ffff00107812 */ /* 0x000fe400078ec0ff */
[----:B------:R-:W-:Y:S02]  /*0320*/  R2UR UR48, R18 ;  /* 0x00000000123072ca */ /* 0x000fe400000e0000 */
[----:B------:R-:W-:Y:S02]  /*0330*/  R2UR UR49, R19 ;  /* 0x00000000133172ca */ /* 0x000fe400000e0000 */
[----:B------:R-:W-:Y:S02]  /*0340*/  R2UR UR17, R17 ;  /* 0x00000000111172ca */ /* 0x000fe400000e0000 */
[----:B------:R-:W-:-:S02]  /*0350*/  R2UR UR40, R26 ;  /* 0x000000001a2872ca */ /* 0x000fc400000e0000 */
[----:B------:R-:W-:Y:S02]  /*0360*/  R2UR UR41, R27 ;  /* 0x000000001b2972ca */ /* 0x000fe400000e0000 */
[----:B------:R-:W-:Y:S02]  /*0370*/  R2UR UR6, R24 ;  /* 0x00000000180672ca */ /* 0x000fe400000e0000 */
[----:B------:R-:W-:Y:S02]  /*0380*/  R2UR UR7, R25 ;  /* 0x00000000190772ca */ /* 0x000fe400000e0000 */
[----:B-1----:R-:W-:Y:S01]  /*0390*/  R2UR UR46, R14 ;  /* 0x000000000e2e72ca */ /* 0x002fe200000e0000 */
[----:B------:R-:W1:Y:S01]  /*03a0*/  LDS.128 R24, [UR4+0x15a0] ;  /* 0x0015a004ff187984 */ /* 0x000e620008000c00 */
[----:B------:R-:W-:Y:S02]  /*03b0*/  R2UR UR47, R15 ;  /* 0x000000000f2f72ca */ /* 0x000fe400000e0000 */
[----:B------:R-:W-:-:S02]  /*03c0*/  R2UR UR14, R12 ;  /* 0x000000000c0e72ca */ /* 0x000fc400000e0000 */
[----:B------:R-:W-:Y:S02]  /*03d0*/  R2UR UR15, R13 ;  /* 0x000000000d0f72ca */ /* 0x000fe400000e0000 */
[----:B------:R-:W4:Y:S01]  /*03e0*/  LDS.128 R12, [UR4+0x15c0] ;  /* 0x0015c004ff0c7984 */ /* 0x000f220008000c00 */
[----:B0-----:R-:W-:Y:S02]  /*03f0*/  R2UR UR50, R22 ;  /* 0x00000000163272ca */ /* 0x001fe400000e0000 */
[----:B------:R-:W-:Y:S02]  /*0400*/  R2UR UR51, R23 ;  /* 0x00000000173372ca */ /* 0x000fe400000e0000 */
[----:B--2---:R-:W-:Y:S01]  /*0410*/  R2UR UR22, R28 ;  /* 0x000000001c1672ca */ /* 0x004fe200000e0000 */
[----:B------:R-:W-:Y:S01]  /*0420*/  IMAD R28, R16, 0x2493, RZ ;  /* 0x00002493101c7824 */ /* 0x000fe200078e02ff */
[----:B------:R-:W-:Y:S01]  /*0430*/  R2UR UR23, R29 ;  /* 0x000000001d1772ca */ /* 0x000fe200000e0000 */
[----:B------:R-:W0:Y:S01]  /*0440*/  LDS.128 R16, [UR4+0x1640] ;  /* 0x00164004ff107984 */ /* 0x000e220008000c00 */
[----:B------:R-:W-:-:S02]  /*0450*/  PRMT R29, R0, 0x9910, RZ ;  /* 0x00009910001d7816 */ /* 0x000fc400000000ff */
[----:B------:R-:W-:Y:S02]  /*0460*/  SHF.R.U32.HI R28, RZ, 0x10, R28 ;  /* 0x00000010ff1c7819 */ /* 0x000fe4000001161c */
[----:B---3--:R-:W-:Y:S01]  /*0470*/  R2UR UR26, R8 ;  /* 0x00000000081a72ca */ /* 0x008fe200000e0000 */
[----:B------:R-:W-:Y:S01]  /*0480*/  IMAD R29, R29, 0x25, RZ ;  /* 0x000000251d1d7824 */ /* 0x000fe200078e02ff */
[----:B------:R-:W-:Y:S02]  /*0490*/  R2UR UR27, R9 ;  /* 0x00000000091b72ca */ /* 0x000fe400000e0000 */
[----:B------:R-:W2:Y:S01]  /*04a0*/  @P0 LDC.64 R8, c[0x0][0x3a0] ;  /* 0x0000e800ff080b82 */ /* 0x000ea20000000a00 */
[----:B------:R-:W-:Y:S01]  /*04b0*/  R2UR UR55, R31 ;  /* 0x000000001f3772ca */ /* 0x000fe200000e0000 */
[----:B------:R-:W-:Y:S01]  /*04c0*/  IMAD.MOV R31, RZ, RZ, -R28 ;  /* 0x000000ffff1f7224 */ /* 0x000fe200078e0a1c */
[----:B------:R-:W-:Y:S02]  /*04d0*/  R2UR UR54, R30 ;  /* 0x000000001e3672ca */ /* 0x000fe400000e0000 */
[----:B------:R-:W-:-:S02]  /*04e0*/  LOP3.LUT R30, R29, 0xffff, RZ, 0xc0, !PT ;  /* 0x0000ffff1d1e7812 */ /* 0x000fc400078ec0ff */
[----:B------:R-:W-:Y:S02]  /*04f0*/  PRMT R29, R31, 0x7710, RZ ;  /* 0x000077101f1d7816 */ /* 0x000fe400000000ff */
[----:B------:R-:W-:Y:S02]  /*0500*/  R2UR UR59, R11 ;  /* 0x000000000b3b72ca */ /* 0x000fe400000e0000 */
[----:B------:R-:W-:Y:S01]  /*0510*/  R2UR UR18, R20 ;  /* 0x00000000141272ca */ /* 0x000fe200000e0000 */
[----:B------:R-:W-:Y:S01]  /*0520*/  IMAD.IADD R11, R29, 0x1, R0 ;  /* 0x000000011d0b7824 */ /* 0x000fe200078e0200 */
[----:B------:R-:W-:Y:S02]  /*0530*/  R2UR UR19, R21 ;  /* 0x00000000151372ca */ /* 0x000fe400000e0000 */
[----:B------:R-:W3:Y:S01]  /*0540*/  LDS.128 R20, [UR4+0x15d0] ;  /* 0x0015d004ff147984 */ /* 0x000ee20008000c00 */
[----:B-1----:R-:W-:Y:S02]  /*0550*/  R2UR UR52, R26 ;  /* 0x000000001a3472ca */ /* 0x002fe400000e0000 */
[----:B------:R-:W-:-:S02]  /*0560*/  LOP3.LUT R11, R11, 0xffff, RZ, 0xc0, !PT ;  /* 0x0000ffff0b0b7812 */ /* 0x000fc400078ec0ff */
[----:B------:R-:W-:Y:S02]  /*0570*/  R2UR UR53, R27 ;  /* 0x000000001b3572ca */ /* 0x000fe400000e0000 */
[----:B------:R-:W-:Y:S02]  /*0580*/  R2UR UR20, R24 ;  /* 0x00000000181472ca */ /* 0x000fe400000e0000 */
[----:B------:R-:W-:Y:S02]  /*0590*/  R2UR UR21, R25 ;  /* 0x00000000191572ca */ /* 0x000fe400000e0000 */
[----:B----4-:R-:W-:Y:S01]  /*05a0*/  R2UR UR60, R14 ;  /* 0x000000000e3c72ca */ /* 0x010fe200000e0000 */
[----:B------:R-:W1:Y:S01]  /*05b0*/  LDS.128 R24, [UR4+0x1650] ;  /* 0x00165004ff187984 */ /* 0x000e620008000c00 */
[----:B------:R-:W-:Y:S02]  /*05c0*/  R2UR UR61, R15 ;  /* 0x000000000f3d72ca */ /* 0x000fe400000e0000 */
[----:B------:R-:W-:Y:S01]  /*05d0*/  R2UR UR28, R12 ;  /* 0x000000000c1c72ca */ /* 0x000fe200000e0000 */
[----:B------:R-:W-:Y:S01]  /*05e0*/  LDS.64 R14, [UR4+0x1660] ;  /* 0x00166004ff0e7984 */ /* 0x000fe20008000a00 */
[----:B0-----:R-:W-:Y:S01]  /*05f0*/  R2UR UR31, R17 ;  /* 0x00000000111f72ca */ /* 0x001fe200000e0000 */
[----:B------:R-:W-:Y:S01]  /*0600*/  @P0 IMAD R17, R3, 0x157, R0 ;  /* 0x0000015703110824 */ /* 0x000fe200078e0200 */
[----:B------:R-:W-:-:S02]  /*0610*/  R2UR UR30, R16 ;  /* 0x00000000101e72ca */ /* 0x000fc400000e0000 */
[----:B------:R-:W-:Y:S01]  /*0620*/  R2UR UR29, R13 ;  /* 0x000000000d1d72ca */ /* 0x000fe200000e0000 */
[----:B--2---:R-:W-:Y:S01]  /*0630*/  @P0 IMAD.WIDE R16, R17, 0x8, R8 ;  /* 0x0000000811100825 */ /* 0x004fe200078e0208 */
[----:B------:R-:W0:Y:S01]  /*0640*/  LDS.64 R12, [UR4+0x15e0] ;  /* 0x0015e004ff0c7984 */ /* 0x000e220008000a00 */
[----:B------:R-:W-:Y:S02]  /*0650*/  LEA.HI R11, R11, R28, RZ, 0x1f ;  /* 0x0000001c0b0b7211 */ /* 0x000fe400078ff8ff */
[----:B------:R-:W-:Y:S01]  /*0660*/  R2UR UR58, R10 ;  /* 0x000000000a3a72ca */ /* 0x000fe200000e0000 */
[----:B------:R2:W5:Y:S01]  /*0670*/  @P0 LDG.E.64.CONSTANT R44, desc[UR8][R16.64] ;  /* 0x00000008102c0981 */ /* 0x000562000c1e9b00 */
[----:B------:R-:W-:Y:S02]  /*0680*/  LOP3.LUT R11, R11, 0xffff, RZ, 0xc0, !PT ;  /* 0x0000ffff0b0b7812 */ /* 0x000fe400078ec0ff */
[----:B------:R-:W-:Y:S01]  /*0690*/  SHF.R.U32.HI R10, RZ, 0x8, R30 ;  /* 0x00000008ff0a7819 */ /* 0x000fe2000001161e */
[----:B------:R2:W5:Y:S01]  /*06a0*/  @P0 LDG.E.64.CONSTANT R42, desc[UR8][R16.64+0x188] ;  /* 0x00018808102a0981 */ /* 0x000562000c1e9b00 */
[----:B------:R-:W-:-:S02]  /*06b0*/  SHF.R.U32.HI R11, RZ, 0x2, R11 ;  /* 0x00000002ff0b7819 */ /* 0x000fc4000001160b */
[----:B------:R-:W-:Y:S01]  /*06c0*/  R2UR UR63, R19 ;  /* 0x00000000133f72ca */ /* 0x000fe200000e0000 */
[----:B------:R2:W5:Y:S01]  /*06d0*/  @P0 LDG.E.64.CONSTANT R40, desc[UR8][R16.64+0x310] ;  /* 0x0003100810280981 */ /* 0x000562000c1e9b00 */
[----:B------:R-:W-:Y:S01]  /*06e0*/  PRMT R11, R11, 0x9910, RZ ;  /* 0x000099100b0b7816 */ /* 0x000fe200000000ff */
[----:B------:R-:W-:Y:S01]  /*06f0*/  IMAD.MOV R29, RZ, RZ, -R10 ;  /* 0x000000ffff1d7224 */ /* 0x000fe200078e0a0a */
[----:B------:R-:W-:Y:S01]  /*0700*/  R2UR UR56, R34 ;  /* 0x00000000223872ca */ /* 0x000fe200000e0000 */
[----:B------:R2:W5:Y:S01]  /*0710*/  @P0 LDG.E.64.CONSTANT R38, desc[UR8][R16.64+0x498] ;  /* 0x0004980810260981 */ /* 0x000562000c1e9b00 */
[----:B------:R-:W-:Y:S01]  /*0720*/  IMAD.MOV.U32 R19, RZ, RZ, 0xab8 ;  /* 0x00000ab8ff137424 */ /* 0x000fe200078e00ff */
[----:B------:R-:W-:Y:S01]  /*0730*/  R2UR UR57, R35 ;  /* 0x00000000233972ca */ /* 0x000fe200000e0000 */
[----:B------:R-:W-:Y:S01]  /*0740*/  IMAD R11, R11, 0x7, RZ ;  /* 0x000000070b0b7824 */ /* 0x000fe200078e02ff */
[----:B------:R2:W5:Y:S01]  /*0750*/  @P0 LDG.E.64.CONSTANT R36, desc[UR8][R16.64+0x620] ;  /* 0x0006200810240981 */ /* 0x000562000c1e9b00 */
[----:B------:R-:W-:Y:S01]  /*0760*/  PRMT R29, R29, 0x7710, RZ ;  /* 0x000077101d1d7816 */ /* 0x000fe200000000ff */
[----:B------:R-:W-:Y:S01]  /*0770*/  IMAD R9, R2, R19, UR4 ;  /* 0x0000000402097e24 */ /* 0x000fe2000f8e0213 */
[----:B------:R-:W-:Y:S01]  /*0780*/  R2UR UR24, R32 ;  /* 0x00000000201872ca */ /* 0x000fe200000e0000 */
[----:B------:R2:W5:Y:S01]  /*0790*/  @P0 LDG.E.64.CONSTANT R6, desc[UR8][R16.64+0x7a8] ;  /* 0x0007a80810060981 */ /* 0x000562000c1e9b00 */
[----:B------:R-:W-:Y:S01]  /*07a0*/  IMAD.MOV R11, RZ, RZ, -R11 ;  /* 0x000000ffff0b7224 */ /* 0x000fe200078e0a0b */
[----:B------:R-:W-:Y:S01]  /*07b0*/  R2UR UR25, R33 ;  /* 0x00000000211972ca */ /* 0x000fe200000e0000 */
[----:B------:R-:W-:Y:S01]  /*07c0*/  IMAD.IADD R29, R29, 0x1, R0 ;  /* 0x000000011d1d7824 */ /* 0x000fe200078e0200 */
[----:B------:R2:W5:Y:S01]  /*07d0*/  @P0 LDG.E.64.CONSTANT R4, desc[UR8][R16.64+0x930] ;  /* 0x0009300810040981 */ /* 0x000562000c1e9b00 */
[----:B------:R-:W-:-:S02]  /*07e0*/  R2UR UR62, R18 ;  /* 0x00000000123e72ca */ /* 0x000fc400000e0000 */
[----:B------:R-:W-:Y:S02]  /*07f0*/  PRMT R11, R11, 0x7710, RZ ;  /* 0x000077100b0b7816 */ /* 0x000fe400000000ff */
[----:B------:R-:W-:Y:S01]  /*0800*/  LOP3.LUT R29, R29, 0xfe, RZ, 0xc0, !PT ;  /* 0x000000fe1d1d7812 */ /* 0x000fe200078ec0ff */
[----:B------:R-:W-:Y:S01]  /*0810*/  BSSY.RECONVERGENT B0, `(.L_x_1561) ;  /* 0x0000052000007945 */ /* 0x000fe20003800200 */
[----:B---3--:R-:W-:Y:S01]  /*0820*/  R2UR UR64, R22 ;  /* 0x00000000164072ca */ /* 0x008fe200000e0000 */
[----:B------:R-:W-:Y:S01]  /*0830*/  IMAD.IADD R11, R11, 0x1, R0 ;  /* 0x000000010b0b7824 */ /* 0x000fe200078e0200 */
[----:B------:R-:W-:Y:S01]  /*0840*/  LEA.HI R10, R29, R10, RZ, 0x1f ;  /* 0x0000000a1d0a7211 */ /* 0x000fe200078ff8ff */
[----:B------:R-:W-:Y:S01]  /*0850*/  IMAD R9, R28, 0x188, R9 ;  /* 0x000001881c097824 */ /* 0x000fe200078e0209 */
[----:B------:R-:W-:Y:S02]  /*0860*/  R2UR UR65, R23 ;  /* 0x00000000174172ca */ /* 0x000fe400000e0000 */
[----:B------:R-:W-:-:S02]  /*0870*/  LOP3.LUT R8, R11, 0xffff, RZ, 0xc0, !PT ;  /* 0x0000ffff0b087812 */ /* 0x000fc400078ec0ff */
[----:B------:R-:W-:Y:S02]  /*0880*/  LOP3.LUT R10, R10, 0xfc, RZ, 0xc0, !PT ;  /* 0x000000fc0a0a7812 */ /* 0x000fe400078ec0ff */
[----:B------:R-:W-:Y:S02]  /*0890*/  R2UR UR32, R20 ;  /* 0x00000000142072ca */ /* 0x000fe400000e0000 */
[----:B------:R-:W-:Y:S02]  /*08a0*/  R2UR UR33, R21 ;  /* 0x00000000152172ca */ /* 0x000fe400000e0000 */
[----:B-1----:R-:W-:Y:S02]  /*08b0*/  R2UR UR66, R26 ;  /* 0x000000001a4272ca */ /* 0x002fe400000e0000 */
[----:B------:R-:W-:Y:S02]  /*08c0*/  R2UR UR67, R27 ;  /* 0x000000001b4372ca */ /* 0x000fe400000e0000 */
[----:B------:R-:W-:-:S02]  /*08d0*/  R2UR UR34, R24 ;  /* 0x00000000182272ca */ /* 0x000fc400000e0000 */
[----:B------:R-:W-:Y:S02]  /*08e0*/  R2UR UR35, R25 ;  /* 0x00000000192372ca */ /* 0x000fe400000e0000 */
[----:B0-----:R-:W-:Y:S02]  /*08f0*/  R2UR UR36, R12 ;  /* 0x000000000c2472ca */ /* 0x001fe400000e0000 */
[----:B------:R-:W-:Y:S02]  /*0900*/  R2UR UR37, R13 ;  /* 0x000000000d2572ca */ /* 0x000fe400000e0000 */
[----:B------:R-:W-:Y:S02]  /*0910*/  R2UR UR38, R14 ;  /* 0x000000000e2672ca */ /* 0x000fe400000e0000 */
[----:B------:R-:W-:Y:S01]  /*0920*/  R2UR UR39, R15 ;  /* 0x000000000f2772ca */ /* 0x000fe200000e0000 */
[----:B------:R-:W-:Y:S01]  /*0930*/  IMAD R24, R8, 0x38, R9 ;  /* 0x0000003808187824 */ /* 0x000fe200078e0209 */
[----:B------:R-:W-:Y:S01]  /*0940*/  SHF.R.U32.HI R10, RZ, 0x2, R10 ;  /* 0x00000002ff0a7819 */ /* 0x000fe2000001160a */
[----:B--2---:R-:W-:-:S12]  /*0950*/  @P2 BRA `(.L_x_1562) ;  /* 0x0000000000f42947 */ /* 0x004fd80003800000 */
[C-C-:B-----5:R-:W-:Y:S01]  /*0960*/  DADD R12, R44.reuse, R4.reuse ;  /* 0x000000002c0c7229 */ /* 0x160fe20000000004 */
[----:B------:R-:W-:Y:S01]  /*0970*/  IMAD.MOV.U32 R25, RZ, RZ, 0xab8 ;  /* 0x00000ab8ff197424 */ /* 0x000fe200078e00ff */
[----:B------:R-:W-:Y:S02]  /*0980*/  DADD R4, R44, -R4 ;  /* 0x000000002c047229 */ /* 0x000fe40000000804 */
[C-C-:B------:R-:W-:Y:S01]  /*0990*/  DADD R14, R42.reuse, R6.reuse ;  /* 0x000000002a0e7229 */ /* 0x140fe20000000006 */
[----:B------:R-:W-:Y:S01]  /*09a0*/  IMAD R25, R2, R25, UR4 ;  /* 0x0000000402197e24 */ /* 0x000fe2000f8e0219 */
[----:B------:R-:W-:Y:S02]  /*09b0*/  DADD R42, R42, -R6 ;  /* 0x000000002a2a7229 */ /* 0x000fe40000000806 */
[----:B------:R-:W-:Y:S01]  /*09c0*/  DFMA R16, R12, UR6, RZ ;  /* 0x000000060c107c2b */ /* 0x000fe200080000ff */
[----:B------:R-:W-:Y:S01]  /*09d0*/  IMAD R25, R10, 0x38, R25 ;  /* 0x000000380a197824 */ /* 0x000fe200078e0219 */
[----:B------:R-:W-:-:S02]  /*09e0*/  DFMA R18, R4, UR10, RZ ;  /* 0x0000000a04127c2b */ /* 0x000fc400080000ff */
[----:B------:R-:W-:Y:S01]  /*09f0*/  DFMA R32, R12, UR16, RZ ;  /* 0x000000100c207c2b */ /* 0x000fe200080000ff */
[----:B------:R-:W-:Y:S01]  /*0a00*/  IMAD R25, R8, 0x8, R25 ;  /* 0x0000000808197824 */ /* 0x000fe200078e0219 */
        /* <DEDUP_REMOVED lines=48> */
[----:B------:R-:W-:-:S07]  /*0d10*/  DADD R4, R12, R4 ;  /* 0x000000000c047229 */ /* 0x000fce0000000004 */
[----:B------:R0:W-:Y:S04]  /*0d20*/  STS.64 [R25+0x498], R4 ;  /* 0x0004980419007388 */ /* 0x0001e80000000a00 */
.L_x_1562:
[----:B------:R-:W-:Y:S05]  /*0d30*/  BSYNC.RECONVERGENT B0 ;  /* 0x0000000000007941 */ /* 0x000fea0003800200 */
.L_x_1561:
[----:B------:R-:W-:Y:S06]  /*0d40*/  BAR.SYNC.DEFER_BLOCKING 0x0 ;  /* 0x0000000000007b1d */ /* 0x000fec0000010000 */
[----:B------:R-:W-:Y:S01]  /*0d50*/  BSSY.RECONVERGENT B0, `(.L_x_1563) ;  /* 0x0000049000007945 */ /* 0x000fe20003800200 */
[----:B0----5:R-:W0:Y:S04]  /*0d60*/  @P1 LDS.64 R4, [UR4+0x15e8] ;  /* 0x0015e804ff041984 */ /* 0x021e280008000a00 */
[----:B------:R-:W1:Y:S01]  /*0d70*/  @P1 LDS.64 R6, [UR4+0x1668] ;  /* 0x00166804ff061984 */ /* 0x000e620008000a00 */
[----:B------:R-:W-:Y:S05]  /*0d80*/  @P1 BRA `(.L_x_1564) ;  /* 0x0000000400141947 */ /* 0x000fea0003800000 */
[----:B0-----:R-:W-:-:S04]  /*0d90*/  IMAD.MOV.U32 R5, RZ, RZ, 0xab8 ;  /* 0x00000ab8ff057424 */ /* 0x001fc800078e00ff */
[----:B------:R-:W-:-:S04]  /*0da0*/  IMAD R5, R2, R5, UR4 ;  /* 0x0000000402057e24 */ /* 0x000fc8000f8e0205 */
[----:B------:R-:W-:-:S04]  /*0db0*/  IMAD R5, R10, 0x38, R5 ;  /* 0x000000380a057824 */ /* 0x000fc800078e0205 */
[----:B------:R-:W-:-:S04]  /*0dc0*/  IMAD R25, R10, 0x150, R5 ;  /* 0x000001500a197824 */ /* 0x000fc800078e0205 */
[----:B------:R-:W-:-:S05]  /*0dd0*/  IMAD R25, R8, 0x8, R25 ;  /* 0x0000000808197824 */ /* 0x000fca00078e0219 */
[----:B------:R-:W-:Y:S04]  /*0de0*/  LDS.64 R16, [R25] ;  /* 0x0000000019107984 */ /* 0x000fe80000000a00 */
[----:B------:R-:W0:Y:S04]  /*0df0*/  LDS.64 R4, [R25+0x150] ;  /* 0x0001500019047984 */ /* 0x000e280000000a00 */
[----:B------:R-:W-:Y:S04]  /*0e00*/  LDS.64 R30, [R25+0x38] ;  /* 0x00003800191e7984 */ /* 0x000fe80000000a00 */
[----:B-1----:R-:W1:Y:S04]  /*0e10*/  LDS.64 R6, [R25+0x118] ;  /* 0x0001180019067984 */ /* 0x002e680000000a00 */
[----:B------:R-:W-:Y:S04]  /*0e20*/  LDS.64 R22, [R25+0x70] ;  /* 0x0000700019167984 */ /* 0x000fe80000000a00 */
        /* <DEDUP_REMOVED lines=10> */
[----:B------:R-:W-:Y:S02]  /*0ed0*/  DFMA R4, R14, UR24, RZ ;  /* 0x000000180e047c2b */ /* 0x000fe400080000ff */
[----:B------:R-:W-:Y:S02]  /*0ee0*/  DFMA R6, R16, UR26, RZ ;  /* 0x0000001a10067c2b */ /* 0x000fe400080000ff */
[C-C-:B--2---:R-:W-:Y:S02]  /*0ef0*/  DADD R26, R22.reuse, R20.reuse ;  /* 0x00000000161a7229 */ /* 0x144fe40000000014 */
[----:B------:R-:W-:Y:S02]  /*0f00*/  DADD R22, R22, -R20 ;  /* 0x0000000016167229 */ /* 0x000fe40000000814 */
        /* <DEDUP_REMOVED lines=45> */
.L_x_1564:
[----:B------:R-:W-:Y:S05]  /*11e0*/  BSYNC.RECONVERGENT B0 ;  /* 0x0000000000007941 */ /* 0x000fea0003800200 */
.L_x_1563:
[----:B------:R-:W-:Y:S01]  /*11f0*/  BAR.SYNC.DEFER_BLOCKING 0x0 ;  /* 0x0000000000007b1d */ /* 0x000fe20000010000 */
[----:B------:R-:W-:Y:S01]  /*1200*/  PRMT R11, R28, 0x5410, R11 ;  /* 0x000054101c0b7816 */ /* 0x000fe2000000000b */
[----:B------:R-:W-:-:S06]  /*1210*/  IMAD.MOV.U32 R2, RZ, RZ, 0x6 ;  /* 0x00000006ff027424 */ /* 0x000fcc00078e00ff */
[----:B------:R-:W3:Y:S01]  /*1220*/  LDC.64 R18, c[0x0][0x388] ;  /* 0x0000e200ff127b82 */ /* 0x000ee20000000a00 */
[----:B------:R-:W-:Y:S02]  /*1230*/  UMOV UR4, 0x731 ;  /* 0x0000073100047882 */ /* 0x000fe40000000000 */
[----:B------:R-:W-:-:S04]  /*1240*/  IDP.2A.LO.U16.U8 R2, R11, UR4, R2 ;  /* 0x000000040b027c26 */ /* 0x000fc80008001002 */
[----:B------:R-:W-:Y:S01]  /*1250*/  IMAD R11, R3, 0x157, R2 ;  /* 0x00000157030b7824 */ /* 0x000fe200078e0202 */
[----:B------:R-:W-:Y:S04]  /*1260*/  LDS.64 R16, [R24] ;  /* 0x0000000018107984 */ /* 0x000fe80000000a00 */
[----:B------:R-:W2:Y:S01]  /*1270*/  LDS.64 R20, [R24+0x30] ;  /* 0x0000300018147984 */ /* 0x000ea20000000a00 */
[----:B---3--:R-:W-:-:S03]  /*1280*/  IMAD.WIDE R18, R11, 0x8, R18 ;  /* 0x000000080b127825 */ /* 0x008fc600078e0212 */
[----:B------:R-:W-:Y:S04]  /*1290*/  LDS.64 R26, [R24+0x8] ;  /* 0x00000800181a7984 */ /* 0x000fe80000000a00 */
[----:B------:R-:W3:Y:S04]  /*12a0*/  LDS.64 R30, [R24+0x28] ;  /* 0x00002800181e7984 */ /* 0x000ee80000000a00 */
[----:B------:R-:W-:Y:S04]  /*12b0*/  LDS.64 R12, [R24+0x10] ;  /* 0x00001000180c7984 */ /* 0x000fe80000000a00 */
[----:B------:R-:W4:Y:S04]  /*12c0*/  LDS.64 R38, [R24+0x20] ;  /* 0x0000200018267984 */ /* 0x000f280000000a00 */
[----:B------:R-:W5:Y:S04]  /*12d0*/  LDG.E.64.CONSTANT R44, desc[UR8][R18.64] ;  /* 0x00000008122c7981 */ /* 0x000f68000c1e9b00 */
[----:B------:R-:W5:Y:S01]  /*12e0*/  LDG.E.64.CONSTANT R42, desc[UR8][R18.64+-0x30] ;  /* 0xffffd008122a7981 */ /* 0x000f62000c1e9b00 */
[----:B--2---:R-:W-:-:S02]  /*12f0*/  DADD R14, R16, R20 ;  /* 0x00000000100e7229 */ /* 0x004fc40000000014 */
[----:B------:R-:W-:Y:S02]  /*1300*/  DADD R16, R16, -R20 ;  /* 0x0000000010107229 */ /* 0x000fe40000000814 */
[----:B---3--:R-:W-:-:S04]  /*1310*/  DADD R22, R26, R30 ;  /* 0x000000001a167229 */ /* 0x008fc8000000001e */
[C---:B------:R-:W-:Y:S02]  /*1320*/  DFMA R32, R14.reuse, UR6, RZ ;  /* 0x000000060e207c2b */ /* 0x040fe400080000ff */
[C---:B------:R-:W-:Y:S02]  /*1330*/  DFMA R36, R14.reuse, UR16, RZ ;  /* 0x000000100e247c2b */ /* 0x040fe400080000ff */
[C---:B------:R-:W-:Y:S02]  /*1340*/  DFMA R20, R14.reuse, UR24, RZ ;  /* 0x000000180e147c2b */ /* 0x040fe400080000ff */
[----:B------:R-:W-:Y:S02]  /*1350*/  DFMA R14, R14, UR32, RZ ;  /* 0x000000200e0e7c2b */ /* 0x000fe400080000ff */
[----:B------:R-:W-:Y:S02]  /*1360*/  DADD R28, R26, -R30 ;  /* 0x000000001a1c7229 */ /* 0x000fe4000000081e */
[C---:B------:R-:W-:Y:S01]  /*1370*/  DFMA R34, R16.reuse, UR10, RZ ;  /* 0x0000000a10227c2b */ /* 0x040fe200080000ff */
[----:B------:R2:W3:Y:S01]  /*1380*/  LDS.64 R30, [R24+0x18] ;  /* 0x00001800181e7984 */ /* 0x0004e20000000a00 */
[----:B------:R-:W-:-:S02]  /*1390*/  DFMA R40, R16, UR18, RZ ;  /* 0x0000001210287c2b */ /* 0x000fc400080000ff */
[C---:B------:R-:W-:Y:S02]  /*13a0*/  DFMA R26, R16.reuse, UR26, RZ ;  /* 0x0000001a101a7c2b */ /* 0x040fe400080000ff */
[----:B------:R-:W-:Y:S02]  /*13b0*/  DFMA R10, R16, UR34, RZ ;  /* 0x00000022100a7c2b */ /* 0x000fe400080000ff */
[C---:B------:R-:W-:Y:S01]  /*13c0*/  DFMA R32, R22.reuse, UR40, R32 ;  /* 0x0000002816207c2b */ /* 0x040fe20008000020 */
[----:B------:R-:W5:Y:S01]  /*13d0*/  LDG.E.64.CONSTANT R16, desc[UR8][R18.64+-0x20] ;  /* 0xffffe00812107981 */ /* 0x000f62000c1e9b00 */
[C---:B------:R-:W-:Y:S02]  /*13e0*/  DFMA R36, R22.reuse, UR48, R36 ;  /* 0x0000003016247c2b */ /* 0x040fe40008000024 */
[C---:B------:R-:W-:Y:S02]  /*13f0*/  DFMA R20, R22.reuse, UR56, R20 ;  /* 0x0000003816147c2b */ /* 0x040fe40008000014 */
[----:B------:R-:W-:-:S02]  /*1400*/  DFMA R22, R22, UR64, R14 ;  /* 0x0000004016167c2b */ /* 0x000fc4000800000e */
[----:B----4-:R-:W-:Y:S02]  /*1410*/  DADD R14, R12, R38 ;  /* 0x000000000c0e7229 */ /* 0x010fe40000000026 */
[C---:B------:R-:W-:Y:S02]  /*1420*/  DFMA R34, R28.reuse, UR42, R34 ;  /* 0x0000002a1c227c2b */ /* 0x040fe40008000022 */
[C---:B------:R-:W-:Y:S02]  /*1430*/  DFMA R40, R28.reuse, UR50, R40 ;  /* 0x000000321c287c2b */ /* 0x040fe40008000028 */
[C---:B------:R-:W-:Y:S02]  /*1440*/  DFMA R26, R28.reuse, UR58, R26 ;  /* 0x0000003a1c1a7c2b */ /* 0x040fe4000800001a */
[----:B------:R-:W-:Y:S02]  /*1450*/  DFMA R28, R28, UR66, R10 ;  /* 0x000000421c1c7c2b */ /* 0x000fe4000800000a */
[----:B------:R-:W-:Y:S01]  /*1460*/  DADD R38, R12, -R38 ;  /* 0x000000000c267229 */ /* 0x000fe20000000826 */
[----:B------:R-:W4:Y:S04]  /*1470*/  LDG.E.64.CONSTANT R10, desc[UR8][R18.64+-0x8] ;  /* 0xfffff808120a7981 */ /* 0x000f28000c1e9b00 */
[----:B------:R-:W4:Y:S01]  /*1480*/  LDG.E.64.CONSTANT R12, desc[UR8][R18.64+-0x28] ;  /* 0xffffd808120c7981 */ /* 0x000f22000c1e9b00 */
[----:B------:R-:W-:-:S02]  /*1490*/  DFMA R32, R14, UR12, R32 ;  /* 0x0000000c0e207c2b */ /* 0x000fc40008000020 */
[C---:B------:R-:W-:Y:S02]  /*14a0*/  DFMA R36, R14.reuse, UR20, R36 ;  /* 0x000000140e247c2b */ /* 0x040fe40008000024 */
[C---:B------:R-:W-:Y:S02]  /*14b0*/  DFMA R20, R14.reuse, UR28, R20 ;  /* 0x0000001c0e147c2b */ /* 0x040fe40008000014 */
[----:B------:R-:W-:Y:S01]  /*14c0*/  DFMA R22, R14, UR36, R22 ;  /* 0x000000240e167c2b */ /* 0x000fe20008000016 */
[----:B------:R-:W4:Y:S04]  /*14d0*/  LDG.E.64.CONSTANT R14, desc[UR8][R18.64+-0x10] ;  /* 0xfffff008120e7981 */ /* 0x000f28000c1e9b00 */
[----:B------:R-:W4:Y:S01]  /*14e0*/  LDG.E.64.CONSTANT R18, desc[UR8][R18.64+-0x18] ;  /* 0xffffe80812127981 */ /* 0x000f22000c1e9b00 */
[----:B------:R-:W-:-:S02]  /*14f0*/  DFMA R34, R38, UR14, R34 ;  /* 0x0000000e26227c2b */ /* 0x000fc40008000022 */
[C---:B--2---:R-:W-:Y:S02]  /*1500*/  DFMA R24, R38.reuse, UR22, R40 ;  /* 0x0000001626187c2b */ /* 0x044fe40008000028 */
[C---:B------:R-:W-:Y:S02]  /*1510*/  DFMA R26, R38.reuse, UR30, R26 ;  /* 0x0000001e261a7c2b */ /* 0x040fe4000800001a */
[----:B------:R-:W-:Y:S02]  /*1520*/  DFMA R28, R38, UR38, R28 ;  /* 0x00000026261c7c2b */ /* 0x000fe4000800001c */
[C-C-:B---3--:R-:W-:Y:S02]  /*1530*/  DADD R38, R30.reuse, R30.reuse ;  /* 0x000000001e267229 */ /* 0x148fe4000000001e */
[----:B------:R-:W-:-:S06]  /*1540*/  DADD R30, R30, -R30 ;  /* 0x000000001e1e7229 */ /* 0x000fcc000000081e */
[----:B------:R-:W-:Y:S02]  /*1550*/  DMUL R38, R38, 0.5 ;  /* 0x3fe0000026267828 */ /* 0x000fe40000000000 */
[----:B------:R-:W-:-:S06]  /*1560*/  DFMA R34, R30, UR46, R34 ;  /* 0x0000002e1e227c2b */ /* 0x000fcc0008000022 */
[C---:B------:R-:W-:Y:S02]  /*1570*/  DFMA R32, R38.reuse, UR44, R32 ;  /* 0x0000002c26207c2b */ /* 0x040fe40008000020 */
[C---:B------:R-:W-:Y:S02]  /*1580*/  DFMA R36, R38.reuse, UR52, R36 ;  /* 0x0000003426247c2b */ /* 0x040fe40008000024 */
[C---:B------:R-:W-:Y:S02]  /*1590*/  DFMA R20, R38.reuse, UR60, R20 ;  /* 0x0000003c26147c2b */ /* 0x040fe40008000014 */
[----:B0-----:R-:W-:Y:S02]  /*15a0*/  DFMA R22, R38, R4, R22 ;  /* 0x000000042616722b */ /* 0x001fe40000000016 */
[----:B------:R-:W-:Y:S02]  /*15b0*/  DADD R38, R32, -R34 ;  /* 0x0000000020267229 */ /* 0x000fe40000000822 */
[----:B------:R-:W-:-:S02]  /*15c0*/  DFMA R24, R30, UR54, R24 ;  /* 0x000000361e187c2b */ /* 0x000fc40008000018 */
[----:B------:R-:W-:Y:S02]  /*15d0*/  DADD R32, R32, R34 ;  /* 0x0000000020207229 */ /* 0x000fe40000000022 */
[C---:B-1----:R-:W-:Y:S02]  /*15e0*/  DFMA R28, R30.reuse, R6, R28 ;  /* 0x000000061e1c722b */ /* 0x042fe4000000001c */
[----:B------:R-:W-:Y:S02]  /*15f0*/  DFMA R26, R30, UR62, R26 ;  /* 0x0000003e1e1a7c2b */ /* 0x000fe4000800001a */
[C-C-:B------:R-:W-:Y:S02]  /*1600*/  DADD R30, R36.reuse, -R24.reuse ;  /* 0x00000000241e7229 */ /* 0x140fe40000000818 */
[----:B------:R-:W-:Y:S02]  /*1610*/  DADD R24, R36, R24 ;  /* 0x0000000024187229 */ /* 0x000fe40000000018 */
[----:B------:R-:W-:-:S02]  /*1620*/  DADD R22, R22, R28 ;  /* 0x0000000016167229 */ /* 0x000fc4000000001c */
[C-C-:B------:R-:W-:Y:S02]  /*1630*/  DADD R28, R20.reuse, -R26.reuse ;  /* 0x00000000141c7229 */ /* 0x140fe4000000081a */
[----:B------:R-:W-:Y:S01]  /*1640*/  DADD R26, R20, R26 ;  /* 0x00000000141a7229 */ /* 0x000fe2000000001a */
[----:B------:R-:W-:Y:S01]  /*1650*/  BSSY.RECONVERGENT B0, `(.L_x_1565) ;  /* 0x0000082000007945 */ /* 0x000fe20003800200 */
[----:B-----5:R-:W-:Y:S02]  /*1660*/  DMUL R44, R44, R38 ;  /* 0x000000262c2c7228 */ /* 0x020fe40000000000 */
[----:B------:R-:W-:-:S08]  /*1670*/  DMUL R42, R42, R32 ;  /* 0x000000202a2a7228 */ /* 0x000fd00000000000 */
[----:B------:R-:W-:-:S08]  /*1680*/  DADD R20, R44, R42 ;  /* 0x000000002c147229 */ /* 0x000fd0000000002a */
[----:B------:R-:W-:Y:S02]  /*1690*/  DFMA R32, R20, UR44, RZ ;  /* 0x0000002c14207c2b */ /* 0x000fe400080000ff */
[----:B------:R-:W-:Y:S02]  /*16a0*/  DMUL R16, R16, R26 ;  /* 0x0000001a10107228 */ /* 0x000fe40000000000 */
[----:B----4-:R-:W-:Y:S02]  /*16b0*/  DMUL R10, R10, R30 ;  /* 0x0000001e0a0a7228 */ /* 0x010fe40000000000 */
[----:B------:R-:W-:Y:S02]  /*16c0*/  DMUL R12, R12, R24 ;  /* 0x000000180c0c7228 */ /* 0x000fe40000000000 */
[----:B------:R-:W-:-:S06]  /*16d0*/  DFMA R24, R20, UR40, RZ ;  /* 0x0000002814187c2b */ /* 0x000fcc00080000ff */
[----:B------:R-:W-:Y:S02]  /*16e0*/  DADD R30, R10, R12 ;  /* 0x000000000a1e7229 */ /* 0x000fe4000000000c */
[----:B------:R-:W-:Y:S02]  /*16f0*/  DMUL R14, R14, R28 ;  /* 0x0000001c0e0e7228 */ /* 0x000fe40000000000 */
[----:B------:R-:W-:Y:S02]  /*1700*/  DFMA R28, R20, UR12, RZ ;  /* 0x0000000c141c7c2b */ /* 0x000fe400080000ff */
[----:B------:R-:W-:Y:S02]  /*1710*/  DMUL R18, R18, R22 ;  /* 0x0000001612127228 */ /* 0x000fe40000000000 */
[----:B------:R-:W-:Y:S02]  /*1720*/  DFMA R22, R20, UR6, RZ ;  /* 0x0000000614167c2b */ /* 0x000fe400080000ff */
[----:B------:R-:W-:-:S02]  /*1730*/  DADD R20, R14, R16 ;  /* 0x000000000e147229 */ /* 0x000fc40000000010 */
[----:B------:R-:W-:Y:S02]  /*1740*/  DFMA R24, R30, UR48, R24 ;  /* 0x000000301e187c2b */ /* 0x000fe40008000018 */
[----:B------:R-:W-:Y:S02]  /*1750*/  DADD R26, R18, R18 ;  /* 0x00000000121a7229 */ /* 0x000fe40000000012 */
[C---:B------:R-:W-:Y:S02]  /*1760*/  DFMA R22, R30.reuse, UR16, R22 ;  /* 0x000000101e167c2b */ /* 0x040fe40008000016 */
[C---:B------:R-:W-:Y:S02]  /*1770*/  DFMA R28, R30.reuse, UR20, R28 ;  /* 0x000000141e1c7c2b */ /* 0x040fe4000800001c */
[----:B------:R-:W-:Y:S02]  /*1780*/  DFMA R30, R30, UR52, R32 ;  /* 0x000000341e1e7c2b */ /* 0x000fe40008000020 */
[----:B------:R-:W-:-:S02]  /*1790*/  DMUL R26, R26, 0.5 ;  /* 0x3fe000001a1a7828 */ /* 0x000fc40000000000 */
        /* <DEDUP_REMOVED lines=8> */
[----:B------:R-:W-:Y:S02]  /*1820*/  DFMA R26, R26, R4, R30 ;  /* 0x000000041a1a722b */ /* 0x000fe4000000001e */
[----:B------:R-:W-:Y:S02]  /*1830*/  DADD R36, -R10, R12 ;  /* 0x000000000a247229 */ /* 0x000fe4000000010c */
[C---:B------:R-:W-:Y:S02]  /*1840*/  DFMA R34, R28.reuse, UR46, RZ ;  /* 0x0000002e1c227c2b */ /* 0x040fe400080000ff */
[----:B------:R-:W-:-:S02]  /*1850*/  DFMA R30, R28, UR10, RZ ;  /* 0x0000000a1c1e7c2b */ /* 0x000fc400080000ff */
[C---:B------:R-:W-:Y:S02]  /*1860*/  DFMA R32, R28.reuse, UR42, RZ ;  /* 0x0000002a1c207c2b */ /* 0x040fe400080000ff */
[----:B------:R-:W-:Y:S02]  /*1870*/  DFMA R28, R28, UR14, RZ ;  /* 0x0000000e1c1c7c2b */ /* 0x000fe400080000ff */
[----:B------:R-:W-:Y:S02]  /*1880*/  DFMA R34, R36, UR54, R34 ;  /* 0x0000003624227c2b */ /* 0x000fe40008000022 */
[----:B------:R-:W-:Y:S02]  /*1890*/  DADD R38, -R14, R16 ;  /* 0x000000000e267229 */ /* 0x000fe40000000110 */
[C---:B------:R-:W-:Y:S02]  /*18a0*/  DFMA R30, R36.reuse, UR18, R30 ;  /* 0x00000012241e7c2b */ /* 0x040fe4000800001e */
[----:B------:R-:W-:-:S02]  /*18b0*/  DFMA R32, R36, UR50, R32 ;  /* 0x0000003224207c2b */ /* 0x000fc40008000020 */
[----:B------:R-:W-:Y:S02]  /*18c0*/  DFMA R28, R36, UR22, R28 ;  /* 0x00000016241c7c2b */ /* 0x000fe4000800001c */
[----:B------:R-:W-:Y:S02]  /*18d0*/  DFMA R34, R38, UR62, R34 ;  /* 0x0000003e26227c2b */ /* 0x000fe40008000022 */
[----:B------:R-:W-:Y:S02]  /*18e0*/  DADD R36, R18, -R18 ;  /* 0x0000000012247229 */ /* 0x000fe40000000812 */
[C---:B------:R-:W-:Y:S02]  /*18f0*/  DFMA R30, R38.reuse, UR26, R30 ;  /* 0x0000001a261e7c2b */ /* 0x040fe4000800001e */
[C---:B------:R-:W-:Y:S02]  /*1900*/  DFMA R32, R38.reuse, UR58, R32 ;  /* 0x0000003a26207c2b */ /* 0x040fe40008000020 */
[----:B------:R-:W-:-:S02]  /*1910*/  DFMA R28, R38, UR30, R28 ;  /* 0x0000001e261c7c2b */ /* 0x000fc4000800001c */
[C---:B------:R-:W-:Y:S02]  /*1920*/  DFMA R34, R36.reuse, R6, R34 ;  /* 0x000000062422722b */ /* 0x040fe40000000022 */
        /* <DEDUP_REMOVED lines=9> */
[----:B------:R-:W-:Y:S01]  /*19c0*/  DADD R20, R20, R28 ;  /* 0x0000000014147229 */ /* 0x000fe2000000001c */
[----:B------:R-:W-:Y:S01]  /*19d0*/  IMAD R37, R8, 0x38, R9 ;  /* 0x0000003808257824 */ /* 0x000fe200078e0209 */
[----:B------:R-:W-:Y:S06]  /*19e0*/  BAR.SYNC.DEFER_BLOCKING 0x0 ;  /* 0x0000000000007b1d */ /* 0x000fec0000010000 */
        /* <DEDUP_REMOVED lines=15> */
[----:B------:R-:W2:Y:S01]  /*1ae0*/  LDS.64 R22, [R2+0xe0] ;  /* 0x0000e00002167984 */ /* 0x000ea20000000a00 */
        /* <DEDUP_REMOVED lines=13> */
[----:B------:R-:W-:Y:S01]  /*1bc0*/  DADD R22, R24, -R22 ;  /* 0x0000000018167229 */ /* 0x000fe20000000816 */
[----:B------:R-:W0:Y:S01]  /*1bd0*/  LDS.64 R24, [R2+0xa8] ;  /* 0x0000a80002187984 */ /* 0x000e220000000a00 */
[C---:B------:R-:W-:Y:S02]  /*1be0*/  DFMA R38, R34.reuse, UR42, RZ ;  /* 0x0000002a22267c2b */ /* 0x040fe400080000ff */
[----:B------:R-:W-:Y:S02]  /*1bf0*/  DFMA R40, R34, UR14, RZ ;  /* 0x0000000e22287c2b */ /* 0x000fe400080000ff */
[C---:B------:R-:W-:Y:S02]  /*1c00*/  DFMA R26, R36.reuse, UR24, R26 ;  /* 0x00000018241a7c2b */ /* 0x040fe4000800001a */
[C---:B------:R-:W-:Y:S02]  /*1c10*/  DFMA R28, R36.reuse, UR56, R28 ;  /* 0x00000038241c7c2b */ /* 0x040fe4000800001c */
[----:B------:R-:W-:-:S02]  /*1c20*/  DFMA R30, R36, UR28, R30 ;  /* 0x0000001c241e7c2b */ /* 0x000fc4000800001e */
[----:B------:R-:W-:Y:S02]  /*1c30*/  DFMA R32, R36, UR60, R32 ;  /* 0x0000003c24207c2b */ /* 0x000fe40008000020 */
[C---:B------:R-:W-:Y:S02]  /*1c40*/  DFMA R38, R20.reuse, UR50, R38 ;  /* 0x0000003214267c2b */ /* 0x040fe40008000026 */
[----:B------:R-:W-:-:S06]  /*1c50*/  DFMA R40, R20, UR22, R40 ;  /* 0x0000001614287c2b */ /* 0x000fcc0008000028 */
        /* <DEDUP_REMOVED lines=10> */
[----:B------:R-:W-:Y:S02]  /*1d00*/  DFMA R32, R36, R4, R32 ;  /* 0x000000042420722b */ /* 0x000fe40000000020 */
[C---:B------:R-:W-:Y:S02]  /*1d10*/  DFMA R36, R34.reuse, UR10, RZ ;  /* 0x0000000a22247c2b */ /* 0x040fe400080000ff */
[----:B------:R-:W-:-:S06]  /*1d20*/  DFMA R34, R34, UR46, RZ ;  /* 0x0000002e22227c2b */ /* 0x000fcc00080000ff */
[C---:B------:R-:W-:Y:S02]  /*1d30*/  DFMA R36, R20.reuse, UR18, R36 ;  /* 0x0000001214247c2b */ /* 0x040fe40008000024 */
[----:B------:R-:W-:-:S06]  /*1d40*/  DFMA R34, R20, UR54, R34 ;  /* 0x0000003614227c2b */ /* 0x000fcc0008000022 */
[C---:B------:R-:W-:Y:S02]  /*1d50*/  DFMA R36, R22.reuse, UR26, R36 ;  /* 0x0000001a16247c2b */ /* 0x040fe40008000024 */
[----:B------:R-:W-:Y:S02]  /*1d60*/  DFMA R34, R22, UR62, R34 ;  /* 0x0000003e16227c2b */ /* 0x000fe40008000022 */
[C-C-:B------:R-:W-:Y:S02]  /*1d70*/  DADD R22, R28.reuse, -R38.reuse ;  /* 0x000000001c167229 */ /* 0x140fe40000000826 */
[----:B------:R-:W-:Y:S02]  /*1d80*/  DADD R28, R28, R38 ;  /* 0x000000001c1c7229 */ /* 0x000fe40000000026 */
[C---:B------:R-:W-:Y:S02]  /*1d90*/  DFMA R36, R24.reuse, UR34, R36 ;  /* 0x0000002218247c2b */ /* 0x040fe40008000024 */
[----:B------:R-:W-:Y:S01]  /*1da0*/  DFMA R34, R24, R6, R34 ;  /* 0x000000061822722b */ /* 0x000fe20000000022 */
[----:B------:R1:W-:Y:S01]  /*1db0*/  STS.64 [R2+0x118], R22 ;  /* 0x0001181602007388 */ /* 0x0003e20000000a00 */
[----:B------:R-:W-:-:S02]  /*1dc0*/  DADD R24, R30, -R40 ;  /* 0x000000001e187229 */ /* 0x000fc40000000828 */
[----:B------:R-:W-:Y:S01]  /*1dd0*/  DADD R30, R30, R40 ;  /* 0x000000001e1e7229 */ /* 0x000fe20000000028 */
[----:B------:R1:W-:Y:S01]  /*1de0*/  STS.64 [R2+0x38], R28 ;  /* 0x0000381c02007388 */ /* 0x0003e20000000a00 */
[C-C-:B------:R-:W-:Y:S02]  /*1df0*/  DADD R20, R26.reuse, -R36.reuse ;  /* 0x000000001a147229 */ /* 0x140fe40000000824 */
[----:B------:R-:W-:Y:S01]  /*1e00*/  DADD R26, R26, R36 ;  /* 0x000000001a1a7229 */ /* 0x000fe20000000024 */
[----:B------:R1:W-:Y:S01]  /*1e10*/  STS.64 [R2+0xe0], R24 ;  /* 0x0000e01802007388 */ /* 0x0003e20000000a00 */
[----:B------:R-:W-:-:S03]  /*1e20*/  DADD R32, R32, R34 ;  /* 0x0000000020207229 */ /* 0x000fc60000000022 */
[----:B------:R1:W-:Y:S04]  /*1e30*/  STS.64 [R2+0x150], R20 ;  /* 0x0001501402007388 */ /* 0x0003e80000000a00 */
[----:B------:R1:W-:Y:S04]  /*1e40*/  STS.64 [R2], R26 ;  /* 0x0000001a02007388 */ /* 0x0003e80000000a00 */
[----:B------:R1:W-:Y:S04]  /*1e50*/  STS.64 [R2+0x70], R30 ;  /* 0x0000701e02007388 */ /* 0x0003e80000000a00 */
[----:B------:R1:W-:Y:S02]  /*1e60*/  STS.64 [R2+0xa8], R32 ;  /* 0x0000a82002007388 */ /* 0x0003e40000000a00 */
.L_x_1566:
[----:B------:R-:W-:Y:S05]  /*1e70*/  BSYNC.RECONVERGENT B0 ;  /* 0x0000000000007941 */ /* 0x000fea0003800200 */
.L_x_1565:
        /* <DEDUP_REMOVED lines=12> */
[----:B0-----:R-:W-:Y:S04]  /*1f40*/  LDS.64 R20, [R2+0x310] ;  /* 0x0003100002147984 */ /* 0x001fe80000000a00 */
[----:B------:R-:W0:Y:S04]  /*1f50*/  LDS.64 R22, [R2+0x620] ;  /* 0x0006200002167984 */ /* 0x000e280000000a00 */
[----:B------:R-:W3:Y:S01]  /*1f60*/  LDS.64 R8, [R2+0x498] ;  /* 0x0004980002087984 */ /* 0x000ee20000000a00 */
[----:B-1----:R-:W-:-:S02]  /*1f70*/  DADD R14, R12, R10 ;  /* 0x000000000c0e7229 */ /* 0x002fc4000000000a */
[----:B------:R-:W-:-:S06]  /*1f80*/  DADD R12, R12, -R10 ;  /* 0x000000000c0c7229 */ /* 0x000fcc000000080a */
[C---:B------:R-:W-:Y:S02]  /*1f90*/  DFMA R32, R14.reuse, UR6, RZ ;  /* 0x000000060e207c2b */ /* 0x040fe400080000ff */
[C---:B------:R-:W-:Y:S02]  /*1fa0*/  DFMA R26, R14.reuse, UR40, RZ ;  /* 0x000000280e1a7c2b */ /* 0x040fe400080000ff */
[----:B------:R-:W-:Y:S02]  /*1fb0*/  DFMA R24, R14, UR12, RZ ;  /* 0x0000000c0e187c2b */ /* 0x000fe400080000ff */
[--C-:B--2---:R-:W-:Y:S02]  /*1fc0*/  DADD R28, R18, R16.reuse ;  /* 0x00000000121c7229 */ /* 0x104fe40000000010 */
[----:B------:R-:W-:Y:S02]  /*1fd0*/  DFMA R14, R14, UR44, RZ ;  /* 0x0000002c0e0e7c2b */ /* 0x000fe400080000ff */
[----:B------:R-:W-:-:S02]  /*1fe0*/  DADD R18, R18, -R16 ;  /* 0x0000000012127229 */ /* 0x000fc40000000810 */
[C---:B------:R-:W-:Y:S02]  /*1ff0*/  DFMA R16, R12.reuse, UR10, RZ ;  /* 0x0000000a0c107c2b */ /* 0x040fe400080000ff */
[----:B------:R-:W-:Y:S02]  /*2000*/  DFMA R34, R12, UR14, RZ ;  /* 0x0000000e0c227c2b */ /* 0x000fe400080000ff */
[----:B------:R-:W-:Y:S02]  /*2010*/  DFMA R10, R28, UR52, R14 ;  /* 0x000000341c0a7c2b */ /* 0x000fe4000800000e */
[C---:B------:R-:W-:Y:S02]  /*2020*/  DFMA R14, R12.reuse, UR42, RZ ;  /* 0x0000002a0c0e7c2b */ /* 0x040fe400080000ff */
[----:B------:R-:W-:Y:S02]  /*2030*/  DFMA R36, R12, UR46, RZ ;  /* 0x0000002e0c247c2b */ /* 0x000fe400080000ff */
[----:B------:R-:W-:-:S02]  /*2040*/  DFMA R32, R28, UR16, R32 ;  /* 0x000000101c207c2b */ /* 0x000fc40008000020 */
[C---:B------:R-:W-:Y:S02]  /*2050*/  DFMA R26, R28.reuse, UR48, R26 ;  /* 0x000000301c1a7c2b */ /* 0x040fe4000800001a */
[----:B------:R-:W-:Y:S02]  /*2060*/  DFMA R24, R28, UR20, R24 ;  /* 0x000000141c187c2b */ /* 0x000fe40008000018 */
[----:B0-----:R-:W-:Y:S02]  /*2070*/  DADD R28, R20, R22 ;  /* 0x00000000141c7229 */ /* 0x001fe40000000016 */
[C---:B------:R-:W-:Y:S02]  /*2080*/  DFMA R16, R18.reuse, UR18, R16 ;  /* 0x0000001212107c2b */ /* 0x040fe40008000010 */
[C---:B------:R-:W-:Y:S02]  /*2090*/  DFMA R14, R18.reuse, UR50, R14 ;  /* 0x00000032120e7c2b */ /* 0x040fe4000800000e */
[----:B------:R-:W-:-:S02]  /*20a0*/  DFMA R12, R18, UR22, R34 ;  /* 0x00000016120c7c2b */ /* 0x000fc40008000022 */
[----:B---3--:R-:W-:Y:S02]  /*20b0*/  DADD R30, R8, R8 ;  /* 0x00000000081e7229 */ /* 0x008fe40000000008 */
[----:B------:R-:W-:Y:S02]  /*20c0*/  DFMA R18, R18, UR54, R36 ;  /* 0x0000003612127c2b */ /* 0x000fe40008000024 */
[----:B------:R-:W-:Y:S02]  /*20d0*/  DADD R20, R20, -R22 ;  /* 0x0000000014147229 */ /* 0x000fe40000000816 */
[----:B------:R-:W-:Y:S02]  /*20e0*/  DFMA R10, R28, UR60, R10 ;  /* 0x0000003c1c0a7c2b */ /* 0x000fe4000800000a */
[----:B------:R-:W-:Y:S02]  /*20f0*/  DMUL R30, R30, 0.5 ;  /* 0x3fe000001e1e7828 */ /* 0x000fe40000000000 */
[----:B------:R-:W-:-:S02]  /*2100*/  DADD R8, R8, -R8 ;  /* 0x0000000008087229 */ /* 0x000fc40000000808 */
        /* <DEDUP_REMOVED lines=9> */
[C---:B------:R-:W-:Y:S02]  /*21a0*/  DFMA R32, R30.reuse, UR32, R32 ;  /* 0x000000201e207c2b */ /* 0x040fe40008000020 */
[----:B------:R-:W-:Y:S02]  /*21b0*/  DFMA R26, R30, UR64, R26 ;  /* 0x000000401e1a7c2b */ /* 0x000fe4000800001a */
[----:B------:R-:W-:-:S02]  /*21c0*/  DFMA R16, R8, UR34, R16 ;  /* 0x0000002208107c2b */ /* 0x000fc40008000010 */
[----:B------:R-:W-:Y:S02]  /*21d0*/  DFMA R14, R8, UR66, R14 ;  /* 0x00000042080e7c2b */ /* 0x000fe4000800000e */
[----:B------:R-:W-:Y:S02]  /*21e0*/  DFMA R24, R30, UR36, R24 ;  /* 0x000000241e187c2b */ /* 0x000fe40008000018 */
        /* <DEDUP_REMOVED lines=8> */
.L_x_1568:
[----:B------:R-:W-:Y:S05]  /*2270*/  BSYNC.RECONVERGENT B0 ;  /* 0x0000000000007941 */ /* 0x000fea0003800200 */
.L_x_1567:
[----:B------:R-:W-:Y:S06]  /*2280*/  BAR.SYNC.DEFER_BLOCKING 0x0 ;  /* 0x0000000000007b1d */ /* 0x000fec0000010000 */
[----:B------:R-:W-:Y:S05]  /*2290*/  @!P0 EXIT ;  /* 0x000000000000894d */ /* 0x000fea0003800000 */
        /* <DEDUP_REMOVED lines=11> */
.L_x_1569:
        /* <DEDUP_REMOVED lines=11> */
.L_x_3085:


//--------------------- .text._Z32massMatrixMultiplyConstantKernelILi7ELi7ELi2EEviPKdS1_S1_S1_Pd --------------------------
	.section	.text._Z32massMatrixMultiplyConstantKernelILi7ELi7ELi2EEviPKdS1_S1_S1_Pd,"ax",@progbits
	.align	128
        .global         _Z32massMatrixMultiplyConstantKernelILi7ELi7ELi2EEviPKdS1_S1_S1_Pd
        .type           _Z32massMatrixMultiplyConstantKernelILi7ELi7ELi2EEviPKdS1_S1_S1_Pd,@function
        .size           _Z32massMatrixMultiplyConstantKernelILi7ELi7ELi2EEviPKdS1_S1_S1_Pd,(.L_x_3086 - _Z32massMatrixMultiplyConstantKernelILi7ELi7ELi2EEviPKdS1_S1_S1_Pd)
        .other          _Z32massMatrixMultiplyConstantKernelILi7ELi7ELi2EEviPKdS1_S1_S1_Pd,@"STO_CUDA_ENTRY STV_DEFAULT"
_Z32massMatrixMultiplyConstantKernelILi7ELi7ELi2EEviPKdS1_S1_S1_Pd:
.text._Z32massMatrixMultiplyConstantKernelILi7ELi7ELi2EEviPKdS1_S1_S1_Pd:
[----:B------:R-:W-:Y:S01]  /*0000*/  LDC R1, c[0x0][0x37c] ;  /* 0x0000df00ff017b82 */ /* 0x000fe20000000800 */
[----:B------:R-:W0:Y:S01]  /*0010*/  S2R R27, SR_TID.X ;  /* 0x00000000001b7919 */ /* 0x000e220000002100 */
[----:B------:R-:W1:Y:S01]  /*0020*/  LDCU UR4, c[0x0][0x380] ;  /* 0x00007000ff0477ac */ /* 0x000e620008000800 */
[----:B------:R-:W2:Y:S01]  /*0030*/  S2R R29, SR_TID.Y ;  /* 0x00000000001d7919 */ /* 0x000ea20000002200 */
[----:B------:R-:W2:Y:S01]  /*0040*/  S2R R8, SR_CTAID.X ;  /* 0x0000000000087919 */ /* 0x000ea20000002500 */
[----:B------:R-:W3:Y:S01]  /*0050*/  S2R R18, SR_CgaCtaId ;  /* 0x0000000000127919 */ /* 0x000ee20000008800 */
[C---:B0-----:R-:W-:Y:S02]  /*0060*/  LOP3.LUT R0, R27.reuse, 0xffff, RZ, 0xc0, !PT ;  /* 0x0000ffff1b007812 */ /* 0x041fe400078ec0ff */
[----:B------:R-:W-:Y:S01]  /*0070*/  BAR.SYNC.DEFER_BLOCKING 0x0 ;  /* 0x0000000000007b1d */ /* 0x000fe20000010000 */
[C---:B------:R-:W-:Y:S02]  /*0080*/  ISETP.GE.U32.AND P1, PT, R27.reuse, 0x31, PT ;  /* 0x000000311b00780c */ /* 0x040fe40003f26070 */
[----:B------:R-:W-:Y:S01]  /*0090*/  ISETP.GT.U32.AND P2, PT, R27, 0x30, PT ;  /* 0x000000301b00780c */ /* 0x000fe20003f44070 */
[----:B------:R-:W-:-:S05]  /*00a0*/  IMAD R0, R0, 0x2493, RZ ;  /* 0x0000249300007824 */ /* 0x000fca00078e02ff */
[----:B------:R-:W-:Y:S01]  /*00b0*/  SHF.R.U32.HI R2, RZ, 0x10, R0 ;  /* 0x00000010ff027819 */ /* 0x000fe20000011600 */
[----:B--2---:R-:W-:-:S04]  /*00c0*/  IMAD R0, R8, 0x2, R29 ;  /* 0x0000000208007824 */ /* 0x004fc800078e021d */
[----:B------:R-:W-:Y:S01]  /*00d0*/  IMAD.MOV R3, RZ, RZ, -R2 ;  /* 0x000000ffff037224 */ /* 0x000fe200078e0a02 */
[----:B-1----:R-:W-:Y:S01]  /*00e0*/  ISETP.LT.AND P0, PT, R0, UR4, !P1 ;  /* 0x0000000400007c0c */ /* 0x002fe2000cf01270 */
[----:B------:R-:W0:Y:S03]  /*00f0*/  LDCU.64 UR4, c[0x0][0x358] ;  /* 0x00006b00ff0477ac */ /* 0x000e260008000a00 */
[----:B------:R-:W-:-:S05]  /*0100*/  PRMT R8, R3, 0x7710, RZ ;  /* 0x0000771003087816 */ /* 0x000fca00000000ff */
[----:B------:R-:W-:Y:S01]  /*0110*/  IMAD.IADD R3, R8, 0x1, R27 ;  /* 0x0000000108037824 */ /* 0x000fe200078e021b */
[----:B------:R-:W-:-:S04]  /*0120*/  PRMT R8, R27, 0x9910, RZ ;  /* 0x000099101b087816 */ /* 0x000fc800000000ff */
[----:B------:R-:W-:-:S04]  /*0130*/  LOP3.LUT R3, R3, 0xffff, RZ, 0xc0, !PT ;  /* 0x0000ffff03037812 */ /* 0x000fc800078ec0ff */
[----:B------:R-:W-:Y:S01]  /*0140*/  LEA.HI R2, R3, R2, RZ, 0x1f ;  /* 0x0000000203027211 */ /* 0x000fe200078ff8ff */
[----:B------:R-:W-:Y:S02]  /*0150*/  IMAD R3, R8, 0x25, RZ ;  /* 0x0000002508037824 */ /* 0x000fe400078e02ff */
[----:B------:R-:W1:Y:S01]  /*0160*/  @P0 LDC.64 R8, c[0x0][0x3a0] ;  /* 0x0000e800ff080b82 */ /* 0x000e620000000a00 */
[----:B------:R-:W-:Y:S02]  /*0170*/  LOP3.LUT R2, R2, 0xffff, RZ, 0xc0, !PT ;  /* 0x0000ffff02027812 */ /* 0x000fe400078ec0ff */
[----:B------:R-:W-:Y:S02]  /*0180*/  LOP3.LUT R3, R3, 0xffff, RZ, 0xc0, !PT ;  /* 0x0000ffff03037812 */ /* 0x000fe400078ec0ff */
[----:B------:R-:W-:Y:S02]  /*0190*/  SHF.R.U32.HI R26, RZ, 0x2, R2 ;  /* 0x00000002ff1a7819 */ /* 0x000fe40000011602 */
[----:B------:R-:W-:-:S02]  /*01a0*/  SHF.R.U32.HI R19, RZ, 0x8, R3 ;  /* 0x00000008ff137819 */ /* 0x000fc40000011603 */
[----:B------:R-:W-:Y:S02]  /*01b0*/  MOV R3, 0x400 ;  /* 0x0000040000037802 */ /* 0x000fe40000000f00 */
[----:B------:R-:W-:Y:S01]  /*01c0*/  PRMT R2, R26, 0x9910, RZ ;  /* 0x000099101a027816 */ /* 0x000fe200000000ff */
[----:B------:R-:W-:Y:S01]  /*01d0*/  IMAD.MOV R20, RZ, RZ, -R19 ;  /* 0x000000ffff147224 */ /* 0x000fe200078e0a13 */
[----:B---3--:R-:W-:Y:S01]  /*01e0*/  LEA R18, R18, R3, 0x18 ;  /* 0x0000000312127211 */ /* 0x008fe200078ec0ff */
[----:B------:R-:W-:Y:S02]  /*01f0*/  @P0 IMAD R3, R0, 0x157, R27 ;  /* 0x0000015700030824 */ /* 0x000fe400078e021b */
[----:B------:R-:W-:Y:S01]  /*0200*/  IMAD R2, R2, 0x7, RZ ;  /* 0x0000000702027824 */ /* 0x000fe200078e02ff */
[----:B------:R-:W-:Y:S01]  /*0210*/  PRMT R20, R20, 0x7710, RZ ;  /* 0x0000771014147816 */ /* 0x000fe200000000ff */
[----:B------:R-:W-:Y:S02]  /*0220*/  IMAD R29, R29, 0xab8, R18 ;  /* 0x00000ab81d1d7824 */ /* 0x000fe400078e0212 */
[----:B------:R-:W-:-:S02]  /*0230*/  IMAD.MOV R2, RZ, RZ, -R2 ;  /* 0x000000ffff027224 */ /* 0x000fc400078e0a02 */
[----:B------:R-:W-:Y:S02]  /*0240*/  IMAD.IADD R20, R20, 0x1, R27 ;  /* 0x0000000114147824 */ /* 0x000fe400078e021b */
[----:B-1----:R-:W-:Y:S01]  /*0250*/  @P0 IMAD.WIDE R8, R3, 0x8, R8 ;  /* 0x0000000803080825 */ /* 0x002fe200078e0208 */
[----:B------:R-:W-:Y:S02]  /*0260*/  PRMT R2, R2, 0x7710, RZ ;  /* 0x0000771002027816 */ /* 0x000fe400000000ff */
[----:B------:R-:W-:Y:S02]  /*0270*/  LOP3.LUT R20, R20, 0xfe, RZ, 0xc0, !PT ;  /* 0x000000fe14147812 */ /* 0x000fe400078ec0ff */
[----:B0-----:R0:W5:Y:S01]  /*0280*/  @P0 LDG.E.64.CONSTANT R14, desc[UR4][R8.64] ;  /* 0x00000004080e0981 */ /* 0x001162000c1e9b00 */
[----:B------:R-:W-:Y:S01]  /*0290*/  IMAD.IADD R27, R2, 0x1, R27 ;  /* 0x00000001021b7824 */ /* 0x000fe200078e021b */
[----:B------:R-:W-:Y:S02]  /*02a0*/  LOP3.LUT R18, R26, 0xffff, RZ, 0xc0, !PT ;  /* 0x0000ffff1a127812 */ /* 0x000fe400078ec0ff */
[----:B------:R0:W5:Y:S01]  /*02b0*/  @P0 LDG.E.64.CONSTANT R16, desc[UR4][R8.64+0x188] ;  /* 0x0001880408100981 */ /* 0x000162000c1e9b00 */
[----:B------:R-:W-:-:S03]  /*02c0*/  LEA.HI R20, R20, R19, RZ, 0x1f ;  /* 0x0000001314147211 */ /* 0x000fc600078ff8ff */
[----:B------:R0:W5:Y:S04]  /*02d0*/  @P0 LDG.E.64.CONSTANT R4, desc[UR4][R8.64+0x310] ;  /* 0x0003100408040981 */ /* 0x000168000c1e9b00 */
[----:B------:R0:W5:Y:S04]  /*02e0*/  @P0 LDG.E.64.CONSTANT R6, desc[UR4][R8.64+0x498] ;  /* 0x0004980408060981 */ /* 0x000168000c1e9b00 */
[----:B------:R0:W5:Y:S04]  /*02f0*/  @P0 LDG.E.64.CONSTANT R10, desc[UR4][R8.64+0x620] ;  /* 0x00062004080a0981 */ /* 0x000168000c1e9b00 */
[----:B------:R0:W5:Y:S04]  /*0300*/  @P0 LDG.E.64.CONSTANT R12, desc[UR4][R8.64+0x7a8] ;  /* 0x0007a804080c0981 */ /* 0x000168000c1e9b00 */
[----:B------:R0:W5:Y:S01]  /*0310*/  @P0 LDG.E.64.CONSTANT R34, desc[UR4][R8.64+0x930] ;  /* 0x0009300408220981 */ /* 0x000162000c1e9b00 */
[----:B------:R-:W-:Y:S01]  /*0320*/  LOP3.LUT R2, R27, 0xffff, RZ, 0xc0, !PT ;  /* 0x0000ffff1b027812 */ /* 0x000fe200078ec0ff */
[----:B------:R-:W-:Y:S01]  /*0330*/  IMAD R3, R18, 0x188, R29 ;  /* 0x0000018812037824 */ /* 0x000fe200078e021d */
[----:B------:R-:W-:Y:S01]  /*0340*/  LOP3.LUT R20, R20, 0xfc, RZ, 0xc0, !PT ;  /* 0x000000fc14147812 */ /* 0x000fe200078ec0ff */
[----:B------:R-:W-:Y:S02]  /*0350*/  BSSY.RECONVERGENT B0, `(.L_x_1570) ;  /* 0x000004d000007945 */ /* 0x000fe40003800200 */
[----:B------:R-:W-:Y:S01]  /*0360*/  IMAD R28, R2, 0x38, R3 ;  /* 0x00000038021c7824 */ /* 0x000fe200078e0203 */
[----:B------:R-:W-:Y:S01]  /*0370*/  SHF.R.U32.HI R32, RZ, 0x2, R20 ;  /* 0x00000002ff207819 */ /* 0x000fe20000011614 */
        /* <DEDUP_REMOVED lines=24> */
[----:B------:R-:W-:Y:S02]  /*0500*/  DFMA R30, R22, UR38, R30 ;  /* 0x00000026161e7c2b */ /* 0x000fe4000800001e */
[----:B-1----:R-:W-:Y:S01]  /*0510*/  DFMA R10, R34, UR28, RZ ;  /* 0x0000001c220a7c2b */ /* 0x002fe200080000ff */
[----:B------:R-:W1:Y:S01]  /*0520*/  LDCU.128 UR32, c[0x3][0x830] ;  /* 0x00c10600ff2077ac */ /* 0x000e620008000c00 */
[----:B------:R-:W-:-:S02]  /*0530*/  DFMA R22, R22, UR46, R12 ;  /* 0x0000002e16167c2b */ /* 0x000fc4000800000c */
[----:B------:R-:W-:Y:S01]  /*0540*/  DFMA R8, R16, UR14, R8 ;  /* 0x0000000e10087c2b */ /* 0x000fe20008000008 */
[----:B------:R-:W1:Y:S01]  /*0550*/  LDCU.128 UR8, c[0x3][0xa30] ;  /* 0x00c14600ff0877ac */ /* 0x000e620008000c00 */
[C---:B0-----:R-:W-:Y:S02]  /*0560*/  DFMA R14, R34.reuse, UR40, RZ ;  /* 0x00000028220e7c2b */ /* 0x041fe400080000ff */
[----:B--2---:R-:W-:Y:S01]  /*0570*/  DFMA R34, R34, UR48, RZ ;  /* 0x0000003022227c2b */ /* 0x004fe200080000ff */
[----:B------:R-:W0:Y:S01]  /*0580*/  LDCU.128 UR24, c[0x3][0x850] ;  /* 0x00c10a00ff1877ac */ /* 0x000e220008000c00 */
[----:B------:R-:W-:Y:S02]  /*0590*/  DADD R12, R6, R6 ;  /* 0x00000000060c7229 */ /* 0x000fe40000000006 */
[C---:B------:R-:W-:Y:S01]  /*05a0*/  DFMA R10, R16.reuse, UR30, R10 ;  /* 0x0000001e100a7c2b */ /* 0x040fe2000800000a */
[----:B------:R-:W2:Y:S01]  /*05b0*/  LDCU.128 UR36, c[0x3][0xa50] ;  /* 0x00c14a00ff2477ac */ /* 0x000ea20008000c00 */
[----:B------:R-:W-:-:S02]  /*05c0*/  DFMA R14, R16, UR42, R14 ;  /* 0x0000002a100e7c2b */ /* 0x000fc4000800000e */
[----:B------:R-:W-:Y:S01]  /*05d0*/  DFMA R16, R16, UR50, R34 ;  /* 0x0000003210107c2b */ /* 0x000fe20008000022 */
[----:B------:R-:W2:Y:S01]  /*05e0*/  LDCU.128 UR52, c[0x3][0x870] ;  /* 0x00c10e00ff3477ac */ /* 0x000ea20008000c00 */
[----:B---3--:R-:W-:Y:S02]  /*05f0*/  DFMA R18, R20, UR16, R18 ;  /* 0x0000001014127c2b */ /* 0x008fe40008000012 */
[----:B------:R-:W-:Y:S01]  /*0600*/  DMUL R12, R12, 0.5 ;  /* 0x3fe000000c0c7828 */ /* 0x000fe20000000000 */
[----:B------:R-:W3:Y:S01]  /*0610*/  LDCU.128 UR12, c[0x3][0xa70] ;  /* 0x00c14e00ff0c77ac */ /* 0x000ee20008000c00 */
[----:B------:R-:W-:Y:S02]  /*0620*/  DADD R6, R6, -R6 ;  /* 0x0000000006067229 */ /* 0x000fe40000000806 */
[----:B----4-:R-:W-:Y:S02]  /*0630*/  DFMA R8, R4, UR20, R8 ;  /* 0x0000001404087c2b */ /* 0x010fe40008000008 */
[----:B-1----:R-:W-:-:S02]  /*0640*/  DFMA R24, R20, UR32, R24 ;  /* 0x0000002014187c2b */ /* 0x002fc40008000018 */
[----:B0-----:R-:W-:Y:S02]  /*0650*/  DFMA R30, R20, UR24, R30 ;  /* 0x00000018141e7c2b */ /* 0x001fe4000800001e */
[C---:B------:R-:W-:Y:S02]  /*0660*/  DFMA R10, R4.reuse, UR8, R10 ;  /* 0x00000008040a7c2b */ /* 0x040fe4000800000a */
[----:B--2---:R-:W-:Y:S02]  /*0670*/  DFMA R14, R4, UR36, R14 ;  /* 0x00000024040e7c2b */ /* 0x004fe4000800000e */
[----:B------:R-:W-:Y:S02]  /*0680*/  DFMA R18, R12, UR18, R18 ;  /* 0x000000120c127c2b */ /* 0x000fe40008000012 */
[----:B------:R-:W-:Y:S02]  /*0690*/  DFMA R22, R20, UR52, R22 ;  /* 0x0000003414167c2b */ /* 0x000fe40008000016 */
[----:B------:R-:W-:-:S02]  /*06a0*/  DFMA R8, R6, UR22, R8 ;  /* 0x0000001606087c2b */ /* 0x000fc40008000008 */
[----:B---3--:R-:W-:Y:S02]  /*06b0*/  DFMA R16, R4, UR12, R16 ;  /* 0x0000000c04107c2b */ /* 0x008fe40008000010 */
[C---:B------:R-:W-:Y:S02]  /*06c0*/  DFMA R24, R12.reuse, UR34, R24 ;  /* 0x000000220c187c2b */ /* 0x040fe40008000018 */
[----:B------:R-:W-:Y:S02]  /*06d0*/  DFMA R30, R12, UR26, R30 ;  /* 0x0000001a0c1e7c2b */ /* 0x000fe4000800001e */
[C---:B------:R-:W-:Y:S02]  /*06e0*/  DFMA R10, R6.reuse, UR10, R10 ;  /* 0x0000000a060a7c2b */ /* 0x040fe4000800000a */
[----:B------:R-:W-:Y:S02]  /*06f0*/  DFMA R14, R6, UR38, R14 ;  /* 0x00000026060e7c2b */ /* 0x000fe4000800000e */
        /* <DEDUP_REMOVED lines=18> */
.L_x_1571:
[----:B------:R-:W-:Y:S05]  /*0820*/  BSYNC.RECONVERGENT B0 ;  /* 0x0000000000007941 */ /* 0x000fea0003800200 */
.L_x_1570:
[----:B------:R-:W-:Y:S06]  /*0830*/  BAR.SYNC.DEFER_BLOCKING 0x0 ;  /* 0x0000000000007b1d */ /* 0x000fec0000010000 */
[----:B------:R-:W-:Y:S04]  /*0840*/  BSSY.RECONVERGENT B0, `(.L_x_1572) ;  /* 0x0000053000007945 */ /* 0x000fe80003800200 */
[----:B------:R-:W-:Y:S05]  /*0850*/  @P1 BRA `(.L_x_1573) ;  /* 0x0000000400441947 */ /* 0x000fea0003800000 */
[C---:B------:R-:W-:Y:S01]  /*0860*/  IMAD R29, R32.reuse, 0x38, R29 ;  /* 0x00000038201d7824 */ /* 0x040fe200078e021d */
[----:B------:R-:W2:Y:S03]  /*0870*/  LDCU.128 UR8, c[0x3][0x800] ;  /* 0x00c10000ff0877ac */ /* 0x000ea60008000c00 */
[----:B------:R-:W-:Y:S01]  /*0880*/  IMAD R29, R32, 0x150, R29 ;  /* 0x00000150201d7824 */ /* 0x000fe200078e021d */
[----:B------:R-:W3:Y:S03]  /*0890*/  LDCU.128 UR24, c[0x3][0x820] ;  /* 0x00c10400ff1877ac */ /* 0x000ee60008000c00 */
[----:B------:R-:W-:Y:S01]  /*08a0*/  IMAD R29, R2, 0x8, R29 ;  /* 0x00000008021d7824 */ /* 0x000fe200078e021d */
[----:B------:R-:W4:Y:S04]  /*08b0*/  LDCU.128 UR12, c[0x3][0xa00] ;  /* 0x00c14000ff0c77ac */ /* 0x000f280008000c00 */
[----:B-----5:R-:W-:Y:S01]  /*08c0*/  LDS.64 R34, [R29] ;  /* 0x000000001d227984 */ /* 0x020fe20000000a00 */
[----:B------:R-:W4:Y:S03]  /*08d0*/  LDCU.128 UR40, c[0x3][0x840] ;  /* 0x00c10800ff2877ac */ /* 0x000f260008000c00 */
[----:B-1----:R-:W1:Y:S01]  /*08e0*/  LDS.64 R4, [R29+0x150] ;  /* 0x000150001d047984 */ /* 0x002e620000000a00 */
[----:B------:R-:W4:Y:S03]  /*08f0*/  LDCU.128 UR48, c[0x3][0x860] ;  /* 0x00c10c00ff3077ac */ /* 0x000f260008000c00 */
[----:B------:R-:W-:Y:S01]  /*0900*/  LDS.64 R10, [R29+0x38] ;  /* 0x000038001d0a7984 */ /* 0x000fe20000000a00 */
[----:B------:R-:W4:Y:S03]  /*0910*/  LDCU.128 UR28, c[0x3][0xa20] ;  /* 0x00c14400ff1c77ac */ /* 0x000f260008000c00 */
[----:B------:R-:W2:Y:S01]  /*0920*/  LDS.64 R14, [R29+0x118] ;  /* 0x000118001d0e7984 */ /* 0x000ea20000000a00 */
[----:B------:R-:W4:Y:S03]  /*0930*/  LDCU.128 UR44, c[0x3][0xa40] ;  /* 0x00c14800ff2c77ac */ /* 0x000f260008000c00 */
[----:B------:R-:W-:Y:S01]  /*0940*/  LDS.64 R32, [R29+0x70] ;  /* 0x000070001d207984 */ /* 0x000fe20000000a00 */
[----:B------:R-:W4:Y:S03]  /*0950*/  LDCU.128 UR52, c[0x3][0xa60] ;  /* 0x00c14c00ff3477ac */ /* 0x000f260008000c00 */
[----:B------:R-:W4:Y:S01]  /*0960*/  LDS.64 R22, [R29+0xe0] ;  /* 0x0000e0001d167984 */ /* 0x000f220000000a00 */
[----:B------:R-:W4:Y:S03]  /*0970*/  LDCU.128 UR16, c[0x3][0x810] ;  /* 0x00c10200ff1077ac */ /* 0x000f260008000c00 */
[----:B0-----:R-:W0:Y:S01]  /*0980*/  LDS.64 R8, [R29+0xa8] ;  /* 0x0000a8001d087984 */ /* 0x001e220000000a00 */
[----:B------:R-:W0:Y:S01]  /*0990*/  LDCU.128 UR20, c[0x3][0xa10] ;  /* 0x00c14200ff1477ac */ /* 0x000e220008000c00 */
[----:B------:R-:W0:Y:S01]  /*09a0*/  LDCU.128 UR32, c[0x3][0x830] ;  /* 0x00c10600ff2077ac */ /* 0x000e220008000c00 */
[----:B------:R-:W0:Y:S01]  /*09b0*/  LDCU.128 UR36, c[0x3][0xa30] ;  /* 0x00c14600ff2477ac */ /* 0x000e220008000c00 */
[----:B-1----:R-:W-:-:S02]  /*09c0*/  DADD R6, R34, R4 ;  /* 0x0000000022067229 */ /* 0x002fc40000000004 */
[----:B------:R-:W-:Y:S02]  /*09d0*/  DADD R34, R34, -R4 ;  /* 0x0000000022227229 */ /* 0x000fe40000000804 */
[----:B--2---:R-:W-:-:S04]  /*09e0*/  DADD R12, R10, R14 ;  /* 0x000000000a0c7229 */ /* 0x004fc8000000000e */
[C---:B------:R-:W-:Y:S02]  /*09f0*/  DFMA R24, R6.reuse, UR8, RZ ;  /* 0x0000000806187c2b */ /* 0x040fe400080000ff */
[----:B---3--:R-:W-:Y:S02]  /*0a00*/  DFMA R20, R6, UR24, RZ ;  /* 0x0000001806147c2b */ /* 0x008fe400080000ff */
[----:B------:R-:W-:Y:S02]  /*0a10*/  DADD R10, R10, -R14 ;  /* 0x000000000a0a7229 */ /* 0x000fe4000000080e */
[----:B----4-:R-:W-:Y:S02]  /*0a20*/  DFMA R4, R6, UR40, RZ ;  /* 0x0000002806047c2b */ /* 0x010fe400080000ff */
[----:B------:R-:W-:Y:S02]  /*0a30*/  DFMA R16, R34, UR12, RZ ;  /* 0x0000000c22107c2b */ /* 0x000fe400080000ff */
[----:B------:R-:W-:-:S02]  /*0a40*/  DFMA R14, R6, UR48, RZ ;  /* 0x00000030060e7c2b */ /* 0x000fc400080000ff */
[C---:B------:R-:W-:Y:S01]  /*0a50*/  DFMA R24, R12.reuse, UR10, R24 ;  /* 0x0000000a0c187c2b */ /* 0x040fe20008000018 */
[----:B------:R-:W1:Y:S01]  /*0a60*/  LDCU.128 UR8, c[0x3][0x850] ;  /* 0x00c10a00ff0877ac */ /* 0x000e620008000c00 */
[C---:B------:R-:W-:Y:S02]  /*0a70*/  DFMA R20, R12.reuse, UR26, R20 ;  /* 0x0000001a0c147c2b */ /* 0x040fe40008000014 */
[----:B------:R-:W-:Y:S01]  /*0a80*/  DFMA R6, R12, UR42, R4 ;  /* 0x0000002a0c067c2b */ /* 0x000fe20008000004 */
[----:B------:R-:W2:Y:S01]  /*0a90*/  LDCU.128 UR24, c[0x3][0xa50] ;  /* 0x00c14a00ff1877ac */ /* 0x000ea20008000c00 */
[----:B------:R-:W-:Y:S02]  /*0aa0*/  DFMA R16, R10, UR14, R16 ;  /* 0x0000000e0a107c2b */ /* 0x000fe40008000010 */
[----:B------:R-:W-:Y:S01]  /*0ab0*/  DFMA R12, R12, UR50, R14 ;  /* 0x000000320c0c7c2b */ /* 0x000fe2000800000e */
[----:B------:R-:W3:Y:S01]  /*0ac0*/  LDCU.128 UR40, c[0x3][0x870] ;  /* 0x00c10e00ff2877ac */ /* 0x000ee20008000c00 */
[----:B------:R-:W-:-:S02]  /*0ad0*/  DFMA R14, R34, UR28, RZ ;  /* 0x0000001c220e7c2b */ /* 0x000fc400080000ff */
[C---:B------:R-:W-:Y:S01]  /*0ae0*/  DFMA R4, R34.reuse, UR44, RZ ;  /* 0x0000002c22047c2b */ /* 0x040fe200080000ff */
[----:B------:R-:W4:Y:S01]  /*0af0*/  LDCU.128 UR12, c[0x3][0xa70] ;  /* 0x00c14e00ff0c77ac */ /* 0x000f220008000c00 */
[----:B------:R-:W-:Y:S02]  /*0b00*/  DFMA R34, R34, UR52, RZ ;  /* 0x0000003422227c2b */ /* 0x000fe400080000ff */
[----:B------:R-:W-:Y:S02]  /*0b10*/  DADD R18, R32, R22 ;  /* 0x0000000020127229 */ /* 0x000fe40000000016 */
[----:B0-----:R-:W-:Y:S02]  /*0b20*/  DADD R30, R8, R8 ;  /* 0x00000000081e7229 */ /* 0x001fe40000000008 */
[C---:B------:R-:W-:Y:S02]  /*0b30*/  DFMA R14, R10.reuse, UR30, R14 ;  /* 0x0000001e0a0e7c2b */ /* 0x040fe4000800000e */
[----:B------:R-:W-:-:S02]  /*0b40*/  DFMA R4, R10, UR46, R4 ;  /* 0x0000002e0a047c2b */ /* 0x000fc40008000004 */
[----:B------:R-:W-:Y:S02]  /*0b50*/  DADD R22, R32, -R22 ;  /* 0x0000000020167229 */ /* 0x000fe40000000816 */
[----:B------:R-:W-:Y:S02]  /*0b60*/  DFMA R10, R10, UR54, R34 ;  /* 0x000000360a0a7c2b */ /* 0x000fe40008000022 */
[----:B------:R-:W-:Y:S02]  /*0b70*/  DMUL R30, R30, 0.5 ;  /* 0x3fe000001e1e7828 */ /* 0x000fe40000000000 */
[C---:B------:R-:W-:Y:S02]  /*0b80*/  DFMA R24, R18.reuse, UR16, R24 ;  /* 0x0000001012187c2b */ /* 0x040fe40008000018 */
[C---:B------:R-:W-:Y:S02]  /*0b90*/  DFMA R20, R18.reuse, UR32, R20 ;  /* 0x0000002012147c2b */ /* 0x040fe40008000014 */
[----:B-1----:R-:W-:-:S02]  /*0ba0*/  DFMA R6, R18, UR8, R6 ;  /* 0x0000000812067c2b */ /* 0x002fc40008000006 */
[----:B------:R-:W-:Y:S02]  /*0bb0*/  DADD R8, R8, -R8 ;  /* 0x0000000008087229 */ /* 0x000fe40000000808 */
[C---:B------:R-:W-:Y:S02]  /*0bc0*/  DFMA R16, R22.reuse, UR20, R16 ;  /* 0x0000001416107c2b */ /* 0x040fe40008000010 */
[C---:B------:R-:W-:Y:S02]  /*0bd0*/  DFMA R14, R22.reuse, UR36, R14 ;  /* 0x00000024160e7c2b */ /* 0x040fe4000800000e */
[----:B--2---:R-:W-:Y:S02]  /*0be0*/  DFMA R4, R22, UR24, R4 ;  /* 0x0000001816047c2b */ /* 0x004fe40008000004 */
[----:B---3--:R-:W-:Y:S02]  /*0bf0*/  DFMA R12, R18, UR40, R12 ;  /* 0x00000028120c7c2b */ /* 0x008fe4000800000c */
[----:B----4-:R-:W-:-:S02]  /*0c00*/  DFMA R10, R22, UR12, R10 ;  /* 0x0000000c160a7c2b */ /* 0x010fc4000800000a */
        /* <DEDUP_REMOVED lines=22> */
.L_x_1573:
[----:B------:R-:W-:Y:S05]  /*0d70*/  BSYNC.RECONVERGENT B0 ;  /* 0x0000000000007941 */ /* 0x000fea0003800200 */
.L_x_1572:
[----:B------:R-:W-:Y:S06]  /*0d80*/  BAR.SYNC.DEFER_BLOCKING 0x0 ;  /* 0x0000000000007b1d */ /* 0x000fec0000010000 */
[----:B------:R-:W3:Y:S02]  /*0d90*/  LDCU.128 UR8, c[0x3][0x800] ;  /* 0x00c10000ff0877ac */ /* 0x000ee40008000c00 */
[----:B------:R-:W4:Y:S01]  /*0da0*/  LDC.64 R42, c[0x0][0x388] ;  /* 0x0000e200ff2a7b82 */ /* 0x000f220000000a00 */
[----:B------:R-:W3:Y:S01]  /*0db0*/  LDCU.128 UR12, c[0x3][0x820] ;  /* 0x00c10400ff0c77ac */ /* 0x000ee20008000c00 */
[----:B------:R-:W3:Y:S01]  /*0dc0*/  LDCU.128 UR16, c[0x3][0x840] ;  /* 0x00c10800ff1077ac */ /* 0x000ee20008000c00 */
[----:B------:R-:W3:Y:S01]  /*0dd0*/  LDCU.128 UR20, c[0x3][0x860] ;  /* 0x00c10c00ff1477ac */ /* 0x000ee20008000c00 */
[----:B------:R-:W4:Y:S01]  /*0de0*/  LDCU.128 UR24, c[0x3][0xa00] ;  /* 0x00c14000ff1877ac */ /* 0x000f220008000c00 */
[----:B-12--5:R-:W-:Y:S01]  /*0df0*/  LDS.64 R12, [R28] ;  /* 0x000000001c0c7984 */ /* 0x026fe20000000a00 */
[----:B------:R-:W-:Y:S01]  /*0e00*/  UMOV UR6, 0x731 ;  /* 0x0000073100067882 */ /* 0x000fe20000000000 */
[----:B------:R-:W1:Y:S02]  /*0e10*/  LDCU.128 UR40, c[0x3][0x810] ;  /* 0x00c10200ff2877ac */ /* 0x000e640008000c00 */
[----:B------:R-:W2:Y:S01]  /*0e20*/  LDS.64 R6, [R28+0x30] ;  /* 0x000030001c067984 */ /* 0x000ea20000000a00 */
[----:B------:R-:W1:Y:S03]  /*0e30*/  LDCU.128 UR44, c[0x3][0xa10] ;  /* 0x00c14200ff2c77ac */ /* 0x000e660008000c00 */
[----:B------:R-:W-:Y:S01]  /*0e40*/  LDS.64 R32, [R28+0x8] ;  /* 0x000008001c207984 */ /* 0x000fe20000000a00 */
[----:B------:R-:W1:Y:S03]  /*0e50*/  LDCU.128 UR28, c[0x3][0xa20] ;  /* 0x00c14400ff1c77ac */ /* 0x000e660008000c00 */
[----:B------:R-:W0:Y:S01]  /*0e60*/  LDS.64 R14, [R28+0x28] ;  /* 0x000028001c0e7984 */ /* 0x000e220000000a00 */
[----:B------:R-:W1:Y:S03]  /*0e70*/  LDCU.128 UR32, c[0x3][0xa40] ;  /* 0x00c14800ff2077ac */ /* 0x000e660008000c00 */
[----:B------:R-:W-:Y:S01]  /*0e80*/  LDS.64 R30, [R28+0x10] ;  /* 0x000010001c1e7984 */ /* 0x000fe20000000a00 */
[----:B------:R-:W1:Y:S03]  /*0e90*/  LDCU.128 UR36, c[0x3][0xa60] ;  /* 0x00c14c00ff2477ac */ /* 0x000e660008000c00 */
[----:B------:R-:W1:Y:S01]  /*0ea0*/  LDS.64 R4, [R28+0x20] ;  /* 0x000020001c047984 */ /* 0x000e620000000a00 */
[----:B------:R-:W1:Y:S03]  /*0eb0*/  LDCU.128 UR48, c[0x3][0x830] ;  /* 0x00c10600ff3077ac */ /* 0x000e660008000c00 */
[----:B------:R-:W1:Y:S01]  /*0ec0*/  LDS.64 R20, [R28+0x18] ;  /* 0x000018001c147984 */ /* 0x000e620000000a00 */
[----:B------:R-:W1:Y:S01]  /*0ed0*/  LDCU.128 UR52, c[0x3][0xa30] ;  /* 0x00c14600ff3477ac */ /* 0x000e620008000c00 */
[----:B------:R-:W1:Y:S01]  /*0ee0*/  LDCU.128 UR60, c[0x3][0xa50] ;  /* 0x00c14a00ff3c77ac */ /* 0x000e620008000c00 */
[----:B------:R-:W1:Y:S01]  /*0ef0*/  LDCU.128 UR68, c[0x3][0xa70] ;  /* 0x00c14e00ff4477ac */ /* 0x000e620008000c00 */
[----:B------:R-:W1:Y:S01]  /*0f00*/  LDCU.128 UR64, c[0x3][0x870] ;  /* 0x00c10e00ff4077ac */ /* 0x000e620008000c00 */
[----:B------:R-:W1:Y:S01]  /*0f10*/  LDCU.128 UR56, c[0x3][0x850] ;  /* 0x00c10a00ff3877ac */ /* 0x000e620008000c00 */
[----:B--2---:R-:W-:-:S02]  /*0f20*/  DADD R10, R12, R6 ;  /* 0x000000000c0a7229 */ /* 0x004fc40000000006 */
[----:B------:R-:W-:Y:S02]  /*0f30*/  DADD R12, R12, -R6 ;  /* 0x000000000c0c7229 */ /* 0x000fe40000000806 */
[C-C-:B0-----:R-:W-:Y:S02]  /*0f40*/  DADD R8, R32.reuse, R14.reuse ;  /* 0x0000000020087229 */ /* 0x141fe4000000000e */
[----:B------:R-:W-:Y:S01]  /*0f50*/  DADD R32, R32, -R14 ;  /* 0x0000000020207229 */ /* 0x000fe2000000080e */
[----:B------:R-:W-:Y:S01]  /*0f60*/  PRMT R14, R26, 0x5410, R27 ;  /* 0x000054101a0e7816 */ /* 0x000fe2000000001b */
[C---:B---3--:R-:W-:Y:S01]  /*0f70*/  DFMA R6, R10.reuse, UR8, RZ ;  /* 0x000000080a067c2b */ /* 0x048fe200080000ff */
[----:B------:R-:W-:Y:S01]  /*0f80*/  IMAD.MOV.U32 R15, RZ, RZ, 0x6 ;  /* 0x00000006ff0f7424 */ /* 0x000fe200078e00ff */
[C---:B------:R-:W-:Y:S02]  /*0f90*/  DFMA R18, R10.reuse, UR12, RZ ;  /* 0x0000000c0a127c2b */ /* 0x040fe400080000ff */
[----:B------:R-:W-:-:S02]  /*0fa0*/  DFMA R24, R10, UR16, RZ ;  /* 0x000000100a187c2b */ /* 0x000fc400080000ff */
[----:B------:R-:W-:Y:S01]  /*0fb0*/  DFMA R26, R10, UR20, RZ ;  /* 0x000000140a1a7c2b */ /* 0x000fe200080000ff */
[----:B------:R-:W-:Y:S01]  /*0fc0*/  IDP.2A.LO.U16.U8 R11, R14, UR6, R15 ;  /* 0x000000060e0b7c26 */ /* 0x000fe2000800100f */
[C---:B------:R-:W-:Y:S02]  /*0fd0*/  DFMA R6, R8.reuse, UR10, R6 ;  /* 0x0000000a08067c2b */ /* 0x040fe40008000006 */
[C---:B------:R-:W-:Y:S01]  /*0fe0*/  DFMA R18, R8.reuse, UR14, R18 ;  /* 0x0000000e08127c2b */ /* 0x040fe20008000012 */
[----:B------:R-:W-:Y:S01]  /*0ff0*/  IMAD R11, R0, 0x157, R11 ;  /* 0x00000157000b7824 */ /* 0x000fe200078e020b */
[C---:B------:R-:W-:Y:S02]  /*1000*/  DFMA R24, R8.reuse, UR18, R24 ;  /* 0x0000001208187c2b */ /* 0x040fe40008000018 */
[----:B------:R-:W-:Y:S01]  /*1010*/  DFMA R26, R8, UR22, R26 ;  /* 0x00000016081a7c2b */ /* 0x000fe2000800001a */
[----:B----4-:R-:W-:Y:S01]  /*1020*/  IMAD.WIDE R42, R11, 0x8, R42 ;  /* 0x000000080b2a7825 */ /* 0x010fe200078e022a */
[----:B------:R-:W-:-:S02]  /*1030*/  DFMA R8, R12, UR24, RZ ;  /* 0x000000180c087c2b */ /* 0x000fc400080000ff */
[C-C-:B-1----:R-:W-:Y:S02]  /*1040*/  DADD R40, R30.reuse, R4.reuse ;  /* 0x000000001e287229 */ /* 0x142fe40000000004 */
[----:B------:R-:W-:Y:S01]  /*1050*/  DADD R30, R30, -R4 ;  /* 0x000000001e1e7229 */ /* 0x000fe20000000804 */
[----:B------:R-:W2:Y:S01]  /*1060*/  LDG.E.64.CONSTANT R34, desc[UR4][R42.64+-0x30] ;  /* 0xffffd0042a227981 */ /* 0x000ea2000c1e9b00 */
[----:B------:R-:W-:Y:S02]  /*1070*/  DADD R22, R20, R20 ;  /* 0x0000000014167229 */ /* 0x000fe40000000014 */
[----:B------:R-:W-:Y:S01]  /*1080*/  DFMA R14, R32, UR26, R8 ;  /* 0x0000001a200e7c2b */ /* 0x000fe20008000008 */
[----:B------:R-:W3:Y:S01]  /*1090*/  LDG.E.64.CONSTANT R4, desc[UR4][R42.64] ;  /* 0x000000042a047981 */ /* 0x000ee2000c1e9b00 */
[----:B------:R-:W-:Y:S02]  /*10a0*/  DADD R20, R20, -R20 ;  /* 0x0000000014147229 */ /* 0x000fe40000000814 */
[----:B------:R-:W-:Y:S01]  /*10b0*/  DFMA R6, R40, UR40, R6 ;  /* 0x0000002828067c2b */ /* 0x000fe20008000006 */
[----:B------:R-:W4:Y:S01]  /*10c0*/  LDG.E.64.CONSTANT R8, desc[UR4][R42.64+-0x8] ;  /* 0xfffff8042a087981 */ /* 0x000f22000c1e9b00 */
[----:B------:R-:W-:-:S02]  /*10d0*/  DMUL R22, R22, 0.5 ;  /* 0x3fe0000016167828 */ /* 0x000fc40000000000 */
[----:B------:R-:W-:Y:S01]  /*10e0*/  DFMA R14, R30, UR44, R14 ;  /* 0x0000002c1e0e7c2b */ /* 0x000fe2000800000e */
[----:B------:R-:W4:Y:S01]  /*10f0*/  LDG.E.64.CONSTANT R10, desc[UR4][R42.64+-0x28] ;  /* 0xffffd8042a0a7981 */ /* 0x000f22000c1e9b00 */
[C---:B------:R-:W-:Y:S02]  /*1100*/  DFMA R38, R12.reuse, UR28, RZ ;  /* 0x0000001c0c267c2b */ /* 0x040fe400080000ff */
[C---:B------:R-:W-:Y:S01]  /*1110*/  DFMA R28, R12.reuse, UR32, RZ ;  /* 0x000000200c1c7c2b */ /* 0x040fe200080000ff */
[----:B------:R-:W4:Y:S01]  /*1120*/  LDG.E.64.CONSTANT R16, desc[UR4][R42.64+-0x18] ;  /* 0xffffe8042a107981 */ /* 0x000f22000c1e9b00 */
[----:B------:R-:W-:Y:S02]  /*1130*/  DFMA R12, R12, UR36, RZ ;  /* 0x000000240c0c7c2b */ /* 0x000fe400080000ff */
[----:B------:R-:W-:Y:S02]  /*1140*/  DFMA R6, R22, UR42, R6 ;  /* 0x0000002a16067c2b */ /* 0x000fe40008000006 */
[----:B------:R-:W-:-:S02]  /*1150*/  DFMA R14, R20, UR46, R14 ;  /* 0x0000002e140e7c2b */ /* 0x000fc4000800000e */
[C---:B------:R-:W-:Y:S02]  /*1160*/  DFMA R38, R32.reuse, UR30, R38 ;  /* 0x0000001e20267c2b */ /* 0x040fe40008000026 */
[C---:B------:R-:W-:Y:S02]  /*1170*/  DFMA R28, R32.reuse, UR34, R28 ;  /* 0x00000022201c7c2b */ /* 0x040fe4000800001c */
[----:B------:R-:W-:Y:S02]  /*1180*/  DFMA R32, R32, UR38, R12 ;  /* 0x0000002620207c2b */ /* 0x000fe4000800000c */
[C-C-:B------:R-:W-:Y:S01]  /*1190*/  DADD R36, R6.reuse, -R14.reuse ;  /* 0x0000000006247229 */ /* 0x140fe2000000080e */
[----:B------:R-:W4:Y:S01]  /*11a0*/  LDG.E.64.CONSTANT R12, desc[UR4][R42.64+-0x10] ;  /* 0xfffff0042a0c7981 */ /* 0x000f22000c1e9b00 */
[----:B------:R-:W-:-:S03]  /*11b0*/  DADD R6, R6, R14 ;  /* 0x0000000006067229 */ /* 0x000fc6000000000e */
[----:B------:R-:W4:Y:S01]  /*11c0*/  LDG.E.64.CONSTANT R14, desc[UR4][R42.64+-0x20] ;  /* 0xffffe0042a0e7981 */ /* 0x000f22000c1e9b00 */
[----:B------:R-:W-:Y:S02]  /*11d0*/  DFMA R18, R40, UR48, R18 ;  /* 0x0000003028127c2b */ /* 0x000fe40008000012 */
[----:B------:R-:W-:-:S06]  /*11e0*/  DFMA R38, R30, UR52, R38 ;  /* 0x000000341e267c2b */ /* 0x000fcc0008000026 */
[----:B------:R-:W-:Y:S02]  /*11f0*/  DFMA R18, R22, UR50, R18 ;  /* 0x0000003216127c2b */ /* 0x000fe40008000012 */
[----:B------:R-:W-:Y:S02]  /*1200*/  DFMA R38, R20, UR54, R38 ;  /* 0x0000003614267c2b */ /* 0x000fe40008000026 */
[C---:B------:R-:W-:Y:S02]  /*1210*/  DFMA R28, R30.reuse, UR60, R28 ;  /* 0x0000003c1e1c7c2b */ /* 0x040fe4000800001c */
[----:B------:R-:W-:Y:S02]  /*1220*/  DFMA R30, R30, UR68, R32 ;  /* 0x000000441e1e7c2b */ /* 0x000fe40008000020 */
[----:B------:R-:W-:Y:S02]  /*1230*/  DFMA R26, R40, UR64, R26 ;  /* 0x00000040281a7c2b */ /* 0x000fe4000800001a */
[----:B------:R-:W-:-:S02]  /*1240*/  DADD R32, R18, -R38 ;  /* 0x0000000012207229 */ /* 0x000fc40000000826 */
[----:B------:R-:W-:Y:S02]  /*1250*/  DFMA R24, R40, UR56, R24 ;  /* 0x0000003828187c2b */ /* 0x000fe40008000018 */
[----:B------:R-:W-:Y:S02]  /*1260*/  DADD R18, R18, R38 ;  /* 0x0000000012127229 */ /* 0x000fe40000000026 */
[----:B------:R-:W-:Y:S02]  /*1270*/  DFMA R26, R22, UR66, R26 ;  /* 0x00000042161a7c2b */ /* 0x000fe4000800001a */
[----:B------:R-:W-:Y:S02]  /*1280*/  DFMA R30, R20, UR70, R30 ;  /* 0x00000046141e7c2b */ /* 0x000fe4000800001e */
[----:B------:R-:W-:Y:S02]  /*1290*/  DFMA R24, R22, UR58, R24 ;  /* 0x0000003a16187c2b */ /* 0x000fe40008000018 */
[----:B------:R-:W-:-:S04]  /*12a0*/  DFMA R28, R20, UR62, R28 ;  /* 0x0000003e141c7c2b */ /* 0x000fc8000800001c */
[----:B------:R-:W-:Y:S01]  /*12b0*/  DADD R26, R26, R30 ;  /* 0x000000001a1a7229 */ /* 0x000fe2000000001e */
[----:B------:R-:W-:Y:S01]  /*12c0*/  BSSY.RECONVERGENT B0, `(.L_x_1574) ;  /* 0x000008d000007945 */ /* 0x000fe20003800200 */
[----:B------:R-:W-:Y:S06]  /*12d0*/  BAR.SYNC.DEFER_BLOCKING 0x0 ;  /* 0x0000000000007b1d */ /* 0x000fec0000010000 */
[----:B--2---:R-:W-:Y:S02]  /*12e0*/  DMUL R6, R34, R6 ;  /* 0x0000000622067228 */ /* 0x004fe40000000000 */
[----:B---3--:R-:W-:-:S02]  /*12f0*/  DMUL R4, R4, R36 ;  /* 0x0000002404047228 */ /* 0x008fc40000000000 */
[----:B----4-:R-:W-:-:S06]  /*1300*/  DMUL R8, R8, R32 ;  /* 0x0000002008087228 */ /* 0x010fcc0000000000 */
[----:B------:R-:W-:Y:S02]  /*1310*/  DADD R32, R4, R6 ;  /* 0x0000000004207229 */ /* 0x000fe40000000006 */
[----:B------:R-:W-:Y:S02]  /*1320*/  DMUL R10, R10, R18 ;  /* 0x000000120a0a7228 */ /* 0x000fe40000000000 */
[----:B------:R-:W-:-:S04]  /*1330*/  DADD R36, R24, -R28 ;  /* 0x0000000018247229 */ /* 0x000fc8000000081c */
[C---:B------:R-:W-:Y:S02]  /*1340*/  DFMA R34, R32.reuse, UR8, RZ ;  /* 0x0000000820227c2b */ /* 0x040fe400080000ff */
[C---:B------:R-:W-:Y:S02]  /*1350*/  DFMA R18, R32.reuse, UR10, RZ ;  /* 0x0000000a20127c2b */ /* 0x040fe400080000ff */
[C---:B------:R-:W-:Y:S02]  /*1360*/  DFMA R20, R32.reuse, UR40, RZ ;  /* 0x0000002820147c2b */ /* 0x040fe400080000ff */
[----:B------:R-:W-:Y:S02]  /*1370*/  DFMA R30, R32, UR42, RZ ;  /* 0x0000002a201e7c2b */ /* 0x000fe400080000ff */
[----:B------:R-:W-:Y:S02]  /*1380*/  DADD R22, R8, R10 ;  /* 0x0000000008167229 */ /* 0x000fe4000000000a */
[----:B------:R-:W-:-:S02]  /*1390*/  DADD R32, R24, R28 ;  /* 0x0000000018207229 */ /* 0x000fc4000000001c */
[----:B------:R-:W-:Y:S02]  /*13a0*/  DADD R28, -R4, R6 ;  /* 0x00000000041c7229 */ /* 0x000fe40000000106 */
[----:B------:R-:W-:Y:S02]  /*13b0*/  DMUL R12, R12, R36 ;  /* 0x000000240c0c7228 */ /* 0x000fe40000000000 */
[----:B------:R-:W-:Y:S02]  /*13c0*/  DFMA R24, R22, UR12, R34 ;  /* 0x0000000c16187c2b */ /* 0x000fe40008000022 */
[----:B------:R-:W-:Y:S02]  /*13d0*/  DMUL R14, R14, R32 ;  /* 0x000000200e0e7228 */ /* 0x000fe40000000000 */
[----:B------:R-:W-:Y:S02]  /*13e0*/  DMUL R16, R16, R26 ;  /* 0x0000001a10107228 */ /* 0x000fe40000000000 */
        /* <DEDUP_REMOVED lines=8> */
[----:B------:R-:W-:Y:S02]  /*1470*/  DADD R38, R12, R14 ;  /* 0x000000000c267229 */ /* 0x000fe4000000000e */
[----:B------:R-:W-:Y:S02]  /*1480*/  DADD R30, R16, R16 ;  /* 0x00000000101e7229 */ /* 0x000fe40000000010 */
[C---:B------:R-:W-:Y:S02]  /*1490*/  DFMA R28, R34.reuse, UR52, R36 ;  /* 0x00000034221c7c2b */ /* 0x040fe40008000024 */
[C---:B------:R-:W-:Y:S02]  /*14a0*/  DFMA R32, R34.reuse, UR28, R32 ;  /* 0x0000001c22207c2b */ /* 0x040fe40008000020 */
[----:B------:R-:W-:-:S02]  /*14b0*/  DFMA R26, R34, UR30, R26 ;  /* 0x0000001e221a7c2b */ /* 0x000fc4000800001a */
[----:B------:R-:W-:Y:S02]  /*14c0*/  DADD R36, -R12, R14 ;  /* 0x000000000c247229 */ /* 0x000fe4000000010e */
[----:B------:R-:W-:Y:S02]  /*14d0*/  DFMA R34, R34, UR54, R40 ;  /* 0x0000003622227c2b */ /* 0x000fe40008000028 */
[C---:B------:R-:W-:Y:S02]  /*14e0*/  DFMA R24, R38.reuse, UR16, R24 ;  /* 0x0000001026187c2b */ /* 0x040fe40008000018 */
[C---:B------:R-:W-:Y:S02]  /*14f0*/  DFMA R18, R38.reuse, UR18, R18 ;  /* 0x0000001226127c2b */ /* 0x040fe40008000012 */
[C---:B------:R-:W-:Y:S02]  /*1500*/  DFMA R20, R38.reuse, UR56, R20 ;  /* 0x0000003826147c2b */ /* 0x040fe40008000014 */
        /* <DEDUP_REMOVED lines=16> */
[----:B------:R-:W-:Y:S02]  /*1610*/  DADD R34, R22, R34 ;  /* 0x0000000016227229 */ /* 0x000fe40000000022 */
[----:B------:R-:W-:Y:S02]  /*1620*/  DADD R18, R18, R26 ;  /* 0x0000000012127229 */ /* 0x000fe4000000001a */
[----:B------:R-:W-:-:S02]  /*1630*/  DADD R22, R24, -R32 ;  /* 0x0000000018167229 */ /* 0x000fc40000000820 */
[----:B------:R-:W-:Y:S02]  /*1640*/  DADD R26, R20, -R28 ;  /* 0x00000000141a7229 */ /* 0x000fe4000000081c */
[----:B------:R-:W-:Y:S02]  /*1650*/  DADD R24, R24, R32 ;  /* 0x0000000018187229 */ /* 0x000fe40000000020 */
        /* <DEDUP_REMOVED lines=13> */
[----:B------:R-:W-:Y:S01]  /*1730*/  LDS.64 R38, [R42] ;  /* 0x000000002a267984 */ /* 0x000fe20000000a00 */
[----:B------:R-:W2:Y:S03]  /*1740*/  LDCU.128 UR48, c[0x3][0x830] ;  /* 0x00c10600ff3077ac */ /* 0x000ea60008000c00 */
[----:B0-----:R-:W0:Y:S01]  /*1750*/  LDS.64 R18, [R42+0x150] ;  /* 0x000150002a127984 */ /* 0x001e220000000a00 */
[----:B------:R-:W3:Y:S03]  /*1760*/  LDCU.128 UR44, c[0x3][0xa10] ;  /* 0x00c14200ff2c77ac */ /* 0x000ee60008000c00 */
[----:B------:R-:W-:Y:S01]  /*1770*/  LDS.64 R34, [R42+0x38] ;  /* 0x000038002a227984 */ /* 0x000fe20000000a00 */
[----:B------:R-:W4:Y:S03]  /*1780*/  LDCU.64 UR6, c[0x3][0xa68] ;  /* 0x00c14d00ff0677ac */ /* 0x000f260008000a00 */
[----:B------:R-:W5:Y:S04]  /*1790*/  LDS.64 R36, [R42+0x118] ;  /* 0x000118002a247984 */ /* 0x000f680000000a00 */
[----:B------:R-:W-:Y:S04]  /*17a0*/  LDS.64 R28, [R42+0x70] ;  /* 0x000070002a1c7984 */ /* 0x000fe80000000a00 */
[----:B------:R-:W3:Y:S04]  /*17b0*/  LDS.64 R22, [R42+0xe0] ;  /* 0x0000e0002a167984 */ /* 0x000ee80000000a00 */
[----:B------:R-:W4:Y:S01]  /*17c0*/  LDS.64 R32, [R42+0xa8] ;  /* 0x0000a8002a207984 */ /* 0x000f220000000a00 */
[----:B0-----:R-:W-:-:S02]  /*17d0*/  DADD R30, R38, R18 ;  /* 0x00000000261e7229 */ /* 0x001fc40000000012 */
[----:B------:R-:W-:Y:S02]  /*17e0*/  DADD R38, R38, -R18 ;  /* 0x0000000026267229 */ /* 0x000fe40000000812 */
[----:B-----5:R-:W-:-:S04]  /*17f0*/  DADD R26, R34, R36 ;  /* 0x00000000221a7229 */ /* 0x020fc80000000024 */
[C---:B------:R-:W-:Y:S02]  /*1800*/  DFMA R24, R30.reuse, UR8, RZ ;  /* 0x000000081e187c2b */ /* 0x040fe400080000ff */
[C---:B------:R-:W-:Y:S02]  /*1810*/  DFMA R20, R30.reuse, UR10, RZ ;  /* 0x0000000a1e147c2b */ /* 0x040fe400080000ff */
[C---:B-1----:R-:W-:Y:S02]  /*1820*/  DFMA R18, R30.reuse, UR40, RZ ;  /* 0x000000281e127c2b */ /* 0x042fe400080000ff */
[----:B------:R-:W-:Y:S01]  /*1830*/  DFMA R30, R30, UR42, RZ ;  /* 0x0000002a1e1e7c2b */ /* 0x000fe200080000ff */
[----:B------:R-:W0:Y:S01]  /*1840*/  LDCU.128 UR40, c[0x3][0xa30] ;  /* 0x00c14600ff2877ac */ /* 0x000e220008000c00 */
[C---:B------:R-:W-:Y:S02]  /*1850*/  DFMA R24, R26.reuse, UR12, R24 ;  /* 0x0000000c1a187c2b */ /* 0x040fe40008000018 */
[----:B------:R-:W-:-:S02]  /*1860*/  DFMA R20, R26, UR14, R20 ;  /* 0x0000000e1a147c2b */ /* 0x000fc40008000014 */
[C---:B--2---:R-:W-:Y:S02]  /*1870*/  DFMA R18, R26.reuse, UR48, R18 ;  /* 0x000000301a127c2b */ /* 0x044fe40008000012 */
[----:B------:R-:W-:Y:S01]  /*1880*/  DFMA R26, R26, UR50, R30 ;  /* 0x000000321a1a7c2b */ /* 0x000fe2000800001e */
[----:B------:R-:W1:Y:S01]  /*1890*/  LDCU.128 UR48, c[0x3][0x850] ;  /* 0x00c10a00ff3077ac */ /* 0x000e620008000c00 */
[----:B------:R-:W-:Y:S02]  /*18a0*/  DADD R36, R34, -R36 ;  /* 0x0000000022247229 */ /* 0x000fe40000000824 */
[C-C-:B---3--:R-:W-:Y:S02]  /*18b0*/  DADD R34, R28.reuse, R22.reuse ;  /* 0x000000001c227229 */ /* 0x148fe40000000016 */
[----:B------:R-:W-:Y:S02]  /*18c0*/  DADD R22, R28, -R22 ;  /* 0x000000001c167229 */ /* 0x000fe40000000816 */
[----:B------:R-:W-:-:S02]  /*18d0*/  DFMA R30, R38, UR24, RZ ;  /* 0x00000018261e7c2b */ /* 0x000fc400080000ff */
[C---:B------:R-:W-:Y:S02]  /*18e0*/  DFMA R28, R38.reuse, UR26, RZ ;  /* 0x0000001a261c7c2b */ /* 0x040fe400080000ff */
[C---:B------:R-:W-:Y:S02]  /*18f0*/  DFMA R40, R38.reuse, UR44, RZ ;  /* 0x0000002c26287c2b */ /* 0x040fe400080000ff */
[----:B------:R-:W-:Y:S01]  /*1900*/  DFMA R38, R38, UR46, RZ ;  /* 0x0000002e26267c2b */ /* 0x000fe200080000ff */
[----:B------:R-:W2:Y:S01]  /*1910*/  LDCU.128 UR44, c[0x3][0x870] ;  /* 0x00c10e00ff2c77ac */ /* 0x000ea20008000c00 */
[C---:B------:R-:W-:Y:S02]  /*1920*/  DFMA R24, R34.reuse, UR16, R24 ;  /* 0x0000001022187c2b */ /* 0x040fe40008000018 */
[----:B------:R-:W-:Y:S02]  /*1930*/  DFMA R20, R34, UR18, R20 ;  /* 0x0000001222147c2b */ /* 0x000fe40008000014 */
[----:B0-----:R-:W-:-:S02]  /*1940*/  DFMA R40, R36, UR40, R40 ;  /* 0x0000002824287c2b */ /* 0x001fc40008000028 */
[----:B------:R-:W-:Y:S01]  /*1950*/  DFMA R38, R36, UR42, R38 ;  /* 0x0000002a24267c2b */ /* 0x000fe20008000026 */
[----:B------:R-:W0:Y:S01]  /*1960*/  LDCU.128 UR40, c[0x3][0xa50] ;  /* 0x00c14a00ff2877ac */ /* 0x000e220008000c00 */
[C---:B-1----:R-:W-:Y:S02]  /*1970*/  DFMA R18, R34.reuse, UR48, R18 ;  /* 0x0000003022127c2b */ /* 0x042fe40008000012 */
[----:B------:R-:W-:Y:S01]  /*1980*/  DFMA R26, R34, UR50, R26 ;  /* 0x00000032221a7c2b */ /* 0x000fe2000800001a */
[----:B------:R-:W1:Y:S01]  /*1990*/  LDCU.128 UR48, c[0x3][0xa70] ;  /* 0x00c14e00ff3077ac */ /* 0x000e620008000c00 */
[----:B------:R-:W-:Y:S02]  /*19a0*/  DFMA R30, R36, UR28, R30 ;  /* 0x0000001c241e7c2b */ /* 0x000fe4000800001e */
[----:B----4-:R-:W-:Y:S02]  /*19b0*/  DADD R34, R32, R32 ;  /* 0x0000000020227229 */ /* 0x010fe40000000020 */
[----:B------:R-:W-:-:S02]  /*19c0*/  DFMA R28, R36, UR30, R28 ;  /* 0x0000001e241c7c2b */ /* 0x000fc4000800001c */
[----:B------:R-:W-:Y:S02]  /*19d0*/  DADD R32, R32, -R32 ;  /* 0x0000000020207229 */ /* 0x000fe40000000820 */
[----:B------:R-:W-:Y:S02]  /*19e0*/  DFMA R30, R22, UR32, R30 ;  /* 0x00000020161e7c2b */ /* 0x000fe4000800001e */
[----:B------:R-:W-:Y:S02]  /*19f0*/  DMUL R34, R34, 0.5 ;  /* 0x3fe0000022227828 */ /* 0x000fe40000000000 */
[C---:B------:R-:W-:Y:S02]  /*1a00*/  DFMA R28, R22.reuse, UR34, R28 ;  /* 0x00000022161c7c2b */ /* 0x040fe4000800001c */
[C---:B0-----:R-:W-:Y:S02]  /*1a10*/  DFMA R40, R22.reuse, UR40, R40 ;  /* 0x0000002816287c2b */ /* 0x041fe40008000028 */
[----:B------:R-:W-:-:S02]  /*1a20*/  DFMA R38, R22, UR42, R38 ;  /* 0x0000002a16267c2b */ /* 0x000fc40008000026 */
[----:B------:R-:W-:Y:S02]  /*1a30*/  DFMA R24, R34, UR20, R24 ;  /* 0x0000001422187c2b */ /* 0x000fe40008000018 */
[----:B------:R-:W-:Y:S02]  /*1a40*/  DFMA R30, R32, UR36, R30 ;  /* 0x00000024201e7c2b */ /* 0x000fe4000800001e */
[----:B------:R-:W-:Y:S02]  /*1a50*/  DFMA R20, R34, UR22, R20 ;  /* 0x0000001622147c2b */ /* 0x000fe40008000014 */
[----:B------:R-:W-:Y:S02]  /*1a60*/  DFMA R28, R32, UR6, R28 ;  /* 0x00000006201c7c2b */ /* 0x000fe4000800001c */
[----:B--2---:R-:W-:Y:S02]  /*1a70*/  DFMA R18, R34, UR44, R18 ;  /* 0x0000002c22127c2b */ /* 0x004fe40008000012 */
[----:B-1----:R-:W-:-:S02]  /*1a80*/  DFMA R40, R32, UR48, R40 ;  /* 0x0000003020287c2b */ /* 0x002fc40008000028 */
[----:B------:R-:W-:Y:S02]  /*1a90*/  DFMA R26, R34, UR46, R26 ;  /* 0x0000002e221a7c2b */ /* 0x000fe4000800001a */
        /* <DEDUP_REMOVED lines=15> */
.L_x_1575:
[----:B------:R-:W-:Y:S05]  /*1b90*/  BSYNC.RECONVERGENT B0 ;  /* 0x0000000000007941 */ /* 0x000fea0003800200 */
.L_x_1574:
[----:B01----:R-:W0:Y:S01]  /*1ba0*/  S2R R19, SR_TID.X ;  /* 0x0000000000137919 */ /* 0x003e220000002100 */
[----:B------:R-:W-:Y:S01]  /*1bb0*/  BSSY.RECONVERGENT B0, `(.L_x_1576) ;  /* 0x0000050000007945 */ /* 0x000fe20003800200 */
[----:B------:R-:W-:Y:S06]  /*1bc0*/  BAR.SYNC.DEFER_BLOCKING 0x0 ;  /* 0x0000000000007b1d */ /* 0x000fec0000010000 */
[----:B------:R-:W-:Y:S05]  /*1bd0*/  @P2 BRA `(.L_x_1577) ;  /* 0x0000000400342947 */ /* 0x000fea0003800000 */
[----:B0-----:R-:W-:Y:S01]  /*1be0*/  LOP3.LUT R4, R19, 0xffff, RZ, 0xc0, !PT ;  /* 0x0000ffff13047812 */ /* 0x001fe200078ec0ff */
[----:B------:R-:W0:Y:S04]  /*1bf0*/  LDCU.128 UR40, c[0x3][0x810] ;  /* 0x00c10200ff2877ac */ /* 0x000e280008000c00 */
[----:B------:R-:W-:Y:S01]  /*1c00*/  IMAD R4, R4, 0x2493, RZ ;  /* 0x0000249304047824 */ /* 0x000fe200078e02ff */
[----:B------:R-:W1:Y:S04]  /*1c10*/  LDCU.128 UR48, c[0x3][0x830] ;  /* 0x00c10600ff3077ac */ /* 0x000e680008000c00 */
[----:B------:R-:W-:Y:S01]  /*1c20*/  SHF.R.U32.HI R4, RZ, 0x10, R4 ;  /* 0x00000010ff047819 */ /* 0x000fe20000011604 */
[----:B------:R-:W2:Y:S04]  /*1c30*/  LDCU.128 UR44, c[0x3][0xa10] ;  /* 0x00c14200ff2c77ac */ /* 0x000ea80008000c00 */
[----:B------:R-:W-:Y:S01]  /*1c40*/  IMAD.MOV R6, RZ, RZ, -R4 ;  /* 0x000000ffff067224 */ /* 0x000fe200078e0a04 */
[----:B------:R-:W3:Y:S04]  /*1c50*/  LDCU.128 UR52, c[0x3][0xa70] ;  /* 0x00c14e00ff3477ac */ /* 0x000ee80008000c00 */
[----:B------:R-:W-:Y:S01]  /*1c60*/  PRMT R6, R6, 0x7710, RZ ;  /* 0x0000771006067816 */ /* 0x000fe200000000ff */
[----:B------:R-:W4:Y:S04]  /*1c70*/  LDCU.64 UR6, c[0x3][0xa68] ;  /* 0x00c14d00ff0677ac */ /* 0x000f280008000a00 */
[----:B------:R-:W-:-:S05]  /*1c80*/  IMAD.IADD R6, R6, 0x1, R19 ;  /* 0x0000000106067824 */ /* 0x000fca00078e0213 */
[----:B------:R-:W-:-:S04]  /*1c90*/  LOP3.LUT R5, R6, 0xffff, RZ, 0xc0, !PT ;  /* 0x0000ffff06057812 */ /* 0x000fc800078ec0ff */
[----:B------:R-:W-:-:S04]  /*1ca0*/  LEA.HI R5, R5, R4, RZ, 0x1f ;  /* 0x0000000405057211 */ /* 0x000fc800078ff8ff */
[----:B------:R-:W-:-:S04]  /*1cb0*/  LOP3.LUT R5, R5, 0xffff, RZ, 0xc0, !PT ;  /* 0x0000ffff05057812 */ /* 0x000fc800078ec0ff */
[----:B------:R-:W-:-:S04]  /*1cc0*/  SHF.R.U32.HI R5, RZ, 0x2, R5 ;  /* 0x00000002ff057819 */ /* 0x000fc80000011605 */
[----:B------:R-:W-:-:S05]  /*1cd0*/  LOP3.LUT R4, R5, 0xffff, RZ, 0xc0, !PT ;  /* 0x0000ffff05047812 */ /* 0x000fca00078ec0ff */
[----:B------:R-:W-:-:S04]  /*1ce0*/  IMAD R3, R4, -0x150, R3 ;  /* 0xfffffeb004037824 */ /* 0x000fc800078e0203 */
[----:B------:R-:W-:-:S05]  /*1cf0*/  IMAD R18, R2, 0x8, R3 ;  /* 0x0000000802127824 */ /* 0x000fca00078e0203 */
[----:B------:R-:W-:Y:S04]  /*1d00*/  LDS.64 R8, [R18] ;  /* 0x0000000012087984 */ /* 0x000fe80000000a00 */
[----:B------:R-:W5:Y:S04]  /*1d10*/  LDS.64 R10, [R18+0x930] ;  /* 0x00093000120a7984 */ /* 0x000f680000000a00 */
[----:B------:R-:W-:Y:S04]  /*1d20*/  LDS.64 R22, [R18+0x188] ;  /* 0x0001880012167984 */ /* 0x000fe80000000a00 */
[----:B------:R-:W0:Y:S04]  /*1d30*/  LDS.64 R14, [R18+0x7a8] ;  /* 0x0007a800120e7984 */ /* 0x000e280000000a00 */
[----:B------:R-:W-:Y:S04]  /*1d40*/  LDS.64 R4, [R18+0x310] ;  /* 0x0003100012047984 */ /* 0x000fe80000000a00 */
[----:B------:R-:W3:Y:S04]  /*1d50*/  LDS.64 R6, [R18+0x620] ;  /* 0x0006200012067984 */ /* 0x000ee80000000a00 */
[----:B------:R-:W4:Y:S01]  /*1d60*/  LDS.64 R2, [R18+0x498] ;  /* 0x0004980012027984 */ /* 0x000f220000000a00 */
[----:B-----5:R-:W-:-:S02]  /*1d70*/  DADD R12, R8, R10 ;  /* 0x00000000080c7229 */ /* 0x020fc4000000000a */
[----:B------:R-:W-:Y:S02]  /*1d80*/  DADD R8, R8, -R10 ;  /* 0x0000000008087229 */ /* 0x000fe4000000080a */
[C-C-:B0-----:R-:W-:Y:S02]  /*1d90*/  DADD R16, R22.reuse, R14.reuse ;  /* 0x0000000016107229 */ /* 0x141fe4000000000e */
[----:B------:R-:W-:Y:S02]  /*1da0*/  DADD R22, R22, -R14 ;  /* 0x0000000016167229 */ /* 0x000fe4000000080e */
[C---:B------:R-:W-:Y:S02]  /*1db0*/  DFMA R14, R12.reuse, UR40, RZ ;  /* 0x000000280c0e7c2b */ /* 0x040fe400080000ff */
[C---:B------:R-:W-:Y:S01]  /*1dc0*/  DFMA R20, R12.reuse, UR42, RZ ;  /* 0x0000002a0c147c2b */ /* 0x040fe200080000ff */
[----:B------:R-:W0:Y:S01]  /*1dd0*/  LDCU.128 UR40, c[0x3][0xa30] ;  /* 0x00c14600ff2877ac */ /* 0x000e220008000c00 */
[----:B------:R-:W-:-:S02]  /*1de0*/  DFMA R24, R12, UR8, RZ ;  /* 0x000000080c187c2b */ /* 0x000fc400080000ff */
[----:B------:R-:W-:Y:S02]  /*1df0*/  DFMA R26, R12, UR10, RZ ;  /* 0x0000000a0c1a7c2b */ /* 0x000fe400080000ff */
[----:B-1----:R-:W-:Y:S02]  /*1e00*/  DFMA R14, R16, UR48, R14 ;  /* 0x00000030100e7c2b */ /* 0x002fe4000800000e */
[----:B--2---:R-:W-:Y:S02]  /*1e10*/  DFMA R12, R8, UR44, RZ ;  /* 0x0000002c080c7c2b */ /* 0x004fe400080000ff */
[C---:B------:R-:W-:Y:S02]  /*1e20*/  DFMA R24, R16.reuse, UR12, R24 ;  /* 0x0000000c10187c2b */ /* 0x040fe40008000018 */
[----:B------:R-:W-:Y:S02]  /*1e30*/  DFMA R26, R16, UR14, R26 ;  /* 0x0000000e101a7c2b */ /* 0x000fe4000800001a */
[C---:B------:R-:W-:Y:S01]  /*1e40*/  DFMA R28, R8.reuse, UR46, RZ ;  /* 0x0000002e081c7c2b */ /* 0x040fe200080000ff */
[----:B------:R-:W1:Y:S01]  /*1e50*/  LDCU.128 UR44, c[0x3][0x850] ;  /* 0x00c10a00ff2c77ac */ /* 0x000e620008000c00 */
[----:B------:R-:W-:-:S02]  /*1e60*/  DFMA R10, R8, UR24, RZ ;  /* 0x00000018080a7c2b */ /* 0x000fc400080000ff */
[----:B------:R-:W-:Y:S01]  /*1e70*/  DFMA R16, R16, UR50, R20 ;  /* 0x0000003210107c2b */ /* 0x000fe20008000014 */
[----:B------:R-:W2:Y:S01]  /*1e80*/  LDCU.128 UR48, c[0x3][0xa50] ;  /* 0x00c14a00ff3077ac */ /* 0x000ea20008000c00 */
[----:B------:R-:W-:Y:S02]  /*1e90*/  DFMA R8, R8, UR26, RZ ;  /* 0x0000001a08087c2b */ /* 0x000fe400080000ff */
[----:B---3--:R-:W-:Y:S02]  /*1ea0*/  DADD R20, R4, R6 ;  /* 0x0000000004147229 */ /* 0x008fe40000000006 */
[C---:B------:R-:W-:Y:S02]  /*1eb0*/  DFMA R10, R22.reuse, UR28, R10 ;  /* 0x0000001c160a7c2b */ /* 0x040fe4000800000a */
[C---:B0-----:R-:W-:Y:S02]  /*1ec0*/  DFMA R12, R22.reuse, UR40, R12 ;  /* 0x00000028160c7c2b */ /* 0x041fe4000800000c */
[----:B------:R-:W-:-:S02]  /*1ed0*/  DFMA R8, R22, UR30, R8 ;  /* 0x0000001e16087c2b */ /* 0x000fc40008000008 */
[----:B------:R-:W-:Y:S01]  /*1ee0*/  DFMA R28, R22, UR42, R28 ;  /* 0x0000002a161c7c2b */ /* 0x000fe2000800001c */
[----:B------:R-:W0:Y:S01]  /*1ef0*/  LDCU.128 UR40, c[0x3][0x870] ;  /* 0x00c10e00ff2877ac */ /* 0x000e220008000c00 */
[----:B----4-:R-:W-:Y:S02]  /*1f00*/  DADD R22, R2, R2 ;  /* 0x0000000002167229 */ /* 0x010fe40000000002 */
[----:B------:R-:W-:Y:S02]  /*1f10*/  DADD R4, R4, -R6 ;  /* 0x0000000004047229 */ /* 0x000fe40000000806 */
[----:B------:R-:W-:Y:S02]  /*1f20*/  DFMA R24, R20, UR16, R24 ;  /* 0x0000001014187c2b */ /* 0x000fe40008000018 */
[----:B------:R-:W-:Y:S02]  /*1f30*/  DADD R2, R2, -R2 ;  /* 0x0000000002027229 */ /* 0x000fe40000000802 */
[----:B------:R-:W-:-:S02]  /*1f40*/  DMUL R22, R22, 0.5 ;  /* 0x3fe0000016167828 */ /* 0x000fc40000000000 */
[----:B------:R-:W-:Y:S02]  /*1f50*/  DFMA R10, R4, UR32, R10 ;  /* 0x00000020040a7c2b */ /* 0x000fe4000800000a */
[----:B------:R-:W-:Y:S02]  /*1f60*/  DFMA R26, R20, UR18, R26 ;  /* 0x00000012141a7c2b */ /* 0x000fe4000800001a */
[C---:B--2---:R-:W-:Y:S02]  /*1f70*/  DFMA R28, R4.reuse, UR50, R28 ;  /* 0x00000032041c7c2b */ /* 0x044fe4000800001c */
[----:B------:R-:W-:Y:S02]  /*1f80*/  DFMA R8, R4, UR34, R8 ;  /* 0x0000002204087c2b */ /* 0x000fe40008000008 */
[----:B-1----:R-:W-:Y:S02]  /*1f90*/  DFMA R14, R20, UR44, R14 ;  /* 0x0000002c140e7c2b */ /* 0x002fe4000800000e */
[----:B------:R-:W-:-:S02]  /*1fa0*/  DFMA R4, R4, UR48, R12 ;  /* 0x0000003004047c2b */ /* 0x000fc4000800000c */
[----:B------:R-:W-:Y:S02]  /*1fb0*/  DFMA R16, R20, UR46, R16 ;  /* 0x0000002e14107c2b */ /* 0x000fe40008000010 */
[----:B------:R-:W-:Y:S02]  /*1fc0*/  DFMA R24, R22, UR20, R24 ;  /* 0x0000001416187c2b */ /* 0x000fe40008000018 */
[----:B------:R-:W-:Y:S02]  /*1fd0*/  DFMA R10, R2, UR36, R10 ;  /* 0x00000024020a7c2b */ /* 0x000fe4000800000a */
[----:B------:R-:W-:Y:S02]  /*1fe0*/  DFMA R26, R22, UR22, R26 ;  /* 0x00000016161a7c2b */ /* 0x000fe4000800001a */
[C---:B------:R-:W-:Y:S02]  /*1ff0*/  DFMA R28, R2.reuse, UR54, R28 ;  /* 0x00000036021c7c2b */ /* 0x040fe4000800001c */
[----:B------:R-:W-:-:S02]  /*2000*/  DFMA R12, R2, UR6, R8 ;  /* 0x00000006020c7c2b */ /* 0x000fc40008000008 */
[----:B0-----:R-:W-:Y:S02]  /*2010*/  DFMA R14, R22, UR40, R14 ;  /* 0x00000028160e7c2b */ /* 0x001fe4000800000e */
[----:B------:R-:W-:Y:S02]  /*2020*/  DFMA R2, R2, UR52, R4 ;  /* 0x0000003402027c2b */ /* 0x000fe40008000004 */
[----:B------:R-:W-:Y:S02]  /*2030*/  DFMA R16, R22, UR42, R16 ;  /* 0x0000002a16107c2b */ /* 0x000fe40008000010 */
[C-C-:B------:R-:W-:Y:S02]  /*2040*/  DADD R4, R24.reuse, -R10.reuse ;  /* 0x0000000018047229 */ /* 0x140fe4000000080a */
[----:B------:R-:W-:Y:S02]  /*2050*/  DADD R6, R24, R10 ;  /* 0x0000000018067229 */ /* 0x000fe4000000000a */
[----:B------:R-:W-:-:S02]  /*2060*/  DADD R8, R26, -R12 ;  /* 0x000000001a087229 */ /* 0x000fc4000000080c */
[----:B------:R-:W-:Y:S02]  /*2070*/  DADD R10, R26, R12 ;  /* 0x000000001a0a7229 */ /* 0x000fe4000000000c */
[----:B------:R-:W-:Y:S02]  /*2080*/  DADD R12, R14, -R2 ;  /* 0x000000000e0c7229 */ /* 0x000fe40000000802 */
[----:B------:R-:W-:Y:S02]  /*2090*/  DADD R16, R16, R28 ;  /* 0x0000000010107229 */ /* 0x000fe4000000001c */
[----:B------:R-:W-:-:S11]  /*20a0*/  DADD R14, R14, R2 ;  /* 0x000000000e0e7229 */ /* 0x000fd60000000002 */
.L_x_1577:
[----:B------:R-:W-:Y:S05]  /*20b0*/  BSYNC.RECONVERGENT B0 ;  /* 0x0000000000007941 */ /* 0x000fea0003800200 */
.L_x_1576:
        /* <DEDUP_REMOVED lines=13> */
.L_x_1578:
        /* <DEDUP_REMOVED lines=15> */
.L_x_3086:


//--------------------- .text._Z32massMatrixMultiplyRegisterKernelILi7ELi7ELi2EEviPKdS1_S1_S1_Pd --------------------------
	.section	.text._Z32massMatrixMultiplyRegisterKernelILi7ELi7ELi2EEviPKdS1_S1_S1_Pd,"ax",@progbits
	.align	128
        .global         _Z32massMatrixMultiplyRegisterKernelILi7ELi7ELi2EEviPKdS1_S1_S1_Pd
        .type           _Z32massMatrixMultiplyRegisterKernelILi7ELi7ELi2EEviPKdS1_S1_S1_Pd,@function
        .size           _Z32massMatrixMultiplyRegisterKernelILi7ELi7ELi2EEviPKdS1_S1_S1_Pd,(.L_x_3087 - _Z32massMatrixMultiplyRegisterKernelILi7ELi7ELi2EEviPKdS1_S1_S1_Pd)
        .other          _Z32massMatrixMultiplyRegisterKernelILi7ELi7ELi2EEviPKdS1_S1_S1_Pd,@"STO_CUDA_ENTRY STV_DEFAULT"
_Z32massMatrixMultiplyRegisterKernelILi7ELi7ELi2EEviPKdS1_S1_S1_Pd:
.text._Z32massMatrixMultiplyRegisterKernelILi7ELi7ELi2EEviPKdS1_S1_S1_Pd:
        /* <DEDUP_REMOVED lines=15> */
[----:B------:R-:W-:-:S03]  /*00f0*/  ISETP.GT.U32.AND P1, PT, R0, 0x30, PT ;  /* 0x000000300000780c */ /* 0x000fc60003f24070 */
[----:B------:R-:W-:Y:S02]  /*0100*/  @!UP0 UIADD3 UR5, UPT, UPT, UR4, 0x1570, URZ ;  /* 0x0000157004058890 */ /* 0x000fe4000fffe0ff */
[----:B------:R-:W-:Y:S02]  /*0110*/  @!UP0 UIADD3 UR6, UPT, UPT, UR4, 0x15f0, URZ ;  /* 0x000015f004068890 */ /* 0x000fe4000fffe0ff */
[----:B-1----:R-:W-:Y:S02]  /*0120*/  @!UP0 ULEA UR5, UR7, UR5, 0x18 ;  /* 0x0000000507058291 */ /* 0x002fe4000f8ec0ff */
[----:B------:R-:W-:Y:S02]  /*0130*/  @!UP0 ULEA UR6, UR7, UR6, 0x18 ;  /* 0x0000000607068291 */ /* 0x000fe4000f8ec0ff */
[----:B------:R-:W-:Y:S02]  /*0140*/  ULEA UR4, UR7, UR4, 0x18 ;  /* 0x0000000407047291 */ /* 0x000fe4000f8ec0ff */
[----:B------:R-:W-:-:S02]  /*0150*/  @!P0 LEA R3, R0, UR5, 0x3 ;  /* 0x0000000500038c11 */ /* 0x000fc4000f8e18ff */
[----:B0-----:R-:W-:-:S03]  /*0160*/  @!P0 LEA R9, R0, UR6, 0x3 ;  /* 0x0000000600098c11 */ /* 0x001fc6000f8e18ff */
[----:B------:R-:W0:Y:S01]  /*0170*/  LDCU UR5, c[0x0][0x380] ;  /* 0x00007000ff0577ac */ /* 0x000e220008000800 */
[----:B--2---:R1:W-:Y:S04]  /*0180*/  @!P0 STS.64 [R3], R32 ;  /* 0x0000002003008388 */ /* 0x0043e80000000a00 */
[----:B---3--:R-:W-:Y:S01]  /*0190*/  @!P0 STS.64 [R9], R34 ;  /* 0x0000002209008388 */ /* 0x008fe20000000a00 */
[----:B------:R-:W-:Y:S01]  /*01a0*/  BAR.SYNC.DEFER_BLOCKING 0x0 ;  /* 0x0000000000007b1d */ /* 0x000fe20000010000 */
[----:B------:R-:W-:-:S05]  /*01b0*/  ISETP.GE.U32.AND P0, PT, R0, 0x31, PT ;  /* 0x000000310000780c */ /* 0x000fca0003f06070 */
        /* <DEDUP_REMOVED lines=21> */
[----:B------:R-:W-:Y:S02]  /*0310*/  R2UR UR43, R23 ;  /* 0x00000000172b72ca */ /* 0x000fe400000e0000 */
[----:B------:R-:W-:Y:S02]  /*0320*/  R2UR UR10, R20 ;  /* 0x00000000140a72ca */ /* 0x000fe400000e0000 */
[----:B------:R-:W-:Y:S02]  /*0330*/  R2UR UR11, R21 ;  /* 0x00000000150b72ca */ /* 0x000fe400000e0000 */
[----:B------:R-:W4:Y:S01]  /*0340*/  LDS.128 R20, [UR4+0x1620] ;  /* 0x00162004ff147984 */ /* 0x000f220008000c00 */
[----:B------:R-:W-:-:S02]  /*0350*/  R2UR UR46, R30 ;  /* 0x000000001e2e72ca */ /* 0x000fc400000e0000 */
        /* <DEDUP_REMOVED lines=8> */
[----:B0-----:R-:W-:Y:S01]  /*03e0*/  R2UR UR44, R26 ;  /* 0x000000001a2c72ca */ /* 0x001fe200000e0000 */
[----:B------:R-:W0:Y:S01]  /*03f0*/  LDS.128 R16, [UR4+0x15a0] ;  /* 0x0015a004ff107984 */ /* 0x000e220008000c00 */
[----:B------:R-:W-:Y:S02]  /*0400*/  R2UR UR45, R27 ;  /* 0x000000001b2d72ca */ /* 0x000fe400000e0000 */
[----:B--2---:R-:W-:Y:S02]  /*0410*/  R2UR UR30, R8 ;  /* 0x00000000081e72ca */ /* 0x004fe400000e0000 */
[----:B------:R-:W-:Y:S02]  /*0420*/  R2UR UR31, R9 ;  /* 0x00000000091f72ca */ /* 0x000fe400000e0000 */
[----:B------:R-:W1:Y:S01]  /*0430*/  @P0 LDC.64 R8, c[0x0][0x3a0] ;  /* 0x0000e800ff080b82 */ /* 0x000e620000000a00 */
[----:B------:R-:W-:-:S02]  /*0440*/  R2UR UR12, R24 ;  /* 0x00000000180c72ca */ /* 0x000fc400000e0000 */
[----:B------:R-:W-:Y:S02]  /*0450*/  R2UR UR13, R25 ;  /* 0x00000000190d72ca */ /* 0x000fe400000e0000 */
[----:B---3--:R-:W-:Y:S01]  /*0460*/  R2UR UR33, R13 ;  /* 0x000000000d2172ca */ /* 0x008fe200000e0000 */
[----:B------:R-:W-:Y:S01]  /*0470*/  @P0 IMAD R13, R3, 0x157, R0 ;  /* 0x00000157030d0824 */ /* 0x000fe200078e0200 */
[----:B------:R-:W-:Y:S01]  /*0480*/  R2UR UR32, R12 ;  /* 0x000000000c2072ca */ /* 0x000fe200000e0000 */
[----:B------:R-:W2:Y:S01]  /*0490*/  LDS.128 R24, [UR4+0x15b0] ;  /* 0x0015b004ff187984 */ /* 0x000ea20008000c00 */
[----:B------:R-:W-:Y:S02]  /*04a0*/  R2UR UR62, R10 ;  /* 0x000000000a3e72ca */ /* 0x000fe400000e0000 */
[----:B------:R-:W-:Y:S02]  /*04b0*/  R2UR UR63, R11 ;  /* 0x000000000b3f72ca */ /* 0x000fe400000e0000 */
[----:B------:R-:W-:-:S02]  /*04c0*/  R2UR UR64, R14 ;  /* 0x000000000e4072ca */ /* 0x000fc400000e0000 */
[----:B----4-:R-:W-:Y:S02]  /*04d0*/  R2UR UR22, R20 ;  /* 0x00000000141672ca */ /* 0x010fe400000e0000 */
[----:B------:R-:W-:Y:S02]  /*04e0*/  LOP3.LUT R20, R0, 0xffff, RZ, 0xc0, !PT ;  /* 0x0000ffff00147812 */ /* 0x000fe400078ec0ff */
[----:B------:R-:W-:Y:S02]  /*04f0*/  R2UR UR54, R22 ;  /* 0x00000000163672ca */ /* 0x000fe400000e0000 */
[----:B------:R-:W-:Y:S02]  /*0500*/  R2UR UR55, R23 ;  /* 0x00000000173772ca */ /* 0x000fe400000e0000 */
[----:B------:R-:W-:Y:S01]  /*0510*/  R2UR UR26, R28 ;  /* 0x000000001c1a72ca */ /* 0x000fe200000e0000 */
[----:B-1----:R-:W-:Y:S01]  /*0520*/  @P0 IMAD.WIDE R12, R13, 0x8, R8 ;  /* 0x000000080d0c0825 */ /* 0x002fe200078e0208 */
[----:B------:R-:W-:-:S02]  /*0530*/  R2UR UR59, R31 ;  /* 0x000000001f3b72ca */ /* 0x000fc400000e0000 */
[----:B------:R-:W-:Y:S01]  /*0540*/  R2UR UR27, R29 ;  /* 0x000000001d1b72ca */ /* 0x000fe200000e0000 */
[----:B------:R-:W-:Y:S01]  /*0550*/  IMAD R28, R20, 0x2493, RZ ;  /* 0x00002493141c7824 */ /* 0x000fe200078e02ff */
[----:B------:R1:W5:Y:S01]  /*0560*/  @P0 LDG.E.64.CONSTANT R44, desc[UR8][R12.64] ;  /* 0x000000080c2c0981 */ /* 0x000362000c1e9b00 */
[----:B------:R-:W-:Y:S02]  /*0570*/  PRMT R29, R0, 0x9910, RZ ;  /* 0x00009910001d7816 */ /* 0x000fe400000000ff */
[----:B------:R-:W-:Y:S01]  /*0580*/  R2UR UR23, R21 ;  /* 0x00000000151772ca */ /* 0x000fe200000e0000 */
[----:B------:R1:W5:Y:S01]  /*0590*/  @P0 LDG.E.64.CONSTANT R42, desc[UR8][R12.64+0x188] ;  /* 0x000188080c2a0981 */ /* 0x000362000c1e9b00 */
[----:B------:R-:W-:Y:S01]  /*05a0*/  SHF.R.U32.HI R28, RZ, 0x10, R28 ;  /* 0x00000010ff1c7819 */ /* 0x000fe2000001161c */
[----:B------:R-:W-:Y:S01]  /*05b0*/  IMAD R29, R29, 0x25, RZ ;  /* 0x000000251d1d7824 */ /* 0x000fe200078e02ff */
[----:B0-----:R-:W-:Y:S01]  /*05c0*/  R2UR UR52, R18 ;  /* 0x00000000123472ca */ /* 0x001fe200000e0000 */
[----:B------:R1:W5:Y:S01]  /*05d0*/  @P0 LDG.E.64.CONSTANT R40, desc[UR8][R12.64+0x310] ;  /* 0x000310080c280981 */ /* 0x000362000c1e9b00 */
[----:B------:R-:W-:Y:S01]  /*05e0*/  R2UR UR53, R19 ;  /* 0x00000000133572ca */ /* 0x000fe200000e0000 */
[----:B------:R-:W-:Y:S01]  /*05f0*/  IMAD.MOV R31, RZ, RZ, -R28 ;  /* 0x000000ffff1f7224 */ /* 0x000fe200078e0a1c */
[----:B------:R-:W-:Y:S01]  /*0600*/  LOP3.LUT R29, R29, 0xffff, RZ, 0xc0, !PT ;  /* 0x0000ffff1d1d7812 */ /* 0x000fe200078ec0ff */
[----:B------:R1:W5:Y:S01]  /*0610*/  @P0 LDG.E.64.CONSTANT R38, desc[UR8][R12.64+0x498] ;  /* 0x000498080c260981 */ /* 0x000362000c1e9b00 */
[----:B------:R-:W-:-:S02]  /*0620*/  R2UR UR20, R16 ;  /* 0x00000000101472ca */ /* 0x000fc400000e0000 */
[----:B------:R-:W-:Y:S01]  /*0630*/  PRMT R31, R31, 0x7710, RZ ;  /* 0x000077101f1f7816 */ /* 0x000fe200000000ff */
[----:B------:R1:W5:Y:S01]  /*0640*/  @P0 LDG.E.64.CONSTANT R36, desc[UR8][R12.64+0x620] ;  /* 0x000620080c240981 */ /* 0x000362000c1e9b00 */
[----:B------:R-:W-:Y:S02]  /*0650*/  R2UR UR21, R17 ;  /* 0x00000000111572ca */ /* 0x000fe400000e0000 */
[----:B--2---:R-:W-:Y:S01]  /*0660*/  R2UR UR56, R26 ;  /* 0x000000001a3872ca */ /* 0x004fe200000e0000 */
[----:B------:R1:W5:Y:S01]  /*0670*/  @P0 LDG.E.64.CONSTANT R6, desc[UR8][R12.64+0x7a8] ;  /* 0x0007a8080c060981 */ /* 0x000362000c1e9b00 */
[----:B------:R-:W-:Y:S01]  /*0680*/  IMAD.IADD R10, R31, 0x1, R0 ;  /* 0x000000011f0a7824 */ /* 0x000fe200078e0200 */
[----:B------:R-:W-:Y:S02]  /*0690*/  R2UR UR57, R27 ;  /* 0x000000001b3972ca */ /* 0x000fe400000e0000 */
[----:B------:R1:W5:Y:S01]  /*06a0*/  @P0 LDG.E.64.CONSTANT R4, desc[UR8][R12.64+0x930] ;  /* 0x000930080c040981 */ /* 0x000362000c1e9b00 */
[----:B------:R-:W-:-:S02]  /*06b0*/  R2UR UR24, R24 ;  /* 0x00000000181872ca */ /* 0x000fc400000e0000 */
[----:B------:R-:W-:Y:S01]  /*06c0*/  R2UR UR25, R25 ;  /* 0x00000000191972ca */ /* 0x000fe200000e0000 */
[----:B------:R-:W0:Y:S01]  /*06d0*/  LDS.128 R16, [UR4+0x1650] ;  /* 0x00165004ff107984 */ /* 0x000e220008000c00 */
[----:B------:R-:W-:Y:S02]  /*06e0*/  SHF.R.U32.HI R29, RZ, 0x8, R29 ;  /* 0x00000008ff1d7819 */ /* 0x000fe4000001161d */
[----:B------:R-:W-:Y:S01]  /*06f0*/  LOP3.LUT R11, R10, 0xffff, RZ, 0xc0, !PT ;  /* 0x0000ffff0a0b7812 */ /* 0x000fe200078ec0ff */
[----:B------:R-:W2:Y:S01]  /*0700*/  LDS.128 R20, [UR4+0x15e0] ;  /* 0x0015e004ff147984 */ /* 0x000ea20008000c00 */
[----:B------:R-:W-:Y:S01]  /*0710*/  R2UR UR58, R30 ;  /* 0x000000001e3a72ca */ /* 0x000fe200000e0000 */
[----:B------:R-:W-:Y:S01]  /*0720*/  IMAD.MOV R31, RZ, RZ, -R29 ;  /* 0x000000ffff1f7224 */ /* 0x000fe200078e0a1d */
[----:B------:R-:W-:Y:S01]  /*0730*/  LEA.HI R10, R11, R28, RZ, 0x1f ;  /* 0x0000001c0b0a7211 */ /* 0x000fe200078ff8ff */
[----:B------:R-:W3:Y:S01]  /*0740*/  LDS.128 R24, [UR4+0x1660] ;  /* 0x00166004ff187984 */ /* 0x000ee20008000c00 */
[----:B------:R-:W-:-:S02]  /*0750*/  R2UR UR65, R15 ;  /* 0x000000000f4172ca */ /* 0x000fc400000e0000 */
[----:B------:R-:W-:Y:S02]  /*0760*/  LOP3.LUT R10, R10, 0xffff, RZ, 0xc0, !PT ;  /* 0x0000ffff0a0a7812 */ /* 0x000fe400078ec0ff */
[----:B------:R-:W-:Y:S02]  /*0770*/  PRMT R31, R31, 0x7710, RZ ;  /* 0x000077101f1f7816 */ /* 0x000fe400000000ff */
[----:B------:R-:W-:Y:S01]  /*0780*/  SHF.R.U32.HI R10, RZ, 0x2, R10 ;  /* 0x00000002ff0a7819 */ /* 0x000fe2000001160a */
[----:B------:R-:W-:Y:S01]  /*0790*/  BSSY.RECONVERGENT B0, `(.L_x_1579) ;  /* 0x000005a000007945 */ /* 0x000fe20003800200 */
[----:B------:R-:W-:Y:S01]  /*07a0*/  R2UR UR60, R34 ;  /* 0x00000000223c72ca */ /* 0x000fe200000e0000 */
[----:B------:R-:W-:Y:S01]  /*07b0*/  IMAD.IADD R11, R31, 0x1, R0 ;  /* 0x000000011f0b7824 */ /* 0x000fe200078e0200 */
[----:B------:R-:W-:Y:S02]  /*07c0*/  PRMT R14, R10, 0x9910, RZ ;  /* 0x000099100a0e7816 */ /* 0x000fe400000000ff */
[----:B------:R-:W-:-:S02]  /*07d0*/  R2UR UR61, R35 ;  /* 0x00000000233d72ca */ /* 0x000fc400000e0000 */
[----:B------:R-:W-:Y:S01]  /*07e0*/  LOP3.LUT R30, R11, 0xfe, RZ, 0xc0, !PT ;  /* 0x000000fe0b1e7812 */ /* 0x000fe200078ec0ff */
[----:B------:R-:W-:Y:S01]  /*07f0*/  IMAD R8, R14, 0x7, RZ ;  /* 0x000000070e087824 */ /* 0x000fe200078e02ff */
[----:B------:R-:W4:Y:S01]  /*0800*/  LDC.64 R10, c[0x0][0x388] ;  /* 0x0000e200ff0a7b82 */ /* 0x000f220000000a00 */
[----:B------:R-:W-:Y:S02]  /*0810*/  R2UR UR28, R32 ;  /* 0x00000000201c72ca */ /* 0x000fe400000e0000 */
[----:B------:R-:W-:Y:S01]  /*0820*/  IMAD.MOV R8, RZ, RZ, -R8 ;  /* 0x000000ffff087224 */ /* 0x000fe200078e0a08 */
[----:B------:R-:W-:Y:S02]  /*0830*/  LEA.HI R29, R30, R29, RZ, 0x1f ;  /* 0x0000001d1e1d7211 */ /* 0x000fe400078ff8ff */
[----:B------:R-:W-:Y:S02]  /*0840*/  R2UR UR29, R33 ;  /* 0x00000000211d72ca */ /* 0x000fe400000e0000 */
[----:B------:R-:W-:-:S02]  /*0850*/  PRMT R9, R8, 0x7710, RZ ;  /* 0x0000771008097816 */ /* 0x000fc400000000ff */
[----:B------:R-:W-:-:S03]  /*0860*/  LOP3.LUT R15, R29, 0xfc, RZ, 0xc0, !PT ;  /* 0x000000fc1d0f7812 */ /* 0x000fc600078ec0ff */
[----:B------:R-:W-:Y:S01]  /*0870*/  IMAD.IADD R9, R9, 0x1, R0 ;  /* 0x0000000109097824 */ /* 0x000fe200078e0200 */
[----:B0-----:R-:W-:Y:S02]  /*0880*/  R2UR UR66, R18 ;  /* 0x00000000124272ca */ /* 0x001fe400000e0000 */
        /* <DEDUP_REMOVED lines=10> */
[----:B------:R-:W-:Y:S01]  /*0930*/  R2UR UR39, R25 ;  /* 0x00000000192772ca */ /* 0x000fe200000e0000 */
[----:B------:R-:W-:Y:S01]  /*0940*/  IMAD.MOV.U32 R14, RZ, RZ, 0x6 ;  /* 0x00000006ff0e7424 */ /* 0x000fe200078e00ff */
[----:B------:R-:W-:-:S02]  /*0950*/  SHF.R.U32.HI R15, RZ, 0x2, R15 ;  /* 0x00000002ff0f7819 */ /* 0x000fc4000001160f */
[----:B------:R-:W-:Y:S01]  /*0960*/  LOP3.LUT R8, R9, 0xffff, RZ, 0xc0, !PT ;  /* 0x0000ffff09087812 */ /* 0x000fe200078ec0ff */
[----:B-1----:R-:W-:Y:S10]  /*0970*/  @P1 BRA `(.L_x_1580) ;  /* 0x0000000000ec1947 */ /* 0x002ff40003800000 */
        /* <DEDUP_REMOVED lines=16> */
[----:B------:R-:W-:Y:S02]  /*0a80*/  DADD R6, R40, R36 ;  /* 0x0000000028067229 */ /* 0x000fe40000000024 */
[----:B------:R-:W-:-:S02]  /*0a90*/  DADD R4, R38, R38 ;  /* 0x0000000026047229 */ /* 0x000fc40000000026 */
        /* <DEDUP_REMOVED lines=9> */
[----:B------:R-:W-:Y:S02]  /*0b30*/  DMUL R4, R4, 0.5 ;  /* 0x3fe0000004047828 */ /* 0x000fe40000000000 */
[----:B------:R-:W-:Y:S02]  /*0b40*/  DFMA R12, R36, UR14, R12 ;  /* 0x0000000e240c7c2b */ /* 0x000fe4000800000c */
[----:B------:R-:W-:-:S02]  /*0b50*/  DADD R38, R38, -R38 ;  /* 0x0000000026267229 */ /* 0x000fc40000000826 */
[C---:B------:R-:W-:Y:S02]  /*0b60*/  DFMA R26, R36.reuse, UR22, R26 ;  /* 0x00000016241a7c2b */ /* 0x040fe4000800001a */
[C---:B------:R-:W-:Y:S02]  /*0b70*/  DFMA R24, R36.reuse, UR30, R24 ;  /* 0x0000001e24187c2b */ /* 0x040fe40008000018 */
[----:B------:R-:W-:Y:S02]  /*0b80*/  DFMA R44, R36, UR38, R44 ;  /* 0x00000026242c7c2b */ /* 0x000fe4000800002c */
[C---:B------:R-:W-:Y:S02]  /*0b90*/  DFMA R16, R4.reuse, UR44, R16 ;  /* 0x0000002c04107c2b */ /* 0x040fe40008000010 */
[C---:B------:R-:W-:Y:S02]  /*0ba0*/  DFMA R18, R4.reuse, UR52, R18 ;  /* 0x0000003404127c2b */ /* 0x040fe40008000012 */
[----:B------:R-:W-:-:S02]  /*0bb0*/  DFMA R20, R4, UR60, R20 ;  /* 0x0000003c04147c2b */ /* 0x000fc40008000014 */
[----:B------:R-:W-:Y:S01]  /*0bc0*/  DFMA R22, R4, UR68, R22 ;  /* 0x0000004404167c2b */ /* 0x000fe20008000016 */
[----:B------:R-:W-:Y:S01]  /*0bd0*/  IMAD.MOV.U32 R5, RZ, RZ, 0xab8 ;  /* 0x00000ab8ff057424 */ /* 0x000fe200078e00ff */
[C---:B------:R-:W-:Y:S02]  /*0be0*/  DFMA R12, R38.reuse, UR46, R12 ;  /* 0x0000002e260c7c2b */ /* 0x040fe4000800000c */
[C---:B------:R-:W-:Y:S01]  /*0bf0*/  DFMA R26, R38.reuse, UR54, R26 ;  /* 0x00000036261a7c2b */ /* 0x040fe2000800001a */
[----:B------:R-:W-:Y:S01]  /*0c00*/  IMAD R4, R2, R5, UR4 ;  /* 0x0000000402047e24 */ /* 0x000fe2000f8e0205 */
[C---:B------:R-:W-:Y:S02]  /*0c10*/  DFMA R24, R38.reuse, UR62, R24 ;  /* 0x0000003e26187c2b */ /* 0x040fe40008000018 */
[----:B------:R-:W-:Y:S01]  /*0c20*/  DFMA R44, R38, UR70, R44 ;  /* 0x00000046262c7c2b */ /* 0x000fe2000800002c */
[----:B------:R-:W-:Y:S01]  /*0c30*/  IMAD R29, R15, 0x38, R4 ;  /* 0x000000380f1d7824 */ /* 0x000fe200078e0204 */
[----:B------:R-:W-:-:S02]  /*0c40*/  DADD R4, R16, -R12 ;  /* 0x0000000010047229 */ /* 0x000fc4000000080c */
[----:B------:R-:W-:Y:S01]  /*0c50*/  DADD R12, R16, R12 ;  /* 0x00000000100c7229 */ /* 0x000fe2000000000c */
[----:B------:R-:W-:Y:S01]  /*0c60*/  IMAD R29, R8, 0x8, R29 ;  /* 0x00000008081d7824 */ /* 0x000fe200078e021d */
[----:B------:R-:W-:Y:S02]  /*0c70*/  DADD R6, R18, -R26 ;  /* 0x0000000012067229 */ /* 0x000fe4000000081a */
[----:B------:R-:W-:Y:S02]  /*0c80*/  DADD R16, R20, -R24 ;  /* 0x0000000014107229 */ /* 0x000fe40000000818 */
        /* <DEDUP_REMOVED lines=10> */
.L_x_1580:
[----:B------:R-:W-:Y:S05]  /*0d30*/  BSYNC.RECONVERGENT B0 ;  /* 0x0000000000007941 */ /* 0x000fea0003800200 */
.L_x_1579:
[----:B------:R-:W-:Y:S06]  /*0d40*/  BAR.SYNC.DEFER_BLOCKING 0x0 ;  /* 0x0000000000007b1d */ /* 0x000fec0000010000 */
[----:B------:R-:W-:Y:S04]  /*0d50*/  BSSY.RECONVERGENT B0, `(.L_x_1581) ;  /* 0x0000045000007945 */ /* 0x000fe80003800200 */
[----:B------:R-:W-:Y:S05]  /*0d60*/  @P1 BRA `(.L_x_1582) ;  /* 0x00000004000c1947 */ /* 0x000fea0003800000 */
[----:B0----5:R-:W-:-:S04]  /*0d70*/  IMAD.MOV.U32 R5, RZ, RZ, 0xab8 ;  /* 0x00000ab8ff057424 */ /* 0x021fc800078e00ff */
[----:B------:R-:W-:-:S04]  /*0d80*/  IMAD R4, R2, R5, UR4 ;  /* 0x0000000402047e24 */ /* 0x000fc8000f8e0205 */
[----:B------:R-:W-:-:S04]  /*0d90*/  IMAD R4, R15, 0x38, R4 ;  /* 0x000000380f047824 */ /* 0x000fc800078e0204 */
[----:B------:R-:W-:-:S04]  /*0da0*/  IMAD R15, R15, 0x150, R4 ;  /* 0x000001500f0f7824 */ /* 0x000fc800078e0204 */
[----:B------:R-:W-:-:S05]  /*0db0*/  IMAD R15, R8, 0x8, R15 ;  /* 0x00000008080f7824 */ /* 0x000fca00078e020f */
[----:B------:R-:W-:Y:S04]  /*0dc0*/  LDS.64 R4, [R15] ;  /* 0x000000000f047984 */ /* 0x000fe80000000a00 */
        /* <DEDUP_REMOVED lines=17> */
[----:B------:R-:W-:Y:S02]  /*0ee0*/  DADD R34, R26, -R34 ;  /* 0x000000001a227229 */ /* 0x000fe40000000822 */
[C---:B------:R-:W-:Y:S02]  /*0ef0*/  DFMA R22, R4.reuse, UR10, RZ ;  /* 0x0000000a04167c2b */ /* 0x040fe400080000ff */
[C---:B------:R-:W-:Y:S02]  /*0f00*/  DFMA R38, R4.reuse, UR18, RZ ;  /* 0x0000001204267c2b */ /* 0x040fe400080000ff */
[----:B------:R-:W-:-:S02]  /*0f10*/  DFMA R36, R4, UR26, RZ ;  /* 0x0000001a04247c2b */ /* 0x000fc400080000ff */
[----:B------:R-:W-:Y:S02]  /*0f20*/  DFMA R4, R4, UR34, RZ ;  /* 0x0000002204047c2b */ /* 0x000fe400080000ff */
[----:B--2---:R-:W-:Y:S02]  /*0f30*/  DADD R30, R32, R18 ;  /* 0x00000000201e7229 */ /* 0x004fe40000000012 */
[----:B---3--:R-:W-:Y:S02]  /*0f40*/  DADD R26, R16, R16 ;  /* 0x00000000101a7229 */ /* 0x008fe40000000010 */
[----:B------:R-:W-:Y:S02]  /*0f50*/  DFMA R22, R34, UR42, R22 ;  /* 0x0000002a22167c2b */ /* 0x000fe40008000016 */
[----:B------:R-:W-:Y:S02]  /*0f60*/  DADD R18, R32, -R18 ;  /* 0x0000000020127229 */ /* 0x000fe40000000812 */
[----:B------:R-:W-:-:S02]  /*0f70*/  DFMA R38, R34, UR50, R38 ;  /* 0x0000003222267c2b */ /* 0x000fc40008000026 */
[C---:B------:R-:W-:Y:S02]  /*0f80*/  DFMA R36, R34.reuse, UR58, R36 ;  /* 0x0000003a22247c2b */ /* 0x040fe40008000024 */
[----:B------:R-:W-:Y:S02]  /*0f90*/  DFMA R4, R34, UR66, R4 ;  /* 0x0000004222047c2b */ /* 0x000fe40008000004 */
[----:B------:R-:W-:Y:S02]  /*0fa0*/  DMUL R26, R26, 0.5 ;  /* 0x3fe000001a1a7828 */ /* 0x000fe40000000000 */
[----:B------:R-:W-:Y:S02]  /*0fb0*/  DFMA R24, R30, UR12, R24 ;  /* 0x0000000c1e187c2b */ /* 0x000fe40008000018 */
[----:B------:R-:W-:Y:S02]  /*0fc0*/  DADD R16, R16, -R16 ;  /* 0x0000000010107229 */ /* 0x000fe40000000810 */
        /* <DEDUP_REMOVED lines=29> */
.L_x_1582:
[----:B------:R-:W-:Y:S05]  /*11a0*/  BSYNC.RECONVERGENT B0 ;  /* 0x0000000000007941 */ /* 0x000fea0003800200 */
.L_x_1581:
[----:B------:R-:W-:Y:S01]  /*11b0*/  PRMT R9, R28, 0x5410, R9 ;  /* 0x000054101c097816 */ /* 0x000fe20000000009 */
[----:B------:R-:W-:Y:S01]  /*11c0*/  UMOV UR5, 0x731 ;  /* 0x0000073100057882 */ /* 0x000fe20000000000 */
[----:B------:R-:W-:Y:S03]  /*11d0*/  BAR.SYNC.DEFER_BLOCKING 0x0 ;  /* 0x0000000000007b1d */ /* 0x000fe60000010000 */
[----:B------:R-:W-:-:S04]  /*11e0*/  IDP.2A.LO.U16.U8 R14, R9, UR5, R14 ;  /* 0x00000005090e7c26 */ /* 0x000fc8000800100e */
[----:B01----:R-:W-:-:S04]  /*11f0*/  IMAD R23, R3, 0x157, R14 ;  /* 0x0000015703177824 */ /* 0x003fc800078e020e */
[----:B----4-:R-:W-:-:S05]  /*1200*/  IMAD.WIDE R22, R23, 0x8, R10 ;  /* 0x0000000817167825 */ /* 0x010fca00078e020a */
[----:B-----5:R-:W2:Y:S04]  /*1210*/  LDG.E.64.CONSTANT R6, desc[UR8][R22.64] ;  /* 0x0000000816067981 */ /* 0x020ea8000c1e9b00 */
[----:B------:R-:W3:Y:S04]  /*1220*/  LDG.E.64.CONSTANT R10, desc[UR8][R22.64+-0x30] ;  /* 0xffffd008160a7981 */ /* 0x000ee8000c1e9b00 */
[----:B------:R-:W4:Y:S04]  /*1230*/  LDG.E.64.CONSTANT R12, desc[UR8][R22.64+-0x8] ;  /* 0xfffff808160c7981 */ /* 0x000f28000c1e9b00 */
[----:B------:R-:W4:Y:S04]  /*1240*/  LDG.E.64.CONSTANT R16, desc[UR8][R22.64+-0x28] ;  /* 0xffffd80816107981 */ /* 0x000f28000c1e9b00 */
[----:B------:R-:W4:Y:S04]  /*1250*/  LDG.E.64.CONSTANT R14, desc[UR8][R22.64+-0x10] ;  /* 0xfffff008160e7981 */ /* 0x000f28000c1e9b00 */
[----:B------:R-:W4:Y:S04]  /*1260*/  LDG.E.64.CONSTANT R18, desc[UR8][R22.64+-0x20] ;  /* 0xffffe00816127981 */ /* 0x000f28000c1e9b00 */
[----:B------:R0:W4:Y:S01]  /*1270*/  LDG.E.64.CONSTANT R20, desc[UR8][R22.64+-0x18] ;  /* 0xffffe80816147981 */ /* 0x000122000c1e9b00 */
[----:B------:R-:W-:-:S04]  /*1280*/  IMAD.MOV.U32 R5, RZ, RZ, 0xab8 ;  /* 0x00000ab8ff057424 */ /* 0x000fc800078e00ff */
[----:B------:R-:W-:-:S04]  /*1290*/  IMAD R5, R2, R5, UR4 ;  /* 0x0000000402057e24 */ /* 0x000fc8000f8e0205 */
[----:B------:R-:W-:-:S04]  /*12a0*/  IMAD R5, R28, 0x188, R5 ;  /* 0x000001881c057824 */ /* 0x000fc800078e0205 */
[----:B------:R-:W-:-:S05]  /*12b0*/  IMAD R2, R8, 0x38, R5 ;  /* 0x0000003808027824 */ /* 0x000fca00078e0205 */
        /* <DEDUP_REMOVED lines=27> */
[----:B------:R-:W-:-:S02]  /*1470*/  DADD R44, R38, R34 ;  /* 0x00000000262c7229 */ /* 0x000fc40000000022 */
[----:B------:R-:W-:Y:S02]  /*1480*/  DADD R34, R38, -R34 ;  /* 0x0000000026227229 */ /* 0x000fe40000000822 */
[C-C-:B------:R-:W-:Y:S02]  /*1490*/  DADD R38, R32.reuse, R32.reuse ;  /* 0x0000000020267229 */ /* 0x140fe40000000020 */
[----:B------:R-:W-:Y:S02]  /*14a0*/  DADD R32, R32, -R32 ;  /* 0x0000000020207229 */ /* 0x000fe40000000820 */
[----:B------:R-:W-:Y:S02]  /*14b0*/  DFMA R36, R44, UR12, R36 ;  /* 0x0000000c2c247c2b */ /* 0x000fe40008000024 */
[----:B------:R-:W-:Y:S02]  /*14c0*/  DFMA R30, R34, UR14, R30 ;  /* 0x0000000e221e7c2b */ /* 0x000fe4000800001e */
[----:B------:R-:W-:-:S02]  /*14d0*/  DMUL R38, R38, 0.5 ;  /* 0x3fe0000026267828 */ /* 0x000fc40000000000 */
[----:B------:R-:W-:Y:S02]  /*14e0*/  DFMA R24, R44, UR36, R24 ;  /* 0x000000242c187c2b */ /* 0x000fe40008000018 */
[C---:B------:R-:W-:Y:S02]  /*14f0*/  DFMA R28, R34.reuse, UR22, R28 ;  /* 0x00000016221c7c2b */ /* 0x040fe4000800001c */
[C---:B------:R-:W-:Y:S02]  /*1500*/  DFMA R22, R34.reuse, UR30, R22 ;  /* 0x0000001e22167c2b */ /* 0x040fe40008000016 */
[----:B------:R-:W-:Y:S02]  /*1510*/  DFMA R26, R34, UR38, R26 ;  /* 0x00000026221a7c2b */ /* 0x000fe4000800001a */
        /* <DEDUP_REMOVED lines=9> */
[C-C-:B------:R-:W-:Y:S02]  /*15b0*/  DADD R32, R36.reuse, -R30.reuse ;  /* 0x0000000024207229 */ /* 0x140fe4000000081e */
[----:B------:R-:W-:Y:S02]  /*15c0*/  DADD R30, R36, R30 ;  /* 0x00000000241e7229 */ /* 0x000fe4000000001e */
[----:B------:R-:W-:Y:S02]  /*15d0*/  DFMA R42, R38, UR60, R42 ;  /* 0x0000003c262a7c2b */ /* 0x000fe4000800002a */
[----:B------:R-:W-:Y:S02]  /*15e0*/  DADD R24, R24, R26 ;  /* 0x0000000018187229 */ /* 0x000fe4000000001a */
[----:B------:R-:W-:-:S02]  /*15f0*/  DADD R26, R40, -R28 ;  /* 0x00000000281a7229 */ /* 0x000fc4000000081c */
[----:B------:R-:W-:Y:S02]  /*1600*/  DADD R28, R40, R28 ;  /* 0x00000000281c7229 */ /* 0x000fe4000000001c */
[C-C-:B------:R-:W-:Y:S02]  /*1610*/  DADD R34, R42.reuse, -R22.reuse ;  /* 0x000000002a227229 */ /* 0x140fe40000000816 */
[----:B------:R-:W-:Y:S01]  /*1620*/  DADD R22, R42, R22 ;  /* 0x000000002a167229 */ /* 0x000fe20000000016 */
[----:B------:R-:W-:Y:S01]  /*1630*/  IMAD R9, R8, 0x38, R5 ;  /* 0x0000003808097824 */ /* 0x000fe200078e0205 */
[----:B------:R-:W-:Y:S01]  /*1640*/  BSSY.RECONVERGENT B0, `(.L_x_1583) ;  /* 0x0000081000007945 */ /* 0x000fe20003800200 */
[----:B--2---:R-:W-:Y:S02]  /*1650*/  DMUL R6, R6, R32 ;  /* 0x0000002006067228 */ /* 0x004fe40000000000 */
[----:B---3--:R-:W-:Y:S02]  /*1660*/  DMUL R10, R10, R30 ;  /* 0x0000001e0a0a7228 */ /* 0x008fe40000000000 */
[----:B----4-:R-:W-:-:S02]  /*1670*/  DMUL R12, R12, R26 ;  /* 0x0000001a0c0c7228 */ /* 0x010fc40000000000 */
[----:B------:R-:W-:-:S04]  /*1680*/  DMUL R16, R16, R28 ;  /* 0x0000001c10107228 */ /* 0x000fc80000000000 */
[C-C-:B------:R-:W-:Y:S02]  /*1690*/  DADD R38, R6.reuse, R10.reuse ;  /* 0x0000000006267229 */ /* 0x140fe4000000000a */
[----:B------:R-:W-:Y:S02]  /*16a0*/  DADD R36, -R6, R10 ;  /* 0x0000000006247229 */ /* 0x000fe4000000010a */
[----:B------:R-:W-:Y:S02]  /*16b0*/  DMUL R14, R14, R34 ;  /* 0x000000220e0e7228 */ /* 0x000fe40000000000 */
[----:B------:R-:W-:Y:S02]  /*16c0*/  DMUL R18, R18, R22 ;  /* 0x0000001612127228 */ /* 0x000fe40000000000 */
[----:B------:R-:W-:Y:S02]  /*16d0*/  DADD R32, R12, R16 ;  /* 0x000000000c207229 */ /* 0x000fe40000000010 */
[----:B------:R-:W-:-:S02]  /*16e0*/  DMUL R20, R20, R24 ;  /* 0x0000001814147228 */ /* 0x000fc40000000000 */
[----:B------:R-:W-:Y:S02]  /*16f0*/  DADD R40, -R12, R16 ;  /* 0x000000000c287229 */ /* 0x000fe40000000110 */
[C---:B------:R-:W-:Y:S02]  /*1700*/  DFMA R22, R38.reuse, UR6, RZ ;  /* 0x0000000626167c2b */ /* 0x040fe400080000ff */
[C---:B------:R-:W-:Y:S02]  /*1710*/  DFMA R24, R38.reuse, UR40, RZ ;  /* 0x0000002826187c2b */ /* 0x040fe400080000ff */
[----:B------:R-:W-:Y:S02]  /*1720*/  DFMA R30, R38, UR12, RZ ;  /* 0x0000000c261e7c2b */ /* 0x000fe400080000ff */
[C---:B------:R-:W-:Y:S02]  /*1730*/  DFMA R34, R36.reuse, UR10, RZ ;  /* 0x0000000a24227c2b */ /* 0x040fe400080000ff */
[----:B------:R-:W-:-:S02]  /*1740*/  DFMA R26, R36, UR42, RZ ;  /* 0x0000002a241a7c2b */ /* 0x000fc400080000ff */
[----:B------:R-:W-:Y:S02]  /*1750*/  DFMA R28, R36, UR14, RZ ;  /* 0x0000000e241c7c2b */ /* 0x000fe400080000ff */
[----:B------:R-:W-:Y:S02]  /*1760*/  DFMA R38, R38, UR44, RZ ;  /* 0x0000002c26267c2b */ /* 0x000fe400080000ff */
[----:B------:R-:W-:Y:S02]  /*1770*/  DFMA R36, R36, UR46, RZ ;  /* 0x0000002e24247c2b */ /* 0x000fe400080000ff */
[C---:B------:R-:W-:Y:S02]  /*1780*/  DFMA R22, R32.reuse, UR16, R22 ;  /* 0x0000001020167c2b */ /* 0x040fe40008000016 */
[C---:B------:R-:W-:Y:S02]  /*1790*/  DFMA R24, R32.reuse, UR48, R24 ;  /* 0x0000003020187c2b */ /* 0x040fe40008000018 */
[----:B------:R-:W-:-:S02]  /*17a0*/  DFMA R30, R32, UR20, R30 ;  /* 0x00000014201e7c2b */ /* 0x000fc4000800001e */
[C---:B------:R-:W-:Y:S02]  /*17b0*/  DFMA R34, R40.reuse, UR18, R34 ;  /* 0x0000001228227c2b */ /* 0x040fe40008000022 */
[C---:B------:R-:W-:Y:S02]  /*17c0*/  DFMA R26, R40.reuse, UR50, R26 ;  /* 0x00000032281a7c2b */ /* 0x040fe4000800001a */
[----:B------:R-:W-:Y:S02]  /*17d0*/  DFMA R28, R40, UR22, R28 ;  /* 0x00000016281c7c2b */ /* 0x000fe4000800001c */
[----:B------:R-:W-:Y:S02]  /*17e0*/  DFMA R32, R32, UR52, R38 ;  /* 0x0000003420207c2b */ /* 0x000fe40008000026 */
[----:B------:R-:W-:Y:S02]  /*17f0*/  DADD R42, R14, R18 ;  /* 0x000000000e2a7229 */ /* 0x000fe40000000012 */
[----:B------:R-:W-:-:S02]  /*1800*/  DFMA R40, R40, UR54, R36 ;  /* 0x0000003628287c2b */ /* 0x000fc40008000024 */
[----:B------:R-:W-:Y:S02]  /*1810*/  DADD R38, R20, R20 ;  /* 0x0000000014267229 */ /* 0x000fe40000000014 */
[----:B------:R-:W-:Y:S02]  /*1820*/  DADD R36, -R14, R18 ;  /* 0x000000000e247229 */ /* 0x000fe40000000112 */
        /* <DEDUP_REMOVED lines=18> */
[C-C-:B------:R-:W-:Y:S01]  /*1950*/  DADD R36, R22.reuse, -R34.reuse ;  /* 0x0000000016247229 */ /* 0x140fe20000000822 */
[----:B------:R-:W-:Y:S06]  /*1960*/  BAR.SYNC.DEFER_BLOCKING 0x0 ;  /* 0x0000000000007b1d */ /* 0x000fec0000010000 */
[----:B------:R-:W-:-:S02]  /*1970*/  DADD R22, R22, R34 ;  /* 0x0000000016167229 */ /* 0x000fc40000000022 */
[C-C-:B------:R-:W-:Y:S02]  /*1980*/  DADD R34, R24.reuse, -R26.reuse ;  /* 0x0000000018227229 */ /* 0x140fe4000000081a */
[----:B------:R-:W-:Y:S02]  /*1990*/  DADD R24, R24, R26 ;  /* 0x0000000018187229 */ /* 0x000fe4000000001a */
[----:B------:R-:W-:Y:S02]  /*19a0*/  DADD R26, R30, -R28 ;  /* 0x000000001e1a7229 */ /* 0x000fe4000000081c */
[----:B------:R-:W-:Y:S02]  /*19b0*/  DADD R32, R32, R40 ;  /* 0x0000000020207229 */ /* 0x000fe40000000028 */
[----:B------:R-:W-:-:S05]  /*19c0*/  DADD R28, R30, R28 ;  /* 0x000000001e1c7229 */ /* 0x000fca000000001c */
        /* <DEDUP_REMOVED lines=16> */
[----:B------:R-:W3:Y:S01]  /*1ad0*/  LDS.64 R26, [R2+0xa8] ;  /* 0x0000a800021a7984 */ /* 0x000ee20000000a00 */
[----:B0-----:R-:W-:-:S02]  /*1ae0*/  DADD R30, R38, R22 ;  /* 0x00000000261e7229 */ /* 0x001fc40000000016 */
[----:B------:R-:W-:-:S06]  /*1af0*/  DADD R38, R38, -R22 ;  /* 0x0000000026267229 */ /* 0x000fcc0000000816 */
[C---:B------:R-:W-:Y:S02]  /*1b00*/  DFMA R22, R30.reuse, UR6, RZ ;  /* 0x000000061e167c2b */ /* 0x040fe400080000ff */
[C---:B------:R-:W-:Y:S02]  /*1b10*/  DFMA R28, R30.reuse, UR40, RZ ;  /* 0x000000281e1c7c2b */ /* 0x040fe400080000ff */
[----:B------:R-:W-:Y:S02]  /*1b20*/  DFMA R24, R30, UR12, RZ ;  /* 0x0000000c1e187c2b */ /* 0x000fe400080000ff */
[--C-:B-1----:R-:W-:Y:S02]  /*1b30*/  DADD R36, R42, R34.reuse ;  /* 0x000000002a247229 */ /* 0x102fe40000000022 */
[----:B------:R-:W-:Y:S02]  /*1b40*/  DFMA R30, R30, UR44, RZ ;  /* 0x0000002c1e1e7c2b */ /* 0x000fe400080000ff */
[----:B------:R-:W-:-:S02]  /*1b50*/  DADD R34, R42, -R34 ;  /* 0x000000002a227229 */ /* 0x000fc40000000822 */
[----:B------:R-:W-:Y:S02]  /*1b60*/  DFMA R42, R38, UR42, RZ ;  /* 0x0000002a262a7c2b */ /* 0x000fe400080000ff */
[C---:B------:R-:W-:Y:S02]  /*1b70*/  DFMA R22, R36.reuse, UR16, R22 ;  /* 0x0000001024167c2b */ /* 0x040fe40008000016 */
[C---:B------:R-:W-:Y:S02]  /*1b80*/  DFMA R28, R36.reuse, UR48, R28 ;  /* 0x00000030241c7c2b */ /* 0x040fe4000800001c */
[C---:B------:R-:W-:Y:S02]  /*1b90*/  DFMA R24, R36.reuse, UR20, R24 ;  /* 0x0000001424187c2b */ /* 0x040fe40008000018 */
[----:B------:R-:W-:Y:S02]  /*1ba0*/  DFMA R30, R36, UR52, R30 ;  /* 0x00000034241e7c2b */ /* 0x000fe4000800001e */
[----:B--2---:R-:W-:-:S02]  /*1bb0*/  DADD R36, R32, R40 ;  /* 0x0000000020247229 */ /* 0x004fc40000000028 */
[----:B------:R-:W-:Y:S02]  /*1bc0*/  DADD R32, R32, -R40 ;  /* 0x0000000020207229 */ /* 0x000fe40000000828 */
[----:B------:R-:W-:Y:S02]  /*1bd0*/  DFMA R40, R38, UR10, RZ ;  /* 0x0000000a26287c2b */ /* 0x000fe400080000ff */
        /* <DEDUP_REMOVED lines=8> */
[----:B------:R-:W-:Y:S02]  /*1c60*/  DFMA R42, R32, UR58, R42 ;  /* 0x0000003a202a7c2b */ /* 0x000fe4000800002a */
[----:B------:R-:W-:-:S02]  /*1c70*/  DMUL R36, R36, 0.5 ;  /* 0x3fe0000024247828 */ /* 0x000fc40000000000 */
[----:B------:R-:W-:-:S04]  /*1c80*/  DFMA R40, R32, UR26, R40 ;  /* 0x0000001a20287c2b */ /* 0x000fc80008000028 */
[----:B------:R-:W-:Y:S02]  /*1c90*/  DFMA R42, R26, UR66, R42 ;  /* 0x000000421a2a7c2b */ /* 0x000fe4000800002a */
[C---:B------:R-:W-:Y:S02]  /*1ca0*/  DFMA R22, R36.reuse, UR32, R22 ;  /* 0x0000002024167c2b */ /* 0x040fe40008000016 */
[C---:B------:R-:W-:Y:S02]  /*1cb0*/  DFMA R28, R36.reuse, UR64, R28 ;  /* 0x00000040241c7c2b */ /* 0x040fe4000800001c */
[C---:B------:R-:W-:Y:S02]  /*1cc0*/  DFMA R24, R36.reuse, UR36, R24 ;  /* 0x0000002424187c2b */ /* 0x040fe40008000018 */
[----:B------:R-:W-:Y:S02]  /*1cd0*/  DFMA R30, R36, UR68, R30 ;  /* 0x00000044241e7c2b */ /* 0x000fe4000800001e */
[----:B------:R-:W-:-:S02]  /*1ce0*/  DFMA R36, R38, UR14, RZ ;  /* 0x0000000e26247c2b */ /* 0x000fc400080000ff */
[----:B------:R-:W-:Y:S02]  /*1cf0*/  DFMA R38, R38, UR46, RZ ;  /* 0x0000002e26267c2b */ /* 0x000fe400080000ff */
[----:B------:R-:W-:-:S04]  /*1d00*/  DFMA R40, R26, UR34, R40 ;  /* 0x000000221a287c2b */ /* 0x000fc80008000028 */
[C---:B------:R-:W-:Y:S02]  /*1d10*/  DFMA R36, R34.reuse, UR22, R36 ;  /* 0x0000001622247c2b */ /* 0x040fe40008000024 */
[----:B------:R-:W-:-:S06]  /*1d20*/  DFMA R38, R34, UR54, R38 ;  /* 0x0000003622267c2b */ /* 0x000fcc0008000026 */
[C---:B------:R-:W-:Y:S02]  /*1d30*/  DFMA R36, R32.reuse, UR30, R36 ;  /* 0x0000001e20247c2b */ /* 0x040fe40008000024 */
[----:B------:R-:W-:-:S06]  /*1d40*/  DFMA R38, R32, UR62, R38 ;  /* 0x0000003e20267c2b */ /* 0x000fcc0008000026 */
        /* <DEDUP_REMOVED lines=16> */
.L_x_1584:
[----:B------:R-:W-:Y:S05]  /*1e50*/  BSYNC.RECONVERGENT B0 ;  /* 0x0000000000007941 */ /* 0x000fea0003800200 */
.L_x_1583:
        /* <DEDUP_REMOVED lines=13> */
[----:B------:R-:W2:Y:S04]  /*1f30*/  LDS.64 R8, [R2+0x620] ;  /* 0x0006200002087984 */ /* 0x000ea80000000a00 */
[----:B------:R-:W3:Y:S01]  /*1f40*/  LDS.64 R4, [R2+0x498] ;  /* 0x0004980002047984 */ /* 0x000ee20000000a00 */
[----:B-1----:R-:W-:-:S02]  /*1f50*/  DADD R14, R10, R12 ;  /* 0x000000000a0e7229 */ /* 0x002fc4000000000c */
[----:B------:R-:W-:-:S06]  /*1f60*/  DADD R10, R10, -R12 ;  /* 0x000000000a0a7229 */ /* 0x000fcc000000080c */
[C---:B------:R-:W-:Y:S02]  /*1f70*/  DFMA R20, R14.reuse, UR6, RZ ;  /* 0x000000060e147c2b */ /* 0x040fe400080000ff */
[C---:B------:R-:W-:Y:S02]  /*1f80*/  DFMA R22, R14.reuse, UR40, RZ ;  /* 0x000000280e167c2b */ /* 0x040fe400080000ff */
[----:B------:R-:W-:Y:S02]  /*1f90*/  DFMA R26, R14, UR12, RZ ;  /* 0x0000000c0e1a7c2b */ /* 0x000fe400080000ff */
[--C-:B0-----:R-:W-:Y:S02]  /*1fa0*/  DADD R18, R24, R16.reuse ;  /* 0x0000000018127229 */ /* 0x101fe40000000010 */
[----:B------:R-:W-:Y:S02]  /*1fb0*/  DFMA R14, R14, UR44, RZ ;  /* 0x0000002c0e0e7c2b */ /* 0x000fe400080000ff */
[----:B------:R-:W-:-:S02]  /*1fc0*/  DADD R24, R24, -R16 ;  /* 0x0000000018187229 */ /* 0x000fc40000000810 */
        /* <DEDUP_REMOVED lines=9> */
[----:B---3--:R-:W-:Y:S02]  /*2060*/  DADD R28, R4, R4 ;  /* 0x00000000041c7229 */ /* 0x008fe40000000004 */
[C---:B------:R-:W-:Y:S02]  /*2070*/  DFMA R18, R24.reuse, UR18, R18 ;  /* 0x0000001218127c2b */ /* 0x040fe40008000012 */
[----:B------:R-:W-:-:S02]  /*2080*/  DFMA R12, R24, UR50, R12 ;  /* 0x00000032180c7c2b */ /* 0x000fc4000800000c */
[C---:B------:R-:W-:Y:S02]  /*2090*/  DFMA R10, R24.reuse, UR22, R30 ;  /* 0x00000016180a7c2b */ /* 0x040fe4000800001e */
[----:B------:R-:W-:Y:S02]  /*20a0*/  DFMA R24, R24, UR54, R32 ;  /* 0x0000003618187c2b */ /* 0x000fe40008000020 */
[----:B------:R-:W-:Y:S02]  /*20b0*/  DADD R6, R6, -R8 ;  /* 0x0000000006067229 */ /* 0x000fe40000000808 */
[----:B------:R-:W-:Y:S02]  /*20c0*/  DFMA R16, R26, UR28, R16 ;  /* 0x0000001c1a107c2b */ /* 0x000fe40008000010 */
[----:B------:R-:W-:Y:S02]  /*20d0*/  DMUL R28, R28, 0.5 ;  /* 0x3fe000001c1c7828 */ /* 0x000fe40000000000 */
[----:B------:R-:W-:-:S02]  /*20e0*/  DFMA R14, R26, UR60, R14 ;  /* 0x0000003c1a0e7c2b */ /* 0x000fc4000800000e */
[----:B------:R-:W-:Y:S02]  /*20f0*/  DADD R4, R4, -R4 ;  /* 0x0000000004047229 */ /* 0x000fe40000000804 */
        /* <DEDUP_REMOVED lines=14> */
[----:B------:R-:W-:Y:S02]  /*21e0*/  DADD R20, R14, R24 ;  /* 0x000000000e147229 */ /* 0x000fe40000000018 */
[----:B------:R-:W-:Y:S02]  /*21f0*/  DADD R6, R10, -R8 ;  /* 0x000000000a067229 */ /* 0x000fe40000000808 */
[----:B------:R-:W-:-:S02]  /*2200*/  DADD R12, R22, -R16 ;  /* 0x00000000160c7229 */ /* 0x000fc40000000810 */
[----:B------:R-:W-:Y:S02]  /*2210*/  DADD R14, R18, -R4 ;  /* 0x00000000120e7229 */ /* 0x000fe40000000804 */
[----:B------:R-:W-:Y:S02]  /*2220*/  DADD R10, R10, R8 ;  /* 0x000000000a0a7229 */ /* 0x000fe40000000008 */
[----:B------:R-:W-:Y:S02]  /*2230*/  DADD R16, R22, R16 ;  /* 0x0000000016107229 */ /* 0x000fe40000000010 */
[----:B------:R-:W-:-:S11]  /*2240*/  DADD R18, R18, R4 ;  /* 0x0000000012127229 */ /* 0x000fd60000000004 */
.L_x_1586:
[----:B------:R-:W-:Y:S05]  /*2250*/  BSYNC.RECONVERGENT B0 ;  /* 0x0000000000007941 */ /* 0x000fea0003800200 */
.L_x_1585:
        /* <DEDUP_REMOVED lines=13> */
.L_x_1587:
        /* <DEDUP_REMOVED lines=13> */
.L_x_3087:


//--------------------- .text._Z42massMatrixMultiplyMonolithicConstantKernelILi6ELi10ELi1EEviPKdS1_S1_S1_Pd --------------------------
	.section	.text._Z42massMatrixMultiplyMonolithicConstantKernelILi6ELi10ELi1EEviPKdS1_S1_S1_Pd,"ax",@progbits
	.align	128
        .global         _Z42massMatrixMultiplyMonolithicConstantKernelILi6ELi10ELi1EEviPKdS1_S1_S1_Pd
        .type           _Z42massMatrixMultiplyMonolithicConstantKernelILi6ELi10ELi1EEviPKdS1_S1_S1_Pd,@function
        .size           _Z42massMatrixMultiplyMonolithicConstantKernelILi6ELi10ELi1EEviPKdS1_S1_S1_Pd,(.L_x_3088 - _Z42massMatrixMultiplyMonolithicConstantKernelILi6ELi10ELi1EEviPKdS1_S1_S1_Pd)
        .other          _Z42massMatrixMultiplyMonolithicConstantKernelILi6ELi10ELi1EEviPKdS1_S1_S1_Pd,@"STO_CUDA_ENTRY STV_DEFAULT"
_Z42massMatrixMultiplyMonolithicConstantKernelILi6ELi10ELi1EEviPKdS1_S1_S1_Pd:
.text._Z42massMatrixMultiplyMonolithicConstantKernelILi6ELi10ELi1EEviPKdS1_S1_S1_Pd:
        /* <DEDUP_REMOVED lines=11> */
[C---:B------:R-:W-:Y:S01]  /*00b0*/  PRMT R5, R3.reuse, 0x9910, RZ ;  /* 0x0000991003057816 */ /* 0x040fe200000000ff */
[----:B------:R-:W-:Y:S01]  /*00c0*/  IMAD R4, R2, 0x2aab, RZ ;  /* 0x00002aab02047824 */ /* 0x000fe200078e02ff */
[C---:B------:R-:W-:Y:S01]  /*00d0*/  ISETP.GT.U32.AND P1, PT, R3.reuse, 0x23, PT ;  /* 0x000000230300780c */ /* 0x040fe20003f24070 */
[----:B------:R-:W-:Y:S01]  /*00e0*/  BSSY.RECONVERGENT B0, `(.L_x_1588) ;  /* 0x0000083000007945 */ /* 0x000fe20003800200 */
[----:B------:R-:W-:Y:S02]  /*00f0*/  ISETP.GT.U32.AND P2, PT, R3, 0x3b, PT ;  /* 0x0000003b0300780c */ /* 0x000fe40003f44070 */
[----:B------:R-:W-:-:S04]  /*0100*/  SHF.R.U32.HI R4, RZ, 0x10, R4 ;  /* 0x00000010ff047819 */ /* 0x000fc80000011604 */
[----:B------:R-:W-:Y:S01]  /*0110*/  PRMT R8, R4, 0x9910, RZ ;  /* 0x0000991004087816 */ /* 0x000fe200000000ff */
[----:B------:R-:W0:Y:S01]  /*0120*/  @!P0 LDC.64 R16, c[0x0][0x3a0] ;  /* 0x0000e800ff108b82 */ /* 0x000e220000000a00 */
[----:B------:R-:W-:Y:S02]  /*0130*/  @!P0 IMAD R19, R0, 0xd8, R3 ;  /* 0x000000d800138824 */ /* 0x000fe400078e0203 */
        /* <DEDUP_REMOVED lines=9> */
[----:B------:R-:W1:Y:S01]  /*01d0*/  LDC.64 R8, c[0x0][0x388] ;  /* 0x0000e200ff087b82 */ /* 0x000e620000000a00 */
[----:B------:R-:W-:-:S02]  /*01e0*/  PRMT R18, R18, 0x7710, RZ ;  /* 0x0000771012127816 */ /* 0x000fc400000000ff */
[----:B------:R-:W-:Y:S02]  /*01f0*/  IMAD R20, R21, 0x50, R4 ;  /* 0x0000005015147824 */ /* 0x000fe400078e0204 */
[----:B0-----:R-:W-:-:S04]  /*0200*/  @!P0 IMAD.WIDE R16, R19, 0x8, R16 ;  /* 0x0000000813108825 */ /* 0x001fc800078e0210 */
[----:B------:R-:W-:Y:S01]  /*0210*/  IMAD.IADD R5, R18, 0x1, R3 ;  /* 0x0000000112057824 */ /* 0x000fe200078e0203 */
[----:B---3--:R0:W5:Y:S01]  /*0220*/  @!P0 LDG.E.64.CONSTANT R34, desc[UR76][R16.64] ;  /* 0x0000004c10228981 */ /* 0x008162000c1e9b00 */
[----:B------:R-:W-:-:S03]  /*0230*/  IMAD R21, R21, 0x2d0, R20 ;  /* 0x000002d015157824 */ /* 0x000fc600078e0214 */
[----:B------:R0:W5:Y:S01]  /*0240*/  @!P0 LDG.E.64.CONSTANT R22, desc[UR76][R16.64+0x120] ;  /* 0x0001204c10168981 */ /* 0x000162000c1e9b00 */
[----:B------:R-:W-:-:S03]  /*0250*/  LOP3.LUT R5, R5, 0xffff, RZ, 0xc0, !PT ;  /* 0x0000ffff05057812 */ /* 0x000fc600078ec0ff */
[----:B------:R0:W5:Y:S02]  /*0260*/  @!P0 LDG.E.64.CONSTANT R14, desc[UR76][R16.64+0x240] ;  /* 0x0002404c100e8981 */ /* 0x000164000c1e9b00 */
[C---:B------:R-:W-:Y:S02]  /*0270*/  IMAD R20, R5.reuse, 0x8, R20 ;  /* 0x0000000805147824 */ /* 0x040fe400078e0214 */
[----:B------:R0:W5:Y:S01]  /*0280*/  @!P0 LDG.E.64.CONSTANT R12, desc[UR76][R16.64+0x360] ;  /* 0x0003604c100c8981 */ /* 0x000162000c1e9b00 */
[----:B------:R-:W-:-:S03]  /*0290*/  IMAD R21, R5, 0x8, R21 ;  /* 0x0000000805157824 */ /* 0x000fc600078e0215 */
[----:B------:R0:W5:Y:S04]  /*02a0*/  @!P0 LDG.E.64.CONSTANT R10, desc[UR76][R16.64+0x480] ;  /* 0x0004804c100a8981 */ /* 0x000168000c1e9b00 */
[----:B------:R0:W5:Y:S01]  /*02b0*/  @!P0 LDG.E.64.CONSTANT R6, desc[UR76][R16.64+0x5a0] ;  /* 0x0005a04c10068981 */ /* 0x000162000c1e9b00 */
[----:B-1----:R-:W-:Y:S05]  /*02c0*/  @P1 BRA `(.L_x_1589) ;  /* 0x0000000400901947 */ /* 0x002fea0003800000 */
        /* <DEDUP_REMOVED lines=11> */
[----:B------:R-:W-:Y:S01]  /*0380*/  DFMA R16, R22, UR6, R16 ;  /* 0x0000000616107c2b */ /* 0x000fe20008000010 */
[----:B------:R-:W0:Y:S05]  /*0390*/  LDCU.128 UR4, c[0x3][0x20] ;  /* 0x00c00400ff0477ac */ /* 0x000e2a0008000c00 */
[----:B--2---:R-:W-:Y:S01]  /*03a0*/  DFMA R18, R14, UR16, R18 ;  /* 0x000000100e127c2b */ /* 0x004fe20008000012 */
[----:B------:R-:W2:Y:S01]  /*03b0*/  LDCU.128 UR24, c[0x3][0x90] ;  /* 0x00c01200ff1877ac */ /* 0x000ea20008000c00 */
[----:B----4-:R-:W-:-:S02]  /*03c0*/  DFMA R24, R34, UR20, RZ ;  /* 0x0000001422187c2b */ /* 0x010fc400080000ff */
[----:B---3--:R-:W-:Y:S01]  /*03d0*/  DFMA R16, R14, UR8, R16 ;  /* 0x000000080e107c2b */ /* 0x008fe20008000010 */
[----:B------:R-:W3:Y:S01]  /*03e0*/  LDCU.128 UR32, c[0x3][0x150] ;  /* 0x00c02a00ff2077ac */ /* 0x000ee20008000c00 */
[----:B-1----:R-:W-:Y:S02]  /*03f0*/  DFMA R28, R34, UR28, RZ ;  /* 0x0000001c221c7c2b */ /* 0x002fe400080000ff */
[----:B------:R-:W-:Y:S01]  /*0400*/  DFMA R18, R12, UR18, R18 ;  /* 0x000000120c127c2b */ /* 0x000fe20008000012 */
[----:B------:R-:W1:Y:S01]  /*0410*/  LDCU.128 UR16, c[0x3][0x120] ;  /* 0x00c02400ff1077ac */ /* 0x000e620008000c00 */
[----:B------:R-:W-:Y:S02]  /*0420*/  DFMA R24, R22, UR22, R24 ;  /* 0x0000001616187c2b */ /* 0x000fe40008000018 */
[----:B------:R-:W-:Y:S01]  /*0430*/  DFMA R16, R12, UR10, R16 ;  /* 0x0000000a0c107c2b */ /* 0x000fe20008000010 */
[----:B------:R-:W4:Y:S01]  /*0440*/  LDCU.128 UR8, c[0x3][0xf0] ;  /* 0x00c01e00ff0877ac */ /* 0x000f220008000c00 */
[----:B------:R-:W-:-:S02]  /*0450*/  DFMA R28, R22, UR30, R28 ;  /* 0x0000001e161c7c2b */ /* 0x000fc4000800001c */
[----:B0-----:R-:W-:Y:S01]  /*0460*/  DFMA R18, R10, UR12, R18 ;  /* 0x0000000c0a127c2b */ /* 0x001fe20008000012 */
[----:B------:R-:W0:Y:S01]  /*0470*/  LDCU.128 UR40, c[0x3][0x1b0] ;  /* 0x00c03600ff2877ac */ /* 0x000e220008000c00 */
[----:B--2---:R-:W-:Y:S02]  /*0480*/  DFMA R26, R34, UR24, RZ ;  /* 0x00000018221a7c2b */ /* 0x004fe400080000ff */
[----:B------:R-:W-:Y:S01]  /*0490*/  DFMA R16, R10, UR4, R16 ;  /* 0x000000040a107c2b */ /* 0x000fe20008000010 */
[----:B------:R-:W2:Y:S03]  /*04a0*/  LDCU.128 UR20, c[0x3][0xd0] ;  /* 0x00c01a00ff1477ac */ /* 0x000ea60008000c00 */
[----:B------:R-:W-:Y:S02]  /*04b0*/  DFMA R38, R6, UR14, R18 ;  /* 0x0000000e06267c2b */ /* 0x000fe40008000012 */
[C---:B------:R-:W-:Y:S01]  /*04c0*/  DFMA R18, R34.reuse, UR36, RZ ;  /* 0x0000002422127c2b */ /* 0x040fe200080000ff */
[----:B------:R-:W2:Y:S01]  /*04d0*/  LDCU.128 UR12, c[0x3][0xa0] ;  /* 0x00c01400ff0c77ac */ /* 0x000ea20008000c00 */
[----:B-1----:R-:W-:-:S02]  /*04e0*/  DFMA R32, R34, UR16, RZ ;  /* 0x0000001022207c2b */ /* 0x002fc400080000ff */
[----:B------:R-:W-:Y:S01]  /*04f0*/  DFMA R36, R6, UR6, R16 ;  /* 0x0000000606247c2b */ /* 0x000fe20008000010 */
[----:B------:R-:W1:Y:S01]  /*0500*/  LDCU.128 UR4, c[0x3][0x70] ;  /* 0x00c00e00ff0477ac */ /* 0x000e620008000c00 */
[----:B----4-:R-:W-:Y:S01]  /*0510*/  DFMA R30, R34, UR8, RZ ;  /* 0x00000008221e7c2b */ /* 0x010fe200080000ff */
[----:B------:R4:W-:Y:S01]  /*0520*/  STS.64 [R20+0x320], R38 ;  /* 0x0003202614007388 */ /* 0x0009e20000000a00 */
[----:B------:R-:W-:Y:S01]  /*0530*/  DFMA R18, R22, UR38, R18 ;  /* 0x0000002616127c2b */ /* 0x000fe20008000012 */
[----:B------:R-:W4:Y:S01]  /*0540*/  LDCU.128 UR28, c[0x3][0x100] ;  /* 0x00c02000ff1c77ac */ /* 0x000f220008000c00 */
[C---:B---3--:R-:W-:Y:S01]  /*0550*/  DFMA R16, R34.reuse, UR32, RZ ;  /* 0x0000002022107c2b */ /* 0x048fe200080000ff */
[----:B------:R3:W-:Y:S01]  /*0560*/  STS.64 [R20], R36 ;  /* 0x0000002414007388 */ /* 0x0007e20000000a00 */
[----:B0-----:R-:W-:Y:S01]  /*0570*/  DFMA R34, R34, UR40, RZ ;  /* 0x0000002822227c2b */ /* 0x001fe200080000ff */
[----:B------:R-:W0:Y:S01]  /*0580*/  LDCU.128 UR36, c[0x3][0x130] ;  /* 0x00c02600ff2477ac */ /* 0x000e220008000c00 */
[----:B------:R-:W-:-:S02]  /*0590*/  DFMA R26, R22, UR26, R26 ;  /* 0x0000001a161a7c2b */ /* 0x000fc4000800001a */
[C---:B------:R-:W-:Y:S01]  /*05a0*/  DFMA R30, R22.reuse, UR10, R30 ;  /* 0x0000000a161e7c2b */ /* 0x040fe2000800001e */
[----:B------:R-:W3:Y:S01]  /*05b0*/  LDCU.128 UR44, c[0x3][0x160] ;  /* 0x00c02c00ff2c77ac */ /* 0x000ee20008000c00 */
[C---:B------:R-:W-:Y:S02]  /*05c0*/  DFMA R32, R22.reuse, UR18, R32 ;  /* 0x0000001216207c2b */ /* 0x040fe40008000020 */
[C---:B------:R-:W-:Y:S01]  /*05d0*/  DFMA R16, R22.reuse, UR34, R16 ;  /* 0x0000002216107c2b */ /* 0x040fe20008000010 */
[----:B------:R-:W3:Y:S01]  /*05e0*/  LDCU.128 UR52, c[0x3][0x190] ;  /* 0x00c03200ff3477ac */ /* 0x000ee20008000c00 */
[----:B------:R-:W-:Y:S02]  /*05f0*/  DFMA R22, R22, UR42, R34 ;  /* 0x0000002a16167c2b */ /* 0x000fe40008000022 */
[C---:B-1----:R-:W-:Y:S01]  /*0600*/  DFMA R24, R14.reuse, UR4, R24 ;  /* 0x000000040e187c2b */ /* 0x042fe20008000018 */
[----:B------:R-:W1:Y:S01]  /*0610*/  LDCU.128 UR60, c[0x3][0x1c0] ;  /* 0x00c03800ff3c77ac */ /* 0x000e620008000c00 */
[----:B--2---:R-:W-:-:S02]  /*0620*/  DFMA R26, R14, UR12, R26 ;  /* 0x0000000c0e1a7c2b */ /* 0x004fc4000800001a */
[C---:B------:R-:W-:Y:S01]  /*0630*/  DFMA R28, R14.reuse, UR20, R28 ;  /* 0x000000140e1c7c2b */ /* 0x040fe2000800001c */
[----:B------:R-:W2:Y:S01]  /*0640*/  LDCU.128 UR8, c[0x3][0x80] ;  /* 0x00c01000ff0877ac */ /* 0x000ea20008000c00 */
[C---:B----4-:R-:W-:Y:S02]  /*0650*/  DFMA R30, R14.reuse, UR28, R30 ;  /* 0x0000001c0e1e7c2b */ /* 0x050fe4000800001e */
[----:B0-----:R-:W-:Y:S01]  /*0660*/  DFMA R32, R14, UR36, R32 ;  /* 0x000000240e207c2b */ /* 0x001fe20008000020 */
[----:B------:R-:W0:Y:S01]  /*0670*/  LDCU.128 UR16, c[0x3][0xb0] ;  /* 0x00c01600ff1077ac */ /* 0x000e220008000c00 */
[----:B------:R-:W-:Y:S02]  /*0680*/  DFMA R24, R12, UR6, R24 ;  /* 0x000000060c187c2b */ /* 0x000fe40008000018 */
[----:B---3--:R-:W-:Y:S01]  /*0690*/  DFMA R16, R14, UR44, R16 ;  /* 0x0000002c0e107c2b */ /* 0x008fe20008000010 */
[----:B------:R-:W3:Y:S01]  /*06a0*/  LDCU.128 UR24, c[0x3][0xe0] ;  /* 0x00c01c00ff1877ac */ /* 0x000ee20008000c00 */
[----:B------:R-:W-:-:S02]  /*06b0*/  DFMA R26, R12, UR14, R26 ;  /* 0x0000000e0c1a7c2b */ /* 0x000fc4000800001a */
[----:B------:R-:W-:Y:S01]  /*06c0*/  DFMA R18, R14, UR52, R18 ;  /* 0x000000340e127c2b */ /* 0x000fe20008000012 */
[----:B------:R-:W4:Y:S01]  /*06d0*/  LDCU.128 UR32, c[0x3][0x110] ;  /* 0x00c02200ff2077ac */ /* 0x000f220008000c00 */
[----:B------:R-:W-:Y:S02]  /*06e0*/  DFMA R28, R12, UR22, R28 ;  /* 0x000000160c1c7c2b */ /* 0x000fe4000800001c */
[----:B-1----:R-:W-:Y:S01]  /*06f0*/  DFMA R22, R14, UR60, R22 ;  /* 0x0000003c0e167c2b */ /* 0x002fe20008000016 */
        /* <DEDUP_REMOVED lines=8> */
[C---:B--2---:R-:W-:Y:S01]  /*0780*/  DFMA R24, R10.reuse, UR8, R24 ;  /* 0x000000080a187c2b */ /* 0x044fe20008000018 */
[----:B------:R-:W2:Y:S01]  /*0790*/  LDCU.128 UR64, c[0x3][0x1d0] ;  /* 0x00c03a00ff4077ac */ /* 0x000ea20008000c00 */
[C---:B0-----:R-:W-:Y:S02]  /*07a0*/  DFMA R26, R10.reuse, UR16, R26 ;  /* 0x000000100a1a7c2b */ /* 0x041fe4000800001a */
[C---:B---3--:R-:W-:Y:S02]  /*07b0*/  DFMA R28, R10.reuse, UR24, R28 ;  /* 0x000000180a1c7c2b */ /* 0x048fe4000800001c */
[----:B----4-:R-:W-:-:S02]  /*07c0*/  DFMA R30, R10, UR32, R30 ;  /* 0x000000200a1e7c2b */ /* 0x010fc4000800001e */
[----:B-1----:R-:W-:Y:S02]  /*07d0*/  DFMA R32, R10, UR40, R32 ;  /* 0x000000280a207c2b */ /* 0x002fe40008000020 */
[----:B------:R-:W-:Y:S02]  /*07e0*/  DFMA R24, R6, UR10, R24 ;  /* 0x0000000a06187c2b */ /* 0x000fe40008000018 */
[----:B------:R-:W-:Y:S02]  /*07f0*/  DFMA R16, R10, UR48, R16 ;  /* 0x000000300a107c2b */ /* 0x000fe40008000010 */
[----:B------:R-:W-:Y:S02]  /*0800*/  DFMA R26, R6, UR18, R26 ;  /* 0x00000012061a7c2b */ /* 0x000fe4000800001a */
[----:B------:R-:W-:Y:S01]  /*0810*/  DFMA R18, R10, UR56, R18 ;  /* 0x000000380a127c2b */ /* 0x000fe20008000012 */
[----:B------:R1:W-:Y:S01]  /*0820*/  STS.64 [R20+0x640], R24 ;  /* 0x0006401814007388 */ /* 0x0003e20000000a00 */
[----:B------:R-:W-:-:S02]  /*0830*/  DFMA R28, R6, UR26, R28 ;  /* 0x0000001a061c7c2b */ /* 0x000fc4000800001c */
[----:B--2---:R-:W-:Y:S01]  /*0840*/  DFMA R22, R10, UR64, R22 ;  /* 0x000000400a167c2b */ /* 0x004fe20008000016 */
        /* <DEDUP_REMOVED lines=12> */
.L_x_1589:
[----:B------:R-:W-:Y:S05]  /*0910*/  BSYNC.RECONVERGENT B0 ;  /* 0x0000000000007941 */ /* 0x000fea0003800200 */
.L_x_1588:
[----:B------:R-:W-:Y:S06]  /*0920*/  BAR.SYNC.DEFER_BLOCKING 0x0 ;  /* 0x0000000000007b1d */ /* 0x000fec0000010000 */
[----:B------:R-:W-:Y:S04]  /*0930*/  BSSY.RECONVERGENT B0, `(.L_x_1590) ;  /* 0x000006c000007945 */ /* 0x000fe80003800200 */
[----:B------:R-:W-:Y:S05]  /*0940*/  @P2 BRA `(.L_x_1591) ;  /* 0x0000000400a82947 */ /* 0x000fea0003800000 */
[----:B-----5:R-:W2:Y:S01]  /*0950*/  LDS.64 R34, [R21] ;  /* 0x0000000015227984 */ /* 0x020ea20000000a00 */
[----:B------:R-:W2:Y:S03]  /*0960*/  LDCU.128 UR12, c[0x3][0x30] ;  /* 0x00c00600ff0c77ac */ /* 0x000ea60008000c00 */
[----:B-1----:R-:W1:Y:S01]  /*0970*/  LDS.64 R22, [R21+0x50] ;  /* 0x0000500015167984 */ /* 0x002e620000000a00 */
[----:B------:R-:W0:Y:S03]  /*0980*/  LDCU.128 UR4, c[0x3][URZ] ;  /* 0x00c00000ff0477ac */ /* 0x000e260008000c00 */
[----:B------:R-:W3:Y:S01]  /*0990*/  LDS.64 R14, [R21+0xa0] ;  /* 0x0000a000150e7984 */ /* 0x000ee20000000a00 */
[----:B------:R-:W3:Y:S03]  /*09a0*/  LDCU.128 UR16, c[0x3][0x40] ;  /* 0x00c00800ff1077ac */ /* 0x000ee60008000c00 */
[----:B------:R-:W4:Y:S01]  /*09b0*/  LDS.64 R12, [R21+0xf0] ;  /* 0x0000f000150c7984 */ /* 0x000f220000000a00 */
[----:B------:R-:W3:Y:S03]  /*09c0*/  LDCU.128 UR8, c[0x3][0x10] ;  /* 0x00c00200ff0877ac */ /* 0x000ee60008000c00 */
[----:B------:R-:W4:Y:S01]  /*09d0*/  LDS.64 R10, [R21+0x140] ;  /* 0x00014000150a7984 */ /* 0x000f220000000a00 */
[----:B------:R-:W0:Y:S03]  /*09e0*/  LDCU.128 UR20, c[0x3][0x60] ;  /* 0x00c00c00ff1477ac */ /* 0x000e260008000c00 */
[----:B------:R-:W4:Y:S01]  /*09f0*/  LDS.64 R6, [R21+0x190] ;  /* 0x0001900015067984 */ /* 0x000f220000000a00 */
[----:B------:R-:W0:Y:S01]  /*0a00*/  LDCU.128 UR28, c[0x3][0xc0] ;  /* 0x00c01800ff1c77ac */ /* 0x000e220008000c00 */
[----:B------:R-:W4:Y:S01]  /*0a10*/  LDCU.128 UR36, c[0x3][0x180] ;  /* 0x00c03000ff2477ac */ /* 0x000f220008000c00 */
[----:B------:R-:W3:Y:S01]  /*0a20*/  LDCU.128 UR24, c[0x3][0x90] ;  /* 0x00c01200ff1877ac */ /* 0x000ee20008000c00 */
[----:B------:R-:W4:Y:S01]  /*0a30*/  LDCU.128 UR32, c[0x3][0x150] ;  /* 0x00c02a00ff2077ac */ /* 0x000f220008000c00 */
[----:B------:R-:W4:Y:S01]  /*0a40*/  LDCU.128 UR40, c[0x3][0x1b0] ;  /* 0x00c03600ff2877ac */ /* 0x000f220008000c00 */
[C---:B--2---:R-:W-:Y:S01]  /*0a50*/  DFMA R18, R34.reuse, UR12, RZ ;  /* 0x0000000c22127c2b */ /* 0x044fe200080000ff */
[----:B------:R-:W2:Y:S01]  /*0a60*/  LDCU.128 UR44, c[0x3][0x160] ;  /* 0x00c02c00ff2c77ac */ /* 0x000ea20008000c00 */
[----:B0-----:R-:W-:-:S02]  /*0a70*/  DFMA R16, R34, UR4, RZ ;  /* 0x0000000422107c2b */ /* 0x001fc400080000ff */
[C---:B------:R-:W-:Y:S01]  /*0a80*/  DFMA R24, R34.reuse, UR20, RZ ;  /* 0x0000001422187c2b */ /* 0x040fe200080000ff */
[----:B------:R-:W0:Y:S01]  /*0a90*/  LDCU.128 UR52, c[0x3][0x190] ;  /* 0x00c03200ff3477ac */ /* 0x000e220008000c00 */
[----:B------:R-:W-:Y:S02]  /*0aa0*/  DFMA R28, R34, UR28, RZ ;  /* 0x0000001c221c7c2b */ /* 0x000fe400080000ff */
[C---:B-1----:R-:W-:Y:S01]  /*0ab0*/  DFMA R18, R22.reuse, UR14, R18 ;  /* 0x0000000e16127c2b */ /* 0x042fe20008000012 */
[----:B------:R-:W1:Y:S01]  /*0ac0*/  LDCU.128 UR12, c[0x3][0x50] ;  /* 0x00c00a00ff0c77ac */ /* 0x000e620008000c00 */
[C---:B------:R-:W-:Y:S02]  /*0ad0*/  DFMA R16, R22.reuse, UR6, R16 ;  /* 0x0000000616107c2b */ /* 0x040fe40008000010 */
[C---:B------:R-:W-:Y:S01]  /*0ae0*/  DFMA R24, R22.reuse, UR22, R24 ;  /* 0x0000001616187c2b */ /* 0x040fe20008000018 */
[----:B------:R-:W2:Y:S01]  /*0af0*/  LDCU.128 UR4, c[0x3][0x20] ;  /* 0x00c00400ff0477ac */ /* 0x000ea20008000c00 */
[----:B------:R-:W-:-:S02]  /*0b00*/  DFMA R28, R22, UR30, R28 ;  /* 0x0000001e161c7c2b */ /* 0x000fc4000800001c */
[C---:B---3--:R-:W-:Y:S01]  /*0b10*/  DFMA R18, R14.reuse, UR16, R18 ;  /* 0x000000100e127c2b */ /* 0x048fe20008000012 */
[----:B------:R-:W3:Y:S01]  /*0b20*/  LDCU.128 UR20, c[0x3][0xd0] ;  /* 0x00c01a00ff1477ac */ /* 0x000ee20008000c00 */
[----:B------:R-:W-:Y:S02]  /*0b30*/  DFMA R16, R14, UR8, R16 ;  /* 0x000000080e107c2b */ /* 0x000fe40008000010 */
[----:B------:R-:W-:Y:S01]  /*0b40*/  DFMA R26, R34, UR24, RZ ;  /* 0x00000018221a7c2b */ /* 0x000fe200080000ff */
[----:B------:R-:W0:Y:S03]  /*0b50*/  LDCU.128 UR28, c[0x3][0x100] ;  /* 0x00c02000ff1c77ac */ /* 0x000e260008000c00 */
[C---:B----4-:R-:W-:Y:S01]  /*0b60*/  DFMA R18, R12.reuse, UR18, R18 ;  /* 0x000000120c127c2b */ /* 0x050fe20008000012 */
[----:B------:R-:W4:Y:S01]  /*0b70*/  LDCU.128 UR16, c[0x3][0x120] ;  /* 0x00c02400ff1077ac */ /* 0x000f220008000c00 */
[----:B------:R-:W-:-:S02]  /*0b80*/  DFMA R16, R12, UR10, R16 ;  /* 0x0000000a0c107c2b */ /* 0x000fc40008000010 */
[----:B------:R-:W-:Y:S01]  /*0b90*/  DFMA R26, R22, UR26, R26 ;  /* 0x0000001a161a7c2b */ /* 0x000fe2000800001a */
[----:B------:R-:W0:Y:S03]  /*0ba0*/  LDCU.128 UR8, c[0x3][0xf0] ;  /* 0x00c01e00ff0877ac */ /* 0x000e260008000c00 */
[C---:B-1----:R-:W-:Y:S01]  /*0bb0*/  DFMA R18, R10.reuse, UR12, R18 ;  /* 0x0000000c0a127c2b */ /* 0x042fe20008000012 */
[----:B------:R-:W1:Y:S01]  /*0bc0*/  LDCU.128 UR60, c[0x3][0x1c0] ;  /* 0x00c03800ff3c77ac */ /* 0x000e620008000c00 */
[----:B--2---:R-:W-:Y:S02]  /*0bd0*/  DFMA R16, R10, UR4, R16 ;  /* 0x000000040a107c2b */ /* 0x004fe40008000010 */
[----:B---3--:R-:W-:Y:S01]  /*0be0*/  DFMA R28, R14, UR20, R28 ;  /* 0x000000140e1c7c2b */ /* 0x008fe2000800001c */
[----:B------:R-:W2:Y:S03]  /*0bf0*/  LDCU.128 UR24, c[0x3][0xe0] ;  /* 0x00c01c00ff1877ac */ /* 0x000ea60008000c00 */
[----:B------:R-:W-:Y:S01]  /*0c00*/  DFMA R38, R6, UR14, R18 ;  /* 0x0000000e06267c2b */ /* 0x000fe20008000012 */
[----:B------:R-:W3:Y:S01]  /*0c10*/  LDCU.128 UR12, c[0x3][0xa0] ;  /* 0x00c01400ff0c77ac */ /* 0x000ee20008000c00 */
[----:B------:R-:W-:-:S02]  /*0c20*/  DFMA R18, R34, UR36, RZ ;  /* 0x0000002422127c2b */ /* 0x000fc400080000ff */
[----:B------:R-:W-:Y:S01]  /*0c30*/  DFMA R36, R6, UR6, R16 ;  /* 0x0000000606247c2b */ /* 0x000fe20008000010 */
[----:B------:R-:W1:Y:S01]  /*0c40*/  LDCU.128 UR4, c[0x3][0x70] ;  /* 0x00c00e00ff0477ac */ /* 0x000e620008000c00 */
[C---:B----4-:R-:W-:Y:S01]  /*0c50*/  DFMA R32, R34.reuse, UR16, RZ ;  /* 0x0000001022207c2b */ /* 0x050fe200080000ff */
[----:B------:R4:W-:Y:S01]  /*0c60*/  STS.64 [R21+0x50], R38 ;  /* 0x0000502615007388 */ /* 0x0009e20000000a00 */
[----:B0-----:R-:W-:Y:S01]  /*0c70*/  DFMA R30, R34, UR8, RZ ;  /* 0x00000008221e7c2b */ /* 0x001fe200080000ff */
[----:B------:R-:W0:Y:S01]  /*0c80*/  LDCU.128 UR48, c[0x3][0x170] ;  /* 0x00c02e00ff3077ac */ /* 0x000e220008000c00 */
[----:B------:R-:W-:Y:S01]  /*0c90*/  DFMA R18, R22, UR38, R18 ;  /* 0x0000002616127c2b */ /* 0x000fe20008000012 */
[----:B------:R4:W-:Y:S01]  /*0ca0*/  STS.64 [R21], R36 ;  /* 0x0000002415007388 */ /* 0x0009e20000000a00 */
[C---:B------:R-:W-:Y:S01]  /*0cb0*/  DFMA R16, R34.reuse, UR32, RZ ;  /* 0x0000002022107c2b */ /* 0x040fe200080000ff */
[----:B------:R-:W2:Y:S01]  /*0cc0*/  LDCU.128 UR36, c[0x3][0x130] ;  /* 0x00c02600ff2477ac */ /* 0x000ea20008000c00 */
[----:B------:R-:W-:-:S02]  /*0cd0*/  DFMA R34, R34, UR40, RZ ;  /* 0x0000002822227c2b */ /* 0x000fc400080000ff */
[C---:B------:R-:W-:Y:S01]  /*0ce0*/  DFMA R30, R22.reuse, UR10, R30 ;  /* 0x0000000a161e7c2b */ /* 0x040fe2000800001e */
[----:B------:R-:W4:Y:S01]  /*0cf0*/  LDCU.128 UR8, c[0x3][0x80] ;  /* 0x00c01000ff0877ac */ /* 0x000f220008000c00 */
[C---:B------:R-:W-:Y:S02]  /*0d00*/  DFMA R32, R22.reuse, UR18, R32 ;  /* 0x0000001216207c2b */ /* 0x040fe40008000020 */
[C---:B------:R-:W-:Y:S01]  /*0d10*/  DFMA R16, R22.reuse, UR34, R16 ;  /* 0x0000002216107c2b */ /* 0x040fe20008000010 */
[----:B------:R-:W0:Y:S01]  /*0d20*/  LDCU.128 UR16, c[0x3][0xb0] ;  /* 0x00c01600ff1077ac */ /* 0x000e220008000c00 */
[----:B------:R-:W-:Y:S02]  /*0d30*/  DFMA R22, R22, UR42, R34 ;  /* 0x0000002a16167c2b */ /* 0x000fe40008000022 */
[C---:B-1----:R-:W-:Y:S01]  /*0d40*/  DFMA R24, R14.reuse, UR4, R24 ;  /* 0x000000040e187c2b */ /* 0x042fe20008000018 */
[----:B------:R-:W1:Y:S01]  /*0d50*/  LDCU.128 UR32, c[0x3][0x110] ;  /* 0x00c02200ff2077ac */ /* 0x000e620008000c00 */
[----:B---3--:R-:W-:-:S02]  /*0d60*/  DFMA R26, R14, UR12, R26 ;  /* 0x0000000c0e1a7c2b */ /* 0x008fc4000800001a */
[C---:B------:R-:W-:Y:S01]  /*0d70*/  DFMA R30, R14.reuse, UR28, R30 ;  /* 0x0000001c0e1e7c2b */ /* 0x040fe2000800001e */
[----:B------:R-:W3:Y:S01]  /*0d80*/  LDCU.128 UR40, c[0x3][0x140] ;  /* 0x00c02800ff2877ac */ /* 0x000ee20008000c00 */
[C---:B------:R-:W-:Y:S02]  /*0d90*/  DFMA R16, R14.reuse, UR44, R16 ;  /* 0x0000002c0e107c2b */ /* 0x040fe40008000010 */
[C---:B--2---:R-:W-:Y:S01]  /*0da0*/  DFMA R32, R14.reuse, UR36, R32 ;  /* 0x000000240e207c2b */ /* 0x044fe20008000020 */
[----:B------:R-:W2:Y:S01]  /*0db0*/  LDCU.128 UR56, c[0x3][0x1a0] ;  /* 0x00c03400ff3877ac */ /* 0x000ea20008000c00 */
[C---:B------:R-:W-:Y:S02]  /*0dc0*/  DFMA R18, R14.reuse, UR52, R18 ;  /* 0x000000340e127c2b */ /* 0x040fe40008000012 */
[----:B------:R-:W-:Y:S01]  /*0dd0*/  DFMA R22, R14, UR60, R22 ;  /* 0x0000003c0e167c2b */ /* 0x000fe20008000016 */
[----:B------:R-:W2:Y:S01]  /*0de0*/  LDCU.128 UR64, c[0x3][0x1d0] ;  /* 0x00c03a00ff4077ac */ /* 0x000ea20008000c00 */
        /* <DEDUP_REMOVED lines=9> */
[C---:B0-----:R-:W-:Y:S02]  /*0e80*/  DFMA R26, R10.reuse, UR16, R26 ;  /* 0x000000100a1a7c2b */ /* 0x041fe4000800001a */
[C---:B------:R-:W-:Y:S02]  /*0e90*/  DFMA R28, R10.reuse, UR24, R28 ;  /* 0x000000180a1c7c2b */ /* 0x040fe4000800001c */
[C---:B-1----:R-:W-:Y:S02]  /*0ea0*/  DFMA R30, R10.reuse, UR32, R30 ;  /* 0x000000200a1e7c2b */ /* 0x042fe4000800001e */
[----:B---3--:R-:W-:-:S02]  /*0eb0*/  DFMA R32, R10, UR40, R32 ;  /* 0x000000280a207c2b */ /* 0x008fc40008000020 */
[C---:B------:R-:W-:Y:S02]  /*0ec0*/  DFMA R16, R10.reuse, UR48, R16 ;  /* 0x000000300a107c2b */ /* 0x040fe40008000010 */
[C---:B--2---:R-:W-:Y:S02]  /*0ed0*/  DFMA R18, R10.reuse, UR56, R18 ;  /* 0x000000380a127c2b */ /* 0x044fe40008000012 */
        /* <DEDUP_REMOVED lines=17> */
.L_x_1591:
[----:B------:R-:W-:Y:S05]  /*0ff0*/  BSYNC.RECONVERGENT B0 ;  /* 0x0000000000007941 */ /* 0x000fea0003800200 */
.L_x_1590:
[----:B------:R-:W-:Y:S01]  /*1000*/  IMAD R5, R0, 0x64, R3 ;  /* 0x0000006400057824 */ /* 0x000fe200078e0203 */
[----:B-12---:R-:W-:Y:S02]  /*1010*/  CS2R R18, SRZ ;  /* 0x0000000000127805 */ /* 0x006fe4000001ff00 */
[----:B0-----:R-:W-:Y:S01]  /*1020*/  CS2R R16, SRZ ;  /* 0x0000000000107805 */ /* 0x001fe2000001ff00 */
[----:B------:R-:W-:Y:S01]  /*1030*/  BAR.SYNC.DEFER_BLOCKING 0x0 ;  /* 0x0000000000007b1d */ /* 0x000fe20000010000 */
[----:B------:R-:W-:-:S04]  /*1040*/  IMAD R5, R5, 0xa, RZ ;  /* 0x0000000a05057824 */ /* 0x000fc800078e02ff */
[----:B------:R-:W-:Y:S01]  /*1050*/  IMAD.WIDE R8, R5, 0x8, R8 ;  /* 0x0000000805087825 */ /* 0x000fe200078e0208 */
[----:B------:R-:W0:Y:S04]  /*1060*/  LDCU.128 UR24, c[0x3][0xf0] ;  /* 0x00c01e00ff1877ac */ /* 0x000e280008000c00 */
[----:B------:R-:W2:Y:S01]  /*1070*/  @!P0 LDG.E.64.CONSTANT R18, desc[UR76][R8.64] ;  /* 0x0000004c08128981 */ /* 0x000ea2000c1e9b00 */
[----:B------:R-:W1:Y:S03]  /*1080*/  LDCU.128 UR4, c[0x3][URZ] ;  /* 0x00c00000ff0477ac */ /* 0x000e660008000c00 */
[----:B------:R-:W3:Y:S01]  /*1090*/  @!P0 LDG.E.64.CONSTANT R16, desc[UR76][R8.64+0x8] ;  /* 0x0000084c08108981 */ /* 0x000ee2000c1e9b00 */
[----:B------:R-:W-:Y:S01]  /*10a0*/  IMAD R5, R2, 0x199a, RZ ;  /* 0x0000199a02057824 */ /* 0x000fe200078e02ff */
[----:B------:R-:W4:Y:S04]  /*10b0*/  LDCU.128 UR8, c[0x3][0x30] ;  /* 0x00c00600ff0877ac */ /* 0x000f280008000c00 */
[----:B------:R-:W-:Y:S01]  /*10c0*/  SHF.R.U32.HI R5, RZ, 0x10, R5 ;  /* 0x00000010ff057819 */ /* 0x000fe20000011605 */
[----:B------:R-:W4:Y:S03]  /*10d0*/  LDCU.128 UR12, c[0x3][0x60] ;  /* 0x00c00c00ff0c77ac */ /* 0x000f260008000c00 */
[C---:B------:R-:W-:Y:S01]  /*10e0*/  PRMT R2, R5.reuse, 0x9910, RZ ;  /* 0x0000991005027816 */ /* 0x040fe200000000ff */
[----:B-----5:R-:W-:Y:S01]  /*10f0*/  IMAD R23, R5, 0x320, R4 ;  /* 0x0000032005177824 */ /* 0x020fe200078e0204 */
[----:B0-----:R-:W-:Y:S01]  /*1100*/  UMOV UR42, UR26 ;  /* 0x0000001a002a7c82 */ /* 0x001fe20008000000 */
[----:B------:R-:W-:Y:S01]  /*1110*/  UMOV UR43, UR27 ;  /* 0x0000001b002b7c82 */ /* 0x000fe20008000000 */
[----:B------:R-:W-:Y:S01]  /*1120*/  IMAD.U32 R26, RZ, RZ, UR24 ;  /* 0x00000018ff1a7e24 */ /* 0x000fe2000f8e00ff */
[----:B------:R-:W-:Y:S01]  /*1130*/  UMOV UR38, UR24 ;  /* 0x0000001800267c82 */ /* 0x000fe20008000000 */
[----:B------:R-:W-:Y:S01]  /*1140*/  IMAD R2, R2, 0xa, RZ ;  /* 0x0000000a02027824 */ /* 0x000fe200078e02ff */
[----:B------:R-:W-:Y:S01]  /*1150*/  UMOV UR39, UR25 ;  /* 0x0000001900277c82 */ /* 0x000fe20008000000 */
[----:B------:R-:W-:Y:S01]  /*1160*/  IMAD.U32 R27, RZ, RZ, UR25 ;  /* 0x00000019ff1b7e24 */ /* 0x000fe2000f8e00ff */
[----:B------:R-:W0:Y:S01]  /*1170*/  LDCU.128 UR24, c[0x3][0x120] ;  /* 0x00c02400ff1877ac */ /* 0x000e220008000c00 */
[----:B------:R-:W-:Y:S01]  /*1180*/  IMAD.MOV R2, RZ, RZ, -R2 ;  /* 0x000000ffff027224 */ /* 0x000fe200078e0a02 */
[----:B------:R-:W4:Y:S04]  /*1190*/  LDCU.128 UR16, c[0x3][0x90] ;  /* 0x00c01200ff1077ac */ /* 0x000f280008000c00 */
[----:B------:R-:W-:Y:S01]  /*11a0*/  PRMT R2, R2, 0x7710, RZ ;  /* 0x0000771002027816 */ /* 0x000fe200000000ff */
[----:B------:R-:W4:Y:S04]  /*11b0*/  LDCU.128 UR20, c[0x3][0xc0] ;  /* 0x00c01800ff1477ac */ /* 0x000f280008000c00 */
[----:B------:R-:W-:Y:S01]  /*11c0*/  IMAD.IADD R3, R2, 0x1, R3 ;  /* 0x0000000102037824 */ /* 0x000fe200078e0203 */
[----:B------:R-:W4:Y:S04]  /*11d0*/  LDCU.128 UR28, c[0x3][0x180] ;  /* 0x00c03000ff1c77ac */ /* 0x000f280008000c00 */
[----:B------:R-:W-:Y:S01]  /*11e0*/  LOP3.LUT R2, R3, 0xffff, RZ, 0xc0, !PT ;  /* 0x0000ffff03027812 */ /* 0x000fe200078ec0ff */
[----:B------:R-:W4:Y:S01]  /*11f0*/  LDCU.128 UR32, c[0x3][0x1b0] ;  /* 0x00c03600ff2077ac */ /* 0x000f220008000c00 */
[----:B0-----:R-:W-:-:S02]  /*1200*/  IMAD.U32 R28, RZ, RZ, UR24 ;  /* 0x00000018ff1c7e24 */ /* 0x001fc4000f8e00ff */
[----:B------:R-:W-:Y:S01]  /*1210*/  IMAD.U32 R29, RZ, RZ, UR25 ;  /* 0x00000019ff1d7e24 */ /* 0x000fe2000f8e00ff */
[----:B------:R-:W-:Y:S01]  /*1220*/  UMOV UR40, UR26 ;  /* 0x0000001a00287c82 */ /* 0x000fe20008000000 */
[----:B------:R-:W-:Y:S01]  /*1230*/  IMAD R23, R2, 0x50, R23 ;  /* 0x0000005002177824 */ /* 0x000fe200078e0217 */
[----:B------:R-:W-:Y:S01]  /*1240*/  UMOV UR41, UR27 ;  /* 0x0000001b00297c82 */ /* 0x000fe20008000000 */
[----:B------:R-:W-:Y:S01]  /*1250*/  UMOV UR36, UR24 ;  /* 0x0000001800247c82 */ /* 0x000fe20008000000 */
[----:B------:R-:W-:Y:S01]  /*1260*/  UMOV UR37, UR25 ;  /* 0x0000001900257c82 */ /* 0x000fe20008000000 */
[----:B------:R-:W0:Y:S01]  /*1270*/  LDCU.128 UR24, c[0x3][0x150] ;  /* 0x00c02a00ff1877ac */ /* 0x000e220008000c00 */
[----:B------:R-:W1:Y:S01]  /*1280*/  LDS.128 R4, [R23] ;  /* 0x0000000017047984 */ /* 0x000e620000000c00 */
[----:B------:R-:W0:Y:S01]  /*1290*/  LDCU.128 UR44, c[0x3][0x70] ;  /* 0x00c00e00ff2c77ac */ /* 0x000e220008000c00 */
[----:B------:R-:W0:Y:S01]  /*12a0*/  LDCU.128 UR48, c[0x3][0xa0] ;  /* 0x00c01400ff3077ac */ /* 0x000e220008000c00 */
        /* <DEDUP_REMOVED lines=13> */
[C---:B0-----:R-:W-:Y:S02]  /*1380*/  DFMA R30, R4.reuse, UR24, RZ ;  /* 0x00000018041e7c2b */ /* 0x041fe400080000ff */
        /* <DEDUP_REMOVED lines=9> */
[----:B------:R-:W0:Y:S01]  /*1420*/  LDCU.128 UR40, c[0x3][0x40] ;  /* 0x00c00800ff2877ac */ /* 0x000e220008000c00 */
[C---:B------:R-:W-:Y:S02]  /*1430*/  DFMA R30, R6.reuse, UR26, R30 ;  /* 0x0000001a061e7c2b */ /* 0x040fe4000800001e */
[C---:B------:R-:W-:Y:S01]  /*1440*/  DFMA R10, R6.reuse, UR30, R10 ;  /* 0x0000001e060a7c2b */ /* 0x040fe2000800000a */
[----:B------:R-:W-:Y:S01]  /*1450*/  UMOV UR26, UR38 ;  /* 0x00000026001a7c82 */ /* 0x000fe20008000000 */
[----:B------:R-:W-:Y:S01]  /*1460*/  DFMA R32, R6, UR34, R32 ;  /* 0x0000002206207c2b */ /* 0x000fe20008000020 */
[----:B------:R-:W-:Y:S01]  /*1470*/  UMOV UR27, UR39 ;  /* 0x00000027001b7c82 */ /* 0x000fe20008000000 */
[----:B------:R-:W1:Y:S01]  /*1480*/  LDS.128 R4, [R23+0x10] ;  /* 0x0000100017047984 */ /* 0x000e620000000c00 */
[----:B------:R-:W-:Y:S01]  /*1490*/  UMOV UR30, UR36 ;  /* 0x00000024001e7c82 */ /* 0x000fe20008000000 */
[----:B------:R-:W-:Y:S01]  /*14a0*/  UMOV UR31, UR37 ;  /* 0x00000025001f7c82 */ /* 0x000fe20008000000 */
[----:B------:R-:W1:Y:S01]  /*14b0*/  LDCU.128 UR36, c[0x3][0x10] ;  /* 0x00c00200ff2477ac */ /* 0x000e620008000c00 */
[----:B------:R-:W4:Y:S01]  /*14c0*/  LDCU.64 UR34, c[0x3][0x158] ;  /* 0x00c02b00ff2277ac */ /* 0x000f220008000a00 */
        /* <DEDUP_REMOVED lines=34> */
[C---:B------:R-:W-:Y:S01]  /*16f0*/  DFMA R12, R4.reuse, UR48, R12 ;  /* 0x00000030040c7c2b */ /* 0x040fe2000800000c */
[----:B------:R-:W-:Y:S01]  /*1700*/  UMOV UR48, UR30 ;  /* 0x0000001e00307c82 */ /* 0x000fe20008000000 */
[C---:B------:R-:W-:Y:S01]  /*1710*/  DFMA R2, R4.reuse, UR52, R2 ;  /* 0x0000003404027c2b */ /* 0x040fe20008000002 */
[----:B------:R-:W-:Y:S01]  /*1720*/  UMOV UR52, UR26 ;  /* 0x0000001a00347c82 */ /* 0x000fe20008000000 */
[C---:B------:R-:W-:Y:S01]  /*1730*/  DFMA R24, R4.reuse, UR56, R24 ;  /* 0x0000003804187c2b */ /* 0x040fe20008000018 */
[----:B------:R-:W-:Y:S01]  /*1740*/  UMOV UR53, UR27 ;  /* 0x0000001b00357c82 */ /* 0x000fe20008000000 */
[C---:B------:R-:W-:Y:S01]  /*1750*/  DFMA R34, R4.reuse, UR60, R34 ;  /* 0x0000003c04227c2b */ /* 0x040fe20008000022 */
[----:B------:R-:W0:Y:S01]  /*1760*/  LDCU.64 UR26, c[0x3][0xf8] ;  /* 0x00c01f00ff1a77ac */ /* 0x000e220008000a00 */
[----:B------:R-:W-:-:S02]  /*1770*/  DFMA R30, R4, UR64, R30 ;  /* 0x00000040041e7c2b */ /* 0x000fc4000800001e */
[C---:B------:R-:W-:Y:S01]  /*1780*/  DFMA R10, R4.reuse, UR68, R10 ;  /* 0x00000044040a7c2b */ /* 0x040fe2000800000a */
[----:B------:R-:W-:Y:S01]  /*1790*/  UMOV UR49, UR31 ;  /* 0x0000001f00317c82 */ /* 0x000fe20008000000 */
[----:B------:R-:W-:Y:S01]  /*17a0*/  DFMA R32, R4, UR72, R32 ;  /* 0x0000004804207c2b */ /* 0x000fe20008000020 */
[----:B------:R-:W1:Y:S01]  /*17b0*/  LDCU.64 UR30, c[0x3][0x128] ;  /* 0x00c02500ff1e77ac */ /* 0x000e620008000a00 */
[C---:B------:R-:W-:Y:S02]  /*17c0*/  DFMA R38, R6.reuse, UR38, R38 ;  /* 0x0000002606267c2b */ /* 0x040fe40008000026 */
[C---:B------:R-:W-:Y:S01]  /*17d0*/  DFMA R36, R6.reuse, UR42, R36 ;  /* 0x0000002a06247c2b */ /* 0x040fe20008000024 */
[----:B------:R-:W4:Y:S01]  /*17e0*/  LDCU.128 UR36, c[0x3][0x10] ;  /* 0x00c00200ff2477ac */ /* 0x000f220008000c00 */
[C---:B------:R-:W-:Y:S02]  /*17f0*/  DFMA R14, R6.reuse, UR46, R14 ;  /* 0x0000002e060e7c2b */ /* 0x040fe4000800000e */
[C---:B------:R-:W-:Y:S01]  /*1800*/  DFMA R12, R6.reuse, UR50, R12 ;  /* 0x00000032060c7c2b */ /* 0x040fe2000800000c */
[----:B------:R-:W0:Y:S01]  /*1810*/  LDCU.128 UR40, c[0x3][0x40] ;  /* 0x00c00800ff2877ac */ /* 0x000e220008000c00 */
[----:B------:R-:W-:-:S02]  /*1820*/  DFMA R2, R6, UR54, R2 ;  /* 0x0000003606027c2b */ /* 0x000fc40008000002 */
[C---:B------:R-:W-:Y:S01]  /*1830*/  DFMA R24, R6.reuse, UR58, R24 ;  /* 0x0000003a06187c2b */ /* 0x040fe20008000018 */
[----:B------:R-:W1:Y:S01]  /*1840*/  LDCU.128 UR44, c[0x3][0x70] ;  /* 0x00c00e00ff2c77ac */ /* 0x000e620008000c00 */
[C---:B------:R-:W-:Y:S02]  /*1850*/  DFMA R4, R6.reuse, UR62, R34 ;  /* 0x0000003e06047c2b */ /* 0x040fe40008000022 */
[C---:B------:R-:W-:Y:S01]  /*1860*/  DFMA R30, R6.reuse, UR66, R30 ;  /* 0x00000042061e7c2b */ /* 0x040fe2000800001e */
[----:B------:R-:W-:Y:S01]  /*1870*/  CS2R R34, SRZ ;  /* 0x0000000000227805 */ /* 0x000fe2000001ff00 */
[C---:B------:R-:W-:Y:S02]  /*1880*/  DFMA R10, R6.reuse, UR70, R10 ;  /* 0x00000046060a7c2b */ /* 0x040fe4000800000a */
[----:B------:R-:W-:Y:S01]  /*1890*/  DFMA R6, R6, UR74, R32 ;  /* 0x0000004a06067c2b */ /* 0x000fe20008000020 */
[----:B------:R-:W-:Y:S02]  /*18a0*/  CS2R R32, SRZ ;  /* 0x0000000000207805 */ /* 0x000fe4000001ff00 */
[----:B------:R-:W4:Y:S04]  /*18b0*/  @!P0 LDG.E.64.CONSTANT R34, desc[UR76][R8.64+0x10] ;  /* 0x0000104c08228981 */ /* 0x000f28000c1e9b00 */
[----:B------:R-:W4:Y:S01]  /*18c0*/  @!P0 LDG.E.64.CONSTANT R32, desc[UR76][R8.64+0x18] ;  /* 0x0000184c08208981 */ /* 0x000f22000c1e9b00 */
[----:B--2---:R-:W-:Y:S01]  /*18d0*/  DMUL R18, R38, R18 ;  /* 0x0000001226127228 */ /* 0x004fe20000000000 */
[----:B------:R-:W-:Y:S01]  /*18e0*/  CS2R R38, SRZ ;  /* 0x0000000000267805 */ /* 0x000fe2000001ff00 */
[----:B---3--:R-:W-:Y:S01]  /*18f0*/  DMUL R16, R36, R16 ;  /* 0x0000001024107228 */ /* 0x008fe20000000000 */
[----:B------:R-:W-:-:S04]  /*1900*/  CS2R R36, SRZ ;  /* 0x0000000000247805 */ /* 0x000fc8000001ff00 */
[----:B------:R-:W2:Y:S04]  /*1910*/  @!P0 LDG.E.64.CONSTANT R38, desc[UR76][R8.64+0x20] ;  /* 0x0000204c08268981 */ /* 0x000ea8000c1e9b00 */
[----:B------:R-:W3:Y:S01]  /*1920*/  @!P0 LDG.E.64.CONSTANT R36, desc[UR76][R8.64+0x28] ;  /* 0x0000284c08248981 */ /* 0x000ee2000c1e9b00 */
[----:B----4-:R-:W-:Y:S01]  /*1930*/  DMUL R14, R14, R34 ;  /* 0x000000220e0e7228 */ /* 0x010fe20000000000 */
[----:B------:R-:W-:Y:S01]  /*1940*/  CS2R R34, SRZ ;  /* 0x0000000000227805 */ /* 0x000fe2000001ff00 */
[----:B------:R-:W-:Y:S01]  /*1950*/  DMUL R12, R12, R32 ;  /* 0x000000200c0c7228 */ /* 0x000fe20000000000 */
[----:B------:R-:W-:-:S04]  /*1960*/  CS2R R32, SRZ ;  /* 0x0000000000207805 */ /* 0x000fc8000001ff00 */
        /* <DEDUP_REMOVED lines=8> */
[----:B------:R-:W-:Y:S01]  /*19f0*/  BSSY.RECONVERGENT B0, `(.L_x_1592) ;  /* 0x00000c2000007945 */ /* 0x000fe20003800200 */
[----:B----4-:R-:W-:Y:S02]  /*1a00*/  DMUL R30, R30, R34 ;  /* 0x000000221e1e7228 */ /* 0x010fe40000000000 */
[----:B------:R-:W-:Y:S02]  /*1a10*/  DFMA R34, R18, UR38, RZ ;  /* 0x0000002612227c2b */ /* 0x000fe400080000ff */
[----:B------:R-:W-:-:S02]  /*1a20*/  DMUL R32, R4, R32 ;  /* 0x0000002004207228 */ /* 0x000fc40000000000 */
[----:B------:R-:W-:Y:S01]  /*1a30*/  DFMA R4, R18, UR36, RZ ;  /* 0x0000002412047c2b */ /* 0x000fe200080000ff */
[----:B------:R-:W4:Y:S03]  /*1a40*/  LDCU.128 UR36, c[0x3][0xa0] ;  /* 0x00c01400ff2477ac */ /* 0x000f260008000c00 */
[----:B0-----:R-:W-:-:S04]  /*1a50*/  DFMA R34, R16, UR42, R34 ;  /* 0x0000002a10227c2b */ /* 0x001fc80008000022 */
[----:B------:R-:W-:Y:S01]  /*1a60*/  DFMA R4, R16, UR40, R4 ;  /* 0x0000002810047c2b */ /* 0x000fe20008000004 */
[----:B------:R-:W0:Y:S03]  /*1a70*/  LDCU.128 UR40, c[0x3][0xd0] ;  /* 0x00c01a00ff2877ac */ /* 0x000e260008000c00 */
[----:B-1----:R-:W-:-:S04]  /*1a80*/  DFMA R34, R14, UR46, R34 ;  /* 0x0000002e0e227c2b */ /* 0x002fc80008000022 */
[----:B------:R-:W-:Y:S01]  /*1a90*/  DFMA R4, R14, UR44, R4 ;  /* 0x0000002c0e047c2b */ /* 0x000fe20008000004 */
[----:B------:R-:W1:Y:S03]  /*1aa0*/  LDCU.128 UR44, c[0x3][0x100] ;  /* 0x00c02000ff2c77ac */ /* 0x000e660008000c00 */
[----:B----4-:R-:W-:-:S04]  /*1ab0*/  DFMA R34, R12, UR38, R34 ;  /* 0x000000260c227c2b */ /* 0x010fc80008000022 */
[----:B------:R-:W-:Y:S01]  /*1ac0*/  DFMA R4, R12, UR36, R4 ;  /* 0x000000240c047c2b */ /* 0x000fe20008000004 */
        /* <DEDUP_REMOVED lines=9> */
[----:B------:R-:W4:Y:S01]  /*1b60*/  LDCU.128 UR36, c[0x3][0x1c0] ;  /* 0x00c03800ff2477ac */ /* 0x000f220008000c00 */
[----:B--2---:R-:W-:Y:S02]  /*1b70*/  DMUL R10, R10, R38 ;  /* 0x000000260a0a7228 */ /* 0x004fe40000000000 */
[----:B0-----:R-:W-:-:S04]  /*1b80*/  DFMA R34, R30, UR42, R34 ;  /* 0x0000002a1e227c2b */ /* 0x001fc80008000022 */
[----:B------:R-:W-:Y:S01]  /*1b90*/  DFMA R4, R30, UR40, R4 ;  /* 0x000000281e047c2b */ /* 0x000fe20008000004 */
[----:B------:R-:W0:Y:S01]  /*1ba0*/  LDCU.128 UR40, c[0x3][0x20] ;  /* 0x00c00400ff2877ac */ /* 0x000e220008000c00 */
[----:B---3--:R-:W-:Y:S02]  /*1bb0*/  DMUL R36, R6, R36 ;  /* 0x0000002406247228 */ /* 0x008fe40000000000 */
[----:B-1----:R-:W-:-:S04]  /*1bc0*/  DFMA R6, R10, UR46, R34 ;  /* 0x0000002e0a067c2b */ /* 0x002fc80008000022 */
[----:B------:R-:W-:Y:S01]  /*1bd0*/  DFMA R4, R10, UR44, R4 ;  /* 0x0000002c0a047c2b */ /* 0x000fe20008000004 */
[----:B------:R-:W1:Y:S03]  /*1be0*/  LDCU.128 UR44, c[0x3][0x50] ;  /* 0x00c00a00ff2c77ac */ /* 0x000e660008000c00 */
[----:B----4-:R-:W-:-:S04]  /*1bf0*/  DFMA R6, R36, UR38, R6 ;  /* 0x0000002624067c2b */ /* 0x010fc80008000006 */
[----:B------:R-:W-:Y:S01]  /*1c00*/  DFMA R4, R36, UR36, R4 ;  /* 0x0000002424047c2b */ /* 0x000fe20008000004 */
[----:B------:R-:W2:Y:S01]  /*1c10*/  LDCU.128 UR36, c[0x3][0x80] ;  /* 0x00c01000ff2477ac */ /* 0x000ea20008000c00 */
[C---:B------:R-:W-:Y:S02]  /*1c20*/  DFMA R38, R18.reuse, UR6, RZ ;  /* 0x0000000612267c2b */ /* 0x040fe400080000ff */
[C---:B0-----:R-:W-:Y:S02]  /*1c30*/  DFMA R8, R18.reuse, UR40, RZ ;  /* 0x0000002812087c2b */ /* 0x041fe400080000ff */
[C---:B------:R-:W-:Y:S02]  /*1c40*/  DFMA R34, R18.reuse, UR4, RZ ;  /* 0x0000000412227c2b */ /* 0x040fe400080000ff */
[----:B------:R-:W-:Y:S01]  /*1c50*/  DFMA R40, R18, UR42, RZ ;  /* 0x0000002a12287c2b */ /* 0x000fe200080000ff */
[----:B------:R-:W0:Y:S01]  /*1c60*/  LDCU.128 UR40, c[0x3][0xb0] ;  /* 0x00c01600ff2877ac */ /* 0x000e220008000c00 */
[----:B------:R-:W-:-:S02]  /*1c70*/  DFMA R38, R16, UR10, R38 ;  /* 0x0000000a10267c2b */ /* 0x000fc40008000026 */
[C---:B-1----:R-:W-:Y:S02]  /*1c80*/  DFMA R8, R16.reuse, UR44, R8 ;  /* 0x0000002c10087c2b */ /* 0x042fe40008000008 */
[C---:B------:R-:W-:Y:S02]  /*1c90*/  DFMA R34, R16.reuse, UR8, R34 ;  /* 0x0000000810227c2b */ /* 0x040fe40008000022 */
[----:B------:R-:W-:Y:S01]  /*1ca0*/  DFMA R40, R16, UR46, R40 ;  /* 0x0000002e10287c2b */ /* 0x000fe20008000028 */
[----:B------:R-:W1:Y:S01]  /*1cb0*/  LDCU.128 UR44, c[0x3][0xe0] ;  /* 0x00c01c00ff2c77ac */ /* 0x000e620008000c00 */
[----:B------:R3:W-:Y:S01]  /*1cc0*/  STS.128 [R23+0x10], R4 ;  /* 0x0000100417007388 */ /* 0x0007e20000000c00 */
[C---:B------:R-:W-:Y:S02]  /*1cd0*/  DFMA R38, R14.reuse, UR14, R38 ;  /* 0x0000000e0e267c2b */ /* 0x040fe40008000026 */
[C---:B--2---:R-:W-:Y:S02]  /*1ce0*/  DFMA R8, R14.reuse, UR36, R8 ;  /* 0x000000240e087c2b */ /* 0x044fe40008000008 */
[----:B---3--:R-:W-:-:S02]  /*1cf0*/  DFMA R4, R14, UR12, R34 ;  /* 0x0000000c0e047c2b */ /* 0x008fc40008000022 */
[----:B------:R-:W-:Y:S01]  /*1d00*/  DFMA R34, R14, UR38, R40 ;  /* 0x000000260e227c2b */ /* 0x000fe20008000028 */
[----:B------:R-:W2:Y:S01]  /*1d10*/  LDCU.128 UR36, c[0x3][0x110] ;  /* 0x00c02200ff2477ac */ /* 0x000ea20008000c00 */
[C---:B------:R-:W-:Y:S02]  /*1d20*/  DFMA R6, R12.reuse, UR18, R38 ;  /* 0x000000120c067c2b */ /* 0x040fe40008000026 */
[C---:B0-----:R-:W-:Y:S02]  /*1d30*/  DFMA R8, R12.reuse, UR40, R8 ;  /* 0x000000280c087c2b */ /* 0x041fe40008000008 */
[C---:B------:R-:W-:Y:S02]  /*1d40*/  DFMA R4, R12.reuse, UR16, R4 ;  /* 0x000000100c047c2b */ /* 0x040fe40008000004 */
[----:B------:R-:W-:Y:S01]  /*1d50*/  DFMA R34, R12, UR42, R34 ;  /* 0x0000002a0c227c2b */ /* 0x000fe20008000022 */
[----:B------:R-:W0:Y:S01]  /*1d60*/  LDCU.128 UR40, c[0x3][0x140] ;  /* 0x00c02800ff2877ac */ /* 0x000e220008000c00 */
[----:B------:R-:W-:-:S02]  /*1d70*/  DFMA R6, R2, UR22, R6 ;  /* 0x0000001602067c2b */ /* 0x000fc40008000006 */
[C---:B-1----:R-:W-:Y:S02]  /*1d80*/  DFMA R8, R2.reuse, UR44, R8 ;  /* 0x0000002c02087c2b */ /* 0x042fe40008000008 */
[C---:B------:R-:W-:Y:S02]  /*1d90*/  DFMA R4, R2.reuse, UR20, R4 ;  /* 0x0000001402047c2b */ /* 0x040fe40008000004 */
[----:B------:R-:W-:Y:S01]  /*1da0*/  DFMA R34, R2, UR46, R34 ;  /* 0x0000002e02227c2b */ /* 0x000fe20008000022 */
[----:B------:R-:W1:Y:S01]  /*1db0*/  LDCU.128 UR44, c[0x3][0x170] ;  /* 0x00c02e00ff2c77ac */ /* 0x000e620008000c00 */
[C---:B------:R-:W-:Y:S02]  /*1dc0*/  DFMA R6, R24.reuse, UR26, R6 ;  /* 0x0000001a18067c2b */ /* 0x040fe40008000006 */
[C---:B--2---:R-:W-:Y:S01]  /*1dd0*/  DFMA R8, R24.reuse, UR36, R8 ;  /* 0x0000002418087c2b */ /* 0x044fe20008000008 */
[----:B------:R-:W2:Y:S01]  /*1de0*/  LDCU.64 UR26, c[0x3][0x188] ;  /* 0x00c03100ff1a77ac */ /* 0x000ea20008000a00 */
[----:B------:R-:W-:-:S02]  /*1df0*/  DFMA R4, R24, UR52, R4 ;  /* 0x0000003418047c2b */ /* 0x000fc40008000004 */
[----:B------:R-:W-:Y:S01]  /*1e00*/  DFMA R34, R24, UR38, R34 ;  /* 0x0000002618227c2b */ /* 0x000fe20008000022 */
[----:B------:R-:W3:Y:S01]  /*1e10*/  LDCU.128 UR36, c[0x3][0x1a0] ;  /* 0x00c03400ff2477ac */ /* 0x000ee20008000c00 */
[C---:B------:R-:W-:Y:S02]  /*1e20*/  DFMA R6, R32.reuse, UR30, R6 ;  /* 0x0000001e20067c2b */ /* 0x040fe40008000006 */
[C---:B0-----:R-:W-:Y:S01]  /*1e30*/  DFMA R8, R32.reuse, UR40, R8 ;  /* 0x0000002820087c2b */ /* 0x041fe20008000008 */
[----:B------:R-:W0:Y:S01]  /*1e40*/  LDCU.64 UR30, c[0x3][0x1b8] ;  /* 0x00c03700ff1e77ac */ /* 0x000e220008000a00 */
[C---:B------:R-:W-:Y:S02]  /*1e50*/  DFMA R4, R32.reuse, UR48, R4 ;  /* 0x0000003020047c2b */ /* 0x040fe40008000004 */
[----:B------:R-:W-:Y:S01]  /*1e60*/  DFMA R34, R32, UR42, R34 ;  /* 0x0000002a20227c2b */ /* 0x000fe20008000022 */
[----:B------:R-:W4:Y:S01]  /*1e70*/  LDCU.128 UR40, c[0x3][0x1d0] ;  /* 0x00c03a00ff2877ac */ /* 0x000f220008000c00 */
[----:B------:R-:W-:-:S02]  /*1e80*/  DFMA R6, R30, UR34, R6 ;  /* 0x000000221e067c2b */ /* 0x000fc40008000006 */
[C---:B-1----:R-:W-:Y:S02]  /*1e90*/  DFMA R8, R30.reuse, UR44, R8 ;  /* 0x0000002c1e087c2b */ /* 0x042fe40008000008 */
[C---:B------:R-:W-:Y:S02]  /*1ea0*/  DFMA R4, R30.reuse, UR24, R4 ;  /* 0x000000181e047c2b */ /* 0x040fe40008000004 */
[----:B------:R-:W-:Y:S02]  /*1eb0*/  DFMA R34, R30, UR46, R34 ;  /* 0x0000002e1e227c2b */ /* 0x000fe40008000022 */
[C---:B--2---:R-:W-:Y:S02]  /*1ec0*/  DFMA R6, R10.reuse, UR26, R6 ;  /* 0x0000001a0a067c2b */ /* 0x044fe40008000006 */
[C---:B---3--:R-:W-:Y:S02]  /*1ed0*/  DFMA R8, R10.reuse, UR36, R8 ;  /* 0x000000240a087c2b */ /* 0x048fe40008000008 */
[----:B------:R-:W-:-:S02]  /*1ee0*/  DFMA R4, R10, UR28, R4 ;  /* 0x0000001c0a047c2b */ /* 0x000fc40008000004 */
[----:B------:R-:W-:Y:S02]  /*1ef0*/  DFMA R10, R10, UR38, R34 ;  /* 0x000000260a0a7c2b */ /* 0x000fe40008000022 */
[C---:B0-----:R-:W-:Y:S02]  /*1f00*/  DFMA R6, R36.reuse, UR30, R6 ;  /* 0x0000001e24067c2b */ /* 0x041fe40008000006 */
[C---:B----4-:R-:W-:Y:S02]  /*1f10*/  DFMA R8, R36.reuse, UR40, R8 ;  /* 0x0000002824087c2b */ /* 0x050fe40008000008 */
[C---:B------:R-:W-:Y:S02]  /*1f20*/  DFMA R4, R36.reuse, UR32, R4 ;  /* 0x0000002024047c2b */ /* 0x040fe40008000004 */
[----:B------:R-:W-:-:S05]  /*1f30*/  DFMA R10, R36, UR42, R10 ;  /* 0x0000002a240a7c2b */ /* 0x000fca000800000a */
[----:B------:R0:W-:Y:S04]  /*1f40*/  STS.128 [R23], R4 ;  /* 0x0000000417007388 */ /* 0x0001e80000000c00 */
[----:B------:R0:W-:Y:S01]  /*1f50*/  STS.128 [R23+0x20], R8 ;  /* 0x0000200817007388 */ /* 0x0001e20000000c00 */
        /* <DEDUP_REMOVED lines=8> */
[----:B------:R-:W3:Y:S01]  /*1fe0*/  LDCU.128 UR40, c[0x3][0x10] ;  /* 0x00c00200ff2877ac */ /* 0x000ee20008000c00 */
[----:B------:R-:W-:Y:S01]  /*1ff0*/  R2UR UR27, R29 ;  /* 0x000000001d1b72ca */ /* 0x000fe200000e0000 */
[----:B------:R-:W4:Y:S01]  /*2000*/  LDS.64 R8, [R21+0xa0] ;  /* 0x0000a00015087984 */ /* 0x000f220000000a00 */
[----:B------:R-:W5:Y:S03]  /*2010*/  LDCU.128 UR44, c[0x3][0x40] ;  /* 0x00c00800ff2c77ac */ /* 0x000f660008000c00 */
[----:B------:R-:W1:Y:S01]  /*2020*/  LDS.64 R30, [R21+0xf0] ;  /* 0x0000f000151e7984 */ /* 0x000e620000000a00 */
[----:B------:R-:W5:Y:S03]  /*2030*/  LDCU.128 UR48, c[0x3][0x70] ;  /* 0x00c00e00ff3077ac */ /* 0x000f660008000c00 */
[----:B------:R-:W3:Y:S01]  /*2040*/  LDS.64 R22, [R21+0x140] ;  /* 0x0001400015167984 */ /* 0x000ee20000000a00 */
[----:B------:R-:W5:Y:S03]  /*2050*/  LDCU.128 UR52, c[0x3][0xa0] ;  /* 0x00c01400ff3477ac */ /* 0x000f660008000c00 */
[----:B------:R-:W5:Y:S01]  /*2060*/  LDS.64 R10, [R21+0x190] ;  /* 0x00019000150a7984 */ /* 0x000f620000000a00 */
[----:B------:R-:W5:Y:S01]  /*2070*/  LDCU.128 UR56, c[0x3][0xd0] ;  /* 0x00c01a00ff3877ac */ /* 0x000f620008000c00 */
[----:B------:R-:W5:Y:S01]  /*2080*/  LDCU.128 UR60, c[0x3][0x100] ;  /* 0x00c02000ff3c77ac */ /* 0x000f620008000c00 */
[----:B------:R-:W5:Y:S01]  /*2090*/  LDCU.128 UR64, c[0x3][0x130] ;  /* 0x00c02600ff4077ac */ /* 0x000f620008000c00 */
[----:B------:R-:W5:Y:S01]  /*20a0*/  LDCU.128 UR68, c[0x3][0x160] ;  /* 0x00c02c00ff4477ac */ /* 0x000f620008000c00 */
[----:B------:R-:W5:Y:S01]  /*20b0*/  LDCU.128 UR72, c[0x3][0x190] ;  /* 0x00c03200ff4877ac */ /* 0x000f620008000c00 */
[----:B0-----:R-:W-:-:S02]  /*20c0*/  DFMA R32, R4, UR4, RZ ;  /* 0x0000000404207c2b */ /* 0x001fc400080000ff */
[----:B------:R-:W-:Y:S01]  /*20d0*/  DFMA R42, R4, UR6, RZ ;  /* 0x00000006042a7c2b */ /* 0x000fe200080000ff */
[----:B------:R-:W0:Y:S05]  /*20e0*/  LDCU.128 UR36, c[0x3][0x1c0] ;  /* 0x00c03800ff2477ac */ /* 0x000e2a0008000c00 */
[C---:B--2---:R-:W-:Y:S02]  /*20f0*/  DFMA R34, R6.reuse, UR8, R32 ;  /* 0x0000000806227c2b */ /* 0x044fe40008000020 */
[----:B------:R-:W2:Y:S01]  /*2100*/  LDS.64 R32, [R21+0x1e0] ;  /* 0x0001e00015207984 */ /* 0x000ea20000000a00 */
[----:B------:R-:W-:-:S05]  /*2110*/  DFMA R42, R6, UR10, R42 ;  /* 0x0000000a062a7c2b */ /* 0x000fca000800002a */
[C---:B----4-:R-:W-:Y:S02]  /*2120*/  DFMA R36, R8.reuse, UR12, R34 ;  /* 0x0000000c08247c2b */ /* 0x050fe40008000022 */
[----:B------:R-:W4:Y:S01]  /*2130*/  LDS.64 R34, [R21+0x230] ;  /* 0x0002300015227984 */ /* 0x000f220000000a00 */
[----:B------:R-:W-:-:S05]  /*2140*/  DFMA R42, R8, UR14, R42 ;  /* 0x0000000e082a7c2b */ /* 0x000fca000800002a */
[C---:B-1----:R-:W-:Y:S02]  /*2150*/  DFMA R38, R30.reuse, UR16, R36 ;  /* 0x000000101e267c2b */ /* 0x042fe40008000024 */
[----:B------:R-:W1:Y:S01]  /*2160*/  LDS.64 R36, [R21+0x280] ;  /* 0x0002800015247984 */ /* 0x000e620000000a00 */
[----:B------:R-:W-:-:S05]  /*2170*/  DFMA R42, R30, UR18, R42 ;  /* 0x000000121e2a7c2b */ /* 0x000fca000800002a */
[C---:B---3--:R-:W-:Y:S02]  /*2180*/  DFMA R40, R22.reuse, UR20, R38 ;  /* 0x0000001416287c2b */ /* 0x048fe40008000026 */
[----:B------:R-:W3:Y:S01]  /*2190*/  LDS.64 R38, [R21+0x2d0] ;  /* 0x0002d00015267984 */ /* 0x000ee20000000a00 */
[----:B------:R-:W-:-:S05]  /*21a0*/  DFMA R42, R22, UR22, R42 ;  /* 0x00000016162a7c2b */ /* 0x000fca000800002a */
[----:B-----5:R-:W-:Y:S01]  /*21b0*/  DFMA R40, R10, UR30, R40 ;  /* 0x0000001e0a287c2b */ /* 0x020fe20008000028 */
[----:B------:R-:W5:Y:S07]  /*21c0*/  LDCU.64 UR30, c[0x3][0x128] ;  /* 0x00c02500ff1e77ac */ /* 0x000f6e0008000a00 */
[----:B--2---:R-:W-:Y:S01]  /*21d0*/  DFMA R40, R32, UR26, R40 ;  /* 0x0000001a20287c2b */ /* 0x004fe20008000028 */
[----:B------:R-:W2:Y:S07]  /*21e0*/  LDCU.64 UR26, c[0x3][0xf8] ;  /* 0x00c01f00ff1a77ac */ /* 0x000eae0008000a00 */
[----:B----4-:R-:W-:-:S08]  /*21f0*/  DFMA R40, R34, UR24, R40 ;  /* 0x0000001822287c2b */ /* 0x010fd00008000028 */
[----:B-1----:R-:W-:Y:S02]  /*2200*/  DFMA R40, R36, UR28, R40 ;  /* 0x0000001c24287c2b */ /* 0x002fe40008000028 */
[----:B--2---:R-:W-:Y:S01]  /*2210*/  DFMA R42, R10, UR26, R42 ;  /* 0x0000001a0a2a7c2b */ /* 0x004fe2000800002a */
[----:B------:R-:W1:Y:S05]  /*2220*/  LDCU.64 UR26, c[0x3][0x188] ;  /* 0x00c03100ff1a77ac */ /* 0x000e6a0008000a00 */
[----:B---3--:R-:W-:Y:S02]  /*2230*/  DFMA R40, R38, UR32, R40 ;  /* 0x0000002026287c2b */ /* 0x008fe40008000028 */
[----:B-----5:R-:W-:Y:S01]  /*2240*/  DFMA R42, R32, UR30, R42 ;  /* 0x0000001e202a7c2b */ /* 0x020fe2000800002a */
[----:B------:R-:W2:Y:S04]  /*2250*/  LDCU.64 UR30, c[0x3][0x1b8] ;  /* 0x00c03700ff1e77ac */ /* 0x000ea80008000a00 */
[----:B------:R3:W-:Y:S03]  /*2260*/  STS.64 [R21], R40 ;  /* 0x0000002815007388 */ /* 0x0007e60000000a00 */
[----:B------:R-:W-:-:S08]  /*2270*/  DFMA R42, R34, UR34, R42 ;  /* 0x00000022222a7c2b */ /* 0x000fd0000800002a */
[----:B-1----:R-:W-:Y:S02]  /*2280*/  DFMA R42, R36, UR26, R42 ;  /* 0x0000001a242a7c2b */ /* 0x002fe4000800002a */
[----:B---3--:R-:W-:-:S06]  /*2290*/  DFMA R40, R4, UR40, RZ ;  /* 0x0000002804287c2b */ /* 0x008fcc00080000ff */
[----:B--2---:R-:W-:Y:S02]  /*22a0*/  DFMA R42, R38, UR30, R42 ;  /* 0x0000001e262a7c2b */ /* 0x004fe4000800002a */
[----:B------:R-:W-:-:S05]  /*22b0*/  DFMA R40, R6, UR44, R40 ;  /* 0x0000002c06287c2b */ /* 0x000fca0008000028 */
[----:B------:R1:W-:Y:S03]  /*22c0*/  STS.64 [R21+0x50], R42 ;  /* 0x0000502a15007388 */ /* 0x0003e60000000a00 */
[----:B------:R-:W-:-:S08]  /*22d0*/  DFMA R40, R8, UR48, R40 ;  /* 0x0000003008287c2b */ /* 0x000fd00008000028 */
[----:B------:R-:W-:Y:S02]  /*22e0*/  DFMA R40, R30, UR52, R40 ;  /* 0x000000341e287c2b */ /* 0x000fe40008000028 */
[----:B-1----:R-:W-:Y:S01]  /*22f0*/  DFMA R42, R4, UR42, RZ ;  /* 0x0000002a042a7c2b */ /* 0x002fe200080000ff */
[----:B------:R-:W1:Y:S05]  /*2300*/  LDCU.128 UR40, c[0x3][0x20] ;  /* 0x00c00400ff2877ac */ /* 0x000e6a0008000c00 */
[----:B------:R-:W-:Y:S02]  /*2310*/  DFMA R40, R22, UR56, R40 ;  /* 0x0000003816287c2b */ /* 0x000fe40008000028 */
[----:B------:R-:W-:Y:S01]  /*2320*/  DFMA R42, R6, UR46, R42 ;  /* 0x0000002e062a7c2b */ /* 0x000fe2000800002a */
[----:B------:R-:W2:Y:S05]  /*2330*/  LDCU.128 UR44, c[0x3][0x80] ;  /* 0x00c01000ff2c77ac */ /* 0x000eaa0008000c00 */
[----:B------:R-:W-:-:S02]  /*2340*/  DFMA R40, R10, UR60, R40 ;  /* 0x0000003c0a287c2b */ /* 0x000fc40008000028 */
[----:B------:R-:W-:Y:S01]  /*2350*/  DFMA R42, R8, UR50, R42 ;  /* 0x00000032082a7c2b */ /* 0x000fe2000800002a */
[----:B------:R-:W3:Y:S05]  /*2360*/  LDCU.128 UR48, c[0x3][0xb0] ;  /* 0x00c01600ff3077ac */ /* 0x000eea0008000c00 */
[----:B------:R-:W-:Y:S02]  /*2370*/  DFMA R40, R32, UR64, R40 ;  /* 0x0000004020287c2b */ /* 0x000fe40008000028 */
[----:B------:R-:W-:Y:S01]  /*2380*/  DFMA R42, R30, UR54, R42 ;  /* 0x000000361e2a7c2b */ /* 0x000fe2000800002a */
[----:B------:R-:W4:Y:S05]  /*2390*/  LDCU.128 UR52, c[0x3][0xe0] ;  /* 0x00c01c00ff3477ac */ /* 0x000f2a0008000c00 */
[----:B------:R-:W-:-:S02]  /*23a0*/  DFMA R40, R34, UR68, R40 ;  /* 0x0000004422287c2b */ /* 0x000fc40008000028 */
[----:B------:R-:W-:Y:S01]  /*23b0*/  DFMA R42, R22, UR58, R42 ;  /* 0x0000003a162a7c2b */ /* 0x000fe2000800002a */
[----:B------:R-:W5:Y:S05]  /*23c0*/  LDCU.128 UR56, c[0x3][0x110] ;  /* 0x00c02200ff3877ac */ /* 0x000f6a0008000c00 */
[----:B------:R-:W-:Y:S02]  /*23d0*/  DFMA R40, R36, UR72, R40 ;  /* 0x0000004824287c2b */ /* 0x000fe40008000028 */
[----:B------:R-:W-:Y:S01]  /*23e0*/  DFMA R42, R10, UR62, R42 ;  /* 0x0000003e0a2a7c2b */ /* 0x000fe2000800002a */
[----:B------:R-:W5:Y:S05]  /*23f0*/  LDCU.128 UR60, c[0x3][0x140] ;  /* 0x00c02800ff3c77ac */ /* 0x000f6a0008000c00 */
[----:B0-----:R-:W-:-:S02]  /*2400*/  DFMA R40, R38, UR36, R40 ;  /* 0x0000002426287c2b */ /* 0x001fc40008000028 */
[----:B------:R-:W-:Y:S01]  /*2410*/  DFMA R42, R32, UR66, R42 ;  /* 0x00000042202a7c2b */ /* 0x000fe2000800002a */
[----:B------:R-:W0:Y:S04]  /*2420*/  LDCU.128 UR64, c[0x3][0x170] ;  /* 0x00c02e00ff4077ac */ /* 0x000e280008000c00 */
[----:B------:R1:W-:Y:S03]  /*2430*/  STS.64 [R21+0xa0], R40 ;  /* 0x0000a02815007388 */ /* 0x0003e60000000a00 */
[----:B------:R-:W-:Y:S01]  /*2440*/  DFMA R42, R34, UR70, R42 ;  /* 0x00000046222a7c2b */ /* 0x000fe2000800002a */
[----:B------:R-:W0:Y:S07]  /*2450*/  LDCU.128 UR68, c[0x3][0x1a0] ;  /* 0x00c03400ff4477ac */ /* 0x000e2e0008000c00 */
[----:B------:R-:W-:Y:S01]  /*2460*/  DFMA R42, R36, UR74, R42 ;  /* 0x0000004a242a7c2b */ /* 0x000fe2000800002a */
[----:B------:R-:W0:Y:S01]  /*2470*/  LDCU.128 UR72, c[0x3][0x1d0] ;  /* 0x00c03a00ff4877ac */ /* 0x000e220008000c00 */
[----:B-1----:R-:W-:-:S02]  /*2480*/  DFMA R40, R4, UR40, RZ ;  /* 0x0000002804287c2b */ /* 0x002fc400080000ff */
[----:B------:R-:W-:-:S04]  /*2490*/  DFMA R4, R4, UR42, RZ ;  /* 0x0000002a04047c2b */ /* 0x000fc800080000ff */
[----:B------:R-:W-:Y:S01]  /*24a0*/  DFMA R42, R38, UR38, R42 ;  /* 0x00000026262a7c2b */ /* 0x000fe2000800002a */
[----:B------:R-:W1:Y:S06]  /*24b0*/  LDCU.128 UR36, c[0x3][0x50] ;  /* 0x00c00a00ff2477ac */ /* 0x000e6c0008000c00 */
[----:B------:R0:W-:Y:S01]  /*24c0*/  STS.64 [R21+0xf0], R42 ;  /* 0x0000f02a15007388 */ /* 0x0001e20000000a00 */
[C---:B-1----:R-:W-:Y:S02]  /*24d0*/  DFMA R40, R6.reuse, UR36, R40 ;  /* 0x0000002406287c2b */ /* 0x042fe40008000028 */
[----:B------:R-:W-:-:S06]  /*24e0*/  DFMA R4, R6, UR38, R4 ;  /* 0x0000002606047c2b */ /* 0x000fcc0008000004 */
[C---:B--2---:R-:W-:Y:S02]  /*24f0*/  DFMA R40, R8.reuse, UR44, R40 ;  /* 0x0000002c08287c2b */ /* 0x044fe40008000028 */
[----:B------:R-:W-:-:S06]  /*2500*/  DFMA R4, R8, UR46, R4 ;  /* 0x0000002e08047c2b */ /* 0x000fcc0008000004 */
[C---:B---3--:R-:W-:Y:S02]  /*2510*/  DFMA R40, R30.reuse, UR48, R40 ;  /* 0x000000301e287c2b */ /* 0x048fe40008000028 */
[----:B------:R-:W-:-:S06]  /*2520*/  DFMA R4, R30, UR50, R4 ;  /* 0x000000321e047c2b */ /* 0x000fcc0008000004 */
[C---:B----4-:R-:W-:Y:S02]  /*2530*/  DFMA R40, R22.reuse, UR52, R40 ;  /* 0x0000003416287c2b */ /* 0x050fe40008000028 */
[----:B------:R-:W-:-:S06]  /*2540*/  DFMA R4, R22, UR54, R4 ;  /* 0x0000003616047c2b */ /* 0x000fcc0008000004 */
[C---:B-----5:R-:W-:Y:S02]  /*2550*/  DFMA R40, R10.reuse, UR56, R40 ;  /* 0x000000380a287c2b */ /* 0x060fe40008000028 */
[----:B------:R-:W-:-:S06]  /*2560*/  DFMA R4, R10, UR58, R4 ;  /* 0x0000003a0a047c2b */ /* 0x000fcc0008000004 */
[C---:B------:R-:W-:Y:S02]  /*2570*/  DFMA R40, R32.reuse, UR60, R40 ;  /* 0x0000003c20287c2b */ /* 0x040fe40008000028 */
[----:B------:R-:W-:-:S06]  /*2580*/  DFMA R4, R32, UR62, R4 ;  /* 0x0000003e20047c2b */ /* 0x000fcc0008000004 */
[C---:B0-----:R-:W-:Y:S02]  /*2590*/  DFMA R40, R34.reuse, UR64, R40 ;  /* 0x0000004022287c2b */ /* 0x041fe40008000028 */
[----:B------:R-:W-:-:S06]  /*25a0*/  DFMA R4, R34, UR66, R4 ;  /* 0x0000004222047c2b */ /* 0x000fcc0008000004 */
[C---:B------:R-:W-:Y:S02]  /*25b0*/  DFMA R40, R36.reuse, UR68, R40 ;  /* 0x0000004424287c2b */ /* 0x040fe40008000028 */
[----:B------:R-:W-:-:S06]  /*25c0*/  DFMA R4, R36, UR70, R4 ;  /* 0x0000004624047c2b */ /* 0x000fcc0008000004 */
[C---:B------:R-:W-:Y:S02]  /*25d0*/  DFMA R40, R38.reuse, UR72, R40 ;  /* 0x0000004826287c2b */ /* 0x040fe40008000028 */
[----:B------:R-:W-:-:S05]  /*25e0*/  DFMA R4, R38, UR74, R4 ;  /* 0x0000004a26047c2b */ /* 0x000fca0008000004 */
[----:B------:R1:W-:Y:S04]  /*25f0*/  STS.64 [R21+0x140], R40 ;  /* 0x0001402815007388 */ /* 0x0003e80000000a00 */
[----:B------:R1:W-:Y:S02]  /*2600*/  STS.64 [R21+0x190], R4 ;  /* 0x0001900415007388 */ /* 0x0003e40000000a00 */
.L_x_1593:
[----:B------:R-:W-:Y:S05]  /*2610*/  BSYNC.RECONVERGENT B0 ;  /* 0x0000000000007941 */ /* 0x000fea0003800200 */
.L_x_1592:
[----:B01----:R-:W0:Y:S01]  /*2620*/  S2R R5, SR_TID.X ;  /* 0x0000000000057919 */ /* 0x003e220000002100 */
        /* <DEDUP_REMOVED lines=10> */
[----:B------:R-:W3:Y:S01]  /*26d0*/  LDS.64 R14, [R20+0x640] ;  /* 0x00064000140e7984 */ /* 0x000ee20000000a00 */
[----:B------:R-:W1:Y:S01]  /*26e0*/  LDCU.128 UR36, c[0x3][0x40] ;  /* 0x00c00800ff2477ac */ /* 0x000e620008000c00 */
[----:B------:R-:W-:-:S02]  /*26f0*/  R2UR UR64, R28 ;  /* 0x000000001c4072ca */ /* 0x000fc400000e0000 */
[----:B------:R-:W4:Y:S01]  /*2700*/  LDS.64 R6, [R20+0x960] ;  /* 0x0009600014067984 */ /* 0x000f220000000a00 */
[----:B------:R-:W5:Y:S01]  /*2710*/  LDCU.128 UR52, c[0x3][0x50] ;  /* 0x00c00a00ff3477ac */ /* 0x000f620008000c00 */
[----:B------:R-:W-:Y:S02]  /*2720*/  R2UR UR65, R29 ;  /* 0x000000001d4172ca */ /* 0x000fe400000e0000 */
[----:B------:R-:W4:Y:S01]  /*2730*/  LDS.64 R2, [R20+0xc80] ;  /* 0x000c800014027984 */ /* 0x000f220000000a00 */
[----:B------:R-:W3:Y:S01]  /*2740*/  LDCU.128 UR40, c[0x3][0x70] ;  /* 0x00c00e00ff2877ac */ /* 0x000ee20008000c00 */
[----:B------:R-:W4:Y:S01]  /*2750*/  LDCU.128 UR56, c[0x3][0xb0] ;  /* 0x00c01600ff3877ac */ /* 0x000f220008000c00 */
[----:B------:R-:W4:Y:S01]  /*2760*/  LDCU.64 UR34, c[0x3][0xf8] ;  /* 0x00c01f00ff2277ac */ /* 0x000f220008000a00 */
[----:B------:R-:W4:Y:S01]  /*2770*/  LDCU.64 UR26, c[0x3][0x128] ;  /* 0x00c02500ff1a77ac */ /* 0x000f220008000a00 */
[----:B------:R-:W4:Y:S01]  /*2780*/  LDCU.64 UR62, c[0x3][0x158] ;  /* 0x00c02b00ff3e77ac */ /* 0x000f220008000a00 */
[----:B------:R-:W4:Y:S01]  /*2790*/  LDCU.64 UR30, c[0x3][0x188] ;  /* 0x00c03100ff1e77ac */ /* 0x000f220008000a00 */
[C---:B0-----:R-:W-:Y:S01]  /*27a0*/  DFMA R30, R8.reuse, UR44, RZ ;  /* 0x0000002c081e7c2b */ /* 0x041fe200080000ff */
[----:B------:R-:W0:Y:S01]  /*27b0*/  LDCU.64 UR60, c[0x3][0x1b8] ;  /* 0x00c03700ff3c77ac */ /* 0x000e220008000a00 */
[----:B------:R-:W-:-:S02]  /*27c0*/  DFMA R34, R8, UR46, RZ ;  /* 0x0000002e08227c2b */ /* 0x000fc400080000ff */
[C---:B--2---:R-:W-:Y:S01]  /*27d0*/  DFMA R18, R8.reuse, UR48, RZ ;  /* 0x0000003008127c2b */ /* 0x044fe200080000ff */
[----:B------:R-:W2:Y:S01]  /*27e0*/  LDCU.128 UR44, c[0x3][0x80] ;  /* 0x00c01000ff2c77ac */ /* 0x000ea20008000c00 */
[C---:B------:R-:W-:Y:S02]  /*27f0*/  DFMA R24, R8.reuse, UR50, RZ ;  /* 0x0000003208187c2b */ /* 0x040fe400080000ff */
[C---:B------:R-:W-:Y:S01]  /*2800*/  DFMA R10, R8.reuse, UR4, RZ ;  /* 0x00000004080a7c2b */ /* 0x040fe200080000ff */
[----:B------:R-:W4:Y:S01]  /*2810*/  LDCU.128 UR48, c[0x3][0xa0] ;  /* 0x00c01400ff3077ac */ /* 0x000f220008000c00 */
[----:B------:R-:W-:Y:S01]  /*2820*/  DFMA R16, R8, UR6, RZ ;  /* 0x0000000608107c2b */ /* 0x000fe200080000ff */
[----:B------:R-:W0:Y:S01]  /*2830*/  LDS.64 R8, [R20+0xfa0] ;  /* 0x000fa00014087984 */ /* 0x000e220000000a00 */
[C---:B-1----:R-:W-:Y:S02]  /*2840*/  DFMA R22, R12.reuse, UR36, R18 ;  /* 0x000000240c167c2b */ /* 0x042fe40008000012 */
[C---:B------:R-:W-:Y:S01]  /*2850*/  DFMA R32, R12.reuse, UR38, R24 ;  /* 0x000000260c207c2b */ /* 0x040fe20008000018 */
[----:B------:R-:W1:Y:S01]  /*2860*/  LDCU.128 UR36, c[0x3][0xd0] ;  /* 0x00c01a00ff2477ac */ /* 0x000e620008000c00 */
[----:B------:R-:W-:-:S02]  /*2870*/  DFMA R18, R12, UR8, R10 ;  /* 0x000000080c127c2b */ /* 0x000fc4000800000a */
[C---:B------:R-:W-:Y:S01]  /*2880*/  DFMA R24, R12.reuse, UR10, R16 ;  /* 0x0000000a0c187c2b */ /* 0x040fe20008000010 */
[----:B------:R-:W0:Y:S01]  /*2890*/  LDS.64 R10, [R20+0x12c0] ;  /* 0x0012c000140a7984 */ /* 0x000e220000000a00 */
[C---:B-----5:R-:W-:Y:S02]  /*28a0*/  DFMA R16, R12.reuse, UR52, R30 ;  /* 0x000000340c107c2b */ /* 0x060fe4000800001e */
[----:B------:R-:W-:Y:S01]  /*28b0*/  DFMA R34, R12, UR54, R34 ;  /* 0x000000360c227c2b */ /* 0x000fe20008000022 */
[----:B------:R-:W5:Y:S01]  /*28c0*/  LDCU.128 UR52, c[0x3][0x110] ;  /* 0x00c02200ff3477ac */ /* 0x000f620008000c00 */
[C---:B---3--:R-:W-:Y:S01]  /*28d0*/  DFMA R30, R14.reuse, UR40, R22 ;  /* 0x000000280e1e7c2b */ /* 0x048fe20008000016 */
[----:B------:R-:W3:Y:S01]  /*28e0*/  LDS.64 R12, [R20+0x15e0] ;  /* 0x0015e000140c7984 */ /* 0x000ee20000000a00 */
[C---:B------:R-:W-:Y:S01]  /*28f0*/  DFMA R32, R14.reuse, UR42, R32 ;  /* 0x0000002a0e207c2b */ /* 0x040fe20008000020 */
[----:B------:R-:W0:Y:S01]  /*2900*/  LDCU.128 UR40, c[0x3][0x100] ;  /* 0x00c02000ff2877ac */ /* 0x000e220008000c00 */
[----:B--2---:R-:W-:-:S02]  /*2910*/  DFMA R16, R14, UR44, R16 ;  /* 0x0000002c0e107c2b */ /* 0x004fc40008000010 */
[C---:B------:R-:W-:Y:S01]  /*2920*/  DFMA R34, R14.reuse, UR46, R34 ;  /* 0x0000002e0e227c2b */ /* 0x040fe20008000022 */
[----:B------:R-:W2:Y:S01]  /*2930*/  LDCU.128 UR44, c[0x3][0xe0] ;  /* 0x00c01c00ff2c77ac */ /* 0x000ea20008000c00 */
[C---:B------:R-:W-:Y:S02]  /*2940*/  DFMA R22, R14.reuse, UR12, R18 ;  /* 0x0000000c0e167c2b */ /* 0x040fe40008000012 */
[----:B------:R-:W-:Y:S02]  /*2950*/  DFMA R18, R14, UR14, R24 ;  /* 0x0000000e0e127c2b */ /* 0x000fe40008000018 */
[C---:B----4-:R-:W-:Y:S01]  /*2960*/  DFMA R30, R6.reuse, UR48, R30 ;  /* 0x00000030061e7c2b */ /* 0x050fe2000800001e */
[----:B------:R-:W4:Y:S01]  /*2970*/  LDS.64 R14, [R20+0x1900] ;  /* 0x00190000140e7984 */ /* 0x000f220000000a00 */
[C---:B------:R-:W-:Y:S01]  /*2980*/  DFMA R32, R6.reuse, UR50, R32 ;  /* 0x0000003206207c2b */ /* 0x040fe20008000020 */
[----:B------:R-:W5:Y:S01]  /*2990*/  LDCU.128 UR48, c[0x3][0x130] ;  /* 0x00c02600ff3077ac */ /* 0x000f620008000c00 */
[C---:B------:R-:W-:Y:S01]  /*29a0*/  DFMA R22, R6.reuse, UR16, R22 ;  /* 0x0000001006167c2b */ /* 0x040fe20008000016 */
[----:B------:R-:W4:Y:S01]  /*29b0*/  LDS.64 R24, [R20+0x1c20] ;  /* 0x001c200014187984 */ /* 0x000f220000000a00 */
[----:B------:R-:W-:-:S02]  /*29c0*/  DFMA R18, R6, UR18, R18 ;  /* 0x0000001206127c2b */ /* 0x000fc40008000012 */
[C---:B------:R-:W-:Y:S02]  /*29d0*/  DFMA R16, R6.reuse, UR56, R16 ;  /* 0x0000003806107c2b */ /* 0x040fe40008000010 */
[----:B------:R-:W-:Y:S01]  /*29e0*/  DFMA R34, R6, UR58, R34 ;  /* 0x0000003a06227c2b */ /* 0x000fe20008000022 */
[----:B------:R-:W3:Y:S01]  /*29f0*/  LDCU.128 UR56, c[0x3][0x160] ;  /* 0x00c02c00ff3877ac */ /* 0x000ee20008000c00 */
[C---:B-1----:R-:W-:Y:S02]  /*2a00*/  DFMA R30, R2.reuse, UR36, R30 ;  /* 0x00000024021e7c2b */ /* 0x042fe4000800001e */
[C---:B------:R-:W-:Y:S01]  /*2a10*/  DFMA R32, R2.reuse, UR38, R32 ;  /* 0x0000002602207c2b */ /* 0x040fe20008000020 */
[----:B------:R-:W1:Y:S01]  /*2a20*/  LDCU.128 UR36, c[0x3][0x140] ;  /* 0x00c02800ff2477ac */ /* 0x000e620008000c00 */
[C---:B------:R-:W-:Y:S02]  /*2a30*/  DFMA R22, R2.reuse, UR20, R22 ;  /* 0x0000001402167c2b */ /* 0x040fe40008000016 */
[----:B------:R-:W-:-:S02]  /*2a40*/  DFMA R18, R2, UR22, R18 ;  /* 0x0000001602127c2b */ /* 0x000fc40008000012 */
[C---:B--2---:R-:W-:Y:S02]  /*2a50*/  DFMA R16, R2.reuse, UR44, R16 ;  /* 0x0000002c02107c2b */ /* 0x044fe40008000010 */
[----:B------:R-:W-:Y:S01]  /*2a60*/  DFMA R34, R2, UR46, R34 ;  /* 0x0000002e02227c2b */ /* 0x000fe20008000022 */
[----:B------:R-:W4:Y:S01]  /*2a70*/  LDCU.128 UR44, c[0x3][0x190] ;  /* 0x00c03200ff2c77ac */ /* 0x000f220008000c00 */
[C---:B0-----:R-:W-:Y:S02]  /*2a80*/  DFMA R30, R8.reuse, UR40, R30 ;  /* 0x00000028081e7c2b */ /* 0x041fe4000800001e */
[C---:B------:R-:W-:Y:S01]  /*2a90*/  DFMA R32, R8.reuse, UR42, R32 ;  /* 0x0000002a08207c2b */ /* 0x040fe20008000020 */
[----:B------:R-:W0:Y:S01]  /*2aa0*/  LDCU.128 UR40, c[0x3][0x170] ;  /* 0x00c02e00ff2877ac */ /* 0x000e220008000c00 */
[C---:B------:R-:W-:Y:S02]  /*2ab0*/  DFMA R22, R8.reuse, UR66, R22 ;  /* 0x0000004208167c2b */ /* 0x040fe40008000016 */
[----:B------:R-:W-:-:S02]  /*2ac0*/  DFMA R18, R8, UR34, R18 ;  /* 0x0000002208127c2b */ /* 0x000fc40008000012 */
[C---:B-----5:R-:W-:Y:S02]  /*2ad0*/  DFMA R16, R8.reuse, UR52, R16 ;  /* 0x0000003408107c2b */ /* 0x060fe40008000010 */
[----:B------:R-:W-:Y:S01]  /*2ae0*/  DFMA R34, R8, UR54, R34 ;  /* 0x0000003608227c2b */ /* 0x000fe20008000022 */
[----:B------:R-:W2:Y:S01]  /*2af0*/  LDCU.128 UR52, c[0x3][0x1d0] ;  /* 0x00c03a00ff3477ac */ /* 0x000ea20008000c00 */
[C---:B------:R-:W-:Y:S02]  /*2b00*/  DFMA R30, R10.reuse, UR48, R30 ;  /* 0x000000300a1e7c2b */ /* 0x040fe4000800001e */
[C---:B------:R-:W-:Y:S01]  /*2b10*/  DFMA R32, R10.reuse, UR50, R32 ;  /* 0x000000320a207c2b */ /* 0x040fe20008000020 */
[----:B------:R-:W5:Y:S01]  /*2b20*/  LDCU.128 UR48, c[0x3][0x1a0] ;  /* 0x00c03400ff3077ac */ /* 0x000f620008000c00 */
[C---:B------:R-:W-:Y:S02]  /*2b30*/  DFMA R22, R10.reuse, UR64, R22 ;  /* 0x000000400a167c2b */ /* 0x040fe40008000016 */
[----:B------:R-:W-:-:S02]  /*2b40*/  DFMA R18, R10, UR26, R18 ;  /* 0x0000001a0a127c2b */ /* 0x000fc40008000012 */
[C---:B-1----:R-:W-:Y:S02]  /*2b50*/  DFMA R16, R10.reuse, UR36, R16 ;  /* 0x000000240a107c2b */ /* 0x042fe40008000010 */
[----:B------:R-:W-:Y:S01]  /*2b60*/  DFMA R34, R10, UR38, R34 ;  /* 0x000000260a227c2b */ /* 0x000fe20008000022 */
[----:B------:R-:W1:Y:S01]  /*2b70*/  LDCU.128 UR36, c[0x3][0x1c0] ;  /* 0x00c03800ff2477ac */ /* 0x000e620008000c00 */
[C---:B---3--:R-:W-:Y:S02]  /*2b80*/  DFMA R30, R12.reuse, UR56, R30 ;  /* 0x000000380c1e7c2b */ /* 0x048fe4000800001e */
[C---:B------:R-:W-:Y:S02]  /*2b90*/  DFMA R32, R12.reuse, UR58, R32 ;  /* 0x0000003a0c207c2b */ /* 0x040fe40008000020 */
[C---:B------:R-:W-:Y:S02]  /*2ba0*/  DFMA R22, R12.reuse, UR24, R22 ;  /* 0x000000180c167c2b */ /* 0x040fe40008000016 */
[----:B------:R-:W-:-:S02]  /*2bb0*/  DFMA R18, R12, UR62, R18 ;  /* 0x0000003e0c127c2b */ /* 0x000fc40008000012 */
[C---:B0-----:R-:W-:Y:S02]  /*2bc0*/  DFMA R2, R12.reuse, UR40, R16 ;  /* 0x000000280c027c2b */ /* 0x041fe40008000010 */
[----:B------:R-:W-:Y:S02]  /*2bd0*/  DFMA R34, R12, UR42, R34 ;  /* 0x0000002a0c227c2b */ /* 0x000fe40008000022 */
[C---:B----4-:R-:W-:Y:S02]  /*2be0*/  DFMA R30, R14.reuse, UR44, R30 ;  /* 0x0000002c0e1e7c2b */ /* 0x050fe4000800001e */
[C---:B------:R-:W-:Y:S02]  /*2bf0*/  DFMA R32, R14.reuse, UR46, R32 ;  /* 0x0000002e0e207c2b */ /* 0x040fe40008000020 */
[C---:B------:R-:W-:Y:S02]  /*2c00*/  DFMA R22, R14.reuse, UR28, R22 ;  /* 0x0000001c0e167c2b */ /* 0x040fe40008000016 */
[----:B------:R-:W-:-:S02]  /*2c10*/  DFMA R16, R14, UR30, R18 ;  /* 0x0000001e0e107c2b */ /* 0x000fc40008000012 */
[C---:B-----5:R-:W-:Y:S02]  /*2c20*/  DFMA R2, R14.reuse, UR48, R2 ;  /* 0x000000300e027c2b */ /* 0x060fe40008000002 */
[----:B------:R-:W-:Y:S02]  /*2c30*/  DFMA R34, R14, UR50, R34 ;  /* 0x000000320e227c2b */ /* 0x000fe40008000022 */
[C---:B-1----:R-:W-:Y:S02]  /*2c40*/  DFMA R14, R24.reuse, UR36, R30 ;  /* 0x00000024180e7c2b */ /* 0x042fe4000800001e */
[C---:B------:R-:W-:Y:S02]  /*2c50*/  DFMA R12, R24.reuse, UR38, R32 ;  /* 0x00000026180c7c2b */ /* 0x040fe40008000020 */
[C---:B------:R-:W-:Y:S02]  /*2c60*/  DFMA R18, R24.reuse, UR32, R22 ;  /* 0x0000002018127c2b */ /* 0x040fe40008000016 */
[----:B------:R-:W-:-:S02]  /*2c70*/  DFMA R16, R24, UR60, R16 ;  /* 0x0000003c18107c2b */ /* 0x000fc40008000010 */
[C---:B--2---:R-:W-:Y:S02]  /*2c80*/  DFMA R2, R24.reuse, UR52, R2 ;  /* 0x0000003418027c2b */ /* 0x044fe40008000002 */
[----:B------:R-:W-:-:S11]  /*2c90*/  DFMA R24, R24, UR54, R34 ;  /* 0x0000003618187c2b */ /* 0x000fd60008000022 */
.L_x_1595:
[----:B------:R-:W-:Y:S05]  /*2ca0*/  BSYNC.RECONVERGENT B0 ;  /* 0x0000000000007941 */ /* 0x000fea0003800200 */
.L_x_1594:
        /* <DEDUP_REMOVED lines=10> */
[----:B------:R-:W-:Y:S01]  /*2d50*/  STG.E.64 desc[UR76][R4.64+0x5a0], R24 ;  /* 0x0005a01804007986 */ /* 0x000fe2000c101b4c */
[----:B------:R-:W-:Y:S05]  /*2d60*/  EXIT ;  /* 0x000000000000794d */ /* 0x000fea0003800000 */
.L_x_1596:
        /* <DEDUP_REMOVED lines=9> */
.L_x_3088:


//--------------------- .text._Z40massMatrixMultiplyMonolithicGlobalKernelILi6ELi10ELi1EEviPKdS1_S1_S1_Pd --------------------------
	.section	.text._Z40massMatrixMultiplyMonolithicGlobalKernelILi6ELi10ELi1EEviPKdS1_S1_S1_Pd,"ax",@progbits
	.align	128
        .global         _Z40massMatrixMultiplyMonolithicGlobalKernelILi6ELi10ELi1EEviPKdS1_S1_S1_Pd
        .type           _Z40massMatrixMultiplyMonolithicGlobalKernelILi6ELi10ELi1EEviPKdS1_S1_S1_Pd,@function
        .size           _Z40massMatrixMultiplyMonolithicGlobalKernelILi6ELi10ELi1EEviPKdS1_S1_S1_Pd,(.L_x_3089 - _Z40massMatrixMultiplyMonolithicGlobalKernelILi6ELi10ELi1EEviPKdS1_S1_S1_Pd)
        .other          _Z40massMatrixMultiplyMonolithicGlobalKernelILi6ELi10ELi1EEviPKdS1_S1_S1_Pd,@"STO_CUDA_ENTRY STV_DEFAULT"
_Z40massMatrixMultiplyMonolithicGlobalKernelILi6ELi10ELi1EEviPKdS1_S1_S1_Pd:
.text._Z40massMatrixMultiplyMonolithicGlobalKernelILi6ELi10ELi1EEviPKdS1_S1_S1_Pd:
        /* <DEDUP_REMOVED lines=145> */
[----:B------:R-:W4:Y:S04]  /*0910*/  LDG.E.64.CONSTANT R74, desc[UR4][R120.64+0xc8] ;  /* 0x0000c804784a7981 */ /* 0x000f28000c1e9b00 */
[----:B------:R-:W3:Y:S01]  /*0920*/  LDG.E.64.CONSTANT R122, desc[UR4][R120.64+0x58] ;  /* 0x00005804787a7981 */ /* 0x000ee2000c1e9b00 */
[----:B------:R-:W-:-:S03]  /*0930*/  DFMA R154, R130, R154, R72 ;  /* 0x0000009a829a722b */ /* 0x000fc60000000048 */
[----:B------:R-:W3:Y:S01]  /*0940*/  LDG.E.64.CONSTANT R72, desc[UR4][R120.64+0xf0] ;  /* 0x0000f00478487981 */ /* 0x000ee2000c1e9b00 */
[----:B------:R-:W-:-:S03]  /*0950*/  DFMA R148, R126, R148, R118 ;  /* 0x000000947e94722b */ /* 0x000fc60000000076 */
[----:B------:R-:W3:Y:S01]  /*0960*/  LDG.E.64.CONSTANT R118, desc[UR4][R120.64+0x80] ;  /* 0x0000800478767981 */ /* 0x000ee2000c1e9b00 */
[C---:B------:R-:W-:Y:S02]  /*0970*/  DFMA R140, R146.reuse, R140, RZ ;  /* 0x0000008c928c722b */ /* 0x040fe400000000ff */
[----:B------:R-:W-:Y:S02]  /*0980*/  DFMA R142, R146, R142, RZ ;  /* 0x0000008e928e722b */ /* 0x000fe400000000ff */
[----:B------:R-:W-:Y:S01]  /*0990*/  DFMA R132, R126, R132, R154 ;  /* 0x000000847e84722b */ /* 0x000fe2000000009a */
[----:B------:R-:W3:Y:S01]  /*09a0*/  LDG.E.64.CONSTANT R154, desc[UR4][R120.64+0x120] ;  /* 0x00012004789a7981 */ /* 0x000ee2000c1e9b00 */
[----:B------:R-:W-:-:S03]  /*09b0*/  DFMA R134, R82, R134, R144 ;  /* 0x000000865286722b */ /* 0x000fc60000000090 */
[----:B------:R-:W3:Y:S01]  /*09c0*/  LDG.E.64.CONSTANT R144, desc[UR4][R120.64+0xa8] ;  /* 0x0000a80478907981 */ /* 0x000ee2000c1e9b00 */
[----:B------:R-:W-:-:S03]  /*09d0*/  DFMA R140, R130, R150, R140 ;  /* 0x00000096828c722b */ /* 0x000fc6000000008c */
[----:B------:R-:W3:Y:S01]  /*09e0*/  LDG.E.64.CONSTANT R150, desc[UR4][R120.64+0x150] ;  /* 0x0001500478967981 */ /* 0x000ee2000c1e9b00 */
[----:B------:R-:W-:-:S04]  /*09f0*/  DFMA R138, R128, R138, R132 ;  /* 0x0000008a808a722b */ /* 0x000fc80000000084 */
[----:B------:R-:W-:Y:S02]  /*0a00*/  DFMA R124, R126, R124, R140 ;  /* 0x0000007c7e7c722b */ /* 0x000fe4000000008c */
[----:B------:R-:W3:Y:S01]  /*0a10*/  LDG.E.64.CONSTANT R140, desc[UR4][R120.64+0x108] ;  /* 0x00010804788c7981 */ /* 0x000ee2000c1e9b00 */
[----:B--2---:R-:W-:-:S03]  /*0a20*/  DFMA R76, R128, R76, R148 ;  /* 0x0000004c804c722b */ /* 0x004fc60000000094 */
[----:B------:R-:W2:Y:S05]  /*0a30*/  LDG.E.64.CONSTANT R148, desc[UR4][R120.64+0x180] ;  /* 0x0001800478947981 */ /* 0x000eaa000c1e9b00 */
[----:B------:R-:W-:Y:S02]  /*0a40*/  DFMA R136, R82, R136, R76 ;  /* 0x000000885288722b */ /* 0x000fe4000000004c */
[----:B----4-:R-:W-:-:S06]  /*0a50*/  DFMA R142, R130, R74, R142 ;  /* 0x0000004a828e722b */ /* 0x010fcc000000008e */
[C---:B---3--:R-:W-:Y:S01]  /*0a60*/  DFMA R74, R80.reuse, R122, R136 ;  /* 0x0000007a504a722b */ /* 0x048fe20000000088 */
[----:B------:R-:W3:Y:S01]  /*0a70*/  LDG.E.64.CONSTANT R122, desc[UR4][R120.64+0x100] ;  /* 0x00010004787a7981 */ /* 0x000ee2000c1e9b00 */
[----:B------:R-:W-:Y:S02]  /*0a80*/  DFMA R76, R80, R152, R134 ;  /* 0x00000098504c722b */ /* 0x000fe40000000086 */
[----:B------:R-:W-:Y:S01]  /*0a90*/  DFMA R132, R146, R72, RZ ;  /* 0x000000489284722b */ /* 0x000fe200000000ff */
        /* <DEDUP_REMOVED lines=10> */
[C---:B------:R-:W-:Y:S02]  /*0b40*/  DFMA R154, R146.reuse, R154, RZ ;  /* 0x0000009a929a722b */ /* 0x040fe400000000ff */
[----:B------:R-:W-:Y:S02]  /*0b50*/  DFMA R150, R146, R150, RZ ;  /* 0x000000969296722b */ /* 0x000fe400000000ff */
[----:B------:R-:W-:Y:S01]  /*0b60*/  DFMA R124, R128, R144, R124 ;  /* 0x00000090807c722b */ /* 0x000fe2000000007c */
[----:B------:R-:W4:Y:S01]  /*0b70*/  LDG.E.64.CONSTANT R144, desc[UR4][R120.64+0x1c0] ;  /* 0x0001c00478907981 */ /* 0x000f22000c1e9b00 */
[----:B--2---:R-:W-:-:S02]  /*0b80*/  DFMA R148, R146, R148, RZ ;  /* 0x000000949294722b */ /* 0x004fc400000000ff */
[----:B---3--:R-:W-:Y:S01]  /*0b90*/  DFMA R122, R126, R122, R156 ;  /* 0x0000007a7e7a722b */ /* 0x008fe2000000009c */
[----:B------:R-:W2:Y:S05]  /*0ba0*/  LDG.E.64.CONSTANT R156, desc[UR4][R120.64+0x1d8] ;  /* 0x0001d804789c7981 */ /* 0x000eaa000c1e9b00 */
[----:B----4-:R-:W-:Y:S02]  /*0bb0*/  DFMA R134, R130, R134, R148 ;  /* 0x000000868286722b */ /* 0x010fe40000000094 */
[----:B------:R-:W3:Y:S01]  /*0bc0*/  LDG.E.64.CONSTANT R148, desc[UR4][R120.64+0x110] ;  /* 0x0001100478947981 */ /* 0x000ee2000c1e9b00 */
[----:B------:R-:W-:Y:S02]  /*0bd0*/  DFMA R78, R146, R78, RZ ;  /* 0x0000004e924e722b */ /* 0x000fe400000000ff */
[----:B------:R-:W-:Y:S01]  /*0be0*/  DFMA R122, R128, R140, R122 ;  /* 0x0000008c807a722b */ /* 0x000fe2000000007a */
[----:B------:R-:W4:Y:S01]  /*0bf0*/  LDG.E.64.CONSTANT R146, desc[UR4][R120.64+0x138] ;  /* 0x0001380478927981 */ /* 0x000f22000c1e9b00 */
[----:B------:R-:W-:-:S03]  /*0c00*/  DFMA R152, R130, R152, R154 ;  /* 0x000000988298722b */ /* 0x000fc6000000009a */
        /* <DEDUP_REMOVED lines=10> */
[----:B------:R-:W2:Y:S01]  /*0cb0*/  LDG.E.64.CONSTANT R78, desc[UR4][R120.64+0x198] ;  /* 0x00019804784e7981 */ /* 0x000ea2000c1e9b00 */
[----:B---3--:R-:W-:-:S02]  /*0cc0*/  DFMA R122, R82, R148, R122 ;  /* 0x00000094527a722b */ /* 0x008fc4000000007a */
[----:B----4-:R-:W-:Y:S02]  /*0cd0*/  DFMA R138, R128, R146, R138 ;  /* 0x00000092808a722b */ /* 0x010fe4000000008a */
[C---:B--2---:R-:W-:Y:S01]  /*0ce0*/  DFMA R146, R126.reuse, R140, R136 ;  /* 0x0000008c7e92722b */ /* 0x044fe20000000088 */
[----:B------:R-:W2:Y:S01]  /*0cf0*/  LDG.E.64.CONSTANT R136, desc[UR4][R120.64+0x140] ;  /* 0x0001400478887981 */ /* 0x000ea2000c1e9b00 */
[C---:B------:R-:W-:Y:S02]  /*0d00*/  DFMA R148, R126.reuse, R142, R134 ;  /* 0x0000008e7e94722b */ /* 0x040fe40000000086 */
[----:B------:R-:W-:Y:S01]  /*0d10*/  DFMA R126, R126, R144, R132 ;  /* 0x000000907e7e722b */ /* 0x000fe20000000084 */
[----:B------:R-:W3:Y:S04]  /*0d20*/  LDG.E.64.CONSTANT R134, desc[UR4][R120.64+0xb8] ;  /* 0x0000b80478867981 */ /* 0x000ee8000c1e9b00 */
[----:B------:R-:W4:Y:S01]  /*0d30*/  LDG.E.64.CONSTANT R132, desc[UR4][R120.64+0x1c8] ;  /* 0x0001c80478847981 */ /* 0x000f22000c1e9b00 */
[----:B------:R-:W-:-:S02]  /*0d40*/  DFMA R118, R80, R152, R118 ;  /* 0x000000985076722b */ /* 0x000fc40000000076 */
[C---:B------:R-:W-:Y:S01]  /*0d50*/  DFMA R124, R82.reuse, R154, R124 ;  /* 0x0000009a527c722b */ /* 0x040fe2000000007c */
        /* <DEDUP_REMOVED lines=14> */
[----:B--2---:R-:W-:-:S02]  /*0e40*/  DFMA R136, R82, R136, R138 ;  /* 0x000000885288722b */ /* 0x004fc4000000008a */
[----:B----4-:R-:W-:Y:S02]  /*0e50*/  DFMA R126, R128, R132, R126 ;  /* 0x00000084807e722b */ /* 0x010fe4000000007e */
[C---:B---3--:R-:W-:Y:S02]  /*0e60*/  DFMA R130, R82.reuse, R144, R130 ;  /* 0x000000905282722b */ /* 0x048fe40000000082 */
[----:B------:R-:W-:-:S04]  /*0e70*/  DFMA R148, R82, R154, R148 ;  /* 0x0000009a5294722b */ /* 0x000fc80000000094 */
[----:B------:R-:W-:Y:S02]  /*0e80*/  DFMA R126, R82, R152, R126 ;  /* 0x00000098527e722b */ /* 0x000fe4000000007e */
        /* <DEDUP_REMOVED lines=14> */
.L_x_1598:
[----:B------:R-:W-:Y:S05]  /*0f70*/  BSYNC.RECONVERGENT B0 ;  /* 0x0000000000007941 */ /* 0x000fea0003800200 */
.L_x_1597:
        /* <DEDUP_REMOVED lines=31> */
[----:B---3--:R-:W-:-:S06]  /*1170*/  DFMA R76, R118, R80, RZ ;  /* 0x00000050764c722b */ /* 0x008fcc00000000ff */
[----:B----4-:R-:W-:Y:S02]  /*1180*/  DFMA R74, R82, R128, R74 ;  /* 0x00000080524a722b */ /* 0x010fe4000000004a */
[----:B------:R-:W-:Y:S01]  /*1190*/  DFMA R118, R72, R132, R76 ;  /* 0x000000844876722b */ /* 0x000fe2000000004c */
[----:B------:R-:W2:Y:S04]  /*11a0*/  LDG.E.64.CONSTANT R82, desc[UR4][R124.64+0x58] ;  /* 0x000058047c527981 */ /* 0x000ea8000c1e9b00 */
[----:B------:R-:W3:Y:S04]  /*11b0*/  LDG.E.64.CONSTANT R76, desc[UR4][R124.64+0xc8] ;  /* 0x0000c8047c4c7981 */ /* 0x000ee8000c1e9b00 */
[----:B------:R-:W4:Y:S01]  /*11c0*/  LDG.E.64.CONSTANT R72, desc[UR4][R124.64+0xf0] ;  /* 0x0000f0047c487981 */ /* 0x000f22000c1e9b00 */
[----:B------:R-:W-:-:S03]  /*11d0*/  DFMA R146, R146, R126, R74 ;  /* 0x0000007e9292722b */ /* 0x000fc6000000004a */
[----:B------:R-:W4:Y:S01]  /*11e0*/  LDG.E.64.CONSTANT R74, desc[UR4][R124.64+0xd0] ;  /* 0x0000d0047c4a7981 */ /* 0x000f22000c1e9b00 */
[----:B------:R-:W-:Y:S02]  /*11f0*/  DFMA R120, R120, R80, RZ ;  /* 0x000000507878722b */ /* 0x000fe400000000ff */
[----:B------:R-:W-:Y:S01]  /*1200*/  DFMA R152, R152, R128, R118 ;  /* 0x000000809898722b */ /* 0x000fe20000000076 */
[----:B------:R-:W0:Y:S05]  /*1210*/  LDS.64 R118, [R3+0x140] ;  /* 0x0001400003767984 */ /* 0x000e2a0000000a00 */
[----:B------:R-:W-:Y:S02]  /*1220*/  DFMA R154, R154, R132, R120 ;  /* 0x000000849a9a722b */ /* 0x000fe40000000078 */
[----:B------:R-:W1:Y:S01]  /*1230*/  LDS.64 R120, [R3+0x190] ;  /* 0x0001900003787984 */ /* 0x000e620000000a00 */
[----:B------:R-:W-:-:S02]  /*1240*/  DFMA R78, R78, R126, R152 ;  /* 0x0000007e4e4e722b */ /* 0x000fc40000000098 */
[----:B------:R-:W-:Y:S01]  /*1250*/  DFMA R144, R144, R80, RZ ;  /* 0x000000509090722b */ /* 0x000fe200000000ff */
[----:B------:R-:W4:Y:S02]  /*1260*/  LDG.E.64.CONSTANT R152, desc[UR4][R124.64+0x120] ;  /* 0x000120047c987981 */ /* 0x000f24000c1e9b00 */
[----:B------:R-:W-:Y:S02]  /*1270*/  DFMA R134, R134, R128, R154 ;  /* 0x000000808686722b */ /* 0x000fe4000000009a */
[----:B------:R-:W4:Y:S01]  /*1280*/  LDG.E.64.CONSTANT R154, desc[UR4][R124.64+0x100] ;  /* 0x000100047c9a7981 */ /* 0x000f22000c1e9b00 */
[----:B------:R-:W-:Y:S02]  /*1290*/  DFMA R142, R142, R80, RZ ;  /* 0x000000508e8e722b */ /* 0x000fe400000000ff */
[-C--:B0-----:R-:W-:Y:S02]  /*12a0*/  DFMA R138, R138, R118.reuse, R78 ;  /* 0x000000768a8a722b */ /* 0x081fe4000000004e */
[----:B------:R-:W-:-:S02]  /*12b0*/  DFMA R136, R136, R118, R146 ;  /* 0x000000768888722b */ /* 0x000fc40000000092 */
[----:B------:R-:W-:Y:S01]  /*12c0*/  DFMA R140, R140, R126, R134 ;  /* 0x0000007e8c8c722b */ /* 0x000fe20000000086 */
[----:B------:R-:W4:Y:S01]  /*12d0*/  LDG.E.64.CONSTANT R146, desc[UR4][R124.64+0x158] ;  /* 0x000158047c927981 */ /* 0x000f22000c1e9b00 */
        /* <DEDUP_REMOVED lines=8> */
[----:B------:R-:W4:Y:S04]  /*1360*/  LDG.E.64.CONSTANT R140, desc[UR4][R124.64+0xd8] ;  /* 0x0000d8047c8c7981 */ /* 0x000f28000c1e9b00 */
[----:B------:R-:W4:Y:S01]  /*1370*/  LDG.E.64.CONSTANT R142, desc[UR4][R124.64+0x108] ;  /* 0x000108047c8e7981 */ /* 0x000f22000c1e9b00 */
[----:B---3--:R-:W-:-:S02]  /*1380*/  DFMA R144, R76, R132, R144 ;  /* 0x000000844c90722b */ /* 0x008fc40000000090 */
[----:B--2---:R-:W-:Y:S02]  /*1390*/  DFMA R76, R82, R120, R138 ;  /* 0x00000078524c722b */ /* 0x004fe4000000008a */
[----:B----4-:R-:W-:Y:S01]  /*13a0*/  DFMA R138, R72, R80, RZ ;  /* 0x00000050488a722b */ /* 0x010fe200000000ff */
[----:B------:R-:W2:Y:S04]  /*13b0*/  LDG.E.64.CONSTANT R82, desc[UR4][R124.64+0x180] ;  /* 0x000180047c527981 */ /* 0x000ea8000c1e9b00 */
[----:B------:R-:W3:Y:S03]  /*13c0*/  LDG.E.64.CONSTANT R72, desc[UR4][R124.64+0x150] ;  /* 0x000150047c487981 */ /* 0x000ee6000c1e9b00 */
[----:B------:R-:W-:-:S02]  /*13d0*/  DFMA R156, R156, R132, R138 ;  /* 0x000000849c9c722b */ /* 0x000fc4000000008a */
[----:B------:R-:W4:Y:S01]  /*13e0*/  LDG.E.64.CONSTANT R138, desc[UR4][R124.64+0xa8] ;  /* 0x0000a8047c8a7981 */ /* 0x000f22000c1e9b00 */
[----:B------:R-:W-:-:S03]  /*13f0*/  DFMA R74, R74, R128, R144 ;  /* 0x000000804a4a722b */ /* 0x000fc60000000090 */
[----:B------:R-:W4:Y:S01]  /*1400*/  LDG.E.64.CONSTANT R144, desc[UR4][R124.64+0x130] ;  /* 0x000130047c907981 */ /* 0x000f22000c1e9b00 */
[----:B------:R-:W-:Y:S02]  /*1410*/  DFMA R152, R152, R80, RZ ;  /* 0x000000509898722b */ /* 0x000fe400000000ff */
[----:B------:R-:W-:Y:S01]  /*1420*/  DFMA R154, R154, R128, R156 ;  /* 0x000000809a9a722b */ /* 0x000fe2000000009c */
[----:B------:R-:W4:Y:S01]  /*1430*/  LDG.E.64.CONSTANT R156, desc[UR4][R124.64+0x1d8] ;  /* 0x0001d8047c9c7981 */ /* 0x000f22000c1e9b00 */
[----:B------:R-:W-:-:S04]  /*1440*/  DFMA R136, R136, R80, RZ ;  /* 0x000000508888722b */ /* 0x000fc800000000ff */
[-C--:B------:R-:W-:Y:S02]  /*1450*/  DFMA R134, R134, R132.reuse, R152 ;  /* 0x000000848686722b */ /* 0x080fe40000000098 */
[----:B------:R-:W4:Y:S02]  /*1460*/  LDG.E.64.CONSTANT R152, desc[UR4][R124.64+0x88] ;  /* 0x000088047c987981 */ /* 0x000f24000c1e9b00 */
[----:B------:R-:W-:Y:S02]  /*1470*/  DFMA R136, R150, R132, R136 ;  /* 0x000000849688722b */ /* 0x000fe40000000088 */
[----:B------:R-:W4:Y:S01]  /*1480*/  LDG.E.64.CONSTANT R150, desc[UR4][R124.64+0xe0] ;  /* 0x0000e0047c967981 */ /* 0x000f22000c1e9b00 */
[----:B------:R-:W-:-:S03]  /*1490*/  DFMA R74, R140, R126, R74 ;  /* 0x0000007e8c4a722b */ /* 0x000fc6000000004a */
[----:B------:R-:W4:Y:S01]  /*14a0*/  LDG.E.64.CONSTANT R140, desc[UR4][R124.64+0x1c0] ;  /* 0x0001c0047c8c7981 */ /* 0x000f22000c1e9b00 */
[----:B------:R-:W-:-:S03]  /*14b0*/  DFMA R142, R142, R126, R154 ;  /* 0x0000007e8e8e722b */ /* 0x000fc6000000009a */
[----:B------:R-:W4:Y:S01]  /*14c0*/  LDG.E.64.CONSTANT R154, desc[UR4][R124.64+0xb0] ;  /* 0x0000b0047c9a7981 */ /* 0x000f22000c1e9b00 */
[-C--:B--2---:R-:W-:Y:S02]  /*14d0*/  DFMA R82, R82, R80.reuse, RZ ;  /* 0x000000505252722b */ /* 0x084fe400000000ff */
[----:B---3--:R-:W-:Y:S01]  /*14e0*/  DFMA R72, R72, R80, RZ ;  /* 0x000000504848722b */ /* 0x008fe200000000ff */
[----:B------:R-:W2:Y:S05]  /*14f0*/  LDG.E.64.CONSTANT R80, desc[UR4][R124.64+0x168] ;  /* 0x000168047c507981 */ /* 0x000eaa000c1e9b00 */
[----:B------:R-:W-:Y:S02]  /*1500*/  DFMA R82, R148, R132, R82 ;  /* 0x000000849452722b */ /* 0x000fe40000000052 */
[----:B----4-:R-:W-:Y:S01]  /*1510*/  DFMA R130, R138, R126, R130 ;  /* 0x0000007e8a82722b */ /* 0x010fe20000000082 */
[----:B------:R-:W3:Y:S04]  /*1520*/  LDG.E.64.CONSTANT R148, desc[UR4][R124.64+0x110] ;  /* 0x000110047c947981 */ /* 0x000ee8000c1e9b00 */
[----:B------:R-:W4:Y:S01]  /*1530*/  LDG.E.64.CONSTANT R138, desc[UR4][R124.64+0x190] ;  /* 0x000190047c8a7981 */ /* 0x000f22000c1e9b00 */
[----:B------:R-:W-:-:S02]  /*1540*/  DFMA R146, R146, R132, R72 ;  /* 0x000000849292722b */ /* 0x000fc40000000048 */
[----:B------:R-:W-:Y:S01]  /*1550*/  DFMA R134, R144, R128, R134 ;  /* 0x000000809086722b */ /* 0x000fe20000000086 */
        /* <DEDUP_REMOVED lines=9> */
[----:B---3--:R-:W-:Y:S02]  /*15f0*/  DFMA R142, R148, R118, R142 ;  /* 0x00000076948e722b */ /* 0x008fe4000000008e */
[-C--:B----4-:R-:W-:Y:S01]  /*1600*/  DFMA R148, R138, R128.reuse, R82 ;  /* 0x000000808a94722b */ /* 0x090fe20000000052 */
[----:B------:R-:W3:Y:S01]  /*1610*/  LDG.E.64.CONSTANT R82, desc[UR4][R124.64+0x1c8] ;  /* 0x0001c8047c527981 */ /* 0x000ee2000c1e9b00 */
[-C--:B--2---:R-:W-:Y:S02]  /*1620*/  DFMA R146, R132, R128.reuse, R146 ;  /* 0x000000808492722b */ /* 0x084fe40000000092 */
[----:B------:R-:W-:Y:S01]  /*1630*/  DFMA R128, R140, R128, R136 ;  /* 0x000000808c80722b */ /* 0x000fe20000000088 */
[----:B------:R-:W2:Y:S01]  /*1640*/  LDG.E.64.CONSTANT R132, desc[UR4][R124.64+0xb8] ;  /* 0x0000b8047c847981 */ /* 0x000ea2000c1e9b00 */
[----:B------:R-:W-:-:S03]  /*1650*/  DFMA R134, R144, R126, R134 ;  /* 0x0000007e9086722b */ /* 0x000fc60000000086 */
[----:B------:R-:W4:Y:S04]  /*1660*/  LDG.E.64.CONSTANT R136, desc[UR4][R124.64+0x140] ;  /* 0x000140047c887981 */ /* 0x000f28000c1e9b00 */
[----:B------:R-:W2:Y:S01]  /*1670*/  LDG.E.64.CONSTANT R144, desc[UR4][R124.64+0x170] ;  /* 0x000170047c907981 */ /* 0x000ea2000c1e9b00 */
[-C--:B------:R-:W-:Y:S02]  /*1680*/  DFMA R80, R80, R126.reuse, R146 ;  /* 0x0000007e5050722b */ /* 0x080fe40000000092 */
[----:B------:R-:W-:Y:S01]  /*1690*/  DFMA R148, R72, R126, R148 ;  /* 0x0000007e4894722b */ /* 0x000fe20000000094 */
[----:B------:R-:W2:Y:S04]  /*16a0*/  LDG.E.64.CONSTANT R140, desc[UR4][R124.64+0xe8] ;  /* 0x0000e8047c8c7981 */ /* 0x000ea8000c1e9b00 */
[----:B------:R-:W2:Y:S04]  /*16b0*/  LDG.E.64.CONSTANT R138, desc[UR4][R124.64+0x118] ;  /* 0x000118047c8a7981 */ /* 0x000ea8000c1e9b00 */
[----:B------:R-:W2:Y:S04]  /*16c0*/  LDG.E.64.CONSTANT R146, desc[UR4][R124.64+0x178] ;  /* 0x000178047c927981 */ /* 0x000ea8000c1e9b00 */
[----:B------:R-:W2:Y:S04]  /*16d0*/  LDG.E.64.CONSTANT R72, desc[UR4][R124.64+0x1a8] ;  /* 0x0001a8047c487981 */ /* 0x000ea8000c1e9b00 */
[----:B------:R1:W-:Y:S04]  /*16e0*/  STS.64 [R3], R78 ;  /* 0x0000004e03007388 */ /* 0x0003e80000000a00 */
[----:B------:R1:W-:Y:S04]  /*16f0*/  STS.64 [R3+0x50], R76 ;  /* 0x0000504c03007388 */ /* 0x0003e80000000a00 */
[----:B------:R1:W-:Y:S01]  /*1700*/  STS.64 [R3+0xa0], R122 ;  /* 0x0000a07a03007388 */ /* 0x0003e20000000a00 */
[----:B------:R-:W-:-:S02]  /*1710*/  DFMA R148, R154, R118, R148 ;  /* 0x000000769a94722b */ /* 0x000fc40000000094 */
[----:B---3--:R-:W-:-:S08]  /*1720*/  DFMA R82, R82, R126, R128 ;  /* 0x0000007e5252722b */ /* 0x008fd00000000080 */
[-C--:B------:R-:W-:Y:S02]  /*1730*/  DFMA R82, R152, R118.reuse, R82 ;  /* 0x000000769852722b */ /* 0x080fe40000000052 */
[-C--:B----4-:R-:W-:Y:S02]  /*1740*/  DFMA R134, R136, R118.reuse, R134 ;  /* 0x000000768886722b */ /* 0x090fe40000000086 */
[----:B--2---:R-:W-:Y:S02]  /*1750*/  DFMA R80, R144, R118, R80 ;  /* 0x000000769050722b */ /* 0x004fe40000000050 */
        /* <DEDUP_REMOVED lines=14> */
.L_x_1600:
[----:B------:R-:W-:Y:S05]  /*1840*/  BSYNC.RECONVERGENT B0 ;  /* 0x0000000000007941 */ /* 0x000fea0003800200 */
.L_x_1599:
[----:B------:R-:W-:Y:S01]  /*1850*/  BAR.SYNC.DEFER_BLOCKING 0x0 ;  /* 0x0000000000007b1d */ /* 0x000fe20000010000 */
[----:B------:R-:W-:Y:S02]  /*1860*/  CS2R R156, SRZ ;  /* 0x00000000009c7805 */ /* 0x000fe4000001ff00 */
[----:B------:R-:W-:Y:S02]  /*1870*/  CS2R R152, SRZ ;  /* 0x0000000000987805 */ /* 0x000fe4000001ff00 */
[----:B------:R-:W-:Y:S02]  /*1880*/  CS2R R154, SRZ ;  /* 0x00000000009a7805 */ /* 0x000fe4000001ff00 */
[----:B------:R-:W-:Y:S01]  /*1890*/  CS2R R150, SRZ ;  /* 0x0000000000967805 */ /* 0x000fe2000001ff00 */
[----:B01----:R-:W2:Y:S04]  /*18a0*/  LDG.E.64.CONSTANT R130, desc[UR4][R158.64+0x1c0] ;  /* 0x0001c0049e827981 */ /* 0x003ea8000c1e9b00 */
[----:B------:R-:W3:Y:S04]  /*18b0*/  LDG.E.64.CONSTANT R142, desc[UR4][R158.64+0x1a0] ;  /* 0x0001a0049e8e7981 */ /* 0x000ee8000c1e9b00 */
[----:B------:R-:W4:Y:S04]  /*18c0*/  LDG.E.64.CONSTANT R144, desc[UR4][R158.64+0x170] ;  /* 0x000170049e907981 */ /* 0x000f28000c1e9b00 */
[----:B------:R-:W3:Y:S04]  /*18d0*/  LDG.E.64.CONSTANT R148, desc[UR4][R158.64+0x1c8] ;  /* 0x0001c8049e947981 */ /* 0x000ee8000c1e9b00 */
[----:B------:R-:W0:Y:S04]  /*18e0*/  LDS.128 R72, [R4] ;  /* 0x0000000004487984 */ /* 0x000e280000000c00 */
[----:B------:R-:W1:Y:S04]  /*18f0*/  LDS.128 R76, [R4+0x10] ;  /* 0x00001000044c7984 */ /* 0x000e680000000c00 */
[----:B------:R-:W1:Y:S04]  /*1900*/  LDS.128 R80, [R4+0x20] ;  /* 0x0000200004507984 */ /* 0x000e680000000c00 */
[----:B------:R-:W4:Y:S04]  /*1910*/  LDG.E.64.CONSTANT R136, desc[UR4][R158.64+0x1a8] ;  /* 0x0001a8049e887981 */ /* 0x000f28000c1e9b00 */
[----:B------:R-:W4:Y:S04]  /*1920*/  LDG.E.64.CONSTANT R138, desc[UR4][R158.64+0x178] ;  /* 0x000178049e8a7981 */ /* 0x000f28000c1e9b00 */
[----:B------:R-:W4:Y:S04]  /*1930*/  LDG.E.64.CONSTANT R146, desc[UR4][R158.64+0x140] ;  /* 0x000140049e927981 */ /* 0x000f28000c1e9b00 */
[----:B------:R-:W4:Y:S04]  /*1940*/  @!P0 LDG.E.64.CONSTANT R156, desc[UR4][R164.64+0x40] ;  /* 0x00004004a49c8981 */ /* 0x000f28000c1e9b00 */
[----:B------:R-:W4:Y:S04]  /*1950*/  @!P0 LDG.E.64.CONSTANT R152, desc[UR4][R164.64+0x38] ;  /* 0x00003804a4988981 */ /* 0x000f28000c1e9b00 */
[----:B------:R-:W4:Y:S04]  /*1960*/  LDG.E.64.CONSTANT R140, desc[UR4][R158.64+0x148] ;  /* 0x000148049e8c7981 */ /* 0x000f28000c1e9b00 */
[----:B------:R-:W4:Y:S01]  /*1970*/  @!P0 LDG.E.64.CONSTANT R154, desc[UR4][R164.64+0x30] ;  /* 0x00003004a49a8981 */ /* 0x000f22000c1e9b00 */
[----:B0----5:R-:W-:-:S03]  /*1980*/  DFMA R126, R54, R72, RZ ;  /* 0x00000048367e722b */ /* 0x021fc600000000ff */
[----:B------:R-:W4:Y:S01]  /*1990*/  @!P0 LDG.E.64.CONSTANT R150, desc[UR4][R164.64+0x48] ;  /* 0x00004804a4968981 */ /* 0x000f22000c1e9b00 */
[-C--:B------:R-:W-:Y:S02]  /*19a0*/  DFMA R122, R30, R72.reuse, RZ ;  /* 0x000000481e7a722b */ /* 0x080fe400000000ff */
[-C--:B------:R-:W-:Y:S02]  /*19b0*/  DFMA R128, R66, R72.reuse, RZ ;  /* 0x000000484280722b */ /* 0x080fe400000000ff */
[----:B------:R-:W-:Y:S02]  /*19c0*/  DFMA R124, R42, R72, RZ ;  /* 0x000000482a7c722b */ /* 0x000fe400000000ff */
[-C--:B------:R-:W-:Y:S02]  /*19d0*/  DFMA R126, R56, R74.reuse, R126 ;  /* 0x0000004a387e722b */ /* 0x080fe4000000007e */
[----:B------:R-:W-:Y:S02]  /*19e0*/  DFMA R122, R32, R74, R122 ;  /* 0x0000004a207a722b */ /* 0x000fe4000000007a */
[----:B------:R-:W-:-:S02]  /*19f0*/  DFMA R118, R6, R72, RZ ;  /* 0x000000480676722b */ /* 0x000fc400000000ff */
[----:B------:R-:W-:Y:S02]  /*1a00*/  DFMA R128, R68, R74, R128 ;  /* 0x0000004a4480722b */ /* 0x000fe40000000080 */
[----:B-1----:R-:W-:Y:S02]  /*1a10*/  DFMA R126, R58, R76, R126 ;  /* 0x0000004c3a7e722b */ /* 0x002fe4000000007e */
[----:B------:R-:W-:Y:S02]  /*1a20*/  DFMA R124, R44, R74, R124 ;  /* 0x0000004a2c7c722b */ /* 0x000fe4000000007c */
[----:B------:R-:W-:Y:S02]  /*1a30*/  DFMA R122, R34, R76, R122 ;  /* 0x0000004c227a722b */ /* 0x000fe4000000007a */
[----:B------:R-:W-:Y:S02]  /*1a40*/  DFMA R120, R18, R72, RZ ;  /* 0x000000481278722b */ /* 0x000fe400000000ff */
        /* <DEDUP_REMOVED lines=21> */
[----:B------:R-:W-:Y:S02]  /*1ba0*/  DMUL R114, R126, R114 ;  /* 0x000000727e727228 */ /* 0x000fe40000000000 */
[----:B------:R-:W-:Y:S01]  /*1bb0*/  DMUL R110, R122, R110 ;  /* 0x0000006e7a6e7228 */ /* 0x000fe20000000000 */
[----:B------:R-:W4:Y:S01]  /*1bc0*/  LDG.E.64.CONSTANT R126, desc[UR4][R158.64+0x190] ;  /* 0x000190049e7e7981 */ /* 0x000f22000c1e9b00 */
[----:B------:R-:W-:Y:S02]  /*1bd0*/  DFMA R120, R26, R80, R120 ;  /* 0x000000501a78722b */ /* 0x000fe40000000078 */
[----:B------:R-:W-:Y:S01]  /*1be0*/  DFMA R118, R16, R82, R118 ;  /* 0x000000521076722b */ /* 0x000fe20000000076 */
[----:B------:R-:W4:Y:S01]  /*1bf0*/  LDG.E.64.CONSTANT R122, desc[UR4][R158.64+0x160] ;  /* 0x000160049e7a7981 */ /* 0x000f22000c1e9b00 */
[----:B------:R-:W-:-:S02]  /*1c00*/  DMUL R116, R128, R116 ;  /* 0x0000007480747228 */ /* 0x000fc40000000000 */
[----:B------:R-:W-:Y:S01]  /*1c10*/  DMUL R112, R124, R112 ;  /* 0x000000707c707228 */ /* 0x000fe20000000000 */
[----:B------:R-:W4:Y:S01]  /*1c20*/  LDG.E.64.CONSTANT R128, desc[UR4][R158.64+0x198] ;  /* 0x000198049e807981 */ /* 0x000f22000c1e9b00 */
[----:B------:R-:W-:Y:S02]  /*1c30*/  DFMA R120, R28, R82, R120 ;  /* 0x000000521c78722b */ /* 0x000fe40000000078 */
[----:B------:R-:W-:Y:S01]  /*1c40*/  DMUL R106, R118, R106 ;  /* 0x0000006a766a7228 */ /* 0x000fe20000000000 */
[----:B------:R-:W4:Y:S04]  /*1c50*/  LDG.E.64.CONSTANT R124, desc[UR4][R158.64+0x168] ;  /* 0x000168049e7c7981 */ /* 0x000f28000c1e9b00 */
[----:B------:R-:W4:Y:S01]  /*1c60*/  LDG.E.64.CONSTANT R118, desc[UR4][R158.64+0x130] ;  /* 0x000130049e767981 */ /* 0x000f22000c1e9b00 */
[----:B------:R-:W-:-:S02]  /*1c70*/  DMUL R108, R120, R108 ;  /* 0x0000006c786c7228 */ /* 0x000fc40000000000 */
[-C--:B------:R-:W-:Y:S01]  /*1c80*/  DFMA R162, R90, R72.reuse, RZ ;  /* 0x000000485aa2722b */ /* 0x080fe200000000ff */
[----:B------:R-:W4:Y:S01]  /*1c90*/  LDG.E.64.CONSTANT R120, desc[UR4][R158.64+0x138] ;  /* 0x000138049e787981 */ /* 0x000f22000c1e9b00 */
[-C--:B------:R-:W-:Y:S02]  /*1ca0*/  DFMA R132, R94, R72.reuse, RZ ;  /* 0x000000485e84722b */ /* 0x080fe400000000ff */
[-C--:B------:R-:W-:Y:S02]  /*1cb0*/  DFMA R160, R98, R72.reuse, RZ ;  /* 0x0000004862a0722b */ /* 0x080fe400000000ff */
[----:B------:R-:W-:Y:S02]  /*1cc0*/  DFMA R134, R102, R72, RZ ;  /* 0x000000486686722b */ /* 0x000fe400000000ff */
[-C--:B------:R-:W-:Y:S02]  /*1cd0*/  DFMA R162, R92, R74.reuse, R162 ;  /* 0x0000004a5ca2722b */ /* 0x080fe400000000a2 */
[----:B------:R-:W-:-:S02]  /*1ce0*/  DFMA R72, R96, R74, R132 ;  /* 0x0000004a6048722b */ /* 0x000fc40000000084 */
[-C--:B------:R-:W-:Y:S01]  /*1cf0*/  DFMA R160, R100, R74.reuse, R160 ;  /* 0x0000004a64a0722b */ /* 0x080fe200000000a0 */
[----:B------:R-:W4:Y:S01]  /*1d00*/  LDG.E.64.CONSTANT R132, desc[UR4][R158.64+0x1d8] ;  /* 0x0001d8049e847981 */ /* 0x000f22000c1e9b00 */
[----:B------:R-:W-:-:S03]  /*1d10*/  DFMA R74, R104, R74, R134 ;  /* 0x0000004a684a722b */ /* 0x000fc60000000086 */
[----:B------:R0:W4:Y:S02]  /*1d20*/  LDG.E.64.CONSTANT R134, desc[UR4][R158.64+0x1d0] ;  /* 0x0001d0049e867981 */ /* 0x000124000c1e9b00 */
[----:B0-----:R-:W-:-:S08]  /*1d30*/  DFMA R158, R14, R106, RZ ;  /* 0x0000006a0e9e722b */ /* 0x001fd000000000ff */
[----:B------:R-:W-:-:S08]  /*1d40*/  DFMA R158, R26, R108, R158 ;  /* 0x0000006c1a9e722b */ /* 0x000fd0000000009e */
[----:B------:R-:W-:-:S08]  /*1d50*/  DFMA R158, R38, R110, R158 ;  /* 0x0000006e269e722b */ /* 0x000fd0000000009e */
[----:B------:R-:W-:-:S08]  /*1d60*/  DFMA R158, R50, R112, R158 ;  /* 0x00000070329e722b */ /* 0x000fd0000000009e */
[----:B------:R-:W-:-:S08]  /*1d70*/  DFMA R158, R62, R114, R158 ;  /* 0x000000723e9e722b */ /* 0x000fd0000000009e */
[----:B------:R-:W-:Y:S02]  /*1d80*/  DFMA R158, R86, R116, R158 ;  /* 0x00000074569e722b */ /* 0x000fe4000000009e */
[----:B--2---:R-:W-:-:S08]  /*1d90*/  DFMA R74, R130, R76, R74 ;  /* 0x0000004c824a722b */ /* 0x004fd0000000004a */
[----:B---3--:R-:W-:Y:S02]  /*1da0*/  DFMA R74, R148, R78, R74 ;  /* 0x0000004e944a722b */ /* 0x008fe4000000004a */
[-C--:B----4-:R-:W-:Y:S02]  /*1db0*/  DFMA R160, R126, R76.reuse, R160 ;  /* 0x0000004c7ea0722b */ /* 0x090fe400000000a0 */
[----:B------:R-:W-:-:S06]  /*1dc0*/  DFMA R72, R122, R76, R72 ;  /* 0x0000004c7a48722b */ /* 0x000fcc0000000048 */
        /* <DEDUP_REMOVED lines=8> */
[----:B------:R-:W-:Y:S02]  /*1e50*/  DFMA R76, R6, R106, RZ ;  /* 0x0000006a064c722b */ /* 0x000fe400000000ff */
[----:B------:R-:W-:Y:S02]  /*1e60*/  DFMA R162, R146, R80, R162 ;  /* 0x0000005092a2722b */ /* 0x000fe400000000a2 */
[----:B------:R-:W-:Y:S02]  /*1e70*/  DMUL R156, R160, R156 ;  /* 0x0000009ca09c7228 */ /* 0x000fe40000000000 */
[----:B------:R-:W-:-:S02]  /*1e80*/  DFMA R80, R134, R80, R74 ;  /* 0x000000508650722b */ /* 0x000fc4000000004a */
[----:B------:R-:W-:Y:S02]  /*1e90*/  DFMA R78, R10, R106, RZ ;  /* 0x0000006a0a4e722b */ /* 0x000fe400000000ff */
[----:B------:R-:W-:Y:S02]  /*1ea0*/  DMUL R152, R72, R152 ;  /* 0x0000009848987228 */ /* 0x000fe40000000000 */
        /* <DEDUP_REMOVED lines=44> */
[----:B------:R-:W-:Y:S02]  /*2170*/  DMUL R150, R80, R150 ;  /* 0x0000009650967228 */ /* 0x000fe40000000000 */
        /* <DEDUP_REMOVED lines=10> */
[----:B------:R-:W-:Y:S01]  /*2220*/  DFMA R82, R132, R150, R156 ;  /* 0x000000968452722b */ /* 0x000fe2000000009c */
[----:B------:R0:W-:Y:S01]  /*2230*/  STS.128 [R4], R72 ;  /* 0x0000004804007388 */ /* 0x0001e20000000c00 */
[----:B------:R-:W-:Y:S03]  /*2240*/  BSSY.RECONVERGENT B0, `(.L_x_1601) ;  /* 0x0000051000007945 */ /* 0x000fe60003800200 */
[----:B------:R0:W-:Y:S04]  /*2250*/  STS.128 [R4+0x10], R76 ;  /* 0x0000104c04007388 */ /* 0x0001e80000000c00 */
[----:B------:R0:W-:Y:S01]  /*2260*/  STS.128 [R4+0x20], R80 ;  /* 0x0000205004007388 */ /* 0x0001e20000000c00 */
        /* <DEDUP_REMOVED lines=10> */
[----:B------:R-:W5:Y:S01]  /*2310*/  LDS.64 R72, [R3+0x280] ;  /* 0x0002800003487984 */ /* 0x000f620000000a00 */
[----:B-1----:R-:W-:-:S02]  /*2320*/  DFMA R4, R6, R154, RZ ;  /* 0x0000009a0604722b */ /* 0x002fc400000000ff */
[-C--:B------:R-:W-:Y:S02]  /*2330*/  DFMA R158, R8, R154.reuse, RZ ;  /* 0x0000009a089e722b */ /* 0x080fe400000000ff */
[----:B------:R-:W-:-:S04]  /*2340*/  DFMA R160, R10, R154, RZ ;  /* 0x0000009a0aa0722b */ /* 0x000fc800000000ff */
[-C--:B--2---:R-:W-:Y:S02]  /*2350*/  DFMA R4, R18, R152.reuse, R4 ;  /* 0x000000981204722b */ /* 0x084fe40000000004 */
[-C--:B------:R-:W-:Y:S02]  /*2360*/  DFMA R158, R20, R152.reuse, R158 ;  /* 0x00000098149e722b */ /* 0x080fe4000000009e */
[----:B------:R-:W-:-:S04]  /*2370*/  DFMA R160, R22, R152, R160 ;  /* 0x0000009816a0722b */ /* 0x000fc800000000a0 */
[-C--:B---3--:R-:W-:Y:S02]  /*2380*/  DFMA R4, R30, R150.reuse, R4 ;  /* 0x000000961e04722b */ /* 0x088fe40000000004 */
[-C--:B------:R-:W-:Y:S02]  /*2390*/  DFMA R158, R32, R150.reuse, R158 ;  /* 0x00000096209e722b */ /* 0x080fe4000000009e */
[----:B------:R-:W-:-:S04]  /*23a0*/  DFMA R160, R34, R150, R160 ;  /* 0x0000009622a0722b */ /* 0x000fc800000000a0 */
[-C--:B0-----:R-:W-:Y:S02]  /*23b0*/  DFMA R4, R42, R82.reuse, R4 ;  /* 0x000000522a04722b */ /* 0x081fe40000000004 */
[-C--:B------:R-:W-:Y:S02]  /*23c0*/  DFMA R158, R44, R82.reuse, R158 ;  /* 0x000000522c9e722b */ /* 0x080fe4000000009e */
[----:B------:R-:W-:-:S04]  /*23d0*/  DFMA R160, R46, R82, R160 ;  /* 0x000000522ea0722b */ /* 0x000fc800000000a0 */
[-C--:B----4-:R-:W-:Y:S02]  /*23e0*/  DFMA R156, R54, R80.reuse, R4 ;  /* 0x00000050369c722b */ /* 0x090fe40000000004 */
[----:B------:R-:W0:Y:S01]  /*23f0*/  LDS.64 R4, [R3+0x2d0] ;  /* 0x0002d00003047984 */ /* 0x000e220000000a00 */
[-C--:B------:R-:W-:Y:S02]  /*2400*/  DFMA R158, R56, R80.reuse, R158 ;  /* 0x00000050389e722b */ /* 0x080fe4000000009e */
[----:B------:R-:W-:-:S03]  /*2410*/  DFMA R160, R58, R80, R160 ;  /* 0x000000503aa0722b */ /* 0x000fc600000000a0 */
[----:B-----5:R-:W-:-:S03]  /*2420*/  DFMA R156, R66, R78, R156 ;  /* 0x0000004e429c722b */ /* 0x020fc6000000009c */
[-C--:B------:R-:W-:Y:S02]  /*2430*/  DFMA R158, R68, R78.reuse, R158 ;  /* 0x0000004e449e722b */ /* 0x080fe4000000009e */
[----:B------:R-:W-:-:S03]  /*2440*/  DFMA R160, R70, R78, R160 ;  /* 0x0000004e46a0722b */ /* 0x000fc600000000a0 */
[----:B------:R-:W-:-:S03]  /*2450*/  DFMA R156, R90, R76, R156 ;  /* 0x0000004c5a9c722b */ /* 0x000fc6000000009c */
[-C--:B------:R-:W-:Y:S02]  /*2460*/  DFMA R158, R92, R76.reuse, R158 ;  /* 0x0000004c5c9e722b */ /* 0x080fe4000000009e */
[----:B------:R-:W-:-:S03]  /*2470*/  DFMA R160, R118, R76, R160 ;  /* 0x0000004c76a0722b */ /* 0x000fc600000000a0 */
[----:B------:R-:W-:-:S03]  /*2480*/  DFMA R156, R94, R74, R156 ;  /* 0x0000004a5e9c722b */ /* 0x000fc6000000009c */
[-C--:B------:R-:W-:Y:S02]  /*2490*/  DFMA R158, R96, R74.reuse, R158 ;  /* 0x0000004a609e722b */ /* 0x080fe4000000009e */
[----:B------:R-:W-:-:S03]  /*24a0*/  DFMA R160, R122, R74, R160 ;  /* 0x0000004a7aa0722b */ /* 0x000fc600000000a0 */
[----:B------:R-:W-:-:S03]  /*24b0*/  DFMA R156, R98, R72, R156 ;  /* 0x00000048629c722b */ /* 0x000fc6000000009c */
[----:B------:R-:W-:-:S05]  /*24c0*/  DFMA R158, R100, R72, R158 ;  /* 0x00000048649e722b */ /* 0x000fca000000009e */
[----:B0-----:R-:W-:-:S07]  /*24d0*/  DFMA R156, R102, R4, R156 ;  /* 0x00000004669c722b */ /* 0x001fce000000009c */
[----:B------:R0:W-:Y:S02]  /*24e0*/  STS.64 [R3], R156 ;  /* 0x0000009c03007388 */ /* 0x0001e40000000a00 */
[----:B0-----:R-:W-:Y:S02]  /*24f0*/  DFMA R156, R126, R72, R160 ;  /* 0x000000487e9c722b */ /* 0x001fe400000000a0 */
[----:B------:R-:W-:Y:S02]  /*2500*/  DFMA R160, R104, R4, R158 ;  /* 0x0000000468a0722b */ /* 0x000fe4000000009e */
[----:B------:R-:W-:-:S04]  /*2510*/  DFMA R158, R12, R154, RZ ;  /* 0x0000009a0c9e722b */ /* 0x000fc800000000ff */
[----:B------:R-:W-:Y:S01]  /*2520*/  DFMA R162, R130, R4, R156 ;  /* 0x0000000482a2722b */ /* 0x000fe2000000009c */
[----:B------:R1:W-:Y:S01]  /*2530*/  STS.64 [R3+0x50], R160 ;  /* 0x000050a003007388 */ /* 0x0003e20000000a00 */
[-C--:B------:R-:W-:Y:S02]  /*2540*/  DFMA R156, R14, R154.reuse, RZ ;  /* 0x0000009a0e9c722b */ /* 0x080fe400000000ff */
[----:B------:R-:W-:Y:S02]  /*2550*/  DFMA R154, R16, R154, RZ ;  /* 0x0000009a109a722b */ /* 0x000fe400000000ff */
[-C--:B------:R-:W-:Y:S01]  /*2560*/  DFMA R158, R24, R152.reuse, R158 ;  /* 0x00000098189e722b */ /* 0x080fe2000000009e */
[----:B------:R1:W-:Y:S03]  /*2570*/  STS.64 [R3+0xa0], R162 ;  /* 0x0000a0a203007388 */ /* 0x0003e60000000a00 */
[----:B------:R-:W-:-:S02]  /*2580*/  DFMA R156, R26, R152, R156 ;  /* 0x000000981a9c722b */ /* 0x000fc4000000009c */
        /* <DEDUP_REMOVED lines=24> */
[----:B------:R-:W-:Y:S01]  /*2710*/  DFMA R154, R132, R4, R154 ;  /* 0x00000004849a722b */ /* 0x000fe2000000009a */
[----:B------:R1:W-:Y:S04]  /*2720*/  STS.64 [R3+0xf0], R158 ;  /* 0x0000f09e03007388 */ /* 0x0003e80000000a00 */
[----:B------:R1:W-:Y:S04]  /*2730*/  STS.64 [R3+0x140], R156 ;  /* 0x0001409c03007388 */ /* 0x0003e80000000a00 */
[----:B------:R1:W-:Y:S02]  /*2740*/  STS.64 [R3+0x190], R154 ;  /* 0x0001909a03007388 */ /* 0x0003e40000000a00 */
.L_x_1602:
[----:B------:R-:W-:Y:S05]  /*2750*/  BSYNC.RECONVERGENT B0 ;  /* 0x0000000000007941 */ /* 0x000fea0003800200 */
.L_x_1601:
[----:B-1----:R-:W1:Y:S01]  /*2760*/  S2R R3, SR_TID.X ;  /* 0x0000000000037919 */ /* 0x002e620000002100 */
[----:B------:R-:W-:Y:S01]  /*2770*/  BSSY.RECONVERGENT B0, `(.L_x_1603) ;  /* 0x000004a000007945 */ /* 0x000fe20003800200 */
[----:B------:R-:W-:Y:S01]  /*2780*/  BAR.SYNC.DEFER_BLOCKING 0x0 ;  /* 0x0000000000007b1d */ /* 0x000fe20000010000 */
[----:B-1----:R-:W-:-:S05]  /*2790*/  ISETP.GT.U32.OR P0, PT, R3, 0x23, P0 ;  /* 0x000000230300780c */ /* 0x002fca0000704470 */
[----:B------:R-:W-:Y:S08]  /*27a0*/  @P1 BRA `(.L_x_1604) ;  /* 0x0000000400181947 */ /* 0x000ff00003800000 */
[----:B0-----:R-:W0:Y:S04]  /*27b0*/  LDS.64 R76, [R2] ;  /* 0x00000000024c7984 */ /* 0x001e280000000a00 */
[----:B------:R-:W1:Y:S04]  /*27c0*/  LDS.64 R78, [R2+0x320] ;  /* 0x00032000024e7984 */ /* 0x000e680000000a00 */
[----:B------:R-:W2:Y:S04]  /*27d0*/  LDS.64 R74, [R2+0x640] ;  /* 0x00064000024a7984 */ /* 0x000ea80000000a00 */
[----:B------:R-:W3:Y:S04]  /*27e0*/  LDS.64 R72, [R2+0x960] ;  /* 0x0009600002487984 */ /* 0x000ee80000000a00 */
        /* <DEDUP_REMOVED lines=10> */
[-C--:B------:R-:W-:Y:S01]  /*2890*/  DFMA R80, R18, R78.reuse, R80 ;  /* 0x0000004e1250722b */ /* 0x080fe20000000050 */
[----:B------:R-:W1:Y:S01]  /*28a0*/  LDS.64 R8, [R2+0x12c0] ;  /* 0x0012c00002087984 */ /* 0x000e620000000a00 */
[-C--:B------:R-:W-:Y:S02]  /*28b0*/  DFMA R22, R22, R78.reuse, R10 ;  /* 0x0000004e1616722b */ /* 0x080fe4000000000a */
[-C--:B------:R-:W-:Y:S01]  /*28c0*/  DFMA R12, R24, R78.reuse, R12 ;  /* 0x0000004e180c722b */ /* 0x080fe2000000000c */
[----:B------:R-:W5:Y:S01]  /*28d0*/  LDS.64 R10, [R2+0x15e0] ;  /* 0x0015e000020a7984 */ /* 0x000f620000000a00 */
[-C--:B------:R-:W-:Y:S02]  /*28e0*/  DFMA R14, R26, R78.reuse, R14 ;  /* 0x0000004e1a0e722b */ /* 0x080fe4000000000e */
[----:B------:R-:W-:Y:S02]  /*28f0*/  DFMA R16, R28, R78, R16 ;  /* 0x0000004e1c10722b */ /* 0x000fe40000000010 */
[----:B--2---:R-:W-:-:S02]  /*2900*/  DFMA R80, R30, R74, R80 ;  /* 0x0000004a1e50722b */ /* 0x004fc40000000050 */
[-C--:B------:R-:W-:Y:S02]  /*2910*/  DFMA R20, R32, R74.reuse, R20 ;  /* 0x0000004a2014722b */ /* 0x080fe40000000014 */
[-C--:B------:R-:W-:Y:S02]  /*2920*/  DFMA R22, R34, R74.reuse, R22 ;  /* 0x0000004a2216722b */ /* 0x080fe40000000016 */
[-C--:B------:R-:W-:Y:S02]  /*2930*/  DFMA R36, R36, R74.reuse, R12 ;  /* 0x0000004a2424722b */ /* 0x080fe4000000000c */
[-C--:B------:R-:W-:Y:S01]  /*2940*/  DFMA R14, R38, R74.reuse, R14 ;  /* 0x0000004a260e722b */ /* 0x080fe2000000000e */
[----:B------:R-:W2:Y:S01]  /*2950*/  LDS.64 R12, [R2+0x1900] ;  /* 0x00190000020c7984 */ /* 0x000ea20000000a00 */
[----:B------:R-:W-:Y:S02]  /*2960*/  DFMA R16, R40, R74, R16 ;  /* 0x0000004a2810722b */ /* 0x000fe40000000010 */
[----:B---3--:R-:W-:-:S02]  /*2970*/  DFMA R80, R42, R72, R80 ;  /* 0x000000482a50722b */ /* 0x008fc40000000050 */
        /* <DEDUP_REMOVED lines=22> */
[----:B------:R-:W-:Y:S02]  /*2ae0*/  DFMA R16, R140, R8, R16 ;  /* 0x000000088c10722b */ /* 0x000fe40000000010 */
[----:B-----5:R-:W-:-:S02]  /*2af0*/  DFMA R80, R94, R10, R80 ;  /* 0x0000000a5e50722b */ /* 0x020fc40000000050 */
        /* <DEDUP_REMOVED lines=16> */
[----:B------:R-:W-:-:S11]  /*2c00*/  DFMA R116, R132, R116, R16 ;  /* 0x000000748474722b */ /* 0x000fd60000000010 */
.L_x_1604:
[----:B------:R-:W-:Y:S05]  /*2c10*/  BSYNC.RECONVERGENT B0 ;  /* 0x0000000000007941 */ /* 0x000fea0003800200 */
.L_x_1603:
        /* <DEDUP_REMOVED lines=12> */
.L_x_1605:
        /* <DEDUP_REMOVED lines=10> */
.L_x_3089:


//--------------------- .text._Z30massMatrixMultiplyGlobalKernelILi6ELi10ELi1EEviPKdS1_S1_S1_Pd --------------------------
	.section	.text._Z30massMatrixMultiplyGlobalKernelILi6ELi10ELi1EEviPKdS1_S1_S1_Pd,"ax",@progbits
	.align	128
        .global         _Z30massMatrixMultiplyGlobalKernelILi6ELi10ELi1EEviPKdS1_S1_S1_Pd
        .type           _Z30massMatrixMultiplyGlobalKernelILi6ELi10ELi1EEviPKdS1_S1_S1_Pd,@function
        .size           _Z30massMatrixMultiplyGlobalKernelILi6ELi10ELi1EEviPKdS1_S1_S1_Pd,(.L_x_3090 - _Z30massMatrixMultiplyGlobalKernelILi6ELi10ELi1EEviPKdS1_S1_S1_Pd)
        .other          _Z30massMatrixMultiplyGlobalKernelILi6ELi10ELi1EEviPKdS1_S1_S1_Pd,@"STO_CUDA_ENTRY STV_DEFAULT"
_Z30massMatrixMultiplyGlobalKernelILi6ELi10ELi1EEviPKdS1_S1_S1_Pd:
.text._Z30massMatrixMultiplyGlobalKernelILi6ELi10ELi1EEviPKdS1_S1_S1_Pd:
        /* <DEDUP_REMOVED lines=30> */
[----:B------:R-:W-:Y:S02]  /*01e0*/  SHF.R.U32.HI R30, RZ, 0x12, R30 ;  /* 0x00000012ff1e7819 */ /* 0x000fe4000001161e */
[----:B------:R-:W-:Y:S02]  /*01f0*/  SHF.R.U32.HI R38, RZ, 0x10, R38 ;  /* 0x00000010ff267819 */ /* 0x000fe40000011626 */
[----:B------:R-:W-:Y:S01]  /*0200*/  PRMT R37, R30, 0x9910, RZ ;  /* 0x000099101e257816 */ /* 0x000fe200000000ff */
[----:B------:R-:W-:Y:S01]  /*0210*/  IMAD R30, R36, 0xab, RZ ;  /* 0x000000ab241e7824 */ /* 0x000fe200078e02ff */
[----:B------:R-:W-:Y:S01]  /*0220*/  PRMT R41, R38, 0x9910, RZ ;  /* 0x0000991026297816 */ /* 0x000fe200000000ff */
[----:B------:R-:W-:Y:S01]  /*0230*/  BAR.SYNC.DEFER_BLOCKING 0x0 ;  /* 0x0000000000007b1d */ /* 0x000fe20000010000 */
[C---:B------:R-:W-:Y:S01]  /*0240*/  ISETP.GT.U32.AND P1, PT, R46.reuse, 0x23, PT ;  /* 0x000000232e00780c */ /* 0x040fe20003f24070 */
[----:B------:R-:W-:Y:S01]  /*0250*/  IMAD.MOV.U32 R36, RZ, RZ, R37 ;  /* 0x000000ffff247224 */ /* 0x000fe200078e0025 */
[----:B------:R-:W-:Y:S01]  /*0260*/  ISETP.GT.U32.AND P2, PT, R46, 0x3b, PT ;  /* 0x0000003b2e00780c */ /* 0x000fe20003f44070 */
[----:B-1----:R-:W-:Y:S01]  /*0270*/  VIADD R0, R42, UR6 ;  /* 0x000000062a007c36 */ /* 0x002fe20008000000 */
[----:B--2---:R-:W-:-:S04]  /*0280*/  LEA R31, R40, R31, 0x18 ;  /* 0x0000001f281f7211 */ /* 0x004fc800078ec0ff */
[----:B---3--:R-:W-:Y:S02]  /*0290*/  ISETP.LT.AND P0, PT, R0, UR7, !P0 ;  /* 0x0000000700007c0c */ /* 0x008fe4000c701270 */
[----:B------:R-:W-:Y:S01]  /*02a0*/  LOP3.LUT R40, R30, 0xffff, RZ, 0xc0, !PT ;  /* 0x0000ffff1e287812 */ /* 0x000fe200078ec0ff */
[----:B------:R-:W-:Y:S02]  /*02b0*/  IMAD R30, R36, 0x6, RZ ;  /* 0x00000006241e7824 */ /* 0x000fe400078e02ff */
[----:B------:R-:W1:Y:S01]  /*02c0*/  LDC.64 R36, c[0x0][0x388] ;  /* 0x0000e200ff247b82 */ /* 0x000e620000000a00 */
[----:B------:R-:W-:Y:S01]  /*02d0*/  IMAD R39, R42, 0x1f40, R31 ;  /* 0x00001f402a277824 */ /* 0x000fe200078e021f */
[----:B------:R-:W-:Y:S02]  /*02e0*/  SHF.R.U32.HI R40, RZ, 0xa, R40 ;  /* 0x0000000aff287819 */ /* 0x000fe40000011628 */
[----:B------:R-:W-:Y:S01]  /*02f0*/  IADD3 R31, PT, PT, RZ, -R30, RZ ;  /* 0x8000001eff1f7210 */ /* 0x000fe20007ffe0ff */
[----:B------:R-:W-:Y:S01]  /*0300*/  IMAD R30, R41, 0xa, RZ ;  /* 0x0000000a291e7824 */ /* 0x000fe200078e02ff */
[----:B------:R-:W-:-:S02]  /*0310*/  LOP3.LUT R40, R40, 0xffff, RZ, 0xc0, !PT ;  /* 0x0000ffff28287812 */ /* 0x000fc400078ec0ff */
[----:B------:R-:W2:Y:S01]  /*0320*/  @P0 LDC.64 R44, c[0x0][0x3a0] ;  /* 0x0000e800ff2c0b82 */ /* 0x000ea20000000a00 */
[----:B------:R-:W-:Y:S01]  /*0330*/  PRMT R41, R31, 0x7710, RZ ;  /* 0x000077101f297816 */ /* 0x000fe200000000ff */
[----:B------:R-:W-:Y:S02]  /*0340*/  IMAD.MOV R42, RZ, RZ, -R30 ;  /* 0x000000ffff2a7224 */ /* 0x000fe400078e0a1e */
[----:B------:R-:W-:Y:S01]  /*0350*/  IMAD R31, R40, 0x50, R39 ;  /* 0x00000050281f7824 */ /* 0x000fe200078e0227 */
[----:B------:R-:W-:Y:S01]  /*0360*/  IADD3 R30, PT, PT, R41, R46, RZ ;  /* 0x0000002e291e7210 */ /* 0x000fe20007ffe0ff */
[----:B------:R-:W-:Y:S01]  /*0370*/  @P0 IMAD R43, R0, 0xd8, R46 ;  /* 0x000000d8002b0824 */ /* 0x000fe200078e022e */
[----:B------:R-:W-:Y:S01]  /*0380*/  PRMT R41, R42, 0x7710, RZ ;  /* 0x000077102a297816 */ /* 0x000fe200000000ff */
[----:B------:R-:W-:Y:S01]  /*0390*/  IMAD R40, R40, 0x2d0, R31 ;  /* 0x000002d028287824 */ /* 0x000fe200078e021f */
        /* <DEDUP_REMOVED lines=55> */
[----:B------:R-:W-:Y:S02]  /*0710*/  DFMA R50, R104, R50, RZ ;  /* 0x000000326832722b */ /* 0x000fe400000000ff */
[----:B------:R-:W-:-:S02]  /*0720*/  DFMA R54, R72, R54, RZ ;  /* 0x000000364836722b */ /* 0x000fc400000000ff */
[C---:B------:R-:W-:Y:S02]  /*0730*/  DFMA R46, R72.reuse, R46, RZ ;  /* 0x0000002e482e722b */ /* 0x040fe400000000ff */
[C---:B------:R-:W-:Y:S02]  /*0740*/  DFMA R44, R72.reuse, R44, RZ ;  /* 0x0000002c482c722b */ /* 0x040fe400000000ff */
[----:B------:R-:W-:Y:S02]  /*0750*/  DFMA R52, R72, R52, RZ ;  /* 0x000000344834722b */ /* 0x000fe400000000ff */
        /* <DEDUP_REMOVED lines=40> */
.L_x_1607:
[----:B------:R-:W-:Y:S05]  /*09e0*/  BSYNC.RECONVERGENT B0 ;  /* 0x0000000000007941 */ /* 0x000fea0003800200 */
.L_x_1606:
[----:B------:R-:W-:Y:S01]  /*09f0*/  BAR.SYNC.DEFER_BLOCKING 0x0 ;  /* 0x0000000000007b1d */ /* 0x000fe20000010000 */
[----:B------:R-:W-:-:S05]  /*0a00*/  MOV R40, 0x9 ;  /* 0x0000000900287802 */ /* 0x000fca0000000f00 */
[----:B------:R-:W-:Y:S04]  /*0a10*/  BSSY.RECONVERGENT B0, `(.L_x_1608) ;  /* 0x0000060000007945 */ /* 0x000fe80003800200 */
[----:B------:R-:W-:Y:S05]  /*0a20*/  @P2 BRA `(.L_x_1609) ;  /* 0x0000000400782947 */ /* 0x000fea0003800000 */
[----:B0-----:R-:W0:Y:S01]  /*0a30*/  LDC.64 R46, c[0x0][0x390] ;  /* 0x0000e400ff2e7b82 */ /* 0x001e220000000a00 */
[----:B------:R-:W-:Y:S04]  /*0a40*/  LDS.64 R114, [R31+0x190] ;  /* 0x000190001f727984 */ /* 0x000fe80000000a00 */
[----:B------:R-:W-:Y:S03]  /*0a50*/  LDS.64 R60, [R31+0x50] ;  /* 0x000050001f3c7984 */ /* 0x000fe60000000a00 */
[----:B------:R-:W1:Y:S01]  /*0a60*/  LDC.64 R116, c[0x0][0x398] ;  /* 0x0000e600ff747b82 */ /* 0x000e620000000a00 */
[----:B------:R-:W-:Y:S04]  /*0a70*/  LDS.64 R112, [R31+0x140] ;  /* 0x000140001f707984 */ /* 0x000fe80000000a00 */
[----:B------:R-:W-:Y:S04]  /*0a80*/  LDS.64 R98, [R31+0xa0] ;  /* 0x0000a0001f627984 */ /* 0x000fe80000000a00 */
[----:B------:R-:W-:Y:S04]  /*0a90*/  LDS.64 R100, [R31+0xf0] ;  /* 0x0000f0001f647984 */ /* 0x000fe80000000a00 */
[----:B0-----:R-:W2:Y:S04]  /*0aa0*/  LDG.E.64.CONSTANT R86, desc[UR4][R46.64] ;  /* 0x000000042e567981 */ /* 0x001ea8000c1e9b00 */
[----:B------:R-:W3:Y:S04]  /*0ab0*/  LDG.E.64.CONSTANT R102, desc[UR4][R46.64+0x48] ;  /* 0x000048042e667981 */ /* 0x000ee8000c1e9b00 */
        /* <DEDUP_REMOVED lines=28> */
[----:B0-----:R-:W0:Y:S02]  /*0c80*/  LDS.64 R46, [R31] ;  /* 0x000000001f2e7984 */ /* 0x001e240000000a00 */
[----:B0-----:R-:W-:-:S02]  /*0c90*/  DADD R106, R46, R114 ;  /* 0x000000002e6a7229 */ /* 0x001fc40000000072 */
[----:B------:R-:W-:-:S06]  /*0ca0*/  DADD R46, R46, -R114 ;  /* 0x000000002e2e7229 */ /* 0x000fcc0000000872 */
[-C--:B--2---:R-:W-:Y:S02]  /*0cb0*/  DFMA R114, R86, R106.reuse, RZ ;  /* 0x0000006a5672722b */ /* 0x084fe400000000ff */
[C-C-:B------:R-:W-:Y:S02]  /*0cc0*/  DADD R86, R60.reuse, R112.reuse ;  /* 0x000000003c567229 */ /* 0x140fe40000000070 */
[----:B------:R-:W-:Y:S02]  /*0cd0*/  DADD R60, R60, -R112 ;  /* 0x000000003c3c7229 */ /* 0x000fe40000000870 */
[----:B---3--:R-:W-:Y:S02]  /*0ce0*/  DFMA R112, R102, R106, RZ ;  /* 0x0000006a6670722b */ /* 0x008fe400000000ff */
[----:B------:R-:W-:Y:S02]  /*0cf0*/  DADD R102, R98, R100 ;  /* 0x0000000062667229 */ /* 0x000fe40000000064 */
[----:B----4-:R-:W-:-:S02]  /*0d00*/  DFMA R50, R50, R86, R114 ;  /* 0x000000563232722b */ /* 0x010fc40000000072 */
[----:B------:R-:W-:-:S06]  /*0d10*/  DFMA R96, R96, R46, RZ ;  /* 0x0000002e6060722b */ /* 0x000fcc00000000ff */
[----:B------:R-:W-:Y:S02]  /*0d20*/  DFMA R50, R82, R102, R50 ;  /* 0x000000665232722b */ /* 0x000fe40000000032 */
        /* <DEDUP_REMOVED lines=46> */
.L_x_1609:
[----:B------:R-:W-:Y:S05]  /*1010*/  BSYNC.RECONVERGENT B0 ;  /* 0x0000000000007941 */ /* 0x000fea0003800200 */
.L_x_1608:
        /* <DEDUP_REMOVED lines=36> */
[----:B0-----:R-:W0:Y:S04]  /*1260*/  LDS.128 R32, [R93+0x20] ;  /* 0x000020005d207984 */ /* 0x001e280000000c00 */
[----:B------:R-:W1:Y:S01]  /*1270*/  LDS.128 R40, [R93+0x10] ;  /* 0x000010005d287984 */ /* 0x000e620000000c00 */
[----:B0-----:R-:W-:-:S02]  /*1280*/  DADD R98, R36, R34 ;  /* 0x0000000024627229 */ /* 0x001fc40000000022 */
[----:B------:R-:W-:Y:S02]  /*1290*/  DADD R100, R36, -R34 ;  /* 0x0000000024647229 */ /* 0x000fe40000000822 */
[C-C-:B------:R-:W-:Y:S02]  /*12a0*/  DADD R34, R38.reuse, R32.reuse ;  /* 0x0000000026227229 */ /* 0x140fe40000000020 */
[----:B------:R-:W-:Y:S02]  /*12b0*/  DADD R38, R38, -R32 ;  /* 0x0000000026267229 */ /* 0x000fe40000000820 */
[C-C-:B-1----:R-:W-:Y:S02]  /*12c0*/  DADD R32, R40.reuse, R42.reuse ;  /* 0x0000000028207229 */ /* 0x142fe4000000002a */
[----:B------:R-:W-:Y:S02]  /*12d0*/  DADD R40, R40, -R42 ;  /* 0x0000000028287229 */ /* 0x000fe4000000082a */
[----:B-----5:R-:W-:-:S02]  /*12e0*/  DFMA R36, R2, R98, RZ ;  /* 0x000000620224722b */ /* 0x020fc400000000ff */
        /* <DEDUP_REMOVED lines=13> */
[----:B--2---:R-:W-:Y:S02]  /*13c0*/  DFMA R42, R44, R32, R106 ;  /* 0x000000202c2a722b */ /* 0x004fe4000000006a */
[----:B---3--:R-:W-:Y:S02]  /*13d0*/  DFMA R106, R46, R40, R104 ;  /* 0x000000282e6a722b */ /* 0x008fe40000000068 */
[----:B----4-:R-:W-:Y:S02]  /*13e0*/  DFMA R104, R48, R32, R108 ;  /* 0x000000203068722b */ /* 0x010fe4000000006c */
[----:B------:R-:W-:Y:S02]  /*13f0*/  DFMA R108, R50, R40, R110 ;  /* 0x00000028326c722b */ /* 0x000fe4000000006e */
[----:B------:R-:W-:-:S02]  /*1400*/  DADD R110, R36, R102 ;  /* 0x00000000246e7229 */ /* 0x000fc40000000066 */
[----:B------:R-:W-:Y:S02]  /*1410*/  DADD R102, R36, -R102 ;  /* 0x0000000024667229 */ /* 0x000fe40000000866 */
[----:B------:R-:W-:-:S04]  /*1420*/  DADD R112, R42, R106 ;  /* 0x000000002a707229 */ /* 0x000fc8000000006a */
[----:B------:R-:W-:Y:S02]  /*1430*/  DMUL R36, R96, R110 ;  /* 0x0000006e60247228 */ /* 0x000fe40000000000 */
[----:B------:R-:W-:Y:S02]  /*1440*/  DADD R106, R42, -R106 ;  /* 0x000000002a6a7229 */ /* 0x000fe4000000086a */
[----:B------:R-:W-:Y:S02]  /*1450*/  DMUL R94, R94, R112 ;  /* 0x000000705e5e7228 */ /* 0x000fe40000000000 */
[----:B------:R-:W-:Y:S02]  /*1460*/  DADD R114, R104, R108 ;  /* 0x0000000068727229 */ /* 0x000fe4000000006c */
[----:B------:R-:W-:Y:S02]  /*1470*/  DFMA R96, R80, R102, R36 ;  /* 0x000000665060722b */ /* 0x000fe40000000024 */
[----:B------:R-:W-:-:S02]  /*1480*/  DADD R42, R104, -R108 ;  /* 0x00000000682a7229 */ /* 0x000fc4000000086c */
[----:B------:R-:W-:Y:S02]  /*1490*/  DFMA R80, R80, -R102, R36 ;  /* 0x800000665050722b */ /* 0x000fe40000000024 */
[----:B------:R-:W-:Y:S02]  /*14a0*/  DFMA R104, R70, R98, RZ ;  /* 0x000000624668722b */ /* 0x000fe400000000ff */
[----:B------:R-:W-:Y:S02]  /*14b0*/  DFMA R102, R66, R100, RZ ;  /* 0x000000644266722b */ /* 0x000fe400000000ff */
[----:B------:R-:W-:Y:S02]  /*14c0*/  DFMA R108, R68, R98, RZ ;  /* 0x00000062446c722b */ /* 0x000fe400000000ff */
[----:B------:R-:W-:Y:S02]  /*14d0*/  DFMA R110, R64, R100, RZ ;  /* 0x00000064406e722b */ /* 0x000fe400000000ff */
[----:B------:R-:W-:-:S02]  /*14e0*/  DFMA R98, R76, R106, R94 ;  /* 0x0000006a4c62722b */ /* 0x000fc4000000005e */
[----:B------:R-:W-:Y:S02]  /*14f0*/  DFMA R76, R76, -R106, R94 ;  /* 0x8000006a4c4c722b */ /* 0x000fe4000000005e */
[----:B------:R-:W-:Y:S02]  /*1500*/  DFMA R104, R62, R34, R104 ;  /* 0x000000223e68722b */ /* 0x000fe40000000068 */
[----:B------:R-:W-:Y:S02]  /*1510*/  DFMA R106, R58, R38, R102 ;  /* 0x000000263a6a722b */ /* 0x000fe40000000066 */
[----:B------:R-:W-:Y:S02]  /*1520*/  DFMA R112, R6, R96, RZ ;  /* 0x000000600670722b */ /* 0x000fe400000000ff */
[----:B------:R-:W-:Y:S02]  /*1530*/  DFMA R102, R56, R38, R110 ;  /* 0x000000263866722b */ /* 0x000fe4000000006e */
[----:B------:R-:W-:-:S02]  /*1540*/  DFMA R38, R2, R96, RZ ;  /* 0x000000600226722b */ /* 0x000fc400000000ff */
[----:B------:R-:W-:Y:S02]  /*1550*/  DFMA R100, R60, R34, R108 ;  /* 0x000000223c64722b */ /* 0x000fe4000000006c */
[----:B------:R-:W-:Y:S02]  /*1560*/  DFMA R110, R4, R96, RZ ;  /* 0x00000060046e722b */ /* 0x000fe400000000ff */
[----:B------:R-:W-:Y:S02]  /*1570*/  DFMA R34, R54, R32, R104 ;  /* 0x000000203622722b */ /* 0x000fe40000000068 */
[----:B------:R-:W-:Y:S02]  /*1580*/  DFMA R96, R52, R40, R106 ;  /* 0x000000283460722b */ /* 0x000fe4000000006a */
[----:B------:R-:W-:Y:S02]  /*1590*/  DFMA R104, R18, R80, RZ ;  /* 0x000000501268722b */ /* 0x000fe400000000ff */
[----:B------:R-:W-:-:S02]  /*15a0*/  DMUL R78, R78, R114 ;  /* 0x000000724e4e7228 */ /* 0x000fc40000000000 */
[-C--:B------:R-:W-:Y:S02]  /*15b0*/  DFMA R108, R16, R80.reuse, RZ ;  /* 0x00000050106c722b */ /* 0x080fe400000000ff */
[----:B------:R-:W-:Y:S02]  /*15c0*/  DFMA R106, R20, R80, RZ ;  /* 0x00000050146a722b */ /* 0x000fe400000000ff */
[-C--:B------:R-:W-:Y:S02]  /*15d0*/  DFMA R80, R8, R98.reuse, R38 ;  /* 0x000000620850722b */ /* 0x080fe40000000026 */
[----:B------:R-:W-:Y:S02]  /*15e0*/  DFMA R38, R10, R98, R110 ;  /* 0x000000620a26722b */ /* 0x000fe4000000006e */
[----:B------:R-:W-:Y:S02]  /*15f0*/  DFMA R100, R72, R32, R100 ;  /* 0x000000204864722b */ /* 0x000fe40000000064 */
[----:B------:R-:W-:-:S02]  /*1600*/  DFMA R102, R74, R40, R102 ;  /* 0x000000284a66722b */ /* 0x000fc40000000066 */
[----:B------:R-:W-:Y:S02]  /*1610*/  DADD R110, R34, R96 ;  /* 0x00000000226e7229 */ /* 0x000fe40000000060 */
[----:B------:R-:W-:Y:S02]  /*1620*/  DFMA R40, R24, R76, R104 ;  /* 0x0000004c1828722b */ /* 0x000fe40000000068 */
[CCC-:B------:R-:W-:Y:S02]  /*1630*/  DFMA R104, R84.reuse, R42.reuse, R78.reuse ;  /* 0x0000002a5468722b */ /* 0x1c0fe4000000004e */
[----:B------:R-:W-:Y:S02]  /*1640*/  DFMA R42, R84, -R42, R78 ;  /* 0x8000002a542a722b */ /* 0x000fe4000000004e */
[----:B------:R-:W-:Y:S02]  /*1650*/  DADD R84, R100, -R102 ;  /* 0x0000000064547229 */ /* 0x000fe40000000866 */
[----:B------:R-:W-:-:S02]  /*1660*/  DFMA R98, R44, R98, R112 ;  /* 0x000000622c62722b */ /* 0x000fc40000000070 */
[----:B------:R-:W-:Y:S02]  /*1670*/  DFMA R32, R22, R76, R108 ;  /* 0x0000004c1620722b */ /* 0x000fe4000000006c */
[----:B------:R-:W-:Y:S02]  /*1680*/  DADD R34, R34, -R96 ;  /* 0x0000000022227229 */ /* 0x000fe40000000860 */
[----:B------:R-:W-:Y:S02]  /*1690*/  DMUL R86, R86, R110 ;  /* 0x0000006e56567228 */ /* 0x000fe40000000000 */
[----:B------:R-:W-:Y:S02]  /*16a0*/  DADD R100, R100, R102 ;  /* 0x0000000064647229 */ /* 0x000fe40000000066 */
[----:B------:R-:W-:Y:S02]  /*16b0*/  DFMA R76, R46, R76, R106 ;  /* 0x0000004c2e4c722b */ /* 0x000fe4000000006a */
[----:B------:R-:W-:-:S02]  /*16c0*/  DFMA R96, R14, R104, R38 ;  /* 0x000000680e60722b */ /* 0x000fc40000000026 */
[-C--:B------:R-:W-:Y:S02]  /*16d0*/  DFMA R80, R12, R104.reuse, R80 ;  /* 0x000000680c50722b */ /* 0x080fe40000000050 */
[----:B------:R-:W-:Y:S02]  /*16e0*/  DFMA R98, R48, R104, R98 ;  /* 0x000000683062722b */ /* 0x000fe40000000062 */
[----:B------:R-:W-:Y:S02]  /*16f0*/  DMUL R90, R90, R84 ;  /* 0x000000545a5a7228 */ /* 0x000fe40000000000 */
[----:B------:R-:W-:Y:S02]  /*1700*/  DFMA R38, R88, R34, R86 ;  /* 0x000000225826722b */ /* 0x000fe40000000056 */
[----:B------:R-:W-:Y:S02]  /*1710*/  DMUL R82, R82, R100 ;  /* 0x0000006452527228 */ /* 0x000fe40000000000 */
[----:B------:R-:W-:-:S02]  /*1720*/  DFMA R84, R26, R42, R32 ;  /* 0x0000002a1a54722b */ /* 0x000fc40000000020 */
[-C--:B------:R-:W-:Y:S02]  /*1730*/  DFMA R40, R28, R42.reuse, R40 ;  /* 0x0000002a1c28722b */ /* 0x080fe40000000028 */
[----:B------:R-:W-:Y:S02]  /*1740*/  DFMA R76, R50, R42, R76 ;  /* 0x0000002a324c722b */ /* 0x000fe4000000004c */
[----:B------:R-:W-:Y:S02]  /*1750*/  DFMA R34, R88, -R34, R86 ;  /* 0x800000225822722b */ /* 0x000fe40000000056 */
[-C--:B------:R-:W-:Y:S02]  /*1760*/  DFMA R80, R70, R38.reuse, R80 ;  /* 0x000000264650722b */ /* 0x080fe40000000050 */
[-C--:B------:R-:W-:Y:S02]  /*1770*/  DFMA R96, R62, R38.reuse, R96 ;  /* 0x000000263e60722b */ /* 0x080fe40000000060 */
[----:B------:R-:W-:-:S02]  /*1780*/  DFMA R98, R54, R38, R98 ;  /* 0x000000263662722b */ /* 0x000fc40000000062 */
[C-C-:B------:R-:W-:Y:S02]  /*1790*/  DADD R32, R90.reuse, R82.reuse ;  /* 0x000000005a207229 */ /* 0x140fe40000000052 */
[----:B------:R-:W-:Y:S02]  /*17a0*/  DADD R38, -R90, R82 ;  /* 0x000000005a267229 */ /* 0x000fe40000000152 */
        /* <DEDUP_REMOVED lines=8> */
[----:B------:R-:W-:-:S04]  /*1830*/  DFMA R40, R56, R38, R40 ;  /* 0x000000263828722b */ /* 0x000fc80000000028 */
[----:B------:R-:W-:Y:S02]  /*1840*/  DADD R34, R32, -R76 ;  /* 0x0000000020227229 */ /* 0x000fe4000000084c */
[----:B------:R-:W-:Y:S01]  /*1850*/  DADD R38, R80, -R84 ;  /* 0x0000000050267229 */ /* 0x000fe20000000854 */
[----:B------:R-:W-:Y:S06]  /*1860*/  BAR.SYNC.DEFER_BLOCKING 0x0 ;  /* 0x0000000000007b1d */ /* 0x000fec0000010000 */
[----:B------:R-:W-:Y:S02]  /*1870*/  DADD R42, R96, -R40 ;  /* 0x00000000602a7229 */ /* 0x000fe40000000828 */
[----:B------:R-:W-:-:S02]  /*1880*/  DADD R32, R32, R76 ;  /* 0x0000000020207229 */ /* 0x000fc4000000004c */
[----:B------:R-:W-:Y:S02]  /*1890*/  DADD R80, R80, R84 ;  /* 0x0000000050507229 */ /* 0x000fe40000000054 */
[----:B------:R-:W-:Y:S01]  /*18a0*/  DADD R40, R96, R40 ;  /* 0x0000000060287229 */ /* 0x000fe20000000028 */
[----:B------:R-:W-:Y:S02]  /*18b0*/  BSSY.RECONVERGENT B0, `(.L_x_1610) ;  /* 0x0000046000007945 */ /* 0x000fe40003800200 */
[----:B------:R0:W-:Y:S04]  /*18c0*/  STS.128 [R93+0x10], R32 ;  /* 0x000010205d007388 */ /* 0x0001e80000000c00 */
[----:B------:R0:W-:Y:S04]  /*18d0*/  STS.64 [R93+0x28], R38 ;  /* 0x000028265d007388 */ /* 0x0001e80000000a00 */
[----:B------:R0:W-:Y:S04]  /*18e0*/  STS.64 [R93], R80 ;  /* 0x000000505d007388 */ /* 0x0001e80000000a00 */
        /* <DEDUP_REMOVED lines=16> */
[----:B-1----:R-:W-:-:S04]  /*19f0*/  DADD R84, R92, R96 ;  /* 0x000000005c547229 */ /* 0x002fc80000000060 */
[-C--:B------:R-:W-:Y:S02]  /*1a00*/  DFMA R98, R2, R88.reuse, RZ ;  /* 0x000000580262722b */ /* 0x080fe400000000ff */
[-C--:B------:R-:W-:Y:S02]  /*1a10*/  DFMA R100, R4, R88.reuse, RZ ;  /* 0x000000580464722b */ /* 0x080fe400000000ff */
[----:B------:R-:W-:Y:S02]  /*1a20*/  DFMA R102, R6, R88, RZ ;  /* 0x000000580666722b */ /* 0x000fe400000000ff */
[----:B------:R-:W-:Y:S02]  /*1a30*/  DADD R92, R92, -R96 ;  /* 0x000000005c5c7229 */ /* 0x000fe40000000860 */
        /* <DEDUP_REMOVED lines=8> */
[-C--:B------:R-:W-:Y:S02]  /*1ac0*/  DFMA R88, R22, R92.reuse, R88 ;  /* 0x0000005c1658722b */ /* 0x080fe40000000058 */
[-C--:B------:R-:W-:Y:S02]  /*1ad0*/  DFMA R96, R24, R92.reuse, R96 ;  /* 0x0000005c1860722b */ /* 0x080fe40000000060 */
[----:B------:R-:W-:Y:S02]  /*1ae0*/  DFMA R104, R46, R92, R104 ;  /* 0x0000005c2e68722b */ /* 0x000fe40000000068 */
[----:B---3--:R-:W-:Y:S02]  /*1af0*/  DADD R76, R40, R38 ;  /* 0x00000000284c7229 */ /* 0x008fe40000000026 */
[-C--:B------:R-:W-:Y:S02]  /*1b00*/  DFMA R98, R12, R80.reuse, R98 ;  /* 0x000000500c62722b */ /* 0x080fe40000000062 */
[----:B------:R-:W-:-:S02]  /*1b10*/  DFMA R100, R14, R80, R100 ;  /* 0x000000500e64722b */ /* 0x000fc40000000064 */
[----:B------:R-:W-:Y:S02]  /*1b20*/  DFMA R102, R48, R80, R102 ;  /* 0x000000503066722b */ /* 0x000fe40000000066 */
[-C--:B------:R-:W-:Y:S02]  /*1b30*/  DFMA R88, R26, R42.reuse, R88 ;  /* 0x0000002a1a58722b */ /* 0x080fe40000000058 */
[-C--:B------:R-:W-:Y:S02]  /*1b40*/  DFMA R96, R28, R42.reuse, R96 ;  /* 0x0000002a1c60722b */ /* 0x080fe40000000060 */
[----:B------:R-:W-:Y:S02]  /*1b50*/  DFMA R104, R50, R42, R104 ;  /* 0x0000002a3268722b */ /* 0x000fe40000000068 */
[----:B------:R-:W-:Y:S02]  /*1b60*/  DADD R38, R40, -R38 ;  /* 0x0000000028267229 */ /* 0x000fe40000000826 */
[----:B----4-:R-:W-:-:S02]  /*1b70*/  DADD R40, R32, R34 ;  /* 0x0000000020287229 */ /* 0x010fc40000000022 */
[-C--:B------:R-:W-:Y:S02]  /*1b80*/  DFMA R98, R70, R76.reuse, R98 ;  /* 0x0000004c4662722b */ /* 0x080fe40000000062 */
[-C--:B------:R-:W-:Y:S02]  /*1b90*/  DFMA R100, R62, R76.reuse, R100 ;  /* 0x0000004c3e64722b */ /* 0x080fe40000000064 */
[----:B------:R-:W-:Y:S02]  /*1ba0*/  DFMA R102, R54, R76, R102 ;  /* 0x0000004c3666722b */ /* 0x000fe40000000066 */
[----:B------:R-:W-:Y:S02]  /*1bb0*/  DADD R32, R32, -R34 ;  /* 0x0000000020207229 */ /* 0x000fe40000000822 */
        /* <DEDUP_REMOVED lines=8> */
[----:B------:R-:W-:-:S04]  /*1c40*/  DFMA R96, R56, R32, R96 ;  /* 0x000000203860722b */ /* 0x000fc80000000060 */
[----:B------:R-:W-:Y:S02]  /*1c50*/  DADD R38, R102, -R104 ;  /* 0x0000000066267229 */ /* 0x000fe40000000868 */
[----:B------:R-:W-:Y:S02]  /*1c60*/  DADD R32, R98, -R88 ;  /* 0x0000000062207229 */ /* 0x000fe40000000858 */
        /* <DEDUP_REMOVED lines=9> */
[----:B------:R1:W-:Y:S02]  /*1d00*/  STS.64 [R31+0xa0], R102 ;  /* 0x0000a0661f007388 */ /* 0x0003e40000000a00 */
.L_x_1611:
[----:B------:R-:W-:Y:S05]  /*1d10*/  BSYNC.RECONVERGENT B0 ;  /* 0x0000000000007941 */ /* 0x000fea0003800200 */
.L_x_1610:
[----:B------:R-:W-:Y:S06]  /*1d20*/  BAR.SYNC.DEFER_BLOCKING 0x0 ;  /* 0x0000000000007b1d */ /* 0x000fec0000010000 */
[----:B------:R-:W-:Y:S04]  /*1d30*/  BSSY.RECONVERGENT B0, `(.L_x_1612) ;  /* 0x000003a000007945 */ /* 0x000fe80003800200 */
[----:B------:R-:W-:Y:S05]  /*1d40*/  @P1 BRA `(.L_x_1613) ;  /* 0x0000000000e01947 */ /* 0x000fea0003800000 */
[----:B0-----:R-:W-:Y:S04]  /*1d50*/  LDS.64 R40, [R30] ;  /* 0x000000001e287984 */ /* 0x001fe80000000a00 */
[----:B------:R-:W0:Y:S04]  /*1d60*/  LDS.64 R42, [R30+0x1c20] ;  /* 0x001c20001e2a7984 */ /* 0x000e280000000a00 */
[----:B------:R-:W-:Y:S04]  /*1d70*/  LDS.64 R78, [R30+0x320] ;  /* 0x000320001e4e7984 */ /* 0x000fe80000000a00 */
[----:B------:R-:W2:Y:S04]  /*1d80*/  LDS.64 R80, [R30+0x1900] ;  /* 0x001900001e507984 */ /* 0x000ea80000000a00 */
[----:B------:R-:W-:Y:S04]  /*1d90*/  LDS.64 R82, [R30+0x640] ;  /* 0x000640001e527984 */ /* 0x000fe80000000a00 */
[----:B------:R-:W3:Y:S04]  /*1da0*/  LDS.64 R84, [R30+0x15e0] ;  /* 0x0015e0001e547984 */ /* 0x000ee80000000a00 */
[----:B-1----:R-:W-:Y:S04]  /*1db0*/  LDS.64 R38, [R30+0x960] ;  /* 0x000960001e267984 */ /* 0x002fe80000000a00 */
[----:B------:R-:W1:Y:S04]  /*1dc0*/  LDS.64 R36, [R30+0x12c0] ;  /* 0x0012c0001e247984 */ /* 0x000e680000000a00 */
[----:B------:R-:W-:Y:S04]  /*1dd0*/  LDS.64 R32, [R30+0xc80] ;  /* 0x000c80001e207984 */ /* 0x000fe80000000a00 */
[----:B------:R-:W4:Y:S01]  /*1de0*/  LDS.64 R34, [R30+0xfa0] ;  /* 0x000fa0001e227984 */ /* 0x000f220000000a00 */
[----:B0-----:R-:W-:-:S02]  /*1df0*/  DADD R76, R40, R42 ;  /* 0x00000000284c7229 */ /* 0x001fc4000000002a */
[----:B------:R-:W-:Y:S02]  /*1e00*/  DADD R40, R40, -R42 ;  /* 0x0000000028287229 */ /* 0x000fe4000000082a */
[----:B--2---:R-:W-:-:S04]  /*1e10*/  DADD R42, R78, R80 ;  /* 0x000000004e2a7229 */ /* 0x004fc80000000050 */
[-C--:B------:R-:W-:Y:S02]  /*1e20*/  DFMA R2, R2, R76.reuse, RZ ;  /* 0x0000004c0202722b */ /* 0x080fe400000000ff */
[-C--:B------:R-:W-:Y:S02]  /*1e30*/  DFMA R4, R4, R76.reuse, RZ ;  /* 0x0000004c0404722b */ /* 0x080fe400000000ff */
[----:B------:R-:W-:Y:S02]  /*1e40*/  DFMA R6, R6, R76, RZ ;  /* 0x0000004c0606722b */ /* 0x000fe400000000ff */
[----:B------:R-:W-:Y:S02]  /*1e50*/  DADD R78, R78, -R80 ;  /* 0x000000004e4e7229 */ /* 0x000fe40000000850 */
[-C--:B------:R-:W-:Y:S02]  /*1e60*/  DFMA R16, R16, R40.reuse, RZ ;  /* 0x000000281010722b */ /* 0x080fe400000000ff */
[----:B------:R-:W-:-:S02]  /*1e70*/  DFMA R18, R18, R40, RZ ;  /* 0x000000281212722b */ /* 0x000fc400000000ff */
[----:B------:R-:W-:Y:S02]  /*1e80*/  DFMA R20, R20, R40, RZ ;  /* 0x000000281414722b */ /* 0x000fe400000000ff */
[-C--:B------:R-:W-:Y:S02]  /*1e90*/  DFMA R8, R8, R42.reuse, R2 ;  /* 0x0000002a0808722b */ /* 0x080fe40000000002 */
[-C--:B------:R-:W-:Y:S02]  /*1ea0*/  DFMA R4, R10, R42.reuse, R4 ;  /* 0x0000002a0a04722b */ /* 0x080fe40000000004 */
[----:B---3--:R-:W-:Y:S02]  /*1eb0*/  DADD R2, R82, R84 ;  /* 0x0000000052027229 */ /* 0x008fe40000000054 */
[----:B------:R-:W-:Y:S02]  /*1ec0*/  DFMA R6, R44, R42, R6 ;  /* 0x0000002a2c06722b */ /* 0x000fe40000000006 */
[----:B------:R-:W-:-:S02]  /*1ed0*/  DFMA R16, R22, R78, R16 ;  /* 0x0000004e1610722b */ /* 0x000fc40000000010 */
[-C--:B------:R-:W-:Y:S02]  /*1ee0*/  DFMA R18, R24, R78.reuse, R18 ;  /* 0x0000004e1812722b */ /* 0x080fe40000000012 */
[----:B------:R-:W-:Y:S02]  /*1ef0*/  DADD R82, R82, -R84 ;  /* 0x0000000052527229 */ /* 0x000fe40000000854 */
[----:B------:R-:W-:Y:S02]  /*1f00*/  DFMA R20, R46, R78, R20 ;  /* 0x0000004e2e14722b */ /* 0x000fe40000000014 */
[-C--:B------:R-:W-:Y:S02]  /*1f10*/  DFMA R14, R14, R2.reuse, R4 ;  /* 0x000000020e0e722b */ /* 0x080fe40000000004 */
[----:B-1----:R-:W-:Y:S02]  /*1f20*/  DADD R4, R38, R36 ;  /* 0x0000000026047229 */ /* 0x002fe40000000024 */
[----:B------:R-:W-:-:S02]  /*1f30*/  DFMA R8, R12, R2, R8 ;  /* 0x000000020c08722b */ /* 0x000fc40000000008 */
[----:B------:R-:W-:Y:S02]  /*1f40*/  DFMA R6, R48, R2, R6 ;  /* 0x000000023006722b */ /* 0x000fe40000000006 */
[-C--:B------:R-:W-:Y:S02]  /*1f50*/  DFMA R16, R26, R82.reuse, R16 ;  /* 0x000000521a10722b */ /* 0x080fe40000000010 */
[-C--:B------:R-:W-:Y:S02]  /*1f60*/  DFMA R18, R28, R82.reuse, R18 ;  /* 0x000000521c12722b */ /* 0x080fe40000000012 */
[----:B------:R-:W-:Y:S02]  /*1f70*/  DADD R36, R38, -R36 ;  /* 0x0000000026247229 */ /* 0x000fe40000000824 */
[----:B------:R-:W-:Y:S02]  /*1f80*/  DFMA R20, R50, R82, R20 ;  /* 0x000000523214722b */ /* 0x000fe40000000014 */
[----:B----4-:R-:W-:-:S02]  /*1f90*/  DADD R2, R32, R34 ;  /* 0x0000000020027229 */ /* 0x010fc40000000022 */
[-C--:B------:R-:W-:Y:S02]  /*1fa0*/  DFMA R8, R70, R4.reuse, R8 ;  /* 0x000000044608722b */ /* 0x080fe40000000008 */
[-C--:B------:R-:W-:Y:S02]  /*1fb0*/  DFMA R14, R62, R4.reuse, R14 ;  /* 0x000000043e0e722b */ /* 0x080fe4000000000e */
[----:B------:R-:W-:Y:S02]  /*1fc0*/  DFMA R6, R54, R4, R6 ;  /* 0x000000043606722b */ /* 0x000fe40000000006 */
[-C--:B------:R-:W-:Y:S02]  /*1fd0*/  DFMA R16, R66, R36.reuse, R16 ;  /* 0x000000244210722b */ /* 0x080fe40000000010 */
[----:B------:R-:W-:Y:S02]  /*1fe0*/  DADD R32, R32, -R34 ;  /* 0x0000000020207229 */ /* 0x000fe40000000822 */
        /* <DEDUP_REMOVED lines=8> */
[C-C-:B------:R-:W-:Y:S02]  /*2070*/  DADD R90, R8.reuse, -R16.reuse ;  /* 0x00000000085a7229 */ /* 0x140fe40000000810 */
[----:B------:R-:W-:Y:S02]  /*2080*/  DADD R36, R8, R16 ;  /* 0x0000000008247229 */ /* 0x000fe40000000010 */
[C-C-:B------:R-:W-:Y:S02]  /*2090*/  DADD R82, R14.reuse, -R18.reuse ;  /* 0x000000000e527229 */ /* 0x140fe40000000812 */
[----:B------:R-:W-:Y:S02]  /*20a0*/  DADD R94, R14, R18 ;  /* 0x000000000e5e7229 */ /* 0x000fe40000000012 */
[C-C-:B------:R-:W-:Y:S02]  /*20b0*/  DADD R86, R6.reuse, -R20.reuse ;  /* 0x0000000006567229 */ /* 0x140fe40000000814 */
[----:B------:R-:W-:-:S11]  /*20c0*/  DADD R78, R6, R20 ;  /* 0x00000000064e7229 */ /* 0x000fd60000000014 */
.L_x_1613:
[----:B------:R-:W-:Y:S05]  /*20d0*/  BSYNC.RECONVERGENT B0 ;  /* 0x0000000000007941 */ /* 0x000fea0003800200 */
.L_x_1612:
        /* <DEDUP_REMOVED lines=11> */
[----:B------:R-:W-:Y:S01]  /*2190*/  STG.E.64 desc[UR4][R2.64+0x5a0], R90 ;  /* 0x0005a05a02007986 */ /* 0x000fe2000c101b04 */
[----:B------:R-:W-:Y:S05]  /*21a0*/  EXIT ;  /* 0x000000000000794d */ /* 0x000fea0003800000 */
.L_x_1614:
        /* <DEDUP_REMOVED lines=13> */
.L_x_3090:


//--------------------- .text._Z30massMatrixMultiplySharedKernelILi6ELi10ELi1EEviPKdS1_S1_S1_Pd --------------------------
	.section	.text._Z30massMatrixMultiplySharedKernelILi6ELi10ELi1EEviPKdS1_S1_S1_Pd,"ax",@progbits
	.align	128
        .global         _Z30massMatrixMultiplySharedKernelILi6ELi10ELi1EEviPKdS1_S1_S1_Pd
        .type           _Z30massMatrixMultiplySharedKernelILi6ELi10ELi1EEviPKdS1_S1_S1_Pd,@function
        .size           _Z30massMatrixMultiplySharedKernelILi6ELi10ELi1EEviPKdS1_S1_S1_Pd,(.L_x_3091 - _Z30massMatrixMultiplySharedKernelILi6ELi10ELi1EEviPKdS1_S1_S1_Pd)
        .other          _Z30massMatrixMultiplySharedKernelILi6ELi10ELi1EEviPKdS1_S1_S1_Pd,@"STO_CUDA_ENTRY STV_DEFAULT"
_Z30massMatrixMultiplySharedKernelILi6ELi10ELi1EEviPKdS1_S1_S1_Pd:
.text._Z30massMatrixMultiplySharedKernelILi6ELi10ELi1EEviPKdS1_S1_S1_Pd:
        /* <DEDUP_REMOVED lines=16> */
[C---:B------:R-:W-:Y:S01]  /*0100*/  ISETP.GT.U32.AND P1, PT, R0.reuse, 0x23, PT ;  /* 0x000000230000780c */ /* 0x040fe20003f24070 */
[----:B------:R-:W-:Y:S01]  /*0110*/  BSSY.RECONVERGENT B0, `(.L_x_1615) ;  /* 0x00000b7000007945 */ /* 0x000fe20003800200 */
[----:B------:R-:W-:Y:S02]  /*0120*/  ISETP.GE.U32.AND P2, PT, R0, 0x3c, PT ;  /* 0x0000003c0000780c */ /* 0x000fe40003f46070 */
[----:B------:R-:W-:-:S02]  /*0130*/  @!UP0 UIADD3 UR5, UPT, UPT, UR4, 0x1f40, URZ ;  /* 0x00001f4004058890 */ /* 0x000fc4000fffe0ff */
[----:B------:R-:W-:Y:S02]  /*0140*/  @!UP0 UIADD3 UR6, UPT, UPT, UR4, 0x1fb8, URZ ;  /* 0x00001fb804068890 */ /* 0x000fe4000fffe0ff */
[----:B------:R-:W-:Y:S02]  /*0150*/  @!UP0 ULEA UR5, UR7, UR5, 0x18 ;  /* 0x0000000507058291 */ /* 0x000fe4000f8ec0ff */
[----:B------:R-:W-:Y:S02]  /*0160*/  @!UP0 ULEA UR6, UR7, UR6, 0x18 ;  /* 0x0000000607068291 */ /* 0x000fe4000f8ec0ff */
[----:B------:R-:W-:Y:S02]  /*0170*/  ULEA UR4, UR7, UR4, 0x18 ;  /* 0x0000000407047291 */ /* 0x000fe4000f8ec0ff */
[C---:B------:R-:W-:Y:S02]  /*0180*/  @!P0 LEA R3, R0.reuse, UR5, 0x3 ;  /* 0x0000000500038c11 */ /* 0x040fe4000f8e18ff */
[----:B------:R-:W-:-:S03]  /*0190*/  @!P0 LEA R49, R0, UR6, 0x3 ;  /* 0x0000000600318c11 */ /* 0x000fc6000f8e18ff */
[----:B------:R-:W0:Y:S01]  /*01a0*/  S2UR UR5, SR_CTAID.X ;  /* 0x00000000000579c3 */ /* 0x000e220000002500 */
[----:B--2---:R1:W-:Y:S04]  /*01b0*/  @!P0 STS.64 [R3], R44 ;  /* 0x0000002c03008388 */ /* 0x0043e80000000a00 */
[----:B---3--:R-:W-:Y:S03]  /*01c0*/  @!P0 STS.64 [R49], R46 ;  /* 0x0000002e31008388 */ /* 0x008fe60000000a00 */
[----:B------:R-:W-:Y:S01]  /*01d0*/  BAR.SYNC.DEFER_BLOCKING 0x0 ;  /* 0x0000000000007b1d */ /* 0x000fe20000010000 */
[C---:B------:R-:W-:Y:S02]  /*01e0*/  ISETP.GE.U32.AND P0, PT, R0.reuse, 0x24, PT ;  /* 0x000000240000780c */ /* 0x040fe40003f06070 */
[----:B-1----:R-:W-:-:S03]  /*01f0*/  LOP3.LUT R3, R0, 0xffff, RZ, 0xc0, !PT ;  /* 0x0000ffff00037812 */ /* 0x002fc600078ec0ff */
[----:B------:R-:W1:Y:S04]  /*0200*/  LDS.128 R8, [UR4+0x1f40] ;  /* 0x001f4004ff087984 */ /* 0x000e680008000c00 */
[----:B------:R-:W2:Y:S04]  /*0210*/  LDS.128 R16, [UR4+0x1f70] ;  /* 0x001f7004ff107984 */ /* 0x000ea80008000c00 */
[----:B------:R-:W3:Y:S04]  /*0220*/  LDS.128 R20, [UR4+0x1fe0] ;  /* 0x001fe004ff147984 */ /* 0x000ee80008000c00 */
[----:B------:R-:W4:Y:S04]  /*0230*/  LDS.128 R24, [UR4+0x1f60] ;  /* 0x001f6004ff187984 */ /* 0x000f280008000c00 */
[----:B------:R-:W4:Y:S04]  /*0240*/  LDS.128 R32, [UR4+0x1fc0] ;  /* 0x001fc004ff207984 */ /* 0x000f280008000c00 */
[----:B------:R-:W4:Y:S04]  /*0250*/  LDS.128 R12, [UR4+0x1fd0] ;  /* 0x001fd004ff0c7984 */ /* 0x000f280008000c00 */
[----:B------:R-:W-:Y:S01]  /*0260*/  LDS.128 R28, [UR4+0x1f50] ;  /* 0x001f5004ff1c7984 */ /* 0x000fe20008000c00 */
[----:B-1----:R-:W-:-:S02]  /*0270*/  R2UR UR38, R10 ;  /* 0x000000000a2672ca */ /* 0x002fc400000e0000 */
[----:B------:R-:W-:Y:S02]  /*0280*/  R2UR UR39, R11 ;  /* 0x000000000b2772ca */ /* 0x000fe400000e0000 */
[----:B------:R-:W-:Y:S02]  /*0290*/  R2UR UR6, R8 ;  /* 0x00000000080672ca */ /* 0x000fe400000e0000 */
[----:B------:R-:W-:Y:S02]  /*02a0*/  R2UR UR7, R9 ;  /* 0x00000000090772ca */ /* 0x000fe400000e0000 */
[----:B------:R-:W1:Y:S01]  /*02b0*/  LDS.128 R8, [UR4+0x1ff0] ;  /* 0x001ff004ff087984 */ /* 0x000e620008000c00 */
[----:B--2---:R-:W-:Y:S01]  /*02c0*/  R2UR UR50, R18 ;  /* 0x00000000123272ca */ /* 0x004fe200000e0000 */
[----:B------:R-:W-:Y:S01]  /*02d0*/  IMAD R18, R3, 0xaaab, RZ ;  /* 0x0000aaab03127824 */ /* 0x000fe200078e02ff */
[----:B------:R-:W-:Y:S02]  /*02e0*/  R2UR UR51, R19 ;  /* 0x00000000133372ca */ /* 0x000fe400000e0000 */
[----:B------:R-:W-:-:S02]  /*02f0*/  R2UR UR22, R16 ;  /* 0x00000000101672ca */ /* 0x000fc400000e0000 */
[----:B------:R-:W-:Y:S02]  /*0300*/  R2UR UR23, R17 ;  /* 0x00000000111772ca */ /* 0x000fe400000e0000 */
[----:B---3--:R-:W-:Y:S01]  /*0310*/  R2UR UR21, R21 ;  /* 0x00000000151572ca */ /* 0x008fe200000e0000 */
[----:B0-----:R-:W-:Y:S01]  /*0320*/  VIADD R21, R2, UR5 ;  /* 0x0000000502157c36 */ /* 0x001fe20008000000 */
[----:B----4-:R-:W-:Y:S02]  /*0330*/  R2UR UR46, R26 ;  /* 0x000000001a2e72ca */ /* 0x010fe400000e0000 */
[----:B------:R-:W-:Y:S02]  /*0340*/  R2UR UR47, R27 ;  /* 0x000000001b2f72ca */ /* 0x000fe400000e0000 */
[----:B------:R-:W-:Y:S02]  /*0350*/  ISETP.LT.AND P0, PT, R21, UR10, !P0 ;  /* 0x0000000a15007c0c */ /* 0x000fe4000c701270 */
[----:B------:R-:W-:-:S02]  /*0360*/  R2UR UR40, R34 ;  /* 0x00000000222872ca */ /* 0x000fc400000e0000 */
[----:B------:R-:W-:Y:S02]  /*0370*/  R2UR UR41, R35 ;  /* 0x00000000232972ca */ /* 0x000fe400000e0000 */
[----:B------:R-:W-:Y:S02]  /*0380*/  R2UR UR12, R32 ;  /* 0x00000000200c72ca */ /* 0x000fe400000e0000 */
[----:B------:R-:W-:Y:S02]  /*0390*/  R2UR UR13, R33 ;  /* 0x00000000210d72ca */ /* 0x000fe400000e0000 */
[----:B------:R-:W0:Y:S01]  /*03a0*/  LDS.128 R32, [UR4+0x1f80] ;  /* 0x001f8004ff207984 */ /* 0x000e220008000c00 */
[----:B------:R-:W-:Y:S02]  /*03b0*/  R2UR UR44, R14 ;  /* 0x000000000e2c72ca */ /* 0x000fe400000e0000 */
[----:B------:R-:W2:Y:S01]  /*03c0*/  @P0 LDC.64 R26, c[0x0][0x3a0] ;  /* 0x0000e800ff1a0b82 */ /* 0x000ea20000000a00 */
[----:B------:R-:W-:-:S02]  /*03d0*/  R2UR UR45, R15 ;  /* 0x000000000f2d72ca */ /* 0x000fc400000e0000 */
[----:B------:R-:W-:Y:S02]  /*03e0*/  R2UR UR16, R12 ;  /* 0x000000000c1072ca */ /* 0x000fe400000e0000 */
[----:B------:R-:W-:Y:S02]  /*03f0*/  R2UR UR17, R13 ;  /* 0x000000000d1172ca */ /* 0x000fe400000e0000 */
[----:B------:R-:W3:Y:S01]  /*0400*/  LDS.128 R12, [UR4+0x1f90] ;  /* 0x001f9004ff0c7984 */ /* 0x000ee20008000c00 */
[----:B------:R-:W-:Y:S02]  /*0410*/  R2UR UR20, R20 ;  /* 0x00000000141472ca */ /* 0x000fe400000e0000 */
[----:B------:R-:W-:Y:S02]  /*0420*/  PRMT R20, R0, 0x9910, RZ ;  /* 0x0000991000147816 */ /* 0x000fe400000000ff */
[----:B-1----:R-:W-:Y:S02]  /*0430*/  R2UR UR52, R10 ;  /* 0x000000000a3472ca */ /* 0x002fe400000e0000 */
[----:B------:R-:W-:Y:S01]  /*0440*/  SHF.R.U32.HI R10, RZ, 0x12, R18 ;  /* 0x00000012ff0a7819 */ /* 0x000fe20000011612 */
[----:B------:R-:W-:Y:S01]  /*0450*/  IMAD R20, R20, 0xab, RZ ;  /* 0x000000ab14147824 */ /* 0x000fe200078e02ff */
[----:B------:R-:W1:Y:S01]  /*0460*/  LDS.128 R16, [UR4+0x2010] ;  /* 0x00201004ff107984 */ /* 0x000e620008000c00 */
[----:B------:R-:W-:-:S02]  /*0470*/  R2UR UR48, R22 ;  /* 0x00000000163072ca */ /* 0x000fc400000e0000 */
[----:B------:R-:W-:Y:S02]  /*0480*/  R2UR UR53, R11 ;  /* 0x000000000b3572ca */ /* 0x000fe400000e0000 */
[----:B------:R-:W-:Y:S02]  /*0490*/  R2UR UR24, R8 ;  /* 0x00000000081872ca */ /* 0x000fe400000e0000 */
[----:B------:R-:W-:Y:S02]  /*04a0*/  R2UR UR25, R9 ;  /* 0x00000000091972ca */ /* 0x000fe400000e0000 */
[----:B------:R-:W-:Y:S02]  /*04b0*/  PRMT R22, R10, 0x9910, RZ ;  /* 0x000099100a167816 */ /* 0x000fe400000000ff */
[----:B------:R-:W4:Y:S01]  /*04c0*/  LDS.128 R8, [UR4+0x1fa0] ;  /* 0x001fa004ff087984 */ /* 0x000f220008000c00 */
[----:B------:R-:W-:Y:S02]  /*04d0*/  R2UR UR42, R30 ;  /* 0x000000001e2a72ca */ /* 0x000fe400000e0000 */
[----:B------:R-:W-:Y:S01]  /*04e0*/  R2UR UR43, R31 ;  /* 0x000000001f2b72ca */ /* 0x000fe200000e0000 */
[----:B------:R-:W-:Y:S01]  /*04f0*/  IMAD R22, R22, 0x6, RZ ;  /* 0x0000000616167824 */ /* 0x000fe200078e02ff */
[----:B------:R-:W-:-:S02]  /*0500*/  R2UR UR14, R28 ;  /* 0x000000001c0e72ca */ /* 0x000fc400000e0000 */
[----:B------:R-:W-:Y:S02]  /*0510*/  R2UR UR15, R29 ;  /* 0x000000001d0f72ca */ /* 0x000fe400000e0000 */
[----:B------:R-:W-:Y:S01]  /*0520*/  R2UR UR19, R25 ;  /* 0x00000000191372ca */ /* 0x000fe200000e0000 */
[----:B------:R-:W4:Y:S01]  /*0530*/  LDS.128 R28, [UR4+0x2000] ;  /* 0x00200004ff1c7984 */ /* 0x000f220008000c00 */
[----:B------:R-:W-:Y:S01]  /*0540*/  R2UR UR49, R23 ;  /* 0x00000000173172ca */ /* 0x000fe200000e0000 */
[----:B------:R-:W-:Y:S01]  /*0550*/  IMAD.MOV.U32 R25, RZ, RZ, 0x1f40 ;  /* 0x00001f40ff197424 */ /* 0x000fe200078e00ff */
[----:B------:R-:W-:Y:S02]  /*0560*/  LOP3.LUT R23, R20, 0xffff, RZ, 0xc0, !PT ;  /* 0x0000ffff14177812 */ /* 0x000fe400078ec0ff */
[----:B0-----:R-:W-:Y:S01]  /*0570*/  R2UR UR55, R35 ;  /* 0x00000000233772ca */ /* 0x001fe200000e0000 */
[----:B------:R-:W-:Y:S01]  /*0580*/  IMAD R20, R2, R25, UR4 ;  /* 0x0000000402147e24 */ /* 0x000fe2000f8e0219 */
[----:B------:R-:W-:Y:S01]  /*0590*/  R2UR UR18, R24 ;  /* 0x00000000181272ca */ /* 0x000fe200000e0000 */
[----:B------:R-:W-:Y:S01]  /*05a0*/  IMAD.MOV R35, RZ, RZ, -R22 ;  /* 0x000000ffff237224 */ /* 0x000fe200078e0a16 */
[----:B------:R-:W-:Y:S01]  /*05b0*/  SHF.R.U32.HI R2, RZ, 0xa, R23 ;  /* 0x0000000aff027819 */ /* 0x000fe20000011617 */
[----:B------:R-:W0:Y:S01]  /*05c0*/  LDS.64 R24, [UR4+0x1fb8] ;  /* 0x001fb804ff187984 */ /* 0x000e220008000a00 */
[----:B------:R-:W-:Y:S01]  /*05d0*/  R2UR UR26, R32 ;  /* 0x00000000201a72ca */ /* 0x000fe200000e0000 */
[----:B------:R-:W-:Y:S01]  /*05e0*/  IMAD R32, R3, 0x199a, RZ ;  /* 0x0000199a03207824 */ /* 0x000fe200078e02ff */
[----:B---3--:R-:W-:Y:S01]  /*05f0*/  R2UR UR59, R15 ;  /* 0x000000000f3b72ca */ /* 0x008fe200000e0000 */
[----:B------:R-:W3:Y:S01]  /*0600*/  LDS.64 R22, [UR4+0x2020] ;  /* 0x00202004ff167984 */ /* 0x000ee20008000a00 */
[----:B------:R-:W-:-:S02]  /*0610*/  R2UR UR30, R12 ;  /* 0x000000000c1e72ca */ /* 0x000fc400000e0000 */
[----:B------:R-:W-:Y:S02]  /*0620*/  SHF.R.U32.HI R15, RZ, 0x10, R32 ;  /* 0x00000010ff0f7819 */ /* 0x000fe40000011620 */
[----:B-1----:R-:W-:Y:S01]  /*0630*/  R2UR UR61, R19 ;  /* 0x00000000133d72ca */ /* 0x002fe200000e0000 */
[----:B------:R-:W-:Y:S01]  /*0640*/  @P0 IMAD R19, R21, 0xd8, R0 ;  /* 0x000000d815130824 */ /* 0x000fe200078e0200 */
[----:B------:R-:W-:Y:S02]  /*0650*/  R2UR UR31, R13 ;  /* 0x000000000d1f72ca */ /* 0x000fe400000e0000 */
[----:B------:R-:W1:Y:S01]  /*0660*/  LDC.64 R12, c[0x0][0x388] ;  /* 0x0000e200ff0c7b82 */ /* 0x000e620000000a00 */
[----:B--2---:R-:W-:Y:S01]  /*0670*/  @P0 IMAD.WIDE R26, R19, 0x8, R26 ;  /* 0x00000008131a0825 */ /* 0x004fe200078e021a */
[----:B------:R-:W-:Y:S02]  /*0680*/  R2UR UR58, R14 ;  /* 0x000000000e3a72ca */ /* 0x000fe400000e0000 */
[----:B------:R-:W-:-:S02]  /*0690*/  PRMT R14, R15, 0x9910, RZ ;  /* 0x000099100f0e7816 */ /* 0x000fc400000000ff */
[----:B------:R2:W5:Y:S01]  /*06a0*/  @P0 LDG.E.64.CONSTANT R42, desc[UR8][R26.64] ;  /* 0x000000081a2a0981 */ /* 0x000562000c1e9b00 */
[----:B------:R-:W-:Y:S02]  /*06b0*/  PRMT R35, R35, 0x7710, RZ ;  /* 0x0000771023237816 */ /* 0x000fe400000000ff */
[----:B------:R-:W-:Y:S01]  /*06c0*/  R2UR UR27, R33 ;  /* 0x00000000211b72ca */ /* 0x000fe200000e0000 */
[----:B------:R2:W5:Y:S01]  /*06d0*/  @P0 LDG.E.64.CONSTANT R40, desc[UR8][R26.64+0x120] ;  /* 0x000120081a280981 */ /* 0x000562000c1e9b00 */
[----:B----4-:R-:W-:Y:S01]  /*06e0*/  R2UR UR62, R10 ;  /* 0x000000000a3e72ca */ /* 0x010fe200000e0000 */
[----:B------:R-:W-:Y:S01]  /*06f0*/  IMAD.MOV.U32 R10, RZ, RZ, R14 ;  /* 0x000000ffff0a7224 */ /* 0x000fe200078e000e */
[----:B------:R-:W-:Y:S01]  /*0700*/  LOP3.LUT R33, R2, 0xffff, RZ, 0xc0, !PT ;  /* 0x0000ffff02217812 */ /* 0x000fe200078ec0ff */
[----:B------:R2:W5:Y:S01]  /*0710*/  @P0 LDG.E.64.CONSTANT R38, desc[UR8][R26.64+0x240] ;  /* 0x000240081a260981 */ /* 0x000562000c1e9b00 */
[----:B------:R-:W-:Y:S01]  /*0720*/  IMAD.IADD R2, R35, 0x1, R0 ;  /* 0x0000000123027824 */ /* 0x000fe200078e0200 */
[----:B------:R-:W-:Y:S01]  /*0730*/  R2UR UR34, R8 ;  /* 0x00000000082272ca */ /* 0x000fe200000e0000 */
[----:B------:R-:W-:Y:S01]  /*0740*/  IMAD R8, R10, 0xa, RZ ;  /* 0x0000000a0a087824 */ /* 0x000fe200078e02ff */
[----:B------:R2:W5:Y:S01]  /*0750*/  @P0 LDG.E.64.CONSTANT R36, desc[UR8][R26.64+0x360] ;  /* 0x000360081a240981 */ /* 0x000562000c1e9b00 */
[----:B------:R-:W-:Y:S01]  /*0760*/  R2UR UR56, R30 ;  /* 0x000000001e3872ca */ /* 0x000fe200000e0000 */
[----:B------:R-:W-:Y:S01]  /*0770*/  IMAD R30, R33, 0x50, R20 ;  /* 0x00000050211e7824 */ /* 0x000fe200078e0214 */
[----:B------:R-:W-:Y:S01]  /*0780*/  R2UR UR57, R31 ;  /* 0x000000001f3972ca */ /* 0x000fe200000e0000 */
[----:B------:R2:W5:Y:S01]  /*0790*/  @P0 LDG.E.64.CONSTANT R6, desc[UR8][R26.64+0x480] ;  /* 0x000480081a060981 */ /* 0x000562000c1e9b00 */
[----:B------:R-:W-:-:S02]  /*07a0*/  LOP3.LUT R31, R2, 0xffff, RZ, 0xc0, !PT ;  /* 0x0000ffff021f7812 */ /* 0x000fc400078ec0ff */
[----:B------:R-:W-:Y:S01]  /*07b0*/  R2UR UR54, R34 ;  /* 0x00000000223672ca */ /* 0x000fe200000e0000 */
[----:B------:R2:W5:Y:S01]  /*07c0*/  @P0 LDG.E.64.CONSTANT R4, desc[UR8][R26.64+0x5a0] ;  /* 0x0005a0081a040981 */ /* 0x000562000c1e9b00 */
[----:B------:R-:W-:Y:S01]  /*07d0*/  IMAD.MOV R8, RZ, RZ, -R8 ;  /* 0x000000ffff087224 */ /* 0x000fe200078e0a08 */
[----:B------:R-:W-:Y:S01]  /*07e0*/  R2UR UR28, R28 ;  /* 0x000000001c1c72ca */ /* 0x000fe200000e0000 */
[--C-:B------:R-:W-:Y:S01]  /*07f0*/  IMAD R33, R33, 0x2d0, R30.reuse ;  /* 0x000002d021217824 */ /* 0x100fe200078e021e */
[----:B------:R-:W-:Y:S01]  /*0800*/  R2UR UR29, R29 ;  /* 0x000000001d1d72ca */ /* 0x000fe200000e0000 */
[C---:B------:R-:W-:Y:S01]  /*0810*/  IMAD R2, R31.reuse, 0x8, R30 ;  /* 0x000000081f027824 */ /* 0x040fe200078e021e */
[----:B------:R-:W-:Y:S01]  /*0820*/  R2UR UR60, R18 ;  /* 0x00000000123c72ca */ /* 0x000fe200000e0000 */
[----:B------:R-:W-:Y:S01]  /*0830*/  IMAD R3, R31, 0x8, R33 ;  /* 0x000000081f037824 */ /* 0x000fe200078e0221 */
[----:B------:R-:W-:Y:S02]  /*0840*/  R2UR UR32, R16 ;  /* 0x00000000102072ca */ /* 0x000fe400000e0000 */
[----:B------:R-:W-:-:S02]  /*0850*/  R2UR UR33, R17 ;  /* 0x00000000112172ca */ /* 0x000fc400000e0000 */
[----:B------:R-:W-:Y:S02]  /*0860*/  R2UR UR63, R11 ;  /* 0x000000000b3f72ca */ /* 0x000fe400000e0000 */
[----:B------:R-:W-:Y:S02]  /*0870*/  R2UR UR35, R9 ;  /* 0x00000000092372ca */ /* 0x000fe400000e0000 */
[----:B0-----:R-:W-:Y:S02]  /*0880*/  R2UR UR10, R24 ;  /* 0x00000000180a72ca */ /* 0x001fe400000e0000 */
[----:B------:R-:W-:Y:S02]  /*0890*/  R2UR UR11, R25 ;  /* 0x00000000190b72ca */ /* 0x000fe400000e0000 */
[----:B---3--:R-:W-:Y:S02]  /*08a0*/  R2UR UR36, R22 ;  /* 0x00000000162472ca */ /* 0x008fe400000e0000 */
[----:B------:R-:W-:-:S02]  /*08b0*/  R2UR UR37, R23 ;  /* 0x00000000172572ca */ /* 0x000fc400000e0000 */
[----:B------:R-:W-:Y:S01]  /*08c0*/  PRMT R9, R8, 0x7710, RZ ;  /* 0x0000771008097816 */ /* 0x000fe200000000ff */
[----:B-12---:R-:W-:-:S12]  /*08d0*/  @P1 BRA `(.L_x_1616) ;  /* 0x0000000000e81947 */ /* 0x006fd80003800000 */
[C-C-:B-----5:R-:W-:Y:S02]  /*08e0*/  DADD R10, R42.reuse, R4.reuse ;  /* 0x000000002a0a7229 */ /* 0x160fe40000000004 */
[----:B------:R-:W-:Y:S02]  /*08f0*/  DADD R4, R42, -R4 ;  /* 0x000000002a047229 */ /* 0x000fe40000000804 */
[C-C-:B------:R-:W-:Y:S02]  /*0900*/  DADD R16, R40.reuse, R6.reuse ;  /* 0x0000000028107229 */ /* 0x140fe40000000006 */
[----:B------:R-:W-:Y:S02]  /*0910*/  DADD R40, R40, -R6 ;  /* 0x0000000028287229 */ /* 0x000fe40000000806 */
[----:B------:R-:W-:Y:S02]  /*0920*/  DFMA R28, R10, UR6, RZ ;  /* 0x000000060a1c7c2b */ /* 0x000fe400080000ff */
[----:B------:R-:W-:-:S02]  /*0930*/  DFMA R26, R4, UR10, RZ ;  /* 0x0000000a041a7c2b */ /* 0x000fc400080000ff */
[--C-:B------:R-:W-:Y:S02]  /*0940*/  DADD R6, R38, R36.reuse ;  /* 0x0000000026067229 */ /* 0x100fe40000000024 */
[----:B------:R-:W-:Y:S02]  /*0950*/  DFMA R32, R10, UR42, RZ ;  /* 0x0000002a0a207c2b */ /* 0x000fe400080000ff */
[----:B------:R-:W-:Y:S02]  /*0960*/  DFMA R30, R4, UR16, RZ ;  /* 0x00000010041e7c2b */ /* 0x000fe400080000ff */
[----:B------:R-:W-:Y:S02]  /*0970*/  DADD R38, R38, -R36 ;  /* 0x0000000026267229 */ /* 0x000fe40000000824 */
[----:B------:R-:W-:Y:S02]  /*0980*/  DFMA R36, R10, UR22, RZ ;  /* 0x000000160a247c2b */ /* 0x000fe400080000ff */
[----:B------:R-:W-:-:S02]  /*0990*/  DFMA R34, R4, UR48, RZ ;  /* 0x0000003004227c2b */ /* 0x000fc400080000ff */
[----:B------:R-:W-:Y:S02]  /*09a0*/  DFMA R18, R10, UR54, RZ ;  /* 0x000000360a127c2b */ /* 0x000fe400080000ff */
[----:B------:R-:W-:Y:S02]  /*09b0*/  DFMA R22, R4, UR28, RZ ;  /* 0x0000001c04167c2b */ /* 0x000fe400080000ff */
        /* <DEDUP_REMOVED lines=16> */
[C-C-:B------:R-:W-:Y:S02]  /*0ac0*/  DADD R24, R28.reuse, -R26.reuse ;  /* 0x000000001c187229 */ /* 0x140fe4000000081a */
[----:B------:R-:W-:Y:S02]  /*0ad0*/  DADD R26, R28, R26 ;  /* 0x000000001c1a7229 */ /* 0x000fe4000000001a */
[C-C-:B------:R-:W-:Y:S02]  /*0ae0*/  DADD R28, R32.reuse, -R30.reuse ;  /* 0x00000000201c7229 */ /* 0x140fe4000000081e */
[----:B------:R-:W-:Y:S01]  /*0af0*/  DADD R30, R32, R30 ;  /* 0x00000000201e7229 */ /* 0x000fe2000000001e */
[----:B------:R-:W-:Y:S01]  /*0b00*/  STS.64 [R2+0x1c20], R24 ;  /* 0x001c201802007388 */ /* 0x000fe20000000a00 */
[C-C-:B------:R-:W-:Y:S02]  /*0b10*/  DADD R32, R36.reuse, -R34.reuse ;  /* 0x0000000024207229 */ /* 0x140fe40000000822 */
[----:B------:R-:W-:Y:S01]  /*0b20*/  DADD R34, R36, R34 ;  /* 0x0000000024227229 */ /* 0x000fe20000000022 */
[----:B------:R-:W-:Y:S01]  /*0b30*/  STS.64 [R2], R26 ;  /* 0x0000001a02007388 */ /* 0x000fe20000000a00 */
[----:B------:R-:W-:-:S02]  /*0b40*/  DADD R36, R18, -R22 ;  /* 0x0000000012247229 */ /* 0x000fc40000000816 */
[----:B------:R-:W-:Y:S01]  /*0b50*/  DADD R18, R18, R22 ;  /* 0x0000000012127229 */ /* 0x000fe20000000016 */
[----:B------:R-:W-:Y:S01]  /*0b60*/  STS.64 [R2+0x1900], R28 ;  /* 0x0019001c02007388 */ /* 0x000fe20000000a00 */
        /* <DEDUP_REMOVED lines=8> */
[----:B------:R-:W-:Y:S04]  /*0bf0*/  STS.64 [R2+0x960], R18 ;  /* 0x0009601202007388 */ /* 0x000fe80000000a00 */
        /* <DEDUP_REMOVED lines=8> */
.L_x_1616:
[----:B------:R-:W-:Y:S05]  /*0c80*/  BSYNC.RECONVERGENT B0 ;  /* 0x0000000000007941 */ /* 0x000fea0003800200 */
.L_x_1615:
[----:B------:R-:W-:Y:S01]  /*0c90*/  BAR.SYNC.DEFER_BLOCKING 0x0 ;  /* 0x0000000000007b1d */ /* 0x000fe20000010000 */
[----:B0----5:R-:W-:Y:S02]  /*0ca0*/  IMAD.IADD R4, R9, 0x1, R0 ;  /* 0x0000000109047824 */ /* 0x021fe400078e0200 */
[----:B------:R-:W-:-:S03]  /*0cb0*/  IMAD.MOV.U32 R5, RZ, RZ, 0x9 ;  /* 0x00000009ff057424 */ /* 0x000fc600078e00ff */
[----:B------:R-:W-:Y:S01]  /*0cc0*/  BSSY.RECONVERGENT B0, `(.L_x_1617) ;  /* 0x0000044000007945 */ /* 0x000fe20003800200 */
[----:B------:R-:W0:Y:S04]  /*0cd0*/  @P2 LDS.64 R6, [UR4+0x1fb0] ;  /* 0x001fb004ff062984 */ /* 0x000e280008000a00 */
[----:B------:R-:W1:Y:S01]  /*0ce0*/  @P2 LDS.64 R8, [UR4+0x2028] ;  /* 0x00202804ff082984 */ /* 0x000e620008000a00 */
[----:B------:R-:W-:Y:S05]  /*0cf0*/  @P2 BRA `(.L_x_1618) ;  /* 0x0000000400002947 */ /* 0x000fea0003800000 */
[----:B------:R-:W-:Y:S04]  /*0d00*/  LDS.64 R18, [R3] ;  /* 0x0000000003127984 */ /* 0x000fe80000000a00 */
[----:B0-----:R-:W0:Y:S04]  /*0d10*/  LDS.64 R6, [R3+0x190] ;  /* 0x0001900003067984 */ /* 0x001e280000000a00 */
[----:B------:R-:W-:Y:S04]  /*0d20*/  LDS.64 R22, [R3+0xa0] ;  /* 0x0000a00003167984 */ /* 0x000fe80000000a00 */
[----:B------:R-:W2:Y:S04]  /*0d30*/  LDS.64 R28, [R3+0xf0] ;  /* 0x0000f000031c7984 */ /* 0x000ea80000000a00 */
[----:B------:R-:W-:Y:S04]  /*0d40*/  LDS.64 R26, [R3+0x50] ;  /* 0x00005000031a7984 */ /* 0x000fe80000000a00 */
[----:B-1----:R-:W1:Y:S01]  /*0d50*/  LDS.64 R8, [R3+0x140] ;  /* 0x0001400003087984 */ /* 0x002e620000000a00 */
[----:B0-----:R-:W-:-:S02]  /*0d60*/  DADD R16, R18, R6 ;  /* 0x0000000012107229 */ /* 0x001fc40000000006 */
[----:B------:R-:W-:Y:S02]  /*0d70*/  DADD R18, R18, -R6 ;  /* 0x0000000012127229 */ /* 0x000fe40000000806 */
[C-C-:B--2---:R-:W-:Y:S02]  /*0d80*/  DADD R24, R22.reuse, R28.reuse ;  /* 0x0000000016187229 */ /* 0x144fe4000000001c */
        /* <DEDUP_REMOVED lines=9> */
[----:B------:R-:W-:-:S02]  /*0e20*/  DFMA R8, R16, UR54, RZ ;  /* 0x0000003610087c2b */ /* 0x000fc400080000ff */
[----:B------:R-:W-:Y:S02]  /*0e30*/  DFMA R6, R18, UR28, RZ ;  /* 0x0000001c12067c2b */ /* 0x000fe400080000ff */
        /* <DEDUP_REMOVED lines=16> */
[----:B------:R-:W-:-:S02]  /*0f40*/  DADD R40, R30, -R28 ;  /* 0x000000001e287229 */ /* 0x000fc4000000081c */
        /* <DEDUP_REMOVED lines=27> */
.L_x_1618:
[----:B------:R-:W-:Y:S05]  /*1100*/  BSYNC.RECONVERGENT B0 ;  /* 0x0000000000007941 */ /* 0x000fea0003800200 */
.L_x_1617:
[----:B------:R-:W-:Y:S01]  /*1110*/  BAR.SYNC.DEFER_BLOCKING 0x0 ;  /* 0x0000000000007b1d */ /* 0x000fe20000010000 */
[----:B--2---:R-:W-:-:S05]  /*1120*/  PRMT R10, R4, 0x5410, R15 ;  /* 0x00005410040a7816 */ /* 0x004fca000000000f */
[----:B------:R-:W-:Y:S02]  /*1130*/  UMOV UR4, 0x640a ;  /* 0x0000640a00047882 */ /* 0x000fe40000000000 */
[----:B------:R-:W-:Y:S01]  /*1140*/  IDP.2A.LO.U16.U8 R10, R10, UR4, R5 ;  /* 0x000000040a0a7c26 */ /* 0x000fe20008001005 */
[----:B------:R-:W-:Y:S01]  /*1150*/  LOP3.LUT R5, R4, 0xffff, RZ, 0xc0, !PT ;  /* 0x0000ffff04057812 */ /* 0x000fe200078ec0ff */
[----:B------:R-:W-:Y:S02]  /*1160*/  IMAD R4, R15, 0x320, R20 ;  /* 0x000003200f047824 */ /* 0x000fe400078e0214 */
[----:B------:R-:W-:Y:S02]  /*1170*/  IMAD R11, R21, 0x3e8, R10 ;  /* 0x000003e8150b7824 */ /* 0x000fe400078e020a */
[----:B------:R-:W-:Y:S02]  /*1180*/  IMAD R4, R5, 0x50, R4 ;  /* 0x0000005005047824 */ /* 0x000fe400078e0204 */
[----:B------:R-:W-:-:S05]  /*1190*/  IMAD.WIDE R10, R11, 0x8, R12 ;  /* 0x000000080b0a7825 */ /* 0x000fca00078e020c */
[----:B------:R-:W2:Y:S04]  /*11a0*/  LDG.E.64.CONSTANT R22, desc[UR8][R10.64+-0x48] ;  /* 0xffffb8080a167981 */ /* 0x000ea8000c1e9b00 */
[----:B------:R-:W-:Y:S04]  /*11b0*/  LDS.128 R12, [R4] ;  /* 0x00000000040c7984 */ /* 0x000fe80000000c00 */
[----:B------:R-:W3:Y:S04]  /*11c0*/  LDS.128 R16, [R4+0x20] ;  /* 0x0000200004107984 */ /* 0x000ee80000000c00 */
[----:B------:R-:W4:Y:S04]  /*11d0*/  LDS.128 R24, [R4+0x10] ;  /* 0x0000100004187984 */ /* 0x000f280000000c00 */
[----:B------:R-:W5:Y:S04]  /*11e0*/  LDG.E.64.CONSTANT R44, desc[UR8][R10.64+-0x38] ;  /* 0xffffc8080a2c7981 */ /* 0x000f68000c1e9b00 */
[----:B------:R-:W5:Y:S01]  /*11f0*/  LDG.E.64.CONSTANT R46, desc[UR8][R10.64+-0x30] ;  /* 0xffffd0080a2e7981 */ /* 0x000f62000c1e9b00 */
[----:B---3--:R-:W-:-:S02]  /*1200*/  DADD R40, R12, R18 ;  /* 0x000000000c287229 */ /* 0x008fc40000000012 */
[----:B------:R-:W-:Y:S02]  /*1210*/  DADD R36, R12, -R18 ;  /* 0x000000000c247229 */ /* 0x000fe40000000812 */
[C-C-:B------:R-:W-:Y:S02]  /*1220*/  DADD R30, R14.reuse, R16.reuse ;  /* 0x000000000e1e7229 */ /* 0x140fe40000000010 */
[----:B------:R-:W-:Y:S02]  /*1230*/  DADD R28, R14, -R16 ;  /* 0x000000000e1c7229 */ /* 0x000fe40000000810 */
[C---:B------:R-:W-:Y:S02]  /*1240*/  DFMA R38, R40.reuse, UR6, RZ ;  /* 0x0000000628267c2b */ /* 0x040fe400080000ff */
[C---:B------:R-:W-:Y:S02]  /*1250*/  DFMA R32, R40.reuse, UR42, RZ ;  /* 0x0000002a28207c2b */ /* 0x040fe400080000ff */
[----:B------:R-:W-:-:S02]  /*1260*/  DFMA R34, R40, UR22, RZ ;  /* 0x0000001628227c2b */ /* 0x000fc400080000ff */
[C---:B------:R-:W-:Y:S02]  /*1270*/  DFMA R42, R40.reuse, UR54, RZ ;  /* 0x00000036282a7c2b */ /* 0x040fe400080000ff */
[----:B------:R-:W-:Y:S02]  /*1280*/  DFMA R40, R40, UR34, RZ ;  /* 0x0000002228287c2b */ /* 0x000fe400080000ff */
[C-C-:B----4-:R-:W-:Y:S02]  /*1290*/  DADD R18, R24.reuse, R26.reuse ;  /* 0x0000000018127229 */ /* 0x150fe4000000001a */
[----:B------:R-:W-:Y:S02]  /*12a0*/  DADD R16, R24, -R26 ;  /* 0x0000000018107229 */ /* 0x000fe4000000081a */
[----:B------:R-:W-:Y:S02]  /*12b0*/  DFMA R26, R36, UR10, RZ ;  /* 0x0000000a241a7c2b */ /* 0x000fe400080000ff */
[----:B------:R-:W-:-:S02]  /*12c0*/  DFMA R12, R30, UR38, R38 ;  /* 0x000000261e0c7c2b */ /* 0x000fc40008000026 */
[C---:B------:R-:W-:Y:S02]  /*12d0*/  DFMA R14, R30.reuse, UR18, R32 ;  /* 0x000000121e0e7c2b */ /* 0x040fe40008000020 */
[C---:B------:R-:W-:Y:S02]  /*12e0*/  DFMA R34, R30.reuse, UR50, R34 ;  /* 0x000000321e227c2b */ /* 0x040fe40008000022 */
[C---:B------:R-:W-:Y:S02]  /*12f0*/  DFMA R42, R30.reuse, UR30, R42 ;  /* 0x0000001e1e2a7c2b */ /* 0x040fe4000800002a */
[----:B------:R-:W-:Y:S02]  /*1300*/  DFMA R40, R30, UR62, R40 ;  /* 0x0000003e1e287c2b */ /* 0x000fe40008000028 */
        /* <DEDUP_REMOVED lines=9> */
[----:B------:R-:W-:Y:S01]  /*13a0*/  DFMA R12, R18, UR14, R12 ;  /* 0x0000000e120c7c2b */ /* 0x000fe2000800000c */
[----:B------:R-:W3:Y:S01]  /*13b0*/  LDG.E.64.CONSTANT R36, desc[UR8][R10.64+-0x10] ;  /* 0xfffff0080a247981 */ /* 0x000ee2000c1e9b00 */
[----:B------:R-:W-:Y:S02]  /*13c0*/  DFMA R26, R16, UR40, R26 ;  /* 0x00000028101a7c2b */ /* 0x000fe4000800001a */
[----:B------:R-:W-:Y:S02]  /*13d0*/  DFMA R14, R18, UR46, R14 ;  /* 0x0000002e120e7c2b */ /* 0x000fe4000800000e */
[----:B------:R-:W-:Y:S02]  /*13e0*/  DFMA R30, R16, UR20, R30 ;  /* 0x00000014101e7c2b */ /* 0x000fe4000800001e */
[----:B------:R-:W-:-:S02]  /*13f0*/  DFMA R34, R18, UR26, R34 ;  /* 0x0000001a12227c2b */ /* 0x000fc40008000022 */
[C---:B------:R-:W-:Y:S02]  /*1400*/  DFMA R42, R18.reuse, UR58, R42 ;  /* 0x0000003a122a7c2b */ /* 0x040fe4000800002a */
[----:B0-----:R-:W-:Y:S02]  /*1410*/  DFMA R40, R18, R6, R40 ;  /* 0x000000061228722b */ /* 0x001fe40000000028 */
[C---:B------:R-:W-:Y:S02]  /*1420*/  DFMA R18, R16.reuse, UR52, R32 ;  /* 0x0000003410127c2b */ /* 0x040fe40008000020 */
[C---:B------:R-:W-:Y:S02]  /*1430*/  DFMA R24, R16.reuse, UR32, R24 ;  /* 0x0000002010187c2b */ /* 0x040fe40008000018 */
[----:B-1----:R-:W-:Y:S02]  /*1440*/  DFMA R16, R16, R8, R28 ;  /* 0x000000081010722b */ /* 0x002fe4000000001c */
[----:B------:R-:W-:-:S02]  /*1450*/  DADD R28, R12, -R26 ;  /* 0x000000000c1c7229 */ /* 0x000fc4000000081a */
[----:B------:R-:W-:Y:S02]  /*1460*/  DADD R12, R12, R26 ;  /* 0x000000000c0c7229 */ /* 0x000fe4000000001a */
[C-C-:B------:R-:W-:Y:S01]  /*1470*/  DADD R38, R14.reuse, -R30.reuse ;  /* 0x000000000e267229 */ /* 0x140fe2000000081e */
[----:B------:R-:W4:Y:S01]  /*1480*/  LDG.E.64.CONSTANT R26, desc[UR8][R10.64+-0x40] ;  /* 0xffffc0080a1a7981 */ /* 0x000f22000c1e9b00 */
[----:B------:R-:W-:-:S03]  /*1490*/  DADD R14, R14, R30 ;  /* 0x000000000e0e7229 */ /* 0x000fc6000000001e */
[----:B------:R-:W3:Y:S01]  /*14a0*/  LDG.E.64.CONSTANT R30, desc[UR8][R10.64] ;  /* 0x000000080a1e7981 */ /* 0x000ee2000c1e9b00 */
[C-C-:B------:R-:W-:Y:S02]  /*14b0*/  DADD R32, R34.reuse, -R18.reuse ;  /* 0x0000000022207229 */ /* 0x140fe40000000812 */
[----:B------:R-:W-:Y:S01]  /*14c0*/  DADD R34, R34, R18 ;  /* 0x0000000022227229 */ /* 0x000fe20000000012 */
[----:B------:R-:W3:Y:S01]  /*14d0*/  LDG.E.64.CONSTANT R18, desc[UR8][R10.64+-0x8] ;  /* 0xfffff8080a127981 */ /* 0x000ee2000c1e9b00 */
[----:B--2---:R-:W-:-:S06]  /*14e0*/  DMUL R12, R22, R12 ;  /* 0x0000000c160c7228 */ /* 0x004fcc0000000000 */
[----:B-----5:R-:W-:Y:S01]  /*14f0*/  DMUL R22, R44, R34 ;  /* 0x000000222c167228 */ /* 0x020fe20000000000 */
[----:B------:R-:W2:Y:S01]  /*1500*/  LDG.E.64.CONSTANT R44, desc[UR8][R10.64+-0x28] ;  /* 0xffffd8080a2c7981 */ /* 0x000ea2000c1e9b00 */
[----:B----4-:R-:W-:Y:S02]  /*1510*/  DMUL R14, R26, R14 ;  /* 0x0000000e1a0e7228 */ /* 0x010fe40000000000 */
[CCC-:B---3--:R-:W-:Y:S02]  /*1520*/  DFMA R26, R30.reuse, R28.reuse, R12.reuse ;  /* 0x0000001c1e1a722b */ /* 0x1c8fe4000000000c */
[----:B------:R-:W-:-:S04]  /*1530*/  DFMA R28, R30, -R28, R12 ;  /* 0x8000001c1e1c722b */ /* 0x000fc8000000000c */
[CCC-:B------:R-:W-:Y:S02]  /*1540*/  DFMA R30, R18.reuse, R38.reuse, R14.reuse ;  /* 0x00000026121e722b */ /* 0x1c0fe4000000000e */
[----:B------:R-:W-:Y:S02]  /*1550*/  DFMA R38, R18, -R38, R14 ;  /* 0x800000261226722b */ /* 0x000fe4000000000e */
[C---:B------:R-:W-:Y:S02]  /*1560*/  DFMA R18, R26.reuse, UR6, RZ ;  /* 0x000000061a127c2b */ /* 0x040fe400080000ff */
[C---:B------:R-:W-:Y:S02]  /*1570*/  DFMA R34, R26.reuse, UR38, RZ ;  /* 0x000000261a227c2b */ /* 0x040fe400080000ff */
[----:B------:R-:W-:-:S04]  /*1580*/  DFMA R26, R26, UR14, RZ ;  /* 0x0000000e1a1a7c2b */ /* 0x000fc800080000ff */
[C---:B------:R-:W-:Y:S02]  /*1590*/  DFMA R18, R30.reuse, UR42, R18 ;  /* 0x0000002a1e127c2b */ /* 0x040fe40008000012 */
[C---:B------:R-:W-:Y:S02]  /*15a0*/  DFMA R34, R30.reuse, UR18, R34 ;  /* 0x000000121e227c2b */ /* 0x040fe40008000022 */
[----:B------:R-:W-:Y:S02]  /*15b0*/  DFMA R26, R30, UR46, R26 ;  /* 0x0000002e1e1a7c2b */ /* 0x000fe4000800001a */
[CCC-:B------:R-:W-:Y:S02]  /*15c0*/  DFMA R30, R36.reuse, R32.reuse, R22.reuse ;  /* 0x00000020241e722b */ /* 0x1c0fe40000000016 */
[----:B------:R-:W-:Y:S02]  /*15d0*/  DFMA R32, R36, -R32, R22 ;  /* 0x800000202420722b */ /* 0x000fe40000000016 */
[----:B------:R-:W-:-:S04]  /*15e0*/  DFMA R36, R28, UR10, RZ ;  /* 0x0000000a1c247c2b */ /* 0x000fc800080000ff */
[C---:B------:R-:W-:Y:S02]  /*15f0*/  DFMA R18, R30.reuse, UR22, R18 ;  /* 0x000000161e127c2b */ /* 0x040fe40008000012 */
[C---:B------:R-:W-:Y:S02]  /*1600*/  DFMA R34, R30.reuse, UR50, R34 ;  /* 0x000000321e227c2b */ /* 0x040fe40008000022 */
[----:B------:R-:W-:Y:S02]  /*1610*/  DFMA R26, R30, UR26, R26 ;  /* 0x0000001a1e1a7c2b */ /* 0x000fe4000800001a */
[C---:B------:R-:W-:Y:S02]  /*1620*/  DFMA R30, R28.reuse, UR12, RZ ;  /* 0x0000000c1c1e7c2b */ /* 0x040fe400080000ff */
[----:B------:R-:W-:Y:S02]  /*1630*/  DFMA R28, R28, UR40, RZ ;  /* 0x000000281c1c7c2b */ /* 0x000fe400080000ff */
[----:B------:R-:W-:-:S04]  /*1640*/  DFMA R36, R38, UR16, R36 ;  /* 0x0000001026247c2b */ /* 0x000fc80008000024 */
[C---:B------:R-:W-:Y:S02]  /*1650*/  DFMA R30, R38.reuse, UR44, R30 ;  /* 0x0000002c261e7c2b */ /* 0x040fe4000800001e */
[----:B------:R-:W-:Y:S02]  /*1660*/  DFMA R28, R38, UR20, R28 ;  /* 0x00000014261c7c2b */ /* 0x000fe4000800001c */
[----:B------:R-:W-:Y:S02]  /*1670*/  DADD R38, R42, -R24 ;  /* 0x000000002a267229 */ /* 0x000fe40000000818 */
[C---:B------:R-:W-:Y:S02]  /*1680*/  DFMA R36, R32.reuse, UR48, R36 ;  /* 0x0000003020247c2b */ /* 0x040fe40008000024 */
[C---:B------:R-:W-:Y:S02]  /*1690*/  DFMA R30, R32.reuse, UR24, R30 ;  /* 0x00000018201e7c2b */ /* 0x040fe4000800001e */
[----:B------:R-:W-:-:S02]  /*16a0*/  DFMA R28, R32, UR52, R28 ;  /* 0x00000034201c7c2b */ /* 0x000fc4000800001c */
[----:B------:R-:W-:Y:S02]  /*16b0*/  DADD R24, R42, R24 ;  /* 0x000000002a187229 */ /* 0x000fe40000000018 */
[C-C-:B------:R-:W-:Y:S01]  /*16c0*/  DADD R32, R40.reuse, -R16.reuse ;  /* 0x0000000028207229 */ /* 0x140fe20000000810 */
[----:B------:R-:W3:Y:S01]  /*16d0*/  LDG.E.64.CONSTANT R42, desc[UR8][R10.64+-0x18] ;  /* 0xffffe8080a2a7981 */ /* 0x000ee2000c1e9b00 */
[----:B------:R-:W-:-:S03]  /*16e0*/  DADD R16, R40, R16 ;  /* 0x0000000028107229 */ /* 0x000fc60000000010 */
[----:B------:R-:W4:Y:S01]  /*16f0*/  LDG.E.64.CONSTANT R40, desc[UR8][R10.64+-0x20] ;  /* 0xffffe0080a287981 */ /* 0x000f22000c1e9b00 */
[----:B------:R-:W-:Y:S01]  /*1700*/  DMUL R24, R46, R24 ;  /* 0x000000182e187228 */ /* 0x000fe20000000000 */
[----:B------:R-:W-:Y:S01]  /*1710*/  BAR.SYNC.DEFER_BLOCKING 0x0 ;  /* 0x0000000000007b1d */ /* 0x000fe20000010000 */
[----:B------:R-:W-:-:S05]  /*1720*/  ISETP.GT.U32.AND P2, PT, R0, 0x3b, PT ;  /* 0x0000003b0000780c */ /* 0x000fca0003f44070 */
[----:B------:R-:W-:Y:S01]  /*1730*/  BSSY.RECONVERGENT B0, `(.L_x_1619) ;  /* 0x000005e000007945 */ /* 0x000fe20003800200 */
[----:B--2---:R-:W-:Y:S02]  /*1740*/  DMUL R44, R44, R16 ;  /* 0x000000102c2c7228 */ /* 0x004fe40000000000 */
[CCC-:B---3--:R-:W-:Y:S02]  /*1750*/  DFMA R46, R42.reuse, R38.reuse, R24.reuse ;  /* 0x000000262a2e722b */ /* 0x1c8fe40000000018 */
[----:B------:R-:W-:Y:S02]  /*1760*/  DFMA R38, R42, -R38, R24 ;  /* 0x800000262a26722b */ /* 0x000fe40000000018 */
[----:B----4-:R-:W-:-:S04]  /*1770*/  DMUL R32, R40, R32 ;  /* 0x0000002028207228 */ /* 0x010fc80000000000 */
[----:B------:R-:W-:Y:S02]  /*1780*/  DFMA R18, R46, UR54, R18 ;  /* 0x000000362e127c2b */ /* 0x000fe40008000012 */
[----:B------:R-:W-:Y:S02]  /*1790*/  DFMA R36, R38, UR28, R36 ;  /* 0x0000001c26247c2b */ /* 0x000fe40008000024 */
[C-C-:B------:R-:W-:Y:S02]  /*17a0*/  DADD R40, R32.reuse, R44.reuse ;  /* 0x0000000020287229 */ /* 0x140fe4000000002c */
[----:B------:R-:W-:Y:S02]  /*17b0*/  DADD R16, -R32, R44 ;  /* 0x0000000020107229 */ /* 0x000fe4000000012c */
[----:B------:R-:W-:Y:S02]  /*17c0*/  DFMA R26, R46, UR58, R26 ;  /* 0x0000003a2e1a7c2b */ /* 0x000fe4000800001a */
[----:B------:R-:W-:-:S02]  /*17d0*/  DFMA R28, R38, UR32, R28 ;  /* 0x00000020261c7c2b */ /* 0x000fc4000800001c */
[----:B------:R-:W-:Y:S02]  /*17e0*/  DFMA R34, R46, UR30, R34 ;  /* 0x0000001e2e227c2b */ /* 0x000fe40008000022 */
[----:B------:R-:W-:Y:S02]  /*17f0*/  DFMA R30, R38, UR56, R30 ;  /* 0x00000038261e7c2b */ /* 0x000fe4000800001e */
[----:B------:R-:W-:Y:S02]  /*1800*/  DFMA R18, R40, UR34, R18 ;  /* 0x0000002228127c2b */ /* 0x000fe40008000012 */
[----:B------:R-:W-:Y:S02]  /*1810*/  DFMA R36, R16, UR60, R36 ;  /* 0x0000003c10247c2b */ /* 0x000fe40008000024 */
[----:B------:R-:W-:Y:S02]  /*1820*/  DFMA R26, R40, R6, R26 ;  /* 0x00000006281a722b */ /* 0x000fe4000000001a */
[----:B------:R-:W-:-:S02]  /*1830*/  DFMA R28, R16, R8, R28 ;  /* 0x00000008101c722b */ /* 0x000fc4000000001c */
[----:B------:R-:W-:Y:S02]  /*1840*/  DFMA R34, R40, UR62, R34 ;  /* 0x0000003e28227c2b */ /* 0x000fe40008000022 */
[----:B------:R-:W-:Y:S02]  /*1850*/  DFMA R30, R16, UR36, R30 ;  /* 0x00000024101e7c2b */ /* 0x000fe4000800001e */
[C-C-:B------:R-:W-:Y:S02]  /*1860*/  DADD R10, R18.reuse, -R36.reuse ;  /* 0x00000000120a7229 */ /* 0x140fe40000000824 */
[----:B------:R-:W-:Y:S02]  /*1870*/  DADD R36, R18, R36 ;  /* 0x0000000012247229 */ /* 0x000fe40000000024 */
[C-C-:B------:R-:W-:Y:S02]  /*1880*/  DADD R18, R26.reuse, -R28.reuse ;  /* 0x000000001a127229 */ /* 0x140fe4000000081c */
[----:B------:R-:W-:-:S02]  /*1890*/  DADD R16, R26, R28 ;  /* 0x000000001a107229 */ /* 0x000fc4000000001c */
[C-C-:B------:R-:W-:Y:S02]  /*18a0*/  DADD R26, R34.reuse, -R30.reuse ;  /* 0x00000000221a7229 */ /* 0x140fe4000000081e */
[----:B------:R-:W-:Y:S01]  /*18b0*/  DADD R30, R34, R30 ;  /* 0x00000000221e7229 */ /* 0x000fe2000000001e */
[----:B------:R0:W-:Y:S04]  /*18c0*/  STS.64 [R4+0x28], R10 ;  /* 0x0000280a04007388 */ /* 0x0001e80000000a00 */
[----:B------:R0:W-:Y:S04]  /*18d0*/  STS.128 [R4+0x10], R16 ;  /* 0x0000101004007388 */ /* 0x0001e80000000c00 */
        /* <DEDUP_REMOVED lines=16> */
[----:B------:R-:W-:Y:S02]  /*19e0*/  DFMA R30, R18, UR38, RZ ;  /* 0x00000026121e7c2b */ /* 0x000fe400080000ff */
[----:B------:R-:W-:-:S02]  /*19f0*/  DFMA R40, R16, UR10, RZ ;  /* 0x0000000a10287c2b */ /* 0x000fc400080000ff */
[----:B------:R-:W-:Y:S02]  /*1a00*/  DFMA R4, R16, UR12, RZ ;  /* 0x0000000c10047c2b */ /* 0x000fe400080000ff */
[----:B------:R-:W-:Y:S02]  /*1a10*/  DFMA R18, R18, UR14, RZ ;  /* 0x0000000e12127c2b */ /* 0x000fe400080000ff */
[----:B------:R-:W-:Y:S02]  /*1a20*/  DFMA R16, R16, UR40, RZ ;  /* 0x0000002810107c2b */ /* 0x000fe400080000ff */
[C---:B------:R-:W-:Y:S02]  /*1a30*/  DFMA R28, R34.reuse, UR42, R28 ;  /* 0x0000002a221c7c2b */ /* 0x040fe4000800001c */
[----:B------:R-:W-:Y:S02]  /*1a40*/  DFMA R30, R34, UR18, R30 ;  /* 0x00000012221e7c2b */ /* 0x000fe4000800001e */
[----:B------:R-:W-:-:S02]  /*1a50*/  DFMA R40, R10, UR16, R40 ;  /* 0x000000100a287c2b */ /* 0x000fc40008000028 */
[----:B------:R-:W-:Y:S02]  /*1a60*/  DFMA R4, R10, UR44, R4 ;  /* 0x0000002c0a047c2b */ /* 0x000fe40008000004 */
[----:B--2---:R-:W-:Y:S02]  /*1a70*/  DADD R36, R38, R26 ;  /* 0x0000000026247229 */ /* 0x004fe4000000001a */
[----:B------:R-:W-:Y:S02]  /*1a80*/  DFMA R34, R34, UR46, R18 ;  /* 0x0000002e22227c2b */ /* 0x000fe40008000012 */
[----:B------:R-:W-:Y:S01]  /*1a90*/  DFMA R10, R10, UR20, R16 ;  /* 0x000000140a0a7c2b */ /* 0x000fe20008000010 */
[----:B------:R-:W-:Y:S01]  /*1aa0*/  LDS.64 R18, [R3+0x1e0] ;  /* 0x0001e00003127984 */ /* 0x000fe20000000a00 */
[----:B------:R-:W-:Y:S02]  /*1ab0*/  DADD R26, R38, -R26 ;  /* 0x00000000261a7229 */ /* 0x000fe4000000081a */
[C---:B------:R-:W-:Y:S01]  /*1ac0*/  DFMA R28, R36.reuse, UR22, R28 ;  /* 0x00000016241c7c2b */ /* 0x040fe2000800001c */
[----:B------:R-:W0:Y:S01]  /*1ad0*/  LDS.64 R16, [R3+0xf0] ;  /* 0x0000f00003107984 */ /* 0x000e220000000a00 */
[----:B------:R-:W-:-:S02]  /*1ae0*/  DFMA R30, R36, UR50, R30 ;  /* 0x00000032241e7c2b */ /* 0x000fc4000800001e */
[----:B------:R-:W-:Y:S01]  /*1af0*/  DFMA R34, R36, UR26, R34 ;  /* 0x0000001a24227c2b */ /* 0x000fe20008000022 */
[----:B------:R-:W-:Y:S01]  /*1b00*/  LDS.64 R38, [R3+0x190] ;  /* 0x0001900003267984 */ /* 0x000fe20000000a00 */
[C---:B------:R-:W-:Y:S02]  /*1b10*/  DFMA R40, R26.reuse, UR48, R40 ;  /* 0x000000301a287c2b */ /* 0x040fe40008000028 */
[C---:B------:R-:W-:Y:S01]  /*1b20*/  DFMA R4, R26.reuse, UR24, R4 ;  /* 0x000000181a047c2b */ /* 0x040fe20008000004 */
[----:B------:R-:W1:Y:S01]  /*1b30*/  LDS.64 R36, [R3+0x140] ;  /* 0x0001400003247984 */ /* 0x000e620000000a00 */
[----:B------:R-:W-:Y:S02]  /*1b40*/  DFMA R10, R26, UR52, R10 ;  /* 0x000000341a0a7c2b */ /* 0x000fe4000800000a */
[C-C-:B0-----:R-:W-:Y:S02]  /*1b50*/  DADD R26, R16.reuse, R18.reuse ;  /* 0x00000000101a7229 */ /* 0x141fe40000000012 */
[----:B------:R-:W-:-:S02]  /*1b60*/  DADD R16, R16, -R18 ;  /* 0x0000000010107229 */ /* 0x000fc40000000812 */
[C-C-:B-1----:R-:W-:Y:S02]  /*1b70*/  DADD R18, R36.reuse, R38.reuse ;  /* 0x0000000024127229 */ /* 0x142fe40000000026 */
[----:B------:R-:W-:-:S04]  /*1b80*/  DADD R36, R36, -R38 ;  /* 0x0000000024247229 */ /* 0x000fc80000000826 */
[C---:B------:R-:W-:Y:S02]  /*1b90*/  DFMA R10, R16.reuse, UR32, R10 ;  /* 0x00000020100a7c2b */ /* 0x040fe4000800000a */
[----:B------:R-:W-:Y:S02]  /*1ba0*/  DFMA R40, R16, UR28, R40 ;  /* 0x0000001c10287c2b */ /* 0x000fe40008000028 */
[C---:B------:R-:W-:Y:S02]  /*1bb0*/  DFMA R28, R26.reuse, UR54, R28 ;  /* 0x000000361a1c7c2b */ /* 0x040fe4000800001c */
[C---:B------:R-:W-:Y:S02]  /*1bc0*/  DFMA R30, R26.reuse, UR30, R30 ;  /* 0x0000001e1a1e7c2b */ /* 0x040fe4000800001e */
[----:B------:R-:W-:Y:S02]  /*1bd0*/  DFMA R34, R26, UR58, R34 ;  /* 0x0000003a1a227c2b */ /* 0x000fe40008000022 */
[----:B------:R-:W-:-:S02]  /*1be0*/  DFMA R4, R16, UR56, R4 ;  /* 0x0000003810047c2b */ /* 0x000fc40008000004 */
[C---:B------:R-:W-:Y:S02]  /*1bf0*/  DFMA R10, R36.reuse, R8, R10 ;  /* 0x00000008240a722b */ /* 0x040fe4000000000a */
[----:B------:R-:W-:Y:S02]  /*1c00*/  DFMA R40, R36, UR60, R40 ;  /* 0x0000003c24287c2b */ /* 0x000fe40008000028 */
[C---:B------:R-:W-:Y:S02]  /*1c10*/  DFMA R28, R18.reuse, UR34, R28 ;  /* 0x00000022121c7c2b */ /* 0x040fe4000800001c */
[C---:B------:R-:W-:Y:S02]  /*1c20*/  DFMA R30, R18.reuse, UR62, R30 ;  /* 0x0000003e121e7c2b */ /* 0x040fe4000800001e */
[----:B------:R-:W-:Y:S02]  /*1c30*/  DFMA R34, R18, R6, R34 ;  /* 0x000000061222722b */ /* 0x000fe40000000022 */
[----:B------:R-:W-:-:S02]  /*1c40*/  DFMA R36, R36, UR36, R4 ;  /* 0x0000002424247c2b */ /* 0x000fc40008000004 */
[C-C-:B------:R-:W-:Y:S02]  /*1c50*/  DADD R4, R28.reuse, -R40.reuse ;  /* 0x000000001c047229 */ /* 0x140fe40000000828 */
[----:B------:R-:W-:Y:S02]  /*1c60*/  DADD R28, R28, R40 ;  /* 0x000000001c1c7229 */ /* 0x000fe40000000028 */
[----:B------:R-:W-:Y:S02]  /*1c70*/  DADD R16, R34, -R10 ;  /* 0x0000000022107229 */ /* 0x000fe4000000080a */
[C-C-:B------:R-:W-:Y:S01]  /*1c80*/  DADD R18, R30.reuse, -R36.reuse ;  /* 0x000000001e127229 */ /* 0x140fe20000000824 */
        /* <DEDUP_REMOVED lines=8> */
.L_x_1620:
[----:B------:R-:W-:Y:S05]  /*1d10*/  BSYNC.RECONVERGENT B0 ;  /* 0x0000000000007941 */ /* 0x000fea0003800200 */
.L_x_1619:
        /* <DEDUP_REMOVED lines=10> */
[----:B------:R-:W3:Y:S04]  /*1dc0*/  LDS.64 R10, [R2+0x12c0] ;  /* 0x0012c000020a7984 */ /* 0x000ee80000000a00 */
[----:B------:R-:W-:Y:S04]  /*1dd0*/  LDS.64 R4, [R2+0xc80] ;  /* 0x000c800002047984 */ /* 0x000fe80000000a00 */
[----:B------:R4:W5:Y:S01]  /*1de0*/  LDS.64 R14, [R2+0xfa0] ;  /* 0x000fa000020e7984 */ /* 0x0009620000000a00 */
[----:B--2---:R-:W-:-:S02]  /*1df0*/  DADD R26, R22, R24 ;  /* 0x00000000161a7229 */ /* 0x004fc40000000018 */
[----:B------:R-:W-:Y:S02]  /*1e00*/  DADD R28, R22, -R24 ;  /* 0x00000000161c7229 */ /* 0x000fe40000000818 */
[C-C-:B0-----:R-:W-:Y:S02]  /*1e10*/  DADD R32, R30.reuse, R34.reuse ;  /* 0x000000001e207229 */ /* 0x141fe40000000022 */
[----:B------:R-:W-:Y:S02]  /*1e20*/  DADD R22, R30, -R34 ;  /* 0x000000001e167229 */ /* 0x000fe40000000822 */
[C---:B------:R-:W-:Y:S02]  /*1e30*/  DFMA R36, R26.reuse, UR6, RZ ;  /* 0x000000061a247c2b */ /* 0x040fe400080000ff */
[----:B------:R-:W-:Y:S02]  /*1e40*/  DFMA R38, R26, UR38, RZ ;  /* 0x000000261a267c2b */ /* 0x000fe400080000ff */
[----:B------:R-:W-:-:S02]  /*1e50*/  DFMA R34, R28, UR10, RZ ;  /* 0x0000000a1c227c2b */ /* 0x000fc400080000ff */
[----:B------:R-:W-:Y:S02]  /*1e60*/  DFMA R24, R28, UR12, RZ ;  /* 0x0000000c1c187c2b */ /* 0x000fe400080000ff */
[----:B------:R-:W-:Y:S02]  /*1e70*/  DFMA R40, R26, UR14, RZ ;  /* 0x0000000e1a287c2b */ /* 0x000fe400080000ff */
[----:B------:R-:W-:Y:S02]  /*1e80*/  DFMA R28, R28, UR40, RZ ;  /* 0x000000281c1c7c2b */ /* 0x000fe400080000ff */
[----:B-1----:R-:W-:Y:S02]  /*1e90*/  DADD R30, R18, R16 ;  /* 0x00000000121e7229 */ /* 0x002fe40000000010 */
[C---:B------:R-:W-:Y:S02]  /*1ea0*/  DFMA R26, R32.reuse, UR42, R36 ;  /* 0x0000002a201a7c2b */ /* 0x040fe40008000024 */
[----:B----4-:R-:W-:-:S02]  /*1eb0*/  DFMA R2, R32, UR18, R38 ;  /* 0x0000001220027c2b */ /* 0x010fc40008000026 */
[----:B------:R-:W-:Y:S02]  /*1ec0*/  DADD R16, R18, -R16 ;  /* 0x0000000012107229 */ /* 0x000fe40000000810 */
[----:B------:R-:W-:Y:S02]  /*1ed0*/  DFMA R34, R22, UR16, R34 ;  /* 0x0000001016227c2b */ /* 0x000fe40008000022 */
[----:B------:R-:W-:Y:S02]  /*1ee0*/  DFMA R32, R32, UR46, R40 ;  /* 0x0000002e20207c2b */ /* 0x000fe40008000028 */
[C---:B------:R-:W-:Y:S02]  /*1ef0*/  DFMA R24, R22.reuse, UR44, R24 ;  /* 0x0000002c16187c2b */ /* 0x040fe40008000018 */
[----:B------:R-:W-:Y:S02]  /*1f00*/  DFMA R36, R22, UR20, R28 ;  /* 0x0000001416247c2b */ /* 0x000fe4000800001c */
[----:B---3--:R-:W-:-:S02]  /*1f10*/  DADD R18, R12, R10 ;  /* 0x000000000c127229 */ /* 0x008fc4000000000a */
[C---:B------:R-:W-:Y:S02]  /*1f20*/  DFMA R26, R30.reuse, UR22, R26 ;  /* 0x000000161e1a7c2b */ /* 0x040fe4000800001a */
[----:B------:R-:W-:Y:S02]  /*1f30*/  DFMA R28, R30, UR50, R2 ;  /* 0x000000321e1c7c2b */ /* 0x000fe40008000002 */
[----:B------:R-:W-:Y:S02]  /*1f40*/  DFMA R22, R16, UR48, R34 ;  /* 0x0000003010167c2b */ /* 0x000fe40008000022 */
[----:B------:R-:W-:Y:S02]  /*1f50*/  DADD R10, R12, -R10 ;  /* 0x000000000c0a7229 */ /* 0x000fe4000000080a */
[----:B------:R-:W-:Y:S02]  /*1f60*/  DFMA R32, R30, UR26, R32 ;  /* 0x0000001a1e207c2b */ /* 0x000fe40008000020 */
[----:B------:R-:W-:-:S02]  /*1f70*/  DFMA R2, R16, UR24, R24 ;  /* 0x0000001810027c2b */ /* 0x000fc40008000018 */
[----:B------:R-:W-:Y:S02]  /*1f80*/  DFMA R36, R16, UR52, R36 ;  /* 0x0000003410247c2b */ /* 0x000fe40008000024 */
[----:B-----5:R-:W-:Y:S02]  /*1f90*/  DADD R12, R4, R14 ;  /* 0x00000000040c7229 */ /* 0x020fe4000000000e */
        /* <DEDUP_REMOVED lines=9> */
[----:B------:R-:W-:-:S02]  /*2030*/  DFMA R6, R12, R6, R32 ;  /* 0x000000060c06722b */ /* 0x000fc40000000020 */
[----:B------:R-:W-:Y:S02]  /*2040*/  DFMA R28, R12, UR62, R28 ;  /* 0x0000003e0c1c7c2b */ /* 0x000fe4000800001c */
[C---:B------:R-:W-:Y:S02]  /*2050*/  DFMA R2, R4.reuse, UR36, R2 ;  /* 0x0000002404027c2b */ /* 0x040fe40008000002 */
[----:B------:R-:W-:Y:S02]  /*2060*/  DFMA R36, R4, R8, R36 ;  /* 0x000000080424722b */ /* 0x000fe40000000024 */
[C-C-:B------:R-:W-:Y:S02]  /*2070*/  DADD R32, R26.reuse, -R22.reuse ;  /* 0x000000001a207229 */ /* 0x140fe40000000816 */
[----:B------:R-:W-:Y:S02]  /*2080*/  DADD R12, R26, R22 ;  /* 0x000000001a0c7229 */ /* 0x000fe40000000016 */
[----:B------:R-:W-:-:S02]  /*2090*/  DADD R44, R28, -R2 ;  /* 0x000000001c2c7229 */ /* 0x000fc40000000802 */
[----:B------:R-:W-:Y:S02]  /*20a0*/  DADD R14, R28, R2 ;  /* 0x000000001c0e7229 */ /* 0x000fe40000000002 */
[C-C-:B------:R-:W-:Y:S02]  /*20b0*/  DADD R24, R6.reuse, -R36.reuse ;  /* 0x0000000006187229 */ /* 0x140fe40000000824 */
[----:B------:R-:W-:-:S11]  /*20c0*/  DADD R22, R6, R36 ;  /* 0x0000000006167229 */ /* 0x000fd60000000024 */
.L_x_1622:
[----:B------:R-:W-:Y:S05]  /*20d0*/  BSYNC.RECONVERGENT B0 ;  /* 0x0000000000007941 */ /* 0x000fea0003800200 */
.L_x_1621:
        /* <DEDUP_REMOVED lines=11> */
[----:B------:R-:W-:Y:S01]  /*2190*/  STG.E.64 desc[UR8][R2.64+0x5a0], R32 ;  /* 0x0005a02002007986 */ /* 0x000fe2000c101b08 */
[----:B------:R-:W-:Y:S05]  /*21a0*/  EXIT ;  /* 0x000000000000794d */ /* 0x000fea0003800000 */
.L_x_1623:
        /* <DEDUP_REMOVED lines=13> */
.L_x_3091:


//--------------------- .text._Z32massMatrixMultiplyConstantKernelILi6ELi10ELi1EEviPKdS1_S1_S1_Pd --------------------------
	.section	.text._Z32massMatrixMultiplyConstantKernelILi6ELi10ELi1EEviPKdS1_S1_S1_Pd,"ax",@progbits
	.align	128
        .global         _Z32massMatrixMultiplyConstantKernelILi6ELi10ELi1EEviPKdS1_S1_S1_Pd
        .type           _Z32massMatrixMultiplyConstantKernelILi6ELi10ELi1EEviPKdS1_S1_S1_Pd,@function
        .size           _Z32massMatrixMultiplyConstantKernelILi6ELi10ELi1EEviPKdS1_S1_S1_Pd,(.L_x_3092 - _Z32massMatrixMultiplyConstantKernelILi6ELi10ELi1EEviPKdS1_S1_S1_Pd)
        .other          _Z32massMatrixMultiplyConstantKernelILi6ELi10ELi1EEviPKdS1_S1_S1_Pd,@"STO_CUDA_ENTRY STV_DEFAULT"
_Z32massMatrixMultiplyConstantKernelILi6ELi10ELi1EEviPKdS1_S1_S1_Pd:
.text._Z32massMatrixMultiplyConstantKernelILi6ELi10ELi1EEviPKdS1_S1_S1_Pd:
[----:B------:R-:W-:Y:S01]  /*0000*/  LDC R1, c[0x0][0x37c] ;  /* 0x0000df00ff017b82 */ /* 0x000fe20000000800 */
[----:B------:R-:W0:Y:S07]  /*0010*/  S2R R22, SR_TID.Y ;  /* 0x0000000000167919 */ /* 0x000e2e0000002200 */
[----:B------:R-:W0:Y:S01]  /*0020*/  S2UR UR4, SR_CTAID.X ;  /* 0x00000000000479c3 */ /* 0x000e220000002500 */
[----:B------:R-:W1:Y:S01]  /*0030*/  LDCU UR5, c[0x0][0x380] ;  /* 0x00007000ff0577ac */ /* 0x000e620008000800 */
[----:B------:R-:W-:Y:S01]  /*0040*/  MOV R15, 0x400 ;  /* 0x00000400000f7802 */ /* 0x000fe20000000f00 */
[----:B------:R-:W2:Y:S01]  /*0050*/  S2R R5, SR_TID.X ;  /* 0x0000000000057919 */ /* 0x000ea20000002100 */
[----:B------:R-:W3:Y:S01]  /*0060*/  S2R R20, SR_CgaCtaId ;  /* 0x0000000000147919 */ /* 0x000ee20000008800 */
[----:B0-----:R-:W-:-:S03]  /*0070*/  VIADD R0, R22, UR4 ;  /* 0x0000000416007c36 */ /* 0x001fc60008000000 */
[----:B------:R-:W-:Y:S01]  /*0080*/  BAR.SYNC.DEFER_BLOCKING 0x0 ;  /* 0x0000000000007b1d */ /* 0x000fe20000010000 */
[C---:B--2---:R-:W-:Y:S02]  /*0090*/  ISETP.GE.U32.AND P0, PT, R5.reuse, 0x24, PT ;  /* 0x000000240500780c */ /* 0x044fe40003f06070 */
[C---:B------:R-:W-:Y:S02]  /*00a0*/  LOP3.LUT R4, R5.reuse, 0xffff, RZ, 0xc0, !PT ;  /* 0x0000ffff05047812 */ /* 0x040fe400078ec0ff */
[----:B-1----:R-:W-:Y:S01]  /*00b0*/  ISETP.LT.AND P0, PT, R0, UR5, !P0 ;  /* 0x0000000500007c0c */ /* 0x002fe2000c701270 */
[----:B------:R-:W0:Y:S01]  /*00c0*/  LDCU.64 UR4, c[0x0][0x358] ;  /* 0x00006b00ff0477ac */ /* 0x000e220008000a00 */
[C---:B------:R-:W-:Y:S01]  /*00d0*/  PRMT R14, R5.reuse, 0x9910, RZ ;  /* 0x00009910050e7816 */ /* 0x040fe200000000ff */
[----:B------:R-:W-:Y:S01]  /*00e0*/  IMAD R2, R4, 0xaaab, RZ ;  /* 0x0000aaab04027824 */ /* 0x000fe200078e02ff */
[----:B---3--:R-:W-:Y:S02]  /*00f0*/  LEA R15, R20, R15, 0x18 ;  /* 0x0000000f140f7211 */ /* 0x008fe400078ec0ff */
[C---:B------:R-:W-:Y:S01]  /*0100*/  ISETP.GT.U32.AND P1, PT, R5.reuse, 0x23, PT ;  /* 0x000000230500780c */ /* 0x040fe20003f24070 */
[----:B------:R-:W-:Y:S01]  /*0110*/  IMAD R14, R14, 0xab, RZ ;  /* 0x000000ab0e0e7824 */ /* 0x000fe200078e02ff */
[----:B------:R-:W-:Y:S01]  /*0120*/  SHF.R.U32.HI R2, RZ, 0x12, R2 ;  /* 0x00000012ff027819 */ /* 0x000fe20000011602 */
[----:B------:R-:W-:Y:S01]  /*0130*/  IMAD R33, R22, 0x1f40, R15 ;  /* 0x00001f4016217824 */ /* 0x000fe200078e020f */
[----:B------:R-:W-:Y:S01]  /*0140*/  BSSY.RECONVERGENT B0, `(.L_x_1624) ;  /* 0x0000062000007945 */ /* 0x000fe20003800200 */
[----:B------:R-:W-:-:S02]  /*0150*/  ISETP.GE.U32.AND P2, PT, R5, 0x3c, PT ;  /* 0x0000003c0500780c */ /* 0x000fc40003f46070 */
[----:B------:R-:W-:Y:S01]  /*0160*/  PRMT R18, R2, 0x9910, RZ ;  /* 0x0000991002127816 */ /* 0x000fe200000000ff */
[----:B------:R-:W-:Y:S01]  /*0170*/  @P0 IMAD R15, R0, 0xd8, R5 ;  /* 0x000000d8000f0824 */ /* 0x000fe200078e0205 */
[----:B------:R-:W1:Y:S01]  /*0180*/  @P0 LDC.64 R2, c[0x0][0x3a0] ;  /* 0x0000e800ff020b82 */ /* 0x000e620000000a00 */
[----:B------:R-:W-:Y:S02]  /*0190*/  LOP3.LUT R19, R14, 0xffff, RZ, 0xc0, !PT ;  /* 0x0000ffff0e137812 */ /* 0x000fe400078ec0ff */
[----:B------:R-:W-:Y:S02]  /*01a0*/  IMAD R14, R18, 0x6, RZ ;  /* 0x00000006120e7824 */ /* 0x000fe400078e02ff */
[----:B------:R-:W-:Y:S02]  /*01b0*/  SHF.R.U32.HI R18, RZ, 0xa, R19 ;  /* 0x0000000aff127819 */ /* 0x000fe40000011613 */
[----:B------:R-:W-:Y:S02]  /*01c0*/  IMAD.MOV R14, RZ, RZ, -R14 ;  /* 0x000000ffff0e7224 */ /* 0x000fe400078e0a0e */
[----:B------:R-:W-:-:S03]  /*01d0*/  LOP3.LUT R18, R18, 0xffff, RZ, 0xc0, !PT ;  /* 0x0000ffff12127812 */ /* 0x000fc600078ec0ff */
[----:B------:R-:W-:Y:S02]  /*01e0*/  PRMT R14, R14, 0x7710, RZ ;  /* 0x000077100e0e7816 */ /* 0x000fe400000000ff */
[----:B------:R-:W-:Y:S02]  /*01f0*/  IMAD R19, R18, 0x50, R33 ;  /* 0x0000005012137824 */ /* 0x000fe400078e0221 */
[----:B------:R-:W-:Y:S02]  /*0200*/  IADD3 R14, PT, PT, R14, R5, RZ ;  /* 0x000000050e0e7210 */ /* 0x000fe40007ffe0ff */
[----:B------:R-:W-:Y:S02]  /*0210*/  IMAD R18, R18, 0x2d0, R19 ;  /* 0x000002d012127824 */ /* 0x000fe400078e0213 */
[----:B------:R-:W-:Y:S01]  /*0220*/  LOP3.LUT R20, R14, 0xffff, RZ, 0xc0, !PT ;  /* 0x0000ffff0e147812 */ /* 0x000fe200078ec0ff */
        /* <DEDUP_REMOVED lines=22> */
[----:B-1----:R-:W-:Y:S01]  /*0390*/  DFMA R20, R14, UR8, RZ ;  /* 0x000000080e147c2b */ /* 0x002fe200080000ff */
        /* <DEDUP_REMOVED lines=11> */
[----:B------:R-:W-:Y:S02]  /*0450*/  DFMA R20, R8, UR16, R20 ;  /* 0x0000001008147c2b */ /* 0x000fe40008000014 */
[----:B-1----:R-:W-:Y:S01]  /*0460*/  DFMA R26, R30, UR36, RZ ;  /* 0x000000241e1a7c2b */ /* 0x002fe200080000ff */
[----:B------:R-:W1:Y:S01]  /*0470*/  LDCU.128 UR8, c[0x3][0xa40] ;  /* 0x00c14800ff0877ac */ /* 0x000e620008000c00 */
[----:B------:R-:W-:-:S02]  /*0480*/  DFMA R18, R10, UR20, R18 ;  /* 0x000000140a127c2b */ /* 0x000fc40008000012 */
[C---:B0-----:R-:W-:Y:S01]  /*0490*/  DFMA R24, R16.reuse, UR24, R24 ;  /* 0x0000001810187c2b */ /* 0x041fe20008000018 */
[----:B------:R-:W0:Y:S01]  /*04a0*/  LDCU.128 UR44, c[0x3][0x850] ;  /* 0x00c10a00ff2c77ac */ /* 0x000e220008000c00 */
[----:B------:R-:W-:Y:S02]  /*04b0*/  DFMA R28, R16, UR34, R28 ;  /* 0x00000022101c7c2b */ /* 0x000fe4000800001c */
[C---:B------:R-:W-:Y:S01]  /*04c0*/  DFMA R22, R6.reuse, UR28, R22 ;  /* 0x0000001c06167c2b */ /* 0x040fe20008000016 */
[----:B------:R-:W4:Y:S01]  /*04d0*/  LDCU.128 UR16, c[0x3][0xa60] ;  /* 0x00c14c00ff1077ac */ /* 0x000f220008000c00 */
[----:B------:R-:W-:Y:S02]  /*04e0*/  DFMA R26, R6, UR38, R26 ;  /* 0x00000026061a7c2b */ /* 0x000fe4000800001a */
[----:B--2---:R-:W-:Y:S01]  /*04f0*/  DFMA R12, R14, UR42, RZ ;  /* 0x0000002a0e0c7c2b */ /* 0x004fe200080000ff */
[----:B------:R-:W2:Y:S01]  /*0500*/  LDCU.128 UR12, c[0x3][0xa50] ;  /* 0x00c14a00ff0c77ac */ /* 0x000ea20008000c00 */
[----:B------:R-:W-:-:S02]  /*0510*/  DFMA R24, R8, UR26, R24 ;  /* 0x0000001a08187c2b */ /* 0x000fc40008000018 */
[----:B---3--:R-:W-:Y:S01]  /*0520*/  DFMA R14, R14, UR48, RZ ;  /* 0x000000300e0e7c2b */ /* 0x008fe200080000ff */
[----:B------:R-:W3:Y:S01]  /*0530*/  LDCU.64 UR6, c[0x3][0x870] ;  /* 0x00c10e00ff0677ac */ /* 0x000ee20008000a00 */
[----:B------:R-:W-:Y:S02]  /*0540*/  DFMA R22, R10, UR30, R22 ;  /* 0x0000001e0a167c2b */ /* 0x000fe40008000016 */
[----:B------:R-:W-:Y:S02]  /*0550*/  DFMA R28, R8, UR40, R28 ;  /* 0x00000028081c7c2b */ /* 0x000fe4000800001c */
[----:B-1----:R-:W-:Y:S01]  /*0560*/  DFMA R26, R10, UR8, R26 ;  /* 0x000000080a1a7c2b */ /* 0x002fe2000800001a */
[----:B------:R-:W1:Y:S01]  /*0570*/  LDCU.64 UR8, c[0x3][0xa70] ;  /* 0x00c14e00ff0877ac */ /* 0x000e620008000a00 */
[C---:B0-----:R-:W-:Y:S02]  /*0580*/  DFMA R12, R16.reuse, UR44, R12 ;  /* 0x0000002c100c7c2b */ /* 0x041fe4000800000c */
[----:B------:R-:W-:-:S02]  /*0590*/  DFMA R14, R16, UR50, R14 ;  /* 0x00000032100e7c2b */ /* 0x000fc4000800000e */
        /* <DEDUP_REMOVED lines=8> */
[----:B------:R-:W-:-:S02]  /*0620*/  DFMA R28, R30, UR10, RZ ;  /* 0x0000000a1e1c7c2b */ /* 0x000fc400080000ff */
[----:B----4-:R-:W-:Y:S01]  /*0630*/  DFMA R30, R30, UR16, RZ ;  /* 0x000000101e1e7c2b */ /* 0x010fe200080000ff */
[----:B------:R0:W-:Y:S01]  /*0640*/  STS.64 [R2+0x1900], R20 ;  /* 0x0019001402007388 */ /* 0x0001e20000000a00 */
[C---:B------:R-:W-:Y:S02]  /*0650*/  DFMA R12, R8.reuse, UR46, R12 ;  /* 0x0000002e080c7c2b */ /* 0x040fe4000800000c */
[----:B---3--:R-:W-:Y:S01]  /*0660*/  DFMA R14, R8, UR6, R14 ;  /* 0x00000006080e7c2b */ /* 0x008fe2000800000e */
[----:B------:R0:W-:Y:S01]  /*0670*/  STS.64 [R2+0x320], R22 ;  /* 0x0003201602007388 */ /* 0x0001e20000000a00 */
[C---:B--2---:R-:W-:Y:S02]  /*0680*/  DFMA R28, R6.reuse, UR12, R28 ;  /* 0x0000000c061c7c2b */ /* 0x044fe4000800001c */
[----:B------:R-:W-:Y:S01]  /*0690*/  DFMA R30, R6, UR18, R30 ;  /* 0x00000012061e7c2b */ /* 0x000fe2000800001e */
[----:B------:R0:W-:Y:S04]  /*06a0*/  STS.64 [R2+0x15e0], R24 ;  /* 0x0015e01802007388 */ /* 0x0001e80000000a00 */
[----:B------:R0:W-:Y:S01]  /*06b0*/  STS.64 [R2+0x640], R26 ;  /* 0x0006401a02007388 */ /* 0x0001e20000000a00 */
[----:B------:R-:W-:-:S02]  /*06c0*/  DFMA R28, R10, UR14, R28 ;  /* 0x0000000e0a1c7c2b */ /* 0x000fc4000800001c */
[----:B-1----:R-:W-:-:S06]  /*06d0*/  DFMA R30, R10, UR8, R30 ;  /* 0x000000080a1e7c2b */ /* 0x002fcc000800001e */
        /* <DEDUP_REMOVED lines=8> */
.L_x_1625:
[----:B------:R-:W-:Y:S05]  /*0760*/  BSYNC.RECONVERGENT B0 ;  /* 0x0000000000007941 */ /* 0x000fea0003800200 */
.L_x_1624:
[----:B------:R-:W-:Y:S01]  /*0770*/  BAR.SYNC.DEFER_BLOCKING 0x0 ;  /* 0x0000000000007b1d */ /* 0x000fe20000010000 */
[----:B------:R-:W-:-:S05]  /*0780*/  SHF.R.U32.HI R4, RZ, 0x13, R4 ;  /* 0x00000013ff047819 */ /* 0x000fca0000011604 */
        /* <DEDUP_REMOVED lines=22> */
[----:B------:R-:W1:Y:S01]  /*08f0*/  LDCU.64 UR6, c[0x3][0x870] ;  /* 0x00c10e00ff0677ac */ /* 0x000e620008000a00 */
[----:B----4-:R-:W-:-:S02]  /*0900*/  DADD R12, R10, R14 ;  /* 0x000000000a0c7229 */ /* 0x010fc4000000000e */
[----:B------:R-:W-:Y:S02]  /*0910*/  DADD R8, R10, -R14 ;  /* 0x000000000a087229 */ /* 0x000fe4000000080e */
[C---:B0-----:R-:W-:Y:S02]  /*0920*/  DFMA R10, R6.reuse, UR8, RZ ;  /* 0x00000008060a7c2b */ /* 0x041fe400080000ff */
[C---:B--2---:R-:W-:Y:S02]  /*0930*/  DFMA R16, R6.reuse, UR28, RZ ;  /* 0x0000001c06107c2b */ /* 0x044fe400080000ff */
[C---:B---3--:R-:W-:Y:S02]  /*0940*/  DFMA R26, R6.reuse, UR18, RZ ;  /* 0x00000012061a7c2b */ /* 0x048fe400080000ff */
[----:B------:R-:W-:Y:S02]  /*0950*/  DFMA R14, R6, UR38, RZ ;  /* 0x00000026060e7c2b */ /* 0x000fe400080000ff */
[----:B------:R-:W-:Y:S01]  /*0960*/  DFMA R10, R12, UR10, R10 ;  /* 0x0000000a0c0a7c2b */ /* 0x000fe2000800000a */
[----:B------:R-:W0:Y:S01]  /*0970*/  LDCU.128 UR8, c[0x3][0xa20] ;  /* 0x00c14400ff0877ac */ /* 0x000e220008000c00 */
[----:B------:R-:W-:-:S02]  /*0980*/  DFMA R20, R6, UR48, RZ ;  /* 0x0000003006147c2b */ /* 0x000fc400080000ff */
[C---:B------:R-:W-:Y:S01]  /*0990*/  DFMA R16, R12.reuse, UR30, R16 ;  /* 0x0000001e0c107c2b */ /* 0x040fe20008000010 */
[----:B------:R-:W2:Y:S01]  /*09a0*/  LDCU.128 UR28, c[0x3][0xa50] ;  /* 0x00c14a00ff1c77ac */ /* 0x000ea20008000c00 */
[----:B------:R-:W-:Y:S02]  /*09b0*/  DFMA R6, R12, UR24, R26 ;  /* 0x000000180c067c2b */ /* 0x000fe4000800001a */
[----:B------:R-:W-:Y:S01]  /*09c0*/  DFMA R26, R24, UR12, RZ ;  /* 0x0000000c181a7c2b */ /* 0x000fe200080000ff */
[----:B------:R-:W3:Y:S01]  /*09d0*/  LDCU.64 UR12, c[0x3][0xa70] ;  /* 0x00c14e00ff0c77ac */ /* 0x000ee20008000a00 */
[C---:B------:R-:W-:Y:S02]  /*09e0*/  DFMA R14, R12.reuse, UR44, R14 ;  /* 0x0000002c0c0e7c2b */ /* 0x040fe4000800000e */
[----:B------:R-:W-:Y:S02]  /*09f0*/  DFMA R12, R12, UR50, R20 ;  /* 0x000000320c0c7c2b */ /* 0x000fe40008000014 */
[----:B------:R-:W-:-:S02]  /*0a00*/  DFMA R30, R24, UR22, RZ ;  /* 0x00000016181e7c2b */ /* 0x000fc400080000ff */
[C-C-:B------:R-:W-:Y:S02]  /*0a10*/  DADD R20, R18.reuse, R22.reuse ;  /* 0x0000000012147229 */ /* 0x140fe40000000016 */
[----:B------:R-:W-:Y:S02]  /*0a20*/  DADD R18, R18, -R22 ;  /* 0x0000000012127229 */ /* 0x000fe40000000816 */
[C---:B------:R-:W-:Y:S02]  /*0a30*/  DFMA R28, R24.reuse, UR32, RZ ;  /* 0x00000020181c7c2b */ /* 0x040fe400080000ff */
[C---:B------:R-:W-:Y:S02]  /*0a40*/  DFMA R22, R24.reuse, UR42, RZ ;  /* 0x0000002a18167c2b */ /* 0x040fe400080000ff */
[----:B-1----:R-:W-:Y:S02]  /*0a50*/  DFMA R24, R24, UR52, RZ ;  /* 0x0000003418187c2b */ /* 0x002fe400080000ff */
[----:B------:R-:W-:-:S02]  /*0a60*/  DFMA R26, R8, UR14, R26 ;  /* 0x0000000e081a7c2b */ /* 0x000fc4000800001a */
[C---:B0-----:R-:W-:Y:S02]  /*0a70*/  DFMA R30, R8.reuse, UR8, R30 ;  /* 0x00000008081e7c2b */ /* 0x041fe4000800001e */
[C---:B------:R-:W-:Y:S02]  /*0a80*/  DFMA R28, R8.reuse, UR34, R28 ;  /* 0x00000022081c7c2b */ /* 0x040fe4000800001c */
[C---:B--2---:R-:W-:Y:S02]  /*0a90*/  DFMA R22, R8.reuse, UR28, R22 ;  /* 0x0000001c08167c2b */ /* 0x044fe40008000016 */
        /* <DEDUP_REMOVED lines=10> */
[----:B---3--:R-:W-:Y:S02]  /*0b40*/  DFMA R24, R18, UR12, R24 ;  /* 0x0000000c12187c2b */ /* 0x008fe40008000018 */
        /* <DEDUP_REMOVED lines=8> */
[----:B------:R-:W-:Y:S02]  /*0bd0*/  DADD R16, R14, -R22 ;  /* 0x000000000e107229 */ /* 0x000fe40000000816 */
[----:B------:R-:W-:Y:S01]  /*0be0*/  DADD R18, R12, -R24 ;  /* 0x000000000c127229 */ /* 0x000fe20000000818 */
        /* <DEDUP_REMOVED lines=10> */
.L_x_1627:
[----:B------:R-:W-:Y:S05]  /*0c90*/  BSYNC.RECONVERGENT B0 ;  /* 0x0000000000007941 */ /* 0x000fea0003800200 */
.L_x_1626:
[----:B01---5:R-:W-:Y:S01]  /*0ca0*/  PRMT R6, R4, 0x9910, RZ ;  /* 0x0000991004067816 */ /* 0x023fe200000000ff */
[----:B------:R-:W-:Y:S04]  /*0cb0*/  BAR.SYNC.DEFER_BLOCKING 0x0 ;  /* 0x0000000000007b1d */ /* 0x000fe80000010000 */
[----:B------:R-:W-:Y:S02]  /*0cc0*/  IMAD R6, R6, 0xa, RZ ;  /* 0x0000000a06067824 */ /* 0x000fe400078e02ff */
[----:B------:R-:W0:Y:S03]  /*0cd0*/  LDCU.128 UR8, c[0x3][0x800] ;  /* 0x00c10000ff0877ac */ /* 0x000e260008000c00 */
[----:B------:R-:W-:Y:S01]  /*0ce0*/  IADD3 R6, PT, PT, RZ, -R6, RZ ;  /* 0x80000006ff067210 */ /* 0x000fe20007ffe0ff */
[----:B------:R-:W1:Y:S03]  /*0cf0*/  LDCU.128 UR16, c[0x3][0x830] ;  /* 0x00c10600ff1077ac */ /* 0x000e660008000c00 */
[----:B------:R-:W-:Y:S01]  /*0d00*/  PRMT R6, R6, 0x7710, RZ ;  /* 0x0000771006067816 */ /* 0x000fe200000000ff */
[----:B------:R-:W2:Y:S04]  /*0d10*/  LDCU.128 UR24, c[0x3][0x810] ;  /* 0x00c10200ff1877ac */ /* 0x000ea80008000c00 */
[----:B------:R-:W-:Y:S01]  /*0d20*/  IMAD.IADD R7, R6, 0x1, R5 ;  /* 0x0000000106077824 */ /* 0x000fe200078e0205 */
[----:B------:R-:W3:Y:S01]  /*0d30*/  LDCU.128 UR48, c[0x3][0x840] ;  /* 0x00c10800ff3077ac */ /* 0x000ee20008000c00 */
[----:B------:R-:W-:-:S03]  /*0d40*/  IMAD R6, R4, 0x320, R33 ;  /* 0x0000032004067824 */ /* 0x000fc600078e0221 */
[C---:B------:R-:W-:Y:S01]  /*0d50*/  LOP3.LUT R9, R7.reuse, 0xffff, RZ, 0xc0, !PT ;  /* 0x0000ffff07097812 */ /* 0x040fe200078ec0ff */
[----:B------:R-:W4:Y:S01]  /*0d60*/  LDCU.128 UR28, c[0x3][0x860] ;  /* 0x00c10c00ff1c77ac */ /* 0x000f220008000c00 */
[----:B------:R-:W-:Y:S02]  /*0d70*/  PRMT R4, R7, 0x5410, R4 ;  /* 0x0000541007047816 */ /* 0x000fe40000000004 */
[----:B------:R-:W-:Y:S01]  /*0d80*/  MOV R7, 0x9 ;  /* 0x0000000900077802 */ /* 0x000fe20000000f00 */
[----:B------:R-:W-:Y:S01]  /*0d90*/  IMAD R6, R9, 0x50, R6 ;  /* 0x0000005009067824 */ /* 0x000fe200078e0206 */
[----:B------:R-:W4:Y:S04]  /*0da0*/  LDCU.128 UR52, c[0x3][0x820] ;  /* 0x00c10400ff3477ac */ /* 0x000f280008000c00 */
[----:B------:R-:W-:Y:S01]  /*0db0*/  LDS.128 R8, [R6] ;  /* 0x0000000006087984 */ /* 0x000fe20000000c00 */
[----:B------:R-:W4:Y:S03]  /*0dc0*/  LDCU.128 UR56, c[0x3][0x850] ;  /* 0x00c10a00ff3877ac */ /* 0x000f260008000c00 */
[----:B------:R-:W0:Y:S01]  /*0dd0*/  LDS.128 R12, [R6+0x20] ;  /* 0x00002000060c7984 */ /* 0x000e220000000c00 */
[----:B------:R-:W4:Y:S03]  /*0de0*/  LDCU.128 UR12, c[0x3][0xa00] ;  /* 0x00c14000ff0c77ac */ /* 0x000f260008000c00 */
[----:B------:R-:W4:Y:S01]  /*0df0*/  LDS.128 R16, [R6+0x10] ;  /* 0x0000100006107984 */ /* 0x000f220000000c00 */
[----:B------:R-:W4:Y:S01]  /*0e00*/  LDCU.128 UR44, c[0x3][0xa10] ;  /* 0x00c14200ff2c77ac */ /* 0x000f220008000c00 */
[----:B------:R-:W4:Y:S01]  /*0e10*/  LDCU.128 UR36, c[0x3][0xa30] ;  /* 0x00c14600ff2477ac */ /* 0x000f220008000c00 */
[----:B------:R-:W4:Y:S01]  /*0e20*/  LDCU.128 UR32, c[0x3][0xa40] ;  /* 0x00c14800ff2077ac */ /* 0x000f220008000c00 */
[----:B------:R-:W4:Y:S01]  /*0e30*/  LDCU.128 UR20, c[0x3][0xa60] ;  /* 0x00c14c00ff1477ac */ /* 0x000f220008000c00 */
[----:B------:R-:W4:Y:S01]  /*0e40*/  LDCU.128 UR40, c[0x3][0xa20] ;  /* 0x00c14400ff2877ac */ /* 0x000f220008000c00 */
[----:B------:R-:W4:Y:S01]  /*0e50*/  LDCU.128 UR60, c[0x3][0xa50] ;  /* 0x00c14a00ff3c77ac */ /* 0x000f220008000c00 */
[----:B------:R-:W-:Y:S01]  /*0e60*/  UMOV UR6, 0x640a ;  /* 0x0000640a00067882 */ /* 0x000fe20000000000 */
[----:B------:R-:W4:Y:S01]  /*0e70*/  LDCU.64 UR64, c[0x3][0xa70] ;  /* 0x00c14e00ff4077ac */ /* 0x000f220008000a00 */
[----:B------:R-:W-:-:S02]  /*0e80*/  IDP.2A.LO.U16.U8 R7, R4, UR6, R7 ;  /* 0x0000000604077c26 */ /* 0x000fc40008001007 */
[----:B------:R-:W4:Y:S02]  /*0e90*/  LDCU.64 UR6, c[0x3][0x870] ;  /* 0x00c10e00ff0677ac */ /* 0x000f240008000a00 */
[----:B------:R-:W-:Y:S01]  /*0ea0*/  IMAD R7, R0, 0x3e8, R7 ;  /* 0x000003e800077824 */ /* 0x000fe200078e0207 */
[C-C-:B0-----:R-:W-:Y:S02]  /*0eb0*/  DADD R30, R8.reuse, R14.reuse ;  /* 0x00000000081e7229 */ /* 0x141fe4000000000e */
[----:B------:R-:W-:Y:S02]  /*0ec0*/  DADD R8, R8, -R14 ;  /* 0x0000000008087229 */ /* 0x000fe4000000080e */
[C-C-:B------:R-:W-:Y:S02]  /*0ed0*/  DADD R24, R10.reuse, R12.reuse ;  /* 0x000000000a187229 */ /* 0x140fe4000000000c */
[----:B------:R-:W-:Y:S02]  /*0ee0*/  DADD R32, R10, -R12 ;  /* 0x000000000a207229 */ /* 0x000fe4000000080c */
[----:B------:R-:W-:-:S02]  /*0ef0*/  DFMA R28, R30, UR8, RZ ;  /* 0x000000081e1c7c2b */ /* 0x000fc400080000ff */
[C---:B--2---:R-:W-:Y:S02]  /*0f00*/  DFMA R26, R30.reuse, UR26, RZ ;  /* 0x0000001a1e1a7c2b */ /* 0x044fe400080000ff */
[C---:B-1----:R-:W-:Y:S02]  /*0f10*/  DFMA R20, R30.reuse, UR16, RZ ;  /* 0x000000101e147c2b */ /* 0x042fe400080000ff */
[C---:B---3--:R-:W-:Y:S02]  /*0f20*/  DFMA R22, R30.reuse, UR50, RZ ;  /* 0x000000321e167c2b */ /* 0x048fe400080000ff */
[----:B----4-:R-:W-:Y:S02]  /*0f30*/  DFMA R14, R30, UR28, RZ ;  /* 0x0000001c1e0e7c2b */ /* 0x010fe400080000ff */
        /* <DEDUP_REMOVED lines=15> */
[C-C-:B------:R-:W-:Y:S02]  /*1030*/  DADD R32, R16.reuse, R18.reuse ;  /* 0x0000000010207229 */ /* 0x140fe40000000012 */
[----:B------:R-:W-:Y:S01]  /*1040*/  DADD R18, R16, -R18 ;  /* 0x0000000010127229 */ /* 0x000fe20000000812 */
[----:B------:R-:W0:Y:S05]  /*1050*/  LDC.64 R16, c[0x0][0x388] ;  /* 0x0000e200ff107b82 */ /* 0x000e2a0000000a00 */
[----:B------:R-:W-:-:S02]  /*1060*/  DFMA R10, R32, UR24, R10 ;  /* 0x00000018200a7c2b */ /* 0x000fc4000800000a */
[C---:B------:R-:W-:Y:S02]  /*1070*/  DFMA R12, R32.reuse, UR54, R12 ;  /* 0x00000036200c7c2b */ /* 0x040fe4000800000c */
[----:B------:R-:W-:Y:S01]  /*1080*/  DFMA R20, R32, UR48, R20 ;  /* 0x0000003020147c2b */ /* 0x000fe20008000014 */
[----:B0-----:R-:W-:-:S05]  /*1090*/  IMAD.WIDE R16, R7, 0x8, R16 ;  /* 0x0000000807107825 */ /* 0x001fca00078e0210 */
[----:B------:R-:W2:Y:S01]  /*10a0*/  LDG.E.64.CONSTANT R34, desc[UR4][R16.64+-0x48] ;  /* 0xffffb80410227981 */ /* 0x000ea2000c1e9b00 */
[C---:B------:R-:W-:Y:S02]  /*10b0*/  DFMA R22, R32.reuse, UR58, R22 ;  /* 0x0000003a20167c2b */ /* 0x040fe40008000016 */
[----:B------:R-:W-:Y:S01]  /*10c0*/  DFMA R14, R32, UR6, R14 ;  /* 0x00000006200e7c2b */ /* 0x000fe2000800000e */
[----:B------:R-:W3:Y:S04]  /*10d0*/  LDG.E.64.CONSTANT R36, desc[UR4][R16.64+-0x8] ;  /* 0xfffff80410247981 */ /* 0x000ee8000c1e9b00 */
[----:B------:R-:W4:Y:S01]  /*10e0*/  LDG.E.64.CONSTANT R32, desc[UR4][R16.64+-0x40] ;  /* 0xffffc00410207981 */ /* 0x000f22000c1e9b00 */
[C---:B------:R-:W-:Y:S02]  /*10f0*/  DFMA R30, R18.reuse, UR44, R30 ;  /* 0x0000002c121e7c2b */ /* 0x040fe4000800001e */
[----:B------:R-:W-:-:S02]  /*1100*/  DFMA R24, R18, UR42, R24 ;  /* 0x0000002a12187c2b */ /* 0x000fc40008000018 */
[C---:B------:R-:W-:Y:S02]  /*1110*/  DFMA R26, R18.reuse, UR32, R26 ;  /* 0x00000020121a7c2b */ /* 0x040fe4000800001a */
[C---:B------:R-:W-:Y:S02]  /*1120*/  DFMA R28, R18.reuse, UR62, R28 ;  /* 0x0000003e121c7c2b */ /* 0x040fe4000800001c */
[----:B------:R-:W-:Y:S02]  /*1130*/  DFMA R8, R18, UR64, R8 ;  /* 0x0000004012087c2b */ /* 0x000fe40008000008 */
[C-C-:B------:R-:W-:Y:S02]  /*1140*/  DADD R18, R10.reuse, R30.reuse ;  /* 0x000000000a127229 */ /* 0x140fe4000000001e */
[----:B------:R-:W-:Y:S02]  /*1150*/  DADD R30, R10, -R30 ;  /* 0x000000000a1e7229 */ /* 0x000fe4000000081e */
[----:B------:R-:W-:-:S02]  /*1160*/  DADD R10, R12, -R24 ;  /* 0x000000000c0a7229 */ /* 0x000fc40000000818 */
[----:B------:R-:W-:Y:S02]  /*1170*/  DADD R24, R12, R24 ;  /* 0x000000000c187229 */ /* 0x000fe40000000018 */
[C-C-:B------:R-:W-:Y:S02]  /*1180*/  DADD R12, R20.reuse, -R26.reuse ;  /* 0x00000000140c7229 */ /* 0x140fe4000000081a */
[----:B------:R-:W-:Y:S01]  /*1190*/  DADD R20, R20, R26 ;  /* 0x0000000014147229 */ /* 0x000fe2000000001a */
[----:B------:R-:W3:Y:S01]  /*11a0*/  LDG.E.64.CONSTANT R26, desc[UR4][R16.64+-0x38] ;  /* 0xffffc804101a7981 */ /* 0x000ee2000c1e9b00 */
[----:B------:R-:W-:Y:S06]  /*11b0*/  BAR.SYNC.DEFER_BLOCKING 0x0 ;  /* 0x0000000000007b1d */ /* 0x000fec0000010000 */
[----:B--2---:R-:W-:Y:S01]  /*11c0*/  DMUL R18, R34, R18 ;  /* 0x0000001222127228 */ /* 0x004fe20000000000 */
[----:B------:R-:W2:Y:S01]  /*11d0*/  LDG.E.64.CONSTANT R34, desc[UR4][R16.64] ;  /* 0x0000000410227981 */ /* 0x000ea2000c1e9b00 */
[----:B----4-:R-:W-:-:S03]  /*11e0*/  DMUL R24, R32, R24 ;  /* 0x0000001820187228 */ /* 0x010fc60000000000 */
[----:B------:R-:W4:Y:S01]  /*11f0*/  LDG.E.64.CONSTANT R32, desc[UR4][R16.64+-0x10] ;  /* 0xfffff00410207981 */ /* 0x000f22000c1e9b00 */
[----:B------:R-:W-:Y:S01]  /*1200*/  ISETP.GT.U32.AND P2, PT, R5, 0x3b, PT ;  /* 0x0000003b0500780c */ /* 0x000fe20003f44070 */
[----:B---3--:R-:W-:Y:S02]  /*1210*/  DMUL R26, R26, R20 ;  /* 0x000000141a1a7228 */ /* 0x008fe40000000000 */
[CCC-:B--2---:R-:W-:Y:S02]  /*1220*/  DFMA R20, R34.reuse, R30.reuse, R18.reuse ;  /* 0x0000001e2214722b */ /* 0x1c4fe40000000012 */
[----:B------:R-:W-:Y:S02]  /*1230*/  DFMA R34, R34, -R30, R18 ;  /* 0x8000001e2222722b */ /* 0x000fe40000000012 */
[CCC-:B------:R-:W-:Y:S02]  /*1240*/  DFMA R30, R36.reuse, R10.reuse, R24.reuse ;  /* 0x0000000a241e722b */ /* 0x1c0fe40000000018 */
[----:B------:R-:W-:-:S02]  /*1250*/  DFMA R10, R36, -R10, R24 ;  /* 0x8000000a240a722b */ /* 0x000fc40000000018 */
[C---:B------:R-:W-:Y:S02]  /*1260*/  DFMA R36, R20.reuse, UR8, RZ ;  /* 0x0000000814247c2b */ /* 0x040fe400080000ff */
[C---:B------:R-:W-:Y:S02]  /*1270*/  DFMA R4, R20.reuse, UR10, RZ ;  /* 0x0000000a14047c2b */ /* 0x040fe400080000ff */
[----:B------:R-:W-:-:S04]  /*1280*/  DFMA R20, R20, UR24, RZ ;  /* 0x0000001814147c2b */ /* 0x000fc800080000ff */
[C---:B------:R-:W-:Y:S02]  /*1290*/  DFMA R36, R30.reuse, UR26, R36 ;  /* 0x0000001a1e247c2b */ /* 0x040fe40008000024 */
[C---:B------:R-:W-:Y:S02]  /*12a0*/  DFMA R4, R30.reuse, UR52, R4 ;  /* 0x000000341e047c2b */ /* 0x040fe40008000004 */
[----:B------:R-:W-:Y:S02]  /*12b0*/  DFMA R20, R30, UR54, R20 ;  /* 0x000000361e147c2b */ /* 0x000fe40008000014 */
[CCC-:B----4-:R-:W-:Y:S02]  /*12c0*/  DFMA R30, R32.reuse, R12.reuse, R26.reuse ;  /* 0x0000000c201e722b */ /* 0x1d0fe4000000001a */
        /* <DEDUP_REMOVED lines=10> */
[----:B------:R-:W-:Y:S02]  /*1370*/  DFMA R32, R12, UR36, R32 ;  /* 0x000000240c207c2b */ /* 0x000fe40008000020 */
[----:B------:R-:W-:Y:S02]  /*1380*/  DADD R10, R22, -R28 ;  /* 0x00000000160a7229 */ /* 0x000fe4000000081c */
[C---:B------:R-:W-:Y:S02]  /*1390*/  DFMA R30, R12.reuse, UR38, R30 ;  /* 0x000000260c1e7c2b */ /* 0x040fe4000800001e */
[----:B------:R-:W-:-:S02]  /*13a0*/  DFMA R34, R12, UR32, R34 ;  /* 0x000000200c227c2b */ /* 0x000fc40008000022 */
[----:B------:R-:W-:Y:S01]  /*13b0*/  DADD R12, R22, R28 ;  /* 0x00000000160c7229 */ /* 0x000fe2000000001c */
[----:B------:R-:W2:Y:S04]  /*13c0*/  LDG.E.64.CONSTANT R22, desc[UR4][R16.64+-0x30] ;  /* 0xffffd00410167981 */ /* 0x000ea8000c1e9b00 */
[----:B------:R-:W3:Y:S03]  /*13d0*/  LDG.E.64.CONSTANT R28, desc[UR4][R16.64+-0x18] ;  /* 0xffffe804101c7981 */ /* 0x000ee6000c1e9b00 */
[----:B--2---:R-:W-:-:S08]  /*13e0*/  DMUL R12, R22, R12 ;  /* 0x0000000c160c7228 */ /* 0x004fd00000000000 */
[CCC-:B---3--:R-:W-:Y:S02]  /*13f0*/  DFMA R22, R28.reuse, R10.reuse, R12.reuse ;  /* 0x0000000a1c16722b */ /* 0x1c8fe4000000000c */
[----:B------:R-:W-:Y:S02]  /*1400*/  DFMA R10, R28, -R10, R12 ;  /* 0x8000000a1c0a722b */ /* 0x000fe4000000000c */
[C-C-:B------:R-:W-:Y:S02]  /*1410*/  DADD R28, R14.reuse, -R8.reuse ;  /* 0x000000000e1c7229 */ /* 0x140fe40000000808 */
[----:B------:R-:W-:Y:S01]  /*1420*/  DADD R8, R14, R8 ;  /* 0x000000000e087229 */ /* 0x000fe20000000008 */
[----:B------:R-:W2:Y:S04]  /*1430*/  LDG.E.64.CONSTANT R14, desc[UR4][R16.64+-0x20] ;  /* 0xffffe004100e7981 */ /* 0x000ea8000c1e9b00 */
[----:B------:R-:W3:Y:S01]  /*1440*/  LDG.E.64.CONSTANT R16, desc[UR4][R16.64+-0x28] ;  /* 0xffffd80410107981 */ /* 0x000ee2000c1e9b00 */
[----:B------:R-:W-:-:S02]  /*1450*/  DFMA R36, R22, UR50, R36 ;  /* 0x0000003216247c2b */ /* 0x000fc40008000024 */
[C---:B------:R-:W-:Y:S02]  /*1460*/  DFMA R4, R22.reuse, UR56, R4 ;  /* 0x0000003816047c2b */ /* 0x040fe40008000004 */
[----:B------:R-:W-:Y:S02]  /*1470*/  DFMA R20, R22, UR58, R20 ;  /* 0x0000003a16147c2b */ /* 0x000fe40008000014 */
[C---:B------:R-:W-:Y:S02]  /*1480*/  DFMA R32, R10.reuse, UR34, R32 ;  /* 0x000000220a207c2b */ /* 0x040fe40008000020 */
[C---:B------:R-:W-:Y:S02]  /*1490*/  DFMA R30, R10.reuse, UR60, R30 ;  /* 0x0000003c0a1e7c2b */ /* 0x040fe4000800001e */
[----:B------:R-:W-:Y:S01]  /*14a0*/  DFMA R34, R10, UR62, R34 ;  /* 0x0000003e0a227c2b */ /* 0x000fe20008000022 */
[----:B------:R-:W-:Y:S01]  /*14b0*/  BSSY.RECONVERGENT B0, `(.L_x_1628) ;  /* 0x0000063000007945 */ /* 0x000fe20003800200 */
[----:B--2---:R-:W-:-:S02]  /*14c0*/  DMUL R14, R14, R28 ;  /* 0x0000001c0e0e7228 */ /* 0x004fc40000000000 */
[----:B---3--:R-:W-:-:S08]  /*14d0*/  DMUL R22, R16, R8 ;  /* 0x0000000810167228 */ /* 0x008fd00000000000 */
[C-C-:B------:R-:W-:Y:S02]  /*14e0*/  DADD R10, R14.reuse, R22.reuse ;  /* 0x000000000e0a7229 */ /* 0x140fe40000000016 */
[----:B------:R-:W-:-:S06]  /*14f0*/  DADD R8, -R14, R22 ;  /* 0x000000000e087229 */ /* 0x000fcc0000000116 */
[----:B------:R-:W-:Y:S02]  /*1500*/  DFMA R20, R10, UR6, R20 ;  /* 0x000000060a147c2b */ /* 0x000fe40008000014 */
[----:B------:R-:W-:Y:S02]  /*1510*/  DFMA R34, R8, UR64, R34 ;  /* 0x0000004008227c2b */ /* 0x000fe40008000022 */
[C---:B------:R-:W-:Y:S02]  /*1520*/  DFMA R36, R10.reuse, UR28, R36 ;  /* 0x0000001c0a247c2b */ /* 0x040fe40008000024 */
[----:B------:R-:W-:Y:S02]  /*1530*/  DFMA R4, R10, UR30, R4 ;  /* 0x0000001e0a047c2b */ /* 0x000fe40008000004 */
[C---:B------:R-:W-:Y:S02]  /*1540*/  DFMA R32, R8.reuse, UR20, R32 ;  /* 0x0000001408207c2b */ /* 0x040fe40008000020 */
[----:B------:R-:W-:-:S02]  /*1550*/  DFMA R30, R8, UR22, R30 ;  /* 0x00000016081e7c2b */ /* 0x000fc4000800001e */
[C-C-:B------:R-:W-:Y:S02]  /*1560*/  DADD R10, R20.reuse, -R34.reuse ;  /* 0x00000000140a7229 */ /* 0x140fe40000000822 */
[----:B------:R-:W-:Y:S02]  /*1570*/  DADD R8, R20, R34 ;  /* 0x0000000014087229 */ /* 0x000fe40000000022 */
[----:B------:R-:W-:Y:S02]  /*1580*/  DADD R16, R36, -R32 ;  /* 0x0000000024107229 */ /* 0x000fe40000000820 */
[----:B------:R-:W-:Y:S02]  /*1590*/  DADD R20, R4, -R30 ;  /* 0x0000000004147229 */ /* 0x000fe4000000081e */
[----:B------:R-:W-:Y:S02]  /*15a0*/  DADD R32, R36, R32 ;  /* 0x0000000024207229 */ /* 0x000fe40000000020 */
[----:B------:R-:W-:Y:S01]  /*15b0*/  DADD R4, R4, R30 ;  /* 0x0000000004047229 */ /* 0x000fe2000000001e */
[----:B------:R0:W-:Y:S04]  /*15c0*/  STS.128 [R6+0x10], R8 ;  /* 0x0000100806007388 */ /* 0x0001e80000000c00 */
[----:B------:R0:W-:Y:S04]  /*15d0*/  STS.64 [R6+0x28], R16 ;  /* 0x0000281006007388 */ /* 0x0001e80000000a00 */
[----:B------:R0:W-:Y:S04]  /*15e0*/  STS.64 [R6], R32 ;  /* 0x0000002006007388 */ /* 0x0001e80000000a00 */
        /* <DEDUP_REMOVED lines=13> */
[----:B------:R-:W5:Y:S03]  /*16c0*/  LDCU.128 UR56, c[0x3][0x850] ;  /* 0x00c10a00ff3877ac */ /* 0x000f660008000c00 */
[----:B------:R-:W3:Y:S01]  /*16d0*/  LDS.64 R20, [R3+0x230] ;  /* 0x0002300003147984 */ /* 0x000ee20000000a00 */
[----:B-1----:R-:W-:-:S02]  /*16e0*/  DADD R4, R16, R6 ;  /* 0x0000000010047229 */ /* 0x002fc40000000006 */
[----:B------:R-:W-:Y:S02]  /*16f0*/  DADD R16, R16, -R6 ;  /* 0x0000000010107229 */ /* 0x000fe40000000806 */
[C-C-:B----4-:R-:W-:Y:S02]  /*1700*/  DADD R8, R32.reuse, R10.reuse ;  /* 0x0000000020087229 */ /* 0x150fe4000000000a */
[----:B------:R-:W-:Y:S02]  /*1710*/  DADD R32, R32, -R10 ;  /* 0x0000000020207229 */ /* 0x000fe4000000080a */
[C---:B------:R-:W-:Y:S02]  /*1720*/  DFMA R28, R4.reuse, UR8, RZ ;  /* 0x00000008041c7c2b */ /* 0x040fe400080000ff */
[C---:B------:R-:W-:Y:S02]  /*1730*/  DFMA R6, R4.reuse, UR10, RZ ;  /* 0x0000000a04067c2b */ /* 0x040fe400080000ff */
[----:B0-----:R-:W-:Y:S01]  /*1740*/  DFMA R10, R4, UR6, RZ ;  /* 0x00000006040a7c2b */ /* 0x001fe200080000ff */
[----:B------:R-:W0:Y:S03]  /*1750*/  LDCU.64 UR6, c[0x3][0xa28] ;  /* 0x00c14500ff0677ac */ /* 0x000e260008000a00 */
[----:B------:R-:W-:-:S02]  /*1760*/  DFMA R4, R8, UR26, R28 ;  /* 0x0000001a08047c2b */ /* 0x000fc4000800001c */
[C---:B------:R-:W-:Y:S02]  /*1770*/  DFMA R6, R8.reuse, UR52, R6 ;  /* 0x0000003408067c2b */ /* 0x040fe40008000006 */
[----:B--2---:R-:W-:Y:S01]  /*1780*/  DFMA R8, R8, UR24, R10 ;  /* 0x0000001808087c2b */ /* 0x004fe2000800000a */
[----:B------:R-:W1:Y:S01]  /*1790*/  LDCU.64 UR24, c[0x3][0x870] ;  /* 0x00c10e00ff1877ac */ /* 0x000e620008000a00 */
[C-C-:B---3--:R-:W-:Y:S02]  /*17a0*/  DADD R10, R30.reuse, R20.reuse ;  /* 0x000000001e0a7229 */ /* 0x148fe40000000014 */
[----:B------:R-:W-:Y:S02]  /*17b0*/  DADD R30, R30, -R20 ;  /* 0x000000001e1e7229 */ /* 0x000fe40000000814 */
[C---:B------:R-:W-:Y:S02]  /*17c0*/  DFMA R20, R16.reuse, UR12, RZ ;  /* 0x0000000c10147c2b */ /* 0x040fe400080000ff */
[----:B------:R-:W-:-:S02]  /*17d0*/  DFMA R28, R16, UR14, RZ ;  /* 0x0000000e101c7c2b */ /* 0x000fc400080000ff */
[----:B------:R-:W-:Y:S01]  /*17e0*/  DFMA R16, R16, UR22, RZ ;  /* 0x0000001610107c2b */ /* 0x000fe200080000ff */
[----:B------:R-:W2:Y:S01]  /*17f0*/  LDCU.64 UR22, c[0x3][0xa40] ;  /* 0x00c14800ff1677ac */ /* 0x000ea20008000a00 */
[----:B------:R-:W-:Y:S02]  /*1800*/  DFMA R4, R10, UR16, R4 ;  /* 0x000000100a047c2b */ /* 0x000fe40008000004 */
[C---:B------:R-:W-:Y:S02]  /*1810*/  DFMA R20, R32.reuse, UR46, R20 ;  /* 0x0000002e20147c2b */ /* 0x040fe40008000014 */
[C---:B------:R-:W-:Y:S02]  /*1820*/  DFMA R28, R32.reuse, UR40, R28 ;  /* 0x00000028201c7c2b */ /* 0x040fe4000800001c */
[----:B0-----:R-:W-:Y:S01]  /*1830*/  DFMA R32, R32, UR6, R16 ;  /* 0x0000000620207c2b */ /* 0x001fe20008000010 */
[----:B------:R-:W0:Y:S01]  /*1840*/  LDCU.64 UR6, c[0x3][0xa38] ;  /* 0x00c14700ff0677ac */ /* 0x000e220008000a00 */
[C---:B------:R-:W-:Y:S01]  /*1850*/  DFMA R6, R10.reuse, UR18, R6 ;  /* 0x000000120a067c2b */ /* 0x040fe20008000006 */
[----:B------:R-:W-:Y:S01]  /*1860*/  LDS.64 R16, [R3+0x1e0] ;  /* 0x0001e00003107984 */ /* 0x000fe20000000a00 */
[----:B-----5:R-:W-:Y:S01]  /*1870*/  DFMA R8, R10, UR30, R8 ;  /* 0x0000001e0a087c2b */ /* 0x020fe20008000008 */
[----:B------:R-:W3:Y:S01]  /*1880*/  LDCU.64 UR30, c[0x3][0xa70] ;  /* 0x00c14e00ff1e77ac */ /* 0x000ee20008000a00 */
[C---:B------:R-:W-:Y:S01]  /*1890*/  DFMA R20, R30.reuse, UR36, R20 ;  /* 0x000000241e147c2b */ /* 0x040fe20008000014 */
[----:B------:R-:W4:Y:S01]  /*18a0*/  LDS.64 R10, [R3+0xf0] ;  /* 0x0000f000030a7984 */ /* 0x000f220000000a00 */
[C---:B0-----:R-:W-:Y:S01]  /*18b0*/  DFMA R28, R30.reuse, UR6, R28 ;  /* 0x000000061e1c7c2b */ /* 0x041fe2000800001c */
[----:B------:R-:W0:Y:S01]  /*18c0*/  LDCU.64 UR6, c[0x3][0x868] ;  /* 0x00c10d00ff0677ac */ /* 0x000e220008000a00 */
[----:B--2---:R-:W-:Y:S01]  /*18d0*/  DFMA R30, R30, UR22, R32 ;  /* 0x000000161e1e7c2b */ /* 0x004fe20008000020 */
[----:B------:R-:W2:Y:S01]  /*18e0*/  LDCU.64 UR22, c[0x3][0xa68] ;  /* 0x00c14d00ff1677ac */ /* 0x000ea20008000a00 */
[----:B----4-:R-:W-:-:S02]  /*18f0*/  DADD R32, R10, R16 ;  /* 0x000000000a207229 */ /* 0x010fc40000000010 */
[----:B------:R-:W-:Y:S01]  /*1900*/  DADD R10, R10, -R16 ;  /* 0x000000000a0a7229 */ /* 0x000fe20000000810 */
[----:B------:R-:W-:Y:S05]  /*1910*/  LDS.64 R16, [R3+0x190] ;  /* 0x0001900003107984 */ /* 0x000fea0000000a00 */
[C---:B------:R-:W-:Y:S02]  /*1920*/  DFMA R4, R32.reuse, UR50, R4 ;  /* 0x0000003220047c2b */ /* 0x040fe40008000004 */
[C---:B------:R-:W-:Y:S02]  /*1930*/  DFMA R6, R32.reuse, UR56, R6 ;  /* 0x0000003820067c2b */ /* 0x040fe40008000006 */
[----:B------:R-:W-:Y:S01]  /*1940*/  DFMA R32, R32, UR58, R8 ;  /* 0x0000003a20207c2b */ /* 0x000fe20008000008 */
[----:B------:R-:W4:Y:S01]  /*1950*/  LDCU.128 UR56, c[0x3][0xa50] ;  /* 0x00c14a00ff3877ac */ /* 0x000f220008000c00 */
[----:B------:R-:W5:Y:S01]  /*1960*/  LDS.64 R8, [R3+0x140] ;  /* 0x0001400003087984 */ /* 0x000f620000000a00 */
[----:B------:R-:W-:-:S02]  /*1970*/  DFMA R20, R10, UR34, R20 ;  /* 0x000000220a147c2b */ /* 0x000fc40008000014 */
[C---:B----4-:R-:W-:Y:S02]  /*1980*/  DFMA R28, R10.reuse, UR56, R28 ;  /* 0x000000380a1c7c2b */ /* 0x050fe4000800001c */
[----:B------:R-:W-:Y:S02]  /*1990*/  DFMA R30, R10, UR58, R30 ;  /* 0x0000003a0a1e7c2b */ /* 0x000fe4000800001e */
[C-C-:B-----5:R-:W-:Y:S02]  /*19a0*/  DADD R10, R8.reuse, R16.reuse ;  /* 0x00000000080a7229 */ /* 0x160fe40000000010 */
[----:B------:R-:W-:-:S06]  /*19b0*/  DADD R8, R8, -R16 ;  /* 0x0000000008087229 */ /* 0x000fcc0000000810 */
[----:B------:R-:W-:Y:S02]  /*19c0*/  DFMA R4, R10, UR28, R4 ;  /* 0x0000001c0a047c2b */ /* 0x000fe40008000004 */
[----:B------:R-:W-:Y:S02]  /*19d0*/  DFMA R20, R8, UR20, R20 ;  /* 0x0000001408147c2b */ /* 0x000fe40008000014 */
[C---:B0-----:R-:W-:Y:S02]  /*19e0*/  DFMA R6, R10.reuse, UR6, R6 ;  /* 0x000000060a067c2b */ /* 0x041fe40008000006 */
[----:B-1----:R-:W-:Y:S02]  /*19f0*/  DFMA R32, R10, UR24, R32 ;  /* 0x000000180a207c2b */ /* 0x002fe40008000020 */
[C---:B---3--:R-:W-:Y:S02]  /*1a00*/  DFMA R30, R8.reuse, UR30, R30 ;  /* 0x0000001e081e7c2b */ /* 0x048fe4000800001e */
[----:B--2---:R-:W-:-:S02]  /*1a10*/  DFMA R28, R8, UR22, R28 ;  /* 0x00000016081c7c2b */ /* 0x004fc4000800001c */
        /* <DEDUP_REMOVED lines=12> */
.L_x_1629:
[----:B------:R-:W-:Y:S05]  /*1ae0*/  BSYNC.RECONVERGENT B0 ;  /* 0x0000000000007941 */ /* 0x000fea0003800200 */
.L_x_1628:
        /* <DEDUP_REMOVED lines=13> */
[----:B------:R-:W3:Y:S01]  /*1bc0*/  LDS.64 R22, [R2+0x15e0] ;  /* 0x0015e00002167984 */ /* 0x000ee20000000a00 */
[----:B------:R-:W5:Y:S03]  /*1bd0*/  LDCU.64 UR38, c[0x3][0x840] ;  /* 0x00c10800ff2677ac */ /* 0x000f660008000a00 */
[----:B------:R-:W-:Y:S01]  /*1be0*/  LDS.64 R8, [R2+0x960] ;  /* 0x0009600002087984 */ /* 0x000fe20000000a00 */
[----:B------:R-:W5:Y:S03]  /*1bf0*/  LDCU.128 UR56, c[0x3][0x850] ;  /* 0x00c10a00ff3877ac */ /* 0x000f660008000c00 */
[----:B------:R-:W5:Y:S01]  /*1c00*/  LDS.64 R6, [R2+0x12c0] ;  /* 0x0012c00002067984 */ /* 0x000f620000000a00 */
[----:B------:R-:W5:Y:S03]  /*1c10*/  LDCU.128 UR60, c[0x3][0xa50] ;  /* 0x00c14a00ff3c77ac */ /* 0x000f660008000c00 */
[----:B------:R-:W-:Y:S04]  /*1c20*/  LDS.64 R4, [R2+0xc80] ;  /* 0x000c800002047984 */ /* 0x000fe80000000a00 */
[----:B------:R3:W5:Y:S01]  /*1c30*/  LDS.64 R12, [R2+0xfa0] ;  /* 0x000fa000020c7984 */ /* 0x0007620000000a00 */
[----:B-1----:R-:W-:-:S02]  /*1c40*/  DADD R18, R10, R14 ;  /* 0x000000000a127229 */ /* 0x002fc4000000000e */
[----:B------:R-:W-:Y:S02]  /*1c50*/  DADD R14, R10, -R14 ;  /* 0x000000000a0e7229 */ /* 0x000fe4000000080e */
[----:B----4-:R-:W-:-:S06]  /*1c60*/  DADD R16, R26, R20 ;  /* 0x000000001a107229 */ /* 0x010fcc0000000014 */
[----:B0-----:R-:W-:Y:S01]  /*1c70*/  DFMA R28, R14, UR24, RZ ;  /* 0x000000180e1c7c2b */ /* 0x001fe200080000ff */
[----:B------:R-:W0:Y:S01]  /*1c80*/  LDCU.64 UR24, c[0x3][0xa40] ;  /* 0x00c14800ff1877ac */ /* 0x000e220008000a00 */
[----:B------:R-:W-:Y:S02]  /*1c90*/  DADD R26, R26, -R20 ;  /* 0x000000001a1a7229 */ /* 0x000fe40000000814 */
[C---:B------:R-:W-:Y:S02]  /*1ca0*/  DFMA R30, R14.reuse, UR12, RZ ;  /* 0x0000000c0e1e7c2b */ /* 0x040fe400080000ff */
[----:B------:R-:W-:Y:S02]  /*1cb0*/  DFMA R10, R14, UR14, RZ ;  /* 0x0000000e0e0a7c2b */ /* 0x000fe400080000ff */
[C---:B------:R-:W-:Y:S02]  /*1cc0*/  DFMA R20, R18.reuse, UR8, RZ ;  /* 0x0000000812147c2b */ /* 0x040fe400080000ff */
[----:B------:R-:W-:-:S02]  /*1cd0*/  DFMA R32, R18, UR10, RZ ;  /* 0x0000000a12207c2b */ /* 0x000fc400080000ff */
[----:B--2---:R-:W-:Y:S01]  /*1ce0*/  DFMA R34, R18, UR22, RZ ;  /* 0x0000001612227c2b */ /* 0x004fe200080000ff */
[----:B------:R-:W1:Y:S01]  /*1cf0*/  LDCU.64 UR22, c[0x3][0x868] ;  /* 0x00c10d00ff1677ac */ /* 0x000e620008000a00 */
[----:B---3--:R-:W-:Y:S02]  /*1d00*/  DADD R14, R24, R22 ;  /* 0x00000000180e7229 */ /* 0x008fe40000000016 */
[C---:B------:R-:W-:Y:S02]  /*1d10*/  DFMA R2, R26.reuse, UR46, R30 ;  /* 0x0000002e1a027c2b */ /* 0x040fe4000800001e */
[C---:B------:R-:W-:Y:S02]  /*1d20*/  DFMA R10, R26.reuse, UR40, R10 ;  /* 0x000000281a0a7c2b */ /* 0x040fe4000800000a */
[----:B------:R-:W-:Y:S02]  /*1d30*/  DFMA R26, R26, UR32, R28 ;  /* 0x000000201a1a7c2b */ /* 0x000fe4000800001c */
[----:B------:R-:W-:-:S02]  /*1d40*/  DADD R24, R24, -R22 ;  /* 0x0000000018187229 */ /* 0x000fc40000000816 */
[C---:B------:R-:W-:Y:S02]  /*1d50*/  DFMA R20, R16.reuse, UR26, R20 ;  /* 0x0000001a10147c2b */ /* 0x040fe40008000014 */
[C---:B------:R-:W-:Y:S02]  /*1d60*/  DFMA R18, R16.reuse, UR52, R32 ;  /* 0x0000003410127c2b */ /* 0x040fe40008000020 */
[----:B-----5:R-:W-:Y:S01]  /*1d70*/  DFMA R16, R16, UR30, R34 ;  /* 0x0000001e10107c2b */ /* 0x020fe20008000022 */
[----:B------:R-:W2:Y:S01]  /*1d80*/  LDCU.64 UR30, c[0x3][0x870] ;  /* 0x00c10e00ff1e77ac */ /* 0x000ea20008000a00 */
[C---:B------:R-:W-:Y:S02]  /*1d90*/  DFMA R10, R24.reuse, UR6, R10 ;  /* 0x00000006180a7c2b */ /* 0x040fe4000800000a */
[----:B0-----:R-:W-:Y:S01]  /*1da0*/  DFMA R26, R24, UR24, R26 ;  /* 0x00000018181a7c2b */ /* 0x001fe2000800001a */
[----:B------:R-:W0:Y:S01]  /*1db0*/  LDCU.64 UR6, c[0x3][0xa68] ;  /* 0x00c14d00ff0677ac */ /* 0x000e220008000a00 */
[----:B------:R-:W-:-:S02]  /*1dc0*/  DADD R22, R8, R6 ;  /* 0x0000000008167229 */ /* 0x000fc40000000006 */
[C---:B------:R-:W-:Y:S01]  /*1dd0*/  DFMA R18, R14.reuse, UR18, R18 ;  /* 0x000000120e127c2b */ /* 0x040fe20008000012 */
[----:B------:R-:W3:Y:S01]  /*1de0*/  LDCU.64 UR24, c[0x3][0xa70] ;  /* 0x00c14e00ff1877ac */ /* 0x000ee20008000a00 */
[----:B------:R-:W-:Y:S02]  /*1df0*/  DFMA R16, R14, UR38, R16 ;  /* 0x000000260e107c2b */ /* 0x000fe40008000010 */
[----:B------:R-:W-:Y:S02]  /*1e00*/  DADD R6, R8, -R6 ;  /* 0x0000000008067229 */ /* 0x000fe40000000806 */
[----:B------:R-:W-:Y:S02]  /*1e10*/  DFMA R20, R14, UR16, R20 ;  /* 0x000000100e147c2b */ /* 0x000fe40008000014 */
[----:B------:R-:W-:Y:S02]  /*1e20*/  DFMA R2, R24, UR36, R2 ;  /* 0x0000002418027c2b */ /* 0x000fe40008000002 */
[----:B------:R-:W-:-:S02]  /*1e30*/  DADD R8, R4, R12 ;  /* 0x0000000004087229 */ /* 0x000fc4000000000c */
[C---:B------:R-:W-:Y:S02]  /*1e40*/  DFMA R18, R22.reuse, UR56, R18 ;  /* 0x0000003816127c2b */ /* 0x040fe40008000012 */
[----:B------:R-:W-:Y:S02]  /*1e50*/  DFMA R16, R22, UR58, R16 ;  /* 0x0000003a16107c2b */ /* 0x000fe40008000010 */
[----:B------:R-:W-:Y:S02]  /*1e60*/  DADD R4, R4, -R12 ;  /* 0x0000000004047229 */ /* 0x000fe4000000080c */
[C---:B------:R-:W-:Y:S02]  /*1e70*/  DFMA R10, R6.reuse, UR60, R10 ;  /* 0x0000003c060a7c2b */ /* 0x040fe4000800000a */
[----:B------:R-:W-:Y:S02]  /*1e80*/  DFMA R26, R6, UR62, R26 ;  /* 0x0000003e061a7c2b */ /* 0x000fe4000800001a */
[----:B------:R-:W-:-:S02]  /*1e90*/  DFMA R20, R22, UR50, R20 ;  /* 0x0000003216147c2b */ /* 0x000fc40008000014 */
[----:B------:R-:W-:Y:S02]  /*1ea0*/  DFMA R2, R6, UR34, R2 ;  /* 0x0000002206027c2b */ /* 0x000fe40008000002 */
[C---:B-1----:R-:W-:Y:S02]  /*1eb0*/  DFMA R24, R8.reuse, UR22, R18 ;  /* 0x0000001608187c2b */ /* 0x042fe40008000012 */
[----:B--2---:R-:W-:Y:S02]  /*1ec0*/  DFMA R16, R8, UR30, R16 ;  /* 0x0000001e08107c2b */ /* 0x004fe40008000010 */
[C---:B0-----:R-:W-:Y:S02]  /*1ed0*/  DFMA R10, R4.reuse, UR6, R10 ;  /* 0x00000006040a7c2b */ /* 0x041fe4000800000a */
[----:B---3--:R-:W-:Y:S02]  /*1ee0*/  DFMA R26, R4, UR24, R26 ;  /* 0x00000018041a7c2b */ /* 0x008fe4000800001a */
[----:B------:R-:W-:-:S02]  /*1ef0*/  DFMA R20, R8, UR28, R20 ;  /* 0x0000001c08147c2b */ /* 0x000fc40008000014 */
[----:B------:R-:W-:Y:S02]  /*1f00*/  DFMA R2, R4, UR20, R2 ;  /* 0x0000001404027c2b */ /* 0x000fe40008000002 */
[----:B------:R-:W-:Y:S02]  /*1f10*/  DADD R22, R24, -R10 ;  /* 0x0000000018167229 */ /* 0x000fe4000000080a */
[----:B------:R-:W-:Y:S02]  /*1f20*/  DADD R12, R16, -R26 ;  /* 0x00000000100c7229 */ /* 0x000fe4000000081a */
[----:B------:R-:W-:Y:S02]  /*1f30*/  DADD R24, R24, R10 ;  /* 0x0000000018187229 */ /* 0x000fe4000000000a */
[C-C-:B------:R-:W-:Y:S02]  /*1f40*/  DADD R14, R20.reuse, -R2.reuse ;  /* 0x00000000140e7229 */ /* 0x140fe40000000802 */
[----:B------:R-:W-:-:S02]  /*1f50*/  DADD R18, R20, R2 ;  /* 0x0000000014127229 */ /* 0x000fc40000000002 */
[----:B------:R-:W-:-:S11]  /*1f60*/  DADD R26, R16, R26 ;  /* 0x00000000101a7229 */ /* 0x000fd6000000001a */
.L_x_1631:
[----:B------:R-:W-:Y:S05]  /*1f70*/  BSYNC.RECONVERGENT B0 ;  /* 0x0000000000007941 */ /* 0x000fea0003800200 */
.L_x_1630:
        /* <DEDUP_REMOVED lines=13> */
.L_x_1632:
        /* <DEDUP_REMOVED lines=11> */
.L_x_3092:


//--------------------- .text._Z32massMatrixMultiplyRegisterKernelILi6ELi10ELi1EEviPKdS1_S1_S1_Pd --------------------------
	.section	.text._Z32massMatrixMultiplyRegisterKernelILi6ELi10ELi1EEviPKdS1_S1_S1_Pd,"ax",@progbits
	.align	128
        .global         _Z32massMatrixMultiplyRegisterKernelILi6ELi10ELi1EEviPKdS1_S1_S1_Pd
        .type           _Z32massMatrixMultiplyRegisterKernelILi6ELi10ELi1EEviPKdS1_S1_S1_Pd,@function
        .size           _Z32massMatrixMultiplyRegisterKernelILi6ELi10ELi1EEviPKdS1_S1_S1_Pd,(.L_x_3093 - _Z32massMatrixMultiplyRegisterKernelILi6ELi10ELi1EEviPKdS1_S1_S1_Pd)
        .other          _Z32massMatrixMultiplyRegisterKernelILi6ELi10ELi1EEviPKdS1_S1_S1_Pd,@"STO_CUDA_ENTRY STV_DEFAULT"
_Z32massMatrixMultiplyRegisterKernelILi6ELi10ELi1EEviPKdS1_S1_S1_Pd:
.text._Z32massMatrixMultiplyRegisterKernelILi6ELi10ELi1EEviPKdS1_S1_S1_Pd:
        /* <DEDUP_REMOVED lines=34> */
[----:B------:R-:W0:Y:S01]  /*0220*/  LDS.128 R20, [R3+0x1f50] ;  /* 0x001f500003147984 */ /* 0x000e220000000c00 */
[----:B-1----:R-:W-:-:S02]  /*0230*/  R2UR UR40, R14 ;  /* 0x000000000e2872ca */ /* 0x002fc400000e0000 */
[----:B------:R-:W-:Y:S02]  /*0240*/  R2UR UR41, R15 ;  /* 0x000000000f2972ca */ /* 0x000fe400000e0000 */
[----:B------:R-:W-:Y:S02]  /*0250*/  R2UR UR8, R12 ;  /* 0x000000000c0872ca */ /* 0x000fe400000e0000 */
[----:B------:R-:W-:Y:S02]  /*0260*/  R2UR UR9, R13 ;  /* 0x000000000d0972ca */ /* 0x000fe400000e0000 */
[----:B------:R-:W1:Y:S01]  /*0270*/  LDS.128 R12, [R3+0x1fe0] ;  /* 0x001fe000030c7984 */ /* 0x000e620000000c00 */
[----:B--2---:R-:W-:Y:S02]  /*0280*/  R2UR UR38, R10 ;  /* 0x000000000a2672ca */ /* 0x004fe400000e0000 */
[----:B------:R-:W-:Y:S02]  /*0290*/  R2UR UR39, R11 ;  /* 0x000000000b2772ca */ /* 0x000fe400000e0000 */
[----:B------:R-:W-:-:S02]  /*02a0*/  R2UR UR4, R8 ;  /* 0x00000000080472ca */ /* 0x000fc400000e0000 */
[----:B------:R-:W-:Y:S02]  /*02b0*/  R2UR UR5, R9 ;  /* 0x00000000090572ca */ /* 0x000fe400000e0000 */
[----:B---3--:R-:W-:Y:S01]  /*02c0*/  R2UR UR6, R18 ;  /* 0x00000000120672ca */ /* 0x008fe200000e0000 */
[----:B------:R-:W2:Y:S01]  /*02d0*/  LDS.128 R8, [R3+0x1f60] ;  /* 0x001f600003087984 */ /* 0x000ea20000000c00 */
        /* <DEDUP_REMOVED lines=14> */
[----:B-1----:R-:W-:Y:S02]  /*03c0*/  R2UR UR48, R14 ;  /* 0x000000000e3072ca */ /* 0x002fe400000e0000 */
[----:B------:R-:W-:Y:S02]  /*03d0*/  R2UR UR49, R15 ;  /* 0x000000000f3172ca */ /* 0x000fe400000e0000 */
[----:B------:R-:W-:Y:S02]  /*03e0*/  R2UR UR16, R12 ;  /* 0x000000000c1072ca */ /* 0x000fe400000e0000 */
[----:B------:R-:W-:Y:S02]  /*03f0*/  R2UR UR17, R13 ;  /* 0x000000000d1172ca */ /* 0x000fe400000e0000 */
[----:B------:R-:W1:Y:S01]  /*0400*/  LDS.128 R12, [R3+0x2000] ;  /* 0x00200000030c7984 */ /* 0x000e620000000c00 */
        /* <DEDUP_REMOVED lines=9> */
[----:B------:R-:W3:Y:S01]  /*04a0*/  LDS.128 R16, [R3+0x2010] ;  /* 0x0020100003107984 */ /* 0x000ee20000000c00 */
[----:B----4-:R-:W-:Y:S02]  /*04b0*/  R2UR UR23, R5 ;  /* 0x00000000051772ca */ /* 0x010fe400000e0000 */
[----:B------:R-:W-:Y:S02]  /*04c0*/  LOP3.LUT R5, R2, 0xffff, RZ, 0xc0, !PT ;  /* 0x0000ffff02057812 */ /* 0x000fe400078ec0ff */
[----:B------:R-:W-:Y:S02]  /*04d0*/  R2UR UR22, R4 ;  /* 0x00000000041672ca */ /* 0x000fe400000e0000 */
[----:B------:R-:W-:Y:S01]  /*04e0*/  R2UR UR54, R6 ;  /* 0x00000000063672ca */ /* 0x000fe200000e0000 */
[----:B------:R-:W-:Y:S01]  /*04f0*/  IMAD R4, R5, 0xaaab, RZ ;  /* 0x0000aaab05047824 */ /* 0x000fe200078e02ff */
[----:B0-----:R-:W-:-:S02]  /*0500*/  R2UR UR20, R20 ;  /* 0x00000000141472ca */ /* 0x001fc400000e0000 */
[----:B------:R-:W-:Y:S01]  /*0510*/  R2UR UR21, R21 ;  /* 0x00000000151572ca */ /* 0x000fe200000e0000 */
[----:B------:R-:W-:Y:S01]  /*0520*/  IMAD R21, R0, 0x1f40, R3 ;  /* 0x00001f4000157824 */ /* 0x000fe200078e0203 */
[----:B------:R-:W-:Y:S02]  /*0530*/  SHF.R.U32.HI R4, RZ, 0x12, R4 ;  /* 0x00000012ff047819 */ /* 0x000fe40000011604 */
[----:B------:R-:W-:Y:S02]  /*0540*/  R2UR UR55, R7 ;  /* 0x00000000073772ca */ /* 0x000fe400000e0000 */
[----:B------:R-:W-:Y:S02]  /*0550*/  R2UR UR53, R23 ;  /* 0x00000000173572ca */ /* 0x000fe400000e0000 */
[----:B------:R-:W-:Y:S02]  /*0560*/  R2UR UR52, R22 ;  /* 0x00000000163472ca */ /* 0x000fe400000e0000 */
[----:B-1----:R-:W-:Y:S01]  /*0570*/  R2UR UR25, R13 ;  /* 0x000000000d1972ca */ /* 0x002fe200000e0000 */
[----:B------:R-:W-:Y:S01]  /*0580*/  VIADD R13, R0, UR26 ;  /* 0x0000001a000d7c36 */ /* 0x000fe20008000000 */
[----:B------:R-:W-:Y:S01]  /*0590*/  R2UR UR24, R12 ;  /* 0x000000000c1872ca */ /* 0x000fe200000e0000 */
[----:B------:R-:W-:Y:S01]  /*05a0*/  IMAD R12, R5, 0x199a, RZ ;  /* 0x0000199a050c7824 */ /* 0x000fe200078e02ff */
[----:B------:R-:W-:-:S02]  /*05b0*/  R2UR UR56, R14 ;  /* 0x000000000e3872ca */ /* 0x000fc400000e0000 */
[----:B------:R-:W-:Y:S02]  /*05c0*/  R2UR UR57, R15 ;  /* 0x000000000f3972ca */ /* 0x000fe400000e0000 */
[----:B------:R-:W-:Y:S02]  /*05d0*/  PRMT R14, R2, 0x9910, RZ ;  /* 0x00009910020e7816 */ /* 0x000fe400000000ff */
[----:B------:R-:W-:Y:S02]  /*05e0*/  ISETP.LT.AND P0, PT, R13, UR28, !P0 ;  /* 0x0000001c0d007c0c */ /* 0x000fe4000c701270 */
[----:B------:R-:W-:Y:S01]  /*05f0*/  PRMT R15, R4, 0x9910, RZ ;  /* 0x00009910040f7816 */ /* 0x000fe200000000ff */
[----:B------:R-:W-:Y:S01]  /*0600*/  IMAD R14, R14, 0xab, RZ ;  /* 0x000000ab0e0e7824 */ /* 0x000fe200078e02ff */
[----:B------:R-:W-:Y:S01]  /*0610*/  SHF.R.U32.HI R12, RZ, 0x10, R12 ;  /* 0x00000010ff0c7819 */ /* 0x000fe2000001160c */
[----:B------:R-:W0:Y:S01]  /*0620*/  LDS.128 R4, [R3+0x1fa0] ;  /* 0x001fa00003047984 */ /* 0x000e220000000c00 */
[----:B--2---:R-:W-:Y:S01]  /*0630*/  R2UR UR58, R10 ;  /* 0x000000000a3a72ca */ /* 0x004fe200000e0000 */
[----:B------:R-:W-:Y:S01]  /*0640*/  IMAD R0, R15, 0x6, RZ ;  /* 0x000000060f007824 */ /* 0x000fe200078e02ff */
[----:B------:R-:W-:-:S02]  /*0650*/  PRMT R20, R12, 0x9910, RZ ;  /* 0x000099100c147816 */ /* 0x000fc400000000ff */
[----:B------:R-:W-:Y:S01]  /*0660*/  LOP3.LUT R14, R14, 0xffff, RZ, 0xc0, !PT ;  /* 0x0000ffff0e0e7812 */ /* 0x000fe200078ec0ff */
[----:B------:R-:W-:Y:S01]  /*0670*/  IMAD.MOV R0, RZ, RZ, -R0 ;  /* 0x000000ffff007224 */ /* 0x000fe200078e0a00 */
[----:B------:R-:W-:Y:S01]  /*0680*/  R2UR UR59, R11 ;  /* 0x000000000b3b72ca */ /* 0x000fe200000e0000 */
[----:B------:R-:W-:Y:S01]  /*0690*/  IMAD.MOV.U32 R15, RZ, RZ, R20 ;  /* 0x000000ffff0f7224 */ /* 0x000fe200078e0014 */
[----:B------:R-:W-:Y:S02]  /*06a0*/  R2UR UR26, R8 ;  /* 0x00000000081a72ca */ /* 0x000fe400000e0000 */
[----:B------:R-:W-:Y:S02]  /*06b0*/  R2UR UR27, R9 ;  /* 0x00000000091b72ca */ /* 0x000fe400000e0000 */
[----:B---3--:R-:W-:Y:S01]  /*06c0*/  R2UR UR60, R18 ;  /* 0x00000000123c72ca */ /* 0x008fe200000e0000 */
[----:B------:R1:W2:Y:S01]  /*06d0*/  LDS.128 R8, [R3+0x2020] ;  /* 0x0020200003087984 */ /* 0x0002a20000000c00 */
[----:B------:R-:W-:-:S02]  /*06e0*/  R2UR UR61, R19 ;  /* 0x00000000133d72ca */ /* 0x000fc400000e0000 */
[----:B------:R-:W3:Y:S01]  /*06f0*/  @P0 LDC.64 R18, c[0x0][0x3a0] ;  /* 0x0000e800ff120b82 */ /* 0x000ee20000000a00 */
[----:B------:R-:W-:Y:S02]  /*0700*/  SHF.R.U32.HI R14, RZ, 0xa, R14 ;  /* 0x0000000aff0e7819 */ /* 0x000fe4000001160e */
[----:B------:R-:W-:Y:S01]  /*0710*/  R2UR UR28, R16 ;  /* 0x00000000101c72ca */ /* 0x000fe200000e0000 */
[----:B-1----:R-:W-:Y:S01]  /*0720*/  IMAD R3, R15, 0xa, RZ ;  /* 0x0000000a0f037824 */ /* 0x002fe200078e02ff */
[----:B------:R-:W-:Y:S02]  /*0730*/  PRMT R15, R0, 0x7710, RZ ;  /* 0x00007710000f7816 */ /* 0x000fe400000000ff */
[----:B------:R-:W-:Y:S01]  /*0740*/  LOP3.LUT R14, R14, 0xffff, RZ, 0xc0, !PT ;  /* 0x0000ffff0e0e7812 */ /* 0x000fe200078ec0ff */
[----:B------:R-:W-:Y:S01]  /*0750*/  IMAD.MOV R20, RZ, RZ, -R3 ;  /* 0x000000ffff147224 */ /* 0x000fe200078e0a03 */
[----:B------:R-:W-:Y:S01]  /*0760*/  R2UR UR29, R17 ;  /* 0x00000000111d72ca */ /* 0x000fe200000e0000 */
[----:B------:R-:W-:-:S02]  /*0770*/  IMAD.IADD R3, R15, 0x1, R2 ;  /* 0x000000010f037824 */ /* 0x000fc400078e0202 */
[--C-:B------:R-:W-:Y:S01]  /*0780*/  IMAD R0, R14, 0x50, R21.reuse ;  /* 0x000000500e007824 */ /* 0x100fe200078e0215 */
[----:B------:R-:W-:Y:S02]  /*0790*/  PRMT R15, R20, 0x7710, RZ ;  /* 0x00007710140f7816 */ /* 0x000fe400000000ff */
[----:B------:R-:W-:Y:S01]  /*07a0*/  LOP3.LUT R3, R3, 0xffff, RZ, 0xc0, !PT ;  /* 0x0000ffff03037812 */ /* 0x000fe200078ec0ff */
[----:B------:R-:W-:Y:S02]  /*07b0*/  IMAD R14, R14, 0x2d0, R0 ;  /* 0x000002d00e0e7824 */ /* 0x000fe400078e0200 */
[----:B------:R-:W-:Y:S02]  /*07c0*/  IMAD.IADD R15, R15, 0x1, R2 ;  /* 0x000000010f0f7824 */ /* 0x000fe400078e0202 */
[C---:B------:R-:W-:Y:S02]  /*07d0*/  IMAD R0, R3.reuse, 0x8, R0 ;  /* 0x0000000803007824 */ /* 0x040fe400078e0200 */
[----:B------:R-:W-:Y:S01]  /*07e0*/  IMAD R3, R3, 0x8, R14 ;  /* 0x0000000803037824 */ /* 0x000fe200078e020e */
[----:B------:R-:W-:Y:S01]  /*07f0*/  LOP3.LUT R23, R15, 0xffff, RZ, 0xc0, !PT ;  /* 0x0000ffff0f177812 */ /* 0x000fe200078ec0ff */
[----:B------:R-:W-:Y:S01]  /*0800*/  IMAD R14, R12, 0x320, R21 ;  /* 0x000003200c0e7824 */ /* 0x000fe200078e0215 */
[----:B0-----:R-:W-:Y:S01]  /*0810*/  R2UR UR62, R6 ;  /* 0x00000000063e72ca */ /* 0x001fe200000e0000 */
[----:B------:R-:W-:Y:S01]  /*0820*/  @P0 IMAD R21, R13, 0xd8, R2 ;  /* 0x000000d80d150824 */ /* 0x000fe200078e0202 */
[----:B------:R-:W-:Y:S01]  /*0830*/  R2UR UR63, R7 ;  /* 0x00000000073f72ca */ /* 0x000fe200000e0000 */
[----:B------:R-:W-:Y:S01]  /*0840*/  IMAD R2, R23, 0x50, R14 ;  /* 0x0000005017027824 */ /* 0x000fe200078e020e */
[----:B------:R-:W-:Y:S01]  /*0850*/  R2UR UR30, R4 ;  /* 0x00000000041e72ca */ /* 0x000fe200000e0000 */
[----:B---3--:R-:W-:Y:S01]  /*0860*/  @P0 IMAD.WIDE R18, R21, 0x8, R18 ;  /* 0x0000000815120825 */ /* 0x008fe200078e0212 */
[----:B------:R-:W-:-:S04]  /*0870*/  R2UR UR31, R5 ;  /* 0x00000000051f72ca */ /* 0x000fc800000e0000 */
[----:B------:R0:W5:Y:S01]  /*0880*/  @P0 LDG.E.64.CONSTANT R34, desc[UR34][R18.64] ;  /* 0x0000002212220981 */ /* 0x000162000c1e9b00 */
[----:B--2---:R-:W-:Y:S02]  /*0890*/  R2UR UR66, R10 ;  /* 0x000000000a4272ca */ /* 0x004fe400000e0000 */
[----:B------:R-:W-:Y:S01]  /*08a0*/  R2UR UR67, R11 ;  /* 0x000000000b4372ca */ /* 0x000fe200000e0000 */
[----:B------:R0:W5:Y:S01]  /*08b0*/  @P0 LDG.E.64.CONSTANT R32, desc[UR34][R18.64+0x120] ;  /* 0x0001202212200981 */ /* 0x000162000c1e9b00 */
[----:B------:R-:W-:Y:S02]  /*08c0*/  R2UR UR32, R8 ;  /* 0x00000000082072ca */ /* 0x000fe400000e0000 */
[----:B------:R-:W-:Y:S01]  /*08d0*/  R2UR UR33, R9 ;  /* 0x00000000092172ca */ /* 0x000fe200000e0000 */
[----:B------:R0:W5:Y:S04]  /*08e0*/  @P0 LDG.E.64.CONSTANT R30, desc[UR34][R18.64+0x240] ;  /* 0x00024022121e0981 */ /* 0x000168000c1e9b00 */
[----:B------:R0:W5:Y:S04]  /*08f0*/  @P0 LDG.E.64.CONSTANT R28, desc[UR34][R18.64+0x360] ;  /* 0x00036022121c0981 */ /* 0x000168000c1e9b00 */
[----:B------:R0:W5:Y:S04]  /*0900*/  @P0 LDG.E.64.CONSTANT R26, desc[UR34][R18.64+0x480] ;  /* 0x00048022121a0981 */ /* 0x000168000c1e9b00 */
[----:B------:R0:W5:Y:S01]  /*0910*/  @P0 LDG.E.64.CONSTANT R24, desc[UR34][R18.64+0x5a0] ;  /* 0x0005a02212180981 */ /* 0x000162000c1e9b00 */
[----:B------:R-:W-:Y:S05]  /*0920*/  @P1 BRA `(.L_x_1634) ;  /* 0x0000000000e01947 */ /* 0x000fea0003800000 */
[C-C-:B-----5:R-:W-:Y:S02]  /*0930*/  DADD R4, R34.reuse, R24.reuse ;  /* 0x0000000022047229 */ /* 0x160fe40000000018 */
[----:B------:R-:W-:Y:S02]  /*0940*/  DADD R24, R34, -R24 ;  /* 0x0000000022187229 */ /* 0x000fe40000000818 */
[C-C-:B------:R-:W-:Y:S02]  /*0950*/  DADD R6, R32.reuse, R26.reuse ;  /* 0x0000000020067229 */ /* 0x140fe4000000001a */
[----:B------:R-:W-:Y:S02]  /*0960*/  DADD R26, R32, -R26 ;  /* 0x00000000201a7229 */ /* 0x000fe4000000081a */
[----:B------:R-:W-:Y:S02]  /*0970*/  DFMA R10, R4, UR4, RZ ;  /* 0x00000004040a7c2b */ /* 0x000fe400080000ff */
[----:B------:R-:W-:-:S02]  /*0980*/  DFMA R16, R24, UR6, RZ ;  /* 0x0000000618107c2b */ /* 0x000fc400080000ff */
[----:B0-----:R-:W-:Y:S02]  /*0990*/  DFMA R18, R4, UR42, RZ ;  /* 0x0000002a04127c2b */ /* 0x001fe400080000ff */
[----:B------:R-:W-:Y:S02]  /*09a0*/  DFMA R20, R24, UR12, RZ ;  /* 0x0000000c18147c2b */ /* 0x000fe400080000ff */
[C-C-:B------:R-:W-:Y:S02]  /*09b0*/  DADD R8, R30.reuse, R28.reuse ;  /* 0x000000001e087229 */ /* 0x140fe4000000001c */
[----:B------:R-:W-:Y:S02]  /*09c0*/  DADD R32, R30, -R28 ;  /* 0x000000001e207229 */ /* 0x000fe4000000081c */
        /* <DEDUP_REMOVED lines=8> */
[C---:B------:R-:W-:Y:S02]  /*0a50*/  DFMA R30, R4.reuse, UR54, RZ ;  /* 0x00000036041e7c2b */ /* 0x040fe400080000ff */
[----:B------:R-:W-:Y:S02]  /*0a60*/  DFMA R4, R4, UR30, RZ ;  /* 0x0000001e04047c2b */ /* 0x000fe400080000ff */
[----:B------:R-:W-:Y:S02]  /*0a70*/  DFMA R10, R8, UR10, R10 ;  /* 0x0000000a080a7c2b */ /* 0x000fe4000800000a */
[----:B------:R-:W-:Y:S02]  /*0a80*/  DFMA R16, R32, UR40, R16 ;  /* 0x0000002820107c2b */ /* 0x000fe40008000010 */
[----:B------:R-:W-:Y:S02]  /*0a90*/  DFMA R18, R8, UR46, R18 ;  /* 0x0000002e08127c2b */ /* 0x000fe40008000012 */
[----:B------:R-:W-:-:S02]  /*0aa0*/  DFMA R20, R32, UR16, R20 ;  /* 0x0000001020147c2b */ /* 0x000fc40008000014 */
[----:B------:R-:W-:Y:S02]  /*0ab0*/  DFMA R22, R8, UR22, R22 ;  /* 0x0000001608167c2b */ /* 0x000fe40008000016 */
[----:B------:R-:W-:Y:S02]  /*0ac0*/  DFMA R28, R32, UR52, R28 ;  /* 0x00000034201c7c2b */ /* 0x000fe4000800001c */
[C---:B------:R-:W-:Y:S02]  /*0ad0*/  DFMA R30, R6.reuse, UR26, R30 ;  /* 0x0000001a061e7c2b */ /* 0x040fe4000800001e */
[----:B------:R-:W-:Y:S02]  /*0ae0*/  DFMA R4, R6, UR62, R4 ;  /* 0x0000003e06047c2b */ /* 0x000fe40008000004 */
[C-C-:B------:R-:W-:Y:S02]  /*0af0*/  DADD R6, R10.reuse, -R16.reuse ;  /* 0x000000000a067229 */ /* 0x140fe40000000810 */
[----:B------:R-:W-:-:S02]  /*0b00*/  DADD R16, R10, R16 ;  /* 0x000000000a107229 */ /* 0x000fc40000000010 */
[C-C-:B------:R-:W-:Y:S02]  /*0b10*/  DADD R10, R18.reuse, -R20.reuse ;  /* 0x00000000120a7229 */ /* 0x140fe40000000814 */
[----:B------:R-:W-:Y:S01]  /*0b20*/  DADD R20, R18, R20 ;  /* 0x0000000012147229 */ /* 0x000fe20000000014 */
[----:B------:R1:W-:Y:S01]  /*0b30*/  STS.64 [R0+0x1c20], R6 ;  /* 0x001c200600007388 */ /* 0x0003e20000000a00 */
[C-C-:B------:R-:W-:Y:S02]  /*0b40*/  DADD R18, R22.reuse, -R28.reuse ;  /* 0x0000000016127229 */ /* 0x140fe4000000081c */
[----:B------:R-:W-:Y:S01]  /*0b50*/  DADD R28, R22, R28 ;  /* 0x00000000161c7229 */ /* 0x000fe2000000001c */
[----:B------:R1:W-:Y:S01]  /*0b60*/  STS.64 [R0], R16 ;  /* 0x0000001000007388 */ /* 0x0003e20000000a00 */
[C---:B------:R-:W-:Y:S02]  /*0b70*/  DFMA R22, R24.reuse, UR24, RZ ;  /* 0x0000001818167c2b */ /* 0x040fe400080000ff */
[----:B------:R-:W-:Y:S01]  /*0b80*/  DFMA R24, R24, UR60, RZ ;  /* 0x0000003c18187c2b */ /* 0x000fe200080000ff */
[----:B------:R1:W-:Y:S01]  /*0b90*/  STS.64 [R0+0x1900], R10 ;  /* 0x0019000a00007388 */ /* 0x0003e20000000a00 */
[----:B------:R-:W-:-:S02]  /*0ba0*/  DFMA R30, R8, UR58, R30 ;  /* 0x0000003a081e7c2b */ /* 0x000fc4000800001e */
[----:B------:R-:W-:Y:S01]  /*0bb0*/  DFMA R4, R8, UR64, R4 ;  /* 0x0000004008047c2b */ /* 0x000fe20008000004 */
[----:B------:R1:W-:Y:S01]  /*0bc0*/  STS.64 [R0+0x320], R20 ;  /* 0x0003201400007388 */ /* 0x0003e20000000a00 */
[C---:B------:R-:W-:Y:S02]  /*0bd0*/  DFMA R22, R26.reuse, UR56, R22 ;  /* 0x000000381a167c2b */ /* 0x040fe40008000016 */
[----:B------:R-:W-:Y:S01]  /*0be0*/  DFMA R24, R26, UR32, R24 ;  /* 0x000000201a187c2b */ /* 0x000fe20008000018 */
[----:B------:R1:W-:Y:S04]  /*0bf0*/  STS.64 [R0+0x15e0], R18 ;  /* 0x0015e01200007388 */ /* 0x0003e80000000a00 */
[----:B------:R1:W-:Y:S01]  /*0c00*/  STS.64 [R0+0x640], R28 ;  /* 0x0006401c00007388 */ /* 0x0003e20000000a00 */
[----:B------:R-:W-:-:S02]  /*0c10*/  DFMA R22, R32, UR28, R22 ;  /* 0x0000001c20167c2b */ /* 0x000fc40008000016 */
        /* <DEDUP_REMOVED lines=9> */
.L_x_1634:
[----:B------:R-:W-:Y:S05]  /*0cb0*/  BSYNC.RECONVERGENT B0 ;  /* 0x0000000000007941 */ /* 0x000fea0003800200 */
.L_x_1633:
[----:B------:R-:W-:Y:S06]  /*0cc0*/  BAR.SYNC.DEFER_BLOCKING 0x0 ;  /* 0x0000000000007b1d */ /* 0x000fec0000010000 */
[----:B------:R-:W-:Y:S04]  /*0cd0*/  BSSY.RECONVERGENT B0, `(.L_x_1635) ;  /* 0x0000040000007945 */ /* 0x000fe80003800200 */
[----:B------:R-:W-:Y:S05]  /*0ce0*/  @P2 BRA `(.L_x_1636) ;  /* 0x0000000000f82947 */ /* 0x000fea0003800000 */
[----:B-1----:R-:W-:Y:S04]  /*0cf0*/  LDS.64 R22, [R3] ;  /* 0x0000000003167984 */ /* 0x002fe80000000a00 */
[----:B-----5:R-:W0:Y:S04]  /*0d00*/  LDS.64 R28, [R3+0x190] ;  /* 0x00019000031c7984 */ /* 0x020e280000000a00 */
[----:B------:R-:W-:Y:S04]  /*0d10*/  LDS.64 R32, [R3+0x50] ;  /* 0x0000500003207984 */ /* 0x000fe80000000a00 */
[----:B------:R-:W1:Y:S04]  /*0d20*/  LDS.64 R26, [R3+0x140] ;  /* 0x00014000031a7984 */ /* 0x000e680000000a00 */
[----:B------:R-:W-:Y:S04]  /*0d30*/  LDS.64 R24, [R3+0xa0] ;  /* 0x0000a00003187984 */ /* 0x000fe80000000a00 */
[----:B------:R-:W2:Y:S01]  /*0d40*/  LDS.64 R20, [R3+0xf0] ;  /* 0x0000f00003147984 */ /* 0x000ea20000000a00 */
        /* <DEDUP_REMOVED lines=13> */
[C-C-:B--2---:R-:W-:Y:S02]  /*0e20*/  DADD R18, R24.reuse, R20.reuse ;  /* 0x0000000018127229 */ /* 0x144fe40000000014 */
[----:B------:R-:W-:-:S02]  /*0e30*/  DADD R20, R24, -R20 ;  /* 0x0000000018147229 */ /* 0x000fc40000000814 */
        /* <DEDUP_REMOVED lines=41> */
.L_x_1636:
[----:B------:R-:W-:Y:S05]  /*10d0*/  BSYNC.RECONVERGENT B0 ;  /* 0x0000000000007941 */ /* 0x000fea0003800200 */
.L_x_1635:
[----:B------:R-:W-:Y:S01]  /*10e0*/  BAR.SYNC.DEFER_BLOCKING 0x0 ;  /* 0x0000000000007b1d */ /* 0x000fe20000010000 */
[----:B------:R-:W-:Y:S01]  /*10f0*/  PRMT R12, R15, 0x5410, R12 ;  /* 0x000054100f0c7816 */ /* 0x000fe2000000000c */
[----:B-----5:R-:W-:-:S06]  /*1100*/  IMAD.MOV.U32 R33, RZ, RZ, 0x9 ;  /* 0x00000009ff217424 */ /* 0x020fcc00078e00ff */
[----:B-12---:R-:W1:Y:S01]  /*1110*/  LDC.64 R20, c[0x0][0x388] ;  /* 0x0000e200ff147b82 */ /* 0x006e620000000a00 */
[----:B------:R-:W-:Y:S02]  /*1120*/  UMOV UR36, 0x640a ;  /* 0x0000640a00247882 */ /* 0x000fe40000000000 */
[----:B------:R-:W-:Y:S01]  /*1130*/  IDP.2A.LO.U16.U8 R12, R12, UR36, R33 ;  /* 0x000000240c0c7c26 */ /* 0x000fe20008001021 */
[----:B------:R-:W-:Y:S04]  /*1140*/  LDS.128 R4, [R2] ;  /* 0x0000000002047984 */ /* 0x000fe80000000c00 */
[----:B------:R-:W2:Y:S04]  /*1150*/  LDS.128 R8, [R2+0x20] ;  /* 0x0000200002087984 */ /* 0x000ea80000000c00 */
[----:B0-----:R-:W0:Y:S01]  /*1160*/  LDS.128 R16, [R2+0x10] ;  /* 0x0000100002107984 */ /* 0x001e220000000c00 */
[----:B--2---:R-:W-:-:S02]  /*1170*/  DADD R28, R4, R10 ;  /* 0x00000000041c7229 */ /* 0x004fc4000000000a */
[----:B------:R-:W-:Y:S02]  /*1180*/  DADD R26, R6, R8 ;  /* 0x00000000061a7229 */ /* 0x000fe40000000008 */
[----:B------:R-:W-:Y:S02]  /*1190*/  DADD R4, R4, -R10 ;  /* 0x0000000004047229 */ /* 0x000fe4000000080a */
[----:B------:R-:W-:Y:S02]  /*11a0*/  DADD R8, R6, -R8 ;  /* 0x0000000006087229 */ /* 0x000fe40000000808 */
[C---:B------:R-:W-:Y:S02]  /*11b0*/  DFMA R30, R28.reuse, UR4, RZ ;  /* 0x000000041c1e7c2b */ /* 0x040fe400080000ff */
[C---:B------:R-:W-:Y:S02]  /*11c0*/  DFMA R24, R28.reuse, UR42, RZ ;  /* 0x0000002a1c187c2b */ /* 0x040fe400080000ff */
[----:B------:R-:W-:-:S02]  /*11d0*/  DFMA R22, R28, UR18, RZ ;  /* 0x000000121c167c2b */ /* 0x000fc400080000ff */
[C---:B------:R-:W-:Y:S02]  /*11e0*/  DFMA R10, R28.reuse, UR54, RZ ;  /* 0x000000361c0a7c2b */ /* 0x040fe400080000ff */
[----:B------:R-:W-:Y:S02]  /*11f0*/  DFMA R28, R28, UR30, RZ ;  /* 0x0000001e1c1c7c2b */ /* 0x000fe400080000ff */
[C---:B------:R-:W-:Y:S01]  /*1200*/  DFMA R14, R26.reuse, UR38, R30 ;  /* 0x000000261a0e7c2b */ /* 0x040fe2000800001e */
[----:B------:R-:W-:Y:S01]  /*1210*/  IMAD R31, R13, 0x3e8, R12 ;  /* 0x000003e80d1f7824 */ /* 0x000fe200078e020c */
[C---:B------:R-:W-:Y:S02]  /*1220*/  DFMA R24, R26.reuse, UR14, R24 ;  /* 0x0000000e1a187c2b */ /* 0x040fe40008000018 */
[C---:B------:R-:W-:Y:S02]  /*1230*/  DFMA R22, R26.reuse, UR50, R22 ;  /* 0x000000321a167c2b */ /* 0x040fe40008000016 */
[----:B------:R-:W-:-:S02]  /*1240*/  DFMA R6, R26, UR26, R10 ;  /* 0x0000001a1a067c2b */ /* 0x000fc4000800000a */
[----:B------:R-:W-:Y:S01]  /*1250*/  DFMA R26, R26, UR62, R28 ;  /* 0x0000003e1a1a7c2b */ /* 0x000fe2000800001c */
[----:B-1----:R-:W-:Y:S01]  /*1260*/  IMAD.WIDE R28, R31, 0x8, R20 ;  /* 0x000000081f1c7825 */ /* 0x002fe200078e0214 */
[C---:B------:R-:W-:Y:S02]  /*1270*/  DFMA R10, R4.reuse, UR6, RZ ;  /* 0x00000006040a7c2b */ /* 0x040fe400080000ff */
[C---:B------:R-:W-:Y:S02]  /*1280*/  DFMA R32, R4.reuse, UR12, RZ ;  /* 0x0000000c04207c2b */ /* 0x040fe400080000ff */
[----:B------:R-:W2:Y:S01]  /*1290*/  LDG.E.64.CONSTANT R34, desc[UR34][R28.64+-0x48] ;  /* 0xffffb8221c227981 */ /* 0x000ea2000c1e9b00 */
[C---:B------:R-:W-:Y:S02]  /*12a0*/  DFMA R30, R4.reuse, UR48, RZ ;  /* 0x00000030041e7c2b */ /* 0x040fe400080000ff */
[C---:B------:R-:W-:Y:S01]  /*12b0*/  DFMA R20, R4.reuse, UR24, RZ ;  /* 0x0000001804147c2b */ /* 0x040fe200080000ff */
[----:B------:R-:W3:Y:S01]  /*12c0*/  LDG.E.64.CONSTANT R36, desc[UR34][R28.64+-0x10] ;  /* 0xfffff0221c247981 */ /* 0x000ee2000c1e9b00 */
[----:B------:R-:W-:-:S02]  /*12d0*/  DFMA R4, R4, UR60, RZ ;  /* 0x0000003c04047c2b */ /* 0x000fc400080000ff */
[C---:B------:R-:W-:Y:S02]  /*12e0*/  DFMA R10, R8.reuse, UR8, R10 ;  /* 0x00000008080a7c2b */ /* 0x040fe4000800000a */
[C---:B------:R-:W-:Y:S02]  /*12f0*/  DFMA R32, R8.reuse, UR44, R32 ;  /* 0x0000002c08207c2b */ /* 0x040fe40008000020 */
[C---:B------:R-:W-:Y:S02]  /*1300*/  DFMA R30, R8.reuse, UR20, R30 ;  /* 0x00000014081e7c2b */ /* 0x040fe4000800001e */
[C---:B------:R-:W-:Y:S02]  /*1310*/  DFMA R20, R8.reuse, UR56, R20 ;  /* 0x0000003808147c2b */ /* 0x040fe40008000014 */
[----:B------:R-:W-:Y:S02]  /*1320*/  DFMA R4, R8, UR32, R4 ;  /* 0x0000002008047c2b */ /* 0x000fe40008000004 */
[----:B0-----:R-:W-:-:S02]  /*1330*/  DADD R8, R16, R18 ;  /* 0x0000000010087229 */ /* 0x001fc40000000012 */
[----:B------:R-:W-:Y:S01]  /*1340*/  DADD R18, R16, -R18 ;  /* 0x0000000010127229 */ /* 0x000fe20000000812 */
[----:B------:R-:W4:Y:S05]  /*1350*/  LDG.E.64.CONSTANT R16, desc[UR34][R28.64+-0x40] ;  /* 0xffffc0221c107981 */ /* 0x000f2a000c1e9b00 */
[----:B------:R-:W-:Y:S02]  /*1360*/  DFMA R14, R8, UR10, R14 ;  /* 0x0000000a080e7c2b */ /* 0x000fe4000800000e */
[----:B------:R-:W-:Y:S02]  /*1370*/  DFMA R10, R18, UR40, R10 ;  /* 0x00000028120a7c2b */ /* 0x000fe4000800000a */
[----:B------:R-:W-:-:S02]  /*1380*/  DFMA R22, R8, UR22, R22 ;  /* 0x0000001608167c2b */ /* 0x000fc40008000016 */
[----:B------:R-:W-:Y:S02]  /*1390*/  DFMA R30, R18, UR52, R30 ;  /* 0x00000034121e7c2b */ /* 0x000fe4000800001e */
[C---:B------:R-:W-:Y:S02]  /*13a0*/  DFMA R24, R8.reuse, UR46, R24 ;  /* 0x0000002e08187c2b */ /* 0x040fe40008000018 */
[C---:B------:R-:W-:Y:S02]  /*13b0*/  DFMA R6, R8.reuse, UR58, R6 ;  /* 0x0000003a08067c2b */ /* 0x040fe40008000006 */
[----:B------:R-:W-:Y:S02]  /*13c0*/  DFMA R26, R8, UR64, R26 ;  /* 0x00000040081a7c2b */ /* 0x000fe4000800001a */
[C-C-:B------:R-:W-:Y:S02]  /*13d0*/  DADD R8, R14.reuse, -R10.reuse ;  /* 0x000000000e087229 */ /* 0x140fe4000000080a */
[----:B------:R-:W-:-:S02]  /*13e0*/  DADD R14, R14, R10 ;  /* 0x000000000e0e7229 */ /* 0x000fc4000000000a */
[C---:B------:R-:W-:Y:S02]  /*13f0*/  DFMA R32, R18.reuse, UR16, R32 ;  /* 0x0000001012207c2b */ /* 0x040fe40008000020 */
[C---:B------:R-:W-:Y:S02]  /*1400*/  DFMA R20, R18.reuse, UR28, R20 ;  /* 0x0000001c12147c2b */ /* 0x040fe40008000014 */
[----:B------:R-:W-:Y:S02]  /*1410*/  DFMA R4, R18, UR66, R4 ;  /* 0x0000004212047c2b */ /* 0x000fe40008000004 */
[C-C-:B------:R-:W-:Y:S02]  /*1420*/  DADD R18, R22.reuse, -R30.reuse ;  /* 0x0000000016127229 */ /* 0x140fe4000000081e */
[----:B------:R-:W-:Y:S01]  /*1430*/  DADD R22, R22, R30 ;  /* 0x0000000016167229 */ /* 0x000fe2000000001e */
[----:B------:R-:W3:Y:S01]  /*1440*/  LDG.E.64.CONSTANT R30, desc[UR34][R28.64] ;  /* 0x000000221c1e7981 */ /* 0x000ee2000c1e9b00 */
[----:B------:R-:W-:-:S02]  /*1450*/  DADD R10, R24, -R32 ;  /* 0x00000000180a7229 */ /* 0x000fc40000000820 */
[----:B------:R-:W-:Y:S01]  /*1460*/  DADD R24, R24, R32 ;  /* 0x0000000018187229 */ /* 0x000fe20000000020 */
[----:B------:R-:W3:Y:S01]  /*1470*/  LDG.E.64.CONSTANT R32, desc[UR34][R28.64+-0x38] ;  /* 0xffffc8221c207981 */ /* 0x000ee2000c1e9b00 */
[----:B------:R-:W-:Y:S01]  /*1480*/  BSSY.RECONVERGENT B0, `(.L_x_1637) ;  /* 0x0000084000007945 */ /* 0x000fe20003800200 */
[----:B------:R-:W-:Y:S06]  /*1490*/  BAR.SYNC.DEFER_BLOCKING 0x0 ;  /* 0x0000000000007b1d */ /* 0x000fec0000010000 */
[----:B--2---:R-:W-:Y:S01]  /*14a0*/  DMUL R14, R34, R14 ;  /* 0x0000000e220e7228 */ /* 0x004fe20000000000 */
[----:B------:R-:W2:Y:S01]  /*14b0*/  LDG.E.64.CONSTANT R34, desc[UR34][R28.64+-0x8] ;  /* 0xfffff8221c227981 */ /* 0x000ea2000c1e9b00 */
[----:B----4-:R-:W-:-:S06]  /*14c0*/  DMUL R24, R16, R24 ;  /* 0x0000001810187228 */ /* 0x010fcc0000000000 */
[CCC-:B---3--:R-:W-:Y:S02]  /*14d0*/  DFMA R16, R30.reuse, R8.reuse, R14.reuse ;  /* 0x000000081e10722b */ /* 0x1c8fe4000000000e */
[----:B------:R-:W-:Y:S02]  /*14e0*/  DFMA R30, R30, -R8, R14 ;  /* 0x800000081e1e722b */ /* 0x000fe4000000000e */
[CCC-:B--2---:R-:W-:Y:S02]  /*14f0*/  DFMA R8, R34.reuse, R10.reuse, R24.reuse ;  /* 0x0000000a2208722b */ /* 0x1c4fe40000000018 */
[----:B------:R-:W-:Y:S02]  /*1500*/  DFMA R10, R34, -R10, R24 ;  /* 0x8000000a220a722b */ /* 0x000fe40000000018 */
[----:B------:R-:W-:Y:S02]  /*1510*/  DMUL R34, R32, R22 ;  /* 0x0000001620227228 */ /* 0x000fe40000000000 */
[----:B------:R-:W-:-:S02]  /*1520*/  DFMA R32, R16, UR4, RZ ;  /* 0x0000000410207c2b */ /* 0x000fc400080000ff */
        /* <DEDUP_REMOVED lines=15> */
[----:B------:R-:W-:Y:S01]  /*1620*/  DFMA R30, R10, UR16, R30 ;  /* 0x000000100a1e7c2b */ /* 0x000fe2000800001e */
[----:B------:R-:W2:Y:S01]  /*1630*/  LDG.E.64.CONSTANT R10, desc[UR34][R28.64+-0x30] ;  /* 0xffffd0221c0a7981 */ /* 0x000ea2000c1e9b00 */
[----:B------:R-:W-:-:S04]  /*1640*/  DFMA R36, R18, UR48, R36 ;  /* 0x0000003012247c2b */ /* 0x000fc80008000024 */
[C---:B------:R-:W-:Y:S02]  /*1650*/  DFMA R8, R18.reuse, UR20, R8 ;  /* 0x0000001412087c2b */ /* 0x040fe40008000008 */
[----:B------:R-:W-:Y:S02]  /*1660*/  DFMA R30, R18, UR52, R30 ;  /* 0x00000034121e7c2b */ /* 0x000fe4000800001e */
[C-C-:B------:R-:W-:Y:S02]  /*1670*/  DADD R18, R6.reuse, -R20.reuse ;  /* 0x0000000006127229 */ /* 0x140fe40000000814 */
[----:B------:R-:W-:Y:S01]  /*1680*/  DADD R6, R6, R20 ;  /* 0x0000000006067229 */ /* 0x000fe20000000014 */
[----:B------:R-:W3:Y:S07]  /*1690*/  LDG.E.64.CONSTANT R20, desc[UR34][R28.64+-0x18] ;  /* 0xffffe8221c147981 */ /* 0x000eee000c1e9b00 */
        /* <DEDUP_REMOVED lines=12> */
[----:B------:R-:W-:Y:S02]  /*1760*/  DFMA R8, R18, UR56, R8 ;  /* 0x0000003812087c2b */ /* 0x000fe40008000008 */
        /* <DEDUP_REMOVED lines=28> */
[----:B------:R-:W2:Y:S01]  /*1930*/  LDS.64 R28, [R3+0x230] ;  /* 0x00023000031c7984 */ /* 0x000ea20000000a00 */
[----:B0-----:R-:W-:-:S02]  /*1940*/  DADD R4, R22, R6 ;  /* 0x0000000016047229 */ /* 0x001fc40000000006 */
[----:B------:R-:W-:-:S06]  /*1950*/  DADD R22, R22, -R6 ;  /* 0x0000000016167229 */ /* 0x000fcc0000000806 */
[C---:B------:R-:W-:Y:S02]  /*1960*/  DFMA R6, R4.reuse, UR4, RZ ;  /* 0x0000000404067c2b */ /* 0x040fe400080000ff */
[C---:B------:R-:W-:Y:S02]  /*1970*/  DFMA R18, R4.reuse, UR38, RZ ;  /* 0x0000002604127c2b */ /* 0x040fe400080000ff */
[----:B------:R-:W-:Y:S02]  /*1980*/  DFMA R4, R4, UR10, RZ ;  /* 0x0000000a04047c2b */ /* 0x000fe400080000ff */
[C-C-:B-1----:R-:W-:Y:S02]  /*1990*/  DADD R16, R30.reuse, R32.reuse ;  /* 0x000000001e107229 */ /* 0x142fe40000000020 */
[----:B------:R-:W-:Y:S02]  /*19a0*/  DADD R30, R30, -R32 ;  /* 0x000000001e1e7229 */ /* 0x000fe40000000820 */
[----:B------:R-:W-:-:S04]  /*19b0*/  DFMA R32, R22, UR8, RZ ;  /* 0x0000000816207c2b */ /* 0x000fc800080000ff */
[C---:B------:R-:W-:Y:S02]  /*19c0*/  DFMA R6, R16.reuse, UR42, R6 ;  /* 0x0000002a10067c2b */ /* 0x040fe40008000006 */
[C---:B------:R-:W-:Y:S02]  /*19d0*/  DFMA R18, R16.reuse, UR14, R18 ;  /* 0x0000000e10127c2b */ /* 0x040fe40008000012 */
[----:B------:R-:W-:Y:S02]  /*19e0*/  DFMA R4, R16, UR46, R4 ;  /* 0x0000002e10047c2b */ /* 0x000fe40008000004 */
[C-C-:B--2---:R-:W-:Y:S02]  /*19f0*/  DADD R16, R8.reuse, R28.reuse ;  /* 0x0000000008107229 */ /* 0x144fe4000000001c */
[----:B------:R-:W-:Y:S02]  /*1a00*/  DADD R28, R8, -R28 ;  /* 0x00000000081c7229 */ /* 0x000fe4000000081c */
[----:B------:R-:W-:-:S02]  /*1a10*/  DFMA R8, R22, UR6, RZ ;  /* 0x0000000616087c2b */ /* 0x000fc400080000ff */
[----:B------:R-:W-:Y:S02]  /*1a20*/  DFMA R22, R22, UR40, RZ ;  /* 0x0000002816167c2b */ /* 0x000fe400080000ff */
[----:B------:R-:W-:Y:S02]  /*1a30*/  DFMA R32, R30, UR44, R32 ;  /* 0x0000002c1e207c2b */ /* 0x000fe40008000020 */
[----:B------:R-:W-:Y:S02]  /*1a40*/  DFMA R6, R16, UR18, R6 ;  /* 0x0000001210067c2b */ /* 0x000fe40008000006 */
[C---:B------:R-:W-:Y:S02]  /*1a50*/  DFMA R8, R30.reuse, UR12, R8 ;  /* 0x0000000c1e087c2b */ /* 0x040fe40008000008 */
[----:B------:R-:W-:Y:S02]  /*1a60*/  DFMA R30, R30, UR16, R22 ;  /* 0x000000101e1e7c2b */ /* 0x000fe40008000016 */
[C---:B------:R-:W-:Y:S01]  /*1a70*/  DFMA R18, R16.reuse, UR50, R18 ;  /* 0x0000003210127c2b */ /* 0x040fe20008000012 */
[----:B------:R-:W-:Y:S01]  /*1a80*/  LDS.64 R22, [R3+0x1e0] ;  /* 0x0001e00003167984 */ /* 0x000fe20000000a00 */
[----:B------:R-:W-:-:S02]  /*1a90*/  DFMA R4, R16, UR22, R4 ;  /* 0x0000001610047c2b */ /* 0x000fc40008000004 */
[C---:B------:R-:W-:Y:S01]  /*1aa0*/  DFMA R8, R28.reuse, UR48, R8 ;  /* 0x000000301c087c2b */ /* 0x040fe20008000008 */
[----:B------:R-:W0:Y:S01]  /*1ab0*/  LDS.64 R16, [R3+0xf0] ;  /* 0x0000f00003107984 */ /* 0x000e220000000a00 */
[C---:B------:R-:W-:Y:S02]  /*1ac0*/  DFMA R32, R28.reuse, UR20, R32 ;  /* 0x000000141c207c2b */ /* 0x040fe40008000020 */
[----:B------:R-:W-:Y:S02]  /*1ad0*/  DFMA R30, R28, UR52, R30 ;  /* 0x000000341c1e7c2b */ /* 0x000fe4000800001e */
[C-C-:B0-----:R-:W-:Y:S02]  /*1ae0*/  DADD R28, R16.reuse, R22.reuse ;  /* 0x00000000101c7229 */ /* 0x141fe40000000016 */
[----:B------:R-:W-:Y:S01]  /*1af0*/  DADD R16, R16, -R22 ;  /* 0x0000000010107229 */ /* 0x000fe20000000816 */
[----:B------:R-:W-:Y:S05]  /*1b00*/  LDS.64 R22, [R3+0x190] ;  /* 0x0001900003167984 */ /* 0x000fea0000000a00 */
[----:B------:R-:W-:-:S02]  /*1b10*/  DFMA R6, R28, UR54, R6 ;  /* 0x000000361c067c2b */ /* 0x000fc40008000006 */
[C---:B------:R-:W-:Y:S02]  /*1b20*/  DFMA R18, R28.reuse, UR26, R18 ;  /* 0x0000001a1c127c2b */ /* 0x040fe40008000012 */
[----:B------:R-:W-:Y:S01]  /*1b30*/  DFMA R28, R28, UR58, R4 ;  /* 0x0000003a1c1c7c2b */ /* 0x000fe20008000004 */
[----:B------:R-:W0:Y:S01]  /*1b40*/  LDS.64 R4, [R3+0x140] ;  /* 0x0001400003047984 */ /* 0x000e220000000a00 */
[C---:B------:R-:W-:Y:S02]  /*1b50*/  DFMA R8, R16.reuse, UR24, R8 ;  /* 0x0000001810087c2b */ /* 0x040fe40008000008 */
[C---:B------:R-:W-:Y:S02]  /*1b60*/  DFMA R32, R16.reuse, UR56, R32 ;  /* 0x0000003810207c2b */ /* 0x040fe40008000020 */
[----:B------:R-:W-:Y:S02]  /*1b70*/  DFMA R30, R16, UR28, R30 ;  /* 0x0000001c101e7c2b */ /* 0x000fe4000800001e */
[----:B0-----:R-:W-:-:S02]  /*1b80*/  DADD R16, R4, R22 ;  /* 0x0000000004107229 */ /* 0x001fc40000000016 */
[----:B------:R-:W-:-:S06]  /*1b90*/  DADD R4, R4, -R22 ;  /* 0x0000000004047229 */ /* 0x000fcc0000000816 */
        /* <DEDUP_REMOVED lines=18> */
.L_x_1638:
[----:B------:R-:W-:Y:S05]  /*1cc0*/  BSYNC.RECONVERGENT B0 ;  /* 0x0000000000007941 */ /* 0x000fea0003800200 */
.L_x_1637:
        /* <DEDUP_REMOVED lines=16> */
[C---:B------:R-:W-:Y:S02]  /*1dd0*/  DFMA R16, R18.reuse, UR4, RZ ;  /* 0x0000000412107c2b */ /* 0x040fe400080000ff */
[C---:B------:R-:W-:Y:S02]  /*1de0*/  DFMA R14, R18.reuse, UR38, RZ ;  /* 0x00000026120e7c2b */ /* 0x040fe400080000ff */
[----:B------:R-:W-:Y:S02]  /*1df0*/  DFMA R18, R18, UR10, RZ ;  /* 0x0000000a12127c2b */ /* 0x000fe400080000ff */
[----:B------:R-:W-:Y:S02]  /*1e00*/  DADD R22, R22, -R26 ;  /* 0x0000000016167229 */ /* 0x000fe4000000081a */
[C---:B------:R-:W-:Y:S02]  /*1e10*/  DFMA R30, R24.reuse, UR6, RZ ;  /* 0x00000006181e7c2b */ /* 0x040fe400080000ff */
[----:B------:R-:W-:-:S02]  /*1e20*/  DFMA R26, R24, UR8, RZ ;  /* 0x00000008181a7c2b */ /* 0x000fc400080000ff */
[----:B------:R-:W-:Y:S02]  /*1e30*/  DFMA R24, R24, UR40, RZ ;  /* 0x0000002818187c2b */ /* 0x000fe400080000ff */
[C---:B------:R-:W-:Y:S02]  /*1e40*/  DFMA R16, R8.reuse, UR42, R16 ;  /* 0x0000002a08107c2b */ /* 0x040fe40008000010 */
[C---:B------:R-:W-:Y:S02]  /*1e50*/  DFMA R14, R8.reuse, UR14, R14 ;  /* 0x0000000e080e7c2b */ /* 0x040fe4000800000e */
[----:B------:R-:W-:Y:S02]  /*1e60*/  DFMA R8, R8, UR46, R18 ;  /* 0x0000002e08087c2b */ /* 0x000fe40008000012 */
[C-C-:B--2---:R-:W-:Y:S02]  /*1e70*/  DADD R18, R28.reuse, R20.reuse ;  /* 0x000000001c127229 */ /* 0x144fe40000000014 */
[----:B------:R-:W-:-:S02]  /*1e80*/  DADD R20, R28, -R20 ;  /* 0x000000001c147229 */ /* 0x000fc40000000814 */
[C---:B------:R-:W-:Y:S02]  /*1e90*/  DFMA R30, R22.reuse, UR12, R30 ;  /* 0x0000000c161e7c2b */ /* 0x040fe4000800001e */
[C---:B------:R-:W-:Y:S02]  /*1ea0*/  DFMA R26, R22.reuse, UR44, R26 ;  /* 0x0000002c161a7c2b */ /* 0x040fe4000800001a */
[----:B------:R-:W-:Y:S02]  /*1eb0*/  DFMA R24, R22, UR16, R24 ;  /* 0x0000001016187c2b */ /* 0x000fe40008000018 */
[----:B---3--:R-:W-:Y:S02]  /*1ec0*/  DADD R22, R6, R4 ;  /* 0x0000000006167229 */ /* 0x008fe40000000004 */
[----:B------:R-:W-:Y:S02]  /*1ed0*/  DFMA R14, R18, UR50, R14 ;  /* 0x00000032120e7c2b */ /* 0x000fe4000800000e */
[----:B------:R-:W-:-:S02]  /*1ee0*/  DFMA R30, R20, UR48, R30 ;  /* 0x00000030141e7c2b */ /* 0x000fc4000800001e */
[----:B------:R-:W-:Y:S02]  /*1ef0*/  DFMA R26, R20, UR20, R26 ;  /* 0x00000014141a7c2b */ /* 0x000fe4000800001a */
[----:B------:R-:W-:Y:S02]  /*1f00*/  DADD R4, R6, -R4 ;  /* 0x0000000006047229 */ /* 0x000fe40000000804 */
[C---:B------:R-:W-:Y:S02]  /*1f10*/  DFMA R16, R18.reuse, UR18, R16 ;  /* 0x0000001212107c2b */ /* 0x040fe40008000010 */
[----:B------:R-:W-:Y:S02]  /*1f20*/  DFMA R8, R18, UR22, R8 ;  /* 0x0000001612087c2b */ /* 0x000fe40008000008 */
[----:B------:R-:W-:Y:S02]  /*1f30*/  DFMA R24, R20, UR52, R24 ;  /* 0x0000003414187c2b */ /* 0x000fe40008000018 */
[----:B----4-:R-:W-:-:S02]  /*1f40*/  DADD R6, R2, R10 ;  /* 0x0000000002067229 */ /* 0x010fc4000000000a */
[----:B------:R-:W-:Y:S02]  /*1f50*/  DFMA R14, R22, UR26, R14 ;  /* 0x0000001a160e7c2b */ /* 0x000fe4000800000e */
[----:B------:R-:W-:Y:S02]  /*1f60*/  DADD R2, R2, -R10 ;  /* 0x0000000002027229 */ /* 0x000fe4000000080a */
[C---:B------:R-:W-:Y:S02]  /*1f70*/  DFMA R30, R4.reuse, UR24, R30 ;  /* 0x00000018041e7c2b */ /* 0x040fe4000800001e */
[----:B------:R-:W-:Y:S02]  /*1f80*/  DFMA R26, R4, UR56, R26 ;  /* 0x00000038041a7c2b */ /* 0x000fe4000800001a */
[C---:B------:R-:W-:Y:S02]  /*1f90*/  DFMA R16, R22.reuse, UR54, R16 ;  /* 0x0000003616107c2b */ /* 0x040fe40008000010 */
        /* <DEDUP_REMOVED lines=8> */
[----:B------:R-:W-:Y:S02]  /*2020*/  DADD R26, R24, -R4 ;  /* 0x00000000181a7229 */ /* 0x000fe40000000804 */
[C-C-:B------:R-:W-:Y:S02]  /*2030*/  DADD R20, R16.reuse, -R30.reuse ;  /* 0x0000000010147229 */ /* 0x140fe4000000081e */
[----:B------:R-:W-:Y:S02]  /*2040*/  DADD R14, R16, R30 ;  /* 0x00000000100e7229 */ /* 0x000fe4000000001e */
[----:B------:R-:W-:Y:S02]  /*2050*/  DADD R24, R24, R4 ;  /* 0x0000000018187229 */ /* 0x000fe40000000004 */
[----:B------:R-:W-:-:S02]  /*2060*/  DADD R10, R8, -R2 ;  /* 0x00000000080a7229 */ /* 0x000fc40000000802 */
[----:B------:R-:W-:-:S11]  /*2070*/  DADD R34, R8, R2 ;  /* 0x0000000008227229 */ /* 0x000fd60000000002 */
.L_x_1640:
[----:B------:R-:W-:Y:S05]  /*2080*/  BSYNC.RECONVERGENT B0 ;  /* 0x0000000000007941 */ /* 0x000fea0003800200 */
.L_x_1639:
        /* <DEDUP_REMOVED lines=13> */
.L_x_1641:
        /* <DEDUP_REMOVED lines=10> */
.L_x_3093:


//--------------------- .text._Z42massMatrixMultiplyMonolithicConstantKernelILi6ELi9ELi2EEviPKdS1_S1_S1_Pd --------------------------
	.section	.text._Z42massMatrixMultiplyMonolithicConstantKernelILi6ELi9ELi2EEviPKdS1_S1_S1_Pd,"ax",@progbits
	.align	128
        .global         _Z42massMatrixMultiplyMonolithicConstantKernelILi6ELi9ELi2EEviPKdS1_S1_S1_Pd
        .type           _Z42massMatrixMultiplyMonolithicConstantKernelILi6ELi9ELi2EEviPKdS1_S1_S1_Pd,@function
        .size           _Z42massMatrixMultiplyMonolithicConstantKernelILi6ELi9ELi2EEviPKdS1_S1_S1_Pd,(.L_x_3094 - _Z42massMatrixMultiplyMonolithicConstantKernelILi6ELi9ELi2EEviPKdS1_S1_S1_Pd)
        .other          _Z42massMatrixMultiplyMonolithicConstantKernelILi6ELi9ELi2EEviPKdS1_S1_S1_Pd,@"STO_CUDA_ENTRY STV_DEFAULT"
_Z42massMatrixMultiplyMonolithicConstantKernelILi6ELi9ELi2EEviPKdS1_S1_S1_Pd:
.text._Z42massMatrixMultiplyMonolithicConstantKernelILi6ELi9ELi2EEviPKdS1_S1_S1_Pd:
        /* <DEDUP_REMOVED lines=8> */
[----:B---3--:R-:W-:Y:S01]  /*0080*/  LOP3.LUT R2, R0, 0xffff, RZ, 0xc0, !PT ;  /* 0x0000ffff00027812 */ /* 0x008fe200078ec0ff */
[----:B------:R-:W-:Y:S03]  /*0090*/  BAR.SYNC.DEFER_BLOCKING 0x0 ;  /* 0x0000000000007b1d */ /* 0x000fe60000010000 */
[----:B-1----:R-:W-:-:S02]  /*00a0*/  ISETP.GE.AND P0, PT, R3, UR4, PT ;  /* 0x0000000403007c0c */ /* 0x002fc4000bf06270 */
[----:B------:R-:W-:Y:S01]  /*00b0*/  PRMT R5, R0, 0x9910, RZ ;  /* 0x0000991000057816 */ /* 0x000fe200000000ff */
        /* <DEDUP_REMOVED lines=17> */
[----:B------:R-:W-:-:S02]  /*01d0*/  PRMT R5, R7, 0x7710, RZ ;  /* 0x0000771007057816 */ /* 0x000fc400000000ff */
[----:B------:R-:W1:Y:S01]  /*01e0*/  LDC.64 R6, c[0x0][0x388] ;  /* 0x0000e200ff067b82 */ /* 0x000e620000000a00 */
[----:B------:R-:W-:Y:S02]  /*01f0*/  IMAD R18, R21, 0x48, R4 ;  /* 0x0000004815127824 */ /* 0x000fe400078e0204 */
[----:B------:R-:W-:Y:S02]  /*0200*/  IMAD.IADD R5, R5, 0x1, R0 ;  /* 0x0000000105057824 */ /* 0x000fe400078e0200 */
[----:B0-----:R-:W-:-:S04]  /*0210*/  @!P0 IMAD.WIDE R14, R19, 0x8, R14 ;  /* 0x00000008130e8825 */ /* 0x001fc800078e020e */
[----:B------:R-:W-:Y:S01]  /*0220*/  IMAD R34, R21, 0x240, R18 ;  /* 0x0000024015227824 */ /* 0x000fe200078e0212 */
[----:B--2---:R0:W5:Y:S01]  /*0230*/  @!P0 LDG.E.64.CONSTANT R16, desc[UR76][R14.64] ;  /* 0x0000004c0e108981 */ /* 0x004162000c1e9b00 */
[----:B------:R-:W-:-:S03]  /*0240*/  LOP3.LUT R21, R5, 0xffff, RZ, 0xc0, !PT ;  /* 0x0000ffff05157812 */ /* 0x000fc600078ec0ff */
[----:B------:R0:W5:Y:S02]  /*0250*/  @!P0 LDG.E.64.CONSTANT R32, desc[UR76][R14.64+0x120] ;  /* 0x0001204c0e208981 */ /* 0x000164000c1e9b00 */
[C---:B------:R-:W-:Y:S02]  /*0260*/  IMAD R5, R21.reuse, 0x8, R18 ;  /* 0x0000000815057824 */ /* 0x040fe400078e0212 */
[----:B------:R0:W5:Y:S01]  /*0270*/  @!P0 LDG.E.64.CONSTANT R30, desc[UR76][R14.64+0x240] ;  /* 0x0002404c0e1e8981 */ /* 0x000162000c1e9b00 */
[----:B------:R-:W-:-:S03]  /*0280*/  IMAD R34, R21, 0x8, R34 ;  /* 0x0000000815227824 */ /* 0x000fc600078e0222 */
[----:B------:R0:W5:Y:S04]  /*0290*/  @!P0 LDG.E.64.CONSTANT R8, desc[UR76][R14.64+0x360] ;  /* 0x0003604c0e088981 */ /* 0x000168000c1e9b00 */
[----:B------:R0:W5:Y:S04]  /*02a0*/  @!P0 LDG.E.64.CONSTANT R10, desc[UR76][R14.64+0x480] ;  /* 0x0004804c0e0a8981 */ /* 0x000168000c1e9b00 */
[----:B------:R0:W5:Y:S01]  /*02b0*/  @!P0 LDG.E.64.CONSTANT R12, desc[UR76][R14.64+0x5a0] ;  /* 0x0005a04c0e0c8981 */ /* 0x000162000c1e9b00 */
[----:B-1----:R-:W-:Y:S05]  /*02c0*/  @P1 BRA `(.L_x_1643) ;  /* 0x0000000400681947 */ /* 0x002fea0003800000 */
[----:B------:R-:W0:Y:S01]  /*02d0*/  LDCU.128 UR4, c[0x3][URZ] ;  /* 0x00c00000ff0477ac */ /* 0x000e220008000c00 */
[----:B------:R-:W1:Y:S01]  /*02e0*/  LDCU.128 UR8, c[0x3][0x10] ;  /* 0x00c00200ff0877ac */ /* 0x000e620008000c00 */
[----:B------:R-:W2:Y:S01]  /*02f0*/  LDCU.128 UR12, c[0x3][0x30] ;  /* 0x00c00600ff0c77ac */ /* 0x000ea20008000c00 */
[----:B------:R-:W3:Y:S01]  /*0300*/  LDCU.128 UR16, c[0x3][0x60] ;  /* 0x00c00c00ff1077ac */ /* 0x000ee20008000c00 */
[----:B------:R-:W4:Y:S01]  /*0310*/  LDCU.128 UR20, c[0x3][0xc0] ;  /* 0x00c01800ff1477ac */ /* 0x000f220008000c00 */
[----:B0----5:R-:W-:Y:S01]  /*0320*/  DFMA R14, R16, UR4, RZ ;  /* 0x00000004100e7c2b */ /* 0x021fe200080000ff */
[----:B------:R-:W0:Y:S01]  /*0330*/  LDCU.128 UR24, c[0x3][0xf0] ;  /* 0x00c01e00ff1877ac */ /* 0x000e220008000c00 */
[----:B------:R-:W3:Y:S06]  /*0340*/  LDCU.128 UR28, c[0x3][0x120] ;  /* 0x00c02400ff1c77ac */ /* 0x000eec0008000c00 */
[----:B------:R-:W-:Y:S01]  /*0350*/  DFMA R14, R32, UR6, R14 ;  /* 0x00000006200e7c2b */ /* 0x000fe2000800000e */
[----:B------:R-:W3:Y:S01]  /*0360*/  LDCU.128 UR4, c[0x3][0x20] ;  /* 0x00c00400ff0477ac */ /* 0x000ee20008000c00 */
[----:B--2---:R-:W-:Y:S01]  /*0370*/  DFMA R18, R16, UR12, RZ ;  /* 0x0000000c10127c2b */ /* 0x004fe200080000ff */
[----:B------:R-:W2:Y:S05]  /*0380*/  LDCU.128 UR32, c[0x3][0x150] ;  /* 0x00c02a00ff2077ac */ /* 0x000eaa0008000c00 */
[----:B-1----:R-:W-:Y:S01]  /*0390*/  DFMA R14, R30, UR8, R14 ;  /* 0x000000081e0e7c2b */ /* 0x002fe2000800000e */
[----:B------:R-:W1:Y:S01]  /*03a0*/  LDCU.128 UR36, c[0x3][0x180] ;  /* 0x00c03000ff2477ac */ /* 0x000e620008000c00 */
[----:B----4-:R-:W-:-:S02]  /*03b0*/  DFMA R22, R16, UR20, RZ ;  /* 0x0000001410167c2b */ /* 0x010fc400080000ff */
[----:B0-----:R-:W-:Y:S01]  /*03c0*/  DFMA R24, R16, UR24, RZ ;  /* 0x0000001810187c2b */ /* 0x001fe200080000ff */
[----:B------:R-:W0:Y:S03]  /*03d0*/  LDCU.128 UR44, c[0x3][0x130] ;  /* 0x00c02600ff2c77ac */ /* 0x000e260008000c00 */
[----:B------:R-:W-:Y:S01]  /*03e0*/  DFMA R14, R8, UR10, R14 ;  /* 0x0000000a080e7c2b */ /* 0x000fe2000800000e */
[----:B------:R-:W4:Y:S01]  /*03f0*/  LDCU.128 UR8, c[0x3][0x90] ;  /* 0x00c01200ff0877ac */ /* 0x000f220008000c00 */
[----:B---3--:R-:W-:Y:S02]  /*0400*/  DFMA R26, R16, UR28, RZ ;  /* 0x0000001c101a7c2b */ /* 0x008fe400080000ff */
[C---:B------:R-:W-:Y:S01]  /*0410*/  DFMA R22, R32.reuse, UR22, R22 ;  /* 0x0000001620167c2b */ /* 0x040fe20008000016 */
[----:B------:R-:W3:Y:S01]  /*0420*/  LDCU.128 UR20, c[0x3][0xa0] ;  /* 0x00c01400ff1477ac */ /* 0x000ee20008000c00 */
[----:B------:R-:W-:-:S02]  /*0430*/  DFMA R24, R32, UR26, R24 ;  /* 0x0000001a20187c2b */ /* 0x000fc40008000018 */
[----:B------:R-:W-:Y:S01]  /*0440*/  DFMA R14, R10, UR4, R14 ;  /* 0x000000040a0e7c2b */ /* 0x000fe2000800000e */
[----:B------:R-:W0:Y:S01]  /*0450*/  LDCU.128 UR52, c[0x3][0x160] ;  /* 0x00c02c00ff3477ac */ /* 0x000e220008000c00 */
[----:B--2---:R-:W-:Y:S02]  /*0460*/  DFMA R28, R16, UR32, RZ ;  /* 0x00000020101c7c2b */ /* 0x004fe400080000ff */
[----:B------:R-:W-:Y:S01]  /*0470*/  DFMA R26, R32, UR30, R26 ;  /* 0x0000001e201a7c2b */ /* 0x000fe2000800001a */
[----:B------:R-:W2:Y:S03]  /*0480*/  LDCU.128 UR28, c[0x3][0xd0] ;  /* 0x00c01a00ff1c77ac */ /* 0x000ea60008000c00 */
[----:B------:R-:W-:Y:S01]  /*0490*/  DFMA R36, R12, UR6, R14 ;  /* 0x000000060c247c2b */ /* 0x000fe2000800000e */
[----:B------:R-:W3:Y:S01]  /*04a0*/  LDCU.128 UR4, c[0x3][0x40] ;  /* 0x00c00800ff0477ac */ /* 0x000ee20008000c00 */
[----:B------:R-:W-:-:S02]  /*04b0*/  DFMA R14, R32, UR14, R18 ;  /* 0x0000000e200e7c2b */ /* 0x000fc40008000012 */
[C---:B------:R-:W-:Y:S01]  /*04c0*/  DFMA R18, R16.reuse, UR16, RZ ;  /* 0x0000001010127c2b */ /* 0x040fe200080000ff */
[----:B------:R-:W0:Y:S01]  /*04d0*/  LDCU.128 UR12, c[0x3][0x70] ;  /* 0x00c00e00ff0c77ac */ /* 0x000e220008000c00 */
[C---:B----4-:R-:W-:Y:S01]  /*04e0*/  DFMA R20, R16.reuse, UR8, RZ ;  /* 0x0000000810147c2b */ /* 0x050fe200080000ff */
[----:B------:R4:W-:Y:S01]  /*04f0*/  STS.64 [R5], R36 ;  /* 0x0000002405007388 */ /* 0x0009e20000000a00 */
[----:B-1----:R-:W-:Y:S01]  /*0500*/  DFMA R16, R16, UR36, RZ ;  /* 0x0000002410107c2b */ /* 0x002fe200080000ff */
        /* <DEDUP_REMOVED lines=8> */
[C---:B---3--:R-:W-:Y:S01]  /*0590*/  DFMA R14, R30.reuse, UR4, R14 ;  /* 0x000000041e0e7c2b */ /* 0x048fe2000800000e */
[----:B------:R-:W2:Y:S01]  /*05a0*/  LDCU.128 UR8, c[0x3][0x50] ;  /* 0x00c00a00ff0877ac */ /* 0x000ea20008000c00 */
[C---:B------:R-:W-:Y:S02]  /*05b0*/  DFMA R20, R30.reuse, UR20, R20 ;  /* 0x000000141e147c2b */ /* 0x040fe40008000014 */
[C---:B0-----:R-:W-:Y:S01]  /*05c0*/  DFMA R18, R30.reuse, UR12, R18 ;  /* 0x0000000c1e127c2b */ /* 0x041fe20008000012 */
[----:B------:R-:W0:Y:S01]  /*05d0*/  LDCU.128 UR24, c[0x3][0xb0] ;  /* 0x00c01600ff1877ac */ /* 0x000e220008000c00 */
[----:B------:R-:W-:-:S02]  /*05e0*/  DFMA R26, R30, UR44, R26 ;  /* 0x0000002c1e1a7c2b */ /* 0x000fc4000800001a */
[C---:B------:R-:W-:Y:S01]  /*05f0*/  DFMA R28, R30.reuse, UR52, R28 ;  /* 0x000000341e1c7c2b */ /* 0x040fe2000800001c */
[----:B------:R-:W3:Y:S01]  /*0600*/  LDCU.128 UR32, c[0x3][0xe0] ;  /* 0x00c01c00ff2077ac */ /* 0x000ee20008000c00 */
[----:B-1----:R-:W-:Y:S02]  /*0610*/  DFMA R16, R30, UR60, R16 ;  /* 0x0000003c1e107c2b */ /* 0x002fe40008000010 */
[C---:B------:R-:W-:Y:S01]  /*0620*/  DFMA R14, R8.reuse, UR6, R14 ;  /* 0x00000006080e7c2b */ /* 0x040fe2000800000e */
[----:B------:R-:W1:Y:S01]  /*0630*/  LDCU.128 UR40, c[0x3][0x110] ;  /* 0x00c02200ff2877ac */ /* 0x000e620008000c00 */
[----:B------:R-:W-:Y:S02]  /*0640*/  DFMA R18, R8, UR14, R18 ;  /* 0x0000000e08127c2b */ /* 0x000fe40008000012 */
[----:B----4-:R-:W-:Y:S01]  /*0650*/  DFMA R24, R30, UR36, R24 ;  /* 0x000000241e187c2b */ /* 0x010fe20008000018 */
        /* <DEDUP_REMOVED lines=8> */
[----:B------:R-:W-:Y:S02]  /*06e0*/  DFMA R16, R8, UR62, R16 ;  /* 0x0000003e08107c2b */ /* 0x000fe40008000010 */
[----:B--2---:R-:W-:-:S02]  /*06f0*/  DFMA R14, R10, UR8, R14 ;  /* 0x000000080a0e7c2b */ /* 0x004fc4000800000e */
[C---:B------:R-:W-:Y:S02]  /*0700*/  DFMA R18, R10.reuse, UR16, R18 ;  /* 0x000000100a127c2b */ /* 0x040fe40008000012 */
[C---:B0-----:R-:W-:Y:S02]  /*0710*/  DFMA R20, R10.reuse, UR24, R20 ;  /* 0x000000180a147c2b */ /* 0x041fe40008000014 */
[C---:B---3--:R-:W-:Y:S02]  /*0720*/  DFMA R22, R10.reuse, UR32, R22 ;  /* 0x000000200a167c2b */ /* 0x048fe40008000016 */
[C---:B-1----:R-:W-:Y:S02]  /*0730*/  DFMA R24, R10.reuse, UR40, R24 ;  /* 0x000000280a187c2b */ /* 0x042fe40008000018 */
[C---:B----4-:R-:W-:Y:S02]  /*0740*/  DFMA R26, R10.reuse, UR48, R26 ;  /* 0x000000300a1a7c2b */ /* 0x050fe4000800001a */
        /* <DEDUP_REMOVED lines=18> */
.L_x_1643:
[----:B------:R-:W-:Y:S05]  /*0870*/  BSYNC.RECONVERGENT B0 ;  /* 0x0000000000007941 */ /* 0x000fea0003800200 */
.L_x_1642:
[----:B------:R-:W-:Y:S06]  /*0880*/  BAR.SYNC.DEFER_BLOCKING 0x0 ;  /* 0x0000000000007b1d */ /* 0x000fec0000010000 */
[----:B------:R-:W-:Y:S04]  /*0890*/  BSSY.RECONVERGENT B0, `(.L_x_1644) ;  /* 0x0000062000007945 */ /* 0x000fe80003800200 */
[----:B------:R-:W-:Y:S05]  /*08a0*/  @P2 BRA `(.L_x_1645) ;  /* 0x0000000400802947 */ /* 0x000fea0003800000 */
[----:B-----5:R-:W2:Y:S01]  /*08b0*/  LDS.64 R30, [R34] ;  /* 0x00000000221e7984 */ /* 0x020ea20000000a00 */
[----:B------:R-:W2:Y:S03]  /*08c0*/  LDCU.128 UR4, c[0x3][URZ] ;  /* 0x00c00000ff0477ac */ /* 0x000ea60008000c00 */
[----:B-1----:R-:W1:Y:S01]  /*08d0*/  LDS.64 R28, [R34+0x48] ;  /* 0x00004800221c7984 */ /* 0x002e620000000a00 */
[----:B------:R-:W3:Y:S03]  /*08e0*/  LDCU.128 UR8, c[0x3][0x10] ;  /* 0x00c00200ff0877ac */ /* 0x000ee60008000c00 */
[----:B------:R-:W3:Y:S01]  /*08f0*/  LDS.64 R26, [R34+0x90] ;  /* 0x00009000221a7984 */ /* 0x000ee20000000a00 */
[----:B------:R-:W4:Y:S03]  /*0900*/  LDCU.128 UR12, c[0x3][0x30] ;  /* 0x00c00600ff0c77ac */ /* 0x000f260008000c00 */
[----:B------:R-:W3:Y:S01]  /*0910*/  LDS.64 R24, [R34+0xd8] ;  /* 0x0000d80022187984 */ /* 0x000ee20000000a00 */
[----:B------:R-:W0:Y:S03]  /*0920*/  LDCU.128 UR16, c[0x3][0x60] ;  /* 0x00c00c00ff1077ac */ /* 0x000e260008000c00 */
[----:B------:R-:W3:Y:S01]  /*0930*/  LDS.64 R22, [R34+0x120] ;  /* 0x0001200022167984 */ /* 0x000ee20000000a00 */
[----:B------:R-:W0:Y:S03]  /*0940*/  LDCU.128 UR20, c[0x3][0xc0] ;  /* 0x00c01800ff1477ac */ /* 0x000e260008000c00 */
[----:B------:R-:W3:Y:S01]  /*0950*/  LDS.64 R20, [R34+0x168] ;  /* 0x0001680022147984 */ /* 0x000ee20000000a00 */
[----:B------:R-:W3:Y:S01]  /*0960*/  LDCU.128 UR24, c[0x3][0xf0] ;  /* 0x00c01e00ff1877ac */ /* 0x000ee20008000c00 */
[----:B------:R-:W1:Y:S01]  /*0970*/  LDCU.128 UR28, c[0x3][0x120] ;  /* 0x00c02400ff1c77ac */ /* 0x000e620008000c00 */
[----:B------:R-:W1:Y:S01]  /*0980*/  LDCU.128 UR32, c[0x3][0x150] ;  /* 0x00c02a00ff2077ac */ /* 0x000e620008000c00 */
[----:B------:R-:W3:Y:S01]  /*0990*/  LDCU.128 UR36, c[0x3][0x180] ;  /* 0x00c03000ff2477ac */ /* 0x000ee20008000c00 */
[----:B------:R-:W3:Y:S01]  /*09a0*/  LDCU.128 UR44, c[0x3][0x130] ;  /* 0x00c02600ff2c77ac */ /* 0x000ee20008000c00 */
[C---:B--2---:R-:W-:Y:S01]  /*09b0*/  DFMA R8, R30.reuse, UR4, RZ ;  /* 0x000000041e087c2b */ /* 0x044fe200080000ff */
[----:B------:R-:W2:Y:S01]  /*09c0*/  LDCU.128 UR52, c[0x3][0x160] ;  /* 0x00c02c00ff3477ac */ /* 0x000ea20008000c00 */
[----:B----4-:R-:W-:-:S02]  /*09d0*/  DFMA R16, R30, UR12, RZ ;  /* 0x0000000c1e107c2b */ /* 0x010fc400080000ff */
[C---:B0-----:R-:W-:Y:S01]  /*09e0*/  DFMA R14, R30.reuse, UR16, RZ ;  /* 0x000000101e0e7c2b */ /* 0x041fe200080000ff */
[----:B------:R-:W0:Y:S01]  /*09f0*/  LDCU.128 UR60, c[0x3][0x190] ;  /* 0x00c03200ff3c77ac */ /* 0x000e220008000c00 */
[----:B------:R-:W-:Y:S02]  /*0a00*/  DFMA R10, R30, UR20, RZ ;  /* 0x000000141e0a7c2b */ /* 0x000fe400080000ff */
[----:B-1----:R-:W-:Y:S01]  /*0a10*/  DFMA R8, R28, UR6, R8 ;  /* 0x000000061c087c2b */ /* 0x002fe20008000008 */
[----:B------:R-:W1:Y:S01]  /*0a20*/  LDCU.128 UR4, c[0x3][0x20] ;  /* 0x00c00400ff0477ac */ /* 0x000e620008000c00 */
[C---:B------:R-:W-:Y:S02]  /*0a30*/  DFMA R18, R30.reuse, UR28, RZ ;  /* 0x0000001c1e127c2b */ /* 0x040fe400080000ff */
[----:B------:R-:W-:Y:S01]  /*0a40*/  DFMA R32, R30, UR32, RZ ;  /* 0x000000201e207c2b */ /* 0x000fe200080000ff */
[----:B------:R-:W4:Y:S01]  /*0a50*/  LDCU.128 UR40, c[0x3][0x110] ;  /* 0x00c02200ff2877ac */ /* 0x000f220008000c00 */
[----:B------:R-:W-:-:S02]  /*0a60*/  DFMA R16, R28, UR14, R16 ;  /* 0x0000000e1c107c2b */ /* 0x000fc40008000010 */
[----:B---3--:R-:W-:Y:S01]  /*0a70*/  DFMA R8, R26, UR8, R8 ;  /* 0x000000081a087c2b */ /* 0x008fe20008000008 */
[----:B------:R-:W3:Y:S01]  /*0a80*/  LDCU.128 UR12, c[0x3][0x70] ;  /* 0x00c00e00ff0c77ac */ /* 0x000ee20008000c00 */
[C---:B------:R-:W-:Y:S02]  /*0a90*/  DFMA R10, R28.reuse, UR22, R10 ;  /* 0x000000161c0a7c2b */ /* 0x040fe4000800000a */
[C---:B------:R-:W-:Y:S01]  /*0aa0*/  DFMA R18, R28.reuse, UR30, R18 ;  /* 0x0000001e1c127c2b */ /* 0x040fe20008000012 */
[----:B------:R-:W0:Y:S01]  /*0ab0*/  LDCU.128 UR20, c[0x3][0xa0] ;  /* 0x00c01400ff1477ac */ /* 0x000e220008000c00 */
[----:B------:R-:W-:Y:S02]  /*0ac0*/  DFMA R14, R28, UR18, R14 ;  /* 0x000000121c0e7c2b */ /* 0x000fe4000800000e */
[----:B------:R-:W-:Y:S01]  /*0ad0*/  DFMA R8, R24, UR10, R8 ;  /* 0x0000000a18087c2b */ /* 0x000fe20008000008 */
[----:B------:R-:W4:Y:S01]  /*0ae0*/  LDCU.128 UR8, c[0x3][0x90] ;  /* 0x00c01200ff0877ac */ /* 0x000f220008000c00 */
[----:B------:R-:W-:-:S02]  /*0af0*/  DFMA R32, R28, UR34, R32 ;  /* 0x000000221c207c2b */ /* 0x000fc40008000020 */
[----:B------:R-:W-:Y:S01]  /*0b00*/  DFMA R18, R26, UR44, R18 ;  /* 0x0000002c1a127c2b */ /* 0x000fe20008000012 */
[----:B------:R-:W0:Y:S03]  /*0b10*/  LDCU.128 UR28, c[0x3][0xd0] ;  /* 0x00c01a00ff1c77ac */ /* 0x000e260008000c00 */
[----:B-1----:R-:W-:Y:S01]  /*0b20*/  DFMA R8, R22, UR4, R8 ;  /* 0x0000000416087c2b */ /* 0x002fe20008000008 */
[----:B------:R-:W1:Y:S01]  /*0b30*/  LDCU.128 UR16, c[0x3][0x80] ;  /* 0x00c01000ff1077ac */ /* 0x000e620008000c00 */
[C---:B--2---:R-:W-:Y:S02]  /*0b40*/  DFMA R32, R26.reuse, UR52, R32 ;  /* 0x000000341a207c2b */ /* 0x044fe40008000020 */
[----:B---3--:R-:W-:Y:S01]  /*0b50*/  DFMA R14, R26, UR12, R14 ;  /* 0x0000000c1a0e7c2b */ /* 0x008fe2000800000e */
[----:B------:R-:W2:Y:S01]  /*0b60*/  LDCU.128 UR32, c[0x3][0xe0] ;  /* 0x00c01c00ff2077ac */ /* 0x000ea20008000c00 */
[----:B------:R-:W-:-:S02]  /*0b70*/  DFMA R18, R24, UR46, R18 ;  /* 0x0000002e18127c2b */ /* 0x000fc40008000012 */
[----:B------:R-:W-:Y:S01]  /*0b80*/  DFMA R36, R20, UR6, R8 ;  /* 0x0000000614247c2b */ /* 0x000fe20008000008 */
[----:B------:R-:W3:Y:S01]  /*0b90*/  LDCU.128 UR4, c[0x3][0x40] ;  /* 0x00c00800ff0477ac */ /* 0x000ee20008000c00 */
[C---:B------:R-:W-:Y:S02]  /*0ba0*/  DFMA R8, R30.reuse, UR24, RZ ;  /* 0x000000181e087c2b */ /* 0x040fe400080000ff */
[C---:B----4-:R-:W-:Y:S01]  /*0bb0*/  DFMA R12, R30.reuse, UR8, RZ ;  /* 0x000000081e0c7c2b */ /* 0x050fe200080000ff */
[----:B------:R-:W4:Y:S01]  /*0bc0*/  LDCU.128 UR48, c[0x3][0x140] ;  /* 0x00c02800ff3077ac */ /* 0x000f220008000c00 */
[----:B------:R-:W-:Y:S01]  /*0bd0*/  DFMA R30, R30, UR36, RZ ;  /* 0x000000241e1e7c2b */ /* 0x000fe200080000ff */
[----:B------:R1:W-:Y:S01]  /*0be0*/  STS.64 [R34], R36 ;  /* 0x0000002422007388 */ /* 0x0003e20000000a00 */
[----:B0-----:R-:W-:Y:S01]  /*0bf0*/  DFMA R10, R26, UR28, R10 ;  /* 0x0000001c1a0a7c2b */ /* 0x001fe2000800000a */
[----:B------:R-:W0:Y:S01]  /*0c00*/  LDCU.128 UR56, c[0x3][0x170] ;  /* 0x00c02e00ff3877ac */ /* 0x000e220008000c00 */
[----:B------:R-:W-:-:S02]  /*0c10*/  DFMA R8, R28, UR26, R8 ;  /* 0x0000001a1c087c2b */ /* 0x000fc40008000008 */
[C---:B------:R-:W-:Y:S01]  /*0c20*/  DFMA R12, R28.reuse, UR10, R12 ;  /* 0x0000000a1c0c7c2b */ /* 0x040fe2000800000c */
[----:B------:R-:W2:Y:S01]  /*0c30*/  LDCU.128 UR8, c[0x3][0x50] ;  /* 0x00c00a00ff0877ac */ /* 0x000ea20008000c00 */
[----:B------:R-:W-:Y:S02]  /*0c40*/  DFMA R30, R28, UR38, R30 ;  /* 0x000000261c1e7c2b */ /* 0x000fe4000800001e */
[C---:B------:R-:W-:Y:S01]  /*0c50*/  DFMA R14, R24.reuse, UR14, R14 ;  /* 0x0000000e180e7c2b */ /* 0x040fe2000800000e */
[----:B------:R-:W4:Y:S01]  /*0c60*/  LDCU.128 UR36, c[0x3][0x100] ;  /* 0x00c02000ff2477ac */ /* 0x000f220008000c00 */
[----:B------:R-:W-:Y:S02]  /*0c70*/  DFMA R10, R24, UR30, R10 ;  /* 0x0000001e180a7c2b */ /* 0x000fe4000800000a */
[C---:B---3--:R-:W-:Y:S01]  /*0c80*/  DFMA R16, R26.reuse, UR4, R16 ;  /* 0x000000041a107c2b */ /* 0x048fe20008000010 */
[----:B------:R-:W3:Y:S01]  /*0c90*/  LDCU.128 UR24, c[0x3][0xb0] ;  /* 0x00c01600ff1877ac */ /* 0x000ee20008000c00 */
[----:B------:R-:W-:-:S02]  /*0ca0*/  DFMA R12, R26, UR20, R12 ;  /* 0x000000141a0c7c2b */ /* 0x000fc4000800000c */
[----:B------:R-:W-:Y:S01]  /*0cb0*/  DFMA R30, R26, UR60, R30 ;  /* 0x0000003c1a1e7c2b */ /* 0x000fe2000800001e */
[----:B------:R-:W0:Y:S01]  /*0cc0*/  LDCU.128 UR64, c[0x3][0x1a0] ;  /* 0x00c03400ff4077ac */ /* 0x000e220008000c00 */
[C---:B------:R-:W-:Y:S02]  /*0cd0*/  DFMA R32, R24.reuse, UR54, R32 ;  /* 0x0000003618207c2b */ /* 0x040fe40008000020 */
[C---:B------:R-:W-:Y:S02]  /*0ce0*/  DFMA R16, R24.reuse, UR6, R16 ;  /* 0x0000000618107c2b */ /* 0x040fe40008000010 */
[C---:B------:R-:W-:Y:S02]  /*0cf0*/  DFMA R12, R24.reuse, UR22, R12 ;  /* 0x00000016180c7c2b */ /* 0x040fe4000800000c */
[----:B------:R-:W-:Y:S02]  /*0d00*/  DFMA R30, R24, UR62, R30 ;  /* 0x0000003e181e7c2b */ /* 0x000fe4000800001e */
[----:B-1----:R-:W-:-:S02]  /*0d10*/  DFMA R14, R22, UR16, R14 ;  /* 0x00000010160e7c2b */ /* 0x002fc4000800000e */
[----:B----4-:R-:W-:Y:S02]  /*0d20*/  DFMA R8, R26, UR36, R8 ;  /* 0x000000241a087c2b */ /* 0x010fe40008000008 */
[C---:B--2---:R-:W-:Y:S02]  /*0d30*/  DFMA R16, R22.reuse, UR8, R16 ;  /* 0x0000000816107c2b */ /* 0x044fe40008000010 */
[C---:B---3--:R-:W-:Y:S02]  /*0d40*/  DFMA R12, R22.reuse, UR24, R12 ;  /* 0x00000018160c7c2b */ /* 0x048fe4000800000c */
[----:B------:R-:W-:Y:S02]  /*0d50*/  DFMA R10, R22, UR32, R10 ;  /* 0x00000020160a7c2b */ /* 0x000fe4000800000a */
[----:B------:R-:W-:Y:S02]  /*0d60*/  DFMA R8, R24, UR38, R8 ;  /* 0x0000002618087c2b */ /* 0x000fe40008000008 */
[----:B------:R-:W-:-:S02]  /*0d70*/  DFMA R18, R22, UR48, R18 ;  /* 0x0000003016127c2b */ /* 0x000fc40008000012 */
[C---:B0-----:R-:W-:Y:S02]  /*0d80*/  DFMA R32, R22.reuse, UR56, R32 ;  /* 0x0000003816207c2b */ /* 0x041fe40008000020 */
        /* <DEDUP_REMOVED lines=18> */
.L_x_1645:
[----:B------:R-:W-:Y:S05]  /*0eb0*/  BSYNC.RECONVERGENT B0 ;  /* 0x0000000000007941 */ /* 0x000fea0003800200 */
.L_x_1644:
[----:B-1----:R-:W-:Y:S01]  /*0ec0*/  IMAD R23, R3, 0x51, R0 ;  /* 0x0000005103177824 */ /* 0x002fe200078e0200 */
[----:B------:R-:W-:Y:S02]  /*0ed0*/  CS2R R38, SRZ ;  /* 0x0000000000267805 */ /* 0x000fe4000001ff00 */
[----:B--2--5:R-:W-:Y:S02]  /*0ee0*/  CS2R R8, SRZ ;  /* 0x0000000000087805 */ /* 0x024fe4000001ff00 */
[----:B------:R-:W-:Y:S01]  /*0ef0*/  CS2R R10, SRZ ;  /* 0x00000000000a7805 */ /* 0x000fe2000001ff00 */
[----:B------:R-:W-:Y:S01]  /*0f00*/  IMAD R23, R23, 0x9, RZ ;  /* 0x0000000917177824 */ /* 0x000fe200078e02ff */
[----:B------:R-:W-:Y:S01]  /*0f10*/  BAR.SYNC.DEFER_BLOCKING 0x0 ;  /* 0x0000000000007b1d */ /* 0x000fe20000010000 */
[----:B------:R-:W-:Y:S02]  /*0f20*/  IMAD R13, R2, 0x1c72, RZ ;  /* 0x00001c72020d7824 */ /* 0x000fe400078e02ff */
[----:B------:R-:W-:Y:S01]  /*0f30*/  IMAD.WIDE R22, R23, 0x8, R6 ;  /* 0x0000000817167825 */ /* 0x000fe200078e0206 */
[----:B------:R-:W-:-:S02]  /*0f40*/  CS2R R6, SRZ ;  /* 0x0000000000067805 */ /* 0x000fc4000001ff00 */
[----:B------:R-:W1:Y:S02]  /*0f50*/  LDCU.128 UR4, c[0x3][URZ] ;  /* 0x00c00000ff0477ac */ /* 0x000e640008000c00 */
[----:B------:R-:W2:Y:S01]  /*0f60*/  @!P0 LDG.E.64.CONSTANT R38, desc[UR76][R22.64] ;  /* 0x0000004c16268981 */ /* 0x000ea2000c1e9b00 */
[----:B------:R-:W3:Y:S03]  /*0f70*/  LDCU.128 UR8, c[0x3][0x30] ;  /* 0x00c00600ff0877ac */ /* 0x000ee60008000c00 */
[----:B------:R-:W4:Y:S01]  /*0f80*/  @!P0 LDG.E.64.CONSTANT R8, desc[UR76][R22.64+0x10] ;  /* 0x0000104c16088981 */ /* 0x000f22000c1e9b00 */
[----:B------:R-:W3:Y:S03]  /*0f90*/  LDCU.128 UR12, c[0x3][0x60] ;  /* 0x00c00c00ff0c77ac */ /* 0x000ee60008000c00 */
[----:B------:R-:W4:Y:S01]  /*0fa0*/  @!P0 LDG.E.64.CONSTANT R6, desc[UR76][R22.64+0x8] ;  /* 0x0000084c16068981 */ /* 0x000f22000c1e9b00 */
[----:B------:R-:W3:Y:S03]  /*0fb0*/  LDCU.128 UR16, c[0x3][0x90] ;  /* 0x00c01200ff1077ac */ /* 0x000ee60008000c00 */
[----:B------:R-:W4:Y:S01]  /*0fc0*/  @!P0 LDG.E.64.CONSTANT R10, desc[UR76][R22.64+0x18] ;  /* 0x0000184c160a8981 */ /* 0x000f22000c1e9b00 */
[----:B------:R-:W-:Y:S01]  /*0fd0*/  SHF.R.U32.HI R13, RZ, 0x10, R13 ;  /* 0x00000010ff0d7819 */ /* 0x000fe2000001160d */
[----:B------:R-:W3:Y:S03]  /*0fe0*/  LDCU.128 UR20, c[0x3][0xc0] ;  /* 0x00c01800ff1477ac */ /* 0x000ee60008000c00 */
[----:B------:R-:W-:Y:S01]  /*0ff0*/  PRMT R2, R13, 0x9910, RZ ;  /* 0x000099100d027816 */ /* 0x000fe200000000ff */
[----:B------:R-:W3:Y:S04]  /*1000*/  LDCU.128 UR24, c[0x3][0xf0] ;  /* 0x00c01e00ff1877ac */ /* 0x000ee80008000c00 */
[----:B------:R-:W-:Y:S01]  /*1010*/  IMAD R2, R2, 0x9, RZ ;  /* 0x0000000902027824 */ /* 0x000fe200078e02ff */
[----:B------:R-:W3:Y:S03]  /*1020*/  LDCU.128 UR28, c[0x3][0x120] ;  /* 0x00c02400ff1c77ac */ /* 0x000ee60008000c00 */
[----:B------:R-:W-:Y:S01]  /*1030*/  IMAD.MOV R2, RZ, RZ, -R2 ;  /* 0x000000ffff027224 */ /* 0x000fe200078e0a02 */
[----:B------:R-:W3:Y:S04]  /*1040*/  LDCU.128 UR32, c[0x3][0x150] ;  /* 0x00c02a00ff2077ac */ /* 0x000ee80008000c00 */
[----:B0-----:R-:W-:Y:S01]  /*1050*/  PRMT R15, R2, 0x7710, RZ ;  /* 0x00007710020f7816 */ /* 0x001fe200000000ff */
[----:B------:R-:W0:Y:S04]  /*1060*/  LDCU.128 UR36, c[0x3][0x180] ;  /* 0x00c03000ff2477ac */ /* 0x000e280008000c00 */
[----:B------:R-:W-:Y:S01]  /*1070*/  IMAD.IADD R0, R15, 0x1, R0 ;  /* 0x000000010f007824 */ /* 0x000fe200078e0200 */
[----:B------:R-:W0:Y:S04]  /*1080*/  LDCU.128 UR40, c[0x3][0x10] ;  /* 0x00c00200ff2877ac */ /* 0x000e280008000c00 */
[----:B------:R-:W-:Y:S01]  /*1090*/  LOP3.LUT R15, R0, 0xffff, RZ, 0xc0, !PT ;  /* 0x0000ffff000f7812 */ /* 0x000fe200078ec0ff */
[----:B------:R-:W-:Y:S01]  /*10a0*/  IMAD R0, R13, 0x288, R4 ;  /* 0x000002880d007824 */ /* 0x000fe200078e0204 */
[----:B------:R-:W0:Y:S03]  /*10b0*/  LDCU.128 UR44, c[0x3][0x40] ;  /* 0x00c00800ff2c77ac */ /* 0x000e260008000c00 */
[----:B------:R-:W-:Y:S01]  /*10c0*/  IMAD R0, R15, 0x48, R0 ;  /* 0x000000480f007824 */ /* 0x000fe200078e0200 */
[----:B------:R-:W0:Y:S04]  /*10d0*/  LDCU.128 UR48, c[0x3][0x70] ;  /* 0x00c00e00ff3077ac */ /* 0x000e280008000c00 */
[----:B------:R-:W1:Y:S01]  /*10e0*/  LDS.64 R24, [R0] ;  /* 0x0000000000187984 */ /* 0x000e620000000a00 */
[----:B------:R-:W0:Y:S03]  /*10f0*/  LDCU.128 UR52, c[0x3][0xa0] ;  /* 0x00c01400ff3477ac */ /* 0x000e260008000c00 */
[----:B------:R-:W0:Y:S01]  /*1100*/  LDS.64 R30, [R0+0x8] ;  /* 0x00000800001e7984 */ /* 0x000e220000000a00 */
[----:B------:R-:W0:Y:S01]  /*1110*/  LDCU.128 UR56, c[0x3][0xd0] ;  /* 0x00c01a00ff3877ac */ /* 0x000e220008000c00 */
[----:B------:R-:W0:Y:S01]  /*1120*/  LDCU.128 UR60, c[0x3][0x100] ;  /* 0x00c02000ff3c77ac */ /* 0x000e220008000c00 */
[----:B------:R-:W0:Y:S01]  /*1130*/  LDCU.128 UR64, c[0x3][0x130] ;  /* 0x00c02600ff4077ac */ /* 0x000e220008000c00 */
[----:B------:R-:W0:Y:S01]  /*1140*/  LDCU.128 UR68, c[0x3][0x160] ;  /* 0x00c02c00ff4477ac */ /* 0x000e220008000c00 */
[----:B------:R-:W0:Y:S01]  /*1150*/  LDCU.128 UR72, c[0x3][0x190] ;  /* 0x00c03200ff4877ac */ /* 0x000e220008000c00 */
[----:B-1----:R-:W-:-:S02]  /*1160*/  DFMA R20, R24, UR4, RZ ;  /* 0x0000000418147c2b */ /* 0x002fc400080000ff */
[C---:B---3--:R-:W-:Y:S02]  /*1170*/  DFMA R12, R24.reuse, UR8, RZ ;  /* 0x00000008180c7c2b */ /* 0x048fe400080000ff */
[C---:B------:R-:W-:Y:S02]  /*1180*/  DFMA R18, R24.reuse, UR12, RZ ;  /* 0x0000000c18127c2b */ /* 0x040fe400080000ff */
[C---:B------:R-:W-:Y:S02]  /*1190*/  DFMA R16, R24.reuse, UR16, RZ ;  /* 0x0000001018107c2b */ /* 0x040fe400080000ff */
[C---:B------:R-:W-:Y:S02]  /*11a0*/  DFMA R32, R24.reuse, UR20, RZ ;  /* 0x0000001418207c2b */ /* 0x040fe400080000ff */
[C---:B------:R-:W-:Y:S02]  /*11b0*/  DFMA R14, R24.reuse, UR24, RZ ;  /* 0x00000018180e7c2b */ /* 0x040fe400080000ff */
[----:B------:R-:W-:-:S02]  /*11c0*/  DFMA R28, R24, UR28, RZ ;  /* 0x0000001c181c7c2b */ /* 0x000fc400080000ff */
[C---:B------:R-:W-:Y:S02]  /*11d0*/  DFMA R26, R24.reuse, UR32, RZ ;  /* 0x00000020181a7c2b */ /* 0x040fe400080000ff */
[----:B0-----:R-:W-:Y:S02]  /*11e0*/  DFMA R24, R24, UR36, RZ ;  /* 0x0000002418187c2b */ /* 0x001fe400080000ff */
[C---:B------:R-:W-:Y:S02]  /*11f0*/  DFMA R20, R30.reuse, UR6, R20 ;  /* 0x000000061e147c2b */ /* 0x040fe40008000014 */
[C---:B------:R-:W-:Y:S02]  /*1200*/  DFMA R12, R30.reuse, UR10, R12 ;  /* 0x0000000a1e0c7c2b */ /* 0x040fe4000800000c */
[C---:B------:R-:W-:Y:S02]  /*1210*/  DFMA R18, R30.reuse, UR14, R18 ;  /* 0x0000000e1e127c2b */ /* 0x040fe40008000012 */
[----:B------:R-:W-:-:S02]  /*1220*/  DFMA R16, R30, UR18, R16 ;  /* 0x000000121e107c2b */ /* 0x000fc40008000010 */
[C---:B------:R-:W-:Y:S02]  /*1230*/  DFMA R32, R30.reuse, UR22, R32 ;  /* 0x000000161e207c2b */ /* 0x040fe40008000020 */
[C---:B------:R-:W-:Y:S02]  /*1240*/  DFMA R14, R30.reuse, UR26, R14 ;  /* 0x0000001a1e0e7c2b */ /* 0x040fe4000800000e */
[C---:B------:R-:W-:Y:S01]  /*1250*/  DFMA R28, R30.reuse, UR30, R28 ;  /* 0x0000001e1e1c7c2b */ /* 0x040fe2000800001c */
[----:B------:R-:W0:Y:S01]  /*1260*/  LDCU.64 UR30, c[0x3][0x128] ;  /* 0x00c02500ff1e77ac */ /* 0x000e220008000a00 */
[C---:B------:R-:W-:Y:S02]  /*1270*/  DFMA R26, R30.reuse, UR34, R26 ;  /* 0x000000221e1a7c2b */ /* 0x040fe4000800001a */
[----:B------:R-:W-:Y:S01]  /*1280*/  DFMA R24, R30, UR38, R24 ;  /* 0x000000261e187c2b */ /* 0x000fe20008000018 */
[----:B------:R-:W1:Y:S01]  /*1290*/  LDCU.64 UR34, c[0x3][0x188] ;  /* 0x00c03100ff2277ac */ /* 0x000e620008000a00 */
[----:B------:R-:W3:Y:S02]  /*12a0*/  LDS.64 R30, [R0+0x10] ;  /* 0x00001000001e7984 */ /* 0x000ee40000000a00 */
        /* <DEDUP_REMOVED lines=9> */
[----:B------:R-:W3:Y:S02]  /*1340*/  LDS.64 R30, [R0+0x18] ;  /* 0x00001800001e7984 */ /* 0x000ee40000000a00 */
[C---:B---3--:R-:W-:Y:S01]  /*1350*/  DFMA R20, R30.reuse, UR42, R20 ;  /* 0x0000002a1e147c2b */ /* 0x048fe20008000014 */
[----:B------:R-:W3:Y:S01]  /*1360*/  LDCU.128 UR40, c[0x3][0x20] ;  /* 0x00c00400ff2877ac */ /* 0x000ee20008000c00 */
        /* <DEDUP_REMOVED lines=12> */
[----:B------:R-:W3:Y:S01]  /*1430*/  LDS.64 R30, [R0+0x20] ;  /* 0x00002000001e7984 */ /* 0x000ee20000000a00 */
[----:B------:R-:W1:Y:S01]  /*1440*/  LDCU.128 UR60, c[0x3][0x110] ;  /* 0x00c02200ff3c77ac */ /* 0x000e620008000c00 */
[----:B------:R-:W1:Y:S01]  /*1450*/  LDCU.128 UR64, c[0x3][0x140] ;  /* 0x00c02800ff4077ac */ /* 0x000e620008000c00 */
[----:B------:R-:W1:Y:S01]  /*1460*/  LDCU.128 UR68, c[0x3][0x170] ;  /* 0x00c02e00ff4477ac */ /* 0x000e620008000c00 */
[----:B------:R-:W1:Y:S01]  /*1470*/  LDCU.128 UR72, c[0x3][0x1a0] ;  /* 0x00c03400ff4877ac */ /* 0x000e620008000c00 */
[----:B---3--:R-:W-:-:S02]  /*1480*/  DFMA R20, R30, UR40, R20 ;  /* 0x000000281e147c2b */ /* 0x008fc40008000014 */
[C---:B0-----:R-:W-:Y:S02]  /*1490*/  DFMA R12, R30.reuse, UR44, R12 ;  /* 0x0000002c1e0c7c2b */ /* 0x041fe4000800000c */
[C---:B-1----:R-:W-:Y:S02]  /*14a0*/  DFMA R18, R30.reuse, UR48, R18 ;  /* 0x000000301e127c2b */ /* 0x042fe40008000012 */
[C---:B------:R-:W-:Y:S02]  /*14b0*/  DFMA R16, R30.reuse, UR52, R16 ;  /* 0x000000341e107c2b */ /* 0x040fe40008000010 */
[C---:B------:R-:W-:Y:S02]  /*14c0*/  DFMA R32, R30.reuse, UR56, R32 ;  /* 0x000000381e207c2b */ /* 0x040fe40008000020 */
[C---:B------:R-:W-:Y:S02]  /*14d0*/  DFMA R14, R30.reuse, UR60, R14 ;  /* 0x0000003c1e0e7c2b */ /* 0x040fe4000800000e */
[----:B------:R-:W-:-:S02]  /*14e0*/  DFMA R28, R30, UR64, R28 ;  /* 0x000000401e1c7c2b */ /* 0x000fc4000800001c */
[C---:B------:R-:W-:Y:S02]  /*14f0*/  DFMA R26, R30.reuse, UR68, R26 ;  /* 0x000000441e1a7c2b */ /* 0x040fe4000800001a */
[----:B------:R-:W-:Y:S01]  /*1500*/  DFMA R24, R30, UR72, R24 ;  /* 0x000000481e187c2b */ /* 0x000fe20008000018 */
[----:B------:R-:W0:Y:S02]  /*1510*/  LDS.64 R30, [R0+0x28] ;  /* 0x00002800001e7984 */ /* 0x000e240000000a00 */
[C---:B0-----:R-:W-:Y:S01]  /*1520*/  DFMA R20, R30.reuse, UR42, R20 ;  /* 0x0000002a1e147c2b */ /* 0x041fe20008000014 */
[----:B------:R-:W0:Y:S01]  /*1530*/  LDCU.128 UR40, c[0x3][0x10] ;  /* 0x00c00200ff2877ac */ /* 0x000e220008000c00 */
        /* <DEDUP_REMOVED lines=8> */
[----:B------:R-:W1:Y:S01]  /*15c0*/  LDCU.128 UR64, c[0x3][0x20] ;  /* 0x00c00400ff4077ac */ /* 0x000e620008000c00 */
[C---:B------:R-:W-:Y:S02]  /*15d0*/  DFMA R26, R30.reuse, UR70, R26 ;  /* 0x000000461e1a7c2b */ /* 0x040fe4000800001a */
[----:B------:R-:W-:Y:S01]  /*15e0*/  DFMA R24, R30, UR74, R24 ;  /* 0x0000004a1e187c2b */ /* 0x000fe20008000018 */
[----:B------:R-:W3:Y:S01]  /*15f0*/  LDCU.128 UR60, c[0x3][0x80] ;  /* 0x00c01000ff3c77ac */ /* 0x000ee20008000c00 */
[----:B--2---:R-:W-:Y:S01]  /*1600*/  DMUL R38, R20, R38 ;  /* 0x0000002614267228 */ /* 0x004fe20000000000 */
[----:B------:R-:W-:-:S02]  /*1610*/  CS2R R30, SRZ ;  /* 0x00000000001e7805 */ /* 0x000fc4000001ff00 */
[----:B------:R-:W-:Y:S01]  /*1620*/  CS2R R20, SRZ ;  /* 0x0000000000147805 */ /* 0x000fe2000001ff00 */
[----:B----4-:R-:W-:Y:S01]  /*1630*/  DMUL R8, R18, R8 ;  /* 0x0000000812087228 */ /* 0x010fe20000000000 */
[----:B------:R-:W2:Y:S01]  /*1640*/  LDCU.128 UR52, c[0x3][0xa0] ;  /* 0x00c01400ff3477ac */ /* 0x000ea20008000c00 */
[----:B------:R-:W-:Y:S01]  /*1650*/  CS2R R18, SRZ ;  /* 0x0000000000127805 */ /* 0x000fe2000001ff00 */
[----:B------:R-:W4:Y:S01]  /*1660*/  @!P0 LDG.E.64.CONSTANT R30, desc[UR76][R22.64+0x28] ;  /* 0x0000284c161e8981 */ /* 0x000f22000c1e9b00 */
[----:B------:R-:W2:Y:S03]  /*1670*/  LDCU.128 UR48, c[0x3][0xb0] ;  /* 0x00c01600ff3077ac */ /* 0x000ea60008000c00 */
[----:B------:R-:W3:Y:S01]  /*1680*/  @!P0 LDG.E.64.CONSTANT R20, desc[UR76][R22.64+0x30] ;  /* 0x0000304c16148981 */ /* 0x000ee2000c1e9b00 */
[----:B------:R-:W-:Y:S02]  /*1690*/  DMUL R6, R12, R6 ;  /* 0x000000060c067228 */ /* 0x000fe40000000000 */
[----:B------:R-:W-:Y:S01]  /*16a0*/  DMUL R10, R16, R10 ;  /* 0x0000000a100a7228 */ /* 0x000fe20000000000 */
[----:B------:R-:W-:-:S02]  /*16b0*/  CS2R R12, SRZ ;  /* 0x00000000000c7805 */ /* 0x000fc4000001ff00 */
[----:B------:R-:W-:Y:S01]  /*16c0*/  CS2R R16, SRZ ;  /* 0x0000000000107805 */ /* 0x000fe2000001ff00 */
[----:B------:R-:W2:Y:S04]  /*16d0*/  @!P0 LDG.E.64.CONSTANT R18, desc[UR76][R22.64+0x38] ;  /* 0x0000384c16128981 */ /* 0x000ea8000c1e9b00 */
[----:B------:R-:W2:Y:S04]  /*16e0*/  @!P0 LDG.E.64.CONSTANT R12, desc[UR76][R22.64+0x20] ;  /* 0x0000204c160c8981 */ /* 0x000ea8000c1e9b00 */
[----:B------:R0:W2:Y:S02]  /*16f0*/  @!P0 LDG.E.64.CONSTANT R16, desc[UR76][R22.64+0x40] ;  /* 0x0000404c16108981 */ /* 0x0000a4000c1e9b00 */
[----:B0-----:R-:W-:-:S08]  /*1700*/  DFMA R22, R38, UR4, RZ ;  /* 0x0000000426167c2b */ /* 0x001fd000080000ff */
[----:B------:R-:W-:-:S08]  /*1710*/  DFMA R22, R6, UR8, R22 ;  /* 0x0000000806167c2b */ /* 0x000fd00008000016 */
[----:B------:R-:W-:-:S08]  /*1720*/  DFMA R22, R8, UR12, R22 ;  /* 0x0000000c08167c2b */ /* 0x000fd00008000016 */
[----:B------:R-:W-:Y:S01]  /*1730*/  DFMA R22, R10, UR16, R22 ;  /* 0x000000100a167c2b */ /* 0x000fe20008000016 */
[----:B------:R-:W-:Y:S01]  /*1740*/  BSSY.RECONVERGENT B0, `(.L_x_1646) ;  /* 0x00000a6000007945 */ /* 0x000fe20003800200 */
[----:B----4-:R-:W-:Y:S02]  /*1750*/  DMUL R14, R14, R30 ;  /* 0x0000001e0e0e7228 */ /* 0x010fe40000000000 */
[----:B------:R-:W-:Y:S02]  /*1760*/  DFMA R30, R38, UR40, RZ ;  /* 0x00000028261e7c2b */ /* 0x000fe400080000ff */
[----:B---3--:R-:W-:Y:S02]  /*1770*/  DMUL R28, R28, R20 ;  /* 0x000000141c1c7228 */ /* 0x008fe40000000000 */
[----:B------:R-:W-:Y:S01]  /*1780*/  DFMA R20, R38, UR42, RZ ;  /* 0x0000002a26147c2b */ /* 0x000fe200080000ff */
[----:B------:R-:W0:Y:S01]  /*1790*/  LDCU.128 UR40, c[0x3][0x50] ;  /* 0x00c00a00ff2877ac */ /* 0x000e220008000c00 */
[----:B--2---:R-:W-:-:S02]  /*17a0*/  DMUL R26, R26, R18 ;  /* 0x000000121a1a7228 */ /* 0x004fc40000000000 */
[----:B------:R-:W-:Y:S02]  /*17b0*/  DFMA R18, R38, UR6, RZ ;  /* 0x0000000626127c2b */ /* 0x000fe400080000ff */
[----:B------:R-:W-:Y:S02]  /*17c0*/  DMUL R12, R32, R12 ;  /* 0x0000000c200c7228 */ /* 0x000fe40000000000 */
[----:B-1----:R-:W-:Y:S02]  /*17d0*/  DFMA R32, R38, UR66, RZ ;  /* 0x0000004226207c2b */ /* 0x002fe400080000ff */
[----:B------:R-:W-:Y:S02]  /*17e0*/  DMUL R24, R24, R16 ;  /* 0x0000001018187228 */ /* 0x000fe40000000000 */
[----:B------:R-:W-:Y:S02]  /*17f0*/  DFMA R16, R38, UR64, RZ ;  /* 0x0000004026107c2b */ /* 0x000fe400080000ff */
[----:B------:R-:W-:-:S02]  /*1800*/  DFMA R30, R6, UR44, R30 ;  /* 0x0000002c061e7c2b */ /* 0x000fc4000800001e */
[C---:B------:R-:W-:Y:S01]  /*1810*/  DFMA R20, R6.reuse, UR46, R20 ;  /* 0x0000002e06147c2b */ /* 0x040fe20008000014 */
[----:B------:R-:W1:Y:S01]  /*1820*/  LDCU.128 UR44, c[0x3][0xd0] ;  /* 0x00c01a00ff2c77ac */ /* 0x000e620008000c00 */
[C---:B------:R-:W-:Y:S02]  /*1830*/  DFMA R18, R6.reuse, UR10, R18 ;  /* 0x0000000a06127c2b */ /* 0x040fe40008000012 */
[C---:B0-----:R-:W-:Y:S02]  /*1840*/  DFMA R16, R6.reuse, UR40, R16 ;  /* 0x0000002806107c2b */ /* 0x041fe40008000010 */
[----:B------:R-:W-:Y:S01]  /*1850*/  DFMA R32, R6, UR42, R32 ;  /* 0x0000002a06207c2b */ /* 0x000fe20008000020 */
[----:B------:R-:W0:Y:S01]  /*1860*/  LDCU.128 UR40, c[0x3][0xe0] ;  /* 0x00c01c00ff2877ac */ /* 0x000e220008000c00 */
[C---:B------:R-:W-:Y:S02]  /*1870*/  DFMA R30, R8.reuse, UR56, R30 ;  /* 0x00000038081e7c2b */ /* 0x040fe4000800001e */
[C---:B------:R-:W-:Y:S01]  /*1880*/  DFMA R20, R8.reuse, UR58, R20 ;  /* 0x0000003a08147c2b */ /* 0x040fe20008000014 */
[----:B------:R-:W2:Y:S01]  /*1890*/  LDCU.128 UR56, c[0x3][0x100] ;  /* 0x00c02000ff3877ac */ /* 0x000ea20008000c00 */
[----:B------:R-:W-:-:S02]  /*18a0*/  DFMA R18, R8, UR14, R18 ;  /* 0x0000000e08127c2b */ /* 0x000fc40008000012 */
[C---:B------:R-:W-:Y:S02]  /*18b0*/  DFMA R16, R8.reuse, UR60, R16 ;  /* 0x0000003c08107c2b */ /* 0x040fe40008000010 */
[----:B------:R-:W-:Y:S01]  /*18c0*/  DFMA R32, R8, UR62, R32 ;  /* 0x0000003e08207c2b */ /* 0x000fe20008000020 */
[----:B------:R-:W3:Y:S01]  /*18d0*/  LDCU.128 UR60, c[0x3][0x110] ;  /* 0x00c02200ff3c77ac */ /* 0x000ee20008000c00 */
[C---:B------:R-:W-:Y:S02]  /*18e0*/  DFMA R30, R10.reuse, UR52, R30 ;  /* 0x000000340a1e7c2b */ /* 0x040fe4000800001e */
[C---:B------:R-:W-:Y:S01]  /*18f0*/  DFMA R20, R10.reuse, UR54, R20 ;  /* 0x000000360a147c2b */ /* 0x040fe20008000014 */
[----:B------:R-:W4:Y:S01]  /*1900*/  LDCU.128 UR52, c[0x3][0x1a0] ;  /* 0x00c03400ff3477ac */ /* 0x000f220008000c00 */
[C---:B------:R-:W-:Y:S02]  /*1910*/  DFMA R18, R10.reuse, UR18, R18 ;  /* 0x000000120a127c2b */ /* 0x040fe40008000012 */
[----:B------:R-:W-:-:S02]  /*1920*/  DFMA R16, R10, UR48, R16 ;  /* 0x000000300a107c2b */ /* 0x000fc40008000010 */
[----:B------:R-:W-:Y:S01]  /*1930*/  DFMA R32, R10, UR50, R32 ;  /* 0x000000320a207c2b */ /* 0x000fe20008000020 */
[----:B------:R-:W4:Y:S01]  /*1940*/  LDCU.128 UR48, c[0x3][0x130] ;  /* 0x00c02600ff3077ac */ /* 0x000f220008000c00 */
[C---:B-1----:R-:W-:Y:S02]  /*1950*/  DFMA R30, R12.reuse, UR44, R30 ;  /* 0x0000002c0c1e7c2b */ /* 0x042fe4000800001e */
[C---:B------:R-:W-:Y:S01]  /*1960*/  DFMA R20, R12.reuse, UR46, R20 ;  /* 0x0000002e0c147c2b */ /* 0x040fe20008000014 */
[----:B------:R-:W1:Y:S01]  /*1970*/  LDCU.128 UR44, c[0x3][0x140] ;  /* 0x00c02800ff2c77ac */ /* 0x000e620008000c00 */
[C---:B------:R-:W-:Y:S02]  /*1980*/  DFMA R18, R12.reuse, UR22, R18 ;  /* 0x000000160c127c2b */ /* 0x040fe40008000012 */
[C---:B0-----:R-:W-:Y:S02]  /*1990*/  DFMA R16, R12.reuse, UR40, R16 ;  /* 0x000000280c107c2b */ /* 0x041fe40008000010 */
[----:B------:R-:W-:Y:S01]  /*19a0*/  DFMA R32, R12, UR42, R32 ;  /* 0x0000002a0c207c2b */ /* 0x000fe20008000020 */
[----:B------:R-:W0:Y:S01]  /*19b0*/  LDCU.128 UR40, c[0x3][0x160] ;  /* 0x00c02c00ff2877ac */ /* 0x000e220008000c00 */
[----:B--2---:R-:W-:-:S02]  /*19c0*/  DFMA R30, R14, UR56, R30 ;  /* 0x000000380e1e7c2b */ /* 0x004fc4000800001e */
[C---:B------:R-:W-:Y:S02]  /*19d0*/  DFMA R20, R14.reuse, UR58, R20 ;  /* 0x0000003a0e147c2b */ /* 0x040fe40008000014 */
[----:B------:R-:W-:Y:S02]  /*19e0*/  DFMA R18, R14, UR26, R18 ;  /* 0x0000001a0e127c2b */ /* 0x000fe40008000012 */
[----:B------:R-:W-:Y:S02]  /*19f0*/  DFMA R22, R12, UR20, R22 ;  /* 0x000000140c167c2b */ /* 0x000fe40008000016 */
[C---:B---3--:R-:W-:Y:S02]  /*1a00*/  DFMA R16, R14.reuse, UR60, R16 ;  /* 0x0000003c0e107c2b */ /* 0x048fe40008000010 */
[----:B------:R-:W-:Y:S02]  /*1a10*/  DFMA R32, R14, UR62, R32 ;  /* 0x0000003e0e207c2b */ /* 0x000fe40008000020 */
[----:B----4-:R-:W-:-:S02]  /*1a20*/  DFMA R30, R28, UR48, R30 ;  /* 0x000000301c1e7c2b */ /* 0x010fc4000800001e */
[C---:B------:R-:W-:Y:S01]  /*1a30*/  DFMA R20, R28.reuse, UR50, R20 ;  /* 0x000000321c147c2b */ /* 0x040fe20008000014 */
[----:B------:R-:W2:Y:S01]  /*1a40*/  LDCU.128 UR48, c[0x3][0x170] ;  /* 0x00c02e00ff3077ac */ /* 0x000ea20008000c00 */
[----:B------:R-:W-:Y:S01]  /*1a50*/  DFMA R18, R28, UR30, R18 ;  /* 0x0000001e1c127c2b */ /* 0x000fe20008000012 */
[----:B------:R-:W3:Y:S01]  /*1a60*/  LDCU.64 UR30, c[0x3][0x158] ;  /* 0x00c02b00ff1e77ac */ /* 0x000ee20008000a00 */
[----:B------:R-:W-:Y:S02]  /*1a70*/  DFMA R22, R14, UR24, R22 ;  /* 0x000000180e167c2b */ /* 0x000fe40008000016 */
[C---:B-1----:R-:W-:Y:S02]  /*1a80*/  DFMA R16, R28.reuse, UR44, R16 ;  /* 0x0000002c1c107c2b */ /* 0x042fe40008000010 */
[C---:B------:R-:W-:Y:S01]  /*1a90*/  DFMA R32, R28.reuse, UR46, R32 ;  /* 0x0000002e1c207c2b */ /* 0x040fe20008000020 */
[----:B------:R-:W1:Y:S03]  /*1aa0*/  LDCU.128 UR44, c[0x3][0x190] ;  /* 0x00c03200ff2c77ac */ /* 0x000e660008000c00 */
[----:B------:R-:W-:-:S02]  /*1ab0*/  DFMA R22, R28, UR28, R22 ;  /* 0x0000001c1c167c2b */ /* 0x000fc40008000016 */
[C---:B0-----:R-:W-:Y:S02]  /*1ac0*/  DFMA R30, R26.reuse, UR40, R30 ;  /* 0x000000281a1e7c2b */ /* 0x041fe4000800001e */
[C---:B------:R-:W-:Y:S02]  /*1ad0*/  DFMA R20, R26.reuse, UR42, R20 ;  /* 0x0000002a1a147c2b */ /* 0x040fe40008000014 */
[C---:B--2---:R-:W-:Y:S02]  /*1ae0*/  DFMA R16, R26.reuse, UR48, R16 ;  /* 0x000000301a107c2b */ /* 0x044fe40008000010 */
[C---:B------:R-:W-:Y:S02]  /*1af0*/  DFMA R22, R26.reuse, UR32, R22 ;  /* 0x000000201a167c2b */ /* 0x040fe40008000016 */
[C---:B---3--:R-:W-:Y:S02]  /*1b00*/  DFMA R18, R26.reuse, UR30, R18 ;  /* 0x0000001e1a127c2b */ /* 0x048fe40008000012 */
[----:B------:R-:W-:-:S02]  /*1b10*/  DFMA R32, R26, UR50, R32 ;  /* 0x000000321a207c2b */ /* 0x000fc40008000020 */
[C---:B------:R-:W-:Y:S02]  /*1b20*/  DFMA R16, R24.reuse, UR52, R16 ;  /* 0x0000003418107c2b */ /* 0x040fe40008000010 */
[C---:B-1----:R-:W-:Y:S02]  /*1b30*/  DFMA R30, R24.reuse, UR44, R30 ;  /* 0x0000002c181e7c2b */ /* 0x042fe4000800001e */
[C---:B------:R-:W-:Y:S02]  /*1b40*/  DFMA R20, R24.reuse, UR46, R20 ;  /* 0x0000002e18147c2b */ /* 0x040fe40008000014 */
[C---:B------:R-:W-:Y:S02]  /*1b50*/  DFMA R18, R24.reuse, UR34, R18 ;  /* 0x0000002218127c2b */ /* 0x040fe40008000012 */
[C---:B------:R-:W-:Y:S02]  /*1b60*/  DFMA R22, R24.reuse, UR36, R22 ;  /* 0x0000002418167c2b */ /* 0x040fe40008000016 */
[----:B------:R-:W-:Y:S01]  /*1b70*/  DFMA R32, R24, UR54, R32 ;  /* 0x0000003618207c2b */ /* 0x000fe20008000020 */
        /* <DEDUP_REMOVED lines=14> */
[----:B------:R-:W1:Y:S01]  /*1c60*/  LDS.64 R22, [R34+0xd8] ;  /* 0x0000d80022167984 */ /* 0x000e620000000a00 */
[----:B------:R-:W5:Y:S03]  /*1c70*/  LDCU.128 UR44, c[0x3][0x10] ;  /* 0x00c00200ff2c77ac */ /* 0x000f660008000c00 */
[----:B------:R-:W3:Y:S01]  /*1c80*/  LDS.64 R24, [R34+0x120] ;  /* 0x0001200022187984 */ /* 0x000ee20000000a00 */
[----:B------:R-:W5:Y:S03]  /*1c90*/  LDCU.128 UR48, c[0x3][0x40] ;  /* 0x00c00800ff3077ac */ /* 0x000f660008000c00 */
[----:B------:R-:W5:Y:S01]  /*1ca0*/  LDS.64 R26, [R34+0x168] ;  /* 0x00016800221a7984 */ /* 0x000f620000000a00 */
[----:B------:R-:W5:Y:S03]  /*1cb0*/  LDCU.128 UR52, c[0x3][0x70] ;  /* 0x00c00e00ff3477ac */ /* 0x000f660008000c00 */
[----:B------:R-:W-:Y:S01]  /*1cc0*/  LDS.64 R32, [R34+0x240] ;  /* 0x0002400022207984 */ /* 0x000fe20000000a00 */
[----:B------:R-:W5:Y:S01]  /*1cd0*/  LDCU.128 UR56, c[0x3][0xa0] ;  /* 0x00c01400ff3877ac */ /* 0x000f620008000c00 */
[----:B------:R-:W5:Y:S01]  /*1ce0*/  LDCU.128 UR60, c[0x3][0xd0] ;  /* 0x00c01a00ff3c77ac */ /* 0x000f620008000c00 */
[----:B------:R-:W5:Y:S01]  /*1cf0*/  LDCU.128 UR64, c[0x3][0x100] ;  /* 0x00c02000ff4077ac */ /* 0x000f620008000c00 */
[----:B------:R-:W5:Y:S01]  /*1d00*/  LDCU.128 UR68, c[0x3][0x130] ;  /* 0x00c02600ff4477ac */ /* 0x000f620008000c00 */
[C---:B0-----:R-:W-:Y:S01]  /*1d10*/  DFMA R28, R16.reuse, UR4, RZ ;  /* 0x00000004101c7c2b */ /* 0x041fe200080000ff */
[----:B------:R-:W0:Y:S01]  /*1d20*/  LDCU.128 UR72, c[0x3][0x160] ;  /* 0x00c02c00ff4877ac */ /* 0x000e220008000c00 */
[----:B------:R-:W-:Y:S01]  /*1d30*/  DFMA R40, R16, UR6, RZ ;  /* 0x0000000610287c2b */ /* 0x000fe200080000ff */
[----:B------:R-:W0:Y:S05]  /*1d40*/  LDCU.128 UR40, c[0x3][0x190] ;  /* 0x00c03200ff2877ac */ /* 0x000e2a0008000c00 */
[----:B--2---:R-:W-:-:S02]  /*1d50*/  DFMA R30, R18, UR8, R28 ;  /* 0x00000008121e7c2b */ /* 0x004fc4000800001c */
[----:B------:R-:W2:Y:S01]  /*1d60*/  LDS.64 R28, [R34+0x1b0] ;  /* 0x0001b000221c7984 */ /* 0x000ea20000000a00 */
[----:B------:R-:W-:-:S05]  /*1d70*/  DFMA R40, R18, UR10, R40 ;  /* 0x0000000a12287c2b */ /* 0x000fca0008000028 */
[C---:B----4-:R-:W-:Y:S02]  /*1d80*/  DFMA R36, R20.reuse, UR12, R30 ;  /* 0x0000000c14247c2b */ /* 0x050fe4000800001e */
[----:B------:R-:W4:Y:S01]  /*1d90*/  LDS.64 R30, [R34+0x1f8] ;  /* 0x0001f800221e7984 */ /* 0x000f220000000a00 */
[----:B------:R-:W-:-:S05]  /*1da0*/  DFMA R40, R20, UR14, R40 ;  /* 0x0000000e14287c2b */ /* 0x000fca0008000028 */
[----:B-1----:R-:W-:-:S03]  /*1db0*/  DFMA R36, R22, UR16, R36 ;  /* 0x0000001016247c2b */ /* 0x002fc60008000024 */
[----:B------:R-:W-:-:S05]  /*1dc0*/  DFMA R40, R22, UR18, R40 ;  /* 0x0000001216287c2b */ /* 0x000fca0008000028 */
[----:B---3--:R-:W-:-:S03]  /*1dd0*/  DFMA R36, R24, UR20, R36 ;  /* 0x0000001418247c2b */ /* 0x008fc60008000024 */
[----:B------:R-:W-:-:S05]  /*1de0*/  DFMA R40, R24, UR22, R40 ;  /* 0x0000001618287c2b */ /* 0x000fca0008000028 */
[----:B-----5:R-:W-:-:S03]  /*1df0*/  DFMA R36, R26, UR24, R36 ;  /* 0x000000181a247c2b */ /* 0x020fc60008000024 */
[----:B------:R-:W-:-:S05]  /*1e00*/  DFMA R40, R26, UR26, R40 ;  /* 0x0000001a1a287c2b */ /* 0x000fca0008000028 */
[----:B--2---:R-:W-:-:S03]  /*1e10*/  DFMA R36, R28, UR28, R36 ;  /* 0x0000001c1c247c2b */ /* 0x004fc60008000024 */
[----:B------:R-:W-:-:S05]  /*1e20*/  DFMA R40, R28, UR30, R40 ;  /* 0x0000001e1c287c2b */ /* 0x000fca0008000028 */
[----:B----4-:R-:W-:-:S03]  /*1e30*/  DFMA R36, R30, UR32, R36 ;  /* 0x000000201e247c2b */ /* 0x010fc60008000024 */
[----:B------:R-:W-:-:S05]  /*1e40*/  DFMA R40, R30, UR34, R40 ;  /* 0x000000221e287c2b */ /* 0x000fca0008000028 */
[----:B------:R-:W-:-:S03]  /*1e50*/  DFMA R36, R32, UR36, R36 ;  /* 0x0000002420247c2b */ /* 0x000fc60008000024 */
[----:B------:R-:W-:-:S04]  /*1e60*/  DFMA R40, R32, UR38, R40 ;  /* 0x0000002620287c2b */ /* 0x000fc80008000028 */
[----:B------:R1:W-:Y:S04]  /*1e70*/  STS.64 [R34], R36 ;  /* 0x0000002422007388 */ /* 0x0003e80000000a00 */
[----:B------:R2:W-:Y:S01]  /*1e80*/  STS.64 [R34+0x48], R40 ;  /* 0x0000482822007388 */ /* 0x0005e20000000a00 */
[C---:B-1----:R-:W-:Y:S02]  /*1e90*/  DFMA R36, R16.reuse, UR44, RZ ;  /* 0x0000002c10247c2b */ /* 0x042fe400080000ff */
[----:B--2---:R-:W-:Y:S01]  /*1ea0*/  DFMA R40, R16, UR46, RZ ;  /* 0x0000002e10287c2b */ /* 0x004fe200080000ff */
[----:B------:R-:W1:Y:S05]  /*1eb0*/  LDCU.128 UR44, c[0x3][0x20] ;  /* 0x00c00400ff2c77ac */ /* 0x000e6a0008000c00 */
[----:B------:R-:W-:-:S02]  /*1ec0*/  DFMA R36, R18, UR48, R36 ;  /* 0x0000003012247c2b */ /* 0x000fc40008000024 */
[----:B------:R-:W-:Y:S01]  /*1ed0*/  DFMA R40, R18, UR50, R40 ;  /* 0x0000003212287c2b */ /* 0x000fe20008000028 */
[----:B------:R-:W2:Y:S05]  /*1ee0*/  LDCU.128 UR48, c[0x3][0x80] ;  /* 0x00c01000ff3077ac */ /* 0x000eaa0008000c00 */
[C---:B------:R-:W-:Y:S02]  /*1ef0*/  DFMA R36, R20.reuse, UR52, R36 ;  /* 0x0000003414247c2b */ /* 0x040fe40008000024 */
[----:B------:R-:W-:Y:S01]  /*1f00*/  DFMA R40, R20, UR54, R40 ;  /* 0x0000003614287c2b */ /* 0x000fe20008000028 */
[----:B------:R-:W3:Y:S05]  /*1f10*/  LDCU.128 UR52, c[0x3][0xb0] ;  /* 0x00c01600ff3477ac */ /* 0x000eea0008000c00 */
[----:B------:R-:W-:-:S02]  /*1f20*/  DFMA R36, R22, UR56, R36 ;  /* 0x0000003816247c2b */ /* 0x000fc40008000024 */
[----:B------:R-:W-:Y:S01]  /*1f30*/  DFMA R40, R22, UR58, R40 ;  /* 0x0000003a16287c2b */ /* 0x000fe20008000028 */
[----:B------:R-:W4:Y:S05]  /*1f40*/  LDCU.128 UR56, c[0x3][0xe0] ;  /* 0x00c01c00ff3877ac */ /* 0x000f2a0008000c00 */
[C---:B------:R-:W-:Y:S02]  /*1f50*/  DFMA R36, R24.reuse, UR60, R36 ;  /* 0x0000003c18247c2b */ /* 0x040fe40008000024 */
[----:B------:R-:W-:Y:S01]  /*1f60*/  DFMA R40, R24, UR62, R40 ;  /* 0x0000003e18287c2b */ /* 0x000fe20008000028 */
[----:B------:R-:W5:Y:S05]  /*1f70*/  LDCU.128 UR60, c[0x3][0x110] ;  /* 0x00c02200ff3c77ac */ /* 0x000f6a0008000c00 */
[----:B------:R-:W-:-:S02]  /*1f80*/  DFMA R36, R26, UR64, R36 ;  /* 0x000000401a247c2b */ /* 0x000fc40008000024 */
[----:B------:R-:W-:Y:S01]  /*1f90*/  DFMA R40, R26, UR66, R40 ;  /* 0x000000421a287c2b */ /* 0x000fe20008000028 */
[----:B------:R-:W5:Y:S05]  /*1fa0*/  LDCU.128 UR64, c[0x3][0x140] ;  /* 0x00c02800ff4077ac */ /* 0x000f6a0008000c00 */
[C---:B------:R-:W-:Y:S02]  /*1fb0*/  DFMA R36, R28.reuse, UR68, R36 ;  /* 0x000000441c247c2b */ /* 0x040fe40008000024 */
[----:B------:R-:W-:Y:S01]  /*1fc0*/  DFMA R40, R28, UR70, R40 ;  /* 0x000000461c287c2b */ /* 0x000fe20008000028 */
[----:B------:R-:W5:Y:S05]  /*1fd0*/  LDCU.128 UR68, c[0x3][0x170] ;  /* 0x00c02e00ff4477ac */ /* 0x000f6a0008000c00 */
[----:B0-----:R-:W-:-:S02]  /*1fe0*/  DFMA R36, R30, UR72, R36 ;  /* 0x000000481e247c2b */ /* 0x001fc40008000024 */
[----:B------:R-:W-:Y:S01]  /*1ff0*/  DFMA R40, R30, UR74, R40 ;  /* 0x0000004a1e287c2b */ /* 0x000fe20008000028 */
[----:B------:R-:W0:Y:S05]  /*2000*/  LDCU.128 UR72, c[0x3][0x1a0] ;  /* 0x00c03400ff4877ac */ /* 0x000e2a0008000c00 */
[C---:B------:R-:W-:Y:S02]  /*2010*/  DFMA R36, R32.reuse, UR40, R36 ;  /* 0x0000002820247c2b */ /* 0x040fe40008000024 */
[----:B------:R-:W-:Y:S01]  /*2020*/  DFMA R40, R32, UR42, R40 ;  /* 0x0000002a20287c2b */ /* 0x000fe20008000028 */
[----:B------:R-:W2:Y:S04]  /*2030*/  LDCU.128 UR40, c[0x3][0x50] ;  /* 0x00c00a00ff2877ac */ /* 0x000ea80008000c00 */
[----:B------:R1:W-:Y:S04]  /*2040*/  STS.64 [R34+0x90], R36 ;  /* 0x0000902422007388 */ /* 0x0003e80000000a00 */
[----:B------:R0:W-:Y:S01]  /*2050*/  STS.64 [R34+0xd8], R40 ;  /* 0x0000d82822007388 */ /* 0x0001e20000000a00 */
[----:B-1----:R-:W-:-:S02]  /*2060*/  DFMA R36, R16, UR44, RZ ;  /* 0x0000002c10247c2b */ /* 0x002fc400080000ff */
[----:B------:R-:W-:-:S06]  /*2070*/  DFMA R16, R16, UR46, RZ ;  /* 0x0000002e10107c2b */ /* 0x000fcc00080000ff */
[C---:B--2---:R-:W-:Y:S02]  /*2080*/  DFMA R36, R18.reuse, UR40, R36 ;  /* 0x0000002812247c2b */ /* 0x044fe40008000024 */
[----:B------:R-:W-:-:S06]  /*2090*/  DFMA R16, R18, UR42, R16 ;  /* 0x0000002a12107c2b */ /* 0x000fcc0008000010 */
[C---:B------:R-:W-:Y:S02]  /*20a0*/  DFMA R36, R20.reuse, UR48, R36 ;  /* 0x0000003014247c2b */ /* 0x040fe40008000024 */
        /* <DEDUP_REMOVED lines=9> */
[C---:B------:R-:W-:Y:S02]  /*2140*/  DFMA R36, R30.reuse, UR68, R36 ;  /* 0x000000441e247c2b */ /* 0x040fe40008000024 */
[----:B------:R-:W-:-:S06]  /*2150*/  DFMA R16, R30, UR70, R16 ;  /* 0x000000461e107c2b */ /* 0x000fcc0008000010 */
[C---:B0-----:R-:W-:Y:S02]  /*2160*/  DFMA R36, R32.reuse, UR72, R36 ;  /* 0x0000004820247c2b */ /* 0x041fe40008000024 */
[----:B------:R-:W-:-:S05]  /*2170*/  DFMA R16, R32, UR74, R16 ;  /* 0x0000004a20107c2b */ /* 0x000fca0008000010 */
[----:B------:R1:W-:Y:S04]  /*2180*/  STS.64 [R34+0x120], R36 ;  /* 0x0001202422007388 */ /* 0x0003e80000000a00 */
[----:B------:R1:W-:Y:S02]  /*2190*/  STS.64 [R34+0x168], R16 ;  /* 0x0001681022007388 */ /* 0x0003e40000000a00 */
.L_x_1647:
[----:B------:R-:W-:Y:S05]  /*21a0*/  BSYNC.RECONVERGENT B0 ;  /* 0x0000000000007941 */ /* 0x000fea0003800200 */
.L_x_1646:
[----:B0-----:R-:W0:Y:S01]  /*21b0*/  S2R R0, SR_TID.X ;  /* 0x0000000000007919 */ /* 0x001e220000002100 */
[----:B------:R-:W-:Y:S01]  /*21c0*/  BSSY.RECONVERGENT B0, `(.L_x_1648) ;  /* 0x0000058000007945 */ /* 0x000fe20003800200 */
[----:B------:R-:W-:Y:S01]  /*21d0*/  BAR.SYNC.DEFER_BLOCKING 0x0 ;  /* 0x0000000000007b1d */ /* 0x000fe20000010000 */
[----:B0-----:R-:W-:-:S05]  /*21e0*/  ISETP.GT.U32.OR P0, PT, R0, 0x23, P0 ;  /* 0x000000230000780c */ /* 0x001fca0000704470 */
[----:B------:R-:W-:Y:S08]  /*21f0*/  @P1 BRA `(.L_x_1649) ;  /* 0x0000000400501947 */ /* 0x000ff00003800000 */
[----:B------:R-:W0:Y:S01]  /*2200*/  LDS.64 R18, [R5] ;  /* 0x0000000005127984 */ /* 0x000e220000000a00 */
[----:B------:R-:W0:Y:S03]  /*2210*/  LDCU.128 UR48, c[0x3][0x10] ;  /* 0x00c00200ff3077ac */ /* 0x000e260008000c00 */
[----:B------:R-:W2:Y:S01]  /*2220*/  LDS.64 R26, [R5+0x288] ;  /* 0x00028800051a7984 */ /* 0x000ea20000000a00 */
[----:B------:R-:W3:Y:S03]  /*2230*/  LDCU.128 UR52, c[0x3][0x20] ;  /* 0x00c00400ff3477ac */ /* 0x000ee60008000c00 */
[----:B------:R-:W4:Y:S01]  /*2240*/  LDS.64 R24, [R5+0x510] ;  /* 0x0005100005187984 */ /* 0x000f220000000a00 */
[----:B------:R-:W2:Y:S03]  /*2250*/  LDCU.128 UR40, c[0x3][0x40] ;  /* 0x00c00800ff2877ac */ /* 0x000ea60008000c00 */
[----:B------:R-:W5:Y:S01]  /*2260*/  LDS.64 R12, [R5+0x798] ;  /* 0x00079800050c7984 */ /* 0x000f620000000a00 */
[----:B------:R-:W2:Y:S03]  /*2270*/  LDCU.128 UR44, c[0x3][0x50] ;  /* 0x00c00a00ff2c77ac */ /* 0x000ea60008000c00 */
[----:B------:R-:W5:Y:S01]  /*2280*/  LDS.64 R10, [R5+0xa20] ;  /* 0x000a2000050a7984 */ /* 0x000f620000000a00 */
[----:B------:R-:W4:Y:S03]  /*2290*/  LDCU.128 UR56, c[0x3][0x80] ;  /* 0x00c01000ff3877ac */ /* 0x000f260008000c00 */
[----:B------:R-:W5:Y:S01]  /*22a0*/  LDS.64 R8, [R5+0xca8] ;  /* 0x000ca80005087984 */ /* 0x000f620000000a00 */
[----:B------:R-:W5:Y:S03]  /*22b0*/  LDCU.128 UR60, c[0x3][0xa0] ;  /* 0x00c01400ff3c77ac */ /* 0x000f660008000c00 */
[----:B------:R-:W5:Y:S01]  /*22c0*/  LDS.64 R6, [R5+0xf30] ;  /* 0x000f300005067984 */ /* 0x000f620000000a00 */
[----:B------:R-:W5:Y:S01]  /*22d0*/  LDCU.64 UR30, c[0x3][0x128] ;  /* 0x00c02500ff1e77ac */ /* 0x000f620008000a00 */
[----:B------:R-:W5:Y:S01]  /*22e0*/  LDCU.64 UR34, c[0x3][0x158] ;  /* 0x00c02b00ff2277ac */ /* 0x000f620008000a00 */
[----:B------:R-:W5:Y:S01]  /*22f0*/  LDCU.64 UR38, c[0x3][0x188] ;  /* 0x00c03100ff2677ac */ /* 0x000f620008000a00 */
[----:B0-----:R-:W-:-:S02]  /*2300*/  DFMA R20, R18, UR48, RZ ;  /* 0x0000003012147c2b */ /* 0x001fc400080000ff */
[C---:B------:R-:W-:Y:S01]  /*2310*/  DFMA R14, R18.reuse, UR50, RZ ;  /* 0x00000032120e7c2b */ /* 0x040fe200080000ff */
[----:B------:R-:W4:Y:S01]  /*2320*/  LDCU.128 UR48, c[0x3][0x70] ;  /* 0x00c00e00ff3077ac */ /* 0x000f220008000c00 */
[C---:B-1----:R-:W-:Y:S02]  /*2330*/  DFMA R16, R18.reuse, UR4, RZ ;  /* 0x0000000412107c2b */ /* 0x042fe400080000ff */
[C---:B------:R-:W-:Y:S02]  /*2340*/  DFMA R22, R18.reuse, UR6, RZ ;  /* 0x0000000612167c2b */ /* 0x040fe400080000ff */
[C---:B---3--:R-:W-:Y:S02]  /*2350*/  DFMA R28, R18.reuse, UR52, RZ ;  /* 0x00000034121c7c2b */ /* 0x048fe400080000ff */
[----:B------:R-:W-:Y:S01]  /*2360*/  DFMA R18, R18, UR54, RZ ;  /* 0x0000003612127c2b */ /* 0x000fe200080000ff */
[----:B------:R-:W0:Y:S01]  /*2370*/  LDCU.128 UR52, c[0x3][0xe0] ;  /* 0x00c01c00ff3477ac */ /* 0x000e220008000c00 */
[----:B--2---:R-:W-:-:S02]  /*2380*/  DFMA R20, R26, UR40, R20 ;  /* 0x000000281a147c2b */ /* 0x004fc40008000014 */
[C---:B------:R-:W-:Y:S01]  /*2390*/  DFMA R14, R26.reuse, UR42, R14 ;  /* 0x0000002a1a0e7c2b */ /* 0x040fe2000800000e */
[----:B------:R-:W1:Y:S01]  /*23a0*/  LDCU.128 UR40, c[0x3][0xd0] ;  /* 0x00c01a00ff2877ac */ /* 0x000e620008000c00 */
[C---:B------:R-:W-:Y:S02]  /*23b0*/  DFMA R16, R26.reuse, UR8, R16 ;  /* 0x000000081a107c2b */ /* 0x040fe40008000010 */
[C---:B------:R-:W-:Y:S02]  /*23c0*/  DFMA R22, R26.reuse, UR10, R22 ;  /* 0x0000000a1a167c2b */ /* 0x040fe40008000016 */
[C---:B------:R-:W-:Y:S02]  /*23d0*/  DFMA R28, R26.reuse, UR44, R28 ;  /* 0x0000002c1a1c7c2b */ /* 0x040fe4000800001c */
[----:B------:R-:W-:Y:S01]  /*23e0*/  DFMA R26, R26, UR46, R18 ;  /* 0x0000002e1a1a7c2b */ /* 0x000fe20008000012 */
[----:B------:R-:W2:Y:S01]  /*23f0*/  LDCU.128 UR44, c[0x3][0xb0] ;  /* 0x00c01600ff2c77ac */ /* 0x000ea20008000c00 */
[C---:B----4-:R-:W-:Y:S01]  /*2400*/  DFMA R20, R24.reuse, UR48, R20 ;  /* 0x0000003018147c2b */ /* 0x050fe20008000014 */
[----:B------:R-:W3:Y:S01]  /*2410*/  LDS.64 R18, [R5+0x11b8] ;  /* 0x0011b80005127984 */ /* 0x000ee20000000a00 */
[C---:B------:R-:W-:Y:S01]  /*2420*/  DFMA R14, R24.reuse, UR50, R14 ;  /* 0x00000032180e7c2b */ /* 0x040fe2000800000e */
[----:B------:R-:W4:Y:S01]  /*2430*/  LDCU.128 UR48, c[0x3][0x100] ;  /* 0x00c02000ff3077ac */ /* 0x000f220008000c00 */
[----:B------:R-:W-:-:S02]  /*2440*/  DFMA R16, R24, UR12, R16 ;  /* 0x0000000c18107c2b */ /* 0x000fc40008000010 */
[C---:B------:R-:W-:Y:S02]  /*2450*/  DFMA R22, R24.reuse, UR14, R22 ;  /* 0x0000000e18167c2b */ /* 0x040fe40008000016 */
[C---:B------:R-:W-:Y:S02]  /*2460*/  DFMA R28, R24.reuse, UR56, R28 ;  /* 0x00000038181c7c2b */ /* 0x040fe4000800001c */
[----:B------:R-:W-:Y:S01]  /*2470*/  DFMA R26, R24, UR58, R26 ;  /* 0x0000003a181a7c2b */ /* 0x000fe2000800001a */
[----:B------:R-:W3:Y:S01]  /*2480*/  LDCU.128 UR56, c[0x3][0x130] ;  /* 0x00c02600ff3877ac */ /* 0x000ee20008000c00 */
[C---:B-----5:R-:W-:Y:S02]  /*2490*/  DFMA R20, R12.reuse, UR60, R20 ;  /* 0x0000003c0c147c2b */ /* 0x060fe40008000014 */
[C---:B------:R-:W-:Y:S01]  /*24a0*/  DFMA R24, R12.reuse, UR62, R14 ;  /* 0x0000003e0c187c2b */ /* 0x040fe2000800000e */
[----:B------:R-:W5:Y:S01]  /*24b0*/  LDCU.128 UR60, c[0x3][0x110] ;  /* 0x00c02200ff3c77ac */ /* 0x000f620008000c00 */
[----:B------:R-:W3:Y:S01]  /*24c0*/  LDS.64 R14, [R5+0x1440] ;  /* 0x00144000050e7984 */ /* 0x000ee20000000a00 */
[----:B------:R-:W-:-:S02]  /*24d0*/  DFMA R16, R12, UR16, R16 ;  /* 0x000000100c107c2b */ /* 0x000fc40008000010 */
[C---:B------:R-:W-:Y:S02]  /*24e0*/  DFMA R22, R12.reuse, UR18, R22 ;  /* 0x000000120c167c2b */ /* 0x040fe40008000016 */
[C---:B--2---:R-:W-:Y:S02]  /*24f0*/  DFMA R28, R12.reuse, UR44, R28 ;  /* 0x0000002c0c1c7c2b */ /* 0x044fe4000800001c */
[----:B------:R-:W-:Y:S01]  /*2500*/  DFMA R26, R12, UR46, R26 ;  /* 0x0000002e0c1a7c2b */ /* 0x000fe2000800001a */
[----:B------:R-:W2:Y:S01]  /*2510*/  LDCU.128 UR44, c[0x3][0x160] ;  /* 0x00c02c00ff2c77ac */ /* 0x000ea20008000c00 */
[C---:B-1----:R-:W-:Y:S02]  /*2520*/  DFMA R20, R10.reuse, UR40, R20 ;  /* 0x000000280a147c2b */ /* 0x042fe40008000014 */
[C---:B------:R-:W-:Y:S01]  /*2530*/  DFMA R24, R10.reuse, UR42, R24 ;  /* 0x0000002a0a187c2b */ /* 0x040fe20008000018 */
[----:B------:R-:W1:Y:S01]  /*2540*/  LDCU.128 UR40, c[0x3][0x140] ;  /* 0x00c02800ff2877ac */ /* 0x000e620008000c00 */
[----:B------:R-:W-:-:S02]  /*2550*/  DFMA R16, R10, UR20, R16 ;  /* 0x000000140a107c2b */ /* 0x000fc40008000010 */
[C---:B------:R-:W-:Y:S02]  /*2560*/  DFMA R22, R10.reuse, UR22, R22 ;  /* 0x000000160a167c2b */ /* 0x040fe40008000016 */
[C---:B0-----:R-:W-:Y:S02]  /*2570*/  DFMA R28, R10.reuse, UR52, R28 ;  /* 0x000000340a1c7c2b */ /* 0x041fe4000800001c */
[----:B------:R-:W-:Y:S01]  /*2580*/  DFMA R26, R10, UR54, R26 ;  /* 0x000000360a1a7c2b */ /* 0x000fe2000800001a */
[----:B------:R-:W0:Y:S01]  /*2590*/  LDCU.128 UR52, c[0x3][0x190] ;  /* 0x00c03200ff3477ac */ /* 0x000e220008000c00 */
[C---:B----4-:R-:W-:Y:S02]  /*25a0*/  DFMA R20, R8.reuse, UR48, R20 ;  /* 0x0000003008147c2b */ /* 0x050fe40008000014 */
[C---:B------:R-:W-:Y:S01]  /*25b0*/  DFMA R24, R8.reuse, UR50, R24 ;  /* 0x0000003208187c2b */ /* 0x040fe20008000018 */
[----:B------:R-:W4:Y:S01]  /*25c0*/  LDCU.128 UR48, c[0x3][0x170] ;  /* 0x00c02e00ff3077ac */ /* 0x000f220008000c00 */
[----:B------:R-:W-:-:S02]  /*25d0*/  DFMA R16, R8, UR24, R16 ;  /* 0x0000001808107c2b */ /* 0x000fc40008000010 */
[C---:B------:R-:W-:Y:S02]  /*25e0*/  DFMA R22, R8.reuse, UR26, R22 ;  /* 0x0000001a08167c2b */ /* 0x040fe40008000016 */
[C---:B-----5:R-:W-:Y:S02]  /*25f0*/  DFMA R28, R8.reuse, UR60, R28 ;  /* 0x0000003c081c7c2b */ /* 0x060fe4000800001c */
[----:B------:R-:W-:Y:S02]  /*2600*/  DFMA R26, R8, UR62, R26 ;  /* 0x0000003e081a7c2b */ /* 0x000fe4000800001a */
[C---:B---3--:R-:W-:Y:S02]  /*2610*/  DFMA R20, R6.reuse, UR56, R20 ;  /* 0x0000003806147c2b */ /* 0x048fe40008000014 */
[C---:B------:R-:W-:Y:S01]  /*2620*/  DFMA R24, R6.reuse, UR58, R24 ;  /* 0x0000003a06187c2b */ /* 0x040fe20008000018 */
[----:B------:R-:W3:Y:S01]  /*2630*/  LDCU.128 UR56, c[0x3][0x1a0] ;  /* 0x00c03400ff3877ac */ /* 0x000ee20008000c00 */
[----:B------:R-:W-:-:S02]  /*2640*/  DFMA R16, R6, UR28, R16 ;  /* 0x0000001c06107c2b */ /* 0x000fc40008000010 */
[C---:B------:R-:W-:Y:S02]  /*2650*/  DFMA R22, R6.reuse, UR30, R22 ;  /* 0x0000001e06167c2b */ /* 0x040fe40008000016 */
[C---:B-1----:R-:W-:Y:S02]  /*2660*/  DFMA R28, R6.reuse, UR40, R28 ;  /* 0x00000028061c7c2b */ /* 0x042fe4000800001c */
[----:B------:R-:W-:Y:S02]  /*2670*/  DFMA R26, R6, UR42, R26 ;  /* 0x0000002a061a7c2b */ /* 0x000fe4000800001a */
[C---:B--2---:R-:W-:Y:S02]  /*2680*/  DFMA R20, R18.reuse, UR44, R20 ;  /* 0x0000002c12147c2b */ /* 0x044fe40008000014 */
[C---:B------:R-:W-:Y:S02]  /*2690*/  DFMA R24, R18.reuse, UR46, R24 ;  /* 0x0000002e12187c2b */ /* 0x040fe40008000018 */
[----:B------:R-:W-:-:S02]  /*26a0*/  DFMA R16, R18, UR32, R16 ;  /* 0x0000002012107c2b */ /* 0x000fc40008000010 */
[C---:B------:R-:W-:Y:S02]  /*26b0*/  DFMA R22, R18.reuse, UR34, R22 ;  /* 0x0000002212167c2b */ /* 0x040fe40008000016 */
[C---:B----4-:R-:W-:Y:S02]  /*26c0*/  DFMA R28, R18.reuse, UR48, R28 ;  /* 0x00000030121c7c2b */ /* 0x050fe4000800001c */
[----:B------:R-:W-:Y:S02]  /*26d0*/  DFMA R26, R18, UR50, R26 ;  /* 0x00000032121a7c2b */ /* 0x000fe4000800001a */
[C---:B0-----:R-:W-:Y:S02]  /*26e0*/  DFMA R8, R14.reuse, UR52, R20 ;  /* 0x000000340e087c2b */ /* 0x041fe40008000014 */
[C---:B------:R-:W-:Y:S02]  /*26f0*/  DFMA R10, R14.reuse, UR54, R24 ;  /* 0x000000360e0a7c2b */ /* 0x040fe40008000018 */
[----:B------:R-:W-:-:S02]  /*2700*/  DFMA R38, R14, UR36, R16 ;  /* 0x000000240e267c2b */ /* 0x000fc40008000010 */
[C---:B------:R-:W-:Y:S02]  /*2710*/  DFMA R6, R14.reuse, UR38, R22 ;  /* 0x000000260e067c2b */ /* 0x040fe40008000016 */
[C---:B---3--:R-:W-:Y:S02]  /*2720*/  DFMA R12, R14.reuse, UR56, R28 ;  /* 0x000000380e0c7c2b */ /* 0x048fe4000800001c */
[----:B------:R-:W-:-:S11]  /*2730*/  DFMA R14, R14, UR58, R26 ;  /* 0x0000003a0e0e7c2b */ /* 0x000fd6000800001a */
.L_x_1649:
[----:B------:R-:W-:Y:S05]  /*2740*/  BSYNC.RECONVERGENT B0 ;  /* 0x0000000000007941 */ /* 0x000fea0003800200 */
.L_x_1648:
        /* <DEDUP_REMOVED lines=12> */
.L_x_1650:
        /* <DEDUP_REMOVED lines=15> */
.L_x_3094:


//--------------------- .text._Z40massMatrixMultiplyMonolithicGlobalKernelILi6ELi9ELi2EEviPKdS1_S1_S1_Pd --------------------------
	.section	.text._Z40massMatrixMultiplyMonolithicGlobalKernelILi6ELi9ELi2EEviPKdS1_S1_S1_Pd,"ax",@progbits
	.align	128
        .global         _Z40massMatrixMultiplyMonolithicGlobalKernelILi6ELi9ELi2EEviPKdS1_S1_S1_Pd
        .type           _Z40massMatrixMultiplyMonolithicGlobalKernelILi6ELi9ELi2EEviPKdS1_S1_S1_Pd,@function
        .size           _Z40massMatrixMultiplyMonolithicGlobalKernelILi6ELi9ELi2EEviPKdS1_S1_S1_Pd,(.L_x_3095 - _Z40massMatrixMultiplyMonolithicGlobalKernelILi6ELi9ELi2EEviPKdS1_S1_S1_Pd)
        .other          _Z40massMatrixMultiplyMonolithicGlobalKernelILi6ELi9ELi2EEviPKdS1_S1_S1_Pd,@"STO_CUDA_ENTRY STV_DEFAULT"
_Z40massMatrixMultiplyMonolithicGlobalKernelILi6ELi9ELi2EEviPKdS1_S1_S1_Pd:
.text._Z40massMatrixMultiplyMonolithicGlobalKernelILi6ELi9ELi2EEviPKdS1_S1_S1_Pd:
        /* <DEDUP_REMOVED lines=12> */
[----:B------:R-:W-:Y:S01]  /*00c0*/  CS2R R14, SRZ ;  /* 0x00000000000e7805 */ /* 0x000fe2000001ff00 */
[----:B------:R-:W1:Y:S01]  /*00d0*/  S2R R133, SR_CgaCtaId ;  /* 0x0000000000857919 */ /* 0x000e620000008800 */
[----:B------:R-:W-:Y:S02]  /*00e0*/  CS2R R16, SRZ ;  /* 0x0000000000107805 */ /* 0x000fe4000001ff00 */
[----:B------:R-:W-:Y:S02]  /*00f0*/  CS2R R18, SRZ ;  /* 0x0000000000127805 */ /* 0x000fe4000001ff00 */
[----:B------:R-:W-:Y:S01]  /*0100*/  CS2R R20, SRZ ;  /* 0x0000000000147805 */ /* 0x000fe2000001ff00 */
[----:B------:R-:W1:Y:S01]  /*0110*/  LDC.64 R130, c[0x0][0x390] ;  /* 0x0000e400ff827b82 */ /* 0x000e620000000a00 */
[----:B---3--:R-:W5:Y:S01]  /*0120*/  LDG.E.64.CONSTANT R22, desc[UR4][R126.64] ;  /* 0x000000047e167981 */ /* 0x008f62000c1e9b00 */
[----:B0-----:R-:W-:-:S03]  /*0130*/  IMAD R0, R0, 0x2, R139 ;  /* 0x0000000200007824 */ /* 0x001fc600078e028b */
[----:B------:R-:W5:Y:S01]  /*0140*/  LDG.E.64.CONSTANT R24, desc[UR4][R126.64+0x8] ;  /* 0x000008047e187981 */ /* 0x000f62000c1e9b00 */
[----:B----4-:R-:W-:Y:S01]  /*0150*/  LOP3.LUT R2, R3, 0xffff, RZ, 0xc0, !PT ;  /* 0x0000ffff03027812 */ /* 0x010fe200078ec0ff */
[C---:B------:R-:W-:Y:S01]  /*0160*/  IMAD R5, R0.reuse, 0x51, R3 ;  /* 0x0000005100057824 */ /* 0x040fe200078e0203 */
[----:B--2---:R-:W-:Y:S01]  /*0170*/  ISETP.GE.AND P0, PT, R0, UR6, PT ;  /* 0x0000000600007c0c */ /* 0x004fe2000bf06270 */
[----:B------:R-:W5:Y:S02]  /*0180*/  LDG.E.64.CONSTANT R26, desc[UR4][R126.64+0x10] ;  /* 0x000010047e1a7981 */ /* 0x000f64000c1e9b00 */
[----:B------:R-:W-:Y:S02]  /*0190*/  IMAD R5, R5, 0x9, RZ ;  /* 0x0000000905057824 */ /* 0x000fe400078e02ff */
[C---:B------:R-:W-:Y:S01]  /*01a0*/  IMAD R132, R2.reuse, 0x2aab, RZ ;  /* 0x00002aab02847824 */ /* 0x040fe200078e02ff */
[----:B------:R-:W-:Y:S01]  /*01b0*/  PRMT R134, R3, 0x9910, RZ ;  /* 0x0000991003867816 */ /* 0x000fe200000000ff */
[----:B------:R-:W-:Y:S01]  /*01c0*/  IMAD R137, R2, 0x1c72, RZ ;  /* 0x00001c7202897824 */ /* 0x000fe200078e02ff */
[----:B------:R-:W5:Y:S01]  /*01d0*/  LDG.E.64.CONSTANT R28, desc[UR4][R126.64+0x18] ;  /* 0x000018047e1c7981 */ /* 0x000f62000c1e9b00 */
[----:B-1----:R-:W-:Y:S01]  /*01e0*/  IMAD.WIDE R40, R5, 0x8, R40 ;  /* 0x0000000805287825 */ /* 0x002fe200078e0228 */
[----:B------:R-:W-:-:S02]  /*01f0*/  CS2R R4, SRZ ;  /* 0x0000000000047805 */ /* 0x000fc4000001ff00 */
[----:B------:R-:W-:Y:S01]  /*0200*/  SHF.R.U32.HI R2, RZ, 0x10, R132 ;  /* 0x00000010ff027819 */ /* 0x000fe20000011684 */
[----:B------:R-:W5:Y:S01]  /*0210*/  LDG.E.64.CONSTANT R30, desc[UR4][R126.64+0x20] ;  /* 0x000020047e1e7981 */ /* 0x000f62000c1e9b00 */
[----:B------:R-:W-:Y:S01]  /*0220*/  SHF.R.U32.HI R137, RZ, 0x10, R137 ;  /* 0x00000010ff897819 */ /* 0x000fe20000011689 */
[----:B------:R-:W-:Y:S01]  /*0230*/  IMAD.MOV.U32 R132, RZ, RZ, R134 ;  /* 0x000000ffff847224 */ /* 0x000fe200078e0086 */
[----:B------:R-:W-:Y:S01]  /*0240*/  PRMT R134, R2, 0x9910, RZ ;  /* 0x0000991002867816 */ /* 0x000fe200000000ff */
[----:B------:R-:W5:Y:S01]  /*0250*/  @!P0 LDG.E.64.CONSTANT R4, desc[UR4][R40.64] ;  /* 0x0000000428048981 */ /* 0x000f62000c1e9b00 */
[----:B------:R-:W-:Y:S01]  /*0260*/  PRMT R135, R137, 0x9910, RZ ;  /* 0x0000991089877816 */ /* 0x000fe200000000ff */
[----:B------:R-:W-:Y:S02]  /*0270*/  IMAD R2, R132, 0xab, RZ ;  /* 0x000000ab84027824 */ /* 0x000fe400078e02ff */
[----:B------:R-:W5:Y:S04]  /*0280*/  @!P0 LDG.E.64.CONSTANT R6, desc[UR4][R40.64+0x8] ;  /* 0x0000080428068981 */ /* 0x000f68000c1e9b00 */
[----:B------:R-:W5:Y:S01]  /*0290*/  @!P0 LDG.E.64.CONSTANT R8, desc[UR4][R40.64+0x10] ;  /* 0x0000100428088981 */ /* 0x000f62000c1e9b00 */
[----:B------:R-:W-:-:S03]  /*02a0*/  IMAD.MOV.U32 R132, RZ, RZ, R135 ;  /* 0x000000ffff847224 */ /* 0x000fc600078e0087 */
[----:B------:R-:W5:Y:S04]  /*02b0*/  @!P0 LDG.E.64.CONSTANT R10, desc[UR4][R40.64+0x18] ;  /* 0x00001804280a8981 */ /* 0x000f68000c1e9b00 */
[----:B------:R-:W5:Y:S04]  /*02c0*/  @!P0 LDG.E.64.CONSTANT R12, desc[UR4][R40.64+0x20] ;  /* 0x00002004280c8981 */ /* 0x000f68000c1e9b00 */
[----:B------:R-:W5:Y:S04]  /*02d0*/  @!P0 LDG.E.64.CONSTANT R14, desc[UR4][R40.64+0x28] ;  /* 0x00002804280e8981 */ /* 0x000f68000c1e9b00 */
[----:B------:R-:W5:Y:S04]  /*02e0*/  @!P0 LDG.E.64.CONSTANT R16, desc[UR4][R40.64+0x30] ;  /* 0x0000300428108981 */ /* 0x000f68000c1e9b00 */
        /* <DEDUP_REMOVED lines=52> */
[----:B------:R-:W-:-:S02]  /*0630*/  IMAD R132, R132, 0x9, RZ ;  /* 0x0000000984847824 */ /* 0x000fc400078e02ff */
[----:B0-----:R-:W-:Y:S02]  /*0640*/  IMAD.MOV.U32 R131, RZ, RZ, R134 ;  /* 0x000000ffff837224 */ /* 0x001fe400078e0086 */
[----:B------:R-:W0:Y:S02]  /*0650*/  @!P0 LDC.64 R134, c[0x0][0x3a0] ;  /* 0x0000e800ff868b82 */ /* 0x000e240000000a00 */
[----:B------:R-:W-:Y:S01]  /*0660*/  IMAD R2, R131, 0x6, RZ ;  /* 0x0000000683027824 */ /* 0x000fe200078e02ff */
[----:B------:R-:W-:Y:S01]  /*0670*/  MOV R130, 0x400 ;  /* 0x0000040000827802 */ /* 0x000fe20000000f00 */
[----:B------:R-:W-:Y:S02]  /*0680*/  IMAD.MOV R132, RZ, RZ, -R132 ;  /* 0x000000ffff847224 */ /* 0x000fe400078e0a84 */
[----:B------:R-:W-:Y:S01]  /*0690*/  IMAD.MOV R2, RZ, RZ, -R2 ;  /* 0x000000ffff027224 */ /* 0x000fe200078e0a02 */
[----:B------:R-:W-:Y:S02]  /*06a0*/  LEA R130, R133, R130, 0x18 ;  /* 0x0000008285827211 */ /* 0x000fe400078ec0ff */
[----:B------:R-:W-:-:S02]  /*06b0*/  SHF.R.U32.HI R131, RZ, 0xa, R136 ;  /* 0x0000000aff837819 */ /* 0x000fc40000011688 */
[----:B------:R-:W-:Y:S02]  /*06c0*/  PRMT R2, R2, 0x7710, RZ ;  /* 0x0000771002027816 */ /* 0x000fe400000000ff */
[----:B------:R-:W-:Y:S01]  /*06d0*/  PRMT R136, R132, 0x7710, RZ ;  /* 0x0000771084887816 */ /* 0x000fe200000000ff */
[----:B------:R-:W-:Y:S01]  /*06e0*/  BAR.SYNC.DEFER_BLOCKING 0x0 ;  /* 0x0000000000007b1d */ /* 0x000fe20000010000 */
[----:B------:R-:W-:Y:S01]  /*06f0*/  ISETP.GT.U32.AND P1, PT, R3, 0x23, PT ;  /* 0x000000230300780c */ /* 0x000fe20003f24070 */
[----:B------:R-:W-:Y:S01]  /*0700*/  IMAD R130, R139, 0x16c8, R130 ;  /* 0x000016c88b827824 */ /* 0x000fe200078e0282 */
[----:B------:R-:W-:Y:S01]  /*0710*/  LOP3.LUT R131, R131, 0xffff, RZ, 0xc0, !PT ;  /* 0x0000ffff83837812 */ /* 0x000fe200078ec0ff */
[--C-:B------:R-:W-:Y:S02]  /*0720*/  IMAD.IADD R2, R2, 0x1, R3.reuse ;  /* 0x0000000102027824 */ /* 0x100fe400078e0203 */
[--C-:B------:R-:W-:Y:S02]  /*0730*/  IMAD.IADD R136, R136, 0x1, R3.reuse ;  /* 0x0000000188887824 */ /* 0x100fe400078e0203 */
[--C-:B------:R-:W-:Y:S01]  /*0740*/  IMAD R132, R131, 0x48, R130.reuse ;  /* 0x0000004883847824 */ /* 0x100fe200078e0282 */
[----:B------:R-:W-:Y:S01]  /*0750*/  LOP3.LUT R138, R2, 0xffff, RZ, 0xc0, !PT ;  /* 0x0000ffff028a7812 */ /* 0x000fe200078ec0ff */
[----:B------:R-:W-:Y:S01]  /*0760*/  IMAD R164, R137, 0x288, R130 ;  /* 0x0000028889a47824 */ /* 0x000fe200078e0282 */
[----:B------:R-:W-:Y:S01]  /*0770*/  LOP3.LUT R139, R136, 0xffff, RZ, 0xc0, !PT ;  /* 0x0000ffff888b7812 */ /* 0x000fe200078ec0ff */
[--C-:B------:R-:W-:Y:S01]  /*0780*/  IMAD R133, R131, 0x240, R132.reuse ;  /* 0x0000024083857824 */ /* 0x100fe200078e0284 */
[----:B------:R-:W-:Y:S01]  /*0790*/  BSSY.RECONVERGENT B0, `(.L_x_1651) ;  /* 0x0000084000007945 */ /* 0x000fe20003800200 */
[----:B------:R-:W-:Y:S01]  /*07a0*/  @!P0 IMAD R131, R0, 0xd8, R3 ;  /* 0x000000d800838824 */ /* 0x000fe200078e0203 */
[----:B------:R-:W-:Y:S01]  /*07b0*/  ISETP.GT.U32.AND P2, PT, R3, 0x35, PT ;  /* 0x000000350300780c */ /* 0x000fe20003f44070 */
[----:B------:R-:W-:-:S02]  /*07c0*/  IMAD R2, R138, 0x8, R132 ;  /* 0x000000088a027824 */ /* 0x000fc400078e0284 */
[----:B------:R-:W-:Y:S02]  /*07d0*/  IMAD R3, R138, 0x8, R133 ;  /* 0x000000088a037824 */ /* 0x000fe400078e0285 */
        /* <DEDUP_REMOVED lines=21> */
[----:B---3--:R-:W-:Y:S01]  /*0930*/  DFMA R136, R150, R138, R136 ;  /* 0x0000008a9688722b */ /* 0x008fe20000000088 */
[----:B------:R-:W2:Y:S07]  /*0940*/  LDG.E.64.CONSTANT R138, desc[UR4][R162.64+0x68] ;  /* 0x00006804a28a7981 */ /* 0x000eae000c1e9b00 */
[----:B----4-:R-:W-:Y:S02]  /*0950*/  DFMA R140, R160, R140, R136 ;  /* 0x0000008ca08c722b */ /* 0x010fe40000000088 */
[----:B------:R-:W3:Y:S06]  /*0960*/  LDG.E.64.CONSTANT R136, desc[UR4][R162.64+0x30] ;  /* 0x00003004a2887981 */ /* 0x000eec000c1e9b00 */
[----:B------:R-:W-:-:S02]  /*0970*/  DFMA R158, R130, R158, R140 ;  /* 0x0000009e829e722b */ /* 0x000fc4000000008c */
[----:B------:R-:W4:Y:S01]  /*0980*/  LDG.E.64.CONSTANT R140, desc[UR4][R162.64+0x20] ;  /* 0x00002004a28c7981 */ /* 0x000f22000c1e9b00 */
[----:B------:R-:W-:-:S08]  /*0990*/  DFMA R142, R156, R142, RZ ;  /* 0x0000008e9c8e722b */ /* 0x000fd000000000ff */
[----:B--2---:R-:W-:Y:S02]  /*09a0*/  DFMA R138, R150, R138, R142 ;  /* 0x0000008a968a722b */ /* 0x004fe4000000008e */
[----:B------:R-:W2:Y:S01]  /*09b0*/  LDG.E.64.CONSTANT R142, desc[UR4][R162.64+0x90] ;  /* 0x00009004a28e7981 */ /* 0x000ea2000c1e9b00 */
[----:B---3--:R-:W-:-:S08]  /*09c0*/  DFMA R136, R156, R136, RZ ;  /* 0x000000889c88722b */ /* 0x008fd000000000ff */
[----:B------:R-:W-:Y:S02]  /*09d0*/  DFMA R136, R150, R146, R136 ;  /* 0x000000929688722b */ /* 0x000fe40000000088 */
[----:B----4-:R-:W-:Y:S01]  /*09e0*/  DFMA R158, R132, R140, R158 ;  /* 0x0000008c849e722b */ /* 0x010fe2000000009e */
[----:B------:R-:W3:Y:S04]  /*09f0*/  LDG.E.64.CONSTANT R146, desc[UR4][R162.64+0x48] ;  /* 0x00004804a2927981 */ /* 0x000ee8000c1e9b00 */
        /* <DEDUP_REMOVED lines=28> */
[----:B---3--:R-:W-:Y:S02]  /*0bc0*/  DFMA R142, R156, R142, RZ ;  /* 0x0000008e9c8e722b */ /* 0x008fe400000000ff */
[----:B----4-:R-:W-:Y:S01]  /*0bd0*/  DFMA R140, R134, R144, R140 ;  /* 0x00000090868c722b */ /* 0x010fe2000000008c */
[----:B------:R-:W3:Y:S05]  /*0be0*/  LDG.E.64.CONSTANT R144, desc[UR4][R162.64+0xf0] ;  /* 0x0000f004a2907981 */ /* 0x000eea000c1e9b00 */
[----:B------:R-:W-:Y:S02]  /*0bf0*/  DFMA R152, R150, R152, R142 ;  /* 0x000000989698722b */ /* 0x000fe4000000008e */
[----:B------:R-:W4:Y:S06]  /*0c00*/  LDG.E.64.CONSTANT R142, desc[UR4][R162.64+0xd8] ;  /* 0x0000d804a28e7981 */ /* 0x000f2c000c1e9b00 */
[----:B--2---:R-:W-:-:S02]  /*0c10*/  DFMA R146, R160, R146, R152 ;  /* 0x00000092a092722b */ /* 0x004fc40000000098 */
[----:B------:R-:W2:Y:S01]  /*0c20*/  LDG.E.64.CONSTANT R152, desc[UR4][R162.64+0x108] ;  /* 0x00010804a2987981 */ /* 0x000ea2000c1e9b00 */
[----:B---3--:R-:W-:-:S05]  /*0c30*/  DFMA R144, R156, R144, RZ ;  /* 0x000000909c90722b */ /* 0x008fca00000000ff */
[----:B----4-:R-:W-:Y:S02]  /*0c40*/  DFMA R142, R130, R142, R146 ;  /* 0x0000008e828e722b */ /* 0x010fe40000000092 */
[----:B------:R-:W3:Y:S01]  /*0c50*/  LDG.E.64.CONSTANT R146, desc[UR4][R162.64+0xe0] ;  /* 0x0000e004a2927981 */ /* 0x000ee2000c1e9b00 */
[----:B------:R-:W-:-:S03]  /*0c60*/  DFMA R148, R150, R148, R144 ;  /* 0x000000949694722b */ /* 0x000fc60000000090 */
[----:B------:R-:W4:Y:S02]  /*0c70*/  LDG.E.64.CONSTANT R144, desc[UR4][R162.64+0x100] ;  /* 0x00010004a2907981 */ /* 0x000f24000c1e9b00 */
[----:B---3--:R-:W-:Y:S02]  /*0c80*/  DFMA R142, R132, R146, R142 ;  /* 0x00000092848e722b */ /* 0x008fe4000000008e */
[----:B------:R-:W3:Y:S01]  /*0c90*/  LDG.E.64.CONSTANT R146, desc[UR4][R162.64+0x110] ;  /* 0x00011004a2927981 */ /* 0x000ee2000c1e9b00 */
[----:B----4-:R-:W-:-:S03]  /*0ca0*/  DFMA R144, R160, R144, R148 ;  /* 0x00000090a090722b */ /* 0x010fc60000000094 */
[----:B------:R-:W4:Y:S05]  /*0cb0*/  LDG.E.64.CONSTANT R148, desc[UR4][R162.64+0xe8] ;  /* 0x0000e804a2947981 */ /* 0x000f2a000c1e9b00 */
[----:B--2---:R-:W-:Y:S02]  /*0cc0*/  DFMA R152, R130, R152, R144 ;  /* 0x000000988298722b */ /* 0x004fe40000000090 */
[----:B------:R-:W2:Y:S06]  /*0cd0*/  LDG.E.64.CONSTANT R144, desc[UR4][R162.64+0x118] ;  /* 0x00011804a2907981 */ /* 0x000eac000c1e9b00 */
[----:B---3--:R-:W-:-:S02]  /*0ce0*/  DFMA R146, R132, R146, R152 ;  /* 0x000000928492722b */ /* 0x008fc40000000098 */
[----:B------:R-:W3:Y:S01]  /*0cf0*/  LDG.E.64.CONSTANT R152, desc[UR4][R162.64+0x120] ;  /* 0x00012004a2987981 */ /* 0x000ee2000c1e9b00 */
[----:B----4-:R-:W-:-:S03]  /*0d00*/  DFMA R142, R134, R148, R142 ;  /* 0x00000094868e722b */ /* 0x010fc6000000008e */
[----:B------:R-:W4:Y:S02]  /*0d10*/  LDG.E.64.CONSTANT R148, desc[UR4][R162.64+0x128] ;  /* 0x00012804a2947981 */ /* 0x000f24000c1e9b00 */
[----:B--2---:R-:W-:Y:S02]  /*0d20*/  DFMA R144, R134, R144, R146 ;  /* 0x000000908690722b */ /* 0x004fe40000000092 */
[----:B------:R-:W2:Y:S01]  /*0d30*/  LDG.E.64.CONSTANT R146, desc[UR4][R162.64+0x130] ;  /* 0x00013004a2927981 */ /* 0x000ea2000c1e9b00 */
[----:B---3--:R-:W-:-:S08]  /*0d40*/  DFMA R152, R156, R152, RZ ;  /* 0x000000989c98722b */ /* 0x008fd000000000ff */
[----:B----4-:R-:W-:Y:S02]  /*0d50*/  DFMA R148, R150, R148, R152 ;  /* 0x000000949694722b */ /* 0x010fe40000000098 */
[----:B------:R-:W3:Y:S06]  /*0d60*/  LDG.E.64.CONSTANT R152, desc[UR4][R162.64+0x158] ;  /* 0x00015804a2987981 */ /* 0x000eec000c1e9b00 */
[----:B--2---:R-:W-:Y:S02]  /*0d70*/  DFMA R146, R160, R146, R148 ;  /* 0x00000092a092722b */ /* 0x004fe40000000094 */
[----:B------:R-:W2:Y:S06]  /*0d80*/  LDG.E.64.CONSTANT R148, desc[UR4][R162.64+0x138] ;  /* 0x00013804a2947981 */ /* 0x000eac000c1e9b00 */
[----:B--2---:R-:W-:Y:S01]  /*0d90*/  DFMA R146, R130, R148, R146 ;  /* 0x000000948292722b */ /* 0x004fe20000000092 */
[----:B------:R-:W2:Y:S07]  /*0da0*/  LDG.E.64.CONSTANT R148, desc[UR4][R162.64+0x150] ;  /* 0x00015004a2947981 */ /* 0x000eae000c1e9b00 */
[----:B------:R-:W-:-:S02]  /*0db0*/  DFMA R154, R132, R154, R146 ;  /* 0x0000009a849a722b */ /* 0x000fc40000000092 */
[----:B------:R-:W4:Y:S01]  /*0dc0*/  LDG.E.64.CONSTANT R146, desc[UR4][R162.64+0x148] ;  /* 0x00014804a2927981 */ /* 0x000f22000c1e9b00 */
[----:B--2---:R-:W-:-:S08]  /*0dd0*/  DFMA R148, R156, R148, RZ ;  /* 0x000000949c94722b */ /* 0x004fd000000000ff */
[----:B---3--:R-:W-:Y:S02]  /*0de0*/  DFMA R152, R150, R152, R148 ;  /* 0x000000989698722b */ /* 0x008fe40000000094 */
[----:B------:R-:W2:Y:S01]  /*0df0*/  LDG.E.64.CONSTANT R148, desc[UR4][R162.64+0x160] ;  /* 0x00016004a2947981 */ /* 0x000ea2000c1e9b00 */
[----:B----4-:R-:W-:-:S03]  /*0e00*/  DFMA R146, R134, R146, R154 ;  /* 0x000000928692722b */ /* 0x010fc6000000009a */
[----:B------:R-:W3:Y:S02]  /*0e10*/  LDG.E.64.CONSTANT R154, desc[UR4][R162.64+0x168] ;  /* 0x00016804a29a7981 */ /* 0x000ee4000c1e9b00 */
[----:B--2---:R-:W-:Y:S02]  /*0e20*/  DFMA R148, R160, R148, R152 ;  /* 0x00000094a094722b */ /* 0x004fe40000000098 */
[----:B------:R-:W2:Y:S06]  /*0e30*/  LDG.E.64.CONSTANT R152, desc[UR4][R162.64+0x178] ;  /* 0x00017804a2987981 */ /* 0x000eac000c1e9b00 */
[----:B---3--:R-:W-:-:S02]  /*0e40*/  DFMA R154, R130, R154, R148 ;  /* 0x0000009a829a722b */ /* 0x008fc40000000094 */
[----:B------:R-:W3:Y:S06]  /*0e50*/  LDG.E.64.CONSTANT R148, desc[UR4][R162.64+0x170] ;  /* 0x00017004a2947981 */ /* 0x000eec000c1e9b00 */
[----:B---3--:R-:W-:Y:S02]  /*0e60*/  DFMA R148, R132, R148, R154 ;  /* 0x000000948494722b */ /* 0x008fe4000000009a */
[----:B------:R-:W3:Y:S06]  /*0e70*/  LDG.E.64.CONSTANT R154, desc[UR4][R162.64+0x188] ;  /* 0x00018804a29a7981 */ /* 0x000eec000c1e9b00 */
[----:B--2---:R-:W-:Y:S01]  /*0e80*/  DFMA R148, R134, R152, R148 ;  /* 0x000000988694722b */ /* 0x004fe20000000094 */
[----:B------:R-:W2:Y:S04]  /*0e90*/  LDG.E.64.CONSTANT R152, desc[UR4][R162.64+0x180] ;  /* 0x00018004a2987981 */ /* 0x000ea8000c1e9b00 */
[----:B------:R0:W-:Y:S04]  /*0ea0*/  STS.64 [R2], R158 ;  /* 0x0000009e02007388 */ /* 0x0001e80000000a00 */
[----:B0-----:R-:W4:Y:S01]  /*0eb0*/  LDG.E.64.CONSTANT R158, desc[UR4][R162.64+0x1a8] ;  /* 0x0001a804a29e7981 */ /* 0x001f22000c1e9b00 */
[----:B--2---:R-:W-:-:S03]  /*0ec0*/  DFMA R152, R156, R152, RZ ;  /* 0x000000989c98722b */ /* 0x004fc600000000ff */
[----:B------:R-:W2:Y:S05]  /*0ed0*/  LDG.E.64.CONSTANT R156, desc[UR4][R162.64+0x1a0] ;  /* 0x0001a004a29c7981 */ /* 0x000eaa000c1e9b00 */
[----:B---3--:R-:W-:Y:S02]  /*0ee0*/  DFMA R150, R150, R154, R152 ;  /* 0x0000009a9696722b */ /* 0x008fe40000000098 */
[----:B------:R-:W3:Y:S04]  /*0ef0*/  LDG.E.64.CONSTANT R152, desc[UR4][R162.64+0x190] ;  /* 0x00019004a2987981 */ /* 0x000ee8000c1e9b00 */
[----:B------:R-:W4:Y:S04]  /*0f00*/  LDG.E.64.CONSTANT R154, desc[UR4][R162.64+0x198] ;  /* 0x00019804a29a7981 */ /* 0x000f28000c1e9b00 */
        /* <DEDUP_REMOVED lines=12> */
.L_x_1652:
[----:B------:R-:W-:Y:S05]  /*0fd0*/  BSYNC.RECONVERGENT B0 ;  /* 0x0000000000007941 */ /* 0x000fea0003800200 */
.L_x_1651:
        /* <DEDUP_REMOVED lines=23> */
[----:B------:R-:W-:Y:S02]  /*1150*/  DFMA R142, R134, R158, R136 ;  /* 0x0000009e868e722b */ /* 0x000fe40000000088 */
[----:B------:R-:W2:Y:S04]  /*1160*/  LDG.E.64.CONSTANT R136, desc[UR4][R160.64+0x90] ;  /* 0x00009004a0887981 */ /* 0x000ea8000c1e9b00 */
[----:B------:R-:W3:Y:S02]  /*1170*/  LDG.E.64.CONSTANT R134, desc[UR4][R160.64+0x98] ;  /* 0x00009804a0867981 */ /* 0x000ee4000c1e9b00 */
[----:B------:R-:W-:-:S02]  /*1180*/  DFMA R132, R132, R156, R142 ;  /* 0x0000009c8484722b */ /* 0x000fc4000000008e */
[----:B------:R-:W0:Y:S06]  /*1190*/  LDG.E.64.CONSTANT R142, desc[UR4][R160.64+0x20] ;  /* 0x00002004a08e7981 */ /* 0x000e2c000c1e9b00 */
[----:B------:R-:W-:Y:S02]  /*11a0*/  DFMA R144, R144, R152, R132 ;  /* 0x000000989090722b */ /* 0x000fe40000000084 */
[----:B------:R-:W4:Y:S01]  /*11b0*/  LDG.E.64.CONSTANT R132, desc[UR4][R160.64+0xa0] ;  /* 0x0000a004a0847981 */ /* 0x000f22000c1e9b00 */
[----:B------:R-:W-:Y:S02]  /*11c0*/  DFMA R140, R140, R156, R138 ;  /* 0x0000009c8c8c722b */ /* 0x000fe4000000008a */
[----:B------:R-:W-:Y:S01]  /*11d0*/  DFMA R130, R130, R154, RZ ;  /* 0x0000009a8282722b */ /* 0x000fe200000000ff */
[----:B------:R-:W4:Y:S05]  /*11e0*/  LDG.E.64.CONSTANT R138, desc[UR4][R160.64+0x70] ;  /* 0x00007004a08a7981 */ /* 0x000f2a000c1e9b00 */
[----:B------:R-:W-:-:S02]  /*11f0*/  DFMA R162, R162, R152, R140 ;  /* 0x00000098a2a2722b */ /* 0x000fc4000000008c */
[----:B------:R-:W4:Y:S01]  /*1200*/  LDG.E.64.CONSTANT R140, desc[UR4][R160.64+0x50] ;  /* 0x00005004a08c7981 */ /* 0x000f22000c1e9b00 */
[----:B------:R-:W-:-:S03]  /*1210*/  DFMA R146, R146, R158, R130 ;  /* 0x0000009e9292722b */ /* 0x000fc60000000082 */
[----:B------:R-:W4:Y:S01]  /*1220*/  LDG.E.64.CONSTANT R130, desc[UR4][R160.64+0x78] ;  /* 0x00007804a0827981 */ /* 0x000f22000c1e9b00 */
[----:B--2---:R-:W-:-:S08]  /*1230*/  DFMA R136, R136, R154, RZ ;  /* 0x0000009a8888722b */ /* 0x004fd000000000ff */
[----:B---3--:R-:W-:Y:S02]  /*1240*/  DFMA R134, R134, R158, R136 ;  /* 0x0000009e8686722b */ /* 0x008fe40000000088 */
[----:B------:R-:W2:Y:S01]  /*1250*/  LDG.E.64.CONSTANT R136, desc[UR4][R160.64+0xa8] ;  /* 0x0000a804a0887981 */ /* 0x000ea2000c1e9b00 */
[----:B0-----:R-:W-:-:S05]  /*1260*/  DFMA R162, R142, R148, R162 ;  /* 0x000000948ea2722b */ /* 0x001fca00000000a2 */
[----:B----4-:R-:W-:Y:S01]  /*1270*/  DFMA R142, R132, R156, R134 ;  /* 0x0000009c848e722b */ /* 0x010fe20000000086 */
[----:B------:R-:W3:Y:S04]  /*1280*/  LDG.E.64.CONSTANT R132, desc[UR4][R160.64+0x80] ;  /* 0x00008004a0847981 */ /* 0x000ee8000c1e9b00 */
[----:B------:R-:W4:Y:S01]  /*1290*/  LDG.E.64.CONSTANT R134, desc[UR4][R160.64+0xb0] ;  /* 0x0000b004a0867981 */ /* 0x000f22000c1e9b00 */
[----:B------:R-:W-:-:S03]  /*12a0*/  DFMA R144, R140, R148, R144 ;  /* 0x000000948c90722b */ /* 0x000fc60000000090 */
[----:B------:R-:W4:Y:S01]  /*12b0*/  LDG.E.64.CONSTANT R140, desc[UR4][R160.64+0x28] ;  /* 0x00002804a08c7981 */ /* 0x000f22000c1e9b00 */
[----:B------:R-:W-:-:S03]  /*12c0*/  DFMA R138, R138, R156, R146 ;  /* 0x0000009c8a8a722b */ /* 0x000fc60000000092 */
[----:B------:R-:W4:Y:S05]  /*12d0*/  LDG.E.64.CONSTANT R146, desc[UR4][R160.64+0xc8] ;  /* 0x0000c804a0927981 */ /* 0x000f2a000c1e9b00 */
[-C--:B------:R-:W-:Y:S02]  /*12e0*/  DFMA R130, R130, R152.reuse, R138 ;  /* 0x000000988282722b */ /* 0x080fe4000000008a */
[----:B------:R-:W4:Y:S01]  /*12f0*/  LDG.E.64.CONSTANT R138, desc[UR4][R160.64+0x58] ;  /* 0x00005804a08a7981 */ /* 0x000f22000c1e9b00 */
[----:B--2---:R-:W-:-:S03]  /*1300*/  DFMA R136, R136, R152, R142 ;  /* 0x000000988888722b */ /* 0x004fc6000000008e */
[----:B------:R-:W0:Y:S02]  /*1310*/  LDS.64 R142, [R3+0x168] ;  /* 0x00016800038e7984 */ /* 0x000e240000000a00 */
[-C--:B---3--:R-:W-:Y:S02]  /*1320*/  DFMA R130, R132, R148.reuse, R130 ;  /* 0x000000948482722b */ /* 0x088fe40000000082 */
[----:B------:R-:W2:Y:S01]  /*1330*/  LDG.E.64.CONSTANT R132, desc[UR4][R160.64+0xc0] ;  /* 0x0000c004a0847981 */ /* 0x000ea2000c1e9b00 */
[----:B----4-:R-:W-:-:S03]  /*1340*/  DFMA R134, R134, R148, R136 ;  /* 0x000000948686722b */ /* 0x010fc60000000088 */
[----:B------:R-:W3:Y:S01]  /*1350*/  LDG.E.64.CONSTANT R136, desc[UR4][R160.64+0x88] ;  /* 0x00008804a0887981 */ /* 0x000ee2000c1e9b00 */
[----:B0-----:R-:W-:-:S03]  /*1360*/  DFMA R162, R140, R142, R162 ;  /* 0x0000008e8ca2722b */ /* 0x001fc600000000a2 */
[----:B------:R-:W4:Y:S01]  /*1370*/  LDG.E.64.CONSTANT R140, desc[UR4][R160.64+0xb8] ;  /* 0x0000b804a08c7981 */ /* 0x000f22000c1e9b00 */
[----:B------:R-:W-:-:S03]  /*1380*/  DFMA R144, R138, R142, R144 ;  /* 0x0000008e8a90722b */ /* 0x000fc60000000090 */
[----:B------:R-:W4:Y:S01]  /*1390*/  LDG.E.64.CONSTANT R138, desc[UR4][R160.64+0xd8] ;  /* 0x0000d804a08a7981 */ /* 0x000f22000c1e9b00 */
[----:B--2---:R-:W-:-:S08]  /*13a0*/  DFMA R132, R132, R154, RZ ;  /* 0x0000009a8484722b */ /* 0x004fd000000000ff */
[----:B------:R-:W-:Y:S02]  /*13b0*/  DFMA R146, R146, R158, R132 ;  /* 0x0000009e9292722b */ /* 0x000fe40000000084 */
[----:B------:R-:W2:Y:S01]  /*13c0*/  LDG.E.64.CONSTANT R132, desc[UR4][R160.64+0xf0] ;  /* 0x0000f004a0847981 */ /* 0x000ea2000c1e9b00 */
[----:B---3--:R-:W-:-:S03]  /*13d0*/  DFMA R130, R136, R142, R130 ;  /* 0x0000008e8882722b */ /* 0x008fc60000000082 */
[----:B------:R-:W3:Y:S01]  /*13e0*/  LDG.E.64.CONSTANT R136, desc[UR4][R160.64+0xf8] ;  /* 0x0000f804a0887981 */ /* 0x000ee2000c1e9b00 */
[----:B----4-:R-:W-:-:S03]  /*13f0*/  DFMA R140, R140, R142, R134 ;  /* 0x0000008e8c8c722b */ /* 0x010fc60000000086 */
[----:B------:R-:W4:Y:S01]  /*1400*/  LDG.E.64.CONSTANT R134, desc[UR4][R160.64+0xd0] ;  /* 0x0000d004a0867981 */ /* 0x000f22000c1e9b00 */
[----:B--2---:R-:W-:-:S08]  /*1410*/  DFMA R132, R132, R154, RZ ;  /* 0x0000009a8484722b */ /* 0x004fd000000000ff */
[----:B---3--:R-:W-:Y:S02]  /*1420*/  DFMA R136, R136, R158, R132 ;  /* 0x0000009e8888722b */ /* 0x008fe40000000084 */
[----:B------:R-:W2:Y:S01]  /*1430*/  LDG.E.64.CONSTANT R132, desc[UR4][R160.64+0x100] ;  /* 0x00010004a0847981 */ /* 0x000ea2000c1e9b00 */
[----:B----4-:R-:W-:-:S03]  /*1440*/  DFMA R134, R134, R156, R146 ;  /* 0x0000009c8686722b */ /* 0x010fc60000000092 */
[----:B------:R-:W3:Y:S05]  /*1450*/  LDG.E.64.CONSTANT R146, desc[UR4][R160.64+0x108] ;  /* 0x00010804a0927981 */ /* 0x000eea000c1e9b00 */
[----:B------:R-:W-:Y:S02]  /*1460*/  DFMA R138, R138, R152, R134 ;  /* 0x000000988a8a722b */ /* 0x000fe40000000086 */
[----:B------:R-:W4:Y:S01]  /*1470*/  LDG.E.64.CONSTANT R134, desc[UR4][R160.64+0xe0] ;  /* 0x0000e004a0867981 */ /* 0x000f22000c1e9b00 */
[----:B--2---:R-:W-:-:S03]  /*1480*/  DFMA R132, R132, R156, R136 ;  /* 0x0000009c8484722b */ /* 0x004fc60000000088 */
[----:B------:R-:W2:Y:S05]  /*1490*/  LDG.E.64.CONSTANT R136, desc[UR4][R160.64+0x118] ;  /* 0x00011804a0887981 */ /* 0x000eaa000c1e9b00 */
[----:B---3--:R-:W-:Y:S02]  /*14a0*/  DFMA R146, R146, R152, R132 ;  /* 0x000000989292722b */ /* 0x008fe40000000084 */
[----:B------:R-:W3:Y:S01]  /*14b0*/  LDG.E.64.CONSTANT R132, desc[UR4][R160.64+0x110] ;  /* 0x00011004a0847981 */ /* 0x000ee2000c1e9b00 */
[----:B----4-:R-:W-:-:S03]  /*14c0*/  DFMA R138, R134, R148, R138 ;  /* 0x00000094868a722b */ /* 0x010fc6000000008a */
[----:B------:R-:W4:Y:S02]  /*14d0*/  LDG.E.64.CONSTANT R134, desc[UR4][R160.64+0xe8] ;  /* 0x0000e804a0867981 */ /* 0x000f24000c1e9b00 */
[----:B---3--:R-:W-:Y:S02]  /*14e0*/  DFMA R132, R132, R148, R146 ;  /* 0x000000948484722b */ /* 0x008fe40000000092 */
[----:B------:R-:W3:Y:S06]  /*14f0*/  LDG.E.64.CONSTANT R146, desc[UR4][R160.64+0x130] ;  /* 0x00013004a0927981 */ /* 0x000eec000c1e9b00 */
[----:B--2---:R-:W-:-:S02]  /*1500*/  DFMA R136, R136, R142, R132 ;  /* 0x0000008e8888722b */ /* 0x004fc40000000084 */
[----:B------:R-:W2:Y:S01]  /*1510*/  LDG.E.64.CONSTANT R132, desc[UR4][R160.64+0x120] ;  /* 0x00012004a0847981 */ /* 0x000ea2000c1e9b00 */
[----:B----4-:R-:W-:-:S03]  /*1520*/  DFMA R138, R134, R142, R138 ;  /* 0x0000008e868a722b */ /* 0x010fc6000000008a */
[----:B------:R-:W4:Y:S01]  /*1530*/  LDG.E.64.CONSTANT R134, desc[UR4][R160.64+0x128] ;  /* 0x00012804a0867981 */ /* 0x000f22000c1e9b00 */
[----:B--2---:R-:W-:-:S08]  /*1540*/  DFMA R132, R132, R154, RZ ;  /* 0x0000009a8484722b */ /* 0x004fd000000000ff */
[----:B----4-:R-:W-:Y:S01]  /*1550*/  DFMA R132, R134, R158, R132 ;  /* 0x0000009e8684722b */ /* 0x010fe20000000084 */
[----:B------:R-:W2:Y:S07]  /*1560*/  LDG.E.64.CONSTANT R134, desc[UR4][R160.64+0x148] ;  /* 0x00014804a0867981 */ /* 0x000eae000c1e9b00 */
[----:B---3--:R-:W-:Y:S02]  /*1570*/  DFMA R146, R146, R156, R132 ;  /* 0x0000009c9292722b */ /* 0x008fe40000000084 */
[----:B------:R-:W3:Y:S06]  /*1580*/  LDG.E.64.CONSTANT R132, desc[UR4][R160.64+0x138] ;  /* 0x00013804a0847981 */ /* 0x000eec000c1e9b00 */
[----:B---3--:R-:W-:-:S02]  /*1590*/  DFMA R132, R132, R152, R146 ;  /* 0x000000988484722b */ /* 0x008fc40000000092 */
[----:B------:R-:W3:Y:S06]  /*15a0*/  LDG.E.64.CONSTANT R146, desc[UR4][R160.64+0x158] ;  /* 0x00015804a0927981 */ /* 0x000eec000c1e9b00 */
[----:B------:R-:W-:Y:S02]  /*15b0*/  DFMA R150, R150, R148, R132 ;  /* 0x000000949696722b */ /* 0x000fe40000000084 */
[----:B------:R-:W4:Y:S06]  /*15c0*/  LDG.E.64.CONSTANT R132, desc[UR4][R160.64+0x150] ;  /* 0x00015004a0847981 */ /* 0x000f2c000c1e9b00 */
[----:B--2---:R-:W-:-:S02]  /*15d0*/  DFMA R134, R134, R142, R150 ;  /* 0x0000008e8686722b */ /* 0x004fc40000000096 */
[----:B------:R-:W2:Y:S01]  /*15e0*/  LDG.E.64.CONSTANT R150, desc[UR4][R160.64+0x168] ;  /* 0x00016804a0967981 */ /* 0x000ea2000c1e9b00 */
[----:B----4-:R-:W-:-:S08]  /*15f0*/  DFMA R132, R132, R154, RZ ;  /* 0x0000009a8484722b */ /* 0x010fd000000000ff */
[----:B---3--:R-:W-:Y:S02]  /*1600*/  DFMA R146, R146, R158, R132 ;  /* 0x0000009e9292722b */ /* 0x008fe40000000084 */
[----:B------:R-:W3:Y:S06]  /*1610*/  LDG.E.64.CONSTANT R132, desc[UR4][R160.64+0x160] ;  /* 0x00016004a0847981 */ /* 0x000eec000c1e9b00 */
[----:B---3--:R-:W-:Y:S02]  /*1620*/  DFMA R132, R132, R156, R146 ;  /* 0x0000009c8484722b */ /* 0x008fe40000000092 */
[----:B------:R-:W3:Y:S06]  /*1630*/  LDG.E.64.CONSTANT R146, desc[UR4][R160.64+0x178] ;  /* 0x00017804a0927981 */ /* 0x000eec000c1e9b00 */
[----:B--2---:R-:W-:-:S02]  /*1640*/  DFMA R150, R150, R152, R132 ;  /* 0x000000989696722b */ /* 0x004fc40000000084 */
[----:B------:R-:W2:Y:S06]  /*1650*/  LDG.E.64.CONSTANT R132, desc[UR4][R160.64+0x170] ;  /* 0x00017004a0847981 */ /* 0x000eac000c1e9b00 */
[----:B--2---:R-:W-:Y:S02]  /*1660*/  DFMA R132, R132, R148, R150 ;  /* 0x000000948484722b */ /* 0x004fe40000000096 */
[----:B------:R-:W2:Y:S06]  /*1670*/  LDG.E.64.CONSTANT R150, desc[UR4][R160.64+0x188] ;  /* 0x00018804a0967981 */ /* 0x000eac000c1e9b00 */
[----:B---3--:R-:W-:Y:S01]  /*1680*/  DFMA R132, R146, R142, R132 ;  /* 0x0000008e9284722b */ /* 0x008fe20000000084 */
[----:B------:R-:W3:Y:S04]  /*1690*/  LDG.E.64.CONSTANT R146, desc[UR4][R160.64+0x180] ;  /* 0x00018004a0927981 */ /* 0x000ee8000c1e9b00 */
[----:B------:R0:W-:Y:S04]  /*16a0*/  STS.64 [R3], R162 ;  /* 0x000000a203007388 */ /* 0x0001e80000000a00 */
[----:B0-----:R-:W4:Y:S01]  /*16b0*/  LDG.E.64.CONSTANT R162, desc[UR4][R160.64+0x1a8] ;  /* 0x0001a804a0a27981 */ /* 0x001f22000c1e9b00 */
[----:B---3--:R-:W-:-:S03]  /*16c0*/  DFMA R146, R146, R154, RZ ;  /* 0x0000009a9292722b */ /* 0x008fc600000000ff */
[----:B------:R-:W3:Y:S05]  /*16d0*/  LDG.E.64.CONSTANT R154, desc[UR4][R160.64+0x190] ;  /* 0x00019004a09a7981 */ /* 0x000eea000c1e9b00 */
[----:B--2---:R-:W-:Y:S01]  /*16e0*/  DFMA R158, R150, R158, R146 ;  /* 0x0000009e969e722b */ /* 0x004fe20000000092 */
[----:B------:R-:W2:Y:S04]  /*16f0*/  LDG.E.64.CONSTANT R150, desc[UR4][R160.64+0x198] ;  /* 0x00019804a0967981 */ /* 0x000ea8000c1e9b00 */
        /* <DEDUP_REMOVED lines=10> */
[----:B----4-:R-:W-:-:S08]  /*17a0*/  DFMA R146, R146, R148, R150 ;  /* 0x000000949292722b */ /* 0x010fd00000000096 */
[----:B------:R-:W-:-:S07]  /*17b0*/  DFMA R146, R162, R142, R146 ;  /* 0x0000008ea292722b */ /* 0x000fce0000000092 */
[----:B------:R1:W-:Y:S04]  /*17c0*/  STS.64 [R3+0x240], R146 ;  /* 0x0002409203007388 */ /* 0x0003e80000000a00 */
.L_x_1654:
[----:B------:R-:W-:Y:S05]  /*17d0*/  BSYNC.RECONVERGENT B0 ;  /* 0x0000000000007941 */ /* 0x000fea0003800200 */
.L_x_1653:
[----:B------:R-:W-:Y:S06]  /*17e0*/  BAR.SYNC.DEFER_BLOCKING 0x0 ;  /* 0x0000000000007b1d */ /* 0x000fec0000010000 */
[----:B------:R-:W-:Y:S01]  /*17f0*/  BSSY.RECONVERGENT B0, `(.L_x_1655) ;  /* 0x00000cb000007945 */ /* 0x000fe20003800200 */
[----:B01----:R-:W0:Y:S04]  /*1800*/  LDS.64 R140, [R164] ;  /* 0x00000000a48c7984 */ /* 0x003e280000000a00 */
[----:B------:R-:W1:Y:S04]  /*1810*/  LDS.64 R138, [R164+0x8] ;  /* 0x00000800a48a7984 */ /* 0x000e680000000a00 */
        /* <DEDUP_REMOVED lines=9> */
[----:B------:R-:W-:Y:S02]  /*18b0*/  DFMA R144, R36, R138, R144 ;  /* 0x0000008a2490722b */ /* 0x000fe40000000090 */
[----:B------:R-:W-:-:S02]  /*18c0*/  DFMA R150, R46, R140, RZ ;  /* 0x0000008c2e96722b */ /* 0x000fc400000000ff */
[----:B------:R-:W-:Y:S02]  /*18d0*/  DFMA R148, R58, R140, RZ ;  /* 0x0000008c3a94722b */ /* 0x000fe400000000ff */
[-C--:B--2---:R-:W-:Y:S02]  /*18e0*/  DFMA R142, R26, R136.reuse, R142 ;  /* 0x000000881a8e722b */ /* 0x084fe4000000008e */
[----:B------:R-:W-:Y:S02]  /*18f0*/  DFMA R144, R38, R136, R144 ;  /* 0x000000882690722b */ /* 0x000fe40000000090 */
[----:B------:R-:W-:Y:S02]  /*1900*/  DFMA R152, R118, R140, RZ ;  /* 0x0000008c7698722b */ /* 0x000fe400000000ff */
[----:B------:R-:W-:Y:S02]  /*1910*/  DFMA R146, R108, R138, R146 ;  /* 0x0000008a6c92722b */ /* 0x000fe40000000092 */
[----:B---3--:R-:W-:-:S02]  /*1920*/  DFMA R142, R28, R134, R142 ;  /* 0x000000861c8e722b */ /* 0x008fc4000000008e */
[----:B------:R-:W-:Y:S02]  /*1930*/  DFMA R144, R40, R134, R144 ;  /* 0x000000862890722b */ /* 0x000fe40000000090 */
[----:B------:R-:W-:Y:S02]  /*1940*/  DFMA R150, R48, R138, R150 ;  /* 0x0000008a3096722b */ /* 0x000fe40000000096 */
[----:B------:R-:W-:Y:S02]  /*1950*/  DFMA R146, R110, R136, R146 ;  /* 0x000000886e92722b */ /* 0x000fe40000000092 */
[-C--:B----4-:R-:W-:Y:S02]  /*1960*/  DFMA R142, R30, R130.reuse, R142 ;  /* 0x000000821e8e722b */ /* 0x090fe4000000008e */
[----:B------:R-:W-:Y:S02]  /*1970*/  DFMA R144, R42, R130, R144 ;  /* 0x000000822a90722b */ /* 0x000fe40000000090 */
[----:B------:R-:W-:-:S02]  /*1980*/  DFMA R148, R60, R138, R148 ;  /* 0x0000008a3c94722b */ /* 0x000fc40000000094 */
[----:B------:R-:W-:Y:S02]  /*1990*/  DFMA R146, R112, R134, R146 ;  /* 0x000000867092722b */ /* 0x000fe40000000092 */
[-C--:B------:R-:W-:Y:S02]  /*19a0*/  DFMA R142, R32, R132.reuse, R142 ;  /* 0x00000084208e722b */ /* 0x080fe4000000008e */
[----:B------:R-:W-:Y:S02]  /*19b0*/  DFMA R144, R44, R132, R144 ;  /* 0x000000842c90722b */ /* 0x000fe40000000090 */
[----:B------:R-:W-:Y:S02]  /*19c0*/  DFMA R150, R50, R136, R150 ;  /* 0x000000883296722b */ /* 0x000fe40000000096 */
[----:B------:R-:W-:Y:S02]  /*19d0*/  DFMA R146, R114, R130, R146 ;  /* 0x000000827292722b */ /* 0x000fe40000000092 */
[----:B------:R-:W-:-:S02]  /*19e0*/  DMUL R4, R142, R4 ;  /* 0x000000048e047228 */ /* 0x000fc40000000000 */
        /* <DEDUP_REMOVED lines=25> */
[----:B------:R-:W-:Y:S02]  /*1b80*/  DMUL R12, R140, R12 ;  /* 0x0000000c8c0c7228 */ /* 0x000fe40000000000 */
[----:B------:R-:W-:Y:S02]  /*1b90*/  DMUL R14, R142, R14 ;  /* 0x0000000e8e0e7228 */ /* 0x000fe40000000000 */
[----:B------:R-:W-:Y:S02]  /*1ba0*/  DMUL R136, R136, R16 ;  /* 0x0000001088887228 */ /* 0x000fe40000000000 */
[----:B------:R-:W-:Y:S02]  /*1bb0*/  DMUL R18, R146, R18 ;  /* 0x0000001292127228 */ /* 0x000fe40000000000 */
[----:B------:R-:W-:-:S02]  /*1bc0*/  DFMA R138, R124, R134, R138 ;  /* 0x000000867c8a722b */ /* 0x000fc4000000008a */
[----:B------:R-:W-:Y:S02]  /*1bd0*/  DFMA R148, R66, R130, R148 ;  /* 0x000000824294722b */ /* 0x000fe40000000094 */
[----:B------:R-:W-:Y:S02]  /*1be0*/  DFMA R150, R56, R132, R150 ;  /* 0x000000843896722b */ /* 0x000fe40000000096 */
[-C--:B------:R-:W-:Y:S02]  /*1bf0*/  DFMA R16, R22, R4.reuse, RZ ;  /* 0x000000041610722b */ /* 0x080fe400000000ff */
[-C--:B------:R-:W-:Y:S02]  /*1c00*/  DFMA R134, R24, R4.reuse, RZ ;  /* 0x000000041886722b */ /* 0x080fe400000000ff */
[-C--:B------:R-:W-:Y:S02]  /*1c10*/  DFMA R140, R26, R4.reuse, RZ ;  /* 0x000000041a8c722b */ /* 0x080fe400000000ff */
[----:B------:R-:W-:-:S02]  /*1c20*/  DFMA R142, R28, R4, RZ ;  /* 0x000000041c8e722b */ /* 0x000fc400000000ff */
[-C--:B------:R-:W-:Y:S02]  /*1c30*/  DFMA R144, R30, R4.reuse, RZ ;  /* 0x000000041e90722b */ /* 0x080fe400000000ff */
[----:B------:R-:W-:Y:S02]  /*1c40*/  DFMA R146, R32, R4, RZ ;  /* 0x000000042092722b */ /* 0x000fe400000000ff */
[----:B------:R-:W-:Y:S02]  /*1c50*/  DFMA R148, R68, R132, R148 ;  /* 0x000000844494722b */ /* 0x000fe40000000094 */
[----:B------:R-:W-:Y:S02]  /*1c60*/  DMUL R8, R150, R8 ;  /* 0x0000000896087228 */ /* 0x000fe40000000000 */
        /* <DEDUP_REMOVED lines=21> */
[-C--:B------:R-:W-:Y:S01]  /*1dc0*/  DFMA R134, R72, R12.reuse, R134 ;  /* 0x0000000c4886722b */ /* 0x080fe20000000086 */
[----:B------:R-:W0:Y:S01]  /*1dd0*/  S2R R17, SR_TID.X ;  /* 0x0000000000117919 */ /* 0x000e220000002100 */
        /* <DEDUP_REMOVED lines=15> */
[-C--:B------:R-:W-:Y:S01]  /*1ed0*/  DFMA R144, R102, R136.reuse, R144 ;  /* 0x000000886690722b */ /* 0x080fe20000000090 */
[----:B0-----:R-:W-:Y:S01]  /*1ee0*/  ISETP.GT.U32.OR P0, PT, R17, 0x23, P0 ;  /* 0x000000231100780c */ /* 0x001fe20000704470 */
[----:B------:R-:W-:-:S02]  /*1ef0*/  DFMA R146, R104, R136, R146 ;  /* 0x000000886892722b */ /* 0x000fc40000000092 */
        /* <DEDUP_REMOVED lines=13> */
[----:B------:R-:W-:Y:S01]  /*1fd0*/  DFMA R146, R128, R20, R146 ;  /* 0x000000148092722b */ /* 0x000fe20000000092 */
        /* <DEDUP_REMOVED lines=18> */
[----:B------:R-:W-:Y:S02]  /*2100*/  DFMA R148, R32, R20, RZ ;  /* 0x000000142094722b */ /* 0x000fe400000000ff */
[-C--:B--2---:R-:W-:Y:S01]  /*2110*/  DFMA R138, R34, R132.reuse, R138 ;  /* 0x00000084228a722b */ /* 0x084fe2000000008a */
[----:B------:R-:W1:Y:S01]  /*2120*/  LDS.64 R20, [R3+0x1b0] ;  /* 0x0001b00003147984 */ /* 0x000e620000000a00 */
[----:B------:R-:W-:-:S02]  /*2130*/  DFMA R140, R36, R132, R140 ;  /* 0x00000084248c722b */ /* 0x000fc4000000008c */
        /* <DEDUP_REMOVED lines=45> */
[-C--:B------:R-:W-:Y:S01]  /*2410*/  DFMA R144, R124, R134.reuse, R144 ;  /* 0x000000867c90722b */ /* 0x080fe20000000090 */
[----:B------:R1:W-:Y:S01]  /*2420*/  STS.64 [R3], R138 ;  /* 0x0000008a03007388 */ /* 0x0003e20000000a00 */
[-C--:B------:R-:W-:Y:S02]  /*2430*/  DFMA R146, R126, R134.reuse, R146 ;  /* 0x000000867e92722b */ /* 0x080fe40000000092 */
[----:B------:R-:W-:Y:S01]  /*2440*/  DFMA R148, R128, R134, R148 ;  /* 0x000000868094722b */ /* 0x000fe20000000094 */
[----:B------:R1:W-:Y:S04]  /*2450*/  STS.64 [R3+0x48], R140 ;  /* 0x0000488c03007388 */ /* 0x0003e80000000a00 */
[----:B------:R1:W-:Y:S04]  /*2460*/  STS.64 [R3+0x90], R142 ;  /* 0x0000908e03007388 */ /* 0x0003e80000000a00 */
[----:B------:R1:W-:Y:S04]  /*2470*/  STS.64 [R3+0xd8], R144 ;  /* 0x0000d89003007388 */ /* 0x0003e80000000a00 */
[----:B------:R1:W-:Y:S04]  /*2480*/  STS.64 [R3+0x120], R146 ;  /* 0x0001209203007388 */ /* 0x0003e80000000a00 */
[----:B------:R1:W-:Y:S02]  /*2490*/  STS.64 [R3+0x168], R148 ;  /* 0x0001689403007388 */ /* 0x0003e40000000a00 */
.L_x_1656:
[----:B------:R-:W-:Y:S05]  /*24a0*/  BSYNC.RECONVERGENT B0 ;  /* 0x0000000000007941 */ /* 0x000fea0003800200 */
.L_x_1655:
        /* <DEDUP_REMOVED lines=8> */
[----:B------:R-:W1:Y:S01]  /*2530*/  LDS.64 R4, [R2+0xca8] ;  /* 0x000ca80002047984 */ /* 0x000e620000000a00 */
[----:B--2---:R-:W-:-:S02]  /*2540*/  DFMA R22, R22, R8, RZ ;  /* 0x000000081616722b */ /* 0x004fc400000000ff */
[-C--:B------:R-:W-:Y:S02]  /*2550*/  DFMA R24, R24, R8.reuse, RZ ;  /* 0x000000081818722b */ /* 0x080fe400000000ff */
[-C--:B------:R-:W-:Y:S02]  /*2560*/  DFMA R26, R26, R8.reuse, RZ ;  /* 0x000000081a1a722b */ /* 0x080fe400000000ff */
[-C--:B------:R-:W-:Y:S02]  /*2570*/  DFMA R28, R28, R8.reuse, RZ ;  /* 0x000000081c1c722b */ /* 0x080fe400000000ff */
[-C--:B------:R-:W-:Y:S02]  /*2580*/  DFMA R30, R30, R8.reuse, RZ ;  /* 0x000000081e1e722b */ /* 0x080fe400000000ff */
[----:B------:R-:W-:Y:S02]  /*2590*/  DFMA R32, R32, R8, RZ ;  /* 0x000000082020722b */ /* 0x000fe400000000ff */
[-C--:B---3--:R-:W-:Y:S01]  /*25a0*/  DFMA R22, R34, R12.reuse, R22 ;  /* 0x0000000c2216722b */ /* 0x088fe20000000016 */
[----:B------:R-:W2:Y:S01]  /*25b0*/  LDS.64 R8, [R2+0xf30] ;  /* 0x000f300002087984 */ /* 0x000ea20000000a00 */
[----:B------:R-:W-:-:S02]  /*25c0*/  DFMA R24, R36, R12, R24 ;  /* 0x0000000c2418722b */ /* 0x000fc40000000018 */
[-C--:B------:R-:W-:Y:S02]  /*25d0*/  DFMA R26, R38, R12.reuse, R26 ;  /* 0x0000000c261a722b */ /* 0x080fe4000000001a */
[-C--:B------:R-:W-:Y:S02]  /*25e0*/  DFMA R28, R40, R12.reuse, R28 ;  /* 0x0000000c281c722b */ /* 0x080fe4000000001c */
[-C--:B------:R-:W-:Y:S02]  /*25f0*/  DFMA R30, R42, R12.reuse, R30 ;  /* 0x0000000c2a1e722b */ /* 0x080fe4000000001e */
[----:B------:R-:W-:Y:S02]  /*2600*/  DFMA R32, R44, R12, R32 ;  /* 0x0000000c2c20722b */ /* 0x000fe40000000020 */
[-C--:B----4-:R-:W-:Y:S01]  /*2610*/  DFMA R22, R46, R14.reuse, R22 ;  /* 0x0000000e2e16722b */ /* 0x090fe20000000016 */
[----:B------:R-:W3:Y:S01]  /*2620*/  LDS.64 R12, [R2+0x11b8] ;  /* 0x0011b800020c7984 */ /* 0x000ee20000000a00 */
[----:B------:R-:W-:-:S02]  /*2630*/  DFMA R24, R48, R14, R24 ;  /* 0x0000000e3018722b */ /* 0x000fc40000000018 */
[-C--:B------:R-:W-:Y:S02]  /*2640*/  DFMA R26, R50, R14.reuse, R26 ;  /* 0x0000000e321a722b */ /* 0x080fe4000000001a */
[-C--:B------:R-:W-:Y:S02]  /*2650*/  DFMA R28, R52, R14.reuse, R28 ;  /* 0x0000000e341c722b */ /* 0x080fe4000000001c */
[-C--:B------:R-:W-:Y:S02]  /*2660*/  DFMA R30, R54, R14.reuse, R30 ;  /* 0x0000000e361e722b */ /* 0x080fe4000000001e */
[----:B------:R-:W-:Y:S02]  /*2670*/  DFMA R32, R56, R14, R32 ;  /* 0x0000000e3820722b */ /* 0x000fe40000000020 */
[-C--:B-----5:R-:W-:Y:S01]  /*2680*/  DFMA R22, R58, R10.reuse, R22 ;  /* 0x0000000a3a16722b */ /* 0x0a0fe20000000016 */
[----:B------:R-:W4:Y:S01]  /*2690*/  LDS.64 R14, [R2+0x1440] ;  /* 0x00144000020e7984 */ /* 0x000f220000000a00 */
        /* <DEDUP_REMOVED lines=34> */
[----:B------:R-:W-:-:S11]  /*28c0*/  DFMA R14, R128, R14, R32 ;  /* 0x0000000e800e722b */ /* 0x000fd60000000020 */
.L_x_1658:
[----:B------:R-:W-:Y:S05]  /*28d0*/  BSYNC.RECONVERGENT B0 ;  /* 0x0000000000007941 */ /* 0x000fea0003800200 */
.L_x_1657:
[----:B------:R-:W-:Y:S06]  /*28e0*/  BAR.SYNC.DEFER_BLOCKING 0x0 ;  /* 0x0000000000007b1d */ /* 0x000fec0000010000 */
[----:B------:R-:W-:Y:S05]  /*28f0*/  @P0 EXIT ;  /* 0x000000000000094d */ /* 0x000fea0003800000 */
        /* <DEDUP_REMOVED lines=10> */
.L_x_1659:
        /* <DEDUP_REMOVED lines=14> */
.L_x_3095:


//--------------------- .text._Z30massMatrixMultiplyGlobalKernelILi6ELi9ELi2EEviPKdS1_S1_S1_Pd --------------------------
	.section	.text._Z30massMatrixMultiplyGlobalKernelILi6ELi9ELi2EEviPKdS1_S1_S1_Pd,"ax",@progbits
	.align	128
        .global         _Z30massMatrixMultiplyGlobalKernelILi6ELi9ELi2EEviPKdS1_S1_S1_Pd
        .type           _Z30massMatrixMultiplyGlobalKernelILi6ELi9ELi2EEviPKdS1_S1_S1_Pd,@function
        .size           _Z30massMatrixMultiplyGlobalKernelILi6ELi9ELi2EEviPKdS1_S1_S1_Pd,(.L_x_3096 - _Z30massMatrixMultiplyGlobalKernelILi6ELi9ELi2EEviPKdS1_S1_S1_Pd)
        .other          _Z30massMatrixMultiplyGlobalKernelILi6ELi9ELi2EEviPKdS1_S1_S1_Pd,@"STO_CUDA_ENTRY STV_DEFAULT"
_Z30massMatrixMultiplyGlobalKernelILi6ELi9ELi2EEviPKdS1_S1_S1_Pd:
.text._Z30massMatrixMultiplyGlobalKernelILi6ELi9ELi2EEviPKdS1_S1_S1_Pd:
        /* <DEDUP_REMOVED lines=12> */
[----:B------:R-:W0:Y:S01]  /*00c0*/  S2R R45, SR_CTAID.X ;  /* 0x00000000002d7919 */ /* 0x000e220000002500 */
[----:B------:R-:W4:Y:S01]  /*00d0*/  S2R R46, SR_CgaCtaId ;  /* 0x00000000002e7919 */ /* 0x000f220000008800 */
[----:B-1----:R-:W-:-:S02]  /*00e0*/  LOP3.LUT R52, R53, 0xffff, RZ, 0xc0, !PT ;  /* 0x0000ffff35347812 */ /* 0x002fc400078ec0ff */
[----:B------:R-:W-:Y:S01]  /*00f0*/  ISETP.GE.U32.AND P0, PT, R53, 0x24, PT ;  /* 0x000000243500780c */ /* 0x000fe20003f06070 */
[----:B---3--:R-:W5:Y:S04]  /*0100*/  LDG.E.64.CONSTANT R40, desc[UR4][R42.64] ;  /* 0x000000042a287981 */ /* 0x008f68000c1e9b00 */
[----:B------:R-:W5:Y:S04]  /*0110*/  LDG.E.64.CONSTANT R38, desc[UR4][R42.64+0x8] ;  /* 0x000008042a267981 */ /* 0x000f68000c1e9b00 */
[----:B------:R-:W5:Y:S04]  /*0120*/  LDG.E.64.CONSTANT R36, desc[UR4][R42.64+0x18] ;  /* 0x000018042a247981 */ /* 0x000f68000c1e9b00 */
[----:B------:R-:W5:Y:S04]  /*0130*/  LDG.E.64.CONSTANT R34, desc[UR4][R42.64+0x20] ;  /* 0x000020042a227981 */ /* 0x000f68000c1e9b00 */
[----:B------:R-:W5:Y:S04]  /*0140*/  LDG.E.64.CONSTANT R32, desc[UR4][R42.64+0x30] ;  /* 0x000030042a207981 */ /* 0x000f68000c1e9b00 */
[----:B------:R-:W5:Y:S01]  /*0150*/  LDG.E.64.CONSTANT R30, desc[UR4][R42.64+0x38] ;  /* 0x000038042a1e7981 */ /* 0x000f62000c1e9b00 */
[----:B0-----:R-:W-:-:S03]  /*0160*/  IMAD R0, R45, 0x2, R54 ;  /* 0x000000022d007824 */ /* 0x001fc600078e0236 */
[----:B------:R-:W5:Y:S04]  /*0170*/  LDG.E.64.CONSTANT R28, desc[UR4][R42.64+0x48] ;  /* 0x000048042a1c7981 */ /* 0x000f68000c1e9b00 */
[----:B------:R-:W5:Y:S01]  /*0180*/  LDG.E.64.CONSTANT R26, desc[UR4][R42.64+0x50] ;  /* 0x000050042a1a7981 */ /* 0x000f62000c1e9b00 */
[----:B--2---:R-:W-:-:S03]  /*0190*/  ISETP.LT.AND P0, PT, R0, UR6, !P0 ;  /* 0x0000000600007c0c */ /* 0x004fc6000c701270 */
[----:B------:R-:W5:Y:S04]  /*01a0*/  LDG.E.64.CONSTANT R24, desc[UR4][R42.64+0x60] ;  /* 0x000060042a187981 */ /* 0x000f68000c1e9b00 */
[----:B------:R-:W5:Y:S04]  /*01b0*/  LDG.E.64.CONSTANT R22, desc[UR4][R42.64+0x68] ;  /* 0x000068042a167981 */ /* 0x000f68000c1e9b00 */
[----:B------:R-:W5:Y:S02]  /*01c0*/  LDG.E.64.CONSTANT R20, desc[UR4][R42.64+0x10] ;  /* 0x000010042a147981 */ /* 0x000f64000c1e9b00 */
[----:B------:R-:W0:Y:S02]  /*01d0*/  @P0 LDC.64 R88, c[0x0][0x3a0] ;  /* 0x0000e800ff580b82 */ /* 0x000e240000000a00 */
[----:B------:R-:W5:Y:S04]  /*01e0*/  LDG.E.64.CONSTANT R18, desc[UR4][R42.64+0x28] ;  /* 0x000028042a127981 */ /* 0x000f68000c1e9b00 */
[----:B------:R-:W5:Y:S04]  /*01f0*/  LDG.E.64.CONSTANT R16, desc[UR4][R42.64+0x40] ;  /* 0x000040042a107981 */ /* 0x000f68000c1e9b00 */
[----:B------:R-:W5:Y:S04]  /*0200*/  LDG.E.64.CONSTANT R14, desc[UR4][R42.64+0x58] ;  /* 0x000058042a0e7981 */ /* 0x000f68000c1e9b00 */
[----:B------:R1:W5:Y:S02]  /*0210*/  LDG.E.64.CONSTANT R12, desc[UR4][R42.64+0x70] ;  /* 0x000070042a0c7981 */ /* 0x000364000c1e9b00 */
[----:B-1----:R-:W-:Y:S01]  /*0220*/  IMAD R42, R52, 0xaaab, RZ ;  /* 0x0000aaab342a7824 */ /* 0x002fe200078e02ff */
[----:B------:R-:W-:-:S04]  /*0230*/  PRMT R43, R53, 0x9910, RZ ;  /* 0x00009910352b7816 */ /* 0x000fc800000000ff */
[----:B------:R-:W-:-:S04]  /*0240*/  SHF.R.U32.HI R42, RZ, 0x12, R42 ;  /* 0x00000012ff2a7819 */ /* 0x000fc8000001162a */
[----:B------:R-:W-:Y:S01]  /*0250*/  PRMT R44, R42, 0x9910, RZ ;  /* 0x000099102a2c7816 */ /* 0x000fe200000000ff */
[----:B------:R-:W-:Y:S01]  /*0260*/  IMAD R42, R43, 0xab, RZ ;  /* 0x000000ab2b2a7824 */ /* 0x000fe200078e02ff */
[----:B------:R-:W-:-:S04]  /*0270*/  MOV R43, 0x400 ;  /* 0x00000400002b7802 */ /* 0x000fc80000000f00 */
[----:B------:R-:W-:Y:S01]  /*0280*/  LOP3.LUT R45, R42, 0xffff, RZ, 0xc0, !PT ;  /* 0x0000ffff2a2d7812 */ /* 0x000fe200078ec0ff */
[----:B------:R-:W-:Y:S01]  /*0290*/  IMAD R42, R44, 0x6, RZ ;  /* 0x000000062c2a7824 */ /* 0x000fe200078e02ff */
[----:B----4-:R-:W-:Y:S02]  /*02a0*/  LEA R43, R46, R43, 0x18 ;  /* 0x0000002b2e2b7211 */ /* 0x010fe400078ec0ff */
[----:B------:R-:W-:Y:S01]  /*02b0*/  SHF.R.U32.HI R44, RZ, 0xa, R45 ;  /* 0x0000000aff2c7819 */ /* 0x000fe2000001162d */
[----:B------:R-:W-:Y:S01]  /*02c0*/  IMAD.MOV R42, RZ, RZ, -R42 ;  /* 0x000000ffff2a7224 */ /* 0x000fe200078e0a2a */
[----:B------:R-:W-:Y:S01]  /*02d0*/  BAR.SYNC.DEFER_BLOCKING 0x0 ;  /* 0x0000000000007b1d */ /* 0x000fe20000010000 */
[----:B------:R-:W-:Y:S01]  /*02e0*/  ISETP.GT.U32.AND P1, PT, R53, 0x23, PT ;  /* 0x000000233500780c */ /* 0x000fe20003f24070 */
[----:B------:R-:W-:Y:S01]  /*02f0*/  IMAD R54, R54, 0x16c8, R43 ;  /* 0x000016c836367824 */ /* 0x000fe200078e022b */
[----:B------:R-:W-:Y:S02]  /*0300*/  LOP3.LUT R45, R44, 0xffff, RZ, 0xc0, !PT ;  /* 0x0000ffff2c2d7812 */ /* 0x000fe400078ec0ff */
[----:B------:R-:W-:-:S03]  /*0310*/  PRMT R42, R42, 0x7710, RZ ;  /* 0x000077102a2a7816 */ /* 0x000fc600000000ff */
[C---:B------:R-:W-:Y:S01]  /*0320*/  IMAD R92, R45.reuse, 0x48, R54 ;  /* 0x000000482d5c7824 */ /* 0x040fe200078e0236 */
[----:B------:R-:W-:Y:S01]  /*0330*/  IADD3 R42, PT, PT, R42, R53, RZ ;  /* 0x000000352a2a7210 */ /* 0x000fe20007ffe0ff */
[----:B------:R-:W-:Y:S02]  /*0340*/  @P0 IMAD R43, R0, 0xd8, R53 ;  /* 0x000000d8002b0824 */ /* 0x000fe400078e0235 */
[----:B------:R-:W-:Y:S01]  /*0350*/  IMAD R93, R45, 0x240, R92 ;  /* 0x000002402d5d7824 */ /* 0x000fe200078e025c */
[----:B------:R-:W-:Y:S01]  /*0360*/  LOP3.LUT R42, R42, 0xffff, RZ, 0xc0, !PT ;  /* 0x0000ffff2a2a7812 */ /* 0x000fe200078ec0ff */
[----:B------:R-:W-:Y:S01]  /*0370*/  BSSY.RECONVERGENT B0, `(.L_x_1660) ;  /* 0x0000062000007945 */ /* 0x000fe20003800200 */
        /* <DEDUP_REMOVED lines=11> */
[----:B------:R1:W4:Y:S04]  /*0430*/  @P0 LDG.E.64.CONSTANT R66, desc[UR4][R88.64+0x360] ;  /* 0x0003600458420981 */ /* 0x000328000c1e9b00 */
        /* <DEDUP_REMOVED lines=15> */
[C---:B------:R-:W-:Y:S01]  /*0530*/  DFMA R50, R84.reuse, R50, RZ ;  /* 0x000000325432722b */ /* 0x040fe200000000ff */
[----:B------:R-:W2:Y:S01]  /*0540*/  LDG.E.64.CONSTANT R58, desc[UR4][R74.64+0x50] ;  /* 0x000050044a3a7981 */ /* 0x000ea2000c1e9b00 */
[----:B------:R-:W-:-:S06]  /*0550*/  DFMA R60, R84, R60, RZ ;  /* 0x0000003c543c722b */ /* 0x000fcc00000000ff */
[C---:B------:R-:W-:Y:S02]  /*0560*/  DFMA R48, R46.reuse, R48, R50 ;  /* 0x000000302e30722b */ /* 0x040fe40000000032 */
[----:B------:R-:W3:Y:S01]  /*0570*/  LDG.E.64.CONSTANT R50, desc[UR4][R74.64+0x58] ;  /* 0x000058044a327981 */ /* 0x000ee2000c1e9b00 */
[----:B------:R-:W-:-:S03]  /*0580*/  DFMA R44, R46, R44, R60 ;  /* 0x0000002c2e2c722b */ /* 0x000fc6000000003c */
[----:B------:R-:W4:Y:S01]  /*0590*/  LDG.E.64.CONSTANT R60, desc[UR4][R74.64+0x40] ;  /* 0x000040044a3c7981 */ /* 0x000f22000c1e9b00 */
[----:B-1----:R-:W0:Y:S01]  /*05a0*/  LDC.64 R88, c[0x0][0x398] ;  /* 0x0000e600ff587b82 */ /* 0x002e220000000a00 */
[C---:B------:R-:W-:Y:S02]  /*05b0*/  DFMA R82, R84.reuse, R82, RZ ;  /* 0x000000525452722b */ /* 0x040fe400000000ff */
[----:B------:R-:W-:Y:S02]  /*05c0*/  DFMA R80, R84, R80, RZ ;  /* 0x000000505450722b */ /* 0x000fe400000000ff */
[----:B------:R-:W-:Y:S01]  /*05d0*/  DADD R72, R72, -R70 ;  /* 0x0000000048487229 */ /* 0x000fe20000000846 */
[----:B0-----:R-:W4:Y:S01]  /*05e0*/  LDG.E.64.CONSTANT R70, desc[UR4][R88.64] ;  /* 0x0000000458467981 */ /* 0x001f22000c1e9b00 */
[----:B------:R-:W-:-:S03]  /*05f0*/  DADD R86, R78, -R86 ;  /* 0x000000004e567229 */ /* 0x000fc60000000856 */
[----:B------:R-:W4:Y:S04]  /*0600*/  LDG.E.64.CONSTANT R78, desc[UR4][R88.64+0x28] ;  /* 0x00002804584e7981 */ /* 0x000f28000c1e9b00 */
[----:B------:R-:W4:Y:S01]  /*0610*/  LDG.E.64.CONSTANT R84, desc[UR4][R88.64+0x70] ;  /* 0x0000700458547981 */ /* 0x000f22000c1e9b00 */
[----:B--2---:R-:W-:Y:S02]  /*0620*/  DFMA R58, R46, R58, R82 ;  /* 0x0000003a2e3a722b */ /* 0x004fe40000000052 */
[----:B------:R-:W-:Y:S02]  /*0630*/  DADD R82, R56, R66 ;  /* 0x0000000038527229 */ /* 0x000fe40000000042 */
[----:B------:R-:W-:Y:S01]  /*0640*/  DFMA R46, R46, R76, R80 ;  /* 0x0000004c2e2e722b */ /* 0x000fe20000000050 */
[----:B------:R-:W2:Y:S05]  /*0650*/  LDG.E.64.CONSTANT R76, desc[UR4][R88.64+0x18] ;  /* 0x00001804584c7981 */ /* 0x000eaa000c1e9b00 */
[C---:B---3--:R-:W-:Y:S01]  /*0660*/  DFMA R50, R82.reuse, R50, R58 ;  /* 0x000000325232722b */ /* 0x048fe2000000003a */
[----:B------:R-:W3:Y:S01]  /*0670*/  LDG.E.64.CONSTANT R80, desc[UR4][R74.64+0x70] ;  /* 0x000070044a507981 */ /* 0x000ee2000c1e9b00 */
[----:B------:R-:W-:-:S02]  /*0680*/  DFMA R42, R82, R68, R42 ;  /* 0x00000044522a722b */ /* 0x000fc4000000002a */
[C---:B------:R-:W-:Y:S01]  /*0690*/  DFMA R44, R82.reuse, R64, R44 ;  /* 0x00000040522c722b */ /* 0x040fe2000000002c */
[----:B------:R-:W3:Y:S01]  /*06a0*/  LDG.E.64.CONSTANT R58, desc[UR4][R88.64+0x8] ;  /* 0x00000804583a7981 */ /* 0x000ee2000c1e9b00 */
[----:B----4-:R-:W-:-:S03]  /*06b0*/  DFMA R48, R82, R60, R48 ;  /* 0x0000003c5230722b */ /* 0x010fc60000000030 */
[----:B------:R-:W4:Y:S04]  /*06c0*/  LDG.E.64.CONSTANT R64, desc[UR4][R88.64+0x30] ;  /* 0x0000300458407981 */ /* 0x000f28000c1e9b00 */
[----:B------:R-:W4:Y:S04]  /*06d0*/  LDG.E.64.CONSTANT R68, desc[UR4][R88.64+0x48] ;  /* 0x0000480458447981 */ /* 0x000f28000c1e9b00 */
[----:B------:R-:W4:Y:S04]  /*06e0*/  LDG.E.64.CONSTANT R74, desc[UR4][R88.64+0x60] ;  /* 0x00006004584a7981 */ /* 0x000f28000c1e9b00 */
[----:B------:R-:W4:Y:S01]  /*06f0*/  LDG.E.64.CONSTANT R60, desc[UR4][R88.64+0x20] ;  /* 0x00002004583c7981 */ /* 0x000f22000c1e9b00 */
[----:B------:R-:W-:-:S02]  /*0700*/  DFMA R70, R72, R70, RZ ;  /* 0x000000464846722b */ /* 0x000fc400000000ff */
[----:B------:R-:W-:Y:S01]  /*0710*/  DADD R56, R56, -R66 ;  /* 0x0000000038387229 */ /* 0x000fe20000000842 */
[----:B------:R-:W4:Y:S01]  /*0720*/  LDG.E.64.CONSTANT R66, desc[UR4][R88.64+0x10] ;  /* 0x0000100458427981 */ /* 0x000f22000c1e9b00 */
[----:B--2---:R-:W-:-:S04]  /*0730*/  DFMA R76, R72, R76, RZ ;  /* 0x0000004c484c722b */ /* 0x004fc800000000ff */
[----:B---3--:R-:W-:Y:S02]  /*0740*/  DFMA R58, R86, R58, R70 ;  /* 0x0000003a563a722b */ /* 0x008fe40000000046 */
[----:B------:R-:W2:Y:S01]  /*0750*/  LDG.E.64.CONSTANT R70, desc[UR4][R88.64+0x38] ;  /* 0x0000380458467981 */ /* 0x000ea2000c1e9b00 */
[C---:B----4-:R-:W-:Y:S02]  /*0760*/  DFMA R64, R72.reuse, R64, RZ ;  /* 0x000000404840722b */ /* 0x050fe400000000ff */
[C---:B------:R-:W-:Y:S02]  /*0770*/  DFMA R68, R72.reuse, R68, RZ ;  /* 0x000000444844722b */ /* 0x040fe400000000ff */
[----:B------:R-:W-:Y:S01]  /*0780*/  DFMA R72, R72, R74, RZ ;  /* 0x0000004a4848722b */ /* 0x000fe200000000ff */
[----:B------:R-:W3:Y:S01]  /*0790*/  LDG.E.64.CONSTANT R74, desc[UR4][R88.64+0x50] ;  /* 0x00005004584a7981 */ /* 0x000ee2000c1e9b00 */
[----:B------:R-:W-:-:S03]  /*07a0*/  DFMA R60, R86, R60, R76 ;  /* 0x0000003c563c722b */ /* 0x000fc6000000004c */
[----:B------:R-:W4:Y:S01]  /*07b0*/  LDG.E.64.CONSTANT R76, desc[UR4][R88.64+0x68] ;  /* 0x00006804584c7981 */ /* 0x000f22000c1e9b00 */
[----:B------:R-:W-:-:S03]  /*07c0*/  DFMA R46, R82, R80, R46 ;  /* 0x00000050522e722b */ /* 0x000fc6000000002e */
[----:B------:R-:W4:Y:S04]  /*07d0*/  LDG.E.64.CONSTANT R80, desc[UR4][R88.64+0x40] ;  /* 0x0000400458507981 */ /* 0x000f28000c1e9b00 */
[----:B------:R-:W4:Y:S01]  /*07e0*/  LDG.E.64.CONSTANT R82, desc[UR4][R88.64+0x58] ;  /* 0x0000580458527981 */ /* 0x000f22000c1e9b00 */
[C---:B------:R-:W-:Y:S02]  /*07f0*/  DFMA R58, R56.reuse, R66, R58 ;  /* 0x00000042383a722b */ /* 0x040fe4000000003a */
        /* <DEDUP_REMOVED lines=9> */
[----:B--2---:R-:W-:-:S02]  /*0890*/  DFMA R64, R86, R70, R64 ;  /* 0x000000465640722b */ /* 0x004fc40000000040 */
[C---:B---3--:R-:W-:Y:S02]  /*08a0*/  DFMA R68, R86.reuse, R74, R68 ;  /* 0x0000004a5644722b */ /* 0x048fe40000000044 */
[----:B----4-:R-:W-:-:S04]  /*08b0*/  DFMA R72, R86, R76, R72 ;  /* 0x0000004c5648722b */ /* 0x010fc80000000048 */
[C---:B------:R-:W-:Y:S02]  /*08c0*/  DFMA R64, R56.reuse, R80, R64 ;  /* 0x000000503840722b */ /* 0x040fe40000000040 */
[C---:B------:R-:W-:Y:S02]  /*08d0*/  DFMA R68, R56.reuse, R82, R68 ;  /* 0x000000523844722b */ /* 0x040fe40000000044 */
[----:B------:R-:W-:-:S04]  /*08e0*/  DFMA R72, R56, R84, R72 ;  /* 0x000000543848722b */ /* 0x000fc80000000048 */
[C-C-:B------:R-:W-:Y:S02]  /*08f0*/  DADD R56, R48.reuse, -R64.reuse ;  /* 0x0000000030387229 */ /* 0x140fe40000000840 */
[----:B------:R-:W-:Y:S02]  /*0900*/  DADD R48, R48, R64 ;  /* 0x0000000030307229 */ /* 0x000fe40000000040 */
[C-C-:B------:R-:W-:Y:S02]  /*0910*/  DADD R64, R50.reuse, -R68.reuse ;  /* 0x0000000032407229 */ /* 0x140fe40000000844 */
[----:B------:R-:W-:Y:S02]  /*0920*/  DADD R50, R50, R68 ;  /* 0x0000000032327229 */ /* 0x000fe40000000044 */
[----:B------:R-:W-:Y:S01]  /*0930*/  DADD R46, R46, R72 ;  /* 0x000000002e2e7229 */ /* 0x000fe20000000048 */
[----:B------:R0:W-:Y:S04]  /*0940*/  STS.64 [R92+0xf30], R56 ;  /* 0x000f30385c007388 */ /* 0x0001e80000000a00 */
[----:B------:R0:W-:Y:S04]  /*0950*/  STS.64 [R92+0x510], R48 ;  /* 0x000510305c007388 */ /* 0x0001e80000000a00 */
[----:B------:R0:W-:Y:S04]  /*0960*/  STS.64 [R92+0xca8], R64 ;  /* 0x000ca8405c007388 */ /* 0x0001e80000000a00 */
[----:B------:R0:W-:Y:S04]  /*0970*/  STS.64 [R92+0x798], R50 ;  /* 0x000798325c007388 */ /* 0x0001e80000000a00 */
[----:B------:R0:W-:Y:S02]  /*0980*/  STS.64 [R92+0xa20], R46 ;  /* 0x000a202e5c007388 */ /* 0x0001e40000000a00 */
.L_x_1661:
[----:B------:R-:W-:Y:S05]  /*0990*/  BSYNC.RECONVERGENT B0 ;  /* 0x0000000000007941 */ /* 0x000fea0003800200 */
.L_x_1660:
[----:B------:R-:W-:Y:S06]  /*09a0*/  BAR.SYNC.DEFER_BLOCKING 0x0 ;  /* 0x0000000000007b1d */ /* 0x000fec0000010000 */
[----:B------:R-:W-:Y:S04]  /*09b0*/  BSSY.RECONVERGENT B0, `(.L_x_1662) ;  /* 0x000005e000007945 */ /* 0x000fe80003800200 */
[----:B------:R-:W-:Y:S05]  /*09c0*/  @P2 BRA `(.L_x_1663) ;  /* 0x0000000400702947 */ /* 0x000fea0003800000 */
[----:B------:R-:W1:Y:S01]  /*09d0*/  LDC.64 R80, c[0x0][0x390] ;  /* 0x0000e400ff507b82 */ /* 0x000e620000000a00 */
[----:B------:R-:W-:Y:S04]  /*09e0*/  LDS.64 R72, [R93] ;  /* 0x000000005d487984 */ /* 0x000fe80000000a00 */
[----:B------:R-:W2:Y:S04]  /*09f0*/  LDS.64 R70, [R93+0x168] ;  /* 0x000168005d467984 */ /* 0x000ea80000000a00 */
[----:B------:R-:W-:Y:S04]  /*0a00*/  LDS.64 R78, [R93+0x48] ;  /* 0x000048005d4e7984 */ /* 0x000fe80000000a00 */
[----:B------:R-:W3:Y:S04]  /*0a10*/  LDS.64 R86, [R93+0x120] ;  /* 0x000120005d567984 */ /* 0x000ee80000000a00 */
[----:B-1----:R-:W4:Y:S04]  /*0a20*/  LDG.E.64.CONSTANT R68, desc[UR4][R80.64] ;  /* 0x0000000450447981 */ /* 0x002f28000c1e9b00 */
[----:B0-----:R-:W4:Y:S04]  /*0a30*/  LDG.E.64.CONSTANT R44, desc[UR4][R80.64+0x8] ;  /* 0x00000804502c7981 */ /* 0x001f28000c1e9b00 */
[----:B------:R-:W4:Y:S04]  /*0a40*/  LDG.E.64.CONSTANT R66, desc[UR4][R80.64+0x18] ;  /* 0x0000180450427981 */ /* 0x000f28000c1e9b00 */
[----:B------:R-:W4:Y:S04]  /*0a50*/  LDG.E.64.CONSTANT R56, desc[UR4][R80.64+0x30] ;  /* 0x0000300450387981 */ /* 0x000f28000c1e9b00 */
[----:B------:R-:W4:Y:S04]  /*0a60*/  LDG.E.64.CONSTANT R64, desc[UR4][R80.64+0x20] ;  /* 0x0000200450407981 */ /* 0x000f28000c1e9b00 */
[----:B------:R-:W4:Y:S01]  /*0a70*/  LDG.E.64.CONSTANT R60, desc[UR4][R80.64+0x38] ;  /* 0x00003804503c7981 */ /* 0x000f22000c1e9b00 */
[----:B--2---:R-:W-:-:S03]  /*0a80*/  DADD R84, R72, R70 ;  /* 0x0000000048547229 */ /* 0x004fc60000000046 */
[----:B------:R-:W2:Y:S04]  /*0a90*/  LDG.E.64.CONSTANT R82, desc[UR4][R80.64+0x48] ;  /* 0x0000480450527981 */ /* 0x000ea8000c1e9b00 */
[----:B------:R-:W2:Y:S01]  /*0aa0*/  LDG.E.64.CONSTANT R76, desc[UR4][R80.64+0x60] ;  /* 0x00006004504c7981 */ /* 0x000ea2000c1e9b00 */
[----:B---3--:R-:W-:-:S03]  /*0ab0*/  DADD R74, R78, R86 ;  /* 0x000000004e4a7229 */ /* 0x008fc60000000056 */
[----:B------:R-:W3:Y:S04]  /*0ac0*/  LDG.E.64.CONSTANT R58, desc[UR4][R80.64+0x50] ;  /* 0x00005004503a7981 */ /* 0x000ee8000c1e9b00 */
[----:B------:R-:W3:Y:S04]  /*0ad0*/  LDG.E.64.CONSTANT R46, desc[UR4][R80.64+0x68] ;  /* 0x00006804502e7981 */ /* 0x000ee8000c1e9b00 */
[----:B------:R-:W3:Y:S04]  /*0ae0*/  LDG.E.64.CONSTANT R50, desc[UR4][R80.64+0x58] ;  /* 0x0000580450327981 */ /* 0x000ee8000c1e9b00 */
[----:B------:R-:W3:Y:S04]  /*0af0*/  LDG.E.64.CONSTANT R42, desc[UR4][R80.64+0x10] ;  /* 0x00001004502a7981 */ /* 0x000ee8000c1e9b00 */
[----:B------:R-:W3:Y:S01]  /*0b00*/  LDG.E.64.CONSTANT R48, desc[UR4][R80.64+0x40] ;  /* 0x0000400450307981 */ /* 0x000ee2000c1e9b00 */
[----:B----4-:R-:W-:-:S08]  /*0b10*/  DFMA R68, R68, R84, RZ ;  /* 0x000000544444722b */ /* 0x010fd000000000ff */
[----:B------:R-:W-:Y:S01]  /*0b20*/  DFMA R68, R44, R74, R68 ;  /* 0x0000004a2c44722b */ /* 0x000fe20000000044 */
[----:B------:R-:W4:Y:S01]  /*0b30*/  LDG.E.64.CONSTANT R44, desc[UR4][R80.64+0x28] ;  /* 0x00002804502c7981 */ /* 0x000f22000c1e9b00 */
[-C--:B------:R-:W-:Y:S02]  /*0b40*/  DFMA R66, R66, R84.reuse, RZ ;  /* 0x000000544242722b */ /* 0x080fe400000000ff */
[----:B------:R-:W-:-:S06]  /*0b50*/  DFMA R56, R56, R84, RZ ;  /* 0x000000543838722b */ /* 0x000fcc00000000ff */
[-C--:B------:R-:W-:Y:S01]  /*0b60*/  DFMA R64, R64, R74.reuse, R66 ;  /* 0x0000004a4040722b */ /* 0x080fe20000000042 */
[----:B------:R-:W0:Y:S01]  /*0b70*/  LDC.64 R88, c[0x0][0x398] ;  /* 0x0000e600ff587b82 */ /* 0x000e220000000a00 */
[----:B------:R-:W-:Y:S01]  /*0b80*/  DFMA R60, R60, R74, R56 ;  /* 0x0000004a3c3c722b */ /* 0x000fe20000000038 */
[----:B------:R-:W-:Y:S04]  /*0b90*/  LDS.64 R66, [R93+0xd8] ;  /* 0x0000d8005d427984 */ /* 0x000fe80000000a00 */
[----:B------:R-:W1:Y:S01]  /*0ba0*/  LDS.64 R56, [R93+0x90] ;  /* 0x000090005d387984 */ /* 0x000e620000000a00 */
[-C--:B--2---:R-:W-:Y:S02]  /*0bb0*/  DFMA R82, R82, R84.reuse, RZ ;  /* 0x000000545252722b */ /* 0x084fe400000000ff */
[----:B------:R-:W-:Y:S01]  /*0bc0*/  DFMA R76, R76, R84, RZ ;  /* 0x000000544c4c722b */ /* 0x000fe200000000ff */
[----:B------:R-:W2:Y:S01]  /*0bd0*/  LDG.E.64.CONSTANT R80, desc[UR4][R80.64+0x70] ;  /* 0x0000700450507981 */ /* 0x000ea2000c1e9b00 */
[----:B------:R-:W-:-:S04]  /*0be0*/  DADD R72, R72, -R70 ;  /* 0x0000000048487229 */ /* 0x000fc80000000846 */
[-C--:B---3--:R-:W-:Y:S02]  /*0bf0*/  DFMA R58, R58, R74.reuse, R82 ;  /* 0x0000004a3a3a722b */ /* 0x088fe40000000052 */
[----:B------:R-:W-:Y:S01]  /*0c00*/  DFMA R46, R46, R74, R76 ;  /* 0x0000004a2e2e722b */ /* 0x000fe2000000004c */
[----:B0-----:R-:W3:Y:S04]  /*0c10*/  LDG.E.64.CONSTANT R70, desc[UR4][R88.64] ;  /* 0x0000000458467981 */ /* 0x001ee8000c1e9b00 */
[----:B------:R-:W2:Y:S04]  /*0c20*/  LDG.E.64.CONSTANT R76, desc[UR4][R88.64+0x18] ;  /* 0x00001804584c7981 */ /* 0x000ea8000c1e9b00 */
[----:B------:R-:W2:Y:S01]  /*0c30*/  LDG.E.64.CONSTANT R74, desc[UR4][R88.64+0x60] ;  /* 0x00006004584a7981 */ /* 0x000ea2000c1e9b00 */
[----:B------:R-:W-:-:S03]  /*0c40*/  DADD R86, R78, -R86 ;  /* 0x000000004e567229 */ /* 0x000fc60000000856 */
[----:B------:R-:W2:Y:S04]  /*0c50*/  LDG.E.64.CONSTANT R78, desc[UR4][R88.64+0x28] ;  /* 0x00002804584e7981 */ /* 0x000ea8000c1e9b00 */
[----:B------:R-:W2:Y:S01]  /*0c60*/  LDG.E.64.CONSTANT R84, desc[UR4][R88.64+0x70] ;  /* 0x0000700458547981 */ /* 0x000ea2000c1e9b00 */
[----:B-1----:R-:W-:-:S08]  /*0c70*/  DADD R82, R56, R66 ;  /* 0x0000000038527229 */ /* 0x002fd00000000042 */
[-C--:B------:R-:W-:Y:S02]  /*0c80*/  DFMA R50, R50, R82.reuse, R58 ;  /* 0x000000523232722b */ /* 0x080fe4000000003a */
[-C--:B------:R-:W-:Y:S01]  /*0c90*/  DFMA R42, R42, R82.reuse, R68 ;  /* 0x000000522a2a722b */ /* 0x080fe20000000044 */
[----:B------:R-:W2:Y:S01]  /*0ca0*/  LDG.E.64.CONSTANT R58, desc[UR4][R88.64+0x8] ;  /* 0x00000804583a7981 */ /* 0x000ea2000c1e9b00 */
[----:B------:R-:W-:-:S03]  /*0cb0*/  DFMA R48, R48, R82, R60 ;  /* 0x000000523030722b */ /* 0x000fc6000000003c */
[----:B------:R-:W2:Y:S04]  /*0cc0*/  LDG.E.64.CONSTANT R68, desc[UR4][R88.64+0x48] ;  /* 0x0000480458447981 */ /* 0x000ea8000c1e9b00 */
[----:B------:R-:W2:Y:S01]  /*0cd0*/  LDG.E.64.CONSTANT R60, desc[UR4][R88.64+0x20] ;  /* 0x00002004583c7981 */ /* 0x000ea2000c1e9b00 */
[----:B----4-:R-:W-:-:S03]  /*0ce0*/  DFMA R44, R44, R82, R64 ;  /* 0x000000522c2c722b */ /* 0x010fc60000000040 */
[----:B------:R-:W4:Y:S01]  /*0cf0*/  LDG.E.64.CONSTANT R64, desc[UR4][R88.64+0x30] ;  /* 0x0000300458407981 */ /* 0x000f22000c1e9b00 */
[----:B------:R-:W-:-:S03]  /*0d00*/  DADD R56, R56, -R66 ;  /* 0x0000000038387229 */ /* 0x000fc60000000842 */
[----:B------:R-:W4:Y:S01]  /*0d10*/  LDG.E.64.CONSTANT R66, desc[UR4][R88.64+0x10] ;  /* 0x0000100458427981 */ /* 0x000f22000c1e9b00 */
[-C--:B---3--:R-:W-:Y:S02]  /*0d20*/  DFMA R70, R70, R72.reuse, RZ ;  /* 0x000000484646722b */ /* 0x088fe400000000ff */
[----:B--2---:R-:W-:Y:S02]  /*0d30*/  DFMA R76, R76, R72, RZ ;  /* 0x000000484c4c722b */ /* 0x004fe400000000ff */
[----:B------:R-:W-:Y:S01]  /*0d40*/  DFMA R46, R80, R82, R46 ;  /* 0x00000052502e722b */ /* 0x000fe2000000002e */
[----:B------:R-:W2:Y:S04]  /*0d50*/  LDG.E.64.CONSTANT R80, desc[UR4][R88.64+0x40] ;  /* 0x0000400458507981 */ /* 0x000ea8000c1e9b00 */
[----:B------:R-:W3:Y:S01]  /*0d60*/  LDG.E.64.CONSTANT R82, desc[UR4][R88.64+0x58] ;  /* 0x0000580458527981 */ /* 0x000ee2000c1e9b00 */
[----:B------:R-:W-:-:S03]  /*0d70*/  DFMA R58, R58, R86, R70 ;  /* 0x000000563a3a722b */ /* 0x000fc60000000046 */
[----:B------:R-:W2:Y:S01]  /*0d80*/  LDG.E.64.CONSTANT R70, desc[UR4][R88.64+0x38] ;  /* 0x0000380458467981 */ /* 0x000ea2000c1e9b00 */
[----:B------:R-:W-:Y:S02]  /*0d90*/  DFMA R68, R68, R72, RZ ;  /* 0x000000484444722b */ /* 0x000fe400000000ff */
[----:B------:R-:W-:Y:S01]  /*0da0*/  DFMA R60, R60, R86, R76 ;  /* 0x000000563c3c722b */ /* 0x000fe2000000004c */
[----:B------:R-:W3:Y:S01]  /*0db0*/  LDG.E.64.CONSTANT R76, desc[UR4][R88.64+0x68] ;  /* 0x00006804584c7981 */ /* 0x000ee2000c1e9b00 */
[-C--:B----4-:R-:W-:Y:S02]  /*0dc0*/  DFMA R64, R64, R72.reuse, RZ ;  /* 0x000000484040722b */ /* 0x090fe400000000ff */
[----:B------:R-:W-:Y:S01]  /*0dd0*/  DFMA R72, R74, R72, RZ ;  /* 0x000000484a48722b */ /* 0x000fe200000000ff */
[----:B------:R-:W4:Y:S01]  /*0de0*/  LDG.E.64.CONSTANT R74, desc[UR4][R88.64+0x50] ;  /* 0x00005004584a7981 */ /* 0x000f22000c1e9b00 */
        /* <DEDUP_REMOVED lines=12> */
[-C--:B------:R-:W-:Y:S02]  /*0eb0*/  DFMA R64, R80, R56.reuse, R64 ;  /* 0x000000385040722b */ /* 0x080fe40000000040 */
[----:B------:R-:W-:-:S08]  /*0ec0*/  DFMA R72, R84, R56, R72 ;  /* 0x000000385448722b */ /* 0x000fd00000000048 */
[----:B------:R-:W-:-:S07]  /*0ed0*/  DADD R46, R46, R72 ;  /* 0x000000002e2e7229 */ /* 0x000fce0000000048 */
[----:B------:R1:W-:Y:S01]  /*0ee0*/  STS.64 [R93+0x120], R46 ;  /* 0x0001202e5d007388 */ /* 0x0003e20000000a00 */
[----:B----4-:R-:W-:-:S08]  /*0ef0*/  DFMA R68, R74, R86, R68 ;  /* 0x000000564a44722b */ /* 0x010fd00000000044 */
[----:B------:R-:W-:Y:S02]  /*0f00*/  DFMA R68, R82, R56, R68 ;  /* 0x000000385244722b */ /* 0x000fe40000000044 */
[C-C-:B------:R-:W-:Y:S02]  /*0f10*/  DADD R56, R48.reuse, -R64.reuse ;  /* 0x0000000030387229 */ /* 0x140fe40000000840 */
[----:B------:R-:W-:-:S04]  /*0f20*/  DADD R48, R48, R64 ;  /* 0x0000000030307229 */ /* 0x000fc80000000040 */
[C-C-:B------:R-:W-:Y:S02]  /*0f30*/  DADD R64, R50.reuse, -R68.reuse ;  /* 0x0000000032407229 */ /* 0x140fe40000000844 */
[----:B------:R-:W-:Y:S01]  /*0f40*/  DADD R50, R50, R68 ;  /* 0x0000000032327229 */ /* 0x000fe20000000044 */
[----:B------:R1:W-:Y:S04]  /*0f50*/  STS.64 [R93+0x1b0], R56 ;  /* 0x0001b0385d007388 */ /* 0x0003e80000000a00 */
[----:B------:R1:W-:Y:S04]  /*0f60*/  STS.64 [R93+0x90], R48 ;  /* 0x000090305d007388 */ /* 0x0003e80000000a00 */
[----:B------:R1:W-:Y:S04]  /*0f70*/  STS.64 [R93+0x168], R64 ;  /* 0x000168405d007388 */ /* 0x0003e80000000a00 */
[----:B------:R1:W-:Y:S02]  /*0f80*/  STS.64 [R93+0xd8], R50 ;  /* 0x0000d8325d007388 */ /* 0x0003e40000000a00 */
.L_x_1663:
[----:B------:R-:W-:Y:S05]  /*0f90*/  BSYNC.RECONVERGENT B0 ;  /* 0x0000000000007941 */ /* 0x000fea0003800200 */
.L_x_1662:
[----:B01----:R-:W2:Y:S04]  /*0fa0*/  LDG.E.64.CONSTANT R42, desc[UR4][R62.64+0x8] ;  /* 0x000008043e2a7981 */ /* 0x003ea8000c1e9b00 */
[----:B------:R-:W3:Y:S04]  /*0fb0*/  LDG.E.64.CONSTANT R44, desc[UR4][R62.64+0x20] ;  /* 0x000020043e2c7981 */ /* 0x000ee8000c1e9b00 */
[----:B------:R-:W4:Y:S04]  /*0fc0*/  LDG.E.64.CONSTANT R46, desc[UR4][R62.64+0x38] ;  /* 0x000038043e2e7981 */ /* 0x000f28000c1e9b00 */
[----:B------:R-:W4:Y:S04]  /*0fd0*/  LDG.E.64.CONSTANT R48, desc[UR4][R62.64+0x50] ;  /* 0x000050043e307981 */ /* 0x000f28000c1e9b00 */
[----:B------:R-:W4:Y:S01]  /*0fe0*/  LDG.E.64.CONSTANT R50, desc[UR4][R62.64+0x68] ;  /* 0x000068043e327981 */ /* 0x000f22000c1e9b00 */
[----:B------:R-:W-:-:S05]  /*0ff0*/  IMAD R87, R52, 0x1c72, RZ ;  /* 0x00001c7234577824 */ /* 0x000fca00078e02ff */
[----:B------:R-:W-:-:S04]  /*1000*/  SHF.R.U32.HI R87, RZ, 0x10, R87 ;  /* 0x00000010ff577819 */ /* 0x000fc80000011657 */
[C---:B------:R-:W-:Y:S01]  /*1010*/  PRMT R52, R87.reuse, 0x9910, RZ ;  /* 0x0000991057347816 */ /* 0x040fe200000000ff */
[----:B------:R-:W-:-:S04]  /*1020*/  IMAD R90, R87, 0x288, R54 ;  /* 0x00000288575a7824 */ /* 0x000fc800078e0236 */
[----:B------:R-:W-:-:S04]  /*1030*/  IMAD R52, R52, 0x9, RZ ;  /* 0x0000000934347824 */ /* 0x000fc800078e02ff */
[----:B------:R-:W-:-:S05]  /*1040*/  IMAD.MOV R52, RZ, RZ, -R52 ;  /* 0x000000ffff347224 */ /* 0x000fca00078e0a34 */
[----:B------:R-:W-:-:S04]  /*1050*/  PRMT R86, R52, 0x7710, RZ ;  /* 0x0000771034567816 */ /* 0x000fc800000000ff */
[----:B------:R-:W-:-:S04]  /*1060*/  IADD3 R86, PT, PT, R86, R53, RZ ;  /* 0x0000003556567210 */ /* 0x000fc80007ffe0ff */
[----:B------:R-:W-:-:S05]  /*1070*/  LOP3.LUT R53, R86, 0xffff, RZ, 0xc0, !PT ;  /* 0x0000ffff56357812 */ /* 0x000fca00078ec0ff */
        /* <DEDUP_REMOVED lines=8> */
[----:B------:R-:W-:Y:S01]  /*1100*/  PRMT R86, R86, 0x5410, R87 ;  /* 0x0000541056567816 */ /* 0x000fe20000000057 */
[----:B------:R-:W-:Y:S01]  /*1110*/  IMAD.MOV.U32 R89, RZ, RZ, 0x8 ;  /* 0x00000008ff597424 */ /* 0x000fe200078e00ff */
[----:B------:R-:W-:-:S03]  /*1120*/  UMOV UR6, 0x5109 ;  /* 0x0000510900067882 */ /* 0x000fc60000000000 */
[----:B------:R-:W-:Y:S02]  /*1130*/  IDP.2A.LO.U16.U8 R89, R86, UR6, R89 ;  /* 0x0000000656597c26 */ /* 0x000fe40008001059 */
[----:B------:R-:W1:Y:S01]  /*1140*/  LDC.64 R86, c[0x0][0x388] ;  /* 0x0000e200ff567b82 */ /* 0x000e620000000a00 */
[C-C-:B0-----:R-:W-:Y:S02]  /*1150*/  DADD R58, R52.reuse, R54.reuse ;  /* 0x00000000343a7229 */ /* 0x141fe40000000036 */
[----:B------:R-:W-:Y:S02]  /*1160*/  DADD R52, R52, -R54 ;  /* 0x0000000034347229 */ /* 0x000fe40000000836 */
[----:B-1----:R-:W-:-:S04]  /*1170*/  DADD R54, R76, R60 ;  /* 0x000000004c367229 */ /* 0x002fc8000000003c */
[-C--:B-----5:R-:W-:Y:S02]  /*1180*/  DFMA R64, R40, R58.reuse, RZ ;  /* 0x0000003a2840722b */ /* 0x0a0fe400000000ff */
        /* <DEDUP_REMOVED lines=8> */
[----:B------:R-:W-:Y:S02]  /*1210*/  DADD R76, R76, -R60 ;  /* 0x000000004c4c7229 */ /* 0x000fe4000000083c */
[----:B------:R-:W-:Y:S01]  /*1220*/  DFMA R52, R2, R52, RZ ;  /* 0x000000340234722b */ /* 0x000fe200000000ff */
[----:B------:R-:W4:Y:S01]  /*1230*/  LDG.E.64.CONSTANT R60, desc[UR4][R62.64+0x70] ;  /* 0x000070043e3c7981 */ /* 0x000f22000c1e9b00 */
[----:B------:R-:W-:-:S02]  /*1240*/  DFMA R64, R38, R54, R64 ;  /* 0x000000362640722b */ /* 0x000fc40000000040 */
[-C--:B------:R-:W-:Y:S02]  /*1250*/  DFMA R66, R34, R54.reuse, R66 ;  /* 0x000000362242722b */ /* 0x080fe40000000042 */
[-C--:B------:R-:W-:Y:S02]  /*1260*/  DFMA R68, R30, R54.reuse, R68 ;  /* 0x000000361e44722b */ /* 0x080fe40000000044 */
[-C--:B------:R-:W-:Y:S02]  /*1270*/  DFMA R70, R26, R54.reuse, R70 ;  /* 0x000000361a46722b */ /* 0x080fe40000000046 */
[----:B------:R-:W-:Y:S02]  /*1280*/  DADD R72, R56, R84 ;  /* 0x0000000038487229 */ /* 0x000fe40000000054 */
[----:B------:R-:W-:Y:S01]  /*1290*/  DFMA R54, R22, R54, R58 ;  /* 0x000000361636722b */ /* 0x000fe2000000003a */
[----:B------:R-:W4:Y:S01]  /*12a0*/  LDG.E.64.CONSTANT R58, desc[UR4][R62.64+0x58] ;  /* 0x000058043e3a7981 */ /* 0x000f22000c1e9b00 */
[----:B------:R-:W-:-:S04]  /*12b0*/  DADD R84, R56, -R84 ;  /* 0x0000000038547229 */ /* 0x000fc80000000854 */
[-C--:B------:R-:W-:Y:S01]  /*12c0*/  DFMA R64, R20, R72.reuse, R64 ;  /* 0x000000481440722b */ /* 0x080fe20000000040 */
[----:B------:R-:W4:Y:S01]  /*12d0*/  LDG.E.64.CONSTANT R56, desc[UR4][R62.64+0x40] ;  /* 0x000040043e387981 */ /* 0x000f22000c1e9b00 */
[-C--:B------:R-:W-:Y:S02]  /*12e0*/  DFMA R66, R18, R72.reuse, R66 ;  /* 0x000000481242722b */ /* 0x080fe40000000042 */
[-C--:B------:R-:W-:Y:S02]  /*12f0*/  DFMA R68, R16, R72.reuse, R68 ;  /* 0x000000481044722b */ /* 0x080fe40000000044 */
[-C--:B------:R-:W-:Y:S02]  /*1300*/  DFMA R70, R14, R72.reuse, R70 ;  /* 0x000000480e46722b */ /* 0x080fe40000000046 */
[----:B------:R-:W-:Y:S01]  /*1310*/  DFMA R72, R12, R72, R54 ;  /* 0x000000480c48722b */ /* 0x000fe20000000036 */
[----:B------:R-:W4:Y:S01]  /*1320*/  LDG.E.64.CONSTANT R54, desc[UR4][R62.64+0x28] ;  /* 0x000028043e367981 */ /* 0x000f22000c1e9b00 */
[----:B------:R-:W-:-:S04]  /*1330*/  IMAD R89, R0, 0x2d9, R89 ;  /* 0x000002d900597824 */ /* 0x000fc800078e0259 */
[----:B------:R-:W-:Y:S01]  /*1340*/  IMAD.WIDE R86, R89, 0x8, R86 ;  /* 0x0000000859567825 */ /* 0x000fe200078e0256 */
[-C--:B--2---:R-:W-:Y:S02]  /*1350*/  DFMA R80, R42, R76.reuse, R80 ;  /* 0x0000004c2a50722b */ /* 0x084fe40000000050 */
[-C--:B---3--:R-:W-:Y:S02]  /*1360*/  DFMA R74, R44, R76.reuse, R74 ;  /* 0x0000004c2c4a722b */ /* 0x088fe4000000004a */
[-C--:B----4-:R-:W-:Y:S02]  /*1370*/  DFMA R78, R46, R76.reuse, R78 ;  /* 0x0000004c2e4e722b */ /* 0x090fe4000000004e */
[-C--:B------:R-:W-:Y:S02]  /*1380*/  DFMA R82, R48, R76.reuse, R82 ;  /* 0x0000004c3052722b */ /* 0x080fe40000000052 */
[----:B------:R-:W-:Y:S01]  /*1390*/  DFMA R76, R50, R76, R52 ;  /* 0x0000004c324c722b */ /* 0x000fe20000000034 */
[----:B------:R-:W2:Y:S04]  /*13a0*/  LDG.E.64.CONSTANT R52, desc[UR4][R62.64+0x10] ;  /* 0x000010043e347981 */ /* 0x000ea8000c1e9b00 */
[----:B------:R-:W3:Y:S03]  /*13b0*/  LDG.E.64.CONSTANT R62, desc[UR4][R86.64+-0x18] ;  /* 0xffffe804563e7981 */ /* 0x000ee6000c1e9b00 */
[----:B------:R-:W-:-:S02]  /*13c0*/  DFMA R76, R60, R84, R76 ;  /* 0x000000543c4c722b */ /* 0x000fc4000000004c */
[----:B------:R-:W-:-:S06]  /*13d0*/  DFMA R82, R58, R84, R82 ;  /* 0x000000543a52722b */ /* 0x000fcc0000000052 */
[----:B------:R-:W-:Y:S02]  /*13e0*/  DADD R72, R72, R76 ;  /* 0x0000000048487229 */ /* 0x000fe4000000004c */
[-C--:B------:R-:W-:Y:S02]  /*13f0*/  DFMA R78, R56, R84.reuse, R78 ;  /* 0x00000054384e722b */ /* 0x080fe4000000004e */
[C-C-:B------:R-:W-:Y:S02]  /*1400*/  DADD R76, R70.reuse, -R82.reuse ;  /* 0x00000000464c7229 */ /* 0x140fe40000000852 */
[----:B------:R-:W-:Y:S02]  /*1410*/  DADD R70, R70, R82 ;  /* 0x0000000046467229 */ /* 0x000fe40000000052 */
[----:B------:R-:W-:-:S08]  /*1420*/  DFMA R74, R54, R84, R74 ;  /* 0x00000054364a722b */ /* 0x000fd0000000004a */
[C-C-:B------:R-:W-:Y:S02]  /*1430*/  DADD R88, R66.reuse, -R74.reuse ;  /* 0x0000000042587229 */ /* 0x140fe4000000084a */
[----:B------:R-:W-:Y:S02]  /*1440*/  DADD R66, R66, R74 ;  /* 0x0000000042427229 */ /* 0x000fe4000000004a */
[C-C-:B------:R-:W-:Y:S02]  /*1450*/  DADD R74, R68.reuse, -R78.reuse ;  /* 0x00000000444a7229 */ /* 0x140fe4000000084e */
[----:B------:R-:W-:Y:S01]  /*1460*/  DADD R68, R68, R78 ;  /* 0x0000000044447229 */ /* 0x000fe2000000004e */
[----:B------:R-:W4:Y:S01]  /*1470*/  LDG.E.64.CONSTANT R78, desc[UR4][R86.64+-0x30] ;  /* 0xffffd004564e7981 */ /* 0x000f22000c1e9b00 */
[----:B--2---:R-:W-:-:S03]  /*1480*/  DFMA R80, R52, R84, R80 ;  /* 0x000000543450722b */ /* 0x004fc60000000050 */
[----:B------:R-:W2:Y:S05]  /*1490*/  LDG.E.64.CONSTANT R84, desc[UR4][R86.64+-0x40] ;  /* 0xffffc00456547981 */ /* 0x000eaa000c1e9b00 */
[C-C-:B------:R-:W-:Y:S02]  /*14a0*/  DADD R82, R64.reuse, -R80.reuse ;  /* 0x0000000040527229 */ /* 0x140fe40000000850 */
[----:B------:R-:W-:Y:S01]  /*14b0*/  DADD R64, R64, R80 ;  /* 0x0000000040407229 */ /* 0x000fe20000000050 */
[----:B------:R-:W2:Y:S01]  /*14c0*/  LDG.E.64.CONSTANT R80, desc[UR4][R86.64+-0x38] ;  /* 0xffffc80456507981 */ /* 0x000ea2000c1e9b00 */
[----:B---3--:R-:W-:-:S03]  /*14d0*/  DMUL R62, R62, R76 ;  /* 0x0000004c3e3e7228 */ /* 0x008fc60000000000 */
[----:B------:R-:W3:Y:S01]  /*14e0*/  LDG.E.64.CONSTANT R76, desc[UR4][R86.64+-0x28] ;  /* 0xffffd804564c7981 */ /* 0x000ee2000c1e9b00 */
[----:B----4-:R-:W-:-:S03]  /*14f0*/  DMUL R68, R78, R68 ;  /* 0x000000444e447228 */ /* 0x010fc60000000000 */
[----:B------:R-:W4:Y:S01]  /*1500*/  LDG.E.64.CONSTANT R78, desc[UR4][R86.64+-0x8] ;  /* 0xfffff804564e7981 */ /* 0x000f22000c1e9b00 */
[----:B--2---:R-:W-:-:S03]  /*1510*/  DMUL R64, R84, R64 ;  /* 0x0000004054407228 */ /* 0x004fc60000000000 */
[----:B------:R-:W2:Y:S01]  /*1520*/  LDG.E.64.CONSTANT R84, desc[UR4][R86.64] ;  /* 0x0000000456547981 */ /* 0x000ea2000c1e9b00 */
[----:B------:R-:W-:-:S03]  /*1530*/  DMUL R66, R80, R66 ;  /* 0x0000004250427228 */ /* 0x000fc60000000000 */
[----:B------:R-:W2:Y:S01]  /*1540*/  LDG.E.64.CONSTANT R80, desc[UR4][R86.64+-0x20] ;  /* 0xffffe00456507981 */ /* 0x000ea2000c1e9b00 */
[----:B---3--:R-:W-:-:S03]  /*1550*/  DMUL R70, R76, R70 ;  /* 0x000000464c467228 */ /* 0x008fc60000000000 */
[----:B------:R4:W3:Y:S01]  /*1560*/  LDG.E.64.CONSTANT R76, desc[UR4][R86.64+-0x10] ;  /* 0xfffff004564c7981 */ /* 0x0008e2000c1e9b00 */
[----:B------:R-:W-:Y:S01]  /*1570*/  BSSY.RECONVERGENT B0, `(.L_x_1664) ;  /* 0x0000078000007945 */ /* 0x000fe20003800200 */
[CCC-:B----4-:R-:W-:Y:S02]  /*1580*/  DFMA R86, R78.reuse, R88.reuse, R66.reuse ;  /* 0x000000584e56722b */ /* 0x1d0fe40000000042 */
[----:B------:R-:W-:Y:S02]  /*1590*/  DFMA R88, R78, -R88, R66 ;  /* 0x800000584e58722b */ /* 0x000fe40000000042 */
[----:B--2---:R-:W-:Y:S02]  /*15a0*/  DMUL R72, R80, R72 ;  /* 0x0000004850487228 */ /* 0x004fe40000000000 */
[CCC-:B------:R-:W-:Y:S02]  /*15b0*/  DFMA R80, R84.reuse, R82.reuse, R64.reuse ;  /* 0x000000525450722b */ /* 0x1c0fe40000000040 */
[----:B------:R-:W-:-:S02]  /*15c0*/  DFMA R82, R84, -R82, R64 ;  /* 0x800000525452722b */ /* 0x000fc40000000040 */
[CCC-:B---3--:R-:W-:Y:S02]  /*15d0*/  DFMA R84, R76.reuse, R74.reuse, R68.reuse ;  /* 0x0000004a4c54722b */ /* 0x1c8fe40000000044 */
[----:B------:R-:W-:Y:S02]  /*15e0*/  DFMA R74, R76, -R74, R68 ;  /* 0x8000004a4c4a722b */ /* 0x000fe40000000044 */
[-C--:B------:R-:W-:Y:S02]  /*15f0*/  DFMA R76, R40, R80.reuse, RZ ;  /* 0x00000050284c722b */ /* 0x080fe400000000ff */
[-C--:B------:R-:W-:Y:S02]  /*1600*/  DFMA R78, R38, R80.reuse, RZ ;  /* 0x00000050264e722b */ /* 0x080fe400000000ff */
[----:B------:R-:W-:-:S04]  /*1610*/  DFMA R80, R20, R80, RZ ;  /* 0x000000501450722b */ /* 0x000fc800000000ff */
[-C--:B------:R-:W-:Y:S02]  /*1620*/  DFMA R76, R36, R86.reuse, R76 ;  /* 0x00000056244c722b */ /* 0x080fe4000000004c */
[-C--:B------:R-:W-:Y:S02]  /*1630*/  DFMA R78, R34, R86.reuse, R78 ;  /* 0x00000056224e722b */ /* 0x080fe4000000004e */
[----:B------:R-:W-:Y:S02]  /*1640*/  DFMA R80, R18, R86, R80 ;  /* 0x000000561250722b */ /* 0x000fe40000000050 */
[----:B------:R-:W-:Y:S02]  /*1650*/  DFMA R86, R42, R82, RZ ;  /* 0x000000522a56722b */ /* 0x000fe400000000ff */
[-C--:B------:R-:W-:Y:S02]  /*1660*/  DFMA R76, R32, R84.reuse, R76 ;  /* 0x00000054204c722b */ /* 0x080fe4000000004c */
[----:B------:R-:W-:-:S02]  /*1670*/  DFMA R78, R30, R84, R78 ;  /* 0x000000541e4e722b */ /* 0x000fc4000000004e */
[----:B------:R-:W-:Y:S02]  /*1680*/  DFMA R80, R16, R84, R80 ;  /* 0x000000541050722b */ /* 0x000fe40000000050 */
        /* <DEDUP_REMOVED lines=8> */
[----:B------:R-:W-:-:S08]  /*1710*/  DADD R74, R62, R70 ;  /* 0x000000003e4a7229 */ /* 0x000fd00000000046 */
[-C--:B------:R-:W-:Y:S02]  /*1720*/  DFMA R76, R28, R74.reuse, R76 ;  /* 0x0000004a1c4c722b */ /* 0x080fe4000000004c */
[-C--:B------:R-:W-:Y:S02]  /*1730*/  DFMA R78, R26, R74.reuse, R78 ;  /* 0x0000004a1a4e722b */ /* 0x080fe4000000004e */
[----:B------:R-:W-:Y:S02]  /*1740*/  DFMA R80, R14, R74, R80 ;  /* 0x0000004a0e50722b */ /* 0x000fe40000000050 */
[----:B------:R-:W-:-:S08]  /*1750*/  DADD R74, -R62, R70 ;  /* 0x000000003e4a7229 */ /* 0x000fd00000000146 */
[-C--:B------:R-:W-:Y:S02]  /*1760*/  DFMA R84, R4, R74.reuse, R84 ;  /* 0x0000004a0454722b */ /* 0x080fe40000000054 */
[-C--:B------:R-:W-:Y:S02]  /*1770*/  DFMA R86, R48, R74.reuse, R86 ;  /* 0x0000004a3056722b */ /* 0x080fe40000000056 */
[----:B------:R-:W-:Y:S02]  /*1780*/  DFMA R82, R58, R74, R82 ;  /* 0x0000004a3a52722b */ /* 0x000fe40000000052 */
[----:B------:R-:W-:-:S08]  /*1790*/  DADD R74, R72, -R72 ;  /* 0x00000000484a7229 */ /* 0x000fd00000000848 */
[-C--:B------:R-:W-:Y:S02]  /*17a0*/  DFMA R84, R2, R74.reuse, R84 ;  /* 0x0000004a0254722b */ /* 0x080fe40000000054 */
[-C--:B------:R-:W-:Y:S02]  /*17b0*/  DFMA R86, R50, R74.reuse, R86 ;  /* 0x0000004a3256722b */ /* 0x080fe40000000056 */
[----:B------:R-:W-:Y:S02]  /*17c0*/  DFMA R82, R60, R74, R82 ;  /* 0x0000004a3c52722b */ /* 0x000fe40000000052 */
[----:B------:R-:W-:-:S08]  /*17d0*/  DADD R74, R72, R72 ;  /* 0x00000000484a7229 */ /* 0x000fd00000000048 */
[----:B------:R-:W-:-:S08]  /*17e0*/  DMUL R74, R74, 0.5 ;  /* 0x3fe000004a4a7828 */ /* 0x000fd00000000000 */
[-C--:B------:R-:W-:Y:S02]  /*17f0*/  DFMA R76, R24, R74.reuse, R76 ;  /* 0x0000004a184c722b */ /* 0x080fe4000000004c */
[-C--:B------:R-:W-:Y:S02]  /*1800*/  DFMA R78, R22, R74.reuse, R78 ;  /* 0x0000004a164e722b */ /* 0x080fe4000000004e */
[----:B------:R-:W-:-:S04]  /*1810*/  DFMA R80, R12, R74, R80 ;  /* 0x0000004a0c50722b */ /* 0x000fc80000000050 */
[C-C-:B------:R-:W-:Y:S01]  /*1820*/  DADD R74, R76.reuse, -R84.reuse ;  /* 0x000000004c4a7229 */ /* 0x140fe20000000854 */
[----:B------:R-:W-:Y:S06]  /*1830*/  BAR.SYNC.DEFER_BLOCKING 0x0 ;  /* 0x0000000000007b1d */ /* 0x000fec0000010000 */
[----:B------:R-:W-:Y:S02]  /*1840*/  DADD R76, R76, R84 ;  /* 0x000000004c4c7229 */ /* 0x000fe40000000054 */
[C-C-:B------:R-:W-:Y:S02]  /*1850*/  DADD R84, R78.reuse, -R86.reuse ;  /* 0x000000004e547229 */ /* 0x140fe40000000856 */
[----:B------:R-:W-:-:S02]  /*1860*/  DADD R86, R78, R86 ;  /* 0x000000004e567229 */ /* 0x000fc40000000056 */
[C-C-:B------:R-:W-:Y:S02]  /*1870*/  DADD R78, R80.reuse, -R82.reuse ;  /* 0x00000000504e7229 */ /* 0x140fe40000000852 */
[----:B------:R-:W-:Y:S01]  /*1880*/  DADD R80, R80, R82 ;  /* 0x0000000050507229 */ /* 0x000fe20000000052 */
        /* <DEDUP_REMOVED lines=12> */
[----:B------:R-:W-:Y:S01]  /*1950*/  LDS.64 R84, [R93+0x1b0] ;  /* 0x0001b0005d547984 */ /* 0x000fe20000000a00 */
[----:B0-----:R-:W-:-:S02]  /*1960*/  DADD R74, R86, R76 ;  /* 0x00000000564a7229 */ /* 0x001fc4000000004c */
[----:B------:R-:W-:-:S06]  /*1970*/  DADD R86, R86, -R76 ;  /* 0x0000000056567229 */ /* 0x000fcc000000084c */
[-C--:B------:R-:W-:Y:S02]  /*1980*/  DFMA R82, R40, R74.reuse, RZ ;  /* 0x0000004a2852722b */ /* 0x080fe400000000ff */
[C-C-:B-1----:R-:W-:Y:S02]  /*1990*/  DADD R78, R88.reuse, R80.reuse ;  /* 0x00000000584e7229 */ /* 0x142fe40000000050 */
[----:B------:R-:W-:Y:S02]  /*19a0*/  DADD R88, R88, -R80 ;  /* 0x0000000058587229 */ /* 0x000fe40000000850 */
[-C--:B------:R-:W-:Y:S02]  /*19b0*/  DFMA R76, R38, R74.reuse, RZ ;  /* 0x0000004a264c722b */ /* 0x080fe400000000ff */
[----:B------:R-:W-:Y:S02]  /*19c0*/  DFMA R80, R20, R74, RZ ;  /* 0x0000004a1450722b */ /* 0x000fe400000000ff */
[-C--:B------:R-:W-:Y:S01]  /*19d0*/  DFMA R74, R36, R78.reuse, R82 ;  /* 0x0000004e244a722b */ /* 0x080fe20000000052 */
[----:B------:R-:W0:Y:S03]  /*19e0*/  LDS.64 R82, [R93+0x90] ;  /* 0x000090005d527984 */ /* 0x000e260000000a00 */
[----:B------:R-:W-:-:S02]  /*19f0*/  DFMA R76, R34, R78, R76 ;  /* 0x0000004e224c722b */ /* 0x000fc4000000004c */
[----:B------:R-:W-:Y:S02]  /*1a00*/  DFMA R78, R18, R78, R80 ;  /* 0x0000004e124e722b */ /* 0x000fe40000000050 */
[C-C-:B0-----:R-:W-:Y:S02]  /*1a10*/  DADD R80, R82.reuse, R84.reuse ;  /* 0x0000000052507229 */ /* 0x141fe40000000054 */
[----:B------:R-:W-:Y:S02]  /*1a20*/  DADD R84, R82, -R84 ;  /* 0x0000000052547229 */ /* 0x000fe40000000854 */
[----:B------:R-:W-:-:S04]  /*1a30*/  DFMA R82, R42, R86, RZ ;  /* 0x000000562a52722b */ /* 0x000fc800000000ff */
[-C--:B------:R-:W-:Y:S02]  /*1a40*/  DFMA R74, R32, R80.reuse, R74 ;  /* 0x00000050204a722b */ /* 0x080fe4000000004a */
[-C--:B------:R-:W-:Y:S02]  /*1a50*/  DFMA R76, R30, R80.reuse, R76 ;  /* 0x000000501e4c722b */ /* 0x080fe4000000004c */
[----:B------:R-:W-:Y:S02]  /*1a60*/  DFMA R78, R16, R80, R78 ;  /* 0x00000050104e722b */ /* 0x000fe4000000004e */
[-C--:B------:R-:W-:Y:S02]  /*1a70*/  DFMA R80, R10, R86.reuse, RZ ;  /* 0x000000560a50722b */ /* 0x080fe400000000ff */
[----:B------:R-:W-:Y:S02]  /*1a80*/  DFMA R86, R52, R86, RZ ;  /* 0x000000563456722b */ /* 0x000fe400000000ff */
[----:B------:R-:W-:-:S04]  /*1a90*/  DFMA R82, R44, R88, R82 ;  /* 0x000000582c52722b */ /* 0x000fc80000000052 */
[-C--:B------:R-:W-:Y:S02]  /*1aa0*/  DFMA R80, R8, R88.reuse, R80 ;  /* 0x000000580850722b */ /* 0x080fe40000000050 */
[----:B------:R-:W-:Y:S02]  /*1ab0*/  DFMA R86, R54, R88, R86 ;  /* 0x000000583656722b */ /* 0x000fe40000000056 */
[-C--:B------:R-:W-:Y:S01]  /*1ac0*/  DFMA R82, R46, R84.reuse, R82 ;  /* 0x000000542e52722b */ /* 0x080fe20000000052 */
[----:B------:R-:W-:Y:S03]  /*1ad0*/  LDS.64 R88, [R93+0x168] ;  /* 0x000168005d587984 */ /* 0x000fe60000000a00 */
[-C--:B------:R-:W-:Y:S02]  /*1ae0*/  DFMA R80, R6, R84.reuse, R80 ;  /* 0x000000540650722b */ /* 0x080fe40000000050 */
[----:B------:R-:W-:-:S02]  /*1af0*/  DFMA R84, R56, R84, R86 ;  /* 0x000000543854722b */ /* 0x000fc40000000056 */
[----:B------:R-:W0:Y:S02]  /*1b00*/  LDS.64 R86, [R93+0xd8] ;  /* 0x0000d8005d567984 */ /* 0x000e240000000a00 */
[C-C-:B0-----:R-:W-:Y:S02]  /*1b10*/  DADD R90, R86.reuse, R88.reuse ;  /* 0x00000000565a7229 */ /* 0x141fe40000000058 */
[----:B------:R-:W-:Y:S01]  /*1b20*/  DADD R86, R86, -R88 ;  /* 0x0000000056567229 */ /* 0x000fe20000000858 */
[----:B------:R-:W0:Y:S05]  /*1b30*/  LDS.64 R88, [R93+0x120] ;  /* 0x000120005d587984 */ /* 0x000e2a0000000a00 */
[----:B------:R-:W-:-:S02]  /*1b40*/  DFMA R78, R14, R90, R78 ;  /* 0x0000005a0e4e722b */ /* 0x000fc4000000004e */
[-C--:B------:R-:W-:Y:S02]  /*1b50*/  DFMA R80, R4, R86.reuse, R80 ;  /* 0x000000560450722b */ /* 0x080fe40000000050 */
[-C--:B------:R-:W-:Y:S02]  /*1b60*/  DFMA R82, R48, R86.reuse, R82 ;  /* 0x000000563052722b */ /* 0x080fe40000000052 */
[----:B------:R-:W-:Y:S02]  /*1b70*/  DFMA R84, R58, R86, R84 ;  /* 0x000000563a54722b */ /* 0x000fe40000000054 */
[-C--:B------:R-:W-:Y:S02]  /*1b80*/  DFMA R74, R28, R90.reuse, R74 ;  /* 0x0000005a1c4a722b */ /* 0x080fe4000000004a */
[----:B------:R-:W-:Y:S02]  /*1b90*/  DFMA R76, R26, R90, R76 ;  /* 0x0000005a1a4c722b */ /* 0x000fe4000000004c */
[----:B0-----:R-:W-:-:S02]  /*1ba0*/  DADD R86, R88, R88 ;  /* 0x0000000058567229 */ /* 0x001fc40000000058 */
[----:B------:R-:W-:-:S06]  /*1bb0*/  DADD R88, R88, -R88 ;  /* 0x0000000058587229 */ /* 0x000fcc0000000858 */
[----:B------:R-:W-:Y:S02]  /*1bc0*/  DMUL R86, R86, 0.5 ;  /* 0x3fe0000056567828 */ /* 0x000fe40000000000 */
        /* <DEDUP_REMOVED lines=9> */
[----:B------:R-:W-:Y:S01]  /*1c60*/  DADD R80, R74, R80 ;  /* 0x000000004a507229 */ /* 0x000fe20000000050 */
[----:B------:R1:W-:Y:S01]  /*1c70*/  STS.64 [R93+0xd8], R82 ;  /* 0x0000d8525d007388 */ /* 0x0003e20000000a00 */
[C-C-:B------:R-:W-:Y:S02]  /*1c80*/  DADD R74, R76.reuse, -R88.reuse ;  /* 0x000000004c4a7229 */ /* 0x140fe40000000858 */
[----:B------:R-:W-:Y:S01]  /*1c90*/  DADD R76, R76, R88 ;  /* 0x000000004c4c7229 */ /* 0x000fe20000000058 */
[----:B------:R1:W-:Y:S04]  /*1ca0*/  STS.64 [R93+0x168], R84 ;  /* 0x000168545d007388 */ /* 0x0003e80000000a00 */
[----:B------:R1:W-:Y:S04]  /*1cb0*/  STS.64 [R93], R80 ;  /* 0x000000505d007388 */ /* 0x0003e80000000a00 */
[----:B------:R1:W-:Y:S04]  /*1cc0*/  STS.64 [R93+0x120], R74 ;  /* 0x0001204a5d007388 */ /* 0x0003e80000000a00 */
[----:B------:R1:W-:Y:S04]  /*1cd0*/  STS.64 [R93+0x48], R76 ;  /* 0x0000484c5d007388 */ /* 0x0003e80000000a00 */
[----:B------:R1:W-:Y:S02]  /*1ce0*/  STS.64 [R93+0x90], R78 ;  /* 0x0000904e5d007388 */ /* 0x0003e40000000a00 */
.L_x_1665:
[----:B------:R-:W-:Y:S05]  /*1cf0*/  BSYNC.RECONVERGENT B0 ;  /* 0x0000000000007941 */ /* 0x000fea0003800200 */
.L_x_1664:
        /* <DEDUP_REMOVED lines=16> */
[--C-:B-1----:R-:W-:Y:S02]  /*1e00*/  DADD R72, R76, R78.reuse ;  /* 0x000000004c487229 */ /* 0x102fe4000000004e */
[----:B------:R-:W-:Y:S02]  /*1e10*/  DFMA R80, R20, R80, RZ ;  /* 0x000000501450722b */ /* 0x000fe400000000ff */
[----:B------:R-:W-:Y:S02]  /*1e20*/  DADD R76, R76, -R78 ;  /* 0x000000004c4c7229 */ /* 0x000fe4000000084e */
[----:B------:R-:W-:-:S02]  /*1e30*/  DFMA R20, R10, R74, RZ ;  /* 0x0000004a0a14722b */ /* 0x000fc400000000ff */
[-C--:B------:R-:W-:Y:S02]  /*1e40*/  DFMA R42, R42, R74.reuse, RZ ;  /* 0x0000004a2a2a722b */ /* 0x080fe400000000ff */
[----:B------:R-:W-:Y:S02]  /*1e50*/  DFMA R52, R52, R74, RZ ;  /* 0x0000004a3434722b */ /* 0x000fe400000000ff */
[----:B--2---:R-:W-:Y:S02]  /*1e60*/  DADD R10, R68, R64 ;  /* 0x00000000440a7229 */ /* 0x004fe40000000040 */
[----:B------:R-:W-:Y:S02]  /*1e70*/  DFMA R20, R8, R76, R20 ;  /* 0x0000004c0814722b */ /* 0x000fe40000000014 */
[----:B------:R-:W-:Y:S02]  /*1e80*/  DADD R64, R68, -R64 ;  /* 0x0000000044407229 */ /* 0x000fe40000000840 */
[----:B------:R-:W-:-:S02]  /*1e90*/  DFMA R40, R36, R72, R40 ;  /* 0x000000482428722b */ /* 0x000fc40000000028 */
[-C--:B------:R-:W-:Y:S02]  /*1ea0*/  DFMA R38, R34, R72.reuse, R38 ;  /* 0x000000482226722b */ /* 0x080fe40000000026 */
[----:B------:R-:W-:Y:S02]  /*1eb0*/  DFMA R80, R18, R72, R80 ;  /* 0x000000481250722b */ /* 0x000fe40000000050 */
[-C--:B------:R-:W-:Y:S02]  /*1ec0*/  DFMA R42, R44, R76.reuse, R42 ;  /* 0x0000004c2c2a722b */ /* 0x080fe4000000002a */
[----:B------:R-:W-:Y:S02]  /*1ed0*/  DFMA R52, R54, R76, R52 ;  /* 0x0000004c3634722b */ /* 0x000fe40000000034 */
[----:B------:R-:W-:Y:S02]  /*1ee0*/  DFMA R20, R6, R64, R20 ;  /* 0x000000400614722b */ /* 0x000fe40000000014 */
[----:B---3--:R-:W-:-:S02]  /*1ef0*/  DADD R6, R66, R62 ;  /* 0x0000000042067229 */ /* 0x008fc4000000003e */
[-C--:B------:R-:W-:Y:S02]  /*1f00*/  DFMA R40, R32, R10.reuse, R40 ;  /* 0x0000000a2028722b */ /* 0x080fe40000000028 */
[-C--:B------:R-:W-:Y:S02]  /*1f10*/  DFMA R38, R30, R10.reuse, R38 ;  /* 0x0000000a1e26722b */ /* 0x080fe40000000026 */
[----:B------:R-:W-:Y:S02]  /*1f20*/  DFMA R80, R16, R10, R80 ;  /* 0x0000000a1050722b */ /* 0x000fe40000000050 */
[----:B------:R-:W-:Y:S02]  /*1f30*/  DFMA R42, R46, R64, R42 ;  /* 0x000000402e2a722b */ /* 0x000fe4000000002a */
[----:B----4-:R-:W-:Y:S02]  /*1f40*/  DADD R8, R70, R70 ;  /* 0x0000000046087229 */ /* 0x010fe40000000046 */
[----:B------:R-:W-:-:S02]  /*1f50*/  DADD R62, R66, -R62 ;  /* 0x00000000423e7229 */ /* 0x000fc4000000083e */
[----:B------:R-:W-:Y:S02]  /*1f60*/  DFMA R52, R56, R64, R52 ;  /* 0x000000403834722b */ /* 0x000fe40000000034 */
[-C--:B------:R-:W-:Y:S02]  /*1f70*/  DFMA R40, R28, R6.reuse, R40 ;  /* 0x000000061c28722b */ /* 0x080fe40000000028 */
[-C--:B------:R-:W-:Y:S02]  /*1f80*/  DFMA R38, R26, R6.reuse, R38 ;  /* 0x000000061a26722b */ /* 0x080fe40000000026 */
[----:B------:R-:W-:Y:S02]  /*1f90*/  DFMA R80, R14, R6, R80 ;  /* 0x000000060e50722b */ /* 0x000fe40000000050 */
[----:B------:R-:W-:Y:S02]  /*1fa0*/  DMUL R8, R8, 0.5 ;  /* 0x3fe0000008087828 */ /* 0x000fe40000000000 */
[----:B------:R-:W-:-:S02]  /*1fb0*/  DFMA R20, R4, R62, R20 ;  /* 0x0000003e0414722b */ /* 0x000fc40000000014 */
[----:B------:R-:W-:Y:S02]  /*1fc0*/  DADD R70, R70, -R70 ;  /* 0x0000000046467229 */ /* 0x000fe40000000846 */
[-C--:B------:R-:W-:Y:S02]  /*1fd0*/  DFMA R42, R48, R62.reuse, R42 ;  /* 0x0000003e302a722b */ /* 0x080fe4000000002a */
[----:B------:R-:W-:Y:S02]  /*1fe0*/  DFMA R52, R58, R62, R52 ;  /* 0x0000003e3a34722b */ /* 0x000fe40000000034 */
[-C--:B------:R-:W-:Y:S02]  /*1ff0*/  DFMA R40, R24, R8.reuse, R40 ;  /* 0x000000081828722b */ /* 0x080fe40000000028 */
[-C--:B------:R-:W-:Y:S02]  /*2000*/  DFMA R38, R22, R8.reuse, R38 ;  /* 0x000000081626722b */ /* 0x080fe40000000026 */
[----:B------:R-:W-:-:S02]  /*2010*/  DFMA R80, R12, R8, R80 ;  /* 0x000000080c50722b */ /* 0x000fc40000000050 */
[-C--:B------:R-:W-:Y:S02]  /*2020*/  DFMA R20, R2, R70.reuse, R20 ;  /* 0x000000460214722b */ /* 0x080fe40000000014 */
[-C--:B------:R-:W-:Y:S02]  /*2030*/  DFMA R42, R50, R70.reuse, R42 ;  /* 0x00000046322a722b */ /* 0x080fe4000000002a */
[----:B------:R-:W-:-:S04]  /*2040*/  DFMA R52, R60, R70, R52 ;  /* 0x000000463c34722b */ /* 0x000fc80000000034 */
[C-C-:B------:R-:W-:Y:S02]  /*2050*/  DADD R62, R40.reuse, -R20.reuse ;  /* 0x00000000283e7229 */ /* 0x140fe40000000814 */
[----:B------:R-:W-:Y:S02]  /*2060*/  DADD R64, R40, R20 ;  /* 0x0000000028407229 */ /* 0x000fe40000000014 */
[C-C-:B------:R-:W-:Y:S02]  /*2070*/  DADD R72, R38.reuse, -R42.reuse ;  /* 0x0000000026487229 */ /* 0x140fe4000000082a */
[----:B------:R-:W-:Y:S02]  /*2080*/  DADD R66, R38, R42 ;  /* 0x0000000026427229 */ /* 0x000fe4000000002a */
[C-C-:B------:R-:W-:Y:S02]  /*2090*/  DADD R70, R80.reuse, -R52.reuse ;  /* 0x0000000050467229 */ /* 0x140fe40000000834 */
[----:B------:R-:W-:-:S11]  /*20a0*/  DADD R68, R80, R52 ;  /* 0x0000000050447229 */ /* 0x000fd60000000034 */
.L_x_1667:
[----:B------:R-:W-:Y:S05]  /*20b0*/  BSYNC.RECONVERGENT B0 ;  /* 0x0000000000007941 */ /* 0x000fea0003800200 */
.L_x_1666:
        /* <DEDUP_REMOVED lines=13> */
.L_x_1668:
        /* <DEDUP_REMOVED lines=15> */
.L_x_3096:


//--------------------- .text._Z30massMatrixMultiplySharedKernelILi6ELi9ELi2EEviPKdS1_S1_S1_Pd --------------------------
	.section	.text._Z30massMatrixMultiplySharedKernelILi6ELi9ELi2EEviPKdS1_S1_S1_Pd,"ax",@progbits
	.align	128
        .global         _Z30massMatrixMultiplySharedKernelILi6ELi9ELi2EEviPKdS1_S1_S1_Pd
        .type           _Z30massMatrixMultiplySharedKernelILi6ELi9ELi2EEviPKdS1_S1_S1_Pd,@function
        .size           _Z30massMatrixMultiplySharedKernelILi6ELi9ELi2EEviPKdS1_S1_S1_Pd,(.L_x_3097 - _Z30massMatrixMultiplySharedKernelILi6ELi9ELi2EEviPKdS1_S1_S1_Pd)
        .other          _Z30massMatrixMultiplySharedKernelILi6ELi9ELi2EEviPKdS1_S1_S1_Pd,@"STO_CUDA_ENTRY STV_DEFAULT"
_Z30massMatrixMultiplySharedKernelILi6ELi9ELi2EEviPKdS1_S1_S1_Pd:
.text._Z30massMatrixMultiplySharedKernelILi6ELi9ELi2EEviPKdS1_S1_S1_Pd:
        /* <DEDUP_REMOVED lines=10> */
[----:B--2---:R0:W2:Y:S05]  /*00a0*/  @!P0 LDG.E.64.CONSTANT R36, desc[UR8][R8.64] ;  /* 0x0000000808248981 */ /* 0x0040aa000c1e9b00 */
[----:B------:R-:W3:Y:S01]  /*00b0*/  @!P0 LDG.E.64.CONSTANT R10, desc[UR8][R10.64] ;  /* 0x000000080a0a8981 */ /* 0x000ee2000c1e9b00 */
[----:B------:R-:W1:Y:S01]  /*00c0*/  S2UR UR7, SR_CgaCtaId ;  /* 0x00000000000779c3 */ /* 0x000e620000008800 */
[----:B------:R-:W-:Y:S01]  /*00d0*/  VOTEU.ALL UP0, P0 ;  /* 0x0000000000ff7886 */ /* 0x000fe20000000000 */
[----:B------:R-:W-:Y:S01]  /*00e0*/  UMOV UR4, 0x400 ;  /* 0x0000040000047882 */ /* 0x000fe20000000000 */
[C---:B------:R-:W-:Y:S01]  /*00f0*/  ISETP.GT.U32.AND P1, PT, R0.reuse, 0x23, PT ;  /* 0x000000230000780c */ /* 0x040fe20003f24070 */
[----:B------:R-:W-:Y:S01]  /*0100*/  BSSY.RECONVERGENT B0, `(.L_x_1669) ;  /* 0x00000b9000007945 */ /* 0x000fe20003800200 */
[----:B------:R-:W-:Y:S01]  /*0110*/  ISETP.GE.U32.AND P2, PT, R0, 0x36, PT ;  /* 0x000000360000780c */ /* 0x000fe20003f46070 */
        /* <DEDUP_REMOVED lines=16> */
[----:B------:R-:W4:Y:S04]  /*0220*/  LDS.128 R16, [UR4+0x2db0] ;  /* 0x002db004ff107984 */ /* 0x000f280008000c00 */
[----:B------:R-:W4:Y:S01]  /*0230*/  LDS.128 R24, [UR4+0x2e10] ;  /* 0x002e1004ff187984 */ /* 0x000f220008000c00 */
[----:B-1----:R-:W-:-:S05]  /*0240*/  IMAD R3, R3, 0x2, R2 ;  /* 0x0000000203037824 */ /* 0x002fca00078e0202 */
[----:B0-----:R-:W-:Y:S02]  /*0250*/  ISETP.LT.AND P0, PT, R3, UR5, !P0 ;  /* 0x0000000503007c0c */ /* 0x001fe4000c701270 */
[----:B--2---:R-:W-:Y:S02]  /*0260*/  R2UR UR38, R14 ;  /* 0x000000000e2672ca */ /* 0x004fe400000e0000 */
[----:B------:R-:W-:Y:S02]  /*0270*/  R2UR UR39, R15 ;  /* 0x000000000f2772ca */ /* 0x000fe400000e0000 */
[----:B------:R-:W-:Y:S02]  /*0280*/  R2UR UR6, R12 ;  /* 0x000000000c0672ca */ /* 0x000fe400000e0000 */
[----:B------:R-:W-:Y:S02]  /*0290*/  R2UR UR7, R13 ;  /* 0x000000000d0772ca */ /* 0x000fe400000e0000 */
[----:B------:R-:W0:Y:S01]  /*02a0*/  LDS.128 R12, [UR4+0x2e20] ;  /* 0x002e2004ff0c7984 */ /* 0x000e220008000c00 */
[----:B---3--:R-:W-:-:S02]  /*02b0*/  R2UR UR10, R22 ;  /* 0x00000000160a72ca */ /* 0x008fc400000e0000 */
[----:B------:R-:W-:Y:S02]  /*02c0*/  R2UR UR11, R23 ;  /* 0x00000000170b72ca */ /* 0x000fe400000e0000 */
[----:B------:R-:W-:Y:S02]  /*02d0*/  R2UR UR64, R20 ;  /* 0x00000000144072ca */ /* 0x000fe400000e0000 */
[----:B------:R-:W-:Y:S02]  /*02e0*/  R2UR UR65, R21 ;  /* 0x00000000154172ca */ /* 0x000fe400000e0000 */
[----:B------:R-:W1:Y:S01]  /*02f0*/  LDS.128 R20, [UR4+0x2e30] ;  /* 0x002e3004ff147984 */ /* 0x000e620008000c00 */
[----:B----4-:R-:W-:Y:S02]  /*0300*/  R2UR UR42, R10 ;  /* 0x000000000a2a72ca */ /* 0x010fe400000e0000 */
[----:B------:R-:W-:Y:S02]  /*0310*/  R2UR UR43, R11 ;  /* 0x000000000b2b72ca */ /* 0x000fe400000e0000 */
[----:B------:R-:W-:-:S02]  /*0320*/  R2UR UR14, R8 ;  /* 0x00000000080e72ca */ /* 0x000fc400000e0000 */
[----:B------:R-:W-:Y:S02]  /*0330*/  R2UR UR15, R9 ;  /* 0x00000000090f72ca */ /* 0x000fe400000e0000 */
[----:B------:R-:W2:Y:S01]  /*0340*/  LDS.128 R8, [UR4+0x2e40] ;  /* 0x002e4004ff087984 */ /* 0x000ea20008000c00 */
[----:B------:R-:W-:Y:S02]  /*0350*/  R2UR UR46, R18 ;  /* 0x00000000122e72ca */ /* 0x000fe400000e0000 */
[----:B------:R-:W-:Y:S02]  /*0360*/  R2UR UR47, R19 ;  /* 0x00000000132f72ca */ /* 0x000fe400000e0000 */
[----:B------:R-:W-:Y:S02]  /*0370*/  R2UR UR18, R16 ;  /* 0x00000000101272ca */ /* 0x000fe400000e0000 */
[----:B------:R-:W-:Y:S02]  /*0380*/  R2UR UR19, R17 ;  /* 0x00000000111372ca */ /* 0x000fe400000e0000 */
[----:B------:R-:W3:Y:S01]  /*0390*/  LDS.128 R16, [UR4+0x2dd0] ;  /* 0x002dd004ff107984 */ /* 0x000ee20008000c00 */
[----:B------:R-:W-:-:S02]  /*03a0*/  R2UR UR40, R26 ;  /* 0x000000001a2872ca */ /* 0x000fc400000e0000 */
[----:B------:R-:W-:Y:S02]  /*03b0*/  R2UR UR41, R27 ;  /* 0x000000001b2972ca */ /* 0x000fe400000e0000 */
[----:B------:R-:W-:Y:S02]  /*03c0*/  R2UR UR12, R24 ;  /* 0x00000000180c72ca */ /* 0x000fe400000e0000 */
[----:B------:R-:W-:Y:S02]  /*03d0*/  R2UR UR13, R25 ;  /* 0x00000000190d72ca */ /* 0x000fe400000e0000 */
[----:B------:R-:W4:Y:S01]  /*03e0*/  LDS.128 R24, [UR4+0x2dc0] ;  /* 0x002dc004ff187984 */ /* 0x000f220008000c00 */
[----:B0-----:R-:W-:Y:S02]  /*03f0*/  R2UR UR44, R14 ;  /* 0x000000000e2c72ca */ /* 0x001fe400000e0000 */
[----:B------:R-:W-:Y:S02]  /*0400*/  R2UR UR45, R15 ;  /* 0x000000000f2d72ca */ /* 0x000fe400000e0000 */
[----:B------:R-:W-:-:S02]  /*0410*/  R2UR UR16, R12 ;  /* 0x000000000c1072ca */ /* 0x000fc400000e0000 */
[----:B------:R-:W-:Y:S02]  /*0420*/  R2UR UR17, R13 ;  /* 0x000000000d1172ca */ /* 0x000fe400000e0000 */
[----:B------:R-:W0:Y:S01]  /*0430*/  LDS.128 R12, [UR4+0x2e50] ;  /* 0x002e5004ff0c7984 */ /* 0x000e220008000c00 */
[----:B-1----:R-:W-:Y:S02]  /*0440*/  R2UR UR48, R22 ;  /* 0x00000000163072ca */ /* 0x002fe400000e0000 */
[----:B------:R-:W-:Y:S02]  /*0450*/  R2UR UR49, R23 ;  /* 0x00000000173172ca */ /* 0x000fe400000e0000 */
[----:B------:R-:W-:Y:S02]  /*0460*/  R2UR UR20, R20 ;  /* 0x00000000141472ca */ /* 0x000fe400000e0000 */
[----:B------:R-:W-:Y:S02]  /*0470*/  R2UR UR21, R21 ;  /* 0x00000000151572ca */ /* 0x000fe400000e0000 */
[----:B------:R-:W1:Y:S01]  /*0480*/  LDS.128 R20, [UR4+0x2de0] ;  /* 0x002de004ff147984 */ /* 0x000e620008000c00 */
[----:B--2---:R-:W-:-:S02]  /*0490*/  R2UR UR52, R10 ;  /* 0x000000000a3472ca */ /* 0x004fc400000e0000 */
[----:B------:R-:W-:Y:S02]  /*04a0*/  R2UR UR53, R11 ;  /* 0x000000000b3572ca */ /* 0x000fe400000e0000 */
[----:B------:R-:W-:Y:S02]  /*04b0*/  R2UR UR24, R8 ;  /* 0x00000000081872ca */ /* 0x000fe400000e0000 */
[----:B------:R-:W-:Y:S02]  /*04c0*/  R2UR UR25, R9 ;  /* 0x00000000091972ca */ /* 0x000fe400000e0000 */
[----:B------:R-:W2:Y:S01]  /*04d0*/  LDS.128 R8, [UR4+0x2e60] ;  /* 0x002e6004ff087984 */ /* 0x000ea20008000c00 */
[----:B---3--:R-:W-:Y:S02]  /*04e0*/  R2UR UR27, R17 ;  /* 0x00000000111b72ca */ /* 0x008fe400000e0000 */
[----:B------:R-:W-:Y:S02]  /*04f0*/  R2UR UR54, R18 ;  /* 0x00000000123672ca */ /* 0x000fe400000e0000 */
[----:B------:R-:W-:-:S02]  /*0500*/  PRMT R18, R0, 0x9910, RZ ;  /* 0x0000991000127816 */ /* 0x000fc400000000ff */
[----:B------:R-:W-:Y:S02]  /*0510*/  R2UR UR26, R16 ;  /* 0x00000000101a72ca */ /* 0x000fe400000e0000 */
[----:B------:R-:W-:Y:S01]  /*0520*/  R2UR UR55, R19 ;  /* 0x00000000133772ca */ /* 0x000fe200000e0000 */
[----:B------:R-:W-:Y:S01]  /*0530*/  IMAD R18, R18, 0xab, RZ ;  /* 0x000000ab12127824 */ /* 0x000fe200078e02ff */
[----:B----4-:R-:W-:Y:S02]  /*0540*/  R2UR UR23, R25 ;  /* 0x00000000191772ca */ /* 0x010fe400000e0000 */
[----:B------:R-:W-:Y:S02]  /*0550*/  R2UR UR22, R24 ;  /* 0x00000000181672ca */ /* 0x000fe400000e0000 */
[----:B------:R-:W-:Y:S02]  /*0560*/  R2UR UR51, R27 ;  /* 0x000000001b3372ca */ /* 0x000fe400000e0000 */
[----:B------:R-:W-:-:S02]  /*0570*/  R2UR UR50, R26 ;  /* 0x000000001a3272ca */ /* 0x000fc400000e0000 */
[----:B0-----:R-:W-:Y:S02]  /*0580*/  R2UR UR56, R14 ;  /* 0x000000000e3872ca */ /* 0x001fe400000e0000 */
[----:B------:R-:W-:Y:S02]  /*0590*/  LOP3.LUT R14, R0, 0xffff, RZ, 0xc0, !PT ;  /* 0x0000ffff000e7812 */ /* 0x000fe400078ec0ff */
[----:B------:R-:W-:Y:S02]  /*05a0*/  R2UR UR57, R15 ;  /* 0x000000000f3972ca */ /* 0x000fe400000e0000 */
[----:B------:R-:W-:Y:S01]  /*05b0*/  R2UR UR28, R12 ;  /* 0x000000000c1c72ca */ /* 0x000fe200000e0000 */
[C---:B------:R-:W-:Y:S01]  /*05c0*/  IMAD R17, R14.reuse, 0xaaab, RZ ;  /* 0x0000aaab0e117824 */ /* 0x040fe200078e02ff */
[----:B------:R-:W-:Y:S01]  /*05d0*/  R2UR UR29, R13 ;  /* 0x000000000d1d72ca */ /* 0x000fe200000e0000 */
[----:B------:R-:W-:Y:S01]  /*05e0*/  IMAD R16, R14, 0x1c72, RZ ;  /* 0x00001c720e107824 */ /* 0x000fe200078e02ff */
[----:B-1----:R-:W-:Y:S01]  /*05f0*/  R2UR UR30, R20 ;  /* 0x00000000141e72ca */ /* 0x002fe200000e0000 */
[----:B------:R-:W0:Y:S01]  /*0600*/  LDS.128 R12, [UR4+0x2df0] ;  /* 0x002df004ff0c7984 */ /* 0x000e220008000c00 */
[----:B------:R-:W-:-:S02]  /*0610*/  R2UR UR31, R21 ;  /* 0x00000000151f72ca */ /* 0x000fc400000e0000 */
[----:B------:R-:W-:Y:S01]  /*0620*/  SHF.R.U32.HI R17, RZ, 0x12, R17 ;  /* 0x00000012ff117819 */ /* 0x000fe20000011611 */
[----:B------:R-:W1:Y:S01]  /*0630*/  @P0 LDC.64 R20, c[0x0][0x3a0] ;  /* 0x0000e800ff140b82 */ /* 0x000e620000000a00 */
[----:B------:R-:W-:Y:S02]  /*0640*/  R2UR UR58, R22 ;  /* 0x00000000163a72ca */ /* 0x000fe400000e0000 */
[----:B------:R-:W-:Y:S02]  /*0650*/  PRMT R17, R17, 0x9910, RZ ;  /* 0x0000991011117816 */ /* 0x000fe400000000ff */
[----:B------:R-:W-:Y:S02]  /*0660*/  LOP3.LUT R22, R18, 0xffff, RZ, 0xc0, !PT ;  /* 0x0000ffff12167812 */ /* 0x000fe400078ec0ff */
[----:B------:R-:W-:Y:S01]  /*0670*/  R2UR UR59, R23 ;  /* 0x00000000173b72ca */ /* 0x000fe200000e0000 */
[----:B------:R-:W-:Y:S01]  /*0680*/  IMAD R17, R17, 0x6, RZ ;  /* 0x0000000611117824 */ /* 0x000fe200078e02ff */
[----:B------:R-:W-:Y:S01]  /*0690*/  SHF.R.U32.HI R22, RZ, 0xa, R22 ;  /* 0x0000000aff167819 */ /* 0x000fe20000011616 */
[----:B------:R-:W-:Y:S01]  /*06a0*/  IMAD.MOV.U32 R23, RZ, RZ, 0x16c8 ;  /* 0x000016c8ff177424 */ /* 0x000fe200078e00ff */
[----:B------:R-:W-:Y:S01]  /*06b0*/  SHF.R.U32.HI R16, RZ, 0x10, R16 ;  /* 0x00000010ff107819 */ /* 0x000fe20000011610 */
[----:B------:R-:W-:Y:S01]  /*06c0*/  IMAD.MOV R25, RZ, RZ, -R17 ;  /* 0x000000ffff197224 */ /* 0x000fe200078e0a11 */
[----:B------:R-:W-:Y:S01]  /*06d0*/  LOP3.LUT R17, R22, 0xffff, RZ, 0xc0, !PT ;  /* 0x0000ffff16117812 */ /* 0x000fe200078ec0ff */
[----:B------:R-:W-:Y:S01]  /*06e0*/  IMAD R23, R2, R23, UR4 ;  /* 0x0000000402177e24 */ /* 0x000fe2000f8e0217 */
[----:B--2---:R-:W-:Y:S01]  /*06f0*/  R2UR UR61, R11 ;  /* 0x000000000b3d72ca */ /* 0x004fe200000e0000 */
[----:B------:R-:W2:Y:S01]  /*0700*/  LDS.64 R18, [UR4+0x2e70] ;  /* 0x002e7004ff127984 */ /* 0x000ea20008000a00 */
[C---:B------:R-:W-:Y:S01]  /*0710*/  PRMT R24, R16.reuse, 0x9910, RZ ;  /* 0x0000991010187816 */ /* 0x040fe200000000ff */
[--C-:B------:R-:W-:Y:S01]  /*0720*/  IMAD R2, R17, 0x48, R23.reuse ;  /* 0x0000004811027824 */ /* 0x100fe200078e0217 */
[----:B------:R-:W-:Y:S01]  /*0730*/  PRMT R25, R25, 0x7710, RZ ;  /* 0x0000771019197816 */ /* 0x000fe200000000ff */
[----:B------:R-:W-:Y:S01]  /*0740*/  IMAD R11, R16, 0x288, R23 ;  /* 0x00000288100b7824 */ /* 0x000fe200078e0217 */
[----:B------:R-:W-:Y:S01]  /*0750*/  R2UR UR60, R10 ;  /* 0x000000000a3c72ca */ /* 0x000fe200000e0000 */
[----:B------:R-:W-:Y:S01]  /*0760*/  @P0 IMAD R23, R3, 0xd8, R0 ;  /* 0x000000d803170824 */ /* 0x000fe200078e0200 */
[----:B------:R-:W-:Y:S01]  /*0770*/  R2UR UR32, R8 ;  /* 0x00000000082072ca */ /* 0x000fe200000e0000 */
[----:B------:R-:W-:Y:S01]  /*0780*/  IMAD R24, R24, 0x9, RZ ;  /* 0x0000000918187824 */ /* 0x000fe200078e02ff */
[----:B------:R-:W-:Y:S01]  /*0790*/  R2UR UR33, R9 ;  /* 0x00000000092172ca */ /* 0x000fe200000e0000 */
[----:B-1----:R-:W-:-:S04]  /*07a0*/  @P0 IMAD.WIDE R20, R23, 0x8, R20 ;  /* 0x0000000817140825 */ /* 0x002fc800078e0214 */
[----:B------:R-:W-:Y:S01]  /*07b0*/  IMAD.MOV R24, RZ, RZ, -R24 ;  /* 0x000000ffff187224 */ /* 0x000fe200078e0a18 */
[----:B------:R1:W5:Y:S01]  /*07c0*/  @P0 LDG.E.64.CONSTANT R34, desc[UR8][R20.64] ;  /* 0x0000000814220981 */ /* 0x000362000c1e9b00 */
[----:B------:R-:W-:-:S03]  /*07d0*/  IMAD.IADD R22, R25, 0x1, R0 ;  /* 0x0000000119167824 */ /* 0x000fc600078e0200 */
[----:B------:R1:W5:Y:S01]  /*07e0*/  @P0 LDG.E.64.CONSTANT R32, desc[UR8][R20.64+0x120] ;  /* 0x0001200814200981 */ /* 0x000362000c1e9b00 */
[----:B------:R-:W-:Y:S01]  /*07f0*/  PRMT R27, R24, 0x7710, RZ ;  /* 0x00007710181b7816 */ /* 0x000fe200000000ff */
[----:B------:R-:W-:Y:S01]  /*0800*/  IMAD R24, R17, 0x240, R2 ;  /* 0x0000024011187824 */ /* 0x000fe200078e0202 */
[----:B------:R-:W-:Y:S01]  /*0810*/  LOP3.LUT R25, R22, 0xffff, RZ, 0xc0, !PT ;  /* 0x0000ffff16197812 */ /* 0x000fe200078ec0ff */
[----:B------:R1:W5:Y:S01]  /*0820*/  @P0 LDG.E.64.CONSTANT R30, desc[UR8][R20.64+0x240] ;  /* 0x00024008141e0981 */ /* 0x000362000c1e9b00 */
[----:B0-----:R-:W-:Y:S01]  /*0830*/  R2UR UR62, R14 ;  /* 0x000000000e3e72ca */ /* 0x001fe200000e0000 */
[----:B------:R-:W-:Y:S01]  /*0840*/  IMAD.IADD R17, R27, 0x1, R0 ;  /* 0x000000011b117824 */ /* 0x000fe200078e0200 */
[----:B------:R-:W-:Y:S01]  /*0850*/  R2UR UR63, R15 ;  /* 0x000000000f3f72ca */ /* 0x000fe200000e0000 */
[----:B------:R1:W5:Y:S01]  /*0860*/  @P0 LDG.E.64.CONSTANT R28, desc[UR8][R20.64+0x360] ;  /* 0x00036008141c0981 */ /* 0x000362000c1e9b00 */
[----:B------:R-:W-:Y:S01]  /*0870*/  R2UR UR34, R12 ;  /* 0x000000000c2272ca */ /* 0x000fe200000e0000 */
[----:B------:R-:W-:Y:S01]  /*0880*/  IMAD R2, R25, 0x8, R2 ;  /* 0x0000000819027824 */ /* 0x000fe200078e0202 */
[----:B------:R-:W-:Y:S01]  /*0890*/  LOP3.LUT R22, R17, 0xffff, RZ, 0xc0, !PT ;  /* 0x0000ffff11167812 */ /* 0x000fe200078ec0ff */
[----:B------:R1:W5:Y:S01]  /*08a0*/  @P0 LDG.E.64.CONSTANT R6, desc[UR8][R20.64+0x480] ;  /* 0x0004800814060981 */ /* 0x000362000c1e9b00 */
[----:B------:R-:W-:Y:S01]  /*08b0*/  R2UR UR35, R13 ;  /* 0x000000000d2372ca */ /* 0x000fe200000e0000 */
[----:B------:R-:W-:-:S02]  /*08c0*/  IMAD R10, R25, 0x8, R24 ;  /* 0x00000008190a7824 */ /* 0x000fc400078e0218 */
[----:B------:R1:W5:Y:S01]  /*08d0*/  @P0 LDG.E.64.CONSTANT R4, desc[UR8][R20.64+0x5a0] ;  /* 0x0005a00814040981 */ /* 0x000362000c1e9b00 */
[----:B------:R-:W-:Y:S01]  /*08e0*/  IMAD R11, R22, 0x48, R11 ;  /* 0x00000048160b7824 */ /* 0x000fe200078e020b */
        /* <DEDUP_REMOVED lines=12> */
[----:B-1----:R-:W-:Y:S02]  /*09b0*/  DFMA R20, R4, UR48, RZ ;  /* 0x0000003004147c2b */ /* 0x002fe400080000ff */
        /* <DEDUP_REMOVED lines=16> */
[----:B------:R-:W-:Y:S02]  /*0ac0*/  DADD R36, R24, -R34 ;  /* 0x0000000018247229 */ /* 0x000fe40000000822 */
[----:B------:R-:W-:Y:S01]  /*0ad0*/  DADD R18, R22, -R20 ;  /* 0x0000000016127229 */ /* 0x000fe20000000814 */
[----:B------:R-:W-:Y:S01]  /*0ae0*/  STS.64 [R2+0x11b8], R28 ;  /* 0x0011b81c02007388 */ /* 0x000fe20000000a00 */
[----:B------:R-:W-:Y:S02]  /*0af0*/  DADD R34, R24, R34 ;  /* 0x0000000018227229 */ /* 0x000fe40000000022 */
[----:B------:R-:W-:Y:S01]  /*0b00*/  DADD R20, R22, R20 ;  /* 0x0000000016147229 */ /* 0x000fe20000000014 */
[----:B------:R-:W-:Y:S01]  /*0b10*/  STS.64 [R2+0x1440], R36 ;  /* 0x0014402402007388 */ /* 0x000fe20000000a00 */
[----:B------:R-:W-:-:S02]  /*0b20*/  DFMA R22, R8, UR54, RZ ;  /* 0x0000003608167c2b */ /* 0x000fc400080000ff */
[----:B------:R-:W-:Y:S01]  /*0b30*/  DFMA R24, R4, UR28, RZ ;  /* 0x0000001c04187c2b */ /* 0x000fe200080000ff */
[----:B------:R-:W-:Y:S01]  /*0b40*/  STS.64 [R2], R34 ;  /* 0x0000002202007388 */ /* 0x000fe20000000a00 */
[----:B------:R-:W-:Y:S02]  /*0b50*/  DFMA R8, R8, UR34, RZ ;  /* 0x0000002208087c2b */ /* 0x000fe400080000ff */
[----:B------:R-:W-:Y:S01]  /*0b60*/  DFMA R4, R4, UR60, RZ ;  /* 0x0000003c04047c2b */ /* 0x000fe200080000ff */
[----:B------:R-:W-:Y:S01]  /*0b70*/  STS.64 [R2+0x288], R14 ;  /* 0x0002880e02007388 */ /* 0x000fe20000000a00 */
[----:B------:R-:W-:Y:S02]  /*0b80*/  DFMA R22, R12, UR30, R22 ;  /* 0x0000001e0c167c2b */ /* 0x000fe40008000016 */
[----:B------:R-:W-:Y:S01]  /*0b90*/  DFMA R24, R32, UR56, R24 ;  /* 0x0000003820187c2b */ /* 0x000fe20008000018 */
[----:B------:R-:W-:Y:S01]  /*0ba0*/  STS.64 [R2+0xf30], R18 ;  /* 0x000f301202007388 */ /* 0x000fe20000000a00 */
[----:B------:R-:W-:-:S02]  /*0bb0*/  DFMA R8, R12, UR62, R8 ;  /* 0x0000003e0c087c2b */ /* 0x000fc40008000008 */
[----:B------:R-:W-:Y:S01]  /*0bc0*/  DFMA R4, R32, UR36, R4 ;  /* 0x0000002420047c2b */ /* 0x000fe20008000004 */
[----:B------:R-:W-:Y:S01]  /*0bd0*/  STS.64 [R2+0x510], R20 ;  /* 0x0005101402007388 */ /* 0x000fe20000000a00 */
[----:B------:R-:W-:Y:S02]  /*0be0*/  DFMA R22, R6, UR58, R22 ;  /* 0x0000003a06167c2b */ /* 0x000fe40008000016 */
[----:B------:R-:W-:Y:S02]  /*0bf0*/  DFMA R24, R30, UR32, R24 ;  /* 0x000000201e187c2b */ /* 0x000fe40008000018 */
[----:B------:R-:W-:-:S06]  /*0c00*/  DFMA R8, R6, UR64, R8 ;  /* 0x0000004006087c2b */ /* 0x000fcc0008000008 */
[C-C-:B------:R-:W-:Y:S02]  /*0c10*/  DADD R26, R22.reuse, -R24.reuse ;  /* 0x00000000161a7229 */ /* 0x140fe40000000818 */
[----:B------:R-:W-:-:S05]  /*0c20*/  DADD R22, R22, R24 ;  /* 0x0000000016167229 */ /* 0x000fca0000000018 */
[----:B------:R-:W-:Y:S04]  /*0c30*/  STS.64 [R2+0xca8], R26 ;  /* 0x000ca81a02007388 */ /* 0x000fe80000000a00 */
[----:B------:R-:W-:Y:S04]  /*0c40*/  STS.64 [R2+0x798], R22 ;  /* 0x0007981602007388 */ /* 0x000fe80000000a00 */
[----:B------:R-:W0:Y:S02]  /*0c50*/  LDS.64 R24, [UR4+0x2e78] ;  /* 0x002e7804ff187984 */ /* 0x000e240008000a00 */
[----:B0-----:R-:W-:-:S08]  /*0c60*/  DFMA R4, R30, R24, R4 ;  /* 0x000000181e04722b */ /* 0x001fd00000000004 */
[----:B------:R-:W-:-:S07]  /*0c70*/  DADD R4, R8, R4 ;  /* 0x0000000008047229 */ /* 0x000fce0000000004 */
[----:B------:R0:W-:Y:S04]  /*0c80*/  STS.64 [R2+0xa20], R4 ;  /* 0x000a200402007388 */ /* 0x0001e80000000a00 */
.L_x_1670:
[----:B------:R-:W-:Y:S05]  /*0c90*/  BSYNC.RECONVERGENT B0 ;  /* 0x0000000000007941 */ /* 0x000fea0003800200 */
.L_x_1669:
[----:B------:R-:W-:Y:S06]  /*0ca0*/  BAR.SYNC.DEFER_BLOCKING 0x0 ;  /* 0x0000000000007b1d */ /* 0x000fec0000010000 */
[----:B------:R-:W-:Y:S01]  /*0cb0*/  BSSY.RECONVERGENT B0, `(.L_x_1671) ;  /* 0x0000040000007945 */ /* 0x000fe20003800200 */
[----:B-----5:R-:W2:Y:S03]  /*0cc0*/  @P2 LDS.64 R30, [UR4+0x2e78] ;  /* 0x002e7804ff1e2984 */ /* 0x020ea60008000a00 */
[----:B------:R-:W-:Y:S05]  /*0cd0*/  @P2 BRA `(.L_x_1672) ;  /* 0x0000000000f42947 */ /* 0x000fea0003800000 */
[----:B------:R-:W-:Y:S04]  /*0ce0*/  LDS.64 R6, [R10] ;  /* 0x000000000a067984 */ /* 0x000fe80000000a00 */
[----:B------:R-:W0:Y:S04]  /*0cf0*/  LDS.64 R8, [R10+0x168] ;  /* 0x000168000a087984 */ /* 0x000e280000000a00 */
[----:B------:R-:W-:Y:S04]  /*0d00*/  LDS.64 R14, [R10+0x48] ;  /* 0x000048000a0e7984 */ /* 0x000fe80000000a00 */
[----:B------:R-:W3:Y:S04]  /*0d10*/  LDS.64 R12, [R10+0x120] ;  /* 0x000120000a0c7984 */ /* 0x000ee80000000a00 */
[----:B-1----:R-:W-:Y:S04]  /*0d20*/  LDS.64 R20, [R10+0x90] ;  /* 0x000090000a147984 */ /* 0x002fe80000000a00 */
[----:B------:R-:W1:Y:S01]  /*0d30*/  LDS.64 R22, [R10+0xd8] ;  /* 0x0000d8000a167984 */ /* 0x000e620000000a00 */
[----:B0-----:R-:W-:-:S02]  /*0d40*/  DADD R4, R6, R8 ;  /* 0x0000000006047229 */ /* 0x001fc40000000008 */
[----:B------:R-:W-:Y:S02]  /*0d50*/  DADD R6, R6, -R8 ;  /* 0x0000000006067229 */ /* 0x000fe40000000808 */
[C-C-:B---3--:R-:W-:Y:S02]  /*0d60*/  DADD R18, R14.reuse, R12.reuse ;  /* 0x000000000e127229 */ /* 0x148fe4000000000c */
[----:B------:R-:W-:-:S04]  /*0d70*/  DADD R14, R14, -R12 ;  /* 0x000000000e0e7229 */ /* 0x000fc8000000080c */
[----:B------:R-:W-:Y:S02]  /*0d80*/  DFMA R32, R6, UR16, RZ ;  /* 0x0000001006207c2b */ /* 0x000fe400080000ff */
[----:B------:R-:W-:Y:S02]  /*0d90*/  DFMA R26, R4, UR6, RZ ;  /* 0x00000006041a7c2b */ /* 0x000fe400080000ff */
[C-C-:B-1----:R-:W-:Y:S02]  /*0da0*/  DADD R12, R20.reuse, R22.reuse ;  /* 0x00000000140c7229 */ /* 0x142fe40000000016 */
        /* <DEDUP_REMOVED lines=19> */
[----:B--2---:R-:W-:Y:S02]  /*0ee0*/  DADD R30, R26, -R36 ;  /* 0x000000001a1e7229 */ /* 0x004fe40000000824 */
[----:B------:R-:W-:Y:S01]  /*0ef0*/  DADD R20, R24, -R22 ;  /* 0x0000000018147229 */ /* 0x000fe20000000816 */
[----:B------:R-:W-:Y:S01]  /*0f00*/  STS.64 [R10+0x1f8], R34 ;  /* 0x0001f8220a007388 */ /* 0x000fe20000000a00 */
[----:B------:R-:W-:-:S02]  /*0f10*/  DADD R36, R26, R36 ;  /* 0x000000001a247229 */ /* 0x000fc40000000024 */
[----:B------:R-:W-:Y:S01]  /*0f20*/  DADD R22, R24, R22 ;  /* 0x0000000018167229 */ /* 0x000fe20000000016 */
[----:B------:R-:W-:Y:S01]  /*0f30*/  STS.64 [R10+0x240], R30 ;  /* 0x0002401e0a007388 */ /* 0x000fe20000000a00 */
[----:B------:R-:W-:Y:S02]  /*0f40*/  DFMA R24, R4, UR54, RZ ;  /* 0x0000003604187c2b */ /* 0x000fe400080000ff */
[----:B------:R-:W-:Y:S01]  /*0f50*/  DFMA R26, R6, UR28, RZ ;  /* 0x0000001c061a7c2b */ /* 0x000fe200080000ff */
[----:B------:R-:W-:Y:S01]  /*0f60*/  STS.64 [R10], R36 ;  /* 0x000000240a007388 */ /* 0x000fe20000000a00 */
[----:B------:R-:W-:Y:S02]  /*0f70*/  DFMA R4, R4, UR34, RZ ;  /* 0x0000002204047c2b */ /* 0x000fe400080000ff */
[----:B------:R-:W-:Y:S01]  /*0f80*/  DFMA R6, R6, UR60, RZ ;  /* 0x0000003c06067c2b */ /* 0x000fe200080000ff */
[----:B------:R-:W-:Y:S01]  /*0f90*/  STS.64 [R10+0x48], R32 ;  /* 0x000048200a007388 */ /* 0x000fe20000000a00 */
[----:B------:R-:W-:-:S02]  /*0fa0*/  DFMA R24, R18, UR30, R24 ;  /* 0x0000001e12187c2b */ /* 0x000fc40008000018 */
[----:B------:R-:W-:Y:S01]  /*0fb0*/  DFMA R26, R14, UR56, R26 ;  /* 0x000000380e1a7c2b */ /* 0x000fe2000800001a */
[----:B------:R-:W-:Y:S01]  /*0fc0*/  STS.64 [R10+0x1b0], R20 ;  /* 0x0001b0140a007388 */ /* 0x000fe20000000a00 */
[----:B------:R-:W-:Y:S02]  /*0fd0*/  DFMA R4, R18, UR62, R4 ;  /* 0x0000003e12047c2b */ /* 0x000fe40008000004 */
        /* <DEDUP_REMOVED lines=13> */
.L_x_1672:
[----:B------:R-:W-:Y:S05]  /*10b0*/  BSYNC.RECONVERGENT B0 ;  /* 0x0000000000007941 */ /* 0x000fea0003800200 */
.L_x_1671:
[----:B------:R-:W-:Y:S01]  /*10c0*/  BAR.SYNC.DEFER_BLOCKING 0x0 ;  /* 0x0000000000007b1d */ /* 0x000fe20000010000 */
[----:B------:R-:W-:-:S05]  /*10d0*/  PRMT R34, R17, 0x5410, R16 ;  /* 0x0000541011227816 */ /* 0x000fca0000000010 */
[----:B------:R-:W-:Y:S01]  /*10e0*/  UMOV UR4, 0x5109 ;  /* 0x0000510900047882 */ /* 0x000fe20000000000 */
[----:B0--3--:R-:W-:Y:S04]  /*10f0*/  LDS.64 R4, [R11] ;  /* 0x000000000b047984 */ /* 0x009fe80000000a00 */
[----:B------:R-:W0:Y:S04]  /*1100*/  LDS.64 R8, [R11+0x28] ;  /* 0x000028000b087984 */ /* 0x000e280000000a00 */
[----:B------:R-:W-:Y:S04]  /*1110*/  LDS.64 R28, [R11+0x8] ;  /* 0x000008000b1c7984 */ /* 0x000fe80000000a00 */
[----:B------:R-:W1:Y:S04]  /*1120*/  LDS.64 R6, [R11+0x20] ;  /* 0x000020000b067984 */ /* 0x000e680000000a00 */
        /* <DEDUP_REMOVED lines=27> */
[----:B------:R-:W-:Y:S01]  /*12e0*/  DFMA R4, R6, UR36, R4 ;  /* 0x0000002406047c2b */ /* 0x000fe20008000004 */
[----:B------:R-:W-:Y:S01]  /*12f0*/  IMAD.MOV.U32 R7, RZ, RZ, 0x8 ;  /* 0x00000008ff077424 */ /* 0x000fe200078e00ff */
[----:B------:R-:W-:-:S02]  /*1300*/  DFMA R8, R22, UR14, R8 ;  /* 0x0000000e16087c2b */ /* 0x000fc40008000008 */
[C---:B------:R-:W-:Y:S01]  /*1310*/  DFMA R12, R22.reuse, UR46, R12 ;  /* 0x0000002e160c7c2b */ /* 0x040fe2000800000c */
[----:B------:R-:W-:Y:S01]  /*1320*/  IDP.2A.LO.U16.U8 R34, R34, UR4, R7 ;  /* 0x0000000422227c26 */ /* 0x000fe20008001007 */
[C---:B------:R-:W-:Y:S01]  /*1330*/  DFMA R14, R22.reuse, UR26, R14 ;  /* 0x0000001a160e7c2b */ /* 0x040fe2000800000e */
[----:B------:R-:W0:Y:S01]  /*1340*/  LDC.64 R6, c[0x0][0x388] ;  /* 0x0000e200ff067b82 */ /* 0x000e220000000a00 */
[C---:B------:R-:W-:Y:S01]  /*1350*/  DFMA R18, R22.reuse, UR58, R18 ;  /* 0x0000003a16127c2b */ /* 0x040fe20008000012 */
[----:B------:R-:W-:Y:S01]  /*1360*/  IMAD R35, R3, 0x2d9, R34 ;  /* 0x000002d903237824 */ /* 0x000fe200078e0222 */
[----:B------:R-:W-:-:S03]  /*1370*/  DFMA R20, R22, UR64, R20 ;  /* 0x0000004016147c2b */ /* 0x000fc60008000014 */
[----:B0-----:R-:W-:-:S05]  /*1380*/  IMAD.WIDE R6, R35, 0x8, R6 ;  /* 0x0000000823067825 */ /* 0x001fca00078e0206 */
[----:B------:R-:W3:Y:S01]  /*1390*/  LDG.E.64.CONSTANT R22, desc[UR8][R6.64+-0x18] ;  /* 0xffffe80806167981 */ /* 0x000ee2000c1e9b00 */
[C---:B--2---:R-:W-:Y:S02]  /*13a0*/  DFMA R4, R24.reuse, R30, R4 ;  /* 0x0000001e1804722b */ /* 0x044fe40000000004 */
[C---:B------:R-:W-:Y:S01]  /*13b0*/  DFMA R16, R24.reuse, UR32, R16 ;  /* 0x0000002018107c2b */ /* 0x040fe20008000010 */
[----:B------:R-:W2:Y:S01]  /*13c0*/  LDG.E.64.CONSTANT R34, desc[UR8][R6.64+-0x40] ;  /* 0xffffc00806227981 */ /* 0x000ea2000c1e9b00 */
[C---:B------:R-:W-:Y:S02]  /*13d0*/  DFMA R26, R24.reuse, UR40, R26 ;  /* 0x00000028181a7c2b */ /* 0x040fe4000800001a */
[----:B------:R-:W-:Y:S02]  /*13e0*/  DFMA R32, R24, UR52, R32 ;  /* 0x0000003418207c2b */ /* 0x000fe40008000020 */
[----:B------:R-:W-:Y:S02]  /*13f0*/  DADD R20, R20, R4 ;  /* 0x0000000014147229 */ /* 0x000fe40000000004 */
[----:B------:R-:W-:-:S02]  /*1400*/  DADD R4, R18, -R16 ;  /* 0x0000000012047229 */ /* 0x000fc40000000810 */
[----:B------:R-:W-:Y:S02]  /*1410*/  DFMA R28, R24, UR20, R28 ;  /* 0x00000014181c7c2b */ /* 0x000fe4000800001c */
[----:B------:R-:W-:Y:S02]  /*1420*/  DADD R16, R18, R16 ;  /* 0x0000000012107229 */ /* 0x000fe40000000010 */
[C-C-:B------:R-:W-:Y:S02]  /*1430*/  DADD R18, R8.reuse, -R26.reuse ;  /* 0x0000000008127229 */ /* 0x140fe4000000081a */
[----:B------:R-:W-:Y:S02]  /*1440*/  DADD R8, R8, R26 ;  /* 0x0000000008087229 */ /* 0x000fe4000000001a */
[C-C-:B------:R-:W-:Y:S02]  /*1450*/  DADD R26, R14.reuse, -R32.reuse ;  /* 0x000000000e1a7229 */ /* 0x140fe40000000820 */
[----:B------:R-:W-:Y:S01]  /*1460*/  DADD R14, R14, R32 ;  /* 0x000000000e0e7229 */ /* 0x000fe20000000020 */
[----:B------:R-:W4:Y:S01]  /*1470*/  LDG.E.64.CONSTANT R32, desc[UR8][R6.64+-0x38] ;  /* 0xffffc80806207981 */ /* 0x000f22000c1e9b00 */
[----:B------:R-:W-:-:S02]  /*1480*/  DADD R24, R12, -R28 ;  /* 0x000000000c187229 */ /* 0x000fc4000000081c */
[----:B------:R-:W-:Y:S01]  /*1490*/  DADD R12, R12, R28 ;  /* 0x000000000c0c7229 */ /* 0x000fe2000000001c */
[----:B------:R-:W5:Y:S01]  /*14a0*/  LDG.E.64.CONSTANT R28, desc[UR8][R6.64+-0x28] ;  /* 0xffffd808061c7981 */ /* 0x000f62000c1e9b00 */
[----:B------:R-:W-:Y:S06]  /*14b0*/  BAR.SYNC.DEFER_BLOCKING 0x0 ;  /* 0x0000000000007b1d */ /* 0x000fec0000010000 */
[----:B---3--:R-:W-:Y:S01]  /*14c0*/  DMUL R4, R22, R4 ;  /* 0x0000000416047228 */ /* 0x008fe20000000000 */
[----:B------:R-:W3:Y:S01]  /*14d0*/  LDG.E.64.CONSTANT R22, desc[UR8][R6.64+-0x30] ;  /* 0xffffd00806167981 */ /* 0x000ee2000c1e9b00 */
[----:B--2---:R-:W-:-:S03]  /*14e0*/  DMUL R8, R34, R8 ;  /* 0x0000000822087228 */ /* 0x004fc60000000000 */
[----:B------:R-:W2:Y:S01]  /*14f0*/  LDG.E.64.CONSTANT R34, desc[UR8][R6.64+-0x10] ;  /* 0xfffff00806227981 */ /* 0x000ea2000c1e9b00 */
[----:B----4-:R-:W-:-:S03]  /*1500*/  DMUL R12, R32, R12 ;  /* 0x0000000c200c7228 */ /* 0x010fc60000000000 */
[----:B------:R-:W4:Y:S01]  /*1510*/  LDG.E.64.CONSTANT R32, desc[UR8][R6.64] ;  /* 0x0000000806207981 */ /* 0x000f22000c1e9b00 */
[----:B-----5:R-:W-:-:S03]  /*1520*/  DMUL R16, R28, R16 ;  /* 0x000000101c107228 */ /* 0x020fc60000000000 */
[----:B------:R-:W5:Y:S01]  /*1530*/  LDG.E.64.CONSTANT R28, desc[UR8][R6.64+-0x8] ;  /* 0xfffff808061c7981 */ /* 0x000f62000c1e9b00 */
[----:B---3--:R-:W-:-:S03]  /*1540*/  DMUL R14, R22, R14 ;  /* 0x0000000e160e7228 */ /* 0x008fc60000000000 */
[----:B------:R-:W3:Y:S01]  /*1550*/  LDG.E.64.CONSTANT R22, desc[UR8][R6.64+-0x20] ;  /* 0xffffe00806167981 */ /* 0x000ee2000c1e9b00 */
[----:B------:R-:W-:Y:S01]  /*1560*/  ISETP.GT.U32.AND P2, PT, R0, 0x35, PT ;  /* 0x000000350000780c */ /* 0x000fe20003f44070 */
[----:B------:R-:W-:Y:S01]  /*1570*/  BSSY.RECONVERGENT B0, `(.L_x_1673) ;  /* 0x0000077000007945 */ /* 0x000fe20003800200 */
[----:B---3--:R-:W-:Y:S02]  /*1580*/  DMUL R20, R22, R20 ;  /* 0x0000001416147228 */ /* 0x008fe40000000000 */
[CCC-:B----4-:R-:W-:Y:S02]  /*1590*/  DFMA R22, R32.reuse, R18.reuse, R8.reuse ;  /* 0x000000122016722b */ /* 0x1d0fe40000000008 */
[----:B------:R-:W-:Y:S02]  /*15a0*/  DFMA R32, R32, -R18, R8 ;  /* 0x800000122020722b */ /* 0x000fe40000000008 */
[CCC-:B-----5:R-:W-:Y:S02]  /*15b0*/  DFMA R18, R28.reuse, R24.reuse, R12.reuse ;  /* 0x000000181c12722b */ /* 0x1e0fe4000000000c */
[----:B------:R-:W-:-:S02]  /*15c0*/  DFMA R28, R28, -R24, R12 ;  /* 0x800000181c1c722b */ /* 0x000fc4000000000c */
[CCC-:B--2---:R-:W-:Y:S02]  /*15d0*/  DFMA R24, R34.reuse, R26.reuse, R14.reuse ;  /* 0x0000001a2218722b */ /* 0x1c4fe4000000000e */
[----:B------:R-:W-:Y:S02]  /*15e0*/  DFMA R26, R34, -R26, R14 ;  /* 0x8000001a221a722b */ /* 0x000fe4000000000e */
[C---:B------:R-:W-:Y:S02]  /*15f0*/  DFMA R36, R22.reuse, UR6, RZ ;  /* 0x0000000616247c2b */ /* 0x040fe400080000ff */
[C---:B------:R-:W-:Y:S02]  /*1600*/  DFMA R34, R22.reuse, UR38, RZ ;  /* 0x0000002616227c2b */ /* 0x040fe400080000ff */
[----:B------:R-:W-:Y:S02]  /*1610*/  DFMA R22, R22, UR14, RZ ;  /* 0x0000000e16167c2b */ /* 0x000fe400080000ff */
[----:B------:R-:W-:-:S02]  /*1620*/  DFMA R6, R32, UR12, RZ ;  /* 0x0000000c20067c2b */ /* 0x000fc400080000ff */
[C---:B------:R-:W-:Y:S02]  /*1630*/  DFMA R36, R18.reuse, UR42, R36 ;  /* 0x0000002a12247c2b */ /* 0x040fe40008000024 */
[C---:B------:R-:W-:Y:S02]  /*1640*/  DFMA R34, R18.reuse, UR18, R34 ;  /* 0x0000001212227c2b */ /* 0x040fe40008000022 */
[----:B------:R-:W-:Y:S02]  /*1650*/  DFMA R22, R18, UR46, R22 ;  /* 0x0000002e12167c2b */ /* 0x000fe40008000016 */
[C---:B------:R-:W-:Y:S02]  /*1660*/  DFMA R18, R32.reuse, UR10, RZ ;  /* 0x0000000a20127c2b */ /* 0x040fe400080000ff */
[----:B------:R-:W-:Y:S02]  /*1670*/  DFMA R32, R32, UR40, RZ ;  /* 0x0000002820207c2b */ /* 0x000fe400080000ff */
[----:B------:R-:W-:-:S02]  /*1680*/  DFMA R36, R24, UR22, R36 ;  /* 0x0000001618247c2b */ /* 0x000fc40008000024 */
[C---:B------:R-:W-:Y:S02]  /*1690*/  DFMA R34, R24.reuse, UR50, R34 ;  /* 0x0000003218227c2b */ /* 0x040fe40008000022 */
[----:B------:R-:W-:Y:S02]  /*16a0*/  DFMA R22, R24, UR26, R22 ;  /* 0x0000001a18167c2b */ /* 0x000fe40008000016 */
[C---:B------:R-:W-:Y:S02]  /*16b0*/  DFMA R18, R28.reuse, UR16, R18 ;  /* 0x000000101c127c2b */ /* 0x040fe40008000012 */
[C---:B------:R-:W-:Y:S02]  /*16c0*/  DFMA R6, R28.reuse, UR44, R6 ;  /* 0x0000002c1c067c2b */ /* 0x040fe40008000006 */
        /* <DEDUP_REMOVED lines=8> */
[----:B------:R-:W-:Y:S02]  /*1750*/  DADD R26, -R4, R16 ;  /* 0x00000000041a7229 */ /* 0x000fe40000000110 */
[----:B------:R-:W-:-:S06]  /*1760*/  DADD R24, R20, R20 ;  /* 0x0000000014187229 */ /* 0x000fcc0000000014 */
[C---:B------:R-:W-:Y:S02]  /*1770*/  DFMA R18, R26.reuse, UR28, R18 ;  /* 0x0000001c1a127c2b */ /* 0x040fe40008000012 */
[C---:B------:R-:W-:Y:S02]  /*1780*/  DFMA R6, R26.reuse, UR56, R6 ;  /* 0x000000381a067c2b */ /* 0x040fe40008000006 */
[----:B------:R-:W-:Y:S02]  /*1790*/  DFMA R32, R26, UR32, R32 ;  /* 0x000000201a207c2b */ /* 0x000fe40008000020 */
[----:B------:R-:W-:Y:S02]  /*17a0*/  DMUL R24, R24, 0.5 ;  /* 0x3fe0000018187828 */ /* 0x000fe40000000000 */
[----:B------:R-:W-:-:S06]  /*17b0*/  DADD R26, R20, -R20 ;  /* 0x00000000141a7229 */ /* 0x000fcc0000000814 */
[----:B------:R-:W-:Y:S02]  /*17c0*/  DFMA R36, R24, UR34, R36 ;  /* 0x0000002218247c2b */ /* 0x000fe40008000024 */
[C---:B------:R-:W-:Y:S02]  /*17d0*/  DFMA R18, R26.reuse, UR60, R18 ;  /* 0x0000003c1a127c2b */ /* 0x040fe40008000012 */
[----:B------:R-:W-:Y:S02]  /*17e0*/  DFMA R6, R26, UR36, R6 ;  /* 0x000000241a067c2b */ /* 0x000fe40008000006 */
[----:B------:R-:W-:Y:S02]  /*17f0*/  DFMA R34, R24, UR62, R34 ;  /* 0x0000003e18227c2b */ /* 0x000fe40008000022 */
[----:B------:R-:W-:Y:S02]  /*1800*/  DFMA R32, R26, R30, R32 ;  /* 0x0000001e1a20722b */ /* 0x000fe40000000020 */
[----:B------:R-:W-:-:S02]  /*1810*/  DFMA R24, R24, UR64, R22 ;  /* 0x0000004018187c2b */ /* 0x000fc40008000016 */
        /* <DEDUP_REMOVED lines=27> */
[----:B------:R-:W-:-:S04]  /*19d0*/  DFMA R18, R18, UR14, RZ ;  /* 0x0000000e12127c2b */ /* 0x000fc800080000ff */
[C---:B------:R-:W-:Y:S02]  /*19e0*/  DFMA R24, R6.reuse, UR42, R24 ;  /* 0x0000002a06187c2b */ /* 0x040fe40008000018 */
[C---:B------:R-:W-:Y:S02]  /*19f0*/  DFMA R28, R6.reuse, UR18, R28 ;  /* 0x00000012061c7c2b */ /* 0x040fe4000800001c */
[----:B------:R-:W-:Y:S02]  /*1a00*/  DFMA R6, R6, UR46, R18 ;  /* 0x0000002e06067c2b */ /* 0x000fe40008000012 */
[C-C-:B--2---:R-:W-:Y:S02]  /*1a10*/  DADD R18, R22.reuse, R26.reuse ;  /* 0x0000000016127229 */ /* 0x144fe4000000001a */
[----:B------:R-:W-:Y:S02]  /*1a20*/  DADD R26, R22, -R26 ;  /* 0x00000000161a7229 */ /* 0x000fe4000000081a */
        /* <DEDUP_REMOVED lines=9> */
[----:B------:R-:W-:-:S04]  /*1ac0*/  DFMA R22, R26, UR48, R22 ;  /* 0x000000301a167c2b */ /* 0x000fc80008000016 */
[C---:B------:R-:W-:Y:S02]  /*1ad0*/  DFMA R18, R26.reuse, UR24, R18 ;  /* 0x000000181a127c2b */ /* 0x040fe40008000012 */
[----:B------:R-:W-:Y:S02]  /*1ae0*/  DFMA R26, R26, UR52, R32 ;  /* 0x000000341a1a7c2b */ /* 0x000fe40008000020 */
[----:B------:R-:W0:Y:S02]  /*1af0*/  LDS.64 R32, [R10+0x168] ;  /* 0x000168000a207984 */ /* 0x000e240000000a00 */
[C-C-:B0-----:R-:W-:Y:S02]  /*1b00*/  DADD R34, R36.reuse, R32.reuse ;  /* 0x0000000024227229 */ /* 0x141fe40000000020 */
[----:B------:R-:W-:-:S06]  /*1b10*/  DADD R32, R36, -R32 ;  /* 0x0000000024207229 */ /* 0x000fcc0000000820 */
[C---:B------:R-:W-:Y:S02]  /*1b20*/  DFMA R24, R34.reuse, UR54, R24 ;  /* 0x0000003622187c2b */ /* 0x040fe40008000018 */
[C---:B------:R-:W-:Y:S02]  /*1b30*/  DFMA R28, R34.reuse, UR30, R28 ;  /* 0x0000001e221c7c2b */ /* 0x040fe4000800001c */
[----:B------:R-:W-:Y:S01]  /*1b40*/  DFMA R34, R34, UR58, R6 ;  /* 0x0000003a22227c2b */ /* 0x000fe20008000006 */
[----:B------:R-:W0:Y:S01]  /*1b50*/  LDS.64 R6, [R10+0x120] ;  /* 0x000120000a067984 */ /* 0x000e220000000a00 */
[C---:B------:R-:W-:Y:S02]  /*1b60*/  DFMA R22, R32.reuse, UR28, R22 ;  /* 0x0000001c20167c2b */ /* 0x040fe40008000016 */
[C---:B------:R-:W-:Y:S02]  /*1b70*/  DFMA R18, R32.reuse, UR56, R18 ;  /* 0x0000003820127c2b */ /* 0x040fe40008000012 */
[----:B------:R-:W-:-:S02]  /*1b80*/  DFMA R26, R32, UR32, R26 ;  /* 0x00000020201a7c2b */ /* 0x000fc4000800001a */
[C-C-:B0-----:R-:W-:Y:S02]  /*1b90*/  DADD R32, R6.reuse, R6.reuse ;  /* 0x0000000006207229 */ /* 0x141fe40000000006 */
[----:B------:R-:W-:-:S06]  /*1ba0*/  DADD R6, R6, -R6 ;  /* 0x0000000006067229 */ /* 0x000fcc0000000806 */
[----:B------:R-:W-:Y:S02]  /*1bb0*/  DMUL R32, R32, 0.5 ;  /* 0x3fe0000020207828 */ /* 0x000fe40000000000 */
[C---:B------:R-:W-:Y:S02]  /*1bc0*/  DFMA R22, R6.reuse, UR60, R22 ;  /* 0x0000003c06167c2b */ /* 0x040fe40008000016 */
[C---:B------:R-:W-:Y:S02]  /*1bd0*/  DFMA R18, R6.reuse, UR36, R18 ;  /* 0x0000002406127c2b */ /* 0x040fe40008000012 */
[----:B------:R-:W-:Y:S02]  /*1be0*/  DFMA R26, R6, R30, R26 ;  /* 0x0000001e061a722b */ /* 0x000fe4000000001a */
[C---:B------:R-:W-:Y:S02]  /*1bf0*/  DFMA R24, R32.reuse, UR34, R24 ;  /* 0x0000002220187c2b */ /* 0x040fe40008000018 */
[----:B------:R-:W-:-:S02]  /*1c00*/  DFMA R28, R32, UR62, R28 ;  /* 0x0000003e201c7c2b */ /* 0x000fc4000800001c */
[----:B------:R-:W-:-:S04]  /*1c10*/  DFMA R34, R32, UR64, R34 ;  /* 0x0000004020227c2b */ /* 0x000fc80008000022 */
[C-C-:B------:R-:W-:Y:S02]  /*1c20*/  DADD R6, R24.reuse, -R22.reuse ;  /* 0x0000000018067229 */ /* 0x140fe40000000816 */
[----:B------:R-:W-:Y:S02]  /*1c30*/  DADD R24, R24, R22 ;  /* 0x0000000018187229 */ /* 0x000fe40000000016 */
[C-C-:B------:R-:W-:Y:S02]  /*1c40*/  DADD R22, R28.reuse, -R18.reuse ;  /* 0x000000001c167229 */ /* 0x140fe40000000812 */
[----:B------:R-:W-:Y:S01]  /*1c50*/  DADD R18, R28, R18 ;  /* 0x000000001c127229 */ /* 0x000fe20000000012 */
[----:B------:R1:W-:Y:S01]  /*1c60*/  STS.64 [R10+0x168], R6 ;  /* 0x000168060a007388 */ /* 0x0003e20000000a00 */
[C-C-:B------:R-:W-:Y:S02]  /*1c70*/  DADD R28, R34.reuse, -R26.reuse ;  /* 0x00000000221c7229 */ /* 0x140fe4000000081a */
[----:B------:R-:W-:Y:S01]  /*1c80*/  DADD R26, R34, R26 ;  /* 0x00000000221a7229 */ /* 0x000fe2000000001a */
[----:B------:R1:W-:Y:S04]  /*1c90*/  STS.64 [R10], R24 ;  /* 0x000000180a007388 */ /* 0x0003e80000000a00 */
[----:B------:R1:W-:Y:S04]  /*1ca0*/  STS.64 [R10+0xd8], R28 ;  /* 0x0000d81c0a007388 */ /* 0x0003e80000000a00 */
[----:B------:R1:W-:Y:S04]  /*1cb0*/  STS.64 [R10+0x120], R22 ;  /* 0x000120160a007388 */ /* 0x0003e80000000a00 */
[----:B------:R1:W-:Y:S04]  /*1cc0*/  STS.64 [R10+0x48], R18 ;  /* 0x000048120a007388 */ /* 0x0003e80000000a00 */
[----:B------:R1:W-:Y:S02]  /*1cd0*/  STS.64 [R10+0x90], R26 ;  /* 0x0000901a0a007388 */ /* 0x0003e40000000a00 */
.L_x_1674:
[----:B------:R-:W-:Y:S05]  /*1ce0*/  BSYNC.RECONVERGENT B0 ;  /* 0x0000000000007941 */ /* 0x000fea0003800200 */
.L_x_1673:
[----:B------:R-:W-:Y:S06]  /*1cf0*/  BAR.SYNC.DEFER_BLOCKING 0x0 ;  /* 0x0000000000007b1d */ /* 0x000fec0000010000 */
[----:B------:R-:W-:Y:S04]  /*1d00*/  BSSY.RECONVERGENT B0, `(.L_x_1675) ;  /* 0x000003a000007945 */ /* 0x000fe80003800200 */
[----:B------:R-:W-:Y:S05]  /*1d10*/  @P1 BRA `(.L_x_1676) ;  /* 0x0000000000e01947 */ /* 0x000fea0003800000 */
[----:B-1----:R-:W-:Y:S04]  /*1d20*/  LDS.64 R26, [R2] ;  /* 0x00000000021a7984 */ /* 0x002fe80000000a00 */
[----:B0-----:R-:W0:Y:S04]  /*1d30*/  LDS.64 R10, [R2+0x1440] ;  /* 0x00144000020a7984 */ /* 0x001e280000000a00 */
[----:B------:R-:W-:Y:S04]  /*1d40*/  LDS.64 R16, [R2+0x288] ;  /* 0x0002880002107984 */ /* 0x000fe80000000a00 */
[----:B------:R-:W1:Y:S04]  /*1d50*/  LDS.64 R12, [R2+0x11b8] ;  /* 0x0011b800020c7984 */ /* 0x000e680000000a00 */
[----:B------:R-:W-:Y:S04]  /*1d60*/  LDS.64 R20, [R2+0x510] ;  /* 0x0005100002147984 */ /* 0x000fe80000000a00 */
[----:B------:R-:W2:Y:S04]  /*1d70*/  LDS.64 R18, [R2+0xf30] ;  /* 0x000f300002127984 */ /* 0x000ea80000000a00 */
[----:B------:R-:W-:Y:S04]  /*1d80*/  LDS.64 R4, [R2+0x798] ;  /* 0x0007980002047984 */ /* 0x000fe80000000a00 */
[----:B------:R-:W3:Y:S04]  /*1d90*/  LDS.64 R6, [R2+0xca8] ;  /* 0x000ca80002067984 */ /* 0x000ee80000000a00 */
        /* <DEDUP_REMOVED lines=8> */
[C---:B------:R-:W-:Y:S02]  /*1e20*/  DFMA R28, R26.reuse, UR6, RZ ;  /* 0x000000061a1c7c2b */ /* 0x040fe400080000ff */
[C---:B------:R-:W-:Y:S02]  /*1e30*/  DFMA R22, R26.reuse, UR38, RZ ;  /* 0x000000261a167c2b */ /* 0x040fe400080000ff */
[----:B------:R-:W-:Y:S02]  /*1e40*/  DFMA R26, R26, UR14, RZ ;  /* 0x0000000e1a1a7c2b */ /* 0x000fe400080000ff */
[----:B--2---:R-:W-:Y:S02]  /*1e50*/  DADD R10, R20, -R18 ;  /* 0x00000000140a7229 */ /* 0x004fe40000000812 */
[C---:B------:R-:W-:Y:S02]  /*1e60*/  DFMA R12, R16.reuse, UR16, R12 ;  /* 0x00000010100c7c2b */ /* 0x040fe4000800000c */
[----:B------:R-:W-:-:S02]  /*1e70*/  DFMA R14, R16, UR44, R14 ;  /* 0x0000002c100e7c2b */ /* 0x000fc4000800000e */
[----:B------:R-:W-:Y:S02]  /*1e80*/  DFMA R16, R16, UR20, R32 ;  /* 0x0000001410107c2b */ /* 0x000fe40008000020 */
[----:B------:R-:W-:Y:S02]  /*1e90*/  DADD R18, R20, R18 ;  /* 0x0000000014127229 */ /* 0x000fe40000000012 */
[C---:B------:R-:W-:Y:S02]  /*1ea0*/  DFMA R20, R24.reuse, UR42, R28 ;  /* 0x0000002a18147c2b */ /* 0x040fe4000800001c */
[C---:B------:R-:W-:Y:S02]  /*1eb0*/  DFMA R22, R24.reuse, UR18, R22 ;  /* 0x0000001218167c2b */ /* 0x040fe40008000016 */
[----:B------:R-:W-:Y:S02]  /*1ec0*/  DFMA R26, R24, UR46, R26 ;  /* 0x0000002e181a7c2b */ /* 0x000fe4000800001a */
[----:B------:R-:W-:-:S02]  /*1ed0*/  DFMA R12, R10, UR48, R12 ;  /* 0x000000300a0c7c2b */ /* 0x000fc4000800000c */
[C---:B------:R-:W-:Y:S02]  /*1ee0*/  DFMA R14, R10.reuse, UR24, R14 ;  /* 0x000000180a0e7c2b */ /* 0x040fe4000800000e */
[----:B------:R-:W-:Y:S02]  /*1ef0*/  DFMA R16, R10, UR52, R16 ;  /* 0x000000340a107c2b */ /* 0x000fe40008000010 */
[----:B---3--:R-:W-:Y:S02]  /*1f00*/  DADD R10, R4, -R6 ;  /* 0x00000000040a7229 */ /* 0x008fe40000000806 */
[C---:B------:R-:W-:Y:S02]  /*1f10*/  DFMA R20, R18.reuse, UR22, R20 ;  /* 0x0000001612147c2b */ /* 0x040fe40008000014 */
[C---:B------:R-:W-:Y:S02]  /*1f20*/  DFMA R22, R18.reuse, UR50, R22 ;  /* 0x0000003212167c2b */ /* 0x040fe40008000016 */
[----:B------:R-:W-:-:S02]  /*1f30*/  DFMA R26, R18, UR26, R26 ;  /* 0x0000001a121a7c2b */ /* 0x000fc4000800001a */
[----:B----4-:R-:W-:Y:S02]  /*1f40*/  DADD R18, R8, R8 ;  /* 0x0000000008127229 */ /* 0x010fe40000000008 */
[----:B------:R-:W-:Y:S02]  /*1f50*/  DADD R4, R4, R6 ;  /* 0x0000000004047229 */ /* 0x000fe40000000006 */
        /* <DEDUP_REMOVED lines=14> */
[C-C-:B------:R-:W-:Y:S02]  /*2040*/  DADD R4, R20.reuse, -R12.reuse ;  /* 0x0000000014047229 */ /* 0x140fe4000000080c */
[----:B------:R-:W-:-:S02]  /*2050*/  DADD R8, R20, R12 ;  /* 0x0000000014087229 */ /* 0x000fc4000000000c */
[C-C-:B------:R-:W-:Y:S02]  /*2060*/  DADD R20, R22.reuse, -R14.reuse ;  /* 0x0000000016147229 */ /* 0x140fe4000000080e */
[----:B------:R-:W-:Y:S02]  /*2070*/  DADD R12, R22, R14 ;  /* 0x00000000160c7229 */ /* 0x000fe4000000000e */
[C-C-:B------:R-:W-:Y:S02]  /*2080*/  DADD R16, R26.reuse, -R30.reuse ;  /* 0x000000001a107229 */ /* 0x140fe4000000081e */
[----:B------:R-:W-:-:S11]  /*2090*/  DADD R14, R26, R30 ;  /* 0x000000001a0e7229 */ /* 0x000fd6000000001e */
.L_x_1676:
[----:B------:R-:W-:Y:S05]  /*20a0*/  BSYNC.RECONVERGENT B0 ;  /* 0x0000000000007941 */ /* 0x000fea0003800200 */
.L_x_1675:
        /* <DEDUP_REMOVED lines=13> */
.L_x_1677:
        /* <DEDUP_REMOVED lines=16> */
.L_x_3097:


//--------------------- .text._Z32massMatrixMultiplyConstantKernelILi6ELi9ELi2EEviPKdS1_S1_S1_Pd --------------------------
	.section	.text._Z32massMatrixMultiplyConstantKernelILi6ELi9ELi2EEviPKdS1_S1_S1_Pd,"ax",@progbits
	.align	128
        .global         _Z32massMatrixMultiplyConstantKernelILi6ELi9ELi2EEviPKdS1_S1_S1_Pd
        .type           _Z32massMatrixMultiplyConstantKernelILi6ELi9ELi2EEviPKdS1_S1_S1_Pd,@function
        .size           _Z32massMatrixMultiplyConstantKernelILi6ELi9ELi2EEviPKdS1_S1_S1_Pd,(.L_x_3098 - _Z32massMatrixMultiplyConstantKernelILi6ELi9ELi2EEviPKdS1_S1_S1_Pd)
        .other          _Z32massMatrixMultiplyConstantKernelILi6ELi9ELi2EEviPKdS1_S1_S1_Pd,@"STO_CUDA_ENTRY STV_DEFAULT"
_Z32massMatrixMultiplyConstantKernelILi6ELi9ELi2EEviPKdS1_S1_S1_Pd:
.text._Z32massMatrixMultiplyConstantKernelILi6ELi9ELi2EEviPKdS1_S1_S1_Pd:
[----:B------:R-:W-:Y:S01]  /*0000*/  LDC R1, c[0x0][0x37c] ;  /* 0x0000df00ff017b82 */ /* 0x000fe20000000800 */
[----:B------:R-:W0:Y:S01]  /*0010*/  S2R R14, SR_TID.Y ;  /* 0x00000000000e7919 */ /* 0x000e220000002200 */
[----:B------:R-:W1:Y:S01]  /*0020*/  LDCU UR4, c[0x0][0x380] ;  /* 0x00007000ff0477ac */ /* 0x000e620008000800 */
[----:B------:R-:W-:Y:S01]  /*0030*/  MOV R9, 0x400 ;  /* 0x0000040000097802 */ /* 0x000fe20000000f00 */
[----:B------:R-:W0:Y:S01]  /*0040*/  S2R R3, SR_CTAID.X ;  /* 0x0000000000037919 */ /* 0x000e220000002500 */
[----:B------:R-:W2:Y:S01]  /*0050*/  S2R R33, SR_TID.X ;  /* 0x0000000000217919 */ /* 0x000ea20000002100 */
[----:B------:R-:W3:Y:S01]  /*0060*/  S2R R12, SR_CgaCtaId ;  /* 0x00000000000c7919 */ /* 0x000ee20000008800 */
[----:B0-----:R-:W-:Y:S01]  /*0070*/  IMAD R0, R3, 0x2, R14 ;  /* 0x0000000203007824 */ /* 0x001fe200078e020e */
[----:B------:R-:W-:Y:S01]  /*0080*/  BAR.SYNC.DEFER_BLOCKING 0x0 ;  /* 0x0000000000007b1d */ /* 0x000fe20000010000 */
[C---:B--2---:R-:W-:Y:S02]  /*0090*/  ISETP.GE.U32.AND P0, PT, R33.reuse, 0x24, PT ;  /* 0x000000242100780c */ /* 0x044fe40003f06070 */
[----:B------:R-:W-:-:S02]  /*00a0*/  LOP3.LUT R30, R33, 0xffff, RZ, 0xc0, !PT ;  /* 0x0000ffff211e7812 */ /* 0x000fc400078ec0ff */
        /* <DEDUP_REMOVED lines=57> */
[----:B------:R-:W-:Y:S02]  /*0440*/  DFMA R12, R6, UR34, R12 ;  /* 0x00000022060c7c2b */ /* 0x000fe4000800000c */
[----:B0-----:R-:W-:Y:S01]  /*0450*/  DFMA R26, R24, UR12, RZ ;  /* 0x0000000c181a7c2b */ /* 0x001fe200080000ff */
        /* <DEDUP_REMOVED lines=8> */
[----:B---3--:R-:W-:Y:S01]  /*04e0*/  DFMA R14, R24, UR22, RZ ;  /* 0x00000016180e7c2b */ /* 0x008fe200080000ff */
[----:B------:R-:W3:Y:S01]  /*04f0*/  LDCU.128 UR8, c[0x3][0xa50] ;  /* 0x00c14a00ff0877ac */ /* 0x000ee20008000c00 */
[----:B------:R-:W-:Y:S02]  /*0500*/  DFMA R26, R20, UR14, R26 ;  /* 0x0000000e141a7c2b */ /* 0x000fe4000800001a */
[----:B----4-:R-:W-:Y:S01]  /*0510*/  DFMA R28, R24, UR36, RZ ;  /* 0x00000024181c7c2b */ /* 0x010fe200080000ff */
[----:B------:R-:W4:Y:S01]  /*0520*/  LDCU.64 UR6, c[0x3][0x870] ;  /* 0x00c10e00ff0677ac */ /* 0x000f220008000a00 */
[----:B------:R-:W-:-:S02]  /*0530*/  DFMA R4, R18, UR26, R4 ;  /* 0x0000001a12047c2b */ /* 0x000fc40008000004 */
[----:B0-----:R-:W-:Y:S01]  /*0540*/  DFMA R22, R24, UR56, RZ ;  /* 0x0000003818167c2b */ /* 0x001fe200080000ff */
[----:B------:R-:W0:Y:S01]  /*0550*/  LDCU.64 UR12, c[0x3][0xa70] ;  /* 0x00c14e00ff0c77ac */ /* 0x000e220008000a00 */
[----:B------:R-:W-:Y:S02]  /*0560*/  DFMA R26, R16, UR20, R26 ;  /* 0x00000014101a7c2b */ /* 0x000fe4000800001a */
[----:B-1----:R-:W-:Y:S02]  /*0570*/  DFMA R24, R24, UR46, RZ ;  /* 0x0000002e18187c2b */ /* 0x002fe400080000ff */
[C---:B------:R-:W-:Y:S02]  /*0580*/  DFMA R28, R20.reuse, UR38, R28 ;  /* 0x00000026141c7c2b */ /* 0x040fe4000800001c */
[C---:B--2---:R-:W-:Y:S02]  /*0590*/  DFMA R14, R20.reuse, UR28, R14 ;  /* 0x0000001c140e7c2b */ /* 0x044fe4000800000e */
[----:B------:R-:W-:-:S02]  /*05a0*/  DFMA R22, R20, UR58, R22 ;  /* 0x0000003a14167c2b */ /* 0x000fc40008000016 */
[----:B---3--:R-:W-:Y:S02]  /*05b0*/  DFMA R24, R20, UR8, R24 ;  /* 0x0000000814187c2b */ /* 0x008fe40008000018 */
[----:B------:R-:W-:Y:S02]  /*05c0*/  DFMA R10, R18, UR50, R10 ;  /* 0x00000032120a7c2b */ /* 0x000fe4000800000a */
[C---:B------:R-:W-:Y:S02]  /*05d0*/  DFMA R14, R16.reuse, UR30, R14 ;  /* 0x0000001e100e7c2b */ /* 0x040fe4000800000e */
[C---:B------:R-:W-:Y:S02]  /*05e0*/  DFMA R28, R16.reuse, UR44, R28 ;  /* 0x0000002c101c7c2b */ /* 0x040fe4000800001c */
[----:B------:R-:W-:Y:S02]  /*05f0*/  DFMA R24, R16, UR10, R24 ;  /* 0x0000000a10187c2b */ /* 0x000fe40008000018 */
[----:B----4-:R-:W-:-:S02]  /*0600*/  DFMA R6, R18, UR6, R6 ;  /* 0x0000000612067c2b */ /* 0x010fc40008000006 */
[----:B0-----:R-:W-:Y:S02]  /*0610*/  DFMA R22, R16, UR12, R22 ;  /* 0x0000000c10167c2b */ /* 0x001fe40008000016 */
        /* <DEDUP_REMOVED lines=18> */
.L_x_1679:
[----:B------:R-:W-:Y:S05]  /*0740*/  BSYNC.RECONVERGENT B0 ;  /* 0x0000000000007941 */ /* 0x000fea0003800200 */
.L_x_1678:
[----:B------:R-:W-:Y:S01]  /*0750*/  BAR.SYNC.DEFER_BLOCKING 0x0 ;  /* 0x0000000000007b1d */ /* 0x000fe20000010000 */
[----:B-1---5:R-:W-:-:S05]  /*0760*/  SHF.R.U32.HI R4, RZ, 0x13, R30 ;  /* 0x00000013ff047819 */ /* 0x022fca000001161e */
[----:B------:R-:W-:Y:S04]  /*0770*/  BSSY.RECONVERGENT B0, `(.L_x_1680) ;  /* 0x000004e000007945 */ /* 0x000fe80003800200 */
        /* <DEDUP_REMOVED lines=18> */
[C-C-:B0-----:R-:W-:Y:S01]  /*08a0*/  DADD R6, R26.reuse, R8.reuse ;  /* 0x000000001a067229 */ /* 0x141fe20000000008 */
[----:B------:R-:W0:Y:S01]  /*08b0*/  LDCU.128 UR40, c[0x3][0xa40] ;  /* 0x00c14800ff2877ac */ /* 0x000e220008000c00 */
[----:B------:R-:W-:Y:S01]  /*08c0*/  DADD R26, R26, -R8 ;  /* 0x000000001a1a7229 */ /* 0x000fe20000000808 */
[----:B------:R-:W0:Y:S01]  /*08d0*/  LDCU.64 UR6, c[0x3][0x870] ;  /* 0x00c10e00ff0677ac */ /* 0x000e220008000a00 */
[----:B----4-:R-:W-:-:S02]  /*08e0*/  DADD R8, R22, R10 ;  /* 0x0000000016087229 */ /* 0x010fc4000000000a */
[----:B------:R-:W-:Y:S02]  /*08f0*/  DADD R22, R22, -R10 ;  /* 0x0000000016167229 */ /* 0x000fe4000000080a */
[C---:B-1----:R-:W-:Y:S02]  /*0900*/  DFMA R10, R6.reuse, UR8, RZ ;  /* 0x00000008060a7c2b */ /* 0x042fe400080000ff */
[C---:B--2---:R-:W-:Y:S02]  /*0910*/  DFMA R14, R6.reuse, UR28, RZ ;  /* 0x0000001c060e7c2b */ /* 0x044fe400080000ff */
[C---:B---3--:R-:W-:Y:S02]  /*0920*/  DFMA R24, R6.reuse, UR18, RZ ;  /* 0x0000001206187c2b */ /* 0x048fe400080000ff */
[C---:B-----5:R-:W-:Y:S02]  /*0930*/  DFMA R12, R6.reuse, UR38, RZ ;  /* 0x00000026060c7c2b */ /* 0x060fe400080000ff */
[----:B------:R-:W-:-:S02]  /*0940*/  DFMA R20, R6, UR48, RZ ;  /* 0x0000003006147c2b */ /* 0x000fc400080000ff */
[C---:B------:R-:W-:Y:S01]  /*0950*/  DFMA R10, R8.reuse, UR10, R10 ;  /* 0x0000000a080a7c2b */ /* 0x040fe2000800000a */
[----:B------:R-:W1:Y:S01]  /*0960*/  LDCU.128 UR8, c[0x3][0xa20] ;  /* 0x00c14400ff0877ac */ /* 0x000e620008000c00 */
[C---:B------:R-:W-:Y:S02]  /*0970*/  DFMA R14, R8.reuse, UR30, R14 ;  /* 0x0000001e080e7c2b */ /* 0x040fe4000800000e */
[C---:B------:R-:W-:Y:S01]  /*0980*/  DFMA R6, R8.reuse, UR24, R24 ;  /* 0x0000001808067c2b */ /* 0x040fe20008000018 */
[----:B------:R-:W2:Y:S01]  /*0990*/  LDCU.128 UR28, c[0x3][0xa50] ;  /* 0x00c14a00ff1c77ac */ /* 0x000ea20008000c00 */
[C---:B------:R-:W-:Y:S02]  /*09a0*/  DFMA R12, R8.reuse, UR44, R12 ;  /* 0x0000002c080c7c2b */ /* 0x040fe4000800000c */
[----:B------:R-:W-:Y:S02]  /*09b0*/  DFMA R8, R8, UR50, R20 ;  /* 0x0000003208087c2b */ /* 0x000fe40008000014 */
[----:B------:R-:W-:-:S02]  /*09c0*/  DADD R20, R18, R16 ;  /* 0x0000000012147229 */ /* 0x000fc40000000010 */
[----:B------:R-:W-:Y:S01]  /*09d0*/  DFMA R28, R26, UR12, RZ ;  /* 0x0000000c1a1c7c2b */ /* 0x000fe200080000ff */
[----:B------:R-:W3:Y:S01]  /*09e0*/  LDCU.64 UR12, c[0x3][0xa70] ;  /* 0x00c14e00ff0c77ac */ /* 0x000ee20008000a00 */
[----:B------:R-:W-:Y:S02]  /*09f0*/  DADD R18, R18, -R16 ;  /* 0x0000000012127229 */ /* 0x000fe40000000810 */
[C---:B------:R-:W-:Y:S02]  /*0a00*/  DFMA R16, R26.reuse, UR22, RZ ;  /* 0x000000161a107c2b */ /* 0x040fe400080000ff */
[C---:B------:R-:W-:Y:S02]  /*0a10*/  DFMA R30, R26.reuse, UR32, RZ ;  /* 0x000000201a1e7c2b */ /* 0x040fe400080000ff */
[C---:B------:R-:W-:Y:S02]  /*0a20*/  DFMA R24, R26.reuse, UR52, RZ ;  /* 0x000000341a187c2b */ /* 0x040fe400080000ff */
[----:B0-----:R-:W-:-:S02]  /*0a30*/  DFMA R26, R26, UR42, RZ ;  /* 0x0000002a1a1a7c2b */ /* 0x001fc400080000ff */
[C---:B------:R-:W-:Y:S02]  /*0a40*/  DFMA R28, R22.reuse, UR14, R28 ;  /* 0x0000000e161c7c2b */ /* 0x040fe4000800001c */
[C---:B-1----:R-:W-:Y:S02]  /*0a50*/  DFMA R16, R22.reuse, UR8, R16 ;  /* 0x0000000816107c2b */ /* 0x042fe40008000010 */
[C---:B------:R-:W-:Y:S02]  /*0a60*/  DFMA R30, R22.reuse, UR34, R30 ;  /* 0x00000022161e7c2b */ /* 0x040fe4000800001e */
[C---:B--2---:R-:W-:Y:S02]  /*0a70*/  DFMA R26, R22.reuse, UR28, R26 ;  /* 0x0000001c161a7c2b */ /* 0x044fe4000800001a */
        /* <DEDUP_REMOVED lines=9> */
[----:B------:R-:W-:Y:S02]  /*0b10*/  DFMA R8, R20, UR6, R8 ;  /* 0x0000000614087c2b */ /* 0x000fe40008000008 */
[----:B---3--:R-:W-:Y:S02]  /*0b20*/  DFMA R24, R18, UR12, R24 ;  /* 0x0000000c12187c2b */ /* 0x008fe40008000018 */
[C-C-:B------:R-:W-:Y:S02]  /*0b30*/  DADD R18, R10.reuse, -R28.reuse ;  /* 0x000000000a127229 */ /* 0x140fe4000000081c */
[----:B------:R-:W-:Y:S02]  /*0b40*/  DADD R28, R10, R28 ;  /* 0x000000000a1c7229 */ /* 0x000fe4000000001c */
[----:B------:R-:W-:-:S02]  /*0b50*/  DADD R10, R6, -R16 ;  /* 0x00000000060a7229 */ /* 0x000fc40000000810 */
[----:B------:R-:W-:Y:S01]  /*0b60*/  DADD R16, R6, R16 ;  /* 0x0000000006107229 */ /* 0x000fe20000000010 */
        /* <DEDUP_REMOVED lines=14> */
.L_x_1681:
[----:B------:R-:W-:Y:S05]  /*0c50*/  BSYNC.RECONVERGENT B0 ;  /* 0x0000000000007941 */ /* 0x000fea0003800200 */
.L_x_1680:
[C---:B------:R-:W-:Y:S01]  /*0c60*/  PRMT R5, R4.reuse, 0x9910, RZ ;  /* 0x0000991004057816 */ /* 0x040fe200000000ff */
[----:B------:R-:W-:Y:S01]  /*0c70*/  BAR.SYNC.DEFER_BLOCKING 0x0 ;  /* 0x0000000000007b1d */ /* 0x000fe20000010000 */
[----:B------:R-:W-:-:S03]  /*0c80*/  IMAD R32, R4, 0x288, R35 ;  /* 0x0000028804207824 */ /* 0x000fc600078e0223 */
[----:B------:R-:W-:Y:S02]  /*0c90*/  IMAD R5, R5, 0x9, RZ ;  /* 0x0000000905057824 */ /* 0x000fe400078e02ff */
[----:B------:R-:W2:Y:S03]  /*0ca0*/  LDCU.128 UR8, c[0x3][0x800] ;  /* 0x00c10000ff0877ac */ /* 0x000ea60008000c00 */
[----:B------:R-:W-:Y:S01]  /*0cb0*/  IADD3 R5, PT, PT, RZ, -R5, RZ ;  /* 0x80000005ff057210 */ /* 0x000fe20007ffe0ff */
[----:B------:R-:W3:Y:S03]  /*0cc0*/  LDCU.128 UR16, c[0x3][0x830] ;  /* 0x00c10600ff1077ac */ /* 0x000ee60008000c00 */
[----:B-1----:R-:W-:Y:S01]  /*0cd0*/  PRMT R6, R5, 0x7710, RZ ;  /* 0x0000771005067816 */ /* 0x002fe200000000ff */
[----:B------:R-:W1:Y:S04]  /*0ce0*/  LDCU.128 UR24, c[0x3][0x810] ;  /* 0x00c10200ff1877ac */ /* 0x000e680008000c00 */
[----:B------:R-:W-:Y:S01]  /*0cf0*/  IMAD.IADD R5, R6, 0x1, R33 ;  /* 0x0000000106057824 */ /* 0x000fe200078e0221 */
[----:B------:R-:W4:Y:S04]  /*0d00*/  LDCU.128 UR48, c[0x3][0x840] ;  /* 0x00c10800ff3077ac */ /* 0x000f280008000c00 */
[C---:B------:R-:W-:Y:S01]  /*0d10*/  LOP3.LUT R7, R5.reuse, 0xffff, RZ, 0xc0, !PT ;  /* 0x0000ffff05077812 */ /* 0x040fe200078ec0ff */
[----:B------:R-:W5:Y:S01]  /*0d20*/  LDCU.128 UR20, c[0x3][0x860] ;  /* 0x00c10c00ff1477ac */ /* 0x000f620008000c00 */
[----:B------:R-:W-:-:S03]  /*0d30*/  PRMT R4, R5, 0x5410, R4 ;  /* 0x0000541005047816 */ /* 0x000fc60000000004 */
[----:B------:R-:W-:Y:S01]  /*0d40*/  IMAD R32, R7, 0x48, R32 ;  /* 0x0000004807207824 */ /* 0x000fe200078e0220 */
[----:B------:R-:W5:Y:S04]  /*0d50*/  LDCU.128 UR52, c[0x3][0x820] ;  /* 0x00c10400ff3477ac */ /* 0x000f680008000c00 */
[----:B------:R-:W-:Y:S01]  /*0d60*/  LDS.64 R22, [R32] ;  /* 0x0000000020167984 */ /* 0x000fe20000000a00 */
[----:B------:R-:W5:Y:S03]  /*0d70*/  LDCU.128 UR56, c[0x3][0x850] ;  /* 0x00c10a00ff3877ac */ /* 0x000f660008000c00 */
[----:B------:R-:W0:Y:S01]  /*0d80*/  LDS.64 R6, [R32+0x28] ;  /* 0x0000280020067984 */ /* 0x000e220000000a00 */
[----:B------:R-:W5:Y:S03]  /*0d90*/  LDCU.128 UR12, c[0x3][0xa00] ;  /* 0x00c14000ff0c77ac */ /* 0x000f660008000c00 */
[----:B------:R-:W-:Y:S01]  /*0da0*/  LDS.64 R26, [R32+0x8] ;  /* 0x00000800201a7984 */ /* 0x000fe20000000a00 */
[----:B------:R-:W5:Y:S03]  /*0db0*/  LDCU.128 UR44, c[0x3][0xa10] ;  /* 0x00c14200ff2c77ac */ /* 0x000f660008000c00 */
[----:B------:R-:W2:Y:S01]  /*0dc0*/  LDS.64 R16, [R32+0x20] ;  /* 0x0000200020107984 */ /* 0x000ea20000000a00 */
[----:B------:R-:W5:Y:S03]  /*0dd0*/  LDCU.128 UR36, c[0x3][0xa30] ;  /* 0x00c14600ff2477ac */ /* 0x000f660008000c00 */
[----:B------:R-:W-:Y:S01]  /*0de0*/  LDS.64 R12, [R32+0x10] ;  /* 0x00001000200c7984 */ /* 0x000fe20000000a00 */
[----:B------:R-:W5:Y:S03]  /*0df0*/  LDCU.128 UR32, c[0x3][0xa40] ;  /* 0x00c14800ff2077ac */ /* 0x000f660008000c00 */
[----:B------:R-:W5:Y:S01]  /*0e00*/  LDS.64 R14, [R32+0x18] ;  /* 0x00001800200e7984 */ /* 0x000f620000000a00 */
[----:B------:R-:W5:Y:S01]  /*0e10*/  LDCU.128 UR28, c[0x3][0xa60] ;  /* 0x00c14c00ff1c77ac */ /* 0x000f620008000c00 */
[----:B------:R-:W5:Y:S01]  /*0e20*/  LDCU.128 UR40, c[0x3][0xa20] ;  /* 0x00c14400ff2877ac */ /* 0x000f620008000c00 */
[----:B------:R-:W5:Y:S01]  /*0e30*/  LDCU.128 UR60, c[0x3][0xa50] ;  /* 0x00c14a00ff3c77ac */ /* 0x000f620008000c00 */
[----:B------:R-:W5:Y:S01]  /*0e40*/  LDCU.64 UR64, c[0x3][0x870] ;  /* 0x00c10e00ff4077ac */ /* 0x000f620008000a00 */
[----:B------:R-:W5:Y:S01]  /*0e50*/  LDCU.64 UR66, c[0x3][0xa70] ;  /* 0x00c14e00ff4277ac */ /* 0x000f620008000a00 */
[----:B------:R-:W-:Y:S01]  /*0e60*/  UMOV UR6, 0x5109 ;  /* 0x0000510900067882 */ /* 0x000fe20000000000 */
[----:B0-----:R-:W-:-:S02]  /*0e70*/  DADD R10, R22, R6 ;  /* 0x00000000160a7229 */ /* 0x001fc40000000006 */
[----:B------:R-:W-:Y:S02]  /*0e80*/  DADD R22, R22, -R6 ;  /* 0x0000000016167229 */ /* 0x000fe40000000806 */
[----:B--2---:R-:W-:-:S04]  /*0e90*/  DADD R8, R26, R16 ;  /* 0x000000001a087229 */ /* 0x004fc80000000010 */
[C---:B------:R-:W-:Y:S02]  /*0ea0*/  DFMA R24, R10.reuse, UR8, RZ ;  /* 0x000000080a187c2b */ /* 0x040fe400080000ff */
[C---:B-1----:R-:W-:Y:S02]  /*0eb0*/  DFMA R28, R10.reuse, UR26, RZ ;  /* 0x0000001a0a1c7c2b */ /* 0x042fe400080000ff */
[C---:B---3--:R-:W-:Y:S02]  /*0ec0*/  DFMA R30, R10.reuse, UR16, RZ ;  /* 0x000000100a1e7c2b */ /* 0x048fe400080000ff */
[C---:B----4-:R-:W-:Y:S02]  /*0ed0*/  DFMA R6, R10.reuse, UR50, RZ ;  /* 0x000000320a067c2b */ /* 0x050fe400080000ff */
[----:B-----5:R-:W-:Y:S02]  /*0ee0*/  DFMA R10, R10, UR20, RZ ;  /* 0x000000140a0a7c2b */ /* 0x020fe400080000ff */
        /* <DEDUP_REMOVED lines=18> */
[----:B------:R-:W0:Y:S01]  /*1010*/  LDC.64 R26, c[0x0][0x388] ;  /* 0x0000e200ff1a7b82 */ /* 0x000e220000000a00 */
[----:B------:R-:W-:-:S02]  /*1020*/  DFMA R24, R10, UR24, R24 ;  /* 0x000000180a187c2b */ /* 0x000fc40008000018 */
[C---:B------:R-:W-:Y:S02]  /*1030*/  DFMA R28, R10.reuse, UR54, R28 ;  /* 0x000000360a1c7c2b */ /* 0x040fe4000800001c */
[C---:B------:R-:W-:Y:S02]  /*1040*/  DFMA R30, R10.reuse, UR48, R30 ;  /* 0x000000300a1e7c2b */ /* 0x040fe4000800001e */
[C---:B------:R-:W-:Y:S02]  /*1050*/  DFMA R6, R10.reuse, UR58, R6 ;  /* 0x0000003a0a067c2b */ /* 0x040fe40008000006 */
[----:B------:R-:W-:Y:S01]  /*1060*/  DFMA R8, R10, UR64, R8 ;  /* 0x000000400a087c2b */ /* 0x000fe20008000008 */
[----:B------:R-:W-:Y:S01]  /*1070*/  MOV R11, 0x8 ;  /* 0x00000008000b7802 */ /* 0x000fe20000000f00 */
[C---:B------:R-:W-:Y:S02]  /*1080*/  DFMA R22, R12.reuse, UR66, R22 ;  /* 0x000000420c167c2b */ /* 0x040fe40008000016 */
[----:B------:R-:W-:-:S02]  /*1090*/  DFMA R20, R12, UR62, R20 ;  /* 0x0000003e0c147c2b */ /* 0x000fc40008000014 */
[----:B------:R-:W-:Y:S01]  /*10a0*/  IDP.2A.LO.U16.U8 R11, R4, UR6, R11 ;  /* 0x00000006040b7c26 */ /* 0x000fe2000800100b */
[C---:B------:R-:W-:Y:S02]  /*10b0*/  DFMA R14, R12.reuse, UR44, R14 ;  /* 0x0000002c0c0e7c2b */ /* 0x040fe4000800000e */
[C---:B------:R-:W-:Y:S02]  /*10c0*/  DFMA R16, R12.reuse, UR42, R16 ;  /* 0x0000002a0c107c2b */ /* 0x040fe40008000010 */
[----:B------:R-:W-:Y:S01]  /*10d0*/  DFMA R18, R12, UR32, R18 ;  /* 0x000000200c127c2b */ /* 0x000fe20008000012 */
[----:B------:R-:W-:Y:S01]  /*10e0*/  IMAD R13, R0, 0x2d9, R11 ;  /* 0x000002d9000d7824 */ /* 0x000fe200078e020b */
[----:B------:R-:W-:Y:S02]  /*10f0*/  DADD R4, R6, -R20 ;  /* 0x0000000006047229 */ /* 0x000fe40000000814 */
[C-C-:B------:R-:W-:Y:S01]  /*1100*/  DADD R10, R24.reuse, -R14.reuse ;  /* 0x00000000180a7229 */ /* 0x140fe2000000080e */
[----:B0-----:R-:W-:Y:S01]  /*1110*/  IMAD.WIDE R26, R13, 0x8, R26 ;  /* 0x000000080d1a7825 */ /* 0x001fe200078e021a */
[----:B------:R-:W-:-:S02]  /*1120*/  DADD R14, R24, R14 ;  /* 0x00000000180e7229 */ /* 0x000fc4000000000e */
[C-C-:B------:R-:W-:Y:S02]  /*1130*/  DADD R12, R28.reuse, -R16.reuse ;  /* 0x000000001c0c7229 */ /* 0x140fe40000000810 */
[----:B------:R-:W-:Y:S01]  /*1140*/  DADD R16, R28, R16 ;  /* 0x000000001c107229 */ /* 0x000fe20000000010 */
[----:B------:R-:W2:Y:S01]  /*1150*/  LDG.E.64.CONSTANT R24, desc[UR4][R26.64+-0x38] ;  /* 0xffffc8041a187981 */ /* 0x000ea2000c1e9b00 */
[----:B------:R-:W-:Y:S02]  /*1160*/  DADD R6, R6, R20 ;  /* 0x0000000006067229 */ /* 0x000fe40000000014 */
[C-C-:B------:R-:W-:Y:S01]  /*1170*/  DADD R20, R30.reuse, -R18.reuse ;  /* 0x000000001e147229 */ /* 0x140fe20000000812 */
[----:B------:R-:W3:Y:S01]  /*1180*/  LDG.E.64.CONSTANT R28, desc[UR4][R26.64+-0x40] ;  /* 0xffffc0041a1c7981 */ /* 0x000ee2000c1e9b00 */
[----:B------:R-:W-:Y:S02]  /*1190*/  DADD R18, R30, R18 ;  /* 0x000000001e127229 */ /* 0x000fe40000000012 */
[----:B------:R-:W-:Y:S01]  /*11a0*/  DADD R8, R8, R22 ;  /* 0x0000000008087229 */ /* 0x000fe20000000016 */
[----:B------:R-:W4:Y:S04]  /*11b0*/  LDG.E.64.CONSTANT R30, desc[UR4][R26.64+-0x18] ;  /* 0xffffe8041a1e7981 */ /* 0x000f28000c1e9b00 */
[----:B------:R-:W5:Y:S04]  /*11c0*/  LDG.E.64.CONSTANT R22, desc[UR4][R26.64+-0x30] ;  /* 0xffffd0041a167981 */ /* 0x000f68000c1e9b00 */
[----:B------:R-:W5:Y:S01]  /*11d0*/  LDG.E.64.CONSTANT R34, desc[UR4][R26.64+-0x20] ;  /* 0xffffe0041a227981 */ /* 0x000f62000c1e9b00 */
[----:B------:R-:W-:Y:S06]  /*11e0*/  BAR.SYNC.DEFER_BLOCKING 0x0 ;  /* 0x0000000000007b1d */ /* 0x000fec0000010000 */
[----:B--2---:R-:W-:Y:S01]  /*11f0*/  DMUL R16, R24, R16 ;  /* 0x0000001018107228 */ /* 0x004fe20000000000 */
[----:B------:R-:W2:Y:S01]  /*1200*/  LDG.E.64.CONSTANT R24, desc[UR4][R26.64+-0x28] ;  /* 0xffffd8041a187981 */ /* 0x000ea2000c1e9b00 */
[----:B---3--:R-:W-:-:S03]  /*1210*/  DMUL R14, R28, R14 ;  /* 0x0000000e1c0e7228 */ /* 0x008fc60000000000 */
[----:B------:R-:W3:Y:S01]  /*1220*/  LDG.E.64.CONSTANT R28, desc[UR4][R26.64] ;  /* 0x000000041a1c7981 */ /* 0x000ee2000c1e9b00 */
[----:B----4-:R-:W-:-:S03]  /*1230*/  DMUL R4, R30, R4 ;  /* 0x000000041e047228 */ /* 0x010fc60000000000 */
[----:B------:R-:W4:Y:S01]  /*1240*/  LDG.E.64.CONSTANT R30, desc[UR4][R26.64+-0x8] ;  /* 0xfffff8041a1e7981 */ /* 0x000f22000c1e9b00 */
[----:B-----5:R-:W-:-:S03]  /*1250*/  DMUL R18, R22, R18 ;  /* 0x0000001216127228 */ /* 0x020fc60000000000 */
[----:B------:R-:W5:Y:S01]  /*1260*/  LDG.E.64.CONSTANT R22, desc[UR4][R26.64+-0x10] ;  /* 0xfffff0041a167981 */ /* 0x000f62000c1e9b00 */
[----:B------:R-:W-:Y:S01]  /*1270*/  DMUL R34, R34, R8 ;  /* 0x0000000822227228 */ /* 0x000fe20000000000 */
[----:B------:R-:W-:Y:S01]  /*1280*/  ISETP.GT.U32.AND P2, PT, R33, 0x35, PT ;  /* 0x000000352100780c */ /* 0x000fe20003f44070 */
[----:B------:R-:W-:Y:S01]  /*1290*/  BSSY.RECONVERGENT B0, `(.L_x_1682) ;  /* 0x0000084000007945 */ /* 0x000fe20003800200 */
[----:B--2---:R-:W-:Y:S02]  /*12a0*/  DMUL R24, R24, R6 ;  /* 0x0000000618187228 */ /* 0x004fe40000000000 */
[CCC-:B---3--:R-:W-:Y:S02]  /*12b0*/  DFMA R6, R28.reuse, R10.reuse, R14.reuse ;  /* 0x0000000a1c06722b */ /* 0x1c8fe4000000000e */
[----:B------:R-:W-:Y:S02]  /*12c0*/  DFMA R28, R28, -R10, R14 ;  /* 0x8000000a1c1c722b */ /* 0x000fe4000000000e */
[----:B----4-:R-:W-:-:S02]  /*12d0*/  DFMA R10, R30, R12, R16 ;  /* 0x0000000c1e0a722b */ /* 0x010fc40000000010 */
[----:B------:R-:W-:Y:S02]  /*12e0*/  DFMA R30, R30, -R12, R16 ;  /* 0x8000000c1e1e722b */ /* 0x000fe40000000010 */
[CCC-:B-----5:R-:W-:Y:S02]  /*12f0*/  DFMA R12, R22.reuse, R20.reuse, R18.reuse ;  /* 0x00000014160c722b */ /* 0x1e0fe40000000012 */
[----:B------:R-:W-:Y:S02]  /*1300*/  DFMA R20, R22, -R20, R18 ;  /* 0x800000141614722b */ /* 0x000fe40000000012 */
[C---:B------:R-:W-:Y:S02]  /*1310*/  DFMA R8, R6.reuse, UR8, RZ ;  /* 0x0000000806087c2b */ /* 0x040fe400080000ff */
[C---:B------:R-:W-:Y:S02]  /*1320*/  DFMA R22, R6.reuse, UR10, RZ ;  /* 0x0000000a06167c2b */ /* 0x040fe400080000ff */
[----:B------:R-:W-:-:S04]  /*1330*/  DFMA R6, R6, UR24, RZ ;  /* 0x0000001806067c2b */ /* 0x000fc800080000ff */
[C---:B------:R-:W-:Y:S02]  /*1340*/  DFMA R8, R10.reuse, UR26, R8 ;  /* 0x0000001a0a087c2b */ /* 0x040fe40008000008 */
[C---:B------:R-:W-:Y:S02]  /*1350*/  DFMA R22, R10.reuse, UR52, R22 ;  /* 0x000000340a167c2b */ /* 0x040fe40008000016 */
[----:B------:R-:W-:Y:S02]  /*1360*/  DFMA R6, R10, UR54, R6 ;  /* 0x000000360a067c2b */ /* 0x000fe40008000006 */
[----:B------:R-:W-:Y:S02]  /*1370*/  DFMA R10, R28, UR14, RZ ;  /* 0x0000000e1c0a7c2b */ /* 0x000fe400080000ff */
[C---:B------:R-:W-:Y:S02]  /*1380*/  DFMA R8, R12.reuse, UR16, R8 ;  /* 0x000000100c087c2b */ /* 0x040fe40008000008 */
[----:B------:R-:W-:-:S02]  /*1390*/  DFMA R22, R12, UR18, R22 ;  /* 0x000000120c167c2b */ /* 0x000fc40008000016 */
        /* <DEDUP_REMOVED lines=9> */
[C-C-:B------:R-:W-:Y:S02]  /*1430*/  DADD R20, -R4.reuse, R24.reuse ;  /* 0x0000000004147229 */ /* 0x140fe40000000118 */
[----:B------:R-:W-:-:S06]  /*1440*/  DADD R26, R4, R24 ;  /* 0x00000000041a7229 */ /* 0x000fcc0000000018 */
[C---:B------:R-:W-:Y:S02]  /*1450*/  DFMA R12, R20.reuse, UR34, R12 ;  /* 0x00000022140c7c2b */ /* 0x040fe4000800000c */
[C---:B------:R-:W-:Y:S02]  /*1460*/  DFMA R10, R20.reuse, UR60, R10 ;  /* 0x0000003c140a7c2b */ /* 0x040fe4000800000a */
[----:B------:R-:W-:Y:S02]  /*1470*/  DFMA R28, R20, UR62, R28 ;  /* 0x0000003e141c7c2b */ /* 0x000fe4000800001c */
[----:B------:R-:W-:Y:S02]  /*1480*/  DADD R20, R34, R34 ;  /* 0x0000000022147229 */ /* 0x000fe40000000022 */
[C---:B------:R-:W-:Y:S02]  /*1490*/  DFMA R8, R26.reuse, UR50, R8 ;  /* 0x000000321a087c2b */ /* 0x040fe40008000008 */
[----:B------:R-:W-:-:S02]  /*14a0*/  DFMA R22, R26, UR56, R22 ;  /* 0x000000381a167c2b */ /* 0x000fc40008000016 */
        /* <DEDUP_REMOVED lines=23> */
[----:B------:R-:W-:Y:S01]  /*1620*/  LDS.64 R26, [R3] ;  /* 0x00000000031a7984 */ /* 0x000fe20000000a00 */
[----:B------:R-:W1:Y:S03]  /*1630*/  LDCU.64 UR6, c[0x3][0x810] ;  /* 0x00c10200ff0677ac */ /* 0x000e660008000a00 */
[----:B0-----:R-:W0:Y:S01]  /*1640*/  LDS.64 R6, [R3+0x240] ;  /* 0x0002400003067984 */ /* 0x001e220000000a00 */
[----:B------:R-:W2:Y:S03]  /*1650*/  LDCU.64 UR24, c[0x3][0x828] ;  /* 0x00c10500ff1877ac */ /* 0x000ea60008000a00 */
[----:B------:R-:W-:Y:S01]  /*1660*/  LDS.64 R30, [R3+0x48] ;  /* 0x00004800031e7984 */ /* 0x000fe20000000a00 */
[----:B------:R-:W3:Y:S03]  /*1670*/  LDCU.64 UR22, c[0x3][0xa10] ;  /* 0x00c14200ff1677ac */ /* 0x000ee60008000a00 */
[----:B------:R-:W4:Y:S01]  /*1680*/  LDS.64 R12, [R3+0x1f8] ;  /* 0x0001f800030c7984 */ /* 0x000f220000000a00 */
[----:B------:R-:W5:Y:S03]  /*1690*/  LDCU.64 UR30, c[0x3][0x840] ;  /* 0x00c10800ff1e77ac */ /* 0x000f660008000a00 */
[----:B------:R-:W-:Y:S01]  /*16a0*/  LDS.64 R28, [R3+0x90] ;  /* 0x00009000031c7984 */ /* 0x000fe20000000a00 */
[----:B------:R-:W5:Y:S03]  /*16b0*/  LDCU.128 UR60, c[0x3][0xa50] ;  /* 0x00c14a00ff3c77ac */ /* 0x000f660008000c00 */
[----:B------:R-:W2:Y:S01]  /*16c0*/  LDS.64 R8, [R3+0x1b0] ;  /* 0x0001b00003087984 */ /* 0x000ea20000000a00 */
[----:B------:R-:W5:Y:S01]  /*16d0*/  LDCU.128 UR56, c[0x3][0x850] ;  /* 0x00c10a00ff3877ac */ /* 0x000f620008000c00 */
[----:B0-----:R-:W-:-:S02]  /*16e0*/  DADD R10, R26, R6 ;  /* 0x000000001a0a7229 */ /* 0x001fc40000000006 */
[----:B------:R-:W-:Y:S02]  /*16f0*/  DADD R26, R26, -R6 ;  /* 0x000000001a1a7229 */ /* 0x000fe40000000806 */
[----:B----4-:R-:W-:-:S04]  /*1700*/  DADD R6, R30, R12 ;  /* 0x000000001e067229 */ /* 0x010fc8000000000c */
[----:B------:R-:W-:Y:S02]  /*1710*/  DFMA R22, R10, UR8, RZ ;  /* 0x000000080a167c2b */ /* 0x000fe400080000ff */
[----:B------:R-:W-:Y:S02]  /*1720*/  DADD R30, R30, -R12 ;  /* 0x000000001e1e7229 */ /* 0x000fe4000000080c */
[C---:B------:R-:W-:Y:S02]  /*1730*/  DFMA R20, R10.reuse, UR10, RZ ;  /* 0x0000000a0a147c2b */ /* 0x040fe400080000ff */
[----:B-1----:R-:W-:Y:S01]  /*1740*/  DFMA R12, R10, UR6, RZ ;  /* 0x000000060a0c7c2b */ /* 0x002fe200080000ff */
[----:B------:R-:W0:Y:S01]  /*1750*/  LDCU.64 UR6, c[0x3][0xa28] ;  /* 0x00c14500ff0677ac */ /* 0x000e220008000a00 */
[----:B------:R-:W-:Y:S02]  /*1760*/  DFMA R10, R6, UR26, R22 ;  /* 0x0000001a060a7c2b */ /* 0x000fe40008000016 */
[----:B--2---:R-:W-:-:S02]  /*1770*/  DADD R22, R28, R8 ;  /* 0x000000001c167229 */ /* 0x004fc40000000008 */
[C---:B------:R-:W-:Y:S02]  /*1780*/  DFMA R20, R6.reuse, UR52, R20 ;  /* 0x0000003406147c2b */ /* 0x040fe40008000014 */
[----:B------:R-:W-:Y:S01]  /*1790*/  DFMA R6, R6, UR24, R12 ;  /* 0x0000001806067c2b */ /* 0x000fe2000800000c */
[----:B------:R-:W1:Y:S01]  /*17a0*/  LDCU.64 UR24, c[0x3][0x870] ;  /* 0x00c10e00ff1877ac */ /* 0x000e620008000a00 */
[----:B------:R-:W-:Y:S02]  /*17b0*/  DADD R28, R28, -R8 ;  /* 0x000000001c1c7229 */ /* 0x000fe40000000808 */
[C---:B------:R-:W-:Y:S02]  /*17c0*/  DFMA R12, R26.reuse, UR12, RZ ;  /* 0x0000000c1a0c7c2b */ /* 0x040fe400080000ff */
[C---:B------:R-:W-:Y:S02]  /*17d0*/  DFMA R8, R26.reuse, UR14, RZ ;  /* 0x0000000e1a087c2b */ /* 0x040fe400080000ff */
[----:B---3--:R-:W-:Y:S01]  /*17e0*/  DFMA R26, R26, UR22, RZ ;  /* 0x000000161a1a7c2b */ /* 0x008fe200080000ff */
[----:B------:R-:W2:Y:S01]  /*17f0*/  LDCU.64 UR22, c[0x3][0xa40] ;  /* 0x00c14800ff1677ac */ /* 0x000ea20008000a00 */
[----:B------:R-:W-:-:S02]  /*1800*/  DFMA R10, R22, UR16, R10 ;  /* 0x00000010160a7c2b */ /* 0x000fc4000800000a */
        /* <DEDUP_REMOVED lines=10> */
[C---:B--2---:R-:W-:Y:S01]  /*18b0*/  DFMA R30, R28.reuse, UR22, R30 ;  /* 0x000000161c1e7c2b */ /* 0x044fe2000800001e */
[----:B------:R-:W2:Y:S01]  /*18c0*/  LDCU.64 UR22, c[0x3][0xa68] ;  /* 0x00c14d00ff1677ac */ /* 0x000ea20008000a00 */
[----:B0-----:R-:W-:Y:S01]  /*18d0*/  DFMA R8, R28, UR6, R8 ;  /* 0x000000061c087c2b */ /* 0x001fe20008000008 */
[----:B------:R-:W0:Y:S01]  /*18e0*/  LDCU.64 UR6, c[0x3][0x868] ;  /* 0x00c10d00ff0677ac */ /* 0x000e220008000a00 */
[----:B----4-:R-:W-:-:S02]  /*18f0*/  DADD R28, R26, R22 ;  /* 0x000000001a1c7229 */ /* 0x010fc40000000016 */
[----:B------:R-:W-:Y:S01]  /*1900*/  DADD R26, R26, -R22 ;  /* 0x000000001a1a7229 */ /* 0x000fe20000000816 */
[----:B------:R-:W4:Y:S05]  /*1910*/  LDS.64 R22, [R3+0x120] ;  /* 0x0001200003167984 */ /* 0x000f2a0000000a00 */
[----:B------:R-:W-:Y:S02]  /*1920*/  DFMA R10, R28, UR50, R10 ;  /* 0x000000321c0a7c2b */ /* 0x000fe4000800000a */
[C---:B------:R-:W-:Y:S02]  /*1930*/  DFMA R12, R26.reuse, UR34, R12 ;  /* 0x000000221a0c7c2b */ /* 0x040fe4000800000c */
[----:B------:R-:W-:-:S02]  /*1940*/  DFMA R8, R26, UR60, R8 ;  /* 0x0000003c1a087c2b */ /* 0x000fc40008000008 */
[----:B------:R-:W-:Y:S02]  /*1950*/  DFMA R30, R26, UR62, R30 ;  /* 0x0000003e1a1e7c2b */ /* 0x000fe4000800001e */
[C---:B------:R-:W-:Y:S02]  /*1960*/  DFMA R20, R28.reuse, UR56, R20 ;  /* 0x000000381c147c2b */ /* 0x040fe40008000014 */
[----:B------:R-:W-:Y:S02]  /*1970*/  DFMA R6, R28, UR58, R6 ;  /* 0x0000003a1c067c2b */ /* 0x000fe40008000006 */
[C-C-:B----4-:R-:W-:Y:S02]  /*1980*/  DADD R26, R22.reuse, R22.reuse ;  /* 0x00000000161a7229 */ /* 0x150fe40000000016 */
[----:B------:R-:W-:-:S06]  /*1990*/  DADD R22, R22, -R22 ;  /* 0x0000000016167229 */ /* 0x000fcc0000000816 */
[----:B------:R-:W-:Y:S02]  /*19a0*/  DMUL R26, R26, 0.5 ;  /* 0x3fe000001a1a7828 */ /* 0x000fe40000000000 */
[C---:B------:R-:W-:Y:S02]  /*19b0*/  DFMA R12, R22.reuse, UR28, R12 ;  /* 0x0000001c160c7c2b */ /* 0x040fe4000800000c */
[C---:B---3--:R-:W-:Y:S02]  /*19c0*/  DFMA R30, R22.reuse, UR30, R30 ;  /* 0x0000001e161e7c2b */ /* 0x048fe4000800001e */
[----:B--2---:R-:W-:Y:S02]  /*19d0*/  DFMA R22, R22, UR22, R8 ;  /* 0x0000001616167c2b */ /* 0x004fe40008000008 */
[C---:B------:R-:W-:Y:S02]  /*19e0*/  DFMA R10, R26.reuse, UR20, R10 ;  /* 0x000000141a0a7c2b */ /* 0x040fe4000800000a */
[----:B0-----:R-:W-:-:S02]  /*19f0*/  DFMA R20, R26, UR6, R20 ;  /* 0x000000061a147c2b */ /* 0x001fc40008000014 */
[----:B-1----:R-:W-:-:S04]  /*1a00*/  DFMA R6, R26, UR24, R6 ;  /* 0x000000181a067c2b */ /* 0x002fc80008000006 */
        /* <DEDUP_REMOVED lines=12> */
.L_x_1683:
[----:B------:R-:W-:Y:S05]  /*1ad0*/  BSYNC.RECONVERGENT B0 ;  /* 0x0000000000007941 */ /* 0x000fea0003800200 */
.L_x_1682:
        /* <DEDUP_REMOVED lines=14> */
[----:B------:R-:W5:Y:S03]  /*1bc0*/  LDCU.128 UR56, c[0x3][0x850] ;  /* 0x00c10a00ff3877ac */ /* 0x000f660008000c00 */
[----:B------:R-:W-:Y:S01]  /*1bd0*/  LDS.64 R6, [R2+0x798] ;  /* 0x0007980002067984 */ /* 0x000fe20000000a00 */
[----:B------:R-:W5:Y:S03]  /*1be0*/  LDCU.128 UR60, c[0x3][0xa50] ;  /* 0x00c14a00ff3c77ac */ /* 0x000f660008000c00 */
[----:B------:R-:W5:Y:S04]  /*1bf0*/  LDS.64 R4, [R2+0xca8] ;  /* 0x000ca80002047984 */ /* 0x000f680000000a00 */
[----:B------:R2:W5:Y:S01]  /*1c00*/  LDS.64 R8, [R2+0xa20] ;  /* 0x000a200002087984 */ /* 0x0005620000000a00 */
[----:B-1----:R-:W-:-:S02]  /*1c10*/  DADD R14, R10, R12 ;  /* 0x000000000a0e7229 */ /* 0x002fc4000000000c */
[----:B------:R-:W-:Y:S02]  /*1c20*/  DADD R12, R10, -R12 ;  /* 0x000000000a0c7229 */ /* 0x000fe4000000080c */
[----:B----4-:R-:W-:-:S04]  /*1c30*/  DADD R10, R18, R16 ;  /* 0x00000000120a7229 */ /* 0x010fc80000000010 */
[C---:B------:R-:W-:Y:S02]  /*1c40*/  DFMA R24, R14.reuse, UR8, RZ ;  /* 0x000000080e187c2b */ /* 0x040fe400080000ff */
[C---:B------:R-:W-:Y:S02]  /*1c50*/  DFMA R28, R14.reuse, UR10, RZ ;  /* 0x0000000a0e1c7c2b */ /* 0x040fe400080000ff */
[----:B0-----:R-:W-:Y:S01]  /*1c60*/  DFMA R30, R14, UR6, RZ ;  /* 0x000000060e1e7c2b */ /* 0x001fe200080000ff */
[----:B------:R-:W0:Y:S01]  /*1c70*/  LDCU.64 UR6, c[0x3][0xa38] ;  /* 0x00c14700ff0677ac */ /* 0x000e220008000a00 */
[----:B------:R-:W-:Y:S02]  /*1c80*/  DADD R18, R18, -R16 ;  /* 0x0000000012127229 */ /* 0x000fe40000000810 */
[C---:B------:R-:W-:Y:S02]  /*1c90*/  DFMA R24, R10.reuse, UR26, R24 ;  /* 0x0000001a0a187c2b */ /* 0x040fe40008000018 */
[----:B--2---:R-:W-:-:S02]  /*1ca0*/  DFMA R2, R10, UR52, R28 ;  /* 0x000000340a027c2b */ /* 0x004fc4000800001c */
[----:B------:R-:W-:Y:S01]  /*1cb0*/  DFMA R10, R10, UR24, R30 ;  /* 0x000000180a0a7c2b */ /* 0x000fe2000800001e */
[----:B------:R-:W1:Y:S01]  /*1cc0*/  LDCU.64 UR24, c[0x3][0xa40] ;  /* 0x00c14800ff1877ac */ /* 0x000e620008000a00 */
[C---:B------:R-:W-:Y:S02]  /*1cd0*/  DFMA R14, R12.reuse, UR12, RZ ;  /* 0x0000000c0c0e7c2b */ /* 0x040fe400080000ff */
[C---:B------:R-:W-:Y:S02]  /*1ce0*/  DFMA R16, R12.reuse, UR14, RZ ;  /* 0x0000000e0c107c2b */ /* 0x040fe400080000ff */
[----:B---3--:R-:W-:Y:S01]  /*1cf0*/  DFMA R26, R12, UR22, RZ ;  /* 0x000000160c1a7c2b */ /* 0x008fe200080000ff */
[----:B------:R-:W2:Y:S01]  /*1d00*/  LDCU.64 UR22, c[0x3][0x868] ;  /* 0x00c10d00ff1677ac */ /* 0x000ea20008000a00 */
[----:B-----5:R-:W-:Y:S02]  /*1d10*/  DADD R12, R22, R20 ;  /* 0x00000000160c7229 */ /* 0x020fe40000000014 */
[----:B------:R-:W-:-:S02]  /*1d20*/  DFMA R14, R18, UR46, R14 ;  /* 0x0000002e120e7c2b */ /* 0x000fc4000800000e */
[C---:B------:R-:W-:Y:S02]  /*1d30*/  DFMA R16, R18.reuse, UR40, R16 ;  /* 0x0000002812107c2b */ /* 0x040fe40008000010 */
[----:B------:R-:W-:Y:S01]  /*1d40*/  DFMA R18, R18, UR30, R26 ;  /* 0x0000001e12127c2b */ /* 0x000fe2000800001a */
[----:B------:R-:W3:Y:S01]  /*1d50*/  LDCU.64 UR30, c[0x3][0x870] ;  /* 0x00c10e00ff1e77ac */ /* 0x000ee20008000a00 */
[----:B------:R-:W-:Y:S02]  /*1d60*/  DADD R20, R22, -R20 ;  /* 0x0000000016147229 */ /* 0x000fe40000000814 */
[C---:B------:R-:W-:Y:S02]  /*1d70*/  DFMA R22, R12.reuse, UR16, R24 ;  /* 0x000000100c167c2b */ /* 0x040fe40008000018 */
[C---:B------:R-:W-:Y:S02]  /*1d80*/  DFMA R2, R12.reuse, UR18, R2 ;  /* 0x000000120c027c2b */ /* 0x040fe40008000002 */
[----:B------:R-:W-:-:S02]  /*1d90*/  DFMA R24, R12, UR32, R10 ;  /* 0x000000200c187c2b */ /* 0x000fc4000800000a */
[C---:B0-----:R-:W-:Y:S01]  /*1da0*/  DFMA R16, R20.reuse, UR6, R16 ;  /* 0x0000000614107c2b */ /* 0x041fe20008000010 */
[----:B------:R-:W0:Y:S01]  /*1db0*/  LDCU.64 UR6, c[0x3][0xa68] ;  /* 0x00c14d00ff0677ac */ /* 0x000e220008000a00 */
[----:B-1----:R-:W-:Y:S02]  /*1dc0*/  DFMA R18, R20, UR24, R18 ;  /* 0x0000001814127c2b */ /* 0x002fe40008000012 */
[----:B------:R-:W-:Y:S01]  /*1dd0*/  DADD R12, R6, R4 ;  /* 0x00000000060c7229 */ /* 0x000fe20000000004 */
[----:B------:R-:W1:Y:S01]  /*1de0*/  LDCU.64 UR24, c[0x3][0xa70] ;  /* 0x00c14e00ff1877ac */ /* 0x000e620008000a00 */
[----:B------:R-:W-:Y:S02]  /*1df0*/  DADD R10, R8, R8 ;  /* 0x00000000080a7229 */ /* 0x000fe40000000008 */
[----:B------:R-:W-:Y:S02]  /*1e00*/  DFMA R14, R20, UR36, R14 ;  /* 0x00000024140e7c2b */ /* 0x000fe4000800000e */
[----:B------:R-:W-:-:S02]  /*1e10*/  DADD R4, R6, -R4 ;  /* 0x0000000006047229 */ /* 0x000fc40000000804 */
        /* <DEDUP_REMOVED lines=9> */
[C---:B--2---:R-:W-:Y:S02]  /*1eb0*/  DFMA R2, R10.reuse, UR22, R2 ;  /* 0x000000160a027c2b */ /* 0x044fe40008000002 */
[----:B---3--:R-:W-:Y:S02]  /*1ec0*/  DFMA R10, R10, UR30, R24 ;  /* 0x0000001e0a0a7c2b */ /* 0x008fe40008000018 */
[----:B------:R-:W-:-:S02]  /*1ed0*/  DFMA R14, R8, UR28, R14 ;  /* 0x0000001c080e7c2b */ /* 0x000fc4000800000e */
[C---:B0-----:R-:W-:Y:S02]  /*1ee0*/  DFMA R16, R8.reuse, UR6, R16 ;  /* 0x0000000608107c2b */ /* 0x041fe40008000010 */
[----:B-1----:R-:W-:-:S04]  /*1ef0*/  DFMA R18, R8, UR24, R18 ;  /* 0x0000001808127c2b */ /* 0x002fc80008000012 */
[----:B------:R-:W-:Y:S02]  /*1f00*/  DADD R4, R22, -R14 ;  /* 0x0000000016047229 */ /* 0x000fe4000000080e */
[----:B------:R-:W-:Y:S02]  /*1f10*/  DADD R34, R2, -R16 ;  /* 0x0000000002227229 */ /* 0x000fe40000000810 */
[----:B------:R-:W-:Y:S02]  /*1f20*/  DADD R24, R10, -R18 ;  /* 0x000000000a187229 */ /* 0x000fe40000000812 */
[----:B------:R-:W-:Y:S02]  /*1f30*/  DADD R14, R22, R14 ;  /* 0x00000000160e7229 */ /* 0x000fe4000000000e */
[----:B------:R-:W-:Y:S02]  /*1f40*/  DADD R16, R2, R16 ;  /* 0x0000000002107229 */ /* 0x000fe40000000010 */
[----:B------:R-:W-:-:S11]  /*1f50*/  DADD R18, R10, R18 ;  /* 0x000000000a127229 */ /* 0x000fd60000000012 */
.L_x_1685:
[----:B------:R-:W-:Y:S05]  /*1f60*/  BSYNC.RECONVERGENT B0 ;  /* 0x0000000000007941 */ /* 0x000fea0003800200 */
.L_x_1684:
        /* <DEDUP_REMOVED lines=13> */
.L_x_1686:
        /* <DEDUP_REMOVED lines=12> */
.L_x_3098:


//--------------------- .text._Z32massMatrixMultiplyRegisterKernelILi6ELi9ELi2EEviPKdS1_S1_S1_Pd --------------------------
	.section	.text._Z32massMatrixMultiplyRegisterKernelILi6ELi9ELi2EEviPKdS1_S1_S1_Pd,"ax",@progbits
	.align	128
        .global         _Z32massMatrixMultiplyRegisterKernelILi6ELi9ELi2EEviPKdS1_S1_S1_Pd
        .type           _Z32massMatrixMultiplyRegisterKernelILi6ELi9ELi2EEviPKdS1_S1_S1_Pd,@function
        .size           _Z32massMatrixMultiplyRegisterKernelILi6ELi9ELi2EEviPKdS1_S1_S1_Pd,(.L_x_3099 - _Z32massMatrixMultiplyRegisterKernelILi6ELi9ELi2EEviPKdS1_S1_S1_Pd)
        .other          _Z32massMatrixMultiplyRegisterKernelILi6ELi9ELi2EEviPKdS1_S1_S1_Pd,@"STO_CUDA_ENTRY STV_DEFAULT"
_Z32massMatrixMultiplyRegisterKernelILi6ELi9ELi2EEviPKdS1_S1_S1_Pd:
.text._Z32massMatrixMultiplyRegisterKernelILi6ELi9ELi2EEviPKdS1_S1_S1_Pd:
        /* <DEDUP_REMOVED lines=16> */
[----:B------:R-:W-:Y:S01]  /*0100*/  ISETP.GT.U32.AND P1, PT, R0, 0x23, PT ;  /* 0x000000230000780c */ /* 0x000fe20003f24070 */
[----:B------:R-:W-:Y:S01]  /*0110*/  @!P0 VIADD R8, R2, 0x2e08 ;  /* 0x00002e0802088836 */ /* 0x000fe20000000000 */
[----:B------:R-:W-:-:S02]  /*0120*/  LEA R2, R11, R2, 0x18 ;  /* 0x000000020b027211 */ /* 0x000fc400078ec0ff */
[C---:B------:R-:W-:Y:S02]  /*0130*/  @!P0 LEA R7, R11.reuse, R6, 0x18 ;  /* 0x000000060b078211 */ /* 0x040fe400078ec0ff */
[----:B------:R-:W-:Y:S01]  /*0140*/  @!P0 LEA R9, R11, R8, 0x18 ;  /* 0x000000080b098211 */ /* 0x000fe200078ec0ff */
[----:B------:R-:W-:Y:S01]  /*0150*/  BSSY.RECONVERGENT B0, `(.L_x_1687) ;  /* 0x00000b4000007945 */ /* 0x000fe20003800200 */
[C---:B------:R-:W-:Y:S01]  /*0160*/  ISETP.GT.U32.AND P2, PT, R0.reuse, 0x35, PT ;  /* 0x000000350000780c */ /* 0x040fe20003f44070 */
[C---:B------:R-:W-:Y:S02]  /*0170*/  @!P0 IMAD R7, R0.reuse, 0x8, R7 ;  /* 0x0000000800078824 */ /* 0x040fe400078e0207 */
[----:B------:R-:W-:-:S03]  /*0180*/  @!P0 IMAD R9, R0, 0x8, R9 ;  /* 0x0000000800098824 */ /* 0x000fc600078e0209 */
[----:B--2---:R0:W-:Y:S04]  /*0190*/  @!P0 STS.64 [R7], R36 ;  /* 0x0000002407008388 */ /* 0x0041e80000000a00 */
[----:B---3--:R-:W-:Y:S01]  /*01a0*/  @!P0 STS.64 [R9], R4 ;  /* 0x0000000409008388 */ /* 0x008fe20000000a00 */
[----:B------:R-:W-:Y:S01]  /*01b0*/  BAR.SYNC.DEFER_BLOCKING 0x0 ;  /* 0x0000000000007b1d */ /* 0x000fe20000010000 */
[----:B------:R-:W-:-:S05]  /*01c0*/  ISETP.GE.U32.AND P0, PT, R0, 0x24, PT ;  /* 0x000000240000780c */ /* 0x000fca0003f06070 */
[----:B0-----:R-:W0:Y:S01]  /*01d0*/  S2R R36, SR_CTAID.X ;  /* 0x0000000000247919 */ /* 0x001e220000002500 */
        /* <DEDUP_REMOVED lines=14> */
[----:B------:R-:W2:Y:S01]  /*02c0*/  LDS.128 R16, [R2+0x2dc0] ;  /* 0x002dc00002107984 */ /* 0x000ea20000000c00 */
[----:B---3--:R-:W-:Y:S02]  /*02d0*/  R2UR UR38, R10 ;  /* 0x000000000a2672ca */ /* 0x008fe400000e0000 */
        /* <DEDUP_REMOVED lines=23> */
[----:B------:R-:W2:Y:S01]  /*0450*/  LDS.128 R16, [R2+0x2e60] ;  /* 0x002e600002107984 */ /* 0x000ea20000000c00 */
[----:B---3--:R-:W-:Y:S02]  /*0460*/  R2UR UR46, R10 ;  /* 0x000000000a2e72ca */ /* 0x008fe400000e0000 */
        /* <DEDUP_REMOVED lines=9> */
[----:B------:R-:W-:-:S02]  /*0500*/  R2UR UR55, R7 ;  /* 0x00000000073772ca */ /* 0x000fc400000e0000 */
[----:B0-----:R-:W-:Y:S02]  /*0510*/  R2UR UR20, R20 ;  /* 0x00000000141472ca */ /* 0x001fe400000e0000 */
[----:B------:R-:W-:Y:S02]  /*0520*/  SHF.R.U32.HI R4, RZ, 0x12, R4 ;  /* 0x00000012ff047819 */ /* 0x000fe40000011604 */
[----:B------:R-:W-:Y:S01]  /*0530*/  R2UR UR21, R21 ;  /* 0x00000000151572ca */ /* 0x000fe200000e0000 */
[----:B------:R-:W-:Y:S01]  /*0540*/  IMAD R21, R3, 0x16c8, R2 ;  /* 0x000016c803157824 */ /* 0x000fe200078e0202 */
[----:B------:R-:W-:Y:S02]  /*0550*/  R2UR UR53, R23 ;  /* 0x00000000173572ca */ /* 0x000fe400000e0000 */
[----:B------:R-:W-:Y:S02]  /*0560*/  R2UR UR52, R22 ;  /* 0x00000000163472ca */ /* 0x000fe400000e0000 */
[----:B-1----:R-:W-:Y:S01]  /*0570*/  R2UR UR24, R12 ;  /* 0x000000000c1872ca */ /* 0x002fe200000e0000 */
[----:B------:R-:W-:Y:S01]  /*0580*/  IMAD R12, R5, 0x1c72, RZ ;  /* 0x00001c72050c7824 */ /* 0x000fe200078e02ff */
[----:B------:R-:W-:Y:S01]  /*0590*/  R2UR UR25, R13 ;  /* 0x000000000d1972ca */ /* 0x000fe200000e0000 */
[----:B------:R-:W-:Y:S01]  /*05a0*/  IMAD R13, R36, 0x2, R3 ;  /* 0x00000002240d7824 */ /* 0x000fe200078e0203 */
[----:B------:R-:W-:-:S02]  /*05b0*/  R2UR UR56, R14 ;  /* 0x000000000e3872ca */ /* 0x000fc400000e0000 */
[----:B------:R-:W-:Y:S02]  /*05c0*/  R2UR UR57, R15 ;  /* 0x000000000f3972ca */ /* 0x000fe400000e0000 */
[----:B------:R-:W-:Y:S02]  /*05d0*/  PRMT R14, R0, 0x9910, RZ ;  /* 0x00009910000e7816 */ /* 0x000fe400000000ff */
[----:B------:R-:W-:Y:S02]  /*05e0*/  ISETP.LT.AND P0, PT, R13, UR28, !P0 ;  /* 0x0000001c0d007c0c */ /* 0x000fe4000c701270 */
[----:B------:R-:W-:Y:S01]  /*05f0*/  SHF.R.U32.HI R12, RZ, 0x10, R12 ;  /* 0x00000010ff0c7819 */ /* 0x000fe2000001160c */
[----:B------:R-:W-:Y:S01]  /*0600*/  IMAD R14, R14, 0xab, RZ ;  /* 0x000000ab0e0e7824 */ /* 0x000fe200078e02ff */
[----:B------:R-:W-:Y:S02]  /*0610*/  PRMT R15, R4, 0x9910, RZ ;  /* 0x00009910040f7816 */ /* 0x000fe400000000ff */
[----:B------:R-:W-:Y:S01]  /*0620*/  PRMT R20, R12, 0x9910, RZ ;  /* 0x000099100c147816 */ /* 0x000fe200000000ff */
[----:B------:R-:W0:Y:S01]  /*0630*/  LDS.128 R4, [R2+0x2df0] ;  /* 0x002df00002047984 */ /* 0x000e220000000c00 */
[----:B------:R-:W-:Y:S01]  /*0640*/  LOP3.LUT R14, R14, 0xffff, RZ, 0xc0, !PT ;  /* 0x0000ffff0e0e7812 */ /* 0x000fe200078ec0ff */
[----:B------:R-:W-:Y:S01]  /*0650*/  IMAD R3, R15, 0x6, RZ ;  /* 0x000000060f037824 */ /* 0x000fe200078e02ff */
[----:B--2---:R-:W-:Y:S01]  /*0660*/  R2UR UR60, R18 ;  /* 0x00000000123c72ca */ /* 0x004fe200000e0000 */
[----:B------:R-:W-:Y:S01]  /*0670*/  IMAD.MOV.U32 R15, RZ, RZ, R20 ;  /* 0x000000ffff0f7224 */ /* 0x000fe200078e0014 */
[----:B------:R-:W-:Y:S01]  /*0680*/  R2UR UR61, R19 ;  /* 0x00000000133d72ca */ /* 0x000fe200000e0000 */
[----:B------:R-:W-:Y:S01]  /*0690*/  IMAD.MOV R20, RZ, RZ, -R3 ;  /* 0x000000ffff147224 */ /* 0x000fe200078e0a03 */
[----:B------:R-:W1:Y:S01]  /*06a0*/  @P0 LDC.64 R18, c[0x0][0x3a0] ;  /* 0x0000e800ff120b82 */ /* 0x000e620000000a00 */
[----:B------:R-:W-:Y:S01]  /*06b0*/  SHF.R.U32.HI R14, RZ, 0xa, R14 ;  /* 0x0000000aff0e7819 */ /* 0x000fe2000001160e */
[----:B------:R-:W-:Y:S01]  /*06c0*/  IMAD R3, R15, 0x9, RZ ;  /* 0x000000090f037824 */ /* 0x000fe200078e02ff */
[----:B---3--:R-:W-:-:S02]  /*06d0*/  R2UR UR58, R10 ;  /* 0x000000000a3a72ca */ /* 0x008fc400000e0000 */
[----:B------:R-:W-:Y:S01]  /*06e0*/  PRMT R15, R20, 0x7710, RZ ;  /* 0x00007710140f7816 */ /* 0x000fe200000000ff */
[----:B------:R-:W-:Y:S01]  /*06f0*/  IMAD.MOV R20, RZ, RZ, -R3 ;  /* 0x000000ffff147224 */ /* 0x000fe200078e0a03 */
[----:B------:R-:W-:Y:S02]  /*0700*/  LOP3.LUT R14, R14, 0xffff, RZ, 0xc0, !PT ;  /* 0x0000ffff0e0e7812 */ /* 0x000fe400078ec0ff */
[----:B------:R-:W-:Y:S01]  /*0710*/  R2UR UR59, R11 ;  /* 0x000000000b3b72ca */ /* 0x000fe200000e0000 */
[----:B------:R-:W-:Y:S01]  /*0720*/  IMAD.IADD R3, R15, 0x1, R0 ;  /* 0x000000010f037824 */ /* 0x000fe200078e0200 */
[----:B------:R-:W-:Y:S02]  /*0730*/  R2UR UR26, R8 ;  /* 0x00000000081a72ca */ /* 0x000fe400000e0000 */
[----:B------:R-:W-:Y:S02]  /*0740*/  R2UR UR27, R9 ;  /* 0x00000000091b72ca */ /* 0x000fe400000e0000 */
[----:B------:R2:W3:Y:S01]  /*0750*/  LDS.128 R8, [R2+0x2e70] ;  /* 0x002e700002087984 */ /* 0x0004e20000000c00 */
[----:B------:R-:W-:-:S02]  /*0760*/  LOP3.LUT R3, R3, 0xffff, RZ, 0xc0, !PT ;  /* 0x0000ffff03037812 */ /* 0x000fc400078ec0ff */
[----:B------:R-:W-:Y:S02]  /*0770*/  PRMT R15, R20, 0x7710, RZ ;  /* 0x00007710140f7816 */ /* 0x000fe400000000ff */
[----:B------:R-:W-:Y:S02]  /*0780*/  R2UR UR28, R16 ;  /* 0x00000000101c72ca */ /* 0x000fe400000e0000 */
[----:B------:R-:W-:Y:S01]  /*0790*/  R2UR UR29, R17 ;  /* 0x00000000111d72ca */ /* 0x000fe200000e0000 */
[C---:B--2---:R-:W-:Y:S02]  /*07a0*/  IMAD R2, R14.reuse, 0x48, R21 ;  /* 0x000000480e027824 */ /* 0x044fe400078e0215 */
[----:B------:R-:W-:Y:S02]  /*07b0*/  IMAD.IADD R15, R15, 0x1, R0 ;  /* 0x000000010f0f7824 */ /* 0x000fe400078e0200 */
[--C-:B------:R-:W-:Y:S02]  /*07c0*/  IMAD R14, R14, 0x240, R2.reuse ;  /* 0x000002400e0e7824 */ /* 0x100fe400078e0202 */
[----:B------:R-:W-:Y:S01]  /*07d0*/  IMAD R2, R3, 0x8, R2 ;  /* 0x0000000803027824 */ /* 0x000fe200078e0202 */
[----:B------:R-:W-:Y:S01]  /*07e0*/  LOP3.LUT R23, R15, 0xffff, RZ, 0xc0, !PT ;  /* 0x0000ffff0f177812 */ /* 0x000fe200078ec0ff */
[----:B------:R-:W-:-:S02]  /*07f0*/  IMAD R3, R3, 0x8, R14 ;  /* 0x0000000803037824 */ /* 0x000fc400078e020e */
[----:B------:R-:W-:Y:S01]  /*0800*/  IMAD R14, R12, 0x288, R21 ;  /* 0x000002880c0e7824 */ /* 0x000fe200078e0215 */
[----:B0-----:R-:W-:Y:S01]  /*0810*/  R2UR UR62, R6 ;  /* 0x00000000063e72ca */ /* 0x001fe200000e0000 */
[----:B------:R-:W-:Y:S01]  /*0820*/  @P0 IMAD R21, R13, 0xd8, R0 ;  /* 0x000000d80d150824 */ /* 0x000fe200078e0200 */
[----:B------:R-:W-:Y:S01]  /*0830*/  R2UR UR63, R7 ;  /* 0x00000000073f72ca */ /* 0x000fe200000e0000 */
[----:B------:R-:W-:Y:S01]  /*0840*/  IMAD R0, R23, 0x48, R14 ;  /* 0x0000004817007824 */ /* 0x000fe200078e020e */
[----:B------:R-:W-:Y:S01]  /*0850*/  R2UR UR30, R4 ;  /* 0x00000000041e72ca */ /* 0x000fe200000e0000 */
[----:B-1----:R-:W-:Y:S01]  /*0860*/  @P0 IMAD.WIDE R18, R21, 0x8, R18 ;  /* 0x0000000815120825 */ /* 0x002fe200078e0212 */
[----:B------:R-:W-:-:S04]  /*0870*/  R2UR UR31, R5 ;  /* 0x00000000051f72ca */ /* 0x000fc800000e0000 */
[----:B------:R0:W5:Y:S04]  /*0880*/  @P0 LDG.E.64.CONSTANT R34, desc[UR34][R18.64] ;  /* 0x0000002212220981 */ /* 0x000168000c1e9b00 */
[----:B------:R0:W5:Y:S04]  /*0890*/  @P0 LDG.E.64.CONSTANT R32, desc[UR34][R18.64+0x120] ;  /* 0x0001202212200981 */ /* 0x000168000c1e9b00 */
[----:B------:R0:W5:Y:S01]  /*08a0*/  @P0 LDG.E.64.CONSTANT R30, desc[UR34][R18.64+0x240] ;  /* 0x00024022121e0981 */ /* 0x000162000c1e9b00 */
[----:B---3--:R-:W-:-:S03]  /*08b0*/  R2UR UR66, R10 ;  /* 0x000000000a4272ca */ /* 0x008fc600000e0000 */
[----:B------:R0:W5:Y:S01]  /*08c0*/  @P0 LDG.E.64.CONSTANT R28, desc[UR34][R18.64+0x360] ;  /* 0x00036022121c0981 */ /* 0x000162000c1e9b00 */
[----:B------:R-:W-:Y:S02]  /*08d0*/  R2UR UR67, R11 ;  /* 0x000000000b4372ca */ /* 0x000fe400000e0000 */
[----:B------:R-:W-:Y:S01]  /*08e0*/  R2UR UR32, R8 ;  /* 0x00000000082072ca */ /* 0x000fe200000e0000 */
[----:B------:R0:W5:Y:S01]  /*08f0*/  @P0 LDG.E.64.CONSTANT R26, desc[UR34][R18.64+0x480] ;  /* 0x00048022121a0981 */ /* 0x000162000c1e9b00 */
[----:B------:R-:W-:-:S03]  /*0900*/  R2UR UR33, R9 ;  /* 0x00000000092172ca */ /* 0x000fc600000e0000 */
[----:B------:R0:W5:Y:S01]  /*0910*/  @P0 LDG.E.64.CONSTANT R24, desc[UR34][R18.64+0x5a0] ;  /* 0x0005a02212180981 */ /* 0x000162000c1e9b00 */
[----:B------:R-:W-:Y:S11]  /*0920*/  @P1 BRA `(.L_x_1688) ;  /* 0x0000000000d81947 */ /* 0x000ff60003800000 */
[----:B-----5:R-:W-:Y:S02]  /*0930*/  DADD R20, R34, R24 ;  /* 0x0000000022147229 */ /* 0x020fe40000000018 */
[----:B0-----:R-:W-:Y:S02]  /*0940*/  DADD R18, R32, R26 ;  /* 0x0000000020127229 */ /* 0x001fe4000000001a */
[----:B------:R-:W-:Y:S02]  /*0950*/  DADD R24, R34, -R24 ;  /* 0x0000000022187229 */ /* 0x000fe40000000818 */
        /* <DEDUP_REMOVED lines=11> */
[----:B------:R-:W-:Y:S02]  /*0a10*/  DFMA R20, R24, UR6, RZ ;  /* 0x0000000618147c2b */ /* 0x000fe400080000ff */
[C-C-:B------:R-:W-:Y:S02]  /*0a20*/  DADD R4, R30.reuse, R28.reuse ;  /* 0x000000001e047229 */ /* 0x140fe4000000001c */
        /* <DEDUP_REMOVED lines=38> */
.L_x_1688:
[----:B------:R-:W-:Y:S05]  /*0c90*/  BSYNC.RECONVERGENT B0 ;  /* 0x0000000000007941 */ /* 0x000fea0003800200 */
.L_x_1687:
        /* <DEDUP_REMOVED lines=63> */
.L_x_1690:
[----:B------:R-:W-:Y:S05]  /*1090*/  BSYNC.RECONVERGENT B0 ;  /* 0x0000000000007941 */ /* 0x000fea0003800200 */
.L_x_1689:
[----:B------:R-:W-:Y:S01]  /*10a0*/  BAR.SYNC.DEFER_BLOCKING 0x0 ;  /* 0x0000000000007b1d */ /* 0x000fe20000010000 */
[----:B------:R-:W-:Y:S01]  /*10b0*/  PRMT R12, R15, 0x5410, R12 ;  /* 0x000054100f0c7816 */ /* 0x000fe2000000000c */
[----:B------:R-:W-:-:S04]  /*10c0*/  IMAD.MOV.U32 R15, RZ, RZ, 0x8 ;  /* 0x00000008ff0f7424 */ /* 0x000fc800078e00ff */
[----:B------:R-:W-:Y:S02]  /*10d0*/  UMOV UR36, 0x5109 ;  /* 0x0000510900247882 */ /* 0x000fe40000000000 */
[----:B------:R-:W-:Y:S01]  /*10e0*/  IDP.2A.LO.U16.U8 R12, R12, UR36, R15 ;  /* 0x000000240c0c7c26 */ /* 0x000fe2000800100f */
[----:B-12---:R-:W-:Y:S04]  /*10f0*/  LDS.64 R20, [R0] ;  /* 0x0000000000147984 */ /* 0x006fe80000000a00 */
[----:B------:R-:W1:Y:S04]  /*1100*/  LDS.64 R6, [R0+0x28] ;  /* 0x0000280000067984 */ /* 0x000e680000000a00 */
[----:B-----5:R-:W-:Y:S04]  /*1110*/  LDS.64 R34, [R0+0x8] ;  /* 0x0000080000227984 */ /* 0x020fe80000000a00 */
[----:B------:R-:W0:Y:S04]  /*1120*/  LDS.64 R8, [R0+0x20] ;  /* 0x0000200000087984 */ /* 0x000e280000000a00 */
[----:B------:R-:W-:Y:S04]  /*1130*/  LDS.64 R32, [R0+0x10] ;  /* 0x0000100000207984 */ /* 0x000fe80000000a00 */
[----:B------:R-:W2:Y:S01]  /*1140*/  LDS.64 R4, [R0+0x18] ;  /* 0x0000180000047984 */ /* 0x000ea20000000a00 */
[----:B-1----:R-:W-:-:S02]  /*1150*/  DADD R26, R20, R6 ;  /* 0x00000000141a7229 */ /* 0x002fc40000000006 */
[----:B------:R-:W-:Y:S02]  /*1160*/  DADD R20, R20, -R6 ;  /* 0x0000000014147229 */ /* 0x000fe40000000806 */
[C-C-:B0-----:R-:W-:Y:S02]  /*1170*/  DADD R18, R34.reuse, R8.reuse ;  /* 0x0000000022127229 */ /* 0x141fe40000000008 */
        /* <DEDUP_REMOVED lines=10> */
[----:B------:R-:W-:Y:S01]  /*1220*/  DFMA R18, R18, UR62, R26 ;  /* 0x0000003e12127c2b */ /* 0x000fe2000800001a */
[----:B------:R-:W0:Y:S01]  /*1230*/  LDC.64 R26, c[0x0][0x388] ;  /* 0x0000e200ff1a7b82 */ /* 0x000e220000000a00 */
[C-C-:B--2---:R-:W-:Y:S02]  /*1240*/  DADD R14, R32.reuse, R4.reuse ;  /* 0x00000000200e7229 */ /* 0x144fe40000000004 */
[----:B------:R-:W-:Y:S01]  /*1250*/  DADD R4, R32, -R4 ;  /* 0x0000000020047229 */ /* 0x000fe20000000804 */
[----:B------:R-:W-:Y:S01]  /*1260*/  IMAD R33, R13, 0x2d9, R12 ;  /* 0x000002d90d217824 */ /* 0x000fe200078e020c */
        /* <DEDUP_REMOVED lines=8> */
[C---:B------:R-:W-:Y:S01]  /*12f0*/  DFMA R16, R14.reuse, UR58, R16 ;  /* 0x0000003a0e107c2b */ /* 0x040fe20008000010 */
[----:B0-----:R-:W-:Y:S01]  /*1300*/  IMAD.WIDE R26, R33, 0x8, R26 ;  /* 0x00000008211a7825 */ /* 0x001fe200078e021a */
[----:B------:R-:W-:-:S02]  /*1310*/  DFMA R18, R14, UR64, R18 ;  /* 0x000000400e127c2b */ /* 0x000fc40008000012 */
[C---:B------:R-:W-:Y:S02]  /*1320*/  DFMA R22, R34.reuse, UR8, R22 ;  /* 0x0000000822167c2b */ /* 0x040fe40008000016 */
[----:B------:R-:W2:Y:S01]  /*1330*/  LDG.E.64.CONSTANT R14, desc[UR34][R26.64+-0x18] ;  /* 0xffffe8221a0e7981 */ /* 0x000ea2000c1e9b00 */
[C---:B------:R-:W-:Y:S02]  /*1340*/  DFMA R24, R34.reuse, UR44, R24 ;  /* 0x0000002c22187c2b */ /* 0x040fe40008000018 */
[C---:B------:R-:W-:Y:S01]  /*1350*/  DFMA R28, R34.reuse, UR20, R28 ;  /* 0x00000014221c7c2b */ /* 0x040fe2000800001c */
[----:B------:R-:W3:Y:S01]  /*1360*/  LDG.E.64.CONSTANT R32, desc[UR34][R26.64+-0x38] ;  /* 0xffffc8221a207981 */ /* 0x000ee2000c1e9b00 */
[C---:B------:R-:W-:Y:S02]  /*1370*/  DFMA R30, R34.reuse, UR56, R30 ;  /* 0x00000038221e7c2b */ /* 0x040fe4000800001e */
[----:B------:R-:W-:Y:S01]  /*1380*/  DFMA R20, R34, UR32, R20 ;  /* 0x0000002022147c2b */ /* 0x000fe20008000014 */
[----:B------:R-:W4:Y:S04]  /*1390*/  LDG.E.64.CONSTANT R36, desc[UR34][R26.64+-0x20] ;  /* 0xffffe0221a247981 */ /* 0x000f28000c1e9b00 */
[----:B------:R-:W4:Y:S01]  /*13a0*/  LDG.E.64.CONSTANT R34, desc[UR34][R26.64+-0x40] ;  /* 0xffffc0221a227981 */ /* 0x000f22000c1e9b00 */
[----:B------:R-:W-:-:S02]  /*13b0*/  DFMA R30, R4, UR28, R30 ;  /* 0x0000001c041e7c2b */ /* 0x000fc4000800001e */
[C---:B------:R-:W-:Y:S02]  /*13c0*/  DFMA R22, R4.reuse, UR40, R22 ;  /* 0x0000002804167c2b */ /* 0x040fe40008000016 */
[C---:B------:R-:W-:Y:S02]  /*13d0*/  DFMA R20, R4.reuse, UR66, R20 ;  /* 0x0000004204147c2b */ /* 0x040fe40008000014 */
[C---:B------:R-:W-:Y:S02]  /*13e0*/  DFMA R24, R4.reuse, UR16, R24 ;  /* 0x0000001004187c2b */ /* 0x040fe40008000018 */
[----:B------:R-:W-:Y:S02]  /*13f0*/  DFMA R28, R4, UR52, R28 ;  /* 0x00000034041c7c2b */ /* 0x000fe4000800001c */
[C-C-:B------:R-:W-:Y:S02]  /*1400*/  DADD R4, R16.reuse, -R30.reuse ;  /* 0x0000000010047229 */ /* 0x140fe4000000081e */
[----:B------:R-:W-:-:S02]  /*1410*/  DADD R30, R16, R30 ;  /* 0x00000000101e7229 */ /* 0x000fc4000000001e */
[C-C-:B------:R-:W-:Y:S02]  /*1420*/  DADD R16, R6.reuse, R22.reuse ;  /* 0x0000000006107229 */ /* 0x140fe40000000016 */
[----:B------:R-:W-:Y:S02]  /*1430*/  DADD R22, R6, -R22 ;  /* 0x0000000006167229 */ /* 0x000fe40000000816 */
[----:B------:R-:W-:Y:S02]  /*1440*/  DADD R18, R18, R20 ;  /* 0x0000000012127229 */ /* 0x000fe40000000014 */
[C-C-:B------:R-:W-:Y:S02]  /*1450*/  DADD R6, R8.reuse, -R24.reuse ;  /* 0x0000000008067229 */ /* 0x140fe40000000818 */
[----:B------:R-:W-:Y:S02]  /*1460*/  DADD R8, R8, R24 ;  /* 0x0000000008087229 */ /* 0x000fe40000000018 */
[C-C-:B------:R-:W-:Y:S01]  /*1470*/  DADD R20, R10.reuse, -R28.reuse ;  /* 0x000000000a147229 */ /* 0x140fe2000000081c */
        /* <DEDUP_REMOVED lines=11> */
[----:B------:R-:W-:Y:S02]  /*1530*/  DMUL R18, R36, R18 ;  /* 0x0000001224127228 */ /* 0x000fe40000000000 */
[----:B------:R-:W-:Y:S02]  /*1540*/  DMUL R24, R24, R30 ;  /* 0x0000001e18187228 */ /* 0x000fe40000000000 */
[----:B--2---:R-:W-:Y:S02]  /*1550*/  DMUL R10, R14, R10 ;  /* 0x0000000a0e0a7228 */ /* 0x004fe40000000000 */
[CCC-:B------:R-:W-:Y:S02]  /*1560*/  DFMA R14, R28.reuse, R22.reuse, R16.reuse ;  /* 0x000000161c0e722b */ /* 0x1c0fe40000000010 */
[----:B------:R-:W-:-:S04]  /*1570*/  DFMA R28, R28, -R22, R16 ;  /* 0x800000161c1c722b */ /* 0x000fc80000000010 */
[----:B---3--:R-:W-:Y:S02]  /*1580*/  DFMA R30, R32, R20, R10 ;  /* 0x00000014201e722b */ /* 0x008fe4000000000a */
[CCC-:B----4-:R-:W-:Y:S02]  /*1590*/  DFMA R22, R34.reuse, R6.reuse, R8.reuse ;  /* 0x000000062216722b */ /* 0x1d0fe40000000008 */
[----:B------:R-:W-:Y:S02]  /*15a0*/  DFMA R6, R34, -R6, R8 ;  /* 0x800000062206722b */ /* 0x000fe40000000008 */
[----:B------:R-:W-:Y:S02]  /*15b0*/  DFMA R34, R32, -R20, R10 ;  /* 0x800000142022722b */ /* 0x000fe4000000000a */
[C---:B------:R-:W-:Y:S02]  /*15c0*/  DFMA R20, R14.reuse, UR4, RZ ;  /* 0x000000040e147c2b */ /* 0x040fe400080000ff */
[----:B------:R-:W-:-:S02]  /*15d0*/  DFMA R32, R14, UR38, RZ ;  /* 0x000000260e207c2b */ /* 0x000fc400080000ff */
[----:B------:R-:W-:Y:S02]  /*15e0*/  DFMA R14, R14, UR10, RZ ;  /* 0x0000000a0e0e7c2b */ /* 0x000fe400080000ff */
[----:B------:R-:W-:Y:S02]  /*15f0*/  DFMA R26, R28, UR6, RZ ;  /* 0x000000061c1a7c2b */ /* 0x000fe400080000ff */
[C---:B------:R-:W-:Y:S02]  /*1600*/  DFMA R20, R22.reuse, UR42, R20 ;  /* 0x0000002a16147c2b */ /* 0x040fe40008000014 */
[C---:B------:R-:W-:Y:S02]  /*1610*/  DFMA R32, R22.reuse, UR14, R32 ;  /* 0x0000000e16207c2b */ /* 0x040fe40008000020 */
[----:B------:R-:W-:Y:S02]  /*1620*/  DFMA R14, R22, UR46, R14 ;  /* 0x0000002e160e7c2b */ /* 0x000fe4000800000e */
[----:B------:R-:W-:-:S02]  /*1630*/  DFMA R22, R28, UR8, RZ ;  /* 0x000000081c167c2b */ /* 0x000fc400080000ff */
[----:B------:R-:W-:Y:S02]  /*1640*/  DFMA R28, R28, UR40, RZ ;  /* 0x000000281c1c7c2b */ /* 0x000fe400080000ff */
[----:B------:R-:W-:Y:S02]  /*1650*/  DFMA R26, R6, UR12, R26 ;  /* 0x0000000c061a7c2b */ /* 0x000fe4000800001a */
[----:B------:R-:W-:Y:S02]  /*1660*/  DFMA R20, R30, UR18, R20 ;  /* 0x000000121e147c2b */ /* 0x000fe40008000014 */
[C---:B------:R-:W-:Y:S02]  /*1670*/  DFMA R22, R6.reuse, UR44, R22 ;  /* 0x0000002c06167c2b */ /* 0x040fe40008000016 */
[----:B------:R-:W-:Y:S02]  /*1680*/  DFMA R28, R6, UR16, R28 ;  /* 0x00000010061c7c2b */ /* 0x000fe4000800001c */
[----:B------:R-:W-:-:S02]  /*1690*/  DFMA R32, R30, UR50, R32 ;  /* 0x000000321e207c2b */ /* 0x000fc40008000020 */
[----:B------:R-:W-:Y:S02]  /*16a0*/  DFMA R14, R30, UR22, R14 ;  /* 0x000000161e0e7c2b */ /* 0x000fe4000800000e */
[----:B------:R-:W-:Y:S02]  /*16b0*/  DADD R6, R4, R24 ;  /* 0x0000000004067229 */ /* 0x000fe40000000018 */
[C---:B------:R-:W-:Y:S02]  /*16c0*/  DFMA R26, R34.reuse, UR48, R26 ;  /* 0x00000030221a7c2b */ /* 0x040fe4000800001a */
[C---:B------:R-:W-:Y:S02]  /*16d0*/  DFMA R22, R34.reuse, UR20, R22 ;  /* 0x0000001422167c2b */ /* 0x040fe40008000016 */
[----:B------:R-:W-:Y:S02]  /*16e0*/  DFMA R28, R34, UR52, R28 ;  /* 0x00000034221c7c2b */ /* 0x000fe4000800001c */
[----:B------:R-:W-:-:S02]  /*16f0*/  DADD R30, -R4, R24 ;  /* 0x00000000041e7229 */ /* 0x000fc40000000118 */
        /* <DEDUP_REMOVED lines=78> */
[----:B------:R-:W-:-:S04]  /*1be0*/  DFMA R26, R6, UR64, R26 ;  /* 0x00000040061a7c2b */ /* 0x000fc8000800001a */
        /* <DEDUP_REMOVED lines=12> */
.L_x_1692:
[----:B------:R-:W-:Y:S05]  /*1cb0*/  BSYNC.RECONVERGENT B0 ;  /* 0x0000000000007941 */ /* 0x000fea0003800200 */
.L_x_1691:
        /* <DEDUP_REMOVED lines=10> */
[----:B------:R-:W3:Y:S04]  /*1d60*/  LDS.64 R4, [R2+0xca8] ;  /* 0x000ca80002047984 */ /* 0x000ee80000000a00 */
[----:B------:R2:W4:Y:S01]  /*1d70*/  LDS.64 R8, [R2+0xa20] ;  /* 0x000a200002087984 */ /* 0x0005220000000a00 */
        /* <DEDUP_REMOVED lines=10> */
[----:B--2---:R-:W-:Y:S02]  /*1e20*/  DADD R2, R24, R22 ;  /* 0x0000000018027229 */ /* 0x004fe40000000016 */
[C---:B------:R-:W-:Y:S02]  /*1e30*/  DFMA R26, R14.reuse, UR42, R26 ;  /* 0x0000002a0e1a7c2b */ /* 0x040fe4000800001a */
[C---:B------:R-:W-:Y:S02]  /*1e40*/  DFMA R10, R14.reuse, UR14, R30 ;  /* 0x0000000e0e0a7c2b */ /* 0x040fe4000800001e */
[----:B------:R-:W-:Y:S02]  /*1e50*/  DFMA R14, R14, UR46, R32 ;  /* 0x0000002e0e0e7c2b */ /* 0x000fe40008000020 */
[----:B------:R-:W-:-:S02]  /*1e60*/  DFMA R16, R20, UR12, R16 ;  /* 0x0000000c14107c2b */ /* 0x000fc40008000010 */
[----:B------:R-:W-:Y:S02]  /*1e70*/  DADD R22, R24, -R22 ;  /* 0x0000000018167229 */ /* 0x000fe40000000816 */
[C---:B------:R-:W-:Y:S02]  /*1e80*/  DFMA R18, R20.reuse, UR44, R18 ;  /* 0x0000002c14127c2b */ /* 0x040fe40008000012 */
[----:B------:R-:W-:Y:S02]  /*1e90*/  DFMA R20, R20, UR16, R28 ;  /* 0x0000001014147c2b */ /* 0x000fe4000800001c */
[C---:B------:R-:W-:Y:S02]  /*1ea0*/  DFMA R24, R2.reuse, UR18, R26 ;  /* 0x0000001202187c2b */ /* 0x040fe4000800001a */
[C---:B------:R-:W-:Y:S02]  /*1eb0*/  DFMA R26, R2.reuse, UR22, R14 ;  /* 0x00000016021a7c2b */ /* 0x040fe4000800000e */
[----:B------:R-:W-:-:S02]  /*1ec0*/  DFMA R10, R2, UR50, R10 ;  /* 0x00000032020a7c2b */ /* 0x000fc4000800000a */
[----:B---3--:R-:W-:Y:S02]  /*1ed0*/  DADD R14, R6, R4 ;  /* 0x00000000060e7229 */ /* 0x008fe40000000004 */
[----:B----4-:R-:W-:Y:S02]  /*1ee0*/  DADD R2, R8, R8 ;  /* 0x0000000008027229 */ /* 0x010fe40000000008 */
[----:B------:R-:W-:Y:S02]  /*1ef0*/  DFMA R16, R22, UR48, R16 ;  /* 0x0000003016107c2b */ /* 0x000fe40008000010 */
[----:B------:R-:W-:Y:S02]  /*1f00*/  DADD R4, R6, -R4 ;  /* 0x0000000006047229 */ /* 0x000fe40000000804 */
[C---:B------:R-:W-:Y:S02]  /*1f10*/  DFMA R18, R22.reuse, UR20, R18 ;  /* 0x0000001416127c2b */ /* 0x040fe40008000012 */
[----:B------:R-:W-:-:S02]  /*1f20*/  DFMA R20, R22, UR52, R20 ;  /* 0x0000003416147c2b */ /* 0x000fc40008000014 */
[C---:B------:R-:W-:Y:S02]  /*1f30*/  DFMA R24, R14.reuse, UR54, R24 ;  /* 0x000000360e187c2b */ /* 0x040fe40008000018 */
[C---:B------:R-:W-:Y:S02]  /*1f40*/  DFMA R10, R14.reuse, UR26, R10 ;  /* 0x0000001a0e0a7c2b */ /* 0x040fe4000800000a */
[----:B------:R-:W-:Y:S02]  /*1f50*/  DFMA R26, R14, UR58, R26 ;  /* 0x0000003a0e1a7c2b */ /* 0x000fe4000800001a */
[----:B------:R-:W-:Y:S02]  /*1f60*/  DMUL R2, R2, 0.5 ;  /* 0x3fe0000002027828 */ /* 0x000fe40000000000 */
[----:B------:R-:W-:Y:S02]  /*1f70*/  DADD R8, R8, -R8 ;  /* 0x0000000008087229 */ /* 0x000fe40000000808 */
        /* <DEDUP_REMOVED lines=8> */
[----:B------:R-:W-:-:S04]  /*2000*/  DFMA R20, R8, UR66, R20 ;  /* 0x0000004208147c2b */ /* 0x000fc80008000014 */
[C-C-:B------:R-:W-:Y:S02]  /*2010*/  DADD R4, R24.reuse, -R16.reuse ;  /* 0x0000000018047229 */ /* 0x140fe40000000810 */
[----:B------:R-:W-:Y:S02]  /*2020*/  DADD R16, R24, R16 ;  /* 0x0000000018107229 */ /* 0x000fe40000000010 */
[C-C-:B------:R-:W-:Y:S02]  /*2030*/  DADD R18, R10.reuse, -R2.reuse ;  /* 0x000000000a127229 */ /* 0x140fe40000000802 */
[----:B------:R-:W-:Y:S02]  /*2040*/  DADD R8, R10, R2 ;  /* 0x000000000a087229 */ /* 0x000fe40000000002 */
[C-C-:B------:R-:W-:Y:S02]  /*2050*/  DADD R24, R26.reuse, -R20.reuse ;  /* 0x000000001a187229 */ /* 0x140fe40000000814 */
[----:B------:R-:W-:-:S11]  /*2060*/  DADD R10, R26, R20 ;  /* 0x000000001a0a7229 */ /* 0x000fd60000000014 */
.L_x_1694:
[----:B------:R-:W-:Y:S05]  /*2070*/  BSYNC.RECONVERGENT B0 ;  /* 0x0000000000007941 */ /* 0x000fea0003800200 */
.L_x_1693:
        /* <DEDUP_REMOVED lines=13> */
.L_x_1695:
        /* <DEDUP_REMOVED lines=11> */
.L_x_3099:


//--------------------- .text._Z42massMatrixMultiplyMonolithicConstantKernelILi6ELi8ELi1EEviPKdS1_S1_S1_Pd --------------------------
	.section	.text._Z42massMatrixMultiplyMonolithicConstantKernelILi6ELi8ELi1EEviPKdS1_S1_S1_Pd,"ax",@progbits
	.align	128
        .global         _Z42massMatrixMultiplyMonolithicConstantKernelILi6ELi8ELi1EEviPKdS1_S1_S1_Pd
        .type           _Z42massMatrixMultiplyMonolithicConstantKernelILi6ELi8ELi1EEviPKdS1_S1_S1_Pd,@function
        .size           _Z42massMatrixMultiplyMonolithicConstantKernelILi6ELi8ELi1EEviPKdS1_S1_S1_Pd,(.L_x_3100 - _Z42massMatrixMultiplyMonolithicConstantKernelILi6ELi8ELi1EEviPKdS1_S1_S1_Pd)
        .other          _Z42massMatrixMultiplyMonolithicConstantKernelILi6ELi8ELi1EEviPKdS1_S1_S1_Pd,@"STO_CUDA_ENTRY STV_DEFAULT"
_Z42massMatrixMultiplyMonolithicConstantKernelILi6ELi8ELi1EEviPKdS1_S1_S1_Pd:
.text._Z42massMatrixMultiplyMonolithicConstantKernelILi6ELi8ELi1EEviPKdS1_S1_S1_Pd:
        /* <DEDUP_REMOVED lines=13> */
[----:B------:R-:W-:Y:S01]  /*00d0*/  PRMT R4, R0, 0x9910, RZ ;  /* 0x0000991000047816 */ /* 0x000fe200000000ff */
[----:B------:R-:W-:Y:S01]  /*00e0*/  IMAD R2, R2, 0x2aab, RZ ;  /* 0x00002aab02027824 */ /* 0x000fe200078e02ff */
[C---:B------:R-:W-:Y:S01]  /*00f0*/  ISETP.GT.U32.AND P1, PT, R0.reuse, 0x23, PT ;  /* 0x000000230000780c */ /* 0x040fe20003f24070 */
[----:B------:R-:W-:Y:S01]  /*0100*/  BSSY.RECONVERGENT B0, `(.L_x_1696) ;  /* 0x000006e000007945 */ /* 0x000fe20003800200 */
[----:B------:R-:W-:Y:S02]  /*0110*/  ISETP.GT.U32.AND P2, PT, R0, 0x2f, PT ;  /* 0x0000002f0000780c */ /* 0x000fe40003f44070 */
[----:B------:R-:W-:-:S04]  /*0120*/  SHF.R.U32.HI R2, RZ, 0x10, R2 ;  /* 0x00000010ff027819 */ /* 0x000fc80000011602 */
[----:B------:R-:W-:Y:S01]  /*0130*/  PRMT R6, R2, 0x9910, RZ ;  /* 0x0000991002067816 */ /* 0x000fe200000000ff */
[----:B------:R-:W-:Y:S02]  /*0140*/  IMAD R2, R4, 0xab, RZ ;  /* 0x000000ab04027824 */ /* 0x000fe400078e02ff */
[----:B------:R-:W0:Y:S01]  /*0150*/  @!P0 LDC.64 R4, c[0x0][0x3a0] ;  /* 0x0000e800ff048b82 */ /* 0x000e220000000a00 */
[----:B------:R-:W-:Y:S02]  /*0160*/  @!P0 IMAD R9, R3, 0xd8, R0 ;  /* 0x000000d803098824 */ /* 0x000fe400078e0200 */
[----:B------:R-:W-:Y:S01]  /*0170*/  LOP3.LUT R7, R2, 0xffff, RZ, 0xc0, !PT ;  /* 0x0000ffff02077812 */ /* 0x000fe200078ec0ff */
[----:B------:R-:W-:-:S03]  /*0180*/  IMAD R2, R6, 0x6, RZ ;  /* 0x0000000606027824 */ /* 0x000fc600078e02ff */
[----:B------:R-:W-:Y:S01]  /*0190*/  SHF.R.U32.HI R6, RZ, 0xa, R7 ;  /* 0x0000000aff067819 */ /* 0x000fe20000011607 */
[----:B------:R-:W-:Y:S01]  /*01a0*/  IMAD.MOV R7, RZ, RZ, -R2 ;  /* 0x000000ffff077224 */ /* 0x000fe200078e0a02 */
[----:B------:R-:W-:Y:S02]  /*01b0*/  LEA R2, R8, UR4, 0xc ;  /* 0x0000000408027c11 */ /* 0x000fe4000f8e60ff */
[----:B------:R-:W-:Y:S02]  /*01c0*/  LOP3.LUT R11, R6, 0xffff, RZ, 0xc0, !PT ;  /* 0x0000ffff060b7812 */ /* 0x000fe400078ec0ff */
[----:B------:R-:W-:-:S03]  /*01d0*/  PRMT R7, R7, 0x7710, RZ ;  /* 0x0000771007077816 */ /* 0x000fc600000000ff */
[----:B------:R-:W-:Y:S02]  /*01e0*/  IMAD R10, R11, 0x40, R2 ;  /* 0x000000400b0a7824 */ /* 0x000fe400078e0202 */
[----:B------:R-:W-:Y:S02]  /*01f0*/  IMAD.IADD R8, R7, 0x1, R0 ;  /* 0x0000000107087824 */ /* 0x000fe400078e0200 */
[----:B------:R-:W1:Y:S01]  /*0200*/  LDC.64 R6, c[0x0][0x388] ;  /* 0x0000e200ff067b82 */ /* 0x000e620000000a00 */
[----:B------:R-:W-:Y:S02]  /*0210*/  IMAD R11, R11, 0x1c0, R10 ;  /* 0x000001c00b0b7824 */ /* 0x000fe400078e020a */
[----:B------:R-:W-:Y:S01]  /*0220*/  LOP3.LUT R12, R8, 0xffff, RZ, 0xc0, !PT ;  /* 0x0000ffff080c7812 */ /* 0x000fe200078ec0ff */
[----:B0-----:R-:W-:-:S04]  /*0230*/  @!P0 IMAD.WIDE R8, R9, 0x8, R4 ;  /* 0x0000000809088825 */ /* 0x001fc800078e0204 */
[C---:B------:R-:W-:Y:S01]  /*0240*/  IMAD R4, R12.reuse, 0x8, R10 ;  /* 0x000000080c047824 */ /* 0x040fe200078e020a */
[----:B---3--:R0:W5:Y:S01]  /*0250*/  @!P0 LDG.E.64.CONSTANT R30, desc[UR76][R8.64] ;  /* 0x0000004c081e8981 */ /* 0x008162000c1e9b00 */
[----:B------:R-:W-:-:S03]  /*0260*/  IMAD R5, R12, 0x8, R11 ;  /* 0x000000080c057824 */ /* 0x000fc600078e020b */
[----:B------:R0:W5:Y:S04]  /*0270*/  @!P0 LDG.E.64.CONSTANT R28, desc[UR76][R8.64+0x120] ;  /* 0x0001204c081c8981 */ /* 0x000168000c1e9b00 */
[----:B------:R0:W5:Y:S04]  /*0280*/  @!P0 LDG.E.64.CONSTANT R26, desc[UR76][R8.64+0x240] ;  /* 0x0002404c081a8981 */ /* 0x000168000c1e9b00 */
[----:B------:R0:W5:Y:S04]  /*0290*/  @!P0 LDG.E.64.CONSTANT R24, desc[UR76][R8.64+0x360] ;  /* 0x0003604c08188981 */ /* 0x000168000c1e9b00 */
[----:B------:R0:W5:Y:S04]  /*02a0*/  @!P0 LDG.E.64.CONSTANT R22, desc[UR76][R8.64+0x480] ;  /* 0x0004804c08168981 */ /* 0x000168000c1e9b00 */
[----:B------:R0:W5:Y:S01]  /*02b0*/  @!P0 LDG.E.64.CONSTANT R20, desc[UR76][R8.64+0x5a0] ;  /* 0x0005a04c08148981 */ /* 0x000162000c1e9b00 */
[----:B------:R-:W-:Y:S01]  /*02c0*/  IMAD R34, R3, 0x40, R0 ;  /* 0x0000004003227824 */ /* 0x000fe200078e0200 */
[----:B-1----:R-:W-:Y:S06]  /*02d0*/  @P1 BRA `(.L_x_1697) ;  /* 0x0000000400401947 */ /* 0x002fec0003800000 */
[----:B------:R-:W1:Y:S01]  /*02e0*/  LDCU.128 UR4, c[0x3][URZ] ;  /* 0x00c00000ff0477ac */ /* 0x000e620008000c00 */
[----:B------:R-:W2:Y:S01]  /*02f0*/  LDCU.128 UR12, c[0x3][0x60] ;  /* 0x00c00c00ff0c77ac */ /* 0x000ea20008000c00 */
[----:B------:R-:W0:Y:S01]  /*0300*/  LDCU.128 UR20, c[0x3][0xc0] ;  /* 0x00c01800ff1477ac */ /* 0x000e220008000c00 */
[----:B------:R-:W3:Y:S01]  /*0310*/  LDCU.128 UR28, c[0x3][0x120] ;  /* 0x00c02400ff1c77ac */ /* 0x000ee20008000c00 */
[----:B------:R-:W4:Y:S01]  /*0320*/  LDCU.128 UR8, c[0x3][0x30] ;  /* 0x00c00600ff0877ac */ /* 0x000f220008000c00 */
[C---:B-1---5:R-:W-:Y:S01]  /*0330*/  DFMA R16, R30.reuse, UR4, RZ ;  /* 0x000000041e107c2b */ /* 0x062fe200080000ff */
[----:B------:R-:W1:Y:S01]  /*0340*/  LDCU.128 UR16, c[0x3][0x90] ;  /* 0x00c01200ff1077ac */ /* 0x000e620008000c00 */
[C---:B--2---:R-:W-:Y:S01]  /*0350*/  DFMA R12, R30.reuse, UR12, RZ ;  /* 0x0000000c1e0c7c2b */ /* 0x044fe200080000ff */
[----:B------:R-:W2:Y:S01]  /*0360*/  LDCU.128 UR24, c[0x3][0xf0] ;  /* 0x00c01e00ff1877ac */ /* 0x000ea20008000c00 */
[----:B0-----:R-:W-:Y:S01]  /*0370*/  DFMA R8, R30, UR20, RZ ;  /* 0x000000141e087c2b */ /* 0x001fe200080000ff */
[----:B------:R-:W0:Y:S03]  /*0380*/  LDCU.128 UR32, c[0x3][0x150] ;  /* 0x00c02a00ff2077ac */ /* 0x000e260008000c00 */
        /* <DEDUP_REMOVED lines=10> */
[----:B--2---:R-:W-:Y:S01]  /*0430*/  DFMA R18, R30, UR24, RZ ;  /* 0x000000181e127c2b */ /* 0x004fe200080000ff */
[----:B------:R-:W1:Y:S01]  /*0440*/  LDCU.128 UR28, c[0x3][0xa0] ;  /* 0x00c01400ff1c77ac */ /* 0x000e620008000c00 */
[----:B------:R-:W-:Y:S02]  /*0450*/  DFMA R14, R28, UR10, R14 ;  /* 0x0000000a1c0e7c2b */ /* 0x000fe4000800000e */
[----:B0-----:R-:W-:Y:S01]  /*0460*/  DFMA R30, R30, UR32, RZ ;  /* 0x000000201e1e7c2b */ /* 0x001fe200080000ff */
[----:B------:R-:W0:Y:S01]  /*0470*/  LDCU.128 UR36, c[0x3][0xd0] ;  /* 0x00c01a00ff2477ac */ /* 0x000e220008000c00 */
[C---:B------:R-:W-:Y:S02]  /*0480*/  DFMA R10, R28.reuse, UR18, R10 ;  /* 0x000000121c0a7c2b */ /* 0x040fe4000800000a */
[----:B------:R-:W-:Y:S01]  /*0490*/  DFMA R18, R28, UR26, R18 ;  /* 0x0000001a1c127c2b */ /* 0x000fe20008000012 */
[----:B------:R-:W2:Y:S01]  /*04a0*/  LDCU.128 UR44, c[0x3][0x100] ;  /* 0x00c02000ff2c77ac */ /* 0x000ea20008000c00 */
[----:B---3--:R-:W-:-:S02]  /*04b0*/  DFMA R16, R26, UR4, R16 ;  /* 0x000000041a107c2b */ /* 0x008fc40008000010 */
[----:B------:R-:W-:Y:S01]  /*04c0*/  DFMA R30, R28, UR34, R30 ;  /* 0x000000221c1e7c2b */ /* 0x000fe2000800001e */
[----:B------:R-:W3:Y:S01]  /*04d0*/  LDCU.128 UR52, c[0x3][0x130] ;  /* 0x00c02600ff3477ac */ /* 0x000ee20008000c00 */
[C---:B------:R-:W-:Y:S02]  /*04e0*/  DFMA R14, R26.reuse, UR12, R14 ;  /* 0x0000000c1a0e7c2b */ /* 0x040fe4000800000e */
        /* <DEDUP_REMOVED lines=15> */
[----:B----4-:R-:W-:Y:S01]  /*05e0*/  DFMA R30, R26, UR60, R30 ;  /* 0x0000003c1a1e7c2b */ /* 0x010fe2000800001e */
[----:B------:R-:W4:Y:S01]  /*05f0*/  LDCU.128 UR40, c[0x3][0xe0] ;  /* 0x00c01c00ff2877ac */ /* 0x000f220008000c00 */
[C---:B------:R-:W-:Y:S02]  /*0600*/  DFMA R18, R24.reuse, UR46, R18 ;  /* 0x0000002e18127c2b */ /* 0x040fe40008000012 */
[----:B------:R-:W-:Y:S01]  /*0610*/  DFMA R32, R24, UR54, R32 ;  /* 0x0000003618207c2b */ /* 0x000fe20008000020 */
[----:B------:R-:W4:Y:S01]  /*0620*/  LDCU.128 UR48, c[0x3][0x110] ;  /* 0x00c02200ff3077ac */ /* 0x000f220008000c00 */
[----:B-1----:R-:W-:Y:S02]  /*0630*/  DFMA R16, R22, UR8, R16 ;  /* 0x0000000816107c2b */ /* 0x002fe40008000010 */
[----:B------:R-:W-:Y:S01]  /*0640*/  DFMA R30, R24, UR62, R30 ;  /* 0x0000003e181e7c2b */ /* 0x000fe2000800001e */
[----:B------:R-:W1:Y:S01]  /*0650*/  LDCU.128 UR56, c[0x3][0x140] ;  /* 0x00c02800ff3877ac */ /* 0x000e620008000c00 */
[----:B0-----:R-:W-:-:S02]  /*0660*/  DFMA R14, R22, UR16, R14 ;  /* 0x00000010160e7c2b */ /* 0x001fc4000800000e */
[----:B--2---:R-:W-:Y:S01]  /*0670*/  DFMA R12, R22, UR24, R12 ;  /* 0x00000018160c7c2b */ /* 0x004fe2000800000c */
[----:B------:R-:W0:Y:S01]  /*0680*/  LDCU.128 UR64, c[0x3][0x170] ;  /* 0x00c02e00ff4077ac */ /* 0x000e220008000c00 */
[----:B------:R-:W-:Y:S02]  /*0690*/  DFMA R16, R20, UR10, R16 ;  /* 0x0000000a14107c2b */ /* 0x000fe40008000010 */
[----:B---3--:R-:W-:Y:S02]  /*06a0*/  DFMA R10, R22, UR32, R10 ;  /* 0x00000020160a7c2b */ /* 0x008fe4000800000a */
[----:B------:R-:W-:Y:S02]  /*06b0*/  DFMA R14, R20, UR18, R14 ;  /* 0x00000012140e7c2b */ /* 0x000fe4000800000e */
[----:B----4-:R-:W-:Y:S01]  /*06c0*/  DFMA R8, R22, UR40, R8 ;  /* 0x0000002816087c2b */ /* 0x010fe20008000008 */
[----:B------:R2:W-:Y:S01]  /*06d0*/  STS.64 [R4], R16 ;  /* 0x0000001004007388 */ /* 0x0005e20000000a00 */
[----:B------:R-:W-:-:S02]  /*06e0*/  DFMA R12, R20, UR26, R12 ;  /* 0x0000001a140c7c2b */ /* 0x000fc4000800000c */
[----:B------:R-:W-:Y:S01]  /*06f0*/  DFMA R18, R22, UR48, R18 ;  /* 0x0000003016127c2b */ /* 0x000fe20008000012 */
[----:B------:R2:W-:Y:S01]  /*0700*/  STS.64 [R4+0x200], R14 ;  /* 0x0002000e04007388 */ /* 0x0005e20000000a00 */
        /* <DEDUP_REMOVED lines=8> */
[----:B------:R2:W-:Y:S03]  /*0790*/  STS.64 [R4+0x800], R8 ;  /* 0x0008000804007388 */ /* 0x0005e60000000a00 */
[----:B------:R-:W-:Y:S01]  /*07a0*/  DFMA R30, R20, UR66, R30 ;  /* 0x00000042141e7c2b */ /* 0x000fe2000800001e */
[----:B------:R2:W-:Y:S04]  /*07b0*/  STS.64 [R4+0xa00], R18 ;  /* 0x000a001204007388 */ /* 0x0005e80000000a00 */
[----:B------:R2:W-:Y:S04]  /*07c0*/  STS.64 [R4+0xc00], R32 ;  /* 0x000c002004007388 */ /* 0x0005e80000000a00 */
[----:B------:R2:W-:Y:S02]  /*07d0*/  STS.64 [R4+0xe00], R30 ;  /* 0x000e001e04007388 */ /* 0x0005e40000000a00 */
.L_x_1697:
[----:B------:R-:W-:Y:S05]  /*07e0*/  BSYNC.RECONVERGENT B0 ;  /* 0x0000000000007941 */ /* 0x000fea0003800200 */
.L_x_1696:
[----:B------:R-:W-:Y:S01]  /*07f0*/  BAR.SYNC.DEFER_BLOCKING 0x0 ;  /* 0x0000000000007b1d */ /* 0x000fe20000010000 */
[----:B--2---:R-:W-:-:S05]  /*0800*/  IMAD.SHL.U32 R33, R34, 0x8, RZ ;  /* 0x0000000822217824 */ /* 0x004fca00078e00ff */
[----:B------:R-:W-:Y:S04]  /*0810*/  BSSY.RECONVERGENT B0, `(.L_x_1698) ;  /* 0x0000058000007945 */ /* 0x000fe80003800200 */
[----:B------:R-:W-:Y:S05]  /*0820*/  @P2 BRA `(.L_x_1699) ;  /* 0x0000000400582947 */ /* 0x000fea0003800000 */
[----:B-----5:R-:W1:Y:S01]  /*0830*/  LDS.64 R28, [R5] ;  /* 0x00000000051c7984 */ /* 0x020e620000000a00 */
[----:B------:R-:W1:Y:S03]  /*0840*/  LDCU.128 UR8, c[0x3][URZ] ;  /* 0x00c00000ff0877ac */ /* 0x000e660008000c00 */
[----:B------:R-:W2:Y:S01]  /*0850*/  LDS.64 R20, [R5+0x40] ;  /* 0x0000400005147984 */ /* 0x000ea20000000a00 */
[----:B------:R-:W3:Y:S03]  /*0860*/  LDCU.128 UR12, c[0x3][0x30] ;  /* 0x00c00600ff0c77ac */ /* 0x000ee60008000c00 */
[----:B------:R-:W4:Y:S01]  /*0870*/  LDS.64 R26, [R5+0x80] ;  /* 0x00008000051a7984 */ /* 0x000f220000000a00 */
[----:B------:R-:W0:Y:S03]  /*0880*/  LDCU.128 UR16, c[0x3][0x60] ;  /* 0x00c00c00ff1077ac */ /* 0x000e260008000c00 */
[----:B------:R-:W4:Y:S01]  /*0890*/  LDS.64 R24, [R5+0xc0] ;  /* 0x0000c00005187984 */ /* 0x000f220000000a00 */
[----:B------:R-:W0:Y:S03]  /*08a0*/  LDCU.128 UR20, c[0x3][0x90] ;  /* 0x00c01200ff1477ac */ /* 0x000e260008000c00 */
[----:B------:R-:W4:Y:S01]  /*08b0*/  LDS.64 R22, [R5+0x100] ;  /* 0x0001000005167984 */ /* 0x000f220000000a00 */
[----:B------:R-:W0:Y:S01]  /*08c0*/  LDCU.128 UR24, c[0x3][0xc0] ;  /* 0x00c01800ff1877ac */ /* 0x000e220008000c00 */
[----:B------:R-:W0:Y:S01]  /*08d0*/  LDCU.128 UR28, c[0x3][0xf0] ;  /* 0x00c01e00ff1c77ac */ /* 0x000e220008000c00 */
[----:B------:R-:W2:Y:S01]  /*08e0*/  LDCU.128 UR32, c[0x3][0x120] ;  /* 0x00c02400ff2077ac */ /* 0x000ea20008000c00 */
[----:B------:R-:W2:Y:S01]  /*08f0*/  LDCU.128 UR36, c[0x3][0x150] ;  /* 0x00c02a00ff2477ac */ /* 0x000ea20008000c00 */
[----:B------:R-:W4:Y:S01]  /*0900*/  LDCU.128 UR4, c[0x3][0x10] ;  /* 0x00c00200ff0477ac */ /* 0x000f220008000c00 */
[----:B------:R-:W4:Y:S01]  /*0910*/  LDCU.128 UR52, c[0x3][0x130] ;  /* 0x00c02600ff3477ac */ /* 0x000f220008000c00 */
[C---:B-1----:R-:W-:Y:S01]  /*0920*/  DFMA R14, R28.reuse, UR8, RZ ;  /* 0x000000081c0e7c2b */ /* 0x042fe200080000ff */
[----:B------:R-:W1:Y:S01]  /*0930*/  LDCU.128 UR60, c[0x3][0x160] ;  /* 0x00c02c00ff3c77ac */ /* 0x000e620008000c00 */
[----:B---3--:R-:W-:-:S02]  /*0940*/  DFMA R12, R28, UR12, RZ ;  /* 0x0000000c1c0c7c2b */ /* 0x008fc400080000ff */
[C---:B0-----:R-:W-:Y:S01]  /*0950*/  DFMA R10, R28.reuse, UR16, RZ ;  /* 0x000000101c0a7c2b */ /* 0x041fe200080000ff */
[----:B------:R-:W0:Y:S01]  /*0960*/  LDCU.128 UR40, c[0x3][0xb0] ;  /* 0x00c01600ff2877ac */ /* 0x000e220008000c00 */
[C---:B------:R-:W-:Y:S02]  /*0970*/  DFMA R8, R28.reuse, UR20, RZ ;  /* 0x000000141c087c2b */ /* 0x040fe400080000ff */
[C---:B------:R-:W-:Y:S01]  /*0980*/  DFMA R18, R28.reuse, UR24, RZ ;  /* 0x000000181c127c2b */ /* 0x040fe200080000ff */
[----:B------:R-:W3:Y:S01]  /*0990*/  LDCU.128 UR44, c[0x3][0xe0] ;  /* 0x00c01c00ff2c77ac */ /* 0x000ee20008000c00 */
[C---:B------:R-:W-:Y:S02]  /*09a0*/  DFMA R16, R28.reuse, UR28, RZ ;  /* 0x0000001c1c107c2b */ /* 0x040fe400080000ff */
[C---:B--2---:R-:W-:Y:S01]  /*09b0*/  DFMA R30, R28.reuse, UR32, RZ ;  /* 0x000000201c1e7c2b */ /* 0x044fe200080000ff */
[----:B------:R-:W2:Y:S01]  /*09c0*/  LDCU.128 UR48, c[0x3][0x110] ;  /* 0x00c02200ff3077ac */ /* 0x000ea20008000c00 */
[----:B------:R-:W-:-:S02]  /*09d0*/  DFMA R28, R28, UR36, RZ ;  /* 0x000000241c1c7c2b */ /* 0x000fc400080000ff */
[C---:B------:R-:W-:Y:S01]  /*09e0*/  DFMA R14, R20.reuse, UR10, R14 ;  /* 0x0000000a140e7c2b */ /* 0x040fe2000800000e */
[----:B------:R-:W1:Y:S01]  /*09f0*/  LDCU.128 UR8, c[0x3][0x40] ;  /* 0x00c00800ff0877ac */ /* 0x000e620008000c00 */
[C---:B------:R-:W-:Y:S02]  /*0a00*/  DFMA R12, R20.reuse, UR14, R12 ;  /* 0x0000000e140c7c2b */ /* 0x040fe4000800000c */
[C---:B------:R-:W-:Y:S01]  /*0a10*/  DFMA R10, R20.reuse, UR18, R10 ;  /* 0x00000012140a7c2b */ /* 0x040fe2000800000a */
[----:B------:R-:W0:Y:S01]  /*0a20*/  LDCU.128 UR12, c[0x3][0x70] ;  /* 0x00c00e00ff0c77ac */ /* 0x000e220008000c00 */
[C---:B------:R-:W-:Y:S02]  /*0a30*/  DFMA R8, R20.reuse, UR22, R8 ;  /* 0x0000001614087c2b */ /* 0x040fe40008000008 */
[C---:B------:R-:W-:Y:S01]  /*0a40*/  DFMA R18, R20.reuse, UR26, R18 ;  /* 0x0000001a14127c2b */ /* 0x040fe20008000012 */
[----:B------:R-:W3:Y:S01]  /*0a50*/  LDCU.128 UR20, c[0x3][0xa0] ;  /* 0x00c01400ff1477ac */ /* 0x000ee20008000c00 */
[----:B------:R-:W-:-:S02]  /*0a60*/  DFMA R16, R20, UR30, R16 ;  /* 0x0000001e14107c2b */ /* 0x000fc40008000010 */
[C---:B------:R-:W-:Y:S01]  /*0a70*/  DFMA R30, R20.reuse, UR34, R30 ;  /* 0x00000022141e7c2b */ /* 0x040fe2000800001e */
[----:B------:R-:W2:Y:S01]  /*0a80*/  LDCU.128 UR16, c[0x3][0xd0] ;  /* 0x00c01a00ff1077ac */ /* 0x000ea20008000c00 */
[----:B------:R-:W-:Y:S01]  /*0a90*/  DFMA R28, R20, UR38, R28 ;  /* 0x00000026141c7c2b */ /* 0x000fe2000800001c */
[----:B------:R-:W2:Y:S01]  /*0aa0*/  LDS.64 R20, [R5+0x140] ;  /* 0x0001400005147984 */ /* 0x000ea20000000a00 */
[----:B------:R-:W2:Y:S01]  /*0ab0*/  LDCU.128 UR24, c[0x3][0x100] ;  /* 0x00c02000ff1877ac */ /* 0x000ea20008000c00 */
[C---:B----4-:R-:W-:Y:S02]  /*0ac0*/  DFMA R14, R26.reuse, UR4, R14 ;  /* 0x000000041a0e7c2b */ /* 0x050fe4000800000e */
[C---:B-1----:R-:W-:Y:S01]  /*0ad0*/  DFMA R12, R26.reuse, UR8, R12 ;  /* 0x000000081a0c7c2b */ /* 0x042fe2000800000c */
[----:B------:R-:W1:Y:S01]  /*0ae0*/  LDCU.128 UR28, c[0x3][0x20] ;  /* 0x00c00400ff1c77ac */ /* 0x000e620008000c00 */
[C---:B------:R-:W-:Y:S02]  /*0af0*/  DFMA R30, R26.reuse, UR52, R30 ;  /* 0x000000341a1e7c2b */ /* 0x040fe4000800001e */
[C---:B0-----:R-:W-:Y:S01]  /*0b00*/  DFMA R10, R26.reuse, UR12, R10 ;  /* 0x0000000c1a0a7c2b */ /* 0x041fe2000800000a */
[----:B------:R-:W0:Y:S01]  /*0b10*/  LDCU.128 UR32, c[0x3][0x50] ;  /* 0x00c00a00ff2077ac */ /* 0x000e220008000c00 */
[----:B------:R-:W-:-:S02]  /*0b20*/  DFMA R28, R26, UR60, R28 ;  /* 0x0000003c1a1c7c2b */ /* 0x000fc4000800001c */
[----:B---3--:R-:W-:Y:S01]  /*0b30*/  DFMA R8, R26, UR20, R8 ;  /* 0x000000141a087c2b */ /* 0x008fe20008000008 */
[----:B------:R-:W3:Y:S01]  /*0b40*/  LDCU.128 UR36, c[0x3][0x80] ;  /* 0x00c01000ff2477ac */ /* 0x000ee20008000c00 */
[----:B------:R-:W-:Y:S02]  /*0b50*/  DFMA R14, R24, UR6, R14 ;  /* 0x00000006180e7c2b */ /* 0x000fe4000800000e */
[----:B--2---:R-:W-:Y:S01]  /*0b60*/  DFMA R18, R26, UR16, R18 ;  /* 0x000000101a127c2b */ /* 0x004fe20008000012 */
[----:B------:R-:W2:Y:S01]  /*0b70*/  LDCU.128 UR56, c[0x3][0x140] ;  /* 0x00c02800ff3877ac */ /* 0x000ea20008000c00 */
[----:B------:R-:W-:Y:S02]  /*0b80*/  DFMA R12, R24, UR10, R12 ;  /* 0x0000000a180c7c2b */ /* 0x000fe4000800000c */
[----:B------:R-:W-:Y:S01]  /*0b90*/  DFMA R16, R26, UR24, R16 ;  /* 0x000000181a107c2b */ /* 0x000fe20008000010 */
[----:B------:R-:W4:Y:S01]  /*0ba0*/  LDCU.128 UR64, c[0x3][0x170] ;  /* 0x00c02e00ff4077ac */ /* 0x000f220008000c00 */
[----:B------:R-:W-:-:S02]  /*0bb0*/  DFMA R10, R24, UR14, R10 ;  /* 0x0000000e180a7c2b */ /* 0x000fc4000800000a */
[C---:B------:R-:W-:Y:S02]  /*0bc0*/  DFMA R8, R24.reuse, UR22, R8 ;  /* 0x0000001618087c2b */ /* 0x040fe40008000008 */
[C---:B------:R-:W-:Y:S02]  /*0bd0*/  DFMA R18, R24.reuse, UR18, R18 ;  /* 0x0000001218127c2b */ /* 0x040fe40008000012 */
[C---:B------:R-:W-:Y:S02]  /*0be0*/  DFMA R16, R24.reuse, UR26, R16 ;  /* 0x0000001a18107c2b */ /* 0x040fe40008000010 */
[C---:B------:R-:W-:Y:S02]  /*0bf0*/  DFMA R30, R24.reuse, UR54, R30 ;  /* 0x00000036181e7c2b */ /* 0x040fe4000800001e */
[----:B------:R-:W-:Y:S02]  /*0c00*/  DFMA R28, R24, UR62, R28 ;  /* 0x0000003e181c7c2b */ /* 0x000fe4000800001c */
[----:B-1----:R-:W-:-:S02]  /*0c10*/  DFMA R14, R22, UR28, R14 ;  /* 0x0000001c160e7c2b */ /* 0x002fc4000800000e */
[C---:B0-----:R-:W-:Y:S02]  /*0c20*/  DFMA R12, R22.reuse, UR32, R12 ;  /* 0x00000020160c7c2b */ /* 0x041fe4000800000c */
[C---:B---3--:R-:W-:Y:S02]  /*0c30*/  DFMA R10, R22.reuse, UR36, R10 ;  /* 0x00000024160a7c2b */ /* 0x048fe4000800000a */
[C---:B------:R-:W-:Y:S02]  /*0c40*/  DFMA R8, R22.reuse, UR40, R8 ;  /* 0x0000002816087c2b */ /* 0x040fe40008000008 */
[C---:B------:R-:W-:Y:S02]  /*0c50*/  DFMA R18, R22.reuse, UR44, R18 ;  /* 0x0000002c16127c2b */ /* 0x040fe40008000012 */
[C---:B------:R-:W-:Y:S02]  /*0c60*/  DFMA R16, R22.reuse, UR48, R16 ;  /* 0x0000003016107c2b */ /* 0x040fe40008000010 */
[----:B--2---:R-:W-:-:S02]  /*0c70*/  DFMA R30, R22, UR56, R30 ;  /* 0x00000038161e7c2b */ /* 0x004fc4000800001e */
[----:B----4-:R-:W-:Y:S02]  /*0c80*/  DFMA R28, R22, UR64, R28 ;  /* 0x00000040161c7c2b */ /* 0x010fe4000800001c */
        /* <DEDUP_REMOVED lines=16> */
.L_x_1699:
[----:B------:R-:W-:Y:S05]  /*0d90*/  BSYNC.RECONVERGENT B0 ;  /* 0x0000000000007941 */ /* 0x000fea0003800200 */
.L_x_1698:
[----:B-1----:R-:W-:Y:S01]  /*0da0*/  IMAD.WIDE R10, R33, 0x8, R6 ;  /* 0x00000008210a7825 */ /* 0x002fe200078e0206 */
[----:B0-----:R-:W-:Y:S02]  /*0db0*/  CS2R R8, SRZ ;  /* 0x0000000000087805 */ /* 0x001fe4000001ff00 */
[----:B------:R-:W-:Y:S01]  /*0dc0*/  CS2R R6, SRZ ;  /* 0x0000000000067805 */ /* 0x000fe2000001ff00 */
[----:B------:R-:W-:Y:S01]  /*0dd0*/  BAR.SYNC.DEFER_BLOCKING 0x0 ;  /* 0x0000000000007b1d */ /* 0x000fe20000010000 */
[----:B------:R-:W-:-:S05]  /*0de0*/  IMAD.SHL.U32 R0, R0, 0x40, RZ ;  /* 0x0000004000007824 */ /* 0x000fca00078e00ff */
[----:B------:R-:W0:Y:S01]  /*0df0*/  LDCU.128 UR32, c[0x3][0x90] ;  /* 0x00c01200ff2077ac */ /* 0x000e220008000c00 */
[----:B------:R-:W2:Y:S01]  /*0e00*/  @!P0 LDG.E.64.CONSTANT R8, desc[UR76][R10.64] ;  /* 0x0000004c0a088981 */ /* 0x000ea2000c1e9b00 */
[----:B------:R-:W1:Y:S03]  /*0e10*/  LDCU.128 UR28, c[0x3][0x60] ;  /* 0x00c00c00ff1c77ac */ /* 0x000e660008000c00 */
[----:B------:R-:W3:Y:S01]  /*0e20*/  @!P0 LDG.E.64.CONSTANT R6, desc[UR76][R10.64+0x8] ;  /* 0x0000084c0a068981 */ /* 0x000ee2000c1e9b00 */
[C---:B------:R-:W-:Y:S01]  /*0e30*/  LOP3.LUT R13, R0.reuse, 0xfe00, RZ, 0xc0, !PT ;  /* 0x0000fe00000d7812 */ /* 0x040fe200078ec0ff */
[----:B------:R-:W4:Y:S01]  /*0e40*/  LDCU.128 UR4, c[0x3][0x10] ;  /* 0x00c00200ff0477ac */ /* 0x000f220008000c00 */
[----:B------:R-:W-:Y:S01]  /*0e50*/  LOP3.LUT R0, R0, 0x1c0, RZ, 0xc0, !PT ;  /* 0x000001c000007812 */ /* 0x000fe200078ec0ff */
[----:B------:R-:W0:Y:S03]  /*0e60*/  LDCU.128 UR12, c[0x3][0x70] ;  /* 0x00c00e00ff0c77ac */ /* 0x000e260008000c00 */
[----:B------:R-:W-:Y:S01]  /*0e70*/  IADD3 R2, PT, PT, R0, R2, R13 ;  /* 0x0000000200027210 */ /* 0x000fe20007ffe00d */
[----:B------:R-:W1:Y:S04]  /*0e80*/  LDCU.128 UR56, c[0x3][0xa0] ;  /* 0x00c01400ff3877ac */ /* 0x000e680008000c00 */
[----:B------:R-:W1:Y:S01]  /*0e90*/  LDS.128 R16, [R2] ;  /* 0x0000000002107984 */ /* 0x000e620000000c00 */
[----:B------:R-:W1:Y:S03]  /*0ea0*/  LDCU.128 UR20, c[0x3][URZ] ;  /* 0x00c00000ff1477ac */ /* 0x000e660008000c00 */
[----:B------:R-:W1:Y:S01]  /*0eb0*/  LDS.128 R12, [R2+0x10] ;  /* 0x00001000020c7984 */ /* 0x000e620000000c00 */
[----:B------:R-:W1:Y:S01]  /*0ec0*/  LDCU.128 UR24, c[0x3][0x30] ;  /* 0x00c00600ff1877ac */ /* 0x000e620008000c00 */
[----:B------:R-:W1:Y:S01]  /*0ed0*/  LDCU.128 UR36, c[0x3][0xc0] ;  /* 0x00c01800ff2477ac */ /* 0x000e620008000c00 */
[----:B------:R-:W1:Y:S01]  /*0ee0*/  LDCU.128 UR40, c[0x3][0xf0] ;  /* 0x00c01e00ff2877ac */ /* 0x000e620008000c00 */
[----:B------:R-:W1:Y:S01]  /*0ef0*/  LDCU.128 UR44, c[0x3][0x120] ;  /* 0x00c02400ff2c77ac */ /* 0x000e620008000c00 */
[----:B------:R-:W1:Y:S01]  /*0f00*/  LDCU.128 UR48, c[0x3][0x150] ;  /* 0x00c02a00ff3077ac */ /* 0x000e620008000c00 */
[----:B----4-:R-:W-:Y:S01]  /*0f10*/  UMOV UR10, UR4 ;  /* 0x00000004000a7c82 */ /* 0x010fe20008000000 */
[----:B------:R-:W-:Y:S01]  /*0f20*/  UMOV UR11, UR5 ;  /* 0x00000005000b7c82 */ /* 0x000fe20008000000 */
[----:B------:R-:W-:Y:S01]  /*0f30*/  UMOV UR8, UR6 ;  /* 0x0000000600087c82 */ /* 0x000fe20008000000 */
[----:B------:R-:W-:Y:S01]  /*0f40*/  UMOV UR9, UR7 ;  /* 0x0000000700097c82 */ /* 0x000fe20008000000 */
[----:B0-----:R-:W-:Y:S01]  /*0f50*/  UMOV UR6, UR12 ;  /* 0x0000000c00067c82 */ /* 0x001fe20008000000 */
[----:B------:R-:W-:Y:S01]  /*0f60*/  UMOV UR7, UR13 ;  /* 0x0000000d00077c82 */ /* 0x000fe20008000000 */
[----:B------:R-:W-:Y:S01]  /*0f70*/  UMOV UR4, UR14 ;  /* 0x0000000e00047c82 */ /* 0x000fe20008000000 */
[----:B------:R-:W-:Y:S01]  /*0f80*/  UMOV UR5, UR15 ;  /* 0x0000000f00057c82 */ /* 0x000fe20008000000 */
[----:B------:R-:W0:Y:S01]  /*0f90*/  LDCU.128 UR60, c[0x3][0xd0] ;  /* 0x00c01a00ff3c77ac */ /* 0x000e220008000c00 */
[----:B------:R-:W4:Y:S01]  /*0fa0*/  LDCU.128 UR68, c[0x3][0x130] ;  /* 0x00c02600ff4477ac */ /* 0x000f220008000c00 */
[----:B-1---5:R-:W-:-:S02]  /*0fb0*/  DFMA R26, R16, UR32, RZ ;  /* 0x00000020101a7c2b */ /* 0x022fc400080000ff */
[C---:B------:R-:W-:Y:S01]  /*0fc0*/  DFMA R24, R16.reuse, UR28, RZ ;  /* 0x0000001c10187c2b */ /* 0x040fe200080000ff */
[----:B------:R-:W1:Y:S01]  /*0fd0*/  LDCU.128 UR52, c[0x3][0x40] ;  /* 0x00c00800ff3477ac */ /* 0x000e620008000c00 */
[C---:B------:R-:W-:Y:S02]  /*0fe0*/  DFMA R20, R16.reuse, UR20, RZ ;  /* 0x0000001410147c2b */ /* 0x040fe400080000ff */
[----:B------:R-:W-:Y:S01]  /*0ff0*/  DFMA R22, R16, UR24, RZ ;  /* 0x0000001810167c2b */ /* 0x000fe200080000ff */
[----:B------:R-:W1:Y:S01]  /*1000*/  LDCU.128 UR64, c[0x3][0x100] ;  /* 0x00c02000ff4077ac */ /* 0x000e620008000c00 */
[C---:B------:R-:W-:Y:S02]  /*1010*/  DFMA R26, R18.reuse, UR34, R26 ;  /* 0x00000022121a7c2b */ /* 0x040fe4000800001a */
[----:B------:R-:W-:Y:S01]  /*1020*/  DFMA R24, R18, UR30, R24 ;  /* 0x0000001e12187c2b */ /* 0x000fe20008000018 */
[----:B------:R-:W1:Y:S01]  /*1030*/  LDCU.128 UR72, c[0x3][0x160] ;  /* 0x00c02c00ff4877ac */ /* 0x000e620008000c00 */
[----:B------:R-:W-:-:S02]  /*1040*/  DFMA R28, R16, UR36, RZ ;  /* 0x00000024101c7c2b */ /* 0x000fc400080000ff */
[----:B------:R-:W-:Y:S01]  /*1050*/  DFMA R30, R16, UR40, RZ ;  /* 0x00000028101e7c2b */ /* 0x000fe200080000ff */
[----:B------:R-:W1:Y:S01]  /*1060*/  LDCU.128 UR12, c[0x3][0xe0] ;  /* 0x00c01c00ff0c77ac */ /* 0x000e620008000c00 */
[----:B------:R-:W-:Y:S02]  /*1070*/  DFMA R26, R12, UR56, R26 ;  /* 0x000000380c1a7c2b */ /* 0x000fe4000800001a */
[C---:B------:R-:W-:Y:S01]  /*1080*/  DFMA R32, R16.reuse, UR44, RZ ;  /* 0x0000002c10207c2b */ /* 0x040fe200080000ff */
[----:B------:R-:W-:Y:S01]  /*1090*/  UMOV UR56, UR4 ;  /* 0x0000000400387c82 */ /* 0x000fe20008000000 */
[----:B------:R-:W-:Y:S01]  /*10a0*/  DFMA R34, R16, UR48, RZ ;  /* 0x0000003010227c2b */ /* 0x000fe200080000ff */
[----:B------:R-:W-:Y:S01]  /*10b0*/  UMOV UR57, UR5 ;  /* 0x0000000500397c82 */ /* 0x000fe20008000000 */
[----:B------:R-:W-:Y:S01]  /*10c0*/  DFMA R24, R12, UR6, R24 ;  /* 0x000000060c187c2b */ /* 0x000fe20008000018 */
[----:B------:R-:W1:Y:S01]  /*10d0*/  LDCU.128 UR4, c[0x3][0x20] ;  /* 0x00c00400ff0477ac */ /* 0x000e620008000c00 */
[----:B------:R-:W-:-:S02]  /*10e0*/  DFMA R20, R18, UR22, R20 ;  /* 0x0000001612147c2b */ /* 0x000fc40008000014 */
[C---:B------:R-:W-:Y:S01]  /*10f0*/  DFMA R22, R18.reuse, UR26, R22 ;  /* 0x0000001a12167c2b */ /* 0x040fe20008000016 */
[----:B------:R-:W1:Y:S01]  /*1100*/  LDCU.128 UR16, c[0x3][0x110] ;  /* 0x00c02200ff1077ac */ /* 0x000e620008000c00 */
[C---:B------:R-:W-:Y:S02]  /*1110*/  DFMA R28, R18.reuse, UR38, R28 ;  /* 0x00000026121c7c2b */ /* 0x040fe4000800001c */
[C---:B------:R-:W-:Y:S02]  /*1120*/  DFMA R30, R18.reuse, UR42, R30 ;  /* 0x0000002a121e7c2b */ /* 0x040fe4000800001e */
[C---:B------:R-:W-:Y:S02]  /*1130*/  DFMA R32, R18.reuse, UR46, R32 ;  /* 0x0000002e12207c2b */ /* 0x040fe40008000020 */
[----:B------:R-:W-:Y:S01]  /*1140*/  DFMA R34, R18, UR50, R34 ;  /* 0x0000003212227c2b */ /* 0x000fe20008000022 */
[----:B------:R-:W1:Y:S01]  /*1150*/  LDS.128 R16, [R2+0x20] ;  /* 0x0000200002107984 */ /* 0x000e620000000c00 */
[----:B0-----:R-:W-:-:S02]  /*1160*/  DFMA R28, R12, UR60, R28 ;  /* 0x0000003c0c1c7c2b */ /* 0x001fc4000800001c */
[C---:B------:R-:W-:Y:S02]  /*1170*/  DFMA R20, R12.reuse, UR10, R20 ;  /* 0x0000000a0c147c2b */ /* 0x040fe40008000014 */
[C---:B----4-:R-:W-:Y:S01]  /*1180*/  DFMA R32, R12.reuse, UR68, R32 ;  /* 0x000000440c207c2b */ /* 0x050fe20008000020 */
[----:B-1----:R-:W-:Y:S01]  /*1190*/  UMOV UR68, UR4 ;  /* 0x0000000400447c82 */ /* 0x002fe20008000000 */
[----:B------:R-:W-:Y:S01]  /*11a0*/  UMOV UR69, UR5 ;  /* 0x0000000500457c82 */ /* 0x000fe20008000000 */
[----:B------:R-:W-:Y:S01]  /*11b0*/  UMOV UR60, UR6 ;  /* 0x00000006003c7c82 */ /* 0x000fe20008000000 */
[----:B------:R-:W-:Y:S01]  /*11c0*/  UMOV UR61, UR7 ;  /* 0x00000007003d7c82 */ /* 0x000fe20008000000 */
[----:B------:R-:W0:Y:S01]  /*11d0*/  LDCU.128 UR4, c[0x3][0x50] ;  /* 0x00c00a00ff0477ac */ /* 0x000e220008000c00 */
[C---:B------:R-:W-:Y:S02]  /*11e0*/  DFMA R22, R12.reuse, UR52, R22 ;  /* 0x000000340c167c2b */ /* 0x040fe40008000016 */
[----:B------:R-:W-:Y:S01]  /*11f0*/  DFMA R30, R12, UR64, R30 ;  /* 0x000000400c1e7c2b */ /* 0x000fe2000800001e */
[----:B------:R-:W-:Y:S01]  /*1200*/  UMOV UR52, UR8 ;  /* 0x0000000800347c82 */ /* 0x000fe20008000000 */
[----:B------:R-:W-:Y:S01]  /*1210*/  UMOV UR53, UR9 ;  /* 0x0000000900357c82 */ /* 0x000fe20008000000 */
[C---:B------:R-:W-:Y:S01]  /*1220*/  DFMA R24, R14.reuse, UR56, R24 ;  /* 0x000000380e187c2b */ /* 0x040fe20008000018 */
[----:B------:R-:W1:Y:S01]  /*1230*/  LDCU.128 UR8, c[0x3][0xb0] ;  /* 0x00c01600ff0877ac */ /* 0x000e620008000c00 */
[----:B------:R-:W-:-:S02]  /*1240*/  DFMA R20, R14, UR52, R20 ;  /* 0x000000340e147c2b */ /* 0x000fc40008000014 */
[C---:B------:R-:W-:Y:S01]  /*1250*/  DFMA R22, R14.reuse, UR54, R22 ;  /* 0x000000360e167c2b */ /* 0x040fe20008000016 */
[----:B------:R-:W4:Y:S01]  /*1260*/  LDCU.128 UR52, c[0x3][0x140] ;  /* 0x00c02800ff3477ac */ /* 0x000f220008000c00 */
[----:B------:R-:W-:Y:S02]  /*1270*/  DFMA R26, R14, UR58, R26 ;  /* 0x0000003a0e1a7c2b */ /* 0x000fe4000800001a */
[----:B------:R-:W-:Y:S01]  /*1280*/  DFMA R34, R12, UR72, R34 ;  /* 0x000000480c227c2b */ /* 0x000fe20008000022 */
[----:B------:R-:W4:Y:S01]  /*1290*/  LDCU.128 UR56, c[0x3][0x170] ;  /* 0x00c02e00ff3877ac */ /* 0x000f220008000c00 */
[C---:B------:R-:W-:Y:S02]  /*12a0*/  DFMA R28, R14.reuse, UR62, R28 ;  /* 0x0000003e0e1c7c2b */ /* 0x040fe4000800001c */
[C---:B------:R-:W-:Y:S01]  /*12b0*/  DFMA R30, R14.reuse, UR66, R30 ;  /* 0x000000420e1e7c2b */ /* 0x040fe2000800001e */
[----:B0-----:R-:W-:Y:S01]  /*12c0*/  UMOV UR64, UR4 ;  /* 0x0000000400407c82 */ /* 0x001fe20008000000 */
[----:B------:R-:W-:Y:S01]  /*12d0*/  UMOV UR65, UR5 ;  /* 0x0000000500417c82 */ /* 0x000fe20008000000 */
[----:B------:R-:W-:Y:S01]  /*12e0*/  UMOV UR50, UR6 ;  /* 0x0000000600327c82 */ /* 0x000fe20008000000 */
[----:B------:R-:W-:Y:S01]  /*12f0*/  UMOV UR51, UR7 ;  /* 0x0000000700337c82 */ /* 0x000fe20008000000 */
[----:B------:R-:W0:Y:S01]  /*1300*/  LDCU.128 UR4, c[0x3][0x80] ;  /* 0x00c01000ff0477ac */ /* 0x000e220008000c00 */
[----:B------:R-:W-:-:S02]  /*1310*/  DFMA R32, R14, UR70, R32 ;  /* 0x000000460e207c2b */ /* 0x000fc40008000020 */
[----:B------:R-:W-:Y:S02]  /*1320*/  DFMA R34, R14, UR74, R34 ;  /* 0x0000004a0e227c2b */ /* 0x000fe40008000022 */
[C---:B------:R-:W-:Y:S02]  /*1330*/  DFMA R20, R16.reuse, UR68, R20 ;  /* 0x0000004410147c2b */ /* 0x040fe40008000014 */
[C---:B-1----:R-:W-:Y:S01]  /*1340*/  DFMA R26, R16.reuse, UR8, R26 ;  /* 0x00000008101a7c2b */ /* 0x042fe2000800001a */
[----:B------:R-:W-:Y:S01]  /*1350*/  CS2R R12, SRZ ;  /* 0x00000000000c7805 */ /* 0x000fe2000001ff00 */
[C---:B------:R-:W-:Y:S01]  /*1360*/  DFMA R22, R16.reuse, UR64, R22 ;  /* 0x0000004010167c2b */ /* 0x040fe20008000016 */
[----:B------:R-:W-:Y:S01]  /*1370*/  CS2R R14, SRZ ;  /* 0x00000000000e7805 */ /* 0x000fe2000001ff00 */
[C---:B------:R-:W-:Y:S02]  /*1380*/  DFMA R28, R16.reuse, UR12, R28 ;  /* 0x0000000c101c7c2b */ /* 0x040fe4000800001c */
[C---:B------:R-:W-:Y:S01]  /*1390*/  DFMA R30, R16.reuse, UR16, R30 ;  /* 0x00000010101e7c2b */ /* 0x040fe2000800001e */
[----:B------:R-:W3:Y:S01]  /*13a0*/  @!P0 LDG.E.64.CONSTANT R12, desc[UR76][R10.64+0x38] ;  /* 0x0000384c0a0c8981 */ /* 0x000ee2000c1e9b00 */
[----:B----4-:R-:W-:-:S02]  /*13b0*/  DFMA R32, R16, UR52, R32 ;  /* 0x0000003410207c2b */ /* 0x010fc40008000020 */
[C---:B0-----:R-:W-:Y:S01]  /*13c0*/  DFMA R24, R16.reuse, UR4, R24 ;  /* 0x0000000410187c2b */ /* 0x041fe20008000018 */
[----:B------:R-:W4:Y:S01]  /*13d0*/  @!P0 LDG.E.64.CONSTANT R14, desc[UR76][R10.64+0x30] ;  /* 0x0000304c0a0e8981 */ /* 0x000f22000c1e9b00 */
[----:B------:R-:W-:Y:S02]  /*13e0*/  DFMA R34, R16, UR56, R34 ;  /* 0x0000003810227c2b */ /* 0x000fe40008000022 */
[C---:B------:R-:W-:Y:S01]  /*13f0*/  DFMA R20, R18.reuse, UR60, R20 ;  /* 0x0000003c12147c2b */ /* 0x040fe20008000014 */
[----:B------:R-:W-:Y:S01]  /*1400*/  CS2R R16, SRZ ;  /* 0x0000000000107805 */ /* 0x000fe2000001ff00 */
[C---:B------:R-:W-:Y:S01]  /*1410*/  DFMA R22, R18.reuse, UR50, R22 ;  /* 0x0000003212167c2b */ /* 0x040fe20008000016 */
[----:B------:R-:W0:Y:S01]  /*1420*/  LDCU.128 UR60, c[0x3][0xe0] ;  /* 0x00c01c00ff3c77ac */ /* 0x000e220008000c00 */
[C---:B------:R-:W-:Y:S02]  /*1430*/  DFMA R24, R18.reuse, UR6, R24 ;  /* 0x0000000612187c2b */ /* 0x040fe40008000018 */
[C---:B------:R-:W-:Y:S01]  /*1440*/  DFMA R26, R18.reuse, UR10, R26 ;  /* 0x0000000a121a7c2b */ /* 0x040fe2000800001a */
[----:B------:R-:W4:Y:S01]  /*1450*/  @!P0 LDG.E.64.CONSTANT R16, desc[UR76][R10.64+0x28] ;  /* 0x0000284c0a108981 */ /* 0x000f22000c1e9b00 */
[C---:B------:R-:W-:Y:S01]  /*1460*/  DFMA R28, R18.reuse, UR14, R28 ;  /* 0x0000000e121c7c2b */ /* 0x040fe2000800001c */
[----:B------:R-:W1:Y:S01]  /*1470*/  LDCU.128 UR4, c[0x3][0x10] ;  /* 0x00c00200ff0477ac */ /* 0x000e620008000c00 */
[----:B------:R-:W-:-:S02]  /*1480*/  DFMA R30, R18, UR18, R30 ;  /* 0x00000012121e7c2b */ /* 0x000fc4000800001e */
[C---:B------:R-:W-:Y:S01]  /*1490*/  DFMA R32, R18.reuse, UR54, R32 ;  /* 0x0000003612207c2b */ /* 0x040fe20008000020 */
[----:B------:R-:W0:Y:S01]  /*14a0*/  LDCU.128 UR12, c[0x3][0x20] ;  /* 0x00c00400ff0c77ac */ /* 0x000e220008000c00 */
[----:B------:R-:W-:Y:S01]  /*14b0*/  DFMA R34, R18, UR58, R34 ;  /* 0x0000003a12227c2b */ /* 0x000fe20008000022 */
[----:B------:R-:W-:Y:S01]  /*14c0*/  CS2R R18, SRZ ;  /* 0x0000000000127805 */ /* 0x000fe2000001ff00 */
[----:B------:R-:W0:Y:S01]  /*14d0*/  LDCU.128 UR8, c[0x3][0x40] ;  /* 0x00c00800ff0877ac */ /* 0x000e220008000c00 */
[----:B------:R-:W4:Y:S04]  /*14e0*/  LDCU.128 UR16, c[0x3][0x50] ;  /* 0x00c00a00ff1077ac */ /* 0x000f280008000c00 */
[----:B------:R-:W4:Y:S01]  /*14f0*/  @!P0 LDG.E.64.CONSTANT R18, desc[UR76][R10.64+0x20] ;  /* 0x0000204c0a128981 */ /* 0x000f22000c1e9b00 */
[----:B------:R-:W4:Y:S01]  /*1500*/  LDCU.128 UR52, c[0x3][0x80] ;  /* 0x00c01000ff3477ac */ /* 0x000f220008000c00 */
[----:B------:R-:W4:Y:S01]  /*1510*/  LDCU.128 UR56, c[0x3][0xb0] ;  /* 0x00c01600ff3877ac */ /* 0x000f220008000c00 */
[----:B--2---:R-:W-:Y:S01]  /*1520*/  DMUL R8, R20, R8 ;  /* 0x0000000814087228 */ /* 0x004fe20000000000 */
[----:B------:R-:W-:Y:S01]  /*1530*/  CS2R R20, SRZ ;  /* 0x0000000000147805 */ /* 0x000fe2000001ff00 */
[----:B---3--:R-:W-:Y:S01]  /*1540*/  DMUL R6, R22, R6 ;  /* 0x0000000616067228 */ /* 0x008fe20000000000 */
[----:B------:R-:W-:-:S04]  /*1550*/  CS2R R22, SRZ ;  /* 0x0000000000167805 */ /* 0x000fc8000001ff00 */
[----:B------:R-:W2:Y:S04]  /*1560*/  @!P0 LDG.E.64.CONSTANT R20, desc[UR76][R10.64+0x18] ;  /* 0x0000184c0a148981 */ /* 0x000ea8000c1e9b00 */
[----:B------:R1:W3:Y:S02]  /*1570*/  @!P0 LDG.E.64.CONSTANT R22, desc[UR76][R10.64+0x10] ;  /* 0x0000104c0a168981 */ /* 0x0002e4000c1e9b00 */
[----:B-1----:R-:W-:-:S08]  /*1580*/  DFMA R10, R8, UR6, RZ ;  /* 0x00000006080a7c2b */ /* 0x002fd000080000ff */
[----:B0-----:R-:W-:Y:S01]  /*1590*/  DFMA R10, R6, UR10, R10 ;  /* 0x0000000a060a7c2b */ /* 0x001fe2000800000a */
[----:B------:R-:W-:Y:S01]  /*15a0*/  BSSY.RECONVERGENT B0, `(.L_x_1700) ;  /* 0x0000093000007945 */ /* 0x000fe20003800200 */
[----:B------:R-:W-:Y:S02]  /*15b0*/  DMUL R34, R34, R12 ;  /* 0x0000000c22227228 */ /* 0x000fe40000000000 */
[----:B------:R-:W-:Y:S01]  /*15c0*/  DFMA R12, R8, UR4, RZ ;  /* 0x00000004080c7c2b */ /* 0x000fe200080000ff */
[----:B------:R-:W0:Y:S01]  /*15d0*/  LDCU.128 UR4, c[0x3][0x70] ;  /* 0x00c00e00ff0477ac */ /* 0x000e220008000c00 */
[----:B----4-:R-:W-:Y:S02]  /*15e0*/  DMUL R30, R30, R16 ;  /* 0x000000101e1e7228 */ /* 0x010fe40000000000 */
[----:B------:R-:W-:-:S04]  /*15f0*/  DFMA R16, R8, UR20, RZ ;  /* 0x0000001408107c2b */ /* 0x000fc800080000ff */
[----:B------:R-:W-:Y:S01]  /*1600*/  DFMA R12, R6, UR8, R12 ;  /* 0x00000008060c7c2b */ /* 0x000fe2000800000c */
[----:B------:R-:W1:Y:S01]  /*1610*/  LDCU.128 UR8, c[0x3][0xd0] ;  /* 0x00c01a00ff0877ac */ /* 0x000e620008000c00 */
[----:B------:R-:W-:Y:S02]  /*1620*/  DMUL R28, R28, R18 ;  /* 0x000000121c1c7228 */ /* 0x000fe40000000000 */
[----:B------:R-:W-:Y:S02]  /*1630*/  DFMA R18, R8, UR22, RZ ;  /* 0x0000001608127c2b */ /* 0x000fe400080000ff */
[----:B------:R-:W-:-:S06]  /*1640*/  DFMA R16, R6, UR24, R16 ;  /* 0x0000001806107c2b */ /* 0x000fcc0008000010 */
[----:B------:R-:W-:Y:S02]  /*1650*/  DFMA R18, R6, UR26, R18 ;  /* 0x0000001a06127c2b */ /* 0x000fe40008000012 */
[----:B------:R-:W-:Y:S02]  /*1660*/  DMUL R14, R32, R14 ;  /* 0x0000000e200e7228 */ /* 0x000fe40000000000 */
[----:B--2---:R-:W-:Y:S02]  /*1670*/  DMUL R26, R26, R20 ;  /* 0x000000141a1a7228 */ /* 0x004fe40000000000 */
[----:B------:R-:W-:Y:S02]  /*1680*/  DFMA R20, R8, UR12, RZ ;  /* 0x0000000c08147c2b */ /* 0x000fe400080000ff */
[----:B---3--:R-:W-:Y:S02]  /*1690*/  DMUL R24, R24, R22 ;  /* 0x0000001618187228 */ /* 0x008fe40000000000 */
[----:B------:R-:W-:Y:S01]  /*16a0*/  DFMA R22, R8, UR14, RZ ;  /* 0x0000000e08167c2b */ /* 0x000fe200080000ff */
[----:B------:R-:W2:Y:S03]  /*16b0*/  LDCU.128 UR12, c[0x3][0xa0] ;  /* 0x00c01400ff0c77ac */ /* 0x000ea60008000c00 */
[----:B------:R-:W-:-:S04]  /*16c0*/  DFMA R20, R6, UR16, R20 ;  /* 0x0000001006147c2b */ /* 0x000fc80008000014 */
[----:B------:R-:W-:Y:S01]  /*16d0*/  DFMA R22, R6, UR18, R22 ;  /* 0x0000001206167c2b */ /* 0x000fe20008000016 */
[----:B------:R-:W3:Y:S01]  /*16e0*/  LDCU.128 UR16, c[0x3][0x100] ;  /* 0x00c02000ff1077ac */ /* 0x000ee20008000c00 */
[C---:B0-----:R-:W-:Y:S02]  /*16f0*/  DFMA R12, R24.reuse, UR4, R12 ;  /* 0x00000004180c7c2b */ /* 0x041fe4000800000c */
[C---:B------:R-:W-:Y:S01]  /*1700*/  DFMA R10, R24.reuse, UR6, R10 ;  /* 0x00000006180a7c2b */ /* 0x040fe2000800000a */
[----:B------:R-:W0:Y:S01]  /*1710*/  LDCU.128 UR4, c[0x3][0x110] ;  /* 0x00c02200ff0477ac */ /* 0x000e220008000c00 */
[C---:B------:R-:W-:Y:S02]  /*1720*/  DFMA R20, R24.reuse, UR52, R20 ;  /* 0x0000003418147c2b */ /* 0x040fe40008000014 */
[C---:B------:R-:W-:Y:S01]  /*1730*/  DFMA R22, R24.reuse, UR54, R22 ;  /* 0x0000003618167c2b */ /* 0x040fe20008000016 */
[----:B------:R-:W4:Y:S01]  /*1740*/  LDCU.128 UR52, c[0x3][0x140] ;  /* 0x00c02800ff3477ac */ /* 0x000f220008000c00 */
[----:B------:R-:W-:-:S02]  /*1750*/  DFMA R18, R24, UR30, R18 ;  /* 0x0000001e18127c2b */ /* 0x000fc40008000012 */
[----:B------:R-:W-:Y:S02]  /*1760*/  DFMA R16, R24, UR28, R16 ;  /* 0x0000001c18107c2b */ /* 0x000fe40008000010 */
[C---:B--2---:R-:W-:Y:S02]  /*1770*/  DFMA R12, R26.reuse, UR12, R12 ;  /* 0x0000000c1a0c7c2b */ /* 0x044fe4000800000c */
[C---:B------:R-:W-:Y:S01]  /*1780*/  DFMA R10, R26.reuse, UR14, R10 ;  /* 0x0000000e1a0a7c2b */ /* 0x040fe2000800000a */
[----:B------:R-:W2:Y:S01]  /*1790*/  LDCU.128 UR12, c[0x3][0x130] ;  /* 0x00c02600ff0c77ac */ /* 0x000ea20008000c00 */
[C---:B------:R-:W-:Y:S02]  /*17a0*/  DFMA R20, R26.reuse, UR56, R20 ;  /* 0x000000381a147c2b */ /* 0x040fe40008000014 */
[C---:B------:R-:W-:Y:S01]  /*17b0*/  DFMA R22, R26.reuse, UR58, R22 ;  /* 0x0000003a1a167c2b */ /* 0x040fe20008000016 */
[----:B------:R-:W4:Y:S01]  /*17c0*/  LDCU.128 UR56, c[0x3][0x170] ;  /* 0x00c02e00ff3877ac */ /* 0x000f220008000c00 */
[----:B------:R-:W-:-:S02]  /*17d0*/  DFMA R18, R26, UR34, R18 ;  /* 0x000000221a127c2b */ /* 0x000fc40008000012 */
[----:B------:R-:W-:Y:S02]  /*17e0*/  DFMA R16, R26, UR32, R16 ;  /* 0x000000201a107c2b */ /* 0x000fe40008000010 */
[C---:B-1----:R-:W-:Y:S01]  /*17f0*/  DFMA R12, R28.reuse, UR8, R12 ;  /* 0x000000081c0c7c2b */ /* 0x042fe2000800000c */
[----:B------:R-:W1:Y:S01]  /*1800*/  LDCU.64 UR8, c[0x3][0x158] ;  /* 0x00c02b00ff0877ac */ /* 0x000e620008000a00 */
[C---:B------:R-:W-:Y:S02]  /*1810*/  DFMA R10, R28.reuse, UR10, R10 ;  /* 0x0000000a1c0a7c2b */ /* 0x040fe4000800000a */
[C---:B------:R-:W-:Y:S02]  /*1820*/  DFMA R20, R28.reuse, UR60, R20 ;  /* 0x0000003c1c147c2b */ /* 0x040fe40008000014 */
[C---:B------:R-:W-:Y:S02]  /*1830*/  DFMA R22, R28.reuse, UR62, R22 ;  /* 0x0000003e1c167c2b */ /* 0x040fe40008000016 */
[----:B------:R-:W-:-:S02]  /*1840*/  DFMA R18, R28, UR38, R18 ;  /* 0x000000261c127c2b */ /* 0x000fc40008000012 */
[----:B------:R-:W-:Y:S02]  /*1850*/  DFMA R16, R28, UR36, R16 ;  /* 0x000000241c107c2b */ /* 0x000fe40008000010 */
[C---:B---3--:R-:W-:Y:S02]  /*1860*/  DFMA R12, R30.reuse, UR16, R12 ;  /* 0x000000101e0c7c2b */ /* 0x048fe4000800000c */
[C---:B------:R-:W-:Y:S01]  /*1870*/  DFMA R10, R30.reuse, UR18, R10 ;  /* 0x000000121e0a7c2b */ /* 0x040fe2000800000a */
[----:B------:R-:W3:Y:S01]  /*1880*/  LDCU.128 UR16, c[0x3][0x160] ;  /* 0x00c02c00ff1077ac */ /* 0x000ee20008000c00 */
[C---:B0-----:R-:W-:Y:S02]  /*1890*/  DFMA R20, R30.reuse, UR4, R20 ;  /* 0x000000041e147c2b */ /* 0x041fe40008000014 */
[C---:B------:R-:W-:Y:S02]  /*18a0*/  DFMA R18, R30.reuse, UR42, R18 ;  /* 0x0000002a1e127c2b */ /* 0x040fe40008000012 */
[----:B------:R-:W-:-:S02]  /*18b0*/  DFMA R16, R30, UR40, R16 ;  /* 0x000000281e107c2b */ /* 0x000fc40008000010 */
[----:B------:R-:W-:Y:S02]  /*18c0*/  DFMA R22, R30, UR6, R22 ;  /* 0x000000061e167c2b */ /* 0x000fe40008000016 */
[C---:B--2---:R-:W-:Y:S02]  /*18d0*/  DFMA R12, R14.reuse, UR12, R12 ;  /* 0x0000000c0e0c7c2b */ /* 0x044fe4000800000c */
[C---:B------:R-:W-:Y:S02]  /*18e0*/  DFMA R10, R14.reuse, UR14, R10 ;  /* 0x0000000e0e0a7c2b */ /* 0x040fe4000800000a */
[C---:B------:R-:W-:Y:S02]  /*18f0*/  DFMA R18, R14.reuse, UR46, R18 ;  /* 0x0000002e0e127c2b */ /* 0x040fe40008000012 */
[C---:B----4-:R-:W-:Y:S02]  /*1900*/  DFMA R20, R14.reuse, UR52, R20 ;  /* 0x000000340e147c2b */ /* 0x050fe40008000014 */
[----:B------:R-:W-:-:S02]  /*1910*/  DFMA R16, R14, UR44, R16 ;  /* 0x0000002c0e107c2b */ /* 0x000fc40008000010 */
[----:B------:R-:W-:Y:S02]  /*1920*/  DFMA R22, R14, UR54, R22 ;  /* 0x000000360e167c2b */ /* 0x000fe40008000016 */
[C---:B---3--:R-:W-:Y:S02]  /*1930*/  DFMA R12, R34.reuse, UR16, R12 ;  /* 0x00000010220c7c2b */ /* 0x048fe4000800000c */
[C---:B------:R-:W-:Y:S02]  /*1940*/  DFMA R14, R34.reuse, UR18, R10 ;  /* 0x00000012220e7c2b */ /* 0x040fe4000800000a */
[C---:B-1----:R-:W-:Y:S02]  /*1950*/  DFMA R18, R34.reuse, UR8, R18 ;  /* 0x0000000822127c2b */ /* 0x042fe40008000012 */
[C---:B------:R-:W-:Y:S02]  /*1960*/  DFMA R16, R34.reuse, UR48, R16 ;  /* 0x0000003022107c2b */ /* 0x040fe40008000010 */
[----:B------:R-:W-:-:S02]  /*1970*/  DFMA R20, R34, UR56, R20 ;  /* 0x0000003822147c2b */ /* 0x000fc40008000014 */
[----:B------:R-:W-:Y:S01]  /*1980*/  DFMA R22, R34, UR58, R22 ;  /* 0x0000003a22167c2b */ /* 0x000fe20008000016 */
[----:B------:R0:W-:Y:S04]  /*1990*/  STS.128 [R2+0x10], R12 ;  /* 0x0000100c02007388 */ /* 0x0001e80000000c00 */
[----:B------:R0:W-:Y:S04]  /*19a0*/  STS.128 [R2], R16 ;  /* 0x0000001002007388 */ /* 0x0001e80000000c00 */
[----:B------:R0:W-:Y:S01]  /*19b0*/  STS.128 [R2+0x20], R20 ;  /* 0x0000201402007388 */ /* 0x0001e20000000c00 */
[----:B------:R-:W-:Y:S06]  /*19c0*/  BAR.SYNC.DEFER_BLOCKING 0x0 ;  /* 0x0000000000007b1d */ /* 0x000fec0000010000 */
[----:B------:R-:W-:Y:S05]  /*19d0*/  @P2 BRA `(.L_x_1701) ;  /* 0x00000004003c2947 */ /* 0x000fea0003800000 */
[----:B------:R-:W1:Y:S01]  /*19e0*/  LDS.64 R34, [R5] ;  /* 0x0000000005227984 */ /* 0x000e620000000a00 */
[----:B------:R-:W2:Y:S03]  /*19f0*/  LDCU.64 UR4, c[0x3][0x158] ;  /* 0x00c02b00ff0477ac */ /* 0x000ea60008000a00 */
[----:B------:R-:W3:Y:S01]  /*1a00*/  LDS.64 R10, [R5+0x40] ;  /* 0x00004000050a7984 */ /* 0x000ee20000000a00 */
[----:B------:R-:W4:Y:S03]  /*1a10*/  LDCU.128 UR8, c[0x3][0x10] ;  /* 0x00c00200ff0877ac */ /* 0x000f260008000c00 */
[----:B0-----:R-:W0:Y:S01]  /*1a20*/  LDS.64 R12, [R5+0x80] ;  /* 0x00008000050c7984 */ /* 0x001e220000000a00 */
[----:B------:R-:W5:Y:S03]  /*1a30*/  LDCU.128 UR12, c[0x3][0x40] ;  /* 0x00c00800ff0c77ac */ /* 0x000f660008000c00 */
[----:B------:R-:W2:Y:S01]  /*1a40*/  LDS.64 R14, [R5+0xc0] ;  /* 0x0000c000050e7984 */ /* 0x000ea20000000a00 */
[----:B------:R-:W5:Y:S03]  /*1a50*/  LDCU.128 UR16, c[0x3][0x70] ;  /* 0x00c00e00ff1077ac */ /* 0x000f660008000c00 */
[----:B------:R-:W4:Y:S01]  /*1a60*/  LDS.64 R16, [R5+0x100] ;  /* 0x0001000005107984 */ /* 0x000f220000000a00 */
[----:B------:R-:W5:Y:S03]  /*1a70*/  LDCU.128 UR52, c[0x3][0xa0] ;  /* 0x00c01400ff3477ac */ /* 0x000f660008000c00 */
[----:B------:R-:W5:Y:S01]  /*1a80*/  LDS.64 R18, [R5+0x140] ;  /* 0x0001400005127984 */ /* 0x000f620000000a00 */
[----:B------:R-:W5:Y:S01]  /*1a90*/  LDCU.128 UR56, c[0x3][0xd0] ;  /* 0x00c01a00ff3877ac */ /* 0x000f620008000c00 */
[----:B------:R-:W5:Y:S01]  /*1aa0*/  LDCU.128 UR60, c[0x3][0x100] ;  /* 0x00c02000ff3c77ac */ /* 0x000f620008000c00 */
[----:B------:R-:W5:Y:S01]  /*1ab0*/  LDCU.128 UR64, c[0x3][0x130] ;  /* 0x00c02600ff4077ac */ /* 0x000f620008000c00 */
[----:B-1----:R-:W-:-:S02]  /*1ac0*/  DFMA R20, R34, UR20, RZ ;  /* 0x0000001422147c2b */ /* 0x002fc400080000ff */
[----:B------:R-:W-:-:S06]  /*1ad0*/  DFMA R36, R34, UR22, RZ ;  /* 0x0000001622247c2b */ /* 0x000fcc00080000ff */
[C---:B---3--:R-:W-:Y:S02]  /*1ae0*/  DFMA R22, R10.reuse, UR24, R20 ;  /* 0x000000180a167c2b */ /* 0x048fe40008000014 */
[----:B------:R-:W1:Y:S01]  /*1af0*/  LDS.64 R20, [R5+0x180] ;  /* 0x0001800005147984 */ /* 0x000e620000000a00 */
[----:B------:R-:W-:-:S05]  /*1b00*/  DFMA R36, R10, UR26, R36 ;  /* 0x0000001a0a247c2b */ /* 0x000fca0008000024 */
[C---:B0-----:R-:W-:Y:S02]  /*1b10*/  DFMA R32, R12.reuse, UR28, R22 ;  /* 0x0000001c0c207c2b */ /* 0x041fe40008000016 */
[----:B------:R-:W0:Y:S01]  /*1b20*/  LDS.64 R22, [R5+0x1c0] ;  /* 0x0001c00005167984 */ /* 0x000e220000000a00 */
[----:B------:R-:W-:-:S05]  /*1b30*/  DFMA R36, R12, UR30, R36 ;  /* 0x0000001e0c247c2b */ /* 0x000fca0008000024 */
[----:B--2---:R-:W-:-:S03]  /*1b40*/  DFMA R32, R14, UR32, R32 ;  /* 0x000000200e207c2b */ /* 0x004fc60008000020 */
[----:B------:R-:W-:-:S05]  /*1b50*/  DFMA R36, R14, UR34, R36 ;  /* 0x000000220e247c2b */ /* 0x000fca0008000024 */
[----:B----4-:R-:W-:-:S03]  /*1b60*/  DFMA R32, R16, UR36, R32 ;  /* 0x0000002410207c2b */ /* 0x010fc60008000020 */
[----:B------:R-:W-:-:S05]  /*1b70*/  DFMA R36, R16, UR38, R36 ;  /* 0x0000002610247c2b */ /* 0x000fca0008000024 */
[----:B-----5:R-:W-:-:S03]  /*1b80*/  DFMA R32, R18, UR40, R32 ;  /* 0x0000002812207c2b */ /* 0x020fc60008000020 */
[----:B------:R-:W-:-:S05]  /*1b90*/  DFMA R36, R18, UR42, R36 ;  /* 0x0000002a12247c2b */ /* 0x000fca0008000024 */
[----:B-1----:R-:W-:-:S03]  /*1ba0*/  DFMA R32, R20, UR44, R32 ;  /* 0x0000002c14207c2b */ /* 0x002fc60008000020 */
[----:B------:R-:W-:-:S05]  /*1bb0*/  DFMA R36, R20, UR46, R36 ;  /* 0x0000002e14247c2b */ /* 0x000fca0008000024 */
[----:B0-----:R-:W-:-:S03]  /*1bc0*/  DFMA R32, R22, UR48, R32 ;  /* 0x0000003016207c2b */ /* 0x001fc60008000020 */
[----:B------:R-:W-:Y:S01]  /*1bd0*/  DFMA R36, R22, UR4, R36 ;  /* 0x0000000416247c2b */ /* 0x000fe20008000024 */
[----:B------:R-:W0:Y:S03]  /*1be0*/  LDCU.128 UR4, c[0x3][0x160] ;  /* 0x00c02c00ff0477ac */ /* 0x000e260008000c00 */
        /* <DEDUP_REMOVED lines=18> */
[C---:B0-----:R-:W-:Y:S02]  /*1d10*/  DFMA R32, R22.reuse, UR4, R32 ;  /* 0x0000000416207c2b */ /* 0x041fe40008000020 */
[----:B------:R-:W-:Y:S01]  /*1d20*/  DFMA R36, R22, UR6, R36 ;  /* 0x0000000616247c2b */ /* 0x000fe20008000024 */
[----:B------:R-:W0:Y:S04]  /*1d30*/  LDCU.128 UR4, c[0x3][0x80] ;  /* 0x00c01000ff0477ac */ /* 0x000e280008000c00 */
[----:B------:R1:W-:Y:S04]  /*1d40*/  STS.64 [R5+0x80], R32 ;  /* 0x0000802005007388 */ /* 0x0003e80000000a00 */
[----:B------:R3:W-:Y:S01]  /*1d50*/  STS.64 [R5+0xc0], R36 ;  /* 0x0000c02405007388 */ /* 0x0007e20000000a00 */
[----:B-1----:R-:W-:-:S02]  /*1d60*/  DFMA R32, R34, UR8, RZ ;  /* 0x0000000822207c2b */ /* 0x002fc400080000ff */
[----:B------:R-:W-:Y:S01]  /*1d70*/  DFMA R34, R34, UR10, RZ ;  /* 0x0000000a22227c2b */ /* 0x000fe200080000ff */
        /* <DEDUP_REMOVED lines=11> */
[----:B------:R-:W-:Y:S01]  /*1e30*/  DFMA R34, R16, UR14, R34 ;  /* 0x0000000e10227c2b */ /* 0x000fe20008000022 */
[----:B------:R-:W2:Y:S05]  /*1e40*/  LDCU.128 UR12, c[0x3][0x170] ;  /* 0x00c02e00ff0c77ac */ /* 0x000eaa0008000c00 */
[C---:B0-----:R-:W-:Y:S02]  /*1e50*/  DFMA R32, R18.reuse, UR4, R32 ;  /* 0x0000000412207c2b */ /* 0x041fe40008000020 */
[----:B------:R-:W-:-:S06]  /*1e60*/  DFMA R34, R18, UR6, R34 ;  /* 0x0000000612227c2b */ /* 0x000fcc0008000022 */
[C---:B-1----:R-:W-:Y:S02]  /*1e70*/  DFMA R32, R20.reuse, UR8, R32 ;  /* 0x0000000814207c2b */ /* 0x042fe40008000020 */
[----:B------:R-:W-:-:S06]  /*1e80*/  DFMA R34, R20, UR10, R34 ;  /* 0x0000000a14227c2b */ /* 0x000fcc0008000022 */
[C---:B--2---:R-:W-:Y:S02]  /*1e90*/  DFMA R32, R22.reuse, UR12, R32 ;  /* 0x0000000c16207c2b */ /* 0x044fe40008000020 */
[----:B------:R-:W-:-:S05]  /*1ea0*/  DFMA R34, R22, UR14, R34 ;  /* 0x0000000e16227c2b */ /* 0x000fca0008000022 */
[----:B------:R3:W-:Y:S04]  /*1eb0*/  STS.64 [R5+0x100], R32 ;  /* 0x0001002005007388 */ /* 0x0007e80000000a00 */
[----:B------:R3:W-:Y:S02]  /*1ec0*/  STS.64 [R5+0x140], R34 ;  /* 0x0001402205007388 */ /* 0x0007e40000000a00 */
.L_x_1701:
[----:B------:R-:W-:Y:S05]  /*1ed0*/  BSYNC.RECONVERGENT B0 ;  /* 0x0000000000007941 */ /* 0x000fea0003800200 */
.L_x_1700:
[----:B------:R-:W1:Y:S01]  /*1ee0*/  S2R R0, SR_TID.X ;  /* 0x0000000000007919 */ /* 0x000e620000002100 */
        /* <DEDUP_REMOVED lines=8> */
[----:B------:R-:W4:Y:S01]  /*1f70*/  LDS.64 R8, [R4+0x400] ;  /* 0x0004000004087984 */ /* 0x000f220000000a00 */
[----:B------:R-:W1:Y:S03]  /*1f80*/  LDCU.128 UR8, c[0x3][0x40] ;  /* 0x00c00800ff0877ac */ /* 0x000e660008000c00 */
[----:B------:R-:W5:Y:S01]  /*1f90*/  LDS.64 R6, [R4+0x600] ;  /* 0x0006000004067984 */ /* 0x000f620000000a00 */
[----:B------:R-:W3:Y:S03]  /*1fa0*/  LDCU.128 UR56, c[0x3][0x50] ;  /* 0x00c00a00ff3877ac */ /* 0x000ee60008000c00 */
[----:B------:R-:W5:Y:S01]  /*1fb0*/  LDS.64 R10, [R4+0x800] ;  /* 0x00080000040a7984 */ /* 0x000f620000000a00 */
[----:B------:R-:W4:Y:S03]  /*1fc0*/  LDCU.128 UR52, c[0x3][0x70] ;  /* 0x00c00e00ff3477ac */ /* 0x000f260008000c00 */
[----:B------:R-:W5:Y:S01]  /*1fd0*/  LDS.64 R12, [R4+0xa00] ;  /* 0x000a0000040c7984 */ /* 0x000f620000000a00 */
[----:B------:R-:W4:Y:S03]  /*1fe0*/  LDCU.128 UR60, c[0x3][0x80] ;  /* 0x00c01000ff3c77ac */ /* 0x000f260008000c00 */
[----:B------:R-:W-:Y:S01]  /*1ff0*/  LDS.64 R30, [R4+0xe00] ;  /* 0x000e0000041e7984 */ /* 0x000fe20000000a00 */
[----:B------:R-:W5:Y:S01]  /*2000*/  LDCU.128 UR16, c[0x3][0xb0] ;  /* 0x00c01600ff1077ac */ /* 0x000f620008000c00 */
[----:B------:R-:W5:Y:S01]  /*2010*/  LDCU.64 UR50, c[0x3][0x158] ;  /* 0x00c02b00ff3277ac */ /* 0x000f620008000a00 */
[----:B0-----:R-:W-:-:S02]  /*2020*/  DFMA R28, R14, UR4, RZ ;  /* 0x000000040e1c7c2b */ /* 0x001fc400080000ff */
[C---:B------:R-:W-:Y:S01]  /*2030*/  DFMA R26, R14.reuse, UR6, RZ ;  /* 0x000000060e1a7c2b */ /* 0x040fe200080000ff */
[----:B------:R-:W0:Y:S01]  /*2040*/  LDCU.128 UR4, c[0x3][0x100] ;  /* 0x00c02000ff0477ac */ /* 0x000e220008000c00 */
[C---:B------:R-:W-:Y:S02]  /*2050*/  DFMA R16, R14.reuse, UR20, RZ ;  /* 0x000000140e107c2b */ /* 0x040fe400080000ff */
[C---:B--2---:R-:W-:Y:S02]  /*2060*/  DFMA R20, R14.reuse, UR12, RZ ;  /* 0x0000000c0e147c2b */ /* 0x044fe400080000ff */
[C---:B------:R-:W-:Y:S02]  /*2070*/  DFMA R18, R14.reuse, UR22, RZ ;  /* 0x000000160e127c2b */ /* 0x040fe400080000ff */
[----:B------:R-:W-:Y:S01]  /*2080*/  DFMA R22, R14, UR14, RZ ;  /* 0x0000000e0e167c2b */ /* 0x000fe200080000ff */
[----:B------:R-:W5:Y:S01]  /*2090*/  LDCU.128 UR12, c[0x3][0xa0] ;  /* 0x00c01400ff0c77ac */ /* 0x000f620008000c00 */
[----:B-1----:R-:W-:-:S02]  /*20a0*/  DFMA R28, R24, UR8, R28 ;  /* 0x00000008181c7c2b */ /* 0x002fc4000800001c */
[C---:B------:R-:W-:Y:S01]  /*20b0*/  DFMA R26, R24.reuse, UR10, R26 ;  /* 0x0000000a181a7c2b */ /* 0x040fe2000800001a */
[----:B------:R-:W1:Y:S01]  /*20c0*/  LDCU.128 UR8, c[0x3][0xd0] ;  /* 0x00c01a00ff0877ac */ /* 0x000e620008000c00 */
[C---:B------:R-:W-:Y:S01]  /*20d0*/  DFMA R14, R24.reuse, UR24, R16 ;  /* 0x00000018180e7c2b */ /* 0x040fe20008000010 */
[----:B------:R-:W2:Y:S01]  /*20e0*/  LDS.64 R16, [R4+0xc00] ;  /* 0x000c000004107984 */ /* 0x000ea20000000a00 */
[C---:B------:R-:W-:Y:S02]  /*20f0*/  DFMA R18, R24.reuse, UR26, R18 ;  /* 0x0000001a18127c2b */ /* 0x040fe40008000012 */
[C---:B---3--:R-:W-:Y:S02]  /*2100*/  DFMA R20, R24.reuse, UR56, R20 ;  /* 0x0000003818147c2b */ /* 0x048fe40008000014 */
[----:B------:R-:W-:Y:S01]  /*2110*/  DFMA R22, R24, UR58, R22 ;  /* 0x0000003a18167c2b */ /* 0x000fe20008000016 */
[----:B------:R-:W3:Y:S01]  /*2120*/  LDCU.128 UR56, c[0x3][0x140] ;  /* 0x00c02800ff3877ac */ /* 0x000ee20008000c00 */
[----:B----4-:R-:W-:-:S02]  /*2130*/  DFMA R24, R8, UR52, R28 ;  /* 0x0000003408187c2b */ /* 0x010fc4000800001c */
[C---:B------:R-:W-:Y:S01]  /*2140*/  DFMA R26, R8.reuse, UR54, R26 ;  /* 0x00000036081a7c2b */ /* 0x040fe2000800001a */
[----:B------:R-:W4:Y:S01]  /*2150*/  LDCU.128 UR52, c[0x3][0xe0] ;  /* 0x00c01c00ff3477ac */ /* 0x000f220008000c00 */
[C---:B------:R-:W-:Y:S02]  /*2160*/  DFMA R14, R8.reuse, UR28, R14 ;  /* 0x0000001c080e7c2b */ /* 0x040fe4000800000e */
[C---:B------:R-:W-:Y:S02]  /*2170*/  DFMA R18, R8.reuse, UR30, R18 ;  /* 0x0000001e08127c2b */ /* 0x040fe40008000012 */
[C---:B------:R-:W-:Y:S02]  /*2180*/  DFMA R20, R8.reuse, UR60, R20 ;  /* 0x0000003c08147c2b */ /* 0x040fe40008000014 */
[----:B------:R-:W-:Y:S02]  /*2190*/  DFMA R22, R8, UR62, R22 ;  /* 0x0000003e08167c2b */ /* 0x000fe40008000016 */
        /* <DEDUP_REMOVED lines=8> */
[----:B-1----:R-:W-:-:S02]  /*2220*/  DFMA R24, R10, UR8, R24 ;  /* 0x000000080a187c2b */ /* 0x002fc40008000018 */
[C---:B------:R-:W-:Y:S01]  /*2230*/  DFMA R26, R10.reuse, UR10, R26 ;  /* 0x0000000a0a1a7c2b */ /* 0x040fe2000800001a */
[----:B------:R-:W1:Y:S01]  /*2240*/  LDCU.128 UR8, c[0x3][0x160] ;  /* 0x00c02c00ff0877ac */ /* 0x000e620008000c00 */
[C---:B------:R-:W-:Y:S02]  /*2250*/  DFMA R14, R10.reuse, UR36, R14 ;  /* 0x000000240a0e7c2b */ /* 0x040fe4000800000e */
[C---:B------:R-:W-:Y:S02]  /*2260*/  DFMA R18, R10.reuse, UR38, R18 ;  /* 0x000000260a127c2b */ /* 0x040fe40008000012 */
[C---:B----4-:R-:W-:Y:S02]  /*2270*/  DFMA R20, R10.reuse, UR52, R20 ;  /* 0x000000340a147c2b */ /* 0x050fe40008000014 */
[----:B------:R-:W-:Y:S02]  /*2280*/  DFMA R22, R10, UR54, R22 ;  /* 0x000000360a167c2b */ /* 0x000fe40008000016 */
[----:B0-----:R-:W-:-:S02]  /*2290*/  DFMA R24, R12, UR4, R24 ;  /* 0x000000040c187c2b */ /* 0x001fc40008000018 */
[C---:B------:R-:W-:Y:S01]  /*22a0*/  DFMA R26, R12.reuse, UR6, R26 ;  /* 0x000000060c1a7c2b */ /* 0x040fe2000800001a */
[----:B------:R-:W0:Y:S01]  /*22b0*/  LDCU.128 UR4, c[0x3][0x170] ;  /* 0x00c02e00ff0477ac */ /* 0x000e220008000c00 */
[C---:B------:R-:W-:Y:S02]  /*22c0*/  DFMA R14, R12.reuse, UR40, R14 ;  /* 0x000000280c0e7c2b */ /* 0x040fe4000800000e */
[C---:B------:R-:W-:Y:S02]  /*22d0*/  DFMA R18, R12.reuse, UR42, R18 ;  /* 0x0000002a0c127c2b */ /* 0x040fe40008000012 */
[C---:B-----5:R-:W-:Y:S02]  /*22e0*/  DFMA R20, R12.reuse, UR12, R20 ;  /* 0x0000000c0c147c2b */ /* 0x060fe40008000014 */
[----:B------:R-:W-:Y:S02]  /*22f0*/  DFMA R22, R12, UR14, R22 ;  /* 0x0000000e0c167c2b */ /* 0x000fe40008000016 */
[----:B--2---:R-:W-:-:S02]  /*2300*/  DFMA R24, R16, UR16, R24 ;  /* 0x0000001010187c2b */ /* 0x004fc40008000018 */
[C---:B------:R-:W-:Y:S02]  /*2310*/  DFMA R26, R16.reuse, UR18, R26 ;  /* 0x00000012101a7c2b */ /* 0x040fe4000800001a */
[C---:B------:R-:W-:Y:S02]  /*2320*/  DFMA R14, R16.reuse, UR44, R14 ;  /* 0x0000002c100e7c2b */ /* 0x040fe4000800000e */
[C---:B------:R-:W-:Y:S02]  /*2330*/  DFMA R18, R16.reuse, UR46, R18 ;  /* 0x0000002e10127c2b */ /* 0x040fe40008000012 */
[C---:B---3--:R-:W-:Y:S02]  /*2340*/  DFMA R20, R16.reuse, UR56, R20 ;  /* 0x0000003810147c2b */ /* 0x048fe40008000014 */
[----:B------:R-:W-:Y:S02]  /*2350*/  DFMA R22, R16, UR58, R22 ;  /* 0x0000003a10167c2b */ /* 0x000fe40008000016 */
[----:B-1----:R-:W-:-:S02]  /*2360*/  DFMA R24, R30, UR8, R24 ;  /* 0x000000081e187c2b */ /* 0x002fc40008000018 */
[C---:B------:R-:W-:Y:S02]  /*2370*/  DFMA R26, R30.reuse, UR10, R26 ;  /* 0x0000000a1e1a7c2b */ /* 0x040fe4000800001a */
[C---:B------:R-:W-:Y:S02]  /*2380*/  DFMA R8, R30.reuse, UR48, R14 ;  /* 0x000000301e087c2b */ /* 0x040fe4000800000e */
[C---:B------:R-:W-:Y:S02]  /*2390*/  DFMA R6, R30.reuse, UR50, R18 ;  /* 0x000000321e067c2b */ /* 0x040fe40008000012 */
[C---:B0-----:R-:W-:Y:S02]  /*23a0*/  DFMA R28, R30.reuse, UR4, R20 ;  /* 0x000000041e1c7c2b */ /* 0x041fe40008000014 */
[----:B------:R-:W-:-:S11]  /*23b0*/  DFMA R30, R30, UR6, R22 ;  /* 0x000000061e1e7c2b */ /* 0x000fd60008000016 */
.L_x_1703:
[----:B------:R-:W-:Y:S05]  /*23c0*/  BSYNC.RECONVERGENT B0 ;  /* 0x0000000000007941 */ /* 0x000fea0003800200 */
.L_x_1702:
[----:B------:R-:W-:Y:S06]  /*23d0*/  BAR.SYNC.DEFER_BLOCKING 0x0 ;  /* 0x0000000000007b1d */ /* 0x000fec0000010000 */
[----:B------:R-:W-:Y:S05]  /*23e0*/  @P0 EXIT ;  /* 0x000000000000094d */ /* 0x000fea0003800000 */
[----:B---3--:R-:W0:Y:S01]  /*23f0*/  LDC.64 R4, c[0x0][0x3a8] ;  /* 0x0000ea00ff047b82 */ /* 0x008e220000000a00 */
        /* <DEDUP_REMOVED lines=9> */
.L_x_1704:
        /* <DEDUP_REMOVED lines=15> */
.L_x_3100:


//--------------------- .text._Z40massMatrixMultiplyMonolithicGlobalKernelILi6ELi8ELi1EEviPKdS1_S1_S1_Pd --------------------------
	.section	.text._Z40massMatrixMultiplyMonolithicGlobalKernelILi6ELi8ELi1EEviPKdS1_S1_S1_Pd,"ax",@progbits
	.align	128
        .global         _Z40massMatrixMultiplyMonolithicGlobalKernelILi6ELi8ELi1EEviPKdS1_S1_S1_Pd
        .type           _Z40massMatrixMultiplyMonolithicGlobalKernelILi6ELi8ELi1EEviPKdS1_S1_S1_Pd,@function
        .size           _Z40massMatrixMultiplyMonolithicGlobalKernelILi6ELi8ELi1EEviPKdS1_S1_S1_Pd,(.L_x_3101 - _Z40massMatrixMultiplyMonolithicGlobalKernelILi6ELi8ELi1EEviPKdS1_S1_S1_Pd)
        .other          _Z40massMatrixMultiplyMonolithicGlobalKernelILi6ELi8ELi1EEviPKdS1_S1_S1_Pd,@"STO_CUDA_ENTRY STV_DEFAULT"
_Z40massMatrixMultiplyMonolithicGlobalKernelILi6ELi8ELi1EEviPKdS1_S1_S1_Pd:
.text._Z40massMatrixMultiplyMonolithicGlobalKernelILi6ELi8ELi1EEviPKdS1_S1_S1_Pd:
        /* <DEDUP_REMOVED lines=9> */
[----:B------:R-:W-:Y:S01]  /*0090*/  CS2R R120, SRZ ;  /* 0x0000000000787805 */ /* 0x000fe2000001ff00 */
[----:B------:R-:W4:Y:S01]  /*00a0*/  LDC.64 R4, c[0x0][0x388] ;  /* 0x0000e200ff047b82 */ /* 0x000f220000000a00 */
[----:B------:R-:W-:Y:S02]  /*00b0*/  CS2R R122, SRZ ;  /* 0x00000000007a7805 */ /* 0x000fe4000001ff00 */
[----:B------:R-:W-:Y:S02]  /*00c0*/  CS2R R124, SRZ ;  /* 0x00000000007c7805 */ /* 0x000fe4000001ff00 */
[----:B------:R-:W-:Y:S02]  /*00d0*/  CS2R R126, SRZ ;  /* 0x00000000007e7805 */ /* 0x000fe4000001ff00 */
[----:B------:R-:W-:Y:S01]  /*00e0*/  CS2R R128, SRZ ;  /* 0x0000000000807805 */ /* 0x000fe2000001ff00 */
[----:B------:R-:W3:Y:S01]  /*00f0*/  LDC.64 R6, c[0x0][0x390] ;  /* 0x0000e400ff067b82 */ /* 0x000ee20000000a00 */
[----:B0-----:R-:W-:-:S04]  /*0100*/  VIADD R0, R111, UR4 ;  /* 0x000000046f007c36 */ /* 0x001fc80008000000 */
[C---:B--2---:R-:W-:Y:S01]  /*0110*/  IMAD R3, R0.reuse, 0x40, R11 ;  /* 0x0000004000037824 */ /* 0x044fe200078e020b */
[----:B-1----:R-:W-:-:S03]  /*0120*/  ISETP.GE.AND P0, PT, R0, UR5, PT ;  /* 0x0000000500007c0c */ /* 0x002fc6000bf06270 */
[----:B------:R-:W-:Y:S01]  /*0130*/  IMAD.SHL.U32 R3, R3, 0x8, RZ ;  /* 0x0000000803037824 */ /* 0x000fe200078e00ff */
[----:B---3--:R-:W5:Y:S03]  /*0140*/  LDG.E.64.CONSTANT R16, desc[UR6][R6.64+0x8] ;  /* 0x0000080606107981 */ /* 0x008f66000c1e9b00 */
[----:B----4-:R-:W-:Y:S01]  /*0150*/  IMAD.WIDE R4, R3, 0x8, R4 ;  /* 0x0000000803047825 */ /* 0x010fe200078e0204 */
[----:B------:R-:W0:Y:S01]  /*0160*/  S2UR UR5, SR_CgaCtaId ;  /* 0x00000000000579c3 */ /* 0x000e220000008800 */
[----:B------:R-:W5:Y:S04]  /*0170*/  LDG.E.64.CONSTANT R2, desc[UR6][R6.64] ;  /* 0x0000000606027981 */ /* 0x000f68000c1e9b00 */
[----:B------:R-:W5:Y:S03]  /*0180*/  @!P0 LDG.E.64.CONSTANT R114, desc[UR6][R4.64] ;  /* 0x0000000604728981 */ /* 0x000f66000c1e9b00 */
[----:B------:R-:W1:Y:S01]  /*0190*/  @!P0 LDC.64 R150, c[0x0][0x3a0] ;  /* 0x0000e800ff968b82 */ /* 0x000e620000000a00 */
        /* <DEDUP_REMOVED lines=9> */
[----:B--2---:R-:W-:-:S03]  /*0230*/  LOP3.LUT R4, R11, 0xffff, RZ, 0xc0, !PT ;  /* 0x0000ffff0b047812 */ /* 0x004fc600078ec0ff */
[----:B------:R-:W5:Y:S02]  /*0240*/  LDG.E.64.CONSTANT R22, desc[UR6][R6.64+0x20] ;  /* 0x0000200606167981 */ /* 0x000f64000c1e9b00 */
[----:B------:R-:W-:Y:S01]  /*0250*/  IMAD R4, R4, 0x2aab, RZ ;  /* 0x00002aab04047824 */ /* 0x000fe200078e02ff */
[----:B------:R-:W-:Y:S01]  /*0260*/  PRMT R5, R11, 0x9910, RZ ;  /* 0x000099100b057816 */ /* 0x000fe200000000ff */
[----:B------:R-:W5:Y:S03]  /*0270*/  LDG.E.64.CONSTANT R24, desc[UR6][R6.64+0x28] ;  /* 0x0000280606187981 */ /* 0x000f66000c1e9b00 */
[----:B------:R-:W-:Y:S01]  /*0280*/  SHF.R.U32.HI R4, RZ, 0x10, R4 ;  /* 0x00000010ff047819 */ /* 0x000fe20000011604 */
[----:B------:R-:W5:Y:S03]  /*0290*/  LDG.E.64.CONSTANT R26, desc[UR6][R6.64+0x30] ;  /* 0x00003006061a7981 */ /* 0x000f66000c1e9b00 */
[----:B------:R-:W-:Y:S01]  /*02a0*/  PRMT R8, R4, 0x9910, RZ ;  /* 0x0000991004087816 */ /* 0x000fe200000000ff */
[----:B------:R-:W-:Y:S01]  /*02b0*/  IMAD R4, R5, 0xab, RZ ;  /* 0x000000ab05047824 */ /* 0x000fe200078e02ff */
[----:B------:R-:W5:Y:S03]  /*02c0*/  LDG.E.64.CONSTANT R28, desc[UR6][R6.64+0x38] ;  /* 0x00003806061c7981 */ /* 0x000f66000c1e9b00 */
[----:B------:R-:W-:Y:S01]  /*02d0*/  IMAD.MOV.U32 R5, RZ, RZ, R8 ;  /* 0x000000ffff057224 */ /* 0x000fe200078e0008 */
        /* <DEDUP_REMOVED lines=40> */
[----:B------:R-:W-:-:S02]  /*0560*/  UMOV UR4, 0x400 ;  /* 0x0000040000047882 */ /* 0x000fc40000000000 */
[----:B0-----:R-:W-:Y:S01]  /*0570*/  ULEA UR4, UR5, UR4, 0x18 ;  /* 0x0000000405047291 */ /* 0x001fe2000f8ec0ff */
[----:B--2---:R-:W-:Y:S01]  /*0580*/  LOP3.LUT R6, R4, 0xffff, RZ, 0xc0, !PT ;  /* 0x0000ffff04067812 */ /* 0x004fe200078ec0ff */
[----:B------:R-:W-:-:S04]  /*0590*/  IMAD R4, R5, 0x6, RZ ;  /* 0x0000000605047824 */ /* 0x000fc800078e02ff */
[----:B------:R-:W-:Y:S01]  /*05a0*/  IMAD.MOV R4, RZ, RZ, -R4 ;  /* 0x000000ffff047224 */ /* 0x000fe200078e0a04 */
[----:B------:R-:W-:Y:S01]  /*05b0*/  SHF.R.U32.HI R5, RZ, 0xa, R6 ;  /* 0x0000000aff057819 */ /* 0x000fe20000011606 */
[----:B------:R-:W-:Y:S01]  /*05c0*/  BAR.SYNC.DEFER_BLOCKING 0x0 ;  /* 0x0000000000007b1d */ /* 0x000fe20000010000 */
[----:B------:R-:W-:Y:S02]  /*05d0*/  ISETP.GT.U32.AND P1, PT, R11, 0x23, PT ;  /* 0x000000230b00780c */ /* 0x000fe40003f24070 */
[----:B------:R-:W-:Y:S02]  /*05e0*/  PRMT R4, R4, 0x7710, RZ ;  /* 0x0000771004047816 */ /* 0x000fe400000000ff */
[----:B------:R-:W-:Y:S02]  /*05f0*/  LEA R111, R111, UR4, 0xc ;  /* 0x000000046f6f7c11 */ /* 0x000fe4000f8e60ff */
[----:B------:R-:W-:Y:S01]  /*0600*/  LOP3.LUT R6, R5, 0xffff, RZ, 0xc0, !PT ;  /* 0x0000ffff05067812 */ /* 0x000fe200078ec0ff */
[----:B------:R-:W-:-:S02]  /*0610*/  IMAD.SHL.U32 R5, R11, 0x40, RZ ;  /* 0x000000400b057824 */ /* 0x000fc400078e00ff */
[----:B------:R-:W-:Y:S02]  /*0620*/  IMAD.IADD R4, R4, 0x1, R11 ;  /* 0x0000000104047824 */ /* 0x000fe400078e020b */
[C---:B------:R-:W-:Y:S01]  /*0630*/  IMAD R7, R6.reuse, 0x40, R111 ;  /* 0x0000004006077824 */ /* 0x040fe200078e026f */
[C---:B------:R-:W-:Y:S02]  /*0640*/  LOP3.LUT R8, R5.reuse, 0xfe00, RZ, 0xc0, !PT ;  /* 0x0000fe0005087812 */ /* 0x040fe400078ec0ff */
[----:B------:R-:W-:Y:S01]  /*0650*/  LOP3.LUT R9, R5, 0x1c0, RZ, 0xc0, !PT ;  /* 0x000001c005097812 */ /* 0x000fe200078ec0ff */
[----:B------:R-:W-:Y:S01]  /*0660*/  IMAD R112, R6, 0x1c0, R7 ;  /* 0x000001c006707824 */ /* 0x000fe200078e0207 */
[----:B------:R-:W-:Y:S01]  /*0670*/  LOP3.LUT R4, R4, 0xffff, RZ, 0xc0, !PT ;  /* 0x0000ffff04047812 */ /* 0x000fe200078ec0ff */
[----:B------:R-:W-:Y:S01]  /*0680*/  @!P0 IMAD R5, R0, 0xd8, R11 ;  /* 0x000000d800058824 */ /* 0x000fe200078e020b */
[----:B------:R-:W-:Y:S01]  /*0690*/  BSSY.RECONVERGENT B0, `(.L_x_1705) ;  /* 0x0000076000007945 */ /* 0x000fe20003800200 */
[----:B------:R-:W-:-:S02]  /*06a0*/  ISETP.GT.U32.AND P2, PT, R11, 0x2f, PT ;  /* 0x0000002f0b00780c */ /* 0x000fc40003f44070 */
[----:B------:R-:W-:Y:S01]  /*06b0*/  IADD3 R111, PT, PT, R9, R111, R8 ;  /* 0x0000006f096f7210 */ /* 0x000fe20007ffe008 */
[C---:B------:R-:W-:Y:S02]  /*06c0*/  IMAD R110, R4.reuse, 0x8, R7 ;  /* 0x00000008046e7824 */ /* 0x040fe400078e0207 */
[----:B------:R-:W-:Y:S02]  /*06d0*/  IMAD R112, R4, 0x8, R112 ;  /* 0x0000000804707824 */ /* 0x000fe400078e0270 */
        /* <DEDUP_REMOVED lines=22> */
[----:B------:R-:W4:Y:S01]  /*0840*/  @!P0 LDG.E.64.CONSTANT R150, desc[UR6][R150.64+0x5a0] ;  /* 0x0005a00696968981 */ /* 0x000f22000c1e9b00 */
[----:B--2---:R-:W-:-:S08]  /*0850*/  DFMA R158, R138, R158, RZ ;  /* 0x0000009e8a9e722b */ /* 0x004fd000000000ff */
[----:B---3--:R-:W-:Y:S02]  /*0860*/  DFMA R156, R136, R156, R158 ;  /* 0x0000009c889c722b */ /* 0x008fe4000000009e */
[----:B------:R-:W2:Y:S06]  /*0870*/  LDG.E.64.CONSTANT R158, desc[UR6][R14.64+0xc0] ;  /* 0x0000c0060e9e7981 */ /* 0x000eac000c1e9b00 */
[----:B----4-:R-:W-:Y:S02]  /*0880*/  DFMA R154, R134, R154, R156 ;  /* 0x0000009a869a722b */ /* 0x010fe4000000009c */
[----:B------:R-:W-:-:S02]  /*0890*/  DFMA R156, R138, R12, RZ ;  /* 0x0000000c8a9c722b */ /* 0x000fc400000000ff */
[----:B------:R-:W-:-:S06]  /*08a0*/  DFMA R142, R138, R142, RZ ;  /* 0x0000008e8a8e722b */ /* 0x000fcc00000000ff */
[C---:B------:R-:W-:Y:S02]  /*08b0*/  DFMA R146, R136.reuse, R146, R156 ;  /* 0x000000928892722b */ /* 0x040fe4000000009c */
[----:B------:R-:W-:Y:S01]  /*08c0*/  DFMA R130, R136, R130, R142 ;  /* 0x000000828882722b */ /* 0x000fe2000000008e */
[----:B------:R-:W3:Y:S01]  /*08d0*/  LDG.E.64.CONSTANT R156, desc[UR6][R14.64+0xf0] ;  /* 0x0000f0060e9c7981 */ /* 0x000ee2000c1e9b00 */
[----:B------:R-:W-:-:S03]  /*08e0*/  DFMA R12, R132, R152, R154 ;  /* 0x00000098840c722b */ /* 0x000fc6000000009a */
[----:B------:R-:W4:Y:S01]  /*08f0*/  LDG.E.64.CONSTANT R142, desc[UR6][R14.64+0x100] ;  /* 0x000100060e8e7981 */ /* 0x000f22000c1e9b00 */
[C---:B------:R-:W-:Y:S02]  /*0900*/  DFMA R6, R134.reuse, R6, R146 ;  /* 0x000000068606722b */ /* 0x040fe40000000092 */
[----:B------:R-:W-:Y:S01]  /*0910*/  DFMA R4, R134, R4, R130 ;  /* 0x000000048604722b */ /* 0x000fe20000000082 */
[----:B------:R-:W4:Y:S04]  /*0920*/  LDG.E.64.CONSTANT R152, desc[UR6][R14.64+0x120] ;  /* 0x000120060e987981 */ /* 0x000f28000c1e9b00 */
[----:B------:R-:W4:Y:S01]  /*0930*/  LDG.E.64.CONSTANT R130, desc[UR6][R14.64+0x150] ;  /* 0x000150060e827981 */ /* 0x000f22000c1e9b00 */
[----:B------:R-:W-:Y:S02]  /*0940*/  DFMA R140, R138, R140, RZ ;  /* 0x0000008c8a8c722b */ /* 0x000fe400000000ff */
[----:B------:R-:W-:Y:S01]  /*0950*/  DFMA R8, R132, R8, R6 ;  /* 0x000000088408722b */ /* 0x000fe20000000006 */
[----:B------:R-:W4:Y:S04]  /*0960*/  LDG.E.64.CONSTANT R154, desc[UR6][R14.64+0xf8] ;  /* 0x0000f8060e9a7981 */ /* 0x000f28000c1e9b00 */
[----:B------:R-:W4:Y:S01]  /*0970*/  LDG.E.64.CONSTANT R6, desc[UR6][R14.64+0xc8] ;  /* 0x0000c8060e067981 */ /* 0x000f22000c1e9b00 */
[----:B------:R-:W-:-:S02]  /*0980*/  DFMA R12, R10, R144, R12 ;  /* 0x000000900a0c722b */ /* 0x000fc4000000000c */
[----:B------:R-:W-:Y:S01]  /*0990*/  DFMA R148, R136, R148, R140 ;  /* 0x000000948894722b */ /* 0x000fe2000000008c */
[----:B------:R-:W4:Y:S04]  /*09a0*/  LDG.E.64.CONSTANT R146, desc[UR6][R14.64+0xa0] ;  /* 0x0000a0060e927981 */ /* 0x000f28000c1e9b00 */
[----:B------:R-:W4:Y:S04]  /*09b0*/  LDG.E.64.CONSTANT R144, desc[UR6][R14.64+0xd0] ;  /* 0x0000d0060e907981 */ /* 0x000f28000c1e9b00 */
[----:B------:R-:W4:Y:S01]  /*09c0*/  LDG.E.64.CONSTANT R140, desc[UR6][R14.64+0x128] ;  /* 0x000128060e8c7981 */ /* 0x000f22000c1e9b00 */
[----:B--2---:R-:W-:-:S02]  /*09d0*/  DFMA R158, R138, R158, RZ ;  /* 0x0000009e8a9e722b */ /* 0x004fc400000000ff */
[C---:B---3--:R-:W-:Y:S02]  /*09e0*/  DFMA R156, R138.reuse, R156, RZ ;  /* 0x0000009c8a9c722b */ /* 0x048fe400000000ff */
[C---:B----4-:R-:W-:Y:S02]  /*09f0*/  DFMA R152, R138.reuse, R152, RZ ;  /* 0x000000988a98722b */ /* 0x050fe400000000ff */
[----:B------:R-:W-:Y:S01]  /*0a00*/  DFMA R130, R138, R130, RZ ;  /* 0x000000828a82722b */ /* 0x000fe200000000ff */
[----:B------:R-:W2:Y:S03]  /*0a10*/  LDG.E.64.CONSTANT R138, desc[UR6][R14.64+0x158] ;  /* 0x000158060e8a7981 */ /* 0x000ea6000c1e9b00 */
[C---:B------:R-:W-:Y:S02]  /*0a20*/  DFMA R154, R136.reuse, R154, R156 ;  /* 0x0000009a889a722b */ /* 0x040fe4000000009c */
[----:B------:R-:W3:Y:S01]  /*0a30*/  LDG.E.64.CONSTANT R156, desc[UR6][R14.64+0x78] ;  /* 0x000078060e9c7981 */ /* 0x000ee2000c1e9b00 */
[----:B------:R-:W-:-:S03]  /*0a40*/  DFMA R6, R136, R6, R158 ;  /* 0x000000068806722b */ /* 0x000fc6000000009e */
[----:B------:R-:W4:Y:S01]  /*0a50*/  LDG.E.64.CONSTANT R158, desc[UR6][R14.64+0x50] ;  /* 0x000050060e9e7981 */ /* 0x000f22000c1e9b00 */
[C---:B------:R-:W-:Y:S02]  /*0a60*/  DFMA R146, R134.reuse, R146, R148 ;  /* 0x000000928692722b */ /* 0x040fe40000000094 */
[C---:B------:R-:W-:Y:S01]  /*0a70*/  DFMA R142, R134.reuse, R142, R154 ;  /* 0x0000008e868e722b */ /* 0x040fe2000000009a */
        /* <DEDUP_REMOVED lines=25> */
[----:B------:R-:W-:-:S03]  /*0c10*/  DFMA R136, R10, R136, R140 ;  /* 0x000000880a88722b */ /* 0x000fc6000000008c */
        /* <DEDUP_REMOVED lines=11> */
[----:B--2---:R-:W-:-:S08]  /*0cd0*/  DFMA R130, R132, R130, R160 ;  /* 0x000000828482722b */ /* 0x004fd000000000a0 */
[----:B------:R-:W-:Y:S02]  /*0ce0*/  DFMA R10, R10, R158, R130 ;  /* 0x0000009e0a0a722b */ /* 0x000fe40000000082 */
[C---:B---3--:R-:W-:Y:S02]  /*0cf0*/  DFMA R12, R150.reuse, R156, R12 ;  /* 0x0000009c960c722b */ /* 0x048fe4000000000c */
[C---:B------:R-:W-:Y:S02]  /*0d00*/  DFMA R6, R150.reuse, R140, R6 ;  /* 0x0000008c9606722b */ /* 0x040fe40000000006 */
[C---:B----4-:R-:W-:Y:S02]  /*0d10*/  DFMA R4, R150.reuse, R148, R4 ;  /* 0x000000949604722b */ /* 0x050fe40000000004 */
        /* <DEDUP_REMOVED lines=13> */
.L_x_1706:
[----:B------:R-:W-:Y:S05]  /*0df0*/  BSYNC.RECONVERGENT B0 ;  /* 0x0000000000007941 */ /* 0x000fea0003800200 */
.L_x_1705:
        /* <DEDUP_REMOVED lines=29> */
[----:B----4-:R-:W-:Y:S01]  /*0fd0*/  DFMA R160, R160, R136, RZ ;  /* 0x00000088a0a0722b */ /* 0x010fe200000000ff */
[----:B------:R-:W2:Y:S05]  /*0fe0*/  LDG.E.64.CONSTANT R158, desc[UR6][R134.64+0x50] ;  /* 0x00005006869e7981 */ /* 0x000eaa000c1e9b00 */
[----:B------:R-:W-:-:S02]  /*0ff0*/  DFMA R144, R144, R6, R4 ;  /* 0x000000069090722b */ /* 0x000fc40000000004 */
[----:B------:R-:W3:Y:S01]  /*1000*/  LDG.E.64.CONSTANT R4, desc[UR6][R134.64+0xd0] ;  /* 0x0000d00686047981 */ /* 0x000ee2000c1e9b00 */
[-C--:B------:R-:W-:Y:S02]  /*1010*/  DFMA R142, R142, R136.reuse, RZ ;  /* 0x000000888e8e722b */ /* 0x080fe400000000ff */
[----:B------:R-:W-:Y:S02]  /*1020*/  DFMA R154, R154, R136, RZ ;  /* 0x000000889a9a722b */ /* 0x000fe400000000ff */
[-C--:B------:R-:W-:Y:S01]  /*1030*/  DFMA R138, R138, R140.reuse, R160 ;  /* 0x0000008c8a8a722b */ /* 0x080fe200000000a0 */
[----:B------:R-:W4:Y:S03]  /*1040*/  LDG.E.64.CONSTANT R160, desc[UR6][R134.64+0x150] ;  /* 0x0001500686a07981 */ /* 0x000f26000c1e9b00 */
[-C--:B------:R-:W-:Y:S02]  /*1050*/  DFMA R148, R148, R140.reuse, R142 ;  /* 0x0000008c9494722b */ /* 0x080fe4000000008e */
[----:B------:R-:W-:Y:S01]  /*1060*/  DFMA R14, R14, R140, R154 ;  /* 0x0000008c0e0e722b */ /* 0x000fe2000000009a */
        /* <DEDUP_REMOVED lines=14> */
[----:B------:R-:W4:Y:S05]  /*1150*/  LDG.E.64.CONSTANT R138, desc[UR6][R134.64+0x158] ;  /* 0x00015806868a7981 */ /* 0x000f2a000c1e9b00 */
[----:B---3--:R-:W-:Y:S02]  /*1160*/  DFMA R4, R4, R12, R10 ;  /* 0x0000000c0404722b */ /* 0x008fe4000000000a */
[----:B------:R-:W3:Y:S01]  /*1170*/  LDG.E.64.CONSTANT R10, desc[UR6][R134.64+0x100] ;  /* 0x00010006860a7981 */ /* 0x000ee2000c1e9b00 */
[----:B--2---:R-:W-:-:S03]  /*1180*/  DFMA R156, R158, R130, R156 ;  /* 0x000000829e9c722b */ /* 0x004fc6000000009c */
[----:B------:R-:W2:Y:S01]  /*1190*/  LDG.E.64.CONSTANT R158, desc[UR6][R134.64+0x80] ;  /* 0x00008006869e7981 */ /* 0x000ea2000c1e9b00 */
[----:B----4-:R-:W-:-:S03]  /*11a0*/  DFMA R148, R148, R6, R150 ;  /* 0x000000069494722b */ /* 0x010fc60000000096 */
[----:B------:R-:W4:Y:S01]  /*11b0*/  LDG.E.64.CONSTANT R150, desc[UR6][R134.64+0x108] ;  /* 0x0001080686967981 */ /* 0x000f22000c1e9b00 */
[-C--:B------:R-:W-:Y:S02]  /*11c0*/  DFMA R8, R8, R136.reuse, RZ ;  /* 0x000000880808722b */ /* 0x080fe400000000ff */
[-C--:B------:R-:W-:Y:S02]  /*11d0*/  DFMA R14, R14, R136.reuse, RZ ;  /* 0x000000880e0e722b */ /* 0x080fe400000000ff */
[----:B------:R-:W-:Y:S02]  /*11e0*/  DFMA R136, R160, R136, RZ ;  /* 0x00000088a088722b */ /* 0x000fe400000000ff */
[-C--:B------:R-:W-:Y:S01]  /*11f0*/  DFMA R4, R146, R6.reuse, R4 ;  /* 0x000000069204722b */ /* 0x080fe20000000004 */
[----:B------:R-:W4:Y:S04]  /*1200*/  LDG.E.64.CONSTANT R160, desc[UR6][R134.64+0x178] ;  /* 0x0001780686a07981 */ /* 0x000f28000c1e9b00 */
[----:B------:R-:W4:Y:S01]  /*1210*/  LDG.E.64.CONSTANT R146, desc[UR6][R134.64+0x130] ;  /* 0x0001300686927981 */ /* 0x000f22000c1e9b00 */
[----:B------:R-:W-:-:S02]  /*1220*/  DFMA R152, R154, R6, R152 ;  /* 0x000000069a98722b */ /* 0x000fc40000000098 */
        /* <DEDUP_REMOVED lines=28> */
[----:B------:R-:W0:Y:S01]  /*13f0*/  LDS.64 R142, [R112+0x140] ;  /* 0x00014000708e7984 */ /* 0x000e220000000a00 */
[----:B----4-:R-:W-:-:S08]  /*1400*/  DFMA R10, R10, R6, R138 ;  /* 0x000000060a0a722b */ /* 0x010fd0000000008a */
[----:B--2---:R-:W-:Y:S02]  /*1410*/  DFMA R158, R158, R130, R10 ;  /* 0x000000829e9e722b */ /* 0x004fe4000000000a */
[-C--:B0-----:R-:W-:Y:S02]  /*1420*/  DFMA R132, R154, R142.reuse, R132 ;  /* 0x0000008e9a84722b */ /* 0x081fe40000000084 */
[-C--:B------:R-:W-:Y:S02]  /*1430*/  DFMA R146, R146, R142.reuse, R152 ;  /* 0x0000008e9292722b */ /* 0x080fe40000000098 */
        /* <DEDUP_REMOVED lines=14> */
.L_x_1708:
[----:B------:R-:W-:Y:S05]  /*1520*/  BSYNC.RECONVERGENT B0 ;  /* 0x0000000000007941 */ /* 0x000fea0003800200 */
.L_x_1707:
[----:B------:R-:W-:Y:S06]  /*1530*/  BAR.SYNC.DEFER_BLOCKING 0x0 ;  /* 0x0000000000007b1d */ /* 0x000fec0000010000 */
[----:B------:R-:W-:Y:S01]  /*1540*/  BSSY.RECONVERGENT B0, `(.L_x_1709) ;  /* 0x00000b1000007945 */ /* 0x000fe20003800200 */
[----:B------:R-:W2:Y:S01]  /*1550*/  S2R R113, SR_TID.X ;  /* 0x0000000000717919 */ /* 0x000ea20000002100 */
[----:B01----:R-:W0:Y:S04]  /*1560*/  LDS.128 R4, [R111] ;  /* 0x000000006f047984 */ /* 0x003e280000000c00 */
[----:B------:R-:W1:Y:S04]  /*1570*/  LDS.128 R8, [R111+0x10] ;  /* 0x000010006f087984 */ /* 0x000e680000000c00 */
[----:B------:R-:W3:Y:S01]  /*1580*/  LDS.128 R12, [R111+0x20] ;  /* 0x000020006f0c7984 */ /* 0x000ee20000000c00 */
[----:B--2---:R-:W-:Y:S01]  /*1590*/  ISETP.GT.U32.OR P0, PT, R113, 0x23, P0 ;  /* 0x000000237100780c */ /* 0x004fe20000704470 */
[----:B0----5:R-:W-:-:S02]  /*15a0*/  DFMA R130, R2, R4, RZ ;  /* 0x000000040282722b */ /* 0x021fc400000000ff */
[-C--:B------:R-:W-:Y:S02]  /*15b0*/  DFMA R132, R26, R4.reuse, RZ ;  /* 0x000000041a84722b */ /* 0x080fe400000000ff */
[-C--:B------:R-:W-:Y:S02]  /*15c0*/  DFMA R134, R38, R4.reuse, RZ ;  /* 0x000000042686722b */ /* 0x080fe400000000ff */
[----:B------:R-:W-:Y:S02]  /*15d0*/  DFMA R136, R50, R4, RZ ;  /* 0x000000043288722b */ /* 0x000fe400000000ff */
[----:B------:R-:W-:Y:S02]  /*15e0*/  DFMA R130, R16, R6, R130 ;  /* 0x000000061082722b */ /* 0x000fe40000000082 */
[----:B------:R-:W-:Y:S02]  /*15f0*/  DFMA R138, R62, R4, RZ ;  /* 0x000000043e8a722b */ /* 0x000fe400000000ff */
[----:B------:R-:W-:-:S02]  /*1600*/  DFMA R132, R28, R6, R132 ;  /* 0x000000061c84722b */ /* 0x000fc40000000084 */
[----:B------:R-:W-:Y:S02]  /*1610*/  DFMA R134, R40, R6, R134 ;  /* 0x000000062886722b */ /* 0x000fe40000000086 */
[----:B-1----:R-:W-:Y:S02]  /*1620*/  DFMA R130, R18, R8, R130 ;  /* 0x000000081282722b */ /* 0x002fe40000000082 */
        /* <DEDUP_REMOVED lines=8> */
[----:B---3--:R-:W-:Y:S02]  /*16b0*/  DFMA R130, R22, R12, R130 ;  /* 0x0000000c1682722b */ /* 0x008fe40000000082 */
[----:B------:R-:W-:-:S02]  /*16c0*/  DFMA R134, R44, R10, R134 ;  /* 0x0000000a2c86722b */ /* 0x000fc40000000086 */
[-C--:B------:R-:W-:Y:S02]  /*16d0*/  DFMA R136, R56, R10.reuse, R136 ;  /* 0x0000000a3888722b */ /* 0x080fe40000000088 */
[----:B------:R-:W-:Y:S02]  /*16e0*/  DFMA R138, R68, R10, R138 ;  /* 0x0000000a448a722b */ /* 0x000fe4000000008a */
[----:B------:R-:W-:Y:S02]  /*16f0*/  DFMA R140, R74, R4, RZ ;  /* 0x000000044a8c722b */ /* 0x000fe400000000ff */
[----:B------:R-:W-:Y:S02]  /*1700*/  DFMA R132, R34, R12, R132 ;  /* 0x0000000c2284722b */ /* 0x000fe40000000084 */
[----:B------:R-:W-:Y:S02]  /*1710*/  DFMA R130, R24, R14, R130 ;  /* 0x0000000e1882722b */ /* 0x000fe40000000082 */
[----:B------:R-:W-:-:S02]  /*1720*/  DFMA R134, R46, R12, R134 ;  /* 0x0000000c2e86722b */ /* 0x000fc40000000086 */
[-C--:B------:R-:W-:Y:S02]  /*1730*/  DFMA R136, R58, R12.reuse, R136 ;  /* 0x0000000c3a88722b */ /* 0x080fe40000000088 */
[----:B------:R-:W-:Y:S02]  /*1740*/  DFMA R138, R70, R12, R138 ;  /* 0x0000000c468a722b */ /* 0x000fe4000000008a */
[-C--:B------:R-:W-:Y:S02]  /*1750*/  DFMA R142, R86, R4.reuse, RZ ;  /* 0x00000004568e722b */ /* 0x080fe400000000ff */
[----:B------:R-:W-:Y:S02]  /*1760*/  DFMA R4, R98, R4, RZ ;  /* 0x000000046204722b */ /* 0x000fe400000000ff */
        /* <DEDUP_REMOVED lines=8> */
[----:B------:R-:W-:Y:S02]  /*17f0*/  DFMA R140, R78, R8, R140 ;  /* 0x000000084e8c722b */ /* 0x000fe4000000008c */
[----:B------:R-:W-:Y:S02]  /*1800*/  DMUL R116, R132, R116 ;  /* 0x0000007484747228 */ /* 0x000fe40000000000 */
[----:B------:R-:W-:Y:S02]  /*1810*/  DMUL R118, R134, R118 ;  /* 0x0000007686767228 */ /* 0x000fe40000000000 */
[----:B------:R-:W-:Y:S02]  /*1820*/  DMUL R120, R136, R120 ;  /* 0x0000007888787228 */ /* 0x000fe40000000000 */
[----:B------:R-:W-:Y:S02]  /*1830*/  DMUL R122, R138, R122 ;  /* 0x0000007a8a7a7228 */ /* 0x000fe40000000000 */
[----:B------:R-:W-:-:S02]  /*1840*/  DFMA R6, R2, R114, RZ ;  /* 0x000000720206722b */ /* 0x000fc400000000ff */
[-C--:B------:R-:W-:Y:S02]  /*1850*/  DFMA R130, R16, R114.reuse, RZ ;  /* 0x000000721082722b */ /* 0x080fe400000000ff */
[-C--:B------:R-:W-:Y:S02]  /*1860*/  DFMA R132, R18, R114.reuse, RZ ;  /* 0x000000721284722b */ /* 0x080fe400000000ff */
[-C--:B------:R-:W-:Y:S02]  /*1870*/  DFMA R134, R20, R114.reuse, RZ ;  /* 0x000000721486722b */ /* 0x080fe400000000ff */
[-C--:B------:R-:W-:Y:S02]  /*1880*/  DFMA R136, R22, R114.reuse, RZ ;  /* 0x000000721688722b */ /* 0x080fe400000000ff */
[----:B------:R-:W-:Y:S02]  /*1890*/  DFMA R138, R24, R114, RZ ;  /* 0x00000072188a722b */ /* 0x000fe400000000ff */
        /* <DEDUP_REMOVED lines=55> */
[----:B------:R0:W-:Y:S01]  /*1c10*/  STS.128 [R111], R4 ;  /* 0x000000046f007388 */ /* 0x0001e20000000c00 */
[----:B------:R-:W-:-:S03]  /*1c20*/  DFMA R14, R108, R128, R14 ;  /* 0x000000806c0e722b */ /* 0x000fc6000000000e */
[----:B------:R0:W-:Y:S04]  /*1c30*/  STS.128 [R111+0x10], R8 ;  /* 0x000010086f007388 */ /* 0x0001e80000000c00 */
[----:B------:R0:W-:Y:S01]  /*1c40*/  STS.128 [R111+0x20], R12 ;  /* 0x0000200c6f007388 */ /* 0x0001e20000000c00 */
        /* <DEDUP_REMOVED lines=13> */
[----:B------:R-:W-:Y:S02]  /*1d20*/  DFMA R136, R24, R4, RZ ;  /* 0x000000041888722b */ /* 0x000fe400000000ff */
[-C--:B-1----:R-:W-:Y:S01]  /*1d30*/  DFMA R126, R26, R8.reuse, R126 ;  /* 0x000000081a7e722b */ /* 0x082fe2000000007e */
[----:B------:R-:W0:Y:S01]  /*1d40*/  LDS.64 R4, [R112+0x180] ;  /* 0x0001800070047984 */ /* 0x000e220000000a00 */
[----:B------:R-:W-:-:S02]  /*1d50*/  DFMA R128, R28, R8, R128 ;  /* 0x000000081c80722b */ /* 0x000fc40000000080 */
[-C--:B------:R-:W-:Y:S02]  /*1d60*/  DFMA R130, R30, R8.reuse, R130 ;  /* 0x000000081e82722b */ /* 0x080fe40000000082 */
[-C--:B------:R-:W-:Y:S02]  /*1d70*/  DFMA R132, R32, R8.reuse, R132 ;  /* 0x000000082084722b */ /* 0x080fe40000000084 */
[-C--:B------:R-:W-:Y:S02]  /*1d80*/  DFMA R134, R34, R8.reuse, R134 ;  /* 0x000000082286722b */ /* 0x080fe40000000086 */
[----:B------:R-:W-:Y:S02]  /*1d90*/  DFMA R136, R36, R8, R136 ;  /* 0x000000082488722b */ /* 0x000fe40000000088 */
[-C--:B--2---:R-:W-:Y:S01]  /*1da0*/  DFMA R126, R38, R14.reuse, R126 ;  /* 0x0000000e267e722b */ /* 0x084fe2000000007e */
[----:B------:R-:W1:Y:S01]  /*1db0*/  LDS.64 R8, [R112+0x1c0] ;  /* 0x0001c00070087984 */ /* 0x000e620000000a00 */
        /* <DEDUP_REMOVED lines=41> */
.L_x_1710:
[----:B------:R-:W-:Y:S05]  /*2050*/  BSYNC.RECONVERGENT B0 ;  /* 0x0000000000007941 */ /* 0x000fea0003800200 */
.L_x_1709:
        /* <DEDUP_REMOVED lines=16> */
[-C--:B--2---:R-:W-:Y:S01]  /*2160*/  DFMA R14, R26, R8.reuse, R14 ;  /* 0x000000081a0e722b */ /* 0x084fe2000000000e */
[----:B------:R-:W2:Y:S01]  /*2170*/  LDS.64 R6, [R110+0xc00] ;  /* 0x000c00006e067984 */ /* 0x000ea20000000a00 */
        /* <DEDUP_REMOVED lines=40> */
[----:B------:R-:W-:-:S11]  /*2400*/  DFMA R124, R108, R124, R24 ;  /* 0x0000007c6c7c722b */ /* 0x000fd60000000018 */
.L_x_1712:
[----:B------:R-:W-:Y:S05]  /*2410*/  BSYNC.RECONVERGENT B0 ;  /* 0x0000000000007941 */ /* 0x000fea0003800200 */
.L_x_1711:
        /* <DEDUP_REMOVED lines=10> */
[----:B------:R-:W-:Y:S01]  /*24c0*/  STG.E.64 desc[UR6][R2.64+0x5a0], R124 ;  /* 0x0005a07c02007986 */ /* 0x000fe2000c101b06 */
[----:B------:R-:W-:Y:S05]  /*24d0*/  EXIT ;  /* 0x000000000000794d */ /* 0x000fea0003800000 */
.L_x_1713:
        /* <DEDUP_REMOVED lines=10> */
.L_x_3101:


//--------------------- .text._Z30massMatrixMultiplyGlobalKernelILi6ELi8ELi1EEviPKdS1_S1_S1_Pd --------------------------
	.section	.text._Z30massMatrixMultiplyGlobalKernelILi6ELi8ELi1EEviPKdS1_S1_S1_Pd,"ax",@progbits
	.align	128
        .global         _Z30massMatrixMultiplyGlobalKernelILi6ELi8ELi1EEviPKdS1_S1_S1_Pd
        .type           _Z30massMatrixMultiplyGlobalKernelILi6ELi8ELi1EEviPKdS1_S1_S1_Pd,@function
        .size           _Z30massMatrixMultiplyGlobalKernelILi6ELi8ELi1EEviPKdS1_S1_S1_Pd,(.L_x_3102 - _Z30massMatrixMultiplyGlobalKernelILi6ELi8ELi1EEviPKdS1_S1_S1_Pd)
        .other          _Z30massMatrixMultiplyGlobalKernelILi6ELi8ELi1EEviPKdS1_S1_S1_Pd,@"STO_CUDA_ENTRY STV_DEFAULT"
_Z30massMatrixMultiplyGlobalKernelILi6ELi8ELi1EEviPKdS1_S1_S1_Pd:
.text._Z30massMatrixMultiplyGlobalKernelILi6ELi8ELi1EEviPKdS1_S1_S1_Pd:
        /* <DEDUP_REMOVED lines=29> */
[----:B------:R-:W1:Y:S05]  /*01d0*/  S2R R36, SR_TID.Y ;  /* 0x0000000000247919 */ /* 0x000e6a0000002200 */
[----:B------:R-:W-:Y:S01]  /*01e0*/  BAR.SYNC.DEFER_BLOCKING 0x0 ;  /* 0x0000000000007b1d */ /* 0x000fe20000010000 */
[----:B------:R-:W-:Y:S01]  /*01f0*/  IMAD R2, R2, 0xaaab, RZ ;  /* 0x0000aaab02027824 */ /* 0x000fe200078e02ff */
[----:B------:R-:W-:-:S02]  /*0200*/  ISETP.GE.U32.AND P0, PT, R5, 0x24, PT ;  /* 0x000000240500780c */ /* 0x000fc40003f06070 */
[----:B------:R-:W-:-:S04]  /*0210*/  PRMT R3, R5, 0x9910, RZ ;  /* 0x0000991005037816 */ /* 0x000fc800000000ff */
[----:B------:R-:W2:Y:S01]  /*0220*/  S2UR UR5, SR_CgaCtaId ;  /* 0x00000000000579c3 */ /* 0x000ea20000008800 */
[----:B------:R-:W-:Y:S02]  /*0230*/  SHF.R.U32.HI R2, RZ, 0x12, R2 ;  /* 0x00000012ff027819 */ /* 0x000fe40000011602 */
[----:B------:R-:W-:Y:S02]  /*0240*/  ISETP.GT.U32.AND P1, PT, R5, 0x23, PT ;  /* 0x000000230500780c */ /* 0x000fe40003f24070 */
[----:B------:R-:W-:Y:S01]  /*0250*/  PRMT R4, R2, 0x9910, RZ ;  /* 0x0000991002047816 */ /* 0x000fe200000000ff */
[----:B------:R-:W-:Y:S01]  /*0260*/  IMAD R2, R3, 0xab, RZ ;  /* 0x000000ab03027824 */ /* 0x000fe200078e02ff */
[----:B------:R-:W-:-:S03]  /*0270*/  ISETP.GT.U32.AND P2, PT, R5, 0x2f, PT ;  /* 0x0000002f0500780c */ /* 0x000fc60003f44070 */
[----:B------:R-:W-:Y:S01]  /*0280*/  IMAD.MOV.U32 R3, RZ, RZ, R4 ;  /* 0x000000ffff037224 */ /* 0x000fe200078e0004 */
[----:B------:R-:W-:-:S03]  /*0290*/  LOP3.LUT R4, R2, 0xffff, RZ, 0xc0, !PT ;  /* 0x0000ffff02047812 */ /* 0x000fc600078ec0ff */
[----:B------:R-:W-:Y:S01]  /*02a0*/  IMAD R2, R3, 0x6, RZ ;  /* 0x0000000603027824 */ /* 0x000fe200078e02ff */
[----:B------:R-:W-:-:S03]  /*02b0*/  SHF.R.U32.HI R4, RZ, 0xa, R4 ;  /* 0x0000000aff047819 */ /* 0x000fc60000011604 */
[----:B------:R-:W-:Y:S01]  /*02c0*/  IMAD.MOV R2, RZ, RZ, -R2 ;  /* 0x000000ffff027224 */ /* 0x000fe200078e0a02 */
[----:B------:R-:W-:Y:S01]  /*02d0*/  LOP3.LUT R4, R4, 0xffff, RZ, 0xc0, !PT ;  /* 0x0000ffff04047812 */ /* 0x000fe200078ec0ff */
[----:B-1----:R-:W-:Y:S01]  /*02e0*/  VIADD R0, R36, UR4 ;  /* 0x0000000424007c36 */ /* 0x002fe20008000000 */
[----:B------:R-:W-:Y:S02]  /*02f0*/  UMOV UR4, 0x400 ;  /* 0x0000040000047882 */ /* 0x000fe40000000000 */
[----:B------:R-:W-:Y:S01]  /*0300*/  PRMT R2, R2, 0x7710, RZ ;  /* 0x0000771002027816 */ /* 0x000fe200000000ff */
[----:B--2---:R-:W-:Y:S01]  /*0310*/  ULEA UR4, UR5, UR4, 0x18 ;  /* 0x0000000405047291 */ /* 0x004fe2000f8ec0ff */
[----:B---3--:R-:W-:-:S03]  /*0320*/  ISETP.LT.AND P0, PT, R0, UR8, !P0 ;  /* 0x0000000800007c0c */ /* 0x008fc6000c701270 */
[----:B------:R-:W-:Y:S02]  /*0330*/  IMAD.IADD R2, R2, 0x1, R5 ;  /* 0x0000000102027824 */ /* 0x000fe400078e0205 */
[----:B------:R-:W-:Y:S01]  /*0340*/  LEA R3, R36, UR4, 0xc ;  /* 0x0000000424037c11 */ /* 0x000fe2000f8e60ff */
[----:B------:R-:W-:Y:S02]  /*0350*/  IMAD.SHL.U32 R36, R5, 0x40, RZ ;  /* 0x0000004005247824 */ /* 0x000fe400078e00ff */
[----:B------:R-:W-:Y:S02]  /*0360*/  LOP3.LUT R40, R2, 0xffff, RZ, 0xc0, !PT ;  /* 0x0000ffff02287812 */ /* 0x000fe400078ec0ff */
[----:B------:R-:W-:Y:S01]  /*0370*/  IMAD R39, R4, 0x40, R3 ;  /* 0x0000004004277824 */ /* 0x000fe200078e0203 */
[C---:B------:R-:W-:Y:S02]  /*0380*/  LOP3.LUT R38, R36.reuse, 0xfe00, RZ, 0xc0, !PT ;  /* 0x0000fe0024267812 */ /* 0x040fe400078ec0ff */
[----:B------:R-:W-:Y:S01]  /*0390*/  LOP3.LUT R36, R36, 0x1c0, RZ, 0xc0, !PT ;  /* 0x000001c024247812 */ /* 0x000fe200078ec0ff */
[----:B------:R-:W1:Y:S01]  /*03a0*/  @P0 LDC.64 R92, c[0x0][0x3a0] ;  /* 0x0000e800ff5c0b82 */ /* 0x000e620000000a00 */
[----:B------:R-:W-:-:S02]  /*03b0*/  IMAD R4, R4, 0x1c0, R39 ;  /* 0x000001c004047824 */ /* 0x000fc400078e0227 */
[----:B------:R-:W-:Y:S01]  /*03c0*/  @P0 IMAD R37, R0, 0xd8, R5 ;  /* 0x000000d800250824 */ /* 0x000fe200078e0205 */
[----:B------:R-:W-:Y:S01]  /*03d0*/  IADD3 R2, PT, PT, R36, R3, R38 ;  /* 0x0000000324027210 */ /* 0x000fe20007ffe026 */
[C---:B------:R-:W-:Y:S02]  /*03e0*/  IMAD R3, R40.reuse, 0x8, R39 ;  /* 0x0000000828037824 */ /* 0x040fe400078e0227 */
[----:B------:R-:W-:Y:S02]  /*03f0*/  IMAD R4, R40, 0x8, R4 ;  /* 0x0000000828047824 */ /* 0x000fe400078e0204 */
[----:B-1----:R-:W-:Y:S01]  /*0400*/  @P0 IMAD.WIDE R92, R37, 0x8, R92 ;  /* 0x00000008255c0825 */ /* 0x002fe200078e025c */
[----:B0-----:R-:W-:Y:S06]  /*0410*/  @P1 BRA `(.L_x_1715) ;  /* 0x0000000400381947 */ /* 0x001fec0003800000 */
        /* <DEDUP_REMOVED lines=18> */
[----:B------:R0:W4:Y:S02]  /*0540*/  LDG.E.64.CONSTANT R66, desc[UR6][R90.64+0x58] ;  /* 0x000058065a427981 */ /* 0x000124000c1e9b00 */
[----:B0-----:R-:W0:Y:S01]  /*0550*/  LDC.64 R90, c[0x0][0x398] ;  /* 0x0000e600ff5a7b82 */ /* 0x001e220000000a00 */
[----:B--2---:R-:W-:-:S02]  /*0560*/  DADD R80, R78, R76 ;  /* 0x000000004e507229 */ /* 0x004fc4000000004c */
[----:B---3--:R-:W-:-:S06]  /*0570*/  DADD R38, R88, R36 ;  /* 0x0000000058267229 */ /* 0x008fcc0000000024 */
[C---:B----4-:R-:W-:Y:S02]  /*0580*/  DFMA R86, R80.reuse, R86, RZ ;  /* 0x000000565056722b */ /* 0x050fe400000000ff */
[C---:B------:R-:W-:Y:S02]  /*0590*/  DFMA R84, R80.reuse, R84, RZ ;  /* 0x000000545054722b */ /* 0x040fe400000000ff */
[C---:B------:R-:W-:Y:S02]  /*05a0*/  DFMA R82, R80.reuse, R82, RZ ;  /* 0x000000525052722b */ /* 0x040fe400000000ff */
[----:B------:R-:W-:Y:S02]  /*05b0*/  DFMA R80, R80, R68, RZ ;  /* 0x000000445050722b */ /* 0x000fe400000000ff */
[----:B------:R-:W-:Y:S02]  /*05c0*/  DADD R68, R74, R72 ;  /* 0x000000004a447229 */ /* 0x000fe40000000048 */
[----:B------:R-:W-:-:S02]  /*05d0*/  DFMA R42, R38, R42, R86 ;  /* 0x0000002a262a722b */ /* 0x000fc40000000056 */
[C---:B------:R-:W-:Y:S01]  /*05e0*/  DFMA R46, R38.reuse, R46, R84 ;  /* 0x0000002e262e722b */ /* 0x040fe20000000054 */
[----:B0-----:R-:W2:Y:S01]  /*05f0*/  LDG.E.64.CONSTANT R86, desc[UR6][R90.64+0x58] ;  /* 0x000058065a567981 */ /* 0x001ea2000c1e9b00 */
        /* <DEDUP_REMOVED lines=11> */
[----:B------:R-:W4:Y:S01]  /*06b0*/  LDG.E.64.CONSTANT R64, desc[UR6][R90.64+0x48] ;  /* 0x000048065a407981 */ /* 0x000f22000c1e9b00 */
[----:B------:R-:W-:-:S03]  /*06c0*/  DADD R72, R74, -R72 ;  /* 0x000000004a487229 */ /* 0x000fc60000000848 */
[----:B------:R-:W4:Y:S01]  /*06d0*/  LDG.E.64.CONSTANT R68, desc[UR6][R90.64+0x8] ;  /* 0x000008065a447981 */ /* 0x000f22000c1e9b00 */
[----:B------:R-:W-:-:S03]  /*06e0*/  DADD R76, R78, -R76 ;  /* 0x000000004e4c7229 */ /* 0x000fc6000000084c */
[----:B------:R-:W4:Y:S04]  /*06f0*/  LDG.E.64.CONSTANT R70, desc[UR6][R90.64+0x20] ;  /* 0x000020065a467981 */ /* 0x000f28000c1e9b00 */
[----:B------:R-:W4:Y:S04]  /*0700*/  LDG.E.64.CONSTANT R74, desc[UR6][R90.64+0x38] ;  /* 0x000038065a4a7981 */ /* 0x000f28000c1e9b00 */
[----:B------:R-:W4:Y:S04]  /*0710*/  LDG.E.64.CONSTANT R78, desc[UR6][R90.64+0x50] ;  /* 0x000050065a4e7981 */ /* 0x000f28000c1e9b00 */
[----:B------:R-:W4:Y:S01]  /*0720*/  LDG.E.64.CONSTANT R80, desc[UR6][R90.64+0x10] ;  /* 0x000010065a507981 */ /* 0x000f22000c1e9b00 */
[----:B------:R-:W-:-:S02]  /*0730*/  DADD R36, R88, -R36 ;  /* 0x0000000058247229 */ /* 0x000fc40000000824 */
[C---:B--2---:R-:W-:Y:S02]  /*0740*/  DFMA R38, R76.reuse, R38, RZ ;  /* 0x000000264c26722b */ /* 0x044fe400000000ff */
[C---:B---3--:R-:W-:Y:S02]  /*0750*/  DFMA R42, R76.reuse, R42, RZ ;  /* 0x0000002a4c2a722b */ /* 0x048fe400000000ff */
[C---:B----4-:R-:W-:Y:S02]  /*0760*/  DFMA R46, R76.reuse, R46, RZ ;  /* 0x0000002e4c2e722b */ /* 0x050fe400000000ff */
[----:B------:R-:W-:Y:S02]  /*0770*/  DFMA R64, R76, R64, RZ ;  /* 0x000000404c40722b */ /* 0x000fe400000000ff */
[C---:B------:R-:W-:Y:S02]  /*0780*/  DFMA R38, R36.reuse, R68, R38 ;  /* 0x000000442426722b */ /* 0x040fe40000000026 */
[----:B------:R-:W-:-:S02]  /*0790*/  DFMA R42, R36, R70, R42 ;  /* 0x00000046242a722b */ /* 0x000fc4000000002a */
[C---:B------:R-:W-:Y:S02]  /*07a0*/  DFMA R46, R36.reuse, R74, R46 ;  /* 0x0000004a242e722b */ /* 0x040fe4000000002e */
[----:B------:R-:W-:-:S04]  /*07b0*/  DFMA R64, R36, R78, R64 ;  /* 0x0000004e2440722b */ /* 0x000fc80000000040 */
[C---:B------:R-:W-:Y:S02]  /*07c0*/  DFMA R42, R72.reuse, R82, R42 ;  /* 0x00000052482a722b */ /* 0x040fe4000000002a */
[C---:B------:R-:W-:Y:S02]  /*07d0*/  DFMA R38, R72.reuse, R80, R38 ;  /* 0x000000504826722b */ /* 0x040fe40000000026 */
[C---:B------:R-:W-:Y:S02]  /*07e0*/  DFMA R46, R72.reuse, R84, R46 ;  /* 0x00000054482e722b */ /* 0x040fe4000000002e */
[----:B------:R-:W-:-:S04]  /*07f0*/  DFMA R64, R72, R86, R64 ;  /* 0x000000564840722b */ /* 0x000fc80000000040 */
        /* <DEDUP_REMOVED lines=16> */
.L_x_1715:
[----:B------:R-:W-:Y:S05]  /*0900*/  BSYNC.RECONVERGENT B0 ;  /* 0x0000000000007941 */ /* 0x000fea0003800200 */
.L_x_1714:
        /* <DEDUP_REMOVED lines=8> */
[----:B------:R-:W-:Y:S04]  /*0990*/  LDS.64 R66, [R4+0x80] ;  /* 0x0000800004427984 */ /* 0x000fe80000000a00 */
[----:B0-----:R-:W0:Y:S04]  /*09a0*/  LDS.64 R62, [R4+0xc0] ;  /* 0x0000c000043e7984 */ /* 0x001e280000000a00 */
        /* <DEDUP_REMOVED lines=13> */
[----:B---3--:R-:W-:Y:S01]  /*0a80*/  DADD R64, R76, R78 ;  /* 0x000000004c407229 */ /* 0x008fe2000000004e */
[----:B-1----:R-:W1:Y:S01]  /*0a90*/  LDC.64 R90, c[0x0][0x398] ;  /* 0x0000e600ff5a7b82 */ /* 0x002e620000000a00 */
[----:B------:R-:W-:Y:S02]  /*0aa0*/  DADD R88, R88, -R74 ;  /* 0x0000000058587229 */ /* 0x000fe4000000084a */
[----:B------:R-:W-:Y:S01]  /*0ab0*/  DADD R76, R76, -R78 ;  /* 0x000000004c4c7229 */ /* 0x000fe2000000084e */
[----:B-1----:R-:W2:Y:S04]  /*0ac0*/  LDG.E.64.CONSTANT R74, desc[UR6][R90.64+0x38] ;  /* 0x000038065a4a7981 */ /* 0x002ea8000c1e9b00 */
[----:B------:R-:W3:Y:S01]  /*0ad0*/  LDG.E.64.CONSTANT R78, desc[UR6][R90.64+0x50] ;  /* 0x000050065a4e7981 */ /* 0x000ee2000c1e9b00 */
[----:B----4-:R-:W-:-:S02]  /*0ae0*/  DFMA R86, R86, R70, RZ ;  /* 0x000000465656722b */ /* 0x010fc400000000ff */
[-C--:B------:R-:W-:Y:S02]  /*0af0*/  DFMA R84, R84, R70.reuse, RZ ;  /* 0x000000465454722b */ /* 0x080fe400000000ff */
[----:B------:R-:W-:-:S04]  /*0b00*/  DFMA R82, R82, R70, RZ ;  /* 0x000000465252722b */ /* 0x000fc800000000ff */
[----:B------:R-:W-:Y:S02]  /*0b10*/  DFMA R44, R44, R64, R86 ;  /* 0x000000402c2c722b */ /* 0x000fe40000000056 */
[----:B------:R-:W4:Y:S01]  /*0b20*/  LDG.E.64.CONSTANT R86, desc[UR6][R90.64+0x58] ;  /* 0x000058065a567981 */ /* 0x000f22000c1e9b00 */
[----:B------:R-:W-:Y:S02]  /*0b30*/  DFMA R80, R80, R70, RZ ;  /* 0x000000465050722b */ /* 0x000fe400000000ff */
[----:B0-----:R-:W-:Y:S02]  /*0b40*/  DADD R70, R66, R62 ;  /* 0x0000000042467229 */ /* 0x001fe4000000003e */
[-C--:B------:R-:W-:Y:S01]  /*0b50*/  DFMA R40, R40, R64.reuse, R84 ;  /* 0x000000402828722b */ /* 0x080fe20000000054 */
[----:B------:R-:W4:Y:S01]  /*0b60*/  LDG.E.64.CONSTANT R84, desc[UR6][R90.64+0x40] ;  /* 0x000040065a547981 */ /* 0x000f22000c1e9b00 */
        /* <DEDUP_REMOVED lines=14> */
[----:B------:R-:W-:Y:S02]  /*0c50*/  DADD R62, R66, -R62 ;  /* 0x00000000423e7229 */ /* 0x000fe4000000083e */
[----:B--2---:R-:W-:-:S02]  /*0c60*/  DFMA R64, R64, R88, RZ ;  /* 0x000000584040722b */ /* 0x004fc400000000ff */
[-C--:B---3--:R-:W-:Y:S02]  /*0c70*/  DFMA R44, R44, R88.reuse, RZ ;  /* 0x000000582c2c722b */ /* 0x088fe400000000ff */
[-C--:B----4-:R-:W-:Y:S02]  /*0c80*/  DFMA R40, R40, R88.reuse, RZ ;  /* 0x000000582828722b */ /* 0x090fe400000000ff */
[----:B------:R-:W-:Y:S02]  /*0c90*/  DFMA R68, R68, R88, RZ ;  /* 0x000000584444722b */ /* 0x000fe400000000ff */
        /* <DEDUP_REMOVED lines=24> */
.L_x_1717:
[----:B------:R-:W-:Y:S05]  /*0e20*/  BSYNC.RECONVERGENT B0 ;  /* 0x0000000000007941 */ /* 0x000fea0003800200 */
.L_x_1716:
[----:B------:R-:W-:Y:S01]  /*0e30*/  BAR.SYNC.DEFER_BLOCKING 0x0 ;  /* 0x0000000000007b1d */ /* 0x000fe20000010000 */
[----:B------:R-:W-:-:S07]  /*0e40*/  IMAD R5, R0, 0x40, R5 ;  /* 0x0000004000057824 */ /* 0x000fce00078e0205 */
[----:B------:R-:W2:Y:S01]  /*0e50*/  LDC.64 R72, c[0x0][0x388] ;  /* 0x0000e200ff487b82 */ /* 0x000ea20000000a00 */
[----:B01----:R-:W-:Y:S04]  /*0e60*/  LDS.128 R36, [R2] ;  /* 0x0000000002247984 */ /* 0x003fe80000000c00 */
[----:B------:R-:W0:Y:S04]  /*0e70*/  LDS.128 R40, [R2+0x20] ;  /* 0x0000200002287984 */ /* 0x000e280000000c00 */
[----:B------:R-:W1:Y:S01]  /*0e80*/  LDS.128 R44, [R2+0x10] ;  /* 0x00001000022c7984 */ /* 0x000e620000000c00 */
[----:B------:R-:W-:-:S05]  /*0e90*/  LEA R5, R5, 0x7, 0x3 ;  /* 0x0000000705057811 */ /* 0x000fca00078e18ff */
[----:B--2---:R-:W-:-:S05]  /*0ea0*/  IMAD.WIDE R72, R5, 0x8, R72 ;  /* 0x0000000805487825 */ /* 0x004fca00078e0248 */
[----:B------:R-:W2:Y:S04]  /*0eb0*/  LDG.E.64.CONSTANT R78, desc[UR6][R72.64+-0x38] ;  /* 0xffffc806484e7981 */ /* 0x000ea8000c1e9b00 */
[----:B------:R-:W3:Y:S04]  /*0ec0*/  LDG.E.64.CONSTANT R88, desc[UR6][R72.64+-0x28] ;  /* 0xffffd80648587981 */ /* 0x000ee8000c1e9b00 */
[----:B------:R-:W4:Y:S01]  /*0ed0*/  LDG.E.64.CONSTANT R90, desc[UR6][R72.64+-0x20] ;  /* 0xffffe006485a7981 */ /* 0x000f22000c1e9b00 */
[C-C-:B0-----:R-:W-:Y:S02]  /*0ee0*/  DADD R66, R36.reuse, R42.reuse ;  /* 0x0000000024427229 */ /* 0x141fe4000000002a */
[----:B------:R-:W-:-:S02]  /*0ef0*/  DADD R36, R36, -R42 ;  /* 0x0000000024247229 */ /* 0x000fc4000000082a */
[C-C-:B------:R-:W-:Y:S02]  /*0f00*/  DADD R42, R38.reuse, R40.reuse ;  /* 0x00000000262a7229 */ /* 0x140fe40000000028 */
[----:B------:R-:W-:Y:S02]  /*0f10*/  DADD R40, R38, -R40 ;  /* 0x0000000026287229 */ /* 0x000fe40000000828 */
[----:B-----5:R-:W-:Y:S02]  /*0f20*/  DFMA R62, R6, R66, RZ ;  /* 0x00000042063e722b */ /* 0x020fe400000000ff */
[----:B------:R-:W-:Y:S02]  /*0f30*/  DFMA R68, R26, R36, RZ ;  /* 0x000000241a44722b */ /* 0x000fe400000000ff */
[C-C-:B-1----:R-:W-:Y:S02]  /*0f40*/  DADD R38, R44.reuse, R46.reuse ;  /* 0x000000002c267229 */ /* 0x142fe4000000002e */
[----:B------:R-:W-:-:S02]  /*0f50*/  DADD R64, R44, -R46 ;  /* 0x000000002c407229 */ /* 0x000fc4000000082e */
[----:B------:R-:W-:Y:S02]  /*0f60*/  DFMA R44, R12, R66, RZ ;  /* 0x000000420c2c722b */ /* 0x000fe400000000ff */
[----:B------:R-:W-:Y:S02]  /*0f70*/  DFMA R46, R32, R36, RZ ;  /* 0x00000024202e722b */ /* 0x000fe400000000ff */
[----:B------:R-:W-:Y:S02]  /*0f80*/  DFMA R62, R8, R42, R62 ;  /* 0x0000002a083e722b */ /* 0x000fe4000000003e */
[----:B------:R-:W-:Y:S02]  /*0f90*/  DFMA R68, R28, R40, R68 ;  /* 0x000000281c44722b */ /* 0x000fe40000000044 */
[----:B------:R-:W-:Y:S02]  /*0fa0*/  DFMA R76, R14, R42, R44 ;  /* 0x0000002a0e4c722b */ /* 0x000fe4000000002c */
[----:B------:R-:W-:Y:S01]  /*0fb0*/  DFMA R46, R34, R40, R46 ;  /* 0x00000028222e722b */ /* 0x000fe2000000002e */
[----:B------:R-:W4:Y:S01]  /*0fc0*/  LDG.E.64.CONSTANT R44, desc[UR6][R58.64+0x28] ;  /* 0x000028063a2c7981 */ /* 0x000f22000c1e9b00 */
[----:B------:R-:W-:-:S02]  /*0fd0*/  DFMA R70, R10, R38, R62 ;  /* 0x000000260a46722b */ /* 0x000fc4000000003e */
[----:B------:R-:W-:Y:S01]  /*0fe0*/  DFMA R74, R30, R64, R68 ;  /* 0x000000401e4a722b */ /* 0x000fe20000000044 */
[----:B------:R-:W4:Y:S01]  /*0ff0*/  LDG.E.64.CONSTANT R62, desc[UR6][R60.64+0x28] ;  /* 0x000028063c3e7981 */ /* 0x000f22000c1e9b00 */
[----:B------:R-:W-:Y:S02]  /*1000*/  DFMA R76, R16, R38, R76 ;  /* 0x00000026104c722b */ /* 0x000fe4000000004c */
[----:B------:R-:W-:Y:S02]  /*1010*/  DFMA R84, R48, R64, R46 ;  /* 0x000000403054722b */ /* 0x000fe4000000002e */
[----:B------:R-:W-:Y:S01]  /*1020*/  DFMA R80, R18, R66, RZ ;  /* 0x000000421250722b */ /* 0x000fe200000000ff */
[----:B------:R-:W4:Y:S01]  /*1030*/  LDG.E.64.CONSTANT R46, desc[UR6][R58.64+0x58] ;  /* 0x000058063a2e7981 */ /* 0x000f22000c1e9b00 */
[C-C-:B------:R-:W-:Y:S02]  /*1040*/  DADD R68, R70.reuse, -R74.reuse ;  /* 0x0000000046447229 */ /* 0x140fe4000000084a */
[----:B------:R-:W-:-:S02]  /*1050*/  DADD R70, R70, R74 ;  /* 0x0000000046467229 */ /* 0x000fc4000000004a */
[C-C-:B------:R-:W-:Y:S02]  /*1060*/  DADD R74, R76.reuse, -R84.reuse ;  /* 0x000000004c4a7229 */ /* 0x140fe40000000854 */
[----:B------:R-:W-:Y:S02]  /*1070*/  DADD R76, R76, R84 ;  /* 0x000000004c4c7229 */ /* 0x000fe40000000054 */
[----:B------:R-:W-:Y:S01]  /*1080*/  DFMA R82, R22, R66, RZ ;  /* 0x000000421652722b */ /* 0x000fe200000000ff */
[----:B------:R-:W4:Y:S01]  /*1090*/  LDG.E.64.CONSTANT R58, desc[UR6][R72.64+-0x10] ;  /* 0xfffff006483a7981 */ /* 0x000f22000c1e9b00 */
[-C--:B------:R-:W-:Y:S02]  /*10a0*/  DFMA R86, R50, R36.reuse, RZ ;  /* 0x000000243256722b */ /* 0x080fe400000000ff */
[----:B------:R-:W-:Y:S01]  /*10b0*/  DFMA R84, R54, R36, RZ ;  /* 0x000000243654722b */ /* 0x000fe200000000ff */
[----:B------:R-:W4:Y:S01]  /*10c0*/  LDG.E.64.CONSTANT R66, desc[UR6][R60.64+0x58] ;  /* 0x000058063c427981 */ /* 0x000f22000c1e9b00 */
[----:B------:R-:W-:-:S03]  /*10d0*/  DFMA R36, R20, R42, R80 ;  /* 0x0000002a1424722b */ /* 0x000fc60000000050 */
[----:B------:R-:W4:Y:S01]  /*10e0*/  LDG.E.64.CONSTANT R80, desc[UR6][R72.64+-0x30] ;  /* 0xffffd00648507981 */ /* 0x000f22000c1e9b00 */
[----:B------:R-:W-:-:S03]  /*10f0*/  DFMA R82, R24, R42, R82 ;  /* 0x0000002a1852722b */ /* 0x000fc60000000052 */
[----:B------:R-:W4:Y:S01]  /*1100*/  LDG.E.64.CONSTANT R60, desc[UR6][R72.64] ;  /* 0x00000006483c7981 */ /* 0x000f22000c1e9b00 */
[-C--:B------:R-:W-:Y:S02]  /*1110*/  DFMA R42, R52, R40.reuse, R86 ;  /* 0x00000028342a722b */ /* 0x080fe40000000056 */
[----:B------:R-:W-:Y:S01]  /*1120*/  DFMA R40, R56, R40, R84 ;  /* 0x000000283828722b */ /* 0x000fe20000000054 */
[----:B------:R0:W4:Y:S04]  /*1130*/  LDG.E.64.CONSTANT R86, desc[UR6][R72.64+-0x18] ;  /* 0xffffe80648567981 */ /* 0x000128000c1e9b00 */
[----:B------:R-:W4:Y:S01]  /*1140*/  LDG.E.64.CONSTANT R84, desc[UR6][R72.64+-0x8] ;  /* 0xfffff80648547981 */ /* 0x000f22000c1e9b00 */
[----:B------:R-:W-:Y:S01]  /*1150*/  BSSY.RECONVERGENT B0, `(.L_x_1718) ;  /* 0x0000071000007945 */ /* 0x000fe20003800200 */
[----:B------:R-:W-:Y:S06]  /*1160*/  BAR.SYNC.DEFER_BLOCKING 0x0 ;  /* 0x0000000000007b1d */ /* 0x000fec0000010000 */
[----:B--2---:R-:W-:-:S02]  /*1170*/  DMUL R76, R78, R76 ;  /* 0x0000004c4e4c7228 */ /* 0x004fc40000000000 */
[----:B---3--:R-:W-:Y:S02]  /*1180*/  DMUL R70, R88, R70 ;  /* 0x0000004658467228 */ /* 0x008fe40000000000 */
[----:B----4-:R-:W-:Y:S02]  /*1190*/  DFMA R36, R44, R38, R36 ;  /* 0x000000262c24722b */ /* 0x010fe40000000024 */
[----:B------:R-:W-:Y:S02]  /*11a0*/  DFMA R42, R62, R64, R42 ;  /* 0x000000403e2a722b */ /* 0x000fe4000000002a */
[----:B------:R-:W-:-:S06]  /*11b0*/  DFMA R82, R46, R38, R82 ;  /* 0x000000262e52722b */ /* 0x000fcc0000000052 */
[C-C-:B------:R-:W-:Y:S02]  /*11c0*/  DADD R38, R36.reuse, R42.reuse ;  /* 0x0000000024267229 */ /* 0x140fe4000000002a */
[----:B------:R-:W-:Y:S02]  /*11d0*/  DADD R36, R36, -R42 ;  /* 0x0000000024247229 */ /* 0x000fe4000000082a */
[----:B------:R-:W-:-:S04]  /*11e0*/  DFMA R40, R66, R64, R40 ;  /* 0x000000404228722b */ /* 0x000fc80000000028 */
[----:B------:R-:W-:Y:S02]  /*11f0*/  DMUL R80, R80, R38 ;  /* 0x0000002650507228 */ /* 0x000fe40000000000 */
[CCC-:B------:R-:W-:Y:S02]  /*1200*/  DFMA R38, R60.reuse, R74.reuse, R76.reuse ;  /* 0x0000004a3c26722b */ /* 0x1c0fe4000000004c */
[----:B------:R-:W-:Y:S02]  /*1210*/  DFMA R60, R60, -R74, R76 ;  /* 0x8000004a3c3c722b */ /* 0x000fe4000000004c */
[--C-:B------:R-:W-:Y:S02]  /*1220*/  DADD R42, R82, -R40.reuse ;  /* 0x00000000522a7229 */ /* 0x100fe40000000828 */
[----:B------:R-:W-:Y:S02]  /*1230*/  DMUL R58, R58, R68 ;  /* 0x000000443a3a7228 */ /* 0x000fe40000000000 */
[----:B------:R-:W-:-:S02]  /*1240*/  DADD R40, R82, R40 ;  /* 0x0000000052287229 */ /* 0x000fc40000000028 */
[----:B------:R-:W-:Y:S02]  /*1250*/  DFMA R64, R84, R36, R80 ;  /* 0x000000245440722b */ /* 0x000fe40000000050 */
[-C--:B------:R-:W-:Y:S02]  /*1260*/  DFMA R82, R12, R38.reuse, RZ ;  /* 0x000000260c52722b */ /* 0x080fe400000000ff */
[-C--:B------:R-:W-:Y:S02]  /*1270*/  DFMA R68, R14, R38.reuse, RZ ;  /* 0x000000260e44722b */ /* 0x080fe400000000ff */
[----:B------:R-:W-:Y:S02]  /*1280*/  DFMA R78, R16, R38, RZ ;  /* 0x00000026104e722b */ /* 0x000fe400000000ff */
[-C--:B------:R-:W-:Y:S02]  /*1290*/  DFMA R74, R32, R60.reuse, RZ ;  /* 0x0000003c204a722b */ /* 0x080fe400000000ff */
[----:B0-----:R-:W-:-:S02]  /*12a0*/  DFMA R72, R34, R60, RZ ;  /* 0x0000003c2248722b */ /* 0x001fc400000000ff */
[----:B------:R-:W-:Y:S02]  /*12b0*/  DFMA R84, R84, -R36, R80 ;  /* 0x800000245454722b */ /* 0x000fe40000000050 */
[----:B------:R-:W-:Y:S02]  /*12c0*/  DFMA R60, R48, R60, RZ ;  /* 0x0000003c303c722b */ /* 0x000fe400000000ff */
[-C--:B------:R-:W-:Y:S02]  /*12d0*/  DFMA R36, R18, R64.reuse, R82 ;  /* 0x000000401224722b */ /* 0x080fe40000000052 */
[-C--:B------:R-:W-:Y:S02]  /*12e0*/  DFMA R38, R20, R64.reuse, R68 ;  /* 0x000000401426722b */ /* 0x080fe40000000044 */
[----:B------:R-:W-:Y:S02]  /*12f0*/  DFMA R64, R44, R64, R78 ;  /* 0x000000402c40722b */ /* 0x000fe4000000004e */
[----:B------:R-:W-:-:S02]  /*1300*/  DADD R68, R58, R70 ;  /* 0x000000003a447229 */ /* 0x000fc40000000046 */
[----:B------:R-:W-:Y:S02]  /*1310*/  DMUL R42, R86, R42 ;  /* 0x0000002a562a7228 */ /* 0x000fe40000000000 */
[----:B------:R-:W-:Y:S02]  /*1320*/  DMUL R40, R90, R40 ;  /* 0x000000285a287228 */ /* 0x000fe40000000000 */
[-C--:B------:R-:W-:Y:S02]  /*1330*/  DFMA R74, R50, R84.reuse, R74 ;  /* 0x00000054324a722b */ /* 0x080fe4000000004a */
[-C--:B------:R-:W-:Y:S02]  /*1340*/  DFMA R60, R62, R84.reuse, R60 ;  /* 0x000000543e3c722b */ /* 0x080fe4000000003c */
[----:B------:R-:W-:Y:S02]  /*1350*/  DADD R78, -R58, R70 ;  /* 0x000000003a4e7229 */ /* 0x000fe40000000146 */
[----:B------:R-:W-:-:S02]  /*1360*/  DFMA R72, R52, R84, R72 ;  /* 0x000000543448722b */ /* 0x000fc40000000048 */
[-C--:B------:R-:W-:Y:S02]  /*1370*/  DFMA R36, R6, R68.reuse, R36 ;  /* 0x000000440624722b */ /* 0x080fe40000000024 */
[-C--:B------:R-:W-:Y:S02]  /*1380*/  DFMA R38, R8, R68.reuse, R38 ;  /* 0x000000440826722b */ /* 0x080fe40000000026 */
[----:B------:R-:W-:Y:S02]  /*1390*/  DFMA R64, R10, R68, R64 ;  /* 0x000000440a40722b */ /* 0x000fe40000000040 */
[C-C-:B------:R-:W-:Y:S02]  /*13a0*/  DADD R82, R42.reuse, R40.reuse ;  /* 0x000000002a527229 */ /* 0x140fe40000000028 */
[----:B------:R-:W-:Y:S02]  /*13b0*/  DADD R68, -R42, R40 ;  /* 0x000000002a447229 */ /* 0x000fe40000000128 */
        /* <DEDUP_REMOVED lines=9> */
[C-C-:B------:R-:W-:Y:S02]  /*1450*/  DADD R38, R64.reuse, -R60.reuse ;  /* 0x0000000040267229 */ /* 0x140fe4000000083c */
[----:B------:R-:W-:Y:S02]  /*1460*/  DADD R36, R64, R60 ;  /* 0x0000000040247229 */ /* 0x000fe4000000003c */
[----:B------:R-:W-:Y:S02]  /*1470*/  DADD R60, R72, -R84 ;  /* 0x00000000483c7229 */ /* 0x000fe40000000854 */
[----:B------:R-:W-:-:S02]  /*1480*/  DADD R64, R74, -R78 ;  /* 0x000000004a407229 */ /* 0x000fc4000000084e */
        /* <DEDUP_REMOVED lines=25> */
[-C--:B------:R-:W-:Y:S02]  /*1620*/  DFMA R60, R20, R82.reuse, R64 ;  /* 0x00000052143c722b */ /* 0x080fe40000000040 */
[-C--:B------:R-:W-:Y:S02]  /*1630*/  DFMA R64, R44, R82.reuse, R74 ;  /* 0x000000522c40722b */ /* 0x080fe4000000004a */
[----:B------:R-:W-:Y:S02]  /*1640*/  DFMA R68, R18, R82, R68 ;  /* 0x000000521244722b */ /* 0x000fe40000000044 */
[-C--:B------:R-:W-:Y:S02]  /*1650*/  DFMA R74, R32, R72.reuse, RZ ;  /* 0x00000048204a722b */ /* 0x080fe400000000ff */
[----:B------:R-:W-:-:S06]  /*1660*/  DFMA R82, R34, R72, RZ ;  /* 0x000000482252722b */ /* 0x000fcc00000000ff */
[-C--:B------:R-:W-:Y:S02]  /*1670*/  DFMA R72, R50, R78.reuse, R74 ;  /* 0x0000004e3248722b */ /* 0x080fe4000000004a */
[-C--:B------:R-:W-:Y:S02]  /*1680*/  DFMA R74, R52, R78.reuse, R82 ;  /* 0x0000004e344a722b */ /* 0x080fe40000000052 */
[----:B--2---:R-:W-:Y:S02]  /*1690*/  DADD R82, R84, R86 ;  /* 0x0000000054527229 */ /* 0x004fe40000000056 */
[----:B------:R-:W-:Y:S02]  /*16a0*/  DFMA R78, R62, R78, R88 ;  /* 0x0000004e3e4e722b */ /* 0x000fe40000000058 */
[----:B------:R-:W-:-:S04]  /*16b0*/  DADD R84, R84, -R86 ;  /* 0x0000000054547229 */ /* 0x000fc80000000856 */
[-C--:B------:R-:W-:Y:S02]  /*16c0*/  DFMA R68, R6, R82.reuse, R68 ;  /* 0x000000520644722b */ /* 0x080fe40000000044 */
[-C--:B------:R-:W-:Y:S02]  /*16d0*/  DFMA R60, R8, R82.reuse, R60 ;  /* 0x00000052083c722b */ /* 0x080fe4000000003c */
[----:B------:R-:W-:Y:S02]  /*16e0*/  DFMA R64, R10, R82, R64 ;  /* 0x000000520a40722b */ /* 0x000fe40000000040 */
[C-C-:B---3--:R-:W-:Y:S02]  /*16f0*/  DADD R82, R36.reuse, R38.reuse ;  /* 0x0000000024527229 */ /* 0x148fe40000000026 */
        /* <DEDUP_REMOVED lines=8> */
[-C--:B------:R-:W-:Y:S02]  /*1780*/  DFMA R72, R54, R36.reuse, R72 ;  /* 0x000000243648722b */ /* 0x080fe40000000048 */
        /* <DEDUP_REMOVED lines=13> */
.L_x_1719:
[----:B------:R-:W-:Y:S05]  /*1860*/  BSYNC.RECONVERGENT B0 ;  /* 0x0000000000007941 */ /* 0x000fea0003800200 */
.L_x_1718:
        /* <DEDUP_REMOVED lines=10> */
[----:B------:R1:W3:Y:S01]  /*1910*/  LDS.64 R36, [R3+0x800] ;  /* 0x0008000003247984 */ /* 0x0002e20000000a00 */
[----:B--2---:R-:W-:-:S02]  /*1920*/  DADD R60, R42, R58 ;  /* 0x000000002a3c7229 */ /* 0x004fc4000000003a */
[----:B------:R-:W-:Y:S02]  /*1930*/  DADD R42, R42, -R58 ;  /* 0x000000002a2a7229 */ /* 0x000fe4000000083a */
[----:B0-----:R-:W-:-:S04]  /*1940*/  DADD R58, R64, R68 ;  /* 0x00000000403a7229 */ /* 0x001fc80000000044 */
        /* <DEDUP_REMOVED lines=9> */
[----:B-1----:R-:W-:Y:S02]  /*19e0*/  DADD R2, R38, R40 ;  /* 0x0000000026027229 */ /* 0x002fe40000000028 */
[----:B------:R-:W-:Y:S02]  /*19f0*/  DFMA R16, R44, R58, R16 ;  /* 0x0000003a2c10722b */ /* 0x000fe40000000010 */
[----:B------:R-:W-:-:S02]  /*1a00*/  DFMA R32, R50, R64, R32 ;  /* 0x000000403220722b */ /* 0x000fc40000000020 */
[-C--:B------:R-:W-:Y:S02]  /*1a10*/  DFMA R34, R52, R64.reuse, R34 ;  /* 0x000000403422722b */ /* 0x080fe40000000022 */
[----:B------:R-:W-:Y:S02]  /*1a20*/  DADD R38, R38, -R40 ;  /* 0x0000000026267229 */ /* 0x000fe40000000828 */
[----:B------:R-:W-:Y:S02]  /*1a30*/  DFMA R42, R62, R64, R42 ;  /* 0x000000403e2a722b */ /* 0x000fe4000000002a */
[-C--:B------:R-:W-:Y:S02]  /*1a40*/  DFMA R12, R6, R2.reuse, R12 ;  /* 0x00000002060c722b */ /* 0x080fe4000000000c */
[-C--:B------:R-:W-:Y:S02]  /*1a50*/  DFMA R14, R8, R2.reuse, R14 ;  /* 0x00000002080e722b */ /* 0x080fe4000000000e */
[----:B------:R-:W-:-:S02]  /*1a60*/  DFMA R16, R10, R2, R16 ;  /* 0x000000020a10722b */ /* 0x000fc40000000010 */
[----:B---3--:R-:W-:Y:S02]  /*1a70*/  DADD R2, R4, R36 ;  /* 0x0000000004027229 */ /* 0x008fe40000000024 */
[-C--:B------:R-:W-:Y:S02]  /*1a80*/  DFMA R32, R26, R38.reuse, R32 ;  /* 0x000000261a20722b */ /* 0x080fe40000000020 */
[----:B------:R-:W-:Y:S02]  /*1a90*/  DADD R4, R4, -R36 ;  /* 0x0000000004047229 */ /* 0x000fe40000000824 */
[-C--:B------:R-:W-:Y:S02]  /*1aa0*/  DFMA R34, R28, R38.reuse, R34 ;  /* 0x000000261c22722b */ /* 0x080fe40000000022 */
[----:B------:R-:W-:Y:S02]  /*1ab0*/  DFMA R42, R30, R38, R42 ;  /* 0x000000261e2a722b */ /* 0x000fe4000000002a */
[----:B------:R-:W-:-:S02]  /*1ac0*/  DFMA R12, R22, R2, R12 ;  /* 0x00000002160c722b */ /* 0x000fc4000000000c */
[-C--:B------:R-:W-:Y:S02]  /*1ad0*/  DFMA R32, R54, R4.reuse, R32 ;  /* 0x000000043620722b */ /* 0x080fe40000000020 */
[----:B------:R-:W-:Y:S02]  /*1ae0*/  DFMA R34, R56, R4, R34 ;  /* 0x000000043822722b */ /* 0x000fe40000000022 */
[-C--:B------:R-:W-:Y:S02]  /*1af0*/  DFMA R14, R24, R2.reuse, R14 ;  /* 0x00000002180e722b */ /* 0x080fe4000000000e */
[----:B------:R-:W-:Y:S02]  /*1b00*/  DFMA R16, R46, R2, R16 ;  /* 0x000000022e10722b */ /* 0x000fe40000000010 */
[----:B------:R-:W-:Y:S02]  /*1b10*/  DFMA R4, R66, R4, R42 ;  /* 0x000000044204722b */ /* 0x000fe4000000002a */
[----:B------:R-:W-:-:S02]  /*1b20*/  DADD R58, R12, -R32 ;  /* 0x000000000c3a7229 */ /* 0x000fc40000000820 */
[----:B------:R-:W-:Y:S02]  /*1b30*/  DADD R76, R12, R32 ;  /* 0x000000000c4c7229 */ /* 0x000fe40000000020 */
[C-C-:B------:R-:W-:Y:S02]  /*1b40*/  DADD R42, R14.reuse, -R34.reuse ;  /* 0x000000000e2a7229 */ /* 0x140fe40000000822 */
[----:B------:R-:W-:Y:S02]  /*1b50*/  DADD R80, R14, R34 ;  /* 0x000000000e507229 */ /* 0x000fe40000000022 */
[C-C-:B------:R-:W-:Y:S02]  /*1b60*/  DADD R40, R16.reuse, -R4.reuse ;  /* 0x0000000010287229 */ /* 0x140fe40000000804 */
[----:B------:R-:W-:-:S11]  /*1b70*/  DADD R70, R16, R4 ;  /* 0x0000000010467229 */ /* 0x000fd60000000004 */
.L_x_1721:
[----:B------:R-:W-:Y:S05]  /*1b80*/  BSYNC.RECONVERGENT B0 ;  /* 0x0000000000007941 */ /* 0x000fea0003800200 */
.L_x_1720:
        /* <DEDUP_REMOVED lines=13> */
.L_x_1722:
        /* <DEDUP_REMOVED lines=10> */
.L_x_3102:


//--------------------- .text._Z30massMatrixMultiplySharedKernelILi6ELi8ELi1EEviPKdS1_S1_S1_Pd --------------------------
	.section	.text._Z30massMatrixMultiplySharedKernelILi6ELi8ELi1EEviPKdS1_S1_S1_Pd,"ax",@progbits
	.align	128
        .global         _Z30massMatrixMultiplySharedKernelILi6ELi8ELi1EEviPKdS1_S1_S1_Pd
        .type           _Z30massMatrixMultiplySharedKernelILi6ELi8ELi1EEviPKdS1_S1_S1_Pd,@function
        .size           _Z30massMatrixMultiplySharedKernelILi6ELi8ELi1EEviPKdS1_S1_S1_Pd,(.L_x_3103 - _Z30massMatrixMultiplySharedKernelILi6ELi8ELi1EEviPKdS1_S1_S1_Pd)
        .other          _Z30massMatrixMultiplySharedKernelILi6ELi8ELi1EEviPKdS1_S1_S1_Pd,@"STO_CUDA_ENTRY STV_DEFAULT"
_Z30massMatrixMultiplySharedKernelILi6ELi8ELi1EEviPKdS1_S1_S1_Pd:
.text._Z30massMatrixMultiplySharedKernelILi6ELi8ELi1EEviPKdS1_S1_S1_Pd:
        /* <DEDUP_REMOVED lines=46> */
[----:B------:R-:W-:Y:S02]  /*02e0*/  LOP3.LUT R4, R0, 0xffff, RZ, 0xc0, !PT ;  /* 0x0000ffff00047812 */ /* 0x000fe400078ec0ff */
[----:B------:R-:W-:Y:S02]  /*02f0*/  R2UR UR38, R6 ;  /* 0x00000000062672ca */ /* 0x000fe400000e0000 */
[----:B------:R-:W-:Y:S02]  /*0300*/  R2UR UR39, R7 ;  /* 0x00000000072772ca */ /* 0x000fe400000e0000 */
[----:B------:R-:W-:-:S02]  /*0310*/  R2UR UR13, R5 ;  /* 0x00000000050d72ca */ /* 0x000fc400000e0000 */
[----:B----4-:R-:W-:Y:S02]  /*0320*/  R2UR UR34, R14 ;  /* 0x000000000e2272ca */ /* 0x010fe400000e0000 */
        /* <DEDUP_REMOVED lines=8> */
[----:B------:R-:W3:Y:S01]  /*03b0*/  LDS.128 R8, [R3+0x1090] ;  /* 0x0010900003087984 */ /* 0x000ee20000000c00 */
[----:B-1----:R-:W-:Y:S01]  /*03c0*/  R2UR UR14, R16 ;  /* 0x00000000100e72ca */ /* 0x002fe200000e0000 */
[----:B------:R-:W-:Y:S01]  /*03d0*/  IMAD R16, R4, 0xaaab, RZ ;  /* 0x0000aaab04107824 */ /* 0x000fe200078e02ff */
[----:B------:R-:W-:Y:S01]  /*03e0*/  R2UR UR15, R17 ;  /* 0x00000000110f72ca */ /* 0x000fe200000e0000 */
[----:B------:R-:W1:Y:S01]  /*03f0*/  LDS.128 R4, [R3+0x10a0] ;  /* 0x0010a00003047984 */ /* 0x000e620000000c00 */
[----:B------:R-:W-:Y:S01]  /*0400*/  VIADD R17, R2, UR20 ;  /* 0x0000001402117c36 */ /* 0x000fe20008000000 */
[----:B------:R-:W-:-:S02]  /*0410*/  R2UR UR40, R18 ;  /* 0x00000000122872ca */ /* 0x000fc400000e0000 */
[----:B------:R-:W-:Y:S02]  /*0420*/  PRMT R18, R0, 0x9910, RZ ;  /* 0x0000991000127816 */ /* 0x000fe400000000ff */
[----:B------:R-:W-:Y:S02]  /*0430*/  SHF.R.U32.HI R16, RZ, 0x12, R16 ;  /* 0x00000012ff107819 */ /* 0x000fe40000011610 */
[----:B------:R-:W-:Y:S02]  /*0440*/  R2UR UR41, R19 ;  /* 0x00000000132972ca */ /* 0x000fe400000e0000 */
[----:B------:R-:W-:Y:S02]  /*0450*/  ISETP.LT.AND P0, PT, R17, UR21, !P0 ;  /* 0x0000001511007c0c */ /* 0x000fe4000c701270 */
[----:B------:R-:W-:Y:S01]  /*0460*/  PRMT R19, R16, 0x9910, RZ ;  /* 0x0000991010137816 */ /* 0x000fe200000000ff */
[----:B------:R-:W-:Y:S01]  /*0470*/  IMAD R16, R18, 0xab, RZ ;  /* 0x000000ab12107824 */ /* 0x000fe200078e02ff */
[----:B--2---:R-:W-:-:S02]  /*0480*/  R2UR UR20, R20 ;  /* 0x00000000141472ca */ /* 0x004fc400000e0000 */
[----:B------:R-:W-:Y:S01]  /*0490*/  R2UR UR21, R21 ;  /* 0x00000000151572ca */ /* 0x000fe200000e0000 */
[----:B------:R-:W-:Y:S01]  /*04a0*/  IMAD.MOV.U32 R18, RZ, RZ, R19 ;  /* 0x000000ffff127224 */ /* 0x000fe200078e0013 */
[----:B------:R-:W-:Y:S02]  /*04b0*/  LOP3.LUT R19, R16, 0xffff, RZ, 0xc0, !PT ;  /* 0x0000ffff10137812 */ /* 0x000fe400078ec0ff */
[----:B------:R-:W-:Y:S01]  /*04c0*/  R2UR UR46, R22 ;  /* 0x00000000162e72ca */ /* 0x000fe200000e0000 */
[----:B------:R-:W-:Y:S01]  /*04d0*/  IMAD R16, R18, 0x6, RZ ;  /* 0x0000000612107824 */ /* 0x000fe200078e02ff */
[----:B------:R-:W-:Y:S02]  /*04e0*/  SHF.R.U32.HI R20, RZ, 0xa, R19 ;  /* 0x0000000aff147819 */ /* 0x000fe40000011613 */
[----:B------:R-:W2:Y:S01]  /*04f0*/  @P0 LDC.64 R18, c[0x0][0x3a0] ;  /* 0x0000e800ff120b82 */ /* 0x000ea20000000a00 */
[----:B------:R-:W-:Y:S01]  /*0500*/  IMAD.MOV R21, RZ, RZ, -R16 ;  /* 0x000000ffff157224 */ /* 0x000fe200078e0a10 */
[----:B0-----:R-:W-:Y:S01]  /*0510*/  R2UR UR42, R14 ;  /* 0x000000000e2a72ca */ /* 0x001fe200000e0000 */
[----:B------:R-:W-:Y:S01]  /*0520*/  IMAD R16, R2, 0x1000, R3 ;  /* 0x0000100002107824 */ /* 0x000fe200078e0203 */
[----:B------:R-:W-:-:S02]  /*0530*/  R2UR UR43, R15 ;  /* 0x000000000f2b72ca */ /* 0x000fc400000e0000 */
[----:B------:R-:W-:Y:S02]  /*0540*/  R2UR UR16, R12 ;  /* 0x000000000c1072ca */ /* 0x000fe400000e0000 */
[----:B------:R-:W-:Y:S02]  /*0550*/  R2UR UR17, R13 ;  /* 0x000000000d1172ca */ /* 0x000fe400000e0000 */
[----:B---3--:R-:W-:Y:S01]  /*0560*/  R2UR UR44, R10 ;  /* 0x000000000a2c72ca */ /* 0x008fe200000e0000 */
[----:B------:R-:W0:Y:S01]  /*0570*/  LDS.128 R12, [R3+0x10b0] ;  /* 0x0010b000030c7984 */ /* 0x000e220000000c00 */
[----:B------:R-:W-:Y:S02]  /*0580*/  R2UR UR45, R11 ;  /* 0x000000000b2d72ca */ /* 0x000fe400000e0000 */
[----:B------:R-:W-:Y:S02]  /*0590*/  R2UR UR18, R8 ;  /* 0x00000000081272ca */ /* 0x000fe400000e0000 */
[----:B-1----:R-:W-:Y:S01]  /*05a0*/  R2UR UR49, R7 ;  /* 0x00000000073172ca */ /* 0x002fe200000e0000 */
[----:B------:R-:W-:Y:S01]  /*05b0*/  @P0 IMAD R7, R17, 0xd8, R0 ;  /* 0x000000d811070824 */ /* 0x000fe200078e0200 */
[----:B------:R-:W-:-:S02]  /*05c0*/  R2UR UR19, R9 ;  /* 0x00000000091372ca */ /* 0x000fc400000e0000 */
[----:B------:R1:W3:Y:S01]  /*05d0*/  LDS.128 R8, [R3+0x1050] ;  /* 0x0010500003087984 */ /* 0x0002e20000000c00 */
[----:B------:R-:W-:Y:S02]  /*05e0*/  PRMT R21, R21, 0x7710, RZ ;  /* 0x0000771015157816 */ /* 0x000fe400000000ff */
[----:B------:R-:W-:Y:S01]  /*05f0*/  R2UR UR47, R23 ;  /* 0x00000000172f72ca */ /* 0x000fe200000e0000 */
[----:B--2---:R-:W-:Y:S01]  /*0600*/  @P0 IMAD.WIDE R18, R7, 0x8, R18 ;  /* 0x0000000807120825 */ /* 0x004fe200078e0212 */
[----:B------:R-:W-:Y:S02]  /*0610*/  R2UR UR48, R6 ;  /* 0x00000000063072ca */ /* 0x000fe400000e0000 */
[----:B------:R-:W-:Y:S01]  /*0620*/  R2UR UR22, R4 ;  /* 0x00000000041672ca */ /* 0x000fe200000e0000 */
[----:B------:R-:W-:Y:S01]  /*0630*/  IMAD.IADD R2, R21, 0x1, R0 ;  /* 0x0000000115027824 */ /* 0x000fe200078e0200 */
[----:B------:R2:W5:Y:S01]  /*0640*/  @P0 LDG.E.64.CONSTANT R34, desc[UR28][R18.64] ;  /* 0x0000001c12220981 */ /* 0x000562000c1e9b00 */
[----:B-1----:R-:W-:-:S02]  /*0650*/  LOP3.LUT R3, R20, 0xffff, RZ, 0xc0, !PT ;  /* 0x0000ffff14037812 */ /* 0x002fc400078ec0ff */
[----:B------:R-:W-:Y:S01]  /*0660*/  R2UR UR23, R5 ;  /* 0x00000000051772ca */ /* 0x000fe200000e0000 */
[----:B------:R2:W5:Y:S01]  /*0670*/  @P0 LDG.E.64.CONSTANT R32, desc[UR28][R18.64+0x120] ;  /* 0x0001201c12200981 */ /* 0x000562000c1e9b00 */
[----:B------:R-:W-:Y:S01]  /*0680*/  LOP3.LUT R21, R2, 0xffff, RZ, 0xc0, !PT ;  /* 0x0000ffff02157812 */ /* 0x000fe200078ec0ff */
[C---:B------:R-:W-:Y:S02]  /*0690*/  IMAD R20, R3.reuse, 0x40, R16 ;  /* 0x0000004003147824 */ /* 0x040fe400078e0210 */
[----:B------:R2:W5:Y:S02]  /*06a0*/  @P0 LDG.E.64.CONSTANT R30, desc[UR28][R18.64+0x240] ;  /* 0x0002401c121e0981 */ /* 0x000564000c1e9b00 */
[--C-:B------:R-:W-:Y:S02]  /*06b0*/  IMAD R3, R3, 0x1c0, R20.reuse ;  /* 0x000001c003037824 */ /* 0x100fe400078e0214 */
[----:B------:R2:W5:Y:S01]  /*06c0*/  @P0 LDG.E.64.CONSTANT R28, desc[UR28][R18.64+0x360] ;  /* 0x0003601c121c0981 */ /* 0x000562000c1e9b00 */
[----:B------:R-:W-:-:S02]  /*06d0*/  IMAD R2, R21, 0x8, R20 ;  /* 0x0000000815027824 */ /* 0x000fc400078e0214 */
[----:B------:R-:W-:Y:S01]  /*06e0*/  IMAD R3, R21, 0x8, R3 ;  /* 0x0000000815037824 */ /* 0x000fe200078e0203 */
[----:B------:R2:W5:Y:S04]  /*06f0*/  @P0 LDG.E.64.CONSTANT R26, desc[UR28][R18.64+0x480] ;  /* 0x0004801c121a0981 */ /* 0x000568000c1e9b00 */
[----:B------:R2:W5:Y:S01]  /*0700*/  @P0 LDG.E.64.CONSTANT R24, desc[UR28][R18.64+0x5a0] ;  /* 0x0005a01c12180981 */ /* 0x000562000c1e9b00 */
[----:B0-----:R-:W-:Y:S02]  /*0710*/  R2UR UR52, R14 ;  /* 0x000000000e3472ca */ /* 0x001fe400000e0000 */
[----:B------:R-:W-:Y:S02]  /*0720*/  R2UR UR53, R15 ;  /* 0x000000000f3572ca */ /* 0x000fe400000e0000 */
[----:B------:R-:W-:-:S02]  /*0730*/  R2UR UR26, R12 ;  /* 0x000000000c1a72ca */ /* 0x000fc400000e0000 */
[----:B------:R-:W-:Y:S02]  /*0740*/  R2UR UR27, R13 ;  /* 0x000000000d1b72ca */ /* 0x000fe400000e0000 */
[----:B---3--:R-:W-:Y:S02]  /*0750*/  R2UR UR50, R10 ;  /* 0x000000000a3272ca */ /* 0x008fe400000e0000 */
[----:B------:R-:W-:Y:S02]  /*0760*/  R2UR UR51, R11 ;  /* 0x000000000b3372ca */ /* 0x000fe400000e0000 */
[----:B------:R-:W-:Y:S02]  /*0770*/  R2UR UR24, R8 ;  /* 0x00000000081872ca */ /* 0x000fe400000e0000 */
[----:B------:R-:W-:Y:S01]  /*0780*/  R2UR UR25, R9 ;  /* 0x00000000091972ca */ /* 0x000fe200000e0000 */
[----:B--2---:R-:W-:-:S14]  /*0790*/  @P1 BRA `(.L_x_1724) ;  /* 0x0000000000b81947 */ /* 0x004fdc0003800000 */
[C-C-:B-----5:R-:W-:Y:S02]  /*07a0*/  DADD R4, R34.reuse, -R24.reuse ;  /* 0x0000000022047229 */ /* 0x160fe40000000818 */
[----:B------:R-:W-:Y:S02]  /*07b0*/  DADD R24, R34, R24 ;  /* 0x0000000022187229 */ /* 0x000fe40000000018 */
        /* <DEDUP_REMOVED lines=44> */
.L_x_1724:
[----:B------:R-:W-:Y:S05]  /*0a80*/  BSYNC.RECONVERGENT B0 ;  /* 0x0000000000007941 */ /* 0x000fea0003800200 */
.L_x_1723:
[----:B------:R-:W-:Y:S06]  /*0a90*/  BAR.SYNC.DEFER_BLOCKING 0x0 ;  /* 0x0000000000007b1d */ /* 0x000fec0000010000 */
[----:B------:R-:W-:Y:S04]  /*0aa0*/  BSSY.RECONVERGENT B0, `(.L_x_1725) ;  /* 0x0000036000007945 */ /* 0x000fe80003800200 */
[----:B------:R-:W-:Y:S05]  /*0ab0*/  @P2 BRA `(.L_x_1726) ;  /* 0x0000000000d02947 */ /* 0x000fea0003800000 */
[----:B-----5:R-:W-:Y:S04]  /*0ac0*/  LDS.64 R24, [R3] ;  /* 0x0000000003187984 */ /* 0x020fe80000000a00 */
[----:B0-----:R-:W0:Y:S04]  /*0ad0*/  LDS.64 R4, [R3+0x140] ;  /* 0x0001400003047984 */ /* 0x001e280000000a00 */
        /* <DEDUP_REMOVED lines=9> */
[----:B------:R-:W-:Y:S02]  /*0b70*/  DFMA R30, R14, UR16, RZ ;  /* 0x000000100e1e7c2b */ /* 0x000fe400080000ff */
[C---:B------:R-:W-:Y:S02]  /*0b80*/  DFMA R18, R24.reuse, UR6, RZ ;  /* 0x0000000618127c2b */ /* 0x040fe400080000ff */
[C---:B------:R-:W-:Y:S02]  /*0b90*/  DFMA R20, R24.reuse, UR36, RZ ;  /* 0x0000002418147c2b */ /* 0x040fe400080000ff */
[----:B------:R-:W-:-:S02]  /*0ba0*/  DFMA R22, R24, UR18, RZ ;  /* 0x0000001218167c2b */ /* 0x000fc400080000ff */
[----:B------:R-:W-:Y:S02]  /*0bb0*/  DADD R8, R8, -R12 ;  /* 0x0000000008087229 */ /* 0x000fe4000000080c */
[----:B------:R-:W-:Y:S02]  /*0bc0*/  DFMA R14, R14, UR46, RZ ;  /* 0x0000002e0e0e7c2b */ /* 0x000fe400080000ff */
[----:B------:R-:W-:Y:S02]  /*0bd0*/  DFMA R24, R24, UR48, RZ ;  /* 0x0000003018187c2b */ /* 0x000fe400080000ff */
[----:B--2---:R-:W-:Y:S02]  /*0be0*/  DADD R12, R10, R6 ;  /* 0x000000000a0c7229 */ /* 0x004fe40000000006 */
        /* <DEDUP_REMOVED lines=33> */
.L_x_1726:
[----:B------:R-:W-:Y:S05]  /*0e00*/  BSYNC.RECONVERGENT B0 ;  /* 0x0000000000007941 */ /* 0x000fea0003800200 */
.L_x_1725:
[----:B01----:R-:W0:Y:S01]  /*0e10*/  LDC.64 R6, c[0x0][0x388] ;  /* 0x0000e200ff067b82 */ /* 0x003e220000000a00 */
[----:B------:R-:W-:-:S05]  /*0e20*/  IMAD R5, R17, 0x40, R0 ;  /* 0x0000004011057824 */ /* 0x000fca00078e0200 */
[----:B------:R-:W-:-:S05]  /*0e30*/  LEA R5, R5, 0x7, 0x3 ;  /* 0x0000000705057811 */ /* 0x000fca00078e18ff */
[----:B0-----:R-:W-:-:S05]  /*0e40*/  IMAD.WIDE R6, R5, 0x8, R6 ;  /* 0x0000000805067825 */ /* 0x001fca00078e0206 */
[----:B------:R-:W2:Y:S01]  /*0e50*/  LDG.E.64.CONSTANT R4, desc[UR28][R6.64+-0x38] ;  /* 0xffffc81c06047981 */ /* 0x000ea2000c1e9b00 */
[----:B------:R-:W-:-:S03]  /*0e60*/  IMAD.SHL.U32 R0, R0, 0x40, RZ ;  /* 0x0000004000007824 */ /* 0x000fc600078e00ff */
[----:B------:R-:W3:Y:S02]  /*0e70*/  LDG.E.64.CONSTANT R36, desc[UR28][R6.64+-0x20] ;  /* 0xffffe01c06247981 */ /* 0x000ee4000c1e9b00 */
[C---:B------:R-:W-:Y:S02]  /*0e80*/  LOP3.LUT R9, R0.reuse, 0xfe00, RZ, 0xc0, !PT ;  /* 0x0000fe0000097812 */ /* 0x040fe400078ec0ff */
[----:B------:R-:W-:-:S04]  /*0e90*/  LOP3.LUT R0, R0, 0x1c0, RZ, 0xc0, !PT ;  /* 0x000001c000007812 */ /* 0x000fc800078ec0ff */
[----:B------:R-:W-:Y:S01]  /*0ea0*/  IADD3 R0, PT, PT, R0, R16, R9 ;  /* 0x0000001000007210 */ /* 0x000fe20007ffe009 */
[----:B------:R-:W-:Y:S06]  /*0eb0*/  BAR.SYNC.DEFER_BLOCKING 0x0 ;  /* 0x0000000000007b1d */ /* 0x000fec0000010000 */
[----:B------:R-:W-:Y:S04]  /*0ec0*/  LDS.128 R8, [R0] ;  /* 0x0000000000087984 */ /* 0x000fe80000000c00 */
[----:B------:R-:W0:Y:S04]  /*0ed0*/  LDS.128 R12, [R0+0x20] ;  /* 0x00002000000c7984 */ /* 0x000e280000000c00 */
[----:B------:R-:W1:Y:S01]  /*0ee0*/  LDS.128 R20, [R0+0x10] ;  /* 0x0000100000147984 */ /* 0x000e620000000c00 */
[----:B0----5:R-:W-:-:S02]  /*0ef0*/  DADD R26, R8, R14 ;  /* 0x00000000081a7229 */ /* 0x021fc4000000000e */
[----:B------:R-:W-:Y:S02]  /*0f00*/  DADD R28, R10, R12 ;  /* 0x000000000a1c7229 */ /* 0x000fe4000000000c */
[----:B------:R-:W-:Y:S02]  /*0f10*/  DADD R24, R8, -R14 ;  /* 0x0000000008187229 */ /* 0x000fe4000000080e */
[----:B------:R-:W-:Y:S02]  /*0f20*/  DADD R32, R10, -R12 ;  /* 0x000000000a207229 */ /* 0x000fe4000000080c */
[C---:B------:R-:W-:Y:S02]  /*0f30*/  DFMA R30, R26.reuse, UR4, RZ ;  /* 0x000000041a1e7c2b */ /* 0x040fe400080000ff */
[C---:B------:R-:W-:Y:S02]  /*0f40*/  DFMA R34, R26.reuse, UR34, RZ ;  /* 0x000000221a227c2b */ /* 0x040fe400080000ff */
[----:B------:R-:W-:-:S02]  /*0f50*/  DFMA R18, R26, UR16, RZ ;  /* 0x000000101a127c2b */ /* 0x000fc400080000ff */
[----:B------:R-:W-:Y:S02]  /*0f60*/  DFMA R26, R26, UR46, RZ ;  /* 0x0000002e1a1a7c2b */ /* 0x000fe400080000ff */
[C---:B------:R-:W-:Y:S02]  /*0f70*/  DFMA R30, R28.reuse, UR30, R30 ;  /* 0x0000001e1c1e7c2b */ /* 0x040fe4000800001e */
[C---:B------:R-:W-:Y:S02]  /*0f80*/  DFMA R8, R28.reuse, UR12, R34 ;  /* 0x0000000c1c087c2b */ /* 0x040fe40008000022 */
[C---:B------:R-:W-:Y:S01]  /*0f90*/  DFMA R18, R28.reuse, UR42, R18 ;  /* 0x0000002a1c127c2b */ /* 0x040fe20008000012 */
[----:B------:R-:W4:Y:S01]  /*0fa0*/  LDG.E.64.CONSTANT R34, desc[UR28][R6.64+-0x8] ;  /* 0xfffff81c06227981 */ /* 0x000f22000c1e9b00 */
[----:B------:R-:W-:Y:S02]  /*0fb0*/  DFMA R12, R28, UR24, R26 ;  /* 0x000000181c0c7c2b */ /* 0x000fe4000800001a */
[----:B------:R-:W-:-:S02]  /*0fc0*/  DFMA R28, R24, UR18, RZ ;  /* 0x00000012181c7c2b */ /* 0x000fc400080000ff */
[C---:B------:R-:W-:Y:S02]  /*0fd0*/  DFMA R14, R24.reuse, UR6, RZ ;  /* 0x00000006180e7c2b */ /* 0x040fe400080000ff */
[C---:B------:R-:W-:Y:S02]  /*0fe0*/  DFMA R10, R24.reuse, UR36, RZ ;  /* 0x00000024180a7c2b */ /* 0x040fe400080000ff */
[----:B------:R-:W-:Y:S02]  /*0ff0*/  DFMA R24, R24, UR48, RZ ;  /* 0x0000003018187c2b */ /* 0x000fe400080000ff */
[C-C-:B-1----:R-:W-:Y:S02]  /*1000*/  DADD R26, R20.reuse, R22.reuse ;  /* 0x00000000141a7229 */ /* 0x142fe40000000016 */
[----:B------:R-:W-:Y:S02]  /*1010*/  DADD R20, R20, -R22 ;  /* 0x0000000014147229 */ /* 0x000fe40000000816 */
[----:B------:R-:W-:-:S02]  /*1020*/  DFMA R28, R32, UR44, R28 ;  /* 0x0000002c201c7c2b */ /* 0x000fc4000800001c */
[C---:B------:R-:W-:Y:S02]  /*1030*/  DFMA R14, R32.reuse, UR32, R14 ;  /* 0x00000020200e7c2b */ /* 0x040fe4000800000e */
[C---:B------:R-:W-:Y:S02]  /*1040*/  DFMA R10, R32.reuse, UR14, R10 ;  /* 0x0000000e200a7c2b */ /* 0x040fe4000800000a */
[----:B------:R-:W-:Y:S02]  /*1050*/  DFMA R24, R32, UR26, R24 ;  /* 0x0000001a20187c2b */ /* 0x000fe40008000018 */
[C---:B------:R-:W-:Y:S01]  /*1060*/  DFMA R22, R26.reuse, UR50, R12 ;  /* 0x000000321a167c2b */ /* 0x040fe2000800000c */
[----:B------:R-:W4:Y:S01]  /*1070*/  LDG.E.64.CONSTANT R32, desc[UR28][R6.64+-0x18] ;  /* 0xffffe81c06207981 */ /* 0x000f22000c1e9b00 */
[----:B------:R-:W-:Y:S02]  /*1080*/  DFMA R18, R26, UR20, R18 ;  /* 0x000000141a127c2b */ /* 0x000fe40008000012 */
[----:B------:R-:W-:-:S02]  /*1090*/  DFMA R12, R20, UR22, R28 ;  /* 0x00000016140c7c2b */ /* 0x000fc4000800001c */
[----:B------:R-:W-:Y:S01]  /*10a0*/  DFMA R30, R26, UR8, R30 ;  /* 0x000000081a1e7c2b */ /* 0x000fe2000800001e */
[----:B------:R-:W4:Y:S01]  /*10b0*/  LDG.E.64.CONSTANT R28, desc[UR28][R6.64+-0x10] ;  /* 0xfffff01c061c7981 */ /* 0x000f22000c1e9b00 */
[----:B------:R-:W-:Y:S02]  /*10c0*/  DFMA R14, R20, UR10, R14 ;  /* 0x0000000a140e7c2b */ /* 0x000fe4000800000e */
[----:B------:R-:W-:Y:S02]  /*10d0*/  DFMA R8, R26, UR38, R8 ;  /* 0x000000261a087c2b */ /* 0x000fe40008000008 */
[C---:B------:R-:W-:Y:S01]  /*10e0*/  DFMA R10, R20.reuse, UR40, R10 ;  /* 0x00000028140a7c2b */ /* 0x040fe2000800000a */
[----:B------:R-:W4:Y:S01]  /*10f0*/  LDG.E.64.CONSTANT R26, desc[UR28][R6.64+-0x30] ;  /* 0xffffd01c061a7981 */ /* 0x000f22000c1e9b00 */
        /* <DEDUP_REMOVED lines=9> */
[----:B------:R-:W4:Y:S01]  /*1190*/  LDG.E.64.CONSTANT R24, desc[UR28][R6.64] ;  /* 0x0000001c06187981 */ /* 0x000f22000c1e9b00 */
[----:B--2---:R-:W-:-:S03]  /*11a0*/  DMUL R4, R4, R30 ;  /* 0x0000001e04047228 */ /* 0x004fc60000000000 */
[----:B------:R0:W2:Y:S03]  /*11b0*/  LDG.E.64.CONSTANT R30, desc[UR28][R6.64+-0x28] ;  /* 0xffffd81c061e7981 */ /* 0x0000a6000c1e9b00 */
[----:B---3--:R-:W-:Y:S01]  /*11c0*/  DMUL R22, R36, R22 ;  /* 0x0000001624167228 */ /* 0x008fe20000000000 */
[----:B------:R-:W-:Y:S01]  /*11d0*/  BSSY.RECONVERGENT B0, `(.L_x_1727) ;  /* 0x0000067000007945 */ /* 0x000fe20003800200 */
[----:B----4-:R-:W-:Y:S02]  /*11e0*/  DMUL R8, R26, R8 ;  /* 0x000000081a087228 */ /* 0x010fe40000000000 */
[----:B------:R-:W-:-:S06]  /*11f0*/  DMUL R20, R28, R20 ;  /* 0x000000141c147228 */ /* 0x000fcc0000000000 */
[CCC-:B------:R-:W-:Y:S02]  /*1200*/  DFMA R28, R34.reuse, R14.reuse, R8.reuse ;  /* 0x0000000e221c722b */ /* 0x1c0fe40000000008 */
[----:B------:R-:W-:Y:S02]  /*1210*/  DFMA R14, R34, -R14, R8 ;  /* 0x8000000e220e722b */ /* 0x000fe40000000008 */
[CCC-:B------:R-:W-:Y:S02]  /*1220*/  DFMA R26, R24.reuse, R12.reuse, R4.reuse ;  /* 0x0000000c181a722b */ /* 0x1c0fe40000000004 */
[----:B------:R-:W-:-:S06]  /*1230*/  DFMA R12, R24, -R12, R4 ;  /* 0x8000000c180c722b */ /* 0x000fcc0000000004 */
[----:B------:R-:W-:Y:S02]  /*1240*/  DFMA R24, R26, UR30, RZ ;  /* 0x0000001e1a187c2b */ /* 0x000fe400080000ff */
[----:B0-----:R-:W-:Y:S02]  /*1250*/  DFMA R6, R12, UR6, RZ ;  /* 0x000000060c067c2b */ /* 0x001fe400080000ff */
[----:B------:R-:W-:-:S04]  /*1260*/  DMUL R10, R32, R10 ;  /* 0x0000000a200a7228 */ /* 0x000fc80000000000 */
[----:B------:R-:W-:Y:S02]  /*1270*/  DFMA R24, R28, UR12, R24 ;  /* 0x0000000c1c187c2b */ /* 0x000fe40008000018 */
[----:B------:R-:W-:Y:S02]  /*1280*/  DFMA R32, R14, UR36, R6 ;  /* 0x000000240e207c2b */ /* 0x000fe40008000006 */
[----:B--2---:R-:W-:Y:S02]  /*1290*/  DMUL R18, R30, R18 ;  /* 0x000000121e127228 */ /* 0x004fe40000000000 */
[C---:B------:R-:W-:Y:S02]  /*12a0*/  DFMA R30, R26.reuse, UR4, RZ ;  /* 0x000000041a1e7c2b */ /* 0x040fe400080000ff */
[----:B------:R-:W-:-:S04]  /*12b0*/  DFMA R26, R26, UR8, RZ ;  /* 0x000000081a1a7c2b */ /* 0x000fc800080000ff */
[----:B------:R-:W-:Y:S02]  /*12c0*/  DADD R6, -R20, R18 ;  /* 0x0000000014067229 */ /* 0x000fe40000000112 */
[C---:B------:R-:W-:Y:S02]  /*12d0*/  DFMA R30, R28.reuse, UR34, R30 ;  /* 0x000000221c1e7c2b */ /* 0x040fe4000800001e */
[----:B------:R-:W-:Y:S02]  /*12e0*/  DFMA R26, R28, UR38, R26 ;  /* 0x000000261c1a7c2b */ /* 0x000fe4000800001a */
[----:B------:R-:W-:Y:S02]  /*12f0*/  DADD R28, R20, R18 ;  /* 0x00000000141c7229 */ /* 0x000fe40000000012 */
[----:B------:R-:W-:Y:S02]  /*1300*/  DFMA R36, R6, UR18, R32 ;  /* 0x0000001206247c2b */ /* 0x000fe40008000020 */
[----:B------:R-:W-:-:S04]  /*1310*/  DADD R32, R10, R22 ;  /* 0x000000000a207229 */ /* 0x000fc80000000016 */
[C---:B------:R-:W-:Y:S02]  /*1320*/  DFMA R30, R28.reuse, UR16, R30 ;  /* 0x000000101c1e7c2b */ /* 0x040fe4000800001e */
[C---:B------:R-:W-:Y:S02]  /*1330*/  DFMA R24, R28.reuse, UR42, R24 ;  /* 0x0000002a1c187c2b */ /* 0x040fe40008000018 */
[----:B------:R-:W-:Y:S02]  /*1340*/  DFMA R26, R28, UR20, R26 ;  /* 0x000000141c1a7c2b */ /* 0x000fe4000800001a */
[----:B------:R-:W-:Y:S02]  /*1350*/  DADD R28, -R10, R22 ;  /* 0x000000000a1c7229 */ /* 0x000fe40000000116 */
[----:B------:R-:W-:-:S06]  /*1360*/  DFMA R34, R32, UR46, R30 ;  /* 0x0000002e20227c2b */ /* 0x000fcc000800001e */
[----:B------:R-:W-:Y:S02]  /*1370*/  DFMA R30, R28, UR48, R36 ;  /* 0x000000301c1e7c2b */ /* 0x000fe40008000024 */
[C---:B------:R-:W-:Y:S02]  /*1380*/  DFMA R24, R32.reuse, UR24, R24 ;  /* 0x0000001820187c2b */ /* 0x040fe40008000018 */
[----:B------:R-:W-:-:S04]  /*1390*/  DFMA R32, R32, UR50, R26 ;  /* 0x0000003220207c2b */ /* 0x000fc8000800001a */
[C-C-:B------:R-:W-:Y:S01]  /*13a0*/  DADD R26, R34.reuse, -R30.reuse ;  /* 0x00000000221a7229 */ /* 0x140fe2000000081e */
[----:B------:R-:W-:Y:S06]  /*13b0*/  BAR.SYNC.DEFER_BLOCKING 0x0 ;  /* 0x0000000000007b1d */ /* 0x000fec0000010000 */
        /* <DEDUP_REMOVED lines=33> */
[----:B--2---:R-:W-:-:S02]  /*15d0*/  DADD R26, R12, R6 ;  /* 0x000000000c1a7229 */ /* 0x004fc40000000006 */
[----:B------:R-:W-:Y:S02]  /*15e0*/  DADD R12, R12, -R6 ;  /* 0x000000000c0c7229 */ /* 0x000fe40000000806 */
[C---:B------:R-:W-:Y:S02]  /*15f0*/  DFMA R32, R14.reuse, UR34, R32 ;  /* 0x000000220e207c2b */ /* 0x040fe40008000020 */
[C---:B------:R-:W-:Y:S02]  /*1600*/  DFMA R30, R14.reuse, UR12, R30 ;  /* 0x0000000c0e1e7c2b */ /* 0x040fe4000800001e */
[----:B------:R-:W-:Y:S02]  /*1610*/  DFMA R28, R14, UR38, R28 ;  /* 0x000000260e1c7c2b */ /* 0x000fe4000800001c */
[C---:B------:R-:W-:Y:S02]  /*1620*/  DFMA R14, R34.reuse, UR6, RZ ;  /* 0x00000006220e7c2b */ /* 0x040fe400080000ff */
[----:B------:R-:W-:-:S02]  /*1630*/  DFMA R6, R34, UR32, RZ ;  /* 0x0000002022067c2b */ /* 0x000fc400080000ff */
[----:B------:R-:W-:Y:S02]  /*1640*/  DFMA R34, R34, UR10, RZ ;  /* 0x0000000a22227c2b */ /* 0x000fe400080000ff */
[----:B------:R-:W-:Y:S02]  /*1650*/  DFMA R32, R26, UR16, R32 ;  /* 0x000000101a207c2b */ /* 0x000fe40008000020 */
[C---:B------:R-:W-:Y:S02]  /*1660*/  DFMA R14, R24.reuse, UR36, R14 ;  /* 0x00000024180e7c2b */ /* 0x040fe4000800000e */
        /* <DEDUP_REMOVED lines=10> */
[----:B------:R-:W-:-:S06]  /*1710*/  DADD R26, R26, -R34 ;  /* 0x000000001a1a7229 */ /* 0x000fcc0000000822 */
[----:B------:R-:W-:Y:S02]  /*1720*/  DFMA R32, R12, UR46, R32 ;  /* 0x0000002e0c207c2b */ /* 0x000fe40008000020 */
[C---:B------:R-:W-:Y:S02]  /*1730*/  DFMA R14, R26.reuse, UR48, R14 ;  /* 0x000000301a0e7c2b */ /* 0x040fe4000800000e */
[----:B------:R-:W-:Y:S02]  /*1740*/  DFMA R24, R26, UR52, R24 ;  /* 0x000000341a187c2b */ /* 0x000fe40008000018 */
[C---:B------:R-:W-:Y:S02]  /*1750*/  DFMA R30, R12.reuse, UR24, R30 ;  /* 0x000000180c1e7c2b */ /* 0x040fe4000800001e */
[----:B------:R-:W-:Y:S02]  /*1760*/  DFMA R28, R12, UR50, R28 ;  /* 0x000000320c1c7c2b */ /* 0x000fe4000800001c */
        /* <DEDUP_REMOVED lines=13> */
.L_x_1728:
[----:B------:R-:W-:Y:S05]  /*1840*/  BSYNC.RECONVERGENT B0 ;  /* 0x0000000000007941 */ /* 0x000fea0003800200 */
.L_x_1727:
        /* <DEDUP_REMOVED lines=10> */
[----:B------:R2:W3:Y:S01]  /*18f0*/  LDS.64 R10, [R2+0x800] ;  /* 0x00080000020a7984 */ /* 0x0004e20000000a00 */
        /* <DEDUP_REMOVED lines=10> */
[----:B------:R-:W-:Y:S02]  /*19a0*/  DFMA R18, R14, UR12, R24 ;  /* 0x0000000c0e127c2b */ /* 0x000fe40008000018 */
[----:B--2---:R-:W-:Y:S02]  /*19b0*/  DADD R2, R4, R6 ;  /* 0x0000000004027229 */ /* 0x004fe40000000006 */
[----:B------:R-:W-:-:S02]  /*19c0*/  DFMA R22, R14, UR34, R22 ;  /* 0x000000220e167c2b */ /* 0x000fc40008000016 */
[----:B------:R-:W-:Y:S02]  /*19d0*/  DFMA R24, R14, UR38, R30 ;  /* 0x000000260e187c2b */ /* 0x000fe4000800001e */
[C---:B------:R-:W-:Y:S02]  /*19e0*/  DFMA R14, R12.reuse, UR36, R28 ;  /* 0x000000240c0e7c2b */ /* 0x040fe4000800001c */
[----:B------:R-:W-:Y:S02]  /*19f0*/  DFMA R20, R12, UR14, R20 ;  /* 0x0000000e0c147c2b */ /* 0x000fe40008000014 */
[----:B------:R-:W-:Y:S02]  /*1a00*/  DADD R4, R4, -R6 ;  /* 0x0000000004047229 */ /* 0x000fe40000000806 */
[----:B------:R-:W-:Y:S02]  /*1a10*/  DFMA R12, R12, UR40, R26 ;  /* 0x000000280c0c7c2b */ /* 0x000fe4000800001a */
[----:B------:R-:W-:-:S02]  /*1a20*/  DFMA R22, R2, UR16, R22 ;  /* 0x0000001002167c2b */ /* 0x000fc40008000016 */
[C---:B------:R-:W-:Y:S02]  /*1a30*/  DFMA R18, R2.reuse, UR42, R18 ;  /* 0x0000002a02127c2b */ /* 0x040fe40008000012 */
[----:B------:R-:W-:Y:S02]  /*1a40*/  DFMA R24, R2, UR20, R24 ;  /* 0x0000001402187c2b */ /* 0x000fe40008000018 */
[C-C-:B---3--:R-:W-:Y:S02]  /*1a50*/  DADD R2, R8.reuse, R10.reuse ;  /* 0x0000000008027229 */ /* 0x148fe4000000000a */
[----:B------:R-:W-:Y:S02]  /*1a60*/  DADD R8, R8, -R10 ;  /* 0x0000000008087229 */ /* 0x000fe4000000080a */
        /* <DEDUP_REMOVED lines=11> */
[C-C-:B------:R-:W-:Y:S02]  /*1b20*/  DADD R10, R18.reuse, -R2.reuse ;  /* 0x00000000120a7229 */ /* 0x140fe40000000802 */
[----:B------:R-:W-:Y:S02]  /*1b30*/  DADD R8, R18, R2 ;  /* 0x0000000012087229 */ /* 0x000fe40000000002 */
[C-C-:B------:R-:W-:Y:S02]  /*1b40*/  DADD R22, R24.reuse, -R12.reuse ;  /* 0x0000000018167229 */ /* 0x140fe4000000080c */
[----:B------:R-:W-:-:S11]  /*1b50*/  DADD R18, R24, R12 ;  /* 0x0000000018127229 */ /* 0x000fd6000000000c */
.L_x_1730:
[----:B------:R-:W-:Y:S05]  /*1b60*/  BSYNC.RECONVERGENT B0 ;  /* 0x0000000000007941 */ /* 0x000fea0003800200 */
.L_x_1729:
        /* <DEDUP_REMOVED lines=13> */
.L_x_1731:
        /* <DEDUP_REMOVED lines=12> */
.L_x_3103:


//--------------------- .text._Z32massMatrixMultiplyConstantKernelILi6ELi8ELi1EEviPKdS1_S1_S1_Pd --------------------------
	.section	.text._Z32massMatrixMultiplyConstantKernelILi6ELi8ELi1EEviPKdS1_S1_S1_Pd,"ax",@progbits
	.align	128
        .global         _Z32massMatrixMultiplyConstantKernelILi6ELi8ELi1EEviPKdS1_S1_S1_Pd
        .type           _Z32massMatrixMultiplyConstantKernelILi6ELi8ELi1EEviPKdS1_S1_S1_Pd,@function
        .size           _Z32massMatrixMultiplyConstantKernelILi6ELi8ELi1EEviPKdS1_S1_S1_Pd,(.L_x_3104 - _Z32massMatrixMultiplyConstantKernelILi6ELi8ELi1EEviPKdS1_S1_S1_Pd)
        .other          _Z32massMatrixMultiplyConstantKernelILi6ELi8ELi1EEviPKdS1_S1_S1_Pd,@"STO_CUDA_ENTRY STV_DEFAULT"
_Z32massMatrixMultiplyConstantKernelILi6ELi8ELi1EEviPKdS1_S1_S1_Pd:
.text._Z32massMatrixMultiplyConstantKernelILi6ELi8ELi1EEviPKdS1_S1_S1_Pd:
        /* <DEDUP_REMOVED lines=8> */
[----:B---3--:R-:W-:-:S04]  /*0080*/  ULEA UR4, UR5, UR4, 0x18 ;  /* 0x0000000405047291 */ /* 0x008fc8000f8ec0ff */
[----:B------:R-:W-:Y:S01]  /*0090*/  BAR.SYNC.DEFER_BLOCKING 0x0 ;  /* 0x0000000000007b1d */ /* 0x000fe20000010000 */
[C---:B--2---:R-:W-:Y:S02]  /*00a0*/  ISETP.GE.U32.AND P0, PT, R5.reuse, 0x24, PT ;  /* 0x000000240500780c */ /* 0x044fe40003f06070 */
[C---:B------:R-:W-:Y:S02]  /*00b0*/  LOP3.LUT R2, R5.reuse, 0xffff, RZ, 0xc0, !PT ;  /* 0x0000ffff05027812 */ /* 0x040fe400078ec0ff */
[----:B-1----:R-:W-:Y:S01]  /*00c0*/  ISETP.LT.AND P0, PT, R0, UR6, !P0 ;  /* 0x0000000600007c0c */ /* 0x002fe2000c701270 */
[----:B------:R-:W0:Y:S01]  /*00d0*/  LDCU.64 UR6, c[0x0][0x358] ;  /* 0x00006b00ff0677ac */ /* 0x000e220008000a00 */
[C---:B------:R-:W-:Y:S01]  /*00e0*/  PRMT R4, R5.reuse, 0x9910, RZ ;  /* 0x0000991005047816 */ /* 0x040fe200000000ff */
[----:B------:R-:W-:Y:S01]  /*00f0*/  IMAD R2, R2, 0xaaab, RZ ;  /* 0x0000aaab02027824 */ /* 0x000fe200078e02ff */
[C---:B------:R-:W-:Y:S01]  /*0100*/  ISETP.GT.U32.AND P1, PT, R5.reuse, 0x23, PT ;  /* 0x000000230500780c */ /* 0x040fe20003f24070 */
[----:B------:R-:W-:Y:S01]  /*0110*/  BSSY.RECONVERGENT B0, `(.L_x_1732) ;  /* 0x0000056000007945 */ /* 0x000fe20003800200 */
[----:B------:R-:W-:Y:S01]  /*0120*/  ISETP.GT.U32.AND P2, PT, R5, 0x2f, PT ;  /* 0x0000002f0500780c */ /* 0x000fe20003f44070 */
[----:B------:R-:W-:Y:S01]  /*0130*/  IMAD R4, R4, 0xab, RZ ;  /* 0x000000ab04047824 */ /* 0x000fe200078e02ff */
[----:B------:R-:W-:-:S04]  /*0140*/  SHF.R.U32.HI R2, RZ, 0x12, R2 ;  /* 0x00000012ff027819 */ /* 0x000fc80000011602 */
[----:B------:R-:W-:Y:S02]  /*0150*/  PRMT R12, R2, 0x9910, RZ ;  /* 0x00009910020c7816 */ /* 0x000fe400000000ff */
[----:B------:R-:W1:Y:S01]  /*0160*/  @P0 LDC.64 R2, c[0x0][0x3a0] ;  /* 0x0000e800ff020b82 */ /* 0x000e620000000a00 */
[----:B------:R-:W-:Y:S02]  /*0170*/  LOP3.LUT R13, R4, 0xffff, RZ, 0xc0, !PT ;  /* 0x0000ffff040d7812 */ /* 0x000fe400078ec0ff */
[----:B------:R-:W-:Y:S02]  /*0180*/  IMAD R4, R12, 0x6, RZ ;  /* 0x000000060c047824 */ /* 0x000fe400078e02ff */
[----:B------:R-:W-:Y:S02]  /*0190*/  SHF.R.U32.HI R12, RZ, 0xa, R13 ;  /* 0x0000000aff0c7819 */ /* 0x000fe4000001160d */
[----:B------:R-:W-:Y:S01]  /*01a0*/  IMAD.MOV R13, RZ, RZ, -R4 ;  /* 0x000000ffff0d7224 */ /* 0x000fe200078e0a04 */
[----:B------:R-:W-:-:S02]  /*01b0*/  LEA R4, R16, UR4, 0xc ;  /* 0x0000000410047c11 */ /* 0x000fc4000f8e60ff */
[----:B------:R-:W-:Y:S02]  /*01c0*/  LOP3.LUT R17, R12, 0xffff, RZ, 0xc0, !PT ;  /* 0x0000ffff0c117812 */ /* 0x000fe400078ec0ff */
[----:B------:R-:W-:Y:S01]  /*01d0*/  PRMT R12, R13, 0x7710, RZ ;  /* 0x000077100d0c7816 */ /* 0x000fe200000000ff */
[--C-:B------:R-:W-:Y:S02]  /*01e0*/  @P0 IMAD R13, R0, 0xd8, R5.reuse ;  /* 0x000000d8000d0824 */ /* 0x100fe400078e0205 */
[C---:B------:R-:W-:Y:S02]  /*01f0*/  IMAD R16, R17.reuse, 0x40, R4 ;  /* 0x0000004011107824 */ /* 0x040fe400078e0204 */
[----:B------:R-:W-:Y:S02]  /*0200*/  IMAD.IADD R12, R12, 0x1, R5 ;  /* 0x000000010c0c7824 */ /* 0x000fe400078e0205 */
[----:B------:R-:W-:-:S03]  /*0210*/  IMAD R17, R17, 0x1c0, R16 ;  /* 0x000001c011117824 */ /* 0x000fc600078e0210 */
[----:B------:R-:W-:Y:S01]  /*0220*/  LOP3.LUT R18, R12, 0xffff, RZ, 0xc0, !PT ;  /* 0x0000ffff0c127812 */ /* 0x000fe200078ec0ff */
[----:B-1----:R-:W-:-:S03]  /*0230*/  @P0 IMAD.WIDE R12, R13, 0x8, R2 ;  /* 0x000000080d0c0825 */ /* 0x002fc600078e0202 */
[C---:B------:R-:W-:Y:S01]  /*0240*/  LEA R3, R18.reuse, R17, 0x3 ;  /* 0x0000001112037211 */ /* 0x040fe200078e18ff */
[----:B------:R-:W-:Y:S01]  /*0250*/  IMAD R2, R18, 0x8, R16 ;  /* 0x0000000812027824 */ /* 0x000fe200078e0210 */
[----:B0-----:R0:W5:Y:S04]  /*0260*/  @P0 LDG.E.64.CONSTANT R6, desc[UR6][R12.64] ;  /* 0x000000060c060981 */ /* 0x001168000c1e9b00 */
[----:B------:R0:W5:Y:S04]  /*0270*/  @P0 LDG.E.64.CONSTANT R24, desc[UR6][R12.64+0x120] ;  /* 0x000120060c180981 */ /* 0x000168000c1e9b00 */
[----:B------:R0:W5:Y:S04]  /*0280*/  @P0 LDG.E.64.CONSTANT R14, desc[UR6][R12.64+0x240] ;  /* 0x000240060c0e0981 */ /* 0x000168000c1e9b00 */
[----:B------:R0:W5:Y:S04]  /*0290*/  @P0 LDG.E.64.CONSTANT R8, desc[UR6][R12.64+0x360] ;  /* 0x000360060c080981 */ /* 0x000168000c1e9b00 */
[----:B------:R0:W5:Y:S04]  /*02a0*/  @P0 LDG.E.64.CONSTANT R10, desc[UR6][R12.64+0x480] ;  /* 0x000480060c0a0981 */ /* 0x000168000c1e9b00 */
[----:B------:R0:W5:Y:S01]  /*02b0*/  @P0 LDG.E.64.CONSTANT R20, desc[UR6][R12.64+0x5a0] ;  /* 0x0005a0060c140981 */ /* 0x000162000c1e9b00 */
[----:B------:R-:W-:Y:S05]  /*02c0*/  @P1 BRA `(.L_x_1733) ;  /* 0x0000000000e81947 */ /* 0x000fea0003800000 */
[----:B------:R-:W1:Y:S01]  /*02d0*/  LDCU.128 UR12, c[0x3][0xa00] ;  /* 0x00c14000ff0c77ac */ /* 0x000e620008000c00 */
[C-C-:B-----5:R-:W-:Y:S02]  /*02e0*/  DADD R28, R6.reuse, -R20.reuse ;  /* 0x00000000061c7229 */ /* 0x160fe40000000814 */
[----:B------:R-:W-:Y:S01]  /*02f0*/  DADD R20, R6, R20 ;  /* 0x0000000006147229 */ /* 0x000fe20000000014 */
[----:B------:R-:W2:Y:S01]  /*0300*/  LDCU.128 UR36, c[0x3][0xa30] ;  /* 0x00c14600ff2477ac */ /* 0x000ea20008000c00 */
[C-C-:B------:R-:W-:Y:S02]  /*0310*/  DADD R6, R24.reuse, R10.reuse ;  /* 0x0000000018067229 */ /* 0x140fe4000000000a */
[----:B------:R-:W-:Y:S01]  /*0320*/  DADD R24, R24, -R10 ;  /* 0x0000000018187229 */ /* 0x000fe2000000080a */
[----:B------:R-:W3:Y:S01]  /*0330*/  LDCU.128 UR32, c[0x3][0x830] ;  /* 0x00c10600ff2077ac */ /* 0x000ee20008000c00 */
[C-C-:B0-----:R-:W-:Y:S02]  /*0340*/  DADD R12, R14.reuse, R8.reuse ;  /* 0x000000000e0c7229 */ /* 0x141fe40000000008 */
[----:B------:R-:W-:Y:S01]  /*0350*/  DADD R14, R14, -R8 ;  /* 0x000000000e0e7229 */ /* 0x000fe20000000808 */
[----:B------:R-:W0:Y:S01]  /*0360*/  LDCU.128 UR8, c[0x3][0x800] ;  /* 0x00c10000ff0877ac */ /* 0x000e220008000c00 */
[----:B------:R-:W4:Y:S01]  /*0370*/  LDCU.128 UR16, c[0x3][0x810] ;  /* 0x00c10200ff1077ac */ /* 0x000f220008000c00 */
[C---:B-1----:R-:W-:Y:S01]  /*0380*/  DFMA R10, R28.reuse, UR12, RZ ;  /* 0x0000000c1c0a7c2b */ /* 0x042fe200080000ff */
[----:B------:R-:W1:Y:S01]  /*0390*/  LDCU.128 UR20, c[0x3][0xa10] ;  /* 0x00c14200ff1477ac */ /* 0x000e620008000c00 */
[----:B--2---:R-:W-:Y:S01]  /*03a0*/  DFMA R16, R28, UR36, RZ ;  /* 0x000000241c107c2b */ /* 0x004fe200080000ff */
[----:B------:R-:W2:Y:S05]  /*03b0*/  LDCU.128 UR44, c[0x3][0xa40] ;  /* 0x00c14800ff2c77ac */ /* 0x000eaa0008000c00 */
[----:B------:R-:W-:Y:S01]  /*03c0*/  DFMA R8, R24, UR14, R10 ;  /* 0x0000000e18087c2b */ /* 0x000fe2000800000a */
[----:B------:R-:W2:Y:S01]  /*03d0*/  LDCU.128 UR40, c[0x3][0x840] ;  /* 0x00c10800ff2877ac */ /* 0x000ea20008000c00 */
[----:B---3--:R-:W-:-:S02]  /*03e0*/  DFMA R18, R20, UR32, RZ ;  /* 0x0000002014127c2b */ /* 0x008fc400080000ff */
[----:B------:R-:W-:Y:S01]  /*03f0*/  DFMA R10, R24, UR38, R16 ;  /* 0x00000026180a7c2b */ /* 0x000fe20008000010 */
[----:B------:R-:W3:Y:S01]  /*0400*/  LDCU.128 UR28, c[0x3][0xa20] ;  /* 0x00c14400ff1c77ac */ /* 0x000ee20008000c00 */
[C---:B0-----:R-:W-:Y:S02]  /*0410*/  DFMA R26, R20.reuse, UR8, RZ ;  /* 0x00000008141a7c2b */ /* 0x041fe400080000ff */
[----:B----4-:R-:W-:Y:S01]  /*0420*/  DFMA R16, R20, UR18, RZ ;  /* 0x0000001214107c2b */ /* 0x010fe200080000ff */
[----:B------:R-:W0:Y:S01]  /*0430*/  LDCU.128 UR24, c[0x3][0x820] ;  /* 0x00c10400ff1877ac */ /* 0x000e220008000c00 */
[----:B------:R-:W-:Y:S02]  /*0440*/  DFMA R18, R6, UR34, R18 ;  /* 0x0000002206127c2b */ /* 0x000fe40008000012 */
[----:B-1----:R-:W-:Y:S01]  /*0450*/  DFMA R22, R28, UR22, RZ ;  /* 0x000000161c167c2b */ /* 0x002fe200080000ff */
[----:B------:R-:W1:Y:S01]  /*0460*/  LDCU.128 UR52, c[0x3][0xa50] ;  /* 0x00c14a00ff3477ac */ /* 0x000e620008000c00 */
[----:B------:R-:W-:-:S02]  /*0470*/  DFMA R26, R6, UR10, R26 ;  /* 0x0000000a061a7c2b */ /* 0x000fc4000800001a */
[----:B--2---:R-:W-:Y:S01]  /*0480*/  DFMA R28, R28, UR46, RZ ;  /* 0x0000002e1c1c7c2b */ /* 0x004fe200080000ff */
[----:B------:R-:W2:Y:S01]  /*0490*/  LDCU.128 UR48, c[0x3][0x850] ;  /* 0x00c10a00ff3077ac */ /* 0x000ea20008000c00 */
[----:B------:R-:W-:Y:S02]  /*04a0*/  DFMA R10, R14, UR44, R10 ;  /* 0x0000002c0e0a7c2b */ /* 0x000fe4000800000a */
[----:B------:R-:W-:Y:S02]  /*04b0*/  DFMA R20, R20, UR42, RZ ;  /* 0x0000002a14147c2b */ /* 0x000fe400080000ff */
[----:B------:R-:W-:Y:S02]  /*04c0*/  DFMA R18, R12, UR40, R18 ;  /* 0x000000280c127c2b */ /* 0x000fe40008000012 */
[----:B---3--:R-:W-:Y:S02]  /*04d0*/  DFMA R22, R24, UR28, R22 ;  /* 0x0000001c18167c2b */ /* 0x008fe40008000016 */
[----:B------:R-:W-:-:S02]  /*04e0*/  DFMA R8, R14, UR20, R8 ;  /* 0x000000140e087c2b */ /* 0x000fc40008000008 */
[----:B0-----:R-:W-:Y:S02]  /*04f0*/  DFMA R16, R6, UR24, R16 ;  /* 0x0000001806107c2b */ /* 0x001fe40008000010 */
[----:B------:R-:W-:Y:S02]  /*0500*/  DFMA R26, R12, UR16, R26 ;  /* 0x000000100c1a7c2b */ /* 0x000fe4000800001a */
[----:B-1----:R-:W-:Y:S02]  /*0510*/  DFMA R24, R24, UR52, R28 ;  /* 0x0000003418187c2b */ /* 0x002fe4000800001c */
[----:B------:R-:W-:Y:S02]  /*0520*/  DFMA R22, R14, UR30, R22 ;  /* 0x0000001e0e167c2b */ /* 0x000fe40008000016 */
[----:B--2---:R-:W-:Y:S02]  /*0530*/  DFMA R20, R6, UR48, R20 ;  /* 0x0000003006147c2b */ /* 0x004fe40008000014 */
[----:B------:R-:W-:-:S02]  /*0540*/  DFMA R16, R12, UR26, R16 ;  /* 0x0000001a0c107c2b */ /* 0x000fc40008000010 */
[----:B------:R-:W-:Y:S02]  /*0550*/  DFMA R24, R14, UR54, R24 ;  /* 0x000000360e187c2b */ /* 0x000fe40008000018 */
[----:B------:R-:W-:Y:S02]  /*0560*/  DADD R14, R18, -R10 ;  /* 0x00000000120e7229 */ /* 0x000fe4000000080a */
[----:B------:R-:W-:Y:S02]  /*0570*/  DFMA R20, R12, UR50, R20 ;  /* 0x000000320c147c2b */ /* 0x000fe40008000014 */
[C-C-:B------:R-:W-:Y:S02]  /*0580*/  DADD R6, R26.reuse, -R8.reuse ;  /* 0x000000001a067229 */ /* 0x140fe40000000808 */
[----:B------:R-:W-:Y:S01]  /*0590*/  DADD R12, R26, R8 ;  /* 0x000000001a0c7229 */ /* 0x000fe20000000008 */
[----:B------:R1:W-:Y:S01]  /*05a0*/  STS.64 [R2+0xa00], R14 ;  /* 0x000a000e02007388 */ /* 0x0003e20000000a00 */
[----:B------:R-:W-:-:S02]  /*05b0*/  DADD R10, R18, R10 ;  /* 0x00000000120a7229 */ /* 0x000fc4000000000a */
[----:B------:R-:W-:Y:S01]  /*05c0*/  DADD R8, R16, -R22 ;  /* 0x0000000010087229 */ /* 0x000fe20000000816 */
[----:B------:R1:W-:Y:S01]  /*05d0*/  STS.64 [R2+0xe00], R6 ;  /* 0x000e000602007388 */ /* 0x0003e20000000a00 */
[----:B------:R-:W-:Y:S02]  /*05e0*/  DADD R18, R20, -R24 ;  /* 0x0000000014127229 */ /* 0x000fe40000000818 */
        /* <DEDUP_REMOVED lines=8> */
.L_x_1733:
[----:B------:R-:W-:Y:S05]  /*0670*/  BSYNC.RECONVERGENT B0 ;  /* 0x0000000000007941 */ /* 0x000fea0003800200 */
.L_x_1732:
[----:B------:R-:W-:Y:S06]  /*0680*/  BAR.SYNC.DEFER_BLOCKING 0x0 ;  /* 0x0000000000007b1d */ /* 0x000fec0000010000 */
[----:B------:R-:W-:Y:S04]  /*0690*/  BSSY.RECONVERGENT B0, `(.L_x_1734) ;  /* 0x0000042000007945 */ /* 0x000fe80003800200 */
[----:B------:R-:W-:Y:S05]  /*06a0*/  @P2 BRA `(.L_x_1735) ;  /* 0x0000000400002947 */ /* 0x000fea0003800000 */
[----:B-----5:R-:W-:Y:S01]  /*06b0*/  LDS.64 R24, [R3] ;  /* 0x0000000003187984 */ /* 0x020fe20000000a00 */
[----:B------:R-:W2:Y:S03]  /*06c0*/  LDCU.128 UR8, c[0x3][0x800] ;  /* 0x00c10000ff0877ac */ /* 0x000ea60008000c00 */
[----:B-1----:R-:W1:Y:S01]  /*06d0*/  LDS.64 R6, [R3+0x140] ;  /* 0x0001400003067984 */ /* 0x002e620000000a00 */
        /* <DEDUP_REMOVED lines=21> */
[C---:B------:R-:W-:Y:S01]  /*0830*/  DFMA R6, R28.reuse, UR10, R14 ;  /* 0x0000000a1c067c2b */ /* 0x040fe2000800000e */
[----:B------:R-:W1:Y:S01]  /*0840*/  LDCU.128 UR8, c[0x3][0xa50] ;  /* 0x00c14a00ff0877ac */ /* 0x000e620008000c00 */
[----:B------:R-:W-:-:S02]  /*0850*/  DFMA R10, R28, UR34, R18 ;  /* 0x000000221c0a7c2b */ /* 0x000fc40008000012 */
[C---:B------:R-:W-:Y:S02]  /*0860*/  DFMA R18, R24.reuse, UR12, RZ ;  /* 0x0000000c18127c2b */ /* 0x040fe400080000ff */
[C---:B0-----:R-:W-:Y:S02]  /*0870*/  DFMA R20, R24.reuse, UR22, RZ ;  /* 0x0000001618147c2b */ /* 0x041fe400080000ff */
[----:B------:R-:W-:Y:S02]  /*0880*/  DFMA R22, R24, UR36, RZ ;  /* 0x0000002418167c2b */ /* 0x000fe400080000ff */
[----:B------:R-:W-:Y:S02]  /*0890*/  DFMA R30, R30, UR42, RZ ;  /* 0x0000002a1e1e7c2b */ /* 0x000fe400080000ff */
[----:B------:R-:W-:Y:S02]  /*08a0*/  DFMA R24, R24, UR46, RZ ;  /* 0x0000002e18187c2b */ /* 0x000fe400080000ff */
[----:B------:R-:W-:-:S02]  /*08b0*/  DADD R14, R12, R8 ;  /* 0x000000000c0e7229 */ /* 0x000fc40000000008 */
[----:B------:R-:W-:Y:S02]  /*08c0*/  DFMA R26, R28, UR24, R26 ;  /* 0x000000181c1a7c2b */ /* 0x000fe4000800001a */
[----:B------:R-:W-:Y:S02]  /*08d0*/  DADD R8, R12, -R8 ;  /* 0x000000000c087229 */ /* 0x000fe40000000808 */
[----:B------:R-:W-:Y:S02]  /*08e0*/  DFMA R18, R16, UR14, R18 ;  /* 0x0000000e10127c2b */ /* 0x000fe40008000012 */
[----:B------:R-:W-:Y:S02]  /*08f0*/  DFMA R28, R28, UR48, R30 ;  /* 0x000000301c1c7c2b */ /* 0x000fe4000800001e */
[C---:B------:R-:W-:Y:S02]  /*0900*/  DFMA R22, R16.reuse, UR38, R22 ;  /* 0x0000002610167c2b */ /* 0x040fe40008000016 */
[----:B------:R-:W-:-:S02]  /*0910*/  DFMA R20, R16, UR28, R20 ;  /* 0x0000001c10147c2b */ /* 0x000fc40008000014 */
[----:B-1----:R-:W-:Y:S02]  /*0920*/  DFMA R24, R16, UR8, R24 ;  /* 0x0000000810187c2b */ /* 0x002fe40008000018 */
        /* <DEDUP_REMOVED lines=24> */
.L_x_1735:
[----:B------:R-:W-:Y:S05]  /*0ab0*/  BSYNC.RECONVERGENT B0 ;  /* 0x0000000000007941 */ /* 0x000fea0003800200 */
.L_x_1734:
[----:B-12--5:R-:W1:Y:S01]  /*0ac0*/  LDC.64 R20, c[0x0][0x388] ;  /* 0x0000e200ff147b82 */ /* 0x026e620000000a00 */
[----:B------:R-:W-:Y:S01]  /*0ad0*/  IMAD.SHL.U32 R6, R5, 0x8, RZ ;  /* 0x0000000805067824 */ /* 0x000fe200078e00ff */
[----:B------:R-:W2:Y:S04]  /*0ae0*/  LDCU.128 UR8, c[0x3][0x800] ;  /* 0x00c10000ff0877ac */ /* 0x000ea80008000c00 */
[----:B------:R-:W-:Y:S01]  /*0af0*/  LOP3.LUT R7, R6, 0x1ff8, RZ, 0xc0, !PT ;  /* 0x00001ff806077812 */ /* 0x000fe200078ec0ff */
[----:B------:R-:W3:Y:S04]  /*0b00*/  LDCU.128 UR16, c[0x3][0x830] ;  /* 0x00c10600ff1077ac */ /* 0x000ee80008000c00 */
[----:B------:R-:W-:Y:S01]  /*0b10*/  IMAD R7, R0, 0x200, R7 ;  /* 0x0000020000077824 */ /* 0x000fe200078e0207 */
[----:B------:R-:W4:Y:S04]  /*0b20*/  LDCU.128 UR24, c[0x3][0x810] ;  /* 0x00c10200ff1877ac */ /* 0x000f280008000c00 */
[----:B------:R-:W-:Y:S01]  /*0b30*/  IADD3 R7, PT, PT, R7, 0x7, RZ ;  /* 0x0000000707077810 */ /* 0x000fe20007ffe0ff */
[----:B------:R-:W3:Y:S01]  /*0b40*/  LDCU.128 UR28, c[0x3][0x840] ;  /* 0x00c10800ff1c77ac */ /* 0x000ee20008000c00 */
[----:B------:R-:W3:Y:S03]  /*0b50*/  LDCU.128 UR20, c[0x3][0xa30] ;  /* 0x00c14600ff1477ac */ /* 0x000ee60008000c00 */
[----:B-1----:R-:W-:Y:S01]  /*0b60*/  IMAD.WIDE R20, R7, 0x8, R20 ;  /* 0x0000000807147825 */ /* 0x002fe200078e0214 */
[----:B------:R-:W1:Y:S04]  /*0b70*/  LDCU.128 UR32, c[0x3][0x820] ;  /* 0x00c10400ff2077ac */ /* 0x000e680008000c00 */
[----:B------:R-:W3:Y:S01]  /*0b80*/  LDG.E.64.CONSTANT R6, desc[UR6][R20.64+-0x38] ;  /* 0xffffc80614067981 */ /* 0x000ee2000c1e9b00 */
[----:B------:R-:W-:Y:S01]  /*0b90*/  IMAD.SHL.U32 R5, R5, 0x40, RZ ;  /* 0x0000004005057824 */ /* 0x000fe200078e00ff */
[----:B------:R-:W1:Y:S02]  /*0ba0*/  LDCU.128 UR36, c[0x3][0x850] ;  /* 0x00c10a00ff2477ac */ /* 0x000e640008000c00 */
[----:B------:R-:W3:Y:S02]  /*0bb0*/  LDG.E.64.CONSTANT R34, desc[UR6][R20.64+-0x8] ;  /* 0xfffff80614227981 */ /* 0x000ee4000c1e9b00 */
[C---:B------:R-:W-:Y:S01]  /*0bc0*/  LOP3.LUT R9, R5.reuse, 0xfffffe00, RZ, 0xc0, !PT ;  /* 0xfffffe0005097812 */ /* 0x040fe200078ec0ff */
[----:B------:R-:W1:Y:S01]  /*0bd0*/  LDCU.128 UR12, c[0x3][0xa00] ;  /* 0x00c14000ff0c77ac */ /* 0x000e620008000c00 */
[----:B------:R-:W-:Y:S01]  /*0be0*/  LOP3.LUT R5, R5, 0x1c0, RZ, 0xc0, !PT ;  /* 0x000001c005057812 */ /* 0x000fe200078ec0ff */
[----:B------:R-:W3:Y:S01]  /*0bf0*/  LDG.E.64.CONSTANT R36, desc[UR6][R20.64+-0x20] ;  /* 0xffffe00614247981 */ /* 0x000ee2000c1e9b00 */
[----:B------:R-:W1:Y:S02]  /*0c00*/  LDCU.128 UR40, c[0x3][0xa10] ;  /* 0x00c14200ff2877ac */ /* 0x000e640008000c00 */
[----:B------:R-:W-:Y:S01]  /*0c10*/  IADD3 R4, PT, PT, R5, R4, R9 ;  /* 0x0000000405047210 */ /* 0x000fe20007ffe009 */
[----:B------:R-:W-:Y:S06]  /*0c20*/  BAR.SYNC.DEFER_BLOCKING 0x0 ;  /* 0x0000000000007b1d */ /* 0x000fec0000010000 */
[----:B------:R-:W1:Y:S01]  /*0c30*/  LDCU.128 UR44, c[0x3][0xa40] ;  /* 0x00c14800ff2c77ac */ /* 0x000e620008000c00 */
[----:B------:R-:W1:Y:S01]  /*0c40*/  LDCU.128 UR48, c[0x3][0xa20] ;  /* 0x00c14400ff3077ac */ /* 0x000e620008000c00 */
[----:B------:R-:W1:Y:S01]  /*0c50*/  LDCU.128 UR52, c[0x3][0xa50] ;  /* 0x00c14a00ff3477ac */ /* 0x000e620008000c00 */
[----:B------:R-:W-:Y:S04]  /*0c60*/  LDS.128 R8, [R4] ;  /* 0x0000000004087984 */ /* 0x000fe80000000c00 */
[----:B0-----:R-:W0:Y:S04]  /*0c70*/  LDS.128 R12, [R4+0x20] ;  /* 0x00002000040c7984 */ /* 0x001e280000000c00 */
[----:B------:R-:W1:Y:S01]  /*0c80*/  LDS.128 R16, [R4+0x10] ;  /* 0x0000100004107984 */ /* 0x000e620000000c00 */
[----:B0-----:R-:W-:-:S02]  /*0c90*/  DADD R28, R8, R14 ;  /* 0x00000000081c7229 */ /* 0x001fc4000000000e */
[----:B------:R-:W-:Y:S02]  /*0ca0*/  DADD R24, R8, -R14 ;  /* 0x0000000008187229 */ /* 0x000fe4000000080e */
[C-C-:B------:R-:W-:Y:S02]  /*0cb0*/  DADD R22, R10.reuse, R12.reuse ;  /* 0x000000000a167229 */ /* 0x140fe4000000000c */
[----:B------:R-:W-:Y:S02]  /*0cc0*/  DADD R32, R10, -R12 ;  /* 0x000000000a207229 */ /* 0x000fe4000000080c */
[C---:B--2---:R-:W-:Y:S02]  /*0cd0*/  DFMA R30, R28.reuse, UR8, RZ ;  /* 0x000000081c1e7c2b */ /* 0x044fe400080000ff */
[C---:B----4-:R-:W-:Y:S02]  /*0ce0*/  DFMA R8, R28.reuse, UR26, RZ ;  /* 0x0000001a1c087c2b */ /* 0x050fe400080000ff */
[----:B---3--:R-:W-:-:S02]  /*0cf0*/  DFMA R26, R28, UR16, RZ ;  /* 0x000000101c1a7c2b */ /* 0x008fc400080000ff */
[----:B------:R-:W-:Y:S02]  /*0d00*/  DFMA R14, R28, UR30, RZ ;  /* 0x0000001e1c0e7c2b */ /* 0x000fe400080000ff */
[C---:B------:R-:W-:Y:S02]  /*0d10*/  DFMA R30, R22.reuse, UR10, R30 ;  /* 0x0000000a161e7c2b */ /* 0x040fe4000800001e */
[C---:B-1----:R-:W-:Y:S02]  /*0d20*/  DFMA R8, R22.reuse, UR32, R8 ;  /* 0x0000002016087c2b */ /* 0x042fe40008000008 */
[----:B------:R-:W-:Y:S02]  /*0d30*/  DFMA R26, R22, UR18, R26 ;  /* 0x00000012161a7c2b */ /* 0x000fe4000800001a */
[----:B------:R-:W-:Y:S02]  /*0d40*/  DFMA R28, R24, UR20, RZ ;  /* 0x00000014181c7c2b */ /* 0x000fe400080000ff */
[----:B------:R-:W-:-:S02]  /*0d50*/  DFMA R22, R22, UR36, R14 ;  /* 0x0000002416167c2b */ /* 0x000fc4000800000e */
[C---:B------:R-:W-:Y:S02]  /*0d60*/  DFMA R14, R24.reuse, UR12, RZ ;  /* 0x0000000c180e7c2b */ /* 0x040fe400080000ff */
[C---:B------:R-:W-:Y:S02]  /*0d70*/  DFMA R10, R24.reuse, UR42, RZ ;  /* 0x0000002a180a7c2b */ /* 0x040fe400080000ff */
[----:B------:R-:W-:Y:S02]  /*0d80*/  DFMA R24, R24, UR46, RZ ;  /* 0x0000002e18187c2b */ /* 0x000fe400080000ff */
[C-C-:B------:R-:W-:Y:S02]  /*0d90*/  DADD R12, R16.reuse, R18.reuse ;  /* 0x00000000100c7229 */ /* 0x140fe40000000012 */
[----:B------:R-:W-:Y:S02]  /*0da0*/  DADD R18, R16, -R18 ;  /* 0x0000000010127229 */ /* 0x000fe40000000812 */
[----:B------:R-:W-:-:S02]  /*0db0*/  DFMA R28, R32, UR22, R28 ;  /* 0x00000016201c7c2b */ /* 0x000fc4000800001c */
[C---:B------:R-:W-:Y:S02]  /*0dc0*/  DFMA R14, R32.reuse, UR14, R14 ;  /* 0x0000000e200e7c2b */ /* 0x040fe4000800000e */
[C---:B------:R-:W-:Y:S02]  /*0dd0*/  DFMA R10, R32.reuse, UR48, R10 ;  /* 0x00000030200a7c2b */ /* 0x040fe4000800000a */
[----:B------:R-:W-:Y:S02]  /*0de0*/  DFMA R24, R32, UR52, R24 ;  /* 0x0000003420187c2b */ /* 0x000fe40008000018 */
[C---:B------:R-:W-:Y:S01]  /*0df0*/  DFMA R30, R12.reuse, UR24, R30 ;  /* 0x000000180c1e7c2b */ /* 0x040fe2000800001e */
[----:B------:R-:W2:Y:S01]  /*0e00*/  LDG.E.64.CONSTANT R32, desc[UR6][R20.64+-0x18] ;  /* 0xffffe80614207981 */ /* 0x000ea2000c1e9b00 */
[C---:B------:R-:W-:Y:S02]  /*0e10*/  DFMA R8, R12.reuse, UR34, R8 ;  /* 0x000000220c087c2b */ /* 0x040fe40008000008 */
[----:B------:R-:W-:-:S02]  /*0e20*/  DFMA R16, R12, UR28, R26 ;  /* 0x0000001c0c107c2b */ /* 0x000fc4000800001a */
[----:B------:R-:W-:Y:S01]  /*0e30*/  DFMA R22, R12, UR38, R22 ;  /* 0x000000260c167c2b */ /* 0x000fe20008000016 */
[----:B------:R-:W3:Y:S01]  /*0e40*/  LDG.E.64.CONSTANT R26, desc[UR6][R20.64+-0x30] ;  /* 0xffffd006141a7981 */ /* 0x000ee2000c1e9b00 */
[C---:B------:R-:W-:Y:S02]  /*0e50*/  DFMA R12, R18.reuse, UR44, R28 ;  /* 0x0000002c120c7c2b */ /* 0x040fe4000800001c */
[C---:B------:R-:W-:Y:S01]  /*0e60*/  DFMA R14, R18.reuse, UR40, R14 ;  /* 0x00000028120e7c2b */ /* 0x040fe2000800000e */
[----:B------:R-:W4:Y:S01]  /*0e70*/  LDG.E.64.CONSTANT R28, desc[UR6][R20.64+-0x10] ;  /* 0xfffff006141c7981 */ /* 0x000f22000c1e9b00 */
[C---:B------:R-:W-:Y:S02]  /*0e80*/  DFMA R10, R18.reuse, UR50, R10 ;  /* 0x00000032120a7c2b */ /* 0x040fe4000800000a */
        /* <DEDUP_REMOVED lines=9> */
[----:B------:R-:W2:Y:S01]  /*0f20*/  LDG.E.64.CONSTANT R24, desc[UR6][R20.64] ;  /* 0x0000000614187981 */ /* 0x000ea2000c1e9b00 */
[----:B------:R-:W-:-:S03]  /*0f30*/  DMUL R6, R6, R30 ;  /* 0x0000001e06067228 */ /* 0x000fc60000000000 */
[----:B------:R0:W2:Y:S03]  /*0f40*/  LDG.E.64.CONSTANT R30, desc[UR6][R20.64+-0x28] ;  /* 0xffffd806141e7981 */ /* 0x0000a6000c1e9b00 */
[----:B------:R-:W-:Y:S01]  /*0f50*/  DMUL R22, R36, R22 ;  /* 0x0000001624167228 */ /* 0x000fe20000000000 */
[----:B------:R-:W-:Y:S01]  /*0f60*/  BSSY.RECONVERGENT B0, `(.L_x_1736) ;  /* 0x000006f000007945 */ /* 0x000fe20003800200 */
[----:B---3--:R-:W-:Y:S02]  /*0f70*/  DMUL R8, R26, R8 ;  /* 0x000000081a087228 */ /* 0x008fe40000000000 */
[----:B----4-:R-:W-:-:S06]  /*0f80*/  DMUL R18, R28, R18 ;  /* 0x000000121c127228 */ /* 0x010fcc0000000000 */
[CCC-:B------:R-:W-:Y:S02]  /*0f90*/  DFMA R28, R34.reuse, R14.reuse, R8.reuse ;  /* 0x0000000e221c722b */ /* 0x1c0fe40000000008 */
[----:B------:R-:W-:Y:S02]  /*0fa0*/  DFMA R14, R34, -R14, R8 ;  /* 0x8000000e220e722b */ /* 0x000fe40000000008 */
[CCC-:B--2---:R-:W-:Y:S02]  /*0fb0*/  DFMA R26, R24.reuse, R12.reuse, R6.reuse ;  /* 0x0000000c181a722b */ /* 0x1c4fe40000000006 */
[----:B------:R-:W-:-:S06]  /*0fc0*/  DFMA R12, R24, -R12, R6 ;  /* 0x8000000c180c722b */ /* 0x000fcc0000000006 */
[----:B------:R-:W-:Y:S02]  /*0fd0*/  DFMA R24, R26, UR10, RZ ;  /* 0x0000000a1a187c2b */ /* 0x000fe400080000ff */
[----:B0-----:R-:W-:Y:S02]  /*0fe0*/  DFMA R20, R12, UR12, RZ ;  /* 0x0000000c0c147c2b */ /* 0x001fe400080000ff */
[----:B------:R-:W-:-:S04]  /*0ff0*/  DMUL R10, R32, R10 ;  /* 0x0000000a200a7228 */ /* 0x000fc80000000000 */
[----:B------:R-:W-:Y:S02]  /*1000*/  DFMA R24, R28, UR32, R24 ;  /* 0x000000201c187c2b */ /* 0x000fe40008000018 */
[----:B------:R-:W-:Y:S02]  /*1010*/  DFMA R32, R14, UR42, R20 ;  /* 0x0000002a0e207c2b */ /* 0x000fe40008000014 */
[----:B------:R-:W-:Y:S02]  /*1020*/  DMUL R16, R30, R16 ;  /* 0x000000101e107228 */ /* 0x000fe40000000000 */
        /* <DEDUP_REMOVED lines=49> */
[----:B0-----:R-:W-:-:S02]  /*1340*/  DADD R14, R32, R20 ;  /* 0x00000000200e7229 */ /* 0x001fc40000000014 */
[----:B------:R-:W-:Y:S02]  /*1350*/  DADD R32, R32, -R20 ;  /* 0x0000000020207229 */ /* 0x000fe40000000814 */
[C-C-:B----4-:R-:W-:Y:S02]  /*1360*/  DADD R30, R24.reuse, R26.reuse ;  /* 0x00000000181e7229 */ /* 0x150fe4000000001a */
[----:B------:R-:W-:Y:S02]  /*1370*/  DADD R20, R24, -R26 ;  /* 0x0000000018147229 */ /* 0x000fe4000000081a */
[C---:B------:R-:W-:Y:S02]  /*1380*/  DFMA R24, R14.reuse, UR8, RZ ;  /* 0x000000080e187c2b */ /* 0x040fe400080000ff */
[C---:B------:R-:W-:Y:S02]  /*1390*/  DFMA R26, R14.reuse, UR10, RZ ;  /* 0x0000000a0e1a7c2b */ /* 0x040fe400080000ff */
[----:B-1----:R-:W-:Y:S01]  /*13a0*/  DFMA R14, R14, UR4, RZ ;  /* 0x000000040e0e7c2b */ /* 0x002fe200080000ff */
[----:B------:R-:W0:Y:S01]  /*13b0*/  LDCU.64 UR4, c[0x3][0xa28] ;  /* 0x00c14500ff0477ac */ /* 0x000e220008000a00 */
[----:B--2---:R-:W-:-:S02]  /*13c0*/  DADD R28, R4, R12 ;  /* 0x00000000041c7229 */ /* 0x004fc4000000000c */
[C---:B------:R-:W-:Y:S02]  /*13d0*/  DFMA R24, R30.reuse, UR26, R24 ;  /* 0x0000001a1e187c2b */ /* 0x040fe40008000018 */
[C---:B------:R-:W-:Y:S02]  /*13e0*/  DFMA R26, R30.reuse, UR32, R26 ;  /* 0x000000201e1a7c2b */ /* 0x040fe4000800001a */
[----:B------:R-:W-:Y:S02]  /*13f0*/  DFMA R30, R30, UR28, R14 ;  /* 0x0000001c1e1e7c2b */ /* 0x000fe4000800000e */
[----:B------:R-:W-:Y:S02]  /*1400*/  DADD R4, R4, -R12 ;  /* 0x0000000004047229 */ /* 0x000fe4000000080c */
[C---:B------:R-:W-:Y:S02]  /*1410*/  DFMA R12, R32.reuse, UR12, RZ ;  /* 0x0000000c200c7c2b */ /* 0x040fe400080000ff */
[----:B------:R-:W-:-:S02]  /*1420*/  DFMA R14, R32, UR14, RZ ;  /* 0x0000000e200e7c2b */ /* 0x000fc400080000ff */
[----:B---3--:R-:W-:Y:S01]  /*1430*/  DFMA R32, R32, UR24, RZ ;  /* 0x0000001820207c2b */ /* 0x008fe200080000ff */
[----:B------:R-:W1:Y:S01]  /*1440*/  LDCU.64 UR24, c[0x3][0x858] ;  /* 0x00c10b00ff1877ac */ /* 0x000e620008000a00 */
[----:B------:R-:W-:Y:S02]  /*1450*/  DFMA R24, R28, UR16, R24 ;  /* 0x000000101c187c2b */ /* 0x000fe40008000018 */
[C---:B------:R-:W-:Y:S02]  /*1460*/  DFMA R12, R20.reuse, UR42, R12 ;  /* 0x0000002a140c7c2b */ /* 0x040fe4000800000c */
[C---:B------:R-:W-:Y:S02]  /*1470*/  DFMA R14, R20.reuse, UR48, R14 ;  /* 0x00000030140e7c2b */ /* 0x040fe4000800000e */
[----:B0-----:R-:W-:Y:S01]  /*1480*/  DFMA R20, R20, UR4, R32 ;  /* 0x0000000414147c2b */ /* 0x001fe20008000020 */
[----:B------:R-:W0:Y:S01]  /*1490*/  LDCU.64 UR4, c[0x3][0xa40] ;  /* 0x00c14800ff0477ac */ /* 0x000e220008000a00 */
[C---:B------:R-:W-:Y:S01]  /*14a0*/  DFMA R26, R28.reuse, UR18, R26 ;  /* 0x000000121c1a7c2b */ /* 0x040fe2000800001a */
[----:B------:R-:W-:Y:S01]  /*14b0*/  LDS.64 R32, [R3+0x100] ;  /* 0x0001000003207984 */ /* 0x000fe20000000a00 */
[----:B-----5:R-:W-:-:S02]  /*14c0*/  DFMA R30, R28, UR34, R30 ;  /* 0x000000221c1e7c2b */ /* 0x020fc4000800001e */
[C---:B------:R-:W-:Y:S01]  /*14d0*/  DFMA R12, R4.reuse, UR20, R12 ;  /* 0x00000014040c7c2b */ /* 0x040fe2000800000c */
[----:B------:R-:W2:Y:S01]  /*14e0*/  LDS.64 R28, [R3+0xc0] ;  /* 0x0000c000031c7984 */ /* 0x000ea20000000a00 */
[C---:B------:R-:W-:Y:S02]  /*14f0*/  DFMA R14, R4.reuse, UR22, R14 ;  /* 0x00000016040e7c2b */ /* 0x040fe4000800000e */
[----:B0-----:R-:W-:Y:S02]  /*1500*/  DFMA R20, R4, UR4, R20 ;  /* 0x0000000404147c2b */ /* 0x001fe40008000014 */
[C-C-:B--2---:R-:W-:Y:S02]  /*1510*/  DADD R4, R28.reuse, R32.reuse ;  /* 0x000000001c047229 */ /* 0x144fe40000000020 */
[----:B------:R-:W-:-:S06]  /*1520*/  DADD R28, R28, -R32 ;  /* 0x000000001c1c7229 */ /* 0x000fcc0000000820 */
[----:B------:R-:W-:Y:S02]  /*1530*/  DFMA R24, R4, UR30, R24 ;  /* 0x0000001e04187c2b */ /* 0x000fe40008000018 */
[----:B------:R-:W-:Y:S02]  /*1540*/  DFMA R12, R28, UR46, R12 ;  /* 0x0000002e1c0c7c2b */ /* 0x000fe4000800000c */
[C---:B------:R-:W-:Y:S02]  /*1550*/  DFMA R26, R4.reuse, UR36, R26 ;  /* 0x00000024041a7c2b */ /* 0x040fe4000800001a */
[----:B-1----:R-:W-:Y:S02]  /*1560*/  DFMA R30, R4, UR24, R30 ;  /* 0x00000018041e7c2b */ /* 0x002fe4000800001e */
        /* <DEDUP_REMOVED lines=14> */
.L_x_1737:
[----:B------:R-:W-:Y:S05]  /*1650*/  BSYNC.RECONVERGENT B0 ;  /* 0x0000000000007941 */ /* 0x000fea0003800200 */
.L_x_1736:
        /* <DEDUP_REMOVED lines=13> */
[----:B------:R-:W5:Y:S04]  /*1730*/  LDS.64 R6, [R2+0xa00] ;  /* 0x000a000002067984 */ /* 0x000f680000000a00 */
[----:B------:R-:W-:Y:S04]  /*1740*/  LDS.64 R8, [R2+0x600] ;  /* 0x0006000002087984 */ /* 0x000fe80000000a00 */
        /* <DEDUP_REMOVED lines=8> */
[----:B--2---:R-:W-:Y:S02]  /*17d0*/  DFMA R24, R12, UR24, RZ ;  /* 0x000000180c187c2b */ /* 0x004fe400080000ff */
[----:B------:R-:W-:Y:S01]  /*17e0*/  DADD R16, R18, -R20 ;  /* 0x0000000012107229 */ /* 0x000fe20000000814 */
[----:B------:R-:W1:Y:S01]  /*17f0*/  LDCU.64 UR24, c[0x3][0xa40] ;  /* 0x00c14800ff1877ac */ /* 0x000e620008000a00 */
[----:B---3--:R-:W-:-:S02]  /*1800*/  DFMA R2, R12, UR12, RZ ;  /* 0x0000000c0c027c2b */ /* 0x008fc400080000ff */
[----:B------:R-:W-:Y:S02]  /*1810*/  DFMA R14, R12, UR14, RZ ;  /* 0x0000000e0c0e7c2b */ /* 0x000fe400080000ff */
[C---:B------:R-:W-:Y:S02]  /*1820*/  DFMA R18, R22.reuse, UR26, R26 ;  /* 0x0000001a16127c2b */ /* 0x040fe4000800001a */
[C---:B------:R-:W-:Y:S02]  /*1830*/  DFMA R12, R22.reuse, UR32, R28 ;  /* 0x00000020160c7c2b */ /* 0x040fe4000800001c */
[----:B------:R-:W-:Y:S01]  /*1840*/  DFMA R22, R22, UR28, R30 ;  /* 0x0000001c16167c2b */ /* 0x000fe2000800001e */
[----:B------:R-:W2:Y:S01]  /*1850*/  LDCU.64 UR28, c[0x3][0x858] ;  /* 0x00c10b00ff1c77ac */ /* 0x000ea20008000a00 */
[----:B-----5:R-:W-:Y:S02]  /*1860*/  DADD R20, R4, R6 ;  /* 0x0000000004147229 */ /* 0x020fe40000000006 */
[----:B------:R-:W-:-:S02]  /*1870*/  DFMA R2, R16, UR42, R2 ;  /* 0x0000002a10027c2b */ /* 0x000fc40008000002 */
[C---:B------:R-:W-:Y:S02]  /*1880*/  DFMA R14, R16.reuse, UR48, R14 ;  /* 0x00000030100e7c2b */ /* 0x040fe4000800000e */
[----:B------:R-:W-:Y:S02]  /*1890*/  DFMA R16, R16, UR34, R24 ;  /* 0x0000002210107c2b */ /* 0x000fe40008000018 */
[----:B------:R-:W-:Y:S02]  /*18a0*/  DADD R4, R4, -R6 ;  /* 0x0000000004047229 */ /* 0x000fe40000000806 */
[----:B------:R-:W-:Y:S02]  /*18b0*/  DADD R6, R8, R10 ;  /* 0x0000000008067229 */ /* 0x000fe4000000000a */
[----:B0-----:R-:W-:Y:S02]  /*18c0*/  DFMA R22, R20, UR4, R22 ;  /* 0x0000000414167c2b */ /* 0x001fe40008000016 */
[----:B------:R-:W-:-:S02]  /*18d0*/  DADD R8, R8, -R10 ;  /* 0x0000000008087229 */ /* 0x000fc4000000080a */
[----:B-1----:R-:W-:Y:S02]  /*18e0*/  DFMA R16, R4, UR24, R16 ;  /* 0x0000001804107c2b */ /* 0x002fe40008000010 */
[C---:B------:R-:W-:Y:S02]  /*18f0*/  DFMA R18, R20.reuse, UR16, R18 ;  /* 0x0000001014127c2b */ /* 0x040fe40008000012 */
[----:B------:R-:W-:Y:S02]  /*1900*/  DFMA R12, R20, UR18, R12 ;  /* 0x00000012140c7c2b */ /* 0x000fe4000800000c */
[C---:B------:R-:W-:Y:S02]  /*1910*/  DFMA R2, R4.reuse, UR20, R2 ;  /* 0x0000001404027c2b */ /* 0x040fe40008000002 */
[----:B------:R-:W-:Y:S02]  /*1920*/  DFMA R14, R4, UR22, R14 ;  /* 0x00000016040e7c2b */ /* 0x000fe4000800000e */
[----:B--2---:R-:W-:-:S02]  /*1930*/  DFMA R20, R6, UR28, R22 ;  /* 0x0000001c06147c2b */ /* 0x004fc40008000016 */
[----:B------:R-:W-:Y:S02]  /*1940*/  DFMA R16, R8, UR54, R16 ;  /* 0x0000003608107c2b */ /* 0x000fe40008000010 */
[C---:B------:R-:W-:Y:S02]  /*1950*/  DFMA R4, R6.reuse, UR30, R18 ;  /* 0x0000001e06047c2b */ /* 0x040fe40008000012 */
[----:B------:R-:W-:Y:S02]  /*1960*/  DFMA R12, R6, UR36, R12 ;  /* 0x00000024060c7c2b */ /* 0x000fe4000800000c */
[C---:B------:R-:W-:Y:S02]  /*1970*/  DFMA R2, R8.reuse, UR46, R2 ;  /* 0x0000002e08027c2b */ /* 0x040fe40008000002 */
[----:B------:R-:W-:Y:S02]  /*1980*/  DFMA R14, R8, UR52, R14 ;  /* 0x00000034080e7c2b */ /* 0x000fe4000800000e */
[----:B------:R-:W-:-:S02]  /*1990*/  DADD R22, R20, -R16 ;  /* 0x0000000014167229 */ /* 0x000fc40000000810 */
[----:B------:R-:W-:Y:S02]  /*19a0*/  DADD R16, R20, R16 ;  /* 0x0000000014107229 */ /* 0x000fe40000000010 */
[C-C-:B------:R-:W-:Y:S02]  /*19b0*/  DADD R18, R4.reuse, -R2.reuse ;  /* 0x0000000004127229 */ /* 0x140fe40000000802 */
[----:B------:R-:W-:Y:S02]  /*19c0*/  DADD R6, R4, R2 ;  /* 0x0000000004067229 */ /* 0x000fe40000000002 */
[C-C-:B------:R-:W-:Y:S02]  /*19d0*/  DADD R10, R12.reuse, -R14.reuse ;  /* 0x000000000c0a7229 */ /* 0x140fe4000000080e */
[----:B------:R-:W-:-:S11]  /*19e0*/  DADD R8, R12, R14 ;  /* 0x000000000c087229 */ /* 0x000fd6000000000e */
.L_x_1739:
[----:B------:R-:W-:Y:S05]  /*19f0*/  BSYNC.RECONVERGENT B0 ;  /* 0x0000000000007941 */ /* 0x000fea0003800200 */
.L_x_1738:
        /* <DEDUP_REMOVED lines=13> */
.L_x_1740:
        /* <DEDUP_REMOVED lines=11> */
.L_x_3104:


//--------------------- .text._Z32massMatrixMultiplyRegisterKernelILi6ELi8ELi1EEviPKdS1_S1_S1_Pd --------------------------
	.section	.text._Z32massMatrixMultiplyRegisterKernelILi6ELi8ELi1EEviPKdS1_S1_S1_Pd,"ax",@progbits
	.align	128
        .global         _Z32massMatrixMultiplyRegisterKernelILi6ELi8ELi1EEviPKdS1_S1_S1_Pd
        .type           _Z32massMatrixMultiplyRegisterKernelILi6ELi8ELi1EEviPKdS1_S1_S1_Pd,@function
        .size           _Z32massMatrixMultiplyRegisterKernelILi6ELi8ELi1EEviPKdS1_S1_S1_Pd,(.L_x_3105 - _Z32massMatrixMultiplyRegisterKernelILi6ELi8ELi1EEviPKdS1_S1_S1_Pd)
        .other          _Z32massMatrixMultiplyRegisterKernelILi6ELi8ELi1EEviPKdS1_S1_S1_Pd,@"STO_CUDA_ENTRY STV_DEFAULT"
_Z32massMatrixMultiplyRegisterKernelILi6ELi8ELi1EEviPKdS1_S1_S1_Pd:
.text._Z32massMatrixMultiplyRegisterKernelILi6ELi8ELi1EEviPKdS1_S1_S1_Pd:
        /* <DEDUP_REMOVED lines=168> */
.L_x_1742:
[----:B------:R-:W-:Y:S05]  /*0a80*/  BSYNC.RECONVERGENT B0 ;  /* 0x0000000000007941 */ /* 0x000fea0003800200 */
.L_x_1741:
        /* <DEDUP_REMOVED lines=55> */
.L_x_1744:
[----:B------:R-:W-:Y:S05]  /*0e00*/  BSYNC.RECONVERGENT B0 ;  /* 0x0000000000007941 */ /* 0x000fea0003800200 */
.L_x_1743:
        /* <DEDUP_REMOVED lines=163> */
.L_x_1746:
[----:B------:R-:W-:Y:S05]  /*1840*/  BSYNC.RECONVERGENT B0 ;  /* 0x0000000000007941 */ /* 0x000fea0003800200 */
.L_x_1745:
        /* <DEDUP_REMOVED lines=49> */
.L_x_1748:
[----:B------:R-:W-:Y:S05]  /*1b60*/  BSYNC.RECONVERGENT B0 ;  /* 0x0000000000007941 */ /* 0x000fea0003800200 */
.L_x_1747:
        /* <DEDUP_REMOVED lines=13> */
.L_x_1749:
        /* <DEDUP_REMOVED lines=12> */
.L_x_3105:


//--------------------- .text._Z42massMatrixMultiplyMonolithicConstantKernelILi6ELi7ELi2EEviPKdS1_S1_S1_Pd --------------------------
	.section	.text._Z42massMatrixMultiplyMonolithicConstantKernelILi6ELi7ELi2EEviPKdS1_S1_S1_Pd,"ax",@progbits
	.align	128
        .global         _Z42massMatrixMultiplyMonolithicConstantKernelILi6ELi7ELi2EEviPKdS1_S1_S1_Pd
        .type           _Z42massMatrixMultiplyMonolithicConstantKernelILi6ELi7ELi2EEviPKdS1_S1_S1_Pd,@function
        .size           _Z42massMatrixMultiplyMonolithicConstantKernelILi6ELi7ELi2EEviPKdS1_S1_S1_Pd,(.L_x_3106 - _Z42massMatrixMultiplyMonolithicConstantKernelILi6ELi7ELi2EEviPKdS1_S1_S1_Pd)
        .other          _Z42massMatrixMultiplyMonolithicConstantKernelILi6ELi7ELi2EEviPKdS1_S1_S1_Pd,@"STO_CUDA_ENTRY STV_DEFAULT"
_Z42massMatrixMultiplyMonolithicConstantKernelILi6ELi7ELi2EEviPKdS1_S1_S1_Pd:
.text._Z42massMatrixMultiplyMonolithicConstantKernelILi6ELi7ELi2EEviPKdS1_S1_S1_Pd:
[----:B------:R-:W-:Y:S01]  /*0000*/  LDC R1, c[0x0][0x37c] ;  /* 0x0000df00ff017b82 */ /* 0x000fe20000000800 */
[----:B------:R-:W0:Y:S01]  /*0010*/  S2R R23, SR_TID.Y ;  /* 0x0000000000177919 */ /* 0x000e220000002200 */
[----:B------:R-:W1:Y:S01]  /*0020*/  LDCU UR4, c[0x0][0x380] ;  /* 0x00007000ff0477ac */ /* 0x000e620008000800 */
[----:B------:R-:W-:Y:S01]  /*0030*/  MOV R15, 0x400 ;  /* 0x00000400000f7802 */ /* 0x000fe20000000f00 */
[----:B------:R-:W0:Y:S01]  /*0040*/  S2R R0, SR_CTAID.X ;  /* 0x0000000000007919 */ /* 0x000e220000002500 */
[----:B------:R-:W2:Y:S01]  /*0050*/  LDCU.64 UR76, c[0x0][0x358] ;  /* 0x00006b00ff4c77ac */ /* 0x000ea20008000a00 */
[----:B------:R-:W3:Y:S01]  /*0060*/  S2R R21, SR_TID.X ;  /* 0x0000000000157919 */ /* 0x000ee20000002100 */
[----:B------:R-:W4:Y:S01]  /*0070*/  S2R R16, SR_CgaCtaId ;  /* 0x0000000000107919 */ /* 0x000f220000008800 */
[----:B0-----:R-:W-:Y:S01]  /*0080*/  IMAD R0, R0, 0x2, R23 ;  /* 0x0000000200007824 */ /* 0x001fe200078e0217 */
[----:B---3--:R-:W-:-:S04]  /*0090*/  LOP3.LUT R12, R21, 0xffff, RZ, 0xc0, !PT ;  /* 0x0000ffff150c7812 */ /* 0x008fc800078ec0ff */
[----:B-1----:R-:W-:Y:S02]  /*00a0*/  ISETP.GE.AND P0, PT, R0, UR4, PT ;  /* 0x0000000400007c0c */ /* 0x002fe4000bf06270 */
[----:B------:R-:W-:Y:S01]  /*00b0*/  PRMT R17, R21, 0x9910, RZ ;  /* 0x0000991015117816 */ /* 0x000fe200000000ff */
[----:B------:R-:W-:Y:S01]  /*00c0*/  IMAD R13, R12, 0x2aab, RZ ;  /* 0x00002aab0c0d7824 */ /* 0x000fe200078e02ff */
[----:B----4-:R-:W-:Y:S01]  /*00d0*/  LEA R16, R16, R15, 0x18 ;  /* 0x0000000f10107211 */ /* 0x010fe200078ec0ff */
[----:B------:R-:W-:Y:S01]  /*00e0*/  IMAD R14, R12, 0x2493, RZ ;  /* 0x000024930c0e7824 */ /* 0x000fe200078e02ff */
[----:B------:R-:W-:Y:S01]  /*00f0*/  BAR.SYNC.DEFER_BLOCKING 0x0 ;  /* 0x0000000000007b1d */ /* 0x000fe20000010000 */
[----:B------:R-:W-:Y:S01]  /*0100*/  IMAD R17, R17, 0xab, RZ ;  /* 0x000000ab11117824 */ /* 0x000fe200078e02ff */
[----:B------:R-:W-:Y:S02]  /*0110*/  SHF.R.U32.HI R12, RZ, 0x10, R13 ;  /* 0x00000010ff0c7819 */ /* 0x000fe4000001160d */
[----:B------:R-:W-:-:S02]  /*0120*/  SHF.R.U32.HI R14, RZ, 0x10, R14 ;  /* 0x00000010ff0e7819 */ /* 0x000fc4000001160e */
[----:B------:R-:W-:Y:S02]  /*0130*/  PRMT R18, R12, 0x9910, RZ ;  /* 0x000099100c127816 */ /* 0x000fe400000000ff */
[----:B------:R-:W0:Y:S01]  /*0140*/  @!P0 LDC.64 R12, c[0x0][0x3a0] ;  /* 0x0000e800ff0c8b82 */ /* 0x000e220000000a00 */
[----:B------:R-:W-:Y:S02]  /*0150*/  LOP3.LUT R17, R17, 0xffff, RZ, 0xc0, !PT ;  /* 0x0000ffff11117812 */ /* 0x000fe400078ec0ff */
[----:B------:R-:W-:Y:S01]  /*0160*/  PRMT R19, R14, 0x9910, RZ ;  /* 0x000099100e137816 */ /* 0x000fe200000000ff */
[----:B------:R-:W-:Y:S01]  /*0170*/  IMAD R15, R18, 0x6, RZ ;  /* 0x00000006120f7824 */ /* 0x000fe200078e02ff */
[----:B------:R-:W-:Y:S02]  /*0180*/  SHF.R.U32.HI R17, RZ, 0xa, R17 ;  /* 0x0000000aff117819 */ /* 0x000fe40000011611 */
[----:B------:R-:W-:Y:S01]  /*0190*/  ISETP.GT.U32.AND P1, PT, R21, 0x23, PT ;  /* 0x000000231500780c */ /* 0x000fe20003f24070 */
[----:B------:R-:W-:Y:S01]  /*01a0*/  IMAD R18, R19, 0x7, RZ ;  /* 0x0000000713127824 */ /* 0x000fe200078e02ff */
[----:B------:R-:W-:Y:S01]  /*01b0*/  BSSY.RECONVERGENT B0, `(.L_x_1750) ;  /* 0x0000061000007945 */ /* 0x000fe20003800200 */
[----:B------:R-:W-:Y:S01]  /*01c0*/  IMAD R19, R23, 0xab8, R16 ;  /* 0x00000ab817137824 */ /* 0x000fe200078e0210 */
[----:B------:R-:W-:Y:S01]  /*01d0*/  LOP3.LUT R16, R17, 0xffff, RZ, 0xc0, !PT ;  /* 0x0000ffff11107812 */ /* 0x000fe200078ec0ff */
[----:B------:R-:W-:Y:S01]  /*01e0*/  @!P0 IMAD R17, R0, 0xd8, R21 ;  /* 0x000000d800118824 */ /* 0x000fe200078e0215 */
[----:B------:R-:W-:Y:S01]  /*01f0*/  ISETP.GT.U32.AND P2, PT, R21, 0x29, PT ;  /* 0x000000291500780c */ /* 0x000fe20003f44070 */
[----:B------:R-:W-:-:S02]  /*0200*/  IMAD.MOV R15, RZ, RZ, -R15 ;  /* 0x000000ffff0f7224 */ /* 0x000fc400078e0a0f */
[----:B------:R-:W-:Y:S02]  /*0210*/  IMAD.MOV R20, RZ, RZ, -R18 ;  /* 0x000000ffff147224 */ /* 0x000fe400078e0a12 */
[--C-:B------:R-:W-:Y:S01]  /*0220*/  IMAD R23, R16, 0x38, R19.reuse ;  /* 0x0000003810177824 */ /* 0x100fe200078e0213 */
[----:B------:R-:W-:Y:S01]  /*0230*/  PRMT R18, R15, 0x7710, RZ ;  /* 0x000077100f127816 */ /* 0x000fe200000000ff */
[----:B------:R-:W-:Y:S01]  /*0240*/  IMAD R34, R14, 0x188, R19 ;  /* 0x000001880e227824 */ /* 0x000fe200078e0213 */
[----:B------:R-:W-:Y:S01]  /*0250*/  PRMT R20, R20, 0x7710, RZ ;  /* 0x0000771014147816 */ /* 0x000fe200000000ff */
[----:B------:R-:W-:Y:S02]  /*0260*/  IMAD R33, R16, 0x150, R23 ;  /* 0x0000015010217824 */ /* 0x000fe400078e0217 */
[----:B0-----:R-:W-:-:S04]  /*0270*/  @!P0 IMAD.WIDE R12, R17, 0x8, R12 ;  /* 0x00000008110c8825 */ /* 0x001fc800078e020c */
[--C-:B------:R-:W-:Y:S01]  /*0280*/  IMAD.IADD R15, R18, 0x1, R21.reuse ;  /* 0x00000001120f7824 */ /* 0x100fe200078e0215 */
[----:B--2---:R0:W5:Y:S01]  /*0290*/  @!P0 LDG.E.64.CONSTANT R26, desc[UR76][R12.64] ;  /* 0x0000004c0c1a8981 */ /* 0x004162000c1e9b00 */
[----:B------:R-:W-:-:S03]  /*02a0*/  IMAD.IADD R18, R20, 0x1, R21 ;  /* 0x0000000114127824 */ /* 0x000fc600078e0215 */
[----:B------:R0:W5:Y:S01]  /*02b0*/  @!P0 LDG.E.64.CONSTANT R10, desc[UR76][R12.64+0x120] ;  /* 0x0001204c0c0a8981 */ /* 0x000162000c1e9b00 */
[----:B------:R-:W-:Y:S02]  /*02c0*/  LOP3.LUT R16, R15, 0xffff, RZ, 0xc0, !PT ;  /* 0x0000ffff0f107812 */ /* 0x000fe400078ec0ff */
[----:B------:R-:W-:Y:S01]  /*02d0*/  LOP3.LUT R15, R18, 0xffff, RZ, 0xc0, !PT ;  /* 0x0000ffff120f7812 */ /* 0x000fe200078ec0ff */
[----:B------:R0:W5:Y:S02]  /*02e0*/  @!P0 LDG.E.64.CONSTANT R8, desc[UR76][R12.64+0x240] ;  /* 0x0002404c0c088981 */ /* 0x000164000c1e9b00 */
[C---:B------:R-:W-:Y:S02]  /*02f0*/  IMAD R32, R16.reuse, 0x8, R23 ;  /* 0x0000000810207824 */ /* 0x040fe400078e0217 */
[----:B------:R0:W5:Y:S01]  /*0300*/  @!P0 LDG.E.64.CONSTANT R6, desc[UR76][R12.64+0x360] ;  /* 0x0003604c0c068981 */ /* 0x000162000c1e9b00 */
[----:B------:R-:W-:Y:S02]  /*0310*/  IMAD R33, R16, 0x8, R33 ;  /* 0x0000000810217824 */ /* 0x000fe400078e0221 */
[----:B------:R-:W-:Y:S01]  /*0320*/  IMAD R34, R15, 0x38, R34 ;  /* 0x000000380f227824 */ /* 0x000fe200078e0222 */
        /* <DEDUP_REMOVED lines=15> */
[----:B------:R-:W-:Y:S01]  /*0420*/  DFMA R14, R10, UR42, R14 ;  /* 0x0000002a0a0e7c2b */ /* 0x000fe2000800000e */
[----:B------:R-:W2:Y:S01]  /*0430*/  LDCU.128 UR4, c[0x3][0x40] ;  /* 0x00c00800ff0477ac */ /* 0x000ea20008000c00 */
[C---:B---3--:R-:W-:Y:S02]  /*0440*/  DFMA R24, R26.reuse, UR52, RZ ;  /* 0x000000341a187c2b */ /* 0x048fe400080000ff */
[----:B----4-:R-:W-:Y:S01]  /*0450*/  DFMA R22, R26, UR56, RZ ;  /* 0x000000381a167c2b */ /* 0x010fe200080000ff */
[----:B------:R-:W3:Y:S01]  /*0460*/  LDCU.128 UR28, c[0x3][0x70] ;  /* 0x00c00e00ff1c77ac */ /* 0x000ee20008000c00 */
[----:B------:R-:W-:Y:S02]  /*0470*/  DFMA R16, R10, UR50, R16 ;  /* 0x000000320a107c2b */ /* 0x000fe40008000010 */
[----:B0-----:R-:W-:Y:S01]  /*0480*/  DFMA R18, R26, UR16, RZ ;  /* 0x000000101a127c2b */ /* 0x001fe200080000ff */
[----:B------:R-:W0:Y:S01]  /*0490*/  LDCU.128 UR32, c[0x3][0xa0] ;  /* 0x00c01400ff2077ac */ /* 0x000e220008000c00 */
[----:B------:R-:W-:-:S02]  /*04a0*/  DFMA R24, R10, UR54, R24 ;  /* 0x000000360a187c2b */ /* 0x000fc40008000018 */
[----:B-1----:R-:W-:Y:S01]  /*04b0*/  DFMA R26, R26, UR20, RZ ;  /* 0x000000141a1a7c2b */ /* 0x002fe200080000ff */
[----:B------:R-:W1:Y:S01]  /*04c0*/  LDCU.128 UR36, c[0x3][0xd0] ;  /* 0x00c01a00ff2477ac */ /* 0x000e620008000c00 */
[C---:B------:R-:W-:Y:S02]  /*04d0*/  DFMA R22, R10.reuse, UR58, R22 ;  /* 0x0000003a0a167c2b */ /* 0x040fe40008000016 */
[----:B------:R-:W-:Y:S01]  /*04e0*/  DFMA R18, R10, UR18, R18 ;  /* 0x000000120a127c2b */ /* 0x000fe20008000012 */
[----:B------:R-:W4:Y:S01]  /*04f0*/  LDCU.128 UR44, c[0x3][0x100] ;  /* 0x00c02000ff2c77ac */ /* 0x000f220008000c00 */
[----:B------:R-:W-:Y:S02]  /*0500*/  DFMA R12, R8, UR8, R12 ;  /* 0x00000008080c7c2b */ /* 0x000fe4000800000c */
[----:B------:R-:W-:Y:S01]  /*0510*/  DFMA R10, R10, UR22, R26 ;  /* 0x000000160a0a7c2b */ /* 0x000fe2000800001a */
[----:B------:R-:W4:Y:S01]  /*0520*/  LDCU.128 UR40, c[0x3][0x130] ;  /* 0x00c02600ff2877ac */ /* 0x000f220008000c00 */
[----:B--2---:R-:W-:-:S02]  /*0530*/  DFMA R14, R8, UR4, R14 ;  /* 0x00000004080e7c2b */ /* 0x004fc4000800000e */
[----:B---3--:R-:W-:Y:S01]  /*0540*/  DFMA R16, R8, UR28, R16 ;  /* 0x0000001c08107c2b */ /* 0x008fe20008000010 */
[----:B------:R-:W2:Y:S01]  /*0550*/  LDCU.128 UR12, c[0x3][0x20] ;  /* 0x00c00400ff0c77ac */ /* 0x000ea20008000c00 */
[----:B------:R-:W-:Y:S02]  /*0560*/  DFMA R12, R6, UR10, R12 ;  /* 0x0000000a060c7c2b */ /* 0x000fe4000800000c */
[----:B0-----:R-:W-:Y:S01]  /*0570*/  DFMA R24, R8, UR32, R24 ;  /* 0x0000002008187c2b */ /* 0x001fe20008000018 */
[----:B------:R-:W0:Y:S01]  /*0580*/  LDCU.128 UR24, c[0x3][0x50] ;  /* 0x00c00a00ff1877ac */ /* 0x000e220008000c00 */
[----:B------:R-:W-:Y:S02]  /*0590*/  DFMA R14, R6, UR6, R14 ;  /* 0x00000006060e7c2b */ /* 0x000fe4000800000e */
[----:B-1----:R-:W-:Y:S01]  /*05a0*/  DFMA R22, R8, UR36, R22 ;  /* 0x0000002408167c2b */ /* 0x002fe20008000016 */
[----:B------:R-:W1:Y:S01]  /*05b0*/  LDCU.128 UR48, c[0x3][0x80] ;  /* 0x00c01000ff3077ac */ /* 0x000e620008000c00 */
[----:B------:R-:W-:-:S02]  /*05c0*/  DFMA R16, R6, UR30, R16 ;  /* 0x0000001e06107c2b */ /* 0x000fc40008000010 */
[----:B----4-:R-:W-:Y:S01]  /*05d0*/  DFMA R18, R8, UR44, R18 ;  /* 0x0000002c08127c2b */ /* 0x010fe20008000012 */
[----:B------:R-:W3:Y:S01]  /*05e0*/  LDCU.128 UR52, c[0x3][0xb0] ;  /* 0x00c01600ff3477ac */ /* 0x000ee20008000c00 */
[----:B------:R-:W-:Y:S02]  /*05f0*/  DFMA R24, R6, UR34, R24 ;  /* 0x0000002206187c2b */ /* 0x000fe40008000018 */
[----:B------:R-:W-:Y:S01]  /*0600*/  DFMA R10, R8, UR40, R10 ;  /* 0x00000028080a7c2b */ /* 0x000fe2000800000a */
[----:B------:R-:W4:Y:S01]  /*0610*/  LDCU.128 UR16, c[0x3][0xe0] ;  /* 0x00c01c00ff1077ac */ /* 0x000f220008000c00 */
[C---:B------:R-:W-:Y:S02]  /*0620*/  DFMA R22, R6.reuse, UR38, R22 ;  /* 0x0000002606167c2b */ /* 0x040fe40008000016 */
[----:B------:R-:W-:Y:S01]  /*0630*/  DFMA R18, R6, UR46, R18 ;  /* 0x0000002e06127c2b */ /* 0x000fe20008000012 */
[----:B------:R-:W4:Y:S01]  /*0640*/  LDCU.128 UR20, c[0x3][0x110] ;  /* 0x00c02200ff1477ac */ /* 0x000f220008000c00 */
[----:B--2---:R-:W-:-:S02]  /*0650*/  DFMA R12, R4, UR12, R12 ;  /* 0x0000000c040c7c2b */ /* 0x004fc4000800000c */
[----:B------:R-:W-:Y:S01]  /*0660*/  DFMA R10, R6, UR42, R10 ;  /* 0x0000002a060a7c2b */ /* 0x000fe2000800000a */
[----:B------:R-:W2:Y:S01]  /*0670*/  LDCU.128 UR56, c[0x3][0x140] ;  /* 0x00c02800ff3877ac */ /* 0x000ea20008000c00 */
[C---:B0-----:R-:W-:Y:S02]  /*0680*/  DFMA R14, R4.reuse, UR24, R14 ;  /* 0x00000018040e7c2b */ /* 0x041fe4000800000e */
[----:B-1----:R-:W-:Y:S02]  /*0690*/  DFMA R16, R4, UR48, R16 ;  /* 0x0000003004107c2b */ /* 0x002fe40008000010 */
[----:B------:R-:W-:Y:S02]  /*06a0*/  DFMA R12, R2, UR14, R12 ;  /* 0x0000000e020c7c2b */ /* 0x000fe4000800000c */
[----:B---3--:R-:W-:Y:S02]  /*06b0*/  DFMA R24, R4, UR52, R24 ;  /* 0x0000003404187c2b */ /* 0x008fe40008000018 */
[----:B------:R-:W-:-:S02]  /*06c0*/  DFMA R14, R2, UR26, R14 ;  /* 0x0000001a020e7c2b */ /* 0x000fc4000800000e */
[----:B----4-:R-:W-:Y:S01]  /*06d0*/  DFMA R22, R4, UR16, R22 ;  /* 0x0000001004167c2b */ /* 0x010fe20008000016 */
[----:B------:R1:W-:Y:S01]  /*06e0*/  STS.64 [R32], R12 ;  /* 0x0000000c20007388 */ /* 0x0003e20000000a00 */
[----:B------:R-:W-:Y:S02]  /*06f0*/  DFMA R16, R2, UR50, R16 ;  /* 0x0000003202107c2b */ /* 0x000fe40008000010 */
[----:B------:R-:W-:Y:S01]  /*0700*/  DFMA R18, R4, UR20, R18 ;  /* 0x0000001404127c2b */ /* 0x000fe20008000012 */
[----:B------:R1:W-:Y:S01]  /*0710*/  STS.64 [R32+0x188], R14 ;  /* 0x0001880e20007388 */ /* 0x0003e20000000a00 */
[----:B------:R-:W-:Y:S02]  /*0720*/  DFMA R24, R2, UR54, R24 ;  /* 0x0000003602187c2b */ /* 0x000fe40008000018 */
[----:B--2---:R-:W-:Y:S01]  /*0730*/  DFMA R10, R4, UR56, R10 ;  /* 0x00000038040a7c2b */ /* 0x004fe2000800000a */
        /* <DEDUP_REMOVED lines=8> */
.L_x_1751:
[----:B------:R-:W-:Y:S05]  /*07c0*/  BSYNC.RECONVERGENT B0 ;  /* 0x0000000000007941 */ /* 0x000fea0003800200 */
.L_x_1750:
        /* <DEDUP_REMOVED lines=16> */
[----:B------:R-:W3:Y:S01]  /*08d0*/  LDCU.128 UR8, c[0x3][0x10] ;  /* 0x00c00200ff0877ac */ /* 0x000ee20008000c00 */
        /* <DEDUP_REMOVED lines=10> */
[----:B------:R-:W-:Y:S02]  /*0980*/  DFMA R14, R10, UR42, R14 ;  /* 0x0000002a0a0e7c2b */ /* 0x000fe4000800000e */
[C---:B------:R-:W-:Y:S01]  /*0990*/  DFMA R22, R26.reuse, UR56, RZ ;  /* 0x000000381a167c2b */ /* 0x040fe200080000ff */
[----:B------:R-:W4:Y:S01]  /*09a0*/  LDCU.128 UR40, c[0x3][0x130] ;  /* 0x00c02600ff2877ac */ /* 0x000f220008000c00 */
[----:B------:R-:W-:-:S02]  /*09b0*/  DFMA R18, R26, UR20, RZ ;  /* 0x000000141a127c2b */ /* 0x000fc400080000ff */
[----:B------:R-:W-:Y:S01]  /*09c0*/  DFMA R26, R26, UR24, RZ ;  /* 0x000000181a1a7c2b */ /* 0x000fe200080000ff */
        /* <DEDUP_REMOVED lines=11> */
[C---:B------:R-:W-:Y:S01]  /*0a80*/  DFMA R16, R8.reuse, UR28, R16 ;  /* 0x0000001c08107c2b */ /* 0x040fe20008000010 */
[----:B------:R-:W3:Y:S01]  /*0a90*/  LDCU.128 UR20, c[0x3][0xe0] ;  /* 0x00c01c00ff1477ac */ /* 0x000ee20008000c00 */
[C---:B0-----:R-:W-:Y:S02]  /*0aa0*/  DFMA R24, R8.reuse, UR32, R24 ;  /* 0x0000002008187c2b */ /* 0x041fe40008000018 */
[C---:B-1----:R-:W-:Y:S01]  /*0ab0*/  DFMA R22, R8.reuse, UR36, R22 ;  /* 0x0000002408167c2b */ /* 0x042fe20008000016 */
[----:B------:R-:W0:Y:S01]  /*0ac0*/  LDCU.128 UR24, c[0x3][0x110] ;  /* 0x00c02200ff1877ac */ /* 0x000e220008000c00 */
[----:B--2---:R-:W-:-:S02]  /*0ad0*/  DFMA R18, R8, UR44, R18 ;  /* 0x0000002c08127c2b */ /* 0x004fc40008000012 */
[----:B----4-:R-:W-:Y:S01]  /*0ae0*/  DFMA R10, R8, UR40, R10 ;  /* 0x00000028080a7c2b */ /* 0x010fe2000800000a */
[----:B------:R-:W1:Y:S01]  /*0af0*/  LDCU.128 UR56, c[0x3][0x140] ;  /* 0x00c02800ff3877ac */ /* 0x000e620008000c00 */
[C---:B------:R-:W-:Y:S02]  /*0b00*/  DFMA R12, R6.reuse, UR10, R12 ;  /* 0x0000000a060c7c2b */ /* 0x040fe4000800000c */
        /* <DEDUP_REMOVED lines=10> */
[C---:B------:R-:W-:Y:S02]  /*0bb0*/  DFMA R22, R4.reuse, UR20, R22 ;  /* 0x0000001404167c2b */ /* 0x040fe40008000016 */
[C---:B0-----:R-:W-:Y:S02]  /*0bc0*/  DFMA R18, R4.reuse, UR24, R18 ;  /* 0x0000001804127c2b */ /* 0x041fe40008000012 */
        /* <DEDUP_REMOVED lines=15> */
.L_x_1753:
[----:B------:R-:W-:Y:S05]  /*0cc0*/  BSYNC.RECONVERGENT B0 ;  /* 0x0000000000007941 */ /* 0x000fea0003800200 */
.L_x_1752:
[----:B------:R-:W-:Y:S01]  /*0cd0*/  BAR.SYNC.DEFER_BLOCKING 0x0 ;  /* 0x0000000000007b1d */ /* 0x000fe20000010000 */
[----:B------:R-:W-:-:S04]  /*0ce0*/  IMAD R21, R0, 0x31, R21 ;  /* 0x0000003100157824 */ /* 0x000fc800078e0215 */
[----:B------:R-:W-:Y:S01]  /*0cf0*/  IMAD R21, R21, 0x7, RZ ;  /* 0x0000000715157824 */ /* 0x000fe200078e02ff */
[----:B------:R-:W3:Y:S01]  /*0d00*/  LDCU.128 UR28, c[0x3][0x30] ;  /* 0x00c00600ff1c77ac */ /* 0x000ee20008000c00 */
[----:B------:R-:W4:Y:S01]  /*0d10*/  LDCU.128 UR4, c[0x3][0x20] ;  /* 0x00c00400ff0477ac */ /* 0x000f220008000c00 */
[----:B------:R-:W0:Y:S01]  /*0d20*/  LDCU.128 UR32, c[0x3][0x60] ;  /* 0x00c00c00ff2077ac */ /* 0x000e220008000c00 */
[----:B------:R-:W0:Y:S01]  /*0d30*/  LDCU.128 UR36, c[0x3][0x90] ;  /* 0x00c01200ff2477ac */ /* 0x000e220008000c00 */
[----:B------:R-:W0:Y:S01]  /*0d40*/  LDCU.128 UR40, c[0x3][0xc0] ;  /* 0x00c01800ff2877ac */ /* 0x000e220008000c00 */
[----:B-----5:R-:W3:Y:S01]  /*0d50*/  LDS.64 R26, [R34] ;  /* 0x00000000221a7984 */ /* 0x020ee20000000a00 */
[----:B------:R-:W0:Y:S03]  /*0d60*/  LDCU.128 UR44, c[0x3][0xf0] ;  /* 0x00c01e00ff2c77ac */ /* 0x000e260008000c00 */
[----:B-12---:R-:W1:Y:S01]  /*0d70*/  LDS.64 R16, [R34+0x8] ;  /* 0x0000080022107984 */ /* 0x006e620000000a00 */
[----:B------:R-:W2:Y:S03]  /*0d80*/  LDCU.128 UR24, c[0x3][URZ] ;  /* 0x00c00000ff1877ac */ /* 0x000ea60008000c00 */
[----:B------:R-:W2:Y:S01]  /*0d90*/  LDS.64 R24, [R34+0x10] ;  /* 0x0000100022187984 */ /* 0x000ea20000000a00 */
[----:B------:R-:W2:Y:S03]  /*0da0*/  LDCU.128 UR48, c[0x3][0x120] ;  /* 0x00c02400ff3077ac */ /* 0x000ea60008000c00 */
[----:B------:R-:W2:Y:S01]  /*0db0*/  LDS.64 R22, [R34+0x18] ;  /* 0x0000180022167984 */ /* 0x000ea20000000a00 */
[----:B------:R-:W2:Y:S03]  /*0dc0*/  LDCU.128 UR72, c[0x3][0x40] ;  /* 0x00c00800ff4877ac */ /* 0x000ea60008000c00 */
[----:B------:R-:W2:Y:S01]  /*0dd0*/  LDS.64 R18, [R34+0x20] ;  /* 0x0000200022127984 */ /* 0x000ea20000000a00 */
[----:B------:R-:W1:Y:S03]  /*0de0*/  LDCU.128 UR64, c[0x3][0x50] ;  /* 0x00c00a00ff4077ac */ /* 0x000e660008000c00 */
[----:B------:R-:W2:Y:S01]  /*0df0*/  LDS.64 R14, [R34+0x28] ;  /* 0x00002800220e7984 */ /* 0x000ea20000000a00 */
[----:B----4-:R-:W-:Y:S01]  /*0e00*/  UMOV UR62, UR4 ;  /* 0x00000004003e7c82 */ /* 0x010fe20008000000 */
[----:B------:R-:W-:Y:S01]  /*0e10*/  UMOV UR63, UR5 ;  /* 0x00000005003f7c82 */ /* 0x000fe20008000000 */
[----:B------:R-:W-:Y:S01]  /*0e20*/  UMOV UR58, UR6 ;  /* 0x00000006003a7c82 */ /* 0x000fe20008000000 */
[----:B------:R-:W-:Y:S01]  /*0e30*/  UMOV UR59, UR7 ;  /* 0x00000007003b7c82 */ /* 0x000fe20008000000 */
[----:B------:R-:W4:Y:S01]  /*0e40*/  LDCU.128 UR4, c[0x3][0x70] ;  /* 0x00c00e00ff0477ac */ /* 0x000f220008000c00 */
[----:B------:R-:W4:Y:S01]  /*0e50*/  LDCU.128 UR20, c[0x3][0xa0] ;  /* 0x00c01400ff1477ac */ /* 0x000f220008000c00 */
[----:B------:R-:W4:Y:S01]  /*0e60*/  LDCU.128 UR16, c[0x3][0xd0] ;  /* 0x00c01a00ff1077ac */ /* 0x000f220008000c00 */
[----:B------:R-:W4:Y:S01]  /*0e70*/  LDCU.128 UR12, c[0x3][0x100] ;  /* 0x00c02000ff0c77ac */ /* 0x000f220008000c00 */
[----:B---3--:R-:W-:-:S02]  /*0e80*/  DFMA R4, R26, UR28, RZ ;  /* 0x0000001c1a047c2b */ /* 0x008fc400080000ff */
[C---:B0-----:R-:W-:Y:S01]  /*0e90*/  DFMA R6, R26.reuse, UR32, RZ ;  /* 0x000000201a067c2b */ /* 0x041fe200080000ff */
[----:B------:R-:W0:Y:S01]  /*0ea0*/  LDCU.128 UR52, c[0x3][0x10] ;  /* 0x00c00200ff3477ac */ /* 0x000e220008000c00 */
[C---:B------:R-:W-:Y:S02]  /*0eb0*/  DFMA R8, R26.reuse, UR36, RZ ;  /* 0x000000241a087c2b */ /* 0x040fe400080000ff */
[C---:B------:R-:W-:Y:S01]  /*0ec0*/  DFMA R10, R26.reuse, UR40, RZ ;  /* 0x000000281a0a7c2b */ /* 0x040fe200080000ff */
[----:B------:R-:W3:Y:S01]  /*0ed0*/  LDCU.128 UR8, c[0x3][0x130] ;  /* 0x00c02600ff0877ac */ /* 0x000ee20008000c00 */
[----:B------:R-:W-:Y:S02]  /*0ee0*/  DFMA R12, R26, UR44, RZ ;  /* 0x0000002c1a0c7c2b */ /* 0x000fe400080000ff */
[----:B-1----:R-:W-:Y:S01]  /*0ef0*/  DFMA R4, R16, UR30, R4 ;  /* 0x0000001e10047c2b */ /* 0x002fe20008000004 */
[----:B------:R-:W-:Y:S01]  /*0f00*/  UMOV UR60, UR66 ;  /* 0x00000042003c7c82 */ /* 0x000fe20008000000 */
[C---:B--2---:R-:W-:Y:S01]  /*0f10*/  DFMA R2, R26.reuse, UR24, RZ ;  /* 0x000000181a027c2b */ /* 0x044fe200080000ff */
[----:B------:R-:W-:Y:S01]  /*0f20*/  UMOV UR61, UR67 ;  /* 0x00000043003d7c82 */ /* 0x000fe20008000000 */
[----:B------:R-:W-:Y:S01]  /*0f30*/  DFMA R26, R26, UR48, RZ ;  /* 0x000000301a1a7c2b */ /* 0x000fe200080000ff */
[----:B------:R-:W-:Y:S01]  /*0f40*/  UMOV UR56, UR64 ;  /* 0x0000004000387c82 */ /* 0x000fe20008000000 */
[C---:B------:R-:W-:Y:S01]  /*0f50*/  DFMA R6, R16.reuse, UR34, R6 ;  /* 0x0000002210067c2b */ /* 0x040fe20008000006 */
[----:B------:R-:W-:Y:S01]  /*0f60*/  UMOV UR57, UR65 ;  /* 0x0000004100397c82 */ /* 0x000fe20008000000 */
[C---:B------:R-:W-:Y:S01]  /*0f70*/  DFMA R8, R16.reuse, UR38, R8 ;  /* 0x0000002610087c2b */ /* 0x040fe20008000008 */
[----:B------:R-:W1:Y:S01]  /*0f80*/  LDCU.128 UR68, c[0x3][0x80] ;  /* 0x00c01000ff4477ac */ /* 0x000e620008000c00 */
[----:B------:R-:W-:-:S02]  /*0f90*/  DFMA R10, R16, UR42, R10 ;  /* 0x0000002a100a7c2b */ /* 0x000fc4000800000a */
[----:B------:R-:W-:Y:S01]  /*0fa0*/  DFMA R12, R16, UR46, R12 ;  /* 0x0000002e100c7c2b */ /* 0x000fe2000800000c */
[----:B------:R-:W2:Y:S01]  /*0fb0*/  LDCU.128 UR64, c[0x3][0xb0] ;  /* 0x00c01600ff4077ac */ /* 0x000ea20008000c00 */
[----:B------:R-:W-:Y:S02]  /*0fc0*/  DFMA R4, R24, UR72, R4 ;  /* 0x0000004818047c2b */ /* 0x000fe40008000004 */
[C---:B------:R-:W-:Y:S01]  /*0fd0*/  DFMA R2, R16.reuse, UR26, R2 ;  /* 0x0000001a10027c2b */ /* 0x040fe20008000002 */
[----:B------:R-:W-:Y:S01]  /*0fe0*/  UMOV UR72, UR62 ;  /* 0x0000003e00487c82 */ /* 0x000fe20008000000 */
[----:B------:R-:W-:Y:S01]  /*0ff0*/  DFMA R16, R16, UR50, R26 ;  /* 0x0000003210107c2b */ /* 0x000fe2000800001a */
[----:B------:R-:W-:Y:S01]  /*1000*/  UMOV UR73, UR63 ;  /* 0x0000003f00497c82 */ /* 0x000fe20008000000 */
[C---:B----4-:R-:W-:Y:S01]  /*1010*/  DFMA R6, R24.reuse, UR4, R6 ;  /* 0x0000000418067c2b */ /* 0x050fe20008000006 */
[----:B------:R-:W-:Y:S01]  /*1020*/  UMOV UR4, UR60 ;  /* 0x0000003c00047c82 */ /* 0x000fe20008000000 */
[C---:B------:R-:W-:Y:S01]  /*1030*/  DFMA R8, R24.reuse, UR20, R8 ;  /* 0x0000001418087c2b */ /* 0x040fe20008000008 */
[----:B------:R-:W-:Y:S01]  /*1040*/  UMOV UR5, UR61 ;  /* 0x0000003d00057c82 */ /* 0x000fe20008000000 */
[C---:B------:R-:W-:Y:S01]  /*1050*/  DFMA R10, R24.reuse, UR16, R10 ;  /* 0x00000010180a7c2b */ /* 0x040fe2000800000a */
[----:B------:R-:W-:Y:S01]  /*1060*/  UMOV UR20, UR58 ;  /* 0x0000003a00147c82 */ /* 0x000fe20008000000 */
[----:B------:R-:W-:Y:S01]  /*1070*/  UMOV UR21, UR59 ;  /* 0x0000003b00157c82 */ /* 0x000fe20008000000 */
[----:B------:R-:W-:Y:S01]  /*1080*/  UMOV UR16, UR56 ;  /* 0x0000003800107c82 */ /* 0x000fe20008000000 */
[----:B------:R-:W-:Y:S01]  /*1090*/  UMOV UR17, UR57 ;  /* 0x0000003900117c82 */ /* 0x000fe20008000000 */
[----:B------:R-:W-:Y:S01]  /*10a0*/  DFMA R12, R24, UR12, R12 ;  /* 0x0000000c180c7c2b */ /* 0x000fe2000800000c */
[----:B------:R-:W4:Y:S01]  /*10b0*/  LDCU.128 UR60, c[0x3][0xe0] ;  /* 0x00c01c00ff3c77ac */ /* 0x000f220008000c00 */
[----:B------:R-:W-:Y:S01]  /*10c0*/  DFMA R4, R22, UR74, R4 ;  /* 0x0000004a16047c2b */ /* 0x000fe20008000004 */
[----:B------:R-:W-:Y:S01]  /*10d0*/  CS2R R26, SRZ ;  /* 0x00000000001a7805 */ /* 0x000fe2000001ff00 */
[C---:B0-----:R-:W-:Y:S01]  /*10e0*/  DFMA R2, R24.reuse, UR52, R2 ;  /* 0x0000003418027c2b */ /* 0x041fe20008000002 */
[----:B------:R-:W0:Y:S01]  /*10f0*/  LDCU.128 UR56, c[0x3][0x110] ;  /* 0x00c02200ff3877ac */ /* 0x000e220008000c00 */
[----:B---3--:R-:W-:Y:S01]  /*1100*/  DFMA R24, R24, UR8, R16 ;  /* 0x0000000818187c2b */ /* 0x008fe20008000010 */
[----:B------:R-:W3:Y:S01]  /*1110*/  LDC.64 R16, c[0x0][0x388] ;  /* 0x0000e200ff107b82 */ /* 0x000ee20000000a00 */
[----:B------:R-:W-:Y:S01]  /*1120*/  UMOV UR12, UR72 ;  /* 0x00000048000c7c82 */ /* 0x000fe20008000000 */
[----:B------:R-:W-:Y:S01]  /*1130*/  UMOV UR13, UR73 ;  /* 0x00000049000d7c82 */ /* 0x000fe20008000000 */
[----:B------:R-:W0:Y:S01]  /*1140*/  LDCU.128 UR72, c[0x3][0x140] ;  /* 0x00c02800ff4877ac */ /* 0x000e220008000c00 */
[----:B------:R-:W-:-:S02]  /*1150*/  DFMA R6, R22, UR6, R6 ;  /* 0x0000000616067c2b */ /* 0x000fc40008000006 */
[C---:B------:R-:W-:Y:S02]  /*1160*/  DFMA R2, R22.reuse, UR54, R2 ;  /* 0x0000003616027c2b */ /* 0x040fe40008000002 */
[C---:B------:R-:W-:Y:S02]  /*1170*/  DFMA R8, R22.reuse, UR22, R8 ;  /* 0x0000001616087c2b */ /* 0x040fe40008000008 */
[C---:B------:R-:W-:Y:S02]  /*1180*/  DFMA R10, R22.reuse, UR18, R10 ;  /* 0x00000012160a7c2b */ /* 0x040fe4000800000a */
[C---:B------:R-:W-:Y:S02]  /*1190*/  DFMA R12, R22.reuse, UR14, R12 ;  /* 0x0000000e160c7c2b */ /* 0x040fe4000800000c */
[----:B------:R-:W-:Y:S01]  /*11a0*/  DFMA R22, R22, UR10, R24 ;  /* 0x0000000a16167c2b */ /* 0x000fe20008000018 */
[----:B------:R-:W-:Y:S01]  /*11b0*/  CS2R R28, SRZ ;  /* 0x00000000001c7805 */ /* 0x000fe2000001ff00 */
[C---:B------:R-:W-:Y:S01]  /*11c0*/  DFMA R2, R18.reuse, UR12, R2 ;  /* 0x0000000c12027c2b */ /* 0x040fe20008000002 */
[----:B------:R-:W-:Y:S01]  /*11d0*/  CS2R R24, SRZ ;  /* 0x0000000000187805 */ /* 0x000fe2000001ff00 */
[C---:B------:R-:W-:Y:S01]  /*11e0*/  DFMA R4, R18.reuse, UR16, R4 ;  /* 0x0000001012047c2b */ /* 0x040fe20008000004 */
[----:B------:R-:W-:Y:S01]  /*11f0*/  CS2R R30, SRZ ;  /* 0x00000000001e7805 */ /* 0x000fe2000001ff00 */
[C---:B-1----:R-:W-:Y:S01]  /*1200*/  DFMA R6, R18.reuse, UR68, R6 ;  /* 0x0000004412067c2b */ /* 0x042fe20008000006 */
[----:B------:R-:W1:Y:S01]  /*1210*/  LDCU.64 UR12, c[0x3][0x18] ;  /* 0x00c00300ff0c77ac */ /* 0x000e620008000a00 */
[----:B--2---:R-:W-:-:S02]  /*1220*/  DFMA R8, R18, UR64, R8 ;  /* 0x0000004012087c2b */ /* 0x004fc40008000008 */
[C---:B----4-:R-:W-:Y:S01]  /*1230*/  DFMA R10, R18.reuse, UR60, R10 ;  /* 0x0000003c120a7c2b */ /* 0x050fe2000800000a */
[----:B---3--:R-:W-:Y:S01]  /*1240*/  IMAD.WIDE R16, R21, 0x8, R16 ;  /* 0x0000000815107825 */ /* 0x008fe200078e0210 */
[C---:B0-----:R-:W-:Y:S01]  /*1250*/  DFMA R12, R18.reuse, UR56, R12 ;  /* 0x00000038120c7c2b */ /* 0x041fe2000800000c */
[----:B------:R-:W-:Y:S01]  /*1260*/  CS2R R20, SRZ ;  /* 0x0000000000147805 */ /* 0x000fe2000001ff00 */
[----:B------:R-:W-:Y:S01]  /*1270*/  DFMA R18, R18, UR72, R22 ;  /* 0x0000004812127c2b */ /* 0x000fe20008000016 */
[----:B------:R-:W0:Y:S01]  /*1280*/  LDCU.128 UR16, c[0x3][0x20] ;  /* 0x00c00400ff1077ac */ /* 0x000e220008000c00 */
[C---:B------:R-:W-:Y:S01]  /*1290*/  DFMA R2, R14.reuse, UR20, R2 ;  /* 0x000000140e027c2b */ /* 0x040fe20008000002 */
[----:B------:R-:W-:Y:S01]  /*12a0*/  CS2R R22, SRZ ;  /* 0x0000000000167805 */ /* 0x000fe2000001ff00 */
[C---:B------:R-:W-:Y:S01]  /*12b0*/  DFMA R4, R14.reuse, UR4, R4 ;  /* 0x000000040e047c2b */ /* 0x040fe20008000004 */
[----:B------:R-:W2:Y:S01]  /*12c0*/  @!P0 LDG.E.64.CONSTANT R20, desc[UR76][R16.64+0x8] ;  /* 0x0000084c10148981 */ /* 0x000ea2000c1e9b00 */
[C---:B------:R-:W-:Y:S01]  /*12d0*/  DFMA R6, R14.reuse, UR70, R6 ;  /* 0x000000460e067c2b */ /* 0x040fe20008000006 */
[----:B------:R-:W3:Y:S01]  /*12e0*/  LDCU.128 UR4, c[0x3][0x40] ;  /* 0x00c00800ff0477ac */ /* 0x000ee20008000c00 */
[C---:B------:R-:W-:Y:S01]  /*12f0*/  DFMA R8, R14.reuse, UR66, R8 ;  /* 0x000000420e087c2b */ /* 0x040fe20008000008 */
[----:B------:R-:W4:Y:S01]  /*1300*/  @!P0 LDG.E.64.CONSTANT R22, desc[UR76][R16.64+0x10] ;  /* 0x0000104c10168981 */ /* 0x000f22000c1e9b00 */
[C---:B------:R-:W-:Y:S01]  /*1310*/  DFMA R10, R14.reuse, UR62, R10 ;  /* 0x0000003e0e0a7c2b */ /* 0x040fe2000800000a */
[----:B------:R-:W3:Y:S01]  /*1320*/  LDCU.128 UR20, c[0x3][0x50] ;  /* 0x00c00a00ff1477ac */ /* 0x000ee20008000c00 */
[C---:B------:R-:W-:Y:S01]  /*1330*/  DFMA R12, R14.reuse, UR58, R12 ;  /* 0x0000003a0e0c7c2b */ /* 0x040fe2000800000c */
[----:B------:R-:W3:Y:S01]  /*1340*/  @!P0 LDG.E.64.CONSTANT R24, desc[UR76][R16.64+0x18] ;  /* 0x0000184c10188981 */ /* 0x000ee2000c1e9b00 */
[----:B------:R-:W-:Y:S01]  /*1350*/  DFMA R14, R14, UR74, R18 ;  /* 0x0000004a0e0e7c2b */ /* 0x000fe20008000012 */
[----:B------:R-:W0:Y:S01]  /*1360*/  LDCU.128 UR8, c[0x3][0x70] ;  /* 0x00c00e00ff0877ac */ /* 0x000e220008000c00 */
[----:B------:R-:W-:Y:S01]  /*1370*/  CS2R R18, SRZ ;  /* 0x0000000000127805 */ /* 0x000fe2000001ff00 */
[----:B------:R-:W3:Y:S01]  /*1380*/  @!P0 LDG.E.64.CONSTANT R26, desc[UR76][R16.64+0x20] ;  /* 0x0000204c101a8981 */ /* 0x000ee2000c1e9b00 */
[----:B------:R-:W0:Y:S03]  /*1390*/  LDCU.128 UR56, c[0x3][0x80] ;  /* 0x00c01000ff3877ac */ /* 0x000e260008000c00 */
[----:B------:R-:W3:Y:S04]  /*13a0*/  @!P0 LDG.E.64.CONSTANT R28, desc[UR76][R16.64+0x28] ;  /* 0x0000284c101c8981 */ /* 0x000ee8000c1e9b00 */
[----:B------:R-:W3:Y:S04]  /*13b0*/  @!P0 LDG.E.64.CONSTANT R18, desc[UR76][R16.64] ;  /* 0x0000004c10128981 */ /* 0x000ee8000c1e9b00 */
[----:B------:R1:W3:Y:S01]  /*13c0*/  @!P0 LDG.E.64.CONSTANT R30, desc[UR76][R16.64+0x30] ;  /* 0x0000304c101e8981 */ /* 0x0002e2000c1e9b00 */
[----:B------:R-:W-:Y:S01]  /*13d0*/  BSSY.RECONVERGENT B0, `(.L_x_1754) ;  /* 0x0000087000007945 */ /* 0x000fe20003800200 */
[----:B--2---:R-:W-:-:S02]  /*13e0*/  DMUL R4, R4, R20 ;  /* 0x0000001404047228 */ /* 0x004fc40000000000 */
[----:B----4-:R-:W-:Y:S02]  /*13f0*/  DMUL R6, R6, R22 ;  /* 0x0000001606067228 */ /* 0x010fe40000000000 */
[----:B---3--:R-:W-:Y:S02]  /*1400*/  DMUL R8, R8, R24 ;  /* 0x0000001808087228 */ /* 0x008fe40000000000 */
[----:B------:R-:W-:Y:S02]  /*1410*/  DMUL R2, R2, R18 ;  /* 0x0000001202027228 */ /* 0x000fe40000000000 */
[----:B------:R-:W-:-:S06]  /*1420*/  DMUL R10, R10, R26 ;  /* 0x0000001a0a0a7228 */ /* 0x000fcc0000000000 */
[C---:B-1----:R-:W-:Y:S02]  /*1430*/  DFMA R16, R2.reuse, UR52, RZ ;  /* 0x0000003402107c2b */ /* 0x042fe400080000ff */
[C---:B------:R-:W-:Y:S01]  /*1440*/  DFMA R18, R2.reuse, UR12, RZ ;  /* 0x0000000c02127c2b */ /* 0x040fe200080000ff */
[----:B------:R-:W1:Y:S01]  /*1450*/  LDCU.128 UR12, c[0x3][0xa0] ;  /* 0x00c01400ff0c77ac */ /* 0x000e620008000c00 */
[C---:B------:R-:W-:Y:S02]  /*1460*/  DFMA R20, R2.reuse, UR24, RZ ;  /* 0x0000001802147c2b */ /* 0x040fe400080000ff */
[C---:B------:R-:W-:Y:S02]  /*1470*/  DFMA R22, R2.reuse, UR26, RZ ;  /* 0x0000001a02167c2b */ /* 0x040fe400080000ff */
[C---:B0-----:R-:W-:Y:S02]  /*1480*/  DFMA R24, R2.reuse, UR16, RZ ;  /* 0x0000001002187c2b */ /* 0x041fe400080000ff */
[----:B------:R-:W-:Y:S01]  /*1490*/  DFMA R26, R2, UR18, RZ ;  /* 0x00000012021a7c2b */ /* 0x000fe200080000ff */
[----:B------:R-:W0:Y:S01]  /*14a0*/  LDCU.128 UR16, c[0x3][0xb0] ;  /* 0x00c01600ff1077ac */ /* 0x000e220008000c00 */
[----:B------:R-:W-:-:S02]  /*14b0*/  DFMA R16, R4, UR4, R16 ;  /* 0x0000000404107c2b */ /* 0x000fc40008000010 */
[C---:B------:R-:W-:Y:S01]  /*14c0*/  DFMA R18, R4.reuse, UR6, R18 ;  /* 0x0000000604127c2b */ /* 0x040fe20008000012 */
[----:B------:R-:W2:Y:S01]  /*14d0*/  LDCU.128 UR4, c[0x3][0xd0] ;  /* 0x00c01a00ff0477ac */ /* 0x000ea20008000c00 */
[C---:B------:R-:W-:Y:S02]  /*14e0*/  DFMA R20, R4.reuse, UR28, R20 ;  /* 0x0000001c04147c2b */ /* 0x040fe40008000014 */
[C---:B------:R-:W-:Y:S02]  /*14f0*/  DFMA R22, R4.reuse, UR30, R22 ;  /* 0x0000001e04167c2b */ /* 0x040fe40008000016 */
[C---:B------:R-:W-:Y:S02]  /*1500*/  DFMA R24, R4.reuse, UR20, R24 ;  /* 0x0000001404187c2b */ /* 0x040fe40008000018 */
[----:B------:R-:W-:Y:S01]  /*1510*/  DFMA R26, R4, UR22, R26 ;  /* 0x00000016041a7c2b */ /* 0x000fe2000800001a */
[----:B------:R-:W3:Y:S01]  /*1520*/  LDCU.128 UR20, c[0x3][0xe0] ;  /* 0x00c01c00ff1477ac */ /* 0x000ee20008000c00 */
[----:B------:R-:W-:-:S02]  /*1530*/  DFMA R16, R6, UR8, R16 ;  /* 0x0000000806107c2b */ /* 0x000fc40008000010 */
[C---:B------:R-:W-:Y:S01]  /*1540*/  DFMA R18, R6.reuse, UR10, R18 ;  /* 0x0000000a06127c2b */ /* 0x040fe20008000012 */
[----:B------:R-:W4:Y:S01]  /*1550*/  LDCU.128 UR8, c[0x3][0x100] ;  /* 0x00c02000ff0877ac */ /* 0x000f220008000c00 */
[C---:B------:R-:W-:Y:S02]  /*1560*/  DFMA R20, R6.reuse, UR32, R20 ;  /* 0x0000002006147c2b */ /* 0x040fe40008000014 */
[C---:B------:R-:W-:Y:S02]  /*1570*/  DFMA R22, R6.reuse, UR34, R22 ;  /* 0x0000002206167c2b */ /* 0x040fe40008000016 */
[C---:B------:R-:W-:Y:S02]  /*1580*/  DFMA R24, R6.reuse, UR56, R24 ;  /* 0x0000003806187c2b */ /* 0x040fe40008000018 */
[----:B------:R-:W-:Y:S02]  /*1590*/  DFMA R26, R6, UR58, R26 ;  /* 0x0000003a061a7c2b */ /* 0x000fe4000800001a */
[----:B-1----:R-:W-:-:S02]  /*15a0*/  DFMA R16, R8, UR12, R16 ;  /* 0x0000000c08107c2b */ /* 0x002fc40008000010 */
[C---:B------:R-:W-:Y:S01]  /*15b0*/  DFMA R18, R8.reuse, UR14, R18 ;  /* 0x0000000e08127c2b */ /* 0x040fe20008000012 */
[----:B------:R-:W1:Y:S01]  /*15c0*/  LDCU.128 UR12, c[0x3][0x110] ;  /* 0x00c02200ff0c77ac */ /* 0x000e620008000c00 */
[C---:B------:R-:W-:Y:S02]  /*15d0*/  DFMA R20, R8.reuse, UR36, R20 ;  /* 0x0000002408147c2b */ /* 0x040fe40008000014 */
[C---:B------:R-:W-:Y:S02]  /*15e0*/  DFMA R22, R8.reuse, UR38, R22 ;  /* 0x0000002608167c2b */ /* 0x040fe40008000016 */
[C---:B0-----:R-:W-:Y:S02]  /*15f0*/  DFMA R24, R8.reuse, UR16, R24 ;  /* 0x0000001008187c2b */ /* 0x041fe40008000018 */
[----:B------:R-:W-:Y:S01]  /*1600*/  DFMA R26, R8, UR18, R26 ;  /* 0x00000012081a7c2b */ /* 0x000fe2000800001a */
[----:B------:R-:W0:Y:S01]  /*1610*/  LDCU.128 UR16, c[0x3][0x140] ;  /* 0x00c02800ff1077ac */ /* 0x000e220008000c00 */
[----:B--2---:R-:W-:-:S02]  /*1620*/  DFMA R16, R10, UR4, R16 ;  /* 0x000000040a107c2b */ /* 0x004fc40008000010 */
[----:B------:R-:W-:Y:S01]  /*1630*/  DFMA R18, R10, UR6, R18 ;  /* 0x000000060a127c2b */ /* 0x000fe20008000012 */
[----:B------:R-:W2:Y:S01]  /*1640*/  LDCU.128 UR4, c[0x3][0x130] ;  /* 0x00c02600ff0477ac */ /* 0x000ea20008000c00 */
[----:B------:R-:W-:Y:S02]  /*1650*/  DMUL R12, R12, R28 ;  /* 0x0000001c0c0c7228 */ /* 0x000fe40000000000 */
[C---:B------:R-:W-:Y:S02]  /*1660*/  DFMA R20, R10.reuse, UR40, R20 ;  /* 0x000000280a147c2b */ /* 0x040fe40008000014 */
[C---:B------:R-:W-:Y:S02]  /*1670*/  DFMA R22, R10.reuse, UR42, R22 ;  /* 0x0000002a0a167c2b */ /* 0x040fe40008000016 */
[C---:B---3--:R-:W-:Y:S02]  /*1680*/  DFMA R24, R10.reuse, UR20, R24 ;  /* 0x000000140a187c2b */ /* 0x048fe40008000018 */
[----:B------:R-:W-:-:S02]  /*1690*/  DFMA R26, R10, UR22, R26 ;  /* 0x000000160a1a7c2b */ /* 0x000fc4000800001a */
[----:B------:R-:W-:Y:S02]  /*16a0*/  DMUL R14, R14, R30 ;  /* 0x0000001e0e0e7228 */ /* 0x000fe40000000000 */
[C---:B------:R-:W-:Y:S02]  /*16b0*/  DFMA R20, R12.reuse, UR44, R20 ;  /* 0x0000002c0c147c2b */ /* 0x040fe40008000014 */
[C---:B------:R-:W-:Y:S02]  /*16c0*/  DFMA R22, R12.reuse, UR46, R22 ;  /* 0x0000002e0c167c2b */ /* 0x040fe40008000016 */
[C---:B----4-:R-:W-:Y:S02]  /*16d0*/  DFMA R16, R12.reuse, UR8, R16 ;  /* 0x000000080c107c2b */ /* 0x050fe40008000010 */
[C---:B------:R-:W-:Y:S02]  /*16e0*/  DFMA R18, R12.reuse, UR10, R18 ;  /* 0x0000000a0c127c2b */ /* 0x040fe40008000012 */
[----:B-1----:R-:W-:-:S02]  /*16f0*/  DFMA R24, R12, UR12, R24 ;  /* 0x0000000c0c187c2b */ /* 0x002fc40008000018 */
[----:B------:R-:W-:Y:S02]  /*1700*/  DFMA R26, R12, UR14, R26 ;  /* 0x0000000e0c1a7c2b */ /* 0x000fe4000800001a */
[C---:B------:R-:W-:Y:S02]  /*1710*/  DFMA R20, R14.reuse, UR48, R20 ;  /* 0x000000300e147c2b */ /* 0x040fe40008000014 */
[C---:B------:R-:W-:Y:S02]  /*1720*/  DFMA R22, R14.reuse, UR50, R22 ;  /* 0x000000320e167c2b */ /* 0x040fe40008000016 */
[C---:B--2---:R-:W-:Y:S02]  /*1730*/  DFMA R16, R14.reuse, UR4, R16 ;  /* 0x000000040e107c2b */ /* 0x044fe40008000010 */
[C---:B------:R-:W-:Y:S02]  /*1740*/  DFMA R18, R14.reuse, UR6, R18 ;  /* 0x000000060e127c2b */ /* 0x040fe40008000012 */
[----:B0-----:R-:W-:-:S02]  /*1750*/  DFMA R24, R14, UR16, R24 ;  /* 0x000000100e187c2b */ /* 0x001fc40008000018 */
[----:B------:R-:W-:Y:S01]  /*1760*/  DFMA R26, R14, UR18, R26 ;  /* 0x000000120e1a7c2b */ /* 0x000fe2000800001a */
        /* <DEDUP_REMOVED lines=22> */
[----:B------:R-:W5:Y:S01]  /*18d0*/  LDCU.128 UR60, c[0x3][0x50] ;  /* 0x00c00a00ff3c77ac */ /* 0x000f620008000c00 */
[----:B0-----:R-:W-:-:S02]  /*18e0*/  DFMA R28, R26, UR24, RZ ;  /* 0x000000181a1c7c2b */ /* 0x001fc400080000ff */
[----:B------:R-:W-:-:S06]  /*18f0*/  DFMA R30, R26, UR52, RZ ;  /* 0x000000341a1e7c2b */ /* 0x000fcc00080000ff */
[C---:B--2---:R-:W-:Y:S02]  /*1900*/  DFMA R28, R24.reuse, UR28, R28 ;  /* 0x0000001c181c7c2b */ /* 0x044fe4000800001c */
[----:B-1----:R-:W-:Y:S01]  /*1910*/  DFMA R30, R24, UR4, R30 ;  /* 0x00000004181e7c2b */ /* 0x002fe2000800001e */
[----:B------:R-:W0:Y:S05]  /*1920*/  LDCU.64 UR4, c[0x3][0x18] ;  /* 0x00c00300ff0477ac */ /* 0x000e2a0008000a00 */
[C---:B----4-:R-:W-:Y:S02]  /*1930*/  DFMA R28, R22.reuse, UR32, R28 ;  /* 0x00000020161c7c2b */ /* 0x050fe4000800001c */
[----:B---3--:R-:W-:-:S06]  /*1940*/  DFMA R30, R22, UR12, R30 ;  /* 0x0000000c161e7c2b */ /* 0x008fcc000800001e */
[C---:B-----5:R-:W-:Y:S02]  /*1950*/  DFMA R28, R20.reuse, UR36, R28 ;  /* 0x00000024141c7c2b */ /* 0x060fe4000800001c */
[----:B------:R-:W-:-:S06]  /*1960*/  DFMA R30, R20, UR8, R30 ;  /* 0x00000008141e7c2b */ /* 0x000fcc000800001e */
[C---:B------:R-:W-:Y:S02]  /*1970*/  DFMA R28, R18.reuse, UR40, R28 ;  /* 0x00000028121c7c2b */ /* 0x040fe4000800001c */
[----:B------:R-:W-:-:S06]  /*1980*/  DFMA R30, R18, UR16, R30 ;  /* 0x00000010121e7c2b */ /* 0x000fcc000800001e */
[C---:B------:R-:W-:Y:S02]  /*1990*/  DFMA R28, R16.reuse, UR44, R28 ;  /* 0x0000002c101c7c2b */ /* 0x040fe4000800001c */
[----:B------:R-:W-:-:S06]  /*19a0*/  DFMA R30, R16, UR56, R30 ;  /* 0x00000038101e7c2b */ /* 0x000fcc000800001e */
[----:B------:R-:W-:Y:S02]  /*19b0*/  DFMA R34, R14, UR48, R28 ;  /* 0x000000300e227c2b */ /* 0x000fe4000800001c */
[----:B------:R-:W-:Y:S02]  /*19c0*/  DFMA R28, R26, UR26, RZ ;  /* 0x0000001a1a1c7c2b */ /* 0x000fe400080000ff */
[----:B------:R-:W-:Y:S02]  /*19d0*/  DFMA R36, R14, UR20, R30 ;  /* 0x000000140e247c2b */ /* 0x000fe4000800001e */
[----:B0-----:R-:W-:Y:S01]  /*19e0*/  DFMA R30, R26, UR4, RZ ;  /* 0x000000041a1e7c2b */ /* 0x001fe200080000ff */
[----:B------:R0:W-:Y:S03]  /*19f0*/  STS.64 [R33], R34 ;  /* 0x0000002221007388 */ /* 0x0001e60000000a00 */
[C---:B------:R-:W-:Y:S01]  /*1a00*/  DFMA R28, R24.reuse, UR30, R28 ;  /* 0x0000001e181c7c2b */ /* 0x040fe2000800001c */
[----:B------:R1:W-:Y:S03]  /*1a10*/  STS.64 [R33+0x70], R36 ;  /* 0x0000702421007388 */ /* 0x0003e60000000a00 */
[----:B------:R-:W-:Y:S01]  /*1a20*/  DFMA R30, R24, UR6, R30 ;  /* 0x00000006181e7c2b */ /* 0x000fe2000800001e */
[----:B------:R-:W2:Y:S03]  /*1a30*/  LDCU.128 UR4, c[0x3][0xb0] ;  /* 0x00c01600ff0477ac */ /* 0x000ea60008000c00 */
[----:B------:R-:W-:-:S04]  /*1a40*/  DFMA R28, R22, UR34, R28 ;  /* 0x00000022161c7c2b */ /* 0x000fc8000800001c */
[----:B------:R-:W-:Y:S01]  /*1a50*/  DFMA R30, R22, UR14, R30 ;  /* 0x0000000e161e7c2b */ /* 0x000fe2000800001e */
[----:B------:R-:W3:Y:S03]  /*1a60*/  LDCU.128 UR12, c[0x3][0xe0] ;  /* 0x00c01c00ff0c77ac */ /* 0x000ee60008000c00 */
[----:B------:R-:W-:-:S04]  /*1a70*/  DFMA R28, R20, UR38, R28 ;  /* 0x00000026141c7c2b */ /* 0x000fc8000800001c */
[----:B------:R-:W-:Y:S01]  /*1a80*/  DFMA R30, R20, UR10, R30 ;  /* 0x0000000a141e7c2b */ /* 0x000fe2000800001e */
[----:B------:R-:W4:Y:S03]  /*1a90*/  LDCU.128 UR8, c[0x3][0x110] ;  /* 0x00c02200ff0877ac */ /* 0x000f260008000c00 */
[----:B------:R-:W-:-:S04]  /*1aa0*/  DFMA R28, R18, UR42, R28 ;  /* 0x0000002a121c7c2b */ /* 0x000fc8000800001c */
[----:B------:R-:W-:-:S04]  /*1ab0*/  DFMA R30, R18, UR18, R30 ;  /* 0x00000012121e7c2b */ /* 0x000fc8000800001e */
[----:B------:R-:W-:-:S04]  /*1ac0*/  DFMA R28, R16, UR46, R28 ;  /* 0x0000002e101c7c2b */ /* 0x000fc8000800001c */
[----:B------:R-:W-:-:S04]  /*1ad0*/  DFMA R30, R16, UR58, R30 ;  /* 0x0000003a101e7c2b */ /* 0x000fc8000800001e */
[----:B0-----:R-:W-:Y:S02]  /*1ae0*/  DFMA R34, R14, UR50, R28 ;  /* 0x000000320e227c2b */ /* 0x001fe4000800001c */
[C---:B------:R-:W-:Y:S02]  /*1af0*/  DFMA R28, R26.reuse, UR64, RZ ;  /* 0x000000401a1c7c2b */ /* 0x040fe400080000ff */
[----:B------:R-:W-:Y:S01]  /*1b00*/  DFMA R26, R26, UR66, RZ ;  /* 0x000000421a1a7c2b */ /* 0x000fe200080000ff */
[----:B------:R-:W0:Y:S01]  /*1b10*/  LDCU.128 UR64, c[0x3][0x80] ;  /* 0x00c01000ff4077ac */ /* 0x000e220008000c00 */
[----:B------:R-:W-:Y:S01]  /*1b20*/  DFMA R30, R14, UR22, R30 ;  /* 0x000000160e1e7c2b */ /* 0x000fe2000800001e */
[----:B------:R1:W-:Y:S03]  /*1b30*/  STS.64 [R33+0x38], R34 ;  /* 0x0000382221007388 */ /* 0x0003e60000000a00 */
[----:B------:R-:W-:-:S02]  /*1b40*/  DFMA R28, R24, UR60, R28 ;  /* 0x0000003c181c7c2b */ /* 0x000fc4000800001c */
[----:B------:R-:W-:Y:S01]  /*1b50*/  DFMA R26, R24, UR62, R26 ;  /* 0x0000003e181a7c2b */ /* 0x000fe2000800001a */
[----:B------:R1:W-:Y:S05]  /*1b60*/  STS.64 [R33+0xa8], R30 ;  /* 0x0000a81e21007388 */ /* 0x0003ea0000000a00 */
[C---:B0-----:R-:W-:Y:S02]  /*1b70*/  DFMA R28, R22.reuse, UR64, R28 ;  /* 0x00000040161c7c2b */ /* 0x041fe4000800001c */
[----:B------:R-:W-:-:S06]  /*1b80*/  DFMA R26, R22, UR66, R26 ;  /* 0x00000042161a7c2b */ /* 0x000fcc000800001a */
[C---:B--2---:R-:W-:Y:S02]  /*1b90*/  DFMA R28, R20.reuse, UR4, R28 ;  /* 0x00000004141c7c2b */ /* 0x044fe4000800001c */
[----:B------:R-:W-:Y:S01]  /*1ba0*/  DFMA R26, R20, UR6, R26 ;  /* 0x00000006141a7c2b */ /* 0x000fe2000800001a */
[----:B------:R-:W0:Y:S05]  /*1bb0*/  LDCU.128 UR4, c[0x3][0x140] ;  /* 0x00c02800ff0477ac */ /* 0x000e2a0008000c00 */
[C---:B---3--:R-:W-:Y:S02]  /*1bc0*/  DFMA R28, R18.reuse, UR12, R28 ;  /* 0x0000000c121c7c2b */ /* 0x048fe4000800001c */
[----:B------:R-:W-:-:S06]  /*1bd0*/  DFMA R26, R18, UR14, R26 ;  /* 0x0000000e121a7c2b */ /* 0x000fcc000800001a */
[C---:B----4-:R-:W-:Y:S02]  /*1be0*/  DFMA R28, R16.reuse, UR8, R28 ;  /* 0x00000008101c7c2b */ /* 0x050fe4000800001c */
[----:B------:R-:W-:-:S06]  /*1bf0*/  DFMA R26, R16, UR10, R26 ;  /* 0x0000000a101a7c2b */ /* 0x000fcc000800001a */
[C---:B0-----:R-:W-:Y:S02]  /*1c00*/  DFMA R28, R14.reuse, UR4, R28 ;  /* 0x000000040e1c7c2b */ /* 0x041fe4000800001c */
[----:B------:R-:W-:-:S05]  /*1c10*/  DFMA R26, R14, UR6, R26 ;  /* 0x000000060e1a7c2b */ /* 0x000fca000800001a */
[----:B------:R1:W-:Y:S04]  /*1c20*/  STS.64 [R33+0xe0], R28 ;  /* 0x0000e01c21007388 */ /* 0x0003e80000000a00 */
[----:B------:R1:W-:Y:S02]  /*1c30*/  STS.64 [R33+0x118], R26 ;  /* 0x0001181a21007388 */ /* 0x0003e40000000a00 */
.L_x_1755:
[----:B------:R-:W-:Y:S05]  /*1c40*/  BSYNC.RECONVERGENT B0 ;  /* 0x0000000000007941 */ /* 0x000fea0003800200 */
.L_x_1754:
[----:B------:R-:W2:Y:S01]  /*1c50*/  S2R R15, SR_TID.X ;  /* 0x00000000000f7919 */ /* 0x000ea20000002100 */
[----:B------:R-:W-:Y:S01]  /*1c60*/  BSSY.RECONVERGENT B0, `(.L_x_1756) ;  /* 0x0000043000007945 */ /* 0x000fe20003800200 */
[----:B------:R-:W-:Y:S01]  /*1c70*/  BAR.SYNC.DEFER_BLOCKING 0x0 ;  /* 0x0000000000007b1d */ /* 0x000fe20000010000 */
[----:B--2---:R-:W-:-:S05]  /*1c80*/  ISETP.GT.U32.OR P0, PT, R15, 0x23, P0 ;  /* 0x000000230f00780c */ /* 0x004fca0000704470 */
[----:B------:R-:W-:Y:S08]  /*1c90*/  @P1 BRA `(.L_x_1757) ;  /* 0x0000000000fc1947 */ /* 0x000ff00003800000 */
[----:B------:R-:W2:Y:S01]  /*1ca0*/  LDS.64 R12, [R32] ;  /* 0x00000000200c7984 */ /* 0x000ea20000000a00 */
[----:B------:R-:W2:Y:S03]  /*1cb0*/  LDCU.128 UR8, c[0x3][0x20] ;  /* 0x00c00400ff0877ac */ /* 0x000ea60008000c00 */
[----:B0-----:R-:W0:Y:S01]  /*1cc0*/  LDS.64 R16, [R32+0x188] ;  /* 0x0001880020107984 */ /* 0x001e220000000a00 */
[----:B------:R-:W3:Y:S03]  /*1cd0*/  LDCU.64 UR12, c[0x3][0x18] ;  /* 0x00c00300ff0c77ac */ /* 0x000ee60008000a00 */
[----:B------:R-:W4:Y:S01]  /*1ce0*/  LDS.64 R8, [R32+0x310] ;  /* 0x0003100020087984 */ /* 0x000f220000000a00 */
[----:B------:R-:W0:Y:S03]  /*1cf0*/  LDCU.128 UR4, c[0x3][0x40] ;  /* 0x00c00800ff0477ac */ /* 0x000e260008000c00 */
[----:B------:R-:W5:Y:S01]  /*1d00*/  LDS.64 R6, [R32+0x498] ;  /* 0x0004980020067984 */ /* 0x000f620000000a00 */
[----:B------:R-:W0:Y:S03]  /*1d10*/  LDCU.128 UR16, c[0x3][0x50] ;  /* 0x00c00a00ff1077ac */ /* 0x000e260008000c00 */
[----:B------:R-:W5:Y:S01]  /*1d20*/  LDS.64 R4, [R32+0x620] ;  /* 0x0006200020047984 */ /* 0x000f620000000a00 */
[----:B------:R-:W4:Y:S03]  /*1d30*/  LDCU.128 UR20, c[0x3][0x80] ;  /* 0x00c01000ff1477ac */ /* 0x000f260008000c00 */
[----:B------:R-:W5:Y:S01]  /*1d40*/  LDS.64 R2, [R32+0x7a8] ;  /* 0x0007a80020027984 */ /* 0x000f620000000a00 */
[----:B------:R-:W5:Y:S01]  /*1d50*/  LDCU.128 UR56, c[0x3][0xb0] ;  /* 0x00c01600ff3877ac */ /* 0x000f620008000c00 */
[----:B--2---:R-:W-:-:S02]  /*1d60*/  DFMA R18, R12, UR8, RZ ;  /* 0x000000080c127c2b */ /* 0x004fc400080000ff */
[C---:B------:R-:W-:Y:S01]  /*1d70*/  DFMA R10, R12.reuse, UR10, RZ ;  /* 0x0000000a0c0a7c2b */ /* 0x040fe200080000ff */
[----:B------:R-:W4:Y:S01]  /*1d80*/  LDCU.128 UR8, c[0x3][0x70] ;  /* 0x00c00e00ff0877ac */ /* 0x000f220008000c00 */
[C---:B------:R-:W-:Y:S02]  /*1d90*/  DFMA R22, R12.reuse, UR52, RZ ;  /* 0x000000340c167c2b */ /* 0x040fe400080000ff */
[C---:B---3--:R-:W-:Y:S01]  /*1da0*/  DFMA R20, R12.reuse, UR12, RZ ;  /* 0x0000000c0c147c2b */ /* 0x048fe200080000ff */
[----:B------:R-:W5:Y:S01]  /*1db0*/  LDCU.128 UR12, c[0x3][0xa0] ;  /* 0x00c01400ff0c77ac */ /* 0x000f620008000c00 */
[C---:B------:R-:W-:Y:S02]  /*1dc0*/  DFMA R24, R12.reuse, UR24, RZ ;  /* 0x000000180c187c2b */ /* 0x040fe400080000ff */
[----:B-1----:R-:W-:Y:S02]  /*1dd0*/  DFMA R26, R12, UR26, RZ ;  /* 0x0000001a0c1a7c2b */ /* 0x002fe400080000ff */
[C---:B0-----:R-:W-:Y:S01]  /*1de0*/  DFMA R22, R16.reuse, UR4, R22 ;  /* 0x0000000410167c2b */ /* 0x041fe20008000016 */
[----:B------:R-:W0:Y:S01]  /*1df0*/  LDS.64 R12, [R32+0x930] ;  /* 0x00093000200c7984 */ /* 0x000e220000000a00 */
[C---:B------:R-:W-:Y:S01]  /*1e00*/  DFMA R20, R16.reuse, UR6, R20 ;  /* 0x0000000610147c2b */ /* 0x040fe20008000014 */
[----:B------:R-:W1:Y:S01]  /*1e10*/  LDCU.128 UR4, c[0x3][0xd0] ;  /* 0x00c01a00ff0477ac */ /* 0x000e620008000c00 */
[----:B------:R-:W-:-:S02]  /*1e20*/  DFMA R24, R16, UR28, R24 ;  /* 0x0000001c10187c2b */ /* 0x000fc40008000018 */
[C---:B------:R-:W-:Y:S02]  /*1e30*/  DFMA R26, R16.reuse, UR30, R26 ;  /* 0x0000001e101a7c2b */ /* 0x040fe4000800001a */
[C---:B------:R-:W-:Y:S02]  /*1e40*/  DFMA R18, R16.reuse, UR16, R18 ;  /* 0x0000001010127c2b */ /* 0x040fe40008000012 */
[----:B------:R-:W-:Y:S01]  /*1e50*/  DFMA R10, R16, UR18, R10 ;  /* 0x00000012100a7c2b */ /* 0x000fe2000800000a */
[----:B------:R-:W2:Y:S01]  /*1e60*/  LDCU.128 UR16, c[0x3][0xe0] ;  /* 0x00c01c00ff1077ac */ /* 0x000ea20008000c00 */
[C---:B----4-:R-:W-:Y:S02]  /*1e70*/  DFMA R22, R8.reuse, UR8, R22 ;  /* 0x0000000808167c2b */ /* 0x050fe40008000016 */
[C---:B------:R-:W-:Y:S01]  /*1e80*/  DFMA R20, R8.reuse, UR10, R20 ;  /* 0x0000000a08147c2b */ /* 0x040fe20008000014 */
[----:B------:R-:W3:Y:S01]  /*1e90*/  LDCU.128 UR8, c[0x3][0x100] ;  /* 0x00c02000ff0877ac */ /* 0x000ee20008000c00 */
[----:B------:R-:W-:-:S02]  /*1ea0*/  DFMA R24, R8, UR32, R24 ;  /* 0x0000002008187c2b */ /* 0x000fc40008000018 */
[C---:B------:R-:W-:Y:S02]  /*1eb0*/  DFMA R26, R8.reuse, UR34, R26 ;  /* 0x00000022081a7c2b */ /* 0x040fe4000800001a */
[C---:B------:R-:W-:Y:S02]  /*1ec0*/  DFMA R18, R8.reuse, UR20, R18 ;  /* 0x0000001408127c2b */ /* 0x040fe40008000012 */
[----:B------:R-:W-:Y:S01]  /*1ed0*/  DFMA R10, R8, UR22, R10 ;  /* 0x00000016080a7c2b */ /* 0x000fe2000800000a */
[----:B------:R-:W4:Y:S01]  /*1ee0*/  LDCU.128 UR20, c[0x3][0x110] ;  /* 0x00c02200ff1477ac */ /* 0x000f220008000c00 */
[C---:B-----5:R-:W-:Y:S02]  /*1ef0*/  DFMA R22, R6.reuse, UR12, R22 ;  /* 0x0000000c06167c2b */ /* 0x060fe40008000016 */
[C---:B------:R-:W-:Y:S01]  /*1f00*/  DFMA R20, R6.reuse, UR14, R20 ;  /* 0x0000000e06147c2b */ /* 0x040fe20008000014 */
[----:B------:R-:W0:Y:S01]  /*1f10*/  LDCU.128 UR12, c[0x3][0x130] ;  /* 0x00c02600ff0c77ac */ /* 0x000e220008000c00 */
[----:B------:R-:W-:-:S02]  /*1f20*/  DFMA R24, R6, UR36, R24 ;  /* 0x0000002406187c2b */ /* 0x000fc40008000018 */
[C---:B------:R-:W-:Y:S02]  /*1f30*/  DFMA R26, R6.reuse, UR38, R26 ;  /* 0x00000026061a7c2b */ /* 0x040fe4000800001a */
[C---:B------:R-:W-:Y:S02]  /*1f40*/  DFMA R18, R6.reuse, UR56, R18 ;  /* 0x0000003806127c2b */ /* 0x040fe40008000012 */
[----:B------:R-:W-:Y:S02]  /*1f50*/  DFMA R10, R6, UR58, R10 ;  /* 0x0000003a060a7c2b */ /* 0x000fe4000800000a */
[C---:B-1----:R-:W-:Y:S02]  /*1f60*/  DFMA R22, R4.reuse, UR4, R22 ;  /* 0x0000000404167c2b */ /* 0x042fe40008000016 */
[C---:B------:R-:W-:Y:S01]  /*1f70*/  DFMA R20, R4.reuse, UR6, R20 ;  /* 0x0000000604147c2b */ /* 0x040fe20008000014 */
[----:B------:R-:W1:Y:S01]  /*1f80*/  LDCU.128 UR4, c[0x3][0x140] ;  /* 0x00c02800ff0477ac */ /* 0x000e620008000c00 */
[----:B------:R-:W-:-:S02]  /*1f90*/  DFMA R24, R4, UR40, R24 ;  /* 0x0000002804187c2b */ /* 0x000fc40008000018 */
[C---:B------:R-:W-:Y:S02]  /*1fa0*/  DFMA R26, R4.reuse, UR42, R26 ;  /* 0x0000002a041a7c2b */ /* 0x040fe4000800001a */
[C---:B--2---:R-:W-:Y:S02]  /*1fb0*/  DFMA R18, R4.reuse, UR16, R18 ;  /* 0x0000001004127c2b */ /* 0x044fe40008000012 */
[----:B------:R-:W-:Y:S02]  /*1fc0*/  DFMA R10, R4, UR18, R10 ;  /* 0x00000012040a7c2b */ /* 0x000fe4000800000a */
[C---:B---3--:R-:W-:Y:S02]  /*1fd0*/  DFMA R22, R2.reuse, UR8, R22 ;  /* 0x0000000802167c2b */ /* 0x048fe40008000016 */
        /* <DEDUP_REMOVED lines=9> */
[C---:B-1----:R-:W-:Y:S02]  /*2070*/  DFMA R10, R12.reuse, UR4, R18 ;  /* 0x000000040c0a7c2b */ /* 0x042fe40008000012 */
[----:B------:R-:W-:-:S11]  /*2080*/  DFMA R12, R12, UR6, R16 ;  /* 0x000000060c0c7c2b */ /* 0x000fd60008000010 */
.L_x_1757:
[----:B------:R-:W-:Y:S05]  /*2090*/  BSYNC.RECONVERGENT B0 ;  /* 0x0000000000007941 */ /* 0x000fea0003800200 */
.L_x_1756:
        /* <DEDUP_REMOVED lines=12> */
.L_x_1758:
        /* <DEDUP_REMOVED lines=10> */
.L_x_3106:


//--------------------- .text._Z40massMatrixMultiplyMonolithicGlobalKernelILi6ELi7ELi2EEviPKdS1_S1_S1_Pd --------------------------
	.section	.text._Z40massMatrixMultiplyMonolithicGlobalKernelILi6ELi7ELi2EEviPKdS1_S1_S1_Pd,"ax",@progbits
	.align	128
        .global         _Z40massMatrixMultiplyMonolithicGlobalKernelILi6ELi7ELi2EEviPKdS1_S1_S1_Pd
        .type           _Z40massMatrixMultiplyMonolithicGlobalKernelILi6ELi7ELi2EEviPKdS1_S1_S1_Pd,@function
        .size           _Z40massMatrixMultiplyMonolithicGlobalKernelILi6ELi7ELi2EEviPKdS1_S1_S1_Pd,(.L_x_3107 - _Z40massMatrixMultiplyMonolithicGlobalKernelILi6ELi7ELi2EEviPKdS1_S1_S1_Pd)
        .other          _Z40massMatrixMultiplyMonolithicGlobalKernelILi6ELi7ELi2EEviPKdS1_S1_S1_Pd,@"STO_CUDA_ENTRY STV_DEFAULT"
_Z40massMatrixMultiplyMonolithicGlobalKernelILi6ELi7ELi2EEviPKdS1_S1_S1_Pd:
.text._Z40massMatrixMultiplyMonolithicGlobalKernelILi6ELi7ELi2EEviPKdS1_S1_S1_Pd:
[----:B------:R-:W-:Y:S08]  /*0000*/  LDC R1, c[0x0][0x37c] ;  /* 0x0000df00ff017b82 */ /* 0x000ff00000000800 */
[----:B------:R-:W0:Y:S01]  /*0010*/  LDC.64 R74, c[0x0][0x390] ;  /* 0x0000e400ff4a7b82 */ /* 0x000e220000000a00 */
[----:B------:R-:W0:Y:S01]  /*0020*/  LDCU.64 UR4, c[0x0][0x358] ;  /* 0x00006b00ff0477ac */ /* 0x000e220008000a00 */
[----:B------:R-:W1:Y:S01]  /*0030*/  S2R R0, SR_TID.X ;  /* 0x0000000000007919 */ /* 0x000e620000002100 */
[----:B------:R-:W2:Y:S01]  /*0040*/  LDCU UR6, c[0x0][0x380] ;  /* 0x00007000ff0677ac */ /* 0x000ea20008000800 */
[----:B------:R-:W3:Y:S04]  /*0050*/  S2R R122, SR_TID.Y ;  /* 0x00000000007a7919 */ /* 0x000ee80000002200 */
[----:B------:R-:W4:Y:S01]  /*0060*/  LDC.64 R84, c[0x0][0x388] ;  /* 0x0000e200ff547b82 */ /* 0x000f220000000a00 */
        /* <DEDUP_REMOVED lines=35> */
[C---:B-1----:R-:W-:Y:S01]  /*02a0*/  LOP3.LUT R2, R0.reuse, 0xffff, RZ, 0xc0, !PT ;  /* 0x0000ffff00027812 */ /* 0x042fe200078ec0ff */
[----:B------:R-:W-:Y:S01]  /*02b0*/  BSSY.RECONVERGENT B0, `(.L_x_1759) ;  /* 0x0000084000007945 */ /* 0x000fe20003800200 */
[----:B------:R-:W-:Y:S01]  /*02c0*/  PRMT R77, R0, 0x9910, RZ ;  /* 0x00009910004d7816 */ /* 0x000fe200000000ff */
[----:B------:R-:W3:Y:S01]  /*02d0*/  S2R R3, SR_CTAID.X ;  /* 0x0000000000037919 */ /* 0x000ee20000002500 */
[----:B------:R-:W-:Y:S01]  /*02e0*/  BAR.SYNC.DEFER_BLOCKING 0x0 ;  /* 0x0000000000007b1d */ /* 0x000fe20000010000 */
[----:B------:R-:W-:Y:S01]  /*02f0*/  IMAD R76, R2, 0x2aab, RZ ;  /* 0x00002aab024c7824 */ /* 0x000fe200078e02ff */
[----:B------:R-:W-:-:S02]  /*0300*/  ISETP.GT.U32.AND P1, PT, R0, 0x23, PT ;  /* 0x000000230000780c */ /* 0x000fc40003f24070 */
[----:B------:R-:W-:Y:S02]  /*0310*/  ISETP.GT.U32.AND P2, PT, R0, 0x29, PT ;  /* 0x000000290000780c */ /* 0x000fe40003f44070 */
[----:B------:R-:W-:Y:S01]  /*0320*/  SHF.R.U32.HI R76, RZ, 0x10, R76 ;  /* 0x00000010ff4c7819 */ /* 0x000fe2000001164c */
[----:B------:R-:W1:Y:S03]  /*0330*/  S2R R80, SR_CgaCtaId ;  /* 0x0000000000507919 */ /* 0x000e660000008800 */
[----:B------:R-:W-:Y:S01]  /*0340*/  PRMT R78, R76, 0x9910, RZ ;  /* 0x000099104c4e7816 */ /* 0x000fe200000000ff */
[----:B------:R-:W-:Y:S01]  /*0350*/  IMAD R76, R77, 0xab, RZ ;  /* 0x000000ab4d4c7824 */ /* 0x000fe200078e02ff */
[----:B------:R-:W-:-:S04]  /*0360*/  MOV R77, 0x400 ;  /* 0x00000400004d7802 */ /* 0x000fc80000000f00 */
[----:B------:R-:W-:Y:S01]  /*0370*/  LOP3.LUT R79, R76, 0xffff, RZ, 0xc0, !PT ;  /* 0x0000ffff4c4f7812 */ /* 0x000fe200078ec0ff */
[----:B------:R-:W-:-:S03]  /*0380*/  IMAD R76, R78, 0x6, RZ ;  /* 0x000000064e4c7824 */ /* 0x000fc600078e02ff */
[----:B------:R-:W-:Y:S01]  /*0390*/  SHF.R.U32.HI R78, RZ, 0xa, R79 ;  /* 0x0000000aff4e7819 */ /* 0x000fe2000001164f */
[----:B------:R-:W-:-:S03]  /*03a0*/  IMAD.MOV R76, RZ, RZ, -R76 ;  /* 0x000000ffff4c7224 */ /* 0x000fc600078e0a4c */
[----:B------:R-:W-:Y:S01]  /*03b0*/  LOP3.LUT R79, R78, 0xffff, RZ, 0xc0, !PT ;  /* 0x0000ffff4e4f7812 */ /* 0x000fe200078ec0ff */
[----:B---3--:R-:W-:-:S04]  /*03c0*/  IMAD R3, R3, 0x2, R122 ;  /* 0x0000000203037824 */ /* 0x008fc800078e027a */
[C---:B------:R-:W-:Y:S01]  /*03d0*/  IMAD R117, R3.reuse, 0x31, R0 ;  /* 0x0000003103757824 */ /* 0x040fe200078e0200 */
[----:B--2---:R-:W-:-:S03]  /*03e0*/  ISETP.GE.AND P0, PT, R3, UR6, PT ;  /* 0x0000000603007c0c */ /* 0x004fc6000bf06270 */
[----:B------:R-:W-:Y:S01]  /*03f0*/  IMAD R117, R117, 0x7, RZ ;  /* 0x0000000775757824 */ /* 0x000fe200078e02ff */
[----:B-1----:R-:W-:-:S05]  /*0400*/  LEA R77, R80, R77, 0x18 ;  /* 0x0000004d504d7211 */ /* 0x002fca00078ec0ff */
[----:B------:R-:W-:-:S04]  /*0410*/  IMAD R122, R122, 0xab8, R77 ;  /* 0x00000ab87a7a7824 */ /* 0x000fc800078e024d */
[----:B------:R-:W1:Y:S01]  /*0420*/  @!P0 LDC.64 R114, c[0x0][0x3a0] ;  /* 0x0000e800ff728b82 */ /* 0x000e620000000a00 */
[----:B------:R-:W-:Y:S01]  /*0430*/  PRMT R77, R76, 0x7710, RZ ;  /* 0x000077104c4d7816 */ /* 0x000fe200000000ff */
[----:B------:R-:W-:-:S04]  /*0440*/  IMAD R78, R79, 0x38, R122 ;  /* 0x000000384f4e7824 */ /* 0x000fc800078e027a */
[----:B------:R-:W-:Y:S02]  /*0450*/  IMAD.IADD R76, R77, 0x1, R0 ;  /* 0x000000014d4c7824 */ /* 0x000fe400078e0200 */
[----:B------:R-:W-:Y:S02]  /*0460*/  IMAD R125, R79, 0x150, R78 ;  /* 0x000001504f7d7824 */ /* 0x000fe400078e024e */
[----:B------:R-:W-:Y:S01]  /*0470*/  @!P0 IMAD R77, R3, 0xd8, R0 ;  /* 0x000000d8034d8824 */ /* 0x000fe200078e0200 */
[----:B------:R-:W-:-:S05]  /*0480*/  LOP3.LUT R76, R76, 0xffff, RZ, 0xc0, !PT ;  /* 0x0000ffff4c4c7812 */ /* 0x000fca00078ec0ff */
[C---:B------:R-:W-:Y:S02]  /*0490*/  IMAD R123, R76.reuse, 0x8, R78 ;  /* 0x000000084c7b7824 */ /* 0x040fe400078e024e */
[----:B------:R-:W-:Y:S02]  /*04a0*/  IMAD R125, R76, 0x8, R125 ;  /* 0x000000084c7d7824 */ /* 0x000fe400078e027d */
[----:B-1----:R-:W-:Y:S01]  /*04b0*/  @!P0 IMAD.WIDE R114, R77, 0x8, R114 ;  /* 0x000000084d728825 */ /* 0x002fe200078e0272 */
[----:B0---4-:R-:W-:Y:S06]  /*04c0*/  @P1 BRA `(.L_x_1760) ;  /* 0x0000000400881947 */ /* 0x011fec0003800000 */
        /* <DEDUP_REMOVED lines=20> */
[----:B--2---:R-:W-:-:S02]  /*0610*/  DFMA R106, R112, R106, RZ ;  /* 0x0000006a706a722b */ /* 0x004fc400000000ff */
[----:B---3--:R-:W-:-:S06]  /*0620*/  DFMA R94, R112, R94, RZ ;  /* 0x0000005e705e722b */ /* 0x008fcc00000000ff */
[C---:B----4-:R-:W-:Y:S02]  /*0630*/  DFMA R100, R82.reuse, R100, R106 ;  /* 0x000000645264722b */ /* 0x050fe4000000006a */
[----:B------:R-:W2:Y:S01]  /*0640*/  LDG.E.64.CONSTANT R106, desc[UR4][R86.64+0x90] ;  /* 0x00009004566a7981 */ /* 0x000ea2000c1e9b00 */
[----:B------:R-:W-:-:S03]  /*0650*/  DFMA R98, R82, R98, R94 ;  /* 0x000000625262722b */ /* 0x000fc6000000005e */
[----:B------:R-:W3:Y:S02]  /*0660*/  LDG.E.64.CONSTANT R94, desc[UR4][R86.64+0xa0] ;  /* 0x0000a004565e7981 */ /* 0x000ee4000c1e9b00 */
[----:B------:R-:W-:Y:S02]  /*0670*/  DFMA R92, R80, R92, R100 ;  /* 0x0000005c505c722b */ /* 0x000fe40000000064 */
[----:B------:R-:W4:Y:S06]  /*0680*/  LDG.E.64.CONSTANT R100, desc[UR4][R86.64+0x98] ;  /* 0x0000980456647981 */ /* 0x000f2c000c1e9b00 */
[----:B------:R-:W-:-:S02]  /*0690*/  DFMA R96, R78, R96, R92 ;  /* 0x000000604e60722b */ /* 0x000fc4000000005c */
        /* <DEDUP_REMOVED lines=12> */
[----:B--2---:R-:W-:-:S08]  /*0760*/  DFMA R106, R112, R106, RZ ;  /* 0x0000006a706a722b */ /* 0x004fd000000000ff */
[----:B----4-:R-:W-:Y:S02]  /*0770*/  DFMA R100, R82, R100, R106 ;  /* 0x000000645264722b */ /* 0x010fe4000000006a */
[----:B------:R-:W2:Y:S01]  /*0780*/  LDG.E.64.CONSTANT R106, desc[UR4][R86.64+0x128] ;  /* 0x00012804566a7981 */ /* 0x000ea2000c1e9b00 */
[----:B---3--:R-:W-:-:S08]  /*0790*/  DFMA R98, R112, R98, RZ ;  /* 0x000000627062722b */ /* 0x008fd000000000ff */
[----:B------:R-:W-:Y:S02]  /*07a0*/  DFMA R96, R82, R96, R98 ;  /* 0x000000605260722b */ /* 0x000fe40000000062 */
[----:B------:R-:W-:Y:S01]  /*07b0*/  DFMA R90, R76, R90, R104 ;  /* 0x0000005a4c5a722b */ /* 0x000fe20000000068 */
[----:B------:R-:W3:Y:S04]  /*07c0*/  LDG.E.64.CONSTANT R98, desc[UR4][R86.64+0x80] ;  /* 0x0000800456627981 */ /* 0x000ee8000c1e9b00 */
[----:B------:R-:W4:Y:S01]  /*07d0*/  LDG.E.64.CONSTANT R104, desc[UR4][R86.64+0xf8] ;  /* 0x0000f80456687981 */ /* 0x000f22000c1e9b00 */
[----:B------:R-:W-:Y:S02]  /*07e0*/  DFMA R92, R78, R92, R102 ;  /* 0x0000005c4e5c722b */ /* 0x000fe40000000066 */
[----:B------:R-:W-:Y:S01]  /*07f0*/  DFMA R94, R80, R94, R100 ;  /* 0x0000005e505e722b */ /* 0x000fe20000000064 */
[----:B------:R-:W4:Y:S04]  /*0800*/  LDG.E.64.CONSTANT R102, desc[UR4][R86.64+0xd0] ;  /* 0x0000d00456667981 */ /* 0x000f28000c1e9b00 */
[----:B------:R-:W4:Y:S01]  /*0810*/  LDG.E.64.CONSTANT R100, desc[UR4][R86.64+0xa8] ;  /* 0x0000a80456647981 */ /* 0x000f22000c1e9b00 */
[----:B------:R-:W-:-:S02]  /*0820*/  DFMA R108, R112, R108, RZ ;  /* 0x0000006c706c722b */ /* 0x000fc400000000ff */
[----:B------:R-:W-:Y:S01]  /*0830*/  DFMA R110, R112, R110, RZ ;  /* 0x0000006e706e722b */ /* 0x000fe200000000ff */
[----:B------:R-:W4:Y:S07]  /*0840*/  LDG.E.64.CONSTANT R112, desc[UR4][R86.64+0x100] ;  /* 0x0001000456707981 */ /* 0x000f2e000c1e9b00 */
[----:B--2---:R-:W-:Y:S02]  /*0850*/  DFMA R106, R82, R106, R110 ;  /* 0x0000006a526a722b */ /* 0x004fe4000000006e */
        /* <DEDUP_REMOVED lines=18> */
[C---:B------:R-:W-:Y:S02]  /*0980*/  DFMA R94, R76.reuse, R100, R94 ;  /* 0x000000644c5e722b */ /* 0x040fe4000000005e */
[----:B------:R-:W-:Y:S01]  /*0990*/  DFMA R102, R76, R102, R104 ;  /* 0x000000664c66722b */ /* 0x000fe20000000068 */
[----:B------:R-:W3:Y:S01]  /*09a0*/  LDG.E.64.CONSTANT R100, desc[UR4][R86.64+0xb8] ;  /* 0x0000b80456647981 */ /* 0x000ee2000c1e9b00 */
[----:B------:R-:W-:-:S03]  /*09b0*/  DFMA R106, R80, R108, R106 ;  /* 0x0000006c506a722b */ /* 0x000fc6000000006a */
[----:B------:R-:W3:Y:S04]  /*09c0*/  LDG.E.64.CONSTANT R80, desc[UR4][R86.64+0x58] ;  /* 0x0000580456507981 */ /* 0x000ee8000c1e9b00 */
[----:B------:R-:W3:Y:S04]  /*09d0*/  LDG.E.64.CONSTANT R104, desc[UR4][R86.64+0xe8] ;  /* 0x0000e80456687981 */ /* 0x000ee8000c1e9b00 */
[----:B------:R-:W3:Y:S01]  /*09e0*/  LDG.E.64.CONSTANT R108, desc[UR4][R86.64+0x118] ;  /* 0x00011804566c7981 */ /* 0x000ee2000c1e9b00 */
[----:B------:R-:W-:-:S07]  /*09f0*/  DFMA R88, R114, R112, R88 ;  /* 0x000000707258722b */ /* 0x000fce0000000058 */
[----:B------:R0:W-:Y:S01]  /*0a00*/  STS.64 [R123], R88 ;  /* 0x000000587b007388 */ /* 0x0001e20000000a00 */
[----:B----4-:R-:W-:-:S08]  /*0a10*/  DFMA R82, R78, R82, R106 ;  /* 0x000000524e52722b */ /* 0x010fd0000000006a */
[----:B--2---:R-:W-:Y:S02]  /*0a20*/  DFMA R96, R76, R96, R82 ;  /* 0x000000604c60722b */ /* 0x004fe40000000052 */
[C---:B---3--:R-:W-:Y:S02]  /*0a30*/  DFMA R92, R114.reuse, R98, R92 ;  /* 0x00000062725c722b */ /* 0x048fe4000000005c */
        /* <DEDUP_REMOVED lines=11> */
.L_x_1760:
[----:B------:R-:W-:Y:S05]  /*0af0*/  BSYNC.RECONVERGENT B0 ;  /* 0x0000000000007941 */ /* 0x000fea0003800200 */
.L_x_1759:
[----:B------:R-:W-:Y:S01]  /*0b00*/  BAR.SYNC.DEFER_BLOCKING 0x0 ;  /* 0x0000000000007b1d */ /* 0x000fe20000010000 */
[----:B------:R-:W-:Y:S01]  /*0b10*/  IMAD.WIDE R76, R117, 0x8, R84 ;  /* 0x00000008754c7825 */ /* 0x000fe200078e0254 */
        /* <DEDUP_REMOVED lines=10> */
[----:B------:R-:W3:Y:S04]  /*0bc0*/  LDS.64 R94, [R125+0x70] ;  /* 0x000070007d5e7984 */ /* 0x000ee80000000a00 */
        /* <DEDUP_REMOVED lines=15> */
[----:B------:R-:W-:Y:S07]  /*0cc0*/  LDS.64 R98, [R125+0xe0] ;  /* 0x0000e0007d627984 */ /* 0x000fee0000000a00 */
[----:B---3--:R-:W-:Y:S02]  /*0cd0*/  DFMA R114, R114, R94, R96 ;  /* 0x0000005e7272722b */ /* 0x008fe40000000060 */
[----:B------:R-:W0:Y:S01]  /*0ce0*/  LDS.64 R96, [R125+0xa8] ;  /* 0x0000a8007d607984 */ /* 0x000e220000000a00 */
[----:B----4-:R-:W-:-:S08]  /*0cf0*/  DFMA R106, R106, R90, RZ ;  /* 0x0000005a6a6a722b */ /* 0x010fd000000000ff */
[----:B------:R-:W-:Y:S01]  /*0d00*/  DFMA R106, R108, R92, R106 ;  /* 0x0000005c6c6a722b */ /* 0x000fe2000000006a */
[----:B------:R-:W2:Y:S07]  /*0d10*/  LDG.E.64.CONSTANT R108, desc[UR4][R88.64+0x70] ;  /* 0x00007004586c7981 */ /* 0x000eae000c1e9b00 */
[----:B------:R-:W-:Y:S02]  /*0d20*/  DFMA R106, R110, R94, R106 ;  /* 0x0000005e6e6a722b */ /* 0x000fe4000000006a */
[----:B------:R-:W-:Y:S01]  /*0d30*/  DFMA R100, R100, R90, RZ ;  /* 0x0000005a6464722b */ /* 0x000fe200000000ff */
[----:B------:R-:W3:Y:S01]  /*0d40*/  LDG.E.64.CONSTANT R110, desc[UR4][R88.64+0x98] ;  /* 0x00009804586e7981 */ /* 0x000ee2000c1e9b00 */
[----:B0-----:R-:W-:-:S04]  /*0d50*/  DFMA R102, R102, R96, R114 ;  /* 0x000000606666722b */ /* 0x001fc80000000072 */
[----:B------:R-:W-:Y:S01]  /*0d60*/  DFMA R104, R104, R96, R106 ;  /* 0x000000606868722b */ /* 0x000fe2000000006a */
[----:B------:R-:W4:Y:S04]  /*0d70*/  LDG.E.64.CONSTANT R114, desc[UR4][R88.64+0x90] ;  /* 0x0000900458727981 */ /* 0x000f28000c1e9b00 */
[----:B------:R-:W3:Y:S01]  /*0d80*/  LDG.E.64.CONSTANT R106, desc[UR4][R88.64+0x50] ;  /* 0x00005004586a7981 */ /* 0x000ee2000c1e9b00 */
[----:B------:R-:W-:-:S03]  /*0d90*/  DFMA R116, R116, R98, R102 ;  /* 0x000000627474722b */ /* 0x000fc60000000066 */
[----:B------:R-:W4:Y:S01]  /*0da0*/  LDG.E.64.CONSTANT R102, desc[UR4][R88.64+0x28] ;  /* 0x0000280458667981 */ /* 0x000f22000c1e9b00 */
[----:B------:R-:W-:-:S03]  /*0db0*/  DFMA R112, R112, R92, R100 ;  /* 0x0000005c7070722b */ /* 0x000fc60000000064 */
[----:B------:R-:W4:Y:S05]  /*0dc0*/  LDS.64 R100, [R125+0x118] ;  /* 0x000118007d647984 */ /* 0x000f2a0000000a00 */
[----:B--2---:R-:W-:Y:S02]  /*0dd0*/  DFMA R108, R108, R94, R112 ;  /* 0x0000005e6c6c722b */ /* 0x004fe40000000070 */
[----:B------:R-:W2:Y:S01]  /*0de0*/  LDG.E.64.CONSTANT R112, desc[UR4][R88.64+0x58] ;  /* 0x0000580458707981 */ /* 0x000ea2000c1e9b00 */
[----:B---3--:R-:W-:-:S03]  /*0df0*/  DFMA R104, R106, R98, R104 ;  /* 0x000000626a68722b */ /* 0x008fc60000000068 */
[----:B------:R-:W3:Y:S01]  /*0e00*/  LDG.E.64.CONSTANT R106, desc[UR4][R88.64+0xa0] ;  /* 0x0000a004586a7981 */ /* 0x000ee2000c1e9b00 */
[----:B----4-:R-:W-:-:S03]  /*0e10*/  DFMA R102, R102, R100, R116 ;  /* 0x000000646666722b */ /* 0x010fc60000000074 */
[----:B------:R-:W4:Y:S01]  /*0e20*/  LDG.E.64.CONSTANT R116, desc[UR4][R88.64+0xa8] ;  /* 0x0000a80458747981 */ /* 0x000f22000c1e9b00 */
[----:B------:R-:W-:-:S08]  /*0e30*/  DFMA R114, R114, R90, RZ ;  /* 0x0000005a7272722b */ /* 0x000fd000000000ff */
[----:B------:R-:W-:Y:S02]  /*0e40*/  DFMA R110, R110, R92, R114 ;  /* 0x0000005c6e6e722b */ /* 0x000fe40000000072 */
[----:B------:R-:W-:Y:S01]  /*0e50*/  DFMA R118, R118, R96, R108 ;  /* 0x000000607676722b */ /* 0x000fe2000000006c */
[----:B------:R-:W4:Y:S04]  /*0e60*/  LDG.E.64.CONSTANT R114, desc[UR4][R88.64+0xd0] ;  /* 0x0000d00458727981 */ /* 0x000f28000c1e9b00 */
[----:B------:R-:W4:Y:S01]  /*0e70*/  LDG.E.64.CONSTANT R108, desc[UR4][R88.64+0xc8] ;  /* 0x0000c804586c7981 */ /* 0x000f22000c1e9b00 */
[----:B--2---:R-:W-:-:S03]  /*0e80*/  DFMA R104, R112, R100, R104 ;  /* 0x000000647068722b */ /* 0x004fc60000000068 */
[----:B------:R-:W2:Y:S01]  /*0e90*/  LDG.E.64.CONSTANT R112, desc[UR4][R88.64+0xb0] ;  /* 0x0000b00458707981 */ /* 0x000ea2000c1e9b00 */
[----:B---3--:R-:W-:-:S03]  /*0ea0*/  DFMA R110, R106, R94, R110 ;  /* 0x0000005e6a6e722b */ /* 0x008fc6000000006e */
[----:B------:R-:W3:Y:S05]  /*0eb0*/  LDG.E.64.CONSTANT R106, desc[UR4][R88.64+0xc0] ;  /* 0x0000c004586a7981 */ /* 0x000eea000c1e9b00 */
[----:B----4-:R-:W-:Y:S02]  /*0ec0*/  DFMA R116, R116, R96, R110 ;  /* 0x000000607474722b */ /* 0x010fe4000000006e */
[----:B------:R-:W4:Y:S06]  /*0ed0*/  LDG.E.64.CONSTANT R110, desc[UR4][R88.64+0x80] ;  /* 0x00008004586e7981 */ /* 0x000f2c000c1e9b00 */
[----:B--2---:R-:W-:-:S02]  /*0ee0*/  DFMA R112, R112, R98, R116 ;  /* 0x000000627070722b */ /* 0x004fc40000000074 */
[----:B---3--:R-:W-:-:S08]  /*0ef0*/  DFMA R106, R106, R90, RZ ;  /* 0x0000005a6a6a722b */ /* 0x008fd000000000ff */
[----:B------:R-:W-:Y:S02]  /*0f00*/  DFMA R108, R108, R92, R106 ;  /* 0x0000005c6c6c722b */ /* 0x000fe4000000006a */
[----:B----4-:R-:W-:Y:S01]  /*0f10*/  DFMA R106, R110, R98, R118 ;  /* 0x000000626e6a722b */ /* 0x010fe20000000076 */
[----:B------:R-:W2:Y:S05]  /*0f20*/  LDG.E.64.CONSTANT R110, desc[UR4][R88.64+0xd8] ;  /* 0x0000d804586e7981 */ /* 0x000eaa000c1e9b00 */
[----:B------:R-:W-:Y:S01]  /*0f30*/  DFMA R116, R114, R94, R108 ;  /* 0x0000005e7274722b */ /* 0x000fe2000000006c */
[----:B------:R-:W3:Y:S04]  /*0f40*/  LDG.E.64.CONSTANT R118, desc[UR4][R88.64+0xe8] ;  /* 0x0000e80458767981 */ /* 0x000ee8000c1e9b00 */
[----:B------:R-:W4:Y:S04]  /*0f50*/  LDG.E.64.CONSTANT R114, desc[UR4][R88.64+0x88] ;  /* 0x0000880458727981 */ /* 0x000f28000c1e9b00 */
[----:B------:R-:W3:Y:S01]  /*0f60*/  LDG.E.64.CONSTANT R108, desc[UR4][R88.64+0xb8] ;  /* 0x0000b804586c7981 */ /* 0x000ee2000c1e9b00 */
[----:B--2---:R-:W-:-:S03]  /*0f70*/  DFMA R110, R110, R96, R116 ;  /* 0x000000606e6e722b */ /* 0x004fc60000000074 */
[----:B------:R-:W2:Y:S05]  /*0f80*/  LDG.E.64.CONSTANT R116, desc[UR4][R88.64+0xf0] ;  /* 0x0000f00458747981 */ /* 0x000eaa000c1e9b00 */
[----:B------:R-:W-:Y:S02]  /*0f90*/  DFMA R120, R120, R98, R110 ;  /* 0x000000627878722b */ /* 0x000fe4000000006e */
[----:B------:R-:W2:Y:S01]  /*0fa0*/  LDG.E.64.CONSTANT R110, desc[UR4][R88.64+0xf8] ;  /* 0x0000f804586e7981 */ /* 0x000ea2000c1e9b00 */
[----:B----4-:R-:W-:-:S03]  /*0fb0*/  DFMA R106, R114, R100, R106 ;  /* 0x00000064726a722b */ /* 0x010fc6000000006a */
[----:B------:R-:W4:Y:S01]  /*0fc0*/  LDG.E.64.CONSTANT R114, desc[UR4][R88.64+0x100] ;  /* 0x0001000458727981 */ /* 0x000f22000c1e9b00 */
[----:B---3--:R-:W-:-:S03]  /*0fd0*/  DFMA R108, R108, R100, R112 ;  /* 0x000000646c6c722b */ /* 0x008fc60000000070 */
[----:B------:R-:W3:Y:S01]  /*0fe0*/  LDG.E.64.CONSTANT R112, desc[UR4][R88.64+0x108] ;  /* 0x0001080458707981 */ /* 0x000ee2000c1e9b00 */
[----:B--2---:R-:W-:-:S08]  /*0ff0*/  DFMA R116, R116, R90, RZ ;  /* 0x0000005a7474722b */ /* 0x004fd000000000ff */
[----:B------:R-:W-:Y:S02]  /*1000*/  DFMA R110, R110, R92, R116 ;  /* 0x0000005c6e6e722b */ /* 0x000fe40000000074 */
[----:B------:R-:W2:Y:S06]  /*1010*/  LDG.E.64.CONSTANT R116, desc[UR4][R88.64+0x128] ;  /* 0x0001280458747981 */ /* 0x000eac000c1e9b00 */
[----:B----4-:R-:W-:-:S08]  /*1020*/  DFMA R114, R114, R94, R110 ;  /* 0x0000005e7272722b */ /* 0x010fd0000000006e */
[----:B---3--:R-:W-:Y:S02]  /*1030*/  DFMA R112, R112, R96, R114 ;  /* 0x000000607070722b */ /* 0x008fe40000000072 */
[----:B------:R-:W3:Y:S01]  /*1040*/  LDG.E.64.CONSTANT R114, desc[UR4][R88.64+0x120] ;  /* 0x0001200458727981 */ /* 0x000ee2000c1e9b00 */
[----:B------:R-:W-:-:S03]  /*1050*/  DFMA R110, R118, R100, R120 ;  /* 0x00000064766e722b */ /* 0x000fc60000000078 */
[----:B------:R-:W4:Y:S04]  /*1060*/  LDG.E.64.CONSTANT R118, desc[UR4][R88.64+0x130] ;  /* 0x0001300458767981 */ /* 0x000f28000c1e9b00 */
[----:B------:R-:W4:Y:S01]  /*1070*/  LDG.E.64.CONSTANT R120, desc[UR4][R88.64+0x110] ;  /* 0x0001100458787981 */ /* 0x000f22000c1e9b00 */
[----:B---3--:R-:W-:-:S03]  /*1080*/  DFMA R114, R114, R90, RZ ;  /* 0x0000005a7272722b */ /* 0x008fc600000000ff */
[----:B------:R-:W3:Y:S05]  /*1090*/  LDG.E.64.CONSTANT R90, desc[UR4][R88.64+0x138] ;  /* 0x00013804585a7981 */ /* 0x000eea000c1e9b00 */
[----:B--2---:R-:W-:Y:S01]  /*10a0*/  DFMA R114, R116, R92, R114 ;  /* 0x0000005c7472722b */ /* 0x004fe20000000072 */
[----:B------:R-:W2:Y:S07]  /*10b0*/  LDG.E.64.CONSTANT R92, desc[UR4][R88.64+0x118] ;  /* 0x00011804585c7981 */ /* 0x000eae000c1e9b00 */
[----:B----4-:R-:W-:Y:S01]  /*10c0*/  DFMA R118, R118, R94, R114 ;  /* 0x0000005e7676722b */ /* 0x010fe20000000072 */
[----:B------:R-:W4:Y:S04]  /*10d0*/  LDG.E.64.CONSTANT R94, desc[UR4][R88.64+0x140] ;  /* 0x00014004585e7981 */ /* 0x000f28000c1e9b00 */
[----:B------:R-:W4:Y:S01]  /*10e0*/  LDG.E.64.CONSTANT R114, desc[UR4][R88.64+0x148] ;  /* 0x0001480458727981 */ /* 0x000f22000c1e9b00 */
[----:B------:R-:W-:-:S03]  /*10f0*/  DFMA R112, R120, R98, R112 ;  /* 0x000000627870722b */ /* 0x000fc60000000070 */
[----:B------:R0:W-:Y:S04]  /*1100*/  STS.64 [R125], R102 ;  /* 0x000000667d007388 */ /* 0x0001e80000000a00 */
[----:B------:R0:W-:Y:S04]  /*1110*/  STS.64 [R125+0x38], R104 ;  /* 0x000038687d007388 */ /* 0x0001e80000000a00 */
[----:B------:R0:W-:Y:S04]  /*1120*/  STS.64 [R125+0x70], R106 ;  /* 0x0000706a7d007388 */ /* 0x0001e80000000a00 */
[----:B------:R0:W-:Y:S04]  /*1130*/  STS.64 [R125+0xa8], R108 ;  /* 0x0000a86c7d007388 */ /* 0x0001e80000000a00 */
[----:B------:R0:W-:Y:S01]  /*1140*/  STS.64 [R125+0xe0], R110 ;  /* 0x0000e06e7d007388 */ /* 0x0001e20000000a00 */
[----:B---3--:R-:W-:-:S02]  /*1150*/  DFMA R90, R90, R96, R118 ;  /* 0x000000605a5a722b */ /* 0x008fc40000000076 */
[----:B--2---:R-:W-:-:S06]  /*1160*/  DFMA R92, R92, R100, R112 ;  /* 0x000000645c5c722b */ /* 0x004fcc0000000070 */
[----:B----4-:R-:W-:Y:S01]  /*1170*/  DFMA R90, R94, R98, R90 ;  /* 0x000000625e5a722b */ /* 0x010fe2000000005a */
[----:B------:R0:W-:Y:S07]  /*1180*/  STS.64 [R125+0x118], R92 ;  /* 0x0001185c7d007388 */ /* 0x0001ee0000000a00 */
[----:B------:R-:W-:-:S07]  /*1190*/  DFMA R90, R114, R100, R90 ;  /* 0x00000064725a722b */ /* 0x000fce000000005a */
[----:B------:R0:W-:Y:S04]  /*11a0*/  STS.64 [R125+0x150], R90 ;  /* 0x0001505a7d007388 */ /* 0x0001e80000000a00 */
.L_x_1762:
[----:B------:R-:W-:Y:S05]  /*11b0*/  BSYNC.RECONVERGENT B0 ;  /* 0x0000000000007941 */ /* 0x000fea0003800200 */
.L_x_1761:
[----:B------:R-:W2:Y:S01]  /*11c0*/  LDG.E.64.CONSTANT R88, desc[UR4][R74.64+0x28] ;  /* 0x000028044a587981 */ /* 0x000ea2000c1e9b00 */
[----:B------:R-:W-:Y:S02]  /*11d0*/  CS2R R100, SRZ ;  /* 0x0000000000647805 */ /* 0x000fe4000001ff00 */
[----:B0-----:R-:W-:Y:S01]  /*11e0*/  CS2R R104, SRZ ;  /* 0x0000000000687805 */ /* 0x001fe2000001ff00 */
[----:B------:R-:W3:Y:S04]  /*11f0*/  LDG.E.64.CONSTANT R90, desc[UR4][R74.64+0x58] ;  /* 0x000058044a5a7981 */ /* 0x000ee8000c1e9b00 */
[----:B------:R-:W4:Y:S04]  /*1200*/  LDG.E.64.CONSTANT R96, desc[UR4][R74.64+0xe8] ;  /* 0x0000e8044a607981 */ /* 0x000f28000c1e9b00 */
[----:B------:R-:W4:Y:S04]  /*1210*/  LDG.E.64.CONSTANT R98, desc[UR4][R74.64+0x118] ;  /* 0x000118044a627981 */ /* 0x000f28000c1e9b00 */
[----:B------:R-:W4:Y:S04]  /*1220*/  LDG.E.64.CONSTANT R102, desc[UR4][R74.64+0x148] ;  /* 0x000148044a667981 */ /* 0x000f28000c1e9b00 */
[----:B------:R-:W4:Y:S04]  /*1230*/  @!P0 LDG.E.64.CONSTANT R78, desc[UR4][R76.64] ;  /* 0x000000044c4e8981 */ /* 0x000f28000c1e9b00 */
[----:B------:R-:W4:Y:S04]  /*1240*/  LDG.E.64.CONSTANT R92, desc[UR4][R74.64+0x88] ;  /* 0x000088044a5c7981 */ /* 0x000f28000c1e9b00 */
[----:B------:R0:W4:Y:S04]  /*1250*/  LDG.E.64.CONSTANT R94, desc[UR4][R74.64+0xb8] ;  /* 0x0000b8044a5e7981 */ /* 0x000128000c1e9b00 */
[----:B------:R-:W4:Y:S04]  /*1260*/  @!P0 LDG.E.64.CONSTANT R80, desc[UR4][R76.64+0x8] ;  /* 0x000008044c508981 */ /* 0x000f28000c1e9b00 */
[----:B------:R-:W4:Y:S04]  /*1270*/  @!P0 LDG.E.64.CONSTANT R86, desc[UR4][R76.64+0x20] ;  /* 0x000020044c568981 */ /* 0x000f28000c1e9b00 */
[----:B------:R-:W4:Y:S04]  /*1280*/  @!P0 LDG.E.64.CONSTANT R100, desc[UR4][R76.64+0x28] ;  /* 0x000028044c648981 */ /* 0x000f28000c1e9b00 */
[----:B------:R-:W4:Y:S04]  /*1290*/  @!P0 LDG.E.64.CONSTANT R104, desc[UR4][R76.64+0x30] ;  /* 0x000030044c688981 */ /* 0x000f28000c1e9b00 */
[----:B------:R-:W4:Y:S04]  /*12a0*/  @!P0 LDG.E.64.CONSTANT R82, desc[UR4][R76.64+0x10] ;  /* 0x000010044c528981 */ /* 0x000f28000c1e9b00 */
[----:B------:R1:W4:Y:S01]  /*12b0*/  @!P0 LDG.E.64.CONSTANT R84, desc[UR4][R76.64+0x18] ;  /* 0x000018044c548981 */ /* 0x000322000c1e9b00 */
[----:B------:R-:W-:-:S05]  /*12c0*/  IMAD R107, R2, 0x2493, RZ ;  /* 0x00002493026b7824 */ /* 0x000fca00078e02ff */
[----:B------:R-:W-:-:S04]  /*12d0*/  SHF.R.U32.HI R107, RZ, 0x10, R107 ;  /* 0x00000010ff6b7819 */ /* 0x000fc8000001166b */
[----:B------:R-:W-:-:S05]  /*12e0*/  PRMT R2, R107, 0x9910, RZ ;  /* 0x000099106b027816 */ /* 0x000fca00000000ff */
[----:B------:R-:W-:-:S04]  /*12f0*/  IMAD R2, R2, 0x7, RZ ;  /* 0x0000000702027824 */ /* 0x000fc800078e02ff */
[----:B------:R-:W-:-:S05]  /*1300*/  IMAD.MOV R2, RZ, RZ, -R2 ;  /* 0x000000ffff027224 */ /* 0x000fca00078e0a02 */
[----:B0-----:R-:W-:-:S05]  /*1310*/  PRMT R75, R2, 0x7710, RZ ;  /* 0x00007710024b7816 */ /* 0x001fca00000000ff */
[----:B------:R-:W-:-:S05]  /*1320*/  IMAD.IADD R0, R75, 0x1, R0 ;  /* 0x000000014b007824 */ /* 0x000fca00078e0200 */
[----:B------:R-:W-:Y:S01]  /*1330*/  LOP3.LUT R75, R0, 0xffff, RZ, 0xc0, !PT ;  /* 0x0000ffff004b7812 */ /* 0x000fe200078ec0ff */
[----:B------:R-:W-:-:S04]  /*1340*/  IMAD R0, R107, 0x188, R122 ;  /* 0x000001886b007824 */ /* 0x000fc800078e027a */
[----:B------:R-:W-:Y:S01]  /*1350*/  IMAD R0, R75, 0x38, R0 ;  /* 0x000000384b007824 */ /* 0x000fe200078e0200 */
[----:B------:R-:W-:Y:S06]  /*1360*/  BAR.SYNC.DEFER_BLOCKING 0x0 ;  /* 0x0000000000007b1d */ /* 0x000fec0000010000 */
[----:B-1----:R-:W0:Y:S04]  /*1370*/  LDS.64 R76, [R0] ;  /* 0x00000000004c7984 */ /* 0x002e280000000a00 */
[----:B------:R-:W1:Y:S04]  /*1380*/  LDS.64 R112, [R0+0x8] ;  /* 0x0000080000707984 */ /* 0x000e680000000a00 */
[----:B------:R-:W1:Y:S01]  /*1390*/  LDS.64 R114, [R0+0x10] ;  /* 0x0000100000727984 */ /* 0x000e620000000a00 */
[----:B0----5:R-:W-:-:S02]  /*13a0*/  DFMA R74, R72, R76, RZ ;  /* 0x0000004c484a722b */ /* 0x021fc400000000ff */
        /* <DEDUP_REMOVED lines=22> */
[-C--:B0-----:R-:W-:Y:S02]  /*1510*/  DFMA R74, R66, R76.reuse, R74 ;  /* 0x0000004c424a722b */ /* 0x081fe4000000004a */
[-C--:B------:R-:W-:Y:S02]  /*1520*/  DFMA R110, R56, R76.reuse, R110 ;  /* 0x0000004c386e722b */ /* 0x080fe4000000006e */
[-C--:B------:R-:W-:Y:S02]  /*1530*/  DFMA R118, R46, R76.reuse, R118 ;  /* 0x0000004c2e76722b */ /* 0x080fe40000000076 */
[----:B------:R-:W-:-:S02]  /*1540*/  DFMA R116, R36, R76, R116 ;  /* 0x0000004c2474722b */ /* 0x000fc40000000074 */
[-C--:B------:R-:W-:Y:S02]  /*1550*/  DFMA R108, R26, R76.reuse, R108 ;  /* 0x0000004c1a6c722b */ /* 0x080fe4000000006c */
[-C--:B------:R-:W-:Y:S02]  /*1560*/  DFMA R106, R16, R76.reuse, R106 ;  /* 0x0000004c106a722b */ /* 0x080fe4000000006a */
[----:B------:R-:W-:Y:S01]  /*1570*/  DFMA R76, R6, R76, R112 ;  /* 0x0000004c064c722b */ /* 0x000fe20000000070 */
[----:B------:R-:W2:Y:S01]  /*1580*/  LDS.64 R112, [R0+0x28] ;  /* 0x0000280000707984 */ /* 0x000ea20000000a00 */
        /* <DEDUP_REMOVED lines=8> */
[----:B---3--:R-:W-:-:S02]  /*1610*/  DFMA R110, R90, R112, R110 ;  /* 0x000000705a6e722b */ /* 0x008fc4000000006e */
[-C--:B----4-:R-:W-:Y:S02]  /*1620*/  DFMA R108, R96, R112.reuse, R108 ;  /* 0x00000070606c722b */ /* 0x090fe4000000006c */
[-C--:B------:R-:W-:Y:S02]  /*1630*/  DFMA R106, R98, R112.reuse, R106 ;  /* 0x00000070626a722b */ /* 0x080fe4000000006a */
[----:B------:R-:W-:Y:S02]  /*1640*/  DFMA R76, R102, R112, R76 ;  /* 0x00000070664c722b */ /* 0x000fe4000000004c */
[----:B------:R-:W-:Y:S02]  /*1650*/  DMUL R74, R74, R78 ;  /* 0x0000004e4a4a7228 */ /* 0x000fe40000000000 */
[-C--:B------:R-:W-:Y:S02]  /*1660*/  DFMA R118, R92, R112.reuse, R118 ;  /* 0x000000705c76722b */ /* 0x080fe40000000076 */
[----:B------:R-:W-:-:S04]  /*1670*/  DFMA R116, R94, R112, R116 ;  /* 0x000000705e74722b */ /* 0x000fc80000000074 */
[----:B------:R-:W-:Y:S02]  /*1680*/  DFMA R78, R68, R74, RZ ;  /* 0x0000004a444e722b */ /* 0x000fe400000000ff */
[----:B------:R-:W-:Y:S02]  /*1690*/  DMUL R80, R110, R80 ;  /* 0x000000506e507228 */ /* 0x000fe40000000000 */
[----:B------:R-:W-:Y:S02]  /*16a0*/  DFMA R112, R64, R74, RZ ;  /* 0x0000004a4070722b */ /* 0x000fe400000000ff */
[----:B------:R-:W-:Y:S02]  /*16b0*/  DMUL R86, R108, R86 ;  /* 0x000000566c567228 */ /* 0x000fe40000000000 */
[----:B------:R-:W-:Y:S02]  /*16c0*/  DFMA R108, R72, R74, RZ ;  /* 0x0000004a486c722b */ /* 0x000fe400000000ff */
[----:B------:R-:W-:-:S02]  /*16d0*/  DMUL R100, R106, R100 ;  /* 0x000000646a647228 */ /* 0x000fc40000000000 */
[----:B------:R-:W-:Y:S02]  /*16e0*/  DFMA R106, R70, R74, RZ ;  /* 0x0000004a466a722b */ /* 0x000fe400000000ff */
[----:B------:R-:W-:Y:S02]  /*16f0*/  DMUL R104, R76, R104 ;  /* 0x000000684c687228 */ /* 0x000fe40000000000 */
        /* <DEDUP_REMOVED lines=55> */
[----:B------:R-:W5:Y:S01]  /*1a70*/  LDS.64 R106, [R125+0x150] ;  /* 0x000150007d6a7984 */ /* 0x000f620000000a00 */
[----:B-1----:R-:W-:-:S02]  /*1a80*/  DFMA R76, R72, R120, RZ ;  /* 0x00000078484c722b */ /* 0x002fc400000000ff */
[-C--:B------:R-:W-:Y:S02]  /*1a90*/  DFMA R116, R70, R120.reuse, RZ ;  /* 0x000000784674722b */ /* 0x080fe400000000ff */
[-C--:B------:R-:W-:Y:S02]  /*1aa0*/  DFMA R104, R66, R120.reuse, RZ ;  /* 0x000000784268722b */ /* 0x080fe400000000ff */
[----:B------:R-:W-:Y:S02]  /*1ab0*/  DFMA R78, R64, R120, RZ ;  /* 0x00000078404e722b */ /* 0x000fe400000000ff */
[-C--:B--2---:R-:W-:Y:S02]  /*1ac0*/  DFMA R76, R62, R118.reuse, R76 ;  /* 0x000000763e4c722b */ /* 0x084fe4000000004c */
[-C--:B------:R-:W-:Y:S02]  /*1ad0*/  DFMA R116, R60, R118.reuse, R116 ;  /* 0x000000763c74722b */ /* 0x080fe40000000074 */
[----:B------:R-:W-:-:S02]  /*1ae0*/  DFMA R104, R56, R118, R104 ;  /* 0x000000763868722b */ /* 0x000fc40000000068 */
[----:B------:R-:W-:Y:S02]  /*1af0*/  DFMA R78, R54, R118, R78 ;  /* 0x00000076364e722b */ /* 0x000fe4000000004e */
[-C--:B---3--:R-:W-:Y:S02]  /*1b00*/  DFMA R76, R52, R114.reuse, R76 ;  /* 0x00000072344c722b */ /* 0x088fe4000000004c */
[-C--:B------:R-:W-:Y:S02]  /*1b10*/  DFMA R116, R50, R114.reuse, R116 ;  /* 0x000000723274722b */ /* 0x080fe40000000074 */
[-C--:B------:R-:W-:Y:S02]  /*1b20*/  DFMA R104, R46, R114.reuse, R104 ;  /* 0x000000722e68722b */ /* 0x080fe40000000068 */
[----:B------:R-:W-:Y:S02]  /*1b30*/  DFMA R78, R44, R114, R78 ;  /* 0x000000722c4e722b */ /* 0x000fe4000000004e */
[----:B0-----:R-:W-:-:S02]  /*1b40*/  DFMA R76, R42, R112, R76 ;  /* 0x000000702a4c722b */ /* 0x001fc4000000004c */
[-C--:B------:R-:W-:Y:S02]  /*1b50*/  DFMA R116, R40, R112.reuse, R116 ;  /* 0x000000702874722b */ /* 0x080fe40000000074 */
[-C--:B------:R-:W-:Y:S02]  /*1b60*/  DFMA R104, R36, R112.reuse, R104 ;  /* 0x000000702468722b */ /* 0x080fe40000000068 */
[----:B------:R-:W-:Y:S02]  /*1b70*/  DFMA R78, R34, R112, R78 ;  /* 0x00000070224e722b */ /* 0x000fe4000000004e */
[-C--:B----4-:R-:W-:Y:S02]  /*1b80*/  DFMA R76, R32, R110.reuse, R76 ;  /* 0x0000006e204c722b */ /* 0x090fe4000000004c */
[-C--:B------:R-:W-:Y:S02]  /*1b90*/  DFMA R116, R30, R110.reuse, R116 ;  /* 0x0000006e1e74722b */ /* 0x080fe40000000074 */
[----:B------:R-:W-:-:S02]  /*1ba0*/  DFMA R104, R26, R110, R104 ;  /* 0x0000006e1a68722b */ /* 0x000fc40000000068 */
[----:B------:R-:W-:Y:S02]  /*1bb0*/  DFMA R78, R24, R110, R78 ;  /* 0x0000006e184e722b */ /* 0x000fe4000000004e */
[-C--:B-----5:R-:W-:Y:S02]  /*1bc0*/  DFMA R76, R22, R108.reuse, R76 ;  /* 0x0000006c164c722b */ /* 0x0a0fe4000000004c */
[-C--:B------:R-:W-:Y:S02]  /*1bd0*/  DFMA R116, R20, R108.reuse, R116 ;  /* 0x0000006c1474722b */ /* 0x080fe40000000074 */
[-C--:B------:R-:W-:Y:S02]  /*1be0*/  DFMA R104, R16, R108.reuse, R104 ;  /* 0x0000006c1068722b */ /* 0x080fe40000000068 */
[----:B------:R-:W-:Y:S02]  /*1bf0*/  DFMA R78, R14, R108, R78 ;  /* 0x0000006c0e4e722b */ /* 0x000fe4000000004e */
[----:B------:R-:W-:-:S02]  /*1c00*/  DFMA R76, R12, R106, R76 ;  /* 0x0000006a0c4c722b */ /* 0x000fc4000000004c */
[-C--:B------:R-:W-:Y:S02]  /*1c10*/  DFMA R116, R10, R106.reuse, R116 ;  /* 0x0000006a0a74722b */ /* 0x080fe40000000074 */
[-C--:B------:R-:W-:Y:S02]  /*1c20*/  DFMA R104, R6, R106.reuse, R104 ;  /* 0x0000006a0668722b */ /* 0x080fe40000000068 */
[----:B------:R-:W-:Y:S01]  /*1c30*/  DFMA R78, R4, R106, R78 ;  /* 0x0000006a044e722b */ /* 0x000fe2000000004e */
[----:B------:R0:W-:Y:S04]  /*1c40*/  STS.64 [R125], R76 ;  /* 0x0000004c7d007388 */ /* 0x0001e80000000a00 */
[----:B------:R1:W-:Y:S04]  /*1c50*/  STS.64 [R125+0x38], R116 ;  /* 0x000038747d007388 */ /* 0x0003e80000000a00 */
[----:B------:R1:W-:Y:S01]  /*1c60*/  STS.64 [R125+0xa8], R104 ;  /* 0x0000a8687d007388 */ /* 0x0003e20000000a00 */
[----:B0-----:R-:W-:-:S03]  /*1c70*/  DFMA R76, R68, R120, RZ ;  /* 0x00000078444c722b */ /* 0x001fc600000000ff */
[----:B------:R1:W-:Y:S01]  /*1c80*/  STS.64 [R125+0xe0], R78 ;  /* 0x0000e04e7d007388 */ /* 0x0003e20000000a00 */
        /* <DEDUP_REMOVED lines=14> */
[----:B------:R1:W-:Y:S04]  /*1d70*/  STS.64 [R125+0x118], R120 ;  /* 0x000118787d007388 */ /* 0x0003e80000000a00 */
.L_x_1764:
[----:B------:R-:W-:Y:S05]  /*1d80*/  BSYNC.RECONVERGENT B0 ;  /* 0x0000000000007941 */ /* 0x000fea0003800200 */
.L_x_1763:
[----:B0-----:R-:W0:Y:S01]  /*1d90*/  S2R R0, SR_TID.X ;  /* 0x0000000000007919 */ /* 0x001e220000002100 */
[----:B------:R-:W-:Y:S01]  /*1da0*/  BSSY.RECONVERGENT B0, `(.L_x_1765) ;  /* 0x0000035000007945 */ /* 0x000fe20003800200 */
[----:B------:R-:W-:Y:S01]  /*1db0*/  BAR.SYNC.DEFER_BLOCKING 0x0 ;  /* 0x0000000000007b1d */ /* 0x000fe20000010000 */
[----:B0-----:R-:W-:-:S05]  /*1dc0*/  ISETP.GT.U32.OR P0, PT, R0, 0x23, P0 ;  /* 0x000000230000780c */ /* 0x001fca0000704470 */
[----:B------:R-:W-:Y:S08]  /*1dd0*/  @P1 BRA `(.L_x_1766) ;  /* 0x0000000000c41947 */ /* 0x000ff00003800000 */
[----:B------:R-:W0:Y:S04]  /*1de0*/  LDS.64 R82, [R123] ;  /* 0x000000007b527984 */ /* 0x000e280000000a00 */
[----:B------:R-:W2:Y:S04]  /*1df0*/  LDS.64 R80, [R123+0x188] ;  /* 0x000188007b507984 */ /* 0x000ea80000000a00 */
[----:B-1----:R-:W1:Y:S04]  /*1e00*/  LDS.64 R78, [R123+0x310] ;  /* 0x000310007b4e7984 */ /* 0x002e680000000a00 */
[----:B------:R-:W3:Y:S04]  /*1e10*/  LDS.64 R76, [R123+0x498] ;  /* 0x000498007b4c7984 */ /* 0x000ee80000000a00 */
[----:B------:R-:W4:Y:S04]  /*1e20*/  LDS.64 R74, [R123+0x620] ;  /* 0x000620007b4a7984 */ /* 0x000f280000000a00 */
[----:B------:R-:W-:Y:S01]  /*1e30*/  LDS.64 R100, [R123+0x930] ;  /* 0x000930007b647984 */ /* 0x000fe20000000a00 */
[----:B0-----:R-:W-:-:S03]  /*1e40*/  DFMA R84, R70, R82, RZ ;  /* 0x000000524654722b */ /* 0x001fc600000000ff */
[----:B------:R-:W0:Y:S01]  /*1e50*/  LDS.64 R70, [R123+0x7a8] ;  /* 0x0007a8007b467984 */ /* 0x000e220000000a00 */
[-C--:B------:R-:W-:Y:S02]  /*1e60*/  DFMA R72, R72, R82.reuse, RZ ;  /* 0x000000524848722b */ /* 0x080fe400000000ff */
[-C--:B------:R-:W-:Y:S02]  /*1e70*/  DFMA R68, R68, R82.reuse, RZ ;  /* 0x000000524444722b */ /* 0x080fe400000000ff */
[-C--:B------:R-:W-:Y:S02]  /*1e80*/  DFMA R66, R66, R82.reuse, RZ ;  /* 0x000000524242722b */ /* 0x080fe400000000ff */
[-C--:B------:R-:W-:Y:S02]  /*1e90*/  DFMA R64, R64, R82.reuse, RZ ;  /* 0x000000524040722b */ /* 0x080fe400000000ff */
[----:B------:R-:W-:Y:S02]  /*1ea0*/  DFMA R82, R88, R82, RZ ;  /* 0x000000525852722b */ /* 0x000fe400000000ff */
[----:B--2---:R-:W-:-:S02]  /*1eb0*/  DFMA R84, R60, R80, R84 ;  /* 0x000000503c54722b */ /* 0x004fc40000000054 */
        /* <DEDUP_REMOVED lines=35> */
.L_x_1766:
[----:B------:R-:W-:Y:S05]  /*20f0*/  BSYNC.RECONVERGENT B0 ;  /* 0x0000000000007941 */ /* 0x000fea0003800200 */
.L_x_1765:
        /* <DEDUP_REMOVED lines=12> */
.L_x_1767:
        /* <DEDUP_REMOVED lines=12> */
.L_x_3107:


//--------------------- .text._Z30massMatrixMultiplyGlobalKernelILi6ELi7ELi2EEviPKdS1_S1_S1_Pd --------------------------
	.section	.text._Z30massMatrixMultiplyGlobalKernelILi6ELi7ELi2EEviPKdS1_S1_S1_Pd,"ax",@progbits
	.align	128
        .global         _Z30massMatrixMultiplyGlobalKernelILi6ELi7ELi2EEviPKdS1_S1_S1_Pd
        .type           _Z30massMatrixMultiplyGlobalKernelILi6ELi7ELi2EEviPKdS1_S1_S1_Pd,@function
        .size           _Z30massMatrixMultiplyGlobalKernelILi6ELi7ELi2EEviPKdS1_S1_S1_Pd,(.L_x_3108 - _Z30massMatrixMultiplyGlobalKernelILi6ELi7ELi2EEviPKdS1_S1_S1_Pd)
        .other          _Z30massMatrixMultiplyGlobalKernelILi6ELi7ELi2EEviPKdS1_S1_S1_Pd,@"STO_CUDA_ENTRY STV_DEFAULT"
_Z30massMatrixMultiplyGlobalKernelILi6ELi7ELi2EEviPKdS1_S1_S1_Pd:
.text._Z30massMatrixMultiplyGlobalKernelILi6ELi7ELi2EEviPKdS1_S1_S1_Pd:
        /* <DEDUP_REMOVED lines=12> */
[----:B------:R-:W5:Y:S01]  /*00c0*/  LDG.E.64.CONSTANT R44, desc[UR4][R6.64+0x10] ;  /* 0x00001004062c7981 */ /* 0x000f62000c1e9b00 */
[----:B------:R-:W0:Y:S01]  /*00d0*/  S2R R50, SR_TID.Y ;  /* 0x0000000000327919 */ /* 0x000e220000002200 */
[----:B------:R-:W0:Y:S01]  /*00e0*/  S2R R5, SR_CTAID.X ;  /* 0x0000000000057919 */ /* 0x000e220000002500 */
        /* <DEDUP_REMOVED lines=13> */
[----:B0-----:R-:W-:Y:S01]  /*01c0*/  IMAD R0, R5, 0x2, R50 ;  /* 0x0000000205007824 */ /* 0x001fe200078e0232 */
        /* <DEDUP_REMOVED lines=30> */
[----:B------:R-:W-:Y:S01]  /*03b0*/  BSSY.RECONVERGENT B0, `(.L_x_1768) ;  /* 0x0000056000007945 */ /* 0x000fe20003800200 */
[----:B------:R-:W-:Y:S01]  /*03c0*/  @P0 IMAD R93, R0, 0xd8, R52 ;  /* 0x000000d8005d0824 */ /* 0x000fe200078e0234 */
[----:B------:R-:W-:Y:S02]  /*03d0*/  PRMT R5, R53, 0x7710, RZ ;  /* 0x0000771035057816 */ /* 0x000fe400000000ff */
[----:B------:R-:W-:Y:S01]  /*03e0*/  LOP3.LUT R50, R4, 0xffff, RZ, 0xc0, !PT ;  /* 0x0000ffff04327812 */ /* 0x000fe200078ec0ff */
[----:B0-----:R-:W-:Y:S01]  /*03f0*/  @P0 IMAD.WIDE R92, R93, 0x8, R48 ;  /* 0x000000085d5c0825 */ /* 0x001fe200078e0230 */
[----:B------:R-:W-:-:S02]  /*0400*/  ISETP.GT.U32.AND P2, PT, R52, 0x29, PT ;  /* 0x000000293400780c */ /* 0x000fc40003f44070 */
[C---:B------:R-:W-:Y:S01]  /*0410*/  LEA R4, R50.reuse, R51, 0x3 ;  /* 0x0000003332047211 */ /* 0x040fe200078e18ff */
[----:B------:R-:W-:Y:S02]  /*0420*/  IMAD.IADD R5, R5, 0x1, R52 ;  /* 0x0000000105057824 */ /* 0x000fe400078e0234 */
        /* <DEDUP_REMOVED lines=41> */
[----:B------:R-:W4:Y:S04]  /*06c0*/  LDG.E.64.CONSTANT R58, desc[UR4][R88.64+0x30] ;  /* 0x00003004583a7981 */ /* 0x000f28000c1e9b00 */
        /* <DEDUP_REMOVED lines=8> */
[----:B------:R-:W4:Y:S01]  /*0750*/  LDG.E.64.CONSTANT R78, desc[UR4][R88.64+0x10] ;  /* 0x00001004584e7981 */ /* 0x000f22000c1e9b00 */
[----:B------:R-:W-:Y:S02]  /*0760*/  DADD R48, R86, -R48 ;  /* 0x0000000056307229 */ /* 0x000fe40000000830 */
[----:B--2---:R-:W-:-:S02]  /*0770*/  DFMA R50, R74, R50, RZ ;  /* 0x000000324a32722b */ /* 0x004fc400000000ff */
[C---:B---3--:R-:W-:Y:S02]  /*0780*/  DFMA R54, R74.reuse, R54, RZ ;  /* 0x000000364a36722b */ /* 0x048fe400000000ff */
[C---:B----4-:R-:W-:Y:S02]  /*0790*/  DFMA R58, R74.reuse, R58, RZ ;  /* 0x0000003a4a3a722b */ /* 0x050fe400000000ff */
[----:B------:R-:W-:Y:S02]  /*07a0*/  DFMA R62, R74, R62, RZ ;  /* 0x0000003e4a3e722b */ /* 0x000fe400000000ff */
[C---:B------:R-:W-:Y:S02]  /*07b0*/  DFMA R50, R48.reuse, R66, R50 ;  /* 0x000000423032722b */ /* 0x040fe40000000032 */
[C---:B------:R-:W-:Y:S02]  /*07c0*/  DFMA R54, R48.reuse, R68, R54 ;  /* 0x000000443036722b */ /* 0x040fe40000000036 */
[----:B------:R-:W-:-:S02]  /*07d0*/  DFMA R58, R48, R72, R58 ;  /* 0x00000048303a722b */ /* 0x000fc4000000003a */
        /* <DEDUP_REMOVED lines=19> */
.L_x_1769:
[----:B------:R-:W-:Y:S05]  /*0910*/  BSYNC.RECONVERGENT B0 ;  /* 0x0000000000007941 */ /* 0x000fea0003800200 */
.L_x_1768:
        /* <DEDUP_REMOVED lines=24> */
[----:B---3--:R-:W-:Y:S02]  /*0aa0*/  DADD R62, R72, R64 ;  /* 0x00000000483e7229 */ /* 0x008fe40000000040 */
[----:B------:R-:W-:Y:S02]  /*0ab0*/  DADD R48, R48, -R66 ;  /* 0x0000000030307229 */ /* 0x000fe40000000842 */
[----:B------:R-:W-:Y:S02]  /*0ac0*/  DADD R72, R72, -R64 ;  /* 0x0000000048487229 */ /* 0x000fe40000000840 */
[----:B--2---:R-:W-:-:S08]  /*0ad0*/  DFMA R86, R86, R76, RZ ;  /* 0x0000004c5656722b */ /* 0x004fd000000000ff */
[----:B----4-:R-:W-:Y:S02]  /*0ae0*/  DFMA R56, R56, R62, R86 ;  /* 0x0000003e3838722b */ /* 0x010fe40000000056 */
[----:B------:R-:W0:Y:S01]  /*0af0*/  LDC.64 R86, c[0x0][0x398] ;  /* 0x0000e600ff567b82 */ /* 0x000e220000000a00 */
[-C--:B------:R-:W-:Y:S02]  /*0b00*/  DFMA R80, R80, R76.reuse, RZ ;  /* 0x0000004c5050722b */ /* 0x080fe400000000ff */
[-C--:B------:R-:W-:Y:S02]  /*0b10*/  DFMA R78, R78, R76.reuse, RZ ;  /* 0x0000004c4e4e722b */ /* 0x080fe400000000ff */
[----:B------:R-:W-:Y:S02]  /*0b20*/  DFMA R76, R68, R76, RZ ;  /* 0x0000004c444c722b */ /* 0x000fe400000000ff */
[----:B------:R-:W-:Y:S02]  /*0b30*/  DADD R68, R82, R84 ;  /* 0x0000000052447229 */ /* 0x000fe40000000054 */
[----:B------:R-:W-:-:S06]  /*0b40*/  DFMA R52, R52, R62, R80 ;  /* 0x0000003e3434722b */ /* 0x000fcc0000000050 */
[----:B------:R-:W-:Y:S02]  /*0b50*/  DFMA R50, R50, R68, R56 ;  /* 0x000000443232722b */ /* 0x000fe40000000038 */
[-C--:B------:R-:W-:Y:S02]  /*0b60*/  DFMA R74, R74, R62.reuse, R78 ;  /* 0x0000003e4a4a722b */ /* 0x080fe4000000004e */
[----:B------:R-:W-:Y:S01]  /*0b70*/  DFMA R70, R70, R62, R76 ;  /* 0x0000003e4646722b */ /* 0x000fe2000000004c */
[----:B0-----:R-:W2:Y:S01]  /*0b80*/  LDG.E.64.CONSTANT R56, desc[UR4][R86.64+0x18] ;  /* 0x0000180456387981 */ /* 0x001ea2000c1e9b00 */
[----:B------:R-:W-:-:S03]  /*0b90*/  DFMA R58, R58, R68, R52 ;  /* 0x000000443a3a722b */ /* 0x000fc60000000034 */
[----:B------:R-:W3:Y:S04]  /*0ba0*/  LDG.E.64.CONSTANT R62, desc[UR4][R86.64] ;  /* 0x00000004563e7981 */ /* 0x000ee8000c1e9b00 */
        /* <DEDUP_REMOVED lines=11> */
[----:B------:R-:W4:Y:S01]  /*0c60*/  LDG.E.64.CONSTANT R88, desc[UR4][R86.64+0x58] ;  /* 0x0000580456587981 */ /* 0x000f22000c1e9b00 */
[----:B------:R-:W-:-:S02]  /*0c70*/  DADD R82, R82, -R84 ;  /* 0x0000000052527229 */ /* 0x000fc40000000854 */
[-C--:B--2---:R-:W-:Y:S02]  /*0c80*/  DFMA R56, R56, R48.reuse, RZ ;  /* 0x000000303838722b */ /* 0x084fe400000000ff */
[-C--:B---3--:R-:W-:Y:S02]  /*0c90*/  DFMA R62, R62, R48.reuse, RZ ;  /* 0x000000303e3e722b */ /* 0x088fe400000000ff */
[-C--:B----4-:R-:W-:Y:S02]  /*0ca0*/  DFMA R52, R52, R48.reuse, RZ ;  /* 0x000000303434722b */ /* 0x090fe400000000ff */
        /* <DEDUP_REMOVED lines=9> */
[C-C-:B------:R-:W-:Y:S02]  /*0d40*/  DADD R52, R58.reuse, -R56.reuse ;  /* 0x000000003a347229 */ /* 0x140fe40000000838 */
[----:B------:R-:W-:Y:S02]  /*0d50*/  DADD R56, R58, R56 ;  /* 0x000000003a387229 */ /* 0x000fe40000000038 */
        /* <DEDUP_REMOVED lines=12> */
.L_x_1771:
[----:B------:R-:W-:Y:S05]  /*0e20*/  BSYNC.RECONVERGENT B0 ;  /* 0x0000000000007941 */ /* 0x000fea0003800200 */
.L_x_1770:
[----:B0-2---:R-:W-:Y:S01]  /*0e30*/  PRMT R48, R5, 0x5410, R2 ;  /* 0x0000541005307816 */ /* 0x005fe20000000002 */
[----:B------:R-:W-:Y:S01]  /*0e40*/  UMOV UR6, 0x3107 ;  /* 0x0000310700067882 */ /* 0x000fe20000000000 */
[----:B------:R-:W2:Y:S03]  /*0e50*/  LDG.E.64.CONSTANT R50, desc[UR4][R6.64+0x50] ;  /* 0x0000500406327981 */ /* 0x000ea6000c1e9b00 */
[----:B------:R-:W-:Y:S01]  /*0e60*/  IDP.2A.LO.U16.U8 R91, R48, UR6, R91 ;  /* 0x00000006305b7c26 */ /* 0x000fe2000800105b */
[----:B------:R-:W3:Y:S04]  /*0e70*/  LDG.E.64.CONSTANT R52, desc[UR4][R6.64+0x28] ;  /* 0x0000280406347981 */ /* 0x000ee8000c1e9b00 */
[----:B------:R-:W4:Y:S01]  /*0e80*/  LDG.E.64.CONSTANT R48, desc[UR4][R6.64+0x38] ;  /* 0x0000380406307981 */ /* 0x000f22000c1e9b00 */
[----:B------:R-:W-:-:S03]  /*0e90*/  IMAD R81, R0, 0x157, R91 ;  /* 0x0000015700517824 */ /* 0x000fc600078e025b */
[----:B------:R-:W2:Y:S01]  /*0ea0*/  LDG.E.64.CONSTANT R54, desc[UR4][R6.64+0x58] ;  /* 0x0000580406367981 */ /* 0x000ea2000c1e9b00 */
[----:B-1----:R-:W-:-:S03]  /*0eb0*/  IMAD.WIDE R80, R81, 0x8, R46 ;  /* 0x0000000851507825 */ /* 0x002fc600078e022e */
[----:B------:R0:W2:Y:S04]  /*0ec0*/  LDG.E.64.CONSTANT R46, desc[UR4][R6.64+0x40] ;  /* 0x00004004062e7981 */ /* 0x0000a8000c1e9b00 */
[----:B------:R-:W2:Y:S04]  /*0ed0*/  LDG.E.64.CONSTANT R68, desc[UR4][R80.64+-0x30] ;  /* 0xffffd00450447981 */ /* 0x000ea8000c1e9b00 */
[----:B------:R-:W2:Y:S04]  /*0ee0*/  LDG.E.64.CONSTANT R64, desc[UR4][R80.64+-0x28] ;  /* 0xffffd80450407981 */ /* 0x000ea8000c1e9b00 */
[----:B------:R-:W2:Y:S04]  /*0ef0*/  LDG.E.64.CONSTANT R66, desc[UR4][R80.64+-0x8] ;  /* 0xfffff80450427981 */ /* 0x000ea8000c1e9b00 */
[----:B------:R-:W2:Y:S04]  /*0f00*/  LDG.E.64.CONSTANT R60, desc[UR4][R80.64] ;  /* 0x00000004503c7981 */ /* 0x000ea8000c1e9b00 */
[----:B------:R-:W2:Y:S04]  /*0f10*/  LDG.E.64.CONSTANT R62, desc[UR4][R80.64+-0x20] ;  /* 0xffffe004503e7981 */ /* 0x000ea8000c1e9b00 */
[----:B------:R-:W2:Y:S04]  /*0f20*/  LDG.E.64.CONSTANT R58, desc[UR4][R80.64+-0x18] ;  /* 0xffffe804503a7981 */ /* 0x000ea8000c1e9b00 */
[----:B------:R1:W2:Y:S01]  /*0f30*/  LDG.E.64.CONSTANT R56, desc[UR4][R80.64+-0x10] ;  /* 0xfffff00450387981 */ /* 0x0002a2000c1e9b00 */
        /* <DEDUP_REMOVED lines=14> */
[-C--:B-----5:R-:W-:Y:S02]  /*1020*/  DFMA R80, R8, R2.reuse, RZ ;  /* 0x000000020850722b */ /* 0x0a0fe400000000ff */
[----:B------:R-:W-:Y:S02]  /*1030*/  DFMA R6, R12, R2, RZ ;  /* 0x000000020c06722b */ /* 0x000fe400000000ff */
[----:B------:R-:W-:-:S02]  /*1040*/  DADD R70, R72, R78 ;  /* 0x0000000048467229 */ /* 0x000fc4000000004e */
[----:B------:R-:W-:Y:S02]  /*1050*/  DADD R72, R72, -R78 ;  /* 0x0000000048487229 */ /* 0x000fe4000000084e */
[-C--:B------:R-:W-:Y:S02]  /*1060*/  DFMA R78, R16, R2.reuse, RZ ;  /* 0x00000002104e722b */ /* 0x080fe400000000ff */
[----:B------:R-:W-:Y:S02]  /*1070*/  DFMA R84, R20, R2, RZ ;  /* 0x000000021454722b */ /* 0x000fe400000000ff */
        /* <DEDUP_REMOVED lines=9> */
[----:B------:R-:W-:Y:S02]  /*1110*/  DFMA R82, R36, R74, RZ ;  /* 0x0000004a2452722b */ /* 0x000fe400000000ff */
[----:B------:R-:W-:Y:S02]  /*1120*/  DFMA R84, R34, R76, R78 ;  /* 0x0000004c2254722b */ /* 0x000fe4000000004e */
[-C--:B------:R-:W-:Y:S02]  /*1130*/  DFMA R78, R40, R74.reuse, RZ ;  /* 0x0000004a284e722b */ /* 0x080fe400000000ff */
[----:B------:R-:W-:Y:S02]  /*1140*/  DFMA R74, R42, R74, RZ ;  /* 0x0000004a2a4a722b */ /* 0x000fe400000000ff */
[----:B------:R-:W-:Y:S02]  /*1150*/  DFMA R82, R38, R76, R82 ;  /* 0x0000004c2652722b */ /* 0x000fe40000000052 */
[-C--:B------:R-:W-:Y:S01]  /*1160*/  DFMA R84, R44, R72.reuse, R84 ;  /* 0x000000482c54722b */ /* 0x080fe20000000054 */
[----:B------:R-:W-:Y:S05]  /*1170*/  BSSY.RECONVERGENT B0, `(.L_x_1772) ;  /* 0x0000077000007945 */ /* 0x000fea0003800200 */
[----:B---3--:R-:W-:-:S02]  /*1180*/  DFMA R82, R52, R72, R82 ;  /* 0x000000483452722b */ /* 0x008fc40000000052 */
[-C--:B----4-:R-:W-:Y:S02]  /*1190*/  DFMA R78, R48, R76.reuse, R78 ;  /* 0x0000004c304e722b */ /* 0x090fe4000000004e */
[----:B--2---:R-:W-:Y:S02]  /*11a0*/  DFMA R76, R50, R76, R74 ;  /* 0x0000004c324c722b */ /* 0x004fe4000000004a */
[C-C-:B------:R-:W-:Y:S02]  /*11b0*/  DADD R74, R80.reuse, -R84.reuse ;  /* 0x00000000504a7229 */ /* 0x140fe40000000854 */
[----:B------:R-:W-:Y:S02]  /*11c0*/  DADD R80, R80, R84 ;  /* 0x0000000050507229 */ /* 0x000fe40000000054 */
[-C--:B------:R-:W-:Y:S02]  /*11d0*/  DFMA R78, R46, R72.reuse, R78 ;  /* 0x000000482e4e722b */ /* 0x080fe4000000004e */
[----:B------:R-:W-:-:S02]  /*11e0*/  DFMA R76, R54, R72, R76 ;  /* 0x00000048364c722b */ /* 0x000fc4000000004c */
[C-C-:B------:R-:W-:Y:S02]  /*11f0*/  DADD R72, R6.reuse, -R82.reuse ;  /* 0x0000000006487229 */ /* 0x140fe40000000852 */
[----:B------:R-:W-:Y:S02]  /*1200*/  DADD R6, R6, R82 ;  /* 0x0000000006067229 */ /* 0x000fe40000000052 */
[----:B------:R-:W-:Y:S02]  /*1210*/  DMUL R68, R68, R80 ;  /* 0x0000005044447228 */ /* 0x000fe40000000000 */
[C-C-:B------:R-:W-:Y:S02]  /*1220*/  DADD R80, R2.reuse, -R78.reuse ;  /* 0x0000000002507229 */ /* 0x140fe4000000084e */
[----:B------:R-:W-:Y:S02]  /*1230*/  DADD R2, R2, R78 ;  /* 0x0000000002027229 */ /* 0x000fe4000000004e */
[----:B------:R-:W-:-:S02]  /*1240*/  DMUL R64, R64, R6 ;  /* 0x0000000640407228 */ /* 0x000fc40000000000 */
[----:B------:R-:W-:Y:S02]  /*1250*/  DADD R70, R70, R76 ;  /* 0x0000000046467229 */ /* 0x000fe4000000004c */
[----:B------:R-:W-:Y:S02]  /*1260*/  DMUL R66, R66, R72 ;  /* 0x0000004842427228 */ /* 0x000fe40000000000 */
[CCC-:B------:R-:W-:Y:S02]  /*1270*/  DFMA R6, R60.reuse, R74.reuse, R68.reuse ;  /* 0x0000004a3c06722b */ /* 0x1c0fe40000000044 */
[----:B------:R-:W-:Y:S02]  /*1280*/  DFMA R60, R60, -R74, R68 ;  /* 0x8000004a3c3c722b */ /* 0x000fe40000000044 */
[----:B------:R-:W-:Y:S02]  /*1290*/  DMUL R62, R62, R2 ;  /* 0x000000023e3e7228 */ /* 0x000fe40000000000 */
[----:B------:R-:W-:-:S02]  /*12a0*/  DMUL R58, R58, R70 ;  /* 0x000000463a3a7228 */ /* 0x000fc40000000000 */
[--C-:B------:R-:W-:Y:S02]  /*12b0*/  DADD R78, R66, R64.reuse ;  /* 0x00000000424e7229 */ /* 0x100fe40000000040 */
[-C--:B------:R-:W-:Y:S02]  /*12c0*/  DFMA R72, R8, R6.reuse, RZ ;  /* 0x000000060848722b */ /* 0x080fe400000000ff */
[-C--:B------:R-:W-:Y:S02]  /*12d0*/  DFMA R74, R10, R6.reuse, RZ ;  /* 0x000000060a4a722b */ /* 0x080fe400000000ff */
[----:B------:R-:W-:Y:S02]  /*12e0*/  DFMA R76, R24, R6, RZ ;  /* 0x00000006184c722b */ /* 0x000fe400000000ff */
[----:B------:R-:W-:Y:S02]  /*12f0*/  DMUL R56, R56, R80 ;  /* 0x0000005038387228 */ /* 0x000fe40000000000 */
[----:B------:R-:W-:-:S02]  /*1300*/  DADD R2, -R66, R64 ;  /* 0x0000000042027229 */ /* 0x000fc40000000140 */
[-C--:B------:R-:W-:Y:S02]  /*1310*/  DFMA R70, R32, R60.reuse, RZ ;  /* 0x0000003c2046722b */ /* 0x080fe400000000ff */
[-C--:B------:R-:W-:Y:S02]  /*1320*/  DFMA R6, R34, R60.reuse, RZ ;  /* 0x0000003c2206722b */ /* 0x080fe400000000ff */
[----:B------:R-:W-:Y:S02]  /*1330*/  DFMA R60, R44, R60, RZ ;  /* 0x0000003c2c3c722b */ /* 0x000fe400000000ff */
[-C--:B------:R-:W-:Y:S02]  /*1340*/  DFMA R72, R12, R78.reuse, R72 ;  /* 0x0000004e0c48722b */ /* 0x080fe40000000048 */
[-C--:B------:R-:W-:Y:S02]  /*1350*/  DFMA R74, R14, R78.reuse, R74 ;  /* 0x0000004e0e4a722b */ /* 0x080fe4000000004a */
[----:B------:R-:W-:-:S02]  /*1360*/  DFMA R78, R26, R78, R76 ;  /* 0x0000004e1a4e722b */ /* 0x000fc4000000004c */
[----:B------:R-:W-:Y:S02]  /*1370*/  DADD R80, R56, R62 ;  /* 0x0000000038507229 */ /* 0x000fe4000000003e */
[-C--:B------:R-:W-:Y:S02]  /*1380*/  DFMA R70, R36, R2.reuse, R70 ;  /* 0x000000022446722b */ /* 0x080fe40000000046 */
[-C--:B------:R-:W-:Y:S02]  /*1390*/  DFMA R6, R38, R2.reuse, R6 ;  /* 0x000000022606722b */ /* 0x080fe40000000006 */
[----:B------:R-:W-:Y:S02]  /*13a0*/  DADD R76, R58, R58 ;  /* 0x000000003a4c7229 */ /* 0x000fe4000000003a */
[----:B------:R-:W-:Y:S02]  /*13b0*/  DFMA R2, R52, R2, R60 ;  /* 0x000000023402722b */ /* 0x000fe4000000003c */
[----:B------:R-:W-:-:S02]  /*13c0*/  DADD R60, -R56, R62 ;  /* 0x00000000383c7229 */ /* 0x000fc4000000013e */
[-C--:B------:R-:W-:Y:S02]  /*13d0*/  DFMA R72, R16, R80.reuse, R72 ;  /* 0x000000501048722b */ /* 0x080fe40000000048 */
[-C--:B------:R-:W-:Y:S02]  /*13e0*/  DFMA R74, R18, R80.reuse, R74 ;  /* 0x00000050124a722b */ /* 0x080fe4000000004a */
[----:B------:R-:W-:Y:S02]  /*13f0*/  DFMA R78, R28, R80, R78 ;  /* 0x000000501c4e722b */ /* 0x000fe4000000004e */
[----:B------:R-:W-:Y:S02]  /*1400*/  DMUL R80, R76, 0.5 ;  /* 0x3fe000004c507828 */ /* 0x000fe40000000000 */
[----:B------:R-:W-:Y:S02]  /*1410*/  DADD R76, R58, -R58 ;  /* 0x000000003a4c7229 */ /* 0x000fe4000000083a */
[----:B------:R-:W-:-:S02]  /*1420*/  DFMA R70, R40, R60, R70 ;  /* 0x0000003c2846722b */ /* 0x000fc40000000046 */
[-C--:B------:R-:W-:Y:S02]  /*1430*/  DFMA R6, R48, R60.reuse, R6 ;  /* 0x0000003c3006722b */ /* 0x080fe40000000006 */
[----:B------:R-:W-:Y:S02]  /*1440*/  DFMA R2, R46, R60, R2 ;  /* 0x0000003c2e02722b */ /* 0x000fe40000000002 */
[----:B------:R-:W-:Y:S02]  /*1450*/  DFMA R72, R20, R80, R72 ;  /* 0x000000501448722b */ /* 0x000fe40000000048 */
[-C--:B------:R-:W-:Y:S02]  /*1460*/  DFMA R70, R42, R76.reuse, R70 ;  /* 0x0000004c2a46722b */ /* 0x080fe40000000046 */
[----:B------:R-:W-:Y:S02]  /*1470*/  DFMA R6, R50, R76, R6 ;  /* 0x0000004c3206722b */ /* 0x000fe40000000006 */
[----:B------:R-:W-:-:S02]  /*1480*/  DFMA R74, R22, R80, R74 ;  /* 0x00000050164a722b */ /* 0x000fc4000000004a */
[----:B------:R-:W-:Y:S02]  /*1490*/  DFMA R78, R30, R80, R78 ;  /* 0x000000501e4e722b */ /* 0x000fe4000000004e */
[----:B------:R-:W-:Y:S02]  /*14a0*/  DFMA R76, R54, R76, R2 ;  /* 0x0000004c364c722b */ /* 0x000fe40000000002 */
[C-C-:B------:R-:W-:Y:S01]  /*14b0*/  DADD R2, R72.reuse, -R70.reuse ;  /* 0x0000000048027229 */ /* 0x140fe20000000846 */
[----:B------:R-:W-:Y:S06]  /*14c0*/  BAR.SYNC.DEFER_BLOCKING 0x0 ;  /* 0x0000000000007b1d */ /* 0x000fec0000010000 */
        /* <DEDUP_REMOVED lines=27> */
[----:B------:R-:W-:Y:S02]  /*1680*/  DFMA R60, R10, R84, RZ ;  /* 0x000000540a3c722b */ /* 0x000fe400000000ff */
[----:B------:R-:W-:Y:S02]  /*1690*/  DFMA R82, R44, R82, RZ ;  /* 0x000000522c52722b */ /* 0x000fe400000000ff */
[----:B------:R-:W-:-:S02]  /*16a0*/  DFMA R84, R24, R84, RZ ;  /* 0x000000541854722b */ /* 0x000fc400000000ff */
[-C--:B------:R-:W-:Y:S02]  /*16b0*/  DFMA R72, R36, R76.reuse, R72 ;  /* 0x0000004c2448722b */ /* 0x080fe40000000048 */
[----:B------:R-:W-:Y:S02]  /*16c0*/  DFMA R74, R38, R76, R74 ;  /* 0x0000004c264a722b */ /* 0x000fe4000000004a */
[-C--:B------:R-:W-:Y:S02]  /*16d0*/  DFMA R6, R12, R70.reuse, R6 ;  /* 0x000000460c06722b */ /* 0x080fe40000000006 */
[----:B------:R-:W-:Y:S02]  /*16e0*/  DFMA R60, R14, R70, R60 ;  /* 0x000000460e3c722b */ /* 0x000fe4000000003c */
[----:B------:R-:W-:Y:S02]  /*16f0*/  DFMA R76, R52, R76, R82 ;  /* 0x0000004c344c722b */ /* 0x000fe40000000052 */
[----:B------:R-:W-:-:S02]  /*1700*/  DFMA R70, R26, R70, R84 ;  /* 0x000000461a46722b */ /* 0x000fc40000000054 */
[C-C-:B--2---:R-:W-:Y:S02]  /*1710*/  DADD R82, R80.reuse, R78.reuse ;  /* 0x0000000050527229 */ /* 0x144fe4000000004e */
[----:B------:R-:W-:Y:S02]  /*1720*/  DADD R78, R80, -R78 ;  /* 0x00000000504e7229 */ /* 0x000fe4000000084e */
[C-C-:B---3--:R-:W-:Y:S02]  /*1730*/  DADD R84, R2.reuse, R2.reuse ;  /* 0x0000000002547229 */ /* 0x148fe40000000002 */
[----:B------:R-:W-:Y:S02]  /*1740*/  DADD R2, R2, -R2 ;  /* 0x0000000002027229 */ /* 0x000fe40000000802 */
[-C--:B------:R-:W-:Y:S02]  /*1750*/  DFMA R80, R28, R82.reuse, R70 ;  /* 0x000000521c50722b */ /* 0x080fe40000000046 */
[----:B------:R-:W-:-:S02]  /*1760*/  DFMA R6, R16, R82, R6 ;  /* 0x000000521006722b */ /* 0x000fc40000000006 */
[----:B------:R-:W-:Y:S02]  /*1770*/  DFMA R60, R18, R82, R60 ;  /* 0x00000052123c722b */ /* 0x000fe4000000003c */
[----:B------:R-:W-:Y:S02]  /*1780*/  DMUL R70, R84, 0.5 ;  /* 0x3fe0000054467828 */ /* 0x000fe40000000000 */
        /* <DEDUP_REMOVED lines=21> */
.L_x_1773:
[----:B------:R-:W-:Y:S05]  /*18e0*/  BSYNC.RECONVERGENT B0 ;  /* 0x0000000000007941 */ /* 0x000fea0003800200 */
.L_x_1772:
        /* <DEDUP_REMOVED lines=9> */
[----:B------:R2:W3:Y:S01]  /*1980*/  LDS.64 R2, [R4+0x498] ;  /* 0x0004980004027984 */ /* 0x0004e20000000a00 */
[----:B0-----:R-:W-:-:S02]  /*1990*/  DADD R62, R58, R60 ;  /* 0x000000003a3e7229 */ /* 0x001fc4000000003c */
[----:B------:R-:W-:-:S06]  /*19a0*/  DADD R58, R58, -R60 ;  /* 0x000000003a3a7229 */ /* 0x000fcc000000083c */
[-C--:B------:R-:W-:Y:S02]  /*19b0*/  DFMA R60, R8, R62.reuse, RZ ;  /* 0x0000003e083c722b */ /* 0x080fe400000000ff */
[-C--:B------:R-:W-:Y:S02]  /*19c0*/  DFMA R10, R10, R62.reuse, RZ ;  /* 0x0000003e0a0a722b */ /* 0x080fe400000000ff */
[----:B------:R-:W-:Y:S02]  /*19d0*/  DFMA R24, R24, R62, RZ ;  /* 0x0000003e1818722b */ /* 0x000fe400000000ff */
[C-C-:B-1----:R-:W-:Y:S02]  /*19e0*/  DADD R8, R64.reuse, R66.reuse ;  /* 0x0000000040087229 */ /* 0x142fe40000000042 */
[----:B------:R-:W-:Y:S02]  /*19f0*/  DADD R64, R64, -R66 ;  /* 0x0000000040407229 */ /* 0x000fe40000000842 */
[----:B------:R-:W-:-:S02]  /*1a00*/  DFMA R32, R32, R58, RZ ;  /* 0x0000003a2020722b */ /* 0x000fc400000000ff */
[-C--:B------:R-:W-:Y:S02]  /*1a10*/  DFMA R34, R34, R58.reuse, RZ ;  /* 0x0000003a2222722b */ /* 0x080fe400000000ff */
[----:B------:R-:W-:Y:S02]  /*1a20*/  DFMA R44, R44, R58, RZ ;  /* 0x0000003a2c2c722b */ /* 0x000fe400000000ff */
[-C--:B------:R-:W-:Y:S02]  /*1a30*/  DFMA R60, R12, R8.reuse, R60 ;  /* 0x000000080c3c722b */ /* 0x080fe4000000003c */
[-C--:B------:R-:W-:Y:S02]  /*1a40*/  DFMA R10, R14, R8.reuse, R10 ;  /* 0x000000080e0a722b */ /* 0x080fe4000000000a */
[----:B------:R-:W-:Y:S02]  /*1a50*/  DFMA R24, R26, R8, R24 ;  /* 0x000000081a18722b */ /* 0x000fe40000000018 */
[----:B--2---:R-:W-:-:S02]  /*1a60*/  DADD R4, R56, R6 ;  /* 0x0000000038047229 */ /* 0x004fc40000000006 */
[-C--:B------:R-:W-:Y:S02]  /*1a70*/  DFMA R32, R36, R64.reuse, R32 ;  /* 0x000000402420722b */ /* 0x080fe40000000020 */
[-C--:B------:R-:W-:Y:S02]  /*1a80*/  DFMA R34, R38, R64.reuse, R34 ;  /* 0x000000402622722b */ /* 0x080fe40000000022 */
[----:B---3--:R-:W-:Y:S02]  /*1a90*/  DADD R8, R2, R2 ;  /* 0x0000000002087229 */ /* 0x008fe40000000002 */
[----:B------:R-:W-:Y:S02]  /*1aa0*/  DADD R6, R56, -R6 ;  /* 0x0000000038067229 */ /* 0x000fe40000000806 */
[----:B------:R-:W-:Y:S02]  /*1ab0*/  DFMA R44, R52, R64, R44 ;  /* 0x00000040342c722b */ /* 0x000fe4000000002c */
[----:B------:R-:W-:-:S02]  /*1ac0*/  DFMA R60, R16, R4, R60 ;  /* 0x00000004103c722b */ /* 0x000fc4000000003c */
[-C--:B------:R-:W-:Y:S02]  /*1ad0*/  DFMA R10, R18, R4.reuse, R10 ;  /* 0x00000004120a722b */ /* 0x080fe4000000000a */
[----:B------:R-:W-:Y:S02]  /*1ae0*/  DFMA R24, R28, R4, R24 ;  /* 0x000000041c18722b */ /* 0x000fe40000000018 */
[----:B------:R-:W-:Y:S02]  /*1af0*/  DMUL R8, R8, 0.5 ;  /* 0x3fe0000008087828 */ /* 0x000fe40000000000 */
        /* <DEDUP_REMOVED lines=16> */
.L_x_1775:
[----:B------:R-:W-:Y:S05]  /*1c00*/  BSYNC.RECONVERGENT B0 ;  /* 0x0000000000007941 */ /* 0x000fea0003800200 */
.L_x_1774:
        /* <DEDUP_REMOVED lines=13> */
.L_x_1776:
        /* <DEDUP_REMOVED lines=10> */
.L_x_3108:


//--------------------- .text._Z30massMatrixMultiplySharedKernelILi6ELi7ELi2EEviPKdS1_S1_S1_Pd --------------------------
	.section	.text._Z30massMatrixMultiplySharedKernelILi6ELi7ELi2EEviPKdS1_S1_S1_Pd,"ax",@progbits
	.align	128
        .global         _Z30massMatrixMultiplySharedKernelILi6ELi7ELi2EEviPKdS1_S1_S1_Pd
        .type           _Z30massMatrixMultiplySharedKernelILi6ELi7ELi2EEviPKdS1_S1_S1_Pd,@function
        .size           _Z30massMatrixMultiplySharedKernelILi6ELi7ELi2EEviPKdS1_S1_S1_Pd,(.L_x_3109 - _Z30massMatrixMultiplySharedKernelILi6ELi7ELi2EEviPKdS1_S1_S1_Pd)
        .other          _Z30massMatrixMultiplySharedKernelILi6ELi7ELi2EEviPKdS1_S1_S1_Pd,@"STO_CUDA_ENTRY STV_DEFAULT"
_Z30massMatrixMultiplySharedKernelILi6ELi7ELi2EEviPKdS1_S1_S1_Pd:
.text._Z30massMatrixMultiplySharedKernelILi6ELi7ELi2EEviPKdS1_S1_S1_Pd:
        /* <DEDUP_REMOVED lines=33> */
[----:B------:R-:W4:Y:S01]  /*0210*/  LDS.128 R12, [R3+0x1580] ;  /* 0x00158000030c7984 */ /* 0x000f220000000c00 */
[----:B0-----:R-:W-:-:S03]  /*0220*/  IMAD R35, R35, 0x2, R2 ;  /* 0x0000000223237824 */ /* 0x001fc600078e0202 */
[----:B------:R-:W0:Y:S02]  /*0230*/  LDS.128 R8, [R3+0x15e0] ;  /* 0x0015e00003087984 */ /* 0x000e240000000c00 */
[----:B------:R-:W-:Y:S02]  /*0240*/  ISETP.LT.AND P0, PT, R35, UR22, !P0 ;  /* 0x0000001623007c0c */ /* 0x000fe4000c701270 */
[----:B-1----:R-:W-:Y:S02]  /*0250*/  R2UR UR32, R18 ;  /* 0x00000000122072ca */ /* 0x002fe400000e0000 */
[----:B------:R-:W-:Y:S02]  /*0260*/  R2UR UR33, R19 ;  /* 0x00000000132172ca */ /* 0x000fe400000e0000 */
[----:B------:R-:W-:Y:S02]  /*0270*/  R2UR UR4, R16 ;  /* 0x00000000100472ca */ /* 0x000fe400000e0000 */
[----:B------:R-:W-:-:S02]  /*0280*/  R2UR UR5, R17 ;  /* 0x00000000110572ca */ /* 0x000fc400000e0000 */
[----:B------:R-:W1:Y:S01]  /*0290*/  LDS.128 R16, [R3+0x15f0] ;  /* 0x0015f00003107984 */ /* 0x000e620000000c00 */
[----:B--2---:R-:W-:Y:S02]  /*02a0*/  R2UR UR34, R22 ;  /* 0x00000000162272ca */ /* 0x004fe400000e0000 */
[----:B------:R-:W-:Y:S02]  /*02b0*/  R2UR UR35, R23 ;  /* 0x00000000172372ca */ /* 0x000fe400000e0000 */
[----:B------:R-:W-:Y:S02]  /*02c0*/  R2UR UR6, R20 ;  /* 0x00000000140672ca */ /* 0x000fe400000e0000 */
[----:B------:R-:W-:Y:S02]  /*02d0*/  R2UR UR7, R21 ;  /* 0x00000000150772ca */ /* 0x000fe400000e0000 */
[----:B------:R-:W2:Y:S01]  /*02e0*/  LDS.128 R20, [R3+0x15b0] ;  /* 0x0015b00003147984 */ /* 0x000ea20000000c00 */
[----:B---3--:R-:W-:-:S02]  /*02f0*/  R2UR UR40, R6 ;  /* 0x00000000062872ca */ /* 0x008fc400000e0000 */
[----:B------:R-:W-:Y:S02]  /*0300*/  R2UR UR41, R7 ;  /* 0x00000000072972ca */ /* 0x000fe400000e0000 */
[----:B------:R-:W-:Y:S02]  /*0310*/  R2UR UR12, R4 ;  /* 0x00000000040c72ca */ /* 0x000fe400000e0000 */
[----:B------:R-:W-:Y:S02]  /*0320*/  R2UR UR13, R5 ;  /* 0x00000000050d72ca */ /* 0x000fe400000e0000 */
[----:B------:R-:W3:Y:S01]  /*0330*/  LDS.128 R4, [R3+0x1610] ;  /* 0x0016100003047984 */ /* 0x000ee20000000c00 */
[----:B----4-:R-:W-:Y:S02]  /*0340*/  R2UR UR36, R14 ;  /* 0x000000000e2472ca */ /* 0x010fe400000e0000 */
        /* <DEDUP_REMOVED lines=8> */
[----:B------:R-:W4:Y:S01]  /*03d0*/  LDS.128 R8, [R3+0x1600] ;  /* 0x0016000003087984 */ /* 0x000f220000000c00 */
[----:B-1----:R-:W-:-:S02]  /*03e0*/  R2UR UR14, R16 ;  /* 0x00000000100e72ca */ /* 0x002fc400000e0000 */
[----:B------:R-:W-:Y:S02]  /*03f0*/  LOP3.LUT R16, R0, 0xffff, RZ, 0xc0, !PT ;  /* 0x0000ffff00107812 */ /* 0x000fe400078ec0ff */
[----:B------:R-:W-:Y:S02]  /*0400*/  R2UR UR15, R17 ;  /* 0x00000000110f72ca */ /* 0x000fe400000e0000 */
[----:B------:R-:W-:Y:S01]  /*0410*/  R2UR UR42, R18 ;  /* 0x00000000122a72ca */ /* 0x000fe200000e0000 */
[C---:B------:R-:W-:Y:S01]  /*0420*/  IMAD R17, R16.reuse, 0xaaab, RZ ;  /* 0x0000aaab10117824 */ /* 0x040fe200078e02ff */
[----:B------:R-:W-:Y:S01]  /*0430*/  R2UR UR43, R19 ;  /* 0x00000000132b72ca */ /* 0x000fe200000e0000 */
[----:B------:R-:W-:Y:S01]  /*0440*/  IMAD R16, R16, 0x2493, RZ ;  /* 0x0000249310107824 */ /* 0x000fe200078e02ff */
[----:B------:R-:W-:Y:S02]  /*0450*/  PRMT R18, R0, 0x9910, RZ ;  /* 0x0000991000127816 */ /* 0x000fe400000000ff */
[----:B------:R-:W-:-:S02]  /*0460*/  SHF.R.U32.HI R17, RZ, 0x12, R17 ;  /* 0x00000012ff117819 */ /* 0x000fc40000011611 */
[----:B--2---:R-:W-:Y:S02]  /*0470*/  R2UR UR21, R21 ;  /* 0x00000000151572ca */ /* 0x004fe400000e0000 */
[----:B------:R-:W-:Y:S01]  /*0480*/  PRMT R19, R17, 0x9910, RZ ;  /* 0x0000991011137816 */ /* 0x000fe200000000ff */
[----:B------:R-:W-:Y:S01]  /*0490*/  IMAD R17, R18, 0xab, RZ ;  /* 0x000000ab12117824 */ /* 0x000fe200078e02ff */
[----:B---3--:R-:W-:Y:S01]  /*04a0*/  R2UR UR23, R5 ;  /* 0x00000000051772ca */ /* 0x008fe200000e0000 */
[----:B------:R-:W-:Y:S01]  /*04b0*/  @P0 IMAD R5, R35, 0xd8, R0 ;  /* 0x000000d823050824 */ /* 0x000fe200078e0200 */
[----:B------:R-:W-:Y:S01]  /*04c0*/  R2UR UR20, R20 ;  /* 0x00000000141472ca */ /* 0x000fe200000e0000 */
[----:B------:R-:W-:Y:S01]  /*04d0*/  IMAD.MOV.U32 R18, RZ, RZ, R19 ;  /* 0x000000ffff127224 */ /* 0x000fe200078e0013 */
[----:B------:R-:W-:Y:S01]  /*04e0*/  LOP3.LUT R19, R17, 0xffff, RZ, 0xc0, !PT ;  /* 0x0000ffff11137812 */ /* 0x000fe200078ec0ff */
[----:B------:R-:W-:Y:S01]  /*04f0*/  IMAD R17, R2, 0xab8, R3 ;  /* 0x00000ab802117824 */ /* 0x000fe200078e0203 */
[----:B------:R-:W-:Y:S01]  /*0500*/  R2UR UR48, R22 ;  /* 0x00000000163072ca */ /* 0x000fe200000e0000 */
[----:B------:R-:W-:Y:S01]  /*0510*/  IMAD R18, R18, 0x6, RZ ;  /* 0x0000000612127824 */ /* 0x000fe200078e02ff */
[----:B------:R-:W-:-:S02]  /*0520*/  SHF.R.U32.HI R2, RZ, 0xa, R19 ;  /* 0x0000000aff027819 */ /* 0x000fc40000011613 */
[----:B0-----:R-:W-:Y:S01]  /*0530*/  R2UR UR44, R14 ;  /* 0x000000000e2c72ca */ /* 0x001fe200000e0000 */
[----:B------:R-:W-:Y:S01]  /*0540*/  IMAD.MOV R21, RZ, RZ, -R18 ;  /* 0x000000ffff157224 */ /* 0x000fe200078e0a12 */
[----:B------:R-:W-:Y:S01]  /*0550*/  R2UR UR45, R15 ;  /* 0x000000000f2d72ca */ /* 0x000fe200000e0000 */
[----:B------:R-:W0:Y:S01]  /*0560*/  @P0 LDC.64 R18, c[0x0][0x3a0] ;  /* 0x0000e800ff120b82 */ /* 0x000e220000000a00 */
[----:B------:R-:W-:Y:S02]  /*0570*/  R2UR UR16, R12 ;  /* 0x000000000c1072ca */ /* 0x000fe400000e0000 */
[----:B------:R-:W-:Y:S02]  /*0580*/  R2UR UR17, R13 ;  /* 0x000000000d1172ca */ /* 0x000fe400000e0000 */
[----:B----4-:R-:W-:Y:S01]  /*0590*/  R2UR UR46, R10 ;  /* 0x000000000a2e72ca */ /* 0x010fe200000e0000 */
[----:B------:R-:W1:Y:S01]  /*05a0*/  LDS.128 R12, [R3+0x1620] ;  /* 0x00162000030c7984 */ /* 0x000e620000000c00 */
[----:B------:R-:W-:-:S02]  /*05b0*/  R2UR UR47, R11 ;  /* 0x000000000b2f72ca */ /* 0x000fc400000e0000 */
[----:B------:R-:W-:Y:S02]  /*05c0*/  R2UR UR18, R8 ;  /* 0x00000000081272ca */ /* 0x000fe400000e0000 */
[----:B------:R-:W-:Y:S02]  /*05d0*/  R2UR UR19, R9 ;  /* 0x00000000091372ca */ /* 0x000fe400000e0000 */
[----:B------:R2:W3:Y:S01]  /*05e0*/  LDS.128 R8, [R3+0x15c0] ;  /* 0x0015c00003087984 */ /* 0x0004e20000000c00 */
[----:B------:R-:W-:Y:S02]  /*05f0*/  LOP3.LUT R20, R2, 0xffff, RZ, 0xc0, !PT ;  /* 0x0000ffff02147812 */ /* 0x000fe400078ec0ff */
[----:B------:R-:W-:Y:S02]  /*0600*/  R2UR UR49, R23 ;  /* 0x00000000173172ca */ /* 0x000fe400000e0000 */
[----:B------:R-:W-:Y:S02]  /*0610*/  R2UR UR50, R6 ;  /* 0x00000000063272ca */ /* 0x000fe400000e0000 */
[----:B------:R-:W-:-:S02]  /*0620*/  R2UR UR51, R7 ;  /* 0x00000000073372ca */ /* 0x000fc400000e0000 */
[----:B--2---:R-:W-:Y:S01]  /*0630*/  PRMT R3, R21, 0x7710, RZ ;  /* 0x0000771015037816 */ /* 0x004fe200000000ff */
[----:B0-----:R-:W-:Y:S01]  /*0640*/  @P0 IMAD.WIDE R18, R5, 0x8, R18 ;  /* 0x0000000805120825 */ /* 0x001fe200078e0212 */
[----:B------:R-:W-:-:S03]  /*0650*/  R2UR UR22, R4 ;  /* 0x00000000041672ca */ /* 0x000fc600000e0000 */
[----:B------:R-:W-:Y:S01]  /*0660*/  IMAD.IADD R2, R3, 0x1, R0 ;  /* 0x0000000103027824 */ /* 0x000fe200078e0200 */
[----:B------:R0:W5:Y:S01]  /*0670*/  @P0 LDG.E.64.CONSTANT R36, desc[UR28][R18.64] ;  /* 0x0000001c12240981 */ /* 0x000162000c1e9b00 */
[----:B------:R-:W-:-:S03]  /*0680*/  IMAD R3, R20, 0x38, R17 ;  /* 0x0000003814037824 */ /* 0x000fc600078e0211 */
[----:B------:R0:W5:Y:S01]  /*0690*/  @P0 LDG.E.64.CONSTANT R32, desc[UR28][R18.64+0x120] ;  /* 0x0001201c12200981 */ /* 0x000162000c1e9b00 */
[----:B------:R-:W-:Y:S01]  /*06a0*/  LOP3.LUT R2, R2, 0xffff, RZ, 0xc0, !PT ;  /* 0x0000ffff02027812 */ /* 0x000fe200078ec0ff */
[--C-:B------:R-:W-:Y:S02]  /*06b0*/  IMAD R20, R20, 0x150, R3.reuse ;  /* 0x0000015014147824 */ /* 0x100fe400078e0203 */
[----:B------:R0:W5:Y:S02]  /*06c0*/  @P0 LDG.E.64.CONSTANT R30, desc[UR28][R18.64+0x240] ;  /* 0x0002401c121e0981 */ /* 0x000164000c1e9b00 */
[C---:B------:R-:W-:Y:S02]  /*06d0*/  IMAD R3, R2.reuse, 0x8, R3 ;  /* 0x0000000802037824 */ /* 0x040fe400078e0203 */
[----:B------:R0:W5:Y:S01]  /*06e0*/  @P0 LDG.E.64.CONSTANT R28, desc[UR28][R18.64+0x360] ;  /* 0x0003601c121c0981 */ /* 0x000162000c1e9b00 */
[----:B------:R-:W-:-:S03]  /*06f0*/  IMAD R2, R2, 0x8, R20 ;  /* 0x0000000802027824 */ /* 0x000fc600078e0214 */
[----:B------:R0:W5:Y:S01]  /*0700*/  @P0 LDG.E.64.CONSTANT R26, desc[UR28][R18.64+0x480] ;  /* 0x0004801c121a0981 */ /* 0x000162000c1e9b00 */
[----:B-1----:R-:W-:Y:S02]  /*0710*/  R2UR UR54, R14 ;  /* 0x000000000e3672ca */ /* 0x002fe400000e0000 */
[----:B------:R-:W-:Y:S01]  /*0720*/  R2UR UR55, R15 ;  /* 0x000000000f3772ca */ /* 0x000fe200000e0000 */
[----:B------:R0:W5:Y:S01]  /*0730*/  @P0 LDG.E.64.CONSTANT R24, desc[UR28][R18.64+0x5a0] ;  /* 0x0005a01c12180981 */ /* 0x000162000c1e9b00 */
[----:B------:R-:W-:Y:S02]  /*0740*/  R2UR UR26, R12 ;  /* 0x000000000c1a72ca */ /* 0x000fe400000e0000 */
[----:B------:R-:W-:Y:S02]  /*0750*/  R2UR UR27, R13 ;  /* 0x000000000d1b72ca */ /* 0x000fe400000e0000 */
[----:B---3--:R-:W-:Y:S02]  /*0760*/  R2UR UR52, R10 ;  /* 0x000000000a3472ca */ /* 0x008fe400000e0000 */
[----:B------:R-:W-:-:S02]  /*0770*/  R2UR UR53, R11 ;  /* 0x000000000b3572ca */ /* 0x000fc400000e0000 */
        /* <DEDUP_REMOVED lines=33> */
[----:B------:R-:W-:Y:S02]  /*0990*/  DADD R6, R6, R4 ;  /* 0x0000000006067229 */ /* 0x000fe40000000004 */
[C-C-:B------:R-:W-:Y:S02]  /*09a0*/  DADD R4, R14.reuse, -R18.reuse ;  /* 0x000000000e047229 */ /* 0x140fe40000000812 */
[----:B------:R-:W-:Y:S02]  /*09b0*/  DADD R14, R14, R18 ;  /* 0x000000000e0e7229 */ /* 0x000fe40000000012 */
[----:B------:R-:W-:Y:S01]  /*09c0*/  DADD R8, R12, -R22 ;  /* 0x000000000c087229 */ /* 0x000fe20000000816 */
[----:B------:R0:W-:Y:S01]  /*09d0*/  STS.64 [R3+0x498], R6 ;  /* 0x0004980603007388 */ /* 0x0001e20000000a00 */
[----:B------:R-:W-:Y:S02]  /*09e0*/  DADD R18, R10, -R24 ;  /* 0x000000000a127229 */ /* 0x000fe40000000818 */
        /* <DEDUP_REMOVED lines=8> */
.L_x_1778:
[----:B------:R-:W-:Y:S05]  /*0a70*/  BSYNC.RECONVERGENT B0 ;  /* 0x0000000000007941 */ /* 0x000fea0003800200 */
.L_x_1777:
[----:B------:R-:W-:Y:S01]  /*0a80*/  BAR.SYNC.DEFER_BLOCKING 0x0 ;  /* 0x0000000000007b1d */ /* 0x000fe20000010000 */
[----:B------:R-:W-:-:S05]  /*0a90*/  SHF.R.U32.HI R16, RZ, 0x10, R16 ;  /* 0x00000010ff107819 */ /* 0x000fca0000011610 */
[----:B------:R-:W-:Y:S04]  /*0aa0*/  BSSY.RECONVERGENT B0, `(.L_x_1779) ;  /* 0x0000034000007945 */ /* 0x000fe80003800200 */
[----:B------:R-:W-:Y:S05]  /*0ab0*/  @P2 BRA `(.L_x_1780) ;  /* 0x0000000000c82947 */ /* 0x000fea0003800000 */
[----:B------:R-:W-:Y:S04]  /*0ac0*/  LDS.64 R22, [R2] ;  /* 0x0000000002167984 */ /* 0x000fe80000000a00 */
[----:B------:R-:W1:Y:S04]  /*0ad0*/  LDS.64 R20, [R2+0x118] ;  /* 0x0001180002147984 */ /* 0x000e680000000a00 */
[----:B0-----:R-:W-:Y:S04]  /*0ae0*/  LDS.64 R4, [R2+0x38] ;  /* 0x0000380002047984 */ /* 0x001fe80000000a00 */
[----:B------:R-:W0:Y:S04]  /*0af0*/  LDS.64 R18, [R2+0xe0] ;  /* 0x0000e00002127984 */ /* 0x000e280000000a00 */
[----:B-----5:R-:W-:Y:S04]  /*0b00*/  LDS.64 R28, [R2+0x70] ;  /* 0x00007000021c7984 */ /* 0x020fe80000000a00 */
[----:B------:R-:W2:Y:S01]  /*0b10*/  LDS.64 R26, [R2+0xa8] ;  /* 0x0000a800021a7984 */ /* 0x000ea20000000a00 */
[----:B-1----:R-:W-:-:S02]  /*0b20*/  DADD R14, R22, R20 ;  /* 0x00000000160e7229 */ /* 0x002fc40000000014 */
[----:B------:R-:W-:Y:S02]  /*0b30*/  DADD R22, R22, -R20 ;  /* 0x0000000016167229 */ /* 0x000fe40000000814 */
[----:B0-----:R-:W-:-:S04]  /*0b40*/  DADD R12, R4, R18 ;  /* 0x00000000040c7229 */ /* 0x001fc80000000012 */
        /* <DEDUP_REMOVED lines=41> */
.L_x_1780:
[----:B------:R-:W-:Y:S05]  /*0de0*/  BSYNC.RECONVERGENT B0 ;  /* 0x0000000000007941 */ /* 0x000fea0003800200 */
.L_x_1779:
[----:B01----:R-:W-:Y:S01]  /*0df0*/  PRMT R4, R16, 0x9910, RZ ;  /* 0x0000991010047816 */ /* 0x003fe200000000ff */
[----:B------:R-:W0:Y:S01]  /*0e00*/  LDC.64 R14, c[0x0][0x388] ;  /* 0x0000e200ff0e7b82 */ /* 0x000e220000000a00 */
[----:B------:R-:W-:Y:S01]  /*0e10*/  IMAD.MOV.U32 R5, RZ, RZ, 0x6 ;  /* 0x00000006ff057424 */ /* 0x000fe200078e00ff */
[----:B------:R-:W-:Y:S02]  /*0e20*/  UMOV UR30, 0x3107 ;  /* 0x00003107001e7882 */ /* 0x000fe40000000000 */
        /* <DEDUP_REMOVED lines=8> */
[----:B------:R-:W2:Y:S01]  /*0eb0*/  LDG.E.64.CONSTANT R4, desc[UR28][R14.64+-0x30] ;  /* 0xffffd01c0e047981 */ /* 0x000ea2000c1e9b00 */
[----:B------:R-:W-:Y:S01]  /*0ec0*/  LOP3.LUT R0, R7, 0xffff, RZ, 0xc0, !PT ;  /* 0x0000ffff07007812 */ /* 0x000fe200078ec0ff */
[----:B-----5:R-:W-:Y:S02]  /*0ed0*/  IMAD R37, R16, 0x188, R17 ;  /* 0x0000018810257824 */ /* 0x020fe400078e0211 */
[----:B------:R-:W3:Y:S02]  /*0ee0*/  LDG.E.64.CONSTANT R30, desc[UR28][R14.64+-0x8] ;  /* 0xfffff81c0e1e7981 */ /* 0x000ee4000c1e9b00 */
        /* <DEDUP_REMOVED lines=20> */
[C-C-:B------:R-:W-:Y:S02]  /*1030*/  DADD R6, R10.reuse, R26.reuse ;  /* 0x000000000a067229 */ /* 0x140fe4000000001a */
[----:B------:R-:W-:Y:S02]  /*1040*/  DADD R26, R10, -R26 ;  /* 0x000000000a1a7229 */ /* 0x000fe4000000081a */
[----:B------:R-:W-:Y:S02]  /*1050*/  DADD R20, R20, -R16 ;  /* 0x0000000014147229 */ /* 0x000fe40000000810 */
[----:B------:R-:W-:-:S02]  /*1060*/  DFMA R10, R28, UR38, RZ ;  /* 0x000000261c0a7c2b */ /* 0x000fc400080000ff */
[C---:B------:R-:W-:Y:S02]  /*1070*/  DFMA R18, R28.reuse, UR18, RZ ;  /* 0x000000121c127c2b */ /* 0x040fe400080000ff */
[----:B------:R-:W-:Y:S02]  /*1080*/  DFMA R16, R28, UR6, RZ ;  /* 0x000000061c107c2b */ /* 0x000fe400080000ff */
[----:B------:R-:W-:Y:S02]  /*1090*/  DFMA R8, R6, UR40, R8 ;  /* 0x0000002806087c2b */ /* 0x000fe40008000008 */
[C---:B------:R-:W-:Y:S02]  /*10a0*/  DFMA R10, R20.reuse, UR14, R10 ;  /* 0x0000000e140a7c2b */ /* 0x040fe4000800000a */
[C---:B------:R-:W-:Y:S02]  /*10b0*/  DFMA R18, R20.reuse, UR46, R18 ;  /* 0x0000002e14127c2b */ /* 0x040fe40008000012 */
[----:B------:R-:W-:-:S02]  /*10c0*/  DFMA R16, R20, UR34, R16 ;  /* 0x0000002214107c2b */ /* 0x000fc40008000010 */
[----:B------:R-:W-:Y:S02]  /*10d0*/  DFMA R12, R6, UR20, R12 ;  /* 0x00000014060c7c2b */ /* 0x000fe4000800000c */
[C---:B------:R-:W-:Y:S02]  /*10e0*/  DFMA R10, R26.reuse, UR42, R10 ;  /* 0x0000002a1a0a7c2b */ /* 0x040fe4000800000a */
        /* <DEDUP_REMOVED lines=8> */
[----:B------:R-:W-:Y:S02]  /*1170*/  DADD R18, R24, R16 ;  /* 0x0000000018127229 */ /* 0x000fe40000000010 */
[----:B------:R-:W-:-:S02]  /*1180*/  DFMA R28, R28, UR50, RZ ;  /* 0x000000321c1c7c2b */ /* 0x000fc400080000ff */
[----:B------:R-:W-:Y:S01]  /*1190*/  DADD R24, R24, -R16 ;  /* 0x0000000018187229 */ /* 0x000fe20000000810 */
[----:B------:R-:W4:Y:S05]  /*11a0*/  LDG.E.64.CONSTANT R16, desc[UR28][R14.64+-0x28] ;  /* 0xffffd81c0e107981 */ /* 0x000f2a000c1e9b00 */
[----:B------:R-:W-:Y:S01]  /*11b0*/  DFMA R28, R20, UR26, R28 ;  /* 0x0000001a141c7c2b */ /* 0x000fe2000800001c */
[----:B------:R-:W4:Y:S01]  /*11c0*/  LDG.E.64.CONSTANT R20, desc[UR28][R14.64+-0x10] ;  /* 0xfffff01c0e147981 */ /* 0x000f22000c1e9b00 */
[----:B--2---:R-:W-:-:S03]  /*11d0*/  DMUL R4, R4, R18 ;  /* 0x0000001204047228 */ /* 0x004fc60000000000 */
[----:B------:R-:W2:Y:S04]  /*11e0*/  LDG.E.64.CONSTANT R18, desc[UR28][R14.64+-0x20] ;  /* 0xffffe01c0e127981 */ /* 0x000ea8000c1e9b00 */
[----:B------:R-:W2:Y:S01]  /*11f0*/  LDG.E.64.CONSTANT R14, desc[UR28][R14.64+-0x18] ;  /* 0xffffe81c0e0e7981 */ /* 0x000ea2000c1e9b00 */
[----:B---3--:R-:W-:Y:S02]  /*1200*/  DMUL R6, R30, R6 ;  /* 0x000000061e067228 */ /* 0x008fe40000000000 */
[----:B------:R-:W-:-:S08]  /*1210*/  DFMA R26, R26, UR54, R28 ;  /* 0x000000361a1a7c2b */ /* 0x000fd0000800001c */
[----:B------:R-:W-:Y:S01]  /*1220*/  DADD R22, R22, R26 ;  /* 0x0000000016167229 */ /* 0x000fe2000000001a */
[----:B------:R-:W-:Y:S01]  /*1230*/  BSSY.RECONVERGENT B0, `(.L_x_1781) ;  /* 0x0000069000007945 */ /* 0x000fe20003800200 */
[----:B----4-:R-:W-:Y:S02]  /*1240*/  DMUL R8, R16, R8 ;  /* 0x0000000810087228 */ /* 0x010fe40000000000 */
[----:B------:R-:W-:Y:S02]  /*1250*/  DFMA R16, R32, R24, R4 ;  /* 0x000000182010722b */ /* 0x000fe40000000004 */
[----:B------:R-:W-:-:S04]  /*1260*/  DMUL R10, R20, R10 ;  /* 0x0000000a140a7228 */ /* 0x000fc80000000000 */
[----:B------:R-:W-:Y:S02]  /*1270*/  DADD R20, R6, R8 ;  /* 0x0000000006147229 */ /* 0x000fe40000000008 */
[----:B------:R-:W-:Y:S02]  /*1280*/  DFMA R30, R16, UR4, RZ ;  /* 0x00000004101e7c2b */ /* 0x000fe400080000ff */
[----:B------:R-:W-:Y:S02]  /*1290*/  DFMA R32, R32, -R24, R4 ;  /* 0x800000182020722b */ /* 0x000fe40000000004 */
[----:B------:R-:W-:-:S04]  /*12a0*/  DADD R28, -R6, R8 ;  /* 0x00000000061c7229 */ /* 0x000fc80000000108 */
[----:B------:R-:W-:Y:S02]  /*12b0*/  DFMA R30, R20, UR36, R30 ;  /* 0x00000024141e7c2b */ /* 0x000fe4000800001e */
[----:B--2---:R-:W-:Y:S02]  /*12c0*/  DMUL R12, R18, R12 ;  /* 0x0000000c120c7228 */ /* 0x004fe40000000000 */
[C---:B------:R-:W-:Y:S02]  /*12d0*/  DFMA R18, R16.reuse, UR32, RZ ;  /* 0x0000002010127c2b */ /* 0x040fe400080000ff */
[----:B------:R-:W-:-:S06]  /*12e0*/  DFMA R16, R16, UR8, RZ ;  /* 0x0000000810107c2b */ /* 0x000fcc00080000ff */
[C---:B------:R-:W-:Y:S02]  /*12f0*/  DFMA R18, R20.reuse, UR12, R18 ;  /* 0x0000000c14127c2b */ /* 0x040fe40008000012 */
[----:B------:R-:W-:Y:S02]  /*1300*/  DFMA R20, R20, UR40, R16 ;  /* 0x0000002814147c2b */ /* 0x000fe40008000010 */
[--C-:B------:R-:W-:Y:S02]  /*1310*/  DADD R16, R10, R12.reuse ;  /* 0x000000000a107229 */ /* 0x100fe4000000000c */
[----:B------:R-:W-:Y:S02]  /*1320*/  DMUL R14, R14, R22 ;  /* 0x000000160e0e7228 */ /* 0x000fe40000000000 */
[----:B------:R-:W-:Y:S02]  /*1330*/  DFMA R22, R32, UR6, RZ ;  /* 0x0000000620167c2b */ /* 0x000fe400080000ff */
[----:B------:R-:W-:-:S02]  /*1340*/  DADD R26, -R10, R12 ;  /* 0x000000000a1a7229 */ /* 0x000fc4000000010c */
[C---:B------:R-:W-:Y:S02]  /*1350*/  DFMA R30, R16.reuse, UR16, R30 ;  /* 0x00000010101e7c2b */ /* 0x040fe4000800001e */
[C---:B------:R-:W-:Y:S02]  /*1360*/  DFMA R18, R16.reuse, UR44, R18 ;  /* 0x0000002c10127c2b */ /* 0x040fe40008000012 */
[----:B------:R-:W-:Y:S02]  /*1370*/  DFMA R20, R16, UR20, R20 ;  /* 0x0000001410147c2b */ /* 0x000fe40008000014 */
[----:B------:R-:W-:Y:S02]  /*1380*/  DADD R16, R14, R14 ;  /* 0x000000000e107229 */ /* 0x000fe4000000000e */
[----:B------:R-:W-:Y:S02]  /*1390*/  DFMA R22, R28, UR38, R22 ;  /* 0x000000261c167c2b */ /* 0x000fe40008000016 */
[----:B------:R-:W-:-:S04]  /*13a0*/  DADD R24, R14, -R14 ;  /* 0x000000000e187229 */ /* 0x000fc8000000080e */
[----:B------:R-:W-:Y:S02]  /*13b0*/  DMUL R16, R16, 0.5 ;  /* 0x3fe0000010107828 */ /* 0x000fe40000000000 */
[----:B------:R-:W-:-:S06]  /*13c0*/  DFMA R22, R26, UR18, R22 ;  /* 0x000000121a167c2b */ /* 0x000fcc0008000016 */
[----:B------:R-:W-:Y:S02]  /*13d0*/  DFMA R30, R16, UR48, R30 ;  /* 0x00000030101e7c2b */ /* 0x000fe4000800001e */
        /* <DEDUP_REMOVED lines=51> */
[----:B------:R-:W0:Y:S01]  /*1710*/  LDS.64 R30, [R2+0xa8] ;  /* 0x0000a800021e7984 */ /* 0x000e220000000a00 */
[----:B------:R-:W-:-:S02]  /*1720*/  DFMA R16, R20, UR44, R16 ;  /* 0x0000002c14107c2b */ /* 0x000fc40008000010 */
[----:B------:R-:W-:Y:S02]  /*1730*/  DFMA R20, R20, UR20, R18 ;  /* 0x0000001414147c2b */ /* 0x000fe40008000012 */
[C---:B------:R-:W-:Y:S02]  /*1740*/  DFMA R24, R22.reuse, UR18, R24 ;  /* 0x0000001216187c2b */ /* 0x040fe40008000018 */
        /* <DEDUP_REMOVED lines=23> */
.L_x_1782:
[----:B------:R-:W-:Y:S05]  /*18c0*/  BSYNC.RECONVERGENT B0 ;  /* 0x0000000000007941 */ /* 0x000fea0003800200 */
.L_x_1781:
        /* <DEDUP_REMOVED lines=9> */
[----:B------:R-:W3:Y:S01]  /*1960*/  LDS.64 R8, [R3+0x498] ;  /* 0x0004980003087984 */ /* 0x000ee20000000a00 */
[----:B--2---:R-:W-:-:S02]  /*1970*/  DADD R14, R10, R12 ;  /* 0x000000000a0e7229 */ /* 0x004fc4000000000c */
[----:B------:R-:W-:Y:S02]  /*1980*/  DADD R10, R10, -R12 ;  /* 0x000000000a0a7229 */ /* 0x000fe4000000080c */
[----:B0-----:R-:W-:-:S04]  /*1990*/  DADD R22, R16, R18 ;  /* 0x0000000010167229 */ /* 0x001fc80000000012 */
        /* <DEDUP_REMOVED lines=8> */
[----:B------:R-:W-:Y:S02]  /*1a20*/  DFMA R10, R22, UR12, R28 ;  /* 0x0000000c160a7c2b */ /* 0x000fe4000800001c */
[----:B-1----:R-:W-:Y:S02]  /*1a30*/  DADD R20, R6, R4 ;  /* 0x0000000006147229 */ /* 0x002fe40000000004 */
[----:B------:R-:W-:Y:S02]  /*1a40*/  DFMA R22, R22, UR40, R30 ;  /* 0x0000002816167c2b */ /* 0x000fe4000800001e */
[----:B---3--:R-:W-:-:S02]  /*1a50*/  DADD R18, R8, R8 ;  /* 0x0000000008127229 */ /* 0x008fc40000000008 */
[C---:B------:R-:W-:Y:S02]  /*1a60*/  DFMA R2, R14.reuse, UR38, R26 ;  /* 0x000000260e027c2b */ /* 0x040fe4000800001a */
[----:B------:R-:W-:Y:S02]  /*1a70*/  DFMA R12, R14, UR14, R12 ;  /* 0x0000000e0e0c7c2b */ /* 0x000fe4000800000c */
[----:B------:R-:W-:Y:S02]  /*1a80*/  DADD R4, R6, -R4 ;  /* 0x0000000006047229 */ /* 0x000fe40000000804 */
[----:B------:R-:W-:Y:S02]  /*1a90*/  DFMA R14, R14, UR42, R24 ;  /* 0x0000002a0e0e7c2b */ /* 0x000fe40008000018 */
[C---:B------:R-:W-:Y:S02]  /*1aa0*/  DFMA R16, R20.reuse, UR16, R16 ;  /* 0x0000001014107c2b */ /* 0x040fe40008000010 */
[----:B------:R-:W-:-:S02]  /*1ab0*/  DFMA R10, R20, UR44, R10 ;  /* 0x0000002c140a7c2b */ /* 0x000fc4000800000a */
[----:B------:R-:W-:Y:S02]  /*1ac0*/  DFMA R22, R20, UR20, R22 ;  /* 0x0000001414167c2b */ /* 0x000fe40008000016 */
[----:B------:R-:W-:Y:S02]  /*1ad0*/  DMUL R18, R18, 0.5 ;  /* 0x3fe0000012127828 */ /* 0x000fe40000000000 */
[----:B------:R-:W-:Y:S02]  /*1ae0*/  DADD R8, R8, -R8 ;  /* 0x0000000008087229 */ /* 0x000fe40000000808 */
        /* <DEDUP_REMOVED lines=15> */
.L_x_1784:
[----:B------:R-:W-:Y:S05]  /*1be0*/  BSYNC.RECONVERGENT B0 ;  /* 0x0000000000007941 */ /* 0x000fea0003800200 */
.L_x_1783:
        /* <DEDUP_REMOVED lines=13> */
.L_x_1785:
        /* <DEDUP_REMOVED lines=12> */
.L_x_3109:


//--------------------- .text._Z32massMatrixMultiplyConstantKernelILi6ELi7ELi2EEviPKdS1_S1_S1_Pd --------------------------
	.section	.text._Z32massMatrixMultiplyConstantKernelILi6ELi7ELi2EEviPKdS1_S1_S1_Pd,"ax",@progbits
	.align	128
        .global         _Z32massMatrixMultiplyConstantKernelILi6ELi7ELi2EEviPKdS1_S1_S1_Pd
        .type           _Z32massMatrixMultiplyConstantKernelILi6ELi7ELi2EEviPKdS1_S1_S1_Pd,@function
        .size           _Z32massMatrixMultiplyConstantKernelILi6ELi7ELi2EEviPKdS1_S1_S1_Pd,(.L_x_3110 - _Z32massMatrixMultiplyConstantKernelILi6ELi7ELi2EEviPKdS1_S1_S1_Pd)
        .other          _Z32massMatrixMultiplyConstantKernelILi6ELi7ELi2EEviPKdS1_S1_S1_Pd,@"STO_CUDA_ENTRY STV_DEFAULT"
_Z32massMatrixMultiplyConstantKernelILi6ELi7ELi2EEviPKdS1_S1_S1_Pd:
.text._Z32massMatrixMultiplyConstantKernelILi6ELi7ELi2EEviPKdS1_S1_S1_Pd:
        /* <DEDUP_REMOVED lines=8> */
[C---:B--2---:R-:W-:Y:S01]  /*0080*/  LOP3.LUT R3, R25.reuse, 0xffff, RZ, 0xc0, !PT ;  /* 0x0000ffff19037812 */ /* 0x044fe200078ec0ff */
[----:B------:R-:W-:Y:S01]  /*0090*/  BAR.SYNC.DEFER_BLOCKING 0x0 ;  /* 0x0000000000007b1d */ /* 0x000fe20000010000 */
[----:B------:R-:W-:-:S02]  /*00a0*/  ISETP.GE.U32.AND P0, PT, R25, 0x24, PT ;  /* 0x000000241900780c */ /* 0x000fc40003f06070 */
[----:B------:R-:W-:Y:S01]  /*00b0*/  PRMT R11, R25, 0x9910, RZ ;  /* 0x00009910190b7816 */ /* 0x000fe200000000ff */
[C---:B------:R-:W-:Y:S01]  /*00c0*/  IMAD R2, R3.reuse, 0xaaab, RZ ;  /* 0x0000aaab03027824 */ /* 0x040fe200078e02ff */
[----:B-1----:R-:W-:Y:S01]  /*00d0*/  ISETP.LT.AND P0, PT, R0, UR4, !P0 ;  /* 0x0000000400007c0c */ /* 0x002fe2000c701270 */
[----:B------:R-:W-:Y:S01]  /*00e0*/  IMAD R10, R3, 0x2493, RZ ;  /* 0x00002493030a7824 */ /* 0x000fe200078e02ff */
[----:B------:R-:W0:Y:S01]  /*00f0*/  LDCU.64 UR4, c[0x0][0x358] ;  /* 0x00006b00ff0477ac */ /* 0x000e220008000a00 */
[----:B------:R-:W-:Y:S01]  /*0100*/  IMAD R11, R11, 0xab, RZ ;  /* 0x000000ab0b0b7824 */ /* 0x000fe200078e02ff */
[----:B------:R-:W-:Y:S02]  /*0110*/  SHF.R.U32.HI R2, RZ, 0x12, R2 ;  /* 0x00000012ff027819 */ /* 0x000fe40000011602 */
[----:B------:R-:W-:Y:S02]  /*0120*/  SHF.R.U32.HI R10, RZ, 0x10, R10 ;  /* 0x00000010ff0a7819 */ /* 0x000fe4000001160a */
[----:B------:R-:W-:-:S02]  /*0130*/  PRMT R15, R2, 0x9910, RZ ;  /* 0x00009910020f7816 */ /* 0x000fc400000000ff */
[----:B------:R-:W-:Y:S02]  /*0140*/  LOP3.LUT R18, R11, 0xffff, RZ, 0xc0, !PT ;  /* 0x0000ffff0b127812 */ /* 0x000fe400078ec0ff */
[----:B------:R-:W-:Y:S01]  /*0150*/  ISETP.GT.U32.AND P1, PT, R25, 0x23, PT ;  /* 0x000000231900780c */ /* 0x000fe20003f24070 */
[----:B------:R-:W1:Y:S01]  /*0160*/  @P0 LDC.64 R2, c[0x0][0x3a0] ;  /* 0x0000e800ff020b82 */ /* 0x000e620000000a00 */
[----:B------:R-:W-:Y:S01]  /*0170*/  IMAD R11, R15, 0x6, RZ ;  /* 0x000000060f0b7824 */ /* 0x000fe200078e02ff */
[----:B---3--:R-:W-:Y:S01]  /*0180*/  LEA R15, R19, R14, 0x18 ;  /* 0x0000000e130f7211 */ /* 0x008fe200078ec0ff */
[----:B------:R-:W-:Y:S01]  /*0190*/  IMAD.MOV R19, RZ, RZ, -R10 ;  /* 0x000000ffff137224 */ /* 0x000fe200078e0a0a */
[----:B------:R-:W-:Y:S01]  /*01a0*/  SHF.R.U32.HI R14, RZ, 0xa, R18 ;  /* 0x0000000aff0e7819 */ /* 0x000fe20000011612 */
[----:B------:R-:W-:Y:S01]  /*01b0*/  IMAD.MOV R11, RZ, RZ, -R11 ;  /* 0x000000ffff0b7224 */ /* 0x000fe200078e0a0b */
[----:B------:R-:W-:Y:S01]  /*01c0*/  BSSY.RECONVERGENT B0, `(.L_x_1786) ;  /* 0x0000051000007945 */ /* 0x000fe20003800200 */
[----:B------:R-:W-:Y:S01]  /*01d0*/  IMAD R24, R24, 0xab8, R15 ;  /* 0x00000ab818187824 */ /* 0x000fe200078e020f */
[----:B------:R-:W-:Y:S01]  /*01e0*/  PRMT R18, R19, 0x7710, RZ ;  /* 0x0000771013127816 */ /* 0x000fe200000000ff */
[----:B------:R-:W-:Y:S01]  /*01f0*/  @P0 IMAD R15, R0, 0xd8, R25 ;  /* 0x000000d8000f0824 */ /* 0x000fe200078e0219 */
[----:B------:R-:W-:-:S02]  /*0200*/  PRMT R22, R11, 0x7710, RZ ;  /* 0x000077100b167816 */ /* 0x000fc400000000ff */
[----:B------:R-:W-:Y:S01]  /*0210*/  LOP3.LUT R19, R14, 0xffff, RZ, 0xc0, !PT ;  /* 0x0000ffff0e137812 */ /* 0x000fe200078ec0ff */
[--C-:B------:R-:W-:Y:S01]  /*0220*/  IMAD.IADD R18, R18, 0x1, R25.reuse ;  /* 0x0000000112127824 */ /* 0x100fe200078e0219 */
[----:B------:R-:W-:Y:S01]  /*0230*/  ISETP.GT.U32.AND P2, PT, R25, 0x29, PT ;  /* 0x000000291900780c */ /* 0x000fe20003f44070 */
[----:B------:R-:W-:Y:S02]  /*0240*/  IMAD.IADD R11, R22, 0x1, R25 ;  /* 0x00000001160b7824 */ /* 0x000fe400078e0219 */
[----:B------:R-:W-:Y:S01]  /*0250*/  IMAD R14, R19, 0x38, R24 ;  /* 0x00000038130e7824 */ /* 0x000fe200078e0218 */
[----:B------:R-:W-:Y:S02]  /*0260*/  LOP3.LUT R23, R18, 0xffff, RZ, 0xc0, !PT ;  /* 0x0000ffff12177812 */ /* 0x000fe400078ec0ff */
[----:B------:R-:W-:Y:S01]  /*0270*/  LOP3.LUT R18, R11, 0xffff, RZ, 0xc0, !PT ;  /* 0x0000ffff0b127812 */ /* 0x000fe200078ec0ff */
[----:B------:R-:W-:Y:S01]  /*0280*/  IMAD R19, R19, 0x150, R14 ;  /* 0x0000015013137824 */ /* 0x000fe200078e020e */
[----:B------:R-:W-:Y:S01]  /*0290*/  LEA.HI R30, R23, R10, RZ, 0x1f ;  /* 0x0000000a171e7211 */ /* 0x000fe200078ff8ff */
[----:B-1----:R-:W-:Y:S01]  /*02a0*/  @P0 IMAD.WIDE R10, R15, 0x8, R2 ;  /* 0x000000080f0a0825 */ /* 0x002fe200078e0202 */
[----:B------:R-:W-:-:S02]  /*02b0*/  LEA R2, R18, R14, 0x3 ;  /* 0x0000000e12027211 */ /* 0x000fc400078e18ff */
[----:B------:R-:W-:Y:S01]  /*02c0*/  LOP3.LUT R30, R30, 0xffff, RZ, 0xc0, !PT ;  /* 0x0000ffff1e1e7812 */ /* 0x000fe200078ec0ff */
        /* <DEDUP_REMOVED lines=9> */
[C-C-:B-----5:R-:W-:Y:S02]  /*0360*/  DADD R28, R12.reuse, R8.reuse ;  /* 0x000000000c1c7229 */ /* 0x160fe40000000008 */
[----:B------:R-:W-:Y:S01]  /*0370*/  DADD R12, R12, -R8 ;  /* 0x000000000c0c7229 */ /* 0x000fe20000000808 */
[----:B------:R-:W0:Y:S01]  /*0380*/  LDCU.128 UR32, c[0x3][0x830] ;  /* 0x00c10600ff2077ac */ /* 0x000e220008000c00 */
[----:B------:R-:W-:Y:S02]  /*0390*/  DADD R18, R16, R4 ;  /* 0x0000000010127229 */ /* 0x000fe40000000004 */
[----:B------:R-:W-:Y:S01]  /*03a0*/  DADD R26, R6, R20 ;  /* 0x00000000061a7229 */ /* 0x000fe20000000014 */
[----:B------:R-:W2:Y:S01]  /*03b0*/  LDCU.128 UR16, c[0x3][0x810] ;  /* 0x00c10200ff1077ac */ /* 0x000ea20008000c00 */
[----:B------:R-:W-:Y:S02]  /*03c0*/  DADD R16, R16, -R4 ;  /* 0x0000000010107229 */ /* 0x000fe40000000804 */
        /* <DEDUP_REMOVED lines=19> */
[----:B0-----:R-:W-:Y:S01]  /*0500*/  DFMA R6, R12, UR46, RZ ;  /* 0x0000002e0c067c2b */ /* 0x001fe200080000ff */
[----:B------:R-:W0:Y:S01]  /*0510*/  LDCU.128 UR52, c[0x3][0xa50] ;  /* 0x00c14a00ff3477ac */ /* 0x000e220008000c00 */
[----:B------:R-:W-:Y:S02]  /*0520*/  DFMA R22, R20, UR14, R22 ;  /* 0x0000000e14167c2b */ /* 0x000fe40008000016 */
[----:B--2---:R-:W-:Y:S02]  /*0530*/  DFMA R12, R12, UR36, RZ ;  /* 0x000000240c0c7c2b */ /* 0x004fe400080000ff */
[----:B---3--:R-:W-:-:S04]  /*0540*/  DFMA R4, R26, UR24, R4 ;  /* 0x000000181a047c2b */ /* 0x008fc80008000004 */
[----:B------:R-:W-:Y:S02]  /*0550*/  DFMA R22, R16, UR20, R22 ;  /* 0x0000001410167c2b */ /* 0x000fe40008000016 */
[C---:B----4-:R-:W-:Y:S02]  /*0560*/  DFMA R14, R20.reuse, UR28, R14 ;  /* 0x0000001c140e7c2b */ /* 0x050fe4000800000e */
[----:B------:R-:W-:Y:S02]  /*0570*/  DFMA R12, R20, UR38, R12 ;  /* 0x00000026140c7c2b */ /* 0x000fe4000800000c */
[----:B-1----:R-:W-:Y:S02]  /*0580*/  DFMA R28, R26, UR48, R28 ;  /* 0x000000301a1c7c2b */ /* 0x002fe4000800001c */
[----:B------:R-:W-:Y:S02]  /*0590*/  DFMA R4, R18, UR26, R4 ;  /* 0x0000001a12047c2b */ /* 0x000fe40008000004 */
[----:B0-----:R-:W-:-:S02]  /*05a0*/  DFMA R6, R20, UR52, R6 ;  /* 0x0000003414067c2b */ /* 0x001fc40008000006 */
[----:B------:R-:W-:Y:S02]  /*05b0*/  DFMA R14, R16, UR30, R14 ;  /* 0x0000001e100e7c2b */ /* 0x000fe4000800000e */
[----:B------:R-:W-:Y:S02]  /*05c0*/  DFMA R28, R18, UR50, R28 ;  /* 0x00000032121c7c2b */ /* 0x000fe4000800001c */
[C---:B------:R-:W-:Y:S02]  /*05d0*/  DFMA R12, R16.reuse, UR44, R12 ;  /* 0x0000002c100c7c2b */ /* 0x040fe4000800000c */
[----:B------:R-:W-:Y:S02]  /*05e0*/  DFMA R6, R16, UR54, R6 ;  /* 0x0000003610067c2b */ /* 0x000fe40008000006 */
[C-C-:B------:R-:W-:Y:S02]  /*05f0*/  DADD R18, R4.reuse, -R14.reuse ;  /* 0x0000000004127229 */ /* 0x140fe4000000080e */
[----:B------:R-:W-:-:S02]  /*0600*/  DADD R4, R4, R14 ;  /* 0x0000000004047229 */ /* 0x000fc4000000000e */
[----:B------:R-:W-:Y:S02]  /*0610*/  DADD R14, R10, -R12 ;  /* 0x000000000a0e7229 */ /* 0x000fe4000000080c */
[----:B------:R-:W-:Y:S01]  /*0620*/  DADD R16, R28, R6 ;  /* 0x000000001c107229 */ /* 0x000fe20000000006 */
[----:B------:R1:W-:Y:S01]  /*0630*/  STS.64 [R2+0x7a8], R18 ;  /* 0x0007a81202007388 */ /* 0x0003e20000000a00 */
[C-C-:B------:R-:W-:Y:S02]  /*0640*/  DADD R6, R8.reuse, -R22.reuse ;  /* 0x0000000008067229 */ /* 0x140fe40000000816 */
[----:B------:R-:W-:Y:S01]  /*0650*/  DADD R8, R8, R22 ;  /* 0x0000000008087229 */ /* 0x000fe20000000016 */
[----:B------:R1:W-:Y:S01]  /*0660*/  STS.64 [R2+0x188], R4 ;  /* 0x0001880402007388 */ /* 0x0003e20000000a00 */
[----:B------:R-:W-:-:S03]  /*0670*/  DADD R10, R10, R12 ;  /* 0x000000000a0a7229 */ /* 0x000fc6000000000c */
[----:B------:R1:W-:Y:S04]  /*0680*/  STS.64 [R2+0x498], R16 ;  /* 0x0004981002007388 */ /* 0x0003e80000000a00 */
[----:B------:R1:W-:Y:S04]  /*0690*/  STS.64 [R2+0x930], R6 ;  /* 0x0009300602007388 */ /* 0x0003e80000000a00 */
[----:B------:R1:W-:Y:S04]  /*06a0*/  STS.64 [R2], R8 ;  /* 0x0000000802007388 */ /* 0x0003e80000000a00 */
[----:B------:R1:W-:Y:S04]  /*06b0*/  STS.64 [R2+0x620], R14 ;  /* 0x0006200e02007388 */ /* 0x0003e80000000a00 */
[----:B------:R1:W-:Y:S02]  /*06c0*/  STS.64 [R2+0x310], R10 ;  /* 0x0003100a02007388 */ /* 0x0003e40000000a00 */
.L_x_1787:
[----:B------:R-:W-:Y:S05]  /*06d0*/  BSYNC.RECONVERGENT B0 ;  /* 0x0000000000007941 */ /* 0x000fea0003800200 */
.L_x_1786:
[----:B------:R-:W-:Y:S01]  /*06e0*/  BAR.SYNC.DEFER_BLOCKING 0x0 ;  /* 0x0000000000007b1d */ /* 0x000fe20000010000 */
[----:B------:R-:W-:-:S05]  /*06f0*/  SHF.R.U32.HI R30, RZ, 0x2, R30 ;  /* 0x00000002ff1e7819 */ /* 0x000fca000001161e */
[----:B------:R-:W-:Y:S04]  /*0700*/  BSSY.RECONVERGENT B0, `(.L_x_1788) ;  /* 0x0000040000007945 */ /* 0x000fe80003800200 */
[----:B------:R-:W-:Y:S05]  /*0710*/  @P2 BRA `(.L_x_1789) ;  /* 0x0000000000f82947 */ /* 0x000fea0003800000 */
[----:B-----5:R-:W-:Y:S01]  /*0720*/  LDS.64 R20, [R3] ;  /* 0x0000000003147984 */ /* 0x020fe20000000a00 */
[----:B------:R-:W2:Y:S03]  /*0730*/  LDCU.128 UR8, c[0x3][0x800] ;  /* 0x00c10000ff0877ac */ /* 0x000ea60008000c00 */
[----:B-1----:R-:W1:Y:S01]  /*0740*/  LDS.64 R18, [R3+0x118] ;  /* 0x0001180003127984 */ /* 0x002e620000000a00 */
        /* <DEDUP_REMOVED lines=16> */
[----:B------:R-:W-:-:S02]  /*0850*/  DADD R20, R20, -R18 ;  /* 0x0000000014147229 */ /* 0x000fc40000000812 */
[----:B----4-:R-:W-:-:S04]  /*0860*/  DADD R12, R4, R16 ;  /* 0x00000000040c7229 */ /* 0x010fc80000000010 */
[C---:B--2---:R-:W-:Y:S02]  /*0870*/  DFMA R6, R14.reuse, UR8, RZ ;  /* 0x000000080e067c2b */ /* 0x044fe400080000ff */
[C---:B0-----:R-:W-:Y:S02]  /*0880*/  DFMA R10, R14.reuse, UR18, RZ ;  /* 0x000000120e0a7c2b */ /* 0x041fe400080000ff */
[C---:B---3--:R-:W-:Y:S02]  /*0890*/  DFMA R8, R14.reuse, UR32, RZ ;  /* 0x000000200e087c2b */ /* 0x048fe400080000ff */
        /* <DEDUP_REMOVED lines=10> */
[C-C-:B------:R-:W-:Y:S02]  /*0940*/  DADD R22, R28.reuse, R26.reuse ;  /* 0x000000001c167229 */ /* 0x140fe4000000001a */
[----:B------:R-:W-:Y:S02]  /*0950*/  DADD R26, R28, -R26 ;  /* 0x000000001c1a7229 */ /* 0x000fe4000000081a */
[C---:B------:R-:W-:Y:S02]  /*0960*/  DFMA R14, R4.reuse, UR14, R14 ;  /* 0x0000000e040e7c2b */ /* 0x040fe4000800000e */
[C---:B------:R-:W-:Y:S02]  /*0970*/  DFMA R16, R4.reuse, UR52, R16 ;  /* 0x0000003404107c2b */ /* 0x040fe40008000010 */
[----:B-1----:R-:W-:-:S02]  /*0980*/  DFMA R18, R4, UR28, R18 ;  /* 0x0000001c04127c2b */ /* 0x002fc40008000012 */
        /* <DEDUP_REMOVED lines=23> */
.L_x_1789:
[----:B------:R-:W-:Y:S05]  /*0b00*/  BSYNC.RECONVERGENT B0 ;  /* 0x0000000000007941 */ /* 0x000fea0003800200 */
.L_x_1788:
[C---:B-12--5:R-:W-:Y:S01]  /*0b10*/  PRMT R4, R30.reuse, 0x9910, RZ ;  /* 0x000099101e047816 */ /* 0x066fe200000000ff */
[----:B------:R-:W1:Y:S01]  /*0b20*/  LDC.64 R36, c[0x0][0x388] ;  /* 0x0000e200ff247b82 */ /* 0x000e620000000a00 */
[----:B------:R-:W-:Y:S01]  /*0b30*/  IMAD.MOV.U32 R5, RZ, RZ, 0x6 ;  /* 0x00000006ff057424 */ /* 0x000fe200078e00ff */
[----:B------:R-:W-:Y:S01]  /*0b40*/  UMOV UR6, 0x3107 ;  /* 0x0000310700067882 */ /* 0x000fe20000000000 */
[----:B------:R-:W-:Y:S01]  /*0b50*/  LOP3.LUT R35, R30, 0xffff, RZ, 0xc0, !PT ;  /* 0x0000ffff1e237812 */ /* 0x000fe200078ec0ff */
[----:B------:R-:W-:Y:S01]  /*0b60*/  IMAD R4, R4, 0x7, RZ ;  /* 0x0000000704047824 */ /* 0x000fe200078e02ff */
[----:B------:R-:W2:Y:S03]  /*0b70*/  LDCU.128 UR8, c[0x3][0x800] ;  /* 0x00c10000ff0877ac */ /* 0x000ea60008000c00 */
[----:B------:R-:W-:Y:S01]  /*0b80*/  IMAD.MOV R4, RZ, RZ, -R4 ;  /* 0x000000ffff047224 */ /* 0x000fe200078e0a04 */
[----:B------:R-:W3:Y:S04]  /*0b90*/  LDCU.128 UR16, c[0x3][0x830] ;  /* 0x00c10600ff1077ac */ /* 0x000ee80008000c00 */
[----:B------:R-:W-:Y:S01]  /*0ba0*/  PRMT R4, R4, 0x7710, RZ ;  /* 0x0000771004047816 */ /* 0x000fe200000000ff */
[----:B------:R-:W4:Y:S03]  /*0bb0*/  LDCU.128 UR20, c[0x3][0x810] ;  /* 0x00c10200ff1477ac */ /* 0x000f260008000c00 */
[----:B------:R-:W-:Y:S01]  /*0bc0*/  IADD3 R25, PT, PT, R4, R25, RZ ;  /* 0x0000001904197210 */ /* 0x000fe20007ffe0ff */
[----:B------:R-:W3:Y:S03]  /*0bd0*/  LDCU.128 UR24, c[0x3][0x840] ;  /* 0x00c10800ff1877ac */ /* 0x000ee60008000c00 */
[----:B------:R-:W-:Y:S01]  /*0be0*/  PRMT R4, R25, 0x5410, R30 ;  /* 0x0000541019047816 */ /* 0x000fe2000000001e */
[----:B------:R-:W3:Y:S04]  /*0bf0*/  LDCU.128 UR32, c[0x3][0x820] ;  /* 0x00c10400ff2077ac */ /* 0x000ee80008000c00 */
[----:B------:R-:W-:Y:S01]  /*0c00*/  IDP.2A.LO.U16.U8 R5, R4, UR6, R5 ;  /* 0x0000000604057c26 */ /* 0x000fe20008001005 */
[----:B------:R-:W3:Y:S03]  /*0c10*/  LDCU.128 UR36, c[0x3][0x850] ;  /* 0x00c10a00ff2477ac */ /* 0x000ee60008000c00 */
[----:B------:R-:W-:Y:S01]  /*0c20*/  IMAD R5, R0, 0x157, R5 ;  /* 0x0000015700057824 */ /* 0x000fe200078e0205 */
[----:B------:R-:W3:Y:S03]  /*0c30*/  LDCU.128 UR40, c[0x3][0xa10] ;  /* 0x00c14200ff2877ac */ /* 0x000ee60008000c00 */
[----:B-1----:R-:W-:Y:S01]  /*0c40*/  IMAD.WIDE R36, R5, 0x8, R36 ;  /* 0x0000000805247825 */ /* 0x002fe200078e0224 */
[----:B------:R-:W1:Y:S04]  /*0c50*/  LDCU.128 UR28, c[0x3][0xa30] ;  /* 0x00c14600ff1c77ac */ /* 0x000e680008000c00 */
[----:B------:R-:W3:Y:S01]  /*0c60*/  LDG.E.64.CONSTANT R4, desc[UR4][R36.64+-0x30] ;  /* 0xffffd00424047981 */ /* 0x000ee2000c1e9b00 */
[----:B------:R-:W-:Y:S01]  /*0c70*/  LOP3.LUT R6, R25, 0xffff, RZ, 0xc0, !PT ;  /* 0x0000ffff19067812 */ /* 0x000fe200078ec0ff */
[----:B------:R-:W-:Y:S01]  /*0c80*/  IMAD R35, R35, 0x188, R24 ;  /* 0x0000018823237824 */ /* 0x000fe200078e0218 */
[----:B------:R-:W1:Y:S01]  /*0c90*/  LDCU.128 UR12, c[0x3][0xa00] ;  /* 0x00c14000ff0c77ac */ /* 0x000e620008000c00 */
[----:B------:R-:W3:Y:S02]  /*0ca0*/  LDG.E.64.CONSTANT R30, desc[UR4][R36.64+-0x8] ;  /* 0xfffff804241e7981 */ /* 0x000ee4000c1e9b00 */
[----:B------:R-:W-:Y:S01]  /*0cb0*/  IMAD R35, R6, 0x38, R35 ;  /* 0x0000003806237824 */ /* 0x000fe200078e0223 */
[----:B------:R-:W1:Y:S01]  /*0cc0*/  LDCU.128 UR48, c[0x3][0xa20] ;  /* 0x00c14400ff3077ac */ /* 0x000e620008000c00 */
[----:B------:R-:W-:Y:S06]  /*0cd0*/  BAR.SYNC.DEFER_BLOCKING 0x0 ;  /* 0x0000000000007b1d */ /* 0x000fec0000010000 */
[----:B------:R-:W1:Y:S01]  /*0ce0*/  LDCU.128 UR44, c[0x3][0xa40] ;  /* 0x00c14800ff2c77ac */ /* 0x000e620008000c00 */
[----:B------:R-:W3:Y:S01]  /*0cf0*/  LDG.E.64.CONSTANT R32, desc[UR4][R36.64] ;  /* 0x0000000424207981 */ /* 0x000ee2000c1e9b00 */
[----:B------:R-:W1:Y:S03]  /*0d00*/  LDCU.128 UR52, c[0x3][0xa50] ;  /* 0x00c14a00ff3477ac */ /* 0x000e660008000c00 */
[----:B------:R-:W3:Y:S04]  /*0d10*/  LDG.E.64.CONSTANT R20, desc[UR4][R36.64+-0x10] ;  /* 0xfffff00424147981 */ /* 0x000ee8000c1e9b00 */
[----:B------:R-:W-:Y:S04]  /*0d20*/  LDS.64 R28, [R35] ;  /* 0x00000000231c7984 */ /* 0x000fe80000000a00 */
[----:B------:R-:W2:Y:S04]  /*0d30*/  LDS.64 R16, [R35+0x28] ;  /* 0x0000280023107984 */ /* 0x000ea80000000a00 */
[----:B------:R-:W-:Y:S04]  /*0d40*/  LDS.64 R18, [R35+0x8] ;  /* 0x0000080023127984 */ /* 0x000fe80000000a00 */
[----:B------:R-:W4:Y:S04]  /*0d50*/  LDS.64 R14, [R35+0x20] ;  /* 0x00002000230e7984 */ /* 0x000f280000000a00 */
[----:B0-----:R-:W-:Y:S04]  /*0d60*/  LDS.64 R10, [R35+0x10] ;  /* 0x00001000230a7984 */ /* 0x001fe80000000a00 */
[----:B------:R-:W0:Y:S01]  /*0d70*/  LDS.64 R26, [R35+0x18] ;  /* 0x00001800231a7984 */ /* 0x000e220000000a00 */
[----:B--2---:R-:W-:-:S02]  /*0d80*/  DADD R6, R28, R16 ;  /* 0x000000001c067229 */ /* 0x004fc40000000010 */
[----:B------:R-:W-:Y:S02]  /*0d90*/  DADD R28, R28, -R16 ;  /* 0x000000001c1c7229 */ /* 0x000fe40000000810 */
[----:B----4-:R-:W-:-:S04]  /*0da0*/  DADD R22, R18, R14 ;  /* 0x0000000012167229 */ /* 0x010fc8000000000e */
[C---:B------:R-:W-:Y:S02]  /*0db0*/  DFMA R24, R6.reuse, UR8, RZ ;  /* 0x0000000806187c2b */ /* 0x040fe400080000ff */
[C---:B------:R-:W-:Y:S02]  /*0dc0*/  DFMA R8, R6.reuse, UR22, RZ ;  /* 0x0000001606087c2b */ /* 0x040fe400080000ff */
[C---:B---3--:R-:W-:Y:S02]  /*0dd0*/  DFMA R12, R6.reuse, UR16, RZ ;  /* 0x00000010060c7c2b */ /* 0x048fe400080000ff */
[----:B------:R-:W-:Y:S02]  /*0de0*/  DFMA R6, R6, UR26, RZ ;  /* 0x0000001a06067c2b */ /* 0x000fe400080000ff */
[C---:B------:R-:W-:Y:S02]  /*0df0*/  DFMA R24, R22.reuse, UR10, R24 ;  /* 0x0000000a16187c2b */ /* 0x040fe40008000018 */
[----:B------:R-:W-:-:S02]  /*0e00*/  DFMA R8, R22, UR32, R8 ;  /* 0x0000002016087c2b */ /* 0x000fc40008000008 */
[C---:B------:R-:W-:Y:S02]  /*0e10*/  DFMA R12, R22.reuse, UR18, R12 ;  /* 0x00000012160c7c2b */ /* 0x040fe4000800000c */
[----:B------:R-:W-:Y:S02]  /*0e20*/  DFMA R22, R22, UR36, R6 ;  /* 0x0000002416167c2b */ /* 0x000fe40008000006 */
[C-C-:B0-----:R-:W-:Y:S02]  /*0e30*/  DADD R6, R10.reuse, R26.reuse ;  /* 0x000000000a067229 */ /* 0x141fe4000000001a */
[----:B------:R-:W-:Y:S02]  /*0e40*/  DADD R26, R10, -R26 ;  /* 0x000000000a1a7229 */ /* 0x000fe4000000081a */
[----:B------:R-:W-:Y:S02]  /*0e50*/  DADD R18, R18, -R14 ;  /* 0x0000000012127229 */ /* 0x000fe4000000080e */
[----:B------:R-:W-:-:S02]  /*0e60*/  DFMA R10, R28, UR42, RZ ;  /* 0x0000002a1c0a7c2b */ /* 0x000fc400080000ff */
[C---:B-1----:R-:W-:Y:S02]  /*0e70*/  DFMA R14, R28.reuse, UR28, RZ ;  /* 0x0000001c1c0e7c2b */ /* 0x042fe400080000ff */
        /* <DEDUP_REMOVED lines=18> */
[----:B------:R-:W2:Y:S05]  /*0fa0*/  LDG.E.64.CONSTANT R16, desc[UR4][R36.64+-0x28] ;  /* 0xffffd80424107981 */ /* 0x000eaa000c1e9b00 */
[----:B------:R-:W-:Y:S01]  /*0fb0*/  DFMA R28, R18, UR52, R28 ;  /* 0x00000034121c7c2b */ /* 0x000fe2000800001c */
[----:B------:R-:W3:Y:S01]  /*0fc0*/  LDG.E.64.CONSTANT R18, desc[UR4][R36.64+-0x20] ;  /* 0xffffe00424127981 */ /* 0x000ee2000c1e9b00 */
[----:B------:R-:W-:-:S03]  /*0fd0*/  DMUL R4, R4, R14 ;  /* 0x0000000e04047228 */ /* 0x000fc60000000000 */
[----:B------:R-:W4:Y:S01]  /*0fe0*/  LDG.E.64.CONSTANT R14, desc[UR4][R36.64+-0x18] ;  /* 0xffffe804240e7981 */ /* 0x000f22000c1e9b00 */
[----:B------:R-:W-:Y:S02]  /*0ff0*/  DMUL R6, R30, R6 ;  /* 0x000000061e067228 */ /* 0x000fe40000000000 */
[----:B------:R-:W-:-:S08]  /*1000*/  DFMA R26, R26, UR54, R28 ;  /* 0x000000361a1a7c2b */ /* 0x000fd0000800001c */
[----:B------:R-:W-:Y:S02]  /*1010*/  DADD R22, R22, R26 ;  /* 0x0000000016167229 */ /* 0x000fe4000000001a */
[----:B------:R-:W-:Y:S01]  /*1020*/  DMUL R10, R20, R10 ;  /* 0x0000000a140a7228 */ /* 0x000fe20000000000 */
[----:B------:R-:W-:Y:S01]  /*1030*/  BSSY.RECONVERGENT B0, `(.L_x_1790) ;  /* 0x0000070000007945 */ /* 0x000fe20003800200 */
[----:B--2---:R-:W-:Y:S02]  /*1040*/  DMUL R8, R16, R8 ;  /* 0x0000000810087228 */ /* 0x004fe40000000000 */
[----:B------:R-:W-:Y:S02]  /*1050*/  DFMA R16, R32, R24, R4 ;  /* 0x000000182010722b */ /* 0x000fe40000000004 */
[----:B---3--:R-:W-:-:S04]  /*1060*/  DMUL R12, R18, R12 ;  /* 0x0000000c120c7228 */ /* 0x008fc80000000000 */
[----:B------:R-:W-:Y:S02]  /*1070*/  DADD R20, R6, R8 ;  /* 0x0000000006147229 */ /* 0x000fe40000000008 */
[C---:B------:R-:W-:Y:S02]  /*1080*/  DFMA R30, R16.reuse, UR8, RZ ;  /* 0x00000008101e7c2b */ /* 0x040fe400080000ff */
[C---:B------:R-:W-:Y:S02]  /*1090*/  DFMA R18, R16.reuse, UR10, RZ ;  /* 0x0000000a10127c2b */ /* 0x040fe400080000ff */
[----:B------:R-:W-:Y:S02]  /*10a0*/  DFMA R16, R16, UR20, RZ ;  /* 0x0000001410107c2b */ /* 0x000fe400080000ff */
[----:B------:R-:W-:Y:S02]  /*10b0*/  DFMA R32, R32, -R24, R4 ;  /* 0x800000182020722b */ /* 0x000fe40000000004 */
[----:B------:R-:W-:-:S02]  /*10c0*/  DFMA R30, R20, UR22, R30 ;  /* 0x00000016141e7c2b */ /* 0x000fc4000800001e */
[C---:B------:R-:W-:Y:S02]  /*10d0*/  DFMA R18, R20.reuse, UR32, R18 ;  /* 0x0000002014127c2b */ /* 0x040fe40008000012 */
[----:B------:R-:W-:Y:S02]  /*10e0*/  DFMA R20, R20, UR34, R16 ;  /* 0x0000002214147c2b */ /* 0x000fe40008000010 */
[----:B------:R-:W-:Y:S02]  /*10f0*/  DADD R16, R10, R12 ;  /* 0x000000000a107229 */ /* 0x000fe4000000000c */
[----:B------:R-:W-:Y:S02]  /*1100*/  DADD R28, -R6, R8 ;  /* 0x00000000061c7229 */ /* 0x000fe40000000108 */
[----:B------:R-:W-:-:S04]  /*1110*/  DADD R26, -R10, R12 ;  /* 0x000000000a1a7229 */ /* 0x000fc8000000010c */
[C---:B------:R-:W-:Y:S02]  /*1120*/  DFMA R30, R16.reuse, UR16, R30 ;  /* 0x00000010101e7c2b */ /* 0x040fe4000800001e */
[C---:B------:R-:W-:Y:S02]  /*1130*/  DFMA R18, R16.reuse, UR18, R18 ;  /* 0x0000001210127c2b */ /* 0x040fe40008000012 */
[----:B------:R-:W-:Y:S02]  /*1140*/  DFMA R20, R16, UR24, R20 ;  /* 0x0000001810147c2b */ /* 0x000fe40008000014 */
[----:B----4-:R-:W-:Y:S02]  /*1150*/  DMUL R14, R14, R22 ;  /* 0x000000160e0e7228 */ /* 0x010fe40000000000 */
[----:B------:R-:W-:-:S06]  /*1160*/  DFMA R22, R32, UR12, RZ ;  /* 0x0000000c20167c2b */ /* 0x000fcc00080000ff */
        /* <DEDUP_REMOVED lines=39> */
[----:B------:R-:W5:Y:S03]  /*13e0*/  LDCU.128 UR52, c[0x3][0xa50] ;  /* 0x00c14a00ff3477ac */ /* 0x000f660008000c00 */
[----:B------:R-:W-:Y:S04]  /*13f0*/  LDS.64 R26, [R3+0x70] ;  /* 0x00007000031a7984 */ /* 0x000fe80000000a00 */
        /* <DEDUP_REMOVED lines=11> */
[----:B--2---:R-:W-:Y:S02]  /*14b0*/  DFMA R30, R30, UR24, R32 ;  /* 0x000000181e1e7c2b */ /* 0x004fe40008000020 */
[C-C-:B---3--:R-:W-:Y:S02]  /*14c0*/  DADD R32, R26.reuse, R18.reuse ;  /* 0x000000001a207229 */ /* 0x148fe40000000012 */
[----:B------:R-:W-:Y:S02]  /*14d0*/  DADD R26, R26, -R18 ;  /* 0x000000001a1a7229 */ /* 0x000fe40000000812 */
[C---:B------:R-:W-:Y:S02]  /*14e0*/  DFMA R28, R24.reuse, UR12, RZ ;  /* 0x0000000c181c7c2b */ /* 0x040fe400080000ff */
[----:B------:R-:W-:-:S02]  /*14f0*/  DFMA R18, R24, UR14, RZ ;  /* 0x0000000e18127c2b */ /* 0x000fc400080000ff */
[----:B------:R-:W-:Y:S01]  /*1500*/  DFMA R24, R24, UR20, RZ ;  /* 0x0000001418187c2b */ /* 0x000fe200080000ff */
[----:B------:R-:W1:Y:S01]  /*1510*/  LDCU.64 UR20, c[0x3][0xa40] ;  /* 0x00c14800ff1477ac */ /* 0x000e620008000a00 */
[----:B------:R-:W-:Y:S02]  /*1520*/  DFMA R22, R32, UR16, R22 ;  /* 0x0000001020167c2b */ /* 0x000fe40008000016 */
[C---:B------:R-:W-:Y:S02]  /*1530*/  DFMA R28, R20.reuse, UR42, R28 ;  /* 0x0000002a141c7c2b */ /* 0x040fe4000800001c */
[C---:B------:R-:W-:Y:S02]  /*1540*/  DFMA R18, R20.reuse, UR48, R18 ;  /* 0x0000003014127c2b */ /* 0x040fe40008000012 */
[----:B0-----:R-:W-:Y:S01]  /*1550*/  DFMA R20, R20, UR6, R24 ;  /* 0x0000000614147c2b */ /* 0x001fe20008000018 */
[----:B------:R-:W0:Y:S01]  /*1560*/  LDCU.64 UR6, c[0x3][0x840] ;  /* 0x00c10800ff0677ac */ /* 0x000e220008000a00 */
[----:B------:R-:W2:Y:S01]  /*1570*/  LDS.64 R24, [R3+0xa8] ;  /* 0x0000a80003187984 */ /* 0x000ea20000000a00 */
[----:B------:R-:W-:-:S02]  /*1580*/  DFMA R16, R32, UR18, R16 ;  /* 0x0000001220107c2b */ /* 0x000fc40008000010 */
[C---:B------:R-:W-:Y:S02]  /*1590*/  DFMA R28, R26.reuse, UR28, R28 ;  /* 0x0000001c1a1c7c2b */ /* 0x040fe4000800001c */
[C---:B------:R-:W-:Y:S02]  /*15a0*/  DFMA R18, R26.reuse, UR30, R18 ;  /* 0x0000001e1a127c2b */ /* 0x040fe40008000012 */
[----:B-1----:R-:W-:Y:S02]  /*15b0*/  DFMA R20, R26, UR20, R20 ;  /* 0x000000141a147c2b */ /* 0x002fe40008000014 */
[----:B0-----:R-:W-:Y:S01]  /*15c0*/  DFMA R32, R32, UR6, R30 ;  /* 0x0000000620207c2b */ /* 0x001fe2000800001e */
[----:B------:R-:W0:Y:S01]  /*15d0*/  LDCU.64 UR6, c[0x3][0x858] ;  /* 0x00c10b00ff0677ac */ /* 0x000e220008000a00 */
[C-C-:B--2---:R-:W-:Y:S02]  /*15e0*/  DADD R30, R24.reuse, R24.reuse ;  /* 0x00000000181e7229 */ /* 0x144fe40000000018 */
[----:B------:R-:W-:-:S06]  /*15f0*/  DADD R24, R24, -R24 ;  /* 0x0000000018187229 */ /* 0x000fcc0000000818 */
[----:B------:R-:W-:Y:S02]  /*1600*/  DMUL R30, R30, 0.5 ;  /* 0x3fe000001e1e7828 */ /* 0x000fe40000000000 */
[C---:B------:R-:W-:Y:S02]  /*1610*/  DFMA R28, R24.reuse, UR46, R28 ;  /* 0x0000002e181c7c2b */ /* 0x040fe4000800001c */
[C---:B-----5:R-:W-:Y:S02]  /*1620*/  DFMA R20, R24.reuse, UR54, R20 ;  /* 0x0000003618147c2b */ /* 0x060fe40008000014 */
[----:B------:R-:W-:Y:S02]  /*1630*/  DFMA R24, R24, UR52, R18 ;  /* 0x0000003418187c2b */ /* 0x000fe40008000012 */
[C---:B------:R-:W-:Y:S02]  /*1640*/  DFMA R22, R30.reuse, UR26, R22 ;  /* 0x0000001a1e167c2b */ /* 0x040fe40008000016 */
[----:B------:R-:W-:-:S02]  /*1650*/  DFMA R16, R30, UR36, R16 ;  /* 0x000000241e107c2b */ /* 0x000fc40008000010 */
[----:B0-----:R-:W-:-:S04]  /*1660*/  DFMA R32, R30, UR6, R32 ;  /* 0x000000061e207c2b */ /* 0x001fc80008000020 */
        /* <DEDUP_REMOVED lines=12> */
.L_x_1791:
[----:B------:R-:W-:Y:S05]  /*1730*/  BSYNC.RECONVERGENT B0 ;  /* 0x0000000000007941 */ /* 0x000fea0003800200 */
.L_x_1790:
[----:B------:R-:W-:Y:S06]  /*1740*/  BAR.SYNC.DEFER_BLOCKING 0x0 ;  /* 0x0000000000007b1d */ /* 0x000fec0000010000 */
[----:B------:R-:W-:Y:S04]  /*1750*/  BSSY.RECONVERGENT B0, `(.L_x_1792) ;  /* 0x0000038000007945 */ /* 0x000fe80003800200 */
[----:B------:R-:W-:Y:S05]  /*1760*/  @P1 BRA `(.L_x_1793) ;  /* 0x0000000000d81947 */ /* 0x000fea0003800000 */
[----:B------:R-:W-:Y:S01]  /*1770*/  LDS.64 R10, [R2] ;  /* 0x00000000020a7984 */ /* 0x000fe20000000a00 */
[----:B------:R-:W2:Y:S03]  /*1780*/  LDCU.64 UR6, c[0x3][0x810] ;  /* 0x00c10200ff0677ac */ /* 0x000ea60008000a00 */
[----:B------:R-:W3:Y:S01]  /*1790*/  LDS.64 R12, [R2+0x930] ;  /* 0x00093000020c7984 */ /* 0x000ee20000000a00 */
[----:B------:R-:W4:Y:S03]  /*17a0*/  LDCU.64 UR20, c[0x3][0xa10] ;  /* 0x00c14200ff1477ac */ /* 0x000f260008000a00 */
[----:B01----:R-:W-:Y:S01]  /*17b0*/  LDS.64 R16, [R2+0x188] ;  /* 0x0001880002107984 */ /* 0x003fe20000000a00 */
[----:B------:R-:W0:Y:S03]  /*17c0*/  LDCU.64 UR24, c[0x3][0x828] ;  /* 0x00c10500ff1877ac */ /* 0x000e260008000a00 */
[----:B------:R-:W1:Y:S01]  /*17d0*/  LDS.64 R18, [R2+0x7a8] ;  /* 0x0007a80002127984 */ /* 0x000e620000000a00 */
[----:B------:R-:W5:Y:S03]  /*17e0*/  LDCU.64 UR34, c[0x3][0xa28] ;  /* 0x00c14500ff2277ac */ /* 0x000f660008000a00 */
[----:B------:R-:W-:Y:S01]  /*17f0*/  LDS.64 R4, [R2+0x310] ;  /* 0x0003100002047984 */ /* 0x000fe20000000a00 */
[----:B------:R-:W5:Y:S03]  /*1800*/  LDCU.128 UR52, c[0x3][0xa50] ;  /* 0x00c14a00ff3477ac */ /* 0x000f660008000c00 */
[----:B------:R-:W5:Y:S04]  /*1810*/  LDS.64 R6, [R2+0x620] ;  /* 0x0006200002067984 */ /* 0x000f680000000a00 */
[----:B------:R4:W5:Y:S01]  /*1820*/  LDS.64 R8, [R2+0x498] ;  /* 0x0004980002087984 */ /* 0x0009620000000a00 */
[----:B---3--:R-:W-:-:S02]  /*1830*/  DADD R14, R10, R12 ;  /* 0x000000000a0e7229 */ /* 0x008fc4000000000c */
[----:B------:R-:W-:Y:S02]  /*1840*/  DADD R10, R10, -R12 ;  /* 0x000000000a0a7229 */ /* 0x000fe4000000080c */
[C-C-:B-1----:R-:W-:Y:S02]  /*1850*/  DADD R20, R16.reuse, R18.reuse ;  /* 0x0000000010147229 */ /* 0x142fe40000000012 */
[----:B------:R-:W-:Y:S02]  /*1860*/  DADD R12, R16, -R18 ;  /* 0x00000000100c7229 */ /* 0x000fe40000000812 */
[C---:B------:R-:W-:Y:S02]  /*1870*/  DFMA R16, R14.reuse, UR8, RZ ;  /* 0x000000080e107c2b */ /* 0x040fe400080000ff */
[C---:B------:R-:W-:Y:S02]  /*1880*/  DFMA R18, R14.reuse, UR10, RZ ;  /* 0x0000000a0e127c2b */ /* 0x040fe400080000ff */
[----:B--2---:R-:W-:Y:S01]  /*1890*/  DFMA R24, R14, UR6, RZ ;  /* 0x000000060e187c2b */ /* 0x004fe200080000ff */
[----:B------:R-:W1:Y:S01]  /*18a0*/  LDCU.64 UR6, c[0x3][0x840] ;  /* 0x00c10800ff0677ac */ /* 0x000e620008000a00 */
[----:B----4-:R-:W-:-:S02]  /*18b0*/  DFMA R2, R10, UR12, RZ ;  /* 0x0000000c0a027c2b */ /* 0x010fc400080000ff */
[C---:B------:R-:W-:Y:S01]  /*18c0*/  DFMA R26, R10.reuse, UR20, RZ ;  /* 0x000000140a1a7c2b */ /* 0x040fe200080000ff */
[----:B------:R-:W2:Y:S01]  /*18d0*/  LDCU.64 UR20, c[0x3][0xa40] ;  /* 0x00c14800ff1477ac */ /* 0x000ea20008000a00 */
[----:B------:R-:W-:Y:S02]  /*18e0*/  DFMA R22, R10, UR14, RZ ;  /* 0x0000000e0a167c2b */ /* 0x000fe400080000ff */
[C---:B------:R-:W-:Y:S02]  /*18f0*/  DFMA R14, R20.reuse, UR22, R16 ;  /* 0x00000016140e7c2b */ /* 0x040fe40008000010 */
[C---:B------:R-:W-:Y:S02]  /*1900*/  DFMA R16, R20.reuse, UR32, R18 ;  /* 0x0000002014107c2b */ /* 0x040fe40008000012 */
[----:B0-----:R-:W-:Y:S01]  /*1910*/  DFMA R18, R20, UR24, R24 ;  /* 0x0000001814127c2b */ /* 0x001fe20008000018 */
[----:B------:R-:W0:Y:S01]  /*1920*/  LDCU.64 UR24, c[0x3][0x858] ;  /* 0x00c10b00ff1877ac */ /* 0x000e220008000a00 */
[----:B------:R-:W-:-:S02]  /*1930*/  DFMA R10, R12, UR42, R2 ;  /* 0x0000002a0c0a7c2b */ /* 0x000fc40008000002 */
[----:B-----5:R-:W-:Y:S02]  /*1940*/  DADD R20, R4, R6 ;  /* 0x0000000004147229 */ /* 0x020fe40000000006 */
[----:B------:R-:W-:Y:S02]  /*1950*/  DFMA R2, R12, UR48, R22 ;  /* 0x000000300c027c2b */ /* 0x000fe40008000016 */
[----:B------:R-:W-:Y:S02]  /*1960*/  DADD R22, R8, R8 ;  /* 0x0000000008167229 */ /* 0x000fe40000000008 */
[----:B------:R-:W-:Y:S02]  /*1970*/  DADD R4, R4, -R6 ;  /* 0x0000000004047229 */ /* 0x000fe40000000806 */
[----:B------:R-:W-:Y:S02]  /*1980*/  DFMA R12, R12, UR34, R26 ;  /* 0x000000220c0c7c2b */ /* 0x000fe4000800001a */
[----:B------:R-:W-:-:S02]  /*1990*/  DFMA R14, R20, UR16, R14 ;  /* 0x00000010140e7c2b */ /* 0x000fc4000800000e */
[----:B------:R-:W-:Y:S02]  /*19a0*/  DMUL R22, R22, 0.5 ;  /* 0x3fe0000016167828 */ /* 0x000fe40000000000 */
[----:B------:R-:W-:Y:S02]  /*19b0*/  DADD R8, R8, -R8 ;  /* 0x0000000008087229 */ /* 0x000fe40000000808 */
[----:B------:R-:W-:Y:S02]  /*19c0*/  DFMA R10, R4, UR28, R10 ;  /* 0x0000001c040a7c2b */ /* 0x000fe4000800000a */
[----:B-1----:R-:W-:Y:S02]  /*19d0*/  DFMA R18, R20, UR6, R18 ;  /* 0x0000000614127c2b */ /* 0x002fe40008000012 */
[----:B--2---:R-:W-:Y:S02]  /*19e0*/  DFMA R12, R4, UR20, R12 ;  /* 0x00000014040c7c2b */ /* 0x004fe4000800000c */
[----:B------:R-:W-:-:S02]  /*19f0*/  DFMA R16, R20, UR18, R16 ;  /* 0x0000001214107c2b */ /* 0x000fc40008000010 */
[----:B------:R-:W-:Y:S02]  /*1a00*/  DFMA R2, R4, UR30, R2 ;  /* 0x0000001e04027c2b */ /* 0x000fe40008000002 */
[----:B------:R-:W-:Y:S02]  /*1a10*/  DFMA R14, R22, UR26, R14 ;  /* 0x0000001a160e7c2b */ /* 0x000fe4000800000e */
[----:B------:R-:W-:Y:S02]  /*1a20*/  DFMA R10, R8, UR46, R10 ;  /* 0x0000002e080a7c2b */ /* 0x000fe4000800000a */
[----:B0-----:R-:W-:Y:S02]  /*1a30*/  DFMA R18, R22, UR24, R18 ;  /* 0x0000001816127c2b */ /* 0x001fe40008000012 */
[----:B------:R-:W-:Y:S02]  /*1a40*/  DFMA R12, R8, UR54, R12 ;  /* 0x00000036080c7c2b */ /* 0x000fe4000800000c */
[----:B------:R-:W-:-:S02]  /*1a50*/  DFMA R16, R22, UR36, R16 ;  /* 0x0000002416107c2b */ /* 0x000fc40008000010 */
[----:B------:R-:W-:Y:S02]  /*1a60*/  DFMA R2, R8, UR52, R2 ;  /* 0x0000003408027c2b */ /* 0x000fe40008000002 */
[C-C-:B------:R-:W-:Y:S02]  /*1a70*/  DADD R6, R14.reuse, -R10.reuse ;  /* 0x000000000e067229 */ /* 0x140fe4000000080a */
[----:B------:R-:W-:Y:S02]  /*1a80*/  DADD R4, R14, R10 ;  /* 0x000000000e047229 */ /* 0x000fe4000000000a */
[----:B------:R-:W-:Y:S02]  /*1a90*/  DADD R14, R18, -R12 ;  /* 0x00000000120e7229 */ /* 0x000fe4000000080c */
[C-C-:B------:R-:W-:Y:S02]  /*1aa0*/  DADD R10, R16.reuse, -R2.reuse ;  /* 0x00000000100a7229 */ /* 0x140fe40000000802 */
[----:B------:R-:W-:-:S02]  /*1ab0*/  DADD R8, R16, R2 ;  /* 0x0000000010087229 */ /* 0x000fc40000000002 */
[----:B------:R-:W-:-:S11]  /*1ac0*/  DADD R12, R18, R12 ;  /* 0x00000000120c7229 */ /* 0x000fd6000000000c */
.L_x_1793:
[----:B------:R-:W-:Y:S05]  /*1ad0*/  BSYNC.RECONVERGENT B0 ;  /* 0x0000000000007941 */ /* 0x000fea0003800200 */
.L_x_1792:
        /* <DEDUP_REMOVED lines=13> */
.L_x_1794:
        /* <DEDUP_REMOVED lines=13> */
.L_x_3110:


//--------------------- .text._Z32massMatrixMultiplyRegisterKernelILi6ELi7ELi2EEviPKdS1_S1_S1_Pd --------------------------
	.section	.text._Z32massMatrixMultiplyRegisterKernelILi6ELi7ELi2EEviPKdS1_S1_S1_Pd,"ax",@progbits
	.align	128
        .global         _Z32massMatrixMultiplyRegisterKernelILi6ELi7ELi2EEviPKdS1_S1_S1_Pd
        .type           _Z32massMatrixMultiplyRegisterKernelILi6ELi7ELi2EEviPKdS1_S1_S1_Pd,@function
        .size           _Z32massMatrixMultiplyRegisterKernelILi6ELi7ELi2EEviPKdS1_S1_S1_Pd,(.L_x_3111 - _Z32massMatrixMultiplyRegisterKernelILi6ELi7ELi2EEviPKdS1_S1_S1_Pd)
        .other          _Z32massMatrixMultiplyRegisterKernelILi6ELi7ELi2EEviPKdS1_S1_S1_Pd,@"STO_CUDA_ENTRY STV_DEFAULT"
_Z32massMatrixMultiplyRegisterKernelILi6ELi7ELi2EEviPKdS1_S1_S1_Pd:
.text._Z32massMatrixMultiplyRegisterKernelILi6ELi7ELi2EEviPKdS1_S1_S1_Pd:
        /* <DEDUP_REMOVED lines=167> */
.L_x_1796:
[----:B------:R-:W-:Y:S05]  /*0a70*/  BSYNC.RECONVERGENT B0 ;  /* 0x0000000000007941 */ /* 0x000fea0003800200 */
.L_x_1795:
        /* <DEDUP_REMOVED lines=54> */
.L_x_1798:
[----:B------:R-:W-:Y:S05]  /*0de0*/  BSYNC.RECONVERGENT B0 ;  /* 0x0000000000007941 */ /* 0x000fea0003800200 */
.L_x_1797:
        /* <DEDUP_REMOVED lines=173> */
.L_x_1800:
[----:B------:R-:W-:Y:S05]  /*18c0*/  BSYNC.RECONVERGENT B0 ;  /* 0x0000000000007941 */ /* 0x000fea0003800200 */
.L_x_1799:
        /* <DEDUP_REMOVED lines=49> */
.L_x_1802:
[----:B------:R-:W-:Y:S05]  /*1be0*/  BSYNC.RECONVERGENT B0 ;  /* 0x0000000000007941 */ /* 0x000fea0003800200 */
.L_x_1801:
        /* <DEDUP_REMOVED lines=13> */
.L_x_1803:
        /* <DEDUP_REMOVED lines=12> */
.L_x_3111:


//--------------------- .text._Z42massMatrixMultiplyMonolithicConstantKernelILi6ELi6ELi3EEviPKdS1_S1_S1_Pd --------------------------
	.section	.text._Z42massMatrixMultiplyMonolithicConstantKernelILi6ELi6ELi3EEviPKdS1_S1_S1_Pd,"ax",@progbits
	.align	128
        .global         _Z42massMatrixMultiplyMonolithicConstantKernelILi6ELi6ELi3EEviPKdS1_S1_S1_Pd
        .type           _Z42massMatrixMultiplyMonolithicConstantKernelILi6ELi6ELi3EEviPKdS1_S1_S1_Pd,@function
        .size           _Z42massMatrixMultiplyMonolithicConstantKernelILi6ELi6ELi3EEviPKdS1_S1_S1_Pd,(.L_x_3112 - _Z42massMatrixMultiplyMonolithicConstantKernelILi6ELi6ELi3EEviPKdS1_S1_S1_Pd)
        .other          _Z42massMatrixMultiplyMonolithicConstantKernelILi6ELi6ELi3EEviPKdS1_S1_S1_Pd,@"STO_CUDA_ENTRY STV_DEFAULT"
_Z42massMatrixMultiplyMonolithicConstantKernelILi6ELi6ELi3EEviPKdS1_S1_S1_Pd:
.text._Z42massMatrixMultiplyMonolithicConstantKernelILi6ELi6ELi3EEviPKdS1_S1_S1_Pd:
        /* <DEDUP_REMOVED lines=8> */
[----:B--2---:R-:W-:Y:S01]  /*0080*/  LOP3.LUT R2, R7, 0xffff, RZ, 0xc0, !PT ;  /* 0x0000ffff07027812 */ /* 0x004fe200078ec0ff */
[----:B------:R-:W-:Y:S03]  /*0090*/  BAR.SYNC.DEFER_BLOCKING 0x0 ;  /* 0x0000000000007b1d */ /* 0x000fe60000010000 */
[----:B-1----:R-:W-:-:S02]  /*00a0*/  ISETP.GE.AND P0, PT, R4, UR4, PT ;  /* 0x0000000404007c0c */ /* 0x002fc4000bf06270 */
[----:B------:R-:W-:Y:S01]  /*00b0*/  PRMT R16, R7, 0x9910, RZ ;  /* 0x0000991007107816 */ /* 0x000fe200000000ff */
[----:B------:R-:W-:Y:S01]  /*00c0*/  IMAD R5, R2, 0x2aab, RZ ;  /* 0x00002aab02057824 */ /* 0x000fe200078e02ff */
[----:B---3--:R-:W-:Y:S01]  /*00d0*/  LEA R17, R17, R8, 0x18 ;  /* 0x0000000811117211 */ /* 0x008fe200078ec0ff */
[----:B------:R-:W0:Y:S01]  /*00e0*/  LDCU.64 UR4, c[0x0][0x358] ;  /* 0x00006b00ff0477ac */ /* 0x000e220008000a00 */
[----:B------:R-:W1:Y:S01]  /*00f0*/  LDC.64 R8, c[0x0][0x388] ;  /* 0x0000e200ff087b82 */ /* 0x000e620000000a00 */
[----:B------:R-:W-:Y:S01]  /*0100*/  IMAD R16, R16, 0xab, RZ ;  /* 0x000000ab10107824 */ /* 0x000fe200078e02ff */
[----:B------:R-:W-:Y:S02]  /*0110*/  SHF.R.U32.HI R5, RZ, 0x10, R5 ;  /* 0x00000010ff057819 */ /* 0x000fe40000011605 */
[----:B------:R-:W-:Y:S02]  /*0120*/  ISETP.GT.U32.AND P1, PT, R7, 0x23, PT ;  /* 0x000000230700780c */ /* 0x000fe40003f24070 */
[----:B------:R-:W-:Y:S01]  /*0130*/  PRMT R6, R5, 0x9910, RZ ;  /* 0x0000991005067816 */ /* 0x000fe200000000ff */
[----:B------:R-:W-:Y:S01]  /*0140*/  @!P0 IMAD R13, R4, 0xd8, R7 ;  /* 0x000000d8040d8824 */ /* 0x000fe200078e0207 */
[----:B------:R-:W2:Y:S01]  /*0150*/  @!P0 LDC.64 R2, c[0x0][0x3a0] ;  /* 0x0000e800ff028b82 */ /* 0x000ea20000000a00 */
[----:B------:R-:W-:-:S02]  /*0160*/  LOP3.LUT R16, R16, 0xffff, RZ, 0xc0, !PT ;  /* 0x0000ffff10107812 */ /* 0x000fc400078ec0ff */
[----:B------:R-:W-:-:S04]  /*0170*/  IMAD R6, R6, 0x6, RZ ;  /* 0x0000000606067824 */ /* 0x000fc800078e02ff */
[----:B------:R-:W-:-:S05]  /*0180*/  IMAD.MOV R6, RZ, RZ, -R6 ;  /* 0x000000ffff067224 */ /* 0x000fca00078e0a06 */
[----:B------:R-:W-:Y:S01]  /*0190*/  PRMT R6, R6, 0x7710, RZ ;  /* 0x0000771006067816 */ /* 0x000fe200000000ff */
[----:B--2---:R-:W-:-:S04]  /*01a0*/  @!P0 IMAD.WIDE R12, R13, 0x8, R2 ;  /* 0x000000080d0c8825 */ /* 0x004fc800078e0202 */
[----:B------:R-:W-:Y:S01]  /*01b0*/  IMAD R2, R0, 0x6c0, R17 ;  /* 0x000006c000027824 */ /* 0x000fe200078e0211 */
[----:B0-----:R0:W5:Y:S01]  /*01c0*/  @!P0 LDG.E.64.CONSTANT R10, desc[UR4][R12.64] ;  /* 0x000000040c0a8981 */ /* 0x001162000c1e9b00 */
[----:B------:R-:W-:Y:S01]  /*01d0*/  IMAD.IADD R0, R6, 0x1, R7 ;  /* 0x0000000106007824 */ /* 0x000fe200078e0207 */
[----:B------:R-:W-:Y:S02]  /*01e0*/  SHF.R.U32.HI R7, RZ, 0xa, R16 ;  /* 0x0000000aff077819 */ /* 0x000fe40000011610 */
[----:B------:R0:W5:Y:S04]  /*01f0*/  @!P0 LDG.E.64.CONSTANT R26, desc[UR4][R12.64+0x120] ;  /* 0x000120040c1a8981 */ /* 0x000168000c1e9b00 */
[----:B------:R0:W5:Y:S04]  /*0200*/  @!P0 LDG.E.64.CONSTANT R24, desc[UR4][R12.64+0x240] ;  /* 0x000240040c188981 */ /* 0x000168000c1e9b00 */
[----:B------:R0:W5:Y:S04]  /*0210*/  @!P0 LDG.E.64.CONSTANT R22, desc[UR4][R12.64+0x360] ;  /* 0x000360040c168981 */ /* 0x000168000c1e9b00 */
[----:B------:R0:W5:Y:S04]  /*0220*/  @!P0 LDG.E.64.CONSTANT R20, desc[UR4][R12.64+0x480] ;  /* 0x000480040c148981 */ /* 0x000168000c1e9b00 */
[----:B------:R0:W5:Y:S01]  /*0230*/  @!P0 LDG.E.64.CONSTANT R14, desc[UR4][R12.64+0x5a0] ;  /* 0x0005a0040c0e8981 */ /* 0x000162000c1e9b00 */
[----:B------:R-:W-:Y:S01]  /*0240*/  LOP3.LUT R7, R7, 0xffff, RZ, 0xc0, !PT ;  /* 0x0000ffff07077812 */ /* 0x000fe200078ec0ff */
[----:B------:R-:W-:Y:S01]  /*0250*/  BSSY.RECONVERGENT B0, `(.L_x_1804) ;  /* 0x0000041000007945 */ /* 0x000fe20003800200 */
[----:B------:R-:W-:-:S03]  /*0260*/  LOP3.LUT R3, R0, 0xffff, RZ, 0xc0, !PT ;  /* 0x0000ffff00037812 */ /* 0x000fc600078ec0ff */
        /* <DEDUP_REMOVED lines=25> */
[----:B--2---:R-:W-:Y:S02]  /*0400*/  DFMA R18, R24, UR20, R18 ;  /* 0x0000001418127c2b */ /* 0x004fe40008000012 */
[----:B------:R-:W-:Y:S01]  /*0410*/  DFMA R10, R26, UR54, R10 ;  /* 0x000000361a0a7c2b */ /* 0x000fe2000800000a */
[----:B------:R-:W2:Y:S01]  /*0420*/  LDCU.128 UR24, c[0x3][0x20] ;  /* 0x00c00400ff1877ac */ /* 0x000ea20008000c00 */
[C---:B0-----:R-:W-:Y:S02]  /*0430*/  DFMA R16, R24.reuse, UR16, R16 ;  /* 0x0000001018107c2b */ /* 0x041fe40008000010 */
[----:B---3--:R-:W-:Y:S01]  /*0440*/  DFMA R12, R24, UR12, R12 ;  /* 0x0000000c180c7c2b */ /* 0x008fe2000800000c */
[----:B------:R-:W0:Y:S01]  /*0450*/  LDCU.128 UR28, c[0x3][0x50] ;  /* 0x00c00a00ff1c77ac */ /* 0x000e220008000c00 */
[----:B------:R-:W-:-:S02]  /*0460*/  DFMA R18, R22, UR22, R18 ;  /* 0x0000001616127c2b */ /* 0x000fc40008000012 */
[----:B----4-:R-:W-:Y:S01]  /*0470*/  DFMA R30, R24, UR8, R30 ;  /* 0x00000008181e7c2b */ /* 0x010fe2000800001e */
[----:B------:R-:W3:Y:S01]  /*0480*/  LDCU.128 UR32, c[0x3][0x80] ;  /* 0x00c01000ff2077ac */ /* 0x000ee20008000c00 */
[----:B------:R-:W-:Y:S02]  /*0490*/  DFMA R16, R22, UR18, R16 ;  /* 0x0000001216107c2b */ /* 0x000fe40008000010 */
[----:B-1----:R-:W-:Y:S01]  /*04a0*/  DFMA R28, R24, UR48, R28 ;  /* 0x00000030181c7c2b */ /* 0x002fe2000800001c */
[----:B------:R-:W1:Y:S01]  /*04b0*/  LDCU.128 UR36, c[0x3][0xb0] ;  /* 0x00c01600ff2477ac */ /* 0x000e620008000c00 */
[----:B------:R-:W-:Y:S02]  /*04c0*/  DFMA R12, R22, UR14, R12 ;  /* 0x0000000e160c7c2b */ /* 0x000fe4000800000c */
[----:B------:R-:W-:Y:S01]  /*04d0*/  DFMA R10, R24, UR56, R10 ;  /* 0x00000038180a7c2b */ /* 0x000fe2000800000a */
[----:B------:R-:W4:Y:S01]  /*04e0*/  LDCU.128 UR40, c[0x3][0xe0] ;  /* 0x00c01c00ff2877ac */ /* 0x000f220008000c00 */
[----:B------:R-:W-:-:S02]  /*04f0*/  DFMA R30, R22, UR10, R30 ;  /* 0x0000000a161e7c2b */ /* 0x000fc4000800001e */
[----:B------:R-:W-:Y:S01]  /*0500*/  DFMA R28, R22, UR50, R28 ;  /* 0x00000032161c7c2b */ /* 0x000fe2000800001c */
[----:B------:R-:W4:Y:S01]  /*0510*/  LDCU.128 UR44, c[0x3][0x110] ;  /* 0x00c02200ff2c77ac */ /* 0x000f220008000c00 */
[----:B--2---:R-:W-:Y:S02]  /*0520*/  DFMA R18, R20, UR24, R18 ;  /* 0x0000001814127c2b */ /* 0x004fe40008000012 */
[----:B------:R-:W-:Y:S02]  /*0530*/  DFMA R10, R22, UR58, R10 ;  /* 0x0000003a160a7c2b */ /* 0x000fe4000800000a */
[C---:B0-----:R-:W-:Y:S02]  /*0540*/  DFMA R16, R20.reuse, UR28, R16 ;  /* 0x0000001c14107c2b */ /* 0x041fe40008000010 */
[----:B---3--:R-:W-:Y:S02]  /*0550*/  DFMA R12, R20, UR32, R12 ;  /* 0x00000020140c7c2b */ /* 0x008fe4000800000c */
[----:B------:R-:W-:-:S02]  /*0560*/  DFMA R18, R14, UR26, R18 ;  /* 0x0000001a0e127c2b */ /* 0x000fc40008000012 */
[----:B-1----:R-:W-:Y:S02]  /*0570*/  DFMA R30, R20, UR36, R30 ;  /* 0x00000024141e7c2b */ /* 0x002fe4000800001e */
[----:B------:R-:W-:Y:S02]  /*0580*/  DFMA R16, R14, UR30, R16 ;  /* 0x0000001e0e107c2b */ /* 0x000fe40008000010 */
[----:B----4-:R-:W-:Y:S02]  /*0590*/  DFMA R28, R20, UR40, R28 ;  /* 0x00000028141c7c2b */ /* 0x010fe4000800001c */
[----:B------:R-:W-:Y:S02]  /*05a0*/  DFMA R12, R14, UR34, R12 ;  /* 0x000000220e0c7c2b */ /* 0x000fe4000800000c */
[----:B------:R-:W-:Y:S02]  /*05b0*/  DFMA R10, R20, UR44, R10 ;  /* 0x0000002c140a7c2b */ /* 0x000fe4000800000a */
[C---:B------:R-:W-:Y:S01]  /*05c0*/  DFMA R30, R14.reuse, UR38, R30 ;  /* 0x000000260e1e7c2b */ /* 0x040fe2000800001e */
[----:B------:R-:W-:Y:S01]  /*05d0*/  LEA R21, R3, R6, 0x3 ;  /* 0x0000000603157211 */ /* 0x000fe200078e18ff */
[----:B------:R-:W-:-:S04]  /*05e0*/  DFMA R28, R14, UR42, R28 ;  /* 0x0000002a0e1c7c2b */ /* 0x000fc8000800001c */
[----:B------:R-:W-:Y:S01]  /*05f0*/  DFMA R10, R14, UR46, R10 ;  /* 0x0000002e0e0a7c2b */ /* 0x000fe2000800000a */
[----:B------:R1:W-:Y:S04]  /*0600*/  STS.64 [R21], R18 ;  /* 0x0000001215007388 */ /* 0x0003e80000000a00 */
[----:B------:R1:W-:Y:S04]  /*0610*/  STS.64 [R21+0x120], R16 ;  /* 0x0001201015007388 */ /* 0x0003e80000000a00 */
[----:B------:R1:W-:Y:S04]  /*0620*/  STS.64 [R21+0x240], R12 ;  /* 0x0002400c15007388 */ /* 0x0003e80000000a00 */
[----:B------:R1:W-:Y:S04]  /*0630*/  STS.64 [R21+0x360], R30 ;  /* 0x0003601e15007388 */ /* 0x0003e80000000a00 */
[----:B------:R1:W-:Y:S04]  /*0640*/  STS.64 [R21+0x480], R28 ;  /* 0x0004801c15007388 */ /* 0x0003e80000000a00 */
[----:B------:R1:W-:Y:S02]  /*0650*/  STS.64 [R21+0x5a0], R10 ;  /* 0x0005a00a15007388 */ /* 0x0003e40000000a00 */
.L_x_1805:
[----:B------:R-:W-:Y:S05]  /*0660*/  BSYNC.RECONVERGENT B0 ;  /* 0x0000000000007941 */ /* 0x000fea0003800200 */
.L_x_1804:
[----:B------:R-:W-:Y:S06]  /*0670*/  BAR.SYNC.DEFER_BLOCKING 0x0 ;  /* 0x0000000000007b1d */ /* 0x000fec0000010000 */
[----:B------:R-:W-:Y:S04]  /*0680*/  BSSY.RECONVERGENT B0, `(.L_x_1806) ;  /* 0x0000046000007945 */ /* 0x000fe80003800200 */
[----:B------:R-:W-:Y:S05]  /*0690*/  @P1 BRA `(.L_x_1807) ;  /* 0x0000000400101947 */ /* 0x000fea0003800000 */
[----:B-1----:R-:W-:Y:S01]  /*06a0*/  IMAD R28, R7, 0xf0, R6 ;  /* 0x000000f0071c7824 */ /* 0x002fe200078e0206 */
[----:B------:R-:W1:Y:S03]  /*06b0*/  LDCU.128 UR32, c[0x3][URZ] ;  /* 0x00c00000ff2077ac */ /* 0x000e660008000c00 */
[----:B------:R-:W-:Y:S01]  /*06c0*/  IMAD R28, R3, 0x8, R28 ;  /* 0x00000008031c7824 */ /* 0x000fe200078e021c */
[----:B------:R-:W2:Y:S04]  /*06d0*/  LDCU.128 UR36, c[0x3][0x30] ;  /* 0x00c00600ff2477ac */ /* 0x000ea80008000c00 */
[----:B------:R-:W1:Y:S01]  /*06e0*/  LDS.64 R30, [R28] ;  /* 0x000000001c1e7984 */ /* 0x000e620000000a00 */
[----:B------:R-:W3:Y:S03]  /*06f0*/  LDCU.128 UR40, c[0x3][0x60] ;  /* 0x00c00c00ff2877ac */ /* 0x000ee60008000c00 */
[----:B-----5:R-:W4:Y:S01]  /*0700*/  LDS.64 R26, [R28+0x30] ;  /* 0x000030001c1a7984 */ /* 0x020f220000000a00 */
[----:B------:R-:W3:Y:S03]  /*0710*/  LDCU.128 UR44, c[0x3][0x90] ;  /* 0x00c01200ff2c77ac */ /* 0x000ee60008000c00 */
[----:B------:R-:W4:Y:S01]  /*0720*/  LDS.64 R6, [R28+0x60] ;  /* 0x000060001c067984 */ /* 0x000f220000000a00 */
[----:B------:R-:W3:Y:S03]  /*0730*/  LDCU.128 UR48, c[0x3][0xc0] ;  /* 0x00c01800ff3077ac */ /* 0x000ee60008000c00 */
[----:B------:R-:W4:Y:S01]  /*0740*/  LDS.64 R10, [R28+0x90] ;  /* 0x000090001c0a7984 */ /* 0x000f220000000a00 */
[----:B------:R-:W3:Y:S03]  /*0750*/  LDCU.128 UR52, c[0x3][0xf0] ;  /* 0x00c01e00ff3477ac */ /* 0x000ee60008000c00 */
[----:B0-----:R-:W0:Y:S01]  /*0760*/  LDS.64 R12, [R28+0xc0] ;  /* 0x0000c0001c0c7984 */ /* 0x001e220000000a00 */
[----:B------:R-:W4:Y:S03]  /*0770*/  LDCU.128 UR20, c[0x3][0x10] ;  /* 0x00c00200ff1477ac */ /* 0x000f260008000c00 */
[----:B------:R-:W0:Y:S01]  /*0780*/  LDS.64 R14, [R28+0xf0] ;  /* 0x0000f0001c0e7984 */ /* 0x000e220000000a00 */
[----:B------:R-:W4:Y:S01]  /*0790*/  LDCU.128 UR16, c[0x3][0x40] ;  /* 0x00c00800ff1077ac */ /* 0x000f220008000c00 */
[----:B------:R-:W4:Y:S01]  /*07a0*/  LDCU.128 UR12, c[0x3][0x70] ;  /* 0x00c00e00ff0c77ac */ /* 0x000f220008000c00 */
[----:B------:R-:W4:Y:S01]  /*07b0*/  LDCU.128 UR8, c[0x3][0xa0] ;  /* 0x00c01400ff0877ac */ /* 0x000f220008000c00 */
[----:B------:R-:W0:Y:S01]  /*07c0*/  LDCU.128 UR28, c[0x3][0xd0] ;  /* 0x00c01a00ff1c77ac */ /* 0x000e220008000c00 */
[----:B------:R-:W0:Y:S01]  /*07d0*/  LDCU.128 UR56, c[0x3][0x100] ;  /* 0x00c02000ff3877ac */ /* 0x000e220008000c00 */
[C---:B-1----:R-:W-:Y:S01]  /*07e0*/  DFMA R24, R30.reuse, UR32, RZ ;  /* 0x000000201e187c2b */ /* 0x042fe200080000ff */
[----:B------:R-:W1:Y:S01]  /*07f0*/  LDCU.128 UR24, c[0x3][0x20] ;  /* 0x00c00400ff1877ac */ /* 0x000e620008000c00 */
[----:B--2---:R-:W-:-:S02]  /*0800*/  DFMA R16, R30, UR36, RZ ;  /* 0x000000241e107c2b */ /* 0x004fc400080000ff */
[C---:B---3--:R-:W-:Y:S02]  /*0810*/  DFMA R18, R30.reuse, UR40, RZ ;  /* 0x000000281e127c2b */ /* 0x048fe400080000ff */
[C---:B------:R-:W-:Y:S02]  /*0820*/  DFMA R20, R30.reuse, UR44, RZ ;  /* 0x0000002c1e147c2b */ /* 0x040fe400080000ff */
[C---:B------:R-:W-:Y:S02]  /*0830*/  DFMA R22, R30.reuse, UR48, RZ ;  /* 0x000000301e167c2b */ /* 0x040fe400080000ff */
[----:B------:R-:W-:Y:S02]  /*0840*/  DFMA R30, R30, UR52, RZ ;  /* 0x000000341e1e7c2b */ /* 0x000fe400080000ff */
[C---:B----4-:R-:W-:Y:S01]  /*0850*/  DFMA R24, R26.reuse, UR34, R24 ;  /* 0x000000221a187c2b */ /* 0x050fe20008000018 */
[----:B------:R-:W2:Y:S01]  /*0860*/  LDCU.128 UR32, c[0x3][0x50] ;  /* 0x00c00a00ff2077ac */ /* 0x000ea20008000c00 */
[----:B------:R-:W-:-:S02]  /*0870*/  DFMA R16, R26, UR38, R16 ;  /* 0x000000261a107c2b */ /* 0x000fc40008000010 */
[C---:B------:R-:W-:Y:S01]  /*0880*/  DFMA R18, R26.reuse, UR42, R18 ;  /* 0x0000002a1a127c2b */ /* 0x040fe20008000012 */
[----:B------:R-:W3:Y:S01]  /*0890*/  LDCU.128 UR36, c[0x3][0x80] ;  /* 0x00c01000ff2477ac */ /* 0x000ee20008000c00 */
        /* <DEDUP_REMOVED lines=9> */
[C---:B------:R-:W-:Y:S02]  /*0930*/  DFMA R20, R6.reuse, UR8, R20 ;  /* 0x0000000806147c2b */ /* 0x040fe40008000014 */
[C---:B0-----:R-:W-:Y:S02]  /*0940*/  DFMA R22, R6.reuse, UR28, R22 ;  /* 0x0000001c06167c2b */ /* 0x041fe40008000016 */
[----:B------:R-:W-:Y:S02]  /*0950*/  DFMA R26, R6, UR56, R26 ;  /* 0x00000038061a7c2b */ /* 0x000fe4000800001a */
[C---:B------:R-:W-:Y:S02]  /*0960*/  DFMA R24, R10.reuse, UR22, R24 ;  /* 0x000000160a187c2b */ /* 0x040fe40008000018 */
[----:B------:R-:W-:-:S02]  /*0970*/  DFMA R16, R10, UR18, R16 ;  /* 0x000000120a107c2b */ /* 0x000fc40008000010 */
[C---:B------:R-:W-:Y:S02]  /*0980*/  DFMA R18, R10.reuse, UR14, R18 ;  /* 0x0000000e0a127c2b */ /* 0x040fe40008000012 */
[C---:B------:R-:W-:Y:S02]  /*0990*/  DFMA R20, R10.reuse, UR10, R20 ;  /* 0x0000000a0a147c2b */ /* 0x040fe40008000014 */
[C---:B------:R-:W-:Y:S02]  /*09a0*/  DFMA R22, R10.reuse, UR30, R22 ;  /* 0x0000001e0a167c2b */ /* 0x040fe40008000016 */
[----:B------:R-:W-:Y:S02]  /*09b0*/  DFMA R26, R10, UR58, R26 ;  /* 0x0000003a0a1a7c2b */ /* 0x000fe4000800001a */
[C---:B-1----:R-:W-:Y:S02]  /*09c0*/  DFMA R24, R12.reuse, UR24, R24 ;  /* 0x000000180c187c2b */ /* 0x042fe40008000018 */
[----:B--2---:R-:W-:-:S02]  /*09d0*/  DFMA R16, R12, UR32, R16 ;  /* 0x000000200c107c2b */ /* 0x004fc40008000010 */
[C---:B---3--:R-:W-:Y:S02]  /*09e0*/  DFMA R18, R12.reuse, UR36, R18 ;  /* 0x000000240c127c2b */ /* 0x048fe40008000012 */
        /* <DEDUP_REMOVED lines=9> */
[----:B------:R-:W-:Y:S01]  /*0a80*/  DFMA R26, R14, UR50, R26 ;  /* 0x000000320e1a7c2b */ /* 0x000fe2000800001a */
[----:B------:R2:W-:Y:S04]  /*0a90*/  STS.64 [R28+0x30], R16 ;  /* 0x000030101c007388 */ /* 0x0005e80000000a00 */
[----:B------:R2:W-:Y:S04]  /*0aa0*/  STS.64 [R28+0x60], R18 ;  /* 0x000060121c007388 */ /* 0x0005e80000000a00 */
[----:B------:R2:W-:Y:S04]  /*0ab0*/  STS.64 [R28+0x90], R20 ;  /* 0x000090141c007388 */ /* 0x0005e80000000a00 */
[----:B------:R2:W-:Y:S04]  /*0ac0*/  STS.64 [R28+0xc0], R22 ;  /* 0x0000c0161c007388 */ /* 0x0005e80000000a00 */
[----:B------:R2:W-:Y:S02]  /*0ad0*/  STS.64 [R28+0xf0], R26 ;  /* 0x0000f01a1c007388 */ /* 0x0005e40000000a00 */
.L_x_1807:
[----:B------:R-:W-:Y:S05]  /*0ae0*/  BSYNC.RECONVERGENT B0 ;  /* 0x0000000000007941 */ /* 0x000fea0003800200 */
.L_x_1806:
[----:B------:R-:W-:Y:S01]  /*0af0*/  PRMT R0, R5, 0x5410, R0 ;  /* 0x0000541005007816 */ /* 0x000fe20000000000 */
[----:B------:R-:W-:Y:S01]  /*0b00*/  UMOV UR6, 0x624 ;  /* 0x0000062400067882 */ /* 0x000fe20000000000 */
[----:B-12--5:R-:W-:Y:S02]  /*0b10*/  CS2R R20, SRZ ;  /* 0x0000000000147805 */ /* 0x026fe4000001ff00 */
[----:B------:R-:W-:Y:S02]  /*0b20*/  CS2R R32, SRZ ;  /* 0x0000000000207805 */ /* 0x000fe4000001ff00 */
[----:B------:R-:W-:Y:S01]  /*0b30*/  CS2R R22, SRZ ;  /* 0x0000000000167805 */ /* 0x000fe2000001ff00 */
[----:B------:R-:W-:Y:S01]  /*0b40*/  IDP.2A.LO.U16.U8 R7, R0, UR6, RZ ;  /* 0x0000000600077c26 */ /* 0x000fe200080010ff */
[----:B------:R-:W-:Y:S02]  /*0b50*/  CS2R R30, SRZ ;  /* 0x00000000001e7805 */ /* 0x000fe4000001ff00 */
[----:B------:R-:W-:Y:S01]  /*0b60*/  CS2R R24, SRZ ;  /* 0x0000000000187805 */ /* 0x000fe2000001ff00 */
[----:B------:R-:W-:Y:S01]  /*0b70*/  BAR.SYNC.DEFER_BLOCKING 0x0 ;  /* 0x0000000000007b1d */ /* 0x000fe20000010000 */
[----:B------:R-:W-:Y:S01]  /*0b80*/  IMAD R27, R4, 0xd8, R7 ;  /* 0x000000d8041b7824 */ /* 0x000fe200078e0207 */
[----:B------:R-:W-:-:S03]  /*0b90*/  CS2R R6, SRZ ;  /* 0x0000000000067805 */ /* 0x000fc6000001ff00 */
[----:B------:R-:W-:Y:S01]  /*0ba0*/  IMAD.WIDE R26, R27, 0x8, R8 ;  /* 0x000000081b1a7825 */ /* 0x000fe200078e0208 */
[----:B------:R-:W1:Y:S04]  /*0bb0*/  LDCU.128 UR8, c[0x3][URZ] ;  /* 0x00c00000ff0877ac */ /* 0x000e680008000c00 */
[----:B------:R-:W2:Y:S01]  /*0bc0*/  @!P0 LDG.E.64.CONSTANT R6, desc[UR4][R26.64] ;  /* 0x000000041a068981 */ /* 0x000ea2000c1e9b00 */
[----:B------:R-:W-:Y:S01]  /*0bd0*/  IMAD R2, R5, 0x120, R2 ;  /* 0x0000012005027824 */ /* 0x000fe200078e0202 */
[----:B------:R-:W3:Y:S02]  /*0be0*/  LDCU.128 UR12, c[0x3][0x30] ;  /* 0x00c00600ff0c77ac */ /* 0x000ee40008000c00 */
[----:B------:R-:W4:Y:S01]  /*0bf0*/  @!P0 LDG.E.64.CONSTANT R20, desc[UR4][R26.64+0x8] ;  /* 0x000008041a148981 */ /* 0x000f22000c1e9b00 */
[----:B------:R-:W3:Y:S03]  /*0c00*/  LDCU.128 UR16, c[0x3][0x10] ;  /* 0x00c00200ff1077ac */ /* 0x000ee60008000c00 */
[----:B------:R-:W4:Y:S01]  /*0c10*/  @!P0 LDG.E.64.CONSTANT R32, desc[UR4][R26.64+0x10] ;  /* 0x000010041a208981 */ /* 0x000f22000c1e9b00 */
[----:B------:R-:W3:Y:S03]  /*0c20*/  LDCU.128 UR20, c[0x3][0x40] ;  /* 0x00c00800ff1477ac */ /* 0x000ee60008000c00 */
[----:B------:R-:W4:Y:S01]  /*0c30*/  @!P0 LDG.E.64.CONSTANT R22, desc[UR4][R26.64+0x28] ;  /* 0x000028041a168981 */ /* 0x000f22000c1e9b00 */
[----:B------:R-:W3:Y:S03]  /*0c40*/  LDCU.128 UR32, c[0x3][0x20] ;  /* 0x00c00400ff2077ac */ /* 0x000ee60008000c00 */
[----:B------:R-:W4:Y:S01]  /*0c50*/  @!P0 LDG.E.64.CONSTANT R30, desc[UR4][R26.64+0x18] ;  /* 0x000018041a1e8981 */ /* 0x000f22000c1e9b00 */
[----:B------:R-:W3:Y:S03]  /*0c60*/  LDCU.128 UR36, c[0x3][0x50] ;  /* 0x00c00a00ff2477ac */ /* 0x000ee60008000c00 */
[----:B------:R3:W4:Y:S01]  /*0c70*/  @!P0 LDG.E.64.CONSTANT R24, desc[UR4][R26.64+0x20] ;  /* 0x000020041a188981 */ /* 0x000722000c1e9b00 */
[----:B------:R-:W-:Y:S01]  /*0c80*/  IMAD R0, R3, 0x30, R2 ;  /* 0x0000003003007824 */ /* 0x000fe200078e0202 */
[----:B------:R-:W2:Y:S04]  /*0c90*/  LDCU.128 UR24, c[0x3][0xc0] ;  /* 0x00c01800ff1877ac */ /* 0x000ea80008000c00 */
[----:B------:R-:W1:Y:S01]  /*0ca0*/  LDS.128 R8, [R0] ;  /* 0x0000000000087984 */ /* 0x000e620000000c00 */
[----:B------:R-:W4:Y:S03]  /*0cb0*/  LDCU.128 UR28, c[0x3][0xf0] ;  /* 0x00c01e00ff1c77ac */ /* 0x000f260008000c00 */
[----:B0-----:R-:W0:Y:S01]  /*0cc0*/  LDS.128 R12, [R0+0x10] ;  /* 0x00001000000c7984 */ /* 0x001e220000000c00 */
[----:B------:R-:W4:Y:S03]  /*0cd0*/  LDCU.128 UR40, c[0x3][0xa0] ;  /* 0x00c01400ff2877ac */ /* 0x000f260008000c00 */
[----:B------:R-:W0:Y:S01]  /*0ce0*/  LDS.128 R16, [R0+0x20] ;  /* 0x0000200000107984 */ /* 0x000e220000000c00 */
[----:B------:R-:W4:Y:S01]  /*0cf0*/  LDCU.128 UR48, c[0x3][0xd0] ;  /* 0x00c01a00ff3077ac */ /* 0x000f220008000c00 */
[----:B------:R-:W4:Y:S01]  /*0d00*/  LDCU.128 UR56, c[0x3][0x100] ;  /* 0x00c02000ff3877ac */ /* 0x000f220008000c00 */
[----:B------:R-:W4:Y:S01]  /*0d10*/  LDCU.128 UR44, c[0x3][0xb0] ;  /* 0x00c01600ff2c77ac */ /* 0x000f220008000c00 */
[----:B------:R-:W4:Y:S01]  /*0d20*/  LDCU.128 UR52, c[0x3][0xe0] ;  /* 0x00c01c00ff3477ac */ /* 0x000f220008000c00 */
[----:B------:R-:W4:Y:S01]  /*0d30*/  LDCU.128 UR60, c[0x3][0x110] ;  /* 0x00c02200ff3c77ac */ /* 0x000f220008000c00 */
[----:B------:R-:W4:Y:S01]  /*0d40*/  LDCU.64 UR6, c[0x3][0x68] ;  /* 0x00c00d00ff0677ac */ /* 0x000f220008000a00 */
[----:B-1----:R-:W-:-:S02]  /*0d50*/  DFMA R28, R8, UR8, RZ ;  /* 0x00000008081c7c2b */ /* 0x002fc400080000ff */
[----:B---3--:R-:W-:-:S06]  /*0d60*/  DFMA R26, R8, UR12, RZ ;  /* 0x0000000c081a7c2b */ /* 0x008fcc00080000ff */
[C---:B------:R-:W-:Y:S02]  /*0d70*/  DFMA R28, R10.reuse, UR10, R28 ;  /* 0x0000000a0a1c7c2b */ /* 0x040fe4000800001c */
[----:B------:R-:W-:-:S06]  /*0d80*/  DFMA R26, R10, UR14, R26 ;  /* 0x0000000e0a1a7c2b */ /* 0x000fcc000800001a */
[C---:B0-----:R-:W-:Y:S02]  /*0d90*/  DFMA R28, R12.reuse, UR16, R28 ;  /* 0x000000100c1c7c2b */ /* 0x041fe4000800001c */
[----:B------:R-:W-:-:S06]  /*0da0*/  DFMA R26, R12, UR20, R26 ;  /* 0x000000140c1a7c2b */ /* 0x000fcc000800001a */
[C---:B------:R-:W-:Y:S01]  /*0db0*/  DFMA R28, R14.reuse, UR18, R28 ;  /* 0x000000120e1c7c2b */ /* 0x040fe2000800001c */
[----:B------:R-:W0:Y:S01]  /*0dc0*/  LDCU.128 UR16, c[0x3][0x60] ;  /* 0x00c00c00ff1077ac */ /* 0x000e220008000c00 */
[----:B------:R-:W-:Y:S01]  /*0dd0*/  DFMA R26, R14, UR22, R26 ;  /* 0x000000160e1a7c2b */ /* 0x000fe2000800001a */
[----:B------:R-:W1:Y:S05]  /*0de0*/  LDCU.128 UR20, c[0x3][0x90] ;  /* 0x00c01200ff1477ac */ /* 0x000e6a0008000c00 */
[C---:B------:R-:W-:Y:S02]  /*0df0*/  DFMA R28, R16.reuse, UR32, R28 ;  /* 0x00000020101c7c2b */ /* 0x040fe4000800001c */
[----:B------:R-:W-:-:S06]  /*0e00*/  DFMA R26, R16, UR36, R26 ;  /* 0x00000024101a7c2b */ /* 0x000fcc000800001a */
[C---:B------:R-:W-:Y:S01]  /*0e10*/  DFMA R28, R18.reuse, UR34, R28 ;  /* 0x00000022121c7c2b */ /* 0x040fe2000800001c */
[----:B------:R-:W3:Y:S01]  /*0e20*/  LDCU.128 UR32, c[0x3][0x70] ;  /* 0x00c00e00ff2077ac */ /* 0x000ee20008000c00 */
[----:B------:R-:W-:Y:S02]  /*0e30*/  DFMA R26, R18, UR38, R26 ;  /* 0x00000026121a7c2b */ /* 0x000fe4000800001a */
[----:B0-----:R-:W-:Y:S01]  /*0e40*/  DFMA R34, R8, UR16, RZ ;  /* 0x0000001008227c2b */ /* 0x001fe200080000ff */
[----:B------:R-:W0:Y:S07]  /*0e50*/  LDCU.128 UR36, c[0x3][0x80] ;  /* 0x00c01000ff2477ac */ /* 0x000e2e0008000c00 */
[----:B------:R-:W-:Y:S01]  /*0e60*/  DFMA R34, R10, UR18, R34 ;  /* 0x000000120a227c2b */ /* 0x000fe20008000022 */
[----:B------:R-:W1:Y:S07]  /*0e70*/  LDCU.64 UR18, c[0x3][0x98] ;  /* 0x00c01300ff1277ac */ /* 0x000e6e0008000a00 */
[----:B---3--:R-:W-:-:S08]  /*0e80*/  DFMA R34, R12, UR32, R34 ;  /* 0x000000200c227c2b */ /* 0x008fd00008000022 */
[----:B------:R-:W-:Y:S01]  /*0e90*/  DFMA R34, R14, UR34, R34 ;  /* 0x000000220e227c2b */ /* 0x000fe20008000022 */
[----:B------:R-:W3:Y:S07]  /*0ea0*/  LDCU.128 UR32, c[0x3][0x20] ;  /* 0x00c00400ff2077ac */ /* 0x000eee0008000c00 */
[----:B0-----:R-:W-:-:S08]  /*0eb0*/  DFMA R34, R16, UR36, R34 ;  /* 0x0000002410227c2b */ /* 0x001fd00008000022 */
[----:B------:R-:W-:Y:S01]  /*0ec0*/  DFMA R34, R18, UR38, R34 ;  /* 0x0000002612227c2b */ /* 0x000fe20008000022 */
[----:B------:R-:W0:Y:S01]  /*0ed0*/  LDCU.128 UR36, c[0x3][0x50] ;  /* 0x00c00a00ff2477ac */ /* 0x000e220008000c00 */
[----:B------:R-:W-:Y:S01]  /*0ee0*/  BSSY.RECONVERGENT B0, `(.L_x_1808) ;  /* 0x00000a7000007945 */ /* 0x000fe20003800200 */
[----:B--2---:R-:W-:Y:S02]  /*0ef0*/  DMUL R6, R28, R6 ;  /* 0x000000061c067228 */ /* 0x004fe40000000000 */
[----:B------:R-:W-:Y:S02]  /*0f00*/  DFMA R28, R8, UR24, RZ ;  /* 0x00000018081c7c2b */ /* 0x000fe400080000ff */
[----:B----4-:R-:W-:Y:S02]  /*0f10*/  DMUL R20, R26, R20 ;  /* 0x000000141a147228 */ /* 0x010fe40000000000 */
[C---:B-1----:R-:W-:Y:S02]  /*0f20*/  DFMA R26, R8.reuse, UR20, RZ ;  /* 0x00000014081a7c2b */ /* 0x042fe400080000ff */
[----:B------:R-:W-:-:S02]  /*0f30*/  DFMA R8, R8, UR28, RZ ;  /* 0x0000001c08087c2b */ /* 0x000fc400080000ff */
[----:B------:R-:W-:-:S04]  /*0f40*/  DFMA R28, R10, UR26, R28 ;  /* 0x0000001a0a1c7c2b */ /* 0x000fc8000800001c */
[C---:B------:R-:W-:Y:S01]  /*0f50*/  DFMA R26, R10.reuse, UR22, R26 ;  /* 0x000000160a1a7c2b */ /* 0x040fe2000800001a */
[----:B------:R-:W1:Y:S01]  /*0f60*/  LDCU.64 UR22, c[0x3][0xc8] ;  /* 0x00c01900ff1677ac */ /* 0x000e620008000a00 */
[----:B------:R-:W-:Y:S02]  /*0f70*/  DFMA R8, R10, UR30, R8 ;  /* 0x0000001e0a087c2b */ /* 0x000fe40008000008 */
[----:B------:R-:W-:-:S04]  /*0f80*/  DFMA R28, R12, UR48, R28 ;  /* 0x000000300c1c7c2b */ /* 0x000fc8000800001c */
[C---:B------:R-:W-:Y:S02]  /*0f90*/  DFMA R26, R12.reuse, UR40, R26 ;  /* 0x000000280c1a7c2b */ /* 0x040fe4000800001a */
[----:B------:R-:W-:Y:S02]  /*0fa0*/  DFMA R8, R12, UR56, R8 ;  /* 0x000000380c087c2b */ /* 0x000fe40008000008 */
[C---:B------:R-:W-:Y:S01]  /*0fb0*/  DFMA R28, R14.reuse, UR50, R28 ;  /* 0x000000320e1c7c2b */ /* 0x040fe2000800001c */
[----:B------:R-:W2:Y:S03]  /*0fc0*/  LDCU.128 UR48, c[0x3][0x40] ;  /* 0x00c00800ff3077ac */ /* 0x000ea60008000c00 */
[C---:B------:R-:W-:Y:S01]  /*0fd0*/  DFMA R26, R14.reuse, UR42, R26 ;  /* 0x0000002a0e1a7c2b */ /* 0x040fe2000800001a */
[----:B------:R-:W4:Y:S01]  /*0fe0*/  LDCU.128 UR40, c[0x3][0x80] ;  /* 0x00c01000ff2877ac */ /* 0x000f220008000c00 */
[----:B------:R-:W-:-:S02]  /*0ff0*/  DFMA R8, R14, UR58, R8 ;  /* 0x0000003a0e087c2b */ /* 0x000fc40008000008 */
[----:B------:R-:W-:-:S04]  /*1000*/  DFMA R28, R16, UR52, R28 ;  /* 0x00000034101c7c2b */ /* 0x000fc8000800001c */
[C---:B------:R-:W-:Y:S02]  /*1010*/  DFMA R26, R16.reuse, UR44, R26 ;  /* 0x0000002c101a7c2b */ /* 0x040fe4000800001a */
[----:B------:R-:W-:Y:S02]  /*1020*/  DFMA R8, R16, UR60, R8 ;  /* 0x0000003c10087c2b */ /* 0x000fe40008000008 */
[----:B------:R-:W-:Y:S02]  /*1030*/  DFMA R28, R18, UR54, R28 ;  /* 0x00000036121c7c2b */ /* 0x000fe4000800001c */
[----:B------:R-:W-:Y:S02]  /*1040*/  DFMA R10, R6, UR10, RZ ;  /* 0x0000000a060a7c2b */ /* 0x000fe400080000ff */
[C---:B------:R-:W-:Y:S01]  /*1050*/  DFMA R26, R18.reuse, UR46, R26 ;  /* 0x0000002e121a7c2b */ /* 0x040fe2000800001a */
[----:B------:R-:W2:Y:S01]  /*1060*/  LDCU.128 UR44, c[0x3][0x10] ;  /* 0x00c00200ff2c77ac */ /* 0x000ea20008000c00 */
[----:B------:R-:W-:-:S02]  /*1070*/  DFMA R18, R18, UR62, R8 ;  /* 0x0000003e12127c2b */ /* 0x000fc40008000008 */
[----:B------:R-:W-:Y:S02]  /*1080*/  DFMA R8, R6, UR8, RZ ;  /* 0x0000000806087c2b */ /* 0x000fe400080000ff */
[----:B------:R-:W-:Y:S02]  /*1090*/  DMUL R32, R34, R32 ;  /* 0x0000002022207228 */ /* 0x000fe40000000000 */
[----:B------:R-:W-:Y:S02]  /*10a0*/  DFMA R10, R20, UR14, R10 ;  /* 0x0000000e140a7c2b */ /* 0x000fe4000800000a */
[----:B------:R-:W-:Y:S02]  /*10b0*/  DMUL R18, R18, R22 ;  /* 0x0000001612127228 */ /* 0x000fe40000000000 */
[----:B------:R-:W-:Y:S01]  /*10c0*/  DFMA R8, R20, UR12, R8 ;  /* 0x0000000c14087c2b */ /* 0x000fe20008000008 */
[----:B------:R-:W-:Y:S01]  /*10d0*/  IMAD.U32 R22, RZ, RZ, UR6 ;  /* 0x00000006ff167e24 */ /* 0x000fe2000f8e00ff */
[----:B------:R-:W-:Y:S01]  /*10e0*/  MOV R23, UR7 ;  /* 0x0000000700177c02 */ /* 0x000fe20008000f00 */
[----:B------:R-:W-:Y:S01]  /*10f0*/  DMUL R30, R26, R30 ;  /* 0x0000001e1a1e7228 */ /* 0x000fe20000000000 */
[----:B------:R-:W4:Y:S01]  /*1100*/  LDCU.64 UR6, c[0x3][0xf8] ;  /* 0x00c01f00ff0677ac */ /* 0x000f220008000a00 */
[----:B------:R-:W-:-:S03]  /*1110*/  DMUL R16, R28, R24 ;  /* 0x000000181c107228 */ /* 0x000fc60000000000 */
[C---:B------:R-:W-:Y:S02]  /*1120*/  DFMA R8, R32.reuse, UR16, R8 ;  /* 0x0000001020087c2b */ /* 0x040fe40008000008 */
[----:B------:R-:W-:Y:S01]  /*1130*/  DFMA R10, R32, R22, R10 ;  /* 0x00000016200a722b */ /* 0x000fe2000000000a */
[----:B------:R-:W-:Y:S02]  /*1140*/  IMAD.U32 R24, RZ, RZ, UR18 ;  /* 0x00000012ff187e24 */ /* 0x000fe4000f8e00ff */
[----:B------:R-:W-:Y:S01]  /*1150*/  IMAD.U32 R25, RZ, RZ, UR19 ;  /* 0x00000013ff197e24 */ /* 0x000fe2000f8e00ff */
[C---:B---3--:R-:W-:Y:S02]  /*1160*/  DFMA R12, R6.reuse, UR32, RZ ;  /* 0x00000020060c7c2b */ /* 0x048fe400080000ff */
[----:B------:R-:W-:Y:S01]  /*1170*/  DFMA R14, R6, UR34, RZ ;  /* 0x00000022060e7c2b */ /* 0x000fe200080000ff */
[----:B-1----:R-:W-:Y:S01]  /*1180*/  MOV R26, UR22 ;  /* 0x00000016001a7c02 */ /* 0x002fe20008000f00 */
[C---:B------:R-:W-:Y:S01]  /*1190*/  DFMA R8, R30.reuse, UR20, R8 ;  /* 0x000000141e087c2b */ /* 0x040fe20008000008 */
[----:B------:R-:W-:Y:S01]  /*11a0*/  IMAD.U32 R27, RZ, RZ, UR23 ;  /* 0x00000017ff1b7e24 */ /* 0x000fe2000f8e00ff */
[----:B------:R-:W-:Y:S01]  /*11b0*/  DFMA R10, R30, R24, R10 ;  /* 0x000000181e0a722b */ /* 0x000fe2000000000a */
[----:B------:R-:W1:Y:S01]  /*11c0*/  LDCU.128 UR32, c[0x3][0xb0] ;  /* 0x00c01600ff2077ac */ /* 0x000e620008000c00 */
[----:B0-----:R-:W-:-:S02]  /*11d0*/  DFMA R12, R20, UR36, R12 ;  /* 0x00000024140c7c2b */ /* 0x001fc4000800000c */
[----:B------:R-:W-:Y:S01]  /*11e0*/  DFMA R14, R20, UR38, R14 ;  /* 0x00000026140e7c2b */ /* 0x000fe2000800000e */
[----:B----4-:R-:W-:Y:S01]  /*11f0*/  MOV R28, UR6 ;  /* 0x00000006001c7c02 */ /* 0x010fe20008000f00 */
[C---:B------:R-:W-:Y:S01]  /*1200*/  DFMA R8, R16.reuse, UR24, R8 ;  /* 0x0000001810087c2b */ /* 0x040fe20008000008 */
[----:B------:R-:W-:Y:S01]  /*1210*/  IMAD.U32 R29, RZ, RZ, UR7 ;  /* 0x00000007ff1d7e24 */ /* 0x000fe2000f8e00ff */
[----:B------:R-:W-:Y:S01]  /*1220*/  DFMA R10, R16, R26, R10 ;  /* 0x0000001a100a722b */ /* 0x000fe2000000000a */
[----:B------:R-:W0:Y:S01]  /*1230*/  LDCU.128 UR36, c[0x3][0xe0] ;  /* 0x00c01c00ff2477ac */ /* 0x000e220008000c00 */
[C---:B------:R-:W-:Y:S02]  /*1240*/  DFMA R12, R32.reuse, UR40, R12 ;  /* 0x00000028200c7c2b */ /* 0x040fe4000800000c */
[----:B------:R-:W-:Y:S01]  /*1250*/  DFMA R14, R32, UR42, R14 ;  /* 0x0000002a200e7c2b */ /* 0x000fe2000800000e */
[----:B--2---:R-:W-:Y:S01]  /*1260*/  MOV R34, UR44 ;  /* 0x0000002c00227c02 */ /* 0x004fe20008000f00 */
[C---:B------:R-:W-:Y:S01]  /*1270*/  DFMA R8, R18.reuse, UR28, R8 ;  /* 0x0000001c12087c2b */ /* 0x040fe20008000008 */
[----:B------:R-:W-:Y:S01]  /*1280*/  IMAD.U32 R35, RZ, RZ, UR45 ;  /* 0x0000002dff237e24 */ /* 0x000fe2000f8e00ff */
[----:B------:R-:W-:Y:S01]  /*1290*/  DFMA R10, R18, R28, R10 ;  /* 0x0000001c120a722b */ /* 0x000fe2000000000a */
[----:B------:R-:W2:Y:S01]  /*12a0*/  LDCU.128 UR40, c[0x3][0x110] ;  /* 0x00c02200ff2877ac */ /* 0x000ea20008000c00 */
[----:B-1----:R-:W-:-:S02]  /*12b0*/  DFMA R12, R30, UR32, R12 ;  /* 0x000000201e0c7c2b */ /* 0x002fc4000800000c */
[----:B------:R-:W-:Y:S01]  /*12c0*/  DFMA R14, R30, UR34, R14 ;  /* 0x000000221e0e7c2b */ /* 0x000fe2000800000e */
[----:B------:R-:W1:Y:S02]  /*12d0*/  LDCU.128 UR32, c[0x3][0x70] ;  /* 0x00c00e00ff2077ac */ /* 0x000e640008000c00 */
[----:B------:R3:W-:Y:S01]  /*12e0*/  STS.128 [R0], R8 ;  /* 0x0000000800007388 */ /* 0x0007e20000000c00 */
[----:B------:R-:W-:Y:S01]  /*12f0*/  MOV R36, UR48 ;  /* 0x0000003000247c02 */ /* 0x000fe20008000f00 */
[----:B------:R-:W-:Y:S01]  /*1300*/  IMAD.U32 R37, RZ, RZ, UR49 ;  /* 0x00000031ff257e24 */ /* 0x000fe2000f8e00ff */
[C---:B0-----:R-:W-:Y:S02]  /*1310*/  DFMA R12, R16.reuse, UR36, R12 ;  /* 0x00000024100c7c2b */ /* 0x041fe4000800000c */
[----:B------:R-:W-:Y:S01]  /*1320*/  DFMA R14, R16, UR38, R14 ;  /* 0x00000026100e7c2b */ /* 0x000fe2000800000e */
[----:B------:R-:W0:Y:S01]  /*1330*/  LDCU.128 UR36, c[0x3][0xa0] ;  /* 0x00c01400ff2477ac */ /* 0x000e220008000c00 */
[----:B---3--:R-:W-:-:S02]  /*1340*/  DFMA R10, R6, UR46, RZ ;  /* 0x0000002e060a7c2b */ /* 0x008fc400080000ff */
[----:B------:R-:W-:-:S06]  /*1350*/  DFMA R8, R6, R34, RZ ;  /* 0x000000220608722b */ /* 0x000fcc00000000ff */
[C---:B------:R-:W-:Y:S02]  /*1360*/  DFMA R10, R20.reuse, UR50, R10 ;  /* 0x00000032140a7c2b */ /* 0x040fe4000800000a */
[----:B------:R-:W-:Y:S02]  /*1370*/  DFMA R8, R20, R36, R8 ;  /* 0x000000241408722b */ /* 0x000fe40000000008 */
[C---:B--2---:R-:W-:Y:S02]  /*1380*/  DFMA R12, R18.reuse, UR40, R12 ;  /* 0x00000028120c7c2b */ /* 0x044fe4000800000c */
[----:B------:R-:W-:Y:S01]  /*1390*/  DFMA R14, R18, UR42, R14 ;  /* 0x0000002a120e7c2b */ /* 0x000fe2000800000e */
[----:B------:R-:W2:Y:S01]  /*13a0*/  LDCU.128 UR40, c[0x3][0xd0] ;  /* 0x00c01a00ff2877ac */ /* 0x000ea20008000c00 */
[C---:B-1----:R-:W-:Y:S02]  /*13b0*/  DFMA R10, R32.reuse, UR34, R10 ;  /* 0x00000022200a7c2b */ /* 0x042fe4000800000a */
[----:B------:R-:W-:Y:S01]  /*13c0*/  DFMA R8, R32, UR32, R8 ;  /* 0x0000002020087c2b */ /* 0x000fe20008000008 */
[----:B------:R-:W1:Y:S05]  /*13d0*/  LDCU.128 UR32, c[0x3][0x100] ;  /* 0x00c02000ff2077ac */ /* 0x000e6a0008000c00 */
[----:B0-----:R-:W-:-:S02]  /*13e0*/  DFMA R10, R30, UR38, R10 ;  /* 0x000000261e0a7c2b */ /* 0x001fc4000800000a */
[----:B------:R-:W-:-:S06]  /*13f0*/  DFMA R8, R30, UR36, R8 ;  /* 0x000000241e087c2b */ /* 0x000fcc0008000008 */
[C---:B--2---:R-:W-:Y:S02]  /*1400*/  DFMA R10, R16.reuse, UR42, R10 ;  /* 0x0000002a100a7c2b */ /* 0x044fe4000800000a */
[----:B------:R-:W-:-:S06]  /*1410*/  DFMA R8, R16, UR40, R8 ;  /* 0x0000002810087c2b */ /* 0x000fcc0008000008 */
[C---:B-1----:R-:W-:Y:S02]  /*1420*/  DFMA R10, R18.reuse, UR34, R10 ;  /* 0x00000022120a7c2b */ /* 0x042fe4000800000a */
[----:B------:R-:W-:Y:S01]  /*1430*/  DFMA R8, R18, UR32, R8 ;  /* 0x0000002012087c2b */ /* 0x000fe20008000008 */
[----:B------:R0:W-:Y:S06]  /*1440*/  STS.128 [R0+0x20], R12 ;  /* 0x0000200c00007388 */ /* 0x0001ec0000000c00 */
[----:B------:R0:W-:Y:S01]  /*1450*/  STS.128 [R0+0x10], R8 ;  /* 0x0000100800007388 */ /* 0x0001e20000000c00 */
[----:B------:R-:W-:Y:S06]  /*1460*/  BAR.SYNC.DEFER_BLOCKING 0x0 ;  /* 0x0000000000007b1d */ /* 0x000fec0000010000 */
[----:B------:R-:W-:Y:S05]  /*1470*/  @P1 BRA `(.L_x_1809) ;  /* 0x0000000400341947 */ /* 0x000fea0003800000 */
[----:B0-----:R-:W-:Y:S01]  /*1480*/  IMAD R0, R3, -0x28, R0 ;  /* 0xffffffd803007824 */ /* 0x001fe200078e0200 */
[----:B------:R-:W0:Y:S04]  /*1490*/  LDCU.128 UR48, c[0x3][0x10] ;  /* 0x00c00200ff3077ac */ /* 0x000e280008000c00 */
[----:B------:R-:W1:Y:S01]  /*14a0*/  LDS.64 R22, [R0] ;  /* 0x0000000000167984 */ /* 0x000e620000000a00 */
[----:B------:R-:W2:Y:S03]  /*14b0*/  LDCU.128 UR52, c[0x3][0x40] ;  /* 0x00c00800ff3477ac */ /* 0x000ea60008000c00 */
[----:B------:R-:W3:Y:S01]  /*14c0*/  LDS.64 R24, [R0+0x30] ;  /* 0x0000300000187984 */ /* 0x000ee20000000a00 */
[----:B------:R-:W4:Y:S03]  /*14d0*/  LDCU.128 UR32, c[0x3][0x70] ;  /* 0x00c00e00ff2077ac */ /* 0x000f260008000c00 */
[----:B------:R-:W5:Y:S01]  /*14e0*/  LDS.64 R10, [R0+0x60] ;  /* 0x00006000000a7984 */ /* 0x000f620000000a00 */
[----:B------:R-:W4:Y:S03]  /*14f0*/  LDCU.128 UR36, c[0x3][0xa0] ;  /* 0x00c01400ff2477ac */ /* 0x000f260008000c00 */
[----:B------:R-:W4:Y:S01]  /*1500*/  LDS.64 R14, [R0+0x90] ;  /* 0x00009000000e7984 */ /* 0x000f220000000a00 */
[----:B------:R-:W4:Y:S01]  /*1510*/  LDCU.128 UR40, c[0x3][0xd0] ;  /* 0x00c01a00ff2877ac */ /* 0x000f220008000c00 */
[----:B0-----:R-:W-:Y:S01]  /*1520*/  MOV R34, UR48 ;  /* 0x0000003000227c02 */ /* 0x001fe20008000f00 */
[----:B------:R-:W-:Y:S01]  /*1530*/  IMAD.U32 R35, RZ, RZ, UR49 ;  /* 0x00000031ff237e24 */ /* 0x000fe2000f8e00ff */
[----:B------:R-:W0:Y:S01]  /*1540*/  LDS.64 R12, [R0+0xc0] ;  /* 0x0000c000000c7984 */ /* 0x000e220000000a00 */
[----:B------:R-:W0:Y:S01]  /*1550*/  LDCU.128 UR44, c[0x3][0x100] ;  /* 0x00c02000ff2c77ac */ /* 0x000e220008000c00 */
[----:B--2---:R-:W-:-:S02]  /*1560*/  MOV R36, UR52 ;  /* 0x0000003400247c02 */ /* 0x004fc40008000f00 */
[----:B------:R-:W2:Y:S01]  /*1570*/  LDS.64 R8, [R0+0xf0] ;  /* 0x0000f00000087984 */ /* 0x000ea20000000a00 */
[----:B------:R-:W-:Y:S01]  /*1580*/  IMAD.U32 R37, RZ, RZ, UR53 ;  /* 0x00000035ff257e24 */ /* 0x000fe2000f8e00ff */
[----:B------:R-:W2:Y:S01]  /*1590*/  LDCU.64 UR6, c[0x3][0x68] ;  /* 0x00c00d00ff0677ac */ /* 0x000ea20008000a00 */
[----:B------:R-:W2:Y:S01]  /*15a0*/  LDCU.64 UR18, c[0x3][0x98] ;  /* 0x00c01300ff1277ac */ /* 0x000ea20008000a00 */
[----:B------:R-:W2:Y:S01]  /*15b0*/  LDCU.64 UR22, c[0x3][0xc8] ;  /* 0x00c01900ff1677ac */ /* 0x000ea20008000a00 */
[C---:B-1----:R-:W-:Y:S02]  /*15c0*/  DFMA R26, R22.reuse, UR8, RZ ;  /* 0x00000008161a7c2b */ /* 0x042fe400080000ff */
[----:B------:R-:W-:-:S06]  /*15d0*/  DFMA R28, R22, R34, RZ ;  /* 0x00000022161c722b */ /* 0x000fcc00000000ff */
[C---:B---3--:R-:W-:Y:S02]  /*15e0*/  DFMA R26, R24.reuse, UR12, R26 ;  /* 0x0000000c181a7c2b */ /* 0x048fe4000800001a */
[----:B------:R-:W-:-:S06]  /*15f0*/  DFMA R28, R24, R36, R28 ;  /* 0x00000024181c722b */ /* 0x000fcc000000001c */
[C---:B-----5:R-:W-:Y:S02]  /*1600*/  DFMA R26, R10.reuse, UR16, R26 ;  /* 0x000000100a1a7c2b */ /* 0x060fe4000800001a */
[----:B----4-:R-:W-:-:S06]  /*1610*/  DFMA R28, R10, UR32, R28 ;  /* 0x000000200a1c7c2b */ /* 0x010fcc000800001c */
[C---:B------:R-:W-:Y:S02]  /*1620*/  DFMA R26, R14.reuse, UR20, R26 ;  /* 0x000000140e1a7c2b */ /* 0x040fe4000800001a */
[----:B------:R-:W-:-:S06]  /*1630*/  DFMA R28, R14, UR36, R28 ;  /* 0x000000240e1c7c2b */ /* 0x000fcc000800001c */
[C---:B0-----:R-:W-:Y:S02]  /*1640*/  DFMA R26, R12.reuse, UR24, R26 ;  /* 0x000000180c1a7c2b */ /* 0x041fe4000800001a */
[----:B------:R-:W-:-:S06]  /*1650*/  DFMA R28, R12, UR40, R28 ;  /* 0x000000280c1c7c2b */ /* 0x000fcc000800001c */
[C---:B--2---:R-:W-:Y:S02]  /*1660*/  DFMA R26, R8.reuse, UR28, R26 ;  /* 0x0000001c081a7c2b */ /* 0x044fe4000800001a */
[----:B------:R-:W-:-:S05]  /*1670*/  DFMA R28, R8, UR44, R28 ;  /* 0x0000002c081c7c2b */ /* 0x000fca000800001c */
[----:B------:R0:W-:Y:S04]  /*1680*/  STS.64 [R0], R26 ;  /* 0x0000001a00007388 */ /* 0x0001e80000000a00 */
[----:B------:R1:W-:Y:S01]  /*1690*/  STS.64 [R0+0x60], R28 ;  /* 0x0000601c00007388 */ /* 0x0003e20000000a00 */
[----:B0-----:R-:W-:Y:S01]  /*16a0*/  DFMA R26, R22, UR50, RZ ;  /* 0x00000032161a7c2b */ /* 0x001fe200080000ff */
[----:B------:R-:W0:Y:S07]  /*16b0*/  LDCU.128 UR48, c[0x3][0xe0] ;  /* 0x00c01c00ff3077ac */ /* 0x000e2e0008000c00 */
[----:B------:R-:W-:Y:S01]  /*16c0*/  DFMA R26, R24, UR54, R26 ;  /* 0x00000036181a7c2b */ /* 0x000fe2000800001a */
[----:B------:R-:W2:Y:S07]  /*16d0*/  LDCU.128 UR52, c[0x3][0x110] ;  /* 0x00c02200ff3477ac */ /* 0x000eae0008000c00 */
[----:B------:R-:W-:Y:S01]  /*16e0*/  DFMA R26, R10, UR34, R26 ;  /* 0x000000220a1a7c2b */ /* 0x000fe2000800001a */
[----:B------:R-:W1:Y:S07]  /*16f0*/  LDCU.128 UR32, c[0x3][0x20] ;  /* 0x00c00400ff2077ac */ /* 0x000e6e0008000c00 */
[----:B------:R-:W-:Y:S01]  /*1700*/  DFMA R26, R14, UR38, R26 ;  /* 0x000000260e1a7c2b */ /* 0x000fe2000800001a */
[----:B------:R-:W3:Y:S07]  /*1710*/  LDCU.128 UR36, c[0x3][0x50] ;  /* 0x00c00a00ff2477ac */ /* 0x000eee0008000c00 */
[----:B------:R-:W-:Y:S01]  /*1720*/  DFMA R26, R12, UR42, R26 ;  /* 0x0000002a0c1a7c2b */ /* 0x000fe2000800001a */
[----:B------:R-:W4:Y:S01]  /*1730*/  LDCU.128 UR40, c[0x3][0x80] ;  /* 0x00c01000ff2877ac */ /* 0x000f220008000c00 */
[----:B-1----:R-:W-:-:S06]  /*1740*/  DFMA R28, R22, UR32, RZ ;  /* 0x00000020161c7c2b */ /* 0x002fcc00080000ff */
[----:B------:R-:W-:Y:S01]  /*1750*/  DFMA R26, R8, UR46, R26 ;  /* 0x0000002e081a7c2b */ /* 0x000fe2000800001a */
[----:B------:R-:W1:Y:S01]  /*1760*/  LDCU.128 UR44, c[0x3][0xb0] ;  /* 0x00c01600ff2c77ac */ /* 0x000e620008000c00 */
[----:B---3--:R-:W-:-:S05]  /*1770*/  DFMA R28, R24, UR36, R28 ;  /* 0x00000024181c7c2b */ /* 0x008fca000800001c */
[----:B------:R3:W-:Y:S03]  /*1780*/  STS.64 [R0+0x90], R26 ;  /* 0x0000901a00007388 */ /* 0x0007e60000000a00 */
[----:B----4-:R-:W-:Y:S02]  /*1790*/  DFMA R28, R10, UR40, R28 ;  /* 0x000000280a1c7c2b */ /* 0x010fe4000800001c */
[C---:B---3--:R-:W-:Y:S02]  /*17a0*/  DFMA R26, R22.reuse, UR34, RZ ;  /* 0x00000022161a7c2b */ /* 0x048fe400080000ff */
[----:B------:R-:W-:-:S04]  /*17b0*/  DFMA R22, R22, UR10, RZ ;  /* 0x0000000a16167c2b */ /* 0x000fc800080000ff */
[----:B-1----:R-:W-:Y:S02]  /*17c0*/  DFMA R28, R14, UR44, R28 ;  /* 0x0000002c0e1c7c2b */ /* 0x002fe4000800001c */
[C---:B------:R-:W-:Y:S02]  /*17d0*/  DFMA R26, R24.reuse, UR38, R26 ;  /* 0x00000026181a7c2b */ /* 0x040fe4000800001a */
[----:B------:R-:W-:Y:S01]  /*17e0*/  DFMA R24, R24, UR14, R22 ;  /* 0x0000000e18187c2b */ /* 0x000fe20008000016 */
[----:B------:R-:W-:Y:S01]  /*17f0*/  MOV R22, UR6 ;  /* 0x0000000600167c02 */ /* 0x000fe20008000f00 */
[----:B------:R-:W-:Y:S01]  /*1800*/  IMAD.U32 R23, RZ, RZ, UR7 ;  /* 0x00000007ff177e24 */ /* 0x000fe2000f8e00ff */
[----:B------:R-:W1:Y:S01]  /*1810*/  LDCU.64 UR6, c[0x3][0xf8] ;  /* 0x00c01f00ff0677ac */ /* 0x000e620008000a00 */
[----:B0-----:R-:W-:Y:S02]  /*1820*/  DFMA R28, R12, UR48, R28 ;  /* 0x000000300c1c7c2b */ /* 0x001fe4000800001c */
[----:B------:R-:W-:-:S02]  /*1830*/  DFMA R26, R10, UR42, R26 ;  /* 0x0000002a0a1a7c2b */ /* 0x000fc4000800001a */
[----:B------:R-:W-:Y:S01]  /*1840*/  DFMA R10, R10, R22, R24 ;  /* 0x000000160a0a722b */ /* 0x000fe20000000018 */
[----:B------:R-:W-:Y:S01]  /*1850*/  MOV R24, UR18 ;  /* 0x0000001200187c02 */ /* 0x000fe20008000f00 */
[----:B------:R-:W-:Y:S02]  /*1860*/  IMAD.U32 R25, RZ, RZ, UR19 ;  /* 0x00000013ff197e24 */ /* 0x000fe4000f8e00ff */
[----:B--2---:R-:W-:-:S04]  /*1870*/  DFMA R28, R8, UR52, R28 ;  /* 0x00000034081c7c2b */ /* 0x004fc8000800001c */
[C---:B------:R-:W-:Y:S02]  /*1880*/  DFMA R10, R14.reuse, R24, R10 ;  /* 0x000000180e0a722b */ /* 0x040fe4000000000a */
[----:B------:R-:W-:Y:S01]  /*1890*/  DFMA R14, R14, UR46, R26 ;  /* 0x0000002e0e0e7c2b */ /* 0x000fe2000800001a */
[----:B------:R1:W-:Y:S01]  /*18a0*/  STS.64 [R0+0xc0], R28 ;  /* 0x0000c01c00007388 */ /* 0x0003e20000000a00 */
[----:B------:R-:W-:Y:S01]  /*18b0*/  MOV R26, UR22 ;  /* 0x00000016001a7c02 */ /* 0x000fe20008000f00 */
[----:B------:R-:W-:-:S05]  /*18c0*/  IMAD.U32 R27, RZ, RZ, UR23 ;  /* 0x00000017ff1b7e24 */ /* 0x000fca000f8e00ff */
[C---:B------:R-:W-:Y:S02]  /*18d0*/  DFMA R14, R12.reuse, UR50, R14 ;  /* 0x000000320c0e7c2b */ /* 0x040fe4000800000e */
[----:B------:R-:W-:Y:S01]  /*18e0*/  DFMA R10, R12, R26, R10 ;  /* 0x0000001a0c0a722b */ /* 0x000fe2000000000a */
[----:B-1----:R-:W-:Y:S01]  /*18f0*/  MOV R28, UR6 ;  /* 0x00000006001c7c02 */ /* 0x002fe20008000f00 */
[----:B------:R-:W-:-:S04]  /*1900*/  IMAD.U32 R29, RZ, RZ, UR7 ;  /* 0x00000007ff1d7e24 */ /* 0x000fc8000f8e00ff */
[C---:B------:R-:W-:Y:S02]  /*1910*/  DFMA R14, R8.reuse, UR54, R14 ;  /* 0x00000036080e7c2b */ /* 0x040fe4000800000e */
[----:B------:R-:W-:-:S05]  /*1920*/  DFMA R10, R8, R28, R10 ;  /* 0x0000001c080a722b */ /* 0x000fca000000000a */
[----:B------:R1:W-:Y:S04]  /*1930*/  STS.64 [R0+0xf0], R14 ;  /* 0x0000f00e00007388 */ /* 0x0003e80000000a00 */
[----:B------:R1:W-:Y:S02]  /*1940*/  STS.64 [R0+0x30], R10 ;  /* 0x0000300a00007388 */ /* 0x0003e40000000a00 */
.L_x_1809:
[----:B------:R-:W-:Y:S05]  /*1950*/  BSYNC.RECONVERGENT B0 ;  /* 0x0000000000007941 */ /* 0x000fea0003800200 */
.L_x_1808:
[----:B------:R-:W2:Y:S01]  /*1960*/  S2R R3, SR_TID.X ;  /* 0x0000000000037919 */ /* 0x000ea20000002100 */
[----:B------:R-:W-:Y:S01]  /*1970*/  BSSY.RECONVERGENT B0, `(.L_x_1810) ;  /* 0x0000045000007945 */ /* 0x000fe20003800200 */
[----:B------:R-:W-:Y:S01]  /*1980*/  BAR.SYNC.DEFER_BLOCKING 0x0 ;  /* 0x0000000000007b1d */ /* 0x000fe20000010000 */
[----:B--2---:R-:W-:-:S05]  /*1990*/  ISETP.GT.U32.OR P0, PT, R3, 0x23, P0 ;  /* 0x000000230300780c */ /* 0x004fca0000704470 */
[----:B------:R-:W-:Y:S08]  /*19a0*/  @P1 BRA `(.L_x_1811) ;  /* 0x0000000400041947 */ /* 0x000ff00003800000 */
[----:B01----:R-:W-:Y:S01]  /*19b0*/  LOP3.LUT R0, R3, 0xffff, RZ, 0xc0, !PT ;  /* 0x0000ffff03007812 */ /* 0x003fe200078ec0ff */
[----:B------:R-:W0:Y:S04]  /*19c0*/  LDCU.64 UR6, c[0x3][0x18] ;  /* 0x00c00300ff0677ac */ /* 0x000e280008000a00 */
[----:B------:R-:W-:Y:S01]  /*19d0*/  IMAD R0, R0, 0x2aab, RZ ;  /* 0x00002aab00007824 */ /* 0x000fe200078e02ff */
[----:B------:R-:W1:Y:S04]  /*19e0*/  LDCU.128 UR36, c[0x3][0x20] ;  /* 0x00c00400ff2477ac */ /* 0x000e680008000c00 */
[----:B------:R-:W-:Y:S01]  /*19f0*/  SHF.R.U32.HI R5, RZ, 0x10, R0 ;  /* 0x00000010ff057819 */ /* 0x000fe20000011600 */
[----:B------:R-:W2:Y:S03]  /*1a00*/  LDCU.64 UR18, c[0x3][0x48] ;  /* 0x00c00900ff1277ac */ /* 0x000ea60008000a00 */
[C---:B------:R-:W-:Y:S01]  /*1a10*/  PRMT R0, R5.reuse, 0x9910, RZ ;  /* 0x0000991005007816 */ /* 0x040fe200000000ff */
[----:B------:R-:W-:Y:S01]  /*1a20*/  IMAD R2, R5, -0xf0, R2 ;  /* 0xffffff1005027824 */ /* 0x000fe200078e0202 */
[----:B------:R-:W3:Y:S03]  /*1a30*/  LDCU.128 UR40, c[0x3][0x50] ;  /* 0x00c00a00ff2877ac */ /* 0x000ee60008000c00 */
[----:B------:R-:W-:Y:S01]  /*1a40*/  IMAD R0, R0, 0x6, RZ ;  /* 0x0000000600007824 */ /* 0x000fe200078e02ff */
[----:B------:R-:W4:Y:S04]  /*1a50*/  LDCU.128 UR32, c[0x3][0x70] ;  /* 0x00c00e00ff2077ac */ /* 0x000f280008000c00 */
[----:B------:R-:W-:Y:S01]  /*1a60*/  IADD3 R0, PT, PT, RZ, -R0, RZ ;  /* 0x80000000ff007210 */ /* 0x000fe20007ffe0ff */
[----:B------:R-:W5:Y:S03]  /*1a70*/  LDCU.128 UR44, c[0x3][0x80] ;  /* 0x00c01000ff2c77ac */ /* 0x000f660008000c00 */
[----:B------:R-:W-:Y:S01]  /*1a80*/  PRMT R0, R0, 0x7710, RZ ;  /* 0x0000771000007816 */ /* 0x000fe200000000ff */
[----:B------:R-:W5:Y:S04]  /*1a90*/  LDCU.128 UR48, c[0x3][0xb0] ;  /* 0x00c01600ff3077ac */ /* 0x000f680008000c00 */
[----:B------:R-:W-:Y:S01]  /*1aa0*/  IMAD.IADD R0, R0, 0x1, R3 ;  /* 0x0000000100007824 */ /* 0x000fe200078e0203 */
[----:B------:R-:W5:Y:S04]  /*1ab0*/  LDCU.128 UR52, c[0x3][0xe0] ;  /* 0x00c01c00ff3477ac */ /* 0x000f680008000c00 */
[----:B------:R-:W-:-:S04]  /*1ac0*/  LOP3.LUT R5, R0, 0xffff, RZ, 0xc0, !PT ;  /* 0x0000ffff00057812 */ /* 0x000fc800078ec0ff */
[----:B------:R-:W-:-:S05]  /*1ad0*/  LEA R2, R5, R2, 0x3 ;  /* 0x0000000205027211 */ /* 0x000fca00078e18ff */
[----:B------:R-:W0:Y:S04]  /*1ae0*/  LDS.64 R14, [R2] ;  /* 0x00000000020e7984 */ /* 0x000e280000000a00 */
[----:B------:R-:W2:Y:S04]  /*1af0*/  LDS.64 R10, [R2+0x120] ;  /* 0x00012000020a7984 */ /* 0x000ea80000000a00 */
[----:B------:R-:W4:Y:S04]  /*1b00*/  LDS.64 R8, [R2+0x240] ;  /* 0x0002400002087984 */ /* 0x000f280000000a00 */
[----:B------:R-:W5:Y:S04]  /*1b10*/  LDS.64 R6, [R2+0x360] ;  /* 0x0003600002067984 */ /* 0x000f680000000a00 */
[----:B------:R-:W5:Y:S04]  /*1b20*/  LDS.64 R12, [R2+0x480] ;  /* 0x00048000020c7984 */ /* 0x000f680000000a00 */
[----:B------:R-:W5:Y:S01]  /*1b30*/  LDS.64 R18, [R2+0x5a0] ;  /* 0x0005a00002127984 */ /* 0x000f620000000a00 */
[----:B0-----:R-:W-:-:S02]  /*1b40*/  DFMA R34, R14, R34, RZ ;  /* 0x000000220e22722b */ /* 0x001fc400000000ff */
[C---:B------:R-:W-:Y:S02]  /*1b50*/  DFMA R20, R14.reuse, UR6, RZ ;  /* 0x000000060e147c2b */ /* 0x040fe400080000ff */
[C---:B------:R-:W-:Y:S02]  /*1b60*/  DFMA R16, R14.reuse, UR10, RZ ;  /* 0x0000000a0e107c2b */ /* 0x040fe400080000ff */
[C---:B------:R-:W-:Y:S02]  /*1b70*/  DFMA R30, R14.reuse, UR8, RZ ;  /* 0x000000080e1e7c2b */ /* 0x040fe400080000ff */
[C---:B-1----:R-:W-:Y:S02]  /*1b80*/  DFMA R32, R14.reuse, UR36, RZ ;  /* 0x000000240e207c2b */ /* 0x042fe400080000ff */
[----:B------:R-:W-:Y:S01]  /*1b90*/  DFMA R14, R14, UR38, RZ ;  /* 0x000000260e0e7c2b */ /* 0x000fe200080000ff */
[----:B------:R-:W0:Y:S01]  /*1ba0*/  LDCU.128 UR36, c[0x3][0xa0] ;  /* 0x00c01400ff2477ac */ /* 0x000e220008000c00 */
[----:B--2---:R-:W-:-:S02]  /*1bb0*/  DFMA R36, R10, R36, R34 ;  /* 0x000000240a24722b */ /* 0x004fc40000000022 */
[C---:B------:R-:W-:Y:S02]  /*1bc0*/  DFMA R20, R10.reuse, UR18, R20 ;  /* 0x000000120a147c2b */ /* 0x040fe40008000014 */
[C---:B------:R-:W-:Y:S02]  /*1bd0*/  DFMA R16, R10.reuse, UR14, R16 ;  /* 0x0000000e0a107c2b */ /* 0x040fe40008000010 */
[C---:B------:R-:W-:Y:S02]  /*1be0*/  DFMA R30, R10.reuse, UR12, R30 ;  /* 0x0000000c0a1e7c2b */ /* 0x040fe4000800001e */
[C---:B---3--:R-:W-:Y:S02]  /*1bf0*/  DFMA R32, R10.reuse, UR40, R32 ;  /* 0x000000280a207c2b */ /* 0x048fe40008000020 */
[----:B------:R-:W-:Y:S01]  /*1c00*/  DFMA R14, R10, UR42, R14 ;  /* 0x0000002a0a0e7c2b */ /* 0x000fe2000800000e */
[----:B------:R-:W1:Y:S01]  /*1c10*/  LDCU.128 UR40, c[0x3][0xd0] ;  /* 0x00c01a00ff2877ac */ /* 0x000e620008000c00 */
[----:B----4-:R-:W-:-:S02]  /*1c20*/  DFMA R36, R8, UR32, R36 ;  /* 0x0000002008247c2b */ /* 0x010fc40008000024 */
[C---:B------:R-:W-:Y:S01]  /*1c30*/  DFMA R20, R8.reuse, UR34, R20 ;  /* 0x0000002208147c2b */ /* 0x040fe20008000014 */
[----:B------:R-:W2:Y:S01]  /*1c40*/  LDCU.128 UR32, c[0x3][0x100] ;  /* 0x00c02000ff2077ac */ /* 0x000ea20008000c00 */
[C---:B------:R-:W-:Y:S02]  /*1c50*/  DFMA R16, R8.reuse, R22, R16 ;  /* 0x000000160810722b */ /* 0x040fe40000000010 */
[C---:B------:R-:W-:Y:S02]  /*1c60*/  DFMA R30, R8.reuse, UR16, R30 ;  /* 0x00000010081e7c2b */ /* 0x040fe4000800001e */
[C---:B-----5:R-:W-:Y:S02]  /*1c70*/  DFMA R32, R8.reuse, UR44, R32 ;  /* 0x0000002c08207c2b */ /* 0x060fe40008000020 */
[----:B------:R-:W-:Y:S02]  /*1c80*/  DFMA R14, R8, UR46, R14 ;  /* 0x0000002e080e7c2b */ /* 0x000fe4000800000e */
[----:B0-----:R-:W-:-:S02]  /*1c90*/  DFMA R36, R6, UR36, R36 ;  /* 0x0000002406247c2b */ /* 0x001fc40008000024 */
[C---:B------:R-:W-:Y:S01]  /*1ca0*/  DFMA R20, R6.reuse, UR38, R20 ;  /* 0x0000002606147c2b */ /* 0x040fe20008000014 */
[----:B------:R-:W0:Y:S01]  /*1cb0*/  LDCU.128 UR36, c[0x3][0x110] ;  /* 0x00c02200ff2477ac */ /* 0x000e220008000c00 */
[C---:B------:R-:W-:Y:S02]  /*1cc0*/  DFMA R16, R6.reuse, R24, R16 ;  /* 0x000000180610722b */ /* 0x040fe40000000010 */
[C---:B------:R-:W-:Y:S02]  /*1cd0*/  DFMA R30, R6.reuse, UR20, R30 ;  /* 0x00000014061e7c2b */ /* 0x040fe4000800001e */
[C---:B------:R-:W-:Y:S02]  /*1ce0*/  DFMA R32, R6.reuse, UR48, R32 ;  /* 0x0000003006207c2b */ /* 0x040fe40008000020 */
[----:B------:R-:W-:Y:S02]  /*1cf0*/  DFMA R14, R6, UR50, R14 ;  /* 0x00000032060e7c2b */ /* 0x000fe4000800000e */
[----:B------:R-:W-:-:S02]  /*1d00*/  DFMA R16, R12, R26, R16 ;  /* 0x0000001a0c10722b */ /* 0x000fc40000000010 */
[C---:B-1----:R-:W-:Y:S02]  /*1d10*/  DFMA R36, R12.reuse, UR40, R36 ;  /* 0x000000280c247c2b */ /* 0x042fe40008000024 */
[C---:B------:R-:W-:Y:S02]  /*1d20*/  DFMA R8, R12.reuse, UR42, R20 ;  /* 0x0000002a0c087c2b */ /* 0x040fe40008000014 */
[C---:B------:R-:W-:Y:S02]  /*1d30*/  DFMA R6, R12.reuse, UR24, R30 ;  /* 0x000000180c067c2b */ /* 0x040fe4000800001e */
[C---:B------:R-:W-:Y:S02]  /*1d40*/  DFMA R10, R12.reuse, UR52, R32 ;  /* 0x000000340c0a7c2b */ /* 0x040fe40008000020 */
[----:B------:R-:W-:Y:S02]  /*1d50*/  DFMA R14, R12, UR54, R14 ;  /* 0x000000360c0e7c2b */ /* 0x000fe4000800000e */
[----:B------:R-:W-:-:S02]  /*1d60*/  DFMA R20, R18, R28, R16 ;  /* 0x0000001c1214722b */ /* 0x000fc40000000010 */
[C---:B--2---:R-:W-:Y:S02]  /*1d70*/  DFMA R32, R18.reuse, UR32, R36 ;  /* 0x0000002012207c2b */ /* 0x044fe40008000024 */
[C---:B------:R-:W-:Y:S02]  /*1d80*/  DFMA R30, R18.reuse, UR34, R8 ;  /* 0x00000022121e7c2b */ /* 0x040fe40008000008 */
[C---:B------:R-:W-:Y:S02]  /*1d90*/  DFMA R6, R18.reuse, UR28, R6 ;  /* 0x0000001c12067c2b */ /* 0x040fe40008000006 */
[C---:B0-----:R-:W-:Y:S02]  /*1da0*/  DFMA R16, R18.reuse, UR36, R10 ;  /* 0x0000002412107c2b */ /* 0x041fe4000800000a */
[----:B------:R-:W-:-:S11]  /*1db0*/  DFMA R18, R18, UR38, R14 ;  /* 0x0000002612127c2b */ /* 0x000fd6000800000e */
.L_x_1811:
[----:B------:R-:W-:Y:S05]  /*1dc0*/  BSYNC.RECONVERGENT B0 ;  /* 0x0000000000007941 */ /* 0x000fea0003800200 */
.L_x_1810:
        /* <DEDUP_REMOVED lines=12> */
.L_x_1812:
        /* <DEDUP_REMOVED lines=15> */
.L_x_3112:


//--------------------- .text._Z40massMatrixMultiplyMonolithicGlobalKernelILi6ELi6ELi3EEviPKdS1_S1_S1_Pd --------------------------
	.section	.text._Z40massMatrixMultiplyMonolithicGlobalKernelILi6ELi6ELi3EEviPKdS1_S1_S1_Pd,"ax",@progbits
	.align	128
        .global         _Z40massMatrixMultiplyMonolithicGlobalKernelILi6ELi6ELi3EEviPKdS1_S1_S1_Pd
        .type           _Z40massMatrixMultiplyMonolithicGlobalKernelILi6ELi6ELi3EEviPKdS1_S1_S1_Pd,@function
        .size           _Z40massMatrixMultiplyMonolithicGlobalKernelILi6ELi6ELi3EEviPKdS1_S1_S1_Pd,(.L_x_3113 - _Z40massMatrixMultiplyMonolithicGlobalKernelILi6ELi6ELi3EEviPKdS1_S1_S1_Pd)
        .other          _Z40massMatrixMultiplyMonolithicGlobalKernelILi6ELi6ELi3EEviPKdS1_S1_S1_Pd,@"STO_CUDA_ENTRY STV_DEFAULT"
_Z40massMatrixMultiplyMonolithicGlobalKernelILi6ELi6ELi3EEviPKdS1_S1_S1_Pd:
.text._Z40massMatrixMultiplyMonolithicGlobalKernelILi6ELi6ELi3EEviPKdS1_S1_S1_Pd:
[----:B------:R-:W-:Y:S08]  /*0000*/  LDC R1, c[0x0][0x37c] ;  /* 0x0000df00ff017b82 */ /* 0x000ff00000000800 */
[----:B------:R-:W0:Y:S01]  /*0010*/  LDC.64 R24, c[0x0][0x390] ;  /* 0x0000e400ff187b82 */ /* 0x000e220000000a00 */
[----:B------:R-:W0:Y:S01]  /*0020*/  LDCU.64 UR4, c[0x0][0x358] ;  /* 0x00006b00ff0477ac */ /* 0x000e220008000a00 */
[----:B------:R-:W1:Y:S01]  /*0030*/  S2R R34, SR_TID.Y ;  /* 0x0000000000227919 */ /* 0x000e620000002200 */
[----:B------:R-:W2:Y:S01]  /*0040*/  LDCU UR6, c[0x0][0x380] ;  /* 0x00007000ff0677ac */ /* 0x000ea20008000800 */
[----:B------:R-:W1:Y:S04]  /*0050*/  S2R R23, SR_CTAID.X ;  /* 0x0000000000177919 */ /* 0x000e680000002500 */
[----:B------:R-:W3:Y:S01]  /*0060*/  LDC.64 R26, c[0x0][0x388] ;  /* 0x0000e200ff1a7b82 */ /* 0x000ee20000000a00 */
        /* <DEDUP_REMOVED lines=10> */
[----:B-1----:R-:W-:Y:S01]  /*0110*/  IMAD R0, R23, 0x3, R34 ;  /* 0x0000000317007824 */ /* 0x002fe200078e0222 */
[----:B------:R-:W-:Y:S01]  /*0120*/  MOV R23, 0x400 ;  /* 0x0000040000177802 */ /* 0x000fe20000000f00 */
[----:B------:R-:W-:Y:S01]  /*0130*/  BSSY.RECONVERGENT B0, `(.L_x_1813) ;  /* 0x0000071000007945 */ /* 0x000fe20003800200 */
[----:B------:R-:W1:Y:S01]  /*0140*/  S2R R32, SR_TID.X ;  /* 0x0000000000207919 */ /* 0x000e620000002100 */
[----:B------:R-:W-:Y:S01]  /*0150*/  BAR.SYNC.DEFER_BLOCKING 0x0 ;  /* 0x0000000000007b1d */ /* 0x000fe20000010000 */
[----:B--2---:R-:W-:-:S05]  /*0160*/  ISETP.GE.AND P0, PT, R0, UR6, PT ;  /* 0x0000000600007c0c */ /* 0x004fca000bf06270 */
[----:B------:R-:W2:Y:S08]  /*0170*/  S2R R30, SR_CgaCtaId ;  /* 0x00000000001e7919 */ /* 0x000eb00000008800 */
[----:B------:R-:W4:Y:S01]  /*0180*/  @!P0 LDC.64 R116, c[0x0][0x3a0] ;  /* 0x0000e800ff748b82 */ /* 0x000f220000000a00 */
[----:B-1----:R-:W-:Y:S01]  /*0190*/  LOP3.LUT R22, R32, 0xffff, RZ, 0xc0, !PT ;  /* 0x0000ffff20167812 */ /* 0x002fe200078ec0ff */
[----:B------:R-:W-:Y:S01]  /*01a0*/  @!P0 IMAD R31, R0, 0xd8, R32 ;  /* 0x000000d8001f8824 */ /* 0x000fe200078e0220 */
[----:B------:R-:W-:-:S02]  /*01b0*/  PRMT R29, R32, 0x9910, RZ ;  /* 0x00009910201d7816 */ /* 0x000fc400000000ff */
[----:B------:R-:W-:Y:S01]  /*01c0*/  ISETP.GT.U32.AND P1, PT, R32, 0x23, PT ;  /* 0x000000232000780c */ /* 0x000fe20003f24070 */
[----:B------:R-:W-:Y:S02]  /*01d0*/  IMAD R22, R22, 0x2aab, RZ ;  /* 0x00002aab16167824 */ /* 0x000fe400078e02ff */
[----:B------:R-:W-:-:S03]  /*01e0*/  IMAD R29, R29, 0xab, RZ ;  /* 0x000000ab1d1d7824 */ /* 0x000fc600078e02ff */
[----:B------:R-:W-:Y:S01]  /*01f0*/  SHF.R.U32.HI R28, RZ, 0x10, R22 ;  /* 0x00000010ff1c7819 */ /* 0x000fe20000011616 */
[----:B----4-:R-:W-:Y:S01]  /*0200*/  @!P0 IMAD.WIDE R116, R31, 0x8, R116 ;  /* 0x000000081f748825 */ /* 0x010fe200078e0274 */
[----:B------:R-:W-:Y:S02]  /*0210*/  LOP3.LUT R29, R29, 0xffff, RZ, 0xc0, !PT ;  /* 0x0000ffff1d1d7812 */ /* 0x000fe400078ec0ff */
[----:B------:R-:W-:Y:S02]  /*0220*/  PRMT R22, R28, 0x9910, RZ ;  /* 0x000099101c167816 */ /* 0x000fe400000000ff */
[----:B--2---:R-:W-:Y:S02]  /*0230*/  LEA R23, R30, R23, 0x18 ;  /* 0x000000171e177211 */ /* 0x004fe400078ec0ff */
[----:B------:R-:W-:Y:S01]  /*0240*/  SHF.R.U32.HI R30, RZ, 0xa, R29 ;  /* 0x0000000aff1e7819 */ /* 0x000fe2000001161d */
[----:B------:R-:W-:Y:S02]  /*0250*/  IMAD R22, R22, 0x6, RZ ;  /* 0x0000000616167824 */ /* 0x000fe400078e02ff */
[----:B------:R-:W-:Y:S01]  /*0260*/  IMAD R23, R34, 0x6c0, R23 ;  /* 0x000006c022177824 */ /* 0x000fe200078e0217 */
[----:B------:R-:W-:Y:S01]  /*0270*/  LOP3.LUT R30, R30, 0xffff, RZ, 0xc0, !PT ;  /* 0x0000ffff1e1e7812 */ /* 0x000fe200078ec0ff */
[----:B------:R-:W-:-:S04]  /*0280*/  IMAD.MOV R22, RZ, RZ, -R22 ;  /* 0x000000ffff167224 */ /* 0x000fc800078e0a16 */
[----:B------:R-:W-:Y:S01]  /*0290*/  IMAD R31, R30, 0x30, R23 ;  /* 0x000000301e1f7824 */ /* 0x000fe200078e0217 */
[----:B------:R-:W-:-:S05]  /*02a0*/  PRMT R29, R22, 0x7710, RZ ;  /* 0x00007710161d7816 */ /* 0x000fca00000000ff */
[----:B------:R-:W-:-:S05]  /*02b0*/  IMAD.IADD R29, R29, 0x1, R32 ;  /* 0x000000011d1d7824 */ /* 0x000fca00078e0220 */
[----:B------:R-:W-:Y:S01]  /*02c0*/  LOP3.LUT R22, R29, 0xffff, RZ, 0xc0, !PT ;  /* 0x0000ffff1d167812 */ /* 0x000fe200078ec0ff */
[----:B0--3--:R-:W-:Y:S06]  /*02d0*/  @P1 BRA `(.L_x_1814) ;  /* 0x0000000400581947 */ /* 0x009fec0003800000 */
        /* <DEDUP_REMOVED lines=48> */
[----:B------:R-:W-:Y:S02]  /*05e0*/  DFMA R46, R42, R46, RZ ;  /* 0x0000002e2a2e722b */ /* 0x000fe400000000ff */
        /* <DEDUP_REMOVED lines=24> */
[----:B------:R-:W-:Y:S01]  /*0770*/  LEA R35, R22, R31, 0x3 ;  /* 0x0000001f16237211 */ /* 0x000fe200078e18ff */
[----:B------:R-:W-:-:S02]  /*0780*/  DFMA R54, R32, R90, R54 ;  /* 0x0000005a2036722b */ /* 0x000fc40000000036 */
        /* <DEDUP_REMOVED lines=10> */
[----:B------:R0:W-:Y:S02]  /*0830*/  STS.64 [R35+0x5a0], R46 ;  /* 0x0005a02e23007388 */ /* 0x0001e40000000a00 */
.L_x_1814:
[----:B------:R-:W-:Y:S05]  /*0840*/  BSYNC.RECONVERGENT B0 ;  /* 0x0000000000007941 */ /* 0x000fea0003800200 */
.L_x_1813:
        /* <DEDUP_REMOVED lines=40> */
[----:B------:R-:W-:-:S04]  /*0ad0*/  IMAD R31, R30, 0xf0, R31 ;  /* 0x000000f01e1f7824 */ /* 0x000fc800078e021f */
[----:B------:R-:W-:-:S05]  /*0ae0*/  IMAD R114, R22, 0x8, R31 ;  /* 0x0000000816727824 */ /* 0x000fca00078e021f */
[----:B------:R-:W2:Y:S04]  /*0af0*/  LDS.64 R110, [R114] ;  /* 0x00000000726e7984 */ /* 0x000ea80000000a00 */
[----:B------:R-:W0:Y:S04]  /*0b00*/  LDS.64 R108, [R114+0x30] ;  /* 0x00003000726c7984 */ /* 0x000e280000000a00 */
[----:B------:R-:W1:Y:S04]  /*0b10*/  LDS.64 R106, [R114+0x60] ;  /* 0x00006000726a7984 */ /* 0x000e680000000a00 */
[----:B------:R-:W1:Y:S04]  /*0b20*/  LDS.64 R104, [R114+0x90] ;  /* 0x0000900072687984 */ /* 0x000e680000000a00 */
[----:B------:R-:W1:Y:S01]  /*0b30*/  LDS.64 R102, [R114+0xc0] ;  /* 0x0000c00072667984 */ /* 0x000e620000000a00 */
[----:B--2---:R-:W-:-:S03]  /*0b40*/  DFMA R30, R100, R110, RZ ;  /* 0x0000006e641e722b */ /* 0x004fc600000000ff */
[----:B------:R-:W2:Y:S01]  /*0b50*/  LDS.64 R100, [R114+0xf0] ;  /* 0x0000f00072647984 */ /* 0x000ea20000000a00 */
[-C--:B---3--:R-:W-:Y:S02]  /*0b60*/  DFMA R98, R98, R110.reuse, RZ ;  /* 0x0000006e6262722b */ /* 0x088fe400000000ff */
[-C--:B----4-:R-:W-:Y:S02]  /*0b70*/  DFMA R112, R112, R110.reuse, RZ ;  /* 0x0000006e7070722b */ /* 0x090fe400000000ff */
[-C--:B------:R-:W-:Y:S02]  /*0b80*/  DFMA R96, R96, R110.reuse, RZ ;  /* 0x0000006e6060722b */ /* 0x080fe400000000ff */
[-C--:B------:R-:W-:Y:S02]  /*0b90*/  DFMA R32, R32, R110.reuse, RZ ;  /* 0x0000006e2020722b */ /* 0x080fe400000000ff */
[----:B------:R-:W-:Y:S02]  /*0ba0*/  DFMA R34, R34, R110, RZ ;  /* 0x0000006e2222722b */ /* 0x000fe400000000ff */
        /* <DEDUP_REMOVED lines=24> */
[----:B--2---:R-:W-:-:S02]  /*0d30*/  DFMA R30, R84, R100, R30 ;  /* 0x00000064541e722b */ /* 0x004fc4000000001e */
[----:B------:R-:W-:-:S05]  /*0d40*/  DFMA R38, R86, R100, R38 ;  /* 0x000000645626722b */ /* 0x000fca0000000026 */
[----:B------:R1:W-:Y:S01]  /*0d50*/  STS.64 [R114], R30 ;  /* 0x0000001e72007388 */ /* 0x0003e20000000a00 */
[----:B------:R-:W-:-:S03]  /*0d60*/  DFMA R40, R88, R100, R40 ;  /* 0x000000645828722b */ /* 0x000fc60000000028 */
[----:B------:R1:W-:Y:S01]  /*0d70*/  STS.64 [R114+0x30], R38 ;  /* 0x0000302672007388 */ /* 0x0003e20000000a00 */
[----:B------:R-:W-:-:S03]  /*0d80*/  DFMA R42, R90, R100, R42 ;  /* 0x000000645a2a722b */ /* 0x000fc6000000002a */
[----:B------:R1:W-:Y:S01]  /*0d90*/  STS.64 [R114+0x60], R40 ;  /* 0x0000602872007388 */ /* 0x0003e20000000a00 */
[----:B------:R-:W-:-:S03]  /*0da0*/  DFMA R32, R92, R100, R32 ;  /* 0x000000645c20722b */ /* 0x000fc60000000020 */
[----:B------:R1:W-:Y:S01]  /*0db0*/  STS.64 [R114+0x90], R42 ;  /* 0x0000902a72007388 */ /* 0x0003e20000000a00 */
[----:B------:R-:W-:-:S03]  /*0dc0*/  DFMA R34, R94, R100, R34 ;  /* 0x000000645e22722b */ /* 0x000fc60000000022 */
[----:B------:R1:W-:Y:S04]  /*0dd0*/  STS.64 [R114+0xc0], R32 ;  /* 0x0000c02072007388 */ /* 0x0003e80000000a00 */
[----:B------:R1:W-:Y:S04]  /*0de0*/  STS.64 [R114+0xf0], R34 ;  /* 0x0000f02272007388 */ /* 0x0003e80000000a00 */
.L_x_1816:
[----:B------:R-:W-:Y:S05]  /*0df0*/  BSYNC.RECONVERGENT B0 ;  /* 0x0000000000007941 */ /* 0x000fea0003800200 */
.L_x_1815:
[----:B0-----:R-:W2:Y:S04]  /*0e00*/  LDG.E.64.CONSTANT R48, desc[UR4][R24.64+0x10] ;  /* 0x0000100418307981 */ /* 0x001ea8000c1e9b00 */
[----:B------:R-:W3:Y:S04]  /*0e10*/  LDG.E.64.CONSTANT R44, desc[UR4][R24.64+0x70] ;  /* 0x00007004182c7981 */ /* 0x000ee8000c1e9b00 */
[----:B------:R-:W4:Y:S04]  /*0e20*/  LDG.E.64.CONSTANT R46, desc[UR4][R24.64+0x40] ;  /* 0x00004004182e7981 */ /* 0x000f28000c1e9b00 */
[----:B------:R-:W4:Y:S04]  /*0e30*/  LDG.E.64.CONSTANT R60, desc[UR4][R24.64+0x18] ;  /* 0x00001804183c7981 */ /* 0x000f28000c1e9b00 */
[----:B-1----:R-:W4:Y:S01]  /*0e40*/  LDG.E.64.CONSTANT R40, desc[UR4][R24.64+0xd0] ;  /* 0x0000d00418287981 */ /* 0x002f22000c1e9b00 */
[----:B------:R-:W-:Y:S01]  /*0e50*/  PRMT R29, R28, 0x5410, R29 ;  /* 0x000054101c1d7816 */ /* 0x000fe2000000001d */
[----:B------:R-:W-:-:S02]  /*0e60*/  UMOV UR6, 0x624 ;  /* 0x0000062400067882 */ /* 0x000fc40000000000 */
[----:B------:R-:W4:Y:S04]  /*0e70*/  LDG.E.64.CONSTANT R54, desc[UR4][R24.64+0x78] ;  /* 0x0000780418367981 */ /* 0x000f28000c1e9b00 */
[----:B------:R-:W4:Y:S01]  /*0e80*/  LDG.E.64.CONSTANT R58, desc[UR4][R24.64+0x48] ;  /* 0x00004804183a7981 */ /* 0x000f22000c1e9b00 */
[----:B------:R-:W-:-:S03]  /*0e90*/  IDP.2A.LO.U16.U8 R29, R29, UR6, RZ ;  /* 0x000000061d1d7c26 */ /* 0x000fc600080010ff */
[----:B------:R-:W4:Y:S04]  /*0ea0*/  LDG.E.64.CONSTANT R56, desc[UR4][R24.64+0xf0] ;  /* 0x0000f00418387981 */ /* 0x000f28000c1e9b00 */
[----:B------:R-:W4:Y:S04]  /*0eb0*/  LDG.E.64.CONSTANT R62, desc[UR4][R24.64+0x20] ;  /* 0x00002004183e7981 */ /* 0x000f28000c1e9b00 */
[----:B------:R-:W4:Y:S01]  /*0ec0*/  LDG.E.64.CONSTANT R50, desc[UR4][R24.64+0xd8] ;  /* 0x0000d80418327981 */ /* 0x000f22000c1e9b00 */
[----:B------:R-:W-:-:S03]  /*0ed0*/  IMAD R29, R0, 0xd8, R29 ;  /* 0x000000d8001d7824 */ /* 0x000fc600078e021d */
[----:B------:R-:W4:Y:S01]  /*0ee0*/  LDG.E.64.CONSTANT R68, desc[UR4][R24.64+0x80] ;  /* 0x0000800418447981 */ /* 0x000f22000c1e9b00 */
[----:B------:R-:W-:-:S03]  /*0ef0*/  CS2R R94, SRZ ;  /* 0x00000000005e7805 */ /* 0x000fc6000001ff00 */
[----:B------:R-:W4:Y:S01]  /*0f00*/  LDG.E.64.CONSTANT R42, desc[UR4][R24.64+0xa0] ;  /* 0x0000a004182a7981 */ /* 0x000f22000c1e9b00 */
[----:B------:R-:W-:-:S03]  /*0f10*/  IMAD.WIDE R106, R29, 0x8, R26 ;  /* 0x000000081d6a7825 */ /* 0x000fc600078e021a */
[----:B------:R-:W4:Y:S04]  /*0f20*/  LDG.E.64.CONSTANT R64, desc[UR4][R24.64+0xf8] ;  /* 0x0000f80418407981 */ /* 0x000f28000c1e9b00 */
[----:B------:R-:W4:Y:S04]  /*0f30*/  LDG.E.64.CONSTANT R66, desc[UR4][R24.64+0x50] ;  /* 0x0000500418427981 */ /* 0x000f28000c1e9b00 */
[----:B------:R-:W4:Y:S04]  /*0f40*/  LDG.E.64.CONSTANT R74, desc[UR4][R24.64+0x28] ;  /* 0x00002804184a7981 */ /* 0x000f28000c1e9b00 */
[----:B------:R-:W4:Y:S01]  /*0f50*/  LDG.E.64.CONSTANT R72, desc[UR4][R24.64+0xe0] ;  /* 0x0000e00418487981 */ /* 0x000f22000c1e9b00 */
[----:B------:R-:W-:-:S03]  /*0f60*/  CS2R R98, SRZ ;  /* 0x0000000000627805 */ /* 0x000fc6000001ff00 */
[----:B------:R-:W4:Y:S01]  /*0f70*/  LDG.E.64.CONSTANT R80, desc[UR4][R24.64+0x88] ;  /* 0x0000880418507981 */ /* 0x000f22000c1e9b00 */
[----:B------:R-:W-:-:S03]  /*0f80*/  CS2R R96, SRZ ;  /* 0x0000000000607805 */ /* 0x000fc6000001ff00 */
[----:B------:R-:W4:Y:S01]  /*0f90*/  LDG.E.64.CONSTANT R52, desc[UR4][R24.64+0xa8] ;  /* 0x0000a80418347981 */ /* 0x000f22000c1e9b00 */
[----:B------:R-:W-:-:S03]  /*0fa0*/  CS2R R102, SRZ ;  /* 0x0000000000667805 */ /* 0x000fc6000001ff00 */
        /* <DEDUP_REMOVED lines=8> */
[----:B------:R-:W4:Y:S01]  /*1030*/  @!P0 LDG.E.64.CONSTANT R102, desc[UR4][R106.64+0x20] ;  /* 0x000020046a668981 */ /* 0x000f22000c1e9b00 */
[----:B------:R-:W-:-:S03]  /*1040*/  CS2R R100, SRZ ;  /* 0x0000000000647805 */ /* 0x000fc6000001ff00 */
[----:B------:R-:W4:Y:S04]  /*1050*/  LDG.E.64.CONSTANT R82, desc[UR4][R24.64+0xb8] ;  /* 0x0000b80418527981 */ /* 0x000f28000c1e9b00 */
[----:B------:R-:W4:Y:S04]  /*1060*/  LDG.E.64.CONSTANT R88, desc[UR4][R24.64+0x110] ;  /* 0x0001100418587981 */ /* 0x000f28000c1e9b00 */
[----:B------:R-:W4:Y:S01]  /*1070*/  @!P0 LDG.E.64.CONSTANT R100, desc[UR4][R106.64+0x18] ;  /* 0x000018046a648981 */ /* 0x000f22000c1e9b00 */
[----:B------:R-:W-:-:S03]  /*1080*/  CS2R R26, SRZ ;  /* 0x00000000001a7805 */ /* 0x000fc6000001ff00 */
[----:B------:R0:W4:Y:S04]  /*1090*/  LDG.E.64.CONSTANT R90, desc[UR4][R24.64+0x118] ;  /* 0x00011804185a7981 */ /* 0x000128000c1e9b00 */
[----:B------:R1:W4:Y:S01]  /*10a0*/  @!P0 LDG.E.64.CONSTANT R26, desc[UR4][R106.64+0x28] ;  /* 0x000028046a1a8981 */ /* 0x000322000c1e9b00 */
[----:B------:R-:W-:-:S04]  /*10b0*/  IMAD R23, R28, 0x120, R23 ;  /* 0x000001201c177824 */ /* 0x000fc800078e0217 */
[----:B------:R-:W-:Y:S01]  /*10c0*/  IMAD R93, R22, 0x30, R23 ;  /* 0x00000030165d7824 */ /* 0x000fe200078e0217 */
[----:B------:R-:W-:Y:S06]  /*10d0*/  BAR.SYNC.DEFER_BLOCKING 0x0 ;  /* 0x0000000000007b1d */ /* 0x000fec0000010000 */
[----:B------:R-:W0:Y:S04]  /*10e0*/  LDS.128 R28, [R93] ;  /* 0x000000005d1c7984 */ /* 0x000e280000000c00 */
[----:B------:R-:W2:Y:S04]  /*10f0*/  LDS.128 R32, [R93+0x10] ;  /* 0x000010005d207984 */ /* 0x000ea80000000c00 */
[----:B------:R-:W4:Y:S01]  /*1100*/  LDS.128 R36, [R93+0x20] ;  /* 0x000020005d247984 */ /* 0x000f220000000c00 */
[----:B0----5:R-:W-:-:S02]  /*1110*/  DFMA R104, R2, R28, RZ ;  /* 0x0000001c0268722b */ /* 0x021fc400000000ff */
[-C--:B------:R-:W-:Y:S02]  /*1120*/  DFMA R24, R10, R28.reuse, RZ ;  /* 0x0000001c0a18722b */ /* 0x080fe400000000ff */
[-C--:B------:R-:W-:Y:S02]  /*1130*/  DFMA R108, R6, R28.reuse, RZ ;  /* 0x0000001c066c722b */ /* 0x080fe400000000ff */
[----:B-1----:R-:W-:Y:S02]  /*1140*/  DFMA R106, R18, R28, RZ ;  /* 0x0000001c126a722b */ /* 0x002fe400000000ff */
[-C--:B------:R-:W-:Y:S02]  /*1150*/  DFMA R104, R4, R30.reuse, R104 ;  /* 0x0000001e0468722b */ /* 0x080fe40000000068 */
[-C--:B------:R-:W-:Y:S02]  /*1160*/  DFMA R24, R12, R30.reuse, R24 ;  /* 0x0000001e0c18722b */ /* 0x080fe40000000018 */
[----:B------:R-:W-:-:S02]  /*1170*/  DFMA R108, R8, R30, R108 ;  /* 0x0000001e086c722b */ /* 0x000fc4000000006c */
[----:B------:R-:W-:Y:S02]  /*1180*/  DFMA R106, R20, R30, R106 ;  /* 0x0000001e146a722b */ /* 0x000fe4000000006a */
[----:B------:R-:W-:-:S08]  /*1190*/  DFMA R110, R14, R28, RZ ;  /* 0x0000001c0e6e722b */ /* 0x000fd000000000ff */
[----:B------:R-:W-:Y:S02]  /*11a0*/  DFMA R110, R16, R30, R110 ;  /* 0x0000001e106e722b */ /* 0x000fe4000000006e */
[-C--:B--2---:R-:W-:Y:S02]  /*11b0*/  DFMA R104, R48, R32.reuse, R104 ;  /* 0x000000203068722b */ /* 0x084fe40000000068 */
[-C--:B---3--:R-:W-:Y:S02]  /*11c0*/  DFMA R24, R44, R32.reuse, R24 ;  /* 0x000000202c18722b */ /* 0x088fe40000000018 */
[----:B----4-:R-:W-:-:S04]  /*11d0*/  DFMA R108, R46, R32, R108 ;  /* 0x000000202e6c722b */ /* 0x010fc8000000006c */
[----:B------:R-:W-:Y:S02]  /*11e0*/  DFMA R104, R60, R34, R104 ;  /* 0x000000223c68722b */ /* 0x000fe40000000068 */
[----:B------:R-:W-:Y:S02]  /*11f0*/  DFMA R106, R40, R32, R106 ;  /* 0x00000020286a722b */ /* 0x000fe4000000006a */
[-C--:B------:R-:W-:Y:S02]  /*1200*/  DFMA R24, R54, R34.reuse, R24 ;  /* 0x000000223618722b */ /* 0x080fe40000000018 */
        /* <DEDUP_REMOVED lines=14> */
[----:B------:R-:W-:-:S02]  /*12f0*/  DMUL R94, R104, R94 ;  /* 0x0000005e685e7228 */ /* 0x000fc40000000000 */
[----:B------:R-:W-:Y:S02]  /*1300*/  DFMA R106, R84, R38, R106 ;  /* 0x00000026546a722b */ /* 0x000fe4000000006a */
[----:B------:R-:W-:-:S04]  /*1310*/  DMUL R98, R24, R98 ;  /* 0x0000006218627228 */ /* 0x000fc80000000000 */
[----:B------:R-:W-:Y:S02]  /*1320*/  DFMA R28, R2, R94, RZ ;  /* 0x0000005e021c722b */ /* 0x000fe400000000ff */
[----:B------:R-:W-:Y:S02]  /*1330*/  DFMA R110, R70, R36, R110 ;  /* 0x00000024466e722b */ /* 0x000fe4000000006e */
[----:B------:R-:W-:Y:S02]  /*1340*/  DFMA R30, R4, R94, RZ ;  /* 0x0000005e041e722b */ /* 0x000fe400000000ff */
[----:B------:R-:W-:Y:S02]  /*1350*/  DMUL R96, R108, R96 ;  /* 0x000000606c607228 */ /* 0x000fe40000000000 */
[----:B------:R-:W-:Y:S02]  /*1360*/  DFMA R104, R62, R94, RZ ;  /* 0x0000005e3e68722b */ /* 0x000fe400000000ff */
[----:B------:R-:W-:-:S02]  /*1370*/  DFMA R24, R86, R34, R32 ;  /* 0x000000225618722b */ /* 0x000fc40000000020 */
[----:B------:R-:W-:Y:S02]  /*1380*/  DFMA R32, R48, R94, RZ ;  /* 0x0000005e3020722b */ /* 0x000fe400000000ff */
[----:B------:R-:W-:Y:S02]  /*1390*/  DMUL R102, R106, R102 ;  /* 0x000000666a667228 */ /* 0x000fe40000000000 */
[-C--:B------:R-:W-:Y:S02]  /*13a0*/  DFMA R34, R60, R94.reuse, RZ ;  /* 0x0000005e3c22722b */ /* 0x080fe400000000ff */
[----:B------:R-:W-:Y:S02]  /*13b0*/  DFMA R106, R74, R94, RZ ;  /* 0x0000005e4a6a722b */ /* 0x000fe400000000ff */
        /* <DEDUP_REMOVED lines=14> */
[----:B------:R-:W-:Y:S01]  /*14a0*/  DFMA R106, R80, R98, R106 ;  /* 0x00000062506a722b */ /* 0x000fe2000000006a */
[----:B------:R-:W0:Y:S01]  /*14b0*/  S2R R37, SR_TID.X ;  /* 0x0000000000257919 */ /* 0x000e220000002100 */
[----:B------:R-:W-:Y:S02]  /*14c0*/  DFMA R24, R90, R38, R24 ;  /* 0x000000265a18722b */ /* 0x000fe40000000018 */
        /* <DEDUP_REMOVED lines=19> */
[----:B------:R1:W-:Y:S01]  /*1600*/  STS.128 [R93], R24 ;  /* 0x000000185d007388 */ /* 0x0003e20000000c00 */
[----:B------:R-:W-:Y:S03]  /*1610*/  BSSY.RECONVERGENT B0, `(.L_x_1817) ;  /* 0x0000037000007945 */ /* 0x000fe60003800200 */
[----:B------:R1:W-:Y:S04]  /*1620*/  STS.128 [R93+0x10], R28 ;  /* 0x0000101c5d007388 */ /* 0x0003e80000000c00 */
[----:B------:R1:W-:Y:S01]  /*1630*/  STS.128 [R93+0x20], R32 ;  /* 0x000020205d007388 */ /* 0x0003e20000000c00 */
        /* <DEDUP_REMOVED lines=52> */
.L_x_1818:
[----:B------:R-:W-:Y:S05]  /*1980*/  BSYNC.RECONVERGENT B0 ;  /* 0x0000000000007941 */ /* 0x000fea0003800200 */
.L_x_1817:
[----:B------:R-:W-:Y:S06]  /*1990*/  BAR.SYNC.DEFER_BLOCKING 0x0 ;  /* 0x0000000000007b1d */ /* 0x000fec0000010000 */
[----:B------:R-:W-:Y:S04]  /*19a0*/  BSSY.RECONVERGENT B0, `(.L_x_1819) ;  /* 0x0000031000007945 */ /* 0x000fe80003800200 */
[----:B------:R-:W-:Y:S05]  /*19b0*/  @P1 BRA `(.L_x_1820) ;  /* 0x0000000000bc1947 */ /* 0x000fea0003800000 */
[----:B-1----:R-:W-:-:S05]  /*19c0*/  LOP3.LUT R24, R37, 0xffff, RZ, 0xc0, !PT ;  /* 0x0000ffff25187812 */ /* 0x002fca00078ec0ff */
[----:B------:R-:W-:-:S05]  /*19d0*/  IMAD R24, R24, 0x2aab, RZ ;  /* 0x00002aab18187824 */ /* 0x000fca00078e02ff */
[----:B------:R-:W-:-:S05]  /*19e0*/  SHF.R.U32.HI R24, RZ, 0x10, R24 ;  /* 0x00000010ff187819 */ /* 0x000fca0000011618 */
[----:B------:R-:W-:-:S05]  /*19f0*/  IMAD R23, R24, -0xf0, R23 ;  /* 0xffffff1018177824 */ /* 0x000fca00078e0217 */
[----:B------:R-:W-:-:S05]  /*1a00*/  LEA R32, R22, R23, 0x3 ;  /* 0x0000001716207211 */ /* 0x000fca00078e18ff */
[----:B------:R-:W1:Y:S04]  /*1a10*/  LDS.64 R26, [R32] ;  /* 0x00000000201a7984 */ /* 0x000e680000000a00 */
[----:B------:R-:W2:Y:S04]  /*1a20*/  LDS.64 R28, [R32+0x120] ;  /* 0x00012000201c7984 */ /* 0x000ea80000000a00 */
[----:B------:R-:W3:Y:S04]  /*1a30*/  LDS.64 R30, [R32+0x240] ;  /* 0x00024000201e7984 */ /* 0x000ee80000000a00 */
[----:B------:R-:W4:Y:S04]  /*1a40*/  LDS.64 R24, [R32+0x360] ;  /* 0x0003600020187984 */ /* 0x000f280000000a00 */
[----:B------:R-:W5:Y:S04]  /*1a50*/  LDS.64 R22, [R32+0x480] ;  /* 0x0004800020167984 */ /* 0x000f680000000a00 */
[----:B------:R-:W0:Y:S01]  /*1a60*/  LDS.64 R38, [R32+0x5a0] ;  /* 0x0005a00020267984 */ /* 0x000e220000000a00 */
[----:B-1----:R-:W-:-:S02]  /*1a70*/  DFMA R2, R2, R26, RZ ;  /* 0x0000001a0202722b */ /* 0x002fc400000000ff */
        /* <DEDUP_REMOVED lines=34> */
[----:B------:R-:W-:-:S11]  /*1ca0*/  DFMA R38, R90, R38, R26 ;  /* 0x000000265a26722b */ /* 0x000fd6000000001a */
.L_x_1820:
[----:B------:R-:W-:Y:S05]  /*1cb0*/  BSYNC.RECONVERGENT B0 ;  /* 0x0000000000007941 */ /* 0x000fea0003800200 */
.L_x_1819:
        /* <DEDUP_REMOVED lines=12> */
.L_x_1821:
        /* <DEDUP_REMOVED lines=16> */
.L_x_3113:


//--------------------- .text._Z30massMatrixMultiplyGlobalKernelILi6ELi6ELi3EEviPKdS1_S1_S1_Pd --------------------------
	.section	.text._Z30massMatrixMultiplyGlobalKernelILi6ELi6ELi3EEviPKdS1_S1_S1_Pd,"ax",@progbits
	.align	128
        .global         _Z30massMatrixMultiplyGlobalKernelILi6ELi6ELi3EEviPKdS1_S1_S1_Pd
        .type           _Z30massMatrixMultiplyGlobalKernelILi6ELi6ELi3EEviPKdS1_S1_S1_Pd,@function
        .size           _Z30massMatrixMultiplyGlobalKernelILi6ELi6ELi3EEviPKdS1_S1_S1_Pd,(.L_x_3114 - _Z30massMatrixMultiplyGlobalKernelILi6ELi6ELi3EEviPKdS1_S1_S1_Pd)
        .other          _Z30massMatrixMultiplyGlobalKernelILi6ELi6ELi3EEviPKdS1_S1_S1_Pd,@"STO_CUDA_ENTRY STV_DEFAULT"
_Z30massMatrixMultiplyGlobalKernelILi6ELi6ELi3EEviPKdS1_S1_S1_Pd:
.text._Z30massMatrixMultiplyGlobalKernelILi6ELi6ELi3EEviPKdS1_S1_S1_Pd:
[----:B------:R-:W-:Y:S08]  /*0000*/  LDC R1, c[0x0][0x37c] ;  /* 0x0000df00ff017b82 */ /* 0x000ff00000000800 */
[----:B------:R-:W0:Y:S01]  /*0010*/  LDC.64 R52, c[0x0][0x390] ;  /* 0x0000e400ff347b82 */ /* 0x000e220000000a00 */
[----:B------:R-:W0:Y:S07]  /*0020*/  LDCU.64 UR4, c[0x0][0x358] ;  /* 0x00006b00ff0477ac */ /* 0x000e2e0008000a00 */
[----:B------:R-:W1:Y:S01]  /*0030*/  LDC.64 R68, c[0x0][0x398] ;  /* 0x0000e600ff447b82 */ /* 0x000e620000000a00 */
[----:B------:R-:W2:Y:S01]  /*0040*/  S2R R22, SR_TID.Y ;  /* 0x0000000000167919 */ /* 0x000ea20000002200 */
[----:B------:R-:W3:Y:S01]  /*0050*/  LDCU UR6, c[0x0][0x380] ;  /* 0x00007000ff0677ac */ /* 0x000ee20008000800 */
[----:B------:R-:W2:Y:S05]  /*0060*/  S2R R3, SR_CTAID.X ;  /* 0x0000000000037919 */ /* 0x000eaa0000002500 */
[----:B------:R-:W4:Y:S01]  /*0070*/  LDC.64 R46, c[0x0][0x388] ;  /* 0x0000e200ff2e7b82 */ /* 0x000f220000000a00 */
[----:B0-----:R0:W5:Y:S04]  /*0080*/  LDG.E.64.CONSTANT R4, desc[UR4][R52.64] ;  /* 0x0000000434047981 */ /* 0x001168000c1e9b00 */
[----:B------:R0:W5:Y:S04]  /*0090*/  LDG.E.64.CONSTANT R6, desc[UR4][R52.64+0x8] ;  /* 0x0000080434067981 */ /* 0x000168000c1e9b00 */
[----:B------:R0:W5:Y:S04]  /*00a0*/  LDG.E.64.CONSTANT R8, desc[UR4][R52.64+0x10] ;  /* 0x0000100434087981 */ /* 0x000168000c1e9b00 */
[----:B-1----:R0:W5:Y:S04]  /*00b0*/  LDG.E.64.CONSTANT R10, desc[UR4][R68.64] ;  /* 0x00000004440a7981 */ /* 0x002168000c1e9b00 */
[----:B------:R0:W5:Y:S04]  /*00c0*/  LDG.E.64.CONSTANT R12, desc[UR4][R68.64+0x8] ;  /* 0x00000804440c7981 */ /* 0x000168000c1e9b00 */
[----:B------:R0:W5:Y:S01]  /*00d0*/  LDG.E.64.CONSTANT R14, desc[UR4][R68.64+0x10] ;  /* 0x00001004440e7981 */ /* 0x000162000c1e9b00 */
[----:B--2---:R-:W-:Y:S01]  /*00e0*/  IMAD R0, R3, 0x3, R22 ;  /* 0x0000000303007824 */ /* 0x004fe200078e0216 */
[----:B------:R-:W-:Y:S01]  /*00f0*/  MOV R3, 0x400 ;  /* 0x0000040000037802 */ /* 0x000fe20000000f00 */
[----:B------:R-:W-:Y:S01]  /*0100*/  BSSY.RECONVERGENT B0, `(.L_x_1822) ;  /* 0x000005b000007945 */ /* 0x000fe20003800200 */
[----:B------:R-:W1:Y:S01]  /*0110*/  S2R R19, SR_TID.X ;  /* 0x0000000000137919 */ /* 0x000e620000002100 */
[----:B------:R-:W2:Y:S01]  /*0120*/  S2R R18, SR_CgaCtaId ;  /* 0x0000000000127919 */ /* 0x000ea20000008800 */
[----:B------:R-:W-:Y:S01]  /*0130*/  BAR.SYNC.DEFER_BLOCKING 0x0 ;  /* 0x0000000000007b1d */ /* 0x000fe20000010000 */
[----:B-1----:R-:W-:-:S02]  /*0140*/  ISETP.GE.U32.AND P0, PT, R19, 0x24, PT ;  /* 0x000000241300780c */ /* 0x002fc40003f06070 */
[C---:B------:R-:W-:Y:S02]  /*0150*/  LOP3.LUT R2, R19.reuse, 0xffff, RZ, 0xc0, !PT ;  /* 0x0000ffff13027812 */ /* 0x040fe400078ec0ff */
[----:B---3--:R-:W-:Y:S02]  /*0160*/  ISETP.LT.AND P0, PT, R0, UR6, !P0 ;  /* 0x0000000600007c0c */ /* 0x008fe4000c701270 */
[C---:B------:R-:W-:Y:S01]  /*0170*/  PRMT R16, R19.reuse, 0x9910, RZ ;  /* 0x0000991013107816 */ /* 0x040fe200000000ff */
[----:B------:R-:W-:Y:S01]  /*0180*/  IMAD R2, R2, 0xaaab, RZ ;  /* 0x0000aaab02027824 */ /* 0x000fe200078e02ff */
[----:B------:R-:W-:Y:S02]  /*0190*/  ISETP.GT.U32.AND P1, PT, R19, 0x23, PT ;  /* 0x000000231300780c */ /* 0x000fe40003f24070 */
[----:B--2---:R-:W-:Y:S01]  /*01a0*/  LEA R3, R18, R3, 0x18 ;  /* 0x0000000312037211 */ /* 0x004fe200078ec0ff */
[----:B------:R-:W-:Y:S01]  /*01b0*/  IMAD R16, R16, 0xab, RZ ;  /* 0x000000ab10107824 */ /* 0x000fe200078e02ff */
[----:B------:R-:W-:-:S03]  /*01c0*/  SHF.R.U32.HI R24, RZ, 0x12, R2 ;  /* 0x00000012ff187819 */ /* 0x000fc60000011602 */
[----:B------:R-:W-:Y:S01]  /*01d0*/  IMAD R3, R22, 0x6c0, R3 ;  /* 0x000006c016037824 */ /* 0x000fe200078e0203 */
[----:B------:R-:W-:Y:S01]  /*01e0*/  PRMT R2, R24, 0x9910, RZ ;  /* 0x0000991018027816 */ /* 0x000fe200000000ff */
[----:B------:R-:W1:Y:S01]  /*01f0*/  @P0 LDC.64 R26, c[0x0][0x3a0] ;  /* 0x0000e800ff1a0b82 */ /* 0x000e620000000a00 */
[----:B------:R-:W-:Y:S01]  /*0200*/  LOP3.LUT R16, R16, 0xffff, RZ, 0xc0, !PT ;  /* 0x0000ffff10107812 */ /* 0x000fe200078ec0ff */
[----:B------:R-:W-:Y:S02]  /*0210*/  @P0 IMAD R17, R0, 0xd8, R19 ;  /* 0x000000d800110824 */ /* 0x000fe400078e0213 */
[----:B------:R-:W-:Y:S01]  /*0220*/  IMAD R2, R2, 0x6, RZ ;  /* 0x0000000602027824 */ /* 0x000fe200078e02ff */
[----:B------:R-:W-:-:S04]  /*0230*/  SHF.R.U32.HI R20, RZ, 0xa, R16 ;  /* 0x0000000aff147819 */ /* 0x000fc80000011610 */
[----:B------:R-:W-:Y:S02]  /*0240*/  IADD3 R2, PT, PT, RZ, -R2, RZ ;  /* 0x80000002ff027210 */ /* 0x000fe40007ffe0ff */
[----:B------:R-:W-:Y:S02]  /*0250*/  LOP3.LUT R20, R20, 0xffff, RZ, 0xc0, !PT ;  /* 0x0000ffff14147812 */ /* 0x000fe400078ec0ff */
[----:B------:R-:W-:-:S03]  /*0260*/  PRMT R21, R2, 0x7710, RZ ;  /* 0x0000771002157816 */ /* 0x000fc600000000ff */
[----:B------:R-:W-:Y:S01]  /*0270*/  IMAD R25, R20, 0x30, R3 ;  /* 0x0000003014197824 */ /* 0x000fe200078e0203 */
[----:B------:R-:W-:-:S04]  /*0280*/  IADD3 R21, PT, PT, R21, R19, RZ ;  /* 0x0000001315157210 */ /* 0x000fc80007ffe0ff */
[----:B------:R-:W-:Y:S01]  /*0290*/  LOP3.LUT R2, R21, 0xffff, RZ, 0xc0, !PT ;  /* 0x0000ffff15027812 */ /* 0x000fe200078ec0ff */
[----:B-1----:R-:W-:Y:S01]  /*02a0*/  @P0 IMAD.WIDE R26, R17, 0x8, R26 ;  /* 0x00000008111a0825 */ /* 0x002fe200078e021a */
[----:B0---4-:R-:W-:Y:S06]  /*02b0*/  @P1 BRA `(.L_x_1823) ;  /* 0x0000000000fc1947 */ /* 0x011fec0003800000 */
        /* <DEDUP_REMOVED lines=12> */
[----:B------:R-:W4:Y:S01]  /*0380*/  LDG.E.64.CONSTANT R22, desc[UR4][R66.64+0x20] ;  /* 0x0000200442167981 */ /* 0x000f22000c1e9b00 */
[----:B------:R-:W0:Y:S03]  /*0390*/  LDC.64 R62, c[0x0][0x398] ;  /* 0x0000e600ff3e7b82 */ /* 0x000e260000000a00 */
[----:B------:R-:W4:Y:S04]  /*03a0*/  LDG.E.64.CONSTANT R48, desc[UR4][R66.64+0x10] ;  /* 0x0000100442307981 */ /* 0x000f28000c1e9b00 */
[----:B0-----:R-:W4:Y:S04]  /*03b0*/  LDG.E.64.CONSTANT R26, desc[UR4][R62.64+0x18] ;  /* 0x000018043e1a7981 */ /* 0x001f28000c1e9b00 */
[----:B------:R-:W4:Y:S04]  /*03c0*/  LDG.E.64.CONSTANT R40, desc[UR4][R62.64] ;  /* 0x000000043e287981 */ /* 0x000f28000c1e9b00 */
[----:B------:R-:W4:Y:S04]  /*03d0*/  LDG.E.64.CONSTANT R50, desc[UR4][R62.64+0x20] ;  /* 0x000020043e327981 */ /* 0x000f28000c1e9b00 */
[----:B------:R-:W4:Y:S04]  /*03e0*/  LDG.E.64.CONSTANT R54, desc[UR4][R62.64+0x8] ;  /* 0x000008043e367981 */ /* 0x000f28000c1e9b00 */
[----:B------:R-:W4:Y:S01]  /*03f0*/  LDG.E.64.CONSTANT R64, desc[UR4][R62.64+0x40] ;  /* 0x000040043e407981 */ /* 0x000f22000c1e9b00 */
[----:B--2---:R-:W-:-:S02]  /*0400*/  DADD R44, R56, R18 ;  /* 0x00000000382c7229 */ /* 0x004fc40000000012 */
[----:B------:R-:W-:Y:S01]  /*0410*/  DADD R56, R56, -R18 ;  /* 0x0000000038387229 */ /* 0x000fe20000000812 */
[----:B------:R-:W2:Y:S01]  /*0420*/  LDG.E.64.CONSTANT R18, desc[UR4][R62.64+0x30] ;  /* 0x000030043e127981 */ /* 0x000ea2000c1e9b00 */
[C-C-:B---3--:R-:W-:Y:S02]  /*0430*/  DADD R32, R30.reuse, R34.reuse ;  /* 0x000000001e207229 */ /* 0x148fe40000000022 */
[----:B------:R-:W-:Y:S02]  /*0440*/  DADD R30, R30, -R34 ;  /* 0x000000001e1e7229 */ /* 0x000fe40000000822 */
[----:B----4-:R-:W-:Y:S02]  /*0450*/  DADD R34, R58, R60 ;  /* 0x000000003a227229 */ /* 0x010fe4000000003c */
[C---:B------:R-:W-:Y:S02]  /*0460*/  DFMA R42, R44.reuse, R42, RZ ;  /* 0x0000002a2c2a722b */ /* 0x040fe400000000ff */
[----:B------:R-:W-:-:S02]  /*0470*/  DFMA R36, R44, R36, RZ ;  /* 0x000000242c24722b */ /* 0x000fc400000000ff */
[----:B------:R-:W-:Y:S01]  /*0480*/  DFMA R38, R44, R38, RZ ;  /* 0x000000262c26722b */ /* 0x000fe200000000ff */
[----:B------:R-:W3:Y:S03]  /*0490*/  LDG.E.64.CONSTANT R44, desc[UR4][R66.64+0x28] ;  /* 0x00002804422c7981 */ /* 0x000ee6000c1e9b00 */
[C---:B------:R-:W-:Y:S02]  /*04a0*/  DFMA R16, R34.reuse, R16, R42 ;  /* 0x000000102210722b */ /* 0x040fe4000000002a */
[----:B------:R-:W4:Y:S01]  /*04b0*/  LDG.E.64.CONSTANT R42, desc[UR4][R62.64+0x38] ;  /* 0x000038043e2a7981 */ /* 0x000f22000c1e9b00 */
[----:B------:R-:W-:-:S03]  /*04c0*/  DFMA R28, R34, R28, R36 ;  /* 0x0000001c221c722b */ /* 0x000fc60000000024 */
[----:B------:R-:W3:Y:S01]  /*04d0*/  LDG.E.64.CONSTANT R36, desc[UR4][R62.64+0x28] ;  /* 0x000028043e247981 */ /* 0x000ee2000c1e9b00 */
[----:B------:R-:W-:-:S03]  /*04e0*/  DFMA R22, R34, R22, R38 ;  /* 0x000000162216722b */ /* 0x000fc60000000026 */
[----:B------:R-:W3:Y:S04]  /*04f0*/  LDG.E.64.CONSTANT R34, desc[UR4][R66.64+0x40] ;  /* 0x0000400442227981 */ /* 0x000ee8000c1e9b00 */
[----:B------:R-:W3:Y:S01]  /*0500*/  LDG.E.64.CONSTANT R38, desc[UR4][R62.64+0x10] ;  /* 0x000010043e267981 */ /* 0x000ee2000c1e9b00 */
[----:B------:R-:W-:Y:S02]  /*0510*/  DADD R58, R58, -R60 ;  /* 0x000000003a3a7229 */ /* 0x000fe4000000083c */
[C---:B------:R-:W-:Y:S02]  /*0520*/  DFMA R26, R56.reuse, R26, RZ ;  /* 0x0000001a381a722b */ /* 0x040fe400000000ff */
[----:B------:R-:W-:-:S06]  /*0530*/  DFMA R40, R56, R40, RZ ;  /* 0x000000283828722b */ /* 0x000fcc00000000ff */
[C---:B------:R-:W-:Y:S02]  /*0540*/  DFMA R26, R58.reuse, R50, R26 ;  /* 0x000000323a1a722b */ /* 0x040fe4000000001a */
[----:B------:R-:W-:Y:S02]  /*0550*/  DFMA R40, R58, R54, R40 ;  /* 0x000000363a28722b */ /* 0x000fe40000000028 */
[----:B------:R-:W-:Y:S02]  /*0560*/  DFMA R16, R32, R48, R16 ;  /* 0x000000302010722b */ /* 0x000fe40000000010 */
[----:B--2---:R-:W-:-:S08]  /*0570*/  DFMA R18, R56, R18, RZ ;  /* 0x000000123812722b */ /* 0x004fd000000000ff */
[----:B----4-:R-:W-:Y:S02]  /*0580*/  DFMA R18, R58, R42, R18 ;  /* 0x0000002a3a12722b */ /* 0x010fe40000000012 */
[----:B---3--:R-:W-:Y:S02]  /*0590*/  DFMA R22, R32, R44, R22 ;  /* 0x0000002c2016722b */ /* 0x008fe40000000016 */
[----:B------:R-:W-:Y:S02]  /*05a0*/  DFMA R26, R30, R36, R26 ;  /* 0x000000241e1a722b */ /* 0x000fe4000000001a */
[----:B------:R-:W-:Y:S02]  /*05b0*/  DFMA R34, R32, R34, R28 ;  /* 0x000000222022722b */ /* 0x000fe4000000001c */
[C---:B------:R-:W-:Y:S02]  /*05c0*/  DFMA R64, R30.reuse, R64, R18 ;  /* 0x000000401e40722b */ /* 0x040fe40000000012 */
[----:B------:R-:W-:-:S02]  /*05d0*/  DFMA R38, R30, R38, R40 ;  /* 0x000000261e26722b */ /* 0x000fc40000000028 */
[C-C-:B------:R-:W-:Y:S02]  /*05e0*/  DADD R28, R22.reuse, -R26.reuse ;  /* 0x00000000161c7229 */ /* 0x140fe4000000081a */
[----:B------:R-:W-:Y:S02]  /*05f0*/  DADD R22, R22, R26 ;  /* 0x0000000016167229 */ /* 0x000fe4000000001a */
[----:B------:R-:W-:Y:S02]  /*0600*/  DADD R26, R34, -R64 ;  /* 0x00000000221a7229 */ /* 0x000fe40000000840 */
[C-C-:B------:R-:W-:Y:S02]  /*0610*/  DADD R18, R16.reuse, -R38.reuse ;  /* 0x0000000010127229 */ /* 0x140fe40000000826 */
        /* <DEDUP_REMOVED lines=8> */
[----:B------:R0:W-:Y:S02]  /*06a0*/  STS.64 [R31+0x240], R34 ;  /* 0x000240221f007388 */ /* 0x0001e40000000a00 */
.L_x_1823:
[----:B------:R-:W-:Y:S05]  /*06b0*/  BSYNC.RECONVERGENT B0 ;  /* 0x0000000000007941 */ /* 0x000fea0003800200 */
.L_x_1822:
[----:B------:R-:W-:Y:S06]  /*06c0*/  BAR.SYNC.DEFER_BLOCKING 0x0 ;  /* 0x0000000000007b1d */ /* 0x000fec0000010000 */
[----:B------:R-:W-:Y:S04]  /*06d0*/  BSSY.RECONVERGENT B0, `(.L_x_1824) ;  /* 0x0000042000007945 */ /* 0x000fe80003800200 */
[----:B------:R-:W-:Y:S05]  /*06e0*/  @P1 BRA `(.L_x_1825) ;  /* 0x0000000400001947 */ /* 0x000fea0003800000 */
[----:B------:R-:W1:Y:S02]  /*06f0*/  LDC.64 R66, c[0x0][0x390] ;  /* 0x0000e400ff427b82 */ /* 0x000e640000000a00 */
[----:B-1----:R-:W2:Y:S04]  /*0700*/  LDG.E.64.CONSTANT R36, desc[UR4][R66.64] ;  /* 0x0000000442247981 */ /* 0x002ea8000c1e9b00 */
[----:B------:R-:W3:Y:S04]  /*0710*/  LDG.E.64.CONSTANT R40, desc[UR4][R66.64+0x18] ;  /* 0x0000180442287981 */ /* 0x000ee8000c1e9b00 */
[----:B------:R-:W4:Y:S04]  /*0720*/  LDG.E.64.CONSTANT R48, desc[UR4][R66.64+0x30] ;  /* 0x0000300442307981 */ /* 0x000f28000c1e9b00 */
[----:B0-----:R-:W4:Y:S04]  /*0730*/  LDG.E.64.CONSTANT R34, desc[UR4][R66.64+0x8] ;  /* 0x0000080442227981 */ /* 0x001f28000c1e9b00 */
[----:B------:R-:W4:Y:S04]  /*0740*/  LDG.E.64.CONSTANT R38, desc[UR4][R66.64+0x20] ;  /* 0x0000200442267981 */ /* 0x000f28000c1e9b00 */
[----:B------:R-:W4:Y:S01]  /*0750*/  LDG.E.64.CONSTANT R42, desc[UR4][R66.64+0x38] ;  /* 0x00003804422a7981 */ /* 0x000f22000c1e9b00 */
[----:B------:R-:W-:Y:S01]  /*0760*/  IMAD R25, R20, 0xf0, R25 ;  /* 0x000000f014197824 */ /* 0x000fe200078e0219 */
[----:B------:R-:W0:Y:S04]  /*0770*/  LDC.64 R64, c[0x0][0x398] ;  /* 0x0000e600ff407b82 */ /* 0x000e280000000a00 */
[----:B------:R-:W-:-:S05]  /*0780*/  LEA R20, R2, R25, 0x3 ;  /* 0x0000001902147211 */ /* 0x000fca00078e18ff */
[----:B------:R-:W-:Y:S04]  /*0790*/  LDS.64 R60, [R20] ;  /* 0x00000000143c7984 */ /* 0x000fe80000000a00 */
[----:B------:R-:W1:Y:S04]  /*07a0*/  LDS.64 R58, [R20+0xf0] ;  /* 0x0000f000143a7984 */ /* 0x000e680000000a00 */
[----:B------:R-:W-:Y:S04]  /*07b0*/  LDS.64 R16, [R20+0x30] ;  /* 0x0000300014107984 */ /* 0x000fe80000000a00 */
[----:B------:R-:W1:Y:S04]  /*07c0*/  LDS.64 R18, [R20+0xc0] ;  /* 0x0000c00014127984 */ /* 0x000e680000000a00 */
[----:B0-----:R-:W4:Y:S04]  /*07d0*/  LDG.E.64.CONSTANT R22, desc[UR4][R64.64] ;  /* 0x0000000440167981 */ /* 0x001f28000c1e9b00 */
[----:B------:R-:W4:Y:S04]  /*07e0*/  LDG.E.64.CONSTANT R26, desc[UR4][R64.64+0x18] ;  /* 0x00001804401a7981 */ /* 0x000f28000c1e9b00 */
[----:B------:R-:W4:Y:S04]  /*07f0*/  LDG.E.64.CONSTANT R28, desc[UR4][R64.64+0x30] ;  /* 0x00003004401c7981 */ /* 0x000f28000c1e9b00 */
[----:B------:R-:W4:Y:S04]  /*0800*/  LDG.E.64.CONSTANT R32, desc[UR4][R64.64+0x8] ;  /* 0x0000080440207981 */ /* 0x000f28000c1e9b00 */
[----:B------:R-:W4:Y:S04]  /*0810*/  LDG.E.64.CONSTANT R50, desc[UR4][R64.64+0x10] ;  /* 0x0000100440327981 */ /* 0x000f28000c1e9b00 */
[----:B------:R-:W4:Y:S04]  /*0820*/  LDG.E.64.CONSTANT R54, desc[UR4][R64.64+0x28] ;  /* 0x0000280440367981 */ /* 0x000f28000c1e9b00 */
[----:B------:R-:W4:Y:S01]  /*0830*/  LDG.E.64.CONSTANT R56, desc[UR4][R64.64+0x40] ;  /* 0x0000400440387981 */ /* 0x000f22000c1e9b00 */
[----:B-1----:R-:W-:-:S03]  /*0840*/  DADD R30, R60, R58 ;  /* 0x000000003c1e7229 */ /* 0x002fc6000000003a */
[----:B------:R-:W-:Y:S01]  /*0850*/  LDS.64 R62, [R20+0x90] ;  /* 0x00009000143e7984 */ /* 0x000fe20000000a00 */
[----:B------:R-:W-:-:S04]  /*0860*/  DADD R44, R16, R18 ;  /* 0x00000000102c7229 */ /* 0x000fc80000000012 */
[-C--:B--2---:R-:W-:Y:S02]  /*0870*/  DFMA R36, R36, R30.reuse, RZ ;  /* 0x0000001e2424722b */ /* 0x084fe400000000ff */
[-C--:B---3--:R-:W-:Y:S02]  /*0880*/  DFMA R40, R40, R30.reuse, RZ ;  /* 0x0000001e2828722b */ /* 0x088fe400000000ff */
[----:B----4-:R-:W-:Y:S01]  /*0890*/  DFMA R48, R48, R30, RZ ;  /* 0x0000001e3030722b */ /* 0x010fe200000000ff */
[----:B------:R-:W2:Y:S03]  /*08a0*/  LDG.E.64.CONSTANT R30, desc[UR4][R66.64+0x10] ;  /* 0x00001004421e7981 */ /* 0x000ea6000c1e9b00 */
[-C--:B------:R-:W-:Y:S02]  /*08b0*/  DFMA R34, R34, R44.reuse, R36 ;  /* 0x0000002c2222722b */ /* 0x080fe40000000024 */
[----:B------:R-:W3:Y:S01]  /*08c0*/  LDG.E.64.CONSTANT R36, desc[UR4][R64.64+0x20] ;  /* 0x0000200440247981 */ /* 0x000ee2000c1e9b00 */
[----:B------:R-:W-:-:S03]  /*08d0*/  DFMA R38, R38, R44, R40 ;  /* 0x0000002c2626722b */ /* 0x000fc60000000028 */
[----:B------:R-:W4:Y:S01]  /*08e0*/  LDG.E.64.CONSTANT R40, desc[UR4][R64.64+0x38] ;  /* 0x0000380440287981 */ /* 0x000f22000c1e9b00 */
[----:B------:R-:W-:-:S03]  /*08f0*/  DFMA R42, R42, R44, R48 ;  /* 0x0000002c2a2a722b */ /* 0x000fc60000000030 */
[----:B------:R-:W2:Y:S04]  /*0900*/  LDG.E.64.CONSTANT R44, desc[UR4][R66.64+0x28] ;  /* 0x00002804422c7981 */ /* 0x000ea8000c1e9b00 */
[----:B------:R-:W2:Y:S01]  /*0910*/  LDG.E.64.CONSTANT R48, desc[UR4][R66.64+0x40] ;  /* 0x0000400442307981 */ /* 0x000ea2000c1e9b00 */
[----:B------:R-:W-:-:S03]  /*0920*/  DADD R58, R60, -R58 ;  /* 0x000000003c3a7229 */ /* 0x000fc6000000083a */
[----:B------:R-:W0:Y:S01]  /*0930*/  LDS.64 R60, [R20+0x60] ;  /* 0x00006000143c7984 */ /* 0x000e220000000a00 */
[----:B------:R-:W-:-:S04]  /*0940*/  DADD R16, R16, -R18 ;  /* 0x0000000010107229 */ /* 0x000fc80000000812 */
[-C--:B------:R-:W-:Y:S02]  /*0950*/  DFMA R22, R22, R58.reuse, RZ ;  /* 0x0000003a1616722b */ /* 0x080fe400000000ff */
[-C--:B------:R-:W-:Y:S02]  /*0960*/  DFMA R26, R26, R58.reuse, RZ ;  /* 0x0000003a1a1a722b */ /* 0x080fe400000000ff */
[----:B------:R-:W-:-:S04]  /*0970*/  DFMA R28, R28, R58, RZ ;  /* 0x0000003a1c1c722b */ /* 0x000fc800000000ff */
[----:B------:R-:W-:Y:S02]  /*0980*/  DFMA R22, R32, R16, R22 ;  /* 0x000000102016722b */ /* 0x000fe40000000016 */
[C-C-:B0-----:R-:W-:Y:S02]  /*0990*/  DADD R18, R60.reuse, R62.reuse ;  /* 0x000000003c127229 */ /* 0x141fe4000000003e */
[----:B------:R-:W-:-:S08]  /*09a0*/  DADD R60, R60, -R62 ;  /* 0x000000003c3c7229 */ /* 0x000fd0000000083e */
[----:B------:R-:W-:Y:S02]  /*09b0*/  DFMA R22, R50, R60, R22 ;  /* 0x0000003c3216722b */ /* 0x000fe40000000016 */
[-C--:B---3--:R-:W-:Y:S02]  /*09c0*/  DFMA R26, R36, R16.reuse, R26 ;  /* 0x00000010241a722b */ /* 0x088fe4000000001a */
[----:B----4-:R-:W-:Y:S02]  /*09d0*/  DFMA R28, R40, R16, R28 ;  /* 0x00000010281c722b */ /* 0x010fe4000000001c */
[-C--:B--2---:R-:W-:Y:S02]  /*09e0*/  DFMA R30, R30, R18.reuse, R34 ;  /* 0x000000121e1e722b */ /* 0x084fe40000000022 */
[----:B------:R-:W-:Y:S02]  /*09f0*/  DFMA R38, R44, R18, R38 ;  /* 0x000000122c26722b */ /* 0x000fe40000000026 */
[----:B------:R-:W-:-:S02]  /*0a00*/  DFMA R26, R54, R60, R26 ;  /* 0x0000003c361a722b */ /* 0x000fc4000000001a */
[----:B------:R-:W-:Y:S02]  /*0a10*/  DFMA R42, R48, R18, R42 ;  /* 0x00000012302a722b */ /* 0x000fe4000000002a */
[----:B------:R-:W-:Y:S02]  /*0a20*/  DFMA R28, R56, R60, R28 ;  /* 0x0000003c381c722b */ /* 0x000fe4000000001c */
[C-C-:B------:R-:W-:Y:S02]  /*0a30*/  DADD R16, R30.reuse, -R22.reuse ;  /* 0x000000001e107229 */ /* 0x140fe40000000816 */
[----:B------:R-:W-:Y:S02]  /*0a40*/  DADD R22, R30, R22 ;  /* 0x000000001e167229 */ /* 0x000fe40000000016 */
[----:B------:R-:W-:Y:S02]  /*0a50*/  DADD R18, R38, -R26 ;  /* 0x0000000026127229 */ /* 0x000fe4000000081a */
[----:B------:R-:W-:-:S02]  /*0a60*/  DADD R30, R42, -R28 ;  /* 0x000000002a1e7229 */ /* 0x000fc4000000081c */
        /* <DEDUP_REMOVED lines=8> */
.L_x_1825:
[----:B------:R-:W-:Y:S05]  /*0af0*/  BSYNC.RECONVERGENT B0 ;  /* 0x0000000000007941 */ /* 0x000fea0003800200 */
.L_x_1824:
[----:B-1----:R-:W-:Y:S01]  /*0b00*/  MOV R20, 0x5 ;  /* 0x0000000500147802 */ /* 0x002fe20000000f00 */
[----:B------:R-:W-:Y:S01]  /*0b10*/  UMOV UR6, 0x624 ;  /* 0x0000062400067882 */ /* 0x000fe20000000000 */
[----:B------:R-:W-:Y:S01]  /*0b20*/  PRMT R21, R24, 0x5410, R21 ;  /* 0x0000541018157816 */ /* 0x000fe20000000015 */
[----:B0-----:R-:W2:Y:S04]  /*0b30*/  LDG.E.64.CONSTANT R16, desc[UR4][R52.64+0x18] ;  /* 0x0000180434107981 */ /* 0x001ea8000c1e9b00 */
[----:B------:R-:W-:Y:S01]  /*0b40*/  IDP.2A.LO.U16.U8 R21, R21, UR6, R20 ;  /* 0x0000000615157c26 */ /* 0x000fe20008001014 */
[----:B------:R-:W3:Y:S03]  /*0b50*/  LDG.E.64.CONSTANT R18, desc[UR4][R52.64+0x30] ;  /* 0x0000300434127981 */ /* 0x000ee6000c1e9b00 */
[----:B------:R-:W-:Y:S01]  /*0b60*/  IMAD R25, R0, 0xd8, R21 ;  /* 0x000000d800197824 */ /* 0x000fe200078e0215 */
[----:B------:R-:W4:Y:S03]  /*0b70*/  LDG.E.64.CONSTANT R22, desc[UR4][R52.64+0x38] ;  /* 0x0000380434167981 */ /* 0x000f26000c1e9b00 */
[----:B------:R-:W-:Y:S01]  /*0b80*/  IMAD.WIDE R46, R25, 0x8, R46 ;  /* 0x00000008192e7825 */ /* 0x000fe200078e022e */
        /* <DEDUP_REMOVED lines=9> */
[----:B------:R-:W-:Y:S04]  /*0c20*/  LDS.128 R24, [R38] ;  /* 0x0000000026187984 */ /* 0x000fe80000000c00 */
[----:B------:R-:W0:Y:S04]  /*0c30*/  LDS.128 R28, [R38+0x20] ;  /* 0x00002000261c7984 */ /* 0x000e280000000c00 */
        /* <DEDUP_REMOVED lines=9> */
[----:B------:R-:W-:Y:S01]  /*0cd0*/  DFMA R34, R6, R58, R24 ;  /* 0x0000003a0622722b */ /* 0x000fe20000000018 */
[----:B------:R-:W4:Y:S01]  /*0ce0*/  LDG.E.64.CONSTANT R32, desc[UR4][R68.64+0x18] ;  /* 0x0000180444207981 */ /* 0x000f22000c1e9b00 */
[----:B------:R-:W-:-:S03]  /*0cf0*/  DFMA R36, R12, R28, R26 ;  /* 0x0000001c0c24722b */ /* 0x000fc6000000001a */
[----:B------:R-:W4:Y:S04]  /*0d00*/  LDG.E.64.CONSTANT R24, desc[UR4][R52.64+0x28] ;  /* 0x0000280434187981 */ /* 0x000f28000c1e9b00 */
[----:B------:R3:W4:Y:S01]  /*0d10*/  LDG.E.64.CONSTANT R26, desc[UR4][R52.64+0x40] ;  /* 0x00004004341a7981 */ /* 0x000722000c1e9b00 */
[----:B------:R-:W-:Y:S02]  /*0d20*/  DFMA R56, R8, R48, R34 ;  /* 0x000000300838722b */ /* 0x000fe40000000022 */
[----:B------:R-:W-:Y:S01]  /*0d30*/  DFMA R38, R14, R66, R36 ;  /* 0x000000420e26722b */ /* 0x000fe20000000024 */
[----:B------:R-:W4:Y:S04]  /*0d40*/  LDG.E.64.CONSTANT R34, desc[UR4][R68.64+0x30] ;  /* 0x0000300444227981 */ /* 0x000f28000c1e9b00 */
[----:B------:R-:W4:Y:S03]  /*0d50*/  LDG.E.64.CONSTANT R36, desc[UR4][R68.64+0x20] ;  /* 0x0000200444247981 */ /* 0x000f26000c1e9b00 */
[----:B------:R-:W-:-:S02]  /*0d60*/  DADD R50, R56, -R38 ;  /* 0x0000000038327229 */ /* 0x000fc40000000826 */
[----:B------:R-:W-:Y:S01]  /*0d70*/  DADD R56, R56, R38 ;  /* 0x0000000038387229 */ /* 0x000fe20000000026 */
[----:B------:R-:W4:Y:S01]  /*0d80*/  LDG.E.64.CONSTANT R38, desc[UR4][R68.64+0x38] ;  /* 0x0000380444267981 */ /* 0x000f22000c1e9b00 */
[-C--:B--2---:R-:W-:Y:S02]  /*0d90*/  DFMA R60, R16, R42.reuse, RZ ;  /* 0x0000002a103c722b */ /* 0x084fe400000000ff */
[----:B---3--:R-:W-:Y:S01]  /*0da0*/  DFMA R52, R18, R42, RZ ;  /* 0x0000002a1234722b */ /* 0x008fe200000000ff */
[----:B------:R-:W2:Y:S01]  /*0db0*/  LDG.E.64.CONSTANT R42, desc[UR4][R68.64+0x40] ;  /* 0x00004004442a7981 */ /* 0x000ea2000c1e9b00 */
[----:B----4-:R-:W-:-:S03]  /*0dc0*/  DMUL R44, R44, R50 ;  /* 0x000000322c2c7228 */ /* 0x010fc60000000000 */
[----:B------:R-:W3:Y:S01]  /*0dd0*/  LDG.E.64.CONSTANT R50, desc[UR4][R46.64+-0x20] ;  /* 0xffffe0042e327981 */ /* 0x000ee2000c1e9b00 */
[-C--:B------:R-:W-:Y:S02]  /*0de0*/  DFMA R60, R20, R58.reuse, R60 ;  /* 0x0000003a143c722b */ /* 0x080fe4000000003c */
[----:B------:R-:W-:Y:S02]  /*0df0*/  DFMA R58, R22, R58, R52 ;  /* 0x0000003a163a722b */ /* 0x000fe40000000034 */
[----:B------:R0:W4:Y:S02]  /*0e00*/  LDG.E.64.CONSTANT R52, desc[UR4][R46.64+-0x10] ;  /* 0xfffff0042e347981 */ /* 0x000124000c1e9b00 */
[----:B0-----:R-:W-:-:S08]  /*0e10*/  DMUL R46, R64, R56 ;  /* 0x00000038402e7228 */ /* 0x001fd00000000000 */
[----:B------:R-:W-:Y:S02]  /*0e20*/  DADD R68, -R44, R46 ;  /* 0x000000002c447229 */ /* 0x000fe4000000012e */
[-C--:B------:R-:W-:Y:S02]  /*0e30*/  DFMA R60, R24, R48.reuse, R60 ;  /* 0x00000030183c722b */ /* 0x080fe4000000003c */
[----:B------:R-:W-:Y:S02]  /*0e40*/  DFMA R58, R26, R48, R58 ;  /* 0x000000301a3a722b */ /* 0x000fe4000000003a */
[-C--:B------:R-:W-:Y:S02]  /*0e50*/  DFMA R48, R32, R30.reuse, RZ ;  /* 0x0000001e2030722b */ /* 0x080fe400000000ff */
[----:B------:R-:W-:-:S06]  /*0e60*/  DFMA R30, R34, R30, RZ ;  /* 0x0000001e221e722b */ /* 0x000fcc00000000ff */
[-C--:B------:R-:W-:Y:S02]  /*0e70*/  DFMA R48, R36, R28.reuse, R48 ;  /* 0x0000001c2430722b */ /* 0x080fe40000000030 */
[----:B------:R-:W-:-:S06]  /*0e80*/  DFMA R30, R38, R28, R30 ;  /* 0x0000001c261e722b */ /* 0x000fcc000000001e */
[----:B------:R-:W-:-:S08]  /*0e90*/  DFMA R28, R40, R66, R48 ;  /* 0x00000042281c722b */ /* 0x000fd00000000030 */
[C-C-:B------:R-:W-:Y:S02]  /*0ea0*/  DADD R48, R60.reuse, -R28.reuse ;  /* 0x000000003c307229 */ /* 0x140fe4000000081c */
[----:B------:R-:W-:-:S06]  /*0eb0*/  DADD R60, R60, R28 ;  /* 0x000000003c3c7229 */ /* 0x000fcc000000001c */
[----:B------:R-:W-:Y:S01]  /*0ec0*/  DMUL R48, R62, R48 ;  /* 0x000000303e307228 */ /* 0x000fe20000000000 */
[----:B------:R-:W-:Y:S01]  /*0ed0*/  BSSY.RECONVERGENT B0, `(.L_x_1826) ;  /* 0x0000058000007945 */ /* 0x000fe20003800200 */
[----:B--2---:R-:W-:Y:S02]  /*0ee0*/  DFMA R66, R42, R66, R30 ;  /* 0x000000422a42722b */ /* 0x004fe4000000001e */
[----:B------:R-:W-:-:S06]  /*0ef0*/  DADD R30, R44, R46 ;  /* 0x000000002c1e7229 */ /* 0x000fcc000000002e */
[C-C-:B------:R-:W-:Y:S02]  /*0f00*/  DADD R28, R58.reuse, -R66.reuse ;  /* 0x000000003a1c7229 */ /* 0x140fe40000000842 */
[----:B------:R-:W-:Y:S02]  /*0f10*/  DADD R58, R58, R66 ;  /* 0x000000003a3a7229 */ /* 0x000fe40000000042 */
[----:B---3--:R-:W-:Y:S02]  /*0f20*/  DMUL R50, R50, R60 ;  /* 0x0000003c32327228 */ /* 0x008fe40000000000 */
[----:B------:R-:W-:Y:S02]  /*0f30*/  DFMA R56, R4, R30, RZ ;  /* 0x0000001e0438722b */ /* 0x000fe400000000ff */
[----:B----4-:R-:W-:Y:S02]  /*0f40*/  DMUL R52, R52, R28 ;  /* 0x0000001c34347228 */ /* 0x010fe40000000000 */
[----:B------:R-:W-:-:S02]  /*0f50*/  DMUL R54, R54, R58 ;  /* 0x0000003a36367228 */ /* 0x000fc40000000000 */
[----:B------:R-:W-:Y:S02]  /*0f60*/  DADD R28, R48, R50 ;  /* 0x00000000301c7229 */ /* 0x000fe40000000032 */
[-C--:B------:R-:W-:Y:S02]  /*0f70*/  DFMA R58, R6, R30.reuse, RZ ;  /* 0x0000001e063a722b */ /* 0x080fe400000000ff */
[----:B------:R-:W-:-:S04]  /*0f80*/  DFMA R60, R8, R30, RZ ;  /* 0x0000001e083c722b */ /* 0x000fc800000000ff */
[-C--:B------:R-:W-:Y:S02]  /*0f90*/  DFMA R30, R16, R28.reuse, R56 ;  /* 0x0000001c101e722b */ /* 0x080fe40000000038 */
[-C--:B------:R-:W-:Y:S02]  /*0fa0*/  DFMA R58, R20, R28.reuse, R58 ;  /* 0x0000001c143a722b */ /* 0x080fe4000000003a */
[----:B------:R-:W-:Y:S02]  /*0fb0*/  DADD R56, R52, R54 ;  /* 0x0000000034387229 */ /* 0x000fe40000000036 */
[----:B------:R-:W-:Y:S02]  /*0fc0*/  DFMA R28, R24, R28, R60 ;  /* 0x0000001c181c722b */ /* 0x000fe4000000003c */
[----:B------:R-:W-:-:S04]  /*0fd0*/  DADD R66, -R48, R50 ;  /* 0x0000000030427229 */ /* 0x000fc80000000132 */
[-C--:B------:R-:W-:Y:S02]  /*0fe0*/  DFMA R30, R18, R56.reuse, R30 ;  /* 0x00000038121e722b */ /* 0x080fe4000000001e */
[-C--:B------:R-:W-:Y:S02]  /*0ff0*/  DFMA R58, R22, R56.reuse, R58 ;  /* 0x00000038163a722b */ /* 0x080fe4000000003a */
[----:B------:R-:W-:Y:S02]  /*1000*/  DFMA R28, R26, R56, R28 ;  /* 0x000000381a1c722b */ /* 0x000fe4000000001c */
[----:B------:R-:W-:Y:S02]  /*1010*/  DFMA R56, R10, R68, RZ ;  /* 0x000000440a38722b */ /* 0x000fe400000000ff */
[----:B------:R-:W-:-:S06]  /*1020*/  DADD R60, -R52, R54 ;  /* 0x00000000343c7229 */ /* 0x000fcc0000000136 */
[----:B------:R-:W-:-:S08]  /*1030*/  DFMA R56, R32, R66, R56 ;  /* 0x000000422038722b */ /* 0x000fd00000000038 */
[----:B------:R-:W-:-:S08]  /*1040*/  DFMA R62, R34, R60, R56 ;  /* 0x0000003c223e722b */ /* 0x000fd00000000038 */
[C-C-:B------:R-:W-:Y:S02]  /*1050*/  DADD R64, R30.reuse, -R62.reuse ;  /* 0x000000001e407229 */ /* 0x140fe4000000083e */
[----:B------:R-:W-:Y:S02]  /*1060*/  DADD R62, R30, R62 ;  /* 0x000000001e3e7229 */ /* 0x000fe4000000003e */
[-C--:B------:R-:W-:Y:S02]  /*1070*/  DFMA R30, R14, R68.reuse, RZ ;  /* 0x000000440e1e722b */ /* 0x080fe400000000ff */
[----:B------:R-:W-:Y:S01]  /*1080*/  DFMA R68, R12, R68, RZ ;  /* 0x000000440c44722b */ /* 0x000fe200000000ff */
[----:B------:R-:W-:Y:S01]  /*1090*/  IMAD R57, R2, 0x30, R3 ;  /* 0x0000003002397824 */ /* 0x000fe200078e0203 */
[----:B------:R-:W-:Y:S06]  /*10a0*/  BAR.SYNC.DEFER_BLOCKING 0x0 ;  /* 0x0000000000007b1d */ /* 0x000fec0000010000 */
[----:B------:R-:W-:-:S02]  /*10b0*/  DFMA R30, R40, R66, R30 ;  /* 0x00000042281e722b */ /* 0x000fc4000000001e */
[----:B------:R-:W-:Y:S01]  /*10c0*/  DFMA R68, R36, R66, R68 ;  /* 0x000000422444722b */ /* 0x000fe20000000044 */
[----:B------:R0:W-:Y:S04]  /*10d0*/  STS.64 [R57], R62 ;  /* 0x0000003e39007388 */ /* 0x0001e80000000a00 */
[----:B------:R1:W-:Y:S01]  /*10e0*/  STS.64 [R57+0x28], R64 ;  /* 0x0000284039007388 */ /* 0x0003e20000000a00 */
[-C--:B0-----:R-:W-:Y:S02]  /*10f0*/  DFMA R62, R42, R60.reuse, R30 ;  /* 0x0000003c2a3e722b */ /* 0x081fe4000000001e */
[----:B------:R-:W-:-:S06]  /*1100*/  DFMA R60, R38, R60, R68 ;  /* 0x0000003c263c722b */ /* 0x000fcc0000000044 */
[----:B------:R-:W-:Y:S02]  /*1110*/  DADD R30, R28, -R62 ;  /* 0x000000001c1e7229 */ /* 0x000fe4000000083e */
[----:B-1----:R-:W-:Y:S02]  /*1120*/  DADD R64, R58, -R60 ;  /* 0x000000003a407229 */ /* 0x002fe4000000083c */
[----:B------:R-:W-:Y:S02]  /*1130*/  DADD R28, R28, R62 ;  /* 0x000000001c1c7229 */ /* 0x000fe4000000003e */
[----:B------:R-:W-:-:S03]  /*1140*/  DADD R58, R58, R60 ;  /* 0x000000003a3a7229 */ /* 0x000fc6000000003c */
[----:B------:R0:W-:Y:S04]  /*1150*/  STS.64 [R57+0x20], R64 ;  /* 0x0000204039007388 */ /* 0x0001e80000000a00 */
[----:B------:R0:W-:Y:S04]  /*1160*/  STS.128 [R57+0x10], R28 ;  /* 0x0000101c39007388 */ /* 0x0001e80000000c00 */
        /* <DEDUP_REMOVED lines=8> */
[----:B------:R-:W-:Y:S01]  /*11f0*/  LDS.64 R64, [R68+0x60] ;  /* 0x0000600044407984 */ /* 0x000fe20000000a00 */
[----:B0-----:R-:W-:-:S02]  /*1200*/  DADD R28, R60, R56 ;  /* 0x000000003c1c7229 */ /* 0x001fc40000000038 */
[----:B------:R-:W-:Y:S02]  /*1210*/  DADD R60, R60, -R56 ;  /* 0x000000003c3c7229 */ /* 0x000fe40000000838 */
[C-C-:B-1----:R-:W-:Y:S02]  /*1220*/  DADD R58, R66.reuse, R30.reuse ;  /* 0x00000000423a7229 */ /* 0x142fe4000000001e */
[----:B------:R-:W-:Y:S02]  /*1230*/  DADD R66, R66, -R30 ;  /* 0x0000000042427229 */ /* 0x000fe4000000081e */
[-C--:B------:R-:W-:Y:S02]  /*1240*/  DFMA R30, R4, R28.reuse, RZ ;  /* 0x0000001c041e722b */ /* 0x080fe400000000ff */
[-C--:B------:R-:W-:Y:S02]  /*1250*/  DFMA R56, R6, R28.reuse, RZ ;  /* 0x0000001c0638722b */ /* 0x080fe400000000ff */
[----:B------:R-:W-:-:S04]  /*1260*/  DFMA R28, R8, R28, RZ ;  /* 0x0000001c081c722b */ /* 0x000fc800000000ff */
[-C--:B------:R-:W-:Y:S02]  /*1270*/  DFMA R30, R16, R58.reuse, R30 ;  /* 0x0000003a101e722b */ /* 0x080fe4000000001e */
[-C--:B------:R-:W-:Y:S02]  /*1280*/  DFMA R56, R20, R58.reuse, R56 ;  /* 0x0000003a1438722b */ /* 0x080fe40000000038 */
[----:B------:R-:W-:Y:S02]  /*1290*/  DFMA R58, R24, R58, R28 ;  /* 0x0000003a183a722b */ /* 0x000fe4000000001c */
[----:B------:R-:W0:Y:S02]  /*12a0*/  LDS.64 R28, [R68+0x90] ;  /* 0x00009000441c7984 */ /* 0x000e240000000a00 */
[C-C-:B0-----:R-:W-:Y:S02]  /*12b0*/  DADD R62, R64.reuse, R28.reuse ;  /* 0x00000000403e7229 */ /* 0x141fe4000000001c */
[----:B------:R-:W-:-:S02]  /*12c0*/  DADD R28, R64, -R28 ;  /* 0x00000000401c7229 */ /* 0x000fc4000000081c */
        /* <DEDUP_REMOVED lines=11> */
[----:B------:R-:W-:-:S08]  /*1380*/  DFMA R60, R42, R28, R60 ;  /* 0x0000001c2a3c722b */ /* 0x000fd0000000003c */
        /* <DEDUP_REMOVED lines=12> */
.L_x_1827:
[----:B------:R-:W-:Y:S05]  /*1450*/  BSYNC.RECONVERGENT B0 ;  /* 0x0000000000007941 */ /* 0x000fea0003800200 */
.L_x_1826:
[----:B01----:R-:W0:Y:S01]  /*1460*/  S2R R29, SR_TID.X ;  /* 0x00000000001d7919 */ /* 0x003e220000002100 */
[----:B------:R-:W-:Y:S01]  /*1470*/  BSSY.RECONVERGENT B0, `(.L_x_1828) ;  /* 0x000002c000007945 */ /* 0x000fe20003800200 */
[----:B------:R-:W-:Y:S06]  /*1480*/  BAR.SYNC.DEFER_BLOCKING 0x0 ;  /* 0x0000000000007b1d */ /* 0x000fec0000010000 */
[----:B------:R-:W-:Y:S05]  /*1490*/  @P1 BRA `(.L_x_1829) ;  /* 0x0000000000a41947 */ /* 0x000fea0003800000 */
[----:B0-----:R-:W-:-:S05]  /*14a0*/  LOP3.LUT R28, R29, 0xffff, RZ, 0xc0, !PT ;  /* 0x0000ffff1d1c7812 */ /* 0x001fca00078ec0ff */
[----:B------:R-:W-:-:S05]  /*14b0*/  IMAD R28, R28, 0xaaab, RZ ;  /* 0x0000aaab1c1c7824 */ /* 0x000fca00078e02ff */
[----:B------:R-:W-:-:S05]  /*14c0*/  SHF.R.U32.HI R28, RZ, 0x12, R28 ;  /* 0x00000012ff1c7819 */ /* 0x000fca000001161c */
[----:B------:R-:W-:-:S05]  /*14d0*/  IMAD R3, R28, -0xf0, R3 ;  /* 0xffffff101c037824 */ /* 0x000fca00078e0203 */
[----:B------:R-:W-:-:S05]  /*14e0*/  LEA R28, R2, R3, 0x3 ;  /* 0x00000003021c7211 */ /* 0x000fca00078e18ff */
[----:B------:R-:W-:Y:S04]  /*14f0*/  LDS.64 R44, [R28] ;  /* 0x000000001c2c7984 */ /* 0x000fe80000000a00 */
[----:B------:R-:W0:Y:S04]  /*1500*/  LDS.64 R46, [R28+0x5a0] ;  /* 0x0005a0001c2e7984 */ /* 0x000e280000000a00 */
[----:B------:R-:W-:Y:S04]  /*1510*/  LDS.64 R50, [R28+0x120] ;  /* 0x000120001c327984 */ /* 0x000fe80000000a00 */
[----:B------:R-:W1:Y:S04]  /*1520*/  LDS.64 R52, [R28+0x480] ;  /* 0x000480001c347984 */ /* 0x000e680000000a00 */
[----:B------:R-:W-:Y:S04]  /*1530*/  LDS.64 R2, [R28+0x240] ;  /* 0x000240001c027984 */ /* 0x000fe80000000a00 */
[----:B------:R-:W2:Y:S01]  /*1540*/  LDS.64 R30, [R28+0x360] ;  /* 0x000360001c1e7984 */ /* 0x000ea20000000a00 */
[----:B0-----:R-:W-:-:S02]  /*1550*/  DADD R48, R44, R46 ;  /* 0x000000002c307229 */ /* 0x001fc4000000002e */
[----:B------:R-:W-:Y:S02]  /*1560*/  DADD R46, R44, -R46 ;  /* 0x000000002c2e7229 */ /* 0x000fe4000000082e */
[----:B-1----:R-:W-:-:S04]  /*1570*/  DADD R44, R50, R52 ;  /* 0x00000000322c7229 */ /* 0x002fc80000000034 */
[-C--:B------:R-:W-:Y:S02]  /*1580*/  DFMA R6, R6, R48.reuse, RZ ;  /* 0x000000300606722b */ /* 0x080fe400000000ff */
[----:B------:R-:W-:Y:S02]  /*1590*/  DFMA R54, R4, R48, RZ ;  /* 0x000000300436722b */ /* 0x000fe400000000ff */
[----:B------:R-:W-:Y:S02]  /*15a0*/  DADD R4, R50, -R52 ;  /* 0x0000000032047229 */ /* 0x000fe40000000834 */
[----:B------:R-:W-:Y:S02]  /*15b0*/  DFMA R10, R10, R46, RZ ;  /* 0x0000002e0a0a722b */ /* 0x000fe400000000ff */
[----:B------:R-:W-:Y:S02]  /*15c0*/  DFMA R8, R8, R48, RZ ;  /* 0x000000300808722b */ /* 0x000fe400000000ff */
[----:B------:R-:W-:-:S02]  /*15d0*/  DFMA R12, R12, R46, RZ ;  /* 0x0000002e0c0c722b */ /* 0x000fc400000000ff */
[----:B------:R-:W-:Y:S02]  /*15e0*/  DFMA R14, R14, R46, RZ ;  /* 0x0000002e0e0e722b */ /* 0x000fe400000000ff */
[-C--:B------:R-:W-:Y:S02]  /*15f0*/  DFMA R20, R20, R44.reuse, R6 ;  /* 0x0000002c1414722b */ /* 0x080fe40000000006 */
[----:B--2---:R-:W-:Y:S02]  /*1600*/  DADD R6, R2, R30 ;  /* 0x0000000002067229 */ /* 0x004fe4000000001e */
[----:B------:R-:W-:Y:S02]  /*1610*/  DFMA R54, R16, R44, R54 ;  /* 0x0000002c1036722b */ /* 0x000fe40000000036 */
[----:B------:R-:W-:Y:S02]  /*1620*/  DFMA R10, R32, R4, R10 ;  /* 0x00000004200a722b */ /* 0x000fe4000000000a */
[----:B------:R-:W-:-:S02]  /*1630*/  DADD R2, R2, -R30 ;  /* 0x0000000002027229 */ /* 0x000fc4000000081e */
[----:B------:R-:W-:Y:S02]  /*1640*/  DFMA R8, R24, R44, R8 ;  /* 0x0000002c1808722b */ /* 0x000fe40000000008 */
[-C--:B------:R-:W-:Y:S02]  /*1650*/  DFMA R12, R36, R4.reuse, R12 ;  /* 0x00000004240c722b */ /* 0x080fe4000000000c */
        /* <DEDUP_REMOVED lines=12> */
[----:B------:R-:W-:-:S11]  /*1720*/  DADD R54, R8, R14 ;  /* 0x0000000008367229 */ /* 0x000fd6000000000e */
.L_x_1829:
[----:B------:R-:W-:Y:S05]  /*1730*/  BSYNC.RECONVERGENT B0 ;  /* 0x0000000000007941 */ /* 0x000fea0003800200 */
.L_x_1828:
        /* <DEDUP_REMOVED lines=12> */
.L_x_1830:
        /* <DEDUP_REMOVED lines=16> */
.L_x_3114:


//--------------------- .text._Z30massMatrixMultiplySharedKernelILi6ELi6ELi3EEviPKdS1_S1_S1_Pd --------------------------
	.section	.text._Z30massMatrixMultiplySharedKernelILi6ELi6ELi3EEviPKdS1_S1_S1_Pd,"ax",@progbits
	.align	128
        .global         _Z30massMatrixMultiplySharedKernelILi6ELi6ELi3EEviPKdS1_S1_S1_Pd
        .type           _Z30massMatrixMultiplySharedKernelILi6ELi6ELi3EEviPKdS1_S1_S1_Pd,@function
        .size           _Z30massMatrixMultiplySharedKernelILi6ELi6ELi3EEviPKdS1_S1_S1_Pd,(.L_x_3115 - _Z30massMatrixMultiplySharedKernelILi6ELi6ELi3EEviPKdS1_S1_S1_Pd)
        .other          _Z30massMatrixMultiplySharedKernelILi6ELi6ELi3EEviPKdS1_S1_S1_Pd,@"STO_CUDA_ENTRY STV_DEFAULT"
_Z30massMatrixMultiplySharedKernelILi6ELi6ELi3EEviPKdS1_S1_S1_Pd:
.text._Z30massMatrixMultiplySharedKernelILi6ELi6ELi3EEviPKdS1_S1_S1_Pd:
        /* <DEDUP_REMOVED lines=21> */
[----:B------:R-:W-:-:S03]  /*0150*/  @!P0 LEA R11, R13, R10, 0x18 ;  /* 0x0000000a0d0b8211 */ /* 0x000fc600078ec0ff */
[C---:B------:R-:W-:Y:S02]  /*0160*/  @!P0 IMAD R31, R0.reuse, 0x8, R9 ;  /* 0x00000008001f8824 */ /* 0x040fe400078e0209 */
[----:B------:R-:W-:-:S03]  /*0170*/  @!P0 IMAD R11, R0, 0x8, R11 ;  /* 0x00000008000b8824 */ /* 0x000fc600078e020b */
[----:B--2---:R0:W-:Y:S04]  /*0180*/  @!P0 STS.64 [R31], R4 ;  /* 0x000000041f008388 */ /* 0x0041e80000000a00 */
[----:B---3--:R-:W-:Y:S01]  /*0190*/  @!P0 STS.64 [R11], R6 ;  /* 0x000000060b008388 */ /* 0x008fe20000000a00 */
[----:B------:R-:W-:Y:S01]  /*01a0*/  BAR.SYNC.DEFER_BLOCKING 0x0 ;  /* 0x0000000000007b1d */ /* 0x000fe20000010000 */
[----:B------:R-:W-:Y:S01]  /*01b0*/  ISETP.GE.U32.AND P0, PT, R0, 0x24, PT ;  /* 0x000000240000780c */ /* 0x000fe20003f06070 */
[----:B0-----:R-:W-:Y:S02]  /*01c0*/  IMAD R31, R30, 0x3, R3 ;  /* 0x000000031e1f7824 */ /* 0x001fe400078e0203 */
[----:B------:R-:W-:-:S03]  /*01d0*/  IMAD R3, R3, 0x6c0, R2 ;  /* 0x000006c003037824 */ /* 0x000fc600078e0202 */
[----:B------:R-:W-:Y:S01]  /*01e0*/  ISETP.LT.AND P0, PT, R31, UR14, !P0 ;  /* 0x0000000e1f007c0c */ /* 0x000fe2000c701270 */
[----:B------:R-:W0:Y:S04]  /*01f0*/  LDS.128 R4, [R2+0x1480] ;  /* 0x0014800002047984 */ /* 0x000e280000000c00 */
[----:B------:R-:W1:Y:S04]  /*0200*/  LDS.128 R12, [R2+0x1450] ;  /* 0x00145000020c7984 */ /* 0x000e680000000c00 */
[----:B------:R-:W2:Y:S04]  /*0210*/  LDS.128 R16, [R2+0x14a0] ;  /* 0x0014a00002107984 */ /* 0x000ea80000000c00 */
[----:B------:R-:W3:Y:S04]  /*0220*/  LDS.128 R20, [R2+0x1440] ;  /* 0x0014400002147984 */ /* 0x000ee80000000c00 */
[----:B------:R-:W4:Y:S01]  /*0230*/  LDS.128 R8, [R2+0x1490] ;  /* 0x0014900002087984 */ /* 0x000f220000000c00 */
[----:B0-----:R-:W-:-:S02]  /*0240*/  R2UR UR6, R6 ;  /* 0x00000000060672ca */ /* 0x001fc400000e0000 */
[----:B------:R-:W-:Y:S02]  /*0250*/  R2UR UR7, R7 ;  /* 0x00000000070772ca */ /* 0x000fe400000e0000 */
[----:B------:R-:W-:Y:S02]  /*0260*/  R2UR UR40, R4 ;  /* 0x00000000042872ca */ /* 0x000fe400000e0000 */
[----:B------:R-:W-:Y:S02]  /*0270*/  R2UR UR41, R5 ;  /* 0x00000000052972ca */ /* 0x000fe400000e0000 */
[----:B------:R-:W0:Y:S01]  /*0280*/  LDS.128 R4, [R2+0x14b0] ;  /* 0x0014b00002047984 */ /* 0x000e220000000c00 */
[----:B-1----:R-:W-:Y:S02]  /*0290*/  R2UR UR10, R12 ;  /* 0x000000000c0a72ca */ /* 0x002fe400000e0000 */
[----:B------:R-:W-:Y:S02]  /*02a0*/  LOP3.LUT R12, R0, 0xffff, RZ, 0xc0, !PT ;  /* 0x0000ffff000c7812 */ /* 0x000fe400078ec0ff */
[----:B--2---:R-:W-:-:S02]  /*02b0*/  R2UR UR32, R18 ;  /* 0x00000000122072ca */ /* 0x004fc400000e0000 */
[----:B------:R-:W-:Y:S02]  /*02c0*/  R2UR UR33, R19 ;  /* 0x00000000132172ca */ /* 0x000fe400000e0000 */
[----:B------:R-:W-:Y:S01]  /*02d0*/  R2UR UR12, R16 ;  /* 0x00000000100c72ca */ /* 0x000fe200000e0000 */
[----:B------:R-:W1:Y:S01]  /*02e0*/  @P0 LDC.64 R18, c[0x0][0x3a0] ;  /* 0x0000e800ff120b82 */ /* 0x000e620000000a00 */
[----:B------:R-:W-:Y:S01]  /*02f0*/  IMAD R16, R12, 0xaaab, RZ ;  /* 0x0000aaab0c107824 */ /* 0x000fe200078e02ff */
[----:B------:R-:W-:Y:S02]  /*0300*/  R2UR UR13, R17 ;  /* 0x00000000110d72ca */ /* 0x000fe400000e0000 */
[----:B---3--:R-:W-:Y:S02]  /*0310*/  R2UR UR26, R22 ;  /* 0x00000000161a72ca */ /* 0x008fe400000e0000 */
[----:B------:R-:W-:Y:S02]  /*0320*/  SHF.R.U32.HI R16, RZ, 0x12, R16 ;  /* 0x00000012ff107819 */ /* 0x000fe40000011610 */
[----:B------:R-:W-:-:S02]  /*0330*/  R2UR UR27, R23 ;  /* 0x00000000171b72ca */ /* 0x000fc400000e0000 */
[----:B------:R-:W-:Y:S02]  /*0340*/  PRMT R17, R16, 0x9910, RZ ;  /* 0x0000991010117816 */ /* 0x000fe400000000ff */
[----:B------:R-:W-:Y:S02]  /*0350*/  R2UR UR4, R20 ;  /* 0x00000000140472ca */ /* 0x000fe400000e0000 */
[----:B------:R-:W-:Y:S01]  /*0360*/  R2UR UR5, R21 ;  /* 0x00000000150572ca */ /* 0x000fe200000e0000 */
[----:B------:R-:W-:Y:S01]  /*0370*/  IMAD R17, R17, 0x6, RZ ;  /* 0x0000000611117824 */ /* 0x000fe200078e02ff */
[----:B----4-:R-:W-:Y:S01]  /*0380*/  R2UR UR28, R10 ;  /* 0x000000000a1c72ca */ /* 0x010fe200000e0000 */
[----:B------:R-:W2:Y:S01]  /*0390*/  LDS.128 R20, [R2+0x1460] ;  /* 0x0014600002147984 */ /* 0x000ea20000000c00 */
[----:B------:R-:W-:Y:S02]  /*03a0*/  R2UR UR29, R11 ;  /* 0x000000000b1d72ca */ /* 0x000fe400000e0000 */
[----:B------:R-:W-:-:S02]  /*03b0*/  R2UR UR8, R8 ;  /* 0x00000000080872ca */ /* 0x000fc400000e0000 */
[----:B------:R-:W-:Y:S02]  /*03c0*/  R2UR UR9, R9 ;  /* 0x00000000090972ca */ /* 0x000fe400000e0000 */
[----:B------:R-:W-:Y:S01]  /*03d0*/  R2UR UR30, R14 ;  /* 0x000000000e1e72ca */ /* 0x000fe200000e0000 */
[----:B------:R-:W3:Y:S01]  /*03e0*/  LDS.128 R8, [R2+0x1470] ;  /* 0x0014700002087984 */ /* 0x000ee20000000c00 */
[----:B------:R-:W-:Y:S02]  /*03f0*/  R2UR UR31, R15 ;  /* 0x000000000f1f72ca */ /* 0x000fe400000e0000 */
[----:B------:R-:W-:Y:S02]  /*0400*/  R2UR UR11, R13 ;  /* 0x000000000d0b72ca */ /* 0x000fe400000e0000 */
[----:B0-----:R-:W-:Y:S01]  /*0410*/  R2UR UR37, R7 ;  /* 0x00000000072572ca */ /* 0x001fe200000e0000 */
[----:B------:R-:W-:Y:S01]  /*0420*/  IMAD.MOV R7, RZ, RZ, -R17 ;  /* 0x000000ffff077224 */ /* 0x000fe200078e0a11 */
[----:B------:R0:W4:Y:S01]  /*0430*/  LDS.128 R12, [R2+0x14c0] ;  /* 0x0014c000020c7984 */ /* 0x0001220000000c00 */
[----:B------:R-:W-:Y:S01]  /*0440*/  @P0 IMAD R17, R31, 0xd8, R0 ;  /* 0x000000d81f110824 */ /* 0x000fe200078e0200 */
[----:B------:R-:W-:-:S02]  /*0450*/  R2UR UR36, R6 ;  /* 0x00000000062472ca */ /* 0x000fc400000e0000 */
[----:B------:R-:W-:Y:S01]  /*0460*/  PRMT R6, R0, 0x9910, RZ ;  /* 0x0000991000067816 */ /* 0x000fe200000000ff */
[----:B-1----:R-:W-:Y:S01]  /*0470*/  @P0 IMAD.WIDE R18, R17, 0x8, R18 ;  /* 0x0000000811120825 */ /* 0x002fe200078e0212 */
[----:B------:R-:W-:Y:S01]  /*0480*/  PRMT R7, R7, 0x7710, RZ ;  /* 0x0000771007077816 */ /* 0x000fe200000000ff */
[----:B------:R-:W-:Y:S01]  /*0490*/  BSSY.RECONVERGENT B0, `(.L_x_1831) ;  /* 0x0000042000007945 */ /* 0x000fe20003800200 */
[----:B------:R-:W-:Y:S01]  /*04a0*/  R2UR UR16, R4 ;  /* 0x00000000041072ca */ /* 0x000fe200000e0000 */
[----:B0-----:R-:W-:Y:S01]  /*04b0*/  IMAD R2, R6, 0xab, RZ ;  /* 0x000000ab06027824 */ /* 0x001fe200078e02ff */
[----:B------:R0:W5:Y:S01]  /*04c0*/  @P0 LDG.E.64.CONSTANT R36, desc[UR22][R18.64] ;  /* 0x0000001612240981 */ /* 0x000162000c1e9b00 */
[----:B------:R-:W-:Y:S01]  /*04d0*/  IMAD.IADD R7, R7, 0x1, R0 ;  /* 0x0000000107077824 */ /* 0x000fe200078e0200 */
[----:B------:R-:W-:Y:S02]  /*04e0*/  R2UR UR17, R5 ;  /* 0x00000000051172ca */ /* 0x000fe400000e0000 */
[----:B------:R0:W5:Y:S01]  /*04f0*/  @P0 LDG.E.64.CONSTANT R34, desc[UR22][R18.64+0x120] ;  /* 0x0001201612220981 */ /* 0x000162000c1e9b00 */
[----:B------:R-:W-:-:S03]  /*0500*/  LOP3.LUT R2, R2, 0xffff, RZ, 0xc0, !PT ;  /* 0x0000ffff02027812 */ /* 0x000fc600078ec0ff */
[----:B------:R0:W5:Y:S01]  /*0510*/  @P0 LDG.E.64.CONSTANT R32, desc[UR22][R18.64+0x240] ;  /* 0x0002401612200981 */ /* 0x000162000c1e9b00 */
[----:B------:R-:W-:-:S03]  /*0520*/  SHF.R.U32.HI R2, RZ, 0xa, R2 ;  /* 0x0000000aff027819 */ /* 0x000fc60000011602 */
[----:B------:R0:W5:Y:S01]  /*0530*/  @P0 LDG.E.64.CONSTANT R28, desc[UR22][R18.64+0x360] ;  /* 0x00036016121c0981 */ /* 0x000162000c1e9b00 */
[----:B--2---:R-:W-:-:S03]  /*0540*/  R2UR UR34, R22 ;  /* 0x00000000162272ca */ /* 0x004fc600000e0000 */
[----:B------:R0:W5:Y:S01]  /*0550*/  @P0 LDG.E.64.CONSTANT R26, desc[UR22][R18.64+0x480] ;  /* 0x00048016121a0981 */ /* 0x000162000c1e9b00 */
[----:B------:R-:W-:Y:S02]  /*0560*/  R2UR UR35, R23 ;  /* 0x00000000172372ca */ /* 0x000fe400000e0000 */
[----:B------:R-:W-:Y:S01]  /*0570*/  R2UR UR14, R20 ;  /* 0x00000000140e72ca */ /* 0x000fe200000e0000 */
[----:B------:R0:W5:Y:S01]  /*0580*/  @P0 LDG.E.64.CONSTANT R24, desc[UR22][R18.64+0x5a0] ;  /* 0x0005a01612180981 */ /* 0x000162000c1e9b00 */
[----:B------:R-:W-:Y:S02]  /*0590*/  LOP3.LUT R2, R2, 0xffff, RZ, 0xc0, !PT ;  /* 0x0000ffff02027812 */ /* 0x000fe400078ec0ff */
        /* <DEDUP_REMOVED lines=8> */
[----:B------:R-:W-:Y:S01]  /*0620*/  R2UR UR21, R13 ;  /* 0x000000000d1572ca */ /* 0x000fe200000e0000 */
[----:B------:R-:W-:Y:S01]  /*0630*/  IMAD R11, R2, 0x30, R3 ;  /* 0x00000030020b7824 */ /* 0x000fe200078e0203 */
[----:B------:R-:W-:Y:S01]  /*0640*/  LOP3.LUT R0, R7, 0xffff, RZ, 0xc0, !PT ;  /* 0x0000ffff07007812 */ /* 0x000fe200078ec0ff */
[----:B0-----:R-:W-:-:S12]  /*0650*/  @P1 BRA `(.L_x_1832) ;  /* 0x0000000000941947 */ /* 0x001fd80003800000 */
        /* <DEDUP_REMOVED lines=37> */
.L_x_1832:
[----:B------:R-:W-:Y:S05]  /*08b0*/  BSYNC.RECONVERGENT B0 ;  /* 0x0000000000007941 */ /* 0x000fea0003800200 */
.L_x_1831:
[----:B------:R-:W-:Y:S06]  /*08c0*/  BAR.SYNC.DEFER_BLOCKING 0x0 ;  /* 0x0000000000007b1d */ /* 0x000fec0000010000 */
[----:B------:R-:W-:Y:S04]  /*08d0*/  BSSY.RECONVERGENT B0, `(.L_x_1833) ;  /* 0x000002e000007945 */ /* 0x000fe80003800200 */
[----:B------:R-:W-:Y:S05]  /*08e0*/  @P1 BRA `(.L_x_1834) ;  /* 0x0000000000b01947 */ /* 0x000fea0003800000 */
[----:B------:R-:W-:-:S04]  /*08f0*/  IMAD R11, R2, 0xf0, R11 ;  /* 0x000000f0020b7824 */ /* 0x000fc800078e020b */
[----:B------:R-:W-:-:S05]  /*0900*/  IMAD R2, R0, 0x8, R11 ;  /* 0x0000000800027824 */ /* 0x000fca00078e020b */
[----:B0-----:R-:W-:Y:S04]  /*0910*/  LDS.64 R22, [R2] ;  /* 0x0000000002167984 */ /* 0x001fe80000000a00 */
[----:B------:R-:W0:Y:S04]  /*0920*/  LDS.64 R4, [R2+0xf0] ;  /* 0x0000f00002047984 */ /* 0x000e280000000a00 */
[----:B-----5:R-:W-:Y:S04]  /*0930*/  LDS.64 R24, [R2+0x30] ;  /* 0x0000300002187984 */ /* 0x020fe80000000a00 */
        /* <DEDUP_REMOVED lines=39> */
.L_x_1834:
[----:B------:R-:W-:Y:S05]  /*0bb0*/  BSYNC.RECONVERGENT B0 ;  /* 0x0000000000007941 */ /* 0x000fea0003800200 */
.L_x_1833:
[----:B-----5:R-:W2:Y:S01]  /*0bc0*/  LDC.64 R34, c[0x0][0x388] ;  /* 0x0000e200ff227b82 */ /* 0x020ea20000000a00 */
[----:B------:R-:W-:Y:S01]  /*0bd0*/  PRMT R7, R16, 0x5410, R7 ;  /* 0x0000541010077816 */ /* 0x000fe20000000007 */
[----:B-1----:R-:W-:Y:S01]  /*0be0*/  IMAD.MOV.U32 R2, RZ, RZ, 0x5 ;  /* 0x00000005ff027424 */ /* 0x002fe200078e00ff */
[----:B------:R-:W-:-:S03]  /*0bf0*/  UMOV UR24, 0x624 ;  /* 0x0000062400187882 */ /* 0x000fc60000000000 */
[----:B------:R-:W-:-:S04]  /*0c00*/  IDP.2A.LO.U16.U8 R2, R7, UR24, R2 ;  /* 0x0000001807027c26 */ /* 0x000fc80008001002 */
[----:B0-----:R-:W-:-:S04]  /*0c10*/  IMAD R5, R31, 0xd8, R2 ;  /* 0x000000d81f057824 */ /* 0x001fc800078e0202 */
[----:B--2---:R-:W-:-:S05]  /*0c20*/  IMAD.WIDE R34, R5, 0x8, R34 ;  /* 0x0000000805227825 */ /* 0x004fca00078e0222 */
[----:B------:R-:W2:Y:S04]  /*0c30*/  LDG.E.64.CONSTANT R28, desc[UR22][R34.64] ;  /* 0x00000016221c7981 */ /* 0x000ea8000c1e9b00 */
[----:B------:R-:W3:Y:S04]  /*0c40*/  LDG.E.64.CONSTANT R26, desc[UR22][R34.64+-0x28] ;  /* 0xffffd816221a7981 */ /* 0x000ee8000c1e9b00 */
[----:B------:R-:W4:Y:S04]  /*0c50*/  LDG.E.64.CONSTANT R24, desc[UR22][R34.64+-0x8] ;  /* 0xfffff81622187981 */ /* 0x000f28000c1e9b00 */
[----:B------:R-:W4:Y:S04]  /*0c60*/  LDG.E.64.CONSTANT R22, desc[UR22][R34.64+-0x20] ;  /* 0xffffe01622167981 */ /* 0x000f28000c1e9b00 */
[----:B------:R-:W4:Y:S04]  /*0c70*/  LDG.E.64.CONSTANT R20, desc[UR22][R34.64+-0x10] ;  /* 0xfffff01622147981 */ /* 0x000f28000c1e9b00 */
[----:B------:R0:W4:Y:S01]  /*0c80*/  LDG.E.64.CONSTANT R18, desc[UR22][R34.64+-0x18] ;  /* 0xffffe81622127981 */ /* 0x000122000c1e9b00 */
[----:B------:R-:W-:Y:S01]  /*0c90*/  IMAD R3, R16, 0x120, R3 ;  /* 0x0000012010037824 */ /* 0x000fe200078e0203 */
[----:B------:R-:W-:Y:S03]  /*0ca0*/  BSSY.RECONVERGENT B0, `(.L_x_1835) ;  /* 0x000007c000007945 */ /* 0x000fe60003800200 */
[----:B------:R-:W-:Y:S01]  /*0cb0*/  IMAD R2, R0, 0x30, R3 ;  /* 0x0000003000027824 */ /* 0x000fe200078e0203 */
[----:B------:R-:W-:Y:S06]  /*0cc0*/  BAR.SYNC.DEFER_BLOCKING 0x0 ;  /* 0x0000000000007b1d */ /* 0x000fec0000010000 */
[----:B------:R-:W-:Y:S04]  /*0cd0*/  LDS.128 R4, [R2] ;  /* 0x0000000002047984 */ /* 0x000fe80000000c00 */
[----:B------:R-:W1:Y:S04]  /*0ce0*/  LDS.128 R8, [R2+0x20] ;  /* 0x0000200002087984 */ /* 0x000e680000000c00 */
        /* <DEDUP_REMOVED lines=8> */
[----:B0-----:R-:W-:Y:S02]  /*0d70*/  DFMA R34, R10, UR6, RZ ;  /* 0x000000060a227c2b */ /* 0x001fe400080000ff */
[C---:B------:R-:W-:Y:S02]  /*0d80*/  DFMA R4, R32.reuse, UR26, R4 ;  /* 0x0000001a20047c2b */ /* 0x040fe40008000004 */
[C---:B------:R-:W-:Y:S02]  /*0d90*/  DFMA R8, R32.reuse, UR14, R8 ;  /* 0x0000000e20087c2b */ /* 0x040fe40008000008 */
[----:B------:R-:W-:Y:S02]  /*0da0*/  DFMA R16, R32, UR38, R16 ;  /* 0x0000002620107c2b */ /* 0x000fe40008000010 */
[C-C-:B------:R-:W-:Y:S02]  /*0db0*/  DADD R32, R12.reuse, R14.reuse ;  /* 0x000000000c207229 */ /* 0x140fe4000000000e */
[----:B------:R-:W-:-:S02]  /*0dc0*/  DADD R12, R12, -R14 ;  /* 0x000000000c0c7229 */ /* 0x000fc4000000080e */
[----:B------:R-:W-:Y:S02]  /*0dd0*/  DFMA R14, R10, UR12, RZ ;  /* 0x0000000c0a0e7c2b */ /* 0x000fe400080000ff */
[----:B------:R-:W-:Y:S02]  /*0de0*/  DFMA R34, R6, UR8, R34 ;  /* 0x0000000806227c2b */ /* 0x000fe40008000022 */
[----:B------:R-:W-:Y:S02]  /*0df0*/  DFMA R10, R10, UR36, RZ ;  /* 0x000000240a0a7c2b */ /* 0x000fe400080000ff */
        /* <DEDUP_REMOVED lines=10> */
[C-C-:B------:R-:W-:Y:S02]  /*0ea0*/  DADD R10, R8.reuse, -R14.reuse ;  /* 0x00000000080a7229 */ /* 0x140fe4000000080e */
[----:B------:R-:W-:Y:S02]  /*0eb0*/  DADD R14, R8, R14 ;  /* 0x00000000080e7229 */ /* 0x000fe4000000000e */
[----:B--2---:R-:W-:Y:S02]  /*0ec0*/  DMUL R4, R28, R6 ;  /* 0x000000061c047228 */ /* 0x004fe40000000000 */
[----:B---3--:R-:W-:Y:S02]  /*0ed0*/  DMUL R6, R26, R34 ;  /* 0x000000221a067228 */ /* 0x008fe40000000000 */
[----:B------:R-:W-:-:S02]  /*0ee0*/  DADD R26, R16, -R12 ;  /* 0x00000000101a7229 */ /* 0x000fc4000000080c */
[----:B----4-:R-:W-:Y:S02]  /*0ef0*/  DMUL R8, R24, R10 ;  /* 0x0000000a18087228 */ /* 0x010fe40000000000 */
[----:B------:R-:W-:Y:S02]  /*0f00*/  DADD R12, R16, R12 ;  /* 0x00000000100c7229 */ /* 0x000fe4000000000c */
[----:B------:R-:W-:Y:S02]  /*0f10*/  DMUL R10, R22, R14 ;  /* 0x0000000e160a7228 */ /* 0x000fe40000000000 */
[C-C-:B------:R-:W-:Y:S02]  /*0f20*/  DADD R22, R4.reuse, R6.reuse ;  /* 0x0000000004167229 */ /* 0x140fe40000000006 */
[----:B------:R-:W-:Y:S02]  /*0f30*/  DADD R34, -R4, R6 ;  /* 0x0000000004227229 */ /* 0x000fe40000000106 */
[----:B------:R-:W-:-:S02]  /*0f40*/  DMUL R16, R20, R26 ;  /* 0x0000001a14107228 */ /* 0x000fc40000000000 */
[----:B------:R-:W-:Y:S02]  /*0f50*/  DMUL R18, R18, R12 ;  /* 0x0000000c12127228 */ /* 0x000fe40000000000 */
[--C-:B------:R-:W-:Y:S02]  /*0f60*/  DADD R12, R8, R10.reuse ;  /* 0x00000000080c7229 */ /* 0x100fe4000000000a */
[C---:B------:R-:W-:Y:S02]  /*0f70*/  DFMA R20, R22.reuse, UR4, RZ ;  /* 0x0000000416147c2b */ /* 0x040fe400080000ff */
[C---:B------:R-:W-:Y:S02]  /*0f80*/  DFMA R14, R22.reuse, UR26, RZ ;  /* 0x0000001a160e7c2b */ /* 0x040fe400080000ff */
[----:B------:R-:W-:Y:S02]  /*0f90*/  DFMA R26, R22, UR10, RZ ;  /* 0x0000000a161a7c2b */ /* 0x000fe400080000ff */
[----:B------:R-:W-:-:S02]  /*0fa0*/  DADD R32, -R8, R10 ;  /* 0x0000000008207229 */ /* 0x000fc4000000010a */
[C---:B------:R-:W-:Y:S02]  /*0fb0*/  DFMA R24, R34.reuse, UR28, RZ ;  /* 0x0000001c22187c2b */ /* 0x040fe400080000ff */
[C---:B------:R-:W-:Y:S02]  /*0fc0*/  DFMA R22, R34.reuse, UR6, RZ ;  /* 0x0000000622167c2b */ /* 0x040fe400080000ff */
[----:B------:R-:W-:Y:S02]  /*0fd0*/  DFMA R34, R34, UR8, RZ ;  /* 0x0000000822227c2b */ /* 0x000fe400080000ff */
[C---:B------:R-:W-:Y:S02]  /*0fe0*/  DFMA R20, R12.reuse, UR30, R20 ;  /* 0x0000001e0c147c2b */ /* 0x040fe40008000014 */
[C---:B------:R-:W-:Y:S02]  /*0ff0*/  DFMA R14, R12.reuse, UR14, R14 ;  /* 0x0000000e0c0e7c2b */ /* 0x040fe4000800000e */
[----:B------:R-:W-:-:S02]  /*1000*/  DFMA R12, R12, UR34, R26 ;  /* 0x000000220c0c7c2b */ /* 0x000fc4000800001a */
[----:B------:R-:W-:Y:S02]  /*1010*/  DADD R26, R16, R18 ;  /* 0x00000000101a7229 */ /* 0x000fe40000000012 */
[----:B------:R-:W-:Y:S02]  /*1020*/  DFMA R24, R32, UR16, R24 ;  /* 0x0000001020187c2b */ /* 0x000fe40008000018 */
[----:B------:R-:W-:Y:S02]  /*1030*/  DADD R28, -R16, R18 ;  /* 0x00000000101c7229 */ /* 0x000fe40000000112 */
        /* <DEDUP_REMOVED lines=8> */
[C-C-:B------:R-:W-:Y:S01]  /*10c0*/  DADD R14, R12.reuse, -R24.reuse ;  /* 0x000000000c0e7229 */ /* 0x140fe20000000818 */
[----:B------:R-:W-:Y:S01]  /*10d0*/  IMAD R29, R0, 0x30, R3 ;  /* 0x00000030001d7824 */ /* 0x000fe200078e0203 */
[----:B------:R-:W-:Y:S01]  /*10e0*/  DADD R12, R12, R24 ;  /* 0x000000000c0c7229 */ /* 0x000fe20000000018 */
[----:B------:R-:W-:Y:S06]  /*10f0*/  BAR.SYNC.DEFER_BLOCKING 0x0 ;  /* 0x0000000000007b1d */ /* 0x000fec0000010000 */
[----:B------:R-:W-:-:S02]  /*1100*/  DADD R24, R20, -R22 ;  /* 0x0000000014187229 */ /* 0x000fc40000000816 */
[----:B------:R-:W-:Y:S02]  /*1110*/  DADD R20, R20, R22 ;  /* 0x0000000014147229 */ /* 0x000fe40000000016 */
[C-C-:B------:R-:W-:Y:S02]  /*1120*/  DADD R22, R26.reuse, -R32.reuse ;  /* 0x000000001a167229 */ /* 0x140fe40000000820 */
        /* <DEDUP_REMOVED lines=28> */
[C---:B------:R-:W-:Y:S02]  /*12f0*/  DFMA R22, R32.reuse, UR6, RZ ;  /* 0x0000000620167c2b */ /* 0x040fe400080000ff */
[----:B------:R-:W-:Y:S02]  /*1300*/  DFMA R32, R32, UR8, RZ ;  /* 0x0000000820207c2b */ /* 0x000fe400080000ff */
        /* <DEDUP_REMOVED lines=21> */
.L_x_1836:
[----:B------:R-:W-:Y:S05]  /*1460*/  BSYNC.RECONVERGENT B0 ;  /* 0x0000000000007941 */ /* 0x000fea0003800200 */
.L_x_1835:
[----:B-1----:R-:W1:Y:S01]  /*1470*/  S2R R2, SR_TID.X ;  /* 0x0000000000027919 */ /* 0x002e620000002100 */
[----:B------:R-:W-:Y:S01]  /*1480*/  BSSY.RECONVERGENT B0, `(.L_x_1837) ;  /* 0x000002c000007945 */ /* 0x000fe20003800200 */
[----:B------:R-:W-:Y:S06]  /*1490*/  BAR.SYNC.DEFER_BLOCKING 0x0 ;  /* 0x0000000000007b1d */ /* 0x000fec0000010000 */
        /* <DEDUP_REMOVED lines=13> */
[----:B------:R-:W-:Y:S02]  /*1570*/  DADD R16, R8, -R10 ;  /* 0x0000000008107229 */ /* 0x000fe4000000080a */
[----:B0-----:R-:W-:-:S04]  /*1580*/  DADD R20, R14, R18 ;  /* 0x000000000e147229 */ /* 0x001fc80000000012 */
[C---:B------:R-:W-:Y:S02]  /*1590*/  DFMA R22, R12.reuse, UR4, RZ ;  /* 0x000000040c167c2b */ /* 0x040fe400080000ff */
[C---:B------:R-:W-:Y:S02]  /*15a0*/  DFMA R24, R12.reuse, UR26, RZ ;  /* 0x0000001a0c187c2b */ /* 0x040fe400080000ff */
[----:B------:R-:W-:Y:S02]  /*15b0*/  DFMA R26, R12, UR10, RZ ;  /* 0x0000000a0c1a7c2b */ /* 0x000fe400080000ff */
[----:B------:R-:W-:Y:S02]  /*15c0*/  DADD R8, R14, -R18 ;  /* 0x000000000e087229 */ /* 0x000fe40000000812 */
[C---:B------:R-:W-:Y:S02]  /*15d0*/  DFMA R10, R20.reuse, UR30, R22 ;  /* 0x0000001e140a7c2b */ /* 0x040fe40008000016 */
[----:B------:R-:W-:-:S02]  /*15e0*/  DFMA R12, R20, UR14, R24 ;  /* 0x0000000e140c7c2b */ /* 0x000fc40008000018 */
[----:B------:R-:W-:Y:S02]  /*15f0*/  DFMA R14, R20, UR34, R26 ;  /* 0x00000022140e7c2b */ /* 0x000fe4000800001a */
[C---:B------:R-:W-:Y:S02]  /*1600*/  DFMA R18, R16.reuse, UR6, RZ ;  /* 0x0000000610127c2b */ /* 0x040fe400080000ff */
[C---:B------:R-:W-:Y:S02]  /*1610*/  DFMA R20, R16.reuse, UR8, RZ ;  /* 0x0000000810147c2b */ /* 0x040fe400080000ff */
[----:B------:R-:W-:Y:S02]  /*1620*/  DFMA R22, R16, UR28, RZ ;  /* 0x0000001c10167c2b */ /* 0x000fe400080000ff */
[C-C-:B--2---:R-:W-:Y:S02]  /*1630*/  DADD R16, R4.reuse, R6.reuse ;  /* 0x0000000004107229 */ /* 0x144fe40000000006 */
[----:B------:R-:W-:-:S02]  /*1640*/  DADD R4, R4, -R6 ;  /* 0x0000000004047229 */ /* 0x000fc40000000806 */
        /* <DEDUP_REMOVED lines=12> */
[----:B------:R-:W-:Y:S02]  /*1710*/  DADD R10, R12, R20 ;  /* 0x000000000c0a7229 */ /* 0x000fe40000000014 */
[C-C-:B------:R-:W-:Y:S02]  /*1720*/  DADD R16, R14.reuse, -R22.reuse ;  /* 0x000000000e107229 */ /* 0x140fe40000000816 */
[----:B------:R-:W-:-:S11]  /*1730*/  DADD R18, R14, R22 ;  /* 0x000000000e127229 */ /* 0x000fd60000000016 */
.L_x_1838:
[----:B------:R-:W-:Y:S05]  /*1740*/  BSYNC.RECONVERGENT B0 ;  /* 0x0000000000007941 */ /* 0x000fea0003800200 */
.L_x_1837:
[----:B------:R-:W-:Y:S06]  /*1750*/  BAR.SYNC.DEFER_BLOCKING 0x0 ;  /* 0x0000000000007b1d */ /* 0x000fec0000010000 */
[----:B------:R-:W-:Y:S05]  /*1760*/  @!P0 EXIT ;  /* 0x000000000000894d */ /* 0x000fea0003800000 */
        /* <DEDUP_REMOVED lines=10> */
.L_x_1839:
        /* <DEDUP_REMOVED lines=15> */
.L_x_3115:


//--------------------- .text._Z32massMatrixMultiplyConstantKernelILi6ELi6ELi3EEviPKdS1_S1_S1_Pd --------------------------
	.section	.text._Z32massMatrixMultiplyConstantKernelILi6ELi6ELi3EEviPKdS1_S1_S1_Pd,"ax",@progbits
	.align	128
        .global         _Z32massMatrixMultiplyConstantKernelILi6ELi6ELi3EEviPKdS1_S1_S1_Pd
        .type           _Z32massMatrixMultiplyConstantKernelILi6ELi6ELi3EEviPKdS1_S1_S1_Pd,@function
        .size           _Z32massMatrixMultiplyConstantKernelILi6ELi6ELi3EEviPKdS1_S1_S1_Pd,(.L_x_3116 - _Z32massMatrixMultiplyConstantKernelILi6ELi6ELi3EEviPKdS1_S1_S1_Pd)
        .other          _Z32massMatrixMultiplyConstantKernelILi6ELi6ELi3EEviPKdS1_S1_S1_Pd,@"STO_CUDA_ENTRY STV_DEFAULT"
_Z32massMatrixMultiplyConstantKernelILi6ELi6ELi3EEviPKdS1_S1_S1_Pd:
.text._Z32massMatrixMultiplyConstantKernelILi6ELi6ELi3EEviPKdS1_S1_S1_Pd:
        /* <DEDUP_REMOVED lines=15> */
[----:B------:R-:W-:-:S03]  /*00f0*/  ISETP.GT.U32.AND P1, PT, R23, 0x23, PT ;  /* 0x000000231700780c */ /* 0x000fc60003f24070 */
[----:B------:R-:W-:Y:S01]  /*0100*/  IMAD R20, R20, 0xab, RZ ;  /* 0x000000ab14147824 */ /* 0x000fe200078e02ff */
[----:B------:R-:W-:-:S04]  /*0110*/  SHF.R.U32.HI R3, RZ, 0x12, R2 ;  /* 0x00000012ff037819 */ /* 0x000fc80000011602 */
[----:B------:R-:W-:Y:S01]  /*0120*/  PRMT R2, R3, 0x9910, RZ ;  /* 0x0000991003027816 */ /* 0x000fe200000000ff */
[----:B------:R-:W1:Y:S01]  /*0130*/  @P0 LDC.64 R4, c[0x0][0x3a0] ;  /* 0x0000e800ff040b82 */ /* 0x000e620000000a00 */
[----:B------:R-:W-:-:S03]  /*0140*/  @P0 IMAD R17, R0, 0xd8, R23 ;  /* 0x000000d800110824 */ /* 0x000fc600078e0217 */
[----:B------:R-:W-:-:S05]  /*0150*/  IMAD R2, R2, 0x6, RZ ;  /* 0x0000000602027824 */ /* 0x000fca00078e02ff */
[----:B------:R-:W-:Y:S02]  /*0160*/  IADD3 R26, PT, PT, RZ, -R2, RZ ;  /* 0x80000002ff1a7210 */ /* 0x000fe40007ffe0ff */
[----:B---3--:R-:W-:Y:S02]  /*0170*/  LEA R2, R21, R16, 0x18 ;  /* 0x0000001015027211 */ /* 0x008fe400078ec0ff */
[----:B------:R-:W-:Y:S01]  /*0180*/  PRMT R26, R26, 0x7710, RZ ;  /* 0x000077101a1a7816 */ /* 0x000fe200000000ff */
[----:B------:R-:W-:Y:S03]  /*0190*/  BSSY.RECONVERGENT B0, `(.L_x_1840) ;  /* 0x000003f000007945 */ /* 0x000fe60003800200 */
[----:B------:R-:W-:Y:S01]  /*01a0*/  IADD3 R26, PT, PT, R26, R23, RZ ;  /* 0x000000171a1a7210 */ /* 0x000fe20007ffe0ff */
[----:B-1----:R-:W-:Y:S01]  /*01b0*/  @P0 IMAD.WIDE R16, R17, 0x8, R4 ;  /* 0x0000000811100825 */ /* 0x002fe200078e0204 */
[----:B------:R-:W-:-:S03]  /*01c0*/  LOP3.LUT R5, R20, 0xffff, RZ, 0xc0, !PT ;  /* 0x0000ffff14057812 */ /* 0x000fc600078ec0ff */
[----:B------:R-:W-:Y:S01]  /*01d0*/  IMAD R4, R25, 0x6c0, R2 ;  /* 0x000006c019047824 */ /* 0x000fe200078e0202 */
[----:B0-----:R0:W5:Y:S01]  /*01e0*/  @P0 LDG.E.64.CONSTANT R18, desc[UR4][R16.64] ;  /* 0x0000000410120981 */ /* 0x001162000c1e9b00 */
[----:B------:R-:W-:-:S03]  /*01f0*/  SHF.R.U32.HI R5, RZ, 0xa, R5 ;  /* 0x0000000aff057819 */ /* 0x000fc60000011605 */
[----:B------:R0:W5:Y:S04]  /*0200*/  @P0 LDG.E.64.CONSTANT R12, desc[UR4][R16.64+0x120] ;  /* 0x00012004100c0981 */ /* 0x000168000c1e9b00 */
[----:B------:R0:W5:Y:S04]  /*0210*/  @P0 LDG.E.64.CONSTANT R8, desc[UR4][R16.64+0x240] ;  /* 0x0002400410080981 */ /* 0x000168000c1e9b00 */
[----:B------:R0:W5:Y:S04]  /*0220*/  @P0 LDG.E.64.CONSTANT R14, desc[UR4][R16.64+0x360] ;  /* 0x00036004100e0981 */ /* 0x000168000c1e9b00 */
[----:B------:R0:W5:Y:S04]  /*0230*/  @P0 LDG.E.64.CONSTANT R10, desc[UR4][R16.64+0x480] ;  /* 0x00048004100a0981 */ /* 0x000168000c1e9b00 */
[----:B------:R0:W5:Y:S01]  /*0240*/  @P0 LDG.E.64.CONSTANT R6, desc[UR4][R16.64+0x5a0] ;  /* 0x0005a00410060981 */ /* 0x000162000c1e9b00 */
[----:B------:R-:W-:-:S02]  /*0250*/  LOP3.LUT R5, R5, 0xffff, RZ, 0xc0, !PT ;  /* 0x0000ffff05057812 */ /* 0x000fc400078ec0ff */
[----:B------:R-:W-:-:S03]  /*0260*/  LOP3.LUT R2, R26, 0xffff, RZ, 0xc0, !PT ;  /* 0x0000ffff1a027812 */ /* 0x000fc600078ec0ff */
[----:B------:R-:W-:Y:S01]  /*0270*/  IMAD R27, R5, 0x30, R4 ;  /* 0x00000030051b7824 */ /* 0x000fe200078e0204 */
        /* <DEDUP_REMOVED lines=15> */
[----:B------:R-:W0:Y:S01]  /*0370*/  LDCU.128 UR24, c[0x3][0x820] ;  /* 0x00c10400ff1877ac */ /* 0x000e220008000c00 */
[----:B--2---:R-:W-:Y:S01]  /*0380*/  DFMA R24, R16, UR32, RZ ;  /* 0x0000002010187c2b */ /* 0x004fe200080000ff */
[----:B------:R-:W2:Y:S03]  /*0390*/  LDCU.128 UR28, c[0x3][0xa20] ;  /* 0x00c14400ff1c77ac */ /* 0x000ea60008000c00 */
[----:B------:R-:W-:-:S02]  /*03a0*/  DFMA R20, R6, UR10, R20 ;  /* 0x0000000a06147c2b */ /* 0x000fc40008000014 */
[----:B---3--:R-:W-:Y:S01]  /*03b0*/  DFMA R22, R18, UR36, RZ ;  /* 0x0000002412167c2b */ /* 0x008fe200080000ff */
[----:B------:R-:W3:Y:S01]  /*03c0*/  LDCU.64 UR6, c[0x3][0x840] ;  /* 0x00c10800ff0677ac */ /* 0x000ee20008000a00 */
[----:B------:R-:W-:Y:S02]  /*03d0*/  DFMA R14, R12, UR14, R14 ;  /* 0x0000000e0c0e7c2b */ /* 0x000fe4000800000e */
[----:B----4-:R-:W-:Y:S01]  /*03e0*/  DFMA R16, R16, UR18, RZ ;  /* 0x0000001210107c2b */ /* 0x010fe200080000ff */
[----:B------:R-:W4:Y:S01]  /*03f0*/  LDCU.64 UR8, c[0x3][0xa40] ;  /* 0x00c14800ff0877ac */ /* 0x000f220008000a00 */
[----:B------:R-:W-:Y:S02]  /*0400*/  DFMA R24, R6, UR34, R24 ;  /* 0x0000002206187c2b */ /* 0x000fe40008000018 */
[----:B-1----:R-:W-:Y:S02]  /*0410*/  DFMA R18, R18, UR22, RZ ;  /* 0x0000001612127c2b */ /* 0x002fe400080000ff */
[----:B------:R-:W-:-:S02]  /*0420*/  DFMA R22, R12, UR38, R22 ;  /* 0x000000260c167c2b */ /* 0x000fc40008000016 */
[----:B0-----:R-:W-:Y:S02]  /*0430*/  DFMA R16, R6, UR24, R16 ;  /* 0x0000001806107c2b */ /* 0x001fe40008000010 */
[----:B------:R-:W-:Y:S02]  /*0440*/  DFMA R20, R10, UR16, R20 ;  /* 0x000000100a147c2b */ /* 0x000fe40008000014 */
[----:B--2---:R-:W-:Y:S02]  /*0450*/  DFMA R18, R12, UR28, R18 ;  /* 0x0000001c0c127c2b */ /* 0x004fe40008000012 */
[----:B------:R-:W-:Y:S01]  /*0460*/  DFMA R14, R8, UR20, R14 ;  /* 0x00000014080e7c2b */ /* 0x000fe2000800000e */
[----:B------:R-:W-:Y:S01]  /*0470*/  LEA R13, R2, R27, 0x3 ;  /* 0x0000001b020d7211 */ /* 0x000fe200078e18ff */
[C---:B---3--:R-:W-:Y:S02]  /*0480*/  DFMA R24, R10.reuse, UR6, R24 ;  /* 0x000000060a187c2b */ /* 0x048fe40008000018 */
[----:B------:R-:W-:-:S02]  /*0490*/  DFMA R16, R10, UR26, R16 ;  /* 0x0000001a0a107c2b */ /* 0x000fc40008000010 */
[C---:B----4-:R-:W-:Y:S02]  /*04a0*/  DFMA R22, R8.reuse, UR8, R22 ;  /* 0x0000000808167c2b */ /* 0x050fe40008000016 */
[----:B------:R-:W-:Y:S02]  /*04b0*/  DFMA R18, R8, UR30, R18 ;  /* 0x0000001e08127c2b */ /* 0x000fe40008000012 */
[C-C-:B------:R-:W-:Y:S02]  /*04c0*/  DADD R6, R20.reuse, -R14.reuse ;  /* 0x0000000014067229 */ /* 0x140fe4000000080e */
[----:B------:R-:W-:Y:S02]  /*04d0*/  DADD R14, R20, R14 ;  /* 0x00000000140e7229 */ /* 0x000fe4000000000e */
[----:B------:R-:W-:Y:S02]  /*04e0*/  DADD R8, R24, -R22 ;  /* 0x0000000018087229 */ /* 0x000fe40000000816 */
[C-C-:B------:R-:W-:Y:S01]  /*04f0*/  DADD R10, R16.reuse, -R18.reuse ;  /* 0x00000000100a7229 */ /* 0x140fe20000000812 */
[----:B------:R1:W-:Y:S01]  /*0500*/  STS.64 [R13+0x5a0], R6 ;  /* 0x0005a0060d007388 */ /* 0x0003e20000000a00 */
[----:B------:R-:W-:-:S02]  /*0510*/  DADD R16, R16, R18 ;  /* 0x0000000010107229 */ /* 0x000fc40000000012 */
[----:B------:R-:W-:Y:S01]  /*0520*/  DADD R22, R24, R22 ;  /* 0x0000000018167229 */ /* 0x000fe20000000016 */
[----:B------:R1:W-:Y:S04]  /*0530*/  STS.64 [R13+0x360], R8 ;  /* 0x000360080d007388 */ /* 0x0003e80000000a00 */
[----:B------:R1:W-:Y:S04]  /*0540*/  STS.64 [R13], R14 ;  /* 0x0000000e0d007388 */ /* 0x0003e80000000a00 */
[----:B------:R1:W-:Y:S04]  /*0550*/  STS.64 [R13+0x480], R10 ;  /* 0x0004800a0d007388 */ /* 0x0003e80000000a00 */
[----:B------:R1:W-:Y:S04]  /*0560*/  STS.64 [R13+0x120], R16 ;  /* 0x000120100d007388 */ /* 0x0003e80000000a00 */
[----:B------:R1:W-:Y:S02]  /*0570*/  STS.64 [R13+0x240], R22 ;  /* 0x000240160d007388 */ /* 0x0003e40000000a00 */
.L_x_1841:
[----:B------:R-:W-:Y:S05]  /*0580*/  BSYNC.RECONVERGENT B0 ;  /* 0x0000000000007941 */ /* 0x000fea0003800200 */
.L_x_1840:
[----:B------:R-:W-:Y:S06]  /*0590*/  BAR.SYNC.DEFER_BLOCKING 0x0 ;  /* 0x0000000000007b1d */ /* 0x000fec0000010000 */
[----:B------:R-:W-:Y:S04]  /*05a0*/  BSSY.RECONVERGENT B0, `(.L_x_1842) ;  /* 0x0000038000007945 */ /* 0x000fe80003800200 */
[----:B------:R-:W-:Y:S05]  /*05b0*/  @P1 BRA `(.L_x_1843) ;  /* 0x0000000000d81947 */ /* 0x000fea0003800000 */
[----:B------:R-:W-:Y:S01]  /*05c0*/  IMAD R5, R5, 0xf0, R27 ;  /* 0x000000f005057824 */ /* 0x000fe200078e021b */
[----:B------:R-:W2:Y:S04]  /*05d0*/  LDCU.128 UR8, c[0x3][0x800] ;  /* 0x00c10000ff0877ac */ /* 0x000ea80008000c00 */
[----:B------:R-:W-:Y:S01]  /*05e0*/  LEA R5, R2, R5, 0x3 ;  /* 0x0000000502057211 */ /* 0x000fe200078e18ff */
[----:B------:R-:W3:Y:S04]  /*05f0*/  LDCU.128 UR16, c[0x3][0x810] ;  /* 0x00c10200ff1077ac */ /* 0x000ee80008000c00 */
[----:B------:R-:W-:Y:S01]  /*0600*/  LDS.64 R20, [R5] ;  /* 0x0000000005147984 */ /* 0x000fe20000000a00 */
[----:B------:R-:W4:Y:S03]  /*0610*/  LDCU.128 UR32, c[0x3][0x830] ;  /* 0x00c10600ff2077ac */ /* 0x000f260008000c00 */
[----:B-1---5:R-:W1:Y:S01]  /*0620*/  LDS.64 R6, [R5+0xf0] ;  /* 0x0000f00005067984 */ /* 0x022e620000000a00 */
[----:B------:R-:W4:Y:S03]  /*0630*/  LDCU.128 UR12, c[0x3][0xa00] ;  /* 0x00c14000ff0c77ac */ /* 0x000f260008000c00 */
        /* <DEDUP_REMOVED lines=8> */
[----:B------:R-:W0:Y:S01]  /*06c0*/  LDCU.64 UR6, c[0x3][0x840] ;  /* 0x00c10800ff0677ac */ /* 0x000e220008000a00 */
[----:B-1----:R-:W-:-:S02]  /*06d0*/  DADD R14, R20, R6 ;  /* 0x00000000140e7229 */ /* 0x002fc40000000006 */
[----:B------:R-:W-:Y:S02]  /*06e0*/  DADD R20, R20, -R6 ;  /* 0x0000000014147229 */ /* 0x000fe40000000806 */
[----:B--2---:R-:W-:-:S04]  /*06f0*/  DADD R12, R22, R24 ;  /* 0x00000000160c7229 */ /* 0x004fc80000000018 */
[C---:B------:R-:W-:Y:S01]  /*0700*/  DFMA R8, R14.reuse, UR8, RZ ;  /* 0x000000080e087c2b */ /* 0x040fe200080000ff */
[----:B------:R-:W1:Y:S01]  /*0710*/  LDCU.64 UR8, c[0x3][0xa40] ;  /* 0x00c14800ff0877ac */ /* 0x000e620008000a00 */
[C---:B---3--:R-:W-:Y:S02]  /*0720*/  DFMA R10, R14.reuse, UR18, RZ ;  /* 0x000000120e0a7c2b */ /* 0x048fe400080000ff */
[----:B----4-:R-:W-:Y:S02]  /*0730*/  DFMA R14, R14, UR32, RZ ;  /* 0x000000200e0e7c2b */ /* 0x010fe400080000ff */
[----:B------:R-:W-:Y:S02]  /*0740*/  DADD R6, R22, -R24 ;  /* 0x0000000016067229 */ /* 0x000fe40000000818 */
[C---:B------:R-:W-:Y:S02]  /*0750*/  DFMA R28, R20.reuse, UR36, RZ ;  /* 0x00000024141c7c2b */ /* 0x040fe400080000ff */
[----:B------:R-:W-:-:S02]  /*0760*/  DFMA R22, R20, UR12, RZ ;  /* 0x0000000c14167c2b */ /* 0x000fc400080000ff */
[----:B------:R-:W-:Y:S02]  /*0770*/  DFMA R24, R20, UR22, RZ ;  /* 0x0000001614187c2b */ /* 0x000fe400080000ff */
[C---:B------:R-:W-:Y:S02]  /*0780*/  DFMA R8, R12.reuse, UR10, R8 ;  /* 0x0000000a0c087c2b */ /* 0x040fe40008000008 */
[C---:B0-----:R-:W-:Y:S02]  /*0790*/  DFMA R10, R12.reuse, UR24, R10 ;  /* 0x000000180c0a7c2b */ /* 0x041fe4000800000a */
[----:B------:R-:W-:Y:S02]  /*07a0*/  DFMA R12, R12, UR34, R14 ;  /* 0x000000220c0c7c2b */ /* 0x000fe4000800000e */
[C-C-:B------:R-:W-:Y:S02]  /*07b0*/  DADD R14, R16.reuse, R18.reuse ;  /* 0x00000000100e7229 */ /* 0x140fe40000000012 */
[----:B------:R-:W-:-:S02]  /*07c0*/  DADD R16, R16, -R18 ;  /* 0x0000000010107229 */ /* 0x000fc40000000812 */
[C---:B------:R-:W-:Y:S02]  /*07d0*/  DFMA R20, R6.reuse, UR38, R28 ;  /* 0x0000002606147c2b */ /* 0x040fe4000800001c */
[C---:B------:R-:W-:Y:S02]  /*07e0*/  DFMA R18, R6.reuse, UR14, R22 ;  /* 0x0000000e06127c2b */ /* 0x040fe40008000016 */
[----:B------:R-:W-:Y:S02]  /*07f0*/  DFMA R6, R6, UR28, R24 ;  /* 0x0000001c06067c2b */ /* 0x000fe40008000018 */
[----:B------:R-:W-:Y:S02]  /*0800*/  DFMA R8, R14, UR16, R8 ;  /* 0x000000100e087c2b */ /* 0x000fe40008000008 */
[C---:B-1----:R-:W-:Y:S02]  /*0810*/  DFMA R20, R16.reuse, UR8, R20 ;  /* 0x0000000810147c2b */ /* 0x042fe40008000014 */
        /* <DEDUP_REMOVED lines=16> */
.L_x_1843:
[----:B------:R-:W-:Y:S05]  /*0920*/  BSYNC.RECONVERGENT B0 ;  /* 0x0000000000007941 */ /* 0x000fea0003800200 */
.L_x_1842:
[----:B-12--5:R-:W1:Y:S01]  /*0930*/  LDC.64 R6, c[0x0][0x388] ;  /* 0x0000e200ff067b82 */ /* 0x026e620000000a00 */
[----:B------:R-:W-:Y:S01]  /*0940*/  MOV R5, 0x5 ;  /* 0x0000000500057802 */ /* 0x000fe20000000f00 */
[----:B------:R-:W-:Y:S01]  /*0950*/  UMOV UR6, 0x624 ;  /* 0x0000062400067882 */ /* 0x000fe20000000000 */
[C---:B------:R-:W-:Y:S01]  /*0960*/  PRMT R26, R3.reuse, 0x5410, R26 ;  /* 0x00005410031a7816 */ /* 0x040fe2000000001a */
[----:B------:R-:W2:Y:S04]  /*0970*/  LDCU.128 UR8, c[0x3][0x800] ;  /* 0x00c10000ff0877ac */ /* 0x000ea80008000c00 */
[----:B------:R-:W-:Y:S01]  /*0980*/  IDP.2A.LO.U16.U8 R5, R26, UR6, R5 ;  /* 0x000000061a057c26 */ /* 0x000fe20008001005 */
[----:B------:R-:W3:Y:S03]  /*0990*/  LDCU.128 UR16, c[0x3][0x810] ;  /* 0x00c10200ff1077ac */ /* 0x000ee60008000c00 */
[----:B------:R-:W-:Y:S01]  /*09a0*/  IMAD R5, R0, 0xd8, R5 ;  /* 0x000000d800057824 */ /* 0x000fe200078e0205 */
[----:B------:R-:W4:Y:S01]  /*09b0*/  LDCU.128 UR32, c[0x3][0x830] ;  /* 0x00c10600ff2077ac */ /* 0x000f220008000c00 */
[----:B------:R-:W-:Y:S01]  /*09c0*/  IMAD R3, R3, 0x120, R4 ;  /* 0x0000012003037824 */ /* 0x000fe200078e0204 */
[----:B------:R-:W4:Y:S01]  /*09d0*/  LDCU.128 UR12, c[0x3][0xa00] ;  /* 0x00c14000ff0c77ac */ /* 0x000f220008000c00 */
[----:B------:R-:W4:Y:S01]  /*09e0*/  LDCU.128 UR24, c[0x3][0x820] ;  /* 0x00c10400ff1877ac */ /* 0x000f220008000c00 */
[----:B-1----:R-:W-:Y:S01]  /*09f0*/  IMAD.WIDE R26, R5, 0x8, R6 ;  /* 0x00000008051a7825 */ /* 0x002fe200078e0206 */
[----:B------:R-:W1:Y:S04]  /*0a00*/  LDCU.128 UR20, c[0x3][0xa10] ;  /* 0x00c14200ff1477ac */ /* 0x000e680008000c00 */
[----:B------:R-:W4:Y:S01]  /*0a10*/  LDG.E.64.CONSTANT R28, desc[UR4][R26.64] ;  /* 0x000000041a1c7981 */ /* 0x000f22000c1e9b00 */
[----:B------:R-:W1:Y:S03]  /*0a20*/  LDCU.128 UR36, c[0x3][0xa30] ;  /* 0x00c14600ff2477ac */ /* 0x000e660008000c00 */
[----:B------:R-:W4:Y:S01]  /*0a30*/  LDG.E.64.CONSTANT R24, desc[UR4][R26.64+-0x28] ;  /* 0xffffd8041a187981 */ /* 0x000f22000c1e9b00 */
[----:B------:R-:W1:Y:S03]  /*0a40*/  LDCU.128 UR28, c[0x3][0xa20] ;  /* 0x00c14400ff1c77ac */ /* 0x000e660008000c00 */
[----:B------:R-:W4:Y:S01]  /*0a50*/  LDG.E.64.CONSTANT R22, desc[UR4][R26.64+-0x8] ;  /* 0xfffff8041a167981 */ /* 0x000f22000c1e9b00 */
[----:B------:R-:W1:Y:S03]  /*0a60*/  LDCU.64 UR6, c[0x3][0x840] ;  /* 0x00c10800ff0677ac */ /* 0x000e660008000a00 */
[----:B------:R-:W4:Y:S01]  /*0a70*/  LDG.E.64.CONSTANT R20, desc[UR4][R26.64+-0x20] ;  /* 0xffffe0041a147981 */ /* 0x000f22000c1e9b00 */
[----:B------:R-:W1:Y:S03]  /*0a80*/  LDCU.64 UR40, c[0x3][0xa40] ;  /* 0x00c14800ff2877ac */ /* 0x000e660008000a00 */
[----:B0-----:R-:W4:Y:S04]  /*0a90*/  LDG.E.64.CONSTANT R16, desc[UR4][R26.64+-0x10] ;  /* 0xfffff0041a107981 */ /* 0x001f28000c1e9b00 */
[----:B------:R0:W4:Y:S01]  /*0aa0*/  LDG.E.64.CONSTANT R18, desc[UR4][R26.64+-0x18] ;  /* 0xffffe8041a127981 */ /* 0x000122000c1e9b00 */
[----:B------:R-:W-:Y:S01]  /*0ab0*/  IMAD R30, R2, 0x30, R3 ;  /* 0x00000030021e7824 */ /* 0x000fe200078e0203 */
[----:B------:R-:W-:Y:S01]  /*0ac0*/  BSSY.RECONVERGENT B0, `(.L_x_1844) ;  /* 0x000007e000007945 */ /* 0x000fe20003800200 */
[----:B------:R-:W-:Y:S06]  /*0ad0*/  BAR.SYNC.DEFER_BLOCKING 0x0 ;  /* 0x0000000000007b1d */ /* 0x000fec0000010000 */
[----:B------:R-:W-:Y:S04]  /*0ae0*/  LDS.128 R4, [R30] ;  /* 0x000000001e047984 */ /* 0x000fe80000000c00 */
[----:B------:R-:W0:Y:S04]  /*0af0*/  LDS.128 R8, [R30+0x20] ;  /* 0x000020001e087984 */ /* 0x000e280000000c00 */
[----:B------:R4:W1:Y:S01]  /*0b00*/  LDS.128 R12, [R30+0x10] ;  /* 0x000010001e0c7984 */ /* 0x0008620000000c00 */
[----:B0-----:R-:W-:-:S02]  /*0b10*/  DADD R26, R4, R10 ;  /* 0x00000000041a7229 */ /* 0x001fc4000000000a */
[----:B------:R-:W-:Y:S02]  /*0b20*/  DADD R4, R4, -R10 ;  /* 0x0000000004047229 */ /* 0x000fe4000000080a */
[C-C-:B------:R-:W-:Y:S02]  /*0b30*/  DADD R10, R6.reuse, R8.reuse ;  /* 0x00000000060a7229 */ /* 0x140fe40000000008 */
[----:B------:R-:W-:Y:S02]  /*0b40*/  DADD R6, R6, -R8 ;  /* 0x0000000006067229 */ /* 0x000fe40000000808 */
[C---:B--2---:R-:W-:Y:S02]  /*0b50*/  DFMA R32, R26.reuse, UR8, RZ ;  /* 0x000000081a207c2b */ /* 0x044fe400080000ff */
[C---:B---3--:R-:W-:Y:S02]  /*0b60*/  DFMA R8, R26.reuse, UR18, RZ ;  /* 0x000000121a087c2b */ /* 0x048fe400080000ff */
[----:B----4-:R-:W-:-:S04]  /*0b70*/  DFMA R30, R26, UR32, RZ ;  /* 0x000000201a1e7c2b */ /* 0x010fc800080000ff */
[----:B------:R-:W-:Y:S02]  /*0b80*/  DFMA R26, R10, UR10, R32 ;  /* 0x0000000a0a1a7c2b */ /* 0x000fe40008000020 */
[----:B------:R-:W-:Y:S02]  /*0b90*/  DFMA R32, R4, UR12, RZ ;  /* 0x0000000c04207c2b */ /* 0x000fe400080000ff */
[C---:B------:R-:W-:Y:S02]  /*0ba0*/  DFMA R8, R10.reuse, UR24, R8 ;  /* 0x000000180a087c2b */ /* 0x040fe40008000008 */
[----:B------:R-:W-:Y:S02]  /*0bb0*/  DFMA R10, R10, UR34, R30 ;  /* 0x000000220a0a7c2b */ /* 0x000fe4000800001e */
[C-C-:B-1----:R-:W-:Y:S02]  /*0bc0*/  DADD R30, R12.reuse, R14.reuse ;  /* 0x000000000c1e7229 */ /* 0x142fe4000000000e */
[----:B------:R-:W-:-:S02]  /*0bd0*/  DADD R12, R12, -R14 ;  /* 0x000000000c0c7229 */ /* 0x000fc4000000080e */
[----:B------:R-:W-:Y:S02]  /*0be0*/  DFMA R32, R6, UR14, R32 ;  /* 0x0000000e06207c2b */ /* 0x000fe40008000020 */
[C---:B------:R-:W-:Y:S02]  /*0bf0*/  DFMA R14, R4.reuse, UR22, RZ ;  /* 0x00000016040e7c2b */ /* 0x040fe400080000ff */
[----:B------:R-:W-:Y:S02]  /*0c00*/  DFMA R4, R4, UR36, RZ ;  /* 0x0000002404047c2b */ /* 0x000fe400080000ff */
[----:B------:R-:W-:Y:S02]  /*0c10*/  DFMA R26, R30, UR16, R26 ;  /* 0x000000101e1a7c2b */ /* 0x000fe4000800001a */
[----:B------:R-:W-:Y:S02]  /*0c20*/  DFMA R32, R12, UR20, R32 ;  /* 0x000000140c207c2b */ /* 0x000fe40008000020 */
[----:B------:R-:W-:-:S02]  /*0c30*/  DFMA R14, R6, UR28, R14 ;  /* 0x0000001c060e7c2b */ /* 0x000fc4000800000e */
[----:B------:R-:W-:Y:S02]  /*0c40*/  DFMA R4, R6, UR38, R4 ;  /* 0x0000002606047c2b */ /* 0x000fe40008000004 */
[----:B------:R-:W-:Y:S02]  /*0c50*/  DFMA R8, R30, UR26, R8 ;  /* 0x0000001a1e087c2b */ /* 0x000fe40008000008 */
[----:B------:R-:W-:Y:S02]  /*0c60*/  DADD R6, R26, -R32 ;  /* 0x000000001a067229 */ /* 0x000fe40000000820 */
[----:B------:R-:W-:Y:S02]  /*0c70*/  DFMA R14, R12, UR30, R14 ;  /* 0x0000001e0c0e7c2b */ /* 0x000fe4000800000e */
[----:B------:R-:W-:Y:S02]  /*0c80*/  DADD R26, R26, R32 ;  /* 0x000000001a1a7229 */ /* 0x000fe40000000020 */
[----:B------:R-:W-:-:S02]  /*0c90*/  DFMA R10, R30, UR6, R10 ;  /* 0x000000061e0a7c2b */ /* 0x000fc4000800000a */
[----:B------:R-:W-:Y:S02]  /*0ca0*/  DFMA R30, R12, UR40, R4 ;  /* 0x000000280c1e7c2b */ /* 0x000fe40008000004 */
[C-C-:B------:R-:W-:Y:S02]  /*0cb0*/  DADD R12, R8.reuse, -R14.reuse ;  /* 0x00000000080c7229 */ /* 0x140fe4000000080e */
[----:B------:R-:W-:Y:S02]  /*0cc0*/  DADD R14, R8, R14 ;  /* 0x00000000080e7229 */ /* 0x000fe4000000000e */
[----:B------:R-:W-:Y:S02]  /*0cd0*/  DMUL R4, R28, R6 ;  /* 0x000000061c047228 */ /* 0x000fe40000000000 */
[----:B------:R-:W-:Y:S02]  /*0ce0*/  DMUL R6, R24, R26 ;  /* 0x0000001a18067228 */ /* 0x000fe40000000000 */
[----:B------:R-:W-:-:S02]  /*0cf0*/  DADD R24, R10, -R30 ;  /* 0x000000000a187229 */ /* 0x000fc4000000081e */
[----:B------:R-:W-:Y:S02]  /*0d00*/  DADD R30, R10, R30 ;  /* 0x000000000a1e7229 */ /* 0x000fe4000000001e */
[----:B------:R-:W-:Y:S02]  /*0d10*/  DMUL R8, R22, R12 ;  /* 0x0000000c16087228 */ /* 0x000fe40000000000 */
[----:B------:R-:W-:Y:S02]  /*0d20*/  DMUL R10, R20, R14 ;  /* 0x0000000e140a7228 */ /* 0x000fe40000000000 */
[C-C-:B------:R-:W-:Y:S02]  /*0d30*/  DADD R26, R4.reuse, R6.reuse ;  /* 0x00000000041a7229 */ /* 0x140fe40000000006 */
[----:B------:R-:W-:Y:S02]  /*0d40*/  DADD R32, -R4, R6 ;  /* 0x0000000004207229 */ /* 0x000fe40000000106 */
[----:B------:R-:W-:-:S02]  /*0d50*/  DMUL R16, R16, R24 ;  /* 0x0000001810107228 */ /* 0x000fc40000000000 */
[--C-:B------:R-:W-:Y:S02]  /*0d60*/  DADD R12, R8, R10.reuse ;  /* 0x00000000080c7229 */ /* 0x100fe4000000000a */
[C---:B------:R-:W-:Y:S02]  /*0d70*/  DFMA R20, R26.reuse, UR8, RZ ;  /* 0x000000081a147c2b */ /* 0x040fe400080000ff */
[----:B------:R-:W-:Y:S02]  /*0d80*/  DFMA R14, R26, UR10, RZ ;  /* 0x0000000a1a0e7c2b */ /* 0x000fe400080000ff */
[----:B------:R-:W-:Y:S02]  /*0d90*/  DMUL R18, R18, R30 ;  /* 0x0000001e12127228 */ /* 0x000fe40000000000 */
        /* <DEDUP_REMOVED lines=34> */
[----:B------:R-:W-:Y:S01]  /*0fc0*/  IMAD R34, R2, -0x28, R29 ;  /* 0xffffffd802227824 */ /* 0x000fe200078e021d */
[----:B------:R-:W1:Y:S04]  /*0fd0*/  LDCU.64 UR6, c[0x3][0xa28] ;  /* 0x00c14500ff0677ac */ /* 0x000e680008000a00 */
[----:B------:R-:W-:Y:S01]  /*0fe0*/  LDS.64 R30, [R34] ;  /* 0x00000000221e7984 */ /* 0x000fe20000000a00 */
[----:B------:R-:W2:Y:S03]  /*0ff0*/  LDCU.64 UR30, c[0x3][0x840] ;  /* 0x00c10800ff1e77ac */ /* 0x000ea60008000a00 */
[----:B0-----:R-:W0:Y:S01]  /*1000*/  LDS.64 R12, [R34+0xf0] ;  /* 0x0000f000220c7984 */ /* 0x001e220000000a00 */
[----:B------:R-:W3:Y:S03]  /*1010*/  LDCU.64 UR40, c[0x3][0xa40] ;  /* 0x00c14800ff2877ac */ /* 0x000ee60008000a00 */
[----:B------:R-:W-:Y:S04]  /*1020*/  LDS.64 R28, [R34+0x30] ;  /* 0x00003000221c7984 */ /* 0x000fe80000000a00 */
[----:B------:R-:W4:Y:S04]  /*1030*/  LDS.64 R14, [R34+0xc0] ;  /* 0x0000c000220e7984 */ /* 0x000f280000000a00 */
        /* <DEDUP_REMOVED lines=13> */
[C-C-:B-----5:R-:W-:Y:S02]  /*1110*/  DADD R26, R24.reuse, R22.reuse ;  /* 0x00000000181a7229 */ /* 0x160fe40000000016 */
[----:B------:R-:W-:-:S02]  /*1120*/  DADD R24, R24, -R22 ;  /* 0x0000000018187229 */ /* 0x000fc40000000816 */
[C---:B------:R-:W-:Y:S02]  /*1130*/  DFMA R22, R30.reuse, UR12, RZ ;  /* 0x0000000c1e167c2b */ /* 0x040fe400080000ff */
[----:B------:R-:W-:Y:S02]  /*1140*/  DFMA R30, R30, UR14, RZ ;  /* 0x0000000e1e1e7c2b */ /* 0x000fe400080000ff */
[----:B-1----:R-:W-:Y:S02]  /*1150*/  DFMA R32, R28, UR6, R32 ;  /* 0x000000061c207c2b */ /* 0x002fe40008000020 */
[----:B------:R-:W-:Y:S02]  /*1160*/  DFMA R14, R26, UR32, R14 ;  /* 0x000000201a0e7c2b */ /* 0x000fe4000800000e */
[C---:B------:R-:W-:Y:S02]  /*1170*/  DFMA R22, R28.reuse, UR22, R22 ;  /* 0x000000161c167c2b */ /* 0x040fe40008000016 */
[----:B------:R-:W-:-:S02]  /*1180*/  DFMA R30, R28, UR28, R30 ;  /* 0x0000001c1c1e7c2b */ /* 0x000fc4000800001e */
[C---:B------:R-:W-:Y:S02]  /*1190*/  DFMA R20, R26.reuse, UR34, R20 ;  /* 0x000000221a147c2b */ /* 0x040fe40008000014 */
[----:B--2---:R-:W-:Y:S02]  /*11a0*/  DFMA R12, R26, UR30, R12 ;  /* 0x0000001e1a0c7c2b */ /* 0x004fe4000800000c */
[C---:B------:R-:W-:Y:S02]  /*11b0*/  DFMA R22, R24.reuse, UR36, R22 ;  /* 0x0000002418167c2b */ /* 0x040fe40008000016 */
[C---:B---3--:R-:W-:Y:S02]  /*11c0*/  DFMA R32, R24.reuse, UR40, R32 ;  /* 0x0000002818207c2b */ /* 0x048fe40008000020 */
        /* <DEDUP_REMOVED lines=13> */
.L_x_1845:
[----:B------:R-:W-:Y:S05]  /*12a0*/  BSYNC.RECONVERGENT B0 ;  /* 0x0000000000007941 */ /* 0x000fea0003800200 */
.L_x_1844:
[----:B01----:R-:W0:Y:S01]  /*12b0*/  S2R R13, SR_TID.X ;  /* 0x00000000000d7919 */ /* 0x003e220000002100 */
[----:B------:R-:W-:Y:S01]  /*12c0*/  BSSY.RECONVERGENT B0, `(.L_x_1846) ;  /* 0x000002f000007945 */ /* 0x000fe20003800200 */
[----:B------:R-:W-:Y:S06]  /*12d0*/  BAR.SYNC.DEFER_BLOCKING 0x0 ;  /* 0x0000000000007b1d */ /* 0x000fec0000010000 */
[----:B------:R-:W-:Y:S05]  /*12e0*/  @P1 BRA `(.L_x_1847) ;  /* 0x0000000000b01947 */ /* 0x000fea0003800000 */
[----:B0-----:R-:W-:Y:S01]  /*12f0*/  LOP3.LUT R4, R13, 0xffff, RZ, 0xc0, !PT ;  /* 0x0000ffff0d047812 */ /* 0x001fe200078ec0ff */
[----:B------:R-:W0:Y:S04]  /*1300*/  LDCU.64 UR6, c[0x3][0xa28] ;  /* 0x00c14500ff0677ac */ /* 0x000e280008000a00 */
[----:B------:R-:W-:Y:S01]  /*1310*/  IMAD R4, R4, 0xaaab, RZ ;  /* 0x0000aaab04047824 */ /* 0x000fe200078e02ff */
[----:B------:R-:W1:Y:S04]  /*1320*/  LDCU.64 UR30, c[0x3][0x840] ;  /* 0x00c10800ff1e77ac */ /* 0x000e680008000a00 */
[----:B------:R-:W-:Y:S01]  /*1330*/  SHF.R.U32.HI R4, RZ, 0x12, R4 ;  /* 0x00000012ff047819 */ /* 0x000fe20000011604 */
[----:B------:R-:W2:Y:S04]  /*1340*/  LDCU.64 UR40, c[0x3][0xa40] ;  /* 0x00c14800ff2877ac */ /* 0x000ea80008000a00 */
[----:B------:R-:W-:-:S05]  /*1350*/  IMAD R3, R4, -0xf0, R3 ;  /* 0xffffff1004037824 */ /* 0x000fca00078e0203 */
[----:B------:R-:W-:-:S05]  /*1360*/  LEA R12, R2, R3, 0x3 ;  /* 0x00000003020c7211 */ /* 0x000fca00078e18ff */
[----:B------:R-:W-:Y:S04]  /*1370*/  LDS.64 R6, [R12] ;  /* 0x000000000c067984 */ /* 0x000fe80000000a00 */
[----:B------:R-:W3:Y:S04]  /*1380*/  LDS.64 R8, [R12+0x5a0] ;  /* 0x0005a0000c087984 */ /* 0x000ee80000000a00 */
[----:B------:R-:W-:Y:S04]  /*1390*/  LDS.64 R14, [R12+0x120] ;  /* 0x000120000c0e7984 */ /* 0x000fe80000000a00 */
[----:B------:R-:W4:Y:S04]  /*13a0*/  LDS.64 R18, [R12+0x480] ;  /* 0x000480000c127984 */ /* 0x000f280000000a00 */
[----:B------:R-:W-:Y:S04]  /*13b0*/  LDS.64 R2, [R12+0x240] ;  /* 0x000240000c027984 */ /* 0x000fe80000000a00 */
[----:B------:R-:W5:Y:S01]  /*13c0*/  LDS.64 R4, [R12+0x360] ;  /* 0x000360000c047984 */ /* 0x000f620000000a00 */
[----:B---3--:R-:W-:-:S02]  /*13d0*/  DADD R10, R6, R8 ;  /* 0x00000000060a7229 */ /* 0x008fc40000000008 */
[----:B------:R-:W-:Y:S02]  /*13e0*/  DADD R16, R6, -R8 ;  /* 0x0000000006107229 */ /* 0x000fe40000000808 */
[----:B----4-:R-:W-:-:S04]  /*13f0*/  DADD R20, R14, R18 ;  /* 0x000000000e147229 */ /* 0x010fc80000000012 */
        /* <DEDUP_REMOVED lines=10> */
[C-C-:B-----5:R-:W-:Y:S02]  /*14a0*/  DADD R16, R2.reuse, R4.reuse ;  /* 0x0000000002107229 */ /* 0x160fe40000000004 */
[----:B------:R-:W-:-:S02]  /*14b0*/  DADD R2, R2, -R4 ;  /* 0x0000000002027229 */ /* 0x000fc40000000804 */
[C---:B------:R-:W-:Y:S02]  /*14c0*/  DFMA R18, R6.reuse, UR22, R18 ;  /* 0x0000001606127c2b */ /* 0x040fe40008000012 */
[C---:B------:R-:W-:Y:S02]  /*14d0*/  DFMA R20, R6.reuse, UR28, R20 ;  /* 0x0000001c06147c2b */ /* 0x040fe40008000014 */
[----:B0-----:R-:W-:Y:S02]  /*14e0*/  DFMA R22, R6, UR6, R22 ;  /* 0x0000000606167c2b */ /* 0x001fe40008000016 */
[----:B------:R-:W-:Y:S02]  /*14f0*/  DFMA R8, R16, UR32, R8 ;  /* 0x0000002010087c2b */ /* 0x000fe40008000008 */
[----:B------:R-:W-:Y:S02]  /*1500*/  DFMA R18, R2, UR36, R18 ;  /* 0x0000002402127c2b */ /* 0x000fe40008000012 */
[----:B------:R-:W-:-:S02]  /*1510*/  DFMA R10, R16, UR34, R10 ;  /* 0x00000022100a7c2b */ /* 0x000fc4000800000a */
[----:B------:R-:W-:Y:S02]  /*1520*/  DFMA R20, R2, UR38, R20 ;  /* 0x0000002602147c2b */ /* 0x000fe40008000014 */
[----:B-1----:R-:W-:Y:S02]  /*1530*/  DFMA R14, R16, UR30, R14 ;  /* 0x0000001e100e7c2b */ /* 0x002fe4000800000e */
[----:B--2---:R-:W-:Y:S02]  /*1540*/  DFMA R22, R2, UR40, R22 ;  /* 0x0000002802167c2b */ /* 0x004fe40008000016 */
[C-C-:B------:R-:W-:Y:S02]  /*1550*/  DADD R4, R8.reuse, -R18.reuse ;  /* 0x0000000008047229 */ /* 0x140fe40000000812 */
[----:B------:R-:W-:Y:S02]  /*1560*/  DADD R6, R8, R18 ;  /* 0x0000000008067229 */ /* 0x000fe40000000012 */
[----:B------:R-:W-:-:S02]  /*1570*/  DADD R8, R10, -R20 ;  /* 0x000000000a087229 */ /* 0x000fc40000000814 */
[----:B------:R-:W-:Y:S02]  /*1580*/  DADD R10, R10, R20 ;  /* 0x000000000a0a7229 */ /* 0x000fe40000000014 */
[C-C-:B------:R-:W-:Y:S02]  /*1590*/  DADD R16, R14.reuse, -R22.reuse ;  /* 0x000000000e107229 */ /* 0x140fe40000000816 */
[----:B------:R-:W-:-:S11]  /*15a0*/  DADD R18, R14, R22 ;  /* 0x000000000e127229 */ /* 0x000fd60000000016 */
.L_x_1847:
[----:B------:R-:W-:Y:S05]  /*15b0*/  BSYNC.RECONVERGENT B0 ;  /* 0x0000000000007941 */ /* 0x000fea0003800200 */
.L_x_1846:
        /* <DEDUP_REMOVED lines=12> */
.L_x_1848:
        /* <DEDUP_REMOVED lines=16> */
.L_x_3116:


//--------------------- .text._Z32massMatrixMultiplyRegisterKernelILi6ELi6ELi3EEviPKdS1_S1_S1_Pd --------------------------
	.section	.text._Z32massMatrixMultiplyRegisterKernelILi6ELi6ELi3EEviPKdS1_S1_S1_Pd,"ax",@progbits
	.align	128
        .global         _Z32massMatrixMultiplyRegisterKernelILi6ELi6ELi3EEviPKdS1_S1_S1_Pd
        .type           _Z32massMatrixMultiplyRegisterKernelILi6ELi6ELi3EEviPKdS1_S1_S1_Pd,@function
        .size           _Z32massMatrixMultiplyRegisterKernelILi6ELi6ELi3EEviPKdS1_S1_S1_Pd,(.L_x_3117 - _Z32massMatrixMultiplyRegisterKernelILi6ELi6ELi3EEviPKdS1_S1_S1_Pd)
        .other          _Z32massMatrixMultiplyRegisterKernelILi6ELi6ELi3EEviPKdS1_S1_S1_Pd,@"STO_CUDA_ENTRY STV_DEFAULT"
_Z32massMatrixMultiplyRegisterKernelILi6ELi6ELi3EEviPKdS1_S1_S1_Pd:
.text._Z32massMatrixMultiplyRegisterKernelILi6ELi6ELi3EEviPKdS1_S1_S1_Pd:
        /* <DEDUP_REMOVED lines=139> */
.L_x_1850:
[----:B------:R-:W-:Y:S05]  /*08b0*/  BSYNC.RECONVERGENT B0 ;  /* 0x0000000000007941 */ /* 0x000fea0003800200 */
.L_x_1849:
        /* <DEDUP_REMOVED lines=47> */
.L_x_1852:
[----:B------:R-:W-:Y:S05]  /*0bb0*/  BSYNC.RECONVERGENT B0 ;  /* 0x0000000000007941 */ /* 0x000fea0003800200 */
.L_x_1851:
        /* <DEDUP_REMOVED lines=138> */
.L_x_1854:
[----:B------:R-:W-:Y:S05]  /*1460*/  BSYNC.RECONVERGENT B0 ;  /* 0x0000000000007941 */ /* 0x000fea0003800200 */
.L_x_1853:
        /* <DEDUP_REMOVED lines=45> */
.L_x_1856:
[----:B------:R-:W-:Y:S05]  /*1740*/  BSYNC.RECONVERGENT B0 ;  /* 0x0000000000007941 */ /* 0x000fea0003800200 */
.L_x_1855:
        /* <DEDUP_REMOVED lines=12> */
.L_x_1857:
        /* <DEDUP_REMOVED lines=15> */
.L_x_3117:


//--------------------- .text._Z42massMatrixMultiplyMonolithicConstantKernelILi5ELi9ELi2EEviPKdS1_S1_S1_Pd --------------------------
	.section	.text._Z42massMatrixMultiplyMonolithicConstantKernelILi5ELi9ELi2EEviPKdS1_S1_S1_Pd,"ax",@progbits
	.align	128
        .global         _Z42massMatrixMultiplyMonolithicConstantKernelILi5ELi9ELi2EEviPKdS1_S1_S1_Pd
        .type           _Z42massMatrixMultiplyMonolithicConstantKernelILi5ELi9ELi2EEviPKdS1_S1_S1_Pd,@function
        .size           _Z42massMatrixMultiplyMonolithicConstantKernelILi5ELi9ELi2EEviPKdS1_S1_S1_Pd,(.L_x_3118 - _Z42massMatrixMultiplyMonolithicConstantKernelILi5ELi9ELi2EEviPKdS1_S1_S1_Pd)
        .other          _Z42massMatrixMultiplyMonolithicConstantKernelILi5ELi9ELi2EEviPKdS1_S1_S1_Pd,@"STO_CUDA_ENTRY STV_DEFAULT"
_Z42massMatrixMultiplyMonolithicConstantKernelILi5ELi9ELi2EEviPKdS1_S1_S1_Pd:
.text._Z42massMatrixMultiplyMonolithicConstantKernelILi5ELi9ELi2EEviPKdS1_S1_S1_Pd:
[----:B------:R-:W-:Y:S01]  /*0000*/  LDC R1, c[0x0][0x37c] ;  /* 0x0000df00ff017b82 */ /* 0x000fe20000000800 */
[----:B------:R-:W0:Y:S01]  /*0010*/  S2R R20, SR_TID.Y ;  /* 0x0000000000147919 */ /* 0x000e220000002200 */
[----:B------:R-:W1:Y:S01]  /*0020*/  LDCU UR4, c[0x0][0x380] ;  /* 0x00007000ff0477ac */ /* 0x000e620008000800 */
[----:B------:R-:W0:Y:S01]  /*0030*/  S2R R3, SR_CTAID.X ;  /* 0x0000000000037919 */ /* 0x000e220000002500 */
[----:B------:R-:W2:Y:S01]  /*0040*/  S2R R0, SR_TID.X ;  /* 0x0000000000007919 */ /* 0x000ea20000002100 */
[----:B------:R-:W3:Y:S01]  /*0050*/  S2R R16, SR_CgaCtaId ;  /* 0x0000000000107919 */ /* 0x000ee20000008800 */
[----:B0-----:R-:W-:Y:S01]  /*0060*/  IMAD R3, R3, 0x2, R20 ;  /* 0x0000000203037824 */ /* 0x001fe200078e0214 */
[----:B--2---:R-:W-:-:S03]  /*0070*/  LOP3.LUT R2, R0, 0xffff, RZ, 0xc0, !PT ;  /* 0x0000ffff00027812 */ /* 0x004fc600078ec0ff */
[C---:B------:R-:W-:Y:S01]  /*0080*/  IMAD R33, R3.reuse, 0x51, R0 ;  /* 0x0000005103217824 */ /* 0x040fe200078e0200 */
[----:B------:R-:W-:Y:S01]  /*0090*/  BAR.SYNC.DEFER_BLOCKING 0x0 ;  /* 0x0000000000007b1d */ /* 0x000fe20000010000 */
[----:B-1----:R-:W-:Y:S01]  /*00a0*/  ISETP.GE.AND P0, PT, R3, UR4, PT ;  /* 0x0000000403007c0c */ /* 0x002fe2000bf06270 */
[----:B------:R-:W-:Y:S01]  /*00b0*/  IMAD R4, R2, 0x3334, RZ ;  /* 0x0000333402047824 */ /* 0x000fe200078e02ff */
[----:B------:R-:W-:-:S03]  /*00c0*/  PRMT R5, R0, 0x9910, RZ ;  /* 0x0000991000057816 */ /* 0x000fc600000000ff */
[----:B------:R-:W0:Y:S01]  /*00d0*/  LDCU.64 UR4, c[0x0][0x358] ;  /* 0x00006b00ff0477ac */ /* 0x000e220008000a00 */
[C---:B------:R-:W-:Y:S02]  /*00e0*/  ISETP.GT.U32.AND P1, PT, R0.reuse, 0x18, PT ;  /* 0x000000180000780c */ /* 0x040fe40003f24070 */
[----:B------:R-:W-:Y:S01]  /*00f0*/  SHF.R.U32.HI R4, RZ, 0x10, R4 ;  /* 0x00000010ff047819 */ /* 0x000fe20000011604 */
[----:B------:R-:W-:Y:S01]  /*0100*/  BSSY.RECONVERGENT B0, `(.L_x_1858) ;  /* 0x000006b000007945 */ /* 0x000fe20003800200 */
[----:B------:R-:W-:Y:S02]  /*0110*/  ISETP.GT.U32.AND P2, PT, R0, 0x2c, PT ;  /* 0x0000002c0000780c */ /* 0x000fe40003f44070 */
[----:B------:R-:W-:Y:S01]  /*0120*/  PRMT R6, R4, 0x9910, RZ ;  /* 0x0000991004067816 */ /* 0x000fe200000000ff */
[----:B------:R-:W1:Y:S01]  /*0130*/  @!P0 LDC.64 R14, c[0x0][0x3a0] ;  /* 0x0000e800ff0e8b82 */ /* 0x000e620000000a00 */
[----:B------:R-:W-:Y:S02]  /*0140*/  @!P0 IMAD R17, R3, 0x7d, R0 ;  /* 0x0000007d03118824 */ /* 0x000fe400078e0200 */
[----:B------:R-:W-:Y:S01]  /*0150*/  IMAD R4, R5, 0xcd, RZ ;  /* 0x000000cd05047824 */ /* 0x000fe200078e02ff */
[----:B------:R-:W-:-:S04]  /*0160*/  MOV R5, 0x400 ;  /* 0x0000040000057802 */ /* 0x000fc80000000f00 */
[----:B------:R-:W-:Y:S01]  /*0170*/  LOP3.LUT R7, R4, 0xffff, RZ, 0xc0, !PT ;  /* 0x0000ffff04077812 */ /* 0x000fe200078ec0ff */
[----:B------:R-:W-:Y:S01]  /*0180*/  IMAD R4, R6, 0x5, RZ ;  /* 0x0000000506047824 */ /* 0x000fe200078e02ff */
[----:B---3--:R-:W-:Y:S02]  /*0190*/  LEA R5, R16, R5, 0x18 ;  /* 0x0000000510057211 */ /* 0x008fe400078ec0ff */
[----:B------:R-:W-:Y:S01]  /*01a0*/  SHF.R.U32.HI R6, RZ, 0xa, R7 ;  /* 0x0000000aff067819 */ /* 0x000fe20000011607 */
[----:B------:R-:W-:Y:S02]  /*01b0*/  IMAD.MOV R7, RZ, RZ, -R4 ;  /* 0x000000ffff077224 */ /* 0x000fe400078e0a04 */
[----:B------:R-:W-:Y:S01]  /*01c0*/  IMAD R4, R20, 0x16c8, R5 ;  /* 0x000016c814047824 */ /* 0x000fe200078e0205 */
[----:B------:R-:W-:Y:S02]  /*01d0*/  LOP3.LUT R21, R6, 0xffff, RZ, 0xc0, !PT ;  /* 0x0000ffff06157812 */ /* 0x000fe400078ec0ff */
[----:B------:R-:W-:-:S02]  /*01e0*/  PRMT R5, R7, 0x7710, RZ ;  /* 0x0000771007057816 */ /* 0x000fc400000000ff */
[----:B------:R-:W2:Y:S01]  /*01f0*/  LDC.64 R6, c[0x0][0x388] ;  /* 0x0000e200ff067b82 */ /* 0x000ea20000000a00 */
[----:B------:R-:W-:Y:S02]  /*0200*/  IMAD R16, R21, 0x48, R4 ;  /* 0x0000004815107824 */ /* 0x000fe400078e0204 */
[----:B------:R-:W-:Y:S02]  /*0210*/  IMAD.IADD R5, R5, 0x1, R0 ;  /* 0x0000000105057824 */ /* 0x000fe400078e0200 */
[----:B-1----:R-:W-:-:S04]  /*0220*/  @!P0 IMAD.WIDE R14, R17, 0x8, R14 ;  /* 0x00000008110e8825 */ /* 0x002fc800078e020e */
[----:B------:R-:W-:Y:S01]  /*0230*/  IMAD R34, R21, 0x240, R16 ;  /* 0x0000024015227824 */ /* 0x000fe200078e0210 */
[----:B0-----:R0:W5:Y:S01]  /*0240*/  @!P0 LDG.E.64.CONSTANT R18, desc[UR4][R14.64] ;  /* 0x000000040e128981 */ /* 0x001162000c1e9b00 */
[----:B------:R-:W-:-:S03]  /*0250*/  LOP3.LUT R21, R5, 0xffff, RZ, 0xc0, !PT ;  /* 0x0000ffff05157812 */ /* 0x000fc600078ec0ff */
[----:B------:R0:W5:Y:S01]  /*0260*/  @!P0 LDG.E.64.CONSTANT R30, desc[UR4][R14.64+0xc8] ;  /* 0x0000c8040e1e8981 */ /* 0x000162000c1e9b00 */
[----:B------:R-:W-:Y:S02]  /*0270*/  IMAD R33, R33, 0x9, RZ ;  /* 0x0000000921217824 */ /* 0x000fe400078e02ff */
[C---:B------:R-:W-:Y:S01]  /*0280*/  IMAD R5, R21.reuse, 0x8, R16 ;  /* 0x0000000815057824 */ /* 0x040fe200078e0210 */
[----:B------:R0:W5:Y:S01]  /*0290*/  @!P0 LDG.E.64.CONSTANT R8, desc[UR4][R14.64+0x190] ;  /* 0x000190040e088981 */ /* 0x000162000c1e9b00 */
[----:B------:R-:W-:-:S03]  /*02a0*/  IMAD R34, R21, 0x8, R34 ;  /* 0x0000000815227824 */ /* 0x000fc600078e0222 */
[----:B------:R0:W5:Y:S04]  /*02b0*/  @!P0 LDG.E.64.CONSTANT R10, desc[UR4][R14.64+0x258] ;  /* 0x000258040e0a8981 */ /* 0x000168000c1e9b00 */
[----:B------:R0:W5:Y:S01]  /*02c0*/  @!P0 LDG.E.64.CONSTANT R12, desc[UR4][R14.64+0x320] ;  /* 0x000320040e0c8981 */ /* 0x000162000c1e9b00 */
[----:B--2---:R-:W-:Y:S05]  /*02d0*/  @P1 BRA `(.L_x_1859) ;  /* 0x0000000400341947 */ /* 0x004fea0003800000 */
        /* <DEDUP_REMOVED lines=15> */
[----:B----4-:R-:W-:Y:S02]  /*03d0*/  DFMA R24, R18, UR18, RZ ;  /* 0x0000001212187c2b */ /* 0x010fe400080000ff */
[----:B0-----:R-:W-:Y:S01]  /*03e0*/  DFMA R22, R30, UR12, R22 ;  /* 0x0000000c1e167c2b */ /* 0x001fe20008000016 */
[----:B------:R-:W0:Y:S03]  /*03f0*/  LDCU.128 UR24, c[0x3][0x110] ;  /* 0x00c02200ff1877ac */ /* 0x000e260008000c00 */
[----:B------:R-:W-:Y:S01]  /*0400*/  DFMA R14, R10, UR30, R14 ;  /* 0x0000001e0a0e7c2b */ /* 0x000fe2000800000e */
[----:B------:R-:W3:Y:S01]  /*0410*/  LDCU.128 UR56, c[0x3][0x140] ;  /* 0x00c02800ff3877ac */ /* 0x000ee20008000c00 */
[----:B------:R-:W-:-:S02]  /*0420*/  DFMA R16, R18, UR44, RZ ;  /* 0x0000002c12107c2b */ /* 0x000fc400080000ff */
[----:B------:R-:W-:Y:S01]  /*0430*/  DFMA R24, R30, UR20, R24 ;  /* 0x000000141e187c2b */ /* 0x000fe20008000018 */
[----:B------:R-:W4:Y:S01]  /*0440*/  LDCU.128 UR32, c[0x3][0xd0] ;  /* 0x00c01a00ff2077ac */ /* 0x000f220008000c00 */
[----:B------:R-:W-:Y:S02]  /*0450*/  DFMA R22, R8, UR14, R22 ;  /* 0x0000000e08167c2b */ /* 0x000fe40008000016 */
[----:B------:R-:W-:Y:S01]  /*0460*/  DFMA R36, R12, UR36, R14 ;  /* 0x000000240c247c2b */ /* 0x000fe2000800000e */
[----:B------:R-:W4:Y:S01]  /*0470*/  LDCU.128 UR28, c[0x3][0x120] ;  /* 0x00c02400ff1c77ac */ /* 0x000f220008000c00 */
[----:B------:R-:W-:Y:S02]  /*0480*/  DFMA R14, R30, UR42, R20 ;  /* 0x0000002a1e0e7c2b */ /* 0x000fe40008000014 */
[C---:B--2---:R-:W-:Y:S01]  /*0490*/  DFMA R20, R18.reuse, UR48, RZ ;  /* 0x0000003012147c2b */ /* 0x044fe200080000ff */
[----:B------:R-:W2:Y:S01]  /*04a0*/  LDCU.128 UR36, c[0x3][0x60] ;  /* 0x00c00c00ff2477ac */ /* 0x000ea20008000c00 */
[C---:B-1----:R-:W-:Y:S01]  /*04b0*/  DFMA R26, R18.reuse, UR10, RZ ;  /* 0x0000000a121a7c2b */ /* 0x042fe200080000ff */
[----:B------:R1:W-:Y:S01]  /*04c0*/  STS.64 [R5], R36 ;  /* 0x0000002405007388 */ /* 0x0003e20000000a00 */
[----:B0-----:R-:W-:Y:S01]  /*04d0*/  DFMA R28, R18, UR26, RZ ;  /* 0x0000001a121c7c2b */ /* 0x001fe200080000ff */
[----:B------:R-:W0:Y:S01]  /*04e0*/  LDCU.128 UR52, c[0x3][0xb0] ;  /* 0x00c01600ff3477ac */ /* 0x000e220008000c00 */
[----:B------:R-:W-:-:S02]  /*04f0*/  DFMA R16, R30, UR46, R16 ;  /* 0x0000002e1e107c2b */ /* 0x000fc40008000010 */
[----:B---3--:R-:W-:Y:S01]  /*0500*/  DFMA R18, R18, UR56, RZ ;  /* 0x0000003812127c2b */ /* 0x008fe200080000ff */
[----:B------:R-:W3:Y:S01]  /*0510*/  LDCU.128 UR40, c[0x3][0x100] ;  /* 0x00c02000ff2877ac */ /* 0x000ee20008000c00 */
[----:B------:R-:W-:Y:S02]  /*0520*/  DFMA R20, R30, UR50, R20 ;  /* 0x000000321e147c2b */ /* 0x000fe40008000014 */
[----:B------:R-:W-:Y:S01]  /*0530*/  DFMA R24, R8, UR22, R24 ;  /* 0x0000001608187c2b */ /* 0x000fe20008000018 */
[----:B------:R-:W1:Y:S01]  /*0540*/  LDCU.128 UR60, c[0x3][0x150] ;  /* 0x00c02a00ff3c77ac */ /* 0x000e620008000c00 */
[C---:B----4-:R-:W-:Y:S02]  /*0550*/  DFMA R26, R30.reuse, UR32, R26 ;  /* 0x000000201e1a7c2b */ /* 0x050fe4000800001a */
[C---:B------:R-:W-:Y:S01]  /*0560*/  DFMA R28, R30.reuse, UR28, R28 ;  /* 0x0000001c1e1c7c2b */ /* 0x040fe2000800001c */
[----:B------:R-:W4:Y:S01]  /*0570*/  LDCU.128 UR44, c[0x3][0x40] ;  /* 0x00c00800ff2c77ac */ /* 0x000f220008000c00 */
[----:B------:R-:W-:-:S02]  /*0580*/  DFMA R18, R30, UR58, R18 ;  /* 0x0000003a1e127c2b */ /* 0x000fc40008000012 */
[C---:B--2---:R-:W-:Y:S01]  /*0590*/  DFMA R14, R8.reuse, UR36, R14 ;  /* 0x00000024080e7c2b */ /* 0x044fe2000800000e */
[----:B------:R-:W2:Y:S01]  /*05a0*/  LDCU.128 UR48, c[0x3][0x90] ;  /* 0x00c01200ff3077ac */ /* 0x000ea20008000c00 */
[C---:B------:R-:W-:Y:S02]  /*05b0*/  DFMA R26, R8.reuse, UR34, R26 ;  /* 0x00000022081a7c2b */ /* 0x040fe4000800001a */
[C---:B0-----:R-:W-:Y:S01]  /*05c0*/  DFMA R16, R8.reuse, UR52, R16 ;  /* 0x0000003408107c2b */ /* 0x041fe20008000010 */
[----:B------:R-:W0:Y:S01]  /*05d0*/  LDCU.128 UR12, c[0x3][0xe0] ;  /* 0x00c01c00ff0c77ac */ /* 0x000e220008000c00 */
[C---:B------:R-:W-:Y:S02]  /*05e0*/  DFMA R28, R8.reuse, UR30, R28 ;  /* 0x0000001e081c7c2b */ /* 0x040fe4000800001c */
[----:B---3--:R-:W-:Y:S01]  /*05f0*/  DFMA R20, R8, UR40, R20 ;  /* 0x0000002808147c2b */ /* 0x008fe20008000014 */
[----:B------:R-:W3:Y:S01]  /*0600*/  LDCU.128 UR20, c[0x3][0x130] ;  /* 0x00c02600ff1477ac */ /* 0x000ee20008000c00 */
[----:B------:R-:W-:-:S02]  /*0610*/  DFMA R14, R10, UR38, R14 ;  /* 0x000000260a0e7c2b */ /* 0x000fc4000800000e */
[----:B-1----:R-:W-:Y:S01]  /*0620*/  DFMA R18, R8, UR60, R18 ;  /* 0x0000003c08127c2b */ /* 0x002fe20008000012 */
[----:B------:R-:W1:Y:S01]  /*0630*/  LDCU.64 UR6, c[0x3][0x160] ;  /* 0x00c02c00ff0677ac */ /* 0x000e620008000a00 */
[C---:B------:R-:W-:Y:S02]  /*0640*/  DFMA R16, R10.reuse, UR54, R16 ;  /* 0x000000360a107c2b */ /* 0x040fe40008000010 */
[C---:B------:R-:W-:Y:S02]  /*0650*/  DFMA R20, R10.reuse, UR42, R20 ;  /* 0x0000002a0a147c2b */ /* 0x040fe40008000014 */
[C---:B----4-:R-:W-:Y:S02]  /*0660*/  DFMA R22, R10.reuse, UR44, R22 ;  /* 0x0000002c0a167c2b */ /* 0x050fe40008000016 */
[C---:B--2---:R-:W-:Y:S02]  /*0670*/  DFMA R24, R10.reuse, UR48, R24 ;  /* 0x000000300a187c2b */ /* 0x044fe40008000018 */
[----:B------:R-:W-:-:S02]  /*0680*/  DFMA R18, R10, UR62, R18 ;  /* 0x0000003e0a127c2b */ /* 0x000fc40008000012 */
[----:B0-----:R-:W-:Y:S02]  /*0690*/  DFMA R26, R10, UR12, R26 ;  /* 0x0000000c0a1a7c2b */ /* 0x001fe4000800001a */
[----:B------:R-:W-:Y:S02]  /*06a0*/  DFMA R22, R12, UR46, R22 ;  /* 0x0000002e0c167c2b */ /* 0x000fe40008000016 */
[----:B---3--:R-:W-:Y:S02]  /*06b0*/  DFMA R28, R10, UR20, R28 ;  /* 0x000000140a1c7c2b */ /* 0x008fe4000800001c */
        /* <DEDUP_REMOVED lines=14> */
[----:B------:R2:W-:Y:S02]  /*07a0*/  STS.64 [R5+0x1440], R18 ;  /* 0x0014401205007388 */ /* 0x0005e40000000a00 */
.L_x_1859:
[----:B------:R-:W-:Y:S05]  /*07b0*/  BSYNC.RECONVERGENT B0 ;  /* 0x0000000000007941 */ /* 0x000fea0003800200 */
.L_x_1858:
[----:B------:R-:W-:Y:S01]  /*07c0*/  BAR.SYNC.DEFER_BLOCKING 0x0 ;  /* 0x0000000000007b1d */ /* 0x000fe20000010000 */
[----:B------:R-:W-:Y:S01]  /*07d0*/  IMAD.WIDE R6, R33, 0x8, R6 ;  /* 0x0000000821067825 */ /* 0x000fe200078e0206 */
[----:B-----5:R-:W-:Y:S02]  /*07e0*/  CS2R R8, SRZ ;  /* 0x0000000000087805 */ /* 0x020fe4000001ff00 */
[----:B------:R-:W-:Y:S02]  /*07f0*/  CS2R R10, SRZ ;  /* 0x00000000000a7805 */ /* 0x000fe4000001ff00 */
[----:B------:R-:W-:Y:S04]  /*0800*/  BSSY.RECONVERGENT B0, `(.L_x_1860) ;  /* 0x0000054000007945 */ /* 0x000fe80003800200 */
[----:B------:R-:W-:Y:S05]  /*0810*/  @P2 BRA `(.L_x_1861) ;  /* 0x0000000400482947 */ /* 0x000fea0003800000 */
[----:B------:R-:W1:Y:S01]  /*0820*/  LDS.64 R30, [R34] ;  /* 0x00000000221e7984 */ /* 0x000e620000000a00 */
[----:B------:R-:W1:Y:S03]  /*0830*/  LDCU.128 UR8, c[0x3][URZ] ;  /* 0x00c00000ff0877ac */ /* 0x000e660008000c00 */
[----:B--2---:R-:W2:Y:S01]  /*0840*/  LDS.64 R28, [R34+0x48] ;  /* 0x00004800221c7984 */ /* 0x004ea20000000a00 */
[----:B------:R-:W0:Y:S03]  /*0850*/  LDCU.128 UR24, c[0x3][0x20] ;  /* 0x00c00400ff1877ac */ /* 0x000e260008000c00 */
[----:B------:R-:W3:Y:S01]  /*0860*/  LDS.64 R26, [R34+0x90] ;  /* 0x00009000221a7984 */ /* 0x000ee20000000a00 */
[----:B------:R-:W3:Y:S03]  /*0870*/  LDCU.128 UR12, c[0x3][0x10] ;  /* 0x00c00200ff0c77ac */ /* 0x000ee60008000c00 */
[----:B------:R-:W4:Y:S01]  /*0880*/  LDS.64 R24, [R34+0xd8] ;  /* 0x0000d80022187984 */ /* 0x000f220000000a00 */
[----:B------:R-:W5:Y:S03]  /*0890*/  LDCU.128 UR16, c[0x3][0x30] ;  /* 0x00c00600ff1077ac */ /* 0x000f660008000c00 */
[----:B------:R-:W4:Y:S01]  /*08a0*/  LDS.64 R22, [R34+0x120] ;  /* 0x0001200022167984 */ /* 0x000f220000000a00 */
[----:B------:R-:W4:Y:S01]  /*08b0*/  LDCU.128 UR28, c[0x3][0x40] ;  /* 0x00c00800ff1c77ac */ /* 0x000f220008000c00 */
[----:B------:R-:W4:Y:S01]  /*08c0*/  LDCU.128 UR40, c[0x3][0xa0] ;  /* 0x00c01400ff2877ac */ /* 0x000f220008000c00 */
[----:B------:R-:W4:Y:S01]  /*08d0*/  LDCU.128 UR32, c[0x3][0x50] ;  /* 0x00c00a00ff2077ac */ /* 0x000f220008000c00 */
[----:B------:R-:W4:Y:S01]  /*08e0*/  LDCU.128 UR44, c[0x3][0xf0] ;  /* 0x00c01e00ff2c77ac */ /* 0x000f220008000c00 */
[----:B------:R-:W4:Y:S01]  /*08f0*/  LDCU.128 UR36, c[0x3][0x80] ;  /* 0x00c01000ff2477ac */ /* 0x000f220008000c00 */
[----:B------:R-:W5:Y:S01]  /*0900*/  LDCU.128 UR20, c[0x3][0xc0] ;  /* 0x00c01800ff1477ac */ /* 0x000f620008000c00 */
[C---:B-1----:R-:W-:Y:S01]  /*0910*/  DFMA R12, R30.reuse, UR8, RZ ;  /* 0x000000081e0c7c2b */ /* 0x042fe200080000ff */
[----:B------:R-:W1:Y:S01]  /*0920*/  LDCU.128 UR56, c[0x3][0x140] ;  /* 0x00c02800ff3877ac */ /* 0x000e620008000c00 */
[----:B0-----:R-:W-:Y:S01]  /*0930*/  DFMA R14, R30, UR26, RZ ;  /* 0x0000001a1e0e7c2b */ /* 0x001fe200080000ff */
[----:B------:R-:W0:Y:S05]  /*0940*/  LDCU.128 UR52, c[0x3][0x120] ;  /* 0x00c02400ff3477ac */ /* 0x000e2a0008000c00 */
[C---:B--2---:R-:W-:Y:S01]  /*0950*/  DFMA R12, R28.reuse, UR10, R12 ;  /* 0x0000000a1c0c7c2b */ /* 0x044fe2000800000c */
[----:B------:R-:W2:Y:S01]  /*0960*/  LDCU.128 UR8, c[0x3][0x60] ;  /* 0x00c00c00ff0877ac */ /* 0x000ea20008000c00 */
[----:B-----5:R-:W-:Y:S01]  /*0970*/  DFMA R14, R28, UR16, R14 ;  /* 0x000000101c0e7c2b */ /* 0x020fe2000800000e */
[----:B------:R-:W5:Y:S01]  /*0980*/  LDCU.128 UR48, c[0x3][0x100] ;  /* 0x00c02000ff3077ac */ /* 0x000f620008000c00 */
[----:B------:R-:W-:-:S04]  /*0990*/  DFMA R18, R30, UR22, RZ ;  /* 0x000000161e127c2b */ /* 0x000fc800080000ff */
[C---:B---3--:R-:W-:Y:S01]  /*09a0*/  DFMA R12, R26.reuse, UR12, R12 ;  /* 0x0000000c1a0c7c2b */ /* 0x048fe2000800000c */
[----:B------:R-:W3:Y:S01]  /*09b0*/  LDCU.64 UR6, c[0x3][0x160] ;  /* 0x00c02c00ff0677ac */ /* 0x000ee20008000a00 */
[----:B------:R-:W-:Y:S01]  /*09c0*/  DFMA R14, R26, UR18, R14 ;  /* 0x000000121a0e7c2b */ /* 0x000fe2000800000e */
[----:B------:R-:W1:Y:S05]  /*09d0*/  LDCU.128 UR16, c[0x3][0x110] ;  /* 0x00c02200ff1077ac */ /* 0x000e6a0008000c00 */
[C---:B----4-:R-:W-:Y:S01]  /*09e0*/  DFMA R12, R24.reuse, UR14, R12 ;  /* 0x0000000e180c7c2b */ /* 0x050fe2000800000c */
[----:B------:R-:W4:Y:S01]  /*09f0*/  LDCU.128 UR12, c[0x3][0x70] ;  /* 0x00c00e00ff0c77ac */ /* 0x000f220008000c00 */
[----:B------:R-:W-:-:S02]  /*0a00*/  DFMA R36, R24, UR28, R14 ;  /* 0x0000001c18247c2b */ /* 0x000fc4000800000e */
[----:B------:R-:W-:-:S04]  /*0a10*/  DFMA R14, R30, UR40, RZ ;  /* 0x000000281e0e7c2b */ /* 0x000fc800080000ff */
[----:B------:R-:W-:Y:S01]  /*0a20*/  DFMA R16, R22, UR24, R12 ;  /* 0x0000001816107c2b */ /* 0x000fe2000800000c */
[----:B------:R-:W5:Y:S01]  /*0a30*/  LDCU.128 UR24, c[0x3][0xd0] ;  /* 0x00c01a00ff1877ac */ /* 0x000f620008000c00 */
[----:B------:R-:W-:Y:S02]  /*0a40*/  DFMA R12, R30, UR32, RZ ;  /* 0x000000201e0c7c2b */ /* 0x000fe400080000ff */
[----:B------:R-:W-:Y:S01]  /*0a50*/  DFMA R36, R22, UR30, R36 ;  /* 0x0000001e16247c2b */ /* 0x000fe20008000024 */
[----:B------:R-:W3:Y:S02]  /*0a60*/  LDCU.128 UR28, c[0x3][0x90] ;  /* 0x00c01200ff1c77ac */ /* 0x000ee40008000c00 */
[----:B------:R5:W-:Y:S01]  /*0a70*/  STS.64 [R34], R16 ;  /* 0x0000001022007388 */ /* 0x000be20000000a00 */
[----:B-1----:R-:W-:Y:S02]  /*0a80*/  DFMA R32, R30, UR18, RZ ;  /* 0x000000121e207c2b */ /* 0x002fe400080000ff */
[----:B------:R-:W-:Y:S01]  /*0a90*/  DFMA R12, R28, UR34, R12 ;  /* 0x000000221c0c7c2b */ /* 0x000fe2000800000c */
[----:B------:R-:W1:Y:S01]  /*0aa0*/  LDCU.128 UR32, c[0x3][0xb0] ;  /* 0x00c01600ff2077ac */ /* 0x000e620008000c00 */
[----:B----4-:R-:W-:Y:S01]  /*0ab0*/  DFMA R20, R30, UR14, RZ ;  /* 0x0000000e1e147c2b */ /* 0x010fe200080000ff */
[----:B------:R4:W-:Y:S03]  /*0ac0*/  STS.64 [R34+0x48], R36 ;  /* 0x0000482422007388 */ /* 0x0009e60000000a00 */
[----:B0-----:R-:W-:-:S02]  /*0ad0*/  DFMA R32, R28, UR52, R32 ;  /* 0x000000341c207c2b */ /* 0x001fc40008000020 */
[----:B--2---:R-:W-:Y:S02]  /*0ae0*/  DFMA R12, R26, UR8, R12 ;  /* 0x000000081a0c7c2b */ /* 0x004fe4000800000c */
[----:B-----5:R-:W-:Y:S01]  /*0af0*/  DFMA R16, R28, UR42, R14 ;  /* 0x0000002a1c107c2b */ /* 0x020fe2000800000e */
[----:B------:R-:W0:Y:S01]  /*0b00*/  LDCU.128 UR40, c[0x3][0xe0] ;  /* 0x00c01c00ff2877ac */ /* 0x000e220008000c00 */
[----:B------:R-:W-:Y:S02]  /*0b10*/  DFMA R14, R30, UR44, RZ ;  /* 0x0000002c1e0e7c2b */ /* 0x000fe400080000ff */
[----:B------:R-:W-:Y:S02]  /*0b20*/  DFMA R20, R28, UR36, R20 ;  /* 0x000000241c147c2b */ /* 0x000fe40008000014 */
[----:B------:R-:W-:Y:S02]  /*0b30*/  DFMA R30, R30, UR56, RZ ;  /* 0x000000381e1e7c2b */ /* 0x000fe400080000ff */
[----:B------:R-:W-:-:S02]  /*0b40*/  DFMA R18, R28, UR24, R18 ;  /* 0x000000181c127c2b */ /* 0x000fc40008000012 */
[----:B------:R-:W-:Y:S01]  /*0b50*/  DFMA R14, R28, UR46, R14 ;  /* 0x0000002e1c0e7c2b */ /* 0x000fe2000800000e */
[----:B------:R-:W2:Y:S01]  /*0b60*/  LDCU.128 UR44, c[0x3][0x150] ;  /* 0x00c02a00ff2c77ac */ /* 0x000ea20008000c00 */
[----:B------:R-:W-:Y:S02]  /*0b70*/  DFMA R20, R26, UR38, R20 ;  /* 0x000000261a147c2b */ /* 0x000fe40008000014 */
[----:B------:R-:W-:Y:S01]  /*0b80*/  DFMA R30, R28, UR58, R30 ;  /* 0x0000003a1c1e7c2b */ /* 0x000fe2000800001e */
[----:B------:R-:W5:Y:S01]  /*0b90*/  LDCU.128 UR36, c[0x3][0x130] ;  /* 0x00c02600ff2477ac */ /* 0x000f620008000c00 */
[C---:B------:R-:W-:Y:S02]  /*0ba0*/  DFMA R18, R26.reuse, UR26, R18 ;  /* 0x0000001a1a127c2b */ /* 0x040fe40008000012 */
[C---:B-1----:R-:W-:Y:S02]  /*0bb0*/  DFMA R16, R26.reuse, UR32, R16 ;  /* 0x000000201a107c2b */ /* 0x042fe40008000010 */
[----:B------:R-:W-:-:S02]  /*0bc0*/  DFMA R14, R26, UR48, R14 ;  /* 0x000000301a0e7c2b */ /* 0x000fc4000800000e */
[----:B------:R-:W-:Y:S02]  /*0bd0*/  DFMA R32, R26, UR54, R32 ;  /* 0x000000361a207c2b */ /* 0x000fe40008000020 */
[C---:B------:R-:W-:Y:S02]  /*0be0*/  DFMA R12, R24.reuse, UR10, R12 ;  /* 0x0000000a180c7c2b */ /* 0x040fe4000800000c */
[C---:B------:R-:W-:Y:S02]  /*0bf0*/  DFMA R16, R24.reuse, UR34, R16 ;  /* 0x0000002218107c2b */ /* 0x040fe40008000010 */
[----:B------:R-:W-:Y:S02]  /*0c00*/  DFMA R14, R24, UR50, R14 ;  /* 0x00000032180e7c2b */ /* 0x000fe4000800000e */
[----:B--2---:R-:W-:Y:S02]  /*0c10*/  DFMA R30, R26, UR44, R30 ;  /* 0x0000002c1a1e7c2b */ /* 0x004fe4000800001e */
[----:B---3--:R-:W-:-:S02]  /*0c20*/  DFMA R20, R24, UR28, R20 ;  /* 0x0000001c18147c2b */ /* 0x008fc40008000014 */
[C---:B0-----:R-:W-:Y:S02]  /*0c30*/  DFMA R18, R24.reuse, UR40, R18 ;  /* 0x0000002818127c2b */ /* 0x041fe40008000012 */
[C---:B-----5:R-:W-:Y:S02]  /*0c40*/  DFMA R32, R24.reuse, UR36, R32 ;  /* 0x0000002418207c2b */ /* 0x060fe40008000020 */
        /* <DEDUP_REMOVED lines=15> */
.L_x_1861:
[----:B------:R-:W-:Y:S05]  /*0d40*/  BSYNC.RECONVERGENT B0 ;  /* 0x0000000000007941 */ /* 0x000fea0003800200 */
.L_x_1860:
[----:B----4-:R-:W-:Y:S01]  /*0d50*/  CS2R R12, SRZ ;  /* 0x00000000000c7805 */ /* 0x010fe2000001ff00 */
[----:B------:R-:W3:Y:S04]  /*0d60*/  @!P0 LDG.E.64.CONSTANT R8, desc[UR4][R6.64] ;  /* 0x0000000406088981 */ /* 0x000ee8000c1e9b00 */
[----:B------:R-:W4:Y:S01]  /*0d70*/  @!P0 LDG.E.64.CONSTANT R10, desc[UR4][R6.64+0x8] ;  /* 0x00000804060a8981 */ /* 0x000f22000c1e9b00 */
[----:B0-2---:R-:W-:Y:S01]  /*0d80*/  CS2R R14, SRZ ;  /* 0x00000000000e7805 */ /* 0x005fe2000001ff00 */
[----:B------:R-:W-:Y:S01]  /*0d90*/  IMAD R17, R2, 0x1c72, RZ ;  /* 0x00001c7202117824 */ /* 0x000fe200078e02ff */
[----:B------:R-:W0:Y:S01]  /*0da0*/  LDCU.64 UR42, c[0x3][0x28] ;  /* 0x00c00500ff2a77ac */ /* 0x000e220008000a00 */
[----:B------:R-:W2:Y:S03]  /*0db0*/  @!P0 LDG.E.64.CONSTANT R12, desc[UR4][R6.64+0x10] ;  /* 0x00001004060c8981 */ /* 0x000ea6000c1e9b00 */
[----:B------:R-:W-:Y:S01]  /*0dc0*/  SHF.R.U32.HI R17, RZ, 0x10, R17 ;  /* 0x00000010ff117819 */ /* 0x000fe20000011611 */
[----:B------:R-:W5:Y:S01]  /*0dd0*/  @!P0 LDG.E.64.CONSTANT R14, desc[UR4][R6.64+0x18] ;  /* 0x00001804060e8981 */ /* 0x000f62000c1e9b00 */
[----:B------:R-:W1:Y:S02]  /*0de0*/  LDCU.64 UR40, c[0x3][0x78] ;  /* 0x00c00f00ff2877ac */ /* 0x000e640008000a00 */
[----:B------:R-:W-:Y:S01]  /*0df0*/  PRMT R2, R17, 0x9910, RZ ;  /* 0x0000991011027816 */ /* 0x000fe200000000ff */
[----:B------:R-:W1:Y:S04]  /*0e00*/  LDCU.64 UR6, c[0x3][0xc8] ;  /* 0x00c01900ff0677ac */ /* 0x000e680008000a00 */
[----:B------:R-:W-:Y:S01]  /*0e10*/  IMAD R2, R2, 0x9, RZ ;  /* 0x0000000902027824 */ /* 0x000fe200078e02ff */
[----:B------:R-:W1:Y:S03]  /*0e20*/  LDCU.64 UR76, c[0x3][0x118] ;  /* 0x00c02300ff4c77ac */ /* 0x000e660008000a00 */
[----:B------:R-:W-:Y:S01]  /*0e30*/  IMAD.MOV R2, RZ, RZ, -R2 ;  /* 0x000000ffff027224 */ /* 0x000fe200078e0a02 */
[----:B------:R-:W0:Y:S04]  /*0e40*/  LDCU.128 UR8, c[0x3][URZ] ;  /* 0x00c00000ff0877ac */ /* 0x000e280008000c00 */
[----:B------:R-:W-:Y:S01]  /*0e50*/  PRMT R19, R2, 0x7710, RZ ;  /* 0x0000771002137816 */ /* 0x000fe200000000ff */
[----:B------:R-:W1:Y:S04]  /*0e60*/  LDCU.128 UR12, c[0x3][0x50] ;  /* 0x00c00a00ff0c77ac */ /* 0x000e680008000c00 */
[----:B------:R-:W-:Y:S01]  /*0e70*/  IMAD.IADD R0, R19, 0x1, R0 ;  /* 0x0000000113007824 */ /* 0x000fe200078e0200 */
[----:B------:R-:W1:Y:S04]  /*0e80*/  LDCU.128 UR16, c[0x3][0xa0] ;  /* 0x00c01400ff1077ac */ /* 0x000e680008000c00 */
[----:B------:R-:W-:Y:S01]  /*0e90*/  LOP3.LUT R19, R0, 0xffff, RZ, 0xc0, !PT ;  /* 0x0000ffff00137812 */ /* 0x000fe200078ec0ff */
[----:B------:R-:W-:Y:S01]  /*0ea0*/  IMAD R0, R17, 0x288, R4 ;  /* 0x0000028811007824 */ /* 0x000fe200078e0204 */
[----:B------:R-:W1:Y:S03]  /*0eb0*/  LDCU.128 UR24, c[0x3][0xf0] ;  /* 0x00c01e00ff1877ac */ /* 0x000e660008000c00 */
[----:B------:R-:W-:Y:S01]  /*0ec0*/  IMAD R0, R19, 0x48, R0 ;  /* 0x0000004813007824 */ /* 0x000fe200078e0200 */
[----:B------:R-:W-:Y:S06]  /*0ed0*/  BAR.SYNC.DEFER_BLOCKING 0x0 ;  /* 0x0000000000007b1d */ /* 0x000fec0000010000 */
[----:B------:R-:W1:Y:S01]  /*0ee0*/  LDCU.128 UR28, c[0x3][0x140] ;  /* 0x00c02800ff1c77ac */ /* 0x000e620008000c00 */
[----:B------:R-:W1:Y:S01]  /*0ef0*/  LDCU.128 UR20, c[0x3][0x30] ;  /* 0x00c00600ff1477ac */ /* 0x000e620008000c00 */
[----:B------:R-:W1:Y:S01]  /*0f00*/  LDCU.128 UR32, c[0x3][0x80] ;  /* 0x00c01000ff2077ac */ /* 0x000e620008000c00 */
[----:B------:R-:W1:Y:S01]  /*0f10*/  LDCU.128 UR36, c[0x3][0xd0] ;  /* 0x00c01a00ff2477ac */ /* 0x000e620008000c00 */
[----:B------:R-:W1:Y:S01]  /*0f20*/  LDCU.128 UR60, c[0x3][0x120] ;  /* 0x00c02400ff3c77ac */ /* 0x000e620008000c00 */
[----:B------:R-:W0:Y:S01]  /*0f30*/  LDS.64 R18, [R0] ;  /* 0x0000000000127984 */ /* 0x000e220000000a00 */
[----:B------:R-:W1:Y:S03]  /*0f40*/  LDCU.128 UR44, c[0x3][0x60] ;  /* 0x00c00c00ff2c77ac */ /* 0x000e660008000c00 */
[----:B------:R-:W1:Y:S01]  /*0f50*/  LDS.64 R32, [R0+0x8] ;  /* 0x0000080000207984 */ /* 0x000e620000000a00 */
[----:B------:R-:W1:Y:S01]  /*0f60*/  LDCU.128 UR48, c[0x3][0xb0] ;  /* 0x00c01600ff3077ac */ /* 0x000e620008000c00 */
[----:B------:R-:W1:Y:S01]  /*0f70*/  LDCU.128 UR52, c[0x3][0x100] ;  /* 0x00c02000ff3477ac */ /* 0x000e620008000c00 */
[----:B------:R-:W1:Y:S01]  /*0f80*/  LDCU.128 UR56, c[0x3][0x150] ;  /* 0x00c02a00ff3877ac */ /* 0x000e620008000c00 */
[----:B------:R-:W1:Y:S01]  /*0f90*/  LDCU.128 UR64, c[0x3][0x90] ;  /* 0x00c01200ff4077ac */ /* 0x000e620008000c00 */
[----:B------:R-:W1:Y:S01]  /*0fa0*/  LDCU.128 UR68, c[0x3][0xe0] ;  /* 0x00c01c00ff4477ac */ /* 0x000e620008000c00 */
[----:B------:R-:W1:Y:S01]  /*0fb0*/  LDCU.128 UR72, c[0x3][0x130] ;  /* 0x00c02600ff4877ac */ /* 0x000e620008000c00 */
[----:B0-----:R-:W-:-:S02]  /*0fc0*/  DFMA R30, R18, UR8, RZ ;  /* 0x00000008121e7c2b */ /* 0x001fc400080000ff */
[C---:B-1----:R-:W-:Y:S02]  /*0fd0*/  DFMA R36, R18.reuse, UR12, RZ ;  /* 0x0000000c12247c2b */ /* 0x042fe400080000ff */
[C---:B------:R-:W-:Y:S02]  /*0fe0*/  DFMA R28, R18.reuse, UR42, RZ ;  /* 0x0000002a121c7c2b */ /* 0x040fe400080000ff */
[C---:B------:R-:W-:Y:S01]  /*0ff0*/  DFMA R26, R18.reuse, UR40, RZ ;  /* 0x00000028121a7c2b */ /* 0x040fe200080000ff */
[----:B------:R-:W0:Y:S01]  /*1000*/  LDCU.128 UR40, c[0x3][0x10] ;  /* 0x00c00200ff2877ac */ /* 0x000e220008000c00 */
        /* <DEDUP_REMOVED lines=11> */
[C---:B------:R-:W-:Y:S01]  /*10c0*/  DFMA R16, R32.reuse, UR26, R16 ;  /* 0x0000001a20107c2b */ /* 0x040fe20008000010 */
[----:B------:R-:W1:Y:S01]  /*10d0*/  LDCU.64 UR26, c[0x3][0x70] ;  /* 0x00c00e00ff1a77ac */ /* 0x000e620008000a00 */
[C---:B------:R-:W-:Y:S02]  /*10e0*/  DFMA R20, R32.reuse, UR60, R20 ;  /* 0x0000003c20147c2b */ /* 0x040fe40008000014 */
[----:B------:R-:W-:Y:S01]  /*10f0*/  DFMA R18, R32, UR30, R18 ;  /* 0x0000001e20127c2b */ /* 0x000fe20008000012 */
[----:B------:R-:W1:Y:S01]  /*1100*/  LDCU.64 UR30, c[0x3][0xc0] ;  /* 0x00c01800ff1e77ac */ /* 0x000e620008000a00 */
[----:B------:R-:W0:Y:S04]  /*1110*/  LDS.64 R32, [R0+0x10] ;  /* 0x0000100000207984 */ /* 0x000e280000000a00 */
[C---:B0-----:R-:W-:Y:S01]  /*1120*/  DFMA R20, R32.reuse, UR62, R20 ;  /* 0x0000003e20147c2b */ /* 0x041fe20008000014 */
[----:B------:R-:W0:Y:S01]  /*1130*/  LDCU.128 UR60, c[0x3][0x40] ;  /* 0x00c00800ff3c77ac */ /* 0x000e220008000c00 */
[----:B------:R-:W-:-:S02]  /*1140*/  DFMA R30, R32, UR40, R30 ;  /* 0x00000028201e7c2b */ /* 0x000fc4000800001e */
[C---:B------:R-:W-:Y:S02]  /*1150*/  DFMA R36, R32.reuse, UR44, R36 ;  /* 0x0000002c20247c2b */ /* 0x040fe40008000024 */
[C---:B------:R-:W-:Y:S01]  /*1160*/  DFMA R28, R32.reuse, UR22, R28 ;  /* 0x00000016201c7c2b */ /* 0x040fe2000800001c */
[----:B------:R-:W1:Y:S01]  /*1170*/  LDCU.64 UR22, c[0x3][0x20] ;  /* 0x00c00400ff1677ac */ /* 0x000e620008000a00 */
[C---:B------:R-:W-:Y:S02]  /*1180*/  DFMA R26, R32.reuse, UR34, R26 ;  /* 0x00000022201a7c2b */ /* 0x040fe4000800001a */
[C---:B------:R-:W-:Y:S01]  /*1190*/  DFMA R24, R32.reuse, UR48, R24 ;  /* 0x0000003020187c2b */ /* 0x040fe20008000018 */
[----:B------:R-:W1:Y:S01]  /*11a0*/  LDCU.64 UR34, c[0x3][0x110] ;  /* 0x00c02200ff2277ac */ /* 0x000e620008000a00 */
[C---:B------:R-:W-:Y:S02]  /*11b0*/  DFMA R22, R32.reuse, UR38, R22 ;  /* 0x0000002620167c2b */ /* 0x040fe40008000016 */
[C---:B------:R-:W-:Y:S01]  /*11c0*/  DFMA R16, R32.reuse, UR52, R16 ;  /* 0x0000003420107c2b */ /* 0x040fe20008000010 */
[----:B------:R-:W1:Y:S01]  /*11d0*/  LDCU.64 UR38, c[0x3][0x160] ;  /* 0x00c02c00ff2677ac */ /* 0x000e620008000a00 */
[----:B------:R-:W-:Y:S01]  /*11e0*/  DFMA R18, R32, UR56, R18 ;  /* 0x0000003820127c2b */ /* 0x000fe20008000012 */
[----:B------:R-:W0:Y:S01]  /*11f0*/  LDS.64 R32, [R0+0x18] ;  /* 0x0000180000207984 */ /* 0x000e220000000a00 */
[----:B------:R-:W5:Y:S01]  /*1200*/  LDCU.64 UR52, c[0x3][0x28] ;  /* 0x00c00500ff3477ac */ /* 0x000f620008000a00 */
[C---:B0-----:R-:W-:Y:S01]  /*1210*/  DFMA R30, R32.reuse, UR42, R30 ;  /* 0x0000002a201e7c2b */ /* 0x041fe2000800001e */
        /* <DEDUP_REMOVED lines=8> */
[C---:B------:R-:W-:Y:S02]  /*12a0*/  DFMA R22, R32.reuse, UR68, R22 ;  /* 0x0000004420167c2b */ /* 0x040fe40008000016 */
[----:B------:R-:W-:-:S02]  /*12b0*/  DFMA R20, R32, UR72, R20 ;  /* 0x0000004820147c2b */ /* 0x000fc40008000014 */
[----:B------:R-:W-:Y:S01]  /*12c0*/  DFMA R18, R32, UR58, R18 ;  /* 0x0000003a20127c2b */ /* 0x000fe20008000012 */
[----:B------:R-:W1:Y:S02]  /*12d0*/  LDS.64 R32, [R0+0x20] ;  /* 0x0000200000207984 */ /* 0x000e640000000a00 */
[C---:B-1----:R-:W-:Y:S02]  /*12e0*/  DFMA R28, R32.reuse, UR62, R28 ;  /* 0x0000003e201c7c2b */ /* 0x042fe4000800001c */
[C---:B------:R-:W-:Y:S01]  /*12f0*/  DFMA R30, R32.reuse, UR22, R30 ;  /* 0x00000016201e7c2b */ /* 0x040fe2000800001e */
[----:B------:R-:W1:Y:S01]  /*1300*/  LDCU.64 UR22, c[0x3][0x38] ;  /* 0x00c00700ff1677ac */ /* 0x000e620008000a00 */
[C---:B------:R-:W-:Y:S02]  /*1310*/  DFMA R36, R32.reuse, UR26, R36 ;  /* 0x0000001a20247c2b */ /* 0x040fe40008000024 */
[C---:B------:R-:W-:Y:S01]  /*1320*/  DFMA R26, R32.reuse, UR66, R26 ;  /* 0x00000042201a7c2b */ /* 0x040fe2000800001a */
[----:B------:R-:W1:Y:S01]  /*1330*/  LDCU.64 UR26, c[0x3][0x88] ;  /* 0x00c01100ff1a77ac */ /* 0x000e620008000a00 */
[----:B------:R-:W-:-:S02]  /*1340*/  DFMA R22, R32, UR70, R22 ;  /* 0x0000004620167c2b */ /* 0x000fc40008000016 */
[C---:B------:R-:W-:Y:S02]  /*1350*/  DFMA R20, R32.reuse, UR74, R20 ;  /* 0x0000004a20147c2b */ /* 0x040fe40008000014 */
[C---:B------:R-:W-:Y:S01]  /*1360*/  DFMA R24, R32.reuse, UR30, R24 ;  /* 0x0000001e20187c2b */ /* 0x040fe20008000018 */
[----:B------:R-:W1:Y:S01]  /*1370*/  LDCU.64 UR30, c[0x3][0x20] ;  /* 0x00c00400ff1e77ac */ /* 0x000e620008000a00 */
[C---:B------:R-:W-:Y:S02]  /*1380*/  DFMA R16, R32.reuse, UR34, R16 ;  /* 0x0000002220107c2b */ /* 0x040fe40008000010 */
[----:B------:R-:W-:Y:S01]  /*1390*/  DFMA R18, R32, UR38, R18 ;  /* 0x0000002620127c2b */ /* 0x000fe20008000012 */
[----:B------:R-:W1:Y:S01]  /*13a0*/  LDCU.64 UR34, c[0x3][0x70] ;  /* 0x00c00e00ff2277ac */ /* 0x000e620008000a00 */
[----:B------:R-:W-:Y:S01]  /*13b0*/  CS2R R32, SRZ ;  /* 0x0000000000207805 */ /* 0x000fe2000001ff00 */
[----:B---3--:R-:W-:Y:S02]  /*13c0*/  DMUL R8, R30, R8 ;  /* 0x000000081e087228 */ /* 0x008fe40000000000 */
[----:B----4-:R-:W-:Y:S01]  /*13d0*/  DMUL R10, R28, R10 ;  /* 0x0000000a1c0a7228 */ /* 0x010fe20000000000 */
[----:B------:R-:W-:Y:S01]  /*13e0*/  CS2R R30, SRZ ;  /* 0x00000000001e7805 */ /* 0x000fe2000001ff00 */
[----:B--2---:R-:W-:Y:S01]  /*13f0*/  DMUL R36, R36, R12 ;  /* 0x0000000c24247228 */ /* 0x004fe20000000000 */
[----:B------:R-:W-:-:S02]  /*1400*/  CS2R R28, SRZ ;  /* 0x00000000001c7805 */ /* 0x000fc4000001ff00 */
[----:B------:R-:W-:Y:S01]  /*1410*/  CS2R R12, SRZ ;  /* 0x00000000000c7805 */ /* 0x000fe2000001ff00 */
[----:B------:R-:W2:Y:S01]  /*1420*/  @!P0 LDG.E.64.CONSTANT R32, desc[UR4][R6.64+0x38] ;  /* 0x0000380406208981 */ /* 0x000ea2000c1e9b00 */
[----:B-----5:R-:W-:Y:S01]  /*1430*/  DMUL R26, R26, R14 ;  /* 0x0000000e1a1a7228 */ /* 0x020fe20000000000 */
[----:B------:R-:W3:Y:S02]  /*1440*/  LDCU.64 UR38, c[0x3][0xc0] ;  /* 0x00c01800ff2677ac */ /* 0x000ee40008000a00 */
[----:B------:R-:W4:Y:S04]  /*1450*/  @!P0 LDG.E.64.CONSTANT R28, desc[UR4][R6.64+0x28] ;  /* 0x00002804061c8981 */ /* 0x000f28000c1e9b00 */
[----:B------:R-:W5:Y:S04]  /*1460*/  @!P0 LDG.E.64.CONSTANT R12, desc[UR4][R6.64+0x20] ;  /* 0x00002004060c8981 */ /* 0x000f68000c1e9b00 */
[----:B------:R-:W3:Y:S01]  /*1470*/  @!P0 LDG.E.64.CONSTANT R30, desc[UR4][R6.64+0x30] ;  /* 0x00003004061e8981 */ /* 0x000ee2000c1e9b00 */
[----:B------:R-:W-:-:S06]  /*1480*/  CS2R R14, SRZ ;  /* 0x00000000000e7805 */ /* 0x000fcc000001ff00 */
[----:B------:R0:W3:Y:S02]  /*1490*/  @!P0 LDG.E.64.CONSTANT R14, desc[UR4][R6.64+0x40] ;  /* 0x00004004060e8981 */ /* 0x0000e4000c1e9b00 */
[----:B0-----:R-:W-:-:S08]  /*14a0*/  DFMA R6, R8, UR10, RZ ;  /* 0x0000000a08067c2b */ /* 0x001fd000080000ff */
[----:B------:R-:W-:-:S08]  /*14b0*/  DFMA R6, R10, UR20, R6 ;  /* 0x000000140a067c2b */ /* 0x000fd00008000006 */
[----:B------:R-:W-:-:S08]  /*14c0*/  DFMA R6, R36, UR14, R6 ;  /* 0x0000000e24067c2b */ /* 0x000fd00008000006 */
[----:B------:R-:W-:Y:S01]  /*14d0*/  DFMA R6, R26, UR32, R6 ;  /* 0x000000201a067c2b */ /* 0x000fe20008000006 */
[----:B------:R-:W-:Y:S01]  /*14e0*/  BSSY.RECONVERGENT B0, `(.L_x_1862) ;  /* 0x0000094000007945 */ /* 0x000fe20003800200 */
[----:B--2---:R-:W-:Y:S02]  /*14f0*/  DMUL R20, R20, R32 ;  /* 0x0000002014147228 */ /* 0x004fe40000000000 */
[----:B------:R-:W-:Y:S02]  /*1500*/  DFMA R32, R8, UR8, RZ ;  /* 0x0000000808207c2b */ /* 0x000fe400080000ff */
[----:B----4-:R-:W-:Y:S02]  /*1510*/  DMUL R22, R22, R28 ;  /* 0x0000001c16167228 */ /* 0x010fe40000000000 */
[----:B------:R-:W-:Y:S02]  /*1520*/  DFMA R28, R8, UR46, RZ ;  /* 0x0000002e081c7c2b */ /* 0x000fe400080000ff */
[----:B-----5:R-:W-:-:S02]  /*1530*/  DMUL R12, R24, R12 ;  /* 0x0000000c180c7228 */ /* 0x020fc40000000000 */
[----:B------:R-:W-:Y:S01]  /*1540*/  DFMA R24, R8, UR44, RZ ;  /* 0x0000002c08187c2b */ /* 0x000fe200080000ff */
[----:B------:R-:W0:Y:S01]  /*1550*/  LDCU.128 UR44, c[0x3][0x90] ;  /* 0x00c01200ff2c77ac */ /* 0x000e220008000c00 */
[----:B---3--:R-:W-:Y:S02]  /*1560*/  DMUL R16, R16, R30 ;  /* 0x0000001e10107228 */ /* 0x008fe40000000000 */
[----:B-1----:R-:W-:Y:S01]  /*1570*/  DFMA R30, R8, UR30, RZ ;  /* 0x0000001e081e7c2b */ /* 0x002fe200080000ff */
[----:B------:R-:W1:Y:S01]  /*1580*/  LDCU.64 UR30, c[0x3][0xd8] ;  /* 0x00c01b00ff1e77ac */ /* 0x000e620008000a00 */
[C---:B------:R-:W-:Y:S01]  /*1590*/  DFMA R32, R10.reuse, UR52, R32 ;  /* 0x000000340a207c2b */ /* 0x040fe20008000020 */
[----:B------:R-:W2:Y:S01]  /*15a0*/  LDCU.64 UR52, c[0x3][0x78] ;  /* 0x00c00f00ff3477ac */ /* 0x000ea20008000a00 */
[C---:B------:R-:W-:Y:S02]  /*15b0*/  DFMA R24, R10.reuse, UR22, R24 ;  /* 0x000000160a187c2b */ /* 0x040fe40008000018 */
[C---:B------:R-:W-:Y:S01]  /*15c0*/  DFMA R28, R10.reuse, UR48, R28 ;  /* 0x000000300a1c7c2b */ /* 0x040fe2000800001c */
[----:B------:R-:W3:Y:S01]  /*15d0*/  LDCU.64 UR22, c[0x3][0xf8] ;  /* 0x00c01f00ff1677ac */ /* 0x000ee20008000a00 */
[----:B------:R-:W-:Y:S01]  /*15e0*/  DFMA R30, R10, UR50, R30 ;  /* 0x000000320a1e7c2b */ /* 0x000fe2000800001e */
[----:B------:R-:W4:Y:S03]  /*15f0*/  LDCU.128 UR48, c[0x3][0xb0] ;  /* 0x00c01600ff3077ac */ /* 0x000f260008000c00 */
[----:B------:R-:W-:-:S02]  /*1600*/  DFMA R24, R36, UR40, R24 ;  /* 0x0000002824187c2b */ /* 0x000fc40008000018 */
[C---:B------:R-:W-:Y:S01]  /*1610*/  DFMA R28, R36.reuse, UR42, R28 ;  /* 0x0000002a241c7c2b */ /* 0x040fe2000800001c */
[----:B------:R-:W5:Y:S01]  /*1620*/  LDCU.128 UR40, c[0x3][0xe0] ;  /* 0x00c01c00ff2877ac */ /* 0x000f620008000c00 */
[C---:B------:R-:W-:Y:S02]  /*1630*/  DFMA R32, R36.reuse, UR12, R32 ;  /* 0x0000000c24207c2b */ /* 0x040fe40008000020 */
[----:B------:R-:W-:Y:S01]  /*1640*/  DFMA R30, R36, UR34, R30 ;  /* 0x00000022241e7c2b */ /* 0x000fe2000800001e */
[----:B------:R-:W3:Y:S01]  /*1650*/  LDCU.64 UR34, c[0x3][0x110] ;  /* 0x00c02200ff2277ac */ /* 0x000ee20008000a00 */
[C---:B------:R-:W-:Y:S02]  /*1660*/  DFMA R24, R26.reuse, UR26, R24 ;  /* 0x0000001a1a187c2b */ /* 0x040fe40008000018 */
[C---:B0-----:R-:W-:Y:S01]  /*1670*/  DFMA R28, R26.reuse, UR44, R28 ;  /* 0x0000002c1a1c7c2b */ /* 0x041fe2000800001c */
[----:B------:R-:W0:Y:S01]  /*1680*/  LDCU.64 UR26, c[0x3][0x148] ;  /* 0x00c02900ff1a77ac */ /* 0x000e220008000a00 */
[----:B--2---:R-:W-:-:S02]  /*1690*/  DFMA R32, R26, UR52, R32 ;  /* 0x000000341a207c2b */ /* 0x004fc40008000020 */
[----:B------:R-:W-:Y:S01]  /*16a0*/  DFMA R30, R26, UR46, R30 ;  /* 0x0000002e1a1e7c2b */ /* 0x000fe2000800001e */
[----:B------:R-:W2:Y:S01]  /*16b0*/  LDCU.128 UR44, c[0x3][0x100] ;  /* 0x00c02000ff2c77ac */ /* 0x000ea20008000c00 */
[C---:B------:R-:W-:Y:S02]  /*16c0*/  DFMA R6, R12.reuse, UR18, R6 ;  /* 0x000000120c067c2b */ /* 0x040fe40008000006 */
[C---:B----4-:R-:W-:Y:S01]  /*16d0*/  DFMA R24, R12.reuse, UR48, R24 ;  /* 0x000000300c187c2b */ /* 0x050fe20008000018 */
[----:B------:R-:W4:Y:S01]  /*16e0*/  LDCU.128 UR52, c[0x3][0x130] ;  /* 0x00c02600ff3477ac */ /* 0x000f220008000c00 */
[C---:B------:R-:W-:Y:S02]  /*16f0*/  DFMA R28, R12.reuse, UR50, R28 ;  /* 0x000000320c1c7c2b */ /* 0x040fe4000800001c */
[C---:B------:R-:W-:Y:S01]  /*1700*/  DFMA R32, R12.reuse, UR16, R32 ;  /* 0x000000100c207c2b */ /* 0x040fe20008000020 */
[----:B------:R-:W0:Y:S01]  /*1710*/  LDCU.128 UR48, c[0x3][0x120] ;  /* 0x00c02400ff3077ac */ /* 0x000e220008000c00 */
[----:B------:R-:W-:-:S02]  /*1720*/  DFMA R30, R12, UR38, R30 ;  /* 0x000000260c1e7c2b */ /* 0x000fc4000800001e */
[C---:B------:R-:W-:Y:S02]  /*1730*/  DFMA R6, R22.reuse, UR36, R6 ;  /* 0x0000002416067c2b */ /* 0x040fe40008000006 */
[C---:B-1----:R-:W-:Y:S02]  /*1740*/  DFMA R24, R22.reuse, UR30, R24 ;  /* 0x0000001e16187c2b */ /* 0x042fe40008000018 */
[C---:B-----5:R-:W-:Y:S02]  /*1750*/  DFMA R28, R22.reuse, UR40, R28 ;  /* 0x00000028161c7c2b */ /* 0x060fe4000800001c */
[C---:B------:R-:W-:Y:S02]  /*1760*/  DFMA R32, R22.reuse, UR6, R32 ;  /* 0x0000000616207c2b */ /* 0x040fe40008000020 */
[----:B------:R-:W-:Y:S01]  /*1770*/  DFMA R30, R22, UR42, R30 ;  /* 0x0000002a161e7c2b */ /* 0x000fe2000800001e */
[----:B------:R-:W1:Y:S01]  /*1780*/  LDCU.128 UR40, c[0x3][0x150] ;  /* 0x00c02a00ff2877ac */ /* 0x000e620008000c00 */
[C---:B---3--:R-:W-:Y:S01]  /*1790*/  DFMA R6, R16.reuse, UR22, R6 ;  /* 0x0000001610067c2b */ /* 0x048fe20008000006 */
[----:B------:R-:W3:Y:S01]  /*17a0*/  LDCU.64 UR22, c[0x3][0x160] ;  /* 0x00c02c00ff1677ac */ /* 0x000ee20008000a00 */
[----:B--2---:R-:W-:-:S02]  /*17b0*/  DFMA R24, R16, UR44, R24 ;  /* 0x0000002c10187c2b */ /* 0x004fc40008000018 */
[C---:B------:R-:W-:Y:S02]  /*17c0*/  DFMA R28, R16.reuse, UR46, R28 ;  /* 0x0000002e101c7c2b */ /* 0x040fe4000800001c */
[C---:B------:R-:W-:Y:S02]  /*17d0*/  DFMA R32, R16.reuse, UR24, R32 ;  /* 0x0000001810207c2b */ /* 0x040fe40008000020 */
[----:B------:R-:W-:Y:S02]  /*17e0*/  DFMA R30, R16, UR34, R30 ;  /* 0x00000022101e7c2b */ /* 0x000fe4000800001e */
[----:B------:R-:W-:Y:S02]  /*17f0*/  DMUL R14, R18, R14 ;  /* 0x0000000e120e7228 */ /* 0x000fe40000000000 */
[C---:B0-----:R-:W-:Y:S02]  /*1800*/  DFMA R24, R20.reuse, UR50, R24 ;  /* 0x0000003214187c2b */ /* 0x041fe40008000018 */
[----:B------:R-:W-:-:S02]  /*1810*/  DFMA R6, R20, UR48, R6 ;  /* 0x0000003014067c2b */ /* 0x000fc40008000006 */
[C---:B----4-:R-:W-:Y:S02]  /*1820*/  DFMA R28, R20.reuse, UR52, R28 ;  /* 0x00000034141c7c2b */ /* 0x050fe4000800001c */
[C---:B------:R-:W-:Y:S02]  /*1830*/  DFMA R32, R20.reuse, UR76, R32 ;  /* 0x0000004c14207c2b */ /* 0x040fe40008000020 */
[----:B------:R-:W-:Y:S02]  /*1840*/  DFMA R30, R20, UR54, R30 ;  /* 0x00000036141e7c2b */ /* 0x000fe4000800001e */
[C---:B-1----:R-:W-:Y:S02]  /*1850*/  DFMA R24, R14.reuse, UR40, R24 ;  /* 0x000000280e187c2b */ /* 0x042fe40008000018 */
[C---:B------:R-:W-:Y:S02]  /*1860*/  DFMA R28, R14.reuse, UR42, R28 ;  /* 0x0000002a0e1c7c2b */ /* 0x040fe4000800001c */
[----:B------:R-:W-:-:S02]  /*1870*/  DFMA R6, R14, UR26, R6 ;  /* 0x0000001a0e067c2b */ /* 0x000fc40008000006 */
[C---:B------:R-:W-:Y:S02]  /*1880*/  DFMA R32, R14.reuse, UR28, R32 ;  /* 0x0000001c0e207c2b */ /* 0x040fe40008000020 */
[----:B---3--:R-:W-:Y:S01]  /*1890*/  DFMA R30, R14, UR22, R30 ;  /* 0x000000160e1e7c2b */ /* 0x008fe2000800001e */
        /* <DEDUP_REMOVED lines=10> */
[----:B------:R-:W2:Y:S03]  /*1940*/  LDCU.128 UR60, c[0x3][0x120] ;  /* 0x00c02400ff3c77ac */ /* 0x000ea60008000c00 */
[----:B------:R-:W3:Y:S01]  /*1950*/  LDS.64 R14, [R34+0x90] ;  /* 0x00009000220e7984 */ /* 0x000ee20000000a00 */
[----:B------:R-:W4:Y:S03]  /*1960*/  LDCU.64 UR26, c[0x3][0x148] ;  /* 0x00c02900ff1a77ac */ /* 0x000f260008000a00 */
[----:B------:R-:W5:Y:S01]  /*1970*/  LDS.64 R16, [R34+0xd8] ;  /* 0x0000d80022107984 */ /* 0x000f620000000a00 */
[----:B------:R-:W4:Y:S03]  /*1980*/  LDCU.128 UR56, c[0x3][0x10] ;  /* 0x00c00200ff3877ac */ /* 0x000f260008000c00 */
[----:B------:R-:W2:Y:S01]  /*1990*/  LDS.64 R18, [R34+0x120] ;  /* 0x0001200022127984 */ /* 0x000ea20000000a00 */
[----:B------:R-:W4:Y:S03]  /*19a0*/  LDCU.128 UR40, c[0x3][0x60] ;  /* 0x00c00c00ff2877ac */ /* 0x000f260008000c00 */
[----:B------:R-:W4:Y:S01]  /*19b0*/  LDS.64 R20, [R34+0x168] ;  /* 0x0001680022147984 */ /* 0x000f220000000a00 */
[----:B------:R-:W4:Y:S01]  /*19c0*/  LDCU.128 UR44, c[0x3][0xb0] ;  /* 0x00c01600ff2c77ac */ /* 0x000f220008000c00 */
[----:B------:R-:W4:Y:S01]  /*19d0*/  LDCU.128 UR48, c[0x3][0x100] ;  /* 0x00c02000ff3077ac */ /* 0x000f220008000c00 */
[----:B------:R-:W4:Y:S01]  /*19e0*/  LDCU.128 UR52, c[0x3][0x150] ;  /* 0x00c02a00ff3477ac */ /* 0x000f220008000c00 */
[----:B0-----:R-:W-:-:S08]  /*19f0*/  DFMA R22, R32, UR8, RZ ;  /* 0x0000000820167c2b */ /* 0x001fd000080000ff */
[----:B-1----:R-:W-:Y:S01]  /*1a00*/  DFMA R24, R6, UR22, R22 ;  /* 0x0000001606187c2b */ /* 0x002fe20008000016 */
[----:B------:R-:W5:Y:S01]  /*1a10*/  LDCU.64 UR22, c[0x3][0x78] ;  /* 0x00c00f00ff1677ac */ /* 0x000f620008000a00 */
[----:B------:R-:W0:Y:S06]  /*1a20*/  LDS.64 R22, [R34+0x1b0] ;  /* 0x0001b00022167984 */ /* 0x000e2c0000000a00 */
[----:B---3--:R-:W-:Y:S02]  /*1a30*/  DFMA R28, R14, UR12, R24 ;  /* 0x0000000c0e1c7c2b */ /* 0x008fe40008000018 */
[----:B------:R-:W1:Y:S06]  /*1a40*/  LDS.64 R24, [R34+0x1f8] ;  /* 0x0001f80022187984 */ /* 0x000e6c0000000a00 */
[----:B-----5:R-:W-:Y:S01]  /*1a50*/  DFMA R30, R16, UR22, R28 ;  /* 0x00000016101e7c2b */ /* 0x020fe2000800001c */
[----:B------:R-:W3:Y:S01]  /*1a60*/  LDCU.64 UR22, c[0x3][0xf8] ;  /* 0x00c01f00ff1677ac */ /* 0x000ee20008000a00 */
[----:B------:R-:W5:Y:S06]  /*1a70*/  LDS.64 R28, [R34+0x240] ;  /* 0x00024000221c7984 */ /* 0x000f6c0000000a00 */
[----:B--2---:R-:W-:-:S08]  /*1a80*/  DFMA R30, R18, UR16, R30 ;  /* 0x00000010121e7c2b */ /* 0x004fd0000800001e */
[----:B----4-:R-:W-:-:S08]  /*1a90*/  DFMA R30, R20, UR6, R30 ;  /* 0x00000006141e7c2b */ /* 0x010fd0000800001e */
[----:B0-----:R-:W-:-:S08]  /*1aa0*/  DFMA R30, R22, UR24, R30 ;  /* 0x00000018161e7c2b */ /* 0x001fd0000800001e */
[----:B-1----:R-:W-:-:S08]  /*1ab0*/  DFMA R30, R24, UR76, R30 ;  /* 0x0000004c181e7c2b */ /* 0x002fd0000800001e */
[----:B-----5:R-:W-:-:S07]  /*1ac0*/  DFMA R30, R28, UR28, R30 ;  /* 0x0000001c1c1e7c2b */ /* 0x020fce000800001e */
[----:B------:R0:W-:Y:S02]  /*1ad0*/  STS.64 [R34], R30 ;  /* 0x0000001e22007388 */ /* 0x0001e40000000a00 */
[----:B0-----:R-:W-:-:S08]  /*1ae0*/  DFMA R30, R32, UR10, RZ ;  /* 0x0000000a201e7c2b */ /* 0x001fd000080000ff */
[----:B------:R-:W-:-:S08]  /*1af0*/  DFMA R30, R6, UR20, R30 ;  /* 0x00000014061e7c2b */ /* 0x000fd0000800001e */
[----:B------:R-:W-:-:S08]  /*1b00*/  DFMA R30, R14, UR14, R30 ;  /* 0x0000000e0e1e7c2b */ /* 0x000fd0000800001e */
[----:B------:R-:W-:-:S08]  /*1b10*/  DFMA R30, R16, UR32, R30 ;  /* 0x00000020101e7c2b */ /* 0x000fd0000800001e */
[----:B------:R-:W-:-:S08]  /*1b20*/  DFMA R30, R18, UR18, R30 ;  /* 0x00000012121e7c2b */ /* 0x000fd0000800001e */
[----:B------:R-:W-:-:S08]  /*1b30*/  DFMA R30, R20, UR36, R30 ;  /* 0x00000024141e7c2b */ /* 0x000fd0000800001e */
[----:B---3--:R-:W-:Y:S01]  /*1b40*/  DFMA R30, R22, UR22, R30 ;  /* 0x00000016161e7c2b */ /* 0x008fe2000800001e */
[----:B------:R-:W0:Y:S07]  /*1b50*/  LDCU.64 UR22, c[0x3][0x38] ;  /* 0x00c00700ff1677ac */ /* 0x000e2e0008000a00 */
[----:B------:R-:W-:-:S08]  /*1b60*/  DFMA R30, R24, UR60, R30 ;  /* 0x0000003c181e7c2b */ /* 0x000fd0000800001e */
[----:B------:R-:W-:Y:S01]  /*1b70*/  DFMA R30, R28, UR26, R30 ;  /* 0x0000001a1c1e7c2b */ /* 0x000fe2000800001e */
[----:B------:R-:W1:Y:S06]  /*1b80*/  LDCU.64 UR26, c[0x3][0x88] ;  /* 0x00c01100ff1a77ac */ /* 0x000e6c0008000a00 */
[----:B------:R2:W-:Y:S02]  /*1b90*/  STS.64 [R34+0x48], R30 ;  /* 0x0000481e22007388 */ /* 0x0005e40000000a00 */
[----:B--2---:R-:W-:-:S08]  /*1ba0*/  DFMA R30, R32, UR56, RZ ;  /* 0x00000038201e7c2b */ /* 0x004fd000080000ff */
[----:B0-----:R-:W-:Y:S01]  /*1bb0*/  DFMA R30, R6, UR22, R30 ;  /* 0x00000016061e7c2b */ /* 0x001fe2000800001e */
[----:B------:R-:W0:Y:S07]  /*1bc0*/  LDCU.64 UR22, c[0x3][0xd8] ;  /* 0x00c01b00ff1677ac */ /* 0x000e2e0008000a00 */
[----:B------:R-:W-:-:S08]  /*1bd0*/  DFMA R30, R14, UR40, R30 ;  /* 0x000000280e1e7c2b */ /* 0x000fd0000800001e */
[----:B-1----:R-:W-:Y:S01]  /*1be0*/  DFMA R30, R16, UR26, R30 ;  /* 0x0000001a101e7c2b */ /* 0x002fe2000800001e */
[----:B------:R-:W1:Y:S07]  /*1bf0*/  LDCU.64 UR26, c[0x3][0x70] ;  /* 0x00c00e00ff1a77ac */ /* 0x000e6e0008000a00 */
[----:B------:R-:W-:-:S08]  /*1c00*/  DFMA R30, R18, UR44, R30 ;  /* 0x0000002c121e7c2b */ /* 0x000fd0000800001e */
[----:B0-----:R-:W-:Y:S01]  /*1c10*/  DFMA R30, R20, UR22, R30 ;  /* 0x00000016141e7c2b */ /* 0x001fe2000800001e */
[----:B------:R-:W0:Y:S07]  /*1c20*/  LDCU.64 UR22, c[0x3][0x20] ;  /* 0x00c00400ff1677ac */ /* 0x000e2e0008000a00 */
[----:B------:R-:W-:-:S08]  /*1c30*/  DFMA R30, R22, UR48, R30 ;  /* 0x00000030161e7c2b */ /* 0x000fd0000800001e */
[----:B------:R-:W-:Y:S01]  /*1c40*/  DFMA R30, R24, UR62, R30 ;  /* 0x0000003e181e7c2b */ /* 0x000fe2000800001e */
[----:B------:R-:W2:Y:S07]  /*1c50*/  LDCU.128 UR60, c[0x3][0x40] ;  /* 0x00c00800ff3c77ac */ /* 0x000eae0008000c00 */
[----:B------:R-:W-:-:S07]  /*1c60*/  DFMA R30, R28, UR52, R30 ;  /* 0x000000341c1e7c2b */ /* 0x000fce000800001e */
[----:B------:R3:W-:Y:S02]  /*1c70*/  STS.64 [R34+0x90], R30 ;  /* 0x0000901e22007388 */ /* 0x0007e40000000a00 */
[C---:B---3--:R-:W-:Y:S01]  /*1c80*/  DFMA R30, R32.reuse, UR58, RZ ;  /* 0x0000003a201e7c2b */ /* 0x048fe200080000ff */
[----:B------:R-:W3:Y:S01]  /*1c90*/  LDCU.128 UR56, c[0x3][0x90] ;  /* 0x00c01200ff3877ac */ /* 0x000ee20008000c00 */
[----:B0-----:R-:W-:Y:S01]  /*1ca0*/  DFMA R32, R32, UR22, RZ ;  /* 0x0000001620207c2b */ /* 0x001fe200080000ff */
[----:B------:R-:W0:Y:S05]  /*1cb0*/  LDCU.64 UR22, c[0x3][0xc0] ;  /* 0x00c01800ff1677ac */ /* 0x000e2a0008000a00 */
[----:B--2---:R-:W-:-:S02]  /*1cc0*/  DFMA R30, R6, UR60, R30 ;  /* 0x0000003c061e7c2b */ /* 0x004fc4000800001e */
[----:B------:R-:W-:-:S06]  /*1cd0*/  DFMA R32, R6, UR62, R32 ;  /* 0x0000003e06207c2b */ /* 0x000fcc0008000020 */
[C---:B------:R-:W-:Y:S01]  /*1ce0*/  DFMA R6, R14.reuse, UR42, R30 ;  /* 0x0000002a0e067c2b */ /* 0x040fe2000800001e */
[----:B------:R-:W2:Y:S01]  /*1cf0*/  LDCU.128 UR40, c[0x3][0xe0] ;  /* 0x00c01c00ff2877ac */ /* 0x000ea20008000c00 */
[----:B-1----:R-:W-:Y:S01]  /*1d00*/  DFMA R32, R14, UR26, R32 ;  /* 0x0000001a0e207c2b */ /* 0x002fe20008000020 */
[----:B------:R-:W1:Y:S05]  /*1d10*/  LDCU.64 UR26, c[0x3][0x110] ;  /* 0x00c02200ff1a77ac */ /* 0x000e6a0008000a00 */
[C---:B---3--:R-:W-:Y:S02]  /*1d20*/  DFMA R6, R16.reuse, UR56, R6 ;  /* 0x0000003810067c2b */ /* 0x048fe40008000006 */
[----:B------:R-:W-:-:S06]  /*1d30*/  DFMA R32, R16, UR58, R32 ;  /* 0x0000003a10207c2b */ /* 0x000fcc0008000020 */
[C---:B------:R-:W-:Y:S01]  /*1d40*/  DFMA R6, R18.reuse, UR46, R6 ;  /* 0x0000002e12067c2b */ /* 0x040fe20008000006 */
[----:B------:R-:W3:Y:S01]  /*1d50*/  LDCU.128 UR44, c[0x3][0x130] ;  /* 0x00c02600ff2c77ac */ /* 0x000ee20008000c00 */
[----:B0-----:R-:W-:Y:S01]  /*1d60*/  DFMA R32, R18, UR22, R32 ;  /* 0x0000001612207c2b */ /* 0x001fe20008000020 */
[----:B------:R-:W0:Y:S05]  /*1d70*/  LDCU.64 UR22, c[0x3][0x160] ;  /* 0x00c02c00ff1677ac */ /* 0x000e2a0008000a00 */
[C---:B--2---:R-:W-:Y:S02]  /*1d80*/  DFMA R6, R20.reuse, UR40, R6 ;  /* 0x0000002814067c2b */ /* 0x044fe40008000006 */
[----:B------:R-:W-:-:S06]  /*1d90*/  DFMA R32, R20, UR42, R32 ;  /* 0x0000002a14207c2b */ /* 0x000fcc0008000020 */
[C---:B------:R-:W-:Y:S02]  /*1da0*/  DFMA R6, R22.reuse, UR50, R6 ;  /* 0x0000003216067c2b */ /* 0x040fe40008000006 */
[----:B-1----:R-:W-:-:S06]  /*1db0*/  DFMA R32, R22, UR26, R32 ;  /* 0x0000001a16207c2b */ /* 0x002fcc0008000020 */
[C---:B---3--:R-:W-:Y:S02]  /*1dc0*/  DFMA R6, R24.reuse, UR44, R6 ;  /* 0x0000002c18067c2b */ /* 0x048fe40008000006 */
[----:B------:R-:W-:-:S06]  /*1dd0*/  DFMA R32, R24, UR46, R32 ;  /* 0x0000002e18207c2b */ /* 0x000fcc0008000020 */
[C---:B------:R-:W-:Y:S02]  /*1de0*/  DFMA R6, R28.reuse, UR54, R6 ;  /* 0x000000361c067c2b */ /* 0x040fe40008000006 */
[----:B0-----:R-:W-:-:S05]  /*1df0*/  DFMA R32, R28, UR22, R32 ;  /* 0x000000161c207c2b */ /* 0x001fca0008000020 */
[----:B------:R1:W-:Y:S04]  /*1e00*/  STS.64 [R34+0xd8], R6 ;  /* 0x0000d80622007388 */ /* 0x0003e80000000a00 */
[----:B------:R1:W-:Y:S02]  /*1e10*/  STS.64 [R34+0x120], R32 ;  /* 0x0001202022007388 */ /* 0x0003e40000000a00 */
.L_x_1863:
[----:B------:R-:W-:Y:S05]  /*1e20*/  BSYNC.RECONVERGENT B0 ;  /* 0x0000000000007941 */ /* 0x000fea0003800200 */
.L_x_1862:
[----:B0-----:R-:W0:Y:S01]  /*1e30*/  S2R R0, SR_TID.X ;  /* 0x0000000000007919 */ /* 0x001e220000002100 */
[----:B------:R-:W-:Y:S01]  /*1e40*/  BSSY.RECONVERGENT B0, `(.L_x_1864) ;  /* 0x0000050000007945 */ /* 0x000fe20003800200 */
[----:B------:R-:W-:Y:S01]  /*1e50*/  BAR.SYNC.DEFER_BLOCKING 0x0 ;  /* 0x0000000000007b1d */ /* 0x000fe20000010000 */
[----:B0-----:R-:W-:-:S05]  /*1e60*/  ISETP.GT.U32.OR P0, PT, R0, 0x18, P0 ;  /* 0x000000180000780c */ /* 0x001fca0000704470 */
[----:B------:R-:W-:Y:S08]  /*1e70*/  @P1 BRA `(.L_x_1865) ;  /* 0x0000000400301947 */ /* 0x000ff00003800000 */
[----:B------:R-:W0:Y:S01]  /*1e80*/  LDS.64 R10, [R5] ;  /* 0x00000000050a7984 */ /* 0x000e220000000a00 */
[----:B------:R-:W2:Y:S03]  /*1e90*/  LDCU.128 UR48, c[0x3][0x10] ;  /* 0x00c00200ff3077ac */ /* 0x000ea60008000c00 */
[----:B------:R-:W3:Y:S01]  /*1ea0*/  LDS.64 R14, [R5+0x288] ;  /* 0x00028800050e7984 */ /* 0x000ee20000000a00 */
[----:B------:R-:W4:Y:S03]  /*1eb0*/  LDCU.64 UR34, c[0x3][0x20] ;  /* 0x00c00400ff2277ac */ /* 0x000f260008000a00 */
[----:B------:R-:W5:Y:S01]  /*1ec0*/  LDS.64 R12, [R5+0x510] ;  /* 0x00051000050c7984 */ /* 0x000f620000000a00 */
[----:B------:R-:W3:Y:S03]  /*1ed0*/  LDCU.64 UR52, c[0x3][0x28] ;  /* 0x00c00500ff3477ac */ /* 0x000ee60008000a00 */
[----:B------:R-:W5:Y:S01]  /*1ee0*/  LDS.64 R16, [R5+0x798] ;  /* 0x0007980005107984 */ /* 0x000f620000000a00 */
[----:B------:R-:W3:Y:S03]  /*1ef0*/  LDCU.64 UR26, c[0x3][0x38] ;  /* 0x00c00700ff1a77ac */ /* 0x000ee60008000a00 */
[----:B------:R-:W5:Y:S01]  /*1f00*/  LDS.64 R8, [R5+0xa20] ;  /* 0x000a200005087984 */ /* 0x000f620000000a00 */
[----:B------:R-:W3:Y:S03]  /*1f10*/  LDCU.128 UR44, c[0x3][0x40] ;  /* 0x00c00800ff2c77ac */ /* 0x000ee60008000c00 */
[----:B-1----:R-:W1:Y:S01]  /*1f20*/  LDS.64 R6, [R5+0xca8] ;  /* 0x000ca80005067984 */ /* 0x002e620000000a00 */
[----:B------:R-:W5:Y:S01]  /*1f30*/  LDCU.128 UR40, c[0x3][0x60] ;  /* 0x00c00c00ff2877ac */ /* 0x000f620008000c00 */
[----:B------:R-:W5:Y:S01]  /*1f40*/  LDCU.64 UR38, c[0x3][0x70] ;  /* 0x00c00e00ff2677ac */ /* 0x000f620008000a00 */
[----:B------:R-:W5:Y:S01]  /*1f50*/  LDCU.64 UR30, c[0x3][0x88] ;  /* 0x00c01100ff1e77ac */ /* 0x000f620008000a00 */
[----:B------:R-:W1:Y:S01]  /*1f60*/  LDCU.64 UR22, c[0x3][0xf8] ;  /* 0x00c01f00ff1677ac */ /* 0x000e620008000a00 */
[----:B0-----:R-:W-:-:S02]  /*1f70*/  DFMA R18, R10, UR8, RZ ;  /* 0x000000080a127c2b */ /* 0x001fc400080000ff */
[C---:B------:R-:W-:Y:S02]  /*1f80*/  DFMA R20, R10.reuse, UR10, RZ ;  /* 0x0000000a0a147c2b */ /* 0x040fe400080000ff */
[C---:B--2---:R-:W-:Y:S02]  /*1f90*/  DFMA R24, R10.reuse, UR48, RZ ;  /* 0x000000300a187c2b */ /* 0x044fe400080000ff */
[C---:B------:R-:W-:Y:S01]  /*1fa0*/  DFMA R26, R10.reuse, UR50, RZ ;  /* 0x000000320a1a7c2b */ /* 0x040fe200080000ff */
[----:B------:R-:W0:Y:S01]  /*1fb0*/  LDCU.128 UR48, c[0x3][0x90] ;  /* 0x00c01200ff3077ac */ /* 0x000e220008000c00 */
[----:B----4-:R-:W-:Y:S02]  /*1fc0*/  DFMA R28, R10, UR34, RZ ;  /* 0x000000220a1c7c2b */ /* 0x010fe400080000ff */
[C---:B---3--:R-:W-:Y:S01]  /*1fd0*/  DFMA R18, R14.reuse, UR52, R18 ;  /* 0x000000340e127c2b */ /* 0x048fe20008000012 */
[----:B------:R-:W2:Y:S01]  /*1fe0*/  LDS.64 R10, [R5+0xf30] ;  /* 0x000f3000050a7984 */ /* 0x000ea20000000a00 */
[C---:B------:R-:W-:Y:S01]  /*1ff0*/  DFMA R22, R14.reuse, UR20, R20 ;  /* 0x000000140e167c2b */ /* 0x040fe20008000014 */
[----:B------:R-:W3:Y:S01]  /*2000*/  LDCU.64 UR52, c[0x3][0x78] ;  /* 0x00c00f00ff3477ac */ /* 0x000ee20008000a00 */
[----:B------:R-:W-:-:S02]  /*2010*/  DFMA R24, R14, UR26, R24 ;  /* 0x0000001a0e187c2b */ /* 0x000fc40008000018 */
[C---:B------:R-:W-:Y:S01]  /*2020*/  DFMA R20, R14.reuse, UR44, R26 ;  /* 0x0000002c0e147c2b */ /* 0x040fe2000800001a */
[----:B------:R-:W4:Y:S01]  /*2030*/  LDCU.64 UR34, c[0x3][0xc0] ;  /* 0x00c01800ff2277ac */ /* 0x000f220008000a00 */
[----:B------:R-:W-:Y:S02]  /*2040*/  DFMA R28, R14, UR46, R28 ;  /* 0x0000002e0e1c7c2b */ /* 0x000fe4000800001c */
[C---:B-----5:R-:W-:Y:S01]  /*2050*/  DFMA R22, R12.reuse, UR14, R22 ;  /* 0x0000000e0c167c2b */ /* 0x060fe20008000016 */
[----:B------:R-:W5:Y:S01]  /*2060*/  LDCU.128 UR44, c[0x3][0xb0] ;  /* 0x00c01600ff2c77ac */ /* 0x000f620008000c00 */
[C---:B------:R-:W-:Y:S01]  /*2070*/  DFMA R24, R12.reuse, UR40, R24 ;  /* 0x000000280c187c2b */ /* 0x040fe20008000018 */
[----:B------:R-:W2:Y:S01]  /*2080*/  LDS.64 R14, [R5+0x11b8] ;  /* 0x0011b800050e7984 */ /* 0x000ea20000000a00 */
[C---:B------:R-:W-:Y:S01]  /*2090*/  DFMA R20, R12.reuse, UR42, R20 ;  /* 0x0000002a0c147c2b */ /* 0x040fe20008000014 */
[----:B------:R-:W1:Y:S01]  /*20a0*/  LDCU.64 UR26, c[0x3][0xd8] ;  /* 0x00c01b00ff1a77ac */ /* 0x000e620008000a00 */
[----:B------:R-:W-:-:S02]  /*20b0*/  DFMA R18, R12, UR12, R18 ;  /* 0x0000000c0c127c2b */ /* 0x000fc40008000012 */
[----:B------:R-:W-:Y:S01]  /*20c0*/  DFMA R28, R12, UR38, R28 ;  /* 0x000000260c1c7c2b */ /* 0x000fe2000800001c */
[----:B------:R-:W1:Y:S01]  /*20d0*/  LDCU.128 UR40, c[0x3][0xe0] ;  /* 0x00c01c00ff2877ac */ /* 0x000e620008000c00 */
[C---:B------:R-:W-:Y:S01]  /*20e0*/  DFMA R22, R16.reuse, UR32, R22 ;  /* 0x0000002010167c2b */ /* 0x040fe20008000016 */
[----:B------:R-:W2:Y:S01]  /*20f0*/  LDS.64 R12, [R5+0x1440] ;  /* 0x00144000050c7984 */ /* 0x000ea20000000a00 */
[C---:B------:R-:W-:Y:S01]  /*2100*/  DFMA R24, R16.reuse, UR30, R24 ;  /* 0x0000001e10187c2b */ /* 0x040fe20008000018 */
[----:B------:R-:W2:Y:S01]  /*2110*/  LDCU.64 UR30, c[0x3][0x110] ;  /* 0x00c02200ff1e77ac */ /* 0x000ea20008000a00 */
[C---:B0-----:R-:W-:Y:S02]  /*2120*/  DFMA R20, R16.reuse, UR48, R20 ;  /* 0x0000003010147c2b */ /* 0x041fe40008000014 */
[C---:B---3--:R-:W-:Y:S01]  /*2130*/  DFMA R18, R16.reuse, UR52, R18 ;  /* 0x0000003410127c2b */ /* 0x048fe20008000012 */
[----:B------:R-:W0:Y:S01]  /*2140*/  LDCU.128 UR52, c[0x3][0x120] ;  /* 0x00c02400ff3477ac */ /* 0x000e220008000c00 */
[----:B------:R-:W-:-:S02]  /*2150*/  DFMA R28, R16, UR50, R28 ;  /* 0x00000032101c7c2b */ /* 0x000fc4000800001c */
[C---:B------:R-:W-:Y:S01]  /*2160*/  DFMA R22, R8.reuse, UR18, R22 ;  /* 0x0000001208167c2b */ /* 0x040fe20008000016 */
[----:B------:R-:W3:Y:S01]  /*2170*/  LDCU.128 UR48, c[0x3][0x100] ;  /* 0x00c02000ff3077ac */ /* 0x000ee20008000c00 */
[C---:B-----5:R-:W-:Y:S02]  /*2180*/  DFMA R24, R8.reuse, UR44, R24 ;  /* 0x0000002c08187c2b */ /* 0x060fe40008000018 */
[C---:B------:R-:W-:Y:S01]  /*2190*/  DFMA R20, R8.reuse, UR46, R20 ;  /* 0x0000002e08147c2b */ /* 0x040fe20008000014 */
[----:B------:R-:W5:Y:S01]  /*21a0*/  LDCU.128 UR44, c[0x3][0x130] ;  /* 0x00c02600ff2c77ac */ /* 0x000f620008000c00 */
[C---:B------:R-:W-:Y:S02]  /*21b0*/  DFMA R18, R8.reuse, UR16, R18 ;  /* 0x0000001008127c2b */ /* 0x040fe40008000012 */
[----:B----4-:R-:W-:Y:S02]  /*21c0*/  DFMA R28, R8, UR34, R28 ;  /* 0x00000022081c7c2b */ /* 0x010fe4000800001c */
[----:B-1----:R-:W-:-:S02]  /*21d0*/  DFMA R22, R6, UR36, R22 ;  /* 0x0000002406167c2b */ /* 0x002fc40008000016 */
[C---:B------:R-:W-:Y:S01]  /*21e0*/  DFMA R24, R6.reuse, UR26, R24 ;  /* 0x0000001a06187c2b */ /* 0x040fe20008000018 */
[----:B------:R-:W1:Y:S01]  /*21f0*/  LDCU.64 UR26, c[0x3][0x148] ;  /* 0x00c02900ff1a77ac */ /* 0x000e620008000a00 */
[C---:B------:R-:W-:Y:S02]  /*2200*/  DFMA R20, R6.reuse, UR40, R20 ;  /* 0x0000002806147c2b */ /* 0x040fe40008000014 */
[C---:B------:R-:W-:Y:S02]  /*2210*/  DFMA R18, R6.reuse, UR6, R18 ;  /* 0x0000000606127c2b */ /* 0x040fe40008000012 */
[----:B------:R-:W-:Y:S01]  /*2220*/  DFMA R28, R6, UR42, R28 ;  /* 0x0000002a061c7c2b */ /* 0x000fe2000800001c */
[----:B------:R-:W4:Y:S01]  /*2230*/  LDCU.128 UR40, c[0x3][0x150] ;  /* 0x00c02a00ff2877ac */ /* 0x000f220008000c00 */
[C---:B--2---:R-:W-:Y:S02]  /*2240*/  DFMA R22, R10.reuse, UR22, R22 ;  /* 0x000000160a167c2b */ /* 0x044fe40008000016 */
[C---:B---3--:R-:W-:Y:S01]  /*2250*/  DFMA R24, R10.reuse, UR48, R24 ;  /* 0x000000300a187c2b */ /* 0x048fe20008000018 */
[----:B------:R-:W2:Y:S01]  /*2260*/  LDCU.64 UR22, c[0x3][0x160] ;  /* 0x00c02c00ff1677ac */ /* 0x000ea20008000a00 */
[----:B------:R-:W-:-:S02]  /*2270*/  DFMA R20, R10, UR50, R20 ;  /* 0x000000320a147c2b */ /* 0x000fc40008000014 */
[C---:B------:R-:W-:Y:S02]  /*2280*/  DFMA R18, R10.reuse, UR24, R18 ;  /* 0x000000180a127c2b */ /* 0x040fe40008000012 */
[----:B------:R-:W-:Y:S02]  /*2290*/  DFMA R28, R10, UR30, R28 ;  /* 0x0000001e0a1c7c2b */ /* 0x000fe4000800001c */
[C---:B0-----:R-:W-:Y:S02]  /*22a0*/  DFMA R22, R14.reuse, UR52, R22 ;  /* 0x000000340e167c2b */ /* 0x041fe40008000016 */
[C---:B------:R-:W-:Y:S02]  /*22b0*/  DFMA R24, R14.reuse, UR54, R24 ;  /* 0x000000360e187c2b */ /* 0x040fe40008000018 */
[C---:B-----5:R-:W-:Y:S02]  /*22c0*/  DFMA R20, R14.reuse, UR44, R20 ;  /* 0x0000002c0e147c2b */ /* 0x060fe40008000014 */
[----:B------:R-:W-:-:S02]  /*22d0*/  DFMA R18, R14, UR76, R18 ;  /* 0x0000004c0e127c2b */ /* 0x000fc40008000012 */
[----:B------:R-:W-:Y:S02]  /*22e0*/  DFMA R28, R14, UR46, R28 ;  /* 0x0000002e0e1c7c2b */ /* 0x000fe4000800001c */
[C---:B----4-:R-:W-:Y:S02]  /*22f0*/  DFMA R36, R12.reuse, UR40, R24 ;  /* 0x000000280c247c2b */ /* 0x050fe40008000018 */
[C---:B------:R-:W-:Y:S02]  /*2300*/  DFMA R26, R12.reuse, UR42, R20 ;  /* 0x0000002a0c1a7c2b */ /* 0x040fe40008000014 */
[C---:B------:R-:W-:Y:S02]  /*2310*/  DFMA R8, R12.reuse, UR28, R18 ;  /* 0x0000001c0c087c2b */ /* 0x040fe40008000012 */
[C---:B-1----:R-:W-:Y:S02]  /*2320*/  DFMA R10, R12.reuse, UR26, R22 ;  /* 0x0000001a0c0a7c2b */ /* 0x042fe40008000016 */
[----:B--2---:R-:W-:-:S11]  /*2330*/  DFMA R12, R12, UR22, R28 ;  /* 0x000000160c0c7c2b */ /* 0x004fd6000800001c */
.L_x_1865:
[----:B------:R-:W-:Y:S05]  /*2340*/  BSYNC.RECONVERGENT B0 ;  /* 0x0000000000007941 */ /* 0x000fea0003800200 */
.L_x_1864:
        /* <DEDUP_REMOVED lines=9> */
[----:B------:R-:W-:Y:S01]  /*23e0*/  STG.E.64 desc[UR4][R2.64+0x320], R12 ;  /* 0x0003200c02007986 */ /* 0x000fe2000c101b04 */
[----:B------:R-:W-:Y:S05]  /*23f0*/  EXIT ;  /* 0x000000000000794d */ /* 0x000fea0003800000 */
.L_x_1866:
        /* <DEDUP_REMOVED lines=16> */
.L_x_3118:


//--------------------- .text._Z40massMatrixMultiplyMonolithicGlobalKernelILi5ELi9ELi2EEviPKdS1_S1_S1_Pd --------------------------
	.section	.text._Z40massMatrixMultiplyMonolithicGlobalKernelILi5ELi9ELi2EEviPKdS1_S1_S1_Pd,"ax",@progbits
	.align	128
        .global         _Z40massMatrixMultiplyMonolithicGlobalKernelILi5ELi9ELi2EEviPKdS1_S1_S1_Pd
        .type           _Z40massMatrixMultiplyMonolithicGlobalKernelILi5ELi9ELi2EEviPKdS1_S1_S1_Pd,@function
        .size           _Z40massMatrixMultiplyMonolithicGlobalKernelILi5ELi9ELi2EEviPKdS1_S1_S1_Pd,(.L_x_3119 - _Z40massMatrixMultiplyMonolithicGlobalKernelILi5ELi9ELi2EEviPKdS1_S1_S1_Pd)
        .other          _Z40massMatrixMultiplyMonolithicGlobalKernelILi5ELi9ELi2EEviPKdS1_S1_S1_Pd,@"STO_CUDA_ENTRY STV_DEFAULT"
_Z40massMatrixMultiplyMonolithicGlobalKernelILi5ELi9ELi2EEviPKdS1_S1_S1_Pd:
.text._Z40massMatrixMultiplyMonolithicGlobalKernelILi5ELi9ELi2EEviPKdS1_S1_S1_Pd:
[----:B------:R-:W-:Y:S01]  /*0000*/  LDC R1, c[0x0][0x37c] ;  /* 0x0000df00ff017b82 */ /* 0x000fe20000000800 */
[----:B------:R-:W0:Y:S01]  /*0010*/  S2R R122, SR_TID.Y ;  /* 0x00000000007a7919 */ /* 0x000e220000002200 */
[----:B------:R-:W1:Y:S06]  /*0020*/  LDCU UR6, c[0x0][0x380] ;  /* 0x00007000ff0677ac */ /* 0x000e6c0008000800 */
[----:B------:R-:W2:Y:S01]  /*0030*/  LDC.64 R82, c[0x0][0x388] ;  /* 0x0000e200ff527b82 */ /* 0x000ea20000000a00 */
[----:B------:R-:W-:Y:S01]  /*0040*/  CS2R R80, SRZ ;  /* 0x0000000000507805 */ /* 0x000fe2000001ff00 */
[----:B------:R-:W0:Y:S01]  /*0050*/  S2R R3, SR_CTAID.X ;  /* 0x0000000000037919 */ /* 0x000e220000002500 */
[----:B------:R-:W3:Y:S01]  /*0060*/  LDCU.64 UR4, c[0x0][0x358] ;  /* 0x00006b00ff0477ac */ /* 0x000ee20008000a00 */
[----:B------:R-:W-:-:S02]  /*0070*/  CS2R R78, SRZ ;  /* 0x00000000004e7805 */ /* 0x000fc4000001ff00 */
[----:B------:R-:W-:Y:S01]  /*0080*/  CS2R R76, SRZ ;  /* 0x00000000004c7805 */ /* 0x000fe2000001ff00 */
[----:B------:R-:W4:Y:S01]  /*0090*/  S2R R0, SR_TID.X ;  /* 0x0000000000007919 */ /* 0x000f220000002100 */
[----:B------:R-:W-:Y:S01]  /*00a0*/  CS2R R74, SRZ ;  /* 0x00000000004a7805 */ /* 0x000fe2000001ff00 */
[----:B------:R-:W3:Y:S02]  /*00b0*/  LDC.64 R84, c[0x0][0x390] ;  /* 0x0000e400ff547b82 */ /* 0x000ee40000000a00 */
[----:B---3--:R3:W5:Y:S01]  /*00c0*/  LDG.E.64.CONSTANT R72, desc[UR4][R84.64] ;  /* 0x0000000454487981 */ /* 0x008762000c1e9b00 */
[----:B0-----:R-:W-:-:S03]  /*00d0*/  IMAD R3, R3, 0x2, R122 ;  /* 0x0000000203037824 */ /* 0x001fc600078e027a */
[----:B------:R3:W5:Y:S01]  /*00e0*/  LDG.E.64.CONSTANT R70, desc[UR4][R84.64+0x8] ;  /* 0x0000080454467981 */ /* 0x000762000c1e9b00 */
[C---:B----4-:R-:W-:Y:S01]  /*00f0*/  IMAD R5, R3.reuse, 0x51, R0 ;  /* 0x0000005103057824 */ /* 0x050fe200078e0200 */
[----:B-1----:R-:W-:Y:S02]  /*0100*/  ISETP.GE.AND P0, PT, R3, UR6, PT ;  /* 0x0000000603007c0c */ /* 0x002fe4000bf06270 */
[----:B------:R3:W5:Y:S01]  /*0110*/  LDG.E.64.CONSTANT R68, desc[UR4][R84.64+0x10] ;  /* 0x0000100454447981 */ /* 0x000762000c1e9b00 */
[----:B------:R-:W-:-:S03]  /*0120*/  IMAD R5, R5, 0x9, RZ ;  /* 0x0000000905057824 */ /* 0x000fc600078e02ff */
[----:B------:R3:W5:Y:S01]  /*0130*/  LDG.E.64.CONSTANT R66, desc[UR4][R84.64+0x18] ;  /* 0x0000180454427981 */ /* 0x000762000c1e9b00 */
[----:B--2---:R-:W-:-:S03]  /*0140*/  IMAD.WIDE R82, R5, 0x8, R82 ;  /* 0x0000000805527825 */ /* 0x004fc600078e0252 */
[----:B------:R3:W5:Y:S04]  /*0150*/  LDG.E.64.CONSTANT R64, desc[UR4][R84.64+0x20] ;  /* 0x0000200454407981 */ /* 0x000768000c1e9b00 */
[----:B------:R3:W5:Y:S01]  /*0160*/  LDG.E.64.CONSTANT R62, desc[UR4][R84.64+0x28] ;  /* 0x00002804543e7981 */ /* 0x000762000c1e9b00 */
[----:B------:R-:W0:Y:S01]  /*0170*/  S2R R92, SR_CgaCtaId ;  /* 0x00000000005c7919 */ /* 0x000e220000008800 */
[----:B------:R-:W-:Y:S01]  /*0180*/  LOP3.LUT R2, R0, 0xffff, RZ, 0xc0, !PT ;  /* 0x0000ffff00027812 */ /* 0x000fe200078ec0ff */
[----:B------:R-:W1:Y:S01]  /*0190*/  @!P0 LDC.64 R88, c[0x0][0x3a0] ;  /* 0x0000e800ff588b82 */ /* 0x000e620000000a00 */
        /* <DEDUP_REMOVED lines=34> */
[----:B------:R-:W-:-:S04]  /*03c0*/  PRMT R87, R0, 0x9910, RZ ;  /* 0x0000991000577816 */ /* 0x000fc800000000ff */
[----:B------:R-:W-:-:S04]  /*03d0*/  SHF.R.U32.HI R86, RZ, 0x10, R86 ;  /* 0x00000010ff567819 */ /* 0x000fc80000011656 */
        /* <DEDUP_REMOVED lines=9> */
[----:B------:R-:W-:Y:S01]  /*0470*/  BAR.SYNC.DEFER_BLOCKING 0x0 ;  /* 0x0000000000007b1d */ /* 0x000fe20000010000 */
[----:B------:R-:W-:Y:S02]  /*0480*/  ISETP.GT.U32.AND P1, PT, R0, 0x18, PT ;  /* 0x000000180000780c */ /* 0x000fe40003f24070 */
[----:B------:R-:W-:Y:S02]  /*0490*/  PRMT R87, R86, 0x7710, RZ ;  /* 0x0000771056577816 */ /* 0x000fe400000000ff */
[----:B------:R-:W-:-:S03]  /*04a0*/  LOP3.LUT R91, R90, 0xffff, RZ, 0xc0, !PT ;  /* 0x0000ffff5a5b7812 */ /* 0x000fc600078ec0ff */
[----:B------:R-:W-:Y:S02]  /*04b0*/  IMAD.IADD R86, R87, 0x1, R0 ;  /* 0x0000000157567824 */ /* 0x000fe400078e0200 */
[----:B------:R-:W-:Y:S01]  /*04c0*/  IMAD R90, R91, 0x48, R122 ;  /* 0x000000485b5a7824 */ /* 0x000fe200078e027a */
[----:B------:R-:W-:Y:S01]  /*04d0*/  BSSY.RECONVERGENT B0, `(.L_x_1867) ;  /* 0x0000072000007945 */ /* 0x000fe20003800200 */
[----:B------:R-:W-:Y:S01]  /*04e0*/  @!P0 IMAD R87, R3, 0x7d, R0 ;  /* 0x0000007d03578824 */ /* 0x000fe200078e0200 */
[----:B------:R-:W-:Y:S01]  /*04f0*/  LOP3.LUT R86, R86, 0xffff, RZ, 0xc0, !PT ;  /* 0x0000ffff56567812 */ /* 0x000fe200078ec0ff */
[----:B------:R-:W-:Y:S01]  /*0500*/  IMAD R125, R91, 0x240, R90 ;  /* 0x000002405b7d7824 */ /* 0x000fe200078e025a */
[----:B------:R-:W-:Y:S01]  /*0510*/  ISETP.GT.U32.AND P2, PT, R0, 0x2c, PT ;  /* 0x0000002c0000780c */ /* 0x000fe20003f44070 */
[----:B-1----:R-:W-:-:S04]  /*0520*/  @!P0 IMAD.WIDE R88, R87, 0x8, R88 ;  /* 0x0000000857588825 */ /* 0x002fc800078e0258 */
[C---:B------:R-:W-:Y:S02]  /*0530*/  IMAD R123, R86.reuse, 0x8, R90 ;  /* 0x00000008567b7824 */ /* 0x040fe400078e025a */
[----:B------:R-:W-:Y:S01]  /*0540*/  IMAD R125, R86, 0x8, R125 ;  /* 0x00000008567d7824 */ /* 0x000fe200078e027d */
[----:B---3--:R-:W-:Y:S06]  /*0550*/  @P1 BRA `(.L_x_1868) ;  /* 0x0000000400a41947 */ /* 0x008fec0003800000 */
        /* <DEDUP_REMOVED lines=23> */
[----:B------:R-:W-:Y:S02]  /*06d0*/  DFMA R92, R86, R94, R96 ;  /* 0x0000005e565c722b */ /* 0x000fe40000000060 */
[----:B------:R-:W3:Y:S04]  /*06e0*/  LDG.E.64.CONSTANT R96, desc[UR4][R90.64+0x78] ;  /* 0x000078045a607981 */ /* 0x000ee8000c1e9b00 */
[----:B------:R-:W4:Y:S01]  /*06f0*/  LDG.E.64.CONSTANT R94, desc[UR4][R90.64+0x40] ;  /* 0x000040045a5e7981 */ /* 0x000f22000c1e9b00 */
[----:B------:R-:W-:-:S03]  /*0700*/  DFMA R106, R118, R106, R98 ;  /* 0x0000006a766a722b */ /* 0x000fc60000000062 */
[----:B------:R-:W4:Y:S01]  /*0710*/  LDG.E.64.CONSTANT R98, desc[UR4][R90.64+0x80] ;  /* 0x000080045a627981 */ /* 0x000f22000c1e9b00 */
[----:B------:R-:W-:-:S04]  /*0720*/  DFMA R104, R120, R104, RZ ;  /* 0x000000687868722b */ /* 0x000fc800000000ff */
[----:B------:R-:W-:Y:S02]  /*0730*/  DFMA R102, R116, R102, R106 ;  /* 0x000000667466722b */ /* 0x000fe4000000006a */
[----:B------:R-:W4:Y:S02]  /*0740*/  LDG.E.64.CONSTANT R106, desc[UR4][R90.64+0x20] ;  /* 0x000020045a6a7981 */ /* 0x000f24000c1e9b00 */
[----:B--2---:R-:W-:Y:S02]  /*0750*/  DFMA R100, R118, R100, R104 ;  /* 0x000000647664722b */ /* 0x004fe40000000068 */
[----:B------:R-:W2:Y:S01]  /*0760*/  LDG.E.64.CONSTANT R104, desc[UR4][R90.64+0x48] ;  /* 0x000048045a687981 */ /* 0x000ea2000c1e9b00 */
[----:B---3--:R-:W-:Y:S02]  /*0770*/  DFMA R96, R120, R96, RZ ;  /* 0x000000607860722b */ /* 0x008fe400000000ff */
[----:B----4-:R-:W-:Y:S01]  /*0780*/  DFMA R94, R86, R94, R102 ;  /* 0x0000005e565e722b */ /* 0x010fe20000000066 */
[----:B------:R-:W3:Y:S05]  /*0790*/  LDG.E.64.CONSTANT R102, desc[UR4][R90.64+0x68] ;  /* 0x000068045a667981 */ /* 0x000eea000c1e9b00 */
[----:B------:R-:W-:-:S02]  /*07a0*/  DFMA R98, R118, R98, R96 ;  /* 0x000000627662722b */ /* 0x000fc40000000060 */
        /* <DEDUP_REMOVED lines=9> */
[----:B----4-:R-:W-:Y:S02]  /*0840*/  DFMA R96, R120, R96, RZ ;  /* 0x000000607860722b */ /* 0x010fe400000000ff */
[----:B------:R-:W-:Y:S01]  /*0850*/  DFMA R98, R116, R100, R98 ;  /* 0x000000647462722b */ /* 0x000fe20000000062 */
[----:B------:R-:W4:Y:S05]  /*0860*/  LDG.E.64.CONSTANT R100, desc[UR4][R90.64+0xd0] ;  /* 0x0000d0045a647981 */ /* 0x000f2a000c1e9b00 */
[----:B------:R-:W-:Y:S02]  /*0870*/  DFMA R108, R118, R108, R96 ;  /* 0x0000006c766c722b */ /* 0x000fe40000000060 */
[----:B------:R-:W4:Y:S01]  /*0880*/  LDG.E.64.CONSTANT R96, desc[UR4][R90.64+0x70] ;  /* 0x000070045a607981 */ /* 0x000f22000c1e9b00 */
[----:B------:R-:W-:-:S03]  /*0890*/  DFMA R98, R86, R106, R98 ;  /* 0x0000006a5662722b */ /* 0x000fc60000000062 */
[----:B------:R-:W4:Y:S02]  /*08a0*/  LDG.E.64.CONSTANT R106, desc[UR4][R90.64+0xb8] ;  /* 0x0000b8045a6a7981 */ /* 0x000f24000c1e9b00 */
[----:B--2---:R-:W-:Y:S02]  /*08b0*/  DFMA R108, R116, R104, R108 ;  /* 0x00000068746c722b */ /* 0x004fe4000000006c */
[----:B------:R-:W2:Y:S01]  /*08c0*/  LDG.E.64.CONSTANT R104, desc[UR4][R90.64+0xd8] ;  /* 0x0000d8045a687981 */ /* 0x000ea2000c1e9b00 */
[----:B---3--:R-:W-:-:S08]  /*08d0*/  DFMA R102, R120, R102, RZ ;  /* 0x000000667866722b */ /* 0x008fd000000000ff */
[----:B----4-:R-:W-:Y:S02]  /*08e0*/  DFMA R100, R118, R100, R102 ;  /* 0x000000647664722b */ /* 0x010fe40000000066 */
[----:B------:R-:W3:Y:S01]  /*08f0*/  LDG.E.64.CONSTANT R102, desc[UR4][R90.64+0xe0] ;  /* 0x0000e0045a667981 */ /* 0x000ee2000c1e9b00 */
[----:B------:R-:W-:-:S03]  /*0900*/  DFMA R96, R88, R96, R110 ;  /* 0x000000605860722b */ /* 0x000fc6000000006e */
[----:B------:R-:W4:Y:S01]  /*0910*/  LDG.E.64.CONSTANT R110, desc[UR4][R90.64+0x98] ;  /* 0x000098045a6e7981 */ /* 0x000f22000c1e9b00 */
[----:B------:R-:W-:-:S03]  /*0920*/  DFMA R108, R86, R106, R108 ;  /* 0x0000006a566c722b */ /* 0x000fc6000000006c */
[----:B------:R-:W4:Y:S01]  /*0930*/  LDG.E.64.CONSTANT R106, desc[UR4][R90.64+0xe8] ;  /* 0x0000e8045a6a7981 */ /* 0x000f22000c1e9b00 */
[----:B--2---:R-:W-:-:S03]  /*0940*/  DFMA R100, R116, R104, R100 ;  /* 0x000000687464722b */ /* 0x004fc60000000064 */
[----:B------:R-:W2:Y:S05]  /*0950*/  LDG.E.64.CONSTANT R104, desc[UR4][R90.64+0xf8] ;  /* 0x0000f8045a687981 */ /* 0x000eaa000c1e9b00 */
[----:B---3--:R-:W-:Y:S02]  /*0960*/  DFMA R102, R86, R102, R100 ;  /* 0x000000665666722b */ /* 0x008fe40000000064 */
[----:B------:R-:W3:Y:S01]  /*0970*/  LDG.E.64.CONSTANT R100, desc[UR4][R90.64+0xc0] ;  /* 0x0000c0045a647981 */ /* 0x000ee2000c1e9b00 */
[----:B----4-:R-:W-:-:S03]  /*0980*/  DFMA R98, R88, R110, R98 ;  /* 0x0000006e5862722b */ /* 0x010fc60000000062 */
[----:B------:R-:W4:Y:S02]  /*0990*/  LDG.E.64.CONSTANT R110, desc[UR4][R90.64+0xf0] ;  /* 0x0000f0045a6e7981 */ /* 0x000f24000c1e9b00 */
[C---:B------:R-:W-:Y:S02]  /*09a0*/  DFMA R102, R88.reuse, R106, R102 ;  /* 0x0000006a5866722b */ /* 0x040fe40000000066 */
[----:B------:R-:W2:Y:S01]  /*09b0*/  LDG.E.64.CONSTANT R106, desc[UR4][R90.64+0x120] ;  /* 0x000120045a6a7981 */ /* 0x000ea2000c1e9b00 */
[----:B---3--:R-:W-:-:S03]  /*09c0*/  DFMA R100, R88, R100, R108 ;  /* 0x000000645864722b */ /* 0x008fc6000000006c */
[----:B------:R-:W3:Y:S01]  /*09d0*/  LDG.E.64.CONSTANT R108, desc[UR4][R90.64+0x118] ;  /* 0x000118045a6c7981 */ /* 0x000ee2000c1e9b00 */
[----:B----4-:R-:W-:-:S08]  /*09e0*/  DFMA R110, R120, R110, RZ ;  /* 0x0000006e786e722b */ /* 0x010fd000000000ff */
[----:B--2---:R-:W-:Y:S02]  /*09f0*/  DFMA R104, R118, R104, R110 ;  /* 0x000000687668722b */ /* 0x004fe4000000006e */
[----:B------:R-:W2:Y:S06]  /*0a00*/  LDG.E.64.CONSTANT R110, desc[UR4][R90.64+0x108] ;  /* 0x000108045a6e7981 */ /* 0x000eac000c1e9b00 */
[----:B------:R-:W-:Y:S02]  /*0a10*/  DFMA R112, R116, R112, R104 ;  /* 0x000000707470722b */ /* 0x000fe40000000068 */
[----:B------:R-:W4:Y:S01]  /*0a20*/  LDG.E.64.CONSTANT R104, desc[UR4][R90.64+0x110] ;  /* 0x000110045a687981 */ /* 0x000f22000c1e9b00 */
[----:B---3--:R-:W-:-:S08]  /*0a30*/  DFMA R108, R120, R108, RZ ;  /* 0x0000006c786c722b */ /* 0x008fd000000000ff */
[----:B------:R-:W-:Y:S02]  /*0a40*/  DFMA R106, R118, R106, R108 ;  /* 0x0000006a766a722b */ /* 0x000fe4000000006c */
[----:B------:R-:W3:Y:S01]  /*0a50*/  LDG.E.64.CONSTANT R108, desc[UR4][R90.64+0x128] ;  /* 0x000128045a6c7981 */ /* 0x000ee2000c1e9b00 */
[----:B--2---:R-:W-:-:S03]  /*0a60*/  DFMA R110, R86, R110, R112 ;  /* 0x0000006e566e722b */ /* 0x004fc60000000070 */
[----:B------:R-:W2:Y:S05]  /*0a70*/  LDG.E.64.CONSTANT R112, desc[UR4][R90.64+0x148] ;  /* 0x000148045a707981 */ /* 0x000eaa000c1e9b00 */
[----:B----4-:R-:W-:Y:S02]  /*0a80*/  DFMA R104, R88, R104, R110 ;  /* 0x000000685868722b */ /* 0x010fe4000000006e */
[----:B------:R-:W4:Y:S01]  /*0a90*/  LDG.E.64.CONSTANT R110, desc[UR4][R90.64+0x140] ;  /* 0x000140045a6e7981 */ /* 0x000f22000c1e9b00 */
[----:B---3--:R-:W-:-:S03]  /*0aa0*/  DFMA R106, R116, R108, R106 ;  /* 0x0000006c746a722b */ /* 0x008fc6000000006a */
[----:B------:R-:W3:Y:S05]  /*0ab0*/  LDG.E.64.CONSTANT R108, desc[UR4][R90.64+0x158] ;  /* 0x000158045a6c7981 */ /* 0x000eea000c1e9b00 */
[----:B------:R-:W-:Y:S02]  /*0ac0*/  DFMA R114, R86, R114, R106 ;  /* 0x000000725672722b */ /* 0x000fe4000000006a */
[----:B------:R-:W3:Y:S01]  /*0ad0*/  LDG.E.64.CONSTANT R106, desc[UR4][R90.64+0x150] ;  /* 0x000150045a6a7981 */ /* 0x000ee2000c1e9b00 */
[----:B----4-:R-:W-:-:S08]  /*0ae0*/  DFMA R110, R120, R110, RZ ;  /* 0x0000006e786e722b */ /* 0x010fd000000000ff */
[----:B--2---:R-:W-:Y:S02]  /*0af0*/  DFMA R112, R118, R112, R110 ;  /* 0x000000707670722b */ /* 0x004fe4000000006e */
[----:B------:R-:W2:Y:S04]  /*0b00*/  LDG.E.64.CONSTANT R110, desc[UR4][R90.64+0x138] ;  /* 0x000138045a6e7981 */ /* 0x000ea8000c1e9b00 */
[----:B------:R-:W4:Y:S04]  /*0b10*/  LDG.E.64.CONSTANT R118, desc[UR4][R90.64+0x160] ;  /* 0x000160045a767981 */ /* 0x000f28000c1e9b00 */
        /* <DEDUP_REMOVED lines=8> */
[----:B------:R-:W-:Y:S02]  /*0ba0*/  DFMA R106, R86, R108, R106 ;  /* 0x0000006c566a722b */ /* 0x000fe4000000006a */
[----:B--2---:R-:W-:-:S06]  /*0bb0*/  DFMA R110, R88, R110, R114 ;  /* 0x0000006e586e722b */ /* 0x004fcc0000000072 */
[----:B----4-:R-:W-:Y:S01]  /*0bc0*/  DFMA R106, R88, R118, R106 ;  /* 0x00000076586a722b */ /* 0x010fe2000000006a */
[----:B------:R0:W-:Y:S06]  /*0bd0*/  STS.64 [R123+0x11b8], R110 ;  /* 0x0011b86e7b007388 */ /* 0x0001ec0000000a00 */
[----:B------:R0:W-:Y:S04]  /*0be0*/  STS.64 [R123+0x1440], R106 ;  /* 0x0014406a7b007388 */ /* 0x0001e80000000a00 */
.L_x_1868:
[----:B------:R-:W-:Y:S05]  /*0bf0*/  BSYNC.RECONVERGENT B0 ;  /* 0x0000000000007941 */ /* 0x000fea0003800200 */
.L_x_1867:
[----:B------:R-:W-:Y:S01]  /*0c00*/  BAR.SYNC.DEFER_BLOCKING 0x0 ;  /* 0x0000000000007b1d */ /* 0x000fe20000010000 */
[----:B------:R-:W-:Y:S02]  /*0c10*/  CS2R R86, SRZ ;  /* 0x0000000000567805 */ /* 0x000fe4000001ff00 */
[----:B------:R-:W-:-:S03]  /*0c20*/  CS2R R88, SRZ ;  /* 0x0000000000587805 */ /* 0x000fc6000001ff00 */
        /* <DEDUP_REMOVED lines=23> */
[----:B------:R-:W3:Y:S03]  /*0da0*/  LDG.E.64.CONSTANT R112, desc[UR4][R120.64+0xd0] ;  /* 0x0000d00478707981 */ /* 0x000ee6000c1e9b00 */
[-C--:B0-----:R-:W-:Y:S02]  /*0db0*/  DFMA R98, R98, R92.reuse, R104 ;  /* 0x0000005c6262722b */ /* 0x081fe40000000068 */
[----:B------:R-:W4:Y:S01]  /*0dc0*/  LDG.E.64.CONSTANT R104, desc[UR4][R120.64+0x80] ;  /* 0x0000800478687981 */ /* 0x000f22000c1e9b00 */
[----:B------:R-:W-:-:S03]  /*0dd0*/  DFMA R102, R102, R92, R100 ;  /* 0x0000005c6666722b */ /* 0x000fc60000000064 */
[----:B------:R-:W3:Y:S05]  /*0de0*/  LDG.E.64.CONSTANT R100, desc[UR4][R120.64+0x40] ;  /* 0x0000400478647981 */ /* 0x000eea000c1e9b00 */
[----:B------:R-:W-:Y:S02]  /*0df0*/  DFMA R110, R110, R94, R102 ;  /* 0x0000005e6e6e722b */ /* 0x000fe40000000066 */
[----:B------:R-:W3:Y:S01]  /*0e00*/  LDG.E.64.CONSTANT R102, desc[UR4][R120.64+0x60] ;  /* 0x0000600478667981 */ /* 0x000ee2000c1e9b00 */
[----:B------:R-:W-:-:S08]  /*0e10*/  DFMA R96, R96, R114, RZ ;  /* 0x000000726060722b */ /* 0x000fd000000000ff */
[----:B------:R-:W-:Y:S02]  /*0e20*/  DFMA R106, R106, R90, R96 ;  /* 0x0000005a6a6a722b */ /* 0x000fe40000000060 */
[----:B------:R-:W0:Y:S02]  /*0e30*/  LDS.64 R96, [R125+0x120] ;  /* 0x000120007d607984 */ /* 0x000e240000000a00 */
[----:B0-----:R-:W-:Y:S02]  /*0e40*/  DFMA R118, R118, R96, R110 ;  /* 0x000000607676722b */ /* 0x001fe4000000006e */
[----:B------:R-:W3:Y:S01]  /*0e50*/  LDG.E.64.CONSTANT R110, desc[UR4][R120.64+0x68] ;  /* 0x00006804786e7981 */ /* 0x000ee2000c1e9b00 */
[----:B--2---:R-:W-:-:S08]  /*0e60*/  DFMA R108, R108, R114, RZ ;  /* 0x000000726c6c722b */ /* 0x004fd000000000ff */
[----:B----4-:R-:W-:Y:S01]  /*0e70*/  DFMA R108, R104, R90, R108 ;  /* 0x0000005a686c722b */ /* 0x010fe2000000006c */
[----:B------:R-:W2:Y:S01]  /*0e80*/  LDG.E.64.CONSTANT R104, desc[UR4][R120.64+0x88] ;  /* 0x0000880478687981 */ /* 0x000ea2000c1e9b00 */
[----:B---3--:R-:W-:-:S03]  /*0e90*/  DFMA R98, R100, R94, R98 ;  /* 0x0000005e6462722b */ /* 0x008fc60000000062 */
[----:B------:R-:W3:Y:S01]  /*0ea0*/  LDG.E.64.CONSTANT R100, desc[UR4][R120.64+0x90] ;  /* 0x0000900478647981 */ /* 0x000ee2000c1e9b00 */
[----:B------:R-:W-:-:S03]  /*0eb0*/  DFMA R102, R102, R92, R106 ;  /* 0x0000005c6666722b */ /* 0x000fc6000000006a */
[----:B------:R-:W4:Y:S05]  /*0ec0*/  LDG.E.64.CONSTANT R106, desc[UR4][R120.64+0x48] ;  /* 0x00004804786a7981 */ /* 0x000f2a000c1e9b00 */
[----:B------:R-:W-:Y:S02]  /*0ed0*/  DFMA R110, R110, R94, R102 ;  /* 0x0000005e6e6e722b */ /* 0x000fe40000000066 */
[----:B--2---:R-:W-:Y:S01]  /*0ee0*/  DFMA R108, R104, R92, R108 ;  /* 0x0000005c686c722b */ /* 0x004fe2000000006c */
[----:B------:R-:W2:Y:S07]  /*0ef0*/  LDG.E.64.CONSTANT R104, desc[UR4][R120.64+0xa0] ;  /* 0x0000a00478687981 */ /* 0x000eae000c1e9b00 */
[----:B---3--:R-:W-:-:S02]  /*0f00*/  DFMA R102, R100, R94, R108 ;  /* 0x0000005e6466722b */ /* 0x008fc4000000006c */
[----:B------:R-:W3:Y:S01]  /*0f10*/  LDG.E.64.CONSTANT R108, desc[UR4][R120.64+0xa8] ;  /* 0x0000a804786c7981 */ /* 0x000ee2000c1e9b00 */
[----:B----4-:R-:W-:-:S03]  /*0f20*/  DFMA R98, R106, R96, R98 ;  /* 0x000000606a62722b */ /* 0x010fc60000000062 */
[----:B------:R-:W4:Y:S04]  /*0f30*/  LDG.E.64.CONSTANT R106, desc[UR4][R120.64+0x98] ;  /* 0x00009804786a7981 */ /* 0x000f28000c1e9b00 */
        /* <DEDUP_REMOVED lines=8> */
[----:B--2---:R-:W-:Y:S02]  /*0fc0*/  DFMA R104, R104, R114, RZ ;  /* 0x000000726868722b */ /* 0x004fe400000000ff */
[----:B---3--:R-:W-:Y:S01]  /*0fd0*/  DFMA R106, R106, R92, R108 ;  /* 0x0000005c6a6a722b */ /* 0x008fe2000000006c */
[----:B------:R-:W2:Y:S05]  /*0fe0*/  LDG.E.64.CONSTANT R108, desc[UR4][R120.64+0xd8] ;  /* 0x0000d804786c7981 */ /* 0x000eaa000c1e9b00 */
[----:B------:R-:W-:Y:S02]  /*0ff0*/  DFMA R112, R112, R90, R104 ;  /* 0x0000005a7070722b */ /* 0x000fe40000000068 */
[----:B------:R-:W3:Y:S01]  /*1000*/  LDG.E.64.CONSTANT R104, desc[UR4][R120.64+0xe0] ;  /* 0x0000e00478687981 */ /* 0x000ee2000c1e9b00 */
[----:B------:R-:W-:-:S03]  /*1010*/  DFMA R116, R116, R94, R106 ;  /* 0x0000005e7474722b */ /* 0x000fc6000000006a */
[----:B------:R-:W4:Y:S02]  /*1020*/  LDG.E.64.CONSTANT R106, desc[UR4][R120.64+0xe8] ;  /* 0x0000e804786a7981 */ /* 0x000f24000c1e9b00 */
[----:B--2---:R-:W-:Y:S02]  /*1030*/  DFMA R108, R108, R92, R112 ;  /* 0x0000005c6c6c722b */ /* 0x004fe40000000070 */
[----:B------:R-:W2:Y:S06]  /*1040*/  LDG.E.64.CONSTANT R112, desc[UR4][R120.64+0xf0] ;  /* 0x0000f00478707981 */ /* 0x000eac000c1e9b00 */
[----:B---3--:R-:W-:-:S02]  /*1050*/  DFMA R108, R104, R94, R108 ;  /* 0x0000005e686c722b */ /* 0x008fc4000000006c */
[-C--:B----4-:R-:W-:Y:S01]  /*1060*/  DFMA R104, R110, R96.reuse, R116 ;  /* 0x000000606e68722b */ /* 0x090fe20000000074 */
[----:B------:R-:W3:Y:S05]  /*1070*/  LDG.E.64.CONSTANT R110, desc[UR4][R120.64+0xf8] ;  /* 0x0000f804786e7981 */ /* 0x000eea000c1e9b00 */
[----:B------:R-:W-:Y:S01]  /*1080*/  DFMA R106, R106, R96, R108 ;  /* 0x000000606a6a722b */ /* 0x000fe2000000006c */
[----:B------:R-:W4:Y:S04]  /*1090*/  LDG.E.64.CONSTANT R116, desc[UR4][R120.64+0x108] ;  /* 0x0001080478747981 */ /* 0x000f28000c1e9b00 */
[----:B------:R-:W4:Y:S04]  /*10a0*/  LDG.E.64.CONSTANT R108, desc[UR4][R120.64+0x100] ;  /* 0x00010004786c7981 */ /* 0x000f28000c1e9b00 */
[----:B------:R0:W-:Y:S04]  /*10b0*/  STS.64 [R125], R118 ;  /* 0x000000767d007388 */ /* 0x0001e80000000a00 */
[----:B0-----:R-:W4:Y:S01]  /*10c0*/  LDG.E.64.CONSTANT R118, desc[UR4][R120.64+0x128] ;  /* 0x0001280478767981 */ /* 0x001f22000c1e9b00 */
[----:B--2---:R-:W-:-:S08]  /*10d0*/  DFMA R112, R112, R114, RZ ;  /* 0x000000727070722b */ /* 0x004fd000000000ff */
[----:B---3--:R-:W-:Y:S02]  /*10e0*/  DFMA R110, R110, R90, R112 ;  /* 0x0000005a6e6e722b */ /* 0x008fe40000000070 */
[----:B------:R-:W2:Y:S06]  /*10f0*/  LDG.E.64.CONSTANT R112, desc[UR4][R120.64+0x118] ;  /* 0x0001180478707981 */ /* 0x000eac000c1e9b00 */
[----:B----4-:R-:W-:Y:S02]  /*1100*/  DFMA R108, R108, R92, R110 ;  /* 0x0000005c6c6c722b */ /* 0x010fe4000000006e */
[----:B------:R-:W3:Y:S06]  /*1110*/  LDG.E.64.CONSTANT R110, desc[UR4][R120.64+0x120] ;  /* 0x00012004786e7981 */ /* 0x000eec000c1e9b00 */
[----:B------:R-:W-:-:S02]  /*1120*/  DFMA R116, R116, R94, R108 ;  /* 0x0000005e7474722b */ /* 0x000fc4000000006c */
[----:B------:R-:W4:Y:S01]  /*1130*/  LDG.E.64.CONSTANT R108, desc[UR4][R120.64+0x110] ;  /* 0x00011004786c7981 */ /* 0x000f22000c1e9b00 */
[----:B--2---:R-:W-:-:S08]  /*1140*/  DFMA R112, R112, R114, RZ ;  /* 0x000000727070722b */ /* 0x004fd000000000ff */
[----:B---3--:R-:W-:Y:S02]  /*1150*/  DFMA R110, R110, R90, R112 ;  /* 0x0000005a6e6e722b */ /* 0x008fe40000000070 */
[----:B------:R-:W2:Y:S01]  /*1160*/  LDG.E.64.CONSTANT R112, desc[UR4][R120.64+0x140] ;  /* 0x0001400478707981 */ /* 0x000ea2000c1e9b00 */
[----:B----4-:R-:W-:-:S03]  /*1170*/  DFMA R108, R108, R96, R116 ;  /* 0x000000606c6c722b */ /* 0x010fc60000000074 */
[----:B------:R-:W3:Y:S02]  /*1180*/  LDG.E.64.CONSTANT R116, desc[UR4][R120.64+0x130] ;  /* 0x0001300478747981 */ /* 0x000ee4000c1e9b00 */
[----:B------:R-:W-:Y:S02]  /*1190*/  DFMA R118, R118, R92, R110 ;  /* 0x0000005c7676722b */ /* 0x000fe4000000006e */
[----:B------:R-:W4:Y:S01]  /*11a0*/  LDG.E.64.CONSTANT R110, desc[UR4][R120.64+0x138] ;  /* 0x00013804786e7981 */ /* 0x000f22000c1e9b00 */
[----:B--2---:R-:W-:-:S03]  /*11b0*/  DFMA R112, R112, R114, RZ ;  /* 0x000000727070722b */ /* 0x004fc600000000ff */
[----:B------:R-:W2:Y:S02]  /*11c0*/  LDG.E.64.CONSTANT R114, desc[UR4][R120.64+0x148] ;  /* 0x0001480478727981 */ /* 0x000ea4000c1e9b00 */
[----:B---3--:R-:W-:Y:S02]  /*11d0*/  DFMA R116, R116, R94, R118 ;  /* 0x0000005e7474722b */ /* 0x008fe40000000076 */
[----:B------:R-:W3:Y:S06]  /*11e0*/  LDG.E.64.CONSTANT R118, desc[UR4][R120.64+0x158] ;  /* 0x0001580478767981 */ /* 0x000eec000c1e9b00 */
[----:B----4-:R-:W-:-:S02]  /*11f0*/  DFMA R110, R110, R96, R116 ;  /* 0x000000606e6e722b */ /* 0x010fc40000000074 */
[----:B------:R-:W4:Y:S04]  /*1200*/  LDG.E.64.CONSTANT R116, desc[UR4][R120.64+0x150] ;  /* 0x0001500478747981 */ /* 0x000f28000c1e9b00 */
[----:B------:R-:W3:Y:S04]  /*1210*/  LDG.E.64.CONSTANT R120, desc[UR4][R120.64+0x160] ;  /* 0x0001600478787981 */ /* 0x000ee8000c1e9b00 */
        /* <DEDUP_REMOVED lines=10> */
[----:B------:R-:W-:-:S07]  /*12c0*/  DFMA R112, R120, R96, R112 ;  /* 0x000000607870722b */ /* 0x000fce0000000070 */
[----:B------:R1:W-:Y:S04]  /*12d0*/  STS.64 [R125+0x240], R112 ;  /* 0x000240707d007388 */ /* 0x0003e80000000a00 */
.L_x_1870:
[----:B------:R-:W-:Y:S05]  /*12e0*/  BSYNC.RECONVERGENT B0 ;  /* 0x0000000000007941 */ /* 0x000fea0003800200 */
.L_x_1869:
[----:B01----:R-:W2:Y:S01]  /*12f0*/  LDG.E.64.CONSTANT R100, desc[UR4][R84.64+0x118] ;  /* 0x0001180454647981 */ /* 0x003ea2000c1e9b00 */
[----:B------:R-:W-:-:S03]  /*1300*/  CS2R R102, SRZ ;  /* 0x0000000000667805 */ /* 0x000fc6000001ff00 */
[----:B------:R-:W3:Y:S04]  /*1310*/  LDG.E.64.CONSTANT R98, desc[UR4][R84.64+0x140] ;  /* 0x0001400454627981 */ /* 0x000ee8000c1e9b00 */
[----:B------:R-:W4:Y:S04]  /*1320*/  LDG.E.64.CONSTANT R96, desc[UR4][R84.64+0x120] ;  /* 0x0001200454607981 */ /* 0x000f28000c1e9b00 */
[----:B------:R-:W4:Y:S04]  /*1330*/  LDG.E.64.CONSTANT R94, desc[UR4][R84.64+0x148] ;  /* 0x00014804545e7981 */ /* 0x000f28000c1e9b00 */
[----:B------:R-:W4:Y:S04]  /*1340*/  @!P0 LDG.E.64.CONSTANT R88, desc[UR4][R82.64+0x28] ;  /* 0x0000280452588981 */ /* 0x000f28000c1e9b00 */
[----:B------:R-:W4:Y:S04]  /*1350*/  LDG.E.64.CONSTANT R92, desc[UR4][R84.64+0x128] ;  /* 0x00012804545c7981 */ /* 0x000f28000c1e9b00 */
[----:B------:R-:W4:Y:S04]  /*1360*/  LDG.E.64.CONSTANT R90, desc[UR4][R84.64+0x150] ;  /* 0x00015004545a7981 */ /* 0x000f28000c1e9b00 */
[----:B------:R-:W4:Y:S04]  /*1370*/  @!P0 LDG.E.64.CONSTANT R86, desc[UR4][R82.64+0x20] ;  /* 0x0000200452568981 */ /* 0x000f28000c1e9b00 */
[----:B------:R-:W4:Y:S01]  /*1380*/  @!P0 LDG.E.64.CONSTANT R102, desc[UR4][R82.64+0x30] ;  /* 0x0000300452668981 */ /* 0x000f22000c1e9b00 */
[----:B------:R-:W-:-:S05]  /*1390*/  IMAD R105, R2, 0x1c72, RZ ;  /* 0x00001c7202697824 */ /* 0x000fca00078e02ff */
[----:B------:R-:W-:-:S04]  /*13a0*/  SHF.R.U32.HI R105, RZ, 0x10, R105 ;  /* 0x00000010ff697819 */ /* 0x000fc80000011669 */
[----:B------:R-:W-:-:S05]  /*13b0*/  PRMT R2, R105, 0x9910, RZ ;  /* 0x0000991069027816 */ /* 0x000fca00000000ff */
[----:B------:R-:W-:-:S04]  /*13c0*/  IMAD R2, R2, 0x9, RZ ;  /* 0x0000000902027824 */ /* 0x000fc800078e02ff */
[----:B------:R-:W-:-:S05]  /*13d0*/  IMAD.MOV R2, RZ, RZ, -R2 ;  /* 0x000000ffff027224 */ /* 0x000fca00078e0a02 */
[----:B------:R-:W-:-:S05]  /*13e0*/  PRMT R107, R2, 0x7710, RZ ;  /* 0x00007710026b7816 */ /* 0x000fca00000000ff */
[----:B------:R-:W-:-:S05]  /*13f0*/  IMAD.IADD R0, R107, 0x1, R0 ;  /* 0x000000016b007824 */ /* 0x000fca00078e0200 */
[----:B------:R-:W-:Y:S01]  /*1400*/  LOP3.LUT R107, R0, 0xffff, RZ, 0xc0, !PT ;  /* 0x0000ffff006b7812 */ /* 0x000fe200078ec0ff */
[----:B------:R-:W-:-:S04]  /*1410*/  IMAD R0, R105, 0x288, R122 ;  /* 0x0000028869007824 */ /* 0x000fc800078e027a */
[----:B------:R-:W-:Y:S01]  /*1420*/  IMAD R0, R107, 0x48, R0 ;  /* 0x000000486b007824 */ /* 0x000fe200078e0200 */
[----:B------:R-:W-:Y:S06]  /*1430*/  BAR.SYNC.DEFER_BLOCKING 0x0 ;  /* 0x0000000000007b1d */ /* 0x000fec0000010000 */
[----:B------:R-:W0:Y:S04]  /*1440*/  LDS.64 R104, [R0] ;  /* 0x0000000000687984 */ /* 0x000e280000000a00 */
[----:B------:R-:W1:Y:S04]  /*1450*/  LDS.64 R106, [R0+0x8] ;  /* 0x00000800006a7984 */ /* 0x000e680000000a00 */
[----:B------:R-:W1:Y:S04]  /*1460*/  LDS.64 R108, [R0+0x10] ;  /* 0x00001000006c7984 */ /* 0x000e680000000a00 */
[----:B------:R-:W1:Y:S04]  /*1470*/  LDS.64 R110, [R0+0x18] ;  /* 0x00001800006e7984 */ /* 0x000e680000000a00 */
[----:B------:R-:W1:Y:S01]  /*1480*/  LDS.64 R112, [R0+0x20] ;  /* 0x0000200000707984 */ /* 0x000e620000000a00 */
[----:B0----5:R-:W-:-:S08]  /*1490*/  DFMA R114, R72, R104, RZ ;  /* 0x000000684872722b */ /* 0x021fd000000000ff */
[----:B-1----:R-:W-:-:S08]  /*14a0*/  DFMA R114, R70, R106, R114 ;  /* 0x0000006a4672722b */ /* 0x002fd00000000072 */
[----:B------:R-:W-:Y:S02]  /*14b0*/  DFMA R114, R68, R108, R114 ;  /* 0x0000006c4472722b */ /* 0x000fe40000000072 */
[----:B------:R-:W-:-:S06]  /*14c0*/  DFMA R116, R52, R104, RZ ;  /* 0x000000683474722b */ /* 0x000fcc00000000ff */
[----:B------:R-:W-:Y:S02]  /*14d0*/  DFMA R114, R66, R110, R114 ;  /* 0x0000006e4272722b */ /* 0x000fe40000000072 */
[----:B------:R-:W-:-:S06]  /*14e0*/  DFMA R118, R62, R104, RZ ;  /* 0x000000683e76722b */ /* 0x000fcc00000000ff */
[----:B------:R-:W-:Y:S02]  /*14f0*/  DFMA R114, R64, R112, R114 ;  /* 0x000000704072722b */ /* 0x000fe40000000072 */
[----:B------:R-:W-:-:S06]  /*1500*/  DFMA R116, R50, R106, R116 ;  /* 0x0000006a3274722b */ /* 0x000fcc0000000074 */
[----:B------:R-:W-:Y:S02]  /*1510*/  DMUL R80, R114, R80 ;  /* 0x0000005072507228 */ /* 0x000fe40000000000 */
[----:B------:R-:W-:Y:S02]  /*1520*/  DFMA R114, R42, R104, RZ ;  /* 0x000000682a72722b */ /* 0x000fe400000000ff */
        /* <DEDUP_REMOVED lines=12> */
[----:B------:R-:W-:Y:S02]  /*15f0*/  DFMA R114, R34, R112, R114 ;  /* 0x000000702272722b */ /* 0x000fe40000000072 */
[----:B------:R-:W-:-:S02]  /*1600*/  DMUL R78, R118, R78 ;  /* 0x0000004e764e7228 */ /* 0x000fc40000000000 */
[----:B------:R-:W-:Y:S02]  /*1610*/  DFMA R118, R32, R104, RZ ;  /* 0x000000682076722b */ /* 0x000fe400000000ff */
[----:B------:R-:W-:Y:S02]  /*1620*/  DFMA R116, R20, R106, R116 ;  /* 0x0000006a1474722b */ /* 0x000fe40000000074 */
        /* <DEDUP_REMOVED lines=11> */
[----:B------:R-:W-:-:S06]  /*16e0*/  DFMA R118, R24, R112, R118 ;  /* 0x000000701876722b */ /* 0x000fcc0000000076 */
[----:B------:R-:W-:Y:S02]  /*16f0*/  DFMA R114, R4, R112, R114 ;  /* 0x000000700472722b */ /* 0x000fe40000000072 */
[-C--:B--2---:R-:W-:Y:S02]  /*1700*/  DFMA R120, R100, R104.reuse, RZ ;  /* 0x000000686478722b */ /* 0x084fe400000000ff */
[----:B---3--:R-:W-:-:S06]  /*1710*/  DFMA R126, R98, R104, RZ ;  /* 0x00000068627e722b */ /* 0x008fcc00000000ff */
[-C--:B----4-:R-:W-:Y:S02]  /*1720*/  DFMA R120, R96, R106.reuse, R120 ;  /* 0x0000006a6078722b */ /* 0x090fe40000000078 */
[----:B------:R-:W-:Y:S01]  /*1730*/  DFMA R126, R94, R106, R126 ;  /* 0x0000006a5e7e722b */ /* 0x000fe2000000007e */
[----:B------:R-:W2:Y:S01]  /*1740*/  LDG.E.64.CONSTANT R106, desc[UR4][R84.64+0x130] ;  /* 0x00013004546a7981 */ /* 0x000ea2000c1e9b00 */
[----:B------:R-:W-:-:S03]  /*1750*/  DMUL R88, R116, R88 ;  /* 0x0000005874587228 */ /* 0x000fc60000000000 */
[----:B------:R-:W3:Y:S01]  /*1760*/  LDG.E.64.CONSTANT R116, desc[UR4][R84.64+0x158] ;  /* 0x0001580454747981 */ /* 0x000ee2000c1e9b00 */
[-C--:B------:R-:W-:Y:S01]  /*1770*/  DFMA R120, R92, R108.reuse, R120 ;  /* 0x0000006c5c78722b */ /* 0x080fe20000000078 */
[----:B------:R-:W-:Y:S01]  /*1780*/  CS2R R104, SRZ ;  /* 0x0000000000687805 */ /* 0x000fe2000001ff00 */
[----:B------:R-:W-:Y:S01]  /*1790*/  DFMA R126, R90, R108, R126 ;  /* 0x0000006c5a7e722b */ /* 0x000fe2000000007e */
[----:B------:R-:W4:Y:S01]  /*17a0*/  LDG.E.64.CONSTANT R108, desc[UR4][R84.64+0x138] ;  /* 0x00013804546c7981 */ /* 0x000f22000c1e9b00 */
[----:B------:R-:W-:-:S03]  /*17b0*/  DMUL R86, R118, R86 ;  /* 0x0000005676567228 */ /* 0x000fc60000000000 */
[----:B------:R-:W4:Y:S01]  /*17c0*/  @!P0 LDG.E.64.CONSTANT R104, desc[UR4][R82.64+0x38] ;  /* 0x0000380452688981 */ /* 0x000f22000c1e9b00 */
[----:B------:R-:W-:-:S03]  /*17d0*/  DMUL R102, R114, R102 ;  /* 0x0000006672667228 */ /* 0x000fc60000000000 */
[----:B------:R-:W4:Y:S01]  /*17e0*/  LDG.E.64.CONSTANT R118, desc[UR4][R84.64+0x160] ;  /* 0x0001600454767981 */ /* 0x000f22000c1e9b00 */
[----:B------:R-:W-:-:S06]  /*17f0*/  CS2R R114, SRZ ;  /* 0x0000000000727805 */ /* 0x000fcc000001ff00 */
[----:B------:R0:W4:Y:S02]  /*1800*/  @!P0 LDG.E.64.CONSTANT R114, desc[UR4][R82.64+0x40] ;  /* 0x0000400452728981 */ /* 0x000124000c1e9b00 */
[----:B0-----:R-:W-:-:S08]  /*1810*/  DFMA R82, R72, R80, RZ ;  /* 0x000000504852722b */ /* 0x001fd000000000ff */
[----:B------:R-:W-:-:S08]  /*1820*/  DFMA R82, R62, R78, R82 ;  /* 0x0000004e3e52722b */ /* 0x000fd00000000052 */
[----:B------:R-:W-:-:S08]  /*1830*/  DFMA R82, R52, R76, R82 ;  /* 0x0000004c3452722b */ /* 0x000fd00000000052 */
[----:B------:R-:W-:-:S08]  /*1840*/  DFMA R82, R42, R74, R82 ;  /* 0x0000004a2a52722b */ /* 0x000fd00000000052 */
[----:B------:R-:W-:-:S08]  /*1850*/  DFMA R82, R32, R86, R82 ;  /* 0x000000562052722b */ /* 0x000fd00000000052 */
[----:B------:R-:W-:-:S08]  /*1860*/  DFMA R82, R22, R88, R82 ;  /* 0x000000581652722b */ /* 0x000fd00000000052 */
[----:B------:R-:W-:Y:S02]  /*1870*/  DFMA R82, R12, R102, R82 ;  /* 0x000000660c52722b */ /* 0x000fe40000000052 */
[----:B------:R-:W-:-:S08]  /*1880*/  DFMA R84, R68, R80, RZ ;  /* 0x000000504454722b */ /* 0x000fd000000000ff */
[----:B------:R-:W-:-:S08]  /*1890*/  DFMA R84, R58, R78, R84 ;  /* 0x0000004e3a54722b */ /* 0x000fd00000000054 */
[----:B------:R-:W-:-:S08]  /*18a0*/  DFMA R84, R48, R76, R84 ;  /* 0x0000004c3054722b */ /* 0x000fd00000000054 */
[----:B------:R-:W-:-:S08]  /*18b0*/  DFMA R84, R38, R74, R84 ;  /* 0x0000004a2654722b */ /* 0x000fd00000000054 */
[----:B------:R-:W-:-:S08]  /*18c0*/  DFMA R84, R28, R86, R84 ;  /* 0x000000561c54722b */ /* 0x000fd00000000054 */
[----:B------:R-:W-:-:S08]  /*18d0*/  DFMA R84, R18, R88, R84 ;  /* 0x000000581254722b */ /* 0x000fd00000000054 */
[----:B------:R-:W-:Y:S01]  /*18e0*/  DFMA R84, R8, R102, R84 ;  /* 0x000000660854722b */ /* 0x000fe20000000054 */
[----:B------:R-:W-:Y:S01]  /*18f0*/  BSSY.RECONVERGENT B0, `(.L_x_1871) ;  /* 0x0000068000007945 */ /* 0x000fe20003800200 */
[-C--:B--2---:R-:W-:Y:S02]  /*1900*/  DFMA R120, R106, R110.reuse, R120 ;  /* 0x0000006e6a78722b */ /* 0x084fe40000000078 */
[----:B---3--:R-:W-:-:S06]  /*1910*/  DFMA R126, R116, R110, R126 ;  /* 0x0000006e747e722b */ /* 0x008fcc000000007e */
[----:B----4-:R-:W-:-:S08]  /*1920*/  DFMA R120, R108, R112, R120 ;  /* 0x000000706c78722b */ /* 0x010fd00000000078 */
[----:B------:R-:W-:Y:S02]  /*1930*/  DMUL R104, R120, R104 ;  /* 0x0000006878687228 */ /* 0x000fe40000000000 */
[----:B------:R-:W-:-:S06]  /*1940*/  DFMA R126, R118, R112, R126 ;  /* 0x00000070767e722b */ /* 0x000fcc000000007e */
[----:B------:R-:W-:Y:S02]  /*1950*/  DFMA R82, R100, R104, R82 ;  /* 0x000000686452722b */ /* 0x000fe40000000052 */
[----:B------:R-:W-:Y:S02]  /*1960*/  DMUL R114, R126, R114 ;  /* 0x000000727e727228 */ /* 0x000fe40000000000 */
[-C--:B------:R-:W-:Y:S02]  /*1970*/  DFMA R110, R66, R80.reuse, RZ ;  /* 0x00000050426e722b */ /* 0x080fe400000000ff */
[----:B------:R-:W-:-:S04]  /*1980*/  DFMA R112, R64, R80, RZ ;  /* 0x000000504070722b */ /* 0x000fc800000000ff */
[----:B------:R-:W-:Y:S02]  /*1990*/  DFMA R120, R98, R114, R82 ;  /* 0x000000726278722b */ /* 0x000fe40000000052 */
        /* <DEDUP_REMOVED lines=31> */
[----:B------:R0:W-:Y:S01]  /*1b90*/  STS.64 [R0+0x20], R112 ;  /* 0x0000207000007388 */ /* 0x0001e20000000a00 */
[----:B------:R-:W-:Y:S06]  /*1ba0*/  BAR.SYNC.DEFER_BLOCKING 0x0 ;  /* 0x0000000000007b1d */ /* 0x000fec0000010000 */
[----:B------:R-:W-:Y:S05]  /*1bb0*/  @P2 BRA `(.L_x_1872) ;  /* 0x0000000000ec2947 */ /* 0x000fea0003800000 */
[----:B------:R-:W1:Y:S04]  /*1bc0*/  LDS.64 R126, [R125] ;  /* 0x000000007d7e7984 */ /* 0x000e680000000a00 */
[----:B0-----:R-:W0:Y:S04]  /*1bd0*/  LDS.64 R82, [R125+0x48] ;  /* 0x000048007d527984 */ /* 0x001e280000000a00 */
[----:B------:R-:W2:Y:S04]  /*1be0*/  LDS.64 R84, [R125+0x90] ;  /* 0x000090007d547984 */ /* 0x000ea80000000a00 */
[----:B------:R-:W3:Y:S04]  /*1bf0*/  LDS.64 R88, [R125+0xd8] ;  /* 0x0000d8007d587984 */ /* 0x000ee80000000a00 */
[----:B------:R-:W4:Y:S04]  /*1c00*/  LDS.64 R102, [R125+0x120] ;  /* 0x000120007d667984 */ /* 0x000f280000000a00 */
[----:B------:R-:W5:Y:S04]  /*1c10*/  LDS.64 R104, [R125+0x168] ;  /* 0x000168007d687984 */ /* 0x000f680000000a00 */
[----:B------:R-:W-:Y:S01]  /*1c20*/  LDS.64 R114, [R125+0x240] ;  /* 0x000240007d727984 */ /* 0x000fe20000000a00 */
[----:B-1----:R-:W-:-:S02]  /*1c30*/  DFMA R110, R72, R126, RZ ;  /* 0x0000007e486e722b */ /* 0x002fc400000000ff */
[----:B------:R-:W-:-:S06]  /*1c40*/  DFMA R120, R70, R126, RZ ;  /* 0x0000007e4678722b */ /* 0x000fcc00000000ff */
[-C--:B0-----:R-:W-:Y:S02]  /*1c50*/  DFMA R112, R62, R82.reuse, R110 ;  /* 0x000000523e70722b */ /* 0x081fe4000000006e */
        /* <DEDUP_REMOVED lines=16> */
[----:B------:R-:W-:-:S04]  /*1d60*/  DFMA R120, R94, R114, R120 ;  /* 0x000000725e78722b */ /* 0x000fc80000000078 */
[----:B------:R0:W-:Y:S04]  /*1d70*/  STS.64 [R125], R128 ;  /* 0x000000807d007388 */ /* 0x0001e80000000a00 */
[----:B------:R1:W-:Y:S01]  /*1d80*/  STS.64 [R125+0x48], R120 ;  /* 0x000048787d007388 */ /* 0x0003e20000000a00 */
[-C--:B0-----:R-:W-:Y:S02]  /*1d90*/  DFMA R128, R68, R126.reuse, RZ ;  /* 0x0000007e4480722b */ /* 0x081fe400000000ff */
[-C--:B-1----:R-:W-:Y:S02]  /*1da0*/  DFMA R120, R66, R126.reuse, RZ ;  /* 0x0000007e4278722b */ /* 0x082fe400000000ff */
        /* <DEDUP_REMOVED lines=27> */
[----:B------:R1:W-:Y:S02]  /*1f60*/  STS.64 [R125+0x120], R126 ;  /* 0x0001207e7d007388 */ /* 0x0003e40000000a00 */
.L_x_1872:
[----:B------:R-:W-:Y:S05]  /*1f70*/  BSYNC.RECONVERGENT B0 ;  /* 0x0000000000007941 */ /* 0x000fea0003800200 */
.L_x_1871:
[----:B0-----:R-:W0:Y:S01]  /*1f80*/  S2R R0, SR_TID.X ;  /* 0x0000000000007919 */ /* 0x001e220000002100 */
[----:B------:R-:W-:Y:S01]  /*1f90*/  BSSY.RECONVERGENT B0, `(.L_x_1873) ;  /* 0x000003a000007945 */ /* 0x000fe20003800200 */
[----:B------:R-:W-:Y:S01]  /*1fa0*/  BAR.SYNC.DEFER_BLOCKING 0x0 ;  /* 0x0000000000007b1d */ /* 0x000fe20000010000 */
[----:B0-----:R-:W-:-:S05]  /*1fb0*/  ISETP.GT.U32.OR P0, PT, R0, 0x18, P0 ;  /* 0x000000180000780c */ /* 0x001fca0000704470 */
[----:B------:R-:W-:Y:S08]  /*1fc0*/  @P1 BRA `(.L_x_1874) ;  /* 0x0000000000d81947 */ /* 0x000ff00003800000 */
[----:B------:R-:W0:Y:S04]  /*1fd0*/  LDS.64 R82, [R123] ;  /* 0x000000007b527984 */ /* 0x000e280000000a00 */
        /* <DEDUP_REMOVED lines=10> */
[----:B------:R-:W-:Y:S02]  /*2080*/  DFMA R64, R64, R82, RZ ;  /* 0x000000524040722b */ /* 0x000fe400000000ff */
[-C--:B--2---:R-:W-:Y:S02]  /*2090*/  DFMA R84, R60, R80.reuse, R84 ;  /* 0x000000503c54722b */ /* 0x084fe40000000054 */
[-C--:B------:R-:W-:Y:S01]  /*20a0*/  DFMA R72, R62, R80.reuse, R72 ;  /* 0x000000503e48722b */ /* 0x080fe20000000048 */
[----:B------:R-:W2:Y:S01]  /*20b0*/  LDS.64 R60, [R123+0xf30] ;  /* 0x000f30007b3c7984 */ /* 0x000ea20000000a00 */
[----:B------:R-:W-:-:S02]  /*20c0*/  DFMA R68, R58, R80, R68 ;  /* 0x000000503a44722b */ /* 0x000fc40000000044 */
[-C--:B------:R-:W-:Y:S02]  /*20d0*/  DFMA R66, R56, R80.reuse, R66 ;  /* 0x000000503842722b */ /* 0x080fe40000000042 */
[----:B------:R-:W-:Y:S02]  /*20e0*/  DFMA R64, R54, R80, R64 ;  /* 0x000000503640722b */ /* 0x000fe40000000040 */
[-C--:B---3--:R-:W-:Y:S02]  /*20f0*/  DFMA R84, R50, R78.reuse, R84 ;  /* 0x0000004e3254722b */ /* 0x088fe40000000054 */
[-C--:B------:R-:W-:Y:S01]  /*2100*/  DFMA R72, R52, R78.reuse, R72 ;  /* 0x0000004e3448722b */ /* 0x080fe20000000048 */
[----:B------:R-:W3:Y:S01]  /*2110*/  LDS.64 R50, [R123+0x11b8] ;  /* 0x0011b8007b327984 */ /* 0x000ee20000000a00 */
        /* <DEDUP_REMOVED lines=8> */
[-C--:B-----5:R-:W-:Y:S02]  /*21a0*/  DFMA R72, R32, R74.reuse, R72 ;  /* 0x0000004a2048722b */ /* 0x0a0fe40000000048 */
        /* <DEDUP_REMOVED lines=23> */
[----:B------:R-:W-:-:S11]  /*2320*/  DFMA R86, R118, R86, R64 ;  /* 0x000000567656722b */ /* 0x000fd60000000040 */
.L_x_1874:
[----:B------:R-:W-:Y:S05]  /*2330*/  BSYNC.RECONVERGENT B0 ;  /* 0x0000000000007941 */ /* 0x000fea0003800200 */
.L_x_1873:
        /* <DEDUP_REMOVED lines=11> */
.L_x_1875:
        /* <DEDUP_REMOVED lines=9> */
.L_x_3119:


//--------------------- .text._Z30massMatrixMultiplyGlobalKernelILi5ELi9ELi2EEviPKdS1_S1_S1_Pd --------------------------
	.section	.text._Z30massMatrixMultiplyGlobalKernelILi5ELi9ELi2EEviPKdS1_S1_S1_Pd,"ax",@progbits
	.align	128
        .global         _Z30massMatrixMultiplyGlobalKernelILi5ELi9ELi2EEviPKdS1_S1_S1_Pd
        .type           _Z30massMatrixMultiplyGlobalKernelILi5ELi9ELi2EEviPKdS1_S1_S1_Pd,@function
        .size           _Z30massMatrixMultiplyGlobalKernelILi5ELi9ELi2EEviPKdS1_S1_S1_Pd,(.L_x_3120 - _Z30massMatrixMultiplyGlobalKernelILi5ELi9ELi2EEviPKdS1_S1_S1_Pd)
        .other          _Z30massMatrixMultiplyGlobalKernelILi5ELi9ELi2EEviPKdS1_S1_S1_Pd,@"STO_CUDA_ENTRY STV_DEFAULT"
_Z30massMatrixMultiplyGlobalKernelILi5ELi9ELi2EEviPKdS1_S1_S1_Pd:
.text._Z30massMatrixMultiplyGlobalKernelILi5ELi9ELi2EEviPKdS1_S1_S1_Pd:
        /* <DEDUP_REMOVED lines=79> */
[----:B------:R-:W3:Y:S01]  /*04f0*/  @P0 LDG.E.64.CONSTANT R64, desc[UR4][R66.64+0x258] ;  /* 0x0002580442400981 */ /* 0x000ee2000c1e9b00 */
[----:B------:R-:W4:Y:S03]  /*0500*/  LDC.64 R122, c[0x0][0x398] ;  /* 0x0000e600ff7a7b82 */ /* 0x000f260000000a00 */
        /* <DEDUP_REMOVED lines=11> */
[----:B----4-:R-:W4:Y:S04]  /*05c0*/  LDG.E.64.CONSTANT R72, desc[UR4][R122.64] ;  /* 0x000000047a487981 */ /* 0x010f28000c1e9b00 */
        /* <DEDUP_REMOVED lines=8> */
[C---:B------:R-:W-:Y:S01]  /*0650*/  DFMA R74, R94.reuse, R68, RZ ;  /* 0x000000445e4a722b */ /* 0x040fe200000000ff */
[----:B------:R-:W2:Y:S01]  /*0660*/  LDG.E.64.CONSTANT R68, desc[UR4][R100.64+0x10] ;  /* 0x0000100464447981 */ /* 0x000ea2000c1e9b00 */
[----:B------:R-:W-:-:S03]  /*0670*/  DFMA R96, R94, R82, RZ ;  /* 0x000000525e60722b */ /* 0x000fc600000000ff */
[----:B------:R-:W3:Y:S01]  /*0680*/  LDG.E.64.CONSTANT R82, desc[UR4][R100.64+0x70] ;  /* 0x0000700464527981 */ /* 0x000ee2000c1e9b00 */
[----:B------:R-:W-:-:S03]  /*0690*/  DFMA R106, R94, R92, RZ ;  /* 0x0000005c5e6a722b */ /* 0x000fc600000000ff */
[----:B------:R-:W2:Y:S01]  /*06a0*/  LDG.E.64.CONSTANT R92, desc[UR4][R122.64+0x48] ;  /* 0x000048047a5c7981 */ /* 0x000ea2000c1e9b00 */
[----:B------:R-:W-:-:S03]  /*06b0*/  DFMA R78, R94, R70, RZ ;  /* 0x000000465e4e722b */ /* 0x000fc600000000ff */
[----:B------:R-:W3:Y:S01]  /*06c0*/  LDG.E.64.CONSTANT R70, desc[UR4][R100.64+0x28] ;  /* 0x0000280464467981 */ /* 0x000ee2000c1e9b00 */
[----:B------:R-:W-:-:S03]  /*06d0*/  DFMA R108, R94, R88, RZ ;  /* 0x000000585e6c722b */ /* 0x000fc600000000ff */
[----:B------:R-:W3:Y:S04]  /*06e0*/  LDG.E.64.CONSTANT R88, desc[UR4][R122.64+0x30] ;  /* 0x000030047a587981 */ /* 0x000ee8000c1e9b00 */
[----:B------:R-:W3:Y:S01]  /*06f0*/  LDG.E.64.CONSTANT R94, desc[UR4][R122.64+0x60] ;  /* 0x000060047a5e7981 */ /* 0x000ee2000c1e9b00 */
[C---:B------:R-:W-:Y:S02]  /*0700*/  DFMA R74, R104.reuse, R76, R74 ;  /* 0x0000004c684a722b */ /* 0x040fe4000000004a */
[C---:B------:R-:W-:Y:S01]  /*0710*/  DFMA R76, R104.reuse, R80, R78 ;  /* 0x00000050684c722b */ /* 0x040fe2000000004e */
        /* <DEDUP_REMOVED lines=8> */
[----:B------:R-:W3:Y:S04]  /*07a0*/  LDG.E.64.CONSTANT R80, desc[UR4][R100.64+0x58] ;  /* 0x0000580464507981 */ /* 0x000ee8000c1e9b00 */
[----:B------:R-:W3:Y:S01]  /*07b0*/  LDG.E.64.CONSTANT R100, desc[UR4][R122.64+0x10] ;  /* 0x000010047a647981 */ /* 0x000ee2000c1e9b00 */
[----:B------:R-:W-:-:S02]  /*07c0*/  DADD R118, R118, -R60 ;  /* 0x0000000076767229 */ /* 0x000fc4000000083c */
[----:B------:R-:W-:Y:S02]  /*07d0*/  DADD R60, R66, R66 ;  /* 0x00000000423c7229 */ /* 0x000fe40000000042 */
[----:B------:R-:W-:-:S04]  /*07e0*/  DADD R62, R62, -R64 ;  /* 0x000000003e3e7229 */ /* 0x000fc80000000840 */
[C---:B----4-:R-:W-:Y:S02]  /*07f0*/  DFMA R72, R118.reuse, R72, RZ ;  /* 0x000000487648722b */ /* 0x050fe400000000ff */
[----:B------:R-:W-:Y:S02]  /*0800*/  DFMA R86, R118, R86, RZ ;  /* 0x000000567656722b */ /* 0x000fe400000000ff */
[----:B------:R-:W-:Y:S02]  /*0810*/  DMUL R60, R60, 0.5 ;  /* 0x3fe000003c3c7828 */ /* 0x000fe40000000000 */
[----:B------:R-:W-:Y:S02]  /*0820*/  DADD R66, R66, -R66 ;  /* 0x0000000042427229 */ /* 0x000fe40000000842 */
[----:B------:R-:W-:Y:S02]  /*0830*/  DFMA R72, R62, R84, R72 ;  /* 0x000000543e48722b */ /* 0x000fe40000000048 */
[----:B--2---:R-:W-:-:S02]  /*0840*/  DFMA R92, R118, R92, RZ ;  /* 0x0000005c765c722b */ /* 0x004fc400000000ff */
[C---:B---3--:R-:W-:Y:S02]  /*0850*/  DFMA R88, R118.reuse, R88, RZ ;  /* 0x000000587658722b */ /* 0x048fe400000000ff */
        /* <DEDUP_REMOVED lines=33> */
.L_x_1877:
[----:B------:R-:W-:Y:S05]  /*0a70*/  BSYNC.RECONVERGENT B0 ;  /* 0x0000000000007941 */ /* 0x000fea0003800200 */
.L_x_1876:
[----:B------:R-:W-:Y:S01]  /*0a80*/  BAR.SYNC.DEFER_BLOCKING 0x0 ;  /* 0x0000000000007b1d */ /* 0x000fe20000010000 */
[----:B------:R-:W-:-:S05]  /*0a90*/  MOV R121, 0x8 ;  /* 0x0000000800797802 */ /* 0x000fca0000000f00 */
        /* <DEDUP_REMOVED lines=17> */
[----:B------:R-:W1:Y:S01]  /*0bb0*/  LDC.64 R122, c[0x0][0x398] ;  /* 0x0000e600ff7a7b82 */ /* 0x000e620000000a00 */
[----:B0-----:R-:W-:-:S02]  /*0bc0*/  DADD R64, R118, R62 ;  /* 0x0000000076407229 */ /* 0x001fc4000000003e */
[----:B---3--:R-:W-:Y:S01]  /*0bd0*/  DADD R68, R114, R116 ;  /* 0x0000000072447229 */ /* 0x008fe20000000074 */
        /* <DEDUP_REMOVED lines=16> */
[-C--:B------:R-:W-:Y:S01]  /*0ce0*/  DFMA R90, R70, R68.reuse, R90 ;  /* 0x00000044465a722b */ /* 0x080fe2000000005a */
[----:B------:R-:W2:Y:S01]  /*0cf0*/  LDG.E.64.CONSTANT R70, desc[UR4][R122.64+0x18] ;  /* 0x000018047a467981 */ /* 0x000ea2000c1e9b00 */
[----:B------:R-:W-:-:S03]  /*0d00*/  DFMA R60, R80, R68, R60 ;  /* 0x00000044503c722b */ /* 0x000fc6000000003c */
[----:B------:R-:W4:Y:S01]  /*0d10*/  LDG.E.64.CONSTANT R80, desc[UR4][R122.64+0x30] ;  /* 0x000030047a507981 */ /* 0x000f22000c1e9b00 */
[-C--:B------:R-:W-:Y:S02]  /*0d20*/  DFMA R84, R84, R64.reuse, RZ ;  /* 0x000000405454722b */ /* 0x080fe400000000ff */
[-C--:B------:R-:W-:Y:S02]  /*0d30*/  DFMA R82, R82, R64.reuse, RZ ;  /* 0x000000405252722b */ /* 0x080fe400000000ff */
[----:B------:R-:W-:Y:S01]  /*0d40*/  DFMA R78, R78, R64, RZ ;  /* 0x000000404e4e722b */ /* 0x000fe200000000ff */
[----:B------:R-:W4:Y:S03]  /*0d50*/  LDG.E.64.CONSTANT R64, desc[UR4][R122.64+0x48] ;  /* 0x000048047a407981 */ /* 0x000f26000c1e9b00 */
[-C--:B------:R-:W-:Y:S02]  /*0d60*/  DFMA R72, R72, R68.reuse, R84 ;  /* 0x000000444848722b */ /* 0x080fe40000000054 */
[----:B------:R-:W4:Y:S01]  /*0d70*/  LDG.E.64.CONSTANT R84, desc[UR4][R122.64+0x40] ;  /* 0x000040047a547981 */ /* 0x000f22000c1e9b00 */
[----:B------:R-:W-:-:S03]  /*0d80*/  DFMA R74, R74, R68, R82 ;  /* 0x000000444a4a722b */ /* 0x000fc60000000052 */
[----:B------:R-:W4:Y:S01]  /*0d90*/  LDG.E.64.CONSTANT R82, desc[UR4][R122.64+0x58] ;  /* 0x000058047a527981 */ /* 0x000f22000c1e9b00 */
[----:B------:R-:W-:-:S03]  /*0da0*/  DFMA R76, R76, R68, R78 ;  /* 0x000000444c4c722b */ /* 0x000fc6000000004e */
[----:B------:R-:W4:Y:S04]  /*0db0*/  LDG.E.64.CONSTANT R78, desc[UR4][R122.64+0x70] ;  /* 0x000070047a4e7981 */ /* 0x000f28000c1e9b00 */
[----:B------:R-:W0:Y:S01]  /*0dc0*/  LDS.64 R68, [R120+0x90] ;  /* 0x0000900078447984 */ /* 0x000e220000000a00 */
[----:B------:R-:W-:Y:S02]  /*0dd0*/  DADD R62, R118, -R62 ;  /* 0x00000000763e7229 */ /* 0x000fe4000000083e */
[----:B------:R-:W-:-:S06]  /*0de0*/  DADD R114, R114, -R116 ;  /* 0x0000000072727229 */ /* 0x000fcc0000000874 */
[-C--:B---3--:R-:W-:Y:S02]  /*0df0*/  DFMA R66, R66, R62.reuse, RZ ;  /* 0x0000003e4242722b */ /* 0x088fe400000000ff */
[----:B------:R-:W-:Y:S02]  /*0e00*/  DFMA R100, R100, R62, RZ ;  /* 0x0000003e6464722b */ /* 0x000fe400000000ff */
[C-C-:B0-----:R-:W-:Y:S02]  /*0e10*/  DADD R118, R68.reuse, R68.reuse ;  /* 0x0000000044767229 */ /* 0x141fe40000000044 */
[----:B------:R-:W-:Y:S02]  /*0e20*/  DADD R68, R68, -R68 ;  /* 0x0000000044447229 */ /* 0x000fe40000000844 */
[----:B------:R-:W-:-:S04]  /*0e30*/  DFMA R66, R102, R114, R66 ;  /* 0x000000726642722b */ /* 0x000fc80000000042 */
[----:B------:R-:W-:Y:S02]  /*0e40*/  DMUL R118, R118, 0.5 ;  /* 0x3fe0000076767828 */ /* 0x000fe40000000000 */
[----:B------:R-:W-:Y:S02]  /*0e50*/  DFMA R88, R88, R114, R100 ;  /* 0x000000725858722b */ /* 0x000fe40000000064 */
[----:B------:R-:W-:-:S04]  /*0e60*/  DFMA R66, R96, R68, R66 ;  /* 0x000000446042722b */ /* 0x000fc80000000042 */
[-C--:B------:R-:W-:Y:S02]  /*0e70*/  DFMA R60, R110, R118.reuse, R60 ;  /* 0x000000766e3c722b */ /* 0x080fe4000000003c */
[-C--:B------:R-:W-:Y:S02]  /*0e80*/  DFMA R90, R112, R118.reuse, R90 ;  /* 0x00000076705a722b */ /* 0x080fe4000000005a */
[-C--:B------:R-:W-:Y:S02]  /*0e90*/  DFMA R72, R108, R118.reuse, R72 ;  /* 0x000000766c48722b */ /* 0x080fe40000000048 */
[-C--:B------:R-:W-:Y:S02]  /*0ea0*/  DFMA R74, R106, R118.reuse, R74 ;  /* 0x000000766a4a722b */ /* 0x080fe4000000004a */
[----:B------:R-:W-:Y:S02]  /*0eb0*/  DFMA R76, R104, R118, R76 ;  /* 0x00000076684c722b */ /* 0x000fe4000000004c */
[----:B--2---:R-:W-:-:S02]  /*0ec0*/  DFMA R70, R70, R62, RZ ;  /* 0x0000003e4646722b */ /* 0x004fc400000000ff */
[----:B----4-:R-:W-:-:S06]  /*0ed0*/  DFMA R80, R80, R62, RZ ;  /* 0x0000003e5050722b */ /* 0x010fcc00000000ff */
[----:B------:R-:W-:Y:S02]  /*0ee0*/  DFMA R70, R98, R114, R70 ;  /* 0x000000726246722b */ /* 0x000fe40000000046 */
[----:B------:R-:W-:Y:S02]  /*0ef0*/  DFMA R64, R64, R62, RZ ;  /* 0x0000003e4040722b */ /* 0x000fe400000000ff */
[----:B------:R-:W-:-:S06]  /*0f00*/  DFMA R80, R94, R114, R80 ;  /* 0x000000725e50722b */ /* 0x000fcc0000000050 */
[----:B------:R-:W-:Y:S02]  /*0f10*/  DFMA R64, R92, R114, R64 ;  /* 0x000000725c40722b */ /* 0x000fe40000000040 */
[-C--:B------:R-:W-:Y:S02]  /*0f20*/  DFMA R70, R86, R68.reuse, R70 ;  /* 0x000000445646722b */ /* 0x080fe40000000046 */
[-C--:B------:R-:W-:Y:S02]  /*0f30*/  DFMA R80, R84, R68.reuse, R80 ;  /* 0x000000445450722b */ /* 0x080fe40000000050 */
[-C--:B------:R-:W-:Y:S02]  /*0f40*/  DFMA R78, R78, R68.reuse, R88 ;  /* 0x000000444e4e722b */ /* 0x080fe40000000058 */
        /* <DEDUP_REMOVED lines=19> */
.L_x_1879:
[----:B------:R-:W-:Y:S05]  /*1080*/  BSYNC.RECONVERGENT B0 ;  /* 0x0000000000007941 */ /* 0x000fea0003800200 */
.L_x_1878:
[----:B0-2---:R-:W-:Y:S01]  /*1090*/  PRMT R60, R5, 0x5410, R2 ;  /* 0x00005410053c7816 */ /* 0x005fe20000000002 */
[----:B------:R-:W-:Y:S01]  /*10a0*/  UMOV UR6, 0x5109 ;  /* 0x0000510900067882 */ /* 0x000fe20000000000 */
[----:B------:R-:W2:Y:S03]  /*10b0*/  LDG.E.64.CONSTANT R62, desc[UR4][R6.64+0x68] ;  /* 0x00006804063e7981 */ /* 0x000ea6000c1e9b00 */
[----:B------:R-:W-:Y:S01]  /*10c0*/  IDP.2A.LO.U16.U8 R121, R60, UR6, R121 ;  /* 0x000000063c797c26 */ /* 0x000fe20008001079 */
[----:B------:R-:W3:Y:S03]  /*10d0*/  LDG.E.64.CONSTANT R64, desc[UR4][R6.64+0x40] ;  /* 0x0000400406407981 */ /* 0x000ee6000c1e9b00 */
[----:B------:R-:W-:Y:S01]  /*10e0*/  IMAD R93, R0, 0x2d9, R121 ;  /* 0x000002d9005d7824 */ /* 0x000fe200078e0279 */
[----:B------:R-:W4:Y:S03]  /*10f0*/  LDG.E.64.CONSTANT R60, desc[UR4][R6.64+0x50] ;  /* 0x00005004063c7981 */ /* 0x000f26000c1e9b00 */
[----:B-1----:R-:W-:Y:S01]  /*1100*/  IMAD.WIDE R92, R93, 0x8, R58 ;  /* 0x000000085d5c7825 */ /* 0x002fe200078e023a */
        /* <DEDUP_REMOVED lines=19> */
[----:B------:R-:W1:Y:S01]  /*1240*/  LDS.64 R2, [R5+0x10] ;  /* 0x0000100005027984 */ /* 0x000e620000000a00 */
[----:B0-----:R-:W-:-:S02]  /*1250*/  DADD R86, R100, R6 ;  /* 0x0000000064567229 */ /* 0x001fc40000000006 */
[----:B------:R-:W-:Y:S02]  /*1260*/  DADD R100, R100, -R6 ;  /* 0x0000000064647229 */ /* 0x000fe40000000806 */
[----:B-1----:R-:W-:-:S04]  /*1270*/  DADD R92, R88, R90 ;  /* 0x00000000585c7229 */ /* 0x002fc8000000005a */
[-C--:B-----5:R-:W-:Y:S02]  /*1280*/  DFMA R94, R16, R86.reuse, RZ ;  /* 0x00000056105e722b */ /* 0x0a0fe400000000ff */
[-C--:B------:R-:W-:Y:S02]  /*1290*/  DFMA R104, R20, R86.reuse, RZ ;  /* 0x000000561468722b */ /* 0x080fe400000000ff */
[----:B------:R-:W-:Y:S02]  /*12a0*/  DADD R6, R88, -R90 ;  /* 0x0000000058067229 */ /* 0x000fe4000000085a */
[----:B------:R-:W-:Y:S02]  /*12b0*/  DFMA R96, R8, R86, RZ ;  /* 0x000000560860722b */ /* 0x000fe400000000ff */
[----:B------:R-:W-:Y:S02]  /*12c0*/  DFMA R90, R18, R92, R94 ;  /* 0x0000005c125a722b */ /* 0x000fe4000000005e */
[----:B------:R-:W-:-:S02]  /*12d0*/  DADD R102, R2, R2 ;  /* 0x0000000002667229 */ /* 0x000fc40000000002 */
[----:B------:R-:W-:Y:S02]  /*12e0*/  DFMA R94, R38, R100, RZ ;  /* 0x00000064265e722b */ /* 0x000fe400000000ff */
[-C--:B------:R-:W-:Y:S02]  /*12f0*/  DFMA R98, R12, R86.reuse, RZ ;  /* 0x000000560c62722b */ /* 0x080fe400000000ff */
[----:B------:R-:W-:Y:S02]  /*1300*/  DFMA R86, R24, R86, RZ ;  /* 0x000000561856722b */ /* 0x000fe400000000ff */
[----:B------:R-:W-:Y:S02]  /*1310*/  DFMA R88, R22, R92, R104 ;  /* 0x0000005c1658722b */ /* 0x000fe40000000068 */
[----:B------:R-:W-:Y:S02]  /*1320*/  DFMA R104, R42, R100, RZ ;  /* 0x000000642a68722b */ /* 0x000fe400000000ff */
[----:B------:R-:W-:-:S02]  /*1330*/  DFMA R96, R10, R92, R96 ;  /* 0x0000005c0a60722b */ /* 0x000fc40000000060 */
[----:B------:R-:W-:Y:S02]  /*1340*/  DADD R2, R2, -R2 ;  /* 0x0000000002027229 */ /* 0x000fe40000000802 */
[----:B------:R-:W-:Y:S02]  /*1350*/  DMUL R102, R102, 0.5 ;  /* 0x3fe0000066667828 */ /* 0x000fe40000000000 */
[----:B------:R-:W-:Y:S02]  /*1360*/  DFMA R106, R40, R6, R94 ;  /* 0x00000006286a722b */ /* 0x000fe4000000005e */
[-C--:B------:R-:W-:Y:S02]  /*1370*/  DFMA R98, R14, R92.reuse, R98 ;  /* 0x0000005c0e62722b */ /* 0x080fe40000000062 */
[----:B------:R-:W-:Y:S02]  /*1380*/  DFMA R86, R26, R92, R86 ;  /* 0x0000005c1a56722b */ /* 0x000fe40000000056 */
[----:B------:R-:W-:-:S02]  /*1390*/  DFMA R108, R46, R100, RZ ;  /* 0x000000642e6c722b */ /* 0x000fc400000000ff */
[----:B------:R-:W-:Y:S02]  /*13a0*/  DFMA R92, R50, R100, RZ ;  /* 0x00000064325c722b */ /* 0x000fe400000000ff */
[----:B------:R-:W-:Y:S02]  /*13b0*/  DFMA R104, R44, R6, R104 ;  /* 0x000000062c68722b */ /* 0x000fe40000000068 */
[----:B------:R-:W-:Y:S02]  /*13c0*/  DFMA R100, R52, R100, RZ ;  /* 0x000000643464722b */ /* 0x000fe400000000ff */
[----:B------:R-:W-:Y:S02]  /*13d0*/  DFMA R96, R28, R102, R96 ;  /* 0x000000661c60722b */ /* 0x000fe40000000060 */
[----:B------:R-:W-:Y:S02]  /*13e0*/  DFMA R106, R54, R2, R106 ;  /* 0x00000002366a722b */ /* 0x000fe4000000006a */
[----:B------:R-:W-:-:S02]  /*13f0*/  DFMA R94, R48, R6, R108 ;  /* 0x00000006305e722b */ /* 0x000fc4000000006c */
[----:B------:R-:W-:Y:S02]  /*1400*/  DFMA R98, R30, R102, R98 ;  /* 0x000000661e62722b */ /* 0x000fe40000000062 */
[----:B------:R-:W-:Y:S02]  /*1410*/  DFMA R104, R56, R2, R104 ;  /* 0x000000023868722b */ /* 0x000fe40000000068 */
[-C--:B------:R-:W-:Y:S02]  /*1420*/  DFMA R90, R32, R102.reuse, R90 ;  /* 0x00000066205a722b */ /* 0x080fe4000000005a */
[-C--:B------:R-:W-:Y:S02]  /*1430*/  DFMA R88, R34, R102.reuse, R88 ;  /* 0x000000662258722b */ /* 0x080fe40000000058 */
[----:B------:R-:W-:Y:S01]  /*1440*/  DFMA R86, R36, R102, R86 ;  /* 0x000000662456722b */ /* 0x000fe20000000056 */
[----:B------:R-:W-:Y:S01]  /*1450*/  BSSY.RECONVERGENT B0, `(.L_x_1880) ;  /* 0x0000086000007945 */ /* 0x000fe20003800200 */
[----:B--2---:R-:W-:-:S02]  /*1460*/  DFMA R100, R62, R6, R100 ;  /* 0x000000063e64722b */ /* 0x004fc40000000064 */
[----:B----4-:R-:W-:Y:S02]  /*1470*/  DFMA R92, R60, R6, R92 ;  /* 0x000000063c5c722b */ /* 0x010fe4000000005c */
[C-C-:B------:R-:W-:Y:S02]  /*1480*/  DADD R6, R96.reuse, -R106.reuse ;  /* 0x0000000060067229 */ /* 0x140fe4000000086a */
[----:B------:R-:W-:Y:S02]  /*1490*/  DADD R96, R96, R106 ;  /* 0x0000000060607229 */ /* 0x000fe4000000006a */
[----:B---3--:R-:W-:Y:S02]  /*14a0*/  DFMA R102, R64, R2, R94 ;  /* 0x000000024066722b */ /* 0x008fe4000000005e */
[C-C-:B------:R-:W-:Y:S02]  /*14b0*/  DADD R94, R98.reuse, -R104.reuse ;  /* 0x00000000625e7229 */ /* 0x140fe40000000868 */
[----:B------:R-:W-:-:S02]  /*14c0*/  DADD R98, R98, R104 ;  /* 0x0000000062627229 */ /* 0x000fc40000000068 */
[----:B------:R-:W-:Y:S02]  /*14d0*/  DMUL R74, R74, R96 ;  /* 0x000000604a4a7228 */ /* 0x000fe40000000000 */
[----:B------:R-:W-:Y:S02]  /*14e0*/  DFMA R104, R58, R2, R92 ;  /* 0x000000023a68722b */ /* 0x000fe4000000005c */
[--C-:B------:R-:W-:Y:S02]  /*14f0*/  DADD R92, R90, -R102.reuse ;  /* 0x000000005a5c7229 */ /* 0x100fe40000000866 */
[----:B------:R-:W-:Y:S02]  /*1500*/  DMUL R84, R84, R98 ;  /* 0x0000006254547228 */ /* 0x000fe40000000000 */
[----:B------:R-:W-:Y:S02]  /*1510*/  DADD R90, R90, R102 ;  /* 0x000000005a5a7229 */ /* 0x000fe40000000066 */
[----:B------:R-:W-:-:S02]  /*1520*/  DFMA R96, R80, R6, R74 ;  /* 0x000000065060722b */ /* 0x000fc4000000004a */
[----:B------:R-:W-:Y:S02]  /*1530*/  DFMA R100, R66, R2, R100 ;  /* 0x000000024264722b */ /* 0x000fe40000000064 */
[----:B------:R-:W-:Y:S02]  /*1540*/  DFMA R6, R80, -R6, R74 ;  /* 0x800000065006722b */ /* 0x000fe4000000004a */
[CCC-:B------:R-:W-:Y:S02]  /*1550*/  DFMA R80, R68.reuse, R94.reuse, R84.reuse ;  /* 0x0000005e4450722b */ /* 0x1c0fe40000000054 */
[----:B------:R-:W-:Y:S02]  /*1560*/  DFMA R94, R68, -R94, R84 ;  /* 0x8000005e445e722b */ /* 0x000fe40000000054 */
[----:B------:R-:W-:Y:S02]  /*1570*/  DMUL R82, R82, R90 ;  /* 0x0000005a52527228 */ /* 0x000fe40000000000 */
[----:B------:R-:W-:-:S02]  /*1580*/  DFMA R68, R8, R96, RZ ;  /* 0x000000600844722b */ /* 0x000fc400000000ff */
[----:B------:R-:W-:Y:S02]  /*1590*/  DADD R86, R86, R100 ;  /* 0x0000000056567229 */ /* 0x000fe40000000064 */
[-C--:B------:R-:W-:Y:S02]  /*15a0*/  DFMA R90, R10, R96.reuse, RZ ;  /* 0x000000600a5a722b */ /* 0x080fe400000000ff */
[--C-:B------:R-:W-:Y:S02]  /*15b0*/  DADD R2, R88, -R104.reuse ;  /* 0x0000000058027229 */ /* 0x100fe40000000868 */
[----:B------:R-:W-:Y:S02]  /*15c0*/  DFMA R100, R28, R96, RZ ;  /* 0x000000601c64722b */ /* 0x000fe400000000ff */
[----:B------:R-:W-:Y:S02]  /*15d0*/  DADD R88, R88, R104 ;  /* 0x0000000058587229 */ /* 0x000fe40000000068 */
[----:B------:R-:W-:-:S02]  /*15e0*/  DFMA R96, R38, R6, RZ ;  /* 0x000000062660722b */ /* 0x000fc400000000ff */
[-C--:B------:R-:W-:Y:S02]  /*15f0*/  DFMA R98, R40, R6.reuse, RZ ;  /* 0x000000062862722b */ /* 0x080fe400000000ff */
[----:B------:R-:W-:Y:S02]  /*1600*/  DFMA R102, R54, R6, RZ ;  /* 0x000000063666722b */ /* 0x000fe400000000ff */
[-C--:B------:R-:W-:Y:S02]  /*1610*/  DFMA R6, R12, R80.reuse, R68 ;  /* 0x000000500c06722b */ /* 0x080fe40000000044 */
[----:B------:R-:W-:Y:S02]  /*1620*/  DFMA R68, R14, R80, R90 ;  /* 0x000000500e44722b */ /* 0x000fe4000000005a */
[----:B------:R-:W-:Y:S02]  /*1630*/  DFMA R90, R72, -R92, R82 ;  /* 0x8000005c485a722b */ /* 0x000fe40000000052 */
        /* <DEDUP_REMOVED lines=8> */
[-C--:B------:R-:W-:Y:S02]  /*16c0*/  DFMA R98, R48, R90.reuse, R98 ;  /* 0x0000005a3062722b */ /* 0x080fe40000000062 */
[----:B------:R-:W-:Y:S02]  /*16d0*/  DFMA R102, R64, R90, R102 ;  /* 0x0000005a4066722b */ /* 0x000fe40000000066 */
[----:B------:R-:W-:Y:S02]  /*16e0*/  DFMA R86, R76, -R2, R78 ;  /* 0x800000024c56722b */ /* 0x000fe4000000004e */
[-C--:B------:R-:W-:Y:S02]  /*16f0*/  DFMA R88, R16, R72.reuse, R6 ;  /* 0x000000481058722b */ /* 0x080fe40000000006 */
[----:B------:R-:W-:-:S02]  /*1700*/  DFMA R90, R18, R72, R68 ;  /* 0x00000048125a722b */ /* 0x000fc40000000044 */
[----:B------:R-:W-:Y:S02]  /*1710*/  DADD R6, R70, R70 ;  /* 0x0000000046067229 */ /* 0x000fe40000000046 */
[----:B------:R-:W-:Y:S02]  /*1720*/  DFMA R2, R76, R2, R78 ;  /* 0x000000024c02722b */ /* 0x000fe4000000004e */
[----:B------:R-:W-:Y:S02]  /*1730*/  DFMA R80, R32, R72, R80 ;  /* 0x000000482050722b */ /* 0x000fe40000000050 */
[-C--:B------:R-:W-:Y:S02]  /*1740*/  DFMA R96, R50, R86.reuse, R96 ;  /* 0x000000563260722b */ /* 0x080fe40000000060 */
[----:B------:R-:W-:Y:S02]  /*1750*/  DFMA R98, R60, R86, R98 ;  /* 0x000000563c62722b */ /* 0x000fe40000000062 */
[----:B------:R-:W-:-:S02]  /*1760*/  DADD R68, R70, -R70 ;  /* 0x0000000046447229 */ /* 0x000fc40000000846 */
[----:B------:R-:W-:Y:S02]  /*1770*/  DMUL R6, R6, 0.5 ;  /* 0x3fe0000006067828 */ /* 0x000fe40000000000 */
        /* <DEDUP_REMOVED lines=8> */
[----:B------:R-:W-:Y:S02]  /*1800*/  DFMA R102, R66, R68, R102 ;  /* 0x000000444266722b */ /* 0x000fe40000000066 */
[----:B------:R-:W-:Y:S02]  /*1810*/  DFMA R80, R36, R6, R80 ;  /* 0x000000062450722b */ /* 0x000fe40000000050 */
[----:B------:R-:W-:Y:S01]  /*1820*/  DADD R2, R88, -R96 ;  /* 0x0000000058027229 */ /* 0x000fe20000000860 */
[----:B------:R-:W-:Y:S06]  /*1830*/  BAR.SYNC.DEFER_BLOCKING 0x0 ;  /* 0x0000000000007b1d */ /* 0x000fec0000010000 */
        /* <DEDUP_REMOVED lines=30> */
[----:B--2---:R-:W-:Y:S02]  /*1a20*/  DADD R80, R76, R72 ;  /* 0x000000004c507229 */ /* 0x004fe40000000048 */
[-C--:B------:R-:W-:Y:S02]  /*1a30*/  DFMA R92, R12, R86.reuse, R92 ;  /* 0x000000560c5c722b */ /* 0x080fe4000000005c */
[----:B------:R-:W-:-:S02]  /*1a40*/  DFMA R94, R14, R86, R94 ;  /* 0x000000560e5e722b */ /* 0x000fc4000000005e */
[----:B------:R-:W-:Y:S02]  /*1a50*/  DFMA R98, R30, R86, R98 ;  /* 0x000000561e62722b */ /* 0x000fe40000000062 */
[-C--:B------:R-:W-:Y:S02]  /*1a60*/  DFMA R88, R42, R90.reuse, R88 ;  /* 0x0000005a2a58722b */ /* 0x080fe40000000058 */
[-C--:B------:R-:W-:Y:S02]  /*1a70*/  DFMA R96, R44, R90.reuse, R96 ;  /* 0x0000005a2c60722b */ /* 0x080fe40000000060 */
[----:B------:R-:W-:Y:S02]  /*1a80*/  DADD R72, R76, -R72 ;  /* 0x000000004c487229 */ /* 0x000fe40000000848 */
[----:B------:R-:W-:Y:S02]  /*1a90*/  DFMA R100, R56, R90, R100 ;  /* 0x0000005a3864722b */ /* 0x000fe40000000064 */
[----:B------:R-:W-:-:S02]  /*1aa0*/  DFMA R92, R16, R80, R92 ;  /* 0x00000050105c722b */ /* 0x000fc4000000005c */
[-C--:B------:R-:W-:Y:S02]  /*1ab0*/  DFMA R94, R18, R80.reuse, R94 ;  /* 0x00000050125e722b */ /* 0x080fe4000000005e */
[----:B------:R-:W-:Y:S02]  /*1ac0*/  DFMA R98, R32, R80, R98 ;  /* 0x000000502062722b */ /* 0x000fe40000000062 */
[----:B---3--:R-:W-:Y:S02]  /*1ad0*/  DADD R76, R68, R6 ;  /* 0x00000000444c7229 */ /* 0x008fe40000000006 */
[----:B----4-:R-:W-:Y:S02]  /*1ae0*/  DADD R80, R2, R2 ;  /* 0x0000000002507229 */ /* 0x010fe40000000002 */
[-C--:B------:R-:W-:Y:S02]  /*1af0*/  DFMA R88, R46, R72.reuse, R88 ;  /* 0x000000482e58722b */ /* 0x080fe40000000058 */
[----:B------:R-:W-:-:S02]  /*1b00*/  DFMA R96, R48, R72, R96 ;  /* 0x000000483060722b */ /* 0x000fc40000000060 */
[----:B------:R-:W-:Y:S02]  /*1b10*/  DADD R6, R68, -R6 ;  /* 0x0000000044067229 */ /* 0x000fe40000000806 */
[----:B------:R-:W-:Y:S02]  /*1b20*/  DFMA R100, R64, R72, R100 ;  /* 0x000000484064722b */ /* 0x000fe40000000064 */
[-C--:B------:R-:W-:Y:S02]  /*1b30*/  DFMA R92, R20, R76.reuse, R92 ;  /* 0x0000004c145c722b */ /* 0x080fe4000000005c */
[----:B------:R-:W-:Y:S02]  /*1b40*/  DFMA R94, R22, R76, R94 ;  /* 0x0000004c165e722b */ /* 0x000fe4000000005e */
[----:B------:R-:W-:Y:S02]  /*1b50*/  DMUL R80, R80, 0.5 ;  /* 0x3fe0000050507828 */ /* 0x000fe40000000000 */
[----:B------:R-:W-:-:S02]  /*1b60*/  DADD R2, R2, -R2 ;  /* 0x0000000002027229 */ /* 0x000fc40000000802 */
        /* <DEDUP_REMOVED lines=12> */
[----:B------:R-:W-:Y:S02]  /*1c30*/  DADD R88, R92, R88 ;  /* 0x000000005c587229 */ /* 0x000fe40000000058 */
[----:B------:R-:W-:Y:S01]  /*1c40*/  DADD R94, R94, R96 ;  /* 0x000000005e5e7229 */ /* 0x000fe20000000060 */
[----:B------:R1:W-:Y:S01]  /*1c50*/  STS.64 [R120+0x120], R2 ;  /* 0x0001200278007388 */ /* 0x0003e20000000a00 */
[----:B------:R-:W-:-:S03]  /*1c60*/  DADD R98, R98, R100 ;  /* 0x0000000062627229 */ /* 0x000fc60000000064 */
[----:B------:R1:W-:Y:S04]  /*1c70*/  STS.64 [R120], R88 ;  /* 0x0000005878007388 */ /* 0x0003e80000000a00 */
[----:B------:R1:W-:Y:S04]  /*1c80*/  STS.64 [R120+0xd8], R6 ;  /* 0x0000d80678007388 */ /* 0x0003e80000000a00 */
[----:B------:R1:W-:Y:S04]  /*1c90*/  STS.64 [R120+0x48], R94 ;  /* 0x0000485e78007388 */ /* 0x0003e80000000a00 */
[----:B------:R1:W-:Y:S02]  /*1ca0*/  STS.64 [R120+0x90], R98 ;  /* 0x0000906278007388 */ /* 0x0003e40000000a00 */
.L_x_1881:
[----:B------:R-:W-:Y:S05]  /*1cb0*/  BSYNC.RECONVERGENT B0 ;  /* 0x0000000000007941 */ /* 0x000fea0003800200 */
.L_x_1880:
[----:B------:R-:W-:Y:S06]  /*1cc0*/  BAR.SYNC.DEFER_BLOCKING 0x0 ;  /* 0x0000000000007b1d */ /* 0x000fec0000010000 */
[----:B------:R-:W-:Y:S04]  /*1cd0*/  BSSY.RECONVERGENT B0, `(.L_x_1882) ;  /* 0x0000039000007945 */ /* 0x000fe80003800200 */
[----:B------:R-:W-:Y:S05]  /*1ce0*/  @P1 BRA `(.L_x_1883) ;  /* 0x0000000000dc1947 */ /* 0x000fea0003800000 */
[----:B------:R-:W-:Y:S04]  /*1cf0*/  LDS.64 R70, [R4] ;  /* 0x0000000004467984 */ /* 0x000fe80000000a00 */
[----:B------:R-:W2:Y:S04]  /*1d00*/  LDS.64 R72, [R4+0x1440] ;  /* 0x0014400004487984 */ /* 0x000ea80000000a00 */
[----:B------:R-:W-:Y:S04]  /*1d10*/  LDS.64 R76, [R4+0x288] ;  /* 0x00028800044c7984 */ /* 0x000fe80000000a00 */
[----:B------:R-:W3:Y:S04]  /*1d20*/  LDS.64 R78, [R4+0x11b8] ;  /* 0x0011b800044e7984 */ /* 0x000ee80000000a00 */
[----:B0-----:R-:W-:Y:S04]  /*1d30*/  LDS.64 R80, [R4+0x510] ;  /* 0x0005100004507984 */ /* 0x001fe80000000a00 */
[----:B------:R-:W0:Y:S04]  /*1d40*/  LDS.64 R82, [R4+0xf30] ;  /* 0x000f300004527984 */ /* 0x000e280000000a00 */
[----:B------:R-:W-:Y:S04]  /*1d50*/  LDS.64 R68, [R4+0x798] ;  /* 0x0007980004447984 */ /* 0x000fe80000000a00 */
[----:B-1----:R-:W1:Y:S04]  /*1d60*/  LDS.64 R6, [R4+0xca8] ;  /* 0x000ca80004067984 */ /* 0x002e680000000a00 */
[----:B------:R0:W4:Y:S01]  /*1d70*/  LDS.64 R2, [R4+0xa20] ;  /* 0x000a200004027984 */ /* 0x0001220000000a00 */
[----:B--2---:R-:W-:-:S02]  /*1d80*/  DADD R74, R70, R72 ;  /* 0x00000000464a7229 */ /* 0x004fc40000000048 */
[----:B------:R-:W-:Y:S02]  /*1d90*/  DADD R70, R70, -R72 ;  /* 0x0000000046467229 */ /* 0x000fe40000000848 */
[----:B---3--:R-:W-:-:S04]  /*1da0*/  DADD R72, R76, R78 ;  /* 0x000000004c487229 */ /* 0x008fc8000000004e */
        /* <DEDUP_REMOVED lines=9> */
[----:B------:R-:W-:Y:S02]  /*1e40*/  DFMA R28, R30, R72, R28 ;  /* 0x000000481e1c722b */ /* 0x000fe4000000001c */
[----:B0-----:R-:W-:Y:S02]  /*1e50*/  DADD R4, R80, R82 ;  /* 0x0000000050047229 */ /* 0x001fe40000000052 */
[----:B------:R-:W-:-:S02]  /*1e60*/  DFMA R38, R42, R76, R38 ;  /* 0x0000004c2a26722b */ /* 0x000fc40000000026 */
[----:B------:R-:W-:Y:S02]  /*1e70*/  DADD R80, R80, -R82 ;  /* 0x0000000050507229 */ /* 0x000fe40000000852 */
[-C--:B------:R-:W-:Y:S02]  /*1e80*/  DFMA R40, R44, R76.reuse, R40 ;  /* 0x0000004c2c28722b */ /* 0x080fe40000000028 */
[----:B------:R-:W-:Y:S02]  /*1e90*/  DFMA R54, R56, R76, R54 ;  /* 0x0000004c3836722b */ /* 0x000fe40000000036 */
[-C--:B------:R-:W-:Y:S02]  /*1ea0*/  DFMA R16, R16, R4.reuse, R8 ;  /* 0x000000041010722b */ /* 0x080fe40000000008 */
[-C--:B------:R-:W-:Y:S02]  /*1eb0*/  DFMA R10, R18, R4.reuse, R10 ;  /* 0x00000004120a722b */ /* 0x080fe4000000000a */
[----:B------:R-:W-:-:S02]  /*1ec0*/  DFMA R28, R32, R4, R28 ;  /* 0x00000004201c722b */ /* 0x000fc4000000001c */
[----:B-1----:R-:W-:Y:S02]  /*1ed0*/  DADD R4, R68, R6 ;  /* 0x0000000044047229 */ /* 0x002fe40000000006 */
[-C--:B------:R-:W-:Y:S02]  /*1ee0*/  DFMA R38, R46, R80.reuse, R38 ;  /* 0x000000502e26722b */ /* 0x080fe40000000026 */
[-C--:B------:R-:W-:Y:S02]  /*1ef0*/  DFMA R54, R64, R80.reuse, R54 ;  /* 0x000000504036722b */ /* 0x080fe40000000036 */
[----:B----4-:R-:W-:Y:S02]  /*1f00*/  DADD R8, R2, R2 ;  /* 0x0000000002087229 */ /* 0x010fe40000000002 */
[----:B------:R-:W-:Y:S02]  /*1f10*/  DADD R6, R68, -R6 ;  /* 0x0000000044067229 */ /* 0x000fe40000000806 */
[----:B------:R-:W-:-:S02]  /*1f20*/  DFMA R40, R48, R80, R40 ;  /* 0x000000503028722b */ /* 0x000fc40000000028 */
[-C--:B------:R-:W-:Y:S02]  /*1f30*/  DFMA R16, R20, R4.reuse, R16 ;  /* 0x000000041410722b */ /* 0x080fe40000000010 */
[-C--:B------:R-:W-:Y:S02]  /*1f40*/  DFMA R10, R22, R4.reuse, R10 ;  /* 0x00000004160a722b */ /* 0x080fe4000000000a */
[----:B------:R-:W-:Y:S02]  /*1f50*/  DFMA R28, R34, R4, R28 ;  /* 0x00000004221c722b */ /* 0x000fe4000000001c */
[----:B------:R-:W-:Y:S02]  /*1f60*/  DMUL R8, R8, 0.5 ;  /* 0x3fe0000008087828 */ /* 0x000fe40000000000 */
[----:B------:R-:W-:Y:S02]  /*1f70*/  DFMA R54, R58, R6, R54 ;  /* 0x000000063a36722b */ /* 0x000fe40000000036 */
[----:B------:R-:W-:-:S02]  /*1f80*/  DADD R2, R2, -R2 ;  /* 0x0000000002027229 */ /* 0x000fc40000000802 */
        /* <DEDUP_REMOVED lines=8> */
[----:B------:R-:W-:Y:S02]  /*2010*/  DADD R82, R28, R54 ;  /* 0x000000001c527229 */ /* 0x000fe40000000036 */
[C-C-:B------:R-:W-:Y:S02]  /*2020*/  DADD R70, R16.reuse, -R38.reuse ;  /* 0x0000000010467229 */ /* 0x140fe40000000826 */
[----:B------:R-:W-:Y:S02]  /*2030*/  DADD R74, R16, R38 ;  /* 0x00000000104a7229 */ /* 0x000fe40000000026 */
[C-C-:B------:R-:W-:Y:S02]  /*2040*/  DADD R78, R10.reuse, -R40.reuse ;  /* 0x000000000a4e7229 */ /* 0x140fe40000000828 */
[----:B------:R-:W-:-:S11]  /*2050*/  DADD R84, R10, R40 ;  /* 0x000000000a547229 */ /* 0x000fd60000000028 */
.L_x_1883:
[----:B------:R-:W-:Y:S05]  /*2060*/  BSYNC.RECONVERGENT B0 ;  /* 0x0000000000007941 */ /* 0x000fea0003800200 */
.L_x_1882:
        /* <DEDUP_REMOVED lines=10> */
[----:B------:R-:W-:Y:S01]  /*2110*/  STG.E.64 desc[UR4][R2.64+0x320], R70 ;  /* 0x0003204602007986 */ /* 0x000fe2000c101b04 */
[----:B------:R-:W-:Y:S05]  /*2120*/  EXIT ;  /* 0x000000000000794d */ /* 0x000fea0003800000 */
.L_x_1884:
        /* <DEDUP_REMOVED lines=13> */
.L_x_3120:


//--------------------- .text._Z30massMatrixMultiplySharedKernelILi5ELi9ELi2EEviPKdS1_S1_S1_Pd --------------------------
	.section	.text._Z30massMatrixMultiplySharedKernelILi5ELi9ELi2EEviPKdS1_S1_S1_Pd,"ax",@progbits
	.align	128
        .global         _Z30massMatrixMultiplySharedKernelILi5ELi9ELi2EEviPKdS1_S1_S1_Pd
        .type           _Z30massMatrixMultiplySharedKernelILi5ELi9ELi2EEviPKdS1_S1_S1_Pd,@function
        .size           _Z30massMatrixMultiplySharedKernelILi5ELi9ELi2EEviPKdS1_S1_S1_Pd,(.L_x_3121 - _Z30massMatrixMultiplySharedKernelILi5ELi9ELi2EEviPKdS1_S1_S1_Pd)
        .other          _Z30massMatrixMultiplySharedKernelILi5ELi9ELi2EEviPKdS1_S1_S1_Pd,@"STO_CUDA_ENTRY STV_DEFAULT"
_Z30massMatrixMultiplySharedKernelILi5ELi9ELi2EEviPKdS1_S1_S1_Pd:
.text._Z30massMatrixMultiplySharedKernelILi5ELi9ELi2EEviPKdS1_S1_S1_Pd:
        /* <DEDUP_REMOVED lines=10> */
[----:B--2---:R-:W2:Y:S04]  /*00a0*/  @!P0 LDG.E.64.CONSTANT R32, desc[UR8][R4.64] ;  /* 0x0000000804208981 */ /* 0x004ea8000c1e9b00 */
[----:B------:R-:W3:Y:S01]  /*00b0*/  @!P0 LDG.E.64.CONSTANT R42, desc[UR8][R6.64] ;  /* 0x00000008062a8981 */ /* 0x000ee2000c1e9b00 */
[----:B------:R-:W0:Y:S01]  /*00c0*/  S2UR UR7, SR_CgaCtaId ;  /* 0x00000000000779c3 */ /* 0x000e220000008800 */
[----:B------:R-:W-:Y:S01]  /*00d0*/  VOTEU.ALL UP0, P0 ;  /* 0x0000000000ff7886 */ /* 0x000fe20000000000 */
[----:B------:R-:W-:Y:S01]  /*00e0*/  UMOV UR4, 0x400 ;  /* 0x0000040000047882 */ /* 0x000fe20000000000 */
[C---:B------:R-:W-:Y:S01]  /*00f0*/  ISETP.GT.U32.AND P1, PT, R0.reuse, 0x18, PT ;  /* 0x000000180000780c */ /* 0x040fe20003f24070 */
[----:B------:R-:W-:Y:S01]  /*0100*/  BSSY.RECONVERGENT B0, `(.L_x_1885) ;  /* 0x00000b6000007945 */ /* 0x000fe20003800200 */
[----:B------:R-:W-:Y:S01]  /*0110*/  ISETP.GE.U32.AND P2, PT, R0, 0x2d, PT ;  /* 0x0000002d0000780c */ /* 0x000fe20003f46070 */
[----:B------:R-:W-:-:S02]  /*0120*/  @!UP0 UIADD3 UR5, UPT, UPT, UR4, 0x2d90, URZ ;  /* 0x00002d9004058890 */ /* 0x000fc4000fffe0ff */
[----:B------:R-:W-:Y:S02]  /*0130*/  @!UP0 UIADD3 UR6, UPT, UPT, UR4, 0x2e08, URZ ;  /* 0x00002e0804068890 */ /* 0x000fe4000fffe0ff */
[----:B0-----:R-:W-:Y:S02]  /*0140*/  @!UP0 ULEA UR5, UR7, UR5, 0x18 ;  /* 0x0000000507058291 */ /* 0x001fe4000f8ec0ff */
[----:B------:R-:W-:Y:S02]  /*0150*/  @!UP0 ULEA UR6, UR7, UR6, 0x18 ;  /* 0x0000000607068291 */ /* 0x000fe4000f8ec0ff */
[----:B------:R-:W-:Y:S02]  /*0160*/  ULEA UR4, UR7, UR4, 0x18 ;  /* 0x0000000407047291 */ /* 0x000fe4000f8ec0ff */
[C---:B------:R-:W-:Y:S02]  /*0170*/  @!P0 LEA R3, R0.reuse, UR5, 0x3 ;  /* 0x0000000500038c11 */ /* 0x040fe4000f8e18ff */
[----:B------:R-:W-:-:S03]  /*0180*/  @!P0 LEA R49, R0, UR6, 0x3 ;  /* 0x0000000600318c11 */ /* 0x000fc6000f8e18ff */
[----:B------:R-:W0:Y:S01]  /*0190*/  LDCU UR5, c[0x0][0x380] ;  /* 0x00007000ff0577ac */ /* 0x000e220008000800 */
[----:B--2---:R1:W-:Y:S04]  /*01a0*/  @!P0 STS.64 [R3], R32 ;  /* 0x0000002003008388 */ /* 0x0043e80000000a00 */
[----:B---3--:R2:W-:Y:S01]  /*01b0*/  @!P0 STS.64 [R49], R42 ;  /* 0x0000002a31008388 */ /* 0x0085e20000000a00 */
[----:B------:R-:W-:Y:S01]  /*01c0*/  BAR.SYNC.DEFER_BLOCKING 0x0 ;  /* 0x0000000000007b1d */ /* 0x000fe20000010000 */
[----:B------:R-:W-:-:S05]  /*01d0*/  ISETP.GE.U32.AND P0, PT, R0, 0x19, PT ;  /* 0x000000190000780c */ /* 0x000fca0003f06070 */
[----:B-1----:R-:W1:Y:S01]  /*01e0*/  S2R R3, SR_CTAID.X ;  /* 0x0000000000037919 */ /* 0x002e620000002500 */
[----:B--2---:R-:W-:Y:S01]  /*01f0*/  LOP3.LUT R42, R0, 0xffff, RZ, 0xc0, !PT ;  /* 0x0000ffff002a7812 */ /* 0x004fe200078ec0ff */
        /* <DEDUP_REMOVED lines=8> */
[----:B------:R-:W-:Y:S04]  /*0280*/  LDS.128 R24, [UR4+0x2db0] ;  /* 0x002db004ff187984 */ /* 0x000fe80008000c00 */
[----:B------:R-:W-:Y:S01]  /*0290*/  LDS.128 R32, [UR4+0x2dc0] ;  /* 0x002dc004ff207984 */ /* 0x000fe20008000c00 */
[----:B--2---:R-:W-:-:S02]  /*02a0*/  R2UR UR10, R10 ;  /* 0x000000000a0a72ca */ /* 0x004fc400000e0000 */
[----:B------:R-:W-:Y:S02]  /*02b0*/  R2UR UR11, R11 ;  /* 0x000000000b0b72ca */ /* 0x000fe400000e0000 */
[----:B------:R-:W-:Y:S02]  /*02c0*/  R2UR UR64, R8 ;  /* 0x00000000084072ca */ /* 0x000fe400000e0000 */
[----:B------:R-:W-:Y:S02]  /*02d0*/  R2UR UR65, R9 ;  /* 0x00000000094172ca */ /* 0x000fe400000e0000 */
[----:B------:R-:W2:Y:S01]  /*02e0*/  LDS.128 R8, [UR4+0x2dd0] ;  /* 0x002dd004ff087984 */ /* 0x000ea20008000c00 */
        /* <DEDUP_REMOVED lines=10> */
[----:B------:R-:W-:Y:S01]  /*0390*/  R2UR UR14, R16 ;  /* 0x00000000100e72ca */ /* 0x000fe200000e0000 */
[----:B------:R-:W-:Y:S01]  /*03a0*/  IMAD R16, R42, 0xcccd, RZ ;  /* 0x0000cccd2a107824 */ /* 0x000fe200078e02ff */
[----:B-1----:R-:W-:Y:S01]  /*03b0*/  R2UR UR20, R28 ;  /* 0x000000001c1472ca */ /* 0x002fe200000e0000 */
[----:B------:R-:W-:Y:S01]  /*03c0*/  IMAD R42, R42, 0x1c72, RZ ;  /* 0x00001c722a2a7824 */ /* 0x000fe200078e02ff */
[----:B------:R-:W-:-:S02]  /*03d0*/  PRMT R28, R0, 0x9910, RZ ;  /* 0x00009910001c7816 */ /* 0x000fc400000000ff */
[----:B------:R-:W-:Y:S02]  /*03e0*/  SHF.R.U32.HI R16, RZ, 0x12, R16 ;  /* 0x00000012ff107819 */ /* 0x000fe40000011610 */
[----:B------:R-:W-:Y:S01]  /*03f0*/  R2UR UR21, R29 ;  /* 0x000000001d1572ca */ /* 0x000fe200000e0000 */
[----:B------:R-:W-:Y:S01]  /*0400*/  IMAD R28, R28, 0xcd, RZ ;  /* 0x000000cd1c1c7824 */ /* 0x000fe200078e02ff */
[----:B------:R-:W-:Y:S02]  /*0410*/  PRMT R29, R16, 0x9910, RZ ;  /* 0x00009910101d7816 */ /* 0x000fe400000000ff */
[----:B------:R-:W-:Y:S02]  /*0420*/  R2UR UR42, R18 ;  /* 0x00000000122a72ca */ /* 0x000fe400000e0000 */
[----:B------:R-:W-:Y:S02]  /*0430*/  R2UR UR43, R19 ;  /* 0x00000000132b72ca */ /* 0x000fe400000e0000 */
[----:B------:R-:W-:-:S02]  /*0440*/  R2UR UR15, R17 ;  /* 0x00000000110f72ca */ /* 0x000fc400000e0000 */
[----:B0-----:R-:W-:Y:S01]  /*0450*/  R2UR UR44, R22 ;  /* 0x00000000162c72ca */ /* 0x001fe200000e0000 */
[----:B------:R-:W-:Y:S01]  /*0460*/  LDS.128 R16, [UR4+0x2e60] ;  /* 0x002e6004ff107984 */ /* 0x000fe20008000c00 */
[----:B------:R-:W-:Y:S02]  /*0470*/  R2UR UR45, R23 ;  /* 0x00000000172d72ca */ /* 0x000fe400000e0000 */
[----:B--2---:R-:W-:Y:S02]  /*0480*/  R2UR UR54, R10 ;  /* 0x000000000a3672ca */ /* 0x004fe400000e0000 */
[----:B------:R-:W-:Y:S02]  /*0490*/  R2UR UR55, R11 ;  /* 0x000000000b3772ca */ /* 0x000fe400000e0000 */
[----:B------:R-:W0:Y:S01]  /*04a0*/  @P0 LDC.64 R10, c[0x0][0x3a0] ;  /* 0x0000e800ff0a0b82 */ /* 0x000e220000000a00 */
[----:B------:R-:W-:Y:S02]  /*04b0*/  R2UR UR16, R20 ;  /* 0x00000000141072ca */ /* 0x000fe400000e0000 */
[----:B------:R-:W-:-:S02]  /*04c0*/  R2UR UR17, R21 ;  /* 0x00000000151172ca */ /* 0x000fc400000e0000 */
[----:B---3--:R-:W-:Y:S01]  /*04d0*/  R2UR UR57, R15 ;  /* 0x000000000f3972ca */ /* 0x008fe200000e0000 */
[----:B------:R-:W-:Y:S01]  /*04e0*/  @P0 IMAD R15, R3, 0x7d, R0 ;  /* 0x0000007d030f0824 */ /* 0x000fe200078e0200 */
[----:B------:R-:W-:Y:S01]  /*04f0*/  R2UR UR56, R14 ;  /* 0x000000000e3872ca */ /* 0x000fe200000e0000 */
[----:B------:R-:W1:Y:S01]  /*0500*/  LDS.128 R20, [UR4+0x2de0] ;  /* 0x002de004ff147984 */ /* 0x000e620008000c00 */
[----:B------:R-:W-:Y:S02]  /*0510*/  R2UR UR46, R26 ;  /* 0x000000001a2e72ca */ /* 0x000fe400000e0000 */
[----:B------:R-:W-:Y:S02]  /*0520*/  R2UR UR47, R27 ;  /* 0x000000001b2f72ca */ /* 0x000fe400000e0000 */
[----:B----4-:R-:W-:Y:S02]  /*0530*/  R2UR UR53, R7 ;  /* 0x00000000073572ca */ /* 0x010fe400000e0000 */
[----:B------:R-:W-:-:S02]  /*0540*/  LOP3.LUT R7, R28, 0xffff, RZ, 0xc0, !PT ;  /* 0x0000ffff1c077812 */ /* 0x000fc400078ec0ff */
[----:B------:R-:W-:Y:S01]  /*0550*/  R2UR UR52, R6 ;  /* 0x00000000063472ca */ /* 0x000fe200000e0000 */
[----:B------:R-:W-:Y:S01]  /*0560*/  IMAD R6, R29, 0x5, RZ ;  /* 0x000000051d067824 */ /* 0x000fe200078e02ff */
[----:B------:R-:W-:Y:S02]  /*0570*/  SHF.R.U32.HI R7, RZ, 0xa, R7 ;  /* 0x0000000aff077819 */ /* 0x000fe40000011607 */
[----:B------:R-:W-:Y:S01]  /*0580*/  R2UR UR25, R5 ;  /* 0x00000000051972ca */ /* 0x000fe200000e0000 */
[----:B------:R-:W-:Y:S01]  /*0590*/  IMAD.MOV R29, RZ, RZ, -R6 ;  /* 0x000000ffff1d7224 */ /* 0x000fe200078e0a06 */
[----:B------:R-:W-:Y:S01]  /*05a0*/  R2UR UR18, R24 ;  /* 0x00000000181272ca */ /* 0x000fe200000e0000 */
[----:B0-----:R-:W-:Y:S01]  /*05b0*/  @P0 IMAD.WIDE R14, R15, 0x8, R10 ;  /* 0x000000080f0e0825 */ /* 0x001fe200078e020a */
[----:B------:R-:W-:Y:S02]  /*05c0*/  R2UR UR19, R25 ;  /* 0x00000000191372ca */ /* 0x000fe400000e0000 */
[----:B------:R-:W-:Y:S01]  /*05d0*/  LOP3.LUT R5, R7, 0xffff, RZ, 0xc0, !PT ;  /* 0x0000ffff07057812 */ /* 0x000fe200078ec0ff */
[----:B------:R-:W0:Y:S01]  /*05e0*/  LDS.128 R24, [UR4+0x2df0] ;  /* 0x002df004ff187984 */ /* 0x000e220008000c00 */
[----:B------:R-:W-:-:S02]  /*05f0*/  R2UR UR28, R12 ;  /* 0x000000000c1c72ca */ /* 0x000fc400000e0000 */
[----:B------:R-:W-:Y:S01]  /*0600*/  R2UR UR29, R13 ;  /* 0x000000000d1d72ca */ /* 0x000fe200000e0000 */
[----:B------:R2:W5:Y:S01]  /*0610*/  @P0 LDG.E.64.CONSTANT R46, desc[UR8][R14.64] ;  /* 0x000000080e2e0981 */ /* 0x000562000c1e9b00 */
[----:B------:R-:W3:Y:S01]  /*0620*/  LDC.64 R12, c[0x0][0x388] ;  /* 0x0000e200ff0c7b82 */ /* 0x000ee20000000a00 */
[----:B------:R-:W-:Y:S02]  /*0630*/  R2UR UR27, R9 ;  /* 0x00000000091b72ca */ /* 0x000fe400000e0000 */
[----:B------:R2:W5:Y:S01]  /*0640*/  @P0 LDG.E.64.CONSTANT R44, desc[UR8][R14.64+0xc8] ;  /* 0x0000c8080e2c0981 */ /* 0x000562000c1e9b00 */
[----:B------:R-:W-:Y:S02]  /*0650*/  SHF.R.U32.HI R9, RZ, 0x10, R42 ;  /* 0x00000010ff097819 */ /* 0x000fe4000001162a */
[----:B------:R-:W-:Y:S01]  /*0660*/  R2UR UR49, R31 ;  /* 0x000000001f3172ca */ /* 0x000fe200000e0000 */
[----:B------:R2:W5:Y:S01]  /*0670*/  @P0 LDG.E.64.CONSTANT R40, desc[UR8][R14.64+0x190] ;  /* 0x000190080e280981 */ /* 0x000562000c1e9b00 */
[----:B------:R-:W-:Y:S01]  /*0680*/  IMAD.MOV.U32 R31, RZ, RZ, 0x16c8 ;  /* 0x000016c8ff1f7424 */ /* 0x000fe200078e00ff */
[----:B------:R-:W-:-:S02]  /*0690*/  PRMT R29, R29, 0x7710, RZ ;  /* 0x000077101d1d7816 */ /* 0x000fc400000000ff */
[----:B------:R2:W5:Y:S01]  /*06a0*/  @P0 LDG.E.64.CONSTANT R38, desc[UR8][R14.64+0x258] ;  /* 0x000258080e260981 */ /* 0x000562000c1e9b00 */
[----:B------:R-:W-:Y:S01]  /*06b0*/  R2UR UR26, R8 ;  /* 0x00000000081a72ca */ /* 0x000fe200000e0000 */
[----:B------:R-:W-:Y:S01]  /*06c0*/  IMAD R2, R2, R31, UR4 ;  /* 0x0000000402027e24 */ /* 0x000fe2000f8e021f */
[----:B------:R-:W-:Y:S01]  /*06d0*/  PRMT R8, R9, 0x9910, RZ ;  /* 0x0000991009087816 */ /* 0x000fe200000000ff */
[----:B------:R2:W5:Y:S01]  /*06e0*/  @P0 LDG.E.64.CONSTANT R36, desc[UR8][R14.64+0x320] ;  /* 0x000320080e240981 */ /* 0x000562000c1e9b00 */
[----:B------:R-:W-:Y:S01]  /*06f0*/  R2UR UR24, R4 ;  /* 0x00000000041872ca */ /* 0x000fe200000e0000 */
[----:B------:R-:W-:Y:S01]  /*0700*/  IMAD.IADD R4, R29, 0x1, R0 ;  /* 0x000000011d047824 */ /* 0x000fe200078e0200 */
[----:B------:R-:W-:Y:S01]  /*0710*/  R2UR UR48, R30 ;  /* 0x000000001e3072ca */ /* 0x000fe200000e0000 */
[----:B------:R-:W4:Y:S01]  /*0720*/  LDS.64 R6, [UR4+0x2e70] ;  /* 0x002e7004ff067984 */ /* 0x000f220008000a00 */
[----:B------:R-:W-:Y:S01]  /*0730*/  IMAD R8, R8, 0x9, RZ ;  /* 0x0000000908087824 */ /* 0x000fe200078e02ff */
[----:B------:R-:W-:Y:S01]  /*0740*/  R2UR UR50, R34 ;  /* 0x00000000223272ca */ /* 0x000fe200000e0000 */
[----:B------:R-:W-:Y:S01]  /*0750*/  IMAD R28, R5, 0x48, R2 ;  /* 0x00000048051c7824 */ /* 0x000fe200078e0202 */
[----:B------:R-:W-:Y:S01]  /*0760*/  LOP3.LUT R29, R4, 0xffff, RZ, 0xc0, !PT ;  /* 0x0000ffff041d7812 */ /* 0x000fe200078ec0ff */
[----:B------:R-:W-:Y:S01]  /*0770*/  IMAD.MOV R8, RZ, RZ, -R8 ;  /* 0x000000ffff087224 */ /* 0x000fe200078e0a08 */
[----:B------:R-:W-:Y:S01]  /*0780*/  R2UR UR51, R35 ;  /* 0x00000000233372ca */ /* 0x000fe200000e0000 */
[--C-:B------:R-:W-:Y:S01]  /*0790*/  IMAD R5, R5, 0x240, R28.reuse ;  /* 0x0000024005057824 */ /* 0x100fe200078e021c */
[----:B------:R-:W-:Y:S01]  /*07a0*/  R2UR UR22, R32 ;  /* 0x00000000201672ca */ /* 0x000fe200000e0000 */
[----:B------:R-:W-:Y:S01]  /*07b0*/  IMAD R4, R29, 0x8, R28 ;  /* 0x000000081d047824 */ /* 0x000fe200078e021c */
[----:B------:R-:W-:Y:S01]  /*07c0*/  R2UR UR23, R33 ;  /* 0x00000000211772ca */ /* 0x000fe200000e0000 */
[----:B------:R-:W-:Y:S01]  /*07d0*/  IMAD R5, R29, 0x8, R5 ;  /* 0x000000081d057824 */ /* 0x000fe200078e0205 */
[----:B-1----:R-:W-:-:S02]  /*07e0*/  R2UR UR58, R22 ;  /* 0x00000000163a72ca */ /* 0x002fc400000e0000 */
        /* <DEDUP_REMOVED lines=11> */
[----:B------:R-:W-:-:S02]  /*08a0*/  PRMT R11, R8, 0x7710, RZ ;  /* 0x00007710080b7816 */ /* 0x000fc400000000ff */
[----:B----4-:R-:W-:Y:S02]  /*08b0*/  R2UR UR36, R6 ;  /* 0x00000000062472ca */ /* 0x010fe400000e0000 */
[----:B------:R-:W-:Y:S01]  /*08c0*/  R2UR UR37, R7 ;  /* 0x00000000072572ca */ /* 0x000fe200000e0000 */
[----:B--23--:R-:W-:-:S14]  /*08d0*/  @P1 BRA `(.L_x_1886) ;  /* 0x0000000000e01947 */ /* 0x00cfdc0003800000 */
[C-C-:B-----5:R-:W-:Y:S02]  /*08e0*/  DADD R6, R46.reuse, R36.reuse ;  /* 0x000000002e067229 */ /* 0x160fe40000000024 */
[----:B------:R-:W-:Y:S02]  /*08f0*/  DADD R36, R46, -R36 ;  /* 0x000000002e247229 */ /* 0x000fe40000000824 */
[----:B------:R-:W-:Y:S02]  /*0900*/  DADD R14, R44, R38 ;  /* 0x000000002c0e7229 */ /* 0x000fe40000000026 */
[----:B------:R-:W-:Y:S02]  /*0910*/  DADD R16, R40, R40 ;  /* 0x0000000028107229 */ /* 0x000fe40000000028 */
[----:B------:R-:W-:Y:S02]  /*0920*/  DADD R38, R44, -R38 ;  /* 0x000000002c267229 */ /* 0x000fe40000000826 */
[----:B------:R-:W-:-:S02]  /*0930*/  DFMA R26, R6, UR6, RZ ;  /* 0x00000006061a7c2b */ /* 0x000fc400080000ff */
[----:B------:R-:W-:Y:S02]  /*0940*/  DFMA R24, R36, UR10, RZ ;  /* 0x0000000a24187c2b */ /* 0x000fe400080000ff */
[----:B------:R-:W-:Y:S02]  /*0950*/  DFMA R30, R6, UR42, RZ ;  /* 0x0000002a061e7c2b */ /* 0x000fe400080000ff */
[----:B------:R-:W-:Y:S02]  /*0960*/  DFMA R28, R36, UR16, RZ ;  /* 0x00000010241c7c2b */ /* 0x000fe400080000ff */
[----:B------:R-:W-:Y:S02]  /*0970*/  DFMA R34, R6, UR22, RZ ;  /* 0x0000001606227c2b */ /* 0x000fe400080000ff */
[----:B------:R-:W-:Y:S02]  /*0980*/  DFMA R32, R36, UR48, RZ ;  /* 0x0000003024207c2b */ /* 0x000fe400080000ff */
[----:B------:R-:W-:-:S02]  /*0990*/  DFMA R18, R6, UR54, RZ ;  /* 0x0000003606127c2b */ /* 0x000fc400080000ff */
[----:B------:R-:W-:Y:S02]  /*09a0*/  DFMA R20, R36, UR28, RZ ;  /* 0x0000001c24147c2b */ /* 0x000fe400080000ff */
        /* <DEDUP_REMOVED lines=26> */
[C-C-:B------:R-:W-:Y:S02]  /*0b50*/  DADD R34, R18.reuse, -R20.reuse ;  /* 0x0000000012227229 */ /* 0x140fe40000000814 */
        /* <DEDUP_REMOVED lines=11> */
[----:B------:R-:W-:Y:S04]  /*0c10*/  STS.64 [R4+0x798], R18 ;  /* 0x0007981204007388 */ /* 0x000fe80000000a00 */
[----:B------:R-:W0:Y:S02]  /*0c20*/  LDS.64 R20, [UR4+0x2e78] ;  /* 0x002e7804ff147984 */ /* 0x000e240008000a00 */
[----:B0-----:R-:W-:-:S08]  /*0c30*/  DFMA R20, R40, R20, R36 ;  /* 0x000000142814722b */ /* 0x001fd00000000024 */
[----:B------:R-:W-:-:S07]  /*0c40*/  DADD R6, R6, R20 ;  /* 0x0000000006067229 */ /* 0x000fce0000000014 */
[----:B------:R0:W-:Y:S04]  /*0c50*/  STS.64 [R4+0xa20], R6 ;  /* 0x000a200604007388 */ /* 0x0001e80000000a00 */
.L_x_1886:
[----:B------:R-:W-:Y:S05]  /*0c60*/  BSYNC.RECONVERGENT B0 ;  /* 0x0000000000007941 */ /* 0x000fea0003800200 */
.L_x_1885:
[----:B------:R-:W-:Y:S01]  /*0c70*/  BAR.SYNC.DEFER_BLOCKING 0x0 ;  /* 0x0000000000007b1d */ /* 0x000fe20000010000 */
[----:B------:R-:W-:Y:S02]  /*0c80*/  IMAD.MOV.U32 R8, RZ, RZ, 0x8 ;  /* 0x00000008ff087424 */ /* 0x000fe400078e00ff */
[----:B-----5:R-:W-:-:S03]  /*0c90*/  IMAD.IADD R40, R11, 0x1, R0 ;  /* 0x000000010b287824 */ /* 0x020fc600078e0200 */
[----:B------:R-:W-:Y:S01]  /*0ca0*/  BSSY.RECONVERGENT B0, `(.L_x_1887) ;  /* 0x0000040000007945 */ /* 0x000fe20003800200 */
[----:B------:R-:W1:Y:S03]  /*0cb0*/  @P2 LDS.64 R24, [UR4+0x2e78] ;  /* 0x002e7804ff182984 */ /* 0x000e660008000a00 */
[----:B------:R-:W-:Y:S05]  /*0cc0*/  @P2 BRA `(.L_x_1888) ;  /* 0x0000000000f42947 */ /* 0x000fea0003800000 */
[----:B------:R-:W-:Y:S04]  /*0cd0*/  LDS.64 R10, [R5] ;  /* 0x00000000050a7984 */ /* 0x000fe80000000a00 */
[----:B------:R-:W0:Y:S04]  /*0ce0*/  LDS.64 R14, [R5+0x120] ;  /* 0x00012000050e7984 */ /* 0x000e280000000a00 */
[----:B------:R-:W-:Y:S04]  /*0cf0*/  LDS.64 R18, [R5+0x48] ;  /* 0x0000480005127984 */ /* 0x000fe80000000a00 */
[----:B------:R-:W2:Y:S04]  /*0d00*/  LDS.64 R16, [R5+0xd8] ;  /* 0x0000d80005107984 */ /* 0x000ea80000000a00 */
[----:B------:R-:W3:Y:S01]  /*0d10*/  LDS.64 R22, [R5+0x90] ;  /* 0x0000900005167984 */ /* 0x000ee20000000a00 */
[----:B0-----:R-:W-:-:S02]  /*0d20*/  DADD R6, R10, R14 ;  /* 0x000000000a067229 */ /* 0x001fc4000000000e */
[----:B------:R-:W-:Y:S02]  /*0d30*/  DADD R10, R10, -R14 ;  /* 0x000000000a0a7229 */ /* 0x000fe4000000080e */
[C-C-:B--2---:R-:W-:Y:S02]  /*0d40*/  DADD R20, R18.reuse, R16.reuse ;  /* 0x0000000012147229 */ /* 0x144fe40000000010 */
[----:B------:R-:W-:Y:S02]  /*0d50*/  DADD R18, R18, -R16 ;  /* 0x0000000012127229 */ /* 0x000fe40000000810 */
[----:B---3--:R-:W-:Y:S02]  /*0d60*/  DADD R16, R22, R22 ;  /* 0x0000000016107229 */ /* 0x008fe40000000016 */
[----:B------:R-:W-:Y:S02]  /*0d70*/  DFMA R30, R6, UR6, RZ ;  /* 0x00000006061e7c2b */ /* 0x000fe400080000ff */
[----:B------:R-:W-:-:S02]  /*0d80*/  DFMA R32, R10, UR10, RZ ;  /* 0x0000000a0a207c2b */ /* 0x000fc400080000ff */
[----:B------:R-:W-:Y:S02]  /*0d90*/  DFMA R26, R6, UR42, RZ ;  /* 0x0000002a061a7c2b */ /* 0x000fe400080000ff */
[----:B------:R-:W-:Y:S02]  /*0da0*/  DFMA R28, R10, UR16, RZ ;  /* 0x000000100a1c7c2b */ /* 0x000fe400080000ff */
[----:B------:R-:W-:Y:S02]  /*0db0*/  DFMA R36, R6, UR22, RZ ;  /* 0x0000001606247c2b */ /* 0x000fe400080000ff */
[----:B------:R-:W-:Y:S02]  /*0dc0*/  DFMA R38, R10, UR48, RZ ;  /* 0x000000300a267c2b */ /* 0x000fe400080000ff */
[----:B------:R-:W-:Y:S02]  /*0dd0*/  DFMA R34, R6, UR54, RZ ;  /* 0x0000003606227c2b */ /* 0x000fe400080000ff */
[----:B-1----:R-:W-:-:S02]  /*0de0*/  DFMA R24, R10, UR28, RZ ;  /* 0x0000001c0a187c2b */ /* 0x002fc400080000ff */
        /* <DEDUP_REMOVED lines=43> */
.L_x_1888:
[----:B------:R-:W-:Y:S05]  /*10a0*/  BSYNC.RECONVERGENT B0 ;  /* 0x0000000000007941 */ /* 0x000fea0003800200 */
.L_x_1887:
[----:B0-2---:R-:W-:Y:S01]  /*10b0*/  PRMT R7, R40, 0x5410, R9 ;  /* 0x0000541028077816 */ /* 0x005fe20000000009 */
[----:B------:R-:W-:Y:S01]  /*10c0*/  UMOV UR4, 0x5109 ;  /* 0x0000510900047882 */ /* 0x000fe20000000000 */
[----:B------:R-:W-:Y:S03]  /*10d0*/  BAR.SYNC.DEFER_BLOCKING 0x0 ;  /* 0x0000000000007b1d */ /* 0x000fe60000010000 */
[----:B------:R-:W-:-:S04]  /*10e0*/  IDP.2A.LO.U16.U8 R8, R7, UR4, R8 ;  /* 0x0000000407087c26 */ /* 0x000fc80008001008 */
[----:B------:R-:W-:-:S04]  /*10f0*/  IMAD R7, R3, 0x2d9, R8 ;  /* 0x000002d903077824 */ /* 0x000fc800078e0208 */
[----:B------:R-:W-:-:S05]  /*1100*/  IMAD.WIDE R12, R7, 0x8, R12 ;  /* 0x00000008070c7825 */ /* 0x000fca00078e020c */
[----:B------:R-:W2:Y:S01]  /*1110*/  LDG.E.64.CONSTANT R6, desc[UR8][R12.64+-0x40] ;  /* 0xffffc0080c067981 */ /* 0x000ea2000c1e9b00 */
[----:B------:R-:W-:Y:S01]  /*1120*/  LOP3.LUT R11, R40, 0xffff, RZ, 0xc0, !PT ;  /* 0x0000ffff280b7812 */ /* 0x000fe200078ec0ff */
[----:B------:R-:W-:Y:S02]  /*1130*/  IMAD R2, R9, 0x288, R2 ;  /* 0x0000028809027824 */ /* 0x000fe400078e0202 */
[----:B------:R-:W3:Y:S02]  /*1140*/  LDG.E.64.CONSTANT R36, desc[UR8][R12.64+-0x30] ;  /* 0xffffd0080c247981 */ /* 0x000ee4000c1e9b00 */
[----:B------:R-:W-:Y:S02]  /*1150*/  IMAD R2, R11, 0x48, R2 ;  /* 0x000000480b027824 */ /* 0x000fe400078e0202 */
[----:B------:R-:W4:Y:S04]  /*1160*/  LDG.E.64.CONSTANT R38, desc[UR8][R12.64+-0x38] ;  /* 0xffffc8080c267981 */ /* 0x000f28000c1e9b00 */
[----:B------:R-:W-:Y:S04]  /*1170*/  LDS.64 R32, [R2] ;  /* 0x0000000002207984 */ /* 0x000fe80000000a00 */
[----:B------:R-:W0:Y:S04]  /*1180*/  LDS.64 R18, [R2+0x20] ;  /* 0x0000200002127984 */ /* 0x000e280000000a00 */
[----:B------:R-:W-:Y:S04]  /*1190*/  LDS.64 R30, [R2+0x8] ;  /* 0x00000800021e7984 */ /* 0x000fe80000000a00 */
[----:B------:R-:W5:Y:S04]  /*11a0*/  LDS.64 R20, [R2+0x18] ;  /* 0x0000180002147984 */ /* 0x000f680000000a00 */
[----:B------:R-:W1:Y:S04]  /*11b0*/  LDS.64 R14, [R2+0x10] ;  /* 0x00001000020e7984 */ /* 0x000e680000000a00 */
[----:B------:R-:W4:Y:S01]  /*11c0*/  LDG.E.64.CONSTANT R42, desc[UR8][R12.64+-0x18] ;  /* 0xffffe8080c2a7981 */ /* 0x000f22000c1e9b00 */
[----:B0-----:R-:W-:-:S02]  /*11d0*/  DADD R10, R32, R18 ;  /* 0x00000000200a7229 */ /* 0x001fc40000000012 */
[----:B------:R-:W-:Y:S02]  /*11e0*/  DADD R32, R32, -R18 ;  /* 0x0000000020207229 */ /* 0x000fe40000000812 */
[----:B-----5:R-:W-:-:S04]  /*11f0*/  DADD R16, R30, R20 ;  /* 0x000000001e107229 */ /* 0x020fc80000000014 */
        /* <DEDUP_REMOVED lines=11> */
[----:B-1----:R-:W-:-:S02]  /*12b0*/  DADD R10, R14, R14 ;  /* 0x000000000e0a7229 */ /* 0x002fc4000000000e */
[C---:B------:R-:W-:Y:S02]  /*12c0*/  DFMA R22, R32.reuse, UR10, RZ ;  /* 0x0000000a20167c2b */ /* 0x040fe400080000ff */
[C---:B------:R-:W-:Y:S02]  /*12d0*/  DFMA R18, R32.reuse, UR16, RZ ;  /* 0x0000001020127c2b */ /* 0x040fe400080000ff */
[C---:B------:R-:W-:Y:S02]  /*12e0*/  DFMA R26, R32.reuse, UR48, RZ ;  /* 0x00000030201a7c2b */ /* 0x040fe400080000ff */
[C---:B------:R-:W-:Y:S02]  /*12f0*/  DFMA R20, R32.reuse, UR28, RZ ;  /* 0x0000001c20147c2b */ /* 0x040fe400080000ff */
[----:B------:R-:W-:Y:S02]  /*1300*/  DFMA R32, R32, UR60, RZ ;  /* 0x0000003c20207c2b */ /* 0x000fe400080000ff */
        /* <DEDUP_REMOVED lines=11> */
[C---:B------:R-:W-:Y:S02]  /*13c0*/  DFMA R8, R10.reuse, UR26, R8 ;  /* 0x0000001a0a087c2b */ /* 0x040fe40008000008 */
[----:B------:R-:W-:-:S02]  /*13d0*/  DFMA R16, R10, UR64, R16 ;  /* 0x000000400a107c2b */ /* 0x000fc40008000010 */
[C---:B------:R-:W-:Y:S02]  /*13e0*/  DFMA R30, R14.reuse, R24, R30 ;  /* 0x000000180e1e722b */ /* 0x040fe4000000001e */
[----:B------:R-:W-:Y:S02]  /*13f0*/  DFMA R26, R14, UR52, R26 ;  /* 0x000000340e1a7c2b */ /* 0x000fe4000800001a */
[----:B------:R-:W-:Y:S02]  /*1400*/  DFMA R34, R10, UR58, R34 ;  /* 0x0000003a0a227c2b */ /* 0x000fe40008000022 */
[----:B------:R-:W-:Y:S01]  /*1410*/  DFMA R20, R14, UR32, R20 ;  /* 0x000000200e147c2b */ /* 0x000fe20008000014 */
[----:B------:R-:W5:Y:S01]  /*1420*/  LDG.E.64.CONSTANT R10, desc[UR8][R12.64] ;  /* 0x000000080c0a7981 */ /* 0x000f62000c1e9b00 */
[C-C-:B------:R-:W-:Y:S02]  /*1430*/  DADD R32, R40.reuse, -R22.reuse ;  /* 0x0000000028207229 */ /* 0x140fe40000000816 */
[----:B------:R-:W-:Y:S01]  /*1440*/  DADD R40, R40, R22 ;  /* 0x0000000028287229 */ /* 0x000fe20000000016 */
[----:B------:R-:W5:Y:S01]  /*1450*/  LDG.E.64.CONSTANT R14, desc[UR8][R12.64+-0x8] ;  /* 0xfffff8080c0e7981 */ /* 0x000f62000c1e9b00 */
[----:B------:R-:W-:-:S02]  /*1460*/  DADD R22, R28, -R18 ;  /* 0x000000001c167229 */ /* 0x000fc40000000812 */
[----:B------:R-:W-:Y:S02]  /*1470*/  DADD R28, R28, R18 ;  /* 0x000000001c1c7229 */ /* 0x000fe40000000012 */
[----:B------:R-:W-:Y:S02]  /*1480*/  DADD R16, R16, R30 ;  /* 0x0000000010107229 */ /* 0x000fe4000000001e */
[C-C-:B------:R-:W-:Y:S02]  /*1490*/  DADD R18, R8.reuse, -R26.reuse ;  /* 0x0000000008127229 */ /* 0x140fe4000000081a */
[----:B------:R-:W-:Y:S02]  /*14a0*/  DADD R8, R8, R26 ;  /* 0x0000000008087229 */ /* 0x000fe4000000001a */
[C-C-:B------:R-:W-:Y:S01]  /*14b0*/  DADD R30, R34.reuse, -R20.reuse ;  /* 0x00000000221e7229 */ /* 0x140fe20000000814 */
[----:B------:R-:W5:Y:S01]  /*14c0*/  LDG.E.64.CONSTANT R26, desc[UR8][R12.64+-0x10] ;  /* 0xfffff0080c1a7981 */ /* 0x000f62000c1e9b00 */
[----:B------:R-:W-:-:S03]  /*14d0*/  DADD R34, R34, R20 ;  /* 0x0000000022227229 */ /* 0x000fc60000000014 */
[----:B------:R-:W5:Y:S01]  /*14e0*/  LDG.E.64.CONSTANT R20, desc[UR8][R12.64+-0x28] ;  /* 0xffffd8080c147981 */ /* 0x000f62000c1e9b00 */
[----:B--2---:R-:W-:-:S03]  /*14f0*/  DMUL R6, R6, R40 ;  /* 0x0000002806067228 */ /* 0x004fc60000000000 */
[----:B------:R0:W2:Y:S01]  /*1500*/  LDG.E.64.CONSTANT R40, desc[UR8][R12.64+-0x20] ;  /* 0xffffe0080c287981 */ /* 0x0000a2000c1e9b00 */
[----:B---3--:R-:W-:Y:S02]  /*1510*/  DMUL R8, R36, R8 ;  /* 0x0000000824087228 */ /* 0x008fe40000000000 */
[----:B----4-:R-:W-:Y:S01]  /*1520*/  DMUL R28, R38, R28 ;  /* 0x0000001c261c7228 */ /* 0x010fe20000000000 */
[----:B------:R-:W-:Y:S01]  /*1530*/  BAR.SYNC.DEFER_BLOCKING 0x0 ;  /* 0x0000000000007b1d */ /* 0x000fe20000010000 */
[----:B------:R-:W-:-:S05]  /*1540*/  ISETP.GT.U32.AND P2, PT, R0, 0x2c, PT ;  /* 0x0000002c0000780c */ /* 0x000fca0003f44070 */
[----:B------:R-:W-:Y:S01]  /*1550*/  BSSY.RECONVERGENT B0, `(.L_x_1889) ;  /* 0x0000074000007945 */ /* 0x000fe20003800200 */
[CCC-:B-----5:R-:W-:Y:S02]  /*1560*/  DFMA R36, R10.reuse, R32.reuse, R6.reuse ;  /* 0x000000200a24722b */ /* 0x1e0fe40000000006 */
[----:B------:R-:W-:Y:S02]  /*1570*/  DFMA R10, R10, -R32, R6 ;  /* 0x800000200a0a722b */ /* 0x000fe40000000006 */
[CCC-:B------:R-:W-:Y:S02]  /*1580*/  DFMA R32, R14.reuse, R22.reuse, R28.reuse ;  /* 0x000000160e20722b */ /* 0x1c0fe4000000001c */
[----:B------:R-:W-:Y:S02]  /*1590*/  DFMA R38, R14, -R22, R28 ;  /* 0x800000160e26722b */ /* 0x000fe4000000001c */
[C---:B------:R-:W-:Y:S02]  /*15a0*/  DFMA R14, R36.reuse, UR6, RZ ;  /* 0x00000006240e7c2b */ /* 0x040fe400080000ff */
[----:B------:R-:W-:-:S02]  /*15b0*/  DFMA R22, R36, UR38, RZ ;  /* 0x0000002624167c2b */ /* 0x000fc400080000ff */
[----:B------:R-:W-:Y:S02]  /*15c0*/  DFMA R36, R36, UR14, RZ ;  /* 0x0000000e24247c2b */ /* 0x000fe400080000ff */
[CCC-:B0-----:R-:W-:Y:S02]  /*15d0*/  DFMA R12, R26.reuse, R18.reuse, R8.reuse ;  /* 0x000000121a0c722b */ /* 0x1c1fe40000000008 */
[----:B------:R-:W-:Y:S02]  /*15e0*/  DFMA R18, R26, -R18, R8 ;  /* 0x800000121a12722b */ /* 0x000fe40000000008 */
[----:B------:R-:W-:Y:S02]  /*15f0*/  DMUL R34, R20, R34 ;  /* 0x0000002214227228 */ /* 0x000fe40000000000 */
[C---:B------:R-:W-:Y:S02]  /*1600*/  DFMA R20, R10.reuse, UR10, RZ ;  /* 0x0000000a0a147c2b */ /* 0x040fe400080000ff */
[----:B------:R-:W-:-:S02]  /*1610*/  DFMA R26, R10, UR12, RZ ;  /* 0x0000000c0a1a7c2b */ /* 0x000fc400080000ff */
[----:B------:R-:W-:Y:S02]  /*1620*/  DFMA R10, R10, UR40, RZ ;  /* 0x000000280a0a7c2b */ /* 0x000fe400080000ff */
[----:B------:R-:W-:Y:S02]  /*1630*/  DFMA R14, R32, UR42, R14 ;  /* 0x0000002a200e7c2b */ /* 0x000fe4000800000e */
[C---:B------:R-:W-:Y:S02]  /*1640*/  DFMA R20, R38.reuse, UR16, R20 ;  /* 0x0000001026147c2b */ /* 0x040fe40008000014 */
[C---:B------:R-:W-:Y:S02]  /*1650*/  DFMA R26, R38.reuse, UR44, R26 ;  /* 0x0000002c261a7c2b */ /* 0x040fe4000800001a */
[----:B------:R-:W-:Y:S02]  /*1660*/  DFMA R10, R38, UR20, R10 ;  /* 0x00000014260a7c2b */ /* 0x000fe4000800000a */
[----:B------:R-:W-:-:S02]  /*1670*/  DFMA R22, R32, UR18, R22 ;  /* 0x0000001220167c2b */ /* 0x000fc40008000016 */
[----:B------:R-:W-:Y:S02]  /*1680*/  DFMA R36, R32, UR46, R36 ;  /* 0x0000002e20247c2b */ /* 0x000fe40008000024 */
[C---:B------:R-:W-:Y:S02]  /*1690*/  DFMA R20, R18.reuse, UR48, R20 ;  /* 0x0000003012147c2b */ /* 0x040fe40008000014 */
[C---:B------:R-:W-:Y:S02]  /*16a0*/  DFMA R26, R18.reuse, UR24, R26 ;  /* 0x00000018121a7c2b */ /* 0x040fe4000800001a */
[----:B------:R-:W-:Y:S02]  /*16b0*/  DFMA R10, R18, UR52, R10 ;  /* 0x00000034120a7c2b */ /* 0x000fe4000800000a */
[----:B------:R-:W-:Y:S02]  /*16c0*/  DFMA R18, R42, -R30, R34 ;  /* 0x8000001e2a12722b */ /* 0x000fe40000000022 */
[----:B------:R-:W-:-:S02]  /*16d0*/  DFMA R14, R12, UR22, R14 ;  /* 0x000000160c0e7c2b */ /* 0x000fc4000800000e */
[C---:B------:R-:W-:Y:S02]  /*16e0*/  DFMA R22, R12.reuse, UR50, R22 ;  /* 0x000000320c167c2b */ /* 0x040fe40008000016 */
[----:B------:R-:W-:Y:S02]  /*16f0*/  DFMA R36, R12, UR26, R36 ;  /* 0x0000001a0c247c2b */ /* 0x000fe40008000024 */
[----:B------:R-:W-:Y:S02]  /*1700*/  DFMA R30, R42, R30, R34 ;  /* 0x0000001e2a1e722b */ /* 0x000fe40000000022 */
[C---:B------:R-:W-:Y:S02]  /*1710*/  DFMA R20, R18.reuse, UR28, R20 ;  /* 0x0000001c12147c2b */ /* 0x040fe40008000014 */
[C---:B------:R-:W-:Y:S02]  /*1720*/  DFMA R26, R18.reuse, UR56, R26 ;  /* 0x00000038121a7c2b */ /* 0x040fe4000800001a */
[----:B------:R-:W-:-:S02]  /*1730*/  DFMA R10, R18, UR32, R10 ;  /* 0x00000020120a7c2b */ /* 0x000fc4000800000a */
[C---:B------:R-:W-:Y:S02]  /*1740*/  DFMA R36, R30.reuse, UR58, R36 ;  /* 0x0000003a1e247c2b */ /* 0x040fe40008000024 */
[C---:B------:R-:W-:Y:S02]  /*1750*/  DFMA R14, R30.reuse, UR54, R14 ;  /* 0x000000361e0e7c2b */ /* 0x040fe4000800000e */
[----:B------:R-:W-:Y:S02]  /*1760*/  DFMA R22, R30, UR30, R22 ;  /* 0x0000001e1e167c2b */ /* 0x000fe40008000016 */
[----:B--2---:R-:W-:-:S08]  /*1770*/  DMUL R16, R40, R16 ;  /* 0x0000001028107228 */ /* 0x004fd00000000000 */
[C-C-:B------:R-:W-:Y:S02]  /*1780*/  DADD R12, R16.reuse, R16.reuse ;  /* 0x00000000100c7229 */ /* 0x140fe40000000010 */
[----:B------:R-:W-:-:S06]  /*1790*/  DADD R18, R16, -R16 ;  /* 0x0000000010127229 */ /* 0x000fcc0000000810 */
[----:B------:R-:W-:Y:S02]  /*17a0*/  DMUL R12, R12, 0.5 ;  /* 0x3fe000000c0c7828 */ /* 0x000fe40000000000 */
[C---:B------:R-:W-:Y:S02]  /*17b0*/  DFMA R10, R18.reuse, R24, R10 ;  /* 0x00000018120a722b */ /* 0x040fe4000000000a */
[C---:B------:R-:W-:Y:S02]  /*17c0*/  DFMA R20, R18.reuse, UR60, R20 ;  /* 0x0000003c12147c2b */ /* 0x040fe40008000014 */
[----:B------:R-:W-:Y:S02]  /*17d0*/  DFMA R26, R18, UR36, R26 ;  /* 0x00000024121a7c2b */ /* 0x000fe4000800001a */
[C---:B------:R-:W-:Y:S02]  /*17e0*/  DFMA R36, R12.reuse, UR64, R36 ;  /* 0x000000400c247c2b */ /* 0x040fe40008000024 */
[----:B------:R-:W-:-:S02]  /*17f0*/  DFMA R14, R12, UR34, R14 ;  /* 0x000000220c0e7c2b */ /* 0x000fc4000800000e */
[----:B------:R-:W-:-:S04]  /*1800*/  DFMA R22, R12, UR62, R22 ;  /* 0x0000003e0c167c2b */ /* 0x000fc80008000016 */
        /* <DEDUP_REMOVED lines=28> */
[C---:B------:R-:W-:Y:S02]  /*19d0*/  DFMA R20, R14.reuse, UR42, R20 ;  /* 0x0000002a0e147c2b */ /* 0x040fe40008000014 */
[----:B------:R-:W-:-:S02]  /*19e0*/  DFMA R26, R14, UR18, R26 ;  /* 0x000000120e1a7c2b */ /* 0x000fc4000800001a */
[----:B------:R-:W-:Y:S02]  /*19f0*/  DFMA R14, R14, UR46, R30 ;  /* 0x0000002e0e0e7c2b */ /* 0x000fe4000800001e */
[C-C-:B--2---:R-:W-:Y:S02]  /*1a00*/  DADD R30, R38.reuse, R12.reuse ;  /* 0x00000000261e7229 */ /* 0x144fe4000000000c */
[----:B------:R-:W-:Y:S02]  /*1a10*/  DADD R12, R38, -R12 ;  /* 0x00000000260c7229 */ /* 0x000fe4000000080c */
[C---:B------:R-:W-:Y:S02]  /*1a20*/  DFMA R38, R36.reuse, UR10, RZ ;  /* 0x0000000a24267c2b */ /* 0x040fe400080000ff */
[C---:B------:R-:W-:Y:S02]  /*1a30*/  DFMA R40, R36.reuse, UR12, RZ ;  /* 0x0000000c24287c2b */ /* 0x040fe400080000ff */
[----:B------:R-:W-:-:S02]  /*1a40*/  DFMA R36, R36, UR40, RZ ;  /* 0x0000002824247c2b */ /* 0x000fc400080000ff */
[----:B------:R-:W-:Y:S02]  /*1a50*/  DFMA R20, R30, UR22, R20 ;  /* 0x000000161e147c2b */ /* 0x000fe40008000014 */
[C---:B------:R-:W-:Y:S02]  /*1a60*/  DFMA R38, R32.reuse, UR16, R38 ;  /* 0x0000001020267c2b */ /* 0x040fe40008000026 */
[C---:B------:R-:W-:Y:S02]  /*1a70*/  DFMA R40, R32.reuse, UR44, R40 ;  /* 0x0000002c20287c2b */ /* 0x040fe40008000028 */
[----:B------:R-:W-:Y:S02]  /*1a80*/  DFMA R36, R32, UR20, R36 ;  /* 0x0000001420247c2b */ /* 0x000fe40008000024 */
[C---:B------:R-:W-:Y:S02]  /*1a90*/  DFMA R26, R30.reuse, UR50, R26 ;  /* 0x000000321e1a7c2b */ /* 0x040fe4000800001a */
[----:B------:R-:W-:-:S02]  /*1aa0*/  DFMA R14, R30, UR26, R14 ;  /* 0x0000001a1e0e7c2b */ /* 0x000fc4000800000e */
[----:B---3--:R-:W-:Y:S02]  /*1ab0*/  DADD R30, R10, R18 ;  /* 0x000000000a1e7229 */ /* 0x008fe40000000012 */
[C---:B------:R-:W-:Y:S02]  /*1ac0*/  DFMA R38, R12.reuse, UR48, R38 ;  /* 0x000000300c267c2b */ /* 0x040fe40008000026 */
[C---:B------:R-:W-:Y:S02]  /*1ad0*/  DFMA R40, R12.reuse, UR24, R40 ;  /* 0x000000180c287c2b */ /* 0x040fe40008000028 */
[----:B------:R-:W-:Y:S02]  /*1ae0*/  DFMA R36, R12, UR52, R36 ;  /* 0x000000340c247c2b */ /* 0x000fe40008000024 */
[----:B----4-:R-:W-:Y:S02]  /*1af0*/  DADD R12, R22, R22 ;  /* 0x00000000160c7229 */ /* 0x010fe40000000016 */
[----:B------:R-:W-:-:S02]  /*1b00*/  DADD R10, R10, -R18 ;  /* 0x000000000a0a7229 */ /* 0x000fc40000000812 */
[C---:B------:R-:W-:Y:S02]  /*1b10*/  DFMA R20, R30.reuse, UR54, R20 ;  /* 0x000000361e147c2b */ /* 0x040fe40008000014 */
[----:B------:R-:W-:Y:S02]  /*1b20*/  DFMA R26, R30, UR30, R26 ;  /* 0x0000001e1e1a7c2b */ /* 0x000fe4000800001a */
[----:B------:R-:W-:Y:S02]  /*1b30*/  DMUL R12, R12, 0.5 ;  /* 0x3fe000000c0c7828 */ /* 0x000fe40000000000 */
[----:B------:R-:W-:Y:S02]  /*1b40*/  DADD R22, R22, -R22 ;  /* 0x0000000016167229 */ /* 0x000fe40000000816 */
        /* <DEDUP_REMOVED lines=9> */
[----:B------:R-:W-:Y:S02]  /*1be0*/  DFMA R36, R22, R24, R36 ;  /* 0x000000181624722b */ /* 0x000fe40000000024 */
[----:B------:R-:W-:Y:S02]  /*1bf0*/  DADD R10, R20, -R38 ;  /* 0x00000000140a7229 */ /* 0x000fe40000000826 */
[----:B------:R-:W-:Y:S02]  /*1c00*/  DADD R12, R26, -R40 ;  /* 0x000000001a0c7229 */ /* 0x000fe40000000828 */
        /* <DEDUP_REMOVED lines=8> */
.L_x_1890:
[----:B------:R-:W-:Y:S05]  /*1c90*/  BSYNC.RECONVERGENT B0 ;  /* 0x0000000000007941 */ /* 0x000fea0003800200 */
.L_x_1889:
        /* <DEDUP_REMOVED lines=10> */
[----:B------:R-:W3:Y:S04]  /*1d40*/  LDS.64 R8, [R4+0xca8] ;  /* 0x000ca80004087984 */ /* 0x000ee80000000a00 */
[----:B------:R0:W4:Y:S01]  /*1d50*/  LDS.64 R10, [R4+0xa20] ;  /* 0x000a2000040a7984 */ /* 0x0001220000000a00 */
[----:B--2---:R-:W-:-:S02]  /*1d60*/  DADD R20, R16, R18 ;  /* 0x0000000010147229 */ /* 0x004fc40000000012 */
        /* <DEDUP_REMOVED lines=9> */
[----:B0-----:R-:W-:Y:S02]  /*1e00*/  DADD R4, R12, R14 ;  /* 0x000000000c047229 */ /* 0x001fe4000000000e */
[C---:B------:R-:W-:Y:S02]  /*1e10*/  DFMA R22, R18.reuse, UR42, R26 ;  /* 0x0000002a12167c2b */ /* 0x040fe4000800001a */
        /* <DEDUP_REMOVED lines=9> */
[----:B---3--:R-:W-:Y:S02]  /*1eb0*/  DADD R4, R6, R8 ;  /* 0x0000000006047229 */ /* 0x008fe40000000008 */
[----:B----4-:R-:W-:Y:S02]  /*1ec0*/  DADD R14, R10, R10 ;  /* 0x000000000a0e7229 */ /* 0x010fe4000000000a */
[----:B------:R-:W-:Y:S02]  /*1ed0*/  DFMA R16, R12, UR52, R16 ;  /* 0x000000340c107c2b */ /* 0x000fe40008000010 */
[----:B------:R-:W-:-:S02]  /*1ee0*/  DADD R6, R6, -R8 ;  /* 0x0000000006067229 */ /* 0x000fc40000000808 */
[C---:B------:R-:W-:Y:S02]  /*1ef0*/  DFMA R18, R12.reuse, UR48, R18 ;  /* 0x000000300c127c2b */ /* 0x040fe40008000012 */
[----:B------:R-:W-:Y:S02]  /*1f00*/  DFMA R26, R12, UR24, R26 ;  /* 0x000000180c1a7c2b */ /* 0x000fe4000800001a */
[----:B------:R-:W-:Y:S02]  /*1f10*/  DFMA R34, R4, UR58, R34 ;  /* 0x0000003a04227c2b */ /* 0x000fe40008000022 */
[----:B------:R-:W-:Y:S02]  /*1f20*/  DMUL R14, R14, 0.5 ;  /* 0x3fe000000e0e7828 */ /* 0x000fe40000000000 */
[----:B------:R-:W-:Y:S02]  /*1f30*/  DADD R10, R10, -R10 ;  /* 0x000000000a0a7229 */ /* 0x000fe4000000080a */
[----:B------:R-:W-:-:S02]  /*1f40*/  DFMA R16, R6, UR32, R16 ;  /* 0x0000002006107c2b */ /* 0x000fc40008000010 */
[C---:B------:R-:W-:Y:S02]  /*1f50*/  DFMA R22, R4.reuse, UR54, R22 ;  /* 0x0000003604167c2b */ /* 0x040fe40008000016 */
[----:B------:R-:W-:Y:S02]  /*1f60*/  DFMA R20, R4, UR30, R20 ;  /* 0x0000001e04147c2b */ /* 0x000fe40008000014 */
[C---:B------:R-:W-:Y:S02]  /*1f70*/  DFMA R18, R6.reuse, UR28, R18 ;  /* 0x0000001c06127c2b */ /* 0x040fe40008000012 */
[----:B------:R-:W-:Y:S02]  /*1f80*/  DFMA R26, R6, UR56, R26 ;  /* 0x00000038061a7c2b */ /* 0x000fe4000800001a */
[----:B------:R-:W-:Y:S02]  /*1f90*/  DFMA R34, R14, UR64, R34 ;  /* 0x000000400e227c2b */ /* 0x000fe40008000022 */
[----:B------:R-:W-:-:S02]  /*1fa0*/  DFMA R16, R10, R24, R16 ;  /* 0x000000180a10722b */ /* 0x000fc40000000010 */
[C---:B------:R-:W-:Y:S02]  /*1fb0*/  DFMA R22, R14.reuse, UR34, R22 ;  /* 0x000000220e167c2b */ /* 0x040fe40008000016 */
[----:B------:R-:W-:Y:S02]  /*1fc0*/  DFMA R20, R14, UR62, R20 ;  /* 0x0000003e0e147c2b */ /* 0x000fe40008000014 */
[C---:B------:R-:W-:Y:S02]  /*1fd0*/  DFMA R18, R10.reuse, UR60, R18 ;  /* 0x0000003c0a127c2b */ /* 0x040fe40008000012 */
[----:B------:R-:W-:Y:S02]  /*1fe0*/  DFMA R26, R10, UR36, R26 ;  /* 0x000000240a1a7c2b */ /* 0x000fe4000800001a */
[----:B------:R-:W-:-:S04]  /*1ff0*/  DADD R8, R34, R16 ;  /* 0x0000000022087229 */ /* 0x000fc80000000010 */
[C-C-:B------:R-:W-:Y:S02]  /*2000*/  DADD R16, R22.reuse, -R18.reuse ;  /* 0x0000000016107229 */ /* 0x140fe40000000812 */
[----:B------:R-:W-:Y:S02]  /*2010*/  DADD R6, R22, R18 ;  /* 0x0000000016067229 */ /* 0x000fe40000000012 */
[C-C-:B------:R-:W-:Y:S02]  /*2020*/  DADD R34, R20.reuse, -R26.reuse ;  /* 0x0000000014227229 */ /* 0x140fe4000000081a */
[----:B------:R-:W-:-:S11]  /*2030*/  DADD R28, R20, R26 ;  /* 0x00000000141c7229 */ /* 0x000fd6000000001a */
.L_x_1892:
[----:B------:R-:W-:Y:S05]  /*2040*/  BSYNC.RECONVERGENT B0 ;  /* 0x0000000000007941 */ /* 0x000fea0003800200 */
.L_x_1891:
[----:B------:R-:W-:Y:S06]  /*2050*/  BAR.SYNC.DEFER_BLOCKING 0x0 ;  /* 0x0000000000007b1d */ /* 0x000fec0000010000 */
[----:B------:R-:W-:Y:S05]  /*2060*/  @!P0 EXIT ;  /* 0x000000000000894d */ /* 0x000fea0003800000 */
[----:B-1----:R-:W0:Y:S01]  /*2070*/  LDC.64 R4, c[0x0][0x3a8] ;  /* 0x0000ea00ff047b82 */ /* 0x002e220000000a00 */
        /* <DEDUP_REMOVED lines=8> */
.L_x_1893:
        /* <DEDUP_REMOVED lines=16> */
.L_x_3121:


//--------------------- .text._Z32massMatrixMultiplyConstantKernelILi5ELi9ELi2EEviPKdS1_S1_S1_Pd --------------------------
	.section	.text._Z32massMatrixMultiplyConstantKernelILi5ELi9ELi2EEviPKdS1_S1_S1_Pd,"ax",@progbits
	.align	128
        .global         _Z32massMatrixMultiplyConstantKernelILi5ELi9ELi2EEviPKdS1_S1_S1_Pd
        .type           _Z32massMatrixMultiplyConstantKernelILi5ELi9ELi2EEviPKdS1_S1_S1_Pd,@function
        .size           _Z32massMatrixMultiplyConstantKernelILi5ELi9ELi2EEviPKdS1_S1_S1_Pd,(.L_x_3122 - _Z32massMatrixMultiplyConstantKernelILi5ELi9ELi2EEviPKdS1_S1_S1_Pd)
        .other          _Z32massMatrixMultiplyConstantKernelILi5ELi9ELi2EEviPKdS1_S1_S1_Pd,@"STO_CUDA_ENTRY STV_DEFAULT"
_Z32massMatrixMultiplyConstantKernelILi5ELi9ELi2EEviPKdS1_S1_S1_Pd:
.text._Z32massMatrixMultiplyConstantKernelILi5ELi9ELi2EEviPKdS1_S1_S1_Pd:
        /* <DEDUP_REMOVED lines=55> */
[----:B------:R-:W4:Y:S04]  /*0370*/  LDCU.128 UR48, c[0x3][0x860] ;  /* 0x00c10c00ff3077ac */ /* 0x000f280008000c00 */
[----:B------:R-:W-:-:S02]  /*0380*/  DMUL R28, R28, 0.5 ;  /* 0x3fe000001c1c7828 */ /* 0x000fc40000000000 */
[C---:B-1----:R-:W-:Y:S01]  /*0390*/  DFMA R14, R4.reuse, UR8, RZ ;  /* 0x00000008040e7c2b */ /* 0x042fe200080000ff */
[----:B------:R-:W1:Y:S01]  /*03a0*/  LDCU.128 UR24, c[0x3][0x820] ;  /* 0x00c10400ff1877ac */ /* 0x000e620008000c00 */
[C---:B0-----:R-:W-:Y:S01]  /*03b0*/  DFMA R10, R4.reuse, UR28, RZ ;  /* 0x0000001c040a7c2b */ /* 0x041fe200080000ff */
[----:B------:R-:W0:Y:S01]  /*03c0*/  LDCU.128 UR12, c[0x3][0xa00] ;  /* 0x00c14000ff0c77ac */ /* 0x000e220008000c00 */
[----:B--2---:R-:W-:Y:S01]  /*03d0*/  DFMA R24, R4, UR18, RZ ;  /* 0x0000001204187c2b */ /* 0x004fe200080000ff */
[----:B------:R-:W2:Y:S03]  /*03e0*/  LDCU.128 UR20, c[0x3][0xa10] ;  /* 0x00c14200ff1477ac */ /* 0x000ea60008000c00 */
[C---:B------:R-:W-:Y:S02]  /*03f0*/  DFMA R14, R6.reuse, UR10, R14 ;  /* 0x0000000a060e7c2b */ /* 0x040fe4000800000e */
[----:B------:R-:W-:Y:S01]  /*0400*/  DFMA R10, R6, UR30, R10 ;  /* 0x0000001e060a7c2b */ /* 0x000fe2000800000a */
[----:B------:R-:W2:Y:S01]  /*0410*/  LDCU.128 UR44, c[0x3][0x850] ;  /* 0x00c10a00ff2c77ac */ /* 0x000ea20008000c00 */
[----:B---3--:R-:W-:-:S02]  /*0420*/  DFMA R8, R4, UR38, RZ ;  /* 0x0000002604087c2b */ /* 0x008fc400080000ff */
[----:B----4-:R-:W-:Y:S01]  /*0430*/  DFMA R20, R4, UR48, RZ ;  /* 0x0000003004147c2b */ /* 0x010fe200080000ff */
[----:B------:R-:W3:Y:S01]  /*0440*/  LDCU.128 UR32, c[0x3][0xa30] ;  /* 0x00c14600ff2077ac */ /* 0x000ee20008000c00 */
[----:B------:R-:W-:Y:S02]  /*0450*/  DFMA R14, R28, UR16, R14 ;  /* 0x000000101c0e7c2b */ /* 0x000fe4000800000e */
[----:B-1----:R-:W-:Y:S01]  /*0460*/  DFMA R4, R6, UR24, R24 ;  /* 0x0000001806047c2b */ /* 0x002fe20008000018 */
[----:B------:R-:W1:Y:S01]  /*0470*/  LDCU.128 UR40, c[0x3][0xa40] ;  /* 0x00c14800ff2877ac */ /* 0x000e620008000c00 */
[----:B------:R-:W-:Y:S02]  /*0480*/  DFMA R10, R28, UR36, R10 ;  /* 0x000000241c0a7c2b */ /* 0x000fe4000800000a */
[C---:B0-----:R-:W-:Y:S01]  /*0490*/  DFMA R24, R22.reuse, UR12, RZ ;  /* 0x0000000c16187c2b */ /* 0x041fe200080000ff */
[----:B------:R-:W0:Y:S01]  /*04a0*/  LDCU.128 UR52, c[0x3][0xa60] ;  /* 0x00c14c00ff3477ac */ /* 0x000e220008000c00 */
[----:B--2---:R-:W-:Y:S01]  /*04b0*/  DFMA R30, R22, UR22, RZ ;  /* 0x00000016161e7c2b */ /* 0x004fe200080000ff */
[----:B------:R-:W2:Y:S01]  /*04c0*/  LDCU.128 UR8, c[0x3][0xa20] ;  /* 0x00c14400ff0877ac */ /* 0x000ea20008000c00 */
[----:B------:R-:W-:-:S02]  /*04d0*/  DFMA R4, R28, UR26, R4 ;  /* 0x0000001a1c047c2b */ /* 0x000fc40008000004 */
[C---:B------:R-:W-:Y:S01]  /*04e0*/  DFMA R8, R6.reuse, UR44, R8 ;  /* 0x0000002c06087c2b */ /* 0x040fe20008000008 */
[----:B------:R-:W4:Y:S01]  /*04f0*/  LDCU.128 UR28, c[0x3][0xa50] ;  /* 0x00c14a00ff1c77ac */ /* 0x000f220008000c00 */
[----:B------:R-:W-:Y:S02]  /*0500*/  DFMA R6, R6, UR50, R20 ;  /* 0x0000003206067c2b */ /* 0x000fe40008000014 */
[----:B---3--:R-:W-:Y:S01]  /*0510*/  DFMA R26, R22, UR32, RZ ;  /* 0x00000020161a7c2b */ /* 0x008fe200080000ff */
[----:B------:R-:W3:Y:S01]  /*0520*/  LDCU.64 UR6, c[0x3][0x870] ;  /* 0x00c10e00ff0677ac */ /* 0x000ee20008000a00 */
[----:B------:R-:W-:Y:S02]  /*0530*/  DFMA R24, R18, UR14, R24 ;  /* 0x0000000e12187c2b */ /* 0x000fe40008000018 */
[----:B-1----:R-:W-:Y:S01]  /*0540*/  DFMA R20, R22, UR42, RZ ;  /* 0x0000002a16147c2b */ /* 0x002fe200080000ff */
[----:B------:R-:W1:Y:S01]  /*0550*/  LDCU.64 UR12, c[0x3][0xa70] ;  /* 0x00c14e00ff0c77ac */ /* 0x000e620008000a00 */
[----:B------:R-:W-:-:S02]  /*0560*/  DFMA R8, R28, UR46, R8 ;  /* 0x0000002e1c087c2b */ /* 0x000fc40008000008 */
[----:B0-----:R-:W-:Y:S02]  /*0570*/  DFMA R22, R22, UR52, RZ ;  /* 0x0000003416167c2b */ /* 0x001fe400080000ff */
[C---:B------:R-:W-:Y:S02]  /*0580*/  DFMA R26, R18.reuse, UR34, R26 ;  /* 0x00000022121a7c2b */ /* 0x040fe4000800001a */
[----:B--2---:R-:W-:Y:S02]  /*0590*/  DFMA R30, R18, UR8, R30 ;  /* 0x00000008121e7c2b */ /* 0x004fe4000800001e */
[----:B------:R-:W-:Y:S02]  /*05a0*/  DFMA R24, R12, UR20, R24 ;  /* 0x000000140c187c2b */ /* 0x000fe40008000018 */
[C---:B----4-:R-:W-:Y:S02]  /*05b0*/  DFMA R20, R18.reuse, UR28, R20 ;  /* 0x0000001c12147c2b */ /* 0x050fe40008000014 */
[----:B------:R-:W-:-:S02]  /*05c0*/  DFMA R22, R18, UR54, R22 ;  /* 0x0000003612167c2b */ /* 0x000fc40008000016 */
[C---:B------:R-:W-:Y:S02]  /*05d0*/  DFMA R30, R12.reuse, UR10, R30 ;  /* 0x0000000a0c1e7c2b */ /* 0x040fe4000800001e */
[C---:B------:R-:W-:Y:S02]  /*05e0*/  DFMA R26, R12.reuse, UR40, R26 ;  /* 0x000000280c1a7c2b */ /* 0x040fe4000800001a */
[----:B------:R-:W-:Y:S02]  /*05f0*/  DFMA R20, R12, UR30, R20 ;  /* 0x0000001e0c147c2b */ /* 0x000fe40008000014 */
[----:B---3--:R-:W-:Y:S02]  /*0600*/  DFMA R6, R28, UR6, R6 ;  /* 0x000000061c067c2b */ /* 0x008fe40008000006 */
[----:B-1----:R-:W-:Y:S02]  /*0610*/  DFMA R22, R12, UR12, R22 ;  /* 0x0000000c0c167c2b */ /* 0x002fe40008000016 */
[----:B------:R-:W-:-:S02]  /*0620*/  DADD R12, R14, -R24 ;  /* 0x000000000e0c7229 */ /* 0x000fc40000000818 */
        /* <DEDUP_REMOVED lines=17> */
.L_x_1895:
[----:B------:R-:W-:Y:S05]  /*0740*/  BSYNC.RECONVERGENT B0 ;  /* 0x0000000000007941 */ /* 0x000fea0003800200 */
.L_x_1894:
[----:B------:R-:W-:Y:S01]  /*0750*/  BAR.SYNC.DEFER_BLOCKING 0x0 ;  /* 0x0000000000007b1d */ /* 0x000fe20000010000 */
[----:B------:R-:W-:-:S05]  /*0760*/  SHF.R.U32.HI R16, RZ, 0x13, R16 ;  /* 0x00000013ff107819 */ /* 0x000fca0000011610 */
[----:B------:R-:W-:Y:S04]  /*0770*/  BSSY.RECONVERGENT B0, `(.L_x_1896) ;  /* 0x000004e000007945 */ /* 0x000fe80003800200 */
[----:B------:R-:W-:Y:S05]  /*0780*/  @P2 BRA `(.L_x_1897) ;  /* 0x0000000400302947 */ /* 0x000fea0003800000 */
[----:B-----5:R-:W-:Y:S01]  /*0790*/  LDS.64 R22, [R3] ;  /* 0x0000000003167984 */ /* 0x020fe20000000a00 */
[----:B------:R-:W2:Y:S03]  /*07a0*/  LDCU.128 UR8, c[0x3][0x800] ;  /* 0x00c10000ff0877ac */ /* 0x000ea60008000c00 */
[----:B-1----:R-:W0:Y:S01]  /*07b0*/  LDS.64 R6, [R3+0x120] ;  /* 0x0001200003067984 */ /* 0x002e220000000a00 */
[----:B------:R-:W1:Y:S03]  /*07c0*/  LDCU.128 UR28, c[0x3][0x830] ;  /* 0x00c10600ff1c77ac */ /* 0x000e660008000c00 */
[----:B------:R-:W-:Y:S01]  /*07d0*/  LDS.64 R18, [R3+0x48] ;  /* 0x0000480003127984 */ /* 0x000fe20000000a00 */
[----:B------:R-:W3:Y:S03]  /*07e0*/  LDCU.128 UR16, c[0x3][0x810] ;  /* 0x00c10200ff1077ac */ /* 0x000ee60008000c00 */
[----:B------:R-:W4:Y:S01]  /*07f0*/  LDS.64 R8, [R3+0xd8] ;  /* 0x0000d80003087984 */ /* 0x000f220000000a00 */
        /* <DEDUP_REMOVED lines=8> */
[----:B------:R-:W3:Y:S01]  /*0880*/  LDCU.128 UR40, c[0x3][0xa40] ;  /* 0x00c14800ff2877ac */ /* 0x000ee20008000c00 */
[C-C-:B0-----:R-:W-:Y:S01]  /*0890*/  DADD R4, R22.reuse, R6.reuse ;  /* 0x0000000016047229 */ /* 0x141fe20000000006 */
[----:B------:R-:W0:Y:S01]  /*08a0*/  LDCU.128 UR52, c[0x3][0xa60] ;  /* 0x00c14c00ff3477ac */ /* 0x000e220008000c00 */
[----:B------:R-:W-:Y:S01]  /*08b0*/  DADD R22, R22, -R6 ;  /* 0x0000000016167229 */ /* 0x000fe20000000806 */
[----:B------:R-:W0:Y:S01]  /*08c0*/  LDCU.64 UR6, c[0x3][0x870] ;  /* 0x00c10e00ff0677ac */ /* 0x000e220008000a00 */
[----:B----4-:R-:W-:-:S04]  /*08d0*/  DADD R6, R18, R8 ;  /* 0x0000000012067229 */ /* 0x010fc80000000008 */
[C---:B--2---:R-:W-:Y:S02]  /*08e0*/  DFMA R14, R4.reuse, UR8, RZ ;  /* 0x00000008040e7c2b */ /* 0x044fe400080000ff */
[C---:B-1----:R-:W-:Y:S02]  /*08f0*/  DFMA R10, R4.reuse, UR28, RZ ;  /* 0x0000001c040a7c2b */ /* 0x042fe400080000ff */
[----:B---3--:R-:W-:Y:S02]  /*0900*/  DFMA R24, R4, UR18, RZ ;  /* 0x0000001204187c2b */ /* 0x008fe400080000ff */
[----:B------:R-:W-:Y:S02]  /*0910*/  DADD R18, R18, -R8 ;  /* 0x0000000012127229 */ /* 0x000fe40000000808 */
[C---:B------:R-:W-:Y:S01]  /*0920*/  DFMA R14, R6.reuse, UR10, R14 ;  /* 0x0000000a060e7c2b */ /* 0x040fe2000800000e */
[----:B------:R-:W1:Y:S01]  /*0930*/  LDCU.128 UR8, c[0x3][0xa20] ;  /* 0x00c14400ff0877ac */ /* 0x000e620008000c00 */
[----:B------:R-:W-:-:S02]  /*0940*/  DFMA R10, R6, UR30, R10 ;  /* 0x0000001e060a7c2b */ /* 0x000fc4000800000a */
[C---:B------:R-:W-:Y:S01]  /*0950*/  DFMA R8, R4.reuse, UR38, RZ ;  /* 0x0000002604087c2b */ /* 0x040fe200080000ff */
[----:B------:R-:W2:Y:S01]  /*0960*/  LDCU.128 UR28, c[0x3][0xa50] ;  /* 0x00c14a00ff1c77ac */ /* 0x000ea20008000c00 */
[----:B------:R-:W-:Y:S02]  /*0970*/  DFMA R20, R4, UR48, RZ ;  /* 0x0000003004147c2b */ /* 0x000fe400080000ff */
[----:B------:R-:W-:Y:S02]  /*0980*/  DFMA R4, R6, UR24, R24 ;  /* 0x0000001806047c2b */ /* 0x000fe40008000018 */
[----:B------:R-:W-:Y:S02]  /*0990*/  DADD R28, R12, R12 ;  /* 0x000000000c1c7229 */ /* 0x000fe4000000000c */
[----:B------:R-:W-:Y:S01]  /*09a0*/  DFMA R24, R22, UR12, RZ ;  /* 0x0000000c16187c2b */ /* 0x000fe200080000ff */
[----:B------:R-:W3:Y:S01]  /*09b0*/  LDCU.64 UR12, c[0x3][0xa70] ;  /* 0x00c14e00ff0c77ac */ /* 0x000ee20008000a00 */
[----:B------:R-:W-:-:S02]  /*09c0*/  DFMA R8, R6, UR44, R8 ;  /* 0x0000002c06087c2b */ /* 0x000fc40008000008 */
[----:B------:R-:W-:Y:S02]  /*09d0*/  DFMA R30, R22, UR22, RZ ;  /* 0x00000016161e7c2b */ /* 0x000fe400080000ff */
[----:B------:R-:W-:Y:S02]  /*09e0*/  DFMA R6, R6, UR50, R20 ;  /* 0x0000003206067c2b */ /* 0x000fe40008000014 */
[C---:B------:R-:W-:Y:S02]  /*09f0*/  DFMA R26, R22.reuse, UR32, RZ ;  /* 0x00000020161a7c2b */ /* 0x040fe400080000ff */
[C---:B------:R-:W-:Y:S02]  /*0a00*/  DFMA R20, R22.reuse, UR42, RZ ;  /* 0x0000002a16147c2b */ /* 0x040fe400080000ff */
[----:B0-----:R-:W-:Y:S02]  /*0a10*/  DFMA R22, R22, UR52, RZ ;  /* 0x0000003416167c2b */ /* 0x001fe400080000ff */
[----:B------:R-:W-:-:S02]  /*0a20*/  DFMA R24, R18, UR14, R24 ;  /* 0x0000000e12187c2b */ /* 0x000fc40008000018 */
[----:B------:R-:W-:Y:S02]  /*0a30*/  DMUL R28, R28, 0.5 ;  /* 0x3fe000001c1c7828 */ /* 0x000fe40000000000 */
[----:B------:R-:W-:Y:S02]  /*0a40*/  DADD R12, R12, -R12 ;  /* 0x000000000c0c7229 */ /* 0x000fe4000000080c */
[C---:B-1----:R-:W-:Y:S02]  /*0a50*/  DFMA R30, R18.reuse, UR8, R30 ;  /* 0x00000008121e7c2b */ /* 0x042fe4000800001e */
[C---:B------:R-:W-:Y:S02]  /*0a60*/  DFMA R26, R18.reuse, UR34, R26 ;  /* 0x00000022121a7c2b */ /* 0x040fe4000800001a */
[C---:B--2---:R-:W-:Y:S02]  /*0a70*/  DFMA R20, R18.reuse, UR28, R20 ;  /* 0x0000001c12147c2b */ /* 0x044fe40008000014 */
        /* <DEDUP_REMOVED lines=10> */
[----:B---3--:R-:W-:Y:S02]  /*0b20*/  DFMA R22, R12, UR12, R22 ;  /* 0x0000000c0c167c2b */ /* 0x008fe40008000016 */
[C-C-:B------:R-:W-:Y:S02]  /*0b30*/  DADD R12, R14.reuse, -R24.reuse ;  /* 0x000000000e0c7229 */ /* 0x140fe40000000818 */
[----:B------:R-:W-:-:S02]  /*0b40*/  DADD R24, R14, R24 ;  /* 0x000000000e187229 */ /* 0x000fc40000000018 */
[C-C-:B------:R-:W-:Y:S02]  /*0b50*/  DADD R14, R4.reuse, -R30.reuse ;  /* 0x00000000040e7229 */ /* 0x140fe4000000081e */
        /* <DEDUP_REMOVED lines=15> */
.L_x_1897:
[----:B------:R-:W-:Y:S05]  /*0c50*/  BSYNC.RECONVERGENT B0 ;  /* 0x0000000000007941 */ /* 0x000fea0003800200 */
.L_x_1896:
[C---:B012---:R-:W-:Y:S01]  /*0c60*/  PRMT R4, R16.reuse, 0x9910, RZ ;  /* 0x0000991010047816 */ /* 0x047fe200000000ff */
[----:B------:R-:W-:Y:S01]  /*0c70*/  BAR.SYNC.DEFER_BLOCKING 0x0 ;  /* 0x0000000000007b1d */ /* 0x000fe20000010000 */
[----:B------:R-:W-:Y:S01]  /*0c80*/  IMAD R34, R16, 0x288, R17 ;  /* 0x0000028810227824 */ /* 0x000fe200078e0211 */
[----:B------:R-:W-:Y:S02]  /*0c90*/  MOV R26, 0x8 ;  /* 0x00000008001a7802 */ /* 0x000fe40000000f00 */
[----:B------:R-:W-:Y:S02]  /*0ca0*/  IMAD R4, R4, 0x9, RZ ;  /* 0x0000000904047824 */ /* 0x000fe400078e02ff */
[----:B------:R-:W0:Y:S02]  /*0cb0*/  LDCU.128 UR8, c[0x3][0x800] ;  /* 0x00c10000ff0877ac */ /* 0x000e240008000c00 */
[----:B------:R-:W1:Y:S01]  /*0cc0*/  LDC.64 R20, c[0x0][0x388] ;  /* 0x0000e200ff147b82 */ /* 0x000e620000000a00 */
[----:B------:R-:W-:Y:S01]  /*0cd0*/  IADD3 R4, PT, PT, RZ, -R4, RZ ;  /* 0x80000004ff047210 */ /* 0x000fe20007ffe0ff */
[----:B------:R-:W2:Y:S03]  /*0ce0*/  LDCU.128 UR16, c[0x3][0x830] ;  /* 0x00c10600ff1077ac */ /* 0x000ea60008000c00 */
[----:B------:R-:W-:Y:S01]  /*0cf0*/  PRMT R4, R4, 0x7710, RZ ;  /* 0x0000771004047816 */ /* 0x000fe200000000ff */
[----:B------:R-:W3:Y:S04]  /*0d00*/  LDCU.128 UR40, c[0x3][0x810] ;  /* 0x00c10200ff2877ac */ /* 0x000ee80008000c00 */
[----:B------:R-:W-:Y:S01]  /*0d10*/  IMAD.IADD R27, R4, 0x1, R35 ;  /* 0x00000001041b7824 */ /* 0x000fe200078e0223 */
[----:B------:R-:W4:Y:S04]  /*0d20*/  LDCU.128 UR52, c[0x3][0x840] ;  /* 0x00c10800ff3477ac */ /* 0x000f280008000c00 */
[C---:B------:R-:W-:Y:S01]  /*0d30*/  LOP3.LUT R5, R27.reuse, 0xffff, RZ, 0xc0, !PT ;  /* 0x0000ffff1b057812 */ /* 0x040fe200078ec0ff */
[----:B------:R-:W4:Y:S01]  /*0d40*/  LDCU.128 UR24, c[0x3][0x860] ;  /* 0x00c10c00ff1877ac */ /* 0x000f220008000c00 */
[----:B------:R-:W-:-:S03]  /*0d50*/  PRMT R27, R27, 0x5410, R16 ;  /* 0x000054101b1b7816 */ /* 0x000fc60000000010 */
[----:B------:R-:W-:Y:S01]  /*0d60*/  IMAD R34, R5, 0x48, R34 ;  /* 0x0000004805227824 */ /* 0x000fe200078e0222 */
[----:B------:R-:W4:Y:S04]  /*0d70*/  LDCU.128 UR20, c[0x3][0x820] ;  /* 0x00c10400ff1477ac */ /* 0x000f280008000c00 */
[----:B------:R-:W-:Y:S01]  /*0d80*/  LDS.64 R4, [R34] ;  /* 0x0000000022047984 */ /* 0x000fe20000000a00 */
[----:B------:R-:W1:Y:S03]  /*0d90*/  LDCU.128 UR56, c[0x3][0x850] ;  /* 0x00c10a00ff3877ac */ /* 0x000e660008000c00 */
[----:B-----5:R-:W0:Y:S01]  /*0da0*/  LDS.64 R6, [R34+0x20] ;  /* 0x0000200022067984 */ /* 0x020e220000000a00 */
[----:B------:R-:W1:Y:S03]  /*0db0*/  LDCU.128 UR12, c[0x3][0xa00] ;  /* 0x00c14000ff0c77ac */ /* 0x000e660008000c00 */
[----:B------:R-:W-:Y:S01]  /*0dc0*/  LDS.64 R18, [R34+0x8] ;  /* 0x0000080022127984 */ /* 0x000fe20000000a00 */
[----:B------:R-:W1:Y:S03]  /*0dd0*/  LDCU.128 UR48, c[0x3][0xa10] ;  /* 0x00c14200ff3077ac */ /* 0x000e660008000c00 */
[----:B------:R-:W2:Y:S01]  /*0de0*/  LDS.64 R8, [R34+0x18] ;  /* 0x0000180022087984 */ /* 0x000ea20000000a00 */
[----:B------:R-:W1:Y:S03]  /*0df0*/  LDCU.128 UR28, c[0x3][0xa30] ;  /* 0x00c14600ff1c77ac */ /* 0x000e660008000c00 */
[----:B------:R-:W1:Y:S01]  /*0e00*/  LDS.64 R30, [R34+0x10] ;  /* 0x00001000221e7984 */ /* 0x000e620000000a00 */
[----:B------:R-:W1:Y:S01]  /*0e10*/  LDCU.128 UR44, c[0x3][0xa40] ;  /* 0x00c14800ff2c77ac */ /* 0x000e620008000c00 */
[----:B------:R-:W1:Y:S01]  /*0e20*/  LDCU.128 UR32, c[0x3][0xa60] ;  /* 0x00c14c00ff2077ac */ /* 0x000e620008000c00 */
[----:B------:R-:W1:Y:S01]  /*0e30*/  LDCU.128 UR36, c[0x3][0xa20] ;  /* 0x00c14400ff2477ac */ /* 0x000e620008000c00 */
[----:B------:R-:W1:Y:S01]  /*0e40*/  LDCU.128 UR60, c[0x3][0xa50] ;  /* 0x00c14a00ff3c77ac */ /* 0x000e620008000c00 */
[----:B------:R-:W-:Y:S01]  /*0e50*/  UMOV UR6, 0x5109 ;  /* 0x0000510900067882 */ /* 0x000fe20000000000 */
[----:B------:R-:W1:Y:S01]  /*0e60*/  LDCU.64 UR64, c[0x3][0xa70] ;  /* 0x00c14e00ff4077ac */ /* 0x000e620008000a00 */
[----:B------:R-:W-:-:S02]  /*0e70*/  IDP.2A.LO.U16.U8 R27, R27, UR6, R26 ;  /* 0x000000061b1b7c26 */ /* 0x000fc4000800101a */
[----:B------:R-:W1:Y:S01]  /*0e80*/  LDCU.64 UR6, c[0x3][0x870] ;  /* 0x00c10e00ff0677ac */ /* 0x000e620008000a00 */
[C-C-:B0-----:R-:W-:Y:S02]  /*0e90*/  DADD R22, R4.reuse, R6.reuse ;  /* 0x0000000004167229 */ /* 0x141fe40000000006 */
[----:B------:R-:W-:Y:S02]  /*0ea0*/  DADD R4, R4, -R6 ;  /* 0x0000000004047229 */ /* 0x000fe40000000806 */
[C-C-:B--2---:R-:W-:Y:S02]  /*0eb0*/  DADD R14, R18.reuse, R8.reuse ;  /* 0x00000000120e7229 */ /* 0x144fe40000000008 */
[----:B------:R-:W-:Y:S02]  /*0ec0*/  DADD R18, R18, -R8 ;  /* 0x0000000012127229 */ /* 0x000fe40000000808 */
[C---:B------:R-:W-:Y:S02]  /*0ed0*/  DFMA R10, R22.reuse, UR8, RZ ;  /* 0x00000008160a7c2b */ /* 0x040fe400080000ff */
[----:B---3--:R-:W-:-:S02]  /*0ee0*/  DFMA R6, R22, UR42, RZ ;  /* 0x0000002a16067c2b */ /* 0x008fc400080000ff */
[C---:B------:R-:W-:Y:S02]  /*0ef0*/  DFMA R8, R22.reuse, UR16, RZ ;  /* 0x0000001016087c2b */ /* 0x040fe400080000ff */
[C---:B----4-:R-:W-:Y:S02]  /*0f00*/  DFMA R12, R22.reuse, UR54, RZ ;  /* 0x00000036160c7c2b */ /* 0x050fe400080000ff */
[----:B------:R-:W-:Y:S02]  /*0f10*/  DFMA R22, R22, UR24, RZ ;  /* 0x0000001816167c2b */ /* 0x000fe400080000ff */
[C---:B------:R-:W-:Y:S02]  /*0f20*/  DFMA R10, R14.reuse, UR10, R10 ;  /* 0x0000000a0e0a7c2b */ /* 0x040fe4000800000a */
[C---:B------:R-:W-:Y:S02]  /*0f30*/  DFMA R6, R14.reuse, UR20, R6 ;  /* 0x000000140e067c2b */ /* 0x040fe40008000006 */
[----:B------:R-:W-:-:S02]  /*0f40*/  DFMA R8, R14, UR18, R8 ;  /* 0x000000120e087c2b */ /* 0x000fc40008000008 */
[C---:B-1----:R-:W-:Y:S02]  /*0f50*/  DFMA R12, R14.reuse, UR56, R12 ;  /* 0x000000380e0c7c2b */ /* 0x042fe4000800000c */
[----:B------:R-:W-:Y:S02]  /*0f60*/  DFMA R14, R14, UR26, R22 ;  /* 0x0000001a0e0e7c2b */ /* 0x000fe40008000016 */
        /* <DEDUP_REMOVED lines=9> */
[----:B------:R-:W-:Y:S01]  /*1000*/  DFMA R18, R18, UR34, R4 ;  /* 0x0000002212127c2b */ /* 0x000fe20008000004 */
[----:B------:R-:W-:Y:S01]  /*1010*/  IMAD R5, R0, 0x2d9, R27 ;  /* 0x000002d900057824 */ /* 0x000fe200078e021b */
[----:B------:R-:W-:-:S03]  /*1020*/  DADD R26, R30, R30 ;  /* 0x000000001e1a7229 */ /* 0x000fc6000000001e */
[----:B------:R-:W-:-:S05]  /*1030*/  IMAD.WIDE R20, R5, 0x8, R20 ;  /* 0x0000000805147825 */ /* 0x000fca00078e0214 */
[----:B------:R-:W2:Y:S01]  /*1040*/  LDG.E.64.CONSTANT R4, desc[UR4][R20.64+-0x40] ;  /* 0xffffc00414047981 */ /* 0x000ea2000c1e9b00 */
[----:B------:R-:W-:Y:S02]  /*1050*/  DMUL R26, R26, 0.5 ;  /* 0x3fe000001a1a7828 */ /* 0x000fe40000000000 */
[----:B------:R-:W-:Y:S01]  /*1060*/  DADD R30, R30, -R30 ;  /* 0x000000001e1e7229 */ /* 0x000fe2000000081e */
[----:B------:R-:W3:Y:S04]  /*1070*/  LDG.E.64.CONSTANT R32, desc[UR4][R20.64+-0x8] ;  /* 0xfffff80414207981 */ /* 0x000ee8000c1e9b00 */
[----:B------:R-:W4:Y:S01]  /*1080*/  LDG.E.64.CONSTANT R36, desc[UR4][R20.64+-0x18] ;  /* 0xffffe80414247981 */ /* 0x000f22000c1e9b00 */
[C---:B------:R-:W-:Y:S02]  /*1090*/  DFMA R10, R26.reuse, UR40, R10 ;  /* 0x000000281a0a7c2b */ /* 0x040fe4000800000a */
[----:B------:R-:W-:-:S02]  /*10a0*/  DFMA R6, R26, UR22, R6 ;  /* 0x000000161a067c2b */ /* 0x000fc40008000006 */
[C---:B------:R-:W-:Y:S02]  /*10b0*/  DFMA R8, R26.reuse, UR52, R8 ;  /* 0x000000341a087c2b */ /* 0x040fe40008000008 */
[C---:B------:R-:W-:Y:S02]  /*10c0*/  DFMA R12, R26.reuse, UR58, R12 ;  /* 0x0000003a1a0c7c2b */ /* 0x040fe4000800000c */
[----:B------:R-:W-:Y:S01]  /*10d0*/  DFMA R14, R26, UR6, R14 ;  /* 0x000000061a0e7c2b */ /* 0x000fe2000800000e */
[----:B------:R-:W3:Y:S01]  /*10e0*/  LDG.E.64.CONSTANT R26, desc[UR4][R20.64+-0x38] ;  /* 0xffffc804141a7981 */ /* 0x000ee2000c1e9b00 */
        /* <DEDUP_REMOVED lines=10> */
[----:B------:R-:W-:Y:S01]  /*1190*/  DADD R8, R8, R28 ;  /* 0x0000000008087229 */ /* 0x000fe2000000001c */
[----:B------:R-:W4:Y:S01]  /*11a0*/  LDG.E.64.CONSTANT R28, desc[UR4][R20.64] ;  /* 0x00000004141c7981 */ /* 0x000f22000c1e9b00 */
[----:B------:R-:W-:Y:S06]  /*11b0*/  BAR.SYNC.DEFER_BLOCKING 0x0 ;  /* 0x0000000000007b1d */ /* 0x000fec0000010000 */
[----:B--2---:R-:W-:Y:S01]  /*11c0*/  DMUL R4, R4, R10 ;  /* 0x0000000a04047228 */ /* 0x004fe20000000000 */
[----:B------:R-:W2:Y:S01]  /*11d0*/  LDG.E.64.CONSTANT R10, desc[UR4][R20.64+-0x30] ;  /* 0xffffd004140a7981 */ /* 0x000ea2000c1e9b00 */
[----:B---3--:R-:W-:-:S03]  /*11e0*/  DMUL R6, R26, R6 ;  /* 0x000000061a067228 */ /* 0x008fc60000000000 */
[----:B------:R-:W3:Y:S01]  /*11f0*/  LDG.E.64.CONSTANT R26, desc[UR4][R20.64+-0x10] ;  /* 0xfffff004141a7981 */ /* 0x000ee2000c1e9b00 */
[----:B------:R-:W-:Y:S02]  /*1200*/  DFMA R16, R30, UR62, R16 ;  /* 0x0000003e1e107c2b */ /* 0x000fe40008000010 */
[CCC-:B----4-:R-:W-:Y:S02]  /*1210*/  DFMA R30, R28.reuse, R18.reuse, R4.reuse ;  /* 0x000000121c1e722b */ /* 0x1d0fe40000000004 */
[----:B------:R-:W-:Y:S02]  /*1220*/  DFMA R18, R28, -R18, R4 ;  /* 0x800000121c12722b */ /* 0x000fe40000000004 */
[CCC-:B------:R-:W-:Y:S02]  /*1230*/  DFMA R28, R32.reuse, R22.reuse, R6.reuse ;  /* 0x00000016201c722b */ /* 0x1c0fe40000000006 */
[----:B------:R-:W-:Y:S02]  /*1240*/  DFMA R22, R32, -R22, R6 ;  /* 0x800000162016722b */ /* 0x000fe40000000006 */
[----:B------:R-:W-:-:S08]  /*1250*/  DFMA R32, R30, UR10, RZ ;  /* 0x0000000a1e207c2b */ /* 0x000fd000080000ff */
[----:B------:R-:W-:Y:S02]  /*1260*/  DFMA R32, R28, UR20, R32 ;  /* 0x000000141c207c2b */ /* 0x000fe40008000020 */
[----:B--2---:R-:W-:Y:S02]  /*1270*/  DMUL R8, R10, R8 ;  /* 0x000000080a087228 */ /* 0x004fe40000000000 */
[C---:B------:R-:W-:Y:S02]  /*1280*/  DFMA R10, R30.reuse, UR8, RZ ;  /* 0x000000081e0a7c2b */ /* 0x040fe400080000ff */
[----:B------:R-:W-:-:S06]  /*1290*/  DFMA R30, R30, UR40, RZ ;  /* 0x000000281e1e7c2b */ /* 0x000fcc00080000ff */
[C---:B------:R-:W-:Y:S02]  /*12a0*/  DFMA R10, R28.reuse, UR42, R10 ;  /* 0x0000002a1c0a7c2b */ /* 0x040fe4000800000a */
[----:B------:R-:W-:Y:S02]  /*12b0*/  DFMA R30, R28, UR22, R30 ;  /* 0x000000161c1e7c2b */ /* 0x000fe4000800001e */
        /* <DEDUP_REMOVED lines=9> */
[----:B------:R-:W-:-:S08]  /*1350*/  DFMA R28, R18, UR14, RZ ;  /* 0x0000000e121c7c2b */ /* 0x000fd000080000ff */
[----:B------:R-:W-:-:S08]  /*1360*/  DFMA R28, R22, UR36, R28 ;  /* 0x00000024161c7c2b */ /* 0x000fd0000800001c */
[----:B------:R-:W-:Y:S01]  /*1370*/  DFMA R28, R24, UR30, R28 ;  /* 0x0000001e181c7c2b */ /* 0x000fe2000800001c */
[----:B------:R-:W-:Y:S01]  /*1380*/  ISETP.GT.U32.AND P2, PT, R35, 0x2c, PT ;  /* 0x0000002c2300780c */ /* 0x000fe20003f44070 */
[----:B------:R-:W-:Y:S01]  /*1390*/  BSSY.RECONVERGENT B0, `(.L_x_1898) ;  /* 0x000006f000007945 */ /* 0x000fe20003800200 */
[----:B--2---:R-:W-:-:S08]  /*13a0*/  DMUL R12, R16, R12 ;  /* 0x0000000c100c7228 */ /* 0x004fd00000000000 */
[CCC-:B------:R-:W-:Y:S02]  /*13b0*/  DFMA R16, R36.reuse, R26.reuse, R12.reuse ;  /* 0x0000001a2410722b */ /* 0x1c0fe4000000000c */
[----:B------:R-:W-:Y:S02]  /*13c0*/  DFMA R26, R36, -R26, R12 ;  /* 0x8000001a241a722b */ /* 0x000fe4000000000c */
[----:B---3--:R-:W-:Y:S02]  /*13d0*/  DMUL R36, R20, R14 ;  /* 0x0000000e14247228 */ /* 0x008fe40000000000 */
[C---:B------:R-:W-:Y:S02]  /*13e0*/  DFMA R14, R18.reuse, UR12, RZ ;  /* 0x0000000c120e7c2b */ /* 0x040fe400080000ff */
[----:B------:R-:W-:-:S06]  /*13f0*/  DFMA R18, R18, UR48, RZ ;  /* 0x0000003012127c2b */ /* 0x000fcc00080000ff */
[C---:B------:R-:W-:Y:S02]  /*1400*/  DFMA R14, R22.reuse, UR50, R14 ;  /* 0x00000032160e7c2b */ /* 0x040fe4000800000e */
[----:B------:R-:W-:Y:S02]  /*1410*/  DFMA R18, R22, UR38, R18 ;  /* 0x0000002616127c2b */ /* 0x000fe40008000012 */
[----:B------:R-:W-:-:S04]  /*1420*/  DADD R20, R36, R36 ;  /* 0x0000000024147229 */ /* 0x000fc80000000024 */
[C---:B------:R-:W-:Y:S02]  /*1430*/  DFMA R14, R24.reuse, UR28, R14 ;  /* 0x0000001c180e7c2b */ /* 0x040fe4000800000e */
        /* <DEDUP_REMOVED lines=17> */
[C-C-:B------:R-:W-:Y:S02]  /*1550*/  DADD R14, R32.reuse, -R28.reuse ;  /* 0x00000000200e7229 */ /* 0x140fe4000000081c */
        /* <DEDUP_REMOVED lines=19> */
[----:B------:R-:W5:Y:S01]  /*1690*/  LDS.64 R22, [R3+0x1b0] ;  /* 0x0001b00003167984 */ /* 0x000f620000000a00 */
[----:B------:R-:W5:Y:S01]  /*16a0*/  LDCU.128 UR56, c[0x3][0xa50] ;  /* 0x00c14a00ff3877ac */ /* 0x000f620008000c00 */
[----:B0-----:R-:W-:-:S02]  /*16b0*/  DADD R26, R20, R10 ;  /* 0x00000000141a7229 */ /* 0x001fc4000000000a */
[----:B------:R-:W-:Y:S02]  /*16c0*/  DADD R20, R20, -R10 ;  /* 0x0000000014147229 */ /* 0x000fe4000000080a */
[C-C-:B----4-:R-:W-:Y:S02]  /*16d0*/  DADD R10, R18.reuse, R14.reuse ;  /* 0x00000000120a7229 */ /* 0x150fe4000000000e */
[----:B------:R-:W-:Y:S02]  /*16e0*/  DADD R18, R18, -R14 ;  /* 0x0000000012127229 */ /* 0x000fe4000000080e */
[C---:B------:R-:W-:Y:S02]  /*16f0*/  DFMA R28, R26.reuse, UR8, RZ ;  /* 0x000000081a1c7c2b */ /* 0x040fe400080000ff */
[----:B------:R-:W-:Y:S02]  /*1700*/  DFMA R30, R26, UR10, RZ ;  /* 0x0000000a1a1e7c2b */ /* 0x000fe400080000ff */
[----:B------:R-:W-:-:S02]  /*1710*/  DFMA R14, R20, UR12, RZ ;  /* 0x0000000c140e7c2b */ /* 0x000fc400080000ff */
[----:B------:R-:W-:Y:S02]  /*1720*/  DFMA R16, R20, UR14, RZ ;  /* 0x0000000e14107c2b */ /* 0x000fe400080000ff */
[----:B-1----:R-:W-:Y:S01]  /*1730*/  DFMA R26, R26, UR6, RZ ;  /* 0x000000061a1a7c2b */ /* 0x002fe200080000ff */
[----:B------:R-:W0:Y:S01]  /*1740*/  LDCU.64 UR6, c[0x3][0x840] ;  /* 0x00c10800ff0677ac */ /* 0x000e220008000a00 */
[----:B--2---:R-:W-:Y:S02]  /*1750*/  DFMA R20, R20, UR22, RZ ;  /* 0x0000001614147c2b */ /* 0x004fe400080000ff */
[C---:B------:R-:W-:Y:S01]  /*1760*/  DFMA R14, R18.reuse, UR50, R14 ;  /* 0x00000032120e7c2b */ /* 0x040fe2000800000e */
[----:B------:R-:W1:Y:S01]  /*1770*/  LDCU.64 UR22, c[0x3][0xa40] ;  /* 0x00c14800ff1677ac */ /* 0x000e620008000a00 */
[----:B------:R-:W-:Y:S02]  /*1780*/  DFMA R16, R18, UR36, R16 ;  /* 0x0000002412107c2b */ /* 0x000fe40008000010 */
[----:B------:R-:W-:-:S02]  /*1790*/  DFMA R28, R10, UR42, R28 ;  /* 0x0000002a0a1c7c2b */ /* 0x000fc4000800001c */
[----:B---3--:R-:W-:Y:S01]  /*17a0*/  DFMA R18, R18, UR30, R20 ;  /* 0x0000001e12127c2b */ /* 0x008fe20008000014 */
[----:B------:R-:W2:Y:S01]  /*17b0*/  LDCU.64 UR30, c[0x3][0xa70] ;  /* 0x00c14e00ff1e77ac */ /* 0x000ea20008000a00 */
[----:B------:R-:W-:Y:S02]  /*17c0*/  DFMA R30, R10, UR20, R30 ;  /* 0x000000140a1e7c2b */ /* 0x000fe4000800001e */
[----:B-----5:R-:W-:Y:S02]  /*17d0*/  DADD R20, R24, R22 ;  /* 0x0000000018147229 */ /* 0x020fe40000000016 */
[----:B------:R-:W-:Y:S01]  /*17e0*/  DFMA R10, R10, UR26, R26 ;  /* 0x0000001a0a0a7c2b */ /* 0x000fe2000800001a */
[----:B------:R-:W3:Y:S01]  /*17f0*/  LDCU.64 UR26, c[0x3][0x870] ;  /* 0x00c10e00ff1a77ac */ /* 0x000ee20008000a00 */
[----:B------:R-:W-:Y:S01]  /*1800*/  DADD R22, R24, -R22 ;  /* 0x0000000018167229 */ /* 0x000fe20000000816 */
[----:B------:R-:W-:Y:S03]  /*1810*/  LDS.64 R26, [R3+0x168] ;  /* 0x00016800031a7984 */ /* 0x000fe60000000a00 */
[C---:B------:R-:W-:Y:S01]  /*1820*/  DFMA R28, R20.reuse, UR16, R28 ;  /* 0x00000010141c7c2b */ /* 0x040fe2000800001c */
[----:B------:R-:W4:Y:S01]  /*1830*/  LDS.64 R24, [R3+0xd8] ;  /* 0x0000d80003187984 */ /* 0x000f220000000a00 */
[----:B------:R-:W-:-:S02]  /*1840*/  DFMA R30, R20, UR18, R30 ;  /* 0x00000012141e7c2b */ /* 0x000fc4000800001e */
[----:B0-----:R-:W-:Y:S01]  /*1850*/  DFMA R10, R20, UR6, R10 ;  /* 0x00000006140a7c2b */ /* 0x001fe2000800000a */
[----:B------:R-:W0:Y:S01]  /*1860*/  LDCU.64 UR6, c[0x3][0xa38] ;  /* 0x00c14700ff0677ac */ /* 0x000e220008000a00 */
[----:B------:R-:W5:Y:S01]  /*1870*/  LDS.64 R20, [R3+0x120] ;  /* 0x0001200003147984 */ /* 0x000f620000000a00 */
[C---:B------:R-:W-:Y:S02]  /*1880*/  DFMA R14, R22.reuse, UR28, R14 ;  /* 0x0000001c160e7c2b */ /* 0x040fe4000800000e */
[C---:B-1----:R-:W-:Y:S01]  /*1890*/  DFMA R18, R22.reuse, UR22, R18 ;  /* 0x0000001616127c2b */ /* 0x042fe20008000012 */
[----:B------:R-:W1:Y:S01]  /*18a0*/  LDCU.64 UR22, c[0x3][0xa68] ;  /* 0x00c14d00ff1677ac */ /* 0x000e620008000a00 */
[----:B0-----:R-:W-:Y:S01]  /*18b0*/  DFMA R16, R22, UR6, R16 ;  /* 0x0000000616107c2b */ /* 0x001fe20008000010 */
[----:B------:R-:W0:Y:S01]  /*18c0*/  LDCU.64 UR6, c[0x3][0x868] ;  /* 0x00c10d00ff0677ac */ /* 0x000e220008000a00 */
[C-C-:B----4-:R-:W-:Y:S02]  /*18d0*/  DADD R22, R24.reuse, R26.reuse ;  /* 0x0000000018167229 */ /* 0x150fe4000000001a */
[----:B------:R-:W-:-:S06]  /*18e0*/  DADD R24, R24, -R26 ;  /* 0x0000000018187229 */ /* 0x000fcc000000081a */
[C---:B------:R-:W-:Y:S02]  /*18f0*/  DFMA R28, R22.reuse, UR54, R28 ;  /* 0x00000036161c7c2b */ /* 0x040fe4000800001c */
[C---:B------:R-:W-:Y:S02]  /*1900*/  DFMA R30, R22.reuse, UR60, R30 ;  /* 0x0000003c161e7c2b */ /* 0x040fe4000800001e */
[----:B------:R-:W-:Y:S02]  /*1910*/  DFMA R10, R22, UR62, R10 ;  /* 0x0000003e160a7c2b */ /* 0x000fe4000800000a */
[C-C-:B-----5:R-:W-:Y:S02]  /*1920*/  DADD R22, R20.reuse, R20.reuse ;  /* 0x0000000014167229 */ /* 0x160fe40000000014 */
[----:B------:R-:W-:Y:S02]  /*1930*/  DADD R20, R20, -R20 ;  /* 0x0000000014147229 */ /* 0x000fe40000000814 */
[----:B------:R-:W-:-:S02]  /*1940*/  DFMA R14, R24, UR46, R14 ;  /* 0x0000002e180e7c2b */ /* 0x000fc4000800000e */
[----:B------:R-:W-:Y:S02]  /*1950*/  DFMA R16, R24, UR56, R16 ;  /* 0x0000003818107c2b */ /* 0x000fe40008000010 */
[----:B------:R-:W-:Y:S02]  /*1960*/  DMUL R22, R22, 0.5 ;  /* 0x3fe0000016167828 */ /* 0x000fe40000000000 */
[----:B------:R-:W-:-:S04]  /*1970*/  DFMA R18, R24, UR58, R18 ;  /* 0x0000003a18127c2b */ /* 0x000fc80008000012 */
[----:B-1----:R-:W-:Y:S02]  /*1980*/  DFMA R16, R20, UR22, R16 ;  /* 0x0000001614107c2b */ /* 0x002fe40008000010 */
[C---:B------:R-:W-:Y:S02]  /*1990*/  DFMA R28, R22.reuse, UR24, R28 ;  /* 0x00000018161c7c2b */ /* 0x040fe4000800001c */
[C---:B0-----:R-:W-:Y:S02]  /*19a0*/  DFMA R30, R22.reuse, UR6, R30 ;  /* 0x00000006161e7c2b */ /* 0x041fe4000800001e */
[----:B---3--:R-:W-:Y:S02]  /*19b0*/  DFMA R10, R22, UR26, R10 ;  /* 0x0000001a160a7c2b */ /* 0x008fe4000800000a */
[C---:B------:R-:W-:Y:S02]  /*19c0*/  DFMA R22, R20.reuse, UR32, R14 ;  /* 0x0000002014167c2b */ /* 0x040fe4000800000e */
[----:B--2---:R-:W-:-:S02]  /*19d0*/  DFMA R20, R20, UR30, R18 ;  /* 0x0000001e14147c2b */ /* 0x004fc40008000012 */
[C-C-:B------:R-:W-:Y:S02]  /*19e0*/  DADD R18, R30.reuse, -R16.reuse ;  /* 0x000000001e127229 */ /* 0x140fe40000000810 */
[----:B------:R-:W-:Y:S02]  /*19f0*/  DADD R16, R30, R16 ;  /* 0x000000001e107229 */ /* 0x000fe40000000010 */
        /* <DEDUP_REMOVED lines=8> */
.L_x_1899:
[----:B------:R-:W-:Y:S05]  /*1a80*/  BSYNC.RECONVERGENT B0 ;  /* 0x0000000000007941 */ /* 0x000fea0003800200 */
.L_x_1898:
        /* <DEDUP_REMOVED lines=19> */
[----:B------:R3:W5:Y:S01]  /*1bc0*/  LDS.64 R8, [R2+0xa20] ;  /* 0x000a200002087984 */ /* 0x0007620000000a00 */
[----:B-1----:R-:W-:-:S02]  /*1bd0*/  DADD R14, R10, R12 ;  /* 0x000000000a0e7229 */ /* 0x002fc4000000000c */
[----:B------:R-:W-:Y:S02]  /*1be0*/  DADD R12, R10, -R12 ;  /* 0x000000000a0c7229 */ /* 0x000fe4000000080c */
[C-C-:B----4-:R-:W-:Y:S02]  /*1bf0*/  DADD R10, R24.reuse, R16.reuse ;  /* 0x00000000180a7229 */ /* 0x150fe40000000010 */
[----:B------:R-:W-:-:S04]  /*1c00*/  DADD R24, R24, -R16 ;  /* 0x0000000018187229 */ /* 0x000fc80000000810 */
[----:B0-----:R-:W-:Y:S01]  /*1c10*/  DFMA R26, R12, UR26, RZ ;  /* 0x0000001a0c1a7c2b */ /* 0x001fe200080000ff */
[----:B------:R-:W0:Y:S01]  /*1c20*/  LDCU.64 UR26, c[0x3][0xa40] ;  /* 0x00c14800ff1a77ac */ /* 0x000e220008000a00 */
[C---:B------:R-:W-:Y:S02]  /*1c30*/  DFMA R22, R14.reuse, UR8, RZ ;  /* 0x000000080e167c2b */ /* 0x040fe400080000ff */
[C---:B------:R-:W-:Y:S02]  /*1c40*/  DFMA R28, R14.reuse, UR10, RZ ;  /* 0x0000000a0e1c7c2b */ /* 0x040fe400080000ff */
[----:B--2---:R-:W-:Y:S01]  /*1c50*/  DFMA R30, R14, UR22, RZ ;  /* 0x000000160e1e7c2b */ /* 0x004fe200080000ff */
[----:B------:R-:W1:Y:S01]  /*1c60*/  LDCU.64 UR22, c[0x3][0x868] ;  /* 0x00c10d00ff1677ac */ /* 0x000e620008000a00 */
[C---:B------:R-:W-:Y:S02]  /*1c70*/  DFMA R16, R12.reuse, UR14, RZ ;  /* 0x0000000e0c107c2b */ /* 0x040fe400080000ff */
[----:B------:R-:W-:-:S02]  /*1c80*/  DFMA R14, R12, UR12, RZ ;  /* 0x0000000c0c0e7c2b */ /* 0x000fc400080000ff */
[----:B---3--:R-:W-:Y:S02]  /*1c90*/  DADD R12, R20, R18 ;  /* 0x00000000140c7229 */ /* 0x008fe40000000012 */
[C---:B------:R-:W-:Y:S02]  /*1ca0*/  DFMA R22, R10.reuse, UR42, R22 ;  /* 0x0000002a0a167c2b */ /* 0x040fe40008000016 */
[----:B------:R-:W-:Y:S02]  /*1cb0*/  DFMA R2, R10, UR20, R28 ;  /* 0x000000140a027c2b */ /* 0x000fe4000800001c */
[----:B------:R-:W-:Y:S02]  /*1cc0*/  DFMA R16, R24, UR36, R16 ;  /* 0x0000002418107c2b */ /* 0x000fe40008000010 */
[----:B------:R-:W-:Y:S02]  /*1cd0*/  DADD R18, R20, -R18 ;  /* 0x0000000014127229 */ /* 0x000fe40000000812 */
[----:B------:R-:W-:Y:S01]  /*1ce0*/  DFMA R10, R10, UR30, R30 ;  /* 0x0000001e0a0a7c2b */ /* 0x000fe2000800001e */
[----:B------:R-:W2:Y:S01]  /*1cf0*/  LDCU.64 UR30, c[0x3][0x870] ;  /* 0x00c10e00ff1e77ac */ /* 0x000ea20008000a00 */
[----:B------:R-:W-:-:S02]  /*1d00*/  DFMA R14, R24, UR50, R14 ;  /* 0x00000032180e7c2b */ /* 0x000fc4000800000e */
[----:B-----5:R-:W-:Y:S01]  /*1d10*/  DFMA R24, R24, UR34, R26 ;  /* 0x0000002218187c2b */ /* 0x020fe2000800001a */
[----:B------:R-:W3:Y:S01]  /*1d20*/  LDCU.64 UR34, c[0x3][0xa70] ;  /* 0x00c14e00ff2277ac */ /* 0x000ee20008000a00 */
[C---:B------:R-:W-:Y:S02]  /*1d30*/  DFMA R22, R12.reuse, UR16, R22 ;  /* 0x000000100c167c2b */ /* 0x040fe40008000016 */
[----:B------:R-:W-:Y:S02]  /*1d40*/  DFMA R2, R12, UR18, R2 ;  /* 0x000000120c027c2b */ /* 0x000fe40008000002 */
[----:B------:R-:W-:Y:S01]  /*1d50*/  DFMA R16, R18, UR6, R16 ;  /* 0x0000000612107c2b */ /* 0x000fe20008000010 */
[----:B------:R-:W4:Y:S01]  /*1d60*/  LDCU.64 UR6, c[0x3][0xa68] ;  /* 0x00c14d00ff0677ac */ /* 0x000f220008000a00 */
[----:B------:R-:W-:Y:S02]  /*1d70*/  DFMA R12, R12, UR38, R10 ;  /* 0x000000260c0c7c2b */ /* 0x000fe4000800000a */
[----:B------:R-:W-:-:S02]  /*1d80*/  DADD R20, R4, R6 ;  /* 0x0000000004147229 */ /* 0x000fc40000000006 */
[----:B------:R-:W-:Y:S02]  /*1d90*/  DADD R10, R8, R8 ;  /* 0x00000000080a7229 */ /* 0x000fe40000000008 */
[----:B0-----:R-:W-:Y:S02]  /*1da0*/  DFMA R24, R18, UR26, R24 ;  /* 0x0000001a12187c2b */ /* 0x001fe40008000018 */
[----:B------:R-:W-:Y:S02]  /*1db0*/  DADD R4, R4, -R6 ;  /* 0x0000000004047229 */ /* 0x000fe40000000806 */
[----:B------:R-:W-:Y:S02]  /*1dc0*/  DFMA R14, R18, UR28, R14 ;  /* 0x0000001c120e7c2b */ /* 0x000fe4000800000e */
[----:B------:R-:W-:Y:S02]  /*1dd0*/  DFMA R12, R20, UR58, R12 ;  /* 0x0000003a140c7c2b */ /* 0x000fe4000800000c */
[----:B------:R-:W-:-:S02]  /*1de0*/  DMUL R10, R10, 0.5 ;  /* 0x3fe000000a0a7828 */ /* 0x000fc40000000000 */
[----:B------:R-:W-:Y:S02]  /*1df0*/  DADD R8, R8, -R8 ;  /* 0x0000000008087229 */ /* 0x000fe40000000808 */
[----:B------:R-:W-:Y:S02]  /*1e00*/  DFMA R24, R4, UR62, R24 ;  /* 0x0000003e04187c2b */ /* 0x000fe40008000018 */
[C---:B------:R-:W-:Y:S02]  /*1e10*/  DFMA R22, R20.reuse, UR54, R22 ;  /* 0x0000003614167c2b */ /* 0x040fe40008000016 */
[----:B------:R-:W-:Y:S02]  /*1e20*/  DFMA R2, R20, UR56, R2 ;  /* 0x0000003814027c2b */ /* 0x000fe40008000002 */
[C---:B------:R-:W-:Y:S02]  /*1e30*/  DFMA R14, R4.reuse, UR46, R14 ;  /* 0x0000002e040e7c2b */ /* 0x040fe4000800000e */
[----:B------:R-:W-:-:S02]  /*1e40*/  DFMA R16, R4, UR60, R16 ;  /* 0x0000003c04107c2b */ /* 0x000fc40008000010 */
[----:B--2---:R-:W-:Y:S02]  /*1e50*/  DFMA R12, R10, UR30, R12 ;  /* 0x0000001e0a0c7c2b */ /* 0x004fe4000800000c */
[----:B---3--:R-:W-:Y:S02]  /*1e60*/  DFMA R24, R8, UR34, R24 ;  /* 0x0000002208187c2b */ /* 0x008fe40008000018 */
[C---:B------:R-:W-:Y:S02]  /*1e70*/  DFMA R22, R10.reuse, UR24, R22 ;  /* 0x000000180a167c2b */ /* 0x040fe40008000016 */
[----:B-1----:R-:W-:Y:S02]  /*1e80*/  DFMA R2, R10, UR22, R2 ;  /* 0x000000160a027c2b */ /* 0x002fe40008000002 */
[C---:B------:R-:W-:Y:S02]  /*1e90*/  DFMA R14, R8.reuse, UR32, R14 ;  /* 0x00000020080e7c2b */ /* 0x040fe4000800000e */
[----:B----4-:R-:W-:-:S02]  /*1ea0*/  DFMA R16, R8, UR6, R16 ;  /* 0x0000000608107c2b */ /* 0x010fc40008000010 */
[----:B------:R-:W-:-:S04]  /*1eb0*/  DADD R8, R12, R24 ;  /* 0x000000000c087229 */ /* 0x000fc80000000018 */
[C-C-:B------:R-:W-:Y:S02]  /*1ec0*/  DADD R36, R22.reuse, -R14.reuse ;  /* 0x0000000016247229 */ /* 0x140fe4000000080e */
[----:B------:R-:W-:Y:S02]  /*1ed0*/  DADD R4, R22, R14 ;  /* 0x0000000016047229 */ /* 0x000fe4000000000e */
[C-C-:B------:R-:W-:Y:S02]  /*1ee0*/  DADD R12, R2.reuse, -R16.reuse ;  /* 0x00000000020c7229 */ /* 0x140fe40000000810 */
[----:B------:R-:W-:-:S11]  /*1ef0*/  DADD R6, R2, R16 ;  /* 0x0000000002067229 */ /* 0x000fd60000000010 */
.L_x_1901:
[----:B------:R-:W-:Y:S05]  /*1f00*/  BSYNC.RECONVERGENT B0 ;  /* 0x0000000000007941 */ /* 0x000fea0003800200 */
.L_x_1900:
        /* <DEDUP_REMOVED lines=12> */
.L_x_1902:
        /* <DEDUP_REMOVED lines=11> */
.L_x_3122:


//--------------------- .text._Z32massMatrixMultiplyRegisterKernelILi5ELi9ELi2EEviPKdS1_S1_S1_Pd --------------------------
	.section	.text._Z32massMatrixMultiplyRegisterKernelILi5ELi9ELi2EEviPKdS1_S1_S1_Pd,"ax",@progbits
	.align	128
        .global         _Z32massMatrixMultiplyRegisterKernelILi5ELi9ELi2EEviPKdS1_S1_S1_Pd
        .type           _Z32massMatrixMultiplyRegisterKernelILi5ELi9ELi2EEviPKdS1_S1_S1_Pd,@function
        .size           _Z32massMatrixMultiplyRegisterKernelILi5ELi9ELi2EEviPKdS1_S1_S1_Pd,(.L_x_3123 - _Z32massMatrixMultiplyRegisterKernelILi5ELi9ELi2EEviPKdS1_S1_S1_Pd)
        .other          _Z32massMatrixMultiplyRegisterKernelILi5ELi9ELi2EEviPKdS1_S1_S1_Pd,@"STO_CUDA_ENTRY STV_DEFAULT"
_Z32massMatrixMultiplyRegisterKernelILi5ELi9ELi2EEviPKdS1_S1_S1_Pd:
.text._Z32massMatrixMultiplyRegisterKernelILi5ELi9ELi2EEviPKdS1_S1_S1_Pd:
        /* <DEDUP_REMOVED lines=51> */
[----:B----4-:R-:W-:Y:S01]  /*0330*/  R2UR UR40, R18 ;  /* 0x00000000122872ca */ /* 0x010fe200000e0000 */
[----:B------:R-:W3:Y:S01]  /*0340*/  LDS.128 R4, [R3+0x2dd0] ;  /* 0x002dd00003047984 */ /* 0x000ee20000000c00 */
[----:B------:R-:W-:Y:S02]  /*0350*/  R2UR UR41, R19 ;  /* 0x00000000132972ca */ /* 0x000fe400000e0000 */
[----:B------:R-:W-:-:S02]  /*0360*/  R2UR UR8, R16 ;  /* 0x00000000100872ca */ /* 0x000fc400000e0000 */
[----:B------:R-:W-:Y:S02]  /*0370*/  R2UR UR9, R17 ;  /* 0x00000000110972ca */ /* 0x000fe400000e0000 */
[----:B------:R-:W4:Y:S01]  /*0380*/  LDS.128 R16, [R3+0x2dc0] ;  /* 0x002dc00003107984 */ /* 0x000f220000000c00 */
[----:B0-----:R-:W-:Y:S02]  /*0390*/  R2UR UR38, R10 ;  /* 0x000000000a2672ca */ /* 0x001fe400000e0000 */
[----:B------:R-:W-:Y:S02]  /*03a0*/  R2UR UR39, R11 ;  /* 0x000000000b2772ca */ /* 0x000fe400000e0000 */
[----:B------:R-:W-:Y:S02]  /*03b0*/  R2UR UR4, R8 ;  /* 0x00000000080472ca */ /* 0x000fe400000e0000 */
[----:B------:R-:W-:Y:S02]  /*03c0*/  R2UR UR5, R9 ;  /* 0x00000000090572ca */ /* 0x000fe400000e0000 */
        /* <DEDUP_REMOVED lines=8> */
[----:B------:R-:W-:-:S02]  /*0450*/  R2UR UR20, R20 ;  /* 0x00000000141472ca */ /* 0x000fc400000e0000 */
[----:B------:R-:W-:Y:S02]  /*0460*/  PRMT R20, R0, 0x9910, RZ ;  /* 0x0000991000147816 */ /* 0x000fe400000000ff */
[----:B------:R-:W-:Y:S02]  /*0470*/  R2UR UR21, R21 ;  /* 0x00000000151572ca */ /* 0x000fe400000e0000 */
[----:B---3--:R-:W-:Y:S01]  /*0480*/  R2UR UR54, R6 ;  /* 0x00000000063672ca */ /* 0x008fe200000e0000 */
[----:B------:R-:W-:Y:S01]  /*0490*/  IMAD R20, R20, 0xcd, RZ ;  /* 0x000000cd14147824 */ /* 0x000fe200078e02ff */
[----:B------:R-:W-:Y:S02]  /*04a0*/  R2UR UR55, R7 ;  /* 0x00000000073772ca */ /* 0x000fe400000e0000 */
[----:B------:R-:W-:Y:S02]  /*04b0*/  R2UR UR22, R4 ;  /* 0x00000000041672ca */ /* 0x000fe400000e0000 */
[----:B------:R-:W-:-:S02]  /*04c0*/  R2UR UR23, R5 ;  /* 0x00000000051772ca */ /* 0x000fc400000e0000 */
[----:B----4-:R-:W-:Y:S01]  /*04d0*/  R2UR UR18, R16 ;  /* 0x00000000101272ca */ /* 0x010fe200000e0000 */
[----:B------:R-:W2:Y:S01]  /*04e0*/  LDS.128 R4, [R3+0x2e60] ;  /* 0x002e600003047984 */ /* 0x000ea20000000c00 */
[----:B------:R-:W-:Y:S01]  /*04f0*/  IMAD R16, R22, 0xcccd, RZ ;  /* 0x0000cccd16107824 */ /* 0x000fe200078e02ff */
[----:B------:R-:W-:Y:S02]  /*0500*/  R2UR UR50, R18 ;  /* 0x00000000123272ca */ /* 0x000fe400000e0000 */
[----:B------:R-:W-:Y:S02]  /*0510*/  R2UR UR51, R19 ;  /* 0x00000000133372ca */ /* 0x000fe400000e0000 */
[----:B------:R-:W-:Y:S02]  /*0520*/  SHF.R.U32.HI R16, RZ, 0x12, R16 ;  /* 0x00000012ff107819 */ /* 0x000fe40000011610 */
[----:B0-----:R-:W-:Y:S02]  /*0530*/  R2UR UR46, R10 ;  /* 0x000000000a2e72ca */ /* 0x001fe400000e0000 */
[----:B------:R-:W-:-:S02]  /*0540*/  PRMT R21, R16, 0x9910, RZ ;  /* 0x0000991010157816 */ /* 0x000fc400000000ff */
[----:B------:R-:W-:Y:S02]  /*0550*/  R2UR UR47, R11 ;  /* 0x000000000b2f72ca */ /* 0x000fe400000e0000 */
[----:B------:R-:W-:Y:S02]  /*0560*/  R2UR UR14, R8 ;  /* 0x00000000080e72ca */ /* 0x000fe400000e0000 */
[----:B------:R-:W-:Y:S02]  /*0570*/  R2UR UR15, R9 ;  /* 0x00000000090f72ca */ /* 0x000fe400000e0000 */
[----:B------:R-:W0:Y:S01]  /*0580*/  LDS.128 R8, [R3+0x2e50] ;  /* 0x002e500003087984 */ /* 0x000e220000000c00 */
[----:B------:R-:W-:Y:S02]  /*0590*/  R2UR UR19, R17 ;  /* 0x00000000111372ca */ /* 0x000fe400000e0000 */
[----:B-1----:R-:W-:Y:S01]  /*05a0*/  R2UR UR58, R14 ;  /* 0x000000000e3a72ca */ /* 0x002fe200000e0000 */
[----:B------:R-:W-:Y:S01]  /*05b0*/  IMAD R14, R21, 0x5, RZ ;  /* 0x00000005150e7824 */ /* 0x000fe200078e02ff */
[----:B------:R-:W-:Y:S01]  /*05c0*/  R2UR UR59, R15 ;  /* 0x000000000f3b72ca */ /* 0x000fe200000e0000 */
[----:B------:R-:W1:Y:S01]  /*05d0*/  LDS.128 R16, [R3+0x2e70] ;  /* 0x002e700003107984 */ /* 0x000e620000000c00 */
[----:B------:R-:W-:Y:S01]  /*05e0*/  LOP3.LUT R15, R20, 0xffff, RZ, 0xc0, !PT ;  /* 0x0000ffff140f7812 */ /* 0x000fe200078ec0ff */
[----:B------:R-:W-:Y:S01]  /*05f0*/  IMAD R20, R2, 0x16c8, R3 ;  /* 0x000016c802147824 */ /* 0x000fe200078e0203 */
[----:B------:R-:W-:Y:S01]  /*0600*/  R2UR UR26, R12 ;  /* 0x000000000c1a72ca */ /* 0x000fe200000e0000 */
[----:B------:R-:W-:Y:S01]  /*0610*/  IMAD.MOV R21, RZ, RZ, -R14 ;  /* 0x000000ffff157224 */ /* 0x000fe200078e0a0e */
[----:B------:R-:W-:-:S02]  /*0620*/  SHF.R.U32.HI R2, RZ, 0xa, R15 ;  /* 0x0000000aff027819 */ /* 0x000fc4000001160f */
[----:B------:R-:W3:Y:S01]  /*0630*/  @P0 LDC.64 R14, c[0x0][0x3a0] ;  /* 0x0000e800ff0e0b82 */ /* 0x000ee20000000a00 */
[----:B------:R-:W-:Y:S02]  /*0640*/  R2UR UR27, R13 ;  /* 0x000000000d1b72ca */ /* 0x000fe400000e0000 */
[----:B------:R-:W-:Y:S02]  /*0650*/  PRMT R21, R21, 0x7710, RZ ;  /* 0x0000771015157816 */ /* 0x000fe400000000ff */
[----:B------:R-:W-:Y:S02]  /*0660*/  R2UR UR53, R23 ;  /* 0x00000000173572ca */ /* 0x000fe400000e0000 */
[----:B--2---:R-:W-:Y:S01]  /*0670*/  R2UR UR29, R5 ;  /* 0x00000000051d72ca */ /* 0x004fe200000e0000 */
[----:B------:R-:W-:Y:S01]  /*0680*/  @P0 IMAD R5, R31, 0x7d, R0 ;  /* 0x0000007d1f050824 */ /* 0x000fe200078e0200 */
[----:B------:R-:W-:Y:S02]  /*0690*/  R2UR UR60, R6 ;  /* 0x00000000063c72ca */ /* 0x000fe400000e0000 */
[----:B------:R-:W-:-:S02]  /*06a0*/  R2UR UR61, R7 ;  /* 0x00000000073d72ca */ /* 0x000fc400000e0000 */
[----:B------:R-:W-:Y:S01]  /*06b0*/  R2UR UR28, R4 ;  /* 0x00000000041c72ca */ /* 0x000fe200000e0000 */
[----:B---3--:R-:W-:Y:S01]  /*06c0*/  @P0 IMAD.WIDE R14, R5, 0x8, R14 ;  /* 0x00000008050e0825 */ /* 0x008fe200078e020e */
[----:B0-----:R-:W-:-:S04]  /*06d0*/  R2UR UR56, R10 ;  /* 0x000000000a3872ca */ /* 0x001fc800000e0000 */
[----:B------:R0:W5:Y:S01]  /*06e0*/  @P0 LDG.E.64.CONSTANT R34, desc[UR34][R14.64] ;  /* 0x000000220e220981 */ /* 0x000162000c1e9b00 */
[----:B------:R-:W-:Y:S02]  /*06f0*/  R2UR UR57, R11 ;  /* 0x000000000b3972ca */ /* 0x000fe400000e0000 */
[----:B------:R-:W-:Y:S01]  /*0700*/  R2UR UR24, R8 ;  /* 0x00000000081872ca */ /* 0x000fe200000e0000 */
[----:B------:R0:W5:Y:S01]  /*0710*/  @P0 LDG.E.64.CONSTANT R32, desc[UR34][R14.64+0xc8] ;  /* 0x0000c8220e200981 */ /* 0x000162000c1e9b00 */
[----:B------:R-:W-:Y:S02]  /*0720*/  R2UR UR25, R9 ;  /* 0x00000000091972ca */ /* 0x000fe400000e0000 */
[----:B-1----:R-:W-:Y:S01]  /*0730*/  R2UR UR66, R18 ;  /* 0x00000000124272ca */ /* 0x002fe200000e0000 */
[----:B------:R0:W5:Y:S01]  /*0740*/  @P0 LDG.E.64.CONSTANT R28, desc[UR34][R14.64+0x190] ;  /* 0x000190220e1c0981 */ /* 0x000162000c1e9b00 */
[----:B------:R-:W-:Y:S02]  /*0750*/  R2UR UR67, R19 ;  /* 0x00000000134372ca */ /* 0x000fe400000e0000 */
[----:B------:R-:W-:Y:S01]  /*0760*/  R2UR UR32, R16 ;  /* 0x00000000102072ca */ /* 0x000fe200000e0000 */
[----:B------:R0:W5:Y:S01]  /*0770*/  @P0 LDG.E.64.CONSTANT R26, desc[UR34][R14.64+0x258] ;  /* 0x000258220e1a0981 */ /* 0x000162000c1e9b00 */
[----:B------:R-:W-:-:S03]  /*0780*/  R2UR UR33, R17 ;  /* 0x00000000112172ca */ /* 0x000fc600000e0000 */
[----:B------:R0:W5:Y:S04]  /*0790*/  @P0 LDG.E.64.CONSTANT R24, desc[UR34][R14.64+0x320] ;  /* 0x000320220e180981 */ /* 0x000168000c1e9b00 */
[----:B------:R1:W2:Y:S02]  /*07a0*/  LDS.128 R8, [R3+0x2df0] ;  /* 0x002df00003087984 */ /* 0x0002a40000000c00 */
[----:B-1----:R-:W-:Y:S01]  /*07b0*/  LOP3.LUT R3, R2, 0xffff, RZ, 0xc0, !PT ;  /* 0x0000ffff02037812 */ /* 0x002fe200078ec0ff */
[----:B------:R-:W-:-:S04]  /*07c0*/  IMAD.IADD R2, R21, 0x1, R0 ;  /* 0x0000000115027824 */ /* 0x000fc800078e0200 */
[----:B------:R-:W-:Y:S01]  /*07d0*/  IMAD R12, R3, 0x48, R20 ;  /* 0x00000048030c7824 */ /* 0x000fe200078e0214 */
[----:B------:R-:W-:-:S03]  /*07e0*/  LOP3.LUT R13, R2, 0xffff, RZ, 0xc0, !PT ;  /* 0x0000ffff020d7812 */ /* 0x000fc600078ec0ff */
[--C-:B------:R-:W-:Y:S02]  /*07f0*/  IMAD R3, R3, 0x240, R12.reuse ;  /* 0x0000024003037824 */ /* 0x100fe400078e020c */
[C---:B------:R-:W-:Y:S02]  /*0800*/  IMAD R2, R13.reuse, 0x8, R12 ;  /* 0x000000080d027824 */ /* 0x040fe400078e020c */
[----:B------:R-:W-:Y:S02]  /*0810*/  IMAD R3, R13, 0x8, R3 ;  /* 0x000000080d037824 */ /* 0x000fe400078e0203 */
[----:B------:R-:W-:Y:S01]  /*0820*/  IMAD R13, R22, 0x1c72, RZ ;  /* 0x00001c72160d7824 */ /* 0x000fe200078e02ff */
[----:B--2---:R-:W-:Y:S02]  /*0830*/  R2UR UR62, R10 ;  /* 0x000000000a3e72ca */ /* 0x004fe400000e0000 */
[----:B------:R-:W-:Y:S02]  /*0840*/  R2UR UR63, R11 ;  /* 0x000000000b3f72ca */ /* 0x000fe400000e0000 */
[----:B------:R-:W-:-:S02]  /*0850*/  R2UR UR30, R8 ;  /* 0x00000000081e72ca */ /* 0x000fc400000e0000 */
[----:B------:R-:W-:Y:S01]  /*0860*/  R2UR UR31, R9 ;  /* 0x00000000091f72ca */ /* 0x000fe200000e0000 */
[----:B0-----:R-:W-:-:S14]  /*0870*/  @P1 BRA `(.L_x_1904) ;  /* 0x0000000000dc1947 */ /* 0x001fdc0003800000 */
[----:B-----5:R-:W-:Y:S02]  /*0880*/  DADD R14, R34, R24 ;  /* 0x00000000220e7229 */ /* 0x020fe40000000018 */
[----:B------:R-:W-:Y:S02]  /*0890*/  DADD R16, R32, R26 ;  /* 0x0000000020107229 */ /* 0x000fe4000000001a */
        /* <DEDUP_REMOVED lines=12> */
[----:B------:R-:W-:Y:S02]  /*0960*/  DADD R16, R28, R28 ;  /* 0x000000001c107229 */ /* 0x000fe4000000001c */
[C---:B------:R-:W-:Y:S02]  /*0970*/  DFMA R18, R24.reuse, UR6, RZ ;  /* 0x0000000618127c2b */ /* 0x040fe400080000ff */
[C---:B------:R-:W-:Y:S02]  /*0980*/  DFMA R22, R24.reuse, UR12, RZ ;  /* 0x0000000c18167c2b */ /* 0x040fe400080000ff */
[----:B------:R-:W-:-:S02]  /*0990*/  DFMA R26, R24, UR48, RZ ;  /* 0x00000030181a7c2b */ /* 0x000fc400080000ff */
[C---:B------:R-:W-:Y:S02]  /*09a0*/  DFMA R32, R24.reuse, UR24, RZ ;  /* 0x0000001818207c2b */ /* 0x040fe400080000ff */
[----:B------:R-:W-:Y:S02]  /*09b0*/  DFMA R24, R24, UR60, RZ ;  /* 0x0000003c18187c2b */ /* 0x000fe400080000ff */
[----:B------:R-:W-:Y:S02]  /*09c0*/  DMUL R16, R16, 0.5 ;  /* 0x3fe0000010107828 */ /* 0x000fe40000000000 */
[----:B------:R-:W-:Y:S02]  /*09d0*/  DFMA R18, R34, UR8, R18 ;  /* 0x0000000822127c2b */ /* 0x000fe40008000012 */
[----:B------:R-:W-:Y:S02]  /*09e0*/  DADD R28, R28, -R28 ;  /* 0x000000001c1c7229 */ /* 0x000fe4000000081c */
        /* <DEDUP_REMOVED lines=16> */
[----:B------:R-:W-:Y:S02]  /*0af0*/  DADD R4, R6, -R22 ;  /* 0x0000000006047229 */ /* 0x000fe40000000816 */
[----:B------:R-:W-:Y:S01]  /*0b00*/  DADD R14, R14, R24 ;  /* 0x000000000e0e7229 */ /* 0x000fe20000000018 */
[----:B------:R0:W-:Y:S01]  /*0b10*/  STS.64 [R2+0x1440], R16 ;  /* 0x0014401002007388 */ /* 0x0001e20000000a00 */
[----:B------:R-:W-:-:S02]  /*0b20*/  DADD R22, R6, R22 ;  /* 0x0000000006167229 */ /* 0x000fc40000000016 */
[----:B------:R-:W-:Y:S01]  /*0b30*/  DADD R6, R8, -R26 ;  /* 0x0000000008067229 */ /* 0x000fe2000000081a */
[----:B------:R0:W-:Y:S01]  /*0b40*/  STS.64 [R2], R18 ;  /* 0x0000001202007388 */ /* 0x0001e20000000a00 */
[----:B------:R-:W-:Y:S02]  /*0b50*/  DADD R24, R10, -R32 ;  /* 0x000000000a187229 */ /* 0x000fe40000000820 */
        /* <DEDUP_REMOVED lines=9> */
.L_x_1904:
[----:B------:R-:W-:Y:S05]  /*0bf0*/  BSYNC.RECONVERGENT B0 ;  /* 0x0000000000007941 */ /* 0x000fea0003800200 */
.L_x_1903:
[----:B------:R-:W-:Y:S01]  /*0c00*/  BAR.SYNC.DEFER_BLOCKING 0x0 ;  /* 0x0000000000007b1d */ /* 0x000fe20000010000 */
[----:B------:R-:W-:-:S05]  /*0c10*/  SHF.R.U32.HI R13, RZ, 0x10, R13 ;  /* 0x00000010ff0d7819 */ /* 0x000fca000001160d */
[----:B------:R-:W-:Y:S04]  /*0c20*/  BSSY.RECONVERGENT B0, `(.L_x_1905) ;  /* 0x000003e000007945 */ /* 0x000fe80003800200 */
[----:B------:R-:W-:Y:S05]  /*0c30*/  @P2 BRA `(.L_x_1906) ;  /* 0x0000000000f02947 */ /* 0x000fea0003800000 */
[----:B0-----:R-:W-:Y:S04]  /*0c40*/  LDS.64 R18, [R3] ;  /* 0x0000000003127984 */ /* 0x001fe80000000a00 */
[----:B-----5:R-:W0:Y:S04]  /*0c50*/  LDS.64 R26, [R3+0x120] ;  /* 0x00012000031a7984 */ /* 0x020e280000000a00 */
[----:B------:R-:W-:Y:S04]  /*0c60*/  LDS.64 R34, [R3+0x48] ;  /* 0x0000480003227984 */ /* 0x000fe80000000a00 */
[----:B------:R-:W1:Y:S04]  /*0c70*/  LDS.64 R24, [R3+0xd8] ;  /* 0x0000d80003187984 */ /* 0x000e680000000a00 */
        /* <DEDUP_REMOVED lines=15> */
[----:B--2---:R-:W-:-:S02]  /*0d70*/  DADD R22, R4, R4 ;  /* 0x0000000004167229 */ /* 0x004fc40000000004 */
        /* <DEDUP_REMOVED lines=27> */
[----:B------:R-:W-:Y:S02]  /*0f30*/  DADD R26, R8, R26 ;  /* 0x00000000081a7229 */ /* 0x000fe4000000001a */
        /* <DEDUP_REMOVED lines=12> */
.L_x_1906:
[----:B------:R-:W-:Y:S05]  /*1000*/  BSYNC.RECONVERGENT B0 ;  /* 0x0000000000007941 */ /* 0x000fea0003800200 */
.L_x_1905:
[C---:B01----:R-:W-:Y:S01]  /*1010*/  PRMT R4, R13.reuse, 0x9910, RZ ;  /* 0x000099100d047816 */ /* 0x043fe200000000ff */
[----:B------:R-:W-:Y:S01]  /*1020*/  BAR.SYNC.DEFER_BLOCKING 0x0 ;  /* 0x0000000000007b1d */ /* 0x000fe20000010000 */
[----:B------:R-:W-:-:S03]  /*1030*/  IMAD R30, R13, 0x288, R20 ;  /* 0x000002880d1e7824 */ /* 0x000fc600078e0214 */
[----:B------:R-:W-:-:S04]  /*1040*/  IMAD R4, R4, 0x9, RZ ;  /* 0x0000000904047824 */ /* 0x000fc800078e02ff */
[----:B------:R-:W0:Y:S01]  /*1050*/  LDC.64 R36, c[0x0][0x388] ;  /* 0x0000e200ff247b82 */ /* 0x000e220000000a00 */
[----:B------:R-:W-:Y:S01]  /*1060*/  UMOV UR36, 0x5109 ;  /* 0x0000510900247882 */ /* 0x000fe20000000000 */
[----:B------:R-:W-:-:S05]  /*1070*/  IMAD.MOV R4, RZ, RZ, -R4 ;  /* 0x000000ffff047224 */ /* 0x000fca00078e0a04 */
[----:B------:R-:W-:-:S05]  /*1080*/  PRMT R5, R4, 0x7710, RZ ;  /* 0x0000771004057816 */ /* 0x000fca00000000ff */
[----:B------:R-:W-:-:S05]  /*1090*/  IMAD.IADD R12, R5, 0x1, R0 ;  /* 0x00000001050c7824 */ /* 0x000fca00078e0200 */
[C---:B------:R-:W-:Y:S02]  /*10a0*/  LOP3.LUT R5, R12.reuse, 0xffff, RZ, 0xc0, !PT ;  /* 0x0000ffff0c057812 */ /* 0x040fe400078ec0ff */
[----:B------:R-:W-:Y:S01]  /*10b0*/  PRMT R12, R12, 0x5410, R13 ;  /* 0x000054100c0c7816 */ /* 0x000fe2000000000d */
[----:B------:R-:W-:Y:S02]  /*10c0*/  IMAD.MOV.U32 R13, RZ, RZ, 0x8 ;  /* 0x00000008ff0d7424 */ /* 0x000fe400078e00ff */
[----:B------:R-:W-:Y:S02]  /*10d0*/  IMAD R30, R5, 0x48, R30 ;  /* 0x00000048051e7824 */ /* 0x000fe400078e021e */
[----:B------:R-:W-:-:S03]  /*10e0*/  IDP.2A.LO.U16.U8 R12, R12, UR36, R13 ;  /* 0x000000240c0c7c26 */ /* 0x000fc6000800100d */
[----:B------:R-:W-:Y:S04]  /*10f0*/  LDS.64 R4, [R30] ;  /* 0x000000001e047984 */ /* 0x000fe80000000a00 */
[----:B------:R-:W1:Y:S04]  /*1100*/  LDS.64 R6, [R30+0x20] ;  /* 0x000020001e067984 */ /* 0x000e680000000a00 */
[----:B------:R-:W-:Y:S04]  /*1110*/  LDS.64 R20, [R30+0x8] ;  /* 0x000008001e147984 */ /* 0x000fe80000000a00 */
[----:B------:R-:W2:Y:S04]  /*1120*/  LDS.64 R16, [R30+0x18] ;  /* 0x000018001e107984 */ /* 0x000ea80000000a00 */
[----:B-----5:R-:W3:Y:S01]  /*1130*/  LDS.64 R28, [R30+0x10] ;  /* 0x000010001e1c7984 */ /* 0x020ee20000000a00 */
[----:B-1----:R-:W-:-:S02]  /*1140*/  DADD R14, R4, R6 ;  /* 0x00000000040e7229 */ /* 0x002fc40000000006 */
[----:B------:R-:W-:Y:S02]  /*1150*/  DADD R4, R4, -R6 ;  /* 0x0000000004047229 */ /* 0x000fe40000000806 */
[----:B--2---:R-:W-:-:S04]  /*1160*/  DADD R10, R20, R16 ;  /* 0x00000000140a7229 */ /* 0x004fc80000000010 */
        /* <DEDUP_REMOVED lines=20> */
[----:B------:R-:W-:Y:S01]  /*12b0*/  DFMA R20, R20, UR32, R4 ;  /* 0x0000002014147c2b */ /* 0x000fe20008000004 */
[----:B------:R-:W-:Y:S01]  /*12c0*/  IMAD R5, R31, 0x2d9, R12 ;  /* 0x000002d91f057824 */ /* 0x000fe200078e020c */
[----:B---3--:R-:W-:-:S03]  /*12d0*/  DADD R12, R28, R28 ;  /* 0x000000001c0c7229 */ /* 0x008fc6000000001c */
[----:B0-----:R-:W-:-:S05]  /*12e0*/  IMAD.WIDE R36, R5, 0x8, R36 ;  /* 0x0000000805247825 */ /* 0x001fca00078e0224 */
[----:B------:R-:W2:Y:S01]  /*12f0*/  LDG.E.64.CONSTANT R4, desc[UR34][R36.64+-0x40] ;  /* 0xffffc02224047981 */ /* 0x000ea2000c1e9b00 */
[----:B------:R-:W-:Y:S02]  /*1300*/  DMUL R12, R12, 0.5 ;  /* 0x3fe000000c0c7828 */ /* 0x000fe40000000000 */
[----:B------:R-:W-:Y:S01]  /*1310*/  DADD R28, R28, -R28 ;  /* 0x000000001c1c7229 */ /* 0x000fe2000000081c */
[----:B------:R-:W3:Y:S04]  /*1320*/  LDG.E.64.CONSTANT R32, desc[UR34][R36.64+-0x8] ;  /* 0xfffff82224207981 */ /* 0x000ee8000c1e9b00 */
        /* <DEDUP_REMOVED lines=10> */
[C-C-:B------:R-:W-:Y:S02]  /*13d0*/  DADD R20, R22.reuse, -R14.reuse ;  /* 0x0000000016147229 */ /* 0x140fe4000000080e */
[----:B------:R-:W-:Y:S02]  /*13e0*/  DADD R22, R22, R14 ;  /* 0x0000000016167229 */ /* 0x000fe4000000000e */
[----:B------:R-:W-:Y:S02]  /*13f0*/  DADD R14, R6, -R16 ;  /* 0x00000000060e7229 */ /* 0x000fe40000000810 */
[----:B------:R-:W-:Y:S02]  /*1400*/  DFMA R26, R12, UR58, R26 ;  /* 0x0000003a0c1a7c2b */ /* 0x000fe4000800001a */
[----:B------:R-:W-:Y:S01]  /*1410*/  DADD R6, R6, R16 ;  /* 0x0000000006067229 */ /* 0x000fe20000000010 */
[----:B------:R-:W3:Y:S01]  /*1420*/  LDG.E.64.CONSTANT R12, desc[UR34][R36.64+-0x38] ;  /* 0xffffc822240c7981 */ /* 0x000ee2000c1e9b00 */
[----:B------:R-:W-:-:S02]  /*1430*/  DADD R16, R8, -R24 ;  /* 0x0000000008107229 */ /* 0x000fc40000000818 */
[----:B------:R-:W-:Y:S01]  /*1440*/  DADD R8, R8, R24 ;  /* 0x0000000008087229 */ /* 0x000fe20000000018 */
[----:B------:R-:W4:Y:S01]  /*1450*/  LDG.E.64.CONSTANT R24, desc[UR34][R36.64] ;  /* 0x0000002224187981 */ /* 0x000f22000c1e9b00 */
[----:B------:R-:W-:-:S03]  /*1460*/  DFMA R18, R28, UR28, R18 ;  /* 0x0000001c1c127c2b */ /* 0x000fc60008000012 */
[----:B------:R-:W4:Y:S01]  /*1470*/  LDG.E.64.CONSTANT R28, desc[UR34][R36.64+-0x30] ;  /* 0xffffd022241c7981 */ /* 0x000f22000c1e9b00 */
[----:B------:R-:W-:Y:S01]  /*1480*/  BSSY.RECONVERGENT B0, `(.L_x_1907) ;  /* 0x000007d000007945 */ /* 0x000fe20003800200 */
[----:B------:R-:W-:Y:S06]  /*1490*/  BAR.SYNC.DEFER_BLOCKING 0x0 ;  /* 0x0000000000007b1d */ /* 0x000fec0000010000 */
[----:B--2---:R-:W-:Y:S01]  /*14a0*/  DMUL R4, R4, R22 ;  /* 0x0000001604047228 */ /* 0x004fe20000000000 */
[----:B------:R-:W2:Y:S01]  /*14b0*/  LDG.E.64.CONSTANT R22, desc[UR34][R36.64+-0x10] ;  /* 0xfffff02224167981 */ /* 0x000ea2000c1e9b00 */
[----:B---3--:R-:W-:-:S06]  /*14c0*/  DMUL R6, R12, R6 ;  /* 0x000000060c067228 */ /* 0x008fcc0000000000 */
[CCC-:B----4-:R-:W-:Y:S02]  /*14d0*/  DFMA R12, R24.reuse, R20.reuse, R4.reuse ;  /* 0x00000014180c722b */ /* 0x1d0fe40000000004 */
[----:B------:R-:W-:Y:S02]  /*14e0*/  DFMA R20, R24, -R20, R4 ;  /* 0x800000141814722b */ /* 0x000fe40000000004 */
[CCC-:B------:R-:W-:Y:S02]  /*14f0*/  DFMA R24, R32.reuse, R14.reuse, R6.reuse ;  /* 0x0000000e2018722b */ /* 0x1c0fe40000000006 */
        /* <DEDUP_REMOVED lines=8> */
[CCC-:B--2---:R-:W-:Y:S02]  /*1580*/  DFMA R24, R22.reuse, R16.reuse, R8.reuse ;  /* 0x000000101618722b */ /* 0x1c4fe40000000008 */
[----:B------:R-:W-:Y:S02]  /*1590*/  DFMA R16, R22, -R16, R8 ;  /* 0x800000101610722b */ /* 0x000fe40000000008 */
[----:B------:R-:W-:-:S02]  /*15a0*/  DADD R22, R26, -R18 ;  /* 0x000000001a167229 */ /* 0x000fc40000000812 */
[----:B------:R-:W-:Y:S01]  /*15b0*/  DADD R18, R26, R18 ;  /* 0x000000001a127229 */ /* 0x000fe20000000012 */
[----:B------:R-:W2:Y:S04]  /*15c0*/  LDG.E.64.CONSTANT R26, desc[UR34][R36.64+-0x20] ;  /* 0xffffe022241a7981 */ /* 0x000ea8000c1e9b00 */
[----:B------:R-:W3:Y:S03]  /*15d0*/  LDG.E.64.CONSTANT R36, desc[UR34][R36.64+-0x18] ;  /* 0xffffe82224247981 */ /* 0x000ee6000c1e9b00 */
[----:B------:R-:W-:Y:S02]  /*15e0*/  DMUL R18, R34, R18 ;  /* 0x0000001222127228 */ /* 0x000fe40000000000 */
[----:B------:R-:W-:-:S02]  /*15f0*/  DFMA R28, R24, UR18, R28 ;  /* 0x00000012181c7c2b */ /* 0x000fc4000800001c */
[C---:B------:R-:W-:Y:S02]  /*1600*/  DFMA R32, R24.reuse, UR50, R32 ;  /* 0x0000003218207c2b */ /* 0x040fe40008000020 */
[----:B------:R-:W-:Y:S02]  /*1610*/  DFMA R12, R24, UR22, R12 ;  /* 0x00000016180c7c2b */ /* 0x000fe4000800000c */
[----:B--2---:R-:W-:Y:S02]  /*1620*/  DMUL R10, R26, R10 ;  /* 0x0000000a1a0a7228 */ /* 0x004fe40000000000 */
[----:B---3--:R-:W-:Y:S02]  /*1630*/  DFMA R24, R36, R22, R18 ;  /* 0x000000162418722b */ /* 0x008fe40000000012 */
[----:B------:R-:W-:-:S06]  /*1640*/  DFMA R26, R20, UR6, RZ ;  /* 0x00000006141a7c2b */ /* 0x000fcc00080000ff */
        /* <DEDUP_REMOVED lines=8> */
[----:B------:R-:W-:Y:S02]  /*16d0*/  DFMA R22, R36, -R22, R18 ;  /* 0x800000162416722b */ /* 0x000fe40000000012 */
[C---:B------:R-:W-:Y:S02]  /*16e0*/  DFMA R26, R16.reuse, UR48, R26 ;  /* 0x00000030101a7c2b */ /* 0x040fe4000800001a */
[----:B------:R-:W-:Y:S02]  /*16f0*/  DFMA R24, R16, UR20, R24 ;  /* 0x0000001410187c2b */ /* 0x000fe40008000018 */
[----:B------:R-:W-:-:S02]  /*1700*/  DADD R14, R10, R10 ;  /* 0x000000000a0e7229 */ /* 0x000fc4000000000a */
[----:B------:R-:W-:Y:S02]  /*1710*/  DFMA R20, R16, UR52, R20 ;  /* 0x0000003410147c2b */ /* 0x000fe40008000014 */
[C---:B------:R-:W-:Y:S02]  /*1720*/  DFMA R26, R22.reuse, UR24, R26 ;  /* 0x00000018161a7c2b */ /* 0x040fe4000800001a */
[----:B------:R-:W-:Y:S02]  /*1730*/  DFMA R24, R22, UR56, R24 ;  /* 0x0000003816187c2b */ /* 0x000fe40008000018 */
[----:B------:R-:W-:Y:S02]  /*1740*/  DADD R16, R10, -R10 ;  /* 0x000000000a107229 */ /* 0x000fe4000000080a */
[----:B------:R-:W-:Y:S02]  /*1750*/  DMUL R14, R14, 0.5 ;  /* 0x3fe000000e0e7828 */ /* 0x000fe40000000000 */
[----:B------:R-:W-:-:S04]  /*1760*/  DFMA R20, R22, UR28, R20 ;  /* 0x0000001c16147c2b */ /* 0x000fc80008000014 */
[C---:B------:R-:W-:Y:S02]  /*1770*/  DFMA R26, R16.reuse, UR60, R26 ;  /* 0x0000003c101a7c2b */ /* 0x040fe4000800001a */
[----:B------:R-:W-:Y:S02]  /*1780*/  DFMA R24, R16, UR32, R24 ;  /* 0x0000002010187c2b */ /* 0x000fe40008000018 */
[C---:B------:R-:W-:Y:S02]  /*1790*/  DFMA R28, R14.reuse, UR30, R28 ;  /* 0x0000001e0e1c7c2b */ /* 0x040fe4000800001c */
[----:B------:R-:W-:Y:S02]  /*17a0*/  DFMA R32, R14, UR62, R32 ;  /* 0x0000003e0e207c2b */ /* 0x000fe40008000020 */
[----:B------:R-:W-:Y:S02]  /*17b0*/  DFMA R20, R16, UR66, R20 ;  /* 0x0000004210147c2b */ /* 0x000fe40008000014 */
[----:B------:R-:W-:-:S02]  /*17c0*/  DFMA R14, R14, UR64, R12 ;  /* 0x000000400e0e7c2b */ /* 0x000fc4000800000c */
        /* <DEDUP_REMOVED lines=31> */
[----:B------:R-:W-:-:S04]  /*19c0*/  DFMA R22, R22, UR40, RZ ;  /* 0x0000002816167c2b */ /* 0x000fc800080000ff */
[C---:B------:R-:W-:Y:S02]  /*19d0*/  DFMA R20, R12.reuse, UR12, R20 ;  /* 0x0000000c0c147c2b */ /* 0x040fe40008000014 */
[C---:B------:R-:W-:Y:S02]  /*19e0*/  DFMA R16, R12.reuse, UR44, R16 ;  /* 0x0000002c0c107c2b */ /* 0x040fe40008000010 */
[----:B------:R-:W-:Y:S02]  /*19f0*/  DFMA R12, R12, UR16, R22 ;  /* 0x000000100c0c7c2b */ /* 0x000fe40008000016 */
[C-C-:B--2---:R-:W-:Y:S02]  /*1a00*/  DADD R22, R24.reuse, R34.reuse ;  /* 0x0000000018167229 */ /* 0x144fe40000000022 */
[----:B------:R-:W-:Y:S01]  /*1a10*/  DADD R34, R24, -R34 ;  /* 0x0000000018227229 */ /* 0x000fe20000000822 */
[----:B------:R-:W0:Y:S05]  /*1a20*/  LDS.64 R24, [R3+0x168] ;  /* 0x0001680003187984 */ /* 0x000e2a0000000a00 */
[----:B------:R-:W-:-:S02]  /*1a30*/  DFMA R28, R22, UR18, R28 ;  /* 0x00000012161c7c2b */ /* 0x000fc4000800001c */
[C---:B------:R-:W-:Y:S02]  /*1a40*/  DFMA R32, R22.reuse, UR50, R32 ;  /* 0x0000003216207c2b */ /* 0x040fe40008000020 */
[----:B------:R-:W-:Y:S01]  /*1a50*/  DFMA R14, R22, UR22, R14 ;  /* 0x00000016160e7c2b */ /* 0x000fe2000800000e */
[----:B------:R-:W1:Y:S01]  /*1a60*/  LDS.64 R22, [R3+0x120] ;  /* 0x0001200003167984 */ /* 0x000e620000000a00 */
[C---:B------:R-:W-:Y:S02]  /*1a70*/  DFMA R20, R34.reuse, UR48, R20 ;  /* 0x0000003022147c2b */ /* 0x040fe40008000014 */
[C---:B------:R-:W-:Y:S02]  /*1a80*/  DFMA R16, R34.reuse, UR20, R16 ;  /* 0x0000001422107c2b */ /* 0x040fe40008000010 */
[----:B------:R-:W-:Y:S02]  /*1a90*/  DFMA R12, R34, UR52, R12 ;  /* 0x00000034220c7c2b */ /* 0x000fe4000800000c */
[----:B0-----:R-:W-:-:S02]  /*1aa0*/  DADD R34, R26, R24 ;  /* 0x000000001a227229 */ /* 0x001fc40000000018 */
[----:B------:R-:W-:-:S06]  /*1ab0*/  DADD R24, R26, -R24 ;  /* 0x000000001a187229 */ /* 0x000fcc0000000818 */
[----:B------:R-:W-:Y:S02]  /*1ac0*/  DFMA R28, R34, UR54, R28 ;  /* 0x00000036221c7c2b */ /* 0x000fe4000800001c */
[----:B-1----:R-:W-:Y:S02]  /*1ad0*/  DADD R26, R22, R22 ;  /* 0x00000000161a7229 */ /* 0x002fe40000000016 */
[----:B------:R-:W-:Y:S02]  /*1ae0*/  DFMA R32, R34, UR26, R32 ;  /* 0x0000001a22207c2b */ /* 0x000fe40008000020 */
[----:B------:R-:W-:Y:S02]  /*1af0*/  DADD R22, R22, -R22 ;  /* 0x0000000016167229 */ /* 0x000fe40000000816 */
        /* <DEDUP_REMOVED lines=14> */
[----:B------:R-:W-:Y:S01]  /*1be0*/  DADD R16, R32, R16 ;  /* 0x0000000020107229 */ /* 0x000fe20000000010 */
[----:B------:R1:W-:Y:S01]  /*1bf0*/  STS.64 [R3+0x120], R12 ;  /* 0x0001200c03007388 */ /* 0x0003e20000000a00 */
[----:B------:R-:W-:-:S03]  /*1c00*/  DADD R14, R14, R22 ;  /* 0x000000000e0e7229 */ /* 0x000fc60000000016 */
[----:B------:R1:W-:Y:S04]  /*1c10*/  STS.64 [R3], R20 ;  /* 0x0000001403007388 */ /* 0x0003e80000000a00 */
[----:B------:R1:W-:Y:S04]  /*1c20*/  STS.64 [R3+0xd8], R24 ;  /* 0x0000d81803007388 */ /* 0x0003e80000000a00 */
[----:B------:R1:W-:Y:S04]  /*1c30*/  STS.64 [R3+0x48], R16 ;  /* 0x0000481003007388 */ /* 0x0003e80000000a00 */
[----:B------:R1:W-:Y:S02]  /*1c40*/  STS.64 [R3+0x90], R14 ;  /* 0x0000900e03007388 */ /* 0x0003e40000000a00 */
.L_x_1908:
[----:B------:R-:W-:Y:S05]  /*1c50*/  BSYNC.RECONVERGENT B0 ;  /* 0x0000000000007941 */ /* 0x000fea0003800200 */
.L_x_1907:
        /* <DEDUP_REMOVED lines=16> */
[----:B------:R-:W-:Y:S02]  /*1d60*/  DFMA R10, R28, UR38, RZ ;  /* 0x000000261c0a7c2b */ /* 0x000fe400080000ff */
[----:B------:R-:W-:Y:S02]  /*1d70*/  DADD R18, R18, -R14 ;  /* 0x0000000012127229 */ /* 0x000fe4000000080e */
[----:B------:R-:W-:Y:S02]  /*1d80*/  DFMA R28, R28, UR10, RZ ;  /* 0x0000000a1c1c7c2b */ /* 0x000fe400080000ff */
        /* <DEDUP_REMOVED lines=8> */
[C---:B------:R-:W-:Y:S02]  /*1e10*/  DFMA R16, R18.reuse, UR44, R16 ;  /* 0x0000002c12107c2b */ /* 0x040fe40008000010 */
[----:B------:R-:W-:Y:S02]  /*1e20*/  DFMA R18, R18, UR16, R26 ;  /* 0x0000001012127c2b */ /* 0x000fe4000800001a */
[----:B------:R-:W-:Y:S02]  /*1e30*/  DADD R20, R22, -R20 ;  /* 0x0000000016147229 */ /* 0x000fe40000000814 */
        /* <DEDUP_REMOVED lines=9> */
[----:B------:R-:W-:Y:S02]  /*1ed0*/  DFMA R24, R12, UR58, R24 ;  /* 0x0000003a0c187c2b */ /* 0x000fe40008000018 */
[----:B------:R-:W-:Y:S02]  /*1ee0*/  DMUL R2, R2, 0.5 ;  /* 0x3fe0000002027828 */ /* 0x000fe40000000000 */
        /* <DEDUP_REMOVED lines=12> */
[----:B------:R-:W-:Y:S02]  /*1fb0*/  DADD R8, R24, R18 ;  /* 0x0000000018087229 */ /* 0x000fe40000000012 */
[C-C-:B------:R-:W-:Y:S02]  /*1fc0*/  DADD R18, R6.reuse, -R16.reuse ;  /* 0x0000000006127229 */ /* 0x140fe40000000810 */
[----:B------:R-:W-:Y:S02]  /*1fd0*/  DADD R6, R6, R16 ;  /* 0x0000000006067229 */ /* 0x000fe40000000010 */
[----:B------:R-:W-:-:S02]  /*1fe0*/  DADD R10, R22, -R14 ;  /* 0x00000000160a7229 */ /* 0x000fc4000000080e */
[----:B------:R-:W-:-:S11]  /*1ff0*/  DADD R4, R22, R14 ;  /* 0x0000000016047229 */ /* 0x000fd6000000000e */
.L_x_1910:
[----:B------:R-:W-:Y:S05]  /*2000*/  BSYNC.RECONVERGENT B0 ;  /* 0x0000000000007941 */ /* 0x000fea0003800200 */
.L_x_1909:
        /* <DEDUP_REMOVED lines=9> */
[----:B------:R-:W-:Y:S01]  /*20a0*/  STG.E.64 desc[UR34][R2.64+0x320], R10 ;  /* 0x0003200a02007986 */ /* 0x000fe2000c101b22 */
[----:B------:R-:W-:Y:S05]  /*20b0*/  EXIT ;  /* 0x000000000000794d */ /* 0x000fea0003800000 */
.L_x_1911:
        /* <DEDUP_REMOVED lines=12> */
.L_x_3123:


//--------------------- .text._Z42massMatrixMultiplyMonolithicConstantKernelILi5ELi8ELi1EEviPKdS1_S1_S1_Pd --------------------------
	.section	.text._Z42massMatrixMultiplyMonolithicConstantKernelILi5ELi8ELi1EEviPKdS1_S1_S1_Pd,"ax",@progbits
	.align	128
        .global         _Z42massMatrixMultiplyMonolithicConstantKernelILi5ELi8ELi1EEviPKdS1_S1_S1_Pd
        .type           _Z42massMatrixMultiplyMonolithicConstantKernelILi5ELi8ELi1EEviPKdS1_S1_S1_Pd,@function
        .size           _Z42massMatrixMultiplyMonolithicConstantKernelILi5ELi8ELi1EEviPKdS1_S1_S1_Pd,(.L_x_3124 - _Z42massMatrixMultiplyMonolithicConstantKernelILi5ELi8ELi1EEviPKdS1_S1_S1_Pd)
        .other          _Z42massMatrixMultiplyMonolithicConstantKernelILi5ELi8ELi1EEviPKdS1_S1_S1_Pd,@"STO_CUDA_ENTRY STV_DEFAULT"
_Z42massMatrixMultiplyMonolithicConstantKernelILi5ELi8ELi1EEviPKdS1_S1_S1_Pd:
.text._Z42massMatrixMultiplyMonolithicConstantKernelILi5ELi8ELi1EEviPKdS1_S1_S1_Pd:
        /* <DEDUP_REMOVED lines=9> */
[----:B0-----:R-:W-:Y:S01]  /*0090*/  VIADD R0, R18, UR4 ;  /* 0x0000000412007c36 */ /* 0x001fe20008000000 */
[----:B--2---:R-:W-:-:S03]  /*00a0*/  LOP3.LUT R2, R5, 0xffff, RZ, 0xc0, !PT ;  /* 0x0000ffff05027812 */ /* 0x004fc600078ec0ff */
[C---:B------:R-:W-:Y:S01]  /*00b0*/  IMAD R3, R0.reuse, 0x40, R5 ;  /* 0x0000004000037824 */ /* 0x040fe200078e0205 */
[----:B-1----:R-:W-:-:S03]  /*00c0*/  ISETP.GE.AND P0, PT, R0, UR5, PT ;  /* 0x0000000500007c0c */ /* 0x002fc6000bf06270 */
[----:B------:R-:W-:Y:S02]  /*00d0*/  IMAD.SHL.U32 R3, R3, 0x8, RZ ;  /* 0x0000000803037824 */ /* 0x000fe400078e00ff */
[----:B------:R-:W-:Y:S02]  /*00e0*/  IMAD R2, R2, 0x3334, RZ ;  /* 0x0000333402027824 */ /* 0x000fe400078e02ff */
[----:B----4-:R-:W-:-:S03]  /*00f0*/  IMAD.WIDE R34, R3, 0x8, R34 ;  /* 0x0000000803227825 */ /* 0x010fc600078e0222 */
[----:B------:R-:W-:-:S03]  /*0100*/  SHF.R.U32.HI R4, RZ, 0x10, R2 ;  /* 0x00000010ff047819 */ /* 0x000fc60000011602 */
[----:B------:R-:W0:Y:S01]  /*0110*/  @!P0 LDC.64 R2, c[0x0][0x3a0] ;  /* 0x0000e800ff028b82 */ /* 0x000e220000000a00 */
[----:B------:R-:W-:Y:S01]  /*0120*/  PRMT R16, R5, 0x9910, RZ ;  /* 0x0000991005107816 */ /* 0x000fe200000000ff */
[----:B---3--:R1:W5:Y:S01]  /*0130*/  @!P0 LDG.E.64.CONSTANT R10, desc[UR6][R34.64] ;  /* 0x00000006220a8981 */ /* 0x008362000c1e9b00 */
[----:B------:R-:W-:-:S03]  /*0140*/  PRMT R17, R4, 0x9910, RZ ;  /* 0x0000991004117816 */ /* 0x000fc600000000ff */
[----:B------:R-:W-:Y:S01]  /*0150*/  IMAD R4, R16, 0xcd, RZ ;  /* 0x000000cd10047824 */ /* 0x000fe200078e02ff */
[----:B------:R1:W5:Y:S01]  /*0160*/  @!P0 LDG.E.64.CONSTANT R8, desc[UR6][R34.64+0x8] ;  /* 0x0000080622088981 */ /* 0x000362000c1e9b00 */
[----:B------:R-:W-:Y:S01]  /*0170*/  IMAD.MOV.U32 R16, RZ, RZ, R17 ;  /* 0x000000ffff107224 */ /* 0x000fe200078e0011 */
[----:B------:R-:W2:Y:S01]  /*0180*/  S2UR UR5, SR_CgaCtaId ;  /* 0x00000000000579c3 */ /* 0x000ea20000008800 */
[----:B------:R-:W-:Y:S01]  /*0190*/  UMOV UR4, 0x400 ;  /* 0x0000040000047882 */ /* 0x000fe20000000000 */
[----:B------:R-:W-:Y:S01]  /*01a0*/  LOP3.LUT R17, R4, 0xffff, RZ, 0xc0, !PT ;  /* 0x0000ffff04117812 */ /* 0x000fe200078ec0ff */
[----:B------:R-:W-:-:S05]  /*01b0*/  IMAD R4, R16, 0x5, RZ ;  /* 0x0000000510047824 */ /* 0x000fca00078e02ff */
[----:B------:R-:W-:Y:S01]  /*01c0*/  BAR.SYNC.DEFER_BLOCKING 0x0 ;  /* 0x0000000000007b1d */ /* 0x000fe20000010000 */
[C---:B------:R-:W-:Y:S01]  /*01d0*/  ISETP.GT.U32.AND P1, PT, R5.reuse, 0x18, PT ;  /* 0x000000180500780c */ /* 0x040fe20003f24070 */
[C---:B------:R-:W-:Y:S01]  /*01e0*/  IMAD.SHL.U32 R20, R5.reuse, 0x40, RZ ;  /* 0x0000004005147824 */ /* 0x040fe200078e00ff */
[----:B------:R-:W-:Y:S01]  /*01f0*/  SHF.R.U32.HI R16, RZ, 0xa, R17 ;  /* 0x0000000aff107819 */ /* 0x000fe20000011611 */
[----:B------:R-:W-:Y:S01]  /*0200*/  @!P0 IMAD R17, R0, 0x7d, R5 ;  /* 0x0000007d00118824 */ /* 0x000fe200078e0205 */
[----:B------:R-:W-:Y:S01]  /*0210*/  ISETP.GT.U32.AND P2, PT, R5, 0x27, PT ;  /* 0x000000270500780c */ /* 0x000fe20003f44070 */
[----:B------:R-:W-:Y:S01]  /*0220*/  IMAD.MOV R22, RZ, RZ, -R4 ;  /* 0x000000ffff167224 */ /* 0x000fe200078e0a04 */
[----:B------:R-:W-:Y:S02]  /*0230*/  LOP3.LUT R19, R16, 0xffff, RZ, 0xc0, !PT ;  /* 0x0000ffff10137812 */ /* 0x000fe400078ec0ff */
[----:B------:R-:W-:Y:S01]  /*0240*/  LOP3.LUT R21, R20, 0xfe00, RZ, 0xc0, !PT ;  /* 0x0000fe0014157812 */ /* 0x000fe200078ec0ff */
[----:B0-----:R-:W-:Y:S01]  /*0250*/  @!P0 IMAD.WIDE R16, R17, 0x8, R2 ;  /* 0x0000000811108825 */ /* 0x001fe200078e0202 */
[----:B------:R-:W-:Y:S01]  /*0260*/  PRMT R22, R22, 0x7710, RZ ;  /* 0x0000771016167816 */ /* 0x000fe200000000ff */
[----:B------:R-:W-:Y:S01]  /*0270*/  BSSY.RECONVERGENT B0, `(.L_x_1912) ;  /* 0x0000055000007945 */ /* 0x000fe20003800200 */
[----:B------:R-:W-:-:S02]  /*0280*/  LOP3.LUT R20, R20, 0x1c0, RZ, 0xc0, !PT ;  /* 0x000001c014147812 */ /* 0x000fc400078ec0ff */
[----:B------:R1:W5:Y:S01]  /*0290*/  @!P0 LDG.E.64.CONSTANT R24, desc[UR6][R16.64] ;  /* 0x0000000610188981 */ /* 0x000362000c1e9b00 */
[----:B------:R-:W-:-:S03]  /*02a0*/  IMAD.IADD R2, R22, 0x1, R5 ;  /* 0x0000000116027824 */ /* 0x000fc600078e0205 */
[----:B------:R1:W5:Y:S01]  /*02b0*/  @!P0 LDG.E.64.CONSTANT R32, desc[UR6][R16.64+0xc8] ;  /* 0x0000c80610208981 */ /* 0x000362000c1e9b00 */
[----:B--2---:R-:W-:-:S03]  /*02c0*/  ULEA UR4, UR5, UR4, 0x18 ;  /* 0x0000000405047291 */ /* 0x004fc6000f8ec0ff */
[----:B------:R1:W5:Y:S03]  /*02d0*/  @!P0 LDG.E.64.CONSTANT R6, desc[UR6][R16.64+0x190] ;  /* 0x0001900610068981 */ /* 0x000366000c1e9b00 */
[----:B------:R-:W-:Y:S01]  /*02e0*/  LEA R4, R18, UR4, 0xc ;  /* 0x0000000412047c11 */ /* 0x000fe2000f8e60ff */
[----:B------:R1:W5:Y:S04]  /*02f0*/  @!P0 LDG.E.64.CONSTANT R12, desc[UR6][R16.64+0x258] ;  /* 0x00025806100c8981 */ /* 0x000368000c1e9b00 */
[----:B------:R1:W5:Y:S01]  /*0300*/  @!P0 LDG.E.64.CONSTANT R14, desc[UR6][R16.64+0x320] ;  /* 0x00032006100e8981 */ /* 0x000362000c1e9b00 */
[----:B------:R-:W-:Y:S01]  /*0310*/  IMAD R18, R19, 0x40, R4 ;  /* 0x0000004013127824 */ /* 0x000fe200078e0204 */
[----:B------:R-:W-:-:S03]  /*0320*/  IADD3 R4, PT, PT, R20, R4, R21 ;  /* 0x0000000414047210 */ /* 0x000fc60007ffe015 */
[----:B------:R-:W-:Y:S01]  /*0330*/  IMAD R3, R19, 0x1c0, R18 ;  /* 0x000001c013037824 */ /* 0x000fe200078e0212 */
[----:B------:R-:W-:-:S05]  /*0340*/  LOP3.LUT R19, R2, 0xffff, RZ, 0xc0, !PT ;  /* 0x0000ffff02137812 */ /* 0x000fca00078ec0ff */
[C---:B------:R-:W-:Y:S02]  /*0350*/  IMAD R2, R19.reuse, 0x8, R18 ;  /* 0x0000000813027824 */ /* 0x040fe400078e0212 */
[----:B------:R-:W-:Y:S01]  /*0360*/  IMAD R3, R19, 0x8, R3 ;  /* 0x0000000813037824 */ /* 0x000fe200078e0203 */
[----:B-1----:R-:W-:Y:S06]  /*0370*/  @P1 BRA `(.L_x_1913) ;  /* 0x0000000400101947 */ /* 0x002fec0003800000 */
        /* <DEDUP_REMOVED lines=11> */
[----:B---3--:R-:W-:Y:S01]  /*0430*/  DFMA R26, R24, UR56, RZ ;  /* 0x00000038181a7c2b */ /* 0x008fe200080000ff */
[----:B------:R-:W3:Y:S01]  /*0440*/  LDCU.128 UR20, c[0x3][0x110] ;  /* 0x00c02200ff1477ac */ /* 0x000ee20008000c00 */
[----:B--2---:R-:W-:-:S02]  /*0450*/  DFMA R18, R32, UR8, R18 ;  /* 0x0000000820127c2b */ /* 0x004fc40008000012 */
[C---:B----4-:R-:W-:Y:S01]  /*0460*/  DFMA R28, R24.reuse, UR60, RZ ;  /* 0x0000003c181c7c2b */ /* 0x050fe200080000ff */
[----:B------:R-:W2:Y:S01]  /*0470*/  LDCU.128 UR16, c[0x3][0x80] ;  /* 0x00c01000ff1077ac */ /* 0x000ea20008000c00 */
[----:B0-----:R-:W-:Y:S01]  /*0480*/  DFMA R30, R24, UR64, RZ ;  /* 0x00000040181e7c2b */ /* 0x001fe200080000ff */
[----:B------:R-:W0:Y:S01]  /*0490*/  LDCU.128 UR12, c[0x3][0xd0] ;  /* 0x00c01a00ff0c77ac */ /* 0x000e220008000c00 */
[----:B------:R-:W-:Y:S02]  /*04a0*/  DFMA R26, R32, UR58, R26 ;  /* 0x0000003a201a7c2b */ /* 0x000fe4000800001a */
[----:B-1----:R-:W-:Y:S01]  /*04b0*/  DFMA R20, R24, UR30, RZ ;  /* 0x0000001e18147c2b */ /* 0x002fe200080000ff */
[----:B------:R-:W1:Y:S01]  /*04c0*/  LDCU.128 UR48, c[0x3][0x120] ;  /* 0x00c02400ff3077ac */ /* 0x000e620008000c00 */
[----:B------:R-:W-:Y:S02]  /*04d0*/  DFMA R28, R32, UR62, R28 ;  /* 0x0000003e201c7c2b */ /* 0x000fe4000800001c */
[----:B------:R-:W-:Y:S01]  /*04e0*/  DFMA R22, R24, UR26, RZ ;  /* 0x0000001a18167c2b */ /* 0x000fe200080000ff */
[----:B------:R-:W4:Y:S01]  /*04f0*/  LDCU.128 UR40, c[0x3][0x10] ;  /* 0x00c00200ff2877ac */ /* 0x000f220008000c00 */
[----:B------:R-:W-:-:S02]  /*0500*/  DFMA R30, R32, UR66, R30 ;  /* 0x00000042201e7c2b */ /* 0x000fc4000800001e */
[----:B---3--:R-:W-:Y:S01]  /*0510*/  DFMA R24, R24, UR22, RZ ;  /* 0x0000001618187c2b */ /* 0x008fe200080000ff */
[----:B------:R-:W3:Y:S01]  /*0520*/  LDCU.128 UR36, c[0x3][0x60] ;  /* 0x00c00c00ff2477ac */ /* 0x000ee20008000c00 */
[----:B------:R-:W-:Y:S02]  /*0530*/  DFMA R18, R6, UR10, R18 ;  /* 0x0000000a06127c2b */ /* 0x000fe40008000012 */
[C---:B--2---:R-:W-:Y:S01]  /*0540*/  DFMA R20, R32.reuse, UR16, R20 ;  /* 0x0000001020147c2b */ /* 0x044fe20008000014 */
[----:B------:R-:W2:Y:S01]  /*0550*/  LDCU.128 UR52, c[0x3][0xb0] ;  /* 0x00c01600ff3477ac */ /* 0x000ea20008000c00 */
[C---:B0-----:R-:W-:Y:S01]  /*0560*/  DFMA R22, R32.reuse, UR12, R22 ;  /* 0x0000000c20167c2b */ /* 0x041fe20008000016 */
[----:B------:R-:W0:Y:S01]  /*0570*/  LDCU.128 UR44, c[0x3][0x100] ;  /* 0x00c02000ff2c77ac */ /* 0x000e220008000c00 */
[----:B-1----:R-:W-:Y:S01]  /*0580*/  DFMA R24, R32, UR48, R24 ;  /* 0x0000003020187c2b */ /* 0x002fe20008000018 */
[----:B------:R-:W1:Y:S03]  /*0590*/  LDCU.128 UR56, c[0x3][0x40] ;  /* 0x00c00800ff3877ac */ /* 0x000e660008000c00 */
[----:B------:R-:W-:-:S02]  /*05a0*/  DFMA R20, R6, UR18, R20 ;  /* 0x0000001206147c2b */ /* 0x000fc40008000014 */
[C---:B----4-:R-:W-:Y:S01]  /*05b0*/  DFMA R16, R6.reuse, UR40, R16 ;  /* 0x0000002806107c2b */ /* 0x050fe20008000010 */
[----:B------:R-:W4:Y:S01]  /*05c0*/  LDCU.128 UR60, c[0x3][0x90] ;  /* 0x00c01200ff3c77ac */ /* 0x000f220008000c00 */
[C---:B------:R-:W-:Y:S02]  /*05d0*/  DFMA R22, R6.reuse, UR14, R22 ;  /* 0x0000000e06167c2b */ /* 0x040fe40008000016 */
[C---:B---3--:R-:W-:Y:S01]  /*05e0*/  DFMA R26, R6.reuse, UR36, R26 ;  /* 0x00000024061a7c2b */ /* 0x048fe2000800001a */
[----:B------:R-:W3:Y:S01]  /*05f0*/  LDCU.128 UR64, c[0x3][0xe0] ;  /* 0x00c01c00ff4077ac */ /* 0x000ee20008000c00 */
[C---:B------:R-:W-:Y:S02]  /*0600*/  DFMA R24, R6.reuse, UR50, R24 ;  /* 0x0000003206187c2b */ /* 0x040fe40008000018 */
[----:B--2---:R-:W-:Y:S01]  /*0610*/  DFMA R28, R6, UR52, R28 ;  /* 0x00000034061c7c2b */ /* 0x004fe2000800001c */
[----:B------:R-:W2:Y:S01]  /*0620*/  LDCU.128 UR8, c[0x3][0x130] ;  /* 0x00c02600ff0877ac */ /* 0x000ea20008000c00 */
[----:B------:R-:W-:-:S02]  /*0630*/  DFMA R16, R12, UR42, R16 ;  /* 0x0000002a0c107c2b */ /* 0x000fc40008000010 */
[----:B0-----:R-:W-:Y:S02]  /*0640*/  DFMA R30, R6, UR44, R30 ;  /* 0x0000002c061e7c2b */ /* 0x001fe4000800001e */
[C---:B------:R-:W-:Y:S02]  /*0650*/  DFMA R26, R12.reuse, UR38, R26 ;  /* 0x000000260c1a7c2b */ /* 0x040fe4000800001a */
[C---:B------:R-:W-:Y:S02]  /*0660*/  DFMA R28, R12.reuse, UR54, R28 ;  /* 0x000000360c1c7c2b */ /* 0x040fe4000800001c */
[C---:B-1----:R-:W-:Y:S02]  /*0670*/  DFMA R18, R12.reuse, UR56, R18 ;  /* 0x000000380c127c2b */ /* 0x042fe40008000012 */
[C---:B------:R-:W-:Y:S02]  /*0680*/  DFMA R30, R12.reuse, UR46, R30 ;  /* 0x0000002e0c1e7c2b */ /* 0x040fe4000800001e */
[----:B----4-:R-:W-:-:S02]  /*0690*/  DFMA R20, R12, UR60, R20 ;  /* 0x0000003c0c147c2b */ /* 0x010fc40008000014 */
[----:B---3--:R-:W-:Y:S02]  /*06a0*/  DFMA R22, R12, UR64, R22 ;  /* 0x000000400c167c2b */ /* 0x008fe40008000016 */
[----:B------:R-:W-:Y:S02]  /*06b0*/  DFMA R16, R14, UR32, R16 ;  /* 0x000000200e107c2b */ /* 0x000fe40008000010 */
[----:B--2---:R-:W-:Y:S02]  /*06c0*/  DFMA R24, R12, UR8, R24 ;  /* 0x000000080c187c2b */ /* 0x004fe40008000018 */
        /* <DEDUP_REMOVED lines=15> */
.L_x_1913:
[----:B------:R-:W-:Y:S05]  /*07c0*/  BSYNC.RECONVERGENT B0 ;  /* 0x0000000000007941 */ /* 0x000fea0003800200 */
.L_x_1912:
        /* <DEDUP_REMOVED lines=12> */
[----:B------:R-:W4:Y:S01]  /*0890*/  LDCU.128 UR60, c[0x3][0xa0] ;  /* 0x00c01400ff3c77ac */ /* 0x000f220008000c00 */
        /* <DEDUP_REMOVED lines=12> */
[----:B------:R-:W1:Y:S01]  /*0960*/  LDCU.128 UR40, c[0x3][0x10] ;  /* 0x00c00200ff2877ac */ /* 0x000e620008000c00 */
[----:B------:R-:W-:Y:S02]  /*0970*/  DFMA R30, R24, UR64, RZ ;  /* 0x00000040181e7c2b */ /* 0x000fe400080000ff */
[----:B------:R-:W-:Y:S01]  /*0980*/  DFMA R16, R32, UR8, R16 ;  /* 0x0000000820107c2b */ /* 0x000fe20008000010 */
[----:B------:R-:W4:Y:S01]  /*0990*/  LDCU.128 UR36, c[0x3][0x60] ;  /* 0x00c00c00ff2477ac */ /* 0x000f220008000c00 */
[----:B------:R-:W-:-:S02]  /*09a0*/  DFMA R20, R24, UR30, RZ ;  /* 0x0000001e18147c2b */ /* 0x000fc400080000ff */
[C---:B------:R-:W-:Y:S01]  /*09b0*/  DFMA R22, R24.reuse, UR26, RZ ;  /* 0x0000001a18167c2b */ /* 0x040fe200080000ff */
[----:B------:R-:W4:Y:S01]  /*09c0*/  LDCU.128 UR52, c[0x3][0xb0] ;  /* 0x00c01600ff3477ac */ /* 0x000f220008000c00 */
[----:B------:R-:W-:Y:S02]  /*09d0*/  DFMA R24, R24, UR22, RZ ;  /* 0x0000001618187c2b */ /* 0x000fe400080000ff */
[C---:B------:R-:W-:Y:S01]  /*09e0*/  DFMA R26, R32.reuse, UR58, R26 ;  /* 0x0000003a201a7c2b */ /* 0x040fe2000800001a */
[----:B------:R-:W4:Y:S01]  /*09f0*/  LDCU.128 UR44, c[0x3][0x100] ;  /* 0x00c02000ff2c77ac */ /* 0x000f220008000c00 */
[C---:B------:R-:W-:Y:S02]  /*0a00*/  DFMA R28, R32.reuse, UR62, R28 ;  /* 0x0000003e201c7c2b */ /* 0x040fe4000800001c */
[----:B------:R-:W-:Y:S01]  /*0a10*/  DFMA R30, R32, UR66, R30 ;  /* 0x00000042201e7c2b */ /* 0x000fe2000800001e */
[----:B------:R-:W4:Y:S01]  /*0a20*/  LDCU.128 UR56, c[0x3][0x40] ;  /* 0x00c00800ff3877ac */ /* 0x000f220008000c00 */
[----:B---3--:R-:W-:-:S02]  /*0a30*/  DFMA R16, R6, UR10, R16 ;  /* 0x0000000a06107c2b */ /* 0x008fc40008000010 */
[C---:B------:R-:W-:Y:S01]  /*0a40*/  DFMA R20, R32.reuse, UR16, R20 ;  /* 0x0000001020147c2b */ /* 0x040fe20008000014 */
[----:B------:R-:W3:Y:S01]  /*0a50*/  LDCU.128 UR60, c[0x3][0x90] ;  /* 0x00c01200ff3c77ac */ /* 0x000ee20008000c00 */
[C---:B0-----:R-:W-:Y:S02]  /*0a60*/  DFMA R22, R32.reuse, UR12, R22 ;  /* 0x0000000c20167c2b */ /* 0x041fe40008000016 */
[----:B--2---:R-:W-:Y:S01]  /*0a70*/  DFMA R24, R32, UR48, R24 ;  /* 0x0000003020187c2b */ /* 0x004fe20008000018 */
[----:B------:R-:W0:Y:S01]  /*0a80*/  LDCU.128 UR64, c[0x3][0xe0] ;  /* 0x00c01c00ff4077ac */ /* 0x000e220008000c00 */
[C---:B-1----:R-:W-:Y:S02]  /*0a90*/  DFMA R14, R6.reuse, UR40, R14 ;  /* 0x00000028060e7c2b */ /* 0x042fe4000800000e */
[C---:B----4-:R-:W-:Y:S01]  /*0aa0*/  DFMA R26, R6.reuse, UR36, R26 ;  /* 0x00000024061a7c2b */ /* 0x050fe2000800001a */
[----:B------:R-:W1:Y:S01]  /*0ab0*/  LDCU.128 UR8, c[0x3][0x130] ;  /* 0x00c02600ff0877ac */ /* 0x000e620008000c00 */
        /* <DEDUP_REMOVED lines=10> */
[C---:B---3--:R-:W-:Y:S02]  /*0b60*/  DFMA R20, R12.reuse, UR60, R20 ;  /* 0x0000003c0c147c2b */ /* 0x048fe40008000014 */
[C---:B0-----:R-:W-:Y:S02]  /*0b70*/  DFMA R22, R12.reuse, UR64, R22 ;  /* 0x000000400c167c2b */ /* 0x041fe40008000016 */
[----:B-1----:R-:W-:-:S02]  /*0b80*/  DFMA R24, R12, UR8, R24 ;  /* 0x000000080c187c2b */ /* 0x002fc40008000018 */
        /* <DEDUP_REMOVED lines=16> */
.L_x_1915:
[----:B------:R-:W-:Y:S05]  /*0c90*/  BSYNC.RECONVERGENT B0 ;  /* 0x0000000000007941 */ /* 0x000fea0003800200 */
.L_x_1914:
[----:B------:R-:W-:Y:S06]  /*0ca0*/  BAR.SYNC.DEFER_BLOCKING 0x0 ;  /* 0x0000000000007b1d */ /* 0x000fec0000010000 */
[----:B------:R-:W2:Y:S01]  /*0cb0*/  LDCU.128 UR8, c[0x3][URZ] ;  /* 0x00c00000ff0877ac */ /* 0x000ea20008000c00 */
[----:B------:R-:W3:Y:S01]  /*0cc0*/  LDCU.64 UR4, c[0x3][0x28] ;  /* 0x00c00500ff0477ac */ /* 0x000ee20008000a00 */
[----:B------:R-:W4:Y:S01]  /*0cd0*/  LDCU.64 UR76, c[0x3][0x118] ;  /* 0x00c02300ff4c77ac */ /* 0x000f220008000a00 */
[----:B------:R-:W4:Y:S01]  /*0ce0*/  LDCU.128 UR20, c[0x3][0xf0] ;  /* 0x00c01e00ff1477ac */ /* 0x000f220008000c00 */
[----:B------:R-:W4:Y:S01]  /*0cf0*/  LDCU.64 UR72, c[0x3][0x78] ;  /* 0x00c00f00ff4877ac */ /* 0x000f220008000a00 */
[----:B-1---5:R-:W2:Y:S01]  /*0d00*/  LDS.128 R12, [R4] ;  /* 0x00000000040c7984 */ /* 0x022ea20000000c00 */
[----:B------:R-:W1:Y:S03]  /*0d10*/  LDCU.64 UR74, c[0x3][0xc8] ;  /* 0x00c01900ff4a77ac */ /* 0x000e660008000a00 */
[----:B0-----:R-:W0:Y:S01]  /*0d20*/  LDS.128 R16, [R4+0x10] ;  /* 0x0000100004107984 */ /* 0x001e220000000c00 */
[----:B------:R-:W1:Y:S03]  /*0d30*/  LDCU.128 UR12, c[0x3][0x50] ;  /* 0x00c00a00ff0c77ac */ /* 0x000e660008000c00 */
[----:B------:R-:W0:Y:S01]  /*0d40*/  LDS.64 R22, [R4+0x20] ;  /* 0x0000200004167984 */ /* 0x000e220000000a00 */
[----:B------:R-:W1:Y:S01]  /*0d50*/  LDCU.128 UR16, c[0x3][0xa0] ;  /* 0x00c01400ff1077ac */ /* 0x000e620008000c00 */
[----:B------:R-:W0:Y:S01]  /*0d60*/  LDCU.128 UR24, c[0x3][0x10] ;  /* 0x00c00200ff1877ac */ /* 0x000e220008000c00 */
[----:B------:R-:W1:Y:S01]  /*0d70*/  LDCU.128 UR28, c[0x3][0x30] ;  /* 0x00c00600ff1c77ac */ /* 0x000e620008000c00 */
[----:B------:R-:W1:Y:S01]  /*0d80*/  LDCU.128 UR44, c[0x3][0x120] ;  /* 0x00c02400ff2c77ac */ /* 0x000e620008000c00 */
[----:B------:R-:W0:Y:S01]  /*0d90*/  LDCU.128 UR36, c[0x3][0x80] ;  /* 0x00c01000ff2477ac */ /* 0x000e220008000c00 */
[----:B------:R-:W0:Y:S01]  /*0da0*/  LDCU.128 UR40, c[0x3][0xd0] ;  /* 0x00c01a00ff2877ac */ /* 0x000e220008000c00 */
[----:B------:R-:W0:Y:S01]  /*0db0*/  LDCU.128 UR52, c[0x3][0x100] ;  /* 0x00c02000ff3477ac */ /* 0x000e220008000c00 */
[----:B------:R-:W0:Y:S01]  /*0dc0*/  LDCU.128 UR32, c[0x3][0x60] ;  /* 0x00c00c00ff2077ac */ /* 0x000e220008000c00 */
[----:B--2---:R-:W-:-:S02]  /*0dd0*/  DFMA R24, R12, UR8, RZ ;  /* 0x000000080c187c2b */ /* 0x004fc400080000ff */
[C---:B---3--:R-:W-:Y:S01]  /*0de0*/  DFMA R30, R12.reuse, UR4, RZ ;  /* 0x000000040c1e7c2b */ /* 0x048fe200080000ff */
[----:B------:R-:W2:Y:S01]  /*0df0*/  LDCU.128 UR48, c[0x3][0xb0] ;  /* 0x00c01600ff3077ac */ /* 0x000ea20008000c00 */
[C---:B----4-:R-:W-:Y:S02]  /*0e00*/  DFMA R28, R12.reuse, UR76, RZ ;  /* 0x0000004c0c1c7c2b */ /* 0x050fe400080000ff */
[----:B------:R-:W-:Y:S01]  /*0e10*/  DFMA R32, R12, UR20, RZ ;  /* 0x000000140c207c2b */ /* 0x000fe200080000ff */
[----:B------:R-:W3:Y:S01]  /*0e20*/  LDCU.128 UR56, c[0x3][0x40] ;  /* 0x00c00800ff3877ac */ /* 0x000ee20008000c00 */
[----:B------:R-:W-:Y:S02]  /*0e30*/  DFMA R24, R14, UR10, R24 ;  /* 0x0000000a0e187c2b */ /* 0x000fe40008000018 */
[C---:B-1----:R-:W-:Y:S01]  /*0e40*/  DFMA R6, R12.reuse, UR12, RZ ;  /* 0x0000000c0c067c2b */ /* 0x042fe200080000ff */
[----:B------:R-:W1:Y:S01]  /*0e50*/  LDCU.128 UR60, c[0x3][0x90] ;  /* 0x00c01200ff3c77ac */ /* 0x000e620008000c00 */
[----:B------:R-:W-:-:S02]  /*0e60*/  DFMA R20, R12, UR72, RZ ;  /* 0x000000480c147c2b */ /* 0x000fc400080000ff */
[C---:B------:R-:W-:Y:S01]  /*0e70*/  DFMA R26, R12.reuse, UR16, RZ ;  /* 0x000000100c1a7c2b */ /* 0x040fe200080000ff */
[----:B------:R-:W4:Y:S01]  /*0e80*/  LDCU.128 UR64, c[0x3][0xe0] ;  /* 0x00c01c00ff4077ac */ /* 0x000f220008000c00 */
[----:B------:R-:W-:Y:S02]  /*0e90*/  DFMA R36, R12, UR74, RZ ;  /* 0x0000004a0c247c2b */ /* 0x000fe400080000ff */
[C---:B------:R-:W-:Y:S01]  /*0ea0*/  DFMA R30, R14.reuse, UR28, R30 ;  /* 0x0000001c0e1e7c2b */ /* 0x040fe2000800001e */
[----:B------:R-:W4:Y:S01]  /*0eb0*/  LDCU.128 UR68, c[0x3][0x130] ;  /* 0x00c02600ff4477ac */ /* 0x000f220008000c00 */
[----:B------:R-:W-:Y:S02]  /*0ec0*/  DFMA R28, R14, UR44, R28 ;  /* 0x0000002c0e1c7c2b */ /* 0x000fe4000800001c */
[----:B0-----:R-:W-:Y:S01]  /*0ed0*/  DFMA R24, R16, UR24, R24 ;  /* 0x0000001810187c2b */ /* 0x001fe20008000018 */
[----:B------:R-:W0:Y:S01]  /*0ee0*/  LDCU.64 UR44, c[0x3][0x20] ;  /* 0x00c00400ff2c77ac */ /* 0x000e220008000a00 */
[----:B------:R-:W-:-:S02]  /*0ef0*/  DFMA R32, R14, UR22, R32 ;  /* 0x000000160e207c2b */ /* 0x000fc40008000020 */
[C---:B------:R-:W-:Y:S01]  /*0f00*/  DFMA R6, R14.reuse, UR14, R6 ;  /* 0x0000000e0e067c2b */ /* 0x040fe20008000006 */
[----:B------:R-:W0:Y:S01]  /*0f10*/  LDCU.64 UR24, c[0x3][0x70] ;  /* 0x00c00e00ff1877ac */ /* 0x000e220008000a00 */
[C---:B------:R-:W-:Y:S02]  /*0f20*/  DFMA R20, R14.reuse, UR36, R20 ;  /* 0x000000240e147c2b */ /* 0x040fe40008000014 */
[C---:B------:R-:W-:Y:S02]  /*0f30*/  DFMA R26, R14.reuse, UR18, R26 ;  /* 0x000000120e1a7c2b */ /* 0x040fe4000800001a */
[----:B------:R-:W-:Y:S02]  /*0f40*/  DFMA R12, R14, UR40, R36 ;  /* 0x000000280e0c7c2b */ /* 0x000fe40008000024 */
[----:B------:R-:W-:Y:S01]  /*0f50*/  DFMA R30, R16, UR30, R30 ;  /* 0x0000001e101e7c2b */ /* 0x000fe2000800001e */
[----:B------:R-:W0:Y:S01]  /*0f60*/  LDCU.64 UR30, c[0x3][0xc0] ;  /* 0x00c01800ff1e77ac */ /* 0x000e220008000a00 */
[----:B------:R-:W-:-:S02]  /*0f70*/  DFMA R24, R18, UR26, R24 ;  /* 0x0000001a12187c2b */ /* 0x000fc40008000018 */
[C---:B------:R-:W-:Y:S01]  /*0f80*/  DFMA R14, R16.reuse, UR52, R32 ;  /* 0x00000034100e7c2b */ /* 0x040fe20008000020 */
[----:B------:R-:W0:Y:S01]  /*0f90*/  LDCU.64 UR26, c[0x3][0x110] ;  /* 0x00c02200ff1a77ac */ /* 0x000e220008000a00 */
[C---:B------:R-:W-:Y:S01]  /*0fa0*/  DFMA R6, R16.reuse, UR32, R6 ;  /* 0x0000002010067c2b */ /* 0x040fe20008000006 */
[----:B------:R-:W-:Y:S01]  /*0fb0*/  CS2R R32, SRZ ;  /* 0x0000000000207805 */ /* 0x000fe2000001ff00 */
[C---:B------:R-:W-:Y:S01]  /*0fc0*/  DFMA R20, R16.reuse, UR38, R20 ;  /* 0x0000002610147c2b */ /* 0x040fe20008000014 */
[----:B------:R-:W0:Y:S01]  /*0fd0*/  LDCU.64 UR38, c[0x3][0x88] ;  /* 0x00c01100ff2677ac */ /* 0x000e220008000a00 */
[C---:B--2---:R-:W-:Y:S02]  /*0fe0*/  DFMA R26, R16.reuse, UR48, R26 ;  /* 0x00000030101a7c2b */ /* 0x044fe4000800001a */
[C---:B------:R-:W-:Y:S01]  /*0ff0*/  DFMA R12, R16.reuse, UR42, R12 ;  /* 0x0000002a100c7c2b */ /* 0x040fe2000800000c */
[----:B------:R-:W2:Y:S01]  /*1000*/  @!P0 LDG.E.64.CONSTANT R32, desc[UR6][R34.64+0x10] ;  /* 0x0000100622208981 */ /* 0x000ea2000c1e9b00 */
[----:B------:R-:W-:Y:S01]  /*1010*/  DFMA R28, R16, UR46, R28 ;  /* 0x0000002e101c7c2b */ /* 0x000fe2000800001c */
[----:B------:R-:W2:Y:S01]  /*1020*/  LDCU.64 UR42, c[0x3][0x20] ;  /* 0x00c00400ff2a77ac */ /* 0x000ea20008000a00 */
[----:B------:R-:W-:-:S02]  /*1030*/  DFMA R16, R18, UR54, R14 ;  /* 0x0000003612107c2b */ /* 0x000fc4000800000e */
[C---:B------:R-:W-:Y:S01]  /*1040*/  DFMA R6, R18.reuse, UR34, R6 ;  /* 0x0000002212067c2b */ /* 0x040fe20008000006 */
[----:B------:R-:W2:Y:S01]  /*1050*/  LDCU.128 UR32, c[0x3][0x10] ;  /* 0x00c00200ff2077ac */ /* 0x000ea20008000c00 */
[C---:B---3--:R-:W-:Y:S02]  /*1060*/  DFMA R30, R18.reuse, UR56, R30 ;  /* 0x00000038121e7c2b */ /* 0x048fe4000800001e */
[C---:B------:R-:W-:Y:S01]  /*1070*/  DFMA R26, R18.reuse, UR50, R26 ;  /* 0x00000032121a7c2b */ /* 0x040fe2000800001a */
[----:B------:R-:W3:Y:S01]  /*1080*/  LDCU.64 UR48, c[0x3][0x70] ;  /* 0x00c00e00ff3077ac */ /* 0x000ee20008000a00 */
[C---:B-1----:R-:W-:Y:S02]  /*1090*/  DFMA R20, R18.reuse, UR60, R20 ;  /* 0x0000003c12147c2b */ /* 0x042fe40008000014 */
[C---:B----4-:R-:W-:Y:S02]  /*10a0*/  DFMA R12, R18.reuse, UR64, R12 ;  /* 0x00000040120c7c2b */ /* 0x050fe4000800000c */
[----:B------:R-:W-:-:S02]  /*10b0*/  DFMA R14, R18, UR68, R28 ;  /* 0x00000044120e7c2b */ /* 0x000fc4000800001c */
[C---:B0-----:R-:W-:Y:S01]  /*10c0*/  DFMA R24, R22.reuse, UR44, R24 ;  /* 0x0000002c16187c2b */ /* 0x041fe20008000018 */
[----:B------:R-:W-:Y:S01]  /*10d0*/  CS2R R28, SRZ ;  /* 0x00000000001c7805 */ /* 0x000fe2000001ff00 */
[C---:B------:R-:W-:Y:S01]  /*10e0*/  DFMA R30, R22.reuse, UR58, R30 ;  /* 0x0000003a161e7c2b */ /* 0x040fe2000800001e */
[----:B------:R-:W0:Y:S01]  /*10f0*/  LDCU.128 UR44, c[0x3][0x40] ;  /* 0x00c00800ff2c77ac */ /* 0x000e220008000c00 */
[C---:B------:R-:W-:Y:S02]  /*1100*/  DFMA R20, R22.reuse, UR62, R20 ;  /* 0x0000003e16147c2b */ /* 0x040fe40008000014 */
[C---:B------:R-:W-:Y:S01]  /*1110*/  DFMA R12, R22.reuse, UR66, R12 ;  /* 0x00000042160c7c2b */ /* 0x040fe2000800000c */
[----:B------:R-:W4:Y:S01]  /*1120*/  @!P0 LDG.E.64.CONSTANT R28, desc[UR6][R34.64+0x30] ;  /* 0x00003006221c8981 */ /* 0x000f22000c1e9b00 */
[C---:B------:R-:W-:Y:S02]  /*1130*/  DFMA R6, R22.reuse, UR24, R6 ;  /* 0x0000001816067c2b */ /* 0x040fe40008000006 */
[C---:B------:R-:W-:Y:S01]  /*1140*/  DFMA R18, R22.reuse, UR30, R26 ;  /* 0x0000001e16127c2b */ /* 0x040fe2000800001a */
[----:B------:R-:W1:Y:S01]  /*1150*/  LDCU.64 UR30, c[0x3][0x38] ;  /* 0x00c00700ff1e77ac */ /* 0x000e620008000a00 */
[C---:B------:R-:W-:Y:S01]  /*1160*/  DFMA R16, R22.reuse, UR26, R16 ;  /* 0x0000001a16107c2b */ /* 0x040fe20008000010 */
[----:B------:R-:W-:Y:S01]  /*1170*/  CS2R R26, SRZ ;  /* 0x00000000001a7805 */ /* 0x000fe2000001ff00 */
[----:B------:R-:W-:Y:S01]  /*1180*/  DFMA R14, R22, UR70, R14 ;  /* 0x00000046160e7c2b */ /* 0x000fe2000800000e */
[----:B------:R-:W3:Y:S01]  /*1190*/  LDCU.128 UR24, c[0x3][0x60] ;  /* 0x00c00c00ff1877ac */ /* 0x000ee20008000c00 */
[----:B------:R-:W-:Y:S01]  /*11a0*/  DMUL R10, R24, R10 ;  /* 0x0000000a180a7228 */ /* 0x000fe20000000000 */
[----:B------:R-:W-:-:S02]  /*11b0*/  CS2R R22, SRZ ;  /* 0x0000000000167805 */ /* 0x000fc4000001ff00 */
[----:B------:R-:W-:Y:S01]  /*11c0*/  CS2R R24, SRZ ;  /* 0x0000000000187805 */ /* 0x000fe2000001ff00 */
[----:B------:R-:W3:Y:S04]  /*11d0*/  @!P0 LDG.E.64.CONSTANT R26, desc[UR6][R34.64+0x28] ;  /* 0x00002806221a8981 */ /* 0x000ee8000c1e9b00 */
[----:B------:R-:W3:Y:S04]  /*11e0*/  @!P0 LDG.E.64.CONSTANT R22, desc[UR6][R34.64+0x18] ;  /* 0x0000180622168981 */ /* 0x000ee8000c1e9b00 */
[----:B------:R-:W3:Y:S01]  /*11f0*/  @!P0 LDG.E.64.CONSTANT R24, desc[UR6][R34.64+0x20] ;  /* 0x0000200622188981 */ /* 0x000ee2000c1e9b00 */
[----:B------:R-:W-:Y:S01]  /*1200*/  DMUL R8, R30, R8 ;  /* 0x000000081e087228 */ /* 0x000fe20000000000 */
[----:B------:R-:W-:-:S06]  /*1210*/  CS2R R30, SRZ ;  /* 0x00000000001e7805 */ /* 0x000fcc000001ff00 */
[----:B------:R-:W3:Y:S01]  /*1220*/  @!P0 LDG.E.64.CONSTANT R30, desc[UR6][R34.64+0x38] ;  /* 0x00003806221e8981 */ /* 0x000ee2000c1e9b00 */
[----:B------:R-:W-:Y:S01]  /*1230*/  BSSY.RECONVERGENT B0, `(.L_x_1916) ;  /* 0x0000082000007945 */ /* 0x000fe20003800200 */
[----:B--2---:R-:W-:Y:S02]  /*1240*/  DMUL R6, R6, R32 ;  /* 0x0000002006067228 */ /* 0x004fe40000000000 */
[----:B------:R-:W-:-:S08]  /*1250*/  DFMA R32, R10, UR8, RZ ;  /* 0x000000080a207c2b */ /* 0x000fd000080000ff */
[----:B------:R-:W-:Y:S02]  /*1260*/  DFMA R32, R8, UR4, R32 ;  /* 0x0000000408207c2b */ /* 0x000fe40008000020 */
[----:B----4-:R-:W-:Y:S02]  /*1270*/  DMUL R28, R16, R28 ;  /* 0x0000001c101c7228 */ /* 0x010fe40000000000 */
[----:B------:R-:W-:Y:S02]  /*1280*/  DFMA R16, R10, UR32, RZ ;  /* 0x000000200a107c2b */ /* 0x000fe400080000ff */
[----:B---3--:R-:W-:Y:S02]  /*1290*/  DMUL R12, R12, R26 ;  /* 0x0000001a0c0c7228 */ /* 0x008fe40000000000 */
[----:B------:R-:W-:Y:S02]  /*12a0*/  DFMA R26, R10, UR10, RZ ;  /* 0x0000000a0a1a7c2b */ /* 0x000fe400080000ff */
[----:B------:R-:W-:-:S02]  /*12b0*/  DMUL R20, R20, R22 ;  /* 0x0000001614147228 */ /* 0x000fc40000000000 */
[----:B------:R-:W-:Y:S01]  /*12c0*/  DFMA R22, R10, UR42, RZ ;  /* 0x0000002a0a167c2b */ /* 0x000fe200080000ff */
[----:B------:R-:W2:Y:S01]  /*12d0*/  LDCU.64 UR42, c[0x3][0xc0] ;  /* 0x00c01800ff2a77ac */ /* 0x000ea20008000a00 */
[----:B------:R-:W-:Y:S02]  /*12e0*/  DMUL R24, R18, R24 ;  /* 0x0000001812187228 */ /* 0x000fe40000000000 */
[----:B------:R-:W-:Y:S01]  /*12f0*/  DFMA R18, R10, UR34, RZ ;  /* 0x000000220a127c2b */ /* 0x000fe200080000ff */
[----:B------:R-:W3:Y:S01]  /*1300*/  LDCU.128 UR32, c[0x3][0x90] ;  /* 0x00c01200ff2077ac */ /* 0x000ee20008000c00 */
[C---:B------:R-:W-:Y:S02]  /*1310*/  DFMA R26, R8.reuse, UR28, R26 ;  /* 0x0000001c081a7c2b */ /* 0x040fe4000800001a */
[C---:B-1----:R-:W-:Y:S01]  /*1320*/  DFMA R16, R8.reuse, UR30, R16 ;  /* 0x0000001e08107c2b */ /* 0x042fe20008000010 */
[----:B------:R-:W1:Y:S01]  /*1330*/  LDCU.64 UR30, c[0x3][0xd8] ;  /* 0x00c01b00ff1e77ac */ /* 0x000e620008000a00 */
[----:B0-----:R-:W-:-:S02]  /*1340*/  DFMA R22, R8, UR46, R22 ;  /* 0x0000002e08167c2b */ /* 0x001fc40008000016 */
[----:B------:R-:W-:Y:S01]  /*1350*/  DFMA R18, R8, UR44, R18 ;  /* 0x0000002c08127c2b */ /* 0x000fe20008000012 */
[----:B------:R-:W0:Y:S01]  /*1360*/  LDCU.128 UR44, c[0x3][0xb0] ;  /* 0x00c01600ff2c77ac */ /* 0x000e220008000c00 */
[C---:B------:R-:W-:Y:S02]  /*1370*/  DFMA R32, R6.reuse, UR12, R32 ;  /* 0x0000000c06207c2b */ /* 0x040fe40008000020 */
[C---:B------:R-:W-:Y:S02]  /*1380*/  DFMA R26, R6.reuse, UR14, R26 ;  /* 0x0000000e061a7c2b */ /* 0x040fe4000800001a */
        /* <DEDUP_REMOVED lines=8> */
[----:B------:R-:W4:Y:S01]  /*1410*/  LDCU.64 UR38, c[0x3][0x110] ;  /* 0x00c02200ff2677ac */ /* 0x000f220008000a00 */
[C---:B---3--:R-:W-:Y:S02]  /*1420*/  DFMA R18, R20.reuse, UR32, R18 ;  /* 0x0000002014127c2b */ /* 0x048fe40008000012 */
[----:B------:R-:W-:Y:S01]  /*1430*/  DFMA R22, R20, UR34, R22 ;  /* 0x0000002214167c2b */ /* 0x000fe20008000016 */
[----:B------:R-:W3:Y:S01]  /*1440*/  LDCU.128 UR32, c[0x3][0x100] ;  /* 0x00c02000ff2077ac */ /* 0x000ee20008000c00 */
[----:B------:R-:W-:-:S02]  /*1450*/  DFMA R32, R24, UR16, R32 ;  /* 0x0000001018207c2b */ /* 0x000fc40008000020 */
[C---:B------:R-:W-:Y:S02]  /*1460*/  DFMA R26, R24.reuse, UR18, R26 ;  /* 0x00000012181a7c2b */ /* 0x040fe4000800001a */
[C---:B0-----:R-:W-:Y:S02]  /*1470*/  DFMA R16, R24.reuse, UR44, R16 ;  /* 0x0000002c18107c2b */ /* 0x041fe40008000010 */
[C---:B------:R-:W-:Y:S01]  /*1480*/  DFMA R18, R24.reuse, UR46, R18 ;  /* 0x0000002e18127c2b */ /* 0x040fe20008000012 */
[----:B------:R-:W0:Y:S01]  /*1490*/  LDCU.128 UR44, c[0x3][0x120] ;  /* 0x00c02400ff2c77ac */ /* 0x000e220008000c00 */
[----:B--2---:R-:W-:Y:S02]  /*14a0*/  DFMA R22, R24, UR42, R22 ;  /* 0x0000002a18167c2b */ /* 0x004fe40008000016 */
[C---:B------:R-:W-:Y:S02]  /*14b0*/  DFMA R32, R12.reuse, UR74, R32 ;  /* 0x0000004a0c207c2b */ /* 0x040fe40008000020 */
[----:B------:R-:W-:-:S02]  /*14c0*/  DFMA R26, R12, UR40, R26 ;  /* 0x000000280c1a7c2b */ /* 0x000fc4000800001a */
[C---:B-1----:R-:W-:Y:S02]  /*14d0*/  DFMA R16, R12.reuse, UR30, R16 ;  /* 0x0000001e0c107c2b */ /* 0x042fe40008000010 */
[C---:B----4-:R-:W-:Y:S02]  /*14e0*/  DFMA R18, R12.reuse, UR24, R18 ;  /* 0x000000180c127c2b */ /* 0x050fe40008000012 */
[----:B------:R-:W-:Y:S02]  /*14f0*/  DFMA R22, R12, UR26, R22 ;  /* 0x0000001a0c167c2b */ /* 0x000fe40008000016 */
[----:B------:R-:W-:Y:S02]  /*1500*/  DMUL R30, R14, R30 ;  /* 0x0000001e0e1e7228 */ /* 0x000fe40000000000 */
[C---:B------:R-:W-:Y:S02]  /*1510*/  DFMA R12, R28.reuse, UR20, R32 ;  /* 0x000000141c0c7c2b */ /* 0x040fe40008000020 */
[----:B------:R-:W-:-:S02]  /*1520*/  DFMA R14, R28, UR22, R26 ;  /* 0x000000161c0e7c2b */ /* 0x000fc4000800001a */
[C---:B---3--:R-:W-:Y:S02]  /*1530*/  DFMA R16, R28.reuse, UR32, R16 ;  /* 0x000000201c107c2b */ /* 0x048fe40008000010 */
[C---:B------:R-:W-:Y:S02]  /*1540*/  DFMA R18, R28.reuse, UR34, R18 ;  /* 0x000000221c127c2b */ /* 0x040fe40008000012 */
[----:B------:R-:W-:Y:S02]  /*1550*/  DFMA R22, R28, UR38, R22 ;  /* 0x000000261c167c2b */ /* 0x000fe40008000016 */
[C---:B------:R-:W-:Y:S02]  /*1560*/  DFMA R12, R30.reuse, UR76, R12 ;  /* 0x0000004c1e0c7c2b */ /* 0x040fe4000800000c */
[C---:B0-----:R-:W-:Y:S02]  /*1570*/  DFMA R14, R30.reuse, UR44, R14 ;  /* 0x0000002c1e0e7c2b */ /* 0x041fe4000800000e */
[----:B------:R-:W-:-:S02]  /*1580*/  DFMA R16, R30, UR46, R16 ;  /* 0x0000002e1e107c2b */ /* 0x000fc40008000010 */
[C---:B------:R-:W-:Y:S02]  /*1590*/  DFMA R18, R30.reuse, UR48, R18 ;  /* 0x000000301e127c2b */ /* 0x040fe40008000012 */
[----:B------:R-:W-:Y:S01]  /*15a0*/  DFMA R22, R30, UR50, R22 ;  /* 0x000000321e167c2b */ /* 0x000fe20008000016 */
[----:B------:R0:W-:Y:S04]  /*15b0*/  STS.128 [R4], R12 ;  /* 0x0000000c04007388 */ /* 0x0001e80000000c00 */
[----:B------:R0:W-:Y:S04]  /*15c0*/  STS.128 [R4+0x10], R16 ;  /* 0x0000101004007388 */ /* 0x0001e80000000c00 */
[----:B------:R0:W-:Y:S01]  /*15d0*/  STS.64 [R4+0x20], R22 ;  /* 0x0000201604007388 */ /* 0x0001e20000000a00 */
[----:B------:R-:W-:Y:S06]  /*15e0*/  BAR.SYNC.DEFER_BLOCKING 0x0 ;  /* 0x0000000000007b1d */ /* 0x000fec0000010000 */
[----:B------:R-:W-:Y:S05]  /*15f0*/  @P2 BRA `(.L_x_1917) ;  /* 0x0000000400142947 */ /* 0x000fea0003800000 */
[----:B------:R-:W1:Y:S01]  /*1600*/  LDS.64 R28, [R3] ;  /* 0x00000000031c7984 */ /* 0x000e620000000a00 */
[----:B------:R-:W2:Y:S03]  /*1610*/  LDCU.128 UR24, c[0x3][0x120] ;  /* 0x00c02400ff1877ac */ /* 0x000ea60008000c00 */
[----:B------:R-:W3:Y:S01]  /*1620*/  LDS.64 R26, [R3+0x40] ;  /* 0x00004000031a7984 */ /* 0x000ee20000000a00 */
[----:B------:R-:W4:Y:S03]  /*1630*/  LDCU.128 UR44, c[0x3][0x10] ;  /* 0x00c00200ff2c77ac */ /* 0x000f260008000c00 */
[----:B0-----:R-:W0:Y:S01]  /*1640*/  LDS.64 R22, [R3+0x80] ;  /* 0x0000800003167984 */ /* 0x001e220000000a00 */
[----:B------:R-:W5:Y:S03]  /*1650*/  LDCU.64 UR38, c[0x3][0x20] ;  /* 0x00c00400ff2677ac */ /* 0x000f660008000a00 */
[----:B------:R-:W2:Y:S01]  /*1660*/  LDS.64 R18, [R3+0xc0] ;  /* 0x0000c00003127984 */ /* 0x000ea20000000a00 */
[----:B------:R-:W5:Y:S03]  /*1670*/  LDCU.64 UR30, c[0x3][0x38] ;  /* 0x00c00700ff1e77ac */ /* 0x000f660008000a00 */
[----:B------:R-:W4:Y:S01]  /*1680*/  LDS.64 R16, [R3+0x100] ;  /* 0x0001000003107984 */ /* 0x000f220000000a00 */
[----:B------:R-:W5:Y:S03]  /*1690*/  LDCU.128 UR48, c[0x3][0x40] ;  /* 0x00c00800ff3077ac */ /* 0x000f660008000c00 */
[----:B------:R-:W5:Y:S01]  /*16a0*/  LDS.64 R14, [R3+0x140] ;  /* 0x00014000030e7984 */ /* 0x000f620000000a00 */
[----:B------:R-:W5:Y:S03]  /*16b0*/  LDCU.128 UR32, c[0x3][0x60] ;  /* 0x00c00c00ff2077ac */ /* 0x000f660008000c00 */
[----:B------:R-:W5:Y:S01]  /*16c0*/  LDS.64 R12, [R3+0x180] ;  /* 0x00018000030c7984 */ /* 0x000f620000000a00 */
[----:B------:R-:W5:Y:S01]  /*16d0*/  LDCU.64 UR42, c[0x3][0x70] ;  /* 0x00c00e00ff2a77ac */ /* 0x000f620008000a00 */
[----:B-1----:R-:W-:-:S02]  /*16e0*/  DFMA R4, R28, UR8, RZ ;  /* 0x000000081c047c2b */ /* 0x002fc400080000ff */
[----:B------:R-:W-:-:S06]  /*16f0*/  DFMA R32, R28, UR10, RZ ;  /* 0x0000000a1c207c2b */ /* 0x000fcc00080000ff */
[C---:B---3--:R-:W-:Y:S02]  /*1700*/  DFMA R4, R26.reuse, UR4, R4 ;  /* 0x000000041a047c2b */ /* 0x048fe40008000004 */
[----:B------:R-:W-:-:S06]  /*1710*/  DFMA R32, R26, UR28, R32 ;  /* 0x0000001c1a207c2b */ /* 0x000fcc0008000020 */
        /* <DEDUP_REMOVED lines=9> */
[----:B------:R-:W-:-:S03]  /*17b0*/  DFMA R30, R12, UR20, R30 ;  /* 0x000000140c1e7c2b */ /* 0x000fc6000800001e */
[----:B------:R-:W-:-:S05]  /*17c0*/  DFMA R32, R12, UR22, R32 ;  /* 0x000000160c207c2b */ /* 0x000fca0008000020 */
[----:B0-----:R-:W-:-:S03]  /*17d0*/  DFMA R34, R4, UR76, R30 ;  /* 0x0000004c04227c2b */ /* 0x001fc6000800001e */
[----:B------:R-:W-:Y:S01]  /*17e0*/  DFMA R36, R4, UR24, R32 ;  /* 0x0000001804247c2b */ /* 0x000fe20008000020 */
[----:B------:R-:W0:Y:S01]  /*17f0*/  LDCU.64 UR24, c[0x3][0x88] ;  /* 0x00c01100ff1877ac */ /* 0x000e220008000a00 */
[C---:B------:R-:W-:Y:S02]  /*1800*/  DFMA R32, R28.reuse, UR44, RZ ;  /* 0x0000002c1c207c2b */ /* 0x040fe400080000ff */
[C---:B------:R-:W-:Y:S01]  /*1810*/  DFMA R30, R28.reuse, UR46, RZ ;  /* 0x0000002e1c1e7c2b */ /* 0x040fe200080000ff */
[----:B------:R-:W1:Y:S01]  /*1820*/  LDCU.128 UR44, c[0x3][0x90] ;  /* 0x00c01200ff2c77ac */ /* 0x000e620008000c00 */
[----:B------:R-:W-:Y:S01]  /*1830*/  DFMA R28, R28, UR38, RZ ;  /* 0x000000261c1c7c2b */ /* 0x000fe200080000ff */
[----:B------:R2:W-:Y:S01]  /*1840*/  STS.64 [R3], R34 ;  /* 0x0000002203007388 */ /* 0x0005e20000000a00 */
[----:B------:R-:W3:Y:S02]  /*1850*/  LDCU.64 UR38, c[0x3][0xc0] ;  /* 0x00c01800ff2677ac */ /* 0x000ee40008000a00 */
[C---:B------:R-:W-:Y:S01]  /*1860*/  DFMA R32, R26.reuse, UR30, R32 ;  /* 0x0000001e1a207c2b */ /* 0x040fe20008000020 */
[----:B------:R2:W-:Y:S01]  /*1870*/  STS.64 [R3+0x40], R36 ;  /* 0x0000402403007388 */ /* 0x0005e20000000a00 */
[C---:B------:R-:W-:Y:S01]  /*1880*/  DFMA R30, R26.reuse, UR48, R30 ;  /* 0x000000301a1e7c2b */ /* 0x040fe2000800001e */
[----:B------:R-:W4:Y:S01]  /*1890*/  LDCU.64 UR30, c[0x3][0xd8] ;  /* 0x00c01b00ff1e77ac */ /* 0x000f220008000a00 */
[----:B------:R-:W-:Y:S01]  /*18a0*/  DFMA R28, R26, UR50, R28 ;  /* 0x000000321a1c7c2b */ /* 0x000fe2000800001c */
[----:B------:R-:W5:Y:S03]  /*18b0*/  LDCU.128 UR48, c[0x3][0xb0] ;  /* 0x00c01600ff3077ac */ /* 0x000f660008000c00 */
[----:B------:R-:W-:-:S02]  /*18c0*/  DFMA R32, R22, UR32, R32 ;  /* 0x0000002016207c2b */ /* 0x000fc40008000020 */
[C---:B------:R-:W-:Y:S01]  /*18d0*/  DFMA R30, R22.reuse, UR34, R30 ;  /* 0x00000022161e7c2b */ /* 0x040fe2000800001e */
[----:B------:R-:W2:Y:S01]  /*18e0*/  LDCU.128 UR32, c[0x3][0xe0] ;  /* 0x00c01c00ff2077ac */ /* 0x000ea20008000c00 */
[----:B------:R-:W-:-:S04]  /*18f0*/  DFMA R28, R22, UR42, R28 ;  /* 0x0000002a161c7c2b */ /* 0x000fc8000800001c */
[C---:B0-----:R-:W-:Y:S01]  /*1900*/  DFMA R32, R18.reuse, UR24, R32 ;  /* 0x0000001812207c2b */ /* 0x041fe20008000020 */
[----:B------:R-:W0:Y:S01]  /*1910*/  LDCU.64 UR24, c[0x3][0x110] ;  /* 0x00c02200ff1877ac */ /* 0x000e220008000a00 */
[C---:B-1----:R-:W-:Y:S02]  /*1920*/  DFMA R30, R18.reuse, UR44, R30 ;  /* 0x0000002c121e7c2b */ /* 0x042fe4000800001e */
[----:B------:R-:W-:Y:S01]  /*1930*/  DFMA R28, R18, UR46, R28 ;  /* 0x0000002e121c7c2b */ /* 0x000fe2000800001c */
[----:B------:R-:W1:Y:S03]  /*1940*/  LDCU.128 UR44, c[0x3][0x100] ;  /* 0x00c02000ff2c77ac */ /* 0x000e660008000c00 */
[C---:B-----5:R-:W-:Y:S02]  /*1950*/  DFMA R32, R16.reuse, UR48, R32 ;  /* 0x0000003010207c2b */ /* 0x060fe40008000020 */
[C---:B------:R-:W-:Y:S01]  /*1960*/  DFMA R30, R16.reuse, UR50, R30 ;  /* 0x00000032101e7c2b */ /* 0x040fe2000800001e */
[----:B------:R-:W5:Y:S01]  /*1970*/  LDCU.128 UR48, c[0x3][0x130] ;  /* 0x00c02600ff3077ac */ /* 0x000f620008000c00 */
[----:B---3--:R-:W-:-:S04]  /*1980*/  DFMA R28, R16, UR38, R28 ;  /* 0x00000026101c7c2b */ /* 0x008fc8000800001c */
[C---:B----4-:R-:W-:Y:S02]  /*1990*/  DFMA R32, R14.reuse, UR30, R32 ;  /* 0x0000001e0e207c2b */ /* 0x050fe40008000020 */
[C---:B--2---:R-:W-:Y:S02]  /*19a0*/  DFMA R30, R14.reuse, UR32, R30 ;  /* 0x000000200e1e7c2b */ /* 0x044fe4000800001e */
[----:B------:R-:W-:-:S04]  /*19b0*/  DFMA R28, R14, UR34, R28 ;  /* 0x000000220e1c7c2b */ /* 0x000fc8000800001c */
[C---:B-1----:R-:W-:Y:S02]  /*19c0*/  DFMA R32, R12.reuse, UR44, R32 ;  /* 0x0000002c0c207c2b */ /* 0x042fe40008000020 */
[C---:B------:R-:W-:Y:S02]  /*19d0*/  DFMA R30, R12.reuse, UR46, R30 ;  /* 0x0000002e0c1e7c2b */ /* 0x040fe4000800001e */
[----:B0-----:R-:W-:-:S04]  /*19e0*/  DFMA R28, R12, UR24, R28 ;  /* 0x000000180c1c7c2b */ /* 0x001fc8000800001c */
[C---:B------:R-:W-:Y:S02]  /*19f0*/  DFMA R32, R4.reuse, UR26, R32 ;  /* 0x0000001a04207c2b */ /* 0x040fe40008000020 */
[C---:B-----5:R-:W-:Y:S02]  /*1a00*/  DFMA R30, R4.reuse, UR48, R30 ;  /* 0x00000030041e7c2b */ /* 0x060fe4000800001e */
[----:B------:R-:W-:-:S03]  /*1a10*/  DFMA R28, R4, UR50, R28 ;  /* 0x00000032041c7c2b */ /* 0x000fc6000800001c */
[----:B------:R1:W-:Y:S04]  /*1a20*/  STS.64 [R3+0x80], R32 ;  /* 0x0000802003007388 */ /* 0x0003e80000000a00 */
[----:B------:R1:W-:Y:S04]  /*1a30*/  STS.64 [R3+0xc0], R30 ;  /* 0x0000c01e03007388 */ /* 0x0003e80000000a00 */
[----:B------:R1:W-:Y:S02]  /*1a40*/  STS.64 [R3+0x100], R28 ;  /* 0x0001001c03007388 */ /* 0x0003e40000000a00 */
.L_x_1917:
[----:B------:R-:W-:Y:S05]  /*1a50*/  BSYNC.RECONVERGENT B0 ;  /* 0x0000000000007941 */ /* 0x000fea0003800200 */
.L_x_1916:
[----:B-1----:R-:W1:Y:S01]  /*1a60*/  S2R R3, SR_TID.X ;  /* 0x0000000000037919 */ /* 0x002e620000002100 */
[----:B------:R-:W-:Y:S01]  /*1a70*/  BSSY.RECONVERGENT B0, `(.L_x_1918) ;  /* 0x0000044000007945 */ /* 0x000fe20003800200 */
[----:B------:R-:W-:Y:S01]  /*1a80*/  BAR.SYNC.DEFER_BLOCKING 0x0 ;  /* 0x0000000000007b1d */ /* 0x000fe20000010000 */
[----:B-1----:R-:W-:-:S05]  /*1a90*/  ISETP.GT.U32.OR P0, PT, R3, 0x18, P0 ;  /* 0x000000180300780c */ /* 0x002fca0000704470 */
[----:B------:R-:W-:Y:S08]  /*1aa0*/  @P1 BRA `(.L_x_1919) ;  /* 0x0000000400001947 */ /* 0x000ff00003800000 */
[----:B------:R-:W1:Y:S01]  /*1ab0*/  LDS.64 R6, [R2] ;  /* 0x0000000002067984 */ /* 0x000e620000000a00 */
[----:B------:R-:W1:Y:S03]  /*1ac0*/  LDCU.128 UR44, c[0x3][0x10] ;  /* 0x00c00200ff2c77ac */ /* 0x000e660008000c00 */
[----:B0-----:R-:W0:Y:S01]  /*1ad0*/  LDS.64 R14, [R2+0x200] ;  /* 0x00020000020e7984 */ /* 0x001e220000000a00 */
[----:B------:R-:W2:Y:S03]  /*1ae0*/  LDCU.64 UR42, c[0x3][0x20] ;  /* 0x00c00400ff2a77ac */ /* 0x000ea60008000a00 */
[----:B------:R-:W3:Y:S01]  /*1af0*/  LDS.64 R12, [R2+0x400] ;  /* 0x00040000020c7984 */ /* 0x000ee20000000a00 */
[----:B------:R-:W0:Y:S03]  /*1b00*/  LDCU.64 UR30, c[0x3][0x38] ;  /* 0x00c00700ff1e77ac */ /* 0x000e260008000a00 */
[----:B------:R-:W4:Y:S01]  /*1b10*/  LDS.64 R10, [R2+0x600] ;  /* 0x00060000020a7984 */ /* 0x000f220000000a00 */
[----:B------:R-:W5:Y:S03]  /*1b20*/  LDCU.128 UR24, c[0x3][0x40] ;  /* 0x00c00800ff1877ac */ /* 0x000f660008000c00 */
[----:B------:R-:W4:Y:S01]  /*1b30*/  LDS.64 R8, [R2+0x800] ;  /* 0x0008000002087984 */ /* 0x000f220000000a00 */
[----:B------:R-:W3:Y:S03]  /*1b40*/  LDCU.128 UR32, c[0x3][0x60] ;  /* 0x00c00c00ff2077ac */ /* 0x000ee60008000c00 */
[----:B------:R-:W4:Y:S01]  /*1b50*/  LDS.64 R4, [R2+0xa00] ;  /* 0x000a000002047984 */ /* 0x000f220000000a00 */
[----:B------:R-:W3:Y:S01]  /*1b60*/  LDCU.64 UR52, c[0x3][0x70] ;  /* 0x00c00e00ff3477ac */ /* 0x000ee20008000a00 */
[----:B------:R-:W4:Y:S01]  /*1b70*/  LDCU.64 UR38, c[0x3][0x88] ;  /* 0x00c01100ff2677ac */ /* 0x000f220008000a00 */
[----:B------:R-:W4:Y:S01]  /*1b80*/  LDCU.128 UR48, c[0x3][0x90] ;  /* 0x00c01200ff3077ac */ /* 0x000f220008000c00 */
[----:B-1----:R-:W-:-:S02]  /*1b90*/  DFMA R20, R6, UR44, RZ ;  /* 0x0000002c06147c2b */ /* 0x002fc400080000ff */
[C---:B------:R-:W-:Y:S01]  /*1ba0*/  DFMA R22, R6.reuse, UR46, RZ ;  /* 0x0000002e06167c2b */ /* 0x040fe200080000ff */
[----:B------:R-:W1:Y:S01]  /*1bb0*/  LDCU.128 UR44, c[0x3][0xb0] ;  /* 0x00c01600ff2c77ac */ /* 0x000e620008000c00 */
[C---:B------:R-:W-:Y:S02]  /*1bc0*/  DFMA R16, R6.reuse, UR8, RZ ;  /* 0x0000000806107c2b */ /* 0x040fe400080000ff */
[C---:B------:R-:W-:Y:S02]  /*1bd0*/  DFMA R18, R6.reuse, UR10, RZ ;  /* 0x0000000a06127c2b */ /* 0x040fe400080000ff */
[----:B--2---:R-:W-:Y:S01]  /*1be0*/  DFMA R24, R6, UR42, RZ ;  /* 0x0000002a06187c2b */ /* 0x004fe200080000ff */
[----:B------:R-:W2:Y:S01]  /*1bf0*/  LDCU.64 UR42, c[0x3][0xc0] ;  /* 0x00c01800ff2a77ac */ /* 0x000ea20008000a00 */
[----:B------:R-:W2:Y:S01]  /*1c00*/  LDS.64 R6, [R2+0xc00] ;  /* 0x000c000002067984 */ /* 0x000ea20000000a00 */
[C---:B0-----:R-:W-:Y:S02]  /*1c10*/  DFMA R20, R14.reuse, UR30, R20 ;  /* 0x0000001e0e147c2b */ /* 0x041fe40008000014 */
[C---:B-----5:R-:W-:Y:S01]  /*1c20*/  DFMA R22, R14.reuse, UR24, R22 ;  /* 0x000000180e167c2b */ /* 0x060fe20008000016 */
[----:B------:R-:W0:Y:S01]  /*1c30*/  LDCU.64 UR30, c[0x3][0xd8] ;  /* 0x00c01b00ff1e77ac */ /* 0x000e220008000a00 */
[----:B------:R-:W-:-:S02]  /*1c40*/  DFMA R18, R14, UR28, R18 ;  /* 0x0000001c0e127c2b */ /* 0x000fc40008000012 */
[C---:B------:R-:W-:Y:S02]  /*1c50*/  DFMA R16, R14.reuse, UR4, R16 ;  /* 0x000000040e107c2b */ /* 0x040fe40008000010 */
[----:B------:R-:W-:Y:S01]  /*1c60*/  DFMA R14, R14, UR26, R24 ;  /* 0x0000001a0e0e7c2b */ /* 0x000fe20008000018 */
[----:B------:R-:W5:Y:S01]  /*1c70*/  LDCU.128 UR24, c[0x3][0xe0] ;  /* 0x00c01c00ff1877ac */ /* 0x000f620008000c00 */
[C---:B---3--:R-:W-:Y:S01]  /*1c80*/  DFMA R20, R12.reuse, UR32, R20 ;  /* 0x000000200c147c2b */ /* 0x048fe20008000014 */
[----:B------:R-:W3:Y:S01]  /*1c90*/  LDS.64 R24, [R2+0xe00] ;  /* 0x000e000002187984 */ /* 0x000ee20000000a00 */
[C---:B------:R-:W-:Y:S01]  /*1ca0*/  DFMA R22, R12.reuse, UR34, R22 ;  /* 0x000000220c167c2b */ /* 0x040fe20008000016 */
[----:B------:R-:W5:Y:S01]  /*1cb0*/  LDCU.128 UR32, c[0x3][0x100] ;  /* 0x00c02000ff2077ac */ /* 0x000f620008000c00 */
[C---:B------:R-:W-:Y:S02]  /*1cc0*/  DFMA R18, R12.reuse, UR14, R18 ;  /* 0x0000000e0c127c2b */ /* 0x040fe40008000012 */
[----:B------:R-:W-:-:S02]  /*1cd0*/  DFMA R16, R12, UR12, R16 ;  /* 0x0000000c0c107c2b */ /* 0x000fc40008000010 */
[----:B------:R-:W-:Y:S02]  /*1ce0*/  DFMA R14, R12, UR52, R14 ;  /* 0x000000340c0e7c2b */ /* 0x000fe4000800000e */
[C---:B----4-:R-:W-:Y:S01]  /*1cf0*/  DFMA R20, R10.reuse, UR38, R20 ;  /* 0x000000260a147c2b */ /* 0x050fe20008000014 */
[----:B------:R-:W4:Y:S01]  /*1d00*/  LDCU.64 UR38, c[0x3][0x110] ;  /* 0x00c02200ff2677ac */ /* 0x000f220008000a00 */
[C---:B------:R-:W-:Y:S02]  /*1d10*/  DFMA R22, R10.reuse, UR48, R22 ;  /* 0x000000300a167c2b */ /* 0x040fe40008000016 */
[C---:B------:R-:W-:Y:S02]  /*1d20*/  DFMA R18, R10.reuse, UR36, R18 ;  /* 0x000000240a127c2b */ /* 0x040fe40008000012 */
[C---:B------:R-:W-:Y:S02]  /*1d30*/  DFMA R16, R10.reuse, UR72, R16 ;  /* 0x000000480a107c2b */ /* 0x040fe40008000010 */
[----:B------:R-:W-:Y:S01]  /*1d40*/  DFMA R14, R10, UR50, R14 ;  /* 0x000000320a0e7c2b */ /* 0x000fe2000800000e */
[----:B------:R-:W3:Y:S01]  /*1d50*/  LDCU.128 UR48, c[0x3][0x130] ;  /* 0x00c02600ff3077ac */ /* 0x000ee20008000c00 */
[----:B-1----:R-:W-:-:S02]  /*1d60*/  DFMA R20, R8, UR44, R20 ;  /* 0x0000002c08147c2b */ /* 0x002fc40008000014 */
[C---:B------:R-:W-:Y:S01]  /*1d70*/  DFMA R22, R8.reuse, UR46, R22 ;  /* 0x0000002e08167c2b */ /* 0x040fe20008000016 */
[----:B------:R-:W3:Y:S01]  /*1d80*/  LDCU.128 UR44, c[0x3][0x120] ;  /* 0x00c02400ff2c77ac */ /* 0x000ee20008000c00 */
[C---:B------:R-:W-:Y:S02]  /*1d90*/  DFMA R18, R8.reuse, UR18, R18 ;  /* 0x0000001208127c2b */ /* 0x040fe40008000012 */
[C---:B------:R-:W-:Y:S02]  /*1da0*/  DFMA R16, R8.reuse, UR16, R16 ;  /* 0x0000001008107c2b */ /* 0x040fe40008000010 */
[----:B--2---:R-:W-:Y:S02]  /*1db0*/  DFMA R14, R8, UR42, R14 ;  /* 0x0000002a080e7c2b */ /* 0x004fe4000800000e */
[C---:B0-----:R-:W-:Y:S02]  /*1dc0*/  DFMA R20, R4.reuse, UR30, R20 ;  /* 0x0000001e04147c2b */ /* 0x041fe40008000014 */
[----:B-----5:R-:W-:-:S02]  /*1dd0*/  DFMA R22, R4, UR24, R22 ;  /* 0x0000001804167c2b */ /* 0x020fc40008000016 */
[C---:B------:R-:W-:Y:S02]  /*1de0*/  DFMA R18, R4.reuse, UR40, R18 ;  /* 0x0000002804127c2b */ /* 0x040fe40008000012 */
[C---:B------:R-:W-:Y:S02]  /*1df0*/  DFMA R16, R4.reuse, UR74, R16 ;  /* 0x0000004a04107c2b */ /* 0x040fe40008000010 */
[----:B------:R-:W-:Y:S02]  /*1e00*/  DFMA R14, R4, UR26, R14 ;  /* 0x0000001a040e7c2b */ /* 0x000fe4000800000e */
[C---:B------:R-:W-:Y:S02]  /*1e10*/  DFMA R20, R6.reuse, UR32, R20 ;  /* 0x0000002006147c2b */ /* 0x040fe40008000014 */
[C---:B------:R-:W-:Y:S02]  /*1e20*/  DFMA R22, R6.reuse, UR34, R22 ;  /* 0x0000002206167c2b */ /* 0x040fe40008000016 */
[----:B------:R-:W-:-:S02]  /*1e30*/  DFMA R18, R6, UR22, R18 ;  /* 0x0000001606127c2b */ /* 0x000fc40008000012 */
[C---:B------:R-:W-:Y:S02]  /*1e40*/  DFMA R16, R6.reuse, UR20, R16 ;  /* 0x0000001406107c2b */ /* 0x040fe40008000010 */
[----:B----4-:R-:W-:Y:S02]  /*1e50*/  DFMA R14, R6, UR38, R14 ;  /* 0x00000026060e7c2b */ /* 0x010fe4000800000e */
[C---:B---3--:R-:W-:Y:S02]  /*1e60*/  DFMA R6, R24.reuse, UR46, R20 ;  /* 0x0000002e18067c2b */ /* 0x048fe40008000014 */
[C---:B------:R-:W-:Y:S02]  /*1e70*/  DFMA R8, R24.reuse, UR44, R18 ;  /* 0x0000002c18087c2b */ /* 0x040fe40008000012 */
[C---:B------:R-:W-:Y:S02]  /*1e80*/  DFMA R10, R24.reuse, UR76, R16 ;  /* 0x0000004c180a7c2b */ /* 0x040fe40008000010 */
[----:B------:R-:W-:-:S02]  /*1e90*/  DFMA R20, R24, UR48, R22 ;  /* 0x0000003018147c2b */ /* 0x000fc40008000016 */
[----:B------:R-:W-:-:S11]  /*1ea0*/  DFMA R24, R24, UR50, R14 ;  /* 0x0000003218187c2b */ /* 0x000fd6000800000e */
.L_x_1919:
[----:B------:R-:W-:Y:S05]  /*1eb0*/  BSYNC.RECONVERGENT B0 ;  /* 0x0000000000007941 */ /* 0x000fea0003800200 */
.L_x_1918:
        /* <DEDUP_REMOVED lines=11> */
.L_x_1920:
        /* <DEDUP_REMOVED lines=9> */
.L_x_3124:


//--------------------- .text._Z40massMatrixMultiplyMonolithicGlobalKernelILi5ELi8ELi1EEviPKdS1_S1_S1_Pd --------------------------
	.section	.text._Z40massMatrixMultiplyMonolithicGlobalKernelILi5ELi8ELi1EEviPKdS1_S1_S1_Pd,"ax",@progbits
	.align	128
        .global         _Z40massMatrixMultiplyMonolithicGlobalKernelILi5ELi8ELi1EEviPKdS1_S1_S1_Pd
        .type           _Z40massMatrixMultiplyMonolithicGlobalKernelILi5ELi8ELi1EEviPKdS1_S1_S1_Pd,@function
        .size           _Z40massMatrixMultiplyMonolithicGlobalKernelILi5ELi8ELi1EEviPKdS1_S1_S1_Pd,(.L_x_3125 - _Z40massMatrixMultiplyMonolithicGlobalKernelILi5ELi8ELi1EEviPKdS1_S1_S1_Pd)
        .other          _Z40massMatrixMultiplyMonolithicGlobalKernelILi5ELi8ELi1EEviPKdS1_S1_S1_Pd,@"STO_CUDA_ENTRY STV_DEFAULT"
_Z40massMatrixMultiplyMonolithicGlobalKernelILi5ELi8ELi1EEviPKdS1_S1_S1_Pd:
.text._Z40massMatrixMultiplyMonolithicGlobalKernelILi5ELi8ELi1EEviPKdS1_S1_S1_Pd:
        /* <DEDUP_REMOVED lines=9> */
[----:B------:R-:W4:Y:S08]  /*0090*/  LDC.64 R58, c[0x0][0x388] ;  /* 0x0000e200ff3a7b82 */ /* 0x000f300000000a00 */
[----:B------:R-:W3:Y:S08]  /*00a0*/  LDC.64 R56, c[0x0][0x390] ;  /* 0x0000e400ff387b82 */ /* 0x000ef00000000a00 */
[----:B------:R-:W4:Y:S01]  /*00b0*/  LDC.64 R60, c[0x0][0x390] ;  /* 0x0000e400ff3c7b82 */ /* 0x000f220000000a00 */
[----:B0-----:R-:W-:-:S02]  /*00c0*/  VIADD R3, R88, UR4 ;  /* 0x0000000458037c36 */ /* 0x001fc40008000000 */
[----:B--2---:R-:W-:-:S03]  /*00d0*/  IMAD.SHL.U32 R2, R0, 0x8, RZ ;  /* 0x0000000800027824 */ /* 0x004fc600078e00ff */
[C---:B-1----:R-:W-:Y:S01]  /*00e0*/  ISETP.GE.AND P0, PT, R3.reuse, UR5, PT ;  /* 0x0000000503007c0c */ /* 0x042fe2000bf06270 */
[----:B------:R-:W-:Y:S01]  /*00f0*/  IMAD R63, R3, 0x200, R2 ;  /* 0x00000200033f7824 */ /* 0x000fe200078e0202 */
[----:B---3--:R0:W5:Y:S03]  /*0100*/  LDG.E.64.CONSTANT R6, desc[UR6][R56.64] ;  /* 0x0000000638067981 */ /* 0x008166000c1e9b00 */
[----:B----4-:R-:W-:Y:S01]  /*0110*/  IMAD.WIDE R62, R63, 0x8, R58 ;  /* 0x000000083f3e7825 */ /* 0x010fe200078e023a */
        /* <DEDUP_REMOVED lines=33> */
[----:B------:R-:W1:Y:S03]  /*0330*/  S2UR UR5, SR_CgaCtaId ;  /* 0x00000000000579c3 */ /* 0x000e660000008800 */
[----:B------:R0:W5:Y:S04]  /*0340*/  @!P0 LDG.E.64.CONSTANT R82, desc[UR6][R62.64] ;  /* 0x000000063e528981 */ /* 0x000168000c1e9b00 */
[----:B------:R0:W5:Y:S01]  /*0350*/  @!P0 LDG.E.64.CONSTANT R84, desc[UR6][R62.64+0x8] ;  /* 0x000008063e548981 */ /* 0x000162000c1e9b00 */
[C---:B------:R-:W-:Y:S01]  /*0360*/  PRMT R4, R0.reuse, 0x9910, RZ ;  /* 0x0000991000047816 */ /* 0x040fe200000000ff */
[----:B------:R-:W2:Y:S02]  /*0370*/  @!P0 LDC.64 R118, c[0x0][0x3a0] ;  /* 0x0000e800ff768b82 */ /* 0x000ea40000000a00 */
[----:B------:R0:W5:Y:S01]  /*0380*/  @!P0 LDG.E.64.CONSTANT R86, desc[UR6][R62.64+0x10] ;  /* 0x000010063e568981 */ /* 0x000162000c1e9b00 */
[----:B------:R-:W-:Y:S01]  /*0390*/  LOP3.LUT R2, R0, 0xffff, RZ, 0xc0, !PT ;  /* 0x0000ffff00027812 */ /* 0x000fe200078ec0ff */
[----:B------:R-:W-:-:S04]  /*03a0*/  UMOV UR4, 0x400 ;  /* 0x0000040000047882 */ /* 0x000fc80000000000 */
[----:B------:R-:W-:Y:S01]  /*03b0*/  BAR.SYNC.DEFER_BLOCKING 0x0 ;  /* 0x0000000000007b1d */ /* 0x000fe20000010000 */
[----:B------:R-:W-:Y:S01]  /*03c0*/  ISETP.GT.U32.AND P1, PT, R0, 0x18, PT ;  /* 0x000000180000780c */ /* 0x000fe20003f24070 */
[----:B------:R-:W-:Y:S01]  /*03d0*/  IMAD R2, R2, 0x3334, RZ ;  /* 0x0000333402027824 */ /* 0x000fe200078e02ff */
[----:B------:R-:W-:-:S03]  /*03e0*/  ISETP.GT.U32.AND P2, PT, R0, 0x27, PT ;  /* 0x000000270000780c */ /* 0x000fc60003f44070 */
[----:B------:R-:W-:Y:S01]  /*03f0*/  BSSY.RECONVERGENT B0, `(.L_x_1921) ;  /* 0x0000074000007945 */ /* 0x000fe20003800200 */
[----:B------:R-:W-:Y:S01]  /*0400*/  SHF.R.U32.HI R2, RZ, 0x10, R2 ;  /* 0x00000010ff027819 */ /* 0x000fe20000011602 */
[----:B-1----:R-:W-:-:S03]  /*0410*/  ULEA UR4, UR5, UR4, 0x18 ;  /* 0x0000000405047291 */ /* 0x002fc6000f8ec0ff */
[----:B------:R-:W-:Y:S01]  /*0420*/  PRMT R5, R2, 0x9910, RZ ;  /* 0x0000991002057816 */ /* 0x000fe200000000ff */
[----:B------:R-:W-:-:S04]  /*0430*/  IMAD R2, R4, 0xcd, RZ ;  /* 0x000000cd04027824 */ /* 0x000fc800078e02ff */
[----:B------:R-:W-:Y:S01]  /*0440*/  IMAD.MOV.U32 R4, RZ, RZ, R5 ;  /* 0x000000ffff047224 */ /* 0x000fe200078e0005 */
[----:B------:R-:W-:-:S03]  /*0450*/  LOP3.LUT R5, R2, 0xffff, RZ, 0xc0, !PT ;  /* 0x0000ffff02057812 */ /* 0x000fc600078ec0ff */
[----:B------:R-:W-:Y:S01]  /*0460*/  IMAD R2, R4, 0x5, RZ ;  /* 0x0000000504027824 */ /* 0x000fe200078e02ff */
[----:B------:R-:W-:Y:S02]  /*0470*/  SHF.R.U32.HI R4, RZ, 0xa, R5 ;  /* 0x0000000aff047819 */ /* 0x000fe40000011605 */
[----:B------:R-:W-:Y:S01]  /*0480*/  LEA R5, R88, UR4, 0xc ;  /* 0x0000000458057c11 */ /* 0x000fe2000f8e60ff */
[----:B------:R-:W-:Y:S01]  /*0490*/  IMAD.MOV R2, RZ, RZ, -R2 ;  /* 0x000000ffff027224 */ /* 0x000fe200078e0a02 */
[----:B------:R-:W-:-:S04]  /*04a0*/  LOP3.LUT R4, R4, 0xffff, RZ, 0xc0, !PT ;  /* 0x0000ffff04047812 */ /* 0x000fc800078ec0ff */
[----:B------:R-:W-:Y:S02]  /*04b0*/  PRMT R89, R2, 0x7710, RZ ;  /* 0x0000771002597816 */ /* 0x000fe400000000ff */
[----:B------:R-:W-:-:S03]  /*04c0*/  LEA R91, R4, R5, 0x6 ;  /* 0x00000005045b7211 */ /* 0x000fc600078e30ff */
[--C-:B------:R-:W-:Y:S02]  /*04d0*/  IMAD.IADD R2, R89, 0x1, R0.reuse ;  /* 0x0000000159027824 */ /* 0x100fe400078e0200 */
[----:B------:R-:W-:Y:S02]  /*04e0*/  IMAD R4, R4, 0x1c0, R91 ;  /* 0x000001c004047824 */ /* 0x000fe400078e025b */
[----:B------:R-:W-:Y:S01]  /*04f0*/  @!P0 IMAD R89, R3, 0x7d, R0 ;  /* 0x0000007d03598824 */ /* 0x000fe200078e0200 */
[----:B------:R-:W-:-:S03]  /*0500*/  LOP3.LUT R88, R2, 0xffff, RZ, 0xc0, !PT ;  /* 0x0000ffff02587812 */ /* 0x000fc600078ec0ff */
[----:B--2---:R-:W-:-:S04]  /*0510*/  @!P0 IMAD.WIDE R118, R89, 0x8, R118 ;  /* 0x0000000859768825 */ /* 0x004fc800078e0276 */
[C---:B------:R-:W-:Y:S02]  /*0520*/  IMAD R2, R88.reuse, 0x8, R91 ;  /* 0x0000000858027824 */ /* 0x040fe400078e025b */
        /* <DEDUP_REMOVED lines=20> */
[----:B------:R-:W2:Y:S05]  /*0670*/  LDG.E.64.CONSTANT R94, desc[UR6][R122.64+0x50] ;  /* 0x000050067a5e7981 */ /* 0x000eaa000c1e9b00 */
[----:B---3--:R-:W-:Y:S01]  /*0680*/  DFMA R114, R116, R104, R114 ;  /* 0x000000687472722b */ /* 0x008fe20000000072 */
[----:B------:R-:W3:Y:S01]  /*0690*/  LDG.E.64.CONSTANT R104, desc[UR6][R122.64+0x78] ;  /* 0x000078067a687981 */ /* 0x000ee2000c1e9b00 */
[----:B----4-:R-:W-:-:S06]  /*06a0*/  DFMA R92, R102, R92, RZ ;  /* 0x0000005c665c722b */ /* 0x010fcc00000000ff */
[----:B------:R-:W-:Y:S02]  /*06b0*/  DFMA R98, R120, R98, R114 ;  /* 0x000000627862722b */ /* 0x000fe40000000072 */
[----:B------:R-:W4:Y:S01]  /*06c0*/  LDG.E.64.CONSTANT R114, desc[UR6][R122.64+0xa8] ;  /* 0x0000a8067a727981 */ /* 0x000f22000c1e9b00 */
[----:B------:R-:W-:-:S05]  /*06d0*/  DFMA R100, R116, R100, R92 ;  /* 0x000000647464722b */ /* 0x000fca000000005c */
[----:B------:R-:W-:-:S08]  /*06e0*/  DFMA R96, R88, R96, R98 ;  /* 0x000000605860722b */ /* 0x000fd00000000062 */
[----:B------:R-:W-:Y:S01]  /*06f0*/  DFMA R92, R90, R108, R96 ;  /* 0x0000006c5a5c722b */ /* 0x000fe20000000060 */
[----:B------:R-:W4:Y:S01]  /*0700*/  LDG.E.64.CONSTANT R108, desc[UR6][R122.64+0x40] ;  /* 0x000040067a6c7981 */ /* 0x000f22000c1e9b00 */
[----:B--2---:R-:W-:Y:S02]  /*0710*/  DFMA R98, R102, R94, RZ ;  /* 0x0000005e6662722b */ /* 0x004fe400000000ff */
[----:B------:R-:W-:Y:S01]  /*0720*/  DFMA R94, R120, R106, R100 ;  /* 0x0000006a785e722b */ /* 0x000fe20000000064 */
[----:B------:R-:W2:Y:S01]  /*0730*/  LDG.E.64.CONSTANT R106, desc[UR6][R122.64+0x60] ;  /* 0x000060067a6a7981 */ /* 0x000ea2000c1e9b00 */
[----:B---3--:R-:W-:-:S03]  /*0740*/  DFMA R96, R102, R104, RZ ;  /* 0x000000686660722b */ /* 0x008fc600000000ff */
        /* <DEDUP_REMOVED lines=12> */
[----:B------:R-:W-:Y:S02]  /*0810*/  DFMA R100, R102, R100, RZ ;  /* 0x000000646664722b */ /* 0x000fe400000000ff */
[----:B------:R-:W-:Y:S01]  /*0820*/  DFMA R96, R88, R96, R106 ;  /* 0x000000605860722b */ /* 0x000fe2000000006a */
[----:B------:R-:W2:Y:S05]  /*0830*/  LDG.E.64.CONSTANT R106, desc[UR6][R122.64+0xb0] ;  /* 0x0000b0067a6a7981 */ /* 0x000eaa000c1e9b00 */
[----:B------:R-:W-:Y:S02]  /*0840*/  DFMA R114, R116, R114, R100 ;  /* 0x000000727472722b */ /* 0x000fe40000000064 */
[----:B------:R-:W2:Y:S01]  /*0850*/  LDG.E.64.CONSTANT R100, desc[UR6][R122.64+0xc8] ;  /* 0x0000c8067a647981 */ /* 0x000ea2000c1e9b00 */
[----:B------:R-:W-:-:S03]  /*0860*/  DFMA R98, R88, R98, R104 ;  /* 0x000000625862722b */ /* 0x000fc60000000068 */
[----:B------:R-:W2:Y:S05]  /*0870*/  LDG.E.64.CONSTANT R104, desc[UR6][R122.64+0xd0] ;  /* 0x0000d0067a687981 */ /* 0x000eaa000c1e9b00 */
[C---:B----4-:R-:W-:Y:S01]  /*0880*/  DFMA R98, R90.reuse, R108, R98 ;  /* 0x0000006c5a62722b */ /* 0x050fe20000000062 */
[----:B------:R-:W4:Y:S01]  /*0890*/  LDG.E.64.CONSTANT R108, desc[UR6][R122.64+0x118] ;  /* 0x000118067a6c7981 */ /* 0x000f22000c1e9b00 */
[----:B---3--:R-:W-:-:S03]  /*08a0*/  DFMA R96, R90, R110, R96 ;  /* 0x0000006e5a60722b */ /* 0x008fc60000000060 */
[----:B------:R-:W3:Y:S01]  /*08b0*/  LDG.E.64.CONSTANT R110, desc[UR6][R122.64+0xf0] ;  /* 0x0000f0067a6e7981 */ /* 0x000ee2000c1e9b00 */
[----:B--2---:R-:W-:-:S03]  /*08c0*/  DFMA R114, R120, R106, R114 ;  /* 0x0000006a7872722b */ /* 0x004fc60000000072 */
[----:B------:R-:W2:Y:S01]  /*08d0*/  LDG.E.64.CONSTANT R106, desc[UR6][R122.64+0xf8] ;  /* 0x0000f8067a6a7981 */ /* 0x000ea2000c1e9b00 */
[----:B------:R-:W-:Y:S02]  /*08e0*/  DFMA R100, R102, R100, RZ ;  /* 0x000000646664722b */ /* 0x000fe400000000ff */
[----:B------:R-:W-:Y:S01]  /*08f0*/  DFMA R94, R90, R112, R94 ;  /* 0x000000705a5e722b */ /* 0x000fe2000000005e */
[----:B------:R-:W4:Y:S05]  /*0900*/  LDG.E.64.CONSTANT R112, desc[UR6][R122.64+0xd8] ;  /* 0x0000d8067a707981 */ /* 0x000f2a000c1e9b00 */
[----:B------:R-:W-:Y:S02]  /*0910*/  DFMA R104, R116, R104, R100 ;  /* 0x000000687468722b */ /* 0x000fe40000000064 */
[----:B------:R-:W4:Y:S01]  /*0920*/  LDG.E.64.CONSTANT R100, desc[UR6][R122.64+0xb8] ;  /* 0x0000b8067a647981 */ /* 0x000f22000c1e9b00 */
[----:B---3--:R-:W-:-:S08]  /*0930*/  DFMA R110, R102, R110, RZ ;  /* 0x0000006e666e722b */ /* 0x008fd000000000ff */
[----:B--2---:R-:W-:Y:S02]  /*0940*/  DFMA R106, R116, R106, R110 ;  /* 0x0000006a746a722b */ /* 0x004fe4000000006e */
[----:B------:R-:W2:Y:S01]  /*0950*/  LDG.E.64.CONSTANT R110, desc[UR6][R122.64+0x100] ;  /* 0x000100067a6e7981 */ /* 0x000ea2000c1e9b00 */
[----:B----4-:R-:W-:-:S03]  /*0960*/  DFMA R102, R102, R108, RZ ;  /* 0x0000006c6666722b */ /* 0x010fc600000000ff */
[----:B------:R-:W3:Y:S01]  /*0970*/  LDG.E.64.CONSTANT R108, desc[UR6][R122.64+0x108] ;  /* 0x000108067a6c7981 */ /* 0x000ee2000c1e9b00 */
[----:B------:R-:W-:-:S03]  /*0980*/  DFMA R104, R120, R112, R104 ;  /* 0x000000707868722b */ /* 0x000fc60000000068 */
[----:B------:R-:W4:Y:S01]  /*0990*/  LDG.E.64.CONSTANT R112, desc[UR6][R122.64+0xe0] ;  /* 0x0000e0067a707981 */ /* 0x000f22000c1e9b00 */
[----:B------:R-:W-:-:S03]  /*09a0*/  DFMA R100, R88, R100, R114 ;  /* 0x000000645864722b */ /* 0x000fc60000000072 */
[----:B------:R-:W4:Y:S01]  /*09b0*/  LDG.E.64.CONSTANT R114, desc[UR6][R122.64+0x120] ;  /* 0x000120067a727981 */ /* 0x000f22000c1e9b00 */
[----:B--2---:R-:W-:-:S03]  /*09c0*/  DFMA R110, R120, R110, R106 ;  /* 0x0000006e786e722b */ /* 0x004fc6000000006a */
[----:B------:R-:W2:Y:S05]  /*09d0*/  LDG.E.64.CONSTANT R106, desc[UR6][R122.64+0x128] ;  /* 0x000128067a6a7981 */ /* 0x000eaa000c1e9b00 */
[C---:B---3--:R-:W-:Y:S02]  /*09e0*/  DFMA R108, R88.reuse, R108, R110 ;  /* 0x0000006c586c722b */ /* 0x048fe4000000006e */
[----:B------:R-:W3:Y:S01]  /*09f0*/  LDG.E.64.CONSTANT R110, desc[UR6][R122.64+0x130] ;  /* 0x000130067a6e7981 */ /* 0x000ee2000c1e9b00 */
[----:B----4-:R-:W-:Y:S02]  /*0a00*/  DFMA R104, R88, R112, R104 ;  /* 0x000000705868722b */ /* 0x010fe40000000068 */
[----:B------:R-:W-:Y:S01]  /*0a10*/  DFMA R102, R116, R114, R102 ;  /* 0x000000727466722b */ /* 0x000fe20000000066 */
[----:B------:R-:W4:Y:S04]  /*0a20*/  LDG.E.64.CONSTANT R112, desc[UR6][R122.64+0xc0] ;  /* 0x0000c0067a707981 */ /* 0x000f28000c1e9b00 */
[----:B------:R-:W4:Y:S04]  /*0a30*/  LDG.E.64.CONSTANT R114, desc[UR6][R122.64+0xe8] ;  /* 0x0000e8067a727981 */ /* 0x000f28000c1e9b00 */
[----:B------:R-:W4:Y:S04]  /*0a40*/  LDG.E.64.CONSTANT R116, desc[UR6][R122.64+0x110] ;  /* 0x000110067a747981 */ /* 0x000f28000c1e9b00 */
[----:B------:R0:W-:Y:S04]  /*0a50*/  STS.64 [R2], R92 ;  /* 0x0000005c02007388 */ /* 0x0001e80000000a00 */
[----:B------:R0:W-:Y:S04]  /*0a60*/  STS.64 [R2+0x200], R94 ;  /* 0x0002005e02007388 */ /* 0x0001e80000000a00 */
[----:B------:R0:W-:Y:S04]  /*0a70*/  STS.64 [R2+0x400], R96 ;  /* 0x0004006002007388 */ /* 0x0001e80000000a00 */
[----:B------:R0:W-:Y:S01]  /*0a80*/  STS.64 [R2+0x600], R98 ;  /* 0x0006006202007388 */ /* 0x0001e20000000a00 */
[----:B--2---:R-:W-:-:S08]  /*0a90*/  DFMA R102, R120, R106, R102 ;  /* 0x0000006a7866722b */ /* 0x004fd00000000066 */
[----:B---3--:R-:W-:Y:S02]  /*0aa0*/  DFMA R102, R88, R110, R102 ;  /* 0x0000006e5866722b */ /* 0x008fe40000000066 */
[C---:B----4-:R-:W-:Y:S02]  /*0ab0*/  DFMA R100, R90.reuse, R112, R100 ;  /* 0x000000705a64722b */ /* 0x050fe40000000064 */
[----:B------:R-:W-:-:S04]  /*0ac0*/  DFMA R104, R90, R114, R104 ;  /* 0x000000725a68722b */ /* 0x000fc80000000068 */
[C---:B------:R-:W-:Y:S02]  /*0ad0*/  DFMA R102, R90.reuse, R118, R102 ;  /* 0x000000765a66722b */ /* 0x040fe40000000066 */
[----:B------:R-:W-:Y:S01]  /*0ae0*/  DFMA R108, R90, R116, R108 ;  /* 0x000000745a6c722b */ /* 0x000fe2000000006c */
[----:B------:R0:W-:Y:S04]  /*0af0*/  STS.64 [R2+0x800], R100 ;  /* 0x0008006402007388 */ /* 0x0001e80000000a00 */
[----:B------:R0:W-:Y:S04]  /*0b00*/  STS.64 [R2+0xa00], R104 ;  /* 0x000a006802007388 */ /* 0x0001e80000000a00 */
[----:B------:R0:W-:Y:S04]  /*0b10*/  STS.64 [R2+0xc00], R108 ;  /* 0x000c006c02007388 */ /* 0x0001e80000000a00 */
[----:B------:R0:W-:Y:S02]  /*0b20*/  STS.64 [R2+0xe00], R102 ;  /* 0x000e006602007388 */ /* 0x0001e40000000a00 */
.L_x_1922:
[----:B------:R-:W-:Y:S05]  /*0b30*/  BSYNC.RECONVERGENT B0 ;  /* 0x0000000000007941 */ /* 0x000fea0003800200 */
.L_x_1921:
[----:B------:R-:W-:Y:S01]  /*0b40*/  BAR.SYNC.DEFER_BLOCKING 0x0 ;  /* 0x0000000000007b1d */ /* 0x000fe20000010000 */
[----:B------:R-:W-:Y:S02]  /*0b50*/  CS2R R88, SRZ ;  /* 0x0000000000587805 */ /* 0x000fe4000001ff00 */
[----:B------:R-:W-:Y:S02]  /*0b60*/  CS2R R90, SRZ ;  /* 0x00000000005a7805 */ /* 0x000fe4000001ff00 */
[----:B0-----:R-:W-:Y:S01]  /*0b70*/  CS2R R92, SRZ ;  /* 0x00000000005c7805 */ /* 0x001fe2000001ff00 */
[----:B------:R-:W-:Y:S04]  /*0b80*/  BSSY.RECONVERGENT B0, `(.L_x_1923) ;  /* 0x0000060000007945 */ /* 0x000fe80003800200 */
[----:B------:R-:W-:Y:S05]  /*0b90*/  @P2 BRA `(.L_x_1924) ;  /* 0x0000000400782947 */ /* 0x000fea0003800000 */
        /* <DEDUP_REMOVED lines=17> */
[----:B---3--:R-:W-:Y:S01]  /*0cb0*/  DFMA R110, R110, R122, RZ ;  /* 0x0000007a6e6e722b */ /* 0x008fe200000000ff */
[----:B------:R-:W2:Y:S05]  /*0cc0*/  LDG.E.64.CONSTANT R116, desc[UR6][R94.64+0x78] ;  /* 0x000078065e747981 */ /* 0x000eaa000c1e9b00 */
[----:B----4-:R-:W-:Y:S02]  /*0cd0*/  DFMA R108, R108, R98, R104 ;  /* 0x000000626c6c722b */ /* 0x010fe40000000068 */
[----:B------:R-:W-:Y:S01]  /*0ce0*/  DFMA R110, R112, R96, R110 ;  /* 0x00000060706e722b */ /* 0x000fe2000000006e */
[----:B------:R-:W3:Y:S04]  /*0cf0*/  LDG.E.64.CONSTANT R104, desc[UR6][R94.64+0x20] ;  /* 0x000020065e687981 */ /* 0x000ee8000c1e9b00 */
[----:B------:R-:W4:Y:S01]  /*0d00*/  LDG.E.64.CONSTANT R112, desc[UR6][R94.64+0x80] ;  /* 0x000080065e707981 */ /* 0x000f22000c1e9b00 */
[----:B------:R-:W-:-:S02]  /*0d10*/  DFMA R118, R118, R100, R108 ;  /* 0x000000647676722b */ /* 0x000fc4000000006c */
[----:B------:R-:W-:Y:S01]  /*0d20*/  DFMA R106, R106, R98, R110 ;  /* 0x000000626a6a722b */ /* 0x000fe2000000006e */
[----:B------:R-:W2:Y:S04]  /*0d30*/  LDG.E.64.CONSTANT R108, desc[UR6][R94.64+0x40] ;  /* 0x000040065e6c7981 */ /* 0x000ea8000c1e9b00 */
[----:B------:R-:W3:Y:S01]  /*0d40*/  LDG.E.64.CONSTANT R110, desc[UR6][R94.64+0x60] ;  /* 0x000060065e6e7981 */ /* 0x000ee2000c1e9b00 */
[----:B------:R-:W-:-:S08]  /*0d50*/  DFMA R102, R102, R122, RZ ;  /* 0x0000007a6666722b */ /* 0x000fd000000000ff */
[----:B------:R-:W-:Y:S02]  /*0d60*/  DFMA R114, R114, R96, R102 ;  /* 0x000000607272722b */ /* 0x000fe40000000066 */
[----:B------:R-:W0:Y:S01]  /*0d70*/  LDS.64 R102, [R4+0x100] ;  /* 0x0001000004667984 */ /* 0x000e220000000a00 */
[----:B--2---:R-:W-:-:S05]  /*0d80*/  DFMA R106, R108, R100, R106 ;  /* 0x000000646c6a722b */ /* 0x004fca000000006a */
[----:B---3--:R-:W-:Y:S01]  /*0d90*/  DFMA R108, R110, R98, R114 ;  /* 0x000000626e6c722b */ /* 0x008fe20000000072 */
[----:B------:R-:W2:Y:S04]  /*0da0*/  LDG.E.64.CONSTANT R110, desc[UR6][R94.64+0x88] ;  /* 0x000088065e6e7981 */ /* 0x000ea8000c1e9b00 */
[----:B------:R-:W3:Y:S01]  /*0db0*/  LDG.E.64.CONSTANT R114, desc[UR6][R94.64+0x68] ;  /* 0x000068065e727981 */ /* 0x000ee2000c1e9b00 */
[----:B------:R-:W-:-:S08]  /*0dc0*/  DFMA R116, R116, R122, RZ ;  /* 0x0000007a7474722b */ /* 0x000fd000000000ff */
[----:B----4-:R-:W-:Y:S01]  /*0dd0*/  DFMA R116, R112, R96, R116 ;  /* 0x000000607074722b */ /* 0x010fe20000000074 */
[----:B------:R-:W4:Y:S01]  /*0de0*/  LDG.E.64.CONSTANT R112, desc[UR6][R94.64+0x90] ;  /* 0x000090065e707981 */ /* 0x000f22000c1e9b00 */
[----:B0-----:R-:W-:-:S03]  /*0df0*/  DFMA R104, R104, R102, R118 ;  /* 0x000000666868722b */ /* 0x001fc60000000076 */
[----:B------:R-:W4:Y:S03]  /*0e00*/  LDG.E.64.CONSTANT R118, desc[UR6][R94.64+0x48] ;  /* 0x000048065e767981 */ /* 0x000f26000c1e9b00 */
[----:B--2---:R-:W-:Y:S01]  /*0e10*/  DFMA R116, R110, R98, R116 ;  /* 0x000000626e74722b */ /* 0x004fe20000000074 */
[----:B------:R-:W2:Y:S01]  /*0e20*/  LDG.E.64.CONSTANT R110, desc[UR6][R94.64+0xa0] ;  /* 0x0000a0065e6e7981 */ /* 0x000ea2000c1e9b00 */
[----:B---3--:R-:W-:-:S03]  /*0e30*/  DFMA R108, R114, R100, R108 ;  /* 0x00000064726c722b */ /* 0x008fc6000000006c */
[----:B------:R-:W3:Y:S03]  /*0e40*/  LDG.E.64.CONSTANT R114, desc[UR6][R94.64+0xa8] ;  /* 0x0000a8065e727981 */ /* 0x000ee6000c1e9b00 */
[----:B----4-:R-:W-:Y:S02]  /*0e50*/  DFMA R112, R112, R100, R116 ;  /* 0x000000647070722b */ /* 0x010fe40000000074 */
[----:B------:R-:W4:Y:S01]  /*0e60*/  LDG.E.64.CONSTANT R116, desc[UR6][R94.64+0x70] ;  /* 0x000070065e747981 */ /* 0x000f22000c1e9b00 */
[----:B------:R-:W-:-:S03]  /*0e70*/  DFMA R106, R118, R102, R106 ;  /* 0x00000066766a722b */ /* 0x000fc6000000006a */
[----:B------:R-:W4:Y:S01]  /*0e80*/  LDG.E.64.CONSTANT R118, desc[UR6][R94.64+0x98] ;  /* 0x000098065e767981 */ /* 0x000f22000c1e9b00 */
[----:B--2---:R-:W-:-:S08]  /*0e90*/  DFMA R110, R110, R122, RZ ;  /* 0x0000007a6e6e722b */ /* 0x004fd000000000ff */
[----:B---3--:R-:W-:Y:S02]  /*0ea0*/  DFMA R114, R114, R96, R110 ;  /* 0x000000607272722b */ /* 0x008fe4000000006e */
[----:B------:R-:W2:Y:S06]  /*0eb0*/  LDG.E.64.CONSTANT R110, desc[UR6][R94.64+0xc8] ;  /* 0x0000c8065e6e7981 */ /* 0x000eac000c1e9b00 */
[----:B------:R-:W-:Y:S02]  /*0ec0*/  DFMA R120, R120, R98, R114 ;  /* 0x000000627878722b */ /* 0x000fe40000000072 */
[----:B------:R-:W3:Y:S01]  /*0ed0*/  LDG.E.64.CONSTANT R114, desc[UR6][R94.64+0xd0] ;  /* 0x0000d0065e727981 */ /* 0x000ee2000c1e9b00 */
[----:B----4-:R-:W-:-:S03]  /*0ee0*/  DFMA R108, R116, R102, R108 ;  /* 0x00000066746c722b */ /* 0x010fc6000000006c */
[----:B------:R-:W4:Y:S01]  /*0ef0*/  LDG.E.64.CONSTANT R116, desc[UR6][R94.64+0xd8] ;  /* 0x0000d8065e747981 */ /* 0x000f22000c1e9b00 */
[----:B------:R-:W-:-:S03]  /*0f00*/  DFMA R112, R118, R102, R112 ;  /* 0x000000667670722b */ /* 0x000fc60000000070 */
[----:B------:R-:W4:Y:S01]  /*0f10*/  LDG.E.64.CONSTANT R118, desc[UR6][R94.64+0xb8] ;  /* 0x0000b8065e767981 */ /* 0x000f22000c1e9b00 */
[----:B--2---:R-:W-:-:S08]  /*0f20*/  DFMA R110, R110, R122, RZ ;  /* 0x0000007a6e6e722b */ /* 0x004fd000000000ff */
[----:B---3--:R-:W-:-:S08]  /*0f30*/  DFMA R110, R114, R96, R110 ;  /* 0x00000060726e722b */ /* 0x008fd0000000006e */
[----:B----4-:R-:W-:Y:S02]  /*0f40*/  DFMA R116, R116, R98, R110 ;  /* 0x000000627474722b */ /* 0x010fe4000000006e */
[----:B------:R-:W2:Y:S01]  /*0f50*/  LDG.E.64.CONSTANT R110, desc[UR6][R94.64+0xe0] ;  /* 0x0000e0065e6e7981 */ /* 0x000ea2000c1e9b00 */
[----:B------:R-:W-:-:S03]  /*0f60*/  DFMA R114, R118, R100, R120 ;  /* 0x000000647672722b */ /* 0x000fc60000000078 */
[----:B------:R-:W3:Y:S04]  /*0f70*/  LDG.E.64.CONSTANT R118, desc[UR6][R94.64+0xe8] ;  /* 0x0000e8065e767981 */ /* 0x000ee8000c1e9b00 */
[----:B------:R-:W4:Y:S01]  /*0f80*/  LDG.E.64.CONSTANT R120, desc[UR6][R94.64+0xc0] ;  /* 0x0000c0065e787981 */ /* 0x000f22000c1e9b00 */
[----:B--2---:R-:W-:-:S03]  /*0f90*/  DFMA R110, R110, R100, R116 ;  /* 0x000000646e6e722b */ /* 0x004fc60000000074 */
[----:B------:R-:W2:Y:S05]  /*0fa0*/  LDG.E.64.CONSTANT R116, desc[UR6][R94.64+0x100] ;  /* 0x000100065e747981 */ /* 0x000eaa000c1e9b00 */
[-C--:B---3--:R-:W-:Y:S02]  /*0fb0*/  DFMA R118, R118, R102.reuse, R110 ;  /* 0x000000667676722b */ /* 0x088fe4000000006e */
[----:B------:R-:W3:Y:S01]  /*0fc0*/  LDG.E.64.CONSTANT R110, desc[UR6][R94.64+0xf0] ;  /* 0x0000f0065e6e7981 */ /* 0x000ee2000c1e9b00 */
[----:B----4-:R-:W-:-:S03]  /*0fd0*/  DFMA R120, R120, R102, R114 ;  /* 0x000000667878722b */ /* 0x010fc60000000072 */
[----:B------:R-:W4:Y:S01]  /*0fe0*/  LDG.E.64.CONSTANT R114, desc[UR6][R94.64+0xf8] ;  /* 0x0000f8065e727981 */ /* 0x000f22000c1e9b00 */
[----:B---3--:R-:W-:-:S08]  /*0ff0*/  DFMA R110, R110, R122, RZ ;  /* 0x0000007a6e6e722b */ /* 0x008fd000000000ff */
[----:B----4-:R-:W-:Y:S02]  /*1000*/  DFMA R114, R114, R96, R110 ;  /* 0x000000607272722b */ /* 0x010fe4000000006e */
[----:B------:R-:W3:Y:S06]  /*1010*/  LDG.E.64.CONSTANT R110, desc[UR6][R94.64+0x108] ;  /* 0x000108065e6e7981 */ /* 0x000eec000c1e9b00 */
[----:B--2---:R-:W-:Y:S01]  /*1020*/  DFMA R114, R116, R98, R114 ;  /* 0x000000627472722b */ /* 0x004fe20000000072 */
[----:B------:R-:W2:Y:S07]  /*1030*/  LDG.E.64.CONSTANT R116, desc[UR6][R94.64+0x110] ;  /* 0x000110065e747981 */ /* 0x000eae000c1e9b00 */
[----:B---3--:R-:W-:-:S02]  /*1040*/  DFMA R110, R110, R100, R114 ;  /* 0x000000646e6e722b */ /* 0x008fc40000000072 */
[----:B------:R-:W3:Y:S06]  /*1050*/  LDG.E.64.CONSTANT R114, desc[UR6][R94.64+0x118] ;  /* 0x000118065e727981 */ /* 0x000eec000c1e9b00 */
[----:B--2---:R-:W-:Y:S02]  /*1060*/  DFMA R116, R116, R102, R110 ;  /* 0x000000667474722b */ /* 0x004fe4000000006e */
[----:B------:R-:W2:Y:S01]  /*1070*/  LDG.E.64.CONSTANT R110, desc[UR6][R94.64+0x120] ;  /* 0x000120065e6e7981 */ /* 0x000ea2000c1e9b00 */
[----:B---3--:R-:W-:-:S03]  /*1080*/  DFMA R114, R114, R122, RZ ;  /* 0x0000007a7272722b */ /* 0x008fc600000000ff */
[----:B------:R-:W3:Y:S05]  /*1090*/  LDG.E.64.CONSTANT R122, desc[UR6][R94.64+0x138] ;  /* 0x000138065e7a7981 */ /* 0x000eea000c1e9b00 */
[----:B--2---:R-:W-:Y:S01]  /*10a0*/  DFMA R114, R110, R96, R114 ;  /* 0x000000606e72722b */ /* 0x004fe20000000072 */
        /* <DEDUP_REMOVED lines=11> */
[----:B---3--:R-:W-:-:S07]  /*1160*/  DFMA R96, R122, R102, R96 ;  /* 0x000000667a60722b */ /* 0x008fce0000000060 */
[----:B------:R0:W-:Y:S04]  /*1170*/  STS.64 [R4+0x1c0], R96 ;  /* 0x0001c06004007388 */ /* 0x0001e80000000a00 */
.L_x_1924:
[----:B------:R-:W-:Y:S05]  /*1180*/  BSYNC.RECONVERGENT B0 ;  /* 0x0000000000007941 */ /* 0x000fea0003800200 */
.L_x_1923:
[----:B------:R-:W2:Y:S01]  /*1190*/  LDG.E.64.CONSTANT R98, desc[UR6][R60.64+0x108] ;  /* 0x000108063c627981 */ /* 0x000ea2000c1e9b00 */
[C---:B------:R-:W-:Y:S01]  /*11a0*/  @!P0 IMAD R100, R3.reuse, 0x40, R0 ;  /* 0x0000004003648824 */ /* 0x040fe200078e0200 */
[----:B0-----:R-:W-:Y:S02]  /*11b0*/  CS2R R106, SRZ ;  /* 0x00000000006a7805 */ /* 0x001fe4000001ff00 */
[----:B------:R-:W-:Y:S01]  /*11c0*/  @!P0 LEA R111, R3, R0, 0x6 ;  /* 0x00000000036f8211 */ /* 0x000fe200078e30ff */
[----:B------:R-:W3:Y:S01]  /*11d0*/  LDG.E.64.CONSTANT R94, desc[UR6][R60.64+0x130] ;  /* 0x000130063c5e7981 */ /* 0x000ee2000c1e9b00 */
[----:B------:R-:W-:-:S03]  /*11e0*/  @!P0 IMAD.SHL.U32 R113, R100, 0x8, RZ ;  /* 0x0000000864718824 */ /* 0x000fc600078e00ff */
[----:B------:R-:W4:Y:S01]  /*11f0*/  LDG.E.64.CONSTANT R102, desc[UR6][R60.64+0x110] ;  /* 0x000110063c667981 */ /* 0x000f22000c1e9b00 */
[----:B------:R-:W-:-:S03]  /*1200*/  @!P0 IMAD.WIDE R112, R113, 0x8, R58 ;  /* 0x0000000871708825 */ /* 0x000fc600078e023a */
[----:B------:R-:W4:Y:S04]  /*1210*/  LDG.E.64.CONSTANT R96, desc[UR6][R56.64+0xc0] ;  /* 0x0000c00638607981 */ /* 0x000f28000c1e9b00 */
[----:B------:R0:W4:Y:S04]  /*1220*/  LDG.E.64.CONSTANT R100, desc[UR6][R56.64+0xe8] ;  /* 0x0000e80638647981 */ /* 0x000128000c1e9b00 */
[----:B------:R-:W4:Y:S04]  /*1230*/  @!P0 LDG.E.64.CONSTANT R106, desc[UR6][R112.64+0x30] ;  /* 0x00003006706a8981 */ /* 0x000f28000c1e9b00 */
[----:B------:R-:W4:Y:S04]  /*1240*/  LDG.E.64.CONSTANT R104, desc[UR6][R60.64+0x138] ;  /* 0x000138063c687981 */ /* 0x000f28000c1e9b00 */
[----:B------:R-:W4:Y:S01]  /*1250*/  @!P0 LDG.E.64.CONSTANT R88, desc[UR6][R62.64+0x18] ;  /* 0x000018063e588981 */ /* 0x000f22000c1e9b00 */
[----:B------:R-:W-:-:S03]  /*1260*/  @!P0 IMAD.SHL.U32 R111, R111, 0x8, RZ ;  /* 0x000000086f6f8824 */ /* 0x000fc600078e00ff */
[----:B------:R1:W4:Y:S01]  /*1270*/  @!P0 LDG.E.64.CONSTANT R90, desc[UR6][R62.64+0x20] ;  /* 0x000020063e5a8981 */ /* 0x000322000c1e9b00 */
[----:B------:R-:W-:Y:S01]  /*1280*/  @!P0 IMAD.WIDE R110, R111, 0x8, R58 ;  /* 0x000000086f6e8825 */ /* 0x000fe200078e023a */
[----:B------:R-:W-:-:S04]  /*1290*/  @!P0 LEA R108, R3, R0, 0x6 ;  /* 0x00000000036c8211 */ /* 0x000fc800078e30ff */
[----:B------:R1:W4:Y:S01]  /*12a0*/  @!P0 LDG.E.64.CONSTANT R92, desc[UR6][R110.64+0x28] ;  /* 0x000028066e5c8981 */ /* 0x000322000c1e9b00 */
[----:B------:R-:W-:Y:S01]  /*12b0*/  @!P0 IMAD.SHL.U32 R119, R108, 0x8, RZ ;  /* 0x000000086c778824 */ /* 0x000fe200078e00ff */
[----:B------:R-:W-:-:S03]  /*12c0*/  CS2R R108, SRZ ;  /* 0x00000000006c7805 */ /* 0x000fc6000001ff00 */
[----:B------:R-:W-:-:S05]  /*12d0*/  @!P0 IMAD.WIDE R118, R119, 0x8, R58 ;  /* 0x0000000877768825 */ /* 0x000fca00078e023a */
[----:B------:R1:W4:Y:S01]  /*12e0*/  @!P0 LDG.E.64.CONSTANT R108, desc[UR6][R118.64+0x38] ;  /* 0x00003806766c8981 */ /* 0x000322000c1e9b00 */
[----:B0-----:R-:W-:-:S05]  /*12f0*/  IMAD.SHL.U32 R56, R0, 0x40, RZ ;  /* 0x0000004000387824 */ /* 0x001fca00078e00ff */
[C---:B------:R-:W-:Y:S02]  /*1300*/  LOP3.LUT R58, R56.reuse, 0xfe00, RZ, 0xc0, !PT ;  /* 0x0000fe00383a7812 */ /* 0x040fe400078ec0ff */
[----:B------:R-:W-:-:S04]  /*1310*/  LOP3.LUT R56, R56, 0x1c0, RZ, 0xc0, !PT ;  /* 0x000001c038387812 */ /* 0x000fc800078ec0ff */
[----:B------:R-:W-:Y:S01]  /*1320*/  IADD3 R5, PT, PT, R56, R5, R58 ;  /* 0x0000000538057210 */ /* 0x000fe20007ffe03a */
[----:B------:R-:W-:Y:S06]  /*1330*/  BAR.SYNC.DEFER_BLOCKING 0x0 ;  /* 0x0000000000007b1d */ /* 0x000fec0000010000 */
[----:B------:R-:W0:Y:S04]  /*1340*/  LDS.128 R56, [R5] ;  /* 0x0000000005387984 */ /* 0x000e280000000c00 */
[----:B-1----:R-:W1:Y:S04]  /*1350*/  LDS.128 R60, [R5+0x10] ;  /* 0x00001000053c7984 */ /* 0x002e680000000c00 */
[----:B------:R-:W1:Y:S01]  /*1360*/  LDS.64 R110, [R5+0x20] ;  /* 0x00002000056e7984 */ /* 0x000e620000000a00 */
[----:B0----5:R-:W-:-:S02]  /*1370*/  DFMA R112, R26, R56, RZ ;  /* 0x000000381a70722b */ /* 0x021fc400000000ff */
[-C--:B------:R-:W-:Y:S02]  /*1380*/  DFMA R114, R6, R56.reuse, RZ ;  /* 0x000000380672722b */ /* 0x080fe400000000ff */
[----:B------:R-:W-:-:S04]  /*1390*/  DFMA R116, R16, R56, RZ ;  /* 0x000000381074722b */ /* 0x000fc800000000ff */
[-C--:B------:R-:W-:Y:S02]  /*13a0*/  DFMA R112, R28, R58.reuse, R112 ;  /* 0x0000003a1c70722b */ /* 0x080fe40000000070 */
[-C--:B------:R-:W-:Y:S02]  /*13b0*/  DFMA R114, R8, R58.reuse, R114 ;  /* 0x0000003a0872722b */ /* 0x080fe40000000072 */
[----:B------:R-:W-:-:S04]  /*13c0*/  DFMA R116, R18, R58, R116 ;  /* 0x0000003a1274722b */ /* 0x000fc80000000074 */
        /* <DEDUP_REMOVED lines=9> */
[----:B------:R-:W-:Y:S02]  /*1460*/  DMUL R86, R112, R86 ;  /* 0x0000005670567228 */ /* 0x000fe40000000000 */
[----:B------:R-:W-:Y:S02]  /*1470*/  DFMA R112, R70, R56, RZ ;  /* 0x000000384670722b */ /* 0x000fe400000000ff */
[----:B------:R-:W-:Y:S02]  /*1480*/  DMUL R82, R114, R82 ;  /* 0x0000005272527228 */ /* 0x000fe40000000000 */
[----:B------:R-:W-:Y:S02]  /*1490*/  DMUL R84, R116, R84 ;  /* 0x0000005474547228 */ /* 0x000fe40000000000 */
        /* <DEDUP_REMOVED lines=19> */
[----:B------:R-:W-:-:S04]  /*15d0*/  DFMA R60, R12, R82, RZ ;  /* 0x000000520c3c722b */ /* 0x000fc800000000ff */
[----:B------:R-:W-:-:S04]  /*15e0*/  DFMA R58, R20, R84, R58 ;  /* 0x00000054143a722b */ /* 0x000fc8000000003a */
[----:B------:R-:W-:-:S04]  /*15f0*/  DFMA R60, R22, R84, R60 ;  /* 0x00000054163c722b */ /* 0x000fc8000000003c */
[----:B------:R-:W-:-:S04]  /*1600*/  DFMA R58, R30, R86, R58 ;  /* 0x000000561e3a722b */ /* 0x000fc8000000003a */
[----:B------:R-:W-:Y:S02]  /*1610*/  DFMA R60, R32, R86, R60 ;  /* 0x00000056203c722b */ /* 0x000fe4000000003c */
[-C--:B--2---:R-:W-:Y:S02]  /*1620*/  DFMA R112, R98, R62.reuse, R112 ;  /* 0x0000003e6270722b */ /* 0x084fe40000000070 */
[----:B---3--:R-:W-:-:S06]  /*1630*/  DFMA R56, R94, R62, R56 ;  /* 0x0000003e5e38722b */ /* 0x008fcc0000000038 */
[-C--:B----4-:R-:W-:Y:S02]  /*1640*/  DFMA R112, R102, R110.reuse, R112 ;  /* 0x0000006e6670722b */ /* 0x090fe40000000070 */
[-C--:B------:R-:W-:Y:S02]  /*1650*/  DFMA R116, R96, R110.reuse, R116 ;  /* 0x0000006e6074722b */ /* 0x080fe40000000074 */
[----:B------:R-:W-:Y:S02]  /*1660*/  DFMA R114, R100, R110, R114 ;  /* 0x0000006e6472722b */ /* 0x000fe40000000072 */
[----:B------:R-:W-:Y:S02]  /*1670*/  DFMA R62, R14, R82, RZ ;  /* 0x000000520e3e722b */ /* 0x000fe400000000ff */
[----:B------:R-:W-:Y:S02]  /*1680*/  DMUL R106, R112, R106 ;  /* 0x0000006a706a7228 */ /* 0x000fe40000000000 */
[----:B------:R-:W-:-:S02]  /*1690*/  DFMA R112, R6, R82, RZ ;  /* 0x000000520670722b */ /* 0x000fc400000000ff */
[----:B------:R-:W-:Y:S02]  /*16a0*/  DFMA R110, R104, R110, R56 ;  /* 0x0000006e686e722b */ /* 0x000fe40000000038 */
[----:B------:R-:W-:Y:S02]  /*16b0*/  DFMA R56, R8, R82, RZ ;  /* 0x000000520838722b */ /* 0x000fe400000000ff */
[-C--:B------:R-:W-:Y:S02]  /*16c0*/  DFMA R62, R24, R84.reuse, R62 ;  /* 0x00000054183e722b */ /* 0x080fe4000000003e */
[----:B------:R-:W-:-:S04]  /*16d0*/  DFMA R112, R16, R84, R112 ;  /* 0x000000541070722b */ /* 0x000fc80000000070 */
[----:B------:R-:W-:Y:S02]  /*16e0*/  DFMA R56, R18, R84, R56 ;  /* 0x000000541238722b */ /* 0x000fe40000000038 */
[----:B------:R-:W-:Y:S02]  /*16f0*/  DMUL R88, R118, R88 ;  /* 0x0000005876587228 */ /* 0x000fe40000000000 */
        /* <DEDUP_REMOVED lines=48> */
[----:B------:R-:W-:Y:S02]  /*1a00*/  DFMA R58, R14, R58, RZ ;  /* 0x0000003a0e3a722b */ /* 0x000fe400000000ff */
[-C--:B-1----:R-:W-:Y:S02]  /*1a10*/  DFMA R56, R16, R112.reuse, R56 ;  /* 0x000000701038722b */ /* 0x082fe40000000038 */
[----:B------:R-:W-:-:S02]  /*1a20*/  DFMA R106, R18, R112, R106 ;  /* 0x00000070126a722b */ /* 0x000fc4000000006a */
[-C--:B------:R-:W-:Y:S02]  /*1a30*/  DFMA R114, R20, R112.reuse, R114 ;  /* 0x000000701472722b */ /* 0x080fe40000000072 */
[-C--:B------:R-:W-:Y:S02]  /*1a40*/  DFMA R110, R22, R112.reuse, R110 ;  /* 0x00000070166e722b */ /* 0x080fe4000000006e */
[----:B------:R-:W-:Y:S01]  /*1a50*/  DFMA R112, R24, R112, R58 ;  /* 0x000000701870722b */ /* 0x000fe2000000003a */
[----:B------:R-:W0:Y:S01]  /*1a60*/  LDS.64 R58, [R4+0x180] ;  /* 0x00018000043a7984 */ /* 0x000e220000000a00 */
[-C--:B--2---:R-:W-:Y:S02]  /*1a70*/  DFMA R56, R26, R108.reuse, R56 ;  /* 0x0000006c1a38722b */ /* 0x084fe40000000038 */
        /* <DEDUP_REMOVED lines=30> */
[----:B------:R-:W-:-:S03]  /*1c60*/  DFMA R112, R104, R108, R112 ;  /* 0x0000006c6870722b */ /* 0x000fc60000000070 */
[----:B------:R1:W-:Y:S04]  /*1c70*/  STS.64 [R4+0x40], R106 ;  /* 0x0000406a04007388 */ /* 0x0003e80000000a00 */
[----:B------:R1:W-:Y:S04]  /*1c80*/  STS.64 [R4+0x80], R114 ;  /* 0x0000807204007388 */ /* 0x0003e80000000a00 */
[----:B------:R1:W-:Y:S04]  /*1c90*/  STS.64 [R4+0xc0], R110 ;  /* 0x0000c06e04007388 */ /* 0x0003e80000000a00 */
[----:B------:R1:W-:Y:S02]  /*1ca0*/  STS.64 [R4+0x100], R112 ;  /* 0x0001007004007388 */ /* 0x0003e40000000a00 */
.L_x_1926:
[----:B------:R-:W-:Y:S05]  /*1cb0*/  BSYNC.RECONVERGENT B0 ;  /* 0x0000000000007941 */ /* 0x000fea0003800200 */
.L_x_1925:
        /* <DEDUP_REMOVED lines=8> */
[----:B------:R-:W5:Y:S04]  /*1d40*/  LDS.64 R4, [R2+0xa00] ;  /* 0x000a000002047984 */ /* 0x000f680000000a00 */
[----:B------:R-:W-:Y:S01]  /*1d50*/  LDS.64 R90, [R2+0xe00] ;  /* 0x000e0000025a7984 */ /* 0x000fe20000000a00 */
[----:B0-----:R-:W-:-:S02]  /*1d60*/  DFMA R6, R6, R62, RZ ;  /* 0x0000003e0606722b */ /* 0x001fc400000000ff */
[-C--:B------:R-:W-:Y:S02]  /*1d70*/  DFMA R8, R8, R62.reuse, RZ ;  /* 0x0000003e0808722b */ /* 0x080fe400000000ff */
[-C--:B------:R-:W-:Y:S02]  /*1d80*/  DFMA R10, R10, R62.reuse, RZ ;  /* 0x0000003e0a0a722b */ /* 0x080fe400000000ff */
[-C--:B------:R-:W-:Y:S02]  /*1d90*/  DFMA R12, R12, R62.reuse, RZ ;  /* 0x0000003e0c0c722b */ /* 0x080fe400000000ff */
[----:B------:R-:W-:Y:S02]  /*1da0*/  DFMA R14, R14, R62, RZ ;  /* 0x0000003e0e0e722b */ /* 0x000fe400000000ff */
[-C--:B--2---:R-:W-:Y:S02]  /*1db0*/  DFMA R16, R16, R82.reuse, R6 ;  /* 0x000000521010722b */ /* 0x084fe40000000006 */
[-C--:B------:R-:W-:Y:S01]  /*1dc0*/  DFMA R8, R18, R82.reuse, R8 ;  /* 0x000000521208722b */ /* 0x080fe20000000008 */
[----:B------:R-:W0:Y:S01]  /*1dd0*/  LDS.64 R6, [R2+0xc00] ;  /* 0x000c000002067984 */ /* 0x000e220000000a00 */
[----:B------:R-:W-:-:S02]  /*1de0*/  DFMA R10, R20, R82, R10 ;  /* 0x00000052140a722b */ /* 0x000fc4000000000a */
[-C--:B------:R-:W-:Y:S02]  /*1df0*/  DFMA R12, R22, R82.reuse, R12 ;  /* 0x00000052160c722b */ /* 0x080fe4000000000c */
[----:B------:R-:W-:Y:S02]  /*1e00*/  DFMA R14, R24, R82, R14 ;  /* 0x00000052180e722b */ /* 0x000fe4000000000e */
        /* <DEDUP_REMOVED lines=29> */
[----:B------:R-:W-:-:S11]  /*1fe0*/  DFMA R90, R104, R90, R14 ;  /* 0x0000005a685a722b */ /* 0x000fd6000000000e */
.L_x_1928:
[----:B------:R-:W-:Y:S05]  /*1ff0*/  BSYNC.RECONVERGENT B0 ;  /* 0x0000000000007941 */ /* 0x000fea0003800200 */
.L_x_1927:
        /* <DEDUP_REMOVED lines=11> */
.L_x_1929:
        /* <DEDUP_REMOVED lines=13> */
.L_x_3125:


//--------------------- .text._Z30massMatrixMultiplyGlobalKernelILi5ELi8ELi1EEviPKdS1_S1_S1_Pd --------------------------
	.section	.text._Z30massMatrixMultiplyGlobalKernelILi5ELi8ELi1EEviPKdS1_S1_S1_Pd,"ax",@progbits
	.align	128
        .global         _Z30massMatrixMultiplyGlobalKernelILi5ELi8ELi1EEviPKdS1_S1_S1_Pd
        .type           _Z30massMatrixMultiplyGlobalKernelILi5ELi8ELi1EEviPKdS1_S1_S1_Pd,@function
        .size           _Z30massMatrixMultiplyGlobalKernelILi5ELi8ELi1EEviPKdS1_S1_S1_Pd,(.L_x_3126 - _Z30massMatrixMultiplyGlobalKernelILi5ELi8ELi1EEviPKdS1_S1_S1_Pd)
        .other          _Z30massMatrixMultiplyGlobalKernelILi5ELi8ELi1EEviPKdS1_S1_S1_Pd,@"STO_CUDA_ENTRY STV_DEFAULT"
_Z30massMatrixMultiplyGlobalKernelILi5ELi8ELi1EEviPKdS1_S1_S1_Pd:
.text._Z30massMatrixMultiplyGlobalKernelILi5ELi8ELi1EEviPKdS1_S1_S1_Pd:
        /* <DEDUP_REMOVED lines=11> */
[----:B--2---:R-:W-:-:S05]  /*00b0*/  IMAD R3, R0, 0x40, R5 ;  /* 0x0000004000037824 */ /* 0x004fca00078e0205 */
[----:B------:R-:W-:-:S05]  /*00c0*/  LEA R3, R3, 0x7, 0x3 ;  /* 0x0000000703037811 */ /* 0x000fca00078e18ff */
[----:B---3--:R-:W-:Y:S01]  /*00d0*/  IMAD.WIDE R56, R3, 0x8, R56 ;  /* 0x0000000803387825 */ /* 0x008fe200078e0238 */
        /* <DEDUP_REMOVED lines=21> */
[C---:B------:R-:W-:Y:S01]  /*0230*/  LOP3.LUT R2, R5.reuse, 0xffff, RZ, 0xc0, !PT ;  /* 0x0000ffff05027812 */ /* 0x040fe200078ec0ff */
[----:B------:R-:W2:Y:S01]  /*0240*/  S2UR UR5, SR_CgaCtaId ;  /* 0x00000000000579c3 */ /* 0x000ea20000008800 */
[C---:B------:R-:W-:Y:S01]  /*0250*/  ISETP.GE.U32.AND P0, PT, R5.reuse, 0x19, PT ;  /* 0x000000190500780c */ /* 0x040fe20003f06070 */
[----:B------:R-:W-:Y:S01]  /*0260*/  BSSY.RECONVERGENT B0, `(.L_x_1930) ;  /* 0x000006b000007945 */ /* 0x000fe20003800200 */
[C---:B------:R-:W-:Y:S01]  /*0270*/  PRMT R3, R5.reuse, 0x9910, RZ ;  /* 0x0000991005037816 */ /* 0x040fe200000000ff */
[----:B------:R-:W-:Y:S01]  /*0280*/  IMAD R2, R2, 0xcccd, RZ ;  /* 0x0000cccd02027824 */ /* 0x000fe200078e02ff */
[----:B0-----:R-:W-:Y:S01]  /*0290*/  ISETP.LT.AND P0, PT, R0, UR4, !P0 ;  /* 0x0000000400007c0c */ /* 0x001fe2000c701270 */
[----:B------:R-:W-:Y:S01]  /*02a0*/  UMOV UR4, 0x400 ;  /* 0x0000040000047882 */ /* 0x000fe20000000000 */
[----:B------:R-:W-:-:S02]  /*02b0*/  ISETP.GT.U32.AND P1, PT, R5, 0x18, PT ;  /* 0x000000180500780c */ /* 0x000fc40003f24070 */
[----:B------:R-:W-:Y:S02]  /*02c0*/  SHF.R.U32.HI R2, RZ, 0x12, R2 ;  /* 0x00000012ff027819 */ /* 0x000fe40000011602 */
[----:B------:R-:W-:Y:S02]  /*02d0*/  ISETP.GT.U32.AND P2, PT, R5, 0x27, PT ;  /* 0x000000270500780c */ /* 0x000fe40003f44070 */
[----:B------:R-:W-:Y:S01]  /*02e0*/  PRMT R4, R2, 0x9910, RZ ;  /* 0x0000991002047816 */ /* 0x000fe200000000ff */
[----:B------:R-:W-:-:S04]  /*02f0*/  IMAD R2, R3, 0xcd, RZ ;  /* 0x000000cd03027824 */ /* 0x000fc800078e02ff */
[----:B------:R-:W-:Y:S01]  /*0300*/  IMAD.MOV.U32 R3, RZ, RZ, R4 ;  /* 0x000000ffff037224 */ /* 0x000fe200078e0004 */
[----:B------:R-:W-:Y:S01]  /*0310*/  LOP3.LUT R4, R2, 0xffff, RZ, 0xc0, !PT ;  /* 0x0000ffff02047812 */ /* 0x000fe200078ec0ff */
[----:B------:R-:W0:Y:S01]  /*0320*/  @P0 LDC.64 R74, c[0x0][0x3a0] ;  /* 0x0000e800ff4a0b82 */ /* 0x000e220000000a00 */
[----:B------:R-:W-:Y:S02]  /*0330*/  @P0 IMAD R45, R0, 0x7d, R5 ;  /* 0x0000007d002d0824 */ /* 0x000fe400078e0205 */
[----:B------:R-:W-:Y:S01]  /*0340*/  IMAD R2, R3, 0x5, RZ ;  /* 0x0000000503027824 */ /* 0x000fe200078e02ff */
[----:B--2---:R-:W-:Y:S01]  /*0350*/  ULEA UR4, UR5, UR4, 0x18 ;  /* 0x0000000405047291 */ /* 0x004fe2000f8ec0ff */
[----:B------:R-:W-:Y:S02]  /*0360*/  SHF.R.U32.HI R3, RZ, 0xa, R4 ;  /* 0x0000000aff037819 */ /* 0x000fe40000011604 */
[----:B------:R-:W-:Y:S02]  /*0370*/  IMAD.MOV R2, RZ, RZ, -R2 ;  /* 0x000000ffff027224 */ /* 0x000fe400078e0a02 */
[----:B------:R-:W-:-:S02]  /*0380*/  LOP3.LUT R3, R3, 0xffff, RZ, 0xc0, !PT ;  /* 0x0000ffff03037812 */ /* 0x000fc400078ec0ff */
[----:B------:R-:W-:Y:S02]  /*0390*/  LEA R4, R44, UR4, 0xc ;  /* 0x000000042c047c11 */ /* 0x000fe4000f8e60ff */
[----:B------:R-:W-:-:S03]  /*03a0*/  PRMT R2, R2, 0x7710, RZ ;  /* 0x0000771002027816 */ /* 0x000fc600000000ff */
[C---:B------:R-:W-:Y:S02]  /*03b0*/  IMAD R44, R3.reuse, 0x40, R4 ;  /* 0x00000040032c7824 */ /* 0x040fe400078e0204 */
[----:B------:R-:W-:Y:S02]  /*03c0*/  IMAD.IADD R2, R2, 0x1, R5 ;  /* 0x0000000102027824 */ /* 0x000fe400078e0205 */
[----:B------:R-:W-:-:S03]  /*03d0*/  IMAD R3, R3, 0x1c0, R44 ;  /* 0x000001c003037824 */ /* 0x000fc600078e022c */
[----:B------:R-:W-:Y:S01]  /*03e0*/  LOP3.LUT R46, R2, 0xffff, RZ, 0xc0, !PT ;  /* 0x0000ffff022e7812 */ /* 0x000fe200078ec0ff */
[----:B0-----:R-:W-:-:S04]  /*03f0*/  @P0 IMAD.WIDE R74, R45, 0x8, R74 ;  /* 0x000000082d4a0825 */ /* 0x001fc800078e024a */
[C---:B------:R-:W-:Y:S02]  /*0400*/  IMAD R2, R46.reuse, 0x8, R44 ;  /* 0x000000082e027824 */ /* 0x040fe400078e022c */
[----:B------:R-:W-:Y:S01]  /*0410*/  IMAD R3, R46, 0x8, R3 ;  /* 0x000000082e037824 */ /* 0x000fe200078e0203 */
[----:B-1----:R-:W-:Y:S06]  /*0420*/  @P1 BRA `(.L_x_1931) ;  /* 0x0000000400381947 */ /* 0x002fec0003800000 */
[----:B------:R-:W0:Y:S01]  /*0430*/  LDC.64 R92, c[0x0][0x390] ;  /* 0x0000e400ff5c7b82 */ /* 0x000e220000000a00 */
[----:B------:R-:W2:Y:S04]  /*0440*/  @P0 LDG.E.64.CONSTANT R78, desc[UR6][R74.64] ;  /* 0x000000064a4e0981 */ /* 0x000ea8000c1e9b00 */
[----:B------:R-:W2:Y:S04]  /*0450*/  @P0 LDG.E.64.CONSTANT R46, desc[UR6][R74.64+0x320] ;  /* 0x000320064a2e0981 */ /* 0x000ea8000c1e9b00 */
[----:B------:R-:W3:Y:S04]  /*0460*/  @P0 LDG.E.64.CONSTANT R82, desc[UR6][R74.64+0xc8] ;  /* 0x0000c8064a520981 */ /* 0x000ee8000c1e9b00 */
[----:B------:R-:W3:Y:S04]  /*0470*/  @P0 LDG.E.64.CONSTANT R80, desc[UR6][R74.64+0x258] ;  /* 0x000258064a500981 */ /* 0x000ee8000c1e9b00 */
[----:B------:R-:W4:Y:S04]  /*0480*/  @P0 LDG.E.64.CONSTANT R88, desc[UR6][R74.64+0x190] ;  /* 0x000190064a580981 */ /* 0x000f28000c1e9b00 */
[----:B0-----:R-:W4:Y:S04]  /*0490*/  LDG.E.64.CONSTANT R66, desc[UR6][R92.64+0x30] ;  /* 0x000030065c427981 */ /* 0x001f28000c1e9b00 */
[----:B------:R-:W4:Y:S04]  /*04a0*/  LDG.E.64.CONSTANT R68, desc[UR6][R92.64+0x18] ;  /* 0x000018065c447981 */ /* 0x000f28000c1e9b00 */
        /* <DEDUP_REMOVED lines=9> */
[----:B------:R-:W4:Y:S01]  /*0540*/  LDG.E.64.CONSTANT R86, desc[UR6][R90.64+0x18] ;  /* 0x000018065a567981 */ /* 0x000f22000c1e9b00 */
        /* <DEDUP_REMOVED lines=9> */
[----:B------:R-:W-:-:S03]  /*05e0*/  DFMA R72, R64, R72, RZ ;  /* 0x000000484048722b */ /* 0x000fc600000000ff */
[----:B------:R-:W4:Y:S01]  /*05f0*/  LDG.E.64.CONSTANT R64, desc[UR6][R92.64+0x40] ;  /* 0x000040065c407981 */ /* 0x000f22000c1e9b00 */
[----:B------:R-:W-:-:S03]  /*0600*/  DFMA R58, R84, R58, R70 ;  /* 0x0000003a543a722b */ /* 0x000fc60000000046 */
[----:B------:R-:W4:Y:S01]  /*0610*/  LDG.E.64.CONSTANT R70, desc[UR6][R92.64+0x58] ;  /* 0x000058065c467981 */ /* 0x000f22000c1e9b00 */
[----:B------:R-:W-:Y:S02]  /*0620*/  DFMA R72, R84, R44, R72 ;  /* 0x0000002c5448722b */ /* 0x000fe40000000048 */
[----:B------:R-:W-:Y:S01]  /*0630*/  DADD R44, R82, -R80 ;  /* 0x00000000522c7229 */ /* 0x000fe20000000850 */
[----:B------:R-:W4:Y:S01]  /*0640*/  LDG.E.64.CONSTANT R84, desc[UR6][R90.64+0x58] ;  /* 0x000058065a547981 */ /* 0x000f22000c1e9b00 */
[----:B------:R-:W-:Y:S02]  /*0650*/  DADD R80, R88, R88 ;  /* 0x0000000058507229 */ /* 0x000fe40000000058 */
[----:B------:R-:W-:Y:S01]  /*0660*/  DADD R46, R78, -R46 ;  /* 0x000000004e2e7229 */ /* 0x000fe2000000082e */
[----:B------:R-:W4:Y:S05]  /*0670*/  LDG.E.64.CONSTANT R82, desc[UR6][R90.64+0x40] ;  /* 0x000040065a527981 */ /* 0x000f2a000c1e9b00 */
[----:B------:R-:W-:-:S02]  /*0680*/  DMUL R78, R80, 0.5 ;  /* 0x3fe00000504e7828 */ /* 0x000fc40000000000 */
[----:B------:R-:W4:Y:S01]  /*0690*/  LDG.E.64.CONSTANT R80, desc[UR6][R90.64+0x28] ;  /* 0x000028065a507981 */ /* 0x000f22000c1e9b00 */
[----:B------:R-:W-:-:S08]  /*06a0*/  DFMA R76, R46, R76, RZ ;  /* 0x0000004c2e4c722b */ /* 0x000fd000000000ff */
        /* <DEDUP_REMOVED lines=11> */
[----:B------:R-:W-:Y:S02]  /*0760*/  DFMA R86, R46, R86, RZ ;  /* 0x000000562e56722b */ /* 0x000fe400000000ff */
[----:B------:R-:W-:Y:S02]  /*0770*/  DADD R88, R88, -R88 ;  /* 0x0000000058587229 */ /* 0x000fe40000000858 */
[C---:B--2---:R-:W-:Y:S02]  /*0780*/  DFMA R66, R46.reuse, R66, RZ ;  /* 0x000000422e42722b */ /* 0x044fe400000000ff */
[----:B---3--:R-:W-:-:S02]  /*0790*/  DFMA R68, R46, R68, RZ ;  /* 0x000000442e44722b */ /* 0x008fc400000000ff */
[----:B----4-:R-:W-:-:S04]  /*07a0*/  DFMA R64, R44, R64, R86 ;  /* 0x000000402c40722b */ /* 0x010fc80000000056 */
        /* <DEDUP_REMOVED lines=22> */
.L_x_1931:
[----:B------:R-:W-:Y:S05]  /*0910*/  BSYNC.RECONVERGENT B0 ;  /* 0x0000000000007941 */ /* 0x000fea0003800200 */
.L_x_1930:
[----:B------:R-:W-:Y:S06]  /*0920*/  BAR.SYNC.DEFER_BLOCKING 0x0 ;  /* 0x0000000000007b1d */ /* 0x000fec0000010000 */
[----:B------:R-:W-:Y:S04]  /*0930*/  BSSY.RECONVERGENT B0, `(.L_x_1932) ;  /* 0x0000050000007945 */ /* 0x000fe80003800200 */
[----:B------:R-:W-:Y:S05]  /*0940*/  @P2 BRA `(.L_x_1933) ;  /* 0x0000000400382947 */ /* 0x000fea0003800000 */
[----:B------:R-:W1:Y:S01]  /*0950*/  LDC.64 R88, c[0x0][0x390] ;  /* 0x0000e400ff587b82 */ /* 0x000e620000000a00 */
[----:B------:R-:W-:Y:S04]  /*0960*/  LDS.64 R82, [R3] ;  /* 0x0000000003527984 */ /* 0x000fe80000000a00 */
[----:B0-----:R-:W0:Y:S04]  /*0970*/  LDS.64 R46, [R3+0x100] ;  /* 0x00010000032e7984 */ /* 0x001e280000000a00 */
[----:B------:R-:W-:Y:S04]  /*0980*/  LDS.64 R60, [R3+0x40] ;  /* 0x00004000033c7984 */ /* 0x000fe80000000a00 */
[----:B------:R-:W2:Y:S04]  /*0990*/  LDS.64 R58, [R3+0xc0] ;  /* 0x0000c000033a7984 */ /* 0x000ea80000000a00 */
[----:B-1----:R-:W3:Y:S04]  /*09a0*/  LDG.E.64.CONSTANT R70, desc[UR6][R88.64] ;  /* 0x0000000658467981 */ /* 0x002ee8000c1e9b00 */
        /* <DEDUP_REMOVED lines=8> */
[----:B------:R-:W4:Y:S01]  /*0a30*/  LDG.E.64.CONSTANT R76, desc[UR6][R88.64+0x50] ;  /* 0x00005006584c7981 */ /* 0x000f22000c1e9b00 */
[----:B--2---:R-:W-:-:S03]  /*0a40*/  DADD R86, R60, R58 ;  /* 0x000000003c567229 */ /* 0x004fc6000000003a */
[----:B------:R-:W2:Y:S04]  /*0a50*/  LDG.E.64.CONSTANT R74, desc[UR6][R88.64+0x58] ;  /* 0x00005806584a7981 */ /* 0x000ea8000c1e9b00 */
[----:B-1----:R-:W2:Y:S04]  /*0a60*/  LDG.E.64.CONSTANT R80, desc[UR6][R90.64] ;  /* 0x000000065a507981 */ /* 0x002ea8000c1e9b00 */
[----:B------:R-:W2:Y:S01]  /*0a70*/  LDG.E.64.CONSTANT R78, desc[UR6][R90.64+0x8] ;  /* 0x000008065a4e7981 */ /* 0x000ea2000c1e9b00 */
[-C--:B---3--:R-:W-:Y:S02]  /*0a80*/  DFMA R70, R70, R44.reuse, RZ ;  /* 0x0000002c4646722b */ /* 0x088fe400000000ff */
[----:B----4-:R-:W-:-:S02]  /*0a90*/  DFMA R72, R72, R44, RZ ;  /* 0x0000002c4848722b */ /* 0x010fc400000000ff */
[----:B------:R-:W-:-:S04]  /*0aa0*/  DFMA R68, R68, R44, RZ ;  /* 0x0000002c4444722b */ /* 0x000fc800000000ff */
[-C--:B------:R-:W-:Y:S02]  /*0ab0*/  DFMA R62, R62, R86.reuse, R70 ;  /* 0x000000563e3e722b */ /* 0x080fe40000000046 */
[----:B------:R-:W3:Y:S01]  /*0ac0*/  LDG.E.64.CONSTANT R70, desc[UR6][R88.64+0x28] ;  /* 0x0000280658467981 */ /* 0x000ee2000c1e9b00 */
[----:B------:R-:W-:-:S03]  /*0ad0*/  DFMA R64, R64, R86, R72 ;  /* 0x000000564040722b */ /* 0x000fc60000000048 */
[----:B------:R-:W4:Y:S01]  /*0ae0*/  LDG.E.64.CONSTANT R72, desc[UR6][R88.64+0x10] ;  /* 0x0000100658487981 */ /* 0x000f22000c1e9b00 */
[----:B------:R-:W-:-:S03]  /*0af0*/  DFMA R66, R66, R86, R68 ;  /* 0x000000564242722b */ /* 0x000fc60000000044 */
[----:B------:R-:W4:Y:S01]  /*0b00*/  LDG.E.64.CONSTANT R68, desc[UR6][R88.64+0x40] ;  /* 0x0000400658447981 */ /* 0x000f22000c1e9b00 */
[----:B------:R-:W-:-:S03]  /*0b10*/  DFMA R84, R84, R44, RZ ;  /* 0x0000002c5454722b */ /* 0x000fc600000000ff */
[----:B------:R-:W0:Y:S01]  /*0b20*/  LDS.64 R44, [R3+0x80] ;  /* 0x00008000032c7984 */ /* 0x000e220000000a00 */
[----:B------:R-:W-:Y:S02]  /*0b30*/  DADD R46, R82, -R46 ;  /* 0x00000000522e7229 */ /* 0x000fe4000000082e */
[----:B------:R-:W-:Y:S01]  /*0b40*/  DADD R58, R60, -R58 ;  /* 0x000000003c3a7229 */ /* 0x000fe2000000083a */
[----:B------:R-:W4:Y:S01]  /*0b50*/  LDG.E.64.CONSTANT R60, desc[UR6][R90.64+0x18] ;  /* 0x000018065a3c7981 */ /* 0x000f22000c1e9b00 */
[----:B------:R-:W-:-:S03]  /*0b60*/  DFMA R76, R76, R86, R84 ;  /* 0x000000564c4c722b */ /* 0x000fc60000000054 */
[----:B------:R-:W4:Y:S04]  /*0b70*/  LDG.E.64.CONSTANT R84, desc[UR6][R90.64+0x28] ;  /* 0x000028065a547981 */ /* 0x000f28000c1e9b00 */
[----:B------:R-:W4:Y:S04]  /*0b80*/  LDG.E.64.CONSTANT R86, desc[UR6][R90.64+0x40] ;  /* 0x000040065a567981 */ /* 0x000f28000c1e9b00 */
[----:B------:R-:W4:Y:S01]  /*0b90*/  LDG.E.64.CONSTANT R88, desc[UR6][R90.64+0x58] ;  /* 0x000058065a587981 */ /* 0x000f22000c1e9b00 */
[----:B--2---:R-:W-:Y:S02]  /*0ba0*/  DFMA R80, R80, R46, RZ ;  /* 0x0000002e5050722b */ /* 0x004fe400000000ff */
[----:B0-----:R-:W-:-:S08]  /*0bb0*/  DADD R82, R44, R44 ;  /* 0x000000002c527229 */ /* 0x001fd0000000002c */
[----:B------:R-:W-:Y:S02]  /*0bc0*/  DMUL R82, R82, 0.5 ;  /* 0x3fe0000052527828 */ /* 0x000fe40000000000 */
[----:B------:R-:W-:Y:S01]  /*0bd0*/  DFMA R78, R78, R58, R80 ;  /* 0x0000003a4e4e722b */ /* 0x000fe20000000050 */
[----:B------:R-:W2:Y:S05]  /*0be0*/  LDG.E.64.CONSTANT R80, desc[UR6][R90.64+0x50] ;  /* 0x000050065a507981 */ /* 0x000eaa000c1e9b00 */
[-C--:B------:R-:W-:Y:S01]  /*0bf0*/  DFMA R74, R74, R82.reuse, R76 ;  /* 0x000000524a4a722b */ /* 0x080fe2000000004c */
[----:B------:R-:W2:Y:S01]  /*0c00*/  LDG.E.64.CONSTANT R76, desc[UR6][R90.64+0x38] ;  /* 0x000038065a4c7981 */ /* 0x000ea2000c1e9b00 */
[----:B---3--:R-:W-:-:S03]  /*0c10*/  DFMA R64, R70, R82, R64 ;  /* 0x000000524640722b */ /* 0x008fc60000000040 */
[----:B------:R-:W3:Y:S01]  /*0c20*/  LDG.E.64.CONSTANT R70, desc[UR6][R90.64+0x30] ;  /* 0x000030065a467981 */ /* 0x000ee2000c1e9b00 */
[----:B----4-:R-:W-:-:S03]  /*0c30*/  DFMA R62, R72, R82, R62 ;  /* 0x00000052483e722b */ /* 0x010fc6000000003e */
[----:B------:R-:W4:Y:S01]  /*0c40*/  LDG.E.64.CONSTANT R72, desc[UR6][R90.64+0x48] ;  /* 0x000048065a487981 */ /* 0x000f22000c1e9b00 */
[----:B------:R-:W-:-:S03]  /*0c50*/  DFMA R66, R68, R82, R66 ;  /* 0x000000524442722b */ /* 0x000fc60000000042 */
[----:B------:R-:W2:Y:S04]  /*0c60*/  LDG.E.64.CONSTANT R68, desc[UR6][R90.64+0x20] ;  /* 0x000020065a447981 */ /* 0x000ea8000c1e9b00 */
[----:B------:R-:W2:Y:S01]  /*0c70*/  LDG.E.64.CONSTANT R82, desc[UR6][R90.64+0x10] ;  /* 0x000010065a527981 */ /* 0x000ea2000c1e9b00 */
[-C--:B------:R-:W-:Y:S02]  /*0c80*/  DFMA R60, R60, R46.reuse, RZ ;  /* 0x0000002e3c3c722b */ /* 0x080fe400000000ff */
[----:B------:R-:W-:Y:S02]  /*0c90*/  DADD R44, R44, -R44 ;  /* 0x000000002c2c7229 */ /* 0x000fe4000000082c */
[-C--:B---3--:R-:W-:Y:S02]  /*0ca0*/  DFMA R70, R70, R46.reuse, RZ ;  /* 0x0000002e4646722b */ /* 0x088fe400000000ff */
[----:B----4-:R-:W-:-:S02]  /*0cb0*/  DFMA R72, R72, R46, RZ ;  /* 0x0000002e4848722b */ /* 0x010fc400000000ff */
[----:B--2---:R-:W-:-:S04]  /*0cc0*/  DFMA R60, R68, R58, R60 ;  /* 0x0000003a443c722b */ /* 0x004fc8000000003c */
[-C--:B------:R-:W-:Y:S02]  /*0cd0*/  DFMA R70, R76, R58.reuse, R70 ;  /* 0x0000003a4c46722b */ /* 0x080fe40000000046 */
[----:B------:R-:W-:Y:S02]  /*0ce0*/  DFMA R72, R80, R58, R72 ;  /* 0x0000003a5048722b */ /* 0x000fe40000000048 */
[-C--:B------:R-:W-:Y:S02]  /*0cf0*/  DFMA R78, R82, R44.reuse, R78 ;  /* 0x0000002c524e722b */ /* 0x080fe4000000004e */
[-C--:B------:R-:W-:Y:S02]  /*0d00*/  DFMA R60, R84, R44.reuse, R60 ;  /* 0x0000002c543c722b */ /* 0x080fe4000000003c */
[-C--:B------:R-:W-:Y:S02]  /*0d10*/  DFMA R70, R86, R44.reuse, R70 ;  /* 0x0000002c5646722b */ /* 0x080fe40000000046 */
[----:B------:R-:W-:-:S02]  /*0d20*/  DFMA R72, R88, R44, R72 ;  /* 0x0000002c5848722b */ /* 0x000fc40000000048 */
[----:B------:R-:W-:Y:S02]  /*0d30*/  DADD R44, R62, -R78 ;  /* 0x000000003e2c7229 */ /* 0x000fe4000000084e */
[C-C-:B------:R-:W-:Y:S02]  /*0d40*/  DADD R46, R64.reuse, -R60.reuse ;  /* 0x00000000402e7229 */ /* 0x140fe4000000083c */
[----:B------:R-:W-:Y:S02]  /*0d50*/  DADD R60, R64, R60 ;  /* 0x00000000403c7229 */ /* 0x000fe4000000003c */
[----:B------:R-:W-:Y:S02]  /*0d60*/  DADD R58, R66, -R70 ;  /* 0x00000000423a7229 */ /* 0x000fe40000000846 */
[----:B------:R-:W-:Y:S02]  /*0d70*/  DADD R64, R74, -R72 ;  /* 0x000000004a407229 */ /* 0x000fe40000000848 */
        /* <DEDUP_REMOVED lines=11> */
.L_x_1933:
[----:B------:R-:W-:Y:S05]  /*0e30*/  BSYNC.RECONVERGENT B0 ;  /* 0x0000000000007941 */ /* 0x000fea0003800200 */
.L_x_1932:
[----:B01----:R-:W2:Y:S04]  /*0e40*/  LDG.E.64.CONSTANT R58, desc[UR6][R42.64+0x50] ;  /* 0x000050062a3a7981 */ /* 0x003ea8000c1e9b00 */
[----:B------:R-:W3:Y:S04]  /*0e50*/  LDG.E.64.CONSTANT R60, desc[UR6][R40.64+0x40] ;  /* 0x00004006283c7981 */ /* 0x000ee8000c1e9b00 */
        /* <DEDUP_REMOVED lines=8> */
[----:B------:R1:W4:Y:S01]  /*0ee0*/  LDG.E.64.CONSTANT R78, desc[UR6][R56.64+-0x10] ;  /* 0xfffff006384e7981 */ /* 0x000322000c1e9b00 */
[----:B------:R-:W-:Y:S01]  /*0ef0*/  IMAD.SHL.U32 R5, R5, 0x40, RZ ;  /* 0x0000004005057824 */ /* 0x000fe200078e00ff */
[----:B------:R-:W-:Y:S04]  /*0f00*/  BSSY.RECONVERGENT B0, `(.L_x_1934) ;  /* 0x0000093000007945 */ /* 0x000fe80003800200 */
[----:B------:R-:W-:-:S02]  /*0f10*/  LOP3.LUT R45, R5, 0xfe00, RZ, 0xc0, !PT ;  /* 0x0000fe00052d7812 */ /* 0x000fc400078ec0ff */
[----:B------:R-:W-:-:S04]  /*0f20*/  LOP3.LUT R80, R5, 0x1c0, RZ, 0xc0, !PT ;  /* 0x000001c005507812 */ /* 0x000fc800078ec0ff */
[----:B------:R-:W-:Y:S01]  /*0f30*/  IADD3 R80, PT, PT, R80, R4, R45 ;  /* 0x0000000450507210 */ /* 0x000fe20007ffe02d */
[----:B------:R-:W-:Y:S06]  /*0f40*/  BAR.SYNC.DEFER_BLOCKING 0x0 ;  /* 0x0000000000007b1d */ /* 0x000fec0000010000 */
[----:B------:R-:W-:Y:S04]  /*0f50*/  LDS.64 R82, [R80+0x20] ;  /* 0x0000200050527984 */ /* 0x000fe80000000a00 */
[----:B0-----:R-:W0:Y:S04]  /*0f60*/  LDS.128 R40, [R80] ;  /* 0x0000000050287984 */ /* 0x001e280000000c00 */
[----:B------:R-:W1:Y:S01]  /*0f70*/  LDS.128 R44, [R80+0x10] ;  /* 0x00001000502c7984 */ /* 0x000e620000000c00 */
[----:B0-----:R-:W-:-:S02]  /*0f80*/  DADD R4, R40, R82 ;  /* 0x0000000028047229 */ /* 0x001fc40000000052 */
[----:B------:R-:W-:Y:S02]  /*0f90*/  DADD R40, R40, -R82 ;  /* 0x0000000028287229 */ /* 0x000fe40000000852 */
[C-C-:B-1----:R-:W-:Y:S02]  /*0fa0*/  DADD R56, R46.reuse, R42.reuse ;  /* 0x000000002e387229 */ /* 0x142fe4000000002a */
[----:B------:R-:W-:Y:S02]  /*0fb0*/  DADD R42, -R46, R42 ;  /* 0x000000002e2a7229 */ /* 0x000fe4000000012a */
[----:B------:R-:W-:Y:S02]  /*0fc0*/  DADD R82, R44, R44 ;  /* 0x000000002c527229 */ /* 0x000fe4000000002c */
[----:B-----5:R-:W-:Y:S02]  /*0fd0*/  DFMA R86, R6, R4, RZ ;  /* 0x000000040656722b */ /* 0x020fe400000000ff */
[----:B------:R-:W-:-:S02]  /*0fe0*/  DFMA R84, R26, R40, RZ ;  /* 0x000000281a54722b */ /* 0x000fc400000000ff */
[----:B------:R-:W-:Y:S02]  /*0ff0*/  DADD R46, R44, -R44 ;  /* 0x000000002c2e7229 */ /* 0x000fe4000000082c */
[----:B------:R-:W-:Y:S02]  /*1000*/  DMUL R82, R82, 0.5 ;  /* 0x3fe0000052527828 */ /* 0x000fe40000000000 */
[----:B------:R-:W-:Y:S02]  /*1010*/  DFMA R86, R8, R56, R86 ;  /* 0x000000380856722b */ /* 0x000fe40000000056 */
[----:B------:R-:W-:-:S06]  /*1020*/  DFMA R84, R28, R42, R84 ;  /* 0x0000002a1c54722b */ /* 0x000fcc0000000054 */
[----:B------:R-:W-:Y:S02]  /*1030*/  DFMA R86, R10, R82, R86 ;  /* 0x000000520a56722b */ /* 0x000fe40000000056 */
[----:B------:R-:W-:-:S08]  /*1040*/  DFMA R84, R30, R46, R84 ;  /* 0x0000002e1e54722b */ /* 0x000fd00000000054 */
[C-C-:B------:R-:W-:Y:S02]  /*1050*/  DADD R44, R86.reuse, -R84.reuse ;  /* 0x00000000562c7229 */ /* 0x140fe40000000854 */
[----:B------:R-:W-:Y:S02]  /*1060*/  DADD R88, R86, R84 ;  /* 0x0000000056587229 */ /* 0x000fe40000000054 */
[----:B------:R-:W-:Y:S02]  /*1070*/  DFMA R84, R12, R4, RZ ;  /* 0x000000040c54722b */ /* 0x000fe400000000ff */
[----:B------:R-:W-:-:S04]  /*1080*/  DFMA R86, R32, R40, RZ ;  /* 0x000000282056722b */ /* 0x000fc800000000ff */
[----:B------:R-:W-:Y:S02]  /*1090*/  DMUL R52, R52, R88 ;  /* 0x0000005834347228 */ /* 0x000fe40000000000 */
[----:B------:R-:W-:Y:S02]  /*10a0*/  DFMA R84, R14, R56, R84 ;  /* 0x000000380e54722b */ /* 0x000fe40000000054 */
[----:B------:R-:W-:-:S06]  /*10b0*/  DFMA R86, R34, R42, R86 ;  /* 0x0000002a2256722b */ /* 0x000fcc0000000056 */
[----:B------:R-:W-:Y:S02]  /*10c0*/  DFMA R84, R16, R82, R84 ;  /* 0x000000521054722b */ /* 0x000fe40000000054 */
[----:B------:R-:W-:-:S08]  /*10d0*/  DFMA R86, R36, R46, R86 ;  /* 0x0000002e2456722b */ /* 0x000fd00000000056 */
[C-C-:B------:R-:W-:Y:S02]  /*10e0*/  DADD R88, R84.reuse, -R86.reuse ;  /* 0x0000000054587229 */ /* 0x140fe40000000856 */
[----:B------:R-:W-:Y:S02]  /*10f0*/  DADD R86, R84, R86 ;  /* 0x0000000054567229 */ /* 0x000fe40000000056 */
[-C--:B------:R-:W-:Y:S02]  /*1100*/  DFMA R84, R18, R4.reuse, RZ ;  /* 0x000000041254722b */ /* 0x080fe400000000ff */
[----:B------:R-:W-:-:S04]  /*1110*/  DFMA R4, R22, R4, RZ ;  /* 0x000000041604722b */ /* 0x000fc800000000ff */
[----:B------:R-:W-:Y:S02]  /*1120*/  DMUL R54, R54, R86 ;  /* 0x0000005636367228 */ /* 0x000fe40000000000 */
[-C--:B------:R-:W-:Y:S02]  /*1130*/  DFMA R84, R20, R56.reuse, R84 ;  /* 0x000000381454722b */ /* 0x080fe40000000054 */
[----:B------:R-:W-:Y:S02]  /*1140*/  DFMA R4, R24, R56, R4 ;  /* 0x000000381804722b */ /* 0x000fe40000000004 */
[-C--:B------:R-:W-:Y:S02]  /*1150*/  DFMA R56, R38, R40.reuse, RZ ;  /* 0x000000282638722b */ /* 0x080fe400000000ff */
[----:B------:R-:W-:-:S06]  /*1160*/  DFMA R86, R50, R40, RZ ;  /* 0x000000283256722b */ /* 0x000fcc00000000ff */
[-C--:B------:R-:W-:Y:S02]  /*1170*/  DFMA R40, R48, R42.reuse, R56 ;  /* 0x0000002a3028722b */ /* 0x080fe40000000038 */
[----:B--2---:R-:W-:Y:S02]  /*1180*/  DFMA R42, R58, R42, R86 ;  /* 0x0000002a3a2a722b */ /* 0x004fe40000000056 */
[----:B---3--:R-:W-:-:S04]  /*1190*/  DFMA R84, R60, R82, R84 ;  /* 0x000000523c54722b */ /* 0x008fc80000000054 */
[----:B----4-:R-:W-:Y:S02]  /*11a0*/  DFMA R40, R62, R46, R40 ;  /* 0x0000002e3e28722b */ /* 0x010fe40000000028 */
[----:B------:R-:W-:Y:S02]  /*11b0*/  DFMA R82, R64, R82, R4 ;  /* 0x000000524052722b */ /* 0x000fe40000000004 */
[----:B------:R-:W-:-:S04]  /*11c0*/  DFMA R46, R66, R46, R42 ;  /* 0x0000002e422e722b */ /* 0x000fc8000000002a */
[----:B------:R-:W-:Y:S02]  /*11d0*/  DADD R56, R84, R40 ;  /* 0x0000000054387229 */ /* 0x000fe40000000028 */
[-C--:B------:R-:W-:Y:S02]  /*11e0*/  DFMA R42, R76, R44.reuse, R52 ;  /* 0x0000002c4c2a722b */ /* 0x080fe40000000034 */
[----:B------:R-:W-:Y:S02]  /*11f0*/  DADD R4, R84, -R40 ;  /* 0x0000000054047229 */ /* 0x000fe40000000828 */
[C-C-:B------:R-:W-:Y:S02]  /*1200*/  DADD R40, R82.reuse, -R46.reuse ;  /* 0x0000000052287229 */ /* 0x140fe4000000082e */
[----:B------:R-:W-:Y:S02]  /*1210*/  DADD R46, R82, R46 ;  /* 0x00000000522e7229 */ /* 0x000fe4000000002e */
[----:B------:R-:W-:-:S02]  /*1220*/  DFMA R76, R76, -R44, R52 ;  /* 0x8000002c4c4c722b */ /* 0x000fc40000000034 */
[----:B------:R-:W-:Y:S02]  /*1230*/  DMUL R70, R70, R56 ;  /* 0x0000003846467228 */ /* 0x000fe40000000000 */
[-C--:B------:R-:W-:Y:S02]  /*1240*/  DFMA R82, R6, R42.reuse, RZ ;  /* 0x0000002a0652722b */ /* 0x080fe400000000ff */
[----:B------:R-:W-:Y:S02]  /*1250*/  DFMA R44, R8, R42, RZ ;  /* 0x0000002a082c722b */ /* 0x000fe400000000ff */
[----:B------:R-:W-:Y:S02]  /*1260*/  DFMA R56, R72, R88, R54 ;  /* 0x000000584838722b */ /* 0x000fe40000000036 */
[----:B------:R-:W-:Y:S02]  /*1270*/  DFMA R42, R10, R42, RZ ;  /* 0x0000002a0a2a722b */ /* 0x000fe400000000ff */
[----:B------:R-:W-:-:S02]  /*1280*/  DMUL R40, R68, R40 ;  /* 0x0000002844287228 */ /* 0x000fc40000000000 */
[----:B------:R-:W-:Y:S02]  /*1290*/  DFMA R72, R72, -R88, R54 ;  /* 0x800000584848722b */ /* 0x000fe40000000036 */
[-C--:B------:R-:W-:Y:S02]  /*12a0*/  DFMA R82, R12, R56.reuse, R82 ;  /* 0x000000380c52722b */ /* 0x080fe40000000052 */
[-C--:B------:R-:W-:Y:S02]  /*12b0*/  DFMA R44, R14, R56.reuse, R44 ;  /* 0x000000380e2c722b */ /* 0x080fe4000000002c */
[----:B------:R-:W-:Y:S02]  /*12c0*/  DFMA R42, R16, R56, R42 ;  /* 0x00000038102a722b */ /* 0x000fe4000000002a */
[-C--:B------:R-:W-:Y:S02]  /*12d0*/  DFMA R68, R26, R76.reuse, RZ ;  /* 0x0000004c1a44722b */ /* 0x080fe400000000ff */
[----:B------:R-:W-:-:S02]  /*12e0*/  DFMA R56, R28, R76, RZ ;  /* 0x0000004c1c38722b */ /* 0x000fc400000000ff */
[----:B------:R-:W-:Y:S02]  /*12f0*/  DFMA R76, R30, R76, RZ ;  /* 0x0000004c1e4c722b */ /* 0x000fe400000000ff */
[----:B------:R-:W-:Y:S02]  /*1300*/  DMUL R46, R74, R46 ;  /* 0x0000002e4a2e7228 */ /* 0x000fe40000000000 */
[----:B------:R-:W-:Y:S02]  /*1310*/  DFMA R74, R78, R4, R70 ;  /* 0x000000044e4a722b */ /* 0x000fe40000000046 */
[-C--:B------:R-:W-:Y:S02]  /*1320*/  DFMA R68, R32, R72.reuse, R68 ;  /* 0x000000482044722b */ /* 0x080fe40000000044 */
[----:B------:R-:W-:Y:S02]  /*1330*/  DFMA R56, R34, R72, R56 ;  /* 0x000000482238722b */ /* 0x000fe40000000038 */
[----:B------:R-:W-:-:S02]  /*1340*/  DFMA R4, R78, -R4, R70 ;  /* 0x800000044e04722b */ /* 0x000fc40000000046 */
[----:B------:R-:W-:Y:S02]  /*1350*/  DFMA R72, R36, R72, R76 ;  /* 0x000000482448722b */ /* 0x000fe4000000004c */
[-C--:B------:R-:W-:Y:S02]  /*1360*/  DFMA R82, R18, R74.reuse, R82 ;  /* 0x0000004a1252722b */ /* 0x080fe40000000052 */
[-C--:B------:R-:W-:Y:S02]  /*1370*/  DFMA R44, R20, R74.reuse, R44 ;  /* 0x0000004a142c722b */ /* 0x080fe4000000002c */
[----:B------:R-:W-:Y:S02]  /*1380*/  DFMA R74, R60, R74, R42 ;  /* 0x0000004a3c4a722b */ /* 0x000fe4000000002a */
[C-C-:B------:R-:W-:Y:S02]  /*1390*/  DADD R76, R40.reuse, R46.reuse ;  /* 0x00000000284c7229 */ /* 0x140fe4000000002e */
[----:B------:R-:W-:-:S02]  /*13a0*/  DADD R42, -R40, R46 ;  /* 0x00000000282a7229 */ /* 0x000fc4000000012e */
        /* <DEDUP_REMOVED lines=43> */
[----:B------:R-:W-:Y:S02]  /*1660*/  DFMA R80, R32, R74, R82 ;  /* 0x0000004a2050722b */ /* 0x000fe40000000052 */
[----:B--2---:R-:W-:-:S02]  /*1670*/  DADD R82, R72, R68 ;  /* 0x0000000048527229 */ /* 0x004fc40000000044 */
[-C--:B------:R-:W-:Y:S02]  /*1680*/  DFMA R78, R34, R74.reuse, R84 ;  /* 0x0000004a224e722b */ /* 0x080fe40000000054 */
[----:B------:R-:W-:Y:S02]  /*1690*/  DADD R68, R72, -R68 ;  /* 0x0000000048447229 */ /* 0x000fe40000000844 */
[----:B------:R-:W-:Y:S02]  /*16a0*/  DFMA R74, R36, R74, R86 ;  /* 0x0000004a244a722b */ /* 0x000fe40000000056 */
[----:B---3--:R-:W-:Y:S02]  /*16b0*/  DADD R72, R4, R42 ;  /* 0x0000000004487229 */ /* 0x008fe4000000002a */
[-C--:B------:R-:W-:Y:S02]  /*16c0*/  DFMA R44, R18, R82.reuse, R44 ;  /* 0x00000052122c722b */ /* 0x080fe4000000002c */
[----:B------:R-:W-:-:S02]  /*16d0*/  DFMA R56, R20, R82, R56 ;  /* 0x000000521438722b */ /* 0x000fc40000000038 */
[----:B------:R-:W-:Y:S02]  /*16e0*/  DADD R4, R4, -R42 ;  /* 0x0000000004047229 */ /* 0x000fe4000000082a */
        /* <DEDUP_REMOVED lines=10> */
[----:B------:R-:W-:-:S02]  /*1790*/  DADD R4, R44, -R80 ;  /* 0x000000002c047229 */ /* 0x000fc40000000850 */
        /* <DEDUP_REMOVED lines=9> */
.L_x_1935:
[----:B------:R-:W-:Y:S05]  /*1830*/  BSYNC.RECONVERGENT B0 ;  /* 0x0000000000007941 */ /* 0x000fea0003800200 */
.L_x_1934:
[----:B------:R-:W-:Y:S06]  /*1840*/  BAR.SYNC.DEFER_BLOCKING 0x0 ;  /* 0x0000000000007b1d */ /* 0x000fec0000010000 */
[----:B------:R-:W-:Y:S04]  /*1850*/  BSSY.RECONVERGENT B0, `(.L_x_1936) ;  /* 0x000002f000007945 */ /* 0x000fe80003800200 */
[----:B------:R-:W-:Y:S05]  /*1860*/  @P1 BRA `(.L_x_1937) ;  /* 0x0000000000b41947 */ /* 0x000fea0003800000 */
[----:B------:R-:W-:Y:S04]  /*1870*/  LDS.64 R46, [R2] ;  /* 0x00000000022e7984 */ /* 0x000fe80000000a00 */
[----:B------:R-:W2:Y:S04]  /*1880*/  LDS.64 R52, [R2+0xe00] ;  /* 0x000e000002347984 */ /* 0x000ea80000000a00 */
[----:B-1----:R-:W-:Y:S04]  /*1890*/  LDS.64 R56, [R2+0x200] ;  /* 0x0002000002387984 */ /* 0x002fe80000000a00 */
[----:B0-----:R-:W0:Y:S04]  /*18a0*/  LDS.64 R68, [R2+0xc00] ;  /* 0x000c000002447984 */ /* 0x001e280000000a00 */
        /* <DEDUP_REMOVED lines=36> */
[----:B------:R-:W-:Y:S02]  /*1af0*/  DADD R70, R10, R30 ;  /* 0x000000000a467229 */ /* 0x000fe4000000001e */
[C-C-:B------:R-:W-:Y:S02]  /*1b00*/  DADD R40, R6.reuse, -R26.reuse ;  /* 0x0000000006287229 */ /* 0x140fe4000000081a */
[----:B------:R-:W-:Y:S02]  /*1b10*/  DADD R52, R6, R26 ;  /* 0x0000000006347229 */ /* 0x000fe4000000001a */
[C-C-:B------:R-:W-:Y:S02]  /*1b20*/  DADD R46, R8.reuse, -R28.reuse ;  /* 0x00000000082e7229 */ /* 0x140fe4000000081c */
[----:B------:R-:W-:-:S11]  /*1b30*/  DADD R54, R8, R28 ;  /* 0x0000000008367229 */ /* 0x000fd6000000001c */
.L_x_1937:
[----:B------:R-:W-:Y:S05]  /*1b40*/  BSYNC.RECONVERGENT B0 ;  /* 0x0000000000007941 */ /* 0x000fea0003800200 */
.L_x_1936:
        /* <DEDUP_REMOVED lines=12> */
.L_x_1938:
        /* <DEDUP_REMOVED lines=15> */
.L_x_3126:


//--------------------- .text._Z30massMatrixMultiplySharedKernelILi5ELi8ELi1EEviPKdS1_S1_S1_Pd --------------------------
	.section	.text._Z30massMatrixMultiplySharedKernelILi5ELi8ELi1EEviPKdS1_S1_S1_Pd,"ax",@progbits
	.align	128
        .global         _Z30massMatrixMultiplySharedKernelILi5ELi8ELi1EEviPKdS1_S1_S1_Pd
        .type           _Z30massMatrixMultiplySharedKernelILi5ELi8ELi1EEviPKdS1_S1_S1_Pd,@function
        .size           _Z30massMatrixMultiplySharedKernelILi5ELi8ELi1EEviPKdS1_S1_S1_Pd,(.L_x_3127 - _Z30massMatrixMultiplySharedKernelILi5ELi8ELi1EEviPKdS1_S1_S1_Pd)
        .other          _Z30massMatrixMultiplySharedKernelILi5ELi8ELi1EEviPKdS1_S1_S1_Pd,@"STO_CUDA_ENTRY STV_DEFAULT"
_Z30massMatrixMultiplySharedKernelILi5ELi8ELi1EEviPKdS1_S1_S1_Pd:
.text._Z30massMatrixMultiplySharedKernelILi5ELi8ELi1EEviPKdS1_S1_S1_Pd:
        /* <DEDUP_REMOVED lines=56> */
[----:B------:R-:W-:Y:S02]  /*0380*/  LOP3.LUT R12, R0, 0xffff, RZ, 0xc0, !PT ;  /* 0x0000ffff000c7812 */ /* 0x000fe400078ec0ff */
[----:B------:R-:W-:-:S02]  /*0390*/  R2UR UR38, R14 ;  /* 0x000000000e2672ca */ /* 0x000fc400000e0000 */
[----:B------:R-:W-:Y:S02]  /*03a0*/  R2UR UR39, R15 ;  /* 0x000000000f2772ca */ /* 0x000fe400000e0000 */
[----:B------:R-:W-:Y:S02]  /*03b0*/  R2UR UR13, R13 ;  /* 0x000000000d0d72ca */ /* 0x000fe400000e0000 */
[----:B-1----:R-:W-:Y:S01]  /*03c0*/  R2UR UR17, R21 ;  /* 0x00000000151172ca */ /* 0x002fe200000e0000 */
[----:B------:R-:W-:Y:S01]  /*03d0*/  VIADD R21, R2, UR18 ;  /* 0x0000001202157c36 */ /* 0x000fe20008000000 */
[----:B------:R-:W-:Y:S02]  /*03e0*/  R2UR UR42, R22 ;  /* 0x00000000162a72ca */ /* 0x000fe400000e0000 */
[----:B------:R-:W-:Y:S02]  /*03f0*/  R2UR UR16, R20 ;  /* 0x00000000141072ca */ /* 0x000fe400000e0000 */
[----:B------:R-:W-:-:S02]  /*0400*/  ISETP.LT.AND P0, PT, R21, UR20, !P0 ;  /* 0x0000001415007c0c */ /* 0x000fc4000c701270 */
[----:B------:R-:W-:Y:S02]  /*0410*/  PRMT R20, R0, 0x9910, RZ ;  /* 0x0000991000147816 */ /* 0x000fe400000000ff */
[----:B--2---:R-:W-:Y:S02]  /*0420*/  R2UR UR46, R10 ;  /* 0x000000000a2e72ca */ /* 0x004fe400000e0000 */
[----:B------:R-:W-:Y:S01]  /*0430*/  R2UR UR47, R11 ;  /* 0x000000000b2f72ca */ /* 0x000fe200000e0000 */
[----:B------:R-:W-:Y:S01]  /*0440*/  IMAD R20, R20, 0xcd, RZ ;  /* 0x000000cd14147824 */ /* 0x000fe200078e02ff */
[----:B------:R-:W-:Y:S02]  /*0450*/  R2UR UR21, R9 ;  /* 0x00000000091572ca */ /* 0x000fe400000e0000 */
[----:B------:R-:W-:Y:S02]  /*0460*/  R2UR UR43, R23 ;  /* 0x00000000172b72ca */ /* 0x000fe400000e0000 */
[----:B---3--:R-:W-:Y:S01]  /*0470*/  R2UR UR44, R6 ;  /* 0x00000000062c72ca */ /* 0x008fe200000e0000 */
[----:B------:R-:W0:Y:S01]  /*0480*/  @P0 LDC.64 R10, c[0x0][0x3a0] ;  /* 0x0000e800ff0a0b82 */ /* 0x000e220000000a00 */
[----:B------:R-:W-:Y:S01]  /*0490*/  @P0 IMAD R9, R21, 0x7d, R0 ;  /* 0x0000007d15090824 */ /* 0x000fe200078e0200 */
[----:B------:R-:W-:Y:S01]  /*04a0*/  R2UR UR45, R7 ;  /* 0x00000000072d72ca */ /* 0x000fe200000e0000 */
[----:B------:R-:W-:Y:S01]  /*04b0*/  IMAD R6, R12, 0xcccd, RZ ;  /* 0x0000cccd0c067824 */ /* 0x000fe200078e02ff */
[----:B------:R-:W-:Y:S01]  /*04c0*/  R2UR UR18, R4 ;  /* 0x00000000041272ca */ /* 0x000fe200000e0000 */
[----:B------:R-:W1:Y:S01]  /*04d0*/  LDS.128 R12, [R3+0x10a0] ;  /* 0x0010a000030c7984 */ /* 0x000e620000000c00 */
[----:B------:R-:W-:-:S02]  /*04e0*/  R2UR UR19, R5 ;  /* 0x00000000051372ca */ /* 0x000fc400000e0000 */
[----:B------:R-:W-:Y:S02]  /*04f0*/  SHF.R.U32.HI R6, RZ, 0x12, R6 ;  /* 0x00000012ff067819 */ /* 0x000fe40000011606 */
[----:B----4-:R-:W-:Y:S02]  /*0500*/  R2UR UR40, R18 ;  /* 0x00000000122872ca */ /* 0x010fe400000e0000 */
[----:B------:R-:W-:Y:S02]  /*0510*/  R2UR UR41, R19 ;  /* 0x00000000132972ca */ /* 0x000fe400000e0000 */
[----:B------:R-:W-:Y:S02]  /*0520*/  R2UR UR14, R16 ;  /* 0x00000000100e72ca */ /* 0x000fe400000e0000 */
[----:B------:R-:W-:Y:S02]  /*0530*/  R2UR UR15, R17 ;  /* 0x00000000110f72ca */ /* 0x000fe400000e0000 */
[----:B------:R-:W-:Y:S01]  /*0540*/  PRMT R22, R6, 0x9910, RZ ;  /* 0x0000991006167816 */ /* 0x000fe200000000ff */
[----:B------:R-:W2:Y:S01]  /*0550*/  LDS.128 R16, [R3+0x1050] ;  /* 0x0010500003107984 */ /* 0x000ea20000000c00 */
[----:B------:R-:W-:-:S02]  /*0560*/  LOP3.LUT R23, R20, 0xffff, RZ, 0xc0, !PT ;  /* 0x0000ffff14177812 */ /* 0x000fc400078ec0ff */
[----:B------:R-:W-:Y:S01]  /*0570*/  R2UR UR20, R8 ;  /* 0x00000000081472ca */ /* 0x000fe200000e0000 */
[----:B------:R3:W4:Y:S01]  /*0580*/  LDS.128 R4, [R3+0x10b0] ;  /* 0x0010b00003047984 */ /* 0x0007220000000c00 */
[----:B0-----:R-:W-:-:S04]  /*0590*/  @P0 IMAD.WIDE R10, R9, 0x8, R10 ;  /* 0x00000008090a0825 */ /* 0x001fc800078e020a */
[----:B------:R-:W-:Y:S01]  /*05a0*/  IMAD R20, R22, 0x5, RZ ;  /* 0x0000000516147824 */ /* 0x000fe200078e02ff */
[----:B------:R0:W5:Y:S01]  /*05b0*/  @P0 LDG.E.64.CONSTANT R32, desc[UR28][R10.64] ;  /* 0x0000001c0a200981 */ /* 0x000162000c1e9b00 */
[----:B------:R-:W-:Y:S02]  /*05c0*/  SHF.R.U32.HI R22, RZ, 0xa, R23 ;  /* 0x0000000aff167819 */ /* 0x000fe40000011617 */
[----:B------:R-:W-:Y:S01]  /*05d0*/  IMAD.MOV R34, RZ, RZ, -R20 ;  /* 0x000000ffff227224 */ /* 0x000fe200078e0a14 */
[----:B------:R0:W5:Y:S01]  /*05e0*/  @P0 LDG.E.64.CONSTANT R30, desc[UR28][R10.64+0xc8] ;  /* 0x0000c81c0a1e0981 */ /* 0x000162000c1e9b00 */
[----:B------:R-:W-:Y:S01]  /*05f0*/  IMAD R20, R2, 0x1000, R3 ;  /* 0x0000100002147824 */ /* 0x000fe200078e0203 */
[----:B------:R-:W-:Y:S02]  /*0600*/  LOP3.LUT R23, R22, 0xffff, RZ, 0xc0, !PT ;  /* 0x0000ffff16177812 */ /* 0x000fe400078ec0ff */
[----:B------:R0:W5:Y:S01]  /*0610*/  @P0 LDG.E.64.CONSTANT R28, desc[UR28][R10.64+0x190] ;  /* 0x0001901c0a1c0981 */ /* 0x000162000c1e9b00 */
[----:B---3--:R-:W-:-:S02]  /*0620*/  PRMT R3, R34, 0x7710, RZ ;  /* 0x0000771022037816 */ /* 0x008fc400000000ff */
[----:B------:R-:W-:Y:S01]  /*0630*/  IMAD R22, R23, 0x40, R20 ;  /* 0x0000004017167824 */ /* 0x000fe200078e0214 */
[----:B------:R0:W5:Y:S02]  /*0640*/  @P0 LDG.E.64.CONSTANT R26, desc[UR28][R10.64+0x258] ;  /* 0x0002581c0a1a0981 */ /* 0x000164000c1e9b00 */
[----:B------:R-:W-:Y:S02]  /*0650*/  IMAD.IADD R2, R3, 0x1, R0 ;  /* 0x0000000103027824 */ /* 0x000fe400078e0200 */
[----:B------:R0:W5:Y:S01]  /*0660*/  @P0 LDG.E.64.CONSTANT R24, desc[UR28][R10.64+0x320] ;  /* 0x0003201c0a180981 */ /* 0x000162000c1e9b00 */
[----:B------:R-:W-:Y:S01]  /*0670*/  IMAD R3, R23, 0x1c0, R22 ;  /* 0x000001c017037824 */ /* 0x000fe200078e0216 */
[----:B-1----:R-:W-:Y:S02]  /*0680*/  R2UR UR48, R14 ;  /* 0x000000000e3072ca */ /* 0x002fe400000e0000 */
[----:B------:R-:W-:Y:S02]  /*0690*/  LOP3.LUT R23, R2, 0xffff, RZ, 0xc0, !PT ;  /* 0x0000ffff02177812 */ /* 0x000fe400078ec0ff */
[----:B------:R-:W-:-:S02]  /*06a0*/  R2UR UR49, R15 ;  /* 0x000000000f3172ca */ /* 0x000fc400000e0000 */
[----:B------:R-:W-:Y:S01]  /*06b0*/  R2UR UR22, R12 ;  /* 0x000000000c1672ca */ /* 0x000fe200000e0000 */
[----:B------:R-:W-:Y:S01]  /*06c0*/  IMAD R2, R23, 0x8, R22 ;  /* 0x0000000817027824 */ /* 0x000fe200078e0216 */
[----:B------:R-:W-:Y:S01]  /*06d0*/  R2UR UR23, R13 ;  /* 0x000000000d1772ca */ /* 0x000fe200000e0000 */
[----:B------:R-:W-:Y:S01]  /*06e0*/  IMAD R3, R23, 0x8, R3 ;  /* 0x0000000817037824 */ /* 0x000fe200078e0203 */
[----:B--2---:R-:W-:Y:S02]  /*06f0*/  R2UR UR50, R18 ;  /* 0x00000000123272ca */ /* 0x004fe400000e0000 */
[----:B------:R-:W-:Y:S02]  /*0700*/  R2UR UR51, R19 ;  /* 0x00000000133372ca */ /* 0x000fe400000e0000 */
[----:B------:R-:W-:Y:S02]  /*0710*/  R2UR UR24, R16 ;  /* 0x00000000101872ca */ /* 0x000fe400000e0000 */
[----:B------:R-:W-:-:S02]  /*0720*/  R2UR UR25, R17 ;  /* 0x00000000111972ca */ /* 0x000fc400000e0000 */
[----:B----4-:R-:W-:Y:S02]  /*0730*/  R2UR UR52, R6 ;  /* 0x00000000063472ca */ /* 0x010fe400000e0000 */
[----:B------:R-:W-:Y:S02]  /*0740*/  R2UR UR53, R7 ;  /* 0x00000000073572ca */ /* 0x000fe400000e0000 */
[----:B------:R-:W-:Y:S02]  /*0750*/  R2UR UR26, R4 ;  /* 0x00000000041a72ca */ /* 0x000fe400000e0000 */
[----:B------:R-:W-:Y:S01]  /*0760*/  R2UR UR27, R5 ;  /* 0x00000000051b72ca */ /* 0x000fe200000e0000 */
[----:B0-----:R-:W-:-:S14]  /*0770*/  @P1 BRA `(.L_x_1940) ;  /* 0x0000000000bc1947 */ /* 0x001fdc0003800000 */
[C-C-:B-----5:R-:W-:Y:S02]  /*0780*/  DADD R6, R32.reuse, R24.reuse ;  /* 0x0000000020067229 */ /* 0x160fe40000000018 */
[----:B------:R-:W-:Y:S02]  /*0790*/  DADD R14, R32, -R24 ;  /* 0x00000000200e7229 */ /* 0x000fe40000000818 */
[----:B------:R-:W-:Y:S02]  /*07a0*/  DADD R4, R30, R26 ;  /* 0x000000001e047229 */ /* 0x000fe4000000001a */
[----:B------:R-:W-:Y:S02]  /*07b0*/  DADD R18, R28, R28 ;  /* 0x000000001c127229 */ /* 0x000fe4000000001c */
[----:B------:R-:W-:Y:S02]  /*07c0*/  DADD R26, R30, -R26 ;  /* 0x000000001e1a7229 */ /* 0x000fe4000000081a */
[----:B------:R-:W-:-:S02]  /*07d0*/  DFMA R12, R6, UR4, RZ ;  /* 0x00000004060c7c2b */ /* 0x000fc400080000ff */
[----:B------:R-:W-:Y:S02]  /*07e0*/  DFMA R16, R14, UR6, RZ ;  /* 0x000000060e107c2b */ /* 0x000fe400080000ff */
[C---:B------:R-:W-:Y:S02]  /*07f0*/  DFMA R8, R6.reuse, UR34, RZ ;  /* 0x0000002206087c2b */ /* 0x040fe400080000ff */
[C---:B------:R-:W-:Y:S02]  /*0800*/  DFMA R22, R6.reuse, UR16, RZ ;  /* 0x0000001006167c2b */ /* 0x040fe400080000ff */
[----:B------:R-:W-:Y:S02]  /*0810*/  DFMA R24, R6, UR46, RZ ;  /* 0x0000002e06187c2b */ /* 0x000fe400080000ff */
[C---:B------:R-:W-:Y:S02]  /*0820*/  DFMA R10, R14.reuse, UR36, RZ ;  /* 0x000000240e0a7c2b */ /* 0x040fe400080000ff */
[----:B------:R-:W-:-:S02]  /*0830*/  DFMA R6, R14, UR18, RZ ;  /* 0x000000120e067c2b */ /* 0x000fc400080000ff */
[----:B------:R-:W-:Y:S02]  /*0840*/  DFMA R14, R14, UR48, RZ ;  /* 0x000000300e0e7c2b */ /* 0x000fe400080000ff */
[----:B------:R-:W-:Y:S02]  /*0850*/  DMUL R18, R18, 0.5 ;  /* 0x3fe0000012127828 */ /* 0x000fe40000000000 */
        /* <DEDUP_REMOVED lines=33> */
.L_x_1940:
[----:B------:R-:W-:Y:S05]  /*0a70*/  BSYNC.RECONVERGENT B0 ;  /* 0x0000000000007941 */ /* 0x000fea0003800200 */
.L_x_1939:
[----:B------:R-:W-:Y:S06]  /*0a80*/  BAR.SYNC.DEFER_BLOCKING 0x0 ;  /* 0x0000000000007b1d */ /* 0x000fec0000010000 */
[----:B------:R-:W-:Y:S04]  /*0a90*/  BSSY.RECONVERGENT B0, `(.L_x_1941) ;  /* 0x0000036000007945 */ /* 0x000fe80003800200 */
[----:B------:R-:W-:Y:S05]  /*0aa0*/  @P2 BRA `(.L_x_1942) ;  /* 0x0000000000d02947 */ /* 0x000fea0003800000 */
[----:B0-----:R-:W-:Y:S04]  /*0ab0*/  LDS.64 R10, [R3] ;  /* 0x00000000030a7984 */ /* 0x001fe80000000a00 */
[----:B------:R-:W0:Y:S04]  /*0ac0*/  LDS.64 R4, [R3+0x100] ;  /* 0x0001000003047984 */ /* 0x000e280000000a00 */
[----:B------:R-:W-:Y:S04]  /*0ad0*/  LDS.64 R6, [R3+0x40] ;  /* 0x0000400003067984 */ /* 0x000fe80000000a00 */
[----:B------:R-:W1:Y:S04]  /*0ae0*/  LDS.64 R8, [R3+0xc0] ;  /* 0x0000c00003087984 */ /* 0x000e680000000a00 */
[----:B-----5:R-:W2:Y:S01]  /*0af0*/  LDS.64 R24, [R3+0x80] ;  /* 0x0000800003187984 */ /* 0x020ea20000000a00 */
[----:B0-----:R-:W-:-:S02]  /*0b00*/  DADD R28, R10, R4 ;  /* 0x000000000a1c7229 */ /* 0x001fc40000000004 */
[----:B------:R-:W-:Y:S02]  /*0b10*/  DADD R10, R10, -R4 ;  /* 0x000000000a0a7229 */ /* 0x000fe40000000804 */
[C-C-:B-1----:R-:W-:Y:S02]  /*0b20*/  DADD R26, R6.reuse, R8.reuse ;  /* 0x00000000061a7229 */ /* 0x142fe40000000008 */
[----:B------:R-:W-:Y:S02]  /*0b30*/  DADD R4, R6, -R8 ;  /* 0x0000000006047229 */ /* 0x000fe40000000808 */
[----:B--2---:R-:W-:Y:S02]  /*0b40*/  DADD R12, R24, R24 ;  /* 0x00000000180c7229 */ /* 0x004fe40000000018 */
[----:B------:R-:W-:Y:S02]  /*0b50*/  DFMA R16, R28, UR34, RZ ;  /* 0x000000221c107c2b */ /* 0x000fe400080000ff */
[----:B------:R-:W-:-:S02]  /*0b60*/  DFMA R6, R10, UR36, RZ ;  /* 0x000000240a067c2b */ /* 0x000fc400080000ff */
[----:B------:R-:W-:Y:S02]  /*0b70*/  DFMA R18, R28, UR16, RZ ;  /* 0x000000101c127c2b */ /* 0x000fe400080000ff */
[----:B------:R-:W-:Y:S02]  /*0b80*/  DFMA R8, R10, UR18, RZ ;  /* 0x000000120a087c2b */ /* 0x000fe400080000ff */
[----:B------:R-:W-:Y:S02]  /*0b90*/  DFMA R14, R28, UR4, RZ ;  /* 0x000000041c0e7c2b */ /* 0x000fe400080000ff */
[----:B------:R-:W-:Y:S02]  /*0ba0*/  DFMA R22, R10, UR6, RZ ;  /* 0x000000060a167c2b */ /* 0x000fe400080000ff */
[----:B------:R-:W-:Y:S02]  /*0bb0*/  DFMA R28, R28, UR46, RZ ;  /* 0x0000002e1c1c7c2b */ /* 0x000fe400080000ff */
[----:B------:R-:W-:-:S02]  /*0bc0*/  DFMA R10, R10, UR48, RZ ;  /* 0x000000300a0a7c2b */ /* 0x000fc400080000ff */
[----:B------:R-:W-:Y:S02]  /*0bd0*/  DMUL R12, R12, 0.5 ;  /* 0x3fe000000c0c7828 */ /* 0x000fe40000000000 */
[----:B------:R-:W-:Y:S02]  /*0be0*/  DFMA R16, R26, UR12, R16 ;  /* 0x0000000c1a107c2b */ /* 0x000fe40008000010 */
[----:B------:R-:W-:Y:S02]  /*0bf0*/  DADD R24, R24, -R24 ;  /* 0x0000000018187229 */ /* 0x000fe40000000818 */
        /* <DEDUP_REMOVED lines=31> */
.L_x_1942:
[----:B------:R-:W-:Y:S05]  /*0df0*/  BSYNC.RECONVERGENT B0 ;  /* 0x0000000000007941 */ /* 0x000fea0003800200 */
.L_x_1941:
        /* <DEDUP_REMOVED lines=11> */
[----:B------:R-:W-:Y:S04]  /*0eb0*/  LDS.64 R16, [R0+0x20] ;  /* 0x0000200000107984 */ /* 0x000fe80000000a00 */
[----:B------:R-:W0:Y:S04]  /*0ec0*/  LDS.128 R12, [R0] ;  /* 0x00000000000c7984 */ /* 0x000e280000000c00 */
[----:B------:R-:W1:Y:S01]  /*0ed0*/  LDS.128 R8, [R0+0x10] ;  /* 0x0000100000087984 */ /* 0x000e620000000c00 */
[----:B0----5:R-:W-:-:S02]  /*0ee0*/  DADD R24, R12, R16 ;  /* 0x000000000c187229 */ /* 0x021fc40000000010 */
[----:B------:R-:W-:Y:S02]  /*0ef0*/  DADD R12, R12, -R16 ;  /* 0x000000000c0c7229 */ /* 0x000fe40000000810 */
[C-C-:B-1----:R-:W-:Y:S02]  /*0f00*/  DADD R26, R10.reuse, R14.reuse ;  /* 0x000000000a1a7229 */ /* 0x142fe4000000000e */
[----:B------:R-:W-:Y:S02]  /*0f10*/  DADD R10, -R10, R14 ;  /* 0x000000000a0a7229 */ /* 0x000fe4000000010e */
[----:B------:R-:W-:Y:S02]  /*0f20*/  DFMA R18, R24, UR4, RZ ;  /* 0x0000000418127c2b */ /* 0x000fe400080000ff */
[C---:B------:R-:W-:Y:S02]  /*0f30*/  DFMA R22, R12.reuse, UR6, RZ ;  /* 0x000000060c167c2b */ /* 0x040fe400080000ff */
[----:B------:R-:W-:-:S02]  /*0f40*/  DFMA R14, R12, UR36, RZ ;  /* 0x000000240c0e7c2b */ /* 0x000fc400080000ff */
[C---:B------:R-:W-:Y:S02]  /*0f50*/  DFMA R16, R12.reuse, UR18, RZ ;  /* 0x000000120c107c2b */ /* 0x040fe400080000ff */
[----:B------:R-:W-:Y:S02]  /*0f60*/  DFMA R12, R12, UR48, RZ ;  /* 0x000000300c0c7c2b */ /* 0x000fe400080000ff */
[----:B------:R-:W-:Y:S02]  /*0f70*/  DADD R32, R8, R8 ;  /* 0x0000000008207229 */ /* 0x000fe40000000008 */
[C---:B------:R-:W-:Y:S02]  /*0f80*/  DFMA R34, R24.reuse, UR34, RZ ;  /* 0x0000002218227c2b */ /* 0x040fe400080000ff */
[----:B------:R-:W-:Y:S02]  /*0f90*/  DFMA R28, R24, UR16, RZ ;  /* 0x00000010181c7c2b */ /* 0x000fe400080000ff */
[----:B------:R-:W-:-:S02]  /*0fa0*/  DFMA R22, R10, UR32, R22 ;  /* 0x000000200a167c2b */ /* 0x000fc40008000016 */
[C---:B------:R-:W-:Y:S02]  /*0fb0*/  DFMA R14, R10.reuse, UR14, R14 ;  /* 0x0000000e0a0e7c2b */ /* 0x040fe4000800000e */
[----:B------:R-:W-:Y:S02]  /*0fc0*/  DFMA R16, R10, UR44, R16 ;  /* 0x0000002c0a107c2b */ /* 0x000fe40008000010 */
[----:B------:R-:W-:Y:S02]  /*0fd0*/  DFMA R24, R24, UR46, RZ ;  /* 0x0000002e18187c2b */ /* 0x000fe400080000ff */
[----:B------:R-:W-:Y:S02]  /*0fe0*/  DFMA R10, R10, UR26, R12 ;  /* 0x0000001a0a0a7c2b */ /* 0x000fe4000800000c */
[----:B------:R-:W-:Y:S02]  /*0ff0*/  DADD R12, R8, R8 ;  /* 0x00000000080c7229 */ /* 0x000fe40000000008 */
[----:B------:R-:W-:-:S02]  /*1000*/  DFMA R18, R26, UR30, R18 ;  /* 0x0000001e1a127c2b */ /* 0x000fc40008000012 */
[----:B------:R-:W-:Y:S02]  /*1010*/  DMUL R32, R32, 0.5 ;  /* 0x3fe0000020207828 */ /* 0x000fe40000000000 */
[----:B------:R-:W-:Y:S02]  /*1020*/  DADD R30, R8, -R8 ;  /* 0x00000000081e7229 */ /* 0x000fe40000000808 */
[C---:B------:R-:W-:Y:S02]  /*1030*/  DFMA R34, R26.reuse, UR12, R34 ;  /* 0x0000000c1a227c2b */ /* 0x040fe40008000022 */
[C---:B------:R-:W-:Y:S02]  /*1040*/  DFMA R28, R26.reuse, UR42, R28 ;  /* 0x0000002a1a1c7c2b */ /* 0x040fe4000800001c */
[----:B------:R-:W-:Y:S02]  /*1050*/  DFMA R26, R26, UR24, R24 ;  /* 0x000000181a1a7c2b */ /* 0x000fe40008000018 */
[----:B------:R-:W-:-:S02]  /*1060*/  DMUL R12, R12, 0.5 ;  /* 0x3fe000000c0c7828 */ /* 0x000fc40000000000 */
[----:B------:R-:W-:Y:S02]  /*1070*/  DADD R24, R8, -R8 ;  /* 0x0000000008187229 */ /* 0x000fe40000000808 */
[----:B------:R-:W-:Y:S02]  /*1080*/  DFMA R18, R32, UR8, R18 ;  /* 0x0000000820127c2b */ /* 0x000fe40008000012 */
[----:B------:R-:W-:Y:S02]  /*1090*/  DFMA R22, R30, UR10, R22 ;  /* 0x0000000a1e167c2b */ /* 0x000fe40008000016 */
[----:B------:R-:W-:Y:S02]  /*10a0*/  DFMA R34, R32, UR38, R34 ;  /* 0x0000002620227c2b */ /* 0x000fe40008000022 */
[----:B------:R-:W-:Y:S01]  /*10b0*/  DFMA R14, R30, UR40, R14 ;  /* 0x000000281e0e7c2b */ /* 0x000fe2000800000e */
[----:B------:R-:W4:Y:S01]  /*10c0*/  LDG.E.64.CONSTANT R32, desc[UR28][R4.64+-0x30] ;  /* 0xffffd01c04207981 */ /* 0x000f22000c1e9b00 */
[----:B------:R-:W-:-:S02]  /*10d0*/  DFMA R8, R12, UR20, R28 ;  /* 0x000000140c087c2b */ /* 0x000fc4000800001c */
[----:B------:R-:W-:Y:S01]  /*10e0*/  DFMA R16, R24, UR22, R16 ;  /* 0x0000001618107c2b */ /* 0x000fe20008000010 */
[----:B------:R-:W4:Y:S01]  /*10f0*/  LDG.E.64.CONSTANT R30, desc[UR28][R4.64+-0x28] ;  /* 0xffffd81c041e7981 */ /* 0x000f22000c1e9b00 */
[----:B------:R-:W-:Y:S02]  /*1100*/  DFMA R26, R12, UR50, R26 ;  /* 0x000000320c1a7c2b */ /* 0x000fe4000800001a */
[----:B------:R-:W-:Y:S01]  /*1110*/  DFMA R10, R24, UR52, R10 ;  /* 0x00000034180a7c2b */ /* 0x000fe2000800000a */
[----:B------:R-:W4:Y:S01]  /*1120*/  LDG.E.64.CONSTANT R28, desc[UR28][R4.64] ;  /* 0x0000001c041c7981 */ /* 0x000f22000c1e9b00 */
[C-C-:B------:R-:W-:Y:S02]  /*1130*/  DADD R12, R18.reuse, -R22.reuse ;  /* 0x00000000120c7229 */ /* 0x140fe40000000816 */
[----:B------:R-:W-:Y:S01]  /*1140*/  DADD R18, R18, R22 ;  /* 0x0000000012127229 */ /* 0x000fe20000000016 */
[----:B------:R-:W4:Y:S01]  /*1150*/  LDG.E.64.CONSTANT R24, desc[UR28][R4.64+-0x8] ;  /* 0xfffff81c04187981 */ /* 0x000f22000c1e9b00 */
[----:B------:R-:W-:-:S02]  /*1160*/  DADD R22, R34, -R14 ;  /* 0x0000000022167229 */ /* 0x000fc4000000080e */
[----:B------:R-:W-:Y:S02]  /*1170*/  DADD R34, R34, R14 ;  /* 0x0000000022227229 */ /* 0x000fe4000000000e */
[C-C-:B------:R-:W-:Y:S02]  /*1180*/  DADD R14, R8.reuse, -R16.reuse ;  /* 0x00000000080e7229 */ /* 0x140fe40000000810 */
[----:B------:R-:W-:Y:S02]  /*1190*/  DADD R8, R8, R16 ;  /* 0x0000000008087229 */ /* 0x000fe40000000010 */
[C-C-:B------:R-:W-:Y:S02]  /*11a0*/  DADD R16, R26.reuse, -R10.reuse ;  /* 0x000000001a107229 */ /* 0x140fe4000000080a */
[----:B------:R-:W-:Y:S01]  /*11b0*/  DADD R26, R26, R10 ;  /* 0x000000001a1a7229 */ /* 0x000fe2000000000a */
[----:B------:R-:W4:Y:S01]  /*11c0*/  LDG.E.64.CONSTANT R10, desc[UR28][R4.64+-0x18] ;  /* 0xffffe81c040a7981 */ /* 0x000f22000c1e9b00 */
[----:B--2---:R-:W-:-:S03]  /*11d0*/  DMUL R6, R6, R18 ;  /* 0x0000001206067228 */ /* 0x004fc60000000000 */
[----:B------:R-:W2:Y:S03]  /*11e0*/  LDG.E.64.CONSTANT R18, desc[UR28][R4.64+-0x10] ;  /* 0xfffff01c04127981 */ /* 0x000ea6000c1e9b00 */
[----:B---3--:R-:W-:Y:S01]  /*11f0*/  DMUL R26, R36, R26 ;  /* 0x0000001a241a7228 */ /* 0x008fe20000000000 */
[----:B------:R-:W-:Y:S01]  /*1200*/  BSSY.RECONVERGENT B0, `(.L_x_1943) ;  /* 0x0000063000007945 */ /* 0x000fe20003800200 */
[----:B----4-:R-:W-:Y:S02]  /*1210*/  DMUL R32, R32, R34 ;  /* 0x0000002220207228 */ /* 0x010fe40000000000 */
[----:B------:R-:W-:Y:S02]  /*1220*/  DMUL R8, R30, R8 ;  /* 0x000000081e087228 */ /* 0x000fe40000000000 */
[CCC-:B------:R-:W-:Y:S02]  /*1230*/  DFMA R30, R28.reuse, R12.reuse, R6.reuse ;  /* 0x0000000c1c1e722b */ /* 0x1c0fe40000000006 */
[----:B------:R-:W-:-:S02]  /*1240*/  DFMA R28, R28, -R12, R6 ;  /* 0x8000000c1c1c722b */ /* 0x000fc40000000006 */
[CCC-:B------:R-:W-:Y:S02]  /*1250*/  DFMA R12, R24.reuse, R22.reuse, R32.reuse ;  /* 0x00000016180c722b */ /* 0x1c0fe40000000020 */
[----:B------:R-:W-:Y:S02]  /*1260*/  DFMA R22, R24, -R22, R32 ;  /* 0x800000161816722b */ /* 0x000fe40000000020 */
[----:B------:R-:W-:Y:S02]  /*1270*/  DFMA R24, R30, UR4, RZ ;  /* 0x000000041e187c2b */ /* 0x000fe400080000ff */
[----:B------:R-:W-:Y:S02]  /*1280*/  DMUL R10, R10, R16 ;  /* 0x000000100a0a7228 */ /* 0x000fe40000000000 */
[C---:B------:R-:W-:Y:S02]  /*1290*/  DFMA R16, R30.reuse, UR30, RZ ;  /* 0x0000001e1e107c2b */ /* 0x040fe400080000ff */
[----:B------:R-:W-:-:S02]  /*12a0*/  DFMA R30, R30, UR8, RZ ;  /* 0x000000081e1e7c2b */ /* 0x000fc400080000ff */
[----:B------:R-:W-:-:S04]  /*12b0*/  DFMA R24, R12, UR34, R24 ;  /* 0x000000220c187c2b */ /* 0x000fc80008000018 */
[C---:B------:R-:W-:Y:S02]  /*12c0*/  DFMA R16, R12.reuse, UR12, R16 ;  /* 0x0000000c0c107c2b */ /* 0x040fe40008000010 */
[----:B------:R-:W-:Y:S02]  /*12d0*/  DFMA R30, R12, UR38, R30 ;  /* 0x000000260c1e7c2b */ /* 0x000fe4000800001e */
[----:B------:R-:W-:-:S08]  /*12e0*/  DFMA R12, R28, UR32, RZ ;  /* 0x000000201c0c7c2b */ /* 0x000fd000080000ff */
[----:B------:R-:W-:Y:S02]  /*12f0*/  DFMA R12, R22, UR14, R12 ;  /* 0x0000000e160c7c2b */ /* 0x000fe4000800000c */
[CCC-:B--2---:R-:W-:Y:S02]  /*1300*/  DFMA R4, R18.reuse, R14.reuse, R8.reuse ;  /* 0x0000000e1204722b */ /* 0x1c4fe40000000008 */
[----:B------:R-:W-:Y:S02]  /*1310*/  DFMA R14, R18, -R14, R8 ;  /* 0x8000000e120e722b */ /* 0x000fe40000000008 */
[C---:B------:R-:W-:Y:S02]  /*1320*/  DFMA R18, R28.reuse, UR6, RZ ;  /* 0x000000061c127c2b */ /* 0x040fe400080000ff */
[----:B------:R-:W-:-:S06]  /*1330*/  DFMA R28, R28, UR10, RZ ;  /* 0x0000000a1c1c7c2b */ /* 0x000fcc00080000ff */
[C---:B------:R-:W-:Y:S02]  /*1340*/  DFMA R18, R22.reuse, UR36, R18 ;  /* 0x0000002416127c2b */ /* 0x040fe40008000012 */
[----:B------:R-:W-:Y:S02]  /*1350*/  DFMA R28, R22, UR40, R28 ;  /* 0x00000028161c7c2b */ /* 0x000fe4000800001c */
[C---:B------:R-:W-:Y:S02]  /*1360*/  DFMA R24, R4.reuse, UR16, R24 ;  /* 0x0000001004187c2b */ /* 0x040fe40008000018 */
[C---:B------:R-:W-:Y:S02]  /*1370*/  DFMA R16, R4.reuse, UR42, R16 ;  /* 0x0000002a04107c2b */ /* 0x040fe40008000010 */
[----:B------:R-:W-:Y:S02]  /*1380*/  DFMA R30, R4, UR20, R30 ;  /* 0x00000014041e7c2b */ /* 0x000fe4000800001e */
[----:B------:R-:W-:-:S02]  /*1390*/  DADD R4, R10, R26 ;  /* 0x000000000a047229 */ /* 0x000fc4000000001a */
[----:B------:R-:W-:Y:S02]  /*13a0*/  DFMA R18, R14, UR18, R18 ;  /* 0x000000120e127c2b */ /* 0x000fe40008000012 */
[----:B------:R-:W-:Y:S02]  /*13b0*/  DADD R22, -R10, R26 ;  /* 0x000000000a167229 */ /* 0x000fe4000000011a */
        /* <DEDUP_REMOVED lines=41> */
[----:B------:R-:W-:Y:S02]  /*1650*/  DFMA R12, R12, UR38, R34 ;  /* 0x000000260c0c7c2b */ /* 0x000fe40008000022 */
[----:B------:R-:W-:Y:S02]  /*1660*/  DFMA R4, R4, UR40, R22 ;  /* 0x0000002804047c2b */ /* 0x000fe40008000016 */
[C-C-:B--2---:R-:W-:Y:S02]  /*1670*/  DADD R22, R28.reuse, R30.reuse ;  /* 0x000000001c167229 */ /* 0x144fe4000000001e */
[----:B------:R-:W-:Y:S01]  /*1680*/  DADD R34, R28, -R30 ;  /* 0x000000001c227229 */ /* 0x000fe2000000081e */
[----:B------:R-:W-:Y:S04]  /*1690*/  LDS.64 R28, [R3+0xc0] ;  /* 0x0000c000031c7984 */ /* 0x000fe80000000a00 */
[----:B------:R-:W0:Y:S01]  /*16a0*/  LDS.64 R30, [R3+0x100] ;  /* 0x00010000031e7984 */ /* 0x000e220000000a00 */
        /* <DEDUP_REMOVED lines=24> */
.L_x_1944:
[----:B------:R-:W-:Y:S05]  /*1830*/  BSYNC.RECONVERGENT B0 ;  /* 0x0000000000007941 */ /* 0x000fea0003800200 */
.L_x_1943:
        /* <DEDUP_REMOVED lines=21> */
[----:B--2---:R-:W-:Y:S02]  /*1990*/  DADD R2, R6, R8 ;  /* 0x0000000006027229 */ /* 0x004fe40000000008 */
[C---:B------:R-:W-:Y:S02]  /*19a0*/  DFMA R24, R14.reuse, UR34, R24 ;  /* 0x000000220e187c2b */ /* 0x040fe40008000018 */
[----:B------:R-:W-:-:S02]  /*19b0*/  DFMA R26, R14, UR12, R26 ;  /* 0x0000000c0e1a7c2b */ /* 0x000fc4000800001a */
[----:B------:R-:W-:Y:S02]  /*19c0*/  DFMA R28, R14, UR38, R28 ;  /* 0x000000260e1c7c2b */ /* 0x000fe4000800001c */
[----:B------:R-:W-:Y:S02]  /*19d0*/  DFMA R14, R12, UR14, R18 ;  /* 0x0000000e0c0e7c2b */ /* 0x000fe40008000012 */
[----:B------:R-:W-:Y:S02]  /*19e0*/  DADD R6, R6, -R8 ;  /* 0x0000000006067229 */ /* 0x000fe40000000808 */
[C---:B------:R-:W-:Y:S02]  /*19f0*/  DFMA R16, R12.reuse, UR36, R16 ;  /* 0x000000240c107c2b */ /* 0x040fe40008000010 */
        /* <DEDUP_REMOVED lines=17> */
[----:B------:R-:W-:Y:S02]  /*1b10*/  DADD R8, R28, R22 ;  /* 0x000000001c087229 */ /* 0x000fe40000000016 */
[C-C-:B------:R-:W-:Y:S02]  /*1b20*/  DADD R10, R24.reuse, -R16.reuse ;  /* 0x00000000180a7229 */ /* 0x140fe40000000810 */
[----:B------:R-:W-:-:S11]  /*1b30*/  DADD R6, R24, R16 ;  /* 0x0000000018067229 */ /* 0x000fd60000000010 */
.L_x_1946:
[----:B------:R-:W-:Y:S05]  /*1b40*/  BSYNC.RECONVERGENT B0 ;  /* 0x0000000000007941 */ /* 0x000fea0003800200 */
.L_x_1945:
        /* <DEDUP_REMOVED lines=12> */
.L_x_1947:
        /* <DEDUP_REMOVED lines=15> */
.L_x_3127:


//--------------------- .text._Z32massMatrixMultiplyConstantKernelILi5ELi8ELi1EEviPKdS1_S1_S1_Pd --------------------------
	.section	.text._Z32massMatrixMultiplyConstantKernelILi5ELi8ELi1EEviPKdS1_S1_S1_Pd,"ax",@progbits
	.align	128
        .global         _Z32massMatrixMultiplyConstantKernelILi5ELi8ELi1EEviPKdS1_S1_S1_Pd
        .type           _Z32massMatrixMultiplyConstantKernelILi5ELi8ELi1EEviPKdS1_S1_S1_Pd,@function
        .size           _Z32massMatrixMultiplyConstantKernelILi5ELi8ELi1EEviPKdS1_S1_S1_Pd,(.L_x_3128 - _Z32massMatrixMultiplyConstantKernelILi5ELi8ELi1EEviPKdS1_S1_S1_Pd)
        .other          _Z32massMatrixMultiplyConstantKernelILi5ELi8ELi1EEviPKdS1_S1_S1_Pd,@"STO_CUDA_ENTRY STV_DEFAULT"
_Z32massMatrixMultiplyConstantKernelILi5ELi8ELi1EEviPKdS1_S1_S1_Pd:
.text._Z32massMatrixMultiplyConstantKernelILi5ELi8ELi1EEviPKdS1_S1_S1_Pd:
        /* <DEDUP_REMOVED lines=16> */
[----:B------:R-:W-:Y:S02]  /*0100*/  ISETP.GT.U32.AND P1, PT, R3, 0x18, PT ;  /* 0x000000180300780c */ /* 0x000fe40003f24070 */
[----:B------:R-:W-:-:S02]  /*0110*/  LEA R36, R36, UR4, 0xc ;  /* 0x0000000424247c11 */ /* 0x000fc4000f8e60ff */
[----:B------:R-:W-:Y:S01]  /*0120*/  SHF.R.U32.HI R2, RZ, 0x12, R2 ;  /* 0x00000012ff027819 */ /* 0x000fe20000011602 */
[----:B------:R-:W-:Y:S01]  /*0130*/  BSSY.RECONVERGENT B0, `(.L_x_1948) ;  /* 0x0000054000007945 */ /* 0x000fe20003800200 */
[----:B------:R-:W-:Y:S02]  /*0140*/  ISETP.GT.U32.AND P2, PT, R3, 0x27, PT ;  /* 0x000000270300780c */ /* 0x000fe40003f44070 */
[----:B------:R-:W-:Y:S01]  /*0150*/  PRMT R10, R2, 0x9910, RZ ;  /* 0x00009910020a7816 */ /* 0x000fe200000000ff */
[----:B------:R-:W-:Y:S02]  /*0160*/  IMAD R2, R8, 0xcd, RZ ;  /* 0x000000cd08027824 */ /* 0x000fe400078e02ff */
[----:B------:R-:W1:Y:S03]  /*0170*/  @P0 LDC.64 R8, c[0x0][0x3a0] ;  /* 0x0000e800ff080b82 */ /* 0x000e660000000a00 */
[----:B------:R-:W-:Y:S01]  /*0180*/  LOP3.LUT R11, R2, 0xffff, RZ, 0xc0, !PT ;  /* 0x0000ffff020b7812 */ /* 0x000fe200078ec0ff */
[----:B------:R-:W-:-:S03]  /*0190*/  IMAD R2, R10, 0x5, RZ ;  /* 0x000000050a027824 */ /* 0x000fc600078e02ff */
[----:B------:R-:W-:Y:S01]  /*01a0*/  SHF.R.U32.HI R10, RZ, 0xa, R11 ;  /* 0x0000000aff0a7819 */ /* 0x000fe2000001160b */
[----:B------:R-:W-:Y:S02]  /*01b0*/  @P0 IMAD R11, R0, 0x7d, R3 ;  /* 0x0000007d000b0824 */ /* 0x000fe400078e0203 */
[----:B------:R-:W-:Y:S01]  /*01c0*/  IMAD.MOV R2, RZ, RZ, -R2 ;  /* 0x000000ffff027224 */ /* 0x000fe200078e0a02 */
[----:B------:R-:W-:-:S04]  /*01d0*/  LOP3.LUT R13, R10, 0xffff, RZ, 0xc0, !PT ;  /* 0x0000ffff0a0d7812 */ /* 0x000fc800078ec0ff */
[----:B------:R-:W-:Y:S01]  /*01e0*/  PRMT R2, R2, 0x7710, RZ ;  /* 0x0000771002027816 */ /* 0x000fe200000000ff */
[----:B------:R-:W-:-:S04]  /*01f0*/  IMAD R34, R13, 0x40, R36 ;  /* 0x000000400d227824 */ /* 0x000fc800078e0224 */
[----:B------:R-:W-:Y:S02]  /*0200*/  IMAD.IADD R2, R2, 0x1, R3 ;  /* 0x0000000102027824 */ /* 0x000fe400078e0203 */
[----:B------:R-:W-:Y:S02]  /*0210*/  IMAD R35, R13, 0x1c0, R34 ;  /* 0x000001c00d237824 */ /* 0x000fe400078e0222 */
[----:B-1----:R-:W-:Y:S01]  /*0220*/  @P0 IMAD.WIDE R8, R11, 0x8, R8 ;  /* 0x000000080b080825 */ /* 0x002fe200078e0208 */
[----:B------:R-:W-:-:S04]  /*0230*/  LOP3.LUT R2, R2, 0xffff, RZ, 0xc0, !PT ;  /* 0x0000ffff02027812 */ /* 0x000fc800078ec0ff */
[----:B0-----:R0:W5:Y:S01]  /*0240*/  @P0 LDG.E.64.CONSTANT R20, desc[UR6][R8.64] ;  /* 0x0000000608140981 */ /* 0x001162000c1e9b00 */
[C---:B------:R-:W-:Y:S01]  /*0250*/  IMAD R34, R2.reuse, 0x8, R34 ;  /* 0x0000000802227824 */ /* 0x040fe200078e0222 */
[----:B------:R-:W-:Y:S02]  /*0260*/  LEA R35, R2, R35, 0x3 ;  /* 0x0000002302237211 */ /* 0x000fe400078e18ff */
[----:B------:R0:W5:Y:S04]  /*0270*/  @P0 LDG.E.64.CONSTANT R18, desc[UR6][R8.64+0xc8] ;  /* 0x0000c80608120981 */ /* 0x000168000c1e9b00 */
[----:B------:R0:W5:Y:S04]  /*0280*/  @P0 LDG.E.64.CONSTANT R22, desc[UR6][R8.64+0x190] ;  /* 0x0001900608160981 */ /* 0x000168000c1e9b00 */
[----:B------:R0:W5:Y:S04]  /*0290*/  @P0 LDG.E.64.CONSTANT R4, desc[UR6][R8.64+0x258] ;  /* 0x0002580608040981 */ /* 0x000168000c1e9b00 */
[----:B------:R0:W5:Y:S01]  /*02a0*/  @P0 LDG.E.64.CONSTANT R6, desc[UR6][R8.64+0x320] ;  /* 0x0003200608060981 */ /* 0x000162000c1e9b00 */
[----:B------:R-:W-:Y:S05]  /*02b0*/  @P1 BRA `(.L_x_1949) ;  /* 0x0000000000ec1947 */ /* 0x000fea0003800000 */
[----:B------:R-:W1:Y:S01]  /*02c0*/  LDCU.128 UR8, c[0x3][0x800] ;  /* 0x00c10000ff0877ac */ /* 0x000e620008000c00 */
[----:B0----5:R-:W-:Y:S02]  /*02d0*/  DADD R8, R20, R6 ;  /* 0x0000000014087229 */ /* 0x021fe40000000006 */
[C-C-:B------:R-:W-:Y:S01]  /*02e0*/  DADD R10, R18.reuse, R4.reuse ;  /* 0x00000000120a7229 */ /* 0x140fe20000000004 */
[----:B------:R-:W0:Y:S01]  /*02f0*/  LDCU.128 UR16, c[0x3][0x810] ;  /* 0x00c10200ff1077ac */ /* 0x000e220008000c00 */
[----:B------:R-:W-:Y:S02]  /*0300*/  DADD R18, R18, -R4 ;  /* 0x0000000012127229 */ /* 0x000fe40000000804 */
[----:B------:R-:W-:Y:S01]  /*0310*/  DADD R20, R20, -R6 ;  /* 0x0000000014147229 */ /* 0x000fe20000000806 */
[----:B------:R-:W2:Y:S01]  /*0320*/  LDCU.128 UR32, c[0x3][0x830] ;  /* 0x00c10600ff2077ac */ /* 0x000ea20008000c00 */
        /* <DEDUP_REMOVED lines=11> */
[----:B------:R-:W-:Y:S02]  /*03e0*/  DADD R12, R22, R22 ;  /* 0x00000000160c7229 */ /* 0x000fe40000000016 */
[----:B----4-:R-:W-:Y:S01]  /*03f0*/  DFMA R14, R20, UR12, RZ ;  /* 0x0000000c140e7c2b */ /* 0x010fe200080000ff */
[----:B------:R-:W3:Y:S01]  /*0400*/  LDCU.128 UR48, c[0x3][0x850] ;  /* 0x00c10a00ff3077ac */ /* 0x000ee20008000c00 */
[C---:B------:R-:W-:Y:S02]  /*0410*/  DFMA R6, R10.reuse, UR34, R6 ;  /* 0x000000220a067c2b */ /* 0x040fe40008000006 */
[----:B-1----:R-:W-:Y:S01]  /*0420*/  DFMA R8, R10, UR24, R24 ;  /* 0x000000180a087c2b */ /* 0x002fe20008000018 */
[----:B------:R-:W1:Y:S01]  /*0430*/  LDCU.128 UR28, c[0x3][0xa20] ;  /* 0x00c14400ff1c77ac */ /* 0x000e620008000c00 */
[----:B------:R-:W-:-:S02]  /*0440*/  DMUL R12, R12, 0.5 ;  /* 0x3fe000000c0c7828 */ /* 0x000fc40000000000 */
[----:B0-----:R-:W-:Y:S01]  /*0450*/  DFMA R16, R20, UR36, RZ ;  /* 0x0000002414107c2b */ /* 0x001fe200080000ff */
[----:B------:R-:W0:Y:S01]  /*0460*/  LDCU.128 UR8, c[0x3][0xa50] ;  /* 0x00c14a00ff0877ac */ /* 0x000e220008000c00 */
[----:B------:R-:W-:Y:S02]  /*0470*/  DFMA R14, R18, UR14, R14 ;  /* 0x0000000e120e7c2b */ /* 0x000fe4000800000e */
[----:B------:R-:W-:Y:S02]  /*0480*/  DFMA R24, R20, UR22, RZ ;  /* 0x0000001614187c2b */ /* 0x000fe400080000ff */
[----:B------:R-:W-:Y:S02]  /*0490*/  DADD R22, R22, -R22 ;  /* 0x0000000016167229 */ /* 0x000fe40000000816 */
[----:B--2---:R-:W-:Y:S02]  /*04a0*/  DFMA R20, R20, UR46, RZ ;  /* 0x0000002e14147c2b */ /* 0x004fe400080000ff */
[----:B------:R-:W-:-:S02]  /*04b0*/  DFMA R16, R18, UR38, R16 ;  /* 0x0000002612107c2b */ /* 0x000fc40008000010 */
[----:B---3--:R-:W-:Y:S02]  /*04c0*/  DFMA R10, R10, UR48, R26 ;  /* 0x000000300a0a7c2b */ /* 0x008fe4000800001a */
[----:B------:R-:W-:Y:S02]  /*04d0*/  DFMA R4, R12, UR16, R4 ;  /* 0x000000100c047c2b */ /* 0x000fe40008000004 */
[----:B-1----:R-:W-:Y:S02]  /*04e0*/  DFMA R24, R18, UR28, R24 ;  /* 0x0000001c12187c2b */ /* 0x002fe40008000018 */
[----:B------:R-:W-:Y:S02]  /*04f0*/  DFMA R6, R12, UR40, R6 ;  /* 0x000000280c067c2b */ /* 0x000fe40008000006 */
[----:B0-----:R-:W-:Y:S02]  /*0500*/  DFMA R20, R18, UR8, R20 ;  /* 0x0000000812147c2b */ /* 0x001fe40008000014 */
[----:B------:R-:W-:-:S02]  /*0510*/  DFMA R14, R22, UR20, R14 ;  /* 0x00000014160e7c2b */ /* 0x000fc4000800000e */
[----:B------:R-:W-:Y:S02]  /*0520*/  DFMA R16, R22, UR44, R16 ;  /* 0x0000002c16107c2b */ /* 0x000fe40008000010 */
[C---:B------:R-:W-:Y:S02]  /*0530*/  DFMA R8, R12.reuse, UR26, R8 ;  /* 0x0000001a0c087c2b */ /* 0x040fe40008000008 */
[----:B------:R-:W-:Y:S02]  /*0540*/  DFMA R10, R12, UR50, R10 ;  /* 0x000000320c0a7c2b */ /* 0x000fe4000800000a */
        /* <DEDUP_REMOVED lines=17> */
[----:B------:R1:W-:Y:S02]  /*0660*/  STS.64 [R34+0x600], R10 ;  /* 0x0006000a22007388 */ /* 0x0003e40000000a00 */
.L_x_1949:
[----:B------:R-:W-:Y:S05]  /*0670*/  BSYNC.RECONVERGENT B0 ;  /* 0x0000000000007941 */ /* 0x000fea0003800200 */
.L_x_1948:
        /* <DEDUP_REMOVED lines=9> */
[----:B0-----:R-:W0:Y:S01]  /*0710*/  LDS.64 R8, [R35+0xc0] ;  /* 0x0000c00023087984 */ /* 0x001e220000000a00 */
        /* <DEDUP_REMOVED lines=9> */
[----:B-1----:R-:W-:-:S02]  /*07b0*/  DADD R6, R20, R4 ;  /* 0x0000000014067229 */ /* 0x002fc40000000004 */
[----:B------:R-:W-:Y:S02]  /*07c0*/  DADD R20, R20, -R4 ;  /* 0x0000000014147229 */ /* 0x000fe40000000804 */
[----:B0-----:R-:W-:-:S04]  /*07d0*/  DADD R10, R18, R8 ;  /* 0x00000000120a7229 */ /* 0x001fc80000000008 */
[----:B--2---:R-:W-:Y:S02]  /*07e0*/  DFMA R12, R6, UR8, RZ ;  /* 0x00000008060c7c2b */ /* 0x004fe400080000ff */
[----:B------:R-:W-:Y:S02]  /*07f0*/  DADD R18, R18, -R8 ;  /* 0x0000000012127229 */ /* 0x000fe40000000808 */
[C---:B----4-:R-:W-:Y:S02]  /*0800*/  DFMA R14, R6.reuse, UR32, RZ ;  /* 0x00000020060e7c2b */ /* 0x050fe400080000ff */
[----:B---3--:R-:W-:Y:S02]  /*0810*/  DFMA R8, R6, UR18, RZ ;  /* 0x0000001206087c2b */ /* 0x008fe400080000ff */
[----:B------:R-:W-:Y:S01]  /*0820*/  DFMA R4, R10, UR10, R12 ;  /* 0x0000000a0a047c2b */ /* 0x000fe2000800000c */
[----:B------:R-:W0:Y:S01]  /*0830*/  LDCU.128 UR8, c[0x3][0xa50] ;  /* 0x00c14a00ff0877ac */ /* 0x000e220008000c00 */
[----:B------:R-:W-:-:S02]  /*0840*/  DFMA R24, R6, UR42, RZ ;  /* 0x0000002a06187c2b */ /* 0x000fc400080000ff */
[C---:B------:R-:W-:Y:S02]  /*0850*/  DFMA R6, R10.reuse, UR34, R14 ;  /* 0x000000220a067c2b */ /* 0x040fe4000800000e */
[----:B------:R-:W-:Y:S02]  /*0860*/  DFMA R8, R10, UR24, R8 ;  /* 0x000000180a087c2b */ /* 0x000fe40008000008 */
[----:B------:R-:W-:Y:S02]  /*0870*/  DADD R12, R22, R22 ;  /* 0x00000000160c7229 */ /* 0x000fe40000000016 */
[C---:B------:R-:W-:Y:S02]  /*0880*/  DFMA R14, R20.reuse, UR12, RZ ;  /* 0x0000000c140e7c2b */ /* 0x040fe400080000ff */
[----:B------:R-:W-:Y:S02]  /*0890*/  DFMA R16, R20, UR36, RZ ;  /* 0x0000002414107c2b */ /* 0x000fe400080000ff */
[----:B------:R-:W-:-:S02]  /*08a0*/  DFMA R10, R10, UR48, R24 ;  /* 0x000000300a0a7c2b */ /* 0x000fc40008000018 */
[C---:B------:R-:W-:Y:S02]  /*08b0*/  DFMA R24, R20.reuse, UR22, RZ ;  /* 0x0000001614187c2b */ /* 0x040fe400080000ff */
[----:B------:R-:W-:Y:S02]  /*08c0*/  DFMA R20, R20, UR46, RZ ;  /* 0x0000002e14147c2b */ /* 0x000fe400080000ff */
[----:B------:R-:W-:Y:S02]  /*08d0*/  DMUL R12, R12, 0.5 ;  /* 0x3fe000000c0c7828 */ /* 0x000fe40000000000 */
[C---:B------:R-:W-:Y:S02]  /*08e0*/  DFMA R14, R18.reuse, UR14, R14 ;  /* 0x0000000e120e7c2b */ /* 0x040fe4000800000e */
[----:B------:R-:W-:Y:S02]  /*08f0*/  DFMA R16, R18, UR38, R16 ;  /* 0x0000002612107c2b */ /* 0x000fe40008000010 */
        /* <DEDUP_REMOVED lines=8> */
[----:B------:R-:W-:Y:S02]  /*0980*/  DFMA R10, R12, UR50, R10 ;  /* 0x000000320c0a7c2b */ /* 0x000fe4000800000a */
        /* <DEDUP_REMOVED lines=18> */
.L_x_1951:
[----:B------:R-:W-:Y:S05]  /*0ab0*/  BSYNC.RECONVERGENT B0 ;  /* 0x0000000000007941 */ /* 0x000fea0003800200 */
.L_x_1950:
[----:B------:R-:W3:Y:S01]  /*0ac0*/  LDC.64 R30, c[0x0][0x388] ;  /* 0x0000e200ff1e7b82 */ /* 0x000ee20000000a00 */
[----:B------:R-:W-:Y:S01]  /*0ad0*/  IMAD.SHL.U32 R2, R3, 0x8, RZ ;  /* 0x0000000803027824 */ /* 0x000fe200078e00ff */
[----:B------:R-:W4:Y:S04]  /*0ae0*/  LDCU.128 UR8, c[0x3][0x800] ;  /* 0x00c10000ff0877ac */ /* 0x000f280008000c00 */
[----:B-12--5:R-:W-:Y:S01]  /*0af0*/  LOP3.LUT R5, R2, 0x1ff8, RZ, 0xc0, !PT ;  /* 0x00001ff802057812 */ /* 0x026fe200078ec0ff */
[----:B------:R-:W1:Y:S04]  /*0b00*/  LDCU.128 UR16, c[0x3][0x830] ;  /* 0x00c10600ff1077ac */ /* 0x000e680008000c00 */
[----:B------:R-:W-:Y:S01]  /*0b10*/  IMAD R5, R0, 0x200, R5 ;  /* 0x0000020000057824 */ /* 0x000fe200078e0205 */
[----:B------:R-:W2:Y:S04]  /*0b20*/  LDCU.128 UR24, c[0x3][0x810] ;  /* 0x00c10200ff1877ac */ /* 0x000ea80008000c00 */
[----:B------:R-:W-:Y:S01]  /*0b30*/  IADD3 R5, PT, PT, R5, 0x7, RZ ;  /* 0x0000000705057810 */ /* 0x000fe20007ffe0ff */
[----:B------:R-:W1:Y:S01]  /*0b40*/  LDCU.128 UR28, c[0x3][0x840] ;  /* 0x00c10800ff1c77ac */ /* 0x000e620008000c00 */
[----:B------:R-:W1:Y:S03]  /*0b50*/  LDCU.128 UR12, c[0x3][0xa00] ;  /* 0x00c14000ff0c77ac */ /* 0x000e660008000c00 */
[----:B---3--:R-:W-:Y:S01]  /*0b60*/  IMAD.WIDE R30, R5, 0x8, R30 ;  /* 0x00000008051e7825 */ /* 0x008fe200078e021e */
[----:B------:R-:W3:Y:S04]  /*0b70*/  LDCU.128 UR32, c[0x3][0x820] ;  /* 0x00c10400ff2077ac */ /* 0x000ee80008000c00 */
[----:B------:R-:W3:Y:S01]  /*0b80*/  LDG.E.64.CONSTANT R28, desc[UR6][R30.64+-0x38] ;  /* 0xffffc8061e1c7981 */ /* 0x000ee2000c1e9b00 */
[----:B------:R-:W-:Y:S01]  /*0b90*/  IMAD.SHL.U32 R3, R3, 0x40, RZ ;  /* 0x0000004003037824 */ /* 0x000fe200078e00ff */
[----:B------:R-:W3:Y:S02]  /*0ba0*/  LDCU.128 UR40, c[0x3][0xa10] ;  /* 0x00c14200ff2877ac */ /* 0x000ee40008000c00 */
[----:B------:R-:W3:Y:S02]  /*0bb0*/  LDG.E.64.CONSTANT R26, desc[UR6][R30.64+-0x8] ;  /* 0xfffff8061e1a7981 */ /* 0x000ee4000c1e9b00 */
[C---:B------:R-:W-:Y:S01]  /*0bc0*/  LOP3.LUT R5, R3.reuse, 0xfffffe00, RZ, 0xc0, !PT ;  /* 0xfffffe0003057812 */ /* 0x040fe200078ec0ff */
[----:B------:R-:W3:Y:S01]  /*0bd0*/  LDCU.128 UR36, c[0x3][0x850] ;  /* 0x00c10a00ff2477ac */ /* 0x000ee20008000c00 */
[----:B------:R-:W-:Y:S01]  /*0be0*/  LOP3.LUT R3, R3, 0x1c0, RZ, 0xc0, !PT ;  /* 0x000001c003037812 */ /* 0x000fe200078ec0ff */
[----:B------:R-:W3:Y:S01]  /*0bf0*/  LDG.E.64.CONSTANT R32, desc[UR6][R30.64+-0x20] ;  /* 0xffffe0061e207981 */ /* 0x000ee2000c1e9b00 */
[----:B------:R-:W3:Y:S02]  /*0c00*/  LDCU.128 UR20, c[0x3][0xa30] ;  /* 0x00c14600ff1477ac */ /* 0x000ee40008000c00 */
[----:B------:R-:W-:Y:S01]  /*0c10*/  IADD3 R36, PT, PT, R3, R36, R5 ;  /* 0x0000002403247210 */ /* 0x000fe20007ffe005 */
[----:B------:R-:W-:Y:S06]  /*0c20*/  BAR.SYNC.DEFER_BLOCKING 0x0 ;  /* 0x0000000000007b1d */ /* 0x000fec0000010000 */
[----:B------:R-:W3:Y:S01]  /*0c30*/  LDCU.128 UR44, c[0x3][0xa40] ;  /* 0x00c14800ff2c77ac */ /* 0x000ee20008000c00 */
[----:B------:R-:W3:Y:S01]  /*0c40*/  LDCU.128 UR48, c[0x3][0xa20] ;  /* 0x00c14400ff3077ac */ /* 0x000ee20008000c00 */
[----:B------:R-:W3:Y:S01]  /*0c50*/  LDCU.128 UR52, c[0x3][0xa50] ;  /* 0x00c14a00ff3477ac */ /* 0x000ee20008000c00 */
[----:B------:R-:W-:Y:S04]  /*0c60*/  LDS.64 R18, [R36+0x20] ;  /* 0x0000200024127984 */ /* 0x000fe80000000a00 */
[----:B0-----:R-:W0:Y:S04]  /*0c70*/  LDS.128 R8, [R36] ;  /* 0x0000000024087984 */ /* 0x001e280000000c00 */
[----:B------:R-:W4:Y:S01]  /*0c80*/  LDS.128 R4, [R36+0x10] ;  /* 0x0000100024047984 */ /* 0x000f220000000c00 */
[----:B0-----:R-:W-:-:S02]  /*0c90*/  DADD R14, R8, R18 ;  /* 0x00000000080e7229 */ /* 0x001fc40000000012 */
[----:B------:R-:W-:Y:S02]  /*0ca0*/  DADD R18, R8, -R18 ;  /* 0x0000000008127229 */ /* 0x000fe40000000812 */
[C-C-:B----4-:R-:W-:Y:S02]  /*0cb0*/  DADD R22, R6.reuse, R10.reuse ;  /* 0x0000000006167229 */ /* 0x150fe4000000000a */
[----:B------:R-:W-:Y:S02]  /*0cc0*/  DADD R24, -R6, R10 ;  /* 0x0000000006187229 */ /* 0x000fe4000000010a */
[C---:B------:R-:W-:Y:S02]  /*0cd0*/  DFMA R2, R14.reuse, UR8, RZ ;  /* 0x000000080e027c2b */ /* 0x040fe400080000ff */
[C---:B--2---:R-:W-:Y:S02]  /*0ce0*/  DFMA R8, R14.reuse, UR26, RZ ;  /* 0x0000001a0e087c2b */ /* 0x044fe400080000ff */
[----:B-1----:R-:W-:-:S02]  /*0cf0*/  DFMA R12, R14, UR16, RZ ;  /* 0x000000100e0c7c2b */ /* 0x002fc400080000ff */
[----:B------:R-:W-:Y:S02]  /*0d00*/  DFMA R14, R14, UR30, RZ ;  /* 0x0000001e0e0e7c2b */ /* 0x000fe400080000ff */
[----:B------:R-:W-:Y:S02]  /*0d10*/  DADD R16, R4, R4 ;  /* 0x0000000004107229 */ /* 0x000fe40000000004 */
[----:B------:R-:W-:Y:S02]  /*0d20*/  DFMA R6, R18, UR12, RZ ;  /* 0x0000000c12067c2b */ /* 0x000fe400080000ff */
[C---:B------:R-:W-:Y:S02]  /*0d30*/  DFMA R2, R22.reuse, UR10, R2 ;  /* 0x0000000a16027c2b */ /* 0x040fe40008000002 */
[C---:B---3--:R-:W-:Y:S02]  /*0d40*/  DFMA R8, R22.reuse, UR32, R8 ;  /* 0x0000002016087c2b */ /* 0x048fe40008000008 */
[----:B------:R-:W-:-:S02]  /*0d50*/  DFMA R12, R22, UR18, R12 ;  /* 0x00000012160c7c2b */ /* 0x000fc4000800000c */
[----:B------:R-:W-:Y:S02]  /*0d60*/  DFMA R10, R18, UR42, RZ ;  /* 0x0000002a120a7c2b */ /* 0x000fe400080000ff */
[----:B------:R-:W-:Y:S02]  /*0d70*/  DFMA R22, R22, UR36, R14 ;  /* 0x0000002416167c2b */ /* 0x000fe4000800000e */
[C---:B------:R-:W-:Y:S02]  /*0d80*/  DFMA R14, R18.reuse, UR20, RZ ;  /* 0x00000014120e7c2b */ /* 0x040fe400080000ff */
[----:B------:R-:W-:Y:S02]  /*0d90*/  DFMA R18, R18, UR46, RZ ;  /* 0x0000002e12127c2b */ /* 0x000fe400080000ff */
[----:B------:R-:W-:Y:S02]  /*0da0*/  DMUL R16, R16, 0.5 ;  /* 0x3fe0000010107828 */ /* 0x000fe40000000000 */
[----:B------:R-:W-:-:S02]  /*0db0*/  DADD R4, R4, -R4 ;  /* 0x0000000004047229 */ /* 0x000fc40000000804 */
[C---:B------:R-:W-:Y:S02]  /*0dc0*/  DFMA R6, R24.reuse, UR14, R6 ;  /* 0x0000000e18067c2b */ /* 0x040fe40008000006 */
[C---:B------:R-:W-:Y:S02]  /*0dd0*/  DFMA R10, R24.reuse, UR48, R10 ;  /* 0x00000030180a7c2b */ /* 0x040fe4000800000a */
[C---:B------:R-:W-:Y:S02]  /*0de0*/  DFMA R14, R24.reuse, UR22, R14 ;  /* 0x00000016180e7c2b */ /* 0x040fe4000800000e */
[----:B------:R-:W-:Y:S02]  /*0df0*/  DFMA R24, R24, UR52, R18 ;  /* 0x0000003418187c2b */ /* 0x000fe40008000012 */
[----:B------:R-:W-:Y:S01]  /*0e00*/  DFMA R2, R16, UR24, R2 ;  /* 0x0000001810027c2b */ /* 0x000fe20008000002 */
[----:B------:R-:W2:Y:S01]  /*0e10*/  LDG.E.64.CONSTANT R18, desc[UR6][R30.64] ;  /* 0x000000061e127981 */ /* 0x000ea2000c1e9b00 */
        /* <DEDUP_REMOVED lines=11> */
[----:B------:R-:W-:Y:S01]  /*0ed0*/  DADD R12, R12, R14 ;  /* 0x000000000c0c7229 */ /* 0x000fe2000000000e */
[----:B------:R-:W3:Y:S01]  /*0ee0*/  LDG.E.64.CONSTANT R14, desc[UR6][R30.64+-0x30] ;  /* 0xffffd0061e0e7981 */ /* 0x000ee2000c1e9b00 */
[----:B------:R-:W-:-:S03]  /*0ef0*/  DFMA R22, R16, UR38, R22 ;  /* 0x0000002610167c2b */ /* 0x000fc60008000016 */
[----:B------:R-:W4:Y:S05]  /*0f00*/  LDG.E.64.CONSTANT R16, desc[UR6][R30.64+-0x28] ;  /* 0xffffd8061e107981 */ /* 0x000f2a000c1e9b00 */
[C-C-:B------:R-:W-:Y:S02]  /*0f10*/  DADD R20, R22.reuse, -R24.reuse ;  /* 0x0000000016147229 */ /* 0x140fe40000000818 */
[----:B------:R-:W-:Y:S01]  /*0f20*/  DADD R22, R22, R24 ;  /* 0x0000000016167229 */ /* 0x000fe20000000018 */
[----:B------:R-:W4:Y:S01]  /*0f30*/  LDG.E.64.CONSTANT R24, desc[UR6][R30.64+-0x18] ;  /* 0xffffe8061e187981 */ /* 0x000f22000c1e9b00 */
[----:B------:R-:W-:-:S03]  /*0f40*/  DMUL R2, R28, R2 ;  /* 0x000000021c027228 */ /* 0x000fc60000000000 */
[----:B------:R-:W4:Y:S03]  /*0f50*/  LDG.E.64.CONSTANT R28, desc[UR6][R30.64+-0x10] ;  /* 0xfffff0061e1c7981 */ /* 0x000f26000c1e9b00 */
[----:B------:R-:W-:Y:S01]  /*0f60*/  DMUL R22, R32, R22 ;  /* 0x0000001620167228 */ /* 0x000fe20000000000 */
[----:B------:R-:W-:Y:S01]  /*0f70*/  BSSY.RECONVERGENT B0, `(.L_x_1952) ;  /* 0x000006b000007945 */ /* 0x000fe20003800200 */
[----:B---3--:R-:W-:Y:S02]  /*0f80*/  DMUL R8, R14, R8 ;  /* 0x000000080e087228 */ /* 0x008fe40000000000 */
[CCC-:B--2---:R-:W-:Y:S02]  /*0f90*/  DFMA R14, R18.reuse, R4.reuse, R2.reuse ;  /* 0x00000004120e722b */ /* 0x1c4fe40000000002 */
[----:B------:R-:W-:Y:S02]  /*0fa0*/  DFMA R18, R18, -R4, R2 ;  /* 0x800000041212722b */ /* 0x000fe40000000002 */
[----:B----4-:R-:W-:-:S02]  /*0fb0*/  DMUL R12, R16, R12 ;  /* 0x0000000c100c7228 */ /* 0x010fc40000000000 */
[CCC-:B------:R-:W-:Y:S02]  /*0fc0*/  DFMA R4, R26.reuse, R6.reuse, R8.reuse ;  /* 0x000000061a04722b */ /* 0x1c0fe40000000008 */
[----:B------:R-:W-:Y:S02]  /*0fd0*/  DFMA R26, R26, -R6, R8 ;  /* 0x800000061a1a722b */ /* 0x000fe40000000008 */
[C---:B------:R-:W-:Y:S02]  /*0fe0*/  DFMA R16, R14.reuse, UR8, RZ ;  /* 0x000000080e107c2b */ /* 0x040fe400080000ff */
[C---:B------:R-:W-:Y:S02]  /*0ff0*/  DFMA R6, R14.reuse, UR10, RZ ;  /* 0x0000000a0e067c2b */ /* 0x040fe400080000ff */
[----:B------:R-:W-:Y:S02]  /*1000*/  DFMA R14, R14, UR24, RZ ;  /* 0x000000180e0e7c2b */ /* 0x000fe400080000ff */
[----:B------:R-:W-:-:S02]  /*1010*/  DMUL R20, R24, R20 ;  /* 0x0000001418147228 */ /* 0x000fc40000000000 */
[C---:B------:R-:W-:Y:S02]  /*1020*/  DFMA R16, R4.reuse, UR26, R16 ;  /* 0x0000001a04107c2b */ /* 0x040fe40008000010 */
[C---:B------:R-:W-:Y:S02]  /*1030*/  DFMA R6, R4.reuse, UR32, R6 ;  /* 0x0000002004067c2b */ /* 0x040fe40008000006 */
[----:B------:R-:W-:Y:S02]  /*1040*/  DFMA R14, R4, UR34, R14 ;  /* 0x00000022040e7c2b */ /* 0x000fe4000800000e */
[----:B------:R-:W-:-:S08]  /*1050*/  DFMA R24, R18, UR14, RZ ;  /* 0x0000000e12187c2b */ /* 0x000fd000080000ff */
[----:B------:R-:W-:Y:S02]  /*1060*/  DFMA R24, R26, UR48, R24 ;  /* 0x000000301a187c2b */ /* 0x000fe40008000018 */
[CCC-:B------:R-:W-:Y:S02]  /*1070*/  DFMA R4, R28.reuse, R10.reuse, R12.reuse ;  /* 0x0000000a1c04722b */ /* 0x1c0fe4000000000c */
        /* <DEDUP_REMOVED lines=58> */
[----:B------:R-:W-:Y:S02]  /*1420*/  DFMA R14, R4, UR48, R14 ;  /* 0x00000030040e7c2b */ /* 0x000fe4000800000e */
[----:B---3--:R-:W-:Y:S02]  /*1430*/  DFMA R6, R6, UR28, R30 ;  /* 0x0000001c06067c2b */ /* 0x008fe4000800001e */
[----:B-----5:R-:W-:Y:S02]  /*1440*/  DFMA R4, R4, UR34, R18 ;  /* 0x0000002204047c2b */ /* 0x020fe40008000012 */
[C-C-:B------:R-:W-:Y:S02]  /*1450*/  DADD R18, R26.reuse, R28.reuse ;  /* 0x000000001a127229 */ /* 0x140fe4000000001c */
[----:B------:R-:W-:Y:S01]  /*1460*/  DADD R30, R26, -R28 ;  /* 0x000000001a1e7229 */ /* 0x000fe2000000081c */
[----:B------:R-:W-:Y:S04]  /*1470*/  LDS.64 R26, [R35+0xc0] ;  /* 0x0000c000231a7984 */ /* 0x000fe80000000a00 */
[----:B------:R-:W2:Y:S01]  /*1480*/  LDS.64 R28, [R35+0x100] ;  /* 0x00010000231c7984 */ /* 0x000ea20000000a00 */
[C---:B0-----:R-:W-:Y:S01]  /*1490*/  DFMA R6, R18.reuse, UR4, R6 ;  /* 0x0000000412067c2b */ /* 0x041fe20008000006 */
[----:B------:R-:W0:Y:S01]  /*14a0*/  LDCU.64 UR4, c[0x3][0xa40] ;  /* 0x00c14800ff0477ac */ /* 0x000e220008000a00 */
[----:B------:R-:W-:-:S02]  /*14b0*/  DFMA R24, R18, UR16, R24 ;  /* 0x0000001012187c2b */ /* 0x000fc40008000018 */
[----:B------:R-:W-:Y:S02]  /*14c0*/  DFMA R10, R18, UR18, R10 ;  /* 0x00000012120a7c2b */ /* 0x000fe4000800000a */
[C---:B------:R-:W-:Y:S02]  /*14d0*/  DFMA R16, R30.reuse, UR20, R16 ;  /* 0x000000141e107c2b */ /* 0x040fe40008000010 */
[C---:B------:R-:W-:Y:S02]  /*14e0*/  DFMA R14, R30.reuse, UR22, R14 ;  /* 0x000000161e0e7c2b */ /* 0x040fe4000800000e */
[----:B0-----:R-:W-:Y:S02]  /*14f0*/  DFMA R4, R30, UR4, R4 ;  /* 0x000000041e047c2b */ /* 0x001fe40008000004 */
[C-C-:B--2---:R-:W-:Y:S02]  /*1500*/  DADD R18, R26.reuse, R28.reuse ;  /* 0x000000001a127229 */ /* 0x144fe4000000001c */
[----:B------:R-:W-:-:S06]  /*1510*/  DADD R26, R26, -R28 ;  /* 0x000000001a1a7229 */ /* 0x000fcc000000081c */
[C---:B------:R-:W-:Y:S02]  /*1520*/  DFMA R24, R18.reuse, UR30, R24 ;  /* 0x0000001e12187c2b */ /* 0x040fe40008000018 */
[----:B------:R-:W-:Y:S02]  /*1530*/  DFMA R10, R18, UR36, R10 ;  /* 0x00000024120a7c2b */ /* 0x000fe4000800000a */
[C---:B------:R-:W-:Y:S02]  /*1540*/  DFMA R16, R26.reuse, UR46, R16 ;  /* 0x0000002e1a107c2b */ /* 0x040fe40008000010 */
[----:B------:R-:W-:Y:S02]  /*1550*/  DFMA R14, R26, UR52, R14 ;  /* 0x000000341a0e7c2b */ /* 0x000fe4000800000e */
[----:B-1----:R-:W-:Y:S02]  /*1560*/  DFMA R6, R18, UR24, R6 ;  /* 0x0000001812067c2b */ /* 0x002fe40008000006 */
        /* <DEDUP_REMOVED lines=11> */
.L_x_1953:
[----:B------:R-:W-:Y:S05]  /*1620*/  BSYNC.RECONVERGENT B0 ;  /* 0x0000000000007941 */ /* 0x000fea0003800200 */
.L_x_1952:
        /* <DEDUP_REMOVED lines=22> */
[----:B0-----:R-:W-:Y:S01]  /*1790*/  DFMA R24, R14, UR4, RZ ;  /* 0x000000040e187c2b */ /* 0x001fe200080000ff */
[----:B------:R-:W0:Y:S01]  /*17a0*/  LDCU.64 UR4, c[0x3][0x840] ;  /* 0x00c10800ff0477ac */ /* 0x000e220008000a00 */
[----:B------:R-:W-:-:S02]  /*17b0*/  DFMA R14, R18, UR12, RZ ;  /* 0x0000000c120e7c2b */ /* 0x000fc400080000ff */
[C---:B------:R-:W-:Y:S02]  /*17c0*/  DFMA R16, R18.reuse, UR14, RZ ;  /* 0x0000000e12107c2b */ /* 0x040fe400080000ff */
[----:B--2---:R-:W-:Y:S01]  /*17d0*/  DFMA R18, R18, UR24, RZ ;  /* 0x0000001812127c2b */ /* 0x004fe200080000ff */
[----:B------:R-:W1:Y:S01]  /*17e0*/  LDCU.64 UR24, c[0x3][0xa40] ;  /* 0x00c14800ff1877ac */ /* 0x000e620008000a00 */
[C---:B---3--:R-:W-:Y:S02]  /*17f0*/  DFMA R24, R12.reuse, UR28, R24 ;  /* 0x0000001c0c187c2b */ /* 0x048fe40008000018 */
[C---:B------:R-:W-:Y:S01]  /*1800*/  DFMA R20, R12.reuse, UR26, R20 ;  /* 0x0000001a0c147c2b */ /* 0x040fe20008000014 */
[----:B------:R-:W2:Y:S01]  /*1810*/  LDCU.64 UR28, c[0x3][0x858] ;  /* 0x00c10b00ff1c77ac */ /* 0x000ea20008000a00 */
[----:B------:R-:W-:Y:S02]  /*1820*/  DFMA R22, R12, UR32, R22 ;  /* 0x000000200c167c2b */ /* 0x000fe40008000016 */
[----:B-----5:R-:W-:-:S02]  /*1830*/  DADD R26, R4, R6 ;  /* 0x00000000041a7229 */ /* 0x020fc40000000006 */
[----:B------:R-:W-:Y:S02]  /*1840*/  DFMA R12, R10, UR48, R16 ;  /* 0x000000300a0c7c2b */ /* 0x000fe40008000010 */
[----:B------:R-:W-:Y:S02]  /*1850*/  DADD R4, R4, -R6 ;  /* 0x0000000004047229 */ /* 0x000fe40000000806 */
[C---:B------:R-:W-:Y:S02]  /*1860*/  DFMA R14, R10.reuse, UR42, R14 ;  /* 0x0000002a0a0e7c2b */ /* 0x040fe4000800000e */
[----:B------:R-:W-:Y:S02]  /*1870*/  DFMA R18, R10, UR34, R18 ;  /* 0x000000220a127c2b */ /* 0x000fe40008000012 */
[C---:B------:R-:W-:Y:S02]  /*1880*/  DFMA R20, R26.reuse, UR16, R20 ;  /* 0x000000101a147c2b */ /* 0x040fe40008000014 */
[----:B------:R-:W-:-:S02]  /*1890*/  DFMA R22, R26, UR18, R22 ;  /* 0x000000121a167c2b */ /* 0x000fc40008000016 */
[----:B0-----:R-:W-:Y:S02]  /*18a0*/  DFMA R24, R26, UR4, R24 ;  /* 0x000000041a187c2b */ /* 0x001fe40008000018 */
[C-C-:B------:R-:W-:Y:S02]  /*18b0*/  DADD R6, R2.reuse, R8.reuse ;  /* 0x0000000002067229 */ /* 0x140fe40000000008 */
[----:B------:R-:W-:Y:S02]  /*18c0*/  DADD R2, R2, -R8 ;  /* 0x0000000002027229 */ /* 0x000fe40000000808 */
[C---:B------:R-:W-:Y:S02]  /*18d0*/  DFMA R12, R4.reuse, UR22, R12 ;  /* 0x00000016040c7c2b */ /* 0x040fe4000800000c */
[C---:B-1----:R-:W-:Y:S02]  /*18e0*/  DFMA R18, R4.reuse, UR24, R18 ;  /* 0x0000001804127c2b */ /* 0x042fe40008000012 */
[----:B------:R-:W-:-:S02]  /*18f0*/  DFMA R14, R4, UR20, R14 ;  /* 0x00000014040e7c2b */ /* 0x000fc4000800000e */
[C---:B------:R-:W-:Y:S02]  /*1900*/  DFMA R4, R6.reuse, UR30, R20 ;  /* 0x0000001e06047c2b */ /* 0x040fe40008000014 */
[C---:B------:R-:W-:Y:S02]  /*1910*/  DFMA R8, R6.reuse, UR36, R22 ;  /* 0x0000002406087c2b */ /* 0x040fe40008000016 */
[----:B--2---:R-:W-:Y:S02]  /*1920*/  DFMA R24, R6, UR28, R24 ;  /* 0x0000001c06187c2b */ /* 0x004fe40008000018 */
[C---:B------:R-:W-:Y:S02]  /*1930*/  DFMA R6, R2.reuse, UR52, R12 ;  /* 0x0000003402067c2b */ /* 0x040fe4000800000c */
[C---:B------:R-:W-:Y:S02]  /*1940*/  DFMA R18, R2.reuse, UR54, R18 ;  /* 0x0000003602127c2b */ /* 0x040fe40008000012 */
[----:B------:R-:W-:-:S04]  /*1950*/  DFMA R14, R2, UR46, R14 ;  /* 0x0000002e020e7c2b */ /* 0x000fc8000800000e */
[----:B------:R-:W-:Y:S02]  /*1960*/  DADD R22, R8, -R6 ;  /* 0x0000000008167229 */ /* 0x000fe40000000806 */
[----:B------:R-:W-:Y:S02]  /*1970*/  DADD R12, R24, R18 ;  /* 0x00000000180c7229 */ /* 0x000fe40000000012 */
[C-C-:B------:R-:W-:Y:S02]  /*1980*/  DADD R20, R4.reuse, -R14.reuse ;  /* 0x0000000004147229 */ /* 0x140fe4000000080e */
[----:B------:R-:W-:Y:S02]  /*1990*/  DADD R2, R4, R14 ;  /* 0x0000000004027229 */ /* 0x000fe4000000000e */
[----:B------:R-:W-:-:S11]  /*19a0*/  DADD R8, R8, R6 ;  /* 0x0000000008087229 */ /* 0x000fd60000000006 */
.L_x_1955:
[----:B------:R-:W-:Y:S05]  /*19b0*/  BSYNC.RECONVERGENT B0 ;  /* 0x0000000000007941 */ /* 0x000fea0003800200 */
.L_x_1954:
        /* <DEDUP_REMOVED lines=12> */
.L_x_1956:
        /* <DEDUP_REMOVED lines=16> */
.L_x_3128:


//--------------------- .text._Z32massMatrixMultiplyRegisterKernelILi5ELi8ELi1EEviPKdS1_S1_S1_Pd --------------------------
	.section	.text._Z32massMatrixMultiplyRegisterKernelILi5ELi8ELi1EEviPKdS1_S1_S1_Pd,"ax",@progbits
	.align	128
        .global         _Z32massMatrixMultiplyRegisterKernelILi5ELi8ELi1EEviPKdS1_S1_S1_Pd
        .type           _Z32massMatrixMultiplyRegisterKernelILi5ELi8ELi1EEviPKdS1_S1_S1_Pd,@function
        .size           _Z32massMatrixMultiplyRegisterKernelILi5ELi8ELi1EEviPKdS1_S1_S1_Pd,(.L_x_3129 - _Z32massMatrixMultiplyRegisterKernelILi5ELi8ELi1EEviPKdS1_S1_S1_Pd)
        .other          _Z32massMatrixMultiplyRegisterKernelILi5ELi8ELi1EEviPKdS1_S1_S1_Pd,@"STO_CUDA_ENTRY STV_DEFAULT"
_Z32massMatrixMultiplyRegisterKernelILi5ELi8ELi1EEviPKdS1_S1_S1_Pd:
.text._Z32massMatrixMultiplyRegisterKernelILi5ELi8ELi1EEviPKdS1_S1_S1_Pd:
        /* <DEDUP_REMOVED lines=167> */
.L_x_1958:
[----:B------:R-:W-:Y:S05]  /*0a70*/  BSYNC.RECONVERGENT B0 ;  /* 0x0000000000007941 */ /* 0x000fea0003800200 */
.L_x_1957:
        /* <DEDUP_REMOVED lines=55> */
.L_x_1960:
[----:B------:R-:W-:Y:S05]  /*0df0*/  BSYNC.RECONVERGENT B0 ;  /* 0x0000000000007941 */ /* 0x000fea0003800200 */
.L_x_1959:
        /* <DEDUP_REMOVED lines=163> */
.L_x_1962:
[----:B------:R-:W-:Y:S05]  /*1830*/  BSYNC.RECONVERGENT B0 ;  /* 0x0000000000007941 */ /* 0x000fea0003800200 */
.L_x_1961:
        /* <DEDUP_REMOVED lines=48> */
.L_x_1964:
[----:B------:R-:W-:Y:S05]  /*1b40*/  BSYNC.RECONVERGENT B0 ;  /* 0x0000000000007941 */ /* 0x000fea0003800200 */
.L_x_1963:
        /* <DEDUP_REMOVED lines=12> */
.L_x_1965:
        /* <DEDUP_REMOVED lines=15> */
.L_x_3129:


//--------------------- .text._Z42massMatrixMultiplyMonolithicConstantKernelILi5ELi7ELi2EEviPKdS1_S1_S1_Pd --------------------------
	.section	.text._Z42massMatrixMultiplyMonolithicConstantKernelILi5ELi7ELi2EEviPKdS1_S1_S1_Pd,"ax",@progbits
	.align	128
        .global         _Z42massMatrixMultiplyMonolithicConstantKernelILi5ELi7ELi2EEviPKdS1_S1_S1_Pd
        .type           _Z42massMatrixMultiplyMonolithicConstantKernelILi5ELi7ELi2EEviPKdS1_S1_S1_Pd,@function
        .size           _Z42massMatrixMultiplyMonolithicConstantKernelILi5ELi7ELi2EEviPKdS1_S1_S1_Pd,(.L_x_3130 - _Z42massMatrixMultiplyMonolithicConstantKernelILi5ELi7ELi2EEviPKdS1_S1_S1_Pd)
        .other          _Z42massMatrixMultiplyMonolithicConstantKernelILi5ELi7ELi2EEviPKdS1_S1_S1_Pd,@"STO_CUDA_ENTRY STV_DEFAULT"
_Z42massMatrixMultiplyMonolithicConstantKernelILi5ELi7ELi2EEviPKdS1_S1_S1_Pd:
.text._Z42massMatrixMultiplyMonolithicConstantKernelILi5ELi7ELi2EEviPKdS1_S1_S1_Pd:
        /* <DEDUP_REMOVED lines=12> */
[----:B----4-:R-:W-:Y:S01]  /*00c0*/  LEA R13, R16, R13, 0x18 ;  /* 0x0000000d100d7211 */ /* 0x010fe200078ec0ff */
[----:B------:R-:W-:Y:S01]  /*00d0*/  IMAD R8, R4, 0x3334, RZ ;  /* 0x0000333404087824 */ /* 0x000fe200078e02ff */
[C---:B------:R-:W-:Y:S02]  /*00e0*/  PRMT R12, R5.reuse, 0x9910, RZ ;  /* 0x00009910050c7816 */ /* 0x040fe400000000ff */
[C---:B------:R-:W-:Y:S01]  /*00f0*/  ISETP.GT.U32.AND P1, PT, R5.reuse, 0x18, PT ;  /* 0x000000180500780c */ /* 0x040fe20003f24070 */
[----:B------:R-:W-:Y:S01]  /*0100*/  IMAD R22, R22, 0xab8, R13 ;  /* 0x00000ab816167824 */ /* 0x000fe200078e020d */
[----:B------:R-:W-:Y:S01]  /*0110*/  SHF.R.U32.HI R8, RZ, 0x10, R8 ;  /* 0x00000010ff087819 */ /* 0x000fe20000011608 */
[----:B------:R-:W-:Y:S01]  /*0120*/  IMAD R12, R12, 0xcd, RZ ;  /* 0x000000cd0c0c7824 */ /* 0x000fe200078e02ff */
[----:B------:R-:W-:Y:S01]  /*0130*/  BSSY.RECONVERGENT B0, `(.L_x_1966) ;  /* 0x0000054000007945 */ /* 0x000fe20003800200 */
[----:B------:R-:W-:Y:S02]  /*0140*/  ISETP.GT.U32.AND P2, PT, R5, 0x22, PT ;  /* 0x000000220500780c */ /* 0x000fe40003f44070 */
[----:B------:R-:W-:Y:S01]  /*0150*/  PRMT R14, R8, 0x9910, RZ ;  /* 0x00009910080e7816 */ /* 0x000fe200000000ff */
[----:B------:R-:W-:Y:S01]  /*0160*/  @!P0 IMAD R13, R0, 0x7d, R5 ;  /* 0x0000007d000d8824 */ /* 0x000fe200078e0205 */
[----:B------:R-:W0:Y:S01]  /*0170*/  @!P0 LDC.64 R8, c[0x0][0x3a0] ;  /* 0x0000e800ff088b82 */ /* 0x000e220000000a00 */
[----:B------:R-:W-:-:S02]  /*0180*/  LOP3.LUT R15, R12, 0xffff, RZ, 0xc0, !PT ;  /* 0x0000ffff0c0f7812 */ /* 0x000fc400078ec0ff */
[----:B------:R-:W-:Y:S02]  /*0190*/  IMAD R12, R14, 0x5, RZ ;  /* 0x000000050e0c7824 */ /* 0x000fe400078e02ff */
[----:B------:R-:W-:Y:S02]  /*01a0*/  SHF.R.U32.HI R14, RZ, 0xa, R15 ;  /* 0x0000000aff0e7819 */ /* 0x000fe4000001160f */
[----:B------:R-:W-:Y:S02]  /*01b0*/  IMAD.MOV R12, RZ, RZ, -R12 ;  /* 0x000000ffff0c7224 */ /* 0x000fe400078e0a0c */
[----:B------:R-:W-:-:S03]  /*01c0*/  LOP3.LUT R15, R14, 0xffff, RZ, 0xc0, !PT ;  /* 0x0000ffff0e0f7812 */ /* 0x000fc600078ec0ff */
[----:B------:R-:W-:Y:S02]  /*01d0*/  PRMT R12, R12, 0x7710, RZ ;  /* 0x000077100c0c7816 */ /* 0x000fe400000000ff */
[----:B------:R-:W-:-:S03]  /*01e0*/  IMAD R28, R15, 0x38, R22 ;  /* 0x000000380f1c7824 */ /* 0x000fc600078e0216 */
[----:B------:R-:W-:Y:S02]  /*01f0*/  IMAD.IADD R12, R12, 0x1, R5 ;  /* 0x000000010c0c7824 */ /* 0x000fe400078e0205 */
[----:B------:R-:W-:-:S03]  /*0200*/  IMAD R29, R15, 0x150, R28 ;  /* 0x000001500f1d7824 */ /* 0x000fc600078e021c */
[----:B------:R-:W-:Y:S01]  /*0210*/  LOP3.LUT R12, R12, 0xffff, RZ, 0xc0, !PT ;  /* 0x0000ffff0c0c7812 */ /* 0x000fe200078ec0ff */
[----:B0-----:R-:W-:-:S04]  /*0220*/  @!P0 IMAD.WIDE R8, R13, 0x8, R8 ;  /* 0x000000080d088825 */ /* 0x001fc800078e0208 */
[C---:B------:R-:W-:Y:S01]  /*0230*/  IMAD R28, R12.reuse, 0x8, R28 ;  /* 0x000000080c1c7824 */ /* 0x040fe200078e021c */
[----:B--2---:R0:W5:Y:S01]  /*0240*/  @!P0 LDG.E.64.CONSTANT R10, desc[UR36][R8.64] ;  /* 0x00000024080a8981 */ /* 0x004162000c1e9b00 */
[----:B------:R-:W-:-:S03]  /*0250*/  IMAD R29, R12, 0x8, R29 ;  /* 0x000000080c1d7824 */ /* 0x000fc600078e021d */
        /* <DEDUP_REMOVED lines=13> */
[----:B------:R-:W-:-:S02]  /*0330*/  DFMA R8, R24, UR6, R8 ;  /* 0x0000000618087c2b */ /* 0x000fc40008000008 */
[C---:B--2---:R-:W-:Y:S01]  /*0340*/  DFMA R12, R10.reuse, UR28, RZ ;  /* 0x0000001c0a0c7c2b */ /* 0x044fe200080000ff */
[----:B------:R-:W2:Y:S01]  /*0350*/  LDCU.128 UR4, c[0x3][0x30] ;  /* 0x00c00600ff0477ac */ /* 0x000ea20008000c00 */
[----:B---3--:R-:W-:Y:S01]  /*0360*/  DFMA R14, R10, UR14, RZ ;  /* 0x0000000e0a0e7c2b */ /* 0x008fe200080000ff */
[----:B------:R-:W3:Y:S03]  /*0370*/  LDCU.128 UR24, c[0x3][0x80] ;  /* 0x00c01000ff1877ac */ /* 0x000ee60008000c00 */
[----:B-1----:R-:W-:Y:S02]  /*0380*/  DFMA R8, R20, UR8, R8 ;  /* 0x0000000814087c2b */ /* 0x002fe40008000008 */
[----:B------:R-:W-:Y:S01]  /*0390*/  DFMA R12, R24, UR30, R12 ;  /* 0x0000001e180c7c2b */ /* 0x000fe2000800000c */
[----:B------:R-:W1:Y:S01]  /*03a0*/  LDCU.128 UR40, c[0x3][0xd0] ;  /* 0x00c01a00ff2877ac */ /* 0x000e620008000c00 */
[----:B0-----:R-:W-:Y:S01]  /*03b0*/  DFMA R16, R10, UR22, RZ ;  /* 0x000000160a107c2b */ /* 0x001fe200080000ff */
[----:B------:R-:W0:Y:S03]  /*03c0*/  LDCU.128 UR28, c[0x3][0xb0] ;  /* 0x00c01600ff1c77ac */ /* 0x000e260008000c00 */
[----:B------:R-:W-:-:S02]  /*03d0*/  DFMA R26, R2, UR10, R8 ;  /* 0x0000000a021a7c2b */ /* 0x000fc40008000008 */
[C---:B----4-:R-:W-:Y:S01]  /*03e0*/  DFMA R8, R10.reuse, UR16, RZ ;  /* 0x000000100a087c2b */ /* 0x050fe200080000ff */
[----:B------:R-:W4:Y:S01]  /*03f0*/  LDCU.128 UR8, c[0x3][0xf0] ;  /* 0x00c01e00ff0877ac */ /* 0x000f220008000c00 */
[----:B------:R-:W-:Y:S02]  /*0400*/  DFMA R18, R10, UR34, RZ ;  /* 0x000000220a127c2b */ /* 0x000fe400080000ff */
[----:B--2---:R-:W-:Y:S01]  /*0410*/  DFMA R14, R24, UR4, R14 ;  /* 0x00000004180e7c2b */ /* 0x004fe2000800000e */
[----:B------:R-:W2:Y:S01]  /*0420*/  LDCU.128 UR48, c[0x3][0x100] ;  /* 0x00c02000ff3077ac */ /* 0x000ea20008000c00 */
[----:B------:R-:W-:Y:S02]  /*0430*/  DFMA R26, R6, UR12, R26 ;  /* 0x0000000c061a7c2b */ /* 0x000fe4000800001a */
[C---:B------:R-:W-:Y:S01]  /*0440*/  DFMA R8, R24.reuse, UR18, R8 ;  /* 0x0000001218087c2b */ /* 0x040fe20008000008 */
[----:B------:R-:W2:Y:S01]  /*0450*/  LDCU.128 UR12, c[0x3][0x60] ;  /* 0x00c00c00ff0c77ac */ /* 0x000ea20008000c00 */
[----:B---3--:R-:W-:-:S02]  /*0460*/  DFMA R16, R24, UR24, R16 ;  /* 0x0000001818107c2b */ /* 0x008fc40008000010 */
[----:B-1----:R-:W-:Y:S01]  /*0470*/  DFMA R18, R24, UR40, R18 ;  /* 0x0000002818127c2b */ /* 0x002fe20008000012 */
[----:B------:R-:W1:Y:S01]  /*0480*/  LDCU.128 UR16, c[0x3][0x90] ;  /* 0x00c01200ff1077ac */ /* 0x000e620008000c00 */
[C---:B------:R-:W-:Y:S01]  /*0490*/  DFMA R14, R20.reuse, UR6, R14 ;  /* 0x00000006140e7c2b */ /* 0x040fe2000800000e */
[----:B------:R3:W-:Y:S01]  /*04a0*/  STS.64 [R28], R26 ;  /* 0x0000001a1c007388 */ /* 0x0007e20000000a00 */
[C---:B0-----:R-:W-:Y:S01]  /*04b0*/  DFMA R12, R20.reuse, UR28, R12 ;  /* 0x0000001c140c7c2b */ /* 0x041fe2000800000c */
[----:B------:R-:W0:Y:S01]  /*04c0*/  LDCU.128 UR44, c[0x3][0xe0] ;  /* 0x00c01c00ff2c77ac */ /* 0x000e220008000c00 */
[----:B------:R-:W-:Y:S02]  /*04d0*/  DFMA R16, R20, UR26, R16 ;  /* 0x0000001a14107c2b */ /* 0x000fe40008000010 */
[----:B----4-:R-:W-:Y:S01]  /*04e0*/  DFMA R10, R10, UR8, RZ ;  /* 0x000000080a0a7c2b */ /* 0x010fe200080000ff */
[----:B------:R-:W4:Y:S01]  /*04f0*/  LDCU.64 UR4, c[0x3][0x110] ;  /* 0x00c02200ff0477ac */ /* 0x000f220008000a00 */
[----:B------:R-:W-:-:S02]  /*0500*/  DFMA R18, R20, UR42, R18 ;  /* 0x0000002a14127c2b */ /* 0x000fc40008000012 */
[----:B------:R-:W-:Y:S02]  /*0510*/  DFMA R12, R2, UR30, R12 ;  /* 0x0000001e020c7c2b */ /* 0x000fe4000800000c */
[----:B--2---:R-:W-:Y:S02]  /*0520*/  DFMA R8, R20, UR12, R8 ;  /* 0x0000000c14087c2b */ /* 0x004fe40008000008 */
[----:B------:R-:W-:Y:S01]  /*0530*/  DFMA R10, R24, UR10, R10 ;  /* 0x0000000a180a7c2b */ /* 0x000fe2000800000a */
[----:B------:R-:W2:Y:S01]  /*0540*/  LDCU.128 UR8, c[0x3][0x40] ;  /* 0x00c00800ff0877ac */ /* 0x000ea20008000c00 */
[----:B-1----:R-:W-:Y:S02]  /*0550*/  DFMA R16, R2, UR16, R16 ;  /* 0x0000001002107c2b */ /* 0x002fe40008000010 */
[----:B------:R-:W-:Y:S02]  /*0560*/  DFMA R12, R6, UR32, R12 ;  /* 0x00000020060c7c2b */ /* 0x000fe4000800000c */
[----:B------:R-:W-:-:S02]  /*0570*/  DFMA R8, R2, UR14, R8 ;  /* 0x0000000e02087c2b */ /* 0x000fc40008000008 */
[----:B------:R-:W-:Y:S02]  /*0580*/  DFMA R10, R20, UR48, R10 ;  /* 0x00000030140a7c2b */ /* 0x000fe4000800000a */
[----:B0-----:R-:W-:Y:S01]  /*0590*/  DFMA R18, R2, UR44, R18 ;  /* 0x0000002c02127c2b */ /* 0x001fe20008000012 */
[----:B------:R3:W-:Y:S01]  /*05a0*/  STS.64 [R28+0x620], R12 ;  /* 0x0006200c1c007388 */ /* 0x0007e20000000a00 */
[C---:B------:R-:W-:Y:S02]  /*05b0*/  DFMA R16, R6.reuse, UR18, R16 ;  /* 0x0000001206107c2b */ /* 0x040fe40008000010 */
[----:B------:R-:W-:Y:S02]  /*05c0*/  DFMA R8, R6, UR20, R8 ;  /* 0x0000001406087c2b */ /* 0x000fe40008000008 */
[----:B------:R-:W-:Y:S02]  /*05d0*/  DFMA R10, R2, UR50, R10 ;  /* 0x00000032020a7c2b */ /* 0x000fe4000800000a */
[----:B------:R-:W-:Y:S01]  /*05e0*/  DFMA R18, R6, UR46, R18 ;  /* 0x0000002e06127c2b */ /* 0x000fe20008000012 */
[----:B------:R3:W-:Y:S01]  /*05f0*/  STS.64 [R28+0x498], R16 ;  /* 0x000498101c007388 */ /* 0x0007e20000000a00 */
[----:B--2---:R-:W-:-:S03]  /*0600*/  DFMA R14, R2, UR8, R14 ;  /* 0x00000008020e7c2b */ /* 0x004fc6000800000e */
[----:B------:R3:W-:Y:S01]  /*0610*/  STS.64 [R28+0x310], R8 ;  /* 0x000310081c007388 */ /* 0x0007e20000000a00 */
[----:B----4-:R-:W-:-:S03]  /*0620*/  DFMA R10, R6, UR4, R10 ;  /* 0x00000004060a7c2b */ /* 0x010fc6000800000a */
[----:B------:R3:W-:Y:S01]  /*0630*/  STS.64 [R28+0x7a8], R18 ;  /* 0x0007a8121c007388 */ /* 0x0007e20000000a00 */
[----:B------:R-:W-:-:S03]  /*0640*/  DFMA R14, R6, UR10, R14 ;  /* 0x0000000a060e7c2b */ /* 0x000fc6000800000e */
[----:B------:R3:W-:Y:S04]  /*0650*/  STS.64 [R28+0x930], R10 ;  /* 0x0009300a1c007388 */ /* 0x0007e80000000a00 */
[----:B------:R3:W-:Y:S04]  /*0660*/  STS.64 [R28+0x188], R14 ;  /* 0x0001880e1c007388 */ /* 0x0007e80000000a00 */
.L_x_1967:
[----:B------:R-:W-:Y:S05]  /*0670*/  BSYNC.RECONVERGENT B0 ;  /* 0x0000000000007941 */ /* 0x000fea0003800200 */
.L_x_1966:
[----:B------:R-:W-:Y:S06]  /*0680*/  BAR.SYNC.DEFER_BLOCKING 0x0 ;  /* 0x0000000000007b1d */ /* 0x000fec0000010000 */
[----:B------:R-:W-:Y:S04]  /*0690*/  BSSY.RECONVERGENT B0, `(.L_x_1968) ;  /* 0x0000043000007945 */ /* 0x000fe80003800200 */
[----:B------:R-:W-:Y:S05]  /*06a0*/  @P2 BRA `(.L_x_1969) ;  /* 0x0000000400042947 */ /* 0x000fea0003800000 */
[----:B---3--:R-:W1:Y:S01]  /*06b0*/  LDS.64 R12, [R29] ;  /* 0x000000001d0c7984 */ /* 0x008e620000000a00 */
[----:B------:R-:W1:Y:S03]  /*06c0*/  LDCU.128 UR4, c[0x3][URZ] ;  /* 0x00c00000ff0477ac */ /* 0x000e660008000c00 */
[----:B-----5:R-:W2:Y:S01]  /*06d0*/  LDS.64 R24, [R29+0x38] ;  /* 0x000038001d187984 */ /* 0x020ea20000000a00 */
[----:B------:R-:W3:Y:S03]  /*06e0*/  LDCU.128 UR8, c[0x3][0x10] ;  /* 0x00c00200ff0877ac */ /* 0x000ee60008000c00 */
[----:B------:R-:W3:Y:S01]  /*06f0*/  LDS.64 R2, [R29+0x70] ;  /* 0x000070001d027984 */ /* 0x000ee20000000a00 */
[----:B------:R-:W4:Y:S03]  /*0700*/  LDCU.128 UR28, c[0x3][0xa0] ;  /* 0x00c01400ff1c77ac */ /* 0x000f260008000c00 */
[----:B------:R-:W3:Y:S01]  /*0710*/  LDS.64 R6, [R29+0xa8] ;  /* 0x0000a8001d067984 */ /* 0x000ee20000000a00 */
[----:B------:R-:W4:Y:S03]  /*0720*/  LDCU.128 UR12, c[0x3][0x20] ;  /* 0x00c00400ff0c77ac */ /* 0x000f260008000c00 */
[----:B0-----:R-:W0:Y:S01]  /*0730*/  LDS.64 R8, [R29+0xe0] ;  /* 0x0000e0001d087984 */ /* 0x001e220000000a00 */
[----:B------:R-:W3:Y:S01]  /*0740*/  LDCU.128 UR16, c[0x3][0x50] ;  /* 0x00c00a00ff1077ac */ /* 0x000ee20008000c00 */
[----:B------:R-:W4:Y:S01]  /*0750*/  LDCU.128 UR20, c[0x3][0x70] ;  /* 0x00c00e00ff1477ac */ /* 0x000f220008000c00 */
[----:B------:R-:W2:Y:S01]  /*0760*/  LDCU.128 UR32, c[0x3][0xc0] ;  /* 0x00c01800ff2077ac */ /* 0x000ea20008000c00 */
[----:B------:R-:W2:Y:S01]  /*0770*/  LDCU.128 UR24, c[0x3][0x80] ;  /* 0x00c01000ff1877ac */ /* 0x000ea20008000c00 */
[----:B------:R-:W3:Y:S01]  /*0780*/  LDCU.128 UR40, c[0x3][0xd0] ;  /* 0x00c01a00ff2877ac */ /* 0x000ee20008000c00 */
[----:B------:R-:W0:Y:S01]  /*0790*/  LDCU.128 UR48, c[0x3][0x100] ;  /* 0x00c02000ff3077ac */ /* 0x000e220008000c00 */
[C---:B-1----:R-:W-:Y:S01]  /*07a0*/  DFMA R10, R12.reuse, UR4, RZ ;  /* 0x000000040c0a7c2b */ /* 0x042fe200080000ff */
[----:B------:R-:W1:Y:S01]  /*07b0*/  LDCU.128 UR44, c[0x3][0xe0] ;  /* 0x00c01c00ff2c77ac */ /* 0x000e620008000c00 */
[----:B----4-:R-:W-:-:S02]  /*07c0*/  DFMA R14, R12, UR28, RZ ;  /* 0x0000001c0c0e7c2b */ /* 0x010fc400080000ff */
[C---:B------:R-:W-:Y:S02]  /*07d0*/  DFMA R16, R12.reuse, UR14, RZ ;  /* 0x0000000e0c107c2b */ /* 0x040fe400080000ff */
[----:B------:R-:W-:Y:S02]  /*07e0*/  DFMA R18, R12, UR22, RZ ;  /* 0x000000160c127c2b */ /* 0x000fe400080000ff */
[----:B--2---:R-:W-:Y:S01]  /*07f0*/  DFMA R10, R24, UR6, R10 ;  /* 0x00000006180a7c2b */ /* 0x004fe2000800000a */
[----:B------:R-:W2:Y:S01]  /*0800*/  LDCU.128 UR4, c[0x3][0x30] ;  /* 0x00c00600ff0477ac */ /* 0x000ea20008000c00 */
[----:B------:R-:W-:Y:S02]  /*0810*/  DFMA R20, R12, UR34, RZ ;  /* 0x000000220c147c2b */ /* 0x000fe400080000ff */
[C---:B------:R-:W-:Y:S01]  /*0820*/  DFMA R14, R24.reuse, UR30, R14 ;  /* 0x0000001e180e7c2b */ /* 0x040fe2000800000e */
[----:B------:R-:W4:Y:S01]  /*0830*/  LDCU.128 UR28, c[0x3][0xb0] ;  /* 0x00c01600ff1c77ac */ /* 0x000f220008000c00 */
[----:B------:R-:W-:-:S02]  /*0840*/  DFMA R18, R24, UR24, R18 ;  /* 0x0000001818127c2b */ /* 0x000fc40008000012 */
[----:B---3--:R-:W-:Y:S02]  /*0850*/  DFMA R10, R2, UR8, R10 ;  /* 0x00000008020a7c2b */ /* 0x008fe4000800000a */
[----:B------:R-:W-:-:S04]  /*0860*/  DFMA R20, R24, UR40, R20 ;  /* 0x0000002818147c2b */ /* 0x000fc80008000014 */
[----:B------:R-:W-:Y:S02]  /*0870*/  DFMA R18, R2, UR26, R18 ;  /* 0x0000001a02127c2b */ /* 0x000fe40008000012 */
[----:B------:R-:W-:Y:S01]  /*0880*/  DFMA R26, R6, UR10, R10 ;  /* 0x0000000a061a7c2b */ /* 0x000fe2000800000a */
[----:B------:R-:W3:Y:S01]  /*0890*/  LDCU.128 UR8, c[0x3][0xf0] ;  /* 0x00c01e00ff0877ac */ /* 0x000ee20008000c00 */
[----:B------:R-:W-:Y:S02]  /*08a0*/  DFMA R10, R12, UR16, RZ ;  /* 0x000000100c0a7c2b */ /* 0x000fe400080000ff */
[----:B--2---:R-:W-:Y:S01]  /*08b0*/  DFMA R16, R24, UR4, R16 ;  /* 0x0000000418107c2b */ /* 0x004fe20008000010 */
[----:B------:R-:W2:Y:S01]  /*08c0*/  LDCU.64 UR4, c[0x3][0x110] ;  /* 0x00c02200ff0477ac */ /* 0x000ea20008000a00 */
[----:B------:R-:W-:Y:S02]  /*08d0*/  DFMA R20, R2, UR42, R20 ;  /* 0x0000002a02147c2b */ /* 0x000fe40008000014 */
[----:B0-----:R-:W-:Y:S01]  /*08e0*/  DFMA R26, R8, UR12, R26 ;  /* 0x0000000c081a7c2b */ /* 0x001fe2000800001a */
[----:B------:R-:W0:Y:S01]  /*08f0*/  LDCU.128 UR12, c[0x3][0x60] ;  /* 0x00c00c00ff0c77ac */ /* 0x000e220008000c00 */
[----:B------:R-:W-:-:S02]  /*0900*/  DFMA R10, R24, UR18, R10 ;  /* 0x00000012180a7c2b */ /* 0x000fc4000800000a */
[C---:B------:R-:W-:Y:S01]  /*0910*/  DFMA R16, R2.reuse, UR6, R16 ;  /* 0x0000000602107c2b */ /* 0x040fe20008000010 */
[----:B------:R-:W2:Y:S01]  /*0920*/  LDCU.128 UR16, c[0x3][0x90] ;  /* 0x00c01200ff1077ac */ /* 0x000ea20008000c00 */
[----:B----4-:R-:W-:Y:S01]  /*0930*/  DFMA R14, R2, UR28, R14 ;  /* 0x0000001c020e7c2b */ /* 0x010fe2000800000e */
[----:B------:R4:W-:Y:S01]  /*0940*/  STS.64 [R29], R26 ;  /* 0x0000001a1d007388 */ /* 0x0009e20000000a00 */
[----:B-1----:R-:W-:Y:S02]  /*0950*/  DFMA R20, R6, UR44, R20 ;  /* 0x0000002c06147c2b */ /* 0x002fe40008000014 */
[----:B---3--:R-:W-:-:S04]  /*0960*/  DFMA R12, R12, UR8, RZ ;  /* 0x000000080c0c7c2b */ /* 0x008fc800080000ff */
[----:B------:R-:W-:Y:S02]  /*0970*/  DFMA R14, R6, UR30, R14 ;  /* 0x0000001e060e7c2b */ /* 0x000fe4000800000e */
[----:B------:R-:W-:Y:S02]  /*0980*/  DFMA R20, R8, UR46, R20 ;  /* 0x0000002e08147c2b */ /* 0x000fe40008000014 */
[----:B------:R-:W-:Y:S01]  /*0990*/  DFMA R12, R24, UR10, R12 ;  /* 0x0000000a180c7c2b */ /* 0x000fe2000800000c */
[----:B------:R-:W1:Y:S01]  /*09a0*/  LDCU.128 UR8, c[0x3][0x40] ;  /* 0x00c00800ff0877ac */ /* 0x000e620008000c00 */
[----:B0-----:R-:W-:Y:S02]  /*09b0*/  DFMA R10, R2, UR12, R10 ;  /* 0x0000000c020a7c2b */ /* 0x001fe4000800000a */
[----:B--2---:R-:W-:Y:S01]  /*09c0*/  DFMA R18, R6, UR16, R18 ;  /* 0x0000001006127c2b */ /* 0x004fe20008000012 */
[----:B------:R4:W-:Y:S01]  /*09d0*/  STS.64 [R29+0x118], R20 ;  /* 0x000118141d007388 */ /* 0x0009e20000000a00 */
[----:B------:R-:W-:-:S02]  /*09e0*/  DFMA R14, R8, UR32, R14 ;  /* 0x00000020080e7c2b */ /* 0x000fc4000800000e */
[----:B------:R-:W-:Y:S02]  /*09f0*/  DFMA R12, R2, UR48, R12 ;  /* 0x00000030020c7c2b */ /* 0x000fe4000800000c */
[----:B------:R-:W-:Y:S02]  /*0a00*/  DFMA R10, R6, UR14, R10 ;  /* 0x0000000e060a7c2b */ /* 0x000fe4000800000a */
[----:B------:R-:W-:Y:S01]  /*0a10*/  DFMA R18, R8, UR18, R18 ;  /* 0x0000001208127c2b */ /* 0x000fe20008000012 */
[----:B------:R4:W-:Y:S03]  /*0a20*/  STS.64 [R29+0xe0], R14 ;  /* 0x0000e00e1d007388 */ /* 0x0009e60000000a00 */
[----:B------:R-:W-:Y:S02]  /*0a30*/  DFMA R12, R6, UR50, R12 ;  /* 0x00000032060c7c2b */ /* 0x000fe4000800000c */
[----:B------:R-:W-:Y:S01]  /*0a40*/  DFMA R10, R8, UR20, R10 ;  /* 0x00000014080a7c2b */ /* 0x000fe2000800000a */
[----:B------:R4:W-:Y:S01]  /*0a50*/  STS.64 [R29+0xa8], R18 ;  /* 0x0000a8121d007388 */ /* 0x0009e20000000a00 */
[----:B-1----:R-:W-:-:S04]  /*0a60*/  DFMA R16, R6, UR8, R16 ;  /* 0x0000000806107c2b */ /* 0x002fc80008000010 */
[C---:B------:R-:W-:Y:S01]  /*0a70*/  DFMA R12, R8.reuse, UR4, R12 ;  /* 0x00000004080c7c2b */ /* 0x040fe2000800000c */
[----:B------:R4:W-:Y:S03]  /*0a80*/  STS.64 [R29+0x70], R10 ;  /* 0x0000700a1d007388 */ /* 0x0009e60000000a00 */
[----:B------:R-:W-:-:S03]  /*0a90*/  DFMA R16, R8, UR10, R16 ;  /* 0x0000000a08107c2b */ /* 0x000fc60008000010 */
[----:B------:R4:W-:Y:S04]  /*0aa0*/  STS.64 [R29+0x150], R12 ;  /* 0x0001500c1d007388 */ /* 0x0009e80000000a00 */
[----:B------:R4:W-:Y:S04]  /*0ab0*/  STS.64 [R29+0x38], R16 ;  /* 0x000038101d007388 */ /* 0x0009e80000000a00 */
.L_x_1969:
[----:B------:R-:W-:Y:S05]  /*0ac0*/  BSYNC.RECONVERGENT B0 ;  /* 0x0000000000007941 */ /* 0x000fea0003800200 */
.L_x_1968:
[----:B---34-:R-:W1:Y:S01]  /*0ad0*/  LDC.64 R16, c[0x0][0x388] ;  /* 0x0000e200ff107b82 */ /* 0x018e620000000a00 */
[----:B-----5:R-:W-:Y:S01]  /*0ae0*/  IMAD R7, R0, 0x31, R5 ;  /* 0x0000003100077824 */ /* 0x020fe200078e0205 */
[----:B------:R-:W-:Y:S01]  /*0af0*/  CS2R R2, SRZ ;  /* 0x0000000000027805 */ /* 0x000fe2000001ff00 */
[----:B------:R-:W2:Y:S02]  /*0b00*/  LDCU.64 UR38, c[0x3][0x28] ;  /* 0x00c00500ff2677ac */ /* 0x000ea40008000a00 */
[----:B------:R-:W-:Y:S01]  /*0b10*/  IMAD R7, R7, 0x7, RZ ;  /* 0x0000000707077824 */ /* 0x000fe200078e02ff */
[----:B------:R-:W3:Y:S01]  /*0b20*/  LDCU.64 UR40, c[0x3][0x78] ;  /* 0x00c00f00ff2877ac */ /* 0x000ee20008000a00 */
[----:B------:R-:W4:Y:S01]  /*0b30*/  LDCU.64 UR42, c[0x3][0xc8] ;  /* 0x00c01900ff2a77ac */ /* 0x000f220008000a00 */
[----:B------:R-:W0:Y:S01]  /*0b40*/  LDCU.128 UR4, c[0x3][URZ] ;  /* 0x00c00000ff0477ac */ /* 0x000e220008000c00 */
[----:B------:R-:W3:Y:S01]  /*0b50*/  LDCU.128 UR8, c[0x3][0x50] ;  /* 0x00c00a00ff0877ac */ /* 0x000ee20008000c00 */
[----:B------:R-:W4:Y:S01]  /*0b60*/  LDCU.128 UR12, c[0x3][0xa0] ;  /* 0x00c01400ff0c77ac */ /* 0x000f220008000c00 */
[----:B-1----:R-:W-:Y:S01]  /*0b70*/  IMAD.WIDE R16, R7, 0x8, R16 ;  /* 0x0000000807107825 */ /* 0x002fe200078e0210 */
[----:B------:R-:W1:Y:S04]  /*0b80*/  LDCU.128 UR16, c[0x3][0xf0] ;  /* 0x00c01e00ff1077ac */ /* 0x000e680008000c00 */
[----:B------:R-:W4:Y:S01]  /*0b90*/  @!P0 LDG.E.64.CONSTANT R2, desc[UR36][R16.64] ;  /* 0x0000002410028981 */ /* 0x000f22000c1e9b00 */
[----:B------:R-:W-:Y:S01]  /*0ba0*/  IMAD R7, R4, 0x2493, RZ ;  /* 0x0000249304077824 */ /* 0x000fe200078e02ff */
[----:B------:R-:W1:Y:S04]  /*0bb0*/  LDCU.128 UR24, c[0x3][0x30] ;  /* 0x00c00600ff1877ac */ /* 0x000e680008000c00 */
[----:B------:R-:W-:Y:S01]  /*0bc0*/  SHF.R.U32.HI R7, RZ, 0x10, R7 ;  /* 0x00000010ff077819 */ /* 0x000fe20000011607 */
[----:B------:R-:W1:Y:S03]  /*0bd0*/  LDCU.128 UR28, c[0x3][0x80] ;  /* 0x00c01000ff1c77ac */ /* 0x000e660008000c00 */
[C---:B------:R-:W-:Y:S01]  /*0be0*/  PRMT R4, R7.reuse, 0x9910, RZ ;  /* 0x0000991007047816 */ /* 0x040fe200000000ff */
[----:B------:R-:W-:Y:S01]  /*0bf0*/  IMAD R12, R7, 0x188, R22 ;  /* 0x00000188070c7824 */ /* 0x000fe200078e0216 */
[----:B------:R-:W1:Y:S03]  /*0c00*/  LDCU.128 UR32, c[0x3][0xd0] ;  /* 0x00c01a00ff2077ac */ /* 0x000e660008000c00 */
[----:B------:R-:W-:Y:S01]  /*0c10*/  IMAD R4, R4, 0x7, RZ ;  /* 0x0000000704047824 */ /* 0x000fe200078e02ff */
[----:B------:R-:W1:Y:S03]  /*0c20*/  LDCU.128 UR20, c[0x3][0x10] ;  /* 0x00c00200ff1477ac */ /* 0x000e660008000c00 */
[----:B------:R-:W-:Y:S01]  /*0c30*/  IMAD.MOV R4, RZ, RZ, -R4 ;  /* 0x000000ffff047224 */ /* 0x000fe200078e0a04 */
[----:B------:R-:W1:Y:S04]  /*0c40*/  LDCU.128 UR64, c[0x3][0x60] ;  /* 0x00c00c00ff4077ac */ /* 0x000e680008000c00 */
[----:B------:R-:W-:Y:S01]  /*0c50*/  PRMT R4, R4, 0x7710, RZ ;  /* 0x0000771004047816 */ /* 0x000fe200000000ff */
[----:B------:R-:W1:Y:S04]  /*0c60*/  LDCU.128 UR60, c[0x3][0xb0] ;  /* 0x00c01600ff3c77ac */ /* 0x000e680008000c00 */
[----:B------:R-:W-:Y:S01]  /*0c70*/  IMAD.IADD R5, R4, 0x1, R5 ;  /* 0x0000000104057824 */ /* 0x000fe200078e0205 */
[----:B------:R-:W1:Y:S04]  /*0c80*/  LDCU.128 UR44, c[0x3][0x100] ;  /* 0x00c02000ff2c77ac */ /* 0x000e680008000c00 */
[----:B------:R-:W-:Y:S01]  /*0c90*/  LOP3.LUT R5, R5, 0xffff, RZ, 0xc0, !PT ;  /* 0x0000ffff05057812 */ /* 0x000fe200078ec0ff */
[----:B------:R-:W1:Y:S04]  /*0ca0*/  LDCU.128 UR56, c[0x3][0x40] ;  /* 0x00c00800ff3877ac */ /* 0x000e680008000c00 */
[----:B------:R-:W-:Y:S01]  /*0cb0*/  IMAD R12, R5, 0x38, R12 ;  /* 0x00000038050c7824 */ /* 0x000fe200078e020c */
[----:B------:R-:W-:Y:S06]  /*0cc0*/  BAR.SYNC.DEFER_BLOCKING 0x0 ;  /* 0x0000000000007b1d */ /* 0x000fec0000010000 */
[----:B------:R-:W1:Y:S01]  /*0cd0*/  LDCU.128 UR52, c[0x3][0x90] ;  /* 0x00c01200ff3477ac */ /* 0x000e620008000c00 */
[----:B------:R-:W1:Y:S01]  /*0ce0*/  LDCU.128 UR48, c[0x3][0xe0] ;  /* 0x00c01c00ff3077ac */ /* 0x000e620008000c00 */
[----:B------:R-:W0:Y:S04]  /*0cf0*/  LDS.64 R18, [R12] ;  /* 0x000000000c127984 */ /* 0x000e280000000a00 */
[----:B------:R-:W1:Y:S04]  /*0d00*/  LDS.64 R6, [R12+0x8] ;  /* 0x000008000c067984 */ /* 0x000e680000000a00 */
[----:B------:R-:W1:Y:S01]  /*0d10*/  LDS.64 R14, [R12+0x10] ;  /* 0x000010000c0e7984 */ /* 0x000e620000000a00 */
[----:B0-----:R-:W-:-:S02]  /*0d20*/  DFMA R4, R18, UR4, RZ ;  /* 0x0000000412047c2b */ /* 0x001fc400080000ff */
[C---:B--2---:R-:W-:Y:S02]  /*0d30*/  DFMA R22, R18.reuse, UR38, RZ ;  /* 0x0000002612167c2b */ /* 0x044fe400080000ff */
[C---:B---3--:R-:W-:Y:S02]  /*0d40*/  DFMA R8, R18.reuse, UR8, RZ ;  /* 0x0000000812087c2b */ /* 0x048fe400080000ff */
[C---:B------:R-:W-:Y:S02]  /*0d50*/  DFMA R24, R18.reuse, UR40, RZ ;  /* 0x0000002812187c2b */ /* 0x040fe400080000ff */
[C---:B----4-:R-:W-:Y:S02]  /*0d60*/  DFMA R10, R18.reuse, UR12, RZ ;  /* 0x0000000c120a7c2b */ /* 0x050fe400080000ff */
[C---:B------:R-:W-:Y:S02]  /*0d70*/  DFMA R20, R18.reuse, UR42, RZ ;  /* 0x0000002a12147c2b */ /* 0x040fe400080000ff */
[----:B-1----:R-:W-:-:S02]  /*0d80*/  DFMA R18, R18, UR16, RZ ;  /* 0x0000001012127c2b */ /* 0x002fc400080000ff */
[C---:B------:R-:W-:Y:S02]  /*0d90*/  DFMA R4, R6.reuse, UR6, R4 ;  /* 0x0000000606047c2b */ /* 0x040fe40008000004 */
[C---:B------:R-:W-:Y:S02]  /*0da0*/  DFMA R22, R6.reuse, UR24, R22 ;  /* 0x0000001806167c2b */ /* 0x040fe40008000016 */
[C---:B------:R-:W-:Y:S02]  /*0db0*/  DFMA R8, R6.reuse, UR10, R8 ;  /* 0x0000000a06087c2b */ /* 0x040fe40008000008 */
[C---:B------:R-:W-:Y:S02]  /*0dc0*/  DFMA R24, R6.reuse, UR28, R24 ;  /* 0x0000001c06187c2b */ /* 0x040fe40008000018 */
[C---:B------:R-:W-:Y:S02]  /*0dd0*/  DFMA R10, R6.reuse, UR14, R10 ;  /* 0x0000000e060a7c2b */ /* 0x040fe4000800000a */
[----:B------:R-:W-:-:S02]  /*0de0*/  DFMA R20, R6, UR32, R20 ;  /* 0x0000002006147c2b */ /* 0x000fc40008000014 */
[----:B------:R-:W-:Y:S01]  /*0df0*/  DFMA R18, R6, UR18, R18 ;  /* 0x0000001206127c2b */ /* 0x000fe20008000012 */
[----:B------:R-:W0:Y:S01]  /*0e00*/  LDS.64 R6, [R12+0x18] ;  /* 0x000018000c067984 */ /* 0x000e220000000a00 */
[C---:B------:R-:W-:Y:S02]  /*0e10*/  DFMA R4, R14.reuse, UR20, R4 ;  /* 0x000000140e047c2b */ /* 0x040fe40008000004 */
[C---:B------:R-:W-:Y:S01]  /*0e20*/  DFMA R22, R14.reuse, UR26, R22 ;  /* 0x0000001a0e167c2b */ /* 0x040fe20008000016 */
[----:B------:R-:W1:Y:S01]  /*0e30*/  LDCU.64 UR26, c[0x3][0x20] ;  /* 0x00c00400ff1a77ac */ /* 0x000e620008000a00 */
[C---:B------:R-:W-:Y:S02]  /*0e40*/  DFMA R8, R14.reuse, UR64, R8 ;  /* 0x000000400e087c2b */ /* 0x040fe40008000008 */
[C---:B------:R-:W-:Y:S01]  /*0e50*/  DFMA R24, R14.reuse, UR30, R24 ;  /* 0x0000001e0e187c2b */ /* 0x040fe20008000018 */
[----:B------:R-:W2:Y:S01]  /*0e60*/  LDCU.64 UR30, c[0x3][0x18] ;  /* 0x00c00300ff1e77ac */ /* 0x000ea20008000a00 */
[----:B------:R-:W-:-:S02]  /*0e70*/  DFMA R10, R14, UR60, R10 ;  /* 0x0000003c0e0a7c2b */ /* 0x000fc4000800000a */
[C---:B------:R-:W-:Y:S01]  /*0e80*/  DFMA R20, R14.reuse, UR34, R20 ;  /* 0x000000220e147c2b */ /* 0x040fe20008000014 */
[----:B------:R-:W3:Y:S01]  /*0e90*/  LDCU.64 UR34, c[0x3][0x20] ;  /* 0x00c00400ff2277ac */ /* 0x000ee20008000a00 */
[----:B------:R-:W-:Y:S01]  /*0ea0*/  DFMA R18, R14, UR44, R18 ;  /* 0x0000002c0e127c2b */ /* 0x000fe20008000012 */
[----:B------:R-:W1:Y:S01]  /*0eb0*/  LDS.64 R14, [R12+0x20] ;  /* 0x000020000c0e7984 */ /* 0x000e620000000a00 */
[C---:B0-----:R-:W-:Y:S01]  /*0ec0*/  DFMA R4, R6.reuse, UR22, R4 ;  /* 0x0000001606047c2b */ /* 0x041fe20008000004 */
[----:B------:R-:W0:Y:S01]  /*0ed0*/  LDCU.64 UR22, c[0x3][0x70] ;  /* 0x00c00e00ff1677ac */ /* 0x000e220008000a00 */
[C---:B------:R-:W-:Y:S02]  /*0ee0*/  DFMA R8, R6.reuse, UR66, R8 ;  /* 0x0000004206087c2b */ /* 0x040fe40008000008 */
[C---:B------:R-:W-:Y:S02]  /*0ef0*/  DFMA R10, R6.reuse, UR62, R10 ;  /* 0x0000003e060a7c2b */ /* 0x040fe4000800000a */
[C---:B------:R-:W-:Y:S01]  /*0f00*/  DFMA R22, R6.reuse, UR56, R22 ;  /* 0x0000003806167c2b */ /* 0x040fe20008000016 */
[----:B------:R-:W4:Y:S01]  /*0f10*/  LDCU.64 UR56, c[0x3][0x70] ;  /* 0x00c00e00ff3877ac */ /* 0x000f220008000a00 */
[----:B------:R-:W-:-:S02]  /*0f20*/  DFMA R24, R6, UR52, R24 ;  /* 0x0000003406187c2b */ /* 0x000fc40008000018 */
[C---:B------:R-:W-:Y:S02]  /*0f30*/  DFMA R20, R6.reuse, UR48, R20 ;  /* 0x0000003006147c2b */ /* 0x040fe40008000014 */
[----:B------:R-:W-:Y:S01]  /*0f40*/  DFMA R18, R6, UR46, R18 ;  /* 0x0000002e06127c2b */ /* 0x000fe20008000012 */
[----:B------:R-:W3:Y:S01]  /*0f50*/  LDCU.128 UR44, c[0x3][0x90] ;  /* 0x00c01200ff2c77ac */ /* 0x000ee20008000c00 */
[C---:B-1----:R-:W-:Y:S01]  /*0f60*/  DFMA R6, R14.reuse, UR26, R4 ;  /* 0x0000001a0e067c2b */ /* 0x042fe20008000004 */
[----:B------:R-:W-:Y:S01]  /*0f70*/  CS2R R4, SRZ ;  /* 0x0000000000047805 */ /* 0x000fe2000001ff00 */
[----:B------:R-:W-:Y:S01]  /*0f80*/  DFMA R22, R14, UR58, R22 ;  /* 0x0000003a0e167c2b */ /* 0x000fe20008000016 */
[----:B------:R-:W1:Y:S04]  /*0f90*/  LDCU.64 UR26, c[0x3][0x88] ;  /* 0x00c01100ff1a77ac */ /* 0x000e680008000a00 */
[----:B------:R-:W2:Y:S01]  /*0fa0*/  @!P0 LDG.E.64.CONSTANT R4, desc[UR36][R16.64+0x8] ;  /* 0x0000082410048981 */ /* 0x000ea2000c1e9b00 */
[----:B------:R-:W-:Y:S01]  /*0fb0*/  DMUL R2, R6, R2 ;  /* 0x0000000206027228 */ /* 0x000fe20000000000 */
[----:B------:R-:W-:-:S06]  /*0fc0*/  CS2R R6, SRZ ;  /* 0x0000000000067805 */ /* 0x000fcc000001ff00 */
[----:B------:R-:W3:Y:S01]  /*0fd0*/  @!P0 LDG.E.64.CONSTANT R6, desc[UR36][R16.64+0x10] ;  /* 0x0000102410068981 */ /* 0x000ee2000c1e9b00 */
[----:B--2---:R-:W-:Y:S02]  /*0fe0*/  DMUL R4, R22, R4 ;  /* 0x0000000416047228 */ /* 0x004fe40000000000 */
[----:B0-----:R-:W-:Y:S01]  /*0ff0*/  DFMA R22, R14, UR22, R8 ;  /* 0x000000160e167c2b */ /* 0x001fe20008000008 */
[----:B------:R-:W0:Y:S01]  /*1000*/  LDCU.64 UR22, c[0x3][0xc0] ;  /* 0x00c01800ff1677ac */ /* 0x000e220008000a00 */
[----:B------:R-:W-:-:S06]  /*1010*/  CS2R R8, SRZ ;  /* 0x0000000000087805 */ /* 0x000fcc000001ff00 */
[----:B------:R-:W2:Y:S01]  /*1020*/  @!P0 LDG.E.64.CONSTANT R8, desc[UR36][R16.64+0x18] ;  /* 0x0000182410088981 */ /* 0x000ea2000c1e9b00 */
[----:B---3--:R-:W-:Y:S01]  /*1030*/  DMUL R6, R22, R6 ;  /* 0x0000000616067228 */ /* 0x008fe20000000000 */
[----:B------:R-:W-:-:S06]  /*1040*/  CS2R R22, SRZ ;  /* 0x0000000000167805 */ /* 0x000fcc000001ff00 */
[----:B------:R-:W3:Y:S01]  /*1050*/  @!P0 LDG.E.64.CONSTANT R22, desc[UR36][R16.64+0x20] ;  /* 0x0000202410168981 */ /* 0x000ee2000c1e9b00 */
[C---:B------:R-:W-:Y:S01]  /*1060*/  DFMA R24, R14.reuse, UR54, R24 ;  /* 0x000000360e187c2b */ /* 0x040fe20008000018 */
[----:B------:R-:W1:Y:S01]  /*1070*/  LDCU.128 UR52, c[0x3][0x60] ;  /* 0x00c00c00ff3477ac */ /* 0x000e620008000c00 */
[----:B0-----:R-:W-:Y:S01]  /*1080*/  DFMA R10, R14, UR22, R10 ;  /* 0x000000160e0a7c2b */ /* 0x001fe2000800000a */
[----:B------:R-:W0:Y:S05]  /*1090*/  LDCU.64 UR22, c[0x3][0x110] ;  /* 0x00c02200ff1677ac */ /* 0x000e2a0008000a00 */
[----:B--2---:R-:W-:Y:S01]  /*10a0*/  DMUL R8, R24, R8 ;  /* 0x0000000818087228 */ /* 0x004fe20000000000 */
[----:B------:R-:W-:-:S06]  /*10b0*/  CS2R R24, SRZ ;  /* 0x0000000000187805 */ /* 0x000fcc000001ff00 */
[----:B------:R-:W2:Y:S01]  /*10c0*/  @!P0 LDG.E.64.CONSTANT R24, desc[UR36][R16.64+0x28] ;  /* 0x0000282410188981 */ /* 0x000ea2000c1e9b00 */
[----:B---3--:R-:W-:Y:S01]  /*10d0*/  DMUL R10, R10, R22 ;  /* 0x000000160a0a7228 */ /* 0x008fe20000000000 */
[----:B------:R-:W-:-:S06]  /*10e0*/  CS2R R22, SRZ ;  /* 0x0000000000167805 */ /* 0x000fcc000001ff00 */
[----:B------:R3:W4:Y:S01]  /*10f0*/  @!P0 LDG.E.64.CONSTANT R22, desc[UR36][R16.64+0x30] ;  /* 0x0000302410168981 */ /* 0x000722000c1e9b00 */
[C---:B------:R-:W-:Y:S01]  /*1100*/  DFMA R20, R14.reuse, UR50, R20 ;  /* 0x000000320e147c2b */ /* 0x040fe20008000014 */
[----:B------:R-:W1:Y:S01]  /*1110*/  LDCU.128 UR48, c[0x3][0x40] ;  /* 0x00c00800ff3077ac */ /* 0x000e620008000c00 */
[----:B0-----:R-:W-:Y:S01]  /*1120*/  DFMA R18, R14, UR22, R18 ;  /* 0x000000160e127c2b */ /* 0x001fe20008000012 */
[----:B------:R-:W0:Y:S01]  /*1130*/  LDCU.64 UR22, c[0x3][0x38] ;  /* 0x00c00700ff1677ac */ /* 0x000e220008000a00 */
[C---:B------:R-:W-:Y:S02]  /*1140*/  DFMA R26, R2.reuse, UR4, RZ ;  /* 0x00000004021a7c2b */ /* 0x040fe400080000ff */
[C---:B------:R-:W-:Y:S02]  /*1150*/  DFMA R14, R2.reuse, UR20, RZ ;  /* 0x00000014020e7c2b */ /* 0x040fe400080000ff */
[----:B---3--:R-:W-:Y:S01]  /*1160*/  DFMA R16, R2, UR30, RZ ;  /* 0x0000001e02107c2b */ /* 0x008fe200080000ff */
[----:B------:R-:W3:Y:S03]  /*1170*/  LDCU.64 UR30, c[0x3][0xc0] ;  /* 0x00c01800ff1e77ac */ /* 0x000ee60008000a00 */
[----:B------:R-:W-:-:S04]  /*1180*/  DFMA R26, R4, UR38, R26 ;  /* 0x00000026041a7c2b */ /* 0x000fc8000800001a */
[C---:B-1----:R-:W-:Y:S02]  /*1190*/  DFMA R16, R4.reuse, UR48, R16 ;  /* 0x0000003004107c2b */ /* 0x042fe40008000010 */
[----:B0-----:R-:W-:Y:S01]  /*11a0*/  DFMA R14, R4, UR22, R14 ;  /* 0x00000016040e7c2b */ /* 0x001fe2000800000e */
[----:B------:R-:W0:Y:S01]  /*11b0*/  LDCU.64 UR22, c[0x3][0xd8] ;  /* 0x00c01b00ff1677ac */ /* 0x000e220008000a00 */
[----:B------:R-:W-:-:S04]  /*11c0*/  DFMA R26, R6, UR8, R26 ;  /* 0x00000008061a7c2b */ /* 0x000fc8000800001a */
[C---:B------:R-:W-:Y:S02]  /*11d0*/  DFMA R16, R6.reuse, UR54, R16 ;  /* 0x0000003606107c2b */ /* 0x040fe40008000010 */
[----:B------:R-:W-:Y:S01]  /*11e0*/  DFMA R14, R6, UR52, R14 ;  /* 0x00000034060e7c2b */ /* 0x000fe2000800000e */
[----:B------:R-:W1:Y:S01]  /*11f0*/  LDCU.128 UR52, c[0x3][0xe0] ;  /* 0x00c01c00ff3477ac */ /* 0x000e620008000c00 */
[----:B------:R-:W-:-:S04]  /*1200*/  DFMA R26, R8, UR40, R26 ;  /* 0x00000028081a7c2b */ /* 0x000fc8000800001a */
[C---:B------:R-:W-:Y:S02]  /*1210*/  DFMA R16, R8.reuse, UR44, R16 ;  /* 0x0000002c08107c2b */ /* 0x040fe40008000010 */
[----:B------:R-:W-:Y:S01]  /*1220*/  DFMA R14, R8, UR26, R14 ;  /* 0x0000001a080e7c2b */ /* 0x000fe2000800000e */
[----:B------:R-:W1:Y:S01]  /*1230*/  LDCU.64 UR26, c[0x3][0x110] ;  /* 0x00c02200ff1a77ac */ /* 0x000e620008000a00 */
[----:B------:R-:W-:Y:S01]  /*1240*/  DFMA R26, R10, UR12, R26 ;  /* 0x0000000c0a1a7c2b */ /* 0x000fe2000800001a */
[----:B------:R-:W-:Y:S01]  /*1250*/  BSSY.RECONVERGENT B0, `(.L_x_1970) ;  /* 0x000005f000007945 */ /* 0x000fe20003800200 */
[----:B--2---:R-:W-:-:S08]  /*1260*/  DMUL R20, R20, R24 ;  /* 0x0000001814147228 */ /* 0x004fd00000000000 */
[----:B------:R-:W-:Y:S02]  /*1270*/  DFMA R26, R20, UR42, R26 ;  /* 0x0000002a141a7c2b */ /* 0x000fe4000800001a */
[----:B----4-:R-:W-:Y:S02]  /*1280*/  DMUL R24, R18, R22 ;  /* 0x0000001612187228 */ /* 0x010fe40000000000 */
[C---:B------:R-:W-:Y:S02]  /*1290*/  DFMA R18, R2.reuse, UR6, RZ ;  /* 0x0000000602127c2b */ /* 0x040fe400080000ff */
[----:B------:R-:W-:-:S06]  /*12a0*/  DFMA R22, R2, UR34, RZ ;  /* 0x0000002202167c2b */ /* 0x000fcc00080000ff */
[C---:B------:R-:W-:Y:S02]  /*12b0*/  DFMA R18, R4.reuse, UR24, R18 ;  /* 0x0000001804127c2b */ /* 0x040fe40008000012 */
[----:B------:R-:W-:Y:S01]  /*12c0*/  DFMA R22, R4, UR50, R22 ;  /* 0x0000003204167c2b */ /* 0x000fe20008000016 */
[----:B------:R-:W2:Y:S05]  /*12d0*/  LDCU.128 UR48, c[0x3][0xb0] ;  /* 0x00c01600ff3077ac */ /* 0x000eaa0008000c00 */
[C---:B------:R-:W-:Y:S02]  /*12e0*/  DFMA R18, R6.reuse, UR10, R18 ;  /* 0x0000000a06127c2b */ /* 0x040fe40008000012 */
[----:B------:R-:W-:-:S06]  /*12f0*/  DFMA R22, R6, UR56, R22 ;  /* 0x0000003806167c2b */ /* 0x000fcc0008000016 */
[C---:B------:R-:W-:Y:S02]  /*1300*/  DFMA R18, R8.reuse, UR28, R18 ;  /* 0x0000001c08127c2b */ /* 0x040fe40008000012 */
[----:B------:R-:W-:Y:S01]  /*1310*/  DFMA R22, R8, UR46, R22 ;  /* 0x0000002e08167c2b */ /* 0x000fe20008000016 */
[----:B------:R-:W4:Y:S01]  /*1320*/  LDCU.128 UR44, c[0x3][0x100] ;  /* 0x00c02000ff2c77ac */ /* 0x000f220008000c00 */
[C---:B--2---:R-:W-:Y:S02]  /*1330*/  DFMA R14, R10.reuse, UR48, R14 ;  /* 0x000000300a0e7c2b */ /* 0x044fe4000800000e */
[C---:B------:R-:W-:Y:S02]  /*1340*/  DFMA R16, R10.reuse, UR50, R16 ;  /* 0x000000320a107c2b */ /* 0x040fe40008000010 */
[C---:B------:R-:W-:Y:S02]  /*1350*/  DFMA R18, R10.reuse, UR14, R18 ;  /* 0x0000000e0a127c2b */ /* 0x040fe40008000012 */
[----:B---3--:R-:W-:-:S02]  /*1360*/  DFMA R22, R10, UR30, R22 ;  /* 0x0000001e0a167c2b */ /* 0x008fc40008000016 */
[C---:B0-----:R-:W-:Y:S02]  /*1370*/  DFMA R14, R20.reuse, UR22, R14 ;  /* 0x00000016140e7c2b */ /* 0x041fe4000800000e */
[C---:B-1----:R-:W-:Y:S02]  /*1380*/  DFMA R16, R20.reuse, UR52, R16 ;  /* 0x0000003414107c2b */ /* 0x042fe40008000010 */
[C---:B------:R-:W-:Y:S02]  /*1390*/  DFMA R18, R20.reuse, UR32, R18 ;  /* 0x0000002014127c2b */ /* 0x040fe40008000012 */
[----:B------:R-:W-:Y:S02]  /*13a0*/  DFMA R22, R20, UR54, R22 ;  /* 0x0000003614167c2b */ /* 0x000fe40008000016 */
[C---:B------:R-:W-:Y:S02]  /*13b0*/  DFMA R26, R24.reuse, UR16, R26 ;  /* 0x00000010181a7c2b */ /* 0x040fe4000800001a */
[----:B----4-:R-:W-:-:S02]  /*13c0*/  DFMA R14, R24, UR44, R14 ;  /* 0x0000002c180e7c2b */ /* 0x010fc4000800000e */
[C---:B------:R-:W-:Y:S02]  /*13d0*/  DFMA R18, R24.reuse, UR18, R18 ;  /* 0x0000001218127c2b */ /* 0x040fe40008000012 */
[C---:B------:R-:W-:Y:S02]  /*13e0*/  DFMA R16, R24.reuse, UR46, R16 ;  /* 0x0000002e18107c2b */ /* 0x040fe40008000010 */
[----:B------:R-:W-:Y:S01]  /*13f0*/  DFMA R22, R24, UR26, R22 ;  /* 0x0000001a18167c2b */ /* 0x000fe20008000016 */
[----:B------:R0:W-:Y:S04]  /*1400*/  STS.64 [R12], R26 ;  /* 0x0000001a0c007388 */ /* 0x0001e80000000a00 */
[----:B------:R0:W-:Y:S04]  /*1410*/  STS.64 [R12+0x8], R18 ;  /* 0x000008120c007388 */ /* 0x0001e80000000a00 */
[----:B------:R0:W-:Y:S04]  /*1420*/  STS.64 [R12+0x10], R14 ;  /* 0x0000100e0c007388 */ /* 0x0001e80000000a00 */
[----:B------:R0:W-:Y:S04]  /*1430*/  STS.64 [R12+0x18], R16 ;  /* 0x000018100c007388 */ /* 0x0001e80000000a00 */
[----:B------:R0:W-:Y:S01]  /*1440*/  STS.64 [R12+0x20], R22 ;  /* 0x000020160c007388 */ /* 0x0001e20000000a00 */
[----:B------:R-:W-:Y:S06]  /*1450*/  BAR.SYNC.DEFER_BLOCKING 0x0 ;  /* 0x0000000000007b1d */ /* 0x000fec0000010000 */
[----:B------:R-:W-:Y:S05]  /*1460*/  @P2 BRA `(.L_x_1971) ;  /* 0x0000000000f42947 */ /* 0x000fea0003800000 */
[----:B0-----:R-:W0:Y:S01]  /*1470*/  LDS.64 R12, [R29] ;  /* 0x000000001d0c7984 */ /* 0x001e220000000a00 */
[----:B------:R-:W1:Y:S03]  /*1480*/  LDCU.64 UR22, c[0x3][0x38] ;  /* 0x00c00700ff1677ac */ /* 0x000e660008000a00 */
[----:B------:R-:W2:Y:S01]  /*1490*/  LDS.64 R14, [R29+0x38] ;  /* 0x000038001d0e7984 */ /* 0x000ea20000000a00 */
[----:B------:R-:W3:Y:S03]  /*14a0*/  LDCU.128 UR44, c[0x3][0x60] ;  /* 0x00c00c00ff2c77ac */ /* 0x000ee60008000c00 */
        /* <DEDUP_REMOVED lines=8> */
[----:B------:R-:W5:Y:S01]  /*1530*/  LDS.64 R24, [R29+0x150] ;  /* 0x000150001d187984 */ /* 0x000f620000000a00 */
[----:B------:R-:W5:Y:S01]  /*1540*/  LDCU.128 UR60, c[0x3][0x90] ;  /* 0x00c01200ff3c77ac */ /* 0x000f620008000c00 */
[----:B0-----:R-:W-:-:S08]  /*1550*/  DFMA R26, R12, UR4, RZ ;  /* 0x000000040c1a7c2b */ /* 0x001fd000080000ff */
[----:B--2---:R-:W-:-:S08]  /*1560*/  DFMA R26, R14, UR38, R26 ;  /* 0x000000260e1a7c2b */ /* 0x004fd0000800001a */
[----:B----4-:R-:W-:-:S08]  /*1570*/  DFMA R26, R16, UR8, R26 ;  /* 0x00000008101a7c2b */ /* 0x010fd0000800001a */
[----:B-1----:R-:W-:-:S08]  /*1580*/  DFMA R26, R18, UR40, R26 ;  /* 0x00000028121a7c2b */ /* 0x002fd0000800001a */
[----:B---3--:R-:W-:-:S08]  /*1590*/  DFMA R26, R20, UR12, R26 ;  /* 0x0000000c141a7c2b */ /* 0x008fd0000800001a */
[----:B-----5:R-:W-:-:S08]  /*15a0*/  DFMA R26, R22, UR42, R26 ;  /* 0x0000002a161a7c2b */ /* 0x020fd0000800001a */
[----:B------:R-:W-:-:S07]  /*15b0*/  DFMA R26, R24, UR16, R26 ;  /* 0x00000010181a7c2b */ /* 0x000fce000800001a */
[----:B------:R0:W-:Y:S02]  /*15c0*/  STS.64 [R29], R26 ;  /* 0x0000001a1d007388 */ /* 0x0001e40000000a00 */
[----:B0-----:R-:W-:-:S08]  /*15d0*/  DFMA R26, R12, UR6, RZ ;  /* 0x000000060c1a7c2b */ /* 0x001fd000080000ff */
[----:B------:R-:W-:-:S08]  /*15e0*/  DFMA R26, R14, UR24, R26 ;  /* 0x000000180e1a7c2b */ /* 0x000fd0000800001a */
[----:B------:R-:W-:-:S08]  /*15f0*/  DFMA R26, R16, UR10, R26 ;  /* 0x0000000a101a7c2b */ /* 0x000fd0000800001a */
[----:B------:R-:W-:-:S08]  /*1600*/  DFMA R26, R18, UR28, R26 ;  /* 0x0000001c121a7c2b */ /* 0x000fd0000800001a */
[----:B------:R-:W-:-:S08]  /*1610*/  DFMA R26, R20, UR14, R26 ;  /* 0x0000000e141a7c2b */ /* 0x000fd0000800001a */
[----:B------:R-:W-:-:S08]  /*1620*/  DFMA R26, R22, UR32, R26 ;  /* 0x00000020161a7c2b */ /* 0x000fd0000800001a */
[----:B------:R-:W-:-:S07]  /*1630*/  DFMA R26, R24, UR18, R26 ;  /* 0x00000012181a7c2b */ /* 0x000fce000800001a */
[----:B------:R0:W-:Y:S02]  /*1640*/  STS.64 [R29+0x38], R26 ;  /* 0x0000381a1d007388 */ /* 0x0001e40000000a00 */
[----:B0-----:R-:W-:-:S08]  /*1650*/  DFMA R26, R12, UR20, RZ ;  /* 0x000000140c1a7c2b */ /* 0x001fd000080000ff */
[----:B------:R-:W-:Y:S01]  /*1660*/  DFMA R26, R14, UR22, R26 ;  /* 0x000000160e1a7c2b */ /* 0x000fe2000800001a */
[----:B------:R-:W0:Y:S07]  /*1670*/  LDCU.64 UR22, c[0x3][0xd8] ;  /* 0x00c01b00ff1677ac */ /* 0x000e2e0008000a00 */
[----:B------:R-:W-:-:S08]  /*1680*/  DFMA R26, R16, UR44, R26 ;  /* 0x0000002c101a7c2b */ /* 0x000fd0000800001a */
[----:B------:R-:W-:Y:S01]  /*1690*/  DFMA R26, R18, UR26, R26 ;  /* 0x0000001a121a7c2b */ /* 0x000fe2000800001a */
[----:B------:R-:W1:Y:S07]  /*16a0*/  LDCU.64 UR26, c[0x3][0x18] ;  /* 0x00c00300ff1a77ac */ /* 0x000e6e0008000a00 */
[----:B------:R-:W-:-:S08]  /*16b0*/  DFMA R26, R20, UR48, R26 ;  /* 0x00000030141a7c2b */ /* 0x000fd0000800001a */
[----:B0-----:R-:W-:Y:S01]  /*16c0*/  DFMA R26, R22, UR22, R26 ;  /* 0x00000016161a7c2b */ /* 0x001fe2000800001a */
[----:B------:R-:W0:Y:S07]  /*16d0*/  LDCU.64 UR22, c[0x3][0x20] ;  /* 0x00c00400ff1677ac */ /* 0x000e2e0008000a00 */
[----:B------:R-:W-:-:S07]  /*16e0*/  DFMA R26, R24, UR52, R26 ;  /* 0x00000034181a7c2b */ /* 0x000fce000800001a */
[----:B------:R1:W-:Y:S02]  /*16f0*/  STS.64 [R29+0x70], R26 ;  /* 0x0000701a1d007388 */ /* 0x0003e40000000a00 */
[C---:B-1----:R-:W-:Y:S01]  /*1700*/  DFMA R26, R12.reuse, UR26, RZ ;  /* 0x0000001a0c1a7c2b */ /* 0x042fe200080000ff */
[----:B------:R-:W1:Y:S01]  /*1710*/  LDCU.64 UR26, c[0x3][0x70] ;  /* 0x00c00e00ff1a77ac */ /* 0x000e620008000a00 */
[----:B0-----:R-:W-:Y:S01]  /*1720*/  DFMA R12, R12, UR22, RZ ;  /* 0x000000160c0c7c2b */ /* 0x001fe200080000ff */
[----:B------:R-:W0:Y:S05]  /*1730*/  LDCU.64 UR22, c[0x3][0xc0] ;  /* 0x00c01800ff1677ac */ /* 0x000e2a0008000a00 */
[----:B------:R-:W-:-:S02]  /*1740*/  DFMA R26, R14, UR56, R26 ;  /* 0x000000380e1a7c2b */ /* 0x000fc4000800001a */
[----:B------:R-:W-:-:S06]  /*1750*/  DFMA R12, R14, UR58, R12 ;  /* 0x0000003a0e0c7c2b */ /* 0x000fcc000800000c */
[C---:B------:R-:W-:Y:S01]  /*1760*/  DFMA R26, R16.reuse, UR46, R26 ;  /* 0x0000002e101a7c2b */ /* 0x040fe2000800001a */
[----:B------:R-:W2:Y:S01]  /*1770*/  LDCU.128 UR44, c[0x3][0xe0] ;  /* 0x00c01c00ff2c77ac */ /* 0x000ea20008000c00 */
[----:B-1----:R-:W-:Y:S01]  /*1780*/  DFMA R12, R16, UR26, R12 ;  /* 0x0000001a100c7c2b */ /* 0x002fe2000800000c */
[----:B------:R-:W1:Y:S05]  /*1790*/  LDCU.64 UR26, c[0x3][0x110] ;  /* 0x00c02200ff1a77ac */ /* 0x000e6a0008000a00 */
[C---:B------:R-:W-:Y:S02]  /*17a0*/  DFMA R26, R18.reuse, UR60, R26 ;  /* 0x0000003c121a7c2b */ /* 0x040fe4000800001a */
[----:B------:R-:W-:-:S06]  /*17b0*/  DFMA R12, R18, UR62, R12 ;  /* 0x0000003e120c7c2b */ /* 0x000fcc000800000c */
[C---:B------:R-:W-:Y:S02]  /*17c0*/  DFMA R26, R20.reuse, UR50, R26 ;  /* 0x00000032141a7c2b */ /* 0x040fe4000800001a */
[----:B0-----:R-:W-:-:S06]  /*17d0*/  DFMA R12, R20, UR22, R12 ;  /* 0x00000016140c7c2b */ /* 0x001fcc000800000c */
[C---:B--2---:R-:W-:Y:S02]  /*17e0*/  DFMA R26, R22.reuse, UR44, R26 ;  /* 0x0000002c161a7c2b */ /* 0x044fe4000800001a */
[----:B------:R-:W-:-:S06]  /*17f0*/  DFMA R12, R22, UR46, R12 ;  /* 0x0000002e160c7c2b */ /* 0x000fcc000800000c */
[C---:B------:R-:W-:Y:S02]  /*1800*/  DFMA R26, R24.reuse, UR54, R26 ;  /* 0x00000036181a7c2b */ /* 0x040fe4000800001a */
[----:B-1----:R-:W-:-:S05]  /*1810*/  DFMA R12, R24, UR26, R12 ;  /* 0x0000001a180c7c2b */ /* 0x002fca000800000c */
[----:B------:R1:W-:Y:S04]  /*1820*/  STS.64 [R29+0xa8], R26 ;  /* 0x0000a81a1d007388 */ /* 0x0003e80000000a00 */
[----:B------:R1:W-:Y:S02]  /*1830*/  STS.64 [R29+0xe0], R12 ;  /* 0x0000e00c1d007388 */ /* 0x0003e40000000a00 */
.L_x_1971:
[----:B------:R-:W-:Y:S05]  /*1840*/  BSYNC.RECONVERGENT B0 ;  /* 0x0000000000007941 */ /* 0x000fea0003800200 */
.L_x_1970:
[----:B-1----:R-:W1:Y:S01]  /*1850*/  S2R R13, SR_TID.X ;  /* 0x00000000000d7919 */ /* 0x002e620000002100 */
[----:B------:R-:W-:Y:S01]  /*1860*/  BSSY.RECONVERGENT B0, `(.L_x_1972) ;  /* 0x000003c000007945 */ /* 0x000fe20003800200 */
[----:B------:R-:W-:Y:S01]  /*1870*/  BAR.SYNC.DEFER_BLOCKING 0x0 ;  /* 0x0000000000007b1d */ /* 0x000fe20000010000 */
[----:B-1----:R-:W-:-:S05]  /*1880*/  ISETP.GT.U32.OR P0, PT, R13, 0x18, P0 ;  /* 0x000000180d00780c */ /* 0x002fca0000704470 */
[----:B------:R-:W-:Y:S08]  /*1890*/  @P1 BRA `(.L_x_1973) ;  /* 0x0000000000e01947 */ /* 0x000ff00003800000 */
[----:B0-----:R-:W0:Y:S01]  /*18a0*/  LDS.64 R16, [R28] ;  /* 0x000000001c107984 */ /* 0x001e220000000a00 */
[----:B------:R-:W0:Y:S03]  /*18b0*/  LDCU.64 UR30, c[0x3][0x18] ;  /* 0x00c00300ff1e77ac */ /* 0x000e260008000a00 */
[----:B------:R-:W1:Y:S01]  /*18c0*/  LDS.64 R14, [R28+0x188] ;  /* 0x000188001c0e7984 */ /* 0x000e620000000a00 */
[----:B------:R-:W2:Y:S03]  /*18d0*/  LDCU.64 UR34, c[0x3][0x20] ;  /* 0x00c00400ff2277ac */ /* 0x000ea60008000a00 */
[----:B------:R-:W3:Y:S01]  /*18e0*/  LDS.64 R8, [R28+0x310] ;  /* 0x000310001c087984 */ /* 0x000ee20000000a00 */
[----:B------:R-:W4:Y:S03]  /*18f0*/  LDCU.64 UR22, c[0x3][0x38] ;  /* 0x00c00700ff1677ac */ /* 0x000f260008000a00 */
[----:B------:R-:W5:Y:S01]  /*1900*/  LDS.64 R6, [R28+0x498] ;  /* 0x000498001c067984 */ /* 0x000f620000000a00 */
[----:B------:R-:W4:Y:S03]  /*1910*/  LDCU.128 UR52, c[0x3][0x40] ;  /* 0x00c00800ff3477ac */ /* 0x000f260008000c00 */
[----:B------:R-:W5:Y:S01]  /*1920*/  LDS.64 R4, [R28+0x620] ;  /* 0x000620001c047984 */ /* 0x000f620000000a00 */
[----:B------:R-:W3:Y:S03]  /*1930*/  LDCU.128 UR56, c[0x3][0x60] ;  /* 0x00c00c00ff3877ac */ /* 0x000ee60008000c00 */
[----:B------:R-:W5:Y:S01]  /*1940*/  LDS.64 R2, [R28+0x7a8] ;  /* 0x0007a8001c027984 */ /* 0x000f620000000a00 */
[----:B------:R-:W5:Y:S03]  /*1950*/  LDCU.64 UR26, c[0x3][0x88] ;  /* 0x00c01100ff1a77ac */ /* 0x000f660008000a00 */
[----:B------:R-:W5:Y:S01]  /*1960*/  LDS.64 R10, [R28+0x930] ;  /* 0x000930001c0a7984 */ /* 0x000f620000000a00 */
[----:B------:R-:W5:Y:S01]  /*1970*/  LDCU.128 UR44, c[0x3][0x90] ;  /* 0x00c01200ff2c77ac */ /* 0x000f620008000c00 */
[----:B------:R-:W5:Y:S01]  /*1980*/  LDCU.128 UR48, c[0x3][0xb0] ;  /* 0x00c01600ff3077ac */ /* 0x000f620008000c00 */
[C---:B0-----:R-:W-:Y:S01]  /*1990*/  DFMA R22, R16.reuse, UR30, RZ ;  /* 0x0000001e10167c2b */ /* 0x041fe200080000ff */
[----:B------:R-:W0:Y:S01]  /*19a0*/  LDCU.64 UR30, c[0x3][0x70] ;  /* 0x00c00e00ff1e77ac */ /* 0x000e220008000a00 */
[----:B------:R-:W-:-:S02]  /*19b0*/  DFMA R18, R16, UR4, RZ ;  /* 0x0000000410127c2b */ /* 0x000fc400080000ff */
[C---:B------:R-:W-:Y:S02]  /*19c0*/  DFMA R20, R16.reuse, UR20, RZ ;  /* 0x0000001410147c2b */ /* 0x040fe400080000ff */
[C---:B------:R-:W-:Y:S02]  /*19d0*/  DFMA R24, R16.reuse, UR6, RZ ;  /* 0x0000000610187c2b */ /* 0x040fe400080000ff */
[----:B--2---:R-:W-:Y:S01]  /*19e0*/  DFMA R16, R16, UR34, RZ ;  /* 0x0000002210107c2b */ /* 0x004fe200080000ff */
[----:B------:R-:W2:Y:S01]  /*19f0*/  LDCU.64 UR34, c[0x3][0xc0] ;  /* 0x00c01800ff2277ac */ /* 0x000ea20008000a00 */
[C---:B-1----:R-:W-:Y:S02]  /*1a00*/  DFMA R18, R14.reuse, UR38, R18 ;  /* 0x000000260e127c2b */ /* 0x042fe40008000012 */
[C---:B----4-:R-:W-:Y:S01]  /*1a10*/  DFMA R20, R14.reuse, UR22, R20 ;  /* 0x000000160e147c2b */ /* 0x050fe20008000014 */
[----:B------:R-:W1:Y:S01]  /*1a20*/  LDCU.64 UR22, c[0x3][0xd8] ;  /* 0x00c01b00ff1677ac */ /* 0x000e620008000a00 */
[----:B------:R-:W-:-:S02]  /*1a30*/  DFMA R22, R14, UR52, R22 ;  /* 0x000000340e167c2b */ /* 0x000fc40008000016 */
[C---:B------:R-:W-:Y:S02]  /*1a40*/  DFMA R24, R14.reuse, UR24, R24 ;  /* 0x000000180e187c2b */ /* 0x040fe40008000018 */
[----:B------:R-:W-:Y:S01]  /*1a50*/  DFMA R16, R14, UR54, R16 ;  /* 0x000000360e107c2b */ /* 0x000fe20008000010 */
[----:B------:R-:W4:Y:S01]  /*1a60*/  LDCU.128 UR52, c[0x3][0xe0] ;  /* 0x00c01c00ff3477ac */ /* 0x000f220008000c00 */
[C---:B---3--:R-:W-:Y:S02]  /*1a70*/  DFMA R18, R8.reuse, UR8, R18 ;  /* 0x0000000808127c2b */ /* 0x048fe40008000012 */
[C---:B------:R-:W-:Y:S02]  /*1a80*/  DFMA R20, R8.reuse, UR56, R20 ;  /* 0x0000003808147c2b */ /* 0x040fe40008000014 */
[C---:B------:R-:W-:Y:S02]  /*1a90*/  DFMA R22, R8.reuse, UR58, R22 ;  /* 0x0000003a08167c2b */ /* 0x040fe40008000016 */
[----:B------:R-:W-:-:S02]  /*1aa0*/  DFMA R24, R8, UR10, R24 ;  /* 0x0000000a08187c2b */ /* 0x000fc40008000018 */
[----:B0-----:R-:W-:Y:S02]  /*1ab0*/  DFMA R16, R8, UR30, R16 ;  /* 0x0000001e08107c2b */ /* 0x001fe40008000010 */
[C---:B-----5:R-:W-:Y:S02]  /*1ac0*/  DFMA R18, R6.reuse, UR40, R18 ;  /* 0x0000002806127c2b */ /* 0x060fe40008000012 */
[C---:B------:R-:W-:Y:S01]  /*1ad0*/  DFMA R20, R6.reuse, UR26, R20 ;  /* 0x0000001a06147c2b */ /* 0x040fe20008000014 */
[----:B------:R-:W0:Y:S01]  /*1ae0*/  LDCU.64 UR26, c[0x3][0x110] ;  /* 0x00c02200ff1a77ac */ /* 0x000e220008000a00 */
[C---:B------:R-:W-:Y:S02]  /*1af0*/  DFMA R22, R6.reuse, UR44, R22 ;  /* 0x0000002c06167c2b */ /* 0x040fe40008000016 */
[C---:B------:R-:W-:Y:S02]  /*1b00*/  DFMA R24, R6.reuse, UR28, R24 ;  /* 0x0000001c06187c2b */ /* 0x040fe40008000018 */
[----:B------:R-:W-:Y:S01]  /*1b10*/  DFMA R16, R6, UR46, R16 ;  /* 0x0000002e06107c2b */ /* 0x000fe20008000010 */
[----:B------:R-:W3:Y:S01]  /*1b20*/  LDCU.128 UR44, c[0x3][0x100] ;  /* 0x00c02000ff2c77ac */ /* 0x000ee20008000c00 */
[----:B------:R-:W-:-:S02]  /*1b30*/  DFMA R18, R4, UR12, R18 ;  /* 0x0000000c04127c2b */ /* 0x000fc40008000012 */
[C---:B------:R-:W-:Y:S02]  /*1b40*/  DFMA R20, R4.reuse, UR48, R20 ;  /* 0x0000003004147c2b */ /* 0x040fe40008000014 */
[C---:B------:R-:W-:Y:S02]  /*1b50*/  DFMA R22, R4.reuse, UR50, R22 ;  /* 0x0000003204167c2b */ /* 0x040fe40008000016 */
[C---:B------:R-:W-:Y:S02]  /*1b60*/  DFMA R24, R4.reuse, UR14, R24 ;  /* 0x0000000e04187c2b */ /* 0x040fe40008000018 */
[----:B--2---:R-:W-:Y:S02]  /*1b70*/  DFMA R16, R4, UR34, R16 ;  /* 0x0000002204107c2b */ /* 0x004fe40008000010 */
[C---:B------:R-:W-:Y:S02]  /*1b80*/  DFMA R4, R2.reuse, UR42, R18 ;  /* 0x0000002a02047c2b */ /* 0x040fe40008000012 */
[----:B-1----:R-:W-:-:S02]  /*1b90*/  DFMA R20, R2, UR22, R20 ;  /* 0x0000001602147c2b */ /* 0x002fc40008000014 */
[C---:B----4-:R-:W-:Y:S02]  /*1ba0*/  DFMA R22, R2.reuse, UR52, R22 ;  /* 0x0000003402167c2b */ /* 0x050fe40008000016 */
[C---:B------:R-:W-:Y:S02]  /*1bb0*/  DFMA R24, R2.reuse, UR32, R24 ;  /* 0x0000002002187c2b */ /* 0x040fe40008000018 */
[----:B------:R-:W-:Y:S02]  /*1bc0*/  DFMA R16, R2, UR54, R16 ;  /* 0x0000003602107c2b */ /* 0x000fe40008000010 */
[C---:B------:R-:W-:Y:S02]  /*1bd0*/  DFMA R2, R10.reuse, UR16, R4 ;  /* 0x000000100a027c2b */ /* 0x040fe40008000004 */
[C---:B---3--:R-:W-:Y:S02]  /*1be0*/  DFMA R6, R10.reuse, UR44, R20 ;  /* 0x0000002c0a067c2b */ /* 0x048fe40008000014 */
[----:B------:R-:W-:-:S02]  /*1bf0*/  DFMA R8, R10, UR46, R22 ;  /* 0x0000002e0a087c2b */ /* 0x000fc40008000016 */
[C---:B------:R-:W-:Y:S02]  /*1c00*/  DFMA R4, R10.reuse, UR18, R24 ;  /* 0x000000120a047c2b */ /* 0x040fe40008000018 */
[----:B0-----:R-:W-:-:S11]  /*1c10*/  DFMA R10, R10, UR26, R16 ;  /* 0x0000001a0a0a7c2b */ /* 0x001fd60008000010 */
.L_x_1973:
[----:B------:R-:W-:Y:S05]  /*1c20*/  BSYNC.RECONVERGENT B0 ;  /* 0x0000000000007941 */ /* 0x000fea0003800200 */
.L_x_1972:
        /* <DEDUP_REMOVED lines=11> */
.L_x_1974:
        /* <DEDUP_REMOVED lines=10> */
.L_x_3130:


//--------------------- .text._Z40massMatrixMultiplyMonolithicGlobalKernelILi5ELi7ELi2EEviPKdS1_S1_S1_Pd --------------------------
	.section	.text._Z40massMatrixMultiplyMonolithicGlobalKernelILi5ELi7ELi2EEviPKdS1_S1_S1_Pd,"ax",@progbits
	.align	128
        .global         _Z40massMatrixMultiplyMonolithicGlobalKernelILi5ELi7ELi2EEviPKdS1_S1_S1_Pd
        .type           _Z40massMatrixMultiplyMonolithicGlobalKernelILi5ELi7ELi2EEviPKdS1_S1_S1_Pd,@function
        .size           _Z40massMatrixMultiplyMonolithicGlobalKernelILi5ELi7ELi2EEviPKdS1_S1_S1_Pd,(.L_x_3131 - _Z40massMatrixMultiplyMonolithicGlobalKernelILi5ELi7ELi2EEviPKdS1_S1_S1_Pd)
        .other          _Z40massMatrixMultiplyMonolithicGlobalKernelILi5ELi7ELi2EEviPKdS1_S1_S1_Pd,@"STO_CUDA_ENTRY STV_DEFAULT"
_Z40massMatrixMultiplyMonolithicGlobalKernelILi5ELi7ELi2EEviPKdS1_S1_S1_Pd:
.text._Z40massMatrixMultiplyMonolithicGlobalKernelILi5ELi7ELi2EEviPKdS1_S1_S1_Pd:
        /* <DEDUP_REMOVED lines=14> */
[----:B------:R-:W-:Y:S01]  /*00e0*/  CS2R R14, SRZ ;  /* 0x00000000000e7805 */ /* 0x000fe2000001ff00 */
[----:B---3--:R-:W5:Y:S01]  /*00f0*/  LDG.E.64.CONSTANT R16, desc[UR4][R88.64] ;  /* 0x0000000458107981 */ /* 0x008f62000c1e9b00 */
[----:B0-----:R-:W-:-:S03]  /*0100*/  IMAD R0, R0, 0x2, R95 ;  /* 0x0000000200007824 */ /* 0x001fc600078e025f */
[----:B------:R-:W5:Y:S01]  /*0110*/  LDG.E.64.CONSTANT R18, desc[UR4][R88.64+0x8] ;  /* 0x0000080458127981 */ /* 0x000f62000c1e9b00 */
[C---:B----4-:R-:W-:Y:S01]  /*0120*/  LOP3.LUT R86, R87.reuse, 0xffff, RZ, 0xc0, !PT ;  /* 0x0000ffff57567812 */ /* 0x050fe200078ec0ff */
[C---:B------:R-:W-:Y:S01]  /*0130*/  IMAD R3, R0.reuse, 0x31, R87 ;  /* 0x0000003100037824 */ /* 0x040fe200078e0257 */
[----:B--2---:R-:W-:Y:S01]  /*0140*/  ISETP.GE.AND P0, PT, R0, UR6, PT ;  /* 0x0000000600007c0c */ /* 0x004fe2000bf06270 */
[----:B------:R-:W5:Y:S02]  /*0150*/  LDG.E.64.CONSTANT R20, desc[UR4][R88.64+0x10] ;  /* 0x0000100458147981 */ /* 0x000f64000c1e9b00 */
[C---:B------:R-:W-:Y:S02]  /*0160*/  IMAD R90, R86.reuse, 0x3334, RZ ;  /* 0x00003334565a7824 */ /* 0x040fe400078e02ff */
[----:B------:R-:W-:Y:S01]  /*0170*/  IMAD R91, R86, 0x2493, RZ ;  /* 0x00002493565b7824 */ /* 0x000fe200078e02ff */
[----:B------:R-:W-:Y:S01]  /*0180*/  PRMT R92, R87, 0x9910, RZ ;  /* 0x00009910575c7816 */ /* 0x000fe200000000ff */
[----:B------:R-:W-:Y:S01]  /*0190*/  IMAD R3, R3, 0x7, RZ ;  /* 0x0000000703037824 */ /* 0x000fe200078e02ff */
[----:B------:R-:W-:Y:S01]  /*01a0*/  SHF.R.U32.HI R86, RZ, 0x10, R90 ;  /* 0x00000010ff567819 */ /* 0x000fe2000001165a */
[----:B------:R-:W5:Y:S01]  /*01b0*/  LDG.E.64.CONSTANT R22, desc[UR4][R88.64+0x18] ;  /* 0x0000180458167981 */ /* 0x000f62000c1e9b00 */
[----:B------:R-:W-:Y:S01]  /*01c0*/  SHF.R.U32.HI R91, RZ, 0x10, R91 ;  /* 0x00000010ff5b7819 */ /* 0x000fe2000001165b */
[----:B-1----:R-:W-:Y:S01]  /*01d0*/  IMAD.WIDE R36, R3, 0x8, R36 ;  /* 0x0000000803247825 */ /* 0x002fe200078e0224 */
[----:B------:R-:W-:Y:S01]  /*01e0*/  CS2R R2, SRZ ;  /* 0x0000000000027805 */ /* 0x000fe2000001ff00 */
[----:B------:R-:W5:Y:S01]  /*01f0*/  LDG.E.64.CONSTANT R24, desc[UR4][R88.64+0x20] ;  /* 0x0000200458187981 */ /* 0x000f62000c1e9b00 */
[----:B------:R-:W-:Y:S01]  /*0200*/  PRMT R94, R91, 0x9910, RZ ;  /* 0x000099105b5e7816 */ /* 0x000fe200000000ff */
[----:B------:R-:W-:Y:S01]  /*0210*/  IMAD.MOV.U32 R90, RZ, RZ, R92 ;  /* 0x000000ffff5a7224 */ /* 0x000fe200078e005c */
[----:B------:R-:W-:Y:S01]  /*0220*/  PRMT R92, R86, 0x9910, RZ ;  /* 0x00009910565c7816 */ /* 0x000fe200000000ff */
[----:B------:R-:W5:Y:S01]  /*0230*/  @!P0 LDG.E.64.CONSTANT R4, desc[UR4][R36.64+0x8] ;  /* 0x0000080424048981 */ /* 0x000f62000c1e9b00 */
[----:B------:R-:W0:Y:S01]  /*0240*/  @!P0 LDC.64 R98, c[0x0][0x3a0] ;  /* 0x0000e800ff628b82 */ /* 0x000e220000000a00 */
[----:B------:R-:W-:-:S02]  /*0250*/  IMAD R86, R90, 0xcd, RZ ;  /* 0x000000cd5a567824 */ /* 0x000fc400078e02ff */
[----:B------:R-:W5:Y:S01]  /*0260*/  @!P0 LDG.E.64.CONSTANT R2, desc[UR4][R36.64] ;  /* 0x0000000424028981 */ /* 0x000f62000c1e9b00 */
[----:B------:R-:W-:-:S03]  /*0270*/  IMAD.MOV.U32 R90, RZ, RZ, R94 ;  /* 0x000000ffff5a7224 */ /* 0x000fc600078e005e */
        /* <DEDUP_REMOVED lines=35> */
[----:B------:R-:W-:-:S02]  /*04b0*/  IMAD R90, R90, 0x7, RZ ;  /* 0x000000075a5a7824 */ /* 0x000fc400078e02ff */
[----:B-1----:R-:W-:Y:S01]  /*04c0*/  IMAD.MOV.U32 R89, RZ, RZ, R92 ;  /* 0x000000ffff597224 */ /* 0x002fe200078e005c */
[----:B------:R-:W-:Y:S02]  /*04d0*/  LOP3.LUT R92, R86, 0xffff, RZ, 0xc0, !PT ;  /* 0x0000ffff565c7812 */ /* 0x000fe400078ec0ff */
[----:B------:R-:W-:Y:S01]  /*04e0*/  MOV R88, 0x400 ;  /* 0x0000040000587802 */ /* 0x000fe20000000f00 */
[----:B------:R-:W-:Y:S01]  /*04f0*/  IMAD R86, R89, 0x5, RZ ;  /* 0x0000000559567824 */ /* 0x000fe200078e02ff */
[----:B------:R-:W-:Y:S02]  /*0500*/  SHF.R.U32.HI R89, RZ, 0xa, R92 ;  /* 0x0000000aff597819 */ /* 0x000fe4000001165c */
[----:B------:R-:W-:Y:S01]  /*0510*/  LEA R88, R93, R88, 0x18 ;  /* 0x000000585d587211 */ /* 0x000fe200078ec0ff */
[----:B------:R-:W-:Y:S01]  /*0520*/  IMAD.MOV R86, RZ, RZ, -R86 ;  /* 0x000000ffff567224 */ /* 0x000fe200078e0a56 */
[----:B------:R-:W-:Y:S02]  /*0530*/  IADD3 R90, PT, PT, RZ, -R90, RZ ;  /* 0x8000005aff5a7210 */ /* 0x000fe40007ffe0ff */
[----:B------:R-:W-:Y:S01]  /*0540*/  LOP3.LUT R89, R89, 0xffff, RZ, 0xc0, !PT ;  /* 0x0000ffff59597812 */ /* 0x000fe200078ec0ff */
[----:B------:R-:W-:Y:S01]  /*0550*/  IMAD R88, R95, 0xab8, R88 ;  /* 0x00000ab85f587824 */ /* 0x000fe200078e0258 */
[----:B------:R-:W-:-:S02]  /*0560*/  PRMT R86, R86, 0x7710, RZ ;  /* 0x0000771056567816 */ /* 0x000fc400000000ff */
[----:B------:R-:W-:Y:S01]  /*0570*/  PRMT R90, R90, 0x7710, RZ ;  /* 0x000077105a5a7816 */ /* 0x000fe200000000ff */
[----:B------:R-:W-:Y:S01]  /*0580*/  BAR.SYNC.DEFER_BLOCKING 0x0 ;  /* 0x0000000000007b1d */ /* 0x000fe20000010000 */
[----:B------:R-:W-:Y:S01]  /*0590*/  ISETP.GT.U32.AND P1, PT, R87, 0x18, PT ;  /* 0x000000185700780c */ /* 0x000fe20003f24070 */
[----:B------:R-:W-:Y:S02]  /*05a0*/  IMAD R104, R89, 0x38, R88 ;  /* 0x0000003859687824 */ /* 0x000fe400078e0258 */
[--C-:B------:R-:W-:Y:S02]  /*05b0*/  IMAD.IADD R86, R86, 0x1, R87.reuse ;  /* 0x0000000156567824 */ /* 0x100fe400078e0257 */
[--C-:B------:R-:W-:Y:S01]  /*05c0*/  IMAD.IADD R90, R90, 0x1, R87.reuse ;  /* 0x000000015a5a7824 */ /* 0x100fe200078e0257 */
[----:B------:R-:W-:Y:S01]  /*05d0*/  ISETP.GT.U32.AND P2, PT, R87, 0x22, PT ;  /* 0x000000225700780c */ /* 0x000fe20003f44070 */
[----:B------:R-:W-:Y:S01]  /*05e0*/  IMAD R105, R89, 0x150, R104 ;  /* 0x0000015059697824 */ /* 0x000fe200078e0268 */
[----:B------:R-:W-:Y:S01]  /*05f0*/  LOP3.LUT R86, R86, 0xffff, RZ, 0xc0, !PT ;  /* 0x0000ffff56567812 */ /* 0x000fe200078ec0ff */
[----:B------:R-:W-:Y:S01]  /*0600*/  IMAD R106, R91, 0x188, R88 ;  /* 0x000001885b6a7824 */ /* 0x000fe200078e0258 */
[----:B------:R-:W-:Y:S01]  /*0610*/  LOP3.LUT R89, R90, 0xffff, RZ, 0xc0, !PT ;  /* 0x0000ffff5a597812 */ /* 0x000fe200078ec0ff */
[----:B------:R-:W-:Y:S01]  /*0620*/  @!P0 IMAD R87, R0, 0x7d, R87 ;  /* 0x0000007d00578824 */ /* 0x000fe200078e0257 */
[----:B------:R-:W-:Y:S01]  /*0630*/  BSSY.RECONVERGENT B0, `(.L_x_1975) ;  /* 0x0000059000007945 */ /* 0x000fe20003800200 */
[C---:B------:R-:W-:Y:S01]  /*0640*/  LEA R104, R86.reuse, R104, 0x3 ;  /* 0x0000006856687211 */ /* 0x040fe200078e18ff */
[----:B------:R-:W-:-:S02]  /*0650*/  IMAD R105, R86, 0x8, R105 ;  /* 0x0000000856697824 */ /* 0x000fc400078e0269 */
        /* <DEDUP_REMOVED lines=22> */
[----:B----4-:R-:W-:-:S06]  /*07c0*/  DFMA R88, R110, R88, RZ ;  /* 0x000000586e58722b */ /* 0x010fcc00000000ff */
[----:B------:R-:W-:Y:S02]  /*07d0*/  DFMA R112, R108, R112, R114 ;  /* 0x000000706c70722b */ /* 0x000fe40000000072 */
[----:B------:R-:W-:Y:S01]  /*07e0*/  DFMA R116, R110, R96, RZ ;  /* 0x000000606e74722b */ /* 0x000fe200000000ff */
[----:B------:R-:W2:Y:S04]  /*07f0*/  LDG.E.64.CONSTANT R114, desc[UR4][R102.64+0x40] ;  /* 0x0000400466727981 */ /* 0x000ea8000c1e9b00 */
[----:B------:R-:W3:Y:S01]  /*0800*/  LDG.E.64.CONSTANT R96, desc[UR4][R102.64+0x38] ;  /* 0x0000380466607981 */ /* 0x000ee2000c1e9b00 */
[----:B------:R-:W-:Y:S02]  /*0810*/  DFMA R86, R90, R86, R112 ;  /* 0x000000565a56722b */ /* 0x000fe40000000070 */
[C---:B------:R-:W-:Y:S01]  /*0820*/  DFMA R94, R92.reuse, R94, R88 ;  /* 0x0000005e5c5e722b */ /* 0x040fe20000000058 */
[----:B------:R-:W4:Y:S04]  /*0830*/  LDG.E.64.CONSTANT R112, desc[UR4][R102.64+0x78] ;  /* 0x0000780466707981 */ /* 0x000f28000c1e9b00 */
[----:B------:R-:W2:Y:S01]  /*0840*/  LDG.E.64.CONSTANT R88, desc[UR4][R102.64+0x60] ;  /* 0x0000600466587981 */ /* 0x000ea2000c1e9b00 */
[----:B------:R-:W-:-:S03]  /*0850*/  DFMA R116, R92, R100, R116 ;  /* 0x000000645c74722b */ /* 0x000fc60000000074 */
[----:B------:R-:W2:Y:S01]  /*0860*/  LDG.E.64.CONSTANT R100, desc[UR4][R102.64+0x68] ;  /* 0x0000680466647981 */ /* 0x000ea2000c1e9b00 */
[----:B---3--:R-:W-:Y:S02]  /*0870*/  DFMA R96, R108, R96, R94 ;  /* 0x000000606c60722b */ /* 0x008fe4000000005e */
[----:B----4-:R-:W-:Y:S02]  /*0880*/  DFMA R112, R110, R112, RZ ;  /* 0x000000706e70722b */ /* 0x010fe400000000ff */
[----:B--2---:R-:W-:-:S04]  /*0890*/  DFMA R88, R108, R88, R116 ;  /* 0x000000586c58722b */ /* 0x004fc80000000074 */
[C---:B------:R-:W-:Y:S01]  /*08a0*/  DFMA R96, R90.reuse, R114, R96 ;  /* 0x000000725a60722b */ /* 0x040fe20000000060 */
[----:B------:R-:W2:Y:S04]  /*08b0*/  LDG.E.64.CONSTANT R116, desc[UR4][R102.64+0x48] ;  /* 0x0000480466747981 */ /* 0x000ea8000c1e9b00 */
[----:B------:R-:W3:Y:S01]  /*08c0*/  LDG.E.64.CONSTANT R114, desc[UR4][R102.64+0x70] ;  /* 0x0000700466727981 */ /* 0x000ee2000c1e9b00 */
[----:B------:R-:W-:Y:S02]  /*08d0*/  DFMA R94, R90, R100, R88 ;  /* 0x000000645a5e722b */ /* 0x000fe40000000058 */
[----:B------:R-:W-:Y:S01]  /*08e0*/  DFMA R118, R92, R118, R112 ;  /* 0x000000765c76722b */ /* 0x000fe20000000070 */
[----:B------:R-:W4:Y:S04]  /*08f0*/  LDG.E.64.CONSTANT R100, desc[UR4][R102.64+0xa0] ;  /* 0x0000a00466647981 */ /* 0x000f28000c1e9b00 */
[----:B------:R-:W2:Y:S04]  /*0900*/  LDG.E.64.CONSTANT R112, desc[UR4][R102.64+0x88] ;  /* 0x0000880466707981 */ /* 0x000ea8000c1e9b00 */
[----:B------:R-:W2:Y:S01]  /*0910*/  LDG.E.64.CONSTANT R88, desc[UR4][R102.64+0xa8] ;  /* 0x0000a80466587981 */ /* 0x000ea2000c1e9b00 */
[----:B------:R-:W-:-:S03]  /*0920*/  DFMA R86, R98, R120, R86 ;  /* 0x000000786256722b */ /* 0x000fc60000000056 */
[----:B------:R-:W2:Y:S01]  /*0930*/  LDG.E.64.CONSTANT R120, desc[UR4][R102.64+0xc8] ;  /* 0x0000c80466787981 */ /* 0x000ea2000c1e9b00 */
[----:B---3--:R-:W-:-:S03]  /*0940*/  DFMA R94, R98, R114, R94 ;  /* 0x00000072625e722b */ /* 0x008fc6000000005e */
[----:B------:R-:W3:Y:S01]  /*0950*/  LDG.E.64.CONSTANT R114, desc[UR4][R102.64+0xb0] ;  /* 0x0000b00466727981 */ /* 0x000ee2000c1e9b00 */
[----:B----4-:R-:W-:Y:S02]  /*0960*/  DFMA R100, R110, R100, RZ ;  /* 0x000000646e64722b */ /* 0x010fe400000000ff */
[----:B--2---:R-:W-:Y:S01]  /*0970*/  DFMA R118, R108, R112, R118 ;  /* 0x000000706c76722b */ /* 0x004fe20000000076 */
[----:B------:R-:W2:Y:S01]  /*0980*/  LDG.E.64.CONSTANT R112, desc[UR4][R102.64+0xd0] ;  /* 0x0000d00466707981 */ /* 0x000ea2000c1e9b00 */
[----:B------:R-:W-:-:S04]  /*0990*/  DFMA R96, R98, R116, R96 ;  /* 0x000000746260722b */ /* 0x000fc80000000060 */
[----:B------:R-:W-:Y:S01]  /*09a0*/  DFMA R88, R92, R88, R100 ;  /* 0x000000585c58722b */ /* 0x000fe20000000064 */
[----:B------:R-:W4:Y:S04]  /*09b0*/  LDG.E.64.CONSTANT R116, desc[UR4][R102.64+0x90] ;  /* 0x0000900466747981 */ /* 0x000f28000c1e9b00 */
[----:B------:R-:W4:Y:S01]  /*09c0*/  LDG.E.64.CONSTANT R100, desc[UR4][R102.64+0xf0] ;  /* 0x0000f00466647981 */ /* 0x000f22000c1e9b00 */
[----:B------:R-:W-:Y:S02]  /*09d0*/  DFMA R120, R110, R120, RZ ;  /* 0x000000786e78722b */ /* 0x000fe400000000ff */
[----:B---3--:R-:W-:Y:S02]  /*09e0*/  DFMA R114, R108, R114, R88 ;  /* 0x000000726c72722b */ /* 0x008fe40000000058 */
[----:B------:R-:W3:Y:S04]  /*09f0*/  LDG.E.64.CONSTANT R88, desc[UR4][R102.64+0xd8] ;  /* 0x0000d80466587981 */ /* 0x000ee8000c1e9b00 */
[----:B--2---:R-:W-:-:S02]  /*0a00*/  DFMA R112, R92, R112, R120 ;  /* 0x000000705c70722b */ /* 0x004fc40000000078 */
[----:B------:R-:W2:Y:S01]  /*0a10*/  LDG.E.64.CONSTANT R120, desc[UR4][R102.64+0xf8] ;  /* 0x0000f80466787981 */ /* 0x000ea2000c1e9b00 */
[----:B----4-:R-:W-:Y:S02]  /*0a20*/  DFMA R116, R90, R116, R118 ;  /* 0x000000745a74722b */ /* 0x010fe40000000076 */
[----:B------:R-:W-:Y:S01]  /*0a30*/  DFMA R118, R110, R100, RZ ;  /* 0x000000646e76722b */ /* 0x000fe200000000ff */
[----:B------:R-:W4:Y:S04]  /*0a40*/  LDG.E.64.CONSTANT R110, desc[UR4][R102.64+0xb8] ;  /* 0x0000b804666e7981 */ /* 0x000f28000c1e9b00 */
[----:B------:R-:W4:Y:S01]  /*0a50*/  LDG.E.64.CONSTANT R100, desc[UR4][R102.64+0xe0] ;  /* 0x0000e00466647981 */ /* 0x000f22000c1e9b00 */
[----:B---3--:R-:W-:-:S03]  /*0a60*/  DFMA R112, R108, R88, R112 ;  /* 0x000000586c70722b */ /* 0x008fc60000000070 */
[----:B------:R-:W3:Y:S01]  /*0a70*/  LDG.E.64.CONSTANT R88, desc[UR4][R102.64+0x100] ;  /* 0x0001000466587981 */ /* 0x000ee2000c1e9b00 */
[----:B--2---:R-:W-:-:S03]  /*0a80*/  DFMA R92, R92, R120, R118 ;  /* 0x000000785c5c722b */ /* 0x004fc60000000076 */
[----:B------:R-:W2:Y:S04]  /*0a90*/  LDG.E.64.CONSTANT R120, desc[UR4][R102.64+0x108] ;  /* 0x0001080466787981 */ /* 0x000ea8000c1e9b00 */
[----:B------:R-:W2:Y:S01]  /*0aa0*/  LDG.E.64.CONSTANT R118, desc[UR4][R102.64+0x98] ;  /* 0x0000980466767981 */ /* 0x000ea2000c1e9b00 */
[----:B----4-:R-:W-:-:S03]  /*0ab0*/  DFMA R114, R90, R110, R114 ;  /* 0x0000006e5a72722b */ /* 0x010fc60000000072 */
[----:B------:R-:W4:Y:S01]  /*0ac0*/  LDG.E.64.CONSTANT R110, desc[UR4][R102.64+0xe8] ;  /* 0x0000e804666e7981 */ /* 0x000f22000c1e9b00 */
[----:B------:R-:W-:-:S03]  /*0ad0*/  DFMA R100, R90, R100, R112 ;  /* 0x000000645a64722b */ /* 0x000fc60000000070 */
[----:B------:R-:W4:Y:S04]  /*0ae0*/  LDG.E.64.CONSTANT R112, desc[UR4][R102.64+0xc0] ;  /* 0x0000c00466707981 */ /* 0x000f28000c1e9b00 */
[----:B------:R0:W-:Y:S04]  /*0af0*/  STS.64 [R104], R86 ;  /* 0x0000005668007388 */ /* 0x0001e80000000a00 */
[----:B------:R0:W-:Y:S04]  /*0b00*/  STS.64 [R104+0x188], R96 ;  /* 0x0001886068007388 */ /* 0x0001e80000000a00 */
[----:B------:R0:W-:Y:S01]  /*0b10*/  STS.64 [R104+0x310], R94 ;  /* 0x0003105e68007388 */ /* 0x0001e20000000a00 */
[----:B---3--:R-:W-:-:S08]  /*0b20*/  DFMA R88, R108, R88, R92 ;  /* 0x000000586c58722b */ /* 0x008fd0000000005c */
[----:B--2---:R-:W-:Y:S02]  /*0b30*/  DFMA R88, R90, R120, R88 ;  /* 0x000000785a58722b */ /* 0x004fe40000000058 */
[C---:B------:R-:W-:Y:S02]  /*0b40*/  DFMA R116, R98.reuse, R118, R116 ;  /* 0x000000766274722b */ /* 0x040fe40000000074 */
[----:B----4-:R-:W-:-:S04]  /*0b50*/  DFMA R100, R98, R110, R100 ;  /* 0x0000006e6264722b */ /* 0x010fc80000000064 */
[C---:B------:R-:W-:Y:S02]  /*0b60*/  DFMA R88, R98.reuse, R122, R88 ;  /* 0x0000007a6258722b */ /* 0x040fe40000000058 */
[----:B------:R-:W-:Y:S01]  /*0b70*/  DFMA R112, R98, R112, R114 ;  /* 0x000000706270722b */ /* 0x000fe20000000072 */
[----:B------:R0:W-:Y:S04]  /*0b80*/  STS.64 [R104+0x498], R116 ;  /* 0x0004987468007388 */ /* 0x0001e80000000a00 */
[----:B------:R0:W-:Y:S04]  /*0b90*/  STS.64 [R104+0x7a8], R100 ;  /* 0x0007a86468007388 */ /* 0x0001e80000000a00 */
[----:B------:R0:W-:Y:S04]  /*0ba0*/  STS.64 [R104+0x620], R112 ;  /* 0x0006207068007388 */ /* 0x0001e80000000a00 */
[----:B------:R0:W-:Y:S02]  /*0bb0*/  STS.64 [R104+0x930], R88 ;  /* 0x0009305868007388 */ /* 0x0001e40000000a00 */
.L_x_1976:
[----:B------:R-:W-:Y:S05]  /*0bc0*/  BSYNC.RECONVERGENT B0 ;  /* 0x0000000000007941 */ /* 0x000fea0003800200 */
.L_x_1975:
[----:B------:R-:W-:Y:S06]  /*0bd0*/  BAR.SYNC.DEFER_BLOCKING 0x0 ;  /* 0x0000000000007b1d */ /* 0x000fec0000010000 */
[----:B------:R-:W-:Y:S04]  /*0be0*/  BSSY.RECONVERGENT B0, `(.L_x_1977) ;  /* 0x0000055000007945 */ /* 0x000fe80003800200 */
[----:B------:R-:W-:Y:S05]  /*0bf0*/  @P2 BRA `(.L_x_1978) ;  /* 0x00000004004c2947 */ /* 0x000fea0003800000 */
[----:B------:R-:W1:Y:S01]  /*0c00*/  LDC.64 R92, c[0x0][0x390] ;  /* 0x0000e400ff5c7b82 */ /* 0x000e620000000a00 */
[----:B------:R-:W2:Y:S04]  /*0c10*/  LDS.64 R90, [R105] ;  /* 0x00000000695a7984 */ /* 0x000ea80000000a00 */
[----:B0-----:R-:W0:Y:S04]  /*0c20*/  LDS.64 R88, [R105+0x38] ;  /* 0x0000380069587984 */ /* 0x001e280000000a00 */
[----:B-1----:R-:W2:Y:S04]  /*0c30*/  LDG.E.64.CONSTANT R98, desc[UR4][R92.64] ;  /* 0x000000045c627981 */ /* 0x002ea8000c1e9b00 */
[----:B------:R-:W3:Y:S04]  /*0c40*/  LDG.E.64.CONSTANT R94, desc[UR4][R92.64+0x50] ;  /* 0x000050045c5e7981 */ /* 0x000ee8000c1e9b00 */
        /* <DEDUP_REMOVED lines=13> */
[-C--:B---3--:R-:W-:Y:S02]  /*0d20*/  DFMA R94, R94, R90.reuse, RZ ;  /* 0x0000005a5e5e722b */ /* 0x088fe400000000ff */
[----:B----4-:R-:W-:-:S04]  /*0d30*/  DFMA R86, R86, R90, RZ ;  /* 0x0000005a5656722b */ /* 0x010fc800000000ff */
[-C--:B0-----:R-:W-:Y:S02]  /*0d40*/  DFMA R116, R116, R88.reuse, R98 ;  /* 0x000000587474722b */ /* 0x081fe40000000062 */
[----:B------:R-:W2:Y:S01]  /*0d50*/  LDG.E.64.CONSTANT R98, desc[UR4][R92.64+0x78] ;  /* 0x000078045c627981 */ /* 0x000ea2000c1e9b00 */
[----:B------:R-:W-:-:S03]  /*0d60*/  DFMA R120, R120, R88, R94 ;  /* 0x000000587878722b */ /* 0x000fc6000000005e */
[----:B------:R-:W0:Y:S01]  /*0d70*/  LDS.64 R94, [R105+0x70] ;  /* 0x00007000695e7984 */ /* 0x000e220000000a00 */
[----:B------:R-:W-:-:S03]  /*0d80*/  DFMA R118, R118, R88, R86 ;  /* 0x000000587676722b */ /* 0x000fc60000000056 */
[----:B------:R-:W1:Y:S05]  /*0d90*/  LDS.64 R86, [R105+0xa8] ;  /* 0x0000a80069567984 */ /* 0x000e6a0000000a00 */
[-C--:B0-----:R-:W-:Y:S02]  /*0da0*/  DFMA R118, R100, R94.reuse, R118 ;  /* 0x0000005e6476722b */ /* 0x081fe40000000076 */
[-C--:B------:R-:W-:Y:S02]  /*0db0*/  DFMA R108, R108, R94.reuse, R120 ;  /* 0x0000005e6c6c722b */ /* 0x080fe40000000078 */
[----:B------:R-:W-:Y:S01]  /*0dc0*/  DFMA R96, R96, R94, R116 ;  /* 0x0000005e6060722b */ /* 0x000fe20000000074 */
[----:B------:R-:W3:Y:S03]  /*0dd0*/  LDG.E.64.CONSTANT R120, desc[UR4][R92.64+0x20] ;  /* 0x000020045c787981 */ /* 0x000ee6000c1e9b00 */
[-C--:B-1----:R-:W-:Y:S01]  /*0de0*/  DFMA R102, R102, R86.reuse, R118 ;  /* 0x000000566666722b */ /* 0x082fe20000000076 */
[----:B------:R-:W4:Y:S01]  /*0df0*/  LDG.E.64.CONSTANT R116, desc[UR4][R92.64+0x70] ;  /* 0x000070045c747981 */ /* 0x000f22000c1e9b00 */
[----:B------:R-:W-:-:S02]  /*0e00*/  DFMA R114, R114, R86, R108 ;  /* 0x000000567272722b */ /* 0x000fc4000000006c */
[----:B------:R-:W-:Y:S01]  /*0e10*/  DFMA R100, R110, R86, R96 ;  /* 0x000000566e64722b */ /* 0x000fe20000000060 */
[----:B------:R-:W3:Y:S04]  /*0e20*/  LDG.E.64.CONSTANT R118, desc[UR4][R92.64+0x48] ;  /* 0x000048045c767981 */ /* 0x000ee8000c1e9b00 */
[----:B------:R-:W3:Y:S04]  /*0e30*/  LDG.E.64.CONSTANT R108, desc[UR4][R92.64+0xa0] ;  /* 0x0000a0045c6c7981 */ /* 0x000ee8000c1e9b00 */
[----:B------:R-:W3:Y:S04]  /*0e40*/  LDG.E.64.CONSTANT R110, desc[UR4][R92.64+0x88] ;  /* 0x000088045c6e7981 */ /* 0x000ee8000c1e9b00 */
[----:B------:R-:W3:Y:S01]  /*0e50*/  LDG.E.64.CONSTANT R96, desc[UR4][R92.64+0xa8] ;  /* 0x0000a8045c607981 */ /* 0x000ee2000c1e9b00 */
[----:B--2---:R-:W-:-:S08]  /*0e60*/  DFMA R98, R98, R90, RZ ;  /* 0x0000005a6262722b */ /* 0x004fd000000000ff */
[----:B------:R-:W-:Y:S02]  /*0e70*/  DFMA R112, R112, R88, R98 ;  /* 0x000000587070722b */ /* 0x000fe40000000062 */
[----:B------:R-:W4:Y:S02]  /*0e80*/  LDS.64 R98, [R105+0xe0] ;  /* 0x0000e00069627984 */ /* 0x000f240000000a00 */
[-C--:B----4-:R-:W-:Y:S02]  /*0e90*/  DFMA R114, R116, R98.reuse, R114 ;  /* 0x000000627472722b */ /* 0x090fe40000000072 */
[----:B---3--:R-:W-:Y:S01]  /*0ea0*/  DFMA R102, R118, R98, R102 ;  /* 0x000000627666722b */ /* 0x008fe20000000066 */
        /* <DEDUP_REMOVED lines=8> */
[----:B------:R-:W4:Y:S05]  /*0f30*/  LDG.E.64.CONSTANT R116, desc[UR4][R92.64+0xd0] ;  /* 0x0000d0045c747981 */ /* 0x000f2a000c1e9b00 */
[----:B--2---:R-:W-:Y:S02]  /*0f40*/  DFMA R96, R118, R94, R96 ;  /* 0x0000005e7660722b */ /* 0x004fe40000000060 */
[-C--:B---3--:R-:W-:Y:S02]  /*0f50*/  DFMA R108, R108, R90.reuse, RZ ;  /* 0x0000005a6c6c722b */ /* 0x088fe400000000ff */
[----:B----4-:R-:W-:Y:S01]  /*0f60*/  DFMA R118, R112, R90, RZ ;  /* 0x0000005a7076722b */ /* 0x010fe200000000ff */
[----:B------:R-:W2:Y:S01]  /*0f70*/  LDG.E.64.CONSTANT R90, desc[UR4][R92.64+0xd8] ;  /* 0x0000d8045c5a7981 */ /* 0x000ea2000c1e9b00 */
[----:B------:R-:W-:-:S03]  /*0f80*/  DFMA R110, R120, R86, R110 ;  /* 0x00000056786e722b */ /* 0x000fc6000000006e */
[----:B------:R-:W3:Y:S01]  /*0f90*/  LDG.E.64.CONSTANT R120, desc[UR4][R92.64+0xf8] ;  /* 0x0000f8045c787981 */ /* 0x000ee2000c1e9b00 */
        /* <DEDUP_REMOVED lines=11> */
[----:B------:R-:W4:Y:S04]  /*1050*/  LDG.E.64.CONSTANT R112, desc[UR4][R92.64+0xe8] ;  /* 0x0000e8045c707981 */ /* 0x000f28000c1e9b00 */
[----:B------:R1:W-:Y:S04]  /*1060*/  STS.64 [R105], R100 ;  /* 0x0000006469007388 */ /* 0x0003e80000000a00 */
[----:B------:R1:W-:Y:S04]  /*1070*/  STS.64 [R105+0x38], R102 ;  /* 0x0000386669007388 */ /* 0x0003e80000000a00 */
[----:B------:R1:W-:Y:S01]  /*1080*/  STS.64 [R105+0x70], R114 ;  /* 0x0000707269007388 */ /* 0x0003e20000000a00 */
[----:B--2---:R-:W-:-:S08]  /*1090*/  DFMA R88, R90, R94, R88 ;  /* 0x0000005e5a58722b */ /* 0x004fd00000000058 */
[----:B---3--:R-:W-:Y:S02]  /*10a0*/  DFMA R88, R120, R86, R88 ;  /* 0x000000567858722b */ /* 0x008fe40000000058 */
[-C--:B----4-:R-:W-:Y:S02]  /*10b0*/  DFMA R110, R118, R98.reuse, R110 ;  /* 0x00000062766e722b */ /* 0x090fe4000000006e */
[-C--:B------:R-:W-:Y:S02]  /*10c0*/  DFMA R96, R116, R98.reuse, R96 ;  /* 0x000000627460722b */ /* 0x080fe40000000060 */
[-C--:B------:R-:W-:Y:S02]  /*10d0*/  DFMA R108, R112, R98.reuse, R108 ;  /* 0x00000062706c722b */ /* 0x080fe4000000006c */
[----:B------:R-:W-:Y:S01]  /*10e0*/  DFMA R88, R122, R98, R88 ;  /* 0x000000627a58722b */ /* 0x000fe20000000058 */
[----:B------:R1:W-:Y:S04]  /*10f0*/  STS.64 [R105+0xa8], R110 ;  /* 0x0000a86e69007388 */ /* 0x0003e80000000a00 */
[----:B------:R1:W-:Y:S04]  /*1100*/  STS.64 [R105+0xe0], R96 ;  /* 0x0000e06069007388 */ /* 0x0003e80000000a00 */
[----:B------:R1:W-:Y:S04]  /*1110*/  STS.64 [R105+0x118], R108 ;  /* 0x0001186c69007388 */ /* 0x0003e80000000a00 */
[----:B------:R1:W-:Y:S02]  /*1120*/  STS.64 [R105+0x150], R88 ;  /* 0x0001505869007388 */ /* 0x0003e40000000a00 */
.L_x_1978:
[----:B------:R-:W-:Y:S05]  /*1130*/  BSYNC.RECONVERGENT B0 ;  /* 0x0000000000007941 */ /* 0x000fea0003800200 */
.L_x_1977:
[----:B------:R-:W-:Y:S06]  /*1140*/  BAR.SYNC.DEFER_BLOCKING 0x0 ;  /* 0x0000000000007b1d */ /* 0x000fec0000010000 */
[----:B------:R-:W-:Y:S01]  /*1150*/  BSSY.RECONVERGENT B0, `(.L_x_1979) ;  /* 0x000008b000007945 */ /* 0x000fe20003800200 */
[----:B0-----:R-:W0:Y:S04]  /*1160*/  LDS.64 R94, [R106] ;  /* 0x000000006a5e7984 */ /* 0x001e280000000a00 */
[----:B------:R-:W2:Y:S04]  /*1170*/  LDS.64 R92, [R106+0x8] ;  /* 0x000008006a5c7984 */ /* 0x000ea80000000a00 */
[----:B-1----:R-:W1:Y:S04]  /*1180*/  LDS.64 R88, [R106+0x10] ;  /* 0x000010006a587984 */ /* 0x002e680000000a00 */
[----:B------:R-:W3:Y:S04]  /*1190*/  LDS.64 R90, [R106+0x18] ;  /* 0x000018006a5a7984 */ /* 0x000ee80000000a00 */
[----:B------:R-:W4:Y:S01]  /*11a0*/  LDS.64 R86, [R106+0x20] ;  /* 0x000020006a567984 */ /* 0x000f220000000a00 */
[----:B0----5:R-:W-:-:S02]  /*11b0*/  DFMA R96, R16, R94, RZ ;  /* 0x0000005e1060722b */ /* 0x021fc400000000ff */
[-C--:B------:R-:W-:Y:S02]  /*11c0*/  DFMA R98, R26, R94.reuse, RZ ;  /* 0x0000005e1a62722b */ /* 0x080fe400000000ff */
[-C--:B------:R-:W-:Y:S02]  /*11d0*/  DFMA R100, R36, R94.reuse, RZ ;  /* 0x0000005e2464722b */ /* 0x080fe400000000ff */
[----:B------:R-:W-:Y:S02]  /*11e0*/  DFMA R108, R46, R94, RZ ;  /* 0x0000005e2e6c722b */ /* 0x000fe400000000ff */
[-C--:B--2---:R-:W-:Y:S02]  /*11f0*/  DFMA R96, R18, R92.reuse, R96 ;  /* 0x0000005c1260722b */ /* 0x084fe40000000060 */
[-C--:B------:R-:W-:Y:S02]  /*1200*/  DFMA R98, R28, R92.reuse, R98 ;  /* 0x0000005c1c62722b */ /* 0x080fe40000000062 */
[----:B------:R-:W-:-:S02]  /*1210*/  DFMA R102, R38, R92, R100 ;  /* 0x0000005c2666722b */ /* 0x000fc40000000064 */
[----:B------:R-:W-:Y:S02]  /*1220*/  DFMA R108, R48, R92, R108 ;  /* 0x0000005c306c722b */ /* 0x000fe4000000006c */
[-C--:B-1----:R-:W-:Y:S02]  /*1230*/  DFMA R96, R20, R88.reuse, R96 ;  /* 0x000000581460722b */ /* 0x082fe40000000060 */
[-C--:B------:R-:W-:Y:S02]  /*1240*/  DFMA R100, R30, R88.reuse, R98 ;  /* 0x000000581e64722b */ /* 0x080fe40000000062 */
[-C--:B------:R-:W-:Y:S02]  /*1250*/  DFMA R102, R40, R88.reuse, R102 ;  /* 0x000000582866722b */ /* 0x080fe40000000066 */
[----:B------:R-:W-:Y:S02]  /*1260*/  DFMA R108, R50, R88, R108 ;  /* 0x00000058326c722b */ /* 0x000fe4000000006c */
[----:B---3--:R-:W-:-:S02]  /*1270*/  DFMA R98, R22, R90, R96 ;  /* 0x0000005a1662722b */ /* 0x008fc40000000060 */
[-C--:B------:R-:W-:Y:S02]  /*1280*/  DFMA R100, R32, R90.reuse, R100 ;  /* 0x0000005a2064722b */ /* 0x080fe40000000064 */
[-C--:B------:R-:W-:Y:S02]  /*1290*/  DFMA R102, R42, R90.reuse, R102 ;  /* 0x0000005a2a66722b */ /* 0x080fe40000000066 */
[----:B------:R-:W-:Y:S02]  /*12a0*/  DFMA R108, R52, R90, R108 ;  /* 0x0000005a346c722b */ /* 0x000fe4000000006c */
[----:B------:R-:W-:Y:S02]  /*12b0*/  DFMA R110, R56, R94, RZ ;  /* 0x0000005e386e722b */ /* 0x000fe400000000ff */
[----:B----4-:R-:W-:Y:S02]  /*12c0*/  DFMA R98, R24, R86, R98 ;  /* 0x000000561862722b */ /* 0x010fe40000000062 */
[----:B------:R-:W-:-:S02]  /*12d0*/  DFMA R96, R66, R94, RZ ;  /* 0x0000005e4260722b */ /* 0x000fc400000000ff */
[-C--:B------:R-:W-:Y:S02]  /*12e0*/  DFMA R100, R34, R86.reuse, R100 ;  /* 0x000000562264722b */ /* 0x080fe40000000064 */
[-C--:B------:R-:W-:Y:S02]  /*12f0*/  DFMA R102, R44, R86.reuse, R102 ;  /* 0x000000562c66722b */ /* 0x080fe40000000066 */
[----:B------:R-:W-:Y:S02]  /*1300*/  DFMA R108, R54, R86, R108 ;  /* 0x00000056366c722b */ /* 0x000fe4000000006c */
[----:B------:R-:W-:Y:S02]  /*1310*/  DFMA R94, R76, R94, RZ ;  /* 0x0000005e4c5e722b */ /* 0x000fe400000000ff */
[----:B------:R-:W-:Y:S02]  /*1320*/  DFMA R110, R58, R92, R110 ;  /* 0x0000005c3a6e722b */ /* 0x000fe4000000006e */
[----:B------:R-:W-:-:S02]  /*1330*/  DMUL R2, R98, R2 ;  /* 0x0000000262027228 */ /* 0x000fc40000000000 */
[----:B------:R-:W-:Y:S02]  /*1340*/  DMUL R4, R100, R4 ;  /* 0x0000000464047228 */ /* 0x000fe40000000000 */
[----:B------:R-:W-:Y:S02]  /*1350*/  DMUL R6, R102, R6 ;  /* 0x0000000666067228 */ /* 0x000fe40000000000 */
[----:B------:R-:W-:Y:S02]  /*1360*/  DMUL R8, R108, R8 ;  /* 0x000000086c087228 */ /* 0x000fe40000000000 */
[-C--:B------:R-:W-:Y:S02]  /*1370*/  DFMA R96, R68, R92.reuse, R96 ;  /* 0x0000005c4460722b */ /* 0x080fe40000000060 */
[----:B------:R-:W-:Y:S02]  /*1380*/  DFMA R94, R78, R92, R94 ;  /* 0x0000005c4e5e722b */ /* 0x000fe4000000005e */
[----:B------:R-:W-:-:S02]  /*1390*/  DFMA R110, R60, R88, R110 ;  /* 0x000000583c6e722b */ /* 0x000fc4000000006e */
        /* <DEDUP_REMOVED lines=14> */
[----:B------:R-:W-:Y:S01]  /*1480*/  DFMA R96, R72, R90, R96 ;  /* 0x0000005a4860722b */ /* 0x000fe20000000060 */
        /* <DEDUP_REMOVED lines=16> */
[-C--:B------:R-:W-:Y:S01]  /*1590*/  DFMA R92, R56, R10.reuse, R92 ;  /* 0x0000000a385c722b */ /* 0x080fe2000000005c */
[----:B0-----:R-:W-:Y:S01]  /*15a0*/  ISETP.GT.U32.OR P0, PT, R89, 0x18, P0 ;  /* 0x000000185900780c */ /* 0x001fe20000704470 */
        /* <DEDUP_REMOVED lines=13> */
[-C--:B------:R-:W-:Y:S01]  /*1680*/  DFMA R102, R82, R14.reuse, R102 ;  /* 0x0000000e5266722b */ /* 0x080fe20000000066 */
[----:B------:R0:W-:Y:S01]  /*1690*/  STS.64 [R106], R92 ;  /* 0x0000005c6a007388 */ /* 0x0001e20000000a00 */
[----:B------:R-:W-:-:S03]  /*16a0*/  DFMA R108, R84, R14, R108 ;  /* 0x0000000e546c722b */ /* 0x000fc6000000006c */
        /* <DEDUP_REMOVED lines=43> */
[----:B-1----:R-:W-:-:S02]  /*1960*/  DFMA R96, R76, R14, R96 ;  /* 0x0000000e4c60722b */ /* 0x002fc40000000060 */
        /* <DEDUP_REMOVED lines=9> */
.L_x_1980:
[----:B------:R-:W-:Y:S05]  /*1a00*/  BSYNC.RECONVERGENT B0 ;  /* 0x0000000000007941 */ /* 0x000fea0003800200 */
.L_x_1979:
        /* <DEDUP_REMOVED lines=9> */
[----:B------:R-:W1:Y:S01]  /*1aa0*/  LDS.64 R10, [R104+0x930] ;  /* 0x00093000680a7984 */ /* 0x000e620000000a00 */
[----:B--2---:R-:W-:-:S02]  /*1ab0*/  DFMA R16, R16, R8, RZ ;  /* 0x000000081010722b */ /* 0x004fc400000000ff */
[-C--:B------:R-:W-:Y:S02]  /*1ac0*/  DFMA R18, R18, R8.reuse, RZ ;  /* 0x000000081212722b */ /* 0x080fe400000000ff */
[-C--:B------:R-:W-:Y:S02]  /*1ad0*/  DFMA R20, R20, R8.reuse, RZ ;  /* 0x000000081414722b */ /* 0x080fe400000000ff */
[-C--:B------:R-:W-:Y:S02]  /*1ae0*/  DFMA R22, R22, R8.reuse, RZ ;  /* 0x000000081616722b */ /* 0x080fe400000000ff */
[----:B------:R-:W-:Y:S02]  /*1af0*/  DFMA R8, R24, R8, RZ ;  /* 0x000000081808722b */ /* 0x000fe400000000ff */
[-C--:B---3--:R-:W-:Y:S02]  /*1b00*/  DFMA R16, R26, R12.reuse, R16 ;  /* 0x0000000c1a10722b */ /* 0x088fe40000000010 */
        /* <DEDUP_REMOVED lines=28> */
[----:B------:R-:W-:-:S11]  /*1cd0*/  DFMA R10, R84, R10, R74 ;  /* 0x0000000a540a722b */ /* 0x000fd6000000004a */
.L_x_1982:
[----:B------:R-:W-:Y:S05]  /*1ce0*/  BSYNC.RECONVERGENT B0 ;  /* 0x0000000000007941 */ /* 0x000fea0003800200 */
.L_x_1981:
        /* <DEDUP_REMOVED lines=9> */
[----:B------:R-:W-:Y:S01]  /*1d80*/  STG.E.64 desc[UR4][R12.64+0x320], R10 ;  /* 0x0003200a0c007986 */ /* 0x000fe2000c101b04 */
[----:B------:R-:W-:Y:S05]  /*1d90*/  EXIT ;  /* 0x000000000000794d */ /* 0x000fea0003800000 */
.L_x_1983:
        /* <DEDUP_REMOVED lines=14> */
.L_x_3131:


//--------------------- .text._Z30massMatrixMultiplyGlobalKernelILi5ELi7ELi2EEviPKdS1_S1_S1_Pd --------------------------
	.section	.text._Z30massMatrixMultiplyGlobalKernelILi5ELi7ELi2EEviPKdS1_S1_S1_Pd,"ax",@progbits
	.align	128
        .global         _Z30massMatrixMultiplyGlobalKernelILi5ELi7ELi2EEviPKdS1_S1_S1_Pd
        .type           _Z30massMatrixMultiplyGlobalKernelILi5ELi7ELi2EEviPKdS1_S1_S1_Pd,@function
        .size           _Z30massMatrixMultiplyGlobalKernelILi5ELi7ELi2EEviPKdS1_S1_S1_Pd,(.L_x_3132 - _Z30massMatrixMultiplyGlobalKernelILi5ELi7ELi2EEviPKdS1_S1_S1_Pd)
        .other          _Z30massMatrixMultiplyGlobalKernelILi5ELi7ELi2EEviPKdS1_S1_S1_Pd,@"STO_CUDA_ENTRY STV_DEFAULT"
_Z30massMatrixMultiplyGlobalKernelILi5ELi7ELi2EEviPKdS1_S1_S1_Pd:
.text._Z30massMatrixMultiplyGlobalKernelILi5ELi7ELi2EEviPKdS1_S1_S1_Pd:
[----:B------:R-:W-:Y:S08]  /*0000*/  LDC R1, c[0x0][0x37c] ;  /* 0x0000df00ff017b82 */ /* 0x000ff00000000800 */
[----:B------:R-:W0:Y:S01]  /*0010*/  LDC.64 R72, c[0x0][0x398] ;  /* 0x0000e600ff487b82 */ /* 0x000e220000000a00 */
[----:B------:R-:W0:Y:S01]  /*0020*/  LDCU.64 UR4, c[0x0][0x358] ;  /* 0x00006b00ff0477ac */ /* 0x000e220008000a00 */
[----:B------:R-:W1:Y:S01]  /*0030*/  S2R R38, SR_TID.Y ;  /* 0x0000000000267919 */ /* 0x000e620000002200 */
[----:B------:R-:W2:Y:S05]  /*0040*/  LDCU UR6, c[0x0][0x380] ;  /* 0x00007000ff0677ac */ /* 0x000eaa0008000800 */
[----:B------:R-:W3:Y:S01]  /*0050*/  LDC.64 R30, c[0x0][0x390] ;  /* 0x0000e400ff1e7b82 */ /* 0x000ee20000000a00 */
[----:B0-----:R-:W5:Y:S04]  /*0060*/  LDG.E.64.CONSTANT R4, desc[UR4][R72.64] ;  /* 0x0000000448047981 */ /* 0x001f68000c1e9b00 */
[----:B------:R-:W5:Y:S01]  /*0070*/  LDG.E.64.CONSTANT R2, desc[UR4][R72.64+0x18] ;  /* 0x0000180448027981 */ /* 0x000f62000c1e9b00 */
[----:B------:R-:W1:Y:S01]  /*0080*/  S2R R33, SR_CTAID.X ;  /* 0x0000000000217919 */ /* 0x000e620000002500 */
[----:B------:R-:W0:Y:S01]  /*0090*/  S2R R51, SR_TID.X ;  /* 0x0000000000337919 */ /* 0x000e220000002100 */
[----:B------:R-:W4:Y:S01]  /*00a0*/  S2R R36, SR_CgaCtaId ;  /* 0x0000000000247919 */ /* 0x000f220000008800 */
[----:B---3--:R-:W5:Y:S04]  /*00b0*/  LDG.E.64.CONSTANT R28, desc[UR4][R30.64] ;  /* 0x000000041e1c7981 */ /* 0x008f68000c1e9b00 */
[----:B------:R-:W5:Y:S04]  /*00c0*/  LDG.E.64.CONSTANT R26, desc[UR4][R30.64+0x8] ;  /* 0x000008041e1a7981 */ /* 0x000f68000c1e9b00 */
[----:B------:R-:W5:Y:S04]  /*00d0*/  LDG.E.64.CONSTANT R24, desc[UR4][R30.64+0x18] ;  /* 0x000018041e187981 */ /* 0x000f68000c1e9b00 */
[----:B------:R-:W5:Y:S04]  /*00e0*/  LDG.E.64.CONSTANT R22, desc[UR4][R30.64+0x20] ;  /* 0x000020041e167981 */ /* 0x000f68000c1e9b00 */
[----:B------:R-:W5:Y:S01]  /*00f0*/  LDG.E.64.CONSTANT R20, desc[UR4][R30.64+0x30] ;  /* 0x000030041e147981 */ /* 0x000f62000c1e9b00 */
[----:B-1----:R-:W-:-:S03]  /*0100*/  IMAD R0, R33, 0x2, R38 ;  /* 0x0000000221007824 */ /* 0x002fc600078e0226 */
[----:B------:R-:W5:Y:S01]  /*0110*/  LDG.E.64.CONSTANT R18, desc[UR4][R30.64+0x38] ;  /* 0x000038041e127981 */ /* 0x000f62000c1e9b00 */
[----:B0-----:R-:W-:-:S03]  /*0120*/  LOP3.LUT R42, R51, 0xffff, RZ, 0xc0, !PT ;  /* 0x0000ffff332a7812 */ /* 0x001fc600078ec0ff */
[----:B------:R-:W5:Y:S01]  /*0130*/  LDG.E.64.CONSTANT R16, desc[UR4][R30.64+0x48] ;  /* 0x000048041e107981 */ /* 0x000f62000c1e9b00 */
[----:B------:R-:W-:-:S03]  /*0140*/  ISETP.GE.U32.AND P0, PT, R51, 0x19, PT ;  /* 0x000000193300780c */ /* 0x000fc60003f06070 */
[----:B------:R-:W5:Y:S01]  /*0150*/  LDG.E.64.CONSTANT R14, desc[UR4][R30.64+0x50] ;  /* 0x000050041e0e7981 */ /* 0x000f62000c1e9b00 */
[----:B--2---:R-:W-:-:S03]  /*0160*/  ISETP.LT.AND P0, PT, R0, UR6, !P0 ;  /* 0x0000000600007c0c */ /* 0x004fc6000c701270 */
[----:B------:R-:W5:Y:S04]  /*0170*/  LDG.E.64.CONSTANT R12, desc[UR4][R30.64+0x10] ;  /* 0x000010041e0c7981 */ /* 0x000f68000c1e9b00 */
[----:B------:R-:W5:Y:S04]  /*0180*/  LDG.E.64.CONSTANT R10, desc[UR4][R30.64+0x28] ;  /* 0x000028041e0a7981 */ /* 0x000f68000c1e9b00 */
[----:B------:R-:W5:Y:S04]  /*0190*/  LDG.E.64.CONSTANT R8, desc[UR4][R30.64+0x40] ;  /* 0x000040041e087981 */ /* 0x000f68000c1e9b00 */
[----:B------:R0:W5:Y:S01]  /*01a0*/  LDG.E.64.CONSTANT R6, desc[UR4][R30.64+0x58] ;  /* 0x000058041e067981 */ /* 0x000162000c1e9b00 */
[----:B------:R-:W-:Y:S01]  /*01b0*/  PRMT R32, R51, 0x9910, RZ ;  /* 0x0000991033207816 */ /* 0x000fe200000000ff */
[----:B0-----:R-:W-:-:S04]  /*01c0*/  IMAD R30, R42, 0xcccd, RZ ;  /* 0x0000cccd2a1e7824 */ /* 0x001fc800078e02ff */
[----:B------:R-:W-:Y:S01]  /*01d0*/  IMAD R32, R32, 0xcd, RZ ;  /* 0x000000cd20207824 */ /* 0x000fe200078e02ff */
[----:B------:R-:W-:-:S04]  /*01e0*/  SHF.R.U32.HI R30, RZ, 0x12, R30 ;  /* 0x00000012ff1e7819 */ /* 0x000fc8000001161e */
[----:B------:R-:W-:Y:S02]  /*01f0*/  PRMT R34, R30, 0x9910, RZ ;  /* 0x000099101e227816 */ /* 0x000fe400000000ff */
[----:B------:R-:W0:Y:S01]  /*0200*/  @P0 LDC.64 R30, c[0x0][0x3a0] ;  /* 0x0000e800ff1e0b82 */ /* 0x000e220000000a00 */
[----:B------:R-:W-:Y:S02]  /*0210*/  LOP3.LUT R35, R32, 0xffff, RZ, 0xc0, !PT ;  /* 0x0000ffff20237812 */ /* 0x000fe400078ec0ff */
[----:B------:R-:W-:Y:S01]  /*0220*/  MOV R33, 0x400 ;  /* 0x0000040000217802 */ /* 0x000fe20000000f00 */
[----:B------:R-:W-:Y:S01]  /*0230*/  IMAD R32, R34, 0x5, RZ ;  /* 0x0000000522207824 */ /* 0x000fe200078e02ff */
[----:B------:R-:W-:Y:S02]  /*0240*/  SHF.R.U32.HI R34, RZ, 0xa, R35 ;  /* 0x0000000aff227819 */ /* 0x000fe40000011623 */
[----:B----4-:R-:W-:Y:S01]  /*0250*/  LEA R33, R36, R33, 0x18 ;  /* 0x0000002124217211 */ /* 0x010fe200078ec0ff */
[----:B------:R-:W-:Y:S01]  /*0260*/  IMAD.MOV R32, RZ, RZ, -R32 ;  /* 0x000000ffff207224 */ /* 0x000fe200078e0a20 */
[----:B------:R-:W-:Y:S01]  /*0270*/  BAR.SYNC.DEFER_BLOCKING 0x0 ;  /* 0x0000000000007b1d */ /* 0x000fe20000010000 */
[----:B------:R-:W-:-:S02]  /*0280*/  ISETP.GT.U32.AND P1, PT, R51, 0x18, PT ;  /* 0x000000183300780c */ /* 0x000fc40003f24070 */
[----:B------:R-:W-:Y:S01]  /*0290*/  LOP3.LUT R34, R34, 0xffff, RZ, 0xc0, !PT ;  /* 0x0000ffff22227812 */ /* 0x000fe200078ec0ff */
[----:B------:R-:W-:Y:S01]  /*02a0*/  IMAD R43, R38, 0xab8, R33 ;  /* 0x00000ab8262b7824 */ /* 0x000fe200078e0221 */
[----:B------:R-:W-:-:S03]  /*02b0*/  PRMT R32, R32, 0x7710, RZ ;  /* 0x0000771020207816 */ /* 0x000fc600000000ff */
[----:B------:R-:W-:Y:S01]  /*02c0*/  IMAD R33, R34, 0x38, R43 ;  /* 0x0000003822217824 */ /* 0x000fe200078e022b */
        /* <DEDUP_REMOVED lines=33> */
[----:B------:R-:W-:Y:S02]  /*04e0*/  DFMA R36, R64, R36, R40 ;  /* 0x000000244024722b */ /* 0x000fe40000000028 */
[----:B------:R-:W2:Y:S01]  /*04f0*/  LDG.E.64.CONSTANT R40, desc[UR4][R74.64+0x10] ;  /* 0x000010044a287981 */ /* 0x000ea2000c1e9b00 */
[----:B------:R-:W-:-:S03]  /*0500*/  DFMA R54, R46, R54, RZ ;  /* 0x000000362e36722b */ /* 0x000fc600000000ff */
[----:B------:R-:W3:Y:S01]  /*0510*/  LDG.E.64.CONSTANT R46, desc[UR4][R74.64+0x40] ;  /* 0x000040044a2e7981 */ /* 0x000ee2000c1e9b00 */
[----:B------:R-:W-:-:S03]  /*0520*/  DFMA R44, R64, R44, R38 ;  /* 0x0000002c402c722b */ /* 0x000fc60000000026 */
[----:B------:R-:W4:Y:S01]  /*0530*/  LDG.E.64.CONSTANT R38, desc[UR4][R74.64+0x28] ;  /* 0x000028044a267981 */ /* 0x000f22000c1e9b00 */
[----:B------:R-:W-:-:S03]  /*0540*/  DFMA R34, R64, R34, R48 ;  /* 0x000000224022722b */ /* 0x000fc60000000030 */
[----:B------:R-:W4:Y:S01]  /*0550*/  LDG.E.64.CONSTANT R48, desc[UR4][R74.64+0x58] ;  /* 0x000058044a307981 */ /* 0x000f22000c1e9b00 */
[----:B------:R-:W-:Y:S02]  /*0560*/  DFMA R52, R64, R52, R54 ;  /* 0x000000344034722b */ /* 0x000fe40000000036 */
[----:B------:R-:W-:Y:S01]  /*0570*/  DADD R54, R68, R68 ;  /* 0x0000000044367229 */ /* 0x000fe20000000044 */
[----:B------:R-:W4:Y:S07]  /*0580*/  LDG.E.64.CONSTANT R64, desc[UR4][R70.64+0x58] ;  /* 0x0000580446407981 */ /* 0x000f2e000c1e9b00 */
[----:B------:R-:W-:-:S02]  /*0590*/  DMUL R54, R54, 0.5 ;  /* 0x3fe0000036367828 */ /* 0x000fc40000000000 */
[----:B------:R-:W-:Y:S02]  /*05a0*/  DADD R32, R32, -R60 ;  /* 0x0000000020207229 */ /* 0x000fe4000000083c */
[----:B------:R-:W-:Y:S01]  /*05b0*/  DADD R30, R30, -R62 ;  /* 0x000000001e1e7229 */ /* 0x000fe2000000083e */
[----:B------:R-:W4:Y:S04]  /*05c0*/  LDG.E.64.CONSTANT R60, desc[UR4][R70.64+0x28] ;  /* 0x00002804463c7981 */ /* 0x000f28000c1e9b00 */
        /* <DEDUP_REMOVED lines=14> */
[----:B------:R-:W-:-:S08]  /*06b0*/  DADD R68, R68, -R68 ;  /* 0x0000000044447229 */ /* 0x000fd00000000844 */
[----:B------:R-:W-:Y:S02]  /*06c0*/  DFMA R56, R68, R58, R56 ;  /* 0x0000003a4438722b */ /* 0x000fe40000000038 */
[C---:B--2---:R-:W-:Y:S02]  /*06d0*/  DFMA R40, R32.reuse, R40, RZ ;  /* 0x000000282028722b */ /* 0x044fe400000000ff */
[----:B---3--:R-:W-:Y:S02]  /*06e0*/  DFMA R46, R32, R46, RZ ;  /* 0x0000002e202e722b */ /* 0x008fe400000000ff */
[----:B----4-:R-:W-:-:S04]  /*06f0*/  DFMA R38, R30, R38, R66 ;  /* 0x000000261e26722b */ /* 0x010fc80000000042 */
[C---:B------:R-:W-:Y:S02]  /*0700*/  DFMA R40, R30.reuse, R52, R40 ;  /* 0x000000341e28722b */ /* 0x040fe40000000028 */
        /* <DEDUP_REMOVED lines=18> */
.L_x_1985:
[----:B------:R-:W-:Y:S05]  /*0830*/  BSYNC.RECONVERGENT B0 ;  /* 0x0000000000007941 */ /* 0x000fea0003800200 */
.L_x_1984:
        /* <DEDUP_REMOVED lines=15> */
[----:B0-----:R-:W-:Y:S01]  /*0930*/  DADD R30, R32, R68 ;  /* 0x00000000201e7229 */ /* 0x001fe20000000044 */
[----:B------:R-:W0:Y:S02]  /*0940*/  LDC.64 R70, c[0x0][0x398] ;  /* 0x0000e600ff467b82 */ /* 0x000e240000000a00 */
[----:B------:R-:W4:Y:S01]  /*0950*/  LDG.E.64.CONSTANT R54, desc[UR4][R66.64+0x50] ;  /* 0x0000500442367981 */ /* 0x000f22000c1e9b00 */
[----:B--2---:R-:W-:-:S03]  /*0960*/  DADD R64, R34, R62 ;  /* 0x0000000022407229 */ /* 0x004fc6000000003e */
[----:B------:R-:W2:Y:S04]  /*0970*/  LDG.E.64.CONSTANT R52, desc[UR4][R66.64+0x58] ;  /* 0x0000580442347981 */ /* 0x000ea8000c1e9b00 */
[----:B0-----:R-:W2:Y:S04]  /*0980*/  LDG.E.64.CONSTANT R60, desc[UR4][R70.64] ;  /* 0x00000004463c7981 */ /* 0x001ea8000c1e9b00 */
        /* <DEDUP_REMOVED lines=11> */
[----:B------:R-:W0:Y:S05]  /*0a40*/  LDS.64 R30, [R77+0x70] ;  /* 0x000070004d1e7984 */ /* 0x000e2a0000000a00 */
[----:B------:R-:W-:Y:S01]  /*0a50*/  DFMA R54, R54, R64, R56 ;  /* 0x000000403636722b */ /* 0x000fe20000000038 */
[----:B------:R-:W4:Y:S01]  /*0a60*/  LDG.E.64.CONSTANT R66, desc[UR4][R70.64+0x58] ;  /* 0x0000580446427981 */ /* 0x000f22000c1e9b00 */
[----:B------:R-:W-:-:S03]  /*0a70*/  DADD R68, R32, -R68 ;  /* 0x0000000020447229 */ /* 0x000fc60000000844 */
[----:B------:R-:W4:Y:S01]  /*0a80*/  LDG.E.64.CONSTANT R32, desc[UR4][R70.64+0x18] ;  /* 0x0000180446207981 */ /* 0x000f22000c1e9b00 */
[----:B------:R-:W-:-:S03]  /*0a90*/  DADD R34, R34, -R62 ;  /* 0x0000000022227229 */ /* 0x000fc6000000083e */
[----:B------:R-:W4:Y:S04]  /*0aa0*/  LDG.E.64.CONSTANT R62, desc[UR4][R70.64+0x28] ;  /* 0x00002804463e7981 */ /* 0x000f28000c1e9b00 */
[----:B------:R-:W4:Y:S01]  /*0ab0*/  LDG.E.64.CONSTANT R64, desc[UR4][R70.64+0x40] ;  /* 0x0000400446407981 */ /* 0x000f22000c1e9b00 */
[----:B0-----:R-:W-:-:S08]  /*0ac0*/  DADD R56, R30, R30 ;  /* 0x000000001e387229 */ /* 0x001fd0000000001e */
[----:B------:R-:W-:Y:S02]  /*0ad0*/  DMUL R56, R56, 0.5 ;  /* 0x3fe0000038387828 */ /* 0x000fe40000000000 */
[----:B--2---:R-:W-:-:S06]  /*0ae0*/  DFMA R60, R60, R68, RZ ;  /* 0x000000443c3c722b */ /* 0x004fcc00000000ff */
[----:B------:R-:W-:Y:S01]  /*0af0*/  DFMA R52, R52, R56, R54 ;  /* 0x000000383434722b */ /* 0x000fe20000000036 */
[----:B------:R-:W2:Y:S01]  /*0b00*/  LDG.E.64.CONSTANT R54, desc[UR4][R70.64+0x38] ;  /* 0x0000380446367981 */ /* 0x000ea2000c1e9b00 */
[----:B------:R-:W-:-:S03]  /*0b10*/  DFMA R58, R58, R34, R60 ;  /* 0x000000223a3a722b */ /* 0x000fc6000000003c */
        /* <DEDUP_REMOVED lines=8> */
[----:B------:R-:W-:Y:S02]  /*0ba0*/  DADD R30, R30, -R30 ;  /* 0x000000001e1e7229 */ /* 0x000fe4000000081e */
[----:B------:R-:W-:-:S06]  /*0bb0*/  DFMA R32, R32, R68, RZ ;  /* 0x000000442020722b */ /* 0x000fcc00000000ff */
[----:B--2---:R-:W-:Y:S02]  /*0bc0*/  DFMA R58, R60, R30, R58 ;  /* 0x0000001e3c3a722b */ /* 0x004fe4000000003a */
[-C--:B---3--:R-:W-:Y:S02]  /*0bd0*/  DFMA R44, R44, R68.reuse, RZ ;  /* 0x000000442c2c722b */ /* 0x088fe400000000ff */
[----:B----4-:R-:W-:Y:S02]  /*0be0*/  DFMA R48, R48, R68, RZ ;  /* 0x000000443030722b */ /* 0x010fe400000000ff */
[----:B------:R-:W-:-:S04]  /*0bf0*/  DFMA R32, R40, R34, R32 ;  /* 0x000000222820722b */ /* 0x000fc80000000020 */
[-C--:B------:R-:W-:Y:S02]  /*0c00*/  DFMA R44, R54, R34.reuse, R44 ;  /* 0x00000022362c722b */ /* 0x080fe4000000002c */
[----:B------:R-:W-:Y:S02]  /*0c10*/  DFMA R48, R56, R34, R48 ;  /* 0x000000223830722b */ /* 0x000fe40000000030 */
[----:B------:R-:W-:-:S04]  /*0c20*/  DFMA R32, R62, R30, R32 ;  /* 0x0000001e3e20722b */ /* 0x000fc80000000020 */
[-C--:B------:R-:W-:Y:S02]  /*0c30*/  DFMA R44, R64, R30.reuse, R44 ;  /* 0x0000001e402c722b */ /* 0x080fe4000000002c */
[----:B------:R-:W-:Y:S02]  /*0c40*/  DFMA R48, R66, R30, R48 ;  /* 0x0000001e4230722b */ /* 0x000fe40000000030 */
[----:B------:R-:W-:Y:S02]  /*0c50*/  DADD R30, R36, -R58 ;  /* 0x00000000241e7229 */ /* 0x000fe4000000083a */
[C-C-:B------:R-:W-:Y:S02]  /*0c60*/  DADD R34, R38.reuse, -R32.reuse ;  /* 0x0000000026227229 */ /* 0x140fe40000000820 */
[----:B------:R-:W-:Y:S02]  /*0c70*/  DADD R32, R38, R32 ;  /* 0x0000000026207229 */ /* 0x000fe40000000020 */
        /* <DEDUP_REMOVED lines=11> */
.L_x_1987:
[----:B------:R-:W-:Y:S05]  /*0d30*/  BSYNC.RECONVERGENT B0 ;  /* 0x0000000000007941 */ /* 0x000fea0003800200 */
.L_x_1986:
[----:B01----:R-:W2:Y:S04]  /*0d40*/  LDG.E.64.CONSTANT R30, desc[UR4][R72.64+0x30] ;  /* 0x00003004481e7981 */ /* 0x003ea8000c1e9b00 */
[----:B------:R-:W3:Y:S04]  /*0d50*/  LDG.E.64.CONSTANT R32, desc[UR4][R72.64+0x48] ;  /* 0x0000480448207981 */ /* 0x000ee8000c1e9b00 */
[----:B------:R-:W4:Y:S04]  /*0d60*/  LDG.E.64.CONSTANT R34, desc[UR4][R72.64+0x8] ;  /* 0x0000080448227981 */ /* 0x000f28000c1e9b00 */
[----:B------:R-:W4:Y:S04]  /*0d70*/  LDG.E.64.CONSTANT R36, desc[UR4][R72.64+0x20] ;  /* 0x0000200448247981 */ /* 0x000f28000c1e9b00 */
[----:B------:R-:W4:Y:S04]  /*0d80*/  LDG.E.64.CONSTANT R38, desc[UR4][R72.64+0x38] ;  /* 0x0000380448267981 */ /* 0x000f28000c1e9b00 */
[----:B------:R-:W4:Y:S01]  /*0d90*/  LDG.E.64.CONSTANT R40, desc[UR4][R72.64+0x50] ;  /* 0x0000500448287981 */ /* 0x000f22000c1e9b00 */
[----:B------:R-:W-:Y:S01]  /*0da0*/  IMAD R50, R42, 0x2493, RZ ;  /* 0x000024932a327824 */ /* 0x000fe200078e02ff */
[----:B------:R-:W0:Y:S04]  /*0db0*/  LDC.64 R70, c[0x0][0x388] ;  /* 0x0000e200ff467b82 */ /* 0x000e280000000a00 */
        /* <DEDUP_REMOVED lines=11> */
[----:B------:R-:W1:Y:S04]  /*0e70*/  LDS.64 R48, [R74+0x20] ;  /* 0x000020004a307984 */ /* 0x000e680000000a00 */
[----:B------:R-:W-:Y:S04]  /*0e80*/  LDS.64 R46, [R74+0x8] ;  /* 0x000008004a2e7984 */ /* 0x000fe80000000a00 */
[----:B------:R-:W0:Y:S04]  /*0e90*/  LDS.64 R60, [R74+0x18] ;  /* 0x000018004a3c7984 */ /* 0x000e280000000a00 */
[----:B------:R-:W0:Y:S01]  /*0ea0*/  LDS.64 R64, [R74+0x10] ;  /* 0x000010004a407984 */ /* 0x000e220000000a00 */
[----:B-1----:R-:W-:-:S02]  /*0eb0*/  DADD R52, R42, R48 ;  /* 0x000000002a347229 */ /* 0x002fc40000000030 */
[----:B------:R-:W-:Y:S01]  /*0ec0*/  DADD R42, R42, -R48 ;  /* 0x000000002a2a7229 */ /* 0x000fe20000000830 */
[----:B------:R-:W4:Y:S01]  /*0ed0*/  LDG.E.64.CONSTANT R48, desc[UR4][R72.64+0x58] ;  /* 0x0000580448307981 */ /* 0x000f22000c1e9b00 */
[----:B0-----:R-:W-:-:S04]  /*0ee0*/  DADD R58, R46, R60 ;  /* 0x000000002e3a7229 */ /* 0x001fc8000000003c */
[-C--:B-----5:R-:W-:Y:S02]  /*0ef0*/  DFMA R68, R28, R52.reuse, RZ ;  /* 0x000000341c44722b */ /* 0x0a0fe400000000ff */
[-C--:B------:R-:W-:Y:S02]  /*0f00*/  DFMA R54, R24, R52.reuse, RZ ;  /* 0x000000341836722b */ /* 0x080fe400000000ff */
[-C--:B------:R-:W-:Y:S02]  /*0f10*/  DFMA R66, R20, R52.reuse, RZ ;  /* 0x000000341442722b */ /* 0x080fe400000000ff */
[----:B------:R-:W-:Y:S02]  /*0f20*/  DFMA R52, R16, R52, RZ ;  /* 0x000000341034722b */ /* 0x000fe400000000ff */
[----:B------:R-:W-:Y:S02]  /*0f30*/  DADD R44, R64, R64 ;  /* 0x00000000402c7229 */ /* 0x000fe40000000040 */
[----:B------:R-:W-:-:S02]  /*0f40*/  DFMA R68, R26, R58, R68 ;  /* 0x0000003a1a44722b */ /* 0x000fc40000000044 */
[-C--:B------:R-:W-:Y:S02]  /*0f50*/  DFMA R54, R22, R58.reuse, R54 ;  /* 0x0000003a1636722b */ /* 0x080fe40000000036 */
[-C--:B------:R-:W-:Y:S02]  /*0f60*/  DFMA R66, R18, R58.reuse, R66 ;  /* 0x0000003a1242722b */ /* 0x080fe40000000042 */
[----:B------:R-:W-:Y:S02]  /*0f70*/  DFMA R58, R14, R58, R52 ;  /* 0x0000003a0e3a722b */ /* 0x000fe40000000034 */
[-C--:B------:R-:W-:Y:S02]  /*0f80*/  DFMA R52, R4, R42.reuse, RZ ;  /* 0x0000002a0434722b */ /* 0x080fe400000000ff */
[----:B------:R-:W-:Y:S02]  /*0f90*/  DFMA R62, R2, R42, RZ ;  /* 0x0000002a023e722b */ /* 0x000fe400000000ff */
[----:B------:R-:W-:-:S02]  /*0fa0*/  DMUL R44, R44, 0.5 ;  /* 0x3fe000002c2c7828 */ /* 0x000fc40000000000 */
[----:B------:R-:W-:Y:S01]  /*0fb0*/  DADD R60, R46, -R60 ;  /* 0x000000002e3c7229 */ /* 0x000fe2000000083c */
[----:B------:R-:W4:Y:S05]  /*0fc0*/  LDG.E.64.CONSTANT R46, desc[UR4][R72.64+0x40] ;  /* 0x00004004482e7981 */ /* 0x000f2a000c1e9b00 */
[-C--:B------:R-:W-:Y:S02]  /*0fd0*/  DFMA R68, R12, R44.reuse, R68 ;  /* 0x0000002c0c44722b */ /* 0x080fe40000000044 */
[-C--:B------:R-:W-:Y:S02]  /*0fe0*/  DFMA R54, R10, R44.reuse, R54 ;  /* 0x0000002c0a36722b */ /* 0x080fe40000000036 */
[----:B------:R-:W-:-:S02]  /*0ff0*/  DFMA R66, R8, R44, R66 ;  /* 0x0000002c0842722b */ /* 0x000fc40000000042 */
[----:B------:R-:W-:Y:S01]  /*1000*/  DFMA R58, R6, R44, R58 ;  /* 0x0000002c063a722b */ /* 0x000fe2000000003a */
[----:B------:R-:W4:Y:S01]  /*1010*/  LDG.E.64.CONSTANT R44, desc[UR4][R72.64+0x28] ;  /* 0x00002804482c7981 */ /* 0x000f22000c1e9b00 */
[-C--:B--2---:R-:W-:Y:S02]  /*1020*/  DFMA R56, R30, R42.reuse, RZ ;  /* 0x0000002a1e38722b */ /* 0x084fe400000000ff */
[----:B---3--:R-:W-:Y:S02]  /*1030*/  DFMA R42, R32, R42, RZ ;  /* 0x0000002a202a722b */ /* 0x008fe400000000ff */
[-C--:B----4-:R-:W-:Y:S02]  /*1040*/  DFMA R52, R34, R60.reuse, R52 ;  /* 0x0000003c2234722b */ /* 0x090fe40000000034 */
[-C--:B------:R-:W-:Y:S02]  /*1050*/  DFMA R62, R36, R60.reuse, R62 ;  /* 0x0000003c243e722b */ /* 0x080fe4000000003e */
[----:B------:R-:W-:-:S02]  /*1060*/  DFMA R56, R38, R60, R56 ;  /* 0x0000003c2638722b */ /* 0x000fc40000000038 */
[----:B------:R-:W-:Y:S02]  /*1070*/  DFMA R60, R40, R60, R42 ;  /* 0x0000003c283c722b */ /* 0x000fe4000000002a */
[----:B------:R0:W2:Y:S01]  /*1080*/  LDG.E.64.CONSTANT R42, desc[UR4][R72.64+0x10] ;  /* 0x00001004482a7981 */ /* 0x0000a2000c1e9b00 */
[----:B------:R-:W-:Y:S01]  /*1090*/  DADD R64, R64, -R64 ;  /* 0x0000000040407229 */ /* 0x000fe20000000840 */
[----:B------:R-:W-:-:S07]  /*10a0*/  UMOV UR6, 0x3107 ;  /* 0x0000310700067882 */ /* 0x000fce0000000000 */
[----:B------:R-:W-:-:S08]  /*10b0*/  DFMA R60, R48, R64, R60 ;  /* 0x00000040303c722b */ /* 0x000fd0000000003c */
[----:B------:R-:W-:Y:S02]  /*10c0*/  DADD R58, R58, R60 ;  /* 0x000000003a3a7229 */ /* 0x000fe4000000003c */
[-C--:B------:R-:W-:Y:S02]  /*10d0*/  DFMA R56, R46, R64.reuse, R56 ;  /* 0x000000402e38722b */ /* 0x080fe40000000038 */
[----:B------:R-:W-:-:S08]  /*10e0*/  DFMA R62, R44, R64, R62 ;  /* 0x000000402c3e722b */ /* 0x000fd0000000003e */
[C-C-:B0-----:R-:W-:Y:S02]  /*10f0*/  DADD R72, R54.reuse, -R62.reuse ;  /* 0x0000000036487229 */ /* 0x141fe4000000083e */
[----:B------:R-:W-:Y:S02]  /*1100*/  DADD R54, R54, R62 ;  /* 0x0000000036367229 */ /* 0x000fe4000000003e */
[----:B--2---:R-:W-:Y:S01]  /*1110*/  DFMA R52, R42, R64, R52 ;  /* 0x000000402a34722b */ /* 0x004fe20000000034 */
[----:B------:R-:W-:Y:S01]  /*1120*/  PRMT R65, R51, 0x5410, R50 ;  /* 0x0000541033417816 */ /* 0x000fe20000000032 */
[----:B------:R-:W-:-:S04]  /*1130*/  IMAD.MOV.U32 R50, RZ, RZ, 0x6 ;  /* 0x00000006ff327424 */ /* 0x000fc800078e00ff */
[----:B------:R-:W-:-:S04]  /*1140*/  IDP.2A.LO.U16.U8 R65, R65, UR6, R50 ;  /* 0x0000000641417c26 */ /* 0x000fc80008001032 */
[----:B------:R-:W-:-:S04]  /*1150*/  IMAD R65, R0, 0x157, R65 ;  /* 0x0000015700417824 */ /* 0x000fc800078e0241 */
[----:B------:R-:W-:-:S05]  /*1160*/  IMAD.WIDE R70, R65, 0x8, R70 ;  /* 0x0000000841467825 */ /* 0x000fca00078e0246 */
[----:B------:R-:W2:Y:S04]  /*1170*/  LDG.E.64.CONSTANT R64, desc[UR4][R70.64+-0x10] ;  /* 0xfffff00446407981 */ /* 0x000ea8000c1e9b00 */
[----:B------:R-:W3:Y:S04]  /*1180*/  LDG.E.64.CONSTANT R60, desc[UR4][R70.64+-0x28] ;  /* 0xffffd804463c7981 */ /* 0x000ee8000c1e9b00 */
[----:B------:R-:W4:Y:S01]  /*1190*/  LDG.E.64.CONSTANT R62, desc[UR4][R70.64+-0x30] ;  /* 0xffffd004463e7981 */ /* 0x000f22000c1e9b00 */
[C-C-:B------:R-:W-:Y:S02]  /*11a0*/  DADD R50, R66.reuse, -R56.reuse ;  /* 0x0000000042327229 */ /* 0x140fe40000000838 */
[----:B------:R-:W-:-:S02]  /*11b0*/  DADD R56, R66, R56 ;  /* 0x0000000042387229 */ /* 0x000fc40000000038 */
[C-C-:B------:R-:W-:Y:S02]  /*11c0*/  DADD R66, R68.reuse, -R52.reuse ;  /* 0x0000000044427229 */ /* 0x140fe40000000834 */
[----:B------:R-:W-:Y:S01]  /*11d0*/  DADD R52, R68, R52 ;  /* 0x0000000044347229 */ /* 0x000fe20000000034 */
        /* <DEDUP_REMOVED lines=10> */
[----:B--2---:R-:W-:Y:S02]  /*1280*/  DMUL R58, R64, R58 ;  /* 0x0000003a403a7228 */ /* 0x004fe40000000000 */
[CCC-:B---3--:R-:W-:Y:S02]  /*1290*/  DFMA R64, R60.reuse, R66.reuse, R52.reuse ;  /* 0x000000423c40722b */ /* 0x1c8fe40000000034 */
[----:B------:R-:W-:Y:S02]  /*12a0*/  DFMA R66, R60, -R66, R52 ;  /* 0x800000423c42722b */ /* 0x000fe40000000034 */
[----:B----4-:R-:W-:-:S04]  /*12b0*/  DFMA R60, R62, R72, R54 ;  /* 0x000000483e3c722b */ /* 0x010fc80000000036 */
[-C--:B------:R-:W-:Y:S02]  /*12c0*/  DFMA R68, R28, R64.reuse, RZ ;  /* 0x000000401c44722b */ /* 0x080fe400000000ff */
[-C--:B------:R-:W-:Y:S02]  /*12d0*/  DFMA R70, R26, R64.reuse, RZ ;  /* 0x000000401a46722b */ /* 0x080fe400000000ff */
[----:B------:R-:W-:-:S04]  /*12e0*/  DFMA R64, R12, R64, RZ ;  /* 0x000000400c40722b */ /* 0x000fc800000000ff */
[-C--:B------:R-:W-:Y:S02]  /*12f0*/  DFMA R68, R24, R60.reuse, R68 ;  /* 0x0000003c1844722b */ /* 0x080fe40000000044 */
[-C--:B------:R-:W-:Y:S02]  /*1300*/  DFMA R70, R22, R60.reuse, R70 ;  /* 0x0000003c1646722b */ /* 0x080fe40000000046 */
[----:B------:R-:W-:Y:S02]  /*1310*/  DFMA R64, R10, R60, R64 ;  /* 0x0000003c0a40722b */ /* 0x000fe40000000040 */
[----:B------:R-:W-:Y:S02]  /*1320*/  DADD R60, R50, R56 ;  /* 0x00000000323c7229 */ /* 0x000fe40000000038 */
[----:B------:R-:W-:Y:S02]  /*1330*/  DFMA R72, R62, -R72, R54 ;  /* 0x800000483e48722b */ /* 0x000fe40000000036 */
        /* <DEDUP_REMOVED lines=40> */
[----:B------:R-:W-:Y:S02]  /*15c0*/  DADD R66, R66, -R60 ;  /* 0x0000000042427229 */ /* 0x000fe4000000083c */
[C-C-:B-1----:R-:W-:Y:S02]  /*15d0*/  DADD R60, R70.reuse, R64.reuse ;  /* 0x00000000463c7229 */ /* 0x142fe40000000040 */
[----:B------:R-:W-:Y:S01]  /*15e0*/  DADD R70, R70, -R64 ;  /* 0x0000000046467229 */ /* 0x000fe20000000840 */
[----:B------:R-:W0:Y:S01]  /*15f0*/  LDS.64 R64, [R77+0x70] ;  /* 0x000070004d407984 */ /* 0x000e220000000a00 */
[-C--:B------:R-:W-:Y:S02]  /*1600*/  DFMA R72, R28, R62.reuse, RZ ;  /* 0x0000003e1c48722b */ /* 0x080fe400000000ff */
[-C--:B------:R-:W-:Y:S02]  /*1610*/  DFMA R74, R26, R62.reuse, RZ ;  /* 0x0000003e1a4a722b */ /* 0x080fe400000000ff */
[----:B------:R-:W-:-:S04]  /*1620*/  DFMA R62, R12, R62, RZ ;  /* 0x0000003e0c3e722b */ /* 0x000fc800000000ff */
[-C--:B------:R-:W-:Y:S02]  /*1630*/  DFMA R72, R24, R60.reuse, R72 ;  /* 0x0000003c1848722b */ /* 0x080fe40000000048 */
[-C--:B------:R-:W-:Y:S02]  /*1640*/  DFMA R74, R22, R60.reuse, R74 ;  /* 0x0000003c164a722b */ /* 0x080fe4000000004a */
        /* <DEDUP_REMOVED lines=14> */
[----:B------:R-:W-:Y:S01]  /*1730*/  DFMA R66, R46, R68, R66 ;  /* 0x000000442e42722b */ /* 0x000fe20000000042 */
[----:B------:R-:W0:Y:S02]  /*1740*/  LDS.64 R68, [R77+0xa8] ;  /* 0x0000a8004d447984 */ /* 0x000e240000000a00 */
        /* <DEDUP_REMOVED lines=9> */
[----:B------:R-:W-:Y:S02]  /*17e0*/  DADD R60, R60, R66 ;  /* 0x000000003c3c7229 */ /* 0x000fe40000000042 */
[C-C-:B------:R-:W-:Y:S02]  /*17f0*/  DADD R66, R72.reuse, -R62.reuse ;  /* 0x0000000048427229 */ /* 0x140fe4000000083e */
[----:B------:R-:W-:Y:S02]  /*1800*/  DADD R72, R72, R62 ;  /* 0x0000000048487229 */ /* 0x000fe4000000003e */
[C-C-:B------:R-:W-:Y:S01]  /*1810*/  DADD R62, R74.reuse, -R64.reuse ;  /* 0x000000004a3e7229 */ /* 0x140fe20000000840 */
[----:B------:R1:W-:Y:S01]  /*1820*/  STS.64 [R77+0x70], R60 ;  /* 0x0000703c4d007388 */ /* 0x0003e20000000a00 */
[----:B------:R-:W-:-:S03]  /*1830*/  DADD R64, R74, R64 ;  /* 0x000000004a407229 */ /* 0x000fc60000000040 */
[----:B------:R1:W-:Y:S04]  /*1840*/  STS.64 [R77+0xe0], R66 ;  /* 0x0000e0424d007388 */ /* 0x0003e80000000a00 */
[----:B------:R1:W-:Y:S04]  /*1850*/  STS.64 [R77], R72 ;  /* 0x000000484d007388 */ /* 0x0003e80000000a00 */
[----:B------:R1:W-:Y:S04]  /*1860*/  STS.64 [R77+0xa8], R62 ;  /* 0x0000a83e4d007388 */ /* 0x0003e80000000a00 */
[----:B------:R1:W-:Y:S02]  /*1870*/  STS.64 [R77+0x38], R64 ;  /* 0x000038404d007388 */ /* 0x0003e40000000a00 */
.L_x_1989:
[----:B------:R-:W-:Y:S05]  /*1880*/  BSYNC.RECONVERGENT B0 ;  /* 0x0000000000007941 */ /* 0x000fea0003800200 */
.L_x_1988:
        /* <DEDUP_REMOVED lines=20> */
[----:B------:R-:W-:Y:S02]  /*19d0*/  DFMA R64, R10, R12, R64 ;  /* 0x0000000c0a40722b */ /* 0x000fe40000000040 */
[----:B------:R-:W-:Y:S02]  /*19e0*/  DFMA R10, R2, R58, R4 ;  /* 0x0000003a020a722b */ /* 0x000fe40000000004 */
[----:B--2---:R-:W-:Y:S02]  /*19f0*/  DADD R2, R52, R50 ;  /* 0x0000000034027229 */ /* 0x004fe40000000032 */
[----:B------:R-:W-:-:S02]  /*1a00*/  DFMA R28, R24, R12, R28 ;  /* 0x0000000c181c722b */ /* 0x000fc4000000001c */
[----:B------:R-:W-:Y:S02]  /*1a10*/  DFMA R26, R22, R12, R26 ;  /* 0x0000000c161a722b */ /* 0x000fe4000000001a */
        /* <DEDUP_REMOVED lines=21> */
[C-C-:B------:R-:W-:Y:S02]  /*1b70*/  DADD R58, R26.reuse, -R34.reuse ;  /* 0x000000001a3a7229 */ /* 0x140fe40000000822 */
[----:B------:R-:W-:-:S11]  /*1b80*/  DADD R54, R26, R34 ;  /* 0x000000001a367229 */ /* 0x000fd60000000022 */
.L_x_1991:
[----:B------:R-:W-:Y:S05]  /*1b90*/  BSYNC.RECONVERGENT B0 ;  /* 0x0000000000007941 */ /* 0x000fea0003800200 */
.L_x_1990:
        /* <DEDUP_REMOVED lines=10> */
[----:B------:R-:W-:Y:S01]  /*1c40*/  STG.E.64 desc[UR4][R2.64+0x320], R50 ;  /* 0x0003203202007986 */ /* 0x000fe2000c101b04 */
[----:B------:R-:W-:Y:S05]  /*1c50*/  EXIT ;  /* 0x000000000000794d */ /* 0x000fea0003800000 */
.L_x_1992:
        /* <DEDUP_REMOVED lines=10> */
.L_x_3132:


//--------------------- .text._Z30massMatrixMultiplySharedKernelILi5ELi7ELi2EEviPKdS1_S1_S1_Pd --------------------------
	.section	.text._Z30massMatrixMultiplySharedKernelILi5ELi7ELi2EEviPKdS1_S1_S1_Pd,"ax",@progbits
	.align	128
        .global         _Z30massMatrixMultiplySharedKernelILi5ELi7ELi2EEviPKdS1_S1_S1_Pd
        .type           _Z30massMatrixMultiplySharedKernelILi5ELi7ELi2EEviPKdS1_S1_S1_Pd,@function
        .size           _Z30massMatrixMultiplySharedKernelILi5ELi7ELi2EEviPKdS1_S1_S1_Pd,(.L_x_3133 - _Z30massMatrixMultiplySharedKernelILi5ELi7ELi2EEviPKdS1_S1_S1_Pd)
        .other          _Z30massMatrixMultiplySharedKernelILi5ELi7ELi2EEviPKdS1_S1_S1_Pd,@"STO_CUDA_ENTRY STV_DEFAULT"
_Z30massMatrixMultiplySharedKernelILi5ELi7ELi2EEviPKdS1_S1_S1_Pd:
.text._Z30massMatrixMultiplySharedKernelILi5ELi7ELi2EEviPKdS1_S1_S1_Pd:
        /* <DEDUP_REMOVED lines=20> */
[----:B------:R-:W-:Y:S02]  /*0140*/  @!P0 LEA R7, R9, R6, 0x18 ;  /* 0x0000000609078211 */ /* 0x000fe400078ec0ff */
        /* <DEDUP_REMOVED lines=10> */
[----:B------:R-:W3:Y:S01]  /*01f0*/  LDS.128 R8, [R3+0x1580] ;  /* 0x0015800003087984 */ /* 0x000ee20000000c00 */
[----:B0-----:R-:W-:-:S05]  /*0200*/  IMAD R27, R27, 0x2, R0 ;  /* 0x000000021b1b7824 */ /* 0x001fca00078e0200 */
[----:B------:R-:W-:Y:S02]  /*0210*/  ISETP.LT.AND P0, PT, R27, UR22, !P0 ;  /* 0x000000161b007c0c */ /* 0x000fe4000c701270 */
[----:B-1----:R-:W-:Y:S02]  /*0220*/  R2UR UR32, R14 ;  /* 0x000000000e2072ca */ /* 0x002fe400000e0000 */
[----:B------:R-:W-:Y:S02]  /*0230*/  R2UR UR33, R15 ;  /* 0x000000000f2172ca */ /* 0x000fe400000e0000 */
[----:B------:R-:W-:Y:S02]  /*0240*/  R2UR UR4, R12 ;  /* 0x000000000c0472ca */ /* 0x000fe400000e0000 */
[----:B------:R-:W-:Y:S02]  /*0250*/  R2UR UR5, R13 ;  /* 0x000000000d0572ca */ /* 0x000fe400000e0000 */
[----:B--2---:R-:W-:Y:S01]  /*0260*/  R2UR UR34, R6 ;  /* 0x00000000062272ca */ /* 0x004fe200000e0000 */
[----:B------:R-:W0:Y:S01]  /*0270*/  LDS.128 R12, [R3+0x15e0] ;  /* 0x0015e000030c7984 */ /* 0x000e220000000c00 */
[----:B------:R-:W-:-:S02]  /*0280*/  R2UR UR35, R7 ;  /* 0x00000000072372ca */ /* 0x000fc400000e0000 */
[----:B------:R-:W-:Y:S02]  /*0290*/  R2UR UR6, R4 ;  /* 0x00000000040672ca */ /* 0x000fe400000e0000 */
[----:B------:R-:W-:Y:S02]  /*02a0*/  R2UR UR7, R5 ;  /* 0x00000000050772ca */ /* 0x000fe400000e0000 */
[----:B------:R-:W1:Y:S01]  /*02b0*/  LDS.128 R4, [R3+0x1590] ;  /* 0x0015900003047984 */ /* 0x000e620000000c00 */
[----:B---3--:R-:W-:Y:S02]  /*02c0*/  R2UR UR36, R10 ;  /* 0x000000000a2472ca */ /* 0x008fe400000e0000 */
[----:B------:R-:W-:Y:S02]  /*02d0*/  R2UR UR37, R11 ;  /* 0x000000000b2572ca */ /* 0x000fe400000e0000 */
[----:B------:R-:W-:Y:S02]  /*02e0*/  R2UR UR8, R8 ;  /* 0x00000000080872ca */ /* 0x000fe400000e0000 */
[----:B------:R-:W-:-:S02]  /*02f0*/  R2UR UR9, R9 ;  /* 0x00000000090972ca */ /* 0x000fc400000e0000 */
[----:B------:R-:W2:Y:S01]  /*0300*/  LDS.128 R8, [R3+0x15f0] ;  /* 0x0015f00003087984 */ /* 0x000ea20000000c00 */
[----:B0-----:R-:W-:Y:S02]  /*0310*/  R2UR UR38, R14 ;  /* 0x000000000e2672ca */ /* 0x001fe400000e0000 */
[----:B------:R-:W-:Y:S02]  /*0320*/  R2UR UR39, R15 ;  /* 0x000000000f2772ca */ /* 0x000fe400000e0000 */
[----:B------:R-:W-:Y:S02]  /*0330*/  R2UR UR10, R12 ;  /* 0x000000000c0a72ca */ /* 0x000fe400000e0000 */
[----:B------:R-:W-:Y:S02]  /*0340*/  R2UR UR11, R13 ;  /* 0x000000000d0b72ca */ /* 0x000fe400000e0000 */
[----:B-1----:R-:W-:Y:S01]  /*0350*/  R2UR UR40, R6 ;  /* 0x00000000062872ca */ /* 0x002fe200000e0000 */
[----:B------:R-:W0:Y:S01]  /*0360*/  LDS.128 R12, [R3+0x15a0] ;  /* 0x0015a000030c7984 */ /* 0x000e220000000c00 */
[----:B------:R-:W-:-:S02]  /*0370*/  R2UR UR41, R7 ;  /* 0x00000000072972ca */ /* 0x000fc400000e0000 */
[----:B------:R-:W-:Y:S02]  /*0380*/  R2UR UR12, R4 ;  /* 0x00000000040c72ca */ /* 0x000fe400000e0000 */
[----:B------:R-:W-:Y:S02]  /*0390*/  R2UR UR13, R5 ;  /* 0x00000000050d72ca */ /* 0x000fe400000e0000 */
[----:B------:R-:W1:Y:S01]  /*03a0*/  LDS.128 R4, [R3+0x1600] ;  /* 0x0016000003047984 */ /* 0x000e620000000c00 */
[----:B--2---:R-:W-:Y:S02]  /*03b0*/  R2UR UR42, R10 ;  /* 0x000000000a2a72ca */ /* 0x004fe400000e0000 */
        /* <DEDUP_REMOVED lines=15> */
[----:B------:R-:W-:Y:S02]  /*04b0*/  LOP3.LUT R8, R2, 0xffff, RZ, 0xc0, !PT ;  /* 0x0000ffff02087812 */ /* 0x000fe400078ec0ff */
[----:B------:R-:W-:Y:S02]  /*04c0*/  R2UR UR21, R9 ;  /* 0x00000000091572ca */ /* 0x000fe400000e0000 */
[----:B------:R-:W-:Y:S01]  /*04d0*/  R2UR UR48, R10 ;  /* 0x000000000a3072ca */ /* 0x000fe200000e0000 */
[C---:B------:R-:W-:Y:S01]  /*04e0*/  IMAD R9, R8.reuse, 0xcccd, RZ ;  /* 0x0000cccd08097824 */ /* 0x040fe200078e02ff */
[----:B------:R-:W-:Y:S01]  /*04f0*/  R2UR UR49, R11 ;  /* 0x000000000b3172ca */ /* 0x000fe200000e0000 */
[----:B------:R-:W-:Y:S01]  /*0500*/  IMAD R8, R8, 0x2493, RZ ;  /* 0x0000249308087824 */ /* 0x000fe200078e02ff */
[----:B0-----:R-:W-:-:S02]  /*0510*/  R2UR UR22, R12 ;  /* 0x000000000c1672ca */ /* 0x001fc400000e0000 */
[----:B------:R-:W-:Y:S02]  /*0520*/  R2UR UR23, R13 ;  /* 0x000000000d1772ca */ /* 0x000fe400000e0000 */
[----:B------:R-:W0:Y:S01]  /*0530*/  @P0 LDC.64 R12, c[0x0][0x3a0] ;  /* 0x0000e800ff0c0b82 */ /* 0x000e220000000a00 */
[----:B------:R-:W-:Y:S02]  /*0540*/  R2UR UR51, R15 ;  /* 0x000000000f3372ca */ /* 0x000fe400000e0000 */
[----:B-1----:R-:W-:Y:S02]  /*0550*/  R2UR UR53, R7 ;  /* 0x00000000073572ca */ /* 0x002fe400000e0000 */
[----:B------:R-:W-:Y:S02]  /*0560*/  R2UR UR52, R6 ;  /* 0x00000000063472ca */ /* 0x000fe400000e0000 */
[----:B------:R-:W-:Y:S02]  /*0570*/  SHF.R.U32.HI R7, RZ, 0x12, R9 ;  /* 0x00000012ff077819 */ /* 0x000fe40000011609 */
[----:B------:R-:W-:-:S02]  /*0580*/  SHF.R.U32.HI R6, RZ, 0x10, R8 ;  /* 0x00000010ff067819 */ /* 0x000fc40000011608 */
[----:B------:R-:W-:Y:S01]  /*0590*/  PRMT R15, R7, 0x9910, RZ ;  /* 0x00009910070f7816 */ /* 0x000fe200000000ff */
[----:B------:R-:W-:Y:S01]  /*05a0*/  IMAD R7, R0, 0xab8, R3 ;  /* 0x00000ab800077824 */ /* 0x000fe200078e0203 */
[----:B------:R-:W-:Y:S01]  /*05b0*/  PRMT R26, R6, 0x9910, RZ ;  /* 0x00009910061a7816 */ /* 0x000fe200000000ff */
[----:B------:R1:W2:Y:S01]  /*05c0*/  LDS.128 R8, [R3+0x1620] ;  /* 0x0016200003087984 */ /* 0x0002a20000000c00 */
[----:B------:R-:W-:Y:S01]  /*05d0*/  R2UR UR50, R14 ;  /* 0x000000000e3272ca */ /* 0x000fe200000e0000 */
[----:B------:R-:W-:Y:S01]  /*05e0*/  IMAD R0, R15, 0x5, RZ ;  /* 0x000000050f007824 */ /* 0x000fe200078e02ff */
[----:B------:R-:W-:Y:S01]  /*05f0*/  PRMT R14, R2, 0x9910, RZ ;  /* 0x00009910020e7816 */ /* 0x000fe200000000ff */
[----:B------:R-:W-:Y:S01]  /*0600*/  IMAD R15, R26, 0x7, RZ ;  /* 0x000000071a0f7824 */ /* 0x000fe200078e02ff */
[----:B------:R-:W-:Y:S01]  /*0610*/  R2UR UR24, R4 ;  /* 0x00000000041872ca */ /* 0x000fe200000e0000 */
[----:B------:R-:W-:Y:S01]  /*0620*/  IMAD.MOV R0, RZ, RZ, -R0 ;  /* 0x000000ffff007224 */ /* 0x000fe200078e0a00 */
[----:B------:R-:W-:Y:S01]  /*0630*/  R2UR UR25, R5 ;  /* 0x00000000051972ca */ /* 0x000fe200000e0000 */
[----:B------:R-:W-:-:S02]  /*0640*/  IMAD.MOV R15, RZ, RZ, -R15 ;  /* 0x000000ffff0f7224 */ /* 0x000fc400078e0a0f */
[----:B------:R-:W-:Y:S01]  /*0650*/  IMAD R14, R14, 0xcd, RZ ;  /* 0x000000cd0e0e7824 */ /* 0x000fe200078e02ff */
[----:B-1----:R-:W-:Y:S02]  /*0660*/  PRMT R3, R0, 0x7710, RZ ;  /* 0x0000771000037816 */ /* 0x002fe400000000ff */
[----:B------:R-:W-:Y:S01]  /*0670*/  PRMT R29, R15, 0x7710, RZ ;  /* 0x000077100f1d7816 */ /* 0x000fe200000000ff */
[--C-:B------:R-:W-:Y:S01]  /*0680*/  @P0 IMAD R15, R27, 0x7d, R2.reuse ;  /* 0x0000007d1b0f0824 */ /* 0x100fe200078e0202 */
[----:B------:R-:W-:Y:S01]  /*0690*/  LOP3.LUT R14, R14, 0xffff, RZ, 0xc0, !PT ;  /* 0x0000ffff0e0e7812 */ /* 0x000fe200078ec0ff */
[----:B------:R-:W-:Y:S02]  /*06a0*/  IMAD.IADD R0, R3, 0x1, R2 ;  /* 0x0000000103007824 */ /* 0x000fe400078e0202 */
[----:B0-----:R-:W-:Y:S01]  /*06b0*/  @P0 IMAD.WIDE R12, R15, 0x8, R12 ;  /* 0x000000080f0c0825 */ /* 0x001fe200078e020c */
[----:B------:R-:W-:-:S03]  /*06c0*/  SHF.R.U32.HI R14, RZ, 0xa, R14 ;  /* 0x0000000aff0e7819 */ /* 0x000fc6000001160e */
[----:B------:R-:W-:Y:S01]  /*06d0*/  IMAD.IADD R3, R29, 0x1, R2 ;  /* 0x000000011d037824 */ /* 0x000fe200078e0202 */
[----:B------:R0:W5:Y:S01]  /*06e0*/  @P0 LDG.E.64.CONSTANT R24, desc[UR28][R12.64] ;  /* 0x0000001c0c180981 */ /* 0x000162000c1e9b00 */
[----:B------:R-:W-:-:S03]  /*06f0*/  LOP3.LUT R14, R14, 0xffff, RZ, 0xc0, !PT ;  /* 0x0000ffff0e0e7812 */ /* 0x000fc600078ec0ff */
[----:B------:R0:W5:Y:S01]  /*0700*/  @P0 LDG.E.64.CONSTANT R22, desc[UR28][R12.64+0xc8] ;  /* 0x0000c81c0c160981 */ /* 0x000162000c1e9b00 */
[----:B------:R-:W-:Y:S01]  /*0710*/  LOP3.LUT R26, R3, 0xffff, RZ, 0xc0, !PT ;  /* 0x0000ffff031a7812 */ /* 0x000fe200078ec0ff */
[--C-:B------:R-:W-:Y:S02]  /*0720*/  IMAD R15, R14, 0x38, R7.reuse ;  /* 0x000000380e0f7824 */ /* 0x100fe400078e0207 */
[----:B------:R0:W5:Y:S01]  /*0730*/  @P0 LDG.E.64.CONSTANT R20, desc[UR28][R12.64+0x190] ;  /* 0x0001901c0c140981 */ /* 0x000162000c1e9b00 */
[----:B------:R-:W-:Y:S02]  /*0740*/  IMAD R7, R6, 0x188, R7 ;  /* 0x0000018806077824 */ /* 0x000fe400078e0207 */
[----:B------:R-:W-:Y:S01]  /*0750*/  IMAD R2, R14, 0x150, R15 ;  /* 0x000001500e027824 */ /* 0x000fe200078e020f */
[----:B------:R0:W5:Y:S01]  /*0760*/  @P0 LDG.E.64.CONSTANT R18, desc[UR28][R12.64+0x258] ;  /* 0x0002581c0c120981 */ /* 0x000162000c1e9b00 */
[----:B------:R-:W-:Y:S01]  /*0770*/  LOP3.LUT R14, R0, 0xffff, RZ, 0xc0, !PT ;  /* 0x0000ffff000e7812 */ /* 0x000fe200078ec0ff */
[----:B------:R-:W-:Y:S01]  /*0780*/  BSSY.RECONVERGENT B0, `(.L_x_1993) ;  /* 0x0000037000007945 */ /* 0x000fe20003800200 */
[----:B------:R-:W-:Y:S01]  /*0790*/  IMAD R7, R26, 0x38, R7 ;  /* 0x000000381a077824 */ /* 0x000fe200078e0207 */
[----:B------:R0:W5:Y:S01]  /*07a0*/  @P0 LDG.E.64.CONSTANT R16, desc[UR28][R12.64+0x320] ;  /* 0x0003201c0c100981 */ /* 0x000162000c1e9b00 */
[----:B--2---:R-:W-:Y:S01]  /*07b0*/  R2UR UR54, R10 ;  /* 0x000000000a3672ca */ /* 0x004fe200000e0000 */
[C---:B------:R-:W-:Y:S01]  /*07c0*/  IMAD R0, R14.reuse, 0x8, R15 ;  /* 0x000000080e007824 */ /* 0x040fe200078e020f */
[----:B------:R-:W-:Y:S01]  /*07d0*/  R2UR UR55, R11 ;  /* 0x000000000b3772ca */ /* 0x000fe200000e0000 */
[----:B------:R-:W-:Y:S01]  /*07e0*/  IMAD R2, R14, 0x8, R2 ;  /* 0x000000080e027824 */ /* 0x000fe200078e0202 */
[----:B------:R-:W-:-:S02]  /*07f0*/  R2UR UR26, R8 ;  /* 0x00000000081a72ca */ /* 0x000fc400000e0000 */
[----:B------:R-:W-:Y:S01]  /*0800*/  R2UR UR27, R9 ;  /* 0x00000000091b72ca */ /* 0x000fe200000e0000 */
[----:B------:R-:W-:-:S14]  /*0810*/  @P1 BRA `(.L_x_1994) ;  /* 0x0000000000b41947 */ /* 0x000fdc0003800000 */
[----:B-----5:R-:W-:Y:S02]  /*0820*/  DADD R10, R24, R16 ;  /* 0x00000000180a7229 */ /* 0x020fe40000000010 */
[----:B------:R-:W-:Y:S02]  /*0830*/  DADD R14, R22, R18 ;  /* 0x00000000160e7229 */ /* 0x000fe40000000012 */
[----:B------:R-:W-:Y:S02]  /*0840*/  DADD R16, R24, -R16 ;  /* 0x0000000018107229 */ /* 0x000fe40000000810 */
[----:B------:R-:W-:Y:S02]  /*0850*/  DADD R18, R22, -R18 ;  /* 0x0000000016127229 */ /* 0x000fe40000000812 */
[C---:B0-----:R-:W-:Y:S02]  /*0860*/  DFMA R12, R10.reuse, UR4, RZ ;  /* 0x000000040a0c7c2b */ /* 0x041fe400080000ff */
[----:B------:R-:W-:-:S02]  /*0870*/  DFMA R4, R10, UR36, RZ ;  /* 0x000000240a047c2b */ /* 0x000fc400080000ff */
[C---:B------:R-:W-:Y:S02]  /*0880*/  DFMA R8, R10.reuse, UR16, RZ ;  /* 0x000000100a087c2b */ /* 0x040fe400080000ff */
[----:B------:R-:W-:Y:S02]  /*0890*/  DFMA R10, R10, UR48, RZ ;  /* 0x000000300a0a7c2b */ /* 0x000fe400080000ff */
[C---:B------:R-:W-:Y:S02]  /*08a0*/  DFMA R12, R14.reuse, UR32, R12 ;  /* 0x000000200e0c7c2b */ /* 0x040fe4000800000c */
[C---:B------:R-:W-:Y:S02]  /*08b0*/  DFMA R4, R14.reuse, UR12, R4 ;  /* 0x0000000c0e047c2b */ /* 0x040fe40008000004 */
[C---:B------:R-:W-:Y:S02]  /*08c0*/  DFMA R8, R14.reuse, UR44, R8 ;  /* 0x0000002c0e087c2b */ /* 0x040fe40008000008 */
[----:B------:R-:W-:-:S02]  /*08d0*/  DFMA R10, R14, UR24, R10 ;  /* 0x000000180e0a7c2b */ /* 0x000fc4000800000a */
[--C-:B------:R-:W-:Y:S02]  /*08e0*/  DADD R14, R20, R20.reuse ;  /* 0x00000000140e7229 */ /* 0x100fe40000000014 */
[C---:B------:R-:W-:Y:S02]  /*08f0*/  DFMA R24, R16.reuse, UR6, RZ ;  /* 0x0000000610187c2b */ /* 0x040fe400080000ff */
[----:B------:R-:W-:Y:S02]  /*0900*/  DFMA R22, R16, UR38, RZ ;  /* 0x0000002610167c2b */ /* 0x000fe400080000ff */
[----:B------:R-:W-:Y:S02]  /*0910*/  DADD R20, R20, -R20 ;  /* 0x0000000014147229 */ /* 0x000fe40000000814 */
[----:B------:R-:W-:Y:S02]  /*0920*/  DMUL R14, R14, 0.5 ;  /* 0x3fe000000e0e7828 */ /* 0x000fe40000000000 */
[----:B------:R-:W-:-:S02]  /*0930*/  DFMA R24, R18, UR34, R24 ;  /* 0x0000002212187c2b */ /* 0x000fc40008000018 */
[----:B------:R-:W-:-:S04]  /*0940*/  DFMA R22, R18, UR14, R22 ;  /* 0x0000000e12167c2b */ /* 0x000fc80008000016 */
[C---:B------:R-:W-:Y:S02]  /*0950*/  DFMA R12, R14.reuse, UR8, R12 ;  /* 0x000000080e0c7c2b */ /* 0x040fe4000800000c */
[C---:B------:R-:W-:Y:S02]  /*0960*/  DFMA R4, R14.reuse, UR40, R4 ;  /* 0x000000280e047c2b */ /* 0x040fe40008000004 */
[C---:B------:R-:W-:Y:S02]  /*0970*/  DFMA R8, R14.reuse, UR20, R8 ;  /* 0x000000140e087c2b */ /* 0x040fe40008000008 */
[----:B------:R-:W-:Y:S02]  /*0980*/  DFMA R10, R14, UR52, R10 ;  /* 0x000000340e0a7c2b */ /* 0x000fe4000800000a */
[C---:B------:R-:W-:Y:S02]  /*0990*/  DFMA R14, R16.reuse, UR50, RZ ;  /* 0x00000032100e7c2b */ /* 0x040fe400080000ff */
[----:B------:R-:W-:-:S02]  /*09a0*/  DFMA R16, R16, UR18, RZ ;  /* 0x0000001210107c2b */ /* 0x000fc400080000ff */
[C---:B------:R-:W-:Y:S02]  /*09b0*/  DFMA R24, R20.reuse, UR10, R24 ;  /* 0x0000000a14187c2b */ /* 0x040fe40008000018 */
[----:B------:R-:W-:Y:S02]  /*09c0*/  DFMA R22, R20, UR42, R22 ;  /* 0x0000002a14167c2b */ /* 0x000fe40008000016 */
[C---:B------:R-:W-:Y:S02]  /*09d0*/  DFMA R14, R18.reuse, UR26, R14 ;  /* 0x0000001a120e7c2b */ /* 0x040fe4000800000e */
[----:B------:R-:W-:-:S06]  /*09e0*/  DFMA R16, R18, UR46, R16 ;  /* 0x0000002e12107c2b */ /* 0x000fcc0008000010 */
[C---:B------:R-:W-:Y:S02]  /*09f0*/  DFMA R14, R20.reuse, UR54, R14 ;  /* 0x00000036140e7c2b */ /* 0x040fe4000800000e */
[----:B------:R-:W-:-:S06]  /*0a00*/  DFMA R16, R20, UR22, R16 ;  /* 0x0000001614107c2b */ /* 0x000fcc0008000010 */
[----:B------:R-:W-:Y:S02]  /*0a10*/  DADD R10, R10, R14 ;  /* 0x000000000a0a7229 */ /* 0x000fe4000000000e */
[C-C-:B------:R-:W-:Y:S02]  /*0a20*/  DADD R14, R12.reuse, -R24.reuse ;  /* 0x000000000c0e7229 */ /* 0x140fe40000000818 */
[----:B------:R-:W-:Y:S02]  /*0a30*/  DADD R24, R12, R24 ;  /* 0x000000000c187229 */ /* 0x000fe40000000018 */
[C-C-:B------:R-:W-:Y:S01]  /*0a40*/  DADD R12, R4.reuse, -R22.reuse ;  /* 0x00000000040c7229 */ /* 0x140fe20000000816 */
[----:B------:R1:W-:Y:S01]  /*0a50*/  STS.64 [R0+0x498], R10 ;  /* 0x0004980a00007388 */ /* 0x0003e20000000a00 */
[----:B------:R-:W-:Y:S02]  /*0a60*/  DADD R22, R4, R22 ;  /* 0x0000000004167229 */ /* 0x000fe40000000016 */
[C-C-:B------:R-:W-:Y:S01]  /*0a70*/  DADD R4, R8.reuse, -R16.reuse ;  /* 0x0000000008047229 */ /* 0x140fe20000000810 */
[----:B------:R1:W-:Y:S01]  /*0a80*/  STS.64 [R0+0x930], R14 ;  /* 0x0009300e00007388 */ /* 0x0003e20000000a00 */
[----:B------:R-:W-:-:S03]  /*0a90*/  DADD R8, R8, R16 ;  /* 0x0000000008087229 */ /* 0x000fc60000000010 */
[----:B------:R1:W-:Y:S04]  /*0aa0*/  STS.64 [R0], R24 ;  /* 0x0000001800007388 */ /* 0x0003e80000000a00 */
[----:B------:R1:W-:Y:S04]  /*0ab0*/  STS.64 [R0+0x7a8], R12 ;  /* 0x0007a80c00007388 */ /* 0x0003e80000000a00 */
[----:B------:R1:W-:Y:S04]  /*0ac0*/  STS.64 [R0+0x188], R22 ;  /* 0x0001881600007388 */ /* 0x0003e80000000a00 */
[----:B------:R1:W-:Y:S04]  /*0ad0*/  STS.64 [R0+0x620], R4 ;  /* 0x0006200400007388 */ /* 0x0003e80000000a00 */
[----:B------:R1:W-:Y:S02]  /*0ae0*/  STS.64 [R0+0x310], R8 ;  /* 0x0003100800007388 */ /* 0x0003e40000000a00 */
.L_x_1994:
[----:B------:R-:W-:Y:S05]  /*0af0*/  BSYNC.RECONVERGENT B0 ;  /* 0x0000000000007941 */ /* 0x000fea0003800200 */
.L_x_1993:
[----:B------:R-:W-:Y:S06]  /*0b00*/  BAR.SYNC.DEFER_BLOCKING 0x0 ;  /* 0x0000000000007b1d */ /* 0x000fec0000010000 */
[----:B------:R-:W-:Y:S04]  /*0b10*/  BSSY.RECONVERGENT B0, `(.L_x_1995) ;  /* 0x0000034000007945 */ /* 0x000fe80003800200 */
[----:B------:R-:W-:Y:S05]  /*0b20*/  @P2 BRA `(.L_x_1996) ;  /* 0x0000000000c82947 */ /* 0x000fea0003800000 */
[----:B-----5:R-:W-:Y:S04]  /*0b30*/  LDS.64 R20, [R2] ;  /* 0x0000000002147984 */ /* 0x020fe80000000a00 */
[----:B------:R-:W2:Y:S04]  /*0b40*/  LDS.64 R16, [R2+0xe0] ;  /* 0x0000e00002107984 */ /* 0x000ea80000000a00 */
[----:B01----:R-:W-:Y:S04]  /*0b50*/  LDS.64 R12, [R2+0x38] ;  /* 0x00003800020c7984 */ /* 0x003fe80000000a00 */
[----:B------:R-:W0:Y:S04]  /*0b60*/  LDS.64 R24, [R2+0xa8] ;  /* 0x0000a80002187984 */ /* 0x000e280000000a00 */
[----:B------:R-:W1:Y:S01]  /*0b70*/  LDS.64 R22, [R2+0x70] ;  /* 0x0000700002167984 */ /* 0x000e620000000a00 */
[----:B--2---:R-:W-:-:S02]  /*0b80*/  DADD R18, R20, R16 ;  /* 0x0000000014127229 */ /* 0x004fc40000000010 */
        /* <DEDUP_REMOVED lines=12> */
[----:B-1----:R-:W-:-:S02]  /*0c50*/  DADD R8, R22, R22 ;  /* 0x0000000016087229 */ /* 0x002fc40000000016 */
[----:B------:R-:W-:Y:S02]  /*0c60*/  DFMA R12, R16, UR6, RZ ;  /* 0x00000006100c7c2b */ /* 0x000fe400080000ff */
[----:B------:R-:W-:Y:S02]  /*0c70*/  DADD R22, R22, -R22 ;  /* 0x0000000016167229 */ /* 0x000fe40000000816 */
[----:B------:R-:W-:Y:S02]  /*0c80*/  DFMA R20, R24, UR26, R20 ;  /* 0x0000001a18147c2b */ /* 0x000fe40008000014 */
[----:B------:R-:W-:Y:S02]  /*0c90*/  DMUL R8, R8, 0.5 ;  /* 0x3fe0000008087828 */ /* 0x000fe40000000000 */
        /* <DEDUP_REMOVED lines=8> */
[----:B------:R-:W-:Y:S02]  /*0d20*/  DFMA R12, R22, UR10, R12 ;  /* 0x0000000a160c7c2b */ /* 0x000fe4000800000c */
[----:B------:R-:W-:Y:S02]  /*0d30*/  DADD R18, R18, R20 ;  /* 0x0000000012127229 */ /* 0x000fe40000000014 */
[C---:B------:R-:W-:Y:S02]  /*0d40*/  DFMA R8, R24.reuse, UR14, R8 ;  /* 0x0000000e18087c2b */ /* 0x040fe40008000008 */
[----:B------:R-:W-:Y:S02]  /*0d50*/  DFMA R16, R24, UR46, R16 ;  /* 0x0000002e18107c2b */ /* 0x000fe40008000010 */
[C-C-:B------:R-:W-:Y:S01]  /*0d60*/  DADD R20, R4.reuse, -R12.reuse ;  /* 0x0000000004147229 */ /* 0x140fe2000000080c */
[----:B------:R2:W-:Y:S01]  /*0d70*/  STS.64 [R2+0xa8], R18 ;  /* 0x0000a81202007388 */ /* 0x0005e20000000a00 */
[----:B------:R-:W-:-:S02]  /*0d80*/  DADD R12, R4, R12 ;  /* 0x00000000040c7229 */ /* 0x000fc4000000000c */
[C---:B------:R-:W-:Y:S02]  /*0d90*/  DFMA R8, R22.reuse, UR42, R8 ;  /* 0x0000002a16087c2b */ /* 0x040fe40008000008 */
[----:B------:R-:W-:Y:S01]  /*0da0*/  DFMA R16, R22, UR22, R16 ;  /* 0x0000001616107c2b */ /* 0x000fe20008000010 */
[----:B------:R2:W-:Y:S04]  /*0db0*/  STS.64 [R2+0x150], R20 ;  /* 0x0001501402007388 */ /* 0x0005e80000000a00 */
[----:B------:R2:W-:Y:S01]  /*0dc0*/  STS.64 [R2], R12 ;  /* 0x0000000c02007388 */ /* 0x0005e20000000a00 */
[C-C-:B------:R-:W-:Y:S02]  /*0dd0*/  DADD R4, R14.reuse, -R8.reuse ;  /* 0x000000000e047229 */ /* 0x140fe40000000808 */
[----:B------:R-:W-:-:S02]  /*0de0*/  DADD R14, R14, R8 ;  /* 0x000000000e0e7229 */ /* 0x000fc40000000008 */
[C-C-:B------:R-:W-:Y:S02]  /*0df0*/  DADD R8, R10.reuse, -R16.reuse ;  /* 0x000000000a087229 */ /* 0x140fe40000000810 */
[----:B------:R-:W-:Y:S01]  /*0e00*/  DADD R10, R10, R16 ;  /* 0x000000000a0a7229 */ /* 0x000fe20000000010 */
[----:B------:R2:W-:Y:S04]  /*0e10*/  STS.64 [R2+0x118], R4 ;  /* 0x0001180402007388 */ /* 0x0005e80000000a00 */
[----:B------:R2:W-:Y:S04]  /*0e20*/  STS.64 [R2+0x38], R14 ;  /* 0x0000380e02007388 */ /* 0x0005e80000000a00 */
[----:B------:R2:W-:Y:S04]  /*0e30*/  STS.64 [R2+0xe0], R8 ;  /* 0x0000e00802007388 */ /* 0x0005e80000000a00 */
[----:B------:R2:W-:Y:S02]  /*0e40*/  STS.64 [R2+0x70], R10 ;  /* 0x0000700a02007388 */ /* 0x0005e40000000a00 */
.L_x_1996:
[----:B------:R-:W-:Y:S05]  /*0e50*/  BSYNC.RECONVERGENT B0 ;  /* 0x0000000000007941 */ /* 0x000fea0003800200 */
.L_x_1995:
[----:B------:R-:W-:Y:S01]  /*0e60*/  BAR.SYNC.DEFER_BLOCKING 0x0 ;  /* 0x0000000000007b1d */ /* 0x000fe20000010000 */
[----:B------:R-:W-:Y:S01]  /*0e70*/  PRMT R6, R3, 0x5410, R6 ;  /* 0x0000541003067816 */ /* 0x000fe20000000006 */
[----:B------:R-:W-:-:S04]  /*0e80*/  IMAD.MOV.U32 R3, RZ, RZ, 0x6 ;  /* 0x00000006ff037424 */ /* 0x000fc800078e00ff */
[----:B------:R-:W-:Y:S02]  /*0e90*/  UMOV UR30, 0x3107 ;  /* 0x00003107001e7882 */ /* 0x000fe40000000000 */
[----:B------:R-:W-:-:S04]  /*0ea0*/  IDP.2A.LO.U16.U8 R6, R6, UR30, R3 ;  /* 0x0000001e06067c26 */ /* 0x000fc80008001003 */
[----:B------:R-:W-:Y:S01]  /*0eb0*/  IMAD R3, R27, 0x157, R6 ;  /* 0x000001571b037824 */ /* 0x000fe200078e0206 */
[----:B-1---5:R-:W-:Y:S04]  /*0ec0*/  LDS.64 R22, [R7] ;  /* 0x0000000007167984 */ /* 0x022fe80000000a00 */
[----:B--2---:R-:W0:Y:S04]  /*0ed0*/  LDS.64 R18, [R7+0x20] ;  /* 0x0000200007127984 */ /* 0x004e280000000a00 */
[----:B------:R-:W-:Y:S04]  /*0ee0*/  LDS.64 R16, [R7+0x8] ;  /* 0x0000080007107984 */ /* 0x000fe80000000a00 */
[----:B------:R-:W1:Y:S04]  /*0ef0*/  LDS.64 R20, [R7+0x18] ;  /* 0x0000180007147984 */ /* 0x000e680000000a00 */
[----:B------:R-:W2:Y:S01]  /*0f00*/  LDS.64 R24, [R7+0x10] ;  /* 0x0000100007187984 */ /* 0x000ea20000000a00 */
        /* <DEDUP_REMOVED lines=14> */
[----:B------:R-:W-:Y:S02]  /*0ff0*/  DFMA R16, R18, UR18, RZ ;  /* 0x0000001212107c2b */ /* 0x000fe400080000ff */
[----:B------:R-:W-:Y:S02]  /*1000*/  DFMA R22, R20, UR34, R22 ;  /* 0x0000002214167c2b */ /* 0x000fe40008000016 */
[----:B------:R-:W-:Y:S02]  /*1010*/  DADD R24, R24, -R24 ;  /* 0x0000000018187229 */ /* 0x000fe40000000818 */
        /* <DEDUP_REMOVED lines=11> */
[----:B------:R-:W-:Y:S01]  /*10d0*/  DFMA R18, R20, UR26, R18 ;  /* 0x0000001a14127c2b */ /* 0x000fe20008000012 */
[----:B------:R-:W0:Y:S05]  /*10e0*/  LDC.64 R20, c[0x0][0x388] ;  /* 0x0000e200ff147b82 */ /* 0x000e2a0000000a00 */
[C---:B------:R-:W-:Y:S02]  /*10f0*/  DFMA R14, R24.reuse, UR42, R14 ;  /* 0x0000002a180e7c2b */ /* 0x040fe4000800000e */
[----:B------:R-:W-:-:S08]  /*1100*/  DFMA R18, R24, UR54, R18 ;  /* 0x0000003618127c2b */ /* 0x000fd00008000012 */
[----:B------:R-:W-:Y:S02]  /*1110*/  DADD R12, R12, R18 ;  /* 0x000000000c0c7229 */ /* 0x000fe40000000012 */
[C-C-:B------:R-:W-:Y:S02]  /*1120*/  DADD R18, R10.reuse, -R16.reuse ;  /* 0x000000000a127229 */ /* 0x140fe40000000810 */
[----:B------:R-:W-:Y:S02]  /*1130*/  DADD R10, R10, R16 ;  /* 0x000000000a0a7229 */ /* 0x000fe40000000010 */
[C-C-:B------:R-:W-:Y:S02]  /*1140*/  DADD R16, R4.reuse, -R22.reuse ;  /* 0x0000000004107229 */ /* 0x140fe40000000816 */
[----:B------:R-:W-:Y:S01]  /*1150*/  DADD R4, R4, R22 ;  /* 0x0000000004047229 */ /* 0x000fe20000000016 */
[----:B0-----:R-:W-:-:S05]  /*1160*/  IMAD.WIDE R20, R3, 0x8, R20 ;  /* 0x0000000803147825 */ /* 0x001fca00078e0214 */
[----:B------:R-:W2:Y:S04]  /*1170*/  LDG.E.64.CONSTANT R28, desc[UR28][R20.64+-0x30] ;  /* 0xffffd01c141c7981 */ /* 0x000ea8000c1e9b00 */
[----:B------:R-:W3:Y:S01]  /*1180*/  LDG.E.64.CONSTANT R22, desc[UR28][R20.64+-0x10] ;  /* 0xfffff01c14167981 */ /* 0x000ee2000c1e9b00 */
[C-C-:B------:R-:W-:Y:S02]  /*1190*/  DADD R24, R8.reuse, -R14.reuse ;  /* 0x0000000008187229 */ /* 0x140fe4000000080e */
[----:B------:R-:W-:Y:S01]  /*11a0*/  DADD R8, R8, R14 ;  /* 0x0000000008087229 */ /* 0x000fe2000000000e */
        /* <DEDUP_REMOVED lines=14> */
[CCC-:B----4-:R-:W-:Y:S02]  /*1290*/  DFMA R16, R14.reuse, R24.reuse, R8.reuse ;  /* 0x000000180e10722b */ /* 0x1d0fe40000000008 */
[----:B------:R-:W-:-:S02]  /*12a0*/  DFMA R14, R14, -R24, R8 ;  /* 0x800000180e0e722b */ /* 0x000fc40000000008 */
[C---:B------:R-:W-:Y:S02]  /*12b0*/  DFMA R30, R28.reuse, UR8, RZ ;  /* 0x000000081c1e7c2b */ /* 0x040fe400080000ff */
[C---:B------:R-:W-:Y:S02]  /*12c0*/  DFMA R32, R28.reuse, UR4, RZ ;  /* 0x000000041c207c2b */ /* 0x040fe400080000ff */
[----:B------:R-:W-:-:S04]  /*12d0*/  DFMA R24, R28, UR32, RZ ;  /* 0x000000201c187c2b */ /* 0x000fc800080000ff */
[C---:B------:R-:W-:Y:S02]  /*12e0*/  DFMA R20, R16.reuse, UR40, R30 ;  /* 0x0000002810147c2b */ /* 0x040fe4000800001e */
[C---:B------:R-:W-:Y:S02]  /*12f0*/  DFMA R28, R16.reuse, UR36, R32 ;  /* 0x00000024101c7c2b */ /* 0x040fe40008000020 */
[----:B------:R-:W-:Y:S02]  /*1300*/  DFMA R24, R16, UR12, R24 ;  /* 0x0000000c10187c2b */ /* 0x000fe40008000018 */
[----:B------:R-:W-:-:S08]  /*1310*/  DADD R30, R18, R10 ;  /* 0x00000000121e7229 */ /* 0x000fd0000000000a */
[C---:B------:R-:W-:Y:S02]  /*1320*/  DFMA R28, R30.reuse, UR16, R28 ;  /* 0x000000101e1c7c2b */ /* 0x040fe4000800001c */
[C---:B------:R-:W-:Y:S02]  /*1330*/  DFMA R16, R30.reuse, UR44, R24 ;  /* 0x0000002c1e107c2b */ /* 0x040fe40008000018 */
[----:B------:R-:W-:Y:S02]  /*1340*/  DFMA R20, R30, UR20, R20 ;  /* 0x000000141e147c2b */ /* 0x000fe40008000014 */
[C---:B------:R-:W-:Y:S02]  /*1350*/  DFMA R30, R22.reuse, UR6, RZ ;  /* 0x00000006161e7c2b */ /* 0x040fe400080000ff */
[C---:B------:R-:W-:Y:S02]  /*1360*/  DFMA R24, R22.reuse, UR34, RZ ;  /* 0x0000002216187c2b */ /* 0x040fe400080000ff */
[----:B------:R-:W-:-:S04]  /*1370*/  DFMA R22, R22, UR10, RZ ;  /* 0x0000000a16167c2b */ /* 0x000fc800080000ff */
[C---:B------:R-:W-:Y:S02]  /*1380*/  DFMA R30, R14.reuse, UR38, R30 ;  /* 0x000000260e1e7c2b */ /* 0x040fe4000800001e */
[C---:B------:R-:W-:Y:S02]  /*1390*/  DFMA R24, R14.reuse, UR14, R24 ;  /* 0x0000000e0e187c2b */ /* 0x040fe40008000018 */
[----:B------:R-:W-:Y:S02]  /*13a0*/  DFMA R22, R14, UR42, R22 ;  /* 0x0000002a0e167c2b */ /* 0x000fe40008000016 */
[----:B------:R-:W-:-:S08]  /*13b0*/  DADD R14, -R18, R10 ;  /* 0x00000000120e7229 */ /* 0x000fd0000000010a */
[C---:B------:R-:W-:Y:S02]  /*13c0*/  DFMA R30, R14.reuse, UR18, R30 ;  /* 0x000000120e1e7c2b */ /* 0x040fe4000800001e */
[C---:B------:R-:W-:Y:S02]  /*13d0*/  DFMA R24, R14.reuse, UR46, R24 ;  /* 0x0000002e0e187c2b */ /* 0x040fe40008000018 */
[----:B------:R-:W-:Y:S02]  /*13e0*/  DFMA R22, R14, UR22, R22 ;  /* 0x000000160e167c2b */ /* 0x000fe40008000016 */
[----:B------:R-:W-:-:S08]  /*13f0*/  DADD R14, R12, -R12 ;  /* 0x000000000c0e7229 */ /* 0x000fd0000000080c */
[C---:B------:R-:W-:Y:S02]  /*1400*/  DFMA R30, R14.reuse, UR50, R30 ;  /* 0x000000320e1e7c2b */ /* 0x040fe4000800001e */
[C---:B------:R-:W-:Y:S02]  /*1410*/  DFMA R24, R14.reuse, UR26, R24 ;  /* 0x0000001a0e187c2b */ /* 0x040fe40008000018 */
[----:B------:R-:W-:Y:S02]  /*1420*/  DFMA R22, R14, UR54, R22 ;  /* 0x000000360e167c2b */ /* 0x000fe40008000016 */
[----:B------:R-:W-:-:S08]  /*1430*/  DADD R14, R12, R12 ;  /* 0x000000000c0e7229 */ /* 0x000fd0000000000c */
[----:B------:R-:W-:-:S08]  /*1440*/  DMUL R14, R14, 0.5 ;  /* 0x3fe000000e0e7828 */ /* 0x000fd00000000000 */
[C---:B------:R-:W-:Y:S02]  /*1450*/  DFMA R20, R14.reuse, UR52, R20 ;  /* 0x000000340e147c2b */ /* 0x040fe40008000014 */
[C---:B------:R-:W-:Y:S02]  /*1460*/  DFMA R28, R14.reuse, UR48, R28 ;  /* 0x000000300e1c7c2b */ /* 0x040fe4000800001c */
        /* <DEDUP_REMOVED lines=23> */
[C---:B------:R-:W-:Y:S02]  /*15e0*/  DFMA R22, R6.reuse, UR4, RZ ;  /* 0x0000000406167c2b */ /* 0x040fe400080000ff */
[C---:B------:R-:W-:Y:S02]  /*15f0*/  DFMA R24, R6.reuse, UR32, RZ ;  /* 0x0000002006187c2b */ /* 0x040fe400080000ff */
[----:B------:R-:W-:-:S04]  /*1600*/  DFMA R6, R6, UR8, RZ ;  /* 0x0000000806067c2b */ /* 0x000fc800080000ff */
[C---:B------:R-:W-:Y:S02]  /*1610*/  DFMA R22, R16.reuse, UR36, R22 ;  /* 0x0000002410167c2b */ /* 0x040fe40008000016 */
[C---:B------:R-:W-:Y:S02]  /*1620*/  DFMA R24, R16.reuse, UR12, R24 ;  /* 0x0000000c10187c2b */ /* 0x040fe40008000018 */
[----:B------:R-:W-:Y:S02]  /*1630*/  DFMA R16, R16, UR40, R6 ;  /* 0x0000002810107c2b */ /* 0x000fe40008000006 */
[C-C-:B0-----:R-:W-:Y:S02]  /*1640*/  DADD R6, R20.reuse, R28.reuse ;  /* 0x0000000014067229 */ /* 0x141fe4000000001c */
        /* <DEDUP_REMOVED lines=10> */
[----:B------:R-:W0:Y:S01]  /*16f0*/  LDS.64 R30, [R2+0xa8] ;  /* 0x0000a800021e7984 */ /* 0x000e220000000a00 */
[----:B------:R-:W-:-:S04]  /*1700*/  DFMA R20, R28, UR18, R20 ;  /* 0x000000121c147c2b */ /* 0x000fc80008000014 */
        /* <DEDUP_REMOVED lines=21> */
.L_x_1998:
[----:B------:R-:W-:Y:S05]  /*1860*/  BSYNC.RECONVERGENT B0 ;  /* 0x0000000000007941 */ /* 0x000fea0003800200 */
.L_x_1997:
        /* <DEDUP_REMOVED lines=25> */
[----:B--2---:R-:W-:Y:S02]  /*1a00*/  DADD R14, R4, R2 ;  /* 0x00000000040e7229 */ /* 0x004fe40000000002 */
[----:B------:R-:W-:Y:S02]  /*1a10*/  DFMA R22, R22, UR42, R20 ;  /* 0x0000002a16167c2b */ /* 0x000fe40008000014 */
[----:B---3--:R-:W-:Y:S02]  /*1a20*/  DADD R20, R6, R6 ;  /* 0x0000000006147229 */ /* 0x008fe40000000006 */
        /* <DEDUP_REMOVED lines=20> */
.L_x_2000:
[----:B------:R-:W-:Y:S05]  /*1b70*/  BSYNC.RECONVERGENT B0 ;  /* 0x0000000000007941 */ /* 0x000fea0003800200 */
.L_x_1999:
        /* <DEDUP_REMOVED lines=10> */
[----:B------:R-:W-:Y:S01]  /*1c20*/  STG.E.64 desc[UR28][R2.64+0x320], R18 ;  /* 0x0003201202007986 */ /* 0x000fe2000c101b1c */
[----:B------:R-:W-:Y:S05]  /*1c30*/  EXIT ;  /* 0x000000000000794d */ /* 0x000fea0003800000 */
.L_x_2001:
        /* <DEDUP_REMOVED lines=12> */
.L_x_3133:


//--------------------- .text._Z32massMatrixMultiplyConstantKernelILi5ELi7ELi2EEviPKdS1_S1_S1_Pd --------------------------
	.section	.text._Z32massMatrixMultiplyConstantKernelILi5ELi7ELi2EEviPKdS1_S1_S1_Pd,"ax",@progbits
	.align	128
        .global         _Z32massMatrixMultiplyConstantKernelILi5ELi7ELi2EEviPKdS1_S1_S1_Pd
        .type           _Z32massMatrixMultiplyConstantKernelILi5ELi7ELi2EEviPKdS1_S1_S1_Pd,@function
        .size           _Z32massMatrixMultiplyConstantKernelILi5ELi7ELi2EEviPKdS1_S1_S1_Pd,(.L_x_3134 - _Z32massMatrixMultiplyConstantKernelILi5ELi7ELi2EEviPKdS1_S1_S1_Pd)
        .other          _Z32massMatrixMultiplyConstantKernelILi5ELi7ELi2EEviPKdS1_S1_S1_Pd,@"STO_CUDA_ENTRY STV_DEFAULT"
_Z32massMatrixMultiplyConstantKernelILi5ELi7ELi2EEviPKdS1_S1_S1_Pd:
.text._Z32massMatrixMultiplyConstantKernelILi5ELi7ELi2EEviPKdS1_S1_S1_Pd:
        /* <DEDUP_REMOVED lines=9> */
[----:B------:R-:W-:Y:S01]  /*0090*/  PRMT R14, R7, 0x9910, RZ ;  /* 0x00009910070e7816 */ /* 0x000fe200000000ff */
[----:B------:R-:W-:Y:S01]  /*00a0*/  IMAD R4, R11, 0x2493, RZ ;  /* 0x000024930b047824 */ /* 0x000fe200078e02ff */
[----:B------:R-:W-:Y:S01]  /*00b0*/  ISETP.GT.U32.AND P1, PT, R7, 0x18, PT ;  /* 0x000000180700780c */ /* 0x000fe20003f24070 */
[----:B------:R-:W-:Y:S01]  /*00c0*/  IMAD R11, R11, 0xcccd, RZ ;  /* 0x0000cccd0b0b7824 */ /* 0x000fe200078e02ff */
[----:B------:R-:W-:Y:S01]  /*00d0*/  BSSY.RECONVERGENT B0, `(.L_x_2002) ;  /* 0x000006a000007945 */ /* 0x000fe20003800200 */
[----:B------:R-:W-:Y:S01]  /*00e0*/  IMAD R14, R14, 0xcd, RZ ;  /* 0x000000cd0e0e7824 */ /* 0x000fe200078e02ff */
[----:B------:R-:W-:-:S02]  /*00f0*/  SHF.R.U32.HI R4, RZ, 0x10, R4 ;  /* 0x00000010ff047819 */ /* 0x000fc40000011604 */
[----:B------:R-:W-:Y:S02]  /*0100*/  ISETP.GT.U32.AND P2, PT, R7, 0x22, PT ;  /* 0x000000220700780c */ /* 0x000fe40003f44070 */
[----:B------:R-:W-:Y:S01]  /*0110*/  LOP3.LUT R16, R14, 0xffff, RZ, 0xc0, !PT ;  /* 0x0000ffff0e107812 */ /* 0x000fe200078ec0ff */
[----:B------:R-:W-:-:S05]  /*0120*/  IMAD.MOV R0, RZ, RZ, -R4 ;  /* 0x000000ffff007224 */ /* 0x000fca00078e0a04 */
[----:B------:R-:W-:-:S05]  /*0130*/  PRMT R0, R0, 0x7710, RZ ;  /* 0x0000771000007816 */ /* 0x000fca00000000ff */
[----:B------:R-:W-:Y:S02]  /*0140*/  IMAD.IADD R5, R0, 0x1, R7 ;  /* 0x0000000100057824 */ /* 0x000fe400078e0207 */
[----:B--2---:R-:W-:-:S03]  /*0150*/  IMAD R0, R15, 0x2, R6 ;  /* 0x000000020f007824 */ /* 0x004fc600078e0206 */
[----:B------:R-:W-:Y:S02]  /*0160*/  LOP3.LUT R5, R5, 0xffff, RZ, 0xc0, !PT ;  /* 0x0000ffff05057812 */ /* 0x000fe400078ec0ff */
[----:B-1----:R-:W-:Y:S01]  /*0170*/  ISETP.LT.AND P0, PT, R0, UR4, !P0 ;  /* 0x0000000400007c0c */ /* 0x002fe2000c701270 */
[----:B------:R-:W0:Y:S01]  /*0180*/  LDCU.64 UR4, c[0x0][0x358] ;  /* 0x00006b00ff0477ac */ /* 0x000e220008000a00 */
[----:B------:R-:W-:-:S04]  /*0190*/  LEA.HI R4, R5, R4, RZ, 0x1f ;  /* 0x0000000405047211 */ /* 0x000fc800078ff8ff */
[----:B------:R-:W-:Y:S02]  /*01a0*/  LOP3.LUT R20, R4, 0xffff, RZ, 0xc0, !PT ;  /* 0x0000ffff04147812 */ /* 0x000fe400078ec0ff */
[----:B------:R-:W-:Y:S02]  /*01b0*/  SHF.R.U32.HI R4, RZ, 0x12, R11 ;  /* 0x00000012ff047819 */ /* 0x000fe4000001160b */
[----:B------:R-:W-:Y:S02]  /*01c0*/  MOV R11, 0x400 ;  /* 0x00000400000b7802 */ /* 0x000fe40000000f00 */
[----:B------:R-:W-:Y:S02]  /*01d0*/  PRMT R15, R4, 0x9910, RZ ;  /* 0x00009910040f7816 */ /* 0x000fe400000000ff */
[----:B------:R-:W1:Y:S01]  /*01e0*/  @P0 LDC.64 R4, c[0x0][0x3a0] ;  /* 0x0000e800ff040b82 */ /* 0x000e620000000a00 */
[----:B---3--:R-:W-:Y:S02]  /*01f0*/  LEA R11, R10, R11, 0x18 ;  /* 0x0000000b0a0b7211 */ /* 0x008fe400078ec0ff */
[----:B------:R-:W-:Y:S01]  /*0200*/  IMAD R10, R15, 0x5, RZ ;  /* 0x000000050f0a7824 */ /* 0x000fe200078e02ff */
[----:B------:R-:W-:-:S02]  /*0210*/  SHF.R.U32.HI R20, RZ, 0x2, R20 ;  /* 0x00000002ff147819 */ /* 0x000fc40000011614 */
[----:B------:R-:W-:Y:S01]  /*0220*/  IMAD R6, R6, 0xab8, R11 ;  /* 0x00000ab806067824 */ /* 0x000fe200078e020b */
[----:B------:R-:W-:Y:S01]  /*0230*/  SHF.R.U32.HI R11, RZ, 0xa, R16 ;  /* 0x0000000aff0b7819 */ /* 0x000fe20000011610 */
[----:B------:R-:W-:Y:S01]  /*0240*/  IMAD.MOV R10, RZ, RZ, -R10 ;  /* 0x000000ffff0a7224 */ /* 0x000fe200078e0a0a */
[----:B------:R-:W-:Y:S02]  /*0250*/  PRMT R17, R20, 0x9910, RZ ;  /* 0x0000991014117816 */ /* 0x000fe400000000ff */
[----:B------:R-:W-:Y:S01]  /*0260*/  LOP3.LUT R15, R11, 0xffff, RZ, 0xc0, !PT ;  /* 0x0000ffff0b0f7812 */ /* 0x000fe200078ec0ff */
[----:B------:R-:W-:Y:S01]  /*0270*/  @P0 IMAD R11, R0, 0x7d, R7 ;  /* 0x0000007d000b0824 */ /* 0x000fe200078e0207 */
[----:B------:R-:W-:Y:S01]  /*0280*/  PRMT R10, R10, 0x7710, RZ ;  /* 0x000077100a0a7816 */ /* 0x000fe200000000ff */
[----:B------:R-:W-:Y:S01]  /*0290*/  IMAD R14, R17, 0x7, RZ ;  /* 0x00000007110e7824 */ /* 0x000fe200078e02ff */
[----:B------:R-:W-:Y:S01]  /*02a0*/  LOP3.LUT R17, R20, 0xffff, RZ, 0xc0, !PT ;  /* 0x0000ffff14117812 */ /* 0x000fe200078ec0ff */
[----:B------:R-:W-:-:S02]  /*02b0*/  IMAD R28, R15, 0x38, R6 ;  /* 0x000000380f1c7824 */ /* 0x000fc400078e0206 */
[----:B------:R-:W-:Y:S02]  /*02c0*/  IMAD.MOV R14, RZ, RZ, -R14 ;  /* 0x000000ffff0e7224 */ /* 0x000fe400078e0a0e */
[----:B------:R-:W-:Y:S01]  /*02d0*/  IMAD R26, R17, 0x188, R6 ;  /* 0x00000188111a7824 */ /* 0x000fe200078e0206 */
[----:B------:R-:W-:Y:S01]  /*02e0*/  IADD3 R6, PT, PT, R10, R7, RZ ;  /* 0x000000070a067210 */ /* 0x000fe20007ffe0ff */
[----:B------:R-:W-:Y:S01]  /*02f0*/  IMAD R29, R15, 0x150, R28 ;  /* 0x000001500f1d7824 */ /* 0x000fe200078e021c */
[----:B------:R-:W-:Y:S01]  /*0300*/  PRMT R14, R14, 0x7710, RZ ;  /* 0x000077100e0e7816 */ /* 0x000fe200000000ff */
[----:B-1----:R-:W-:Y:S01]  /*0310*/  @P0 IMAD.WIDE R4, R11, 0x8, R4 ;  /* 0x000000080b040825 */ /* 0x002fe200078e0204 */
[----:B------:R-:W-:-:S03]  /*0320*/  LOP3.LUT R6, R6, 0xffff, RZ, 0xc0, !PT ;  /* 0x0000ffff06067812 */ /* 0x000fc600078ec0ff */
[----:B------:R-:W-:Y:S01]  /*0330*/  IMAD.IADD R21, R14, 0x1, R7 ;  /* 0x000000010e157824 */ /* 0x000fe200078e0207 */
[----:B0-----:R0:W5:Y:S01]  /*0340*/  @P0 LDG.E.64.CONSTANT R12, desc[UR4][R4.64] ;  /* 0x00000004040c0981 */ /* 0x001162000c1e9b00 */
[C---:B------:R-:W-:Y:S01]  /*0350*/  IMAD R28, R6.reuse, 0x8, R28 ;  /* 0x00000008061c7824 */ /* 0x040fe200078e021c */
[----:B------:R-:W-:Y:S02]  /*0360*/  LEA R29, R6, R29, 0x3 ;  /* 0x0000001d061d7211 */ /* 0x000fe400078e18ff */
[----:B------:R0:W5:Y:S01]  /*0370*/  @P0 LDG.E.64.CONSTANT R8, desc[UR4][R4.64+0xc8] ;  /* 0x0000c80404080981 */ /* 0x000162000c1e9b00 */
[----:B------:R-:W-:-:S03]  /*0380*/  LOP3.LUT R11, R21, 0xffff, RZ, 0xc0, !PT ;  /* 0x0000ffff150b7812 */ /* 0x000fc600078ec0ff */
[----:B------:R0:W5:Y:S02]  /*0390*/  @P0 LDG.E.64.CONSTANT R18, desc[UR4][R4.64+0x190] ;  /* 0x0001900404120981 */ /* 0x000164000c1e9b00 */
[----:B------:R-:W-:Y:S02]  /*03a0*/  IMAD R26, R11, 0x38, R26 ;  /* 0x000000380b1a7824 */ /* 0x000fe400078e021a */
[----:B------:R0:W5:Y:S04]  /*03b0*/  @P0 LDG.E.64.CONSTANT R22, desc[UR4][R4.64+0x258] ;  /* 0x0002580404160981 */ /* 0x000168000c1e9b00 */
[----:B------:R0:W5:Y:S01]  /*03c0*/  @P0 LDG.E.64.CONSTANT R2, desc[UR4][R4.64+0x320] ;  /* 0x0003200404020981 */ /* 0x000162000c1e9b00 */
[----:B------:R-:W-:Y:S05]  /*03d0*/  @P1 BRA `(.L_x_2003) ;  /* 0x0000000000e41947 */ /* 0x000fea0003800000 */
[----:B------:R-:W1:Y:S01]  /*03e0*/  LDCU.128 UR8, c[0x3][0x800] ;  /* 0x00c10000ff0877ac */ /* 0x000e620008000c00 */
[C-C-:B-----5:R-:W-:Y:S02]  /*03f0*/  DADD R14, R12.reuse, R2.reuse ;  /* 0x000000000c0e7229 */ /* 0x160fe40000000002 */
[----:B------:R-:W-:Y:S01]  /*0400*/  DADD R12, R12, -R2 ;  /* 0x000000000c0c7229 */ /* 0x000fe20000000802 */
[----:B------:R-:W2:Y:S01]  /*0410*/  LDCU.128 UR12, c[0x3][0x810] ;  /* 0x00c10200ff0c77ac */ /* 0x000ea20008000c00 */
[C-C-:B0-----:R-:W-:Y:S02]  /*0420*/  DADD R4, R8.reuse, R22.reuse ;  /* 0x0000000008047229 */ /* 0x141fe40000000016 */
[----:B------:R-:W-:Y:S01]  /*0430*/  DADD R22, R8, -R22 ;  /* 0x0000000008167229 */ /* 0x000fe20000000816 */
[----:B------:R-:W0:Y:S01]  /*0440*/  LDCU.128 UR16, c[0x3][0x830] ;  /* 0x00c10600ff1077ac */ /* 0x000e220008000c00 */
[----:B------:R-:W3:Y:S01]  /*0450*/  LDCU.128 UR32, c[0x3][0x840] ;  /* 0x00c10800ff2077ac */ /* 0x000ee20008000c00 */
[----:B------:R-:W4:Y:S01]  /*0460*/  LDCU.128 UR20, c[0x3][0x820] ;  /* 0x00c10400ff1477ac */ /* 0x000f220008000c00 */
[C---:B-1----:R-:W-:Y:S01]  /*0470*/  DFMA R2, R14.reuse, UR8, RZ ;  /* 0x000000080e027c2b */ /* 0x042fe200080000ff */
[----:B------:R-:W1:Y:S01]  /*0480*/  LDCU.128 UR40, c[0x3][0x850] ;  /* 0x00c10a00ff2877ac */ /* 0x000e620008000c00 */
[C---:B--2---:R-:W-:Y:S01]  /*0490*/  DFMA R10, R14.reuse, UR14, RZ ;  /* 0x0000000e0e0a7c2b */ /* 0x044fe200080000ff */
[----:B------:R-:W2:Y:S01]  /*04a0*/  LDCU.128 UR36, c[0x3][0xa40] ;  /* 0x00c14800ff2477ac */ /* 0x000ea20008000c00 */
[----:B0-----:R-:W-:-:S04]  /*04b0*/  DFMA R6, R14, UR16, RZ ;  /* 0x000000100e067c2b */ /* 0x001fc800080000ff */
[----:B------:R-:W-:Y:S01]  /*04c0*/  DFMA R2, R4, UR10, R2 ;  /* 0x0000000a04027c2b */ /* 0x000fe20008000002 */
[----:B------:R-:W0:Y:S01]  /*04d0*/  LDCU.128 UR8, c[0x3][0xa00] ;  /* 0x00c14000ff0877ac */ /* 0x000e220008000c00 */
[----:B---3--:R-:W-:Y:S01]  /*04e0*/  DFMA R14, R14, UR34, RZ ;  /* 0x000000220e0e7c2b */ /* 0x008fe200080000ff */
[----:B------:R-:W3:Y:S01]  /*04f0*/  LDCU.128 UR28, c[0x3][0xa30] ;  /* 0x00c14600ff1c77ac */ /* 0x000ee20008000c00 */
[C---:B------:R-:W-:Y:S02]  /*0500*/  DFMA R6, R4.reuse, UR18, R6 ;  /* 0x0000001204067c2b */ /* 0x040fe40008000006 */
[C---:B----4-:R-:W-:Y:S01]  /*0510*/  DFMA R10, R4.reuse, UR20, R10 ;  /* 0x00000014040a7c2b */ /* 0x050fe2000800000a */
[----:B------:R-:W4:Y:S03]  /*0520*/  LDCU.128 UR16, c[0x3][0xa10] ;  /* 0x00c14200ff1077ac */ /* 0x000f260008000c00 */
[----:B-1----:R-:W-:-:S02]  /*0530*/  DFMA R14, R4, UR40, R14 ;  /* 0x00000028040e7c2b */ /* 0x002fc4000800000e */
[--C-:B------:R-:W-:Y:S01]  /*0540*/  DADD R4, R18, R18.reuse ;  /* 0x0000000012047229 */ /* 0x100fe20000000012 */
[----:B------:R-:W1:Y:S01]  /*0550*/  LDCU.128 UR44, c[0x3][0xa50] ;  /* 0x00c14a00ff2c77ac */ /* 0x000e620008000c00 */
[----:B--2---:R-:W-:Y:S02]  /*0560*/  DFMA R16, R12, UR38, RZ ;  /* 0x000000260c107c2b */ /* 0x004fe400080000ff */
[----:B------:R-:W-:Y:S01]  /*0570*/  DADD R18, R18, -R18 ;  /* 0x0000000012127229 */ /* 0x000fe20000000812 */
[----:B------:R-:W2:Y:S01]  /*0580*/  LDCU.128 UR24, c[0x3][0xa20] ;  /* 0x00c14400ff1877ac */ /* 0x000ea20008000c00 */
[----:B0-----:R-:W-:Y:S02]  /*0590*/  DFMA R8, R12, UR8, RZ ;  /* 0x000000080c087c2b */ /* 0x001fe400080000ff */
[----:B------:R-:W-:-:S06]  /*05a0*/  DMUL R4, R4, 0.5 ;  /* 0x3fe0000004047828 */ /* 0x000fcc0000000000 */
[----:B------:R-:W-:Y:S02]  /*05b0*/  DFMA R8, R22, UR10, R8 ;  /* 0x0000000a16087c2b */ /* 0x000fe40008000008 */
[C---:B------:R-:W-:Y:S02]  /*05c0*/  DFMA R2, R4.reuse, UR12, R2 ;  /* 0x0000000c04027c2b */ /* 0x040fe40008000002 */
[C---:B------:R-:W-:Y:S02]  /*05d0*/  DFMA R10, R4.reuse, UR22, R10 ;  /* 0x00000016040a7c2b */ /* 0x040fe4000800000a */
[C---:B------:R-:W-:Y:S02]  /*05e0*/  DFMA R6, R4.reuse, UR32, R6 ;  /* 0x0000002004067c2b */ /* 0x040fe40008000006 */
[----:B------:R-:W-:Y:S02]  /*05f0*/  DFMA R14, R4, UR42, R14 ;  /* 0x0000002a040e7c2b */ /* 0x000fe4000800000e */
[----:B----4-:R-:W-:-:S02]  /*0600*/  DFMA R4, R12, UR18, RZ ;  /* 0x000000120c047c2b */ /* 0x010fc400080000ff */
[----:B---3--:R-:W-:Y:S02]  /*0610*/  DFMA R12, R12, UR28, RZ ;  /* 0x0000001c0c0c7c2b */ /* 0x008fe400080000ff */
[----:B-1----:R-:W-:Y:S02]  /*0620*/  DFMA R16, R22, UR44, R16 ;  /* 0x0000002c16107c2b */ /* 0x002fe40008000010 */
[----:B------:R-:W-:Y:S02]  /*0630*/  DFMA R8, R18, UR16, R8 ;  /* 0x0000001012087c2b */ /* 0x000fe40008000008 */
[C---:B--2---:R-:W-:Y:S02]  /*0640*/  DFMA R4, R22.reuse, UR24, R4 ;  /* 0x0000001816047c2b */ /* 0x044fe40008000004 */
[----:B------:R-:W-:Y:S02]  /*0650*/  DFMA R12, R22, UR30, R12 ;  /* 0x0000001e160c7c2b */ /* 0x000fe4000800000c */
[----:B------:R-:W-:-:S04]  /*0660*/  DFMA R16, R18, UR46, R16 ;  /* 0x0000002e12107c2b */ /* 0x000fc80008000010 */
[C---:B------:R-:W-:Y:S02]  /*0670*/  DFMA R4, R18.reuse, UR26, R4 ;  /* 0x0000001a12047c2b */ /* 0x040fe40008000004 */
        /* <DEDUP_REMOVED lines=15> */
.L_x_2003:
[----:B------:R-:W-:Y:S05]  /*0770*/  BSYNC.RECONVERGENT B0 ;  /* 0x0000000000007941 */ /* 0x000fea0003800200 */
.L_x_2002:
        /* <DEDUP_REMOVED lines=9> */
[----:B------:R-:W0:Y:S01]  /*0810*/  LDS.64 R22, [R29+0xa8] ;  /* 0x0000a8001d167984 */ /* 0x000e220000000a00 */
        /* <DEDUP_REMOVED lines=8> */
[----:B-1----:R-:W-:-:S02]  /*08a0*/  DADD R14, R12, R2 ;  /* 0x000000000c0e7229 */ /* 0x002fc40000000002 */
[----:B------:R-:W-:Y:S02]  /*08b0*/  DADD R12, R12, -R2 ;  /* 0x000000000c0c7229 */ /* 0x000fe40000000802 */
[----:B0-----:R-:W-:-:S04]  /*08c0*/  DADD R4, R8, R22 ;  /* 0x0000000008047229 */ /* 0x001fc80000000016 */
[C---:B--2---:R-:W-:Y:S02]  /*08d0*/  DFMA R2, R14.reuse, UR8, RZ ;  /* 0x000000080e027c2b */ /* 0x044fe400080000ff */
[C---:B---3--:R-:W-:Y:S02]  /*08e0*/  DFMA R10, R14.reuse, UR14, RZ ;  /* 0x0000000e0e0a7c2b */ /* 0x048fe400080000ff */
[C---:B----4-:R-:W-:Y:S02]  /*08f0*/  DFMA R6, R14.reuse, UR16, RZ ;  /* 0x000000100e067c2b */ /* 0x050fe400080000ff */
[----:B------:R-:W-:Y:S02]  /*0900*/  DFMA R14, R14, UR34, RZ ;  /* 0x000000220e0e7c2b */ /* 0x000fe400080000ff */
[C---:B------:R-:W-:Y:S01]  /*0910*/  DFMA R2, R4.reuse, UR10, R2 ;  /* 0x0000000a04027c2b */ /* 0x040fe20008000002 */
[----:B------:R-:W0:Y:S01]  /*0920*/  LDCU.128 UR8, c[0x3][0xa00] ;  /* 0x00c14000ff0877ac */ /* 0x000e220008000c00 */
[----:B------:R-:W-:-:S02]  /*0930*/  DFMA R10, R4, UR20, R10 ;  /* 0x00000014040a7c2b */ /* 0x000fc4000800000a */
[C---:B------:R-:W-:Y:S01]  /*0940*/  DFMA R6, R4.reuse, UR18, R6 ;  /* 0x0000001204067c2b */ /* 0x040fe20008000006 */
[----:B------:R-:W1:Y:S01]  /*0950*/  LDCU.128 UR16, c[0x3][0xa10] ;  /* 0x00c14200ff1077ac */ /* 0x000e620008000c00 */
[----:B------:R-:W-:Y:S02]  /*0960*/  DFMA R14, R4, UR40, R14 ;  /* 0x00000028040e7c2b */ /* 0x000fe4000800000e */
[----:B------:R-:W-:Y:S02]  /*0970*/  DADD R4, R18, R18 ;  /* 0x0000000012047229 */ /* 0x000fe40000000012 */
[----:B------:R-:W-:Y:S02]  /*0980*/  DADD R22, R8, -R22 ;  /* 0x0000000008167229 */ /* 0x000fe40000000816 */
[----:B------:R-:W-:Y:S02]  /*0990*/  DFMA R16, R12, UR38, RZ ;  /* 0x000000260c107c2b */ /* 0x000fe400080000ff */
[----:B------:R-:W-:-:S02]  /*09a0*/  DADD R18, R18, -R18 ;  /* 0x0000000012127229 */ /* 0x000fc40000000812 */
[----:B------:R-:W-:Y:S02]  /*09b0*/  DMUL R4, R4, 0.5 ;  /* 0x3fe0000004047828 */ /* 0x000fe40000000000 */
[----:B0-----:R-:W-:Y:S02]  /*09c0*/  DFMA R8, R12, UR8, RZ ;  /* 0x000000080c087c2b */ /* 0x001fe400080000ff */
[----:B------:R-:W-:-:S04]  /*09d0*/  DFMA R16, R22, UR44, R16 ;  /* 0x0000002c16107c2b */ /* 0x000fc80008000010 */
[C---:B------:R-:W-:Y:S02]  /*09e0*/  DFMA R2, R4.reuse, UR12, R2 ;  /* 0x0000000c04027c2b */ /* 0x040fe40008000002 */
[C---:B------:R-:W-:Y:S02]  /*09f0*/  DFMA R10, R4.reuse, UR22, R10 ;  /* 0x00000016040a7c2b */ /* 0x040fe4000800000a */
[C---:B------:R-:W-:Y:S02]  /*0a00*/  DFMA R6, R4.reuse, UR32, R6 ;  /* 0x0000002004067c2b */ /* 0x040fe40008000006 */
[----:B------:R-:W-:Y:S02]  /*0a10*/  DFMA R14, R4, UR42, R14 ;  /* 0x0000002a040e7c2b */ /* 0x000fe4000800000e */
[C---:B-1----:R-:W-:Y:S02]  /*0a20*/  DFMA R4, R12.reuse, UR18, RZ ;  /* 0x000000120c047c2b */ /* 0x042fe400080000ff */
[----:B------:R-:W-:-:S02]  /*0a30*/  DFMA R12, R12, UR28, RZ ;  /* 0x0000001c0c0c7c2b */ /* 0x000fc400080000ff */
[----:B------:R-:W-:Y:S02]  /*0a40*/  DFMA R8, R22, UR10, R8 ;  /* 0x0000000a16087c2b */ /* 0x000fe40008000008 */
[----:B------:R-:W-:Y:S02]  /*0a50*/  DFMA R16, R18, UR46, R16 ;  /* 0x0000002e12107c2b */ /* 0x000fe40008000010 */
[C---:B------:R-:W-:Y:S02]  /*0a60*/  DFMA R4, R22.reuse, UR24, R4 ;  /* 0x0000001816047c2b */ /* 0x040fe40008000004 */
[----:B------:R-:W-:Y:S02]  /*0a70*/  DFMA R12, R22, UR30, R12 ;  /* 0x0000001e160c7c2b */ /* 0x000fe4000800000c */
[----:B------:R-:W-:Y:S02]  /*0a80*/  DFMA R8, R18, UR16, R8 ;  /* 0x0000001012087c2b */ /* 0x000fe40008000008 */
[----:B------:R-:W-:-:S02]  /*0a90*/  DADD R14, R14, R16 ;  /* 0x000000000e0e7229 */ /* 0x000fc40000000010 */
[C---:B------:R-:W-:Y:S02]  /*0aa0*/  DFMA R4, R18.reuse, UR26, R4 ;  /* 0x0000001a12047c2b */ /* 0x040fe40008000004 */
[----:B------:R-:W-:Y:S02]  /*0ab0*/  DFMA R12, R18, UR36, R12 ;  /* 0x00000024120c7c2b */ /* 0x000fe4000800000c */
[C-C-:B------:R-:W-:Y:S01]  /*0ac0*/  DADD R16, R2.reuse, -R8.reuse ;  /* 0x0000000002107229 */ /* 0x140fe20000000808 */
[----:B------:R2:W-:Y:S01]  /*0ad0*/  STS.64 [R29+0xa8], R14 ;  /* 0x0000a80e1d007388 */ /* 0x0005e20000000a00 */
[----:B------:R-:W-:Y:S02]  /*0ae0*/  DADD R8, R2, R8 ;  /* 0x0000000002087229 */ /* 0x000fe40000000008 */
[C-C-:B------:R-:W-:Y:S02]  /*0af0*/  DADD R2, R10.reuse, -R4.reuse ;  /* 0x000000000a027229 */ /* 0x140fe40000000804 */
[----:B------:R-:W-:Y:S01]  /*0b00*/  DADD R10, R10, R4 ;  /* 0x000000000a0a7229 */ /* 0x000fe20000000004 */
[----:B------:R2:W-:Y:S01]  /*0b10*/  STS.64 [R29+0x150], R16 ;  /* 0x000150101d007388 */ /* 0x0005e20000000a00 */
[----:B------:R-:W-:-:S02]  /*0b20*/  DADD R4, R6, -R12 ;  /* 0x0000000006047229 */ /* 0x000fc4000000080c */
[----:B------:R-:W-:Y:S01]  /*0b30*/  DADD R6, R6, R12 ;  /* 0x0000000006067229 */ /* 0x000fe2000000000c */
[----:B------:R2:W-:Y:S04]  /*0b40*/  STS.64 [R29], R8 ;  /* 0x000000081d007388 */ /* 0x0005e80000000a00 */
[----:B------:R2:W-:Y:S04]  /*0b50*/  STS.64 [R29+0x118], R2 ;  /* 0x000118021d007388 */ /* 0x0005e80000000a00 */
[----:B------:R2:W-:Y:S04]  /*0b60*/  STS.64 [R29+0x38], R10 ;  /* 0x0000380a1d007388 */ /* 0x0005e80000000a00 */
[----:B------:R2:W-:Y:S04]  /*0b70*/  STS.64 [R29+0xe0], R4 ;  /* 0x0000e0041d007388 */ /* 0x0005e80000000a00 */
[----:B------:R2:W-:Y:S02]  /*0b80*/  STS.64 [R29+0x70], R6 ;  /* 0x000070061d007388 */ /* 0x0005e40000000a00 */
.L_x_2005:
[----:B------:R-:W-:Y:S05]  /*0b90*/  BSYNC.RECONVERGENT B0 ;  /* 0x0000000000007941 */ /* 0x000fea0003800200 */
.L_x_2004:
[----:B------:R-:W-:Y:S01]  /*0ba0*/  BAR.SYNC.DEFER_BLOCKING 0x0 ;  /* 0x0000000000007b1d */ /* 0x000fe20000010000 */
[----:B------:R-:W-:Y:S01]  /*0bb0*/  PRMT R21, R21, 0x5410, R20 ;  /* 0x0000541015157816 */ /* 0x000fe20000000014 */
[----:B------:R-:W-:-:S04]  /*0bc0*/  IMAD.MOV.U32 R20, RZ, RZ, 0x6 ;  /* 0x00000006ff147424 */ /* 0x000fc800078e00ff */
[----:B------:R-:W3:Y:S01]  /*0bd0*/  LDCU.128 UR8, c[0x3][0x800] ;  /* 0x00c10000ff0877ac */ /* 0x000ee20008000c00 */
[----:B------:R-:W4:Y:S01]  /*0be0*/  LDCU.128 UR12, c[0x3][0x830] ;  /* 0x00c10600ff0c77ac */ /* 0x000f220008000c00 */
[----:B------:R-:W4:Y:S01]  /*0bf0*/  LDCU.128 UR16, c[0x3][0x810] ;  /* 0x00c10200ff1077ac */ /* 0x000f220008000c00 */
[----:B------:R-:W4:Y:S01]  /*0c00*/  LDCU.128 UR20, c[0x3][0x840] ;  /* 0x00c10800ff1477ac */ /* 0x000f220008000c00 */
[----:B------:R-:W4:Y:S01]  /*0c10*/  LDCU.128 UR24, c[0x3][0x820] ;  /* 0x00c10400ff1877ac */ /* 0x000f220008000c00 */
[----:B-12--5:R-:W-:Y:S01]  /*0c20*/  LDS.64 R2, [R26] ;  /* 0x000000001a027984 */ /* 0x026fe20000000a00 */
[----:B------:R-:W1:Y:S03]  /*0c30*/  LDCU.128 UR28, c[0x3][0x850] ;  /* 0x00c10a00ff1c77ac */ /* 0x000e660008000c00 */
[----:B0-----:R-:W0:Y:S01]  /*0c40*/  LDS.64 R4, [R26+0x20] ;  /* 0x000020001a047984 */ /* 0x001e220000000a00 */
[----:B------:R-:W2:Y:S03]  /*0c50*/  LDCU.128 UR32, c[0x3][0xa00] ;  /* 0x00c14000ff2077ac */ /* 0x000ea60008000c00 */
        /* <DEDUP_REMOVED lines=8> */
[----:B------:R-:W-:-:S02]  /*0ce0*/  UMOV UR6, 0x3107 ;  /* 0x0000310700067882 */ /* 0x000fc40000000000 */
[----:B------:R-:W-:-:S04]  /*0cf0*/  IDP.2A.LO.U16.U8 R21, R21, UR6, R20 ;  /* 0x0000000615157c26 */ /* 0x000fc80008001014 */
[----:B------:R-:W-:Y:S01]  /*0d00*/  IMAD R21, R0, 0x157, R21 ;  /* 0x0000015700157824 */ /* 0x000fe200078e0215 */
[C-C-:B0-----:R-:W-:Y:S02]  /*0d10*/  DADD R10, R2.reuse, R4.reuse ;  /* 0x00000000020a7229 */ /* 0x141fe40000000004 */
[----:B------:R-:W-:-:S06]  /*0d20*/  DADD R2, R2, -R4 ;  /* 0x0000000002027229 */ /* 0x000fcc0000000804 */
[C---:B---3--:R-:W-:Y:S02]  /*0d30*/  DFMA R4, R10.reuse, UR8, RZ ;  /* 0x000000080a047c2b */ /* 0x048fe400080000ff */
[C---:B----4-:R-:W-:Y:S02]  /*0d40*/  DFMA R14, R10.reuse, UR18, RZ ;  /* 0x000000120a0e7c2b */ /* 0x050fe400080000ff */
[----:B------:R-:W-:Y:S02]  /*0d50*/  DFMA R8, R10, UR12, RZ ;  /* 0x0000000c0a087c2b */ /* 0x000fe400080000ff */
[--C-:B--2---:R-:W-:Y:S02]  /*0d60*/  DADD R6, R12, R22.reuse ;  /* 0x000000000c067229 */ /* 0x104fe40000000016 */
[----:B------:R-:W-:Y:S02]  /*0d70*/  DFMA R10, R10, UR22, RZ ;  /* 0x000000160a0a7c2b */ /* 0x000fe400080000ff */
[----:B------:R-:W-:-:S02]  /*0d80*/  DADD R22, R12, -R22 ;  /* 0x000000000c167229 */ /* 0x000fc40000000816 */
[----:B------:R-:W-:Y:S02]  /*0d90*/  DFMA R12, R2, UR32, RZ ;  /* 0x00000020020c7c2b */ /* 0x000fe400080000ff */
[C---:B------:R-:W-:Y:S02]  /*0da0*/  DFMA R4, R6.reuse, UR10, R4 ;  /* 0x0000000a06047c2b */ /* 0x040fe40008000004 */
[C---:B------:R-:W-:Y:S02]  /*0db0*/  DFMA R14, R6.reuse, UR24, R14 ;  /* 0x00000018060e7c2b */ /* 0x040fe4000800000e */
[C---:B------:R-:W-:Y:S02]  /*0dc0*/  DFMA R8, R6.reuse, UR14, R8 ;  /* 0x0000000e06087c2b */ /* 0x040fe40008000008 */
[----:B-1----:R-:W-:Y:S02]  /*0dd0*/  DFMA R10, R6, UR28, R10 ;  /* 0x0000001c060a7c2b */ /* 0x002fe4000800000a */
[----:B------:R-:W-:-:S02]  /*0de0*/  DADD R6, R18, R18 ;  /* 0x0000000012067229 */ /* 0x000fc40000000012 */
        /* <DEDUP_REMOVED lines=17> */
[----:B------:R-:W-:-:S02]  /*0f00*/  DFMA R2, R18, UR54, R2 ;  /* 0x0000003612027c2b */ /* 0x000fc40008000002 */
[C-C-:B------:R-:W-:Y:S02]  /*0f10*/  DADD R18, R4.reuse, -R12.reuse ;  /* 0x0000000004127229 */ /* 0x140fe4000000080c */
[----:B------:R-:W-:-:S04]  /*0f20*/  DADD R4, R4, R12 ;  /* 0x0000000004047229 */ /* 0x000fc8000000000c */
        /* <DEDUP_REMOVED lines=17> */
[----:B------:R0:W4:Y:S01]  /*1040*/  LDG.E.64.CONSTANT R14, desc[UR4][R22.64+-0x18] ;  /* 0xffffe804160e7981 */ /* 0x000122000c1e9b00 */
[----:B--2---:R-:W-:Y:S02]  /*1050*/  DMUL R8, R16, R8 ;  /* 0x0000000810087228 */ /* 0x004fe40000000000 */
[CCC-:B---3--:R-:W-:Y:S02]  /*1060*/  DFMA R16, R12.reuse, R18.reuse, R4.reuse ;  /* 0x000000120c10722b */ /* 0x1c8fe40000000004 */
[----:B------:R-:W-:Y:S02]  /*1070*/  DFMA R18, R12, -R18, R4 ;  /* 0x800000120c12722b */ /* 0x000fe40000000004 */
[CCC-:B------:R-:W-:Y:S02]  /*1080*/  DFMA R12, R20.reuse, R24.reuse, R6.reuse ;  /* 0x00000018140c722b */ /* 0x1c0fe40000000006 */
[----:B------:R-:W-:Y:S02]  /*1090*/  DFMA R24, R20, -R24, R6 ;  /* 0x800000181418722b */ /* 0x000fe40000000006 */
[----:B------:R-:W-:-:S02]  /*10a0*/  DFMA R20, R16, UR8, RZ ;  /* 0x0000000810147c2b */ /* 0x000fc400080000ff */
[C---:B0-----:R-:W-:Y:S02]  /*10b0*/  DFMA R22, R16.reuse, UR10, RZ ;  /* 0x0000000a10167c2b */ /* 0x041fe400080000ff */
[----:B------:R-:W-:-:S04]  /*10c0*/  DFMA R16, R16, UR16, RZ ;  /* 0x0000001010107c2b */ /* 0x000fc800080000ff */
[C---:B------:R-:W-:Y:S02]  /*10d0*/  DFMA R20, R12.reuse, UR18, R20 ;  /* 0x000000120c147c2b */ /* 0x040fe40008000014 */
[C---:B------:R-:W-:Y:S02]  /*10e0*/  DFMA R22, R12.reuse, UR24, R22 ;  /* 0x000000180c167c2b */ /* 0x040fe40008000016 */
[----:B------:R-:W-:Y:S02]  /*10f0*/  DFMA R16, R12, UR26, R16 ;  /* 0x0000001a0c107c2b */ /* 0x000fe40008000010 */
[----:B------:R-:W-:Y:S02]  /*1100*/  DADD R12, R2, R8 ;  /* 0x00000000020c7229 */ /* 0x000fe40000000008 */
[----:B----4-:R-:W-:Y:S02]  /*1110*/  DMUL R10, R14, R10 ;  /* 0x0000000a0e0a7228 */ /* 0x010fe40000000000 */
        /* <DEDUP_REMOVED lines=42> */
[----:B------:R-:W-:Y:S01]  /*13c0*/  LDS.64 R20, [R29+0xe0] ;  /* 0x0000e0001d147984 */ /* 0x000fe20000000a00 */
[----:B-1----:R-:W-:-:S02]  /*13d0*/  DADD R14, R18, R12 ;  /* 0x00000000120e7229 */ /* 0x002fc4000000000c */
[----:B------:R-:W-:Y:S02]  /*13e0*/  DADD R18, R18, -R12 ;  /* 0x0000000012127229 */ /* 0x000fe4000000080c */
[C-C-:B----4-:R-:W-:Y:S02]  /*13f0*/  DADD R12, R22.reuse, R16.reuse ;  /* 0x00000000160c7229 */ /* 0x150fe40000000010 */
[----:B------:R-:W-:Y:S01]  /*1400*/  DADD R22, R22, -R16 ;  /* 0x0000000016167229 */ /* 0x000fe20000000810 */
[----:B------:R-:W1:Y:S01]  /*1410*/  LDS.64 R16, [R29+0x70] ;  /* 0x000070001d107984 */ /* 0x000e620000000a00 */
[C---:B------:R-:W-:Y:S02]  /*1420*/  DFMA R24, R14.reuse, UR8, RZ ;  /* 0x000000080e187c2b */ /* 0x040fe400080000ff */
[C---:B------:R-:W-:Y:S02]  /*1430*/  DFMA R26, R14.reuse, UR10, RZ ;  /* 0x0000000a0e1a7c2b */ /* 0x040fe400080000ff */
[----:B0-----:R-:W-:Y:S01]  /*1440*/  DFMA R14, R14, UR6, RZ ;  /* 0x000000060e0e7c2b */ /* 0x001fe200080000ff */
[----:B------:R-:W0:Y:S03]  /*1450*/  LDCU.64 UR6, c[0x3][0xa10] ;  /* 0x00c14200ff0677ac */ /* 0x000e260008000a00 */
[----:B------:R-:W-:-:S02]  /*1460*/  DFMA R24, R12, UR18, R24 ;  /* 0x000000120c187c2b */ /* 0x000fc40008000018 */
[C---:B------:R-:W-:Y:S02]  /*1470*/  DFMA R26, R12.reuse, UR24, R26 ;  /* 0x000000180c1a7c2b */ /* 0x040fe4000800001a */
[----:B--2---:R-:W-:Y:S01]  /*1480*/  DFMA R12, R12, UR16, R14 ;  /* 0x000000100c0c7c2b */ /* 0x004fe2000800000e */
[----:B------:R-:W2:Y:S01]  /*1490*/  LDCU.64 UR16, c[0x3][0xa28] ;  /* 0x00c14500ff1077ac */ /* 0x000ea20008000a00 */
[C-C-:B-1----:R-:W-:Y:S02]  /*14a0*/  DADD R14, R16.reuse, R20.reuse ;  /* 0x00000000100e7229 */ /* 0x142fe40000000014 */
[----:B------:R-:W-:Y:S02]  /*14b0*/  DADD R20, R16, -R20 ;  /* 0x0000000010147229 */ /* 0x000fe40000000814 */
[----:B------:R-:W-:-:S04]  /*14c0*/  DFMA R16, R18, UR34, RZ ;  /* 0x0000002212107c2b */ /* 0x000fc800080000ff */
[C---:B---3--:R-:W-:Y:S01]  /*14d0*/  DFMA R12, R14.reuse, UR20, R12 ;  /* 0x000000140e0c7c2b */ /* 0x048fe2000800000c */
[----:B------:R-:W1:Y:S01]  /*14e0*/  LDCU.64 UR20, c[0x3][0xa40] ;  /* 0x00c14800ff1477ac */ /* 0x000e620008000a00 */
[C---:B------:R-:W-:Y:S02]  /*14f0*/  DFMA R24, R14.reuse, UR12, R24 ;  /* 0x0000000c0e187c2b */ /* 0x040fe40008000018 */
[----:B------:R-:W-:Y:S02]  /*1500*/  DFMA R26, R14, UR14, R26 ;  /* 0x0000000e0e1a7c2b */ /* 0x000fe4000800001a */
[C---:B------:R-:W-:Y:S02]  /*1510*/  DFMA R14, R18.reuse, UR32, RZ ;  /* 0x00000020120e7c2b */ /* 0x040fe400080000ff */
[----:B0-----:R-:W-:Y:S01]  /*1520*/  DFMA R18, R18, UR6, RZ ;  /* 0x0000000612127c2b */ /* 0x001fe200080000ff */
[----:B------:R-:W0:Y:S01]  /*1530*/  LDCU.64 UR6, c[0x3][0x858] ;  /* 0x00c10b00ff0677ac */ /* 0x000e220008000a00 */
[----:B------:R-:W-:-:S04]  /*1540*/  DFMA R16, R22, UR48, R16 ;  /* 0x0000003016107c2b */ /* 0x000fc80008000010 */
[C---:B------:R-:W-:Y:S02]  /*1550*/  DFMA R14, R22.reuse, UR42, R14 ;  /* 0x0000002a160e7c2b */ /* 0x040fe4000800000e */
[----:B--2---:R-:W-:Y:S02]  /*1560*/  DFMA R18, R22, UR16, R18 ;  /* 0x0000001016127c2b */ /* 0x004fe40008000012 */
[----:B------:R-:W-:-:S04]  /*1570*/  DFMA R16, R20, UR38, R16 ;  /* 0x0000002614107c2b */ /* 0x000fc80008000010 */
[C---:B------:R-:W-:Y:S02]  /*1580*/  DFMA R14, R20.reuse, UR36, R14 ;  /* 0x00000024140e7c2b */ /* 0x040fe4000800000e */
[----:B-1----:R-:W-:Y:S01]  /*1590*/  DFMA R18, R20, UR20, R18 ;  /* 0x0000001414127c2b */ /* 0x002fe20008000012 */
[----:B------:R-:W1:Y:S02]  /*15a0*/  LDS.64 R20, [R29+0xa8] ;  /* 0x0000a8001d147984 */ /* 0x000e640000000a00 */
[C-C-:B-1----:R-:W-:Y:S02]  /*15b0*/  DADD R22, R20.reuse, R20.reuse ;  /* 0x0000000014167229 */ /* 0x142fe40000000014 */
[----:B------:R-:W-:-:S06]  /*15c0*/  DADD R20, R20, -R20 ;  /* 0x0000000014147229 */ /* 0x000fcc0000000814 */
[----:B------:R-:W-:Y:S02]  /*15d0*/  DMUL R22, R22, 0.5 ;  /* 0x3fe0000016167828 */ /* 0x000fe40000000000 */
[C---:B-----5:R-:W-:Y:S02]  /*15e0*/  DFMA R18, R20.reuse, UR54, R18 ;  /* 0x0000003614127c2b */ /* 0x060fe40008000012 */
[C---:B------:R-:W-:Y:S02]  /*15f0*/  DFMA R14, R20.reuse, UR46, R14 ;  /* 0x0000002e140e7c2b */ /* 0x040fe4000800000e */
[----:B------:R-:W-:Y:S02]  /*1600*/  DFMA R16, R20, UR52, R16 ;  /* 0x0000003414107c2b */ /* 0x000fe40008000010 */
[C---:B0-----:R-:W-:Y:S02]  /*1610*/  DFMA R12, R22.reuse, UR6, R12 ;  /* 0x00000006160c7c2b */ /* 0x041fe4000800000c */
        /* <DEDUP_REMOVED lines=12> */
.L_x_2007:
[----:B------:R-:W-:Y:S05]  /*16e0*/  BSYNC.RECONVERGENT B0 ;  /* 0x0000000000007941 */ /* 0x000fea0003800200 */
.L_x_2006:
[----:B------:R-:W-:Y:S06]  /*16f0*/  BAR.SYNC.DEFER_BLOCKING 0x0 ;  /* 0x0000000000007b1d */ /* 0x000fec0000010000 */
[----:B------:R-:W-:Y:S04]  /*1700*/  BSSY.RECONVERGENT B0, `(.L_x_2008) ;  /* 0x0000037000007945 */ /* 0x000fe80003800200 */
        /* <DEDUP_REMOVED lines=12> */
[----:B------:R-:W5:Y:S01]  /*17d0*/  LDS.64 R6, [R28+0x498] ;  /* 0x000498001c067984 */ /* 0x000f620000000a00 */
[----:B-1----:R-:W-:-:S02]  /*17e0*/  DADD R14, R20, R8 ;  /* 0x00000000140e7229 */ /* 0x002fc40000000008 */
[----:B------:R-:W-:Y:S02]  /*17f0*/  DADD R20, R20, -R8 ;  /* 0x0000000014147229 */ /* 0x000fe40000000808 */
[C-C-:B----4-:R-:W-:Y:S02]  /*1800*/  DADD R12, R22.reuse, R10.reuse ;  /* 0x00000000160c7229 */ /* 0x150fe4000000000a */
[----:B------:R-:W-:-:S04]  /*1810*/  DADD R22, R22, -R10 ;  /* 0x0000000016167229 */ /* 0x000fc8000000080a */
[C---:B------:R-:W-:Y:S02]  /*1820*/  DFMA R16, R20.reuse, UR32, RZ ;  /* 0x0000002014107c2b */ /* 0x040fe400080000ff */
[----:B------:R-:W-:Y:S02]  /*1830*/  DFMA R18, R20, UR34, RZ ;  /* 0x0000002214127c2b */ /* 0x000fe400080000ff */
[C---:B------:R-:W-:Y:S02]  /*1840*/  DFMA R8, R14.reuse, UR8, RZ ;  /* 0x000000080e087c2b */ /* 0x040fe400080000ff */
[----:B------:R-:W-:Y:S02]  /*1850*/  DFMA R10, R14, UR10, RZ ;  /* 0x0000000a0e0a7c2b */ /* 0x000fe400080000ff */
[----:B0-----:R-:W-:Y:S01]  /*1860*/  DFMA R20, R20, UR16, RZ ;  /* 0x0000001014147c2b */ /* 0x001fe200080000ff */
[----:B------:R-:W0:Y:S01]  /*1870*/  LDCU.64 UR16, c[0x3][0xa40] ;  /* 0x00c14800ff1077ac */ /* 0x000e220008000a00 */
[----:B--2---:R-:W-:-:S02]  /*1880*/  DFMA R14, R14, UR6, RZ ;  /* 0x000000060e0e7c2b */ /* 0x004fc400080000ff */
[C---:B------:R-:W-:Y:S01]  /*1890*/  DFMA R8, R12.reuse, UR18, R8 ;  /* 0x000000120c087c2b */ /* 0x040fe20008000008 */
[----:B------:R-:W1:Y:S01]  /*18a0*/  LDCU.64 UR6, c[0x3][0x840] ;  /* 0x00c10800ff0677ac */ /* 0x000e620008000a00 */
[----:B------:R-:W-:Y:S02]  /*18b0*/  DFMA R10, R12, UR24, R10 ;  /* 0x000000180c0a7c2b */ /* 0x000fe4000800000a */
[----:B------:R-:W-:Y:S02]  /*18c0*/  DFMA R16, R22, UR42, R16 ;  /* 0x0000002a16107c2b */ /* 0x000fe40008000010 */
[----:B---3--:R-:W-:Y:S01]  /*18d0*/  DFMA R12, R12, UR20, R14 ;  /* 0x000000140c0c7c2b */ /* 0x008fe2000800000e */
[----:B------:R-:W2:Y:S01]  /*18e0*/  LDCU.64 UR20, c[0x3][0x858] ;  /* 0x00c10b00ff1477ac */ /* 0x000ea20008000a00 */
[----:B-----5:R-:W-:Y:S02]  /*18f0*/  DADD R14, R4, R2 ;  /* 0x00000000040e7229 */ /* 0x020fe40000000002 */
[----:B------:R-:W-:-:S02]  /*1900*/  DFMA R18, R22, UR48, R18 ;  /* 0x0000003016127c2b */ /* 0x000fc40008000012 */
[----:B------:R-:W-:Y:S02]  /*1910*/  DFMA R22, R22, UR26, R20 ;  /* 0x0000001a16167c2b */ /* 0x000fe40008000014 */
[----:B------:R-:W-:Y:S02]  /*1920*/  DADD R2, R4, -R2 ;  /* 0x0000000004027229 */ /* 0x000fe40000000802 */
[C-C-:B------:R-:W-:Y:S02]  /*1930*/  DADD R20, R6.reuse, R6.reuse ;  /* 0x0000000006147229 */ /* 0x140fe40000000006 */
[----:B------:R-:W-:Y:S02]  /*1940*/  DADD R6, R6, -R6 ;  /* 0x0000000006067229 */ /* 0x000fe40000000806 */
[----:B------:R-:W-:Y:S02]  /*1950*/  DFMA R8, R14, UR12, R8 ;  /* 0x0000000c0e087c2b */ /* 0x000fe40008000008 */
[----:B0-----:R-:W-:-:S02]  /*1960*/  DFMA R22, R2, UR16, R22 ;  /* 0x0000001002167c2b */ /* 0x001fc40008000016 */
[----:B------:R-:W-:Y:S02]  /*1970*/  DFMA R16, R2, UR36, R16 ;  /* 0x0000002402107c2b */ /* 0x000fe40008000010 */
[----:B------:R-:W-:Y:S02]  /*1980*/  DFMA R10, R14, UR14, R10 ;  /* 0x0000000e0e0a7c2b */ /* 0x000fe4000800000a */
[----:B------:R-:W-:Y:S02]  /*1990*/  DMUL R20, R20, 0.5 ;  /* 0x3fe0000014147828 */ /* 0x000fe40000000000 */
[----:B------:R-:W-:Y:S02]  /*19a0*/  DFMA R18, R2, UR38, R18 ;  /* 0x0000002602127c2b */ /* 0x000fe40008000012 */
[----:B-1----:R-:W-:Y:S02]  /*19b0*/  DFMA R12, R14, UR6, R12 ;  /* 0x000000060e0c7c2b */ /* 0x002fe4000800000c */
[----:B------:R-:W-:-:S02]  /*19c0*/  DFMA R22, R6, UR54, R22 ;  /* 0x0000003606167c2b */ /* 0x000fc40008000016 */
[----:B------:R-:W-:Y:S02]  /*19d0*/  DFMA R16, R6, UR46, R16 ;  /* 0x0000002e06107c2b */ /* 0x000fe40008000010 */
[C---:B------:R-:W-:Y:S02]  /*19e0*/  DFMA R4, R20.reuse, UR22, R8 ;  /* 0x0000001614047c2b */ /* 0x040fe40008000008 */
[----:B------:R-:W-:Y:S02]  /*19f0*/  DFMA R14, R20, UR28, R10 ;  /* 0x0000001c140e7c2b */ /* 0x000fe4000800000a */
[----:B------:R-:W-:Y:S02]  /*1a00*/  DFMA R6, R6, UR52, R18 ;  /* 0x0000003406067c2b */ /* 0x000fe40008000012 */
[----:B--2---:R-:W-:Y:S02]  /*1a10*/  DFMA R12, R20, UR20, R12 ;  /* 0x00000014140c7c2b */ /* 0x004fe4000800000c */
[----:B------:R-:W-:-:S02]  /*1a20*/  DADD R2, R4, -R16 ;  /* 0x0000000004027229 */ /* 0x000fc40000000810 */
[----:B------:R-:W-:Y:S02]  /*1a30*/  DADD R4, R4, R16 ;  /* 0x0000000004047229 */ /* 0x000fe40000000010 */
[----:B------:R-:W-:Y:S02]  /*1a40*/  DADD R10, R14, -R6 ;  /* 0x000000000e0a7229 */ /* 0x000fe40000000806 */
[----:B------:R-:W-:Y:S02]  /*1a50*/  DADD R8, R12, R22 ;  /* 0x000000000c087229 */ /* 0x000fe40000000016 */
[----:B------:R-:W-:-:S11]  /*1a60*/  DADD R6, R14, R6 ;  /* 0x000000000e067229 */ /* 0x000fd60000000006 */
.L_x_2009:
[----:B------:R-:W-:Y:S05]  /*1a70*/  BSYNC.RECONVERGENT B0 ;  /* 0x0000000000007941 */ /* 0x000fea0003800200 */
.L_x_2008:
        /* <DEDUP_REMOVED lines=12> */
.L_x_2010:
        /* <DEDUP_REMOVED lines=12> */
.L_x_3134:


//--------------------- .text._Z32massMatrixMultiplyRegisterKernelILi5ELi7ELi2EEviPKdS1_S1_S1_Pd --------------------------
	.section	.text._Z32massMatrixMultiplyRegisterKernelILi5ELi7ELi2EEviPKdS1_S1_S1_Pd,"ax",@progbits
	.align	128
        .global         _Z32massMatrixMultiplyRegisterKernelILi5ELi7ELi2EEviPKdS1_S1_S1_Pd
        .type           _Z32massMatrixMultiplyRegisterKernelILi5ELi7ELi2EEviPKdS1_S1_S1_Pd,@function
        .size           _Z32massMatrixMultiplyRegisterKernelILi5ELi7ELi2EEviPKdS1_S1_S1_Pd,(.L_x_3135 - _Z32massMatrixMultiplyRegisterKernelILi5ELi7ELi2EEviPKdS1_S1_S1_Pd)
        .other          _Z32massMatrixMultiplyRegisterKernelILi5ELi7ELi2EEviPKdS1_S1_S1_Pd,@"STO_CUDA_ENTRY STV_DEFAULT"
_Z32massMatrixMultiplyRegisterKernelILi5ELi7ELi2EEviPKdS1_S1_S1_Pd:
.text._Z32massMatrixMultiplyRegisterKernelILi5ELi7ELi2EEviPKdS1_S1_S1_Pd:
        /* <DEDUP_REMOVED lines=175> */
.L_x_2012:
[----:B------:R-:W-:Y:S05]  /*0af0*/  BSYNC.RECONVERGENT B0 ;  /* 0x0000000000007941 */ /* 0x000fea0003800200 */
.L_x_2011:
        /* <DEDUP_REMOVED lines=53> */
.L_x_2014:
[----:B------:R-:W-:Y:S05]  /*0e50*/  BSYNC.RECONVERGENT B0 ;  /* 0x0000000000007941 */ /* 0x000fea0003800200 */
.L_x_2013:
        /* <DEDUP_REMOVED lines=160> */
.L_x_2016:
[----:B------:R-:W-:Y:S05]  /*1860*/  BSYNC.RECONVERGENT B0 ;  /* 0x0000000000007941 */ /* 0x000fea0003800200 */
.L_x_2015:
        /* <DEDUP_REMOVED lines=48> */
.L_x_2018:
[----:B------:R-:W-:Y:S05]  /*1b70*/  BSYNC.RECONVERGENT B0 ;  /* 0x0000000000007941 */ /* 0x000fea0003800200 */
.L_x_2017:
        /* <DEDUP_REMOVED lines=12> */
.L_x_2019:
        /* <DEDUP_REMOVED lines=12> */
.L_x_3135:


//--------------------- .text._Z42massMatrixMultiplyMonolithicConstantKernelILi5ELi6ELi3EEviPKdS1_S1_S1_Pd --------------------------
	.section	.text._Z42massMatrixMultiplyMonolithicConstantKernelILi5ELi6ELi3EEviPKdS1_S1_S1_Pd,"ax",@progbits
	.align	128
        .global         _Z42massMatrixMultiplyMonolithicConstantKernelILi5ELi6ELi3EEviPKdS1_S1_S1_Pd
        .type           _Z42massMatrixMultiplyMonolithicConstantKernelILi5ELi6ELi3EEviPKdS1_S1_S1_Pd,@function
        .size           _Z42massMatrixMultiplyMonolithicConstantKernelILi5ELi6ELi3EEviPKdS1_S1_S1_Pd,(.L_x_3136 - _Z42massMatrixMultiplyMonolithicConstantKernelILi5ELi6ELi3EEviPKdS1_S1_S1_Pd)
        .other          _Z42massMatrixMultiplyMonolithicConstantKernelILi5ELi6ELi3EEviPKdS1_S1_S1_Pd,@"STO_CUDA_ENTRY STV_DEFAULT"
_Z42massMatrixMultiplyMonolithicConstantKernelILi5ELi6ELi3EEviPKdS1_S1_S1_Pd:
.text._Z42massMatrixMultiplyMonolithicConstantKernelILi5ELi6ELi3EEviPKdS1_S1_S1_Pd:
        /* <DEDUP_REMOVED lines=20> */
[----:B------:R-:W0:Y:S01]  /*0140*/  @!P0 LDC.64 R2, c[0x0][0x3a0] ;  /* 0x0000e800ff028b82 */ /* 0x000e220000000a00 */
[----:B------:R-:W-:Y:S02]  /*0150*/  LOP3.LUT R14, R7, 0xffff, RZ, 0xc0, !PT ;  /* 0x0000ffff070e7812 */ /* 0x000fe400078ec0ff */
[----:B------:R-:W-:Y:S01]  /*0160*/  IMAD R7, R13, 0x5, RZ ;  /* 0x000000050d077824 */ /* 0x000fe200078e02ff */
[----:B----4-:R-:W-:Y:S02]  /*0170*/  LEA R13, R15, R12, 0x18 ;  /* 0x0000000c0f0d7211 */ /* 0x010fe400078ec0ff */
[----:B------:R-:W-:Y:S01]  /*0180*/  SHF.R.U32.HI R12, RZ, 0xa, R14 ;  /* 0x0000000aff0c7819 */ /* 0x000fe2000001160e */
[----:B------:R-:W-:Y:S02]  /*0190*/  IMAD.MOV R7, RZ, RZ, -R7 ;  /* 0x000000ffff077224 */ /* 0x000fe400078e0a07 */
[----:B------:R-:W-:Y:S01]  /*01a0*/  IMAD R6, R6, 0x6c0, R13 ;  /* 0x000006c006067824 */ /* 0x000fe200078e020d */
[----:B------:R-:W-:Y:S01]  /*01b0*/  LOP3.LUT R15, R12, 0xffff, RZ, 0xc0, !PT ;  /* 0x0000ffff0c0f7812 */ /* 0x000fe200078ec0ff */
[----:B------:R-:W-:Y:S01]  /*01c0*/  @!P0 IMAD R13, R0, 0x7d, R5 ;  /* 0x0000007d000d8824 */ /* 0x000fe200078e0205 */
[----:B------:R-:W-:-:S03]  /*01d0*/  PRMT R12, R7, 0x7710, RZ ;  /* 0x00007710070c7816 */ /* 0x000fc600000000ff */
[C---:B------:R-:W-:Y:S02]  /*01e0*/  IMAD R14, R15.reuse, 0x30, R6 ;  /* 0x000000300f0e7824 */ /* 0x040fe400078e0206 */
        /* <DEDUP_REMOVED lines=24> */
[----:B0-----:R-:W-:Y:S01]  /*0370*/  DFMA R12, R16, UR14, RZ ;  /* 0x0000000e100c7c2b */ /* 0x001fe200080000ff */
[----:B------:R-:W0:Y:S01]  /*0380*/  LDCU.128 UR52, c[0x3][0xd0] ;  /* 0x00c01a00ff3477ac */ /* 0x000e220008000c00 */
[----:B------:R-:W-:Y:S02]  /*0390*/  DFMA R20, R26, UR22, R20 ;  /* 0x000000161a147c2b */ /* 0x000fe40008000014 */
[----:B----4-:R-:W-:Y:S01]  /*03a0*/  DFMA R14, R16, UR30, RZ ;  /* 0x0000001e100e7c2b */ /* 0x010fe200080000ff */
[----:B------:R-:W4:Y:S01]  /*03b0*/  LDCU.128 UR8, c[0x3][0x10] ;  /* 0x00c00200ff0877ac */ /* 0x000f220008000c00 */
[----:B------:R-:W-:Y:S02]  /*03c0*/  DFMA R22, R26, UR42, R22 ;  /* 0x0000002a1a167c2b */ /* 0x000fe40008000016 */
[----:B-1----:R-:W-:Y:S01]  /*03d0*/  DFMA R16, R16, UR50, RZ ;  /* 0x0000003210107c2b */ /* 0x002fe200080000ff */
[----:B------:R-:W1:Y:S01]  /*03e0*/  LDCU.128 UR24, c[0x3][0x60] ;  /* 0x00c00c00ff1877ac */ /* 0x000e620008000c00 */
[C---:B--2---:R-:W-:Y:S01]  /*03f0*/  DFMA R12, R26.reuse, UR16, R12 ;  /* 0x000000101a0c7c2b */ /* 0x044fe2000800000c */
[----:B------:R-:W2:Y:S01]  /*0400*/  LDCU.128 UR44, c[0x3][0xb0] ;  /* 0x00c01600ff2c77ac */ /* 0x000ea20008000c00 */
[C---:B---3--:R-:W-:Y:S01]  /*0410*/  DFMA R14, R26.reuse, UR32, R14 ;  /* 0x000000201a0e7c2b */ /* 0x048fe2000800000e */
[----:B------:R-:W3:Y:S03]  /*0420*/  LDCU.128 UR4, c[0x3][0x40] ;  /* 0x00c00800ff0477ac */ /* 0x000ee60008000c00 */
[----:B0-----:R-:W-:Y:S01]  /*0430*/  DFMA R16, R26, UR52, R16 ;  /* 0x000000341a107c2b */ /* 0x001fe20008000010 */
[----:B------:R-:W0:Y:S01]  /*0440*/  LDCU.128 UR20, c[0x3][0x90] ;  /* 0x00c01200ff1477ac */ /* 0x000e220008000c00 */
[----:B------:R-:W-:-:S02]  /*0450*/  DFMA R12, R24, UR18, R12 ;  /* 0x00000012180c7c2b */ /* 0x000fc4000800000c */
[C---:B----4-:R-:W-:Y:S01]  /*0460*/  DFMA R18, R24.reuse, UR8, R18 ;  /* 0x0000000818127c2b */ /* 0x050fe20008000012 */
[----:B------:R-:W4:Y:S01]  /*0470*/  LDCU.128 UR40, c[0x3][0xe0] ;  /* 0x00c01c00ff2877ac */ /* 0x000f220008000c00 */
[C---:B------:R-:W-:Y:S02]  /*0480*/  DFMA R14, R24.reuse, UR34, R14 ;  /* 0x00000022180e7c2b */ /* 0x040fe4000800000e */
[C---:B-1----:R-:W-:Y:S02]  /*0490*/  DFMA R20, R24.reuse, UR24, R20 ;  /* 0x0000001818147c2b */ /* 0x042fe40008000014 */
[C---:B------:R-:W-:Y:S02]  /*04a0*/  DFMA R16, R24.reuse, UR54, R16 ;  /* 0x0000003618107c2b */ /* 0x040fe40008000010 */
[----:B--2---:R-:W-:Y:S02]  /*04b0*/  DFMA R22, R24, UR44, R22 ;  /* 0x0000002c18167c2b */ /* 0x004fe40008000016 */
[----:B------:R-:W-:-:S02]  /*04c0*/  DFMA R18, R8, UR10, R18 ;  /* 0x0000000a08127c2b */ /* 0x000fc40008000012 */
[C---:B------:R-:W-:Y:S02]  /*04d0*/  DFMA R20, R8.reuse, UR26, R20 ;  /* 0x0000001a08147c2b */ /* 0x040fe40008000014 */
[C---:B---3--:R-:W-:Y:S02]  /*04e0*/  DFMA R12, R8.reuse, UR4, R12 ;  /* 0x00000004080c7c2b */ /* 0x048fe4000800000c */
[C---:B------:R-:W-:Y:S02]  /*04f0*/  DFMA R22, R8.reuse, UR46, R22 ;  /* 0x0000002e08167c2b */ /* 0x040fe40008000016 */
[C---:B0-----:R-:W-:Y:S02]  /*0500*/  DFMA R14, R8.reuse, UR20, R14 ;  /* 0x00000014080e7c2b */ /* 0x041fe4000800000e */
[----:B----4-:R-:W-:Y:S02]  /*0510*/  DFMA R16, R8, UR40, R16 ;  /* 0x0000002808107c2b */ /* 0x010fe40008000010 */
[----:B------:R-:W-:-:S02]  /*0520*/  DFMA R18, R10, UR12, R18 ;  /* 0x0000000c0a127c2b */ /* 0x000fc40008000012 */
[C---:B------:R-:W-:Y:S02]  /*0530*/  DFMA R12, R10.reuse, UR6, R12 ;  /* 0x000000060a0c7c2b */ /* 0x040fe4000800000c */
        /* <DEDUP_REMOVED lines=10> */
.L_x_2021:
[----:B------:R-:W-:Y:S05]  /*05e0*/  BSYNC.RECONVERGENT B0 ;  /* 0x0000000000007941 */ /* 0x000fea0003800200 */
.L_x_2020:
[----:B------:R-:W-:Y:S06]  /*05f0*/  BAR.SYNC.DEFER_BLOCKING 0x0 ;  /* 0x0000000000007b1d */ /* 0x000fec0000010000 */
[----:B------:R-:W-:Y:S04]  /*0600*/  BSSY.RECONVERGENT B0, `(.L_x_2022) ;  /* 0x000003a000007945 */ /* 0x000fe80003800200 */
[----:B------:R-:W-:Y:S05]  /*0610*/  @P2 BRA `(.L_x_2023) ;  /* 0x0000000000e02947 */ /* 0x000fea0003800000 */
[----:B-1---5:R-:W1:Y:S01]  /*0620*/  LDS.64 R16, [R3] ;  /* 0x0000000003107984 */ /* 0x022e620000000a00 */
        /* <DEDUP_REMOVED lines=12> */
[----:B------:R-:W2:Y:S01]  /*06f0*/  LDCU.128 UR52, c[0x3][0xd0] ;  /* 0x00c01a00ff3477ac */ /* 0x000ea20008000c00 */
[----:B------:R-:W4:Y:S01]  /*0700*/  LDCU.128 UR8, c[0x3][0x10] ;  /* 0x00c00200ff0877ac */ /* 0x000f220008000c00 */
[C---:B-1----:R-:W-:Y:S01]  /*0710*/  DFMA R18, R16.reuse, UR4, RZ ;  /* 0x0000000410127c2b */ /* 0x042fe200080000ff */
[----:B------:R-:W1:Y:S01]  /*0720*/  LDCU.128 UR24, c[0x3][0x60] ;  /* 0x00c00c00ff1877ac */ /* 0x000e620008000c00 */
[----:B---3--:R-:W-:-:S02]  /*0730*/  DFMA R20, R16, UR20, RZ ;  /* 0x0000001410147c2b */ /* 0x008fc400080000ff */
[C---:B0-----:R-:W-:Y:S01]  /*0740*/  DFMA R22, R16.reuse, UR40, RZ ;  /* 0x0000002810167c2b */ /* 0x041fe200080000ff */
[----:B------:R-:W0:Y:S01]  /*0750*/  LDCU.128 UR44, c[0x3][0xb0] ;  /* 0x00c01600ff2c77ac */ /* 0x000e220008000c00 */
[C---:B------:R-:W-:Y:S02]  /*0760*/  DFMA R12, R16.reuse, UR14, RZ ;  /* 0x0000000e100c7c2b */ /* 0x040fe400080000ff */
[C---:B------:R-:W-:Y:S02]  /*0770*/  DFMA R14, R16.reuse, UR30, RZ ;  /* 0x0000001e100e7c2b */ /* 0x040fe400080000ff */
[----:B------:R-:W-:Y:S02]  /*0780*/  DFMA R16, R16, UR50, RZ ;  /* 0x0000003210107c2b */ /* 0x000fe400080000ff */
[C---:B--2---:R-:W-:Y:S01]  /*0790*/  DFMA R18, R26.reuse, UR6, R18 ;  /* 0x000000061a127c2b */ /* 0x044fe20008000012 */
        /* <DEDUP_REMOVED lines=8> */
[C---:B----4-:R-:W-:Y:S02]  /*0820*/  DFMA R18, R24.reuse, UR8, R18 ;  /* 0x0000000818127c2b */ /* 0x050fe40008000012 */
[----:B-1----:R-:W-:-:S02]  /*0830*/  DFMA R20, R24, UR24, R20 ;  /* 0x0000001818147c2b */ /* 0x002fc40008000014 */
[C---:B0-----:R-:W-:Y:S02]  /*0840*/  DFMA R22, R24.reuse, UR44, R22 ;  /* 0x0000002c18167c2b */ /* 0x041fe40008000016 */
[C---:B------:R-:W-:Y:S02]  /*0850*/  DFMA R12, R24.reuse, UR18, R12 ;  /* 0x00000012180c7c2b */ /* 0x040fe4000800000c */
[C---:B------:R-:W-:Y:S02]  /*0860*/  DFMA R14, R24.reuse, UR34, R14 ;  /* 0x00000022180e7c2b */ /* 0x040fe4000800000e */
[----:B------:R-:W-:Y:S02]  /*0870*/  DFMA R16, R24, UR54, R16 ;  /* 0x0000003618107c2b */ /* 0x000fe40008000010 */
[C---:B------:R-:W-:Y:S02]  /*0880*/  DFMA R18, R8.reuse, UR10, R18 ;  /* 0x0000000a08127c2b */ /* 0x040fe40008000012 */
[----:B------:R-:W-:-:S02]  /*0890*/  DFMA R20, R8, UR26, R20 ;  /* 0x0000001a08147c2b */ /* 0x000fc40008000014 */
[C---:B------:R-:W-:Y:S02]  /*08a0*/  DFMA R22, R8.reuse, UR46, R22 ;  /* 0x0000002e08167c2b */ /* 0x040fe40008000016 */
[C---:B--2---:R-:W-:Y:S02]  /*08b0*/  DFMA R12, R8.reuse, UR4, R12 ;  /* 0x00000004080c7c2b */ /* 0x044fe4000800000c */
[C---:B---3--:R-:W-:Y:S02]  /*08c0*/  DFMA R14, R8.reuse, UR20, R14 ;  /* 0x00000014080e7c2b */ /* 0x048fe4000800000e */
        /* <DEDUP_REMOVED lines=13> */
.L_x_2023:
[----:B------:R-:W-:Y:S05]  /*09a0*/  BSYNC.RECONVERGENT B0 ;  /* 0x0000000000007941 */ /* 0x000fea0003800200 */
.L_x_2022:
[----:B-12---:R-:W1:Y:S01]  /*09b0*/  LDC.64 R14, c[0x0][0x388] ;  /* 0x0000e200ff0e7b82 */ /* 0x006e620000000a00 */
[----:B------:R-:W-:Y:S01]  /*09c0*/  IMAD R7, R0, 0x24, R5 ;  /* 0x0000002400077824 */ /* 0x000fe200078e0205 */
[----:B-----5:R-:W-:Y:S02]  /*09d0*/  CS2R R8, SRZ ;  /* 0x0000000000087805 */ /* 0x020fe4000001ff00 */
[----:B------:R-:W-:Y:S01]  /*09e0*/  CS2R R10, SRZ ;  /* 0x00000000000a7805 */ /* 0x000fe2000001ff00 */
[----:B------:R-:W2:Y:S01]  /*09f0*/  LDCU.64 UR38, c[0x3][0x28] ;  /* 0x00c00500ff2677ac */ /* 0x000ea20008000a00 */
[----:B------:R-:W-:Y:S01]  /*0a00*/  IMAD R7, R7, 0x6, RZ ;  /* 0x0000000607077824 */ /* 0x000fe200078e02ff */
[----:B------:R-:W3:Y:S01]  /*0a10*/  LDCU.64 UR40, c[0x3][0x78] ;  /* 0x00c00f00ff2877ac */ /* 0x000ee20008000a00 */
[----:B------:R-:W4:Y:S01]  /*0a20*/  LDCU.128 UR4, c[0x3][URZ] ;  /* 0x00c00000ff0477ac */ /* 0x000f220008000c00 */
[----:B------:R-:W0:Y:S01]  /*0a30*/  LDCU.128 UR8, c[0x3][0x50] ;  /* 0x00c00a00ff0877ac */ /* 0x000e220008000c00 */
[----:B------:R-:W3:Y:S01]  /*0a40*/  LDCU.128 UR12, c[0x3][0xa0] ;  /* 0x00c01400ff0c77ac */ /* 0x000ee20008000c00 */
[----:B-1----:R-:W-:Y:S01]  /*0a50*/  IMAD.WIDE R14, R7, 0x8, R14 ;  /* 0x00000008070e7825 */ /* 0x002fe200078e020e */
[----:B------:R-:W1:Y:S04]  /*0a60*/  LDCU.64 UR42, c[0x3][0xc8] ;  /* 0x00c01900ff2a77ac */ /* 0x000e680008000a00 */
[----:B------:R-:W3:Y:S01]  /*0a70*/  @!P0 LDG.E.64.CONSTANT R8, desc[UR36][R14.64] ;  /* 0x000000240e088981 */ /* 0x000ee2000c1e9b00 */
[----:B------:R-:W1:Y:S03]  /*0a80*/  LDCU.128 UR16, c[0x3][0x30] ;  /* 0x00c00600ff1077ac */ /* 0x000e660008000c00 */
[----:B------:R-:W3:Y:S01]  /*0a90*/  @!P0 LDG.E.64.CONSTANT R10, desc[UR36][R14.64+0x8] ;  /* 0x000008240e0a8981 */ /* 0x000ee2000c1e9b00 */
        /* <DEDUP_REMOVED lines=19> */
[----:B------:R-:W4:Y:S04]  /*0bd0*/  LDS.128 R4, [R27] ;  /* 0x000000001b047984 */ /* 0x000f280000000c00 */
[----:B------:R-:W-:Y:S01]  /*0be0*/  LDS.64 R22, [R27+0x20] ;  /* 0x000020001b167984 */ /* 0x000fe20000000a00 */
[----:B----4-:R-:W-:-:S02]  /*0bf0*/  DFMA R28, R4, UR4, RZ ;  /* 0x00000004041c7c2b */ /* 0x010fc400080000ff */
[C---:B--2---:R-:W-:Y:S02]  /*0c00*/  DFMA R16, R4.reuse, UR38, RZ ;  /* 0x0000002604107c2b */ /* 0x044fe400080000ff */
[C---:B0-----:R-:W-:Y:S02]  /*0c10*/  DFMA R24, R4.reuse, UR8, RZ ;  /* 0x0000000804187c2b */ /* 0x041fe400080000ff */
[C---:B---3--:R-:W-:Y:S02]  /*0c20*/  DFMA R18, R4.reuse, UR40, RZ ;  /* 0x0000002804127c2b */ /* 0x048fe400080000ff */
[C---:B------:R-:W-:Y:S02]  /*0c30*/  DFMA R20, R4.reuse, UR12, RZ ;  /* 0x0000000c04147c2b */ /* 0x040fe400080000ff */
[----:B-1----:R-:W-:Y:S02]  /*0c40*/  DFMA R12, R4, UR42, RZ ;  /* 0x0000002a040c7c2b */ /* 0x002fe400080000ff */
[----:B------:R-:W-:-:S02]  /*0c50*/  DFMA R28, R6, UR6, R28 ;  /* 0x00000006061c7c2b */ /* 0x000fc4000800001c */
[C---:B------:R-:W-:Y:S02]  /*0c60*/  DFMA R16, R6.reuse, UR16, R16 ;  /* 0x0000001006107c2b */ /* 0x040fe40008000010 */
[C---:B------:R-:W-:Y:S02]  /*0c70*/  DFMA R24, R6.reuse, UR10, R24 ;  /* 0x0000000a06187c2b */ /* 0x040fe40008000018 */
[C---:B------:R-:W-:Y:S02]  /*0c80*/  DFMA R18, R6.reuse, UR20, R18 ;  /* 0x0000001406127c2b */ /* 0x040fe40008000012 */
[C---:B------:R-:W-:Y:S02]  /*0c90*/  DFMA R20, R6.reuse, UR14, R20 ;  /* 0x0000000e06147c2b */ /* 0x040fe40008000014 */
[----:B------:R-:W-:Y:S01]  /*0ca0*/  DFMA R12, R6, UR24, R12 ;  /* 0x00000018060c7c2b */ /* 0x000fe2000800000c */
[----:B------:R-:W0:Y:S03]  /*0cb0*/  LDS.128 R4, [R27+0x10] ;  /* 0x000010001b047984 */ /* 0x000e260000000c00 */
[C---:B0-----:R-:W-:Y:S01]  /*0cc0*/  DFMA R18, R4.reuse, UR22, R18 ;  /* 0x0000001604127c2b */ /* 0x041fe20008000012 */
[----:B------:R-:W0:Y:S01]  /*0cd0*/  LDCU.64 UR22, c[0x3][0x20] ;  /* 0x00c00400ff1677ac */ /* 0x000e220008000a00 */
[----:B------:R-:W-:-:S02]  /*0ce0*/  DFMA R28, R4, UR28, R28 ;  /* 0x0000001c041c7c2b */ /* 0x000fc4000800001c */
[C---:B------:R-:W-:Y:S02]  /*0cf0*/  DFMA R16, R4.reuse, UR18, R16 ;  /* 0x0000001204107c2b */ /* 0x040fe40008000010 */
[C---:B------:R-:W-:Y:S01]  /*0d00*/  DFMA R20, R4.reuse, UR56, R20 ;  /* 0x0000003804147c2b */ /* 0x040fe20008000014 */
[----:B------:R-:W1:Y:S01]  /*0d10*/  LDCU.64 UR56, c[0x3][0xc0] ;  /* 0x00c01800ff3877ac */ /* 0x000e620008000a00 */
[C---:B------:R-:W-:Y:S02]  /*0d20*/  DFMA R12, R4.reuse, UR26, R12 ;  /* 0x0000001a040c7c2b */ /* 0x040fe4000800000c */
[----:B------:R-:W-:Y:S01]  /*0d30*/  DFMA R24, R4, UR32, R24 ;  /* 0x0000002004187c2b */ /* 0x000fe20008000018 */
[----:B------:R-:W2:Y:S01]  /*0d40*/  LDCU.64 UR26, c[0x3][0x70] ;  /* 0x00c00e00ff1a77ac */ /* 0x000ea20008000a00 */
[C---:B------:R-:W-:Y:S02]  /*0d50*/  DFMA R4, R6.reuse, UR30, R28 ;  /* 0x0000001e06047c2b */ /* 0x040fe4000800001c */
[C---:B------:R-:W-:Y:S01]  /*0d60*/  DFMA R16, R6.reuse, UR52, R16 ;  /* 0x0000003406107c2b */ /* 0x040fe20008000010 */
[----:B------:R-:W3:Y:S01]  /*0d70*/  LDCU.64 UR30, c[0x3][0x20] ;  /* 0x00c00400ff1e77ac */ /* 0x000ee20008000a00 */
[----:B------:R-:W-:-:S02]  /*0d80*/  DFMA R20, R6, UR58, R20 ;  /* 0x0000003a06147c2b */ /* 0x000fc40008000014 */
[C---:B------:R-:W-:Y:S02]  /*0d90*/  DFMA R18, R6.reuse, UR48, R18 ;  /* 0x0000003006127c2b */ /* 0x040fe40008000012 */
[C---:B------:R-:W-:Y:S01]  /*0da0*/  DFMA R24, R6.reuse, UR34, R24 ;  /* 0x0000002206187c2b */ /* 0x040fe20008000018 */
[----:B------:R-:W4:Y:S01]  /*0db0*/  LDCU.64 UR34, c[0x3][0x70] ;  /* 0x00c00e00ff2277ac */ /* 0x000f220008000a00 */
[----:B------:R-:W-:Y:S02]  /*0dc0*/  DFMA R12, R6, UR44, R12 ;  /* 0x0000002c060c7c2b */ /* 0x000fe4000800000c */
[C---:B0-----:R-:W-:Y:S01]  /*0dd0*/  DFMA R4, R22.reuse, UR22, R4 ;  /* 0x0000001616047c2b */ /* 0x041fe20008000004 */
[----:B------:R-:W0:Y:S01]  /*0de0*/  LDCU.64 UR22, c[0x3][0x18] ;  /* 0x00c00300ff1677ac */ /* 0x000e220008000a00 */
[C---:B------:R-:W-:Y:S02]  /*0df0*/  DFMA R6, R22.reuse, UR54, R16 ;  /* 0x0000003616067c2b */ /* 0x040fe40008000010 */
[C---:B------:R-:W-:Y:S01]  /*0e00*/  DFMA R18, R22.reuse, UR50, R18 ;  /* 0x0000003216127c2b */ /* 0x040fe20008000012 */
[----:B------:R-:W-:Y:S01]  /*0e10*/  CS2R R16, SRZ ;  /* 0x0000000000107805 */ /* 0x000fe2000001ff00 */
[C---:B--2---:R-:W-:Y:S01]  /*0e20*/  DFMA R24, R22.reuse, UR26, R24 ;  /* 0x0000001a16187c2b */ /* 0x044fe20008000018 */
[----:B------:R-:W2:Y:S01]  /*0e30*/  LDCU.128 UR48, c[0x3][0x40] ;  /* 0x00c00800ff3077ac */ /* 0x000ea20008000c00 */
[----:B-1----:R-:W-:-:S02]  /*0e40*/  DFMA R20, R22, UR56, R20 ;  /* 0x0000003816147c2b */ /* 0x002fc40008000014 */
[----:B------:R-:W-:Y:S01]  /*0e50*/  DFMA R22, R22, UR46, R12 ;  /* 0x0000002e16167c2b */ /* 0x000fe2000800000c */
[----:B------:R-:W4:Y:S01]  /*0e60*/  @!P0 LDG.E.64.CONSTANT R16, desc[UR36][R14.64+0x10] ;  /* 0x000010240e108981 */ /* 0x000f22000c1e9b00 */
[----:B------:R-:W-:Y:S01]  /*0e70*/  CS2R R12, SRZ ;  /* 0x00000000000c7805 */ /* 0x000fe2000001ff00 */
[----:B------:R-:W1:Y:S01]  /*0e80*/  LDCU.64 UR26, c[0x3][0x68] ;  /* 0x00c00d00ff1a77ac */ /* 0x000e620008000a00 */
[----:B------:R-:W1:Y:S04]  /*0e90*/  LDCU.128 UR44, c[0x3][0x90] ;  /* 0x00c01200ff2c77ac */ /* 0x000e680008000c00 */
[----:B------:R-:W3:Y:S01]  /*0ea0*/  @!P0 LDG.E.64.CONSTANT R12, desc[UR36][R14.64+0x20] ;  /* 0x000020240e0c8981 */ /* 0x000ee2000c1e9b00 */
[----:B------:R-:W1:Y:S01]  /*0eb0*/  LDCU.128 UR52, c[0x3][0xe0] ;  /* 0x00c01c00ff3477ac */ /* 0x000e620008000c00 */
[----:B------:R-:W-:Y:S01]  /*0ec0*/  DMUL R4, R4, R8 ;  /* 0x0000000804047228 */ /* 0x000fe20000000000 */
[----:B------:R-:W-:Y:S01]  /*0ed0*/  CS2R R8, SRZ ;  /* 0x0000000000087805 */ /* 0x000fe2000001ff00 */
[----:B------:R-:W-:Y:S01]  /*0ee0*/  DMUL R6, R6, R10 ;  /* 0x0000000a06067228 */ /* 0x000fe20000000000 */
[----:B------:R-:W-:-:S04]  /*0ef0*/  CS2R R10, SRZ ;  /* 0x00000000000a7805 */ /* 0x000fc8000001ff00 */
[----:B------:R-:W3:Y:S04]  /*0f00*/  @!P0 LDG.E.64.CONSTANT R8, desc[UR36][R14.64+0x18] ;  /* 0x000018240e088981 */ /* 0x000ee8000c1e9b00 */
[----:B------:R0:W3:Y:S02]  /*0f10*/  @!P0 LDG.E.64.CONSTANT R10, desc[UR36][R14.64+0x28] ;  /* 0x000028240e0a8981 */ /* 0x0000e4000c1e9b00 */
[----:B0-----:R-:W-:Y:S01]  /*0f20*/  DFMA R14, R4, UR22, RZ ;  /* 0x00000016040e7c2b */ /* 0x001fe200080000ff */
[----:B------:R-:W0:Y:S07]  /*0f30*/  LDCU.64 UR22, c[0x3][0x88] ;  /* 0x00c01100ff1677ac */ /* 0x000e2e0008000a00 */
[----:B--2---:R-:W-:Y:S01]  /*0f40*/  DFMA R14, R6, UR48, R14 ;  /* 0x00000030060e7c2b */ /* 0x004fe2000800000e */
[----:B------:R-:W-:Y:S01]  /*0f50*/  BSSY.RECONVERGENT B0, `(.L_x_2024) ;  /* 0x000005d000007945 */ /* 0x000fe20003800200 */
[----:B----4-:R-:W-:-:S02]  /*0f60*/  DMUL R16, R24, R16 ;  /* 0x0000001018107228 */ /* 0x010fc40000000000 */
[----:B---3--:R-:W-:Y:S01]  /*0f70*/  DFMA R24, R4, UR30, RZ ;  /* 0x0000001e04187c2b */ /* 0x008fe200080000ff */
[----:B------:R-:W2:Y:S01]  /*0f80*/  LDCU.64 UR30, c[0x3][0xc0] ;  /* 0x00c01800ff1e77ac */ /* 0x000ea20008000a00 */
[----:B------:R-:W-:Y:S02]  /*0f90*/  DMUL R20, R20, R12 ;  /* 0x0000000c14147228 */ /* 0x000fe40000000000 */
[----:B------:R-:W-:-:S04]  /*0fa0*/  DFMA R12, R4, UR28, RZ ;  /* 0x0000001c040c7c2b */ /* 0x000fc800080000ff */
[C---:B------:R-:W-:Y:S01]  /*0fb0*/  DFMA R24, R6.reuse, UR50, R24 ;  /* 0x0000003206187c2b */ /* 0x040fe20008000018 */
[----:B------:R-:W3:Y:S03]  /*0fc0*/  LDCU.128 UR48, c[0x3][0xb0] ;  /* 0x00c01600ff3077ac */ /* 0x000ee60008000c00 */
[----:B------:R-:W-:Y:S02]  /*0fd0*/  DFMA R12, R6, UR18, R12 ;  /* 0x00000012060c7c2b */ /* 0x000fe4000800000c */
[C---:B-1----:R-:W-:Y:S01]  /*0fe0*/  DFMA R14, R16.reuse, UR26, R14 ;  /* 0x0000001a100e7c2b */ /* 0x042fe2000800000e */
[----:B------:R-:W1:Y:S01]  /*0ff0*/  LDCU.64 UR26, c[0x3][0xd8] ;  /* 0x00c01b00ff1a77ac */ /* 0x000e620008000a00 */
[----:B------:R-:W-:-:S04]  /*1000*/  DFMA R24, R16, UR34, R24 ;  /* 0x0000002210187c2b */ /* 0x000fc80008000018 */
[----:B------:R-:W-:Y:S02]  /*1010*/  DFMA R12, R16, UR32, R12 ;  /* 0x00000020100c7c2b */ /* 0x000fe4000800000c */
[----:B------:R-:W-:Y:S02]  /*1020*/  DMUL R18, R18, R8 ;  /* 0x0000000812127228 */ /* 0x000fe40000000000 */
[----:B------:R-:W-:Y:S02]  /*1030*/  DFMA R8, R4, UR4, RZ ;  /* 0x0000000404087c2b */ /* 0x000fe400080000ff */
[----:B------:R-:W-:Y:S02]  /*1040*/  DMUL R22, R22, R10 ;  /* 0x0000000a16167228 */ /* 0x000fe40000000000 */
[----:B------:R-:W-:-:S04]  /*1050*/  DFMA R10, R4, UR6, RZ ;  /* 0x00000006040a7c2b */ /* 0x000fc800080000ff */
[----:B------:R-:W-:-:S04]  /*1060*/  DFMA R8, R6, UR38, R8 ;  /* 0x0000002606087c2b */ /* 0x000fc80008000008 */
[----:B------:R-:W-:-:S04]  /*1070*/  DFMA R10, R6, UR16, R10 ;  /* 0x00000010060a7c2b */ /* 0x000fc8000800000a */
[----:B------:R-:W-:-:S04]  /*1080*/  DFMA R8, R16, UR8, R8 ;  /* 0x0000000810087c2b */ /* 0x000fc80008000008 */
[----:B------:R-:W-:Y:S02]  /*1090*/  DFMA R10, R16, UR10, R10 ;  /* 0x0000000a100a7c2b */ /* 0x000fe4000800000a */
[C---:B0-----:R-:W-:Y:S02]  /*10a0*/  DFMA R12, R18.reuse, UR22, R12 ;  /* 0x00000016120c7c2b */ /* 0x041fe4000800000c */
[C---:B------:R-:W-:Y:S02]  /*10b0*/  DFMA R8, R18.reuse, UR40, R8 ;  /* 0x0000002812087c2b */ /* 0x040fe40008000008 */
[C---:B------:R-:W-:Y:S02]  /*10c0*/  DFMA R14, R18.reuse, UR44, R14 ;  /* 0x0000002c120e7c2b */ /* 0x040fe4000800000e */
[C---:B------:R-:W-:Y:S02]  /*10d0*/  DFMA R10, R18.reuse, UR20, R10 ;  /* 0x00000014120a7c2b */ /* 0x040fe4000800000a */
[----:B------:R-:W-:-:S02]  /*10e0*/  DFMA R24, R18, UR46, R24 ;  /* 0x0000002e12187c2b */ /* 0x000fc40008000018 */
[C---:B------:R-:W-:Y:S02]  /*10f0*/  DFMA R8, R20.reuse, UR12, R8 ;  /* 0x0000000c14087c2b */ /* 0x040fe40008000008 */
[C---:B---3--:R-:W-:Y:S02]  /*1100*/  DFMA R12, R20.reuse, UR48, R12 ;  /* 0x00000030140c7c2b */ /* 0x048fe4000800000c */
[C---:B------:R-:W-:Y:S02]  /*1110*/  DFMA R10, R20.reuse, UR14, R10 ;  /* 0x0000000e140a7c2b */ /* 0x040fe4000800000a */
[C---:B------:R-:W-:Y:S02]  /*1120*/  DFMA R14, R20.reuse, UR50, R14 ;  /* 0x00000032140e7c2b */ /* 0x040fe4000800000e */
[----:B--2---:R-:W-:Y:S02]  /*1130*/  DFMA R24, R20, UR30, R24 ;  /* 0x0000001e14187c2b */ /* 0x004fe40008000018 */
[----:B------:R-:W-:-:S02]  /*1140*/  DFMA R8, R22, UR42, R8 ;  /* 0x0000002a16087c2b */ /* 0x000fc40008000008 */
[C---:B------:R-:W-:Y:S02]  /*1150*/  DFMA R10, R22.reuse, UR24, R10 ;  /* 0x00000018160a7c2b */ /* 0x040fe4000800000a */
[C---:B-1----:R-:W-:Y:S02]  /*1160*/  DFMA R12, R22.reuse, UR26, R12 ;  /* 0x0000001a160c7c2b */ /* 0x042fe4000800000c */
[C---:B------:R-:W-:Y:S02]  /*1170*/  DFMA R14, R22.reuse, UR52, R14 ;  /* 0x00000034160e7c2b */ /* 0x040fe4000800000e */
[----:B------:R-:W-:Y:S01]  /*1180*/  DFMA R24, R22, UR54, R24 ;  /* 0x0000003616187c2b */ /* 0x000fe20008000018 */
[----:B------:R0:W-:Y:S04]  /*1190*/  STS.128 [R27], R8 ;  /* 0x000000081b007388 */ /* 0x0001e80000000c00 */
[----:B------:R0:W-:Y:S04]  /*11a0*/  STS.128 [R27+0x10], R12 ;  /* 0x0000100c1b007388 */ /* 0x0001e80000000c00 */
        /* <DEDUP_REMOVED lines=14> */
[----:B------:R-:W5:Y:S01]  /*1290*/  LDCU.128 UR56, c[0x3][0xe0] ;  /* 0x00c01c00ff3877ac */ /* 0x000f620008000c00 */
[----:B0-----:R-:W-:-:S02]  /*12a0*/  DFMA R28, R26, UR4, RZ ;  /* 0x000000041a1c7c2b */ /* 0x001fc400080000ff */
[----:B------:R-:W-:-:S06]  /*12b0*/  DFMA R24, R26, UR6, RZ ;  /* 0x000000061a187c2b */ /* 0x000fcc00080000ff */
[C---:B--2---:R-:W-:Y:S02]  /*12c0*/  DFMA R28, R8.reuse, UR38, R28 ;  /* 0x00000026081c7c2b */ /* 0x044fe4000800001c */
[----:B------:R-:W-:-:S06]  /*12d0*/  DFMA R24, R8, UR16, R24 ;  /* 0x0000001008187c2b */ /* 0x000fcc0008000018 */
[C---:B----4-:R-:W-:Y:S02]  /*12e0*/  DFMA R28, R10.reuse, UR8, R28 ;  /* 0x000000080a1c7c2b */ /* 0x050fe4000800001c */
[----:B------:R-:W-:-:S06]  /*12f0*/  DFMA R24, R10, UR10, R24 ;  /* 0x0000000a0a187c2b */ /* 0x000fcc0008000018 */
[C---:B-1----:R-:W-:Y:S02]  /*1300*/  DFMA R28, R12.reuse, UR40, R28 ;  /* 0x000000280c1c7c2b */ /* 0x042fe4000800001c */
[----:B------:R-:W-:-:S06]  /*1310*/  DFMA R24, R12, UR20, R24 ;  /* 0x000000140c187c2b */ /* 0x000fcc0008000018 */
[C---:B---3--:R-:W-:Y:S02]  /*1320*/  DFMA R28, R14.reuse, UR12, R28 ;  /* 0x0000000c0e1c7c2b */ /* 0x048fe4000800001c */
[----:B------:R-:W-:-:S06]  /*1330*/  DFMA R24, R14, UR14, R24 ;  /* 0x0000000e0e187c2b */ /* 0x000fcc0008000018 */
[C---:B-----5:R-:W-:Y:S02]  /*1340*/  DFMA R28, R22.reuse, UR42, R28 ;  /* 0x0000002a161c7c2b */ /* 0x060fe4000800001c */
[----:B------:R-:W-:-:S05]  /*1350*/  DFMA R24, R22, UR24, R24 ;  /* 0x0000001816187c2b */ /* 0x000fca0008000018 */
[----:B------:R0:W-:Y:S04]  /*1360*/  STS.64 [R3], R28 ;  /* 0x0000001c03007388 */ /* 0x0001e80000000a00 */
[----:B------:R1:W-:Y:S01]  /*1370*/  STS.64 [R3+0x30], R24 ;  /* 0x0000301803007388 */ /* 0x0003e20000000a00 */
[----:B0-----:R-:W-:-:S08]  /*1380*/  DFMA R28, R26, UR28, RZ ;  /* 0x0000001c1a1c7c2b */ /* 0x001fd000080000ff */
[----:B------:R-:W-:-:S08]  /*1390*/  DFMA R28, R8, UR18, R28 ;  /* 0x00000012081c7c2b */ /* 0x000fd0000800001c */
[----:B------:R-:W-:-:S08]  /*13a0*/  DFMA R28, R10, UR32, R28 ;  /* 0x000000200a1c7c2b */ /* 0x000fd0000800001c */
[----:B------:R-:W-:Y:S01]  /*13b0*/  DFMA R28, R12, UR22, R28 ;  /* 0x000000160c1c7c2b */ /* 0x000fe2000800001c */
[----:B------:R-:W1:Y:S07]  /*13c0*/  LDCU.64 UR22, c[0x3][0x18] ;  /* 0x00c00300ff1677ac */ /* 0x000e6e0008000a00 */
[----:B------:R-:W-:-:S08]  /*13d0*/  DFMA R28, R14, UR44, R28 ;  /* 0x0000002c0e1c7c2b */ /* 0x000fd0000800001c */
[----:B------:R-:W-:Y:S01]  /*13e0*/  DFMA R28, R22, UR26, R28 ;  /* 0x0000001a161c7c2b */ /* 0x000fe2000800001c */
[----:B------:R-:W0:Y:S01]  /*13f0*/  LDCU.64 UR26, c[0x3][0x68] ;  /* 0x00c00d00ff1a77ac */ /* 0x000e220008000a00 */
[----:B-1----:R-:W-:Y:S01]  /*1400*/  DFMA R24, R26, UR22, RZ ;  /* 0x000000161a187c2b */ /* 0x002fe200080000ff */
[----:B------:R-:W1:Y:S04]  /*1410*/  LDCU.64 UR22, c[0x3][0x20] ;  /* 0x00c00400ff1677ac */ /* 0x000e680008000a00 */
[----:B------:R2:W-:Y:S03]  /*1420*/  STS.64 [R3+0x60], R28 ;  /* 0x0000601c03007388 */ /* 0x0005e60000000a00 */
[----:B------:R-:W-:-:S08]  /*1430*/  DFMA R24, R8, UR48, R24 ;  /* 0x0000003008187c2b */ /* 0x000fd00008000018 */
[----:B0-----:R-:W-:Y:S01]  /*1440*/  DFMA R24, R10, UR26, R24 ;  /* 0x0000001a0a187c2b */ /* 0x001fe20008000018 */
[----:B------:R-:W0:Y:S01]  /*1450*/  LDCU.64 UR26, c[0x3][0x70] ;  /* 0x00c00e00ff1a77ac */ /* 0x000e220008000a00 */
[----:B-1----:R-:W-:Y:S01]  /*1460*/  DFMA R26, R26, UR22, RZ ;  /* 0x000000161a1a7c2b */ /* 0x002fe200080000ff */
[----:B------:R-:W1:Y:S05]  /*1470*/  LDCU.64 UR22, c[0x3][0xc0] ;  /* 0x00c01800ff1677ac */ /* 0x000e6a0008000a00 */
[----:B------:R-:W-:Y:S02]  /*1480*/  DFMA R24, R12, UR52, R24 ;  /* 0x000000340c187c2b */ /* 0x000fe40008000018 */
[----:B------:R-:W-:-:S06]  /*1490*/  DFMA R26, R8, UR50, R26 ;  /* 0x00000032081a7c2b */ /* 0x000fcc000800001a */
[----:B------:R-:W-:Y:S02]  /*14a0*/  DFMA R24, R14, UR46, R24 ;  /* 0x0000002e0e187c2b */ /* 0x000fe40008000018 */
[----:B0-----:R-:W-:-:S06]  /*14b0*/  DFMA R26, R10, UR26, R26 ;  /* 0x0000001a0a1a7c2b */ /* 0x001fcc000800001a */
[----:B------:R-:W-:Y:S02]  /*14c0*/  DFMA R24, R22, UR56, R24 ;  /* 0x0000003816187c2b */ /* 0x000fe40008000018 */
[----:B------:R-:W-:-:S05]  /*14d0*/  DFMA R26, R12, UR54, R26 ;  /* 0x000000360c1a7c2b */ /* 0x000fca000800001a */
[----:B------:R2:W-:Y:S03]  /*14e0*/  STS.64 [R3+0x90], R24 ;  /* 0x0000901803007388 */ /* 0x0005e60000000a00 */
[----:B-1----:R-:W-:-:S08]  /*14f0*/  DFMA R26, R14, UR22, R26 ;  /* 0x000000160e1a7c2b */ /* 0x002fd0000800001a */
[----:B------:R-:W-:-:S07]  /*1500*/  DFMA R26, R22, UR58, R26 ;  /* 0x0000003a161a7c2b */ /* 0x000fce000800001a */
[----:B------:R2:W-:Y:S04]  /*1510*/  STS.64 [R3+0xc0], R26 ;  /* 0x0000c01a03007388 */ /* 0x0005e80000000a00 */
.L_x_2025:
[----:B------:R-:W-:Y:S05]  /*1520*/  BSYNC.RECONVERGENT B0 ;  /* 0x0000000000007941 */ /* 0x000fea0003800200 */
.L_x_2024:
[----:B------:R-:W-:Y:S06]  /*1530*/  BAR.SYNC.DEFER_BLOCKING 0x0 ;  /* 0x0000000000007b1d */ /* 0x000fec0000010000 */
[----:B------:R-:W-:Y:S04]  /*1540*/  BSSY.RECONVERGENT B0, `(.L_x_2026) ;  /* 0x0000031000007945 */ /* 0x000fe80003800200 */
[----:B------:R-:W-:Y:S05]  /*1550*/  @P1 BRA `(.L_x_2027) ;  /* 0x0000000000bc1947 */ /* 0x000fea0003800000 */
[----:B0-----:R-:W0:Y:S01]  /*1560*/  LDS.64 R14, [R2] ;  /* 0x00000000020e7984 */ /* 0x001e220000000a00 */
[----:B------:R-:W1:Y:S03]  /*1570*/  LDCU.64 UR22, c[0x3][0x18] ;  /* 0x00c00300ff1677ac */ /* 0x000e660008000a00 */
[----:B------:R-:W3:Y:S01]  /*1580*/  LDS.64 R4, [R2+0x120] ;  /* 0x0001200002047984 */ /* 0x000ee20000000a00 */
[----:B------:R-:W4:Y:S03]  /*1590*/  LDCU.64 UR30, c[0x3][0x20] ;  /* 0x00c00400ff1e77ac */ /* 0x000f260008000a00 */
[----:B------:R-:W5:Y:S01]  /*15a0*/  LDS.64 R6, [R2+0x240] ;  /* 0x0002400002067984 */ /* 0x000f620000000a00 */
[----:B------:R-:W2:Y:S03]  /*15b0*/  LDCU.128 UR48, c[0x3][0x40] ;  /* 0x00c00800ff3077ac */ /* 0x000ea60008000c00 */
[----:B------:R-:W5:Y:S01]  /*15c0*/  LDS.64 R10, [R2+0x360] ;  /* 0x00036000020a7984 */ /* 0x000f620000000a00 */
[----:B------:R-:W5:Y:S03]  /*15d0*/  LDCU.64 UR26, c[0x3][0x68] ;  /* 0x00c00d00ff1a77ac */ /* 0x000f660008000a00 */
[----:B------:R-:W5:Y:S01]  /*15e0*/  LDS.64 R8, [R2+0x480] ;  /* 0x0004800002087984 */ /* 0x000f620000000a00 */
[----:B------:R-:W5:Y:S03]  /*15f0*/  LDCU.64 UR34, c[0x3][0x70] ;  /* 0x00c00e00ff2277ac */ /* 0x000f660008000a00 */
[----:B------:R-:W5:Y:S01]  /*1600*/  LDS.64 R20, [R2+0x5a0] ;  /* 0x0005a00002147984 */ /* 0x000f620000000a00 */
[----:B------:R-:W5:Y:S01]  /*1610*/  LDCU.128 UR44, c[0x3][0x90] ;  /* 0x00c01200ff2c77ac */ /* 0x000f620008000c00 */
[----:B------:R-:W5:Y:S01]  /*1620*/  LDCU.128 UR52, c[0x3][0xe0] ;  /* 0x00c01c00ff3477ac */ /* 0x000f620008000c00 */
[----:B0-----:R-:W-:-:S02]  /*1630*/  DFMA R16, R14, UR6, RZ ;  /* 0x000000060e107c2b */ /* 0x001fc400080000ff */
[C---:B------:R-:W-:Y:S02]  /*1640*/  DFMA R18, R14.reuse, UR28, RZ ;  /* 0x0000001c0e127c2b */ /* 0x040fe400080000ff */
[C---:B------:R-:W-:Y:S02]  /*1650*/  DFMA R22, R14.reuse, UR4, RZ ;  /* 0x000000040e167c2b */ /* 0x040fe400080000ff */
[C---:B-1----:R-:W-:Y:S01]  /*1660*/  DFMA R12, R14.reuse, UR22, RZ ;  /* 0x000000160e0c7c2b */ /* 0x042fe200080000ff */
[----:B------:R-:W0:Y:S01]  /*1670*/  LDCU.64 UR22, c[0x3][0x88] ;  /* 0x00c01100ff1677ac */ /* 0x000e220008000a00 */
[----:B----4-:R-:W-:Y:S02]  /*1680*/  DFMA R14, R14, UR30, RZ ;  /* 0x0000001e0e0e7c2b */ /* 0x010fe400080000ff */
[C---:B---3--:R-:W-:Y:S01]  /*1690*/  DFMA R16, R4.reuse, UR16, R16 ;  /* 0x0000001004107c2b */ /* 0x048fe20008000010 */
[----:B------:R-:W1:Y:S01]  /*16a0*/  LDCU.64 UR30, c[0x3][0xc0] ;  /* 0x00c01800ff1e77ac */ /* 0x000e620008000a00 */
[----:B------:R-:W-:-:S02]  /*16b0*/  DFMA R18, R4, UR18, R18 ;  /* 0x0000001204127c2b */ /* 0x000fc40008000012 */
[C---:B------:R-:W-:Y:S02]  /*16c0*/  DFMA R22, R4.reuse, UR38, R22 ;  /* 0x0000002604167c2b */ /* 0x040fe40008000016 */
[C---:B--2---:R-:W-:Y:S02]  /*16d0*/  DFMA R12, R4.reuse, UR48, R12 ;  /* 0x00000030040c7c2b */ /* 0x044fe4000800000c */
[----:B------:R-:W-:Y:S01]  /*16e0*/  DFMA R14, R4, UR50, R14 ;  /* 0x00000032040e7c2b */ /* 0x000fe2000800000e */
[----:B------:R-:W2:Y:S01]  /*16f0*/  LDCU.128 UR48, c[0x3][0xb0] ;  /* 0x00c01600ff3077ac */ /* 0x000ea20008000c00 */
[C---:B-----5:R-:W-:Y:S02]  /*1700*/  DFMA R16, R6.reuse, UR10, R16 ;  /* 0x0000000a06107c2b */ /* 0x060fe40008000010 */
[C---:B------:R-:W-:Y:S02]  /*1710*/  DFMA R18, R6.reuse, UR32, R18 ;  /* 0x0000002006127c2b */ /* 0x040fe40008000012 */
[----:B------:R-:W-:-:S02]  /*1720*/  DFMA R22, R6, UR8, R22 ;  /* 0x0000000806167c2b */ /* 0x000fc40008000016 */
[C---:B------:R-:W-:Y:S01]  /*1730*/  DFMA R12, R6.reuse, UR26, R12 ;  /* 0x0000001a060c7c2b */ /* 0x040fe2000800000c */
[----:B------:R-:W3:Y:S01]  /*1740*/  LDCU.64 UR26, c[0x3][0xd8] ;  /* 0x00c01b00ff1a77ac */ /* 0x000ee20008000a00 */
[----:B------:R-:W-:Y:S02]  /*1750*/  DFMA R14, R6, UR34, R14 ;  /* 0x00000022060e7c2b */ /* 0x000fe4000800000e */
[C---:B------:R-:W-:Y:S02]  /*1760*/  DFMA R16, R10.reuse, UR20, R16 ;  /* 0x000000140a107c2b */ /* 0x040fe40008000010 */
[C---:B0-----:R-:W-:Y:S02]  /*1770*/  DFMA R18, R10.reuse, UR22, R18 ;  /* 0x000000160a127c2b */ /* 0x041fe40008000012 */
[C---:B------:R-:W-:Y:S02]  /*1780*/  DFMA R22, R10.reuse, UR40, R22 ;  /* 0x000000280a167c2b */ /* 0x040fe40008000016 */
[----:B------:R-:W-:-:S02]  /*1790*/  DFMA R12, R10, UR44, R12 ;  /* 0x0000002c0a0c7c2b */ /* 0x000fc4000800000c */
[----:B------:R-:W-:Y:S02]  /*17a0*/  DFMA R14, R10, UR46, R14 ;  /* 0x0000002e0a0e7c2b */ /* 0x000fe4000800000e */
[C---:B------:R-:W-:Y:S02]  /*17b0*/  DFMA R16, R8.reuse, UR14, R16 ;  /* 0x0000000e08107c2b */ /* 0x040fe40008000010 */
[C---:B--2---:R-:W-:Y:S02]  /*17c0*/  DFMA R18, R8.reuse, UR48, R18 ;  /* 0x0000003008127c2b */ /* 0x044fe40008000012 */
[C---:B------:R-:W-:Y:S02]  /*17d0*/  DFMA R22, R8.reuse, UR12, R22 ;  /* 0x0000000c08167c2b */ /* 0x040fe40008000016 */
[C---:B------:R-:W-:Y:S02]  /*17e0*/  DFMA R12, R8.reuse, UR50, R12 ;  /* 0x00000032080c7c2b */ /* 0x040fe4000800000c */
[----:B-1----:R-:W-:-:S02]  /*17f0*/  DFMA R14, R8, UR30, R14 ;  /* 0x0000001e080e7c2b */ /* 0x002fc4000800000e */
[C---:B------:R-:W-:Y:S02]  /*1800*/  DFMA R6, R20.reuse, UR24, R16 ;  /* 0x0000001814067c2b */ /* 0x040fe40008000010 */
[C---:B---3--:R-:W-:Y:S02]  /*1810*/  DFMA R16, R20.reuse, UR26, R18 ;  /* 0x0000001a14107c2b */ /* 0x048fe40008000012 */
[C---:B------:R-:W-:Y:S02]  /*1820*/  DFMA R4, R20.reuse, UR42, R22 ;  /* 0x0000002a14047c2b */ /* 0x040fe40008000016 */
[C---:B------:R-:W-:Y:S02]  /*1830*/  DFMA R18, R20.reuse, UR52, R12 ;  /* 0x0000003414127c2b */ /* 0x040fe4000800000c */
[----:B------:R-:W-:-:S11]  /*1840*/  DFMA R20, R20, UR54, R14 ;  /* 0x0000003614147c2b */ /* 0x000fd6000800000e */
.L_x_2027:
[----:B------:R-:W-:Y:S05]  /*1850*/  BSYNC.RECONVERGENT B0 ;  /* 0x0000000000007941 */ /* 0x000fea0003800200 */
.L_x_2026:
[----:B0-----:R-:W0:Y:S01]  /*1860*/  S2R R9, SR_TID.X ;  /* 0x0000000000097919 */ /* 0x001e220000002100 */
[----:B------:R-:W-:Y:S01]  /*1870*/  BAR.SYNC.DEFER_BLOCKING 0x0 ;  /* 0x0000000000007b1d */ /* 0x000fe20000010000 */
[----:B0-----:R-:W-:-:S13]  /*1880*/  ISETP.GT.U32.OR P0, PT, R9, 0x18, P0 ;  /* 0x000000180900780c */ /* 0x001fda0000704470 */
[----:B------:R-:W-:Y:S05]  /*1890*/  @P0 EXIT ;  /* 0x000000000000094d */ /* 0x000fea0003800000 */
[----:B--2---:R-:W0:Y:S01]  /*18a0*/  LDC.64 R2, c[0x0][0x3a8] ;  /* 0x0000ea00ff027b82 */ /* 0x004e220000000a00 */
        /* <DEDUP_REMOVED lines=8> */
.L_x_2028:
        /* <DEDUP_REMOVED lines=13> */
.L_x_3136:


//--------------------- .text._Z40massMatrixMultiplyMonolithicGlobalKernelILi5ELi6ELi3EEviPKdS1_S1_S1_Pd --------------------------
	.section	.text._Z40massMatrixMultiplyMonolithicGlobalKernelILi5ELi6ELi3EEviPKdS1_S1_S1_Pd,"ax",@progbits
	.align	128
        .global         _Z40massMatrixMultiplyMonolithicGlobalKernelILi5ELi6ELi3EEviPKdS1_S1_S1_Pd
        .type           _Z40massMatrixMultiplyMonolithicGlobalKernelILi5ELi6ELi3EEviPKdS1_S1_S1_Pd,@function
        .size           _Z40massMatrixMultiplyMonolithicGlobalKernelILi5ELi6ELi3EEviPKdS1_S1_S1_Pd,(.L_x_3137 - _Z40massMatrixMultiplyMonolithicGlobalKernelILi5ELi6ELi3EEviPKdS1_S1_S1_Pd)
        .other          _Z40massMatrixMultiplyMonolithicGlobalKernelILi5ELi6ELi3EEviPKdS1_S1_S1_Pd,@"STO_CUDA_ENTRY STV_DEFAULT"
_Z40massMatrixMultiplyMonolithicGlobalKernelILi5ELi6ELi3EEviPKdS1_S1_S1_Pd:
.text._Z40massMatrixMultiplyMonolithicGlobalKernelILi5ELi6ELi3EEviPKdS1_S1_S1_Pd:
[----:B------:R-:W-:Y:S01]  /*0000*/  LDC R1, c[0x0][0x37c] ;  /* 0x0000df00ff017b82 */ /* 0x000fe20000000800 */
[----:B------:R-:W0:Y:S01]  /*0010*/  S2R R47, SR_TID.Y ;  /* 0x00000000002f7919 */ /* 0x000e220000002200 */
[----:B------:R-:W1:Y:S06]  /*0020*/  LDCU UR6, c[0x0][0x380] ;  /* 0x00007000ff0677ac */ /* 0x000e6c0008000800 */
[----:B------:R-:W2:Y:S01]  /*0030*/  LDC.64 R72, c[0x0][0x388] ;  /* 0x0000e200ff487b82 */ /* 0x000ea20000000a00 */
[----:B------:R-:W-:Y:S01]  /*0040*/  CS2R R58, SRZ ;  /* 0x00000000003a7805 */ /* 0x000fe2000001ff00 */
[----:B------:R-:W0:Y:S01]  /*0050*/  S2R R0, SR_CTAID.X ;  /* 0x0000000000007919 */ /* 0x000e220000002500 */
[----:B------:R-:W3:Y:S01]  /*0060*/  LDCU.64 UR4, c[0x0][0x358] ;  /* 0x00006b00ff0477ac */ /* 0x000ee20008000a00 */
[----:B------:R-:W-:Y:S01]  /*0070*/  CS2R R60, SRZ ;  /* 0x00000000003c7805 */ /* 0x000fe2000001ff00 */
[----:B------:R-:W4:Y:S03]  /*0080*/  S2R R3, SR_TID.X ;  /* 0x0000000000037919 */ /* 0x000f260000002100 */
        /* <DEDUP_REMOVED lines=13> */
[C---:B------:R-:W-:Y:S01]  /*0160*/  LOP3.LUT R2, R3.reuse, 0xffff, RZ, 0xc0, !PT ;  /* 0x0000ffff03027812 */ /* 0x040fe200078ec0ff */
        /* <DEDUP_REMOVED lines=18> */
[----:B------:R3:W5:Y:S01]  /*0290*/  @!P0 LDG.E.64.CONSTANT R60, desc[UR4][R72.64+0x8] ;  /* 0x00000804483c8981 */ /* 0x000762000c1e9b00 */
[C---:B------:R-:W-:Y:S01]  /*02a0*/  IMAD R4, R2.reuse, 0x3334, RZ ;  /* 0x0000333402047824 */ /* 0x040fe200078e02ff */
[----:B------:R-:W-:Y:S01]  /*02b0*/  PRMT R5, R3, 0x9910, RZ ;  /* 0x0000991003057816 */ /* 0x000fe200000000ff */
[----:B------:R-:W-:-:S03]  /*02c0*/  IMAD R43, R2, 0x2aab, RZ ;  /* 0x00002aab022b7824 */ /* 0x000fc600078e02ff */
[----:B------:R-:W-:Y:S01]  /*02d0*/  SHF.R.U32.HI R2, RZ, 0x10, R4 ;  /* 0x00000010ff027819 */ /* 0x000fe20000011604 */
[----:B------:R-:W-:Y:S01]  /*02e0*/  IMAD.MOV.U32 R4, RZ, RZ, R5 ;  /* 0x000000ffff047224 */ /* 0x000fe200078e0005 */
[----:B------:R-:W-:Y:S02]  /*02f0*/  SHF.R.U32.HI R43, RZ, 0x10, R43 ;  /* 0x00000010ff2b7819 */ /* 0x000fe4000001162b */
[----:B------:R-:W-:Y:S01]  /*0300*/  PRMT R5, R2, 0x9910, RZ ;  /* 0x0000991002057816 */ /* 0x000fe200000000ff */
[----:B------:R-:W-:Y:S01]  /*0310*/  IMAD R2, R4, 0xcd, RZ ;  /* 0x000000cd04027824 */ /* 0x000fe200078e02ff */
[----:B------:R-:W-:-:S04]  /*0320*/  PRMT R42, R43, 0x9910, RZ ;  /* 0x000099102b2a7816 */ /* 0x000fc800000000ff */
[----:B------:R-:W-:Y:S01]  /*0330*/  LOP3.LUT R44, R2, 0xffff, RZ, 0xc0, !PT ;  /* 0x0000ffff022c7812 */ /* 0x000fe200078ec0ff */
[----:B------:R-:W-:Y:S02]  /*0340*/  IMAD R2, R5, 0x5, RZ ;  /* 0x0000000505027824 */ /* 0x000fe400078e02ff */
[----:B------:R-:W-:Y:S01]  /*0350*/  IMAD R42, R42, 0x6, RZ ;  /* 0x000000062a2a7824 */ /* 0x000fe200078e02ff */
[----:B------:R-:W-:Y:S01]  /*0360*/  MOV R4, 0x400 ;  /* 0x0000040000047802 */ /* 0x000fe20000000f00 */
[----:B------:R-:W-:Y:S02]  /*0370*/  IMAD.MOV R2, RZ, RZ, -R2 ;  /* 0x000000ffff027224 */ /* 0x000fe400078e0a02 */
[----:B------:R-:W-:Y:S01]  /*0380*/  IMAD.MOV R42, RZ, RZ, -R42 ;  /* 0x000000ffff2a7224 */ /* 0x000fe200078e0a2a */
[----:B0-----:R-:W-:Y:S02]  /*0390*/  LEA R4, R45, R4, 0x18 ;  /* 0x000000042d047211 */ /* 0x001fe400078ec0ff */
[----:B------:R-:W-:-:S02]  /*03a0*/  SHF.R.U32.HI R5, RZ, 0xa, R44 ;  /* 0x0000000aff057819 */ /* 0x000fc4000001162c */
[----:B------:R-:W-:Y:S02]  /*03b0*/  PRMT R2, R2, 0x7710, RZ ;  /* 0x0000771002027816 */ /* 0x000fe400000000ff */
[----:B------:R-:W-:Y:S02]  /*03c0*/  PRMT R44, R42, 0x7710, RZ ;  /* 0x000077102a2c7816 */ /* 0x000fe400000000ff */
        /* <DEDUP_REMOVED lines=12> */
[----:B------:R-:W-:Y:S01]  /*0490*/  BAR.SYNC.DEFER_BLOCKING 0x0 ;  /* 0x0000000000007b1d */ /* 0x000fe20000010000 */
[----:B------:R-:W-:Y:S01]  /*04a0*/  ISETP.GT.U32.AND P2, PT, R3, 0x1d, PT ;  /* 0x0000001d0300780c */ /* 0x000fe20003f44070 */
[----:B------:R-:W-:-:S02]  /*04b0*/  IMAD R2, R45, 0x8, R42 ;  /* 0x000000082d027824 */ /* 0x000fc400078e022a */
[----:B------:R-:W-:Y:S02]  /*04c0*/  IMAD R3, R45, 0x8, R5 ;  /* 0x000000082d037824 */ /* 0x000fe400078e0205 */
[----:B------:R-:W-:Y:S02]  /*04d0*/  IMAD R4, R47, 0x30, R4 ;  /* 0x000000302f047824 */ /* 0x000fe400078e0204 */
[----:B-1----:R-:W-:Y:S01]  /*04e0*/  @!P0 IMAD.WIDE R86, R87, 0x8, R40 ;  /* 0x0000000857568825 */ /* 0x002fe200078e0228 */
        /* <DEDUP_REMOVED lines=20> */
[----:B----4-:R-:W-:Y:S01]  /*0630*/  DFMA R90, R70, R44, R46 ;  /* 0x0000002c465a722b */ /* 0x010fe2000000002e */
[----:B------:R-:W3:Y:S04]  /*0640*/  LDG.E.64.CONSTANT R44, desc[UR4][R66.64+0x78] ;  /* 0x00007804422c7981 */ /* 0x000ee8000c1e9b00 */
[----:B------:R-:W4:Y:S01]  /*0650*/  LDG.E.64.CONSTANT R46, desc[UR4][R66.64+0x80] ;  /* 0x00008004422e7981 */ /* 0x000f22000c1e9b00 */
[----:B------:R-:W-:-:S08]  /*0660*/  DFMA R78, R76, R78, RZ ;  /* 0x0000004e4c4e722b */ /* 0x000fd000000000ff */
[----:B------:R-:W-:Y:S02]  /*0670*/  DFMA R78, R64, R82, R78 ;  /* 0x00000052404e722b */ /* 0x000fe4000000004e */
[----:B------:R-:W-:Y:S01]  /*0680*/  DFMA R80, R42, R80, R90 ;  /* 0x000000502a50722b */ /* 0x000fe2000000005a */
[----:B------:R-:W4:Y:S01]  /*0690*/  LDG.E.64.CONSTANT R82, desc[UR4][R66.64+0xa0] ;  /* 0x0000a00442527981 */ /* 0x000f22000c1e9b00 */
[----:B------:R-:W-:-:S03]  /*06a0*/  DFMA R74, R76, R74, RZ ;  /* 0x0000004a4c4a722b */ /* 0x000fc600000000ff */
[----:B------:R-:W4:Y:S01]  /*06b0*/  LDG.E.64.CONSTANT R90, desc[UR4][R66.64+0xe8] ;  /* 0x0000e804425a7981 */ /* 0x000f22000c1e9b00 */
[----:B------:R-:W-:-:S03]  /*06c0*/  DFMA R68, R70, R68, R78 ;  /* 0x000000444644722b */ /* 0x000fc6000000004e */
[----:B------:R-:W4:Y:S01]  /*06d0*/  LDG.E.64.CONSTANT R78, desc[UR4][R66.64+0x88] ;  /* 0x00008804424e7981 */ /* 0x000f22000c1e9b00 */
[----:B------:R-:W-:-:S03]  /*06e0*/  DFMA R84, R64, R84, R74 ;  /* 0x000000544054722b */ /* 0x000fc6000000004a */
[----:B------:R-:W4:Y:S01]  /*06f0*/  LDG.E.64.CONSTANT R74, desc[UR4][R66.64+0xb0] ;  /* 0x0000b004424a7981 */ /* 0x000f22000c1e9b00 */
[----:B--2---:R-:W-:-:S03]  /*0700*/  DFMA R40, R62, R40, R80 ;  /* 0x000000283e28722b */ /* 0x004fc60000000050 */
[----:B------:R-:W2:Y:S01]  /*0710*/  LDG.E.64.CONSTANT R80, desc[UR4][R66.64+0xa8] ;  /* 0x0000a80442507981 */ /* 0x000ea2000c1e9b00 */
[----:B---3--:R-:W-:-:S08]  /*0720*/  DFMA R44, R76, R44, RZ ;  /* 0x0000002c4c2c722b */ /* 0x008fd000000000ff */
[----:B----4-:R-:W-:Y:S02]  /*0730*/  DFMA R46, R64, R46, R44 ;  /* 0x0000002e402e722b */ /* 0x010fe4000000002c */
[----:B------:R-:W3:Y:S01]  /*0740*/  LDG.E.64.CONSTANT R44, desc[UR4][R66.64+0xc8] ;  /* 0x0000c804422c7981 */ /* 0x000ee2000c1e9b00 */
[----:B------:R-:W-:-:S05]  /*0750*/  DFMA R82, R76, R82, RZ ;  /* 0x000000524c52722b */ /* 0x000fca00000000ff */
[C---:B------:R-:W-:Y:S02]  /*0760*/  DFMA R78, R70.reuse, R78, R46 ;  /* 0x0000004e464e722b */ /* 0x040fe4000000002e */
[----:B------:R-:W4:Y:S01]  /*0770*/  LDG.E.64.CONSTANT R46, desc[UR4][R66.64+0xd0] ;  /* 0x0000d004422e7981 */ /* 0x000f22000c1e9b00 */
[----:B------:R-:W-:Y:S02]  /*0780*/  DFMA R84, R70, R86, R84 ;  /* 0x000000564654722b */ /* 0x000fe40000000054 */
[----:B--2---:R-:W-:Y:S01]  /*0790*/  DFMA R80, R64, R80, R82 ;  /* 0x000000504050722b */ /* 0x004fe20000000052 */
[----:B------:R-:W2:Y:S07]  /*07a0*/  LDG.E.64.CONSTANT R82, desc[UR4][R66.64+0x40] ;  /* 0x0000400442527981 */ /* 0x000eae000c1e9b00 */
[----:B------:R-:W-:-:S02]  /*07b0*/  DFMA R74, R70, R74, R80 ;  /* 0x0000004a464a722b */ /* 0x000fc40000000050 */
[----:B------:R-:W2:Y:S01]  /*07c0*/  LDG.E.64.CONSTANT R80, desc[UR4][R66.64+0x68] ;  /* 0x0000680442507981 */ /* 0x000ea2000c1e9b00 */
[----:B---3--:R-:W-:-:S03]  /*07d0*/  DFMA R86, R76, R44, RZ ;  /* 0x0000002c4c56722b */ /* 0x008fc600000000ff */
[----:B------:R-:W3:Y:S04]  /*07e0*/  LDG.E.64.CONSTANT R44, desc[UR4][R66.64+0x90] ;  /* 0x00009004422c7981 */ /* 0x000ee8000c1e9b00 */
[----:B------:R-:W3:Y:S01]  /*07f0*/  LDG.E.64.CONSTANT R76, desc[UR4][R66.64+0xb8] ;  /* 0x0000b804424c7981 */ /* 0x000ee2000c1e9b00 */
[----:B----4-:R-:W-:-:S03]  /*0800*/  DFMA R46, R64, R46, R86 ;  /* 0x0000002e402e722b */ /* 0x010fc60000000056 */
[----:B------:R-:W4:Y:S04]  /*0810*/  LDG.E.64.CONSTANT R64, desc[UR4][R66.64+0xd8] ;  /* 0x0000d80442407981 */ /* 0x000f28000c1e9b00 */
[----:B------:R-:W4:Y:S01]  /*0820*/  LDG.E.64.CONSTANT R86, desc[UR4][R66.64+0x48] ;  /* 0x0000480442567981 */ /* 0x000f22000c1e9b00 */
[----:B--2---:R-:W-:-:S03]  /*0830*/  DFMA R68, R42, R82, R68 ;  /* 0x000000522a44722b */ /* 0x004fc60000000044 */
[----:B------:R-:W2:Y:S01]  /*0840*/  LDG.E.64.CONSTANT R82, desc[UR4][R66.64+0xe0] ;  /* 0x0000e00442527981 */ /* 0x000ea2000c1e9b00 */
[----:B------:R-:W-:-:S03]  /*0850*/  DFMA R80, R42, R80, R84 ;  /* 0x000000502a50722b */ /* 0x000fc60000000054 */
[----:B------:R-:W2:Y:S01]  /*0860*/  LDG.E.64.CONSTANT R84, desc[UR4][R66.64+0x70] ;  /* 0x0000700442547981 */ /* 0x000ea2000c1e9b00 */
[----:B---3--:R-:W-:-:S03]  /*0870*/  DFMA R44, R42, R44, R78 ;  /* 0x0000002c2a2c722b */ /* 0x008fc6000000004e */
[----:B------:R-:W3:Y:S01]  /*0880*/  LDG.E.64.CONSTANT R78, desc[UR4][R66.64+0x98] ;  /* 0x00009804424e7981 */ /* 0x000ee2000c1e9b00 */
[----:B------:R-:W-:-:S03]  /*0890*/  DFMA R74, R42, R76, R74 ;  /* 0x0000004c2a4a722b */ /* 0x000fc6000000004a */
[----:B------:R-:W3:Y:S01]  /*08a0*/  LDG.E.64.CONSTANT R76, desc[UR4][R66.64+0xc0] ;  /* 0x0000c004424c7981 */ /* 0x000ee2000c1e9b00 */
[----:B----4-:R-:W-:Y:S02]  /*08b0*/  DFMA R46, R70, R64, R46 ;  /* 0x00000040462e722b */ /* 0x010fe4000000002e */
[----:B------:R-:W-:Y:S01]  /*08c0*/  DFMA R68, R62, R86, R68 ;  /* 0x000000563e44722b */ /* 0x000fe20000000044 */
[----:B------:R0:W-:Y:S06]  /*08d0*/  STS.64 [R2], R40 ;  /* 0x0000002802007388 */ /* 0x0001ec0000000a00 */
[----:B------:R0:W-:Y:S01]  /*08e0*/  STS.64 [R2+0x120], R68 ;  /* 0x0001204402007388 */ /* 0x0001e20000000a00 */
[----:B--2---:R-:W-:-:S02]  /*08f0*/  DFMA R46, R42, R82, R46 ;  /* 0x000000522a2e722b */ /* 0x004fc4000000002e */
[----:B------:R-:W-:-:S06]  /*0900*/  DFMA R80, R62, R84, R80 ;  /* 0x000000543e50722b */ /* 0x000fcc0000000050 */
[C---:B------:R-:W-:Y:S02]  /*0910*/  DFMA R46, R62.reuse, R90, R46 ;  /* 0x0000005a3e2e722b */ /* 0x040fe4000000002e */
[C---:B---3--:R-:W-:Y:S02]  /*0920*/  DFMA R44, R62.reuse, R78, R44 ;  /* 0x0000004e3e2c722b */ /* 0x048fe4000000002c */
[----:B------:R-:W-:Y:S01]  /*0930*/  DFMA R74, R62, R76, R74 ;  /* 0x0000004c3e4a722b */ /* 0x000fe2000000004a */
[----:B------:R0:W-:Y:S04]  /*0940*/  STS.64 [R2+0x240], R80 ;  /* 0x0002405002007388 */ /* 0x0001e80000000a00 */
[----:B------:R0:W-:Y:S04]  /*0950*/  STS.64 [R2+0x360], R44 ;  /* 0x0003602c02007388 */ /* 0x0001e80000000a00 */
[----:B------:R0:W-:Y:S04]  /*0960*/  STS.64 [R2+0x480], R74 ;  /* 0x0004804a02007388 */ /* 0x0001e80000000a00 */
[----:B------:R0:W-:Y:S02]  /*0970*/  STS.64 [R2+0x5a0], R46 ;  /* 0x0005a02e02007388 */ /* 0x0001e40000000a00 */
.L_x_2030:
[----:B------:R-:W-:Y:S05]  /*0980*/  BSYNC.RECONVERGENT B0 ;  /* 0x0000000000007941 */ /* 0x000fea0003800200 */
.L_x_2029:
[----:B------:R-:W-:Y:S06]  /*0990*/  BAR.SYNC.DEFER_BLOCKING 0x0 ;  /* 0x0000000000007b1d */ /* 0x000fec0000010000 */
[----:B------:R-:W-:Y:S04]  /*09a0*/  BSSY.RECONVERGENT B0, `(.L_x_2031) ;  /* 0x000004a000007945 */ /* 0x000fe80003800200 */
[----:B------:R-:W-:Y:S05]  /*09b0*/  @P2 BRA `(.L_x_2032) ;  /* 0x0000000400202947 */ /* 0x000fea0003800000 */
[----:B------:R-:W1:Y:S01]  /*09c0*/  LDC.64 R66, c[0x0][0x390] ;  /* 0x0000e400ff427b82 */ /* 0x000e620000000a00 */
[----:B0-----:R-:W0:Y:S04]  /*09d0*/  LDS.64 R44, [R3] ;  /* 0x00000000032c7984 */ /* 0x001e280000000a00 */
[----:B------:R-:W2:Y:S04]  /*09e0*/  LDS.64 R46, [R3+0x30] ;  /* 0x00003000032e7984 */ /* 0x000ea80000000a00 */
[----:B------:R-:W3:Y:S04]  /*09f0*/  LDS.64 R68, [R3+0x60] ;  /* 0x0000600003447984 */ /* 0x000ee80000000a00 */
        /* <DEDUP_REMOVED lines=14> */
[----:B--2---:R-:W-:Y:S01]  /*0ae0*/  DFMA R86, R74, R46, R86 ;  /* 0x0000002e4a56722b */ /* 0x004fe20000000056 */
[----:B------:R-:W0:Y:S07]  /*0af0*/  LDS.64 R74, [R3+0x90] ;  /* 0x00009000034a7984 */ /* 0x000e2e0000000a00 */
[----:B---3--:R-:W-:Y:S01]  /*0b00*/  DFMA R86, R64, R68, R86 ;  /* 0x000000444056722b */ /* 0x008fe20000000056 */
[----:B------:R-:W1:Y:S01]  /*0b10*/  LDS.64 R64, [R3+0xc0] ;  /* 0x0000c00003407984 */ /* 0x000e620000000a00 */
[----:B----4-:R-:W-:-:S08]  /*0b20*/  DFMA R78, R78, R44, RZ ;  /* 0x0000002c4e4e722b */ /* 0x010fd000000000ff */
[----:B------:R-:W-:Y:S01]  /*0b30*/  DFMA R78, R82, R46, R78 ;  /* 0x0000002e524e722b */ /* 0x000fe2000000004e */
[----:B------:R-:W2:Y:S07]  /*0b40*/  LDG.E.64.CONSTANT R82, desc[UR4][R66.64+0xa0] ;  /* 0x0000a00442527981 */ /* 0x000eae000c1e9b00 */
[----:B------:R-:W-:Y:S02]  /*0b50*/  DFMA R70, R70, R68, R78 ;  /* 0x000000444646722b */ /* 0x000fe4000000004e */
[----:B------:R-:W3:Y:S01]  /*0b60*/  LDG.E.64.CONSTANT R78, desc[UR4][R66.64+0x88] ;  /* 0x00008804424e7981 */ /* 0x000ee2000c1e9b00 */
[----:B------:R-:W-:-:S02]  /*0b70*/  DFMA R76, R76, R44, RZ ;  /* 0x0000002c4c4c722b */ /* 0x000fc400000000ff */
[----:B------:R-:W-:Y:S02]  /*0b80*/  DFMA R42, R42, R44, RZ ;  /* 0x0000002c2a2a722b */ /* 0x000fe400000000ff */
[----:B0-----:R-:W-:-:S04]  /*0b90*/  DFMA R80, R80, R74, R86 ;  /* 0x0000004a5050722b */ /* 0x001fc80000000056 */
[-C--:B------:R-:W-:Y:S01]  /*0ba0*/  DFMA R84, R84, R46.reuse, R76 ;  /* 0x0000002e5454722b */ /* 0x080fe2000000004c */
[----:B------:R-:W4:Y:S01]  /*0bb0*/  LDG.E.64.CONSTANT R86, desc[UR4][R66.64+0x60] ;  /* 0x0000600442567981 */ /* 0x000f22000c1e9b00 */
[----:B------:R-:W-:-:S03]  /*0bc0*/  DFMA R62, R62, R46, R42 ;  /* 0x0000002e3e3e722b */ /* 0x000fc6000000002a */
[----:B------:R-:W4:Y:S01]  /*0bd0*/  LDG.E.64.CONSTANT R42, desc[UR4][R66.64+0xb0] ;  /* 0x0000b004422a7981 */ /* 0x000f22000c1e9b00 */
[----:B-1----:R-:W-:-:S03]  /*0be0*/  DFMA R40, R40, R64, R80 ;  /* 0x000000402828722b */ /* 0x002fc60000000050 */
[----:B------:R-:W4:Y:S04]  /*0bf0*/  LDG.E.64.CONSTANT R80, desc[UR4][R66.64+0xa8] ;  /* 0x0000a80442507981 */ /* 0x000f28000c1e9b00 */
[----:B------:R-:W4:Y:S01]  /*0c00*/  LDG.E.64.CONSTANT R76, desc[UR4][R66.64+0xc8] ;  /* 0x0000c804424c7981 */ /* 0x000f22000c1e9b00 */
[----:B--2---:R-:W-:Y:S02]  /*0c10*/  DFMA R82, R82, R44, RZ ;  /* 0x0000002c5252722b */ /* 0x004fe400000000ff */
[-C--:B---3--:R-:W-:Y:S01]  /*0c20*/  DFMA R62, R78, R68.reuse, R62 ;  /* 0x000000444e3e722b */ /* 0x088fe2000000003e */
[----:B------:R-:W2:Y:S01]  /*0c30*/  LDG.E.64.CONSTANT R78, desc[UR4][R66.64+0xd0] ;  /* 0x0000d004424e7981 */ /* 0x000ea2000c1e9b00 */
[----:B----4-:R-:W-:-:S04]  /*0c40*/  DFMA R84, R86, R68, R84 ;  /* 0x000000445654722b */ /* 0x010fc80000000054 */
[----:B------:R-:W-:Y:S02]  /*0c50*/  DFMA R80, R80, R46, R82 ;  /* 0x0000002e5050722b */ /* 0x000fe40000000052 */
[----:B------:R-:W3:Y:S01]  /*0c60*/  LDG.E.64.CONSTANT R82, desc[UR4][R66.64+0x40] ;  /* 0x0000400442527981 */ /* 0x000ee2000c1e9b00 */
[----:B------:R-:W-:-:S03]  /*0c70*/  DFMA R86, R76, R44, RZ ;  /* 0x0000002c4c56722b */ /* 0x000fc600000000ff */
[----:B------:R-:W4:Y:S02]  /*0c80*/  LDG.E.64.CONSTANT R44, desc[UR4][R66.64+0x90] ;  /* 0x00009004422c7981 */ /* 0x000f24000c1e9b00 */
[----:B------:R-:W-:Y:S02]  /*0c90*/  DFMA R42, R42, R68, R80 ;  /* 0x000000442a2a722b */ /* 0x000fe40000000050 */
[----:B------:R-:W4:Y:S04]  /*0ca0*/  LDG.E.64.CONSTANT R80, desc[UR4][R66.64+0x68] ;  /* 0x0000680442507981 */ /* 0x000f28000c1e9b00 */
[----:B------:R-:W4:Y:S01]  /*0cb0*/  LDG.E.64.CONSTANT R76, desc[UR4][R66.64+0xb8] ;  /* 0x0000b804424c7981 */ /* 0x000f22000c1e9b00 */
[----:B--2---:R-:W-:-:S03]  /*0cc0*/  DFMA R78, R78, R46, R86 ;  /* 0x0000002e4e4e722b */ /* 0x004fc60000000056 */
        /* <DEDUP_REMOVED lines=9> */
[----:B------:R-:W4:Y:S04]  /*0d60*/  LDG.E.64.CONSTANT R76, desc[UR4][R66.64+0x98] ;  /* 0x00009804424c7981 */ /* 0x000f28000c1e9b00 */
[----:B------:R1:W-:Y:S01]  /*0d70*/  STS.64 [R3], R40 ;  /* 0x0000002803007388 */ /* 0x0003e20000000a00 */
[----:B--2---:R-:W-:Y:S02]  /*0d80*/  DFMA R46, R46, R68, R78 ;  /* 0x000000442e2e722b */ /* 0x004fe4000000004e */
[----:B------:R-:W-:-:S06]  /*0d90*/  DFMA R70, R86, R64, R70 ;  /* 0x000000405646722b */ /* 0x000fcc0000000046 */
[----:B---3--:R-:W-:Y:S02]  /*0da0*/  DFMA R46, R82, R74, R46 ;  /* 0x0000004a522e722b */ /* 0x008fe4000000002e */
[-C--:B----4-:R-:W-:Y:S02]  /*0db0*/  DFMA R42, R62, R64.reuse, R42 ;  /* 0x000000403e2a722b */ /* 0x090fe4000000002a */
[----:B------:R-:W-:-:S04]  /*0dc0*/  DFMA R80, R84, R64, R80 ;  /* 0x000000405450722b */ /* 0x000fc80000000050 */
[-C--:B------:R-:W-:Y:S02]  /*0dd0*/  DFMA R46, R90, R64.reuse, R46 ;  /* 0x000000405a2e722b */ /* 0x080fe4000000002e */
[----:B------:R-:W-:Y:S01]  /*0de0*/  DFMA R44, R76, R64, R44 ;  /* 0x000000404c2c722b */ /* 0x000fe2000000002c */
[----:B------:R1:W-:Y:S04]  /*0df0*/  STS.64 [R3+0x30], R70 ;  /* 0x0000304603007388 */ /* 0x0003e80000000a00 */
[----:B------:R1:W-:Y:S04]  /*0e00*/  STS.64 [R3+0x60], R80 ;  /* 0x0000605003007388 */ /* 0x0003e80000000a00 */
[----:B------:R1:W-:Y:S04]  /*0e10*/  STS.64 [R3+0x90], R44 ;  /* 0x0000902c03007388 */ /* 0x0003e80000000a00 */
[----:B------:R1:W-:Y:S04]  /*0e20*/  STS.64 [R3+0xc0], R42 ;  /* 0x0000c02a03007388 */ /* 0x0003e80000000a00 */
[----:B------:R1:W-:Y:S02]  /*0e30*/  STS.64 [R3+0xf0], R46 ;  /* 0x0000f02e03007388 */ /* 0x0003e40000000a00 */
.L_x_2032:
[----:B------:R-:W-:Y:S05]  /*0e40*/  BSYNC.RECONVERGENT B0 ;  /* 0x0000000000007941 */ /* 0x000fea0003800200 */
.L_x_2031:
[----:B------:R-:W-:Y:S01]  /*0e50*/  BAR.SYNC.DEFER_BLOCKING 0x0 ;  /* 0x0000000000007b1d */ /* 0x000fe20000010000 */
[----:B------:R-:W-:Y:S02]  /*0e60*/  CS2R R86, SRZ ;  /* 0x0000000000567805 */ /* 0x000fe4000001ff00 */
[----:B------:R-:W-:Y:S02]  /*0e70*/  CS2R R84, SRZ ;  /* 0x0000000000547805 */ /* 0x000fe4000001ff00 */
[----:B01----:R-:W-:Y:S02]  /*0e80*/  CS2R R80, SRZ ;  /* 0x0000000000507805 */ /* 0x003fe4000001ff00 */
[----:B------:R-:W-:Y:S01]  /*0e90*/  CS2R R82, SRZ ;  /* 0x0000000000527805 */ /* 0x000fe2000001ff00 */
[----:B------:R-:W2:Y:S04]  /*0ea0*/  @!P0 LDG.E.64.CONSTANT R86, desc[UR4][R72.64+0x10] ;  /* 0x0000100448568981 */ /* 0x000ea8000c1e9b00 */
[----:B------:R-:W3:Y:S04]  /*0eb0*/  @!P0 LDG.E.64.CONSTANT R84, desc[UR4][R72.64+0x18] ;  /* 0x0000180448548981 */ /* 0x000ee8000c1e9b00 */
[----:B------:R-:W4:Y:S04]  /*0ec0*/  @!P0 LDG.E.64.CONSTANT R80, desc[UR4][R72.64+0x20] ;  /* 0x0000200448508981 */ /* 0x000f28000c1e9b00 */
[----:B------:R-:W2:Y:S04]  /*0ed0*/  @!P0 LDG.E.64.CONSTANT R82, desc[UR4][R72.64+0x28] ;  /* 0x0000280448528981 */ /* 0x000ea8000c1e9b00 */
[----:B------:R-:W0:Y:S04]  /*0ee0*/  LDS.128 R40, [R4] ;  /* 0x0000000004287984 */ /* 0x000e280000000c00 */
[----:B------:R-:W1:Y:S04]  /*0ef0*/  LDS.128 R44, [R4+0x10] ;  /* 0x00001000042c7984 */ /* 0x000e680000000c00 */
[----:B------:R-:W1:Y:S04]  /*0f00*/  LDS.64 R78, [R4+0x20] ;  /* 0x00002000044e7984 */ /* 0x000e680000000a00 */
[----:B------:R-:W3:Y:S04]  /*0f10*/  LDG.E.64.CONSTANT R68, desc[UR4][R88.64+0x68] ;  /* 0x0000680458447981 */ /* 0x000ee8000c1e9b00 */
[----:B------:R-:W4:Y:S04]  /*0f20*/  LDG.E.64.CONSTANT R72, desc[UR4][R88.64+0x98] ;  /* 0x0000980458487981 */ /* 0x000f28000c1e9b00 */
[----:B------:R-:W2:Y:S04]  /*0f30*/  LDG.E.64.CONSTANT R74, desc[UR4][R88.64+0xc0] ;  /* 0x0000c004584a7981 */ /* 0x000ea8000c1e9b00 */
[----:B------:R-:W2:Y:S01]  /*0f40*/  LDG.E.64.CONSTANT R76, desc[UR4][R88.64+0xe8] ;  /* 0x0000e804584c7981 */ /* 0x000ea2000c1e9b00 */
[----:B0----5:R-:W-:-:S02]  /*0f50*/  DFMA R62, R6, R40, RZ ;  /* 0x00000028063e722b */ /* 0x021fc400000000ff */
[-C--:B------:R-:W-:Y:S02]  /*0f60*/  DFMA R64, R16, R40.reuse, RZ ;  /* 0x000000281040722b */ /* 0x080fe400000000ff */
[-C--:B------:R-:W-:Y:S02]  /*0f70*/  DFMA R66, R38, R40.reuse, RZ ;  /* 0x000000282642722b */ /* 0x080fe400000000ff */
[----:B------:R-:W-:Y:S02]  /*0f80*/  DFMA R70, R52, R40, RZ ;  /* 0x000000283446722b */ /* 0x000fe400000000ff */
[-C--:B------:R-:W-:Y:S02]  /*0f90*/  DFMA R62, R8, R42.reuse, R62 ;  /* 0x0000002a083e722b */ /* 0x080fe4000000003e */
[----:B------:R-:W-:-:S06]  /*0fa0*/  DFMA R64, R18, R42, R64 ;  /* 0x0000002a1240722b */ /* 0x000fcc0000000040 */
[-C--:B-1----:R-:W-:Y:S02]  /*0fb0*/  DFMA R62, R10, R44.reuse, R62 ;  /* 0x0000002c0a3e722b */ /* 0x082fe4000000003e */
        /* <DEDUP_REMOVED lines=9> */
[-C--:B------:R-:W-:Y:S02]  /*1050*/  DFMA R90, R28, R42.reuse, R62 ;  /* 0x0000002a1c5a722b */ /* 0x080fe4000000003e */
[-C--:B------:R-:W-:Y:S02]  /*1060*/  DFMA R62, R48, R42.reuse, R66 ;  /* 0x0000002a303e722b */ /* 0x080fe40000000042 */
[-C--:B------:R-:W-:Y:S01]  /*1070*/  DFMA R40, R34, R42.reuse, R64 ;  /* 0x0000002a2228722b */ /* 0x080fe20000000040 */
[----:B------:R-:W4:Y:S01]  /*1080*/  LDG.E.64.CONSTANT R66, desc[UR4][R88.64+0x90] ;  /* 0x0000900458427981 */ /* 0x000f22000c1e9b00 */
[----:B------:R-:W-:-:S03]  /*1090*/  DFMA R70, R54, R42, R70 ;  /* 0x0000002a3646722b */ /* 0x000fc60000000046 */
[----:B------:R-:W2:Y:S01]  /*10a0*/  LDG.E.64.CONSTANT R64, desc[UR4][R88.64+0xb8] ;  /* 0x0000b80458407981 */ /* 0x000ea2000c1e9b00 */
[----:B------:R-:W-:-:S03]  /*10b0*/  DFMA R42, R50, R44, R62 ;  /* 0x0000002c322a722b */ /* 0x000fc6000000003e */
[----:B------:R-:W2:Y:S01]  /*10c0*/  LDG.E.64.CONSTANT R62, desc[UR4][R88.64+0xe0] ;  /* 0x0000e004583e7981 */ /* 0x000ea2000c1e9b00 */
[-C--:B------:R-:W-:Y:S02]  /*10d0*/  DFMA R90, R30, R44.reuse, R90 ;  /* 0x0000002c1e5a722b */ /* 0x080fe4000000005a */
[-C--:B------:R-:W-:Y:S02]  /*10e0*/  DFMA R40, R36, R44.reuse, R40 ;  /* 0x0000002c2428722b */ /* 0x080fe40000000028 */
[----:B------:R-:W-:Y:S01]  /*10f0*/  DFMA R44, R56, R44, R70 ;  /* 0x0000002c382c722b */ /* 0x000fe20000000046 */
[----:B------:R-:W2:Y:S01]  /*1100*/  LDG.E.64.CONSTANT R70, desc[UR4][R88.64+0x70] ;  /* 0x0000700458467981 */ /* 0x000ea2000c1e9b00 */
[----:B------:R-:W-:Y:S02]  /*1110*/  BSSY.RECONVERGENT B0, `(.L_x_2033) ;  /* 0x0000059000007945 */ /* 0x000fe40003800200 */
[-C--:B---3--:R-:W-:Y:S02]  /*1120*/  DFMA R90, R68, R46.reuse, R90 ;  /* 0x0000002e445a722b */ /* 0x088fe4000000005a */
[----:B----4-:R-:W-:-:S02]  /*1130*/  DFMA R40, R66, R46, R40 ;  /* 0x0000002e4228722b */ /* 0x010fc40000000028 */
[-C--:B--2---:R-:W-:Y:S02]  /*1140*/  DFMA R42, R64, R46.reuse, R42 ;  /* 0x0000002e402a722b */ /* 0x084fe4000000002a */
[----:B------:R-:W-:-:S04]  /*1150*/  DFMA R44, R62, R46, R44 ;  /* 0x0000002e3e2c722b */ /* 0x000fc8000000002c */
[-C--:B------:R-:W-:Y:S02]  /*1160*/  DFMA R40, R72, R78.reuse, R40 ;  /* 0x0000004e4828722b */ /* 0x080fe40000000028 */
[----:B------:R-:W-:Y:S02]  /*1170*/  DFMA R42, R74, R78, R42 ;  /* 0x0000004e4a2a722b */ /* 0x000fe4000000002a */
[----:B------:R-:W-:Y:S02]  /*1180*/  DFMA R46, R6, R58, RZ ;  /* 0x0000003a062e722b */ /* 0x000fe400000000ff */
[----:B------:R-:W-:Y:S02]  /*1190*/  DFMA R44, R76, R78, R44 ;  /* 0x0000004e4c2c722b */ /* 0x000fe4000000002c */
[----:B------:R-:W-:Y:S02]  /*11a0*/  DMUL R84, R40, R84 ;  /* 0x0000005428547228 */ /* 0x000fe40000000000 */
[----:B------:R-:W-:-:S02]  /*11b0*/  DFMA R90, R70, R78, R90 ;  /* 0x0000004e465a722b */ /* 0x000fc4000000005a */
[----:B------:R-:W-:Y:S02]  /*11c0*/  DMUL R80, R42, R80 ;  /* 0x000000502a507228 */ /* 0x000fe40000000000 */
[----:B------:R-:W-:Y:S02]  /*11d0*/  DMUL R82, R44, R82 ;  /* 0x000000522c527228 */ /* 0x000fe40000000000 */
[----:B------:R-:W-:Y:S02]  /*11e0*/  DFMA R40, R16, R60, R46 ;  /* 0x0000003c1028722b */ /* 0x000fe4000000002e */
        /* <DEDUP_REMOVED lines=28> */
[----:B------:R-:W-:Y:S01]  /*13b0*/  DFMA R78, R76, R82, R78 ;  /* 0x000000524c4e722b */ /* 0x000fe2000000004e */
[----:B------:R0:W-:Y:S04]  /*13c0*/  STS.128 [R4], R40 ;  /* 0x0000002804007388 */ /* 0x0001e80000000c00 */
        /* <DEDUP_REMOVED lines=11> */
[----:B------:R-:W-:-:S06]  /*1480*/  DFMA R82, R8, R4, RZ ;  /* 0x000000040852722b */ /* 0x000fcc00000000ff */
[-C--:B-1----:R-:W-:Y:S02]  /*1490*/  DFMA R88, R16, R40.reuse, R88 ;  /* 0x000000281058722b */ /* 0x082fe40000000058 */
[----:B------:R-:W-:-:S06]  /*14a0*/  DFMA R82, R18, R40, R82 ;  /* 0x000000281252722b */ /* 0x000fcc0000000052 */
[-C--:B--2---:R-:W-:Y:S02]  /*14b0*/  DFMA R88, R26, R78.reuse, R88 ;  /* 0x0000004e1a58722b */ /* 0x084fe40000000058 */
[----:B------:R-:W-:-:S06]  /*14c0*/  DFMA R82, R28, R78, R82 ;  /* 0x0000004e1c52722b */ /* 0x000fcc0000000052 */
[-C--:B---3--:R-:W-:Y:S02]  /*14d0*/  DFMA R88, R32, R46.reuse, R88 ;  /* 0x0000002e2058722b */ /* 0x088fe40000000058 */
[----:B------:R-:W-:-:S06]  /*14e0*/  DFMA R82, R34, R46, R82 ;  /* 0x0000002e2252722b */ /* 0x000fcc0000000052 */
[-C--:B----4-:R-:W-:Y:S02]  /*14f0*/  DFMA R88, R38, R44.reuse, R88 ;  /* 0x0000002c2658722b */ /* 0x090fe40000000058 */
[----:B------:R-:W-:-:S06]  /*1500*/  DFMA R82, R48, R44, R82 ;  /* 0x0000002c3052722b */ /* 0x000fcc0000000052 */
[-C--:B-----5:R-:W-:Y:S02]  /*1510*/  DFMA R90, R52, R42.reuse, R88 ;  /* 0x0000002a345a722b */ /* 0x0a0fe40000000058 */
[----:B------:R-:W-:Y:S02]  /*1520*/  DFMA R92, R54, R42, R82 ;  /* 0x0000002a365c722b */ /* 0x000fe40000000052 */
[-C--:B------:R-:W-:Y:S02]  /*1530*/  DFMA R88, R10, R4.reuse, RZ ;  /* 0x000000040a58722b */ /* 0x080fe400000000ff */
[-C--:B------:R-:W-:Y:S01]  /*1540*/  DFMA R82, R12, R4.reuse, RZ ;  /* 0x000000040c52722b */ /* 0x080fe200000000ff */
[----:B------:R1:W-:Y:S01]  /*1550*/  STS.64 [R3], R90 ;  /* 0x0000005a03007388 */ /* 0x0003e20000000a00 */
[----:B------:R-:W-:-:S03]  /*1560*/  DFMA R4, R14, R4, RZ ;  /* 0x000000040e04722b */ /* 0x000fc600000000ff */
[----:B------:R1:W-:Y:S01]  /*1570*/  STS.64 [R3+0x30], R92 ;  /* 0x0000305c03007388 */ /* 0x0003e20000000a00 */
        /* <DEDUP_REMOVED lines=18> */
.L_x_2034:
[----:B------:R-:W-:Y:S05]  /*16a0*/  BSYNC.RECONVERGENT B0 ;  /* 0x0000000000007941 */ /* 0x000fea0003800200 */
.L_x_2033:
        /* <DEDUP_REMOVED lines=40> */
[----:B------:R-:W-:-:S11]  /*1930*/  DFMA R80, R76, R80, R14 ;  /* 0x000000504c50722b */ /* 0x000fd6000000000e */
.L_x_2036:
[----:B------:R-:W-:Y:S05]  /*1940*/  BSYNC.RECONVERGENT B0 ;  /* 0x0000000000007941 */ /* 0x000fea0003800200 */
.L_x_2035:
        /* <DEDUP_REMOVED lines=11> */
.L_x_2037:
        /* <DEDUP_REMOVED lines=16> */
.L_x_3137:


//--------------------- .text._Z30massMatrixMultiplyGlobalKernelILi5ELi6ELi3EEviPKdS1_S1_S1_Pd --------------------------
	.section	.text._Z30massMatrixMultiplyGlobalKernelILi5ELi6ELi3EEviPKdS1_S1_S1_Pd,"ax",@progbits
	.align	128
        .global         _Z30massMatrixMultiplyGlobalKernelILi5ELi6ELi3EEviPKdS1_S1_S1_Pd
        .type           _Z30massMatrixMultiplyGlobalKernelILi5ELi6ELi3EEviPKdS1_S1_S1_Pd,@function
        .size           _Z30massMatrixMultiplyGlobalKernelILi5ELi6ELi3EEviPKdS1_S1_S1_Pd,(.L_x_3138 - _Z30massMatrixMultiplyGlobalKernelILi5ELi6ELi3EEviPKdS1_S1_S1_Pd)
        .other          _Z30massMatrixMultiplyGlobalKernelILi5ELi6ELi3EEviPKdS1_S1_S1_Pd,@"STO_CUDA_ENTRY STV_DEFAULT"
_Z30massMatrixMultiplyGlobalKernelILi5ELi6ELi3EEviPKdS1_S1_S1_Pd:
.text._Z30massMatrixMultiplyGlobalKernelILi5ELi6ELi3EEviPKdS1_S1_S1_Pd:
        /* <DEDUP_REMOVED lines=16> */
[----:B------:R0:W5:Y:S01]  /*0100*/  LDG.E.64.CONSTANT R26, desc[UR4][R30.64] ;  /* 0x000000041e1a7981 */ /* 0x000162000c1e9b00 */
[C---:B--2---:R-:W-:Y:S01]  /*0110*/  LOP3.LUT R4, R5.reuse, 0xffff, RZ, 0xc0, !PT ;  /* 0x0000ffff05047812 */ /* 0x044fe200078ec0ff */
[----:B------:R-:W-:Y:S01]  /*0120*/  BSSY.RECONVERGENT B0, `(.L_x_2038) ;  /* 0x0000060000007945 */ /* 0x000fe20003800200 */
[----:B------:R-:W-:Y:S01]  /*0130*/  BAR.SYNC.DEFER_BLOCKING 0x0 ;  /* 0x0000000000007b1d */ /* 0x000fe20000010000 */
[----:B------:R-:W-:-:S02]  /*0140*/  ISETP.GE.U32.AND P0, PT, R5, 0x19, PT ;  /* 0x000000190500780c */ /* 0x000fc40003f06070 */
[----:B------:R-:W-:Y:S01]  /*0150*/  IMAD R2, R4, 0xcccd, RZ ;  /* 0x0000cccd04027824 */ /* 0x000fe200078e02ff */
[C---:B------:R-:W-:Y:S02]  /*0160*/  ISETP.GT.U32.AND P1, PT, R5.reuse, 0x18, PT ;  /* 0x000000180500780c */ /* 0x040fe40003f24070 */
[----:B------:R-:W-:Y:S02]  /*0170*/  ISETP.GT.U32.AND P2, PT, R5, 0x1d, PT ;  /* 0x0000001d0500780c */ /* 0x000fe40003f44070 */
[----:B------:R-:W-:Y:S01]  /*0180*/  SHF.R.U32.HI R2, RZ, 0x12, R2 ;  /* 0x00000012ff027819 */ /* 0x000fe20000011602 */
[----:B------:R-:W1:Y:S03]  /*0190*/  S2R R36, SR_TID.Y ;  /* 0x0000000000247919 */ /* 0x000e660000002200 */
[----:B------:R-:W-:Y:S01]  /*01a0*/  PRMT R28, R2, 0x9910, RZ ;  /* 0x00009910021c7816 */ /* 0x000fe200000000ff */
[----:B------:R-:W1:Y:S01]  /*01b0*/  S2R R3, SR_CTAID.X ;  /* 0x0000000000037919 */ /* 0x000e620000002500 */
[----:B------:R-:W2:Y:S01]  /*01c0*/  S2R R34, SR_CgaCtaId ;  /* 0x0000000000227919 */ /* 0x000ea20000008800 */
[----:B-1----:R-:W-:Y:S01]  /*01d0*/  IMAD R0, R3, 0x3, R36 ;  /* 0x0000000303007824 */ /* 0x002fe200078e0224 */
[----:B------:R-:W-:-:S04]  /*01e0*/  PRMT R3, R5, 0x9910, RZ ;  /* 0x0000991005037816 */ /* 0x000fc800000000ff */
[----:B---3--:R-:W-:Y:S01]  /*01f0*/  ISETP.LT.AND P0, PT, R0, UR6, !P0 ;  /* 0x0000000600007c0c */ /* 0x008fe2000c701270 */
[----:B------:R-:W-:Y:S01]  /*0200*/  IMAD R2, R3, 0xcd, RZ ;  /* 0x000000cd03027824 */ /* 0x000fe200078e02ff */
[----:B------:R-:W-:-:S04]  /*0210*/  MOV R3, 0x400 ;  /* 0x0000040000037802 */ /* 0x000fc80000000f00 */
[----:B------:R-:W-:Y:S01]  /*0220*/  LOP3.LUT R29, R2, 0xffff, RZ, 0xc0, !PT ;  /* 0x0000ffff021d7812 */ /* 0x000fe200078ec0ff */
[----:B------:R-:W-:Y:S01]  /*0230*/  IMAD R2, R28, 0x5, RZ ;  /* 0x000000051c027824 */ /* 0x000fe200078e02ff */
[----:B--2---:R-:W-:Y:S02]  /*0240*/  LEA R3, R34, R3, 0x18 ;  /* 0x0000000322037211 */ /* 0x004fe400078ec0ff */
[----:B------:R-:W-:Y:S01]  /*0250*/  SHF.R.U32.HI R28, RZ, 0xa, R29 ;  /* 0x0000000aff1c7819 */ /* 0x000fe2000001161d */
[----:B------:R-:W-:Y:S02]  /*0260*/  IMAD.MOV R2, RZ, RZ, -R2 ;  /* 0x000000ffff027224 */ /* 0x000fe400078e0a02 */
[----:B------:R-:W1:Y:S01]  /*0270*/  @P0 LDC.64 R58, c[0x0][0x3a0] ;  /* 0x0000e800ff3a0b82 */ /* 0x000e620000000a00 */
[----:B------:R-:W-:Y:S01]  /*0280*/  LOP3.LUT R29, R28, 0xffff, RZ, 0xc0, !PT ;  /* 0x0000ffff1c1d7812 */ /* 0x000fe200078ec0ff */
[----:B------:R-:W-:Y:S01]  /*0290*/  IMAD R28, R36, 0x6c0, R3 ;  /* 0x000006c0241c7824 */ /* 0x000fe200078e0203 */
[----:B------:R-:W-:-:S03]  /*02a0*/  PRMT R2, R2, 0x7710, RZ ;  /* 0x0000771002027816 */ /* 0x000fc600000000ff */
[----:B------:R-:W-:Y:S01]  /*02b0*/  IMAD R34, R29, 0x30, R28 ;  /* 0x000000301d227824 */ /* 0x000fe200078e021c */
[----:B------:R-:W-:-:S03]  /*02c0*/  IADD3 R2, PT, PT, R2, R5, RZ ;  /* 0x0000000502027210 */ /* 0x000fc60007ffe0ff */
[----:B------:R-:W-:Y:S01]  /*02d0*/  IMAD R3, R29, 0xf0, R34 ;  /* 0x000000f01d037824 */ /* 0x000fe200078e0222 */
[----:B------:R-:W-:Y:S01]  /*02e0*/  LOP3.LUT R35, R2, 0xffff, RZ, 0xc0, !PT ;  /* 0x0000ffff02237812 */ /* 0x000fe200078ec0ff */
[----:B------:R-:W-:-:S03]  /*02f0*/  @P0 IMAD R29, R0, 0x7d, R5 ;  /* 0x0000007d001d0824 */ /* 0x000fc600078e0205 */
[C---:B------:R-:W-:Y:S01]  /*0300*/  LEA R3, R35.reuse, R3, 0x3 ;  /* 0x0000000323037211 */ /* 0x040fe200078e18ff */
[----:B------:R-:W-:Y:S02]  /*0310*/  IMAD R2, R35, 0x8, R34 ;  /* 0x0000000823027824 */ /* 0x000fe400078e0222 */
[----:B-1----:R-:W-:Y:S01]  /*0320*/  @P0 IMAD.WIDE R58, R29, 0x8, R58 ;  /* 0x000000081d3a0825 */ /* 0x002fe200078e023a */
[----:B0-----:R-:W-:Y:S06]  /*0330*/  @P1 BRA `(.L_x_2039) ;  /* 0x0000000000f81947 */ /* 0x001fec0003800000 */
[----:B------:R-:W0:Y:S01]  /*0340*/  LDC.64 R68, c[0x0][0x390] ;  /* 0x0000e400ff447b82 */ /* 0x000e220000000a00 */
[----:B------:R-:W2:Y:S04]  /*0350*/  @P0 LDG.E.64.CONSTANT R40, desc[UR4][R58.64] ;  /* 0x000000043a280981 */ /* 0x000ea8000c1e9b00 */
[----:B------:R-:W2:Y:S04]  /*0360*/  @P0 LDG.E.64.CONSTANT R52, desc[UR4][R58.64+0x320] ;  /* 0x000320043a340981 */ /* 0x000ea8000c1e9b00 */
[----:B------:R-:W3:Y:S04]  /*0370*/  @P0 LDG.E.64.CONSTANT R44, desc[UR4][R58.64+0xc8] ;  /* 0x0000c8043a2c0981 */ /* 0x000ee8000c1e9b00 */
[----:B------:R-:W3:Y:S01]  /*0380*/  @P0 LDG.E.64.CONSTANT R56, desc[UR4][R58.64+0x258] ;  /* 0x000258043a380981 */ /* 0x000ee2000c1e9b00 */
[----:B------:R-:W1:Y:S03]  /*0390*/  LDC.64 R66, c[0x0][0x398] ;  /* 0x0000e600ff427b82 */ /* 0x000e660000000a00 */
[----:B------:R-:W4:Y:S04]  /*03a0*/  @P0 LDG.E.64.CONSTANT R64, desc[UR4][R58.64+0x190] ;  /* 0x000190043a400981 */ /* 0x000f28000c1e9b00 */
[----:B0-----:R-:W4:Y:S04]  /*03b0*/  LDG.E.64.CONSTANT R54, desc[UR4][R68.64] ;  /* 0x0000000444367981 */ /* 0x001f28000c1e9b00 */
[----:B------:R-:W4:Y:S04]  /*03c0*/  LDG.E.64.CONSTANT R50, desc[UR4][R68.64+0x18] ;  /* 0x0000180444327981 */ /* 0x000f28000c1e9b00 */
[----:B------:R-:W4:Y:S04]  /*03d0*/  LDG.E.64.CONSTANT R48, desc[UR4][R68.64+0x30] ;  /* 0x0000300444307981 */ /* 0x000f28000c1e9b00 */
[----:B------:R-:W4:Y:S04]  /*03e0*/  LDG.E.64.CONSTANT R34, desc[UR4][R68.64+0x8] ;  /* 0x0000080444227981 */ /* 0x000f28000c1e9b00 */
[----:B------:R-:W4:Y:S04]  /*03f0*/  LDG.E.64.CONSTANT R36, desc[UR4][R68.64+0x20] ;  /* 0x0000200444247981 */ /* 0x000f28000c1e9b00 */
[----:B------:R-:W4:Y:S04]  /*0400*/  LDG.E.64.CONSTANT R42, desc[UR4][R68.64+0x38] ;  /* 0x00003804442a7981 */ /* 0x000f28000c1e9b00 */
[----:B-1----:R-:W4:Y:S04]  /*0410*/  LDG.E.64.CONSTANT R58, desc[UR4][R66.64+0x10] ;  /* 0x00001004423a7981 */ /* 0x002f28000c1e9b00 */
[----:B------:R-:W4:Y:S04]  /*0420*/  LDG.E.64.CONSTANT R60, desc[UR4][R66.64+0x28] ;  /* 0x00002804423c7981 */ /* 0x000f28000c1e9b00 */
[----:B------:R-:W4:Y:S01]  /*0430*/  LDG.E.64.CONSTANT R62, desc[UR4][R66.64+0x40] ;  /* 0x00004004423e7981 */ /* 0x000f22000c1e9b00 */
[----:B--2---:R-:W-:-:S02]  /*0440*/  DADD R46, R40, R52 ;  /* 0x00000000282e7229 */ /* 0x004fc40000000034 */
[----:B---3--:R-:W-:-:S06]  /*0450*/  DADD R38, R44, R56 ;  /* 0x000000002c267229 */ /* 0x008fcc0000000038 */
[C---:B----4-:R-:W-:Y:S02]  /*0460*/  DFMA R54, R46.reuse, R54, RZ ;  /* 0x000000362e36722b */ /* 0x050fe400000000ff */
[C---:B------:R-:W-:Y:S02]  /*0470*/  DFMA R50, R46.reuse, R50, RZ ;  /* 0x000000322e32722b */ /* 0x040fe400000000ff */
[----:B------:R-:W-:Y:S01]  /*0480*/  DFMA R48, R46, R48, RZ ;  /* 0x000000302e30722b */ /* 0x000fe200000000ff */
[----:B------:R-:W2:Y:S03]  /*0490*/  LDG.E.64.CONSTANT R46, desc[UR4][R66.64] ;  /* 0x00000004422e7981 */ /* 0x000ea6000c1e9b00 */
[C---:B------:R-:W-:Y:S02]  /*04a0*/  DFMA R34, R38.reuse, R34, R54 ;  /* 0x000000222622722b */ /* 0x040fe40000000036 */
[----:B------:R-:W3:Y:S01]  /*04b0*/  LDG.E.64.CONSTANT R54, desc[UR4][R66.64+0x8] ;  /* 0x0000080442367981 */ /* 0x000ee2000c1e9b00 */
[----:B------:R-:W-:-:S03]  /*04c0*/  DFMA R36, R38, R36, R50 ;  /* 0x000000242624722b */ /* 0x000fc60000000032 */
[----:B------:R-:W4:Y:S01]  /*04d0*/  LDG.E.64.CONSTANT R50, desc[UR4][R66.64+0x30] ;  /* 0x0000300442327981 */ /* 0x000f22000c1e9b00 */
[----:B------:R-:W-:-:S03]  /*04e0*/  DFMA R38, R38, R42, R48 ;  /* 0x0000002a2626722b */ /* 0x000fc60000000030 */
[----:B------:R-:W4:Y:S01]  /*04f0*/  LDG.E.64.CONSTANT R48, desc[UR4][R66.64+0x18] ;  /* 0x0000180442307981 */ /* 0x000f22000c1e9b00 */
[----:B------:R-:W-:-:S03]  /*0500*/  DADD R52, R40, -R52 ;  /* 0x0000000028347229 */ /* 0x000fc60000000834 */
[----:B------:R-:W4:Y:S04]  /*0510*/  LDG.E.64.CONSTANT R40, desc[UR4][R66.64+0x20] ;  /* 0x0000200442287981 */ /* 0x000f28000c1e9b00 */
[----:B------:R-:W4:Y:S01]  /*0520*/  LDG.E.64.CONSTANT R42, desc[UR4][R66.64+0x38] ;  /* 0x00003804422a7981 */ /* 0x000f22000c1e9b00 */
[----:B------:R-:W-:-:S03]  /*0530*/  DADD R44, R44, -R56 ;  /* 0x000000002c2c7229 */ /* 0x000fc60000000838 */
[----:B------:R-:W4:Y:S01]  /*0540*/  LDG.E.64.CONSTANT R56, desc[UR4][R68.64+0x40] ;  /* 0x0000400444387981 */ /* 0x000f22000c1e9b00 */
[----:B--2---:R-:W-:-:S08]  /*0550*/  DFMA R46, R52, R46, RZ ;  /* 0x0000002e342e722b */ /* 0x004fd000000000ff */
[----:B---3--:R-:W-:Y:S02]  /*0560*/  DFMA R46, R44, R54, R46 ;  /* 0x000000362c2e722b */ /* 0x008fe4000000002e */
[C---:B----4-:R-:W-:Y:S01]  /*0570*/  DFMA R50, R52.reuse, R50, RZ ;  /* 0x000000323432722b */ /* 0x050fe200000000ff */
[----:B------:R-:W2:Y:S01]  /*0580*/  LDG.E.64.CONSTANT R54, desc[UR4][R68.64+0x28] ;  /* 0x0000280444367981 */ /* 0x000ea2000c1e9b00 */
[----:B------:R-:W-:-:S03]  /*0590*/  DFMA R48, R52, R48, RZ ;  /* 0x000000303430722b */ /* 0x000fc600000000ff */
[----:B------:R-:W3:Y:S05]  /*05a0*/  LDG.E.64.CONSTANT R52, desc[UR4][R68.64+0x10] ;  /* 0x0000100444347981 */ /* 0x000eea000c1e9b00 */
[C---:B------:R-:W-:Y:S02]  /*05b0*/  DFMA R40, R44.reuse, R40, R48 ;  /* 0x000000282c28722b */ /* 0x040fe40000000030 */
[----:B------:R-:W-:Y:S02]  /*05c0*/  DFMA R42, R44, R42, R50 ;  /* 0x0000002a2c2a722b */ /* 0x000fe40000000032 */
[C-C-:B------:R-:W-:Y:S02]  /*05d0*/  DADD R44, R64.reuse, R64.reuse ;  /* 0x00000000402c7229 */ /* 0x140fe40000000040 */
[----:B------:R-:W-:-:S06]  /*05e0*/  DADD R64, R64, -R64 ;  /* 0x0000000040407229 */ /* 0x000fcc0000000840 */
[----:B------:R-:W-:Y:S02]  /*05f0*/  DMUL R44, R44, 0.5 ;  /* 0x3fe000002c2c7828 */ /* 0x000fe40000000000 */
[C---:B------:R-:W-:Y:S02]  /*0600*/  DFMA R46, R64.reuse, R58, R46 ;  /* 0x0000003a402e722b */ /* 0x040fe4000000002e */
[C---:B------:R-:W-:Y:S02]  /*0610*/  DFMA R60, R64.reuse, R60, R40 ;  /* 0x0000003c403c722b */ /* 0x040fe40000000028 */
[----:B------:R-:W-:Y:S02]  /*0620*/  DFMA R62, R64, R62, R42 ;  /* 0x0000003e403e722b */ /* 0x000fe4000000002a */
[C---:B------:R-:W-:Y:S02]  /*0630*/  DFMA R38, R44.reuse, R56, R38 ;  /* 0x000000382c26722b */ /* 0x040fe40000000026 */
[----:B--2---:R-:W-:-:S02]  /*0640*/  DFMA R36, R44, R54, R36 ;  /* 0x000000362c24722b */ /* 0x004fc40000000024 */
[----:B---3--:R-:W-:-:S04]  /*0650*/  DFMA R34, R44, R52, R34 ;  /* 0x000000342c22722b */ /* 0x008fc80000000022 */
[----:B------:R-:W-:Y:S02]  /*0660*/  DADD R44, R38, -R62 ;  /* 0x00000000262c7229 */ /* 0x000fe4000000083e */
[C-C-:B------:R-:W-:Y:S02]  /*0670*/  DADD R42, R36.reuse, -R60.reuse ;  /* 0x00000000242a7229 */ /* 0x140fe4000000083c */
[----:B------:R-:W-:Y:S02]  /*0680*/  DADD R36, R36, R60 ;  /* 0x0000000024247229 */ /* 0x000fe4000000003c */
[C-C-:B------:R-:W-:Y:S02]  /*0690*/  DADD R40, R34.reuse, -R46.reuse ;  /* 0x0000000022287229 */ /* 0x140fe4000000082e */
[----:B------:R-:W-:Y:S02]  /*06a0*/  DADD R34, R34, R46 ;  /* 0x0000000022227229 */ /* 0x000fe4000000002e */
[----:B------:R-:W-:Y:S01]  /*06b0*/  DADD R38, R38, R62 ;  /* 0x0000000026267229 */ /* 0x000fe2000000003e */
[----:B------:R0:W-:Y:S04]  /*06c0*/  STS.64 [R2+0x480], R42 ;  /* 0x0004802a02007388 */ /* 0x0001e80000000a00 */
[----:B------:R0:W-:Y:S04]  /*06d0*/  STS.64 [R2+0x5a0], R40 ;  /* 0x0005a02802007388 */ /* 0x0001e80000000a00 */
[----:B------:R0:W-:Y:S04]  /*06e0*/  STS.64 [R2], R34 ;  /* 0x0000002202007388 */ /* 0x0001e80000000a00 */
[----:B------:R0:W-:Y:S04]  /*06f0*/  STS.64 [R2+0x120], R36 ;  /* 0x0001202402007388 */ /* 0x0001e80000000a00 */
[----:B------:R0:W-:Y:S04]  /*0700*/  STS.64 [R2+0x360], R44 ;  /* 0x0003602c02007388 */ /* 0x0001e80000000a00 */
[----:B------:R0:W-:Y:S02]  /*0710*/  STS.64 [R2+0x240], R38 ;  /* 0x0002402602007388 */ /* 0x0001e40000000a00 */
.L_x_2039:
[----:B------:R-:W-:Y:S05]  /*0720*/  BSYNC.RECONVERGENT B0 ;  /* 0x0000000000007941 */ /* 0x000fea0003800200 */
.L_x_2038:
[----:B------:R-:W-:Y:S06]  /*0730*/  BAR.SYNC.DEFER_BLOCKING 0x0 ;  /* 0x0000000000007b1d */ /* 0x000fec0000010000 */
[----:B------:R-:W-:Y:S04]  /*0740*/  BSSY.RECONVERGENT B0, `(.L_x_2040) ;  /* 0x0000040000007945 */ /* 0x000fe80003800200 */
[----:B------:R-:W-:Y:S05]  /*0750*/  @P2 BRA `(.L_x_2041) ;  /* 0x0000000000f82947 */ /* 0x000fea0003800000 */
[----:B------:R-:W1:Y:S01]  /*0760*/  LDC.64 R68, c[0x0][0x390] ;  /* 0x0000e400ff447b82 */ /* 0x000e620000000a00 */
[----:B------:R-:W-:Y:S04]  /*0770*/  LDS.64 R64, [R3] ;  /* 0x0000000003407984 */ /* 0x000fe80000000a00 */
[----:B0-----:R-:W0:Y:S03]  /*0780*/  LDS.64 R38, [R3+0xc0] ;  /* 0x0000c00003267984 */ /* 0x001e260000000a00 */
[----:B------:R-:W2:Y:S01]  /*0790*/  LDC.64 R66, c[0x0][0x398] ;  /* 0x0000e600ff427b82 */ /* 0x000ea20000000a00 */
[----:B------:R-:W-:Y:S04]  /*07a0*/  LDS.64 R34, [R3+0x30] ;  /* 0x0000300003227984 */ /* 0x000fe80000000a00 */
[----:B------:R-:W3:Y:S04]  /*07b0*/  LDS.64 R36, [R3+0x90] ;  /* 0x0000900003247984 */ /* 0x000ee80000000a00 */
[----:B-1----:R-:W4:Y:S04]  /*07c0*/  LDG.E.64.CONSTANT R44, desc[UR4][R68.64] ;  /* 0x00000004442c7981 */ /* 0x002f28000c1e9b00 */
[----:B------:R-:W4:Y:S04]  /*07d0*/  LDG.E.64.CONSTANT R40, desc[UR4][R68.64+0x8] ;  /* 0x0000080444287981 */ /* 0x000f28000c1e9b00 */
[----:B------:R-:W4:Y:S04]  /*07e0*/  LDG.E.64.CONSTANT R58, desc[UR4][R68.64+0x18] ;  /* 0x00001804443a7981 */ /* 0x000f28000c1e9b00 */
[----:B------:R-:W4:Y:S04]  /*07f0*/  LDG.E.64.CONSTANT R56, desc[UR4][R68.64+0x30] ;  /* 0x0000300444387981 */ /* 0x000f28000c1e9b00 */
[----:B--2---:R-:W2:Y:S04]  /*0800*/  LDG.E.64.CONSTANT R52, desc[UR4][R66.64] ;  /* 0x0000000442347981 */ /* 0x004ea8000c1e9b00 */
[----:B------:R-:W2:Y:S04]  /*0810*/  LDG.E.64.CONSTANT R46, desc[UR4][R68.64+0x20] ;  /* 0x00002004442e7981 */ /* 0x000ea8000c1e9b00 */
[----:B------:R-:W2:Y:S04]  /*0820*/  LDG.E.64.CONSTANT R48, desc[UR4][R68.64+0x38] ;  /* 0x0000380444307981 */ /* 0x000ea8000c1e9b00 */
[----:B------:R-:W2:Y:S01]  /*0830*/  LDG.E.64.CONSTANT R50, desc[UR4][R66.64+0x8] ;  /* 0x0000080442327981 */ /* 0x000ea2000c1e9b00 */
[----:B0-----:R-:W-:-:S02]  /*0840*/  DADD R42, R64, R38 ;  /* 0x00000000402a7229 */ /* 0x001fc40000000026 */
[----:B---3--:R-:W-:Y:S01]  /*0850*/  DADD R54, R34, R36 ;  /* 0x0000000022367229 */ /* 0x008fe20000000024 */
[----:B------:R-:W3:Y:S01]  /*0860*/  LDG.E.64.CONSTANT R60, desc[UR4][R66.64+0x28] ;  /* 0x00002804423c7981 */ /* 0x000ee2000c1e9b00 */
[----:B------:R-:W-:Y:S02]  /*0870*/  DADD R64, R64, -R38 ;  /* 0x0000000040407229 */ /* 0x000fe40000000826 */
[----:B------:R-:W-:Y:S01]  /*0880*/  DADD R34, R34, -R36 ;  /* 0x0000000022227229 */ /* 0x000fe20000000824 */
[----:B------:R-:W3:Y:S04]  /*0890*/  LDG.E.64.CONSTANT R38, desc[UR4][R66.64+0x30] ;  /* 0x0000300442267981 */ /* 0x000ee8000c1e9b00 */
[----:B------:R-:W3:Y:S04]  /*08a0*/  LDG.E.64.CONSTANT R36, desc[UR4][R66.64+0x18] ;  /* 0x0000180442247981 */ /* 0x000ee8000c1e9b00 */
[----:B------:R-:W3:Y:S01]  /*08b0*/  LDG.E.64.CONSTANT R62, desc[UR4][R66.64+0x40] ;  /* 0x00004004423e7981 */ /* 0x000ee2000c1e9b00 */
[----:B----4-:R-:W-:-:S08]  /*08c0*/  DFMA R44, R44, R42, RZ ;  /* 0x0000002a2c2c722b */ /* 0x010fd000000000ff */
[----:B------:R-:W-:Y:S02]  /*08d0*/  DFMA R40, R40, R54, R44 ;  /* 0x000000362828722b */ /* 0x000fe4000000002c */
[-C--:B------:R-:W-:Y:S01]  /*08e0*/  DFMA R58, R58, R42.reuse, RZ ;  /* 0x0000002a3a3a722b */ /* 0x080fe200000000ff */
[----:B------:R-:W4:Y:S01]  /*08f0*/  LDG.E.64.CONSTANT R44, desc[UR4][R66.64+0x38] ;  /* 0x00003804422c7981 */ /* 0x000f22000c1e9b00 */
[----:B------:R-:W-:-:S03]  /*0900*/  DFMA R56, R56, R42, RZ ;  /* 0x0000002a3838722b */ /* 0x000fc600000000ff */
[----:B------:R-:W4:Y:S01]  /*0910*/  LDG.E.64.CONSTANT R42, desc[UR4][R66.64+0x20] ;  /* 0x00002004422a7981 */ /* 0x000f22000c1e9b00 */
[----:B--2---:R-:W-:Y:S02]  /*0920*/  DFMA R52, R52, R64, RZ ;  /* 0x000000403434722b */ /* 0x004fe400000000ff */
[-C--:B------:R-:W-:Y:S02]  /*0930*/  DFMA R46, R46, R54.reuse, R58 ;  /* 0x000000362e2e722b */ /* 0x080fe4000000003a */
[----:B------:R-:W2:Y:S01]  /*0940*/  LDG.E.64.CONSTANT R58, desc[UR4][R66.64+0x10] ;  /* 0x00001004423a7981 */ /* 0x000ea2000c1e9b00 */
[----:B------:R-:W-:-:S03]  /*0950*/  DFMA R48, R48, R54, R56 ;  /* 0x000000363030722b */ /* 0x000fc60000000038 */
[----:B------:R-:W2:Y:S01]  /*0960*/  LDG.E.64.CONSTANT R54, desc[UR4][R68.64+0x28] ;  /* 0x0000280444367981 */ /* 0x000ea2000c1e9b00 */
[----:B------:R-:W-:-:S03]  /*0970*/  DFMA R50, R50, R34, R52 ;  /* 0x000000223232722b */ /* 0x000fc60000000034 */
[----:B------:R-:W2:Y:S04]  /*0980*/  LDG.E.64.CONSTANT R52, desc[UR4][R68.64+0x10] ;  /* 0x0000100444347981 */ /* 0x000ea8000c1e9b00 */
[----:B------:R-:W2:Y:S01]  /*0990*/  LDG.E.64.CONSTANT R56, desc[UR4][R68.64+0x40] ;  /* 0x0000400444387981 */ /* 0x000ea2000c1e9b00 */
[-C--:B---3--:R-:W-:Y:S02]  /*09a0*/  DFMA R38, R38, R64.reuse, RZ ;  /* 0x000000402626722b */ /* 0x088fe400000000ff */
[----:B------:R-:W-:Y:S01]  /*09b0*/  DFMA R36, R36, R64, RZ ;  /* 0x000000402424722b */ /* 0x000fe200000000ff */
[----:B------:R-:W0:Y:S05]  /*09c0*/  LDS.64 R64, [R3+0x60] ;  /* 0x0000600003407984 */ /* 0x000e2a0000000a00 */
[----:B----4-:R-:W-:-:S02]  /*09d0*/  DFMA R38, R44, R34, R38 ;  /* 0x000000222c26722b */ /* 0x010fc40000000026 */
[----:B------:R-:W-:Y:S02]  /*09e0*/  DFMA R36, R42, R34, R36 ;  /* 0x000000222a24722b */ /* 0x000fe40000000024 */
[C-C-:B0-----:R-:W-:Y:S02]  /*09f0*/  DADD R34, R64.reuse, R64.reuse ;  /* 0x0000000040227229 */ /* 0x141fe40000000040 */
[----:B------:R-:W-:-:S06]  /*0a00*/  DADD R64, R64, -R64 ;  /* 0x0000000040407229 */ /* 0x000fcc0000000840 */
[----:B------:R-:W-:Y:S02]  /*0a10*/  DMUL R34, R34, 0.5 ;  /* 0x3fe0000022227828 */ /* 0x000fe40000000000 */
[-C--:B--2---:R-:W-:Y:S02]  /*0a20*/  DFMA R50, R58, R64.reuse, R50 ;  /* 0x000000403a32722b */ /* 0x084fe40000000032 */
        /* <DEDUP_REMOVED lines=17> */
.L_x_2041:
[----:B------:R-:W-:Y:S05]  /*0b40*/  BSYNC.RECONVERGENT B0 ;  /* 0x0000000000007941 */ /* 0x000fea0003800200 */
.L_x_2040:
[----:B01----:R-:W2:Y:S04]  /*0b50*/  LDG.E.64.CONSTANT R36, desc[UR4][R30.64+0x8] ;  /* 0x000008041e247981 */ /* 0x003ea8000c1e9b00 */
[----:B------:R-:W3:Y:S04]  /*0b60*/  LDG.E.64.CONSTANT R38, desc[UR4][R30.64+0x30] ;  /* 0x000030041e267981 */ /* 0x000ee8000c1e9b00 */
[----:B------:R-:W4:Y:S04]  /*0b70*/  LDG.E.64.CONSTANT R40, desc[UR4][R32.64+0x10] ;  /* 0x0000100420287981 */ /* 0x000f28000c1e9b00 */
[----:B------:R-:W4:Y:S04]  /*0b80*/  LDG.E.64.CONSTANT R46, desc[UR4][R32.64+0x40] ;  /* 0x00004004202e7981 */ /* 0x000f28000c1e9b00 */
[----:B------:R-:W4:Y:S04]  /*0b90*/  LDG.E.64.CONSTANT R42, desc[UR4][R30.64+0x10] ;  /* 0x000010041e2a7981 */ /* 0x000f28000c1e9b00 */
[----:B------:R-:W4:Y:S04]  /*0ba0*/  LDG.E.64.CONSTANT R44, desc[UR4][R30.64+0x38] ;  /* 0x000038041e2c7981 */ /* 0x000f28000c1e9b00 */
[----:B------:R0:W4:Y:S01]  /*0bb0*/  LDG.E.64.CONSTANT R48, desc[UR4][R30.64+0x40] ;  /* 0x000040041e307981 */ /* 0x000122000c1e9b00 */
[----:B------:R-:W-:Y:S01]  /*0bc0*/  IMAD R51, R4, 0x2aab, RZ ;  /* 0x00002aab04337824 */ /* 0x000fe200078e02ff */
[----:B------:R-:W1:Y:S04]  /*0bd0*/  LDC.64 R62, c[0x0][0x388] ;  /* 0x0000e200ff3e7b82 */ /* 0x000e680000000a00 */
[----:B------:R-:W-:-:S04]  /*0be0*/  SHF.R.U32.HI R51, RZ, 0x10, R51 ;  /* 0x00000010ff337819 */ /* 0x000fc80000011633 */
[----:B------:R-:W-:-:S05]  /*0bf0*/  PRMT R4, R51, 0x9910, RZ ;  /* 0x0000991033047816 */ /* 0x000fca00000000ff */
[----:B------:R-:W-:-:S04]  /*0c00*/  IMAD R4, R4, 0x6, RZ ;  /* 0x0000000604047824 */ /* 0x000fc800078e02ff */
[----:B------:R-:W-:-:S05]  /*0c10*/  IMAD.MOV R4, RZ, RZ, -R4 ;  /* 0x000000ffff047224 */ /* 0x000fca00078e0a04 */
[----:B------:R-:W-:-:S04]  /*0c20*/  PRMT R50, R4, 0x7710, RZ ;  /* 0x0000771004327816 */ /* 0x000fc800000000ff */
[----:B------:R-:W-:Y:S01]  /*0c30*/  IADD3 R50, PT, PT, R50, R5, RZ ;  /* 0x0000000532327210 */ /* 0x000fe20007ffe0ff */
[----:B------:R-:W-:-:S03]  /*0c40*/  IMAD R4, R51, 0x120, R28 ;  /* 0x0000012033047824 */ /* 0x000fc600078e021c */
[----:B------:R-:W-:-:S05]  /*0c50*/  LOP3.LUT R5, R50, 0xffff, RZ, 0xc0, !PT ;  /* 0x0000ffff32057812 */ /* 0x000fca00078ec0ff */
[----:B------:R-:W-:Y:S01]  /*0c60*/  IMAD R4, R5, 0x30, R4 ;  /* 0x0000003005047824 */ /* 0x000fe200078e0204 */
[----:B------:R-:W-:Y:S06]  /*0c70*/  BAR.SYNC.DEFER_BLOCKING 0x0 ;  /* 0x0000000000007b1d */ /* 0x000fec0000010000 */
[----:B------:R-:W-:Y:S04]  /*0c80*/  LDS.64 R56, [R4+0x20] ;  /* 0x0000200004387984 */ /* 0x000fe80000000a00 */
[----:B0-----:R-:W0:Y:S04]  /*0c90*/  LDS.128 R28, [R4] ;  /* 0x00000000041c7984 */ /* 0x001e280000000c00 */
[----:B------:R-:W1:Y:S01]  /*0ca0*/  LDS.128 R32, [R4+0x10] ;  /* 0x0000100004207984 */ /* 0x000e620000000c00 */
[----:B------:R-:W-:Y:S01]  /*0cb0*/  PRMT R50, R50, 0x5410, R51 ;  /* 0x0000541032327816 */ /* 0x000fe20000000033 */
[----:B------:R-:W-:Y:S01]  /*0cc0*/  IMAD.MOV.U32 R5, RZ, RZ, 0x5 ;  /* 0x00000005ff057424 */ /* 0x000fe200078e00ff */
[----:B------:R-:W-:Y:S01]  /*0cd0*/  UMOV UR6, 0x2406 ;  /* 0x0000240600067882 */ /* 0x000fe20000000000 */
        /* <DEDUP_REMOVED lines=12> */
[----:B------:R-:W-:Y:S01]  /*0da0*/  DFMA R28, R24, R32, R28 ;  /* 0x00000020181c722b */ /* 0x000fe2000000001c */
[----:B------:R-:W-:Y:S01]  /*0db0*/  IDP.2A.LO.U16.U8 R5, R50, UR6, R5 ;  /* 0x0000000632057c26 */ /* 0x000fe20008001005 */
[-C--:B------:R-:W-:Y:S02]  /*0dc0*/  DFMA R60, R12, R52.reuse, RZ ;  /* 0x000000340c3c722b */ /* 0x080fe400000000ff */
[----:B------:R-:W-:Y:S01]  /*0dd0*/  DFMA R52, R16, R52, RZ ;  /* 0x000000341034722b */ /* 0x000fe200000000ff */
[----:B------:R-:W-:-:S03]  /*0de0*/  IMAD R5, R0, 0xd8, R5 ;  /* 0x000000d800057824 */ /* 0x000fc600078e0205 */
[C-C-:B------:R-:W-:Y:S02]  /*0df0*/  DADD R66, R30.reuse, -R28.reuse ;  /* 0x000000001e427229 */ /* 0x140fe4000000081c */
[----:B------:R-:W-:Y:S02]  /*0e00*/  DADD R28, R30, R28 ;  /* 0x000000001e1c7229 */ /* 0x000fe4000000001c */
[----:B------:R-:W-:Y:S01]  /*0e10*/  DFMA R30, R26, R56, RZ ;  /* 0x000000381a1e722b */ /* 0x000fe200000000ff */
[----:B------:R-:W-:Y:S01]  /*0e20*/  IMAD.WIDE R62, R5, 0x8, R62 ;  /* 0x00000008053e7825 */ /* 0x000fe200078e023e */
[-C--:B------:R-:W-:Y:S02]  /*0e30*/  DFMA R60, R14, R58.reuse, R60 ;  /* 0x0000003a0e3c722b */ /* 0x080fe4000000003c */
[----:B------:R-:W-:Y:S02]  /*0e40*/  DFMA R52, R18, R58, R52 ;  /* 0x0000003a1234722b */ /* 0x000fe40000000034 */
[----:B------:R-:W4:Y:S02]  /*0e50*/  LDG.E.64.CONSTANT R68, desc[UR4][R62.64+-0x28] ;  /* 0xffffd8043e447981 */ /* 0x000f24000c1e9b00 */
[----:B--2---:R-:W-:-:S02]  /*0e60*/  DFMA R30, R36, R34, R30 ;  /* 0x00000022241e722b */ /* 0x004fc4000000001e */
[----:B---3--:R-:W-:Y:S01]  /*0e70*/  DFMA R58, R38, R56, RZ ;  /* 0x00000038263a722b */ /* 0x008fe200000000ff */
[----:B------:R-:W2:Y:S01]  /*0e80*/  LDG.E.64.CONSTANT R56, desc[UR4][R62.64] ;  /* 0x000000043e387981 */ /* 0x000ea2000c1e9b00 */
[-C--:B----4-:R-:W-:Y:S02]  /*0e90*/  DFMA R60, R40, R54.reuse, R60 ;  /* 0x00000036283c722b */ /* 0x090fe4000000003c */
[----:B------:R-:W-:Y:S01]  /*0ea0*/  DFMA R52, R46, R54, R52 ;  /* 0x000000362e34722b */ /* 0x000fe20000000034 */
[----:B------:R-:W3:Y:S01]  /*0eb0*/  LDG.E.64.CONSTANT R54, desc[UR4][R62.64+-0x8] ;  /* 0xfffff8043e367981 */ /* 0x000ee2000c1e9b00 */
[----:B------:R-:W-:Y:S02]  /*0ec0*/  DFMA R30, R42, R32, R30 ;  /* 0x000000202a1e722b */ /* 0x000fe4000000001e */
[----:B------:R-:W-:Y:S01]  /*0ed0*/  DFMA R58, R44, R34, R58 ;  /* 0x000000222c3a722b */ /* 0x000fe2000000003a */
[----:B------:R-:W4:Y:S05]  /*0ee0*/  LDG.E.64.CONSTANT R34, desc[UR4][R62.64+-0x20] ;  /* 0xffffe0043e227981 */ /* 0x000f2a000c1e9b00 */
[----:B------:R-:W-:-:S02]  /*0ef0*/  DADD R50, R60, -R30 ;  /* 0x000000003c327229 */ /* 0x000fc4000000081e */
[----:B------:R-:W-:Y:S02]  /*0f00*/  DADD R60, R60, R30 ;  /* 0x000000003c3c7229 */ /* 0x000fe4000000001e */
[----:B------:R-:W-:Y:S01]  /*0f10*/  DFMA R58, R48, R32, R58 ;  /* 0x00000020303a722b */ /* 0x000fe2000000003a */
[----:B------:R-:W2:Y:S04]  /*0f20*/  LDG.E.64.CONSTANT R30, desc[UR4][R62.64+-0x10] ;  /* 0xfffff0043e1e7981 */ /* 0x000ea8000c1e9b00 */
[----:B------:R-:W2:Y:S01]  /*0f30*/  LDG.E.64.CONSTANT R32, desc[UR4][R62.64+-0x18] ;  /* 0xffffe8043e207981 */ /* 0x000ea2000c1e9b00 */
[----:B------:R-:W-:Y:S01]  /*0f40*/  BSSY.RECONVERGENT B0, `(.L_x_2042) ;  /* 0x0000055000007945 */ /* 0x000fe20003800200 */
[----:B------:R-:W-:Y:S02]  /*0f50*/  DMUL R68, R68, R60 ;  /* 0x0000003c44447228 */ /* 0x000fe40000000000 */
[----:B---3--:R-:W-:-:S02]  /*0f60*/  DMUL R66, R54, R66 ;  /* 0x0000004236427228 */ /* 0x008fc40000000000 */
[C-C-:B------:R-:W-:Y:S02]  /*0f70*/  DADD R54, R52.reuse, -R58.reuse ;  /* 0x0000000034367229 */ /* 0x140fe4000000083a */
[----:B------:R-:W-:Y:S02]  /*0f80*/  DADD R52, R52, R58 ;  /* 0x0000000034347229 */ /* 0x000fe4000000003a */
[----:B----4-:R-:W-:Y:S02]  /*0f90*/  DMUL R28, R34, R28 ;  /* 0x0000001c221c7228 */ /* 0x010fe40000000000 */
[CCC-:B--2---:R-:W-:Y:S02]  /*0fa0*/  DFMA R34, R56.reuse, R50.reuse, R68.reuse ;  /* 0x000000323822722b */ /* 0x1c4fe40000000044 */
[----:B------:R-:W-:Y:S02]  /*0fb0*/  DFMA R50, R56, -R50, R68 ;  /* 0x800000323832722b */ /* 0x000fe40000000044 */
[----:B------:R-:W-:-:S02]  /*0fc0*/  DMUL R30, R30, R54 ;  /* 0x000000361e1e7228 */ /* 0x000fc40000000000 */
[--C-:B------:R-:W-:Y:S02]  /*0fd0*/  DADD R54, -R66, R28.reuse ;  /* 0x0000000042367229 */ /* 0x100fe4000000011c */
[----:B------:R-:W-:Y:S02]  /*0fe0*/  DMUL R32, R32, R52 ;  /* 0x0000003420207228 */ /* 0x000fe40000000000 */
[----:B------:R-:W-:Y:S02]  /*0ff0*/  DADD R52, R66, R28 ;  /* 0x0000000042347229 */ /* 0x000fe4000000001c */
[----:B------:R-:W-:Y:S02]  /*1000*/  DFMA R60, R12, R34, RZ ;  /* 0x000000220c3c722b */ /* 0x000fe400000000ff */
[----:B------:R-:W-:Y:S02]  /*1010*/  DFMA R62, R26, R50, RZ ;  /* 0x000000321a3e722b */ /* 0x000fe400000000ff */
[----:B------:R-:W-:-:S02]  /*1020*/  DADD R56, R30, R32 ;  /* 0x000000001e387229 */ /* 0x000fc40000000020 */
[----:B------:R-:W-:Y:S02]  /*1030*/  DADD R58, -R30, R32 ;  /* 0x000000001e3a7229 */ /* 0x000fe40000000120 */
[----:B------:R-:W-:Y:S02]  /*1040*/  DFMA R60, R6, R52, R60 ;  /* 0x00000034063c722b */ /* 0x000fe4000000003c */
[----:B------:R-:W-:-:S06]  /*1050*/  DFMA R62, R20, R54, R62 ;  /* 0x00000036143e722b */ /* 0x000fcc000000003e */
[----:B------:R-:W-:Y:S02]  /*1060*/  DFMA R60, R16, R56, R60 ;  /* 0x00000038103c722b */ /* 0x000fe4000000003c */
[----:B------:R-:W-:-:S08]  /*1070*/  DFMA R62, R38, R58, R62 ;  /* 0x0000003a263e722b */ /* 0x000fd0000000003e */
[C-C-:B------:R-:W-:Y:S01]  /*1080*/  DADD R64, R60.reuse, -R62.reuse ;  /* 0x000000003c407229 */ /* 0x140fe2000000083e */
[----:B------:R-:W-:Y:S06]  /*1090*/  BAR.SYNC.DEFER_BLOCKING 0x0 ;  /* 0x0000000000007b1d */ /* 0x000fec0000010000 */
[----:B------:R-:W-:Y:S02]  /*10a0*/  DADD R62, R60, R62 ;  /* 0x000000003c3e7229 */ /* 0x000fe4000000003e */
[-C--:B------:R-:W-:Y:S02]  /*10b0*/  DFMA R60, R14, R34.reuse, RZ ;  /* 0x000000220e3c722b */ /* 0x080fe400000000ff */
[----:B------:R-:W-:-:S06]  /*10c0*/  DFMA R34, R40, R34, RZ ;  /* 0x000000222822722b */ /* 0x000fcc00000000ff */
[-C--:B------:R-:W-:Y:S02]  /*10d0*/  DFMA R60, R8, R52.reuse, R60 ;  /* 0x00000034083c722b */ /* 0x080fe4000000003c */
[----:B------:R-:W-:Y:S02]  /*10e0*/  DFMA R34, R10, R52, R34 ;  /* 0x000000340a22722b */ /* 0x000fe40000000022 */
[-C--:B------:R-:W-:Y:S02]  /*10f0*/  DFMA R52, R36, R50.reuse, RZ ;  /* 0x000000322434722b */ /* 0x080fe400000000ff */
[----:B------:R-:W-:-:S06]  /*1100*/  DFMA R50, R42, R50, RZ ;  /* 0x000000322a32722b */ /* 0x000fcc00000000ff */
[-C--:B------:R-:W-:Y:S02]  /*1110*/  DFMA R52, R22, R54.reuse, R52 ;  /* 0x000000361634722b */ /* 0x080fe40000000034 */
[----:B------:R-:W-:Y:S02]  /*1120*/  DFMA R50, R24, R54, R50 ;  /* 0x000000361832722b */ /* 0x000fe40000000032 */
[-C--:B------:R-:W-:Y:S02]  /*1130*/  DFMA R60, R18, R56.reuse, R60 ;  /* 0x00000038123c722b */ /* 0x080fe4000000003c */
[----:B------:R-:W-:Y:S02]  /*1140*/  DFMA R34, R46, R56, R34 ;  /* 0x000000382e22722b */ /* 0x000fe40000000022 */
[-C--:B------:R-:W-:Y:S02]  /*1150*/  DFMA R52, R44, R58.reuse, R52 ;  /* 0x0000003a2c34722b */ /* 0x080fe40000000034 */
[----:B------:R-:W-:-:S06]  /*1160*/  DFMA R58, R48, R58, R50 ;  /* 0x0000003a303a722b */ /* 0x000fcc0000000032 */
        /* <DEDUP_REMOVED lines=26> */
[C-C-:B--2---:R-:W-:Y:S02]  /*1310*/  DADD R58, R60.reuse, R54.reuse ;  /* 0x000000003c3a7229 */ /* 0x144fe40000000036 */
        /* <DEDUP_REMOVED lines=13> */
[C-C-:B------:R-:W-:Y:S02]  /*13f0*/  DADD R4, R34.reuse, -R60.reuse ;  /* 0x0000000022047229 */ /* 0x140fe4000000083c */
[----:B------:R-:W-:Y:S02]  /*1400*/  DADD R60, R34, R60 ;  /* 0x00000000223c7229 */ /* 0x000fe4000000003c */
[C-C-:B------:R-:W-:Y:S02]  /*1410*/  DADD R34, R52.reuse, -R56.reuse ;  /* 0x0000000034227229 */ /* 0x140fe40000000838 */
[----:B------:R-:W-:Y:S01]  /*1420*/  DADD R52, R52, R56 ;  /* 0x0000000034347229 */ /* 0x000fe20000000038 */
[----:B------:R1:W-:Y:S01]  /*1430*/  STS.64 [R3+0xc0], R4 ;  /* 0x0000c00403007388 */ /* 0x0003e20000000a00 */
[----:B------:R-:W-:-:S03]  /*1440*/  DADD R50, R58, R50 ;  /* 0x000000003a327229 */ /* 0x000fc60000000032 */
[----:B------:R1:W-:Y:S04]  /*1450*/  STS.64 [R3], R60 ;  /* 0x0000003c03007388 */ /* 0x0003e80000000a00 */
[----:B------:R1:W-:Y:S04]  /*1460*/  STS.64 [R3+0x90], R34 ;  /* 0x0000902203007388 */ /* 0x0003e80000000a00 */
[----:B------:R1:W-:Y:S04]  /*1470*/  STS.64 [R3+0x30], R52 ;  /* 0x0000303403007388 */ /* 0x0003e80000000a00 */
[----:B------:R1:W-:Y:S02]  /*1480*/  STS.64 [R3+0x60], R50 ;  /* 0x0000603203007388 */ /* 0x0003e40000000a00 */
.L_x_2043:
[----:B------:R-:W-:Y:S05]  /*1490*/  BSYNC.RECONVERGENT B0 ;  /* 0x0000000000007941 */ /* 0x000fea0003800200 */
.L_x_2042:
        /* <DEDUP_REMOVED lines=8> */
[----:B------:R-:W1:Y:S01]  /*1520*/  LDS.64 R28, [R2+0x360] ;  /* 0x00036000021c7984 */ /* 0x000e620000000a00 */
[----:B--2---:R-:W-:-:S02]  /*1530*/  DADD R34, R30, R32 ;  /* 0x000000001e227229 */ /* 0x004fc40000000020 */
[----:B------:R-:W-:Y:S02]  /*1540*/  DADD R32, R30, -R32 ;  /* 0x000000001e207229 */ /* 0x000fe40000000820 */
[----:B0-----:R-:W-:-:S04]  /*1550*/  DADD R30, R50, R52 ;  /* 0x00000000321e7229 */ /* 0x001fc80000000034 */
[-C--:B------:R-:W-:Y:S02]  /*1560*/  DFMA R12, R12, R34.reuse, RZ ;  /* 0x000000220c0c722b */ /* 0x080fe400000000ff */
[----:B------:R-:W-:Y:S02]  /*1570*/  DFMA R14, R14, R34, RZ ;  /* 0x000000220e0e722b */ /* 0x000fe400000000ff */
[----:B------:R-:W-:Y:S02]  /*1580*/  DADD R50, R50, -R52 ;  /* 0x0000000032327229 */ /* 0x000fe40000000834 */
[-C--:B------:R-:W-:Y:S02]  /*1590*/  DFMA R26, R26, R32.reuse, RZ ;  /* 0x000000201a1a722b */ /* 0x080fe400000000ff */
[----:B------:R-:W-:Y:S02]  /*15a0*/  DFMA R42, R42, R32, RZ ;  /* 0x000000202a2a722b */ /* 0x000fe400000000ff */
[----:B------:R-:W-:-:S02]  /*15b0*/  DFMA R34, R40, R34, RZ ;  /* 0x000000222822722b */ /* 0x000fc400000000ff */
[----:B------:R-:W-:Y:S02]  /*15c0*/  DFMA R32, R36, R32, RZ ;  /* 0x000000202420722b */ /* 0x000fe400000000ff */
[----:B-1----:R-:W-:Y:S02]  /*15d0*/  DADD R2, R4, R28 ;  /* 0x0000000004027229 */ /* 0x002fe4000000001c */
[-C--:B------:R-:W-:Y:S02]  /*15e0*/  DFMA R42, R24, R50.reuse, R42 ;  /* 0x00000032182a722b */ /* 0x080fe4000000002a */
[----:B------:R-:W-:Y:S02]  /*15f0*/  DADD R4, R4, -R28 ;  /* 0x0000000004047229 */ /* 0x000fe4000000081c */
        /* <DEDUP_REMOVED lines=11> */
[C-C-:B------:R-:W-:Y:S02]  /*16b0*/  DADD R66, R12.reuse, -R26.reuse ;  /* 0x000000000c427229 */ /* 0x140fe4000000081a */
[----:B------:R-:W-:Y:S02]  /*16c0*/  DADD R68, R12, R26 ;  /* 0x000000000c447229 */ /* 0x000fe4000000001a */
[----:B------:R-:W-:-:S02]  /*16d0*/  DADD R32, R34, R42 ;  /* 0x0000000022207229 */ /* 0x000fc4000000002a */
[C-C-:B------:R-:W-:Y:S02]  /*16e0*/  DADD R30, R14.reuse, -R4.reuse ;  /* 0x000000000e1e7229 */ /* 0x140fe40000000804 */
[----:B------:R-:W-:-:S11]  /*16f0*/  DADD R28, R14, R4 ;  /* 0x000000000e1c7229 */ /* 0x000fd60000000004 */
.L_x_2045:
[----:B------:R-:W-:Y:S05]  /*1700*/  BSYNC.RECONVERGENT B0 ;  /* 0x0000000000007941 */ /* 0x000fea0003800200 */
.L_x_2044:
        /* <DEDUP_REMOVED lines=10> */
[----:B------:R-:W-:Y:S01]  /*17b0*/  STG.E.64 desc[UR4][R2.64+0x320], R66 ;  /* 0x0003204202007986 */ /* 0x000fe2000c101b04 */
[----:B------:R-:W-:Y:S05]  /*17c0*/  EXIT ;  /* 0x000000000000794d */ /* 0x000fea0003800000 */
.L_x_2046:
        /* <DEDUP_REMOVED lines=11> */
.L_x_3138:


//--------------------- .text._Z30massMatrixMultiplySharedKernelILi5ELi6ELi3EEviPKdS1_S1_S1_Pd --------------------------
	.section	.text._Z30massMatrixMultiplySharedKernelILi5ELi6ELi3EEviPKdS1_S1_S1_Pd,"ax",@progbits
	.align	128
        .global         _Z30massMatrixMultiplySharedKernelILi5ELi6ELi3EEviPKdS1_S1_S1_Pd
        .type           _Z30massMatrixMultiplySharedKernelILi5ELi6ELi3EEviPKdS1_S1_S1_Pd,@function
        .size           _Z30massMatrixMultiplySharedKernelILi5ELi6ELi3EEviPKdS1_S1_S1_Pd,(.L_x_3139 - _Z30massMatrixMultiplySharedKernelILi5ELi6ELi3EEviPKdS1_S1_S1_Pd)
        .other          _Z30massMatrixMultiplySharedKernelILi5ELi6ELi3EEviPKdS1_S1_S1_Pd,@"STO_CUDA_ENTRY STV_DEFAULT"
_Z30massMatrixMultiplySharedKernelILi5ELi6ELi3EEviPKdS1_S1_S1_Pd:
.text._Z30massMatrixMultiplySharedKernelILi5ELi6ELi3EEviPKdS1_S1_S1_Pd:
        /* <DEDUP_REMOVED lines=34> */
[----:B------:R-:W4:Y:S01]  /*0220*/  LDS.128 R12, [R2+0x1490] ;  /* 0x00149000020c7984 */ /* 0x000f220000000c00 */
        /* <DEDUP_REMOVED lines=8> */
[----:B---3--:R-:W-:Y:S01]  /*02b0*/  R2UR UR30, R6 ;  /* 0x00000000061e72ca */ /* 0x008fe200000e0000 */
[C---:B------:R-:W-:Y:S01]  /*02c0*/  IMAD R18, R16.reuse, 0xcccd, RZ ;  /* 0x0000cccd10127824 */ /* 0x040fe200078e02ff */
[----:B------:R-:W-:Y:S01]  /*02d0*/  R2UR UR31, R7 ;  /* 0x00000000071f72ca */ /* 0x000fe200000e0000 */
[----:B------:R-:W-:Y:S01]  /*02e0*/  IMAD R16, R16, 0x2aab, RZ ;  /* 0x00002aab10107824 */ /* 0x000fe200078e02ff */
[----:B------:R-:W-:Y:S02]  /*02f0*/  R2UR UR10, R4 ;  /* 0x00000000040a72ca */ /* 0x000fe400000e0000 */
[----:B------:R-:W-:Y:S02]  /*0300*/  R2UR UR11, R5 ;  /* 0x00000000050b72ca */ /* 0x000fe400000e0000 */
[----:B------:R-:W-:Y:S01]  /*0310*/  R2UR UR7, R19 ;  /* 0x00000000130772ca */ /* 0x000fe200000e0000 */
[----:B------:R-:W2:Y:S01]  /*0320*/  LDS.128 R4, [R2+0x14b0] ;  /* 0x0014b00002047984 */ /* 0x000ea20000000c00 */
[----:B------:R-:W-:-:S02]  /*0330*/  PRMT R19, R0, 0x9910, RZ ;  /* 0x0000991000137816 */ /* 0x000fc400000000ff */
[----:B------:R-:W-:Y:S02]  /*0340*/  SHF.R.U32.HI R18, RZ, 0x12, R18 ;  /* 0x00000012ff127819 */ /* 0x000fe40000011612 */
[----:B------:R-:W-:Y:S01]  /*0350*/  R2UR UR41, R17 ;  /* 0x00000000112972ca */ /* 0x000fe200000e0000 */
[----:B0-----:R-:W-:Y:S01]  /*0360*/  IMAD R17, R28, 0x3, R3 ;  /* 0x000000031c117824 */ /* 0x001fe200078e0203 */
[----:B----4-:R-:W-:Y:S01]  /*0370*/  R2UR UR32, R10 ;  /* 0x000000000a2072ca */ /* 0x010fe200000e0000 */
[----:B------:R-:W-:Y:S01]  /*0380*/  IMAD R3, R3, 0x6c0, R2 ;  /* 0x000006c003037824 */ /* 0x000fe200078e0202 */
[----:B------:R-:W-:Y:S02]  /*0390*/  R2UR UR33, R11 ;  /* 0x000000000b2172ca */ /* 0x000fe400000e0000 */
[----:B------:R-:W-:Y:S02]  /*03a0*/  ISETP.LT.AND P0, PT, R17, UR14, !P0 ;  /* 0x0000000e11007c0c */ /* 0x000fe4000c701270 */
[----:B------:R-:W-:-:S02]  /*03b0*/  R2UR UR12, R8 ;  /* 0x00000000080c72ca */ /* 0x000fc400000e0000 */
[----:B------:R-:W-:Y:S02]  /*03c0*/  R2UR UR13, R9 ;  /* 0x00000000090d72ca */ /* 0x000fe400000e0000 */
[----:B------:R-:W0:Y:S01]  /*03d0*/  LDS.128 R8, [R2+0x1470] ;  /* 0x0014700002087984 */ /* 0x000e220000000c00 */
[----:B------:R-:W-:Y:S02]  /*03e0*/  R2UR UR28, R14 ;  /* 0x000000000e1c72ca */ /* 0x000fe400000e0000 */
[----:B------:R-:W-:Y:S02]  /*03f0*/  R2UR UR29, R15 ;  /* 0x000000000f1d72ca */ /* 0x000fe400000e0000 */
[----:B------:R-:W-:Y:S02]  /*0400*/  R2UR UR8, R12 ;  /* 0x000000000c0872ca */ /* 0x000fe400000e0000 */
[----:B-1----:R-:W-:Y:S02]  /*0410*/  R2UR UR34, R22 ;  /* 0x00000000162272ca */ /* 0x002fe400000e0000 */
[----:B------:R-:W-:Y:S01]  /*0420*/  PRMT R22, R18, 0x9910, RZ ;  /* 0x0000991012167816 */ /* 0x000fe200000000ff */
[----:B------:R-:W-:Y:S01]  /*0430*/  IMAD R18, R19, 0xcd, RZ ;  /* 0x000000cd13127824 */ /* 0x000fe200078e02ff */
[----:B------:R-:W-:-:S02]  /*0440*/  R2UR UR35, R23 ;  /* 0x00000000172372ca */ /* 0x000fc400000e0000 */
[----:B------:R-:W-:Y:S01]  /*0450*/  R2UR UR9, R13 ;  /* 0x000000000d0972ca */ /* 0x000fe200000e0000 */
[----:B------:R-:W-:Y:S01]  /*0460*/  IMAD.MOV.U32 R19, RZ, RZ, R22 ;  /* 0x000000ffff137224 */ /* 0x000fe200078e0016 */
[----:B------:R-:W-:Y:S01]  /*0470*/  LOP3.LUT R22, R18, 0xffff, RZ, 0xc0, !PT ;  /* 0x0000ffff12167812 */ /* 0x000fe200078ec0ff */
[----:B------:R1:W3:Y:S01]  /*0480*/  LDS.128 R12, [R2+0x14c0] ;  /* 0x0014c000020c7984 */ /* 0x0002e20000000c00 */
[----:B------:R-:W-:Y:S01]  /*0490*/  R2UR UR15, R21 ;  /* 0x00000000150f72ca */ /* 0x000fe200000e0000 */
[----:B------:R-:W-:Y:S01]  /*04a0*/  IMAD R18, R19, 0x5, RZ ;  /* 0x0000000513127824 */ /* 0x000fe200078e02ff */
[----:B------:R-:W-:Y:S02]  /*04b0*/  SHF.R.U32.HI R19, RZ, 0xa, R22 ;  /* 0x0000000aff137819 */ /* 0x000fe40000011616 */
[----:B------:R-:W-:Y:S01]  /*04c0*/  R2UR UR14, R20 ;  /* 0x00000000140e72ca */ /* 0x000fe200000e0000 */
[----:B------:R-:W-:Y:S01]  /*04d0*/  IMAD.MOV R23, RZ, RZ, -R18 ;  /* 0x000000ffff177224 */ /* 0x000fe200078e0a12 */
[----:B------:R-:W-:-:S02]  /*04e0*/  LOP3.LUT R22, R19, 0xffff, RZ, 0xc0, !PT ;  /* 0x0000ffff13167812 */ /* 0x000fc400078ec0ff */
[----:B------:R-:W4:Y:S01]  /*04f0*/  @P0 LDC.64 R18, c[0x0][0x3a0] ;  /* 0x0000e800ff120b82 */ /* 0x000f220000000a00 */
[----:B--2---:R-:W-:Y:S01]  /*0500*/  R2UR UR17, R5 ;  /* 0x00000000051172ca */ /* 0x004fe200000e0000 */
[--C-:B------:R-:W-:Y:S01]  /*0510*/  @P0 IMAD R5, R17, 0x7d, R0.reuse ;  /* 0x0000007d11050824 */ /* 0x100fe200078e0200 */
[----:B------:R-:W-:Y:S01]  /*0520*/  PRMT R23, R23, 0x7710, RZ ;  /* 0x0000771017177816 */ /* 0x000fe200000000ff */
[----:B------:R-:W-:Y:S01]  /*0530*/  IMAD R21, R22, 0x30, R3 ;  /* 0x0000003016157824 */ /* 0x000fe200078e0203 */
[----:B------:R-:W-:Y:S02]  /*0540*/  R2UR UR36, R6 ;  /* 0x00000000062472ca */ /* 0x000fe400000e0000 */
[----:B------:R-:W-:Y:S01]  /*0550*/  R2UR UR37, R7 ;  /* 0x00000000072572ca */ /* 0x000fe200000e0000 */
[----:B-1----:R-:W-:Y:S01]  /*0560*/  IMAD.IADD R2, R23, 0x1, R0 ;  /* 0x0000000117027824 */ /* 0x002fe200078e0200 */
[----:B------:R-:W-:Y:S01]  /*0570*/  R2UR UR16, R4 ;  /* 0x00000000041072ca */ /* 0x000fe200000e0000 */
[----:B------:R-:W-:-:S03]  /*0580*/  IMAD R20, R22, 0xf0, R21 ;  /* 0x000000f016147824 */ /* 0x000fc600078e0215 */
[----:B------:R-:W-:Y:S02]  /*0590*/  LOP3.LUT R22, R2, 0xffff, RZ, 0xc0, !PT ;  /* 0x0000ffff02167812 */ /* 0x000fe400078ec0ff */
[----:B0-----:R-:W-:Y:S02]  /*05a0*/  R2UR UR38, R10 ;  /* 0x000000000a2672ca */ /* 0x001fe400000e0000 */
[----:B------:R-:W-:Y:S01]  /*05b0*/  SHF.R.U32.HI R10, RZ, 0x10, R16 ;  /* 0x00000010ff0a7819 */ /* 0x000fe20000011610 */
[C---:B------:R-:W-:Y:S01]  /*05c0*/  IMAD R2, R22.reuse, 0x8, R21 ;  /* 0x0000000816027824 */ /* 0x040fe200078e0215 */
[----:B------:R-:W-:Y:S01]  /*05d0*/  R2UR UR39, R11 ;  /* 0x000000000b2772ca */ /* 0x000fe200000e0000 */
[----:B------:R-:W-:Y:S01]  /*05e0*/  IMAD R20, R22, 0x8, R20 ;  /* 0x0000000816147824 */ /* 0x000fe200078e0214 */
[----:B------:R-:W-:Y:S02]  /*05f0*/  R2UR UR18, R8 ;  /* 0x00000000081272ca */ /* 0x000fe400000e0000 */
[----:B------:R-:W-:Y:S01]  /*0600*/  R2UR UR19, R9 ;  /* 0x00000000091372ca */ /* 0x000fe200000e0000 */
[----:B----4-:R-:W-:Y:S01]  /*0610*/  @P0 IMAD.WIDE R18, R5, 0x8, R18 ;  /* 0x0000000805120825 */ /* 0x010fe200078e0212 */
[----:B------:R-:W-:-:S04]  /*0620*/  PRMT R11, R10, 0x9910, RZ ;  /* 0x000099100a0b7816 */ /* 0x000fc800000000ff */
[----:B------:R0:W5:Y:S01]  /*0630*/  @P0 LDG.E.64.CONSTANT R34, desc[UR22][R18.64] ;  /* 0x0000001612220981 */ /* 0x000162000c1e9b00 */
[----:B---3--:R-:W-:-:S03]  /*0640*/  R2UR UR42, R14 ;  /* 0x000000000e2a72ca */ /* 0x008fc600000e0000 */
[----:B------:R0:W5:Y:S01]  /*0650*/  @P0 LDG.E.64.CONSTANT R32, desc[UR22][R18.64+0xc8] ;  /* 0x0000c81612200981 */ /* 0x000162000c1e9b00 */
[----:B------:R-:W-:Y:S02]  /*0660*/  R2UR UR43, R15 ;  /* 0x000000000f2b72ca */ /* 0x000fe400000e0000 */
[----:B------:R-:W-:Y:S01]  /*0670*/  R2UR UR20, R12 ;  /* 0x000000000c1472ca */ /* 0x000fe200000e0000 */
[----:B------:R0:W5:Y:S01]  /*0680*/  @P0 LDG.E.64.CONSTANT R30, desc[UR22][R18.64+0x190] ;  /* 0x00019016121e0981 */ /* 0x000162000c1e9b00 */
[----:B------:R-:W-:-:S03]  /*0690*/  R2UR UR21, R13 ;  /* 0x000000000d1572ca */ /* 0x000fc600000e0000 */
[----:B------:R0:W5:Y:S04]  /*06a0*/  @P0 LDG.E.64.CONSTANT R26, desc[UR22][R18.64+0x258] ;  /* 0x00025816121a0981 */ /* 0x000168000c1e9b00 */
[----:B------:R0:W5:Y:S01]  /*06b0*/  @P0 LDG.E.64.CONSTANT R24, desc[UR22][R18.64+0x320] ;  /* 0x0003201612180981 */ /* 0x000162000c1e9b00 */
[----:B------:R-:W-:Y:S07]  /*06c0*/  @P1 BRA `(.L_x_2048) ;  /* 0x0000000000941947 */ /* 0x000fee0003800000 */
[----:B-----5:R-:W-:Y:S02]  /*06d0*/  DADD R8, R34, R24 ;  /* 0x0000000022087229 */ /* 0x020fe40000000018 */
[----:B------:R-:W-:Y:S02]  /*06e0*/  DADD R12, R32, R26 ;  /* 0x00000000200c7229 */ /* 0x000fe4000000001a */
[----:B------:R-:W-:Y:S02]  /*06f0*/  DADD R24, R34, -R24 ;  /* 0x0000000022187229 */ /* 0x000fe40000000818 */
[----:B------:R-:W-:Y:S02]  /*0700*/  DADD R14, R30, R30 ;  /* 0x000000001e0e7229 */ /* 0x000fe4000000001e */
[C---:B------:R-:W-:Y:S02]  /*0710*/  DFMA R4, R8.reuse, UR4, RZ ;  /* 0x0000000408047c2b */ /* 0x040fe400080000ff */
[----:B------:R-:W-:-:S02]  /*0720*/  DFMA R6, R8, UR30, RZ ;  /* 0x0000001e08067c2b */ /* 0x000fc400080000ff */
[----:B------:R-:W-:Y:S02]  /*0730*/  DFMA R8, R8, UR18, RZ ;  /* 0x0000001208087c2b */ /* 0x000fe400080000ff */
[----:B------:R-:W-:Y:S02]  /*0740*/  DADD R26, R32, -R26 ;  /* 0x00000000201a7229 */ /* 0x000fe4000000081a */
[C---:B------:R-:W-:Y:S02]  /*0750*/  DFMA R4, R12.reuse, UR26, R4 ;  /* 0x0000001a0c047c2b */ /* 0x040fe40008000004 */
[----:B------:R-:W-:Y:S02]  /*0760*/  DFMA R6, R12, UR14, R6 ;  /* 0x0000000e0c067c2b */ /* 0x000fe40008000006 */
[----:B0-----:R-:W-:Y:S02]  /*0770*/  DFMA R18, R24, UR36, RZ ;  /* 0x0000002418127c2b */ /* 0x001fe400080000ff */
[----:B------:R-:W-:-:S02]  /*0780*/  DFMA R12, R12, UR38, R8 ;  /* 0x000000260c0c7c2b */ /* 0x000fc40008000008 */
[C---:B------:R-:W-:Y:S02]  /*0790*/  DFMA R8, R24.reuse, UR6, RZ ;  /* 0x0000000618087c2b */ /* 0x040fe400080000ff */
[----:B------:R-:W-:Y:S02]  /*07a0*/  DFMA R24, R24, UR12, RZ ;  /* 0x0000000c18187c2b */ /* 0x000fe400080000ff */
[----:B------:R-:W-:Y:S02]  /*07b0*/  DMUL R14, R14, 0.5 ;  /* 0x3fe000000e0e7828 */ /* 0x000fe40000000000 */
        /* <DEDUP_REMOVED lines=18> */
[----:B------:R1:W-:Y:S04]  /*08e0*/  STS.64 [R2+0x5a0], R14 ;  /* 0x0005a00e02007388 */ /* 0x0003e80000000a00 */
[----:B------:R1:W-:Y:S04]  /*08f0*/  STS.64 [R2], R4 ;  /* 0x0000000402007388 */ /* 0x0003e80000000a00 */
[----:B------:R1:W-:Y:S04]  /*0900*/  STS.64 [R2+0x480], R12 ;  /* 0x0004800c02007388 */ /* 0x0003e80000000a00 */
[----:B------:R1:W-:Y:S02]  /*0910*/  STS.64 [R2+0x120], R6 ;  /* 0x0001200602007388 */ /* 0x0003e40000000a00 */
.L_x_2048:
[----:B------:R-:W-:Y:S05]  /*0920*/  BSYNC.RECONVERGENT B0 ;  /* 0x0000000000007941 */ /* 0x000fea0003800200 */
.L_x_2047:
[----:B------:R-:W-:Y:S01]  /*0930*/  BAR.SYNC.DEFER_BLOCKING 0x0 ;  /* 0x0000000000007b1d */ /* 0x000fe20000010000 */
[----:B------:R-:W-:-:S05]  /*0940*/  IMAD R11, R11, 0x6, RZ ;  /* 0x000000060b0b7824 */ /* 0x000fca00078e02ff */
[----:B------:R-:W-:Y:S04]  /*0950*/  BSSY.RECONVERGENT B0, `(.L_x_2049) ;  /* 0x000002c000007945 */ /* 0x000fe80003800200 */
[----:B------:R-:W-:Y:S05]  /*0960*/  @P2 BRA `(.L_x_2050) ;  /* 0x0000000000a82947 */ /* 0x000fea0003800000 */
[----:B------:R-:W-:Y:S04]  /*0970*/  LDS.64 R22, [R20] ;  /* 0x0000000014167984 */ /* 0x000fe80000000a00 */
[----:B-1----:R-:W1:Y:S04]  /*0980*/  LDS.64 R14, [R20+0xc0] ;  /* 0x0000c000140e7984 */ /* 0x002e680000000a00 */
[----:B0-----:R-:W-:Y:S04]  /*0990*/  LDS.64 R18, [R20+0x30] ;  /* 0x0000300014127984 */ /* 0x001fe80000000a00 */
[----:B-----5:R-:W0:Y:S04]  /*09a0*/  LDS.64 R24, [R20+0x90] ;  /* 0x0000900014187984 */ /* 0x020e280000000a00 */
        /* <DEDUP_REMOVED lines=8> */
[----:B--2---:R-:W-:Y:S02]  /*0a30*/  DADD R24, R26, R26 ;  /* 0x000000001a187229 */ /* 0x004fe4000000001a */
[----:B------:R-:W-:-:S02]  /*0a40*/  DFMA R8, R6, UR26, R8 ;  /* 0x0000001a06087c2b */ /* 0x000fc40008000008 */
[C---:B------:R-:W-:Y:S02]  /*0a50*/  DFMA R12, R6.reuse, UR14, R12 ;  /* 0x0000000e060c7c2b */ /* 0x040fe4000800000c */
[----:B------:R-:W-:Y:S02]  /*0a60*/  DFMA R6, R6, UR38, R4 ;  /* 0x0000002606067c2b */ /* 0x000fe40008000004 */
[C---:B------:R-:W-:Y:S02]  /*0a70*/  DFMA R4, R22.reuse, UR6, RZ ;  /* 0x0000000616047c2b */ /* 0x040fe400080000ff */
[C---:B------:R-:W-:Y:S02]  /*0a80*/  DFMA R18, R22.reuse, UR36, RZ ;  /* 0x0000002416127c2b */ /* 0x040fe400080000ff */
[----:B------:R-:W-:Y:S02]  /*0a90*/  DFMA R22, R22, UR12, RZ ;  /* 0x0000000c16167c2b */ /* 0x000fe400080000ff */
[----:B------:R-:W-:-:S02]  /*0aa0*/  DMUL R24, R24, 0.5 ;  /* 0x3fe0000018187828 */ /* 0x000fc40000000000 */
        /* <DEDUP_REMOVED lines=8> */
[C---:B------:R-:W-:Y:S02]  /*0b30*/  DFMA R18, R26.reuse, UR42, R18 ;  /* 0x0000002a1a127c2b */ /* 0x040fe40008000012 */
[----:B------:R-:W-:-:S04]  /*0b40*/  DFMA R22, R26, UR16, R22 ;  /* 0x000000101a167c2b */ /* 0x000fc80008000016 */
[C-C-:B------:R-:W-:Y:S02]  /*0b50*/  DADD R14, R8.reuse, -R6.reuse ;  /* 0x00000000080e7229 */ /* 0x140fe40000000806 */
[----:B------:R-:W-:Y:S02]  /*0b60*/  DADD R6, R8, R6 ;  /* 0x0000000008067229 */ /* 0x000fe40000000006 */
[----:B------:R-:W-:Y:S02]  /*0b70*/  DADD R4, R24, -R18 ;  /* 0x0000000018047229 */ /* 0x000fe40000000812 */
[----:B------:R-:W-:Y:S01]  /*0b80*/  DADD R8, R12, -R22 ;  /* 0x000000000c087229 */ /* 0x000fe20000000816 */
[----:B------:R2:W-:Y:S01]  /*0b90*/  STS.64 [R20+0xf0], R14 ;  /* 0x0000f00e14007388 */ /* 0x0005e20000000a00 */
[----:B------:R-:W-:Y:S02]  /*0ba0*/  DADD R18, R24, R18 ;  /* 0x0000000018127229 */ /* 0x000fe40000000012 */
[----:B------:R-:W-:Y:S01]  /*0bb0*/  DADD R12, R12, R22 ;  /* 0x000000000c0c7229 */ /* 0x000fe20000000016 */
[----:B------:R2:W-:Y:S04]  /*0bc0*/  STS.64 [R20+0x90], R4 ;  /* 0x0000900414007388 */ /* 0x0005e80000000a00 */
[----:B------:R2:W-:Y:S04]  /*0bd0*/  STS.64 [R20+0x60], R18 ;  /* 0x0000601214007388 */ /* 0x0005e80000000a00 */
[----:B------:R2:W-:Y:S04]  /*0be0*/  STS.64 [R20], R6 ;  /* 0x0000000614007388 */ /* 0x0005e80000000a00 */
[----:B------:R2:W-:Y:S04]  /*0bf0*/  STS.64 [R20+0xc0], R8 ;  /* 0x0000c00814007388 */ /* 0x0005e80000000a00 */
[----:B------:R2:W-:Y:S02]  /*0c00*/  STS.64 [R20+0x30], R12 ;  /* 0x0000300c14007388 */ /* 0x0005e40000000a00 */
.L_x_2050:
[----:B------:R-:W-:Y:S05]  /*0c10*/  BSYNC.RECONVERGENT B0 ;  /* 0x0000000000007941 */ /* 0x000fea0003800200 */
.L_x_2049:
[----:B-12---:R-:W-:Y:S01]  /*0c20*/  IMAD.MOV R9, RZ, RZ, -R11 ;  /* 0x000000ffff097224 */ /* 0x006fe200078e0a0b */
[----:B-----5:R-:W1:Y:S01]  /*0c30*/  LDC.64 R30, c[0x0][0x388] ;  /* 0x0000e200ff1e7b82 */ /* 0x020e620000000a00 */
[----:B------:R-:W-:Y:S01]  /*0c40*/  IMAD.MOV.U32 R5, RZ, RZ, 0x5 ;  /* 0x00000005ff057424 */ /* 0x000fe200078e00ff */
[----:B------:R-:W-:Y:S02]  /*0c50*/  UMOV UR24, 0x2406 ;  /* 0x0000240600187882 */ /* 0x000fe40000000000 */
        /* <DEDUP_REMOVED lines=9> */
[----:B------:R-:W4:Y:S04]  /*0cf0*/  LDG.E.64.CONSTANT R24, desc[UR22][R30.64+-0x8] ;  /* 0xfffff8161e187981 */ /* 0x000f28000c1e9b00 */
[----:B------:R-:W4:Y:S04]  /*0d00*/  LDG.E.64.CONSTANT R6, desc[UR22][R30.64+-0x18] ;  /* 0xffffe8161e067981 */ /* 0x000f28000c1e9b00 */
[----:B0-----:R0:W4:Y:S01]  /*0d10*/  LDG.E.64.CONSTANT R18, desc[UR22][R30.64+-0x10] ;  /* 0xfffff0161e127981 */ /* 0x001122000c1e9b00 */
[----:B------:R-:W-:Y:S01]  /*0d20*/  LOP3.LUT R8, R9, 0xffff, RZ, 0xc0, !PT ;  /* 0x0000ffff09087812 */ /* 0x000fe200078ec0ff */
[----:B------:R-:W-:-:S04]  /*0d30*/  IMAD R3, R10, 0x120, R3 ;  /* 0x000001200a037824 */ /* 0x000fc800078e0203 */
[----:B------:R-:W-:Y:S01]  /*0d40*/  IMAD R3, R8, 0x30, R3 ;  /* 0x0000003008037824 */ /* 0x000fe200078e0203 */
[----:B------:R-:W-:Y:S06]  /*0d50*/  BAR.SYNC.DEFER_BLOCKING 0x0 ;  /* 0x0000000000007b1d */ /* 0x000fec0000010000 */
[----:B------:R-:W-:Y:S04]  /*0d60*/  LDS.64 R28, [R3+0x20] ;  /* 0x00002000031c7984 */ /* 0x000fe80000000a00 */
[----:B------:R-:W1:Y:S04]  /*0d70*/  LDS.128 R8, [R3] ;  /* 0x0000000003087984 */ /* 0x000e680000000c00 */
[----:B------:R-:W0:Y:S01]  /*0d80*/  LDS.128 R12, [R3+0x10] ;  /* 0x00001000030c7984 */ /* 0x000e220000000c00 */
[----:B-1----:R-:W-:-:S02]  /*0d90*/  DADD R32, R8, R28 ;  /* 0x0000000008207229 */ /* 0x002fc4000000001c */
[----:B------:R-:W-:Y:S02]  /*0da0*/  DADD R8, R8, -R28 ;  /* 0x0000000008087229 */ /* 0x000fe4000000081c */
[----:B0-----:R-:W-:-:S04]  /*0db0*/  DADD R34, R14, R10 ;  /* 0x000000000e227229 */ /* 0x001fc8000000000a */
[C---:B------:R-:W-:Y:S02]  /*0dc0*/  DFMA R28, R32.reuse, UR4, RZ ;  /* 0x00000004201c7c2b */ /* 0x040fe400080000ff */
[C---:B------:R-:W-:Y:S02]  /*0dd0*/  DFMA R30, R32.reuse, UR30, RZ ;  /* 0x0000001e201e7c2b */ /* 0x040fe400080000ff */
[----:B------:R-:W-:Y:S02]  /*0de0*/  DFMA R32, R32, UR18, RZ ;  /* 0x0000001220207c2b */ /* 0x000fe400080000ff */
[----:B------:R-:W-:Y:S02]  /*0df0*/  DADD R10, -R14, R10 ;  /* 0x000000000e0a7229 */ /* 0x000fe4000000010a */
        /* <DEDUP_REMOVED lines=9> */
[C-C-:B------:R-:W-:Y:S02]  /*0e90*/  DADD R10, R12.reuse, R12.reuse ;  /* 0x000000000c0a7229 */ /* 0x140fe4000000000c */
[----:B------:R-:W-:-:S06]  /*0ea0*/  DADD R12, R12, -R12 ;  /* 0x000000000c0c7229 */ /* 0x000fcc000000080c */
[----:B------:R-:W-:Y:S02]  /*0eb0*/  DMUL R10, R10, 0.5 ;  /* 0x3fe000000a0a7828 */ /* 0x000fe40000000000 */
[----:B------:R-:W-:-:S06]  /*0ec0*/  DFMA R34, R12, UR28, R34 ;  /* 0x0000001c0c227c2b */ /* 0x000fcc0008000022 */
[C---:B------:R-:W-:Y:S02]  /*0ed0*/  DFMA R28, R10.reuse, UR10, R28 ;  /* 0x0000000a0a1c7c2b */ /* 0x040fe4000800001c */
[----:B------:R-:W-:Y:S02]  /*0ee0*/  DFMA R30, R10, UR34, R30 ;  /* 0x000000220a1e7c2b */ /* 0x000fe4000800001e */
[C---:B------:R-:W-:Y:S02]  /*0ef0*/  DFMA R14, R12.reuse, UR16, R14 ;  /* 0x000000100c0e7c2b */ /* 0x040fe4000800000e */
[----:B------:R-:W-:Y:S02]  /*0f00*/  DFMA R8, R12, UR42, R8 ;  /* 0x0000002a0c087c2b */ /* 0x000fe40008000008 */
[----:B------:R-:W-:Y:S02]  /*0f10*/  DADD R12, R28, R34 ;  /* 0x000000001c0c7229 */ /* 0x000fe40000000022 */
[----:B------:R-:W-:-:S02]  /*0f20*/  DFMA R32, R10, UR40, R32 ;  /* 0x000000280a207c2b */ /* 0x000fc40008000020 */
[C-C-:B------:R-:W-:Y:S02]  /*0f30*/  DADD R10, R30.reuse, -R14.reuse ;  /* 0x000000001e0a7229 */ /* 0x140fe4000000080e */
[----:B------:R-:W-:Y:S02]  /*0f40*/  DADD R14, R30, R14 ;  /* 0x000000001e0e7229 */ /* 0x000fe4000000000e */
[----:B------:R-:W-:Y:S01]  /*0f50*/  DADD R28, R28, -R34 ;  /* 0x000000001c1c7229 */ /* 0x000fe20000000822 */
[----:B------:R-:W-:Y:S01]  /*0f60*/  BSSY.RECONVERGENT B0, `(.L_x_2051) ;  /* 0x0000055000007945 */ /* 0x000fe20003800200 */
[----:B--2---:R-:W-:Y:S02]  /*0f70*/  DMUL R12, R26, R12 ;  /* 0x0000000c1a0c7228 */ /* 0x004fe40000000000 */
[----:B------:R-:W-:Y:S02]  /*0f80*/  DADD R26, R32, -R8 ;  /* 0x00000000201a7229 */ /* 0x000fe40000000808 */
[----:B---3--:R-:W-:-:S02]  /*0f90*/  DMUL R14, R22, R14 ;  /* 0x0000000e160e7228 */ /* 0x008fc40000000000 */
[----:B------:R-:W-:Y:S02]  /*0fa0*/  DADD R8, R32, R8 ;  /* 0x0000000020087229 */ /* 0x000fe40000000008 */
[CCC-:B----4-:R-:W-:Y:S02]  /*0fb0*/  DFMA R22, R4.reuse, R28.reuse, R12.reuse ;  /* 0x0000001c0416722b */ /* 0x1d0fe4000000000c */
[----:B------:R-:W-:Y:S02]  /*0fc0*/  DFMA R4, R4, -R28, R12 ;  /* 0x8000001c0404722b */ /* 0x000fe4000000000c */
[----:B------:R-:W-:Y:S02]  /*0fd0*/  DMUL R10, R24, R10 ;  /* 0x0000000a180a7228 */ /* 0x000fe40000000000 */
[----:B------:R-:W-:Y:S02]  /*0fe0*/  DMUL R34, R6, R8 ;  /* 0x0000000806227228 */ /* 0x000fe40000000000 */
[----:B------:R-:W-:-:S02]  /*0ff0*/  DFMA R32, R22, UR4, RZ ;  /* 0x0000000416207c2b */ /* 0x000fc400080000ff */
[----:B------:R-:W-:Y:S02]  /*1000*/  DMUL R18, R18, R26 ;  /* 0x0000001a12127228 */ /* 0x000fe40000000000 */
[C-C-:B------:R-:W-:Y:S02]  /*1010*/  DADD R6, R10.reuse, R14.reuse ;  /* 0x000000000a067229 */ /* 0x140fe4000000000e */
[----:B------:R-:W-:Y:S02]  /*1020*/  DADD R8, -R10, R14 ;  /* 0x000000000a087229 */ /* 0x000fe4000000010e */
[----:B------:R-:W-:Y:S02]  /*1030*/  DFMA R30, R4, UR6, RZ ;  /* 0x00000006041e7c2b */ /* 0x000fe400080000ff */
[C-C-:B------:R-:W-:Y:S02]  /*1040*/  DADD R24, R18.reuse, R34.reuse ;  /* 0x0000000012187229 */ /* 0x140fe40000000022 */
[----:B------:R-:W-:-:S02]  /*1050*/  DADD R26, -R18, R34 ;  /* 0x00000000121a7229 */ /* 0x000fc40000000122 */
[----:B------:R-:W-:Y:S02]  /*1060*/  DFMA R32, R6, UR30, R32 ;  /* 0x0000001e06207c2b */ /* 0x000fe40008000020 */
[----:B------:R-:W-:-:S06]  /*1070*/  DFMA R30, R8, UR12, R30 ;  /* 0x0000000c081e7c2b */ /* 0x000fcc000800001e */
[----:B------:R-:W-:Y:S02]  /*1080*/  DFMA R32, R24, UR18, R32 ;  /* 0x0000001218207c2b */ /* 0x000fe40008000020 */
[----:B------:R-:W-:-:S08]  /*1090*/  DFMA R30, R26, UR36, R30 ;  /* 0x000000241a1e7c2b */ /* 0x000fd0000800001e */
[C-C-:B------:R-:W-:Y:S01]  /*10a0*/  DADD R28, R32.reuse, -R30.reuse ;  /* 0x00000000201c7229 */ /* 0x140fe2000000081e */
[----:B------:R-:W-:Y:S06]  /*10b0*/  BAR.SYNC.DEFER_BLOCKING 0x0 ;  /* 0x0000000000007b1d */ /* 0x000fec0000010000 */
[----:B------:R-:W-:Y:S02]  /*10c0*/  DADD R30, R32, R30 ;  /* 0x00000000201e7229 */ /* 0x000fe4000000001e */
        /* <DEDUP_REMOVED lines=11> */
[----:B------:R-:W-:-:S06]  /*1180*/  DFMA R26, R26, UR42, R4 ;  /* 0x0000002a1a1a7c2b */ /* 0x000fcc0008000004 */
        /* <DEDUP_REMOVED lines=50> */
.L_x_2052:
[----:B------:R-:W-:Y:S05]  /*14b0*/  BSYNC.RECONVERGENT B0 ;  /* 0x0000000000007941 */ /* 0x000fea0003800200 */
.L_x_2051:
[----:B------:R-:W-:Y:S06]  /*14c0*/  BAR.SYNC.DEFER_BLOCKING 0x0 ;  /* 0x0000000000007b1d */ /* 0x000fec0000010000 */
[----:B------:R-:W-:Y:S04]  /*14d0*/  BSSY.RECONVERGENT B0, `(.L_x_2053) ;  /* 0x0000025000007945 */ /* 0x000fe80003800200 */
[----:B------:R-:W-:Y:S05]  /*14e0*/  @P1 BRA `(.L_x_2054) ;  /* 0x00000000008c1947 */ /* 0x000fea0003800000 */
[----:B-1----:R-:W-:Y:S04]  /*14f0*/  LDS.64 R8, [R2] ;  /* 0x0000000002087984 */ /* 0x002fe80000000a00 */
[----:B------:R-:W1:Y:S04]  /*1500*/  LDS.64 R10, [R2+0x5a0] ;  /* 0x0005a000020a7984 */ /* 0x000e680000000a00 */
[----:B------:R-:W-:Y:S04]  /*1510*/  LDS.64 R14, [R2+0x120] ;  /* 0x00012000020e7984 */ /* 0x000fe80000000a00 */
[----:B------:R-:W2:Y:S04]  /*1520*/  LDS.64 R20, [R2+0x480] ;  /* 0x0004800002147984 */ /* 0x000ea80000000a00 */
[----:B0-----:R-:W-:Y:S04]  /*1530*/  LDS.64 R4, [R2+0x240] ;  /* 0x0002400002047984 */ /* 0x001fe80000000a00 */
[----:B------:R-:W0:Y:S01]  /*1540*/  LDS.64 R6, [R2+0x360] ;  /* 0x0003600002067984 */ /* 0x000e220000000a00 */
[----:B-1----:R-:W-:-:S02]  /*1550*/  DADD R12, R8, R10 ;  /* 0x00000000080c7229 */ /* 0x002fc4000000000a */
[----:B------:R-:W-:Y:S02]  /*1560*/  DADD R18, R8, -R10 ;  /* 0x0000000008127229 */ /* 0x000fe4000000080a */
[----:B--2---:R-:W-:-:S04]  /*1570*/  DADD R22, R14, R20 ;  /* 0x000000000e167229 */ /* 0x004fc80000000014 */
        /* <DEDUP_REMOVED lines=10> */
[C-C-:B0-----:R-:W-:Y:S02]  /*1620*/  DADD R2, R4.reuse, R6.reuse ;  /* 0x0000000004027229 */ /* 0x141fe40000000006 */
        /* <DEDUP_REMOVED lines=10> */
[----:B------:R-:W-:Y:S02]  /*16d0*/  DADD R34, R14, R22 ;  /* 0x000000000e227229 */ /* 0x000fe40000000016 */
[C-C-:B------:R-:W-:Y:S02]  /*16e0*/  DADD R10, R8.reuse, -R20.reuse ;  /* 0x00000000080a7229 */ /* 0x140fe40000000814 */
[----:B------:R-:W-:-:S02]  /*16f0*/  DADD R12, R8, R20 ;  /* 0x00000000080c7229 */ /* 0x000fc40000000014 */
[C-C-:B------:R-:W-:Y:S02]  /*1700*/  DADD R18, R6.reuse, -R4.reuse ;  /* 0x0000000006127229 */ /* 0x140fe40000000804 */
[----:B------:R-:W-:-:S11]  /*1710*/  DADD R14, R6, R4 ;  /* 0x00000000060e7229 */ /* 0x000fd60000000004 */
.L_x_2054:
[----:B------:R-:W-:Y:S05]  /*1720*/  BSYNC.RECONVERGENT B0 ;  /* 0x0000000000007941 */ /* 0x000fea0003800200 */
.L_x_2053:
[----:B------:R-:W-:Y:S06]  /*1730*/  BAR.SYNC.DEFER_BLOCKING 0x0 ;  /* 0x0000000000007b1d */ /* 0x000fec0000010000 */
[----:B------:R-:W-:Y:S05]  /*1740*/  @!P0 EXIT ;  /* 0x000000000000894d */ /* 0x000fea0003800000 */
        /* <DEDUP_REMOVED lines=9> */
.L_x_2055:
        /* <DEDUP_REMOVED lines=10> */
.L_x_3139:


//--------------------- .text._Z32massMatrixMultiplyConstantKernelILi5ELi6ELi3EEviPKdS1_S1_S1_Pd --------------------------
	.section	.text._Z32massMatrixMultiplyConstantKernelILi5ELi6ELi3EEviPKdS1_S1_S1_Pd,"ax",@progbits
	.align	128
        .global         _Z32massMatrixMultiplyConstantKernelILi5ELi6ELi3EEviPKdS1_S1_S1_Pd
        .type           _Z32massMatrixMultiplyConstantKernelILi5ELi6ELi3EEviPKdS1_S1_S1_Pd,@function
        .size           _Z32massMatrixMultiplyConstantKernelILi5ELi6ELi3EEviPKdS1_S1_S1_Pd,(.L_x_3140 - _Z32massMatrixMultiplyConstantKernelILi5ELi6ELi3EEviPKdS1_S1_S1_Pd)
        .other          _Z32massMatrixMultiplyConstantKernelILi5ELi6ELi3EEviPKdS1_S1_S1_Pd,@"STO_CUDA_ENTRY STV_DEFAULT"
_Z32massMatrixMultiplyConstantKernelILi5ELi6ELi3EEviPKdS1_S1_S1_Pd:
.text._Z32massMatrixMultiplyConstantKernelILi5ELi6ELi3EEviPKdS1_S1_S1_Pd:
        /* <DEDUP_REMOVED lines=15> */
[----:B---3--:R-:W-:Y:S01]  /*00f0*/  LEA R5, R12, R5, 0x18 ;  /* 0x000000050c057211 */ /* 0x008fe200078ec0ff */
[----:B------:R-:W-:Y:S01]  /*0100*/  IMAD R7, R2, 0xaaab, RZ ;  /* 0x0000aaab02077824 */ /* 0x000fe200078e02ff */
[C---:B------:R-:W-:Y:S01]  /*0110*/  ISETP.GT.U32.AND P1, PT, R13.reuse, 0x18, PT ;  /* 0x000000180d00780c */ /* 0x040fe20003f24070 */
[----:B------:R-:W-:Y:S01]  /*0120*/  IMAD R6, R6, 0xcd, RZ ;  /* 0x000000cd06067824 */ /* 0x000fe200078e02ff */
[----:B------:R-:W-:Y:S01]  /*0130*/  SHF.R.U32.HI R4, RZ, 0x12, R4 ;  /* 0x00000012ff047819 */ /* 0x000fe20000011604 */
[----:B------:R-:W-:Y:S01]  /*0140*/  IMAD R5, R16, 0x6c0, R5 ;  /* 0x000006c010057824 */ /* 0x000fe200078e0205 */
[----:B------:R-:W-:Y:S01]  /*0150*/  BSSY.RECONVERGENT B0, `(.L_x_2056) ;  /* 0x0000050000007945 */ /* 0x000fe20003800200 */
[----:B------:R-:W-:-:S02]  /*0160*/  ISETP.GT.U32.AND P2, PT, R13, 0x1d, PT ;  /* 0x0000001d0d00780c */ /* 0x000fc40003f44070 */
[----:B------:R-:W1:Y:S01]  /*0170*/  @P0 LDC.64 R2, c[0x0][0x3a0] ;  /* 0x0000e800ff020b82 */ /* 0x000e620000000a00 */
[----:B------:R-:W-:Y:S02]  /*0180*/  PRMT R17, R4, 0x9910, RZ ;  /* 0x0000991004117816 */ /* 0x000fe400000000ff */
[----:B------:R-:W-:Y:S02]  /*0190*/  SHF.R.U32.HI R4, RZ, 0x12, R7 ;  /* 0x00000012ff047819 */ /* 0x000fe40000011607 */
[----:B------:R-:W-:Y:S01]  /*01a0*/  LOP3.LUT R12, R6, 0xffff, RZ, 0xc0, !PT ;  /* 0x0000ffff060c7812 */ /* 0x000fe200078ec0ff */
[----:B------:R-:W-:Y:S01]  /*01b0*/  IMAD.MOV.U32 R7, RZ, RZ, R17 ;  /* 0x000000ffff077224 */ /* 0x000fe200078e0011 */
[----:B------:R-:W-:-:S03]  /*01c0*/  PRMT R17, R4, 0x9910, RZ ;  /* 0x0000991004117816 */ /* 0x000fc600000000ff */
[----:B------:R-:W-:Y:S01]  /*01d0*/  IMAD R6, R7, 0x5, RZ ;  /* 0x0000000507067824 */ /* 0x000fe200078e02ff */
[----:B------:R-:W-:Y:S02]  /*01e0*/  SHF.R.U32.HI R7, RZ, 0xa, R12 ;  /* 0x0000000aff077819 */ /* 0x000fe4000001160c */
[----:B------:R-:W-:Y:S01]  /*01f0*/  MOV R12, R17 ;  /* 0x00000011000c7202 */ /* 0x000fe20000000f00 */
[----:B------:R-:W-:Y:S01]  /*0200*/  IMAD.MOV R16, RZ, RZ, -R6 ;  /* 0x000000ffff107224 */ /* 0x000fe200078e0a06 */
[----:B------:R-:W-:Y:S01]  /*0210*/  LOP3.LUT R18, R7, 0xffff, RZ, 0xc0, !PT ;  /* 0x0000ffff07127812 */ /* 0x000fe200078ec0ff */
[----:B------:R-:W-:Y:S01]  /*0220*/  @P0 IMAD R17, R0, 0x7d, R13 ;  /* 0x0000007d00110824 */ /* 0x000fe200078e020d */
[----:B------:R-:W2:Y:S01]  /*0230*/  LDC.64 R6, c[0x0][0x388] ;  /* 0x0000e200ff067b82 */ /* 0x000ea20000000a00 */
[----:B------:R-:W-:Y:S01]  /*0240*/  IMAD R12, R12, 0x6, RZ ;  /* 0x000000060c0c7824 */ /* 0x000fe200078e02ff */
[----:B------:R-:W-:Y:S01]  /*0250*/  PRMT R16, R16, 0x7710, RZ ;  /* 0x0000771010107816 */ /* 0x000fe200000000ff */
[----:B------:R-:W-:-:S03]  /*0260*/  IMAD R19, R18, 0x30, R5 ;  /* 0x0000003012137824 */ /* 0x000fc600078e0205 */
[----:B------:R-:W-:Y:S01]  /*0270*/  IADD3 R20, PT, PT, RZ, -R12, RZ ;  /* 0x8000000cff147210 */ /* 0x000fe20007ffe0ff */
[----:B------:R-:W-:Y:S02]  /*0280*/  IMAD.IADD R12, R16, 0x1, R13 ;  /* 0x00000001100c7824 */ /* 0x000fe400078e020d */
[----:B-1----:R-:W-:Y:S01]  /*0290*/  @P0 IMAD.WIDE R16, R17, 0x8, R2 ;  /* 0x0000000811100825 */ /* 0x002fe200078e0202 */
[----:B------:R-:W-:Y:S02]  /*02a0*/  PRMT R2, R20, 0x7710, RZ ;  /* 0x0000771014027816 */ /* 0x000fe400000000ff */
[----:B------:R-:W-:Y:S01]  /*02b0*/  LOP3.LUT R12, R12, 0xffff, RZ, 0xc0, !PT ;  /* 0x0000ffff0c0c7812 */ /* 0x000fe200078ec0ff */
[--C-:B------:R-:W-:Y:S01]  /*02c0*/  IMAD R3, R18, 0xf0, R19.reuse ;  /* 0x000000f012037824 */ /* 0x100fe200078e0213 */
[----:B0-----:R0:W5:Y:S01]  /*02d0*/  @P0 LDG.E.64.CONSTANT R22, desc[UR4][R16.64] ;  /* 0x0000000410160981 */ /* 0x001162000c1e9b00 */
[----:B------:R-:W-:Y:S02]  /*02e0*/  IADD3 R13, PT, PT, R2, R13, RZ ;  /* 0x0000000d020d7210 */ /* 0x000fe40007ffe0ff */
[C---:B------:R-:W-:Y:S01]  /*02f0*/  IMAD R2, R12.reuse, 0x8, R19 ;  /* 0x000000080c027824 */ /* 0x040fe200078e0213 */
[----:B------:R0:W5:Y:S01]  /*0300*/  @P0 LDG.E.64.CONSTANT R8, desc[UR4][R16.64+0xc8] ;  /* 0x0000c80410080981 */ /* 0x000162000c1e9b00 */
[----:B------:R-:W-:-:S03]  /*0310*/  LEA R3, R12, R3, 0x3 ;  /* 0x000000030c037211 */ /* 0x000fc600078e18ff */
[----:B------:R0:W5:Y:S04]  /*0320*/  @P0 LDG.E.64.CONSTANT R24, desc[UR4][R16.64+0x190] ;  /* 0x0001900410180981 */ /* 0x000168000c1e9b00 */
[----:B------:R0:W5:Y:S04]  /*0330*/  @P0 LDG.E.64.CONSTANT R10, desc[UR4][R16.64+0x258] ;  /* 0x00025804100a0981 */ /* 0x000168000c1e9b00 */
[----:B------:R0:W5:Y:S01]  /*0340*/  @P0 LDG.E.64.CONSTANT R14, desc[UR4][R16.64+0x320] ;  /* 0x00032004100e0981 */ /* 0x000162000c1e9b00 */
[----:B--2---:R-:W-:Y:S05]  /*0350*/  @P1 BRA `(.L_x_2057) ;  /* 0x0000000000bc1947 */ /* 0x004fea0003800000 */
[----:B------:R-:W1:Y:S01]  /*0360*/  LDCU.128 UR8, c[0x3][0x800] ;  /* 0x00c10000ff0877ac */ /* 0x000e620008000c00 */
[C-C-:B-----5:R-:W-:Y:S02]  /*0370*/  DADD R18, R22.reuse, R14.reuse ;  /* 0x0000000016127229 */ /* 0x160fe4000000000e */
[----:B------:R-:W-:Y:S01]  /*0380*/  DADD R22, R22, -R14 ;  /* 0x0000000016167229 */ /* 0x000fe2000000080e */
[----:B------:R-:W2:Y:S01]  /*0390*/  LDCU.128 UR16, c[0x3][0x810] ;  /* 0x00c10200ff1077ac */ /* 0x000ea20008000c00 */
[C-C-:B0-----:R-:W-:Y:S02]  /*03a0*/  DADD R16, R8.reuse, R10.reuse ;  /* 0x0000000008107229 */ /* 0x141fe4000000000a */
[----:B------:R-:W-:Y:S01]  /*03b0*/  DADD R8, R8, -R10 ;  /* 0x0000000008087229 */ /* 0x000fe2000000080a */
[----:B------:R-:W0:Y:S01]  /*03c0*/  LDCU.128 UR32, c[0x3][0x830] ;  /* 0x00c10600ff2077ac */ /* 0x000e220008000c00 */
[C-C-:B------:R-:W-:Y:S02]  /*03d0*/  DADD R20, R24.reuse, R24.reuse ;  /* 0x0000000018147229 */ /* 0x140fe40000000018 */
[----:B------:R-:W-:Y:S01]  /*03e0*/  DADD R24, R24, -R24 ;  /* 0x0000000018187229 */ /* 0x000fe20000000818 */
[----:B------:R-:W3:Y:S01]  /*03f0*/  LDCU.128 UR36, c[0x3][0xa30] ;  /* 0x00c14600ff2477ac */ /* 0x000ee20008000c00 */
[----:B------:R-:W4:Y:S04]  /*0400*/  LDCU.128 UR24, c[0x3][0x820] ;  /* 0x00c10400ff1877ac */ /* 0x000f280008000c00 */
[----:B------:R-:W-:-:S02]  /*0410*/  DMUL R20, R20, 0.5 ;  /* 0x3fe0000014147828 */ /* 0x000fc40000000000 */
[C---:B-1----:R-:W-:Y:S01]  /*0420*/  DFMA R14, R18.reuse, UR8, RZ ;  /* 0x00000008120e7c2b */ /* 0x042fe200080000ff */
[----:B------:R-:W1:Y:S01]  /*0430*/  LDCU.128 UR12, c[0x3][0xa00] ;  /* 0x00c14000ff0c77ac */ /* 0x000e620008000c00 */
[C---:B--2---:R-:W-:Y:S01]  /*0440*/  DFMA R28, R18.reuse, UR18, RZ ;  /* 0x00000012121c7c2b */ /* 0x044fe200080000ff */
[----:B------:R-:W2:Y:S01]  /*0450*/  LDCU.128 UR20, c[0x3][0xa10] ;  /* 0x00c14200ff1477ac */ /* 0x000ea20008000c00 */
[----:B0-----:R-:W-:Y:S01]  /*0460*/  DFMA R18, R18, UR32, RZ ;  /* 0x0000002012127c2b */ /* 0x001fe200080000ff */
[----:B------:R-:W0:Y:S03]  /*0470*/  LDCU.128 UR28, c[0x3][0xa20] ;  /* 0x00c14400ff1c77ac */ /* 0x000e260008000c00 */
[----:B------:R-:W-:Y:S02]  /*0480*/  DFMA R10, R16, UR10, R14 ;  /* 0x0000000a100a7c2b */ /* 0x000fe4000800000e */
[----:B---3--:R-:W-:Y:S01]  /*0490*/  DFMA R26, R22, UR36, RZ ;  /* 0x00000024161a7c2b */ /* 0x008fe200080000ff */
[----:B------:R-:W3:Y:S01]  /*04a0*/  LDCU.64 UR6, c[0x3][0x840] ;  /* 0x00c10800ff0677ac */ /* 0x000ee20008000a00 */
[C---:B----4-:R-:W-:Y:S01]  /*04b0*/  DFMA R14, R16.reuse, UR24, R28 ;  /* 0x00000018100e7c2b */ /* 0x050fe2000800001c */
[----:B------:R-:W4:Y:S01]  /*04c0*/  LDCU.64 UR8, c[0x3][0xa40] ;  /* 0x00c14800ff0877ac */ /* 0x000f220008000a00 */
[----:B------:R-:W-:-:S02]  /*04d0*/  DFMA R16, R16, UR34, R18 ;  /* 0x0000002210107c2b */ /* 0x000fc40008000012 */
[----:B-1----:R-:W-:Y:S02]  /*04e0*/  DFMA R18, R22, UR12, RZ ;  /* 0x0000000c16127c2b */ /* 0x002fe400080000ff */
[----:B------:R-:W-:Y:S02]  /*04f0*/  DFMA R26, R8, UR38, R26 ;  /* 0x00000026081a7c2b */ /* 0x000fe4000800001a */
[----:B--2---:R-:W-:Y:S02]  /*0500*/  DFMA R22, R22, UR22, RZ ;  /* 0x0000001616167c2b */ /* 0x004fe400080000ff */
[----:B------:R-:W-:Y:S02]  /*0510*/  DFMA R10, R20, UR16, R10 ;  /* 0x00000010140a7c2b */ /* 0x000fe4000800000a */
[----:B------:R-:W-:Y:S02]  /*0520*/  DFMA R18, R8, UR14, R18 ;  /* 0x0000000e08127c2b */ /* 0x000fe40008000012 */
[----:B------:R-:W-:-:S02]  /*0530*/  DFMA R14, R20, UR26, R14 ;  /* 0x0000001a140e7c2b */ /* 0x000fc4000800000e */
[----:B0-----:R-:W-:Y:S02]  /*0540*/  DFMA R22, R8, UR28, R22 ;  /* 0x0000001c08167c2b */ /* 0x001fe40008000016 */
[----:B---3--:R-:W-:Y:S02]  /*0550*/  DFMA R16, R20, UR6, R16 ;  /* 0x0000000614107c2b */ /* 0x008fe40008000010 */
[C---:B----4-:R-:W-:Y:S02]  /*0560*/  DFMA R26, R24.reuse, UR8, R26 ;  /* 0x00000008181a7c2b */ /* 0x050fe4000800001a */
[C---:B------:R-:W-:Y:S02]  /*0570*/  DFMA R18, R24.reuse, UR20, R18 ;  /* 0x0000001418127c2b */ /* 0x040fe40008000012 */
        /* <DEDUP_REMOVED lines=13> */
.L_x_2057:
[----:B------:R-:W-:Y:S05]  /*0650*/  BSYNC.RECONVERGENT B0 ;  /* 0x0000000000007941 */ /* 0x000fea0003800200 */
.L_x_2056:
[----:B------:R-:W-:Y:S06]  /*0660*/  BAR.SYNC.DEFER_BLOCKING 0x0 ;  /* 0x0000000000007b1d */ /* 0x000fec0000010000 */
[----:B------:R-:W-:Y:S04]  /*0670*/  BSSY.RECONVERGENT B0, `(.L_x_2058) ;  /* 0x0000036000007945 */ /* 0x000fe80003800200 */
[----:B------:R-:W-:Y:S05]  /*0680*/  @P2 BRA `(.L_x_2059) ;  /* 0x0000000000d02947 */ /* 0x000fea0003800000 */
[----:B------:R-:W-:Y:S01]  /*0690*/  LDS.64 R20, [R3] ;  /* 0x0000000003147984 */ /* 0x000fe20000000a00 */
[----:B------:R-:W0:Y:S03]  /*06a0*/  LDCU.128 UR8, c[0x3][0x800] ;  /* 0x00c10000ff0877ac */ /* 0x000e260008000c00 */
[----:B-1---5:R-:W1:Y:S01]  /*06b0*/  LDS.64 R8, [R3+0xc0] ;  /* 0x0000c00003087984 */ /* 0x022e620000000a00 */
[----:B------:R-:W2:Y:S03]  /*06c0*/  LDCU.128 UR16, c[0x3][0x810] ;  /* 0x00c10200ff1077ac */ /* 0x000ea60008000c00 */
        /* <DEDUP_REMOVED lines=9> */
[----:B------:R-:W3:Y:S01]  /*0760*/  LDCU.64 UR6, c[0x3][0x840] ;  /* 0x00c10800ff0677ac */ /* 0x000ee20008000a00 */
[----:B-1----:R-:W-:-:S02]  /*0770*/  DADD R10, R20, R8 ;  /* 0x00000000140a7229 */ /* 0x002fc40000000008 */
[----:B------:R-:W-:Y:S02]  /*0780*/  DADD R20, R20, -R8 ;  /* 0x0000000014147229 */ /* 0x000fe40000000808 */
[----:B----4-:R-:W-:-:S04]  /*0790*/  DADD R8, R18, R14 ;  /* 0x0000000012087229 */ /* 0x010fc8000000000e */
[----:B0-----:R-:W-:Y:S01]  /*07a0*/  DFMA R16, R10, UR8, RZ ;  /* 0x000000080a107c2b */ /* 0x001fe200080000ff */
[----:B------:R-:W0:Y:S01]  /*07b0*/  LDCU.64 UR8, c[0x3][0xa40] ;  /* 0x00c14800ff0877ac */ /* 0x000e220008000a00 */
[----:B------:R-:W-:Y:S02]  /*07c0*/  DADD R18, R18, -R14 ;  /* 0x0000000012127229 */ /* 0x000fe4000000080e */
[C---:B--2---:R-:W-:Y:S02]  /*07d0*/  DFMA R14, R10.reuse, UR18, RZ ;  /* 0x000000120a0e7c2b */ /* 0x044fe400080000ff */
[----:B---3--:R-:W-:Y:S02]  /*07e0*/  DFMA R22, R10, UR32, RZ ;  /* 0x000000200a167c2b */ /* 0x008fe400080000ff */
[----:B------:R-:W-:Y:S02]  /*07f0*/  DFMA R10, R8, UR10, R16 ;  /* 0x0000000a080a7c2b */ /* 0x000fe40008000010 */
[----:B------:R-:W-:-:S02]  /*0800*/  DADD R16, R24, R24 ;  /* 0x0000000018107229 */ /* 0x000fc40000000018 */
[----:B------:R-:W-:Y:S02]  /*0810*/  DFMA R14, R8, UR24, R14 ;  /* 0x00000018080e7c2b */ /* 0x000fe4000800000e */
[----:B------:R-:W-:Y:S02]  /*0820*/  DFMA R26, R20, UR36, RZ ;  /* 0x00000024141a7c2b */ /* 0x000fe400080000ff */
[----:B------:R-:W-:Y:S02]  /*0830*/  DFMA R8, R8, UR34, R22 ;  /* 0x0000002208087c2b */ /* 0x000fe40008000016 */
[C---:B------:R-:W-:Y:S02]  /*0840*/  DFMA R22, R20.reuse, UR12, RZ ;  /* 0x0000000c14167c2b */ /* 0x040fe400080000ff */
[----:B------:R-:W-:Y:S02]  /*0850*/  DFMA R20, R20, UR22, RZ ;  /* 0x0000001614147c2b */ /* 0x000fe400080000ff */
[----:B------:R-:W-:-:S02]  /*0860*/  DMUL R16, R16, 0.5 ;  /* 0x3fe0000010107828 */ /* 0x000fc40000000000 */
[----:B------:R-:W-:Y:S02]  /*0870*/  DFMA R26, R18, UR38, R26 ;  /* 0x00000026121a7c2b */ /* 0x000fe4000800001a */
[----:B------:R-:W-:Y:S02]  /*0880*/  DADD R24, R24, -R24 ;  /* 0x0000000018187229 */ /* 0x000fe40000000818 */
[C---:B------:R-:W-:Y:S02]  /*0890*/  DFMA R22, R18.reuse, UR14, R22 ;  /* 0x0000000e12167c2b */ /* 0x040fe40008000016 */
[----:B------:R-:W-:Y:S02]  /*08a0*/  DFMA R20, R18, UR28, R20 ;  /* 0x0000001c12147c2b */ /* 0x000fe40008000014 */
[C---:B------:R-:W-:Y:S02]  /*08b0*/  DFMA R10, R16.reuse, UR16, R10 ;  /* 0x00000010100a7c2b */ /* 0x040fe4000800000a */
[----:B------:R-:W-:-:S02]  /*08c0*/  DFMA R14, R16, UR26, R14 ;  /* 0x0000001a100e7c2b */ /* 0x000fc4000800000e */
[----:B------:R-:W-:Y:S02]  /*08d0*/  DFMA R16, R16, UR6, R8 ;  /* 0x0000000610107c2b */ /* 0x000fe40008000008 */
[C---:B0-----:R-:W-:Y:S02]  /*08e0*/  DFMA R26, R24.reuse, UR8, R26 ;  /* 0x00000008181a7c2b */ /* 0x041fe4000800001a */
        /* <DEDUP_REMOVED lines=14> */
.L_x_2059:
[----:B------:R-:W-:Y:S05]  /*09d0*/  BSYNC.RECONVERGENT B0 ;  /* 0x0000000000007941 */ /* 0x000fea0003800200 */
.L_x_2058:
[----:B-12--5:R-:W-:Y:S01]  /*09e0*/  PRMT R8, R13, 0x5410, R4 ;  /* 0x000054100d087816 */ /* 0x026fe20000000004 */
[----:B------:R-:W-:Y:S01]  /*09f0*/  IMAD.MOV.U32 R9, RZ, RZ, 0x5 ;  /* 0x00000005ff097424 */ /* 0x000fe200078e00ff */
[----:B------:R-:W-:Y:S01]  /*0a00*/  UMOV UR6, 0x2406 ;  /* 0x0000240600067882 */ /* 0x000fe20000000000 */
[----:B------:R-:W-:Y:S02]  /*0a10*/  BAR.SYNC.DEFER_BLOCKING 0x0 ;  /* 0x0000000000007b1d */ /* 0x000fe40000010000 */
[----:B------:R-:W-:-:S04]  /*0a20*/  IDP.2A.LO.U16.U8 R9, R8, UR6, R9 ;  /* 0x0000000608097c26 */ /* 0x000fc80008001009 */
[----:B------:R-:W-:Y:S01]  /*0a30*/  IMAD R9, R0, 0xd8, R9 ;  /* 0x000000d800097824 */ /* 0x000fe200078e0209 */
[----:B------:R-:W-:Y:S01]  /*0a40*/  LOP3.LUT R13, R13, 0xffff, RZ, 0xc0, !PT ;  /* 0x0000ffff0d0d7812 */ /* 0x000fe200078ec0ff */
[----:B------:R-:W-:Y:S01]  /*0a50*/  IMAD R4, R4, 0x120, R5 ;  /* 0x0000012004047824 */ /* 0x000fe200078e0205 */
[----:B------:R-:W1:Y:S01]  /*0a60*/  LDCU.128 UR8, c[0x3][0x800] ;  /* 0x00c10000ff0877ac */ /* 0x000e620008000c00 */
        /* <DEDUP_REMOVED lines=12> */
[----:B------:R1:W3:Y:S01]  /*0b30*/  LDG.E.64.CONSTANT R8, desc[UR4][R26.64+-0x18] ;  /* 0xffffe8041a087981 */ /* 0x0002e2000c1e9b00 */
[----:B------:R-:W-:Y:S01]  /*0b40*/  IMAD R4, R13, 0x30, R4 ;  /* 0x000000300d047824 */ /* 0x000fe200078e0204 */
[----:B------:R-:W4:Y:S04]  /*0b50*/  LDCU.128 UR28, c[0x3][0xa20] ;  /* 0x00c14400ff1c77ac */ /* 0x000f280008000c00 */
[----:B------:R-:W-:Y:S01]  /*0b60*/  LDS.64 R28, [R4+0x20] ;  /* 0x00002000041c7984 */ /* 0x000fe20000000a00 */
[----:B------:R-:W4:Y:S03]  /*0b70*/  LDCU.64 UR6, c[0x3][0x840] ;  /* 0x00c10800ff0677ac */ /* 0x000f260008000a00 */
[----:B------:R-:W1:Y:S01]  /*0b80*/  LDS.128 R12, [R4] ;  /* 0x00000000040c7984 */ /* 0x000e620000000c00 */
[----:B------:R-:W4:Y:S03]  /*0b90*/  LDCU.64 UR40, c[0x3][0xa40] ;  /* 0x00c14800ff2877ac */ /* 0x000f260008000a00 */
[----:B0-----:R-:W0:Y:S01]  /*0ba0*/  LDS.128 R16, [R4+0x10] ;  /* 0x0000100004107984 */ /* 0x001e220000000c00 */
[----:B-1----:R-:W-:-:S02]  /*0bb0*/  DADD R26, R12, R28 ;  /* 0x000000000c1a7229 */ /* 0x002fc4000000001c */
[----:B------:R-:W-:Y:S02]  /*0bc0*/  DADD R12, R12, -R28 ;  /* 0x000000000c0c7229 */ /* 0x000fe4000000081c */
[----:B0-----:R-:W-:-:S04]  /*0bd0*/  DADD R28, R18, R14 ;  /* 0x00000000121c7229 */ /* 0x001fc8000000000e */
[C---:B------:R-:W-:Y:S02]  /*0be0*/  DFMA R34, R26.reuse, UR8, RZ ;  /* 0x000000081a227c2b */ /* 0x040fe400080000ff */
[C---:B--2---:R-:W-:Y:S02]  /*0bf0*/  DFMA R30, R26.reuse, UR18, RZ ;  /* 0x000000121a1e7c2b */ /* 0x044fe400080000ff */
[----:B----4-:R-:W-:Y:S02]  /*0c00*/  DFMA R26, R26, UR32, RZ ;  /* 0x000000201a1a7c2b */ /* 0x010fe400080000ff */
[----:B------:R-:W-:Y:S02]  /*0c10*/  DADD R32, -R18, R14 ;  /* 0x0000000012207229 */ /* 0x000fe4000000010e */
[C---:B------:R-:W-:Y:S02]  /*0c20*/  DFMA R18, R28.reuse, UR10, R34 ;  /* 0x0000000a1c127c2b */ /* 0x040fe40008000022 */
[----:B------:R-:W-:-:S02]  /*0c30*/  DFMA R30, R28, UR24, R30 ;  /* 0x000000181c1e7c2b */ /* 0x000fc4000800001e */
[----:B------:R-:W-:Y:S02]  /*0c40*/  DFMA R14, R28, UR34, R26 ;  /* 0x000000221c0e7c2b */ /* 0x000fe4000800001a */
[C---:B------:R-:W-:Y:S02]  /*0c50*/  DFMA R28, R12.reuse, UR12, RZ ;  /* 0x0000000c0c1c7c2b */ /* 0x040fe400080000ff */
[C---:B------:R-:W-:Y:S02]  /*0c60*/  DFMA R26, R12.reuse, UR22, RZ ;  /* 0x000000160c1a7c2b */ /* 0x040fe400080000ff */
[----:B------:R-:W-:Y:S02]  /*0c70*/  DFMA R12, R12, UR36, RZ ;  /* 0x000000240c0c7c2b */ /* 0x000fe400080000ff */
[----:B------:R-:W-:Y:S02]  /*0c80*/  DADD R34, R16, R16 ;  /* 0x0000000010227229 */ /* 0x000fe40000000010 */
[----:B------:R-:W-:-:S02]  /*0c90*/  DFMA R28, R32, UR14, R28 ;  /* 0x0000000e201c7c2b */ /* 0x000fc4000800001c */
[C---:B------:R-:W-:Y:S02]  /*0ca0*/  DFMA R26, R32.reuse, UR28, R26 ;  /* 0x0000001c201a7c2b */ /* 0x040fe4000800001a */
[----:B------:R-:W-:Y:S02]  /*0cb0*/  DFMA R12, R32, UR38, R12 ;  /* 0x00000026200c7c2b */ /* 0x000fe4000800000c */
[----:B------:R-:W-:Y:S02]  /*0cc0*/  DMUL R34, R34, 0.5 ;  /* 0x3fe0000022227828 */ /* 0x000fe40000000000 */
[C-C-:B------:R-:W-:Y:S02]  /*0cd0*/  DADD R32, R16.reuse, -R16.reuse ;  /* 0x0000000010207229 */ /* 0x140fe40000000810 */
[----:B------:R-:W-:-:S04]  /*0ce0*/  DADD R16, R16, -R16 ;  /* 0x0000000010107229 */ /* 0x000fc80000000810 */
[----:B------:R-:W-:Y:S02]  /*0cf0*/  DFMA R30, R34, UR26, R30 ;  /* 0x0000001a221e7c2b */ /* 0x000fe4000800001e */
[----:B------:R-:W-:Y:S02]  /*0d00*/  DFMA R26, R32, UR30, R26 ;  /* 0x0000001e201a7c2b */ /* 0x000fe4000800001a */
[----:B------:R-:W-:-:S06]  /*0d10*/  DFMA R28, R16, UR20, R28 ;  /* 0x00000014101c7c2b */ /* 0x000fcc000800001c */
[C-C-:B------:R-:W-:Y:S02]  /*0d20*/  DADD R16, R30.reuse, -R26.reuse ;  /* 0x000000001e107229 */ /* 0x140fe4000000081a */
[----:B------:R-:W-:Y:S02]  /*0d30*/  DADD R26, R30, R26 ;  /* 0x000000001e1a7229 */ /* 0x000fe4000000001a */
[----:B------:R-:W-:-:S08]  /*0d40*/  DFMA R30, R34, UR16, R18 ;  /* 0x00000010221e7c2b */ /* 0x000fd00008000012 */
[C-C-:B------:R-:W-:Y:S02]  /*0d50*/  DADD R18, R30.reuse, R28.reuse ;  /* 0x000000001e127229 */ /* 0x140fe4000000001c */
[----:B------:R-:W-:Y:S02]  /*0d60*/  DADD R28, R30, -R28 ;  /* 0x000000001e1c7229 */ /* 0x000fe4000000081c */
[----:B------:R-:W-:Y:S02]  /*0d70*/  DFMA R14, R34, UR6, R14 ;  /* 0x00000006220e7c2b */ /* 0x000fe4000800000e */
[----:B------:R-:W-:Y:S01]  /*0d80*/  DFMA R12, R32, UR40, R12 ;  /* 0x00000028200c7c2b */ /* 0x000fe2000800000c */
[----:B------:R-:W-:Y:S01]  /*0d90*/  BSSY.RECONVERGENT B0, `(.L_x_2060) ;  /* 0x0000058000007945 */ /* 0x000fe20003800200 */
[----:B---3--:R-:W-:-:S08]  /*0da0*/  DMUL R18, R24, R18 ;  /* 0x0000001218127228 */ /* 0x008fd00000000000 */
[----:B------:R-:W-:Y:S02]  /*0db0*/  DFMA R24, R6, R28, R18 ;  /* 0x0000001c0618722b */ /* 0x000fe40000000012 */
[----:B------:R-:W-:Y:S02]  /*0dc0*/  DMUL R16, R22, R16 ;  /* 0x0000001016107228 */ /* 0x000fe40000000000 */
[----:B------:R-:W-:Y:S02]  /*0dd0*/  DMUL R20, R20, R26 ;  /* 0x0000001a14147228 */ /* 0x000fe40000000000 */
[----:B------:R-:W-:Y:S02]  /*0de0*/  DADD R22, R14, -R12 ;  /* 0x000000000e167229 */ /* 0x000fe4000000080c */
[----:B------:R-:W-:Y:S02]  /*0df0*/  DFMA R6, R6, -R28, R18 ;  /* 0x8000001c0606722b */ /* 0x000fe40000000012 */
[----:B------:R-:W-:-:S02]  /*0e00*/  DADD R12, R14, R12 ;  /* 0x000000000e0c7229 */ /* 0x000fc4000000000c */
[C---:B------:R-:W-:Y:S02]  /*0e10*/  DFMA R26, R24.reuse, UR8, RZ ;  /* 0x00000008181a7c2b */ /* 0x040fe400080000ff */
[----:B------:R-:W-:Y:S02]  /*0e20*/  DFMA R28, R24, UR10, RZ ;  /* 0x0000000a181c7c2b */ /* 0x000fe400080000ff */
[----:B------:R-:W-:Y:S02]  /*0e30*/  DADD R14, R16, R20 ;  /* 0x00000000100e7229 */ /* 0x000fe40000000014 */
[----:B------:R-:W-:Y:S02]  /*0e40*/  DFMA R24, R24, UR16, RZ ;  /* 0x0000001018187c2b */ /* 0x000fe400080000ff */
[----:B------:R-:W-:Y:S02]  /*0e50*/  DMUL R10, R10, R22 ;  /* 0x000000160a0a7228 */ /* 0x000fe40000000000 */
[----:B------:R-:W-:-:S02]  /*0e60*/  DMUL R8, R8, R12 ;  /* 0x0000000c08087228 */ /* 0x000fc40000000000 */
[C---:B------:R-:W-:Y:S02]  /*0e70*/  DFMA R26, R14.reuse, UR18, R26 ;  /* 0x000000120e1a7c2b */ /* 0x040fe4000800001a */
[C---:B------:R-:W-:Y:S02]  /*0e80*/  DFMA R28, R14.reuse, UR24, R28 ;  /* 0x000000180e1c7c2b */ /* 0x040fe4000800001c */
[----:B------:R-:W-:Y:S02]  /*0e90*/  DFMA R24, R14, UR26, R24 ;  /* 0x0000001a0e187c2b */ /* 0x000fe40008000018 */
[----:B------:R-:W-:Y:S02]  /*0ea0*/  DADD R22, -R16, R20 ;  /* 0x0000000010167229 */ /* 0x000fe40000000114 */
[C---:B------:R-:W-:Y:S02]  /*0eb0*/  DFMA R12, R6.reuse, UR12, RZ ;  /* 0x0000000c060c7c2b */ /* 0x040fe400080000ff */
[----:B------:R-:W-:-:S02]  /*0ec0*/  DFMA R14, R6, UR14, RZ ;  /* 0x0000000e060e7c2b */ /* 0x000fc400080000ff */
[----:B------:R-:W-:Y:S02]  /*0ed0*/  DFMA R6, R6, UR20, RZ ;  /* 0x0000001406067c2b */ /* 0x000fe400080000ff */
[----:B------:R-:W-:Y:S02]  /*0ee0*/  DADD R30, R10, R8 ;  /* 0x000000000a1e7229 */ /* 0x000fe40000000008 */
[----:B------:R-:W-:Y:S02]  /*0ef0*/  DFMA R12, R22, UR22, R12 ;  /* 0x00000016160c7c2b */ /* 0x000fe4000800000c */
[----:B------:R-:W-:Y:S02]  /*0f00*/  DADD R32, -R10, R8 ;  /* 0x000000000a207229 */ /* 0x000fe40000000108 */
[C---:B------:R-:W-:Y:S02]  /*0f10*/  DFMA R14, R22.reuse, UR28, R14 ;  /* 0x0000001c160e7c2b */ /* 0x040fe4000800000e */
[----:B------:R-:W-:-:S02]  /*0f20*/  DFMA R6, R22, UR30, R6 ;  /* 0x0000001e16067c2b */ /* 0x000fc40008000006 */
[C---:B------:R-:W-:Y:S02]  /*0f30*/  DFMA R26, R30.reuse, UR32, R26 ;  /* 0x000000201e1a7c2b */ /* 0x040fe4000800001a */
[----:B------:R-:W-:Y:S02]  /*0f40*/  DFMA R28, R30, UR34, R28 ;  /* 0x000000221e1c7c2b */ /* 0x000fe4000800001c */
[C---:B------:R-:W-:Y:S02]  /*0f50*/  DFMA R12, R32.reuse, UR36, R12 ;  /* 0x00000024200c7c2b */ /* 0x040fe4000800000c */
[----:B------:R-:W-:Y:S02]  /*0f60*/  DFMA R14, R32, UR38, R14 ;  /* 0x00000026200e7c2b */ /* 0x000fe4000800000e */
[----:B------:R-:W-:Y:S02]  /*0f70*/  DFMA R24, R30, UR6, R24 ;  /* 0x000000061e187c2b */ /* 0x000fe40008000018 */
[----:B------:R-:W-:-:S02]  /*0f80*/  DFMA R32, R32, UR40, R6 ;  /* 0x0000002820207c2b */ /* 0x000fc40008000006 */
[----:B------:R-:W-:Y:S01]  /*0f90*/  DADD R6, R26, -R12 ;  /* 0x000000001a067229 */ /* 0x000fe2000000080c */
[----:B------:R-:W-:Y:S06]  /*0fa0*/  BAR.SYNC.DEFER_BLOCKING 0x0 ;  /* 0x0000000000007b1d */ /* 0x000fec0000010000 */
        /* <DEDUP_REMOVED lines=17> */
[----:B------:R-:W4:Y:S04]  /*10c0*/  LDS.64 R30, [R3+0xc0] ;  /* 0x0000c000031e7984 */ /* 0x000f280000000a00 */
[----:B------:R-:W-:Y:S04]  /*10d0*/  LDS.64 R26, [R3+0x60] ;  /* 0x00006000031a7984 */ /* 0x000fe80000000a00 */
[----:B------:R-:W5:Y:S01]  /*10e0*/  LDS.64 R28, [R3+0x90] ;  /* 0x00009000031c7984 */ /* 0x000f620000000a00 */
[----:B-1----:R-:W-:-:S02]  /*10f0*/  DADD R14, R24, R4 ;  /* 0x00000000180e7229 */ /* 0x002fc40000000004 */
        /* <DEDUP_REMOVED lines=9> */
[C-C-:B-----5:R-:W-:Y:S02]  /*1190*/  DADD R14, R26.reuse, R28.reuse ;  /* 0x000000001a0e7229 */ /* 0x160fe4000000001c */
[----:B------:R-:W-:Y:S02]  /*11a0*/  DADD R26, R26, -R28 ;  /* 0x000000001a1a7229 */ /* 0x000fe4000000081c */
[C---:B------:R-:W-:Y:S02]  /*11b0*/  DFMA R28, R24.reuse, UR12, RZ ;  /* 0x0000000c181c7c2b */ /* 0x040fe400080000ff */
[C---:B------:R-:W-:Y:S02]  /*11c0*/  DFMA R30, R24.reuse, UR14, RZ ;  /* 0x0000000e181e7c2b */ /* 0x040fe400080000ff */
[----:B------:R-:W-:-:S02]  /*11d0*/  DFMA R32, R24, UR20, RZ ;  /* 0x0000001418207c2b */ /* 0x000fc400080000ff */
[----:B------:R-:W-:Y:S02]  /*11e0*/  DFMA R6, R14, UR32, R6 ;  /* 0x000000200e067c2b */ /* 0x000fe40008000006 */
[C---:B------:R-:W-:Y:S02]  /*11f0*/  DFMA R28, R22.reuse, UR22, R28 ;  /* 0x00000016161c7c2b */ /* 0x040fe4000800001c */
[C---:B------:R-:W-:Y:S02]  /*1200*/  DFMA R24, R22.reuse, UR28, R30 ;  /* 0x0000001c16187c2b */ /* 0x040fe4000800001e */
[----:B0-----:R-:W-:Y:S02]  /*1210*/  DFMA R22, R22, UR6, R32 ;  /* 0x0000000616167c2b */ /* 0x001fe40008000020 */
[----:B------:R-:W-:Y:S02]  /*1220*/  DFMA R4, R14, UR34, R4 ;  /* 0x000000220e047c2b */ /* 0x000fe40008000004 */
[----:B------:R-:W-:-:S02]  /*1230*/  DFMA R28, R26, UR36, R28 ;  /* 0x000000241a1c7c2b */ /* 0x000fc4000800001c */
[----:B------:R-:W-:Y:S02]  /*1240*/  DFMA R24, R26, UR38, R24 ;  /* 0x000000261a187c2b */ /* 0x000fe40008000018 */
[----:B--2---:R-:W-:Y:S02]  /*1250*/  DFMA R12, R14, UR30, R12 ;  /* 0x0000001e0e0c7c2b */ /* 0x004fe4000800000c */
[----:B---3--:R-:W-:Y:S02]  /*1260*/  DFMA R26, R26, UR40, R22 ;  /* 0x000000281a1a7c2b */ /* 0x008fe40008000016 */
        /* <DEDUP_REMOVED lines=10> */
.L_x_2061:
[----:B------:R-:W-:Y:S05]  /*1310*/  BSYNC.RECONVERGENT B0 ;  /* 0x0000000000007941 */ /* 0x000fea0003800200 */
.L_x_2060:
        /* <DEDUP_REMOVED lines=9> */
[----:B------:R-:W1:Y:S04]  /*13b0*/  LDS.64 R16, [R2+0x480] ;  /* 0x0004800002107984 */ /* 0x000e680000000a00 */
[----:B------:R-:W-:Y:S04]  /*13c0*/  LDS.64 R4, [R2+0x240] ;  /* 0x0002400002047984 */ /* 0x000fe80000000a00 */
[----:B------:R5:W2:Y:S01]  /*13d0*/  LDS.64 R6, [R2+0x360] ;  /* 0x0003600002067984 */ /* 0x000aa20000000a00 */
[----:B---3--:R-:W-:-:S02]  /*13e0*/  DADD R12, R8, R10 ;  /* 0x00000000080c7229 */ /* 0x008fc4000000000a */
[----:B-1----:R-:W-:-:S06]  /*13f0*/  DADD R18, R14, R16 ;  /* 0x000000000e127229 */ /* 0x002fcc0000000010 */
[C---:B------:R-:W-:Y:S02]  /*1400*/  DFMA R20, R12.reuse, UR8, RZ ;  /* 0x000000080c147c2b */ /* 0x040fe400080000ff */
[C---:B------:R-:W-:Y:S02]  /*1410*/  DFMA R22, R12.reuse, UR10, RZ ;  /* 0x0000000a0c167c2b */ /* 0x040fe400080000ff */
[----:B------:R-:W-:Y:S02]  /*1420*/  DFMA R24, R12, UR16, RZ ;  /* 0x000000100c187c2b */ /* 0x000fe400080000ff */
[----:B------:R-:W-:Y:S02]  /*1430*/  DADD R12, R8, -R10 ;  /* 0x00000000080c7229 */ /* 0x000fe4000000080a */
[----:B------:R-:W-:Y:S02]  /*1440*/  DADD R10, R14, -R16 ;  /* 0x000000000e0a7229 */ /* 0x000fe40000000810 */
[----:B------:R-:W-:-:S02]  /*1450*/  DFMA R8, R18, UR18, R20 ;  /* 0x0000001212087c2b */ /* 0x000fc40008000014 */
[C---:B-----5:R-:W-:Y:S02]  /*1460*/  DFMA R2, R18.reuse, UR24, R22 ;  /* 0x0000001812027c2b */ /* 0x060fe40008000016 */
[----:B------:R-:W-:Y:S02]  /*1470*/  DFMA R24, R18, UR26, R24 ;  /* 0x0000001a12187c2b */ /* 0x000fe40008000018 */
[C---:B------:R-:W-:Y:S02]  /*1480*/  DFMA R18, R12.reuse, UR20, RZ ;  /* 0x000000140c127c2b */ /* 0x040fe400080000ff */
[C---:B------:R-:W-:Y:S02]  /*1490*/  DFMA R14, R12.reuse, UR12, RZ ;  /* 0x0000000c0c0e7c2b */ /* 0x040fe400080000ff */
[----:B------:R-:W-:Y:S02]  /*14a0*/  DFMA R16, R12, UR14, RZ ;  /* 0x0000000e0c107c2b */ /* 0x000fe400080000ff */
[----:B--2---:R-:W-:-:S02]  /*14b0*/  DADD R12, R4, R6 ;  /* 0x00000000040c7229 */ /* 0x004fc40000000006 */
[----:B------:R-:W-:Y:S02]  /*14c0*/  DADD R4, R4, -R6 ;  /* 0x0000000004047229 */ /* 0x000fe40000000806 */
[C---:B------:R-:W-:Y:S02]  /*14d0*/  DFMA R6, R10.reuse, UR6, R18 ;  /* 0x000000060a067c2b */ /* 0x040fe40008000012 */
[C---:B------:R-:W-:Y:S02]  /*14e0*/  DFMA R14, R10.reuse, UR22, R14 ;  /* 0x000000160a0e7c2b */ /* 0x040fe4000800000e */
[----:B------:R-:W-:Y:S02]  /*14f0*/  DFMA R16, R10, UR28, R16 ;  /* 0x0000001c0a107c2b */ /* 0x000fe40008000010 */
[----:B------:R-:W-:Y:S02]  /*1500*/  DFMA R18, R12, UR32, R8 ;  /* 0x000000200c127c2b */ /* 0x000fe40008000008 */
[----:B----4-:R-:W-:-:S02]  /*1510*/  DFMA R6, R4, UR40, R6 ;  /* 0x0000002804067c2b */ /* 0x010fc40008000006 */
[----:B------:R-:W-:Y:S02]  /*1520*/  DFMA R14, R4, UR36, R14 ;  /* 0x00000024040e7c2b */ /* 0x000fe4000800000e */
[C---:B------:R-:W-:Y:S02]  /*1530*/  DFMA R2, R12.reuse, UR34, R2 ;  /* 0x000000220c027c2b */ /* 0x040fe40008000002 */
[----:B0-----:R-:W-:Y:S02]  /*1540*/  DFMA R24, R12, UR30, R24 ;  /* 0x0000001e0c187c2b */ /* 0x001fe40008000018 */
[----:B------:R-:W-:Y:S02]  /*1550*/  DFMA R4, R4, UR38, R16 ;  /* 0x0000002604047c2b */ /* 0x000fe40008000010 */
[C-C-:B------:R-:W-:Y:S02]  /*1560*/  DADD R16, R18.reuse, -R14.reuse ;  /* 0x0000000012107229 */ /* 0x140fe4000000080e */
[----:B------:R-:W-:-:S02]  /*1570*/  DADD R18, R18, R14 ;  /* 0x0000000012127229 */ /* 0x000fc4000000000e */
[----:B------:R-:W-:Y:S02]  /*1580*/  DADD R8, R24, R6 ;  /* 0x0000000018087229 */ /* 0x000fe40000000006 */
[C-C-:B------:R-:W-:Y:S02]  /*1590*/  DADD R10, R2.reuse, -R4.reuse ;  /* 0x00000000020a7229 */ /* 0x140fe40000000804 */
[----:B------:R-:W-:-:S11]  /*15a0*/  DADD R20, R2, R4 ;  /* 0x0000000002147229 */ /* 0x000fd60000000004 */
.L_x_2063:
[----:B------:R-:W-:Y:S05]  /*15b0*/  BSYNC.RECONVERGENT B0 ;  /* 0x0000000000007941 */ /* 0x000fea0003800200 */
.L_x_2062:
        /* <DEDUP_REMOVED lines=12> */
.L_x_2064:
        /* <DEDUP_REMOVED lines=16> */
.L_x_3140:


//--------------------- .text._Z32massMatrixMultiplyRegisterKernelILi5ELi6ELi3EEviPKdS1_S1_S1_Pd --------------------------
	.section	.text._Z32massMatrixMultiplyRegisterKernelILi5ELi6ELi3EEviPKdS1_S1_S1_Pd,"ax",@progbits
	.align	128
        .global         _Z32massMatrixMultiplyRegisterKernelILi5ELi6ELi3EEviPKdS1_S1_S1_Pd
        .type           _Z32massMatrixMultiplyRegisterKernelILi5ELi6ELi3EEviPKdS1_S1_S1_Pd,@function
        .size           _Z32massMatrixMultiplyRegisterKernelILi5ELi6ELi3EEviPKdS1_S1_S1_Pd,(.L_x_3141 - _Z32massMatrixMultiplyRegisterKernelILi5ELi6ELi3EEviPKdS1_S1_S1_Pd)
        .other          _Z32massMatrixMultiplyRegisterKernelILi5ELi6ELi3EEviPKdS1_S1_S1_Pd,@"STO_CUDA_ENTRY STV_DEFAULT"
_Z32massMatrixMultiplyRegisterKernelILi5ELi6ELi3EEviPKdS1_S1_S1_Pd:
.text._Z32massMatrixMultiplyRegisterKernelILi5ELi6ELi3EEviPKdS1_S1_S1_Pd:
        /* <DEDUP_REMOVED lines=146> */
.L_x_2066:
[----:B------:R-:W-:Y:S05]  /*0920*/  BSYNC.RECONVERGENT B0 ;  /* 0x0000000000007941 */ /* 0x000fea0003800200 */
.L_x_2065:
        /* <DEDUP_REMOVED lines=46> */
.L_x_2068:
[----:B------:R-:W-:Y:S05]  /*0c10*/  BSYNC.RECONVERGENT B0 ;  /* 0x0000000000007941 */ /* 0x000fea0003800200 */
.L_x_2067:
        /* <DEDUP_REMOVED lines=137> */
.L_x_2070:
[----:B------:R-:W-:Y:S05]  /*14b0*/  BSYNC.RECONVERGENT B0 ;  /* 0x0000000000007941 */ /* 0x000fea0003800200 */
.L_x_2069:
        /* <DEDUP_REMOVED lines=38> */
.L_x_2072:
[----:B------:R-:W-:Y:S05]  /*1720*/  BSYNC.RECONVERGENT B0 ;  /* 0x0000000000007941 */ /* 0x000fea0003800200 */
.L_x_2071:
        /* <DEDUP_REMOVED lines=11> */
.L_x_2073:
        /* <DEDUP_REMOVED lines=10> */
.L_x_3141:


//--------------------- .text._Z42massMatrixMultiplyMonolithicConstantKernelILi5ELi5ELi5EEviPKdS1_S1_S1_Pd --------------------------
	.section	.text._Z42massMatrixMultiplyMonolithicConstantKernelILi5ELi5ELi5EEviPKdS1_S1_S1_Pd,"ax",@progbits
	.align	128
        .global         _Z42massMatrixMultiplyMonolithicConstantKernelILi5ELi5ELi5EEviPKdS1_S1_S1_Pd
        .type           _Z42massMatrixMultiplyMonolithicConstantKernelILi5ELi5ELi5EEviPKdS1_S1_S1_Pd,@function
        .size           _Z42massMatrixMultiplyMonolithicConstantKernelILi5ELi5ELi5EEviPKdS1_S1_S1_Pd,(.L_x_3142 - _Z42massMatrixMultiplyMonolithicConstantKernelILi5ELi5ELi5EEviPKdS1_S1_S1_Pd)
        .other          _Z42massMatrixMultiplyMonolithicConstantKernelILi5ELi5ELi5EEviPKdS1_S1_S1_Pd,@"STO_CUDA_ENTRY STV_DEFAULT"
_Z42massMatrixMultiplyMonolithicConstantKernelILi5ELi5ELi5EEviPKdS1_S1_S1_Pd:
.text._Z42massMatrixMultiplyMonolithicConstantKernelILi5ELi5ELi5EEviPKdS1_S1_S1_Pd:
        /* <DEDUP_REMOVED lines=11> */
[----:B---3--:R-:W-:Y:S01]  /*00b0*/  LEA R16, R21, R16, 0x18 ;  /* 0x0000001015107211 */ /* 0x008fe200078ec0ff */
[----:B------:R-:W-:Y:S01]  /*00c0*/  IMAD R2, R2, 0x3334, RZ ;  /* 0x0000333402027824 */ /* 0x000fe200078e02ff */
[C---:B------:R-:W-:Y:S01]  /*00d0*/  PRMT R20, R17.reuse, 0x9910, RZ ;  /* 0x0000991011147816 */ /* 0x040fe200000000ff */
[----:B------:R-:W0:Y:S01]  /*00e0*/  LDCU.64 UR4, c[0x0][0x358] ;  /* 0x00006b00ff0477ac */ /* 0x000e220008000a00 */
[----:B------:R-:W-:Y:S01]  /*00f0*/  ISETP.GT.U32.AND P1, PT, R17, 0x18, PT ;  /* 0x000000181100780c */ /* 0x000fe20003f24070 */
[----:B------:R-:W-:Y:S01]  /*0100*/  IMAD R3, R3, 0x3e8, R16 ;  /* 0x000003e803037824 */ /* 0x000fe200078e0210 */
[----:B------:R-:W-:Y:S01]  /*0110*/  SHF.R.U32.HI R2, RZ, 0x10, R2 ;  /* 0x00000010ff027819 */ /* 0x000fe20000011602 */
[----:B------:R-:W-:-:S03]  /*0120*/  IMAD R20, R20, 0xcd, RZ ;  /* 0x000000cd14147824 */ /* 0x000fc600078e02ff */
[----:B------:R-:W-:Y:S01]  /*0130*/  PRMT R6, R2, 0x9910, RZ ;  /* 0x0000991002067816 */ /* 0x000fe200000000ff */
[----:B------:R-:W1:Y:S01]  /*0140*/  @!P0 LDC.64 R4, c[0x0][0x3a0] ;  /* 0x0000e800ff048b82 */ /* 0x000e620000000a00 */
[----:B------:R-:W-:-:S03]  /*0150*/  @!P0 IMAD R7, R0, 0x7d, R17 ;  /* 0x0000007d00078824 */ /* 0x000fc600078e0211 */
[----:B------:R-:W-:-:S04]  /*0160*/  IMAD R6, R6, 0x5, RZ ;  /* 0x0000000506067824 */ /* 0x000fc800078e02ff */
[----:B------:R-:W-:Y:S02]  /*0170*/  IMAD.MOV R21, RZ, RZ, -R6 ;  /* 0x000000ffff157224 */ /* 0x000fe400078e0a06 */
[----:B-1----:R-:W-:Y:S01]  /*0180*/  @!P0 IMAD.WIDE R6, R7, 0x8, R4 ;  /* 0x0000000807068825 */ /* 0x002fe200078e0204 */
[----:B------:R-:W-:Y:S02]  /*0190*/  LOP3.LUT R4, R20, 0xffff, RZ, 0xc0, !PT ;  /* 0x0000ffff14047812 */ /* 0x000fe400078ec0ff */
[----:B------:R-:W-:Y:S02]  /*01a0*/  PRMT R20, R21, 0x7710, RZ ;  /* 0x0000771015147816 */ /* 0x000fe400000000ff */
[----:B0-----:R0:W5:Y:S01]  /*01b0*/  @!P0 LDG.E.64.CONSTANT R18, desc[UR4][R6.64] ;  /* 0x0000000406128981 */ /* 0x001162000c1e9b00 */
[----:B------:R-:W-:Y:S02]  /*01c0*/  SHF.R.U32.HI R4, RZ, 0xa, R4 ;  /* 0x0000000aff047819 */ /* 0x000fe40000011604 */
[----:B------:R-:W-:Y:S01]  /*01d0*/  IMAD.IADD R5, R20, 0x1, R17 ;  /* 0x0000000114057824 */ /* 0x000fe200078e0211 */
        /* <DEDUP_REMOVED lines=26> */
[C---:B0-----:R-:W-:Y:S01]  /*0380*/  DFMA R22, R14.reuse, UR20, R22 ;  /* 0x000000140e167c2b */ /* 0x041fe20008000016 */
[----:B------:R-:W0:Y:S01]  /*0390*/  LDCU.128 UR8, c[0x3][0x40] ;  /* 0x00c00800ff0877ac */ /* 0x000e220008000c00 */
[C---:B-1----:R-:W-:Y:S01]  /*03a0*/  DFMA R16, R14.reuse, UR36, R16 ;  /* 0x000000240e107c2b */ /* 0x042fe20008000010 */
[----:B------:R-:W1:Y:S03]  /*03b0*/  LDCU.128 UR24, c[0x3][0x90] ;  /* 0x00c01200ff1877ac */ /* 0x000e660008000c00 */
[----:B------:R-:W-:-:S02]  /*03c0*/  DFMA R18, R14, UR42, R18 ;  /* 0x0000002a0e127c2b */ /* 0x000fc40008000012 */
[C---:B--2---:R-:W-:Y:S01]  /*03d0*/  DFMA R6, R12.reuse, UR12, R6 ;  /* 0x0000000c0c067c2b */ /* 0x044fe20008000006 */
[----:B------:R-:W2:Y:S01]  /*03e0*/  LDCU.64 UR6, c[0x3][0xc0] ;  /* 0x00c01800ff0677ac */ /* 0x000ea20008000a00 */
[C---:B------:R-:W-:Y:S02]  /*03f0*/  DFMA R22, R12.reuse, UR22, R22 ;  /* 0x000000160c167c2b */ /* 0x040fe40008000016 */
[C---:B---3--:R-:W-:Y:S02]  /*0400*/  DFMA R20, R12.reuse, UR28, R20 ;  /* 0x0000001c0c147c2b */ /* 0x048fe40008000014 */
[C---:B------:R-:W-:Y:S02]  /*0410*/  DFMA R16, R12.reuse, UR38, R16 ;  /* 0x000000260c107c2b */ /* 0x040fe40008000010 */
[----:B----4-:R-:W-:Y:S02]  /*0420*/  DFMA R18, R12, UR44, R18 ;  /* 0x0000002c0c127c2b */ /* 0x010fe40008000012 */
[----:B------:R-:W-:-:S02]  /*0430*/  DFMA R6, R10, UR14, R6 ;  /* 0x0000000e0a067c2b */ /* 0x000fc40008000006 */
[C---:B------:R-:W-:Y:S02]  /*0440*/  DFMA R20, R10.reuse, UR30, R20 ;  /* 0x0000001e0a147c2b */ /* 0x040fe40008000014 */
[C---:B0-----:R-:W-:Y:S02]  /*0450*/  DFMA R22, R10.reuse, UR8, R22 ;  /* 0x000000080a167c2b */ /* 0x041fe40008000016 */
[C---:B-1----:R-:W-:Y:S02]  /*0460*/  DFMA R16, R10.reuse, UR24, R16 ;  /* 0x000000180a107c2b */ /* 0x042fe40008000010 */
[----:B------:R-:W-:Y:S02]  /*0470*/  DFMA R18, R10, UR46, R18 ;  /* 0x0000002e0a127c2b */ /* 0x000fe40008000012 */
[C---:B------:R-:W-:Y:S01]  /*0480*/  DFMA R6, R8.reuse, UR16, R6 ;  /* 0x0000001008067c2b */ /* 0x040fe20008000006 */
[----:B------:R-:W-:Y:S01]  /*0490*/  IMAD R11, R24, 0x8, R25 ;  /* 0x00000008180b7824 */ /* 0x000fe200078e0219 */
[----:B------:R-:W-:-:S02]  /*04a0*/  DFMA R22, R8, UR10, R22 ;  /* 0x0000000a08167c2b */ /* 0x000fc40008000016 */
[C---:B------:R-:W-:Y:S02]  /*04b0*/  DFMA R20, R8.reuse, UR32, R20 ;  /* 0x0000002008147c2b */ /* 0x040fe40008000014 */
[C---:B------:R-:W-:Y:S01]  /*04c0*/  DFMA R16, R8.reuse, UR26, R16 ;  /* 0x0000001a08107c2b */ /* 0x040fe20008000010 */
[----:B------:R1:W-:Y:S01]  /*04d0*/  STS.64 [R11], R6 ;  /* 0x000000060b007388 */ /* 0x0003e20000000a00 */
[----:B--2---:R-:W-:-:S03]  /*04e0*/  DFMA R18, R8, UR6, R18 ;  /* 0x0000000608127c2b */ /* 0x004fc60008000012 */
[----:B------:R1:W-:Y:S04]  /*04f0*/  STS.64 [R11+0xc8], R22 ;  /* 0x0000c8160b007388 */ /* 0x0003e80000000a00 */
[----:B------:R1:W-:Y:S04]  /*0500*/  STS.64 [R11+0x190], R20 ;  /* 0x000190140b007388 */ /* 0x0003e80000000a00 */
[----:B------:R1:W-:Y:S04]  /*0510*/  STS.64 [R11+0x258], R16 ;  /* 0x000258100b007388 */ /* 0x0003e80000000a00 */
[----:B------:R1:W-:Y:S02]  /*0520*/  STS.64 [R11+0x320], R18 ;  /* 0x000320120b007388 */ /* 0x0003e40000000a00 */
.L_x_2075:
[----:B------:R-:W-:Y:S05]  /*0530*/  BSYNC.RECONVERGENT B0 ;  /* 0x0000000000007941 */ /* 0x000fea0003800200 */
.L_x_2074:
[----:B------:R-:W-:Y:S06]  /*0540*/  BAR.SYNC.DEFER_BLOCKING 0x0 ;  /* 0x0000000000007b1d */ /* 0x000fec0000010000 */
[----:B------:R-:W-:Y:S04]  /*0550*/  BSSY.RECONVERGENT B0, `(.L_x_2076) ;  /* 0x0000034000007945 */ /* 0x000fe80003800200 */
[----:B------:R-:W-:Y:S05]  /*0560*/  @P1 BRA `(.L_x_2077) ;  /* 0x0000000000c81947 */ /* 0x000fea0003800000 */
[----:B------:R-:W-:Y:S01]  /*0570*/  IMAD R25, R4, 0xa0, R25 ;  /* 0x000000a004197824 */ /* 0x000fe200078e0219 */
[----:B------:R-:W2:Y:S04]  /*0580*/  LDCU.128 UR8, c[0x3][URZ] ;  /* 0x00c00000ff0877ac */ /* 0x000ea80008000c00 */
[----:B------:R-:W-:Y:S01]  /*0590*/  LEA R4, R24, R25, 0x3 ;  /* 0x0000001918047211 */ /* 0x000fe200078e18ff */
[----:B------:R-:W3:Y:S04]  /*05a0*/  LDCU.128 UR24, c[0x3][0x50] ;  /* 0x00c00a00ff1877ac */ /* 0x000ee80008000c00 */
[----:B-1---5:R-:W2:Y:S01]  /*05b0*/  LDS.64 R18, [R4] ;  /* 0x0000000004127984 */ /* 0x022ea20000000a00 */
[----:B------:R-:W1:Y:S03]  /*05c0*/  LDCU.128 UR16, c[0x3][0x20] ;  /* 0x00c00400ff1077ac */ /* 0x000e660008000c00 */
[----:B------:R-:W4:Y:S01]  /*05d0*/  LDS.64 R12, [R4+0x28] ;  /* 0x00002800040c7984 */ /* 0x000f220000000a00 */
[----:B------:R-:W1:Y:S03]  /*05e0*/  LDCU.128 UR32, c[0x3][0x70] ;  /* 0x00c00e00ff2077ac */ /* 0x000e660008000c00 */
[----:B------:R-:W4:Y:S01]  /*05f0*/  LDS.64 R10, [R4+0x50] ;  /* 0x00005000040a7984 */ /* 0x000f220000000a00 */
[----:B------:R-:W1:Y:S03]  /*0600*/  LDCU.128 UR40, c[0x3][0xa0] ;  /* 0x00c01400ff2877ac */ /* 0x000e660008000c00 */
[----:B------:R-:W4:Y:S01]  /*0610*/  LDS.64 R8, [R4+0x78] ;  /* 0x0000780004087984 */ /* 0x000f220000000a00 */
[----:B------:R-:W4:Y:S03]  /*0620*/  LDCU.128 UR20, c[0x3][0x30] ;  /* 0x00c00600ff1477ac */ /* 0x000f260008000c00 */
[----:B0-----:R-:W0:Y:S01]  /*0630*/  LDS.64 R6, [R4+0xa0] ;  /* 0x0000a00004067984 */ /* 0x001e220000000a00 */
[----:B------:R-:W4:Y:S01]  /*0640*/  LDCU.128 UR36, c[0x3][0x80] ;  /* 0x00c01000ff2477ac */ /* 0x000f220008000c00 */
[----:B------:R-:W4:Y:S01]  /*0650*/  LDCU.128 UR12, c[0x3][0x10] ;  /* 0x00c00200ff0c77ac */ /* 0x000f220008000c00 */
[----:B------:R-:W4:Y:S01]  /*0660*/  LDCU.128 UR28, c[0x3][0x60] ;  /* 0x00c00c00ff1c77ac */ /* 0x000f220008000c00 */
[----:B------:R-:W0:Y:S01]  /*0670*/  LDCU.128 UR44, c[0x3][0xb0] ;  /* 0x00c01600ff2c77ac */ /* 0x000e220008000c00 */
[----:B------:R-:W0:Y:S01]  /*0680*/  LDCU.64 UR6, c[0x3][0xc0] ;  /* 0x00c01800ff0677ac */ /* 0x000e220008000a00 */
[----:B--2---:R-:W-:-:S02]  /*0690*/  DFMA R16, R18, UR8, RZ ;  /* 0x0000000812107c2b */ /* 0x004fc400080000ff */
[C---:B---3--:R-:W-:Y:S02]  /*06a0*/  DFMA R22, R18.reuse, UR24, RZ ;  /* 0x0000001812167c2b */ /* 0x048fe400080000ff */
[C---:B-1----:R-:W-:Y:S02]  /*06b0*/  DFMA R20, R18.reuse, UR18, RZ ;  /* 0x0000001212147c2b */ /* 0x042fe400080000ff */
[C---:B------:R-:W-:Y:S02]  /*06c0*/  DFMA R14, R18.reuse, UR34, RZ ;  /* 0x00000022120e7c2b */ /* 0x040fe400080000ff */
[----:B------:R-:W-:Y:S02]  /*06d0*/  DFMA R18, R18, UR40, RZ ;  /* 0x0000002812127c2b */ /* 0x000fe400080000ff */
[C---:B----4-:R-:W-:Y:S01]  /*06e0*/  DFMA R16, R12.reuse, UR10, R16 ;  /* 0x0000000a0c107c2b */ /* 0x050fe20008000010 */
[----:B------:R-:W1:Y:S01]  /*06f0*/  LDCU.128 UR8, c[0x3][0x40] ;  /* 0x00c00800ff0877ac */ /* 0x000e620008000c00 */
[----:B------:R-:W-:-:S02]  /*0700*/  DFMA R22, R12, UR26, R22 ;  /* 0x0000001a0c167c2b */ /* 0x000fc40008000016 */
[C---:B------:R-:W-:Y:S01]  /*0710*/  DFMA R20, R12.reuse, UR20, R20 ;  /* 0x000000140c147c2b */ /* 0x040fe20008000014 */
[----:B------:R-:W2:Y:S01]  /*0720*/  LDCU.128 UR24, c[0x3][0x90] ;  /* 0x00c01200ff1877ac */ /* 0x000ea20008000c00 */
[C---:B------:R-:W-:Y:S02]  /*0730*/  DFMA R14, R12.reuse, UR36, R14 ;  /* 0x000000240c0e7c2b */ /* 0x040fe4000800000e */
[----:B------:R-:W-:Y:S02]  /*0740*/  DFMA R18, R12, UR42, R18 ;  /* 0x0000002a0c127c2b */ /* 0x000fe40008000012 */
[C---:B------:R-:W-:Y:S02]  /*0750*/  DFMA R16, R10.reuse, UR12, R16 ;  /* 0x0000000c0a107c2b */ /* 0x040fe40008000010 */
[C---:B------:R-:W-:Y:S02]  /*0760*/  DFMA R20, R10.reuse, UR22, R20 ;  /* 0x000000160a147c2b */ /* 0x040fe40008000014 */
[----:B------:R-:W-:-:S02]  /*0770*/  DFMA R22, R10, UR28, R22 ;  /* 0x0000001c0a167c2b */ /* 0x000fc40008000016 */
[C---:B------:R-:W-:Y:S02]  /*0780*/  DFMA R14, R10.reuse, UR38, R14 ;  /* 0x000000260a0e7c2b */ /* 0x040fe4000800000e */
[----:B0-----:R-:W-:Y:S02]  /*0790*/  DFMA R18, R10, UR44, R18 ;  /* 0x0000002c0a127c2b */ /* 0x001fe40008000012 */
[C---:B------:R-:W-:Y:S02]  /*07a0*/  DFMA R16, R8.reuse, UR14, R16 ;  /* 0x0000000e08107c2b */ /* 0x040fe40008000010 */
[C---:B------:R-:W-:Y:S02]  /*07b0*/  DFMA R22, R8.reuse, UR30, R22 ;  /* 0x0000001e08167c2b */ /* 0x040fe40008000016 */
[C---:B-1----:R-:W-:Y:S02]  /*07c0*/  DFMA R20, R8.reuse, UR8, R20 ;  /* 0x0000000808147c2b */ /* 0x042fe40008000014 */
[----:B--2---:R-:W-:-:S02]  /*07d0*/  DFMA R14, R8, UR24, R14 ;  /* 0x00000018080e7c2b */ /* 0x004fc4000800000e */
[----:B------:R-:W-:Y:S02]  /*07e0*/  DFMA R18, R8, UR46, R18 ;  /* 0x0000002e08127c2b */ /* 0x000fe40008000012 */
[C---:B------:R-:W-:Y:S02]  /*07f0*/  DFMA R16, R6.reuse, UR16, R16 ;  /* 0x0000001006107c2b */ /* 0x040fe40008000010 */
        /* <DEDUP_REMOVED lines=8> */
[----:B------:R2:W-:Y:S02]  /*0880*/  STS.64 [R4+0xa0], R18 ;  /* 0x0000a01204007388 */ /* 0x0005e40000000a00 */
.L_x_2077:
[----:B------:R-:W-:Y:S05]  /*0890*/  BSYNC.RECONVERGENT B0 ;  /* 0x0000000000007941 */ /* 0x000fea0003800200 */
.L_x_2076:
[----:B-----5:R-:W2:Y:S01]  /*08a0*/  LDC.64 R8, c[0x0][0x388] ;  /* 0x0000e200ff087b82 */ /* 0x020ea20000000a00 */
[C---:B------:R-:W-:Y:S01]  /*08b0*/  PRMT R5, R2.reuse, 0x5410, R5 ;  /* 0x0000541002057816 */ /* 0x040fe20000000005 */
[----:B------:R-:W-:Y:S01]  /*08c0*/  UMOV UR6, 0x519 ;  /* 0x0000051900067882 */ /* 0x000fe20000000000 */
[----:B01----:R-:W-:Y:S02]  /*08d0*/  CS2R R6, SRZ ;  /* 0x0000000000067805 */ /* 0x003fe4000001ff00 */
[----:B------:R-:W-:Y:S01]  /*08e0*/  CS2R R10, SRZ ;  /* 0x00000000000a7805 */ /* 0x000fe2000001ff00 */
[----:B------:R-:W-:Y:S01]  /*08f0*/  IMAD R3, R2, 0xc8, R3 ;  /* 0x000000c802037824 */ /* 0x000fe200078e0203 */
[----:B------:R-:W0:Y:S01]  /*0900*/  LDCU.128 UR8, c[0x3][URZ] ;  /* 0x00c00000ff0877ac */ /* 0x000e220008000c00 */
[----:B------:R-:W-:Y:S02]  /*0910*/  IDP.2A.LO.U16.U8 R5, R5, UR6, RZ ;  /* 0x0000000605057c26 */ /* 0x000fe400080010ff */
[----:B------:R-:W-:Y:S01]  /*0920*/  IMAD R25, R24, 0x28, R3 ;  /* 0x0000002818197824 */ /* 0x000fe200078e0203 */
[----:B------:R-:W-:Y:S01]  /*0930*/  BAR.SYNC.DEFER_BLOCKING 0x0 ;  /* 0x0000000000007b1d */ /* 0x000fe20000010000 */
[----:B------:R-:W-:-:S05]  /*0940*/  IMAD R5, R0, 0x7d, R5 ;  /* 0x0000007d00057824 */ /* 0x000fca00078e0205 */
[----:B------:R-:W1:Y:S01]  /*0950*/  LDCU.128 UR12, c[0x3][0x10] ;  /* 0x00c00200ff0c77ac */ /* 0x000e620008000c00 */
[----:B------:R-:W3:Y:S01]  /*0960*/  LDCU.64 UR24, c[0x3][0x20] ;  /* 0x00c00400ff1877ac */ /* 0x000ee20008000a00 */
[----:B--2---:R-:W-:Y:S01]  /*0970*/  IMAD.WIDE R4, R5, 0x8, R8 ;  /* 0x0000000805047825 */ /* 0x004fe200078e0208 */
[----:B------:R-:W2:Y:S04]  /*0980*/  LDCU.64 UR6, c[0x3][0x28] ;  /* 0x00c00500ff0677ac */ /* 0x000ea80008000a00 */
[----:B------:R-:W4:Y:S01]  /*0990*/  @!P0 LDG.E.64.CONSTANT R6, desc[UR4][R4.64] ;  /* 0x0000000404068981 */ /* 0x000f22000c1e9b00 */
[----:B------:R-:W-:Y:S01]  /*09a0*/  CS2R R8, SRZ ;  /* 0x0000000000087805 */ /* 0x000fe2000001ff00 */
[----:B------:R-:W4:Y:S02]  /*09b0*/  LDCU.128 UR16, c[0x3][0x50] ;  /* 0x00c00a00ff1077ac */ /* 0x000f240008000c00 */
[----:B------:R-:W4:Y:S01]  /*09c0*/  @!P0 LDG.E.64.CONSTANT R10, desc[UR4][R4.64+0x10] ;  /* 0x00001004040a8981 */ /* 0x000f22000c1e9b00 */
[----:B------:R-:W3:Y:S03]  /*09d0*/  LDCU.128 UR20, c[0x3][0x30] ;  /* 0x00c00600ff1477ac */ /* 0x000ee60008000c00 */
[----:B------:R-:W4:Y:S01]  /*09e0*/  @!P0 LDG.E.64.CONSTANT R8, desc[UR4][R4.64+0x8] ;  /* 0x0000080404088981 */ /* 0x000f22000c1e9b00 */
[----:B------:R-:W3:Y:S03]  /*09f0*/  LDCU.128 UR28, c[0x3][0x40] ;  /* 0x00c00800ff1c77ac */ /* 0x000ee60008000c00 */
[----:B------:R-:W0:Y:S01]  /*0a00*/  LDS.64 R26, [R25] ;  /* 0x00000000191a7984 */ /* 0x000e220000000a00 */
[----:B------:R-:W4:Y:S03]  /*0a10*/  LDCU.128 UR32, c[0x3][0x80] ;  /* 0x00c01000ff2077ac */ /* 0x000f260008000c00 */
[----:B------:R-:W1:Y:S01]  /*0a20*/  LDS.64 R22, [R25+0x8] ;  /* 0x0000080019167984 */ /* 0x000e620000000a00 */
[----:B------:R-:W4:Y:S03]  /*0a30*/  LDCU.128 UR36, c[0x3][0xb0] ;  /* 0x00c01600ff2477ac */ /* 0x000f260008000c00 */
[----:B------:R-:W2:Y:S01]  /*0a40*/  LDS.64 R20, [R25+0x10] ;  /* 0x0000100019147984 */ /* 0x000ea20000000a00 */
[----:B------:R-:W4:Y:S03]  /*0a50*/  LDCU.128 UR40, c[0x3][0x90] ;  /* 0x00c01200ff2877ac */ /* 0x000f260008000c00 */
[----:B------:R-:W3:Y:S01]  /*0a60*/  LDS.64 R18, [R25+0x18] ;  /* 0x0000180019127984 */ /* 0x000ee20000000a00 */
[----:B------:R-:W4:Y:S03]  /*0a70*/  LDCU.64 UR44, c[0x3][0x20] ;  /* 0x00c00400ff2c77ac */ /* 0x000f260008000a00 */
[----:B------:R-:W3:Y:S01]  /*0a80*/  LDS.64 R16, [R25+0x20] ;  /* 0x0000200019107984 */ /* 0x000ee20000000a00 */
[----:B------:R-:W4:Y:S01]  /*0a90*/  LDCU.64 UR48, c[0x3][0x70] ;  /* 0x00c00e00ff3077ac */ /* 0x000f220008000a00 */
[----:B0-----:R-:W-:-:S08]  /*0aa0*/  DFMA R12, R26, UR8, RZ ;  /* 0x000000081a0c7c2b */ /* 0x001fd000080000ff */
[----:B-1----:R-:W-:-:S08]  /*0ab0*/  DFMA R12, R22, UR10, R12 ;  /* 0x0000000a160c7c2b */ /* 0x002fd0000800000c */
[----:B--2---:R-:W-:-:S08]  /*0ac0*/  DFMA R12, R20, UR12, R12 ;  /* 0x0000000c140c7c2b */ /* 0x004fd0000800000c */
[----:B---3--:R-:W-:Y:S01]  /*0ad0*/  DFMA R12, R18, UR14, R12 ;  /* 0x0000000e120c7c2b */ /* 0x008fe2000800000c */
[----:B------:R-:W0:Y:S01]  /*0ae0*/  LDCU.64 UR14, c[0x3][0x70] ;  /* 0x00c00e00ff0e77ac */ /* 0x000e220008000a00 */
[----:B------:R-:W-:-:S06]  /*0af0*/  DFMA R14, R26, UR6, RZ ;  /* 0x000000061a0e7c2b */ /* 0x000fcc00080000ff */
[----:B------:R-:W-:Y:S01]  /*0b00*/  DFMA R12, R16, UR24, R12 ;  /* 0x00000018100c7c2b */ /* 0x000fe2000800000c */
[----:B------:R-:W1:Y:S01]  /*0b10*/  LDCU.128 UR24, c[0x3][0x60] ;  /* 0x00c00c00ff1877ac */ /* 0x000e620008000c00 */
[----:B------:R-:W-:-:S08]  /*0b20*/  DFMA R14, R22, UR20, R14 ;  /* 0x00000014160e7c2b */ /* 0x000fd0000800000e */
[----:B------:R-:W-:-:S08]  /*0b30*/  DFMA R14, R20, UR22, R14 ;  /* 0x00000016140e7c2b */ /* 0x000fd0000800000e */
[----:B------:R-:W-:-:S08]  /*0b40*/  DFMA R14, R18, UR28, R14 ;  /* 0x0000001c120e7c2b */ /* 0x000fd0000800000e */
[----:B------:R-:W-:Y:S01]  /*0b50*/  DFMA R14, R16, UR30, R14 ;  /* 0x0000001e100e7c2b */ /* 0x000fe2000800000e */
[----:B------:R-:W2:Y:S01]  /*0b60*/  LDCU.128 UR28, c[0x3][0xa0] ;  /* 0x00c01400ff1c77ac */ /* 0x000ea20008000c00 */
[----:B----4-:R-:W-:Y:S02]  /*0b70*/  DMUL R6, R12, R6 ;  /* 0x000000060c067228 */ /* 0x010fe40000000000 */
[----:B------:R-:W-:-:S08]  /*0b80*/  DFMA R12, R26, UR16, RZ ;  /* 0x000000101a0c7c2b */ /* 0x000fd000080000ff */
[----:B------:R-:W-:-:S08]  /*0b90*/  DFMA R12, R22, UR18, R12 ;  /* 0x00000012160c7c2b */ /* 0x000fd0000800000c */
[----:B-1----:R-:W-:-:S08]  /*0ba0*/  DFMA R12, R20, UR24, R12 ;  /* 0x00000018140c7c2b */ /* 0x002fd0000800000c */
[----:B------:R-:W-:Y:S01]  /*0bb0*/  DFMA R12, R18, UR26, R12 ;  /* 0x0000001a120c7c2b */ /* 0x000fe2000800000c */
[----:B------:R-:W1:Y:S01]  /*0bc0*/  LDCU.64 UR26, c[0x3][0xc0] ;  /* 0x00c01800ff1a77ac */ /* 0x000e620008000a00 */
[----:B------:R-:W-:Y:S01]  /*0bd0*/  DMUL R8, R14, R8 ;  /* 0x000000080e087228 */ /* 0x000fe20000000000 */
[----:B------:R-:W-:-:S05]  /*0be0*/  CS2R R14, SRZ ;  /* 0x00000000000e7805 */ /* 0x000fca000001ff00 */
[----:B0-----:R-:W-:Y:S01]  /*0bf0*/  DFMA R12, R16, UR14, R12 ;  /* 0x0000000e100c7c2b */ /* 0x001fe2000800000c */
[----:B------:R-:W0:Y:S01]  /*0c00*/  LDCU.64 UR14, c[0x3][0x78] ;  /* 0x00c00f00ff0e77ac */ /* 0x000e220008000a00 */
[----:B------:R-:W3:Y:S06]  /*0c10*/  @!P0 LDG.E.64.CONSTANT R14, desc[UR4][R4.64+0x18] ;  /* 0x00001804040e8981 */ /* 0x000eec000c1e9b00 */
[----:B------:R-:W-:Y:S01]  /*0c20*/  DMUL R10, R12, R10 ;  /* 0x0000000a0c0a7228 */ /* 0x000fe20000000000 */
[----:B------:R-:W-:-:S06]  /*0c30*/  CS2R R12, SRZ ;  /* 0x00000000000c7805 */ /* 0x000fcc000001ff00 */
[----:B------:R4:W3:Y:S01]  /*0c40*/  @!P0 LDG.E.64.CONSTANT R12, desc[UR4][R4.64+0x20] ;  /* 0x00002004040c8981 */ /* 0x0008e2000c1e9b00 */
[C---:B0-----:R-:W-:Y:S02]  /*0c50*/  DFMA R28, R26.reuse, UR14, RZ ;  /* 0x0000000e1a1c7c2b */ /* 0x041fe400080000ff */
[----:B--2---:R-:W-:-:S06]  /*0c60*/  DFMA R26, R26, UR28, RZ ;  /* 0x0000001c1a1a7c2b */ /* 0x004fcc00080000ff */
[C---:B------:R-:W-:Y:S02]  /*0c70*/  DFMA R28, R22.reuse, UR32, R28 ;  /* 0x00000020161c7c2b */ /* 0x040fe4000800001c */
[----:B------:R-:W-:-:S06]  /*0c80*/  DFMA R26, R22, UR30, R26 ;  /* 0x0000001e161a7c2b */ /* 0x000fcc000800001a */
[C---:B------:R-:W-:Y:S02]  /*0c90*/  DFMA R28, R20.reuse, UR34, R28 ;  /* 0x00000022141c7c2b */ /* 0x040fe4000800001c */
[----:B------:R-:W-:-:S06]  /*0ca0*/  DFMA R26, R20, UR36, R26 ;  /* 0x00000024141a7c2b */ /* 0x000fcc000800001a */
[C---:B------:R-:W-:Y:S02]  /*0cb0*/  DFMA R28, R18.reuse, UR40, R28 ;  /* 0x00000028121c7c2b */ /* 0x040fe4000800001c */
[----:B------:R-:W-:Y:S01]  /*0cc0*/  DFMA R26, R18, UR38, R26 ;  /* 0x00000026121a7c2b */ /* 0x000fe2000800001a */
[----:B------:R-:W0:Y:S05]  /*0cd0*/  LDCU.64 UR38, c[0x3][0x18] ;  /* 0x00c00300ff2677ac */ /* 0x000e2a0008000a00 */
[C---:B------:R-:W-:Y:S01]  /*0ce0*/  DFMA R28, R16.reuse, UR42, R28 ;  /* 0x0000002a101c7c2b */ /* 0x040fe2000800001c */
[----:B------:R-:W2:Y:S01]  /*0cf0*/  LDCU.128 UR40, c[0x3][0x40] ;  /* 0x00c00800ff2877ac */ /* 0x000ea20008000c00 */
[----:B-1----:R-:W-:Y:S01]  /*0d00*/  DFMA R26, R16, UR26, R26 ;  /* 0x0000001a101a7c2b */ /* 0x002fe2000800001a */
[----:B------:R-:W1:Y:S01]  /*0d10*/  LDCU.64 UR26, c[0x3][0x68] ;  /* 0x00c00d00ff1a77ac */ /* 0x000e620008000a00 */
[----:B----4-:R-:W-:-:S02]  /*0d20*/  DFMA R4, R6, UR8, RZ ;  /* 0x0000000806047c2b */ /* 0x010fc400080000ff */
[C---:B------:R-:W-:Y:S02]  /*0d30*/  DFMA R16, R6.reuse, UR10, RZ ;  /* 0x0000000a06107c2b */ /* 0x040fe400080000ff */
[C---:B------:R-:W-:Y:S02]  /*0d40*/  DFMA R18, R6.reuse, UR12, RZ ;  /* 0x0000000c06127c2b */ /* 0x040fe400080000ff */
[C---:B------:R-:W-:Y:S01]  /*0d50*/  DFMA R22, R6.reuse, UR44, RZ ;  /* 0x0000002c06167c2b */ /* 0x040fe200080000ff */
[----:B------:R-:W4:Y:S01]  /*0d60*/  LDCU.128 UR44, c[0x3][0x90] ;  /* 0x00c01200ff2c77ac */ /* 0x000f220008000c00 */
[----:B0-----:R-:W-:Y:S02]  /*0d70*/  DFMA R20, R6, UR38, RZ ;  /* 0x0000002606147c2b */ /* 0x001fe400080000ff */
[C---:B------:R-:W-:Y:S01]  /*0d80*/  DFMA R4, R8.reuse, UR6, R4 ;  /* 0x0000000608047c2b */ /* 0x040fe20008000004 */
[----:B------:R-:W0:Y:S01]  /*0d90*/  LDCU.64 UR38, c[0x3][0xb8] ;  /* 0x00c01700ff2677ac */ /* 0x000e220008000a00 */
[----:B------:R-:W-:-:S02]  /*0da0*/  DFMA R16, R8, UR20, R16 ;  /* 0x0000001408107c2b */ /* 0x000fc40008000010 */
[C---:B------:R-:W-:Y:S02]  /*0db0*/  DFMA R18, R8.reuse, UR22, R18 ;  /* 0x0000001608127c2b */ /* 0x040fe40008000012 */
[C---:B--2---:R-:W-:Y:S01]  /*0dc0*/  DFMA R20, R8.reuse, UR40, R20 ;  /* 0x0000002808147c2b */ /* 0x044fe20008000014 */
[----:B------:R-:W2:Y:S01]  /*0dd0*/  LDCU.64 UR40, c[0x3][0xc0] ;  /* 0x00c01800ff2877ac */ /* 0x000ea20008000a00 */
[----:B------:R-:W-:Y:S02]  /*0de0*/  DFMA R22, R8, UR42, R22 ;  /* 0x0000002a08167c2b */ /* 0x000fe40008000016 */
[C---:B------:R-:W-:Y:S02]  /*0df0*/  DFMA R4, R10.reuse, UR16, R4 ;  /* 0x000000100a047c2b */ /* 0x040fe40008000004 */
[C---:B------:R-:W-:Y:S02]  /*0e00*/  DFMA R16, R10.reuse, UR18, R16 ;  /* 0x000000120a107c2b */ /* 0x040fe40008000010 */
[----:B------:R-:W-:-:S02]  /*0e10*/  DFMA R18, R10, UR24, R18 ;  /* 0x000000180a127c2b */ /* 0x000fc40008000012 */
[C---:B-1----:R-:W-:Y:S02]  /*0e20*/  DFMA R20, R10.reuse, UR26, R20 ;  /* 0x0000001a0a147c2b */ /* 0x042fe40008000014 */
[----:B------:R-:W-:Y:S01]  /*0e30*/  DFMA R22, R10, UR48, R22 ;  /* 0x000000300a167c2b */ /* 0x000fe20008000016 */
[----:B------:R-:W-:Y:S01]  /*0e40*/  BSSY.RECONVERGENT B0, `(.L_x_2078) ;  /* 0x0000040000007945 */ /* 0x000fe20003800200 */
[----:B---3--:R-:W-:-:S08]  /*0e50*/  DMUL R14, R28, R14 ;  /* 0x0000000e1c0e7228 */ /* 0x008fd00000000000 */
[C---:B------:R-:W-:Y:S02]  /*0e60*/  DFMA R4, R14.reuse, UR14, R4 ;  /* 0x0000000e0e047c2b */ /* 0x040fe40008000004 */
[C---:B------:R-:W-:Y:S02]  /*0e70*/  DFMA R16, R14.reuse, UR32, R16 ;  /* 0x000000200e107c2b */ /* 0x040fe40008000010 */
[----:B------:R-:W-:Y:S02]  /*0e80*/  DFMA R18, R14, UR34, R18 ;  /* 0x000000220e127c2b */ /* 0x000fe40008000012 */
[----:B------:R-:W-:Y:S02]  /*0e90*/  DMUL R12, R26, R12 ;  /* 0x0000000c1a0c7228 */ /* 0x000fe40000000000 */
[C---:B----4-:R-:W-:Y:S02]  /*0ea0*/  DFMA R20, R14.reuse, UR44, R20 ;  /* 0x0000002c0e147c2b */ /* 0x050fe40008000014 */
[----:B------:R-:W-:-:S04]  /*0eb0*/  DFMA R22, R14, UR46, R22 ;  /* 0x0000002e0e167c2b */ /* 0x000fc80008000016 */
[C---:B------:R-:W-:Y:S02]  /*0ec0*/  DFMA R4, R12.reuse, UR28, R4 ;  /* 0x0000001c0c047c2b */ /* 0x040fe40008000004 */
[C---:B------:R-:W-:Y:S02]  /*0ed0*/  DFMA R16, R12.reuse, UR30, R16 ;  /* 0x0000001e0c107c2b */ /* 0x040fe40008000010 */
[C---:B------:R-:W-:Y:S02]  /*0ee0*/  DFMA R18, R12.reuse, UR36, R18 ;  /* 0x000000240c127c2b */ /* 0x040fe40008000012 */
[C---:B0-----:R-:W-:Y:S02]  /*0ef0*/  DFMA R20, R12.reuse, UR38, R20 ;  /* 0x000000260c147c2b */ /* 0x041fe40008000014 */
[----:B--2---:R-:W-:Y:S01]  /*0f00*/  DFMA R22, R12, UR40, R22 ;  /* 0x000000280c167c2b */ /* 0x004fe20008000016 */
        /* <DEDUP_REMOVED lines=8> */
[----:B------:R-:W1:Y:S04]  /*0f90*/  LDCU.64 UR26, c[0x3][0x18] ;  /* 0x00c00300ff1a77ac */ /* 0x000e680008000a00 */
[----:B0-----:R-:W0:Y:S01]  /*0fa0*/  LDS.64 R24, [R2] ;  /* 0x0000000002187984 */ /* 0x001e220000000a00 */
[----:B------:R-:W2:Y:S03]  /*0fb0*/  LDCU.64 UR44, c[0x3][0x20] ;  /* 0x00c00400ff2c77ac */ /* 0x000ea60008000a00 */
[----:B------:R-:W3:Y:S01]  /*0fc0*/  LDS.64 R4, [R2+0x28] ;  /* 0x0000280002047984 */ /* 0x000ee20000000a00 */
[----:B------:R-:W4:Y:S03]  /*0fd0*/  LDCU.128 UR40, c[0x3][0x40] ;  /* 0x00c00800ff2877ac */ /* 0x000f260008000c00 */
[----:B------:R-:W5:Y:S01]  /*0fe0*/  LDS.64 R16, [R2+0x50] ;  /* 0x0000500002107984 */ /* 0x000f620000000a00 */
[----:B------:R-:W4:Y:S03]  /*0ff0*/  LDCU.64 UR38, c[0x3][0x68] ;  /* 0x00c00d00ff2677ac */ /* 0x000f260008000a00 */
[----:B------:R-:W1:Y:S01]  /*1000*/  LDS.64 R18, [R2+0x78] ;  /* 0x0000780002127984 */ /* 0x000e620000000a00 */
[----:B------:R-:W4:Y:S03]  /*1010*/  LDCU.64 UR48, c[0x3][0x70] ;  /* 0x00c00e00ff3077ac */ /* 0x000f260008000a00 */
[----:B------:R-:W2:Y:S01]  /*1020*/  LDS.64 R20, [R2+0xa0] ;  /* 0x0000a00002147984 */ /* 0x000ea20000000a00 */
[----:B0-----:R-:W-:-:S02]  /*1030*/  DFMA R22, R24, UR8, RZ ;  /* 0x0000000818167c2b */ /* 0x001fc400080000ff */
[C---:B------:R-:W-:Y:S02]  /*1040*/  DFMA R26, R24.reuse, UR10, RZ ;  /* 0x0000000a181a7c2b */ /* 0x040fe400080000ff */
[----:B------:R-:W-:-:S04]  /*1050*/  DFMA R28, R24, UR12, RZ ;  /* 0x0000000c181c7c2b */ /* 0x000fc800080000ff */
[C---:B---3--:R-:W-:Y:S02]  /*1060*/  DFMA R22, R4.reuse, UR6, R22 ;  /* 0x0000000604167c2b */ /* 0x048fe40008000016 */
[C---:B------:R-:W-:Y:S02]  /*1070*/  DFMA R26, R4.reuse, UR20, R26 ;  /* 0x00000014041a7c2b */ /* 0x040fe4000800001a */
[----:B------:R-:W-:-:S04]  /*1080*/  DFMA R28, R4, UR22, R28 ;  /* 0x00000016041c7c2b */ /* 0x000fc8000800001c */
[C---:B-----5:R-:W-:Y:S02]  /*1090*/  DFMA R22, R16.reuse, UR16, R22 ;  /* 0x0000001010167c2b */ /* 0x060fe40008000016 */
[C---:B------:R-:W-:Y:S02]  /*10a0*/  DFMA R26, R16.reuse, UR18, R26 ;  /* 0x00000012101a7c2b */ /* 0x040fe4000800001a */
[----:B------:R-:W-:-:S04]  /*10b0*/  DFMA R28, R16, UR24, R28 ;  /* 0x00000018101c7c2b */ /* 0x000fc8000800001c */
[C---:B-1----:R-:W-:Y:S02]  /*10c0*/  DFMA R22, R18.reuse, UR14, R22 ;  /* 0x0000000e12167c2b */ /* 0x042fe40008000016 */
[C---:B------:R-:W-:Y:S02]  /*10d0*/  DFMA R26, R18.reuse, UR32, R26 ;  /* 0x00000020121a7c2b */ /* 0x040fe4000800001a */
[----:B------:R-:W-:-:S04]  /*10e0*/  DFMA R28, R18, UR34, R28 ;  /* 0x00000022121c7c2b */ /* 0x000fc8000800001c */
[C---:B--2---:R-:W-:Y:S02]  /*10f0*/  DFMA R22, R20.reuse, UR28, R22 ;  /* 0x0000001c14167c2b */ /* 0x044fe40008000016 */
[C---:B------:R-:W-:Y:S02]  /*1100*/  DFMA R26, R20.reuse, UR30, R26 ;  /* 0x0000001e141a7c2b */ /* 0x040fe4000800001a */
[----:B------:R-:W-:-:S03]  /*1110*/  DFMA R28, R20, UR36, R28 ;  /* 0x00000024141c7c2b */ /* 0x000fc6000800001c */
[----:B------:R0:W-:Y:S04]  /*1120*/  STS.64 [R2], R22 ;  /* 0x0000001602007388 */ /* 0x0001e80000000a00 */
[----:B------:R1:W-:Y:S04]  /*1130*/  STS.64 [R2+0x28], R26 ;  /* 0x0000281a02007388 */ /* 0x0003e80000000a00 */
[----:B------:R1:W-:Y:S01]  /*1140*/  STS.64 [R2+0x50], R28 ;  /* 0x0000501c02007388 */ /* 0x0003e20000000a00 */
[C---:B0-----:R-:W-:Y:S01]  /*1150*/  DFMA R22, R24.reuse, UR26, RZ ;  /* 0x0000001a18167c2b */ /* 0x041fe200080000ff */
[----:B------:R-:W0:Y:S01]  /*1160*/  LDCU.64 UR26, c[0x3][0xb8] ;  /* 0x00c01700ff1a77ac */ /* 0x000e220008000a00 */
[----:B------:R-:W-:Y:S01]  /*1170*/  DFMA R24, R24, UR44, RZ ;  /* 0x0000002c18187c2b */ /* 0x000fe200080000ff */
[----:B------:R-:W2:Y:S05]  /*1180*/  LDCU.128 UR44, c[0x3][0x90] ;  /* 0x00c01200ff2c77ac */ /* 0x000eaa0008000c00 */
[C---:B----4-:R-:W-:Y:S01]  /*1190*/  DFMA R22, R4.reuse, UR40, R22 ;  /* 0x0000002804167c2b */ /* 0x050fe20008000016 */
[----:B------:R-:W3:Y:S01]  /*11a0*/  LDCU.64 UR40, c[0x3][0xc0] ;  /* 0x00c01800ff2877ac */ /* 0x000ee20008000a00 */
[----:B------:R-:W-:-:S06]  /*11b0*/  DFMA R24, R4, UR42, R24 ;  /* 0x0000002a04187c2b */ /* 0x000fcc0008000018 */
[C---:B------:R-:W-:Y:S02]  /*11c0*/  DFMA R22, R16.reuse, UR38, R22 ;  /* 0x0000002610167c2b */ /* 0x040fe40008000016 */
[----:B------:R-:W-:-:S06]  /*11d0*/  DFMA R24, R16, UR48, R24 ;  /* 0x0000003010187c2b */ /* 0x000fcc0008000018 */
[C---:B--2---:R-:W-:Y:S02]  /*11e0*/  DFMA R22, R18.reuse, UR44, R22 ;  /* 0x0000002c12167c2b */ /* 0x044fe40008000016 */
[----:B------:R-:W-:-:S06]  /*11f0*/  DFMA R24, R18, UR46, R24 ;  /* 0x0000002e12187c2b */ /* 0x000fcc0008000018 */
[C---:B0-----:R-:W-:Y:S02]  /*1200*/  DFMA R22, R20.reuse, UR26, R22 ;  /* 0x0000001a14167c2b */ /* 0x041fe40008000016 */
[----:B---3--:R-:W-:-:S05]  /*1210*/  DFMA R24, R20, UR40, R24 ;  /* 0x0000002814187c2b */ /* 0x008fca0008000018 */
[----:B------:R1:W-:Y:S04]  /*1220*/  STS.64 [R2+0x78], R22 ;  /* 0x0000781602007388 */ /* 0x0003e80000000a00 */
[----:B------:R1:W-:Y:S02]  /*1230*/  STS.64 [R2+0xa0], R24 ;  /* 0x0000a01802007388 */ /* 0x0003e40000000a00 */
.L_x_2079:
[----:B------:R-:W-:Y:S05]  /*1240*/  BSYNC.RECONVERGENT B0 ;  /* 0x0000000000007941 */ /* 0x000fea0003800200 */
.L_x_2078:
[----:B0-----:R-:W0:Y:S01]  /*1250*/  S2R R5, SR_TID.X ;  /* 0x0000000000057919 */ /* 0x001e220000002100 */
[----:B------:R-:W-:Y:S01]  /*1260*/  BSSY.RECONVERGENT B0, `(.L_x_2080) ;  /* 0x0000035000007945 */ /* 0x000fe20003800200 */
[----:B------:R-:W-:Y:S01]  /*1270*/  BAR.SYNC.DEFER_BLOCKING 0x0 ;  /* 0x0000000000007b1d */ /* 0x000fe20000010000 */
[----:B0-----:R-:W-:-:S05]  /*1280*/  ISETP.GT.U32.OR P0, PT, R5, 0x18, P0 ;  /* 0x000000180500780c */ /* 0x001fca0000704470 */
[----:B------:R-:W-:Y:S08]  /*1290*/  @P1 BRA `(.L_x_2081) ;  /* 0x0000000000c41947 */ /* 0x000ff00003800000 */
[----:B-1----:R-:W-:Y:S01]  /*12a0*/  LOP3.LUT R2, R5, 0xffff, RZ, 0xc0, !PT ;  /* 0x0000ffff05027812 */ /* 0x002fe200078ec0ff */
[----:B------:R-:W0:Y:S04]  /*12b0*/  LDCU.64 UR26, c[0x3][0x18] ;  /* 0x00c00300ff1a77ac */ /* 0x000e280008000a00 */
[----:B------:R-:W-:Y:S01]  /*12c0*/  IMAD R2, R2, 0x3334, RZ ;  /* 0x0000333402027824 */ /* 0x000fe200078e02ff */
[----:B------:R-:W1:Y:S04]  /*12d0*/  LDCU.64 UR44, c[0x3][0x20] ;  /* 0x00c00400ff2c77ac */ /* 0x000e680008000a00 */
[----:B------:R-:W-:Y:S01]  /*12e0*/  SHF.R.U32.HI R2, RZ, 0x10, R2 ;  /* 0x00000010ff027819 */ /* 0x000fe20000011602 */
[----:B------:R-:W2:Y:S03]  /*12f0*/  LDCU.128 UR40, c[0x3][0x40] ;  /* 0x00c00800ff2877ac */ /* 0x000ea60008000c00 */
[C---:B------:R-:W-:Y:S01]  /*1300*/  PRMT R4, R2.reuse, 0x9910, RZ ;  /* 0x0000991002047816 */ /* 0x040fe200000000ff */
[----:B------:R-:W-:Y:S01]  /*1310*/  IMAD R3, R2, -0xa0, R3 ;  /* 0xffffff6002037824 */ /* 0x000fe200078e0203 */
[----:B------:R-:W3:Y:S03]  /*1320*/  LDCU.64 UR38, c[0x3][0x68] ;  /* 0x00c00d00ff2677ac */ /* 0x000ee60008000a00 */
[----:B------:R-:W-:Y:S01]  /*1330*/  IMAD R4, R4, 0x5, RZ ;  /* 0x0000000504047824 */ /* 0x000fe200078e02ff */
[----:B------:R-:W4:Y:S03]  /*1340*/  LDCU.64 UR48, c[0x3][0x70] ;  /* 0x00c00e00ff3077ac */ /* 0x000f260008000a00 */
[----:B------:R-:W-:-:S05]  /*1350*/  IMAD.MOV R4, RZ, RZ, -R4 ;  /* 0x000000ffff047224 */ /* 0x000fca00078e0a04 */
[----:B------:R-:W-:-:S05]  /*1360*/  PRMT R4, R4, 0x7710, RZ ;  /* 0x0000771004047816 */ /* 0x000fca00000000ff */
[----:B------:R-:W-:-:S05]  /*1370*/  IMAD.IADD R4, R4, 0x1, R5 ;  /* 0x0000000104047824 */ /* 0x000fca00078e0205 */
[----:B------:R-:W-:-:S04]  /*1380*/  LOP3.LUT R4, R4, 0xffff, RZ, 0xc0, !PT ;  /* 0x0000ffff04047812 */ /* 0x000fc800078ec0ff */
[----:B------:R-:W-:-:S05]  /*1390*/  LEA R4, R4, R3, 0x3 ;  /* 0x0000000304047211 */ /* 0x000fca00078e18ff */
[----:B------:R-:W5:Y:S04]  /*13a0*/  LDS.64 R14, [R4] ;  /* 0x00000000040e7984 */ /* 0x000f680000000a00 */
[----:B------:R-:W2:Y:S04]  /*13b0*/  LDS.64 R8, [R4+0xc8] ;  /* 0x0000c80004087984 */ /* 0x000ea80000000a00 */
[----:B------:R-:W3:Y:S04]  /*13c0*/  LDS.64 R6, [R4+0x190] ;  /* 0x0001900004067984 */ /* 0x000ee80000000a00 */
[----:B------:R-:W4:Y:S04]  /*13d0*/  LDS.64 R2, [R4+0x258] ;  /* 0x0002580004027984 */ /* 0x000f280000000a00 */
[----:B------:R-:W4:Y:S01]  /*13e0*/  LDS.64 R12, [R4+0x320] ;  /* 0x00032000040c7984 */ /* 0x000f220000000a00 */
[----:B-----5:R-:W-:-:S02]  /*13f0*/  DFMA R20, R14, UR8, RZ ;  /* 0x000000080e147c2b */ /* 0x020fc400080000ff */
[C---:B------:R-:W-:Y:S02]  /*1400*/  DFMA R16, R14.reuse, UR10, RZ ;  /* 0x0000000a0e107c2b */ /* 0x040fe400080000ff */
[C---:B------:R-:W-:Y:S02]  /*1410*/  DFMA R18, R14.reuse, UR12, RZ ;  /* 0x0000000c0e127c2b */ /* 0x040fe400080000ff */
[C---:B0-----:R-:W-:Y:S01]  /*1420*/  DFMA R10, R14.reuse, UR26, RZ ;  /* 0x0000001a0e0a7c2b */ /* 0x041fe200080000ff */
[----:B------:R-:W0:Y:S01]  /*1430*/  LDCU.64 UR26, c[0x3][0xb8] ;  /* 0x00c01700ff1a77ac */ /* 0x000e220008000a00 */
[----:B-1----:R-:W-:Y:S02]  /*1440*/  DFMA R14, R14, UR44, RZ ;  /* 0x0000002c0e0e7c2b */ /* 0x002fe400080000ff */
[C---:B--2---:R-:W-:Y:S01]  /*1450*/  DFMA R20, R8.reuse, UR6, R20 ;  /* 0x0000000608147c2b */ /* 0x044fe20008000014 */
[----:B------:R-:W1:Y:S01]  /*1460*/  LDCU.128 UR44, c[0x3][0x90] ;  /* 0x00c01200ff2c77ac */ /* 0x000e620008000c00 */
[----:B------:R-:W-:-:S02]  /*1470*/  DFMA R16, R8, UR20, R16 ;  /* 0x0000001408107c2b */ /* 0x000fc40008000010 */
[C---:B------:R-:W-:Y:S02]  /*1480*/  DFMA R18, R8.reuse, UR22, R18 ;  /* 0x0000001608127c2b */ /* 0x040fe40008000012 */
[C---:B------:R-:W-:Y:S01]  /*1490*/  DFMA R10, R8.reuse, UR40, R10 ;  /* 0x00000028080a7c2b */ /* 0x040fe2000800000a */
[----:B------:R-:W2:Y:S01]  /*14a0*/  LDCU.64 UR40, c[0x3][0xc0] ;  /* 0x00c01800ff2877ac */ /* 0x000ea20008000a00 */
[----:B------:R-:W-:Y:S02]  /*14b0*/  DFMA R14, R8, UR42, R14 ;  /* 0x0000002a080e7c2b */ /* 0x000fe4000800000e */
[C---:B---3--:R-:W-:Y:S02]  /*14c0*/  DFMA R20, R6.reuse, UR16, R20 ;  /* 0x0000001006147c2b */ /* 0x048fe40008000014 */
[C---:B------:R-:W-:Y:S02]  /*14d0*/  DFMA R16, R6.reuse, UR18, R16 ;  /* 0x0000001206107c2b */ /* 0x040fe40008000010 */
[----:B------:R-:W-:-:S02]  /*14e0*/  DFMA R18, R6, UR24, R18 ;  /* 0x0000001806127c2b */ /* 0x000fc40008000012 */
[C---:B------:R-:W-:Y:S02]  /*14f0*/  DFMA R10, R6.reuse, UR38, R10 ;  /* 0x00000026060a7c2b */ /* 0x040fe4000800000a */
[----:B----4-:R-:W-:Y:S02]  /*1500*/  DFMA R6, R6, UR48, R14 ;  /* 0x0000003006067c2b */ /* 0x010fe4000800000e */
[C---:B------:R-:W-:Y:S02]  /*1510*/  DFMA R20, R2.reuse, UR14, R20 ;  /* 0x0000000e02147c2b */ /* 0x040fe40008000014 */
[C---:B------:R-:W-:Y:S02]  /*1520*/  DFMA R16, R2.reuse, UR32, R16 ;  /* 0x0000002002107c2b */ /* 0x040fe40008000010 */
[C---:B------:R-:W-:Y:S02]  /*1530*/  DFMA R18, R2.reuse, UR34, R18 ;  /* 0x0000002202127c2b */ /* 0x040fe40008000012 */
[----:B-1----:R-:W-:-:S02]  /*1540*/  DFMA R14, R2, UR44, R10 ;  /* 0x0000002c020e7c2b */ /* 0x002fc4000800000a */
[----:B------:R-:W-:Y:S02]  /*1550*/  DFMA R2, R2, UR46, R6 ;  /* 0x0000002e02027c2b */ /* 0x000fe40008000006 */
[C---:B------:R-:W-:Y:S02]  /*1560*/  DFMA R6, R12.reuse, UR28, R20 ;  /* 0x0000001c0c067c2b */ /* 0x040fe40008000014 */
[C---:B------:R-:W-:Y:S02]  /*1570*/  DFMA R8, R12.reuse, UR30, R16 ;  /* 0x0000001e0c087c2b */ /* 0x040fe40008000010 */
[C---:B------:R-:W-:Y:S02]  /*1580*/  DFMA R10, R12.reuse, UR36, R18 ;  /* 0x000000240c0a7c2b */ /* 0x040fe40008000012 */
[C---:B0-----:R-:W-:Y:S02]  /*1590*/  DFMA R14, R12.reuse, UR26, R14 ;  /* 0x0000001a0c0e7c2b */ /* 0x041fe4000800000e */
[----:B--2---:R-:W-:-:S11]  /*15a0*/  DFMA R12, R12, UR40, R2 ;  /* 0x000000280c0c7c2b */ /* 0x004fd60008000002 */
.L_x_2081:
[----:B------:R-:W-:Y:S05]  /*15b0*/  BSYNC.RECONVERGENT B0 ;  /* 0x0000000000007941 */ /* 0x000fea0003800200 */
.L_x_2080:
        /* <DEDUP_REMOVED lines=11> */
.L_x_2082:
        /* <DEDUP_REMOVED lines=9> */
.L_x_3142:


//--------------------- .text._Z40massMatrixMultiplyMonolithicGlobalKernelILi5ELi5ELi5EEviPKdS1_S1_S1_Pd --------------------------
	.section	.text._Z40massMatrixMultiplyMonolithicGlobalKernelILi5ELi5ELi5EEviPKdS1_S1_S1_Pd,"ax",@progbits
	.align	128
        .global         _Z40massMatrixMultiplyMonolithicGlobalKernelILi5ELi5ELi5EEviPKdS1_S1_S1_Pd
        .type           _Z40massMatrixMultiplyMonolithicGlobalKernelILi5ELi5ELi5EEviPKdS1_S1_S1_Pd,@function
        .size           _Z40massMatrixMultiplyMonolithicGlobalKernelILi5ELi5ELi5EEviPKdS1_S1_S1_Pd,(.L_x_3143 - _Z40massMatrixMultiplyMonolithicGlobalKernelILi5ELi5ELi5EEviPKdS1_S1_S1_Pd)
        .other          _Z40massMatrixMultiplyMonolithicGlobalKernelILi5ELi5ELi5EEviPKdS1_S1_S1_Pd,@"STO_CUDA_ENTRY STV_DEFAULT"
_Z40massMatrixMultiplyMonolithicGlobalKernelILi5ELi5ELi5EEviPKdS1_S1_S1_Pd:
.text._Z40massMatrixMultiplyMonolithicGlobalKernelILi5ELi5ELi5EEviPKdS1_S1_S1_Pd:
        /* <DEDUP_REMOVED lines=23> */
[C---:B-1----:R-:W-:Y:S02]  /*0170*/  LOP3.LUT R2, R22.reuse, 0xffff, RZ, 0xc0, !PT ;  /* 0x0000ffff16027812 */ /* 0x042fe400078ec0ff */
[----:B------:R-:W-:-:S02]  /*0180*/  PRMT R21, R22, 0x9910, RZ ;  /* 0x0000991016157816 */ /* 0x000fc400000000ff */
[----:B------:R-:W-:Y:S01]  /*0190*/  ISETP.GT.U32.AND P1, PT, R22, 0x18, PT ;  /* 0x000000181600780c */ /* 0x000fe20003f24070 */
[----:B------:R-:W-:Y:S02]  /*01a0*/  IMAD R2, R2, 0x3334, RZ ;  /* 0x0000333402027824 */ /* 0x000fe400078e02ff */
[----:B------:R-:W-:-:S03]  /*01b0*/  IMAD R21, R21, 0xcd, RZ ;  /* 0x000000cd15157824 */ /* 0x000fc600078e02ff */
[----:B------:R-:W-:Y:S02]  /*01c0*/  SHF.R.U32.HI R2, RZ, 0x10, R2 ;  /* 0x00000010ff027819 */ /* 0x000fe40000011602 */
        /* <DEDUP_REMOVED lines=9> */
[----:B------:R-:W-:Y:S01]  /*0260*/  PRMT R21, R3, 0x7710, RZ ;  /* 0x0000771003157816 */ /* 0x000fe200000000ff */
[----:B------:R-:W-:-:S04]  /*0270*/  @!P0 IMAD R3, R0, 0x7d, R22 ;  /* 0x0000007d00038824 */ /* 0x000fc800078e0216 */
[----:B------:R-:W-:Y:S02]  /*0280*/  IMAD.IADD R21, R21, 0x1, R22 ;  /* 0x0000000115157824 */ /* 0x000fe400078e0216 */
[----:B----4-:R-:W-:-:S03]  /*0290*/  @!P0 IMAD.WIDE R76, R3, 0x8, R76 ;  /* 0x00000008034c8825 */ /* 0x010fc600078e024c */
        /* <DEDUP_REMOVED lines=44> */
[C---:B------:R-:W-:Y:S02]  /*0560*/  DFMA R28, R56.reuse, R64, R28 ;  /* 0x00000040381c722b */ /* 0x040fe4000000001c */
[C---:B------:R-:W-:Y:S02]  /*0570*/  DFMA R24, R56.reuse, R62, R24 ;  /* 0x0000003e3818722b */ /* 0x040fe40000000018 */
[----:B------:R-:W-:-:S02]  /*0580*/  DFMA R22, R56, R60, R22 ;  /* 0x0000003c3816722b */ /* 0x000fc40000000016 */
[----:B------:R-:W-:Y:S02]  /*0590*/  DFMA R30, R56, R58, R30 ;  /* 0x0000003a381e722b */ /* 0x000fe4000000001e */
[C---:B------:R-:W-:Y:S02]  /*05a0*/  DFMA R54, R42.reuse, R54, R66 ;  /* 0x000000362a36722b */ /* 0x040fe40000000042 */
[----:B------:R-:W-:-:S04]  /*05b0*/  DFMA R28, R42, R52, R28 ;  /* 0x000000342a1c722b */ /* 0x000fc8000000001c */
[C---:B---3--:R-:W-:Y:S02]  /*05c0*/  DFMA R30, R42.reuse, R44, R30 ;  /* 0x0000002c2a1e722b */ /* 0x048fe4000000001e */
[C---:B----4-:R-:W-:Y:S02]  /*05d0*/  DFMA R22, R42.reuse, R48, R22 ;  /* 0x000000302a16722b */ /* 0x050fe40000000016 */
[----:B--2---:R-:W-:Y:S02]  /*05e0*/  DFMA R24, R42, R50, R24 ;  /* 0x000000322a18722b */ /* 0x004fe40000000018 */
[C---:B------:R-:W-:Y:S02]  /*05f0*/  DFMA R28, R32.reuse, R38, R28 ;  /* 0x00000026201c722b */ /* 0x040fe4000000001c */
[C---:B------:R-:W-:Y:S02]  /*0600*/  DFMA R40, R32.reuse, R40, R54 ;  /* 0x000000282028722b */ /* 0x040fe40000000036 */
[----:B------:R-:W-:-:S02]  /*0610*/  DFMA R30, R32, R72, R30 ;  /* 0x00000048201e722b */ /* 0x000fc4000000001e */
[C---:B------:R-:W-:Y:S02]  /*0620*/  DFMA R24, R32.reuse, R36, R24 ;  /* 0x000000242018722b */ /* 0x040fe40000000018 */
[----:B------:R-:W-:Y:S01]  /*0630*/  DFMA R22, R32, R34, R22 ;  /* 0x000000222016722b */ /* 0x000fe20000000016 */
[----:B------:R-:W-:-:S05]  /*0640*/  IMAD R35, R3, 0x8, R46 ;  /* 0x0000000803237824 */ /* 0x000fca00078e022e */
[----:B------:R0:W-:Y:S04]  /*0650*/  STS.64 [R35], R40 ;  /* 0x0000002823007388 */ /* 0x0001e80000000a00 */
[----:B------:R0:W-:Y:S04]  /*0660*/  STS.64 [R35+0xc8], R28 ;  /* 0x0000c81c23007388 */ /* 0x0001e80000000a00 */
[----:B------:R0:W-:Y:S04]  /*0670*/  STS.64 [R35+0x190], R24 ;  /* 0x0001901823007388 */ /* 0x0001e80000000a00 */
[----:B------:R0:W-:Y:S04]  /*0680*/  STS.64 [R35+0x258], R22 ;  /* 0x0002581623007388 */ /* 0x0001e80000000a00 */
[----:B------:R0:W-:Y:S02]  /*0690*/  STS.64 [R35+0x320], R30 ;  /* 0x0003201e23007388 */ /* 0x0001e40000000a00 */
.L_x_2084:
[----:B------:R-:W-:Y:S05]  /*06a0*/  BSYNC.RECONVERGENT B0 ;  /* 0x0000000000007941 */ /* 0x000fea0003800200 */
.L_x_2083:
        /* <DEDUP_REMOVED lines=11> */
[----:B------:R-:W4:Y:S01]  /*0760*/  LDG.E.64.CONSTANT R22, desc[UR4][R70.64+0xa0] ;  /* 0x0000a00446167981 */ /* 0x000f22000c1e9b00 */
[----:B------:R-:W-:-:S03]  /*0770*/  IMAD R20, R20, 0xa0, R46 ;  /* 0x000000a014147824 */ /* 0x000fc600078e022e */
[----:B------:R-:W4:Y:S02]  /*0780*/  LDG.E.64.CONSTANT R66, desc[UR4][R70.64+0x80] ;  /* 0x0000800446427981 */ /* 0x000f24000c1e9b00 */
[----:B------:R-:W-:Y:S02]  /*0790*/  LEA R20, R3, R20, 0x3 ;  /* 0x0000001403147211 */ /* 0x000fe400078e18ff */
[----:B------:R-:W4:Y:S04]  /*07a0*/  LDG.E.64.CONSTANT R62, desc[UR4][R70.64+0xa8] ;  /* 0x0000a804463e7981 */ /* 0x000f28000c1e9b00 */
[----:B------:R-:W2:Y:S04]  /*07b0*/  LDS.64 R34, [R20] ;  /* 0x0000000014227984 */ /* 0x000ea80000000a00 */
[----:B------:R-:W3:Y:S04]  /*07c0*/  LDS.64 R64, [R20+0x28] ;  /* 0x0000280014407984 */ /* 0x000ee80000000a00 */
        /* <DEDUP_REMOVED lines=14> */
[-C--:B----4-:R-:W-:Y:S02]  /*08b0*/  DFMA R36, R36, R34.reuse, RZ ;  /* 0x000000222424722b */ /* 0x090fe400000000ff */
[----:B------:R-:W-:-:S06]  /*08c0*/  DFMA R38, R38, R34, RZ ;  /* 0x000000222626722b */ /* 0x000fcc00000000ff */
[-C--:B------:R-:W-:Y:S02]  /*08d0*/  DFMA R28, R28, R64.reuse, R36 ;  /* 0x000000401c1c722b */ /* 0x080fe40000000024 */
[----:B------:R-:W-:Y:S01]  /*08e0*/  DFMA R24, R24, R64, R38 ;  /* 0x000000401818722b */ /* 0x000fe20000000026 */
[----:B------:R-:W3:Y:S01]  /*08f0*/  LDG.E.64.CONSTANT R36, desc[UR4][R70.64+0x70] ;  /* 0x0000700446247981 */ /* 0x000ee2000c1e9b00 */
[----:B------:R-:W-:-:S03]  /*0900*/  DFMA R68, R68, R34, RZ ;  /* 0x000000224444722b */ /* 0x000fc600000000ff */
[----:B------:R-:W4:Y:S01]  /*0910*/  LDG.E.64.CONSTANT R38, desc[UR4][R70.64+0x48] ;  /* 0x0000480446267981 */ /* 0x000f22000c1e9b00 */
[----:B------:R-:W-:-:S03]  /*0920*/  DFMA R22, R22, R34, RZ ;  /* 0x000000221616722b */ /* 0x000fc600000000ff */
[----:B------:R-:W3:Y:S01]  /*0930*/  LDG.E.64.CONSTANT R34, desc[UR4][R70.64+0x98] ;  /* 0x0000980446227981 */ /* 0x000ee2000c1e9b00 */
[----:B------:R-:W-:-:S03]  /*0940*/  DFMA R66, R66, R64, R68 ;  /* 0x000000404242722b */ /* 0x000fc60000000044 */
[----:B------:R-:W0:Y:S01]  /*0950*/  LDS.64 R68, [R20+0x50] ;  /* 0x0000500014447984 */ /* 0x000e220000000a00 */
[----:B------:R-:W-:-:S03]  /*0960*/  DFMA R22, R62, R64, R22 ;  /* 0x000000403e16722b */ /* 0x000fc60000000016 */
[----:B------:R-:W1:Y:S04]  /*0970*/  LDS.64 R62, [R20+0x78] ;  /* 0x00007800143e7984 */ /* 0x000e680000000a00 */
[----:B------:R-:W1:Y:S01]  /*0980*/  LDS.64 R64, [R20+0xa0] ;  /* 0x0000a00014407984 */ /* 0x000e620000000a00 */
[-C--:B0-----:R-:W-:Y:S02]  /*0990*/  DFMA R32, R44, R68.reuse, R32 ;  /* 0x000000442c20722b */ /* 0x081fe40000000020 */
[-C--:B------:R-:W-:Y:S02]  /*09a0*/  DFMA R28, R58, R68.reuse, R28 ;  /* 0x000000443a1c722b */ /* 0x080fe4000000001c */
[-C--:B------:R-:W-:Y:S02]  /*09b0*/  DFMA R60, R60, R68.reuse, R66 ;  /* 0x000000443c3c722b */ /* 0x080fe40000000042 */
[----:B------:R-:W-:-:S02]  /*09c0*/  DFMA R22, R56, R68, R22 ;  /* 0x000000443816722b */ /* 0x000fc40000000016 */
[-C--:B-1----:R-:W-:Y:S02]  /*09d0*/  DFMA R32, R54, R62.reuse, R32 ;  /* 0x0000003e3620722b */ /* 0x082fe40000000020 */
[-C--:B------:R-:W-:Y:S02]  /*09e0*/  DFMA R28, R52, R62.reuse, R28 ;  /* 0x0000003e341c722b */ /* 0x080fe4000000001c */
[-C--:B------:R-:W-:Y:S02]  /*09f0*/  DFMA R48, R48, R62.reuse, R60 ;  /* 0x0000003e3030722b */ /* 0x080fe4000000003c */
[----:B------:R-:W-:Y:S02]  /*0a00*/  DFMA R22, R42, R62, R22 ;  /* 0x0000003e2a16722b */ /* 0x000fe40000000016 */
[----:B------:R-:W-:-:S06]  /*0a10*/  DFMA R32, R40, R64, R32 ;  /* 0x000000402820722b */ /* 0x000fcc0000000020 */
[----:B------:R-:W-:Y:S01]  /*0a20*/  DFMA R22, R72, R64, R22 ;  /* 0x000000404816722b */ /* 0x000fe20000000016 */
[----:B------:R1:W-:Y:S06]  /*0a30*/  STS.64 [R20], R32 ;  /* 0x0000002014007388 */ /* 0x0003ec0000000a00 */
[----:B------:R1:W-:Y:S01]  /*0a40*/  STS.64 [R20+0xa0], R22 ;  /* 0x0000a01614007388 */ /* 0x0003e20000000a00 */
[----:B--2---:R-:W-:-:S08]  /*0a50*/  DFMA R24, R30, R68, R24 ;  /* 0x000000441e18722b */ /* 0x004fd00000000018 */
[----:B------:R-:W-:Y:S02]  /*0a60*/  DFMA R24, R50, R62, R24 ;  /* 0x0000003e3218722b */ /* 0x000fe40000000018 */
[----:B----4-:R-:W-:-:S06]  /*0a70*/  DFMA R28, R38, R64, R28 ;  /* 0x00000040261c722b */ /* 0x010fcc000000001c */
[-C--:B---3--:R-:W-:Y:S02]  /*0a80*/  DFMA R24, R36, R64.reuse, R24 ;  /* 0x000000402418722b */ /* 0x088fe40000000018 */
[----:B------:R-:W-:Y:S01]  /*0a90*/  DFMA R34, R34, R64, R48 ;  /* 0x000000402222722b */ /* 0x000fe20000000030 */
[----:B------:R1:W-:Y:S04]  /*0aa0*/  STS.64 [R20+0x28], R28 ;  /* 0x0000281c14007388 */ /* 0x0003e80000000a00 */
[----:B------:R1:W-:Y:S04]  /*0ab0*/  STS.64 [R20+0x50], R24 ;  /* 0x0000501814007388 */ /* 0x0003e80000000a00 */
[----:B------:R1:W-:Y:S02]  /*0ac0*/  STS.64 [R20+0x78], R34 ;  /* 0x0000782214007388 */ /* 0x0003e40000000a00 */
.L_x_2086:
[----:B------:R-:W-:Y:S05]  /*0ad0*/  BSYNC.RECONVERGENT B0 ;  /* 0x0000000000007941 */ /* 0x000fea0003800200 */
.L_x_2085:
[----:B------:R-:W-:Y:S01]  /*0ae0*/  PRMT R21, R2, 0x5410, R21 ;  /* 0x0000541002157816 */ /* 0x000fe20000000015 */
[----:B------:R-:W-:Y:S01]  /*0af0*/  UMOV UR6, 0x519 ;  /* 0x0000051900067882 */ /* 0x000fe20000000000 */
[----:B------:R-:W-:Y:S01]  /*0b00*/  CS2R R54, SRZ ;  /* 0x0000000000367805 */ /* 0x000fe2000001ff00 */
[----:B01----:R-:W2:Y:S02]  /*0b10*/  LDG.E.64.CONSTANT R34, desc[UR4][R74.64+0x78] ;  /* 0x000078044a227981 */ /* 0x003ea4000c1e9b00 */
[----:B------:R-:W-:Y:S02]  /*0b20*/  IDP.2A.LO.U16.U8 R29, R21, UR6, RZ ;  /* 0x00000006151d7c26 */ /* 0x000fe400080010ff */
[----:B------:R-:W3:Y:S02]  /*0b30*/  LDG.E.64.CONSTANT R20, desc[UR4][R74.64+0x18] ;  /* 0x000018044a147981 */ /* 0x000ee4000c1e9b00 */
[----:B------:R-:W-:Y:S02]  /*0b40*/  IMAD R29, R0, 0x7d, R29 ;  /* 0x0000007d001d7824 */ /* 0x000fe400078e021d */
[----:B------:R-:W4:Y:S02]  /*0b50*/  LDG.E.64.CONSTANT R36, desc[UR4][R74.64+0xa0] ;  /* 0x0000a0044a247981 */ /* 0x000f24000c1e9b00 */
[----:B------:R-:W-:-:S02]  /*0b60*/  IMAD.WIDE R76, R29, 0x8, R26 ;  /* 0x000000081d4c7825 */ /* 0x000fc400078e021a */
[----:B------:R-:W2:Y:S04]  /*0b70*/  LDG.E.64.CONSTANT R26, desc[UR4][R74.64+0x20] ;  /* 0x000020044a1a7981 */ /* 0x000ea8000c1e9b00 */
[----:B------:R-:W4:Y:S04]  /*0b80*/  @!P0 LDG.E.64.CONSTANT R54, desc[UR4][R76.64] ;  /* 0x000000044c368981 */ /* 0x000f28000c1e9b00 */
[----:B------:R-:W4:Y:S04]  /*0b90*/  LDG.E.64.CONSTANT R38, desc[UR4][R74.64+0x80] ;  /* 0x000080044a267981 */ /* 0x000f28000c1e9b00 */
[----:B------:R-:W4:Y:S04]  /*0ba0*/  LDG.E.64.CONSTANT R24, desc[UR4][R74.64+0x60] ;  /* 0x000060044a187981 */ /* 0x000f28000c1e9b00 */
[----:B------:R-:W4:Y:S04]  /*0bb0*/  LDG.E.64.CONSTANT R22, desc[UR4][R74.64+0x40] ;  /* 0x000040044a167981 */ /* 0x000f28000c1e9b00 */
[----:B------:R-:W4:Y:S04]  /*0bc0*/  LDG.E.64.CONSTANT R40, desc[UR4][R74.64+0xa8] ;  /* 0x0000a8044a287981 */ /* 0x000f28000c1e9b00 */
[----:B------:R-:W4:Y:S04]  /*0bd0*/  LDG.E.64.CONSTANT R30, desc[UR4][R74.64+0x68] ;  /* 0x000068044a1e7981 */ /* 0x000f28000c1e9b00 */
[----:B------:R-:W4:Y:S01]  /*0be0*/  LDG.E.64.CONSTANT R42, desc[UR4][R74.64+0x88] ;  /* 0x000088044a2a7981 */ /* 0x000f22000c1e9b00 */
[----:B------:R-:W-:-:S03]  /*0bf0*/  CS2R R48, SRZ ;  /* 0x0000000000307805 */ /* 0x000fc6000001ff00 */
[----:B------:R-:W4:Y:S01]  /*0c00*/  LDG.E.64.CONSTANT R28, desc[UR4][R74.64+0x48] ;  /* 0x000048044a1c7981 */ /* 0x000f22000c1e9b00 */
[----:B------:R-:W-:-:S03]  /*0c10*/  CS2R R50, SRZ ;  /* 0x0000000000327805 */ /* 0x000fc6000001ff00 */
[----:B------:R-:W4:Y:S04]  /*0c20*/  LDG.E.64.CONSTANT R32, desc[UR4][R74.64+0x70] ;  /* 0x000070044a207981 */ /* 0x000f28000c1e9b00 */
[----:B------:R-:W4:Y:S04]  /*0c30*/  LDG.E.64.CONSTANT R44, desc[UR4][R74.64+0xb0] ;  /* 0x0000b0044a2c7981 */ /* 0x000f28000c1e9b00 */
[----:B------:R-:W4:Y:S04]  /*0c40*/  @!P0 LDG.E.64.CONSTANT R48, desc[UR4][R76.64+0x8] ;  /* 0x000008044c308981 */ /* 0x000f28000c1e9b00 */
[----:B------:R-:W4:Y:S01]  /*0c50*/  @!P0 LDG.E.64.CONSTANT R50, desc[UR4][R76.64+0x10] ;  /* 0x000010044c328981 */ /* 0x000f22000c1e9b00 */
[----:B------:R-:W-:-:S04]  /*0c60*/  IMAD R2, R2, 0xc8, R47 ;  /* 0x000000c802027824 */ /* 0x000fc800078e022f */
[----:B------:R-:W-:Y:S01]  /*0c70*/  IMAD R64, R3, 0x28, R2 ;  /* 0x0000002803407824 */ /* 0x000fe200078e0202 */
[----:B------:R-:W-:Y:S06]  /*0c80*/  BAR.SYNC.DEFER_BLOCKING 0x0 ;  /* 0x0000000000007b1d */ /* 0x000fec0000010000 */
[----:B------:R-:W0:Y:S04]  /*0c90*/  LDS.64 R56, [R64] ;  /* 0x0000000040387984 */ /* 0x000e280000000a00 */
[----:B------:R-:W1:Y:S04]  /*0ca0*/  LDS.64 R52, [R64+0x8] ;  /* 0x0000080040347984 */ /* 0x000e680000000a00 */
[----:B------:R-:W1:Y:S04]  /*0cb0*/  LDS.64 R70, [R64+0x10] ;  /* 0x0000100040467984 */ /* 0x000e680000000a00 */
[----:B------:R-:W3:Y:S04]  /*0cc0*/  LDS.64 R62, [R64+0x18] ;  /* 0x00001800403e7984 */ /* 0x000ee80000000a00 */
[----:B------:R-:W2:Y:S01]  /*0cd0*/  LDS.64 R68, [R64+0x20] ;  /* 0x0000200040447984 */ /* 0x000ea20000000a00 */
[----:B0----5:R-:W-:-:S08]  /*0ce0*/  DFMA R46, R4, R56, RZ ;  /* 0x00000038042e722b */ /* 0x021fd000000000ff */
[----:B-1----:R-:W-:-:S08]  /*0cf0*/  DFMA R46, R6, R52, R46 ;  /* 0x00000034062e722b */ /* 0x002fd0000000002e */
[----:B------:R-:W-:Y:S02]  /*0d00*/  DFMA R46, R8, R70, R46 ;  /* 0x00000046082e722b */ /* 0x000fe4000000002e */
[-C--:B------:R-:W-:Y:S02]  /*0d10*/  DFMA R60, R10, R56.reuse, RZ ;  /* 0x000000380a3c722b */ /* 0x080fe400000000ff */
[----:B------:R-:W-:-:S06]  /*0d20*/  DFMA R58, R16, R56, RZ ;  /* 0x00000038103a722b */ /* 0x000fcc00000000ff */
[-C--:B------:R-:W-:Y:S02]  /*0d30*/  DFMA R60, R12, R52.reuse, R60 ;  /* 0x000000340c3c722b */ /* 0x080fe4000000003c */
[----:B------:R-:W-:-:S06]  /*0d40*/  DFMA R58, R18, R52, R58 ;  /* 0x00000034123a722b */ /* 0x000fcc000000003a */
[----:B------:R-:W-:Y:S01]  /*0d50*/  DFMA R60, R14, R70, R60 ;  /* 0x000000460e3c722b */ /* 0x000fe2000000003c */
[----:B------:R-:W-:-:S06]  /*0d60*/  CS2R R66, SRZ ;  /* 0x0000000000427805 */ /* 0x000fcc000001ff00 */
[----:B------:R-:W4:Y:S01]  /*0d70*/  @!P0 LDG.E.64.CONSTANT R66, desc[UR4][R76.64+0x20] ;  /* 0x000020044c428981 */ /* 0x000f22000c1e9b00 */
[----:B---3--:R-:W-:-:S08]  /*0d80*/  DFMA R46, R20, R62, R46 ;  /* 0x0000003e142e722b */ /* 0x008fd0000000002e */
[----:B--2---:R-:W-:-:S08]  /*0d90*/  DFMA R46, R26, R68, R46 ;  /* 0x000000441a2e722b */ /* 0x004fd0000000002e */
[----:B----4-:R-:W-:Y:S02]  /*0da0*/  DMUL R46, R46, R54 ;  /* 0x000000362e2e7228 */ /* 0x010fe40000000000 */
[-C--:B------:R-:W-:Y:S02]  /*0db0*/  DFMA R54, R34, R56.reuse, RZ ;  /* 0x000000382236722b */ /* 0x080fe400000000ff */
[----:B------:R-:W-:Y:S02]  /*0dc0*/  DFMA R56, R36, R56, RZ ;  /* 0x000000382438722b */ /* 0x000fe400000000ff */
[----:B------:R-:W-:-:S04]  /*0dd0*/  DFMA R58, R24, R70, R58 ;  /* 0x00000046183a722b */ /* 0x000fc8000000003a */
[----:B------:R-:W-:Y:S02]  /*0de0*/  DFMA R54, R38, R52, R54 ;  /* 0x000000342636722b */ /* 0x000fe40000000036 */
[----:B------:R-:W-:Y:S02]  /*0df0*/  DFMA R60, R22, R62, R60 ;  /* 0x0000003e163c722b */ /* 0x000fe4000000003c */
[----:B------:R-:W-:Y:S02]  /*0e00*/  DFMA R56, R40, R52, R56 ;  /* 0x000000342838722b */ /* 0x000fe40000000038 */
[----:B------:R-:W-:Y:S01]  /*0e10*/  DFMA R58, R30, R62, R58 ;  /* 0x0000003e1e3a722b */ /* 0x000fe2000000003a */
[----:B------:R-:W2:Y:S01]  /*0e20*/  LDG.E.64.CONSTANT R52, desc[UR4][R74.64+0x90] ;  /* 0x000090044a347981 */ /* 0x000ea2000c1e9b00 */
[----:B------:R-:W-:-:S03]  /*0e30*/  DFMA R72, R42, R70, R54 ;  /* 0x000000462a48722b */ /* 0x000fc60000000036 */
[----:B------:R-:W3:Y:S01]  /*0e40*/  LDG.E.64.CONSTANT R54, desc[UR4][R74.64+0xb8] ;  /* 0x0000b8044a367981 */ /* 0x000ee2000c1e9b00 */
[-C--:B------:R-:W-:Y:S02]  /*0e50*/  DFMA R60, R28, R68.reuse, R60 ;  /* 0x000000441c3c722b */ /* 0x080fe4000000003c */
[----:B------:R-:W-:Y:S02]  /*0e60*/  DFMA R58, R32, R68, R58 ;  /* 0x00000044203a722b */ /* 0x000fe4000000003a */
[----:B------:R-:W-:Y:S01]  /*0e70*/  DFMA R70, R44, R70, R56 ;  /* 0x000000462c46722b */ /* 0x000fe20000000038 */
[----:B------:R-:W4:Y:S03]  /*0e80*/  LDG.E.64.CONSTANT R56, desc[UR4][R74.64+0x98] ;  /* 0x000098044a387981 */ /* 0x000f26000c1e9b00 */
[----:B------:R-:W-:Y:S01]  /*0e90*/  DMUL R48, R60, R48 ;  /* 0x000000303c307228 */ /* 0x000fe20000000000 */
[----:B------:R-:W-:Y:S01]  /*0ea0*/  CS2R R60, SRZ ;  /* 0x00000000003c7805 */ /* 0x000fe2000001ff00 */
[----:B------:R-:W-:-:S02]  /*0eb0*/  DMUL R50, R58, R50 ;  /* 0x000000323a327228 */ /* 0x000fc40000000000 */
[----:B------:R-:W4:Y:S04]  /*0ec0*/  LDG.E.64.CONSTANT R58, desc[UR4][R74.64+0xc0] ;  /* 0x0000c0044a3a7981 */ /* 0x000f28000c1e9b00 */
[----:B------:R-:W4:Y:S01]  /*0ed0*/  @!P0 LDG.E.64.CONSTANT R60, desc[UR4][R76.64+0x18] ;  /* 0x000018044c3c8981 */ /* 0x000f22000c1e9b00 */
[----:B------:R-:W-:Y:S01]  /*0ee0*/  BSSY.RECONVERGENT B0, `(.L_x_2087) ;  /* 0x000004b000007945 */ /* 0x000fe20003800200 */
[-C--:B--2---:R-:W-:Y:S02]  /*0ef0*/  DFMA R72, R52, R62.reuse, R72 ;  /* 0x0000003e3448722b */ /* 0x084fe40000000048 */
[----:B---3--:R-:W-:Y:S02]  /*0f00*/  DFMA R62, R54, R62, R70 ;  /* 0x0000003e363e722b */ /* 0x008fe40000000046 */
[----:B------:R-:W-:-:S08]  /*0f10*/  DFMA R70, R4, R46, RZ ;  /* 0x0000002e0446722b */ /* 0x000fd000000000ff */
[----:B------:R-:W-:Y:S02]  /*0f20*/  DFMA R70, R10, R48, R70 ;  /* 0x000000300a46722b */ /* 0x000fe40000000046 */
[----:B----4-:R-:W-:-:S06]  /*0f30*/  DFMA R72, R56, R68, R72 ;  /* 0x000000443848722b */ /* 0x010fcc0000000048 */
[----:B------:R-:W-:Y:S02]  /*0f40*/  DFMA R70, R16, R50, R70 ;  /* 0x000000321046722b */ /* 0x000fe40000000046 */
[----:B------:R-:W-:Y:S02]  /*0f50*/  DFMA R62, R58, R68, R62 ;  /* 0x000000443a3e722b */ /* 0x000fe4000000003e */
[----:B------:R-:W-:-:S06]  /*0f60*/  DMUL R60, R72, R60 ;  /* 0x0000003c483c7228 */ /* 0x000fcc0000000000 */
[----:B------:R-:W-:Y:S02]  /*0f70*/  DMUL R62, R62, R66 ;  /* 0x000000423e3e7228 */ /* 0x000fe40000000000 */
[----:B------:R-:W-:Y:S02]  /*0f80*/  DFMA R70, R34, R60, R70 ;  /* 0x0000003c2246722b */ /* 0x000fe40000000046 */
[-C--:B------:R-:W-:Y:S02]  /*0f90*/  DFMA R66, R6, R46.reuse, RZ ;  /* 0x0000002e0642722b */ /* 0x080fe400000000ff */
[-C--:B------:R-:W-:Y:S02]  /*0fa0*/  DFMA R68, R20, R46.reuse, RZ ;  /* 0x0000002e1444722b */ /* 0x080fe400000000ff */
[----:B------:R-:W-:Y:S02]  /*0fb0*/  DFMA R72, R26, R46, RZ ;  /* 0x0000002e1a48722b */ /* 0x000fe400000000ff */
[----:B------:R-:W-:-:S02]  /*0fc0*/  DFMA R74, R36, R62, R70 ;  /* 0x0000003e244a722b */ /* 0x000fc40000000046 */
        /* <DEDUP_REMOVED lines=25> */
[----:B0-----:R-:W0:Y:S04]  /*1160*/  LDS.64 R72, [R3] ;  /* 0x0000000003487984 */ /* 0x001e280000000a00 */
[----:B------:R-:W1:Y:S04]  /*1170*/  LDS.64 R70, [R3+0x28] ;  /* 0x0000280003467984 */ /* 0x000e680000000a00 */
[----:B------:R-:W2:Y:S04]  /*1180*/  LDS.64 R68, [R3+0x50] ;  /* 0x0000500003447984 */ /* 0x000ea80000000a00 */
[----:B------:R-:W3:Y:S04]  /*1190*/  LDS.64 R66, [R3+0x78] ;  /* 0x0000780003427984 */ /* 0x000ee80000000a00 */
[----:B------:R-:W4:Y:S01]  /*11a0*/  LDS.64 R64, [R3+0xa0] ;  /* 0x0000a00003407984 */ /* 0x000f220000000a00 */
        /* <DEDUP_REMOVED lines=9> */
[----:B------:R-:W-:-:S05]  /*1240*/  DFMA R74, R40, R64, R74 ;  /* 0x00000040284a722b */ /* 0x000fca000000004a */
        /* <DEDUP_REMOVED lines=20> */
.L_x_2088:
[----:B------:R-:W-:Y:S05]  /*1390*/  BSYNC.RECONVERGENT B0 ;  /* 0x0000000000007941 */ /* 0x000fea0003800200 */
.L_x_2087:
[----:B-1----:R-:W1:Y:S01]  /*13a0*/  S2R R3, SR_TID.X ;  /* 0x0000000000037919 */ /* 0x002e620000002100 */
[----:B------:R-:W-:Y:S01]  /*13b0*/  BSSY.RECONVERGENT B0, `(.L_x_2089) ;  /* 0x000002d000007945 */ /* 0x000fe20003800200 */
[----:B------:R-:W-:Y:S01]  /*13c0*/  BAR.SYNC.DEFER_BLOCKING 0x0 ;  /* 0x0000000000007b1d */ /* 0x000fe20000010000 */
[----:B-1----:R-:W-:-:S05]  /*13d0*/  ISETP.GT.U32.OR P0, PT, R3, 0x18, P0 ;  /* 0x000000180300780c */ /* 0x002fca0000704470 */
[----:B------:R-:W-:Y:S08]  /*13e0*/  @P1 BRA `(.L_x_2090) ;  /* 0x0000000000a41947 */ /* 0x000ff00003800000 */
[----:B------:R-:W-:-:S05]  /*13f0*/  LOP3.LUT R46, R3, 0xffff, RZ, 0xc0, !PT ;  /* 0x0000ffff032e7812 */ /* 0x000fca00078ec0ff */
[----:B------:R-:W-:-:S05]  /*1400*/  IMAD R46, R46, 0x3334, RZ ;  /* 0x000033342e2e7824 */ /* 0x000fca00078e02ff */
[----:B------:R-:W-:-:S04]  /*1410*/  SHF.R.U32.HI R47, RZ, 0x10, R46 ;  /* 0x00000010ff2f7819 */ /* 0x000fc8000001162e */
[C---:B------:R-:W-:Y:S01]  /*1420*/  PRMT R46, R47.reuse, 0x9910, RZ ;  /* 0x000099102f2e7816 */ /* 0x040fe200000000ff */
[----:B------:R-:W-:-:S04]  /*1430*/  IMAD R2, R47, -0xa0, R2 ;  /* 0xffffff602f027824 */ /* 0x000fc800078e0202 */
[----:B------:R-:W-:-:S04]  /*1440*/  IMAD R46, R46, 0x5, RZ ;  /* 0x000000052e2e7824 */ /* 0x000fc800078e02ff */
[----:B------:R-:W-:-:S05]  /*1450*/  IMAD.MOV R46, RZ, RZ, -R46 ;  /* 0x000000ffff2e7224 */ /* 0x000fca00078e0a2e */
[----:B------:R-:W-:-:S05]  /*1460*/  PRMT R46, R46, 0x7710, RZ ;  /* 0x000077102e2e7816 */ /* 0x000fca00000000ff */
[----:B------:R-:W-:-:S05]  /*1470*/  IMAD.IADD R46, R46, 0x1, R3 ;  /* 0x000000012e2e7824 */ /* 0x000fca00078e0203 */
[----:B------:R-:W-:-:S04]  /*1480*/  LOP3.LUT R47, R46, 0xffff, RZ, 0xc0, !PT ;  /* 0x0000ffff2e2f7812 */ /* 0x000fc800078ec0ff */
[----:B------:R-:W-:-:S05]  /*1490*/  LEA R2, R47, R2, 0x3 ;  /* 0x000000022f027211 */ /* 0x000fca00078e18ff */
[----:B------:R-:W1:Y:S04]  /*14a0*/  LDS.64 R60, [R2] ;  /* 0x00000000023c7984 */ /* 0x000e680000000a00 */
[----:B------:R-:W2:Y:S04]  /*14b0*/  LDS.64 R50, [R2+0xc8] ;  /* 0x0000c80002327984 */ /* 0x000ea80000000a00 */
        /* <DEDUP_REMOVED lines=18> */
[-C--:B----4-:R-:W-:Y:S02]  /*15e0*/  DFMA R4, R34, R46.reuse, R4 ;  /* 0x0000002e2204722b */ /* 0x090fe40000000004 */
        /* <DEDUP_REMOVED lines=8> */
[----:B------:R-:W-:-:S11]  /*1670*/  DFMA R62, R58, R62, R26 ;  /* 0x0000003e3a3e722b */ /* 0x000fd6000000001a */
.L_x_2090:
[----:B------:R-:W-:Y:S05]  /*1680*/  BSYNC.RECONVERGENT B0 ;  /* 0x0000000000007941 */ /* 0x000fea0003800200 */
.L_x_2089:
        /* <DEDUP_REMOVED lines=11> */
.L_x_2091:
        /* <DEDUP_REMOVED lines=12> */
.L_x_3143:


//--------------------- .text._Z30massMatrixMultiplyGlobalKernelILi5ELi5ELi5EEviPKdS1_S1_S1_Pd --------------------------
	.section	.text._Z30massMatrixMultiplyGlobalKernelILi5ELi5ELi5EEviPKdS1_S1_S1_Pd,"ax",@progbits
	.align	128
        .global         _Z30massMatrixMultiplyGlobalKernelILi5ELi5ELi5EEviPKdS1_S1_S1_Pd
        .type           _Z30massMatrixMultiplyGlobalKernelILi5ELi5ELi5EEviPKdS1_S1_S1_Pd,@function
        .size           _Z30massMatrixMultiplyGlobalKernelILi5ELi5ELi5EEviPKdS1_S1_S1_Pd,(.L_x_3144 - _Z30massMatrixMultiplyGlobalKernelILi5ELi5ELi5EEviPKdS1_S1_S1_Pd)
        .other          _Z30massMatrixMultiplyGlobalKernelILi5ELi5ELi5EEviPKdS1_S1_S1_Pd,@"STO_CUDA_ENTRY STV_DEFAULT"
_Z30massMatrixMultiplyGlobalKernelILi5ELi5ELi5EEviPKdS1_S1_S1_Pd:
.text._Z30massMatrixMultiplyGlobalKernelILi5ELi5ELi5EEviPKdS1_S1_S1_Pd:
[----:B------:R-:W-:Y:S08]  /*0000*/  LDC R1, c[0x0][0x37c] ;  /* 0x0000df00ff017b82 */ /* 0x000ff00000000800 */
[----:B------:R-:W0:Y:S01]  /*0010*/  LDC.64 R6, c[0x0][0x398] ;  /* 0x0000e600ff067b82 */ /* 0x000e220000000a00 */
[----:B------:R-:W0:Y:S01]  /*0020*/  LDCU.64 UR4, c[0x0][0x358] ;  /* 0x00006b00ff0477ac */ /* 0x000e220008000a00 */
[----:B------:R-:W1:Y:S01]  /*0030*/  S2R R35, SR_TID.Y ;  /* 0x0000000000237919 */ /* 0x000e620000002200 */
[----:B------:R-:W2:Y:S05]  /*0040*/  LDCU UR6, c[0x0][0x380] ;  /* 0x00007000ff0677ac */ /* 0x000eaa0008000800 */
[----:B------:R-:W3:Y:S01]  /*0050*/  LDC.64 R2, c[0x0][0x390] ;  /* 0x0000e400ff027b82 */ /* 0x000ee20000000a00 */
[----:B0-----:R-:W5:Y:S04]  /*0060*/  LDG.E.64.CONSTANT R26, desc[UR4][R6.64] ;  /* 0x00000004061a7981 */ /* 0x001f68000c1e9b00 */
[----:B------:R-:W5:Y:S04]  /*0070*/  LDG.E.64.CONSTANT R28, desc[UR4][R6.64+0x8] ;  /* 0x00000804061c7981 */ /* 0x000f68000c1e9b00 */
        /* <DEDUP_REMOVED lines=11> */
[----:B0-----:R-:W-:-:S03]  /*0130*/  ISETP.GE.U32.AND P0, PT, R32, 0x19, PT ;  /* 0x000000192000780c */ /* 0x001fc60003f06070 */
[----:B------:R-:W5:Y:S01]  /*0140*/  LDG.E.64.CONSTANT R20, desc[UR4][R2.64+0x10] ;  /* 0x0000100402147981 */ /* 0x000f62000c1e9b00 */
[----:B------:R-:W-:Y:S01]  /*0150*/  BAR.SYNC.DEFER_BLOCKING 0x0 ;  /* 0x0000000000007b1d */ /* 0x000fe20000010000 */
[----:B--2---:R-:W-:-:S05]  /*0160*/  ISETP.LT.AND P0, PT, R0, UR6, !P0 ;  /* 0x0000000600007c0c */ /* 0x004fca000c701270 */
[----:B------:R-:W5:Y:S04]  /*0170*/  LDG.E.64.CONSTANT R22, desc[UR4][R2.64+0x28] ;  /* 0x0000280402167981 */ /* 0x000f68000c1e9b00 */
[----:B------:R0:W5:Y:S01]  /*0180*/  LDG.E.64.CONSTANT R24, desc[UR4][R2.64+0x40] ;  /* 0x0000400402187981 */ /* 0x000162000c1e9b00 */
[----:B------:R-:W-:-:S03]  /*0190*/  PRMT R5, R32, 0x9910, RZ ;  /* 0x0000991020057816 */ /* 0x000fc600000000ff */
[----:B------:R-:W1:Y:S01]  /*01a0*/  @P0 LDC.64 R44, c[0x0][0x3a0] ;  /* 0x0000e800ff2c0b82 */ /* 0x000e620000000a00 */
[----:B0-----:R-:W-:-:S05]  /*01b0*/  LOP3.LUT R2, R32, 0xffff, RZ, 0xc0, !PT ;  /* 0x0000ffff20027812 */ /* 0x001fca00078ec0ff */
[----:B------:R-:W-:-:S05]  /*01c0*/  IMAD R3, R2, 0xcccd, RZ ;  /* 0x0000cccd02037824 */ /* 0x000fca00078e02ff */
[----:B------:R-:W-:-:S04]  /*01d0*/  SHF.R.U32.HI R3, RZ, 0x12, R3 ;  /* 0x00000012ff037819 */ /* 0x000fc80000011603 */
[----:B------:R-:W-:Y:S01]  /*01e0*/  PRMT R3, R3, 0x9910, RZ ;  /* 0x0000991003037816 */ /* 0x000fe200000000ff */
[----:B------:R-:W-:Y:S01]  /*01f0*/  IMAD R5, R5, 0xcd, RZ ;  /* 0x000000cd05057824 */ /* 0x000fe200078e02ff */
[----:B------:R-:W-:-:S03]  /*0200*/  ISETP.GT.U32.AND P1, PT, R32, 0x18, PT ;  /* 0x000000182000780c */ /* 0x000fc60003f24070 */
[----:B------:R-:W-:Y:S01]  /*0210*/  IMAD R3, R3, 0x5, RZ ;  /* 0x0000000503037824 */ /* 0x000fe200078e02ff */
[----:B------:R-:W-:Y:S02]  /*0220*/  MOV R4, 0x400 ;  /* 0x0000040000047802 */ /* 0x000fe40000000f00 */
[----:B------:R-:W-:Y:S02]  /*0230*/  LOP3.LUT R5, R5, 0xffff, RZ, 0xc0, !PT ;  /* 0x0000ffff05057812 */ /* 0x000fe400078ec0ff */
[----:B------:R-:W-:Y:S02]  /*0240*/  IADD3 R34, PT, PT, RZ, -R3, RZ ;  /* 0x80000003ff227210 */ /* 0x000fe40007ffe0ff */
[----:B----4-:R-:W-:Y:S02]  /*0250*/  LEA R4, R33, R4, 0x18 ;  /* 0x0000000421047211 */ /* 0x010fe400078ec0ff */
[----:B------:R-:W-:Y:S02]  /*0260*/  SHF.R.U32.HI R3, RZ, 0xa, R5 ;  /* 0x0000000aff037819 */ /* 0x000fe40000011605 */
[----:B------:R-:W-:Y:S01]  /*0270*/  PRMT R5, R34, 0x7710, RZ ;  /* 0x0000771022057816 */ /* 0x000fe200000000ff */
[----:B------:R-:W-:Y:S01]  /*0280*/  @P0 IMAD R33, R0, 0x7d, R32 ;  /* 0x0000007d00210824 */ /* 0x000fe200078e0220 */
[----:B------:R-:W-:Y:S01]  /*0290*/  LOP3.LUT R3, R3, 0xffff, RZ, 0xc0, !PT ;  /* 0x0000ffff03037812 */ /* 0x000fe200078ec0ff */
[----:B------:R-:W-:Y:S01]  /*02a0*/  IMAD R4, R35, 0x3e8, R4 ;  /* 0x000003e823047824 */ /* 0x000fe200078e0204 */
[----:B------:R-:W-:Y:S01]  /*02b0*/  IADD3 R5, PT, PT, R5, R32, RZ ;  /* 0x0000002005057210 */ /* 0x000fe20007ffe0ff */
[----:B------:R-:W-:Y:S01]  /*02c0*/  BSSY.RECONVERGENT B0, `(.L_x_2092) ;  /* 0x0000042000007945 */ /* 0x000fe20003800200 */
[----:B-1----:R-:W-:-:S02]  /*02d0*/  @P0 IMAD.WIDE R44, R33, 0x8, R44 ;  /* 0x00000008212c0825 */ /* 0x002fc400078e022c */
[----:B------:R-:W-:Y:S02]  /*02e0*/  LOP3.LUT R67, R5, 0xffff, RZ, 0xc0, !PT ;  /* 0x0000ffff05437812 */ /* 0x000fe400078ec0ff */
[----:B------:R-:W-:Y:S01]  /*02f0*/  IMAD R66, R3, 0x28, R4 ;  /* 0x0000002803427824 */ /* 0x000fe200078e0204 */
[----:B------:R-:W-:Y:S06]  /*0300*/  @P1 BRA `(.L_x_2093) ;  /* 0x0000000000f41947 */ /* 0x000fec0003800000 */
        /* <DEDUP_REMOVED lines=24> */
[----:B------:R-:W-:-:S02]  /*0490*/  DFMA R34, R32, R34, R52 ;  /* 0x000000222022722b */ /* 0x000fc40000000034 */
[----:B------:R-:W-:Y:S01]  /*04a0*/  DADD R36, R36, -R50 ;  /* 0x0000000024247229 */ /* 0x000fe20000000832 */
[----:B------:R-:W4:Y:S01]  /*04b0*/  LDG.E.64.CONSTANT R52, desc[UR4][R68.64+0x28] ;  /* 0x0000280444347981 */ /* 0x000f22000c1e9b00 */
[----:B------:R-:W-:-:S03]  /*04c0*/  DFMA R38, R32, R38, R46 ;  /* 0x000000262026722b */ /* 0x000fc6000000002e */
[----:B------:R-:W3:Y:S04]  /*04d0*/  LDG.E.64.CONSTANT R32, desc[UR4][R62.64+0x30] ;  /* 0x000030043e207981 */ /* 0x000ee8000c1e9b00 */
[----:B------:R-:W4:Y:S01]  /*04e0*/  LDG.E.64.CONSTANT R46, desc[UR4][R62.64+0x8] ;  /* 0x000008043e2e7981 */ /* 0x000f22000c1e9b00 */
[----:B------:R-:W-:Y:S02]  /*04f0*/  DADD R54, R54, -R48 ;  /* 0x0000000036367229 */ /* 0x000fe40000000830 */
[C---:B------:R-:W-:Y:S01]  /*0500*/  DFMA R60, R36.reuse, R60, RZ ;  /* 0x0000003c243c722b */ /* 0x040fe200000000ff */
[----:B------:R-:W4:Y:S04]  /*0510*/  LDG.E.64.CONSTANT R50, desc[UR4][R62.64+0x10] ;  /* 0x000010043e327981 */ /* 0x000f28000c1e9b00 */
[----:B------:R-:W4:Y:S01]  /*0520*/  LDG.E.64.CONSTANT R48, desc[UR4][R62.64+0x28] ;  /* 0x000028043e307981 */ /* 0x000f22000c1e9b00 */
[----:B--2---:R-:W-:-:S02]  /*0530*/  DFMA R40, R36, R40, RZ ;  /* 0x000000282428722b */ /* 0x004fc400000000ff */
[----:B---3--:R-:W-:Y:S01]  /*0540*/  DFMA R32, R36, R32, RZ ;  /* 0x000000202420722b */ /* 0x008fe200000000ff */
[----:B------:R-:W2:Y:S05]  /*0550*/  LDG.E.64.CONSTANT R36, desc[UR4][R68.64+0x10] ;  /* 0x0000100444247981 */ /* 0x000eaa000c1e9b00 */
[C---:B----4-:R-:W-:Y:S01]  /*0560*/  DFMA R40, R54.reuse, R46, R40 ;  /* 0x0000002e3628722b */ /* 0x050fe20000000028 */
[----:B------:R-:W3:Y:S01]  /*0570*/  LDG.E.64.CONSTANT R46, desc[UR4][R68.64+0x40] ;  /* 0x00004004442e7981 */ /* 0x000ee2000c1e9b00 */
[C---:B------:R-:W-:Y:S02]  /*0580*/  DFMA R58, R54.reuse, R58, R60 ;  /* 0x0000003a363a722b */ /* 0x040fe4000000003c */
[----:B------:R-:W-:-:S02]  /*0590*/  DFMA R32, R54, R56, R32 ;  /* 0x000000383620722b */ /* 0x000fc40000000020 */
        /* <DEDUP_REMOVED lines=19> */
[----:B------:R0:W-:Y:S02]  /*06d0*/  STS.64 [R41+0x190], R46 ;  /* 0x0001902e29007388 */ /* 0x0001e40000000a00 */
.L_x_2093:
[----:B------:R-:W-:Y:S05]  /*06e0*/  BSYNC.RECONVERGENT B0 ;  /* 0x0000000000007941 */ /* 0x000fea0003800200 */
.L_x_2092:
        /* <DEDUP_REMOVED lines=9> */
[----:B-1----:R-:W4:Y:S04]  /*0780*/  LDG.E.64.CONSTANT R34, desc[UR4][R40.64] ;  /* 0x0000000428227981 */ /* 0x002f28000c1e9b00 */
[----:B------:R-:W4:Y:S04]  /*0790*/  LDG.E.64.CONSTANT R32, desc[UR4][R36.64+0x20] ;  /* 0x0000200424207981 */ /* 0x000f28000c1e9b00 */
[----:B------:R-:W4:Y:S04]  /*07a0*/  LDG.E.64.CONSTANT R46, desc[UR4][R36.64+0x38] ;  /* 0x00003804242e7981 */ /* 0x000f28000c1e9b00 */
[----:B------:R-:W4:Y:S01]  /*07b0*/  LDG.E.64.CONSTANT R44, desc[UR4][R40.64+0x8] ;  /* 0x00000804282c7981 */ /* 0x000f22000c1e9b00 */
[----:B------:R-:W-:-:S03]  /*07c0*/  IMAD R66, R3, 0xa0, R66 ;  /* 0x000000a003427824 */ /* 0x000fc600078e0242 */
[----:B------:R-:W4:Y:S01]  /*07d0*/  LDG.E.64.CONSTANT R62, desc[UR4][R40.64+0x30] ;  /* 0x00003004283e7981 */ /* 0x000f22000c1e9b00 */
[----:B------:R-:W-:-:S03]  /*07e0*/  IMAD R3, R67, 0x8, R66 ;  /* 0x0000000843037824 */ /* 0x000fc600078e0242 */
[----:B------:R-:W4:Y:S04]  /*07f0*/  LDG.E.64.CONSTANT R64, desc[UR4][R40.64+0x10] ;  /* 0x0000100428407981 */ /* 0x000f28000c1e9b00 */
[----:B------:R-:W-:Y:S04]  /*0800*/  LDS.64 R54, [R3] ;  /* 0x0000000003367984 */ /* 0x000fe80000000a00 */
[----:B------:R-:W0:Y:S04]  /*0810*/  LDS.64 R56, [R3+0xa0] ;  /* 0x0000a00003387984 */ /* 0x000e280000000a00 */
[----:B------:R-:W-:Y:S04]  /*0820*/  LDS.64 R58, [R3+0x28] ;  /* 0x00002800033a7984 */ /* 0x000fe80000000a00 */
[----:B------:R-:W1:Y:S04]  /*0830*/  LDS.64 R60, [R3+0x78] ;  /* 0x00007800033c7984 */ /* 0x000e680000000a00 */
[----:B------:R-:W4:Y:S01]  /*0840*/  LDG.E.64.CONSTANT R68, desc[UR4][R40.64+0x40] ;  /* 0x0000400428447981 */ /* 0x000f22000c1e9b00 */
[----:B0-----:R-:W-:-:S02]  /*0850*/  DADD R52, R54, R56 ;  /* 0x0000000036347229 */ /* 0x001fc40000000038 */
[----:B------:R-:W-:Y:S02]  /*0860*/  DADD R54, R54, -R56 ;  /* 0x0000000036367229 */ /* 0x000fe40000000838 */
[C-C-:B-1----:R-:W-:Y:S02]  /*0870*/  DADD R56, R58.reuse, R60.reuse ;  /* 0x000000003a387229 */ /* 0x142fe4000000003c */
[----:B------:R-:W-:Y:S01]  /*0880*/  DADD R58, R58, -R60 ;  /* 0x000000003a3a7229 */ /* 0x000fe2000000083c */
[----:B------:R-:W4:Y:S01]  /*0890*/  LDG.E.64.CONSTANT R60, desc[UR4][R40.64+0x18] ;  /* 0x00001804283c7981 */ /* 0x000f22000c1e9b00 */
[-C--:B--2---:R-:W-:Y:S02]  /*08a0*/  DFMA R42, R42, R52.reuse, RZ ;  /* 0x000000342a2a722b */ /* 0x084fe400000000ff */
[----:B---3--:R-:W-:-:S06]  /*08b0*/  DFMA R38, R38, R52, RZ ;  /* 0x000000342626722b */ /* 0x008fcc00000000ff */
[----:B----4-:R-:W-:Y:S02]  /*08c0*/  DFMA R50, R50, R56, R42 ;  /* 0x000000383232722b */ /* 0x010fe4000000002a */
[----:B------:R-:W2:Y:S01]  /*08d0*/  LDG.E.64.CONSTANT R42, desc[UR4][R40.64+0x20] ;  /* 0x00002004282a7981 */ /* 0x000ea2000c1e9b00 */
[----:B------:R-:W-:-:S03]  /*08e0*/  DFMA R52, R48, R52, RZ ;  /* 0x000000343034722b */ /* 0x000fc600000000ff */
[----:B------:R-:W3:Y:S01]  /*08f0*/  LDG.E.64.CONSTANT R48, desc[UR4][R40.64+0x38] ;  /* 0x0000380428307981 */ /* 0x000ee2000c1e9b00 */
[----:B------:R-:W-:Y:S02]  /*0900*/  DFMA R34, R34, R54, RZ ;  /* 0x000000362222722b */ /* 0x000fe400000000ff */
[-C--:B------:R-:W-:Y:S01]  /*0910*/  DFMA R32, R32, R56.reuse, R38 ;  /* 0x000000382020722b */ /* 0x080fe20000000026 */
[----:B------:R-:W4:Y:S01]  /*0920*/  LDG.E.64.CONSTANT R38, desc[UR4][R36.64+0x28] ;  /* 0x0000280424267981 */ /* 0x000f22000c1e9b00 */
[----:B------:R-:W-:-:S03]  /*0930*/  DFMA R46, R46, R56, R52 ;  /* 0x000000382e2e722b */ /* 0x000fc60000000034 */
[----:B------:R-:W4:Y:S01]  /*0940*/  LDG.E.64.CONSTANT R56, desc[UR4][R40.64+0x28] ;  /* 0x0000280428387981 */ /* 0x000f22000c1e9b00 */
[----:B------:R-:W-:-:S03]  /*0950*/  DFMA R44, R44, R58, R34 ;  /* 0x0000003a2c2c722b */ /* 0x000fc60000000022 */
[----:B------:R-:W4:Y:S04]  /*0960*/  LDG.E.64.CONSTANT R34, desc[UR4][R36.64+0x10] ;  /* 0x0000100424227981 */ /* 0x000f28000c1e9b00 */
[----:B------:R-:W4:Y:S01]  /*0970*/  LDG.E.64.CONSTANT R52, desc[UR4][R36.64+0x40] ;  /* 0x0000400424347981 */ /* 0x000f22000c1e9b00 */
[-C--:B------:R-:W-:Y:S02]  /*0980*/  DFMA R62, R62, R54.reuse, RZ ;  /* 0x000000363e3e722b */ /* 0x080fe400000000ff */
[----:B------:R-:W-:Y:S01]  /*0990*/  DFMA R60, R60, R54, RZ ;  /* 0x000000363c3c722b */ /* 0x000fe200000000ff */
[----:B------:R-:W0:Y:S07]  /*09a0*/  LDS.64 R54, [R3+0x50] ;  /* 0x0000500003367984 */ /* 0x000e2e0000000a00 */
[----:B--2---:R-:W-:-:S02]  /*09b0*/  DFMA R42, R42, R58, R60 ;  /* 0x0000003a2a2a722b */ /* 0x004fc4000000003c */
[----:B---3--:R-:W-:Y:S02]  /*09c0*/  DFMA R48, R48, R58, R62 ;  /* 0x0000003a3030722b */ /* 0x008fe4000000003e */
[C-C-:B0-----:R-:W-:Y:S02]  /*09d0*/  DADD R58, R54.reuse, R54.reuse ;  /* 0x00000000363a7229 */ /* 0x141fe40000000036 */
[----:B------:R-:W-:-:S06]  /*09e0*/  DADD R54, R54, -R54 ;  /* 0x0000000036367229 */ /* 0x000fcc0000000836 */
[----:B------:R-:W-:Y:S02]  /*09f0*/  DMUL R58, R58, 0.5 ;  /* 0x3fe000003a3a7828 */ /* 0x000fe40000000000 */
[-C--:B------:R-:W-:Y:S02]  /*0a00*/  DFMA R44, R64, R54.reuse, R44 ;  /* 0x00000036402c722b */ /* 0x080fe4000000002c */
[-C--:B----4-:R-:W-:Y:S02]  /*0a10*/  DFMA R42, R56, R54.reuse, R42 ;  /* 0x00000036382a722b */ /* 0x090fe4000000002a */
[----:B------:R-:W-:Y:S02]  /*0a20*/  DFMA R48, R68, R54, R48 ;  /* 0x000000364430722b */ /* 0x000fe40000000030 */
[-C--:B------:R-:W-:Y:S02]  /*0a30*/  DFMA R34, R34, R58.reuse, R50 ;  /* 0x0000003a2222722b */ /* 0x080fe40000000032 */
[----:B------:R-:W-:-:S02]  /*0a40*/  DFMA R32, R38, R58, R32 ;  /* 0x0000003a2620722b */ /* 0x000fc40000000020 */
[----:B------:R-:W-:-:S04]  /*0a50*/  DFMA R46, R52, R58, R46 ;  /* 0x0000003a342e722b */ /* 0x000fc8000000002e */
        /* <DEDUP_REMOVED lines=9> */
[----:B------:R1:W-:Y:S02]  /*0af0*/  STS.64 [R3+0x50], R46 ;  /* 0x0000502e03007388 */ /* 0x0003e40000000a00 */
.L_x_2095:
[----:B------:R-:W-:Y:S05]  /*0b00*/  BSYNC.RECONVERGENT B0 ;  /* 0x0000000000007941 */ /* 0x000fea0003800200 */
.L_x_2094:
[----:B01----:R-:W2:Y:S04]  /*0b10*/  LDG.E.64.CONSTANT R32, desc[UR4][R6.64+0x30] ;  /* 0x0000300406207981 */ /* 0x003ea8000c1e9b00 */
[----:B------:R-:W3:Y:S04]  /*0b20*/  LDG.E.64.CONSTANT R34, desc[UR4][R6.64+0x20] ;  /* 0x0000200406227981 */ /* 0x000ee8000c1e9b00 */
[----:B------:R-:W4:Y:S04]  /*0b30*/  LDG.E.64.CONSTANT R36, desc[UR4][R6.64+0x10] ;  /* 0x0000100406247981 */ /* 0x000f28000c1e9b00 */
[----:B------:R-:W4:Y:S04]  /*0b40*/  LDG.E.64.CONSTANT R38, desc[UR4][R6.64+0x38] ;  /* 0x0000380406267981 */ /* 0x000f28000c1e9b00 */
[----:B------:R-:W4:Y:S01]  /*0b50*/  LDG.E.64.CONSTANT R40, desc[UR4][R6.64+0x28] ;  /* 0x0000280406287981 */ /* 0x000f22000c1e9b00 */
[----:B------:R-:W-:Y:S01]  /*0b60*/  IMAD R51, R2, 0x3334, RZ ;  /* 0x0000333402337824 */ /* 0x000fe200078e02ff */
[----:B------:R-:W0:Y:S01]  /*0b70*/  LDC.64 R68, c[0x0][0x388] ;  /* 0x0000e200ff447b82 */ /* 0x000e220000000a00 */
[----:B------:R-:W-:-:S03]  /*0b80*/  UMOV UR6, 0x519 ;  /* 0x0000051900067882 */ /* 0x000fc60000000000 */
[----:B------:R-:W-:-:S04]  /*0b90*/  SHF.R.U32.HI R51, RZ, 0x10, R51 ;  /* 0x00000010ff337819 */ /* 0x000fc80000011633 */
[C---:B------:R-:W-:Y:S01]  /*0ba0*/  PRMT R5, R51.reuse, 0x5410, R5 ;  /* 0x0000541033057816 */ /* 0x040fe20000000005 */
[----:B------:R-:W-:Y:S01]  /*0bb0*/  IMAD R4, R51, 0xc8, R4 ;  /* 0x000000c833047824 */ /* 0x000fe200078e0204 */
[----:B------:R-:W4:Y:S03]  /*0bc0*/  LDG.E.64.CONSTANT R6, desc[UR4][R6.64+0x40] ;  /* 0x0000400406067981 */ /* 0x000f26000c1e9b00 */
        /* <DEDUP_REMOVED lines=8> */
[----:B------:R-:W-:Y:S02]  /*0c50*/  DADD R48, R48, -R42 ;  /* 0x0000000030307229 */ /* 0x000fe4000000082a */
[----:B0-----:R-:W-:-:S04]  /*0c60*/  DADD R54, R62, R56 ;  /* 0x000000003e367229 */ /* 0x001fc80000000038 */
[-C--:B-----5:R-:W-:Y:S02]  /*0c70*/  DFMA R42, R8, R52.reuse, RZ ;  /* 0x00000034082a722b */ /* 0x0a0fe400000000ff */
[----:B------:R-:W-:Y:S02]  /*0c80*/  DADD R44, R2, R2 ;  /* 0x00000000022c7229 */ /* 0x000fe40000000002 */
[-C--:B------:R-:W-:Y:S02]  /*0c90*/  DFMA R46, R12, R52.reuse, RZ ;  /* 0x000000340c2e722b */ /* 0x080fe400000000ff */
[----:B------:R-:W-:Y:S02]  /*0ca0*/  DFMA R52, R16, R52, RZ ;  /* 0x000000341034722b */ /* 0x000fe400000000ff */
[----:B------:R-:W-:Y:S02]  /*0cb0*/  DFMA R42, R10, R54, R42 ;  /* 0x000000360a2a722b */ /* 0x000fe4000000002a */
[----:B------:R-:W-:-:S02]  /*0cc0*/  DMUL R44, R44, 0.5 ;  /* 0x3fe000002c2c7828 */ /* 0x000fc40000000000 */
[-C--:B------:R-:W-:Y:S02]  /*0cd0*/  DFMA R46, R14, R54.reuse, R46 ;  /* 0x000000360e2e722b */ /* 0x080fe4000000002e */
[----:B------:R-:W-:Y:S02]  /*0ce0*/  DADD R62, R62, -R56 ;  /* 0x000000003e3e7229 */ /* 0x000fe40000000838 */
[----:B------:R-:W-:Y:S01]  /*0cf0*/  DFMA R54, R18, R54, R52 ;  /* 0x000000361236722b */ /* 0x000fe20000000034 */
[----:B------:R-:W-:Y:S01]  /*0d00*/  MOV R56, 0x4 ;  /* 0x0000000400387802 */ /* 0x000fe20000000f00 */
[----:B------:R-:W-:Y:S02]  /*0d10*/  DFMA R52, R26, R48, RZ ;  /* 0x000000301a34722b */ /* 0x000fe400000000ff */
[-C--:B------:R-:W-:Y:S02]  /*0d20*/  DFMA R42, R20, R44.reuse, R42 ;  /* 0x0000002c142a722b */ /* 0x080fe4000000002a */
[----:B------:R-:W-:Y:S01]  /*0d30*/  IDP.2A.LO.U16.U8 R5, R5, UR6, R56 ;  /* 0x0000000605057c26 */ /* 0x000fe20008001038 */
[----:B------:R-:W-:-:S02]  /*0d40*/  DFMA R46, R22, R44, R46 ;  /* 0x0000002c162e722b */ /* 0x000fc4000000002e */
[----:B------:R-:W-:Y:S01]  /*0d50*/  DFMA R44, R24, R44, R54 ;  /* 0x0000002c182c722b */ /* 0x000fe20000000036 */
[----:B------:R-:W-:Y:S01]  /*0d60*/  IMAD R5, R0, 0x7d, R5 ;  /* 0x0000007d00057824 */ /* 0x000fe200078e0205 */
[----:B------:R-:W-:Y:S02]  /*0d70*/  DADD R2, R2, -R2 ;  /* 0x0000000002027229 */ /* 0x000fe40000000802 */
[----:B------:R-:W-:Y:S01]  /*0d80*/  DFMA R54, R30, R48, RZ ;  /* 0x000000301e36722b */ /* 0x000fe200000000ff */
[----:B------:R-:W-:Y:S01]  /*0d90*/  IMAD.WIDE R68, R5, 0x8, R68 ;  /* 0x0000000805447825 */ /* 0x000fe200078e0244 */
[----:B------:R-:W-:-:S04]  /*0da0*/  DFMA R52, R28, R62, R52 ;  /* 0x0000003e1c34722b */ /* 0x000fc80000000034 */
[----:B------:R-:W4:Y:S04]  /*0db0*/  LDG.E.64.CONSTANT R64, desc[UR4][R68.64] ;  /* 0x0000000444407981 */ /* 0x000f28000c1e9b00 */
[----:B------:R-:W4:Y:S04]  /*0dc0*/  LDG.E.64.CONSTANT R58, desc[UR4][R68.64+-0x20] ;  /* 0xffffe004443a7981 */ /* 0x000f28000c1e9b00 */
[----:B------:R-:W4:Y:S01]  /*0dd0*/  LDG.E.64.CONSTANT R56, desc[UR4][R68.64+-0x8] ;  /* 0xfffff80444387981 */ /* 0x000f22000c1e9b00 */
[----:B--2---:R-:W-:Y:S02]  /*0de0*/  DFMA R48, R32, R48, RZ ;  /* 0x000000302030722b */ /* 0x004fe400000000ff */
[----:B---3--:R-:W-:-:S02]  /*0df0*/  DFMA R54, R34, R62, R54 ;  /* 0x0000003e2236722b */ /* 0x008fc40000000036 */
[----:B----4-:R-:W-:-:S04]  /*0e00*/  DFMA R52, R36, R2, R52 ;  /* 0x000000022434722b */ /* 0x010fc80000000034 */
[----:B------:R-:W-:Y:S02]  /*0e10*/  DFMA R62, R38, R62, R48 ;  /* 0x0000003e263e722b */ /* 0x000fe40000000030 */
[----:B------:R-:W-:Y:S02]  /*0e20*/  DFMA R48, R40, R2, R54 ;  /* 0x000000022830722b */ /* 0x000fe40000000036 */
[C-C-:B------:R-:W-:Y:S02]  /*0e30*/  DADD R60, R42.reuse, -R52.reuse ;  /* 0x000000002a3c7229 */ /* 0x140fe40000000834 */
[----:B------:R-:W-:Y:S01]  /*0e40*/  DADD R42, R42, R52 ;  /* 0x000000002a2a7229 */ /* 0x000fe20000000034 */
[----:B------:R-:W2:Y:S03]  /*0e50*/  LDG.E.64.CONSTANT R52, desc[UR4][R68.64+-0x18] ;  /* 0xffffe80444347981 */ /* 0x000ea6000c1e9b00 */
[----:B------:R-:W-:-:S02]  /*0e60*/  DADD R54, R46, -R48 ;  /* 0x000000002e367229 */ /* 0x000fc40000000830 */
[----:B------:R-:W-:Y:S01]  /*0e70*/  DADD R46, R46, R48 ;  /* 0x000000002e2e7229 */ /* 0x000fe20000000030 */
[----:B------:R-:W3:Y:S01]  /*0e80*/  LDG.E.64.CONSTANT R48, desc[UR4][R68.64+-0x10] ;  /* 0xfffff00444307981 */ /* 0x000ee2000c1e9b00 */
[----:B------:R-:W-:-:S08]  /*0e90*/  DFMA R62, R6, R2, R62 ;  /* 0x00000002063e722b */ /* 0x000fd0000000003e */
[----:B------:R-:W-:Y:S01]  /*0ea0*/  DADD R62, R44, R62 ;  /* 0x000000002c3e7229 */ /* 0x000fe2000000003e */
[----:B------:R-:W-:Y:S01]  /*0eb0*/  BSSY.RECONVERGENT B0, `(.L_x_2096) ;  /* 0x0000055000007945 */ /* 0x000fe20003800200 */
[----:B------:R-:W-:Y:S02]  /*0ec0*/  DMUL R2, R64, R60 ;  /* 0x0000003c40027228 */ /* 0x000fe40000000000 */
[----:B------:R-:W-:Y:S02]  /*0ed0*/  DMUL R42, R58, R42 ;  /* 0x0000002a3a2a7228 */ /* 0x000fe40000000000 */
[----:B------:R-:W-:-:S06]  /*0ee0*/  DMUL R44, R56, R54 ;  /* 0x00000036382c7228 */ /* 0x000fcc0000000000 */
[----:B------:R-:W-:-:S08]  /*0ef0*/  DADD R54, -R2, R42 ;  /* 0x0000000002367229 */ /* 0x000fd0000000012a */
[-C--:B------:R-:W-:Y:S02]  /*0f00*/  DFMA R58, R26, R54.reuse, RZ ;  /* 0x000000361a3a722b */ /* 0x080fe400000000ff */
[----:B------:R-:W-:Y:S02]  /*0f10*/  DFMA R60, R28, R54, RZ ;  /* 0x000000361c3c722b */ /* 0x000fe400000000ff */
[----:B--2---:R-:W-:Y:S02]  /*0f20*/  DMUL R46, R52, R46 ;  /* 0x0000002e342e7228 */ /* 0x004fe40000000000 */
[----:B---3--:R-:W-:-:S06]  /*0f30*/  DMUL R48, R48, R62 ;  /* 0x0000003e30307228 */ /* 0x008fcc0000000000 */
[----:B------:R-:W-:Y:S02]  /*0f40*/  DADD R52, -R44, R46 ;  /* 0x000000002c347229 */ /* 0x000fe4000000012e */
[----:B------:R-:W-:Y:S02]  /*0f50*/  DFMA R62, R36, R54, RZ ;  /* 0x00000036243e722b */ /* 0x000fe400000000ff */
[----:B------:R-:W-:-:S04]  /*0f60*/  DADD R56, R48, -R48 ;  /* 0x0000000030387229 */ /* 0x000fc80000000830 */
[-C--:B------:R-:W-:Y:S02]  /*0f70*/  DFMA R58, R30, R52.reuse, R58 ;  /* 0x000000341e3a722b */ /* 0x080fe4000000003a */
[-C--:B------:R-:W-:Y:S02]  /*0f80*/  DFMA R54, R34, R52.reuse, R60 ;  /* 0x000000342236722b */ /* 0x080fe4000000003c */
[----:B------:R-:W-:Y:S02]  /*0f90*/  DFMA R52, R40, R52, R62 ;  /* 0x000000342834722b */ /* 0x000fe4000000003e */
[----:B------:R-:W-:Y:S02]  /*0fa0*/  DADD R62, R2, R42 ;  /* 0x00000000023e7229 */ /* 0x000fe4000000002a */
[-C--:B------:R-:W-:Y:S02]  /*0fb0*/  DFMA R58, R32, R56.reuse, R58 ;  /* 0x00000038203a722b */ /* 0x080fe4000000003a */
[----:B------:R-:W-:-:S02]  /*0fc0*/  DFMA R54, R38, R56, R54 ;  /* 0x000000382636722b */ /* 0x000fc40000000036 */
[----:B------:R-:W-:Y:S02]  /*0fd0*/  DFMA R56, R6, R56, R52 ;  /* 0x000000380638722b */ /* 0x000fe40000000034 */
[-C--:B------:R-:W-:Y:S02]  /*0fe0*/  DFMA R60, R8, R62.reuse, RZ ;  /* 0x0000003e083c722b */ /* 0x080fe400000000ff */
[-C--:B------:R-:W-:Y:S02]  /*0ff0*/  DFMA R52, R10, R62.reuse, RZ ;  /* 0x0000003e0a34722b */ /* 0x080fe400000000ff */
[----:B------:R-:W-:Y:S02]  /*1000*/  DFMA R62, R20, R62, RZ ;  /* 0x0000003e143e722b */ /* 0x000fe400000000ff */
[----:B------:R-:W-:-:S08]  /*1010*/  DADD R64, R44, R46 ;  /* 0x000000002c407229 */ /* 0x000fd0000000002e */
        /* <DEDUP_REMOVED lines=8> */
[----:B------:R-:W-:Y:S01]  /*10a0*/  DADD R56, R62, R56 ;  /* 0x000000003e387229 */ /* 0x000fe20000000038 */
[----:B------:R-:W-:Y:S06]  /*10b0*/  BAR.SYNC.DEFER_BLOCKING 0x0 ;  /* 0x0000000000007b1d */ /* 0x000fec0000010000 */
[C-C-:B------:R-:W-:Y:S02]  /*10c0*/  DADD R62, R60.reuse, -R58.reuse ;  /* 0x000000003c3e7229 */ /* 0x140fe4000000083a */
[----:B------:R-:W-:Y:S02]  /*10d0*/  DADD R58, R60, R58 ;  /* 0x000000003c3a7229 */ /* 0x000fe4000000003a */
[----:B------:R-:W-:-:S02]  /*10e0*/  DADD R60, R52, -R54 ;  /* 0x00000000343c7229 */ /* 0x000fc40000000836 */
[----:B------:R-:W-:Y:S01]  /*10f0*/  DADD R52, R52, R54 ;  /* 0x0000000034347229 */ /* 0x000fe20000000036 */
[----:B------:R0:W-:Y:S04]  /*1100*/  STS.64 [R50+0x10], R56 ;  /* 0x0000103832007388 */ /* 0x0001e80000000a00 */
[----:B------:R0:W-:Y:S04]  /*1110*/  STS.64 [R50+0x20], R62 ;  /* 0x0000203e32007388 */ /* 0x0001e80000000a00 */
[----:B------:R0:W-:Y:S04]  /*1120*/  STS.64 [R50], R58 ;  /* 0x0000003a32007388 */ /* 0x0001e80000000a00 */
        /* <DEDUP_REMOVED lines=9> */
[----:B------:R-:W2:Y:S01]  /*11c0*/  LDS.64 R52, [R5+0x50] ;  /* 0x0000500005347984 */ /* 0x000ea20000000a00 */
        /* <DEDUP_REMOVED lines=10> */
[----:B------:R-:W-:Y:S02]  /*1270*/  DFMA R56, R22, R56, R58 ;  /* 0x000000381638722b */ /* 0x000fe4000000003a */
[C-C-:B--2---:R-:W-:Y:S02]  /*1280*/  DADD R58, R52.reuse, R52.reuse ;  /* 0x00000000343a7229 */ /* 0x144fe40000000034 */
[----:B------:R-:W-:-:S02]  /*1290*/  DADD R52, R52, -R52 ;  /* 0x0000000034347229 */ /* 0x000fc40000000834 */
[----:B------:R-:W-:-:S04]  /*12a0*/  DFMA R64, R34, R60, R64 ;  /* 0x0000003c2240722b */ /* 0x000fc80000000040 */
[----:B------:R-:W-:-:S04]  /*12b0*/  DMUL R58, R58, 0.5 ;  /* 0x3fe000003a3a7828 */ /* 0x000fc80000000000 */
[----:B------:R-:W-:-:S04]  /*12c0*/  DFMA R64, R38, R52, R64 ;  /* 0x000000342640722b */ /* 0x000fc80000000040 */
[-C--:B------:R-:W-:Y:S02]  /*12d0*/  DFMA R50, R16, R58.reuse, R50 ;  /* 0x0000003a1032722b */ /* 0x080fe40000000032 */
[-C--:B------:R-:W-:Y:S02]  /*12e0*/  DFMA R54, R18, R58.reuse, R54 ;  /* 0x0000003a1236722b */ /* 0x080fe40000000036 */
[----:B------:R-:W-:Y:S02]  /*12f0*/  DFMA R56, R24, R58, R56 ;  /* 0x0000003a1838722b */ /* 0x000fe40000000038 */
[-C--:B------:R-:W-:Y:S02]  /*1300*/  DFMA R58, R26, R62.reuse, RZ ;  /* 0x0000003e1a3a722b */ /* 0x080fe400000000ff */
[----:B------:R-:W-:-:S06]  /*1310*/  DFMA R62, R36, R62, RZ ;  /* 0x0000003e243e722b */ /* 0x000fcc00000000ff */
[-C--:B------:R-:W-:Y:S02]  /*1320*/  DFMA R58, R30, R60.reuse, R58 ;  /* 0x0000003c1e3a722b */ /* 0x080fe4000000003a */
[----:B------:R-:W-:-:S06]  /*1330*/  DFMA R62, R40, R60, R62 ;  /* 0x0000003c283e722b */ /* 0x000fcc000000003e */
[-C--:B------:R-:W-:Y:S02]  /*1340*/  DFMA R58, R32, R52.reuse, R58 ;  /* 0x00000034203a722b */ /* 0x080fe4000000003a */
[----:B------:R-:W-:-:S06]  /*1350*/  DFMA R62, R6, R52, R62 ;  /* 0x00000034063e722b */ /* 0x000fcc000000003e */
        /* <DEDUP_REMOVED lines=10> */
.L_x_2097:
[----:B------:R-:W-:Y:S05]  /*1400*/  BSYNC.RECONVERGENT B0 ;  /* 0x0000000000007941 */ /* 0x000fea0003800200 */
.L_x_2096:
        /* <DEDUP_REMOVED lines=12> */
[----:B0-----:R-:W0:Y:S04]  /*14d0*/  LDS.64 R50, [R4+0x258] ;  /* 0x0002580004327984 */ /* 0x001e280000000a00 */
[----:B------:R-:W2:Y:S01]  /*14e0*/  LDS.64 R2, [R4+0x190] ;  /* 0x0001900004027984 */ /* 0x000ea20000000a00 */
[----:B-1----:R-:W-:-:S02]  /*14f0*/  DADD R46, R42, R44 ;  /* 0x000000002a2e7229 */ /* 0x002fc4000000002c */
[----:B------:R-:W-:-:S06]  /*1500*/  DADD R42, R42, -R44 ;  /* 0x000000002a2a7229 */ /* 0x000fcc000000082c */
[-C--:B------:R-:W-:Y:S02]  /*1510*/  DFMA R44, R8, R46.reuse, RZ ;  /* 0x0000002e082c722b */ /* 0x080fe400000000ff */
[-C--:B------:R-:W-:Y:S02]  /*1520*/  DFMA R52, R10, R46.reuse, RZ ;  /* 0x0000002e0a34722b */ /* 0x080fe400000000ff */
[----:B------:R-:W-:Y:S02]  /*1530*/  DFMA R46, R20, R46, RZ ;  /* 0x0000002e142e722b */ /* 0x000fe400000000ff */
[C-C-:B0-----:R-:W-:Y:S02]  /*1540*/  DADD R10, R48.reuse, R50.reuse ;  /* 0x00000000300a7229 */ /* 0x141fe40000000032 */
[----:B------:R-:W-:Y:S02]  /*1550*/  DADD R8, R48, -R50 ;  /* 0x0000000030087229 */ /* 0x000fe40000000832 */
[----:B--2---:R-:W-:-:S02]  /*1560*/  DADD R20, R2, R2 ;  /* 0x0000000002147229 */ /* 0x004fc40000000002 */
[-C--:B------:R-:W-:Y:S02]  /*1570*/  DFMA R26, R26, R42.reuse, RZ ;  /* 0x0000002a1a1a722b */ /* 0x080fe400000000ff */
[-C--:B------:R-:W-:Y:S02]  /*1580*/  DFMA R36, R36, R42.reuse, RZ ;  /* 0x0000002a2424722b */ /* 0x080fe400000000ff */
[----:B------:R-:W-:Y:S02]  /*1590*/  DFMA R28, R28, R42, RZ ;  /* 0x0000002a1c1c722b */ /* 0x000fe400000000ff */
[-C--:B------:R-:W-:Y:S02]  /*15a0*/  DFMA R44, R12, R10.reuse, R44 ;  /* 0x0000000a0c2c722b */ /* 0x080fe4000000002c */
[----:B------:R-:W-:Y:S02]  /*15b0*/  DFMA R46, R22, R10, R46 ;  /* 0x0000000a162e722b */ /* 0x000fe4000000002e */
[----:B------:R-:W-:-:S02]  /*15c0*/  DMUL R20, R20, 0.5 ;  /* 0x3fe0000014147828 */ /* 0x000fc40000000000 */
[-C--:B------:R-:W-:Y:S02]  /*15d0*/  DFMA R36, R40, R8.reuse, R36 ;  /* 0x000000082824722b */ /* 0x080fe40000000024 */
[----:B------:R-:W-:Y:S02]  /*15e0*/  DADD R2, R2, -R2 ;  /* 0x0000000002027229 */ /* 0x000fe40000000802 */
        /* <DEDUP_REMOVED lines=9> */
[----:B------:R-:W-:-:S02]  /*1680*/  DADD R48, R46, R36 ;  /* 0x000000002e307229 */ /* 0x000fc40000000024 */
[C-C-:B------:R-:W-:Y:S02]  /*1690*/  DADD R2, R44.reuse, -R26.reuse ;  /* 0x000000002c027229 */ /* 0x140fe4000000081a */
[----:B------:R-:W-:Y:S02]  /*16a0*/  DADD R42, R44, R26 ;  /* 0x000000002c2a7229 */ /* 0x000fe4000000001a */
[C-C-:B------:R-:W-:Y:S02]  /*16b0*/  DADD R44, R52.reuse, -R28.reuse ;  /* 0x00000000342c7229 */ /* 0x140fe4000000081c */
[----:B------:R-:W-:-:S11]  /*16c0*/  DADD R46, R52, R28 ;  /* 0x00000000342e7229 */ /* 0x000fd6000000001c */
.L_x_2099:
[----:B------:R-:W-:Y:S05]  /*16d0*/  BSYNC.RECONVERGENT B0 ;  /* 0x0000000000007941 */ /* 0x000fea0003800200 */
.L_x_2098:
[----:B------:R-:W-:Y:S06]  /*16e0*/  BAR.SYNC.DEFER_BLOCKING 0x0 ;  /* 0x0000000000007b1d */ /* 0x000fec0000010000 */
[----:B------:R-:W-:Y:S05]  /*16f0*/  @!P0 EXIT ;  /* 0x000000000000894d */ /* 0x000fea0003800000 */
        /* <DEDUP_REMOVED lines=9> */
.L_x_2100:
        /* <DEDUP_REMOVED lines=15> */
.L_x_3144:


//--------------------- .text._Z30massMatrixMultiplySharedKernelILi5ELi5ELi5EEviPKdS1_S1_S1_Pd --------------------------
	.section	.text._Z30massMatrixMultiplySharedKernelILi5ELi5ELi5EEviPKdS1_S1_S1_Pd,"ax",@progbits
	.align	128
        .global         _Z30massMatrixMultiplySharedKernelILi5ELi5ELi5EEviPKdS1_S1_S1_Pd
        .type           _Z30massMatrixMultiplySharedKernelILi5ELi5ELi5EEviPKdS1_S1_S1_Pd,@function
        .size           _Z30massMatrixMultiplySharedKernelILi5ELi5ELi5EEviPKdS1_S1_S1_Pd,(.L_x_3145 - _Z30massMatrixMultiplySharedKernelILi5ELi5ELi5EEviPKdS1_S1_S1_Pd)
        .other          _Z30massMatrixMultiplySharedKernelILi5ELi5ELi5EEviPKdS1_S1_S1_Pd,@"STO_CUDA_ENTRY STV_DEFAULT"
_Z30massMatrixMultiplySharedKernelILi5ELi5ELi5EEviPKdS1_S1_S1_Pd:
.text._Z30massMatrixMultiplySharedKernelILi5ELi5ELi5EEviPKdS1_S1_S1_Pd:
        /* <DEDUP_REMOVED lines=36> */
[----:B--2---:R-:W-:Y:S02]  /*0240*/  R2UR UR28, R10 ;  /* 0x000000000a1c72ca */ /* 0x004fe400000e0000 */
[----:B------:R-:W-:Y:S02]  /*0250*/  R2UR UR29, R11 ;  /* 0x000000000b1d72ca */ /* 0x000fe400000e0000 */
[----:B------:R-:W-:Y:S02]  /*0260*/  R2UR UR8, R8 ;  /* 0x00000000080872ca */ /* 0x000fe400000e0000 */
[----:B------:R-:W-:-:S02]  /*0270*/  R2UR UR9, R9 ;  /* 0x00000000090972ca */ /* 0x000fc400000e0000 */
[----:B------:R-:W0:Y:S01]  /*0280*/  LDS.128 R8, [UR4+0x13b0] ;  /* 0x0013b004ff087984 */ /* 0x000e220008000c00 */
[----:B---3--:R-:W-:Y:S02]  /*0290*/  R2UR UR36, R18 ;  /* 0x00000000122472ca */ /* 0x008fe400000e0000 */
[----:B------:R-:W-:Y:S02]  /*02a0*/  R2UR UR37, R19 ;  /* 0x00000000132572ca */ /* 0x000fe400000e0000 */
[----:B------:R-:W2:Y:S01]  /*02b0*/  @P0 LDC.64 R18, c[0x0][0x3a0] ;  /* 0x0000e800ff120b82 */ /* 0x000ea20000000a00 */
[----:B----4-:R-:W-:Y:S02]  /*02c0*/  R2UR UR14, R12 ;  /* 0x000000000c0e72ca */ /* 0x010fe400000e0000 */
[----:B------:R-:W-:Y:S02]  /*02d0*/  LOP3.LUT R12, R2, 0xffff, RZ, 0xc0, !PT ;  /* 0x0000ffff020c7812 */ /* 0x000fe400078ec0ff */
[----:B------:R-:W-:-:S02]  /*02e0*/  R2UR UR15, R13 ;  /* 0x000000000d0f72ca */ /* 0x000fc400000e0000 */
[----:B------:R-:W-:Y:S01]  /*02f0*/  R2UR UR30, R26 ;  /* 0x000000001a1e72ca */ /* 0x000fe200000e0000 */
[----:B------:R-:W-:Y:S01]  /*0300*/  IMAD R13, R12, 0xcccd, RZ ;  /* 0x0000cccd0c0d7824 */ /* 0x000fe200078e02ff */
[----:B------:R-:W-:Y:S02]  /*0310*/  R2UR UR31, R27 ;  /* 0x000000001b1f72ca */ /* 0x000fe400000e0000 */
[----:B------:R-:W-:Y:S02]  /*0320*/  R2UR UR10, R24 ;  /* 0x00000000180a72ca */ /* 0x000fe400000e0000 */
[----:B------:R-:W-:Y:S02]  /*0330*/  R2UR UR11, R25 ;  /* 0x00000000190b72ca */ /* 0x000fe400000e0000 */
[----:B-1----:R-:W-:Y:S01]  /*0340*/  R2UR UR32, R22 ;  /* 0x00000000162072ca */ /* 0x002fe200000e0000 */
[----:B------:R-:W1:Y:S01]  /*0350*/  LDS.128 R24, [UR4+0x1400] ;  /* 0x00140004ff187984 */ /* 0x000e620008000c00 */
[----:B------:R-:W-:-:S02]  /*0360*/  R2UR UR33, R23 ;  /* 0x00000000172172ca */ /* 0x000fc400000e0000 */
[----:B------:R-:W-:Y:S02]  /*0370*/  R2UR UR12, R20 ;  /* 0x00000000140c72ca */ /* 0x000fe400000e0000 */
[----:B------:R-:W-:Y:S02]  /*0380*/  R2UR UR13, R21 ;  /* 0x00000000150d72ca */ /* 0x000fe400000e0000 */
[----:B------:R-:W-:Y:S01]  /*0390*/  R2UR UR34, R14 ;  /* 0x000000000e2272ca */ /* 0x000fe200000e0000 */
[----:B------:R-:W3:Y:S01]  /*03a0*/  LDS.128 R20, [UR4+0x13c0] ;  /* 0x0013c004ff147984 */ /* 0x000ee20008000c00 */
[----:B------:R-:W-:Y:S02]  /*03b0*/  R2UR UR35, R15 ;  /* 0x000000000f2372ca */ /* 0x000fe400000e0000 */
[----:B------:R-:W-:Y:S01]  /*03c0*/  R2UR UR16, R16 ;  /* 0x00000000101072ca */ /* 0x000fe200000e0000 */
[----:B------:R-:W4:Y:S01]  /*03d0*/  LDS.64 R14, [UR4+0x1388] ;  /* 0x00138804ff0e7984 */ /* 0x000f220008000a00 */
[----:B------:R-:W-:-:S03]  /*03e0*/  R2UR UR17, R17 ;  /* 0x00000000111172ca */ /* 0x000fc600000e0000 */
[----:B------:R-:W4:Y:S01]  /*03f0*/  LDS.64 R16, [UR4+0x1410] ;  /* 0x00141004ff107984 */ /* 0x000f220008000a00 */
[----:B0-----:R-:W-:Y:S02]  /*0400*/  R2UR UR38, R10 ;  /* 0x000000000a2672ca */ /* 0x001fe400000e0000 */
[----:B------:R-:W-:Y:S02]  /*0410*/  R2UR UR19, R9 ;  /* 0x00000000091372ca */ /* 0x000fe400000e0000 */
[----:B------:R-:W-:Y:S02]  /*0420*/  SHF.R.U32.HI R10, RZ, 0x12, R13 ;  /* 0x00000012ff0a7819 */ /* 0x000fe4000001160d */
[----:B------:R-:W-:Y:S02]  /*0430*/  PRMT R9, R2, 0x9910, RZ ;  /* 0x0000991002097816 */ /* 0x000fe400000000ff */
[----:B------:R-:W-:Y:S02]  /*0440*/  R2UR UR18, R8 ;  /* 0x00000000081272ca */ /* 0x000fe400000e0000 */
[----:B------:R-:W-:Y:S01]  /*0450*/  PRMT R8, R10, 0x9910, RZ ;  /* 0x000099100a087816 */ /* 0x000fe200000000ff */
[----:B------:R-:W-:Y:S01]  /*0460*/  IMAD.MOV.U32 R10, RZ, RZ, R9 ;  /* 0x000000ffff0a7224 */ /* 0x000fe200078e0009 */
[----:B------:R-:W-:Y:S01]  /*0470*/  R2UR UR39, R11 ;  /* 0x000000000b2772ca */ /* 0x000fe200000e0000 */
[----:B------:R-:W-:-:S02]  /*0480*/  @P0 IMAD R9, R3, 0x7d, R2 ;  /* 0x0000007d03090824 */ /* 0x000fc400078e0202 */
[----:B------:R-:W-:Y:S02]  /*0490*/  IMAD R8, R8, 0x5, RZ ;  /* 0x0000000508087824 */ /* 0x000fe400078e02ff */
[----:B--2---:R-:W-:-:S04]  /*04a0*/  @P0 IMAD.WIDE R18, R9, 0x8, R18 ;  /* 0x0000000809120825 */ /* 0x004fc800078e0212 */
[----:B------:R-:W-:Y:S01]  /*04b0*/  IMAD.MOV R8, RZ, RZ, -R8 ;  /* 0x000000ffff087224 */ /* 0x000fe200078e0a08 */
[----:B------:R0:W5:Y:S01]  /*04c0*/  @P0 LDG.E.64.CONSTANT R32, desc[UR26][R18.64] ;  /* 0x0000001a12200981 */ /* 0x000162000c1e9b00 */
[----:B------:R-:W-:Y:S01]  /*04d0*/  IMAD R10, R10, 0xcd, RZ ;  /* 0x000000cd0a0a7824 */ /* 0x000fe200078e02ff */
[----:B-1----:R-:W-:Y:S02]  /*04e0*/  R2UR UR40, R26 ;  /* 0x000000001a2872ca */ /* 0x002fe400000e0000 */
[----:B------:R0:W5:Y:S01]  /*04f0*/  @P0 LDG.E.64.CONSTANT R30, desc[UR26][R18.64+0xc8] ;  /* 0x0000c81a121e0981 */ /* 0x000162000c1e9b00 */
[----:B------:R-:W-:Y:S01]  /*0500*/  R2UR UR41, R27 ;  /* 0x000000001b2972ca */ /* 0x000fe200000e0000 */
[----:B------:R-:W-:Y:S01]  /*0510*/  BSSY.RECONVERGENT B0, `(.L_x_2101) ;  /* 0x000003c000007945 */ /* 0x000fe20003800200 */
        /* <DEDUP_REMOVED lines=8> */
[----:B------:R-:W-:Y:S02]  /*05a0*/  PRMT R9, R8, 0x7710, RZ ;  /* 0x0000771008097816 */ /* 0x000fe400000000ff */
[----:B------:R-:W-:Y:S02]  /*05b0*/  LOP3.LUT R10, R10, 0xffff, RZ, 0xc0, !PT ;  /* 0x0000ffff0a0a7812 */ /* 0x000fe400078ec0ff */
[----:B------:R-:W-:Y:S01]  /*05c0*/  R2UR UR23, R21 ;  /* 0x00000000151772ca */ /* 0x000fe200000e0000 */
[----:B------:R-:W-:Y:S01]  /*05d0*/  IMAD.IADD R9, R9, 0x1, R2 ;  /* 0x0000000109097824 */ /* 0x000fe200078e0202 */
[----:B------:R-:W-:-:S02]  /*05e0*/  SHF.R.U32.HI R13, RZ, 0xa, R10 ;  /* 0x0000000aff0d7819 */ /* 0x000fc4000001160a */
[----:B----4-:R-:W-:Y:S02]  /*05f0*/  R2UR UR6, R14 ;  /* 0x000000000e0672ca */ /* 0x010fe400000e0000 */
[----:B------:R-:W-:Y:S02]  /*0600*/  R2UR UR7, R15 ;  /* 0x000000000f0772ca */ /* 0x000fe400000e0000 */
[----:B------:R-:W-:Y:S02]  /*0610*/  R2UR UR24, R16 ;  /* 0x00000000101872ca */ /* 0x000fe400000e0000 */
[----:B------:R-:W-:Y:S02]  /*0620*/  R2UR UR25, R17 ;  /* 0x00000000111972ca */ /* 0x000fe400000e0000 */
[----:B------:R-:W-:Y:S02]  /*0630*/  LOP3.LUT R13, R13, 0xffff, RZ, 0xc0, !PT ;  /* 0x0000ffff0d0d7812 */ /* 0x000fe400078ec0ff */
[----:B------:R-:W-:Y:S01]  /*0640*/  LOP3.LUT R8, R9, 0xffff, RZ, 0xc0, !PT ;  /* 0x0000ffff09087812 */ /* 0x000fe200078ec0ff */
[----:B0-----:R-:W-:Y:S10]  /*0650*/  @P1 BRA `(.L_x_2102) ;  /* 0x00000000009c1947 */ /* 0x001ff40003800000 */
[C-C-:B-----5:R-:W-:Y:S01]  /*0660*/  DADD R14, R32.reuse, R4.reuse ;  /* 0x00000000200e7229 */ /* 0x160fe20000000004 */
[----:B------:R-:W-:Y:S01]  /*0670*/  IMAD.MOV.U32 R23, RZ, RZ, 0x3e8 ;  /* 0x000003e8ff177424 */ /* 0x000fe200078e00ff */
[----:B------:R-:W-:Y:S02]  /*0680*/  DADD R4, R32, -R4 ;  /* 0x0000000020047229 */ /* 0x000fe40000000804 */
[C-C-:B------:R-:W-:Y:S01]  /*0690*/  DADD R18, R30.reuse, R6.reuse ;  /* 0x000000001e127229 */ /* 0x140fe20000000006 */
[----:B------:R-:W-:Y:S01]  /*06a0*/  IMAD R22, R0, R23, UR4 ;  /* 0x0000000400167e24 */ /* 0x000fe2000f8e0217 */
[----:B------:R-:W-:Y:S02]  /*06b0*/  DADD R30, R30, -R6 ;  /* 0x000000001e1e7229 */ /* 0x000fe40000000806 */
[C---:B------:R-:W-:Y:S01]  /*06c0*/  DFMA R10, R14.reuse, UR6, RZ ;  /* 0x000000060e0a7c2b */ /* 0x040fe200080000ff */
[----:B------:R-:W-:Y:S01]  /*06d0*/  IMAD R23, R13, 0x28, R22 ;  /* 0x000000280d177824 */ /* 0x000fe200078e0216 */
[----:B------:R-:W-:-:S02]  /*06e0*/  DFMA R16, R14, UR14, RZ ;  /* 0x0000000e0e107c2b */ /* 0x000fc400080000ff */
[----:B------:R-:W-:Y:S01]  /*06f0*/  DFMA R14, R14, UR38, RZ ;  /* 0x000000260e0e7c2b */ /* 0x000fe200080000ff */
[----:B------:R-:W-:Y:S01]  /*0700*/  IMAD R23, R8, 0x8, R23 ;  /* 0x0000000808177824 */ /* 0x000fe200078e0217 */
[----:B------:R-:W-:Y:S02]  /*0710*/  DADD R6, R28, R28 ;  /* 0x000000001c067229 */ /* 0x000fe4000000001c */
[----:B------:R-:W-:Y:S02]  /*0720*/  DFMA R20, R4, UR8, RZ ;  /* 0x0000000804147c2b */ /* 0x000fe400080000ff */
[C---:B------:R-:W-:Y:S02]  /*0730*/  DFMA R10, R18.reuse, UR10, R10 ;  /* 0x0000000a120a7c2b */ /* 0x040fe4000800000a */
[C---:B------:R-:W-:Y:S02]  /*0740*/  DFMA R16, R18.reuse, UR34, R16 ;  /* 0x0000002212107c2b */ /* 0x040fe40008000010 */
        /* <DEDUP_REMOVED lines=24> */
.L_x_2102:
[----:B------:R-:W-:Y:S05]  /*08d0*/  BSYNC.RECONVERGENT B0 ;  /* 0x0000000000007941 */ /* 0x000fea0003800200 */
.L_x_2101:
        /* <DEDUP_REMOVED lines=20> */
[----:B--2---:R-:W-:Y:S02]  /*0a20*/  DADD R22, R24, R24 ;  /* 0x0000000018167229 */ /* 0x004fe40000000018 */
[----:B------:R-:W-:-:S02]  /*0a30*/  DFMA R6, R10, UR10, R6 ;  /* 0x0000000a0a067c2b */ /* 0x000fc40008000006 */
[----:B------:R-:W-:Y:S02]  /*0a40*/  DFMA R4, R10, UR34, R4 ;  /* 0x000000220a047c2b */ /* 0x000fe40008000004 */
[----:B------:R-:W-:Y:S02]  /*0a50*/  DFMA R18, R20, UR8, RZ ;  /* 0x0000000814127c2b */ /* 0x000fe400080000ff */
[----:B------:R-:W-:Y:S02]  /*0a60*/  DFMA R10, R10, UR22, R14 ;  /* 0x000000160a0a7c2b */ /* 0x000fe4000800000e */
[C---:B------:R-:W-:Y:S02]  /*0a70*/  DFMA R14, R20.reuse, UR32, RZ ;  /* 0x00000020140e7c2b */ /* 0x040fe400080000ff */
[----:B------:R-:W-:Y:S02]  /*0a80*/  DFMA R20, R20, UR20, RZ ;  /* 0x0000001414147c2b */ /* 0x000fe400080000ff */
[----:B------:R-:W-:-:S02]  /*0a90*/  DMUL R22, R22, 0.5 ;  /* 0x3fe0000016167828 */ /* 0x000fc40000000000 */
[----:B------:R-:W-:Y:S02]  /*0aa0*/  DADD R24, R24, -R24 ;  /* 0x0000000018187229 */ /* 0x000fe40000000818 */
        /* <DEDUP_REMOVED lines=19> */
.L_x_2104:
[----:B------:R-:W-:Y:S05]  /*0be0*/  BSYNC.RECONVERGENT B0 ;  /* 0x0000000000007941 */ /* 0x000fea0003800200 */
.L_x_2103:
[----:B0-----:R-:W0:Y:S01]  /*0bf0*/  LDC.64 R20, c[0x0][0x388] ;  /* 0x0000e200ff147b82 */ /* 0x001e220000000a00 */
[----:B-1---5:R-:W-:Y:S01]  /*0c00*/  IMAD R4, R12, 0x3334, RZ ;  /* 0x000033340c047824 */ /* 0x022fe200078e02ff */
[----:B------:R-:W-:Y:S01]  /*0c10*/  UMOV UR5, 0x519 ;  /* 0x0000051900057882 */ /* 0x000fe20000000000 */
[----:B------:R-:W-:-:S03]  /*0c20*/  IMAD.MOV.U32 R6, RZ, RZ, 0x4 ;  /* 0x00000004ff067424 */ /* 0x000fc600078e00ff */
[----:B------:R-:W-:-:S04]  /*0c30*/  SHF.R.U32.HI R4, RZ, 0x10, R4 ;  /* 0x00000010ff047819 */ /* 0x000fc80000011604 */
[----:B------:R-:W-:-:S05]  /*0c40*/  PRMT R9, R4, 0x5410, R9 ;  /* 0x0000541004097816 */ /* 0x000fca0000000009 */
[----:B------:R-:W-:-:S04]  /*0c50*/  IDP.2A.LO.U16.U8 R6, R9, UR5, R6 ;  /* 0x0000000509067c26 */ /* 0x000fc80008001006 */
[----:B------:R-:W-:-:S04]  /*0c60*/  IMAD R5, R3, 0x7d, R6 ;  /* 0x0000007d03057824 */ /* 0x000fc800078e0206 */
[----:B0-----:R-:W-:-:S05]  /*0c70*/  IMAD.WIDE R20, R5, 0x8, R20 ;  /* 0x0000000805147825 */ /* 0x001fca00078e0214 */
[----:B------:R-:W2:Y:S04]  /*0c80*/  LDG.E.64.CONSTANT R6, desc[UR26][R20.64] ;  /* 0x0000001a14067981 */ /* 0x000ea8000c1e9b00 */
[----:B------:R-:W3:Y:S04]  /*0c90*/  LDG.E.64.CONSTANT R10, desc[UR26][R20.64+-0x20] ;  /* 0xffffe01a140a7981 */ /* 0x000ee8000c1e9b00 */
[----:B------:R-:W4:Y:S04]  /*0ca0*/  LDG.E.64.CONSTANT R14, desc[UR26][R20.64+-0x18] ;  /* 0xffffe81a140e7981 */ /* 0x000f28000c1e9b00 */
[----:B------:R-:W4:Y:S04]  /*0cb0*/  LDG.E.64.CONSTANT R12, desc[UR26][R20.64+-0x8] ;  /* 0xfffff81a140c7981 */ /* 0x000f28000c1e9b00 */
[----:B------:R0:W4:Y:S01]  /*0cc0*/  LDG.E.64.CONSTANT R16, desc[UR26][R20.64+-0x10] ;  /* 0xfffff01a14107981 */ /* 0x000122000c1e9b00 */
[----:B------:R-:W-:-:S04]  /*0cd0*/  IMAD.MOV.U32 R5, RZ, RZ, 0x3e8 ;  /* 0x000003e8ff057424 */ /* 0x000fc800078e00ff */
[----:B------:R-:W-:-:S04]  /*0ce0*/  IMAD R5, R0, R5, UR4 ;  /* 0x0000000400057e24 */ /* 0x000fc8000f8e0205 */
[----:B------:R-:W-:-:S04]  /*0cf0*/  IMAD R5, R4, 0xc8, R5 ;  /* 0x000000c804057824 */ /* 0x000fc800078e0205 */
        /* <DEDUP_REMOVED lines=17> */
[--C-:B------:R-:W-:Y:S02]  /*0e10*/  DADD R32, R22, R22.reuse ;  /* 0x0000000016207229 */ /* 0x100fe40000000016 */
[C---:B------:R-:W-:Y:S02]  /*0e20*/  DFMA R26, R24.reuse, UR8, RZ ;  /* 0x00000008181a7c2b */ /* 0x040fe400080000ff */
[----:B------:R-:W-:Y:S02]  /*0e30*/  DFMA R30, R24, UR32, RZ ;  /* 0x00000020181e7c2b */ /* 0x000fe400080000ff */
[----:B------:R-:W-:Y:S02]  /*0e40*/  DADD R22, R22, -R22 ;  /* 0x0000000016167229 */ /* 0x000fe40000000816 */
[----:B------:R-:W-:-:S02]  /*0e50*/  DMUL R32, R32, 0.5 ;  /* 0x3fe0000020207828 */ /* 0x000fc40000000000 */
[----:B------:R-:W-:Y:S02]  /*0e60*/  DFMA R26, R28, UR28, R26 ;  /* 0x0000001c1c1a7c2b */ /* 0x000fe4000800001a */
[----:B------:R-:W-:Y:S02]  /*0e70*/  DFMA R24, R24, UR20, RZ ;  /* 0x0000001418187c2b */ /* 0x000fe400080000ff */
        /* <DEDUP_REMOVED lines=8> */
[----:B------:R-:W-:Y:S02]  /*0f00*/  DFMA R22, R22, UR24, R24 ;  /* 0x0000001816167c2b */ /* 0x000fe40008000018 */
[----:B------:R-:W-:-:S02]  /*0f10*/  DADD R24, R18, -R30 ;  /* 0x0000000012187229 */ /* 0x000fc4000000081e */
[----:B------:R-:W-:Y:S02]  /*0f20*/  DFMA R20, R32, UR42, R20 ;  /* 0x0000002a20147c2b */ /* 0x000fe40008000014 */
[----:B------:R-:W-:-:S06]  /*0f30*/  DADD R18, R18, R30 ;  /* 0x0000000012127229 */ /* 0x000fcc000000001e */
[----:B------:R-:W-:Y:S01]  /*0f40*/  DADD R20, R20, R22 ;  /* 0x0000000014147229 */ /* 0x000fe20000000016 */
[----:B------:R-:W-:Y:S01]  /*0f50*/  BSSY.RECONVERGENT B0, `(.L_x_2105) ;  /* 0x0000055000007945 */ /* 0x000fe20003800200 */
[----:B--2---:R-:W-:Y:S02]  /*0f60*/  DMUL R6, R6, R28 ;  /* 0x0000001c06067228 */ /* 0x004fe40000000000 */
[----:B---3--:R-:W-:Y:S02]  /*0f70*/  DMUL R10, R10, R26 ;  /* 0x0000001a0a0a7228 */ /* 0x008fe40000000000 */
[----:B----4-:R-:W-:Y:S02]  /*0f80*/  DMUL R14, R14, R18 ;  /* 0x000000120e0e7228 */ /* 0x010fe40000000000 */
[----:B------:R-:W-:-:S04]  /*0f90*/  DMUL R12, R12, R24 ;  /* 0x000000180c0c7228 */ /* 0x000fc80000000000 */
[--C-:B------:R-:W-:Y:S02]  /*0fa0*/  DADD R18, -R6, R10.reuse ;  /* 0x0000000006127229 */ /* 0x100fe4000000010a */
[----:B------:R-:W-:Y:S02]  /*0fb0*/  DMUL R16, R16, R20 ;  /* 0x0000001410107228 */ /* 0x000fe40000000000 */
[----:B------:R-:W-:Y:S02]  /*0fc0*/  DADD R22, R6, R10 ;  /* 0x0000000006167229 */ /* 0x000fe4000000000a */
[----:B------:R-:W-:Y:S02]  /*0fd0*/  DADD R26, -R12, R14 ;  /* 0x000000000c1a7229 */ /* 0x000fe4000000010e */
[C---:B------:R-:W-:Y:S02]  /*0fe0*/  DFMA R28, R18.reuse, UR8, RZ ;  /* 0x00000008121c7c2b */ /* 0x040fe400080000ff */
[----:B------:R-:W-:-:S02]  /*0ff0*/  DFMA R30, R18, UR28, RZ ;  /* 0x0000001c121e7c2b */ /* 0x000fc400080000ff */
[----:B------:R-:W-:Y:S02]  /*1000*/  DFMA R20, R18, UR12, RZ ;  /* 0x0000000c12147c2b */ /* 0x000fe400080000ff */
[C---:B------:R-:W-:Y:S02]  /*1010*/  DFMA R24, R22.reuse, UR6, RZ ;  /* 0x0000000616187c2b */ /* 0x040fe400080000ff */
[----:B------:R-:W-:Y:S02]  /*1020*/  DFMA R18, R22, UR10, RZ ;  /* 0x0000000a16127c2b */ /* 0x000fe400080000ff */
[----:B------:R-:W-:Y:S02]  /*1030*/  DADD R32, R12, R14 ;  /* 0x000000000c207229 */ /* 0x000fe4000000000e */
[----:B------:R-:W-:Y:S02]  /*1040*/  DFMA R22, R22, UR30, RZ ;  /* 0x0000001e16167c2b */ /* 0x000fe400080000ff */
[----:B------:R-:W-:-:S02]  /*1050*/  DFMA R28, R26, UR32, R28 ;  /* 0x000000201a1c7c2b */ /* 0x000fc4000800001c */
[C---:B------:R-:W-:Y:S02]  /*1060*/  DFMA R30, R26.reuse, UR16, R30 ;  /* 0x000000101a1e7c2b */ /* 0x040fe4000800001e */
[----:B------:R-:W-:Y:S02]  /*1070*/  DFMA R20, R26, UR36, R20 ;  /* 0x000000241a147c2b */ /* 0x000fe40008000014 */
[----:B------:R-:W-:Y:S02]  /*1080*/  DADD R26, R16, R16 ;  /* 0x00000000101a7229 */ /* 0x000fe40000000010 */
[C---:B------:R-:W-:Y:S02]  /*1090*/  DFMA R24, R32.reuse, UR14, R24 ;  /* 0x0000000e20187c2b */ /* 0x040fe40008000018 */
[C---:B------:R-:W-:Y:S02]  /*10a0*/  DFMA R18, R32.reuse, UR34, R18 ;  /* 0x0000002220127c2b */ /* 0x040fe40008000012 */
[----:B------:R-:W-:-:S02]  /*10b0*/  DFMA R22, R32, UR18, R22 ;  /* 0x0000001220167c2b */ /* 0x000fc40008000016 */
        /* <DEDUP_REMOVED lines=8> */
[----:B------:R-:W-:Y:S01]  /*1140*/  DADD R20, R22, R20 ;  /* 0x0000000016147229 */ /* 0x000fe20000000014 */
[----:B------:R-:W-:Y:S06]  /*1150*/  BAR.SYNC.DEFER_BLOCKING 0x0 ;  /* 0x0000000000007b1d */ /* 0x000fec0000010000 */
[----:B------:R-:W-:Y:S02]  /*1160*/  DADD R22, R24, -R28 ;  /* 0x0000000018167229 */ /* 0x000fe4000000081c */
[----:B------:R-:W-:Y:S02]  /*1170*/  DADD R26, R18, -R30 ;  /* 0x00000000121a7229 */ /* 0x000fe4000000081e */
[----:B------:R-:W-:-:S02]  /*1180*/  DADD R24, R24, R28 ;  /* 0x0000000018187229 */ /* 0x000fc4000000001c */
        /* <DEDUP_REMOVED lines=24> */
[----:B------:R-:W-:Y:S02]  /*1310*/  DFMA R24, R32, UR8, RZ ;  /* 0x0000000820187c2b */ /* 0x000fe400080000ff */
[----:B--2---:R-:W-:Y:S02]  /*1320*/  DADD R20, R28, R28 ;  /* 0x000000001c147229 */ /* 0x004fe4000000001c */
[C---:B------:R-:W-:Y:S02]  /*1330*/  DFMA R34, R32.reuse, UR28, RZ ;  /* 0x0000001c20227c2b */ /* 0x040fe400080000ff */
[----:B------:R-:W-:Y:S02]  /*1340*/  DFMA R32, R32, UR12, RZ ;  /* 0x0000000c20207c2b */ /* 0x000fe400080000ff */
[----:B------:R-:W-:-:S02]  /*1350*/  DFMA R24, R30, UR32, R24 ;  /* 0x000000201e187c2b */ /* 0x000fc40008000018 */
[----:B------:R-:W-:Y:S02]  /*1360*/  DMUL R20, R20, 0.5 ;  /* 0x3fe0000014147828 */ /* 0x000fe40000000000 */
[----:B------:R-:W-:Y:S02]  /*1370*/  DADD R28, R28, -R28 ;  /* 0x000000001c1c7229 */ /* 0x000fe4000000081c */
        /* <DEDUP_REMOVED lines=18> */
.L_x_2106:
[----:B------:R-:W-:Y:S05]  /*14a0*/  BSYNC.RECONVERGENT B0 ;  /* 0x0000000000007941 */ /* 0x000fea0003800200 */
.L_x_2105:
[----:B------:R-:W-:Y:S06]  /*14b0*/  BAR.SYNC.DEFER_BLOCKING 0x0 ;  /* 0x0000000000007b1d */ /* 0x000fec0000010000 */
[----:B------:R-:W-:Y:S04]  /*14c0*/  BSSY.RECONVERGENT B0, `(.L_x_2107) ;  /* 0x0000027000007945 */ /* 0x000fe80003800200 */
[----:B------:R-:W-:Y:S05]  /*14d0*/  @P1 BRA `(.L_x_2108) ;  /* 0x0000000000941947 */ /* 0x000fea0003800000 */
[----:B------:R-:W-:-:S04]  /*14e0*/  IMAD R5, R4, -0xa0, R5 ;  /* 0xffffff6004057824 */ /* 0x000fc800078e0205 */
[----:B-1----:R-:W-:-:S05]  /*14f0*/  IMAD R0, R8, 0x8, R5 ;  /* 0x0000000808007824 */ /* 0x002fca00078e0205 */
        /* <DEDUP_REMOVED lines=15> */
[----:B--2---:R-:W-:Y:S02]  /*15f0*/  DADD R16, R4, R4 ;  /* 0x0000000004107229 */ /* 0x004fe40000000004 */
        /* <DEDUP_REMOVED lines=14> */
[----:B------:R-:W-:-:S04]  /*16e0*/  DADD R16, R12, R20 ;  /* 0x000000000c107229 */ /* 0x000fc80000000014 */
[----:B------:R-:W-:Y:S02]  /*16f0*/  DADD R6, R10, -R18 ;  /* 0x000000000a067229 */ /* 0x000fe40000000812 */
[----:B------:R-:W-:Y:S02]  /*1700*/  DADD R12, R8, -R14 ;  /* 0x00000000080c7229 */ /* 0x000fe4000000080e */
[----:B------:R-:W-:Y:S02]  /*1710*/  DADD R10, R10, R18 ;  /* 0x000000000a0a7229 */ /* 0x000fe40000000012 */
[----:B------:R-:W-:-:S11]  /*1720*/  DADD R14, R8, R14 ;  /* 0x00000000080e7229 */ /* 0x000fd6000000000e */
.L_x_2108:
[----:B------:R-:W-:Y:S05]  /*1730*/  BSYNC.RECONVERGENT B0 ;  /* 0x0000000000007941 */ /* 0x000fea0003800200 */
.L_x_2107:
        /* <DEDUP_REMOVED lines=11> */
.L_x_2109:
        /* <DEDUP_REMOVED lines=9> */
.L_x_3145:


//--------------------- .text._Z32massMatrixMultiplyConstantKernelILi5ELi5ELi5EEviPKdS1_S1_S1_Pd --------------------------
	.section	.text._Z32massMatrixMultiplyConstantKernelILi5ELi5ELi5EEviPKdS1_S1_S1_Pd,"ax",@progbits
	.align	128
        .global         _Z32massMatrixMultiplyConstantKernelILi5ELi5ELi5EEviPKdS1_S1_S1_Pd
        .type           _Z32massMatrixMultiplyConstantKernelILi5ELi5ELi5EEviPKdS1_S1_S1_Pd,@function
        .size           _Z32massMatrixMultiplyConstantKernelILi5ELi5ELi5EEviPKdS1_S1_S1_Pd,(.L_x_3146 - _Z32massMatrixMultiplyConstantKernelILi5ELi5ELi5EEviPKdS1_S1_S1_Pd)
        .other          _Z32massMatrixMultiplyConstantKernelILi5ELi5ELi5EEviPKdS1_S1_S1_Pd,@"STO_CUDA_ENTRY STV_DEFAULT"
_Z32massMatrixMultiplyConstantKernelILi5ELi5ELi5EEviPKdS1_S1_S1_Pd:
.text._Z32massMatrixMultiplyConstantKernelILi5ELi5ELi5EEviPKdS1_S1_S1_Pd:
        /* <DEDUP_REMOVED lines=13> */
[----:B------:R-:W-:Y:S01]  /*00d0*/  PRMT R11, R14, 0x9910, RZ ;  /* 0x000099100e0b7816 */ /* 0x000fe200000000ff */
[----:B------:R-:W-:Y:S01]  /*00e0*/  IMAD R0, R0, 0xcccd, RZ ;  /* 0x0000cccd00007824 */ /* 0x000fe200078e02ff */
[----:B------:R-:W-:Y:S02]  /*00f0*/  ISETP.GT.U32.AND P1, PT, R14, 0x18, PT ;  /* 0x000000180e00780c */ /* 0x000fe40003f24070 */
[----:B---3--:R-:W-:Y:S01]  /*0100*/  LEA R10, R15, R10, 0x18 ;  /* 0x0000000a0f0a7211 */ /* 0x008fe200078ec0ff */
[----:B------:R-:W-:Y:S01]  /*0110*/  IMAD R11, R11, 0xcd, RZ ;  /* 0x000000cd0b0b7824 */ /* 0x000fe200078e02ff */
[----:B------:R-:W-:-:S04]  /*0120*/  SHF.R.U32.HI R0, RZ, 0x12, R0 ;  /* 0x00000012ff007819 */ /* 0x000fc80000011600 */
[----:B------:R-:W-:Y:S01]  /*0130*/  PRMT R8, R0, 0x9910, RZ ;  /* 0x0000991000087816 */ /* 0x000fe200000000ff */
[----:B------:R-:W1:Y:S01]  /*0140*/  @P0 LDC.64 R2, c[0x0][0x3a0] ;  /* 0x0000e800ff020b82 */ /* 0x000e620000000a00 */
[----:B------:R-:W-:-:S03]  /*0150*/  @P0 IMAD R9, R22, 0x7d, R14 ;  /* 0x0000007d16090824 */ /* 0x000fc600078e020e */
[----:B------:R-:W-:-:S05]  /*0160*/  IMAD R8, R8, 0x5, RZ ;  /* 0x0000000508087824 */ /* 0x000fca00078e02ff */
[----:B------:R-:W-:Y:S01]  /*0170*/  IADD3 R16, PT, PT, RZ, -R8, RZ ;  /* 0x80000008ff107210 */ /* 0x000fe20007ffe0ff */
[----:B-1----:R-:W-:-:S03]  /*0180*/  @P0 IMAD.WIDE R8, R9, 0x8, R2 ;  /* 0x0000000809080825 */ /* 0x002fc600078e0202 */
[----:B------:R-:W-:Y:S02]  /*0190*/  PRMT R3, R16, 0x7710, RZ ;  /* 0x0000771010037816 */ /* 0x000fe400000000ff */
[----:B------:R-:W-:Y:S01]  /*01a0*/  LOP3.LUT R2, R11, 0xffff, RZ, 0xc0, !PT ;  /* 0x0000ffff0b027812 */ /* 0x000fe200078ec0ff */
[----:B------:R-:W-:Y:S01]  /*01b0*/  BSSY.RECONVERGENT B0, `(.L_x_2110) ;  /* 0x000003b000007945 */ /* 0x000fe20003800200 */
[----:B0-----:R0:W5:Y:S01]  /*01c0*/  @P0 LDG.E.64.CONSTANT R18, desc[UR4][R8.64] ;  /* 0x0000000408120981 */ /* 0x001162000c1e9b00 */
[----:B------:R-:W-:Y:S01]  /*01d0*/  IADD3 R3, PT, PT, R3, R14, RZ ;  /* 0x0000000e03037210 */ /* 0x000fe20007ffe0ff */
[----:B------:R-:W-:Y:S01]  /*01e0*/  IMAD R11, R17, 0x3e8, R10 ;  /* 0x000003e8110b7824 */ /* 0x000fe200078e020a */
[----:B------:R-:W-:Y:S01]  /*01f0*/  SHF.R.U32.HI R2, RZ, 0xa, R2 ;  /* 0x0000000aff027819 */ /* 0x000fe20000011602 */
[----:B------:R0:W5:Y:S04]  /*0200*/  @P0 LDG.E.64.CONSTANT R12, desc[UR4][R8.64+0xc8] ;  /* 0x0000c804080c0981 */ /* 0x000168000c1e9b00 */
[----:B------:R0:W5:Y:S04]  /*0210*/  @P0 LDG.E.64.CONSTANT R26, desc[UR4][R8.64+0x190] ;  /* 0x00019004081a0981 */ /* 0x000168000c1e9b00 */
[----:B------:R0:W5:Y:S04]  /*0220*/  @P0 LDG.E.64.CONSTANT R6, desc[UR4][R8.64+0x258] ;  /* 0x0002580408060981 */ /* 0x000168000c1e9b00 */
[----:B------:R0:W5:Y:S01]  /*0230*/  @P0 LDG.E.64.CONSTANT R4, desc[UR4][R8.64+0x320] ;  /* 0x0003200408040981 */ /* 0x000162000c1e9b00 */
[----:B------:R-:W-:-:S02]  /*0240*/  LOP3.LUT R2, R2, 0xffff, RZ, 0xc0, !PT ;  /* 0x0000ffff02027812 */ /* 0x000fc400078ec0ff */
[----:B------:R-:W-:Y:S01]  /*0250*/  LOP3.LUT R23, R3, 0xffff, RZ, 0xc0, !PT ;  /* 0x0000ffff03177812 */ /* 0x000fe200078ec0ff */
[----:B------:R-:W-:Y:S06]  /*0260*/  @P1 BRA `(.L_x_2111) ;  /* 0x0000000000bc1947 */ /* 0x000fec0003800000 */
[----:B------:R-:W1:Y:S01]  /*0270*/  LDCU.128 UR8, c[0x3][0x800] ;  /* 0x00c10000ff0877ac */ /* 0x000e620008000c00 */
[C-C-:B-----5:R-:W-:Y:S01]  /*0280*/  DADD R14, R18.reuse, R4.reuse ;  /* 0x00000000120e7229 */ /* 0x160fe20000000004 */
[----:B------:R-:W-:Y:S01]  /*0290*/  IMAD R10, R2, 0x28, R11 ;  /* 0x00000028020a7824 */ /* 0x000fe200078e020b */
        /* <DEDUP_REMOVED lines=10> */
[----:B-1----:R-:W-:Y:S01]  /*0340*/  DFMA R6, R14, UR8, RZ ;  /* 0x000000080e067c2b */ /* 0x002fe200080000ff */
[----:B------:R-:W1:Y:S01]  /*0350*/  LDCU.128 UR36, c[0x3][0xa30] ;  /* 0x00c14600ff2477ac */ /* 0x000e620008000c00 */
[----:B0-----:R-:W-:Y:S01]  /*0360*/  DFMA R8, R18, UR12, RZ ;  /* 0x0000000c12087c2b */ /* 0x001fe200080000ff */
[----:B------:R-:W0:Y:S01]  /*0370*/  LDCU.128 UR24, c[0x3][0x820] ;  /* 0x00c10400ff1877ac */ /* 0x000e220008000c00 */
[----:B--2---:R-:W-:Y:S01]  /*0380*/  DFMA R20, R14, UR18, RZ ;  /* 0x000000120e147c2b */ /* 0x004fe200080000ff */
[----:B------:R-:W2:Y:S03]  /*0390*/  LDCU.128 UR28, c[0x3][0xa20] ;  /* 0x00c14400ff1c77ac */ /* 0x000ea60008000c00 */
[----:B------:R-:W-:Y:S02]  /*03a0*/  DFMA R6, R4, UR10, R6 ;  /* 0x0000000a04067c2b */ /* 0x000fe40008000006 */
[----:B---3--:R-:W-:Y:S01]  /*03b0*/  DFMA R24, R18, UR22, RZ ;  /* 0x0000001612187c2b */ /* 0x008fe200080000ff */
[----:B------:R-:W3:Y:S01]  /*03c0*/  LDCU.64 UR6, c[0x3][0x840] ;  /* 0x00c10800ff0677ac */ /* 0x000ee20008000a00 */
[----:B------:R-:W-:-:S02]  /*03d0*/  DFMA R8, R12, UR14, R8 ;  /* 0x0000000e0c087c2b */ /* 0x000fc40008000008 */
[----:B----4-:R-:W-:Y:S01]  /*03e0*/  DFMA R14, R14, UR32, RZ ;  /* 0x000000200e0e7c2b */ /* 0x010fe200080000ff */
[----:B------:R-:W4:Y:S01]  /*03f0*/  LDCU.64 UR8, c[0x3][0xa40] ;  /* 0x00c14800ff0877ac */ /* 0x000f220008000a00 */
[----:B------:R-:W-:Y:S02]  /*0400*/  DFMA R6, R16, UR16, R6 ;  /* 0x0000001010067c2b */ /* 0x000fe40008000006 */
[----:B-1----:R-:W-:Y:S02]  /*0410*/  DFMA R18, R18, UR36, RZ ;  /* 0x0000002412127c2b */ /* 0x002fe400080000ff */
[----:B------:R-:W-:Y:S02]  /*0420*/  DFMA R8, R26, UR20, R8 ;  /* 0x000000141a087c2b */ /* 0x000fe40008000008 */
[C---:B0-----:R-:W-:Y:S02]  /*0430*/  DFMA R20, R4.reuse, UR24, R20 ;  /* 0x0000001804147c2b */ /* 0x041fe40008000014 */
[----:B------:R-:W-:-:S02]  /*0440*/  DFMA R14, R4, UR34, R14 ;  /* 0x00000022040e7c2b */ /* 0x000fc4000800000e */
[C---:B--2---:R-:W-:Y:S02]  /*0450*/  DFMA R24, R12.reuse, UR28, R24 ;  /* 0x0000001c0c187c2b */ /* 0x044fe40008000018 */
[----:B------:R-:W-:Y:S02]  /*0460*/  DFMA R18, R12, UR38, R18 ;  /* 0x000000260c127c2b */ /* 0x000fe40008000012 */
[C---:B------:R-:W-:Y:S01]  /*0470*/  DFMA R20, R16.reuse, UR26, R20 ;  /* 0x0000001a10147c2b */ /* 0x040fe20008000014 */
[----:B------:R-:W-:Y:S01]  /*0480*/  LEA R13, R23, R10, 0x3 ;  /* 0x0000000a170d7211 */ /* 0x000fe200078e18ff */
[----:B---3--:R-:W-:Y:S02]  /*0490*/  DFMA R14, R16, UR6, R14 ;  /* 0x00000006100e7c2b */ /* 0x008fe4000800000e */
[C---:B------:R-:W-:Y:S02]  /*04a0*/  DFMA R24, R26.reuse, UR30, R24 ;  /* 0x0000001e1a187c2b */ /* 0x040fe40008000018 */
[----:B----4-:R-:W-:-:S02]  /*04b0*/  DFMA R18, R26, UR8, R18 ;  /* 0x000000081a127c2b */ /* 0x010fc40008000012 */
        /* <DEDUP_REMOVED lines=10> */
.L_x_2111:
[----:B------:R-:W-:Y:S05]  /*0560*/  BSYNC.RECONVERGENT B0 ;  /* 0x0000000000007941 */ /* 0x000fea0003800200 */
.L_x_2110:
[----:B------:R-:W-:Y:S06]  /*0570*/  BAR.SYNC.DEFER_BLOCKING 0x0 ;  /* 0x0000000000007b1d */ /* 0x000fec0000010000 */
[----:B------:R-:W-:Y:S04]  /*0580*/  BSSY.RECONVERGENT B0, `(.L_x_2112) ;  /* 0x0000037000007945 */ /* 0x000fe80003800200 */
[----:B------:R-:W-:Y:S05]  /*0590*/  @P1 BRA `(.L_x_2113) ;  /* 0x0000000000d41947 */ /* 0x000fea0003800000 */
[C---:B-1---5:R-:W-:Y:S01]  /*05a0*/  IMAD R5, R2.reuse, 0x28, R11 ;  /* 0x0000002802057824 */ /* 0x062fe200078e020b */
[----:B------:R-:W1:Y:S03]  /*05b0*/  LDCU.128 UR8, c[0x3][0x800] ;  /* 0x00c10000ff0877ac */ /* 0x000e660008000c00 */
[----:B------:R-:W-:Y:S01]  /*05c0*/  IMAD R2, R2, 0xa0, R5 ;  /* 0x000000a002027824 */ /* 0x000fe200078e0205 */
[----:B------:R-:W2:Y:S04]  /*05d0*/  LDCU.128 UR16, c[0x3][0x810] ;  /* 0x00c10200ff1077ac */ /* 0x000ea80008000c00 */
[----:B------:R-:W-:Y:S01]  /*05e0*/  LEA R2, R23, R2, 0x3 ;  /* 0x0000000217027211 */ /* 0x000fe200078e18ff */
[----:B------:R-:W3:Y:S04]  /*05f0*/  LDCU.128 UR32, c[0x3][0x830] ;  /* 0x00c10600ff2077ac */ /* 0x000ee80008000c00 */
[----:B------:R-:W-:Y:S01]  /*0600*/  LDS.64 R14, [R2] ;  /* 0x00000000020e7984 */ /* 0x000fe20000000a00 */
[----:B------:R-:W4:Y:S03]  /*0610*/  LDCU.128 UR24, c[0x3][0x820] ;  /* 0x00c10400ff1877ac */ /* 0x000f260008000c00 */
[----:B------:R-:W0:Y:S01]  /*0620*/  LDS.64 R4, [R2+0xa0] ;  /* 0x0000a00002047984 */ /* 0x000e220000000a00 */
[----:B------:R-:W4:Y:S03]  /*0630*/  LDCU.128 UR12, c[0x3][0xa00] ;  /* 0x00c14000ff0c77ac */ /* 0x000f260008000c00 */
[----:B------:R-:W-:Y:S01]  /*0640*/  LDS.64 R12, [R2+0x28] ;  /* 0x00002800020c7984 */ /* 0x000fe20000000a00 */
[----:B------:R-:W4:Y:S03]  /*0650*/  LDCU.128 UR20, c[0x3][0xa10] ;  /* 0x00c14200ff1477ac */ /* 0x000f260008000c00 */
[----:B------:R-:W1:Y:S01]  /*0660*/  LDS.64 R6, [R2+0x78] ;  /* 0x0000780002067984 */ /* 0x000e620000000a00 */
[----:B------:R-:W4:Y:S03]  /*0670*/  LDCU.128 UR36, c[0x3][0xa30] ;  /* 0x00c14600ff2477ac */ /* 0x000f260008000c00 */
[----:B------:R-:W4:Y:S01]  /*0680*/  LDS.64 R16, [R2+0x50] ;  /* 0x0000500002107984 */ /* 0x000f220000000a00 */
[----:B------:R-:W4:Y:S01]  /*0690*/  LDCU.128 UR28, c[0x3][0xa20] ;  /* 0x00c14400ff1c77ac */ /* 0x000f220008000c00 */
[----:B------:R-:W4:Y:S01]  /*06a0*/  LDCU.64 UR6, c[0x3][0x840] ;  /* 0x00c10800ff0677ac */ /* 0x000f220008000a00 */
[----:B0-----:R-:W-:-:S02]  /*06b0*/  DADD R18, R14, R4 ;  /* 0x000000000e127229 */ /* 0x001fc40000000004 */
[----:B------:R-:W-:Y:S02]  /*06c0*/  DADD R14, R14, -R4 ;  /* 0x000000000e0e7229 */ /* 0x000fe40000000804 */
[----:B-1----:R-:W-:-:S04]  /*06d0*/  DADD R8, R12, R6 ;  /* 0x000000000c087229 */ /* 0x002fc80000000006 */
[C---:B------:R-:W-:Y:S01]  /*06e0*/  DFMA R20, R18.reuse, UR8, RZ ;  /* 0x0000000812147c2b */ /* 0x040fe200080000ff */
[----:B------:R-:W0:Y:S01]  /*06f0*/  LDCU.64 UR8, c[0x3][0xa40] ;  /* 0x00c14800ff0877ac */ /* 0x000e220008000a00 */
[C---:B--2---:R-:W-:Y:S02]  /*0700*/  DFMA R4, R18.reuse, UR18, RZ ;  /* 0x0000001212047c2b */ /* 0x044fe400080000ff */
[----:B---3--:R-:W-:Y:S02]  /*0710*/  DFMA R18, R18, UR32, RZ ;  /* 0x0000002012127c2b */ /* 0x008fe400080000ff */
[----:B------:R-:W-:Y:S02]  /*0720*/  DADD R12, R12, -R6 ;  /* 0x000000000c0c7229 */ /* 0x000fe40000000806 */
[C---:B------:R-:W-:Y:S02]  /*0730*/  DFMA R6, R8.reuse, UR10, R20 ;  /* 0x0000000a08067c2b */ /* 0x040fe40008000014 */
[----:B----4-:R-:W-:-:S02]  /*0740*/  DFMA R4, R8, UR24, R4 ;  /* 0x0000001808047c2b */ /* 0x010fc40008000004 */
[----:B------:R-:W-:Y:S02]  /*0750*/  DFMA R8, R8, UR34, R18 ;  /* 0x0000002208087c2b */ /* 0x000fe40008000012 */
[----:B------:R-:W-:Y:S02]  /*0760*/  DADD R24, R16, R16 ;  /* 0x0000000010187229 */ /* 0x000fe40000000010 */
[C---:B------:R-:W-:Y:S02]  /*0770*/  DFMA R20, R14.reuse, UR12, RZ ;  /* 0x0000000c0e147c2b */ /* 0x040fe400080000ff */
        /* <DEDUP_REMOVED lines=9> */
[C---:B------:R-:W-:Y:S02]  /*0810*/  DFMA R20, R16.reuse, UR20, R20 ;  /* 0x0000001410147c2b */ /* 0x040fe40008000014 */
[----:B------:R-:W-:Y:S02]  /*0820*/  DFMA R18, R16, UR30, R18 ;  /* 0x0000001e10127c2b */ /* 0x000fe40008000012 */
[----:B------:R-:W-:Y:S02]  /*0830*/  DFMA R8, R24, UR6, R8 ;  /* 0x0000000618087c2b */ /* 0x000fe40008000008 */
[----:B0-----:R-:W-:Y:S02]  /*0840*/  DFMA R16, R16, UR8, R14 ;  /* 0x0000000810107c2b */ /* 0x001fe4000800000e */
        /* <DEDUP_REMOVED lines=10> */
.L_x_2113:
[----:B------:R-:W-:Y:S05]  /*08f0*/  BSYNC.RECONVERGENT B0 ;  /* 0x0000000000007941 */ /* 0x000fea0003800200 */
.L_x_2112:
[----:B------:R-:W3:Y:S01]  /*0900*/  LDC.64 R16, c[0x0][0x388] ;  /* 0x0000e200ff107b82 */ /* 0x000ee20000000a00 */
[----:B--2---:R-:W-:Y:S01]  /*0910*/  MOV R2, 0x4 ;  /* 0x0000000400027802 */ /* 0x004fe20000000f00 */
[----:B------:R-:W-:Y:S01]  /*0920*/  UMOV UR6, 0x519 ;  /* 0x0000051900067882 */ /* 0x000fe20000000000 */
[----:B------:R-:W-:Y:S01]  /*0930*/  PRMT R3, R0, 0x5410, R3 ;  /* 0x0000541000037816 */ /* 0x000fe20000000003 */
[----:B------:R-:W2:Y:S04]  /*0940*/  LDCU.128 UR8, c[0x3][0x800] ;  /* 0x00c10000ff0877ac */ /* 0x000ea80008000c00 */
[----:B------:R-:W-:Y:S01]  /*0950*/  IDP.2A.LO.U16.U8 R3, R3, UR6, R2 ;  /* 0x0000000603037c26 */ /* 0x000fe20008001002 */
[----:B------:R-:W4:Y:S03]  /*0960*/  LDCU.128 UR12, c[0x3][0xa00] ;  /* 0x00c14000ff0c77ac */ /* 0x000f260008000c00 */
[----:B------:R-:W-:Y:S01]  /*0970*/  IMAD R3, R22, 0x7d, R3 ;  /* 0x0000007d16037824 */ /* 0x000fe200078e0203 */
[----:B------:R-:W4:Y:S01]  /*0980*/  LDCU.128 UR16, c[0x3][0x810] ;  /* 0x00c10200ff1077ac */ /* 0x000f220008000c00 */
[----:B------:R-:W-:Y:S01]  /*0990*/  IMAD R0, R0, 0xc8, R11 ;  /* 0x000000c800007824 */ /* 0x000fe200078e020b */
[----:B------:R-:W4:Y:S01]  /*09a0*/  LDCU.128 UR20, c[0x3][0xa10] ;  /* 0x00c14200ff1477ac */ /* 0x000f220008000c00 */
[----:B------:R-:W4:Y:S01]  /*09b0*/  LDCU.128 UR24, c[0x3][0x820] ;  /* 0x00c10400ff1877ac */ /* 0x000f220008000c00 */
[----:B---3--:R-:W-:Y:S01]  /*09c0*/  IMAD.WIDE R16, R3, 0x8, R16 ;  /* 0x0000000803107825 */ /* 0x008fe200078e0210 */
[----:B------:R-:W3:Y:S04]  /*09d0*/  LDCU.128 UR28, c[0x3][0xa20] ;  /* 0x00c14400ff1c77ac */ /* 0x000ee80008000c00 */
[----:B-----5:R-:W3:Y:S01]  /*09e0*/  LDG.E.64.CONSTANT R26, desc[UR4][R16.64] ;  /* 0x00000004101a7981 */ /* 0x020ee2000c1e9b00 */
[----:B------:R-:W3:Y:S03]  /*09f0*/  LDCU.128 UR32, c[0x3][0x830] ;  /* 0x00c10600ff2077ac */ /* 0x000ee60008000c00 */
[----:B------:R-:W3:Y:S01]  /*0a00*/  LDG.E.64.CONSTANT R2, desc[UR4][R16.64+-0x20] ;  /* 0xffffe00410027981 */ /* 0x000ee2000c1e9b00 */
[----:B------:R-:W4:Y:S03]  /*0a10*/  LDCU.128 UR36, c[0x3][0xa30] ;  /* 0x00c14600ff2477ac */ /* 0x000f260008000c00 */
[----:B-1----:R-:W3:Y:S01]  /*0a20*/  LDG.E.64.CONSTANT R4, desc[UR4][R16.64+-0x8] ;  /* 0xfffff80410047981 */ /* 0x002ee2000c1e9b00 */
[----:B------:R-:W1:Y:S03]  /*0a30*/  LDCU.64 UR6, c[0x3][0x840] ;  /* 0x00c10800ff0677ac */ /* 0x000e660008000a00 */
[----:B------:R-:W3:Y:S01]  /*0a40*/  LDG.E.64.CONSTANT R6, desc[UR4][R16.64+-0x18] ;  /* 0xffffe80410067981 */ /* 0x000ee2000c1e9b00 */
[----:B------:R-:W1:Y:S03]  /*0a50*/  LDCU.64 UR40, c[0x3][0xa40] ;  /* 0x00c14800ff2877ac */ /* 0x000e660008000a00 */
[----:B0-----:R0:W3:Y:S01]  /*0a60*/  LDG.E.64.CONSTANT R8, desc[UR4][R16.64+-0x10] ;  /* 0xfffff00410087981 */ /* 0x0010e2000c1e9b00 */
[----:B------:R-:W-:Y:S01]  /*0a70*/  IMAD R28, R23, 0x28, R0 ;  /* 0x00000028171c7824 */ /* 0x000fe200078e0200 */
[----:B------:R-:W-:Y:S01]  /*0a80*/  BSSY.RECONVERGENT B0, `(.L_x_2114) ;  /* 0x000007d000007945 */ /* 0x000fe20003800200 */
[----:B------:R-:W-:Y:S06]  /*0a90*/  BAR.SYNC.DEFER_BLOCKING 0x0 ;  /* 0x0000000000007b1d */ /* 0x000fec0000010000 */
[----:B------:R-:W-:Y:S04]  /*0aa0*/  LDS.64 R20, [R28] ;  /* 0x000000001c147984 */ /* 0x000fe80000000a00 */
[----:B------:R-:W2:Y:S04]  /*0ab0*/  LDS.64 R12, [R28+0x20] ;  /* 0x000020001c0c7984 */ /* 0x000ea80000000a00 */
[----:B------:R-:W-:Y:S04]  /*0ac0*/  LDS.64 R18, [R28+0x8] ;  /* 0x000008001c127984 */ /* 0x000fe80000000a00 */
[----:B------:R-:W0:Y:S04]  /*0ad0*/  LDS.64 R14, [R28+0x18] ;  /* 0x000018001c0e7984 */ /* 0x000e280000000a00 */
[----:B------:R-:W4:Y:S01]  /*0ae0*/  LDS.64 R10, [R28+0x10] ;  /* 0x000010001c0a7984 */ /* 0x000f220000000a00 */
[----:B--2---:R-:W-:-:S02]  /*0af0*/  DADD R32, R20, R12 ;  /* 0x0000000014207229 */ /* 0x004fc4000000000c */
[----:B------:R-:W-:Y:S02]  /*0b00*/  DADD R20, R20, -R12 ;  /* 0x0000000014147229 */ /* 0x000fe4000000080c */
[C-C-:B0-----:R-:W-:Y:S02]  /*0b10*/  DADD R16, R18.reuse, R14.reuse ;  /* 0x0000000012107229 */ /* 0x141fe4000000000e */
[----:B------:R-:W-:Y:S02]  /*0b20*/  DADD R18, R18, -R14 ;  /* 0x0000000012127229 */ /* 0x000fe4000000080e */
[----:B----4-:R-:W-:Y:S02]  /*0b30*/  DADD R12, R10, R10 ;  /* 0x000000000a0c7229 */ /* 0x010fe4000000000a */
[----:B------:R-:W-:Y:S02]  /*0b40*/  DFMA R24, R32, UR8, RZ ;  /* 0x0000000820187c2b */ /* 0x000fe400080000ff */
[----:B------:R-:W-:-:S02]  /*0b50*/  DFMA R14, R20, UR12, RZ ;  /* 0x0000000c140e7c2b */ /* 0x000fc400080000ff */
[----:B------:R-:W-:Y:S02]  /*0b60*/  DADD R10, R10, -R10 ;  /* 0x000000000a0a7229 */ /* 0x000fe4000000080a */
[----:B------:R-:W-:Y:S02]  /*0b70*/  DMUL R12, R12, 0.5 ;  /* 0x3fe000000c0c7828 */ /* 0x000fe40000000000 */
[----:B------:R-:W-:Y:S02]  /*0b80*/  DFMA R24, R16, UR10, R24 ;  /* 0x0000000a10187c2b */ /* 0x000fe40008000018 */
[----:B------:R-:W-:Y:S02]  /*0b90*/  DFMA R14, R18, UR14, R14 ;  /* 0x0000000e120e7c2b */ /* 0x000fe4000800000e */
[C---:B------:R-:W-:Y:S02]  /*0ba0*/  DFMA R30, R20.reuse, UR22, RZ ;  /* 0x00000016141e7c2b */ /* 0x040fe400080000ff */
[----:B------:R-:W-:-:S02]  /*0bb0*/  DFMA R20, R20, UR36, RZ ;  /* 0x0000002414147c2b */ /* 0x000fc400080000ff */
[----:B------:R-:W-:Y:S02]  /*0bc0*/  DFMA R24, R12, UR16, R24 ;  /* 0x000000100c187c2b */ /* 0x000fe40008000018 */
[----:B------:R-:W-:Y:S02]  /*0bd0*/  DFMA R14, R10, UR20, R14 ;  /* 0x000000140a0e7c2b */ /* 0x000fe4000800000e */
[C---:B---3--:R-:W-:Y:S02]  /*0be0*/  DFMA R30, R18.reuse, UR28, R30 ;  /* 0x0000001c121e7c2b */ /* 0x048fe4000800001e */
[----:B------:R-:W-:-:S04]  /*0bf0*/  DFMA R18, R18, UR38, R20 ;  /* 0x0000002612127c2b */ /* 0x000fc80008000014 */
[C-C-:B------:R-:W-:Y:S02]  /*0c00*/  DADD R28, R24.reuse, -R14.reuse ;  /* 0x00000000181c7229 */ /* 0x140fe4000000080e */
[----:B------:R-:W-:Y:S02]  /*0c10*/  DADD R14, R24, R14 ;  /* 0x00000000180e7229 */ /* 0x000fe4000000000e */
[C---:B------:R-:W-:Y:S02]  /*0c20*/  DFMA R24, R32.reuse, UR18, RZ ;  /* 0x0000001220187c2b */ /* 0x040fe400080000ff */
[----:B------:R-:W-:Y:S02]  /*0c30*/  DFMA R32, R32, UR32, RZ ;  /* 0x0000002020207c2b */ /* 0x000fe400080000ff */
[C---:B------:R-:W-:Y:S02]  /*0c40*/  DFMA R30, R10.reuse, UR30, R30 ;  /* 0x0000001e0a1e7c2b */ /* 0x040fe4000800001e */
[----:B-1----:R-:W-:-:S02]  /*0c50*/  DFMA R18, R10, UR40, R18 ;  /* 0x000000280a127c2b */ /* 0x002fc40008000012 */
[C---:B------:R-:W-:Y:S02]  /*0c60*/  DFMA R24, R16.reuse, UR24, R24 ;  /* 0x0000001810187c2b */ /* 0x040fe40008000018 */
[----:B------:R-:W-:-:S06]  /*0c70*/  DFMA R16, R16, UR34, R32 ;  /* 0x0000002210107c2b */ /* 0x000fcc0008000020 */
[C---:B------:R-:W-:Y:S02]  /*0c80*/  DFMA R24, R12.reuse, UR26, R24 ;  /* 0x0000001a0c187c2b */ /* 0x040fe40008000018 */
[----:B------:R-:W-:-:S06]  /*0c90*/  DFMA R16, R12, UR6, R16 ;  /* 0x000000060c107c2b */ /* 0x000fcc0008000010 */
[C-C-:B------:R-:W-:Y:S02]  /*0ca0*/  DADD R20, R24.reuse, -R30.reuse ;  /* 0x0000000018147229 */ /* 0x140fe4000000081e */
[----:B------:R-:W-:Y:S02]  /*0cb0*/  DADD R24, R24, R30 ;  /* 0x0000000018187229 */ /* 0x000fe4000000001e */
[----:B------:R-:W-:Y:S02]  /*0cc0*/  DADD R16, R16, R18 ;  /* 0x0000000010107229 */ /* 0x000fe40000000012 */
[----:B------:R-:W-:Y:S02]  /*0cd0*/  DMUL R26, R26, R28 ;  /* 0x0000001c1a1a7228 */ /* 0x000fe40000000000 */
[----:B------:R-:W-:Y:S02]  /*0ce0*/  DMUL R2, R2, R14 ;  /* 0x0000000e02027228 */ /* 0x000fe40000000000 */
[----:B------:R-:W-:-:S02]  /*0cf0*/  DMUL R4, R4, R20 ;  /* 0x0000001404047228 */ /* 0x000fc40000000000 */
[----:B------:R-:W-:-:S04]  /*0d00*/  DMUL R6, R6, R24 ;  /* 0x0000001806067228 */ /* 0x000fc80000000000 */
[--C-:B------:R-:W-:Y:S02]  /*0d10*/  DADD R10, R26, R2.reuse ;  /* 0x000000001a0a7229 */ /* 0x100fe40000000002 */
[----:B------:R-:W-:Y:S02]  /*0d20*/  DMUL R8, R8, R16 ;  /* 0x0000001008087228 */ /* 0x000fe40000000000 */
[----:B------:R-:W-:Y:S02]  /*0d30*/  DADD R30, -R26, R2 ;  /* 0x000000001a1e7229 */ /* 0x000fe40000000102 */
[----:B------:R-:W-:Y:S02]  /*0d40*/  DADD R12, R4, R6 ;  /* 0x00000000040c7229 */ /* 0x000fe40000000006 */
[C---:B------:R-:W-:Y:S02]  /*0d50*/  DFMA R14, R10.reuse, UR8, RZ ;  /* 0x000000080a0e7c2b */ /* 0x040fe400080000ff */
[----:B------:R-:W-:-:S02]  /*0d60*/  DFMA R18, R10, UR10, RZ ;  /* 0x0000000a0a127c2b */ /* 0x000fc400080000ff */
[----:B------:R-:W-:Y:S02]  /*0d70*/  DFMA R20, R10, UR16, RZ ;  /* 0x000000100a147c2b */ /* 0x000fe400080000ff */
[----:B------:R-:W-:Y:S02]  /*0d80*/  DADD R28, -R4, R6 ;  /* 0x00000000041c7229 */ /* 0x000fe40000000106 */
[C---:B------:R-:W-:Y:S02]  /*0d90*/  DFMA R10, R12.reuse, UR18, R14 ;  /* 0x000000120c0a7c2b */ /* 0x040fe4000800000e */
[C---:B------:R-:W-:Y:S02]  /*0da0*/  DFMA R14, R12.reuse, UR24, R18 ;  /* 0x000000180c0e7c2b */ /* 0x040fe40008000012 */
[----:B------:R-:W-:Y:S02]  /*0db0*/  DFMA R12, R12, UR26, R20 ;  /* 0x0000001a0c0c7c2b */ /* 0x000fe40008000014 */
[----:B------:R-:W-:-:S02]  /*0dc0*/  DADD R18, R8, R8 ;  /* 0x0000000008127229 */ /* 0x000fc40000000008 */
[C---:B------:R-:W-:Y:S02]  /*0dd0*/  DFMA R20, R30.reuse, UR20, RZ ;  /* 0x000000141e147c2b */ /* 0x040fe400080000ff */
[C---:B------:R-:W-:Y:S02]  /*0de0*/  DFMA R24, R30.reuse, UR12, RZ ;  /* 0x0000000c1e187c2b */ /* 0x040fe400080000ff */
[----:B------:R-:W-:Y:S02]  /*0df0*/  DFMA R30, R30, UR14, RZ ;  /* 0x0000000e1e1e7c2b */ /* 0x000fe400080000ff */
[----:B------:R-:W-:Y:S02]  /*0e00*/  DADD R16, R8, -R8 ;  /* 0x0000000008107229 */ /* 0x000fe40000000808 */
[----:B------:R-:W-:Y:S02]  /*0e10*/  DMUL R18, R18, 0.5 ;  /* 0x3fe0000012127828 */ /* 0x000fe40000000000 */
[----:B------:R-:W-:-:S02]  /*0e20*/  DFMA R20, R28, UR30, R20 ;  /* 0x0000001e1c147c2b */ /* 0x000fc40008000014 */
[C---:B------:R-:W-:Y:S02]  /*0e30*/  DFMA R24, R28.reuse, UR22, R24 ;  /* 0x000000161c187c2b */ /* 0x040fe40008000018 */
[----:B------:R-:W-:Y:S02]  /*0e40*/  DFMA R28, R28, UR28, R30 ;  /* 0x0000001c1c1c7c2b */ /* 0x000fe4000800001e */
[----:B------:R-:W-:Y:S02]  /*0e50*/  DFMA R12, R18, UR6, R12 ;  /* 0x00000006120c7c2b */ /* 0x000fe4000800000c */
[----:B------:R-:W-:Y:S02]  /*0e60*/  DFMA R20, R16, UR40, R20 ;  /* 0x0000002810147c2b */ /* 0x000fe40008000014 */
[----:B------:R-:W-:Y:S02]  /*0e70*/  DFMA R10, R18, UR32, R10 ;  /* 0x00000020120a7c2b */ /* 0x000fe4000800000a */
[----:B------:R-:W-:-:S02]  /*0e80*/  DFMA R24, R16, UR36, R24 ;  /* 0x0000002410187c2b */ /* 0x000fc40008000018 */
[----:B------:R-:W-:Y:S02]  /*0e90*/  DFMA R14, R18, UR34, R14 ;  /* 0x00000022120e7c2b */ /* 0x000fe4000800000e */
[----:B------:R-:W-:Y:S01]  /*0ea0*/  DFMA R28, R16, UR38, R28 ;  /* 0x00000026101c7c2b */ /* 0x000fe2000800001c */
[----:B------:R-:W-:Y:S01]  /*0eb0*/  IMAD R19, R23, 0x28, R0 ;  /* 0x0000002817137824 */ /* 0x000fe200078e0200 */
[----:B------:R-:W-:Y:S01]  /*0ec0*/  DADD R20, R12, R20 ;  /* 0x000000000c147229 */ /* 0x000fe20000000014 */
[----:B------:R-:W-:Y:S06]  /*0ed0*/  BAR.SYNC.DEFER_BLOCKING 0x0 ;  /* 0x0000000000007b1d */ /* 0x000fec0000010000 */
[----:B------:R-:W-:-:S02]  /*0ee0*/  DADD R12, R10, -R24 ;  /* 0x000000000a0c7229 */ /* 0x000fc40000000818 */
[----:B------:R-:W-:Y:S02]  /*0ef0*/  DADD R16, R14, -R28 ;  /* 0x000000000e107229 */ /* 0x000fe4000000081c */
[----:B------:R-:W-:Y:S02]  /*0f00*/  DADD R10, R10, R24 ;  /* 0x000000000a0a7229 */ /* 0x000fe40000000018 */
        /* <DEDUP_REMOVED lines=16> */
[----:B------:R-:W5:Y:S01]  /*1010*/  LDS.64 R30, [R32+0x50] ;  /* 0x00005000201e7984 */ /* 0x000f620000000a00 */
[----:B0-----:R-:W-:-:S02]  /*1020*/  DADD R18, R24, R12 ;  /* 0x0000000018127229 */ /* 0x001fc4000000000c */
        /* <DEDUP_REMOVED lines=9> */
[----:B-----5:R-:W-:Y:S02]  /*10c0*/  DADD R28, R30, R30 ;  /* 0x000000001e1c7229 */ /* 0x020fe4000000001e */
[C---:B------:R-:W-:Y:S02]  /*10d0*/  DFMA R18, R24.reuse, UR12, RZ ;  /* 0x0000000c18127c2b */ /* 0x040fe400080000ff */
[C---:B------:R-:W-:Y:S02]  /*10e0*/  DFMA R20, R24.reuse, UR14, RZ ;  /* 0x0000000e18147c2b */ /* 0x040fe400080000ff */
[----:B------:R-:W-:Y:S02]  /*10f0*/  DFMA R24, R24, UR20, RZ ;  /* 0x0000001418187c2b */ /* 0x000fe400080000ff */
[----:B------:R-:W-:-:S02]  /*1100*/  DMUL R28, R28, 0.5 ;  /* 0x3fe000001c1c7828 */ /* 0x000fc40000000000 */
[----:B------:R-:W-:Y:S02]  /*1110*/  DADD R30, R30, -R30 ;  /* 0x000000001e1e7229 */ /* 0x000fe4000000081e */
[C---:B------:R-:W-:Y:S02]  /*1120*/  DFMA R18, R10.reuse, UR22, R18 ;  /* 0x000000160a127c2b */ /* 0x040fe40008000012 */
[C---:B------:R-:W-:Y:S02]  /*1130*/  DFMA R20, R10.reuse, UR28, R20 ;  /* 0x0000001c0a147c2b */ /* 0x040fe40008000014 */
[----:B-1----:R-:W-:Y:S02]  /*1140*/  DFMA R24, R10, UR6, R24 ;  /* 0x000000060a187c2b */ /* 0x002fe40008000018 */
[----:B------:R-:W-:Y:S02]  /*1150*/  DFMA R12, R28, UR32, R12 ;  /* 0x000000201c0c7c2b */ /* 0x000fe4000800000c */
[----:B------:R-:W-:-:S02]  /*1160*/  DFMA R18, R30, UR36, R18 ;  /* 0x000000241e127c2b */ /* 0x000fc40008000012 */
[----:B------:R-:W-:Y:S02]  /*1170*/  DFMA R14, R28, UR34, R14 ;  /* 0x000000221c0e7c2b */ /* 0x000fe4000800000e */
[----:B------:R-:W-:Y:S02]  /*1180*/  DFMA R20, R30, UR38, R20 ;  /* 0x000000261e147c2b */ /* 0x000fe40008000014 */
[----:B--2---:R-:W-:Y:S02]  /*1190*/  DFMA R16, R28, UR30, R16 ;  /* 0x0000001e1c107c2b */ /* 0x004fe40008000010 */
[----:B---3--:R-:W-:Y:S02]  /*11a0*/  DFMA R24, R30, UR40, R24 ;  /* 0x000000281e187c2b */ /* 0x008fe40008000018 */
        /* <DEDUP_REMOVED lines=10> */
.L_x_2115:
[----:B------:R-:W-:Y:S05]  /*1250*/  BSYNC.RECONVERGENT B0 ;  /* 0x0000000000007941 */ /* 0x000fea0003800200 */
.L_x_2114:
        /* <DEDUP_REMOVED lines=35> */
[----:B0-----:R-:W-:Y:S02]  /*1490*/  DFMA R20, R8, UR6, R20 ;  /* 0x0000000608147c2b */ /* 0x001fe40008000014 */
[----:B------:R-:W-:Y:S02]  /*14a0*/  DFMA R4, R16, UR32, R4 ;  /* 0x0000002010047c2b */ /* 0x000fe40008000004 */
[----:B------:R-:W-:-:S02]  /*14b0*/  DFMA R18, R2, UR36, R18 ;  /* 0x0000002402127c2b */ /* 0x000fc40008000012 */
[----:B------:R-:W-:Y:S02]  /*14c0*/  DFMA R6, R16, UR34, R6 ;  /* 0x0000002210067c2b */ /* 0x000fe40008000006 */
[----:B------:R-:W-:Y:S02]  /*14d0*/  DFMA R14, R2, UR38, R14 ;  /* 0x00000026020e7c2b */ /* 0x000fe4000800000e */
[----:B-1----:R-:W-:Y:S02]  /*14e0*/  DFMA R12, R16, UR30, R12 ;  /* 0x0000001e100c7c2b */ /* 0x002fe4000800000c */
[----:B--2---:R-:W-:Y:S02]  /*14f0*/  DFMA R20, R2, UR40, R20 ;  /* 0x0000002802147c2b */ /* 0x004fe40008000014 */
[C-C-:B------:R-:W-:Y:S02]  /*1500*/  DADD R26, R4.reuse, -R18.reuse ;  /* 0x00000000041a7229 */ /* 0x140fe40000000812 */
[----:B------:R-:W-:-:S02]  /*1510*/  DADD R2, R4, R18 ;  /* 0x0000000004027229 */ /* 0x000fc40000000012 */
[----:B------:R-:W-:Y:S02]  /*1520*/  DADD R4, R6, -R14 ;  /* 0x0000000006047229 */ /* 0x000fe4000000080e */
[----:B------:R-:W-:Y:S02]  /*1530*/  DADD R8, R12, R20 ;  /* 0x000000000c087229 */ /* 0x000fe40000000014 */
[----:B------:R-:W-:-:S11]  /*1540*/  DADD R6, R6, R14 ;  /* 0x0000000006067229 */ /* 0x000fd6000000000e */
.L_x_2117:
[----:B------:R-:W-:Y:S05]  /*1550*/  BSYNC.RECONVERGENT B0 ;  /* 0x0000000000007941 */ /* 0x000fea0003800200 */
.L_x_2116:
        /* <DEDUP_REMOVED lines=11> */
.L_x_2118:
        /* <DEDUP_REMOVED lines=15> */
.L_x_3146:


//--------------------- .text._Z32massMatrixMultiplyRegisterKernelILi5ELi5ELi5EEviPKdS1_S1_S1_Pd --------------------------
	.section	.text._Z32massMatrixMultiplyRegisterKernelILi5ELi5ELi5EEviPKdS1_S1_S1_Pd,"ax",@progbits
	.align	128
        .global         _Z32massMatrixMultiplyRegisterKernelILi5ELi5ELi5EEviPKdS1_S1_S1_Pd
        .type           _Z32massMatrixMultiplyRegisterKernelILi5ELi5ELi5EEviPKdS1_S1_S1_Pd,@function
        .size           _Z32massMatrixMultiplyRegisterKernelILi5ELi5ELi5EEviPKdS1_S1_S1_Pd,(.L_x_3147 - _Z32massMatrixMultiplyRegisterKernelILi5ELi5ELi5EEviPKdS1_S1_S1_Pd)
        .other          _Z32massMatrixMultiplyRegisterKernelILi5ELi5ELi5EEviPKdS1_S1_S1_Pd,@"STO_CUDA_ENTRY STV_DEFAULT"
_Z32massMatrixMultiplyRegisterKernelILi5ELi5ELi5EEviPKdS1_S1_S1_Pd:
.text._Z32massMatrixMultiplyRegisterKernelILi5ELi5ELi5EEviPKdS1_S1_S1_Pd:
        /* <DEDUP_REMOVED lines=141> */
.L_x_2120:
[----:B------:R-:W-:Y:S05]  /*08d0*/  BSYNC.RECONVERGENT B0 ;  /* 0x0000000000007941 */ /* 0x000fea0003800200 */
.L_x_2119:
        /* <DEDUP_REMOVED lines=48> */
.L_x_2122:
[----:B------:R-:W-:Y:S05]  /*0be0*/  BSYNC.RECONVERGENT B0 ;  /* 0x0000000000007941 */ /* 0x000fea0003800200 */
.L_x_2121:
        /* <DEDUP_REMOVED lines=139> */
.L_x_2124:
[----:B------:R-:W-:Y:S05]  /*14a0*/  BSYNC.RECONVERGENT B0 ;  /* 0x0000000000007941 */ /* 0x000fea0003800200 */
.L_x_2123:
        /* <DEDUP_REMOVED lines=40> */
.L_x_2126:
[----:B------:R-:W-:Y:S05]  /*1730*/  BSYNC.RECONVERGENT B0 ;  /* 0x0000000000007941 */ /* 0x000fea0003800200 */
.L_x_2125:
        /* <DEDUP_REMOVED lines=11> */
.L_x_2127:
        /* <DEDUP_REMOVED lines=9> */
.L_x_3147:


//--------------------- .text._Z42massMatrixMultiplyMonolithicConstantKernelILi4ELi8ELi1EEviPKdS1_S1_S1_Pd --------------------------
	.section	.text._Z42massMatrixMultiplyMonolithicConstantKernelILi4ELi8ELi1EEviPKdS1_S1_S1_Pd,"ax",@progbits
	.align	128
        .global         _Z42massMatrixMultiplyMonolithicConstantKernelILi4ELi8ELi1EEviPKdS1_S1_S1_Pd
        .type           _Z42massMatrixMultiplyMonolithicConstantKernelILi4ELi8ELi1EEviPKdS1_S1_S1_Pd,@function
        .size           _Z42massMatrixMultiplyMonolithicConstantKernelILi4ELi8ELi1EEviPKdS1_S1_S1_Pd,(.L_x_3148 - _Z42massMatrixMultiplyMonolithicConstantKernelILi4ELi8ELi1EEviPKdS1_S1_S1_Pd)
        .other          _Z42massMatrixMultiplyMonolithicConstantKernelILi4ELi8ELi1EEviPKdS1_S1_S1_Pd,@"STO_CUDA_ENTRY STV_DEFAULT"
_Z42massMatrixMultiplyMonolithicConstantKernelILi4ELi8ELi1EEviPKdS1_S1_S1_Pd:
.text._Z42massMatrixMultiplyMonolithicConstantKernelILi4ELi8ELi1EEviPKdS1_S1_S1_Pd:
        /* <DEDUP_REMOVED lines=12> */
[----:B------:R-:W-:Y:S01]  /*00c0*/  CS2R R34, SRZ ;  /* 0x0000000000227805 */ /* 0x000fe2000001ff00 */
[----:B0-----:R-:W-:-:S04]  /*00d0*/  VIADD R0, R2, UR4 ;  /* 0x0000000402007c36 */ /* 0x001fc80008000000 */
[C---:B--2---:R-:W-:Y:S01]  /*00e0*/  IMAD R5, R0.reuse, 0x40, R3 ;  /* 0x0000004000057824 */ /* 0x044fe200078e0203 */
[----:B-1----:R-:W-:Y:S02]  /*00f0*/  ISETP.GE.AND P0, PT, R0, UR5, PT ;  /* 0x0000000500007c0c */ /* 0x002fe4000bf06270 */
[----:B------:R-:W-:Y:S01]  /*0100*/  LOP3.LUT R42, R3, 0x3, RZ, 0xc0, !PT ;  /* 0x00000003032a7812 */ /* 0x000fe200078ec0ff */
[----:B------:R-:W-:-:S04]  /*0110*/  IMAD.SHL.U32 R5, R5, 0x8, RZ ;  /* 0x0000000805057824 */ /* 0x000fc800078e00ff */
[----:B----4-:R-:W-:-:S06]  /*0120*/  IMAD.WIDE R32, R5, 0x8, R32 ;  /* 0x0000000805207825 */ /* 0x010fcc00078e0220 */
[----:B------:R-:W0:Y:S01]  /*0130*/  @!P0 LDC.64 R14, c[0x0][0x3a0] ;  /* 0x0000e800ff0e8b82 */ /* 0x000e220000000a00 */
[----:B------:R-:W-:Y:S01]  /*0140*/  @!P0 LOP3.LUT R5, R42, 0x3fc, R3, 0xf8, !PT ;  /* 0x000003fc2a058812 */ /* 0x000fe200078ef803 */
[----:B---3--:R1:W5:Y:S03]  /*0150*/  @!P0 LDG.E.64.CONSTANT R10, desc[UR6][R32.64] ;  /* 0x00000006200a8981 */ /* 0x008366000c1e9b00 */
[----:B------:R-:W-:Y:S01]  /*0160*/  @!P0 LEA R5, R0, R5, 0x6 ;  /* 0x0000000500058211 */ /* 0x000fe200078e30ff */
[----:B------:R1:W5:Y:S04]  /*0170*/  @!P0 LDG.E.64.CONSTANT R20, desc[UR6][R32.64+0x8] ;  /* 0x0000080620148981 */ /* 0x000368000c1e9b00 */
[----:B------:R1:W5:Y:S04]  /*0180*/  @!P0 LDG.E.64.CONSTANT R22, desc[UR6][R32.64+0x10] ;  /* 0x0000100620168981 */ /* 0x000368000c1e9b00 */
[----:B------:R1:W5:Y:S04]  /*0190*/  @!P0 LDG.E.64.CONSTANT R28, desc[UR6][R32.64+0x18] ;  /* 0x00001806201c8981 */ /* 0x000368000c1e9b00 */
[----:B------:R1:W5:Y:S04]  /*01a0*/  @!P0 LDG.E.64.CONSTANT R30, desc[UR6][R32.64+0x20] ;  /* 0x00002006201e8981 */ /* 0x000368000c1e9b00 */
[----:B------:R1:W5:Y:S01]  /*01b0*/  @!P0 LDG.E.64.CONSTANT R34, desc[UR6][R32.64+0x28] ;  /* 0x0000280620228981 */ /* 0x000362000c1e9b00 */
[----:B------:R-:W2:Y:S01]  /*01c0*/  S2UR UR5, SR_CgaCtaId ;  /* 0x00000000000579c3 */ /* 0x000ea20000008800 */
[----:B0-----:R-:W-:Y:S01]  /*01d0*/  @!P0 IMAD.WIDE R14, R5, 0x8, R14 ;  /* 0x00000008050e8825 */ /* 0x001fe200078e020e */
[----:B------:R-:W-:Y:S01]  /*01e0*/  UMOV UR4, 0x400 ;  /* 0x0000040000047882 */ /* 0x000fe20000000000 */
[----:B------:R-:W-:-:S02]  /*01f0*/  ISETP.GT.U32.AND P1, PT, R3, 0xf, PT ;  /* 0x0000000f0300780c */ /* 0x000fc40003f24070 */
[C---:B------:R-:W-:Y:S01]  /*0200*/  IMAD.SHL.U32 R4, R3.reuse, 0x40, RZ ;  /* 0x0000004003047824 */ /* 0x040fe200078e00ff */
[----:B------:R1:W5:Y:S01]  /*0210*/  @!P0 LDG.E.64.CONSTANT R16, desc[UR6][R14.64] ;  /* 0x000000060e108981 */ /* 0x000362000c1e9b00 */
[----:B------:R-:W-:Y:S01]  /*0220*/  SHF.R.U32.HI R5, RZ, 0x2, R3 ;  /* 0x00000002ff057819 */ /* 0x000fe20000011603 */
[----:B------:R-:W-:Y:S01]  /*0230*/  BSSY.RECONVERGENT B0, `(.L_x_2128) ;  /* 0x0000047000007945 */ /* 0x000fe20003800200 */
[----:B------:R-:W-:Y:S01]  /*0240*/  BAR.SYNC.DEFER_BLOCKING 0x0 ;  /* 0x0000000000007b1d */ /* 0x000fe20000010000 */
[C---:B------:R-:W-:Y:S02]  /*0250*/  LOP3.LUT R19, R4.reuse, 0xfe00, RZ, 0xc0, !PT ;  /* 0x0000fe0004137812 */ /* 0x040fe400078ec0ff */
[----:B------:R-:W-:Y:S02]  /*0260*/  LOP3.LUT R4, R4, 0x1c0, RZ, 0xc0, !PT ;  /* 0x000001c004047812 */ /* 0x000fe400078ec0ff */
[----:B------:R-:W-:Y:S01]  /*0270*/  ISETP.GT.U32.AND P2, PT, R3, 0x1f, PT ;  /* 0x0000001f0300780c */ /* 0x000fe20003f44070 */
[----:B------:R1:W5:Y:S04]  /*0280*/  @!P0 LDG.E.64.CONSTANT R12, desc[UR6][R14.64+0x80] ;  /* 0x000080060e0c8981 */ /* 0x000368000c1e9b00 */
[----:B------:R1:W5:Y:S01]  /*0290*/  @!P0 LDG.E.64.CONSTANT R8, desc[UR6][R14.64+0x100] ;  /* 0x000100060e088981 */ /* 0x000362000c1e9b00 */
[----:B--2---:R-:W-:-:S03]  /*02a0*/  ULEA UR4, UR5, UR4, 0x18 ;  /* 0x0000000405047291 */ /* 0x004fc6000f8ec0ff */
[----:B------:R1:W5:Y:S03]  /*02b0*/  @!P0 LDG.E.64.CONSTANT R6, desc[UR6][R14.64+0x180] ;  /* 0x000180060e068981 */ /* 0x000366000c1e9b00 */
[----:B------:R-:W-:-:S04]  /*02c0*/  LEA R2, R2, UR4, 0xc ;  /* 0x0000000402027c11 */ /* 0x000fc8000f8e60ff */
[----:B------:R-:W-:Y:S01]  /*02d0*/  IADD3 R4, PT, PT, R4, R2, R19 ;  /* 0x0000000204047210 */ /* 0x000fe20007ffe013 */
[----:B------:R-:W-:-:S04]  /*02e0*/  IMAD R40, R5, 0x40, R2 ;  /* 0x0000004005287824 */ /* 0x000fc800078e0202 */
[----:B------:R-:W-:Y:S01]  /*02f0*/  IMAD R5, R5, 0x1c0, R40 ;  /* 0x000001c005057824 */ /* 0x000fe200078e0228 */
[----:B-1----:R-:W-:Y:S06]  /*0300*/  @P1 BRA `(.L_x_2129) ;  /* 0x0000000000e41947 */ /* 0x002fec0003800000 */
[----:B------:R-:W0:Y:S01]  /*0310*/  LDCU.128 UR8, c[0x3][URZ] ;  /* 0x00c00000ff0877ac */ /* 0x000e220008000c00 */
[----:B------:R-:W-:Y:S01]  /*0320*/  IMAD R40, R42, 0x8, R40 ;  /* 0x000000082a287824 */ /* 0x000fe200078e0228 */
        /* <DEDUP_REMOVED lines=20> */
[C---:B------:R-:W-:Y:S02]  /*0470*/  DFMA R14, R16.reuse, UR48, RZ ;  /* 0x00000030100e7c2b */ /* 0x040fe400080000ff */
[----:B------:R-:W-:Y:S01]  /*0480*/  DFMA R26, R16, UR8, RZ ;  /* 0x00000008101a7c2b */ /* 0x000fe200080000ff */
[----:B------:R-:W4:Y:S01]  /*0490*/  LDCU.128 UR40, c[0x3][0x90] ;  /* 0x00c01200ff2877ac */ /* 0x000f220008000c00 */
[----:B------:R-:W-:Y:S01]  /*04a0*/  DFMA R24, R12, UR26, R24 ;  /* 0x0000001a0c187c2b */ /* 0x000fe20008000018 */
[----:B------:R0:W-:Y:S01]  /*04b0*/  STS.64 [R40], R44 ;  /* 0x0000002c28007388 */ /* 0x0001e20000000a00 */
[----:B--2---:R-:W-:Y:S01]  /*04c0*/  DFMA R16, R16, UR56, RZ ;  /* 0x0000003810107c2b */ /* 0x004fe200080000ff */
        /* <DEDUP_REMOVED lines=8> */
[C---:B-1----:R-:W-:Y:S02]  /*0550*/  DFMA R18, R8.reuse, UR20, R18 ;  /* 0x0000001408127c2b */ /* 0x042fe40008000012 */
[----:B0-----:R-:W-:-:S02]  /*0560*/  DFMA R24, R8, UR28, R24 ;  /* 0x0000001c08187c2b */ /* 0x001fc40008000018 */
[C---:B---3--:R-:W-:Y:S02]  /*0570*/  DFMA R26, R8.reuse, UR32, R26 ;  /* 0x00000020081a7c2b */ /* 0x048fe4000800001a */
[C---:B----4-:R-:W-:Y:S02]  /*0580*/  DFMA R36, R8.reuse, UR40, R36 ;  /* 0x0000002808247c2b */ /* 0x050fe40008000024 */
[----:B--2---:R-:W-:Y:S02]  /*0590*/  DFMA R38, R8, UR12, R38 ;  /* 0x0000000c08267c2b */ /* 0x004fe40008000026 */
[----:B------:R-:W-:Y:S02]  /*05a0*/  DFMA R18, R6, UR22, R18 ;  /* 0x0000001606127c2b */ /* 0x000fe40008000012 */
[----:B------:R-:W-:Y:S02]  /*05b0*/  DFMA R14, R8, UR52, R14 ;  /* 0x00000034080e7c2b */ /* 0x000fe4000800000e */
[----:B------:R-:W-:-:S02]  /*05c0*/  DFMA R24, R6, UR30, R24 ;  /* 0x0000001e06187c2b */ /* 0x000fc40008000018 */
[----:B------:R-:W-:Y:S01]  /*05d0*/  DFMA R16, R8, UR60, R16 ;  /* 0x0000003c08107c2b */ /* 0x000fe20008000010 */
        /* <DEDUP_REMOVED lines=12> */
.L_x_2129:
[----:B------:R-:W-:Y:S05]  /*06a0*/  BSYNC.RECONVERGENT B0 ;  /* 0x0000000000007941 */ /* 0x000fea0003800200 */
.L_x_2128:
[----:B------:R-:W-:Y:S01]  /*06b0*/  BAR.SYNC.DEFER_BLOCKING 0x0 ;  /* 0x0000000000007b1d */ /* 0x000fe20000010000 */
[----:B------:R-:W-:-:S05]  /*06c0*/  IMAD R42, R42, 0x8, R5 ;  /* 0x000000082a2a7824 */ /* 0x000fca00078e0205 */
[----:B------:R-:W-:Y:S04]  /*06d0*/  BSSY.RECONVERGENT B0, `(.L_x_2130) ;  /* 0x000003e000007945 */ /* 0x000fe80003800200 */
[----:B------:R-:W-:Y:S05]  /*06e0*/  @P2 BRA `(.L_x_2131) ;  /* 0x0000000000f02947 */ /* 0x000fea0003800000 */
[----:B0-----:R-:W0:Y:S01]  /*06f0*/  LDS.64 R14, [R42] ;  /* 0x000000002a0e7984 */ /* 0x001e220000000a00 */
[----:B------:R-:W0:Y:S03]  /*0700*/  LDCU.128 UR8, c[0x3][URZ] ;  /* 0x00c00000ff0877ac */ /* 0x000e260008000c00 */
[----:B------:R-:W1:Y:S01]  /*0710*/  LDS.64 R40, [R42+0x40] ;  /* 0x000040002a287984 */ /* 0x000e620000000a00 */
[----:B------:R-:W2:Y:S03]  /*0720*/  LDCU.128 UR16, c[0x3][0x20] ;  /* 0x00c00400ff1077ac */ /* 0x000ea60008000c00 */
[----:B-----5:R-:W3:Y:S01]  /*0730*/  LDS.64 R6, [R42+0x80] ;  /* 0x000080002a067984 */ /* 0x020ee20000000a00 */
        /* <DEDUP_REMOVED lines=17> */
[C---:B------:R-:W-:Y:S02]  /*0850*/  DFMA R26, R14.reuse, UR40, RZ ;  /* 0x000000280e1a7c2b */ /* 0x040fe400080000ff */
        /* <DEDUP_REMOVED lines=9> */
[C---:B------:R-:W-:Y:S02]  /*08f0*/  DFMA R26, R40.reuse, UR42, R26 ;  /* 0x0000002a281a7c2b */ /* 0x040fe4000800001a */
[----:B------:R-:W-:-:S02]  /*0900*/  DFMA R36, R40, UR50, R36 ;  /* 0x0000003228247c2b */ /* 0x000fc40008000024 */
[C---:B------:R-:W-:Y:S02]  /*0910*/  DFMA R38, R40.reuse, UR54, R38 ;  /* 0x0000003628267c2b */ /* 0x040fe40008000026 */
[----:B------:R-:W-:Y:S02]  /*0920*/  DFMA R14, R40, UR62, R14 ;  /* 0x0000003e280e7c2b */ /* 0x000fe4000800000e */
[C---:B---3--:R-:W-:Y:S02]  /*0930*/  DFMA R12, R6.reuse, UR12, R12 ;  /* 0x0000000c060c7c2b */ /* 0x048fe4000800000c */
[C---:B------:R-:W-:Y:S02]  /*0940*/  DFMA R16, R6.reuse, UR20, R16 ;  /* 0x0000001406107c2b */ /* 0x040fe40008000010 */
[C---:B0-----:R-:W-:Y:S02]  /*0950*/  DFMA R18, R6.reuse, UR28, R18 ;  /* 0x0000001c06127c2b */ /* 0x041fe40008000012 */
[----:B--2---:R-:W-:-:S02]  /*0960*/  DFMA R24, R6, UR36, R24 ;  /* 0x0000002406187c2b */ /* 0x004fc40008000018 */
[C---:B-1----:R-:W-:Y:S02]  /*0970*/  DFMA R26, R6.reuse, UR44, R26 ;  /* 0x0000002c061a7c2b */ /* 0x042fe4000800001a */
        /* <DEDUP_REMOVED lines=19> */
.L_x_2131:
[----:B------:R-:W-:Y:S05]  /*0ab0*/  BSYNC.RECONVERGENT B0 ;  /* 0x0000000000007941 */ /* 0x000fea0003800200 */
.L_x_2130:
[----:B------:R-:W-:Y:S06]  /*0ac0*/  BAR.SYNC.DEFER_BLOCKING 0x0 ;  /* 0x0000000000007b1d */ /* 0x000fec0000010000 */
[----:B------:R-:W2:Y:S01]  /*0ad0*/  LDCU.128 UR12, c[0x3][0x20] ;  /* 0x00c00400ff0c77ac */ /* 0x000ea20008000c00 */
[----:B------:R-:W3:Y:S01]  /*0ae0*/  LDCU.128 UR16, c[0x3][0x40] ;  /* 0x00c00800ff1077ac */ /* 0x000ee20008000c00 */
[----:B------:R-:W4:Y:S01]  /*0af0*/  LDCU.128 UR32, c[0x3][0x30] ;  /* 0x00c00600ff2077ac */ /* 0x000f220008000c00 */
[----:B------:R-:W4:Y:S01]  /*0b00*/  LDCU.128 UR36, c[0x3][0x50] ;  /* 0x00c00a00ff2477ac */ /* 0x000f220008000c00 */
[----:B------:R-:W4:Y:S01]  /*0b10*/  LDCU.128 UR8, c[0x3][URZ] ;  /* 0x00c00000ff0877ac */ /* 0x000f220008000c00 */
[----:B01---5:R-:W0:Y:S01]  /*0b20*/  LDS.128 R12, [R4] ;  /* 0x00000000040c7984 */ /* 0x023e220000000c00 */
[----:B--2---:R-:W-:Y:S01]  /*0b30*/  MOV R6, UR14 ;  /* 0x0000000e00067c02 */ /* 0x004fe20008000f00 */
[----:B------:R-:W-:Y:S01]  /*0b40*/  IMAD.U32 R7, RZ, RZ, UR15 ;  /* 0x0000000fff077e24 */ /* 0x000fe2000f8e00ff */
[----:B------:R-:W1:Y:S01]  /*0b50*/  LDCU.128 UR20, c[0x3][0x60] ;  /* 0x00c00c00ff1477ac */ /* 0x000e620008000c00 */
[----:B------:R-:W2:Y:S01]  /*0b60*/  LDS.128 R16, [R4+0x10] ;  /* 0x0000100004107984 */ /* 0x000ea20000000c00 */
[----:B---3--:R-:W-:-:S02]  /*0b70*/  IMAD.U32 R8, RZ, RZ, UR18 ;  /* 0x00000012ff087e24 */ /* 0x008fc4000f8e00ff */
[----:B------:R-:W-:Y:S01]  /*0b80*/  IMAD.U32 R9, RZ, RZ, UR19 ;  /* 0x00000013ff097e24 */ /* 0x000fe2000f8e00ff */
[----:B------:R-:W3:Y:S01]  /*0b90*/  LDCU.128 UR24, c[0x3][0x80] ;  /* 0x00c01000ff1877ac */ /* 0x000ee20008000c00 */
[----:B------:R-:W2:Y:S01]  /*0ba0*/  LDCU.128 UR28, c[0x3][0x10] ;  /* 0x00c00200ff1c77ac */ /* 0x000ea20008000c00 */
[----:B------:R-:W2:Y:S01]  /*0bb0*/  LDCU.128 UR40, c[0x3][0xd0] ;  /* 0x00c01a00ff2877ac */ /* 0x000ea20008000c00 */
[----:B------:R-:W2:Y:S01]  /*0bc0*/  LDCU.128 UR44, c[0x3][0xf0] ;  /* 0x00c01e00ff2c77ac */ /* 0x000ea20008000c00 */
[----:B------:R-:W2:Y:S01]  /*0bd0*/  LDCU.128 UR48, c[0x3][0x10] ;  /* 0x00c00200ff3077ac */ /* 0x000ea20008000c00 */
[----:B------:R-:W2:Y:S01]  /*0be0*/  LDCU.64 UR4, c[0x3][0xe8] ;  /* 0x00c01d00ff0477ac */ /* 0x000ea20008000a00 */
[C---:B0-----:R-:W-:Y:S02]  /*0bf0*/  DFMA R24, R12.reuse, UR12, RZ ;  /* 0x0000000c0c187c2b */ /* 0x041fe400080000ff */
[C---:B------:R-:W-:Y:S02]  /*0c00*/  DFMA R26, R12.reuse, UR16, RZ ;  /* 0x000000100c1a7c2b */ /* 0x040fe400080000ff */
[----:B----4-:R-:W-:-:S02]  /*0c10*/  DFMA R36, R12, UR8, RZ ;  /* 0x000000080c247c2b */ /* 0x010fc400080000ff */
[----:B-1----:R-:W-:Y:S02]  /*0c20*/  DFMA R40, R12, UR20, RZ ;  /* 0x000000140c287c2b */ /* 0x002fe400080000ff */
[-C--:B------:R-:W-:Y:S02]  /*0c30*/  DFMA R24, R6, R14.reuse, R24 ;  /* 0x0000000e0618722b */ /* 0x080fe40000000018 */
[----:B------:R-:W-:Y:S02]  /*0c40*/  DFMA R26, R8, R14, R26 ;  /* 0x0000000e081a722b */ /* 0x000fe4000000001a */
[----:B------:R-:W-:Y:S02]  /*0c50*/  DFMA R36, R14, UR10, R36 ;  /* 0x0000000a0e247c2b */ /* 0x000fe40008000024 */
[----:B---3--:R-:W-:Y:S02]  /*0c60*/  DFMA R38, R12, UR24, RZ ;  /* 0x000000180c267c2b */ /* 0x008fe400080000ff */
[----:B--2---:R-:W-:-:S02]  /*0c70*/  DFMA R24, R16, UR32, R24 ;  /* 0x0000002010187c2b */ /* 0x004fc40008000018 */
[C---:B------:R-:W-:Y:S02]  /*0c80*/  DFMA R26, R16.reuse, UR36, R26 ;  /* 0x00000024101a7c2b */ /* 0x040fe4000800001a */
[----:B------:R-:W-:-:S04]  /*0c90*/  DFMA R36, R16, UR28, R36 ;  /* 0x0000001c10247c2b */ /* 0x000fc80008000024 */
[C---:B------:R-:W-:Y:S01]  /*0ca0*/  DFMA R24, R18.reuse, UR34, R24 ;  /* 0x0000002212187c2b */ /* 0x040fe20008000018 */
[----:B------:R-:W0:Y:S01]  /*0cb0*/  LDCU.128 UR32, c[0x3][0x70] ;  /* 0x00c00e00ff2077ac */ /* 0x000e220008000c00 */
[C---:B------:R-:W-:Y:S02]  /*0cc0*/  DFMA R26, R18.reuse, UR38, R26 ;  /* 0x00000026121a7c2b */ /* 0x040fe4000800001a */
[----:B------:R-:W-:Y:S01]  /*0cd0*/  DFMA R36, R18, UR30, R36 ;  /* 0x0000001e12247c2b */ /* 0x000fe20008000024 */
[----:B------:R-:W1:Y:S03]  /*0ce0*/  LDCU.128 UR36, c[0x3][0x90] ;  /* 0x00c01200ff2477ac */ /* 0x000e660008000c00 */
[----:B------:R-:W-:Y:S01]  /*0cf0*/  DMUL R20, R24, R20 ;  /* 0x0000001418147228 */ /* 0x000fe20000000000 */
[----:B------:R-:W2:Y:S01]  /*0d00*/  LDCU.128 UR28, c[0x3][0xa0] ;  /* 0x00c01400ff1c77ac */ /* 0x000ea20008000c00 */
[----:B------:R-:W-:Y:S01]  /*0d10*/  MOV R24, UR22 ;  /* 0x0000001600187c02 */ /* 0x000fe20008000f00 */
[----:B------:R-:W-:Y:S01]  /*0d20*/  IMAD.U32 R25, RZ, RZ, UR23 ;  /* 0x00000017ff197e24 */ /* 0x000fe2000f8e00ff */
[----:B------:R-:W-:Y:S01]  /*0d30*/  DMUL R22, R26, R22 ;  /* 0x000000161a167228 */ /* 0x000fe20000000000 */
[----:B------:R-:W-:Y:S01]  /*0d40*/  IMAD.U32 R26, RZ, RZ, UR26 ;  /* 0x0000001aff1a7e24 */ /* 0x000fe2000f8e00ff */
[----:B------:R-:W-:Y:S01]  /*0d50*/  DMUL R10, R36, R10 ;  /* 0x0000000a240a7228 */ /* 0x000fe20000000000 */
[----:B------:R-:W-:-:S02]  /*0d60*/  IMAD.U32 R27, RZ, RZ, UR27 ;  /* 0x0000001bff1b7e24 */ /* 0x000fc4000f8e00ff */
[----:B------:R-:W-:Y:S01]  /*0d70*/  DFMA R40, R24, R14, R40 ;  /* 0x0000000e1828722b */ /* 0x000fe20000000028 */
[----:B------:R-:W-:-:S03]  /*0d80*/  CS2R R36, SRZ ;  /* 0x0000000000247805 */ /* 0x000fc6000001ff00 */
[----:B------:R-:W-:-:S03]  /*0d90*/  DFMA R38, R26, R14, R38 ;  /* 0x0000000e1a26722b */ /* 0x000fc60000000026 */
[----:B------:R-:W3:Y:S01]  /*0da0*/  @!P0 LDG.E.64.CONSTANT R36, desc[UR6][R32.64+0x30] ;  /* 0x0000300620248981 */ /* 0x000ee2000c1e9b00 */
[----:B0-----:R-:W-:-:S04]  /*0db0*/  DFMA R40, R16, UR32, R40 ;  /* 0x0000002010287c2b */ /* 0x001fc80008000028 */
[----:B-1----:R-:W-:-:S04]  /*0dc0*/  DFMA R38, R16, UR36, R38 ;  /* 0x0000002410267c2b */ /* 0x002fc80008000026 */
[C---:B------:R-:W-:Y:S01]  /*0dd0*/  DFMA R40, R18.reuse, UR34, R40 ;  /* 0x0000002212287c2b */ /* 0x040fe20008000028 */
[----:B------:R-:W0:Y:S03]  /*0de0*/  LDCU.128 UR32, c[0x3][0xb0] ;  /* 0x00c01600ff2077ac */ /* 0x000e260008000c00 */
[----:B------:R-:W-:Y:S01]  /*0df0*/  DFMA R38, R18, UR38, R38 ;  /* 0x0000002612267c2b */ /* 0x000fe20008000026 */
[----:B------:R-:W1:Y:S03]  /*0e00*/  LDCU.128 UR36, c[0x3][0xe0] ;  /* 0x00c01c00ff2477ac */ /* 0x000e660008000c00 */
[----:B------:R-:W-:Y:S02]  /*0e10*/  DMUL R28, R40, R28 ;  /* 0x0000001c281c7228 */ /* 0x000fe40000000000 */
[----:B--2---:R-:W-:-:S02]  /*0e20*/  DFMA R40, R12, UR28, RZ ;  /* 0x0000001c0c287c2b */ /* 0x004fc400080000ff */
[----:B------:R-:W-:Y:S01]  /*0e30*/  DMUL R38, R38, R30 ;  /* 0x0000001e26267228 */ /* 0x000fe20000000000 */
[----:B------:R-:W-:Y:S01]  /*0e40*/  MOV R30, UR30 ;  /* 0x0000001e001e7c02 */ /* 0x000fe20008000f00 */
[----:B------:R-:W-:-:S06]  /*0e50*/  IMAD.U32 R31, RZ, RZ, UR31 ;  /* 0x0000001fff1f7e24 */ /* 0x000fcc000f8e00ff */
[----:B------:R-:W-:-:S08]  /*0e60*/  DFMA R40, R30, R14, R40 ;  /* 0x0000000e1e28722b */ /* 0x000fd00000000028 */
[----:B0-----:R-:W-:-:S08]  /*0e70*/  DFMA R40, R16, UR32, R40 ;  /* 0x0000002010287c2b */ /* 0x001fd00008000028 */
[----:B------:R-:W-:Y:S01]  /*0e80*/  DFMA R40, R18, UR34, R40 ;  /* 0x0000002212287c2b */ /* 0x000fe20008000028 */
[----:B------:R-:W0:Y:S07]  /*0e90*/  LDCU.128 UR32, c[0x3][0xc0] ;  /* 0x00c01800ff2077ac */ /* 0x000e2e0008000c00 */
[----:B------:R-:W-:Y:S01]  /*0ea0*/  DMUL R34, R40, R34 ;  /* 0x0000002228227228 */ /* 0x000fe20000000000 */
[----:B------:R-:W-:-:S06]  /*0eb0*/  CS2R R40, SRZ ;  /* 0x0000000000287805 */ /* 0x000fcc000001ff00 */
[----:B------:R2:W4:Y:S01]  /*0ec0*/  @!P0 LDG.E.64.CONSTANT R40, desc[UR6][R32.64+0x38] ;  /* 0x0000380620288981 */ /* 0x000522000c1e9b00 */
[----:B------:R-:W-:Y:S01]  /*0ed0*/  BSSY.RECONVERGENT B0, `(.L_x_2132) ;  /* 0x0000080000007945 */ /* 0x000fe20003800200 */
[C---:B0-----:R-:W-:Y:S02]  /*0ee0*/  DFMA R42, R12.reuse, UR32, RZ ;  /* 0x000000200c2a7c2b */ /* 0x041fe400080000ff */
[----:B-1----:R-:W-:Y:S02]  /*0ef0*/  DFMA R12, R12, UR36, RZ ;  /* 0x000000240c0c7c2b */ /* 0x002fe400080000ff */
[----:B--2---:R-:W-:-:S04]  /*0f00*/  DFMA R32, R10, UR50, RZ ;  /* 0x000000320a207c2b */ /* 0x004fc800080000ff */
[C---:B------:R-:W-:Y:S02]  /*0f10*/  DFMA R42, R14.reuse, UR34, R42 ;  /* 0x000000220e2a7c2b */ /* 0x040fe4000800002a */
[----:B------:R-:W-:Y:S02]  /*0f20*/  DFMA R12, R14, UR38, R12 ;  /* 0x000000260e0c7c2b */ /* 0x000fe4000800000c */
[----:B------:R-:W-:Y:S01]  /*0f30*/  DFMA R14, R10, UR48, RZ ;  /* 0x000000300a0e7c2b */ /* 0x000fe200080000ff */
[----:B------:R-:W0:Y:S03]  /*0f40*/  LDCU.128 UR48, c[0x3][0x70] ;  /* 0x00c00e00ff3077ac */ /* 0x000e260008000c00 */
[C---:B------:R-:W-:Y:S02]  /*0f50*/  DFMA R42, R16.reuse, UR40, R42 ;  /* 0x00000028102a7c2b */ /* 0x040fe4000800002a */
[----:B------:R-:W-:-:S02]  /*0f60*/  DFMA R12, R16, UR44, R12 ;  /* 0x0000002c100c7c2b */ /* 0x000fc4000800000c */
[----:B------:R-:W-:-:S04]  /*0f70*/  DFMA R16, R10, UR8, RZ ;  /* 0x000000080a107c2b */ /* 0x000fc800080000ff */
[C---:B------:R-:W-:Y:S01]  /*0f80*/  DFMA R42, R18.reuse, UR42, R42 ;  /* 0x0000002a122a7c2b */ /* 0x040fe2000800002a */
[----:B------:R-:W1:Y:S01]  /*0f90*/  LDCU.128 UR40, c[0x3][0x30] ;  /* 0x00c00600ff2877ac */ /* 0x000e620008000c00 */
[----:B------:R-:W-:Y:S02]  /*0fa0*/  DFMA R18, R18, UR46, R12 ;  /* 0x0000002e12127c2b */ /* 0x000fe4000800000c */
[----:B------:R-:W-:Y:S01]  /*0fb0*/  DFMA R12, R10, UR10, RZ ;  /* 0x0000000a0a0c7c2b */ /* 0x000fe200080000ff */
[----:B------:R-:W2:Y:S01]  /*0fc0*/  LDCU.128 UR44, c[0x3][0x50] ;  /* 0x00c00a00ff2c77ac */ /* 0x000ea20008000c00 */
[----:B------:R-:W-:-:S06]  /*0fd0*/  DFMA R16, R20, UR12, R16 ;  /* 0x0000000c14107c2b */ /* 0x000fcc0008000010 */
[----:B------:R-:W-:Y:S02]  /*0fe0*/  DFMA R12, R20, R6, R12 ;  /* 0x00000006140c722b */ /* 0x000fe4000000000c */
[----:B------:R-:W-:Y:S02]  /*0ff0*/  DFMA R16, R22, UR16, R16 ;  /* 0x0000001016107c2b */ /* 0x000fe40008000010 */
[C---:B-1----:R-:W-:Y:S02]  /*1000*/  DFMA R14, R20.reuse, UR40, R14 ;  /* 0x00000028140e7c2b */ /* 0x042fe4000800000e */
[----:B------:R-:W-:Y:S01]  /*1010*/  DFMA R32, R20, UR42, R32 ;  /* 0x0000002a14207c2b */ /* 0x000fe20008000020 */
[----:B------:R-:W1:Y:S01]  /*1020*/  LDCU.128 UR40, c[0x3][0x90] ;  /* 0x00c01200ff2877ac */ /* 0x000e620008000c00 */
[----:B------:R-:W-:Y:S02]  /*1030*/  DFMA R12, R22, R8, R12 ;  /* 0x00000008160c722b */ /* 0x000fe4000000000c */
[----:B------:R-:W-:-:S02]  /*1040*/  DFMA R16, R28, UR20, R16 ;  /* 0x000000141c107c2b */ /* 0x000fc40008000010 */
[C---:B--2---:R-:W-:Y:S02]  /*1050*/  DFMA R14, R22.reuse, UR44, R14 ;  /* 0x0000002c160e7c2b */ /* 0x044fe4000800000e */
[----:B------:R-:W-:Y:S01]  /*1060*/  DFMA R32, R22, UR46, R32 ;  /* 0x0000002e16207c2b */ /* 0x000fe20008000020 */
[----:B------:R-:W2:Y:S01]  /*1070*/  LDCU.128 UR44, c[0x3][0xd0] ;  /* 0x00c01a00ff2c77ac */ /* 0x000ea20008000c00 */
[----:B------:R-:W-:Y:S02]  /*1080*/  DFMA R12, R28, R24, R12 ;  /* 0x000000181c0c722b */ /* 0x000fe4000000000c */
[----:B------:R-:W-:Y:S02]  /*1090*/  DFMA R16, R38, UR24, R16 ;  /* 0x0000001826107c2b */ /* 0x000fe40008000010 */
[C---:B0-----:R-:W-:Y:S02]  /*10a0*/  DFMA R14, R28.reuse, UR48, R14 ;  /* 0x000000301c0e7c2b */ /* 0x041fe4000800000e */
[----:B------:R-:W-:Y:S01]  /*10b0*/  DFMA R32, R28, UR50, R32 ;  /* 0x000000321c207c2b */ /* 0x000fe20008000020 */
[----:B------:R-:W0:Y:S01]  /*10c0*/  LDCU.128 UR48, c[0x3][0xf0] ;  /* 0x00c01e00ff3077ac */ /* 0x000e220008000c00 */
[----:B------:R-:W-:-:S02]  /*10d0*/  DFMA R12, R38, R26, R12 ;  /* 0x0000001a260c722b */ /* 0x000fc4000000000c */
[----:B------:R-:W-:Y:S02]  /*10e0*/  DFMA R16, R34, UR28, R16 ;  /* 0x0000001c22107c2b */ /* 0x000fe40008000010 */
[C---:B-1----:R-:W-:Y:S02]  /*10f0*/  DFMA R14, R38.reuse, UR40, R14 ;  /* 0x00000028260e7c2b */ /* 0x042fe4000800000e */
[----:B------:R-:W-:Y:S01]  /*1100*/  DFMA R38, R38, UR42, R32 ;  /* 0x0000002a26267c2b */ /* 0x000fe20008000020 */
[----:B------:R-:W1:Y:S01]  /*1110*/  LDCU.128 UR40, c[0x3][0xb0] ;  /* 0x00c01600ff2877ac */ /* 0x000e620008000c00 */
[----:B------:R-:W2:Y:S01]  /*1120*/  S2R R32, SR_TID.X ;  /* 0x0000000000207919 */ /* 0x000ea20000002100 */
[----:B------:R-:W-:-:S03]  /*1130*/  DFMA R12, R34, R30, R12 ;  /* 0x0000001e220c722b */ /* 0x000fc6000000000c */
[C---:B-1----:R-:W-:Y:S02]  /*1140*/  DFMA R14, R34.reuse, UR40, R14 ;  /* 0x00000028220e7c2b */ /* 0x042fe4000800000e */
[----:B------:R-:W-:Y:S01]  /*1150*/  DFMA R38, R34, UR42, R38 ;  /* 0x0000002a22267c2b */ /* 0x000fe20008000026 */
[----:B--2---:R-:W-:Y:S01]  /*1160*/  ISETP.GT.U32.OR P0, PT, R32, 0xf, P0 ;  /* 0x0000000f2000780c */ /* 0x004fe20000704470 */
[----:B---3--:R-:W-:-:S08]  /*1170*/  DMUL R36, R42, R36 ;  /* 0x000000242a247228 */ /* 0x008fd00000000000 */
[C---:B------:R-:W-:Y:S02]  /*1180*/  DFMA R34, R36.reuse, UR44, R14 ;  /* 0x0000002c24227c2b */ /* 0x040fe4000800000e */
[----:B------:R-:W-:Y:S02]  /*1190*/  DFMA R38, R36, UR46, R38 ;  /* 0x0000002e24267c2b */ /* 0x000fe40008000026 */
[----:B----4-:R-:W-:Y:S02]  /*11a0*/  DMUL R18, R18, R40 ;  /* 0x0000002812127228 */ /* 0x010fe40000000000 */
[C---:B------:R-:W-:Y:S02]  /*11b0*/  DFMA R40, R36.reuse, UR32, R16 ;  /* 0x0000002024287c2b */ /* 0x040fe40008000010 */
[----:B------:R-:W-:-:S06]  /*11c0*/  DFMA R16, R36, UR34, R12 ;  /* 0x0000002224107c2b */ /* 0x000fcc000800000c */
[C---:B------:R-:W-:Y:S02]  /*11d0*/  DFMA R12, R18.reuse, UR36, R40 ;  /* 0x00000024120c7c2b */ /* 0x040fe40008000028 */
[C---:B------:R-:W-:Y:S02]  /*11e0*/  DFMA R14, R18.reuse, UR4, R16 ;  /* 0x00000004120e7c2b */ /* 0x040fe40008000010 */
[C---:B0-----:R-:W-:Y:S02]  /*11f0*/  DFMA R16, R18.reuse, UR48, R34 ;  /* 0x0000003012107c2b */ /* 0x041fe40008000022 */
[----:B------:R-:W-:-:S03]  /*1200*/  DFMA R18, R18, UR50, R38 ;  /* 0x0000003212127c2b */ /* 0x000fc60008000026 */
[----:B------:R0:W-:Y:S04]  /*1210*/  STS.128 [R4], R12 ;  /* 0x0000000c04007388 */ /* 0x0001e80000000c00 */
[----:B------:R0:W-:Y:S01]  /*1220*/  STS.128 [R4+0x10], R16 ;  /* 0x0000101004007388 */ /* 0x0001e20000000c00 */
[----:B------:R-:W-:Y:S06]  /*1230*/  BAR.SYNC.DEFER_BLOCKING 0x0 ;  /* 0x0000000000007b1d */ /* 0x000fec0000010000 */
[----:B------:R-:W-:Y:S05]  /*1240*/  @P2 BRA `(.L_x_2133) ;  /* 0x0000000400202947 */ /* 0x000fea0003800000 */
[----:B------:R-:W-:Y:S01]  /*1250*/  IMAD.SHL.U32 R3, R3, 0x8, RZ ;  /* 0x0000000803037824 */ /* 0x000fe200078e00ff */
[----:B------:R-:W1:Y:S04]  /*1260*/  LDCU.128 UR40, c[0x3][0x10] ;  /* 0x00c00200ff2877ac */ /* 0x000e680008000c00 */
[----:B0-----:R-:W-:Y:S01]  /*1270*/  LOP3.LUT R4, R3, 0x18, RZ, 0xc0, !PT ;  /* 0x0000001803047812 */ /* 0x001fe200078ec0ff */
[----:B------:R-:W0:Y:S04]  /*1280*/  LDCU.64 UR4, c[0x3][0x28] ;  /* 0x00c00500ff0477ac */ /* 0x000e280008000a00 */
[----:B------:R-:W-:Y:S01]  /*1290*/  IMAD.IADD R3, R5, 0x1, R4 ;  /* 0x0000000105037824 */ /* 0x000fe200078e0204 */
[----:B------:R-:W2:Y:S04]  /*12a0*/  LDCU.128 UR44, c[0x3][0x30] ;  /* 0x00c00600ff2c77ac */ /* 0x000ea80008000c00 */
[----:B------:R-:W3:Y:S01]  /*12b0*/  LDS.64 R4, [R3] ;  /* 0x0000000003047984 */ /* 0x000ee20000000a00 */
[----:B------:R-:W4:Y:S03]  /*12c0*/  LDCU.64 UR14, c[0x3][0x48] ;  /* 0x00c00900ff0e77ac */ /* 0x000f260008000a00 */
[----:B------:R-:W5:Y:S01]  /*12d0*/  LDS.64 R8, [R3+0x40] ;  /* 0x0000400003087984 */ /* 0x000f620000000a00 */
[----:B------:R-:W4:Y:S03]  /*12e0*/  LDCU.128 UR48, c[0x3][0x50] ;  /* 0x00c00a00ff3077ac */ /* 0x000f260008000c00 */
[----:B------:R-:W4:Y:S01]  /*12f0*/  LDS.64 R36, [R3+0x80] ;  /* 0x0000800003247984 */ /* 0x000f220000000a00 */
[----:B0-----:R-:W-:Y:S01]  /*1300*/  MOV R6, UR4 ;  /* 0x0000000400067c02 */ /* 0x001fe20008000f00 */
[----:B------:R-:W-:Y:S01]  /*1310*/  IMAD.U32 R7, RZ, RZ, UR5 ;  /* 0x00000005ff077e24 */ /* 0x000fe2000f8e00ff */
[----:B------:R-:W0:Y:S01]  /*1320*/  LDCU.64 UR4, c[0x3][0x68] ;  /* 0x00c00d00ff0477ac */ /* 0x000e220008000a00 */
[----:B------:R-:W4:Y:S01]  /*1330*/  LDS.64 R26, [R3+0xc0] ;  /* 0x0000c000031a7984 */ /* 0x000f220000000a00 */
[----:B------:R-:W4:Y:S03]  /*1340*/  LDCU.64 UR18, c[0x3][0xa8] ;  /* 0x00c01500ff1277ac */ /* 0x000f260008000a00 */
[----:B------:R-:W4:Y:S04]  /*1350*/  LDS.64 R30, [R3+0x100] ;  /* 0x00010000031e7984 */ /* 0x000f280000000a00 */
[----:B------:R-:W-:Y:S01]  /*1360*/  LDS.64 R14, [R3+0x180] ;  /* 0x00018000030e7984 */ /* 0x000fe20000000a00 */
[----:B0-----:R-:W-:Y:S01]  /*1370*/  MOV R24, UR4 ;  /* 0x0000000400187c02 */ /* 0x001fe20008000f00 */
[----:B------:R-:W-:Y:S01]  /*1380*/  IMAD.U32 R25, RZ, RZ, UR5 ;  /* 0x00000005ff197e24 */ /* 0x000fe2000f8e00ff */
[----:B------:R-:W0:Y:S01]  /*1390*/  LDCU.64 UR4, c[0x3][0xc8] ;  /* 0x00c01900ff0477ac */ /* 0x000e220008000a00 */
[----:B---3--:R-:W-:-:S02]  /*13a0*/  DFMA R34, R4, UR8, RZ ;  /* 0x0000000804227c2b */ /* 0x008fc400080000ff */
[C---:B-1----:R-:W-:Y:S02]  /*13b0*/  DFMA R16, R4.reuse, UR40, RZ ;  /* 0x0000002804107c2b */ /* 0x042fe400080000ff */
[C---:B------:R-:W-:Y:S02]  /*13c0*/  DFMA R18, R4.reuse, UR10, RZ ;  /* 0x0000000a04127c2b */ /* 0x040fe400080000ff */
[----:B------:R-:W-:Y:S01]  /*13d0*/  DFMA R12, R4, UR42, RZ ;  /* 0x0000002a040c7c2b */ /* 0x000fe200080000ff */
[----:B------:R-:W1:Y:S01]  /*13e0*/  LDCU.128 UR40, c[0x3][0x70] ;  /* 0x00c00e00ff2877ac */ /* 0x000e620008000c00 */
[----:B------:R-:W3:Y:S01]  /*13f0*/  LDS.64 R4, [R3+0x140] ;  /* 0x0001400003047984 */ /* 0x000ee20000000a00 */
[C---:B-----5:R-:W-:Y:S02]  /*1400*/  DFMA R34, R8.reuse, UR12, R34 ;  /* 0x0000000c08227c2b */ /* 0x060fe40008000022 */
[C---:B--2---:R-:W-:Y:S02]  /*1410*/  DFMA R16, R8.reuse, UR44, R16 ;  /* 0x0000002c08107c2b */ /* 0x044fe40008000010 */
[----:B------:R-:W-:-:S02]  /*1420*/  DFMA R18, R8, R6, R18 ;  /* 0x000000060812722b */ /* 0x000fc40000000012 */
[----:B------:R-:W-:Y:S01]  /*1430*/  DFMA R12, R8, UR46, R12 ;  /* 0x0000002e080c7c2b */ /* 0x000fe2000800000c */
[----:B------:R-:W2:Y:S01]  /*1440*/  LDCU.128 UR44, c[0x3][0x90] ;  /* 0x00c01200ff2c77ac */ /* 0x000ea20008000c00 */
[----:B----4-:R-:W-:Y:S01]  /*1450*/  IMAD.U32 R8, RZ, RZ, UR14 ;  /* 0x0000000eff087e24 */ /* 0x010fe2000f8e00ff */
[C---:B------:R-:W-:Y:S01]  /*1460*/  DFMA R34, R36.reuse, UR16, R34 ;  /* 0x0000001024227c2b */ /* 0x040fe20008000022 */
[----:B------:R-:W-:Y:S01]  /*1470*/  IMAD.U32 R9, RZ, RZ, UR15 ;  /* 0x0000000fff097e24 */ /* 0x000fe2000f8e00ff */
[----:B------:R-:W4:Y:S01]  /*1480*/  LDCU.64 UR14, c[0x3][0x88] ;  /* 0x00c01100ff0e77ac */ /* 0x000f220008000a00 */
[----:B------:R-:W-:-:S04]  /*1490*/  DFMA R16, R36, UR48, R16 ;  /* 0x0000003024107c2b */ /* 0x000fc80008000010 */
[C---:B------:R-:W-:Y:S02]  /*14a0*/  DFMA R18, R36.reuse, R8, R18 ;  /* 0x000000082412722b */ /* 0x040fe40000000012 */
[----:B------:R-:W-:Y:S01]  /*14b0*/  DFMA R36, R36, UR50, R12 ;  /* 0x0000003224247c2b */ /* 0x000fe2000800000c */
[----:B------:R-:W5:Y:S01]  /*14c0*/  LDCU.128 UR48, c[0x3][0xb0] ;  /* 0x00c01600ff3077ac */ /* 0x000f620008000c00 */
[----:B------:R-:W0:Y:S01]  /*14d0*/  LDS.64 R12, [R3+0x1c0] ;  /* 0x0001c000030c7984 */ /* 0x000e220000000a00 */
[C---:B------:R-:W-:Y:S02]  /*14e0*/  DFMA R34, R26.reuse, UR20, R34 ;  /* 0x000000141a227c2b */ /* 0x040fe40008000022 */
[C---:B-1----:R-:W-:Y:S02]  /*14f0*/  DFMA R16, R26.reuse, UR40, R16 ;  /* 0x000000281a107c2b */ /* 0x042fe40008000010 */
[C---:B------:R-:W-:Y:S02]  /*1500*/  DFMA R18, R26.reuse, R24, R18 ;  /* 0x000000181a12722b */ /* 0x040fe40000000012 */
[----:B------:R-:W-:Y:S01]  /*1510*/  DFMA R36, R26, UR42, R36 ;  /* 0x0000002a1a247c2b */ /* 0x000fe20008000024 */
[----:B------:R-:W1:Y:S01]  /*1520*/  LDCU.128 UR40, c[0x3][0xd0] ;  /* 0x00c01a00ff2877ac */ /* 0x000e620008000c00 */
[----:B----4-:R-:W-:Y:S01]  /*1530*/  IMAD.U32 R26, RZ, RZ, UR14 ;  /* 0x0000000eff1a7e24 */ /* 0x010fe2000f8e00ff */
[C---:B------:R-:W-:Y:S01]  /*1540*/  DFMA R34, R30.reuse, UR24, R34 ;  /* 0x000000181e227c2b */ /* 0x040fe20008000022 */
[----:B------:R-:W-:Y:S01]  /*1550*/  IMAD.U32 R27, RZ, RZ, UR15 ;  /* 0x0000000fff1b7e24 */ /* 0x000fe2000f8e00ff */
[C---:B--2---:R-:W-:Y:S01]  /*1560*/  DFMA R16, R30.reuse, UR44, R16 ;  /* 0x0000002c1e107c2b */ /* 0x044fe20008000010 */
[----:B------:R-:W2:Y:S02]  /*1570*/  LDCU.64 UR14, c[0x3][0xe8] ;  /* 0x00c01d00ff0e77ac */ /* 0x000ea40008000a00 */
[----:B------:R-:W-:-:S02]  /*1580*/  DFMA R36, R30, UR46, R36 ;  /* 0x0000002e1e247c2b */ /* 0x000fc40008000024 */
[----:B------:R-:W-:Y:S01]  /*1590*/  DFMA R18, R30, R26, R18 ;  /* 0x0000001a1e12722b */ /* 0x000fe20000000012 */
[----:B------:R-:W4:Y:S01]  /*15a0*/  LDCU.128 UR44, c[0x3][0xf0] ;  /* 0x00c01e00ff2c77ac */ /* 0x000f220008000c00 */
[----:B------:R-:W-:Y:S01]  /*15b0*/  MOV R30, UR18 ;  /* 0x00000012001e7c02 */ /* 0x000fe20008000f00 */
[----:B------:R-:W-:Y:S01]  /*15c0*/  IMAD.U32 R31, RZ, RZ, UR19 ;  /* 0x00000013ff1f7e24 */ /* 0x000fe2000f8e00ff */
[C---:B---3--:R-:W-:Y:S02]  /*15d0*/  DFMA R34, R4.reuse, UR28, R34 ;  /* 0x0000001c04227c2b */ /* 0x048fe40008000022 */
[C---:B-----5:R-:W-:Y:S02]  /*15e0*/  DFMA R16, R4.reuse, UR48, R16 ;  /* 0x0000003004107c2b */ /* 0x060fe40008000010 */
[C---:B------:R-:W-:Y:S02]  /*15f0*/  DFMA R36, R4.reuse, UR50, R36 ;  /* 0x0000003204247c2b */ /* 0x040fe40008000024 */
[----:B------:R-:W-:-:S02]  /*1600*/  DFMA R18, R4, R30, R18 ;  /* 0x0000001e0412722b */ /* 0x000fc40000000012 */
[C---:B------:R-:W-:Y:S02]  /*1610*/  DFMA R34, R14.reuse, UR32, R34 ;  /* 0x000000200e227c2b */ /* 0x040fe40008000022 */
[C---:B-1----:R-:W-:Y:S02]  /*1620*/  DFMA R16, R14.reuse, UR40, R16 ;  /* 0x000000280e107c2b */ /* 0x042fe40008000010 */
[C---:B------:R-:W-:Y:S02]  /*1630*/  DFMA R36, R14.reuse, UR42, R36 ;  /* 0x0000002a0e247c2b */ /* 0x040fe40008000024 */
[----:B0-----:R-:W-:Y:S02]  /*1640*/  DFMA R18, R14, UR4, R18 ;  /* 0x000000040e127c2b */ /* 0x001fe40008000012 */
[C---:B------:R-:W-:Y:S02]  /*1650*/  DFMA R34, R12.reuse, UR36, R34 ;  /* 0x000000240c227c2b */ /* 0x040fe40008000022 */
[----:B----4-:R-:W-:-:S04]  /*1660*/  DFMA R16, R12, UR44, R16 ;  /* 0x0000002c0c107c2b */ /* 0x010fc80008000010 */
[C---:B--2---:R-:W-:Y:S02]  /*1670*/  DFMA R18, R12.reuse, UR14, R18 ;  /* 0x0000000e0c127c2b */ /* 0x044fe40008000012 */
[----:B------:R-:W-:Y:S01]  /*1680*/  DFMA R36, R12, UR46, R36 ;  /* 0x0000002e0c247c2b */ /* 0x000fe20008000024 */
[----:B------:R1:W-:Y:S04]  /*1690*/  STS.64 [R3], R34 ;  /* 0x0000002203007388 */ /* 0x0003e80000000a00 */
[----:B------:R1:W-:Y:S04]  /*16a0*/  STS.64 [R3+0x80], R16 ;  /* 0x0000801003007388 */ /* 0x0003e80000000a00 */
[----:B------:R1:W-:Y:S04]  /*16b0*/  STS.64 [R3+0x40], R18 ;  /* 0x0000401203007388 */ /* 0x0003e80000000a00 */
[----:B------:R1:W-:Y:S02]  /*16c0*/  STS.64 [R3+0xc0], R36 ;  /* 0x0000c02403007388 */ /* 0x0003e40000000a00 */
.L_x_2133:
[----:B------:R-:W-:Y:S05]  /*16d0*/  BSYNC.RECONVERGENT B0 ;  /* 0x0000000000007941 */ /* 0x000fea0003800200 */
.L_x_2132:
[----:B------:R-:W-:Y:S06]  /*16e0*/  BAR.SYNC.DEFER_BLOCKING 0x0 ;  /* 0x0000000000007b1d */ /* 0x000fec0000010000 */
[----:B------:R-:W-:Y:S04]  /*16f0*/  BSSY.RECONVERGENT B0, `(.L_x_2134) ;  /* 0x0000039000007945 */ /* 0x000fe80003800200 */
[----:B------:R-:W-:Y:S05]  /*1700*/  @P1 BRA `(.L_x_2135) ;  /* 0x0000000000dc1947 */ /* 0x000fea0003800000 */
[C---:B-1----:R-:W-:Y:S01]  /*1710*/  IMAD.SHL.U32 R3, R32.reuse, 0x10, RZ ;  /* 0x0000001020037824 */ /* 0x042fe200078e00ff */
[----:B0-----:R-:W-:Y:S01]  /*1720*/  SHF.L.U32 R4, R32, 0x3, RZ ;  /* 0x0000000320047819 */ /* 0x001fe200000006ff */
[----:B------:R-:W0:Y:S03]  /*1730*/  LDCU.128 UR40, c[0x3][0x10] ;  /* 0x00c00200ff2877ac */ /* 0x000e260008000c00 */
[----:B------:R-:W-:Y:S01]  /*1740*/  LOP3.LUT R3, R3, 0x3fc0, RZ, 0xc0, !PT ;  /* 0x00003fc003037812 */ /* 0x000fe200078ec0ff */
[----:B------:R-:W1:Y:S01]  /*1750*/  LDCU.128 UR44, c[0x3][0x30] ;  /* 0x00c00600ff2c77ac */ /* 0x000e620008000c00 */
[----:B------:R-:W-:Y:S01]  /*1760*/  LOP3.LUT R4, R4, 0x18, RZ, 0xc0, !PT ;  /* 0x0000001804047812 */ /* 0x000fe200078ec0ff */
[----:B------:R-:W2:Y:S03]  /*1770*/  LDCU.128 UR48, c[0x3][0x50] ;  /* 0x00c00a00ff3077ac */ /* 0x000ea60008000c00 */
[----:B------:R-:W-:Y:S01]  /*1780*/  IADD3 R33, PT, PT, R4, R2, R3 ;  /* 0x0000000204217210 */ /* 0x000fe20007ffe003 */
[----:B------:R-:W3:Y:S04]  /*1790*/  LDCU.64 UR4, c[0x3][0xc8] ;  /* 0x00c01900ff0477ac */ /* 0x000ee80008000a00 */
[----:B------:R-:W4:Y:S01]  /*17a0*/  LDS.64 R14, [R33] ;  /* 0x00000000210e7984 */ /* 0x000f220000000a00 */
[----:B------:R-:W5:Y:S03]  /*17b0*/  LDCU.64 UR14, c[0x3][0xe8] ;  /* 0x00c01d00ff0e77ac */ /* 0x000f660008000a00 */
[----:B------:R-:W1:Y:S04]  /*17c0*/  LDS.64 R16, [R33+0x200] ;  /* 0x0002000021107984 */ /* 0x000e680000000a00 */
[----:B------:R-:W2:Y:S04]  /*17d0*/  LDS.64 R12, [R33+0x400] ;  /* 0x00040000210c7984 */ /* 0x000ea80000000a00 */
[----:B------:R-:W3:Y:S04]  /*17e0*/  LDS.64 R10, [R33+0x600] ;  /* 0x00060000210a7984 */ /* 0x000ee80000000a00 */
[----:B------:R-:W5:Y:S04]  /*17f0*/  LDS.64 R4, [R33+0x800] ;  /* 0x0008000021047984 */ /* 0x000f680000000a00 */
[----:B------:R-:W5:Y:S04]  /*1800*/  LDS.64 R2, [R33+0xa00] ;  /* 0x000a000021027984 */ /* 0x000f680000000a00 */
[----:B------:R-:W-:Y:S01]  /*1810*/  LDS.64 R28, [R33+0xe00] ;  /* 0x000e0000211c7984 */ /* 0x000fe20000000a00 */
[----:B----4-:R-:W-:-:S02]  /*1820*/  DFMA R20, R14, UR10, RZ ;  /* 0x0000000a0e147c2b */ /* 0x010fc400080000ff */
[C---:B------:R-:W-:Y:S02]  /*1830*/  DFMA R18, R14.reuse, UR8, RZ ;  /* 0x000000080e127c2b */ /* 0x040fe400080000ff */
[C---:B0-----:R-:W-:Y:S02]  /*1840*/  DFMA R22, R14.reuse, UR40, RZ ;  /* 0x000000280e167c2b */ /* 0x041fe400080000ff */
[----:B------:R-:W-:Y:S01]  /*1850*/  DFMA R14, R14, UR42, RZ ;  /* 0x0000002a0e0e7c2b */ /* 0x000fe200080000ff */
[----:B------:R-:W0:Y:S01]  /*1860*/  LDCU.128 UR40, c[0x3][0x70] ;  /* 0x00c00e00ff2877ac */ /* 0x000e220008000c00 */
[C---:B-1----:R-:W-:Y:S01]  /*1870*/  DFMA R20, R16.reuse, R6, R20 ;  /* 0x000000061014722b */ /* 0x042fe20000000014 */
[----:B------:R-:W1:Y:S01]  /*1880*/  LDS.64 R6, [R33+0xc00] ;  /* 0x000c000021067984 */ /* 0x000e620000000a00 */
[C---:B------:R-:W-:Y:S02]  /*1890*/  DFMA R18, R16.reuse, UR12, R18 ;  /* 0x0000000c10127c2b */ /* 0x040fe40008000012 */
[----:B------:R-:W-:-:S02]  /*18a0*/  DFMA R22, R16, UR44, R22 ;  /* 0x0000002c10167c2b */ /* 0x000fc40008000016 */
[----:B------:R-:W-:Y:S01]  /*18b0*/  DFMA R14, R16, UR46, R14 ;  /* 0x0000002e100e7c2b */ /* 0x000fe2000800000e */
[----:B------:R-:W4:Y:S01]  /*18c0*/  LDCU.128 UR44, c[0x3][0x90] ;  /* 0x00c01200ff2c77ac */ /* 0x000f220008000c00 */
[C---:B--2---:R-:W-:Y:S02]  /*18d0*/  DFMA R20, R12.reuse, R8, R20 ;  /* 0x000000080c14722b */ /* 0x044fe40000000014 */
[C---:B------:R-:W-:Y:S02]  /*18e0*/  DFMA R18, R12.reuse, UR16, R18 ;  /* 0x000000100c127c2b */ /* 0x040fe40008000012 */
[C---:B------:R-:W-:Y:S02]  /*18f0*/  DFMA R22, R12.reuse, UR48, R22 ;  /* 0x000000300c167c2b */ /* 0x040fe40008000016 */
[----:B------:R-:W-:Y:S01]  /*1900*/  DFMA R14, R12, UR50, R14 ;  /* 0x000000320c0e7c2b */ /* 0x000fe2000800000e */
[----:B------:R-:W2:Y:S01]  /*1910*/  LDCU.128 UR48, c[0x3][0xb0] ;  /* 0x00c01600ff3077ac */ /* 0x000ea20008000c00 */
[----:B---3--:R-:W-:-:S02]  /*1920*/  DFMA R20, R10, R24, R20 ;  /* 0x000000180a14722b */ /* 0x008fc40000000014 */
[C---:B------:R-:W-:Y:S02]  /*1930*/  DFMA R18, R10.reuse, UR20, R18 ;  /* 0x000000140a127c2b */ /* 0x040fe40008000012 */
[C---:B0-----:R-:W-:Y:S02]  /*1940*/  DFMA R22, R10.reuse, UR40, R22 ;  /* 0x000000280a167c2b */ /* 0x041fe40008000016 */
[----:B------:R-:W-:Y:S01]  /*1950*/  DFMA R14, R10, UR42, R14 ;  /* 0x0000002a0a0e7c2b */ /* 0x000fe2000800000e */
[----:B------:R-:W0:Y:S01]  /*1960*/  LDCU.128 UR40, c[0x3][0xd0] ;  /* 0x00c01a00ff2877ac */ /* 0x000e220008000c00 */
[C---:B-----5:R-:W-:Y:S02]  /*1970*/  DFMA R20, R4.reuse, R26, R20 ;  /* 0x0000001a0414722b */ /* 0x060fe40000000014 */
[C---:B------:R-:W-:Y:S02]  /*1980*/  DFMA R18, R4.reuse, UR24, R18 ;  /* 0x0000001804127c2b */ /* 0x040fe40008000012 */
[----:B----4-:R-:W-:-:S02]  /*1990*/  DFMA R22, R4, UR44, R22 ;  /* 0x0000002c04167c2b */ /* 0x010fc40008000016 */
[----:B------:R-:W-:Y:S01]  /*19a0*/  DFMA R14, R4, UR46, R14 ;  /* 0x0000002e040e7c2b */ /* 0x000fe2000800000e */
[----:B------:R-:W3:Y:S01]  /*19b0*/  LDCU.128 UR44, c[0x3][0xf0] ;  /* 0x00c01e00ff2c77ac */ /* 0x000ee20008000c00 */
[C---:B------:R-:W-:Y:S02]  /*19c0*/  DFMA R20, R2.reuse, R30, R20 ;  /* 0x0000001e0214722b */ /* 0x040fe40000000014 */
[C---:B------:R-:W-:Y:S02]  /*19d0*/  DFMA R18, R2.reuse, UR28, R18 ;  /* 0x0000001c02127c2b */ /* 0x040fe40008000012 */
[C---:B--2---:R-:W-:Y:S02]  /*19e0*/  DFMA R22, R2.reuse, UR48, R22 ;  /* 0x0000003002167c2b */ /* 0x044fe40008000016 */
[----:B------:R-:W-:Y:S02]  /*19f0*/  DFMA R14, R2, UR50, R14 ;  /* 0x00000032020e7c2b */ /* 0x000fe4000800000e */
[----:B-1----:R-:W-:-:S02]  /*1a00*/  DFMA R20, R6, UR4, R20 ;  /* 0x0000000406147c2b */ /* 0x002fc40008000014 */
[C---:B------:R-:W-:Y:S02]  /*1a10*/  DFMA R18, R6.reuse, UR32, R18 ;  /* 0x0000002006127c2b */ /* 0x040fe40008000012 */
[C---:B0-----:R-:W-:Y:S02]  /*1a20*/  DFMA R22, R6.reuse, UR40, R22 ;  /* 0x0000002806167c2b */ /* 0x041fe40008000016 */
[----:B------:R-:W-:Y:S02]  /*1a30*/  DFMA R14, R6, UR42, R14 ;  /* 0x0000002a060e7c2b */ /* 0x000fe4000800000e */
[C---:B------:R-:W-:Y:S02]  /*1a40*/  DFMA R20, R28.reuse, UR14, R20 ;  /* 0x0000000e1c147c2b */ /* 0x040fe40008000014 */
[C---:B------:R-:W-:Y:S02]  /*1a50*/  DFMA R10, R28.reuse, UR36, R18 ;  /* 0x000000241c0a7c2b */ /* 0x040fe40008000012 */
[----:B---3--:R-:W-:-:S02]  /*1a60*/  DFMA R22, R28, UR44, R22 ;  /* 0x0000002c1c167c2b */ /* 0x008fc40008000016 */
[----:B------:R-:W-:-:S11]  /*1a70*/  DFMA R28, R28, UR46, R14 ;  /* 0x0000002e1c1c7c2b */ /* 0x000fd6000800000e */
.L_x_2135:
[----:B------:R-:W-:Y:S05]  /*1a80*/  BSYNC.RECONVERGENT B0 ;  /* 0x0000000000007941 */ /* 0x000fea0003800200 */
.L_x_2134:
[----:B------:R-:W-:Y:S06]  /*1a90*/  BAR.SYNC.DEFER_BLOCKING 0x0 ;  /* 0x0000000000007b1d */ /* 0x000fec0000010000 */
[----:B------:R-:W-:Y:S05]  /*1aa0*/  @P0 EXIT ;  /* 0x000000000000094d */ /* 0x000fea0003800000 */
[----:B-1----:R-:W1:Y:S01]  /*1ab0*/  LDC.64 R2, c[0x0][0x3a8] ;  /* 0x0000ea00ff027b82 */ /* 0x002e620000000a00 */
[----:B------:R-:W-:-:S05]  /*1ac0*/  LOP3.LUT R5, R32, 0xf, RZ, 0xc0, !PT ;  /* 0x0000000f20057812 */ /* 0x000fca00078ec0ff */
[----:B------:R-:W-:-:S04]  /*1ad0*/  IMAD R5, R0, 0x40, R5 ;  /* 0x0000004000057824 */ /* 0x000fc800078e0205 */
[----:B-1----:R-:W-:-:S05]  /*1ae0*/  IMAD.WIDE R2, R5, 0x8, R2 ;  /* 0x0000000805027825 */ /* 0x002fca00078e0202 */
[----:B------:R-:W-:Y:S04]  /*1af0*/  STG.E.64 desc[UR6][R2.64], R10 ;  /* 0x0000000a02007986 */ /* 0x000fe8000c101b06 */
[----:B------:R-:W-:Y:S04]  /*1b00*/  STG.E.64 desc[UR6][R2.64+0x80], R20 ;  /* 0x0000801402007986 */ /* 0x000fe8000c101b06 */
[----:B------:R-:W-:Y:S04]  /*1b10*/  STG.E.64 desc[UR6][R2.64+0x100], R22 ;  /* 0x0001001602007986 */ /* 0x000fe8000c101b06 */
[----:B------:R-:W-:Y:S01]  /*1b20*/  STG.E.64 desc[UR6][R2.64+0x180], R28 ;  /* 0x0001801c02007986 */ /* 0x000fe2000c101b06 */
[----:B------:R-:W-:Y:S05]  /*1b30*/  EXIT ;  /* 0x000000000000794d */ /* 0x000fea0003800000 */
.L_x_2136:
        /* <DEDUP_REMOVED lines=12> */
.L_x_3148:


//--------------------- .text._Z40massMatrixMultiplyMonolithicGlobalKernelILi4ELi8ELi1EEviPKdS1_S1_S1_Pd --------------------------
	.section	.text._Z40massMatrixMultiplyMonolithicGlobalKernelILi4ELi8ELi1EEviPKdS1_S1_S1_Pd,"ax",@progbits
	.align	128
        .global         _Z40massMatrixMultiplyMonolithicGlobalKernelILi4ELi8ELi1EEviPKdS1_S1_S1_Pd
        .type           _Z40massMatrixMultiplyMonolithicGlobalKernelILi4ELi8ELi1EEviPKdS1_S1_S1_Pd,@function
        .size           _Z40massMatrixMultiplyMonolithicGlobalKernelILi4ELi8ELi1EEviPKdS1_S1_S1_Pd,(.L_x_3149 - _Z40massMatrixMultiplyMonolithicGlobalKernelILi4ELi8ELi1EEviPKdS1_S1_S1_Pd)
        .other          _Z40massMatrixMultiplyMonolithicGlobalKernelILi4ELi8ELi1EEviPKdS1_S1_S1_Pd,@"STO_CUDA_ENTRY STV_DEFAULT"
_Z40massMatrixMultiplyMonolithicGlobalKernelILi4ELi8ELi1EEviPKdS1_S1_S1_Pd:
.text._Z40massMatrixMultiplyMonolithicGlobalKernelILi4ELi8ELi1EEviPKdS1_S1_S1_Pd:
        /* <DEDUP_REMOVED lines=12> */
[----:B--2---:R-:W-:Y:S01]  /*00c0*/  ISETP.GT.U32.AND P1, PT, R0, 0xf, PT ;  /* 0x0000000f0000780c */ /* 0x004fe20003f24070 */
[C---:B------:R-:W-:Y:S01]  /*00d0*/  IMAD R11, R3.reuse, 0x40, R0 ;  /* 0x00000040030b7824 */ /* 0x040fe200078e0200 */
[----:B-1----:R-:W-:-:S05]  /*00e0*/  ISETP.GE.AND P0, PT, R3, UR5, PT ;  /* 0x0000000503007c0c */ /* 0x002fca000bf06270 */
[----:B------:R-:W0:Y:S01]  /*00f0*/  S2UR UR5, SR_CgaCtaId ;  /* 0x00000000000579c3 */ /* 0x000e220000008800 */
[----:B------:R-:W-:Y:S01]  /*0100*/  LOP3.LUT R5, R0, 0x3, RZ, 0xc0, !PT ;  /* 0x0000000300057812 */ /* 0x000fe200078ec0ff */
[----:B------:R-:W-:Y:S01]  /*0110*/  IMAD.SHL.U32 R11, R11, 0x8, RZ ;  /* 0x000000080b0b7824 */ /* 0x000fe200078e00ff */
[----:B------:R-:W-:-:S03]  /*0120*/  SHF.R.U32.HI R7, RZ, 0x2, R0 ;  /* 0x00000002ff077819 */ /* 0x000fc60000011600 */
[----:B----4-:R-:W-:Y:S02]  /*0130*/  IMAD.WIDE R92, R11, 0x8, R92 ;  /* 0x000000080b5c7825 */ /* 0x010fe400078e025c */
[----:B------:R-:W1:Y:S01]  /*0140*/  @!P0 LDC.64 R32, c[0x0][0x3a0] ;  /* 0x0000e800ff208b82 */ /* 0x000e620000000a00 */
[----:B------:R-:W-:-:S05]  /*0150*/  @!P0 LOP3.LUT R2, R5, 0x3fc, R0, 0xf8, !PT ;  /* 0x000003fc05028812 */ /* 0x000fca00078ef800 */
[----:B------:R-:W-:Y:S01]  /*0160*/  @!P0 IMAD R9, R3, 0x40, R2 ;  /* 0x0000004003098824 */ /* 0x000fe200078e0202 */
[----:B0-----:R-:W-:-:S06]  /*0170*/  ULEA UR4, UR5, UR4, 0x18 ;  /* 0x0000000405047291 */ /* 0x001fcc000f8ec0ff */
[----:B------:R-:W-:Y:S01]  /*0180*/  LEA R4, R4, UR4, 0xc ;  /* 0x0000000404047c11 */ /* 0x000fe2000f8e60ff */
[----:B-1----:R-:W-:-:S04]  /*0190*/  @!P0 IMAD.WIDE R32, R9, 0x8, R32 ;  /* 0x0000000809208825 */ /* 0x002fc800078e0220 */
[----:B------:R-:W-:Y:S01]  /*01a0*/  IMAD R2, R7, 0x40, R4 ;  /* 0x0000004007027824 */ /* 0x000fe200078e0204 */
[----:B---3--:R-:W-:Y:S06]  /*01b0*/  @P1 BRA `(.L_x_2138) ;  /* 0x0000000400381947 */ /* 0x008fec0003800000 */
[----:B------:R-:W0:Y:S01]  /*01c0*/  LDC.64 R78, c[0x0][0x390] ;  /* 0x0000e400ff4e7b82 */ /* 0x000e220000000a00 */
[----:B------:R-:W2:Y:S04]  /*01d0*/  @!P0 LDG.E.64.CONSTANT R12, desc[UR6][R32.64] ;  /* 0x00000006200c8981 */ /* 0x000ea8000c1e9b00 */
[----:B------:R-:W3:Y:S04]  /*01e0*/  @!P0 LDG.E.64.CONSTANT R10, desc[UR6][R32.64+0x80] ;  /* 0x00008006200a8981 */ /* 0x000ee8000c1e9b00 */
[----:B------:R-:W4:Y:S04]  /*01f0*/  @!P0 LDG.E.64.CONSTANT R8, desc[UR6][R32.64+0x100] ;  /* 0x0001000620088981 */ /* 0x000f28000c1e9b00 */
        /* <DEDUP_REMOVED lines=74> */
.L_x_2138:
[----:B------:R-:W-:Y:S05]  /*06a0*/  BSYNC.RECONVERGENT B0 ;  /* 0x0000000000007941 */ /* 0x000fea0003800200 */
.L_x_2137:
[----:B0-----:R-:W-:Y:S02]  /*06b0*/  CS2R R24, SRZ ;  /* 0x0000000000187805 */ /* 0x001fe4000001ff00 */
[----:B------:R-:W-:Y:S02]  /*06c0*/  CS2R R22, SRZ ;  /* 0x0000000000167805 */ /* 0x000fe4000001ff00 */
[----:B------:R-:W-:Y:S02]  /*06d0*/  CS2R R20, SRZ ;  /* 0x0000000000147805 */ /* 0x000fe4000001ff00 */
        /* <DEDUP_REMOVED lines=28> */
[----:B------:R-:W-:Y:S01]  /*08a0*/  BAR.SYNC.DEFER_BLOCKING 0x0 ;  /* 0x0000000000007b1d */ /* 0x000fe20000010000 */
[----:B------:R-:W-:Y:S01]  /*08b0*/  ISETP.GT.U32.AND P2, PT, R0, 0x1f, PT ;  /* 0x0000001f0000780c */ /* 0x000fe20003f44070 */
[----:B------:R-:W-:Y:S01]  /*08c0*/  IMAD R2, R7, 0x1c0, R2 ;  /* 0x000001c007027824 */ /* 0x000fe200078e0202 */
[----:B------:R-:W-:-:S03]  /*08d0*/  CS2R R88, SRZ ;  /* 0x0000000000587805 */ /* 0x000fc6000001ff00 */
[----:B------:R-:W-:Y:S01]  /*08e0*/  BSSY.RECONVERGENT B0, `(.L_x_2139) ;  /* 0x0000050000007945 */ /* 0x000fe20003800200 */
[----:B------:R-:W-:-:S07]  /*08f0*/  IMAD R5, R5, 0x8, R2 ;  /* 0x0000000805057824 */ /* 0x000fce00078e0202 */
[----:B0-----:R-:W-:Y:S05]  /*0900*/  @P2 BRA `(.L_x_2140) ;  /* 0x0000000400342947 */ /* 0x001fea0003800000 */
[----:B------:R-:W0:Y:S01]  /*0910*/  LDC.64 R86, c[0x0][0x390] ;  /* 0x0000e400ff567b82 */ /* 0x000e220000000a00 */
[----:B------:R-:W1:Y:S04]  /*0920*/  LDS.64 R42, [R5] ;  /* 0x00000000052a7984 */ /* 0x000e680000000a00 */
[----:B------:R-:W2:Y:S04]  /*0930*/  LDS.64 R84, [R5+0x40] ;  /* 0x0000400005547984 */ /* 0x000ea80000000a00 */
[----:B------:R-:W3:Y:S04]  /*0940*/  LDS.64 R6, [R5+0x80] ;  /* 0x0000800005067984 */ /* 0x000ee80000000a00 */
[----:B0-----:R-:W1:Y:S04]  /*0950*/  LDG.E.64.CONSTANT R12, desc[UR6][R86.64] ;  /* 0x00000006560c7981 */ /* 0x001e68000c1e9b00 */
[----:B------:R-:W2:Y:S04]  /*0960*/  LDG.E.64.CONSTANT R18, desc[UR6][R86.64+0x8] ;  /* 0x0000080656127981 */ /* 0x000ea8000c1e9b00 */
[----:B------:R-:W4:Y:S04]  /*0970*/  LDG.E.64.CONSTANT R10, desc[UR6][R86.64+0x20] ;  /* 0x00002006560a7981 */ /* 0x000f28000c1e9b00 */
[----:B------:R-:W3:Y:S04]  /*0980*/  LDG.E.64.CONSTANT R8, desc[UR6][R86.64+0x28] ;  /* 0x0000280656087981 */ /* 0x000ee8000c1e9b00 */
[----:B------:R-:W3:Y:S04]  /*0990*/  LDG.E.64.CONSTANT R40, desc[UR6][R86.64+0x10] ;  /* 0x0000100656287981 */ /* 0x000ee8000c1e9b00 */
[----:B------:R-:W3:Y:S04]  /*09a0*/  LDG.E.64.CONSTANT R14, desc[UR6][R86.64+0x30] ;  /* 0x00003006560e7981 */ /* 0x000ee8000c1e9b00 */
[----:B------:R-:W3:Y:S04]  /*09b0*/  LDG.E.64.CONSTANT R82, desc[UR6][R86.64+0x18] ;  /* 0x0000180656527981 */ /* 0x000ee8000c1e9b00 */
[----:B------:R-:W3:Y:S04]  /*09c0*/  LDG.E.64.CONSTANT R26, desc[UR6][R86.64+0x50] ;  /* 0x00005006561a7981 */ /* 0x000ee8000c1e9b00 */
[----:B------:R-:W3:Y:S04]  /*09d0*/  LDG.E.64.CONSTANT R44, desc[UR6][R86.64+0x70] ;  /* 0x00007006562c7981 */ /* 0x000ee8000c1e9b00 */
[----:B------:R-:W3:Y:S01]  /*09e0*/  LDG.E.64.CONSTANT R46, desc[UR6][R86.64+0xc0] ;  /* 0x0000c006562e7981 */ /* 0x000ee2000c1e9b00 */
[----:B-1----:R-:W-:-:S08]  /*09f0*/  DFMA R12, R12, R42, RZ ;  /* 0x0000002a0c0c722b */ /* 0x002fd000000000ff */
[----:B--2---:R-:W-:Y:S02]  /*0a00*/  DFMA R12, R18, R84, R12 ;  /* 0x00000054120c722b */ /* 0x004fe4000000000c */
[----:B----4-:R-:W-:Y:S01]  /*0a10*/  DFMA R10, R10, R42, RZ ;  /* 0x0000002a0a0a722b */ /* 0x010fe200000000ff */
[----:B------:R-:W2:Y:S07]  /*0a20*/  LDG.E.64.CONSTANT R18, desc[UR6][R86.64+0x40] ;  /* 0x0000400656127981 */ /* 0x000eae000c1e9b00 */
[----:B---3--:R-:W-:-:S02]  /*0a30*/  DFMA R8, R8, R84, R10 ;  /* 0x000000540808722b */ /* 0x008fc4000000000a */
[----:B------:R-:W3:Y:S01]  /*0a40*/  LDG.E.64.CONSTANT R10, desc[UR6][R86.64+0x48] ;  /* 0x00004806560a7981 */ /* 0x000ee2000c1e9b00 */
[----:B------:R-:W-:-:S03]  /*0a50*/  DFMA R40, R40, R6, R12 ;  /* 0x000000062828722b */ /* 0x000fc6000000000c */
[----:B------:R-:W4:Y:S02]  /*0a60*/  LDG.E.64.CONSTANT R12, desc[UR6][R86.64+0x38] ;  /* 0x00003806560c7981 */ /* 0x000f24000c1e9b00 */
[----:B------:R-:W-:Y:S02]  /*0a70*/  DFMA R14, R14, R6, R8 ;  /* 0x000000060e0e722b */ /* 0x000fe40000000008 */
[----:B------:R-:W0:Y:S02]  /*0a80*/  LDS.64 R8, [R5+0xc0] ;  /* 0x0000c00005087984 */ /* 0x000e240000000a00 */
[----:B0-----:R-:W-:Y:S02]  /*0a90*/  DFMA R82, R82, R8, R40 ;  /* 0x000000085252722b */ /* 0x001fe40000000028 */
[----:B--2---:R-:W-:-:S08]  /*0aa0*/  DFMA R18, R18, R42, RZ ;  /* 0x0000002a1212722b */ /* 0x004fd000000000ff */
[----:B---3--:R-:W-:Y:S02]  /*0ab0*/  DFMA R40, R10, R84, R18 ;  /* 0x000000540a28722b */ /* 0x008fe40000000012 */
[----:B------:R-:W2:Y:S01]  /*0ac0*/  LDG.E.64.CONSTANT R18, desc[UR6][R86.64+0x60] ;  /* 0x0000600656127981 */ /* 0x000ea2000c1e9b00 */
[----:B----4-:R-:W-:-:S03]  /*0ad0*/  DFMA R10, R12, R8, R14 ;  /* 0x000000080c0a722b */ /* 0x010fc6000000000e */
[----:B------:R-:W3:Y:S04]  /*0ae0*/  LDG.E.64.CONSTANT R14, desc[UR6][R86.64+0x68] ;  /* 0x00006806560e7981 */ /* 0x000ee8000c1e9b00 */
[----:B------:R-:W4:Y:S01]  /*0af0*/  LDG.E.64.CONSTANT R12, desc[UR6][R86.64+0x58] ;  /* 0x00005806560c7981 */ /* 0x000f22000c1e9b00 */
[----:B------:R-:W-:-:S03]  /*0b00*/  DFMA R26, R26, R6, R40 ;  /* 0x000000061a1a722b */ /* 0x000fc60000000028 */
[----:B------:R-:W4:Y:S01]  /*0b10*/  LDG.E.64.CONSTANT R40, desc[UR6][R86.64+0x90] ;  /* 0x0000900656287981 */ /* 0x000f22000c1e9b00 */
[----:B--2---:R-:W-:-:S08]  /*0b20*/  DFMA R18, R18, R42, RZ ;  /* 0x0000002a1212722b */ /* 0x004fd000000000ff */
[----:B---3--:R-:W-:Y:S01]  /*0b30*/  DFMA R18, R14, R84, R18 ;  /* 0x000000540e12722b */ /* 0x008fe20000000012 */
[----:B------:R-:W2:Y:S01]  /*0b40*/  LDG.E.64.CONSTANT R14, desc[UR6][R86.64+0x80] ;  /* 0x00008006560e7981 */ /* 0x000ea2000c1e9b00 */
[----:B----4-:R-:W-:-:S03]  /*0b50*/  DFMA R12, R12, R8, R26 ;  /* 0x000000080c0c722b */ /* 0x010fc6000000001a */
[----:B------:R-:W3:Y:S03]  /*0b60*/  LDG.E.64.CONSTANT R26, desc[UR6][R86.64+0x78] ;  /* 0x00007806561a7981 */ /* 0x000ee6000c1e9b00 */
[----:B------:R-:W-:Y:S02]  /*0b70*/  DFMA R44, R44, R6, R18 ;  /* 0x000000062c2c722b */ /* 0x000fe40000000012 */
[----:B------:R-:W4:Y:S01]  /*0b80*/  LDG.E.64.CONSTANT R18, desc[UR6][R86.64+0x88] ;  /* 0x0000880656127981 */ /* 0x000f22000c1e9b00 */
[----:B--2---:R-:W-:-:S08]  /*0b90*/  DFMA R14, R14, R42, RZ ;  /* 0x0000002a0e0e722b */ /* 0x004fd000000000ff */
[----:B----4-:R-:W-:Y:S02]  /*0ba0*/  DFMA R18, R18, R84, R14 ;  /* 0x000000541212722b */ /* 0x010fe4000000000e */
[----:B---3--:R-:W-:Y:S01]  /*0bb0*/  DFMA R14, R26, R8, R44 ;  /* 0x000000081a0e722b */ /* 0x008fe2000000002c */
[----:B------:R-:W2:Y:S04]  /*0bc0*/  LDG.E.64.CONSTANT R26, desc[UR6][R86.64+0xa0] ;  /* 0x0000a006561a7981 */ /* 0x000ea8000c1e9b00 */
[----:B------:R-:W3:Y:S01]  /*0bd0*/  LDG.E.64.CONSTANT R44, desc[UR6][R86.64+0xa8] ;  /* 0x0000a806562c7981 */ /* 0x000ee2000c1e9b00 */
[----:B------:R-:W-:-:S03]  /*0be0*/  DFMA R40, R40, R6, R18 ;  /* 0x000000062828722b */ /* 0x000fc60000000012 */
[----:B------:R-:W4:Y:S01]  /*0bf0*/  LDG.E.64.CONSTANT R18, desc[UR6][R86.64+0x98] ;  /* 0x0000980656127981 */ /* 0x000f22000c1e9b00 */
[----:B--2---:R-:W-:-:S08]  /*0c00*/  DFMA R26, R26, R42, RZ ;  /* 0x0000002a1a1a722b */ /* 0x004fd000000000ff */
[----:B---3--:R-:W-:Y:S02]  /*0c10*/  DFMA R44, R44, R84, R26 ;  /* 0x000000542c2c722b */ /* 0x008fe4000000001a */
[----:B------:R-:W2:Y:S01]  /*0c20*/  LDG.E.64.CONSTANT R26, desc[UR6][R86.64+0xb0] ;  /* 0x0000b006561a7981 */ /* 0x000ea2000c1e9b00 */
[----:B----4-:R-:W-:-:S03]  /*0c30*/  DFMA R18, R18, R8, R40 ;  /* 0x000000081212722b */ /* 0x010fc60000000028 */
[----:B------:R-:W3:Y:S01]  /*0c40*/  LDG.E.64.CONSTANT R40, desc[UR6][R86.64+0xb8] ;  /* 0x0000b80656287981 */ /* 0x000ee2000c1e9b00 */
[----:B------:R-:W-:Y:S02]  /*0c50*/  DFMA R46, R46, R42, RZ ;  /* 0x0000002a2e2e722b */ /* 0x000fe400000000ff */
[----:B--2---:R-:W-:Y:S01]  /*0c60*/  DFMA R26, R26, R6, R44 ;  /* 0x000000061a1a722b */ /* 0x004fe2000000002c */
[----:B------:R-:W2:Y:S07]  /*0c70*/  LDG.E.64.CONSTANT R44, desc[UR6][R86.64+0xc8] ;  /* 0x0000c806562c7981 */ /* 0x000eae000c1e9b00 */
[----:B---3--:R-:W-:Y:S01]  /*0c80*/  DFMA R26, R40, R8, R26 ;  /* 0x00000008281a722b */ /* 0x008fe2000000001a */
[----:B------:R-:W3:Y:S01]  /*0c90*/  LDG.E.64.CONSTANT R40, desc[UR6][R86.64+0xd0] ;  /* 0x0000d00656287981 */ /* 0x000ee2000c1e9b00 */
[----:B--2---:R-:W-:-:S03]  /*0ca0*/  DFMA R46, R44, R84, R46 ;  /* 0x000000542c2e722b */ /* 0x004fc6000000002e */
[----:B------:R-:W2:Y:S05]  /*0cb0*/  LDG.E.64.CONSTANT R44, desc[UR6][R86.64+0xe0] ;  /* 0x0000e006562c7981 */ /* 0x000eaa000c1e9b00 */
[----:B---3--:R-:W-:Y:S01]  /*0cc0*/  DFMA R46, R40, R6, R46 ;  /* 0x00000006282e722b */ /* 0x008fe2000000002e */
[----:B------:R-:W3:Y:S04]  /*0cd0*/  LDG.E.64.CONSTANT R40, desc[UR6][R86.64+0xd8] ;  /* 0x0000d80656287981 */ /* 0x000ee8000c1e9b00 */
[----:B------:R0:W-:Y:S04]  /*0ce0*/  STS.64 [R5], R82 ;  /* 0x0000005205007388 */ /* 0x0001e80000000a00 */
[----:B0-----:R-:W4:Y:S01]  /*0cf0*/  LDG.E.64.CONSTANT R82, desc[UR6][R86.64+0xf8] ;  /* 0x0000f80656527981 */ /* 0x001f22000c1e9b00 */
[----:B--2---:R-:W-:-:S03]  /*0d00*/  DFMA R42, R44, R42, RZ ;  /* 0x0000002a2c2a722b */ /* 0x004fc600000000ff */
[----:B------:R-:W2:Y:S01]  /*0d10*/  LDG.E.64.CONSTANT R44, desc[UR6][R86.64+0xe8] ;  /* 0x0000e806562c7981 */ /* 0x000ea2000c1e9b00 */
[----:B---3--:R-:W-:-:S03]  /*0d20*/  DFMA R40, R40, R8, R46 ;  /* 0x000000082828722b */ /* 0x008fc6000000002e */
[----:B------:R-:W3:Y:S04]  /*0d30*/  LDG.E.64.CONSTANT R46, desc[UR6][R86.64+0xf0] ;  /* 0x0000f006562e7981 */ /* 0x000ee8000c1e9b00 */
        /* <DEDUP_REMOVED lines=8> */
[----:B----4-:R-:W-:-:S07]  /*0dc0*/  DFMA R42, R82, R8, R42 ;  /* 0x00000008522a722b */ /* 0x010fce000000002a */
[----:B------:R0:W-:Y:S04]  /*0dd0*/  STS.64 [R5+0x1c0], R42 ;  /* 0x0001c02a05007388 */ /* 0x0001e80000000a00 */
.L_x_2140:
[----:B------:R-:W-:Y:S05]  /*0de0*/  BSYNC.RECONVERGENT B0 ;  /* 0x0000000000007941 */ /* 0x000fea0003800200 */
.L_x_2139:
[----:B------:R-:W2:Y:S01]  /*0df0*/  @!P0 LDG.E.64.CONSTANT R88, desc[UR6][R92.64+0x20] ;  /* 0x000020065c588981 */ /* 0x000ea2000c1e9b00 */
[----:B0-----:R-:W-:-:S03]  /*0e00*/  IMAD.SHL.U32 R5, R0, 0x40, RZ ;  /* 0x0000004000057824 */ /* 0x001fc600078e00ff */
[----:B------:R-:W3:Y:S02]  /*0e10*/  LDG.E.64.CONSTANT R18, desc[UR6][R90.64+0xc0] ;  /* 0x0000c0065a127981 */ /* 0x000ee4000c1e9b00 */
[C---:B------:R-:W-:Y:S02]  /*0e20*/  LOP3.LUT R7, R5.reuse, 0xfe00, RZ, 0xc0, !PT ;  /* 0x0000fe0005077812 */ /* 0x040fe400078ec0ff */
[----:B------:R-:W-:Y:S01]  /*0e30*/  LOP3.LUT R5, R5, 0x1c0, RZ, 0xc0, !PT ;  /* 0x000001c005057812 */ /* 0x000fe200078ec0ff */
[----:B------:R-:W4:Y:S01]  /*0e40*/  LDG.E.64.CONSTANT R26, desc[UR6][R90.64+0xb8] ;  /* 0x0000b8065a1a7981 */ /* 0x000f22000c1e9b00 */
[----:B------:R-:W-:Y:S02]  /*0e50*/  CS2R R86, SRZ ;  /* 0x0000000000567805 */ /* 0x000fe4000001ff00 */
[----:B------:R-:W-:Y:S01]  /*0e60*/  IADD3 R4, PT, PT, R5, R4, R7 ;  /* 0x0000000405047210 */ /* 0x000fe20007ffe007 */
[----:B------:R-:W-:Y:S01]  /*0e70*/  BAR.SYNC.DEFER_BLOCKING 0x0 ;  /* 0x0000000000007b1d */ /* 0x000fe20000010000 */
[----:B------:R-:W-:-:S05]  /*0e80*/  CS2R R84, SRZ ;  /* 0x0000000000547805 */ /* 0x000fca000001ff00 */
[----:B------:R-:W4:Y:S04]  /*0e90*/  @!P0 LDG.E.64.CONSTANT R86, desc[UR6][R92.64+0x28] ;  /* 0x000028065c568981 */ /* 0x000f28000c1e9b00 */
[----:B------:R-:W4:Y:S04]  /*0ea0*/  @!P0 LDG.E.64.CONSTANT R84, desc[UR6][R92.64+0x30] ;  /* 0x000030065c548981 */ /* 0x000f28000c1e9b00 */
[----:B------:R-:W0:Y:S04]  /*0eb0*/  LDS.128 R40, [R4] ;  /* 0x0000000004287984 */ /* 0x000e280000000c00 */
[----:B------:R-:W1:Y:S01]  /*0ec0*/  LDS.128 R44, [R4+0x10] ;  /* 0x00001000042c7984 */ /* 0x000e620000000c00 */
[----:B0----5:R-:W-:-:S02]  /*0ed0*/  DFMA R6, R80, R40, RZ ;  /* 0x000000285006722b */ /* 0x021fc400000000ff */
[-C--:B------:R-:W-:Y:S02]  /*0ee0*/  DFMA R8, R72, R40.reuse, RZ ;  /* 0x000000284808722b */ /* 0x080fe400000000ff */
[----:B------:R-:W-:-:S04]  /*0ef0*/  DFMA R14, R64, R40, RZ ;  /* 0x00000028400e722b */ /* 0x000fc800000000ff */
[-C--:B------:R-:W-:Y:S02]  /*0f00*/  DFMA R6, R78, R42.reuse, R6 ;  /* 0x0000002a4e06722b */ /* 0x080fe40000000006 */
[----:B------:R-:W-:-:S06]  /*0f10*/  DFMA R8, R70, R42, R8 ;  /* 0x0000002a4608722b */ /* 0x000fcc0000000008 */
[-C--:B-1----:R-:W-:Y:S02]  /*0f20*/  DFMA R6, R76, R44.reuse, R6 ;  /* 0x0000002c4c06722b */ /* 0x082fe40000000006 */
[----:B------:R-:W-:Y:S02]  /*0f30*/  DFMA R12, R68, R44, R8 ;  /* 0x0000002c440c722b */ /* 0x000fe40000000008 */
[----:B------:R-:W-:Y:S01]  /*0f40*/  DFMA R8, R62, R42, R14 ;  /* 0x0000002a3e08722b */ /* 0x000fe2000000000e */
[----:B------:R-:W4:Y:S03]  /*0f50*/  LDG.E.64.CONSTANT R14, desc[UR6][R90.64+0xc8] ;  /* 0x0000c8065a0e7981 */ /* 0x000f26000c1e9b00 */
[----:B------:R-:W-:Y:S02]  /*0f60*/  DFMA R10, R74, R46, R6 ;  /* 0x0000002e4a0a722b */ /* 0x000fe40000000006 */
[----:B------:R-:W-:-:S02]  /*0f70*/  DFMA R6, R56, R40, RZ ;  /* 0x000000283806722b */ /* 0x000fc400000000ff */
[----:B------:R-:W-:Y:S02]  /*0f80*/  DFMA R12, R66, R46, R12 ;  /* 0x0000002e420c722b */ /* 0x000fe4000000000c */
[----:B------:R-:W-:Y:S02]  /*0f90*/  DFMA R8, R60, R44, R8 ;  /* 0x0000002c3c08722b */ /* 0x000fe40000000008 */
[----:B------:R-:W-:Y:S02]  /*0fa0*/  DMUL R24, R10, R24 ;  /* 0x000000180a187228 */ /* 0x000fe40000000000 */
[----:B------:R-:W-:Y:S02]  /*0fb0*/  DFMA R10, R48, R40, RZ ;  /* 0x00000028300a722b */ /* 0x000fe400000000ff */
[----:B------:R-:W-:Y:S02]  /*0fc0*/  DFMA R6, R54, R42, R6 ;  /* 0x0000002a3606722b */ /* 0x000fe40000000006 */
[----:B------:R-:W-:-:S02]  /*0fd0*/  DMUL R22, R12, R22 ;  /* 0x000000160c167228 */ /* 0x000fc40000000000 */
[----:B------:R-:W-:Y:S02]  /*0fe0*/  DFMA R8, R58, R46, R8 ;  /* 0x0000002e3a08722b */ /* 0x000fe40000000008 */
[----:B------:R-:W-:Y:S02]  /*0ff0*/  DFMA R10, R38, R42, R10 ;  /* 0x0000002a260a722b */ /* 0x000fe4000000000a */
[----:B------:R-:W-:Y:S02]  /*1000*/  DFMA R12, R52, R44, R6 ;  /* 0x0000002c340c722b */ /* 0x000fe40000000006 */
[----:B------:R-:W-:Y:S02]  /*1010*/  DFMA R6, R32, R40, RZ ;  /* 0x000000282006722b */ /* 0x000fe400000000ff */
[----:B------:R-:W-:Y:S02]  /*1020*/  DMUL R20, R8, R20 ;  /* 0x0000001408147228 */ /* 0x000fe40000000000 */
[----:B------:R-:W-:Y:S01]  /*1030*/  DFMA R10, R36, R44, R10 ;  /* 0x0000002c240a722b */ /* 0x000fe2000000000a */
[----:B------:R-:W4:Y:S01]  /*1040*/  LDG.E.64.CONSTANT R8, desc[UR6][R90.64+0xe0] ;  /* 0x0000e0065a087981 */ /* 0x000f22000c1e9b00 */
[----:B------:R-:W-:-:S02]  /*1050*/  DFMA R12, R50, R46, R12 ;  /* 0x0000002e320c722b */ /* 0x000fc4000000000c */
[----:B------:R-:W-:-:S04]  /*1060*/  DFMA R6, R30, R42, R6 ;  /* 0x0000002a1e06722b */ /* 0x000fc80000000006 */
[----:B------:R-:W-:Y:S02]  /*1070*/  DFMA R10, R34, R46, R10 ;  /* 0x0000002e220a722b */ /* 0x000fe4000000000a */
[----:B------:R-:W-:Y:S02]  /*1080*/  DMUL R16, R12, R16 ;  /* 0x000000100c107228 */ /* 0x000fe40000000000 */
[----:B------:R-:W4:Y:S04]  /*1090*/  LDG.E.64.CONSTANT R12, desc[UR6][R90.64+0xd0] ;  /* 0x0000d0065a0c7981 */ /* 0x000f28000c1e9b00 */
[----:B--2---:R-:W-:Y:S02]  /*10a0*/  DMUL R88, R10, R88 ;  /* 0x000000580a587228 */ /* 0x004fe40000000000 */
[----:B------:R-:W2:Y:S01]  /*10b0*/  LDG.E.64.CONSTANT R10, desc[UR6][R90.64+0xd8] ;  /* 0x0000d8065a0a7981 */ /* 0x000ea2000c1e9b00 */
[----:B---3--:R-:W-:-:S02]  /*10c0*/  DFMA R82, R18, R40, RZ ;  /* 0x000000281252722b */ /* 0x008fc400000000ff */
[----:B------:R-:W-:-:S08]  /*10d0*/  DFMA R6, R28, R44, R6 ;  /* 0x0000002c1c06722b */ /* 0x000fd00000000006 */
[----:B----4-:R-:W-:-:S08]  /*10e0*/  DFMA R6, R26, R46, R6 ;  /* 0x0000002e1a06722b */ /* 0x010fd00000000006 */
[----:B------:R-:W-:Y:S02]  /*10f0*/  DMUL R86, R6, R86 ;  /* 0x0000005606567228 */ /* 0x000fe40000000000 */
[----:B------:R-:W3:Y:S01]  /*1100*/  LDG.E.64.CONSTANT R6, desc[UR6][R90.64+0xe8] ;  /* 0x0000e8065a067981 */ /* 0x000ee2000c1e9b00 */
[----:B------:R-:W-:-:S08]  /*1110*/  DFMA R82, R14, R42, R82 ;  /* 0x0000002a0e52722b */ /* 0x000fd00000000052 */
[----:B------:R-:W-:-:S08]  /*1120*/  DFMA R82, R12, R44, R82 ;  /* 0x0000002c0c52722b */ /* 0x000fd00000000052 */
[----:B--2---:R-:W-:-:S08]  /*1130*/  DFMA R82, R10, R46, R82 ;  /* 0x0000002e0a52722b */ /* 0x004fd00000000052 */
[----:B------:R-:W-:Y:S02]  /*1140*/  DMUL R84, R82, R84 ;  /* 0x0000005452547228 */ /* 0x000fe40000000000 */
[----:B------:R-:W2:Y:S01]  /*1150*/  LDG.E.64.CONSTANT R82, desc[UR6][R90.64+0xf0] ;  /* 0x0000f0065a527981 */ /* 0x000ea2000c1e9b00 */
[----:B------:R-:W-:-:S08]  /*1160*/  DFMA R40, R8, R40, RZ ;  /* 0x000000280828722b */ /* 0x000fd000000000ff */
[----:B---3--:R-:W-:Y:S01]  /*1170*/  DFMA R42, R6, R42, R40 ;  /* 0x0000002a062a722b */ /* 0x008fe20000000028 */
[----:B------:R-:W-:-:S06]  /*1180*/  CS2R R40, SRZ ;  /* 0x0000000000287805 */ /* 0x000fcc000001ff00 */
[----:B------:R0:W3:Y:S01]  /*1190*/  @!P0 LDG.E.64.CONSTANT R40, desc[UR6][R92.64+0x38] ;  /* 0x000038065c288981 */ /* 0x0000e2000c1e9b00 */
[----:B--2---:R-:W-:-:S03]  /*11a0*/  DFMA R42, R82, R44, R42 ;  /* 0x0000002c522a722b */ /* 0x004fc6000000002a */
[----:B------:R1:W2:Y:S01]  /*11b0*/  LDG.E.64.CONSTANT R44, desc[UR6][R90.64+0xf8] ;  /* 0x0000f8065a2c7981 */ /* 0x0002a2000c1e9b00 */
        /* <DEDUP_REMOVED lines=12> */
[----:B------:R-:W-:Y:S01]  /*1280*/  BSSY.RECONVERGENT B0, `(.L_x_2141) ;  /* 0x000004a000007945 */ /* 0x000fe20003800200 */
[----:B--2---:R-:W-:Y:S02]  /*1290*/  DFMA R46, R44, R46, R42 ;  /* 0x0000002e2c2e722b */ /* 0x004fe4000000002a */
[----:B------:R-:W-:-:S06]  /*12a0*/  DFMA R42, R78, R24, RZ ;  /* 0x000000184e2a722b */ /* 0x000fcc00000000ff */
[----:B---3--:R-:W-:Y:S02]  /*12b0*/  DMUL R46, R46, R40 ;  /* 0x000000282e2e7228 */ /* 0x008fe40000000000 */
[----:B------:R-:W-:Y:S02]  /*12c0*/  DFMA R40, R80, R24, RZ ;  /* 0x000000185028722b */ /* 0x000fe400000000ff */
        /* <DEDUP_REMOVED lines=14> */
[----:B------:R0:W-:Y:S02]  /*13b0*/  STS.128 [R4], R40 ;  /* 0x0000002804007388 */ /* 0x0001e40000000c00 */
[-C--:B0-----:R-:W-:Y:S02]  /*13c0*/  DFMA R40, R12, R84.reuse, R90 ;  /* 0x000000540c28722b */ /* 0x081fe4000000005a */
[----:B------:R-:W-:-:S06]  /*13d0*/  DFMA R42, R10, R84, R92 ;  /* 0x000000540a2a722b */ /* 0x000fcc000000005c */
[-C--:B------:R-:W-:Y:S02]  /*13e0*/  DFMA R40, R82, R46.reuse, R40 ;  /* 0x0000002e5228722b */ /* 0x080fe40000000028 */
[----:B------:R-:W-:-:S07]  /*13f0*/  DFMA R42, R44, R46, R42 ;  /* 0x0000002e2c2a722b */ /* 0x000fce000000002a */
[----:B------:R0:W-:Y:S01]  /*1400*/  STS.128 [R4+0x10], R40 ;  /* 0x0000102804007388 */ /* 0x0001e20000000c00 */
[----:B------:R-:W-:Y:S06]  /*1410*/  BAR.SYNC.DEFER_BLOCKING 0x0 ;  /* 0x0000000000007b1d */ /* 0x000fec0000010000 */
[----:B------:R-:W-:Y:S05]  /*1420*/  @P2 BRA `(.L_x_2142) ;  /* 0x0000000000bc2947 */ /* 0x000fea0003800000 */
[----:B------:R-:W-:-:S05]  /*1430*/  IMAD.SHL.U32 R0, R0, 0x8, RZ ;  /* 0x0000000800007824 */ /* 0x000fca00078e00ff */
[----:B------:R-:W-:-:S05]  /*1440*/  LOP3.LUT R5, R0, 0x18, RZ, 0xc0, !PT ;  /* 0x0000001800057812 */ /* 0x000fca00078ec0ff */
[----:B------:R-:W-:-:S05]  /*1450*/  IMAD.IADD R2, R2, 0x1, R5 ;  /* 0x0000000102027824 */ /* 0x000fca00078e0205 */
[----:B0-----:R-:W0:Y:S04]  /*1460*/  LDS.64 R4, [R2] ;  /* 0x0000000002047984 */ /* 0x001e280000000a00 */
[----:B------:R-:W1:Y:S04]  /*1470*/  LDS.64 R40, [R2+0x40] ;  /* 0x0000400002287984 */ /* 0x000e680000000a00 */
[----:B------:R-:W2:Y:S04]  /*1480*/  LDS.64 R42, [R2+0x80] ;  /* 0x00008000022a7984 */ /* 0x000ea80000000a00 */
[----:B------:R-:W3:Y:S04]  /*1490*/  LDS.64 R46, [R2+0xc0] ;  /* 0x0000c000022e7984 */ /* 0x000ee80000000a00 */
[----:B------:R-:W4:Y:S04]  /*14a0*/  LDS.64 R84, [R2+0x100] ;  /* 0x0001000002547984 */ /* 0x000f280000000a00 */
[----:B------:R-:W5:Y:S04]  /*14b0*/  LDS.64 R86, [R2+0x140] ;  /* 0x0001400002567984 */ /* 0x000f680000000a00 */
[----:B------:R-:W-:Y:S01]  /*14c0*/  LDS.64 R90, [R2+0x1c0] ;  /* 0x0001c000025a7984 */ /* 0x000fe20000000a00 */
[----:B0-----:R-:W-:-:S08]  /*14d0*/  DFMA R88, R80, R4, RZ ;  /* 0x000000045058722b */ /* 0x001fd000000000ff */
[----:B-1----:R-:W-:Y:S02]  /*14e0*/  DFMA R92, R72, R40, R88 ;  /* 0x00000028485c722b */ /* 0x002fe40000000058 */
[----:B------:R-:W0:Y:S06]  /*14f0*/  LDS.64 R88, [R2+0x180] ;  /* 0x0001800002587984 */ /* 0x000e2c0000000a00 */
[----:B--2---:R-:W-:-:S08]  /*1500*/  DFMA R92, R64, R42, R92 ;  /* 0x0000002a405c722b */ /* 0x004fd0000000005c */
[----:B---3--:R-:W-:-:S08]  /*1510*/  DFMA R92, R56, R46, R92 ;  /* 0x0000002e385c722b */ /* 0x008fd0000000005c */
[----:B----4-:R-:W-:-:S08]  /*1520*/  DFMA R92, R48, R84, R92 ;  /* 0x00000054305c722b */ /* 0x010fd0000000005c */
[----:B-----5:R-:W-:-:S08]  /*1530*/  DFMA R92, R32, R86, R92 ;  /* 0x00000056205c722b */ /* 0x020fd0000000005c */
[----:B0-----:R-:W-:-:S08]  /*1540*/  DFMA R92, R18, R88, R92 ;  /* 0x00000058125c722b */ /* 0x001fd0000000005c */
[----:B------:R-:W-:-:S07]  /*1550*/  DFMA R92, R8, R90, R92 ;  /* 0x0000005a085c722b */ /* 0x000fce000000005c */
        /* <DEDUP_REMOVED lines=28> */
.L_x_2142:
[----:B------:R-:W-:Y:S05]  /*1720*/  BSYNC.RECONVERGENT B0 ;  /* 0x0000000000007941 */ /* 0x000fea0003800200 */
.L_x_2141:
[----:B------:R-:W2:Y:S01]  /*1730*/  S2R R0, SR_TID.X ;  /* 0x0000000000007919 */ /* 0x000ea20000002100 */
[----:B------:R-:W-:Y:S01]  /*1740*/  BSSY.RECONVERGENT B0, `(.L_x_2143) ;  /* 0x0000036000007945 */ /* 0x000fe20003800200 */
[----:B------:R-:W-:Y:S01]  /*1750*/  BAR.SYNC.DEFER_BLOCKING 0x0 ;  /* 0x0000000000007b1d */ /* 0x000fe20000010000 */
[----:B--2---:R-:W-:-:S05]  /*1760*/  ISETP.GT.U32.OR P0, PT, R0, 0xf, P0 ;  /* 0x0000000f0000780c */ /* 0x004fca0000704470 */
[----:B------:R-:W-:Y:S08]  /*1770*/  @P1 BRA `(.L_x_2144) ;  /* 0x0000000000c81947 */ /* 0x000ff00003800000 */
[----:B------:R-:W2:Y:S01]  /*1780*/  S2R R16, SR_TID.Y ;  /* 0x0000000000107919 */ /* 0x000ea20000002200 */
[----:B------:R-:W3:Y:S01]  /*1790*/  S2UR UR5, SR_CgaCtaId ;  /* 0x00000000000579c3 */ /* 0x000ee20000008800 */
[----:B------:R-:W-:Y:S01]  /*17a0*/  UMOV UR4, 0x400 ;  /* 0x0000040000047882 */ /* 0x000fe20000000000 */
[C---:B-1----:R-:W-:Y:S02]  /*17b0*/  IMAD.SHL.U32 R2, R0.reuse, 0x10, RZ ;  /* 0x0000001000027824 */ /* 0x042fe400078e00ff */
[----:B0-----:R-:W-:-:S03]  /*17c0*/  IMAD.SHL.U32 R4, R0, 0x8, RZ ;  /* 0x0000000800047824 */ /* 0x001fc600078e00ff */
[----:B------:R-:W-:Y:S02]  /*17d0*/  LOP3.LUT R2, R2, 0x3fc0, RZ, 0xc0, !PT ;  /* 0x00003fc002027812 */ /* 0x000fe400078ec0ff */
[----:B------:R-:W-:Y:S01]  /*17e0*/  LOP3.LUT R5, R4, 0x18, RZ, 0xc0, !PT ;  /* 0x0000001804057812 */ /* 0x000fe200078ec0ff */
[----:B---3--:R-:W-:-:S06]  /*17f0*/  ULEA UR4, UR5, UR4, 0x18 ;  /* 0x0000000405047291 */ /* 0x008fcc000f8ec0ff */
[----:B--2---:R-:W-:-:S04]  /*1800*/  LEA R16, R16, UR4, 0xc ;  /* 0x0000000410107c11 */ /* 0x004fc8000f8e60ff */
[----:B------:R-:W-:-:S05]  /*1810*/  IADD3 R2, PT, PT, R5, R16, R2 ;  /* 0x0000001005027210 */ /* 0x000fca0007ffe002 */
        /* <DEDUP_REMOVED lines=9> */
[----:B------:R-:W-:Y:S02]  /*18b0*/  DFMA R74, R74, R24, RZ ;  /* 0x000000184a4a722b */ /* 0x000fe400000000ff */
[-C--:B-1----:R-:W-:Y:S01]  /*18c0*/  DFMA R80, R72, R40.reuse, R80 ;  /* 0x000000284850722b */ /* 0x082fe20000000050 */
[----:B------:R-:W0:Y:S01]  /*18d0*/  LDS.64 R24, [R2+0xc00] ;  /* 0x000c000002187984 */ /* 0x000e220000000a00 */
[-C--:B------:R-:W-:Y:S02]  /*18e0*/  DFMA R78, R70, R40.reuse, R78 ;  /* 0x00000028464e722b */ /* 0x080fe4000000004e */
[----:B------:R-:W-:-:S02]  /*18f0*/  DFMA R76, R68, R40, R76 ;  /* 0x00000028444c722b */ /* 0x000fc4000000004c */
[----:B------:R-:W-:Y:S02]  /*1900*/  DFMA R74, R66, R40, R74 ;  /* 0x00000028424a722b */ /* 0x000fe4000000004a */
[-C--:B--2---:R-:W-:Y:S01]  /*1910*/  DFMA R80, R64, R22.reuse, R80 ;  /* 0x000000164050722b */ /* 0x084fe20000000050 */
[----:B------:R-:W1:Y:S01]  /*1920*/  LDS.64 R40, [R2+0xe00] ;  /* 0x000e000002287984 */ /* 0x000e620000000a00 */
[-C--:B------:R-:W-:Y:S02]  /*1930*/  DFMA R78, R62, R22.reuse, R78 ;  /* 0x000000163e4e722b */ /* 0x080fe4000000004e */
[-C--:B------:R-:W-:Y:S02]  /*1940*/  DFMA R76, R60, R22.reuse, R76 ;  /* 0x000000163c4c722b */ /* 0x080fe4000000004c */
[----:B------:R-:W-:Y:S02]  /*1950*/  DFMA R74, R58, R22, R74 ;  /* 0x000000163a4a722b */ /* 0x000fe4000000004a */
[----:B---3--:R-:W-:-:S02]  /*1960*/  DFMA R80, R56, R16, R80 ;  /* 0x000000103850722b */ /* 0x008fc40000000050 */
        /* <DEDUP_REMOVED lines=11> */
[----:B0-----:R-:W-:-:S02]  /*1a20*/  DFMA R80, R18, R24, R80 ;  /* 0x000000181250722b */ /* 0x001fc40000000050 */
[-C--:B------:R-:W-:Y:S02]  /*1a30*/  DFMA R78, R14, R24.reuse, R78 ;  /* 0x000000180e4e722b */ /* 0x080fe4000000004e */
[-C--:B------:R-:W-:Y:S02]  /*1a40*/  DFMA R76, R12, R24.reuse, R76 ;  /* 0x000000180c4c722b */ /* 0x080fe4000000004c */
[----:B------:R-:W-:Y:S02]  /*1a50*/  DFMA R74, R10, R24, R74 ;  /* 0x000000180a4a722b */ /* 0x000fe4000000004a */
[-C--:B-1----:R-:W-:Y:S02]  /*1a60*/  DFMA R24, R8, R40.reuse, R80 ;  /* 0x000000280818722b */ /* 0x082fe40000000050 */
[-C--:B------:R-:W-:Y:S02]  /*1a70*/  DFMA R22, R6, R40.reuse, R78 ;  /* 0x000000280616722b */ /* 0x080fe4000000004e */
[----:B------:R-:W-:-:S02]  /*1a80*/  DFMA R20, R82, R40, R76 ;  /* 0x000000285214722b */ /* 0x000fc4000000004c */
[----:B------:R-:W-:-:S11]  /*1a90*/  DFMA R16, R44, R40, R74 ;  /* 0x000000282c10722b */ /* 0x000fd6000000004a */
.L_x_2144:
[----:B------:R-:W-:Y:S05]  /*1aa0*/  BSYNC.RECONVERGENT B0 ;  /* 0x0000000000007941 */ /* 0x000fea0003800200 */
.L_x_2143:
        /* <DEDUP_REMOVED lines=9> */
[----:B------:R-:W-:Y:S01]  /*1b40*/  STG.E.64 desc[UR6][R2.64+0x180], R16 ;  /* 0x0001801002007986 */ /* 0x000fe2000c101b06 */
[----:B------:R-:W-:Y:S05]  /*1b50*/  EXIT ;  /* 0x000000000000794d */ /* 0x000fea0003800000 */
.L_x_2145:
        /* <DEDUP_REMOVED lines=10> */
.L_x_3149:


//--------------------- .text._Z30massMatrixMultiplyGlobalKernelILi4ELi8ELi1EEviPKdS1_S1_S1_Pd --------------------------
	.section	.text._Z30massMatrixMultiplyGlobalKernelILi4ELi8ELi1EEviPKdS1_S1_S1_Pd,"ax",@progbits
	.align	128
        .global         _Z30massMatrixMultiplyGlobalKernelILi4ELi8ELi1EEviPKdS1_S1_S1_Pd
        .type           _Z30massMatrixMultiplyGlobalKernelILi4ELi8ELi1EEviPKdS1_S1_S1_Pd,@function
        .size           _Z30massMatrixMultiplyGlobalKernelILi4ELi8ELi1EEviPKdS1_S1_S1_Pd,(.L_x_3150 - _Z30massMatrixMultiplyGlobalKernelILi4ELi8ELi1EEviPKdS1_S1_S1_Pd)
        .other          _Z30massMatrixMultiplyGlobalKernelILi4ELi8ELi1EEviPKdS1_S1_S1_Pd,@"STO_CUDA_ENTRY STV_DEFAULT"
_Z30massMatrixMultiplyGlobalKernelILi4ELi8ELi1EEviPKdS1_S1_S1_Pd:
.text._Z30massMatrixMultiplyGlobalKernelILi4ELi8ELi1EEviPKdS1_S1_S1_Pd:
        /* <DEDUP_REMOVED lines=8> */
[----:B0-----:R0:W5:Y:S07]  /*0080*/  LDG.E.64.CONSTANT R10, desc[UR6][R6.64] ;  /* 0x00000006060a7981 */ /* 0x00116e000c1e9b00 */
[----:B------:R-:W0:Y:S01]  /*0090*/  S2UR UR5, SR_CgaCtaId ;  /* 0x00000000000579c3 */ /* 0x000e220000008800 */
[----:B------:R0:W5:Y:S04]  /*00a0*/  LDG.E.64.CONSTANT R12, desc[UR6][R6.64+0x8] ;  /* 0x00000806060c7981 */ /* 0x000168000c1e9b00 */
[----:B------:R0:W5:Y:S03]  /*00b0*/  LDG.E.64.CONSTANT R14, desc[UR6][R6.64+0x10] ;  /* 0x00001006060e7981 */ /* 0x000166000c1e9b00 */
[----:B------:R-:W0:Y:S01]  /*00c0*/  LDC.64 R26, c[0x0][0x388] ;  /* 0x0000e200ff1a7b82 */ /* 0x000e220000000a00 */
[----:B------:R0:W5:Y:S04]  /*00d0*/  LDG.E.64.CONSTANT R16, desc[UR6][R6.64+0x18] ;  /* 0x0000180606107981 */ /* 0x000168000c1e9b00 */
[----:B-1----:R1:W5:Y:S04]  /*00e0*/  LDG.E.64.CONSTANT R18, desc[UR6][R8.64] ;  /* 0x0000000608127981 */ /* 0x002368000c1e9b00 */
[----:B------:R1:W5:Y:S04]  /*00f0*/  LDG.E.64.CONSTANT R20, desc[UR6][R8.64+0x8] ;  /* 0x0000080608147981 */ /* 0x000368000c1e9b00 */
[----:B------:R1:W5:Y:S04]  /*0100*/  LDG.E.64.CONSTANT R22, desc[UR6][R8.64+0x10] ;  /* 0x0000100608167981 */ /* 0x000368000c1e9b00 */
[----:B------:R1:W5:Y:S01]  /*0110*/  LDG.E.64.CONSTANT R24, desc[UR6][R8.64+0x18] ;  /* 0x0000180608187981 */ /* 0x000362000c1e9b00 */
[----:B--2---:R-:W-:Y:S01]  /*0120*/  VIADD R3, R2, UR4 ;  /* 0x0000000402037c36 */ /* 0x004fe20008000000 */
[----:B------:R-:W-:Y:S01]  /*0130*/  BAR.SYNC.DEFER_BLOCKING 0x0 ;  /* 0x0000000000007b1d */ /* 0x000fe20000010000 */
[----:B----4-:R-:W-:-:S02]  /*0140*/  ISETP.GE.U32.AND P0, PT, R0, 0x10, PT ;  /* 0x000000100000780c */ /* 0x010fc40003f06070 */
[C---:B------:R-:W-:Y:S02]  /*0150*/  ISETP.GT.U32.AND P1, PT, R0.reuse, 0xf, PT ;  /* 0x0000000f0000780c */ /* 0x040fe40003f24070 */
[----:B---3--:R-:W-:Y:S01]  /*0160*/  ISETP.LT.AND P0, PT, R3, UR8, !P0 ;  /* 0x0000000803007c0c */ /* 0x008fe2000c701270 */
[----:B------:R-:W-:Y:S01]  /*0170*/  UMOV UR4, 0x400 ;  /* 0x0000040000047882 */ /* 0x000fe20000000000 */
[C---:B------:R-:W-:Y:S01]  /*0180*/  LOP3.LUT R5, R0.reuse, 0x3, RZ, 0xc0, !PT ;  /* 0x0000000300057812 */ /* 0x040fe200078ec0ff */
[----:B0-----:R-:W-:Y:S01]  /*0190*/  ULEA UR4, UR5, UR4, 0x18 ;  /* 0x0000000405047291 */ /* 0x001fe2000f8ec0ff */
[----:B------:R-:W-:Y:S01]  /*01a0*/  SHF.R.U32.HI R31, RZ, 0x2, R0 ;  /* 0x00000002ff1f7819 */ /* 0x000fe20000011600 */
[----:B------:R-:W-:Y:S01]  /*01b0*/  BSSY.RECONVERGENT B0, `(.L_x_2146) ;  /* 0x0000046000007945 */ /* 0x000fe20003800200 */
[----:B------:R-:W-:-:S03]  /*01c0*/  ISETP.GT.U32.AND P2, PT, R0, 0x1f, PT ;  /* 0x0000001f0000780c */ /* 0x000fc60003f44070 */
[----:B------:R-:W-:-:S04]  /*01d0*/  LEA R2, R2, UR4, 0xc ;  /* 0x0000000402027c11 */ /* 0x000fc8000f8e60ff */
[----:B------:R-:W0:Y:S01]  /*01e0*/  @P0 LDC.64 R36, c[0x0][0x3a0] ;  /* 0x0000e800ff240b82 */ /* 0x000e220000000a00 */
[----:B------:R-:W-:Y:S01]  /*01f0*/  @P0 LOP3.LUT R4, R5, 0xc, R0, 0xf8, !PT ;  /* 0x0000000c05040812 */ /* 0x000fe200078ef800 */
[----:B------:R-:W-:-:S04]  /*0200*/  IMAD R58, R31, 0x40, R2 ;  /* 0x000000401f3a7824 */ /* 0x000fc800078e0202 */
[----:B------:R-:W-:Y:S02]  /*0210*/  @P0 IMAD R29, R3, 0x40, R4 ;  /* 0x00000040031d0824 */ /* 0x000fe400078e0204 */
[----:B------:R-:W-:-:S04]  /*0220*/  IMAD R4, R31, 0x1c0, R58 ;  /* 0x000001c01f047824 */ /* 0x000fc800078e023a */
[----:B------:R-:W-:Y:S02]  /*0230*/  IMAD R4, R5, 0x8, R4 ;  /* 0x0000000805047824 */ /* 0x000fe400078e0204 */
[----:B0-----:R-:W-:Y:S01]  /*0240*/  @P0 IMAD.WIDE R36, R29, 0x8, R36 ;  /* 0x000000081d240825 */ /* 0x001fe200078e0224 */
[----:B-1----:R-:W-:Y:S06]  /*0250*/  @P1 BRA `(.L_x_2147) ;  /* 0x0000000000ec1947 */ /* 0x002fec0003800000 */
[----:B------:R-:W2:Y:S04]  /*0260*/  @P0 LDG.E.64.CONSTANT R40, desc[UR6][R36.64+0x80] ;  /* 0x0000800624280981 */ /* 0x000ea8000c1e9b00 */
[----:B------:R-:W2:Y:S04]  /*0270*/  @P0 LDG.E.64.CONSTANT R28, desc[UR6][R36.64+0x100] ;  /* 0x00010006241c0981 */ /* 0x000ea8000c1e9b00 */
[----:B------:R-:W3:Y:S04]  /*0280*/  @P0 LDG.E.64.CONSTANT R52, desc[UR6][R36.64] ;  /* 0x0000000624340981 */ /* 0x000ee8000c1e9b00 */
[----:B------:R-:W3:Y:S01]  /*0290*/  @P0 LDG.E.64.CONSTANT R30, desc[UR6][R36.64+0x180] ;  /* 0x00018006241e0981 */ /* 0x000ee2000c1e9b00 */
[----:B------:R-:W0:Y:S08]  /*02a0*/  LDC.64 R48, c[0x0][0x390] ;  /* 0x0000e400ff307b82 */ /* 0x000e300000000a00 */
[----:B------:R-:W1:Y:S01]  /*02b0*/  LDC.64 R60, c[0x0][0x398] ;  /* 0x0000e600ff3c7b82 */ /* 0x000e620000000a00 */
        /* <DEDUP_REMOVED lines=13> */
[----:B------:R-:W-:Y:S01]  /*0390*/  DADD R52, R52, -R30 ;  /* 0x0000000034347229 */ /* 0x000fe2000000081e */
[----:B------:R-:W2:Y:S05]  /*03a0*/  LDG.E.64.CONSTANT R30, desc[UR6][R60.64+0x8] ;  /* 0x000008063c1e7981 */ /* 0x000eaa000c1e9b00 */
[----:B----4-:R-:W-:-:S02]  /*03b0*/  DFMA R34, R28, R34, RZ ;  /* 0x000000221c22722b */ /* 0x010fc400000000ff */
[C---:B------:R-:W-:Y:S02]  /*03c0*/  DFMA R54, R28.reuse, R54, RZ ;  /* 0x000000361c36722b */ /* 0x040fe400000000ff */
[----:B------:R-:W-:-:S04]  /*03d0*/  DFMA R50, R28, R50, RZ ;  /* 0x000000321c32722b */ /* 0x000fc800000000ff */
[----:B------:R-:W-:Y:S02]  /*03e0*/  DFMA R36, R46, R36, R34 ;  /* 0x000000242e24722b */ /* 0x000fe40000000022 */
[----:B------:R-:W3:Y:S01]  /*03f0*/  LDG.E.64.CONSTANT R34, desc[UR6][R60.64+0x10] ;  /* 0x000010063c227981 */ /* 0x000ee2000c1e9b00 */
[----:B------:R-:W-:Y:S02]  /*0400*/  DFMA R42, R52, R42, RZ ;  /* 0x0000002a342a722b */ /* 0x000fe400000000ff */
[C---:B------:R-:W-:Y:S01]  /*0410*/  DFMA R32, R46.reuse, R32, R54 ;  /* 0x000000202e20722b */ /* 0x040fe20000000036 */
[----:B------:R-:W4:Y:S01]  /*0420*/  LDG.E.64.CONSTANT R54, desc[UR6][R60.64+0x30] ;  /* 0x000030063c367981 */ /* 0x000f22000c1e9b00 */
[----:B------:R-:W-:-:S03]  /*0430*/  DFMA R38, R46, R38, R50 ;  /* 0x000000262e26722b */ /* 0x000fc60000000032 */
[----:B------:R-:W4:Y:S01]  /*0440*/  LDG.E.64.CONSTANT R50, desc[UR6][R60.64+0x18] ;  /* 0x000018063c327981 */ /* 0x000f22000c1e9b00 */
[----:B------:R-:W-:-:S03]  /*0450*/  DFMA R28, R28, R44, RZ ;  /* 0x0000002c1c1c722b */ /* 0x000fc600000000ff */
[----:B------:R-:W4:Y:S01]  /*0460*/  LDG.E.64.CONSTANT R44, desc[UR6][R60.64+0x28] ;  /* 0x000028063c2c7981 */ /* 0x000f22000c1e9b00 */
[----:B--2---:R-:W-:-:S03]  /*0470*/  DFMA R30, R40, R30, R42 ;  /* 0x0000001e281e722b */ /* 0x004fc6000000002a */
[----:B------:R-:W2:Y:S01]  /*0480*/  LDG.E.64.CONSTANT R42, desc[UR6][R60.64+0x38] ;  /* 0x000038063c2a7981 */ /* 0x000ea2000c1e9b00 */
[----:B------:R-:W-:Y:S02]  /*0490*/  DFMA R56, R52, R56, RZ ;  /* 0x000000383438722b */ /* 0x000fe400000000ff */
[----:B------:R-:W-:Y:S01]  /*04a0*/  DFMA R28, R46, R48, R28 ;  /* 0x000000302e1c722b */ /* 0x000fe2000000001c */
[----:B------:R-:W-:Y:S01]  /*04b0*/  IMAD R5, R5, 0x8, R58 ;  /* 0x0000000805057824 */ /* 0x000fe200078e023a */
[C---:B---3--:R-:W-:Y:S02]  /*04c0*/  DFMA R34, R52.reuse, R34, RZ ;  /* 0x000000223422722b */ /* 0x048fe400000000ff */
[----:B----4-:R-:W-:-:S06]  /*04d0*/  DFMA R54, R52, R54, RZ ;  /* 0x000000363436722b */ /* 0x010fcc00000000ff */
[C---:B------:R-:W-:Y:S02]  /*04e0*/  DFMA R34, R40.reuse, R50, R34 ;  /* 0x000000322822722b */ /* 0x040fe40000000022 */
[C---:B------:R-:W-:Y:S02]  /*04f0*/  DFMA R44, R40.reuse, R44, R56 ;  /* 0x0000002c282c722b */ /* 0x040fe40000000038 */
[----:B--2---:R-:W-:Y:S02]  /*0500*/  DFMA R42, R40, R42, R54 ;  /* 0x0000002a282a722b */ /* 0x004fe40000000036 */
[C-C-:B------:R-:W-:Y:S02]  /*0510*/  DADD R40, R32.reuse, -R30.reuse ;  /* 0x0000000020287229 */ /* 0x140fe4000000081e */
[----:B------:R-:W-:Y:S02]  /*0520*/  DADD R32, R32, R30 ;  /* 0x0000000020207229 */ /* 0x000fe4000000001e */
        /* <DEDUP_REMOVED lines=14> */
.L_x_2147:
[----:B------:R-:W-:Y:S05]  /*0610*/  BSYNC.RECONVERGENT B0 ;  /* 0x0000000000007941 */ /* 0x000fea0003800200 */
.L_x_2146:
        /* <DEDUP_REMOVED lines=18> */
[----:B--2---:R-:W-:Y:S01]  /*0740*/  DADD R46, R30, R32 ;  /* 0x000000001e2e7229 */ /* 0x004fe20000000020 */
[----:B-1----:R-:W2:Y:S04]  /*0750*/  LDG.E.64.CONSTANT R54, desc[UR6][R60.64+0x28] ;  /* 0x000028063c367981 */ /* 0x002ea8000c1e9b00 */
[----:B------:R-:W2:Y:S01]  /*0760*/  LDG.E.64.CONSTANT R56, desc[UR6][R60.64+0x38] ;  /* 0x000038063c387981 */ /* 0x000ea2000c1e9b00 */
[-C--:B---3--:R-:W-:Y:S02]  /*0770*/  DFMA R36, R36, R52.reuse, RZ ;  /* 0x000000342424722b */ /* 0x088fe400000000ff */
[-C--:B----4-:R-:W-:Y:S02]  /*0780*/  DFMA R40, R40, R52.reuse, RZ ;  /* 0x000000342828722b */ /* 0x090fe400000000ff */
[----:B------:R-:W-:-:S02]  /*0790*/  DFMA R44, R44, R52, RZ ;  /* 0x000000342c2c722b */ /* 0x000fc400000000ff */
[----:B------:R-:W-:Y:S01]  /*07a0*/  DFMA R50, R50, R52, RZ ;  /* 0x000000343232722b */ /* 0x000fe200000000ff */
        /* <DEDUP_REMOVED lines=8> */
[----:B------:R-:W3:Y:S04]  /*0830*/  LDG.E.64.CONSTANT R48, desc[UR6][R60.64+0x30] ;  /* 0x000030063c307981 */ /* 0x000ee8000c1e9b00 */
[----:B------:R-:W3:Y:S01]  /*0840*/  LDG.E.64.CONSTANT R50, desc[UR6][R60.64+0x8] ;  /* 0x000008063c327981 */ /* 0x000ee2000c1e9b00 */
[----:B------:R-:W-:Y:S02]  /*0850*/  DADD R28, R58, -R28 ;  /* 0x000000003a1c7229 */ /* 0x000fe4000000081c */
[----:B------:R-:W-:-:S06]  /*0860*/  DADD R30, R30, -R32 ;  /* 0x000000001e1e7229 */ /* 0x000fcc0000000820 */
[-C--:B----4-:R-:W-:Y:S02]  /*0870*/  DFMA R36, R36, R28.reuse, RZ ;  /* 0x0000001c2424722b */ /* 0x090fe400000000ff */
[-C--:B--2---:R-:W-:Y:S02]  /*0880*/  DFMA R40, R40, R28.reuse, RZ ;  /* 0x0000001c2828722b */ /* 0x084fe400000000ff */
[-C--:B---3--:R-:W-:Y:S02]  /*0890*/  DFMA R44, R44, R28.reuse, RZ ;  /* 0x0000001c2c2c722b */ /* 0x088fe400000000ff */
[----:B------:R-:W-:-:S04]  /*08a0*/  DFMA R48, R48, R28, RZ ;  /* 0x0000001c3030722b */ /* 0x000fc800000000ff */
[-C--:B------:R-:W-:Y:S02]  /*08b0*/  DFMA R40, R52, R30.reuse, R40 ;  /* 0x0000001e3428722b */ /* 0x080fe40000000028 */
[-C--:B------:R-:W-:Y:S02]  /*08c0*/  DFMA R36, R50, R30.reuse, R36 ;  /* 0x0000001e3224722b */ /* 0x080fe40000000024 */
[-C--:B------:R-:W-:Y:S02]  /*08d0*/  DFMA R44, R54, R30.reuse, R44 ;  /* 0x0000001e362c722b */ /* 0x080fe4000000002c */
[----:B------:R-:W-:Y:S02]  /*08e0*/  DFMA R48, R56, R30, R48 ;  /* 0x0000001e3830722b */ /* 0x000fe40000000030 */
[----:B------:R-:W-:Y:S02]  /*08f0*/  DADD R30, R38, -R40 ;  /* 0x00000000261e7229 */ /* 0x000fe40000000828 */
[----:B------:R-:W-:-:S02]  /*0900*/  DADD R28, R34, -R36 ;  /* 0x00000000221c7229 */ /* 0x000fc40000000824 */
[----:B------:R-:W-:Y:S02]  /*0910*/  DADD R34, R34, R36 ;  /* 0x0000000022227229 */ /* 0x000fe40000000024 */
        /* <DEDUP_REMOVED lines=13> */
.L_x_2149:
[----:B------:R-:W-:Y:S05]  /*09f0*/  BSYNC.RECONVERGENT B0 ;  /* 0x0000000000007941 */ /* 0x000fea0003800200 */
.L_x_2148:
[----:B01----:R-:W-:Y:S01]  /*0a00*/  IMAD R29, R3, 0x40, R0 ;  /* 0x00000040031d7824 */ /* 0x003fe200078e0200 */
[----:B------:R-:W2:Y:S04]  /*0a10*/  LDG.E.64.CONSTANT R4, desc[UR6][R6.64+0x20] ;  /* 0x0000200606047981 */ /* 0x000ea8000c1e9b00 */
[----:B------:R-:W-:Y:S01]  /*0a20*/  LEA R29, R29, 0x7, 0x3 ;  /* 0x000000071d1d7811 */ /* 0x000fe200078e18ff */
[----:B------:R-:W3:Y:S04]  /*0a30*/  LDG.E.64.CONSTANT R36, desc[UR6][R8.64+0x20] ;  /* 0x0000200608247981 */ /* 0x000ee8000c1e9b00 */
[----:B------:R-:W-:Y:S01]  /*0a40*/  IMAD.WIDE R26, R29, 0x8, R26 ;  /* 0x000000081d1a7825 */ /* 0x000fe200078e021a */
[----:B------:R-:W4:Y:S04]  /*0a50*/  LDG.E.64.CONSTANT R38, desc[UR6][R6.64+0x28] ;  /* 0x0000280606267981 */ /* 0x000f28000c1e9b00 */
[----:B------:R-:W4:Y:S04]  /*0a60*/  LDG.E.64.CONSTANT R44, desc[UR6][R26.64+-0x30] ;  /* 0xffffd0061a2c7981 */ /* 0x000f28000c1e9b00 */
[----:B------:R-:W4:Y:S04]  /*0a70*/  LDG.E.64.CONSTANT R46, desc[UR6][R26.64+-0x38] ;  /* 0xffffc8061a2e7981 */ /* 0x000f28000c1e9b00 */
[----:B------:R-:W4:Y:S01]  /*0a80*/  LDG.E.64.CONSTANT R40, desc[UR6][R8.64+0x28] ;  /* 0x0000280608287981 */ /* 0x000f22000c1e9b00 */
[----:B------:R-:W-:-:S03]  /*0a90*/  IMAD.SHL.U32 R0, R0, 0x40, RZ ;  /* 0x0000004000007824 */ /* 0x000fc600078e00ff */
[----:B------:R-:W4:Y:S02]  /*0aa0*/  LDG.E.64.CONSTANT R56, desc[UR6][R26.64] ;  /* 0x000000061a387981 */ /* 0x000f24000c1e9b00 */
[C---:B------:R-:W-:Y:S02]  /*0ab0*/  LOP3.LUT R29, R0.reuse, 0xfe00, RZ, 0xc0, !PT ;  /* 0x0000fe00001d7812 */ /* 0x040fe400078ec0ff */
[----:B------:R-:W-:-:S04]  /*0ac0*/  LOP3.LUT R0, R0, 0x1c0, RZ, 0xc0, !PT ;  /* 0x000001c000007812 */ /* 0x000fc800078ec0ff */
[----:B------:R-:W-:Y:S01]  /*0ad0*/  IADD3 R0, PT, PT, R0, R2, R29 ;  /* 0x0000000200007210 */ /* 0x000fe20007ffe01d */
[----:B------:R-:W-:Y:S06]  /*0ae0*/  BAR.SYNC.DEFER_BLOCKING 0x0 ;  /* 0x0000000000007b1d */ /* 0x000fec0000010000 */
[----:B------:R-:W-:Y:S04]  /*0af0*/  LDS.128 R28, [R0] ;  /* 0x00000000001c7984 */ /* 0x000fe80000000c00 */
[----:B------:R-:W0:Y:S02]  /*0b00*/  LDS.128 R32, [R0+0x10] ;  /* 0x0000100000207984 */ /* 0x000e240000000c00 */
[----:B0-----:R-:W-:-:S02]  /*0b10*/  DADD R42, R28, R34 ;  /* 0x000000001c2a7229 */ /* 0x001fc40000000022 */
[----:B------:R-:W-:Y:S02]  /*0b20*/  DADD R28, R28, -R34 ;  /* 0x000000001c1c7229 */ /* 0x000fe40000000822 */
[C-C-:B------:R-:W-:Y:S02]  /*0b30*/  DADD R34, R30.reuse, R32.reuse ;  /* 0x000000001e227229 */ /* 0x140fe40000000020 */
[----:B------:R-:W-:Y:S02]  /*0b40*/  DADD R60, R30, -R32 ;  /* 0x000000001e3c7229 */ /* 0x000fe40000000820 */
[----:B-----5:R-:W-:Y:S02]  /*0b50*/  DFMA R48, R14, R42, RZ ;  /* 0x0000002a0e30722b */ /* 0x020fe400000000ff */
[-C--:B------:R-:W-:Y:S02]  /*0b60*/  DFMA R30, R18, R28.reuse, RZ ;  /* 0x0000001c121e722b */ /* 0x080fe400000000ff */
[----:B------:R-:W-:-:S02]  /*0b70*/  DFMA R50, R22, R28, RZ ;  /* 0x0000001c1632722b */ /* 0x000fc400000000ff */
[----:B------:R-:W-:-:S04]  /*0b80*/  DFMA R32, R10, R42, RZ ;  /* 0x0000002a0a20722b */ /* 0x000fc800000000ff */
[----:B------:R-:W-:Y:S02]  /*0b90*/  DFMA R52, R20, R60, R30 ;  /* 0x0000003c1434722b */ /* 0x000fe4000000001e */
[----:B------:R-:W-:Y:S02]  /*0ba0*/  DFMA R30, R16, R34, R48 ;  /* 0x00000022101e722b */ /* 0x000fe40000000030 */
[----:B------:R-:W-:Y:S02]  /*0bb0*/  DFMA R54, R24, R60, R50 ;  /* 0x0000003c1836722b */ /* 0x000fe40000000032 */
[----:B------:R-:W-:-:S06]  /*0bc0*/  DFMA R32, R12, R34, R32 ;  /* 0x000000220c20722b */ /* 0x000fcc0000000020 */
[C-C-:B------:R-:W-:Y:S02]  /*0bd0*/  DADD R50, R30.reuse, -R54.reuse ;  /* 0x000000001e327229 */ /* 0x140fe40000000836 */
[----:B------:R-:W-:Y:S02]  /*0be0*/  DADD R54, R30, R54 ;  /* 0x000000001e367229 */ /* 0x000fe40000000036 */
[C-C-:B------:R-:W-:Y:S02]  /*0bf0*/  DADD R48, R32.reuse, -R52.reuse ;  /* 0x0000000020307229 */ /* 0x140fe40000000834 */
[----:B------:R-:W-:Y:S02]  /*0c00*/  DADD R52, R32, R52 ;  /* 0x0000000020347229 */ /* 0x000fe40000000034 */
[----:B--2---:R-:W-:Y:S02]  /*0c10*/  DFMA R32, R4, R42, RZ ;  /* 0x0000002a0420722b */ /* 0x004fe400000000ff */
[----:B---3--:R-:W-:-:S02]  /*0c20*/  DFMA R30, R36, R28, RZ ;  /* 0x0000001c241e722b */ /* 0x008fc400000000ff */
[----:B----4-:R-:W-:Y:S01]  /*0c30*/  DMUL R44, R44, R54 ;  /* 0x000000362c2c7228 */ /* 0x010fe20000000000 */
[----:B------:R-:W2:Y:S01]  /*0c40*/  LDG.E.64.CONSTANT R54, desc[UR6][R26.64+-0x28] ;  /* 0xffffd8061a367981 */ /* 0x000ea2000c1e9b00 */
[----:B------:R-:W-:-:S03]  /*0c50*/  DMUL R46, R46, R52 ;  /* 0x000000342e2e7228 */ /* 0x000fc60000000000 */
[----:B------:R-:W3:Y:S01]  /*0c60*/  LDG.E.64.CONSTANT R52, desc[UR6][R26.64+-0x8] ;  /* 0xfffff8061a347981 */ /* 0x000ee2000c1e9b00 */
[----:B------:R-:W-:Y:S02]  /*0c70*/  DFMA R32, R38, R34, R32 ;  /* 0x000000222620722b */ /* 0x000fe40000000020 */
[----:B------:R-:W-:-:S08]  /*0c80*/  DFMA R30, R40, R60, R30 ;  /* 0x0000003c281e722b */ /* 0x000fd0000000001e */
[C-C-:B------:R-:W-:Y:S02]  /*0c90*/  DADD R58, R32.reuse, -R30.reuse ;  /* 0x00000000203a7229 */ /* 0x140fe4000000081e */
[----:B------:R-:W-:Y:S01]  /*0ca0*/  DADD R32, R32, R30 ;  /* 0x0000000020207229 */ /* 0x000fe2000000001e */
[----:B------:R-:W4:Y:S01]  /*0cb0*/  LDG.E.64.CONSTANT R30, desc[UR6][R26.64+-0x10] ;  /* 0xfffff0061a1e7981 */ /* 0x000f22000c1e9b00 */
[----:B------:R-:W0:Y:S01]  /*0cc0*/  S2R R0, SR_TID.X ;  /* 0x0000000000007919 */ /* 0x000e220000002100 */
[----:B------:R-:W-:Y:S01]  /*0cd0*/  BSSY.RECONVERGENT B0, `(.L_x_2150) ;  /* 0x0000064000007945 */ /* 0x000fe20003800200 */
[----:B------:R-:W-:Y:S06]  /*0ce0*/  BAR.SYNC.DEFER_BLOCKING 0x0 ;  /* 0x0000000000007b1d */ /* 0x000fec0000010000 */
[----:B--2---:R-:W-:-:S02]  /*0cf0*/  DMUL R32, R54, R32 ;  /* 0x0000002036207228 */ /* 0x004fc40000000000 */
[CCC-:B------:R-:W-:Y:S02]  /*0d00*/  DFMA R54, R56.reuse, R48.reuse, R46.reuse ;  /* 0x000000303836722b */ /* 0x1c0fe4000000002e */
[----:B------:R-:W-:Y:S02]  /*0d10*/  DFMA R48, R56, -R48, R46 ;  /* 0x800000303830722b */ /* 0x000fe4000000002e */
[CCC-:B---3--:R-:W-:Y:S02]  /*0d20*/  DFMA R56, R52.reuse, R50.reuse, R44.reuse ;  /* 0x000000323438722b */ /* 0x1c8fe4000000002c */
[----:B------:R-:W-:Y:S02]  /*0d30*/  DFMA R50, R52, -R50, R44 ;  /* 0x800000323432722b */ /* 0x000fe4000000002c */
[-C--:B------:R-:W-:Y:S02]  /*0d40*/  DFMA R52, R10, R54.reuse, RZ ;  /* 0x000000360a34722b */ /* 0x080fe400000000ff */
[----:B------:R-:W-:-:S06]  /*0d50*/  DFMA R54, R12, R54, RZ ;  /* 0x000000360c36722b */ /* 0x000fcc00000000ff */
[-C--:B------:R-:W-:Y:S02]  /*0d60*/  DFMA R52, R14, R56.reuse, R52 ;  /* 0x000000380e34722b */ /* 0x080fe40000000034 */
[----:B------:R-:W-:Y:S02]  /*0d70*/  DFMA R54, R16, R56, R54 ;  /* 0x000000381036722b */ /* 0x000fe40000000036 */
[CCC-:B----4-:R-:W-:Y:S02]  /*0d80*/  DFMA R56, R30.reuse, R58.reuse, R32.reuse ;  /* 0x0000003a1e38722b */ /* 0x1d0fe40000000020 */
[----:B------:R-:W-:Y:S01]  /*0d90*/  DFMA R58, R30, -R58, R32 ;  /* 0x8000003a1e3a722b */ /* 0x000fe20000000020 */
[----:B------:R-:W2:Y:S04]  /*0da0*/  LDG.E.64.CONSTANT R30, desc[UR6][R6.64+0x30] ;  /* 0x00003006061e7981 */ /* 0x000ea8000c1e9b00 */
[----:B------:R-:W3:Y:S01]  /*0db0*/  LDG.E.64.CONSTANT R6, desc[UR6][R6.64+0x38] ;  /* 0x0000380606067981 */ /* 0x000ee2000c1e9b00 */
[----:B------:R-:W-:-:S02]  /*0dc0*/  DFMA R52, R4, R56, R52 ;  /* 0x000000380434722b */ /* 0x000fc40000000034 */
[----:B------:R-:W-:Y:S01]  /*0dd0*/  DFMA R54, R38, R56, R54 ;  /* 0x000000382636722b */ /* 0x000fe20000000036 */
[----:B------:R-:W4:Y:S01]  /*0de0*/  LDG.E.64.CONSTANT R56, desc[UR6][R8.64+0x38] ;  /* 0x0000380608387981 */ /* 0x000f22000c1e9b00 */
[----:B--2---:R-:W-:-:S08]  /*0df0*/  DFMA R42, R30, R42, RZ ;  /* 0x0000002a1e2a722b */ /* 0x004fd000000000ff */
[----:B---3--:R-:W-:Y:S01]  /*0e00*/  DFMA R42, R6, R34, R42 ;  /* 0x00000022062a722b */ /* 0x008fe2000000002a */
[----:B------:R-:W2:Y:S04]  /*0e10*/  LDG.E.64.CONSTANT R34, desc[UR6][R8.64+0x30] ;  /* 0x0000300608227981 */ /* 0x000ea8000c1e9b00 */
[----:B------:R-:W3:Y:S04]  /*0e20*/  LDG.E.64.CONSTANT R8, desc[UR6][R26.64+-0x20] ;  /* 0xffffe0061a087981 */ /* 0x000ee8000c1e9b00 */
[----:B------:R-:W3:Y:S01]  /*0e30*/  LDG.E.64.CONSTANT R26, desc[UR6][R26.64+-0x18] ;  /* 0xffffe8061a1a7981 */ /* 0x000ee2000c1e9b00 */
[----:B--2---:R-:W-:-:S08]  /*0e40*/  DFMA R28, R34, R28, RZ ;  /* 0x0000001c221c722b */ /* 0x004fd000000000ff */
[----:B----4-:R-:W-:-:S08]  /*0e50*/  DFMA R60, R56, R60, R28 ;  /* 0x0000003c383c722b */ /* 0x010fd0000000001c */
[----:B------:R-:W-:-:S08]  /*0e60*/  DADD R28, R42, R60 ;  /* 0x000000002a1c7229 */ /* 0x000fd0000000003c */
[----:B---3--:R-:W-:Y:S02]  /*0e70*/  DMUL R28, R8, R28 ;  /* 0x0000001c081c7228 */ /* 0x008fe40000000000 */
[-C--:B------:R-:W-:Y:S02]  /*0e80*/  DFMA R8, R18, R48.reuse, RZ ;  /* 0x000000301208722b */ /* 0x080fe400000000ff */
[----:B------:R-:W-:Y:S02]  /*0e90*/  DFMA R48, R20, R48, RZ ;  /* 0x000000301430722b */ /* 0x000fe400000000ff */
[----:B------:R-:W-:-:S04]  /*0ea0*/  DADD R60, R42, -R60 ;  /* 0x000000002a3c7229 */ /* 0x000fc8000000083c */
[-C--:B------:R-:W-:Y:S02]  /*0eb0*/  DFMA R8, R22, R50.reuse, R8 ;  /* 0x000000321608722b */ /* 0x080fe40000000008 */
[----:B------:R-:W-:Y:S02]  /*0ec0*/  DFMA R48, R24, R50, R48 ;  /* 0x000000321830722b */ /* 0x000fe40000000030 */
[CCC-:B------:R-:W-:Y:S02]  /*0ed0*/  DFMA R42, R26.reuse, R60.reuse, R28.reuse ;  /* 0x0000003c1a2a722b */ /* 0x1c0fe4000000001c */
[----:B------:R-:W-:Y:S02]  /*0ee0*/  DFMA R60, R26, -R60, R28 ;  /* 0x8000003c1a3c722b */ /* 0x000fe4000000001c */
[-C--:B------:R-:W-:Y:S02]  /*0ef0*/  DFMA R8, R36, R58.reuse, R8 ;  /* 0x0000003a2408722b */ /* 0x080fe40000000008 */
[----:B------:R-:W-:-:S02]  /*0f00*/  DFMA R48, R40, R58, R48 ;  /* 0x0000003a2830722b */ /* 0x000fc40000000030 */
[----:B------:R-:W-:-:S04]  /*0f10*/  DFMA R52, R30, R42, R52 ;  /* 0x0000002a1e34722b */ /* 0x000fc80000000034 */
[----:B------:R-:W-:Y:S01]  /*0f20*/  DFMA R26, R34, R60, R8 ;  /* 0x0000003c221a722b */ /* 0x000fe20000000008 */
[----:B0-----:R-:W-:Y:S01]  /*0f30*/  IMAD.SHL.U32 R8, R0, 0x40, RZ ;  /* 0x0000004000087824 */ /* 0x001fe200078e00ff */
[----:B------:R-:W-:Y:S02]  /*0f40*/  DFMA R54, R6, R42, R54 ;  /* 0x0000002a0636722b */ /* 0x000fe40000000036 */
[----:B------:R-:W-:Y:S02]  /*0f50*/  DFMA R48, R56, R60, R48 ;  /* 0x0000003c3830722b */ /* 0x000fe40000000030 */
[C---:B------:R-:W-:Y:S02]  /*0f60*/  LOP3.LUT R43, R8.reuse, 0xfe00, RZ, 0xc0, !PT ;  /* 0x0000fe00082b7812 */ /* 0x040fe400078ec0ff */
[----:B------:R-:W-:Y:S01]  /*0f70*/  LOP3.LUT R42, R8, 0x1c0, RZ, 0xc0, !PT ;  /* 0x000001c0082a7812 */ /* 0x000fe200078ec0ff */
[----:B------:R-:W-:-:S03]  /*0f80*/  DADD R8, R52, -R26 ;  /* 0x0000000034087229 */ /* 0x000fc6000000081a */
[----:B------:R-:W-:Y:S01]  /*0f90*/  IADD3 R51, PT, PT, R42, R2, R43 ;  /* 0x000000022a337210 */ /* 0x000fe20007ffe02b */
[----:B------:R-:W-:Y:S02]  /*0fa0*/  DADD R42, R54, -R48 ;  /* 0x00000000362a7229 */ /* 0x000fe40000000830 */
[----:B------:R-:W-:Y:S02]  /*0fb0*/  DADD R26, R52, R26 ;  /* 0x00000000341a7229 */ /* 0x000fe4000000001a */
[----:B------:R-:W-:Y:S01]  /*0fc0*/  DADD R48, R54, R48 ;  /* 0x0000000036307229 */ /* 0x000fe20000000030 */
[----:B------:R0:W-:Y:S04]  /*0fd0*/  STS.64 [R51+0x18], R8 ;  /* 0x0000180833007388 */ /* 0x0001e80000000a00 */
[----:B------:R0:W-:Y:S04]  /*0fe0*/  STS.64 [R51], R26 ;  /* 0x0000001a33007388 */ /* 0x0001e80000000a00 */
        /* <DEDUP_REMOVED lines=21> */
[----:B------:R-:W-:-:S06]  /*1140*/  DFMA R8, R12, R8, RZ ;  /* 0x000000080c08722b */ /* 0x000fcc00000000ff */
[-C--:B------:R-:W-:Y:S02]  /*1150*/  DFMA R42, R14, R26.reuse, R42 ;  /* 0x0000001a0e2a722b */ /* 0x080fe4000000002a */
[----:B------:R-:W-:Y:S02]  /*1160*/  DFMA R8, R16, R26, R8 ;  /* 0x0000001a1008722b */ /* 0x000fe40000000008 */
[C-C-:B--2---:R-:W-:Y:S02]  /*1170*/  DADD R26, R54.reuse, R50.reuse ;  /* 0x00000000361a7229 */ /* 0x144fe40000000032 */
[----:B------:R-:W-:Y:S02]  /*1180*/  DADD R50, R54, -R50 ;  /* 0x0000000036327229 */ /* 0x000fe40000000832 */
[-C--:B------:R-:W-:Y:S02]  /*1190*/  DFMA R54, R18, R52.reuse, RZ ;  /* 0x000000341236722b */ /* 0x080fe400000000ff */
[----:B------:R-:W-:-:S02]  /*11a0*/  DFMA R52, R20, R52, RZ ;  /* 0x000000341434722b */ /* 0x000fc400000000ff */
[-C--:B------:R-:W-:Y:S02]  /*11b0*/  DFMA R42, R4, R26.reuse, R42 ;  /* 0x0000001a042a722b */ /* 0x080fe4000000002a */
[----:B------:R-:W-:Y:S02]  /*11c0*/  DFMA R8, R38, R26, R8 ;  /* 0x0000001a2608722b */ /* 0x000fe40000000008 */
[-C--:B------:R-:W-:Y:S01]  /*11d0*/  DFMA R54, R22, R48.reuse, R54 ;  /* 0x000000301636722b */ /* 0x080fe20000000036 */
[----:B------:R-:W-:Y:S01]  /*11e0*/  LDS.64 R26, [R58+0xc0] ;  /* 0x0000c0003a1a7984 */ /* 0x000fe20000000a00 */
[----:B------:R-:W-:-:S03]  /*11f0*/  DFMA R52, R24, R48, R52 ;  /* 0x000000301834722b */ /* 0x000fc60000000034 */
[----:B------:R-:W0:Y:S03]  /*1200*/  LDS.64 R48, [R58+0x100] ;  /* 0x000100003a307984 */ /* 0x000e260000000a00 */
[-C--:B------:R-:W-:Y:S02]  /*1210*/  DFMA R54, R36, R50.reuse, R54 ;  /* 0x000000322436722b */ /* 0x080fe40000000036 */
[----:B------:R-:W-:Y:S02]  /*1220*/  DFMA R52, R40, R50, R52 ;  /* 0x000000322834722b */ /* 0x000fe40000000034 */
[C-C-:B0-----:R-:W-:Y:S02]  /*1230*/  DADD R50, R26.reuse, R48.reuse ;  /* 0x000000001a327229 */ /* 0x141fe40000000030 */
[----:B------:R-:W-:-:S06]  /*1240*/  DADD R26, R26, -R48 ;  /* 0x000000001a1a7229 */ /* 0x000fcc0000000830 */
[-C--:B------:R-:W-:Y:S02]  /*1250*/  DFMA R42, R30, R50.reuse, R42 ;  /* 0x000000321e2a722b */ /* 0x080fe4000000002a */
[----:B------:R-:W-:Y:S02]  /*1260*/  DFMA R8, R6, R50, R8 ;  /* 0x000000320608722b */ /* 0x000fe40000000008 */
[-C--:B------:R-:W-:Y:S02]  /*1270*/  DFMA R54, R34, R26.reuse, R54 ;  /* 0x0000001a2236722b */ /* 0x080fe40000000036 */
[----:B------:R-:W-:-:S06]  /*1280*/  DFMA R52, R56, R26, R52 ;  /* 0x0000001a3834722b */ /* 0x000fcc0000000034 */
        /* <DEDUP_REMOVED lines=8> */
.L_x_2151:
[----:B------:R-:W-:Y:S05]  /*1310*/  BSYNC.RECONVERGENT B0 ;  /* 0x0000000000007941 */ /* 0x000fea0003800200 */
.L_x_2150:
[----:B------:R-:W-:Y:S06]  /*1320*/  BAR.SYNC.DEFER_BLOCKING 0x0 ;  /* 0x0000000000007b1d */ /* 0x000fec0000010000 */
[----:B------:R-:W-:Y:S04]  /*1330*/  BSSY.RECONVERGENT B0, `(.L_x_2152) ;  /* 0x000002b000007945 */ /* 0x000fe80003800200 */
[----:B------:R-:W-:Y:S05]  /*1340*/  @P1 BRA `(.L_x_2153) ;  /* 0x0000000000a41947 */ /* 0x000fea0003800000 */
[C---:B01----:R-:W-:Y:S02]  /*1350*/  IMAD.SHL.U32 R8, R0.reuse, 0x10, RZ ;  /* 0x0000001000087824 */ /* 0x043fe400078e00ff */
[----:B------:R-:W-:-:S03]  /*1360*/  IMAD.SHL.U32 R26, R0, 0x8, RZ ;  /* 0x00000008001a7824 */ /* 0x000fc600078e00ff */
[----:B------:R-:W-:Y:S02]  /*1370*/  LOP3.LUT R9, R8, 0x3fc0, RZ, 0xc0, !PT ;  /* 0x00003fc008097812 */ /* 0x000fe400078ec0ff */
        /* <DEDUP_REMOVED lines=14> */
[C-C-:B-1----:R-:W-:Y:S02]  /*1460*/  DADD R12, R46.reuse, R44.reuse ;  /* 0x000000002e0c7229 */ /* 0x142fe4000000002c */
[----:B------:R-:W-:Y:S02]  /*1470*/  DADD R44, R46, -R44 ;  /* 0x000000002e2c7229 */ /* 0x000fe4000000082c */
[-C--:B------:R-:W-:Y:S02]  /*1480*/  DFMA R18, R18, R42.reuse, RZ ;  /* 0x0000002a1212722b */ /* 0x080fe400000000ff */
[----:B------:R-:W-:-:S02]  /*1490*/  DFMA R20, R20, R42, RZ ;  /* 0x0000002a1414722b */ /* 0x000fc400000000ff */
[-C--:B------:R-:W-:Y:S02]  /*14a0*/  DFMA R14, R14, R12.reuse, R10 ;  /* 0x0000000c0e0e722b */ /* 0x080fe4000000000a */
[----:B--2---:R-:W-:Y:S02]  /*14b0*/  DADD R10, R26, R32 ;  /* 0x000000001a0a7229 */ /* 0x004fe40000000020 */
[----:B------:R-:W-:Y:S02]  /*14c0*/  DFMA R50, R16, R12, R50 ;  /* 0x0000000c1032722b */ /* 0x000fe40000000032 */
[-C--:B------:R-:W-:Y:S02]  /*14d0*/  DFMA R18, R22, R44.reuse, R18 ;  /* 0x0000002c1612722b */ /* 0x080fe40000000012 */
[----:B------:R-:W-:Y:S02]  /*14e0*/  DADD R26, R26, -R32 ;  /* 0x000000001a1a7229 */ /* 0x000fe40000000820 */
[----:B------:R-:W-:-:S02]  /*14f0*/  DFMA R20, R24, R44, R20 ;  /* 0x0000002c1814722b */ /* 0x000fc40000000014 */
[-C--:B------:R-:W-:Y:S02]  /*1500*/  DFMA R14, R4, R10.reuse, R14 ;  /* 0x0000000a040e722b */ /* 0x080fe4000000000e */
[----:B---3--:R-:W-:Y:S02]  /*1510*/  DADD R4, R8, R28 ;  /* 0x0000000008047229 */ /* 0x008fe4000000001c */
[----:B------:R-:W-:Y:S02]  /*1520*/  DFMA R50, R38, R10, R50 ;  /* 0x0000000a2632722b */ /* 0x000fe40000000032 */
[-C--:B------:R-:W-:Y:S02]  /*1530*/  DFMA R18, R36, R26.reuse, R18 ;  /* 0x0000001a2412722b */ /* 0x080fe40000000012 */
[----:B------:R-:W-:Y:S02]  /*1540*/  DADD R8, R8, -R28 ;  /* 0x0000000008087229 */ /* 0x000fe4000000081c */
[----:B------:R-:W-:-:S02]  /*1550*/  DFMA R20, R40, R26, R20 ;  /* 0x0000001a2814722b */ /* 0x000fc40000000014 */
[-C--:B------:R-:W-:Y:S02]  /*1560*/  DFMA R14, R30, R4.reuse, R14 ;  /* 0x000000041e0e722b */ /* 0x080fe4000000000e */
[----:B------:R-:W-:Y:S02]  /*1570*/  DFMA R50, R6, R4, R50 ;  /* 0x000000040632722b */ /* 0x000fe40000000032 */
[-C--:B------:R-:W-:Y:S02]  /*1580*/  DFMA R18, R34, R8.reuse, R18 ;  /* 0x000000082212722b */ /* 0x080fe40000000012 */
[----:B------:R-:W-:-:S06]  /*1590*/  DFMA R20, R56, R8, R20 ;  /* 0x000000083814722b */ /* 0x000fcc0000000014 */
[C-C-:B------:R-:W-:Y:S02]  /*15a0*/  DADD R28, R14.reuse, -R18.reuse ;  /* 0x000000000e1c7229 */ /* 0x140fe40000000812 */
[----:B------:R-:W-:Y:S02]  /*15b0*/  DADD R46, R14, R18 ;  /* 0x000000000e2e7229 */ /* 0x000fe40000000012 */
[C-C-:B------:R-:W-:Y:S02]  /*15c0*/  DADD R32, R50.reuse, -R20.reuse ;  /* 0x0000000032207229 */ /* 0x140fe40000000814 */
[----:B------:R-:W-:-:S11]  /*15d0*/  DADD R44, R50, R20 ;  /* 0x00000000322c7229 */ /* 0x000fd60000000014 */
.L_x_2153:
[----:B------:R-:W-:Y:S05]  /*15e0*/  BSYNC.RECONVERGENT B0 ;  /* 0x0000000000007941 */ /* 0x000fea0003800200 */
.L_x_2152:
        /* <DEDUP_REMOVED lines=9> */
[----:B------:R-:W-:Y:S01]  /*1680*/  STG.E.64 desc[UR6][R2.64+0x180], R28 ;  /* 0x0001801c02007986 */ /* 0x000fe2000c101b06 */
[----:B------:R-:W-:Y:S05]  /*1690*/  EXIT ;  /* 0x000000000000794d */ /* 0x000fea0003800000 */
.L_x_2154:
        /* <DEDUP_REMOVED lines=14> */
.L_x_3150:


//--------------------- .text._Z30massMatrixMultiplySharedKernelILi4ELi8ELi1EEviPKdS1_S1_S1_Pd --------------------------
	.section	.text._Z30massMatrixMultiplySharedKernelILi4ELi8ELi1EEviPKdS1_S1_S1_Pd,"ax",@progbits
	.align	128
        .global         _Z30massMatrixMultiplySharedKernelILi4ELi8ELi1EEviPKdS1_S1_S1_Pd
        .type           _Z30massMatrixMultiplySharedKernelILi4ELi8ELi1EEviPKdS1_S1_S1_Pd,@function
        .size           _Z30massMatrixMultiplySharedKernelILi4ELi8ELi1EEviPKdS1_S1_S1_Pd,(.L_x_3151 - _Z30massMatrixMultiplySharedKernelILi4ELi8ELi1EEviPKdS1_S1_S1_Pd)
        .other          _Z30massMatrixMultiplySharedKernelILi4ELi8ELi1EEviPKdS1_S1_S1_Pd,@"STO_CUDA_ENTRY STV_DEFAULT"
_Z30massMatrixMultiplySharedKernelILi4ELi8ELi1EEviPKdS1_S1_S1_Pd:
.text._Z30massMatrixMultiplySharedKernelILi4ELi8ELi1EEviPKdS1_S1_S1_Pd:
        /* <DEDUP_REMOVED lines=26> */
[----:B--2---:R0:W-:Y:S04]  /*01a0*/  @!P0 STS.64 [R33], R28 ;  /* 0x0000001c21008388 */ /* 0x0041e80000000a00 */
[----:B---3--:R-:W-:Y:S01]  /*01b0*/  @!P0 STS.64 [R35], R30 ;  /* 0x0000001e23008388 */ /* 0x008fe20000000a00 */
[----:B------:R-:W-:Y:S01]  /*01c0*/  BAR.SYNC.DEFER_BLOCKING 0x0 ;  /* 0x0000000000007b1d */ /* 0x000fe20000010000 */
[----:B------:R-:W-:Y:S01]  /*01d0*/  ISETP.GE.U32.AND P0, PT, R2, 0x10, PT ;  /* 0x000000100200780c */ /* 0x000fe20003f06070 */
[----:B0-----:R-:W-:-:S02]  /*01e0*/  VIADD R29, R3, UR12 ;  /* 0x0000000c031d7c36 */ /* 0x001fc40008000000 */
[----:B------:R-:W-:-:S03]  /*01f0*/  IMAD R3, R3, 0x1000, R0 ;  /* 0x0000100003037824 */ /* 0x000fc600078e0200 */
[----:B------:R-:W-:Y:S01]  /*0200*/  ISETP.LT.AND P0, PT, R29, UR13, !P0 ;  /* 0x0000000d1d007c0c */ /* 0x000fe2000c701270 */
[----:B------:R-:W0:Y:S04]  /*0210*/  LDS.128 R4, [R0+0x1000] ;  /* 0x0010000000047984 */ /* 0x000e280000000c00 */
[----:B------:R-:W1:Y:S04]  /*0220*/  LDS.128 R16, [R0+0x1040] ;  /* 0x0010400000107984 */ /* 0x000e680000000c00 */
[----:B------:R-:W2:Y:S04]  /*0230*/  LDS.128 R12, [R0+0x1010] ;  /* 0x00101000000c7984 */ /* 0x000ea80000000c00 */
[----:B------:R-:W3:Y:S01]  /*0240*/  LDS.128 R8, [R0+0x1050] ;  /* 0x0010500000087984 */ /* 0x000ee20000000c00 */
[----:B0-----:R-:W-:-:S02]  /*0250*/  R2UR UR22, R6 ;  /* 0x00000000061672ca */ /* 0x001fc400000e0000 */
[----:B------:R-:W-:Y:S02]  /*0260*/  R2UR UR23, R7 ;  /* 0x00000000071772ca */ /* 0x000fe400000e0000 */
[----:B------:R-:W-:Y:S02]  /*0270*/  R2UR UR4, R4 ;  /* 0x00000000040472ca */ /* 0x000fe400000e0000 */
[----:B------:R-:W-:Y:S02]  /*0280*/  R2UR UR5, R5 ;  /* 0x00000000050572ca */ /* 0x000fe400000e0000 */
[----:B------:R-:W0:Y:S01]  /*0290*/  LDS.128 R4, [R0+0x1020] ;  /* 0x0010200000047984 */ /* 0x000e220000000c00 */
[----:B-1----:R-:W-:Y:S02]  /*02a0*/  R2UR UR24, R18 ;  /* 0x00000000121872ca */ /* 0x002fe400000e0000 */
[----:B------:R-:W-:Y:S02]  /*02b0*/  R2UR UR25, R19 ;  /* 0x00000000131972ca */ /* 0x000fe400000e0000 */
[----:B------:R-:W-:-:S02]  /*02c0*/  R2UR UR6, R16 ;  /* 0x00000000100672ca */ /* 0x000fc400000e0000 */
[----:B------:R-:W-:Y:S02]  /*02d0*/  R2UR UR7, R17 ;  /* 0x00000000110772ca */ /* 0x000fe400000e0000 */
[----:B------:R-:W1:Y:S01]  /*02e0*/  LDS.128 R16, [R0+0x1060] ;  /* 0x0010600000107984 */ /* 0x000e620000000c00 */
[----:B--2---:R-:W-:Y:S02]  /*02f0*/  R2UR UR26, R14 ;  /* 0x000000000e1a72ca */ /* 0x004fe400000e0000 */
[----:B------:R-:W-:Y:S02]  /*0300*/  R2UR UR27, R15 ;  /* 0x000000000f1b72ca */ /* 0x000fe400000e0000 */
[----:B------:R-:W-:Y:S02]  /*0310*/  R2UR UR8, R12 ;  /* 0x000000000c0872ca */ /* 0x000fe400000e0000 */
[----:B------:R-:W-:Y:S02]  /*0320*/  R2UR UR9, R13 ;  /* 0x000000000d0972ca */ /* 0x000fe400000e0000 */
[----:B---3--:R-:W-:Y:S01]  /*0330*/  R2UR UR28, R10 ;  /* 0x000000000a1c72ca */ /* 0x008fe200000e0000 */
[----:B------:R-:W2:Y:S01]  /*0340*/  LDS.128 R12, [R0+0x1070] ;  /* 0x00107000000c7984 */ /* 0x000ea20000000c00 */
[----:B------:R-:W-:-:S02]  /*0350*/  R2UR UR29, R11 ;  /* 0x000000000b1d72ca */ /* 0x000fc400000e0000 */
[----:B------:R-:W-:Y:S02]  /*0360*/  R2UR UR10, R8 ;  /* 0x00000000080a72ca */ /* 0x000fe400000e0000 */
[----:B------:R-:W-:Y:S02]  /*0370*/  R2UR UR11, R9 ;  /* 0x00000000090b72ca */ /* 0x000fe400000e0000 */
[----:B------:R3:W4:Y:S01]  /*0380*/  LDS.128 R8, [R0+0x1030] ;  /* 0x0010300000087984 */ /* 0x0007220000000c00 */
[----:B0-----:R-:W-:Y:S02]  /*0390*/  R2UR UR12, R4 ;  /* 0x00000000040c72ca */ /* 0x001fe400000e0000 */
[----:B------:R-:W-:Y:S02]  /*03a0*/  R2UR UR13, R5 ;  /* 0x00000000050d72ca */ /* 0x000fe400000e0000 */
[----:B------:R-:W0:Y:S01]  /*03b0*/  @P0 LDC.64 R4, c[0x0][0x3a0] ;  /* 0x0000e800ff040b82 */ /* 0x000e220000000a00 */
[----:B------:R-:W-:-:S02]  /*03c0*/  R2UR UR31, R7 ;  /* 0x00000000071f72ca */ /* 0x000fc400000e0000 */
[----:B------:R-:W-:Y:S02]  /*03d0*/  LOP3.LUT R7, R2, 0x3, RZ, 0xc0, !PT ;  /* 0x0000000302077812 */ /* 0x000fe400078ec0ff */
[----:B------:R-:W-:Y:S02]  /*03e0*/  R2UR UR30, R6 ;  /* 0x00000000061e72ca */ /* 0x000fe400000e0000 */
[----:B------:R-:W-:Y:S02]  /*03f0*/  @P0 LOP3.LUT R6, R7, 0xc, R2, 0xf8, !PT ;  /* 0x0000000c07060812 */ /* 0x000fe400078ef802 */
[----:B-1----:R-:W-:Y:S02]  /*0400*/  R2UR UR15, R17 ;  /* 0x00000000110f72ca */ /* 0x002fe400000e0000 */
[----:B------:R-:W-:Y:S01]  /*0410*/  R2UR UR14, R16 ;  /* 0x00000000100e72ca */ /* 0x000fe200000e0000 */
[----:B------:R-:W-:Y:S01]  /*0420*/  @P0 IMAD R17, R29, 0x40, R6 ;  /* 0x000000401d110824 */ /* 0x000fe200078e0206 */
[----:B------:R-:W-:-:S02]  /*0430*/  SHF.R.U32.HI R16, RZ, 0x2, R2 ;  /* 0x00000002ff107819 */ /* 0x000fc40000011602 */
[----:B------:R-:W-:Y:S02]  /*0440*/  R2UR UR32, R18 ;  /* 0x00000000122072ca */ /* 0x000fe400000e0000 */
[----:B------:R-:W-:Y:S01]  /*0450*/  R2UR UR33, R19 ;  /* 0x00000000132172ca */ /* 0x000fe200000e0000 */
[----:B------:R-:W-:Y:S01]  /*0460*/  IMAD R6, R16, 0x40, R3 ;  /* 0x0000004010067824 */ /* 0x000fe200078e0203 */
[----:B--2---:R-:W-:Y:S02]  /*0470*/  R2UR UR36, R14 ;  /* 0x000000000e2472ca */ /* 0x004fe400000e0000 */
[----:B------:R-:W-:Y:S01]  /*0480*/  R2UR UR37, R15 ;  /* 0x000000000f2572ca */ /* 0x000fe200000e0000 */
[----:B---3--:R-:W-:Y:S01]  /*0490*/  IMAD R0, R16, 0x1c0, R6 ;  /* 0x000001c010007824 */ /* 0x008fe200078e0206 */
[----:B----4-:R-:W-:Y:S01]  /*04a0*/  R2UR UR34, R10 ;  /* 0x000000000a2272ca */ /* 0x010fe200000e0000 */
[----:B0-----:R-:W-:Y:S01]  /*04b0*/  @P0 IMAD.WIDE R4, R17, 0x8, R4 ;  /* 0x0000000811040825 */ /* 0x001fe200078e0204 */
[----:B------:R-:W-:-:S02]  /*04c0*/  R2UR UR35, R11 ;  /* 0x000000000b2372ca */ /* 0x000fc400000e0000 */
[----:B------:R-:W-:Y:S01]  /*04d0*/  R2UR UR16, R8 ;  /* 0x00000000081072ca */ /* 0x000fe200000e0000 */
[----:B------:R-:W-:Y:S01]  /*04e0*/  IMAD R0, R7, 0x8, R0 ;  /* 0x0000000807007824 */ /* 0x000fe200078e0200 */
        /* <DEDUP_REMOVED lines=8> */
[C-C-:B0----5:R-:W-:Y:S01]  /*0570*/  DADD R4, R26.reuse, R20.reuse ;  /* 0x000000001a047229 */ /* 0x161fe20000000014 */
        /* <DEDUP_REMOVED lines=17> */
[----:B------:R1:W-:Y:S01]  /*0690*/  STS.64 [R7+0xe00], R10 ;  /* 0x000e000a07007388 */ /* 0x0003e20000000a00 */
[----:B------:R-:W-:-:S02]  /*06a0*/  DFMA R18, R4, UR12, RZ ;  /* 0x0000000c04127c2b */ /* 0x000fc400080000ff */
[----:B------:R-:W-:Y:S01]  /*06b0*/  DFMA R4, R4, UR16, RZ ;  /* 0x0000001004047c2b */ /* 0x000fe200080000ff */
[----:B------:R1:W-:Y:S01]  /*06c0*/  STS.64 [R7], R12 ;  /* 0x0000000c07007388 */ /* 0x0003e20000000a00 */
[----:B------:R-:W-:Y:S02]  /*06d0*/  DFMA R20, R20, UR18, RZ ;  /* 0x0000001214147c2b */ /* 0x000fe400080000ff */
[----:B------:R-:W-:Y:S01]  /*06e0*/  DFMA R24, R22, UR32, R24 ;  /* 0x0000002016187c2b */ /* 0x000fe20008000018 */
[----:B------:R1:W-:Y:S01]  /*06f0*/  STS.64 [R7+0xc00], R14 ;  /* 0x000c000e07007388 */ /* 0x0003e20000000a00 */
[C---:B------:R-:W-:Y:S02]  /*0700*/  DFMA R18, R8.reuse, UR30, R18 ;  /* 0x0000001e08127c2b */ /* 0x040fe40008000012 */
[----:B------:R-:W-:Y:S01]  /*0710*/  DFMA R4, R8, UR34, R4 ;  /* 0x0000002208047c2b */ /* 0x000fe20008000004 */
[----:B------:R1:W-:Y:S01]  /*0720*/  STS.64 [R7+0x200], R16 ;  /* 0x0002001007007388 */ /* 0x0003e20000000a00 */
[----:B------:R-:W-:-:S04]  /*0730*/  DFMA R20, R22, UR36, R20 ;  /* 0x0000002416147c2b */ /* 0x000fc80008000014 */
        /* <DEDUP_REMOVED lines=8> */
.L_x_2156:
[----:B------:R-:W-:Y:S05]  /*07c0*/  BSYNC.RECONVERGENT B0 ;  /* 0x0000000000007941 */ /* 0x000fea0003800200 */
.L_x_2155:
[----:B------:R-:W-:Y:S06]  /*07d0*/  BAR.SYNC.DEFER_BLOCKING 0x0 ;  /* 0x0000000000007b1d */ /* 0x000fec0000010000 */
[----:B------:R-:W-:Y:S04]  /*07e0*/  BSSY.RECONVERGENT B0, `(.L_x_2157) ;  /* 0x000002a000007945 */ /* 0x000fe80003800200 */
[----:B------:R-:W-:Y:S05]  /*07f0*/  @P2 BRA `(.L_x_2158) ;  /* 0x0000000000a02947 */ /* 0x000fea0003800000 */
[----:B-1----:R-:W-:Y:S04]  /*0800*/  LDS.64 R14, [R0] ;  /* 0x00000000000e7984 */ /* 0x002fe80000000a00 */
[----:B-----5:R-:W1:Y:S04]  /*0810*/  LDS.64 R20, [R0+0xc0] ;  /* 0x0000c00000147984 */ /* 0x020e680000000a00 */
[----:B------:R-:W-:Y:S04]  /*0820*/  LDS.64 R12, [R0+0x40] ;  /* 0x00004000000c7984 */ /* 0x000fe80000000a00 */
[----:B------:R-:W2:Y:S01]  /*0830*/  LDS.64 R18, [R0+0x80] ;  /* 0x0000800000127984 */ /* 0x000ea20000000a00 */
[----:B-1----:R-:W-:-:S02]  /*0840*/  DADD R16, R14, R20 ;  /* 0x000000000e107229 */ /* 0x002fc40000000014 */
[----:B------:R-:W-:Y:S02]  /*0850*/  DADD R14, R14, -R20 ;  /* 0x000000000e0e7229 */ /* 0x000fe40000000814 */
[----:B--2---:R-:W-:-:S04]  /*0860*/  DADD R10, R12, R18 ;  /* 0x000000000c0a7229 */ /* 0x004fc80000000012 */
[C---:B0-----:R-:W-:Y:S02]  /*0870*/  DFMA R4, R16.reuse, UR4, RZ ;  /* 0x0000000410047c2b */ /* 0x041fe400080000ff */
[C---:B------:R-:W-:Y:S02]  /*0880*/  DFMA R6, R16.reuse, UR8, RZ ;  /* 0x0000000810067c2b */ /* 0x040fe400080000ff */
[C---:B------:R-:W-:Y:S02]  /*0890*/  DFMA R8, R16.reuse, UR12, RZ ;  /* 0x0000000c10087c2b */ /* 0x040fe400080000ff */
[----:B------:R-:W-:Y:S02]  /*08a0*/  DFMA R16, R16, UR16, RZ ;  /* 0x0000001010107c2b */ /* 0x000fe400080000ff */
[----:B------:R-:W-:Y:S02]  /*08b0*/  DADD R12, R12, -R18 ;  /* 0x000000000c0c7229 */ /* 0x000fe40000000812 */
[----:B------:R-:W-:-:S02]  /*08c0*/  DFMA R4, R10, UR22, R4 ;  /* 0x000000160a047c2b */ /* 0x000fc40008000004 */
[C---:B------:R-:W-:Y:S02]  /*08d0*/  DFMA R6, R10.reuse, UR26, R6 ;  /* 0x0000001a0a067c2b */ /* 0x040fe40008000006 */
[----:B------:R-:W-:Y:S02]  /*08e0*/  DFMA R8, R10, UR30, R8 ;  /* 0x0000001e0a087c2b */ /* 0x000fe40008000008 */
[----:B------:R-:W-:Y:S02]  /*08f0*/  DFMA R22, R14, UR6, RZ ;  /* 0x000000060e167c2b */ /* 0x000fe400080000ff */
[----:B------:R-:W-:Y:S02]  /*0900*/  DFMA R10, R10, UR34, R16 ;  /* 0x000000220a0a7c2b */ /* 0x000fe40008000010 */
[C---:B------:R-:W-:Y:S02]  /*0910*/  DFMA R16, R14.reuse, UR10, RZ ;  /* 0x0000000a0e107c2b */ /* 0x040fe400080000ff */
[----:B------:R-:W-:-:S02]  /*0920*/  DFMA R18, R14, UR14, RZ ;  /* 0x0000000e0e127c2b */ /* 0x000fc400080000ff */
[----:B------:R-:W-:Y:S02]  /*0930*/  DFMA R20, R14, UR18, RZ ;  /* 0x000000120e147c2b */ /* 0x000fe400080000ff */
[C---:B------:R-:W-:Y:S02]  /*0940*/  DFMA R14, R12.reuse, UR24, R22 ;  /* 0x000000180c0e7c2b */ /* 0x040fe40008000016 */
[C---:B------:R-:W-:Y:S02]  /*0950*/  DFMA R16, R12.reuse, UR28, R16 ;  /* 0x0000001c0c107c2b */ /* 0x040fe40008000010 */
[C---:B------:R-:W-:Y:S02]  /*0960*/  DFMA R18, R12.reuse, UR32, R18 ;  /* 0x000000200c127c2b */ /* 0x040fe40008000012 */
[----:B------:R-:W-:Y:S02]  /*0970*/  DFMA R20, R12, UR36, R20 ;  /* 0x000000240c147c2b */ /* 0x000fe40008000014 */
[----:B------:R-:W-:-:S02]  /*0980*/  DADD R12, R4, -R14 ;  /* 0x00000000040c7229 */ /* 0x000fc4000000080e */
[----:B------:R-:W-:Y:S02]  /*0990*/  DADD R14, R4, R14 ;  /* 0x00000000040e7229 */ /* 0x000fe4000000000e */
[C-C-:B------:R-:W-:Y:S02]  /*09a0*/  DADD R4, R6.reuse, -R16.reuse ;  /* 0x0000000006047229 */ /* 0x140fe40000000810 */
[----:B------:R-:W-:Y:S01]  /*09b0*/  DADD R16, R6, R16 ;  /* 0x0000000006107229 */ /* 0x000fe20000000010 */
[----:B------:R2:W-:Y:S01]  /*09c0*/  STS.64 [R0+0x1c0], R12 ;  /* 0x0001c00c00007388 */ /* 0x0005e20000000a00 */
[C-C-:B------:R-:W-:Y:S02]  /*09d0*/  DADD R6, R8.reuse, -R18.reuse ;  /* 0x0000000008067229 */ /* 0x140fe40000000812 */
[----:B------:R-:W-:Y:S01]  /*09e0*/  DADD R8, R8, R18 ;  /* 0x0000000008087229 */ /* 0x000fe20000000012 */
[----:B------:R2:W-:Y:S01]  /*09f0*/  STS.64 [R0], R14 ;  /* 0x0000000e00007388 */ /* 0x0005e20000000a00 */
[----:B------:R-:W-:-:S02]  /*0a00*/  DADD R18, R10, -R20 ;  /* 0x000000000a127229 */ /* 0x000fc40000000814 */
[----:B------:R-:W-:Y:S01]  /*0a10*/  DADD R10, R10, R20 ;  /* 0x000000000a0a7229 */ /* 0x000fe20000000014 */
[----:B------:R2:W-:Y:S04]  /*0a20*/  STS.64 [R0+0x180], R4 ;  /* 0x0001800400007388 */ /* 0x0005e80000000a00 */
[----:B------:R2:W-:Y:S04]  /*0a30*/  STS.64 [R0+0x40], R16 ;  /* 0x0000401000007388 */ /* 0x0005e80000000a00 */
[----:B------:R2:W-:Y:S04]  /*0a40*/  STS.64 [R0+0x140], R6 ;  /* 0x0001400600007388 */ /* 0x0005e80000000a00 */
[----:B------:R2:W-:Y:S04]  /*0a50*/  STS.64 [R0+0x80], R8 ;  /* 0x0000800800007388 */ /* 0x0005e80000000a00 */
[----:B------:R2:W-:Y:S04]  /*0a60*/  STS.64 [R0+0x100], R18 ;  /* 0x0001001200007388 */ /* 0x0005e80000000a00 */
[----:B------:R2:W-:Y:S02]  /*0a70*/  STS.64 [R0+0xc0], R10 ;  /* 0x0000c00a00007388 */ /* 0x0005e40000000a00 */
.L_x_2158:
[----:B------:R-:W-:Y:S05]  /*0a80*/  BSYNC.RECONVERGENT B0 ;  /* 0x0000000000007941 */ /* 0x000fea0003800200 */
.L_x_2157:
[----:B------:R-:W-:Y:S01]  /*0a90*/  BAR.SYNC.DEFER_BLOCKING 0x0 ;  /* 0x0000000000007b1d */ /* 0x000fe20000010000 */
[----:B--2---:R-:W-:Y:S02]  /*0aa0*/  IMAD.SHL.U32 R0, R2, 0x40, RZ ;  /* 0x0000004002007824 */ /* 0x004fe400078e00ff */
[----:B-1----:R-:W-:-:S03]  /*0ab0*/  IMAD R13, R29, 0x40, R2 ;  /* 0x000000401d0d7824 */ /* 0x002fc600078e0202 */
[C---:B0-----:R-:W-:Y:S02]  /*0ac0*/  LOP3.LUT R4, R0.reuse, 0xfe00, RZ, 0xc0, !PT ;  /* 0x0000fe0000047812 */ /* 0x041fe400078ec0ff */
[----:B------:R-:W0:Y:S01]  /*0ad0*/  LDC.64 R32, c[0x0][0x388] ;  /* 0x0000e200ff207b82 */ /* 0x000e220000000a00 */
[----:B------:R-:W-:Y:S02]  /*0ae0*/  LOP3.LUT R0, R0, 0x1c0, RZ, 0xc0, !PT ;  /* 0x000001c000007812 */ /* 0x000fe400078ec0ff */
[----:B------:R-:W-:Y:S02]  /*0af0*/  LEA R13, R13, 0x7, 0x3 ;  /* 0x000000070d0d7811 */ /* 0x000fe400078e18ff */
[----:B------:R-:W-:-:S05]  /*0b00*/  IADD3 R0, PT, PT, R0, R3, R4 ;  /* 0x0000000300007210 */ /* 0x000fca0007ffe004 */
[----:B------:R-:W-:Y:S04]  /*0b10*/  LDS.128 R8, [R0] ;  /* 0x0000000000087984 */ /* 0x000fe80000000c00 */
[----:B------:R-:W1:Y:S01]  /*0b20*/  LDS.128 R4, [R0+0x10] ;  /* 0x0000100000047984 */ /* 0x000e620000000c00 */
[----:B0-----:R-:W-:-:S05]  /*0b30*/  IMAD.WIDE R32, R13, 0x8, R32 ;  /* 0x000000080d207825 */ /* 0x001fca00078e0220 */
[----:B-----5:R-:W2:Y:S04]  /*0b40*/  LDG.E.64.CONSTANT R20, desc[UR20][R32.64+-0x38] ;  /* 0xffffc81420147981 */ /* 0x020ea8000c1e9b00 */
[----:B------:R-:W3:Y:S04]  /*0b50*/  LDG.E.64.CONSTANT R24, desc[UR20][R32.64+-0x8] ;  /* 0xfffff81420187981 */ /* 0x000ee8000c1e9b00 */
[----:B------:R-:W4:Y:S01]  /*0b60*/  LDG.E.64.CONSTANT R30, desc[UR20][R32.64+-0x18] ;  /* 0xffffe814201e7981 */ /* 0x000f22000c1e9b00 */
[C-C-:B-1----:R-:W-:Y:S02]  /*0b70*/  DADD R12, R8.reuse, R6.reuse ;  /* 0x00000000080c7229 */ /* 0x142fe40000000006 */
[----:B------:R-:W-:-:S02]  /*0b80*/  DADD R8, R8, -R6 ;  /* 0x0000000008087229 */ /* 0x000fc40000000806 */
[C-C-:B------:R-:W-:Y:S02]  /*0b90*/  DADD R26, R10.reuse, R4.reuse ;  /* 0x000000000a1a7229 */ /* 0x140fe40000000004 */
[----:B------:R-:W-:Y:S02]  /*0ba0*/  DADD R10, R10, -R4 ;  /* 0x000000000a0a7229 */ /* 0x000fe40000000804 */
[----:B------:R-:W-:Y:S02]  /*0bb0*/  DFMA R4, R12, UR4, RZ ;  /* 0x000000040c047c2b */ /* 0x000fe400080000ff */
[----:B------:R-:W-:Y:S02]  /*0bc0*/  DFMA R18, R8, UR6, RZ ;  /* 0x0000000608127c2b */ /* 0x000fe400080000ff */
[----:B------:R-:W-:Y:S02]  /*0bd0*/  DFMA R6, R12, UR8, RZ ;  /* 0x000000080c067c2b */ /* 0x000fe400080000ff */
[----:B------:R-:W-:-:S02]  /*0be0*/  DFMA R16, R8, UR10, RZ ;  /* 0x0000000a08107c2b */ /* 0x000fc400080000ff */
        /* <DEDUP_REMOVED lines=8> */
[----:B------:R-:W3:Y:S01]  /*0c70*/  LDG.E.64.CONSTANT R16, desc[UR20][R32.64+-0x30] ;  /* 0xffffd01420107981 */ /* 0x000ee2000c1e9b00 */
[----:B------:R-:W-:Y:S01]  /*0c80*/  DFMA R22, R12, UR12, RZ ;  /* 0x0000000c0c167c2b */ /* 0x000fe200080000ff */
[----:B------:R-:W-:Y:S01]  /*0c90*/  IMAD.SHL.U32 R0, R2, 0x40, RZ ;  /* 0x0000004002007824 */ /* 0x000fe200078e00ff */
[----:B------:R-:W-:Y:S01]  /*0ca0*/  BSSY.RECONVERGENT B0, `(.L_x_2159) ;  /* 0x0000068000007945 */ /* 0x000fe20003800200 */
[----:B------:R-:W-:Y:S06]  /*0cb0*/  BAR.SYNC.DEFER_BLOCKING 0x0 ;  /* 0x0000000000007b1d */ /* 0x000fec0000010000 */
[----:B--2---:R-:W-:-:S02]  /*0cc0*/  DMUL R4, R20, R4 ;  /* 0x0000000414047228 */ /* 0x004fc40000000000 */
[----:B------:R-:W-:Y:S02]  /*0cd0*/  DFMA R20, R12, UR16, RZ ;  /* 0x000000100c147c2b */ /* 0x000fe400080000ff */
[----:B------:R-:W-:Y:S02]  /*0ce0*/  DFMA R12, R26, UR30, R22 ;  /* 0x0000001e1a0c7c2b */ /* 0x000fe40008000016 */
[----:B------:R-:W-:-:S04]  /*0cf0*/  DFMA R22, R8, UR14, RZ ;  /* 0x0000000e08167c2b */ /* 0x000fc800080000ff */
[----:B------:R-:W-:Y:S02]  /*0d00*/  DFMA R26, R26, UR34, R20 ;  /* 0x000000221a1a7c2b */ /* 0x000fe40008000014 */
[----:B------:R-:W-:Y:S02]  /*0d10*/  DFMA R20, R8, UR18, RZ ;  /* 0x0000001208147c2b */ /* 0x000fe400080000ff */
[C---:B------:R-:W-:Y:S02]  /*0d20*/  DFMA R8, R10.reuse, UR32, R22 ;  /* 0x000000200a087c2b */ /* 0x040fe40008000016 */
[----:B------:R-:W2:Y:S04]  /*0d30*/  LDG.E.64.CONSTANT R22, desc[UR20][R32.64] ;  /* 0x0000001420167981 */ /* 0x000ea8000c1e9b00 */
[----:B------:R-:W-:-:S02]  /*0d40*/  DFMA R10, R10, UR36, R20 ;  /* 0x000000240a0a7c2b */ /* 0x000fc40008000014 */
[C-C-:B------:R-:W-:Y:S02]  /*0d50*/  DADD R20, R12.reuse, -R8.reuse ;  /* 0x000000000c147229 */ /* 0x140fe40000000808 */
[----:B------:R-:W-:Y:S01]  /*0d60*/  DADD R8, R12, R8 ;  /* 0x000000000c087229 */ /* 0x000fe20000000008 */
[----:B------:R-:W4:Y:S01]  /*0d70*/  LDG.E.64.CONSTANT R12, desc[UR20][R32.64+-0x10] ;  /* 0xfffff014200c7981 */ /* 0x000f22000c1e9b00 */
[----:B---3--:R-:W-:-:S03]  /*0d80*/  DMUL R6, R16, R6 ;  /* 0x0000000610067228 */ /* 0x008fc60000000000 */
[----:B------:R-:W3:Y:S03]  /*0d90*/  LDG.E.64.CONSTANT R16, desc[UR20][R32.64+-0x28] ;  /* 0xffffd81420107981 */ /* 0x000ee6000c1e9b00 */
[----:B---3--:R-:W-:Y:S02]  /*0da0*/  DMUL R8, R16, R8 ;  /* 0x0000000810087228 */ /* 0x008fe40000000000 */
[CCC-:B--2---:R-:W-:Y:S02]  /*0db0*/  DFMA R16, R22.reuse, R14.reuse, R4.reuse ;  /* 0x0000000e1610722b */ /* 0x1c4fe40000000004 */
[----:B------:R-:W-:Y:S02]  /*0dc0*/  DFMA R14, R22, -R14, R4 ;  /* 0x8000000e160e722b */ /* 0x000fe40000000004 */
[CCC-:B------:R-:W-:Y:S02]  /*0dd0*/  DFMA R22, R24.reuse, R18.reuse, R6.reuse ;  /* 0x000000121816722b */ /* 0x1c0fe40000000006 */
[----:B------:R-:W-:-:S02]  /*0de0*/  DFMA R18, R24, -R18, R6 ;  /* 0x800000121812722b */ /* 0x000fc40000000006 */
[C---:B------:R-:W-:Y:S02]  /*0df0*/  DFMA R24, R16.reuse, UR4, RZ ;  /* 0x0000000410187c2b */ /* 0x040fe400080000ff */
[----:B------:R-:W-:-:S06]  /*0e00*/  DFMA R16, R16, UR22, RZ ;  /* 0x0000001610107c2b */ /* 0x000fcc00080000ff */
[C---:B------:R-:W-:Y:S02]  /*0e10*/  DFMA R24, R22.reuse, UR8, R24 ;  /* 0x0000000816187c2b */ /* 0x040fe40008000018 */
[----:B------:R-:W-:Y:S02]  /*0e20*/  DFMA R16, R22, UR26, R16 ;  /* 0x0000001a16107c2b */ /* 0x000fe40008000010 */
[CCC-:B----4-:R-:W-:Y:S02]  /*0e30*/  DFMA R22, R12.reuse, R20.reuse, R8.reuse ;  /* 0x000000140c16722b */ /* 0x1d0fe40000000008 */
[----:B------:R-:W-:Y:S02]  /*0e40*/  DFMA R20, R12, -R20, R8 ;  /* 0x800000140c14722b */ /* 0x000fe40000000008 */
[C---:B------:R-:W-:Y:S02]  /*0e50*/  DFMA R12, R14.reuse, UR6, RZ ;  /* 0x000000060e0c7c2b */ /* 0x040fe400080000ff */
[----:B------:R-:W-:-:S06]  /*0e60*/  DFMA R14, R14, UR24, RZ ;  /* 0x000000180e0e7c2b */ /* 0x000fcc00080000ff */
[C---:B------:R-:W-:Y:S02]  /*0e70*/  DFMA R12, R18.reuse, UR10, R12 ;  /* 0x0000000a120c7c2b */ /* 0x040fe4000800000c */
[----:B------:R-:W-:Y:S02]  /*0e80*/  DFMA R14, R18, UR28, R14 ;  /* 0x0000001c120e7c2b */ /* 0x000fe4000800000e */
[C-C-:B------:R-:W-:Y:S02]  /*0e90*/  DADD R18, R26.reuse, -R10.reuse ;  /* 0x000000001a127229 */ /* 0x140fe4000000080a */
[----:B------:R-:W-:Y:S01]  /*0ea0*/  DADD R10, R26, R10 ;  /* 0x000000001a0a7229 */ /* 0x000fe2000000000a */
[----:B------:R-:W2:Y:S01]  /*0eb0*/  LDG.E.64.CONSTANT R26, desc[UR20][R32.64+-0x20] ;  /* 0xffffe014201a7981 */ /* 0x000ea2000c1e9b00 */
[C---:B------:R-:W-:Y:S02]  /*0ec0*/  DFMA R12, R20.reuse, UR14, R12 ;  /* 0x0000000e140c7c2b */ /* 0x040fe4000800000c */
[----:B------:R-:W-:-:S02]  /*0ed0*/  DFMA R14, R20, UR32, R14 ;  /* 0x00000020140e7c2b */ /* 0x000fc4000800000e */
[C---:B------:R-:W-:Y:S02]  /*0ee0*/  DFMA R24, R22.reuse, UR12, R24 ;  /* 0x0000000c16187c2b */ /* 0x040fe40008000018 */
[----:B------:R-:W-:Y:S02]  /*0ef0*/  DFMA R16, R22, UR30, R16 ;  /* 0x0000001e16107c2b */ /* 0x000fe40008000010 */
[----:B--2---:R-:W-:-:S08]  /*0f00*/  DMUL R10, R26, R10 ;  /* 0x0000000a1a0a7228 */ /* 0x004fd00000000000 */
[CCC-:B------:R-:W-:Y:S02]  /*0f10*/  DFMA R20, R30.reuse, R18.reuse, R10.reuse ;  /* 0x000000121e14722b */ /* 0x1c0fe4000000000a */
[----:B------:R-:W-:-:S06]  /*0f20*/  DFMA R18, R30, -R18, R10 ;  /* 0x800000121e12722b */ /* 0x000fcc000000000a */
[C---:B------:R-:W-:Y:S02]  /*0f30*/  DFMA R24, R20.reuse, UR16, R24 ;  /* 0x0000001014187c2b */ /* 0x040fe40008000018 */
[----:B------:R-:W-:Y:S02]  /*0f40*/  DFMA R16, R20, UR34, R16 ;  /* 0x0000002214107c2b */ /* 0x000fe40008000010 */
[C---:B------:R-:W-:Y:S02]  /*0f50*/  DFMA R20, R18.reuse, UR18, R12 ;  /* 0x0000001212147c2b */ /* 0x040fe4000800000c */
[----:B------:R-:W-:Y:S01]  /*0f60*/  DFMA R14, R18, UR36, R14 ;  /* 0x00000024120e7c2b */ /* 0x000fe2000800000e */
[C---:B------:R-:W-:Y:S02]  /*0f70*/  LOP3.LUT R12, R0.reuse, 0xfe00, RZ, 0xc0, !PT ;  /* 0x0000fe00000c7812 */ /* 0x040fe400078ec0ff */
[----:B------:R-:W-:-:S04]  /*0f80*/  LOP3.LUT R0, R0, 0x1c0, RZ, 0xc0, !PT ;  /* 0x000001c000007812 */ /* 0x000fc800078ec0ff */
[----:B------:R-:W-:Y:S01]  /*0f90*/  IADD3 R23, PT, PT, R0, R3, R12 ;  /* 0x0000000300177210 */ /* 0x000fe20007ffe00c */
[----:B------:R-:W-:Y:S02]  /*0fa0*/  DADD R12, R24, -R20 ;  /* 0x00000000180c7229 */ /* 0x000fe40000000814 */
        /* <DEDUP_REMOVED lines=26> */
[----:B------:R-:W-:-:S06]  /*1150*/  DFMA R12, R12, UR22, RZ ;  /* 0x000000160c0c7c2b */ /* 0x000fcc00080000ff */
[C---:B------:R-:W-:Y:S02]  /*1160*/  DFMA R16, R14.reuse, UR8, R16 ;  /* 0x000000080e107c2b */ /* 0x040fe40008000010 */
[----:B------:R-:W-:Y:S02]  /*1170*/  DFMA R12, R14, UR26, R12 ;  /* 0x0000001a0e0c7c2b */ /* 0x000fe4000800000c */
[C-C-:B--2---:R-:W-:Y:S02]  /*1180*/  DADD R14, R24.reuse, R20.reuse ;  /* 0x00000000180e7229 */ /* 0x144fe40000000014 */
[----:B------:R-:W-:Y:S02]  /*1190*/  DADD R20, R24, -R20 ;  /* 0x0000000018147229 */ /* 0x000fe40000000814 */
[C---:B------:R-:W-:Y:S02]  /*11a0*/  DFMA R24, R22.reuse, UR6, RZ ;  /* 0x0000000616187c2b */ /* 0x040fe400080000ff */
[----:B------:R-:W-:-:S02]  /*11b0*/  DFMA R22, R22, UR24, RZ ;  /* 0x0000001816167c2b */ /* 0x000fc400080000ff */
[C---:B------:R-:W-:Y:S02]  /*11c0*/  DFMA R16, R14.reuse, UR12, R16 ;  /* 0x0000000c0e107c2b */ /* 0x040fe40008000010 */
[----:B------:R-:W-:Y:S02]  /*11d0*/  DFMA R12, R14, UR30, R12 ;  /* 0x0000001e0e0c7c2b */ /* 0x000fe4000800000c */
[C---:B------:R-:W-:Y:S01]  /*11e0*/  DFMA R24, R18.reuse, UR10, R24 ;  /* 0x0000000a12187c2b */ /* 0x040fe20008000018 */
[----:B------:R-:W-:Y:S01]  /*11f0*/  LDS.64 R14, [R0+0xc0] ;  /* 0x0000c000000e7984 */ /* 0x000fe20000000a00 */
[----:B------:R-:W-:-:S03]  /*1200*/  DFMA R22, R18, UR28, R22 ;  /* 0x0000001c12167c2b */ /* 0x000fc60008000016 */
[----:B------:R-:W0:Y:S03]  /*1210*/  LDS.64 R18, [R0+0x100] ;  /* 0x0001000000127984 */ /* 0x000e260000000a00 */
[C---:B------:R-:W-:Y:S02]  /*1220*/  DFMA R24, R20.reuse, UR14, R24 ;  /* 0x0000000e14187c2b */ /* 0x040fe40008000018 */
[----:B------:R-:W-:Y:S02]  /*1230*/  DFMA R22, R20, UR32, R22 ;  /* 0x0000002014167c2b */ /* 0x000fe40008000016 */
[C-C-:B0-----:R-:W-:Y:S02]  /*1240*/  DADD R20, R14.reuse, R18.reuse ;  /* 0x000000000e147229 */ /* 0x141fe40000000012 */
[----:B------:R-:W-:-:S06]  /*1250*/  DADD R14, R14, -R18 ;  /* 0x000000000e0e7229 */ /* 0x000fcc0000000812 */
[C---:B------:R-:W-:Y:S02]  /*1260*/  DFMA R16, R20.reuse, UR16, R16 ;  /* 0x0000001014107c2b */ /* 0x040fe40008000010 */
[----:B------:R-:W-:Y:S02]  /*1270*/  DFMA R12, R20, UR34, R12 ;  /* 0x00000022140c7c2b */ /* 0x000fe4000800000c */
[C---:B------:R-:W-:Y:S02]  /*1280*/  DFMA R22, R14.reuse, UR36, R22 ;  /* 0x000000240e167c2b */ /* 0x040fe40008000016 */
[----:B------:R-:W-:-:S06]  /*1290*/  DFMA R24, R14, UR18, R24 ;  /* 0x000000120e187c2b */ /* 0x000fcc0008000018 */
[----:B------:R-:W-:Y:S02]  /*12a0*/  DADD R14, R12, -R22 ;  /* 0x000000000c0e7229 */ /* 0x000fe40000000816 */
[C-C-:B------:R-:W-:Y:S02]  /*12b0*/  DADD R18, R16.reuse, -R24.reuse ;  /* 0x0000000010127229 */ /* 0x140fe40000000818 */
[----:B------:R-:W-:Y:S02]  /*12c0*/  DADD R16, R16, R24 ;  /* 0x0000000010107229 */ /* 0x000fe40000000018 */
[----:B------:R-:W-:Y:S01]  /*12d0*/  DADD R12, R12, R22 ;  /* 0x000000000c0c7229 */ /* 0x000fe20000000016 */
[----:B------:R1:W-:Y:S04]  /*12e0*/  STS.64 [R0+0x80], R14 ;  /* 0x0000800e00007388 */ /* 0x0003e80000000a00 */
[----:B------:R1:W-:Y:S04]  /*12f0*/  STS.64 [R0+0xc0], R18 ;  /* 0x0000c01200007388 */ /* 0x0003e80000000a00 */
[----:B------:R1:W-:Y:S04]  /*1300*/  STS.64 [R0], R16 ;  /* 0x0000001000007388 */ /* 0x0003e80000000a00 */
[----:B------:R1:W-:Y:S02]  /*1310*/  STS.64 [R0+0x40], R12 ;  /* 0x0000400c00007388 */ /* 0x0003e40000000a00 */
.L_x_2160:
[----:B------:R-:W-:Y:S05]  /*1320*/  BSYNC.RECONVERGENT B0 ;  /* 0x0000000000007941 */ /* 0x000fea0003800200 */
.L_x_2159:
[----:B------:R-:W-:Y:S06]  /*1330*/  BAR.SYNC.DEFER_BLOCKING 0x0 ;  /* 0x0000000000007b1d */ /* 0x000fec0000010000 */
[----:B------:R-:W-:Y:S04]  /*1340*/  BSSY.RECONVERGENT B0, `(.L_x_2161) ;  /* 0x000002b000007945 */ /* 0x000fe80003800200 */
[----:B------:R-:W-:Y:S05]  /*1350*/  @P1 BRA `(.L_x_2162) ;  /* 0x0000000000a41947 */ /* 0x000fea0003800000 */
[C---:B-1----:R-:W-:Y:S02]  /*1360*/  IMAD.SHL.U32 R0, R2.reuse, 0x10, RZ ;  /* 0x0000001002007824 */ /* 0x042fe400078e00ff */
[----:B------:R-:W-:-:S03]  /*1370*/  IMAD.SHL.U32 R4, R2, 0x8, RZ ;  /* 0x0000000802047824 */ /* 0x000fc600078e00ff */
[----:B------:R-:W-:Y:S02]  /*1380*/  LOP3.LUT R0, R0, 0x3fc0, RZ, 0xc0, !PT ;  /* 0x00003fc000007812 */ /* 0x000fe400078ec0ff */
[----:B------:R-:W-:-:S04]  /*1390*/  LOP3.LUT R4, R4, 0x18, RZ, 0xc0, !PT ;  /* 0x0000001804047812 */ /* 0x000fc800078ec0ff */
[----:B------:R-:W-:-:S05]  /*13a0*/  IADD3 R0, PT, PT, R4, R3, R0 ;  /* 0x0000000304007210 */ /* 0x000fca0007ffe000 */
[----:B------:R-:W-:Y:S04]  /*13b0*/  LDS.64 R6, [R0] ;  /* 0x0000000000067984 */ /* 0x000fe80000000a00 */
[----:B------:R-:W1:Y:S04]  /*13c0*/  LDS.64 R10, [R0+0xe00] ;  /* 0x000e0000000a7984 */ /* 0x000e680000000a00 */
[----:B0-----:R-:W-:Y:S04]  /*13d0*/  LDS.64 R14, [R0+0x200] ;  /* 0x00020000000e7984 */ /* 0x001fe80000000a00 */
[----:B------:R-:W0:Y:S04]  /*13e0*/  LDS.64 R12, [R0+0xc00] ;  /* 0x000c0000000c7984 */ /* 0x000e280000000a00 */
[----:B------:R-:W-:Y:S04]  /*13f0*/  LDS.64 R16, [R0+0x400] ;  /* 0x0004000000107984 */ /* 0x000fe80000000a00 */
[----:B------:R-:W2:Y:S04]  /*1400*/  LDS.64 R18, [R0+0xa00] ;  /* 0x000a000000127984 */ /* 0x000ea80000000a00 */
[----:B------:R-:W-:Y:S04]  /*1410*/  LDS.64 R4, [R0+0x600] ;  /* 0x0006000000047984 */ /* 0x000fe80000000a00 */
[----:B------:R-:W3:Y:S01]  /*1420*/  LDS.64 R8, [R0+0x800] ;  /* 0x0008000000087984 */ /* 0x000ee20000000a00 */
[----:B-1----:R-:W-:-:S02]  /*1430*/  DADD R22, R6, R10 ;  /* 0x0000000006167229 */ /* 0x002fc4000000000a */
[----:B------:R-:W-:-:S06]  /*1440*/  DADD R6, R6, -R10 ;  /* 0x0000000006067229 */ /* 0x000fcc000000080a */
[----:B------:R-:W-:Y:S02]  /*1450*/  DFMA R24, R22, UR4, RZ ;  /* 0x0000000416187c2b */ /* 0x000fe400080000ff */
[--C-:B0-----:R-:W-:Y:S02]  /*1460*/  DADD R20, R14, R12.reuse ;  /* 0x000000000e147229 */ /* 0x101fe4000000000c */
[----:B------:R-:W-:Y:S02]  /*1470*/  DFMA R22, R22, UR22, RZ ;  /* 0x0000001616167c2b */ /* 0x000fe400080000ff */
[----:B------:R-:W-:Y:S02]  /*1480*/  DADD R14, R14, -R12 ;  /* 0x000000000e0e7229 */ /* 0x000fe4000000080c */
[C---:B------:R-:W-:Y:S02]  /*1490*/  DFMA R10, R6.reuse, UR6, RZ ;  /* 0x00000006060a7c2b */ /* 0x040fe400080000ff */
[----:B------:R-:W-:-:S02]  /*14a0*/  DFMA R6, R6, UR24, RZ ;  /* 0x0000001806067c2b */ /* 0x000fc400080000ff */
[----:B--2---:R-:W-:Y:S02]  /*14b0*/  DADD R12, R16, R18 ;  /* 0x00000000100c7229 */ /* 0x004fe40000000012 */
[C---:B------:R-:W-:Y:S02]  /*14c0*/  DFMA R24, R20.reuse, UR8, R24 ;  /* 0x0000000814187c2b */ /* 0x040fe40008000018 */
[----:B------:R-:W-:Y:S02]  /*14d0*/  DFMA R22, R20, UR26, R22 ;  /* 0x0000001a14167c2b */ /* 0x000fe40008000016 */
[----:B------:R-:W-:Y:S02]  /*14e0*/  DADD R16, R16, -R18 ;  /* 0x0000000010107229 */ /* 0x000fe40000000812 */
[C---:B------:R-:W-:Y:S02]  /*14f0*/  DFMA R10, R14.reuse, UR10, R10 ;  /* 0x0000000a0e0a7c2b */ /* 0x040fe4000800000a */
        /* <DEDUP_REMOVED lines=8> */
[----:B------:R-:W-:Y:S02]  /*1580*/  DFMA R22, R12, UR34, R22 ;  /* 0x000000220c167c2b */ /* 0x000fe40008000016 */
[C---:B------:R-:W-:Y:S02]  /*1590*/  DFMA R6, R4.reuse, UR18, R10 ;  /* 0x0000001204067c2b */ /* 0x040fe4000800000a */
[----:B------:R-:W-:-:S06]  /*15a0*/  DFMA R16, R4, UR36, R16 ;  /* 0x0000002404107c2b */ /* 0x000fcc0008000010 */
[C-C-:B------:R-:W-:Y:S02]  /*15b0*/  DADD R10, R24.reuse, -R6.reuse ;  /* 0x00000000180a7229 */ /* 0x140fe40000000806 */
[----:B------:R-:W-:Y:S02]  /*15c0*/  DADD R4, R24, R6 ;  /* 0x0000000018047229 */ /* 0x000fe40000000006 */
[C-C-:B------:R-:W-:Y:S02]  /*15d0*/  DADD R8, R22.reuse, -R16.reuse ;  /* 0x0000000016087229 */ /* 0x140fe40000000810 */
[----:B------:R-:W-:-:S11]  /*15e0*/  DADD R6, R22, R16 ;  /* 0x0000000016067229 */ /* 0x000fd60000000010 */
.L_x_2162:
[----:B------:R-:W-:Y:S05]  /*15f0*/  BSYNC.RECONVERGENT B0 ;  /* 0x0000000000007941 */ /* 0x000fea0003800200 */
.L_x_2161:
[----:B------:R-:W-:Y:S06]  /*1600*/  BAR.SYNC.DEFER_BLOCKING 0x0 ;  /* 0x0000000000007b1d */ /* 0x000fec0000010000 */
[----:B------:R-:W-:Y:S05]  /*1610*/  @!P0 EXIT ;  /* 0x000000000000894d */ /* 0x000fea0003800000 */
        /* <DEDUP_REMOVED lines=9> */
.L_x_2163:
        /* <DEDUP_REMOVED lines=13> */
.L_x_3151:


//--------------------- .text._Z32massMatrixMultiplyConstantKernelILi4ELi8ELi1EEviPKdS1_S1_S1_Pd --------------------------
	.section	.text._Z32massMatrixMultiplyConstantKernelILi4ELi8ELi1EEviPKdS1_S1_S1_Pd,"ax",@progbits
	.align	128
        .global         _Z32massMatrixMultiplyConstantKernelILi4ELi8ELi1EEviPKdS1_S1_S1_Pd
        .type           _Z32massMatrixMultiplyConstantKernelILi4ELi8ELi1EEviPKdS1_S1_S1_Pd,@function
        .size           _Z32massMatrixMultiplyConstantKernelILi4ELi8ELi1EEviPKdS1_S1_S1_Pd,(.L_x_3152 - _Z32massMatrixMultiplyConstantKernelILi4ELi8ELi1EEviPKdS1_S1_S1_Pd)
        .other          _Z32massMatrixMultiplyConstantKernelILi4ELi8ELi1EEviPKdS1_S1_S1_Pd,@"STO_CUDA_ENTRY STV_DEFAULT"
_Z32massMatrixMultiplyConstantKernelILi4ELi8ELi1EEviPKdS1_S1_S1_Pd:
.text._Z32massMatrixMultiplyConstantKernelILi4ELi8ELi1EEviPKdS1_S1_S1_Pd:
[----:B------:R-:W-:Y:S01]  /*0000*/  LDC R1, c[0x0][0x37c] ;  /* 0x0000df00ff017b82 */ /* 0x000fe20000000800 */
[----:B------:R-:W0:Y:S07]  /*0010*/  S2R R38, SR_TID.Y ;  /* 0x0000000000267919 */ /* 0x000e2e0000002200 */
[----:B------:R-:W0:Y:S01]  /*0020*/  S2UR UR4, SR_CTAID.X ;  /* 0x00000000000479c3 */ /* 0x000e220000002500 */
[----:B------:R-:W1:Y:S01]  /*0030*/  LDCU.64 UR6, c[0x0][0x358] ;  /* 0x00006b00ff0677ac */ /* 0x000e620008000a00 */
[----:B------:R-:W2:Y:S06]  /*0040*/  S2R R14, SR_TID.X ;  /* 0x00000000000e7919 */ /* 0x000eac0000002100 */
[----:B------:R-:W-:Y:S08]  /*0050*/  BAR.SYNC.DEFER_BLOCKING 0x0 ;  /* 0x0000000000007b1d */ /* 0x000ff00000010000 */
[----:B------:R-:W3:Y:S01]  /*0060*/  LDC.64 R44, c[0x0][0x388] ;  /* 0x0000e200ff2c7b82 */ /* 0x000ee20000000a00 */
[----:B0-----:R-:W-:Y:S01]  /*0070*/  VIADD R0, R38, UR4 ;  /* 0x0000000426007c36 */ /* 0x001fe20008000000 */
[----:B------:R-:W0:Y:S01]  /*0080*/  LDCU UR4, c[0x0][0x380] ;  /* 0x00007000ff0477ac */ /* 0x000e220008000800 */
[C---:B--2---:R-:W-:Y:S01]  /*0090*/  ISETP.GE.U32.AND P0, PT, R14.reuse, 0x10, PT ;  /* 0x000000100e00780c */ /* 0x044fe20003f06070 */
[----:B------:R-:W-:-:S05]  /*00a0*/  IMAD.SHL.U32 R6, R14, 0x8, RZ ;  /* 0x000000080e067824 */ /* 0x000fca00078e00ff */
[----:B------:R-:W-:-:S05]  /*00b0*/  LOP3.LUT R7, R6, 0x1ff8, RZ, 0xc0, !PT ;  /* 0x00001ff806077812 */ /* 0x000fca00078ec0ff */
[C---:B------:R-:W-:Y:S01]  /*00c0*/  IMAD R7, R0.reuse, 0x200, R7 ;  /* 0x0000020000077824 */ /* 0x040fe200078e0207 */
[----:B0-----:R-:W-:-:S04]  /*00d0*/  ISETP.LT.AND P0, PT, R0, UR4, !P0 ;  /* 0x0000000400007c0c */ /* 0x001fc8000c701270 */
[----:B------:R-:W-:Y:S02]  /*00e0*/  IADD3 R7, PT, PT, R7, 0x7, RZ ;  /* 0x0000000707077810 */ /* 0x000fe40007ffe0ff */
[----:B------:R-:W-:-:S03]  /*00f0*/  LOP3.LUT R17, R14, 0x3, RZ, 0xc0, !PT ;  /* 0x000000030e117812 */ /* 0x000fc600078ec0ff */
[----:B---3--:R-:W-:-:S05]  /*0100*/  IMAD.WIDE R44, R7, 0x8, R44 ;  /* 0x00000008072c7825 */ /* 0x008fca00078e022c */
[----:B-1----:R0:W5:Y:S01]  /*0110*/  LDG.E.64.CONSTANT R12, desc[UR6][R44.64+-0x38] ;  /* 0xffffc8062c0c7981 */ /* 0x002162000c1e9b00 */
[----:B------:R-:W1:Y:S01]  /*0120*/  @P0 LDC.64 R8, c[0x0][0x3a0] ;  /* 0x0000e800ff080b82 */ /* 0x000e620000000a00 */
[--C-:B------:R-:W-:Y:S01]  /*0130*/  @P0 LOP3.LUT R7, R17, 0xc, R14.reuse, 0xf8, !PT ;  /* 0x0000000c11070812 */ /* 0x100fe200078ef80e */
[----:B------:R-:W-:Y:S01]  /*0140*/  UMOV UR4, 0x400 ;  /* 0x0000040000047882 */ /* 0x000fe20000000000 */
[C---:B------:R-:W-:Y:S01]  /*0150*/  ISETP.GT.U32.AND P1, PT, R14.reuse, 0xf, PT ;  /* 0x0000000f0e00780c */ /* 0x040fe20003f24070 */
[----:B------:R-:W-:Y:S01]  /*0160*/  IMAD.SHL.U32 R6, R14, 0x40, RZ ;  /* 0x000000400e067824 */ /* 0x000fe200078e00ff */
[----:B------:R-:W-:Y:S01]  /*0170*/  SHF.R.U32.HI R15, RZ, 0x2, R14 ;  /* 0x00000002ff0f7819 */ /* 0x000fe2000001160e */
[----:B------:R-:W-:Y:S01]  /*0180*/  @P0 IMAD R7, R0, 0x40, R7 ;  /* 0x0000004000070824 */ /* 0x000fe200078e0207 */
[----:B------:R-:W-:Y:S01]  /*0190*/  ISETP.GT.U32.AND P2, PT, R14, 0x1f, PT ;  /* 0x0000001f0e00780c */ /* 0x000fe20003f44070 */
[----:B------:R-:W2:Y:S01]  /*01a0*/  S2UR UR5, SR_CgaCtaId ;  /* 0x00000000000579c3 */ /* 0x000ea20000008800 */
[C---:B------:R-:W-:Y:S01]  /*01b0*/  LOP3.LUT R21, R6.reuse, 0xfffffe00, RZ, 0xc0, !PT ;  /* 0xfffffe0006157812 */ /* 0x040fe200078ec0ff */
[----:B------:R-:W-:Y:S01]  /*01c0*/  BSSY.RECONVERGENT B0, `(.L_x_2164) ;  /* 0x000003b000007945 */ /* 0x000fe20003800200 */
[----:B------:R-:W-:Y:S01]  /*01d0*/  LOP3.LUT R6, R6, 0x1c0, RZ, 0xc0, !PT ;  /* 0x000001c006067812 */ /* 0x000fe200078ec0ff */
[----:B-1----:R-:W-:-:S05]  /*01e0*/  @P0 IMAD.WIDE R8, R7, 0x8, R8 ;  /* 0x0000000807080825 */ /* 0x002fca00078e0208 */
[----:B------:R0:W5:Y:S01]  /*01f0*/  @P0 LDG.E.64.CONSTANT R10, desc[UR6][R8.64] ;  /* 0x00000006080a0981 */ /* 0x000162000c1e9b00 */
[----:B--2---:R-:W-:-:S03]  /*0200*/  ULEA UR4, UR5, UR4, 0x18 ;  /* 0x0000000405047291 */ /* 0x004fc6000f8ec0ff */
[----:B------:R0:W5:Y:S04]  /*0210*/  @P0 LDG.E.64.CONSTANT R18, desc[UR6][R8.64+0x80] ;  /* 0x0000800608120981 */ /* 0x000168000c1e9b00 */
[----:B------:R0:W5:Y:S01]  /*0220*/  @P0 LDG.E.64.CONSTANT R2, desc[UR6][R8.64+0x100] ;  /* 0x0001000608020981 */ /* 0x000162000c1e9b00 */
[----:B------:R-:W-:-:S03]  /*0230*/  LEA R38, R38, UR4, 0xc ;  /* 0x0000000426267c11 */ /* 0x000fc6000f8e60ff */
[----:B------:R0:W5:Y:S01]  /*0240*/  @P0 LDG.E.64.CONSTANT R4, desc[UR6][R8.64+0x180] ;  /* 0x0001800608040981 */ /* 0x000162000c1e9b00 */
[-C--:B------:R-:W-:Y:S02]  /*0250*/  LEA R16, R15, R38.reuse, 0x6 ;  /* 0x000000260f107211 */ /* 0x080fe400078e30ff */
[----:B------:R-:W-:-:S03]  /*0260*/  IADD3 R6, PT, PT, R6, R38, R21 ;  /* 0x0000002606067210 */ /* 0x000fc60007ffe015 */
[----:B------:R-:W-:-:S04]  /*0270*/  IMAD R14, R15, 0x1c0, R16 ;  /* 0x000001c00f0e7824 */ /* 0x000fc800078e0210 */
[----:B------:R-:W-:Y:S01]  /*0280*/  IMAD R7, R17, 0x8, R14 ;  /* 0x0000000811077824 */ /* 0x000fe200078e020e */
        /* <DEDUP_REMOVED lines=8> */
[----:B------:R-:W3:Y:S01]  /*0310*/  LDCU.128 UR20, c[0x3][0xa10] ;  /* 0x00c14200ff1477ac */ /* 0x000ee20008000c00 */
[----:B------:R-:W4:Y:S01]  /*0320*/  LDCU.128 UR24, c[0x3][0x820] ;  /* 0x00c10400ff1877ac */ /* 0x000f220008000c00 */
[----:B0-----:R-:W-:Y:S01]  /*0330*/  DFMA R4, R8, UR8, RZ ;  /* 0x0000000808047c2b */ /* 0x001fe200080000ff */
[----:B------:R-:W0:Y:S01]  /*0340*/  LDCU.128 UR28, c[0x3][0xa20] ;  /* 0x00c14400ff1c77ac */ /* 0x000e220008000c00 */
[----:B-1----:R-:W-:Y:S01]  /*0350*/  DFMA R2, R10, UR12, RZ ;  /* 0x0000000c0a027c2b */ /* 0x002fe200080000ff */
[----:B------:R-:W1:Y:S01]  /*0360*/  LDCU.128 UR32, c[0x3][0x830] ;  /* 0x00c10600ff2077ac */ /* 0x000e620008000c00 */
[----:B--2---:R-:W-:Y:S01]  /*0370*/  DFMA R14, R8, UR16, RZ ;  /* 0x00000010080e7c2b */ /* 0x004fe200080000ff */
[----:B------:R-:W2:Y:S03]  /*0380*/  LDCU.128 UR36, c[0x3][0xa30] ;  /* 0x00c14600ff2477ac */ /* 0x000ea60008000c00 */
[----:B------:R-:W-:-:S02]  /*0390*/  DFMA R4, R20, UR10, R4 ;  /* 0x0000000a14047c2b */ /* 0x000fc40008000004 */
[----:B---3--:R-:W-:Y:S02]  /*03a0*/  DFMA R26, R10, UR20, RZ ;  /* 0x000000140a1a7c2b */ /* 0x008fe400080000ff */
[----:B------:R-:W-:Y:S02]  /*03b0*/  DFMA R2, R18, UR14, R2 ;  /* 0x0000000e12027c2b */ /* 0x000fe40008000002 */
[----:B----4-:R-:W-:Y:S02]  /*03c0*/  DFMA R28, R8, UR24, RZ ;  /* 0x00000018081c7c2b */ /* 0x010fe400080000ff */
[----:B------:R-:W-:Y:S02]  /*03d0*/  DFMA R14, R20, UR18, R14 ;  /* 0x00000012140e7c2b */ /* 0x000fe4000800000e */
[----:B0-----:R-:W-:Y:S02]  /*03e0*/  DFMA R22, R10, UR28, RZ ;  /* 0x0000001c0a167c2b */ /* 0x001fe400080000ff */
[----:B-1----:R-:W-:-:S02]  /*03f0*/  DFMA R30, R8, UR32, RZ ;  /* 0x00000020081e7c2b */ /* 0x002fc400080000ff */
[----:B------:R-:W-:Y:S02]  /*0400*/  DFMA R8, R20, UR26, R28 ;  /* 0x0000001a14087c2b */ /* 0x000fe4000800001c */
[----:B--2---:R-:W-:Y:S02]  /*0410*/  DFMA R24, R10, UR36, RZ ;  /* 0x000000240a187c2b */ /* 0x004fe400080000ff */
[----:B------:R-:W-:Y:S02]  /*0420*/  DFMA R10, R18, UR22, R26 ;  /* 0x00000016120a7c2b */ /* 0x000fe4000800001a */
[----:B------:R-:W-:Y:S01]  /*0430*/  DFMA R20, R20, UR34, R30 ;  /* 0x0000002214147c2b */ /* 0x000fe2000800001e */
[----:B------:R-:W-:Y:S01]  /*0440*/  IMAD R27, R17, 0x8, R16 ;  /* 0x00000008111b7824 */ /* 0x000fe200078e0210 */
        /* <DEDUP_REMOVED lines=18> */
.L_x_2165:
[----:B------:R-:W-:Y:S05]  /*0570*/  BSYNC.RECONVERGENT B0 ;  /* 0x0000000000007941 */ /* 0x000fea0003800200 */
.L_x_2164:
[----:B------:R-:W-:Y:S06]  /*0580*/  BAR.SYNC.DEFER_BLOCKING 0x0 ;  /* 0x0000000000007b1d */ /* 0x000fec0000010000 */
        /* <DEDUP_REMOVED lines=9> */
[----:B------:R-:W4:Y:S01]  /*0620*/  LDCU.128 UR32, c[0x3][0x830] ;  /* 0x00c10600ff2077ac */ /* 0x000f220008000c00 */
[----:B------:R-:W4:Y:S01]  /*0630*/  LDCU.128 UR12, c[0x3][0xa00] ;  /* 0x00c14000ff0c77ac */ /* 0x000f220008000c00 */
[----:B------:R-:W4:Y:S01]  /*0640*/  LDCU.128 UR20, c[0x3][0xa10] ;  /* 0x00c14200ff1477ac */ /* 0x000f220008000c00 */
[----:B------:R-:W4:Y:S01]  /*0650*/  LDCU.128 UR28, c[0x3][0xa20] ;  /* 0x00c14400ff1c77ac */ /* 0x000f220008000c00 */
[----:B------:R-:W4:Y:S01]  /*0660*/  LDCU.128 UR36, c[0x3][0xa30] ;  /* 0x00c14600ff2477ac */ /* 0x000f220008000c00 */
[----:B-1----:R-:W-:-:S02]  /*0670*/  DADD R8, R2, R4 ;  /* 0x0000000002087229 */ /* 0x002fc40000000004 */
[----:B------:R-:W-:-:S06]  /*0680*/  DADD R16, R2, -R4 ;  /* 0x0000000002107229 */ /* 0x000fcc0000000804 */
[C---:B0-----:R-:W-:Y:S02]  /*0690*/  DFMA R20, R8.reuse, UR8, RZ ;  /* 0x0000000808147c2b */ /* 0x041fe400080000ff */
[C---:B--2---:R-:W-:Y:S02]  /*06a0*/  DFMA R22, R8.reuse, UR16, RZ ;  /* 0x0000001008167c2b */ /* 0x044fe400080000ff */
[----:B---3--:R-:W-:Y:S02]  /*06b0*/  DFMA R24, R8, UR24, RZ ;  /* 0x0000001808187c2b */ /* 0x008fe400080000ff */
[--C-:B----4-:R-:W-:Y:S02]  /*06c0*/  DADD R18, R10, R14.reuse ;  /* 0x000000000a127229 */ /* 0x110fe4000000000e */
[----:B------:R-:W-:Y:S02]  /*06d0*/  DFMA R8, R8, UR32, RZ ;  /* 0x0000002008087c2b */ /* 0x000fe400080000ff */
[----:B------:R-:W-:-:S04]  /*06e0*/  DADD R10, R10, -R14 ;  /* 0x000000000a0a7229 */ /* 0x000fc8000000080e */
        /* <DEDUP_REMOVED lines=12> */
[----:B------:R-:W-:Y:S02]  /*07b0*/  DADD R10, R14, -R18 ;  /* 0x000000000e0a7229 */ /* 0x000fe40000000812 */
        /* <DEDUP_REMOVED lines=15> */
.L_x_2167:
[----:B------:R-:W-:Y:S05]  /*08b0*/  BSYNC.RECONVERGENT B0 ;  /* 0x0000000000007941 */ /* 0x000fea0003800200 */
.L_x_2166:
[----:B------:R-:W-:Y:S06]  /*08c0*/  BAR.SYNC.DEFER_BLOCKING 0x0 ;  /* 0x0000000000007b1d */ /* 0x000fec0000010000 */
[----:B------:R-:W2:Y:S01]  /*08d0*/  LDCU.128 UR12, c[0x3][0xa00] ;  /* 0x00c14000ff0c77ac */ /* 0x000ea20008000c00 */
[----:B01----:R-:W3:Y:S01]  /*08e0*/  LDG.E.64.CONSTANT R14, desc[UR6][R44.64+-0x30] ;  /* 0xffffd0062c0e7981 */ /* 0x003ee2000c1e9b00 */
[----:B------:R-:W0:Y:S03]  /*08f0*/  LDCU.128 UR16, c[0x3][0xa10] ;  /* 0x00c14200ff1077ac */ /* 0x000e260008000c00 */
[----:B------:R-:W4:Y:S01]  /*0900*/  LDG.E.64.CONSTANT R16, desc[UR6][R44.64+-0x28] ;  /* 0xffffd8062c107981 */ /* 0x000f22000c1e9b00 */
[----:B------:R-:W1:Y:S03]  /*0910*/  LDCU.128 UR20, c[0x3][0xa20] ;  /* 0x00c14400ff1477ac */ /* 0x000e660008000c00 */
[----:B------:R-:W4:Y:S01]  /*0920*/  LDG.E.64.CONSTANT R34, desc[UR6][R44.64] ;  /* 0x000000062c227981 */ /* 0x000f22000c1e9b00 */
[----:B------:R-:W1:Y:S03]  /*0930*/  LDCU.128 UR24, c[0x3][0xa30] ;  /* 0x00c14600ff1877ac */ /* 0x000e660008000c00 */
[----:B------:R-:W4:Y:S01]  /*0940*/  LDG.E.64.CONSTANT R24, desc[UR6][R44.64+-0x8] ;  /* 0xfffff8062c187981 */ /* 0x000f22000c1e9b00 */
[----:B------:R-:W1:Y:S03]  /*0950*/  LDCU.128 UR8, c[0x3][0x800] ;  /* 0x00c10000ff0877ac */ /* 0x000e660008000c00 */
[----:B------:R-:W-:Y:S01]  /*0960*/  LDS.128 R40, [R6] ;  /* 0x0000000006287984 */ /* 0x000fe20000000c00 */
[----:B--2--5:R-:W-:Y:S01]  /*0970*/  MOV R2, UR14 ;  /* 0x0000000e00027c02 */ /* 0x024fe20008000f00 */
[----:B------:R-:W2:Y:S01]  /*0980*/  LDCU.128 UR28, c[0x3][0x810] ;  /* 0x00c10200ff1c77ac */ /* 0x000ea20008000c00 */
[----:B------:R-:W-:Y:S01]  /*0990*/  IMAD.U32 R3, RZ, RZ, UR15 ;  /* 0x0000000fff037e24 */ /* 0x000fe2000f8e00ff */
[----:B------:R1:W2:Y:S01]  /*09a0*/  LDS.128 R20, [R6+0x10] ;  /* 0x0000100006147984 */ /* 0x0002a20000000c00 */
[----:B------:R-:W2:Y:S01]  /*09b0*/  LDCU.128 UR32, c[0x3][0x820] ;  /* 0x00c10400ff2077ac */ /* 0x000ea20008000c00 */
[----:B------:R-:W2:Y:S01]  /*09c0*/  LDCU.128 UR36, c[0x3][0x830] ;  /* 0x00c10600ff2477ac */ /* 0x000ea20008000c00 */
[----:B0-----:R-:W-:Y:S01]  /*09d0*/  IMAD.U32 R4, RZ, RZ, UR18 ;  /* 0x00000012ff047e24 */ /* 0x001fe2000f8e00ff */
[----:B------:R-:W-:Y:S01]  /*09e0*/  MOV R5, UR19 ;  /* 0x0000001300057c02 */ /* 0x000fe20008000f00 */
[----:B-1----:R-:W-:-:S02]  /*09f0*/  IMAD.U32 R6, RZ, RZ, UR10 ;  /* 0x0000000aff067e24 */ /* 0x002fc4000f8e00ff */
[----:B------:R-:W-:Y:S01]  /*0a00*/  IMAD.U32 R7, RZ, RZ, UR11 ;  /* 0x0000000bff077e24 */ /* 0x000fe2000f8e00ff */
[----:B--2---:R-:W-:Y:S01]  /*0a10*/  MOV R8, UR30 ;  /* 0x0000001e00087c02 */ /* 0x004fe20008000f00 */
[----:B------:R-:W-:Y:S01]  /*0a20*/  IMAD.U32 R9, RZ, RZ, UR31 ;  /* 0x0000001fff097e24 */ /* 0x000fe2000f8e00ff */
[C-C-:B------:R-:W-:Y:S02]  /*0a30*/  DADD R26, R40.reuse, -R22.reuse ;  /* 0x00000000281a7229 */ /* 0x140fe40000000816 */
[----:B------:R-:W-:Y:S02]  /*0a40*/  DADD R22, R40, R22 ;  /* 0x0000000028167229 */ /* 0x000fe40000000016 */
[C-C-:B------:R-:W-:Y:S02]  /*0a50*/  DADD R28, R42.reuse, R20.reuse ;  /* 0x000000002a1c7229 */ /* 0x140fe40000000014 */
[----:B------:R-:W-:Y:S02]  /*0a60*/  DADD R42, R42, -R20 ;  /* 0x000000002a2a7229 */ /* 0x000fe40000000814 */
        /* <DEDUP_REMOVED lines=8> */
[C---:B------:R-:W-:Y:S02]  /*0af0*/  DFMA R36, R42.reuse, R2, R36 ;  /* 0x000000022a24722b */ /* 0x040fe40000000024 */
[C---:B------:R-:W-:Y:S02]  /*0b00*/  DFMA R40, R42.reuse, UR22, R40 ;  /* 0x000000162a287c2b */ /* 0x040fe40008000028 */
[C---:B------:R-:W-:Y:S02]  /*0b10*/  DFMA R26, R42.reuse, UR26, R26 ;  /* 0x0000001a2a1a7c2b */ /* 0x040fe4000800001a */
[----:B------:R-:W-:Y:S02]  /*0b20*/  DFMA R42, R42, R4, R10 ;  /* 0x000000042a2a722b */ /* 0x000fe4000000000a */
[C---:B------:R-:W-:Y:S01]  /*0b30*/  DFMA R20, R28.reuse, R6, R20 ;  /* 0x000000061c14722b */ /* 0x040fe20000000014 */
[----:B------:R-:W-:Y:S01]  /*0b40*/  IMAD.U32 R10, RZ, RZ, UR34 ;  /* 0x00000022ff0a7e24 */ /* 0x000fe2000f8e00ff */
[----:B------:R-:W-:Y:S01]  /*0b50*/  MOV R11, UR35 ;  /* 0x00000023000b7c02 */ /* 0x000fe20008000f00 */
[----:B------:R-:W-:-:S02]  /*0b60*/  DFMA R30, R28, R8, R30 ;  /* 0x000000081c1e722b */ /* 0x000fc4000000001e */
[----:B------:R-:W-:-:S03]  /*0b70*/  DFMA R22, R28, UR38, R22 ;  /* 0x000000261c167c2b */ /* 0x000fc60008000016 */
[----:B------:R-:W-:Y:S02]  /*0b80*/  DFMA R28, R28, R10, R18 ;  /* 0x0000000a1c1c722b */ /* 0x000fe40000000012 */
[----:B------:R-:W-:-:S08]  /*0b90*/  DADD R18, R20, R36 ;  /* 0x0000000014127229 */ /* 0x000fd00000000024 */
[----:B------:R-:W-:Y:S02]  /*0ba0*/  DMUL R12, R12, R18 ;  /* 0x000000120c0c7228 */ /* 0x000fe40000000000 */
[----:B------:R-:W2:Y:S01]  /*0bb0*/  LDG.E.64.CONSTANT R18, desc[UR6][R44.64+-0x10] ;  /* 0xfffff0062c127981 */ /* 0x000ea2000c1e9b00 */
[----:B------:R-:W-:Y:S02]  /*0bc0*/  DADD R36, R20, -R36 ;  /* 0x0000000014247229 */ /* 0x000fe40000000824 */
[C-C-:B------:R-:W-:Y:S02]  /*0bd0*/  DADD R20, R30.reuse, -R42.reuse ;  /* 0x000000001e147229 */ /* 0x140fe4000000082a */
[----:B------:R-:W-:Y:S01]  /*0be0*/  DADD R42, R30, R42 ;  /* 0x000000001e2a7229 */ /* 0x000fe2000000002a */
[----:B------:R-:W2:Y:S01]  /*0bf0*/  LDG.E.64.CONSTANT R30, desc[UR6][R44.64+-0x20] ;  /* 0xffffe0062c1e7981 */ /* 0x000ea2000c1e9b00 */
[C-C-:B------:R-:W-:Y:S02]  /*0c00*/  DADD R32, R28.reuse, -R40.reuse ;  /* 0x000000001c207229 */ /* 0x140fe40000000828 */
[----:B------:R-:W-:-:S02]  /*0c10*/  DADD R40, R28, R40 ;  /* 0x000000001c287229 */ /* 0x000fc40000000028 */
[C-C-:B------:R-:W-:Y:S02]  /*0c20*/  DADD R28, R22.reuse, -R26.reuse ;  /* 0x00000000161c7229 */ /* 0x140fe4000000081a */
[----:B------:R-:W-:Y:S01]  /*0c30*/  DADD R26, R22, R26 ;  /* 0x00000000161a7229 */ /* 0x000fe2000000001a */
[----:B------:R-:W2:Y:S01]  /*0c40*/  LDG.E.64.CONSTANT R22, desc[UR6][R44.64+-0x18] ;  /* 0xffffe8062c167981 */ /* 0x000ea2000c1e9b00 */
[----:B------:R-:W0:Y:S01]  /*0c50*/  S2R R39, SR_TID.X ;  /* 0x0000000000277919 */ /* 0x000e220000002100 */
[----:B------:R-:W-:Y:S01]  /*0c60*/  BSSY.RECONVERGENT B0, `(.L_x_2168) ;  /* 0x000006b000007945 */ /* 0x000fe20003800200 */
[----:B---3--:R-:W-:Y:S02]  /*0c70*/  DMUL R14, R14, R42 ;  /* 0x0000002a0e0e7228 */ /* 0x008fe40000000000 */
[----:B----4-:R-:W-:Y:S02]  /*0c80*/  DMUL R16, R16, R40 ;  /* 0x0000002810107228 */ /* 0x010fe40000000000 */
[----:B------:R-:W-:-:S02]  /*0c90*/  DFMA R40, R34, R36, R12 ;  /* 0x000000242228722b */ /* 0x000fc4000000000c */
[----:B------:R-:W-:Y:S02]  /*0ca0*/  DFMA R34, R34, -R36, R12 ;  /* 0x800000242222722b */ /* 0x000fe4000000000c */
[CCC-:B------:R-:W-:Y:S02]  /*0cb0*/  DFMA R42, R24.reuse, R20.reuse, R14.reuse ;  /* 0x00000014182a722b */ /* 0x1c0fe4000000000e */
[----:B------:R-:W-:Y:S02]  /*0cc0*/  DFMA R20, R24, -R20, R14 ;  /* 0x800000141814722b */ /* 0x000fe4000000000e */
[C---:B------:R-:W-:Y:S02]  /*0cd0*/  DFMA R36, R40.reuse, UR8, RZ ;  /* 0x0000000828247c2b */ /* 0x040fe400080000ff */
[----:B------:R-:W-:-:S06]  /*0ce0*/  DFMA R40, R40, R6, RZ ;  /* 0x000000062828722b */ /* 0x000fcc00000000ff */
[C---:B------:R-:W-:Y:S02]  /*0cf0*/  DFMA R36, R42.reuse, UR28, R36 ;  /* 0x0000001c2a247c2b */ /* 0x040fe40008000024 */
[----:B------:R-:W-:Y:S02]  /*0d00*/  DFMA R40, R42, R8, R40 ;  /* 0x000000082a28722b */ /* 0x000fe40000000028 */
[CCC-:B--2---:R-:W-:Y:S02]  /*0d10*/  DFMA R24, R18.reuse, R32.reuse, R16.reuse ;  /* 0x000000201218722b */ /* 0x1c4fe40000000010 */
[----:B------:R-:W-:Y:S02]  /*0d20*/  DFMA R32, R18, -R32, R16 ;  /* 0x800000201220722b */ /* 0x000fe40000000010 */
[C---:B------:R-:W-:Y:S02]  /*0d30*/  DFMA R18, R34.reuse, UR12, RZ ;  /* 0x0000000c22127c2b */ /* 0x040fe400080000ff */
[----:B------:R-:W-:-:S02]  /*0d40*/  DFMA R34, R34, R2, RZ ;  /* 0x000000022222722b */ /* 0x000fc400000000ff */
[----:B------:R-:W-:-:S04]  /*0d50*/  DMUL R26, R30, R26 ;  /* 0x0000001a1e1a7228 */ /* 0x000fc80000000000 */
[C---:B------:R-:W-:Y:S02]  /*0d60*/  DFMA R18, R20.reuse, UR16, R18 ;  /* 0x0000001014127c2b */ /* 0x040fe40008000012 */
[----:B------:R-:W-:Y:S02]  /*0d70*/  DFMA R34, R20, R4, R34 ;  /* 0x000000041422722b */ /* 0x000fe40000000022 */
[C---:B------:R-:W-:Y:S02]  /*0d80*/  DFMA R36, R24.reuse, UR32, R36 ;  /* 0x0000002018247c2b */ /* 0x040fe40008000024 */
[----:B------:R-:W-:Y:S02]  /*0d90*/  DFMA R40, R24, R10, R40 ;  /* 0x0000000a1828722b */ /* 0x000fe40000000028 */
[CCC-:B------:R-:W-:Y:S02]  /*0da0*/  DFMA R20, R22.reuse, R28.reuse, R26.reuse ;  /* 0x0000001c1614722b */ /* 0x1c0fe4000000001a */
[----:B------:R-:W-:-:S02]  /*0db0*/  DFMA R22, R22, -R28, R26 ;  /* 0x8000001c1616722b */ /* 0x000fc4000000001a */
[C---:B------:R-:W-:Y:S02]  /*0dc0*/  DFMA R18, R32.reuse, UR20, R18 ;  /* 0x0000001420127c2b */ /* 0x040fe40008000012 */
[----:B------:R-:W-:Y:S02]  /*0dd0*/  DFMA R34, R32, UR22, R34 ;  /* 0x0000001620227c2b */ /* 0x000fe40008000022 */
[C---:B------:R-:W-:Y:S02]  /*0de0*/  DFMA R36, R20.reuse, UR36, R36 ;  /* 0x0000002414247c2b */ /* 0x040fe40008000024 */
[----:B------:R-:W-:Y:S02]  /*0df0*/  DFMA R40, R20, UR38, R40 ;  /* 0x0000002614287c2b */ /* 0x000fe40008000028 */
[C---:B------:R-:W-:Y:S02]  /*0e00*/  DFMA R20, R22.reuse, UR24, R18 ;  /* 0x0000001816147c2b */ /* 0x040fe40008000012 */
[----:B------:R-:W-:Y:S01]  /*0e10*/  DFMA R22, R22, UR26, R34 ;  /* 0x0000001a16167c2b */ /* 0x000fe20008000022 */
[----:B0-----:R-:W-:-:S05]  /*0e20*/  IMAD.SHL.U32 R18, R39, 0x40, RZ ;  /* 0x0000004027127824 */ /* 0x001fca00078e00ff */
[C---:B------:R-:W-:Y:S02]  /*0e30*/  LOP3.LUT R29, R18.reuse, 0xfffffe00, RZ, 0xc0, !PT ;  /* 0xfffffe00121d7812 */ /* 0x040fe400078ec0ff */
[----:B------:R-:W-:Y:S01]  /*0e40*/  LOP3.LUT R28, R18, 0x1c0, RZ, 0xc0, !PT ;  /* 0x000001c0121c7812 */ /* 0x000fe200078ec0ff */
[----:B------:R-:W-:Y:S02]  /*0e50*/  DADD R18, R36, -R20 ;  /* 0x0000000024127229 */ /* 0x000fe40000000814 */
[----:B------:R-:W-:Y:S02]  /*0e60*/  DADD R24, R40, -R22 ;  /* 0x0000000028187229 */ /* 0x000fe40000000816 */
[----:B------:R-:W-:Y:S02]  /*0e70*/  DADD R20, R36, R20 ;  /* 0x0000000024147229 */ /* 0x000fe40000000014 */
[----:B------:R-:W-:Y:S01]  /*0e80*/  DADD R22, R40, R22 ;  /* 0x0000000028167229 */ /* 0x000fe20000000016 */
[----:B------:R-:W-:Y:S01]  /*0e90*/  IADD3 R29, PT, PT, R28, R38, R29 ;  /* 0x000000261c1d7210 */ /* 0x000fe20007ffe01d */
[----:B------:R-:W-:Y:S01]  /*0ea0*/  BAR.SYNC.DEFER_BLOCKING 0x0 ;  /* 0x0000000000007b1d */ /* 0x000fe20000010000 */
[----:B------:R-:W-:-:S05]  /*0eb0*/  IMAD.SHL.U32 R36, R39, 0x8, RZ ;  /* 0x0000000827247824 */ /* 0x000fca00078e00ff */
[----:B------:R0:W-:Y:S04]  /*0ec0*/  STS.64 [R29+0x18], R18 ;  /* 0x000018121d007388 */ /* 0x0001e80000000a00 */
[----:B------:R0:W-:Y:S04]  /*0ed0*/  STS.64 [R29], R20 ;  /* 0x000000141d007388 */ /* 0x0001e80000000a00 */
[----:B------:R0:W-:Y:S04]  /*0ee0*/  STS.64 [R29+0x10], R24 ;  /* 0x000010181d007388 */ /* 0x0001e80000000a00 */
[----:B------:R0:W-:Y:S01]  /*0ef0*/  STS.64 [R29+0x8], R22 ;  /* 0x000008161d007388 */ /* 0x0001e20000000a00 */
[----:B------:R-:W-:Y:S06]  /*0f00*/  BAR.SYNC.DEFER_BLOCKING 0x0 ;  /* 0x0000000000007b1d */ /* 0x000fec0000010000 */
[----:B------:R-:W-:Y:S05]  /*0f10*/  @P2 BRA `(.L_x_2169) ;  /* 0x0000000000fc2947 */ /* 0x000fea0003800000 */
[----:B------:R-:W-:Y:S01]  /*0f20*/  SHF.R.U32.HI R3, RZ, 0x2, R39 ;  /* 0x00000002ff037819 */ /* 0x000fe20000011627 */
[----:B------:R-:W1:Y:S01]  /*0f30*/  LDCU.64 UR4, c[0x3][0x808] ;  /* 0x00c10100ff0477ac */ /* 0x000e620008000a00 */
[----:B------:R-:W-:Y:S02]  /*0f40*/  LOP3.LUT R37, R36, 0x18, RZ, 0xc0, !PT ;  /* 0x0000001824257812 */ /* 0x000fe400078ec0ff */
[C---:B------:R-:W-:Y:S01]  /*0f50*/  LEA R2, R3.reuse, R38, 0x6 ;  /* 0x0000002603027211 */ /* 0x040fe200078e30ff */
[----:B------:R-:W2:Y:S04]  /*0f60*/  LDCU.64 UR10, c[0x3][0xa08] ;  /* 0x00c14100ff0a77ac */ /* 0x000ea80008000a00 */
[----:B------:R-:W-:Y:S01]  /*0f70*/  IMAD R2, R3, 0x1c0, R2 ;  /* 0x000001c003027824 */ /* 0x000fe200078e0202 */
[----:B------:R-:W3:Y:S03]  /*0f80*/  LDCU.64 UR14, c[0x3][0x818] ;  /* 0x00c10300ff0e77ac */ /* 0x000ee60008000a00 */
[----:B------:R-:W-:Y:S01]  /*0f90*/  IMAD.IADD R37, R2, 0x1, R37 ;  /* 0x0000000102257824 */ /* 0x000fe200078e0225 */
[----:B------:R-:W4:Y:S04]  /*0fa0*/  LDCU.64 UR18, c[0x3][0xa18] ;  /* 0x00c14300ff1277ac */ /* 0x000f280008000a00 */
[----:B------:R-:W-:Y:S01]  /*0fb0*/  LDS.64 R32, [R37] ;  /* 0x0000000025207984 */ /* 0x000fe20000000a00 */
[----:B-1----:R-:W-:Y:S01]  /*0fc0*/  IMAD.U32 R6, RZ, RZ, UR4 ;  /* 0x00000004ff067e24 */ /* 0x002fe2000f8e00ff */
[----:B------:R-:W-:Y:S01]  /*0fd0*/  MOV R7, UR5 ;  /* 0x0000000500077c02 */ /* 0x000fe20008000f00 */
[----:B------:R-:W1:Y:S01]  /*0fe0*/  LDCU.64 UR22, c[0x3][0x828] ;  /* 0x00c10500ff1677ac */ /* 0x000e620008000a00 */
[----:B------:R-:W5:Y:S01]  /*0ff0*/  LDS.64 R2, [R37+0x1c0] ;  /* 0x0001c00025027984 */ /* 0x000f620000000a00 */
[----:B------:R-:W1:Y:S03]  /*1000*/  LDCU.64 UR4, c[0x3][0xa28] ;  /* 0x00c14500ff0477ac */ /* 0x000e660008000a00 */
[----:B0-----:R-:W-:Y:S01]  /*1010*/  LDS.64 R28, [R37+0x40] ;  /* 0x00004000251c7984 */ /* 0x001fe20000000a00 */
[----:B---3--:R-:W-:Y:S01]  /*1020*/  MOV R8, UR14 ;  /* 0x0000000e00087c02 */ /* 0x008fe20008000f00 */
[----:B------:R-:W-:-:S02]  /*1030*/  IMAD.U32 R9, RZ, RZ, UR15 ;  /* 0x0000000fff097e24 */ /* 0x000fc4000f8e00ff */
[----:B------:R-:W0:Y:S01]  /*1040*/  LDS.64 R30, [R37+0x180] ;  /* 0x00018000251e7984 */ /* 0x000e220000000a00 */
[----:B------:R-:W3:Y:S03]  /*1050*/  LDCU.64 UR14, c[0x3][0xa38] ;  /* 0x00c14700ff0e77ac */ /* 0x000ee60008000a00 */
[----:B------:R-:W-:Y:S04]  /*1060*/  LDS.64 R10, [R37+0x80] ;  /* 0x00008000250a7984 */ /* 0x000fe80000000a00 */
[----:B------:R-:W1:Y:S04]  /*1070*/  LDS.64 R34, [R37+0x140] ;  /* 0x0001400025227984 */ /* 0x000e680000000a00 */
[----:B------:R-:W-:Y:S04]  /*1080*/  LDS.64 R18, [R37+0xc0] ;  /* 0x0000c00025127984 */ /* 0x000fe80000000a00 */
[----:B------:R-:W3:Y:S01]  /*1090*/  LDS.64 R20, [R37+0x100] ;  /* 0x0001000025147984 */ /* 0x000ee20000000a00 */
[----:B-----5:R-:W-:-:S02]  /*10a0*/  DADD R4, R32, R2 ;  /* 0x0000000020047229 */ /* 0x020fc40000000002 */
[----:B------:R-:W-:Y:S01]  /*10b0*/  DADD R32, R32, -R2 ;  /* 0x0000000020207229 */ /* 0x000fe20000000802 */
[----:B--2---:R-:W-:Y:S02]  /*10c0*/  IMAD.U32 R2, RZ, RZ, UR10 ;  /* 0x0000000aff027e24 */ /* 0x004fe4000f8e00ff */
[----:B------:R-:W-:Y:S01]  /*10d0*/  IMAD.U32 R3, RZ, RZ, UR11 ;  /* 0x0000000bff037e24 */ /* 0x000fe2000f8e00ff */
[----:B------:R-:W2:Y:S01]  /*10e0*/  LDCU.64 UR10, c[0x3][0x838] ;  /* 0x00c10700ff0a77ac */ /* 0x000ea20008000a00 */
[--C-:B0-----:R-:W-:Y:S02]  /*10f0*/  DADD R24, R28, R30.reuse ;  /* 0x000000001c187229 */ /* 0x101fe4000000001e */
[C---:B------:R-:W-:Y:S02]  /*1100*/  DFMA R22, R4.reuse, UR8, RZ ;  /* 0x0000000804167c2b */ /* 0x040fe400080000ff */
[----:B------:R-:W-:Y:S02]  /*1110*/  DFMA R4, R4, R6, RZ ;  /* 0x000000060404722b */ /* 0x000fe400000000ff */
[----:B------:R-:W-:-:S02]  /*1120*/  DADD R30, R28, -R30 ;  /* 0x000000001c1e7229 */ /* 0x000fc4000000081e */
[C---:B------:R-:W-:Y:S02]  /*1130*/  DFMA R28, R32.reuse, UR12, RZ ;  /* 0x0000000c201c7c2b */ /* 0x040fe400080000ff */
[----:B------:R-:W-:Y:S02]  /*1140*/  DFMA R32, R32, R2, RZ ;  /* 0x000000022020722b */ /* 0x000fe400000000ff */
[C---:B------:R-:W-:Y:S02]  /*1150*/  DFMA R22, R24.reuse, UR28, R22 ;  /* 0x0000001c18167c2b */ /* 0x040fe40008000016 */
[----:B------:R-:W-:Y:S01]  /*1160*/  DFMA R24, R24, R8, R4 ;  /* 0x000000081818722b */ /* 0x000fe20000000004 */
[----:B----4-:R-:W-:Y:S01]  /*1170*/  IMAD.U32 R4, RZ, RZ, UR18 ;  /* 0x00000012ff047e24 */ /* 0x010fe2000f8e00ff */
[----:B------:R-:W-:Y:S01]  /*1180*/  MOV R5, UR19 ;  /* 0x0000001300057c02 */ /* 0x000fe20008000f00 */
[----:B------:R-:W-:-:S05]  /*1190*/  DFMA R28, R30, UR16, R28 ;  /* 0x000000101e1c7c2b */ /* 0x000fca000800001c */
[----:B------:R-:W-:Y:S02]  /*11a0*/  DFMA R30, R30, R4, R32 ;  /* 0x000000041e1e722b */ /* 0x000fe40000000020 */
[C-C-:B-1----:R-:W-:Y:S02]  /*11b0*/  DADD R32, R10.reuse, R34.reuse ;  /* 0x000000000a207229 */ /* 0x142fe40000000022 */
[----:B------:R-:W-:Y:S01]  /*11c0*/  DADD R34, R10, -R34 ;  /* 0x000000000a227229 */ /* 0x000fe20000000822 */
[----:B------:R-:W-:Y:S02]  /*11d0*/  IMAD.U32 R10, RZ, RZ, UR22 ;  /* 0x00000016ff0a7e24 */ /* 0x000fe4000f8e00ff */
[----:B------:R-:W-:-:S03]  /*11e0*/  IMAD.U32 R11, RZ, RZ, UR23 ;  /* 0x00000017ff0b7e24 */ /* 0x000fc6000f8e00ff */
[----:B------:R-:W-:Y:S02]  /*11f0*/  DFMA R22, R32, UR32, R22 ;  /* 0x0000002020167c2b */ /* 0x000fe40008000016 */
[----:B------:R-:W-:Y:S02]  /*1200*/  DFMA R30, R34, UR4, R30 ;  /* 0x00000004221e7c2b */ /* 0x000fe4000800001e */
[----:B------:R-:W-:Y:S02]  /*1210*/  DFMA R24, R32, R10, R24 ;  /* 0x0000000a2018722b */ /* 0x000fe40000000018 */
[C-C-:B---3--:R-:W-:Y:S02]  /*1220*/  DADD R32, R18.reuse, R20.reuse ;  /* 0x0000000012207229 */ /* 0x148fe40000000014 */
[----:B------:R-:W-:Y:S02]  /*1230*/  DADD R18, R18, -R20 ;  /* 0x0000000012127229 */ /* 0x000fe40000000814 */
[----:B------:R-:W-:-:S04]  /*1240*/  DFMA R28, R34, UR20, R28 ;  /* 0x00000014221c7c2b */ /* 0x000fc8000800001c */
[C---:B------:R-:W-:Y:S02]  /*1250*/  DFMA R22, R32.reuse, UR36, R22 ;  /* 0x0000002420167c2b */ /* 0x040fe40008000016 */
[----:B--2---:R-:W-:Y:S02]  /*1260*/  DFMA R24, R32, UR10, R24 ;  /* 0x0000000a20187c2b */ /* 0x004fe40008000018 */
        /* <DEDUP_REMOVED lines=10> */
.L_x_2169:
[----:B------:R-:W-:Y:S05]  /*1310*/  BSYNC.RECONVERGENT B0 ;  /* 0x0000000000007941 */ /* 0x000fea0003800200 */
.L_x_2168:
[----:B------:R-:W-:Y:S06]  /*1320*/  BAR.SYNC.DEFER_BLOCKING 0x0 ;  /* 0x0000000000007b1d */ /* 0x000fec0000010000 */
[----:B------:R-:W-:Y:S04]  /*1330*/  BSSY.RECONVERGENT B0, `(.L_x_2170) ;  /* 0x000002d000007945 */ /* 0x000fe80003800200 */
[----:B------:R-:W-:Y:S05]  /*1340*/  @P1 BRA `(.L_x_2171) ;  /* 0x0000000000ac1947 */ /* 0x000fea0003800000 */
[----:B------:R-:W-:Y:S01]  /*1350*/  SHF.L.U32 R12, R39, 0x4, RZ ;  /* 0x00000004270c7819 */ /* 0x000fe200000006ff */
[----:B------:R-:W2:Y:S01]  /*1360*/  LDCU.64 UR4, c[0x3][0xa28] ;  /* 0x00c14500ff0477ac */ /* 0x000ea20008000a00 */
[----:B------:R-:W-:Y:S02]  /*1370*/  LOP3.LUT R36, R36, 0x18, RZ, 0xc0, !PT ;  /* 0x0000001824247812 */ /* 0x000fe400078ec0ff */
[----:B------:R-:W-:Y:S01]  /*1380*/  LOP3.LUT R13, R12, 0xffffffc0, RZ, 0xc0, !PT ;  /* 0xffffffc00c0d7812 */ /* 0x000fe200078ec0ff */
[----:B------:R-:W3:Y:S03]  /*1390*/  LDCU.64 UR10, c[0x3][0x838] ;  /* 0x00c10700ff0a77ac */ /* 0x000ee60008000a00 */
[----:B------:R-:W-:Y:S01]  /*13a0*/  IADD3 R38, PT, PT, R36, R38, R13 ;  /* 0x0000002624267210 */ /* 0x000fe20007ffe00d */
[----:B------:R-:W4:Y:S04]  /*13b0*/  LDCU.64 UR14, c[0x3][0xa38] ;  /* 0x00c14700ff0e77ac */ /* 0x000f280008000a00 */
[----:B01----:R-:W-:Y:S04]  /*13c0*/  LDS.64 R22, [R38] ;  /* 0x0000000026167984 */ /* 0x003fe80000000a00 */
[----:B------:R-:W0:Y:S04]  /*13d0*/  LDS.64 R24, [R38+0xe00] ;  /* 0x000e000026187984 */ /* 0x000e280000000a00 */
[----:B------:R-:W-:Y:S04]  /*13e0*/  LDS.64 R28, [R38+0x200] ;  /* 0x00020000261c7984 */ /* 0x000fe80000000a00 */
[----:B------:R-:W1:Y:S04]  /*13f0*/  LDS.64 R30, [R38+0xc00] ;  /* 0x000c0000261e7984 */ /* 0x000e680000000a00 */
[----:B------:R-:W-:Y:S04]  /*1400*/  LDS.64 R18, [R38+0x400] ;  /* 0x0004000026127984 */ /* 0x000fe80000000a00 */
[----:B------:R-:W5:Y:S04]  /*1410*/  LDS.64 R16, [R38+0xa00] ;  /* 0x000a000026107984 */ /* 0x000f680000000a00 */
[----:B------:R-:W-:Y:S04]  /*1420*/  LDS.64 R12, [R38+0x600] ;  /* 0x00060000260c7984 */ /* 0x000fe80000000a00 */
[----:B------:R-:W2:Y:S01]  /*1430*/  LDS.64 R14, [R38+0x800] ;  /* 0x00080000260e7984 */ /* 0x000ea20000000a00 */
[----:B0-----:R-:W-:-:S02]  /*1440*/  DADD R26, R22, R24 ;  /* 0x00000000161a7229 */ /* 0x001fc40000000018 */
[----:B------:R-:W-:Y:S02]  /*1450*/  DADD R22, R22, -R24 ;  /* 0x0000000016167229 */ /* 0x000fe40000000818 */
[----:B-1----:R-:W-:-:S04]  /*1460*/  DADD R20, R28, R30 ;  /* 0x000000001c147229 */ /* 0x002fc8000000001e */
[C---:B------:R-:W-:Y:S02]  /*1470*/  DFMA R6, R26.reuse, R6, RZ ;  /* 0x000000061a06722b */ /* 0x040fe400000000ff */
[----:B------:R-:W-:Y:S02]  /*1480*/  DFMA R26, R26, UR8, RZ ;  /* 0x000000081a1a7c2b */ /* 0x000fe400080000ff */
[----:B------:R-:W-:-:S04]  /*1490*/  DADD R28, R28, -R30 ;  /* 0x000000001c1c7229 */ /* 0x000fc8000000081e */
[----:B------:R-:W-:Y:S02]  /*14a0*/  DFMA R8, R20, R8, R6 ;  /* 0x000000081408722b */ /* 0x000fe40000000006 */
[C---:B------:R-:W-:Y:S02]  /*14b0*/  DFMA R6, R22.reuse, R2, RZ ;  /* 0x000000021606722b */ /* 0x040fe400000000ff */
[----:B------:R-:W-:Y:S02]  /*14c0*/  DFMA R22, R22, UR12, RZ ;  /* 0x0000000c16167c2b */ /* 0x000fe400080000ff */
[----:B------:R-:W-:Y:S02]  /*14d0*/  DFMA R26, R20, UR28, R26 ;  /* 0x0000001c141a7c2b */ /* 0x000fe4000800001a */
[C-C-:B-----5:R-:W-:Y:S02]  /*14e0*/  DADD R2, R18.reuse, R16.reuse ;  /* 0x0000000012027229 */ /* 0x160fe40000000010 */
[----:B------:R-:W-:-:S02]  /*14f0*/  DADD R16, R18, -R16 ;  /* 0x0000000012107229 */ /* 0x000fc40000000810 */
[C---:B------:R-:W-:Y:S02]  /*1500*/  DFMA R22, R28.reuse, UR16, R22 ;  /* 0x000000101c167c2b */ /* 0x040fe40008000016 */
[----:B------:R-:W-:Y:S02]  /*1510*/  DFMA R6, R28, R4, R6 ;  /* 0x000000041c06722b */ /* 0x000fe40000000006 */
[C---:B------:R-:W-:Y:S02]  /*1520*/  DFMA R8, R2.reuse, R10, R8 ;  /* 0x0000000a0208722b */ /* 0x040fe40000000008 */
[----:B------:R-:W-:Y:S02]  /*1530*/  DFMA R26, R2, UR32, R26 ;  /* 0x00000020021a7c2b */ /* 0x000fe4000800001a */
[C-C-:B--2---:R-:W-:Y:S02]  /*1540*/  DADD R2, R12.reuse, R14.reuse ;  /* 0x000000000c027229 */ /* 0x144fe4000000000e */
[----:B------:R-:W-:-:S02]  /*1550*/  DADD R12, R12, -R14 ;  /* 0x000000000c0c7229 */ /* 0x000fc4000000080e */
[C---:B------:R-:W-:Y:S02]  /*1560*/  DFMA R22, R16.reuse, UR20, R22 ;  /* 0x0000001410167c2b */ /* 0x040fe40008000016 */
[----:B------:R-:W-:Y:S02]  /*1570*/  DFMA R6, R16, UR4, R6 ;  /* 0x0000000410067c2b */ /* 0x000fe40008000006 */
[C---:B------:R-:W-:Y:S02]  /*1580*/  DFMA R4, R2.reuse, UR36, R26 ;  /* 0x0000002402047c2b */ /* 0x040fe4000800001a */
[----:B---3--:R-:W-:Y:S02]  /*1590*/  DFMA R8, R2, UR10, R8 ;  /* 0x0000000a02087c2b */ /* 0x008fe40008000008 */
[C---:B------:R-:W-:Y:S02]  /*15a0*/  DFMA R22, R12.reuse, UR24, R22 ;  /* 0x000000180c167c2b */ /* 0x040fe40008000016 */
[----:B----4-:R-:W-:-:S06]  /*15b0*/  DFMA R6, R12, UR14, R6 ;  /* 0x0000000e0c067c2b */ /* 0x010fcc0008000006 */
[C-C-:B------:R-:W-:Y:S02]  /*15c0*/  DADD R26, R4.reuse, -R22.reuse ;  /* 0x00000000041a7229 */ /* 0x140fe40000000816 */
[----:B------:R-:W-:Y:S02]  /*15d0*/  DADD R12, R4, R22 ;  /* 0x00000000040c7229 */ /* 0x000fe40000000016 */
[C-C-:B------:R-:W-:Y:S02]  /*15e0*/  DADD R16, R8.reuse, -R6.reuse ;  /* 0x0000000008107229 */ /* 0x140fe40000000806 */
[----:B------:R-:W-:-:S11]  /*15f0*/  DADD R14, R8, R6 ;  /* 0x00000000080e7229 */ /* 0x000fd60000000006 */
.L_x_2171:
[----:B------:R-:W-:Y:S05]  /*1600*/  BSYNC.RECONVERGENT B0 ;  /* 0x0000000000007941 */ /* 0x000fea0003800200 */
.L_x_2170:
        /* <DEDUP_REMOVED lines=11> */
.L_x_2172:
        /* <DEDUP_REMOVED lines=12> */
.L_x_3152:


//--------------------- .text._Z32massMatrixMultiplyRegisterKernelILi4ELi8ELi1EEviPKdS1_S1_S1_Pd --------------------------
	.section	.text._Z32massMatrixMultiplyRegisterKernelILi4ELi8ELi1EEviPKdS1_S1_S1_Pd,"ax",@progbits
	.align	128
        .global         _Z32massMatrixMultiplyRegisterKernelILi4ELi8ELi1EEviPKdS1_S1_S1_Pd
        .type           _Z32massMatrixMultiplyRegisterKernelILi4ELi8ELi1EEviPKdS1_S1_S1_Pd,@function
        .size           _Z32massMatrixMultiplyRegisterKernelILi4ELi8ELi1EEviPKdS1_S1_S1_Pd,(.L_x_3153 - _Z32massMatrixMultiplyRegisterKernelILi4ELi8ELi1EEviPKdS1_S1_S1_Pd)
        .other          _Z32massMatrixMultiplyRegisterKernelILi4ELi8ELi1EEviPKdS1_S1_S1_Pd,@"STO_CUDA_ENTRY STV_DEFAULT"
_Z32massMatrixMultiplyRegisterKernelILi4ELi8ELi1EEviPKdS1_S1_S1_Pd:
.text._Z32massMatrixMultiplyRegisterKernelILi4ELi8ELi1EEviPKdS1_S1_S1_Pd:
        /* <DEDUP_REMOVED lines=124> */
.L_x_2174:
[----:B------:R-:W-:Y:S05]  /*07c0*/  BSYNC.RECONVERGENT B0 ;  /* 0x0000000000007941 */ /* 0x000fea0003800200 */
.L_x_2173:
        /* <DEDUP_REMOVED lines=43> */
.L_x_2176:
[----:B------:R-:W-:Y:S05]  /*0a80*/  BSYNC.RECONVERGENT B0 ;  /* 0x0000000000007941 */ /* 0x000fea0003800200 */
.L_x_2175:
        /* <DEDUP_REMOVED lines=137> */
.L_x_2178:
[----:B------:R-:W-:Y:S05]  /*1320*/  BSYNC.RECONVERGENT B0 ;  /* 0x0000000000007941 */ /* 0x000fea0003800200 */
.L_x_2177:
        /* <DEDUP_REMOVED lines=44> */
.L_x_2180:
[----:B------:R-:W-:Y:S05]  /*15f0*/  BSYNC.RECONVERGENT B0 ;  /* 0x0000000000007941 */ /* 0x000fea0003800200 */
.L_x_2179:
        /* <DEDUP_REMOVED lines=11> */
.L_x_2181:
        /* <DEDUP_REMOVED lines=13> */
.L_x_3153:


//--------------------- .text._Z42massMatrixMultiplyMonolithicConstantKernelILi4ELi7ELi2EEviPKdS1_S1_S1_Pd --------------------------
	.section	.text._Z42massMatrixMultiplyMonolithicConstantKernelILi4ELi7ELi2EEviPKdS1_S1_S1_Pd,"ax",@progbits
	.align	128
        .global         _Z42massMatrixMultiplyMonolithicConstantKernelILi4ELi7ELi2EEviPKdS1_S1_S1_Pd
        .type           _Z42massMatrixMultiplyMonolithicConstantKernelILi4ELi7ELi2EEviPKdS1_S1_S1_Pd,@function
        .size           _Z42massMatrixMultiplyMonolithicConstantKernelILi4ELi7ELi2EEviPKdS1_S1_S1_Pd,(.L_x_3154 - _Z42massMatrixMultiplyMonolithicConstantKernelILi4ELi7ELi2EEviPKdS1_S1_S1_Pd)
        .other          _Z42massMatrixMultiplyMonolithicConstantKernelILi4ELi7ELi2EEviPKdS1_S1_S1_Pd,@"STO_CUDA_ENTRY STV_DEFAULT"
_Z42massMatrixMultiplyMonolithicConstantKernelILi4ELi7ELi2EEviPKdS1_S1_S1_Pd:
.text._Z42massMatrixMultiplyMonolithicConstantKernelILi4ELi7ELi2EEviPKdS1_S1_S1_Pd:
        /* <DEDUP_REMOVED lines=10> */
[----:B------:R-:W-:Y:S02]  /*00a0*/  CS2R R22, SRZ ;  /* 0x0000000000167805 */ /* 0x000fe4000001ff00 */
[----:B------:R-:W-:Y:S02]  /*00b0*/  CS2R R32, SRZ ;  /* 0x0000000000207805 */ /* 0x000fe4000001ff00 */
[----:B------:R-:W-:Y:S01]  /*00c0*/  CS2R R30, SRZ ;  /* 0x00000000001e7805 */ /* 0x000fe2000001ff00 */
[----:B------:R-:W3:Y:S01]  /*00d0*/  S2R R27, SR_CgaCtaId ;  /* 0x00000000001b7919 */ /* 0x000ee20000008800 */
[----:B0-----:R-:W-:Y:S01]  /*00e0*/  IMAD R3, R3, 0x2, R2 ;  /* 0x0000000203037824 */ /* 0x001fe200078e0202 */
[----:B----4-:R-:W-:-:S03]  /*00f0*/  LOP3.LUT R4, R0, 0xffff, RZ, 0xc0, !PT ;  /* 0x0000ffff00047812 */ /* 0x010fc600078ec0ff */
[C---:B------:R-:W-:Y:S01]  /*0100*/  IMAD R5, R3.reuse, 0x31, R0 ;  /* 0x0000003103057824 */ /* 0x040fe200078e0200 */
[----:B-1----:R-:W-:-:S03]  /*0110*/  ISETP.GE.AND P0, PT, R3, UR6, PT ;  /* 0x0000000603007c0c */ /* 0x002fc6000bf06270 */
[----:B------:R-:W-:Y:S02]  /*0120*/  IMAD R5, R5, 0x7, RZ ;  /* 0x0000000705057824 */ /* 0x000fe400078e02ff */
[----:B------:R-:W-:Y:S02]  /*0130*/  IMAD R4, R4, 0x2493, RZ ;  /* 0x0000249304047824 */ /* 0x000fe400078e02ff */
[----:B--2---:R-:W-:-:S03]  /*0140*/  IMAD.WIDE R42, R5, 0x8, R42 ;  /* 0x00000008052a7825 */ /* 0x004fc600078e022a */
[----:B------:R-:W-:-:S03]  /*0150*/  SHF.R.U32.HI R21, RZ, 0x10, R4 ;  /* 0x00000010ff157819 */ /* 0x000fc60000011604 */
[----:B------:R-:W0:Y:S01]  /*0160*/  @!P0 LDC.64 R4, c[0x0][0x3a0] ;  /* 0x0000e800ff048b82 */ /* 0x000e220000000a00 */
[----:B------:R-:W-:Y:S01]  /*0170*/  PRMT R7, R21, 0x9910, RZ ;  /* 0x0000991015077816 */ /* 0x000fe200000000ff */
[----:B---3--:R1:W5:Y:S01]  /*0180*/  @!P0 LDG.E.64.CONSTANT R12, desc[UR4][R42.64] ;  /* 0x000000042a0c8981 */ /* 0x008362000c1e9b00 */
[----:B------:R-:W-:-:S03]  /*0190*/  MOV R6, 0x400 ;  /* 0x0000040000067802 */ /* 0x000fc60000000f00 */
[----:B------:R-:W-:Y:S01]  /*01a0*/  IMAD R7, R7, 0x7, RZ ;  /* 0x0000000707077824 */ /* 0x000fe200078e02ff */
[----:B------:R-:W-:Y:S01]  /*01b0*/  LOP3.LUT R39, R0, 0x3, RZ, 0xc0, !PT ;  /* 0x0000000300277812 */ /* 0x000fe200078ec0ff */
[----:B------:R1:W5:Y:S02]  /*01c0*/  @!P0 LDG.E.64.CONSTANT R14, desc[UR4][R42.64+0x8] ;  /* 0x000008042a0e8981 */ /* 0x000364000c1e9b00 */
[----:B------:R-:W-:Y:S01]  /*01d0*/  IMAD.MOV R20, RZ, RZ, -R7 ;  /* 0x000000ffff147224 */ /* 0x000fe200078e0a07 */
[----:B------:R-:W-:Y:S01]  /*01e0*/  LEA R7, R27, R6, 0x18 ;  /* 0x000000061b077211 */ /* 0x000fe200078ec0ff */
[----:B------:R1:W5:Y:S01]  /*01f0*/  @!P0 LDG.E.64.CONSTANT R16, desc[UR4][R42.64+0x10] ;  /* 0x000010042a108981 */ /* 0x000362000c1e9b00 */
[----:B------:R-:W-:-:S03]  /*0200*/  @!P0 LOP3.LUT R6, R39, 0x3fc, R0, 0xf8, !PT ;  /* 0x000003fc27068812 */ /* 0x000fc600078ef800 */
[----:B------:R-:W-:Y:S01]  /*0210*/  IMAD R2, R2, 0xab8, R7 ;  /* 0x00000ab802027824 */ /* 0x000fe200078e0207 */
[----:B------:R1:W5:Y:S01]  /*0220*/  @!P0 LDG.E.64.CONSTANT R22, desc[UR4][R42.64+0x18] ;  /* 0x000018042a168981 */ /* 0x000362000c1e9b00 */
[----:B------:R-:W-:-:S03]  /*0230*/  @!P0 IMAD R7, R3, 0x40, R6 ;  /* 0x0000004003078824 */ /* 0x000fc600078e0206 */
[----:B------:R1:W5:Y:S01]  /*0240*/  @!P0 LDG.E.64.CONSTANT R32, desc[UR4][R42.64+0x20] ;  /* 0x000020042a208981 */ /* 0x000362000c1e9b00 */
[----:B0-----:R-:W-:-:S03]  /*0250*/  @!P0 IMAD.WIDE R6, R7, 0x8, R4 ;  /* 0x0000000807068825 */ /* 0x001fc600078e0204 */
[----:B------:R1:W5:Y:S01]  /*0260*/  @!P0 LDG.E.64.CONSTANT R30, desc[UR4][R42.64+0x28] ;  /* 0x000028042a1e8981 */ /* 0x000362000c1e9b00 */
[----:B------:R-:W-:Y:S02]  /*0270*/  PRMT R27, R20, 0x7710, RZ ;  /* 0x00007710141b7816 */ /* 0x000fe400000000ff */
[----:B------:R-:W-:Y:S01]  /*0280*/  ISETP.GT.U32.AND P1, PT, R0, 0xf, PT ;  /* 0x0000000f0000780c */ /* 0x000fe20003f24070 */
[----:B------:R1:W5:Y:S01]  /*0290*/  @!P0 LDG.E.64.CONSTANT R24, desc[UR4][R6.64] ;  /* 0x0000000406188981 */ /* 0x000362000c1e9b00 */
[----:B------:R-:W-:Y:S01]  /*02a0*/  IADD3 R20, PT, PT, R27, R0, RZ ;  /* 0x000000001b147210 */ /* 0x000fe20007ffe0ff */
[----:B------:R-:W-:Y:S01]  /*02b0*/  BSSY.RECONVERGENT B0, `(.L_x_2182) ;  /* 0x000003f000007945 */ /* 0x000fe20003800200 */
[----:B------:R-:W-:Y:S02]  /*02c0*/  BAR.SYNC.DEFER_BLOCKING 0x0 ;  /* 0x0000000000007b1d */ /* 0x000fe40000010000 */
[----:B------:R-:W-:Y:S01]  /*02d0*/  LOP3.LUT R27, R20, 0xffff, RZ, 0xc0, !PT ;  /* 0x0000ffff141b7812 */ /* 0x000fe200078ec0ff */
[----:B------:R-:W-:Y:S01]  /*02e0*/  IMAD R20, R21, 0x188, R2 ;  /* 0x0000018815147824 */ /* 0x000fe200078e0202 */
[----:B------:R-:W-:-:S02]  /*02f0*/  SHF.R.U32.HI R21, RZ, 0x2, R0 ;  /* 0x00000002ff157819 */ /* 0x000fc40000011600 */
[----:B------:R-:W-:Y:S01]  /*0300*/  ISETP.GT.U32.AND P2, PT, R0, 0x1b, PT ;  /* 0x0000001b0000780c */ /* 0x000fe20003f44070 */
[----:B------:R-:W-:Y:S01]  /*0310*/  IMAD R5, R27, 0x38, R20 ;  /* 0x000000381b057824 */ /* 0x000fe200078e0214 */
[----:B------:R1:W5:Y:S01]  /*0320*/  @!P0 LDG.E.64.CONSTANT R18, desc[UR4][R6.64+0x80] ;  /* 0x0000800406128981 */ /* 0x000362000c1e9b00 */
[----:B------:R-:W-:-:S03]  /*0330*/  IMAD R2, R21, 0x38, R2 ;  /* 0x0000003815027824 */ /* 0x000fc600078e0202 */
[----:B------:R1:W5:Y:S04]  /*0340*/  @!P0 LDG.E.64.CONSTANT R10, desc[UR4][R6.64+0x100] ;  /* 0x00010004060a8981 */ /* 0x000368000c1e9b00 */
[----:B------:R1:W5:Y:S01]  /*0350*/  @!P0 LDG.E.64.CONSTANT R8, desc[UR4][R6.64+0x180] ;  /* 0x0001800406088981 */ /* 0x000362000c1e9b00 */
[----:B------:R-:W-:Y:S01]  /*0360*/  IMAD R4, R21, 0x150, R2 ;  /* 0x0000015015047824 */ /* 0x000fe200078e0202 */
[----:B------:R-:W-:Y:S06]  /*0370*/  @P1 BRA `(.L_x_2183) ;  /* 0x0000000000c81947 */ /* 0x000fec0003800000 */
        /* <DEDUP_REMOVED lines=21> */
[----:B0-----:R-:W-:Y:S01]  /*04d0*/  DFMA R24, R24, UR52, RZ ;  /* 0x0000003418187c2b */ /* 0x001fe200080000ff */
[----:B------:R-:W0:Y:S01]  /*04e0*/  LDCU.128 UR44, c[0x3][0x90] ;  /* 0x00c01200ff2c77ac */ /* 0x000e220008000c00 */
[C---:B------:R-:W-:Y:S02]  /*04f0*/  DFMA R36, R18.reuse, UR42, R36 ;  /* 0x0000002a12247c2b */ /* 0x040fe40008000024 */
[----:B------:R-:W-:Y:S01]  /*0500*/  DFMA R20, R18, UR50, R20 ;  /* 0x0000003212147c2b */ /* 0x000fe20008000014 */
[----:B------:R-:W4:Y:S01]  /*0510*/  LDCU.128 UR8, c[0x3][0xb0] ;  /* 0x00c01600ff0877ac */ /* 0x000f220008000c00 */
[----:B------:R-:W-:Y:S02]  /*0520*/  DFMA R6, R10, UR12, R6 ;  /* 0x0000000c0a067c2b */ /* 0x000fe40008000006 */
[----:B------:R-:W-:Y:S01]  /*0530*/  DFMA R24, R18, UR54, R24 ;  /* 0x0000003612187c2b */ /* 0x000fe20008000018 */
[----:B------:R-:W4:Y:S01]  /*0540*/  LDCU.128 UR56, c[0x3][0xd0] ;  /* 0x00c01a00ff3877ac */ /* 0x000f220008000c00 */
[----:B--2---:R-:W-:-:S02]  /*0550*/  DFMA R26, R10, UR20, R26 ;  /* 0x000000140a1a7c2b */ /* 0x004fc4000800001a */
[----:B---3--:R-:W-:Y:S02]  /*0560*/  DFMA R28, R10, UR28, R28 ;  /* 0x0000001c0a1c7c2b */ /* 0x008fe4000800001c */
[----:B------:R-:W-:Y:S02]  /*0570*/  DFMA R6, R8, UR14, R6 ;  /* 0x0000000e08067c2b */ /* 0x000fe40008000006 */
[----:B-1----:R-:W-:Y:S02]  /*0580*/  DFMA R34, R10, UR36, R34 ;  /* 0x000000240a227c2b */ /* 0x002fe40008000022 */
[----:B------:R-:W-:Y:S02]  /*0590*/  DFMA R26, R8, UR22, R26 ;  /* 0x00000016081a7c2b */ /* 0x000fe4000800001a */
[----:B0-----:R-:W-:Y:S02]  /*05a0*/  DFMA R36, R10, UR44, R36 ;  /* 0x0000002c0a247c2b */ /* 0x001fe40008000024 */
[----:B------:R-:W-:-:S02]  /*05b0*/  DFMA R28, R8, UR30, R28 ;  /* 0x0000001e081c7c2b */ /* 0x000fc4000800001c */
[----:B----4-:R-:W-:Y:S02]  /*05c0*/  DFMA R20, R10, UR8, R20 ;  /* 0x000000080a147c2b */ /* 0x010fe40008000014 */
[----:B------:R-:W-:Y:S02]  /*05d0*/  DFMA R34, R8, UR38, R34 ;  /* 0x0000002608227c2b */ /* 0x000fe40008000022 */
[----:B------:R-:W-:Y:S02]  /*05e0*/  DFMA R24, R10, UR56, R24 ;  /* 0x000000380a187c2b */ /* 0x000fe40008000018 */
[C---:B------:R-:W-:Y:S01]  /*05f0*/  DFMA R36, R8.reuse, UR46, R36 ;  /* 0x0000002e08247c2b */ /* 0x040fe20008000024 */
[----:B------:R-:W-:Y:S01]  /*0600*/  IMAD R11, R39, 0x8, R2 ;  /* 0x00000008270b7824 */ /* 0x000fe200078e0202 */
[----:B------:R-:W-:-:S04]  /*0610*/  DFMA R20, R8, UR10, R20 ;  /* 0x0000000a08147c2b */ /* 0x000fc80008000014 */
[----:B------:R-:W-:Y:S01]  /*0620*/  DFMA R24, R8, UR58, R24 ;  /* 0x0000003a08187c2b */ /* 0x000fe20008000018 */
[----:B------:R0:W-:Y:S04]  /*0630*/  STS.64 [R11], R6 ;  /* 0x000000060b007388 */ /* 0x0001e80000000a00 */
[----:B------:R0:W-:Y:S04]  /*0640*/  STS.64 [R11+0x188], R26 ;  /* 0x0001881a0b007388 */ /* 0x0001e80000000a00 */
[----:B------:R0:W-:Y:S04]  /*0650*/  STS.64 [R11+0x310], R28 ;  /* 0x0003101c0b007388 */ /* 0x0001e80000000a00 */
[----:B------:R0:W-:Y:S04]  /*0660*/  STS.64 [R11+0x498], R34 ;  /* 0x000498220b007388 */ /* 0x0001e80000000a00 */
[----:B------:R0:W-:Y:S04]  /*0670*/  STS.64 [R11+0x620], R36 ;  /* 0x000620240b007388 */ /* 0x0001e80000000a00 */
[----:B------:R0:W-:Y:S04]  /*0680*/  STS.64 [R11+0x7a8], R20 ;  /* 0x0007a8140b007388 */ /* 0x0001e80000000a00 */
[----:B------:R0:W-:Y:S02]  /*0690*/  STS.64 [R11+0x930], R24 ;  /* 0x000930180b007388 */ /* 0x0001e40000000a00 */
.L_x_2183:
[----:B------:R-:W-:Y:S05]  /*06a0*/  BSYNC.RECONVERGENT B0 ;  /* 0x0000000000007941 */ /* 0x000fea0003800200 */
.L_x_2182:
[----:B------:R-:W-:Y:S01]  /*06b0*/  BAR.SYNC.DEFER_BLOCKING 0x0 ;  /* 0x0000000000007b1d */ /* 0x000fe20000010000 */
[----:B------:R-:W-:-:S05]  /*06c0*/  LEA R38, R39, R4, 0x3 ;  /* 0x0000000427267211 */ /* 0x000fca00078e18ff */
[----:B------:R-:W-:Y:S04]  /*06d0*/  BSSY.RECONVERGENT B0, `(.L_x_2184) ;  /* 0x0000037000007945 */ /* 0x000fe80003800200 */
[----:B------:R-:W-:Y:S05]  /*06e0*/  @P2 BRA `(.L_x_2185) ;  /* 0x0000000000d42947 */ /* 0x000fea0003800000 */
[----:B0-----:R-:W0:Y:S01]  /*06f0*/  LDS.64 R20, [R38] ;  /* 0x0000000026147984 */ /* 0x001e220000000a00 */
[----:B------:R-:W0:Y:S03]  /*0700*/  LDCU.128 UR8, c[0x3][URZ] ;  /* 0x00c00000ff0877ac */ /* 0x000e260008000c00 */
[----:B-----5:R-:W2:Y:S01]  /*0710*/  LDS.64 R10, [R38+0x38] ;  /* 0x00003800260a7984 */ /* 0x020ea20000000a00 */
[----:B------:R-:W3:Y:S03]  /*0720*/  LDCU.128 UR16, c[0x3][0x20] ;  /* 0x00c00400ff1077ac */ /* 0x000ee60008000c00 */
[----:B------:R-:W4:Y:S01]  /*0730*/  LDS.64 R8, [R38+0x70] ;  /* 0x0000700026087984 */ /* 0x000f220000000a00 */
[----:B------:R-:W3:Y:S03]  /*0740*/  LDCU.128 UR24, c[0x3][0x40] ;  /* 0x00c00800ff1877ac */ /* 0x000ee60008000c00 */
[----:B-1----:R-:W1:Y:S01]  /*0750*/  LDS.64 R6, [R38+0xa8] ;  /* 0x0000a80026067984 */ /* 0x002e620000000a00 */
[----:B------:R-:W3:Y:S01]  /*0760*/  LDCU.128 UR32, c[0x3][0x60] ;  /* 0x00c00c00ff2077ac */ /* 0x000ee20008000c00 */
[----:B------:R-:W3:Y:S01]  /*0770*/  LDCU.128 UR40, c[0x3][0x80] ;  /* 0x00c01000ff2877ac */ /* 0x000ee20008000c00 */
[----:B------:R-:W3:Y:S01]  /*0780*/  LDCU.128 UR48, c[0x3][0xa0] ;  /* 0x00c01400ff3077ac */ /* 0x000ee20008000c00 */
[----:B------:R-:W2:Y:S01]  /*0790*/  LDCU.128 UR56, c[0x3][0xc0] ;  /* 0x00c01800ff3877ac */ /* 0x000ea20008000c00 */
[----:B------:R-:W4:Y:S01]  /*07a0*/  LDCU.128 UR12, c[0x3][0x10] ;  /* 0x00c00200ff0c77ac */ /* 0x000f220008000c00 */
[----:B------:R-:W4:Y:S01]  /*07b0*/  LDCU.128 UR20, c[0x3][0x30] ;  /* 0x00c00600ff1477ac */ /* 0x000f220008000c00 */
[----:B------:R-:W4:Y:S01]  /*07c0*/  LDCU.128 UR28, c[0x3][0x50] ;  /* 0x00c00a00ff1c77ac */ /* 0x000f220008000c00 */
[C---:B0-----:R-:W-:Y:S01]  /*07d0*/  DFMA R24, R20.reuse, UR8, RZ ;  /* 0x0000000814187c2b */ /* 0x041fe200080000ff */
[----:B------:R-:W0:Y:S01]  /*07e0*/  LDCU.128 UR36, c[0x3][0x70] ;  /* 0x00c00e00ff2477ac */ /* 0x000e220008000c00 */
[----:B---3--:R-:W-:-:S02]  /*07f0*/  DFMA R26, R20, UR16, RZ ;  /* 0x00000010141a7c2b */ /* 0x008fc400080000ff */
[C---:B------:R-:W-:Y:S01]  /*0800*/  DFMA R28, R20.reuse, UR24, RZ ;  /* 0x00000018141c7c2b */ /* 0x040fe200080000ff */
[----:B------:R-:W3:Y:S01]  /*0810*/  LDCU.128 UR44, c[0x3][0x90] ;  /* 0x00c01200ff2c77ac */ /* 0x000ee20008000c00 */
[C---:B------:R-:W-:Y:S02]  /*0820*/  DFMA R34, R20.reuse, UR32, RZ ;  /* 0x0000002014227c2b */ /* 0x040fe400080000ff */
[C---:B------:R-:W-:Y:S01]  /*0830*/  DFMA R36, R20.reuse, UR40, RZ ;  /* 0x0000002814247c2b */ /* 0x040fe200080000ff */
[----:B------:R-:W1:Y:S01]  /*0840*/  LDCU.128 UR52, c[0x3][0xb0] ;  /* 0x00c01600ff3477ac */ /* 0x000e620008000c00 */
[C---:B------:R-:W-:Y:S02]  /*0850*/  DFMA R18, R20.reuse, UR48, RZ ;  /* 0x0000003014127c2b */ /* 0x040fe400080000ff */
[----:B--2---:R-:W-:Y:S01]  /*0860*/  DFMA R20, R20, UR56, RZ ;  /* 0x0000003814147c2b */ /* 0x004fe200080000ff */
        /* <DEDUP_REMOVED lines=8> */
[C---:B----4-:R-:W-:Y:S02]  /*08f0*/  DFMA R24, R8.reuse, UR12, R24 ;  /* 0x0000000c08187c2b */ /* 0x050fe40008000018 */
[C---:B------:R-:W-:Y:S02]  /*0900*/  DFMA R26, R8.reuse, UR20, R26 ;  /* 0x00000014081a7c2b */ /* 0x040fe4000800001a */
[C---:B------:R-:W-:Y:S02]  /*0910*/  DFMA R28, R8.reuse, UR28, R28 ;  /* 0x0000001c081c7c2b */ /* 0x040fe4000800001c */
[C---:B0-----:R-:W-:Y:S02]  /*0920*/  DFMA R34, R8.reuse, UR36, R34 ;  /* 0x0000002408227c2b */ /* 0x041fe40008000022 */
[C---:B---3--:R-:W-:Y:S02]  /*0930*/  DFMA R36, R8.reuse, UR44, R36 ;  /* 0x0000002c08247c2b */ /* 0x048fe40008000024 */
[----:B-1----:R-:W-:-:S02]  /*0940*/  DFMA R18, R8, UR52, R18 ;  /* 0x0000003408127c2b */ /* 0x002fc40008000012 */
[----:B--2---:R-:W-:Y:S02]  /*0950*/  DFMA R20, R8, UR60, R20 ;  /* 0x0000003c08147c2b */ /* 0x004fe40008000014 */
        /* <DEDUP_REMOVED lines=14> */
.L_x_2185:
[----:B------:R-:W-:Y:S05]  /*0a40*/  BSYNC.RECONVERGENT B0 ;  /* 0x0000000000007941 */ /* 0x000fea0003800200 */
.L_x_2184:
[----:B0-2---:R-:W-:Y:S01]  /*0a50*/  CS2R R36, SRZ ;  /* 0x0000000000247805 */ /* 0x005fe2000001ff00 */
[----:B------:R-:W-:Y:S06]  /*0a60*/  BAR.SYNC.DEFER_BLOCKING 0x0 ;  /* 0x0000000000007b1d */ /* 0x000fec0000010000 */
[----:B------:R-:W1:Y:S01]  /*0a70*/  LDCU.128 UR8, c[0x3][URZ] ;  /* 0x00c00000ff0877ac */ /* 0x000e620008000c00 */
[----:B------:R-:W2:Y:S01]  /*0a80*/  @!P0 LDG.E.64.CONSTANT R36, desc[UR4][R42.64+0x30] ;  /* 0x000030042a248981 */ /* 0x000ea2000c1e9b00 */
[----:B------:R-:W0:Y:S01]  /*0a90*/  LDCU.128 UR16, c[0x3][0x40] ;  /* 0x00c00800ff1077ac */ /* 0x000e220008000c00 */
[----:B------:R-:W3:Y:S01]  /*0aa0*/  LDCU.128 UR12, c[0x3][0x20] ;  /* 0x00c00400ff0c77ac */ /* 0x000ee20008000c00 */
[----:B------:R-:W4:Y:S01]  /*0ab0*/  LDCU.128 UR36, c[0x3][0x10] ;  /* 0x00c00200ff2477ac */ /* 0x000f220008000c00 */
[----:B------:R-:W4:Y:S01]  /*0ac0*/  LDCU.128 UR32, c[0x3][0x50] ;  /* 0x00c00a00ff2077ac */ /* 0x000f220008000c00 */
[----:B------:R-:W4:Y:S01]  /*0ad0*/  LDS.64 R38, [R5] ;  /* 0x0000000005267984 */ /* 0x000f220000000a00 */
[----:B-1----:R-:W-:Y:S01]  /*0ae0*/  IMAD.U32 R6, RZ, RZ, UR10 ;  /* 0x0000000aff067e24 */ /* 0x002fe2000f8e00ff */
[----:B------:R-:W1:Y:S01]  /*0af0*/  LDCU.128 UR28, c[0x3][0x30] ;  /* 0x00c00600ff1c77ac */ /* 0x000e620008000c00 */
[----:B------:R-:W-:Y:S01]  /*0b00*/  IMAD.U32 R7, RZ, RZ, UR11 ;  /* 0x0000000bff077e24 */ /* 0x000fe2000f8e00ff */
[----:B------:R-:W1:Y:S01]  /*0b10*/  LDS.64 R40, [R5+0x8] ;  /* 0x0000080005287984 */ /* 0x000e620000000a00 */
[----:B0----5:R-:W-:Y:S01]  /*0b20*/  IMAD.U32 R10, RZ, RZ, UR18 ;  /* 0x00000012ff0a7e24 */ /* 0x021fe2000f8e00ff */
[----:B------:R-:W-:Y:S01]  /*0b30*/  MOV R11, UR19 ;  /* 0x00000013000b7c02 */ /* 0x000fe20008000f00 */
[----:B------:R-:W0:Y:S01]  /*0b40*/  LDCU.128 UR20, c[0x3][0x60] ;  /* 0x00c00c00ff1477ac */ /* 0x000e220008000c00 */
[----:B------:R-:W1:Y:S01]  /*0b50*/  LDS.64 R28, [R5+0x10] ;  /* 0x00001000051c7984 */ /* 0x000e620000000a00 */
[----:B---3--:R-:W-:Y:S01]  /*0b60*/  MOV R8, UR14 ;  /* 0x0000000e00087c02 */ /* 0x008fe20008000f00 */
[----:B------:R-:W-:Y:S01]  /*0b70*/  IMAD.U32 R9, RZ, RZ, UR15 ;  /* 0x0000000fff097e24 */ /* 0x000fe2000f8e00ff */
[----:B------:R-:W3:Y:S01]  /*0b80*/  LDCU.128 UR24, c[0x3][0x80] ;  /* 0x00c01000ff1877ac */ /* 0x000ee20008000c00 */
[----:B------:R-:W3:Y:S01]  /*0b90*/  LDS.64 R34, [R5+0x18] ;  /* 0x0000180005227984 */ /* 0x000ee20000000a00 */
[----:B------:R-:W3:Y:S01]  /*0ba0*/  LDCU.128 UR40, c[0x3][0x90] ;  /* 0x00c01200ff2877ac */ /* 0x000ee20008000c00 */
[----:B------:R-:W3:Y:S01]  /*0bb0*/  LDCU.64 UR6, c[0x3][0x18] ;  /* 0x00c00300ff0677ac */ /* 0x000ee20008000a00 */
[----:B------:R-:W3:Y:S01]  /*0bc0*/  LDCU.128 UR44, c[0x3][0x70] ;  /* 0x00c00e00ff2c77ac */ /* 0x000ee20008000c00 */
[----:B----4-:R-:W-:-:S02]  /*0bd0*/  DFMA R24, R38, UR8, RZ ;  /* 0x0000000826187c2b */ /* 0x010fc400080000ff */
[C---:B------:R-:W-:Y:S02]  /*0be0*/  DFMA R18, R38.reuse, UR16, RZ ;  /* 0x0000001026127c2b */ /* 0x040fe400080000ff */
[C---:B------:R-:W-:Y:S02]  /*0bf0*/  DFMA R20, R38.reuse, UR12, RZ ;  /* 0x0000000c26147c2b */ /* 0x040fe400080000ff */
[----:B0-----:R-:W-:Y:S02]  /*0c00*/  DFMA R26, R38, UR20, RZ ;  /* 0x00000014261a7c2b */ /* 0x001fe400080000ff */
[C---:B-1----:R-:W-:Y:S02]  /*0c10*/  DFMA R24, R40.reuse, R6, R24 ;  /* 0x000000062818722b */ /* 0x042fe40000000018 */
[C---:B------:R-:W-:Y:S02]  /*0c20*/  DFMA R18, R40.reuse, R10, R18 ;  /* 0x0000000a2812722b */ /* 0x040fe40000000012 */
[----:B------:R-:W-:-:S04]  /*0c30*/  DFMA R20, R40, R8, R20 ;  /* 0x000000082814722b */ /* 0x000fc80000000014 */
[C---:B------:R-:W-:Y:S02]  /*0c40*/  DFMA R24, R28.reuse, UR36, R24 ;  /* 0x000000241c187c2b */ /* 0x040fe40008000018 */
[C---:B------:R-:W-:Y:S02]  /*0c50*/  DFMA R18, R28.reuse, UR32, R18 ;  /* 0x000000201c127c2b */ /* 0x040fe40008000012 */
[----:B------:R-:W-:-:S04]  /*0c60*/  DFMA R20, R28, UR28, R20 ;  /* 0x0000001c1c147c2b */ /* 0x000fc80008000014 */
[C---:B---3--:R-:W-:Y:S02]  /*0c70*/  DFMA R24, R34.reuse, UR38, R24 ;  /* 0x0000002622187c2b */ /* 0x048fe40008000018 */
[C---:B------:R-:W-:Y:S01]  /*0c80*/  DFMA R18, R34.reuse, UR34, R18 ;  /* 0x0000002222127c2b */ /* 0x040fe20008000012 */
[----:B------:R-:W0:Y:S01]  /*0c90*/  LDCU.128 UR32, c[0x3][0x70] ;  /* 0x00c00e00ff2077ac */ /* 0x000e220008000c00 */
[----:B------:R-:W-:Y:S01]  /*0ca0*/  DFMA R20, R34, UR30, R20 ;  /* 0x0000001e22147c2b */ /* 0x000fe20008000014 */
[----:B------:R-:W1:Y:S03]  /*0cb0*/  LDCU.128 UR28, c[0x3][0xa0] ;  /* 0x00c01400ff1c77ac */ /* 0x000e660008000c00 */
[----:B------:R-:W-:Y:S02]  /*0cc0*/  DMUL R12, R24, R12 ;  /* 0x0000000c180c7228 */ /* 0x000fe40000000000 */
[----:B------:R-:W-:-:S02]  /*0cd0*/  DMUL R16, R18, R16 ;  /* 0x0000001012107228 */ /* 0x000fc40000000000 */
[----:B------:R-:W-:Y:S01]  /*0ce0*/  DFMA R24, R38, UR24, RZ ;  /* 0x0000001826187c2b */ /* 0x000fe200080000ff */
[----:B------:R-:W-:Y:S01]  /*0cf0*/  IMAD.U32 R18, RZ, RZ, UR22 ;  /* 0x00000016ff127e24 */ /* 0x000fe2000f8e00ff */
[----:B------:R-:W-:Y:S01]  /*0d00*/  DMUL R14, R20, R14 ;  /* 0x0000000e140e7228 */ /* 0x000fe20000000000 */
[----:B------:R-:W-:Y:S01]  /*0d10*/  IMAD.U32 R19, RZ, RZ, UR23 ;  /* 0x00000017ff137e24 */ /* 0x000fe2000f8e00ff */
[----:B------:R-:W-:Y:S01]  /*0d20*/  MOV R20, UR26 ;  /* 0x0000001a00147c02 */ /* 0x000fe20008000f00 */
[----:B------:R-:W-:-:S04]  /*0d30*/  IMAD.U32 R21, RZ, RZ, UR27 ;  /* 0x0000001bff157e24 */ /* 0x000fc8000f8e00ff */
[C---:B------:R-:W-:Y:S02]  /*0d40*/  DFMA R26, R40.reuse, R18, R26 ;  /* 0x00000012281a722b */ /* 0x040fe4000000001a */
[----:B------:R-:W-:-:S06]  /*0d50*/  DFMA R24, R40, R20, R24 ;  /* 0x000000142818722b */ /* 0x000fcc0000000018 */
[C---:B0-----:R-:W-:Y:S02]  /*0d60*/  DFMA R26, R28.reuse, UR32, R26 ;  /* 0x000000201c1a7c2b */ /* 0x041fe4000800001a */
[----:B------:R-:W-:-:S06]  /*0d70*/  DFMA R24, R28, UR40, R24 ;  /* 0x000000281c187c2b */ /* 0x000fcc0008000018 */
[C---:B------:R-:W-:Y:S01]  /*0d80*/  DFMA R26, R34.reuse, UR34, R26 ;  /* 0x00000022221a7c2b */ /* 0x040fe2000800001a */
[----:B------:R-:W0:Y:S01]  /*0d90*/  LDCU.128 UR32, c[0x3][0xb0] ;  /* 0x00c01600ff2077ac */ /* 0x000e220008000c00 */
[----:B------:R-:W-:Y:S01]  /*0da0*/  DFMA R24, R34, UR42, R24 ;  /* 0x0000002a22187c2b */ /* 0x000fe20008000018 */
[----:B------:R-:W3:Y:S05]  /*0db0*/  LDCU.128 UR40, c[0x3][0xd0] ;  /* 0x00c01a00ff2877ac */ /* 0x000eea0008000c00 */
[----:B------:R-:W-:Y:S02]  /*0dc0*/  DMUL R22, R26, R22 ;  /* 0x000000161a167228 */ /* 0x000fe40000000000 */
[----:B-1----:R-:W-:-:S02]  /*0dd0*/  DFMA R26, R38, UR28, RZ ;  /* 0x0000001c261a7c2b */ /* 0x002fc400080000ff */
[----:B------:R-:W-:Y:S01]  /*0de0*/  DMUL R32, R24, R32 ;  /* 0x0000002018207228 */ /* 0x000fe20000000000 */
[----:B------:R-:W-:Y:S01]  /*0df0*/  IMAD.U32 R24, RZ, RZ, UR30 ;  /* 0x0000001eff187e24 */ /* 0x000fe2000f8e00ff */
[----:B------:R-:W-:-:S06]  /*0e00*/  MOV R25, UR31 ;  /* 0x0000001f00197c02 */ /* 0x000fcc0008000f00 */
[----:B------:R-:W-:-:S08]  /*0e10*/  DFMA R26, R40, R24, R26 ;  /* 0x00000018281a722b */ /* 0x000fd0000000001a */
[----:B0-----:R-:W-:-:S08]  /*0e20*/  DFMA R26, R28, UR32, R26 ;  /* 0x000000201c1a7c2b */ /* 0x001fd0000800001a */
[----:B------:R-:W-:Y:S01]  /*0e30*/  DFMA R26, R34, UR34, R26 ;  /* 0x00000022221a7c2b */ /* 0x000fe2000800001a */
[----:B------:R-:W0:Y:S07]  /*0e40*/  LDCU.128 UR32, c[0x3][0xc0] ;  /* 0x00c01800ff2077ac */ /* 0x000e2e0008000c00 */
[----:B------:R-:W-:Y:S02]  /*0e50*/  DMUL R30, R26, R30 ;  /* 0x0000001e1a1e7228 */ /* 0x000fe40000000000 */
[----:B0-----:R-:W-:Y:S01]  /*0e60*/  DFMA R38, R38, UR32, RZ ;  /* 0x0000002026267c2b */ /* 0x001fe200080000ff */
[----:B------:R-:W-:-:S02]  /*0e70*/  IMAD.U32 R26, RZ, RZ, UR34 ;  /* 0x00000022ff1a7e24 */ /* 0x000fc4000f8e00ff */
[----:B------:R-:W-:-:S06]  /*0e80*/  IMAD.U32 R27, RZ, RZ, UR35 ;  /* 0x00000023ff1b7e24 */ /* 0x000fcc000f8e00ff */
[----:B------:R-:W-:-:S08]  /*0e90*/  DFMA R38, R40, R26, R38 ;  /* 0x0000001a2826722b */ /* 0x000fd00000000026 */
[----:B---3--:R-:W-:-:S08]  /*0ea0*/  DFMA R38, R28, UR40, R38 ;  /* 0x000000281c267c2b */ /* 0x008fd00008000026 */
[----:B------:R-:W-:Y:S01]  /*0eb0*/  DFMA R28, R34, UR42, R38 ;  /* 0x0000002a221c7c2b */ /* 0x000fe20008000026 */
[----:B------:R-:W0:Y:S01]  /*0ec0*/  LDCU.128 UR40, c[0x3][0x30] ;  /* 0x00c00600ff2877ac */ /* 0x000e220008000c00 */
[C---:B------:R-:W-:Y:S01]  /*0ed0*/  DFMA R40, R12.reuse, UR36, RZ ;  /* 0x000000240c287c2b */ /* 0x040fe200080000ff */
[----:B------:R-:W1:Y:S01]  /*0ee0*/  LDCU.128 UR36, c[0x3][0x50] ;  /* 0x00c00a00ff2477ac */ /* 0x000e620008000c00 */
[C---:B------:R-:W-:Y:S02]  /*0ef0*/  DFMA R34, R12.reuse, UR6, RZ ;  /* 0x000000060c227c2b */ /* 0x040fe400080000ff */
[----:B------:R-:W-:-:S08]  /*0f00*/  DFMA R38, R12, R6, RZ ;  /* 0x000000060c26722b */ /* 0x000fd000000000ff */
[C---:B------:R-:W-:Y:S02]  /*0f10*/  DFMA R38, R14.reuse, R8, R38 ;  /* 0x000000080e26722b */ /* 0x040fe40000000026 */
[C---:B0-----:R-:W-:Y:S02]  /*0f20*/  DFMA R40, R14.reuse, UR40, R40 ;  /* 0x000000280e287c2b */ /* 0x041fe40008000028 */
[----:B------:R-:W-:Y:S01]  /*0f30*/  DFMA R34, R14, UR42, R34 ;  /* 0x0000002a0e227c2b */ /* 0x000fe20008000022 */
[----:B------:R-:W0:Y:S03]  /*0f40*/  LDCU.128 UR40, c[0x3][0x90] ;  /* 0x00c01200ff2877ac */ /* 0x000e260008000c00 */
[C---:B------:R-:W-:Y:S02]  /*0f50*/  DFMA R38, R16.reuse, R10, R38 ;  /* 0x0000000a1026722b */ /* 0x040fe40000000026 */
[----:B-1----:R-:W-:-:S02]  /*0f60*/  DFMA R40, R16, UR36, R40 ;  /* 0x0000002410287c2b */ /* 0x002fc40008000028 */
[----:B------:R-:W-:Y:S01]  /*0f70*/  DFMA R34, R16, UR38, R34 ;  /* 0x0000002610227c2b */ /* 0x000fe20008000022 */
[----:B------:R-:W1:Y:S03]  /*0f80*/  LDCU.128 UR36, c[0x3][0xb0] ;  /* 0x00c01600ff2477ac */ /* 0x000e660008000c00 */
[C---:B------:R-:W-:Y:S02]  /*0f90*/  DFMA R38, R22.reuse, R18, R38 ;  /* 0x000000121626722b */ /* 0x040fe40000000026 */
[C---:B------:R-:W-:Y:S02]  /*0fa0*/  DFMA R40, R22.reuse, UR44, R40 ;  /* 0x0000002c16287c2b */ /* 0x040fe40008000028 */
[----:B------:R-:W-:-:S04]  /*0fb0*/  DFMA R34, R22, UR46, R34 ;  /* 0x0000002e16227c2b */ /* 0x000fc80008000022 */
[C---:B------:R-:W-:Y:S02]  /*0fc0*/  DFMA R38, R32.reuse, R20, R38 ;  /* 0x000000142026722b */ /* 0x040fe40000000026 */
[C---:B0-----:R-:W-:Y:S02]  /*0fd0*/  DFMA R40, R32.reuse, UR40, R40 ;  /* 0x0000002820287c2b */ /* 0x041fe40008000028 */
[----:B------:R-:W-:Y:S01]  /*0fe0*/  DFMA R34, R32, UR42, R34 ;  /* 0x0000002a20227c2b */ /* 0x000fe20008000022 */
[----:B------:R-:W0:Y:S03]  /*0ff0*/  LDCU.128 UR40, c[0x3][0xd0] ;  /* 0x00c01a00ff2877ac */ /* 0x000e260008000c00 */
[C---:B------:R-:W-:Y:S02]  /*1000*/  DFMA R38, R30.reuse, R24, R38 ;  /* 0x000000181e26722b */ /* 0x040fe40000000026 */
[----:B-1----:R-:W-:-:S02]  /*1010*/  DFMA R40, R30, UR36, R40 ;  /* 0x000000241e287c2b */ /* 0x002fc40008000028 */
[----:B------:R-:W-:Y:S02]  /*1020*/  DFMA R34, R30, UR38, R34 ;  /* 0x000000261e227c2b */ /* 0x000fe40008000022 */
[----:B--2---:R-:W-:Y:S02]  /*1030*/  DMUL R28, R28, R36 ;  /* 0x000000241c1c7228 */ /* 0x004fe40000000000 */
[----:B------:R-:W-:-:S08]  /*1040*/  DFMA R36, R12, UR8, RZ ;  /* 0x000000080c247c2b */ /* 0x000fd000080000ff */
[----:B------:R-:W-:-:S08]  /*1050*/  DFMA R36, R14, UR12, R36 ;  /* 0x0000000c0e247c2b */ /* 0x000fd00008000024 */
[----:B------:R-:W-:-:S08]  /*1060*/  DFMA R36, R16, UR16, R36 ;  /* 0x0000001010247c2b */ /* 0x000fd00008000024 */
[----:B------:R-:W-:-:S08]  /*1070*/  DFMA R36, R22, UR20, R36 ;  /* 0x0000001416247c2b */ /* 0x000fd00008000024 */
[----:B------:R-:W-:-:S08]  /*1080*/  DFMA R36, R32, UR24, R36 ;  /* 0x0000001820247c2b */ /* 0x000fd00008000024 */
[----:B------:R-:W-:Y:S02]  /*1090*/  DFMA R36, R30, UR28, R36 ;  /* 0x0000001c1e247c2b */ /* 0x000fe40008000024 */
[C---:B------:R-:W-:Y:S02]  /*10a0*/  DFMA R38, R28.reuse, R26, R38 ;  /* 0x0000001a1c26722b */ /* 0x040fe40000000026 */
[C---:B0-----:R-:W-:Y:S02]  /*10b0*/  DFMA R40, R28.reuse, UR40, R40 ;  /* 0x000000281c287c2b */ /* 0x041fe40008000028 */
[C---:B------:R-:W-:Y:S02]  /*10c0*/  DFMA R34, R28.reuse, UR42, R34 ;  /* 0x0000002a1c227c2b */ /* 0x040fe40008000022 */
[----:B------:R-:W-:Y:S01]  /*10d0*/  DFMA R36, R28, UR32, R36 ;  /* 0x000000201c247c2b */ /* 0x000fe20008000024 */
[----:B------:R0:W-:Y:S01]  /*10e0*/  STS.64 [R5+0x8], R38 ;  /* 0x0000082605007388 */ /* 0x0001e20000000a00 */
[----:B------:R-:W-:Y:S03]  /*10f0*/  BSSY.RECONVERGENT B0, `(.L_x_2186) ;  /* 0x000004d000007945 */ /* 0x000fe60003800200 */
[----:B------:R0:W-:Y:S04]  /*1100*/  STS.64 [R5+0x10], R40 ;  /* 0x0000102805007388 */ /* 0x0001e80000000a00 */
[----:B------:R0:W-:Y:S04]  /*1110*/  STS.64 [R5], R36 ;  /* 0x0000002405007388 */ /* 0x0001e80000000a00 */
[----:B------:R0:W-:Y:S01]  /*1120*/  STS.64 [R5+0x18], R34 ;  /* 0x0000182205007388 */ /* 0x0001e20000000a00 */
[----:B------:R-:W-:Y:S01]  /*1130*/  BAR.SYNC.DEFER_BLOCKING 0x0 ;  /* 0x0000000000007b1d */ /* 0x000fe20000010000 */
[----:B------:R-:W-:-:S05]  /*1140*/  ISETP.GT.U32.OR P0, PT, R0, 0xf, P0 ;  /* 0x0000000f0000780c */ /* 0x000fca0000704470 */
[----:B------:R-:W-:Y:S08]  /*1150*/  @P2 BRA `(.L_x_2187) ;  /* 0x0000000400182947 */ /* 0x000ff00003800000 */
[----:B0-----:R-:W-:Y:S01]  /*1160*/  SHF.L.U32 R5, R0, 0x3, RZ ;  /* 0x0000000300057819 */ /* 0x001fe200000006ff */
[----:B------:R-:W0:Y:S03]  /*1170*/  LDCU.64 UR6, c[0x3][0x8] ;  /* 0x00c00100ff0677ac */ /* 0x000e260008000a00 */
[----:B------:R-:W-:Y:S01]  /*1180*/  LOP3.LUT R5, R5, 0x18, RZ, 0xc0, !PT ;  /* 0x0000001805057812 */ /* 0x000fe200078ec0ff */
[----:B------:R-:W1:Y:S04]  /*1190*/  LDCU.128 UR36, c[0x3][0x10] ;  /* 0x00c00200ff2477ac */ /* 0x000e680008000c00 */
[----:B------:R-:W-:Y:S01]  /*11a0*/  IMAD.IADD R28, R4, 0x1, R5 ;  /* 0x00000001041c7824 */ /* 0x000fe200078e0205 */
[----:B------:R-:W2:Y:S04]  /*11b0*/  LDCU.64 UR10, c[0x3][0x28] ;  /* 0x00c00500ff0a77ac */ /* 0x000ea80008000a00 */
[----:B------:R-:W1:Y:S01]  /*11c0*/  LDS.64 R8, [R28] ;  /* 0x000000001c087984 */ /* 0x000e620000000a00 */
[----:B------:R-:W3:Y:S03]  /*11d0*/  LDCU.128 UR40, c[0x3][0x30] ;  /* 0x00c00600ff2877ac */ /* 0x000ee60008000c00 */
[----:B------:R-:W3:Y:S01]  /*11e0*/  LDS.64 R18, [R28+0x38] ;  /* 0x000038001c127984 */ /* 0x000ee20000000a00 */
[----:B------:R-:W4:Y:S01]  /*11f0*/  LDCU.64 UR14, c[0x3][0x48] ;  /* 0x00c00900ff0e77ac */ /* 0x000f220008000a00 */
[----:B0-----:R-:W-:Y:S01]  /*1200*/  IMAD.U32 R6, RZ, RZ, UR6 ;  /* 0x00000006ff067e24 */ /* 0x001fe2000f8e00ff */
[----:B------:R-:W-:Y:S01]  /*1210*/  MOV R7, UR7 ;  /* 0x0000000700077c02 */ /* 0x000fe20008000f00 */
[----:B------:R-:W0:Y:S01]  /*1220*/  LDS.64 R20, [R28+0x70] ;  /* 0x000070001c147984 */ /* 0x000e220000000a00 */
[----:B------:R-:W5:Y:S03]  /*1230*/  LDCU.64 UR6, c[0x3][0x68] ;  /* 0x00c00d00ff0677ac */ /* 0x000f660008000a00 */
[----:B------:R-:W5:Y:S01]  /*1240*/  LDS.64 R36, [R28+0xa8] ;  /* 0x0000a8001c247984 */ /* 0x000f620000000a00 */
[----:B------:R-:W5:Y:S03]  /*1250*/  LDCU.128 UR44, c[0x3][0x70] ;  /* 0x00c00e00ff2c77ac */ /* 0x000f660008000c00 */
[----:B------:R-:W5:Y:S04]  /*1260*/  LDS.64 R24, [R28+0xe0] ;  /* 0x0000e0001c187984 */ /* 0x000f680000000a00 */
[----:B------:R-:W5:Y:S01]  /*1270*/  LDS.64 R26, [R28+0x118] ;  /* 0x000118001c1a7984 */ /* 0x000f620000000a00 */
[----:B----4-:R-:W-:Y:S01]  /*1280*/  MOV R10, UR14 ;  /* 0x0000000e000a7c02 */ /* 0x010fe20008000f00 */
[----:B------:R-:W-:Y:S01]  /*1290*/  IMAD.U32 R11, RZ, RZ, UR15 ;  /* 0x0000000fff0b7e24 */ /* 0x000fe2000f8e00ff */
[----:B------:R-:W4:Y:S01]  /*12a0*/  LDCU.64 UR14, c[0x3][0xa8] ;  /* 0x00c01500ff0e77ac */ /* 0x000f220008000a00 */
[----:B-1----:R-:W-:-:S02]  /*12b0*/  DFMA R30, R8, UR36, RZ ;  /* 0x00000024081e7c2b */ /* 0x002fc400080000ff */
[C---:B------:R-:W-:Y:S01]  /*12c0*/  DFMA R4, R8.reuse, UR38, RZ ;  /* 0x0000002608047c2b */ /* 0x040fe200080000ff */
[----:B------:R-:W1:Y:S01]  /*12d0*/  LDCU.128 UR36, c[0x3][0x50] ;  /* 0x00c00a00ff2477ac */ /* 0x000e620008000c00 */
[C---:B------:R-:W-:Y:S02]  /*12e0*/  DFMA R34, R8.reuse, UR8, RZ ;  /* 0x0000000808227c2b */ /* 0x040fe400080000ff */
[----:B------:R-:W-:Y:S01]  /*12f0*/  DFMA R32, R8, R6, RZ ;  /* 0x000000060820722b */ /* 0x000fe200000000ff */
[----:B--2---:R-:W-:Y:S01]  /*1300*/  IMAD.U32 R8, RZ, RZ, UR10 ;  /* 0x0000000aff087e24 */ /* 0x004fe2000f8e00ff */
[C---:B---3--:R-:W-:Y:S01]  /*1310*/  DFMA R30, R18.reuse, UR40, R30 ;  /* 0x00000028121e7c2b */ /* 0x048fe2000800001e */
[----:B------:R-:W-:Y:S01]  /*1320*/  IMAD.U32 R9, RZ, RZ, UR11 ;  /* 0x0000000bff097e24 */ /* 0x000fe2000f8e00ff */
[----:B------:R-:W2:Y:S02]  /*1330*/  LDCU.64 UR10, c[0x3][0x88] ;  /* 0x00c01100ff0a77ac */ /* 0x000ea40008000a00 */
[----:B------:R-:W-:-:S03]  /*1340*/  DFMA R34, R18, UR12, R34 ;  /* 0x0000000c12227c2b */ /* 0x000fc60008000022 */
[C---:B------:R-:W-:Y:S02]  /*1350*/  DFMA R32, R18.reuse, R8, R32 ;  /* 0x000000081220722b */ /* 0x040fe40000000020 */
[----:B------:R-:W-:Y:S01]  /*1360*/  DFMA R18, R18, UR42, R4 ;  /* 0x0000002a12127c2b */ /* 0x000fe20008000004 */
[----:B------:R-:W3:Y:S01]  /*1370*/  LDCU.128 UR40, c[0x3][0x90] ;  /* 0x00c01200ff2877ac */ /* 0x000ee20008000c00 */
[----:B------:R-:W4:Y:S01]  /*1380*/  LDS.64 R4, [R28+0x150] ;  /* 0x000150001c047984 */ /* 0x000f220000000a00 */
[C---:B0-----:R-:W-:Y:S02]  /*1390*/  DFMA R34, R20.reuse, UR16, R34 ;  /* 0x0000001014227c2b */ /* 0x041fe40008000022 */
[C---:B-1----:R-:W-:Y:S02]  /*13a0*/  DFMA R30, R20.reuse, UR36, R30 ;  /* 0x00000024141e7c2b */ /* 0x042fe4000800001e */
[C---:B------:R-:W-:Y:S02]  /*13b0*/  DFMA R32, R20.reuse, R10, R32 ;  /* 0x0000000a1420722b */ /* 0x040fe40000000020 */
[----:B------:R-:W-:Y:S01]  /*13c0*/  DFMA R20, R20, UR38, R18 ;  /* 0x0000002614147c2b */ /* 0x000fe20008000012 */
[----:B------:R-:W0:Y:S01]  /*13d0*/  LDCU.128 UR36, c[0x3][0xb0] ;  /* 0x00c01600ff2477ac */ /* 0x000e220008000c00 */
[----:B-----5:R-:W-:Y:S01]  /*13e0*/  MOV R18, UR6 ;  /* 0x0000000600127c02 */ /* 0x020fe20008000f00 */
[----:B------:R-:W-:Y:S01]  /*13f0*/  IMAD.U32 R19, RZ, RZ, UR7 ;  /* 0x00000007ff137e24 */ /* 0x000fe2000f8e00ff */
[C---:B------:R-:W-:Y:S01]  /*1400*/  DFMA R34, R36.reuse, UR20, R34 ;  /* 0x0000001424227c2b */ /* 0x040fe20008000022 */
[----:B------:R-:W1:Y:S01]  /*1410*/  LDCU.64 UR6, c[0x3][0xc8] ;  /* 0x00c01900ff0677ac */ /* 0x000e620008000a00 */
[----:B------:R-:W-:-:S03]  /*1420*/  DFMA R30, R36, UR44, R30 ;  /* 0x0000002c241e7c2b */ /* 0x000fc6000800001e */
[C---:B------:R-:W-:Y:S02]  /*1430*/  DFMA R32, R36.reuse, R18, R32 ;  /* 0x000000122420722b */ /* 0x040fe40000000020 */
[----:B------:R-:W-:Y:S01]  /*1440*/  DFMA R36, R36, UR46, R20 ;  /* 0x0000002e24247c2b */ /* 0x000fe20008000014 */
[----:B------:R-:W5:Y:S01]  /*1450*/  LDCU.128 UR44, c[0x3][0xd0] ;  /* 0x00c01a00ff2c77ac */ /* 0x000f620008000c00 */
[----:B--2---:R-:W-:Y:S01]  /*1460*/  MOV R20, UR10 ;  /* 0x0000000a00147c02 */ /* 0x004fe20008000f00 */
[----:B------:R-:W-:Y:S01]  /*1470*/  IMAD.U32 R21, RZ, RZ, UR11 ;  /* 0x0000000bff157e24 */ /* 0x000fe2000f8e00ff */
[C---:B------:R-:W-:Y:S02]  /*1480*/  DFMA R34, R24.reuse, UR24, R34 ;  /* 0x0000001818227c2b */ /* 0x040fe40008000022 */
[C---:B---3--:R-:W-:Y:S02]  /*1490*/  DFMA R30, R24.reuse, UR40, R30 ;  /* 0x00000028181e7c2b */ /* 0x048fe4000800001e */
[----:B------:R-:W-:-:S02]  /*14a0*/  DFMA R36, R24, UR42, R36 ;  /* 0x0000002a18247c2b */ /* 0x000fc40008000024 */
[----:B------:R-:W-:Y:S01]  /*14b0*/  DFMA R32, R24, R20, R32 ;  /* 0x000000141820722b */ /* 0x000fe20000000020 */
[----:B----4-:R-:W-:Y:S01]  /*14c0*/  MOV R24, UR14 ;  /* 0x0000000e00187c02 */ /* 0x010fe20008000f00 */
[----:B------:R-:W-:Y:S01]  /*14d0*/  IMAD.U32 R25, RZ, RZ, UR15 ;  /* 0x0000000fff197e24 */ /* 0x000fe2000f8e00ff */
[C---:B------:R-:W-:Y:S02]  /*14e0*/  DFMA R34, R26.reuse, UR28, R34 ;  /* 0x0000001c1a227c2b */ /* 0x040fe40008000022 */
[C---:B0-----:R-:W-:Y:S02]  /*14f0*/  DFMA R30, R26.reuse, UR36, R30 ;  /* 0x000000241a1e7c2b */ /* 0x041fe4000800001e */
[C---:B------:R-:W-:Y:S02]  /*1500*/  DFMA R36, R26.reuse, UR38, R36 ;  /* 0x000000261a247c2b */ /* 0x040fe40008000024 */
[----:B------:R-:W-:Y:S01]  /*1510*/  DFMA R32, R26, R24, R32 ;  /* 0x000000181a20722b */ /* 0x000fe20000000020 */
[----:B-1----:R-:W-:Y:S01]  /*1520*/  MOV R26, UR6 ;  /* 0x00000006001a7c02 */ /* 0x002fe20008000f00 */
[----:B------:R-:W-:Y:S01]  /*1530*/  IMAD.U32 R27, RZ, RZ, UR7 ;  /* 0x00000007ff1b7e24 */ /* 0x000fe2000f8e00ff */
[----:B------:R-:W-:-:S02]  /*1540*/  DFMA R34, R4, UR32, R34 ;  /* 0x0000002004227c2b */ /* 0x000fc40008000022 */
[C---:B-----5:R-:W-:Y:S02]  /*1550*/  DFMA R30, R4.reuse, UR44, R30 ;  /* 0x0000002c041e7c2b */ /* 0x060fe4000800001e */
[C---:B------:R-:W-:Y:S02]  /*1560*/  DFMA R36, R4.reuse, UR46, R36 ;  /* 0x0000002e04247c2b */ /* 0x040fe40008000024 */
[----:B------:R-:W-:Y:S01]  /*1570*/  DFMA R32, R4, R26, R32 ;  /* 0x0000001a0420722b */ /* 0x000fe20000000020 */
[----:B------:R1:W-:Y:S04]  /*1580*/  STS.64 [R28], R34 ;  /* 0x000000221c007388 */ /* 0x0003e80000000a00 */
[----:B------:R1:W-:Y:S04]  /*1590*/  STS.64 [R28+0x70], R30 ;  /* 0x0000701e1c007388 */ /* 0x0003e80000000a00 */
[----:B------:R1:W-:Y:S04]  /*15a0*/  STS.64 [R28+0x38], R32 ;  /* 0x000038201c007388 */ /* 0x0003e80000000a00 */
[----:B------:R1:W-:Y:S02]  /*15b0*/  STS.64 [R28+0xa8], R36 ;  /* 0x0000a8241c007388 */ /* 0x0003e40000000a00 */
.L_x_2187:
[----:B------:R-:W-:Y:S05]  /*15c0*/  BSYNC.RECONVERGENT B0 ;  /* 0x0000000000007941 */ /* 0x000fea0003800200 */
.L_x_2186:
        /* <DEDUP_REMOVED lines=9> */
[----:B------:R-:W4:Y:S04]  /*1660*/  LDS.64 R22, [R2] ;  /* 0x0000000002167984 */ /* 0x000f280000000a00 */
[----:B-1----:R-:W1:Y:S04]  /*1670*/  LDS.64 R28, [R2+0x188] ;  /* 0x00018800021c7984 */ /* 0x002e680000000a00 */
[----:B------:R-:W5:Y:S04]  /*1680*/  LDS.64 R16, [R2+0x310] ;  /* 0x0003100002107984 */ /* 0x000f680000000a00 */
[----:B------:R-:W3:Y:S04]  /*1690*/  LDS.64 R14, [R2+0x498] ;  /* 0x00049800020e7984 */ /* 0x000ee80000000a00 */
[----:B------:R-:W3:Y:S04]  /*16a0*/  LDS.64 R12, [R2+0x620] ;  /* 0x00062000020c7984 */ /* 0x000ee80000000a00 */
[----:B------:R-:W3:Y:S01]  /*16b0*/  LDS.64 R4, [R2+0x7a8] ;  /* 0x0007a80002047984 */ /* 0x000ee20000000a00 */
[----:B----4-:R-:W-:-:S02]  /*16c0*/  DFMA R30, R22, R6, RZ ;  /* 0x00000006161e722b */ /* 0x010fc400000000ff */
[C---:B------:R-:W-:Y:S02]  /*16d0*/  DFMA R6, R22.reuse, UR8, RZ ;  /* 0x0000000816067c2b */ /* 0x040fe400080000ff */
[C---:B--2---:R-:W-:Y:S02]  /*16e0*/  DFMA R32, R22.reuse, UR36, RZ ;  /* 0x0000002416207c2b */ /* 0x044fe400080000ff */
[----:B------:R-:W-:Y:S01]  /*16f0*/  DFMA R34, R22, UR38, RZ ;  /* 0x0000002616227c2b */ /* 0x000fe200080000ff */
[----:B------:R-:W2:Y:S01]  /*1700*/  LDCU.128 UR36, c[0x3][0x70] ;  /* 0x00c00e00ff2477ac */ /* 0x000ea20008000c00 */
[C---:B-1----:R-:W-:Y:S01]  /*1710*/  DFMA R30, R28.reuse, R8, R30 ;  /* 0x000000081c1e722b */ /* 0x042fe2000000001e */
[----:B------:R-:W1:Y:S01]  /*1720*/  LDS.64 R22, [R2+0x930] ;  /* 0x0009300002167984 */ /* 0x000e620000000a00 */
[C---:B------:R-:W-:Y:S02]  /*1730*/  DFMA R6, R28.reuse, UR12, R6 ;  /* 0x0000000c1c067c2b */ /* 0x040fe40008000006 */
[----:B0-----:R-:W-:-:S02]  /*1740*/  DFMA R32, R28, UR40, R32 ;  /* 0x000000281c207c2b */ /* 0x001fc40008000020 */
[----:B------:R-:W-:Y:S01]  /*1750*/  DFMA R34, R28, UR42, R34 ;  /* 0x0000002a1c227c2b */ /* 0x000fe20008000022 */
[----:B------:R-:W0:Y:S01]  /*1760*/  LDCU.128 UR40, c[0x3][0x90] ;  /* 0x00c01200ff2877ac */ /* 0x000e220008000c00 */
[C---:B-----5:R-:W-:Y:S02]  /*1770*/  DFMA R30, R16.reuse, R10, R30 ;  /* 0x0000000a101e722b */ /* 0x060fe4000000001e */
[C---:B------:R-:W-:Y:S02]  /*1780*/  DFMA R6, R16.reuse, UR16, R6 ;  /* 0x0000001010067c2b */ /* 0x040fe40008000006 */
[C---:B---3--:R-:W-:Y:S02]  /*1790*/  DFMA R32, R16.reuse, UR44, R32 ;  /* 0x0000002c10207c2b */ /* 0x048fe40008000020 */
[----:B------:R-:W-:Y:S01]  /*17a0*/  DFMA R34, R16, UR46, R34 ;  /* 0x0000002e10227c2b */ /* 0x000fe20008000022 */
[----:B------:R-:W3:Y:S01]  /*17b0*/  LDCU.128 UR44, c[0x3][0xb0] ;  /* 0x00c01600ff2c77ac */ /* 0x000ee20008000c00 */
[----:B------:R-:W-:-:S02]  /*17c0*/  DFMA R30, R14, R18, R30 ;  /* 0x000000120e1e722b */ /* 0x000fc4000000001e */
[C---:B------:R-:W-:Y:S02]  /*17d0*/  DFMA R6, R14.reuse, UR20, R6 ;  /* 0x000000140e067c2b */ /* 0x040fe40008000006 */
[C---:B--2---:R-:W-:Y:S02]  /*17e0*/  DFMA R32, R14.reuse, UR36, R32 ;  /* 0x000000240e207c2b */ /* 0x044fe40008000020 */
[----:B------:R-:W-:Y:S01]  /*17f0*/  DFMA R34, R14, UR38, R34 ;  /* 0x000000260e227c2b */ /* 0x000fe20008000022 */
[----:B------:R-:W2:Y:S01]  /*1800*/  LDCU.128 UR36, c[0x3][0xd0] ;  /* 0x00c01a00ff2477ac */ /* 0x000ea20008000c00 */
[C---:B------:R-:W-:Y:S02]  /*1810*/  DFMA R30, R12.reuse, R20, R30 ;  /* 0x000000140c1e722b */ /* 0x040fe4000000001e */
[C---:B------:R-:W-:Y:S02]  /*1820*/  DFMA R6, R12.reuse, UR24, R6 ;  /* 0x000000180c067c2b */ /* 0x040fe40008000006 */
[----:B0-----:R-:W-:-:S02]  /*1830*/  DFMA R32, R12, UR40, R32 ;  /* 0x000000280c207c2b */ /* 0x001fc40008000020 */
[----:B------:R-:W-:Y:S02]  /*1840*/  DFMA R34, R12, UR42, R34 ;  /* 0x0000002a0c227c2b */ /* 0x000fe40008000022 */
[C---:B------:R-:W-:Y:S02]  /*1850*/  DFMA R30, R4.reuse, R24, R30 ;  /* 0x00000018041e722b */ /* 0x040fe4000000001e */
[C---:B------:R-:W-:Y:S02]  /*1860*/  DFMA R6, R4.reuse, UR28, R6 ;  /* 0x0000001c04067c2b */ /* 0x040fe40008000006 */
[C---:B---3--:R-:W-:Y:S02]  /*1870*/  DFMA R32, R4.reuse, UR44, R32 ;  /* 0x0000002c04207c2b */ /* 0x048fe40008000020 */
[----:B------:R-:W-:Y:S02]  /*1880*/  DFMA R34, R4, UR46, R34 ;  /* 0x0000002e04227c2b */ /* 0x000fe40008000022 */
[----:B-1----:R-:W-:-:S02]  /*1890*/  DFMA R14, R22, R26, R30 ;  /* 0x0000001a160e722b */ /* 0x002fc4000000001e */
[C---:B------:R-:W-:Y:S02]  /*18a0*/  DFMA R12, R22.reuse, UR32, R6 ;  /* 0x00000020160c7c2b */ /* 0x040fe40008000006 */
[C---:B--2---:R-:W-:Y:S02]  /*18b0*/  DFMA R16, R22.reuse, UR36, R32 ;  /* 0x0000002416107c2b */ /* 0x044fe40008000020 */
[----:B------:R-:W-:-:S11]  /*18c0*/  DFMA R22, R22, UR38, R34 ;  /* 0x0000002616167c2b */ /* 0x000fd60008000022 */
.L_x_2189:
[----:B------:R-:W-:Y:S05]  /*18d0*/  BSYNC.RECONVERGENT B0 ;  /* 0x0000000000007941 */ /* 0x000fea0003800200 */
.L_x_2188:
        /* <DEDUP_REMOVED lines=9> */
[----:B------:R-:W-:Y:S01]  /*1970*/  STG.E.64 desc[UR4][R2.64+0x180], R22 ;  /* 0x0001801602007986 */ /* 0x000fe2000c101b04 */
[----:B------:R-:W-:Y:S05]  /*1980*/  EXIT ;  /* 0x000000000000794d */ /* 0x000fea0003800000 */
.L_x_2190:
        /* <DEDUP_REMOVED lines=15> */
.L_x_3154:


//--------------------- .text._Z40massMatrixMultiplyMonolithicGlobalKernelILi4ELi7ELi2EEviPKdS1_S1_S1_Pd --------------------------
	.section	.text._Z40massMatrixMultiplyMonolithicGlobalKernelILi4ELi7ELi2EEviPKdS1_S1_S1_Pd,"ax",@progbits
	.align	128
        .global         _Z40massMatrixMultiplyMonolithicGlobalKernelILi4ELi7ELi2EEviPKdS1_S1_S1_Pd
        .type           _Z40massMatrixMultiplyMonolithicGlobalKernelILi4ELi7ELi2EEviPKdS1_S1_S1_Pd,@function
        .size           _Z40massMatrixMultiplyMonolithicGlobalKernelILi4ELi7ELi2EEviPKdS1_S1_S1_Pd,(.L_x_3155 - _Z40massMatrixMultiplyMonolithicGlobalKernelILi4ELi7ELi2EEviPKdS1_S1_S1_Pd)
        .other          _Z40massMatrixMultiplyMonolithicGlobalKernelILi4ELi7ELi2EEviPKdS1_S1_S1_Pd,@"STO_CUDA_ENTRY STV_DEFAULT"
_Z40massMatrixMultiplyMonolithicGlobalKernelILi4ELi7ELi2EEviPKdS1_S1_S1_Pd:
.text._Z40massMatrixMultiplyMonolithicGlobalKernelILi4ELi7ELi2EEviPKdS1_S1_S1_Pd:
        /* <DEDUP_REMOVED lines=22> */
[----:B------:R-:W0:Y:S03]  /*0160*/  @!P0 LDC.64 R84, c[0x0][0x3a0] ;  /* 0x0000e800ff548b82 */ /* 0x000e260000000a00 */
        /* <DEDUP_REMOVED lines=19> */
[----:B------:R3:W5:Y:S01]  /*02a0*/  @!P0 LDG.E.64.CONSTANT R14, desc[UR4][R8.64+0x10] ;  /* 0x00001004080e8981 */ /* 0x000762000c1e9b00 */
[----:B------:R-:W1:Y:S01]  /*02b0*/  S2R R5, SR_CgaCtaId ;  /* 0x0000000000057919 */ /* 0x000e620000008800 */
[----:B------:R-:W-:Y:S01]  /*02c0*/  MOV R2, 0x400 ;  /* 0x0000040000027802 */ /* 0x000fe20000000f00 */
[----:B------:R-:W-:Y:S01]  /*02d0*/  BAR.SYNC.DEFER_BLOCKING 0x0 ;  /* 0x0000000000007b1d */ /* 0x000fe20000010000 */
[----:B------:R-:W-:-:S02]  /*02e0*/  ISETP.GT.U32.AND P1, PT, R0, 0xf, PT ;  /* 0x0000000f0000780c */ /* 0x000fc40003f24070 */
[----:B------:R-:W-:-:S04]  /*02f0*/  LOP3.LUT R93, R0, 0x3, RZ, 0xc0, !PT ;  /* 0x00000003005d7812 */ /* 0x000fc800078ec0ff */
[----:B------:R-:W-:Y:S01]  /*0300*/  @!P0 LOP3.LUT R4, R93, 0x3fc, R0, 0xf8, !PT ;  /* 0x000003fc5d048812 */ /* 0x000fe200078ef800 */
[----:B------:R-:W-:Y:S01]  /*0310*/  BSSY.RECONVERGENT B0, `(.L_x_2191) ;  /* 0x000004f000007945 */ /* 0x000fe20003800200 */
[----:B------:R-:W-:Y:S02]  /*0320*/  ISETP.GT.U32.AND P2, PT, R0, 0x1b, PT ;  /* 0x0000001b0000780c */ /* 0x000fe40003f44070 */
[----:B-1----:R-:W-:-:S05]  /*0330*/  LEA R2, R5, R2, 0x18 ;  /* 0x0000000205027211 */ /* 0x002fca00078ec0ff */
[----:B------:R-:W-:Y:S01]  /*0340*/  IMAD R2, R63, 0xab8, R2 ;  /* 0x00000ab83f027824 */ /* 0x000fe200078e0202 */
[----:B------:R-:W-:Y:S01]  /*0350*/  SHF.R.U32.HI R63, RZ, 0x2, R0 ;  /* 0x00000002ff3f7819 */ /* 0x000fe20000011600 */
[----:B------:R-:W-:-:S04]  /*0360*/  @!P0 IMAD R5, R3, 0x40, R4 ;  /* 0x0000004003058824 */ /* 0x000fc800078e0204 */
[----:B------:R-:W-:Y:S02]  /*0370*/  IMAD R4, R63, 0x38, R2 ;  /* 0x000000383f047824 */ /* 0x000fe400078e0202 */
[----:B0-----:R-:W-:-:S04]  /*0380*/  @!P0 IMAD.WIDE R84, R5, 0x8, R84 ;  /* 0x0000000805548825 */ /* 0x001fc800078e0254 */
[----:B------:R-:W-:Y:S01]  /*0390*/  IMAD R5, R63, 0x150, R4 ;  /* 0x000001503f057824 */ /* 0x000fe200078e0204 */
[----:B---3--:R-:W-:Y:S06]  /*03a0*/  @P1 BRA `(.L_x_2192) ;  /* 0x0000000400141947 */ /* 0x008fec0003800000 */
[----:B------:R-:W0:Y:S01]  /*03b0*/  LDC.64 R90, c[0x0][0x390] ;  /* 0x0000e400ff5a7b82 */ /* 0x000e220000000a00 */
[----:B------:R-:W2:Y:S04]  /*03c0*/  @!P0 LDG.E.64.CONSTANT R78, desc[UR4][R84.64] ;  /* 0x00000004544e8981 */ /* 0x000ea8000c1e9b00 */
[----:B------:R-:W3:Y:S04]  /*03d0*/  @!P0 LDG.E.64.CONSTANT R88, desc[UR4][R84.64+0x80] ;  /* 0x0000800454588981 */ /* 0x000ee8000c1e9b00 */
        /* <DEDUP_REMOVED lines=13> */
[----:B---3--:R-:W-:Y:S02]  /*04b0*/  DFMA R82, R88, R82, R68 ;  /* 0x000000525852722b */ /* 0x008fe40000000044 */
[----:B------:R-:W3:Y:S01]  /*04c0*/  LDG.E.64.CONSTANT R68, desc[UR4][R90.64+0x38] ;  /* 0x000038045a447981 */ /* 0x000ee2000c1e9b00 */
[----:B----4-:R-:W-:-:S08]  /*04d0*/  DFMA R80, R78, R80, RZ ;  /* 0x000000504e50722b */ /* 0x010fd000000000ff */
[----:B------:R-:W-:Y:S02]  /*04e0*/  DFMA R76, R88, R76, R80 ;  /* 0x0000004c584c722b */ /* 0x000fe40000000050 */
[----:B------:R-:W4:Y:S06]  /*04f0*/  LDG.E.64.CONSTANT R80, desc[UR4][R90.64+0x48] ;  /* 0x000048045a507981 */ /* 0x000f2c000c1e9b00 */
[----:B------:R-:W-:Y:S02]  /*0500*/  DFMA R72, R62, R72, R76 ;  /* 0x000000483e48722b */ /* 0x000fe4000000004c */
[----:B------:R-:W4:Y:S01]  /*0510*/  LDG.E.64.CONSTANT R76, desc[UR4][R90.64+0x60] ;  /* 0x000060045a4c7981 */ /* 0x000f22000c1e9b00 */
[----:B------:R-:W-:-:S02]  /*0520*/  DFMA R70, R78, R70, RZ ;  /* 0x000000464e46722b */ /* 0x000fc400000000ff */
[----:B--2---:R-:W-:Y:S01]  /*0530*/  DFMA R66, R62, R66, R82 ;  /* 0x000000423e42722b */ /* 0x004fe20000000052 */
[----:B------:R-:W2:Y:S02]  /*0540*/  LDG.E.64.CONSTANT R82, desc[UR4][R90.64+0x70] ;  /* 0x000070045a527981 */ /* 0x000ea4000c1e9b00 */
[----:B---3--:R-:W-:-:S05]  /*0550*/  DFMA R68, R64, R68, R72 ;  /* 0x000000444044722b */ /* 0x008fca0000000048 */
[----:B------:R-:W-:Y:S01]  /*0560*/  DFMA R66, R64, R74, R66 ;  /* 0x0000004a4042722b */ /* 0x000fe20000000042 */
[----:B------:R-:W3:Y:S04]  /*0570*/  LDG.E.64.CONSTANT R72, desc[UR4][R90.64+0x68] ;  /* 0x000068045a487981 */ /* 0x000ee8000c1e9b00 */
[----:B------:R-:W2:Y:S01]  /*0580*/  LDG.E.64.CONSTANT R74, desc[UR4][R90.64+0x50] ;  /* 0x000050045a4a7981 */ /* 0x000ea2000c1e9b00 */
[----:B----4-:R-:W-:-:S03]  /*0590*/  DFMA R80, R88, R80, R70 ;  /* 0x000000505850722b */ /* 0x010fc60000000046 */
[----:B------:R-:W4:Y:S01]  /*05a0*/  LDG.E.64.CONSTANT R70, desc[UR4][R90.64+0x58] ;  /* 0x000058045a467981 */ /* 0x000f22000c1e9b00 */
[----:B------:R-:W-:-:S08]  /*05b0*/  DFMA R76, R78, R76, RZ ;  /* 0x0000004c4e4c722b */ /* 0x000fd000000000ff */
[----:B---3--:R-:W-:Y:S02]  /*05c0*/  DFMA R72, R88, R72, R76 ;  /* 0x000000485848722b */ /* 0x008fe4000000004c */
[----:B------:R-:W3:Y:S01]  /*05d0*/  LDG.E.64.CONSTANT R76, desc[UR4][R90.64+0x90] ;  /* 0x000090045a4c7981 */ /* 0x000ee2000c1e9b00 */
[----:B--2---:R-:W-:-:S03]  /*05e0*/  DFMA R74, R62, R74, R80 ;  /* 0x0000004a3e4a722b */ /* 0x004fc60000000050 */
[----:B------:R-:W2:Y:S02]  /*05f0*/  LDG.E.64.CONSTANT R80, desc[UR4][R90.64+0x88] ;  /* 0x000088045a507981 */ /* 0x000ea4000c1e9b00 */
[----:B------:R-:W-:Y:S02]  /*0600*/  DFMA R82, R62, R82, R72 ;  /* 0x000000523e52722b */ /* 0x000fe40000000048 */
[----:B------:R-:W3:Y:S01]  /*0610*/  LDG.E.64.CONSTANT R72, desc[UR4][R90.64+0x78] ;  /* 0x000078045a487981 */ /* 0x000ee2000c1e9b00 */
[----:B----4-:R-:W-:-:S03]  /*0620*/  DFMA R70, R64, R70, R74 ;  /* 0x000000464046722b */ /* 0x010fc6000000004a */
[----:B------:R-:W4:Y:S01]  /*0630*/  LDG.E.64.CONSTANT R74, desc[UR4][R90.64+0x98] ;  /* 0x000098045a4a7981 */ /* 0x000f22000c1e9b00 */
[----:B------:R-:W-:-:S08]  /*0640*/  DFMA R84, R78, R84, RZ ;  /* 0x000000544e54722b */ /* 0x000fd000000000ff */
[----:B--2---:R-:W-:Y:S02]  /*0650*/  DFMA R80, R88, R80, R84 ;  /* 0x000000505850722b */ /* 0x004fe40000000054 */
[----:B------:R-:W2:Y:S01]  /*0660*/  LDG.E.64.CONSTANT R84, desc[UR4][R90.64+0xa0] ;  /* 0x0000a0045a547981 */ /* 0x000ea2000c1e9b00 */
[----:B---3--:R-:W-:-:S03]  /*0670*/  DFMA R72, R64, R72, R82 ;  /* 0x000000484048722b */ /* 0x008fc60000000052 */
[----:B------:R-:W3:Y:S02]  /*0680*/  LDG.E.64.CONSTANT R82, desc[UR4][R90.64+0xa8] ;  /* 0x0000a8045a527981 */ /* 0x000ee4000c1e9b00 */
[----:B------:R-:W-:Y:S02]  /*0690*/  DFMA R76, R62, R76, R80 ;  /* 0x0000004c3e4c722b */ /* 0x000fe40000000050 */
[----:B------:R-:W3:Y:S06]  /*06a0*/  LDG.E.64.CONSTANT R80, desc[UR4][R90.64+0xc0] ;  /* 0x0000c0045a507981 */ /* 0x000eec000c1e9b00 */
[----:B----4-:R-:W-:-:S02]  /*06b0*/  DFMA R74, R64, R74, R76 ;  /* 0x0000004a404a722b */ /* 0x010fc4000000004c */
[----:B------:R-:W4:Y:S01]  /*06c0*/  LDG.E.64.CONSTANT R76, desc[UR4][R90.64+0xb0] ;  /* 0x0000b0045a4c7981 */ /* 0x000f22000c1e9b00 */
[----:B--2---:R-:W-:-:S08]  /*06d0*/  DFMA R84, R78, R84, RZ ;  /* 0x000000544e54722b */ /* 0x004fd000000000ff */
[----:B---3--:R-:W-:Y:S02]  /*06e0*/  DFMA R82, R88, R82, R84 ;  /* 0x000000525852722b */ /* 0x008fe40000000054 */
[----:B------:R-:W-:Y:S01]  /*06f0*/  DFMA R78, R78, R80, RZ ;  /* 0x000000504e4e722b */ /* 0x000fe200000000ff */
[----:B------:R-:W2:Y:S04]  /*0700*/  LDG.E.64.CONSTANT R84, desc[UR4][R90.64+0xb8] ;  /* 0x0000b8045a547981 */ /* 0x000ea8000c1e9b00 */
[----:B------:R-:W3:Y:S01]  /*0710*/  LDG.E.64.CONSTANT R80, desc[UR4][R90.64+0xc8] ;  /* 0x0000c8045a507981 */ /* 0x000ee2000c1e9b00 */
[----:B----4-:R-:W-:-:S03]  /*0720*/  DFMA R76, R62, R76, R82 ;  /* 0x0000004c3e4c722b */ /* 0x010fc60000000052 */
[----:B------:R-:W4:Y:S01]  /*0730*/  LDG.E.64.CONSTANT R82, desc[UR4][R90.64+0xd0] ;  /* 0x0000d0045a527981 */ /* 0x000f22000c1e9b00 */
[----:B---3--:R-:W-:-:S08]  /*0740*/  DFMA R78, R88, R80, R78 ;  /* 0x00000050584e722b */ /* 0x008fd0000000004e */
[----:B----4-:R-:W-:Y:S02]  /*0750*/  DFMA R78, R62, R82, R78 ;  /* 0x000000523e4e722b */ /* 0x010fe4000000004e */
[----:B--2---:R-:W-:Y:S01]  /*0760*/  DFMA R76, R64, R84, R76 ;  /* 0x00000054404c722b */ /* 0x004fe2000000004c */
[----:B------:R-:W-:-:S05]  /*0770*/  IMAD R63, R93, 0x8, R4 ;  /* 0x000000085d3f7824 */ /* 0x000fca00078e0204 */
        /* <DEDUP_REMOVED lines=8> */
.L_x_2192:
[----:B------:R-:W-:Y:S05]  /*0800*/  BSYNC.RECONVERGENT B0 ;  /* 0x0000000000007941 */ /* 0x000fea0003800200 */
.L_x_2191:
[----:B------:R-:W-:Y:S01]  /*0810*/  BAR.SYNC.DEFER_BLOCKING 0x0 ;  /* 0x0000000000007b1d */ /* 0x000fe20000010000 */
[----:B------:R-:W-:-:S05]  /*0820*/  IMAD R93, R93, 0x8, R5 ;  /* 0x000000085d5d7824 */ /* 0x000fca00078e0205 */
[----:B------:R-:W-:Y:S04]  /*0830*/  BSSY.RECONVERGENT B0, `(.L_x_2193) ;  /* 0x0000046000007945 */ /* 0x000fe80003800200 */
[----:B------:R-:W-:Y:S05]  /*0840*/  @P2 BRA `(.L_x_2194) ;  /* 0x0000000400102947 */ /* 0x000fea0003800000 */
[----:B------:R-:W1:Y:S01]  /*0850*/  LDC.64 R88, c[0x0][0x390] ;  /* 0x0000e400ff587b82 */ /* 0x000e620000000a00 */
[----:B------:R-:W2:Y:S04]  /*0860*/  LDS.64 R86, [R93] ;  /* 0x000000005d567984 */ /* 0x000ea80000000a00 */
[----:B------:R-:W3:Y:S04]  /*0870*/  LDS.64 R84, [R93+0x38] ;  /* 0x000038005d547984 */ /* 0x000ee80000000a00 */
[----:B-1----:R-:W2:Y:S04]  /*0880*/  LDG.E.64.CONSTANT R80, desc[UR4][R88.64] ;  /* 0x0000000458507981 */ /* 0x002ea8000c1e9b00 */
        /* <DEDUP_REMOVED lines=13> */
[-C--:B---3--:R-:W-:Y:S02]  /*0960*/  DFMA R70, R70, R84.reuse, R80 ;  /* 0x000000544646722b */ /* 0x088fe40000000050 */
[----:B------:R-:W0:Y:S01]  /*0970*/  LDS.64 R80, [R93+0x70] ;  /* 0x000070005d507984 */ /* 0x000e220000000a00 */
[----:B------:R-:W-:-:S03]  /*0980*/  DFMA R78, R74, R84, R78 ;  /* 0x000000544a4e722b */ /* 0x000fc6000000004e */
[----:B------:R-:W1:Y:S02]  /*0990*/  LDS.64 R74, [R93+0xa8] ;  /* 0x0000a8005d4a7984 */ /* 0x000e640000000a00 */
[----:B0-----:R-:W-:-:S08]  /*09a0*/  DFMA R62, R62, R80, R70 ;  /* 0x000000503e3e722b */ /* 0x001fd00000000046 */
[----:B-1----:R-:W-:Y:S01]  /*09b0*/  DFMA R62, R68, R74, R62 ;  /* 0x0000004a443e722b */ /* 0x002fe2000000003e */
[----:B------:R-:W2:Y:S01]  /*09c0*/  LDG.E.64.CONSTANT R68, desc[UR4][R88.64+0x60] ;  /* 0x0000600458447981 */ /* 0x000ea2000c1e9b00 */
[----:B------:R-:W-:Y:S02]  /*09d0*/  DFMA R66, R66, R80, R78 ;  /* 0x000000504242722b */ /* 0x000fe4000000004e */
[----:B------:R-:W-:Y:S01]  /*09e0*/  DFMA R70, R64, R86, RZ ;  /* 0x000000564046722b */ /* 0x000fe200000000ff */
[----:B------:R-:W3:Y:S04]  /*09f0*/  LDG.E.64.CONSTANT R78, desc[UR4][R88.64+0x78] ;  /* 0x00007804584e7981 */ /* 0x000ee8000c1e9b00 */
[----:B------:R-:W4:Y:S01]  /*0a00*/  LDG.E.64.CONSTANT R64, desc[UR4][R88.64+0x68] ;  /* 0x0000680458407981 */ /* 0x000f22000c1e9b00 */
[----:B------:R-:W-:-:S03]  /*0a10*/  DFMA R72, R72, R74, R66 ;  /* 0x0000004a4848722b */ /* 0x000fc60000000042 */
[----:B------:R-:W3:Y:S01]  /*0a20*/  LDG.E.64.CONSTANT R66, desc[UR4][R88.64+0x50] ;  /* 0x0000500458427981 */ /* 0x000ee2000c1e9b00 */
[----:B------:R-:W-:-:S03]  /*0a30*/  DFMA R76, R76, R84, R70 ;  /* 0x000000544c4c722b */ /* 0x000fc60000000046 */
[----:B------:R-:W3:Y:S01]  /*0a40*/  LDG.E.64.CONSTANT R70, desc[UR4][R88.64+0x58] ;  /* 0x0000580458467981 */ /* 0x000ee2000c1e9b00 */
[----:B--2---:R-:W-:-:S08]  /*0a50*/  DFMA R68, R68, R86, RZ ;  /* 0x000000564444722b */ /* 0x004fd000000000ff */
[----:B----4-:R-:W-:Y:S02]  /*0a60*/  DFMA R64, R64, R84, R68 ;  /* 0x000000544040722b */ /* 0x010fe40000000044 */
[----:B------:R-:W2:Y:S01]  /*0a70*/  LDG.E.64.CONSTANT R68, desc[UR4][R88.64+0x80] ;  /* 0x0000800458447981 */ /* 0x000ea2000c1e9b00 */
[----:B---3--:R-:W-:-:S03]  /*0a80*/  DFMA R66, R66, R80, R76 ;  /* 0x000000504242722b */ /* 0x008fc6000000004c */
[----:B------:R-:W3:Y:S02]  /*0a90*/  LDG.E.64.CONSTANT R76, desc[UR4][R88.64+0x88] ;  /* 0x00008804584c7981 */ /* 0x000ee4000c1e9b00 */
[----:B------:R-:W-:Y:S02]  /*0aa0*/  DFMA R82, R82, R80, R64 ;  /* 0x000000505252722b */ /* 0x000fe40000000040 */
[----:B------:R-:W4:Y:S01]  /*0ab0*/  LDG.E.64.CONSTANT R64, desc[UR4][R88.64+0x90] ;  /* 0x0000900458407981 */ /* 0x000f22000c1e9b00 */
[----:B------:R-:W-:-:S03]  /*0ac0*/  DFMA R70, R70, R74, R66 ;  /* 0x0000004a4646722b */ /* 0x000fc60000000042 */
[----:B------:R-:W4:Y:S01]  /*0ad0*/  LDG.E.64.CONSTANT R66, desc[UR4][R88.64+0x98] ;  /* 0x0000980458427981 */ /* 0x000f22000c1e9b00 */
[----:B--2---:R-:W-:-:S08]  /*0ae0*/  DFMA R68, R68, R86, RZ ;  /* 0x000000564444722b */ /* 0x004fd000000000ff */
[----:B---3--:R-:W-:Y:S02]  /*0af0*/  DFMA R76, R76, R84, R68 ;  /* 0x000000544c4c722b */ /* 0x008fe40000000044 */
[----:B------:R-:W-:Y:S01]  /*0b00*/  DFMA R68, R78, R74, R82 ;  /* 0x0000004a4e44722b */ /* 0x000fe20000000052 */
[----:B------:R-:W2:Y:S05]  /*0b10*/  LDG.E.64.CONSTANT R82, desc[UR4][R88.64+0xa0] ;  /* 0x0000a00458527981 */ /* 0x000eaa000c1e9b00 */
[----:B----4-:R-:W-:Y:S01]  /*0b20*/  DFMA R64, R64, R80, R76 ;  /* 0x000000504040722b */ /* 0x010fe2000000004c */
[----:B------:R-:W3:Y:S04]  /*0b30*/  LDG.E.64.CONSTANT R78, desc[UR4][R88.64+0xa8] ;  /* 0x0000a804584e7981 */ /* 0x000ee8000c1e9b00 */
[----:B------:R-:W4:Y:S03]  /*0b40*/  LDG.E.64.CONSTANT R76, desc[UR4][R88.64+0xc0] ;  /* 0x0000c004584c7981 */ /* 0x000f26000c1e9b00 */
[----:B------:R-:W-:-:S02]  /*0b50*/  DFMA R66, R66, R74, R64 ;  /* 0x0000004a4242722b */ /* 0x000fc40000000040 */
[----:B------:R-:W4:Y:S01]  /*0b60*/  LDG.E.64.CONSTANT R64, desc[UR4][R88.64+0xb0] ;  /* 0x0000b00458407981 */ /* 0x000f22000c1e9b00 */
[----:B--2---:R-:W-:-:S08]  /*0b70*/  DFMA R82, R82, R86, RZ ;  /* 0x000000565252722b */ /* 0x004fd000000000ff */
[----:B---3--:R-:W-:Y:S02]  /*0b80*/  DFMA R78, R78, R84, R82 ;  /* 0x000000544e4e722b */ /* 0x008fe40000000052 */
[----:B------:R-:W2:Y:S06]  /*0b90*/  LDG.E.64.CONSTANT R82, desc[UR4][R88.64+0xc8] ;  /* 0x0000c80458527981 */ /* 0x000eac000c1e9b00 */
[----:B----4-:R-:W-:Y:S02]  /*0ba0*/  DFMA R64, R64, R80, R78 ;  /* 0x000000504040722b */ /* 0x010fe4000000004e */
[----:B------:R-:W3:Y:S01]  /*0bb0*/  LDG.E.64.CONSTANT R78, desc[UR4][R88.64+0xd0] ;  /* 0x0000d004584e7981 */ /* 0x000ee2000c1e9b00 */
[----:B------:R-:W-:-:S03]  /*0bc0*/  DFMA R86, R76, R86, RZ ;  /* 0x000000564c56722b */ /* 0x000fc600000000ff */
[----:B------:R-:W4:Y:S04]  /*0bd0*/  LDG.E.64.CONSTANT R76, desc[UR4][R88.64+0xb8] ;  /* 0x0000b804584c7981 */ /* 0x000f28000c1e9b00 */
[----:B------:R1:W-:Y:S04]  /*0be0*/  STS.64 [R93], R62 ;  /* 0x0000003e5d007388 */ /* 0x0003e80000000a00 */
[----:B------:R1:W-:Y:S04]  /*0bf0*/  STS.64 [R93+0x38], R72 ;  /* 0x000038485d007388 */ /* 0x0003e80000000a00 */
[----:B------:R1:W-:Y:S04]  /*0c00*/  STS.64 [R93+0x70], R70 ;  /* 0x000070465d007388 */ /* 0x0003e80000000a00 */
[----:B------:R1:W-:Y:S04]  /*0c10*/  STS.64 [R93+0xa8], R68 ;  /* 0x0000a8445d007388 */ /* 0x0003e80000000a00 */
[----:B------:R1:W-:Y:S01]  /*0c20*/  STS.64 [R93+0xe0], R66 ;  /* 0x0000e0425d007388 */ /* 0x0003e20000000a00 */
[----:B--2---:R-:W-:-:S08]  /*0c30*/  DFMA R82, R82, R84, R86 ;  /* 0x000000545252722b */ /* 0x004fd00000000056 */
[----:B---3--:R-:W-:Y:S02]  /*0c40*/  DFMA R78, R78, R80, R82 ;  /* 0x000000504e4e722b */ /* 0x008fe40000000052 */
[----:B----4-:R-:W-:-:S06]  /*0c50*/  DFMA R64, R76, R74, R64 ;  /* 0x0000004a4c40722b */ /* 0x010fcc0000000040 */
[----:B------:R-:W-:Y:S01]  /*0c60*/  DFMA R78, R90, R74, R78 ;  /* 0x0000004a5a4e722b */ /* 0x000fe2000000004e */
[----:B------:R1:W-:Y:S06]  /*0c70*/  STS.64 [R93+0x118], R64 ;  /* 0x000118405d007388 */ /* 0x0003ec0000000a00 */
[----:B------:R1:W-:Y:S04]  /*0c80*/  STS.64 [R93+0x150], R78 ;  /* 0x0001504e5d007388 */ /* 0x0003e80000000a00 */
.L_x_2194:
[----:B------:R-:W-:Y:S05]  /*0c90*/  BSYNC.RECONVERGENT B0 ;  /* 0x0000000000007941 */ /* 0x000fea0003800200 */
.L_x_2193:
[----:B01----:R-:W2:Y:S01]  /*0ca0*/  LDG.E.64.CONSTANT R62, desc[UR4][R6.64+0xd0] ;  /* 0x0000d004063e7981 */ /* 0x003ea2000c1e9b00 */
[----:B------:R-:W-:-:S03]  /*0cb0*/  CS2R R70, SRZ ;  /* 0x0000000000467805 */ /* 0x000fc6000001ff00 */
[----:B------:R-:W3:Y:S04]  /*0cc0*/  LDG.E.64.CONSTANT R66, desc[UR4][R6.64+0x98] ;  /* 0x0000980406427981 */ /* 0x000ee8000c1e9b00 */
[----:B------:R-:W4:Y:S04]  /*0cd0*/  LDG.E.64.CONSTANT R64, desc[UR4][R6.64+0x78] ;  /* 0x0000780406407981 */ /* 0x000f28000c1e9b00 */
[----:B------:R-:W4:Y:S04]  /*0ce0*/  LDG.E.64.CONSTANT R68, desc[UR4][R6.64+0xb8] ;  /* 0x0000b80406447981 */ /* 0x000f28000c1e9b00 */
[----:B------:R-:W4:Y:S04]  /*0cf0*/  @!P0 LDG.E.64.CONSTANT R70, desc[UR4][R8.64+0x20] ;  /* 0x0000200408468981 */ /* 0x000f28000c1e9b00 */
[----:B------:R0:W4:Y:S01]  /*0d00*/  LDG.E.64.CONSTANT R76, desc[UR4][R6.64+0xd8] ;  /* 0x0000d804064c7981 */ /* 0x000122000c1e9b00 */
[----:B------:R-:W-:-:S06]  /*0d10*/  CS2R R74, SRZ ;  /* 0x00000000004a7805 */ /* 0x000fcc000001ff00 */
[----:B------:R-:W4:Y:S01]  /*0d20*/  @!P0 LDG.E.64.CONSTANT R74, desc[UR4][R8.64+0x18] ;  /* 0x00001804084a8981 */ /* 0x000f22000c1e9b00 */
[----:B------:R-:W-:Y:S02]  /*0d30*/  CS2R R72, SRZ ;  /* 0x0000000000487805 */ /* 0x000fe4000001ff00 */
[----:B------:R-:W-:-:S04]  /*0d40*/  CS2R R78, SRZ ;  /* 0x00000000004e7805 */ /* 0x000fc8000001ff00 */
[----:B------:R-:W4:Y:S04]  /*0d50*/  @!P0 LDG.E.64.CONSTANT R72, desc[UR4][R8.64+0x28] ;  /* 0x0000280408488981 */ /* 0x000f28000c1e9b00 */
[----:B------:R1:W4:Y:S01]  /*0d60*/  @!P0 LDG.E.64.CONSTANT R78, desc[UR4][R8.64+0x30] ;  /* 0x00003004084e8981 */ /* 0x000322000c1e9b00 */
[----:B------:R-:W-:-:S05]  /*0d70*/  LOP3.LUT R80, R0, 0xffff, RZ, 0xc0, !PT ;  /* 0x0000ffff00507812 */ /* 0x000fca00078ec0ff */
[----:B------:R-:W-:-:S05]  /*0d80*/  IMAD R80, R80, 0x2493, RZ ;  /* 0x0000249350507824 */ /* 0x000fca00078e02ff */
[----:B------:R-:W-:-:S04]  /*0d90*/  SHF.R.U32.HI R81, RZ, 0x10, R80 ;  /* 0x00000010ff517819 */ /* 0x000fc80000011650 */
[----:B------:R-:W-:-:S05]  /*0da0*/  PRMT R80, R81, 0x9910, RZ ;  /* 0x0000991051507816 */ /* 0x000fca00000000ff */
[----:B------:R-:W-:-:S04]  /*0db0*/  IMAD R80, R80, 0x7, RZ ;  /* 0x0000000750507824 */ /* 0x000fc800078e02ff */
[----:B------:R-:W-:-:S05]  /*0dc0*/  IMAD.MOV R80, RZ, RZ, -R80 ;  /* 0x000000ffff507224 */ /* 0x000fca00078e0a50 */
[----:B------:R-:W-:-:S05]  /*0dd0*/  PRMT R83, R80, 0x7710, RZ ;  /* 0x0000771050537816 */ /* 0x000fca00000000ff */
[----:B0-----:R-:W-:Y:S02]  /*0de0*/  IMAD.IADD R6, R83, 0x1, R0 ;  /* 0x0000000153067824 */ /* 0x001fe400078e0200 */
[----:B------:R-:W-:-:S03]  /*0df0*/  IMAD R2, R81, 0x188, R2 ;  /* 0x0000018851027824 */ /* 0x000fc600078e0202 */
[----:B------:R-:W-:-:S05]  /*0e00*/  LOP3.LUT R7, R6, 0xffff, RZ, 0xc0, !PT ;  /* 0x0000ffff06077812 */ /* 0x000fca00078ec0ff */
[----:B------:R-:W-:Y:S01]  /*0e10*/  IMAD R2, R7, 0x38, R2 ;  /* 0x0000003807027824 */ /* 0x000fe200078e0202 */
[----:B------:R-:W-:Y:S06]  /*0e20*/  BAR.SYNC.DEFER_BLOCKING 0x0 ;  /* 0x0000000000007b1d */ /* 0x000fec0000010000 */
[----:B------:R-:W0:Y:S04]  /*0e30*/  LDS.64 R6, [R2] ;  /* 0x0000000002067984 */ /* 0x000e280000000a00 */
[----:B-1----:R-:W1:Y:S04]  /*0e40*/  LDS.64 R8, [R2+0x8] ;  /* 0x0000080002087984 */ /* 0x002e680000000a00 */
[----:B------:R-:W1:Y:S04]  /*0e50*/  LDS.64 R80, [R2+0x10] ;  /* 0x0000100002507984 */ /* 0x000e680000000a00 */
[----:B------:R-:W1:Y:S01]  /*0e60*/  LDS.64 R82, [R2+0x18] ;  /* 0x0000180002527984 */ /* 0x000e620000000a00 */
[----:B0----5:R-:W-:-:S02]  /*0e70*/  DFMA R84, R32, R6, RZ ;  /* 0x000000062054722b */ /* 0x021fc400000000ff */
        /* <DEDUP_REMOVED lines=24> */
[----:B------:R-:W-:Y:S02]  /*1000*/  DFMA R86, R56, R80, R86 ;  /* 0x000000503856722b */ /* 0x000fe40000000056 */
[----:B------:R-:W-:-:S08]  /*1010*/  DFMA R8, R20, R10, RZ ;  /* 0x0000000a1408722b */ /* 0x000fd000000000ff */
[----:B------:R-:W-:-:S08]  /*1020*/  DFMA R8, R28, R12, R8 ;  /* 0x0000000c1c08722b */ /* 0x000fd00000000008 */
[----:B------:R-:W-:Y:S01]  /*1030*/  DFMA R8, R36, R14, R8 ;  /* 0x0000000e2408722b */ /* 0x000fe20000000008 */
[----:B------:R-:W-:Y:S01]  /*1040*/  BSSY.RECONVERGENT B0, `(.L_x_2195) ;  /* 0x0000054000007945 */ /* 0x000fe20003800200 */
[----:B------:R-:W-:Y:S01]  /*1050*/  ISETP.GT.U32.OR P0, PT, R0, 0xf, P0 ;  /* 0x0000000f0000780c */ /* 0x000fe20000704470 */
[----:B--2---:R-:W-:Y:S02]  /*1060*/  DFMA R6, R62, R80, R6 ;  /* 0x000000503e06722b */ /* 0x004fe40000000006 */
[----:B---3--:R-:W-:Y:S02]  /*1070*/  DFMA R84, R66, R82, R84 ;  /* 0x000000524254722b */ /* 0x008fe40000000054 */
[----:B------:R-:W-:Y:S02]  /*1080*/  DFMA R80, R16, R10, RZ ;  /* 0x0000000a1050722b */ /* 0x000fe400000000ff */
[-C--:B----4-:R-:W-:Y:S02]  /*1090*/  DFMA R88, R64, R82.reuse, R88 ;  /* 0x000000524058722b */ /* 0x090fe40000000058 */
[----:B------:R-:W-:-:S02]  /*10a0*/  DFMA R86, R68, R82, R86 ;  /* 0x000000524456722b */ /* 0x000fc40000000056 */
[----:B------:R-:W-:Y:S02]  /*10b0*/  DMUL R70, R84, R70 ;  /* 0x0000004654467228 */ /* 0x000fe40000000000 */
[----:B------:R-:W-:Y:S02]  /*10c0*/  DFMA R84, R18, R10, RZ ;  /* 0x0000000a1254722b */ /* 0x000fe400000000ff */
        /* <DEDUP_REMOVED lines=46> */
[-C--:B-1----:R-:W-:Y:S02]  /*13b0*/  DFMA R86, R24, R6.reuse, R86 ;  /* 0x000000061856722b */ /* 0x082fe40000000056 */
[-C--:B------:R-:W-:Y:S02]  /*13c0*/  DFMA R84, R26, R6.reuse, R84 ;  /* 0x000000061a54722b */ /* 0x080fe40000000054 */
[----:B------:R-:W-:-:S02]  /*13d0*/  DFMA R82, R28, R6, R82 ;  /* 0x000000061c52722b */ /* 0x000fc40000000052 */
[----:B------:R-:W-:Y:S02]  /*13e0*/  DFMA R6, R30, R6, R8 ;  /* 0x000000061e06722b */ /* 0x000fe40000000008 */
[----:B------:R-:W0:Y:S01]  /*13f0*/  LDS.64 R8, [R5+0x150] ;  /* 0x0001500005087984 */ /* 0x000e220000000a00 */
[-C--:B--2---:R-:W-:Y:S02]  /*1400*/  DFMA R86, R32, R80.reuse, R86 ;  /* 0x000000502056722b */ /* 0x084fe40000000056 */
        /* <DEDUP_REMOVED lines=18> */
[----:B------:R-:W-:Y:S01]  /*1530*/  DFMA R6, R76, R8, R6 ;  /* 0x000000084c06722b */ /* 0x000fe20000000006 */
[----:B------:R1:W-:Y:S04]  /*1540*/  STS.64 [R5], R86 ;  /* 0x0000005605007388 */ /* 0x0003e80000000a00 */
[----:B------:R1:W-:Y:S04]  /*1550*/  STS.64 [R5+0x38], R84 ;  /* 0x0000385405007388 */ /* 0x0003e80000000a00 */
[----:B------:R1:W-:Y:S04]  /*1560*/  STS.64 [R5+0x70], R82 ;  /* 0x0000705205007388 */ /* 0x0003e80000000a00 */
[----:B------:R1:W-:Y:S02]  /*1570*/  STS.64 [R5+0xa8], R6 ;  /* 0x0000a80605007388 */ /* 0x0003e40000000a00 */
.L_x_2196:
[----:B------:R-:W-:Y:S05]  /*1580*/  BSYNC.RECONVERGENT B0 ;  /* 0x0000000000007941 */ /* 0x000fea0003800200 */
.L_x_2195:
        /* <DEDUP_REMOVED lines=11> */
[----:B------:R-:W5:Y:S04]  /*1640*/  LDS.64 R6, [R2+0x7a8] ;  /* 0x0007a80002067984 */ /* 0x000f680000000a00 */
        /* <DEDUP_REMOVED lines=28> */
[----:B------:R-:W-:-:S11]  /*1810*/  DFMA R74, R76, R74, R6 ;  /* 0x0000004a4c4a722b */ /* 0x000fd60000000006 */
.L_x_2198:
[----:B------:R-:W-:Y:S05]  /*1820*/  BSYNC.RECONVERGENT B0 ;  /* 0x0000000000007941 */ /* 0x000fea0003800200 */
.L_x_2197:
[----:B------:R-:W-:Y:S06]  /*1830*/  BAR.SYNC.DEFER_BLOCKING 0x0 ;  /* 0x0000000000007b1d */ /* 0x000fec0000010000 */
[----:B------:R-:W-:Y:S05]  /*1840*/  @P0 EXIT ;  /* 0x000000000000094d */ /* 0x000fea0003800000 */
[----:B-1----:R-:W0:Y:S01]  /*1850*/  LDC.64 R4, c[0x0][0x3a8] ;  /* 0x0000ea00ff047b82 */ /* 0x002e220000000a00 */
        /* <DEDUP_REMOVED lines=8> */
.L_x_2199:
        /* <DEDUP_REMOVED lines=10> */
.L_x_3155:


//--------------------- .text._Z30massMatrixMultiplyGlobalKernelILi4ELi7ELi2EEviPKdS1_S1_S1_Pd --------------------------
	.section	.text._Z30massMatrixMultiplyGlobalKernelILi4ELi7ELi2EEviPKdS1_S1_S1_Pd,"ax",@progbits
	.align	128
        .global         _Z30massMatrixMultiplyGlobalKernelILi4ELi7ELi2EEviPKdS1_S1_S1_Pd
        .type           _Z30massMatrixMultiplyGlobalKernelILi4ELi7ELi2EEviPKdS1_S1_S1_Pd,@function
        .size           _Z30massMatrixMultiplyGlobalKernelILi4ELi7ELi2EEviPKdS1_S1_S1_Pd,(.L_x_3156 - _Z30massMatrixMultiplyGlobalKernelILi4ELi7ELi2EEviPKdS1_S1_S1_Pd)
        .other          _Z30massMatrixMultiplyGlobalKernelILi4ELi7ELi2EEviPKdS1_S1_S1_Pd,@"STO_CUDA_ENTRY STV_DEFAULT"
_Z30massMatrixMultiplyGlobalKernelILi4ELi7ELi2EEviPKdS1_S1_S1_Pd:
.text._Z30massMatrixMultiplyGlobalKernelILi4ELi7ELi2EEviPKdS1_S1_S1_Pd:
[----:B------:R-:W-:Y:S08]  /*0000*/  LDC R1, c[0x0][0x37c] ;  /* 0x0000df00ff017b82 */ /* 0x000ff00000000800 */
[----:B------:R-:W0:Y:S01]  /*0010*/  LDC.64 R6, c[0x0][0x390] ;  /* 0x0000e400ff067b82 */ /* 0x000e220000000a00 */
[----:B------:R-:W0:Y:S07]  /*0020*/  LDCU.64 UR4, c[0x0][0x358] ;  /* 0x00006b00ff0477ac */ /* 0x000e2e0008000a00 */
[----:B------:R-:W1:Y:S01]  /*0030*/  LDC.64 R8, c[0x0][0x398] ;  /* 0x0000e600ff087b82 */ /* 0x000e620000000a00 */
[----:B------:R-:W2:Y:S01]  /*0040*/  S2R R22, SR_TID.Y ;  /* 0x0000000000167919 */ /* 0x000ea20000002200 */
[----:B------:R-:W3:Y:S01]  /*0050*/  LDCU UR6, c[0x0][0x380] ;  /* 0x00007000ff0677ac */ /* 0x000ee20008000800 */
[----:B0-----:R0:W5:Y:S04]  /*0060*/  LDG.E.64.CONSTANT R10, desc[UR4][R6.64] ;  /* 0x00000004060a7981 */ /* 0x001168000c1e9b00 */
[----:B-1----:R0:W5:Y:S01]  /*0070*/  LDG.E.64.CONSTANT R12, desc[UR4][R8.64] ;  /* 0x00000004080c7981 */ /* 0x002162000c1e9b00 */
[----:B------:R-:W1:Y:S01]  /*0080*/  LDC.64 R14, c[0x0][0x390] ;  /* 0x0000e400ff0e7b82 */ /* 0x000e620000000a00 */
[----:B------:R-:W-:Y:S01]  /*0090*/  BSSY.RECONVERGENT B0, `(.L_x_2200) ;  /* 0x0000051000007945 */ /* 0x000fe20003800200 */
[----:B------:R-:W2:Y:S01]  /*00a0*/  S2R R3, SR_CTAID.X ;  /* 0x0000000000037919 */ /* 0x000ea20000002500 */
[----:B------:R-:W4:Y:S05]  /*00b0*/  S2R R0, SR_TID.X ;  /* 0x0000000000007919 */ /* 0x000f2a0000002100 */
[----:B------:R-:W0:Y:S01]  /*00c0*/  LDC.64 R16, c[0x0][0x398] ;  /* 0x0000e600ff107b82 */ /* 0x000e220000000a00 */
[----:B------:R-:W3:Y:S01]  /*00d0*/  S2R R4, SR_CgaCtaId ;  /* 0x0000000000047919 */ /* 0x000ee20000008800 */
[----:B--2---:R-:W-:Y:S01]  /*00e0*/  IMAD R2, R3, 0x2, R22 ;  /* 0x0000000203027824 */ /* 0x004fe200078e0216 */
[----:B------:R-:W-:-:S05]  /*00f0*/  MOV R3, 0x400 ;  /* 0x0000040000037802 */ /* 0x000fca0000000f00 */
[----:B------:R-:W-:Y:S01]  /*0100*/  BAR.SYNC.DEFER_BLOCKING 0x0 ;  /* 0x0000000000007b1d */ /* 0x000fe20000010000 */
[C---:B----4-:R-:W-:Y:S02]  /*0110*/  ISETP.GE.U32.AND P0, PT, R0.reuse, 0x10, PT ;  /* 0x000000100000780c */ /* 0x050fe40003f06070 */
[----:B------:R-:W-:Y:S02]  /*0120*/  ISETP.GT.U32.AND P1, PT, R0, 0xf, PT ;  /* 0x0000000f0000780c */ /* 0x000fe40003f24070 */
[----:B---3--:R-:W-:Y:S02]  /*0130*/  ISETP.LT.AND P0, PT, R2, UR6, !P0 ;  /* 0x0000000602007c0c */ /* 0x008fe4000c701270 */
[----:B------:R-:W-:Y:S02]  /*0140*/  LEA R3, R4, R3, 0x18 ;  /* 0x0000000304037211 */ /* 0x000fe400078ec0ff */
[----:B------:R-:W-:Y:S02]  /*0150*/  LOP3.LUT R59, R0, 0x3, RZ, 0xc0, !PT ;  /* 0x00000003003b7812 */ /* 0x000fe400078ec0ff */
[----:B------:R-:W-:Y:S01]  /*0160*/  SHF.R.U32.HI R20, RZ, 0x2, R0 ;  /* 0x00000002ff147819 */ /* 0x000fe20000011600 */
[----:B------:R-:W-:Y:S01]  /*0170*/  IMAD R3, R22, 0xab8, R3 ;  /* 0x00000ab816037824 */ /* 0x000fe200078e0203 */
[----:B------:R-:W-:-:S03]  /*0180*/  ISETP.GT.U32.AND P2, PT, R0, 0x1b, PT ;  /* 0x0000001b0000780c */ /* 0x000fc60003f44070 */
[C---:B------:R-:W-:Y:S02]  /*0190*/  IMAD R4, R20.reuse, 0x38, R3 ;  /* 0x0000003814047824 */ /* 0x040fe400078e0203 */
[----:B------:R-:W2:Y:S01]  /*01a0*/  @P0 LDC.64 R18, c[0x0][0x3a0] ;  /* 0x0000e800ff120b82 */ /* 0x000ea20000000a00 */
[----:B------:R-:W-:Y:S01]  /*01b0*/  @P0 LOP3.LUT R5, R59, 0xc, R0, 0xf8, !PT ;  /* 0x0000000c3b050812 */ /* 0x000fe200078ef800 */
[----:B------:R-:W-:-:S04]  /*01c0*/  IMAD R20, R20, 0x150, R4 ;  /* 0x0000015014147824 */ /* 0x000fc800078e0204 */
[----:B------:R-:W-:-:S04]  /*01d0*/  @P0 IMAD R5, R2, 0x40, R5 ;  /* 0x0000004002050824 */ /* 0x000fc800078e0205 */
[----:B--2---:R-:W-:-:S04]  /*01e0*/  @P0 IMAD.WIDE R18, R5, 0x8, R18 ;  /* 0x0000000805120825 */ /* 0x004fc800078e0212 */
[----:B------:R-:W-:Y:S01]  /*01f0*/  IMAD R5, R59, 0x8, R20 ;  /* 0x000000083b057824 */ /* 0x000fe200078e0214 */
[----:B01----:R-:W-:Y:S06]  /*0200*/  @P1 BRA `(.L_x_2201) ;  /* 0x0000000000e41947 */ /* 0x003fec0003800000 */
        /* <DEDUP_REMOVED lines=24> */
[----:B------:R-:W-:Y:S01]  /*0390*/  DADD R30, R30, -R32 ;  /* 0x000000001e1e7229 */ /* 0x000fe20000000820 */
[----:B------:R-:W3:Y:S03]  /*03a0*/  LDG.E.64.CONSTANT R32, desc[UR4][R60.64+0x38] ;  /* 0x000038043c207981 */ /* 0x000ee6000c1e9b00 */
[----:B----4-:R-:W-:Y:S02]  /*03b0*/  DFMA R24, R38, R24, RZ ;  /* 0x000000182618722b */ /* 0x010fe400000000ff */
[----:B------:R-:W-:-:S06]  /*03c0*/  DFMA R20, R52, R20, RZ ;  /* 0x000000143414722b */ /* 0x000fcc00000000ff */
[----:B------:R-:W-:Y:S02]  /*03d0*/  DFMA R24, R30, R40, R24 ;  /* 0x000000281e18722b */ /* 0x000fe40000000018 */
[C---:B------:R-:W-:Y:S02]  /*03e0*/  DFMA R22, R52.reuse, R22, RZ ;  /* 0x000000163416722b */ /* 0x040fe400000000ff */
[----:B------:R-:W-:Y:S02]  /*03f0*/  DFMA R56, R52, R56, RZ ;  /* 0x000000383438722b */ /* 0x000fe400000000ff */
[C---:B------:R-:W-:Y:S02]  /*0400*/  DFMA R28, R38.reuse, R28, RZ ;  /* 0x0000001c261c722b */ /* 0x040fe400000000ff */
[----:B------:R-:W-:Y:S02]  /*0410*/  DFMA R40, R38, R18, RZ ;  /* 0x000000122628722b */ /* 0x000fe400000000ff */
[----:B------:R-:W-:-:S02]  /*0420*/  DFMA R54, R52, R54, RZ ;  /* 0x000000363436722b */ /* 0x000fc400000000ff */
[C---:B------:R-:W-:Y:S02]  /*0430*/  DFMA R20, R42.reuse, R50, R20 ;  /* 0x000000322a14722b */ /* 0x040fe40000000014 */
[C---:B------:R-:W-:Y:S02]  /*0440*/  DFMA R22, R42.reuse, R48, R22 ;  /* 0x000000302a16722b */ /* 0x040fe40000000016 */
[C---:B------:R-:W-:Y:S02]  /*0450*/  DFMA R46, R42.reuse, R46, R56 ;  /* 0x0000002e2a2e722b */ /* 0x040fe40000000038 */
[----:B------:R-:W-:Y:S02]  /*0460*/  DFMA R44, R42, R44, R54 ;  /* 0x0000002c2a2c722b */ /* 0x000fe40000000036 */
[C---:B------:R-:W-:Y:S02]  /*0470*/  DFMA R28, R30.reuse, R36, R28 ;  /* 0x000000241e1c722b */ /* 0x040fe4000000001c */
[----:B------:R-:W-:-:S02]  /*0480*/  DFMA R34, R30, R34, R40 ;  /* 0x000000221e22722b */ /* 0x000fc40000000028 */
[C-C-:B------:R-:W-:Y:S02]  /*0490*/  DADD R18, R20.reuse, -R24.reuse ;  /* 0x0000000014127229 */ /* 0x140fe40000000818 */
[----:B------:R-:W-:Y:S02]  /*04a0*/  DADD R20, R20, R24 ;  /* 0x0000000014147229 */ /* 0x000fe40000000018 */
[C-C-:B------:R-:W-:Y:S02]  /*04b0*/  DADD R24, R22.reuse, -R28.reuse ;  /* 0x0000000016187229 */ /* 0x140fe4000000081c */
[----:B------:R-:W-:Y:S01]  /*04c0*/  DADD R22, R22, R28 ;  /* 0x0000000016167229 */ /* 0x000fe2000000001c */
[----:B------:R-:W-:-:S05]  /*04d0*/  LEA R59, R59, R4, 0x3 ;  /* 0x000000043b3b7211 */ /* 0x000fca00078e18ff */
[----:B------:R0:W-:Y:S04]  /*04e0*/  STS.64 [R59+0x930], R18 ;  /* 0x000930123b007388 */ /* 0x0001e80000000a00 */
[----:B------:R0:W-:Y:S04]  /*04f0*/  STS.64 [R59], R20 ;  /* 0x000000143b007388 */ /* 0x0001e80000000a00 */
[----:B------:R0:W-:Y:S04]  /*0500*/  STS.64 [R59+0x7a8], R24 ;  /* 0x0007a8183b007388 */ /* 0x0001e80000000a00 */
[----:B------:R0:W-:Y:S01]  /*0510*/  STS.64 [R59+0x188], R22 ;  /* 0x000188163b007388 */ /* 0x0001e20000000a00 */
[----:B--2---:R-:W-:-:S08]  /*0520*/  DFMA R26, R38, R26, RZ ;  /* 0x0000001a261a722b */ /* 0x004fd000000000ff */
[----:B---3--:R-:W-:Y:S02]  /*0530*/  DFMA R32, R30, R32, R26 ;  /* 0x000000201e20722b */ /* 0x008fe4000000001a */
[C-C-:B------:R-:W-:Y:S02]  /*0540*/  DADD R26, R46.reuse, -R34.reuse ;  /* 0x000000002e1a7229 */ /* 0x140fe40000000822 */
[----:B------:R-:W-:-:S04]  /*0550*/  DADD R34, R46, R34 ;  /* 0x000000002e227229 */ /* 0x000fc80000000022 */
[----:B------:R-:W-:Y:S01]  /*0560*/  DADD R32, R44, R32 ;  /* 0x000000002c207229 */ /* 0x000fe20000000020 */
[----:B------:R0:W-:Y:S04]  /*0570*/  STS.64 [R59+0x620], R26 ;  /* 0x0006201a3b007388 */ /* 0x0001e80000000a00 */
[----:B------:R0:W-:Y:S04]  /*0580*/  STS.64 [R59+0x310], R34 ;  /* 0x000310223b007388 */ /* 0x0001e80000000a00 */
[----:B------:R0:W-:Y:S02]  /*0590*/  STS.64 [R59+0x498], R32 ;  /* 0x000498203b007388 */ /* 0x0001e40000000a00 */
.L_x_2201:
[----:B------:R-:W-:Y:S05]  /*05a0*/  BSYNC.RECONVERGENT B0 ;  /* 0x0000000000007941 */ /* 0x000fea0003800200 */
.L_x_2200:
[----:B------:R-:W-:Y:S06]  /*05b0*/  BAR.SYNC.DEFER_BLOCKING 0x0 ;  /* 0x0000000000007b1d */ /* 0x000fec0000010000 */
[----:B------:R-:W-:Y:S04]  /*05c0*/  BSSY.RECONVERGENT B0, `(.L_x_2202) ;  /* 0x000003a000007945 */ /* 0x000fe80003800200 */
[----:B------:R-:W-:Y:S05]  /*05d0*/  @P2 BRA `(.L_x_2203) ;  /* 0x0000000000e02947 */ /* 0x000fea0003800000 */
[----:B------:R-:W1:Y:S01]  /*05e0*/  LDC.64 R54, c[0x0][0x390] ;  /* 0x0000e400ff367b82 */ /* 0x000e620000000a00 */
[----:B------:R-:W-:Y:S04]  /*05f0*/  LDS.64 R50, [R5] ;  /* 0x0000000005327984 */ /* 0x000fe80000000a00 */
[----:B------:R-:W2:Y:S03]  /*0600*/  LDS.64 R52, [R5+0xa8] ;  /* 0x0000a80005347984 */ /* 0x000ea60000000a00 */
[----:B0-----:R-:W0:Y:S01]  /*0610*/  LDC.64 R58, c[0x0][0x398] ;  /* 0x0000e600ff3a7b82 */ /* 0x001e220000000a00 */
[----:B-1----:R-:W3:Y:S04]  /*0620*/  LDG.E.64.CONSTANT R44, desc[UR4][R54.64] ;  /* 0x00000004362c7981 */ /* 0x002ee8000c1e9b00 */
        /* <DEDUP_REMOVED lines=15> */
[----:B--2---:R-:W-:-:S02]  /*0720*/  DADD R56, R50, R52 ;  /* 0x0000000032387229 */ /* 0x004fc40000000034 */
[----:B------:R-:W-:Y:S01]  /*0730*/  DADD R50, R50, -R52 ;  /* 0x0000000032327229 */ /* 0x000fe20000000834 */
[----:B------:R-:W-:Y:S04]  /*0740*/  LDS.64 R52, [R5+0x38] ;  /* 0x0000380005347984 */ /* 0x000fe80000000a00 */
[----:B0-----:R-:W0:Y:S01]  /*0750*/  LDS.64 R54, [R5+0x70] ;  /* 0x0000700005367984 */ /* 0x001e220000000a00 */
[-C--:B---3--:R-:W-:Y:S02]  /*0760*/  DFMA R44, R44, R56.reuse, RZ ;  /* 0x000000382c2c722b */ /* 0x088fe400000000ff */
[-C--:B----4-:R-:W-:Y:S02]  /*0770*/  DFMA R32, R32, R56.reuse, RZ ;  /* 0x000000382020722b */ /* 0x090fe400000000ff */
[----:B------:R-:W-:-:S02]  /*0780*/  DFMA R20, R20, R56, RZ ;  /* 0x000000381414722b */ /* 0x000fc400000000ff */
[----:B------:R-:W-:Y:S02]  /*0790*/  DFMA R24, R24, R56, RZ ;  /* 0x000000381818722b */ /* 0x000fe400000000ff */
[C-C-:B0-----:R-:W-:Y:S02]  /*07a0*/  DADD R56, R52.reuse, R54.reuse ;  /* 0x0000000034387229 */ /* 0x141fe40000000036 */
[----:B------:R-:W-:Y:S02]  /*07b0*/  DADD R52, R52, -R54 ;  /* 0x0000000034347229 */ /* 0x000fe40000000836 */
[-C--:B------:R-:W-:Y:S02]  /*07c0*/  DFMA R28, R28, R50.reuse, RZ ;  /* 0x000000321c1c722b */ /* 0x080fe400000000ff */
[-C--:B------:R-:W-:Y:S02]  /*07d0*/  DFMA R22, R22, R50.reuse, RZ ;  /* 0x000000321616722b */ /* 0x080fe400000000ff */
        /* <DEDUP_REMOVED lines=24> */
.L_x_2203:
[----:B------:R-:W-:Y:S05]  /*0960*/  BSYNC.RECONVERGENT B0 ;  /* 0x0000000000007941 */ /* 0x000fea0003800200 */
.L_x_2202:
[----:B01----:R-:W2:Y:S04]  /*0970*/  LDG.E.64.CONSTANT R24, desc[UR4][R6.64+0x8] ;  /* 0x0000080406187981 */ /* 0x003ea8000c1e9b00 */
[----:B------:R-:W3:Y:S04]  /*0980*/  LDG.E.64.CONSTANT R26, desc[UR4][R8.64+0x8] ;  /* 0x00000804081a7981 */ /* 0x000ee8000c1e9b00 */
        /* <DEDUP_REMOVED lines=9> */
[----:B------:R1:W4:Y:S04]  /*0a20*/  LDG.E.64.CONSTANT R40, desc[UR4][R8.64+0x18] ;  /* 0x0000180408287981 */ /* 0x000328000c1e9b00 */
[----:B------:R-:W4:Y:S04]  /*0a30*/  LDG.E.64.CONSTANT R42, desc[UR4][R16.64+0x28] ;  /* 0x00002804102a7981 */ /* 0x000f28000c1e9b00 */
[----:B------:R1:W4:Y:S01]  /*0a40*/  LDG.E.64.CONSTANT R44, desc[UR4][R16.64+0x38] ;  /* 0x00003804102c7981 */ /* 0x000322000c1e9b00 */
[----:B------:R-:W-:Y:S01]  /*0a50*/  LOP3.LUT R5, R0, 0xffff, RZ, 0xc0, !PT ;  /* 0x0000ffff00057812 */ /* 0x000fe200078ec0ff */
[----:B------:R-:W4:Y:S04]  /*0a60*/  LDC.64 R60, c[0x0][0x388] ;  /* 0x0000e200ff3c7b82 */ /* 0x000f280000000a00 */
[----:B------:R-:W-:-:S05]  /*0a70*/  IMAD R5, R5, 0x2493, RZ ;  /* 0x0000249305057824 */ /* 0x000fca00078e02ff */
[----:B------:R-:W-:-:S04]  /*0a80*/  SHF.R.U32.HI R52, RZ, 0x10, R5 ;  /* 0x00000010ff347819 */ /* 0x000fc80000011605 */
[----:B------:R-:W-:-:S05]  /*0a90*/  PRMT R5, R52, 0x9910, RZ ;  /* 0x0000991034057816 */ /* 0x000fca00000000ff */
[----:B------:R-:W-:-:S04]  /*0aa0*/  IMAD R5, R5, 0x7, RZ ;  /* 0x0000000705057824 */ /* 0x000fc800078e02ff */
[----:B------:R-:W-:-:S05]  /*0ab0*/  IMAD.MOV R5, RZ, RZ, -R5 ;  /* 0x000000ffff057224 */ /* 0x000fca00078e0a05 */
[----:B------:R-:W-:-:S05]  /*0ac0*/  PRMT R5, R5, 0x7710, RZ ;  /* 0x0000771005057816 */ /* 0x000fca00000000ff */
[----:B------:R-:W-:Y:S02]  /*0ad0*/  IMAD.IADD R5, R5, 0x1, R0 ;  /* 0x0000000105057824 */ /* 0x000fe400078e0200 */
[----:B------:R-:W-:-:S03]  /*0ae0*/  IMAD R3, R52, 0x188, R3 ;  /* 0x0000018834037824 */ /* 0x000fc600078e0203 */
[----:B0-----:R-:W-:-:S05]  /*0af0*/  LOP3.LUT R6, R5, 0xffff, RZ, 0xc0, !PT ;  /* 0x0000ffff05067812 */ /* 0x001fca00078ec0ff */
[----:B------:R-:W-:Y:S01]  /*0b00*/  IMAD R3, R6, 0x38, R3 ;  /* 0x0000003806037824 */ /* 0x000fe200078e0203 */
[----:B------:R-:W-:Y:S06]  /*0b10*/  BAR.SYNC.DEFER_BLOCKING 0x0 ;  /* 0x0000000000007b1d */ /* 0x000fec0000010000 */
[----:B------:R-:W-:Y:S04]  /*0b20*/  LDS.64 R46, [R3] ;  /* 0x00000000032e7984 */ /* 0x000fe80000000a00 */
[----:B------:R-:W0:Y:S04]  /*0b30*/  LDS.64 R6, [R3+0x18] ;  /* 0x0000180003067984 */ /* 0x000e280000000a00 */
[----:B------:R-:W-:Y:S04]  /*0b40*/  LDS.64 R54, [R3+0x8] ;  /* 0x0000080003367984 */ /* 0x000fe80000000a00 */
[----:B-1----:R-:W1:Y:S01]  /*0b50*/  LDS.64 R8, [R3+0x10] ;  /* 0x0000100003087984 */ /* 0x002e620000000a00 */
[----:B0-----:R-:W-:-:S02]  /*0b60*/  DADD R50, R46, R6 ;  /* 0x000000002e327229 */ /* 0x001fc40000000006 */
[----:B------:R-:W-:Y:S02]  /*0b70*/  DADD R46, R46, -R6 ;  /* 0x000000002e2e7229 */ /* 0x000fe40000000806 */
[C-C-:B-1----:R-:W-:Y:S02]  /*0b80*/  DADD R16, R54.reuse, R8.reuse ;  /* 0x0000000036107229 */ /* 0x142fe40000000008 */
[----:B------:R-:W-:Y:S02]  /*0b90*/  DADD R54, R54, -R8 ;  /* 0x0000000036367229 */ /* 0x000fe40000000808 */
[----:B-----5:R-:W-:Y:S02]  /*0ba0*/  DFMA R6, R10, R50, RZ ;  /* 0x000000320a06722b */ /* 0x020fe400000000ff */
[----:B------:R-:W-:Y:S01]  /*0bb0*/  DFMA R48, R12, R46, RZ ;  /* 0x0000002e0c30722b */ /* 0x000fe200000000ff */
[----:B------:R-:W-:Y:S01]  /*0bc0*/  PRMT R5, R5, 0x5410, R52 ;  /* 0x0000541005057816 */ /* 0x000fe20000000034 */
[----:B------:R-:W-:-:S04]  /*0bd0*/  UMOV UR6, 0x3107 ;  /* 0x0000310700067882 */ /* 0x000fc80000000000 */
[----:B--2---:R-:W-:Y:S02]  /*0be0*/  DFMA R6, R24, R16, R6 ;  /* 0x000000101806722b */ /* 0x004fe40000000006 */
[----:B---3--:R-:W-:Y:S02]  /*0bf0*/  DFMA R48, R26, R54, R48 ;  /* 0x000000361a30722b */ /* 0x008fe40000000030 */
[-C--:B----4-:R-:W-:Y:S02]  /*0c00*/  DFMA R8, R18, R50.reuse, RZ ;  /* 0x000000321208722b */ /* 0x090fe400000000ff */
[----:B------:R-:W-:-:S04]  /*0c10*/  DFMA R14, R20, R50, RZ ;  /* 0x00000032140e722b */ /* 0x000fc800000000ff */
[--C-:B------:R-:W-:Y:S02]  /*0c20*/  DADD R56, R6, -R48.reuse ;  /* 0x0000000006387229 */ /* 0x100fe40000000830 */
[----:B------:R-:W-:Y:S02]  /*0c30*/  DFMA R50, R22, R50, RZ ;  /* 0x000000321632722b */ /* 0x000fe400000000ff */
[----:B------:R-:W-:Y:S02]  /*0c40*/  DADD R6, R6, R48 ;  /* 0x0000000006067229 */ /* 0x000fe40000000030 */
        /* <DEDUP_REMOVED lines=9> */
[C-C-:B------:R-:W-:Y:S02]  /*0ce0*/  DADD R54, R8.reuse, -R48.reuse ;  /* 0x0000000008367229 */ /* 0x140fe40000000830 */
[----:B------:R-:W-:Y:S01]  /*0cf0*/  DADD R8, R8, R48 ;  /* 0x0000000008087229 */ /* 0x000fe20000000030 */
[----:B------:R-:W-:-:S05]  /*0d00*/  MOV R48, 0x6 ;  /* 0x0000000600307802 */ /* 0x000fca0000000f00 */
[----:B------:R-:W-:-:S04]  /*0d10*/  IDP.2A.LO.U16.U8 R5, R5, UR6, R48 ;  /* 0x0000000605057c26 */ /* 0x000fc80008001030 */
[----:B------:R-:W-:-:S04]  /*0d20*/  IMAD R5, R2, 0x157, R5 ;  /* 0x0000015702057824 */ /* 0x000fc800078e0205 */
[----:B------:R-:W-:Y:S01]  /*0d30*/  IMAD.WIDE R60, R5, 0x8, R60 ;  /* 0x00000008053c7825 */ /* 0x000fe200078e023c */
[----:B------:R-:W-:-:S04]  /*0d40*/  DADD R16, R16, R46 ;  /* 0x0000000010107229 */ /* 0x000fc8000000002e */
        /* <DEDUP_REMOVED lines=14> */
[----:B--2---:R-:W-:Y:S02]  /*0e30*/  DMUL R16, R46, R16 ;  /* 0x000000102e107228 */ /* 0x004fe40000000000 */
[CCC-:B---3--:R-:W-:Y:S02]  /*0e40*/  DFMA R46, R52.reuse, R56.reuse, R6.reuse ;  /* 0x00000038342e722b */ /* 0x1c8fe40000000006 */
[----:B------:R-:W-:Y:S02]  /*0e50*/  DFMA R56, R52, -R56, R6 ;  /* 0x800000383438722b */ /* 0x000fe40000000006 */
[CCC-:B----4-:R-:W-:Y:S02]  /*0e60*/  DFMA R52, R50.reuse, R54.reuse, R8.reuse ;  /* 0x000000363234722b */ /* 0x1d0fe40000000008 */
[----:B------:R-:W-:Y:S02]  /*0e70*/  DFMA R54, R50, -R54, R8 ;  /* 0x800000363236722b */ /* 0x000fe40000000008 */
[----:B------:R-:W-:-:S02]  /*0e80*/  DFMA R50, R10, R46, RZ ;  /* 0x0000002e0a32722b */ /* 0x000fc400000000ff */
[----:B------:R-:W-:-:S06]  /*0e90*/  DFMA R46, R24, R46, RZ ;  /* 0x0000002e182e722b */ /* 0x000fcc00000000ff */
[-C--:B------:R-:W-:Y:S02]  /*0ea0*/  DFMA R50, R18, R52.reuse, R50 ;  /* 0x000000341232722b */ /* 0x080fe40000000032 */
[----:B------:R-:W-:Y:S02]  /*0eb0*/  DFMA R46, R28, R52, R46 ;  /* 0x000000341c2e722b */ /* 0x000fe4000000002e */
[CCC-:B------:R-:W-:Y:S02]  /*0ec0*/  DFMA R52, R58.reuse, R48.reuse, R14.reuse ;  /* 0x000000303a34722b */ /* 0x1c0fe4000000000e */
[----:B------:R-:W-:Y:S02]  /*0ed0*/  DFMA R48, R58, -R48, R14 ;  /* 0x800000303a30722b */ /* 0x000fe4000000000e */
[-C--:B------:R-:W-:Y:S02]  /*0ee0*/  DFMA R58, R12, R56.reuse, RZ ;  /* 0x000000380c3a722b */ /* 0x080fe400000000ff */
[----:B------:R-:W-:-:S02]  /*0ef0*/  DFMA R56, R26, R56, RZ ;  /* 0x000000381a38722b */ /* 0x000fc400000000ff */
[-C--:B------:R-:W-:Y:S02]  /*0f00*/  DFMA R50, R20, R52.reuse, R50 ;  /* 0x000000341432722b */ /* 0x080fe40000000032 */
[----:B------:R-:W-:Y:S02]  /*0f10*/  DFMA R52, R30, R52, R46 ;  /* 0x000000341e34722b */ /* 0x000fe4000000002e */
[-C--:B------:R-:W-:Y:S02]  /*0f20*/  DFMA R58, R34, R54.reuse, R58 ;  /* 0x00000036223a722b */ /* 0x080fe4000000003a */
[----:B------:R-:W-:Y:S02]  /*0f30*/  DFMA R56, R40, R54, R56 ;  /* 0x000000362838722b */ /* 0x000fe40000000038 */
[----:B------:R-:W-:-:S04]  /*0f40*/  DADD R46, R16, R16 ;  /* 0x00000000102e7229 */ /* 0x000fc80000000010 */
[-C--:B------:R-:W-:Y:S02]  /*0f50*/  DFMA R58, R36, R48.reuse, R58 ;  /* 0x00000030243a722b */ /* 0x080fe4000000003a */
[----:B------:R-:W-:Y:S02]  /*0f60*/  DFMA R56, R42, R48, R56 ;  /* 0x000000302a38722b */ /* 0x000fe40000000038 */
[----:B------:R-:W-:Y:S02]  /*0f70*/  DMUL R46, R46, 0.5 ;  /* 0x3fe000002e2e7828 */ /* 0x000fe40000000000 */
[----:B------:R-:W-:-:S06]  /*0f80*/  DADD R48, R16, -R16 ;  /* 0x0000000010307229 */ /* 0x000fcc0000000810 */
[----:B------:R-:W-:Y:S02]  /*0f90*/  DFMA R50, R22, R46, R50 ;  /* 0x0000002e1632722b */ /* 0x000fe40000000032 */
[-C--:B------:R-:W-:Y:S02]  /*0fa0*/  DFMA R58, R38, R48.reuse, R58 ;  /* 0x00000030263a722b */ /* 0x080fe4000000003a */
[----:B------:R-:W-:Y:S02]  /*0fb0*/  DFMA R56, R44, R48, R56 ;  /* 0x000000302c38722b */ /* 0x000fe40000000038 */
[----:B------:R-:W-:-:S04]  /*0fc0*/  DFMA R52, R32, R46, R52 ;  /* 0x0000002e2034722b */ /* 0x000fc80000000034 */
        /* <DEDUP_REMOVED lines=35> */
[-C--:B------:R-:W-:Y:S02]  /*1200*/  DFMA R46, R34, R50.reuse, R46 ;  /* 0x00000032222e722b */ /* 0x080fe4000000002e */
[----:B------:R-:W-:Y:S01]  /*1210*/  DFMA R48, R40, R50, R48 ;  /* 0x000000322830722b */ /* 0x000fe20000000030 */
[----:B------:R-:W0:Y:S05]  /*1220*/  LDS.64 R50, [R3+0xa8] ;  /* 0x0000a80003327984 */ /* 0x000e2a0000000a00 */
[----:B------:R-:W-:-:S02]  /*1230*/  DFMA R46, R36, R52, R46 ;  /* 0x00000034242e722b */ /* 0x000fc4000000002e */
[----:B------:R-:W-:Y:S02]  /*1240*/  DFMA R48, R42, R52, R48 ;  /* 0x000000342a30722b */ /* 0x000fe40000000030 */
[C-C-:B0-----:R-:W-:Y:S02]  /*1250*/  DADD R52, R50.reuse, R50.reuse ;  /* 0x0000000032347229 */ /* 0x141fe40000000032 */
[----:B------:R-:W-:-:S06]  /*1260*/  DADD R50, R50, -R50 ;  /* 0x0000000032327229 */ /* 0x000fcc0000000832 */
[----:B------:R-:W-:Y:S02]  /*1270*/  DMUL R52, R52, 0.5 ;  /* 0x3fe0000034347828 */ /* 0x000fe40000000000 */
[-C--:B------:R-:W-:Y:S02]  /*1280*/  DFMA R46, R38, R50.reuse, R46 ;  /* 0x00000032262e722b */ /* 0x080fe4000000002e */
[----:B------:R-:W-:-:S04]  /*1290*/  DFMA R50, R44, R50, R48 ;  /* 0x000000322c32722b */ /* 0x000fc80000000030 */
        /* <DEDUP_REMOVED lines=10> */
.L_x_2205:
[----:B------:R-:W-:Y:S05]  /*1340*/  BSYNC.RECONVERGENT B0 ;  /* 0x0000000000007941 */ /* 0x000fea0003800200 */
.L_x_2204:
        /* <DEDUP_REMOVED lines=15> */
[----:B------:R-:W-:Y:S02]  /*1440*/  DFMA R48, R10, R50, RZ ;  /* 0x000000320a30722b */ /* 0x000fe400000000ff */
[--C-:B-1----:R-:W-:Y:S02]  /*1450*/  DADD R10, R14, -R16.reuse ;  /* 0x000000000e0a7229 */ /* 0x102fe40000000810 */
[----:B------:R-:W-:Y:S02]  /*1460*/  DFMA R12, R12, R46, RZ ;  /* 0x0000002e0c0c722b */ /* 0x000fe400000000ff */
[----:B------:R-:W-:Y:S02]  /*1470*/  DFMA R50, R24, R50, RZ ;  /* 0x000000321832722b */ /* 0x000fe400000000ff */
[----:B------:R-:W-:Y:S02]  /*1480*/  DADD R24, R14, R16 ;  /* 0x000000000e187229 */ /* 0x000fe40000000010 */
[----:B------:R-:W-:-:S02]  /*1490*/  DFMA R26, R26, R46, RZ ;  /* 0x0000002e1a1a722b */ /* 0x000fc400000000ff */
[----:B------:R-:W-:Y:S02]  /*14a0*/  DFMA R34, R34, R10, R12 ;  /* 0x0000000a2222722b */ /* 0x000fe4000000000c */
[C-C-:B--2---:R-:W-:Y:S02]  /*14b0*/  DADD R12, R6.reuse, R8.reuse ;  /* 0x00000000060c7229 */ /* 0x144fe40000000008 */
[----:B------:R-:W-:Y:S02]  /*14c0*/  DADD R6, R6, -R8 ;  /* 0x0000000006067229 */ /* 0x000fe40000000808 */
[-C--:B------:R-:W-:Y:S02]  /*14d0*/  DFMA R48, R18, R24.reuse, R48 ;  /* 0x000000181230722b */ /* 0x080fe40000000030 */
[----:B---3--:R-:W-:Y:S02]  /*14e0*/  DADD R8, R4, R4 ;  /* 0x0000000004087229 */ /* 0x008fe40000000004 */
[----:B------:R-:W-:-:S02]  /*14f0*/  DFMA R50, R28, R24, R50 ;  /* 0x000000181c32722b */ /* 0x000fc40000000032 */
[----:B------:R-:W-:Y:S02]  /*1500*/  DFMA R26, R40, R10, R26 ;  /* 0x0000000a281a722b */ /* 0x000fe4000000001a */
[-C--:B------:R-:W-:Y:S02]  /*1510*/  DFMA R48, R20, R12.reuse, R48 ;  /* 0x0000000c1430722b */ /* 0x080fe40000000030 */
[----:B------:R-:W-:Y:S02]  /*1520*/  DMUL R8, R8, 0.5 ;  /* 0x3fe0000008087828 */ /* 0x000fe40000000000 */
[----:B------:R-:W-:Y:S02]  /*1530*/  DFMA R50, R30, R12, R50 ;  /* 0x0000000c1e32722b */ /* 0x000fe40000000032 */
[----:B------:R-:W-:Y:S02]  /*1540*/  DADD R4, R4, -R4 ;  /* 0x0000000004047229 */ /* 0x000fe40000000804 */
[----:B------:R-:W-:-:S02]  /*1550*/  DFMA R26, R42, R6, R26 ;  /* 0x000000062a1a722b */ /* 0x000fc4000000001a */
[----:B------:R-:W-:Y:S02]  /*1560*/  DFMA R34, R36, R6, R34 ;  /* 0x000000062422722b */ /* 0x000fe40000000022 */
[-C--:B------:R-:W-:Y:S02]  /*1570*/  DFMA R48, R22, R8.reuse, R48 ;  /* 0x000000081630722b */ /* 0x080fe40000000030 */
[----:B------:R-:W-:Y:S02]  /*1580*/  DFMA R8, R32, R8, R50 ;  /* 0x000000082008722b */ /* 0x000fe40000000032 */
[-C--:B------:R-:W-:Y:S02]  /*1590*/  DFMA R26, R44, R4.reuse, R26 ;  /* 0x000000042c1a722b */ /* 0x080fe4000000001a */
[----:B------:R-:W-:-:S06]  /*15a0*/  DFMA R34, R38, R4, R34 ;  /* 0x000000042622722b */ /* 0x000fcc0000000022 */
[----:B------:R-:W-:Y:S02]  /*15b0*/  DADD R14, R8, -R26 ;  /* 0x00000000080e7229 */ /* 0x000fe4000000081a */
[C-C-:B------:R-:W-:Y:S02]  /*15c0*/  DADD R16, R48.reuse, -R34.reuse ;  /* 0x0000000030107229 */ /* 0x140fe40000000822 */
[----:B------:R-:W-:Y:S02]  /*15d0*/  DADD R6, R48, R34 ;  /* 0x0000000030067229 */ /* 0x000fe40000000022 */
[----:B------:R-:W-:-:S11]  /*15e0*/  DADD R8, R8, R26 ;  /* 0x0000000008087229 */ /* 0x000fd6000000001a */
.L_x_2207:
[----:B------:R-:W-:Y:S05]  /*15f0*/  BSYNC.RECONVERGENT B0 ;  /* 0x0000000000007941 */ /* 0x000fea0003800200 */
.L_x_2206:
        /* <DEDUP_REMOVED lines=9> */
[----:B------:R-:W-:Y:S01]  /*1690*/  STG.E.64 desc[UR4][R2.64+0x180], R16 ;  /* 0x0001801002007986 */ /* 0x000fe2000c101b04 */
[----:B------:R-:W-:Y:S05]  /*16a0*/  EXIT ;  /* 0x000000000000794d */ /* 0x000fea0003800000 */
.L_x_2208:
        /* <DEDUP_REMOVED lines=13> */
.L_x_3156:


//--------------------- .text._Z30massMatrixMultiplySharedKernelILi4ELi7ELi2EEviPKdS1_S1_S1_Pd --------------------------
	.section	.text._Z30massMatrixMultiplySharedKernelILi4ELi7ELi2EEviPKdS1_S1_S1_Pd,"ax",@progbits
	.align	128
        .global         _Z30massMatrixMultiplySharedKernelILi4ELi7ELi2EEviPKdS1_S1_S1_Pd
        .type           _Z30massMatrixMultiplySharedKernelILi4ELi7ELi2EEviPKdS1_S1_S1_Pd,@function
        .size           _Z30massMatrixMultiplySharedKernelILi4ELi7ELi2EEviPKdS1_S1_S1_Pd,(.L_x_3157 - _Z30massMatrixMultiplySharedKernelILi4ELi7ELi2EEviPKdS1_S1_S1_Pd)
        .other          _Z30massMatrixMultiplySharedKernelILi4ELi7ELi2EEviPKdS1_S1_S1_Pd,@"STO_CUDA_ENTRY STV_DEFAULT"
_Z30massMatrixMultiplySharedKernelILi4ELi7ELi2EEviPKdS1_S1_S1_Pd:
.text._Z30massMatrixMultiplySharedKernelILi4ELi7ELi2EEviPKdS1_S1_S1_Pd:
        /* <DEDUP_REMOVED lines=34> */
[----:B0-----:R-:W-:-:S05]  /*0220*/  IMAD R22, R22, 0x2, R3 ;  /* 0x0000000216167824 */ /* 0x001fca00078e0203 */
[----:B------:R-:W-:Y:S02]  /*0230*/  ISETP.LT.AND P0, PT, R22, UR12, !P0 ;  /* 0x0000000c16007c0c */ /* 0x000fe4000c701270 */
[----:B-1----:R-:W-:Y:S02]  /*0240*/  R2UR UR24, R6 ;  /* 0x00000000061872ca */ /* 0x002fe400000e0000 */
[----:B------:R-:W-:Y:S02]  /*0250*/  R2UR UR25, R7 ;  /* 0x00000000071972ca */ /* 0x000fe400000e0000 */
[----:B------:R-:W-:Y:S02]  /*0260*/  R2UR UR4, R4 ;  /* 0x00000000040472ca */ /* 0x000fe400000e0000 */
[----:B------:R-:W-:Y:S02]  /*0270*/  R2UR UR5, R5 ;  /* 0x00000000050572ca */ /* 0x000fe400000e0000 */
[----:B------:R-:W0:Y:S01]  /*0280*/  LDS.128 R4, [R0+0x1590] ;  /* 0x0015900000047984 */ /* 0x000e220000000c00 */
[----:B--2---:R-:W-:-:S02]  /*0290*/  R2UR UR26, R18 ;  /* 0x00000000121a72ca */ /* 0x004fc400000e0000 */
[----:B------:R-:W-:Y:S02]  /*02a0*/  R2UR UR27, R19 ;  /* 0x00000000131b72ca */ /* 0x000fe400000e0000 */
[----:B------:R-:W-:Y:S02]  /*02b0*/  R2UR UR6, R16 ;  /* 0x00000000100672ca */ /* 0x000fe400000e0000 */
[----:B------:R-:W-:Y:S02]  /*02c0*/  R2UR UR7, R17 ;  /* 0x00000000110772ca */ /* 0x000fe400000e0000 */
[----:B------:R-:W1:Y:S01]  /*02d0*/  LDS.128 R16, [R0+0x15d0] ;  /* 0x0015d00000107984 */ /* 0x000e620000000c00 */
[----:B---3--:R-:W-:Y:S02]  /*02e0*/  R2UR UR30, R10 ;  /* 0x000000000a1e72ca */ /* 0x008fe400000e0000 */
[----:B------:R-:W-:Y:S02]  /*02f0*/  R2UR UR31, R11 ;  /* 0x000000000b1f72ca */ /* 0x000fe400000e0000 */
[----:B------:R-:W-:-:S02]  /*0300*/  R2UR UR10, R8 ;  /* 0x00000000080a72ca */ /* 0x000fc400000e0000 */
[----:B------:R-:W-:Y:S02]  /*0310*/  R2UR UR11, R9 ;  /* 0x00000000090b72ca */ /* 0x000fe400000e0000 */
[----:B------:R-:W2:Y:S01]  /*0320*/  LDS.128 R8, [R0+0x15a0] ;  /* 0x0015a00000087984 */ /* 0x000ea20000000c00 */
[----:B----4-:R-:W-:Y:S02]  /*0330*/  R2UR UR28, R14 ;  /* 0x000000000e1c72ca */ /* 0x010fe400000e0000 */
[----:B------:R-:W-:Y:S02]  /*0340*/  R2UR UR29, R15 ;  /* 0x000000000f1d72ca */ /* 0x000fe400000e0000 */
[----:B------:R-:W-:Y:S02]  /*0350*/  R2UR UR8, R12 ;  /* 0x000000000c0872ca */ /* 0x000fe400000e0000 */
[----:B------:R-:W-:Y:S02]  /*0360*/  R2UR UR9, R13 ;  /* 0x000000000d0972ca */ /* 0x000fe400000e0000 */
[----:B------:R-:W3:Y:S01]  /*0370*/  LDS.128 R12, [R0+0x15e0] ;  /* 0x0015e000000c7984 */ /* 0x000ee20000000c00 */
[----:B0-----:R-:W-:-:S02]  /*0380*/  R2UR UR12, R4 ;  /* 0x00000000040c72ca */ /* 0x001fc400000e0000 */
[----:B------:R-:W-:Y:S02]  /*0390*/  R2UR UR13, R5 ;  /* 0x00000000050d72ca */ /* 0x000fe400000e0000 */
[----:B------:R-:W0:Y:S01]  /*03a0*/  @P0 LDC.64 R4, c[0x0][0x3a0] ;  /* 0x0000e800ff040b82 */ /* 0x000e220000000a00 */
[----:B------:R-:W-:Y:S02]  /*03b0*/  R2UR UR32, R6 ;  /* 0x00000000062072ca */ /* 0x000fe400000e0000 */
[----:B------:R-:W-:Y:S02]  /*03c0*/  LOP3.LUT R6, R2, 0x3, RZ, 0xc0, !PT ;  /* 0x0000000302067812 */ /* 0x000fe400078ec0ff */
[----:B------:R-:W-:Y:S01]  /*03d0*/  R2UR UR33, R7 ;  /* 0x00000000072172ca */ /* 0x000fe200000e0000 */
[----:B------:R-:W-:Y:S01]  /*03e0*/  IMAD R7, R3, 0xab8, R0 ;  /* 0x00000ab803077824 */ /* 0x000fe200078e0200 */
[----:B------:R-:W-:Y:S02]  /*03f0*/  @P0 LOP3.LUT R3, R6, 0xc, R2, 0xf8, !PT ;  /* 0x0000000c06030812 */ /* 0x000fe400078ef802 */
[----:B-1----:R-:W-:-:S02]  /*0400*/  R2UR UR15, R17 ;  /* 0x00000000110f72ca */ /* 0x002fc400000e0000 */
[----:B------:R-:W-:Y:S01]  /*0410*/  R2UR UR14, R16 ;  /* 0x00000000100e72ca */ /* 0x000fe200000e0000 */
[----:B------:R-:W-:Y:S01]  /*0420*/  @P0 IMAD R17, R22, 0x40, R3 ;  /* 0x0000004016110824 */ /* 0x000fe200078e0203 */
[----:B------:R-:W-:Y:S02]  /*0430*/  SHF.R.U32.HI R16, RZ, 0x2, R2 ;  /* 0x00000002ff107819 */ /* 0x000fe40000011602 */
[----:B--2---:R-:W-:Y:S02]  /*0440*/  R2UR UR17, R9 ;  /* 0x00000000091172ca */ /* 0x004fe400000e0000 */
[----:B------:R-:W-:Y:S01]  /*0450*/  R2UR UR34, R18 ;  /* 0x00000000122272ca */ /* 0x000fe200000e0000 */
[----:B------:R-:W-:Y:S01]  /*0460*/  IMAD R3, R16, 0x38, R7 ;  /* 0x0000003810037824 */ /* 0x000fe200078e0207 */
[----:B------:R-:W-:Y:S02]  /*0470*/  R2UR UR35, R19 ;  /* 0x00000000132372ca */ /* 0x000fe400000e0000 */
[----:B------:R-:W-:Y:S01]  /*0480*/  R2UR UR36, R10 ;  /* 0x000000000a2472ca */ /* 0x000fe200000e0000 */
[----:B------:R-:W-:Y:S01]  /*0490*/  IMAD R9, R16, 0x150, R3 ;  /* 0x0000015010097824 */ /* 0x000fe200078e0203 */
[----:B------:R-:W-:Y:S01]  /*04a0*/  R2UR UR37, R11 ;  /* 0x000000000b2572ca */ /* 0x000fe200000e0000 */
[----:B0-----:R-:W-:Y:S01]  /*04b0*/  @P0 IMAD.WIDE R4, R17, 0x8, R4 ;  /* 0x0000000811040825 */ /* 0x001fe200078e0204 */
[----:B------:R-:W-:-:S02]  /*04c0*/  R2UR UR16, R8 ;  /* 0x00000000081072ca */ /* 0x000fc400000e0000 */
[----:B---3--:R-:W-:Y:S01]  /*04d0*/  R2UR UR38, R14 ;  /* 0x000000000e2672ca */ /* 0x008fe200000e0000 */
        /* <DEDUP_REMOVED lines=9> */
[C-C-:B0----5:R-:W-:Y:S01]  /*0570*/  DADD R4, R28.reuse, -R20.reuse ;  /* 0x000000001c047229 */ /* 0x161fe20000000814 */
[----:B------:R-:W-:Y:S01]  /*0580*/  IMAD R23, R6, 0x8, R3 ;  /* 0x0000000806177824 */ /* 0x000fe200078e0203 */
[----:B------:R-:W-:Y:S02]  /*0590*/  DADD R20, R28, R20 ;  /* 0x000000001c147229 */ /* 0x000fe40000000014 */
[C-C-:B------:R-:W-:Y:S02]  /*05a0*/  DADD R10, R26.reuse, -R24.reuse ;  /* 0x000000001a0a7229 */ /* 0x140fe40000000818 */
[----:B------:R-:W-:Y:S02]  /*05b0*/  DADD R24, R26, R24 ;  /* 0x000000001a187229 */ /* 0x000fe40000000018 */
[C---:B------:R-:W-:Y:S02]  /*05c0*/  DFMA R12, R4.reuse, UR6, RZ ;  /* 0x00000006040c7c2b */ /* 0x040fe400080000ff */
[----:B------:R-:W-:-:S02]  /*05d0*/  DFMA R8, R4, UR10, RZ ;  /* 0x0000000a04087c2b */ /* 0x000fc400080000ff */
[C---:B------:R-:W-:Y:S02]  /*05e0*/  DFMA R14, R4.reuse, UR14, RZ ;  /* 0x0000000e040e7c2b */ /* 0x040fe400080000ff */
[----:B------:R-:W-:Y:S02]  /*05f0*/  DFMA R4, R4, UR18, RZ ;  /* 0x0000001204047c2b */ /* 0x000fe400080000ff */
[C---:B------:R-:W-:Y:S02]  /*0600*/  DFMA R16, R20.reuse, UR4, RZ ;  /* 0x0000000414107c2b */ /* 0x040fe400080000ff */
[----:B------:R-:W-:Y:S02]  /*0610*/  DFMA R18, R20, UR8, RZ ;  /* 0x0000000814127c2b */ /* 0x000fe400080000ff */
[C---:B------:R-:W-:Y:S02]  /*0620*/  DFMA R12, R10.reuse, UR26, R12 ;  /* 0x0000001a0a0c7c2b */ /* 0x040fe4000800000c */
[----:B------:R-:W-:-:S02]  /*0630*/  DFMA R8, R10, UR30, R8 ;  /* 0x0000001e0a087c2b */ /* 0x000fc40008000008 */
[C---:B------:R-:W-:Y:S02]  /*0640*/  DFMA R14, R10.reuse, UR34, R14 ;  /* 0x000000220a0e7c2b */ /* 0x040fe4000800000e */
[----:B------:R-:W-:Y:S02]  /*0650*/  DFMA R4, R10, UR38, R4 ;  /* 0x000000260a047c2b */ /* 0x000fe40008000004 */
[C---:B------:R-:W-:Y:S02]  /*0660*/  DFMA R10, R20.reuse, UR12, RZ ;  /* 0x0000000c140a7c2b */ /* 0x040fe400080000ff */
[----:B------:R-:W-:Y:S02]  /*0670*/  DFMA R20, R20, UR16, RZ ;  /* 0x0000001014147c2b */ /* 0x000fe400080000ff */
        /* <DEDUP_REMOVED lines=18> */
.L_x_2210:
[----:B------:R-:W-:Y:S05]  /*07a0*/  BSYNC.RECONVERGENT B0 ;  /* 0x0000000000007941 */ /* 0x000fea0003800200 */
.L_x_2209:
[----:B------:R-:W-:Y:S06]  /*07b0*/  BAR.SYNC.DEFER_BLOCKING 0x0 ;  /* 0x0000000000007b1d */ /* 0x000fec0000010000 */
[----:B------:R-:W-:Y:S04]  /*07c0*/  BSSY.RECONVERGENT B0, `(.L_x_2211) ;  /* 0x0000028000007945 */ /* 0x000fe80003800200 */
[----:B------:R-:W-:Y:S05]  /*07d0*/  @P2 BRA `(.L_x_2212) ;  /* 0x0000000000982947 */ /* 0x000fea0003800000 */
[----:B-----5:R-:W-:Y:S04]  /*07e0*/  LDS.64 R20, [R0] ;  /* 0x0000000000147984 */ /* 0x020fe80000000a00 */
[----:B-1----:R-:W1:Y:S04]  /*07f0*/  LDS.64 R24, [R0+0xa8] ;  /* 0x0000a80000187984 */ /* 0x002e680000000a00 */
[----:B0-----:R-:W-:Y:S04]  /*0800*/  LDS.64 R4, [R0+0x38] ;  /* 0x0000380000047984 */ /* 0x001fe80000000a00 */
[----:B------:R-:W0:Y:S01]  /*0810*/  LDS.64 R18, [R0+0x70] ;  /* 0x0000700000127984 */ /* 0x000e220000000a00 */
[----:B-1----:R-:W-:-:S02]  /*0820*/  DADD R16, R20, R24 ;  /* 0x0000000014107229 */ /* 0x002fc40000000018 */
        /* <DEDUP_REMOVED lines=33> */
.L_x_2212:
[----:B------:R-:W-:Y:S05]  /*0a40*/  BSYNC.RECONVERGENT B0 ;  /* 0x0000000000007941 */ /* 0x000fea0003800200 */
.L_x_2211:
[----:B--2---:R-:W-:Y:S01]  /*0a50*/  LOP3.LUT R0, R2, 0xffff, RZ, 0xc0, !PT ;  /* 0x0000ffff02007812 */ /* 0x004fe200078ec0ff */
[----:B------:R-:W-:Y:S01]  /*0a60*/  BAR.SYNC.DEFER_BLOCKING 0x0 ;  /* 0x0000000000007b1d */ /* 0x000fe20000010000 */
[----:B-1----:R-:W-:-:S03]  /*0a70*/  IMAD.MOV.U32 R23, RZ, RZ, 0x6 ;  /* 0x00000006ff177424 */ /* 0x002fc600078e00ff */
[----:B------:R-:W-:-:S04]  /*0a80*/  IMAD R0, R0, 0x2493, RZ ;  /* 0x0000249300007824 */ /* 0x000fc800078e02ff */
[----:B-----5:R-:W1:Y:S01]  /*0a90*/  LDC.64 R28, c[0x0][0x388] ;  /* 0x0000e200ff1c7b82 */ /* 0x020e620000000a00 */
[----:B------:R-:W-:Y:S01]  /*0aa0*/  UMOV UR22, 0x3107 ;  /* 0x0000310700167882 */ /* 0x000fe20000000000 */
[----:B------:R-:W-:-:S04]  /*0ab0*/  SHF.R.U32.HI R14, RZ, 0x10, R0 ;  /* 0x00000010ff0e7819 */ /* 0x000fc80000011600 */
[----:B------:R-:W-:-:S05]  /*0ac0*/  PRMT R0, R14, 0x9910, RZ ;  /* 0x000099100e007816 */ /* 0x000fca00000000ff */
[----:B------:R-:W-:-:S04]  /*0ad0*/  IMAD R0, R0, 0x7, RZ ;  /* 0x0000000700007824 */ /* 0x000fc800078e02ff */
[----:B------:R-:W-:-:S05]  /*0ae0*/  IMAD.MOV R0, RZ, RZ, -R0 ;  /* 0x000000ffff007224 */ /* 0x000fca00078e0a00 */
[----:B0-----:R-:W-:-:S05]  /*0af0*/  PRMT R5, R0, 0x7710, RZ ;  /* 0x0000771000057816 */ /* 0x001fca00000000ff */
[----:B------:R-:W-:Y:S02]  /*0b00*/  IMAD.IADD R0, R5, 0x1, R2 ;  /* 0x0000000105007824 */ /* 0x000fe400078e0202 */
[----:B------:R-:W-:-:S03]  /*0b10*/  IMAD R2, R14, 0x188, R7 ;  /* 0x000001880e027824 */ /* 0x000fc600078e0207 */
[C---:B------:R-:W-:Y:S02]  /*0b20*/  LOP3.LUT R5, R0.reuse, 0xffff, RZ, 0xc0, !PT ;  /* 0x0000ffff00057812 */ /* 0x040fe400078ec0ff */
[----:B------:R-:W-:-:S03]  /*0b30*/  PRMT R0, R0, 0x5410, R14 ;  /* 0x0000541000007816 */ /* 0x000fc6000000000e */
[----:B------:R-:W-:Y:S02]  /*0b40*/  IMAD R2, R5, 0x38, R2 ;  /* 0x0000003805027824 */ /* 0x000fe400078e0202 */
[----:B------:R-:W-:-:S03]  /*0b50*/  IDP.2A.LO.U16.U8 R23, R0, UR22, R23 ;  /* 0x0000001600177c26 */ /* 0x000fc60008001017 */
[----:B------:R-:W-:Y:S01]  /*0b60*/  LDS.64 R24, [R2] ;  /* 0x0000000002187984 */ /* 0x000fe20000000a00 */
[----:B------:R-:W-:-:S03]  /*0b70*/  IMAD R23, R22, 0x157, R23 ;  /* 0x0000015716177824 */ /* 0x000fc600078e0217 */
[----:B------:R-:W0:Y:S01]  /*0b80*/  LDS.64 R18, [R2+0x18] ;  /* 0x0000180002127984 */ /* 0x000e220000000a00 */
[----:B-1----:R-:W-:-:S03]  /*0b90*/  IMAD.WIDE R28, R23, 0x8, R28 ;  /* 0x00000008171c7825 */ /* 0x002fc600078e021c */
[----:B------:R-:W-:Y:S04]  /*0ba0*/  LDS.64 R20, [R2+0x8] ;  /* 0x0000080002147984 */ /* 0x000fe80000000a00 */
[----:B------:R-:W1:Y:S04]  /*0bb0*/  LDS.64 R16, [R2+0x10] ;  /* 0x0000100002107984 */ /* 0x000e680000000a00 */
[----:B------:R-:W2:Y:S01]  /*0bc0*/  LDG.E.64.CONSTANT R26, desc[UR20][R28.64+-0x18] ;  /* 0xffffe8141c1a7981 */ /* 0x000ea2000c1e9b00 */
[C-C-:B0-----:R-:W-:Y:S02]  /*0bd0*/  DADD R12, R24.reuse, R18.reuse ;  /* 0x00000000180c7229 */ /* 0x141fe40000000012 */
[----:B------:R-:W-:Y:S01]  /*0be0*/  DADD R18, R24, -R18 ;  /* 0x0000000018127229 */ /* 0x000fe20000000812 */
[----:B------:R-:W3:Y:S01]  /*0bf0*/  LDG.E.64.CONSTANT R24, desc[UR20][R28.64+-0x30] ;  /* 0xffffd0141c187981 */ /* 0x000ee2000c1e9b00 */
        /* <DEDUP_REMOVED lines=26> */
[----:B------:R-:W2:Y:S01]  /*0da0*/  LDG.E.64.CONSTANT R20, desc[UR20][R28.64+-0x20] ;  /* 0xffffe0141c147981 */ /* 0x000ea2000c1e9b00 */
[----:B------:R-:W0:Y:S01]  /*0db0*/  S2R R0, SR_TID.X ;  /* 0x0000000000007919 */ /* 0x000e220000002100 */
[----:B------:R-:W-:Y:S01]  /*0dc0*/  BSSY.RECONVERGENT B0, `(.L_x_2213) ;  /* 0x0000059000007945 */ /* 0x000fe20003800200 */
[----:B------:R-:W-:Y:S06]  /*0dd0*/  BAR.SYNC.DEFER_BLOCKING 0x0 ;  /* 0x0000000000007b1d */ /* 0x000fec0000010000 */
[----:B---3--:R-:W-:Y:S01]  /*0de0*/  DMUL R4, R24, R4 ;  /* 0x0000000418047228 */ /* 0x008fe20000000000 */
[----:B------:R-:W3:Y:S01]  /*0df0*/  LDG.E.64.CONSTANT R24, desc[UR20][R28.64+-0x10] ;  /* 0xfffff0141c187981 */ /* 0x000ee2000c1e9b00 */
[----:B----4-:R-:W-:-:S03]  /*0e00*/  DMUL R6, R18, R6 ;  /* 0x0000000612067228 */ /* 0x010fc60000000000 */
[----:B------:R-:W4:Y:S01]  /*0e10*/  LDG.E.64.CONSTANT R18, desc[UR20][R28.64] ;  /* 0x000000141c127981 */ /* 0x000f22000c1e9b00 */
[----:B--2---:R-:W-:-:S03]  /*0e20*/  DMUL R8, R20, R8 ;  /* 0x0000000814087228 */ /* 0x004fc60000000000 */
[----:B------:R-:W2:Y:S01]  /*0e30*/  LDG.E.64.CONSTANT R20, desc[UR20][R28.64+-0x8] ;  /* 0xfffff8141c147981 */ /* 0x000ea2000c1e9b00 */
[----:B------:R-:W-:Y:S02]  /*0e40*/  DMUL R10, R26, R10 ;  /* 0x0000000a1a0a7228 */ /* 0x000fe40000000000 */
[CCC-:B----4-:R-:W-:Y:S02]  /*0e50*/  DFMA R26, R18.reuse, R12.reuse, R4.reuse ;  /* 0x0000000c121a722b */ /* 0x1d0fe40000000004 */
[----:B------:R-:W-:Y:S02]  /*0e60*/  DFMA R12, R18, -R12, R4 ;  /* 0x8000000c120c722b */ /* 0x000fe40000000004 */
[CCC-:B--2---:R-:W-:Y:S02]  /*0e70*/  DFMA R18, R20.reuse, R14.reuse, R6.reuse ;  /* 0x0000000e1412722b */ /* 0x1c4fe40000000006 */
[----:B------:R-:W-:Y:S02]  /*0e80*/  DFMA R14, R20, -R14, R6 ;  /* 0x8000000e140e722b */ /* 0x000fe40000000006 */
[----:B---3--:R-:W-:-:S02]  /*0e90*/  DFMA R20, R24, R16, R8 ;  /* 0x000000101814722b */ /* 0x008fc40000000008 */
[----:B------:R-:W-:Y:S02]  /*0ea0*/  DFMA R16, R24, -R16, R8 ;  /* 0x800000101810722b */ /* 0x000fe40000000008 */
        /* <DEDUP_REMOVED lines=8> */
[----:B------:R-:W-:Y:S02]  /*0f30*/  DADD R12, R10, R10 ;  /* 0x000000000a0c7229 */ /* 0x000fe4000000000a */
[----:B------:R-:W-:Y:S02]  /*0f40*/  DFMA R24, R20, UR12, R24 ;  /* 0x0000000c14187c2b */ /* 0x000fe40008000018 */
[C---:B------:R-:W-:Y:S02]  /*0f50*/  DFMA R18, R16.reuse, UR14, R18 ;  /* 0x0000000e10127c2b */ /* 0x040fe40008000012 */
[----:B------:R-:W-:-:S02]  /*0f60*/  DFMA R14, R16, UR34, R14 ;  /* 0x00000022100e7c2b */ /* 0x000fc4000800000e */
[----:B------:R-:W-:Y:S02]  /*0f70*/  DMUL R12, R12, 0.5 ;  /* 0x3fe000000c0c7828 */ /* 0x000fe40000000000 */
[----:B------:R-:W-:Y:S02]  /*0f80*/  DADD R16, R10, -R10 ;  /* 0x000000000a107229 */ /* 0x000fe4000000080a */
[----:B------:R-:W-:-:S04]  /*0f90*/  DFMA R26, R20, UR32, R26 ;  /* 0x00000020141a7c2b */ /* 0x000fc8000800001a */
[----:B------:R-:W-:Y:S02]  /*0fa0*/  DFMA R24, R12, UR16, R24 ;  /* 0x000000100c187c2b */ /* 0x000fe40008000018 */
[C---:B------:R-:W-:Y:S02]  /*0fb0*/  DFMA R18, R16.reuse, UR18, R18 ;  /* 0x0000001210127c2b */ /* 0x040fe40008000012 */
[----:B------:R-:W-:Y:S02]  /*0fc0*/  DFMA R14, R16, UR38, R14 ;  /* 0x00000026100e7c2b */ /* 0x000fe4000800000e */
[----:B------:R-:W-:-:S04]  /*0fd0*/  DFMA R26, R12, UR36, R26 ;  /* 0x000000240c1a7c2b */ /* 0x000fc8000800001a */
        /* <DEDUP_REMOVED lines=9> */
[----:B0-----:R-:W-:Y:S05]  /*1070*/  @P2 BRA `(.L_x_2214) ;  /* 0x0000000000b42947 */ /* 0x001fea0003800000 */
[----:B-1----:R-:W-:Y:S01]  /*1080*/  IMAD.SHL.U32 R2, R0, 0x8, RZ ;  /* 0x0000000800027824 */ /* 0x002fe200078e00ff */
        /* <DEDUP_REMOVED lines=24> */
[C---:B------:R-:W-:Y:S02]  /*1210*/  DFMA R26, R18.reuse, UR10, R26 ;  /* 0x0000000a121a7c2b */ /* 0x040fe4000800001a */
[----:B------:R-:W-:Y:S01]  /*1220*/  DFMA R24, R18, UR30, R24 ;  /* 0x0000001e12187c2b */ /* 0x000fe20008000018 */
[----:B------:R-:W0:Y:S05]  /*1230*/  LDS.64 R18, [R2+0xa8] ;  /* 0x0000a80002127984 */ /* 0x000e2a0000000a00 */
[----:B------:R-:W-:-:S02]  /*1240*/  DFMA R26, R20, UR14, R26 ;  /* 0x0000000e141a7c2b */ /* 0x000fc4000800001a */
[----:B------:R-:W-:Y:S02]  /*1250*/  DFMA R24, R20, UR34, R24 ;  /* 0x0000002214187c2b */ /* 0x000fe40008000018 */
[C-C-:B0-----:R-:W-:Y:S02]  /*1260*/  DADD R14, R18.reuse, R18.reuse ;  /* 0x00000000120e7229 */ /* 0x141fe40000000012 */
[----:B------:R-:W-:-:S06]  /*1270*/  DADD R18, R18, -R18 ;  /* 0x0000000012127229 */ /* 0x000fcc0000000812 */
[----:B------:R-:W-:Y:S02]  /*1280*/  DMUL R14, R14, 0.5 ;  /* 0x3fe000000e0e7828 */ /* 0x000fe40000000000 */
[C---:B------:R-:W-:Y:S02]  /*1290*/  DFMA R24, R18.reuse, UR38, R24 ;  /* 0x0000002612187c2b */ /* 0x040fe40008000018 */
[----:B------:R-:W-:-:S04]  /*12a0*/  DFMA R26, R18, UR18, R26 ;  /* 0x00000012121a7c2b */ /* 0x000fc8000800001a */
[C---:B------:R-:W-:Y:S02]  /*12b0*/  DFMA R16, R14.reuse, UR16, R16 ;  /* 0x000000100e107c2b */ /* 0x040fe40008000010 */
[----:B------:R-:W-:-:S06]  /*12c0*/  DFMA R12, R14, UR36, R12 ;  /* 0x000000240e0c7c2b */ /* 0x000fcc000800000c */
        /* <DEDUP_REMOVED lines=8> */
.L_x_2214:
[----:B------:R-:W-:Y:S05]  /*1350*/  BSYNC.RECONVERGENT B0 ;  /* 0x0000000000007941 */ /* 0x000fea0003800200 */
.L_x_2213:
        /* <DEDUP_REMOVED lines=17> */
[----:B------:R-:W-:Y:S02]  /*1470*/  DFMA R14, R14, UR24, RZ ;  /* 0x000000180e0e7c2b */ /* 0x000fe400080000ff */
[----:B------:R-:W-:Y:S02]  /*1480*/  DADD R4, R4, -R18 ;  /* 0x0000000004047229 */ /* 0x000fe40000000812 */
[C---:B------:R-:W-:Y:S02]  /*1490*/  DFMA R18, R16.reuse, UR6, RZ ;  /* 0x0000000610127c2b */ /* 0x040fe400080000ff */
[----:B------:R-:W-:Y:S02]  /*14a0*/  DFMA R20, R16, UR26, RZ ;  /* 0x0000001a10147c2b */ /* 0x000fe400080000ff */
[----:B------:R-:W-:-:S02]  /*14b0*/  DFMA R6, R8, UR8, R6 ;  /* 0x0000000808067c2b */ /* 0x000fc40008000006 */
[----:B------:R-:W-:Y:S02]  /*14c0*/  DFMA R8, R8, UR28, R14 ;  /* 0x0000001c08087c2b */ /* 0x000fe4000800000e */
[C-C-:B--2---:R-:W-:Y:S02]  /*14d0*/  DADD R14, R10.reuse, R12.reuse ;  /* 0x000000000a0e7229 */ /* 0x144fe4000000000c */
[----:B------:R-:W-:Y:S02]  /*14e0*/  DADD R10, R10, -R12 ;  /* 0x000000000a0a7229 */ /* 0x000fe4000000080c */
[----:B---3--:R-:W-:Y:S02]  /*14f0*/  DADD R12, R2, R2 ;  /* 0x00000000020c7229 */ /* 0x008fe40000000002 */
[C---:B------:R-:W-:Y:S02]  /*1500*/  DFMA R16, R4.reuse, UR10, R18 ;  /* 0x0000000a04107c2b */ /* 0x040fe40008000012 */
        /* <DEDUP_REMOVED lines=10> */
[----:B------:R-:W-:-:S04]  /*15b0*/  DFMA R2, R2, UR38, R4 ;  /* 0x0000002602027c2b */ /* 0x000fc80008000004 */
[C-C-:B------:R-:W-:Y:S02]  /*15c0*/  DADD R10, R6.reuse, -R16.reuse ;  /* 0x00000000060a7229 */ /* 0x140fe40000000810 */
[----:B------:R-:W-:Y:S02]  /*15d0*/  DADD R4, R6, R16 ;  /* 0x0000000006047229 */ /* 0x000fe40000000010 */
[C-C-:B------:R-:W-:Y:S02]  /*15e0*/  DADD R8, R12.reuse, -R2.reuse ;  /* 0x000000000c087229 */ /* 0x140fe40000000802 */
[----:B------:R-:W-:-:S11]  /*15f0*/  DADD R6, R12, R2 ;  /* 0x000000000c067229 */ /* 0x000fd60000000002 */
.L_x_2216:
[----:B------:R-:W-:Y:S05]  /*1600*/  BSYNC.RECONVERGENT B0 ;  /* 0x0000000000007941 */ /* 0x000fea0003800200 */
.L_x_2215:
        /* <DEDUP_REMOVED lines=11> */
.L_x_2217:
        /* <DEDUP_REMOVED lines=12> */
.L_x_3157:


//--------------------- .text._Z32massMatrixMultiplyConstantKernelILi4ELi7ELi2EEviPKdS1_S1_S1_Pd --------------------------
	.section	.text._Z32massMatrixMultiplyConstantKernelILi4ELi7ELi2EEviPKdS1_S1_S1_Pd,"ax",@progbits
	.align	128
        .global         _Z32massMatrixMultiplyConstantKernelILi4ELi7ELi2EEviPKdS1_S1_S1_Pd
        .type           _Z32massMatrixMultiplyConstantKernelILi4ELi7ELi2EEviPKdS1_S1_S1_Pd,@function
        .size           _Z32massMatrixMultiplyConstantKernelILi4ELi7ELi2EEviPKdS1_S1_S1_Pd,(.L_x_3158 - _Z32massMatrixMultiplyConstantKernelILi4ELi7ELi2EEviPKdS1_S1_S1_Pd)
        .other          _Z32massMatrixMultiplyConstantKernelILi4ELi7ELi2EEviPKdS1_S1_S1_Pd,@"STO_CUDA_ENTRY STV_DEFAULT"
_Z32massMatrixMultiplyConstantKernelILi4ELi7ELi2EEviPKdS1_S1_S1_Pd:
.text._Z32massMatrixMultiplyConstantKernelILi4ELi7ELi2EEviPKdS1_S1_S1_Pd:
[----:B------:R-:W-:Y:S01]  /*0000*/  LDC R1, c[0x0][0x37c] ;  /* 0x0000df00ff017b82 */ /* 0x000fe20000000800 */
[----:B------:R-:W0:Y:S01]  /*0010*/  S2R R20, SR_TID.X ;  /* 0x0000000000147919 */ /* 0x000e220000002100 */
[----:B------:R-:W1:Y:S06]  /*0020*/  LDCU UR4, c[0x0][0x380] ;  /* 0x00007000ff0477ac */ /* 0x000e6c0008000800 */
[----:B------:R-:W2:Y:S01]  /*0030*/  LDC.64 R42, c[0x0][0x388] ;  /* 0x0000e200ff2a7b82 */ /* 0x000ea20000000a00 */
[----:B------:R-:W3:Y:S01]  /*0040*/  S2R R19, SR_TID.Y ;  /* 0x0000000000137919 */ /* 0x000ee20000002200 */
[----:B------:R-:W3:Y:S01]  /*0050*/  S2R R6, SR_CTAID.X ;  /* 0x0000000000067919 */ /* 0x000ee20000002500 */
[----:B------:R-:W4:Y:S01]  /*0060*/  S2R R15, SR_CgaCtaId ;  /* 0x00000000000f7919 */ /* 0x000f220000008800 */
[----:B0-----:R-:W-:-:S04]  /*0070*/  LOP3.LUT R0, R20, 0xffff, RZ, 0xc0, !PT ;  /* 0x0000ffff14007812 */ /* 0x001fc800078ec0ff */
[----:B------:R-:W-:Y:S01]  /*0080*/  BAR.SYNC.DEFER_BLOCKING 0x0 ;  /* 0x0000000000007b1d */ /* 0x000fe20000010000 */
[C---:B------:R-:W-:Y:S02]  /*0090*/  ISETP.GE.U32.AND P0, PT, R20.reuse, 0x10, PT ;  /* 0x000000101400780c */ /* 0x040fe40003f06070 */
[----:B------:R-:W-:Y:S01]  /*00a0*/  ISETP.GT.U32.AND P1, PT, R20, 0xf, PT ;  /* 0x0000000f1400780c */ /* 0x000fe20003f24070 */
[----:B------:R-:W-:Y:S01]  /*00b0*/  IMAD R0, R0, 0x2493, RZ ;  /* 0x0000249300007824 */ /* 0x000fe200078e02ff */
[----:B------:R-:W-:Y:S01]  /*00c0*/  SHF.R.U32.HI R18, RZ, 0x2, R20 ;  /* 0x00000002ff127819 */ /* 0x000fe20000011614 */
[----:B------:R-:W-:Y:S01]  /*00d0*/  BSSY.RECONVERGENT B0, `(.L_x_2218) ;  /* 0x000004d000007945 */ /* 0x000fe20003800200 */
[----:B------:R-:W-:Y:S02]  /*00e0*/  ISETP.GT.U32.AND P2, PT, R20, 0x1b, PT ;  /* 0x0000001b1400780c */ /* 0x000fe40003f44070 */
[----:B------:R-:W-:Y:S01]  /*00f0*/  SHF.R.U32.HI R2, RZ, 0x10, R0 ;  /* 0x00000010ff027819 */ /* 0x000fe20000011600 */
[----:B---3--:R-:W-:-:S04]  /*0100*/  IMAD R0, R6, 0x2, R19 ;  /* 0x0000000206007824 */ /* 0x008fc800078e0213 */
[----:B------:R-:W-:Y:S01]  /*0110*/  IMAD.MOV R3, RZ, RZ, -R2 ;  /* 0x000000ffff037224 */ /* 0x000fe200078e0a02 */
[----:B-1----:R-:W-:Y:S01]  /*0120*/  ISETP.LT.AND P0, PT, R0, UR4, !P0 ;  /* 0x0000000400007c0c */ /* 0x002fe2000c701270 */
[----:B------:R-:W0:Y:S03]  /*0130*/  LDCU.64 UR4, c[0x0][0x358] ;  /* 0x00006b00ff0477ac */ /* 0x000e260008000a00 */
[----:B------:R-:W-:-:S04]  /*0140*/  PRMT R3, R3, 0x7710, RZ ;  /* 0x0000771003037816 */ /* 0x000fc800000000ff */
[----:B------:R-:W-:-:S04]  /*0150*/  IADD3 R3, PT, PT, R3, R20, RZ ;  /* 0x0000001403037210 */ /* 0x000fc80007ffe0ff */
[----:B------:R-:W-:Y:S01]  /*0160*/  LOP3.LUT R3, R3, 0xffff, RZ, 0xc0, !PT ;  /* 0x0000ffff03037812 */ /* 0x000fe200078ec0ff */
[----:B------:R-:W1:Y:S03]  /*0170*/  @P0 LDC.64 R8, c[0x0][0x3a0] ;  /* 0x0000e800ff080b82 */ /* 0x000e660000000a00 */
[----:B------:R-:W-:Y:S02]  /*0180*/  LEA.HI R2, R3, R2, RZ, 0x1f ;  /* 0x0000000203027211 */ /* 0x000fe400078ff8ff */
[----:B------:R-:W-:Y:S02]  /*0190*/  LOP3.LUT R3, R20, 0x3, RZ, 0xc0, !PT ;  /* 0x0000000314037812 */ /* 0x000fe400078ec0ff */
[----:B------:R-:W-:Y:S02]  /*01a0*/  LOP3.LUT R2, R2, 0xffff, RZ, 0xc0, !PT ;  /* 0x0000ffff02027812 */ /* 0x000fe400078ec0ff */
[----:B------:R-:W-:-:S02]  /*01b0*/  @P0 LOP3.LUT R7, R3, 0xc, R20, 0xf8, !PT ;  /* 0x0000000c03070812 */ /* 0x000fc400078ef814 */
[----:B------:R-:W-:Y:S02]  /*01c0*/  SHF.R.U32.HI R6, RZ, 0x2, R2 ;  /* 0x00000002ff067819 */ /* 0x000fe40000011602 */
[----:B------:R-:W-:Y:S02]  /*01d0*/  MOV R2, 0x400 ;  /* 0x0000040000027802 */ /* 0x000fe40000000f00 */
[----:B------:R-:W-:Y:S02]  /*01e0*/  PRMT R14, R6, 0x9910, RZ ;  /* 0x00009910060e7816 */ /* 0x000fe400000000ff */
[----:B----4-:R-:W-:Y:S01]  /*01f0*/  LEA R2, R15, R2, 0x18 ;  /* 0x000000020f027211 */ /* 0x010fe200078ec0ff */
[----:B------:R-:W-:Y:S02]  /*0200*/  @P0 IMAD R15, R0, 0x40, R7 ;  /* 0x00000040000f0824 */ /* 0x000fe400078e0207 */
[----:B------:R-:W-:Y:S02]  /*0210*/  IMAD R14, R14, 0x7, RZ ;  /* 0x000000070e0e7824 */ /* 0x000fe400078e02ff */
[----:B------:R-:W-:-:S02]  /*0220*/  IMAD R7, R19, 0xab8, R2 ;  /* 0x00000ab813077824 */ /* 0x000fc400078e0202 */
[----:B------:R-:W-:Y:S02]  /*0230*/  IMAD.MOV R21, RZ, RZ, -R14 ;  /* 0x000000ffff157224 */ /* 0x000fe400078e0a0e */
[----:B-1----:R-:W-:-:S03]  /*0240*/  @P0 IMAD.WIDE R14, R15, 0x8, R8 ;  /* 0x000000080f0e0825 */ /* 0x002fc600078e0208 */
[----:B------:R-:W-:Y:S01]  /*0250*/  PRMT R9, R21, 0x7710, RZ ;  /* 0x0000771015097816 */ /* 0x000fe200000000ff */
[C---:B------:R-:W-:Y:S01]  /*0260*/  IMAD R36, R18.reuse, 0x38, R7 ;  /* 0x0000003812247824 */ /* 0x040fe200078e0207 */
[----:B0-----:R0:W5:Y:S02]  /*0270*/  @P0 LDG.E.64.CONSTANT R12, desc[UR4][R14.64] ;  /* 0x000000040e0c0981 */ /* 0x001164000c1e9b00 */
[----:B------:R-:W-:Y:S01]  /*0280*/  IADD3 R9, PT, PT, R9, R20, RZ ;  /* 0x0000001409097210 */ /* 0x000fe20007ffe0ff */
[----:B------:R-:W-:Y:S01]  /*0290*/  IMAD R2, R18, 0x150, R36 ;  /* 0x0000015012027824 */ /* 0x000fe200078e0224 */
[----:B------:R0:W5:Y:S04]  /*02a0*/  @P0 LDG.E.64.CONSTANT R10, desc[UR4][R14.64+0x80] ;  /* 0x000080040e0a0981 */ /* 0x000168000c1e9b00 */
[----:B------:R0:W5:Y:S04]  /*02b0*/  @P0 LDG.E.64.CONSTANT R16, desc[UR4][R14.64+0x100] ;  /* 0x000100040e100981 */ /* 0x000168000c1e9b00 */
[----:B------:R0:W5:Y:S01]  /*02c0*/  @P0 LDG.E.64.CONSTANT R4, desc[UR4][R14.64+0x180] ;  /* 0x000180040e040981 */ /* 0x000162000c1e9b00 */
[----:B------:R-:W-:Y:S01]  /*02d0*/  IMAD R2, R3, 0x8, R2 ;  /* 0x0000000803027824 */ /* 0x000fe200078e0202 */
[----:B--2---:R-:W-:Y:S06]  /*02e0*/  @P1 BRA `(.L_x_2219) ;  /* 0x0000000000ac1947 */ /* 0x004fec0003800000 */
[----:B------:R-:W1:Y:S01]  /*02f0*/  LDCU.128 UR8, c[0x3][0x800] ;  /* 0x00c10000ff0877ac */ /* 0x000e620008000c00 */
[C-C-:B0----5:R-:W-:Y:S01]  /*0300*/  DADD R14, R12.reuse, R4.reuse ;  /* 0x000000000c0e7229 */ /* 0x161fe20000000004 */
[----:B------:R-:W-:Y:S01]  /*0310*/  IMAD R3, R3, 0x8, R36 ;  /* 0x0000000803037824 */ /* 0x000fe200078e0224 */
[----:B------:R-:W-:Y:S01]  /*0320*/  DADD R18, R12, -R4 ;  /* 0x000000000c127229 */ /* 0x000fe20000000804 */
[----:B------:R-:W0:Y:S01]  /*0330*/  LDCU.128 UR12, c[0x3][0xa00] ;  /* 0x00c14000ff0c77ac */ /* 0x000e220008000c00 */
[C-C-:B------:R-:W-:Y:S02]  /*0340*/  DADD R4, R10.reuse, R16.reuse ;  /* 0x000000000a047229 */ /* 0x140fe40000000010 */
[----:B------:R-:W-:Y:S01]  /*0350*/  DADD R16, R10, -R16 ;  /* 0x000000000a107229 */ /* 0x000fe20000000810 */
[----:B------:R-:W2:Y:S01]  /*0360*/  LDCU.128 UR16, c[0x3][0x810] ;  /* 0x00c10200ff1077ac */ /* 0x000ea20008000c00 */
        /* <DEDUP_REMOVED lines=9> */
[----:B---3--:R-:W-:Y:S02]  /*0400*/  DFMA R26, R18, UR20, RZ ;  /* 0x00000014121a7c2b */ /* 0x008fe400080000ff */
[----:B------:R-:W-:Y:S02]  /*0410*/  DFMA R12, R16, UR14, R12 ;  /* 0x0000000e100c7c2b */ /* 0x000fe4000800000c */
[----:B----4-:R-:W-:Y:S02]  /*0420*/  DFMA R22, R14, UR24, RZ ;  /* 0x000000180e167c2b */ /* 0x010fe400080000ff */
[C---:B-1----:R-:W-:Y:S02]  /*0430*/  DFMA R28, R18.reuse, UR28, RZ ;  /* 0x0000001c121c7c2b */ /* 0x042fe400080000ff */
[----:B0-----:R-:W-:-:S04]  /*0440*/  DFMA R30, R18, UR36, RZ ;  /* 0x00000024121e7c2b */ /* 0x001fc800080000ff */
[----:B------:R-:W-:Y:S02]  /*0450*/  DFMA R22, R4, UR26, R22 ;  /* 0x0000001a04167c2b */ /* 0x000fe40008000016 */
[----:B--2---:R-:W-:Y:S02]  /*0460*/  DFMA R24, R14, UR32, RZ ;  /* 0x000000200e187c2b */ /* 0x004fe400080000ff */
        /* <DEDUP_REMOVED lines=19> */
.L_x_2219:
[----:B------:R-:W-:Y:S05]  /*05a0*/  BSYNC.RECONVERGENT B0 ;  /* 0x0000000000007941 */ /* 0x000fea0003800200 */
.L_x_2218:
[----:B------:R-:W-:Y:S01]  /*05b0*/  BAR.SYNC.DEFER_BLOCKING 0x0 ;  /* 0x0000000000007b1d */ /* 0x000fe20000010000 */
[----:B-1----:R-:W-:-:S05]  /*05c0*/  MOV R3, 0x6 ;  /* 0x0000000600037802 */ /* 0x002fca0000000f00 */
[----:B------:R-:W-:Y:S04]  /*05d0*/  BSSY.RECONVERGENT B0, `(.L_x_2220) ;  /* 0x0000030000007945 */ /* 0x000fe80003800200 */
[----:B------:R-:W-:Y:S05]  /*05e0*/  @P2 BRA `(.L_x_2221) ;  /* 0x0000000000b82947 */ /* 0x000fea0003800000 */
[----:B------:R-:W-:Y:S01]  /*05f0*/  LDS.64 R18, [R2] ;  /* 0x0000000002127984 */ /* 0x000fe20000000a00 */
[----:B------:R-:W1:Y:S03]  /*0600*/  LDCU.128 UR8, c[0x3][0x800] ;  /* 0x00c10000ff0877ac */ /* 0x000e660008000c00 */
[----:B-----5:R-:W2:Y:S01]  /*0610*/  LDS.64 R4, [R2+0xa8] ;  /* 0x0000a80002047984 */ /* 0x020ea20000000a00 */
[----:B------:R-:W3:Y:S03]  /*0620*/  LDCU.128 UR16, c[0x3][0x810] ;  /* 0x00c10200ff1077ac */ /* 0x000ee60008000c00 */
[----:B0-----:R-:W-:Y:S01]  /*0630*/  LDS.64 R14, [R2+0x38] ;  /* 0x00003800020e7984 */ /* 0x001fe20000000a00 */
[----:B------:R-:W0:Y:S03]  /*0640*/  LDCU.128 UR24, c[0x3][0x820] ;  /* 0x00c10400ff1877ac */ /* 0x000e260008000c00 */
[----:B------:R-:W4:Y:S01]  /*0650*/  LDS.64 R16, [R2+0x70] ;  /* 0x0000700002107984 */ /* 0x000f220000000a00 */
[----:B------:R-:W0:Y:S01]  /*0660*/  LDCU.128 UR32, c[0x3][0x830] ;  /* 0x00c10600ff2077ac */ /* 0x000e220008000c00 */
[----:B------:R-:W0:Y:S01]  /*0670*/  LDCU.128 UR12, c[0x3][0xa00] ;  /* 0x00c14000ff0c77ac */ /* 0x000e220008000c00 */
[----:B------:R-:W0:Y:S01]  /*0680*/  LDCU.128 UR20, c[0x3][0xa10] ;  /* 0x00c14200ff1477ac */ /* 0x000e220008000c00 */
[----:B------:R-:W0:Y:S01]  /*0690*/  LDCU.128 UR28, c[0x3][0xa20] ;  /* 0x00c14400ff1c77ac */ /* 0x000e220008000c00 */
[----:B------:R-:W0:Y:S01]  /*06a0*/  LDCU.128 UR36, c[0x3][0xa30] ;  /* 0x00c14600ff2477ac */ /* 0x000e220008000c00 */
[----:B--2---:R-:W-:-:S02]  /*06b0*/  DADD R10, R18, R4 ;  /* 0x00000000120a7229 */ /* 0x004fc40000000004 */
[----:B------:R-:W-:Y:S02]  /*06c0*/  DADD R18, R18, -R4 ;  /* 0x0000000012127229 */ /* 0x000fe40000000804 */
[----:B----4-:R-:W-:-:S04]  /*06d0*/  DADD R12, R14, R16 ;  /* 0x000000000e0c7229 */ /* 0x010fc80000000010 */
[C---:B-1----:R-:W-:Y:S02]  /*06e0*/  DFMA R20, R10.reuse, UR8, RZ ;  /* 0x000000080a147c2b */ /* 0x042fe400080000ff */
[C---:B---3--:R-:W-:Y:S02]  /*06f0*/  DFMA R22, R10.reuse, UR16, RZ ;  /* 0x000000100a167c2b */ /* 0x048fe400080000ff */
[C---:B0-----:R-:W-:Y:S02]  /*0700*/  DFMA R24, R10.reuse, UR24, RZ ;  /* 0x000000180a187c2b */ /* 0x041fe400080000ff */
[----:B------:R-:W-:Y:S02]  /*0710*/  DFMA R26, R10, UR32, RZ ;  /* 0x000000200a1a7c2b */ /* 0x000fe400080000ff */
[----:B------:R-:W-:Y:S02]  /*0720*/  DADD R14, R14, -R16 ;  /* 0x000000000e0e7229 */ /* 0x000fe40000000810 */
[----:B------:R-:W-:-:S02]  /*0730*/  DFMA R16, R12, UR10, R20 ;  /* 0x0000000a0c107c2b */ /* 0x000fc40008000014 */
[----:B------:R-:W-:Y:S02]  /*0740*/  DFMA R20, R18, UR12, RZ ;  /* 0x0000000c12147c2b */ /* 0x000fe400080000ff */
[----:B------:R-:W-:Y:S02]  /*0750*/  DFMA R10, R12, UR18, R22 ;  /* 0x000000120c0a7c2b */ /* 0x000fe40008000016 */
[----:B------:R-:W-:Y:S02]  /*0760*/  DFMA R22, R18, UR20, RZ ;  /* 0x0000001412167c2b */ /* 0x000fe400080000ff */
[C---:B------:R-:W-:Y:S02]  /*0770*/  DFMA R4, R12.reuse, UR26, R24 ;  /* 0x0000001a0c047c2b */ /* 0x040fe40008000018 */
[----:B------:R-:W-:Y:S02]  /*0780*/  DFMA R12, R12, UR34, R26 ;  /* 0x000000220c0c7c2b */ /* 0x000fe4000800001a */
        /* <DEDUP_REMOVED lines=20> */
.L_x_2221:
[----:B------:R-:W-:Y:S05]  /*08d0*/  BSYNC.RECONVERGENT B0 ;  /* 0x0000000000007941 */ /* 0x000fea0003800200 */
.L_x_2220:
[C---:B-1----:R-:W-:Y:S01]  /*08e0*/  PRMT R2, R9.reuse, 0x5410, R6 ;  /* 0x0000541009027816 */ /* 0x042fe20000000006 */
[----:B------:R-:W-:Y:S01]  /*08f0*/  UMOV UR6, 0x3107 ;  /* 0x0000310700067882 */ /* 0x000fe20000000000 */
[----:B------:R-:W-:Y:S03]  /*0900*/  BAR.SYNC.DEFER_BLOCKING 0x0 ;  /* 0x0000000000007b1d */ /* 0x000fe60000010000 */
[----:B------:R-:W-:Y:S01]  /*0910*/  IDP.2A.LO.U16.U8 R3, R2, UR6, R3 ;  /* 0x0000000602037c26 */ /* 0x000fe20008001003 */
[----:B------:R-:W-:Y:S02]  /*0920*/  LOP3.LUT R8, R9, 0xffff, RZ, 0xc0, !PT ;  /* 0x0000ffff09087812 */ /* 0x000fe400078ec0ff */
[----:B------:R-:W1:Y:S01]  /*0930*/  LDCU.128 UR36, c[0x3][0xa30] ;  /* 0x00c14600ff2477ac */ /* 0x000e620008000c00 */
[----:B------:R-:W-:Y:S01]  /*0940*/  IMAD R3, R0, 0x157, R3 ;  /* 0x0000015700037824 */ /* 0x000fe200078e0203 */
[----:B------:R-:W2:Y:S03]  /*0950*/  LDCU.128 UR8, c[0x3][0x800] ;  /* 0x00c10000ff0877ac */ /* 0x000ea60008000c00 */
[----:B------:R-:W-:Y:S01]  /*0960*/  IMAD.WIDE R42, R3, 0x8, R42 ;  /* 0x00000008032a7825 */ /* 0x000fe200078e022a */
[----:B------:R-:W3:Y:S04]  /*0970*/  LDCU.128 UR12, c[0x3][0x810] ;  /* 0x00c10200ff0c77ac */ /* 0x000ee80008000c00 */
[----:B-----5:R-:W4:Y:S01]  /*0980*/  LDG.E.64.CONSTANT R4, desc[UR4][R42.64+-0x30] ;  /* 0xffffd0042a047981 */ /* 0x020f22000c1e9b00 */
[----:B------:R-:W0:Y:S03]  /*0990*/  LDCU.128 UR16, c[0x3][0x820] ;  /* 0x00c10400ff1077ac */ /* 0x000e260008000c00 */
[----:B------:R-:W4:Y:S01]  /*09a0*/  LDG.E.64.CONSTANT R2, desc[UR4][R42.64+-0x28] ;  /* 0xffffd8042a027981 */ /* 0x000f22000c1e9b00 */
[----:B------:R-:W-:Y:S01]  /*09b0*/  LOP3.LUT R6, R6, 0xffff, RZ, 0xc0, !PT ;  /* 0x0000ffff06067812 */ /* 0x000fe200078ec0ff */
[----:B------:R-:W1:Y:S02]  /*09c0*/  LDCU.128 UR20, c[0x3][0x830] ;  /* 0x00c10600ff1477ac */ /* 0x000e640008000c00 */
[----:B------:R-:W4:Y:S02]  /*09d0*/  LDG.E.64.CONSTANT R40, desc[UR4][R42.64+-0x20] ;  /* 0xffffe0042a287981 */ /* 0x000f24000c1e9b00 */
[----:B------:R-:W-:Y:S01]  /*09e0*/  IMAD R37, R6, 0x188, R7 ;  /* 0x0000018806257824 */ /* 0x000fe200078e0207 */
[----:B------:R-:W2:Y:S03]  /*09f0*/  LDCU.128 UR24, c[0x3][0xa00] ;  /* 0x00c14000ff1877ac */ /* 0x000ea60008000c00 */
[----:B------:R-:W-:Y:S01]  /*0a00*/  IMAD R37, R8, 0x38, R37 ;  /* 0x0000003808257824 */ /* 0x000fe200078e0225 */
[----:B------:R-:W1:Y:S01]  /*0a10*/  LDCU.128 UR28, c[0x3][0xa10] ;  /* 0x00c14200ff1c77ac */ /* 0x000e620008000c00 */
[----:B---3--:R-:W-:Y:S01]  /*0a20*/  IMAD.U32 R10, RZ, RZ, UR14 ;  /* 0x0000000eff0a7e24 */ /* 0x008fe2000f8e00ff */
[----:B------:R-:W-:-:S02]  /*0a30*/  MOV R11, UR15 ;  /* 0x0000000f000b7c02 */ /* 0x000fc40008000f00 */
[----:B------:R-:W-:Y:S01]  /*0a40*/  LDS.64 R34, [R37] ;  /* 0x0000000025227984 */ /* 0x000fe20000000a00 */
[----:B------:R-:W3:Y:S01]  /*0a50*/  LDCU.128 UR32, c[0x3][0xa20] ;  /* 0x00c14400ff2077ac */ /* 0x000ee20008000c00 */
[----:B0-----:R-:W-:Y:S02]  /*0a60*/  IMAD.U32 R12, RZ, RZ, UR18 ;  /* 0x00000012ff0c7e24 */ /* 0x001fe4000f8e00ff */
[----:B------:R-:W0:Y:S01]  /*0a70*/  LDS.64 R6, [R37+0x18] ;  /* 0x0000180025067984 */ /* 0x000e220000000a00 */
[----:B------:R-:W-:-:S03]  /*0a80*/  IMAD.U32 R13, RZ, RZ, UR19 ;  /* 0x00000013ff0d7e24 */ /* 0x000fc6000f8e00ff */
[----:B------:R-:W-:Y:S01]  /*0a90*/  LDS.64 R32, [R37+0x8] ;  /* 0x0000080025207984 */ /* 0x000fe20000000a00 */
[----:B--2---:R-:W-:Y:S01]  /*0aa0*/  MOV R14, UR26 ;  /* 0x0000001a000e7c02 */ /* 0x004fe20008000f00 */
[----:B------:R-:W-:Y:S02]  /*0ab0*/  IMAD.U32 R15, RZ, RZ, UR27 ;  /* 0x0000001bff0f7e24 */ /* 0x000fe4000f8e00ff */
[----:B------:R-:W2:Y:S01]  /*0ac0*/  LDS.64 R8, [R37+0x10] ;  /* 0x0000100025087984 */ /* 0x000ea20000000a00 */
[----:B---3--:R-:W-:Y:S02]  /*0ad0*/  IMAD.U32 R18, RZ, RZ, UR34 ;  /* 0x00000022ff127e24 */ /* 0x008fe4000f8e00ff */
[----:B------:R-:W-:Y:S01]  /*0ae0*/  IMAD.U32 R19, RZ, RZ, UR35 ;  /* 0x00000023ff137e24 */ /* 0x000fe2000f8e00ff */
[C-C-:B0-----:R-:W-:Y:S02]  /*0af0*/  DADD R16, R34.reuse, R6.reuse ;  /* 0x0000000022107229 */ /* 0x141fe40000000006 */
[----:B------:R-:W-:Y:S01]  /*0b00*/  DADD R34, R34, -R6 ;  /* 0x0000000022227229 */ /* 0x000fe20000000806 */
[----:B------:R-:W-:-:S02]  /*0b10*/  IMAD.U32 R6, RZ, RZ, UR10 ;  /* 0x0000000aff067e24 */ /* 0x000fc4000f8e00ff */
[----:B------:R-:W-:Y:S01]  /*0b20*/  IMAD.U32 R7, RZ, RZ, UR11 ;  /* 0x0000000bff077e24 */ /* 0x000fe2000f8e00ff */
[C-C-:B--2---:R-:W-:Y:S02]  /*0b30*/  DADD R22, R32.reuse, R8.reuse ;  /* 0x0000000020167229 */ /* 0x144fe40000000008 */
[----:B------:R-:W-:Y:S01]  /*0b40*/  DADD R32, R32, -R8 ;  /* 0x0000000020207229 */ /* 0x000fe20000000808 */
[----:B-1----:R-:W-:Y:S01]  /*0b50*/  MOV R8, UR36 ;  /* 0x0000002400087c02 */ /* 0x002fe20008000f00 */
[----:B------:R-:W-:Y:S01]  /*0b60*/  IMAD.U32 R9, RZ, RZ, UR37 ;  /* 0x00000025ff097e24 */ /* 0x000fe2000f8e00ff */
[C---:B------:R-:W-:Y:S02]  /*0b70*/  DFMA R20, R16.reuse, UR8, RZ ;  /* 0x0000000810147c2b */ /* 0x040fe400080000ff */
[C---:B------:R-:W-:Y:S02]  /*0b80*/  DFMA R30, R16.reuse, UR12, RZ ;  /* 0x0000000c101e7c2b */ /* 0x040fe400080000ff */
[----:B------:R-:W-:-:S02]  /*0b90*/  DFMA R38, R16, UR16, RZ ;  /* 0x0000001010267c2b */ /* 0x000fc400080000ff */
[----:B------:R-:W-:Y:S02]  /*0ba0*/  DFMA R16, R16, UR20, RZ ;  /* 0x0000001410107c2b */ /* 0x000fe400080000ff */
[C---:B------:R-:W-:Y:S02]  /*0bb0*/  DFMA R28, R34.reuse, R8, RZ ;  /* 0x00000008221c722b */ /* 0x040fe400000000ff */
[----:B------:R-:W-:Y:S02]  /*0bc0*/  DFMA R26, R34, UR24, RZ ;  /* 0x00000018221a7c2b */ /* 0x000fe400080000ff */
[C---:B------:R-:W-:Y:S02]  /*0bd0*/  DFMA R20, R22.reuse, R6, R20 ;  /* 0x000000061614722b */ /* 0x040fe40000000014 */
[C---:B------:R-:W-:Y:S02]  /*0be0*/  DFMA R30, R22.reuse, R10, R30 ;  /* 0x0000000a161e722b */ /* 0x040fe4000000001e */
[----:B------:R-:W-:-:S02]  /*0bf0*/  DFMA R38, R22, R12, R38 ;  /* 0x0000000c1626722b */ /* 0x000fc40000000026 */
[----:B------:R-:W-:Y:S02]  /*0c00*/  DFMA R22, R22, UR22, R16 ;  /* 0x0000001616167c2b */ /* 0x000fe40008000010 */
[----:B------:R-:W-:Y:S01]  /*0c10*/  DFMA R28, R32, UR38, R28 ;  /* 0x00000026201c7c2b */ /* 0x000fe2000800001c */
[----:B------:R-:W-:Y:S01]  /*0c20*/  IMAD.U32 R16, RZ, RZ, UR30 ;  /* 0x0000001eff107e24 */ /* 0x000fe2000f8e00ff */
[----:B------:R-:W-:Y:S01]  /*0c30*/  DFMA R24, R34, UR28, RZ ;  /* 0x0000001c22187c2b */ /* 0x000fe200080000ff */
[----:B------:R-:W-:Y:S01]  /*0c40*/  MOV R17, UR31 ;  /* 0x0000001f00117c02 */ /* 0x000fe20008000f00 */
[----:B------:R-:W-:Y:S02]  /*0c50*/  DFMA R26, R32, R14, R26 ;  /* 0x0000000e201a722b */ /* 0x000fe4000000001a */
[----:B------:R-:W-:Y:S02]  /*0c60*/  DFMA R34, R34, UR32, RZ ;  /* 0x0000002022227c2b */ /* 0x000fe400080000ff */
[----:B------:R-:W-:-:S02]  /*0c70*/  DADD R22, R22, R28 ;  /* 0x0000000016167229 */ /* 0x000fc4000000001c */
[----:B------:R-:W-:Y:S02]  /*0c80*/  DFMA R24, R32, R16, R24 ;  /* 0x000000102018722b */ /* 0x000fe40000000018 */
[C-C-:B------:R-:W-:Y:S02]  /*0c90*/  DADD R28, R20.reuse, R26.reuse ;  /* 0x00000000141c7229 */ /* 0x140fe4000000001a */
[----:B------:R-:W-:Y:S02]  /*0ca0*/  DADD R20, R20, -R26 ;  /* 0x0000000014147229 */ /* 0x000fe4000000081a */
[----:B------:R-:W-:Y:S02]  /*0cb0*/  DFMA R32, R32, R18, R34 ;  /* 0x000000122020722b */ /* 0x000fe40000000022 */
[C-C-:B------:R-:W-:Y:S01]  /*0cc0*/  DADD R26, R30.reuse, -R24.reuse ;  /* 0x000000001e1a7229 */ /* 0x140fe20000000818 */
[----:B------:R-:W2:Y:S01]  /*0cd0*/  LDG.E.64.CONSTANT R34, desc[UR4][R42.64+-0x10] ;  /* 0xfffff0042a227981 */ /* 0x000ea2000c1e9b00 */
[----:B------:R-:W-:-:S04]  /*0ce0*/  DADD R30, R30, R24 ;  /* 0x000000001e1e7229 */ /* 0x000fc80000000018 */
[C-C-:B------:R-:W-:Y:S02]  /*0cf0*/  DADD R24, R38.reuse, -R32.reuse ;  /* 0x0000000026187229 */ /* 0x140fe40000000820 */
[----:B------:R-:W-:Y:S01]  /*0d00*/  DADD R38, R38, R32 ;  /* 0x0000000026267229 */ /* 0x000fe20000000020 */
[----:B------:R-:W3:Y:S01]  /*0d10*/  LDG.E.64.CONSTANT R32, desc[UR4][R42.64+-0x18] ;  /* 0xffffe8042a207981 */ /* 0x000ee2000c1e9b00 */
[----:B----4-:R-:W-:-:S03]  /*0d20*/  DMUL R4, R4, R28 ;  /* 0x0000001c04047228 */ /* 0x010fc60000000000 */
[----:B------:R-:W4:Y:S01]  /*0d30*/  LDG.E.64.CONSTANT R28, desc[UR4][R42.64] ;  /* 0x000000042a1c7981 */ /* 0x000f22000c1e9b00 */
[----:B------:R-:W-:-:S03]  /*0d40*/  DMUL R2, R2, R30 ;  /* 0x0000001e02027228 */ /* 0x000fc60000000000 */
[----:B------:R-:W2:Y:S01]  /*0d50*/  LDG.E.64.CONSTANT R30, desc[UR4][R42.64+-0x8] ;  /* 0xfffff8042a1e7981 */ /* 0x000ea2000c1e9b00 */
[----:B------:R-:W-:Y:S01]  /*0d60*/  DMUL R38, R40, R38 ;  /* 0x0000002628267228 */ /* 0x000fe20000000000 */
[----:B------:R-:W-:Y:S01]  /*0d70*/  BSSY.RECONVERGENT B0, `(.L_x_2222) ;  /* 0x000006a000007945 */ /* 0x000fe20003800200 */
[----:B---3--:R-:W-:Y:S02]  /*0d80*/  DMUL R22, R32, R22 ;  /* 0x0000001620167228 */ /* 0x008fe40000000000 */
[CCC-:B----4-:R-:W-:Y:S02]  /*0d90*/  DFMA R40, R28.reuse, R20.reuse, R4.reuse ;  /* 0x000000141c28722b */ /* 0x1d0fe40000000004 */
[----:B------:R-:W-:Y:S02]  /*0da0*/  DFMA R20, R28, -R20, R4 ;  /* 0x800000141c14722b */ /* 0x000fe40000000004 */
[CCC-:B--2---:R-:W-:Y:S02]  /*0db0*/  DFMA R28, R30.reuse, R26.reuse, R2.reuse ;  /* 0x0000001a1e1c722b */ /* 0x1c4fe40000000002 */
[----:B------:R-:W-:-:S04]  /*0dc0*/  DFMA R26, R30, -R26, R2 ;  /* 0x8000001a1e1a722b */ /* 0x000fc80000000002 */
[C---:B------:R-:W-:Y:S02]  /*0dd0*/  DFMA R32, R20.reuse, UR24, RZ ;  /* 0x0000001814207c2b */ /* 0x040fe400080000ff */
[----:B------:R-:W-:Y:S02]  /*0de0*/  DFMA R20, R20, R14, RZ ;  /* 0x0000000e1414722b */ /* 0x000fe400000000ff */
[C---:B------:R-:W-:Y:S02]  /*0df0*/  DFMA R30, R40.reuse, UR8, RZ ;  /* 0x00000008281e7c2b */ /* 0x040fe400080000ff */
[----:B------:R-:W-:Y:S02]  /*0e00*/  DFMA R40, R40, R6, RZ ;  /* 0x000000062828722b */ /* 0x000fe400000000ff */
[C---:B------:R-:W-:Y:S02]  /*0e10*/  DFMA R32, R26.reuse, UR28, R32 ;  /* 0x0000001c1a207c2b */ /* 0x040fe40008000020 */
[----:B------:R-:W-:-:S02]  /*0e20*/  DFMA R20, R26, R16, R20 ;  /* 0x000000101a14722b */ /* 0x000fc40000000014 */
[CCC-:B------:R-:W-:Y:S02]  /*0e30*/  DFMA R26, R34.reuse, -R24.reuse, R38.reuse ;  /* 0x80000018221a722b */ /* 0x1c0fe40000000026 */
[----:B------:R-:W-:Y:S02]  /*0e40*/  DFMA R34, R34, R24, R38 ;  /* 0x000000182222722b */ /* 0x000fe40000000026 */
[----:B------:R-:W-:Y:S02]  /*0e50*/  DFMA R30, R28, UR12, R30 ;  /* 0x0000000c1c1e7c2b */ /* 0x000fe4000800001e */
[----:B------:R-:W-:Y:S02]  /*0e60*/  DADD R24, R22, R22 ;  /* 0x0000000016187229 */ /* 0x000fe40000000016 */
[----:B------:R-:W-:Y:S02]  /*0e70*/  DFMA R40, R28, R10, R40 ;  /* 0x0000000a1c28722b */ /* 0x000fe40000000028 */
[----:B------:R-:W-:-:S02]  /*0e80*/  DFMA R32, R26, UR32, R32 ;  /* 0x000000201a207c2b */ /* 0x000fc40008000020 */
[----:B------:R-:W-:Y:S02]  /*0e90*/  DFMA R20, R26, R18, R20 ;  /* 0x000000121a14722b */ /* 0x000fe40000000014 */
[----:B------:R-:W-:Y:S02]  /*0ea0*/  DADD R26, R22, -R22 ;  /* 0x00000000161a7229 */ /* 0x000fe40000000816 */
[----:B------:R-:W-:Y:S02]  /*0eb0*/  DMUL R24, R24, 0.5 ;  /* 0x3fe0000018187828 */ /* 0x000fe40000000000 */
[C---:B------:R-:W-:Y:S02]  /*0ec0*/  DFMA R30, R34.reuse, UR16, R30 ;  /* 0x00000010221e7c2b */ /* 0x040fe4000800001e */
[----:B------:R-:W-:Y:S02]  /*0ed0*/  DFMA R40, R34, R12, R40 ;  /* 0x0000000c2228722b */ /* 0x000fe40000000028 */
[----:B------:R-:W-:-:S04]  /*0ee0*/  DFMA R32, R26, R8, R32 ;  /* 0x000000081a20722b */ /* 0x000fc80000000020 */
[C---:B------:R-:W-:Y:S02]  /*0ef0*/  DFMA R30, R24.reuse, UR20, R30 ;  /* 0x00000014181e7c2b */ /* 0x040fe4000800001e */
[----:B------:R-:W-:Y:S02]  /*0f00*/  DFMA R40, R24, UR22, R40 ;  /* 0x0000001618287c2b */ /* 0x000fe40008000028 */
[----:B------:R-:W-:-:S04]  /*0f10*/  DFMA R20, R26, UR38, R20 ;  /* 0x000000261a147c2b */ /* 0x000fc80008000014 */
[C-C-:B------:R-:W-:Y:S01]  /*0f20*/  DADD R24, R30.reuse, -R32.reuse ;  /* 0x000000001e187229 */ /* 0x140fe20000000820 */
[----:B------:R-:W-:Y:S06]  /*0f30*/  BAR.SYNC.DEFER_BLOCKING 0x0 ;  /* 0x0000000000007b1d */ /* 0x000fec0000010000 */
[----:B------:R-:W-:Y:S01]  /*0f40*/  DADD R30, R30, R32 ;  /* 0x000000001e1e7229 */ /* 0x000fe20000000020 */
[----:B------:R-:W0:Y:S01]  /*0f50*/  S2R R32, SR_TID.X ;  /* 0x0000000000207919 */ /* 0x000e220000002100 */
        /* <DEDUP_REMOVED lines=9> */
[----:B------:R-:W0:Y:S01]  /*0ff0*/  LDCU.64 UR6, c[0x3][0x808] ;  /* 0x00c10100ff0677ac */ /* 0x000e220008000a00 */
[----:B------:R-:W-:-:S03]  /*1000*/  SHF.L.U32 R6, R32, 0x3, RZ ;  /* 0x0000000320067819 */ /* 0x000fc600000006ff */
[----:B------:R-:W-:Y:S01]  /*1010*/  IMAD R7, R7, 0x150, R36 ;  /* 0x0000015007077824 */ /* 0x000fe200078e0224 */
[----:B------:R-:W-:Y:S01]  /*1020*/  LOP3.LUT R6, R6, 0x18, RZ, 0xc0, !PT ;  /* 0x0000001806067812 */ /* 0x000fe200078ec0ff */
[----:B------:R-:W2:Y:S04]  /*1030*/  LDCU.64 UR14, c[0x3][0x818] ;  /* 0x00c10300ff0e77ac */ /* 0x000ea80008000a00 */
[----:B------:R-:W-:Y:S01]  /*1040*/  IMAD.IADD R33, R7, 0x1, R6 ;  /* 0x0000000107217824 */ /* 0x000fe200078e0206 */
[----:B------:R-:W3:Y:S04]  /*1050*/  LDCU.64 UR10, c[0x3][0xa08] ;  /* 0x00c14100ff0a77ac */ /* 0x000ee80008000a00 */
[----:B------:R-:W-:Y:S01]  /*1060*/  LDS.64 R40, [R33] ;  /* 0x0000000021287984 */ /* 0x000fe20000000a00 */
[----:B------:R-:W4:Y:S01]  /*1070*/  LDCU.64 UR18, c[0x3][0xa18] ;  /* 0x00c14300ff1277ac */ /* 0x000f220008000a00 */
[----:B0-----:R-:W-:-:S02]  /*1080*/  IMAD.U32 R6, RZ, RZ, UR6 ;  /* 0x00000006ff067e24 */ /* 0x001fc4000f8e00ff */
[----:B------:R-:W0:Y:S01]  /*1090*/  LDS.64 R10, [R33+0x150] ;  /* 0x00015000210a7984 */ /* 0x000e220000000a00 */
[----:B------:R-:W-:Y:S01]  /*10a0*/  MOV R7, UR7 ;  /* 0x0000000700077c02 */ /* 0x000fe20008000f00 */
[----:B------:R-:W5:Y:S02]  /*10b0*/  LDCU.64 UR6, c[0x3][0x828] ;  /* 0x00c10500ff0677ac */ /* 0x000f640008000a00 */
[----:B-1----:R-:W-:Y:S01]  /*10c0*/  LDS.64 R30, [R33+0x38] ;  /* 0x00003800211e7984 */ /* 0x002fe20000000a00 */
[----:B------:R-:W1:Y:S03]  /*10d0*/  LDCU.128 UR36, c[0x3][0xa30] ;  /* 0x00c14600ff2477ac */ /* 0x000e660008000c00 */
[----:B------:R-:W3:Y:S04]  /*10e0*/  LDS.64 R14, [R33+0x118] ;  /* 0x00011800210e7984 */ /* 0x000ee80000000a00 */
[----:B------:R-:W-:Y:S04]  /*10f0*/  LDS.64 R24, [R33+0x70] ;  /* 0x0000700021187984 */ /* 0x000fe80000000a00 */
[----:B------:R-:W5:Y:S04]  /*1100*/  LDS.64 R12, [R33+0xe0] ;  /* 0x0000e000210c7984 */ /* 0x000f680000000a00 */
[----:B------:R-:W1:Y:S01]  /*1110*/  LDS.64 R8, [R33+0xa8] ;  /* 0x0000a80021087984 */ /* 0x000e620000000a00 */
[----:B0-----:R-:W-:-:S02]  /*1120*/  DADD R16, R40, R10 ;  /* 0x0000000028107229 */ /* 0x001fc4000000000a */
[----:B------:R-:W-:Y:S01]  /*1130*/  DADD R40, R40, -R10 ;  /* 0x0000000028287229 */ /* 0x000fe2000000080a */
[----:B--2---:R-:W-:Y:S02]  /*1140*/  IMAD.U32 R10, RZ, RZ, UR14 ;  /* 0x0000000eff0a7e24 */ /* 0x004fe4000f8e00ff */
[----:B------:R-:W-:Y:S01]  /*1150*/  IMAD.U32 R11, RZ, RZ, UR15 ;  /* 0x0000000fff0b7e24 */ /* 0x000fe2000f8e00ff */
[----:B------:R-:W0:Y:S01]  /*1160*/  LDCU.64 UR14, c[0x3][0xa28] ;  /* 0x00c14500ff0e77ac */ /* 0x000e220008000a00 */
[--C-:B---3--:R-:W-:Y:S02]  /*1170*/  DADD R34, R30, R14.reuse ;  /* 0x000000001e227229 */ /* 0x108fe4000000000e */
[C---:B------:R-:W-:Y:S02]  /*1180*/  DFMA R20, R16.reuse, UR8, RZ ;  /* 0x0000000810147c2b */ /* 0x040fe400080000ff */
[----:B------:R-:W-:Y:S02]  /*1190*/  DFMA R16, R16, R6, RZ ;  /* 0x000000061010722b */ /* 0x000fe400000000ff */
[----:B------:R-:W-:Y:S01]  /*11a0*/  DADD R30, R30, -R14 ;  /* 0x000000001e1e7229 */ /* 0x000fe2000000080e */
[----:B------:R-:W-:Y:S01]  /*11b0*/  MOV R14, UR10 ;  /* 0x0000000a000e7c02 */ /* 0x000fe20008000f00 */
[----:B------:R-:W-:Y:S01]  /*11c0*/  IMAD.U32 R15, RZ, RZ, UR11 ;  /* 0x0000000bff0f7e24 */ /* 0x000fe2000f8e00ff */
[----:B------:R-:W-:-:S02]  /*11d0*/  DFMA R26, R40, UR24, RZ ;  /* 0x00000018281a7c2b */ /* 0x000fc400080000ff */
[C---:B------:R-:W-:Y:S02]  /*11e0*/  DFMA R20, R34.reuse, UR12, R20 ;  /* 0x0000000c22147c2b */ /* 0x040fe40008000014 */
[----:B------:R-:W-:Y:S02]  /*11f0*/  DFMA R34, R34, R10, R16 ;  /* 0x0000000a2222722b */ /* 0x000fe40000000010 */
[----:B------:R-:W-:Y:S01]  /*1200*/  DFMA R40, R40, R14, RZ ;  /* 0x0000000e2828722b */ /* 0x000fe200000000ff */
[----:B----4-:R-:W-:Y:S01]  /*1210*/  MOV R16, UR18 ;  /* 0x0000001200107c02 */ /* 0x010fe20008000f00 */
[C-C-:B-----5:R-:W-:Y:S01]  /*1220*/  DADD R18, R24.reuse, R12.reuse ;  /* 0x0000000018127229 */ /* 0x160fe2000000000c */
[----:B------:R-:W-:Y:S01]  /*1230*/  IMAD.U32 R17, RZ, RZ, UR19 ;  /* 0x00000013ff117e24 */ /* 0x000fe2000f8e00ff */
[----:B------:R-:W-:Y:S01]  /*1240*/  DADD R24, R24, -R12 ;  /* 0x0000000018187229 */ /* 0x000fe2000000080c */
[----:B------:R-:W-:Y:S01]  /*1250*/  MOV R12, UR6 ;  /* 0x00000006000c7c02 */ /* 0x000fe20008000f00 */
[----:B------:R-:W-:Y:S01]  /*1260*/  IMAD.U32 R13, RZ, RZ, UR7 ;  /* 0x00000007ff0d7e24 */ /* 0x000fe2000f8e00ff */
[----:B------:R-:W-:Y:S01]  /*1270*/  DFMA R26, R30, UR28, R26 ;  /* 0x0000001c1e1a7c2b */ /* 0x000fe2000800001a */
[----:B------:R-:W2:Y:S01]  /*1280*/  LDCU.64 UR6, c[0x3][0x838] ;  /* 0x00c10700ff0677ac */ /* 0x000ea20008000a00 */
[----:B-1----:R-:W-:-:S02]  /*1290*/  DADD R28, R8, R8 ;  /* 0x00000000081c7229 */ /* 0x002fc40000000008 */
[----:B------:R-:W-:Y:S02]  /*12a0*/  DFMA R30, R30, R16, R40 ;  /* 0x000000101e1e722b */ /* 0x000fe40000000028 */
[C---:B------:R-:W-:Y:S02]  /*12b0*/  DFMA R20, R18.reuse, UR16, R20 ;  /* 0x0000001012147c2b */ /* 0x040fe40008000014 */
[----:B------:R-:W-:Y:S01]  /*12c0*/  DFMA R34, R18, R12, R34 ;  /* 0x0000000c1222722b */ /* 0x000fe20000000022 */
[----:B0-----:R-:W-:Y:S01]  /*12d0*/  MOV R18, UR14 ;  /* 0x0000000e00127c02 */ /* 0x001fe20008000f00 */
[----:B------:R-:W-:Y:S01]  /*12e0*/  IMAD.U32 R19, RZ, RZ, UR15 ;  /* 0x0000000fff137e24 */ /* 0x000fe2000f8e00ff */
[----:B------:R-:W-:Y:S02]  /*12f0*/  DADD R40, R8, -R8 ;  /* 0x0000000008287229 */ /* 0x000fe40000000808 */
[----:B------:R-:W-:Y:S01]  /*1300*/  DMUL R28, R28, 0.5 ;  /* 0x3fe000001c1c7828 */ /* 0x000fe20000000000 */
[----:B------:R-:W-:Y:S01]  /*1310*/  MOV R8, UR36 ;  /* 0x0000002400087c02 */ /* 0x000fe20008000f00 */
[C---:B------:R-:W-:Y:S01]  /*1320*/  DFMA R26, R24.reuse, UR32, R26 ;  /* 0x00000020181a7c2b */ /* 0x040fe2000800001a */
[----:B------:R-:W-:Y:S01]  /*1330*/  IMAD.U32 R9, RZ, RZ, UR37 ;  /* 0x00000025ff097e24 */ /* 0x000fe2000f8e00ff */
[----:B------:R-:W-:-:S04]  /*1340*/  DFMA R30, R24, R18, R30 ;  /* 0x00000012181e722b */ /* 0x000fc8000000001e */
[----:B------:R-:W-:Y:S02]  /*1350*/  DFMA R20, R28, UR20, R20 ;  /* 0x000000141c147c2b */ /* 0x000fe40008000014 */
[----:B------:R-:W-:Y:S02]  /*1360*/  DFMA R26, R40, R8, R26 ;  /* 0x00000008281a722b */ /* 0x000fe4000000001a */
[----:B--2---:R-:W-:Y:S02]  /*1370*/  DFMA R34, R28, UR6, R34 ;  /* 0x000000061c227c2b */ /* 0x004fe40008000022 */
        /* <DEDUP_REMOVED lines=9> */
.L_x_2223:
[----:B------:R-:W-:Y:S05]  /*1410*/  BSYNC.RECONVERGENT B0 ;  /* 0x0000000000007941 */ /* 0x000fea0003800200 */
.L_x_2222:
[----:B------:R-:W-:Y:S06]  /*1420*/  BAR.SYNC.DEFER_BLOCKING 0x0 ;  /* 0x0000000000007b1d */ /* 0x000fec0000010000 */
[----:B------:R-:W-:Y:S04]  /*1430*/  BSSY.RECONVERGENT B0, `(.L_x_2224) ;  /* 0x000002b000007945 */ /* 0x000fe80003800200 */
[----:B------:R-:W-:Y:S05]  /*1440*/  @P1 BRA `(.L_x_2225) ;  /* 0x0000000000a41947 */ /* 0x000fea0003800000 */
[----:B0-----:R-:W-:Y:S01]  /*1450*/  SHF.L.U32 R2, R32, 0x3, RZ ;  /* 0x0000000320027819 */ /* 0x001fe200000006ff */
[----:B------:R-:W0:Y:S03]  /*1460*/  LDCU.64 UR6, c[0x3][0x838] ;  /* 0x00c10700ff0677ac */ /* 0x000e260008000a00 */
[----:B------:R-:W-:Y:S01]  /*1470*/  LOP3.LUT R3, R2, 0x18, RZ, 0xc0, !PT ;  /* 0x0000001802037812 */ /* 0x000fe200078ec0ff */
[----:B------:R-:W3:Y:S04]  /*1480*/  LDCU.64 UR10, c[0x3][0xa38] ;  /* 0x00c14700ff0a77ac */ /* 0x000ee80008000a00 */
[----:B------:R-:W-:-:S05]  /*1490*/  IMAD.IADD R36, R36, 0x1, R3 ;  /* 0x0000000124247824 */ /* 0x000fca00078e0203 */
[----:B------:R-:W-:Y:S04]  /*14a0*/  LDS.64 R22, [R36] ;  /* 0x0000000024167984 */ /* 0x000fe80000000a00 */
[----:B-12---:R-:W1:Y:S04]  /*14b0*/  LDS.64 R24, [R36+0x930] ;  /* 0x0009300024187984 */ /* 0x006e680000000a00 */
[----:B------:R-:W-:Y:S04]  /*14c0*/  LDS.64 R28, [R36+0x188] ;  /* 0x00018800241c7984 */ /* 0x000fe80000000a00 */
[----:B------:R-:W2:Y:S04]  /*14d0*/  LDS.64 R30, [R36+0x7a8] ;  /* 0x0007a800241e7984 */ /* 0x000ea80000000a00 */
[----:B------:R-:W-:Y:S04]  /*14e0*/  LDS.64 R4, [R36+0x310] ;  /* 0x0003100024047984 */ /* 0x000fe80000000a00 */
[----:B------:R-:W4:Y:S04]  /*14f0*/  LDS.64 R20, [R36+0x620] ;  /* 0x0006200024147984 */ /* 0x000f280000000a00 */
[----:B------:R-:W5:Y:S01]  /*1500*/  LDS.64 R2, [R36+0x498] ;  /* 0x0004980024027984 */ /* 0x000f620000000a00 */
[----:B-1----:R-:W-:-:S02]  /*1510*/  DADD R26, R22, R24 ;  /* 0x00000000161a7229 */ /* 0x002fc40000000018 */
[----:B------:R-:W-:Y:S02]  /*1520*/  DADD R24, R22, -R24 ;  /* 0x0000000016187229 */ /* 0x000fe40000000818 */
[----:B--2---:R-:W-:-:S04]  /*1530*/  DADD R22, R28, R30 ;  /* 0x000000001c167229 */ /* 0x004fc8000000001e */
[----:B------:R-:W-:Y:S02]  /*1540*/  DFMA R34, R26, R6, RZ ;  /* 0x000000061a22722b */ /* 0x000fe400000000ff */
[----:B------:R-:W-:Y:S02]  /*1550*/  DADD R6, R28, -R30 ;  /* 0x000000001c067229 */ /* 0x000fe4000000081e */
[C---:B------:R-:W-:Y:S02]  /*1560*/  DFMA R28, R24.reuse, UR24, RZ ;  /* 0x00000018181c7c2b */ /* 0x040fe400080000ff */
[----:B------:R-:W-:Y:S02]  /*1570*/  DFMA R24, R24, R14, RZ ;  /* 0x0000000e1818722b */ /* 0x000fe400000000ff */
[----:B------:R-:W-:Y:S02]  /*1580*/  DFMA R26, R26, UR8, RZ ;  /* 0x000000081a1a7c2b */ /* 0x000fe400080000ff */
[----:B------:R-:W-:-:S02]  /*1590*/  DFMA R34, R22, R10, R34 ;  /* 0x0000000a1622722b */ /* 0x000fc40000000022 */
[C-C-:B----4-:R-:W-:Y:S02]  /*15a0*/  DADD R10, R4.reuse, R20.reuse ;  /* 0x00000000040a7229 */ /* 0x150fe40000000014 */
[----:B------:R-:W-:Y:S02]  /*15b0*/  DADD R4, R4, -R20 ;  /* 0x0000000004047229 */ /* 0x000fe40000000814 */
[----:B------:R-:W-:Y:S02]  /*15c0*/  DFMA R28, R6, UR28, R28 ;  /* 0x0000001c061c7c2b */ /* 0x000fe4000800001c */
[----:B-----5:R-:W-:Y:S02]  /*15d0*/  DADD R14, R2, R2 ;  /* 0x00000000020e7229 */ /* 0x020fe40000000002 */
[----:B------:R-:W-:Y:S02]  /*15e0*/  DFMA R24, R6, R16, R24 ;  /* 0x000000100618722b */ /* 0x000fe40000000018 */
[----:B------:R-:W-:-:S02]  /*15f0*/  DFMA R26, R22, UR12, R26 ;  /* 0x0000000c161a7c2b */ /* 0x000fc4000800001a */
[----:B------:R-:W-:Y:S02]  /*1600*/  DADD R2, R2, -R2 ;  /* 0x0000000002027229 */ /* 0x000fe40000000802 */
[----:B------:R-:W-:Y:S02]  /*1610*/  DFMA R28, R4, UR32, R28 ;  /* 0x00000020041c7c2b */ /* 0x000fe4000800001c */
[----:B------:R-:W-:Y:S02]  /*1620*/  DFMA R34, R10, R12, R34 ;  /* 0x0000000c0a22722b */ /* 0x000fe40000000022 */
[----:B------:R-:W-:Y:S02]  /*1630*/  DMUL R14, R14, 0.5 ;  /* 0x3fe000000e0e7828 */ /* 0x000fe40000000000 */
[----:B------:R-:W-:Y:S02]  /*1640*/  DFMA R24, R4, R18, R24 ;  /* 0x000000120418722b */ /* 0x000fe40000000018 */
[----:B------:R-:W-:-:S02]  /*1650*/  DFMA R26, R10, UR16, R26 ;  /* 0x000000100a1a7c2b */ /* 0x000fc4000800001a */
[----:B------:R-:W-:Y:S02]  /*1660*/  DFMA R28, R2, R8, R28 ;  /* 0x00000008021c722b */ /* 0x000fe4000000001c */
[----:B0-----:R-:W-:Y:S02]  /*1670*/  DFMA R34, R14, UR6, R34 ;  /* 0x000000060e227c2b */ /* 0x001fe40008000022 */
[----:B---3--:R-:W-:Y:S02]  /*1680*/  DFMA R2, R2, UR10, R24 ;  /* 0x0000000a02027c2b */ /* 0x008fe40008000018 */
[----:B------:R-:W-:-:S06]  /*1690*/  DFMA R26, R14, UR20, R26 ;  /* 0x000000140e1a7c2b */ /* 0x000fcc000800001a */
[----:B------:R-:W-:Y:S02]  /*16a0*/  DADD R38, R34, -R2 ;  /* 0x0000000022267229 */ /* 0x000fe40000000802 */
[C-C-:B------:R-:W-:Y:S02]  /*16b0*/  DADD R22, R26.reuse, -R28.reuse ;  /* 0x000000001a167229 */ /* 0x140fe4000000081c */
[----:B------:R-:W-:Y:S02]  /*16c0*/  DADD R4, R26, R28 ;  /* 0x000000001a047229 */ /* 0x000fe4000000001c */
[----:B------:R-:W-:-:S11]  /*16d0*/  DADD R2, R34, R2 ;  /* 0x0000000022027229 */ /* 0x000fd60000000002 */
.L_x_2225:
[----:B------:R-:W-:Y:S05]  /*16e0*/  BSYNC.RECONVERGENT B0 ;  /* 0x0000000000007941 */ /* 0x000fea0003800200 */
.L_x_2224:
[----:B------:R-:W-:Y:S06]  /*16f0*/  BAR.SYNC.DEFER_BLOCKING 0x0 ;  /* 0x0000000000007b1d */ /* 0x000fec0000010000 */
[----:B------:R-:W-:Y:S05]  /*1700*/  @!P0 EXIT ;  /* 0x000000000000894d */ /* 0x000fea0003800000 */
[----:B------:R-:W3:Y:S01]  /*1710*/  LDC.64 R6, c[0x0][0x3a8] ;  /* 0x0000ea00ff067b82 */ /* 0x000ee20000000a00 */
[----:B0-----:R-:W-:-:S04]  /*1720*/  LOP3.LUT R9, R32, 0xf, RZ, 0xc0, !PT ;  /* 0x0000000f20097812 */ /* 0x001fc800078ec0ff */
[----:B------:R-:W-:-:S05]  /*1730*/  LEA R9, R0, R9, 0x6 ;  /* 0x0000000900097211 */ /* 0x000fca00078e30ff */
[----:B---3--:R-:W-:-:S05]  /*1740*/  IMAD.WIDE R6, R9, 0x8, R6 ;  /* 0x0000000809067825 */ /* 0x008fca00078e0206 */
[----:B------:R-:W-:Y:S04]  /*1750*/  STG.E.64 desc[UR4][R6.64], R4 ;  /* 0x0000000406007986 */ /* 0x000fe8000c101b04 */
[----:B------:R-:W-:Y:S04]  /*1760*/  STG.E.64 desc[UR4][R6.64+0x80], R2 ;  /* 0x0000800206007986 */ /* 0x000fe8000c101b04 */
[----:B------:R-:W-:Y:S04]  /*1770*/  STG.E.64 desc[UR4][R6.64+0x100], R38 ;  /* 0x0001002606007986 */ /* 0x000fe8000c101b04 */
[----:B------:R-:W-:Y:S01]  /*1780*/  STG.E.64 desc[UR4][R6.64+0x180], R22 ;  /* 0x0001801606007986 */ /* 0x000fe2000c101b04 */
[----:B------:R-:W-:Y:S05]  /*1790*/  EXIT ;  /* 0x000000000000794d */ /* 0x000fea0003800000 */
.L_x_2226:
        /* <DEDUP_REMOVED lines=14> */
.L_x_3158:


//--------------------- .text._Z32massMatrixMultiplyRegisterKernelILi4ELi7ELi2EEviPKdS1_S1_S1_Pd --------------------------
	.section	.text._Z32massMatrixMultiplyRegisterKernelILi4ELi7ELi2EEviPKdS1_S1_S1_Pd,"ax",@progbits
	.align	128
        .global         _Z32massMatrixMultiplyRegisterKernelILi4ELi7ELi2EEviPKdS1_S1_S1_Pd
        .type           _Z32massMatrixMultiplyRegisterKernelILi4ELi7ELi2EEviPKdS1_S1_S1_Pd,@function
        .size           _Z32massMatrixMultiplyRegisterKernelILi4ELi7ELi2EEviPKdS1_S1_S1_Pd,(.L_x_3159 - _Z32massMatrixMultiplyRegisterKernelILi4ELi7ELi2EEviPKdS1_S1_S1_Pd)
        .other          _Z32massMatrixMultiplyRegisterKernelILi4ELi7ELi2EEviPKdS1_S1_S1_Pd,@"STO_CUDA_ENTRY STV_DEFAULT"
_Z32massMatrixMultiplyRegisterKernelILi4ELi7ELi2EEviPKdS1_S1_S1_Pd:
.text._Z32massMatrixMultiplyRegisterKernelILi4ELi7ELi2EEviPKdS1_S1_S1_Pd:
        /* <DEDUP_REMOVED lines=122> */
.L_x_2228:
[----:B------:R-:W-:Y:S05]  /*07a0*/  BSYNC.RECONVERGENT B0 ;  /* 0x0000000000007941 */ /* 0x000fea0003800200 */
.L_x_2227:
        /* <DEDUP_REMOVED lines=41> */
.L_x_2230:
[----:B------:R-:W-:Y:S05]  /*0a40*/  BSYNC.RECONVERGENT B0 ;  /* 0x0000000000007941 */ /* 0x000fea0003800200 */
.L_x_2229:
        /* <DEDUP_REMOVED lines=144> */
.L_x_2232:
[----:B------:R-:W-:Y:S05]  /*1350*/  BSYNC.RECONVERGENT B0 ;  /* 0x0000000000007941 */ /* 0x000fea0003800200 */
.L_x_2231:
        /* <DEDUP_REMOVED lines=42> */
.L_x_2234:
[----:B------:R-:W-:Y:S05]  /*1600*/  BSYNC.RECONVERGENT B0 ;  /* 0x0000000000007941 */ /* 0x000fea0003800200 */
.L_x_2233:
        /* <DEDUP_REMOVED lines=11> */
.L_x_2235:
        /* <DEDUP_REMOVED lines=12> */
.L_x_3159:


//--------------------- .text._Z42massMatrixMultiplyMonolithicConstantKernelILi4ELi6ELi3EEviPKdS1_S1_S1_Pd --------------------------
	.section	.text._Z42massMatrixMultiplyMonolithicConstantKernelILi4ELi6ELi3EEviPKdS1_S1_S1_Pd,"ax",@progbits
	.align	128
        .global         _Z42massMatrixMultiplyMonolithicConstantKernelILi4ELi6ELi3EEviPKdS1_S1_S1_Pd
        .type           _Z42massMatrixMultiplyMonolithicConstantKernelILi4ELi6ELi3EEviPKdS1_S1_S1_Pd,@function
        .size           _Z42massMatrixMultiplyMonolithicConstantKernelILi4ELi6ELi3EEviPKdS1_S1_S1_Pd,(.L_x_3160 - _Z42massMatrixMultiplyMonolithicConstantKernelILi4ELi6ELi3EEviPKdS1_S1_S1_Pd)
        .other          _Z42massMatrixMultiplyMonolithicConstantKernelILi4ELi6ELi3EEviPKdS1_S1_S1_Pd,@"STO_CUDA_ENTRY STV_DEFAULT"
_Z42massMatrixMultiplyMonolithicConstantKernelILi4ELi6ELi3EEviPKdS1_S1_S1_Pd:
.text._Z42massMatrixMultiplyMonolithicConstantKernelILi4ELi6ELi3EEviPKdS1_S1_S1_Pd:
        /* <DEDUP_REMOVED lines=17> */
[----:B-1----:R-:W-:Y:S01]  /*0110*/  ISETP.GE.AND P0, PT, R0, UR6, PT ;  /* 0x0000000600007c0c */ /* 0x002fe2000bf06270 */
[----:B------:R-:W-:Y:S02]  /*0120*/  IMAD R4, R4, 0x2aab, RZ ;  /* 0x00002aab04047824 */ /* 0x000fe400078e02ff */
[----:B------:R-:W-:-:S03]  /*0130*/  IMAD R5, R5, 0x6, RZ ;  /* 0x0000000605057824 */ /* 0x000fc600078e02ff */
[----:B------:R-:W-:Y:S01]  /*0140*/  SHF.R.U32.HI R18, RZ, 0x10, R4 ;  /* 0x00000010ff127819 */ /* 0x000fe20000011604 */
[----:B--2---:R-:W-:-:S03]  /*0150*/  IMAD.WIDE R10, R5, 0x8, R10 ;  /* 0x00000008050a7825 */ /* 0x004fc600078e020a */
[----:B------:R-:W-:-:S03]  /*0160*/  PRMT R13, R18, 0x9910, RZ ;  /* 0x00009910120d7816 */ /* 0x000fc600000000ff */
[----:B------:R-:W0:Y:S01]  /*0170*/  @!P0 LDC.64 R4, c[0x0][0x3a0] ;  /* 0x0000e800ff048b82 */ /* 0x000e220000000a00 */
[----:B------:R-:W-:Y:S01]  /*0180*/  LOP3.LUT R28, R3, 0x3, RZ, 0xc0, !PT ;  /* 0x00000003031c7812 */ /* 0x000fe200078ec0ff */
[----:B---3--:R-:W5:Y:S01]  /*0190*/  @!P0 LDG.E.64.CONSTANT R24, desc[UR4][R10.64] ;  /* 0x000000040a188981 */ /* 0x008f62000c1e9b00 */
[----:B------:R-:W-:-:S03]  /*01a0*/  IMAD R13, R13, 0x6, RZ ;  /* 0x000000060d0d7824 */ /* 0x000fc600078e02ff */
[----:B------:R-:W5:Y:S01]  /*01b0*/  @!P0 LDG.E.64.CONSTANT R14, desc[UR4][R10.64+0x8] ;  /* 0x000008040a0e8981 */ /* 0x000f62000c1e9b00 */
[----:B------:R-:W-:-:S03]  /*01c0*/  IMAD.MOV R22, RZ, RZ, -R13 ;  /* 0x000000ffff167224 */ /* 0x000fc600078e0a0d */
[----:B------:R-:W5:Y:S04]  /*01d0*/  @!P0 LDG.E.64.CONSTANT R8, desc[UR4][R10.64+0x10] ;  /* 0x000010040a088981 */ /* 0x000f68000c1e9b00 */
[----:B------:R-:W5:Y:S04]  /*01e0*/  @!P0 LDG.E.64.CONSTANT R6, desc[UR4][R10.64+0x18] ;  /* 0x000018040a068981 */ /* 0x000f68000c1e9b00 */
[----:B------:R-:W5:Y:S04]  /*01f0*/  @!P0 LDG.E.64.CONSTANT R38, desc[UR4][R10.64+0x20] ;  /* 0x000020040a268981 */ /* 0x000f68000c1e9b00 */
[----:B------:R1:W5:Y:S01]  /*0200*/  @!P0 LDG.E.64.CONSTANT R36, desc[UR4][R10.64+0x28] ;  /* 0x000028040a248981 */ /* 0x000362000c1e9b00 */
[----:B------:R-:W-:Y:S01]  /*0210*/  MOV R12, 0x400 ;  /* 0x00000400000c7802 */ /* 0x000fe20000000f00 */
[----:B------:R-:W-:Y:S03]  /*0220*/  BAR.SYNC.DEFER_BLOCKING 0x0 ;  /* 0x0000000000007b1d */ /* 0x000fe60000010000 */
[----:B------:R-:W-:-:S02]  /*0230*/  LEA R13, R19, R12, 0x18 ;  /* 0x0000000c130d7211 */ /* 0x000fc400078ec0ff */
[----:B------:R-:W-:Y:S02]  /*0240*/  ISETP.GT.U32.AND P1, PT, R3, 0xf, PT ;  /* 0x0000000f0300780c */ /* 0x000fe40003f24070 */
[----:B------:R-:W-:Y:S01]  /*0250*/  SHF.R.U32.HI R12, RZ, 0x2, R3 ;  /* 0x00000002ff0c7819 */ /* 0x000fe20000011603 */
[----:B------:R-:W-:Y:S01]  /*0260*/  IMAD R13, R2, 0x6c0, R13 ;  /* 0x000006c0020d7824 */ /* 0x000fe200078e020d */
[----:B-1----:R-:W-:Y:S02]  /*0270*/  PRMT R10, R22, 0x7710, RZ ;  /* 0x00007710160a7816 */ /* 0x002fe400000000ff */
[----:B------:R-:W-:Y:S01]  /*0280*/  @!P0 LOP3.LUT R11, R28, 0x3fc, R3, 0xf8, !PT ;  /* 0x000003fc1c0b8812 */ /* 0x000fe200078ef803 */
[----:B------:R-:W-:Y:S01]  /*0290*/  IMAD R2, R18, 0x120, R13 ;  /* 0x0000012012027824 */ /* 0x000fe200078e020d */
[----:B------:R-:W-:Y:S01]  /*02a0*/  BSSY.RECONVERGENT B0, `(.L_x_2236) ;  /* 0x0000039000007945 */ /* 0x000fe20003800200 */
[----:B------:R-:W-:Y:S01]  /*02b0*/  IMAD.IADD R10, R10, 0x1, R3 ;  /* 0x000000010a0a7824 */ /* 0x000fe200078e0203 */
[----:B------:R-:W-:-:S02]  /*02c0*/  @!P0 LEA R11, R0, R11, 0x6 ;  /* 0x0000000b000b8211 */ /* 0x000fc400078e30ff */
[----:B------:R-:W-:Y:S02]  /*02d0*/  ISETP.GT.U32.AND P2, PT, R3, 0x17, PT ;  /* 0x000000170300780c */ /* 0x000fe40003f44070 */
[----:B------:R-:W-:Y:S01]  /*02e0*/  LOP3.LUT R19, R10, 0xffff, RZ, 0xc0, !PT ;  /* 0x0000ffff0a137812 */ /* 0x000fe200078ec0ff */
[----:B0-----:R-:W-:-:S04]  /*02f0*/  @!P0 IMAD.WIDE R10, R11, 0x8, R4 ;  /* 0x000000080b0a8825 */ /* 0x001fc800078e0204 */
[----:B------:R-:W-:Y:S01]  /*0300*/  IMAD R4, R12, 0x30, R13 ;  /* 0x000000300c047824 */ /* 0x000fe200078e020d */
[----:B------:R0:W5:Y:S01]  /*0310*/  @!P0 LDG.E.64.CONSTANT R32, desc[UR4][R10.64] ;  /* 0x000000040a208981 */ /* 0x000162000c1e9b00 */
[----:B------:R-:W-:-:S03]  /*0320*/  IMAD R2, R19, 0x30, R2 ;  /* 0x0000003013027824 */ /* 0x000fc600078e0202 */
[----:B------:R0:W5:Y:S04]  /*0330*/  @!P0 LDG.E.64.CONSTANT R30, desc[UR4][R10.64+0x80] ;  /* 0x000080040a1e8981 */ /* 0x000168000c1e9b00 */
[----:B------:R0:W5:Y:S04]  /*0340*/  @!P0 LDG.E.64.CONSTANT R20, desc[UR4][R10.64+0x100] ;  /* 0x000100040a148981 */ /* 0x000168000c1e9b00 */
[----:B------:R0:W5:Y:S01]  /*0350*/  @!P0 LDG.E.64.CONSTANT R16, desc[UR4][R10.64+0x180] ;  /* 0x000180040a108981 */ /* 0x000162000c1e9b00 */
[----:B------:R-:W-:Y:S01]  /*0360*/  IMAD R5, R12, 0xf0, R4 ;  /* 0x000000f00c057824 */ /* 0x000fe200078e0204 */
[----:B------:R-:W-:Y:S06]  /*0370*/  @P1 BRA `(.L_x_2237) ;  /* 0x0000000000ac1947 */ /* 0x000fec0003800000 */
        /* <DEDUP_REMOVED lines=18> */
[----:B-1----:R-:W-:Y:S01]  /*04a0*/  DFMA R32, R32, UR48, RZ ;  /* 0x0000003020207c2b */ /* 0x002fe200080000ff */
[----:B------:R-:W1:Y:S01]  /*04b0*/  LDCU.128 UR44, c[0x3][0x90] ;  /* 0x00c01200ff2c77ac */ /* 0x000e620008000c00 */
[----:B------:R-:W-:-:S02]  /*04c0*/  DFMA R18, R30, UR34, R18 ;  /* 0x000000221e127c2b */ /* 0x000fc40008000012 */
[----:B------:R-:W-:Y:S01]  /*04d0*/  DFMA R26, R30, UR42, R26 ;  /* 0x0000002a1e1a7c2b */ /* 0x000fe2000800001a */
[----:B------:R-:W4:Y:S01]  /*04e0*/  LDCU.128 UR8, c[0x3][0xb0] ;  /* 0x00c01600ff0877ac */ /* 0x000f220008000c00 */
[----:B--2---:R-:W-:Y:S02]  /*04f0*/  DFMA R22, R20, UR12, R22 ;  /* 0x0000000c14167c2b */ /* 0x004fe40008000016 */
[----:B------:R-:W-:Y:S02]  /*0500*/  DFMA R32, R30, UR50, R32 ;  /* 0x000000321e207c2b */ /* 0x000fe40008000020 */
[C---:B------:R-:W-:Y:S02]  /*0510*/  DFMA R12, R20.reuse, UR20, R12 ;  /* 0x00000014140c7c2b */ /* 0x040fe4000800000c */
[----:B0-----:R-:W-:Y:S02]  /*0520*/  DFMA R10, R20, UR28, R10 ;  /* 0x0000001c140a7c2b */ /* 0x001fe4000800000a */
[----:B------:R-:W-:-:S02]  /*0530*/  DFMA R22, R16, UR14, R22 ;  /* 0x0000000e10167c2b */ /* 0x000fc40008000016 */
[----:B---3--:R-:W-:Y:S02]  /*0540*/  DFMA R18, R20, UR36, R18 ;  /* 0x0000002414127c2b */ /* 0x008fe40008000012 */
[----:B------:R-:W-:Y:S02]  /*0550*/  DFMA R12, R16, UR22, R12 ;  /* 0x00000016100c7c2b */ /* 0x000fe4000800000c */
[----:B-1----:R-:W-:Y:S02]  /*0560*/  DFMA R26, R20, UR44, R26 ;  /* 0x0000002c141a7c2b */ /* 0x002fe4000800001a */
[----:B------:R-:W-:Y:S02]  /*0570*/  DFMA R10, R16, UR30, R10 ;  /* 0x0000001e100a7c2b */ /* 0x000fe4000800000a */
[----:B----4-:R-:W-:Y:S02]  /*0580*/  DFMA R32, R20, UR8, R32 ;  /* 0x0000000814207c2b */ /* 0x010fe40008000020 */
        /* <DEDUP_REMOVED lines=10> */
.L_x_2237:
[----:B------:R-:W-:Y:S05]  /*0630*/  BSYNC.RECONVERGENT B0 ;  /* 0x0000000000007941 */ /* 0x000fea0003800200 */
.L_x_2236:
[----:B------:R-:W-:Y:S01]  /*0640*/  BAR.SYNC.DEFER_BLOCKING 0x0 ;  /* 0x0000000000007b1d */ /* 0x000fe20000010000 */
[----:B------:R-:W-:-:S05]  /*0650*/  IMAD R28, R28, 0x8, R5 ;  /* 0x000000081c1c7824 */ /* 0x000fca00078e0205 */
        /* <DEDUP_REMOVED lines=9> */
[----:B------:R-:W0:Y:S01]  /*06f0*/  LDCU.128 UR32, c[0x3][0x60] ;  /* 0x00c00c00ff2077ac */ /* 0x000e220008000c00 */
[----:B------:R-:W0:Y:S01]  /*0700*/  LDCU.128 UR40, c[0x3][0x80] ;  /* 0x00c01000ff2877ac */ /* 0x000e220008000c00 */
[----:B------:R-:W0:Y:S01]  /*0710*/  LDCU.128 UR48, c[0x3][0xa0] ;  /* 0x00c01400ff3077ac */ /* 0x000e220008000c00 */
[----:B------:R-:W4:Y:S01]  /*0720*/  LDCU.128 UR12, c[0x3][0x10] ;  /* 0x00c00200ff0c77ac */ /* 0x000f220008000c00 */
[----:B------:R-:W4:Y:S01]  /*0730*/  LDCU.128 UR20, c[0x3][0x30] ;  /* 0x00c00600ff1477ac */ /* 0x000f220008000c00 */
        /* <DEDUP_REMOVED lines=10> */
[C---:B--2---:R-:W-:Y:S02]  /*07e0*/  DFMA R26, R30.reuse, UR10, R26 ;  /* 0x0000000a1e1a7c2b */ /* 0x044fe4000800001a */
        /* <DEDUP_REMOVED lines=23> */
.L_x_2239:
[----:B------:R-:W-:Y:S05]  /*0960*/  BSYNC.RECONVERGENT B0 ;  /* 0x0000000000007941 */ /* 0x000fea0003800200 */
.L_x_2238:
[----:B------:R-:W-:Y:S06]  /*0970*/  BAR.SYNC.DEFER_BLOCKING 0x0 ;  /* 0x0000000000007b1d */ /* 0x000fec0000010000 */
[----:B------:R-:W3:Y:S01]  /*0980*/  LDCU.128 UR12, c[0x3][0x20] ;  /* 0x00c00400ff0c77ac */ /* 0x000ee20008000c00 */
[----:B------:R-:W-:Y:S01]  /*0990*/  BSSY.RECONVERGENT B0, `(.L_x_2240) ;  /* 0x000009a000007945 */ /* 0x000fe20003800200 */
[----:B------:R-:W0:Y:S01]  /*09a0*/  LDCU.128 UR8, c[0x3][URZ] ;  /* 0x00c00000ff0877ac */ /* 0x000e220008000c00 */
[----:B------:R-:W4:Y:S01]  /*09b0*/  LDCU.128 UR28, c[0x3][0x30] ;  /* 0x00c00600ff1c77ac */ /* 0x000f220008000c00 */
[----:B------:R-:W0:Y:S01]  /*09c0*/  LDCU.128 UR24, c[0x3][0x10] ;  /* 0x00c00200ff1877ac */ /* 0x000e220008000c00 */
[----:B------:R-:W0:Y:S01]  /*09d0*/  LDCU.128 UR16, c[0x3][0x40] ;  /* 0x00c00800ff1077ac */ /* 0x000e220008000c00 */
[----:B-12--5:R-:W1:Y:S01]  /*09e0*/  LDS.128 R16, [R2] ;  /* 0x0000000002107984 */ /* 0x026e620000000c00 */
[----:B---3--:R-:W-:Y:S01]  /*09f0*/  MOV R30, UR14 ;  /* 0x0000000e001e7c02 */ /* 0x008fe20008000f00 */
[----:B------:R-:W-:Y:S01]  /*0a00*/  IMAD.U32 R31, RZ, RZ, UR15 ;  /* 0x0000000fff1f7e24 */ /* 0x000fe2000f8e00ff */
[----:B------:R-:W2:Y:S01]  /*0a10*/  LDCU.128 UR20, c[0x3][0x60] ;  /* 0x00c00c00ff1477ac */ /* 0x000ea20008000c00 */
[----:B------:R-:W3:Y:S01]  /*0a20*/  LDS.128 R20, [R2+0x10] ;  /* 0x0000100002147984 */ /* 0x000ee20000000c00 */
[----:B------:R-:W3:Y:S01]  /*0a30*/  LDCU.128 UR32, c[0x3][0x50] ;  /* 0x00c00a00ff2077ac */ /* 0x000ee20008000c00 */
[----:B----4-:R-:W-:-:S02]  /*0a40*/  IMAD.U32 R26, RZ, RZ, UR28 ;  /* 0x0000001cff1a7e24 */ /* 0x010fc4000f8e00ff */
[----:B------:R-:W-:Y:S01]  /*0a50*/  IMAD.U32 R27, RZ, RZ, UR29 ;  /* 0x0000001dff1b7e24 */ /* 0x000fe2000f8e00ff */
[----:B------:R-:W4:Y:S01]  /*0a60*/  LDCU.128 UR36, c[0x3][0x70] ;  /* 0x00c00e00ff2477ac */ /* 0x000f220008000c00 */
[----:B0-----:R-:W-:Y:S01]  /*0a70*/  IMAD.U32 R28, RZ, RZ, UR24 ;  /* 0x00000018ff1c7e24 */ /* 0x001fe2000f8e00ff */
[----:B------:R-:W-:Y:S01]  /*0a80*/  MOV R29, UR25 ;  /* 0x00000019001d7c02 */ /* 0x000fe20008000f00 */
[----:B------:R-:W0:Y:S01]  /*0a90*/  LDCU.128 UR40, c[0x3][0xb0] ;  /* 0x00c01600ff2877ac */ /* 0x000e220008000c00 */
[----:B------:R-:W0:Y:S01]  /*0aa0*/  LDCU.64 UR6, c[0x3][0x18] ;  /* 0x00c00300ff0677ac */ /* 0x000e220008000a00 */
[----:B------:R-:W0:Y:S01]  /*0ab0*/  LDCU.64 UR14, c[0x3][0x38] ;  /* 0x00c00700ff0e77ac */ /* 0x000e220008000a00 */
[C---:B-1----:R-:W-:Y:S02]  /*0ac0*/  DFMA R12, R16.reuse, UR12, RZ ;  /* 0x0000000c100c7c2b */ /* 0x042fe400080000ff */
[C---:B------:R-:W-:Y:S02]  /*0ad0*/  DFMA R10, R16.reuse, UR8, RZ ;  /* 0x00000008100a7c2b */ /* 0x040fe400080000ff */
[----:B------:R-:W-:-:S02]  /*0ae0*/  DFMA R34, R16, UR16, RZ ;  /* 0x0000001010227c2b */ /* 0x000fc400080000ff */
[----:B--2---:R-:W-:Y:S02]  /*0af0*/  DFMA R32, R16, UR20, RZ ;  /* 0x0000001410207c2b */ /* 0x004fe400080000ff */
[----:B------:R-:W-:Y:S02]  /*0b00*/  DFMA R12, R30, R18, R12 ;  /* 0x000000121e0c722b */ /* 0x000fe4000000000c */
[----:B------:R-:W-:-:S06]  /*0b10*/  DFMA R10, R18, UR10, R10 ;  /* 0x0000000a120a7c2b */ /* 0x000fcc000800000a */
[C---:B---3--:R-:W-:Y:S02]  /*0b20*/  DFMA R12, R20.reuse, R26, R12 ;  /* 0x0000001a140c722b */ /* 0x048fe4000000000c */
[----:B------:R-:W-:-:S06]  /*0b30*/  DFMA R10, R20, R28, R10 ;  /* 0x0000001c140a722b */ /* 0x000fcc000000000a */
[C---:B------:R-:W-:Y:S01]  /*0b40*/  DFMA R12, R22.reuse, UR30, R12 ;  /* 0x0000001e160c7c2b */ /* 0x040fe2000800000c */
[----:B------:R-:W1:Y:S01]  /*0b50*/  LDCU.128 UR28, c[0x3][0xa0] ;  /* 0x00c01400ff1c77ac */ /* 0x000e620008000c00 */
[----:B------:R-:W-:Y:S01]  /*0b60*/  DFMA R10, R22, UR26, R10 ;  /* 0x0000001a160a7c2b */ /* 0x000fe2000800000a */
[----:B------:R-:W2:Y:S05]  /*0b70*/  LDCU.128 UR24, c[0x3][0x80] ;  /* 0x00c01000ff1877ac */ /* 0x000eaa0008000c00 */
[----:B------:R-:W-:Y:S01]  /*0b80*/  DMUL R14, R12, R14 ;  /* 0x0000000e0c0e7228 */ /* 0x000fe20000000000 */
[----:B------:R-:W-:Y:S01]  /*0b90*/  MOV R12, UR18 ;  /* 0x00000012000c7c02 */ /* 0x000fe20008000f00 */
[----:B------:R-:W-:Y:S01]  /*0ba0*/  IMAD.U32 R13, RZ, RZ, UR19 ;  /* 0x00000013ff0d7e24 */ /* 0x000fe2000f8e00ff */
[----:B------:R-:W-:Y:S01]  /*0bb0*/  DMUL R24, R10, R24 ;  /* 0x000000180a187228 */ /* 0x000fe20000000000 */
[----:B------:R-:W3:Y:S01]  /*0bc0*/  LDCU.64 UR18, c[0x3][0x58] ;  /* 0x00c00b00ff1277ac */ /* 0x000ee20008000a00 */
[----:B------:R-:W-:Y:S01]  /*0bd0*/  IMAD.U32 R10, RZ, RZ, UR22 ;  /* 0x00000016ff0a7e24 */ /* 0x000fe2000f8e00ff */
[----:B------:R-:W-:-:S02]  /*0be0*/  MOV R11, UR23 ;  /* 0x00000017000b7c02 */ /* 0x000fc40008000f00 */
[----:B------:R-:W-:-:S04]  /*0bf0*/  DFMA R34, R12, R18, R34 ;  /* 0x000000120c22722b */ /* 0x000fc80000000022 */
[----:B------:R-:W-:Y:S02]  /*0c00*/  DFMA R32, R10, R18, R32 ;  /* 0x000000120a20722b */ /* 0x000fe40000000020 */
[----:B--2---:R-:W-:Y:S02]  /*0c10*/  DFMA R40, R16, UR24, RZ ;  /* 0x0000001810287c2b */ /* 0x004fe400080000ff */
[----:B------:R-:W-:Y:S02]  /*0c20*/  DFMA R34, R20, UR32, R34 ;  /* 0x0000002014227c2b */ /* 0x000fe40008000022 */
[----:B-1----:R-:W-:Y:S02]  /*0c30*/  DFMA R16, R16, UR28, RZ ;  /* 0x0000001c10107c2b */ /* 0x002fe400080000ff */
[----:B----4-:R-:W-:-:S04]  /*0c40*/  DFMA R32, R20, UR36, R32 ;  /* 0x0000002414207c2b */ /* 0x010fc80008000020 */
[----:B------:R-:W-:-:S04]  /*0c50*/  DFMA R34, R22, UR34, R34 ;  /* 0x0000002216227c2b */ /* 0x000fc80008000022 */
[----:B------:R-:W-:Y:S01]  /*0c60*/  DFMA R32, R22, UR38, R32 ;  /* 0x0000002616207c2b */ /* 0x000fe20008000020 */
[----:B------:R-:W1:Y:S03]  /*0c70*/  LDCU.128 UR36, c[0x3][0x90] ;  /* 0x00c01200ff2477ac */ /* 0x000e660008000c00 */
[----:B------:R-:W-:Y:S01]  /*0c80*/  DMUL R8, R34, R8 ;  /* 0x0000000822087228 */ /* 0x000fe20000000000 */
[----:B------:R-:W-:Y:S01]  /*0c90*/  MOV R34, UR30 ;  /* 0x0000001e00227c02 */ /* 0x000fe20008000f00 */
[----:B------:R-:W-:Y:S02]  /*0ca0*/  IMAD.U32 R35, RZ, RZ, UR31 ;  /* 0x0000001fff237e24 */ /* 0x000fe4000f8e00ff */
[----:B------:R-:W-:Y:S01]  /*0cb0*/  DMUL R6, R32, R6 ;  /* 0x0000000620067228 */ /* 0x000fe20000000000 */
[----:B------:R-:W-:Y:S02]  /*0cc0*/  IMAD.U32 R32, RZ, RZ, UR26 ;  /* 0x0000001aff207e24 */ /* 0x000fe4000f8e00ff */
[----:B------:R-:W-:Y:S01]  /*0cd0*/  IMAD.U32 R33, RZ, RZ, UR27 ;  /* 0x0000001bff217e24 */ /* 0x000fe2000f8e00ff */
[----:B------:R-:W-:-:S05]  /*0ce0*/  DFMA R16, R34, R18, R16 ;  /* 0x000000122210722b */ /* 0x000fca0000000010 */
[----:B------:R-:W-:Y:S02]  /*0cf0*/  DFMA R40, R32, R18, R40 ;  /* 0x000000122028722b */ /* 0x000fe40000000028 */
[----:B------:R-:W-:Y:S02]  /*0d00*/  DFMA R18, R24, UR10, RZ ;  /* 0x0000000a18127c2b */ /* 0x000fe400080000ff */
[----:B0-----:R-:W-:-:S04]  /*0d10*/  DFMA R16, R20, UR40, R16 ;  /* 0x0000002814107c2b */ /* 0x001fc80008000010 */
[----:B-1----:R-:W-:Y:S02]  /*0d20*/  DFMA R40, R20, UR36, R40 ;  /* 0x0000002414287c2b */ /* 0x002fe40008000028 */
[----:B------:R-:W-:Y:S02]  /*0d30*/  DFMA R20, R24, R28, RZ ;  /* 0x0000001c1814722b */ /* 0x000fe400000000ff */
[----:B------:R-:W-:Y:S01]  /*0d40*/  DFMA R16, R22, UR42, R16 ;  /* 0x0000002a16107c2b */ /* 0x000fe20008000010 */
[----:B------:R-:W0:Y:S01]  /*0d50*/  LDCU.128 UR40, c[0x3][0xb0] ;  /* 0x00c01600ff2877ac */ /* 0x000e220008000c00 */
[----:B------:R-:W-:Y:S02]  /*0d60*/  DFMA R18, R14, R30, R18 ;  /* 0x0000001e0e12722b */ /* 0x000fe40000000012 */
[----:B------:R-:W-:Y:S01]  /*0d70*/  DFMA R40, R22, UR38, R40 ;  /* 0x0000002616287c2b */ /* 0x000fe20008000028 */
[----:B------:R-:W1:Y:S01]  /*0d80*/  LDCU.128 UR36, c[0x3][0x70] ;  /* 0x00c00e00ff2477ac */ /* 0x000e620008000c00 */
[----:B------:R-:W-:-:S02]  /*0d90*/  DFMA R22, R24, UR6, RZ ;  /* 0x0000000618167c2b */ /* 0x000fc400080000ff */
[----:B------:R-:W-:Y:S02]  /*0da0*/  DMUL R36, R16, R36 ;  /* 0x0000002410247228 */ /* 0x000fe40000000000 */
[----:B------:R-:W-:Y:S02]  /*0db0*/  DFMA R16, R24, UR8, RZ ;  /* 0x0000000818107c2b */ /* 0x000fe400080000ff */
[C---:B------:R-:W-:Y:S02]  /*0dc0*/  DFMA R20, R14.reuse, R26, R20 ;  /* 0x0000001a0e14722b */ /* 0x040fe40000000014 */
[----:B------:R-:W-:Y:S02]  /*0dd0*/  DFMA R22, R14, UR14, R22 ;  /* 0x0000000e0e167c2b */ /* 0x000fe40008000016 */
[----:B------:R-:W-:Y:S02]  /*0de0*/  DFMA R18, R8, R12, R18 ;  /* 0x0000000c0812722b */ /* 0x000fe40000000012 */
[----:B------:R-:W-:-:S02]  /*0df0*/  DFMA R16, R14, UR12, R16 ;  /* 0x0000000c0e107c2b */ /* 0x000fc40008000010 */
[C---:B------:R-:W-:Y:S01]  /*0e00*/  DFMA R20, R8.reuse, UR32, R20 ;  /* 0x0000002008147c2b */ /* 0x040fe20008000014 */
[----:B------:R-:W2:Y:S01]  /*0e10*/  LDCU.128 UR32, c[0x3][0x90] ;  /* 0x00c01200ff2077ac */ /* 0x000ea20008000c00 */
[----:B---3--:R-:W-:Y:S02]  /*0e20*/  DFMA R22, R8, UR18, R22 ;  /* 0x0000001208167c2b */ /* 0x008fe40008000016 */
[----:B------:R-:W-:Y:S02]  /*0e30*/  DMUL R38, R40, R38 ;  /* 0x0000002628267228 */ /* 0x000fe40000000000 */
[----:B------:R-:W-:Y:S02]  /*0e40*/  DFMA R16, R8, UR16, R16 ;  /* 0x0000001008107c2b */ /* 0x000fe40008000010 */
[C---:B------:R-:W-:Y:S02]  /*0e50*/  DFMA R18, R6.reuse, R10, R18 ;  /* 0x0000000a0612722b */ /* 0x040fe40000000012 */
[----:B-1----:R-:W-:-:S02]  /*0e60*/  DFMA R20, R6, UR36, R20 ;  /* 0x0000002406147c2b */ /* 0x002fc40008000014 */
[C---:B------:R-:W-:Y:S02]  /*0e70*/  DFMA R22, R6.reuse, UR38, R22 ;  /* 0x0000002606167c2b */ /* 0x040fe40008000016 */
[----:B------:R-:W-:Y:S02]  /*0e80*/  DFMA R16, R6, UR20, R16 ;  /* 0x0000001406107c2b */ /* 0x000fe40008000010 */
[C---:B------:R-:W-:Y:S02]  /*0e90*/  DFMA R18, R38.reuse, R32, R18 ;  /* 0x000000202612722b */ /* 0x040fe40000000012 */
[C---:B--2---:R-:W-:Y:S02]  /*0ea0*/  DFMA R20, R38.reuse, UR32, R20 ;  /* 0x0000002026147c2b */ /* 0x044fe40008000014 */
[C---:B------:R-:W-:Y:S02]  /*0eb0*/  DFMA R22, R38.reuse, UR34, R22 ;  /* 0x0000002226167c2b */ /* 0x040fe40008000016 */
[----:B------:R-:W-:-:S02]  /*0ec0*/  DFMA R16, R38, UR24, R16 ;  /* 0x0000001826107c2b */ /* 0x000fc40008000010 */
[C---:B------:R-:W-:Y:S02]  /*0ed0*/  DFMA R18, R36.reuse, R34, R18 ;  /* 0x000000222412722b */ /* 0x040fe40000000012 */
[C---:B0-----:R-:W-:Y:S02]  /*0ee0*/  DFMA R20, R36.reuse, UR40, R20 ;  /* 0x0000002824147c2b */ /* 0x041fe40008000014 */
[C---:B------:R-:W-:Y:S02]  /*0ef0*/  DFMA R22, R36.reuse, UR42, R22 ;  /* 0x0000002a24167c2b */ /* 0x040fe40008000016 */
[----:B------:R-:W-:-:S05]  /*0f00*/  DFMA R16, R36, UR28, R16 ;  /* 0x0000001c24107c2b */ /* 0x000fca0008000010 */
[----:B------:R0:W-:Y:S04]  /*0f10*/  STS.128 [R2+0x10], R20 ;  /* 0x0000101402007388 */ /* 0x0001e80000000c00 */
[----:B------:R0:W-:Y:S01]  /*0f20*/  STS.128 [R2], R16 ;  /* 0x0000001002007388 */ /* 0x0001e20000000c00 */
[----:B------:R-:W-:Y:S06]  /*0f30*/  BAR.SYNC.DEFER_BLOCKING 0x0 ;  /* 0x0000000000007b1d */ /* 0x000fec0000010000 */
[----:B------:R-:W-:Y:S05]  /*0f40*/  @P2 BRA `(.L_x_2241) ;  /* 0x0000000000f82947 */ /* 0x000fea0003800000 */
[----:B------:R-:W-:Y:S01]  /*0f50*/  IMAD.SHL.U32 R3, R3, 0x8, RZ ;  /* 0x0000000803037824 */ /* 0x000fe200078e00ff */
[----:B------:R-:W1:Y:S04]  /*0f60*/  LDCU.128 UR32, c[0x3][0x10] ;  /* 0x00c00200ff2077ac */ /* 0x000e680008000c00 */
[----:B0-----:R-:W-:Y:S01]  /*0f70*/  LOP3.LUT R2, R3, 0x18, RZ, 0xc0, !PT ;  /* 0x0000001803027812 */ /* 0x001fe200078ec0ff */
[----:B------:R-:W0:Y:S03]  /*0f80*/  LDCU.64 UR6, c[0x3][0x28] ;  /* 0x00c00500ff0677ac */ /* 0x000e260008000a00 */
[----:B------:R-:W-:Y:S01]  /*0f90*/  IADD3 R5, PT, PT, R5, R2, RZ ;  /* 0x0000000205057210 */ /* 0x000fe20007ffe0ff */
[----:B------:R-:W2:Y:S04]  /*0fa0*/  LDCU.128 UR40, c[0x3][0x30] ;  /* 0x00c00600ff2877ac */ /* 0x000ea80008000c00 */
[----:B------:R-:W3:Y:S01]  /*0fb0*/  LDS.64 R22, [R5] ;  /* 0x0000000005167984 */ /* 0x000ee20000000a00 */
[----:B------:R-:W4:Y:S03]  /*0fc0*/  LDCU.64 UR14, c[0x3][0x48] ;  /* 0x00c00900ff0e77ac */ /* 0x000f260008000a00 */
[----:B------:R-:W5:Y:S01]  /*0fd0*/  LDS.64 R12, [R5+0x30] ;  /* 0x00003000050c7984 */ /* 0x000f620000000a00 */
[----:B-1----:R-:W-:Y:S01]  /*0fe0*/  IMAD.U32 R28, RZ, RZ, UR32 ;  /* 0x00000020ff1c7e24 */ /* 0x002fe2000f8e00ff */
[----:B------:R-:W1:Y:S01]  /*0ff0*/  LDCU.64 UR18, c[0x3][0x68] ;  /* 0x00c00d00ff1277ac */ /* 0x000e620008000a00 */
[----:B------:R-:W-:Y:S01]  /*1000*/  IMAD.U32 R29, RZ, RZ, UR33 ;  /* 0x00000021ff1d7e24 */ /* 0x000fe2000f8e00ff */
[----:B------:R-:W1:Y:S01]  /*1010*/  LDS.64 R10, [R5+0x60] ;  /* 0x00006000050a7984 */ /* 0x000e620000000a00 */
[----:B0-----:R-:W-:Y:S01]  /*1020*/  MOV R30, UR6 ;  /* 0x00000006001e7c02 */ /* 0x001fe20008000f00 */
[----:B------:R-:W-:-:S02]  /*1030*/  IMAD.U32 R31, RZ, RZ, UR7 ;  /* 0x00000007ff1f7e24 */ /* 0x000fc4000f8e00ff */
[----:B------:R-:W0:Y:S01]  /*1040*/  LDS.64 R18, [R5+0x90] ;  /* 0x0000900005127984 */ /* 0x000e220000000a00 */
[----:B------:R-:W0:Y:S01]  /*1050*/  LDCU.128 UR36, c[0x3][0x70] ;  /* 0x00c00e00ff2477ac */ /* 0x000e220008000c00 */
[----:B--2---:R-:W-:Y:S01]  /*1060*/  MOV R26, UR40 ;  /* 0x00000028001a7c02 */ /* 0x004fe20008000f00 */
[----:B------:R-:W-:Y:S01]  /*1070*/  IMAD.U32 R27, RZ, RZ, UR41 ;  /* 0x00000029ff1b7e24 */ /* 0x000fe2000f8e00ff */
[----:B------:R-:W2:Y:S01]  /*1080*/  LDS.64 R16, [R5+0xc0] ;  /* 0x0000c00005107984 */ /* 0x000ea20000000a00 */
[----:B------:R-:W0:Y:S03]  /*1090*/  LDCU.64 UR6, c[0x3][0x88] ;  /* 0x00c01100ff0677ac */ /* 0x000e260008000a00 */
[----:B------:R-:W2:Y:S01]  /*10a0*/  LDS.64 R2, [R5+0xf0] ;  /* 0x0000f00005027984 */ /* 0x000ea20000000a00 */
[C---:B---3--:R-:W-:Y:S01]  /*10b0*/  DFMA R20, R22.reuse, UR34, RZ ;  /* 0x0000002216147c2b */ /* 0x048fe200080000ff */
[----:B------:R-:W3:Y:S01]  /*10c0*/  LDCU.128 UR32, c[0x3][0x50] ;  /* 0x00c00a00ff2077ac */ /* 0x000ee20008000c00 */
[----:B------:R-:W-:-:S02]  /*10d0*/  DFMA R32, R22, UR8, RZ ;  /* 0x0000000816207c2b */ /* 0x000fc400080000ff */
[C---:B------:R-:W-:Y:S02]  /*10e0*/  DFMA R36, R22.reuse, R28, RZ ;  /* 0x0000001c1624722b */ /* 0x040fe400000000ff */
[----:B------:R-:W-:Y:S02]  /*10f0*/  DFMA R34, R22, UR10, RZ ;  /* 0x0000000a16227c2b */ /* 0x000fe400080000ff */
[C---:B-----5:R-:W-:Y:S01]  /*1100*/  DFMA R20, R12.reuse, UR42, R20 ;  /* 0x0000002a0c147c2b */ /* 0x060fe20008000014 */
[----:B------:R-:W5:Y:S01]  /*1110*/  LDCU.128 UR40, c[0x3][0x90] ;  /* 0x00c01200ff2877ac */ /* 0x000f620008000c00 */
[C---:B------:R-:W-:Y:S02]  /*1120*/  DFMA R22, R12.reuse, UR12, R32 ;  /* 0x0000000c0c167c2b */ /* 0x040fe40008000020 */
[C---:B------:R-:W-:Y:S02]  /*1130*/  DFMA R32, R12.reuse, R26, R36 ;  /* 0x0000001a0c20722b */ /* 0x040fe40000000024 */
[----:B------:R-:W-:Y:S01]  /*1140*/  DFMA R34, R12, R30, R34 ;  /* 0x0000001e0c22722b */ /* 0x000fe20000000022 */
[----:B----4-:R-:W-:Y:S01]  /*1150*/  MOV R12, UR14 ;  /* 0x0000000e000c7c02 */ /* 0x010fe20008000f00 */
[----:B------:R-:W-:-:S02]  /*1160*/  IMAD.U32 R13, RZ, RZ, UR15 ;  /* 0x0000000fff0d7e24 */ /* 0x000fc4000f8e00ff */
[C---:B-1----:R-:W-:Y:S01]  /*1170*/  DFMA R22, R10.reuse, UR16, R22 ;  /* 0x000000100a167c2b */ /* 0x042fe20008000016 */
[----:B------:R-:W1:Y:S01]  /*1180*/  LDCU.64 UR14, c[0x3][0xa8] ;  /* 0x00c01500ff0e77ac */ /* 0x000e620008000a00 */
[C---:B---3--:R-:W-:Y:S02]  /*1190*/  DFMA R32, R10.reuse, UR32, R32 ;  /* 0x000000200a207c2b */ /* 0x048fe40008000020 */
[C---:B------:R-:W-:Y:S01]  /*11a0*/  DFMA R36, R10.reuse, UR34, R20 ;  /* 0x000000220a247c2b */ /* 0x040fe20008000014 */
[----:B------:R-:W3:Y:S01]  /*11b0*/  LDCU.128 UR32, c[0x3][0xb0] ;  /* 0x00c01600ff2077ac */ /* 0x000ee20008000c00 */
[----:B------:R-:W-:Y:S01]  /*11c0*/  DFMA R34, R10, R12, R34 ;  /* 0x0000000c0a22722b */ /* 0x000fe20000000022 */
[----:B------:R-:W-:Y:S01]  /*11d0*/  MOV R10, UR18 ;  /* 0x00000012000a7c02 */ /* 0x000fe20008000f00 */
[----:B------:R-:W-:Y:S01]  /*11e0*/  IMAD.U32 R11, RZ, RZ, UR19 ;  /* 0x00000013ff0b7e24 */ /* 0x000fe2000f8e00ff */
[C---:B0-----:R-:W-:Y:S02]  /*11f0*/  DFMA R22, R18.reuse, UR20, R22 ;  /* 0x0000001412167c2b */ /* 0x041fe40008000016 */
[----:B------:R-:W-:-:S02]  /*1200*/  DFMA R20, R18, UR36, R32 ;  /* 0x0000002412147c2b */ /* 0x000fc40008000020 */
[C---:B------:R-:W-:Y:S01]  /*1210*/  DFMA R36, R18.reuse, UR38, R36 ;  /* 0x0000002612247c2b */ /* 0x040fe20008000024 */
[----:B------:R-:W-:Y:S01]  /*1220*/  MOV R32, UR6 ;  /* 0x0000000600207c02 */ /* 0x000fe20008000f00 */
[----:B------:R-:W-:Y:S01]  /*1230*/  DFMA R34, R18, R10, R34 ;  /* 0x0000000a1222722b */ /* 0x000fe20000000022 */
[----:B------:R-:W-:Y:S01]  /*1240*/  IMAD.U32 R33, RZ, RZ, UR7 ;  /* 0x00000007ff217e24 */ /* 0x000fe2000f8e00ff */
[C---:B--2---:R-:W-:Y:S02]  /*1250*/  DFMA R22, R16.reuse, UR24, R22 ;  /* 0x0000001810167c2b */ /* 0x044fe40008000016 */
[C---:B-----5:R-:W-:Y:S02]  /*1260*/  DFMA R20, R16.reuse, UR40, R20 ;  /* 0x0000002810147c2b */ /* 0x060fe40008000014 */
[C---:B------:R-:W-:Y:S02]  /*1270*/  DFMA R36, R16.reuse, UR42, R36 ;  /* 0x0000002a10247c2b */ /* 0x040fe40008000024 */
[----:B------:R-:W-:Y:S01]  /*1280*/  DFMA R18, R16, R32, R34 ;  /* 0x000000201012722b */ /* 0x000fe20000000022 */
[----:B-1----:R-:W-:Y:S01]  /*1290*/  MOV R34, UR14 ;  /* 0x0000000e00227c02 */ /* 0x002fe20008000f00 */
[----:B------:R-:W-:Y:S01]  /*12a0*/  IMAD.U32 R35, RZ, RZ, UR15 ;  /* 0x0000000fff237e24 */ /* 0x000fe2000f8e00ff */
[----:B------:R-:W-:-:S02]  /*12b0*/  DFMA R22, R2, UR28, R22 ;  /* 0x0000001c02167c2b */ /* 0x000fc40008000016 */
[C---:B---3--:R-:W-:Y:S02]  /*12c0*/  DFMA R20, R2.reuse, UR32, R20 ;  /* 0x0000002002147c2b */ /* 0x048fe40008000014 */
[C---:B------:R-:W-:Y:S02]  /*12d0*/  DFMA R36, R2.reuse, UR34, R36 ;  /* 0x0000002202247c2b */ /* 0x040fe40008000024 */
[----:B------:R-:W-:Y:S01]  /*12e0*/  DFMA R18, R2, R34, R18 ;  /* 0x000000220212722b */ /* 0x000fe20000000012 */
[----:B------:R1:W-:Y:S04]  /*12f0*/  STS.64 [R5], R22 ;  /* 0x0000001605007388 */ /* 0x0003e80000000a00 */
[----:B------:R1:W-:Y:S04]  /*1300*/  STS.64 [R5+0x60], R20 ;  /* 0x0000601405007388 */ /* 0x0003e80000000a00 */
[----:B------:R1:W-:Y:S04]  /*1310*/  STS.64 [R5+0x30], R18 ;  /* 0x0000301205007388 */ /* 0x0003e80000000a00 */
[----:B------:R1:W-:Y:S02]  /*1320*/  STS.64 [R5+0x90], R36 ;  /* 0x0000902405007388 */ /* 0x0003e40000000a00 */
.L_x_2241:
[----:B------:R-:W-:Y:S05]  /*1330*/  BSYNC.RECONVERGENT B0 ;  /* 0x0000000000007941 */ /* 0x000fea0003800200 */
.L_x_2240:
[----:B0-----:R-:W0:Y:S01]  /*1340*/  S2R R2, SR_TID.X ;  /* 0x0000000000027919 */ /* 0x001e220000002100 */
[----:B------:R-:W-:Y:S01]  /*1350*/  BSSY.RECONVERGENT B0, `(.L_x_2242) ;  /* 0x000002b000007945 */ /* 0x000fe20003800200 */
[----:B------:R-:W-:Y:S01]  /*1360*/  BAR.SYNC.DEFER_BLOCKING 0x0 ;  /* 0x0000000000007b1d */ /* 0x000fe20000010000 */
[----:B0-----:R-:W-:-:S05]  /*1370*/  ISETP.GT.U32.OR P0, PT, R2, 0xf, P0 ;  /* 0x0000000f0200780c */ /* 0x001fca0000704470 */
[----:B------:R-:W-:Y:S08]  /*1380*/  @P1 BRA `(.L_x_2243) ;  /* 0x00000000009c1947 */ /* 0x000ff00003800000 */
[----:B------:R-:W-:Y:S01]  /*1390*/  SHF.L.U32 R3, R2, 0x3, RZ ;  /* 0x0000000302037819 */ /* 0x000fe200000006ff */
[----:B------:R-:W0:Y:S03]  /*13a0*/  LDCU.64 UR6, c[0x3][0x18] ;  /* 0x00c00300ff0677ac */ /* 0x000e260008000a00 */
[----:B------:R-:W-:Y:S01]  /*13b0*/  LOP3.LUT R3, R3, 0x18, RZ, 0xc0, !PT ;  /* 0x0000001803037812 */ /* 0x000fe200078ec0ff */
[----:B------:R-:W2:Y:S04]  /*13c0*/  LDCU.64 UR14, c[0x3][0x38] ;  /* 0x00c00700ff0e77ac */ /* 0x000ea80008000a00 */
[----:B------:R-:W-:Y:S01]  /*13d0*/  IMAD.IADD R3, R4, 0x1, R3 ;  /* 0x0000000104037824 */ /* 0x000fe200078e0203 */
[----:B------:R-:W3:Y:S04]  /*13e0*/  LDCU.128 UR32, c[0x3][0x50] ;  /* 0x00c00a00ff2077ac */ /* 0x000ee80008000c00 */
[----:B-1----:R-:W1:Y:S01]  /*13f0*/  LDS.64 R18, [R3] ;  /* 0x0000000003127984 */ /* 0x002e620000000a00 */
[----:B------:R-:W4:Y:S03]  /*1400*/  LDCU.128 UR36, c[0x3][0x70] ;  /* 0x00c00e00ff2477ac */ /* 0x000f260008000c00 */
[----:B------:R-:W5:Y:S01]  /*1410*/  LDS.64 R16, [R3+0x120] ;  /* 0x0001200003107984 */ /* 0x000f620000000a00 */
[----:B------:R-:W4:Y:S03]  /*1420*/  LDCU.128 UR40, c[0x3][0x90] ;  /* 0x00c01200ff2877ac */ /* 0x000f260008000c00 */
[----:B------:R-:W3:Y:S04]  /*1430*/  LDS.64 R14, [R3+0x240] ;  /* 0x00024000030e7984 */ /* 0x000ee80000000a00 */
[----:B------:R-:W4:Y:S04]  /*1440*/  LDS.64 R8, [R3+0x360] ;  /* 0x0003600003087984 */ /* 0x000f280000000a00 */
[----:B------:R-:W4:Y:S04]  /*1450*/  LDS.64 R4, [R3+0x480] ;  /* 0x0004800003047984 */ /* 0x000f280000000a00 */
[----:B------:R-:W4:Y:S01]  /*1460*/  LDS.64 R6, [R3+0x5a0] ;  /* 0x0005a00003067984 */ /* 0x000f220000000a00 */
[----:B-1----:R-:W-:-:S02]  /*1470*/  DFMA R22, R18, UR10, RZ ;  /* 0x0000000a12167c2b */ /* 0x002fc400080000ff */
[C---:B------:R-:W-:Y:S02]  /*1480*/  DFMA R28, R18.reuse, R28, RZ ;  /* 0x0000001c121c722b */ /* 0x040fe400000000ff */
[C---:B------:R-:W-:Y:S02]  /*1490*/  DFMA R20, R18.reuse, UR8, RZ ;  /* 0x0000000812147c2b */ /* 0x040fe400080000ff */
[----:B0-----:R-:W-:Y:S02]  /*14a0*/  DFMA R18, R18, UR6, RZ ;  /* 0x0000000612127c2b */ /* 0x001fe400080000ff */
[C---:B-----5:R-:W-:Y:S02]  /*14b0*/  DFMA R22, R16.reuse, R30, R22 ;  /* 0x0000001e1016722b */ /* 0x060fe40000000016 */
[C---:B------:R-:W-:Y:S02]  /*14c0*/  DFMA R28, R16.reuse, R26, R28 ;  /* 0x0000001a101c722b */ /* 0x040fe4000000001c */
[----:B------:R-:W-:-:S02]  /*14d0*/  DFMA R20, R16, UR12, R20 ;  /* 0x0000000c10147c2b */ /* 0x000fc40008000014 */
[----:B--2---:R-:W-:Y:S02]  /*14e0*/  DFMA R18, R16, UR14, R18 ;  /* 0x0000000e10127c2b */ /* 0x004fe40008000012 */
[C---:B---3--:R-:W-:Y:S02]  /*14f0*/  DFMA R22, R14.reuse, R12, R22 ;  /* 0x0000000c0e16722b */ /* 0x048fe40000000016 */
[C---:B------:R-:W-:Y:S02]  /*1500*/  DFMA R28, R14.reuse, UR32, R28 ;  /* 0x000000200e1c7c2b */ /* 0x040fe4000800001c */
[C---:B------:R-:W-:Y:S02]  /*1510*/  DFMA R20, R14.reuse, UR16, R20 ;  /* 0x000000100e147c2b */ /* 0x040fe40008000014 */
[----:B------:R-:W-:Y:S01]  /*1520*/  DFMA R18, R14, UR34, R18 ;  /* 0x000000220e127c2b */ /* 0x000fe20008000012 */
[----:B------:R-:W0:Y:S01]  /*1530*/  LDCU.128 UR32, c[0x3][0xb0] ;  /* 0x00c01600ff2077ac */ /* 0x000e220008000c00 */
[----:B----4-:R-:W-:-:S02]  /*1540*/  DFMA R22, R8, R10, R22 ;  /* 0x0000000a0816722b */ /* 0x010fc40000000016 */
[C---:B------:R-:W-:Y:S02]  /*1550*/  DFMA R28, R8.reuse, UR36, R28 ;  /* 0x00000024081c7c2b */ /* 0x040fe4000800001c */
[C---:B------:R-:W-:Y:S02]  /*1560*/  DFMA R20, R8.reuse, UR20, R20 ;  /* 0x0000001408147c2b */ /* 0x040fe40008000014 */
[----:B------:R-:W-:Y:S02]  /*1570*/  DFMA R18, R8, UR38, R18 ;  /* 0x0000002608127c2b */ /* 0x000fe40008000012 */
[C---:B------:R-:W-:Y:S02]  /*1580*/  DFMA R22, R4.reuse, R32, R22 ;  /* 0x000000200416722b */ /* 0x040fe40000000016 */
[C---:B------:R-:W-:Y:S02]  /*1590*/  DFMA R28, R4.reuse, UR40, R28 ;  /* 0x00000028041c7c2b */ /* 0x040fe4000800001c */
[----:B------:R-:W-:-:S02]  /*15a0*/  DFMA R20, R4, UR24, R20 ;  /* 0x0000001804147c2b */ /* 0x000fc40008000014 */
[----:B------:R-:W-:Y:S02]  /*15b0*/  DFMA R18, R4, UR42, R18 ;  /* 0x0000002a04127c2b */ /* 0x000fe40008000012 */
[C---:B------:R-:W-:Y:S02]  /*15c0*/  DFMA R14, R6.reuse, R34, R22 ;  /* 0x00000022060e722b */ /* 0x040fe40000000016 */
[C---:B0-----:R-:W-:Y:S02]  /*15d0*/  DFMA R8, R6.reuse, UR32, R28 ;  /* 0x0000002006087c2b */ /* 0x041fe4000800001c */
[C---:B------:R-:W-:Y:S02]  /*15e0*/  DFMA R24, R6.reuse, UR28, R20 ;  /* 0x0000001c06187c2b */ /* 0x040fe40008000014 */
[----:B------:R-:W-:-:S11]  /*15f0*/  DFMA R6, R6, UR34, R18 ;  /* 0x0000002206067c2b */ /* 0x000fd60008000012 */
.L_x_2243:
[----:B------:R-:W-:Y:S05]  /*1600*/  BSYNC.RECONVERGENT B0 ;  /* 0x0000000000007941 */ /* 0x000fea0003800200 */
.L_x_2242:
[----:B------:R-:W-:Y:S06]  /*1610*/  BAR.SYNC.DEFER_BLOCKING 0x0 ;  /* 0x0000000000007b1d */ /* 0x000fec0000010000 */
[----:B------:R-:W-:Y:S05]  /*1620*/  @P0 EXIT ;  /* 0x000000000000094d */ /* 0x000fea0003800000 */
[----:B-1----:R-:W0:Y:S01]  /*1630*/  LDC.64 R4, c[0x0][0x3a8] ;  /* 0x0000ea00ff047b82 */ /* 0x002e220000000a00 */
        /* <DEDUP_REMOVED lines=8> */
.L_x_2244:
        /* <DEDUP_REMOVED lines=12> */
.L_x_3160:


//--------------------- .text._Z40massMatrixMultiplyMonolithicGlobalKernelILi4ELi6ELi3EEviPKdS1_S1_S1_Pd --------------------------
	.section	.text._Z40massMatrixMultiplyMonolithicGlobalKernelILi4ELi6ELi3EEviPKdS1_S1_S1_Pd,"ax",@progbits
	.align	128
        .global         _Z40massMatrixMultiplyMonolithicGlobalKernelILi4ELi6ELi3EEviPKdS1_S1_S1_Pd
        .type           _Z40massMatrixMultiplyMonolithicGlobalKernelILi4ELi6ELi3EEviPKdS1_S1_S1_Pd,@function
        .size           _Z40massMatrixMultiplyMonolithicGlobalKernelILi4ELi6ELi3EEviPKdS1_S1_S1_Pd,(.L_x_3161 - _Z40massMatrixMultiplyMonolithicGlobalKernelILi4ELi6ELi3EEviPKdS1_S1_S1_Pd)
        .other          _Z40massMatrixMultiplyMonolithicGlobalKernelILi4ELi6ELi3EEviPKdS1_S1_S1_Pd,@"STO_CUDA_ENTRY STV_DEFAULT"
_Z40massMatrixMultiplyMonolithicGlobalKernelILi4ELi6ELi3EEviPKdS1_S1_S1_Pd:
.text._Z40massMatrixMultiplyMonolithicGlobalKernelILi4ELi6ELi3EEviPKdS1_S1_S1_Pd:
[----:B------:R-:W-:Y:S01]  /*0000*/  LDC R1, c[0x0][0x37c] ;  /* 0x0000df00ff017b82 */ /* 0x000fe20000000800 */
[----:B------:R-:W0:Y:S01]  /*0010*/  S2R R7, SR_TID.Y ;  /* 0x0000000000077919 */ /* 0x000e220000002200 */
[----:B------:R-:W1:Y:S06]  /*0020*/  LDCU UR6, c[0x0][0x380] ;  /* 0x00007000ff0677ac */ /* 0x000e6c0008000800 */
[----:B------:R-:W2:Y:S01]  /*0030*/  LDC.64 R76, c[0x0][0x388] ;  /* 0x0000e200ff4c7b82 */ /* 0x000ea20000000a00 */
[----:B------:R-:W-:Y:S01]  /*0040*/  CS2R R12, SRZ ;  /* 0x00000000000c7805 */ /* 0x000fe2000001ff00 */
[----:B------:R-:W0:Y:S01]  /*0050*/  S2R R2, SR_CTAID.X ;  /* 0x0000000000027919 */ /* 0x000e220000002500 */
[----:B------:R-:W3:Y:S01]  /*0060*/  LDCU.64 UR4, c[0x0][0x358] ;  /* 0x00006b00ff0477ac */ /* 0x000ee20008000a00 */
[----:B------:R-:W4:Y:S04]  /*0070*/  S2R R0, SR_TID.X ;  /* 0x0000000000007919 */ /* 0x000f280000002100 */
        /* <DEDUP_REMOVED lines=21> */
[----:B------:R-:W1:Y:S01]  /*01d0*/  S2R R5, SR_CgaCtaId ;  /* 0x0000000000057919 */ /* 0x000e620000008800 */
[----:B------:R-:W-:Y:S01]  /*01e0*/  MOV R2, 0x400 ;  /* 0x0000040000027802 */ /* 0x000fe20000000f00 */
[----:B------:R-:W-:Y:S01]  /*01f0*/  BAR.SYNC.DEFER_BLOCKING 0x0 ;  /* 0x0000000000007b1d */ /* 0x000fe20000010000 */
[----:B------:R-:W-:-:S02]  /*0200*/  ISETP.GT.U32.AND P1, PT, R0, 0xf, PT ;  /* 0x0000000f0000780c */ /* 0x000fc40003f24070 */
[C---:B------:R-:W-:Y:S02]  /*0210*/  LOP3.LUT R67, R0.reuse, 0x3, RZ, 0xc0, !PT ;  /* 0x0000000300437812 */ /* 0x040fe400078ec0ff */
[----:B------:R-:W-:Y:S01]  /*0220*/  SHF.R.U32.HI R4, RZ, 0x2, R0 ;  /* 0x00000002ff047819 */ /* 0x000fe20000011600 */
[----:B------:R-:W-:Y:S01]  /*0230*/  BSSY.RECONVERGENT B0, `(.L_x_2245) ;  /* 0x0000046000007945 */ /* 0x000fe20003800200 */
[----:B------:R-:W-:Y:S02]  /*0240*/  ISETP.GT.U32.AND P2, PT, R0, 0x17, PT ;  /* 0x000000170000780c */ /* 0x000fe40003f44070 */
[----:B-1----:R-:W-:-:S05]  /*0250*/  LEA R2, R5, R2, 0x18 ;  /* 0x0000000205027211 */ /* 0x002fca00078ec0ff */
[----:B------:R-:W-:Y:S01]  /*0260*/  IMAD R5, R7, 0x6c0, R2 ;  /* 0x000006c007057824 */ /* 0x000fe200078e0202 */
[----:B------:R-:W-:-:S05]  /*0270*/  @!P0 LOP3.LUT R2, R67, 0x3fc, R0, 0xf8, !PT ;  /* 0x000003fc43028812 */ /* 0x000fca00078ef800 */
[----:B------:R-:W-:Y:S02]  /*0280*/  @!P0 IMAD R7, R3, 0x40, R2 ;  /* 0x0000004003078824 */ /* 0x000fe400078e0202 */
        /* <DEDUP_REMOVED lines=28> */
[----:B------:R-:W4:Y:S01]  /*0450*/  LDG.E.64.CONSTANT R6, desc[UR4][R14.64+0x80] ;  /* 0x000080040e067981 */ /* 0x000f22000c1e9b00 */
[----:B------:R-:W-:Y:S02]  /*0460*/  DFMA R20, R32, R20, RZ ;  /* 0x000000142014722b */ /* 0x000fe400000000ff */
[----:B------:R-:W-:Y:S01]  /*0470*/  DFMA R10, R8, R10, R22 ;  /* 0x0000000a080a722b */ /* 0x000fe20000000016 */
[----:B------:R-:W3:Y:S05]  /*0480*/  LDG.E.64.CONSTANT R22, desc[UR4][R14.64+0x88] ;  /* 0x000088040e167981 */ /* 0x000eea000c1e9b00 */
[----:B------:R-:W-:-:S02]  /*0490*/  DFMA R38, R18, R38, R20 ;  /* 0x000000261226722b */ /* 0x000fc40000000014 */
[----:B------:R-:W3:Y:S01]  /*04a0*/  LDG.E.64.CONSTANT R20, desc[UR4][R14.64+0xa8] ;  /* 0x0000a8040e147981 */ /* 0x000ee2000c1e9b00 */
[----:B------:R-:W-:-:S08]  /*04b0*/  DFMA R64, R32, R64, RZ ;  /* 0x000000402040722b */ /* 0x000fd000000000ff */
[----:B------:R-:W-:Y:S02]  /*04c0*/  DFMA R34, R18, R34, R64 ;  /* 0x000000221222722b */ /* 0x000fe40000000040 */
[----:B------:R-:W-:Y:S01]  /*04d0*/  DFMA R36, R8, R36, R38 ;  /* 0x000000240824722b */ /* 0x000fe20000000026 */
[----:B------:R-:W3:Y:S04]  /*04e0*/  LDG.E.64.CONSTANT R64, desc[UR4][R14.64+0x38] ;  /* 0x000038040e407981 */ /* 0x000ee8000c1e9b00 */
[----:B------:R-:W3:Y:S01]  /*04f0*/  LDG.E.64.CONSTANT R38, desc[UR4][R14.64+0x58] ;  /* 0x000058040e267981 */ /* 0x000ee2000c1e9b00 */
[C---:B--2---:R-:W-:Y:S02]  /*0500*/  DFMA R24, R32.reuse, R24, RZ ;  /* 0x000000182018722b */ /* 0x044fe400000000ff */
[----:B----4-:R-:W-:Y:S01]  /*0510*/  DFMA R6, R32, R6, RZ ;  /* 0x000000062006722b */ /* 0x010fe200000000ff */
[----:B------:R-:W2:Y:S07]  /*0520*/  LDG.E.64.CONSTANT R32, desc[UR4][R14.64+0x90] ;  /* 0x000090040e207981 */ /* 0x000eae000c1e9b00 */
[----:B---3--:R-:W-:Y:S01]  /*0530*/  DFMA R6, R18, R22, R6 ;  /* 0x000000161206722b */ /* 0x008fe20000000006 */
[----:B------:R-:W3:Y:S01]  /*0540*/  LDG.E.64.CONSTANT R22, desc[UR4][R14.64+0xb0] ;  /* 0x0000b0040e167981 */ /* 0x000ee2000c1e9b00 */
[----:B------:R-:W-:-:S02]  /*0550*/  DFMA R26, R8, R26, R34 ;  /* 0x0000001a081a722b */ /* 0x000fc40000000022 */
[----:B------:R-:W-:Y:S01]  /*0560*/  DFMA R20, R18, R20, R24 ;  /* 0x000000141214722b */ /* 0x000fe20000000018 */
[----:B------:R-:W4:Y:S04]  /*0570*/  LDG.E.64.CONSTANT R34, desc[UR4][R14.64+0x18] ;  /* 0x000018040e227981 */ /* 0x000f28000c1e9b00 */
[----:B------:R-:W4:Y:S04]  /*0580*/  LDG.E.64.CONSTANT R24, desc[UR4][R14.64+0x78] ;  /* 0x000078040e187981 */ /* 0x000f28000c1e9b00 */
[----:B------:R-:W4:Y:S01]  /*0590*/  LDG.E.64.CONSTANT R18, desc[UR4][R14.64+0x98] ;  /* 0x000098040e127981 */ /* 0x000f22000c1e9b00 */
[----:B------:R-:W-:-:S02]  /*05a0*/  DFMA R10, R62, R64, R10 ;  /* 0x000000403e0a722b */ /* 0x000fc4000000000a */
[----:B------:R-:W-:Y:S02]  /*05b0*/  DFMA R36, R62, R38, R36 ;  /* 0x000000263e24722b */ /* 0x000fe40000000024 */
[C---:B--2---:R-:W-:Y:S02]  /*05c0*/  DFMA R6, R8.reuse, R32, R6 ;  /* 0x000000200806722b */ /* 0x044fe40000000006 */
[----:B---3--:R-:W-:Y:S01]  /*05d0*/  DFMA R20, R8, R22, R20 ;  /* 0x000000160814722b */ /* 0x008fe20000000014 */
[----:B------:R-:W-:Y:S01]  /*05e0*/  IMAD R9, R67, 0x8, R2 ;  /* 0x0000000843097824 */ /* 0x000fe200078e0202 */
[C---:B----4-:R-:W-:Y:S02]  /*05f0*/  DFMA R16, R62.reuse, R34, R16 ;  /* 0x000000223e10722b */ /* 0x050fe40000000010 */
[----:B------:R-:W-:-:S04]  /*0600*/  DFMA R24, R62, R24, R26 ;  /* 0x000000183e18722b */ /* 0x000fc8000000001a */
        /* <DEDUP_REMOVED lines=8> */
.L_x_2246:
[----:B------:R-:W-:Y:S05]  /*0690*/  BSYNC.RECONVERGENT B0 ;  /* 0x0000000000007941 */ /* 0x000fea0003800200 */
.L_x_2245:
        /* <DEDUP_REMOVED lines=24> */
[----:B---3--:R-:W-:Y:S02]  /*0820*/  DFMA R6, R6, R24, R18 ;  /* 0x000000180606722b */ /* 0x008fe40000000012 */
[----:B------:R-:W3:Y:S01]  /*0830*/  LDG.E.64.CONSTANT R18, desc[UR4][R20.64+0xa8] ;  /* 0x0000a80414127981 */ /* 0x000ee2000c1e9b00 */
[----:B----4-:R-:W-:-:S08]  /*0840*/  DFMA R64, R64, R16, RZ ;  /* 0x000000104040722b */ /* 0x010fd000000000ff */
[----:B------:R-:W-:Y:S02]  /*0850*/  DFMA R66, R66, R10, R64 ;  /* 0x0000000a4242722b */ /* 0x000fe40000000040 */
[----:B------:R-:W4:Y:S01]  /*0860*/  LDG.E.64.CONSTANT R64, desc[UR4][R20.64+0x70] ;  /* 0x0000700414407981 */ /* 0x000f22000c1e9b00 */
[-C--:B------:R-:W-:Y:S02]  /*0870*/  DFMA R14, R14, R16.reuse, RZ ;  /* 0x000000100e0e722b */ /* 0x080fe400000000ff */
[-C--:B------:R-:W-:Y:S02]  /*0880*/  DFMA R22, R22, R16.reuse, RZ ;  /* 0x000000101616722b */ /* 0x080fe400000000ff */
[----:B------:R-:W-:-:S04]  /*0890*/  DFMA R36, R36, R16, RZ ;  /* 0x000000102424722b */ /* 0x000fc800000000ff */
[-C--:B------:R-:W-:Y:S02]  /*08a0*/  DFMA R26, R26, R10.reuse, R14 ;  /* 0x0000000a1a1a722b */ /* 0x080fe4000000000e */
[----:B------:R-:W-:Y:S01]  /*08b0*/  DFMA R22, R38, R10, R22 ;  /* 0x0000000a2616722b */ /* 0x000fe20000000016 */
[----:B------:R-:W4:Y:S01]  /*08c0*/  LDG.E.64.CONSTANT R14, desc[UR4][R20.64+0x90] ;  /* 0x00009004140e7981 */ /* 0x000f22000c1e9b00 */
[----:B------:R-:W-:-:S03]  /*08d0*/  DFMA R62, R62, R24, R66 ;  /* 0x000000183e3e722b */ /* 0x000fc60000000042 */
[----:B------:R-:W4:Y:S03]  /*08e0*/  LDG.E.64.CONSTANT R38, desc[UR4][R20.64+0x18] ;  /* 0x0000180414267981 */ /* 0x000f26000c1e9b00 */
[----:B------:R-:W-:Y:S01]  /*08f0*/  DFMA R22, R34, R24, R22 ;  /* 0x000000182216722b */ /* 0x000fe20000000016 */
[----:B------:R-:W4:Y:S04]  /*0900*/  LDG.E.64.CONSTANT R66, desc[UR4][R20.64+0xb8] ;  /* 0x0000b80414427981 */ /* 0x000f28000c1e9b00 */
[----:B------:R-:W4:Y:S01]  /*0910*/  LDG.E.64.CONSTANT R34, desc[UR4][R20.64+0x58] ;  /* 0x0000580414227981 */ /* 0x000f22000c1e9b00 */
[----:B--2---:R-:W-:-:S03]  /*0920*/  DFMA R8, R8, R16, RZ ;  /* 0x000000100808722b */ /* 0x004fc600000000ff */
[----:B------:R-:W2:Y:S05]  /*0930*/  LDG.E.64.CONSTANT R16, desc[UR4][R20.64+0xb0] ;  /* 0x0000b00414107981 */ /* 0x000eaa000c1e9b00 */
[-C--:B------:R-:W-:Y:S02]  /*0940*/  DFMA R8, R32, R10.reuse, R8 ;  /* 0x0000000a2008722b */ /* 0x080fe40000000008 */
[----:B---3--:R-:W-:Y:S01]  /*0950*/  DFMA R18, R18, R10, R36 ;  /* 0x0000000a1212722b */ /* 0x008fe20000000024 */
[----:B------:R-:W3:Y:S04]  /*0960*/  LDG.E.64.CONSTANT R32, desc[UR4][R20.64+0x78] ;  /* 0x0000780414207981 */ /* 0x000ee8000c1e9b00 */
[----:B------:R-:W3:Y:S04]  /*0970*/  LDG.E.64.CONSTANT R36, desc[UR4][R20.64+0x38] ;  /* 0x0000380414247981 */ /* 0x000ee8000c1e9b00 */
[----:B------:R-:W3:Y:S01]  /*0980*/  LDG.E.64.CONSTANT R10, desc[UR4][R20.64+0x98] ;  /* 0x00009804140a7981 */ /* 0x000ee2000c1e9b00 */
[----:B----4-:R-:W-:-:S03]  /*0990*/  DFMA R8, R64, R24, R8 ;  /* 0x000000184008722b */ /* 0x010fc60000000008 */
[----:B------:R-:W0:Y:S01]  /*09a0*/  LDS.64 R64, [R68+0x90] ;  /* 0x0000900044407984 */ /* 0x000e220000000a00 */
[----:B------:R-:W-:Y:S02]  /*09b0*/  DFMA R14, R14, R24, R26 ;  /* 0x000000180e0e722b */ /* 0x000fe4000000001a */
[-C--:B0-----:R-:W-:Y:S02]  /*09c0*/  DFMA R6, R38, R64.reuse, R6 ;  /* 0x000000402606722b */ /* 0x081fe40000000006 */
[----:B------:R-:W-:-:S05]  /*09d0*/  DFMA R22, R34, R64, R22 ;  /* 0x000000402216722b */ /* 0x000fca0000000016 */
[----:B------:R1:W-:Y:S04]  /*09e0*/  STS.64 [R68], R6 ;  /* 0x0000000644007388 */ /* 0x0003e80000000a00 */
[----:B------:R1:W-:Y:S01]  /*09f0*/  STS.64 [R68+0x60], R22 ;  /* 0x0000601644007388 */ /* 0x0003e20000000a00 */
[----:B--2---:R-:W-:-:S08]  /*0a00*/  DFMA R16, R16, R24, R18 ;  /* 0x000000181010722b */ /* 0x004fd00000000012 */
[-C--:B------:R-:W-:Y:S02]  /*0a10*/  DFMA R16, R66, R64.reuse, R16 ;  /* 0x000000404210722b */ /* 0x080fe40000000010 */
[-C--:B---3--:R-:W-:Y:S02]  /*0a20*/  DFMA R8, R32, R64.reuse, R8 ;  /* 0x000000402008722b */ /* 0x088fe40000000008 */
[-C--:B------:R-:W-:Y:S02]  /*0a30*/  DFMA R36, R36, R64.reuse, R62 ;  /* 0x000000402424722b */ /* 0x080fe4000000003e */
[----:B------:R-:W-:-:S03]  /*0a40*/  DFMA R10, R10, R64, R14 ;  /* 0x000000400a0a722b */ /* 0x000fc6000000000e */
[----:B------:R1:W-:Y:S04]  /*0a50*/  STS.64 [R68+0x90], R8 ;  /* 0x0000900844007388 */ /* 0x0003e80000000a00 */
[----:B------:R1:W-:Y:S04]  /*0a60*/  STS.64 [R68+0x30], R36 ;  /* 0x0000302444007388 */ /* 0x0003e80000000a00 */
[----:B------:R1:W-:Y:S04]  /*0a70*/  STS.64 [R68+0xc0], R10 ;  /* 0x0000c00a44007388 */ /* 0x0003e80000000a00 */
[----:B------:R1:W-:Y:S02]  /*0a80*/  STS.64 [R68+0xf0], R16 ;  /* 0x0000f01044007388 */ /* 0x0003e40000000a00 */
.L_x_2248:
[----:B------:R-:W-:Y:S05]  /*0a90*/  BSYNC.RECONVERGENT B0 ;  /* 0x0000000000007941 */ /* 0x000fea0003800200 */
.L_x_2247:
[----:B-1----:R-:W2:Y:S01]  /*0aa0*/  LDG.E.64.CONSTANT R22, desc[UR4][R70.64+0x78] ;  /* 0x0000780446167981 */ /* 0x002ea2000c1e9b00 */
[----:B0-----:R-:W-:-:S03]  /*0ab0*/  CS2R R6, SRZ ;  /* 0x0000000000067805 */ /* 0x001fc6000001ff00 */
[----:B------:R-:W3:Y:S01]  /*0ac0*/  LDG.E.64.CONSTANT R26, desc[UR4][R70.64+0x38] ;  /* 0x00003804461a7981 */ /* 0x000ee2000c1e9b00 */
[----:B------:R-:W-:-:S03]  /*0ad0*/  CS2R R10, SRZ ;  /* 0x00000000000a7805 */ /* 0x000fc6000001ff00 */
[----:B------:R-:W4:Y:S01]  /*0ae0*/  LDG.E.64.CONSTANT R24, desc[UR4][R70.64+0x58] ;  /* 0x0000580446187981 */ /* 0x000f22000c1e9b00 */
[----:B------:R-:W-:-:S03]  /*0af0*/  CS2R R8, SRZ ;  /* 0x0000000000087805 */ /* 0x000fc6000001ff00 */
[----:B------:R-:W4:Y:S04]  /*0b00*/  @!P0 LDG.E.64.CONSTANT R6, desc[UR4][R76.64+0x18] ;  /* 0x000018044c068981 */ /* 0x000f28000c1e9b00 */
[----:B------:R-:W4:Y:S04]  /*0b10*/  LDG.E.64.CONSTANT R20, desc[UR4][R70.64+0x80] ;  /* 0x0000800446147981 */ /* 0x000f28000c1e9b00 */
[----:B------:R-:W4:Y:S04]  /*0b20*/  LDG.E.64.CONSTANT R18, desc[UR4][R70.64+0xa0] ;  /* 0x0000a00446127981 */ /* 0x000f28000c1e9b00 */
[----:B------:R-:W4:Y:S04]  /*0b30*/  @!P0 LDG.E.64.CONSTANT R10, desc[UR4][R76.64+0x8] ;  /* 0x000008044c0a8981 */ /* 0x000f28000c1e9b00 */
[----:B------:R-:W4:Y:S04]  /*0b40*/  @!P0 LDG.E.64.CONSTANT R8, desc[UR4][R76.64+0x10] ;  /* 0x000010044c088981 */ /* 0x000f28000c1e9b00 */
[----:B------:R-:W4:Y:S04]  /*0b50*/  LDG.E.64.CONSTANT R16, desc[UR4][R70.64+0x88] ;  /* 0x0000880446107981 */ /* 0x000f28000c1e9b00 */
[----:B------:R-:W4:Y:S01]  /*0b60*/  LDG.E.64.CONSTANT R14, desc[UR4][R70.64+0xa8] ;  /* 0x0000a804460e7981 */ /* 0x000f22000c1e9b00 */
[----:B------:R-:W-:-:S03]  /*0b70*/  LOP3.LUT R32, R0, 0xffff, RZ, 0xc0, !PT ;  /* 0x0000ffff00207812 */ /* 0x000fc600078ec0ff */
[----:B------:R-:W4:Y:S02]  /*0b80*/  LDG.E.64.CONSTANT R68, desc[UR4][R70.64+0x90] ;  /* 0x0000900446447981 */ /* 0x000f24000c1e9b00 */
        /* <DEDUP_REMOVED lines=8> */
[----:B------:R-:W-:-:S05]  /*0c10*/  LOP3.LUT R34, R33, 0xffff, RZ, 0xc0, !PT ;  /* 0x0000ffff21227812 */ /* 0x000fca00078ec0ff */
[----:B------:R-:W-:Y:S01]  /*0c20*/  IMAD R5, R34, 0x30, R5 ;  /* 0x0000003022057824 */ /* 0x000fe200078e0205 */
[----:B------:R-:W-:Y:S06]  /*0c30*/  BAR.SYNC.DEFER_BLOCKING 0x0 ;  /* 0x0000000000007b1d */ /* 0x000fec0000010000 */
[----:B------:R-:W0:Y:S04]  /*0c40*/  LDS.128 R32, [R5] ;  /* 0x0000000005207984 */ /* 0x000e280000000c00 */
[----:B------:R-:W1:Y:S01]  /*0c50*/  LDS.128 R36, [R5+0x10] ;  /* 0x0000100005247984 */ /* 0x000e620000000c00 */
[----:B0----5:R-:W-:-:S08]  /*0c60*/  DFMA R62, R60, R32, RZ ;  /* 0x000000203c3e722b */ /* 0x021fd000000000ff */
[----:B------:R-:W-:-:S08]  /*0c70*/  DFMA R62, R58, R34, R62 ;  /* 0x000000223a3e722b */ /* 0x000fd0000000003e */
[----:B-1----:R-:W-:-:S08]  /*0c80*/  DFMA R62, R56, R36, R62 ;  /* 0x00000024383e722b */ /* 0x002fd0000000003e */
[----:B------:R-:W-:Y:S02]  /*0c90*/  DFMA R62, R54, R38, R62 ;  /* 0x00000026363e722b */ /* 0x000fe4000000003e */
[----:B------:R-:W-:-:S06]  /*0ca0*/  DFMA R66, R52, R32, RZ ;  /* 0x000000203442722b */ /* 0x000fcc00000000ff */
[----:B------:R-:W-:Y:S02]  /*0cb0*/  DMUL R12, R62, R12 ;  /* 0x0000000c3e0c7228 */ /* 0x000fe40000000000 */
        /* <DEDUP_REMOVED lines=8> */
[----:B------:R-:W-:-:S06]  /*0d40*/  CS2R R72, SRZ ;  /* 0x0000000000487805 */ /* 0x000fcc000001ff00 */
[----:B------:R-:W4:Y:S01]  /*0d50*/  @!P0 LDG.E.64.CONSTANT R72, desc[UR4][R76.64+0x20] ;  /* 0x000020044c488981 */ /* 0x000f22000c1e9b00 */
[-C--:B--2---:R-:W-:Y:S02]  /*0d60*/  DFMA R62, R22, R38.reuse, R62 ;  /* 0x00000026163e722b */ /* 0x084fe4000000003e */
[-C--:B---3--:R-:W-:Y:S02]  /*0d70*/  DFMA R66, R26, R38.reuse, R66 ;  /* 0x000000261a42722b */ /* 0x088fe40000000042 */
[----:B----4-:R-:W-:-:S04]  /*0d80*/  DFMA R64, R24, R38, R64 ;  /* 0x000000261840722b */ /* 0x010fc80000000040 */
[----:B------:R-:W-:Y:S02]  /*0d90*/  DMUL R6, R62, R6 ;  /* 0x000000063e067228 */ /* 0x000fe40000000000 */
[-C--:B------:R-:W-:Y:S02]  /*0da0*/  DFMA R74, R20, R32.reuse, RZ ;  /* 0x00000020144a722b */ /* 0x080fe400000000ff */
[----:B------:R-:W-:Y:S02]  /*0db0*/  DFMA R62, R18, R32, RZ ;  /* 0x00000020123e722b */ /* 0x000fe400000000ff */
[----:B------:R-:W-:Y:S01]  /*0dc0*/  DMUL R10, R66, R10 ;  /* 0x0000000a420a7228 */ /* 0x000fe20000000000 */
[----:B------:R-:W2:Y:S01]  /*0dd0*/  LDG.E.64.CONSTANT R66, desc[UR4][R70.64+0xb0] ;  /* 0x0000b00446427981 */ /* 0x000ea2000c1e9b00 */
[----:B------:R-:W-:-:S03]  /*0de0*/  DMUL R8, R64, R8 ;  /* 0x0000000840087228 */ /* 0x000fc60000000000 */
[----:B------:R-:W3:Y:S01]  /*0df0*/  LDG.E.64.CONSTANT R64, desc[UR4][R70.64+0x98] ;  /* 0x0000980446407981 */ /* 0x000ee2000c1e9b00 */
[-C--:B------:R-:W-:Y:S01]  /*0e00*/  DFMA R74, R16, R34.reuse, R74 ;  /* 0x00000022104a722b */ /* 0x080fe2000000004a */
[----:B------:R-:W-:Y:S01]  /*0e10*/  CS2R R32, SRZ ;  /* 0x0000000000207805 */ /* 0x000fe2000001ff00 */
[----:B------:R-:W-:Y:S01]  /*0e20*/  DFMA R34, R14, R34, R62 ;  /* 0x000000220e22722b */ /* 0x000fe2000000003e */
[----:B------:R-:W4:Y:S04]  /*0e30*/  LDG.E.64.CONSTANT R62, desc[UR4][R70.64+0xb8] ;  /* 0x0000b804463e7981 */ /* 0x000f28000c1e9b00 */
[----:B------:R-:W4:Y:S01]  /*0e40*/  @!P0 LDG.E.64.CONSTANT R32, desc[UR4][R76.64+0x28] ;  /* 0x000028044c208981 */ /* 0x000f22000c1e9b00 */
[-C--:B------:R-:W-:Y:S01]  /*0e50*/  DFMA R74, R68, R36.reuse, R74 ;  /* 0x00000024444a722b */ /* 0x080fe2000000004a */
[----:B------:R-:W-:Y:S01]  /*0e60*/  BSSY.RECONVERGENT B0, `(.L_x_2249) ;  /* 0x0000048000007945 */ /* 0x000fe20003800200 */
[----:B------:R-:W-:Y:S01]  /*0e70*/  ISETP.GT.U32.OR P0, PT, R0, 0xf, P0 ;  /* 0x0000000f0000780c */ /* 0x000fe20000704470 */
[----:B--2---:R-:W-:-:S05]  /*0e80*/  DFMA R34, R66, R36, R34 ;  /* 0x000000244222722b */ /* 0x004fca0000000022 */
[----:B---3--:R-:W-:-:S03]  /*0e90*/  DFMA R74, R64, R38, R74 ;  /* 0x00000026404a722b */ /* 0x008fc6000000004a */
[----:B----4-:R-:W-:-:S05]  /*0ea0*/  DFMA R38, R62, R38, R34 ;  /* 0x000000263e26722b */ /* 0x010fca0000000022 */
[----:B------:R-:W-:Y:S02]  /*0eb0*/  DMUL R72, R74, R72 ;  /* 0x000000484a487228 */ /* 0x000fe40000000000 */
[-C--:B------:R-:W-:Y:S02]  /*0ec0*/  DFMA R34, R58, R12.reuse, RZ ;  /* 0x0000000c3a22722b */ /* 0x080fe400000000ff */
[----:B------:R-:W-:Y:S02]  /*0ed0*/  DFMA R36, R56, R12, RZ ;  /* 0x0000000c3824722b */ /* 0x000fe400000000ff */
[----:B------:R-:W-:Y:S02]  /*0ee0*/  DMUL R38, R38, R32 ;  /* 0x0000002026267228 */ /* 0x000fe40000000000 */
        /* <DEDUP_REMOVED lines=21> */
[----:B------:R-:W-:-:S05]  /*1040*/  DFMA R38, R62, R38, R70 ;  /* 0x000000263e26722b */ /* 0x000fca0000000046 */
[----:B------:R0:W-:Y:S04]  /*1050*/  STS.128 [R5], R32 ;  /* 0x0000002005007388 */ /* 0x0001e80000000c00 */
        /* <DEDUP_REMOVED lines=8> */
[----:B------:R-:W2:Y:S01]  /*10e0*/  LDS.64 R72, [R38+0x60] ;  /* 0x0000600026487984 */ /* 0x000ea20000000a00 */
[-C--:B0-----:R-:W-:Y:S02]  /*10f0*/  DFMA R36, R60, R32.reuse, RZ ;  /* 0x000000203c24722b */ /* 0x081fe400000000ff */
[----:B------:R-:W-:-:S02]  /*1100*/  DFMA R70, R58, R32, RZ ;  /* 0x000000203a46722b */ /* 0x000fc400000000ff */
[-C--:B------:R-:W-:Y:S02]  /*1110*/  DFMA R34, R56, R32.reuse, RZ ;  /* 0x000000203822722b */ /* 0x080fe400000000ff */
[----:B------:R-:W-:Y:S02]  /*1120*/  DFMA R32, R54, R32, RZ ;  /* 0x000000203620722b */ /* 0x000fe400000000ff */
[-C--:B-1----:R-:W-:Y:S02]  /*1130*/  DFMA R36, R52, R4.reuse, R36 ;  /* 0x000000043424722b */ /* 0x082fe40000000024 */
[-C--:B------:R-:W-:Y:S02]  /*1140*/  DFMA R70, R50, R4.reuse, R70 ;  /* 0x000000043246722b */ /* 0x080fe40000000046 */
[-C--:B------:R-:W-:Y:S02]  /*1150*/  DFMA R34, R48, R4.reuse, R34 ;  /* 0x000000043022722b */ /* 0x080fe40000000022 */
[----:B------:R-:W-:-:S02]  /*1160*/  DFMA R4, R26, R4, R32 ;  /* 0x000000041a04722b */ /* 0x000fc40000000020 */
[----:B------:R-:W0:Y:S01]  /*1170*/  LDS.64 R32, [R38+0x90] ;  /* 0x0000900026207984 */ /* 0x000e220000000a00 */
[-C--:B--2---:R-:W-:Y:S02]  /*1180*/  DFMA R36, R46, R72.reuse, R36 ;  /* 0x000000482e24722b */ /* 0x084fe40000000024 */
[-C--:B------:R-:W-:Y:S02]  /*1190*/  DFMA R70, R44, R72.reuse, R70 ;  /* 0x000000482c46722b */ /* 0x080fe40000000046 */
[-C--:B------:R-:W-:Y:S02]  /*11a0*/  DFMA R34, R42, R72.reuse, R34 ;  /* 0x000000482a22722b */ /* 0x080fe40000000022 */
[----:B------:R-:W-:Y:S01]  /*11b0*/  DFMA R4, R24, R72, R4 ;  /* 0x000000481804722b */ /* 0x000fe20000000004 */
[----:B------:R-:W1:Y:S01]  /*11c0*/  LDS.64 R72, [R38+0xc0] ;  /* 0x0000c00026487984 */ /* 0x000e620000000a00 */
[-C--:B0-----:R-:W-:Y:S02]  /*11d0*/  DFMA R36, R40, R32.reuse, R36 ;  /* 0x000000202824722b */ /* 0x081fe40000000024 */
[----:B------:R-:W-:-:S02]  /*11e0*/  DFMA R70, R30, R32, R70 ;  /* 0x000000201e46722b */ /* 0x000fc40000000046 */
[-C--:B------:R-:W-:Y:S02]  /*11f0*/  DFMA R34, R28, R32.reuse, R34 ;  /* 0x000000201c22722b */ /* 0x080fe40000000022 */
[----:B------:R-:W-:Y:S01]  /*1200*/  DFMA R4, R22, R32, R4 ;  /* 0x000000201604722b */ /* 0x000fe20000000004 */
[----:B------:R-:W0:Y:S01]  /*1210*/  LDS.64 R32, [R38+0xf0] ;  /* 0x0000f00026207984 */ /* 0x000e220000000a00 */
[-C--:B-1----:R-:W-:Y:S02]  /*1220*/  DFMA R36, R20, R72.reuse, R36 ;  /* 0x000000481424722b */ /* 0x082fe40000000024 */
[-C--:B------:R-:W-:Y:S02]  /*1230*/  DFMA R70, R16, R72.reuse, R70 ;  /* 0x000000481046722b */ /* 0x080fe40000000046 */
[-C--:B------:R-:W-:Y:S02]  /*1240*/  DFMA R34, R68, R72.reuse, R34 ;  /* 0x000000484422722b */ /* 0x080fe40000000022 */
[----:B------:R-:W-:-:S02]  /*1250*/  DFMA R4, R64, R72, R4 ;  /* 0x000000484004722b */ /* 0x000fc40000000004 */
[-C--:B0-----:R-:W-:Y:S02]  /*1260*/  DFMA R36, R18, R32.reuse, R36 ;  /* 0x000000201224722b */ /* 0x081fe40000000024 */
[-C--:B------:R-:W-:Y:S02]  /*1270*/  DFMA R70, R14, R32.reuse, R70 ;  /* 0x000000200e46722b */ /* 0x080fe40000000046 */
[-C--:B------:R-:W-:Y:S02]  /*1280*/  DFMA R34, R66, R32.reuse, R34 ;  /* 0x000000204222722b */ /* 0x080fe40000000022 */
[----:B------:R-:W-:Y:S01]  /*1290*/  DFMA R4, R62, R32, R4 ;  /* 0x000000203e04722b */ /* 0x000fe20000000004 */
[----:B------:R1:W-:Y:S04]  /*12a0*/  STS.64 [R38], R36 ;  /* 0x0000002426007388 */ /* 0x0003e80000000a00 */
[----:B------:R1:W-:Y:S04]  /*12b0*/  STS.64 [R38+0x30], R70 ;  /* 0x0000304626007388 */ /* 0x0003e80000000a00 */
[----:B------:R1:W-:Y:S04]  /*12c0*/  STS.64 [R38+0x60], R34 ;  /* 0x0000602226007388 */ /* 0x0003e80000000a00 */
[----:B------:R1:W-:Y:S02]  /*12d0*/  STS.64 [R38+0x90], R4 ;  /* 0x0000900426007388 */ /* 0x0003e40000000a00 */
.L_x_2250:
[----:B------:R-:W-:Y:S05]  /*12e0*/  BSYNC.RECONVERGENT B0 ;  /* 0x0000000000007941 */ /* 0x000fea0003800200 */
.L_x_2249:
[----:B------:R-:W-:Y:S06]  /*12f0*/  BAR.SYNC.DEFER_BLOCKING 0x0 ;  /* 0x0000000000007b1d */ /* 0x000fec0000010000 */
[----:B------:R-:W-:Y:S04]  /*1300*/  BSSY.RECONVERGENT B0, `(.L_x_2251) ;  /* 0x0000023000007945 */ /* 0x000fe80003800200 */
[----:B------:R-:W-:Y:S05]  /*1310*/  @P1 BRA `(.L_x_2252) ;  /* 0x0000000000841947 */ /* 0x000fea0003800000 */
[----:B-1----:R-:W-:-:S05]  /*1320*/  IMAD.SHL.U32 R4, R0, 0x8, RZ ;  /* 0x0000000800047824 */ /* 0x002fca00078e00ff */
[----:B0-----:R-:W-:-:S05]  /*1330*/  LOP3.LUT R5, R4, 0x18, RZ, 0xc0, !PT ;  /* 0x0000001804057812 */ /* 0x001fca00078ec0ff */
        /* <DEDUP_REMOVED lines=30> */
[----:B------:R-:W-:-:S11]  /*1520*/  DFMA R6, R62, R6, R32 ;  /* 0x000000063e06722b */ /* 0x000fd60000000020 */
.L_x_2252:
[----:B------:R-:W-:Y:S05]  /*1530*/  BSYNC.RECONVERGENT B0 ;  /* 0x0000000000007941 */ /* 0x000fea0003800200 */
.L_x_2251:
        /* <DEDUP_REMOVED lines=11> */
.L_x_2253:
        /* <DEDUP_REMOVED lines=9> */
.L_x_3161:


//--------------------- .text._Z30massMatrixMultiplyGlobalKernelILi4ELi6ELi3EEviPKdS1_S1_S1_Pd --------------------------
	.section	.text._Z30massMatrixMultiplyGlobalKernelILi4ELi6ELi3EEviPKdS1_S1_S1_Pd,"ax",@progbits
	.align	128
        .global         _Z30massMatrixMultiplyGlobalKernelILi4ELi6ELi3EEviPKdS1_S1_S1_Pd
        .type           _Z30massMatrixMultiplyGlobalKernelILi4ELi6ELi3EEviPKdS1_S1_S1_Pd,@function
        .size           _Z30massMatrixMultiplyGlobalKernelILi4ELi6ELi3EEviPKdS1_S1_S1_Pd,(.L_x_3162 - _Z30massMatrixMultiplyGlobalKernelILi4ELi6ELi3EEviPKdS1_S1_S1_Pd)
        .other          _Z30massMatrixMultiplyGlobalKernelILi4ELi6ELi3EEviPKdS1_S1_S1_Pd,@"STO_CUDA_ENTRY STV_DEFAULT"
_Z30massMatrixMultiplyGlobalKernelILi4ELi6ELi3EEviPKdS1_S1_S1_Pd:
.text._Z30massMatrixMultiplyGlobalKernelILi4ELi6ELi3EEviPKdS1_S1_S1_Pd:
[----:B------:R-:W-:Y:S08]  /*0000*/  LDC R1, c[0x0][0x37c] ;  /* 0x0000df00ff017b82 */ /* 0x000ff00000000800 */
[----:B------:R-:W0:Y:S01]  /*0010*/  LDC.64 R8, c[0x0][0x390] ;  /* 0x0000e400ff087b82 */ /* 0x000e220000000a00 */
[----:B------:R-:W0:Y:S07]  /*0020*/  LDCU.64 UR4, c[0x0][0x358] ;  /* 0x00006b00ff0477ac */ /* 0x000e2e0008000a00 */
[----:B------:R-:W1:Y:S01]  /*0030*/  LDC.64 R10, c[0x0][0x398] ;  /* 0x0000e600ff0a7b82 */ /* 0x000e620000000a00 */
[----:B------:R-:W2:Y:S01]  /*0040*/  S2R R6, SR_TID.Y ;  /* 0x0000000000067919 */ /* 0x000ea20000002200 */
[----:B------:R-:W3:Y:S01]  /*0050*/  LDCU UR6, c[0x0][0x380] ;  /* 0x00007000ff0677ac */ /* 0x000ee20008000800 */
[----:B0-----:R0:W5:Y:S04]  /*0060*/  LDG.E.64.CONSTANT R12, desc[UR4][R8.64] ;  /* 0x00000004080c7981 */ /* 0x001168000c1e9b00 */
[----:B------:R0:W5:Y:S04]  /*0070*/  LDG.E.64.CONSTANT R14, desc[UR4][R8.64+0x8] ;  /* 0x00000804080e7981 */ /* 0x000168000c1e9b00 */
[----:B-1----:R0:W5:Y:S04]  /*0080*/  LDG.E.64.CONSTANT R16, desc[UR4][R10.64] ;  /* 0x000000040a107981 */ /* 0x002168000c1e9b00 */
[----:B------:R0:W5:Y:S01]  /*0090*/  LDG.E.64.CONSTANT R18, desc[UR4][R10.64+0x8] ;  /* 0x000008040a127981 */ /* 0x000162000c1e9b00 */
[----:B------:R-:W-:Y:S01]  /*00a0*/  BSSY.RECONVERGENT B0, `(.L_x_2254) ;  /* 0x000004a000007945 */ /* 0x000fe20003800200 */
[----:B------:R-:W2:Y:S01]  /*00b0*/  S2R R3, SR_CTAID.X ;  /* 0x0000000000037919 */ /* 0x000ea20000002500 */
[----:B------:R-:W1:Y:S01]  /*00c0*/  S2R R0, SR_TID.X ;  /* 0x0000000000007919 */ /* 0x000e620000002100 */
[----:B------:R-:W4:Y:S01]  /*00d0*/  S2R R4, SR_CgaCtaId ;  /* 0x0000000000047919 */ /* 0x000f220000008800 */
[----:B--2---:R-:W-:Y:S01]  /*00e0*/  IMAD R2, R3, 0x3, R6 ;  /* 0x0000000303027824 */ /* 0x004fe200078e0206 */
[----:B------:R-:W-:Y:S01]  /*00f0*/  MOV R3, 0x400 ;  /* 0x0000040000037802 */ /* 0x000fe20000000f00 */
[----:B------:R-:W-:Y:S01]  /*0100*/  BAR.SYNC.DEFER_BLOCKING 0x0 ;  /* 0x0000000000007b1d */ /* 0x000fe20000010000 */
[----:B-1----:R-:W-:-:S02]  /*0110*/  ISETP.GE.U32.AND P0, PT, R0, 0x10, PT ;  /* 0x000000100000780c */ /* 0x002fc40003f06070 */
[----:B------:R-:W-:Y:S02]  /*0120*/  ISETP.GT.U32.AND P1, PT, R0, 0xf, PT ;  /* 0x0000000f0000780c */ /* 0x000fe40003f24070 */
[----:B---3--:R-:W-:Y:S02]  /*0130*/  ISETP.LT.AND P0, PT, R2, UR6, !P0 ;  /* 0x0000000602007c0c */ /* 0x008fe4000c701270 */
[----:B----4-:R-:W-:Y:S02]  /*0140*/  LEA R3, R4, R3, 0x18 ;  /* 0x0000000304037211 */ /* 0x010fe400078ec0ff */
[C---:B------:R-:W-:Y:S02]  /*0150*/  LOP3.LUT R4, R0.reuse, 0xffff, RZ, 0xc0, !PT ;  /* 0x0000ffff00047812 */ /* 0x040fe400078ec0ff */
[----:B------:R-:W-:Y:S01]  /*0160*/  LOP3.LUT R51, R0, 0x3, RZ, 0xc0, !PT ;  /* 0x0000000300337812 */ /* 0x000fe200078ec0ff */
[----:B------:R-:W-:Y:S01]  /*0170*/  IMAD R3, R6, 0x6c0, R3 ;  /* 0x000006c006037824 */ /* 0x000fe200078e0203 */
[----:B------:R-:W-:Y:S01]  /*0180*/  SHF.R.U32.HI R7, RZ, 0x2, R0 ;  /* 0x00000002ff077819 */ /* 0x000fe20000011600 */
[----:B------:R-:W-:Y:S01]  /*0190*/  IMAD R6, R4, 0x2aab, RZ ;  /* 0x00002aab04067824 */ /* 0x000fe200078e02ff */
[----:B------:R-:W-:-:S03]  /*01a0*/  ISETP.GT.U32.AND P2, PT, R0, 0x17, PT ;  /* 0x000000170000780c */ /* 0x000fc60003f44070 */
[----:B------:R-:W1:Y:S01]  /*01b0*/  @P0 LDC.64 R26, c[0x0][0x3a0] ;  /* 0x0000e800ff1a0b82 */ /* 0x000e620000000a00 */
[----:B------:R-:W-:Y:S01]  /*01c0*/  @P0 LOP3.LUT R5, R51, 0xc, R0, 0xf8, !PT ;  /* 0x0000000c33050812 */ /* 0x000fe200078ef800 */
[----:B------:R-:W-:Y:S01]  /*01d0*/  IMAD R4, R7, 0x30, R3 ;  /* 0x0000003007047824 */ /* 0x000fe200078e0203 */
[----:B------:R-:W-:-:S03]  /*01e0*/  SHF.R.U32.HI R6, RZ, 0x10, R6 ;  /* 0x00000010ff067819 */ /* 0x000fc60000011606 */
[----:B------:R-:W-:Y:S02]  /*01f0*/  @P0 IMAD R5, R2, 0x40, R5 ;  /* 0x0000004002050824 */ /* 0x000fe400078e0205 */
[----:B------:R-:W-:-:S04]  /*0200*/  IMAD R20, R7, 0xf0, R4 ;  /* 0x000000f007147824 */ /* 0x000fc800078e0204 */
[----:B------:R-:W-:Y:S02]  /*0210*/  IMAD R7, R51, 0x8, R20 ;  /* 0x0000000833077824 */ /* 0x000fe400078e0214 */
[----:B-1----:R-:W-:Y:S01]  /*0220*/  @P0 IMAD.WIDE R26, R5, 0x8, R26 ;  /* 0x00000008051a0825 */ /* 0x002fe200078e021a */
[----:B------:R-:W-:Y:S01]  /*0230*/  PRMT R5, R6, 0x9910, RZ ;  /* 0x0000991006057816 */ /* 0x000fe200000000ff */
[----:B0-----:R-:W-:Y:S06]  /*0240*/  @P1 BRA `(.L_x_2255) ;  /* 0x0000000000bc1947 */ /* 0x001fec0003800000 */
[----:B------:R-:W0:Y:S01]  /*0250*/  LDC.64 R36, c[0x0][0x390] ;  /* 0x0000e400ff247b82 */ /* 0x000e220000000a00 */
[----:B------:R-:W2:Y:S04]  /*0260*/  @P0 LDG.E.64.CONSTANT R22, desc[UR4][R26.64] ;  /* 0x000000041a160981 */ /* 0x000ea8000c1e9b00 */
[----:B------:R-:W2:Y:S04]  /*0270*/  @P0 LDG.E.64.CONSTANT R42, desc[UR4][R26.64+0x180] ;  /* 0x000180041a2a0981 */ /* 0x000ea8000c1e9b00 */
[----:B------:R-:W3:Y:S04]  /*0280*/  @P0 LDG.E.64.CONSTANT R30, desc[UR4][R26.64+0x80] ;  /* 0x000080041a1e0981 */ /* 0x000ee8000c1e9b00 */
[----:B------:R-:W3:Y:S04]  /*0290*/  @P0 LDG.E.64.CONSTANT R20, desc[UR4][R26.64+0x100] ;  /* 0x000100041a140981 */ /* 0x000ee8000c1e9b00 */
[----:B0-----:R-:W4:Y:S04]  /*02a0*/  LDG.E.64.CONSTANT R28, desc[UR4][R36.64] ;  /* 0x00000004241c7981 */ /* 0x001f28000c1e9b00 */
[----:B------:R-:W4:Y:S01]  /*02b0*/  LDG.E.64.CONSTANT R24, desc[UR4][R36.64+0x8] ;  /* 0x0000080424187981 */ /* 0x000f22000c1e9b00 */
[----:B------:R-:W0:Y:S03]  /*02c0*/  LDC.64 R52, c[0x0][0x398] ;  /* 0x0000e600ff347b82 */ /* 0x000e260000000a00 */
[----:B------:R-:W4:Y:S04]  /*02d0*/  LDG.E.64.CONSTANT R48, desc[UR4][R36.64+0x10] ;  /* 0x0000100424307981 */ /* 0x000f28000c1e9b00 */
[----:B------:R-:W4:Y:S04]  /*02e0*/  LDG.E.64.CONSTANT R46, desc[UR4][R36.64+0x18] ;  /* 0x00001804242e7981 */ /* 0x000f28000c1e9b00 */
[----:B0-----:R-:W4:Y:S04]  /*02f0*/  LDG.E.64.CONSTANT R26, desc[UR4][R52.64] ;  /* 0x00000004341a7981 */ /* 0x001f28000c1e9b00 */
[----:B------:R-:W4:Y:S04]  /*0300*/  LDG.E.64.CONSTANT R40, desc[UR4][R52.64+0x8] ;  /* 0x0000080434287981 */ /* 0x000f28000c1e9b00 */
[----:B------:R-:W4:Y:S04]  /*0310*/  LDG.E.64.CONSTANT R38, desc[UR4][R52.64+0x18] ;  /* 0x0000180434267981 */ /* 0x000f28000c1e9b00 */
[----:B------:R-:W4:Y:S01]  /*0320*/  LDG.E.64.CONSTANT R32, desc[UR4][R52.64+0x28] ;  /* 0x0000280434207981 */ /* 0x000f22000c1e9b00 */
[----:B--2---:R-:W-:-:S02]  /*0330*/  DADD R44, R22, R42 ;  /* 0x00000000162c7229 */ /* 0x004fc4000000002a */
[C-C-:B---3--:R-:W-:Y:S02]  /*0340*/  DADD R34, R30.reuse, R20.reuse ;  /* 0x000000001e227229 */ /* 0x148fe40000000014 */
[----:B------:R-:W-:-:S04]  /*0350*/  DADD R30, R30, -R20 ;  /* 0x000000001e1e7229 */ /* 0x000fc80000000814 */
[----:B----4-:R-:W-:Y:S02]  /*0360*/  DFMA R20, R44, R28, RZ ;  /* 0x0000001c2c14722b */ /* 0x010fe400000000ff */
[----:B------:R-:W-:Y:S01]  /*0370*/  DADD R42, R22, -R42 ;  /* 0x00000000162a7229 */ /* 0x000fe2000000082a */
[----:B------:R-:W2:Y:S04]  /*0380*/  LDG.E.64.CONSTANT R28, desc[UR4][R36.64+0x20] ;  /* 0x00002004241c7981 */ /* 0x000ea8000c1e9b00 */
[----:B------:R-:W3:Y:S01]  /*0390*/  LDG.E.64.CONSTANT R22, desc[UR4][R52.64+0x10] ;  /* 0x0000100434167981 */ /* 0x000ee2000c1e9b00 */
[----:B------:R-:W-:-:S03]  /*03a0*/  DFMA R24, R34, R24, R20 ;  /* 0x000000182218722b */ /* 0x000fc60000000014 */
[----:B------:R-:W4:Y:S04]  /*03b0*/  LDG.E.64.CONSTANT R20, desc[UR4][R52.64+0x20] ;  /* 0x0000200434147981 */ /* 0x000f28000c1e9b00 */
[----:B------:R-:W4:Y:S01]  /*03c0*/  LDG.E.64.CONSTANT R36, desc[UR4][R36.64+0x28] ;  /* 0x0000280424247981 */ /* 0x000f22000c1e9b00 */
[----:B------:R-:W-:Y:S02]  /*03d0*/  DFMA R48, R44, R48, RZ ;  /* 0x000000302c30722b */ /* 0x000fe400000000ff */
[----:B------:R-:W-:-:S06]  /*03e0*/  DFMA R26, R42, R26, RZ ;  /* 0x0000001a2a1a722b */ /* 0x000fcc00000000ff */
[----:B------:R-:W-:Y:S02]  /*03f0*/  DFMA R46, R34, R46, R48 ;  /* 0x0000002e222e722b */ /* 0x000fe40000000030 */
[----:B------:R-:W-:Y:S01]  /*0400*/  DFMA R26, R30, R40, R26 ;  /* 0x000000281e1a722b */ /* 0x000fe2000000001a */
[----:B------:R-:W-:Y:S01]  /*0410*/  LEA R51, R51, R4, 0x3 ;  /* 0x0000000433337211 */ /* 0x000fe200078e18ff */
[----:B--2---:R-:W-:Y:S02]  /*0420*/  DFMA R28, R44, R28, RZ ;  /* 0x0000001c2c1c722b */ /* 0x004fe400000000ff */
[C---:B---3--:R-:W-:Y:S02]  /*0430*/  DFMA R22, R42.reuse, R22, RZ ;  /* 0x000000162a16722b */ /* 0x048fe400000000ff */
[----:B----4-:R-:W-:-:S06]  /*0440*/  DFMA R20, R42, R20, RZ ;  /* 0x000000142a14722b */ /* 0x010fcc00000000ff */
        /* <DEDUP_REMOVED lines=15> */
.L_x_2255:
[----:B------:R-:W-:Y:S05]  /*0540*/  BSYNC.RECONVERGENT B0 ;  /* 0x0000000000007941 */ /* 0x000fea0003800200 */
.L_x_2254:
        /* <DEDUP_REMOVED lines=9> */
[----:B------:R-:W4:Y:S01]  /*05e0*/  LDG.E.64.CONSTANT R36, desc[UR4][R52.64+0x8] ;  /* 0x0000080434247981 */ /* 0x000f22000c1e9b00 */
[----:B------:R-:W1:Y:S03]  /*05f0*/  LDC.64 R50, c[0x0][0x398] ;  /* 0x0000e600ff327b82 */ /* 0x000e660000000a00 */
[----:B------:R-:W4:Y:S04]  /*0600*/  LDG.E.64.CONSTANT R22, desc[UR4][R52.64+0x10] ;  /* 0x0000100434167981 */ /* 0x000f28000c1e9b00 */
[----:B------:R-:W4:Y:S04]  /*0610*/  LDG.E.64.CONSTANT R24, desc[UR4][R52.64+0x20] ;  /* 0x0000200434187981 */ /* 0x000f28000c1e9b00 */
[----:B------:R-:W4:Y:S01]  /*0620*/  LDG.E.64.CONSTANT R40, desc[UR4][R52.64+0x28] ;  /* 0x0000280434287981 */ /* 0x000f22000c1e9b00 */
[----:B0-----:R-:W-:-:S02]  /*0630*/  DADD R48, R28, R30 ;  /* 0x000000001c307229 */ /* 0x001fc4000000001e */
[----:B------:R-:W-:Y:S02]  /*0640*/  DADD R28, R28, -R30 ;  /* 0x000000001c1c7229 */ /* 0x000fe4000000081e */
[C-C-:B--2---:R-:W-:Y:S01]  /*0650*/  DADD R20, R32.reuse, R34.reuse ;  /* 0x0000000020147229 */ /* 0x144fe20000000022 */
[----:B-1----:R-:W2:Y:S01]  /*0660*/  LDG.E.64.CONSTANT R30, desc[UR4][R50.64+0x10] ;  /* 0x00001004321e7981 */ /* 0x002ea2000c1e9b00 */
[----:B------:R-:W-:-:S03]  /*0670*/  DADD R32, R32, -R34 ;  /* 0x0000000020207229 */ /* 0x000fc60000000822 */
[----:B------:R-:W2:Y:S04]  /*0680*/  LDG.E.64.CONSTANT R26, desc[UR4][R50.64] ;  /* 0x00000004321a7981 */ /* 0x000ea8000c1e9b00 */
[----:B------:R-:W2:Y:S04]  /*0690*/  LDG.E.64.CONSTANT R34, desc[UR4][R50.64+0x20] ;  /* 0x0000200432227981 */ /* 0x000ea8000c1e9b00 */
[----:B------:R-:W2:Y:S04]  /*06a0*/  LDG.E.64.CONSTANT R44, desc[UR4][R50.64+0x18] ;  /* 0x00001804322c7981 */ /* 0x000ea8000c1e9b00 */
[----:B------:R-:W2:Y:S04]  /*06b0*/  LDG.E.64.CONSTANT R42, desc[UR4][R50.64+0x8] ;  /* 0x00000804322a7981 */ /* 0x000ea8000c1e9b00 */
[----:B------:R-:W2:Y:S01]  /*06c0*/  LDG.E.64.CONSTANT R46, desc[UR4][R50.64+0x28] ;  /* 0x00002804322e7981 */ /* 0x000ea2000c1e9b00 */
[----:B---3--:R-:W-:-:S08]  /*06d0*/  DFMA R38, R38, R48, RZ ;  /* 0x000000302626722b */ /* 0x008fd000000000ff */
[----:B----4-:R-:W-:Y:S02]  /*06e0*/  DFMA R36, R36, R20, R38 ;  /* 0x000000142424722b */ /* 0x010fe40000000026 */
[----:B------:R-:W3:Y:S01]  /*06f0*/  LDG.E.64.CONSTANT R38, desc[UR4][R52.64+0x18] ;  /* 0x0000180434267981 */ /* 0x000ee2000c1e9b00 */
[-C--:B------:R-:W-:Y:S02]  /*0700*/  DFMA R22, R22, R48.reuse, RZ ;  /* 0x000000301616722b */ /* 0x080fe400000000ff */
[----:B------:R-:W-:Y:S02]  /*0710*/  DFMA R24, R24, R48, RZ ;  /* 0x000000301818722b */ /* 0x000fe400000000ff */
[-C--:B--2---:R-:W-:Y:S02]  /*0720*/  DFMA R30, R30, R28.reuse, RZ ;  /* 0x0000001c1e1e722b */ /* 0x084fe400000000ff */
[-C--:B------:R-:W-:Y:S02]  /*0730*/  DFMA R26, R26, R28.reuse, RZ ;  /* 0x0000001c1a1a722b */ /* 0x080fe400000000ff */
[----:B------:R-:W-:-:S02]  /*0740*/  DFMA R34, R34, R28, RZ ;  /* 0x0000001c2222722b */ /* 0x000fc400000000ff */
[----:B------:R-:W-:Y:S02]  /*0750*/  DFMA R24, R40, R20, R24 ;  /* 0x000000142818722b */ /* 0x000fe40000000018 */
[-C--:B------:R-:W-:Y:S02]  /*0760*/  DFMA R30, R44, R32.reuse, R30 ;  /* 0x000000202c1e722b */ /* 0x080fe4000000001e */
[-C--:B------:R-:W-:Y:S02]  /*0770*/  DFMA R26, R42, R32.reuse, R26 ;  /* 0x000000202a1a722b */ /* 0x080fe4000000001a */
[----:B------:R-:W-:Y:S02]  /*0780*/  DFMA R34, R46, R32, R34 ;  /* 0x000000202e22722b */ /* 0x000fe40000000022 */
[----:B---3--:R-:W-:-:S04]  /*0790*/  DFMA R22, R38, R20, R22 ;  /* 0x000000142616722b */ /* 0x008fc80000000016 */
        /* <DEDUP_REMOVED lines=11> */
[----:B------:R1:W-:Y:S02]  /*0850*/  STS.64 [R7+0x60], R24 ;  /* 0x0000601807007388 */ /* 0x0003e40000000a00 */
.L_x_2257:
[----:B------:R-:W-:Y:S05]  /*0860*/  BSYNC.RECONVERGENT B0 ;  /* 0x0000000000007941 */ /* 0x000fea0003800200 */
.L_x_2256:
[----:B------:R-:W-:Y:S01]  /*0870*/  IMAD R5, R5, 0x6, RZ ;  /* 0x0000000605057824 */ /* 0x000fe200078e02ff */
[----:B------:R-:W2:Y:S01]  /*0880*/  LDC.64 R42, c[0x0][0x388] ;  /* 0x0000e200ff2a7b82 */ /* 0x000ea20000000a00 */
[----:B01----:R-:W3:Y:S02]  /*0890*/  LDG.E.64.CONSTANT R20, desc[UR4][R8.64+0x10] ;  /* 0x0000100408147981 */ /* 0x003ee4000c1e9b00 */
[----:B------:R-:W-:Y:S01]  /*08a0*/  IMAD.MOV R5, RZ, RZ, -R5 ;  /* 0x000000ffff057224 */ /* 0x000fe200078e0a05 */
[----:B------:R-:W-:Y:S01]  /*08b0*/  MOV R24, 0x5 ;  /* 0x0000000500187802 */ /* 0x000fe20000000f00 */
[----:B------:R-:W4:Y:S03]  /*08c0*/  LDG.E.64.CONSTANT R36, desc[UR4][R8.64+0x20] ;  /* 0x0000200408247981 */ /* 0x000f26000c1e9b00 */
[----:B------:R-:W-:Y:S01]  /*08d0*/  PRMT R5, R5, 0x7710, RZ ;  /* 0x0000771005057816 */ /* 0x000fe200000000ff */
[----:B------:R-:W4:Y:S04]  /*08e0*/  LDG.E.64.CONSTANT R22, desc[UR4][R10.64+0x10] ;  /* 0x000010040a167981 */ /* 0x000f28000c1e9b00 */
[----:B------:R-:W-:Y:S01]  /*08f0*/  IMAD.IADD R5, R5, 0x1, R0 ;  /* 0x0000000105057824 */ /* 0x000fe200078e0200 */
[----:B------:R-:W4:Y:S01]  /*0900*/  LDG.E.64.CONSTANT R40, desc[UR4][R10.64+0x20] ;  /* 0x000020040a287981 */ /* 0x000f22000c1e9b00 */
[----:B------:R-:W-:-:S03]  /*0910*/  UMOV UR6, 0x2406 ;  /* 0x0000240600067882 */ /* 0x000fc60000000000 */
[----:B------:R-:W-:Y:S01]  /*0920*/  PRMT R7, R5, 0x5410, R6 ;  /* 0x0000541005077816 */ /* 0x000fe20000000006 */
[----:B------:R-:W4:Y:S04]  /*0930*/  LDG.E.64.CONSTANT R32, desc[UR4][R8.64+0x18] ;  /* 0x0000180408207981 */ /* 0x000f28000c1e9b00 */
[----:B------:R-:W-:Y:S01]  /*0940*/  IDP.2A.LO.U16.U8 R7, R7, UR6, R24 ;  /* 0x0000000607077c26 */ /* 0x000fe20008001018 */
[----:B------:R0:W4:Y:S03]  /*0950*/  LDG.E.64.CONSTANT R38, desc[UR4][R8.64+0x28] ;  /* 0x0000280408267981 */ /* 0x000126000c1e9b00 */
[----:B------:R-:W-:Y:S01]  /*0960*/  IMAD R7, R2, 0xd8, R7 ;  /* 0x000000d802077824 */ /* 0x000fe200078e0207 */
[----:B------:R-:W4:Y:S04]  /*0970*/  LDG.E.64.CONSTANT R34, desc[UR4][R10.64+0x18] ;  /* 0x000018040a227981 */ /* 0x000f28000c1e9b00 */
[----:B------:R1:W4:Y:S01]  /*0980*/  LDG.E.64.CONSTANT R44, desc[UR4][R10.64+0x28] ;  /* 0x000028040a2c7981 */ /* 0x000322000c1e9b00 */
[----:B--2---:R-:W-:-:S05]  /*0990*/  IMAD.WIDE R42, R7, 0x8, R42 ;  /* 0x00000008072a7825 */ /* 0x004fca00078e022a */
[----:B------:R-:W2:Y:S01]  /*09a0*/  LDG.E.64.CONSTANT R46, desc[UR4][R42.64+-0x28] ;  /* 0xffffd8042a2e7981 */ /* 0x000ea2000c1e9b00 */
[----:B------:R-:W-:Y:S01]  /*09b0*/  LOP3.LUT R24, R5, 0xffff, RZ, 0xc0, !PT ;  /* 0x0000ffff05187812 */ /* 0x000fe200078ec0ff */
[----:B------:R-:W-:Y:S02]  /*09c0*/  IMAD R3, R6, 0x120, R3 ;  /* 0x0000012006037824 */ /* 0x000fe400078e0203 */
[----:B------:R-:W2:Y:S02]  /*09d0*/  LDG.E.64.CONSTANT R52, desc[UR4][R42.64+-0x18] ;  /* 0xffffe8042a347981 */ /* 0x000ea4000c1e9b00 */
[----:B------:R-:W-:Y:S01]  /*09e0*/  IMAD R3, R24, 0x30, R3 ;  /* 0x0000003018037824 */ /* 0x000fe200078e0203 */
[----:B------:R-:W-:Y:S06]  /*09f0*/  BAR.SYNC.DEFER_BLOCKING 0x0 ;  /* 0x0000000000007b1d */ /* 0x000fec0000010000 */
[----:B------:R-:W-:Y:S04]  /*0a00*/  LDS.128 R24, [R3] ;  /* 0x0000000003187984 */ /* 0x000fe80000000c00 */
[----:B------:R-:W0:Y:S02]  /*0a10*/  LDS.128 R28, [R3+0x10] ;  /* 0x00001000031c7984 */ /* 0x000e240000000c00 */
[----:B0-----:R-:W-:-:S02]  /*0a20*/  DADD R6, R24, R30 ;  /* 0x0000000018067229 */ /* 0x001fc4000000001e */
[----:B------:R-:W-:Y:S02]  /*0a30*/  DADD R24, R24, -R30 ;  /* 0x0000000018187229 */ /* 0x000fe4000000081e */
[C-C-:B------:R-:W-:Y:S02]  /*0a40*/  DADD R8, R26.reuse, R28.reuse ;  /* 0x000000001a087229 */ /* 0x140fe4000000001c */
[----:B------:R-:W-:Y:S02]  /*0a50*/  DADD R26, R26, -R28 ;  /* 0x000000001a1a7229 */ /* 0x000fe4000000081c */
[----:B-1---5:R-:W-:Y:S02]  /*0a60*/  DFMA R10, R12, R6, RZ ;  /* 0x000000060c0a722b */ /* 0x022fe400000000ff */
[----:B------:R-:W-:-:S06]  /*0a70*/  DFMA R28, R16, R24, RZ ;  /* 0x00000018101c722b */ /* 0x000fcc00000000ff */
[----:B------:R-:W-:Y:S02]  /*0a80*/  DFMA R10, R14, R8, R10 ;  /* 0x000000080e0a722b */ /* 0x000fe4000000000a */
[----:B------:R-:W-:-:S08]  /*0a90*/  DFMA R28, R18, R26, R28 ;  /* 0x0000001a121c722b */ /* 0x000fd0000000001c */
[C-C-:B------:R-:W-:Y:S02]  /*0aa0*/  DADD R30, R10.reuse, -R28.reuse ;  /* 0x000000000a1e7229 */ /* 0x140fe4000000081c */
[----:B------:R-:W-:Y:S02]  /*0ab0*/  DADD R10, R10, R28 ;  /* 0x000000000a0a7229 */ /* 0x000fe4000000001c */
[-C--:B---3--:R-:W-:Y:S02]  /*0ac0*/  DFMA R48, R20, R6.reuse, RZ ;  /* 0x000000061430722b */ /* 0x088fe400000000ff */
[----:B----4-:R-:W-:Y:S02]  /*0ad0*/  DFMA R6, R36, R6, RZ ;  /* 0x000000062406722b */ /* 0x010fe400000000ff */
[-C--:B------:R-:W-:Y:S02]  /*0ae0*/  DFMA R28, R22, R24.reuse, RZ ;  /* 0x00000018161c722b */ /* 0x080fe400000000ff */
[----:B------:R-:W-:-:S02]  /*0af0*/  DFMA R24, R40, R24, RZ ;  /* 0x000000182818722b */ /* 0x000fc400000000ff */
[-C--:B------:R-:W-:Y:S02]  /*0b00*/  DFMA R48, R32, R8.reuse, R48 ;  /* 0x000000082030722b */ /* 0x080fe40000000030 */
[----:B------:R-:W-:Y:S01]  /*0b10*/  DFMA R6, R38, R8, R6 ;  /* 0x000000082606722b */ /* 0x000fe20000000006 */
[----:B------:R-:W3:Y:S01]  /*0b20*/  LDG.E.64.CONSTANT R8, desc[UR4][R42.64+-0x20] ;  /* 0xffffe0042a087981 */ /* 0x000ee2000c1e9b00 */
[-C--:B------:R-:W-:Y:S02]  /*0b30*/  DFMA R28, R34, R26.reuse, R28 ;  /* 0x0000001a221c722b */ /* 0x080fe4000000001c */
[----:B------:R-:W-:Y:S02]  /*0b40*/  DFMA R26, R44, R26, R24 ;  /* 0x0000001a2c1a722b */ /* 0x000fe40000000018 */
[----:B------:R-:W4:Y:S04]  /*0b50*/  LDG.E.64.CONSTANT R24, desc[UR4][R42.64] ;  /* 0x000000042a187981 */ /* 0x000f28000c1e9b00 */
[----:B------:R-:W-:-:S02]  /*0b60*/  DADD R50, R48, -R28 ;  /* 0x0000000030327229 */ /* 0x000fc4000000081c */
[----:B--2---:R-:W-:Y:S02]  /*0b70*/  DMUL R10, R46, R10 ;  /* 0x0000000a2e0a7228 */ /* 0x004fe40000000000 */
[----:B------:R-:W-:Y:S01]  /*0b80*/  DADD R28, R48, R28 ;  /* 0x00000000301c7229 */ /* 0x000fe2000000001c */
[----:B------:R-:W2:Y:S04]  /*0b90*/  LDG.E.64.CONSTANT R46, desc[UR4][R42.64+-0x10] ;  /* 0xfffff0042a2e7981 */ /* 0x000ea8000c1e9b00 */
[----:B------:R-:W2:Y:S01]  /*0ba0*/  LDG.E.64.CONSTANT R48, desc[UR4][R42.64+-0x8] ;  /* 0xfffff8042a307981 */ /* 0x000ea2000c1e9b00 */
[----:B------:R-:W-:Y:S01]  /*0bb0*/  BSSY.RECONVERGENT B0, `(.L_x_2258) ;  /* 0x0000048000007945 */ /* 0x000fe20003800200 */
[----:B------:R-:W-:Y:S06]  /*0bc0*/  BAR.SYNC.DEFER_BLOCKING 0x0 ;  /* 0x0000000000007b1d */ /* 0x000fec0000010000 */
[----:B---3--:R-:W-:-:S02]  /*0bd0*/  DMUL R8, R8, R28 ;  /* 0x0000001c08087228 */ /* 0x008fc40000000000 */
[C-C-:B------:R-:W-:Y:S02]  /*0be0*/  DADD R28, R6.reuse, -R26.reuse ;  /* 0x00000000061c7229 */ /* 0x140fe4000000081a */
[----:B------:R-:W-:Y:S02]  /*0bf0*/  DADD R26, R6, R26 ;  /* 0x00000000061a7229 */ /* 0x000fe4000000001a */
[CCC-:B----4-:R-:W-:Y:S02]  /*0c00*/  DFMA R6, R24.reuse, R30.reuse, R10.reuse ;  /* 0x0000001e1806722b */ /* 0x1d0fe4000000000a */
[----:B------:R-:W-:-:S04]  /*0c10*/  DFMA R24, R24, -R30, R10 ;  /* 0x8000001e1818722b */ /* 0x000fc8000000000a */
[----:B------:R-:W-:Y:S02]  /*0c20*/  DMUL R26, R52, R26 ;  /* 0x0000001a341a7228 */ /* 0x000fe40000000000 */
[----:B--2---:R-:W-:Y:S02]  /*0c30*/  DMUL R28, R46, R28 ;  /* 0x0000001c2e1c7228 */ /* 0x004fe40000000000 */
[----:B------:R-:W-:Y:S02]  /*0c40*/  DFMA R46, R12, R6, RZ ;  /* 0x000000060c2e722b */ /* 0x000fe400000000ff */
[--C-:B------:R-:W-:Y:S02]  /*0c50*/  DFMA R30, R48, R50, R8.reuse ;  /* 0x00000032301e722b */ /* 0x100fe40000000008 */
[----:B------:R-:W-:Y:S02]  /*0c60*/  DFMA R42, R16, R24, RZ ;  /* 0x00000018102a722b */ /* 0x000fe400000000ff */
[----:B------:R-:W-:-:S02]  /*0c70*/  DFMA R48, R48, -R50, R8 ;  /* 0x800000323030722b */ /* 0x000fc40000000008 */
[----:B------:R-:W-:Y:S02]  /*0c80*/  DFMA R6, R14, R6, RZ ;  /* 0x000000060e06722b */ /* 0x000fe400000000ff */
[----:B------:R-:W-:Y:S02]  /*0c90*/  DFMA R24, R18, R24, RZ ;  /* 0x000000181218722b */ /* 0x000fe400000000ff */
[----:B------:R-:W-:Y:S02]  /*0ca0*/  DFMA R46, R20, R30, R46 ;  /* 0x0000001e142e722b */ /* 0x000fe4000000002e */
[----:B------:R-:W-:Y:S02]  /*0cb0*/  DFMA R42, R22, R48, R42 ;  /* 0x00000030162a722b */ /* 0x000fe4000000002a */
[----:B------:R-:W-:Y:S02]  /*0cc0*/  DFMA R6, R32, R30, R6 ;  /* 0x0000001e2006722b */ /* 0x000fe40000000006 */
[----:B------:R-:W-:-:S02]  /*0cd0*/  DFMA R24, R34, R48, R24 ;  /* 0x000000302218722b */ /* 0x000fc40000000018 */
[C-C-:B------:R-:W-:Y:S02]  /*0ce0*/  DADD R48, R28.reuse, R26.reuse ;  /* 0x000000001c307229 */ /* 0x140fe4000000001a */
[----:B------:R-:W-:-:S06]  /*0cf0*/  DADD R30, -R28, R26 ;  /* 0x000000001c1e7229 */ /* 0x000fcc000000011a */
        /* <DEDUP_REMOVED lines=40> */
[----:B------:R-:W-:-:S06]  /*0f80*/  DFMA R48, R34, R46, R48 ;  /* 0x0000002e2230722b */ /* 0x000fcc0000000030 */
        /* <DEDUP_REMOVED lines=10> */
.L_x_2259:
[----:B------:R-:W-:Y:S05]  /*1030*/  BSYNC.RECONVERGENT B0 ;  /* 0x0000000000007941 */ /* 0x000fea0003800200 */
.L_x_2258:
        /* <DEDUP_REMOVED lines=15> */
[--C-:B-1----:R-:W-:Y:S02]  /*1130*/  DADD R10, R26, R28.reuse ;  /* 0x000000001a0a7229 */ /* 0x102fe4000000001c */
[----:B------:R-:W-:Y:S02]  /*1140*/  DFMA R14, R14, R24, RZ ;  /* 0x000000180e0e722b */ /* 0x000fe400000000ff */
[----:B------:R-:W-:Y:S02]  /*1150*/  DADD R26, R26, -R28 ;  /* 0x000000001a1a7229 */ /* 0x000fe4000000081c */
[-C--:B------:R-:W-:Y:S02]  /*1160*/  DFMA R18, R18, R8.reuse, RZ ;  /* 0x000000081212722b */ /* 0x080fe400000000ff */
[----:B------:R-:W-:-:S02]  /*1170*/  DFMA R16, R16, R8, RZ ;  /* 0x000000081010722b */ /* 0x000fc400000000ff */
[-C--:B------:R-:W-:Y:S02]  /*1180*/  DFMA R12, R20, R10.reuse, R12 ;  /* 0x0000000a140c722b */ /* 0x080fe4000000000c */
[----:B--2---:R-:W-:Y:S02]  /*1190*/  DADD R8, R4, R6 ;  /* 0x0000000004087229 */ /* 0x004fe40000000006 */
[----:B------:R-:W-:Y:S02]  /*11a0*/  DFMA R14, R32, R10, R14 ;  /* 0x0000000a200e722b */ /* 0x000fe4000000000e */
[----:B------:R-:W-:Y:S02]  /*11b0*/  DADD R4, R4, -R6 ;  /* 0x0000000004047229 */ /* 0x000fe40000000806 */
[-C--:B------:R-:W-:Y:S02]  /*11c0*/  DFMA R18, R34, R26.reuse, R18 ;  /* 0x0000001a2212722b */ /* 0x080fe40000000012 */
[----:B------:R-:W-:-:S02]  /*11d0*/  DFMA R16, R22, R26, R16 ;  /* 0x0000001a1610722b */ /* 0x000fc40000000010 */
        /* <DEDUP_REMOVED lines=8> */
.L_x_2261:
[----:B------:R-:W-:Y:S05]  /*1260*/  BSYNC.RECONVERGENT B0 ;  /* 0x0000000000007941 */ /* 0x000fea0003800200 */
.L_x_2260:
        /* <DEDUP_REMOVED lines=11> */
.L_x_2262:
        /* <DEDUP_REMOVED lines=14> */
.L_x_3162:


//--------------------- .text._Z30massMatrixMultiplySharedKernelILi4ELi6ELi3EEviPKdS1_S1_S1_Pd --------------------------
	.section	.text._Z30massMatrixMultiplySharedKernelILi4ELi6ELi3EEviPKdS1_S1_S1_Pd,"ax",@progbits
	.align	128
        .global         _Z30massMatrixMultiplySharedKernelILi4ELi6ELi3EEviPKdS1_S1_S1_Pd
        .type           _Z30massMatrixMultiplySharedKernelILi4ELi6ELi3EEviPKdS1_S1_S1_Pd,@function
        .size           _Z30massMatrixMultiplySharedKernelILi4ELi6ELi3EEviPKdS1_S1_S1_Pd,(.L_x_3163 - _Z30massMatrixMultiplySharedKernelILi4ELi6ELi3EEviPKdS1_S1_S1_Pd)
        .other          _Z30massMatrixMultiplySharedKernelILi4ELi6ELi3EEviPKdS1_S1_S1_Pd,@"STO_CUDA_ENTRY STV_DEFAULT"
_Z30massMatrixMultiplySharedKernelILi4ELi6ELi3EEviPKdS1_S1_S1_Pd:
.text._Z30massMatrixMultiplySharedKernelILi4ELi6ELi3EEviPKdS1_S1_S1_Pd:
        /* <DEDUP_REMOVED lines=34> */
[----:B0-----:R-:W-:-:S02]  /*0220*/  IMAD R24, R25, 0x3, R20 ;  /* 0x0000000319187824 */ /* 0x001fc400078e0214 */
[----:B------:R-:W-:-:S03]  /*0230*/  IMAD R20, R20, 0x6c0, R21 ;  /* 0x000006c014147824 */ /* 0x000fc600078e0215 */
[----:B------:R-:W-:Y:S02]  /*0240*/  ISETP.LT.AND P0, PT, R24, UR6, !P0 ;  /* 0x0000000618007c0c */ /* 0x000fe4000c701270 */
[----:B-1----:R-:W-:Y:S02]  /*0250*/  R2UR UR8, R8 ;  /* 0x00000000080872ca */ /* 0x002fe400000e0000 */
[----:B------:R-:W-:-:S09]  /*0260*/  R2UR UR9, R9 ;  /* 0x00000000090972ca */ /* 0x000fd200000e0000 */
[----:B------:R-:W0:Y:S01]  /*0270*/  @P0 LDC.64 R8, c[0x0][0x3a0] ;  /* 0x0000e800ff080b82 */ /* 0x000e220000000a00 */
[----:B------:R-:W-:Y:S02]  /*0280*/  R2UR UR25, R11 ;  /* 0x000000000b1972ca */ /* 0x000fe400000e0000 */
[----:B------:R-:W-:Y:S02]  /*0290*/  LOP3.LUT R11, R0, 0x3, RZ, 0xc0, !PT ;  /* 0x00000003000b7812 */ /* 0x000fe400078ec0ff */
[----:B--2---:R-:W-:Y:S02]  /*02a0*/  R2UR UR20, R18 ;  /* 0x00000000121472ca */ /* 0x004fe400000e0000 */
[----:B------:R-:W-:Y:S02]  /*02b0*/  @P0 LOP3.LUT R11, R11, 0xc, R0, 0xf8, !PT ;  /* 0x0000000c0b0b0812 */ /* 0x000fe400078ef800 */
[----:B------:R-:W-:Y:S02]  /*02c0*/  R2UR UR21, R19 ;  /* 0x00000000131572ca */ /* 0x000fe400000e0000 */
[----:B------:R-:W-:Y:S01]  /*02d0*/  R2UR UR4, R16 ;  /* 0x00000000100472ca */ /* 0x000fe200000e0000 */
[----:B------:R-:W-:Y:S01]  /*02e0*/  @P0 IMAD R11, R24, 0x40, R11 ;  /* 0x00000040180b0824 */ /* 0x000fe200078e020b */
[----:B------:R-:W-:-:S02]  /*02f0*/  R2UR UR5, R17 ;  /* 0x00000000110572ca */ /* 0x000fc400000e0000 */
[----:B---3--:R-:W-:Y:S01]  /*0300*/  R2UR UR22, R6 ;  /* 0x00000000061672ca */ /* 0x008fe200000e0000 */
[----:B------:R-:W1:Y:S01]  /*0310*/  LDS.128 R16, [R21+0x1460] ;  /* 0x0014600015107984 */ /* 0x000e620000000c00 */
[----:B------:R-:W-:Y:S02]  /*0320*/  R2UR UR23, R7 ;  /* 0x00000000071772ca */ /* 0x000fe400000e0000 */
[----:B------:R-:W-:Y:S02]  /*0330*/  R2UR UR6, R4 ;  /* 0x00000000040672ca */ /* 0x000fe400000e0000 */
[----:B------:R-:W-:Y:S02]  /*0340*/  R2UR UR7, R5 ;  /* 0x00000000050772ca */ /* 0x000fe400000e0000 */
[----:B------:R-:W2:Y:S01]  /*0350*/  LDS.128 R4, [R21+0x1490] ;  /* 0x0014900015047984 */ /* 0x000ea20000000c00 */
[----:B0-----:R-:W-:Y:S01]  /*0360*/  @P0 IMAD.WIDE R8, R11, 0x8, R8 ;  /* 0x000000080b080825 */ /* 0x001fe200078e0208 */
[----:B------:R-:W-:-:S02]  /*0370*/  R2UR UR24, R10 ;  /* 0x000000000a1872ca */ /* 0x000fc400000e0000 */
[----:B----4-:R-:W-:Y:S02]  /*0380*/  R2UR UR26, R14 ;  /* 0x000000000e1a72ca */ /* 0x010fe400000e0000 */
[----:B------:R0:W5:Y:S01]  /*0390*/  @P0 LDG.E.64.CONSTANT R28, desc[UR16][R8.64] ;  /* 0x00000010081c0981 */ /* 0x000162000c1e9b00 */
[----:B------:R-:W-:Y:S02]  /*03a0*/  R2UR UR27, R15 ;  /* 0x000000000f1b72ca */ /* 0x000fe400000e0000 */
[----:B------:R-:W-:Y:S01]  /*03b0*/  R2UR UR10, R12 ;  /* 0x000000000c0a72ca */ /* 0x000fe200000e0000 */
[----:B------:R0:W5:Y:S01]  /*03c0*/  @P0 LDG.E.64.CONSTANT R26, desc[UR16][R8.64+0x80] ;  /* 0x00008010081a0981 */ /* 0x000162000c1e9b00 */
[----:B------:R-:W-:-:S03]  /*03d0*/  R2UR UR11, R13 ;  /* 0x000000000d0b72ca */ /* 0x000fc600000e0000 */
[----:B------:R0:W5:Y:S04]  /*03e0*/  @P0 LDG.E.64.CONSTANT R22, desc[UR16][R8.64+0x100] ;  /* 0x0001001008160981 */ /* 0x000168000c1e9b00 */
[----:B------:R0:W5:Y:S01]  /*03f0*/  @P0 LDG.E.64.CONSTANT R2, desc[UR16][R8.64+0x180] ;  /* 0x0001801008020981 */ /* 0x000162000c1e9b00 */
[----:B-1----:R-:W-:Y:S02]  /*0400*/  R2UR UR28, R18 ;  /* 0x00000000121c72ca */ /* 0x002fe400000e0000 */
[----:B------:R-:W-:Y:S02]  /*0410*/  R2UR UR29, R19 ;  /* 0x00000000131d72ca */ /* 0x000fe400000e0000 */
[----:B------:R-:W-:Y:S02]  /*0420*/  R2UR UR12, R16 ;  /* 0x00000000100c72ca */ /* 0x000fe400000e0000 */
[----:B------:R-:W-:-:S02]  /*0430*/  R2UR UR13, R17 ;  /* 0x00000000110d72ca */ /* 0x000fc400000e0000 */
[----:B--2---:R-:W-:Y:S02]  /*0440*/  R2UR UR30, R6 ;  /* 0x00000000061e72ca */ /* 0x004fe400000e0000 */
        /* <DEDUP_REMOVED lines=8> */
[----:B------:R-:W-:Y:S02]  /*04d0*/  DFMA R14, R4, UR4, RZ ;  /* 0x00000004040e7c2b */ /* 0x000fe400080000ff */
[----:B------:R-:W-:-:S02]  /*04e0*/  DFMA R12, R2, UR6, RZ ;  /* 0x00000006020c7c2b */ /* 0x000fc400080000ff */
[----:B------:R-:W-:Y:S02]  /*04f0*/  DFMA R8, R2, UR10, RZ ;  /* 0x0000000a02087c2b */ /* 0x000fe400080000ff */
[C---:B------:R-:W-:Y:S02]  /*0500*/  DFMA R16, R4.reuse, UR8, RZ ;  /* 0x0000000804107c2b */ /* 0x040fe400080000ff */
[----:B------:R-:W-:Y:S02]  /*0510*/  DFMA R18, R4, UR12, RZ ;  /* 0x0000000c04127c2b */ /* 0x000fe400080000ff */
[----:B------:R-:W-:Y:S02]  /*0520*/  DFMA R10, R2, UR14, RZ ;  /* 0x0000000e020a7c2b */ /* 0x000fe400080000ff */
[----:B------:R-:W-:Y:S02]  /*0530*/  DFMA R2, R6, UR20, R14 ;  /* 0x0000001406027c2b */ /* 0x000fe4000800000e */
[----:B------:R-:W-:-:S02]  /*0540*/  DFMA R14, R22, UR22, R12 ;  /* 0x00000016160e7c2b */ /* 0x000fc4000800000c */
[----:B------:R-:W-:Y:S02]  /*0550*/  DFMA R12, R22, UR26, R8 ;  /* 0x0000001a160c7c2b */ /* 0x000fe40008000008 */
[C---:B------:R-:W-:Y:S01]  /*0560*/  DFMA R4, R6.reuse, UR24, R16 ;  /* 0x0000001806047c2b */ /* 0x040fe20008000010 */
[----:B------:R-:W-:Y:S01]  /*0570*/  IMAD.SHL.U32 R8, R0, 0x8, RZ ;  /* 0x0000000800087824 */ /* 0x000fe200078e00ff */
[----:B------:R-:W-:Y:S01]  /*0580*/  DFMA R6, R6, UR28, R18 ;  /* 0x0000001c06067c2b */ /* 0x000fe20008000012 */
[----:B------:R-:W-:Y:S01]  /*0590*/  SHF.R.U32.HI R17, RZ, 0x2, R0 ;  /* 0x00000002ff117819 */ /* 0x000fe20000011600 */
[----:B------:R-:W-:Y:S02]  /*05a0*/  DFMA R10, R22, UR30, R10 ;  /* 0x0000001e160a7c2b */ /* 0x000fe4000800000a */
[----:B------:R-:W-:Y:S01]  /*05b0*/  LOP3.LUT R16, R8, 0x18, RZ, 0xc0, !PT ;  /* 0x0000001808107812 */ /* 0x000fe200078ec0ff */
[C-C-:B------:R-:W-:Y:S01]  /*05c0*/  DADD R8, R2.reuse, -R14.reuse ;  /* 0x0000000002087229 */ /* 0x140fe2000000080e */
[----:B------:R-:W-:Y:S01]  /*05d0*/  IMAD R17, R17, 0x30, R20 ;  /* 0x0000003011117824 */ /* 0x000fe200078e0214 */
[----:B------:R-:W-:-:S02]  /*05e0*/  DADD R2, R2, R14 ;  /* 0x0000000002027229 */ /* 0x000fc4000000000e */
[C-C-:B------:R-:W-:Y:S01]  /*05f0*/  DADD R14, R4.reuse, -R12.reuse ;  /* 0x00000000040e7229 */ /* 0x140fe2000000080c */
[----:B------:R-:W-:Y:S01]  /*0600*/  IMAD.IADD R17, R17, 0x1, R16 ;  /* 0x0000000111117824 */ /* 0x000fe200078e0210 */
        /* <DEDUP_REMOVED lines=9> */
.L_x_2264:
[----:B------:R-:W-:Y:S05]  /*06a0*/  BSYNC.RECONVERGENT B0 ;  /* 0x0000000000007941 */ /* 0x000fea0003800200 */
.L_x_2263:
[----:B------:R-:W-:Y:S06]  /*06b0*/  BAR.SYNC.DEFER_BLOCKING 0x0 ;  /* 0x0000000000007b1d */ /* 0x000fec0000010000 */
[----:B------:R-:W-:Y:S04]  /*06c0*/  BSSY.RECONVERGENT B0, `(.L_x_2265) ;  /* 0x0000028000007945 */ /* 0x000fe80003800200 */
[----:B------:R-:W-:Y:S05]  /*06d0*/  @P2 BRA `(.L_x_2266) ;  /* 0x0000000000982947 */ /* 0x000fea0003800000 */
[----:B0----5:R-:W-:Y:S01]  /*06e0*/  SHF.R.U32.HI R3, RZ, 0x2, R0 ;  /* 0x00000002ff037819 */ /* 0x021fe20000011600 */
[----:B------:R-:W-:-:S04]  /*06f0*/  IMAD.SHL.U32 R2, R0, 0x8, RZ ;  /* 0x0000000800027824 */ /* 0x000fc800078e00ff */
[----:B------:R-:W-:-:S04]  /*0700*/  IMAD R12, R3, 0x30, R20 ;  /* 0x00000030030c7824 */ /* 0x000fc800078e0214 */
[----:B------:R-:W-:Y:S01]  /*0710*/  IMAD R12, R3, 0xf0, R12 ;  /* 0x000000f0030c7824 */ /* 0x000fe200078e020c */
[----:B------:R-:W-:-:S05]  /*0720*/  LOP3.LUT R3, R2, 0x18, RZ, 0xc0, !PT ;  /* 0x0000001802037812 */ /* 0x000fca00078ec0ff */
[----:B------:R-:W-:-:S05]  /*0730*/  IMAD.IADD R12, R3, 0x1, R12 ;  /* 0x00000001030c7824 */ /* 0x000fca00078e020c */
[----:B------:R-:W-:Y:S04]  /*0740*/  LDS.64 R10, [R12] ;  /* 0x000000000c0a7984 */ /* 0x000fe80000000a00 */
[----:B------:R-:W0:Y:S04]  /*0750*/  LDS.64 R2, [R12+0x90] ;  /* 0x000090000c027984 */ /* 0x000e280000000a00 */
[----:B------:R-:W-:Y:S04]  /*0760*/  LDS.64 R4, [R12+0x30] ;  /* 0x000030000c047984 */ /* 0x000fe80000000a00 */
[----:B------:R-:W1:Y:S01]  /*0770*/  LDS.64 R6, [R12+0x60] ;  /* 0x000060000c067984 */ /* 0x000e620000000a00 */
        /* <DEDUP_REMOVED lines=28> */
.L_x_2266:
[----:B------:R-:W-:Y:S05]  /*0940*/  BSYNC.RECONVERGENT B0 ;  /* 0x0000000000007941 */ /* 0x000fea0003800200 */
.L_x_2265:
[----:B01---5:R-:W-:Y:S01]  /*0950*/  LOP3.LUT R2, R0, 0xffff, RZ, 0xc0, !PT ;  /* 0x0000ffff00027812 */ /* 0x023fe200078ec0ff */
[----:B------:R-:W0:Y:S01]  /*0960*/  LDC.64 R12, c[0x0][0x388] ;  /* 0x0000e200ff0c7b82 */ /* 0x000e220000000a00 */
[----:B------:R-:W-:-:S03]  /*0970*/  UMOV UR18, 0x2406 ;  /* 0x0000240600127882 */ /* 0x000fc60000000000 */
[----:B------:R-:W-:-:S05]  /*0980*/  IMAD R2, R2, 0x2aab, RZ ;  /* 0x00002aab02027824 */ /* 0x000fca00078e02ff */
        /* <DEDUP_REMOVED lines=11> */
[----:B------:R-:W2:Y:S01]  /*0a40*/  LDG.E.64.CONSTANT R14, desc[UR16][R12.64+-0x28] ;  /* 0xffffd8100c0e7981 */ /* 0x000ea2000c1e9b00 */
[----:B------:R-:W-:Y:S01]  /*0a50*/  LOP3.LUT R5, R2, 0xffff, RZ, 0xc0, !PT ;  /* 0x0000ffff02057812 */ /* 0x000fe200078ec0ff */
[----:B------:R-:W-:Y:S02]  /*0a60*/  IMAD R2, R3, 0x120, R20 ;  /* 0x0000012003027824 */ /* 0x000fe400078e0214 */
[----:B------:R-:W3:Y:S02]  /*0a70*/  LDG.E.64.CONSTANT R28, desc[UR16][R12.64+-0x8] ;  /* 0xfffff8100c1c7981 */ /* 0x000ee4000c1e9b00 */
        /* <DEDUP_REMOVED lines=20> */
[C-C-:B------:R-:W-:Y:S01]  /*0bc0*/  DADD R10, R8.reuse, R6.reuse ;  /* 0x00000000080a7229 */ /* 0x140fe20000000006 */
[----:B------:R-:W4:Y:S01]  /*0bd0*/  LDG.E.64.CONSTANT R4, desc[UR16][R12.64+-0x20] ;  /* 0xffffe0100c047981 */ /* 0x000f22000c1e9b00 */
[----:B------:R-:W-:Y:S02]  /*0be0*/  DADD R8, R8, -R6 ;  /* 0x0000000008087229 */ /* 0x000fe40000000806 */
[----:B------:R-:W-:-:S02]  /*0bf0*/  DADD R6, R18, -R22 ;  /* 0x0000000012067229 */ /* 0x000fc40000000816 */
[----:B------:R-:W-:Y:S01]  /*0c00*/  DADD R18, R18, R22 ;  /* 0x0000000012127229 */ /* 0x000fe20000000016 */
[----:B------:R-:W3:Y:S01]  /*0c10*/  LDG.E.64.CONSTANT R22, desc[UR16][R12.64] ;  /* 0x000000100c167981 */ /* 0x000ee2000c1e9b00 */
[----:B--2---:R-:W-:-:S03]  /*0c20*/  DMUL R10, R14, R10 ;  /* 0x0000000a0e0a7228 */ /* 0x004fc60000000000 */
[----:B------:R-:W2:Y:S04]  /*0c30*/  LDG.E.64.CONSTANT R14, desc[UR16][R12.64+-0x10] ;  /* 0xfffff0100c0e7981 */ /* 0x000ea8000c1e9b00 */
[----:B------:R-:W2:Y:S01]  /*0c40*/  LDG.E.64.CONSTANT R12, desc[UR16][R12.64+-0x18] ;  /* 0xffffe8100c0c7981 */ /* 0x000ea2000c1e9b00 */
[----:B------:R-:W-:Y:S01]  /*0c50*/  BSSY.RECONVERGENT B0, `(.L_x_2267) ;  /* 0x0000049000007945 */ /* 0x000fe20003800200 */
[----:B----4-:R-:W-:Y:S02]  /*0c60*/  DMUL R4, R4, R18 ;  /* 0x0000001204047228 */ /* 0x010fe40000000000 */
[C-C-:B------:R-:W-:Y:S02]  /*0c70*/  DADD R18, R16.reuse, -R26.reuse ;  /* 0x0000000010127229 */ /* 0x140fe4000000081a */
[----:B------:R-:W-:-:S02]  /*0c80*/  DADD R26, R16, R26 ;  /* 0x00000000101a7229 */ /* 0x000fc4000000001a */
[CCC-:B---3--:R-:W-:Y:S02]  /*0c90*/  DFMA R16, R22.reuse, R8.reuse, R10.reuse ;  /* 0x000000081610722b */ /* 0x1c8fe4000000000a */
[----:B------:R-:W-:-:S06]  /*0ca0*/  DFMA R8, R22, -R8, R10 ;  /* 0x800000081608722b */ /* 0x000fcc000000000a */
[C---:B------:R-:W-:Y:S02]  /*0cb0*/  DFMA R22, R16.reuse, UR4, RZ ;  /* 0x0000000410167c2b */ /* 0x040fe400080000ff */
[----:B------:R-:W-:Y:S02]  /*0cc0*/  DFMA R16, R16, UR20, RZ ;  /* 0x0000001410107c2b */ /* 0x000fe400080000ff */
[----:B--2---:R-:W-:Y:S02]  /*0cd0*/  DMUL R14, R14, R18 ;  /* 0x000000120e0e7228 */ /* 0x004fe40000000000 */
[CCC-:B------:R-:W-:Y:S02]  /*0ce0*/  DFMA R18, R28.reuse, R6.reuse, R4.reuse ;  /* 0x000000061c12722b */ /* 0x1c0fe40000000004 */
[----:B------:R-:W-:Y:S02]  /*0cf0*/  DFMA R6, R28, -R6, R4 ;  /* 0x800000061c06722b */ /* 0x000fe40000000004 */
[----:B------:R-:W-:-:S02]  /*0d00*/  DMUL R26, R12, R26 ;  /* 0x0000001a0c1a7228 */ /* 0x000fc40000000000 */
[C---:B------:R-:W-:Y:S02]  /*0d10*/  DFMA R12, R8.reuse, UR6, RZ ;  /* 0x00000006080c7c2b */ /* 0x040fe400080000ff */
[----:B------:R-:W-:Y:S02]  /*0d20*/  DFMA R8, R8, UR22, RZ ;  /* 0x0000001608087c2b */ /* 0x000fe400080000ff */
[C---:B------:R-:W-:Y:S02]  /*0d30*/  DFMA R22, R18.reuse, UR8, R22 ;  /* 0x0000000812167c2b */ /* 0x040fe40008000016 */
[----:B------:R-:W-:Y:S02]  /*0d40*/  DFMA R16, R18, UR24, R16 ;  /* 0x0000001812107c2b */ /* 0x000fe40008000010 */
[C---:B------:R-:W-:Y:S02]  /*0d50*/  DFMA R12, R6.reuse, UR10, R12 ;  /* 0x0000000a060c7c2b */ /* 0x040fe4000800000c */
[----:B------:R-:W-:-:S02]  /*0d60*/  DFMA R8, R6, UR26, R8 ;  /* 0x0000001a06087c2b */ /* 0x000fc40008000008 */
[C-C-:B------:R-:W-:Y:S02]  /*0d70*/  DADD R18, R14.reuse, R26.reuse ;  /* 0x000000000e127229 */ /* 0x140fe4000000001a */
[----:B------:R-:W-:-:S06]  /*0d80*/  DADD R6, -R14, R26 ;  /* 0x000000000e067229 */ /* 0x000fcc000000011a */
[C---:B------:R-:W-:Y:S02]  /*0d90*/  DFMA R22, R18.reuse, UR12, R22 ;  /* 0x0000000c12167c2b */ /* 0x040fe40008000016 */
[----:B------:R-:W-:Y:S02]  /*0da0*/  DFMA R16, R18, UR28, R16 ;  /* 0x0000001c12107c2b */ /* 0x000fe40008000010 */
[C---:B------:R-:W-:Y:S02]  /*0db0*/  DFMA R12, R6.reuse, UR14, R12 ;  /* 0x0000000e060c7c2b */ /* 0x040fe4000800000c */
[----:B------:R-:W-:-:S06]  /*0dc0*/  DFMA R8, R6, UR30, R8 ;  /* 0x0000001e06087c2b */ /* 0x000fcc0008000008 */
[----:B------:R-:W-:Y:S01]  /*0dd0*/  DADD R6, R22, -R12 ;  /* 0x0000000016067229 */ /* 0x000fe2000000080c */
[----:B------:R-:W-:Y:S06]  /*0de0*/  BAR.SYNC.DEFER_BLOCKING 0x0 ;  /* 0x0000000000007b1d */ /* 0x000fec0000010000 */
        /* <DEDUP_REMOVED lines=9> */
[----:B------:R-:W-:Y:S01]  /*0e80*/  SHF.R.U32.HI R3, RZ, 0x2, R0 ;  /* 0x00000002ff037819 */ /* 0x000fe20000011600 */
[----:B0-----:R-:W-:-:S04]  /*0e90*/  IMAD.SHL.U32 R6, R0, 0x8, RZ ;  /* 0x0000000800067824 */ /* 0x001fc800078e00ff */
        /* <DEDUP_REMOVED lines=36> */
.L_x_2268:
[----:B------:R-:W-:Y:S05]  /*10e0*/  BSYNC.RECONVERGENT B0 ;  /* 0x0000000000007941 */ /* 0x000fea0003800200 */
.L_x_2267:
[----:B------:R-:W-:Y:S06]  /*10f0*/  BAR.SYNC.DEFER_BLOCKING 0x0 ;  /* 0x0000000000007b1d */ /* 0x000fec0000010000 */
[----:B------:R-:W-:Y:S04]  /*1100*/  BSSY.RECONVERGENT B0, `(.L_x_2269) ;  /* 0x0000023000007945 */ /* 0x000fe80003800200 */
[----:B------:R-:W-:Y:S05]  /*1110*/  @P1 BRA `(.L_x_2270) ;  /* 0x0000000000841947 */ /* 0x000fea0003800000 */
[----:B01----:R-:W-:Y:S01]  /*1120*/  IMAD.SHL.U32 R2, R0, 0x8, RZ ;  /* 0x0000000800027824 */ /* 0x003fe200078e00ff */
        /* <DEDUP_REMOVED lines=22> */
[C---:B------:R-:W-:Y:S02]  /*1290*/  DFMA R12, R8.reuse, UR10, R12 ;  /* 0x0000000a080c7c2b */ /* 0x040fe4000800000c */
[----:B------:R-:W-:Y:S02]  /*12a0*/  DFMA R8, R8, UR26, R10 ;  /* 0x0000001a08087c2b */ /* 0x000fe4000800000a */
[----:B------:R-:W-:-:S02]  /*12b0*/  DFMA R10, R6, UR12, R14 ;  /* 0x0000000c060a7c2b */ /* 0x000fc4000800000e */
[----:B------:R-:W-:Y:S02]  /*12c0*/  DFMA R20, R6, UR28, R20 ;  /* 0x0000001c06147c2b */ /* 0x000fe40008000014 */
[C---:B------:R-:W-:Y:S02]  /*12d0*/  DFMA R12, R2.reuse, UR14, R12 ;  /* 0x0000000e020c7c2b */ /* 0x040fe4000800000c */
[----:B------:R-:W-:-:S06]  /*12e0*/  DFMA R8, R2, UR30, R8 ;  /* 0x0000001e02087c2b */ /* 0x000fcc0008000008 */
[C-C-:B------:R-:W-:Y:S02]  /*12f0*/  DADD R14, R10.reuse, -R12.reuse ;  /* 0x000000000a0e7229 */ /* 0x140fe4000000080c */
[----:B------:R-:W-:Y:S02]  /*1300*/  DADD R10, R10, R12 ;  /* 0x000000000a0a7229 */ /* 0x000fe4000000000c */
[C-C-:B------:R-:W-:Y:S02]  /*1310*/  DADD R26, R20.reuse, -R8.reuse ;  /* 0x00000000141a7229 */ /* 0x140fe40000000808 */
[----:B------:R-:W-:-:S11]  /*1320*/  DADD R4, R20, R8 ;  /* 0x0000000014047229 */ /* 0x000fd60000000008 */
.L_x_2270:
[----:B------:R-:W-:Y:S05]  /*1330*/  BSYNC.RECONVERGENT B0 ;  /* 0x0000000000007941 */ /* 0x000fea0003800200 */
.L_x_2269:
        /* <DEDUP_REMOVED lines=11> */
.L_x_2271:
        /* <DEDUP_REMOVED lines=9> */
.L_x_3163:


//--------------------- .text._Z32massMatrixMultiplyConstantKernelILi4ELi6ELi3EEviPKdS1_S1_S1_Pd --------------------------
	.section	.text._Z32massMatrixMultiplyConstantKernelILi4ELi6ELi3EEviPKdS1_S1_S1_Pd,"ax",@progbits
	.align	128
        .global         _Z32massMatrixMultiplyConstantKernelILi4ELi6ELi3EEviPKdS1_S1_S1_Pd
        .type           _Z32massMatrixMultiplyConstantKernelILi4ELi6ELi3EEviPKdS1_S1_S1_Pd,@function
        .size           _Z32massMatrixMultiplyConstantKernelILi4ELi6ELi3EEviPKdS1_S1_S1_Pd,(.L_x_3164 - _Z32massMatrixMultiplyConstantKernelILi4ELi6ELi3EEviPKdS1_S1_S1_Pd)
        .other          _Z32massMatrixMultiplyConstantKernelILi4ELi6ELi3EEviPKdS1_S1_S1_Pd,@"STO_CUDA_ENTRY STV_DEFAULT"
_Z32massMatrixMultiplyConstantKernelILi4ELi6ELi3EEviPKdS1_S1_S1_Pd:
.text._Z32massMatrixMultiplyConstantKernelILi4ELi6ELi3EEviPKdS1_S1_S1_Pd:
[----:B------:R-:W-:Y:S01]  /*0000*/  LDC R1, c[0x0][0x37c] ;  /* 0x0000df00ff017b82 */ /* 0x000fe20000000800 */
[----:B------:R-:W0:Y:S01]  /*0010*/  S2R R19, SR_TID.Y ;  /* 0x0000000000137919 */ /* 0x000e220000002200 */
[----:B------:R-:W1:Y:S01]  /*0020*/  LDCU UR4, c[0x0][0x380] ;  /* 0x00007000ff0477ac */ /* 0x000e620008000800 */
[----:B------:R-:W-:-:S05]  /*0030*/  MOV R14, 0x400 ;  /* 0x00000400000e7802 */ /* 0x000fca0000000f00 */
[----:B------:R-:W2:Y:S01]  /*0040*/  LDC.64 R34, c[0x0][0x388] ;  /* 0x0000e200ff227b82 */ /* 0x000ea20000000a00 */
[----:B------:R-:W0:Y:S01]  /*0050*/  S2R R0, SR_CTAID.X ;  /* 0x0000000000007919 */ /* 0x000e220000002500 */
[----:B------:R-:W3:Y:S01]  /*0060*/  S2R R16, SR_TID.X ;  /* 0x0000000000107919 */ /* 0x000ee20000002100 */
[----:B------:R-:W4:Y:S01]  /*0070*/  S2R R15, SR_CgaCtaId ;  /* 0x00000000000f7919 */ /* 0x000f220000008800 */
[----:B0-----:R-:W-:-:S04]  /*0080*/  IMAD R0, R0, 0x3, R19 ;  /* 0x0000000300007824 */ /* 0x001fc800078e0213 */
[----:B------:R-:W-:Y:S01]  /*0090*/  BAR.SYNC.DEFER_BLOCKING 0x0 ;  /* 0x0000000000007b1d */ /* 0x000fe20000010000 */
[C---:B---3--:R-:W-:Y:S02]  /*00a0*/  ISETP.GE.U32.AND P0, PT, R16.reuse, 0x10, PT ;  /* 0x000000101000780c */ /* 0x048fe40003f06070 */
[----:B------:R-:W-:Y:S02]  /*00b0*/  LOP3.LUT R3, R16, 0x3, RZ, 0xc0, !PT ;  /* 0x0000000310037812 */ /* 0x000fe400078ec0ff */
[----:B-1----:R-:W-:Y:S01]  /*00c0*/  ISETP.LT.AND P0, PT, R0, UR4, !P0 ;  /* 0x0000000400007c0c */ /* 0x002fe2000c701270 */
[----:B------:R-:W0:Y:S01]  /*00d0*/  LDCU.64 UR4, c[0x0][0x358] ;  /* 0x00006b00ff0477ac */ /* 0x000e220008000a00 */
[----:B----4-:R-:W-:Y:S02]  /*00e0*/  LEA R14, R15, R14, 0x18 ;  /* 0x0000000e0f0e7211 */ /* 0x010fe400078ec0ff */
[C---:B------:R-:W-:Y:S02]  /*00f0*/  LOP3.LUT R2, R16.reuse, 0xffff, RZ, 0xc0, !PT ;  /* 0x0000ffff10027812 */ /* 0x040fe400078ec0ff */
[C---:B------:R-:W-:Y:S01]  /*0100*/  ISETP.GT.U32.AND P1, PT, R16.reuse, 0xf, PT ;  /* 0x0000000f1000780c */ /* 0x040fe20003f24070 */
[----:B------:R-:W-:Y:S01]  /*0110*/  BSSY.RECONVERGENT B0, `(.L_x_2272) ;  /* 0x0000039000007945 */ /* 0x000fe20003800200 */
[----:B------:R-:W-:Y:S01]  /*0120*/  ISETP.GT.U32.AND P2, PT, R16, 0x17, PT ;  /* 0x000000171000780c */ /* 0x000fe20003f44070 */
[----:B------:R-:W-:-:S04]  /*0130*/  IMAD R2, R2, 0xaaab, RZ ;  /* 0x0000aaab02027824 */ /* 0x000fc800078e02ff */
[----:B------:R-:W1:Y:S01]  /*0140*/  @P0 LDC.64 R12, c[0x0][0x3a0] ;  /* 0x0000e800ff0c0b82 */ /* 0x000e620000000a00 */
[----:B------:R-:W-:Y:S02]  /*0150*/  @P0 LOP3.LUT R3, R3, 0xc, R16, 0xf8, !PT ;  /* 0x0000000c03030812 */ /* 0x000fe400078ef810 */
[----:B------:R-:W-:-:S03]  /*0160*/  SHF.R.U32.HI R2, RZ, 0x12, R2 ;  /* 0x00000012ff027819 */ /* 0x000fc60000011602 */
[----:B------:R-:W-:Y:S01]  /*0170*/  @P0 IMAD R15, R0, 0x40, R3 ;  /* 0x00000040000f0824 */ /* 0x000fe200078e0203 */
[----:B------:R-:W-:Y:S01]  /*0180*/  PRMT R17, R2, 0x9910, RZ ;  /* 0x0000991002117816 */ /* 0x000fe200000000ff */
[----:B------:R-:W-:-:S04]  /*0190*/  IMAD R3, R19, 0x6c0, R14 ;  /* 0x000006c013037824 */ /* 0x000fc800078e020e */
[----:B------:R-:W-:Y:S01]  /*01a0*/  IMAD R14, R17, 0x6, RZ ;  /* 0x00000006110e7824 */ /* 0x000fe200078e02ff */
[----:B------:R-:W-:Y:S01]  /*01b0*/  SHF.R.U32.HI R17, RZ, 0x2, R16 ;  /* 0x00000002ff117819 */ /* 0x000fe20000011610 */
[----:B-1----:R-:W-:-:S05]  /*01c0*/  @P0 IMAD.WIDE R12, R15, 0x8, R12 ;  /* 0x000000080f0c0825 */ /* 0x002fca00078e020c */
[----:B0-----:R0:W5:Y:S04]  /*01d0*/  @P0 LDG.E.64.CONSTANT R10, desc[UR4][R12.64] ;  /* 0x000000040c0a0981 */ /* 0x001168000c1e9b00 */
[----:B------:R0:W5:Y:S01]  /*01e0*/  @P0 LDG.E.64.CONSTANT R8, desc[UR4][R12.64+0x80] ;  /* 0x000080040c080981 */ /* 0x000162000c1e9b00 */
[----:B------:R-:W-:-:S03]  /*01f0*/  IMAD.MOV R14, RZ, RZ, -R14 ;  /* 0x000000ffff0e7224 */ /* 0x000fc600078e0a0e */
[----:B------:R0:W5:Y:S04]  /*0200*/  @P0 LDG.E.64.CONSTANT R4, desc[UR4][R12.64+0x100] ;  /* 0x000100040c040981 */ /* 0x000168000c1e9b00 */
[----:B------:R0:W5:Y:S01]  /*0210*/  @P0 LDG.E.64.CONSTANT R6, desc[UR4][R12.64+0x180] ;  /* 0x000180040c060981 */ /* 0x000162000c1e9b00 */
[----:B------:R-:W-:Y:S01]  /*0220*/  PRMT R19, R14, 0x7710, RZ ;  /* 0x000077100e137816 */ /* 0x000fe200000000ff */
[----:B------:R-:W-:Y:S01]  /*0230*/  IMAD R28, R17, 0x30, R3 ;  /* 0x00000030111c7824 */ /* 0x000fe200078e0203 */
[----:B--2---:R-:W-:Y:S06]  /*0240*/  @P1 BRA `(.L_x_2273) ;  /* 0x0000000000941947 */ /* 0x004fec0003800000 */
        /* <DEDUP_REMOVED lines=9> */
[----:B-1----:R-:W-:Y:S01]  /*02e0*/  DFMA R6, R22, UR8, RZ ;  /* 0x0000000816067c2b */ /* 0x002fe200080000ff */
[----:B------:R-:W1:Y:S01]  /*02f0*/  LDCU.128 UR28, c[0x3][0xa20] ;  /* 0x00c14400ff1c77ac */ /* 0x000e620008000c00 */
[----:B--2---:R-:W-:-:S02]  /*0300*/  DFMA R4, R10, UR12, RZ ;  /* 0x0000000c0a047c2b */ /* 0x004fc400080000ff */
[----:B0-----:R-:W-:-:S04]  /*0310*/  DFMA R20, R22, UR16, RZ ;  /* 0x0000001016147c2b */ /* 0x001fc800080000ff */
[----:B------:R-:W-:Y:S02]  /*0320*/  DFMA R6, R12, UR10, R6 ;  /* 0x0000000a0c067c2b */ /* 0x000fe40008000006 */
[----:B---3--:R-:W-:Y:S02]  /*0330*/  DFMA R14, R10, UR20, RZ ;  /* 0x000000140a0e7c2b */ /* 0x008fe400080000ff */
[----:B------:R-:W-:Y:S02]  /*0340*/  DFMA R4, R8, UR14, R4 ;  /* 0x0000000e08047c2b */ /* 0x000fe40008000004 */
[----:B----4-:R-:W-:Y:S02]  /*0350*/  DFMA R22, R22, UR24, RZ ;  /* 0x0000001816167c2b */ /* 0x010fe400080000ff */
[----:B------:R-:W-:Y:S02]  /*0360*/  DFMA R20, R12, UR18, R20 ;  /* 0x000000120c147c2b */ /* 0x000fe40008000014 */
[----:B-1----:R-:W-:-:S02]  /*0370*/  DFMA R10, R10, UR28, RZ ;  /* 0x0000001c0a0a7c2b */ /* 0x002fc400080000ff */
[----:B------:R-:W-:Y:S02]  /*0380*/  DFMA R14, R8, UR22, R14 ;  /* 0x00000016080e7c2b */ /* 0x000fe4000800000e */
[----:B------:R-:W-:Y:S01]  /*0390*/  DFMA R22, R12, UR26, R22 ;  /* 0x0000001a0c167c2b */ /* 0x000fe20008000016 */
[----:B------:R-:W-:-:S03]  /*03a0*/  SHF.L.U32 R12, R16, 0x3, RZ ;  /* 0x00000003100c7819 */ /* 0x000fc600000006ff */
[----:B------:R-:W-:Y:S01]  /*03b0*/  DFMA R10, R8, UR30, R10 ;  /* 0x0000001e080a7c2b */ /* 0x000fe2000800000a */
[----:B------:R-:W-:Y:S01]  /*03c0*/  LOP3.LUT R13, R12, 0x18, RZ, 0xc0, !PT ;  /* 0x000000180c0d7812 */ /* 0x000fe200078ec0ff */
[C-C-:B------:R-:W-:Y:S02]  /*03d0*/  DADD R8, R6.reuse, -R4.reuse ;  /* 0x0000000006087229 */ /* 0x140fe40000000804 */
[----:B------:R-:W-:Y:S02]  /*03e0*/  DADD R4, R6, R4 ;  /* 0x0000000006047229 */ /* 0x000fe40000000004 */
[C-C-:B------:R-:W-:Y:S02]  /*03f0*/  DADD R6, R20.reuse, -R14.reuse ;  /* 0x0000000014067229 */ /* 0x140fe4000000080e */
[----:B------:R-:W-:Y:S01]  /*0400*/  DADD R14, R20, R14 ;  /* 0x00000000140e7229 */ /* 0x000fe2000000000e */
[----:B------:R-:W-:Y:S01]  /*0410*/  IMAD.IADD R21, R28, 0x1, R13 ;  /* 0x000000011c157824 */ /* 0x000fe200078e020d */
[----:B------:R-:W-:-:S02]  /*0420*/  DADD R12, R22, -R10 ;  /* 0x00000000160c7229 */ /* 0x000fc4000000080a */
[----:B------:R-:W-:Y:S02]  /*0430*/  DADD R10, R22, R10 ;  /* 0x00000000160a7229 */ /* 0x000fe4000000000a */
[----:B------:R1:W-:Y:S04]  /*0440*/  STS.64 [R21+0x5a0], R8 ;  /* 0x0005a00815007388 */ /* 0x0003e80000000a00 */
[----:B------:R1:W-:Y:S04]  /*0450*/  STS.64 [R21], R4 ;  /* 0x0000000415007388 */ /* 0x0003e80000000a00 */
[----:B------:R1:W-:Y:S04]  /*0460*/  STS.64 [R21+0x480], R6 ;  /* 0x0004800615007388 */ /* 0x0003e80000000a00 */
[----:B------:R1:W-:Y:S04]  /*0470*/  STS.64 [R21+0x120], R14 ;  /* 0x0001200e15007388 */ /* 0x0003e80000000a00 */
[----:B------:R1:W-:Y:S04]  /*0480*/  STS.64 [R21+0x360], R12 ;  /* 0x0003600c15007388 */ /* 0x0003e80000000a00 */
[----:B------:R1:W-:Y:S02]  /*0490*/  STS.64 [R21+0x240], R10 ;  /* 0x0002400a15007388 */ /* 0x0003e40000000a00 */
.L_x_2273:
[----:B------:R-:W-:Y:S05]  /*04a0*/  BSYNC.RECONVERGENT B0 ;  /* 0x0000000000007941 */ /* 0x000fea0003800200 */
.L_x_2272:
[----:B------:R-:W-:Y:S01]  /*04b0*/  BAR.SYNC.DEFER_BLOCKING 0x0 ;  /* 0x0000000000007b1d */ /* 0x000fe20000010000 */
[----:B-1---5:R-:W-:Y:S01]  /*04c0*/  IMAD.MOV.U32 R8, RZ, RZ, 0x5 ;  /* 0x00000005ff087424 */ /* 0x022fe200078e00ff */
[----:B------:R-:W-:-:S04]  /*04d0*/  IADD3 R19, PT, PT, R19, R16, RZ ;  /* 0x0000001013137210 */ /* 0x000fc80007ffe0ff */
[----:B------:R-:W-:Y:S04]  /*04e0*/  BSSY.RECONVERGENT B0, `(.L_x_2274) ;  /* 0x000002c000007945 */ /* 0x000fe80003800200 */
[----:B------:R-:W-:Y:S05]  /*04f0*/  @P2 BRA `(.L_x_2275) ;  /* 0x0000000000a82947 */ /* 0x000fea0003800000 */
[----:B------:R-:W-:Y:S01]  /*0500*/  IMAD.SHL.U32 R16, R16, 0x8, RZ ;  /* 0x0000000810107824 */ /* 0x000fe200078e00ff */
[----:B------:R-:W1:Y:S01]  /*0510*/  LDCU.128 UR8, c[0x3][0x800] ;  /* 0x00c10000ff0877ac */ /* 0x000e620008000c00 */
[----:B------:R-:W-:-:S03]  /*0520*/  IMAD R9, R17, 0xf0, R28 ;  /* 0x000000f011097824 */ /* 0x000fc600078e021c */
[----:B------:R-:W-:Y:S01]  /*0530*/  LOP3.LUT R16, R16, 0x18, RZ, 0xc0, !PT ;  /* 0x0000001810107812 */ /* 0x000fe200078ec0ff */
[----:B------:R-:W2:Y:S04]  /*0540*/  LDCU.128 UR12, c[0x3][0xa00] ;  /* 0x00c14000ff0c77ac */ /* 0x000ea80008000c00 */
[----:B------:R-:W-:Y:S01]  /*0550*/  IMAD.IADD R9, R16, 0x1, R9 ;  /* 0x0000000110097824 */ /* 0x000fe200078e0209 */
[----:B------:R-:W3:Y:S04]  /*0560*/  LDCU.128 UR16, c[0x3][0x810] ;  /* 0x00c10200ff1077ac */ /* 0x000ee80008000c00 */
[----:B------:R-:W-:Y:S01]  /*0570*/  LDS.64 R10, [R9] ;  /* 0x00000000090a7984 */ /* 0x000fe20000000a00 */
[----:B------:R-:W4:Y:S03]  /*0580*/  LDCU.128 UR24, c[0x3][0x820] ;  /* 0x00c10400ff1877ac */ /* 0x000f260008000c00 */
[----:B------:R-:W5:Y:S01]  /*0590*/  LDS.64 R4, [R9+0x90] ;  /* 0x0000900009047984 */ /* 0x000f620000000a00 */
[----:B------:R-:W2:Y:S03]  /*05a0*/  LDCU.128 UR20, c[0x3][0xa10] ;  /* 0x00c14200ff1477ac */ /* 0x000ea60008000c00 */
[----:B------:R-:W-:Y:S01]  /*05b0*/  LDS.64 R6, [R9+0x30] ;  /* 0x0000300009067984 */ /* 0x000fe20000000a00 */
[----:B------:R-:W2:Y:S03]  /*05c0*/  LDCU.128 UR28, c[0x3][0xa20] ;  /* 0x00c14400ff1c77ac */ /* 0x000ea60008000c00 */
[----:B------:R-:W0:Y:S01]  /*05d0*/  LDS.64 R16, [R9+0x60] ;  /* 0x0000600009107984 */ /* 0x000e220000000a00 */
[----:B-----5:R-:W-:-:S02]  /*05e0*/  DADD R14, R10, R4 ;  /* 0x000000000a0e7229 */ /* 0x020fc40000000004 */
[----:B------:R-:W-:Y:S02]  /*05f0*/  DADD R10, R10, -R4 ;  /* 0x000000000a0a7229 */ /* 0x000fe40000000804 */
[----:B0-----:R-:W-:-:S04]  /*0600*/  DADD R12, R6, R16 ;  /* 0x00000000060c7229 */ /* 0x001fc80000000010 */
[----:B-1----:R-:W-:Y:S02]  /*0610*/  DFMA R20, R14, UR8, RZ ;  /* 0x000000080e147c2b */ /* 0x002fe400080000ff */
[----:B------:R-:W-:Y:S02]  /*0620*/  DADD R6, R6, -R16 ;  /* 0x0000000006067229 */ /* 0x000fe40000000810 */
[C---:B---3--:R-:W-:Y:S02]  /*0630*/  DFMA R22, R14.reuse, UR16, RZ ;  /* 0x000000100e167c2b */ /* 0x048fe400080000ff */
[----:B----4-:R-:W-:Y:S02]  /*0640*/  DFMA R24, R14, UR24, RZ ;  /* 0x000000180e187c2b */ /* 0x010fe400080000ff */
[----:B------:R-:W-:Y:S02]  /*0650*/  DFMA R4, R12, UR10, R20 ;  /* 0x0000000a0c047c2b */ /* 0x000fe40008000014 */
[----:B--2---:R-:W-:-:S02]  /*0660*/  DFMA R20, R10, UR12, RZ ;  /* 0x0000000c0a147c2b */ /* 0x004fc400080000ff */
[C---:B------:R-:W-:Y:S02]  /*0670*/  DFMA R14, R10.reuse, UR20, RZ ;  /* 0x000000140a0e7c2b */ /* 0x040fe400080000ff */
[----:B------:R-:W-:Y:S02]  /*0680*/  DFMA R16, R10, UR28, RZ ;  /* 0x0000001c0a107c2b */ /* 0x000fe400080000ff */
        /* <DEDUP_REMOVED lines=17> */
.L_x_2275:
[----:B------:R-:W-:Y:S05]  /*07a0*/  BSYNC.RECONVERGENT B0 ;  /* 0x0000000000007941 */ /* 0x000fea0003800200 */
.L_x_2274:
[----:B-1----:R-:W-:Y:S01]  /*07b0*/  PRMT R5, R19, 0x5410, R2 ;  /* 0x0000541013057816 */ /* 0x002fe20000000002 */
        /* <DEDUP_REMOVED lines=11> */
[----:B------:R-:W-:Y:S01]  /*0870*/  IMAD R29, R6, 0x30, R29 ;  /* 0x00000030061d7824 */ /* 0x000fe200078e021d */
[----:B------:R-:W5:Y:S02]  /*0880*/  LDCU.128 UR12, c[0x3][0xa00] ;  /* 0x00c14000ff0c77ac */ /* 0x000f640008000c00 */
[----:B------:R-:W4:Y:S01]  /*0890*/  LDG.E.64.CONSTANT R26, desc[UR4][R34.64+-0x20] ;  /* 0xffffe004221a7981 */ /* 0x000f22000c1e9b00 */
[----:B------:R-:W3:Y:S03]  /*08a0*/  LDCU.128 UR28, c[0x3][0xa20] ;  /* 0x00c14400ff1c77ac */ /* 0x000ee60008000c00 */
[----:B------:R-:W-:Y:S01]  /*08b0*/  LDS.128 R8, [R29] ;  /* 0x000000001d087984 */ /* 0x000fe20000000c00 */
[----:B-1----:R-:W-:Y:S01]  /*08c0*/  MOV R6, UR18 ;  /* 0x0000001200067c02 */ /* 0x002fe20008000f00 */
[----:B------:R-:W1:Y:S01]  /*08d0*/  LDCU.128 UR24, c[0x3][0x820] ;  /* 0x00c10400ff1877ac */ /* 0x000e620008000c00 */
[----:B------:R-:W-:Y:S01]  /*08e0*/  IMAD.U32 R7, RZ, RZ, UR19 ;  /* 0x00000013ff077e24 */ /* 0x000fe2000f8e00ff */
[----:B0-----:R-:W0:Y:S04]  /*08f0*/  LDS.128 R12, [R29+0x10] ;  /* 0x000010001d0c7984 */ /* 0x001e280000000c00 */
[----:B------:R-:W4:Y:S01]  /*0900*/  LDG.E.64.CONSTANT R24, desc[UR4][R34.64+-0x18] ;  /* 0xffffe80422187981 */ /* 0x000f22000c1e9b00 */
[----:B0-----:R-:W-:-:S02]  /*0910*/  DADD R22, R8, R14 ;  /* 0x0000000008167229 */ /* 0x001fc4000000000e */
[----:B------:R-:W-:Y:S02]  /*0920*/  DADD R2, R8, -R14 ;  /* 0x0000000008027229 */ /* 0x000fe4000000080e */
[C-C-:B------:R-:W-:Y:S01]  /*0930*/  DADD R30, R10.reuse, R12.reuse ;  /* 0x000000000a1e7229 */ /* 0x140fe2000000000c */
[----:B--2---:R-:W-:Y:S01]  /*0940*/  IMAD.U32 R8, RZ, RZ, UR22 ;  /* 0x00000016ff087e24 */ /* 0x004fe2000f8e00ff */
[----:B------:R-:W-:Y:S01]  /*0950*/  DADD R32, R10, -R12 ;  /* 0x000000000a207229 */ /* 0x000fe2000000080c */
[----:B------:R-:W-:Y:S01]  /*0960*/  MOV R9, UR23 ;  /* 0x0000001700097c02 */ /* 0x000fe20008000f00 */
[----:B------:R-:W-:Y:S01]  /*0970*/  DFMA R14, R22, UR16, RZ ;  /* 0x00000010160e7c2b */ /* 0x000fe200080000ff */
[----:B---3--:R-:W-:Y:S01]  /*0980*/  MOV R12, UR30 ;  /* 0x0000001e000c7c02 */ /* 0x008fe20008000f00 */
[----:B------:R-:W-:Y:S01]  /*0990*/  DFMA R20, R2, UR20, RZ ;  /* 0x0000001402147c2b */ /* 0x000fe200080000ff */
[----:B------:R-:W-:Y:S01]  /*09a0*/  IMAD.U32 R13, RZ, RZ, UR31 ;  /* 0x0000001fff0d7e24 */ /* 0x000fe2000f8e00ff */
[----:B------:R-:W-:Y:S01]  /*09b0*/  DFMA R16, R22, UR8, RZ ;  /* 0x0000000816107c2b */ /* 0x000fe200080000ff */
[----:B-1----:R-:W-:Y:S01]  /*09c0*/  IMAD.U32 R10, RZ, RZ, UR26 ;  /* 0x0000001aff0a7e24 */ /* 0x002fe2000f8e00ff */
[C---:B-----5:R-:W-:Y:S01]  /*09d0*/  DFMA R18, R2.reuse, UR12, RZ ;  /* 0x0000000c02127c2b */ /* 0x060fe200080000ff */
[----:B------:R-:W-:Y:S01]  /*09e0*/  IMAD.U32 R11, RZ, RZ, UR27 ;  /* 0x0000001bff0b7e24 */ /* 0x000fe2000f8e00ff */
[----:B------:R-:W-:-:S02]  /*09f0*/  DFMA R2, R2, UR28, RZ ;  /* 0x0000001c02027c2b */ /* 0x000fc400080000ff */
[----:B------:R-:W-:Y:S02]  /*0a00*/  DFMA R14, R30, R6, R14 ;  /* 0x000000061e0e722b */ /* 0x000fe4000000000e */
[----:B------:R-:W-:Y:S02]  /*0a10*/  DFMA R20, R32, R8, R20 ;  /* 0x000000082014722b */ /* 0x000fe40000000014 */
[----:B------:R-:W-:Y:S02]  /*0a20*/  DFMA R16, R30, UR10, R16 ;  /* 0x0000000a1e107c2b */ /* 0x000fe40008000010 */
[C---:B------:R-:W-:Y:S02]  /*0a30*/  DFMA R18, R32.reuse, UR14, R18 ;  /* 0x0000000e20127c2b */ /* 0x040fe40008000012 */
[----:B------:R-:W-:Y:S02]  /*0a40*/  DFMA R32, R32, R12, R2 ;  /* 0x0000000c2020722b */ /* 0x000fe40000000002 */
[----:B------:R-:W-:-:S02]  /*0a50*/  DADD R2, R14, R20 ;  /* 0x000000000e027229 */ /* 0x000fc40000000014 */
[----:B------:R-:W-:Y:S02]  /*0a60*/  DFMA R22, R22, UR24, RZ ;  /* 0x0000001816167c2b */ /* 0x000fe400080000ff */
[----:B------:R-:W-:Y:S02]  /*0a70*/  DADD R14, R14, -R20 ;  /* 0x000000000e0e7229 */ /* 0x000fe40000000814 */
[C-C-:B------:R-:W-:Y:S02]  /*0a80*/  DADD R20, R16.reuse, R18.reuse ;  /* 0x0000000010147229 */ /* 0x140fe40000000012 */
[----:B------:R-:W-:Y:S01]  /*0a90*/  DADD R16, R16, -R18 ;  /* 0x0000000010107229 */ /* 0x000fe20000000812 */
[----:B------:R-:W2:Y:S01]  /*0aa0*/  LDG.E.64.CONSTANT R18, desc[UR4][R34.64] ;  /* 0x0000000422127981 */ /* 0x000ea2000c1e9b00 */
[----:B------:R-:W-:-:S03]  /*0ab0*/  DFMA R30, R30, R10, R22 ;  /* 0x0000000a1e1e722b */ /* 0x000fc60000000016 */
[----:B------:R-:W3:Y:S01]  /*0ac0*/  LDG.E.64.CONSTANT R22, desc[UR4][R34.64+-0x8] ;  /* 0xfffff80422167981 */ /* 0x000ee2000c1e9b00 */
[----:B------:R-:W-:Y:S01]  /*0ad0*/  BSSY.RECONVERGENT B0, `(.L_x_2276) ;  /* 0x0000057000007945 */ /* 0x000fe20003800200 */
[----:B------:R-:W-:Y:S06]  /*0ae0*/  BAR.SYNC.DEFER_BLOCKING 0x0 ;  /* 0x0000000000007b1d */ /* 0x000fec0000010000 */
[----:B----4-:R-:W-:Y:S01]  /*0af0*/  DMUL R4, R4, R20 ;  /* 0x0000001404047228 */ /* 0x010fe20000000000 */
[----:B------:R-:W4:Y:S01]  /*0b00*/  LDG.E.64.CONSTANT R20, desc[UR4][R34.64+-0x10] ;  /* 0xfffff00422147981 */ /* 0x000f22000c1e9b00 */
[----:B------:R-:W-:-:S02]  /*0b10*/  DMUL R2, R26, R2 ;  /* 0x000000021a027228 */ /* 0x000fc40000000000 */
[C-C-:B------:R-:W-:Y:S02]  /*0b20*/  DADD R26, R30.reuse, -R32.reuse ;  /* 0x000000001e1a7229 */ /* 0x140fe40000000820 */
[----:B------:R-:W-:-:S08]  /*0b30*/  DADD R30, R30, R32 ;  /* 0x000000001e1e7229 */ /* 0x000fd00000000020 */
[----:B------:R-:W-:Y:S02]  /*0b40*/  DMUL R24, R24, R30 ;  /* 0x0000001e18187228 */ /* 0x000fe40000000000 */
[CCC-:B--2---:R-:W-:Y:S02]  /*0b50*/  DFMA R32, R18.reuse, R16.reuse, R4.reuse ;  /* 0x000000101220722b */ /* 0x1c4fe40000000004 */
[----:B------:R-:W-:Y:S02]  /*0b60*/  DFMA R16, R18, -R16, R4 ;  /* 0x800000101210722b */ /* 0x000fe40000000004 */
[CCC-:B---3--:R-:W-:Y:S02]  /*0b70*/  DFMA R18, R22.reuse, R14.reuse, R2.reuse ;  /* 0x0000000e1612722b */ /* 0x1c8fe40000000002 */
[----:B------:R-:W-:Y:S02]  /*0b80*/  DFMA R14, R22, -R14, R2 ;  /* 0x8000000e160e722b */ /* 0x000fe40000000002 */
[----:B------:R-:W-:-:S02]  /*0b90*/  DFMA R22, R32, UR8, RZ ;  /* 0x0000000820167c2b */ /* 0x000fc400080000ff */
[----:B------:R-:W-:-:S06]  /*0ba0*/  DFMA R32, R32, UR10, RZ ;  /* 0x0000000a20207c2b */ /* 0x000fcc00080000ff */
[C---:B------:R-:W-:Y:S02]  /*0bb0*/  DFMA R22, R18.reuse, UR16, R22 ;  /* 0x0000001012167c2b */ /* 0x040fe40008000016 */
[----:B------:R-:W-:Y:S02]  /*0bc0*/  DFMA R32, R18, R6, R32 ;  /* 0x000000061220722b */ /* 0x000fe40000000020 */
[----:B----4-:R-:W-:Y:S02]  /*0bd0*/  DMUL R20, R20, R26 ;  /* 0x0000001a14147228 */ /* 0x010fe40000000000 */
[C---:B------:R-:W-:Y:S02]  /*0be0*/  DFMA R26, R16.reuse, UR12, RZ ;  /* 0x0000000c101a7c2b */ /* 0x040fe400080000ff */
[----:B------:R-:W-:-:S04]  /*0bf0*/  DFMA R16, R16, UR14, RZ ;  /* 0x0000000e10107c2b */ /* 0x000fc800080000ff */
[----:B------:R-:W-:Y:S02]  /*0c00*/  DADD R18, R20, R24 ;  /* 0x0000000014127229 */ /* 0x000fe40000000018 */
[C---:B------:R-:W-:Y:S02]  /*0c10*/  DFMA R26, R14.reuse, UR20, R26 ;  /* 0x000000140e1a7c2b */ /* 0x040fe4000800001a */
[----:B------:R-:W-:Y:S02]  /*0c20*/  DFMA R16, R14, R8, R16 ;  /* 0x000000080e10722b */ /* 0x000fe40000000010 */
[----:B------:R-:W-:Y:S02]  /*0c30*/  DADD R14, -R20, R24 ;  /* 0x00000000140e7229 */ /* 0x000fe40000000118 */
[----:B------:R-:W-:-:S06]  /*0c40*/  DFMA R32, R18, R10, R32 ;  /* 0x0000000a1220722b */ /* 0x000fcc0000000020 */
[----:B------:R-:W-:Y:S02]  /*0c50*/  DFMA R16, R14, R12, R16 ;  /* 0x0000000c0e10722b */ /* 0x000fe40000000010 */
[----:B------:R-:W-:Y:S02]  /*0c60*/  DFMA R22, R18, UR24, R22 ;  /* 0x0000001812167c2b */ /* 0x000fe40008000016 */
[----:B------:R-:W-:-:S04]  /*0c70*/  DFMA R26, R14, UR28, R26 ;  /* 0x0000001c0e1a7c2b */ /* 0x000fc8000800001a */
[C-C-:B------:R-:W-:Y:S02]  /*0c80*/  DADD R18, R32.reuse, -R16.reuse ;  /* 0x0000000020127229 */ /* 0x140fe40000000810 */
[----:B------:R-:W-:Y:S01]  /*0c90*/  DADD R16, R32, R16 ;  /* 0x0000000020107229 */ /* 0x000fe20000000010 */
[----:B------:R-:W0:Y:S01]  /*0ca0*/  S2R R32, SR_TID.X ;  /* 0x0000000000207919 */ /* 0x000e220000002100 */
[C-C-:B------:R-:W-:Y:S02]  /*0cb0*/  DADD R14, R22.reuse, -R26.reuse ;  /* 0x00000000160e7229 */ /* 0x140fe4000000081a */
[----:B------:R-:W-:Y:S01]  /*0cc0*/  DADD R22, R22, R26 ;  /* 0x0000000016167229 */ /* 0x000fe2000000001a */
[----:B------:R1:W-:Y:S04]  /*0cd0*/  STS.64 [R29+0x10], R18 ;  /* 0x000010121d007388 */ /* 0x0003e80000000a00 */
[----:B------:R1:W-:Y:S04]  /*0ce0*/  STS.64 [R29+0x18], R14 ;  /* 0x0000180e1d007388 */ /* 0x0003e80000000a00 */
[----:B------:R1:W-:Y:S04]  /*0cf0*/  STS.64 [R29], R22 ;  /* 0x000000161d007388 */ /* 0x0003e80000000a00 */
[----:B------:R1:W-:Y:S01]  /*0d00*/  STS.64 [R29+0x8], R16 ;  /* 0x000008101d007388 */ /* 0x0003e20000000a00 */
[----:B------:R-:W-:Y:S06]  /*0d10*/  BAR.SYNC.DEFER_BLOCKING 0x0 ;  /* 0x0000000000007b1d */ /* 0x000fec0000010000 */
[----:B------:R-:W-:Y:S05]  /*0d20*/  @P2 BRA `(.L_x_2277) ;  /* 0x0000000000c42947 */ /* 0x000fea0003800000 */
[----:B01----:R-:W-:Y:S01]  /*0d30*/  SHF.R.U32.HI R29, RZ, 0x2, R32 ;  /* 0x00000002ff1d7819 */ /* 0x003fe20000011620 */
[----:B------:R-:W0:Y:S01]  /*0d40*/  LDCU.64 UR6, c[0x3][0x818] ;  /* 0x00c10300ff0677ac */ /* 0x000e220008000a00 */
[----:B------:R-:W-:-:S03]  /*0d50*/  SHF.L.U32 R6, R32, 0x3, RZ ;  /* 0x0000000320067819 */ /* 0x000fc600000006ff */
[----:B------:R-:W-:Y:S01]  /*0d60*/  IMAD R29, R29, 0xf0, R28 ;  /* 0x000000f01d1d7824 */ /* 0x000fe200078e021c */
[----:B------:R-:W-:Y:S01]  /*0d70*/  LOP3.LUT R6, R6, 0x18, RZ, 0xc0, !PT ;  /* 0x0000001806067812 */ /* 0x000fe200078ec0ff */
[----:B------:R-:W1:Y:S04]  /*0d80*/  LDCU.64 UR18, c[0x3][0xa18] ;  /* 0x00c14300ff1277ac */ /* 0x000e680008000a00 */
[----:B------:R-:W-:Y:S01]  /*0d90*/  IMAD.IADD R29, R6, 0x1, R29 ;  /* 0x00000001061d7824 */ /* 0x000fe200078e021d */
[----:B------:R-:W2:Y:S04]  /*0da0*/  LDCU.64 UR22, c[0x3][0x828] ;  /* 0x00c10500ff1677ac */ /* 0x000ea80008000a00 */
[----:B------:R-:W-:Y:S01]  /*0db0*/  LDS.64 R30, [R29] ;  /* 0x000000001d1e7984 */ /* 0x000fe20000000a00 */
[----:B------:R-:W3:Y:S03]  /*0dc0*/  LDCU.64 UR26, c[0x3][0xa28] ;  /* 0x00c14500ff1a77ac */ /* 0x000ee60008000a00 */
[----:B------:R-:W4:Y:S04]  /*0dd0*/  LDS.64 R8, [R29+0xf0] ;  /* 0x0000f0001d087984 */ /* 0x000f280000000a00 */
[----:B------:R-:W-:Y:S04]  /*0de0*/  LDS.64 R12, [R29+0x30] ;  /* 0x000030001d0c7984 */ /* 0x000fe80000000a00 */
[----:B------:R-:W5:Y:S04]  /*0df0*/  LDS.64 R14, [R29+0xc0] ;  /* 0x0000c0001d0e7984 */ /* 0x000f680000000a00 */
[----:B------:R-:W-:Y:S04]  /*0e00*/  LDS.64 R16, [R29+0x60] ;  /* 0x000060001d107984 */ /* 0x000fe80000000a00 */
[----:B------:R-:W0:Y:S01]  /*0e10*/  LDS.64 R6, [R29+0x90] ;  /* 0x000090001d067984 */ /* 0x000e220000000a00 */
[----:B----4-:R-:W-:-:S02]  /*0e20*/  DADD R10, R30, R8 ;  /* 0x000000001e0a7229 */ /* 0x010fc40000000008 */
[----:B------:R-:W-:Y:S01]  /*0e30*/  DADD R30, R30, -R8 ;  /* 0x000000001e1e7229 */ /* 0x000fe20000000808 */
[----:B-1----:R-:W-:Y:S01]  /*0e40*/  MOV R8, UR18 ;  /* 0x0000001200087c02 */ /* 0x002fe20008000f00 */
[----:B------:R-:W-:Y:S01]  /*0e50*/  IMAD.U32 R9, RZ, RZ, UR19 ;  /* 0x00000013ff097e24 */ /* 0x000fe2000f8e00ff */
[C-C-:B-----5:R-:W-:Y:S02]  /*0e60*/  DADD R22, R12.reuse, R14.reuse ;  /* 0x000000000c167229 */ /* 0x160fe4000000000e */
[----:B------:R-:W-:Y:S02]  /*0e70*/  DADD R12, R12, -R14 ;  /* 0x000000000c0c7229 */ /* 0x000fe4000000080e */
[----:B------:R-:W-:Y:S02]  /*0e80*/  DFMA R18, R10, UR8, RZ ;  /* 0x000000080a127c2b */ /* 0x000fe400080000ff */
[----:B------:R-:W-:Y:S02]  /*0e90*/  DFMA R26, R30, UR12, RZ ;  /* 0x0000000c1e1a7c2b */ /* 0x000fe400080000ff */
[----:B0-----:R-:W-:-:S02]  /*0ea0*/  DADD R14, R16, R6 ;  /* 0x00000000100e7229 */ /* 0x001fc40000000006 */
[----:B------:R-:W-:Y:S02]  /*0eb0*/  DFMA R10, R10, UR10, RZ ;  /* 0x0000000a0a0a7c2b */ /* 0x000fe400080000ff */
[----:B------:R-:W-:Y:S02]  /*0ec0*/  DFMA R30, R30, UR14, RZ ;  /* 0x0000000e1e1e7c2b */ /* 0x000fe400080000ff */
[----:B------:R-:W-:Y:S01]  /*0ed0*/  DADD R16, R16, -R6 ;  /* 0x0000000010107229 */ /* 0x000fe20000000806 */
[----:B------:R-:W-:Y:S01]  /*0ee0*/  MOV R6, UR6 ;  /* 0x0000000600067c02 */ /* 0x000fe20008000f00 */
[----:B------:R-:W-:Y:S01]  /*0ef0*/  IMAD.U32 R7, RZ, RZ, UR7 ;  /* 0x00000007ff077e24 */ /* 0x000fe2000f8e00ff */
[----:B------:R-:W-:Y:S02]  /*0f00*/  DFMA R18, R22, UR16, R18 ;  /* 0x0000001016127c2b */ /* 0x000fe40008000012 */
[C---:B------:R-:W-:Y:S02]  /*0f10*/  DFMA R26, R12.reuse, UR20, R26 ;  /* 0x000000140c1a7c2b */ /* 0x040fe4000800001a */
[----:B------:R-:W-:-:S02]  /*0f20*/  DFMA R30, R12, R8, R30 ;  /* 0x000000080c1e722b */ /* 0x000fc4000000001e */
[----:B------:R-:W-:Y:S01]  /*0f30*/  DFMA R22, R22, R6, R10 ;  /* 0x000000061616722b */ /* 0x000fe2000000000a */
[----:B---3--:R-:W-:Y:S01]  /*0f40*/  MOV R12, UR26 ;  /* 0x0000001a000c7c02 */ /* 0x008fe20008000f00 */
[----:B--2---:R-:W-:Y:S01]  /*0f50*/  IMAD.U32 R11, RZ, RZ, UR23 ;  /* 0x00000017ff0b7e24 */ /* 0x004fe2000f8e00ff */
[----:B------:R-:W-:Y:S01]  /*0f60*/  MOV R10, UR22 ;  /* 0x00000016000a7c02 */ /* 0x000fe20008000f00 */
[----:B------:R-:W-:Y:S01]  /*0f70*/  IMAD.U32 R13, RZ, RZ, UR27 ;  /* 0x0000001bff0d7e24 */ /* 0x000fe2000f8e00ff */
        /* <DEDUP_REMOVED lines=12> */
.L_x_2277:
[----:B------:R-:W-:Y:S05]  /*1040*/  BSYNC.RECONVERGENT B0 ;  /* 0x0000000000007941 */ /* 0x000fea0003800200 */
.L_x_2276:
[----:B------:R-:W-:Y:S06]  /*1050*/  BAR.SYNC.DEFER_BLOCKING 0x0 ;  /* 0x0000000000007b1d */ /* 0x000fec0000010000 */
[----:B------:R-:W-:Y:S04]  /*1060*/  BSSY.RECONVERGENT B0, `(.L_x_2278) ;  /* 0x0000021000007945 */ /* 0x000fe80003800200 */
[----:B------:R-:W-:Y:S05]  /*1070*/  @P1 BRA `(.L_x_2279) ;  /* 0x00000000007c1947 */ /* 0x000fea0003800000 */
[----:B0-----:R-:W-:-:S04]  /*1080*/  SHF.L.U32 R2, R32, 0x3, RZ ;  /* 0x0000000320027819 */ /* 0x001fc800000006ff */
[----:B------:R-:W-:-:S05]  /*1090*/  LOP3.LUT R3, R2, 0x18, RZ, 0xc0, !PT ;  /* 0x0000001802037812 */ /* 0x000fca00078ec0ff */
[----:B------:R-:W-:-:S05]  /*10a0*/  IMAD.IADD R30, R28, 0x1, R3 ;  /* 0x000000011c1e7824 */ /* 0x000fca00078e0203 */
[----:B-12---:R-:W-:Y:S04]  /*10b0*/  LDS.64 R14, [R30] ;  /* 0x000000001e0e7984 */ /* 0x006fe80000000a00 */
        /* <DEDUP_REMOVED lines=13> */
[----:B------:R-:W-:-:S02]  /*1190*/  DFMA R28, R20, R6, R28 ;  /* 0x00000006141c722b */ /* 0x000fc4000000001c */
[C-C-:B--2---:R-:W-:Y:S02]  /*11a0*/  DADD R6, R2.reuse, R4.reuse ;  /* 0x0000000002067229 */ /* 0x144fe40000000004 */
[----:B------:R-:W-:Y:S02]  /*11b0*/  DADD R2, R2, -R4 ;  /* 0x0000000002027229 */ /* 0x000fe40000000804 */
[C---:B------:R-:W-:Y:S02]  /*11c0*/  DFMA R18, R14.reuse, UR20, R18 ;  /* 0x000000140e127c2b */ /* 0x040fe40008000012 */
[----:B------:R-:W-:Y:S02]  /*11d0*/  DFMA R16, R14, R8, R16 ;  /* 0x000000080e10722b */ /* 0x000fe40000000010 */
[----:B------:R-:W-:Y:S02]  /*11e0*/  DFMA R26, R20, UR16, R26 ;  /* 0x00000010141a7c2b */ /* 0x000fe4000800001a */
[----:B------:R-:W-:-:S02]  /*11f0*/  DFMA R28, R6, R10, R28 ;  /* 0x0000000a061c722b */ /* 0x000fc4000000001c */
[C---:B------:R-:W-:Y:S02]  /*1200*/  DFMA R18, R2.reuse, UR28, R18 ;  /* 0x0000001c02127c2b */ /* 0x040fe40008000012 */
[----:B------:R-:W-:Y:S02]  /*1210*/  DFMA R2, R2, R12, R16 ;  /* 0x0000000c0202722b */ /* 0x000fe40000000010 */
[----:B------:R-:W-:-:S06]  /*1220*/  DFMA R26, R6, UR24, R26 ;  /* 0x00000018061a7c2b */ /* 0x000fcc000800001a */
[----:B------:R-:W-:Y:S02]  /*1230*/  DADD R24, R28, -R2 ;  /* 0x000000001c187229 */ /* 0x000fe40000000802 */
[C-C-:B------:R-:W-:Y:S02]  /*1240*/  DADD R20, R26.reuse, -R18.reuse ;  /* 0x000000001a147229 */ /* 0x140fe40000000812 */
[----:B------:R-:W-:Y:S02]  /*1250*/  DADD R4, R26, R18 ;  /* 0x000000001a047229 */ /* 0x000fe40000000012 */
[----:B------:R-:W-:-:S11]  /*1260*/  DADD R2, R28, R2 ;  /* 0x000000001c027229 */ /* 0x000fd60000000002 */
.L_x_2279:
[----:B------:R-:W-:Y:S05]  /*1270*/  BSYNC.RECONVERGENT B0 ;  /* 0x0000000000007941 */ /* 0x000fea0003800200 */
.L_x_2278:
        /* <DEDUP_REMOVED lines=11> */
.L_x_2280:
        /* <DEDUP_REMOVED lines=13> */
.L_x_3164:


//--------------------- .text._Z32massMatrixMultiplyRegisterKernelILi4ELi6ELi3EEviPKdS1_S1_S1_Pd --------------------------
	.section	.text._Z32massMatrixMultiplyRegisterKernelILi4ELi6ELi3EEviPKdS1_S1_S1_Pd,"ax",@progbits
	.align	128
        .global         _Z32massMatrixMultiplyRegisterKernelILi4ELi6ELi3EEviPKdS1_S1_S1_Pd
        .type           _Z32massMatrixMultiplyRegisterKernelILi4ELi6ELi3EEviPKdS1_S1_S1_Pd,@function
        .size           _Z32massMatrixMultiplyRegisterKernelILi4ELi6ELi3EEviPKdS1_S1_S1_Pd,(.L_x_3165 - _Z32massMatrixMultiplyRegisterKernelILi4ELi6ELi3EEviPKdS1_S1_S1_Pd)
        .other          _Z32massMatrixMultiplyRegisterKernelILi4ELi6ELi3EEviPKdS1_S1_S1_Pd,@"STO_CUDA_ENTRY STV_DEFAULT"
_Z32massMatrixMultiplyRegisterKernelILi4ELi6ELi3EEviPKdS1_S1_S1_Pd:
.text._Z32massMatrixMultiplyRegisterKernelILi4ELi6ELi3EEviPKdS1_S1_S1_Pd:
        /* <DEDUP_REMOVED lines=106> */
.L_x_2282:
[----:B------:R-:W-:Y:S05]  /*06a0*/  BSYNC.RECONVERGENT B0 ;  /* 0x0000000000007941 */ /* 0x000fea0003800200 */
.L_x_2281:
        /* <DEDUP_REMOVED lines=41> */
.L_x_2284:
[----:B------:R-:W-:Y:S05]  /*0940*/  BSYNC.RECONVERGENT B0 ;  /* 0x0000000000007941 */ /* 0x000fea0003800200 */
.L_x_2283:
        /* <DEDUP_REMOVED lines=121> */
.L_x_2286:
[----:B------:R-:W-:Y:S05]  /*10e0*/  BSYNC.RECONVERGENT B0 ;  /* 0x0000000000007941 */ /* 0x000fea0003800200 */
.L_x_2285:
        /* <DEDUP_REMOVED lines=36> */
.L_x_2288:
[----:B------:R-:W-:Y:S05]  /*1330*/  BSYNC.RECONVERGENT B0 ;  /* 0x0000000000007941 */ /* 0x000fea0003800200 */
.L_x_2287:
        /* <DEDUP_REMOVED lines=11> */
.L_x_2289:
        /* <DEDUP_REMOVED lines=9> */
.L_x_3165:


//--------------------- .text._Z42massMatrixMultiplyMonolithicConstantKernelILi4ELi5ELi5EEviPKdS1_S1_S1_Pd --------------------------
	.section	.text._Z42massMatrixMultiplyMonolithicConstantKernelILi4ELi5ELi5EEviPKdS1_S1_S1_Pd,"ax",@progbits
	.align	128
        .global         _Z42massMatrixMultiplyMonolithicConstantKernelILi4ELi5ELi5EEviPKdS1_S1_S1_Pd
        .type           _Z42massMatrixMultiplyMonolithicConstantKernelILi4ELi5ELi5EEviPKdS1_S1_S1_Pd,@function
        .size           _Z42massMatrixMultiplyMonolithicConstantKernelILi4ELi5ELi5EEviPKdS1_S1_S1_Pd,(.L_x_3166 - _Z42massMatrixMultiplyMonolithicConstantKernelILi4ELi5ELi5EEviPKdS1_S1_S1_Pd)
        .other          _Z42massMatrixMultiplyMonolithicConstantKernelILi4ELi5ELi5EEviPKdS1_S1_S1_Pd,@"STO_CUDA_ENTRY STV_DEFAULT"
_Z42massMatrixMultiplyMonolithicConstantKernelILi4ELi5ELi5EEviPKdS1_S1_S1_Pd:
.text._Z42massMatrixMultiplyMonolithicConstantKernelILi4ELi5ELi5EEviPKdS1_S1_S1_Pd:
        /* <DEDUP_REMOVED lines=10> */
[----:B------:R-:W3:Y:S01]  /*00a0*/  S2R R28, SR_CgaCtaId ;  /* 0x00000000001c7919 */ /* 0x000ee20000008800 */
[----:B0-----:R-:W-:Y:S01]  /*00b0*/  IMAD R0, R9, 0x5, R2 ;  /* 0x0000000509007824 */ /* 0x001fe200078e0202 */
[----:B----4-:R-:W-:-:S03]  /*00c0*/  LOP3.LUT R14, R3, 0xffff, RZ, 0xc0, !PT ;  /* 0x0000ffff030e7812 */ /* 0x010fc600078ec0ff */
[C---:B------:R-:W-:Y:S01]  /*00d0*/  IMAD R9, R0.reuse, 0x19, R3 ;  /* 0x0000001900097824 */ /* 0x040fe200078e0203 */
[----:B-1----:R-:W-:Y:S01]  /*00e0*/  ISETP.GE.AND P0, PT, R0, UR6, PT ;  /* 0x0000000600007c0c */ /* 0x002fe2000bf06270 */
[----:B------:R-:W-:Y:S01]  /*00f0*/  IMAD R14, R14, 0x3334, RZ ;  /* 0x000033340e0e7824 */ /* 0x000fe200078e02ff */
[----:B------:R-:W-:Y:S01]  /*0100*/  MOV R21, 0x400 ;  /* 0x0000040000157802 */ /* 0x000fe20000000f00 */
[----:B------:R-:W-:-:S03]  /*0110*/  IMAD R9, R9, 0x5, RZ ;  /* 0x0000000509097824 */ /* 0x000fc600078e02ff */
[----:B------:R-:W-:Y:S01]  /*0120*/  SHF.R.U32.HI R20, RZ, 0x10, R14 ;  /* 0x00000010ff147819 */ /* 0x000fe2000001160e */
[----:B--2---:R-:W-:Y:S01]  /*0130*/  IMAD.WIDE R24, R9, 0x8, R24 ;  /* 0x0000000809187825 */ /* 0x004fe200078e0218 */
[----:B------:R-:W-:Y:S02]  /*0140*/  LOP3.LUT R30, R3, 0x3, RZ, 0xc0, !PT ;  /* 0x00000003031e7812 */ /* 0x000fe400078ec0ff */
[----:B------:R-:W-:-:S03]  /*0150*/  CS2R R8, SRZ ;  /* 0x0000000000087805 */ /* 0x000fc6000001ff00 */
[----:B------:R-:W0:Y:S01]  /*0160*/  @!P0 LDC.64 R14, c[0x0][0x3a0] ;  /* 0x0000e800ff0e8b82 */ /* 0x000e220000000a00 */
[----:B---3--:R-:W-:Y:S01]  /*0170*/  LEA R27, R28, R21, 0x18 ;  /* 0x000000151c1b7211 */ /* 0x008fe200078ec0ff */
[----:B------:R1:W5:Y:S01]  /*0180*/  @!P0 LDG.E.64.CONSTANT R12, desc[UR4][R24.64+0x8] ;  /* 0x00000804180c8981 */ /* 0x000362000c1e9b00 */
[----:B------:R-:W-:-:S03]  /*0190*/  @!P0 LOP3.LUT R21, R30, 0x3fc, R3, 0xf8, !PT ;  /* 0x000003fc1e158812 */ /* 0x000fc600078ef803 */
[----:B------:R1:W5:Y:S01]  /*01a0*/  @!P0 LDG.E.64.CONSTANT R8, desc[UR4][R24.64] ;  /* 0x0000000418088981 */ /* 0x000362000c1e9b00 */
[----:B------:R-:W-:-:S03]  /*01b0*/  @!P0 LEA R21, R0, R21, 0x6 ;  /* 0x0000001500158211 */ /* 0x000fc600078e30ff */
[----:B------:R1:W5:Y:S04]  /*01c0*/  @!P0 LDG.E.64.CONSTANT R16, desc[UR4][R24.64+0x10] ;  /* 0x0000100418108981 */ /* 0x000368000c1e9b00 */
[----:B------:R1:W5:Y:S01]  /*01d0*/  @!P0 LDG.E.64.CONSTANT R22, desc[UR4][R24.64+0x18] ;  /* 0x0000180418168981 */ /* 0x000362000c1e9b00 */
[----:B0-----:R-:W-:-:S05]  /*01e0*/  @!P0 IMAD.WIDE R14, R21, 0x8, R14 ;  /* 0x00000008150e8825 */ /* 0x001fca00078e020e */
[----:B------:R1:W5:Y:S04]  /*01f0*/  @!P0 LDG.E.64.CONSTANT R18, desc[UR4][R14.64] ;  /* 0x000000040e128981 */ /* 0x000368000c1e9b00 */
[----:B------:R1:W5:Y:S04]  /*0200*/  @!P0 LDG.E.64.CONSTANT R10, desc[UR4][R14.64+0x80] ;  /* 0x000080040e0a8981 */ /* 0x000368000c1e9b00 */
[----:B------:R1:W5:Y:S04]  /*0210*/  @!P0 LDG.E.64.CONSTANT R6, desc[UR4][R14.64+0x100] ;  /* 0x000100040e068981 */ /* 0x000368000c1e9b00 */
[----:B------:R1:W5:Y:S01]  /*0220*/  @!P0 LDG.E.64.CONSTANT R4, desc[UR4][R14.64+0x180] ;  /* 0x000180040e048981 */ /* 0x000362000c1e9b00 */
[----:B------:R-:W-:-:S05]  /*0230*/  PRMT R26, R20, 0x9910, RZ ;  /* 0x00009910141a7816 */ /* 0x000fca00000000ff */
[----:B------:R-:W-:-:S04]  /*0240*/  IMAD R26, R26, 0x5, RZ ;  /* 0x000000051a1a7824 */ /* 0x000fc800078e02ff */
[----:B------:R-:W-:Y:S01]  /*0250*/  IMAD.MOV R26, RZ, RZ, -R26 ;  /* 0x000000ffff1a7224 */ /* 0x000fe200078e0a1a */
[----:B------:R-:W-:Y:S01]  /*0260*/  BAR.SYNC.DEFER_BLOCKING 0x0 ;  /* 0x0000000000007b1d */ /* 0x000fe20000010000 */
[----:B------:R-:W-:-:S03]  /*0270*/  ISETP.GT.U32.AND P1, PT, R3, 0xf, PT ;  /* 0x0000000f0300780c */ /* 0x000fc60003f24070 */
[----:B------:R-:W-:Y:S01]  /*0280*/  PRMT R26, R26, 0x7710, RZ ;  /* 0x000077101a1a7816 */ /* 0x000fe200000000ff */
[----:B------:R-:W-:Y:S01]  /*0290*/  IMAD R27, R2, 0x3e8, R27 ;  /* 0x000003e8021b7824 */ /* 0x000fe200078e021b */
[----:B------:R-:W-:-:S03]  /*02a0*/  SHF.R.U32.HI R37, RZ, 0x2, R3 ;  /* 0x00000002ff257819 */ /* 0x000fc60000011603 */
[----:B------:R-:W-:Y:S01]  /*02b0*/  IMAD.IADD R26, R26, 0x1, R3 ;  /* 0x000000011a1a7824 */ /* 0x000fe200078e0203 */
[----:B------:R-:W-:Y:S01]  /*02c0*/  BSSY.RECONVERGENT B0, `(.L_x_2290) ;  /* 0x000002c000007945 */ /* 0x000fe20003800200 */
[--C-:B------:R-:W-:Y:S02]  /*02d0*/  IMAD R2, R20, 0xc8, R27.reuse ;  /* 0x000000c814027824 */ /* 0x100fe400078e021b */
[----:B------:R-:W-:Y:S01]  /*02e0*/  IMAD R36, R37, 0x28, R27 ;  /* 0x0000002825247824 */ /* 0x000fe200078e021b */
[----:B------:R-:W-:Y:S02]  /*02f0*/  LOP3.LUT R29, R26, 0xffff, RZ, 0xc0, !PT ;  /* 0x0000ffff1a1d7812 */ /* 0x000fe400078ec0ff */
[----:B------:R-:W-:Y:S01]  /*0300*/  ISETP.GT.U32.AND P2, PT, R3, 0x13, PT ;  /* 0x000000130300780c */ /* 0x000fe20003f44070 */
[----:B------:R-:W-:Y:S02]  /*0310*/  IMAD R37, R37, 0xa0, R36 ;  /* 0x000000a025257824 */ /* 0x000fe400078e0224 */
[----:B------:R-:W-:Y:S01]  /*0320*/  IMAD R2, R29, 0x28, R2 ;  /* 0x000000281d027824 */ /* 0x000fe200078e0202 */
[----:B-1----:R-:W-:Y:S09]  /*0330*/  @P1 BRA `(.L_x_2291) ;  /* 0x0000000000901947 */ /* 0x002ff20003800000 */
        /* <DEDUP_REMOVED lines=18> */
[----:B------:R-:W-:Y:S02]  /*0460*/  DFMA R14, R10, UR34, R14 ;  /* 0x000000220a0e7c2b */ /* 0x000fe4000800000e */
[----:B0-----:R-:W-:-:S02]  /*0470*/  DFMA R20, R6, UR12, R20 ;  /* 0x0000000c06147c2b */ /* 0x001fc40008000014 */
[----:B------:R-:W-:Y:S02]  /*0480*/  DFMA R18, R10, UR42, R18 ;  /* 0x0000002a0a127c2b */ /* 0x000fe40008000012 */
[C---:B-1----:R-:W-:Y:S02]  /*0490*/  DFMA R26, R6.reuse, UR20, R26 ;  /* 0x00000014061a7c2b */ /* 0x042fe4000800001a */
[----:B--2---:R-:W-:Y:S02]  /*04a0*/  DFMA R28, R6, UR28, R28 ;  /* 0x0000001c061c7c2b */ /* 0x004fe4000800001c */
[----:B------:R-:W-:Y:S02]  /*04b0*/  DFMA R20, R4, UR14, R20 ;  /* 0x0000000e04147c2b */ /* 0x000fe40008000014 */
[----:B---3--:R-:W-:Y:S02]  /*04c0*/  DFMA R14, R6, UR36, R14 ;  /* 0x00000024060e7c2b */ /* 0x008fe4000800000e */
[----:B------:R-:W-:-:S02]  /*04d0*/  DFMA R26, R4, UR22, R26 ;  /* 0x00000016041a7c2b */ /* 0x000fc4000800001a */
        /* <DEDUP_REMOVED lines=9> */
[----:B------:R0:W-:Y:S02]  /*0570*/  STS.64 [R7+0x320], R18 ;  /* 0x0003201207007388 */ /* 0x0001e40000000a00 */
.L_x_2291:
[----:B------:R-:W-:Y:S05]  /*0580*/  BSYNC.RECONVERGENT B0 ;  /* 0x0000000000007941 */ /* 0x000fea0003800200 */
.L_x_2290:
[----:B------:R-:W-:Y:S01]  /*0590*/  BAR.SYNC.DEFER_BLOCKING 0x0 ;  /* 0x0000000000007b1d */ /* 0x000fe20000010000 */
[----:B------:R-:W-:-:S05]  /*05a0*/  IMAD R30, R30, 0x8, R37 ;  /* 0x000000081e1e7824 */ /* 0x000fca00078e0225 */
        /* <DEDUP_REMOVED lines=9> */
[----:B------:R-:W4:Y:S01]  /*0640*/  LDCU.128 UR32, c[0x3][0x60] ;  /* 0x00c00c00ff2077ac */ /* 0x000f220008000c00 */
[----:B------:R-:W4:Y:S01]  /*0650*/  LDCU.128 UR40, c[0x3][0x80] ;  /* 0x00c01000ff2877ac */ /* 0x000f220008000c00 */
[----:B------:R-:W3:Y:S01]  /*0660*/  LDCU.128 UR12, c[0x3][0x10] ;  /* 0x00c00200ff0c77ac */ /* 0x000ee20008000c00 */
[----:B------:R-:W3:Y:S01]  /*0670*/  LDCU.128 UR20, c[0x3][0x30] ;  /* 0x00c00600ff1477ac */ /* 0x000ee20008000c00 */
[----:B------:R-:W3:Y:S01]  /*0680*/  LDCU.128 UR28, c[0x3][0x50] ;  /* 0x00c00a00ff1c77ac */ /* 0x000ee20008000c00 */
[----:B------:R-:W3:Y:S01]  /*0690*/  LDCU.128 UR36, c[0x3][0x70] ;  /* 0x00c00e00ff2477ac */ /* 0x000ee20008000c00 */
[----:B------:R-:W3:Y:S01]  /*06a0*/  LDCU.128 UR44, c[0x3][0x90] ;  /* 0x00c01200ff2c77ac */ /* 0x000ee20008000c00 */
[----:B0-----:R-:W-:-:S02]  /*06b0*/  DFMA R20, R18, UR8, RZ ;  /* 0x0000000812147c2b */ /* 0x001fc400080000ff */
[C---:B--2---:R-:W-:Y:S02]  /*06c0*/  DFMA R26, R18.reuse, UR16, RZ ;  /* 0x00000010121a7c2b */ /* 0x044fe400080000ff */
[C---:B----4-:R-:W-:Y:S02]  /*06d0*/  DFMA R28, R18.reuse, UR24, RZ ;  /* 0x00000018121c7c2b */ /* 0x050fe400080000ff */
[C---:B------:R-:W-:Y:S02]  /*06e0*/  DFMA R14, R18.reuse, UR32, RZ ;  /* 0x00000020120e7c2b */ /* 0x040fe400080000ff */
[----:B------:R-:W-:Y:S02]  /*06f0*/  DFMA R18, R18, UR40, RZ ;  /* 0x0000002812127c2b */ /* 0x000fe400080000ff */
[C---:B-1----:R-:W-:Y:S02]  /*0700*/  DFMA R20, R10.reuse, UR10, R20 ;  /* 0x0000000a0a147c2b */ /* 0x042fe40008000014 */
[----:B------:R-:W-:-:S02]  /*0710*/  DFMA R26, R10, UR18, R26 ;  /* 0x000000120a1a7c2b */ /* 0x000fc4000800001a */
[C---:B------:R-:W-:Y:S02]  /*0720*/  DFMA R28, R10.reuse, UR26, R28 ;  /* 0x0000001a0a1c7c2b */ /* 0x040fe4000800001c */
[C---:B------:R-:W-:Y:S02]  /*0730*/  DFMA R14, R10.reuse, UR34, R14 ;  /* 0x000000220a0e7c2b */ /* 0x040fe4000800000e */
[----:B------:R-:W-:Y:S02]  /*0740*/  DFMA R18, R10, UR42, R18 ;  /* 0x0000002a0a127c2b */ /* 0x000fe40008000012 */
[C---:B---3--:R-:W-:Y:S02]  /*0750*/  DFMA R20, R6.reuse, UR12, R20 ;  /* 0x0000000c06147c2b */ /* 0x048fe40008000014 */
[C---:B------:R-:W-:Y:S02]  /*0760*/  DFMA R26, R6.reuse, UR20, R26 ;  /* 0x00000014061a7c2b */ /* 0x040fe4000800001a */
[----:B------:R-:W-:-:S02]  /*0770*/  DFMA R28, R6, UR28, R28 ;  /* 0x0000001c061c7c2b */ /* 0x000fc4000800001c */
[C---:B------:R-:W-:Y:S02]  /*0780*/  DFMA R14, R6.reuse, UR36, R14 ;  /* 0x00000024060e7c2b */ /* 0x040fe4000800000e */
        /* <DEDUP_REMOVED lines=11> */
.L_x_2293:
[----:B------:R-:W-:Y:S05]  /*0840*/  BSYNC.RECONVERGENT B0 ;  /* 0x0000000000007941 */ /* 0x000fea0003800200 */
.L_x_2292:
[----:B------:R-:W-:Y:S06]  /*0850*/  BAR.SYNC.DEFER_BLOCKING 0x0 ;  /* 0x0000000000007b1d */ /* 0x000fec0000010000 */
[----:B------:R-:W2:Y:S01]  /*0860*/  LDCU.128 UR16, c[0x3][URZ] ;  /* 0x00c00000ff1077ac */ /* 0x000ea20008000c00 */
[----:B------:R-:W3:Y:S01]  /*0870*/  LDCU.128 UR12, c[0x3][0x20] ;  /* 0x00c00400ff0c77ac */ /* 0x000ee20008000c00 */
[----:B------:R-:W4:Y:S01]  /*0880*/  LDCU.128 UR20, c[0x3][0x10] ;  /* 0x00c00200ff1477ac */ /* 0x000f220008000c00 */
[----:B------:R-:W2:Y:S01]  /*0890*/  LDCU.128 UR24, c[0x3][0x30] ;  /* 0x00c00600ff1877ac */ /* 0x000ea20008000c00 */
[----:B------:R-:W4:Y:S01]  /*08a0*/  LDCU.128 UR8, c[0x3][0x40] ;  /* 0x00c00800ff0877ac */ /* 0x000f220008000c00 */
[----:B------:R-:W3:Y:S01]  /*08b0*/  LDS.64 R34, [R2] ;  /* 0x0000000002227984 */ /* 0x000ee20000000a00 */
[----:B------:R-:W4:Y:S03]  /*08c0*/  LDCU.128 UR28, c[0x3][0x50] ;  /* 0x00c00a00ff1c77ac */ /* 0x000f260008000c00 */
[----:B01----:R-:W0:Y:S01]  /*08d0*/  LDS.64 R26, [R2+0x8] ;  /* 0x00000800021a7984 */ /* 0x003e220000000a00 */
[----:B------:R-:W1:Y:S03]  /*08e0*/  LDCU.64 UR6, c[0x3][0x18] ;  /* 0x00c00300ff0677ac */ /* 0x000e660008000a00 */
[----:B------:R-:W1:Y:S04]  /*08f0*/  LDS.64 R28, [R2+0x10] ;  /* 0x00001000021c7984 */ /* 0x000e680000000a00 */
[----:B------:R-:W1:Y:S01]  /*0900*/  LDS.64 R30, [R2+0x18] ;  /* 0x00001800021e7984 */ /* 0x000e620000000a00 */
[----:B--2--5:R-:W-:Y:S01]  /*0910*/  IMAD.U32 R6, RZ, RZ, UR24 ;  /* 0x00000018ff067e24 */ /* 0x024fe2000f8e00ff */
[----:B------:R-:W-:Y:S01]  /*0920*/  MOV R7, UR25 ;  /* 0x0000001900077c02 */ /* 0x000fe20008000f00 */
[----:B---3--:R-:W-:-:S02]  /*0930*/  DFMA R4, R34, UR16, RZ ;  /* 0x0000001022047c2b */ /* 0x008fc400080000ff */
[C---:B------:R-:W-:Y:S02]  /*0940*/  DFMA R14, R34.reuse, UR12, RZ ;  /* 0x0000000c220e7c2b */ /* 0x040fe400080000ff */
[----:B----4-:R-:W-:-:S04]  /*0950*/  DFMA R18, R34, UR8, RZ ;  /* 0x0000000822127c2b */ /* 0x010fc800080000ff */
[C---:B0-----:R-:W-:Y:S01]  /*0960*/  DFMA R10, R26.reuse, UR18, R4 ;  /* 0x000000121a0a7c2b */ /* 0x041fe20008000004 */
[----:B------:R-:W-:Y:S01]  /*0970*/  MOV R4, UR20 ;  /* 0x0000001400047c02 */ /* 0x000fe20008000f00 */
[----:B------:R-:W-:Y:S01]  /*0980*/  IMAD.U32 R5, RZ, RZ, UR21 ;  /* 0x00000015ff057e24 */ /* 0x000fe2000f8e00ff */
[----:B------:R-:W-:-:S05]  /*0990*/  DFMA R14, R26, UR14, R14 ;  /* 0x0000000e1a0e7c2b */ /* 0x000fca000800000e */
[----:B-1----:R-:W-:-:S03]  /*09a0*/  DFMA R10, R28, R4, R10 ;  /* 0x000000041c0a722b */ /* 0x002fc6000000000a */
[----:B------:R-:W-:-:S05]  /*09b0*/  DFMA R14, R28, R6, R14 ;  /* 0x000000061c0e722b */ /* 0x000fca000000000e */
[C---:B------:R-:W-:Y:S01]  /*09c0*/  DFMA R10, R30.reuse, UR22, R10 ;  /* 0x000000161e0a7c2b */ /* 0x040fe2000800000a */
[----:B------:R-:W0:Y:S02]  /*09d0*/  LDCU.128 UR20, c[0x3][0x60] ;  /* 0x00c00c00ff1477ac */ /* 0x000e240008000c00 */
[----:B------:R-:W-:Y:S01]  /*09e0*/  DFMA R14, R30, UR26, R14 ;  /* 0x0000001a1e0e7c2b */ /* 0x000fe2000800000e */
[----:B------:R-:W1:Y:S04]  /*09f0*/  LDCU.128 UR24, c[0x3][0x70] ;  /* 0x00c00e00ff1877ac */ /* 0x000e680008000c00 */
[----:B------:R-:W-:Y:S01]  /*0a00*/  DMUL R8, R10, R8 ;  /* 0x000000080a087228 */ /* 0x000fe20000000000 */
[----:B------:R-:W-:Y:S02]  /*0a10*/  IMAD.U32 R10, RZ, RZ, UR10 ;  /* 0x0000000aff0a7e24 */ /* 0x000fe4000f8e00ff */
[----:B------:R-:W-:Y:S01]  /*0a20*/  DMUL R12, R14, R12 ;  /* 0x0000000c0e0c7228 */ /* 0x000fe20000000000 */
[----:B------:R-:W-:Y:S01]  /*0a30*/  IMAD.U32 R11, RZ, RZ, UR11 ;  /* 0x0000000bff0b7e24 */ /* 0x000fe2000f8e00ff */
[----:B------:R-:W-:Y:S01]  /*0a40*/  MOV R14, UR28 ;  /* 0x0000001c000e7c02 */ /* 0x000fe20008000f00 */
[----:B------:R-:W-:Y:S01]  /*0a50*/  IMAD.U32 R15, RZ, RZ, UR29 ;  /* 0x0000001dff0f7e24 */ /* 0x000fe2000f8e00ff */
[----:B------:R-:W2:Y:S03]  /*0a60*/  LDCU.64 UR10, c[0x3][0x38] ;  /* 0x00c00700ff0a77ac */ /* 0x000ea60008000a00 */
[----:B------:R-:W-:-:S02]  /*0a70*/  DFMA R18, R26, R10, R18 ;  /* 0x0000000a1a12722b */ /* 0x000fc40000000012 */
[----:B0-----:R-:W-:Y:S01]  /*0a80*/  DFMA R32, R34, UR20, RZ ;  /* 0x0000001422207c2b */ /* 0x001fe200080000ff */
[----:B-1----:R-:W-:Y:S02]  /*0a90*/  IMAD.U32 R20, RZ, RZ, UR24 ;  /* 0x00000018ff147e24 */ /* 0x002fe4000f8e00ff */
[----:B------:R-:W-:-:S03]  /*0aa0*/  IMAD.U32 R21, RZ, RZ, UR25 ;  /* 0x00000019ff157e24 */ /* 0x000fc6000f8e00ff */
[----:B------:R-:W-:-:S08]  /*0ab0*/  DFMA R18, R28, R14, R18 ;  /* 0x0000000e1c12722b */ /* 0x000fd00000000012 */
[----:B------:R-:W-:Y:S01]  /*0ac0*/  DFMA R18, R30, UR30, R18 ;  /* 0x0000001e1e127c2b */ /* 0x000fe20008000012 */
[----:B------:R-:W0:Y:S07]  /*0ad0*/  LDCU.128 UR28, c[0x3][0x90] ;  /* 0x00c01200ff1c77ac */ /* 0x000e2e0008000c00 */
[----:B------:R-:W-:Y:S01]  /*0ae0*/  DMUL R16, R18, R16 ;  /* 0x0000001012107228 */ /* 0x000fe20000000000 */
[----:B------:R-:W-:Y:S01]  /*0af0*/  IMAD.U32 R18, RZ, RZ, UR22 ;  /* 0x00000016ff127e24 */ /* 0x000fe2000f8e00ff */
[----:B------:R-:W-:Y:S01]  /*0b00*/  MOV R19, UR23 ;  /* 0x0000001700137c02 */ /* 0x000fe20008000f00 */
[----:B------:R-:W1:Y:S05]  /*0b10*/  LDCU.64 UR22, c[0x3][0x58] ;  /* 0x00c00b00ff1677ac */ /* 0x000e6a0008000a00 */
[----:B------:R-:W-:-:S08]  /*0b20*/  DFMA R32, R26, R18, R32 ;  /* 0x000000121a20722b */ /* 0x000fd00000000020 */
[----:B------:R-:W-:-:S08]  /*0b30*/  DFMA R32, R28, R20, R32 ;  /* 0x000000141c20722b */ /* 0x000fd00000000020 */
[----:B------:R-:W-:Y:S01]  /*0b40*/  DFMA R32, R30, UR26, R32 ;  /* 0x0000001a1e207c2b */ /* 0x000fe20008000020 */
[----:B------:R-:W3:Y:S07]  /*0b50*/  LDCU.128 UR24, c[0x3][0x80] ;  /* 0x00c01000ff1877ac */ /* 0x000eee0008000c00 */
[----:B------:R-:W-:Y:S01]  /*0b60*/  DMUL R22, R32, R22 ;  /* 0x0000001620167228 */ /* 0x000fe20000000000 */
[----:B------:R-:W-:-:S06]  /*0b70*/  CS2R R32, SRZ ;  /* 0x0000000000207805 */ /* 0x000fcc000001ff00 */
[----:B------:R4:W2:Y:S01]  /*0b80*/  @!P0 LDG.E.64.CONSTANT R32, desc[UR4][R24.64+0x20] ;  /* 0x0000200418208981 */ /* 0x0008a2000c1e9b00 */
[----:B------:R-:W-:Y:S01]  /*0b90*/  BSSY.RECONVERGENT B0, `(.L_x_2294) ;  /* 0x000005a000007945 */ /* 0x000fe20003800200 */
[----:B---3--:R-:W-:Y:S01]  /*0ba0*/  DFMA R34, R34, UR24, RZ ;  /* 0x0000001822227c2b */ /* 0x008fe200080000ff */
[----:B----4-:R-:W-:Y:S01]  /*0bb0*/  MOV R24, UR26 ;  /* 0x0000001a00187c02 */ /* 0x010fe20008000f00 */
[----:B------:R-:W-:-:S06]  /*0bc0*/  IMAD.U32 R25, RZ, RZ, UR27 ;  /* 0x0000001bff197e24 */ /* 0x000fcc000f8e00ff */
[----:B------:R-:W-:Y:S02]  /*0bd0*/  DFMA R34, R26, R24, R34 ;  /* 0x000000181a22722b */ /* 0x000fe40000000022 */
[----:B------:R-:W-:-:S06]  /*0be0*/  DFMA R26, R8, R4, RZ ;  /* 0x00000004081a722b */ /* 0x000fcc00000000ff */
[----:B0-----:R-:W-:Y:S02]  /*0bf0*/  DFMA R34, R28, UR28, R34 ;  /* 0x0000001c1c227c2b */ /* 0x001fe40008000022 */
[----:B------:R-:W-:Y:S01]  /*0c00*/  DFMA R28, R8, UR6, RZ ;  /* 0x00000006081c7c2b */ /* 0x000fe200080000ff */
[----:B------:R-:W0:Y:S01]  /*0c10*/  LDCU.64 UR6, c[0x3][0x78] ;  /* 0x00c00f00ff0677ac */ /* 0x000e220008000a00 */
[----:B------:R-:W-:-:S04]  /*0c20*/  DFMA R26, R12, R6, R26 ;  /* 0x000000060c1a722b */ /* 0x000fc8000000001a */
[----:B------:R-:W-:Y:S02]  /*0c30*/  DFMA R34, R30, UR30, R34 ;  /* 0x0000001e1e227c2b */ /* 0x000fe40008000022 */
[----:B------:R-:W-:Y:S02]  /*0c40*/  DFMA R30, R8, UR18, RZ ;  /* 0x00000012081e7c2b */ /* 0x000fe400080000ff */
[----:B--2---:R-:W-:Y:S01]  /*0c50*/  DFMA R28, R12, UR10, R28 ;  /* 0x0000000a0c1c7c2b */ /* 0x004fe2000800001c */
[----:B------:R-:W2:Y:S01]  /*0c60*/  LDCU.64 UR10, c[0x3][0x98] ;  /* 0x00c01300ff0a77ac */ /* 0x000ea20008000a00 */
[----:B------:R-:W-:-:S04]  /*0c70*/  DFMA R26, R16, R14, R26 ;  /* 0x0000000e101a722b */ /* 0x000fc8000000001a */
[----:B------:R-:W-:Y:S02]  /*0c80*/  DFMA R30, R12, UR14, R30 ;  /* 0x0000000e0c1e7c2b */ /* 0x000fe4000800001e */
[----:B-1----:R-:W-:Y:S02]  /*0c90*/  DFMA R28, R16, UR22, R28 ;  /* 0x00000016101c7c2b */ /* 0x002fe4000800001c */
[----:B------:R-:W-:-:S04]  /*0ca0*/  DFMA R26, R22, R20, R26 ;  /* 0x00000014161a722b */ /* 0x000fc8000000001a */
[----:B------:R-:W-:Y:S02]  /*0cb0*/  DFMA R30, R16, R10, R30 ;  /* 0x0000000a101e722b */ /* 0x000fe4000000001e */
[----:B0-----:R-:W-:-:S06]  /*0cc0*/  DFMA R28, R22, UR6, R28 ;  /* 0x00000006161c7c2b */ /* 0x001fcc000800001c */
[----:B------:R-:W-:Y:S02]  /*0cd0*/  DFMA R30, R22, R18, R30 ;  /* 0x00000012161e722b */ /* 0x000fe4000000001e */
[----:B------:R-:W-:Y:S02]  /*0ce0*/  DMUL R32, R34, R32 ;  /* 0x0000002022207228 */ /* 0x000fe40000000000 */
[----:B------:R-:W-:-:S06]  /*0cf0*/  DFMA R34, R8, UR16, RZ ;  /* 0x0000001008227c2b */ /* 0x000fcc00080000ff */
[----:B------:R-:W-:Y:S02]  /*0d00*/  DFMA R30, R32, R24, R30 ;  /* 0x00000018201e722b */ /* 0x000fe4000000001e */
[----:B------:R-:W-:Y:S02]  /*0d10*/  DFMA R34, R12, UR12, R34 ;  /* 0x0000000c0c227c2b */ /* 0x000fe40008000022 */
[C---:B------:R-:W-:Y:S02]  /*0d20*/  DFMA R26, R32.reuse, UR28, R26 ;  /* 0x0000001c201a7c2b */ /* 0x040fe4000800001a */
[----:B--2---:R-:W-:Y:S01]  /*0d30*/  DFMA R28, R32, UR10, R28 ;  /* 0x0000000a201c7c2b */ /* 0x004fe2000800001c */
[----:B------:R0:W-:Y:S03]  /*0d40*/  STS.64 [R2+0x8], R30 ;  /* 0x0000081e02007388 */ /* 0x0001e60000000a00 */
[----:B------:R-:W-:Y:S01]  /*0d50*/  DFMA R34, R16, UR8, R34 ;  /* 0x0000000810227c2b */ /* 0x000fe20008000022 */
[----:B------:R0:W-:Y:S04]  /*0d60*/  STS.64 [R2+0x10], R26 ;  /* 0x0000101a02007388 */ /* 0x0001e80000000a00 */
[----:B------:R0:W-:Y:S03]  /*0d70*/  STS.64 [R2+0x18], R28 ;  /* 0x0000181c02007388 */ /* 0x0001e60000000a00 */
[----:B------:R-:W-:-:S08]  /*0d80*/  DFMA R34, R22, UR20, R34 ;  /* 0x0000001416227c2b */ /* 0x000fd00008000022 */
[----:B------:R-:W-:-:S07]  /*0d90*/  DFMA R34, R32, UR24, R34 ;  /* 0x0000001820227c2b */ /* 0x000fce0008000022 */
[----:B------:R0:W-:Y:S01]  /*0da0*/  STS.64 [R2], R34 ;  /* 0x0000002202007388 */ /* 0x0001e20000000a00 */
[----:B------:R-:W-:Y:S06]  /*0db0*/  BAR.SYNC.DEFER_BLOCKING 0x0 ;  /* 0x0000000000007b1d */ /* 0x000fec0000010000 */
[----:B------:R-:W-:Y:S05]  /*0dc0*/  @P2 BRA `(.L_x_2295) ;  /* 0x0000000000d82947 */ /* 0x000fea0003800000 */
[----:B------:R-:W-:Y:S01]  /*0dd0*/  SHF.L.U32 R3, R3, 0x3, RZ ;  /* 0x0000000303037819 */ /* 0x000fe200000006ff */
[----:B------:R-:W1:Y:S03]  /*0de0*/  LDCU.128 UR28, c[0x3][0x10] ;  /* 0x00c00200ff1c77ac */ /* 0x000e660008000c00 */
[----:B0-----:R-:W-:Y:S01]  /*0df0*/  LOP3.LUT R2, R3, 0x18, RZ, 0xc0, !PT ;  /* 0x0000001803027812 */ /* 0x001fe200078ec0ff */
[----:B------:R-:W0:Y:S04]  /*0e00*/  LDCU.128 UR32, c[0x3][0x30] ;  /* 0x00c00600ff2077ac */ /* 0x000e280008000c00 */
[----:B------:R-:W-:Y:S01]  /*0e10*/  IMAD.IADD R37, R37, 0x1, R2 ;  /* 0x0000000125257824 */ /* 0x000fe200078e0202 */
[----:B------:R-:W2:Y:S04]  /*0e20*/  LDCU.64 UR6, c[0x3][0x48] ;  /* 0x00c00900ff0677ac */ /* 0x000ea80008000a00 */
[----:B------:R-:W3:Y:S01]  /*0e30*/  LDS.64 R10, [R37] ;  /* 0x00000000250a7984 */ /* 0x000ee20000000a00 */
[----:B------:R-:W4:Y:S03]  /*0e40*/  LDCU.128 UR36, c[0x3][0x50] ;  /* 0x00c00a00ff2477ac */ /* 0x000f260008000c00 */
[----:B------:R-:W5:Y:S01]  /*0e50*/  LDS.64 R18, [R37+0x28] ;  /* 0x0000280025127984 */ /* 0x000f620000000a00 */
[----:B------:R-:W2:Y:S03]  /*0e60*/  LDCU.64 UR10, c[0x3][0x68] ;  /* 0x00c00d00ff0a77ac */ /* 0x000ea60008000a00 */
[----:B------:R-:W2:Y:S01]  /*0e70*/  LDS.64 R26, [R37+0x50] ;  /* 0x00005000251a7984 */ /* 0x000ea20000000a00 */
[----:B0-----:R-:W-:Y:S01]  /*0e80*/  MOV R6, UR32 ;  /* 0x0000002000067c02 */ /* 0x001fe20008000f00 */
[----:B------:R-:W-:Y:S01]  /*0e90*/  IMAD.U32 R7, RZ, RZ, UR33 ;  /* 0x00000021ff077e24 */ /* 0x000fe2000f8e00ff */
[----:B------:R-:W0:Y:S01]  /*0ea0*/  LDCU.64 UR22, c[0x3][0x88] ;  /* 0x00c01100ff1677ac */ /* 0x000e220008000a00 */
[----:B------:R-:W0:Y:S04]  /*0eb0*/  LDS.64 R24, [R37+0x78] ;  /* 0x0000780025187984 */ /* 0x000e280000000a00 */
[----:B------:R-:W0:Y:S01]  /*0ec0*/  LDS.64 R2, [R37+0xa0] ;  /* 0x0000a00025027984 */ /* 0x000e220000000a00 */
[----:B----4-:R-:W-:Y:S01]  /*0ed0*/  MOV R14, UR36 ;  /* 0x00000024000e7c02 */ /* 0x010fe20008000f00 */
[----:B------:R-:W-:Y:S01]  /*0ee0*/  IMAD.U32 R15, RZ, RZ, UR37 ;  /* 0x00000025ff0f7e24 */ /* 0x000fe2000f8e00ff */
[----:B---3--:R-:W-:-:S02]  /*0ef0*/  DFMA R4, R10, UR16, RZ ;  /* 0x000000100a047c2b */ /* 0x008fc400080000ff */
[C---:B-1----:R-:W-:Y:S02]  /*0f00*/  DFMA R28, R10.reuse, UR30, RZ ;  /* 0x0000001e0a1c7c2b */ /* 0x042fe400080000ff */
[----:B------:R-:W-:-:S04]  /*0f10*/  DFMA R30, R10, UR18, RZ ;  /* 0x000000120a1e7c2b */ /* 0x000fc800080000ff */
[C---:B-----5:R-:W-:Y:S01]  /*0f20*/  DFMA R32, R18.reuse, UR12, R4 ;  /* 0x0000000c12207c2b */ /* 0x060fe20008000004 */
[----:B------:R-:W-:Y:S01]  /*0f30*/  MOV R4, UR28 ;  /* 0x0000001c00047c02 */ /* 0x000fe20008000f00 */
[----:B------:R-:W-:Y:S01]  /*0f40*/  IMAD.U32 R5, RZ, RZ, UR29 ;  /* 0x0000001dff057e24 */ /* 0x000fe2000f8e00ff */
[C---:B------:R-:W-:Y:S01]  /*0f50*/  DFMA R28, R18.reuse, UR34, R28 ;  /* 0x00000022121c7c2b */ /* 0x040fe2000800001c */
[----:B------:R-:W1:Y:S01]  /*0f60*/  LDCU.128 UR32, c[0x3][0x70] ;  /* 0x00c00e00ff2077ac */ /* 0x000e620008000c00 */
[----:B------:R-:W-:-:S03]  /*0f70*/  DFMA R30, R18, UR14, R30 ;  /* 0x0000000e121e7c2b */ /* 0x000fc6000800001e */
[----:B--2---:R-:W-:Y:S01]  /*0f80*/  DFMA R32, R26, UR8, R32 ;  /* 0x000000081a207c2b */ /* 0x004fe20008000020 */
[----:B------:R-:W2:Y:S01]  /*0f90*/  LDCU.128 UR28, c[0x3][0x90] ;  /* 0x00c01200ff1c77ac */ /* 0x000ea20008000c00 */
[----:B------:R-:W-:Y:S02]  /*0fa0*/  DFMA R10, R10, R4, RZ ;  /* 0x000000040a0a722b */ /* 0x000fe400000000ff */
[----:B------:R-:W-:-:S04]  /*0fb0*/  DFMA R28, R26, UR38, R28 ;  /* 0x000000261a1c7c2b */ /* 0x000fc8000800001c */
[----:B0-----:R-:W-:Y:S02]  /*0fc0*/  DFMA R32, R24, UR20, R32 ;  /* 0x0000001418207c2b */ /* 0x001fe40008000020 */
[----:B------:R-:W-:Y:S01]  /*0fd0*/  DFMA R18, R18, R6, R10 ;  /* 0x000000061212722b */ /* 0x000fe2000000000a */
[----:B------:R-:W-:Y:S01]  /*0fe0*/  MOV R10, UR6 ;  /* 0x00000006000a7c02 */ /* 0x000fe20008000f00 */
[----:B------:R-:W-:Y:S01]  /*0ff0*/  IMAD.U32 R11, RZ, RZ, UR7 ;  /* 0x00000007ff0b7e24 */ /* 0x000fe2000f8e00ff */
[----:B-1----:R-:W-:Y:S01]  /*1000*/  MOV R20, UR32 ;  /* 0x0000002000147c02 */ /* 0x002fe20008000f00 */
[----:B------:R-:W-:Y:S01]  /*1010*/  IMAD.U32 R21, RZ, RZ, UR33 ;  /* 0x00000021ff157e24 */ /* 0x000fe2000f8e00ff */
[----:B------:R-:W-:-:S03]  /*1020*/  DFMA R28, R24, UR34, R28 ;  /* 0x00000022181c7c2b */ /* 0x000fc6000800001c */
[C---:B------:R-:W-:Y:S02]  /*1030*/  DFMA R30, R26.reuse, R10, R30 ;  /* 0x0000000a1a1e722b */ /* 0x040fe4000000001e */
[----:B------:R-:W-:Y:S01]  /*1040*/  DFMA R26, R26, R14, R18 ;  /* 0x0000000e1a1a722b */ /* 0x000fe20000000012 */
[----:B------:R-:W-:Y:S01]  /*1050*/  MOV R18, UR10 ;  /* 0x0000000a00127c02 */ /* 0x000fe20008000f00 */
[----:B------:R-:W-:Y:S01]  /*1060*/  IMAD.U32 R19, RZ, RZ, UR11 ;  /* 0x0000000bff137e24 */ /* 0x000fe2000f8e00ff */
[C---:B------:R-:W-:Y:S02]  /*1070*/  DFMA R32, R2.reuse, UR24, R32 ;  /* 0x0000001802207c2b */ /* 0x040fe40008000020 */
[----:B--2---:R-:W-:-:S03]  /*1080*/  DFMA R28, R2, UR30, R28 ;  /* 0x0000001e021c7c2b */ /* 0x004fc6000800001c */
[C---:B------:R-:W-:Y:S02]  /*1090*/  DFMA R26, R24.reuse, R20, R26 ;  /* 0x00000014181a722b */ /* 0x040fe4000000001a */
[----:B------:R-:W-:Y:S01]  /*10a0*/  DFMA R30, R24, R18, R30 ;  /* 0x00000012181e722b */ /* 0x000fe2000000001e */
[----:B------:R1:W-:Y:S01]  /*10b0*/  STS.64 [R37], R32 ;  /* 0x0000002025007388 */ /* 0x0003e20000000a00 */
[----:B------:R-:W-:Y:S01]  /*10c0*/  MOV R24, UR22 ;  /* 0x0000001600187c02 */ /* 0x000fe20008000f00 */
[----:B------:R-:W-:Y:S02]  /*10d0*/  IMAD.U32 R25, RZ, RZ, UR23 ;  /* 0x00000017ff197e24 */ /* 0x000fe4000f8e00ff */
[----:B------:R1:W-:Y:S01]  /*10e0*/  STS.64 [R37+0x78], R28 ;  /* 0x0000781c25007388 */ /* 0x0003e20000000a00 */
[----:B------:R-:W-:-:S03]  /*10f0*/  DFMA R26, R2, UR28, R26 ;  /* 0x0000001c021a7c2b */ /* 0x000fc6000800001a */
[----:B------:R-:W-:-:S04]  /*1100*/  DFMA R30, R2, R24, R30 ;  /* 0x00000018021e722b */ /* 0x000fc8000000001e */
[----:B------:R1:W-:Y:S04]  /*1110*/  STS.64 [R37+0x50], R26 ;  /* 0x0000501a25007388 */ /* 0x0003e80000000a00 */
[----:B------:R1:W-:Y:S03]  /*1120*/  STS.64 [R37+0x28], R30 ;  /* 0x0000281e25007388 */ /* 0x0003e60000000a00 */
.L_x_2295:
[----:B------:R-:W-:Y:S05]  /*1130*/  BSYNC.RECONVERGENT B0 ;  /* 0x0000000000007941 */ /* 0x000fea0003800200 */
.L_x_2294:
        /* <DEDUP_REMOVED lines=10> */
[----:B------:R-:W3:Y:S04]  /*11e0*/  LDCU.64 UR22, c[0x3][0x58] ;  /* 0x00c00b00ff1677ac */ /* 0x000ee80008000a00 */
[----:B-1----:R-:W1:Y:S01]  /*11f0*/  LDS.64 R28, [R36] ;  /* 0x00000000241c7984 */ /* 0x002e620000000a00 */
[----:B------:R-:W4:Y:S03]  /*1200*/  LDCU.128 UR28, c[0x3][0x90] ;  /* 0x00c01200ff1c77ac */ /* 0x000f260008000c00 */
[----:B------:R-:W5:Y:S04]  /*1210*/  LDS.64 R16, [R36+0xc8] ;  /* 0x0000c80024107984 */ /* 0x000f680000000a00 */
[----:B------:R-:W3:Y:S04]  /*1220*/  LDS.64 R12, [R36+0x190] ;  /* 0x00019000240c7984 */ /* 0x000ee80000000a00 */
[----:B------:R-:W4:Y:S04]  /*1230*/  LDS.64 R8, [R36+0x258] ;  /* 0x0002580024087984 */ /* 0x000f280000000a00 */
[----:B------:R-:W4:Y:S01]  /*1240*/  LDS.64 R22, [R36+0x320] ;  /* 0x0003200024167984 */ /* 0x000f220000000a00 */
[----:B-1----:R-:W-:-:S02]  /*1250*/  DFMA R32, R28, R4, RZ ;  /* 0x000000041c20722b */ /* 0x002fc400000000ff */
[C---:B------:R-:W-:Y:S02]  /*1260*/  DFMA R30, R28.reuse, UR18, RZ ;  /* 0x000000121c1e7c2b */ /* 0x040fe400080000ff */
[C---:B------:R-:W-:Y:S02]  /*1270*/  DFMA R26, R28.reuse, UR16, RZ ;  /* 0x000000101c1a7c2b */ /* 0x040fe400080000ff */
[----:B0-----:R-:W-:Y:S01]  /*1280*/  DFMA R4, R28, UR6, RZ ;  /* 0x000000061c047c2b */ /* 0x001fe200080000ff */
[----:B------:R-:W0:Y:S01]  /*1290*/  LDCU.64 UR6, c[0x3][0x78] ;  /* 0x00c00f00ff0677ac */ /* 0x000e220008000a00 */
[C---:B-----5:R-:W-:Y:S02]  /*12a0*/  DFMA R32, R16.reuse, R6, R32 ;  /* 0x000000061020722b */ /* 0x060fe40000000020 */
[C---:B------:R-:W-:Y:S02]  /*12b0*/  DFMA R30, R16.reuse, UR14, R30 ;  /* 0x0000000e101e7c2b */ /* 0x040fe4000800001e */
[----:B------:R-:W-:-:S02]  /*12c0*/  DFMA R26, R16, UR12, R26 ;  /* 0x0000000c101a7c2b */ /* 0x000fc4000800001a */
[----:B--2---:R-:W-:Y:S02]  /*12d0*/  DFMA R4, R16, UR10, R4 ;  /* 0x0000000a10047c2b */ /* 0x004fe40008000004 */
[C---:B---3--:R-:W-:Y:S02]  /*12e0*/  DFMA R32, R12.reuse, R14, R32 ;  /* 0x0000000e0c20722b */ /* 0x048fe40000000020 */
[C---:B------:R-:W-:Y:S02]  /*12f0*/  DFMA R30, R12.reuse, R10, R30 ;  /* 0x0000000a0c1e722b */ /* 0x040fe4000000001e */
[C---:B------:R-:W-:Y:S02]  /*1300*/  DFMA R26, R12.reuse, UR8, R26 ;  /* 0x000000080c1a7c2b */ /* 0x040fe4000800001a */
[----:B------:R-:W-:Y:S02]  /*1310*/  DFMA R4, R12, UR22, R4 ;  /* 0x000000160c047c2b */ /* 0x000fe40008000004 */
[----:B----4-:R-:W-:-:S02]  /*1320*/  DFMA R32, R8, R20, R32 ;  /* 0x000000140820722b */ /* 0x010fc40000000020 */
[C---:B------:R-:W-:Y:S02]  /*1330*/  DFMA R30, R8.reuse, R18, R30 ;  /* 0x00000012081e722b */ /* 0x040fe4000000001e */
[C---:B------:R-:W-:Y:S02]  /*1340*/  DFMA R26, R8.reuse, UR20, R26 ;  /* 0x00000014081a7c2b */ /* 0x040fe4000800001a */
[----:B0-----:R-:W-:Y:S02]  /*1350*/  DFMA R4, R8, UR6, R4 ;  /* 0x0000000608047c2b */ /* 0x001fe40008000004 */
[C---:B------:R-:W-:Y:S02]  /*1360*/  DFMA R16, R22.reuse, UR28, R32 ;  /* 0x0000001c16107c2b */ /* 0x040fe40008000020 */
[C---:B------:R-:W-:Y:S02]  /*1370*/  DFMA R12, R22.reuse, R24, R30 ;  /* 0x00000018160c722b */ /* 0x040fe4000000001e */
[----:B------:R-:W-:-:S02]  /*1380*/  DFMA R8, R22, UR24, R26 ;  /* 0x0000001816087c2b */ /* 0x000fc4000800001a */
[----:B------:R-:W-:-:S11]  /*1390*/  DFMA R22, R22, UR30, R4 ;  /* 0x0000001e16167c2b */ /* 0x000fd60008000004 */
.L_x_2297:
[----:B------:R-:W-:Y:S05]  /*13a0*/  BSYNC.RECONVERGENT B0 ;  /* 0x0000000000007941 */ /* 0x000fea0003800200 */
.L_x_2296:
[----:B------:R-:W-:Y:S06]  /*13b0*/  BAR.SYNC.DEFER_BLOCKING 0x0 ;  /* 0x0000000000007b1d */ /* 0x000fec0000010000 */
[----:B------:R-:W-:Y:S05]  /*13c0*/  @P0 EXIT ;  /* 0x000000000000094d */ /* 0x000fea0003800000 */
[----:B------:R-:W0:Y:S01]  /*13d0*/  LDC.64 R4, c[0x0][0x3a8] ;  /* 0x0000ea00ff047b82 */ /* 0x000e220000000a00 */
        /* <DEDUP_REMOVED lines=8> */
.L_x_2298:
        /* <DEDUP_REMOVED lines=10> */
.L_x_3166:


//--------------------- .text._Z40massMatrixMultiplyMonolithicGlobalKernelILi4ELi5ELi5EEviPKdS1_S1_S1_Pd --------------------------
	.section	.text._Z40massMatrixMultiplyMonolithicGlobalKernelILi4ELi5ELi5EEviPKdS1_S1_S1_Pd,"ax",@progbits
	.align	128
        .global         _Z40massMatrixMultiplyMonolithicGlobalKernelILi4ELi5ELi5EEviPKdS1_S1_S1_Pd
        .type           _Z40massMatrixMultiplyMonolithicGlobalKernelILi4ELi5ELi5EEviPKdS1_S1_S1_Pd,@function
        .size           _Z40massMatrixMultiplyMonolithicGlobalKernelILi4ELi5ELi5EEviPKdS1_S1_S1_Pd,(.L_x_3167 - _Z40massMatrixMultiplyMonolithicGlobalKernelILi4ELi5ELi5EEviPKdS1_S1_S1_Pd)
        .other          _Z40massMatrixMultiplyMonolithicGlobalKernelILi4ELi5ELi5EEviPKdS1_S1_S1_Pd,@"STO_CUDA_ENTRY STV_DEFAULT"
_Z40massMatrixMultiplyMonolithicGlobalKernelILi4ELi5ELi5EEviPKdS1_S1_S1_Pd:
.text._Z40massMatrixMultiplyMonolithicGlobalKernelILi4ELi5ELi5EEviPKdS1_S1_S1_Pd:
[----:B------:R-:W-:Y:S01]  /*0000*/  LDC R1, c[0x0][0x37c] ;  /* 0x0000df00ff017b82 */ /* 0x000fe20000000800 */
[----:B------:R-:W0:Y:S01]  /*0010*/  S2R R11, SR_TID.Y ;  /* 0x00000000000b7919 */ /* 0x000e220000002200 */
[----:B------:R-:W1:Y:S06]  /*0020*/  LDCU UR4, c[0x0][0x380] ;  /* 0x00007000ff0477ac */ /* 0x000e6c0008000800 */
[----:B------:R-:W2:Y:S01]  /*0030*/  LDC.64 R68, c[0x0][0x388] ;  /* 0x0000e200ff447b82 */ /* 0x000ea20000000a00 */
[----:B------:R-:W-:Y:S01]  /*0040*/  MOV R2, 0x400 ;  /* 0x0000040000027802 */ /* 0x000fe20000000f00 */
[----:B------:R-:W0:Y:S01]  /*0050*/  S2R R0, SR_CTAID.X ;  /* 0x0000000000007919 */ /* 0x000e220000002500 */
[----:B------:R-:W-:Y:S01]  /*0060*/  BSSY.RECONVERGENT B0, `(.L_x_2299) ;  /* 0x0000049000007945 */ /* 0x000fe20003800200 */
[----:B------:R-:W3:Y:S04]  /*0070*/  S2R R3, SR_TID.X ;  /* 0x0000000000037919 */ /* 0x000ee80000002100 */
[----:B------:R-:W4:Y:S01]  /*0080*/  LDC.64 R66, c[0x0][0x390] ;  /* 0x0000e400ff427b82 */ /* 0x000f220000000a00 */
[----:B------:R-:W5:Y:S01]  /*0090*/  S2R R5, SR_CgaCtaId ;  /* 0x0000000000057919 */ /* 0x000f620000008800 */
[----:B0-----:R-:W-:-:S06]  /*00a0*/  IMAD R0, R0, 0x5, R11 ;  /* 0x0000000500007824 */ /* 0x001fcc00078e020b */
[----:B------:R-:W-:Y:S01]  /*00b0*/  BAR.SYNC.DEFER_BLOCKING 0x0 ;  /* 0x0000000000007b1d */ /* 0x000fe20000010000 */
[----:B---3--:R-:W-:Y:S01]  /*00c0*/  ISETP.GT.U32.AND P1, PT, R3, 0xf, PT ;  /* 0x0000000f0300780c */ /* 0x008fe20003f24070 */
[C---:B------:R-:W-:Y:S01]  /*00d0*/  IMAD R9, R0.reuse, 0x19, R3 ;  /* 0x0000001900097824 */ /* 0x040fe200078e0203 */
[----:B-1----:R-:W-:-:S03]  /*00e0*/  ISETP.GE.AND P0, PT, R0, UR4, PT ;  /* 0x0000000400007c0c */ /* 0x002fc6000bf06270 */
[----:B------:R-:W0:Y:S01]  /*00f0*/  LDCU.64 UR4, c[0x0][0x358] ;  /* 0x00006b00ff0477ac */ /* 0x000e220008000a00 */
[----:B------:R-:W-:Y:S01]  /*0100*/  LOP3.LUT R63, R3, 0x3, RZ, 0xc0, !PT ;  /* 0x00000003033f7812 */ /* 0x000fe200078ec0ff */
[----:B------:R-:W-:Y:S01]  /*0110*/  IMAD R9, R9, 0x5, RZ ;  /* 0x0000000509097824 */ /* 0x000fe200078e02ff */
[----:B-----5:R-:W-:Y:S02]  /*0120*/  LEA R2, R5, R2, 0x18 ;  /* 0x0000000205027211 */ /* 0x020fe400078ec0ff */
[----:B------:R-:W-:Y:S01]  /*0130*/  SHF.R.U32.HI R4, RZ, 0x2, R3 ;  /* 0x00000002ff047819 */ /* 0x000fe20000011603 */
[----:B--2---:R-:W-:-:S04]  /*0140*/  IMAD.WIDE R68, R9, 0x8, R68 ;  /* 0x0000000809447825 */ /* 0x004fc800078e0244 */
[----:B------:R-:W1:Y:S01]  /*0150*/  @!P0 LDC.64 R54, c[0x0][0x3a0] ;  /* 0x0000e800ff368b82 */ /* 0x000e620000000a00 */
[----:B------:R-:W-:-:S05]  /*0160*/  @!P0 LOP3.LUT R5, R63, 0x3fc, R3, 0xf8, !PT ;  /* 0x000003fc3f058812 */ /* 0x000fca00078ef803 */
[----:B------:R-:W-:Y:S02]  /*0170*/  @!P0 IMAD R7, R0, 0x40, R5 ;  /* 0x0000004000078824 */ /* 0x000fe400078e0205 */
[----:B------:R-:W-:-:S04]  /*0180*/  IMAD R5, R11, 0x3e8, R2 ;  /* 0x000003e80b057824 */ /* 0x000fc800078e0202 */
[----:B------:R-:W-:Y:S02]  /*0190*/  IMAD R2, R4, 0x28, R5 ;  /* 0x0000002804027824 */ /* 0x000fe400078e0205 */
[----:B-1----:R-:W-:Y:S01]  /*01a0*/  @!P0 IMAD.WIDE R54, R7, 0x8, R54 ;  /* 0x0000000807368825 */ /* 0x002fe200078e0236 */
[----:B0---4-:R-:W-:Y:S06]  /*01b0*/  @P1 BRA `(.L_x_2300) ;  /* 0x0000000000cc1947 */ /* 0x011fec0003800000 */
        /* <DEDUP_REMOVED lines=40> */
[C---:B------:R-:W-:Y:S01]  /*0440*/  DFMA R8, R10.reuse, R18, R8 ;  /* 0x000000120a08722b */ /* 0x040fe20000000008 */
[----:B------:R-:W-:Y:S01]  /*0450*/  IMAD R19, R63, 0x8, R2 ;  /* 0x000000083f137824 */ /* 0x000fe200078e0202 */
        /* <DEDUP_REMOVED lines=8> */
[----:B------:R0:W-:Y:S02]  /*04e0*/  STS.64 [R19+0x320], R6 ;  /* 0x0003200613007388 */ /* 0x0001e40000000a00 */
.L_x_2300:
[----:B------:R-:W-:Y:S05]  /*04f0*/  BSYNC.RECONVERGENT B0 ;  /* 0x0000000000007941 */ /* 0x000fea0003800200 */
.L_x_2299:
[----:B------:R-:W-:Y:S02]  /*0500*/  CS2R R34, SRZ ;  /* 0x0000000000227805 */ /* 0x000fe4000001ff00 */
[----:B------:R-:W-:Y:S01]  /*0510*/  CS2R R36, SRZ ;  /* 0x0000000000247805 */ /* 0x000fe2000001ff00 */
        /* <DEDUP_REMOVED lines=15> */
[----:B------:R-:W-:Y:S01]  /*0610*/  BAR.SYNC.DEFER_BLOCKING 0x0 ;  /* 0x0000000000007b1d */ /* 0x000fe20000010000 */
[----:B------:R-:W-:Y:S01]  /*0620*/  ISETP.GT.U32.AND P2, PT, R3, 0x13, PT ;  /* 0x000000130300780c */ /* 0x000fe20003f44070 */
[----:B------:R-:W-:-:S04]  /*0630*/  IMAD R4, R4, 0xa0, R2 ;  /* 0x000000a004047824 */ /* 0x000fc800078e0202 */
[----:B------:R-:W-:Y:S01]  /*0640*/  BSSY.RECONVERGENT B0, `(.L_x_2301) ;  /* 0x0000035000007945 */ /* 0x000fe20003800200 */
[----:B------:R-:W-:-:S07]  /*0650*/  IMAD R63, R63, 0x8, R4 ;  /* 0x000000083f3f7824 */ /* 0x000fce00078e0204 */
        /* <DEDUP_REMOVED lines=10> */
[----:B------:R-:W3:Y:S04]  /*0700*/  LDG.E.64.CONSTANT R46, desc[UR4][R32.64+0x18] ;  /* 0x00001804202e7981 */ /* 0x000ee8000c1e9b00 */
[----:B------:R-:W3:Y:S04]  /*0710*/  LDG.E.64.CONSTANT R48, desc[UR4][R32.64+0x28] ;  /* 0x0000280420307981 */ /* 0x000ee8000c1e9b00 */
[----:B------:R-:W3:Y:S04]  /*0720*/  LDG.E.64.CONSTANT R58, desc[UR4][R32.64+0x30] ;  /* 0x00003004203a7981 */ /* 0x000ee8000c1e9b00 */
[----:B------:R-:W3:Y:S01]  /*0730*/  LDG.E.64.CONSTANT R60, desc[UR4][R32.64+0x70] ;  /* 0x00007004203c7981 */ /* 0x000ee2000c1e9b00 */
[----:B-1----:R-:W-:-:S08]  /*0740*/  DFMA R56, R56, R38, RZ ;  /* 0x000000263838722b */ /* 0x002fd000000000ff */
[----:B--2---:R-:W-:Y:S02]  /*0750*/  DFMA R50, R50, R40, R56 ;  /* 0x000000283232722b */ /* 0x004fe40000000038 */
[----:B------:R-:W2:Y:S01]  /*0760*/  LDG.E.64.CONSTANT R56, desc[UR4][R32.64+0x40] ;  /* 0x0000400420387981 */ /* 0x000ea2000c1e9b00 */
[----:B----4-:R-:W-:-:S05]  /*0770*/  DFMA R54, R54, R38, RZ ;  /* 0x000000263636722b */ /* 0x010fca00000000ff */
[----:B---3--:R-:W-:Y:S02]  /*0780*/  DFMA R52, R52, R42, R50 ;  /* 0x0000002a3434722b */ /* 0x008fe40000000032 */
[----:B------:R-:W3:Y:S01]  /*0790*/  LDG.E.64.CONSTANT R50, desc[UR4][R32.64+0x48] ;  /* 0x0000480420327981 */ /* 0x000ee2000c1e9b00 */
[----:B------:R-:W-:-:S03]  /*07a0*/  DFMA R54, R48, R40, R54 ;  /* 0x000000283036722b */ /* 0x000fc60000000036 */
[----:B------:R-:W4:Y:S02]  /*07b0*/  LDG.E.64.CONSTANT R48, desc[UR4][R32.64+0x38] ;  /* 0x0000380420307981 */ /* 0x000f24000c1e9b00 */
[----:B------:R-:W-:Y:S02]  /*07c0*/  DFMA R46, R46, R44, R52 ;  /* 0x0000002c2e2e722b */ /* 0x000fe40000000034 */
[----:B------:R-:W4:Y:S01]  /*07d0*/  LDG.E.64.CONSTANT R52, desc[UR4][R32.64+0x60] ;  /* 0x0000600420347981 */ /* 0x000f22000c1e9b00 */
[----:B------:R-:W-:-:S03]  /*07e0*/  DFMA R58, R58, R42, R54 ;  /* 0x0000002a3a3a722b */ /* 0x000fc60000000036 */
[----:B------:R-:W4:Y:S01]  /*07f0*/  LDG.E.64.CONSTANT R54, desc[UR4][R32.64+0x68] ;  /* 0x0000680420367981 */ /* 0x000f22000c1e9b00 */
[----:B--2---:R-:W-:-:S08]  /*0800*/  DFMA R56, R56, R38, RZ ;  /* 0x000000263838722b */ /* 0x004fd000000000ff */
[----:B---3--:R-:W-:Y:S02]  /*0810*/  DFMA R50, R50, R40, R56 ;  /* 0x000000283232722b */ /* 0x008fe40000000038 */
[----:B----4-:R-:W-:Y:S01]  /*0820*/  DFMA R56, R52, R38, RZ ;  /* 0x000000263438722b */ /* 0x010fe200000000ff */
[----:B------:R-:W2:Y:S01]  /*0830*/  LDG.E.64.CONSTANT R52, desc[UR4][R32.64+0x80] ;  /* 0x0000800420347981 */ /* 0x000ea2000c1e9b00 */
[----:B------:R-:W-:-:S03]  /*0840*/  DFMA R48, R48, R44, R58 ;  /* 0x0000002c3030722b */ /* 0x000fc6000000003a */
[----:B------:R-:W3:Y:S03]  /*0850*/  LDG.E.64.CONSTANT R58, desc[UR4][R32.64+0x50] ;  /* 0x00005004203a7981 */ /* 0x000ee6000c1e9b00 */
[----:B------:R-:W-:Y:S02]  /*0860*/  DFMA R54, R54, R40, R56 ;  /* 0x000000283636722b */ /* 0x000fe40000000038 */
[----:B------:R-:W4:Y:S01]  /*0870*/  LDG.E.64.CONSTANT R56, desc[UR4][R32.64+0x88] ;  /* 0x0000880420387981 */ /* 0x000f22000c1e9b00 */
[----:B--2---:R-:W-:-:S03]  /*0880*/  DFMA R52, R52, R38, RZ ;  /* 0x000000263434722b */ /* 0x004fc600000000ff */
[----:B------:R-:W2:Y:S01]  /*0890*/  LDG.E.64.CONSTANT R38, desc[UR4][R32.64+0x90] ;  /* 0x0000900420267981 */ /* 0x000ea2000c1e9b00 */
[----:B---3--:R-:W-:-:S03]  /*08a0*/  DFMA R50, R58, R42, R50 ;  /* 0x0000002a3a32722b */ /* 0x008fc60000000032 */
[----:B------:R-:W3:Y:S01]  /*08b0*/  LDG.E.64.CONSTANT R58, desc[UR4][R32.64+0x98] ;  /* 0x00009804203a7981 */ /* 0x000ee2000c1e9b00 */
[----:B----4-:R-:W-:-:S03]  /*08c0*/  DFMA R52, R56, R40, R52 ;  /* 0x000000283834722b */ /* 0x010fc60000000034 */
[----:B------:R-:W4:Y:S04]  /*08d0*/  LDG.E.64.CONSTANT R56, desc[UR4][R32.64+0x58] ;  /* 0x0000580420387981 */ /* 0x000f28000c1e9b00 */
[----:B------:R-:W3:Y:S01]  /*08e0*/  LDG.E.64.CONSTANT R40, desc[UR4][R32.64+0x78] ;  /* 0x0000780420287981 */ /* 0x000ee2000c1e9b00 */
[----:B------:R-:W-:-:S03]  /*08f0*/  DFMA R54, R60, R42, R54 ;  /* 0x0000002a3c36722b */ /* 0x000fc60000000036 */
[----:B------:R0:W-:Y:S04]  /*0900*/  STS.64 [R63], R46 ;  /* 0x0000002e3f007388 */ /* 0x0001e80000000a00 */
[----:B------:R0:W-:Y:S01]  /*0910*/  STS.64 [R63+0x28], R48 ;  /* 0x000028303f007388 */ /* 0x0001e20000000a00 */
[----:B--2---:R-:W-:Y:S02]  /*0920*/  DFMA R38, R38, R42, R52 ;  /* 0x0000002a2626722b */ /* 0x004fe40000000034 */
[----:B----4-:R-:W-:-:S06]  /*0930*/  DFMA R50, R56, R44, R50 ;  /* 0x0000002c3832722b */ /* 0x010fcc0000000032 */
[-C--:B---3--:R-:W-:Y:S02]  /*0940*/  DFMA R38, R58, R44.reuse, R38 ;  /* 0x0000002c3a26722b */ /* 0x088fe40000000026 */
[----:B------:R-:W-:Y:S01]  /*0950*/  DFMA R40, R40, R44, R54 ;  /* 0x0000002c2828722b */ /* 0x000fe20000000036 */
[----:B------:R0:W-:Y:S06]  /*0960*/  STS.64 [R63+0x50], R50 ;  /* 0x000050323f007388 */ /* 0x0001ec0000000a00 */
[----:B------:R0:W-:Y:S04]  /*0970*/  STS.64 [R63+0x78], R40 ;  /* 0x000078283f007388 */ /* 0x0001e80000000a00 */
[----:B------:R0:W-:Y:S02]  /*0980*/  STS.64 [R63+0xa0], R38 ;  /* 0x0000a0263f007388 */ /* 0x0001e40000000a00 */
.L_x_2302:
[----:B------:R-:W-:Y:S05]  /*0990*/  BSYNC.RECONVERGENT B0 ;  /* 0x0000000000007941 */ /* 0x000fea0003800200 */
.L_x_2301:
[----:B------:R-:W2:Y:S01]  /*09a0*/  LDG.E.64.CONSTANT R32, desc[UR4][R66.64+0x88] ;  /* 0x0000880442207981 */ /* 0x000ea2000c1e9b00 */
[----:B0-----:R-:W-:Y:S02]  /*09b0*/  LOP3.LUT R38, R3, 0xffff, RZ, 0xc0, !PT ;  /* 0x0000ffff03267812 */ /* 0x001fe400078ec0ff */
[----:B------:R-:W-:Y:S02]  /*09c0*/  CS2R R52, SRZ ;  /* 0x0000000000347805 */ /* 0x000fe4000001ff00 */
[----:B------:R-:W-:Y:S01]  /*09d0*/  CS2R R54, SRZ ;  /* 0x0000000000367805 */ /* 0x000fe2000001ff00 */
[----:B------:R-:W3:Y:S01]  /*09e0*/  LDG.E.64.CONSTANT R42, desc[UR4][R66.64+0x90] ;  /* 0x00009004422a7981 */ /* 0x000ee2000c1e9b00 */
[----:B------:R-:W-:Y:S01]  /*09f0*/  CS2R R56, SRZ ;  /* 0x0000000000387805 */ /* 0x000fe2000001ff00 */
[----:B------:R-:W-:Y:S02]  /*0a00*/  IMAD R38, R38, 0x3334, RZ ;  /* 0x0000333426267824 */ /* 0x000fe400078e02ff */
[----:B------:R-:W4:Y:S03]  /*0a10*/  LDG.E.64.CONSTANT R46, desc[UR4][R66.64+0x78] ;  /* 0x00007804422e7981 */ /* 0x000f26000c1e9b00 */
[----:B------:R-:W-:Y:S01]  /*0a20*/  SHF.R.U32.HI R38, RZ, 0x10, R38 ;  /* 0x00000010ff267819 */ /* 0x000fe20000011626 */
[----:B------:R-:W4:Y:S03]  /*0a30*/  @!P0 LDG.E.64.CONSTANT R52, desc[UR4][R68.64+0x10] ;  /* 0x0000100444348981 */ /* 0x000f26000c1e9b00 */
[C---:B------:R-:W-:Y:S01]  /*0a40*/  PRMT R39, R38.reuse, 0x9910, RZ ;  /* 0x0000991026277816 */ /* 0x040fe200000000ff */
[----:B------:R-:W-:Y:S01]  /*0a50*/  IMAD R5, R38, 0xc8, R5 ;  /* 0x000000c826057824 */ /* 0x000fe200078e0205 */
[----:B------:R-:W4:Y:S03]  /*0a60*/  @!P0 LDG.E.64.CONSTANT R54, desc[UR4][R68.64+0x18] ;  /* 0x0000180444368981 */ /* 0x000f26000c1e9b00 */
[----:B------:R-:W-:Y:S01]  /*0a70*/  IMAD R39, R39, 0x5, RZ ;  /* 0x0000000527277824 */ /* 0x000fe200078e02ff */
[----:B------:R-:W4:Y:S03]  /*0a80*/  LDG.E.64.CONSTANT R64, desc[UR4][R66.64+0x98] ;  /* 0x0000980442407981 */ /* 0x000f26000c1e9b00 */
[----:B------:R-:W-:Y:S01]  /*0a90*/  IMAD.MOV R39, RZ, RZ, -R39 ;  /* 0x000000ffff277224 */ /* 0x000fe200078e0a27 */
[----:B------:R-:W4:Y:S04]  /*0aa0*/  @!P0 LDG.E.64.CONSTANT R56, desc[UR4][R68.64+0x20] ;  /* 0x0000200444388981 */ /* 0x000f28000c1e9b00 */
[----:B------:R-:W-:-:S05]  /*0ab0*/  PRMT R40, R39, 0x7710, RZ ;  /* 0x0000771027287816 */ /* 0x000fca00000000ff */
[----:B------:R-:W-:-:S05]  /*0ac0*/  IMAD.IADD R39, R40, 0x1, R3 ;  /* 0x0000000128277824 */ /* 0x000fca00078e0203 */
[----:B------:R-:W-:-:S05]  /*0ad0*/  LOP3.LUT R40, R39, 0xffff, RZ, 0xc0, !PT ;  /* 0x0000ffff27287812 */ /* 0x000fca00078ec0ff */
[----:B------:R-:W-:Y:S01]  /*0ae0*/  IMAD R5, R40, 0x28, R5 ;  /* 0x0000002828057824 */ /* 0x000fe200078e0205 */
[----:B------:R-:W-:Y:S06]  /*0af0*/  BAR.SYNC.DEFER_BLOCKING 0x0 ;  /* 0x0000000000007b1d */ /* 0x000fec0000010000 */
[----:B------:R-:W0:Y:S04]  /*0b00*/  LDS.64 R44, [R5] ;  /* 0x00000000052c7984 */ /* 0x000e280000000a00 */
[----:B------:R-:W1:Y:S04]  /*0b10*/  LDS.64 R62, [R5+0x8] ;  /* 0x00000800053e7984 */ /* 0x000e680000000a00 */
[----:B------:R-:W1:Y:S04]  /*0b20*/  LDS.64 R48, [R5+0x10] ;  /* 0x0000100005307984 */ /* 0x000e680000000a00 */
[----:B------:R-:W1:Y:S01]  /*0b30*/  LDS.64 R50, [R5+0x18] ;  /* 0x0000180005327984 */ /* 0x000e620000000a00 */
[----:B0----5:R-:W-:-:S02]  /*0b40*/  DFMA R38, R6, R44, RZ ;  /* 0x0000002c0626722b */ /* 0x021fc400000000ff */
[-C--:B------:R-:W-:Y:S02]  /*0b50*/  DFMA R40, R14, R44.reuse, RZ ;  /* 0x0000002c0e28722b */ /* 0x080fe400000000ff */
[-C--:B------:R-:W-:Y:S02]  /*0b60*/  DFMA R58, R22, R44.reuse, RZ ;  /* 0x0000002c163a722b */ /* 0x080fe400000000ff */
[----:B------:R-:W-:Y:S02]  /*0b70*/  DFMA R60, R26, R44, RZ ;  /* 0x0000002c1a3c722b */ /* 0x000fe400000000ff */
[-C--:B-1----:R-:W-:Y:S02]  /*0b80*/  DFMA R38, R8, R62.reuse, R38 ;  /* 0x0000003e0826722b */ /* 0x082fe40000000026 */
[----:B------:R-:W-:-:S06]  /*0b90*/  DFMA R40, R16, R62, R40 ;  /* 0x0000003e1028722b */ /* 0x000fcc0000000028 */
[-C--:B------:R-:W-:Y:S02]  /*0ba0*/  DFMA R38, R10, R48.reuse, R38 ;  /* 0x000000300a26722b */ /* 0x080fe40000000026 */
[----:B------:R-:W-:-:S06]  /*0bb0*/  DFMA R40, R18, R48, R40 ;  /* 0x000000301228722b */ /* 0x000fcc0000000028 */
[-C--:B------:R-:W-:Y:S02]  /*0bc0*/  DFMA R38, R12, R50.reuse, R38 ;  /* 0x000000320c26722b */ /* 0x080fe40000000026 */
[----:B------:R-:W-:Y:S02]  /*0bd0*/  DFMA R40, R20, R50, R40 ;  /* 0x000000321428722b */ /* 0x000fe40000000028 */
[----:B------:R-:W-:-:S04]  /*0be0*/  DFMA R44, R30, R44, RZ ;  /* 0x0000002c1e2c722b */ /* 0x000fc800000000ff */
[----:B------:R-:W-:Y:S02]  /*0bf0*/  DMUL R34, R38, R34 ;  /* 0x0000002226227228 */ /* 0x000fe40000000000 */
[----:B------:R-:W-:Y:S01]  /*0c00*/  DMUL R36, R40, R36 ;  /* 0x0000002428247228 */ /* 0x000fe20000000000 */
[----:B------:R-:W4:Y:S04]  /*0c10*/  LDG.E.64.CONSTANT R38, desc[UR4][R66.64+0x50] ;  /* 0x0000500442267981 */ /* 0x000f28000c1e9b00 */
[----:B------:R-:W4:Y:S01]  /*0c20*/  LDG.E.64.CONSTANT R40, desc[UR4][R66.64+0x70] ;  /* 0x0000700442287981 */ /* 0x000f22000c1e9b00 */
[-C--:B------:R-:W-:Y:S02]  /*0c30*/  DFMA R58, R24, R62.reuse, R58 ;  /* 0x0000003e183a722b */ /* 0x080fe4000000003a */
[----:B------:R-:W-:-:S02]  /*0c40*/  DFMA R60, R28, R62, R60 ;  /* 0x0000003e1c3c722b */ /* 0x000fc4000000003c */
[----:B--2---:R-:W-:Y:S01]  /*0c50*/  DFMA R62, R32, R62, R44 ;  /* 0x0000003e203e722b */ /* 0x004fe2000000002c */
[----:B------:R-:W2:Y:S07]  /*0c60*/  LDG.E.64.CONSTANT R44, desc[UR4][R66.64+0x58] ;  /* 0x00005804422c7981 */ /* 0x000eae000c1e9b00 */
[----:B---3--:R-:W-:-:S08]  /*0c70*/  DFMA R62, R42, R48, R62 ;  /* 0x000000302a3e722b */ /* 0x008fd0000000003e */
[----:B----4-:R-:W-:-:S08]  /*0c80*/  DFMA R62, R64, R50, R62 ;  /* 0x00000032403e722b */ /* 0x010fd0000000003e */
[----:B------:R-:W-:Y:S01]  /*0c90*/  DMUL R56, R62, R56 ;  /* 0x000000383e387228 */ /* 0x000fe20000000000 */
[----:B------:R-:W-:Y:S01]  /*0ca0*/  BSSY.RECONVERGENT B0, `(.L_x_2303) ;  /* 0x0000042000007945 */ /* 0x000fe20003800200 */
[----:B------:R-:W-:Y:S01]  /*0cb0*/  ISETP.GT.U32.OR P0, PT, R3, 0xf, P0 ;  /* 0x0000000f0300780c */ /* 0x000fe20000704470 */
[-C--:B------:R-:W-:Y:S02]  /*0cc0*/  DFMA R58, R38, R48.reuse, R58 ;  /* 0x00000030263a722b */ /* 0x080fe4000000003a */
[----:B------:R-:W-:-:S08]  /*0cd0*/  DFMA R60, R40, R48, R60 ;  /* 0x00000030283c722b */ /* 0x000fd0000000003c */
[----:B------:R-:W-:Y:S02]  /*0ce0*/  DFMA R60, R46, R50, R60 ;  /* 0x000000322e3c722b */ /* 0x000fe4000000003c */
[----:B------:R-:W-:-:S06]  /*0cf0*/  DFMA R48, R6, R34, RZ ;  /* 0x000000220630722b */ /* 0x000fcc00000000ff */
[----:B------:R-:W-:Y:S02]  /*0d00*/  DMUL R54, R60, R54 ;  /* 0x000000363c367228 */ /* 0x000fe40000000000 */
[----:B------:R-:W-:Y:S02]  /*0d10*/  DFMA R60, R12, R34, RZ ;  /* 0x000000220c3c722b */ /* 0x000fe400000000ff */
[----:B------:R-:W-:-:S06]  /*0d20*/  DFMA R48, R14, R36, R48 ;  /* 0x000000240e30722b */ /* 0x000fcc0000000030 */
[----:B------:R-:W-:Y:S02]  /*0d30*/  DFMA R60, R20, R36, R60 ;  /* 0x00000024143c722b */ /* 0x000fe4000000003c */
[----:B--2---:R-:W-:Y:S02]  /*0d40*/  DFMA R58, R44, R50, R58 ;  /* 0x000000322c3a722b */ /* 0x004fe4000000003a */
[----:B------:R-:W-:-:S06]  /*0d50*/  DFMA R50, R8, R34, RZ ;  /* 0x000000220832722b */ /* 0x000fcc00000000ff */
[----:B------:R-:W-:Y:S02]  /*0d60*/  DMUL R52, R58, R52 ;  /* 0x000000343a347228 */ /* 0x000fe40000000000 */
[----:B------:R-:W-:Y:S02]  /*0d70*/  DFMA R58, R10, R34, RZ ;  /* 0x000000220a3a722b */ /* 0x000fe400000000ff */
[----:B------:R-:W-:-:S06]  /*0d80*/  DFMA R50, R16, R36, R50 ;  /* 0x000000241032722b */ /* 0x000fcc0000000032 */
        /* <DEDUP_REMOVED lines=12> */
[----:B------:R-:W-:Y:S01]  /*0e50*/  DFMA R58, R42, R56, R58 ;  /* 0x000000382a3a722b */ /* 0x000fe2000000003a */
[----:B------:R0:W-:Y:S04]  /*0e60*/  STS.64 [R5], R48 ;  /* 0x0000003005007388 */ /* 0x0001e80000000a00 */
[----:B------:R0:W-:Y:S04]  /*0e70*/  STS.64 [R5+0x8], R50 ;  /* 0x0000083205007388 */ /* 0x0001e80000000a00 */
[----:B------:R0:W-:Y:S04]  /*0e80*/  STS.64 [R5+0x10], R58 ;  /* 0x0000103a05007388 */ /* 0x0001e80000000a00 */
[----:B------:R0:W-:Y:S01]  /*0e90*/  STS.64 [R5+0x18], R60 ;  /* 0x0000183c05007388 */ /* 0x0001e20000000a00 */
[----:B------:R-:W-:Y:S06]  /*0ea0*/  BAR.SYNC.DEFER_BLOCKING 0x0 ;  /* 0x0000000000007b1d */ /* 0x000fec0000010000 */
[----:B------:R-:W-:Y:S05]  /*0eb0*/  @P2 BRA `(.L_x_2304) ;  /* 0x0000000000802947 */ /* 0x000fea0003800000 */
[----:B0-----:R-:W-:-:S04]  /*0ec0*/  SHF.L.U32 R5, R3, 0x3, RZ ;  /* 0x0000000303057819 */ /* 0x001fc800000006ff */
        /* <DEDUP_REMOVED lines=22> */
[----:B------:R-:W-:Y:S02]  /*1030*/  DFMA R60, R46, R62, R60 ;  /* 0x0000003e2e3c722b */ /* 0x000fe4000000003c */
[-C--:B-1----:R-:W-:Y:S02]  /*1040*/  DFMA R48, R30, R58.reuse, R48 ;  /* 0x0000003a1e30722b */ /* 0x082fe40000000030 */
[-C--:B------:R-:W-:Y:S02]  /*1050*/  DFMA R4, R32, R58.reuse, R4 ;  /* 0x0000003a2004722b */ /* 0x080fe40000000004 */
[-C--:B------:R-:W-:Y:S02]  /*1060*/  DFMA R50, R42, R58.reuse, R50 ;  /* 0x0000003a2a32722b */ /* 0x080fe40000000032 */
[----:B------:R-:W-:Y:S01]  /*1070*/  DFMA R60, R64, R58, R60 ;  /* 0x0000003a403c722b */ /* 0x000fe2000000003c */
[----:B------:R1:W-:Y:S04]  /*1080*/  STS.64 [R56], R48 ;  /* 0x0000003038007388 */ /* 0x0003e80000000a00 */
[----:B------:R1:W-:Y:S04]  /*1090*/  STS.64 [R56+0x28], R4 ;  /* 0x0000280438007388 */ /* 0x0003e80000000a00 */
[----:B------:R1:W-:Y:S04]  /*10a0*/  STS.64 [R56+0x50], R50 ;  /* 0x0000503238007388 */ /* 0x0003e80000000a00 */
[----:B------:R1:W-:Y:S02]  /*10b0*/  STS.64 [R56+0x78], R60 ;  /* 0x0000783c38007388 */ /* 0x0003e40000000a00 */
.L_x_2304:
[----:B------:R-:W-:Y:S05]  /*10c0*/  BSYNC.RECONVERGENT B0 ;  /* 0x0000000000007941 */ /* 0x000fea0003800200 */
.L_x_2303:
[----:B------:R-:W-:Y:S06]  /*10d0*/  BAR.SYNC.DEFER_BLOCKING 0x0 ;  /* 0x0000000000007b1d */ /* 0x000fec0000010000 */
[----:B------:R-:W-:Y:S04]  /*10e0*/  BSSY.RECONVERGENT B0, `(.L_x_2305) ;  /* 0x000001e000007945 */ /* 0x000fe80003800200 */
[----:B------:R-:W-:Y:S05]  /*10f0*/  @P1 BRA `(.L_x_2306) ;  /* 0x0000000000701947 */ /* 0x000fea0003800000 */
[----:B-1----:R-:W-:-:S05]  /*1100*/  IMAD.SHL.U32 R4, R3, 0x8, RZ ;  /* 0x0000000803047824 */ /* 0x002fca00078e00ff */
[----:B0-----:R-:W-:-:S04]  /*1110*/  LOP3.LUT R5, R4, 0x18, RZ, 0xc0, !PT ;  /* 0x0000001804057812 */ /* 0x001fc800078ec0ff */
[----:B------:R-:W-:-:S05]  /*1120*/  IADD3 R2, PT, PT, R2, R5, RZ ;  /* 0x0000000502027210 */ /* 0x000fca0007ffe0ff */
        /* <DEDUP_REMOVED lines=24> */
[----:B------:R-:W-:-:S11]  /*12b0*/  DFMA R54, R64, R54, R12 ;  /* 0x000000364036722b */ /* 0x000fd6000000000c */
.L_x_2306:
[----:B------:R-:W-:Y:S05]  /*12c0*/  BSYNC.RECONVERGENT B0 ;  /* 0x0000000000007941 */ /* 0x000fea0003800200 */
.L_x_2305:
        /* <DEDUP_REMOVED lines=11> */
.L_x_2307:
        /* <DEDUP_REMOVED lines=16> */
.L_x_3167:


//--------------------- .text._Z30massMatrixMultiplyGlobalKernelILi4ELi5ELi5EEviPKdS1_S1_S1_Pd --------------------------
	.section	.text._Z30massMatrixMultiplyGlobalKernelILi4ELi5ELi5EEviPKdS1_S1_S1_Pd,"ax",@progbits
	.align	128
        .global         _Z30massMatrixMultiplyGlobalKernelILi4ELi5ELi5EEviPKdS1_S1_S1_Pd
        .type           _Z30massMatrixMultiplyGlobalKernelILi4ELi5ELi5EEviPKdS1_S1_S1_Pd,@function
        .size           _Z30massMatrixMultiplyGlobalKernelILi4ELi5ELi5EEviPKdS1_S1_S1_Pd,(.L_x_3168 - _Z30massMatrixMultiplyGlobalKernelILi4ELi5ELi5EEviPKdS1_S1_S1_Pd)
        .other          _Z30massMatrixMultiplyGlobalKernelILi4ELi5ELi5EEviPKdS1_S1_S1_Pd,@"STO_CUDA_ENTRY STV_DEFAULT"
_Z30massMatrixMultiplyGlobalKernelILi4ELi5ELi5EEviPKdS1_S1_S1_Pd:
.text._Z30massMatrixMultiplyGlobalKernelILi4ELi5ELi5EEviPKdS1_S1_S1_Pd:
[----:B------:R-:W-:Y:S01]  /*0000*/  LDC R1, c[0x0][0x37c] ;  /* 0x0000df00ff017b82 */ /* 0x000fe20000000800 */
[----:B------:R-:W0:Y:S01]  /*0010*/  S2R R24, SR_TID.Y ;  /* 0x0000000000187919 */ /* 0x000e220000002200 */
[----:B------:R-:W1:Y:S06]  /*0020*/  LDCU UR4, c[0x0][0x380] ;  /* 0x00007000ff0477ac */ /* 0x000e6c0008000800 */
[----:B------:R-:W2:Y:S01]  /*0030*/  LDC.64 R26, c[0x0][0x390] ;  /* 0x0000e400ff1a7b82 */ /* 0x000ea20000000a00 */
[----:B------:R-:W-:Y:S01]  /*0040*/  BSSY.RECONVERGENT B0, `(.L_x_2308) ;  /* 0x000004c000007945 */ /* 0x000fe20003800200 */
[----:B------:R-:W0:Y:S01]  /*0050*/  S2R R3, SR_CTAID.X ;  /* 0x0000000000037919 */ /* 0x000e220000002500 */
[----:B------:R-:W3:Y:S05]  /*0060*/  S2R R0, SR_TID.X ;  /* 0x0000000000007919 */ /* 0x000eea0000002100 */
[----:B------:R-:W4:Y:S01]  /*0070*/  LDC.64 R28, c[0x0][0x398] ;  /* 0x0000e600ff1c7b82 */ /* 0x000f220000000a00 */
[----:B------:R-:W5:Y:S07]  /*0080*/  S2R R4, SR_CgaCtaId ;  /* 0x0000000000047919 */ /* 0x000f6e0000008800 */
[----:B------:R-:W2:Y:S01]  /*0090*/  LDC.64 R52, c[0x0][0x388] ;  /* 0x0000e200ff347b82 */ /* 0x000ea20000000a00 */
[----:B0-----:R-:W-:Y:S01]  /*00a0*/  IMAD R2, R3, 0x5, R24 ;  /* 0x0000000503027824 */ /* 0x001fe200078e0218 */
[----:B------:R-:W-:-:S06]  /*00b0*/  MOV R3, 0x400 ;  /* 0x0000040000037802 */ /* 0x000fcc0000000f00 */
[----:B------:R-:W-:Y:S01]  /*00c0*/  BAR.SYNC.DEFER_BLOCKING 0x0 ;  /* 0x0000000000007b1d */ /* 0x000fe20000010000 */
[C---:B---3--:R-:W-:Y:S02]  /*00d0*/  ISETP.GE.U32.AND P0, PT, R0.reuse, 0x10, PT ;  /* 0x000000100000780c */ /* 0x048fe40003f06070 */
[----:B------:R-:W-:Y:S02]  /*00e0*/  ISETP.GT.U32.AND P1, PT, R0, 0xf, PT ;  /* 0x0000000f0000780c */ /* 0x000fe40003f24070 */
[----:B-1----:R-:W-:Y:S01]  /*00f0*/  ISETP.LT.AND P0, PT, R2, UR4, !P0 ;  /* 0x0000000402007c0c */ /* 0x002fe2000c701270 */
[----:B------:R-:W0:Y:S01]  /*0100*/  LDCU.64 UR4, c[0x0][0x358] ;  /* 0x00006b00ff0477ac */ /* 0x000e220008000a00 */
[----:B-----5:R-:W-:Y:S02]  /*0110*/  LEA R3, R4, R3, 0x18 ;  /* 0x0000000304037211 */ /* 0x020fe400078ec0ff */
[----:B------:R-:W-:Y:S02]  /*0120*/  LOP3.LUT R46, R0, 0x3, RZ, 0xc0, !PT ;  /* 0x00000003002e7812 */ /* 0x000fe400078ec0ff */
[----:B------:R-:W-:Y:S01]  /*0130*/  SHF.R.U32.HI R4, RZ, 0x2, R0 ;  /* 0x00000002ff047819 */ /* 0x000fe20000011600 */
[----:B------:R-:W-:Y:S01]  /*0140*/  IMAD R24, R24, 0x3e8, R3 ;  /* 0x000003e818187824 */ /* 0x000fe200078e0203 */
[----:B------:R-:W-:-:S02]  /*0150*/  LOP3.LUT R3, R0, 0xffff, RZ, 0xc0, !PT ;  /* 0x0000ffff00037812 */ /* 0x000fc400078ec0ff */
[----:B------:R-:W-:-:S03]  /*0160*/  ISETP.GT.U32.AND P2, PT, R0, 0x13, PT ;  /* 0x000000130000780c */ /* 0x000fc60003f44070 */
[----:B------:R-:W1:Y:S01]  /*0170*/  @P0 LDC.64 R16, c[0x0][0x3a0] ;  /* 0x0000e800ff100b82 */ /* 0x000e620000000a00 */
[----:B------:R-:W-:Y:S01]  /*0180*/  IMAD R25, R3, 0x3334, RZ ;  /* 0x0000333403197824 */ /* 0x000fe200078e02ff */
[----:B------:R-:W-:Y:S01]  /*0190*/  @P0 LOP3.LUT R5, R46, 0xc, R0, 0xf8, !PT ;  /* 0x0000000c2e050812 */ /* 0x000fe200078ef800 */
[----:B------:R-:W-:-:S03]  /*01a0*/  IMAD R3, R4, 0x28, R24 ;  /* 0x0000002804037824 */ /* 0x000fc600078e0218 */
[----:B------:R-:W-:Y:S01]  /*01b0*/  SHF.R.U32.HI R25, RZ, 0x10, R25 ;  /* 0x00000010ff197819 */ /* 0x000fe20000011619 */
[----:B------:R-:W-:Y:S02]  /*01c0*/  @P0 IMAD R5, R2, 0x40, R5 ;  /* 0x0000004002050824 */ /* 0x000fe400078e0205 */
[----:B------:R-:W-:Y:S01]  /*01d0*/  IMAD R7, R4, 0xa0, R3 ;  /* 0x000000a004077824 */ /* 0x000fe200078e0203 */
[----:B------:R-:W-:-:S03]  /*01e0*/  PRMT R6, R25, 0x9910, RZ ;  /* 0x0000991019067816 */ /* 0x000fc600000000ff */
[----:B------:R-:W-:Y:S02]  /*01f0*/  IMAD R4, R46, 0x8, R7 ;  /* 0x000000082e047824 */ /* 0x000fe400078e0207 */
[----:B-1----:R-:W-:Y:S01]  /*0200*/  @P0 IMAD.WIDE R16, R5, 0x8, R16 ;  /* 0x0000000805100825 */ /* 0x002fe200078e0210 */
[----:B------:R-:W-:Y:S01]  /*0210*/  MOV R5, R6 ;  /* 0x0000000600057202 */ /* 0x000fe20000000f00 */
[----:B0-2-4-:R-:W-:Y:S06]  /*0220*/  @P1 BRA `(.L_x_2309) ;  /* 0x0000000000b41947 */ /* 0x015fec0003800000 */
[----:B------:R-:W0:Y:S01]  /*0230*/  LDC.64 R50, c[0x0][0x390] ;  /* 0x0000e400ff327b82 */ /* 0x000e220000000a00 */
[----:B------:R-:W2:Y:S04]  /*0240*/  @P0 LDG.E.64.CONSTANT R42, desc[UR4][R16.64+0x80] ;  /* 0x00008004102a0981 */ /* 0x000ea8000c1e9b00 */
[----:B------:R-:W2:Y:S03]  /*0250*/  @P0 LDG.E.64.CONSTANT R44, desc[UR4][R16.64+0x100] ;  /* 0x00010004102c0981 */ /* 0x000ea6000c1e9b00 */
[----:B------:R-:W1:Y:S01]  /*0260*/  LDC.64 R48, c[0x0][0x398] ;  /* 0x0000e600ff307b82 */ /* 0x000e620000000a00 */
[----:B------:R-:W3:Y:S04]  /*0270*/  @P0 LDG.E.64.CONSTANT R40, desc[UR4][R16.64] ;  /* 0x0000000410280981 */ /* 0x000ee8000c1e9b00 */
[----:B------:R-:W3:Y:S04]  /*0280*/  @P0 LDG.E.64.CONSTANT R34, desc[UR4][R16.64+0x180] ;  /* 0x0001800410220981 */ /* 0x000ee8000c1e9b00 */
[----:B0-----:R-:W4:Y:S04]  /*0290*/  LDG.E.64.CONSTANT R32, desc[UR4][R50.64] ;  /* 0x0000000432207981 */ /* 0x001f28000c1e9b00 */
        /* <DEDUP_REMOVED lines=11> */
[----:B--2---:R-:W-:-:S02]  /*0350*/  DADD R18, R42, R44 ;  /* 0x000000002a127229 */ /* 0x004fc4000000002c */
[----:B------:R-:W-:Y:S02]  /*0360*/  DADD R42, R42, -R44 ;  /* 0x000000002a2a7229 */ /* 0x000fe4000000082c */
[C-C-:B---3--:R-:W-:Y:S02]  /*0370*/  DADD R44, R40.reuse, R34.reuse ;  /* 0x00000000282c7229 */ /* 0x148fe40000000022 */
[----:B------:R-:W-:-:S06]  /*0380*/  DADD R34, R40, -R34 ;  /* 0x0000000028227229 */ /* 0x000fcc0000000822 */
[C---:B----4-:R-:W-:Y:S02]  /*0390*/  DFMA R32, R44.reuse, R32, RZ ;  /* 0x000000202c20722b */ /* 0x050fe400000000ff */
[----:B-----5:R-:W-:Y:S02]  /*03a0*/  DFMA R6, R44, R6, RZ ;  /* 0x000000062c06722b */ /* 0x020fe400000000ff */
[C---:B------:R-:W-:Y:S02]  /*03b0*/  DFMA R8, R34.reuse, R8, RZ ;  /* 0x000000082208722b */ /* 0x040fe400000000ff */
[----:B------:R-:W-:Y:S02]  /*03c0*/  DFMA R14, R34, R14, RZ ;  /* 0x0000000e220e722b */ /* 0x000fe400000000ff */
[----:B------:R-:W-:Y:S02]  /*03d0*/  DFMA R12, R44, R12, RZ ;  /* 0x0000000c2c0c722b */ /* 0x000fe400000000ff */
[----:B------:R-:W-:-:S02]  /*03e0*/  DFMA R10, R34, R10, RZ ;  /* 0x0000000a220a722b */ /* 0x000fc400000000ff */
[C---:B------:R-:W-:Y:S02]  /*03f0*/  DFMA R32, R18.reuse, R38, R32 ;  /* 0x000000261220722b */ /* 0x040fe40000000020 */
[----:B------:R-:W-:Y:S02]  /*0400*/  DFMA R6, R18, R36, R6 ;  /* 0x000000241206722b */ /* 0x000fe40000000006 */
[C---:B------:R-:W-:Y:S02]  /*0410*/  DFMA R8, R42.reuse, R30, R8 ;  /* 0x0000001e2a08722b */ /* 0x040fe40000000008 */
[----:B------:R-:W-:Y:S02]  /*0420*/  DFMA R14, R42, R22, R14 ;  /* 0x000000162a0e722b */ /* 0x000fe4000000000e */
[----:B------:R-:W-:Y:S02]  /*0430*/  DFMA R20, R18, R20, R12 ;  /* 0x000000141214722b */ /* 0x000fe4000000000c */
[----:B------:R-:W-:-:S02]  /*0440*/  DFMA R16, R42, R16, R10 ;  /* 0x000000102a10722b */ /* 0x000fc4000000000a */
[----:B------:R-:W-:Y:S02]  /*0450*/  DADD R10, R32, -R8 ;  /* 0x00000000200a7229 */ /* 0x000fe40000000808 */
[----:B------:R-:W-:Y:S02]  /*0460*/  DADD R12, R6, -R14 ;  /* 0x00000000060c7229 */ /* 0x000fe4000000080e */
        /* <DEDUP_REMOVED lines=8> */
[----:B------:R0:W-:Y:S02]  /*04f0*/  STS.64 [R15+0x190], R16 ;  /* 0x000190100f007388 */ /* 0x0001e40000000a00 */
.L_x_2309:
[----:B------:R-:W-:Y:S05]  /*0500*/  BSYNC.RECONVERGENT B0 ;  /* 0x0000000000007941 */ /* 0x000fea0003800200 */
.L_x_2308:
[----:B------:R-:W-:Y:S01]  /*0510*/  BAR.SYNC.DEFER_BLOCKING 0x0 ;  /* 0x0000000000007b1d */ /* 0x000fe20000010000 */
[----:B------:R-:W-:-:S05]  /*0520*/  IMAD R5, R5, 0x5, RZ ;  /* 0x0000000505057824 */ /* 0x000fca00078e02ff */
        /* <DEDUP_REMOVED lines=8> */
[----:B0-----:R-:W4:Y:S04]  /*05b0*/  LDG.E.64.CONSTANT R6, desc[UR4][R46.64] ;  /* 0x000000042e067981 */ /* 0x001f28000c1e9b00 */
[----:B------:R-:W5:Y:S04]  /*05c0*/  LDG.E.64.CONSTANT R8, desc[UR4][R46.64+0x10] ;  /* 0x000010042e087981 */ /* 0x000f68000c1e9b00 */
        /* <DEDUP_REMOVED lines=10> */
[----:B-1----:R-:W-:-:S02]  /*0670*/  DADD R40, R42, R44 ;  /* 0x000000002a287229 */ /* 0x002fc4000000002c */
[----:B------:R-:W-:Y:S02]  /*0680*/  DADD R42, R42, -R44 ;  /* 0x000000002a2a7229 */ /* 0x000fe4000000082c */
[C-C-:B---3--:R-:W-:Y:S02]  /*0690*/  DADD R44, R36.reuse, R38.reuse ;  /* 0x00000000242c7229 */ /* 0x148fe40000000026 */
[----:B------:R-:W-:Y:S02]  /*06a0*/  DADD R36, R36, -R38 ;  /* 0x0000000024247229 */ /* 0x000fe40000000826 */
[-C--:B----4-:R-:W-:Y:S02]  /*06b0*/  DFMA R6, R6, R40.reuse, RZ ;  /* 0x000000280606722b */ /* 0x090fe400000000ff */
[----:B-----5:R-:W-:Y:S02]  /*06c0*/  DFMA R8, R8, R40, RZ ;  /* 0x000000280808722b */ /* 0x020fe400000000ff */
[----:B--2---:R-:W-:-:S02]  /*06d0*/  DFMA R10, R10, R42, RZ ;  /* 0x0000002a0a0a722b */ /* 0x004fc400000000ff */
        /* <DEDUP_REMOVED lines=13> */
[----:B------:R-:W-:Y:S01]  /*07b0*/  DADD R14, R22, R14 ;  /* 0x00000000160e7229 */ /* 0x000fe2000000000e */
[----:B------:R1:W-:Y:S04]  /*07c0*/  STS.64 [R4+0xa0], R12 ;  /* 0x0000a00c04007388 */ /* 0x0003e80000000a00 */
[----:B------:R1:W-:Y:S04]  /*07d0*/  STS.64 [R4], R6 ;  /* 0x0000000604007388 */ /* 0x0003e80000000a00 */
[----:B------:R1:W-:Y:S04]  /*07e0*/  STS.64 [R4+0x78], R10 ;  /* 0x0000780a04007388 */ /* 0x0003e80000000a00 */
[----:B------:R1:W-:Y:S04]  /*07f0*/  STS.64 [R4+0x28], R8 ;  /* 0x0000280804007388 */ /* 0x0003e80000000a00 */
[----:B------:R1:W-:Y:S02]  /*0800*/  STS.64 [R4+0x50], R14 ;  /* 0x0000500e04007388 */ /* 0x0003e40000000a00 */
.L_x_2311:
[----:B------:R-:W-:Y:S05]  /*0810*/  BSYNC.RECONVERGENT B0 ;  /* 0x0000000000007941 */ /* 0x000fea0003800200 */
.L_x_2310:
[----:B01----:R-:W-:Y:S01]  /*0820*/  IMAD.MOV R15, RZ, RZ, -R5 ;  /* 0x000000ffff0f7224 */ /* 0x003fe200078e0a05 */
[----:B------:R-:W2:Y:S04]  /*0830*/  LDG.E.64.CONSTANT R6, desc[UR4][R28.64] ;  /* 0x000000041c067981 */ /* 0x000ea8000c1e9b00 */
[----:B------:R-:W3:Y:S01]  /*0840*/  LDG.E.64.CONSTANT R4, desc[UR4][R26.64] ;  /* 0x000000041a047981 */ /* 0x000ee2000c1e9b00 */
[----:B------:R-:W-:-:S03]  /*0850*/  PRMT R15, R15, 0x7710, RZ ;  /* 0x000077100f0f7816 */ /* 0x000fc600000000ff */
[----:B------:R-:W4:Y:S02]  /*0860*/  LDG.E.64.CONSTANT R16, desc[UR4][R28.64+0x8] ;  /* 0x000008041c107981 */ /* 0x000f24000c1e9b00 */
[----:B------:R-:W-:Y:S02]  /*0870*/  IMAD.IADD R30, R15, 0x1, R0 ;  /* 0x000000010f1e7824 */ /* 0x000fe400078e0200 */
[----:B------:R-:W5:Y:S01]  /*0880*/  LDG.E.64.CONSTANT R14, desc[UR4][R26.64+0x8] ;  /* 0x000008041a0e7981 */ /* 0x000f62000c1e9b00 */
[----:B------:R-:W-:Y:S02]  /*0890*/  MOV R31, 0x4 ;  /* 0x00000004001f7802 */ /* 0x000fe40000000f00 */
[----:B------:R-:W-:Y:S01]  /*08a0*/  PRMT R18, R30, 0x5410, R25 ;  /* 0x000054101e127816 */ /* 0x000fe20000000019 */
[----:B------:R-:W-:Y:S01]  /*08b0*/  UMOV UR6, 0x1905 ;  /* 0x0000190500067882 */ /* 0x000fe20000000000 */
[----:B------:R-:W5:Y:S03]  /*08c0*/  LDG.E.64.CONSTANT R8, desc[UR4][R26.64+0x10] ;  /* 0x000010041a087981 */ /* 0x000f66000c1e9b00 */
[----:B------:R-:W-:Y:S01]  /*08d0*/  IDP.2A.LO.U16.U8 R31, R18, UR6, R31 ;  /* 0x00000006121f7c26 */ /* 0x000fe2000800101f */
[----:B------:R-:W5:Y:S03]  /*08e0*/  LDG.E.64.CONSTANT R12, desc[UR4][R28.64+0x10] ;  /* 0x000010041c0c7981 */ /* 0x000f66000c1e9b00 */
[----:B------:R-:W-:Y:S01]  /*08f0*/  IMAD R31, R2, 0x7d, R31 ;  /* 0x0000007d021f7824 */ /* 0x000fe200078e021f */
[----:B------:R-:W5:Y:S03]  /*0900*/  LDG.E.64.CONSTANT R10, desc[UR4][R26.64+0x20] ;  /* 0x000020041a0a7981 */ /* 0x000f66000c1e9b00 */
[----:B------:R-:W-:Y:S01]  /*0910*/  IMAD.WIDE R52, R31, 0x8, R52 ;  /* 0x000000081f347825 */ /* 0x000fe200078e0234 */
[----:B------:R-:W5:Y:S04]  /*0920*/  LDG.E.64.CONSTANT R18, desc[UR4][R26.64+0x18] ;  /* 0x000018041a127981 */ /* 0x000f68000c1e9b00 */
[----:B------:R-:W5:Y:S04]  /*0930*/  LDG.E.64.CONSTANT R40, desc[UR4][R52.64+-0x20] ;  /* 0xffffe00434287981 */ /* 0x000f68000c1e9b00 */
[----:B------:R-:W5:Y:S04]  /*0940*/  LDG.E.64.CONSTANT R22, desc[UR4][R28.64+0x18] ;  /* 0x000018041c167981 */ /* 0x000f68000c1e9b00 */
[----:B------:R0:W5:Y:S01]  /*0950*/  LDG.E.64.CONSTANT R20, desc[UR4][R26.64+0x28] ;  /* 0x000028041a147981 */ /* 0x000162000c1e9b00 */
[----:B------:R-:W-:Y:S01]  /*0960*/  LOP3.LUT R31, R30, 0xffff, RZ, 0xc0, !PT ;  /* 0x0000ffff1e1f7812 */ /* 0x000fe200078ec0ff */
[----:B------:R-:W-:-:S02]  /*0970*/  IMAD R36, R25, 0xc8, R24 ;  /* 0x000000c819247824 */ /* 0x000fc400078e0218 */
[----:B------:R-:W5:Y:S02]  /*0980*/  LDG.E.64.CONSTANT R46, desc[UR4][R52.64+-0x18] ;  /* 0xffffe804342e7981 */ /* 0x000f64000c1e9b00 */
[----:B------:R-:W-:Y:S01]  /*0990*/  IMAD R36, R31, 0x28, R36 ;  /* 0x000000281f247824 */ /* 0x000fe200078e0224 */
[----:B------:R-:W-:Y:S06]  /*09a0*/  BAR.SYNC.DEFER_BLOCKING 0x0 ;  /* 0x0000000000007b1d */ /* 0x000fec0000010000 */
[----:B------:R-:W5:Y:S04]  /*09b0*/  LDG.E.64.CONSTANT R48, desc[UR4][R52.64+-0x8] ;  /* 0xfffff80434307981 */ /* 0x000f68000c1e9b00 */
[----:B------:R-:W-:Y:S04]  /*09c0*/  LDS.64 R44, [R36] ;  /* 0x00000000242c7984 */ /* 0x000fe80000000a00 */
[----:B------:R-:W1:Y:S04]  /*09d0*/  LDS.64 R24, [R36+0x18] ;  /* 0x0000180024187984 */ /* 0x000e680000000a00 */
[----:B------:R-:W-:Y:S04]  /*09e0*/  LDS.64 R50, [R36+0x8] ;  /* 0x0000080024327984 */ /* 0x000fe80000000a00 */
[----:B0-----:R-:W0:Y:S01]  /*09f0*/  LDS.64 R26, [R36+0x10] ;  /* 0x00001000241a7984 */ /* 0x001e220000000a00 */
[----:B-1----:R-:W-:-:S02]  /*0a00*/  DADD R30, R44, R24 ;  /* 0x000000002c1e7229 */ /* 0x002fc40000000018 */
[----:B------:R-:W-:Y:S02]  /*0a10*/  DADD R44, R44, -R24 ;  /* 0x000000002c2c7229 */ /* 0x000fe40000000818 */
[C-C-:B0-----:R-:W-:Y:S02]  /*0a20*/  DADD R34, R50.reuse, R26.reuse ;  /* 0x0000000032227229 */ /* 0x141fe4000000001a */
[----:B------:R-:W-:-:S04]  /*0a30*/  DADD R50, R50, -R26 ;  /* 0x0000000032327229 */ /* 0x000fc8000000081a */
[----:B--2---:R-:W-:Y:S02]  /*0a40*/  DFMA R24, R6, R44, RZ ;  /* 0x0000002c0618722b */ /* 0x004fe400000000ff */
[----:B---3--:R-:W-:-:S06]  /*0a50*/  DFMA R26, R4, R30, RZ ;  /* 0x0000001e041a722b */ /* 0x008fcc00000000ff */
[----:B----4-:R-:W-:Y:S02]  /*0a60*/  DFMA R24, R16, R50, R24 ;  /* 0x000000321018722b */ /* 0x010fe40000000018 */
[----:B-----5:R-:W-:-:S08]  /*0a70*/  DFMA R26, R14, R34, R26 ;  /* 0x000000220e1a722b */ /* 0x020fd0000000001a */
[C-C-:B------:R-:W-:Y:S02]  /*0a80*/  DADD R38, R26.reuse, -R24.reuse ;  /* 0x000000001a267229 */ /* 0x140fe40000000818 */
[----:B------:R-:W-:Y:S01]  /*0a90*/  DADD R26, R26, R24 ;  /* 0x000000001a1a7229 */ /* 0x000fe20000000018 */
[----:B------:R-:W2:Y:S01]  /*0aa0*/  LDG.E.64.CONSTANT R24, desc[UR4][R28.64+0x20] ;  /* 0x000020041c187981 */ /* 0x000ea2000c1e9b00 */
[----:B------:R-:W-:Y:S02]  /*0ab0*/  DFMA R32, R8, R30, RZ ;  /* 0x0000001e0820722b */ /* 0x000fe400000000ff */
[----:B------:R-:W-:Y:S02]  /*0ac0*/  DFMA R42, R12, R44, RZ ;  /* 0x0000002c0c2a722b */ /* 0x000fe400000000ff */
[----:B------:R-:W-:Y:S01]  /*0ad0*/  DFMA R30, R10, R30, RZ ;  /* 0x0000001e0a1e722b */ /* 0x000fe200000000ff */
[----:B------:R-:W3:Y:S01]  /*0ae0*/  LDG.E.64.CONSTANT R28, desc[UR4][R28.64+0x28] ;  /* 0x000028041c1c7981 */ /* 0x000ee2000c1e9b00 */
[----:B------:R-:W-:-:S02]  /*0af0*/  DMUL R26, R40, R26 ;  /* 0x0000001a281a7228 */ /* 0x000fc40000000000 */
[----:B------:R-:W-:Y:S01]  /*0b00*/  DFMA R32, R18, R34, R32 ;  /* 0x000000221220722b */ /* 0x000fe20000000020 */
[----:B------:R-:W4:Y:S01]  /*0b10*/  LDG.E.64.CONSTANT R40, desc[UR4][R52.64] ;  /* 0x0000000434287981 */ /* 0x000f22000c1e9b00 */
[----:B------:R-:W-:Y:S02]  /*0b20*/  DFMA R42, R22, R50, R42 ;  /* 0x00000032162a722b */ /* 0x000fe4000000002a */
[----:B------:R-:W-:-:S06]  /*0b30*/  DFMA R34, R20, R34, R30 ;  /* 0x000000221422722b */ /* 0x000fcc000000001e */
[C-C-:B------:R-:W-:Y:S02]  /*0b40*/  DADD R30, R32.reuse, -R42.reuse ;  /* 0x00000000201e7229 */ /* 0x140fe4000000082a */
[----:B------:R-:W-:Y:S01]  /*0b50*/  DADD R32, R32, R42 ;  /* 0x0000000020207229 */ /* 0x000fe2000000002a */
[----:B------:R-:W5:Y:S07]  /*0b60*/  LDG.E.64.CONSTANT R42, desc[UR4][R52.64+-0x10] ;  /* 0xfffff004342a7981 */ /* 0x000f6e000c1e9b00 */
[----:B------:R-:W-:-:S02]  /*0b70*/  DMUL R32, R46, R32 ;  /* 0x000000202e207228 */ /* 0x000fc40000000000 */
[----:B------:R-:W-:Y:S01]  /*0b80*/  DMUL R30, R48, R30 ;  /* 0x0000001e301e7228 */ /* 0x000fe20000000000 */
[----:B------:R-:W-:Y:S01]  /*0b90*/  BSSY.RECONVERGENT B0, `(.L_x_2312) ;  /* 0x0000048000007945 */ /* 0x000fe20003800200 */
[----:B------:R-:W-:Y:S06]  /*0ba0*/  BAR.SYNC.DEFER_BLOCKING 0x0 ;  /* 0x0000000000007b1d */ /* 0x000fec0000010000 */
[----:B--2---:R-:W-:-:S08]  /*0bb0*/  DFMA R44, R24, R44, RZ ;  /* 0x0000002c182c722b */ /* 0x004fd000000000ff */
[----:B---3--:R-:W-:Y:S02]  /*0bc0*/  DFMA R44, R28, R50, R44 ;  /* 0x000000321c2c722b */ /* 0x008fe4000000002c */
[----:B----4-:R-:W-:-:S06]  /*0bd0*/  DFMA R46, R40, -R38, R26 ;  /* 0x80000026282e722b */ /* 0x010fcc000000001a */
[----:B------:R-:W-:Y:S02]  /*0be0*/  DADD R34, R34, R44 ;  /* 0x0000000022227229 */ /* 0x000fe4000000002c */
[----:B------:R-:W-:Y:S02]  /*0bf0*/  DFMA R40, R40, R38, R26 ;  /* 0x000000262828722b */ /* 0x000fe4000000001a */
[-C--:B------:R-:W-:Y:S02]  /*0c00*/  DFMA R38, R6, R46.reuse, RZ ;  /* 0x0000002e0626722b */ /* 0x080fe400000000ff */
[----:B------:R-:W-:Y:S02]  /*0c10*/  DADD R44, -R30, R32 ;  /* 0x000000001e2c7229 */ /* 0x000fe40000000120 */
[----:B------:R-:W-:Y:S02]  /*0c20*/  DFMA R46, R16, R46, RZ ;  /* 0x0000002e102e722b */ /* 0x000fe400000000ff */
[----:B-----5:R-:W-:-:S02]  /*0c30*/  DMUL R34, R42, R34 ;  /* 0x000000222a227228 */ /* 0x020fc40000000000 */
[----:B------:R-:W-:Y:S02]  /*0c40*/  DFMA R42, R4, R40, RZ ;  /* 0x00000028042a722b */ /* 0x000fe400000000ff */
[-C--:B------:R-:W-:Y:S02]  /*0c50*/  DFMA R38, R12, R44.reuse, R38 ;  /* 0x0000002c0c26722b */ /* 0x080fe40000000026 */
[----:B------:R-:W-:Y:S02]  /*0c60*/  DFMA R46, R22, R44, R46 ;  /* 0x0000002c162e722b */ /* 0x000fe4000000002e */
[----:B------:R-:W-:Y:S02]  /*0c70*/  DADD R44, R30, R32 ;  /* 0x000000001e2c7229 */ /* 0x000fe40000000020 */
[----:B------:R-:W-:Y:S02]  /*0c80*/  DFMA R48, R14, R40, RZ ;  /* 0x000000280e30722b */ /* 0x000fe400000000ff */
        /* <DEDUP_REMOVED lines=19> */
[----:B0-----:R-:W-:Y:S02]  /*0dc0*/  SHF.R.U32.HI R38, RZ, 0x2, R0 ;  /* 0x00000002ff267819 */ /* 0x001fe40000011600 */
[----:B------:R-:W-:-:S03]  /*0dd0*/  SHF.L.U32 R36, R0, 0x3, RZ ;  /* 0x0000000300247819 */ /* 0x000fc600000006ff */
[----:B------:R-:W-:Y:S01]  /*0de0*/  IMAD R37, R38, 0xa0, R3 ;  /* 0x000000a026257824 */ /* 0x000fe200078e0203 */
[----:B------:R-:W-:-:S05]  /*0df0*/  LOP3.LUT R36, R36, 0x18, RZ, 0xc0, !PT ;  /* 0x0000001824247812 */ /* 0x000fca00078ec0ff */
[----:B------:R-:W-:-:S05]  /*0e00*/  IMAD.IADD R50, R37, 0x1, R36 ;  /* 0x0000000125327824 */ /* 0x000fca00078e0224 */
[----:B------:R-:W-:Y:S04]  /*0e10*/  LDS.64 R38, [R50] ;  /* 0x0000000032267984 */ /* 0x000fe80000000a00 */
[----:B------:R-:W0:Y:S04]  /*0e20*/  LDS.64 R44, [R50+0xa0] ;  /* 0x0000a000322c7984 */ /* 0x000e280000000a00 */
[----:B------:R-:W-:Y:S04]  /*0e30*/  LDS.64 R42, [R50+0x28] ;  /* 0x00002800322a7984 */ /* 0x000fe80000000a00 */
[----:B------:R-:W1:Y:S04]  /*0e40*/  LDS.64 R36, [R50+0x78] ;  /* 0x0000780032247984 */ /* 0x000e680000000a00 */
[----:B------:R-:W2:Y:S01]  /*0e50*/  LDS.64 R40, [R50+0x50] ;  /* 0x0000500032287984 */ /* 0x000ea20000000a00 */
        /* <DEDUP_REMOVED lines=8> */
[-C--:B------:R-:W-:Y:S02]  /*0ee0*/  DFMA R36, R12, R42.reuse, R36 ;  /* 0x0000002a0c24722b */ /* 0x080fe40000000024 */
[----:B------:R-:W-:-:S02]  /*0ef0*/  DFMA R38, R22, R42, R38 ;  /* 0x0000002a1626722b */ /* 0x000fc40000000026 */
[C-C-:B--2---:R-:W-:Y:S02]  /*0f00*/  DADD R42, R40.reuse, R40.reuse ;  /* 0x00000000282a7229 */ /* 0x144fe40000000028 */
[----:B------:R-:W-:Y:S02]  /*0f10*/  DADD R40, R40, -R40 ;  /* 0x0000000028287229 */ /* 0x000fe40000000828 */
[-C--:B------:R-:W-:Y:S02]  /*0f20*/  DFMA R48, R8, R44.reuse, R48 ;  /* 0x0000002c0830722b */ /* 0x080fe40000000030 */
[----:B------:R-:W-:Y:S02]  /*0f30*/  DFMA R46, R18, R44, R46 ;  /* 0x0000002c122e722b */ /* 0x000fe4000000002e */
[----:B------:R-:W-:Y:S02]  /*0f40*/  DMUL R42, R42, 0.5 ;  /* 0x3fe000002a2a7828 */ /* 0x000fe40000000000 */
[----:B------:R-:W-:-:S02]  /*0f50*/  DFMA R36, R24, R40, R36 ;  /* 0x000000281824722b */ /* 0x000fc40000000024 */
        /* <DEDUP_REMOVED lines=11> */
.L_x_2313:
[----:B------:R-:W-:Y:S05]  /*1010*/  BSYNC.RECONVERGENT B0 ;  /* 0x0000000000007941 */ /* 0x000fea0003800200 */
.L_x_2312:
[----:B------:R-:W-:Y:S06]  /*1020*/  BAR.SYNC.DEFER_BLOCKING 0x0 ;  /* 0x0000000000007b1d */ /* 0x000fec0000010000 */
[----:B------:R-:W-:Y:S04]  /*1030*/  BSSY.RECONVERGENT B0, `(.L_x_2314) ;  /* 0x0000021000007945 */ /* 0x000fe80003800200 */
[----:B------:R-:W-:Y:S05]  /*1040*/  @P1 BRA `(.L_x_2315) ;  /* 0x00000000007c1947 */ /* 0x000fea0003800000 */
[----:B------:R-:W-:-:S04]  /*1050*/  SHF.L.U32 R26, R0, 0x3, RZ ;  /* 0x00000003001a7819 */ /* 0x000fc800000006ff */
[----:B------:R-:W-:-:S05]  /*1060*/  LOP3.LUT R26, R26, 0x18, RZ, 0xc0, !PT ;  /* 0x000000181a1a7812 */ /* 0x000fca00078ec0ff */
[----:B------:R-:W-:-:S05]  /*1070*/  IMAD.IADD R3, R3, 0x1, R26 ;  /* 0x0000000103037824 */ /* 0x000fca00078e021a */
[----:B------:R-:W-:Y:S04]  /*1080*/  LDS.64 R30, [R3] ;  /* 0x00000000031e7984 */ /* 0x000fe80000000a00 */
[----:B------:R-:W2:Y:S04]  /*1090*/  LDS.64 R32, [R3+0x320] ;  /* 0x0003200003207984 */ /* 0x000ea80000000a00 */
[----:B01----:R-:W-:Y:S04]  /*10a0*/  LDS.64 R36, [R3+0xc8] ;  /* 0x0000c80003247984 */ /* 0x003fe80000000a00 */
[----:B------:R-:W0:Y:S04]  /*10b0*/  LDS.64 R38, [R3+0x258] ;  /* 0x0002580003267984 */ /* 0x000e280000000a00 */
[----:B------:R-:W1:Y:S01]  /*10c0*/  LDS.64 R26, [R3+0x190] ;  /* 0x00019000031a7984 */ /* 0x000e620000000a00 */
[----:B--2---:R-:W-:-:S02]  /*10d0*/  DADD R34, R30, R32 ;  /* 0x000000001e227229 */ /* 0x004fc40000000020 */
[----:B------:R-:W-:-:S06]  /*10e0*/  DADD R30, R30, -R32 ;  /* 0x000000001e1e7229 */ /* 0x000fcc0000000820 */
[-C--:B------:R-:W-:Y:S02]  /*10f0*/  DFMA R32, R4, R34.reuse, RZ ;  /* 0x000000220420722b */ /* 0x080fe400000000ff */
[----:B------:R-:W-:Y:S02]  /*1100*/  DFMA R34, R14, R34, RZ ;  /* 0x000000220e22722b */ /* 0x000fe400000000ff */
[--C-:B0-----:R-:W-:Y:S02]  /*1110*/  DADD R4, R36, R38.reuse ;  /* 0x0000000024047229 */ /* 0x101fe40000000026 */
[----:B------:R-:W-:Y:S02]  /*1120*/  DFMA R14, R6, R30, RZ ;  /* 0x0000001e060e722b */ /* 0x000fe400000000ff */
[----:B------:R-:W-:Y:S02]  /*1130*/  DADD R36, R36, -R38 ;  /* 0x0000000024247229 */ /* 0x000fe40000000826 */
[----:B-1----:R-:W-:-:S02]  /*1140*/  DADD R6, R26, R26 ;  /* 0x000000001a067229 */ /* 0x002fc4000000001a */
[----:B------:R-:W-:Y:S02]  /*1150*/  DFMA R16, R16, R30, RZ ;  /* 0x0000001e1010722b */ /* 0x000fe400000000ff */
        /* <DEDUP_REMOVED lines=13> */
[----:B------:R-:W-:-:S11]  /*1230*/  DADD R32, R6, R16 ;  /* 0x0000000006207229 */ /* 0x000fd60000000010 */
.L_x_2315:
[----:B------:R-:W-:Y:S05]  /*1240*/  BSYNC.RECONVERGENT B0 ;  /* 0x0000000000007941 */ /* 0x000fea0003800200 */
.L_x_2314:
        /* <DEDUP_REMOVED lines=9> */
[----:B------:R-:W-:Y:S01]  /*12e0*/  STG.E.64 desc[UR4][R2.64+0x180], R30 ;  /* 0x0001801e02007986 */ /* 0x000fe2000c101b04 */
[----:B------:R-:W-:Y:S05]  /*12f0*/  EXIT ;  /* 0x000000000000794d */ /* 0x000fea0003800000 */
.L_x_2316:
        /* <DEDUP_REMOVED lines=16> */
.L_x_3168:


//--------------------- .text._Z30massMatrixMultiplySharedKernelILi4ELi5ELi5EEviPKdS1_S1_S1_Pd --------------------------
	.section	.text._Z30massMatrixMultiplySharedKernelILi4ELi5ELi5EEviPKdS1_S1_S1_Pd,"ax",@progbits
	.align	128
        .global         _Z30massMatrixMultiplySharedKernelILi4ELi5ELi5EEviPKdS1_S1_S1_Pd
        .type           _Z30massMatrixMultiplySharedKernelILi4ELi5ELi5EEviPKdS1_S1_S1_Pd,@function
        .size           _Z30massMatrixMultiplySharedKernelILi4ELi5ELi5EEviPKdS1_S1_S1_Pd,(.L_x_3169 - _Z30massMatrixMultiplySharedKernelILi4ELi5ELi5EEviPKdS1_S1_S1_Pd)
        .other          _Z30massMatrixMultiplySharedKernelILi4ELi5ELi5EEviPKdS1_S1_S1_Pd,@"STO_CUDA_ENTRY STV_DEFAULT"
_Z30massMatrixMultiplySharedKernelILi4ELi5ELi5EEviPKdS1_S1_S1_Pd:
.text._Z30massMatrixMultiplySharedKernelILi4ELi5ELi5EEviPKdS1_S1_S1_Pd:
        /* <DEDUP_REMOVED lines=51> */
[----:B------:R-:W-:Y:S01]  /*0330*/  R2UR UR8, R8 ;  /* 0x00000000080872ca */ /* 0x000fe200000e0000 */
[----:B------:R-:W2:Y:S01]  /*0340*/  LDS.64 R10, [R25+0x1388] ;  /* 0x00138800190a7984 */ /* 0x000ea20000000a00 */
[----:B------:R-:W-:Y:S02]  /*0350*/  R2UR UR9, R9 ;  /* 0x00000000090972ca */ /* 0x000fe400000e0000 */
[----:B------:R-:W-:Y:S01]  /*0360*/  R2UR UR24, R14 ;  /* 0x000000000e1872ca */ /* 0x000fe200000e0000 */
[----:B0-----:R-:W-:Y:S01]  /*0370*/  @P0 IMAD.WIDE R12, R15, 0x8, R12 ;  /* 0x000000080f0c0825 */ /* 0x001fe200078e020c */
[----:B------:R-:W0:Y:S01]  /*0380*/  LDS.64 R8, [R25+0x13e0] ;  /* 0x0013e00019087984 */ /* 0x000e220000000a00 */
[----:B----4-:R-:W-:-:S02]  /*0390*/  R2UR UR26, R18 ;  /* 0x00000000121a72ca */ /* 0x010fc400000e0000 */
[----:B------:R-:W-:Y:S01]  /*03a0*/  R2UR UR27, R19 ;  /* 0x00000000131b72ca */ /* 0x000fe200000e0000 */
[----:B------:R3:W5:Y:S01]  /*03b0*/  @P0 LDG.E.64.CONSTANT R26, desc[UR18][R12.64] ;  /* 0x000000120c1a0981 */ /* 0x000762000c1e9b00 */
[----:B------:R-:W-:Y:S02]  /*03c0*/  R2UR UR12, R16 ;  /* 0x00000000100c72ca */ /* 0x000fe400000e0000 */
[----:B------:R-:W-:Y:S01]  /*03d0*/  R2UR UR13, R17 ;  /* 0x00000000110d72ca */ /* 0x000fe200000e0000 */
[----:B------:R3:W5:Y:S04]  /*03e0*/  @P0 LDG.E.64.CONSTANT R20, desc[UR18][R12.64+0x80] ;  /* 0x000080120c140981 */ /* 0x000768000c1e9b00 */
[----:B------:R3:W5:Y:S04]  /*03f0*/  @P0 LDG.E.64.CONSTANT R22, desc[UR18][R12.64+0x100] ;  /* 0x000100120c160981 */ /* 0x000768000c1e9b00 */
[----:B------:R3:W5:Y:S01]  /*0400*/  @P0 LDG.E.64.CONSTANT R2, desc[UR18][R12.64+0x180] ;  /* 0x000180120c020981 */ /* 0x000762000c1e9b00 */
[----:B-1----:R-:W-:-:S02]  /*0410*/  R2UR UR28, R6 ;  /* 0x00000000061c72ca */ /* 0x002fc400000e0000 */
[----:B------:R-:W-:Y:S02]  /*0420*/  R2UR UR29, R7 ;  /* 0x00000000071d72ca */ /* 0x000fe400000e0000 */
[----:B--2---:R-:W-:Y:S02]  /*0430*/  R2UR UR4, R10 ;  /* 0x000000000a0472ca */ /* 0x004fe400000e0000 */
[----:B------:R-:W-:Y:S02]  /*0440*/  R2UR UR5, R11 ;  /* 0x000000000b0572ca */ /* 0x000fe400000e0000 */
[----:B------:R-:W-:Y:S02]  /*0450*/  R2UR UR14, R4 ;  /* 0x00000000040e72ca */ /* 0x000fe400000e0000 */
[----:B0-----:R-:W-:Y:S02]  /*0460*/  R2UR UR16, R8 ;  /* 0x00000000081072ca */ /* 0x001fe400000e0000 */
[----:B------:R-:W-:-:S02]  /*0470*/  R2UR UR17, R9 ;  /* 0x00000000091172ca */ /* 0x000fc400000e0000 */
[----:B------:R-:W-:Y:S01]  /*0480*/  R2UR UR15, R5 ;  /* 0x00000000050f72ca */ /* 0x000fe200000e0000 */
[----:B---3--:R-:W-:-:S14]  /*0490*/  @P1 BRA `(.L_x_2318) ;  /* 0x00000000007c1947 */ /* 0x008fdc0003800000 */
[C-C-:B-----5:R-:W-:Y:S02]  /*04a0*/  DADD R4, R26.reuse, -R2.reuse ;  /* 0x000000001a047229 */ /* 0x160fe40000000802 */
[----:B------:R-:W-:Y:S02]  /*04b0*/  DADD R12, R26, R2 ;  /* 0x000000001a0c7229 */ /* 0x000fe40000000002 */
        /* <DEDUP_REMOVED lines=8> */
[----:B------:R-:W-:Y:S02]  /*0540*/  DFMA R6, R8, UR10, R6 ;  /* 0x0000000a08067c2b */ /* 0x000fe40008000006 */
[----:B------:R-:W-:-:S02]  /*0550*/  DFMA R14, R2, UR8, R14 ;  /* 0x00000008020e7c2b */ /* 0x000fc4000800000e */
[----:B------:R-:W-:Y:S02]  /*0560*/  DFMA R4, R8, UR14, R16 ;  /* 0x0000000e08047c2b */ /* 0x000fe40008000010 */
[----:B------:R-:W-:Y:S01]  /*0570*/  DFMA R10, R2, UR12, R10 ;  /* 0x0000000c020a7c2b */ /* 0x000fe2000800000a */
        /* <DEDUP_REMOVED lines=11> */
[----:B------:R-:W-:Y:S02]  /*0630*/  DADD R8, R12, R8 ;  /* 0x000000000c087229 */ /* 0x000fe40000000008 */
[----:B------:R0:W-:Y:S04]  /*0640*/  STS.64 [R17+0x320], R2 ;  /* 0x0003200211007388 */ /* 0x0001e80000000a00 */
[----:B------:R0:W-:Y:S04]  /*0650*/  STS.64 [R17], R14 ;  /* 0x0000000e11007388 */ /* 0x0001e80000000a00 */
[----:B------:R0:W-:Y:S04]  /*0660*/  STS.64 [R17+0x258], R6 ;  /* 0x0002580611007388 */ /* 0x0001e80000000a00 */
[----:B------:R0:W-:Y:S04]  /*0670*/  STS.64 [R17+0xc8], R4 ;  /* 0x0000c80411007388 */ /* 0x0001e80000000a00 */
[----:B------:R0:W-:Y:S02]  /*0680*/  STS.64 [R17+0x190], R8 ;  /* 0x0001900811007388 */ /* 0x0001e40000000a00 */
.L_x_2318:
[----:B------:R-:W-:Y:S05]  /*0690*/  BSYNC.RECONVERGENT B0 ;  /* 0x0000000000007941 */ /* 0x000fea0003800200 */
.L_x_2317:
        /* <DEDUP_REMOVED lines=34> */
[----:B------:R-:W-:-:S03]  /*08c0*/  DADD R10, R18, R10 ;  /* 0x00000000120a7229 */ /* 0x000fc6000000000a */
[----:B------:R1:W-:Y:S04]  /*08d0*/  STS.64 [R12], R6 ;  /* 0x000000060c007388 */ /* 0x0003e80000000a00 */
[----:B------:R1:W-:Y:S04]  /*08e0*/  STS.64 [R12+0x78], R8 ;  /* 0x000078080c007388 */ /* 0x0003e80000000a00 */
[----:B------:R1:W-:Y:S04]  /*08f0*/  STS.64 [R12+0x28], R2 ;  /* 0x000028020c007388 */ /* 0x0003e80000000a00 */
[----:B------:R1:W-:Y:S02]  /*0900*/  STS.64 [R12+0x50], R10 ;  /* 0x0000500a0c007388 */ /* 0x0003e40000000a00 */
.L_x_2320:
[----:B------:R-:W-:Y:S05]  /*0910*/  BSYNC.RECONVERGENT B0 ;  /* 0x0000000000007941 */ /* 0x000fea0003800200 */
.L_x_2319:
[----:B01---5:R-:W-:Y:S01]  /*0920*/  LOP3.LUT R2, R0, 0xffff, RZ, 0xc0, !PT ;  /* 0x0000ffff00027812 */ /* 0x023fe200078ec0ff */
[----:B------:R-:W-:Y:S01]  /*0930*/  BAR.SYNC.DEFER_BLOCKING 0x0 ;  /* 0x0000000000007b1d */ /* 0x000fe20000010000 */
[----:B------:R-:W-:-:S03]  /*0940*/  IMAD.MOV.U32 R15, RZ, RZ, 0x4 ;  /* 0x00000004ff0f7424 */ /* 0x000fc600078e00ff */
[----:B------:R-:W-:-:S04]  /*0950*/  IMAD R2, R2, 0x3334, RZ ;  /* 0x0000333402027824 */ /* 0x000fc800078e02ff */
[----:B------:R-:W0:Y:S01]  /*0960*/  LDC.64 R26, c[0x0][0x388] ;  /* 0x0000e200ff1a7b82 */ /* 0x000e220000000a00 */
[----:B------:R-:W-:Y:S01]  /*0970*/  UMOV UR20, 0x1905 ;  /* 0x0000190500147882 */ /* 0x000fe20000000000 */
[----:B------:R-:W-:-:S04]  /*0980*/  SHF.R.U32.HI R9, RZ, 0x10, R2 ;  /* 0x00000010ff097819 */ /* 0x000fc80000011602 */
[----:B------:R-:W-:-:S05]  /*0990*/  PRMT R2, R9, 0x9910, RZ ;  /* 0x0000991009027816 */ /* 0x000fca00000000ff */
[----:B------:R-:W-:-:S04]  /*09a0*/  IMAD R2, R2, 0x5, RZ ;  /* 0x0000000502027824 */ /* 0x000fc800078e02ff */
[----:B------:R-:W-:-:S05]  /*09b0*/  IMAD.MOV R2, RZ, RZ, -R2 ;  /* 0x000000ffff027224 */ /* 0x000fca00078e0a02 */
[----:B------:R-:W-:Y:S01]  /*09c0*/  PRMT R3, R2, 0x7710, RZ ;  /* 0x0000771002037816 */ /* 0x000fe200000000ff */
[----:B------:R-:W-:-:S04]  /*09d0*/  IMAD R2, R9, 0xc8, R24 ;  /* 0x000000c809027824 */ /* 0x000fc800078e0218 */
[----:B------:R-:W-:-:S05]  /*09e0*/  IMAD.IADD R8, R3, 0x1, R0 ;  /* 0x0000000103087824 */ /* 0x000fca00078e0200 */
[C---:B------:R-:W-:Y:S02]  /*09f0*/  LOP3.LUT R3, R8.reuse, 0xffff, RZ, 0xc0, !PT ;  /* 0x0000ffff08037812 */ /* 0x040fe400078ec0ff */
[----:B------:R-:W-:-:S03]  /*0a00*/  PRMT R8, R8, 0x5410, R9 ;  /* 0x0000541008087816 */ /* 0x000fc60000000009 */
[----:B------:R-:W-:Y:S02]  /*0a10*/  IMAD R14, R3, 0x28, R2 ;  /* 0x00000028030e7824 */ /* 0x000fe400078e0202 */
[----:B------:R-:W-:-:S03]  /*0a20*/  IDP.2A.LO.U16.U8 R15, R8, UR20, R15 ;  /* 0x00000014080f7c26 */ /* 0x000fc6000800100f */
[----:B------:R-:W-:Y:S01]  /*0a30*/  LDS.64 R2, [R14] ;  /* 0x000000000e027984 */ /* 0x000fe20000000a00 */
[----:B------:R-:W-:-:S03]  /*0a40*/  IMAD R15, R28, 0x7d, R15 ;  /* 0x0000007d1c0f7824 */ /* 0x000fc600078e020f */
[----:B------:R-:W1:Y:S01]  /*0a50*/  LDS.64 R4, [R14+0x18] ;  /* 0x000018000e047984 */ /* 0x000e620000000a00 */
[----:B0-----:R-:W-:-:S03]  /*0a60*/  IMAD.WIDE R26, R15, 0x8, R26 ;  /* 0x000000080f1a7825 */ /* 0x001fc600078e021a */
[----:B------:R-:W-:Y:S04]  /*0a70*/  LDS.64 R6, [R14+0x8] ;  /* 0x000008000e067984 */ /* 0x000fe80000000a00 */
[----:B------:R0:W2:Y:S04]  /*0a80*/  LDS.64 R12, [R14+0x10] ;  /* 0x000010000e0c7984 */ /* 0x0000a80000000a00 */
[----:B------:R-:W3:Y:S04]  /*0a90*/  LDG.E.64.CONSTANT R16, desc[UR18][R26.64+-0x8] ;  /* 0xfffff8121a107981 */ /* 0x000ee8000c1e9b00 */
[----:B0-----:R-:W4:Y:S01]  /*0aa0*/  LDG.E.64.CONSTANT R14, desc[UR18][R26.64+-0x18] ;  /* 0xffffe8121a0e7981 */ /* 0x001f22000c1e9b00 */
[----:B-1----:R-:W-:-:S02]  /*0ab0*/  DADD R18, R2, R4 ;  /* 0x0000000002127229 */ /* 0x002fc40000000004 */
[----:B------:R-:W-:Y:S02]  /*0ac0*/  DADD R2, R2, -R4 ;  /* 0x0000000002027229 */ /* 0x000fe40000000804 */
[C-C-:B--2---:R-:W-:Y:S02]  /*0ad0*/  DADD R10, R6.reuse, -R12.reuse ;  /* 0x00000000060a7229 */ /* 0x144fe4000000080c */
[----:B------:R-:W-:-:S04]  /*0ae0*/  DADD R4, R6, R12 ;  /* 0x0000000006047229 */ /* 0x000fc8000000000c */
[C---:B------:R-:W-:Y:S02]  /*0af0*/  DFMA R12, R2.reuse, UR24, RZ ;  /* 0x00000018020c7c2b */ /* 0x040fe400080000ff */
[----:B------:R-:W-:Y:S02]  /*0b00*/  DFMA R8, R2, UR6, RZ ;  /* 0x0000000602087c2b */ /* 0x000fe400080000ff */
[----:B------:R-:W-:Y:S02]  /*0b10*/  DFMA R6, R18, UR22, RZ ;  /* 0x0000001612067c2b */ /* 0x000fe400080000ff */
[----:B------:R-:W-:Y:S02]  /*0b20*/  DFMA R2, R2, UR28, RZ ;  /* 0x0000001c02027c2b */ /* 0x000fe400080000ff */
[C---:B------:R-:W-:Y:S02]  /*0b30*/  DFMA R22, R18.reuse, UR4, RZ ;  /* 0x0000000412167c2b */ /* 0x040fe400080000ff */
[----:B------:R-:W-:-:S02]  /*0b40*/  DFMA R18, R18, UR26, RZ ;  /* 0x0000001a12127c2b */ /* 0x000fc400080000ff */
[----:B------:R-:W-:Y:S02]  /*0b50*/  DFMA R6, R4, UR12, R6 ;  /* 0x0000000c04067c2b */ /* 0x000fe40008000006 */
[C---:B------:R-:W-:Y:S02]  /*0b60*/  DFMA R12, R10.reuse, UR14, R12 ;  /* 0x0000000e0a0c7c2b */ /* 0x040fe4000800000c */
[C---:B------:R-:W-:Y:S02]  /*0b70*/  DFMA R8, R10.reuse, UR10, R8 ;  /* 0x0000000a0a087c2b */ /* 0x040fe40008000008 */
[----:B------:R-:W-:Y:S01]  /*0b80*/  DFMA R10, R10, UR16, R2 ;  /* 0x000000100a0a7c2b */ /* 0x000fe20008000002 */
[----:B------:R-:W2:Y:S01]  /*0b90*/  LDG.E.64.CONSTANT R2, desc[UR18][R26.64+-0x20] ;  /* 0xffffe0121a027981 */ /* 0x000ea2000c1e9b00 */
[C---:B------:R-:W-:Y:S02]  /*0ba0*/  DFMA R22, R4.reuse, UR8, R22 ;  /* 0x0000000804167c2b */ /* 0x040fe40008000016 */
[----:B------:R-:W-:-:S02]  /*0bb0*/  DFMA R18, R4, UR30, R18 ;  /* 0x0000001e04127c2b */ /* 0x000fc40008000012 */
[C-C-:B------:R-:W-:Y:S02]  /*0bc0*/  DADD R4, R6.reuse, -R12.reuse ;  /* 0x0000000006047229 */ /* 0x140fe4000000080c */
[----:B------:R-:W-:Y:S01]  /*0bd0*/  DADD R6, R6, R12 ;  /* 0x0000000006067229 */ /* 0x000fe2000000000c */
[----:B------:R-:W2:Y:S01]  /*0be0*/  LDG.E.64.CONSTANT R12, desc[UR18][R26.64] ;  /* 0x000000121a0c7981 */ /* 0x000ea2000c1e9b00 */
[C-C-:B------:R-:W-:Y:S02]  /*0bf0*/  DADD R20, R22.reuse, -R8.reuse ;  /* 0x0000000016147229 */ /* 0x140fe40000000808 */
[----:B------:R-:W-:Y:S01]  /*0c00*/  DADD R22, R22, R8 ;  /* 0x0000000016167229 */ /* 0x000fe20000000008 */
[----:B------:R-:W2:Y:S01]  /*0c10*/  LDG.E.64.CONSTANT R8, desc[UR18][R26.64+-0x10] ;  /* 0xfffff0121a087981 */ /* 0x000ea2000c1e9b00 */
[----:B------:R-:W-:Y:S01]  /*0c20*/  DADD R10, R18, R10 ;  /* 0x00000000120a7229 */ /* 0x000fe2000000000a */
[----:B------:R-:W-:Y:S01]  /*0c30*/  BSSY.RECONVERGENT B0, `(.L_x_2321) ;  /* 0x0000054000007945 */ /* 0x000fe20003800200 */
[----:B------:R-:W-:Y:S06]  /*0c40*/  BAR.SYNC.DEFER_BLOCKING 0x0 ;  /* 0x0000000000007b1d */ /* 0x000fec0000010000 */
[----:B---3--:R-:W-:-:S02]  /*0c50*/  DMUL R4, R16, R4 ;  /* 0x0000000410047228 */ /* 0x008fc40000000000 */
[----:B----4-:R-:W-:Y:S01]  /*0c60*/  DMUL R6, R14, R6 ;  /* 0x000000060e067228 */ /* 0x010fe20000000000 */
[----:B------:R-:W-:-:S07]  /*0c70*/  LOP3.LUT R14, R0, 0xffff, RZ, 0xc0, !PT ;  /* 0x0000ffff000e7812 */ /* 0x000fce00078ec0ff */
[----:B------:R-:W-:Y:S02]  /*0c80*/  DADD R18, R4, R6 ;  /* 0x0000000004127229 */ /* 0x000fe40000000006 */
[----:B--2---:R-:W-:-:S08]  /*0c90*/  DMUL R2, R2, R22 ;  /* 0x0000001602027228 */ /* 0x004fd00000000000 */
[CCC-:B------:R-:W-:Y:S02]  /*0ca0*/  DFMA R16, R12.reuse, -R20.reuse, R2.reuse ;  /* 0x800000140c10722b */ /* 0x1c0fe40000000002 */
[----:B------:R-:W-:Y:S02]  /*0cb0*/  DFMA R20, R12, R20, R2 ;  /* 0x000000140c14722b */ /* 0x000fe40000000002 */
[----:B------:R-:W-:Y:S01]  /*0cc0*/  DMUL R8, R8, R10 ;  /* 0x0000000a08087228 */ /* 0x000fe20000000000 */
[----:B------:R-:W-:Y:S01]  /*0cd0*/  IMAD R11, R14, 0x3334, RZ ;  /* 0x000033340e0b7824 */ /* 0x000fe200078e02ff */
[----:B------:R-:W-:Y:S02]  /*0ce0*/  DADD R12, -R4, R6 ;  /* 0x00000000040c7229 */ /* 0x000fe40000000106 */
[C---:B------:R-:W-:Y:S02]  /*0cf0*/  DFMA R14, R16.reuse, UR6, RZ ;  /* 0x00000006100e7c2b */ /* 0x040fe400080000ff */
[----:B------:R-:W-:Y:S01]  /*0d00*/  DFMA R16, R16, UR10, RZ ;  /* 0x0000000a10107c2b */ /* 0x000fe200080000ff */
[----:B------:R-:W-:Y:S01]  /*0d10*/  SHF.R.U32.HI R11, RZ, 0x10, R11 ;  /* 0x00000010ff0b7819 */ /* 0x000fe2000001160b */
[----:B------:R-:W-:-:S02]  /*0d20*/  DFMA R22, R20, UR4, RZ ;  /* 0x0000000414167c2b */ /* 0x000fc400080000ff */
[----:B------:R-:W-:Y:S01]  /*0d30*/  DFMA R20, R20, UR8, RZ ;  /* 0x0000000814147c2b */ /* 0x000fe200080000ff */
[----:B------:R-:W-:Y:S01]  /*0d40*/  PRMT R10, R11, 0x9910, RZ ;  /* 0x000099100b0a7816 */ /* 0x000fe200000000ff */
[C---:B------:R-:W-:Y:S02]  /*0d50*/  DFMA R14, R12.reuse, UR24, R14 ;  /* 0x000000180c0e7c2b */ /* 0x040fe4000800000e */
[----:B------:R-:W-:Y:S02]  /*0d60*/  DFMA R12, R12, UR14, R16 ;  /* 0x0000000e0c0c7c2b */ /* 0x000fe40008000010 */
[----:B------:R-:W-:Y:S01]  /*0d70*/  DADD R16, R8, R8 ;  /* 0x0000000008107229 */ /* 0x000fe20000000008 */
[----:B------:R-:W-:Y:S01]  /*0d80*/  IMAD R10, R10, 0x5, RZ ;  /* 0x000000050a0a7824 */ /* 0x000fe200078e02ff */
[C---:B------:R-:W-:Y:S02]  /*0d90*/  DFMA R22, R18.reuse, UR22, R22 ;  /* 0x0000001612167c2b */ /* 0x040fe40008000016 */
[----:B------:R-:W-:-:S02]  /*0da0*/  DFMA R20, R18, UR12, R20 ;  /* 0x0000000c12147c2b */ /* 0x000fc40008000014 */
[----:B------:R-:W-:Y:S01]  /*0db0*/  DADD R18, R8, -R8 ;  /* 0x0000000008127229 */ /* 0x000fe20000000808 */
[----:B------:R-:W-:Y:S01]  /*0dc0*/  IMAD.MOV R10, RZ, RZ, -R10 ;  /* 0x000000ffff0a7224 */ /* 0x000fe200078e0a0a */
[----:B------:R-:W-:-:S06]  /*0dd0*/  DMUL R16, R16, 0.5 ;  /* 0x3fe0000010107828 */ /* 0x000fcc0000000000 */
[C---:B------:R-:W-:Y:S02]  /*0de0*/  DFMA R14, R18.reuse, UR28, R14 ;  /* 0x0000001c120e7c2b */ /* 0x040fe4000800000e */
[----:B------:R-:W-:Y:S01]  /*0df0*/  DFMA R12, R18, UR16, R12 ;  /* 0x00000010120c7c2b */ /* 0x000fe2000800000c */
[----:B------:R-:W-:Y:S01]  /*0e00*/  PRMT R19, R10, 0x7710, RZ ;  /* 0x000077100a137816 */ /* 0x000fe200000000ff */
[C---:B------:R-:W-:Y:S02]  /*0e10*/  DFMA R22, R16.reuse, UR26, R22 ;  /* 0x0000001a10167c2b */ /* 0x040fe40008000016 */
[----:B------:R-:W-:Y:S02]  /*0e20*/  DFMA R20, R16, UR30, R20 ;  /* 0x0000001e10147c2b */ /* 0x000fe40008000014 */
[----:B------:R-:W-:Y:S02]  /*0e30*/  IMAD.IADD R19, R19, 0x1, R0 ;  /* 0x0000000113137824 */ /* 0x000fe400078e0200 */
[----:B------:R-:W-:-:S03]  /*0e40*/  IMAD R18, R11, 0xc8, R24 ;  /* 0x000000c80b127824 */ /* 0x000fc600078e0218 */
[----:B------:R-:W-:Y:S01]  /*0e50*/  LOP3.LUT R19, R19, 0xffff, RZ, 0xc0, !PT ;  /* 0x0000ffff13137812 */ /* 0x000fe200078ec0ff */
[----:B------:R-:W-:Y:S02]  /*0e60*/  DADD R10, R22, -R14 ;  /* 0x00000000160a7229 */ /* 0x000fe4000000080e */
[----:B------:R-:W-:Y:S02]  /*0e70*/  DADD R16, R20, -R12 ;  /* 0x0000000014107229 */ /* 0x000fe4000000080c */
[----:B------:R-:W-:Y:S02]  /*0e80*/  DADD R14, R22, R14 ;  /* 0x00000000160e7229 */ /* 0x000fe4000000000e */
[----:B------:R-:W-:Y:S01]  /*0e90*/  DADD R12, R20, R12 ;  /* 0x00000000140c7229 */ /* 0x000fe2000000000c */
[----:B------:R-:W-:-:S05]  /*0ea0*/  IMAD R19, R19, 0x28, R18 ;  /* 0x0000002813137824 */ /* 0x000fca00078e0212 */
        /* <DEDUP_REMOVED lines=16> */
[----:B------:R-:W2:Y:S01]  /*0fb0*/  LDS.64 R16, [R25+0x50] ;  /* 0x0000500019107984 */ /* 0x000ea20000000a00 */
[----:B0-----:R-:W-:-:S02]  /*0fc0*/  DADD R10, R20, R12 ;  /* 0x00000000140a7229 */ /* 0x001fc4000000000c */
[----:B------:R-:W-:-:S06]  /*0fd0*/  DADD R20, R20, -R12 ;  /* 0x0000000014147229 */ /* 0x000fcc000000080c */
[C---:B------:R-:W-:Y:S02]  /*0fe0*/  DFMA R14, R10.reuse, UR4, RZ ;  /* 0x000000040a0e7c2b */ /* 0x040fe400080000ff */
[----:B------:R-:W-:Y:S02]  /*0ff0*/  DFMA R10, R10, UR8, RZ ;  /* 0x000000080a0a7c2b */ /* 0x000fe400080000ff */
[C-C-:B-1----:R-:W-:Y:S02]  /*1000*/  DADD R12, R22.reuse, R18.reuse ;  /* 0x00000000160c7229 */ /* 0x142fe40000000012 */
[----:B------:R-:W-:Y:S02]  /*1010*/  DADD R18, R22, -R18 ;  /* 0x0000000016127229 */ /* 0x000fe40000000812 */
[C---:B------:R-:W-:Y:S02]  /*1020*/  DFMA R22, R20.reuse, UR6, RZ ;  /* 0x0000000614167c2b */ /* 0x040fe400080000ff */
[----:B------:R-:W-:-:S02]  /*1030*/  DFMA R20, R20, UR10, RZ ;  /* 0x0000000a14147c2b */ /* 0x000fc400080000ff */
[C---:B------:R-:W-:Y:S02]  /*1040*/  DFMA R14, R12.reuse, UR22, R14 ;  /* 0x000000160c0e7c2b */ /* 0x040fe4000800000e */
[----:B------:R-:W-:Y:S02]  /*1050*/  DFMA R10, R12, UR12, R10 ;  /* 0x0000000c0c0a7c2b */ /* 0x000fe4000800000a */
[----:B--2---:R-:W-:Y:S02]  /*1060*/  DADD R12, R16, R16 ;  /* 0x00000000100c7229 */ /* 0x004fe40000000010 */
[C---:B------:R-:W-:Y:S02]  /*1070*/  DFMA R22, R18.reuse, UR24, R22 ;  /* 0x0000001812167c2b */ /* 0x040fe40008000016 */
[----:B------:R-:W-:Y:S02]  /*1080*/  DFMA R20, R18, UR14, R20 ;  /* 0x0000000e12147c2b */ /* 0x000fe40008000014 */
[----:B------:R-:W-:-:S02]  /*1090*/  DADD R16, R16, -R16 ;  /* 0x0000000010107229 */ /* 0x000fc40000000810 */
[----:B------:R-:W-:-:S06]  /*10a0*/  DMUL R12, R12, 0.5 ;  /* 0x3fe000000c0c7828 */ /* 0x000fcc0000000000 */
[----:B------:R-:W-:Y:S02]  /*10b0*/  DFMA R20, R16, UR16, R20 ;  /* 0x0000001010147c2b */ /* 0x000fe40008000014 */
[C---:B------:R-:W-:Y:S02]  /*10c0*/  DFMA R14, R12.reuse, UR26, R14 ;  /* 0x0000001a0c0e7c2b */ /* 0x040fe4000800000e */
[----:B------:R-:W-:Y:S02]  /*10d0*/  DFMA R10, R12, UR30, R10 ;  /* 0x0000001e0c0a7c2b */ /* 0x000fe4000800000a */
        /* <DEDUP_REMOVED lines=9> */
.L_x_2322:
[----:B------:R-:W-:Y:S05]  /*1170*/  BSYNC.RECONVERGENT B0 ;  /* 0x0000000000007941 */ /* 0x000fea0003800200 */
.L_x_2321:
[----:B------:R-:W-:Y:S06]  /*1180*/  BAR.SYNC.DEFER_BLOCKING 0x0 ;  /* 0x0000000000007b1d */ /* 0x000fec0000010000 */
[----:B------:R-:W-:Y:S04]  /*1190*/  BSSY.RECONVERGENT B0, `(.L_x_2323) ;  /* 0x0000023000007945 */ /* 0x000fe80003800200 */
[----:B------:R-:W-:Y:S05]  /*11a0*/  @P1 BRA `(.L_x_2324) ;  /* 0x0000000000841947 */ /* 0x000fea0003800000 */
[----:B------:R-:W-:Y:S01]  /*11b0*/  IMAD.SHL.U32 R2, R0, 0x8, RZ ;  /* 0x0000000800027824 */ /* 0x000fe200078e00ff */
[----:B------:R-:W-:-:S04]  /*11c0*/  SHF.R.U32.HI R3, RZ, 0x2, R0 ;  /* 0x00000002ff037819 */ /* 0x000fc80000011600 */
[----:B------:R-:W-:Y:S01]  /*11d0*/  LOP3.LUT R2, R2, 0x18, RZ, 0xc0, !PT ;  /* 0x0000001802027812 */ /* 0x000fe200078ec0ff */
[----:B------:R-:W-:-:S04]  /*11e0*/  IMAD R3, R3, 0x28, R24 ;  /* 0x0000002803037824 */ /* 0x000fc800078e0218 */
[----:B------:R-:W-:-:S05]  /*11f0*/  IMAD.IADD R20, R3, 0x1, R2 ;  /* 0x0000000103147824 */ /* 0x000fca00078e0202 */
[----:B------:R-:W-:Y:S04]  /*1200*/  LDS.64 R4, [R20] ;  /* 0x0000000014047984 */ /* 0x000fe80000000a00 */
[----:B------:R-:W2:Y:S04]  /*1210*/  LDS.64 R6, [R20+0x320] ;  /* 0x0003200014067984 */ /* 0x000ea80000000a00 */
[----:B01----:R-:W-:Y:S04]  /*1220*/  LDS.64 R10, [R20+0xc8] ;  /* 0x0000c800140a7984 */ /* 0x003fe80000000a00 */
[----:B------:R-:W0:Y:S04]  /*1230*/  LDS.64 R14, [R20+0x258] ;  /* 0x00025800140e7984 */ /* 0x000e280000000a00 */
[----:B------:R-:W1:Y:S01]  /*1240*/  LDS.64 R2, [R20+0x190] ;  /* 0x0001900014027984 */ /* 0x000e620000000a00 */
[----:B--2---:R-:W-:-:S02]  /*1250*/  DADD R8, R4, R6 ;  /* 0x0000000004087229 */ /* 0x004fc40000000006 */
[----:B------:R-:W-:Y:S02]  /*1260*/  DADD R12, R4, -R6 ;  /* 0x00000000040c7229 */ /* 0x000fe40000000806 */
[C-C-:B0-----:R-:W-:Y:S02]  /*1270*/  DADD R6, R10.reuse, R14.reuse ;  /* 0x000000000a067229 */ /* 0x141fe4000000000e */
[----:B------:R-:W-:Y:S02]  /*1280*/  DADD R4, R10, -R14 ;  /* 0x000000000a047229 */ /* 0x000fe4000000080e */
[C---:B------:R-:W-:Y:S02]  /*1290*/  DFMA R16, R8.reuse, UR4, RZ ;  /* 0x0000000408107c2b */ /* 0x040fe400080000ff */
[----:B------:R-:W-:Y:S02]  /*12a0*/  DFMA R18, R8, UR8, RZ ;  /* 0x0000000808127c2b */ /* 0x000fe400080000ff */
[----:B-1----:R-:W-:-:S02]  /*12b0*/  DADD R14, R2, R2 ;  /* 0x00000000020e7229 */ /* 0x002fc40000000002 */
[C---:B------:R-:W-:Y:S02]  /*12c0*/  DFMA R8, R12.reuse, UR10, RZ ;  /* 0x0000000a0c087c2b */ /* 0x040fe400080000ff */
[----:B------:R-:W-:Y:S02]  /*12d0*/  DFMA R10, R12, UR6, RZ ;  /* 0x000000060c0a7c2b */ /* 0x000fe400080000ff */
        /* <DEDUP_REMOVED lines=14> */
.L_x_2324:
[----:B------:R-:W-:Y:S05]  /*13c0*/  BSYNC.RECONVERGENT B0 ;  /* 0x0000000000007941 */ /* 0x000fea0003800200 */
.L_x_2323:
        /* <DEDUP_REMOVED lines=11> */
.L_x_2325:
        /* <DEDUP_REMOVED lines=16> */
.L_x_3169:


//--------------------- .text._Z32massMatrixMultiplyConstantKernelILi4ELi5ELi5EEviPKdS1_S1_S1_Pd --------------------------
	.section	.text._Z32massMatrixMultiplyConstantKernelILi4ELi5ELi5EEviPKdS1_S1_S1_Pd,"ax",@progbits
	.align	128
        .global         _Z32massMatrixMultiplyConstantKernelILi4ELi5ELi5EEviPKdS1_S1_S1_Pd
        .type           _Z32massMatrixMultiplyConstantKernelILi4ELi5ELi5EEviPKdS1_S1_S1_Pd,@function
        .size           _Z32massMatrixMultiplyConstantKernelILi4ELi5ELi5EEviPKdS1_S1_S1_Pd,(.L_x_3170 - _Z32massMatrixMultiplyConstantKernelILi4ELi5ELi5EEviPKdS1_S1_S1_Pd)
        .other          _Z32massMatrixMultiplyConstantKernelILi4ELi5ELi5EEviPKdS1_S1_S1_Pd,@"STO_CUDA_ENTRY STV_DEFAULT"
_Z32massMatrixMultiplyConstantKernelILi4ELi5ELi5EEviPKdS1_S1_S1_Pd:
.text._Z32massMatrixMultiplyConstantKernelILi4ELi5ELi5EEviPKdS1_S1_S1_Pd:
[----:B------:R-:W-:Y:S01]  /*0000*/  LDC R1, c[0x0][0x37c] ;  /* 0x0000df00ff017b82 */ /* 0x000fe20000000800 */
[----:B------:R-:W0:Y:S01]  /*0010*/  S2R R17, SR_TID.Y ;  /* 0x0000000000117919 */ /* 0x000e220000002200 */
[----:B------:R-:W1:Y:S01]  /*0020*/  LDCU UR4, c[0x0][0x380] ;  /* 0x00007000ff0477ac */ /* 0x000e620008000800 */
[----:B------:R-:W0:Y:S01]  /*0030*/  S2R R0, SR_CTAID.X ;  /* 0x0000000000007919 */ /* 0x000e220000002500 */
[----:B------:R-:W2:Y:S01]  /*0040*/  S2R R22, SR_TID.X ;  /* 0x0000000000167919 */ /* 0x000ea20000002100 */
[----:B------:R-:W3:Y:S01]  /*0050*/  S2R R15, SR_CgaCtaId ;  /* 0x00000000000f7919 */ /* 0x000ee20000008800 */
[----:B0-----:R-:W-:Y:S02]  /*0060*/  IMAD R0, R0, 0x5, R17 ;  /* 0x0000000500007824 */ /* 0x001fe400078e0211 */
[----:B------:R-:W-:Y:S01]  /*0070*/  BAR.SYNC.DEFER_BLOCKING 0x0 ;  /* 0x0000000000007b1d */ /* 0x000fe20000010000 */
[C---:B--2---:R-:W-:Y:S02]  /*0080*/  ISETP.GE.U32.AND P0, PT, R22.reuse, 0x10, PT ;  /* 0x000000101600780c */ /* 0x044fe40003f06070 */
[----:B------:R-:W-:-:S02]  /*0090*/  LOP3.LUT R11, R22, 0x3, RZ, 0xc0, !PT ;  /* 0x00000003160b7812 */ /* 0x000fc400078ec0ff */
[----:B-1----:R-:W-:Y:S01]  /*00a0*/  ISETP.LT.AND P0, PT, R0, UR4, !P0 ;  /* 0x0000000400007c0c */ /* 0x002fe2000c701270 */
[----:B------:R-:W0:Y:S01]  /*00b0*/  LDCU.64 UR4, c[0x0][0x358] ;  /* 0x00006b00ff0477ac */ /* 0x000e220008000a00 */
[C---:B------:R-:W-:Y:S02]  /*00c0*/  LOP3.LUT R10, R22.reuse, 0xffff, RZ, 0xc0, !PT ;  /* 0x0000ffff160a7812 */ /* 0x040fe400078ec0ff */
[----:B------:R-:W-:Y:S02]  /*00d0*/  ISETP.GT.U32.AND P1, PT, R22, 0xf, PT ;  /* 0x0000000f1600780c */ /* 0x000fe40003f24070 */
[----:B------:R-:W-:Y:S01]  /*00e0*/  SHF.R.U32.HI R23, RZ, 0x2, R22 ;  /* 0x00000002ff177819 */ /* 0x000fe20000011616 */
[----:B------:R-:W-:Y:S01]  /*00f0*/  IMAD R10, R10, 0xcccd, RZ ;  /* 0x0000cccd0a0a7824 */ /* 0x000fe200078e02ff */
[----:B------:R-:W-:Y:S01]  /*0100*/  BSSY.RECONVERGENT B0, `(.L_x_2326) ;  /* 0x000003a000007945 */ /* 0x000fe20003800200 */
[----:B------:R-:W-:-:S03]  /*0110*/  ISETP.GT.U32.AND P2, PT, R22, 0x13, PT ;  /* 0x000000131600780c */ /* 0x000fc60003f44070 */
[----:B------:R-:W-:Y:S01]  /*0120*/  SHF.R.U32.HI R18, RZ, 0x12, R10 ;  /* 0x00000012ff127819 */ /* 0x000fe2000001160a */
[----:B------:R-:W1:Y:S01]  /*0130*/  @P0 LDC.64 R6, c[0x0][0x3a0] ;  /* 0x0000e800ff060b82 */ /* 0x000e620000000a00 */
[----:B------:R-:W-:Y:S02]  /*0140*/  @P0 LOP3.LUT R11, R11, 0xc, R22, 0xf8, !PT ;  /* 0x0000000c0b0b0812 */ /* 0x000fe400078ef816 */
[----:B------:R-:W-:Y:S02]  /*0150*/  PRMT R14, R18, 0x9910, RZ ;  /* 0x00009910120e7816 */ /* 0x000fe400000000ff */
[----:B------:R-:W-:Y:S01]  /*0160*/  MOV R10, 0x400 ;  /* 0x00000400000a7802 */ /* 0x000fe20000000f00 */
[----:B------:R-:W-:Y:S02]  /*0170*/  @P0 IMAD R11, R0, 0x40, R11 ;  /* 0x00000040000b0824 */ /* 0x000fe400078e020b */
[----:B------:R-:W-:Y:S01]  /*0180*/  IMAD R14, R14, 0x5, RZ ;  /* 0x000000050e0e7824 */ /* 0x000fe200078e02ff */
[----:B---3--:R-:W-:-:S03]  /*0190*/  LEA R10, R15, R10, 0x18 ;  /* 0x0000000a0f0a7211 */ /* 0x008fc600078ec0ff */
[----:B------:R-:W-:Y:S02]  /*01a0*/  IMAD.MOV R14, RZ, RZ, -R14 ;  /* 0x000000ffff0e7224 */ /* 0x000fe400078e0a0e */
[----:B------:R-:W-:-:S03]  /*01b0*/  IMAD R10, R17, 0x3e8, R10 ;  /* 0x000003e8110a7824 */ /* 0x000fc600078e020a */
[----:B------:R-:W-:Y:S01]  /*01c0*/  PRMT R19, R14, 0x7710, RZ ;  /* 0x000077100e137816 */ /* 0x000fe200000000ff */
[----:B-1----:R-:W-:-:S05]  /*01d0*/  @P0 IMAD.WIDE R6, R11, 0x8, R6 ;  /* 0x000000080b060825 */ /* 0x002fca00078e0206 */
[----:B0-----:R0:W5:Y:S04]  /*01e0*/  @P0 LDG.E.64.CONSTANT R2, desc[UR4][R6.64] ;  /* 0x0000000406020981 */ /* 0x001168000c1e9b00 */
[----:B------:R0:W5:Y:S04]  /*01f0*/  @P0 LDG.E.64.CONSTANT R12, desc[UR4][R6.64+0x80] ;  /* 0x00008004060c0981 */ /* 0x000168000c1e9b00 */
[----:B------:R0:W5:Y:S01]  /*0200*/  @P0 LDG.E.64.CONSTANT R4, desc[UR4][R6.64+0x100] ;  /* 0x0001000406040981 */ /* 0x000162000c1e9b00 */
[----:B------:R-:W-:-:S03]  /*0210*/  IADD3 R19, PT, PT, R19, R22, RZ ;  /* 0x0000001613137210 */ /* 0x000fc60007ffe0ff */
[----:B------:R0:W5:Y:S01]  /*0220*/  @P0 LDG.E.64.CONSTANT R8, desc[UR4][R6.64+0x180] ;  /* 0x0001800406080981 */ /* 0x000162000c1e9b00 */
[--C-:B------:R-:W-:Y:S01]  /*0230*/  IMAD R21, R18, 0xc8, R10.reuse ;  /* 0x000000c812157824 */ /* 0x100fe200078e020a */
[----:B------:R-:W-:Y:S01]  /*0240*/  LOP3.LUT R24, R19, 0xffff, RZ, 0xc0, !PT ;  /* 0x0000ffff13187812 */ /* 0x000fe200078ec0ff */
        /* <DEDUP_REMOVED lines=13> */
[----:B0-----:R-:W-:-:S02]  /*0320*/  DFMA R10, R8, UR12, RZ ;  /* 0x0000000c080a7c2b */ /* 0x001fc400080000ff */
[----:B--2---:R-:W-:Y:S02]  /*0330*/  DFMA R4, R6, UR16, RZ ;  /* 0x0000001006047c2b */ /* 0x004fe400080000ff */
[----:B---3--:R-:W-:-:S04]  /*0340*/  DFMA R16, R8, UR20, RZ ;  /* 0x0000001408107c2b */ /* 0x008fc800080000ff */
[----:B------:R-:W-:Y:S02]  /*0350*/  DFMA R10, R12, UR14, R10 ;  /* 0x0000000e0c0a7c2b */ /* 0x000fe4000800000a */
[----:B----4-:R-:W-:Y:S02]  /*0360*/  DFMA R14, R8, UR28, RZ ;  /* 0x0000001c080e7c2b */ /* 0x010fe400080000ff */
[----:B------:R-:W-:Y:S02]  /*0370*/  DFMA R8, R2, UR10, R26 ;  /* 0x0000000a02087c2b */ /* 0x000fe4000800001a */
[----:B-1----:R-:W-:Y:S02]  /*0380*/  DFMA R6, R6, UR24, RZ ;  /* 0x0000001806067c2b */ /* 0x002fe400080000ff */
[C---:B------:R-:W-:Y:S02]  /*0390*/  DFMA R16, R12.reuse, UR22, R16 ;  /* 0x000000160c107c2b */ /* 0x040fe40008000010 */
[----:B------:R-:W-:-:S02]  /*03a0*/  DFMA R14, R12, UR30, R14 ;  /* 0x0000001e0c0e7c2b */ /* 0x000fc4000800000e */
[C---:B------:R-:W-:Y:S01]  /*03b0*/  DFMA R4, R2.reuse, UR18, R4 ;  /* 0x0000001202047c2b */ /* 0x040fe20008000004 */
[----:B------:R-:W-:Y:S01]  /*03c0*/  IMAD.SHL.U32 R12, R22, 0x8, RZ ;  /* 0x00000008160c7824 */ /* 0x000fe200078e00ff */
[----:B------:R-:W-:Y:S02]  /*03d0*/  DFMA R6, R2, UR26, R6 ;  /* 0x0000001a02067c2b */ /* 0x000fe40008000006 */
[C-C-:B------:R-:W-:Y:S02]  /*03e0*/  DADD R2, R8.reuse, -R10.reuse ;  /* 0x0000000008027229 */ /* 0x140fe4000000080a */
[----:B------:R-:W-:Y:S01]  /*03f0*/  LOP3.LUT R13, R12, 0x18, RZ, 0xc0, !PT ;  /* 0x000000180c0d7812 */ /* 0x000fe200078ec0ff */
[----:B------:R-:W-:Y:S02]  /*0400*/  DADD R8, R8, R10 ;  /* 0x0000000008087229 */ /* 0x000fe4000000000a */
[C-C-:B------:R-:W-:Y:S02]  /*0410*/  DADD R10, R4.reuse, -R16.reuse ;  /* 0x00000000040a7229 */ /* 0x140fe40000000810 */
[----:B------:R-:W-:Y:S01]  /*0420*/  DADD R4, R4, R16 ;  /* 0x0000000004047229 */ /* 0x000fe20000000010 */
[----:B------:R-:W-:Y:S01]  /*0430*/  IMAD.IADD R13, R20, 0x1, R13 ;  /* 0x00000001140d7824 */ /* 0x000fe200078e020d */
[----:B------:R-:W-:-:S04]  /*0440*/  DADD R6, R6, R14 ;  /* 0x0000000006067229 */ /* 0x000fc8000000000e */
[----:B------:R1:W-:Y:S04]  /*0450*/  STS.64 [R13+0x320], R2 ;  /* 0x000320020d007388 */ /* 0x0003e80000000a00 */
[----:B------:R1:W-:Y:S04]  /*0460*/  STS.64 [R13], R8 ;  /* 0x000000080d007388 */ /* 0x0003e80000000a00 */
[----:B------:R1:W-:Y:S04]  /*0470*/  STS.64 [R13+0x258], R10 ;  /* 0x0002580a0d007388 */ /* 0x0003e80000000a00 */
[----:B------:R1:W-:Y:S04]  /*0480*/  STS.64 [R13+0xc8], R4 ;  /* 0x0000c8040d007388 */ /* 0x0003e80000000a00 */
[----:B------:R1:W-:Y:S02]  /*0490*/  STS.64 [R13+0x190], R6 ;  /* 0x000190060d007388 */ /* 0x0003e40000000a00 */
.L_x_2327:
[----:B------:R-:W-:Y:S05]  /*04a0*/  BSYNC.RECONVERGENT B0 ;  /* 0x0000000000007941 */ /* 0x000fea0003800200 */
.L_x_2326:
[----:B------:R-:W-:Y:S01]  /*04b0*/  BAR.SYNC.DEFER_BLOCKING 0x0 ;  /* 0x0000000000007b1d */ /* 0x000fe20000010000 */
[----:B------:R-:W-:-:S05]  /*04c0*/  IMAD R21, R24, 0x28, R21 ;  /* 0x0000002818157824 */ /* 0x000fca00078e0215 */
[----:B------:R-:W-:Y:S04]  /*04d0*/  BSSY.RECONVERGENT B0, `(.L_x_2328) ;  /* 0x000002a000007945 */ /* 0x000fe80003800200 */
[----:B------:R-:W-:Y:S05]  /*04e0*/  @P2 BRA `(.L_x_2329) ;  /* 0x0000000000a02947 */ /* 0x000fea0003800000 */
[----:B------:R-:W-:Y:S01]  /*04f0*/  SHF.L.U32 R22, R22, 0x3, RZ ;  /* 0x0000000316167819 */ /* 0x000fe200000006ff */
[----:B-1---5:R-:W-:Y:S01]  /*0500*/  IMAD R2, R23, 0xa0, R20 ;  /* 0x000000a017027824 */ /* 0x022fe200078e0214 */
[----:B------:R-:W1:Y:S02]  /*0510*/  LDCU.128 UR8, c[0x3][0x800] ;  /* 0x00c10000ff0877ac */ /* 0x000e640008000c00 */
[----:B------:R-:W-:Y:S01]  /*0520*/  LOP3.LUT R3, R22, 0x18, RZ, 0xc0, !PT ;  /* 0x0000001816037812 */ /* 0x000fe200078ec0ff */
[----:B------:R-:W2:Y:S04]  /*0530*/  LDCU.128 UR12, c[0x3][0xa00] ;  /* 0x00c14000ff0c77ac */ /* 0x000ea80008000c00 */
[----:B------:R-:W-:Y:S01]  /*0540*/  IMAD.IADD R2, R3, 0x1, R2 ;  /* 0x0000000103027824 */ /* 0x000fe200078e0202 */
[----:B------:R-:W3:Y:S04]  /*0550*/  LDCU.128 UR16, c[0x3][0x810] ;  /* 0x00c10200ff1077ac */ /* 0x000ee80008000c00 */
[----:B0-----:R-:W-:Y:S01]  /*0560*/  LDS.64 R6, [R2] ;  /* 0x0000000002067984 */ /* 0x001fe20000000a00 */
[----:B------:R-:W0:Y:S03]  /*0570*/  LDCU.128 UR20, c[0x3][0xa10] ;  /* 0x00c14200ff1477ac */ /* 0x000e260008000c00 */
[----:B------:R-:W4:Y:S01]  /*0580*/  LDS.64 R8, [R2+0x78] ;  /* 0x0000780002087984 */ /* 0x000f220000000a00 */
[----:B------:R-:W0:Y:S03]  /*0590*/  LDCU.128 UR24, c[0x3][0x820] ;  /* 0x00c10400ff1877ac */ /* 0x000e260008000c00 */
[----:B------:R-:W-:Y:S01]  /*05a0*/  LDS.64 R14, [R2+0x28] ;  /* 0x00002800020e7984 */ /* 0x000fe20000000a00 */
[----:B------:R-:W0:Y:S03]  /*05b0*/  LDCU.128 UR28, c[0x3][0xa20] ;  /* 0x00c14400ff1c77ac */ /* 0x000e260008000c00 */
[----:B------:R-:W1:Y:S01]  /*05c0*/  LDS.64 R16, [R2+0x50] ;  /* 0x0000500002107984 */ /* 0x000e620000000a00 */
[----:B----4-:R-:W-:-:S02]  /*05d0*/  DADD R10, R6, R8 ;  /* 0x00000000060a7229 */ /* 0x010fc40000000008 */
[----:B------:R-:W-:Y:S02]  /*05e0*/  DADD R12, R6, -R8 ;  /* 0x00000000060c7229 */ /* 0x000fe40000000808 */
[----:B-1----:R-:W-:-:S04]  /*05f0*/  DADD R4, R14, R16 ;  /* 0x000000000e047229 */ /* 0x002fc80000000010 */
[----:B------:R-:W-:Y:S02]  /*0600*/  DFMA R22, R10, UR8, RZ ;  /* 0x000000080a167c2b */ /* 0x000fe400080000ff */
[----:B------:R-:W-:Y:S02]  /*0610*/  DADD R8, R14, -R16 ;  /* 0x000000000e087229 */ /* 0x000fe40000000810 */
[----:B---3--:R-:W-:Y:S02]  /*0620*/  DFMA R16, R10, UR16, RZ ;  /* 0x000000100a107c2b */ /* 0x008fe400080000ff */
[----:B--2---:R-:W-:Y:S02]  /*0630*/  DFMA R14, R12, UR12, RZ ;  /* 0x0000000c0c0e7c2b */ /* 0x004fe400080000ff */
[----:B------:R-:W-:Y:S02]  /*0640*/  DFMA R6, R4, UR10, R22 ;  /* 0x0000000a04067c2b */ /* 0x000fe40008000016 */
[----:B0-----:R-:W-:-:S02]  /*0650*/  DFMA R22, R12, UR20, RZ ;  /* 0x000000140c167c2b */ /* 0x001fc400080000ff */
[----:B------:R-:W-:Y:S02]  /*0660*/  DFMA R24, R10, UR24, RZ ;  /* 0x000000180a187c2b */ /* 0x000fe400080000ff */
[----:B------:R-:W-:Y:S02]  /*0670*/  DFMA R12, R12, UR28, RZ ;  /* 0x0000001c0c0c7c2b */ /* 0x000fe400080000ff */
[----:B------:R-:W-:Y:S02]  /*0680*/  DFMA R10, R4, UR18, R16 ;  /* 0x00000012040a7c2b */ /* 0x000fe40008000010 */
[C---:B------:R-:W-:Y:S02]  /*0690*/  DFMA R14, R8.reuse, UR14, R14 ;  /* 0x0000000e080e7c2b */ /* 0x040fe4000800000e */
[----:B------:R-:W-:Y:S02]  /*06a0*/  DFMA R22, R8, UR22, R22 ;  /* 0x0000001608167c2b */ /* 0x000fe40008000016 */
[----:B------:R-:W-:-:S02]  /*06b0*/  DFMA R4, R4, UR26, R24 ;  /* 0x0000001a04047c2b */ /* 0x000fc40008000018 */
[----:B------:R-:W-:Y:S02]  /*06c0*/  DFMA R16, R8, UR30, R12 ;  /* 0x0000001e08107c2b */ /* 0x000fe4000800000c */
        /* <DEDUP_REMOVED lines=10> */
.L_x_2329:
[----:B------:R-:W-:Y:S05]  /*0770*/  BSYNC.RECONVERGENT B0 ;  /* 0x0000000000007941 */ /* 0x000fea0003800200 */
.L_x_2328:
[----:B------:R-:W-:Y:S01]  /*0780*/  BAR.SYNC.DEFER_BLOCKING 0x0 ;  /* 0x0000000000007b1d */ /* 0x000fe20000010000 */
[----:B------:R-:W-:Y:S01]  /*0790*/  PRMT R18, R19, 0x5410, R18 ;  /* 0x0000541013127816 */ /* 0x000fe20000000012 */
[----:B012---:R-:W-:-:S06]  /*07a0*/  IMAD.MOV.U32 R7, RZ, RZ, 0x4 ;  /* 0x00000004ff077424 */ /* 0x007fcc00078e00ff */
[----:B------:R-:W0:Y:S01]  /*07b0*/  LDC.64 R34, c[0x0][0x388] ;  /* 0x0000e200ff227b82 */ /* 0x000e220000000a00 */
[----:B------:R-:W-:Y:S01]  /*07c0*/  UMOV UR6, 0x1905 ;  /* 0x0000190500067882 */ /* 0x000fe20000000000 */
[----:B------:R-:W1:Y:S01]  /*07d0*/  LDCU.128 UR16, c[0x3][0x810] ;  /* 0x00c10200ff1077ac */ /* 0x000e620008000c00 */
[----:B------:R-:W-:Y:S01]  /*07e0*/  IDP.2A.LO.U16.U8 R7, R18, UR6, R7 ;  /* 0x0000000612077c26 */ /* 0x000fe20008001007 */
[----:B------:R-:W2:Y:S03]  /*07f0*/  LDCU.128 UR20, c[0x3][0xa10] ;  /* 0x00c14200ff1477ac */ /* 0x000ea60008000c00 */
[----:B------:R-:W-:Y:S01]  /*0800*/  IMAD R7, R0, 0x7d, R7 ;  /* 0x0000007d00077824 */ /* 0x000fe200078e0207 */
[----:B------:R-:W3:Y:S01]  /*0810*/  LDCU.128 UR12, c[0x3][0xa00] ;  /* 0x00c14000ff0c77ac */ /* 0x000ee20008000c00 */
[----:B------:R-:W4:Y:S01]  /*0820*/  LDCU.128 UR8, c[0x3][0x800] ;  /* 0x00c10000ff0877ac */ /* 0x000f220008000c00 */
[----:B------:R-:W-:Y:S01]  /*0830*/  LDS.64 R10, [R21] ;  /* 0x00000000150a7984 */ /* 0x000fe20000000a00 */
[----:B------:R-:W4:Y:S03]  /*0840*/  LDCU.128 UR24, c[0x3][0x820] ;  /* 0x00c10400ff1877ac */ /* 0x000f260008000c00 */
[----:B-----5:R-:W1:Y:S01]  /*0850*/  LDS.64 R2, [R21+0x18] ;  /* 0x0000180015027984 */ /* 0x020e620000000a00 */
[----:B------:R-:W4:Y:S01]  /*0860*/  LDCU.128 UR28, c[0x3][0xa20] ;  /* 0x00c14400ff1c77ac */ /* 0x000f220008000c00 */
[----:B0-----:R-:W-:-:S02]  /*0870*/  IMAD.WIDE R34, R7, 0x8, R34 ;  /* 0x0000000807227825 */ /* 0x001fc400078e0222 */
[----:B------:R-:W-:Y:S04]  /*0880*/  LDS.64 R28, [R21+0x8] ;  /* 0x00000800151c7984 */ /* 0x000fe80000000a00 */
[----:B------:R-:W0:Y:S04]  /*0890*/  LDS.64 R4, [R21+0x10] ;  /* 0x0000100015047984 */ /* 0x000e280000000a00 */
[----:B------:R-:W4:Y:S04]  /*08a0*/  LDG.E.64.CONSTANT R6, desc[UR4][R34.64+-0x20] ;  /* 0xffffe00422067981 */ /* 0x000f28000c1e9b00 */
[----:B------:R-:W4:Y:S04]  /*08b0*/  LDG.E.64.CONSTANT R26, desc[UR4][R34.64] ;  /* 0x00000004221a7981 */ /* 0x000f28000c1e9b00 */
[----:B------:R-:W4:Y:S01]  /*08c0*/  LDG.E.64.CONSTANT R30, desc[UR4][R34.64+-0x8] ;  /* 0xfffff804221e7981 */ /* 0x000f22000c1e9b00 */
[----:B-1----:R-:W-:-:S02]  /*08d0*/  DADD R8, R10, R2 ;  /* 0x000000000a087229 */ /* 0x002fc40000000002 */
[----:B------:R-:W-:Y:S01]  /*08e0*/  DADD R10, R10, -R2 ;  /* 0x000000000a0a7229 */ /* 0x000fe20000000802 */
[----:B------:R-:W-:Y:S01]  /*08f0*/  MOV R2, UR18 ;  /* 0x0000001200027c02 */ /* 0x000fe20008000f00 */
[----:B------:R-:W-:Y:S01]  /*0900*/  IMAD.U32 R3, RZ, RZ, UR19 ;  /* 0x00000013ff037e24 */ /* 0x000fe2000f8e00ff */
[C-C-:B0-----:R-:W-:Y:S02]  /*0910*/  DADD R22, R28.reuse, R4.reuse ;  /* 0x000000001c167229 */ /* 0x141fe40000000004 */
[----:B------:R-:W-:Y:S02]  /*0920*/  DADD R28, R28, -R4 ;  /* 0x000000001c1c7229 */ /* 0x000fe40000000804 */
[----:B------:R-:W-:Y:S02]  /*0930*/  DFMA R14, R8, UR16, RZ ;  /* 0x00000010080e7c2b */ /* 0x000fe400080000ff */
[C---:B--2---:R-:W-:Y:S01]  /*0940*/  DFMA R16, R10.reuse, UR20, RZ ;  /* 0x000000140a107c2b */ /* 0x044fe200080000ff */
[----:B------:R-:W-:Y:S01]  /*0950*/  IMAD.U32 R4, RZ, RZ, UR22 ;  /* 0x00000016ff047e24 */ /* 0x000fe2000f8e00ff */
[----:B------:R-:W-:Y:S01]  /*0960*/  MOV R5, UR23 ;  /* 0x0000001700057c02 */ /* 0x000fe20008000f00 */
[----:B---3--:R-:W-:-:S02]  /*0970*/  DFMA R12, R10, UR12, RZ ;  /* 0x0000000c0a0c7c2b */ /* 0x008fc400080000ff */
[----:B----4-:R-:W-:Y:S02]  /*0980*/  DFMA R32, R8, UR8, RZ ;  /* 0x0000000808207c2b */ /* 0x010fe400080000ff */
[----:B------:R-:W-:Y:S02]  /*0990*/  DFMA R14, R22, R2, R14 ;  /* 0x00000002160e722b */ /* 0x000fe4000000000e */
[C---:B------:R-:W-:Y:S02]  /*09a0*/  DFMA R18, R28.reuse, R4, R16 ;  /* 0x000000041c12722b */ /* 0x040fe40000000010 */
[----:B------:R-:W-:Y:S02]  /*09b0*/  DFMA R16, R28, UR14, R12 ;  /* 0x0000000e1c107c2b */ /* 0x000fe4000800000c */
[----:B------:R-:W-:-:S04]  /*09c0*/  DFMA R32, R22, UR10, R32 ;  /* 0x0000000a16207c2b */ /* 0x000fc80008000020 */
[C-C-:B------:R-:W-:Y:S02]  /*09d0*/  DADD R12, R14.reuse, -R18.reuse ;  /* 0x000000000e0c7229 */ /* 0x140fe40000000812 */
[----:B------:R-:W-:Y:S01]  /*09e0*/  DADD R14, R14, R18 ;  /* 0x000000000e0e7229 */ /* 0x000fe20000000012 */
[----:B------:R-:W2:Y:S01]  /*09f0*/  LDG.E.64.CONSTANT R18, desc[UR4][R34.64+-0x18] ;  /* 0xffffe80422127981 */ /* 0x000ea2000c1e9b00 */
[C-C-:B------:R-:W-:Y:S02]  /*0a00*/  DADD R24, R32.reuse, -R16.reuse ;  /* 0x0000000020187229 */ /* 0x140fe40000000810 */
[----:B------:R-:W-:Y:S01]  /*0a10*/  DADD R32, R32, R16 ;  /* 0x0000000020207229 */ /* 0x000fe20000000010 */
[----:B------:R-:W3:Y:S01]  /*0a20*/  LDG.E.64.CONSTANT R16, desc[UR4][R34.64+-0x10] ;  /* 0xfffff00422107981 */ /* 0x000ee2000c1e9b00 */
[----:B------:R-:W-:Y:S01]  /*0a30*/  BSSY.RECONVERGENT B0, `(.L_x_2330) ;  /* 0x000005e000007945 */ /* 0x000fe20003800200 */
[----:B------:R-:W-:Y:S06]  /*0a40*/  BAR.SYNC.DEFER_BLOCKING 0x0 ;  /* 0x0000000000007b1d */ /* 0x000fec0000010000 */
[----:B------:R-:W-:-:S02]  /*0a50*/  DMUL R6, R6, R32 ;  /* 0x0000002006067228 */ /* 0x000fc40000000000 */
[----:B------:R-:W-:Y:S01]  /*0a60*/  DFMA R32, R8, UR24, RZ ;  /* 0x0000001808207c2b */ /* 0x000fe200080000ff */
[----:B------:R-:W-:Y:S02]  /*0a70*/  IMAD.U32 R8, RZ, RZ, UR26 ;  /* 0x0000001aff087e24 */ /* 0x000fe4000f8e00ff */
[----:B------:R-:W-:-:S06]  /*0a80*/  IMAD.U32 R9, RZ, RZ, UR27 ;  /* 0x0000001bff097e24 */ /* 0x000fcc000f8e00ff */
[----:B------:R-:W-:Y:S02]  /*0a90*/  DFMA R22, R22, R8, R32 ;  /* 0x000000081616722b */ /* 0x000fe40000000020 */
[----:B------:R-:W-:Y:S01]  /*0aa0*/  DFMA R32, R10, UR28, RZ ;  /* 0x0000001c0a207c2b */ /* 0x000fe200080000ff */
[----:B------:R-:W-:Y:S01]  /*0ab0*/  MOV R10, UR30 ;  /* 0x0000001e000a7c02 */ /* 0x000fe20008000f00 */
[----:B------:R-:W-:-:S06]  /*0ac0*/  IMAD.U32 R11, RZ, RZ, UR31 ;  /* 0x0000001fff0b7e24 */ /* 0x000fcc000f8e00ff */
[----:B------:R-:W-:Y:S02]  /*0ad0*/  DFMA R28, R28, R10, R32 ;  /* 0x0000000a1c1c722b */ /* 0x000fe40000000020 */
[----:B------:R-:W-:-:S06]  /*0ae0*/  DMUL R12, R30, R12 ;  /* 0x0000000c1e0c7228 */ /* 0x000fcc0000000000 */
[----:B------:R-:W-:Y:S02]  /*0af0*/  DADD R22, R22, R28 ;  /* 0x0000000016167229 */ /* 0x000fe4000000001c */
[----:B--2---:R-:W-:Y:S02]  /*0b00*/  DMUL R14, R18, R14 ;  /* 0x0000000e120e7228 */ /* 0x004fe40000000000 */
[CCC-:B------:R-:W-:Y:S02]  /*0b10*/  DFMA R18, R26.reuse, -R24.reuse, R6.reuse ;  /* 0x800000181a12722b */ /* 0x1c0fe40000000006 */
[----:B------:R-:W-:Y:S02]  /*0b20*/  DFMA R26, R26, R24, R6 ;  /* 0x000000181a1a722b */ /* 0x000fe40000000006 */
[----:B---3--:R-:W-:Y:S02]  /*0b30*/  DMUL R16, R16, R22 ;  /* 0x0000001610107228 */ /* 0x008fe40000000000 */
[----:B------:R-:W-:-:S02]  /*0b40*/  DADD R28, -R12, R14 ;  /* 0x000000000c1c7229 */ /* 0x000fc4000000010e */
[C---:B------:R-:W-:Y:S02]  /*0b50*/  DFMA R24, R18.reuse, UR12, RZ ;  /* 0x0000000c12187c2b */ /* 0x040fe400080000ff */
[----:B------:R-:W-:Y:S02]  /*0b60*/  DFMA R18, R18, UR14, RZ ;  /* 0x0000000e12127c2b */ /* 0x000fe400080000ff */
[----:B------:R-:W-:Y:S02]  /*0b70*/  DFMA R30, R26, UR8, RZ ;  /* 0x000000081a1e7c2b */ /* 0x000fe400080000ff */
[----:B------:R-:W-:Y:S02]  /*0b80*/  DADD R22, R12, R14 ;  /* 0x000000000c167229 */ /* 0x000fe4000000000e */
[----:B------:R-:W-:Y:S02]  /*0b90*/  DFMA R26, R26, UR10, RZ ;  /* 0x0000000a1a1a7c2b */ /* 0x000fe400080000ff */
[----:B------:R-:W-:-:S02]  /*0ba0*/  DFMA R24, R28, UR20, R24 ;  /* 0x000000141c187c2b */ /* 0x000fc40008000018 */
[----:B------:R-:W-:Y:S02]  /*0bb0*/  DFMA R18, R28, R4, R18 ;  /* 0x000000041c12722b */ /* 0x000fe40000000012 */
[----:B------:R-:W-:Y:S02]  /*0bc0*/  DADD R28, R16, R16 ;  /* 0x00000000101c7229 */ /* 0x000fe40000000010 */
[C---:B------:R-:W-:Y:S02]  /*0bd0*/  DFMA R30, R22.reuse, UR16, R30 ;  /* 0x00000010161e7c2b */ /* 0x040fe4000800001e */
[----:B------:R-:W-:Y:S02]  /*0be0*/  DFMA R26, R22, R2, R26 ;  /* 0x00000002161a722b */ /* 0x000fe4000000001a */
[----:B------:R-:W-:Y:S02]  /*0bf0*/  DADD R22, R16, -R16 ;  /* 0x0000000010167229 */ /* 0x000fe40000000810 */
[----:B------:R-:W-:Y:S01]  /*0c00*/  DMUL R28, R28, 0.5 ;  /* 0x3fe000001c1c7828 */ /* 0x000fe20000000000 */
[----:B------:R-:W0:Y:S05]  /*0c10*/  S2R R32, SR_TID.X ;  /* 0x0000000000207919 */ /* 0x000e2a0000002100 */
[----:B------:R-:W-:-:S02]  /*0c20*/  DFMA R24, R22, UR28, R24 ;  /* 0x0000001c16187c2b */ /* 0x000fc40008000018 */
[----:B------:R-:W-:Y:S02]  /*0c30*/  DFMA R18, R22, R10, R18 ;  /* 0x0000000a1612722b */ /* 0x000fe40000000012 */
[C---:B------:R-:W-:Y:S02]  /*0c40*/  DFMA R30, R28.reuse, UR24, R30 ;  /* 0x000000181c1e7c2b */ /* 0x040fe4000800001e */
[----:B------:R-:W-:-:S06]  /*0c50*/  DFMA R26, R28, R8, R26 ;  /* 0x000000081c1a722b */ /* 0x000fcc000000001a */
        /* <DEDUP_REMOVED lines=9> */
[----:B0-----:R-:W-:Y:S05]  /*0cf0*/  @P2 BRA `(.L_x_2331) ;  /* 0x0000000000c42947 */ /* 0x001fea0003800000 */
[----:B-1----:R-:W-:Y:S01]  /*0d00*/  SHF.R.U32.HI R21, RZ, 0x2, R32 ;  /* 0x00000002ff157819 */ /* 0x002fe20000011620 */
        /* <DEDUP_REMOVED lines=12> */
[----:B------:R-:W1:Y:S01]  /*0dd0*/  LDS.64 R24, [R21+0x50] ;  /* 0x0000500015187984 */ /* 0x000e620000000a00 */
[----:B----4-:R-:W-:-:S02]  /*0de0*/  DADD R4, R30, R2 ;  /* 0x000000001e047229 */ /* 0x010fc40000000002 */
[----:B------:R-:W-:Y:S01]  /*0df0*/  DADD R30, R30, -R2 ;  /* 0x000000001e1e7229 */ /* 0x000fe20000000802 */
[----:B0-----:R-:W-:Y:S01]  /*0e00*/  MOV R2, UR6 ;  /* 0x0000000600027c02 */ /* 0x001fe20008000f00 */
[----:B------:R-:W-:Y:S01]  /*0e10*/  IMAD.U32 R3, RZ, RZ, UR7 ;  /* 0x00000007ff037e24 */ /* 0x000fe2000f8e00ff */
[----:B-----5:R-:W-:-:S03]  /*0e20*/  DADD R22, R10, R8 ;  /* 0x000000000a167229 */ /* 0x020fc60000000008 */
[C---:B------:R-:W-:Y:S02]  /*0e30*/  DFMA R18, R4.reuse, UR8, RZ ;  /* 0x0000000804127c2b */ /* 0x040fe400080000ff */
[----:B------:R-:W-:Y:S02]  /*0e40*/  DFMA R4, R4, UR10, RZ ;  /* 0x0000000a04047c2b */ /* 0x000fe400080000ff */
[----:B------:R-:W-:Y:S02]  /*0e50*/  DFMA R28, R30, UR12, RZ ;  /* 0x0000000c1e1c7c2b */ /* 0x000fe400080000ff */
[----:B------:R-:W-:Y:S02]  /*0e60*/  DADD R10, R10, -R8 ;  /* 0x000000000a0a7229 */ /* 0x000fe40000000808 */
[----:B-1----:R-:W-:Y:S01]  /*0e70*/  DADD R26, R24, R24 ;  /* 0x00000000181a7229 */ /* 0x002fe20000000018 */
[----:B--2---:R-:W-:Y:S01]  /*0e80*/  MOV R8, UR22 ;  /* 0x0000001600087c02 */ /* 0x004fe20008000f00 */
[----:B------:R-:W-:Y:S01]  /*0e90*/  DFMA R30, R30, UR14, RZ ;  /* 0x0000000e1e1e7c2b */ /* 0x000fe200080000ff */
[----:B------:R-:W-:Y:S01]  /*0ea0*/  IMAD.U32 R9, RZ, RZ, UR23 ;  /* 0x00000017ff097e24 */ /* 0x000fe2000f8e00ff */
[----:B------:R-:W-:-:S02]  /*0eb0*/  DFMA R18, R22, UR16, R18 ;  /* 0x0000001016127c2b */ /* 0x000fc40008000012 */
[----:B------:R-:W-:Y:S01]  /*0ec0*/  DFMA R22, R22, R2, R4 ;  /* 0x000000021616722b */ /* 0x000fe20000000004 */
[----:B------:R-:W-:Y:S01]  /*0ed0*/  MOV R4, UR18 ;  /* 0x0000001200047c02 */ /* 0x000fe20008000f00 */
[----:B------:R-:W-:Y:S01]  /*0ee0*/  IMAD.U32 R5, RZ, RZ, UR19 ;  /* 0x00000013ff057e24 */ /* 0x000fe2000f8e00ff */
[----:B------:R-:W-:Y:S02]  /*0ef0*/  DADD R24, R24, -R24 ;  /* 0x0000000018187229 */ /* 0x000fe40000000818 */
[----:B------:R-:W-:Y:S02]  /*0f00*/  DMUL R26, R26, 0.5 ;  /* 0x3fe000001a1a7828 */ /* 0x000fe40000000000 */
[C---:B------:R-:W-:Y:S02]  /*0f10*/  DFMA R28, R10.reuse, UR20, R28 ;  /* 0x000000140a1c7c2b */ /* 0x040fe4000800001c */
[----:B------:R-:W-:Y:S01]  /*0f20*/  DFMA R30, R10, R4, R30 ;  /* 0x000000040a1e722b */ /* 0x000fe2000000001e */
[----:B---3--:R-:W-:Y:S01]  /*0f30*/  MOV R10, UR26 ;  /* 0x0000001a000a7c02 */ /* 0x008fe20008000f00 */
[----:B------:R-:W-:-:S02]  /*0f40*/  IMAD.U32 R11, RZ, RZ, UR27 ;  /* 0x0000001bff0b7e24 */ /* 0x000fc4000f8e00ff */
[C---:B------:R-:W-:Y:S02]  /*0f50*/  DFMA R18, R26.reuse, UR24, R18 ;  /* 0x000000181a127c2b */ /* 0x040fe40008000012 */
        /* <DEDUP_REMOVED lines=10> */
[----:B------:R0:W-:Y:S02]  /*1000*/  STS.64 [R21+0x28], R22 ;  /* 0x0000281615007388 */ /* 0x0001e40000000a00 */
.L_x_2331:
[----:B------:R-:W-:Y:S05]  /*1010*/  BSYNC.RECONVERGENT B0 ;  /* 0x0000000000007941 */ /* 0x000fea0003800200 */
.L_x_2330:
[----:B------:R-:W-:Y:S06]  /*1020*/  BAR.SYNC.DEFER_BLOCKING 0x0 ;  /* 0x0000000000007b1d */ /* 0x000fec0000010000 */
[----:B------:R-:W-:Y:S04]  /*1030*/  BSSY.RECONVERGENT B0, `(.L_x_2332) ;  /* 0x0000021000007945 */ /* 0x000fe80003800200 */
[----:B------:R-:W-:Y:S05]  /*1040*/  @P1 BRA `(.L_x_2333) ;  /* 0x00000000007c1947 */ /* 0x000fea0003800000 */
[----:B------:R-:W-:-:S04]  /*1050*/  SHF.L.U32 R6, R32, 0x3, RZ ;  /* 0x0000000320067819 */ /* 0x000fc800000006ff */
[----:B------:R-:W-:-:S05]  /*1060*/  LOP3.LUT R7, R6, 0x18, RZ, 0xc0, !PT ;  /* 0x0000001806077812 */ /* 0x000fca00078ec0ff */
[----:B0-----:R-:W-:-:S05]  /*1070*/  IMAD.IADD R26, R20, 0x1, R7 ;  /* 0x00000001141a7824 */ /* 0x001fca00078e0207 */
[----:B------:R-:W-:Y:S04]  /*1080*/  LDS.64 R14, [R26] ;  /* 0x000000001a0e7984 */ /* 0x000fe80000000a00 */
[----:B------:R-:W0:Y:S04]  /*1090*/  LDS.64 R16, [R26+0x320] ;  /* 0x000320001a107984 */ /* 0x000e280000000a00 */
[----:B-1----:R-:W-:Y:S04]  /*10a0*/  LDS.64 R20, [R26+0xc8] ;  /* 0x0000c8001a147984 */ /* 0x002fe80000000a00 */
[----:B------:R-:W1:Y:S04]  /*10b0*/  LDS.64 R22, [R26+0x258] ;  /* 0x000258001a167984 */ /* 0x000e680000000a00 */
        /* <DEDUP_REMOVED lines=8> */
[----:B--2---:R-:W-:Y:S02]  /*1140*/  DADD R18, R6, R6 ;  /* 0x0000000006127229 */ /* 0x004fe40000000006 */
[----:B------:R-:W-:Y:S02]  /*1150*/  DFMA R16, R16, UR14, RZ ;  /* 0x0000000e10107c2b */ /* 0x000fe400080000ff */
[C---:B------:R-:W-:Y:S02]  /*1160*/  DFMA R2, R12.reuse, R2, R24 ;  /* 0x000000020c02722b */ /* 0x040fe40000000018 */
[----:B------:R-:W-:Y:S02]  /*1170*/  DFMA R20, R12, UR16, R20 ;  /* 0x000000100c147c2b */ /* 0x000fe40008000014 */
[----:B------:R-:W-:Y:S02]  /*1180*/  DADD R6, R6, -R6 ;  /* 0x0000000006067229 */ /* 0x000fe40000000806 */
[----:B------:R-:W-:-:S02]  /*1190*/  DMUL R18, R18, 0.5 ;  /* 0x3fe0000012127828 */ /* 0x000fc40000000000 */
[C---:B------:R-:W-:Y:S02]  /*11a0*/  DFMA R22, R14.reuse, UR20, R22 ;  /* 0x000000140e167c2b */ /* 0x040fe40008000016 */
[----:B------:R-:W-:-:S04]  /*11b0*/  DFMA R16, R14, R4, R16 ;  /* 0x000000040e10722b */ /* 0x000fc80000000010 */
[C---:B------:R-:W-:Y:S02]  /*11c0*/  DFMA R2, R18.reuse, R8, R2 ;  /* 0x000000081202722b */ /* 0x040fe40000000002 */
[----:B------:R-:W-:Y:S02]  /*11d0*/  DFMA R20, R18, UR24, R20 ;  /* 0x0000001812147c2b */ /* 0x000fe40008000014 */
[C---:B------:R-:W-:Y:S02]  /*11e0*/  DFMA R22, R6.reuse, UR28, R22 ;  /* 0x0000001c06167c2b */ /* 0x040fe40008000016 */
[----:B------:R-:W-:-:S06]  /*11f0*/  DFMA R10, R6, R10, R16 ;  /* 0x0000000a060a722b */ /* 0x000fcc0000000010 */
[C-C-:B------:R-:W-:Y:S02]  /*1200*/  DADD R12, R20.reuse, -R22.reuse ;  /* 0x00000000140c7229 */ /* 0x140fe40000000816 */
[----:B------:R-:W-:Y:S02]  /*1210*/  DADD R6, R20, R22 ;  /* 0x0000000014067229 */ /* 0x000fe40000000016 */
[C-C-:B------:R-:W-:Y:S02]  /*1220*/  DADD R16, R2.reuse, -R10.reuse ;  /* 0x0000000002107229 */ /* 0x140fe4000000080a */
[----:B------:R-:W-:-:S11]  /*1230*/  DADD R14, R2, R10 ;  /* 0x00000000020e7229 */ /* 0x000fd6000000000a */
.L_x_2333:
[----:B------:R-:W-:Y:S05]  /*1240*/  BSYNC.RECONVERGENT B0 ;  /* 0x0000000000007941 */ /* 0x000fea0003800200 */
.L_x_2332:
        /* <DEDUP_REMOVED lines=11> */
.L_x_2334:
        /* <DEDUP_REMOVED lines=16> */
.L_x_3170:


//--------------------- .text._Z32massMatrixMultiplyRegisterKernelILi4ELi5ELi5EEviPKdS1_S1_S1_Pd --------------------------
	.section	.text._Z32massMatrixMultiplyRegisterKernelILi4ELi5ELi5EEviPKdS1_S1_S1_Pd,"ax",@progbits
	.align	128
        .global         _Z32massMatrixMultiplyRegisterKernelILi4ELi5ELi5EEviPKdS1_S1_S1_Pd
        .type           _Z32massMatrixMultiplyRegisterKernelILi4ELi5ELi5EEviPKdS1_S1_S1_Pd,@function
        .size           _Z32massMatrixMultiplyRegisterKernelILi4ELi5ELi5EEviPKdS1_S1_S1_Pd,(.L_x_3171 - _Z32massMatrixMultiplyRegisterKernelILi4ELi5ELi5EEviPKdS1_S1_S1_Pd)
        .other          _Z32massMatrixMultiplyRegisterKernelILi4ELi5ELi5EEviPKdS1_S1_S1_Pd,@"STO_CUDA_ENTRY STV_DEFAULT"
_Z32massMatrixMultiplyRegisterKernelILi4ELi5ELi5EEviPKdS1_S1_S1_Pd:
.text._Z32massMatrixMultiplyRegisterKernelILi4ELi5ELi5EEviPKdS1_S1_S1_Pd:
        /* <DEDUP_REMOVED lines=105> */
.L_x_2336:
[----:B------:R-:W-:Y:S05]  /*0690*/  BSYNC.RECONVERGENT B0 ;  /* 0x0000000000007941 */ /* 0x000fea0003800200 */
.L_x_2335:
        /* <DEDUP_REMOVED lines=39> */
.L_x_2338:
[----:B------:R-:W-:Y:S05]  /*0910*/  BSYNC.RECONVERGENT B0 ;  /* 0x0000000000007941 */ /* 0x000fea0003800200 */
.L_x_2337:
        /* <DEDUP_REMOVED lines=133> */
.L_x_2340:
[----:B------:R-:W-:Y:S05]  /*1170*/  BSYNC.RECONVERGENT B0 ;  /* 0x0000000000007941 */ /* 0x000fea0003800200 */
.L_x_2339:
        /* <DEDUP_REMOVED lines=36> */
.L_x_2342:
[----:B------:R-:W-:Y:S05]  /*13c0*/  BSYNC.RECONVERGENT B0 ;  /* 0x0000000000007941 */ /* 0x000fea0003800200 */
.L_x_2341:
        /* <DEDUP_REMOVED lines=11> */
.L_x_2343:
        /* <DEDUP_REMOVED lines=16> */
.L_x_3171:


//--------------------- .text._Z42massMatrixMultiplyMonolithicConstantKernelILi4ELi4ELi4EEviPKdS1_S1_S1_Pd --------------------------
	.section	.text._Z42massMatrixMultiplyMonolithicConstantKernelILi4ELi4ELi4EEviPKdS1_S1_S1_Pd,"ax",@progbits
	.align	128
        .global         _Z42massMatrixMultiplyMonolithicConstantKernelILi4ELi4ELi4EEviPKdS1_S1_S1_Pd
        .type           _Z42massMatrixMultiplyMonolithicConstantKernelILi4ELi4ELi4EEviPKdS1_S1_S1_Pd,@function
        .size           _Z42massMatrixMultiplyMonolithicConstantKernelILi4ELi4ELi4EEviPKdS1_S1_S1_Pd,(.L_x_3172 - _Z42massMatrixMultiplyMonolithicConstantKernelILi4ELi4ELi4EEviPKdS1_S1_S1_Pd)
        .other          _Z42massMatrixMultiplyMonolithicConstantKernelILi4ELi4ELi4EEviPKdS1_S1_S1_Pd,@"STO_CUDA_ENTRY STV_DEFAULT"
_Z42massMatrixMultiplyMonolithicConstantKernelILi4ELi4ELi4EEviPKdS1_S1_S1_Pd:
.text._Z42massMatrixMultiplyMonolithicConstantKernelILi4ELi4ELi4EEviPKdS1_S1_S1_Pd:
        /* <DEDUP_REMOVED lines=8> */
[----:B0-----:R-:W-:Y:S01]  /*0080*/  IMAD R12, R5, 0x4, R20 ;  /* 0x00000004050c7824 */ /* 0x001fe200078e0214 */
[----:B----4-:R-:W-:-:S03]  /*0090*/  LOP3.LUT R13, R18, 0x3, RZ, 0xc0, !PT ;  /* 0x00000003120d7812 */ /* 0x010fc600078ec0ff */
[----:B------:R-:W-:Y:S01]  /*00a0*/  IMAD.SHL.U32 R0, R12, 0x40, RZ ;  /* 0x000000400c007824 */ /* 0x000fe200078e00ff */
[----:B------:R-:W-:Y:S01]  /*00b0*/  LOP3.LUT R14, R18, 0x3fc, RZ, 0xc0, !PT ;  /* 0x000003fc120e7812 */ /* 0x000fe200078ec0ff */
[----:B------:R-:W-:Y:S01]  /*00c0*/  BAR.SYNC.DEFER_BLOCKING 0x0 ;  /* 0x0000000000007b1d */ /* 0x000fe20000010000 */
[----:B-1----:R-:W-:-:S03]  /*00d0*/  ISETP.GE.AND P0, PT, R12, UR4, PT ;  /* 0x000000040c007c0c */ /* 0x002fc6000bf06270 */
[----:B------:R-:W-:-:S04]  /*00e0*/  IMAD.IADD R5, R13, 0x1, R14 ;  /* 0x000000010d057824 */ /* 0x000fc800078e020e */
[----:B------:R-:W-:-:S04]  /*00f0*/  IMAD R5, R5, 0x4, R0 ;  /* 0x0000000405057824 */ /* 0x000fc800078e0200 */
[----:B--2---:R-:W-:Y:S02]  /*0100*/  IMAD.WIDE R2, R5, 0x8, R2 ;  /* 0x0000000805027825 */ /* 0x004fe400078e0202 */
[----:B------:R-:W0:Y:S02]  /*0110*/  @!P0 LDC.64 R4, c[0x0][0x3a0] ;  /* 0x0000e800ff048b82 */ /* 0x000e240000000a00 */
[----:B------:R-:W-:Y:S01]  /*0120*/  @!P0 IMAD.IADD R15, R13, 0x1, R14 ;  /* 0x000000010d0f8824 */ /* 0x000fe200078e020e */
[----:B---3--:R1:W5:Y:S01]  /*0130*/  @!P0 LDG.E.64.CONSTANT R10, desc[UR6][R2.64] ;  /* 0x00000006020a8981 */ /* 0x008362000c1e9b00 */
[----:B------:R-:W-:Y:S01]  /*0140*/  UMOV UR4, 0x400 ;  /* 0x0000040000047882 */ /* 0x000fe20000000000 */
[----:B------:R-:W-:Y:S02]  /*0150*/  ISETP.GT.U32.AND P1, PT, R18, 0xf, PT ;  /* 0x0000000f1200780c */ /* 0x000fe40003f24070 */
[----:B------:R-:W-:Y:S01]  /*0160*/  @!P0 LEA R15, R12, R15, 0x6 ;  /* 0x0000000f0c0f8211 */ /* 0x000fe200078e30ff */
[----:B------:R-:W2:Y:S01]  /*0170*/  S2UR UR5, SR_CgaCtaId ;  /* 0x00000000000579c3 */ /* 0x000ea20000008800 */
[----:B------:R-:W-:-:S03]  /*0180*/  SHF.R.U32.HI R19, RZ, 0x2, R18 ;  /* 0x00000002ff137819 */ /* 0x000fc60000011612 */
[----:B0-----:R-:W-:-:S05]  /*0190*/  @!P0 IMAD.WIDE R4, R15, 0x8, R4 ;  /* 0x000000080f048825 */ /* 0x001fca00078e0204 */
[----:B------:R1:W5:Y:S01]  /*01a0*/  @!P0 LDG.E.64.CONSTANT R22, desc[UR6][R4.64] ;  /* 0x0000000604168981 */ /* 0x000362000c1e9b00 */
[----:B--2---:R-:W-:-:S03]  /*01b0*/  ULEA UR4, UR5, UR4, 0x18 ;  /* 0x0000000405047291 */ /* 0x004fc6000f8ec0ff */
[----:B------:R1:W5:Y:S04]  /*01c0*/  @!P0 LDG.E.64.CONSTANT R16, desc[UR6][R4.64+0x80] ;  /* 0x0000800604108981 */ /* 0x000368000c1e9b00 */
[----:B------:R1:W5:Y:S01]  /*01d0*/  @!P0 LDG.E.64.CONSTANT R8, desc[UR6][R4.64+0x100] ;  /* 0x0001000604088981 */ /* 0x000362000c1e9b00 */
[----:B------:R-:W-:-:S03]  /*01e0*/  LEA R12, R20, UR4, 0x9 ;  /* 0x00000004140c7c11 */ /* 0x000fc6000f8e48ff */
[----:B------:R1:W5:Y:S02]  /*01f0*/  @!P0 LDG.E.64.CONSTANT R6, desc[UR6][R4.64+0x180] ;  /* 0x0001800604068981 */ /* 0x000364000c1e9b00 */
[C---:B------:R-:W-:Y:S01]  /*0200*/  IMAD R12, R19.reuse, 0x20, R12 ;  /* 0x00000020130c7824 */ /* 0x040fe200078e020c */
[----:B------:R-:W-:Y:S03]  /*0210*/  BSSY.RECONVERGENT B0, `(.L_x_2344) ;  /* 0x0000021000007945 */ /* 0x000fe60003800200 */
[----:B------:R-:W-:Y:S01]  /*0220*/  IMAD R18, R19, 0x60, R12 ;  /* 0x0000006013127824 */ /* 0x000fe200078e020c */
[----:B------:R-:W-:-:S03]  /*0230*/  LEA R19, R13, R12, 0x3 ;  /* 0x0000000c0d137211 */ /* 0x000fc600078e18ff */
        /* <DEDUP_REMOVED lines=14> */
[----:B---3--:R-:W-:Y:S02]  /*0320*/  DFMA R22, R22, UR32, RZ ;  /* 0x0000002016167c2b */ /* 0x008fe400080000ff */
[C---:B------:R-:W-:Y:S02]  /*0330*/  DFMA R4, R16.reuse, UR18, R4 ;  /* 0x0000001210047c2b */ /* 0x040fe40008000004 */
[----:B------:R-:W-:Y:S02]  /*0340*/  DFMA R20, R16, UR26, R20 ;  /* 0x0000001a10147c2b */ /* 0x000fe40008000014 */
[----:B----4-:R-:W-:Y:S02]  /*0350*/  DFMA R14, R8, UR12, R14 ;  /* 0x0000000c080e7c2b */ /* 0x010fe4000800000e */
[----:B------:R-:W-:Y:S02]  /*0360*/  DFMA R22, R16, UR34, R22 ;  /* 0x0000002210167c2b */ /* 0x000fe40008000016 */
[----:B0-----:R-:W-:-:S02]  /*0370*/  DFMA R4, R8, UR20, R4 ;  /* 0x0000001408047c2b */ /* 0x001fc40008000004 */
[----:B-1----:R-:W-:Y:S02]  /*0380*/  DFMA R20, R8, UR28, R20 ;  /* 0x0000001c08147c2b */ /* 0x002fe40008000014 */
[----:B------:R-:W-:Y:S02]  /*0390*/  DFMA R14, R6, UR14, R14 ;  /* 0x0000000e060e7c2b */ /* 0x000fe4000800000e */
[----:B--2---:R-:W-:Y:S02]  /*03a0*/  DFMA R22, R8, UR36, R22 ;  /* 0x0000002408167c2b */ /* 0x004fe40008000016 */
[C---:B------:R-:W-:Y:S02]  /*03b0*/  DFMA R4, R6.reuse, UR22, R4 ;  /* 0x0000001606047c2b */ /* 0x040fe40008000004 */
[C---:B------:R-:W-:Y:S01]  /*03c0*/  DFMA R20, R6.reuse, UR30, R20 ;  /* 0x0000001e06147c2b */ /* 0x040fe20008000014 */
[----:B------:R0:W-:Y:S03]  /*03d0*/  STS.64 [R19], R14 ;  /* 0x0000000e13007388 */ /* 0x0001e60000000a00 */
[----:B------:R-:W-:Y:S01]  /*03e0*/  DFMA R22, R6, UR38, R22 ;  /* 0x0000002606167c2b */ /* 0x000fe20008000016 */
[----:B------:R0:W-:Y:S04]  /*03f0*/  STS.64 [R19+0x80], R4 ;  /* 0x0000800413007388 */ /* 0x0001e80000000a00 */
[----:B------:R0:W-:Y:S04]  /*0400*/  STS.64 [R19+0x100], R20 ;  /* 0x0001001413007388 */ /* 0x0001e80000000a00 */
[----:B------:R0:W-:Y:S02]  /*0410*/  STS.64 [R19+0x180], R22 ;  /* 0x0001801613007388 */ /* 0x0001e40000000a00 */
.L_x_2345:
[----:B------:R-:W-:Y:S05]  /*0420*/  BSYNC.RECONVERGENT B0 ;  /* 0x0000000000007941 */ /* 0x000fea0003800200 */
.L_x_2344:
        /* <DEDUP_REMOVED lines=8> */
[----:B------:R-:W4:Y:S03]  /*04b0*/  LDCU.128 UR24, c[0x3][0x40] ;  /* 0x00c00800ff1877ac */ /* 0x000f260008000c00 */
[----:B------:R-:W3:Y:S01]  /*04c0*/  LDS.64 R4, [R18+0x60] ;  /* 0x0000600012047984 */ /* 0x000ee20000000a00 */
[----:B------:R-:W4:Y:S01]  /*04d0*/  LDCU.128 UR32, c[0x3][0x60] ;  /* 0x00c00c00ff2077ac */ /* 0x000f220008000c00 */
[----:B------:R-:W3:Y:S01]  /*04e0*/  LDCU.128 UR12, c[0x3][0x10] ;  /* 0x00c00200ff0c77ac */ /* 0x000ee20008000c00 */
[----:B------:R-:W3:Y:S01]  /*04f0*/  LDCU.128 UR20, c[0x3][0x30] ;  /* 0x00c00600ff1477ac */ /* 0x000ee20008000c00 */
[----:B------:R-:W3:Y:S01]  /*0500*/  LDCU.128 UR28, c[0x3][0x50] ;  /* 0x00c00a00ff1c77ac */ /* 0x000ee20008000c00 */
[----:B------:R-:W3:Y:S01]  /*0510*/  LDCU.128 UR36, c[0x3][0x70] ;  /* 0x00c00e00ff2477ac */ /* 0x000ee20008000c00 */
[----:B0-----:R-:W-:-:S02]  /*0520*/  DFMA R8, R20, UR8, RZ ;  /* 0x0000000814087c2b */ /* 0x001fc400080000ff */
[C---:B--2---:R-:W-:Y:S02]  /*0530*/  DFMA R14, R20.reuse, UR16, RZ ;  /* 0x00000010140e7c2b */ /* 0x044fe400080000ff */
[C---:B----4-:R-:W-:Y:S02]  /*0540*/  DFMA R22, R20.reuse, UR24, RZ ;  /* 0x0000001814167c2b */ /* 0x050fe400080000ff */
[----:B------:R-:W-:Y:S02]  /*0550*/  DFMA R20, R20, UR32, RZ ;  /* 0x0000002014147c2b */ /* 0x000fe400080000ff */
[C---:B-1----:R-:W-:Y:S02]  /*0560*/  DFMA R8, R16.reuse, UR10, R8 ;  /* 0x0000000a10087c2b */ /* 0x042fe40008000008 */
[C---:B------:R-:W-:Y:S02]  /*0570*/  DFMA R14, R16.reuse, UR18, R14 ;  /* 0x00000012100e7c2b */ /* 0x040fe4000800000e */
[----:B------:R-:W-:-:S02]  /*0580*/  DFMA R22, R16, UR26, R22 ;  /* 0x0000001a10167c2b */ /* 0x000fc40008000016 */
[----:B------:R-:W-:Y:S02]  /*0590*/  DFMA R20, R16, UR34, R20 ;  /* 0x0000002210147c2b */ /* 0x000fe40008000014 */
[C---:B---3--:R-:W-:Y:S02]  /*05a0*/  DFMA R8, R6.reuse, UR12, R8 ;  /* 0x0000000c06087c2b */ /* 0x048fe40008000008 */
[C---:B------:R-:W-:Y:S02]  /*05b0*/  DFMA R14, R6.reuse, UR20, R14 ;  /* 0x00000014060e7c2b */ /* 0x040fe4000800000e */
[C---:B------:R-:W-:Y:S02]  /*05c0*/  DFMA R22, R6.reuse, UR28, R22 ;  /* 0x0000001c06167c2b */ /* 0x040fe40008000016 */
[----:B------:R-:W-:Y:S02]  /*05d0*/  DFMA R20, R6, UR36, R20 ;  /* 0x0000002406147c2b */ /* 0x000fe40008000014 */
[----:B------:R-:W-:-:S02]  /*05e0*/  DFMA R8, R4, UR14, R8 ;  /* 0x0000000e04087c2b */ /* 0x000fc40008000008 */
[C---:B------:R-:W-:Y:S02]  /*05f0*/  DFMA R14, R4.reuse, UR22, R14 ;  /* 0x00000016040e7c2b */ /* 0x040fe4000800000e */
[C---:B------:R-:W-:Y:S02]  /*0600*/  DFMA R22, R4.reuse, UR30, R22 ;  /* 0x0000001e04167c2b */ /* 0x040fe40008000016 */
[----:B------:R-:W-:Y:S01]  /*0610*/  DFMA R20, R4, UR38, R20 ;  /* 0x0000002604147c2b */ /* 0x000fe20008000014 */
[----:B------:R1:W-:Y:S04]  /*0620*/  STS.64 [R18], R8 ;  /* 0x0000000812007388 */ /* 0x0003e80000000a00 */
[----:B------:R1:W-:Y:S04]  /*0630*/  STS.64 [R18+0x20], R14 ;  /* 0x0000200e12007388 */ /* 0x0003e80000000a00 */
[----:B------:R1:W-:Y:S04]  /*0640*/  STS.64 [R18+0x40], R22 ;  /* 0x0000401612007388 */ /* 0x0003e80000000a00 */
[----:B------:R1:W-:Y:S02]  /*0650*/  STS.64 [R18+0x60], R20 ;  /* 0x0000601412007388 */ /* 0x0003e40000000a00 */
.L_x_2347:
[----:B------:R-:W-:Y:S05]  /*0660*/  BSYNC.RECONVERGENT B0 ;  /* 0x0000000000007941 */ /* 0x000fea0003800200 */
.L_x_2346:
[----:B-----5:R-:W-:Y:S02]  /*0670*/  CS2R R6, SRZ ;  /* 0x0000000000067805 */ /* 0x020fe4000001ff00 */
[----:B-1----:R-:W-:Y:S02]  /*0680*/  CS2R R8, SRZ ;  /* 0x0000000000087805 */ /* 0x002fe4000001ff00 */
[----:B0-----:R-:W-:Y:S01]  /*0690*/  CS2R R4, SRZ ;  /* 0x0000000000047805 */ /* 0x001fe2000001ff00 */
[----:B------:R-:W-:Y:S01]  /*06a0*/  BAR.SYNC.DEFER_BLOCKING 0x0 ;  /* 0x0000000000007b1d */ /* 0x000fe20000010000 */
[----:B------:R-:W-:-:S05]  /*06b0*/  IMAD R22, R13, 0x18, R18 ;  /* 0x000000180d167824 */ /* 0x000fca00078e0212 */
[----:B------:R-:W0:Y:S01]  /*06c0*/  LDCU.128 UR8, c[0x3][URZ] ;  /* 0x00c00000ff0877ac */ /* 0x000e220008000c00 */
[----:B------:R-:W2:Y:S01]  /*06d0*/  @!P0 LDG.E.64.CONSTANT R6, desc[UR6][R2.64+0x8] ;  /* 0x0000080602068981 */ /* 0x000ea2000c1e9b00 */
[----:B------:R-:W1:Y:S03]  /*06e0*/  LDCU.128 UR16, c[0x3][0x20] ;  /* 0x00c00400ff1077ac */ /* 0x000e660008000c00 */
[----:B------:R-:W3:Y:S01]  /*06f0*/  @!P0 LDG.E.64.CONSTANT R8, desc[UR6][R2.64+0x10] ;  /* 0x0000100602088981 */ /* 0x000ee2000c1e9b00 */
[----:B------:R-:W4:Y:S03]  /*0700*/  LDCU.128 UR24, c[0x3][0x40] ;  /* 0x00c00800ff1877ac */ /* 0x000f260008000c00 */
[----:B------:R4:W3:Y:S01]  /*0710*/  @!P0 LDG.E.64.CONSTANT R4, desc[UR6][R2.64+0x18] ;  /* 0x0000180602048981 */ /* 0x0008e2000c1e9b00 */
[----:B------:R-:W-:Y:S01]  /*0720*/  BSSY.RECONVERGENT B0, `(.L_x_2348) ;  /* 0x000004e000007945 */ /* 0x000fe20003800200 */
[----:B------:R-:W4:Y:S01]  /*0730*/  LDCU.128 UR32, c[0x3][0x60] ;  /* 0x00c00c00ff2077ac */ /* 0x000f220008000c00 */
[----:B------:R-:W4:Y:S01]  /*0740*/  LDCU.128 UR12, c[0x3][0x10] ;  /* 0x00c00200ff0c77ac */ /* 0x000f220008000c00 */
[----:B------:R-:W0:Y:S01]  /*0750*/  LDS.64 R12, [R22] ;  /* 0x00000000160c7984 */ /* 0x000e220000000a00 */
[----:B------:R-:W4:Y:S03]  /*0760*/  LDCU.128 UR20, c[0x3][0x30] ;  /* 0x00c00600ff1477ac */ /* 0x000f260008000c00 */
[----:B------:R-:W4:Y:S01]  /*0770*/  LDS.64 R24, [R22+0x8] ;  /* 0x0000080016187984 */ /* 0x000f220000000a00 */
[----:B------:R-:W4:Y:S03]  /*0780*/  LDCU.128 UR28, c[0x3][0x50] ;  /* 0x00c00a00ff1c77ac */ /* 0x000f260008000c00 */
[----:B------:R-:W4:Y:S01]  /*0790*/  LDS.64 R20, [R22+0x10] ;  /* 0x0000100016147984 */ /* 0x000f220000000a00 */
[----:B------:R-:W4:Y:S01]  /*07a0*/  LDCU.128 UR36, c[0x3][0x70] ;  /* 0x00c00e00ff2477ac */ /* 0x000f220008000c00 */
[----:B------:R-:W3:Y:S01]  /*07b0*/  LDCU.64 UR4, c[0x3][0x78] ;  /* 0x00c00f00ff0477ac */ /* 0x000ee20008000a00 */
[----:B0-----:R-:W-:-:S02]  /*07c0*/  DFMA R14, R12, UR8, RZ ;  /* 0x000000080c0e7c2b */ /* 0x001fc400080000ff */
[C---:B-1----:R-:W-:Y:S02]  /*07d0*/  DFMA R16, R12.reuse, UR16, RZ ;  /* 0x000000100c107c2b */ /* 0x042fe400080000ff */
[C---:B----4-:R-:W-:Y:S02]  /*07e0*/  DFMA R2, R12.reuse, UR24, RZ ;  /* 0x000000180c027c2b */ /* 0x050fe400080000ff */
[----:B------:R-:W-:Y:S02]  /*07f0*/  DFMA R12, R12, UR32, RZ ;  /* 0x000000200c0c7c2b */ /* 0x000fe400080000ff */
[C---:B------:R-:W-:Y:S02]  /*0800*/  DFMA R14, R24.reuse, UR10, R14 ;  /* 0x0000000a180e7c2b */ /* 0x040fe4000800000e */
[C---:B------:R-:W-:Y:S02]  /*0810*/  DFMA R16, R24.reuse, UR18, R16 ;  /* 0x0000001218107c2b */ /* 0x040fe40008000010 */
[----:B------:R-:W-:-:S02]  /*0820*/  DFMA R2, R24, UR26, R2 ;  /* 0x0000001a18027c2b */ /* 0x000fc40008000002 */
[----:B------:R-:W-:Y:S02]  /*0830*/  DFMA R24, R24, UR34, R12 ;  /* 0x0000002218187c2b */ /* 0x000fe4000800000c */
[----:B------:R-:W0:Y:S01]  /*0840*/  LDS.64 R12, [R22+0x18] ;  /* 0x00001800160c7984 */ /* 0x000e220000000a00 */
[C---:B------:R-:W-:Y:S02]  /*0850*/  DFMA R14, R20.reuse, UR12, R14 ;  /* 0x0000000c140e7c2b */ /* 0x040fe4000800000e */
[C---:B------:R-:W-:Y:S02]  /*0860*/  DFMA R16, R20.reuse, UR20, R16 ;  /* 0x0000001414107c2b */ /* 0x040fe40008000010 */
[C---:B------:R-:W-:Y:S02]  /*0870*/  DFMA R2, R20.reuse, UR28, R2 ;  /* 0x0000001c14027c2b */ /* 0x040fe40008000002 */
[----:B------:R-:W-:Y:S02]  /*0880*/  DFMA R24, R20, UR36, R24 ;  /* 0x0000002414187c2b */ /* 0x000fe40008000018 */
[----:B0-----:R-:W-:-:S02]  /*0890*/  DFMA R14, R12, UR14, R14 ;  /* 0x0000000e0c0e7c2b */ /* 0x001fc4000800000e */
[C---:B------:R-:W-:Y:S02]  /*08a0*/  DFMA R16, R12.reuse, UR22, R16 ;  /* 0x000000160c107c2b */ /* 0x040fe40008000010 */
[C---:B------:R-:W-:Y:S02]  /*08b0*/  DFMA R2, R12.reuse, UR30, R2 ;  /* 0x0000001e0c027c2b */ /* 0x040fe40008000002 */
[----:B------:R-:W-:Y:S02]  /*08c0*/  DFMA R24, R12, UR38, R24 ;  /* 0x000000260c187c2b */ /* 0x000fe40008000018 */
[----:B------:R-:W-:-:S08]  /*08d0*/  DMUL R10, R14, R10 ;  /* 0x0000000a0e0a7228 */ /* 0x000fd00000000000 */
[C---:B------:R-:W-:Y:S02]  /*08e0*/  DFMA R12, R10.reuse, UR8, RZ ;  /* 0x000000080a0c7c2b */ /* 0x040fe400080000ff */
[C---:B------:R-:W-:Y:S02]  /*08f0*/  DFMA R14, R10.reuse, UR10, RZ ;  /* 0x0000000a0a0e7c2b */ /* 0x040fe400080000ff */
[----:B------:R-:W-:Y:S02]  /*0900*/  DFMA R20, R10, UR14, RZ ;  /* 0x0000000e0a147c2b */ /* 0x000fe400080000ff */
[----:B--2---:R-:W-:Y:S02]  /*0910*/  DMUL R6, R16, R6 ;  /* 0x0000000610067228 */ /* 0x004fe40000000000 */
[----:B------:R-:W-:Y:S02]  /*0920*/  DFMA R16, R10, UR12, RZ ;  /* 0x0000000c0a107c2b */ /* 0x000fe400080000ff */
[----:B---3--:R-:W-:-:S04]  /*0930*/  DMUL R2, R2, R8 ;  /* 0x0000000802027228 */ /* 0x008fc80000000000 */
[C---:B------:R-:W-:Y:S02]  /*0940*/  DFMA R12, R6.reuse, UR16, R12 ;  /* 0x00000010060c7c2b */ /* 0x040fe4000800000c */
[C---:B------:R-:W-:Y:S02]  /*0950*/  DFMA R14, R6.reuse, UR18, R14 ;  /* 0x00000012060e7c2b */ /* 0x040fe4000800000e */
[C---:B------:R-:W-:Y:S02]  /*0960*/  DFMA R16, R6.reuse, UR20, R16 ;  /* 0x0000001406107c2b */ /* 0x040fe40008000010 */
[----:B------:R-:W-:Y:S02]  /*0970*/  DFMA R20, R6, UR22, R20 ;  /* 0x0000001606147c2b */ /* 0x000fe40008000014 */
[----:B------:R-:W-:Y:S02]  /*0980*/  DMUL R4, R24, R4 ;  /* 0x0000000418047228 */ /* 0x000fe40000000000 */
        /* <DEDUP_REMOVED lines=8> */
[----:B------:R0:W-:Y:S04]  /*0a10*/  STS.64 [R22], R12 ;  /* 0x0000000c16007388 */ /* 0x0001e80000000a00 */
[----:B------:R0:W-:Y:S04]  /*0a20*/  STS.64 [R22+0x8], R14 ;  /* 0x0000080e16007388 */ /* 0x0001e80000000a00 */
[----:B------:R0:W-:Y:S04]  /*0a30*/  STS.64 [R22+0x10], R16 ;  /* 0x0000101016007388 */ /* 0x0001e80000000a00 */
[----:B------:R0:W-:Y:S01]  /*0a40*/  STS.64 [R22+0x18], R20 ;  /* 0x0000181416007388 */ /* 0x0001e20000000a00 */
[----:B------:R-:W-:Y:S06]  /*0a50*/  BAR.SYNC.DEFER_BLOCKING 0x0 ;  /* 0x0000000000007b1d */ /* 0x000fec0000010000 */
[----:B------:R-:W-:Y:S05]  /*0a60*/  @P1 BRA `(.L_x_2349) ;  /* 0x0000000000641947 */ /* 0x000fea0003800000 */
[----:B0-----:R-:W0:Y:S01]  /*0a70*/  LDS.64 R16, [R18] ;  /* 0x0000000012107984 */ /* 0x001e220000000a00 */
[----:B------:R-:W1:Y:S03]  /*0a80*/  LDCU.64 UR4, c[0x3][0x78] ;  /* 0x00c00f00ff0477ac */ /* 0x000e660008000a00 */
[----:B------:R-:W2:Y:S04]  /*0a90*/  LDS.64 R14, [R18+0x20] ;  /* 0x00002000120e7984 */ /* 0x000ea80000000a00 */
[----:B------:R-:W3:Y:S04]  /*0aa0*/  LDS.64 R12, [R18+0x40] ;  /* 0x00004000120c7984 */ /* 0x000ee80000000a00 */
[----:B------:R-:W4:Y:S01]  /*0ab0*/  LDS.64 R8, [R18+0x60] ;  /* 0x0000600012087984 */ /* 0x000f220000000a00 */
[----:B0-----:R-:W-:-:S02]  /*0ac0*/  DFMA R20, R16, UR8, RZ ;  /* 0x0000000810147c2b */ /* 0x001fc400080000ff */
[C---:B------:R-:W-:Y:S02]  /*0ad0*/  DFMA R22, R16.reuse, UR10, RZ ;  /* 0x0000000a10167c2b */ /* 0x040fe400080000ff */
[C---:B------:R-:W-:Y:S02]  /*0ae0*/  DFMA R24, R16.reuse, UR12, RZ ;  /* 0x0000000c10187c2b */ /* 0x040fe400080000ff */
[----:B------:R-:W-:Y:S02]  /*0af0*/  DFMA R16, R16, UR14, RZ ;  /* 0x0000000e10107c2b */ /* 0x000fe400080000ff */
[C---:B--2---:R-:W-:Y:S02]  /*0b00*/  DFMA R20, R14.reuse, UR16, R20 ;  /* 0x000000100e147c2b */ /* 0x044fe40008000014 */
[C---:B------:R-:W-:Y:S02]  /*0b10*/  DFMA R22, R14.reuse, UR18, R22 ;  /* 0x000000120e167c2b */ /* 0x040fe40008000016 */
[----:B------:R-:W-:-:S02]  /*0b20*/  DFMA R24, R14, UR20, R24 ;  /* 0x000000140e187c2b */ /* 0x000fc40008000018 */
[----:B------:R-:W-:Y:S02]  /*0b30*/  DFMA R16, R14, UR22, R16 ;  /* 0x000000160e107c2b */ /* 0x000fe40008000010 */
[C---:B---3--:R-:W-:Y:S02]  /*0b40*/  DFMA R20, R12.reuse, UR24, R20 ;  /* 0x000000180c147c2b */ /* 0x048fe40008000014 */
[C---:B------:R-:W-:Y:S02]  /*0b50*/  DFMA R22, R12.reuse, UR26, R22 ;  /* 0x0000001a0c167c2b */ /* 0x040fe40008000016 */
[C---:B------:R-:W-:Y:S02]  /*0b60*/  DFMA R24, R12.reuse, UR28, R24 ;  /* 0x0000001c0c187c2b */ /* 0x040fe40008000018 */
[----:B------:R-:W-:Y:S02]  /*0b70*/  DFMA R16, R12, UR30, R16 ;  /* 0x0000001e0c107c2b */ /* 0x000fe40008000010 */
[----:B----4-:R-:W-:-:S02]  /*0b80*/  DFMA R20, R8, UR32, R20 ;  /* 0x0000002008147c2b */ /* 0x010fc40008000014 */
[C---:B------:R-:W-:Y:S02]  /*0b90*/  DFMA R22, R8.reuse, UR34, R22 ;  /* 0x0000002208167c2b */ /* 0x040fe40008000016 */
[C---:B------:R-:W-:Y:S02]  /*0ba0*/  DFMA R24, R8.reuse, UR36, R24 ;  /* 0x0000002408187c2b */ /* 0x040fe40008000018 */
[----:B-1----:R-:W-:Y:S01]  /*0bb0*/  DFMA R16, R8, UR4, R16 ;  /* 0x0000000408107c2b */ /* 0x002fe20008000010 */
[----:B------:R1:W-:Y:S04]  /*0bc0*/  STS.64 [R18], R20 ;  /* 0x0000001412007388 */ /* 0x0003e80000000a00 */
[----:B------:R1:W-:Y:S04]  /*0bd0*/  STS.64 [R18+0x20], R22 ;  /* 0x0000201612007388 */ /* 0x0003e80000000a00 */
[----:B------:R1:W-:Y:S04]  /*0be0*/  STS.64 [R18+0x40], R24 ;  /* 0x0000401812007388 */ /* 0x0003e80000000a00 */
[----:B------:R1:W-:Y:S02]  /*0bf0*/  STS.64 [R18+0x60], R16 ;  /* 0x0000601012007388 */ /* 0x0003e40000000a00 */
.L_x_2349:
[----:B------:R-:W-:Y:S05]  /*0c00*/  BSYNC.RECONVERGENT B0 ;  /* 0x0000000000007941 */ /* 0x000fea0003800200 */
.L_x_2348:
[----:B------:R-:W2:Y:S01]  /*0c10*/  S2R R8, SR_TID.X ;  /* 0x0000000000087919 */ /* 0x000ea20000002100 */
[----:B------:R-:W-:Y:S01]  /*0c20*/  BSSY.RECONVERGENT B0, `(.L_x_2350) ;  /* 0x0000019000007945 */ /* 0x000fe20003800200 */
[----:B------:R-:W-:Y:S01]  /*0c30*/  BAR.SYNC.DEFER_BLOCKING 0x0 ;  /* 0x0000000000007b1d */ /* 0x000fe20000010000 */
[----:B--2---:R-:W-:-:S05]  /*0c40*/  ISETP.GT.U32.OR P0, PT, R8, 0xf, P0 ;  /* 0x0000000f0800780c */ /* 0x004fca0000704470 */
[----:B------:R-:W-:Y:S08]  /*0c50*/  @P1 BRA `(.L_x_2351) ;  /* 0x0000000000541947 */ /* 0x000ff00003800000 */
[----:B------:R-:W0:Y:S01]  /*0c60*/  LDS.64 R6, [R19] ;  /* 0x0000000013067984 */ /* 0x000e220000000a00 */
[----:B------:R-:W2:Y:S03]  /*0c70*/  LDCU.64 UR4, c[0x3][0x78] ;  /* 0x00c00f00ff0477ac */ /* 0x000ea60008000a00 */
[----:B------:R-:W3:Y:S04]  /*0c80*/  LDS.64 R10, [R19+0x80] ;  /* 0x00008000130a7984 */ /* 0x000ee80000000a00 */
[----:B------:R-:W4:Y:S04]  /*0c90*/  LDS.64 R2, [R19+0x100] ;  /* 0x0001000013027984 */ /* 0x000f280000000a00 */
[----:B------:R5:W2:Y:S01]  /*0ca0*/  LDS.64 R4, [R19+0x180] ;  /* 0x0001800013047984 */ /* 0x000aa20000000a00 */
[----:B0-----:R-:W-:-:S02]  /*0cb0*/  DFMA R12, R6, UR8, RZ ;  /* 0x00000008060c7c2b */ /* 0x001fc400080000ff */
[C---:B------:R-:W-:Y:S02]  /*0cc0*/  DFMA R14, R6.reuse, UR10, RZ ;  /* 0x0000000a060e7c2b */ /* 0x040fe400080000ff */
[C---:B-1----:R-:W-:Y:S02]  /*0cd0*/  DFMA R16, R6.reuse, UR12, RZ ;  /* 0x0000000c06107c2b */ /* 0x042fe400080000ff */
[----:B------:R-:W-:Y:S02]  /*0ce0*/  DFMA R6, R6, UR14, RZ ;  /* 0x0000000e06067c2b */ /* 0x000fe400080000ff */
[C---:B---3--:R-:W-:Y:S02]  /*0cf0*/  DFMA R12, R10.reuse, UR16, R12 ;  /* 0x000000100a0c7c2b */ /* 0x048fe4000800000c */
[C---:B------:R-:W-:Y:S02]  /*0d00*/  DFMA R14, R10.reuse, UR18, R14 ;  /* 0x000000120a0e7c2b */ /* 0x040fe4000800000e */
[----:B------:R-:W-:-:S02]  /*0d10*/  DFMA R16, R10, UR20, R16 ;  /* 0x000000140a107c2b */ /* 0x000fc40008000010 */
[----:B------:R-:W-:Y:S02]  /*0d20*/  DFMA R6, R10, UR22, R6 ;  /* 0x000000160a067c2b */ /* 0x000fe40008000006 */
[C---:B----4-:R-:W-:Y:S02]  /*0d30*/  DFMA R12, R2.reuse, UR24, R12 ;  /* 0x00000018020c7c2b */ /* 0x050fe4000800000c */
[C---:B------:R-:W-:Y:S02]  /*0d40*/  DFMA R14, R2.reuse, UR26, R14 ;  /* 0x0000001a020e7c2b */ /* 0x040fe4000800000e */
[C---:B------:R-:W-:Y:S02]  /*0d50*/  DFMA R16, R2.reuse, UR28, R16 ;  /* 0x0000001c02107c2b */ /* 0x040fe40008000010 */
[----:B-----5:R-:W-:Y:S02]  /*0d60*/  DFMA R18, R2, UR30, R6 ;  /* 0x0000001e02127c2b */ /* 0x020fe40008000006 */
[----:B--2---:R-:W-:-:S02]  /*0d70*/  DFMA R10, R4, UR32, R12 ;  /* 0x00000020040a7c2b */ /* 0x004fc4000800000c */
[C---:B------:R-:W-:Y:S02]  /*0d80*/  DFMA R6, R4.reuse, UR34, R14 ;  /* 0x0000002204067c2b */ /* 0x040fe4000800000e */
[C---:B------:R-:W-:Y:S02]  /*0d90*/  DFMA R2, R4.reuse, UR36, R16 ;  /* 0x0000002404027c2b */ /* 0x040fe40008000010 */
[----:B------:R-:W-:-:S11]  /*0da0*/  DFMA R4, R4, UR4, R18 ;  /* 0x0000000404047c2b */ /* 0x000fd60008000012 */
.L_x_2351:
[----:B------:R-:W-:Y:S05]  /*0db0*/  BSYNC.RECONVERGENT B0 ;  /* 0x0000000000007941 */ /* 0x000fea0003800200 */
.L_x_2350:
[----:B------:R-:W-:Y:S06]  /*0dc0*/  BAR.SYNC.DEFER_BLOCKING 0x0 ;  /* 0x0000000000007b1d */ /* 0x000fec0000010000 */
[----:B------:R-:W-:Y:S05]  /*0dd0*/  @P0 EXIT ;  /* 0x000000000000094d */ /* 0x000fea0003800000 */
[----:B0-----:R-:W0:Y:S01]  /*0de0*/  LDC.64 R12, c[0x0][0x3a8] ;  /* 0x0000ea00ff0c7b82 */ /* 0x001e220000000a00 */
[----:B------:R-:W-:-:S04]  /*0df0*/  LOP3.LUT R9, R8, 0x3, RZ, 0xc0, !PT ;  /* 0x0000000308097812 */ /* 0x000fc800078ec0ff */
[----:B------:R-:W-:-:S05]  /*0e00*/  LOP3.LUT R9, R9, 0xc, R8, 0xf8, !PT ;  /* 0x0000000c09097812 */ /* 0x000fca00078ef808 */
[----:B------:R-:W-:-:S04]  /*0e10*/  IMAD.IADD R9, R0, 0x1, R9 ;  /* 0x0000000100097824 */ /* 0x000fc800078e0209 */
[----:B0-----:R-:W-:-:S05]  /*0e20*/  IMAD.WIDE R8, R9, 0x8, R12 ;  /* 0x0000000809087825 */ /* 0x001fca00078e020c */
[----:B------:R-:W-:Y:S04]  /*0e30*/  STG.E.64 desc[UR6][R8.64], R10 ;  /* 0x0000000a08007986 */ /* 0x000fe8000c101b06 */
[----:B------:R-:W-:Y:S04]  /*0e40*/  STG.E.64 desc[UR6][R8.64+0x80], R6 ;  /* 0x0000800608007986 */ /* 0x000fe8000c101b06 */
[----:B------:R-:W-:Y:S04]  /*0e50*/  STG.E.64 desc[UR6][R8.64+0x100], R2 ;  /* 0x0001000208007986 */ /* 0x000fe8000c101b06 */
[----:B------:R-:W-:Y:S01]  /*0e60*/  STG.E.64 desc[UR6][R8.64+0x180], R4 ;  /* 0x0001800408007986 */ /* 0x000fe2000c101b06 */
[----:B------:R-:W-:Y:S05]  /*0e70*/  EXIT ;  /* 0x000000000000794d */ /* 0x000fea0003800000 */
.L_x_2352:
        /* <DEDUP_REMOVED lines=16> */
.L_x_3172:


//--------------------- .text._Z40massMatrixMultiplyMonolithicGlobalKernelILi4ELi4ELi4EEviPKdS1_S1_S1_Pd --------------------------
	.section	.text._Z40massMatrixMultiplyMonolithicGlobalKernelILi4ELi4ELi4EEviPKdS1_S1_S1_Pd,"ax",@progbits
	.align	128
        .global         _Z40massMatrixMultiplyMonolithicGlobalKernelILi4ELi4ELi4EEviPKdS1_S1_S1_Pd
        .type           _Z40massMatrixMultiplyMonolithicGlobalKernelILi4ELi4ELi4EEviPKdS1_S1_S1_Pd,@function
        .size           _Z40massMatrixMultiplyMonolithicGlobalKernelILi4ELi4ELi4EEviPKdS1_S1_S1_Pd,(.L_x_3173 - _Z40massMatrixMultiplyMonolithicGlobalKernelILi4ELi4ELi4EEviPKdS1_S1_S1_Pd)
        .other          _Z40massMatrixMultiplyMonolithicGlobalKernelILi4ELi4ELi4EEviPKdS1_S1_S1_Pd,@"STO_CUDA_ENTRY STV_DEFAULT"
_Z40massMatrixMultiplyMonolithicGlobalKernelILi4ELi4ELi4EEviPKdS1_S1_S1_Pd:
.text._Z40massMatrixMultiplyMonolithicGlobalKernelILi4ELi4ELi4EEviPKdS1_S1_S1_Pd:
        /* <DEDUP_REMOVED lines=12> */
[----:B----4-:R-:W-:Y:S01]  /*00c0*/  LOP3.LUT R52, R22, 0x3, RZ, 0xc0, !PT ;  /* 0x0000000316347812 */ /* 0x010fe200078ec0ff */
[----:B------:R-:W-:Y:S01]  /*00d0*/  IMAD.SHL.U32 R0, R2, 0x40, RZ ;  /* 0x0000004002007824 */ /* 0x000fe200078e00ff */
[----:B------:R-:W-:Y:S01]  /*00e0*/  LOP3.LUT R3, R22, 0x3fc, RZ, 0xc0, !PT ;  /* 0x000003fc16037812 */ /* 0x000fe200078ec0ff */
[----:B------:R3:W5:Y:S01]  /*00f0*/  LDG.E.64.CONSTANT R14, desc[UR6][R40.64+0x10] ;  /* 0x00001006280e7981 */ /* 0x000762000c1e9b00 */
[----:B-1----:R-:W-:-:S03]  /*0100*/  ISETP.GE.AND P0, PT, R2, UR4, PT ;  /* 0x0000000402007c0c */ /* 0x002fc6000bf06270 */
[----:B------:R-:W-:Y:S01]  /*0110*/  IMAD.IADD R5, R52, 0x1, R3 ;  /* 0x0000000134057824 */ /* 0x000fe200078e0203 */
[----:B------:R3:W5:Y:S03]  /*0120*/  LDG.E.64.CONSTANT R12, desc[UR6][R40.64+0x18] ;  /* 0x00001806280c7981 */ /* 0x000766000c1e9b00 */
[----:B------:R-:W-:Y:S01]  /*0130*/  IMAD R5, R5, 0x4, R0 ;  /* 0x0000000405057824 */ /* 0x000fe200078e0200 */
[----:B------:R3:W5:Y:S03]  /*0140*/  LDG.E.64.CONSTANT R10, desc[UR6][R40.64+0x20] ;  /* 0x00002006280a7981 */ /* 0x000766000c1e9b00 */
[----:B--2---:R-:W-:Y:S01]  /*0150*/  IMAD.WIDE R36, R5, 0x8, R36 ;  /* 0x0000000805247825 */ /* 0x004fe200078e0224 */
[----:B------:R3:W5:Y:S01]  /*0160*/  LDG.E.64.CONSTANT R8, desc[UR6][R40.64+0x28] ;  /* 0x0000280628087981 */ /* 0x000762000c1e9b00 */
[----:B------:R-:W0:Y:S03]  /*0170*/  S2UR UR5, SR_CgaCtaId ;  /* 0x00000000000579c3 */ /* 0x000e260000008800 */
[----:B------:R3:W5:Y:S04]  /*0180*/  LDG.E.64.CONSTANT R6, desc[UR6][R40.64+0x30] ;  /* 0x0000300628067981 */ /* 0x000768000c1e9b00 */
[----:B------:R3:W5:Y:S01]  /*0190*/  LDG.E.64.CONSTANT R4, desc[UR6][R40.64+0x40] ;  /* 0x0000400628047981 */ /* 0x000762000c1e9b00 */
[----:B------:R-:W1:Y:S03]  /*01a0*/  @!P0 LDC.64 R48, c[0x0][0x3a0] ;  /* 0x0000e800ff308b82 */ /* 0x000e660000000a00 */
[----:B------:R3:W5:Y:S01]  /*01b0*/  @!P0 LDG.E.64.CONSTANT R28, desc[UR6][R36.64] ;  /* 0x00000006241c8981 */ /* 0x000762000c1e9b00 */
[----:B------:R-:W-:-:S04]  /*01c0*/  UMOV UR4, 0x400 ;  /* 0x0000040000047882 */ /* 0x000fc80000000000 */
[----:B------:R-:W-:Y:S01]  /*01d0*/  BAR.SYNC.DEFER_BLOCKING 0x0 ;  /* 0x0000000000007b1d */ /* 0x000fe20000010000 */
[----:B------:R-:W-:Y:S01]  /*01e0*/  ISETP.GT.U32.AND P1, PT, R22, 0xf, PT ;  /* 0x0000000f1600780c */ /* 0x000fe20003f24070 */
[----:B------:R-:W-:Y:S01]  /*01f0*/  @!P0 IMAD.IADD R3, R52, 0x1, R3 ;  /* 0x0000000134038824 */ /* 0x000fe200078e0203 */
[----:B------:R-:W-:Y:S01]  /*0200*/  SHF.R.U32.HI R21, RZ, 0x2, R22 ;  /* 0x00000002ff157819 */ /* 0x000fe20000011616 */
[----:B0-----:R-:W-:-:S03]  /*0210*/  ULEA UR4, UR5, UR4, 0x18 ;  /* 0x0000000405047291 */ /* 0x001fc6000f8ec0ff */
[----:B------:R-:W-:-:S03]  /*0220*/  @!P0 LEA R3, R2, R3, 0x6 ;  /* 0x0000000302038211 */ /* 0x000fc600078e30ff */
[----:B------:R-:W-:Y:S01]  /*0230*/  LEA R20, R20, UR4, 0x9 ;  /* 0x0000000414147c11 */ /* 0x000fe2000f8e48ff */
[----:B------:R-:W-:Y:S01]  /*0240*/  BSSY.RECONVERGENT B0, `(.L_x_2353) ;  /* 0x000002f000007945 */ /* 0x000fe20003800200 */
[----:B-1----:R-:W-:-:S04]  /*0250*/  @!P0 IMAD.WIDE R48, R3, 0x8, R48 ;  /* 0x0000000803308825 */ /* 0x002fc800078e0230 */
[----:B------:R-:W-:-:S04]  /*0260*/  IMAD R20, R21, 0x20, R20 ;  /* 0x0000002015147824 */ /* 0x000fc800078e0214 */
[--C-:B------:R-:W-:Y:S02]  /*0270*/  IMAD R3, R21, 0x60, R20.reuse ;  /* 0x0000006015037824 */ /* 0x100fe400078e0214 */
        /* <DEDUP_REMOVED lines=13> */
[----:B------:R-:W4:Y:S01]  /*0350*/  LDG.E.64.CONSTANT R46, desc[UR6][R26.64+0x68] ;  /* 0x000068061a2e7981 */ /* 0x000f22000c1e9b00 */
[----:B--2---:R-:W-:-:S08]  /*0360*/  DFMA R30, R24, R30, RZ ;  /* 0x0000001e181e722b */ /* 0x004fd000000000ff */
[----:B---3--:R-:W-:Y:S02]  /*0370*/  DFMA R34, R22, R34, R30 ;  /* 0x000000221622722b */ /* 0x008fe4000000001e */
[----:B------:R-:W2:Y:S01]  /*0380*/  LDG.E.64.CONSTANT R30, desc[UR6][R26.64+0x28] ;  /* 0x000028061a1e7981 */ /* 0x000ea2000c1e9b00 */
[C---:B----4-:R-:W-:Y:S02]  /*0390*/  DFMA R44, R24.reuse, R44, RZ ;  /* 0x0000002c182c722b */ /* 0x050fe400000000ff */
[----:B------:R-:W-:-:S03]  /*03a0*/  DFMA R42, R24, R42, RZ ;  /* 0x0000002a182a722b */ /* 0x000fc600000000ff */
[----:B------:R-:W-:Y:S01]  /*03b0*/  DFMA R34, R20, R38, R34 ;  /* 0x000000261422722b */ /* 0x000fe20000000022 */
[----:B------:R-:W3:Y:S04]  /*03c0*/  LDG.E.64.CONSTANT R38, desc[UR6][R26.64+0x60] ;  /* 0x000060061a267981 */ /* 0x000ee8000c1e9b00 */
[C---:B------:R-:W-:Y:S02]  /*03d0*/  DFMA R32, R22.reuse, R32, R42 ;  /* 0x000000201620722b */ /* 0x040fe4000000002a */
[----:B------:R-:W4:Y:S01]  /*03e0*/  LDG.E.64.CONSTANT R42, desc[UR6][R26.64+0x30] ;  /* 0x000030061a2a7981 */ /* 0x000f22000c1e9b00 */
[----:B--2---:R-:W-:-:S03]  /*03f0*/  DFMA R30, R22, R30, R44 ;  /* 0x0000001e161e722b */ /* 0x004fc6000000002c */
        /* <DEDUP_REMOVED lines=8> */
[----:B--2---:R-:W-:-:S03]  /*0480*/  DFMA R32, R20, R44, R32 ;  /* 0x0000002c1420722b */ /* 0x004fc60000000020 */
[----:B------:R-:W2:Y:S01]  /*0490*/  LDG.E.64.CONSTANT R44, desc[UR6][R26.64+0x78] ;  /* 0x000078061a2c7981 */ /* 0x000ea2000c1e9b00 */
[----:B---3--:R-:W-:Y:S02]  /*04a0*/  DFMA R24, R20, R24, R46 ;  /* 0x000000181418722b */ /* 0x008fe4000000002e */
[C---:B----4-:R-:W-:Y:S02]  /*04b0*/  DFMA R34, R48.reuse, R42, R34 ;  /* 0x0000002a3022722b */ /* 0x050fe40000000022 */
[C---:B------:R-:W-:Y:S02]  /*04c0*/  DFMA R30, R48.reuse, R38, R30 ;  /* 0x00000026301e722b */ /* 0x040fe4000000001e */
[----:B------:R-:W-:-:S03]  /*04d0*/  DFMA R22, R48, R22, R32 ;  /* 0x000000163016722b */ /* 0x000fc60000000020 */
[----:B------:R0:W-:Y:S04]  /*04e0*/  STS.64 [R2], R34 ;  /* 0x0000002202007388 */ /* 0x0001e80000000a00 */
[----:B------:R0:W-:Y:S04]  /*04f0*/  STS.64 [R2+0x80], R30 ;  /* 0x0000801e02007388 */ /* 0x0001e80000000a00 */
[----:B------:R0:W-:Y:S01]  /*0500*/  STS.64 [R2+0x100], R22 ;  /* 0x0001001602007388 */ /* 0x0001e20000000a00 */
[----:B--2---:R-:W-:-:S07]  /*0510*/  DFMA R24, R48, R44, R24 ;  /* 0x0000002c3018722b */ /* 0x004fce0000000018 */
[----:B------:R0:W-:Y:S04]  /*0520*/  STS.64 [R2+0x180], R24 ;  /* 0x0001801802007388 */ /* 0x0001e80000000a00 */
.L_x_2354:
[----:B------:R-:W-:Y:S05]  /*0530*/  BSYNC.RECONVERGENT B0 ;  /* 0x0000000000007941 */ /* 0x000fea0003800200 */
.L_x_2353:
[----:B------:R-:W-:Y:S01]  /*0540*/  BAR.SYNC.DEFER_BLOCKING 0x0 ;  /* 0x0000000000007b1d */ /* 0x000fe20000010000 */
[----:B------:R-:W-:-:S05]  /*0550*/  LEA R3, R52, R3, 0x3 ;  /* 0x0000000334037211 */ /* 0x000fca00078e18ff */
[----:B------:R-:W-:Y:S04]  /*0560*/  BSSY.RECONVERGENT B0, `(.L_x_2355) ;  /* 0x000002b000007945 */ /* 0x000fe80003800200 */
[----:B------:R-:W-:Y:S05]  /*0570*/  @P1 BRA `(.L_x_2356) ;  /* 0x0000000000a41947 */ /* 0x000fea0003800000 */
[----:B------:R-:W1:Y:S01]  /*0580*/  LDC.64 R20, c[0x0][0x390] ;  /* 0x0000e400ff147b82 */ /* 0x000e620000000a00 */
[----:B------:R-:W2:Y:S04]  /*0590*/  LDS.64 R48, [R3] ;  /* 0x0000000003307984 */ /* 0x000ea80000000a00 */
[----:B0-----:R-:W0:Y:S04]  /*05a0*/  LDS.64 R22, [R3+0x20] ;  /* 0x0000200003167984 */ /* 0x001e280000000a00 */
[----:B------:R-:W3:Y:S04]  /*05b0*/  LDS.64 R26, [R3+0x40] ;  /* 0x00004000031a7984 */ /* 0x000ee80000000a00 */
[----:B-1----:R-:W2:Y:S04]  /*05c0*/  LDG.E.64.CONSTANT R32, desc[UR6][R20.64] ;  /* 0x0000000614207981 */ /* 0x002ea8000c1e9b00 */
[----:B------:R-:W0:Y:S04]  /*05d0*/  LDG.E.64.CONSTANT R42, desc[UR6][R20.64+0x8] ;  /* 0x00000806142a7981 */ /* 0x000e28000c1e9b00 */
[----:B------:R-:W3:Y:S04]  /*05e0*/  LDG.E.64.CONSTANT R38, desc[UR6][R20.64+0x10] ;  /* 0x0000100614267981 */ /* 0x000ee8000c1e9b00 */
[----:B------:R-:W4:Y:S04]  /*05f0*/  LDG.E.64.CONSTANT R24, desc[UR6][R20.64+0x20] ;  /* 0x0000200614187981 */ /* 0x000f28000c1e9b00 */
[----:B------:R-:W4:Y:S04]  /*0600*/  LDG.E.64.CONSTANT R30, desc[UR6][R20.64+0x28] ;  /* 0x00002806141e7981 */ /* 0x000f28000c1e9b00 */
[----:B------:R-:W4:Y:S04]  /*0610*/  LDG.E.64.CONSTANT R34, desc[UR6][R20.64+0x60] ;  /* 0x0000600614227981 */ /* 0x000f28000c1e9b00 */
[----:B------:R-:W4:Y:S04]  /*0620*/  LDG.E.64.CONSTANT R44, desc[UR6][R20.64+0x48] ;  /* 0x00004806142c7981 */ /* 0x000f28000c1e9b00 */
[----:B------:R-:W4:Y:S01]  /*0630*/  LDG.E.64.CONSTANT R46, desc[UR6][R20.64+0x68] ;  /* 0x00006806142e7981 */ /* 0x000f22000c1e9b00 */
[----:B--2---:R-:W-:-:S08]  /*0640*/  DFMA R32, R32, R48, RZ ;  /* 0x000000302020722b */ /* 0x004fd000000000ff */
[----:B0-----:R-:W-:Y:S02]  /*0650*/  DFMA R42, R42, R22, R32 ;  /* 0x000000162a2a722b */ /* 0x001fe40000000020 */
[----:B------:R-:W2:Y:S06]  /*0660*/  LDG.E.64.CONSTANT R32, desc[UR6][R20.64+0x40] ;  /* 0x0000400614207981 */ /* 0x000eac000c1e9b00 */
[----:B---3--:R-:W-:Y:S02]  /*0670*/  DFMA R38, R38, R26, R42 ;  /* 0x0000001a2626722b */ /* 0x008fe4000000002a */
[----:B------:R-:W3:Y:S01]  /*0680*/  LDG.E.64.CONSTANT R42, desc[UR6][R20.64+0x30] ;  /* 0x00003006142a7981 */ /* 0x000ee2000c1e9b00 */
[----:B----4-:R-:W-:-:S08]  /*0690*/  DFMA R24, R24, R48, RZ ;  /* 0x000000301818722b */ /* 0x010fd000000000ff */
[----:B------:R-:W-:Y:S02]  /*06a0*/  DFMA R30, R30, R22, R24 ;  /* 0x000000161e1e722b */ /* 0x000fe40000000018 */
[----:B------:R-:W4:Y:S01]  /*06b0*/  LDG.E.64.CONSTANT R24, desc[UR6][R20.64+0x50] ;  /* 0x0000500614187981 */ /* 0x000f22000c1e9b00 */
[----:B------:R-:W-:-:S08]  /*06c0*/  DFMA R34, R34, R48, RZ ;  /* 0x000000302222722b */ /* 0x000fd000000000ff */
[----:B------:R-:W-:Y:S01]  /*06d0*/  DFMA R34, R46, R22, R34 ;  /* 0x000000162e22722b */ /* 0x000fe20000000022 */
[----:B------:R-:W4:Y:S01]  /*06e0*/  LDG.E.64.CONSTANT R46, desc[UR6][R20.64+0x18] ;  /* 0x00001806142e7981 */ /* 0x000f22000c1e9b00 */
[----:B--2---:R-:W-:-:S03]  /*06f0*/  DFMA R32, R32, R48, RZ ;  /* 0x000000302020722b */ /* 0x004fc600000000ff */
[----:B------:R-:W2:Y:S01]  /*0700*/  LDG.E.64.CONSTANT R48, desc[UR6][R20.64+0x78] ;  /* 0x0000780614307981 */ /* 0x000ea2000c1e9b00 */
[----:B---3--:R-:W-:-:S03]  /*0710*/  DFMA R30, R42, R26, R30 ;  /* 0x0000001a2a1e722b */ /* 0x008fc6000000001e */
[----:B------:R-:W3:Y:S01]  /*0720*/  LDG.E.64.CONSTANT R42, desc[UR6][R20.64+0x70] ;  /* 0x00007006142a7981 */ /* 0x000ee2000c1e9b00 */
[----:B------:R-:W-:-:S03]  /*0730*/  DFMA R32, R44, R22, R32 ;  /* 0x000000162c20722b */ /* 0x000fc60000000020 */
[----:B------:R-:W2:Y:S04]  /*0740*/  LDG.E.64.CONSTANT R44, desc[UR6][R20.64+0x38] ;  /* 0x00003806142c7981 */ /* 0x000ea8000c1e9b00 */
[----:B------:R-:W2:Y:S01]  /*0750*/  LDG.E.64.CONSTANT R22, desc[UR6][R20.64+0x58] ;  /* 0x0000580614167981 */ /* 0x000ea2000c1e9b00 */
[----:B----4-:R-:W-:-:S03]  /*0760*/  DFMA R24, R24, R26, R32 ;  /* 0x0000001a1818722b */ /* 0x010fc60000000020 */
[----:B------:R-:W0:Y:S02]  /*0770*/  LDS.64 R32, [R3+0x60] ;  /* 0x0000600003207984 */ /* 0x000e240000000a00 */
[----:B0-----:R-:W-:-:S07]  /*0780*/  DFMA R38, R46, R32, R38 ;  /* 0x000000202e26722b */ /* 0x001fce0000000026 */
[----:B------:R1:W-:Y:S01]  /*0790*/  STS.64 [R3], R38 ;  /* 0x0000002603007388 */ /* 0x0003e20000000a00 */
[----:B---3--:R-:W-:Y:S02]  /*07a0*/  DFMA R34, R42, R26, R34 ;  /* 0x0000001a2a22722b */ /* 0x008fe40000000022 */
[-C--:B--2---:R-:W-:Y:S02]  /*07b0*/  DFMA R30, R44, R32.reuse, R30 ;  /* 0x000000202c1e722b */ /* 0x084fe4000000001e */
[----:B------:R-:W-:-:S04]  /*07c0*/  DFMA R22, R22, R32, R24 ;  /* 0x000000201616722b */ /* 0x000fc80000000018 */
[----:B------:R-:W-:Y:S01]  /*07d0*/  DFMA R34, R48, R32, R34 ;  /* 0x000000203022722b */ /* 0x000fe20000000022 */
[----:B------:R1:W-:Y:S04]  /*07e0*/  STS.64 [R3+0x20], R30 ;  /* 0x0000201e03007388 */ /* 0x0003e80000000a00 */
[----:B------:R1:W-:Y:S04]  /*07f0*/  STS.64 [R3+0x40], R22 ;  /* 0x0000401603007388 */ /* 0x0003e80000000a00 */
[----:B------:R1:W-:Y:S02]  /*0800*/  STS.64 [R3+0x60], R34 ;  /* 0x0000602203007388 */ /* 0x0003e40000000a00 */
.L_x_2356:
[----:B------:R-:W-:Y:S05]  /*0810*/  BSYNC.RECONVERGENT B0 ;  /* 0x0000000000007941 */ /* 0x000fea0003800200 */
.L_x_2355:
[----:B------:R-:W2:Y:S04]  /*0820*/  LDG.E.64.CONSTANT R20, desc[UR6][R40.64+0x48] ;  /* 0x0000480628147981 */ /* 0x000ea8000c1e9b00 */
[----:B0-----:R-:W3:Y:S01]  /*0830*/  LDG.E.64.CONSTANT R24, desc[UR6][R40.64+0x50] ;  /* 0x0000500628187981 */ /* 0x001ee2000c1e9b00 */
[----:B------:R-:W-:-:S03]  /*0840*/  CS2R R32, SRZ ;  /* 0x0000000000207805 */ /* 0x000fc6000001ff00 */
[----:B------:R-:W4:Y:S04]  /*0850*/  LDG.E.64.CONSTANT R26, desc[UR6][R40.64+0x58] ;  /* 0x00005806281a7981 */ /* 0x000f28000c1e9b00 */
[----:B------:R-:W4:Y:S01]  /*0860*/  @!P0 LDG.E.64.CONSTANT R32, desc[UR6][R36.64+0x10] ;  /* 0x0000100624208981 */ /* 0x000f22000c1e9b00 */
[----:B-1----:R-:W-:-:S03]  /*0870*/  CS2R R30, SRZ ;  /* 0x00000000001e7805 */ /* 0x002fc6000001ff00 */
[----:B------:R-:W4:Y:S04]  /*0880*/  LDG.E.64.CONSTANT R22, desc[UR6][R40.64+0x38] ;  /* 0x0000380628167981 */ /* 0x000f28000c1e9b00 */
[----:B------:R-:W4:Y:S01]  /*0890*/  @!P0 LDG.E.64.CONSTANT R30, desc[UR6][R36.64+0x8] ;  /* 0x00000806241e8981 */ /* 0x000f22000c1e9b00 */
[----:B------:R-:W-:Y:S01]  /*08a0*/  IMAD R52, R52, 0x18, R3 ;  /* 0x0000001834347824 */ /* 0x000fe200078e0203 */
[----:B------:R-:W-:Y:S06]  /*08b0*/  BAR.SYNC.DEFER_BLOCKING 0x0 ;  /* 0x0000000000007b1d */ /* 0x000fec0000010000 */
[----:B------:R-:W0:Y:S04]  /*08c0*/  LDS.64 R42, [R52] ;  /* 0x00000000342a7984 */ /* 0x000e280000000a00 */
[----:B------:R-:W1:Y:S04]  /*08d0*/  LDS.64 R44, [R52+0x8] ;  /* 0x00000800342c7984 */ /* 0x000e680000000a00 */
[----:B------:R-:W1:Y:S04]  /*08e0*/  LDS.64 R46, [R52+0x10] ;  /* 0x00001000342e7984 */ /* 0x000e680000000a00 */
[----:B------:R-:W1:Y:S01]  /*08f0*/  LDS.64 R48, [R52+0x18] ;  /* 0x0000180034307984 */ /* 0x000e620000000a00 */
[----:B0----5:R-:W-:-:S08]  /*0900*/  DFMA R34, R18, R42, RZ ;  /* 0x0000002a1222722b */ /* 0x021fd000000000ff */
[----:B-1----:R-:W-:-:S08]  /*0910*/  DFMA R34, R16, R44, R34 ;  /* 0x0000002c1022722b */ /* 0x002fd00000000022 */
[----:B------:R-:W-:-:S08]  /*0920*/  DFMA R34, R14, R46, R34 ;  /* 0x0000002e0e22722b */ /* 0x000fd00000000022 */
[----:B------:R-:W-:-:S08]  /*0930*/  DFMA R34, R12, R48, R34 ;  /* 0x000000300c22722b */ /* 0x000fd00000000022 */
[----:B------:R-:W-:Y:S02]  /*0940*/  DMUL R28, R34, R28 ;  /* 0x0000001c221c7228 */ /* 0x000fe40000000000 */
[-C--:B------:R-:W-:Y:S02]  /*0950*/  DFMA R34, R4, R42.reuse, RZ ;  /* 0x0000002a0422722b */ /* 0x080fe400000000ff */
[----:B------:R-:W-:-:S08]  /*0960*/  DFMA R38, R10, R42, RZ ;  /* 0x0000002a0a26722b */ /* 0x000fd000000000ff */
[----:B------:R-:W-:Y:S01]  /*0970*/  DFMA R38, R8, R44, R38 ;  /* 0x0000002c0826722b */ /* 0x000fe20000000026 */
[----:B------:R-:W-:-:S06]  /*0980*/  CS2R R50, SRZ ;  /* 0x0000000000327805 */ /* 0x000fcc000001ff00 */
[----:B------:R-:W4:Y:S01]  /*0990*/  @!P0 LDG.E.64.CONSTANT R50, desc[UR6][R36.64+0x18] ;  /* 0x0000180624328981 */ /* 0x000f22000c1e9b00 */
[----:B------:R-:W-:-:S03]  /*09a0*/  DFMA R38, R6, R46, R38 ;  /* 0x0000002e0626722b */ /* 0x000fc60000000026 */
[----:B------:R-:W4:Y:S01]  /*09b0*/  LDG.E.64.CONSTANT R36, desc[UR6][R40.64+0x68] ;  /* 0x0000680628247981 */ /* 0x000f22000c1e9b00 */
[----:B--2---:R-:W-:-:S08]  /*09c0*/  DFMA R34, R20, R44, R34 ;  /* 0x0000002c1422722b */ /* 0x004fd00000000022 */
[----:B---3--:R-:W-:-:S08]  /*09d0*/  DFMA R34, R24, R46, R34 ;  /* 0x0000002e1822722b */ /* 0x008fd00000000022 */
[----:B----4-:R-:W-:-:S08]  /*09e0*/  DFMA R34, R26, R48, R34 ;  /* 0x000000301a22722b */ /* 0x010fd00000000022 */
[----:B------:R-:W-:Y:S02]  /*09f0*/  DMUL R32, R34, R32 ;  /* 0x0000002022207228 */ /* 0x000fe40000000000 */
[----:B------:R-:W2:Y:S01]  /*0a00*/  LDG.E.64.CONSTANT R34, desc[UR6][R40.64+0x60] ;  /* 0x0000600628227981 */ /* 0x000ea2000c1e9b00 */
[----:B------:R-:W-:-:S08]  /*0a10*/  DFMA R38, R22, R48, R38 ;  /* 0x000000301626722b */ /* 0x000fd00000000026 */
[----:B------:R-:W-:Y:S02]  /*0a20*/  DMUL R30, R38, R30 ;  /* 0x0000001e261e7228 */ /* 0x000fe40000000000 */
[----:B------:R-:W3:Y:S04]  /*0a30*/  LDG.E.64.CONSTANT R38, desc[UR6][R40.64+0x70] ;  /* 0x0000700628267981 */ /* 0x000ee8000c1e9b00 */
[----:B------:R-:W4:Y:S01]  /*0a40*/  LDG.E.64.CONSTANT R40, desc[UR6][R40.64+0x78] ;  /* 0x0000780628287981 */ /* 0x000f22000c1e9b00 */
[----:B------:R-:W-:Y:S01]  /*0a50*/  BSSY.RECONVERGENT B0, `(.L_x_2357) ;  /* 0x0000034000007945 */ /* 0x000fe20003800200 */
[----:B--2---:R-:W-:-:S08]  /*0a60*/  DFMA R42, R34, R42, RZ ;  /* 0x0000002a222a722b */ /* 0x004fd000000000ff */
[----:B------:R-:W-:-:S08]  /*0a70*/  DFMA R42, R36, R44, R42 ;  /* 0x0000002c242a722b */ /* 0x000fd0000000002a */
[----:B---3--:R-:W-:-:S08]  /*0a80*/  DFMA R42, R38, R46, R42 ;  /* 0x0000002e262a722b */ /* 0x008fd0000000002a */
[----:B----4-:R-:W-:Y:S02]  /*0a90*/  DFMA R48, R40, R48, R42 ;  /* 0x000000302830722b */ /* 0x010fe4000000002a */
[----:B------:R-:W-:-:S08]  /*0aa0*/  DFMA R42, R18, R28, RZ ;  /* 0x0000001c122a722b */ /* 0x000fd000000000ff */
[----:B------:R-:W-:Y:S02]  /*0ab0*/  DFMA R42, R10, R30, R42 ;  /* 0x0000001e0a2a722b */ /* 0x000fe4000000002a */
[----:B------:R-:W-:-:S06]  /*0ac0*/  DMUL R50, R48, R50 ;  /* 0x0000003230327228 */ /* 0x000fcc0000000000 */
[----:B------:R-:W-:Y:S02]  /*0ad0*/  DFMA R42, R4, R32, R42 ;  /* 0x00000020042a722b */ /* 0x000fe4000000002a */
        /* <DEDUP_REMOVED lines=12> */
[----:B------:R-:W-:Y:S01]  /*0ba0*/  DFMA R42, R38, R50, R42 ;  /* 0x00000032262a722b */ /* 0x000fe2000000002a */
[----:B------:R0:W-:Y:S04]  /*0bb0*/  STS.64 [R52], R48 ;  /* 0x0000003034007388 */ /* 0x0001e80000000a00 */
        /* <DEDUP_REMOVED lines=8> */
[----:B------:R-:W3:Y:S01]  /*0c40*/  LDS.64 R44, [R3+0x60] ;  /* 0x00006000032c7984 */ /* 0x000ee20000000a00 */
[----:B0-----:R-:W-:-:S08]  /*0c50*/  DFMA R46, R18, R52, RZ ;  /* 0x00000034122e722b */ /* 0x001fd000000000ff */
[----:B-1----:R-:W-:-:S08]  /*0c60*/  DFMA R46, R10, R48, R46 ;  /* 0x000000300a2e722b */ /* 0x002fd0000000002e */
[----:B--2---:R-:W-:-:S08]  /*0c70*/  DFMA R46, R4, R42, R46 ;  /* 0x0000002a042e722b */ /* 0x004fd0000000002e */
[----:B---3--:R-:W-:-:S07]  /*0c80*/  DFMA R46, R34, R44, R46 ;  /* 0x0000002c222e722b */ /* 0x008fce000000002e */
[----:B------:R0:W-:Y:S02]  /*0c90*/  STS.64 [R3], R46 ;  /* 0x0000002e03007388 */ /* 0x0001e40000000a00 */
[----:B0-----:R-:W-:-:S08]  /*0ca0*/  DFMA R46, R16, R52, RZ ;  /* 0x00000034102e722b */ /* 0x001fd000000000ff */
        /* <DEDUP_REMOVED lines=14> */
.L_x_2358:
[----:B------:R-:W-:Y:S05]  /*0d90*/  BSYNC.RECONVERGENT B0 ;  /* 0x0000000000007941 */ /* 0x000fea0003800200 */
.L_x_2357:
[----:B-1----:R-:W1:Y:S01]  /*0da0*/  S2R R3, SR_TID.X ;  /* 0x0000000000037919 */ /* 0x002e620000002100 */
[----:B------:R-:W-:Y:S01]  /*0db0*/  BSSY.RECONVERGENT B0, `(.L_x_2359) ;  /* 0x0000018000007945 */ /* 0x000fe20003800200 */
[----:B------:R-:W-:Y:S01]  /*0dc0*/  BAR.SYNC.DEFER_BLOCKING 0x0 ;  /* 0x0000000000007b1d */ /* 0x000fe20000010000 */
[----:B-1----:R-:W-:-:S05]  /*0dd0*/  ISETP.GT.U32.OR P0, PT, R3, 0xf, P0 ;  /* 0x0000000f0300780c */ /* 0x002fca0000704470 */
[----:B------:R-:W-:Y:S08]  /*0de0*/  @P1 BRA `(.L_x_2360) ;  /* 0x0000000000501947 */ /* 0x000ff00003800000 */
[----:B------:R-:W1:Y:S04]  /*0df0*/  LDS.64 R32, [R2] ;  /* 0x0000000002207984 */ /* 0x000e680000000a00 */
[----:B------:R-:W2:Y:S04]  /*0e00*/  LDS.64 R30, [R2+0x80] ;  /* 0x00008000021e7984 */ /* 0x000ea80000000a00 */
[----:B------:R-:W3:Y:S04]  /*0e10*/  LDS.64 R28, [R2+0x100] ;  /* 0x00010000021c7984 */ /* 0x000ee80000000a00 */
[----:B------:R-:W4:Y:S01]  /*0e20*/  LDS.64 R50, [R2+0x180] ;  /* 0x0001800002327984 */ /* 0x000f220000000a00 */
        /* <DEDUP_REMOVED lines=12> */
[----:B----4-:R-:W-:-:S02]  /*0ef0*/  DFMA R28, R34, R50, R18 ;  /* 0x00000032221c722b */ /* 0x010fc40000000012 */
[-C--:B------:R-:W-:Y:S02]  /*0f00*/  DFMA R30, R36, R50.reuse, R16 ;  /* 0x00000032241e722b */ /* 0x080fe40000000010 */
[-C--:B------:R-:W-:Y:S02]  /*0f10*/  DFMA R32, R38, R50.reuse, R14 ;  /* 0x000000322620722b */ /* 0x080fe4000000000e */
[----:B------:R-:W-:-:S11]  /*0f20*/  DFMA R50, R40, R50, R12 ;  /* 0x000000322832722b */ /* 0x000fd6000000000c */
.L_x_2360:
[----:B------:R-:W-:Y:S05]  /*0f30*/  BSYNC.RECONVERGENT B0 ;  /* 0x0000000000007941 */ /* 0x000fea0003800200 */
.L_x_2359:
[----:B------:R-:W-:Y:S06]  /*0f40*/  BAR.SYNC.DEFER_BLOCKING 0x0 ;  /* 0x0000000000007b1d */ /* 0x000fec0000010000 */
[----:B------:R-:W-:Y:S05]  /*0f50*/  @P0 EXIT ;  /* 0x000000000000094d */ /* 0x000fea0003800000 */
[----:B------:R-:W1:Y:S01]  /*0f60*/  LDC.64 R4, c[0x0][0x3a8] ;  /* 0x0000ea00ff047b82 */ /* 0x000e620000000a00 */
[----:B------:R-:W-:-:S04]  /*0f70*/  LOP3.LUT R2, R3, 0x3, RZ, 0xc0, !PT ;  /* 0x0000000303027812 */ /* 0x000fc800078ec0ff */
[----:B------:R-:W-:-:S05]  /*0f80*/  LOP3.LUT R3, R2, 0xc, R3, 0xf8, !PT ;  /* 0x0000000c02037812 */ /* 0x000fca00078ef803 */
[----:B------:R-:W-:-:S04]  /*0f90*/  IMAD.IADD R3, R0, 0x1, R3 ;  /* 0x0000000100037824 */ /* 0x000fc800078e0203 */
[----:B-1----:R-:W-:-:S05]  /*0fa0*/  IMAD.WIDE R2, R3, 0x8, R4 ;  /* 0x0000000803027825 */ /* 0x002fca00078e0204 */
[----:B------:R-:W-:Y:S04]  /*0fb0*/  STG.E.64 desc[UR6][R2.64], R28 ;  /* 0x0000001c02007986 */ /* 0x000fe8000c101b06 */
[----:B------:R-:W-:Y:S04]  /*0fc0*/  STG.E.64 desc[UR6][R2.64+0x80], R30 ;  /* 0x0000801e02007986 */ /* 0x000fe8000c101b06 */
[----:B------:R-:W-:Y:S04]  /*0fd0*/  STG.E.64 desc[UR6][R2.64+0x100], R32 ;  /* 0x0001002002007986 */ /* 0x000fe8000c101b06 */
[----:B------:R-:W-:Y:S01]  /*0fe0*/  STG.E.64 desc[UR6][R2.64+0x180], R50 ;  /* 0x0001803202007986 */ /* 0x000fe2000c101b06 */
[----:B------:R-:W-:Y:S05]  /*0ff0*/  EXIT ;  /* 0x000000000000794d */ /* 0x000fea0003800000 */
.L_x_2361:
        /* <DEDUP_REMOVED lines=16> */
.L_x_3173:


//--------------------- .text._Z30massMatrixMultiplyGlobalKernelILi4ELi4ELi4EEviPKdS1_S1_S1_Pd --------------------------
	.section	.text._Z30massMatrixMultiplyGlobalKernelILi4ELi4ELi4EEviPKdS1_S1_S1_Pd,"ax",@progbits
	.align	128
        .global         _Z30massMatrixMultiplyGlobalKernelILi4ELi4ELi4EEviPKdS1_S1_S1_Pd
        .type           _Z30massMatrixMultiplyGlobalKernelILi4ELi4ELi4EEviPKdS1_S1_S1_Pd,@function
        .size           _Z30massMatrixMultiplyGlobalKernelILi4ELi4ELi4EEviPKdS1_S1_S1_Pd,(.L_x_3174 - _Z30massMatrixMultiplyGlobalKernelILi4ELi4ELi4EEviPKdS1_S1_S1_Pd)
        .other          _Z30massMatrixMultiplyGlobalKernelILi4ELi4ELi4EEviPKdS1_S1_S1_Pd,@"STO_CUDA_ENTRY STV_DEFAULT"
_Z30massMatrixMultiplyGlobalKernelILi4ELi4ELi4EEviPKdS1_S1_S1_Pd:
.text._Z30massMatrixMultiplyGlobalKernelILi4ELi4ELi4EEviPKdS1_S1_S1_Pd:
        /* <DEDUP_REMOVED lines=8> */
[----:B------:R-:W1:Y:S01]  /*0080*/  S2UR UR5, SR_CgaCtaId ;  /* 0x00000000000579c3 */ /* 0x000e620000008800 */
[----:B------:R-:W-:Y:S01]  /*0090*/  BSSY.RECONVERGENT B0, `(.L_x_2362) ;  /* 0x0000039000007945 */ /* 0x000fe20003800200 */
[----:B------:R-:W2:Y:S01]  /*00a0*/  S2R R11, SR_CTAID.X ;  /* 0x00000000000b7919 */ /* 0x000ea20000002500 */
[----:B------:R-:W4:Y:S01]  /*00b0*/  S2R R0, SR_TID.X ;  /* 0x0000000000007919 */ /* 0x000f220000002100 */
[----:B--2---:R-:W-:-:S04]  /*00c0*/  IMAD R34, R11, 0x4, R14 ;  /* 0x000000040b227824 */ /* 0x004fc800078e020e */
[----:B------:R-:W2:Y:S08]  /*00d0*/  LDC.64 R10, c[0x0][0x388] ;  /* 0x0000e200ff0a7b82 */ /* 0x000eb00000000a00 */
[----:B------:R-:W-:Y:S01]  /*00e0*/  BAR.SYNC.DEFER_BLOCKING 0x0 ;  /* 0x0000000000007b1d */ /* 0x000fe20000010000 */
[C---:B----4-:R-:W-:Y:S02]  /*00f0*/  ISETP.GE.U32.AND P0, PT, R0.reuse, 0x10, PT ;  /* 0x000000100000780c */ /* 0x050fe40003f06070 */
[----:B------:R-:W-:-:S02]  /*0100*/  LOP3.LUT R35, R0, 0x3, RZ, 0xc0, !PT ;  /* 0x0000000300237812 */ /* 0x000fc400078ec0ff */
[----:B---3--:R-:W-:Y:S01]  /*0110*/  ISETP.LT.AND P0, PT, R34, UR4, !P0 ;  /* 0x0000000422007c0c */ /* 0x008fe2000c701270 */
[----:B------:R-:W-:Y:S01]  /*0120*/  UMOV UR4, 0x400 ;  /* 0x0000040000047882 */ /* 0x000fe20000000000 */
[C---:B------:R-:W-:Y:S01]  /*0130*/  LOP3.LUT R12, R0.reuse, 0x3fc, RZ, 0xc0, !PT ;  /* 0x000003fc000c7812 */ /* 0x040fe200078ec0ff */
[----:B-1----:R-:W-:Y:S01]  /*0140*/  ULEA UR4, UR5, UR4, 0x18 ;  /* 0x0000000405047291 */ /* 0x002fe2000f8ec0ff */
[----:B------:R-:W-:Y:S02]  /*0150*/  ISETP.GT.U32.AND P1, PT, R0, 0xf, PT ;  /* 0x0000000f0000780c */ /* 0x000fe40003f24070 */
[----:B------:R-:W-:-:S07]  /*0160*/  SHF.R.U32.HI R15, RZ, 0x2, R0 ;  /* 0x00000002ff0f7819 */ /* 0x000fce0000011600 */
[----:B------:R-:W1:Y:S01]  /*0170*/  @P0 LDC.64 R30, c[0x0][0x3a0] ;  /* 0x0000e800ff1e0b82 */ /* 0x000e620000000a00 */
[----:B------:R-:W-:Y:S01]  /*0180*/  @P0 IMAD.IADD R13, R35, 0x1, R12 ;  /* 0x00000001230d0824 */ /* 0x000fe200078e020c */
[----:B------:R-:W-:-:S04]  /*0190*/  LEA R12, R14, UR4, 0x9 ;  /* 0x000000040e0c7c11 */ /* 0x000fc8000f8e48ff */
[----:B------:R-:W-:Y:S01]  /*01a0*/  @P0 LEA R13, R34, R13, 0x6 ;  /* 0x0000000d220d0211 */ /* 0x000fe200078e30ff */
[----:B------:R-:W-:-:S04]  /*01b0*/  IMAD R12, R15, 0x20, R12 ;  /* 0x000000200f0c7824 */ /* 0x000fc800078e020c */
[--C-:B------:R-:W-:Y:S02]  /*01c0*/  IMAD R42, R15, 0x60, R12.reuse ;  /* 0x000000600f2a7824 */ /* 0x100fe400078e020c */
[----:B------:R-:W-:Y:S02]  /*01d0*/  IMAD R36, R35, 0x8, R12 ;  /* 0x0000000823247824 */ /* 0x000fe400078e020c */
[----:B-1----:R-:W-:Y:S01]  /*01e0*/  @P0 IMAD.WIDE R30, R13, 0x8, R30 ;  /* 0x000000080d1e0825 */ /* 0x002fe200078e021e */
[----:B0-2---:R-:W-:Y:S06]  /*01f0*/  @P1 BRA `(.L_x_2363) ;  /* 0x0000000000881947 */ /* 0x005fec0003800000 */
[----:B------:R-:W0:Y:S01]  /*0200*/  LDC.64 R26, c[0x0][0x390] ;  /* 0x0000e400ff1a7b82 */ /* 0x000e220000000a00 */
[----:B------:R-:W2:Y:S04]  /*0210*/  @P0 LDG.E.64.CONSTANT R38, desc[UR6][R30.64] ;  /* 0x000000061e260981 */ /* 0x000ea8000c1e9b00 */
[----:B------:R-:W2:Y:S03]  /*0220*/  @P0 LDG.E.64.CONSTANT R40, desc[UR6][R30.64+0x180] ;  /* 0x000180061e280981 */ /* 0x000ea6000c1e9b00 */
[----:B------:R-:W1:Y:S01]  /*0230*/  LDC.64 R44, c[0x0][0x398] ;  /* 0x0000e600ff2c7b82 */ /* 0x000e620000000a00 */
[----:B------:R-:W3:Y:S04]  /*0240*/  @P0 LDG.E.64.CONSTANT R32, desc[UR6][R30.64+0x80] ;  /* 0x000080061e200981 */ /* 0x000ee8000c1e9b00 */
[----:B------:R2:W3:Y:S04]  /*0250*/  @P0 LDG.E.64.CONSTANT R24, desc[UR6][R30.64+0x100] ;  /* 0x000100061e180981 */ /* 0x0004e8000c1e9b00 */
[----:B0-----:R-:W4:Y:S04]  /*0260*/  LDG.E.64.CONSTANT R18, desc[UR6][R26.64] ;  /* 0x000000061a127981 */ /* 0x001f28000c1e9b00 */
        /* <DEDUP_REMOVED lines=11> */
[C---:B----4-:R-:W-:Y:S02]  /*0320*/  DFMA R18, R30.reuse, R18, RZ ;  /* 0x000000121e12722b */ /* 0x050fe400000000ff */
[----:B------:R-:W-:Y:S02]  /*0330*/  DFMA R12, R30, R12, RZ ;  /* 0x0000000c1e0c722b */ /* 0x000fe400000000ff */
[----:B------:R-:W-:-:S02]  /*0340*/  DFMA R14, R38, R14, RZ ;  /* 0x0000000e260e722b */ /* 0x000fc400000000ff */
[----:B------:R-:W-:Y:S02]  /*0350*/  DFMA R16, R38, R16, RZ ;  /* 0x000000102610722b */ /* 0x000fe400000000ff */
[----:B------:R-:W-:-:S04]  /*0360*/  DFMA R18, R40, R28, R18 ;  /* 0x0000001c2812722b */ /* 0x000fc80000000012 */
[C---:B------:R-:W-:Y:S02]  /*0370*/  DFMA R14, R24.reuse, R22, R14 ;  /* 0x00000016180e722b */ /* 0x040fe4000000000e */
        /* <DEDUP_REMOVED lines=10> */
.L_x_2363:
[----:B------:R-:W-:Y:S05]  /*0420*/  BSYNC.RECONVERGENT B0 ;  /* 0x0000000000007941 */ /* 0x000fea0003800200 */
.L_x_2362:
[----:B------:R-:W-:Y:S01]  /*0430*/  BAR.SYNC.DEFER_BLOCKING 0x0 ;  /* 0x0000000000007b1d */ /* 0x000fe20000010000 */
[----:B------:R-:W-:-:S05]  /*0440*/  LEA R42, R35, R42, 0x3 ;  /* 0x0000002a232a7211 */ /* 0x000fca00078e18ff */
[----:B------:R-:W-:Y:S04]  /*0450*/  BSSY.RECONVERGENT B0, `(.L_x_2364) ;  /* 0x0000024000007945 */ /* 0x000fe80003800200 */
[----:B------:R-:W-:Y:S05]  /*0460*/  @P1 BRA `(.L_x_2365) ;  /* 0x0000000000881947 */ /* 0x000fea0003800000 */
[----:B------:R-:W1:Y:S01]  /*0470*/  LDC.64 R44, c[0x0][0x390] ;  /* 0x0000e400ff2c7b82 */ /* 0x000e620000000a00 */
[----:B------:R-:W-:Y:S04]  /*0480*/  LDS.64 R38, [R42] ;  /* 0x000000002a267984 */ /* 0x000fe80000000a00 */
[----:B------:R-:W2:Y:S03]  /*0490*/  LDS.64 R40, [R42+0x60] ;  /* 0x000060002a287984 */ /* 0x000ea60000000a00 */
[----:B0-----:R-:W0:Y:S01]  /*04a0*/  LDC.64 R16, c[0x0][0x398] ;  /* 0x0000e600ff107b82 */ /* 0x001e220000000a00 */
[----:B------:R-:W-:Y:S04]  /*04b0*/  LDS.64 R32, [R42+0x20] ;  /* 0x000020002a207984 */ /* 0x000fe80000000a00 */
[----:B------:R-:W3:Y:S04]  /*04c0*/  LDS.64 R24, [R42+0x40] ;  /* 0x000040002a187984 */ /* 0x000ee80000000a00 */
[----:B-1----:R-:W4:Y:S04]  /*04d0*/  LDG.E.64.CONSTANT R18, desc[UR6][R44.64] ;  /* 0x000000062c127981 */ /* 0x002f28000c1e9b00 */
[----:B------:R-:W4:Y:S04]  /*04e0*/  LDG.E.64.CONSTANT R30, desc[UR6][R44.64+0x10] ;  /* 0x000010062c1e7981 */ /* 0x000f28000c1e9b00 */
[----:B0-----:R-:W4:Y:S04]  /*04f0*/  LDG.E.64.CONSTANT R14, desc[UR6][R16.64] ;  /* 0x00000006100e7981 */ /* 0x001f28000c1e9b00 */
        /* <DEDUP_REMOVED lines=9> */
[-C--:B----4-:R-:W-:Y:S02]  /*0590*/  DFMA R18, R18, R12.reuse, RZ ;  /* 0x0000000c1212722b */ /* 0x090fe400000000ff */
[----:B------:R-:W-:Y:S02]  /*05a0*/  DFMA R30, R30, R12, RZ ;  /* 0x0000000c1e1e722b */ /* 0x000fe400000000ff */
[----:B------:R-:W-:-:S02]  /*05b0*/  DFMA R14, R14, R38, RZ ;  /* 0x000000260e0e722b */ /* 0x000fc400000000ff */
[----:B------:R-:W-:Y:S02]  /*05c0*/  DFMA R28, R28, R38, RZ ;  /* 0x000000261c1c722b */ /* 0x000fe400000000ff */
[----:B------:R-:W-:-:S04]  /*05d0*/  DFMA R18, R26, R40, R18 ;  /* 0x000000281a12722b */ /* 0x000fc80000000012 */
        /* <DEDUP_REMOVED lines=11> */
.L_x_2365:
[----:B------:R-:W-:Y:S05]  /*0690*/  BSYNC.RECONVERGENT B0 ;  /* 0x0000000000007941 */ /* 0x000fea0003800200 */
.L_x_2364:
[----:B------:R-:W-:Y:S01]  /*06a0*/  IMAD.SHL.U32 R34, R34, 0x40, RZ ;  /* 0x0000004022227824 */ /* 0x000fe200078e00ff */
[----:B------:R-:W-:Y:S01]  /*06b0*/  LOP3.LUT R21, R35, 0x3fc, R0, 0xf8, !PT ;  /* 0x000003fc23157812 */ /* 0x000fe200078ef800 */
[----:B01----:R-:W2:Y:S04]  /*06c0*/  LDG.E.64.CONSTANT R14, desc[UR6][R4.64+0x10] ;  /* 0x00001006040e7981 */ /* 0x003ea8000c1e9b00 */
[----:B------:R-:W3:Y:S01]  /*06d0*/  LDG.E.64.CONSTANT R16, desc[UR6][R2.64+0x8] ;  /* 0x0000080602107981 */ /* 0x000ee2000c1e9b00 */
[----:B------:R-:W-:-:S03]  /*06e0*/  LEA R0, R21, R34, 0x2 ;  /* 0x0000002215007211 */ /* 0x000fc600078e10ff */
[----:B------:R-:W4:Y:S04]  /*06f0*/  LDG.E.64.CONSTANT R18, desc[UR6][R4.64+0x8] ;  /* 0x0000080604127981 */ /* 0x000f28000c1e9b00 */
[----:B------:R-:W4:Y:S01]  /*0700*/  LDG.E.64.CONSTANT R12, desc[UR6][R2.64+0x10] ;  /* 0x00001006020c7981 */ /* 0x000f22000c1e9b00 */
[----:B------:R-:W-:-:S03]  /*0710*/  VIADD R41, R0, 0x3 ;  /* 0x0000000300297836 */ /* 0x000fc60000000000 */
[----:B------:R-:W4:Y:S01]  /*0720*/  LDG.E.64.CONSTANT R22, desc[UR6][R4.64+0x18] ;  /* 0x0000180604167981 */ /* 0x000f22000c1e9b00 */
[----:B------:R-:W-:-:S03]  /*0730*/  IMAD.WIDE R40, R41, 0x8, R10 ;  /* 0x0000000829287825 */ /* 0x000fc600078e020a */
[----:B------:R0:W4:Y:S04]  /*0740*/  LDG.E.64.CONSTANT R20, desc[UR6][R2.64+0x18] ;  /* 0x0000180602147981 */ /* 0x000128000c1e9b00 */
[----:B------:R-:W4:Y:S04]  /*0750*/  LDG.E.64.CONSTANT R28, desc[UR6][R40.64] ;  /* 0x00000006281c7981 */ /* 0x000f28000c1e9b00 */
[----:B------:R-:W4:Y:S04]  /*0760*/  LDG.E.64.CONSTANT R26, desc[UR6][R40.64+-0x18] ;  /* 0xffffe806281a7981 */ /* 0x000f28000c1e9b00 */
[----:B------:R-:W4:Y:S04]  /*0770*/  LDG.E.64.CONSTANT R24, desc[UR6][R40.64+-0x8] ;  /* 0xfffff80628187981 */ /* 0x000f28000c1e9b00 */
[----:B------:R1:W4:Y:S01]  /*0780*/  LDG.E.64.CONSTANT R10, desc[UR6][R40.64+-0x10] ;  /* 0xfffff006280a7981 */ /* 0x000322000c1e9b00 */
[----:B------:R-:W-:Y:S01]  /*0790*/  IMAD R0, R35, 0x18, R42 ;  /* 0x0000001823007824 */ /* 0x000fe200078e022a */
[----:B------:R-:W-:Y:S06]  /*07a0*/  BAR.SYNC.DEFER_BLOCKING 0x0 ;  /* 0x0000000000007b1d */ /* 0x000fec0000010000 */
[----:B------:R-:W-:Y:S04]  /*07b0*/  LDS.64 R32, [R0] ;  /* 0x0000000000207984 */ /* 0x000fe80000000a00 */
[----:B0-----:R-:W0:Y:S04]  /*07c0*/  LDS.64 R2, [R0+0x18] ;  /* 0x0000180000027984 */ /* 0x001e280000000a00 */
[----:B------:R-:W-:Y:S04]  /*07d0*/  LDS.64 R30, [R0+0x8] ;  /* 0x00000800001e7984 */ /* 0x000fe80000000a00 */
[----:B------:R-:W1:Y:S01]  /*07e0*/  LDS.64 R38, [R0+0x10] ;  /* 0x0000100000267984 */ /* 0x000e620000000a00 */
[----:B0-----:R-:W-:-:S02]  /*07f0*/  DADD R4, R32, R2 ;  /* 0x0000000020047229 */ /* 0x001fc40000000002 */
[----:B------:R-:W-:Y:S02]  /*0800*/  DADD R2, R32, -R2 ;  /* 0x0000000020027229 */ /* 0x000fe40000000802 */
[C-C-:B-1----:R-:W-:Y:S02]  /*0810*/  DADD R32, R30.reuse, R38.reuse ;  /* 0x000000001e207229 */ /* 0x142fe40000000026 */
[----:B------:R-:W-:Y:S02]  /*0820*/  DADD R30, R30, -R38 ;  /* 0x000000001e1e7229 */ /* 0x000fe40000000826 */
[----:B-----5:R-:W-:Y:S02]  /*0830*/  DFMA R40, R6, R4, RZ ;  /* 0x000000040628722b */ /* 0x020fe400000000ff */
[-C--:B------:R-:W-:Y:S01]  /*0840*/  DFMA R38, R8, R2.reuse, RZ ;  /* 0x000000020826722b */ /* 0x080fe200000000ff */
[----:B------:R-:W-:Y:S01]  /*0850*/  IMAD R35, R35, 0x18, R42 ;  /* 0x0000001823237824 */ /* 0x000fe200078e022a */
[----:B------:R-:W-:Y:S01]  /*0860*/  BSSY.RECONVERGENT B0, `(.L_x_2366) ;  /* 0x000003e000007945 */ /* 0x000fe20003800200 */
[----:B--2---:R-:W-:-:S03]  /*0870*/  DFMA R2, R14, R2, RZ ;  /* 0x000000020e02722b */ /* 0x004fc600000000ff */
[----:B---3--:R-:W-:Y:S02]  /*0880*/  DFMA R40, R16, R32, R40 ;  /* 0x000000201028722b */ /* 0x008fe40000000028 */
[----:B----4-:R-:W-:Y:S02]  /*0890*/  DFMA R38, R18, R30, R38 ;  /* 0x0000001e1226722b */ /* 0x010fe40000000026 */
[----:B------:R-:W-:Y:S02]  /*08a0*/  DFMA R4, R12, R4, RZ ;  /* 0x000000040c04722b */ /* 0x000fe400000000ff */
[----:B------:R-:W-:-:S04]  /*08b0*/  DFMA R2, R22, R30, R2 ;  /* 0x0000001e1602722b */ /* 0x000fc80000000002 */
[----:B------:R-:W-:Y:S02]  /*08c0*/  DADD R30, R40, -R38 ;  /* 0x00000000281e7229 */ /* 0x000fe40000000826 */
[----:B------:R-:W-:Y:S02]  /*08d0*/  DFMA R4, R20, R32, R4 ;  /* 0x000000201404722b */ /* 0x000fe40000000004 */
[----:B------:R-:W-:-:S04]  /*08e0*/  DADD R38, R40, R38 ;  /* 0x0000000028267229 */ /* 0x000fc80000000026 */
[----:B------:R-:W-:Y:S02]  /*08f0*/  DMUL R28, R28, R30 ;  /* 0x0000001e1c1c7228 */ /* 0x000fe40000000000 */
[C-C-:B------:R-:W-:Y:S02]  /*0900*/  DADD R30, R4.reuse, -R2.reuse ;  /* 0x00000000041e7229 */ /* 0x140fe40000000802 */
[----:B------:R-:W-:Y:S02]  /*0910*/  DADD R2, R4, R2 ;  /* 0x0000000004027229 */ /* 0x000fe40000000002 */
[----:B------:R-:W-:-:S04]  /*0920*/  DMUL R26, R26, R38 ;  /* 0x000000261a1a7228 */ /* 0x000fc80000000000 */
[----:B------:R-:W-:Y:S02]  /*0930*/  DMUL R24, R24, R30 ;  /* 0x0000001e18187228 */ /* 0x000fe40000000000 */
[----:B------:R-:W-:Y:S02]  /*0940*/  DMUL R10, R10, R2 ;  /* 0x000000020a0a7228 */ /* 0x000fe40000000000 */
[C-C-:B------:R-:W-:Y:S02]  /*0950*/  DADD R40, R28.reuse, R26.reuse ;  /* 0x000000001c287229 */ /* 0x140fe4000000001a */
[----:B------:R-:W-:-:S04]  /*0960*/  DADD R4, -R28, R26 ;  /* 0x000000001c047229 */ /* 0x000fc8000000011a */
[C-C-:B------:R-:W-:Y:S02]  /*0970*/  DADD R38, R24.reuse, R10.reuse ;  /* 0x0000000018267229 */ /* 0x140fe4000000000a */
[----:B------:R-:W-:Y:S02]  /*0980*/  DADD R30, -R24, R10 ;  /* 0x00000000181e7229 */ /* 0x000fe4000000010a */
[----:B------:R-:W-:Y:S02]  /*0990*/  DFMA R2, R6, R40, RZ ;  /* 0x000000280602722b */ /* 0x000fe400000000ff */
[----:B------:R-:W-:Y:S02]  /*09a0*/  DFMA R32, R8, R4, RZ ;  /* 0x000000040820722b */ /* 0x000fe400000000ff */
[----:B------:R-:W-:Y:S02]  /*09b0*/  DFMA R40, R16, R40, RZ ;  /* 0x000000281028722b */ /* 0x000fe400000000ff */
[----:B------:R-:W-:-:S02]  /*09c0*/  DFMA R4, R18, R4, RZ ;  /* 0x000000041204722b */ /* 0x000fc400000000ff */
[----:B------:R-:W-:Y:S02]  /*09d0*/  DFMA R2, R12, R38, R2 ;  /* 0x000000260c02722b */ /* 0x000fe40000000002 */
[----:B------:R-:W-:Y:S02]  /*09e0*/  DFMA R32, R14, R30, R32 ;  /* 0x0000001e0e20722b */ /* 0x000fe40000000020 */
[----:B------:R-:W-:Y:S02]  /*09f0*/  DFMA R40, R20, R38, R40 ;  /* 0x000000261428722b */ /* 0x000fe40000000028 */
[----:B------:R-:W-:-:S04]  /*0a00*/  DFMA R4, R22, R30, R4 ;  /* 0x0000001e1604722b */ /* 0x000fc80000000004 */
[C-C-:B------:R-:W-:Y:S01]  /*0a10*/  DADD R30, R2.reuse, -R32.reuse ;  /* 0x00000000021e7229 */ /* 0x140fe20000000820 */
[----:B------:R-:W-:Y:S06]  /*0a20*/  BAR.SYNC.DEFER_BLOCKING 0x0 ;  /* 0x0000000000007b1d */ /* 0x000fec0000010000 */
[----:B------:R-:W-:Y:S02]  /*0a30*/  DADD R32, R2, R32 ;  /* 0x0000000002207229 */ /* 0x000fe40000000020 */
[C-C-:B------:R-:W-:Y:S02]  /*0a40*/  DADD R2, R40.reuse, -R4.reuse ;  /* 0x0000000028027229 */ /* 0x140fe40000000804 */
[----:B------:R-:W-:-:S05]  /*0a50*/  DADD R4, R40, R4 ;  /* 0x0000000028047229 */ /* 0x000fca0000000004 */
[----:B------:R0:W-:Y:S04]  /*0a60*/  STS.64 [R35+0x10], R2 ;  /* 0x0000100223007388 */ /* 0x0001e80000000a00 */
[----:B------:R0:W-:Y:S04]  /*0a70*/  STS.64 [R35+0x18], R30 ;  /* 0x0000181e23007388 */ /* 0x0001e80000000a00 */
[----:B------:R0:W-:Y:S04]  /*0a80*/  STS.64 [R35], R32 ;  /* 0x0000002023007388 */ /* 0x0001e80000000a00 */
[----:B------:R0:W-:Y:S01]  /*0a90*/  STS.64 [R35+0x8], R4 ;  /* 0x0000080423007388 */ /* 0x0001e20000000a00 */
[----:B------:R-:W-:Y:S06]  /*0aa0*/  BAR.SYNC.DEFER_BLOCKING 0x0 ;  /* 0x0000000000007b1d */ /* 0x000fec0000010000 */
[----:B------:R-:W-:Y:S05]  /*0ab0*/  @P1 BRA `(.L_x_2367) ;  /* 0x0000000000601947 */ /* 0x000fea0003800000 */
[----:B0-----:R-:W-:Y:S04]  /*0ac0*/  LDS.64 R2, [R42] ;  /* 0x000000002a027984 */ /* 0x001fe80000000a00 */
[----:B------:R-:W0:Y:S04]  /*0ad0*/  LDS.64 R4, [R42+0x60] ;  /* 0x000060002a047984 */ /* 0x000e280000000a00 */
[----:B------:R-:W-:Y:S04]  /*0ae0*/  LDS.64 R30, [R42+0x20] ;  /* 0x000020002a1e7984 */ /* 0x000fe80000000a00 */
[----:B------:R-:W1:Y:S01]  /*0af0*/  LDS.64 R38, [R42+0x40] ;  /* 0x000040002a267984 */ /* 0x000e620000000a00 */
        /* <DEDUP_REMOVED lines=8> */
[-C--:B------:R-:W-:Y:S02]  /*0b80*/  DFMA R38, R12, R32.reuse, R38 ;  /* 0x000000200c26722b */ /* 0x080fe40000000026 */
[----:B------:R-:W-:Y:S02]  /*0b90*/  DFMA R40, R20, R32, R40 ;  /* 0x000000201428722b */ /* 0x000fe40000000028 */
[-C--:B------:R-:W-:Y:S02]  /*0ba0*/  DFMA R30, R22, R4.reuse, R30 ;  /* 0x00000004161e722b */ /* 0x080fe4000000001e */
[----:B------:R-:W-:-:S06]  /*0bb0*/  DFMA R32, R14, R4, R2 ;  /* 0x000000040e20722b */ /* 0x000fcc0000000002 */
        /* <DEDUP_REMOVED lines=8> */
.L_x_2367:
[----:B------:R-:W-:Y:S05]  /*0c40*/  BSYNC.RECONVERGENT B0 ;  /* 0x0000000000007941 */ /* 0x000fea0003800200 */
.L_x_2366:
[----:B------:R-:W-:Y:S06]  /*0c50*/  BAR.SYNC.DEFER_BLOCKING 0x0 ;  /* 0x0000000000007b1d */ /* 0x000fec0000010000 */
[----:B------:R-:W-:Y:S04]  /*0c60*/  BSSY.RECONVERGENT B0, `(.L_x_2368) ;  /* 0x0000016000007945 */ /* 0x000fe80003800200 */
[----:B------:R-:W-:Y:S05]  /*0c70*/  @P1 BRA `(.L_x_2369) ;  /* 0x0000000000501947 */ /* 0x000fea0003800000 */
[----:B01----:R-:W-:Y:S04]  /*0c80*/  LDS.64 R2, [R36] ;  /* 0x0000000024027984 */ /* 0x003fe80000000a00 */
[----:B------:R-:W0:Y:S04]  /*0c90*/  LDS.64 R4, [R36+0x180] ;  /* 0x0001800024047984 */ /* 0x000e280000000a00 */
[----:B------:R-:W-:Y:S04]  /*0ca0*/  LDS.64 R24, [R36+0x80] ;  /* 0x0000800024187984 */ /* 0x000fe80000000a00 */
[----:B------:R-:W1:Y:S01]  /*0cb0*/  LDS.64 R26, [R36+0x100] ;  /* 0x00010000241a7984 */ /* 0x000e620000000a00 */
[----:B0-----:R-:W-:-:S02]  /*0cc0*/  DADD R10, R2, R4 ;  /* 0x00000000020a7229 */ /* 0x001fc40000000004 */
[----:B------:R-:W-:-:S06]  /*0cd0*/  DADD R2, R2, -R4 ;  /* 0x0000000002027229 */ /* 0x000fcc0000000804 */
[----:B------:R-:W-:Y:S02]  /*0ce0*/  DFMA R6, R6, R10, RZ ;  /* 0x0000000a0606722b */ /* 0x000fe400000000ff */
[--C-:B-1----:R-:W-:Y:S02]  /*0cf0*/  DADD R4, R24, R26.reuse ;  /* 0x0000000018047229 */ /* 0x102fe4000000001a */
[----:B------:R-:W-:Y:S02]  /*0d00*/  DFMA R8, R8, R2, RZ ;  /* 0x000000020808722b */ /* 0x000fe400000000ff */
[----:B------:R-:W-:Y:S02]  /*0d10*/  DFMA R10, R16, R10, RZ ;  /* 0x0000000a100a722b */ /* 0x000fe400000000ff */
[----:B------:R-:W-:Y:S02]  /*0d20*/  DADD R24, R24, -R26 ;  /* 0x0000000018187229 */ /* 0x000fe4000000081a */
[----:B------:R-:W-:-:S02]  /*0d30*/  DFMA R2, R18, R2, RZ ;  /* 0x000000021202722b */ /* 0x000fc400000000ff */
[-C--:B------:R-:W-:Y:S02]  /*0d40*/  DFMA R6, R12, R4.reuse, R6 ;  /* 0x000000040c06722b */ /* 0x080fe40000000006 */
[----:B------:R-:W-:Y:S02]  /*0d50*/  DFMA R10, R20, R4, R10 ;  /* 0x00000004140a722b */ /* 0x000fe4000000000a */
[-C--:B------:R-:W-:Y:S02]  /*0d60*/  DFMA R8, R14, R24.reuse, R8 ;  /* 0x000000180e08722b */ /* 0x080fe40000000008 */
[----:B------:R-:W-:-:S06]  /*0d70*/  DFMA R2, R22, R24, R2 ;  /* 0x000000181602722b */ /* 0x000fcc0000000002 */
[----:B------:R-:W-:Y:S02]  /*0d80*/  DADD R28, R6, -R8 ;  /* 0x00000000061c7229 */ /* 0x000fe40000000808 */
[----:B------:R-:W-:Y:S02]  /*0d90*/  DADD R24, R10, -R2 ;  /* 0x000000000a187229 */ /* 0x000fe40000000802 */
[----:B------:R-:W-:Y:S02]  /*0da0*/  DADD R26, R6, R8 ;  /* 0x00000000061a7229 */ /* 0x000fe40000000008 */
[----:B------:R-:W-:-:S11]  /*0db0*/  DADD R10, R10, R2 ;  /* 0x000000000a0a7229 */ /* 0x000fd60000000002 */
.L_x_2369:
[----:B------:R-:W-:Y:S05]  /*0dc0*/  BSYNC.RECONVERGENT B0 ;  /* 0x0000000000007941 */ /* 0x000fea0003800200 */
.L_x_2368:
[----:B------:R-:W-:Y:S06]  /*0dd0*/  BAR.SYNC.DEFER_BLOCKING 0x0 ;  /* 0x0000000000007b1d */ /* 0x000fec0000010000 */
[----:B------:R-:W-:Y:S05]  /*0de0*/  @!P0 EXIT ;  /* 0x000000000000894d */ /* 0x000fea0003800000 */
[----:B01----:R-:W0:Y:S01]  /*0df0*/  S2R R5, SR_TID.X ;  /* 0x0000000000057919 */ /* 0x003e220000002100 */
[----:B------:R-:W1:Y:S01]  /*0e00*/  LDC.64 R2, c[0x0][0x3a8] ;  /* 0x0000ea00ff027b82 */ /* 0x000e620000000a00 */
[----:B0-----:R-:W-:-:S04]  /*0e10*/  LOP3.LUT R0, R5, 0x3, RZ, 0xc0, !PT ;  /* 0x0000000305007812 */ /* 0x001fc800078ec0ff */
[----:B------:R-:W-:-:S04]  /*0e20*/  LOP3.LUT R5, R0, 0xc, R5, 0xf8, !PT ;  /* 0x0000000c00057812 */ /* 0x000fc800078ef805 */
[----:B------:R-:W-:-:S05]  /*0e30*/  IADD3 R5, PT, PT, R34, R5, RZ ;  /* 0x0000000522057210 */ /* 0x000fca0007ffe0ff */
[----:B-1----:R-:W-:-:S05]  /*0e40*/  IMAD.WIDE R2, R5, 0x8, R2 ;  /* 0x0000000805027825 */ /* 0x002fca00078e0202 */
[----:B------:R-:W-:Y:S04]  /*0e50*/  STG.E.64 desc[UR6][R2.64], R26 ;  /* 0x0000001a02007986 */ /* 0x000fe8000c101b06 */
[----:B------:R-:W-:Y:S04]  /*0e60*/  STG.E.64 desc[UR6][R2.64+0x80], R10 ;  /* 0x0000800a02007986 */ /* 0x000fe8000c101b06 */
[----:B------:R-:W-:Y:S04]  /*0e70*/  STG.E.64 desc[UR6][R2.64+0x100], R24 ;  /* 0x0001001802007986 */ /* 0x000fe8000c101b06 */
[----:B------:R-:W-:Y:S01]  /*0e80*/  STG.E.64 desc[UR6][R2.64+0x180], R28 ;  /* 0x0001801c02007986 */ /* 0x000fe2000c101b06 */
[----:B------:R-:W-:Y:S05]  /*0e90*/  EXIT ;  /* 0x000000000000794d */ /* 0x000fea0003800000 */
.L_x_2370:
        /* <DEDUP_REMOVED lines=14> */
.L_x_3174:


//--------------------- .text._Z30massMatrixMultiplySharedKernelILi4ELi4ELi4EEviPKdS1_S1_S1_Pd --------------------------
	.section	.text._Z30massMatrixMultiplySharedKernelILi4ELi4ELi4EEviPKdS1_S1_S1_Pd,"ax",@progbits
	.align	128
        .global         _Z30massMatrixMultiplySharedKernelILi4ELi4ELi4EEviPKdS1_S1_S1_Pd
        .type           _Z30massMatrixMultiplySharedKernelILi4ELi4ELi4EEviPKdS1_S1_S1_Pd,@function
        .size           _Z30massMatrixMultiplySharedKernelILi4ELi4ELi4EEviPKdS1_S1_S1_Pd,(.L_x_3175 - _Z30massMatrixMultiplySharedKernelILi4ELi4ELi4EEviPKdS1_S1_S1_Pd)
        .other          _Z30massMatrixMultiplySharedKernelILi4ELi4ELi4EEviPKdS1_S1_S1_Pd,@"STO_CUDA_ENTRY STV_DEFAULT"
_Z30massMatrixMultiplySharedKernelILi4ELi4ELi4EEviPKdS1_S1_S1_Pd:
.text._Z30massMatrixMultiplySharedKernelILi4ELi4ELi4EEviPKdS1_S1_S1_Pd:
[----:B------:R-:W-:Y:S01]  /*0000*/  LDC R1, c[0x0][0x37c] ;  /* 0x0000df00ff017b82 */ /* 0x000fe20000000800 */
[----:B------:R-:W0:Y:S07]  /*0010*/  S2R R0, SR_TID.X ;  /* 0x0000000000007919 */ /* 0x000e2e0000002100 */
[----:B------:R-:W1:Y:S01]  /*0020*/  LDC.64 R4, c[0x0][0x390] ;  /* 0x0000e400ff047b82 */ /* 0x000e620000000a00 */
[----:B------:R-:W2:Y:S01]  /*0030*/  LDCU.64 UR4, c[0x0][0x358] ;  /* 0x00006b00ff0477ac */ /* 0x000ea20008000a00 */
[----:B------:R-:W3:Y:S01]  /*0040*/  S2R R19, SR_TID.Y ;  /* 0x0000000000137919 */ /* 0x000ee20000002200 */
[----:B------:R-:W4:Y:S05]  /*0050*/  LDCU UR6, c[0x0][0x380] ;  /* 0x00007000ff0677ac */ /* 0x000f2a0008000800 */
[----:B------:R-:W2:Y:S01]  /*0060*/  LDC.64 R6, c[0x0][0x398] ;  /* 0x0000e600ff067b82 */ /* 0x000ea20000000a00 */
[----:B------:R-:W4:Y:S01]  /*0070*/  S2R R32, SR_CTAID.X ;  /* 0x0000000000207919 */ /* 0x000f220000002500 */
[----:B------:R-:W4:Y:S01]  /*0080*/  S2R R15, SR_CgaCtaId ;  /* 0x00000000000f7919 */ /* 0x000f220000008800 */
[----:B------:R-:W-:-:S05]  /*0090*/  MOV R2, 0x400 ;  /* 0x0000040000027802 */ /* 0x000fca0000000f00 */
[----:B------:R-:W4:Y:S01]  /*00a0*/  LDC.64 R20, c[0x0][0x388] ;  /* 0x0000e200ff147b82 */ /* 0x000f220000000a00 */
[----:B0-----:R-:W-:-:S04]  /*00b0*/  ISETP.GT.U32.AND P0, PT, R0, 0x3, PT ;  /* 0x000000030000780c */ /* 0x001fc80003f04070 */
[----:B---3--:R-:W-:-:S13]  /*00c0*/  ISETP.NE.OR P0, PT, R19, RZ, P0 ;  /* 0x000000ff1300720c */ /* 0x008fda0000705670 */
[----:B-1----:R-:W-:-:S04]  /*00d0*/  @!P0 IMAD.WIDE.U32 R4, R0, 0x8, R4 ;  /* 0x0000000800048825 */ /* 0x002fc800078e0004 */
[----:B--2---:R-:W-:Y:S02]  /*00e0*/  @!P0 IMAD.WIDE.U32 R6, R0, 0x8, R6 ;  /* 0x0000000800068825 */ /* 0x004fe400078e0006 */
[----:B------:R-:W2:Y:S04]  /*00f0*/  @!P0 LDG.E.64.CONSTANT R4, desc[UR4][R4.64] ;  /* 0x0000000404048981 */ /* 0x000ea8000c1e9b00 */
[----:B------:R-:W3:Y:S01]  /*0100*/  @!P0 LDG.E.64.CONSTANT R6, desc[UR4][R6.64] ;  /* 0x0000000406068981 */ /* 0x000ee2000c1e9b00 */
[----:B----4-:R-:W-:Y:S01]  /*0110*/  IMAD R32, R32, 0x4, R19 ;  /* 0x0000000420207824 */ /* 0x010fe200078e0213 */
[----:B------:R-:W-:Y:S01]  /*0120*/  ISETP.GE.U32.AND P1, PT, R0, 0x10, PT ;  /* 0x000000100000780c */ /* 0x000fe20003f26070 */
[----:B------:R-:W-:Y:S01]  /*0130*/  @!P0 VIADD R12, R2, 0x800 ;  /* 0x00000800020c8836 */ /* 0x000fe20000000000 */
[----:B------:R-:W-:Y:S01]  /*0140*/  LOP3.LUT R3, R0, 0x3, RZ, 0xc0, !PT ;  /* 0x0000000300037812 */ /* 0x000fe200078ec0ff */
[----:B------:R-:W-:Y:S01]  /*0150*/  @!P0 VIADD R14, R2, 0x820 ;  /* 0x00000820020e8836 */ /* 0x000fe20000000000 */
[----:B------:R-:W-:-:S02]  /*0160*/  ISETP.LT.AND P1, PT, R32, UR6, !P1 ;  /* 0x0000000620007c0c */ /* 0x000fc4000cf21270 */
[C---:B------:R-:W-:Y:S02]  /*0170*/  LOP3.LUT R10, R0.reuse, 0x3fc, RZ, 0xc0, !PT ;  /* 0x000003fc000a7812 */ /* 0x040fe400078ec0ff */
[C---:B------:R-:W-:Y:S02]  /*0180*/  LEA R2, R15.reuse, R2, 0x18 ;  /* 0x000000020f027211 */ /* 0x040fe400078ec0ff */
[C---:B------:R-:W-:Y:S02]  /*0190*/  @!P0 LEA R13, R15.reuse, R12, 0x18 ;  /* 0x0000000c0f0d8211 */ /* 0x040fe400078ec0ff */
[----:B------:R-:W-:Y:S02]  /*01a0*/  @!P0 LEA R15, R15, R14, 0x18 ;  /* 0x0000000e0f0f8211 */ /* 0x000fe400078ec0ff */
[----:B------:R-:W-:Y:S01]  /*01b0*/  SHF.R.U32.HI R17, RZ, 0x2, R0 ;  /* 0x00000002ff117819 */ /* 0x000fe20000011600 */
[C---:B------:R-:W-:Y:S02]  /*01c0*/  @!P0 IMAD R13, R0.reuse, 0x8, R13 ;  /* 0x00000008000d8824 */ /* 0x040fe400078e020d */
[----:B------:R-:W0:Y:S01]  /*01d0*/  @P1 LDC.64 R8, c[0x0][0x3a0] ;  /* 0x0000e800ff081b82 */ /* 0x000e220000000a00 */
[----:B------:R-:W-:Y:S01]  /*01e0*/  @P1 IADD3 R11, PT, PT, R3, R10, RZ ;  /* 0x0000000a030b1210 */ /* 0x000fe20007ffe0ff */
[----:B------:R-:W-:-:S02]  /*01f0*/  @!P0 IMAD R15, R0, 0x8, R15 ;  /* 0x00000008000f8824 */ /* 0x000fc400078e020f */
[----:B------:R-:W-:Y:S01]  /*0200*/  IMAD R10, R19, 0x200, R2 ;  /* 0x00000200130a7824 */ /* 0x000fe200078e0202 */
[----:B------:R-:W-:Y:S01]  /*0210*/  LOP3.LUT R19, R3, 0x3fc, R0, 0xf8, !PT ;  /* 0x000003fc03137812 */ /* 0x000fe200078ef800 */
[C---:B------:R-:W-:Y:S01]  /*0220*/  @P1 IMAD R11, R32.reuse, 0x40, R11 ;  /* 0x00000040200b1824 */ /* 0x040fe200078e020b */
[----:B------:R-:W-:Y:S02]  /*0230*/  SHF.L.U32 R32, R32, 0x6, RZ ;  /* 0x0000000620207819 */ /* 0x000fe400000006ff */
[----:B------:R-:W-:-:S03]  /*0240*/  LEA R10, R17, R10, 0x5 ;  /* 0x0000000a110a7211 */ /* 0x000fc600078e28ff */
[----:B------:R-:W-:Y:S02]  /*0250*/  IMAD R19, R19, 0x4, R32 ;  /* 0x0000000413137824 */ /* 0x000fe400078e0220 */
[----:B0-----:R-:W-:-:S04]  /*0260*/  @P1 IMAD.WIDE R30, R11, 0x8, R8 ;  /* 0x000000080b1e1825 */ /* 0x001fc800078e0208 */
[----:B------:R-:W-:Y:S01]  /*0270*/  VIADD R19, R19, 0x3 ;  /* 0x0000000313137836 */ /* 0x000fe20000000000 */
[----:B------:R0:W5:Y:S01]  /*0280*/  @P1 LDG.E.64.CONSTANT R22, desc[UR4][R30.64] ;  /* 0x000000041e161981 */ /* 0x000162000c1e9b00 */
[----:B------:R-:W-:-:S03]  /*0290*/  IMAD R34, R17, 0x60, R10 ;  /* 0x0000006011227824 */ /* 0x000fc600078e020a */
[----:B------:R0:W5:Y:S04]  /*02a0*/  @P1 LDG.E.64.CONSTANT R26, desc[UR4][R30.64+0x80] ;  /* 0x000080041e1a1981 */ /* 0x000168000c1e9b00 */
[----:B------:R0:W5:Y:S04]  /*02b0*/  @P1 LDG.E.64.CONSTANT R24, desc[UR4][R30.64+0x100] ;  /* 0x000100041e181981 */ /* 0x000168000c1e9b00 */
[----:B------:R0:W5:Y:S01]  /*02c0*/  @P1 LDG.E.64.CONSTANT R28, desc[UR4][R30.64+0x180] ;  /* 0x000180041e1c1981 */ /* 0x000162000c1e9b00 */
[----:B------:R-:W-:Y:S01]  /*02d0*/  IMAD.WIDE R20, R19, 0x8, R20 ;  /* 0x0000000813147825 */ /* 0x000fe200078e0214 */
[C---:B------:R-:W-:Y:S01]  /*02e0*/  LEA R33, R3.reuse, R10, 0x3 ;  /* 0x0000000a03217211 */ /* 0x040fe200078e18ff */
[----:B------:R-:W-:Y:S02]  /*02f0*/  BSSY.RECONVERGENT B0, `(.L_x_2371) ;  /* 0x000001f000007945 */ /* 0x000fe40003800200 */
[----:B------:R-:W-:Y:S01]  /*0300*/  IMAD R34, R3, 0x8, R34 ;  /* 0x0000000803227824 */ /* 0x000fe200078e0222 */
[----:B--2---:R0:W-:Y:S04]  /*0310*/  @!P0 STS.64 [R13], R4 ;  /* 0x000000040d008388 */ /* 0x0041e80000000a00 */
[----:B---3--:R0:W-:Y:S01]  /*0320*/  @!P0 STS.64 [R15], R6 ;  /* 0x000000060f008388 */ /* 0x0081e20000000a00 */
[----:B------:R-:W-:Y:S01]  /*0330*/  BAR.SYNC.DEFER_BLOCKING 0x0 ;  /* 0x0000000000007b1d */ /* 0x000fe20000010000 */
[----:B------:R-:W-:-:S05]  /*0340*/  ISETP.GT.U32.AND P0, PT, R0, 0xf, PT ;  /* 0x0000000f0000780c */ /* 0x000fca0003f04070 */
[----:B------:R0:W1:Y:S04]  /*0350*/  LDS.128 R4, [R2+0x800] ;  /* 0x0008000002047984 */ /* 0x0000680000000c00 */
[----:B------:R0:W2:Y:S04]  /*0360*/  LDS.128 R8, [R2+0x820] ;  /* 0x0008200002087984 */ /* 0x0000a80000000c00 */
[----:B------:R0:W3:Y:S04]  /*0370*/  LDS.128 R12, [R2+0x810] ;  /* 0x00081000020c7984 */ /* 0x0000e80000000c00 */
[----:B------:R0:W4:Y:S01]  /*0380*/  LDS.128 R16, [R2+0x830] ;  /* 0x0008300002107984 */ /* 0x0001220000000c00 */
[----:B------:R-:W-:Y:S05]  /*0390*/  @P0 BRA `(.L_x_2372) ;  /* 0x0000000000500947 */ /* 0x000fea0003800000 */
[C-C-:B0----5:R-:W-:Y:S02]  /*03a0*/  DADD R30, R22.reuse, R28.reuse ;  /* 0x00000000161e7229 */ /* 0x161fe4000000001c */
[----:B------:R-:W-:Y:S02]  /*03b0*/  DADD R28, R22, -R28 ;  /* 0x00000000161c7229 */ /* 0x000fe4000000081c */
[C-C-:B------:R-:W-:Y:S02]  /*03c0*/  DADD R22, R26.reuse, R24.reuse ;  /* 0x000000001a167229 */ /* 0x140fe40000000018 */
[----:B------:R-:W-:Y:S02]  /*03d0*/  DADD R24, R26, -R24 ;  /* 0x000000001a187229 */ /* 0x000fe40000000818 */
[-C--:B-1----:R-:W-:Y:S02]  /*03e0*/  DFMA R26, R4, R30.reuse, RZ ;  /* 0x0000001e041a722b */ /* 0x082fe400000000ff */
[----:B---3--:R-:W-:-:S02]  /*03f0*/  DFMA R36, R12, R30, RZ ;  /* 0x0000001e0c24722b */ /* 0x008fc400000000ff */
[-C--:B----4-:R-:W-:Y:S02]  /*0400*/  DFMA R30, R16, R28.reuse, RZ ;  /* 0x0000001c101e722b */ /* 0x090fe400000000ff */
[----:B--2---:R-:W-:Y:S02]  /*0410*/  DFMA R28, R8, R28, RZ ;  /* 0x0000001c081c722b */ /* 0x004fe400000000ff */
[C---:B------:R-:W-:Y:S02]  /*0420*/  DFMA R26, R22.reuse, R6, R26 ;  /* 0x00000006161a722b */ /* 0x040fe4000000001a */
[----:B------:R-:W-:Y:S02]  /*0430*/  DFMA R36, R22, R14, R36 ;  /* 0x0000000e1624722b */ /* 0x000fe40000000024 */
[C---:B------:R-:W-:Y:S02]  /*0440*/  DFMA R30, R24.reuse, R18, R30 ;  /* 0x00000012181e722b */ /* 0x040fe4000000001e */
        /* <DEDUP_REMOVED lines=8> */
[----:B------:R0:W-:Y:S02]  /*04d0*/  STS.64 [R33], R26 ;  /* 0x0000001a21007388 */ /* 0x0001e40000000a00 */
.L_x_2372:
[----:B------:R-:W-:Y:S05]  /*04e0*/  BSYNC.RECONVERGENT B0 ;  /* 0x0000000000007941 */ /* 0x000fea0003800200 */
.L_x_2371:
[----:B------:R-:W-:Y:S06]  /*04f0*/  BAR.SYNC.DEFER_BLOCKING 0x0 ;  /* 0x0000000000007b1d */ /* 0x000fec0000010000 */
[----:B------:R-:W-:Y:S04]  /*0500*/  BSSY.RECONVERGENT B0, `(.L_x_2373) ;  /* 0x000001a000007945 */ /* 0x000fe80003800200 */
[----:B------:R-:W-:Y:S05]  /*0510*/  @P0 BRA `(.L_x_2374) ;  /* 0x0000000000600947 */ /* 0x000fea0003800000 */
[----:B0----5:R-:W-:Y:S04]  /*0520*/  LDS.64 R26, [R34] ;  /* 0x00000000221a7984 */ /* 0x021fe80000000a00 */
[----:B------:R-:W0:Y:S04]  /*0530*/  LDS.64 R22, [R34+0x60] ;  /* 0x0000600022167984 */ /* 0x000e280000000a00 */
[----:B------:R-:W-:Y:S04]  /*0540*/  LDS.64 R28, [R34+0x20] ;  /* 0x00002000221c7984 */ /* 0x000fe80000000a00 */
[----:B------:R-:W1:Y:S01]  /*0550*/  LDS.64 R30, [R34+0x40] ;  /* 0x00004000221e7984 */ /* 0x000e620000000a00 */
[----:B0-----:R-:W-:-:S02]  /*0560*/  DADD R24, R26, R22 ;  /* 0x000000001a187229 */ /* 0x001fc40000000016 */
[----:B------:R-:W-:Y:S02]  /*0570*/  DADD R26, R26, -R22 ;  /* 0x000000001a1a7229 */ /* 0x000fe40000000816 */
[C-C-:B-1----:R-:W-:Y:S02]  /*0580*/  DADD R22, R28.reuse, R30.reuse ;  /* 0x000000001c167229 */ /* 0x142fe4000000001e */
[----:B------:R-:W-:-:S04]  /*0590*/  DADD R28, R28, -R30 ;  /* 0x000000001c1c7229 */ /* 0x000fc8000000081e */
[----:B----4-:R-:W-:Y:S02]  /*05a0*/  DFMA R30, R16, R26, RZ ;  /* 0x0000001a101e722b */ /* 0x010fe400000000ff */
[-C--:B------:R-:W-:Y:S02]  /*05b0*/  DFMA R36, R4, R24.reuse, RZ ;  /* 0x000000180424722b */ /* 0x080fe400000000ff */
[----:B---3--:R-:W-:Y:S02]  /*05c0*/  DFMA R38, R12, R24, RZ ;  /* 0x000000180c26722b */ /* 0x008fe400000000ff */
[----:B--2---:R-:W-:Y:S02]  /*05d0*/  DFMA R26, R8, R26, RZ ;  /* 0x0000001a081a722b */ /* 0x004fe400000000ff */
[----:B------:R-:W-:Y:S02]  /*05e0*/  DFMA R30, R28, R18, R30 ;  /* 0x000000121c1e722b */ /* 0x000fe4000000001e */
[----:B------:R-:W-:-:S02]  /*05f0*/  DFMA R24, R22, R6, R36 ;  /* 0x000000061618722b */ /* 0x000fc40000000024 */
[----:B------:R-:W-:Y:S02]  /*0600*/  DFMA R38, R22, R14, R38 ;  /* 0x0000000e1626722b */ /* 0x000fe40000000026 */
        /* <DEDUP_REMOVED lines=9> */
.L_x_2374:
[----:B------:R-:W-:Y:S05]  /*06a0*/  BSYNC.RECONVERGENT B0 ;  /* 0x0000000000007941 */ /* 0x000fea0003800200 */
.L_x_2373:
[----:B0----5:R-:W4:Y:S04]  /*06b0*/  LDG.E.64.CONSTANT R28, desc[UR4][R20.64] ;  /* 0x00000004141c7981 */ /* 0x021f28000c1e9b00 */
[----:B------:R-:W4:Y:S04]  /*06c0*/  LDG.E.64.CONSTANT R26, desc[UR4][R20.64+-0x18] ;  /* 0xffffe804141a7981 */ /* 0x000f28000c1e9b00 */
[----:B------:R-:W4:Y:S04]  /*06d0*/  LDG.E.64.CONSTANT R22, desc[UR4][R20.64+-0x10] ;  /* 0xfffff00414167981 */ /* 0x000f28000c1e9b00 */
[----:B------:R2:W4:Y:S01]  /*06e0*/  LDG.E.64.CONSTANT R24, desc[UR4][R20.64+-0x8] ;  /* 0xfffff80414187981 */ /* 0x000522000c1e9b00 */
[----:B------:R-:W-:Y:S01]  /*06f0*/  IMAD R35, R3, 0x18, R34 ;  /* 0x0000001803237824 */ /* 0x000fe200078e0222 */
[----:B------:R-:W-:Y:S06]  /*0700*/  BAR.SYNC.DEFER_BLOCKING 0x0 ;  /* 0x0000000000007b1d */ /* 0x000fec0000010000 */
        /* <DEDUP_REMOVED lines=8> */
[----:B------:R-:W-:Y:S02]  /*0790*/  DFMA R30, R4, R40, RZ ;  /* 0x00000028041e722b */ /* 0x000fe400000000ff */
[----:B--2---:R-:W-:Y:S02]  /*07a0*/  DFMA R20, R8, R38, RZ ;  /* 0x000000260814722b */ /* 0x004fe400000000ff */
[----:B---3--:R-:W-:-:S02]  /*07b0*/  DFMA R40, R12, R40, RZ ;  /* 0x000000280c28722b */ /* 0x008fc400000000ff */
[----:B----4-:R-:W-:Y:S02]  /*07c0*/  DFMA R38, R16, R38, RZ ;  /* 0x000000261026722b */ /* 0x010fe400000000ff */
        /* <DEDUP_REMOVED lines=8> */
[----:B------:R-:W-:-:S05]  /*0850*/  LOP3.LUT R35, R0, 0x3, RZ, 0xc0, !PT ;  /* 0x0000000300237812 */ /* 0x000fca00078ec0ff */
[----:B------:R-:W-:Y:S01]  /*0860*/  IMAD R35, R35, 0x18, R34 ;  /* 0x0000001823237824 */ /* 0x000fe200078e0222 */
[----:B------:R-:W-:Y:S01]  /*0870*/  BSSY.RECONVERGENT B0, `(.L_x_2375) ;  /* 0x0000034000007945 */ /* 0x000fe20003800200 */
[----:B------:R-:W-:Y:S02]  /*0880*/  DMUL R28, R28, R36 ;  /* 0x000000241c1c7228 */ /* 0x000fe40000000000 */
[----:B------:R-:W-:Y:S02]  /*0890*/  DMUL R20, R26, R20 ;  /* 0x000000141a147228 */ /* 0x000fe40000000000 */
[----:B------:R-:W-:Y:S02]  /*08a0*/  DMUL R2, R22, R2 ;  /* 0x0000000216027228 */ /* 0x000fe40000000000 */
[----:B------:R-:W-:-:S04]  /*08b0*/  DMUL R24, R24, R30 ;  /* 0x0000001e18187228 */ /* 0x000fc80000000000 */
[C-C-:B------:R-:W-:Y:S02]  /*08c0*/  DADD R40, R28.reuse, R20.reuse ;  /* 0x000000001c287229 */ /* 0x140fe40000000014 */
[----:B------:R-:W-:Y:S02]  /*08d0*/  DADD R22, -R28, R20 ;  /* 0x000000001c167229 */ /* 0x000fe40000000114 */
[C-C-:B------:R-:W-:Y:S02]  /*08e0*/  DADD R38, R24.reuse, R2.reuse ;  /* 0x0000000018267229 */ /* 0x140fe40000000002 */
[----:B------:R-:W-:Y:S02]  /*08f0*/  DADD R30, -R24, R2 ;  /* 0x00000000181e7229 */ /* 0x000fe40000000102 */
[----:B------:R-:W-:Y:S02]  /*0900*/  DFMA R26, R4, R40, RZ ;  /* 0x00000028041a722b */ /* 0x000fe400000000ff */
[----:B------:R-:W-:-:S02]  /*0910*/  DFMA R36, R8, R22, RZ ;  /* 0x000000160824722b */ /* 0x000fc400000000ff */
[----:B------:R-:W-:Y:S02]  /*0920*/  DFMA R40, R40, R6, RZ ;  /* 0x000000062828722b */ /* 0x000fe400000000ff */
[----:B------:R-:W-:Y:S02]  /*0930*/  DFMA R22, R22, R10, RZ ;  /* 0x0000000a1616722b */ /* 0x000fe400000000ff */
        /* <DEDUP_REMOVED lines=23> */
[----:B------:R-:W-:Y:S02]  /*0ab0*/  DFMA R30, R4, R36, RZ ;  /* 0x00000024041e722b */ /* 0x000fe400000000ff */
[----:B------:R-:W-:Y:S02]  /*0ac0*/  DFMA R38, R8, R40, RZ ;  /* 0x000000280826722b */ /* 0x000fe400000000ff */
[----:B------:R-:W-:-:S02]  /*0ad0*/  DFMA R36, R36, R6, RZ ;  /* 0x000000062424722b */ /* 0x000fc400000000ff */
[----:B------:R-:W-:Y:S02]  /*0ae0*/  DFMA R40, R40, R10, RZ ;  /* 0x0000000a2828722b */ /* 0x000fe400000000ff */
        /* <DEDUP_REMOVED lines=9> */
[----:B------:R1:W-:Y:S04]  /*0b80*/  STS.64 [R34+0x40], R26 ;  /* 0x0000401a22007388 */ /* 0x0003e80000000a00 */
[----:B------:R1:W-:Y:S04]  /*0b90*/  STS.64 [R34], R30 ;  /* 0x0000001e22007388 */ /* 0x0003e80000000a00 */
[----:B------:R1:W-:Y:S02]  /*0ba0*/  STS.64 [R34+0x20], R36 ;  /* 0x0000202422007388 */ /* 0x0003e40000000a00 */
.L_x_2376:
[----:B------:R-:W-:Y:S05]  /*0bb0*/  BSYNC.RECONVERGENT B0 ;  /* 0x0000000000007941 */ /* 0x000fea0003800200 */
.L_x_2375:
[----:B------:R-:W-:Y:S06]  /*0bc0*/  BAR.SYNC.DEFER_BLOCKING 0x0 ;  /* 0x0000000000007b1d */ /* 0x000fec0000010000 */
[----:B------:R-:W-:Y:S04]  /*0bd0*/  BSSY.RECONVERGENT B0, `(.L_x_2377) ;  /* 0x0000016000007945 */ /* 0x000fe80003800200 */
[----:B------:R-:W-:Y:S05]  /*0be0*/  @P0 BRA `(.L_x_2378) ;  /* 0x0000000000500947 */ /* 0x000fea0003800000 */
[----:B------:R-:W-:Y:S04]  /*0bf0*/  LDS.64 R2, [R33] ;  /* 0x0000000021027984 */ /* 0x000fe80000000a00 */
[----:B------:R-:W2:Y:S04]  /*0c00*/  LDS.64 R20, [R33+0x180] ;  /* 0x0001800021147984 */ /* 0x000ea80000000a00 */
[----:B------:R-:W-:Y:S04]  /*0c10*/  LDS.64 R24, [R33+0x80] ;  /* 0x0000800021187984 */ /* 0x000fe80000000a00 */
[----:B01----:R-:W0:Y:S01]  /*0c20*/  LDS.64 R26, [R33+0x100] ;  /* 0x00010000211a7984 */ /* 0x003e220000000a00 */
[----:B--2---:R-:W-:-:S02]  /*0c30*/  DADD R22, R2, R20 ;  /* 0x0000000002167229 */ /* 0x004fc40000000014 */
[----:B------:R-:W-:-:S06]  /*0c40*/  DADD R2, R2, -R20 ;  /* 0x0000000002027229 */ /* 0x000fcc0000000814 */
[----:B------:R-:W-:Y:S02]  /*0c50*/  DFMA R20, R4, R22, RZ ;  /* 0x000000160414722b */ /* 0x000fe400000000ff */
[--C-:B0-----:R-:W-:Y:S02]  /*0c60*/  DADD R4, R24, R26.reuse ;  /* 0x0000000018047229 */ /* 0x101fe4000000001a */
[----:B------:R-:W-:Y:S02]  /*0c70*/  DFMA R8, R8, R2, RZ ;  /* 0x000000020808722b */ /* 0x000fe400000000ff */
[----:B------:R-:W-:Y:S02]  /*0c80*/  DFMA R6, R22, R6, RZ ;  /* 0x000000061606722b */ /* 0x000fe400000000ff */
[----:B------:R-:W-:Y:S02]  /*0c90*/  DADD R24, R24, -R26 ;  /* 0x0000000018187229 */ /* 0x000fe4000000081a */
[----:B------:R-:W-:-:S02]  /*0ca0*/  DFMA R2, R2, R10, RZ ;  /* 0x0000000a0202722b */ /* 0x000fc400000000ff */
[----:B------:R-:W-:Y:S02]  /*0cb0*/  DFMA R20, R12, R4, R20 ;  /* 0x000000040c14722b */ /* 0x000fe40000000014 */
[----:B------:R-:W-:Y:S02]  /*0cc0*/  DFMA R6, R4, R14, R6 ;  /* 0x0000000e0406722b */ /* 0x000fe40000000006 */
[----:B------:R-:W-:Y:S02]  /*0cd0*/  DFMA R8, R16, R24, R8 ;  /* 0x000000181008722b */ /* 0x000fe40000000008 */
[----:B------:R-:W-:-:S06]  /*0ce0*/  DFMA R2, R24, R18, R2 ;  /* 0x000000121802722b */ /* 0x000fcc0000000002 */
[----:B------:R-:W-:Y:S02]  /*0cf0*/  DADD R28, R20, -R8 ;  /* 0x00000000141c7229 */ /* 0x000fe40000000808 */
[----:B------:R-:W-:Y:S02]  /*0d00*/  DADD R24, R6, -R2 ;  /* 0x0000000006187229 */ /* 0x000fe40000000802 */
[----:B------:R-:W-:Y:S02]  /*0d10*/  DADD R20, R20, R8 ;  /* 0x0000000014147229 */ /* 0x000fe40000000008 */
[----:B------:R-:W-:-:S11]  /*0d20*/  DADD R2, R6, R2 ;  /* 0x0000000006027229 */ /* 0x000fd60000000002 */
.L_x_2378:
[----:B------:R-:W-:Y:S05]  /*0d30*/  BSYNC.RECONVERGENT B0 ;  /* 0x0000000000007941 */ /* 0x000fea0003800200 */
.L_x_2377:
[----:B------:R-:W-:Y:S06]  /*0d40*/  BAR.SYNC.DEFER_BLOCKING 0x0 ;  /* 0x0000000000007b1d */ /* 0x000fec0000010000 */
[----:B------:R-:W-:Y:S05]  /*0d50*/  @!P1 EXIT ;  /* 0x000000000000994d */ /* 0x000fea0003800000 */
[----:B------:R-:W2:Y:S01]  /*0d60*/  LDC.64 R4, c[0x0][0x3a8] ;  /* 0x0000ea00ff047b82 */ /* 0x000ea20000000a00 */
[----:B------:R-:W-:-:S04]  /*0d70*/  LOP3.LUT R7, R0, 0x3, RZ, 0xc0, !PT ;  /* 0x0000000300077812 */ /* 0x000fc800078ec0ff */
[----:B------:R-:W-:-:S04]  /*0d80*/  LOP3.LUT R7, R7, 0xc, R0, 0xf8, !PT ;  /* 0x0000000c07077812 */ /* 0x000fc800078ef800 */
[----:B------:R-:W-:-:S05]  /*0d90*/  IADD3 R7, PT, PT, R32, R7, RZ ;  /* 0x0000000720077210 */ /* 0x000fca0007ffe0ff */
[----:B--2---:R-:W-:-:S05]  /*0da0*/  IMAD.WIDE R4, R7, 0x8, R4 ;  /* 0x0000000807047825 */ /* 0x004fca00078e0204 */
[----:B------:R-:W-:Y:S04]  /*0db0*/  STG.E.64 desc[UR4][R4.64], R20 ;  /* 0x0000001404007986 */ /* 0x000fe8000c101b04 */
[----:B------:R-:W-:Y:S04]  /*0dc0*/  STG.E.64 desc[UR4][R4.64+0x80], R2 ;  /* 0x0000800204007986 */ /* 0x000fe8000c101b04 */
[----:B------:R-:W-:Y:S04]  /*0dd0*/  STG.E.64 desc[UR4][R4.64+0x100], R24 ;  /* 0x0001001804007986 */ /* 0x000fe8000c101b04 */
[----:B------:R-:W-:Y:S01]  /*0de0*/  STG.E.64 desc[UR4][R4.64+0x180], R28 ;  /* 0x0001801c04007986 */ /* 0x000fe2000c101b04 */
[----:B------:R-:W-:Y:S05]  /*0df0*/  EXIT ;  /* 0x000000000000794d */ /* 0x000fea0003800000 */
.L_x_2379:
        /* <DEDUP_REMOVED lines=16> */
.L_x_3175:


//--------------------- .text._Z32massMatrixMultiplyConstantKernelILi4ELi4ELi4EEviPKdS1_S1_S1_Pd --------------------------
	.section	.text._Z32massMatrixMultiplyConstantKernelILi4ELi4ELi4EEviPKdS1_S1_S1_Pd,"ax",@progbits
	.align	128
        .global         _Z32massMatrixMultiplyConstantKernelILi4ELi4ELi4EEviPKdS1_S1_S1_Pd
        .type           _Z32massMatrixMultiplyConstantKernelILi4ELi4ELi4EEviPKdS1_S1_S1_Pd,@function
        .size           _Z32massMatrixMultiplyConstantKernelILi4ELi4ELi4EEviPKdS1_S1_S1_Pd,(.L_x_3176 - _Z32massMatrixMultiplyConstantKernelILi4ELi4ELi4EEviPKdS1_S1_S1_Pd)
        .other          _Z32massMatrixMultiplyConstantKernelILi4ELi4ELi4EEviPKdS1_S1_S1_Pd,@"STO_CUDA_ENTRY STV_DEFAULT"
_Z32massMatrixMultiplyConstantKernelILi4ELi4ELi4EEviPKdS1_S1_S1_Pd:
.text._Z32massMatrixMultiplyConstantKernelILi4ELi4ELi4EEviPKdS1_S1_S1_Pd:
[----:B------:R-:W-:Y:S01]  /*0000*/  LDC R1, c[0x0][0x37c] ;  /* 0x0000df00ff017b82 */ /* 0x000fe20000000800 */
[----:B------:R-:W0:Y:S01]  /*0010*/  S2R R20, SR_TID.Y ;  /* 0x0000000000147919 */ /* 0x000e220000002200 */
[----:B------:R-:W1:Y:S06]  /*0020*/  LDCU UR4, c[0x0][0x380] ;  /* 0x00007000ff0477ac */ /* 0x000e6c0008000800 */
[----:B------:R-:W2:Y:S01]  /*0030*/  LDC.64 R10, c[0x0][0x388] ;  /* 0x0000e200ff0a7b82 */ /* 0x000ea20000000a00 */
[----:B------:R-:W0:Y:S01]  /*0040*/  S2R R17, SR_CTAID.X ;  /* 0x0000000000117919 */ /* 0x000e220000002500 */
[----:B------:R-:W3:Y:S01]  /*0050*/  LDCU.64 UR6, c[0x0][0x358] ;  /* 0x00006b00ff0677ac */ /* 0x000ee20008000a00 */
[----:B------:R-:W4:Y:S01]  /*0060*/  S2R R16, SR_TID.X ;  /* 0x0000000000107919 */ /* 0x000f220000002100 */
[----:B0-----:R-:W-:Y:S01]  /*0070*/  IMAD R17, R17, 0x4, R20 ;  /* 0x0000000411117824 */ /* 0x001fe200078e0214 */
[----:B----4-:R-:W-:-:S03]  /*0080*/  ISETP.GE.U32.AND P0, PT, R16, 0x10, PT ;  /* 0x000000101000780c */ /* 0x010fc60003f06070 */
[C---:B------:R-:W-:Y:S01]  /*0090*/  IMAD.SHL.U32 R0, R17.reuse, 0x40, RZ ;  /* 0x0000004011007824 */ /* 0x040fe200078e00ff */
[C---:B------:R-:W-:Y:S01]  /*00a0*/  LOP3.LUT R23, R16.reuse, 0x3, RZ, 0xc0, !PT ;  /* 0x0000000310177812 */ /* 0x040fe200078ec0ff */
[----:B------:R-:W-:Y:S01]  /*00b0*/  BAR.SYNC.DEFER_BLOCKING 0x0 ;  /* 0x0000000000007b1d */ /* 0x000fe20000010000 */
[----:B-1----:R-:W-:Y:S02]  /*00c0*/  ISETP.LT.AND P0, PT, R17, UR4, !P0 ;  /* 0x0000000411007c0c */ /* 0x002fe4000c701270 */
[----:B------:R-:W-:Y:S02]  /*00d0*/  LOP3.LUT R18, R16, 0x3fc, RZ, 0xc0, !PT ;  /* 0x000003fc10127812 */ /* 0x000fe400078ec0ff */
[----:B------:R-:W-:-:S04]  /*00e0*/  LOP3.LUT R9, R23, 0x3fc, R16, 0xf8, !PT ;  /* 0x000003fc17097812 */ /* 0x000fc800078ef810 */
[----:B------:R-:W-:-:S05]  /*00f0*/  LEA R9, R9, R0, 0x2 ;  /* 0x0000000009097211 */ /* 0x000fca00078e10ff */
[----:B------:R-:W0:Y:S01]  /*0100*/  @P0 LDC.64 R12, c[0x0][0x3a0] ;  /* 0x0000e800ff0c0b82 */ /* 0x000e220000000a00 */
[----:B------:R-:W-:Y:S02]  /*0110*/  @P0 IMAD.IADD R18, R23, 0x1, R18 ;  /* 0x0000000117120824 */ /* 0x000fe400078e0212 */
[----:B------:R-:W-:-:S03]  /*0120*/  VIADD R9, R9, 0x3 ;  /* 0x0000000309097836 */ /* 0x000fc60000000000 */
[----:B------:R-:W-:Y:S01]  /*0130*/  @P0 LEA R17, R17, R18, 0x6 ;  /* 0x0000001211110211 */ /* 0x000fe200078e30ff */
[----:B--2---:R-:W-:-:S05]  /*0140*/  IMAD.WIDE R10, R9, 0x8, R10 ;  /* 0x00000008090a7825 */ /* 0x004fca00078e020a */
[----:B---3--:R1:W5:Y:S01]  /*0150*/  LDG.E.64.CONSTANT R8, desc[UR6][R10.64] ;  /* 0x000000060a087981 */ /* 0x008362000c1e9b00 */
[----:B------:R-:W2:Y:S01]  /*0160*/  S2UR UR5, SR_CgaCtaId ;  /* 0x00000000000579c3 */ /* 0x000ea20000008800 */
[----:B------:R-:W-:Y:S01]  /*0170*/  UMOV UR4, 0x400 ;  /* 0x0000040000047882 */ /* 0x000fe20000000000 */
[----:B------:R-:W-:Y:S02]  /*0180*/  ISETP.GT.U32.AND P1, PT, R16, 0xf, PT ;  /* 0x0000000f1000780c */ /* 0x000fe40003f24070 */
[----:B------:R-:W-:Y:S01]  /*0190*/  SHF.R.U32.HI R19, RZ, 0x2, R16 ;  /* 0x00000002ff137819 */ /* 0x000fe20000011610 */
[----:B0-----:R-:W-:-:S05]  /*01a0*/  @P0 IMAD.WIDE R12, R17, 0x8, R12 ;  /* 0x00000008110c0825 */ /* 0x001fca00078e020c */
[----:B------:R1:W5:Y:S04]  /*01b0*/  @P0 LDG.E.64.CONSTANT R2, desc[UR6][R12.64] ;  /* 0x000000060c020981 */ /* 0x000368000c1e9b00 */
[----:B------:R1:W5:Y:S04]  /*01c0*/  @P0 LDG.E.64.CONSTANT R4, desc[UR6][R12.64+0x80] ;  /* 0x000080060c040981 */ /* 0x000368000c1e9b00 */
[----:B------:R1:W5:Y:S01]  /*01d0*/  @P0 LDG.E.64.CONSTANT R6, desc[UR6][R12.64+0x100] ;  /* 0x000100060c060981 */ /* 0x000362000c1e9b00 */
[----:B--2---:R-:W-:-:S03]  /*01e0*/  ULEA UR4, UR5, UR4, 0x18 ;  /* 0x0000000405047291 */ /* 0x004fc6000f8ec0ff */
[----:B------:R1:W5:Y:S03]  /*01f0*/  @P0 LDG.E.64.CONSTANT R14, desc[UR6][R12.64+0x180] ;  /* 0x000180060c0e0981 */ /* 0x000366000c1e9b00 */
[----:B------:R-:W-:-:S05]  /*0200*/  LEA R18, R20, UR4, 0x9 ;  /* 0x0000000414127c11 */ /* 0x000fca000f8e48ff */
[C---:B------:R-:W-:Y:S01]  /*0210*/  IMAD R20, R19.reuse, 0x20, R18 ;  /* 0x0000002013147824 */ /* 0x040fe200078e0212 */
[----:B------:R-:W-:Y:S03]  /*0220*/  BSSY.RECONVERGENT B0, `(.L_x_2380) ;  /* 0x000001d000007945 */ /* 0x000fe60003800200 */
[--C-:B------:R-:W-:Y:S02]  /*0230*/  IMAD R18, R19, 0x60, R20.reuse ;  /* 0x0000006013127824 */ /* 0x100fe400078e0214 */
[----:B------:R-:W-:-:S03]  /*0240*/  IMAD R19, R23, 0x8, R20 ;  /* 0x0000000817137824 */ /* 0x000fc600078e0214 */
[----:B------:R-:W-:Y:S01]  /*0250*/  LEA R18, R23, R18, 0x3 ;  /* 0x0000001217127211 */ /* 0x000fe200078e18ff */
[----:B-1----:R-:W-:Y:S06]  /*0260*/  @P1 BRA `(.L_x_2381) ;  /* 0x0000000000601947 */ /* 0x002fec0003800000 */
        /* <DEDUP_REMOVED lines=8> */
[----:B0-----:R-:W-:-:S02]  /*02f0*/  DFMA R6, R12, UR8, RZ ;  /* 0x000000080c067c2b */ /* 0x001fc400080000ff */
[----:B-1----:R-:W-:Y:S02]  /*0300*/  DFMA R16, R12, UR16, RZ ;  /* 0x000000100c107c2b */ /* 0x002fe400080000ff */
[----:B--2---:R-:W-:-:S04]  /*0310*/  DFMA R12, R14, UR20, RZ ;  /* 0x000000140e0c7c2b */ /* 0x004fc800080000ff */
[----:B------:R-:W-:Y:S02]  /*0320*/  DFMA R6, R2, UR10, R6 ;  /* 0x0000000a02067c2b */ /* 0x000fe40008000006 */
[----:B---3--:R-:W-:Y:S02]  /*0330*/  DFMA R14, R14, UR12, RZ ;  /* 0x0000000c0e0e7c2b */ /* 0x008fe400080000ff */
[----:B------:R-:W-:Y:S02]  /*0340*/  DFMA R16, R2, UR18, R16 ;  /* 0x0000001202107c2b */ /* 0x000fe40008000010 */
[----:B------:R-:W-:-:S04]  /*0350*/  DFMA R12, R4, UR22, R12 ;  /* 0x00000016040c7c2b */ /* 0x000fc8000800000c */
        /* <DEDUP_REMOVED lines=8> */
[----:B------:R0:W-:Y:S02]  /*03e0*/  STS.64 [R19], R6 ;  /* 0x0000000613007388 */ /* 0x0001e40000000a00 */
.L_x_2381:
[----:B------:R-:W-:Y:S05]  /*03f0*/  BSYNC.RECONVERGENT B0 ;  /* 0x0000000000007941 */ /* 0x000fea0003800200 */
.L_x_2380:
        /* <DEDUP_REMOVED lines=10> */
[----:B------:R-:W3:Y:S01]  /*04a0*/  LDCU.128 UR12, c[0x3][0xa00] ;  /* 0x00c14000ff0c77ac */ /* 0x000ee20008000c00 */
[----:B-1----:R-:W-:-:S02]  /*04b0*/  DADD R4, R6, R2 ;  /* 0x0000000006047229 */ /* 0x002fc40000000002 */
[----:B------:R-:W-:Y:S02]  /*04c0*/  DADD R6, R6, -R2 ;  /* 0x0000000006067229 */ /* 0x000fe40000000802 */
[C-C-:B----4-:R-:W-:Y:S02]  /*04d0*/  DADD R2, R12.reuse, R14.reuse ;  /* 0x000000000c027229 */ /* 0x150fe4000000000e */
[----:B------:R-:W-:-:S04]  /*04e0*/  DADD R12, R12, -R14 ;  /* 0x000000000c0c7229 */ /* 0x000fc8000000080e */
[----:B0-----:R-:W-:Y:S02]  /*04f0*/  DFMA R14, R6, UR20, RZ ;  /* 0x00000014060e7c2b */ /* 0x001fe400080000ff */
[C---:B--2---:R-:W-:Y:S02]  /*0500*/  DFMA R16, R4.reuse, UR8, RZ ;  /* 0x0000000804107c2b */ /* 0x044fe400080000ff */
[----:B---3--:R-:W-:Y:S02]  /*0510*/  DFMA R20, R4, UR16, RZ ;  /* 0x0000001004147c2b */ /* 0x008fe400080000ff */
[----:B------:R-:W-:Y:S02]  /*0520*/  DFMA R6, R6, UR12, RZ ;  /* 0x0000000c06067c2b */ /* 0x000fe400080000ff */
[----:B------:R-:W-:Y:S02]  /*0530*/  DFMA R14, R12, UR22, R14 ;  /* 0x000000160c0e7c2b */ /* 0x000fe4000800000e */
[----:B------:R-:W-:-:S02]  /*0540*/  DFMA R4, R2, UR10, R16 ;  /* 0x0000000a02047c2b */ /* 0x000fc40008000010 */
[----:B------:R-:W-:Y:S02]  /*0550*/  DFMA R20, R2, UR18, R20 ;  /* 0x0000001202147c2b */ /* 0x000fe40008000014 */
        /* <DEDUP_REMOVED lines=9> */
.L_x_2383:
[----:B------:R-:W-:Y:S05]  /*05f0*/  BSYNC.RECONVERGENT B0 ;  /* 0x0000000000007941 */ /* 0x000fea0003800200 */
.L_x_2382:
[----:B0----5:R-:W2:Y:S04]  /*0600*/  LDG.E.64.CONSTANT R6, desc[UR6][R10.64+-0x18] ;  /* 0xffffe8060a067981 */ /* 0x021ea8000c1e9b00 */
[----:B-1----:R-:W3:Y:S04]  /*0610*/  LDG.E.64.CONSTANT R4, desc[UR6][R10.64+-0x8] ;  /* 0xfffff8060a047981 */ /* 0x002ee8000c1e9b00 */
[----:B------:R0:W4:Y:S01]  /*0620*/  LDG.E.64.CONSTANT R2, desc[UR6][R10.64+-0x10] ;  /* 0xfffff0060a027981 */ /* 0x000122000c1e9b00 */
[C-C-:B------:R-:W-:Y:S01]  /*0630*/  IMAD R22, R23.reuse, 0x18, R18.reuse ;  /* 0x0000001817167824 */ /* 0x140fe200078e0212 */
[----:B------:R-:W1:Y:S01]  /*0640*/  LDCU.128 UR8, c[0x3][0x800] ;  /* 0x00c10000ff0877ac */ /* 0x000e620008000c00 */
[----:B------:R-:W-:Y:S01]  /*0650*/  IMAD R23, R23, 0x18, R18 ;  /* 0x0000001817177824 */ /* 0x000fe200078e0212 */
[----:B------:R-:W-:Y:S06]  /*0660*/  BAR.SYNC.DEFER_BLOCKING 0x0 ;  /* 0x0000000000007b1d */ /* 0x000fec0000010000 */
[----:B------:R-:W1:Y:S01]  /*0670*/  LDCU.128 UR12, c[0x3][0xa00] ;  /* 0x00c14000ff0c77ac */ /* 0x000e620008000c00 */
[----:B------:R-:W-:Y:S01]  /*0680*/  BSSY.RECONVERGENT B0, `(.L_x_2384) ;  /* 0x000004a000007945 */ /* 0x000fe20003800200 */
[----:B------:R-:W1:Y:S01]  /*0690*/  LDCU.128 UR20, c[0x3][0xa10] ;  /* 0x00c14200ff1477ac */ /* 0x000e620008000c00 */
[----:B------:R-:W1:Y:S01]  /*06a0*/  LDCU.128 UR16, c[0x3][0x810] ;  /* 0x00c10200ff1077ac */ /* 0x000e620008000c00 */
        /* <DEDUP_REMOVED lines=9> */
[C---:B------:R-:W-:Y:S02]  /*0740*/  DFMA R16, R12.reuse, UR12, RZ ;  /* 0x0000000c0c107c2b */ /* 0x040fe400080000ff */
[----:B------:R-:W-:-:S02]  /*0750*/  DFMA R12, R12, UR20, RZ ;  /* 0x000000140c0c7c2b */ /* 0x000fc400080000ff */
[----:B------:R-:W-:Y:S02]  /*0760*/  DFMA R24, R24, UR16, RZ ;  /* 0x0000001018187c2b */ /* 0x000fe400080000ff */
[----:B------:R-:W-:Y:S02]  /*0770*/  DFMA R14, R20, UR10, R14 ;  /* 0x0000000a140e7c2b */ /* 0x000fe4000800000e */
[C---:B------:R-:W-:Y:S02]  /*0780*/  DFMA R16, R10.reuse, UR14, R16 ;  /* 0x0000000e0a107c2b */ /* 0x040fe40008000010 */
[----:B------:R-:W-:Y:S02]  /*0790*/  DFMA R12, R10, UR22, R12 ;  /* 0x000000160a0c7c2b */ /* 0x000fe4000800000c */
[----:B------:R-:W-:-:S04]  /*07a0*/  DFMA R20, R20, UR18, R24 ;  /* 0x0000001214147c2b */ /* 0x000fc80008000018 */
[C-C-:B------:R-:W-:Y:S02]  /*07b0*/  DADD R10, R14.reuse, -R16.reuse ;  /* 0x000000000e0a7229 */ /* 0x140fe40000000810 */
[----:B------:R-:W-:Y:S02]  /*07c0*/  DADD R14, R14, R16 ;  /* 0x000000000e0e7229 */ /* 0x000fe40000000010 */
[C-C-:B------:R-:W-:Y:S02]  /*07d0*/  DADD R16, R20.reuse, -R12.reuse ;  /* 0x0000000014107229 */ /* 0x140fe4000000080c */
[----:B------:R-:W-:Y:S02]  /*07e0*/  DADD R12, R20, R12 ;  /* 0x00000000140c7229 */ /* 0x000fe4000000000c */
[----:B------:R-:W-:Y:S02]  /*07f0*/  DMUL R8, R8, R10 ;  /* 0x0000000a08087228 */ /* 0x000fe40000000000 */
[----:B--2---:R-:W-:-:S02]  /*0800*/  DMUL R6, R6, R14 ;  /* 0x0000000e06067228 */ /* 0x004fc40000000000 */
[----:B---3--:R-:W-:-:S06]  /*0810*/  DMUL R4, R4, R16 ;  /* 0x0000001004047228 */ /* 0x008fcc0000000000 */
[C-C-:B------:R-:W-:Y:S02]  /*0820*/  DADD R14, R8.reuse, R6.reuse ;  /* 0x00000000080e7229 */ /* 0x140fe40000000006 */
[----:B------:R-:W-:Y:S02]  /*0830*/  DADD R20, -R8, R6 ;  /* 0x0000000008147229 */ /* 0x000fe40000000106 */
[----:B----4-:R-:W-:-:S04]  /*0840*/  DMUL R2, R2, R12 ;  /* 0x0000000c02027228 */ /* 0x010fc80000000000 */
[----:B------:R-:W-:Y:S02]  /*0850*/  DFMA R24, R14, UR8, RZ ;  /* 0x000000080e187c2b */ /* 0x000fe400080000ff */
[----:B------:R-:W-:Y:S02]  /*0860*/  DFMA R16, R20, UR14, RZ ;  /* 0x0000000e14107c2b */ /* 0x000fe400080000ff */
[C-C-:B------:R-:W-:Y:S02]  /*0870*/  DADD R10, R4.reuse, R2.reuse ;  /* 0x00000000040a7229 */ /* 0x140fe40000000002 */
[----:B------:R-:W-:Y:S02]  /*0880*/  DADD R12, -R4, R2 ;  /* 0x00000000040c7229 */ /* 0x000fe40000000102 */
[----:B------:R-:W-:Y:S02]  /*0890*/  DFMA R14, R14, UR10, RZ ;  /* 0x0000000a0e0e7c2b */ /* 0x000fe400080000ff */
[----:B------:R-:W-:-:S02]  /*08a0*/  DFMA R20, R20, UR12, RZ ;  /* 0x0000000c14147c2b */ /* 0x000fc400080000ff */
[----:B------:R-:W-:Y:S02]  /*08b0*/  DFMA R24, R10, UR16, R24 ;  /* 0x000000100a187c2b */ /* 0x000fe40008000018 */
[----:B------:R-:W-:Y:S02]  /*08c0*/  DFMA R16, R12, UR22, R16 ;  /* 0x000000160c107c2b */ /* 0x000fe40008000010 */
[----:B------:R-:W-:Y:S02]  /*08d0*/  DFMA R14, R10, UR18, R14 ;  /* 0x000000120a0e7c2b */ /* 0x000fe4000800000e */
[----:B------:R-:W-:-:S06]  /*08e0*/  DFMA R20, R12, UR20, R20 ;  /* 0x000000140c147c2b */ /* 0x000fcc0008000014 */
[----:B------:R-:W-:Y:S01]  /*08f0*/  DADD R10, R14, -R16 ;  /* 0x000000000e0a7229 */ /* 0x000fe20000000810 */
[----:B------:R-:W-:Y:S06]  /*0900*/  BAR.SYNC.DEFER_BLOCKING 0x0 ;  /* 0x0000000000007b1d */ /* 0x000fec0000010000 */
[C-C-:B------:R-:W-:Y:S02]  /*0910*/  DADD R12, R24.reuse, -R20.reuse ;  /* 0x00000000180c7229 */ /* 0x140fe40000000814 */
[----:B------:R-:W-:Y:S02]  /*0920*/  DADD R24, R24, R20 ;  /* 0x0000000018187229 */ /* 0x000fe40000000014 */
[----:B------:R-:W-:Y:S01]  /*0930*/  DADD R14, R14, R16 ;  /* 0x000000000e0e7229 */ /* 0x000fe20000000010 */
        /* <DEDUP_REMOVED lines=30> */
.L_x_2385:
[----:B------:R-:W-:Y:S05]  /*0b20*/  BSYNC.RECONVERGENT B0 ;  /* 0x0000000000007941 */ /* 0x000fea0003800200 */
.L_x_2384:
        /* <DEDUP_REMOVED lines=20> */
[----:B------:R-:W-:Y:S02]  /*0c70*/  DADD R4, R12, -R2 ;  /* 0x000000000c047229 */ /* 0x000fe40000000802 */
[----:B------:R-:W-:Y:S02]  /*0c80*/  DADD R6, R10, R6 ;  /* 0x000000000a067229 */ /* 0x000fe40000000006 */
[----:B------:R-:W-:-:S11]  /*0c90*/  DADD R2, R12, R2 ;  /* 0x000000000c027229 */ /* 0x000fd60000000002 */
.L_x_2387:
[----:B------:R-:W-:Y:S05]  /*0ca0*/  BSYNC.RECONVERGENT B0 ;  /* 0x0000000000007941 */ /* 0x000fea0003800200 */
.L_x_2386:
        /* <DEDUP_REMOVED lines=13> */
.L_x_2388:
        /* <DEDUP_REMOVED lines=16> */
.L_x_3176:


//--------------------- .text._Z32massMatrixMultiplyRegisterKernelILi4ELi4ELi4EEviPKdS1_S1_S1_Pd --------------------------
	.section	.text._Z32massMatrixMultiplyRegisterKernelILi4ELi4ELi4EEviPKdS1_S1_S1_Pd,"ax",@progbits
	.align	128
        .global         _Z32massMatrixMultiplyRegisterKernelILi4ELi4ELi4EEviPKdS1_S1_S1_Pd
        .type           _Z32massMatrixMultiplyRegisterKernelILi4ELi4ELi4EEviPKdS1_S1_S1_Pd,@function
        .size           _Z32massMatrixMultiplyRegisterKernelILi4ELi4ELi4EEviPKdS1_S1_S1_Pd,(.L_x_3177 - _Z32massMatrixMultiplyRegisterKernelILi4ELi4ELi4EEviPKdS1_S1_S1_Pd)
        .other          _Z32massMatrixMultiplyRegisterKernelILi4ELi4ELi4EEviPKdS1_S1_S1_Pd,@"STO_CUDA_ENTRY STV_DEFAULT"
_Z32massMatrixMultiplyRegisterKernelILi4ELi4ELi4EEviPKdS1_S1_S1_Pd:
.text._Z32massMatrixMultiplyRegisterKernelILi4ELi4ELi4EEviPKdS1_S1_S1_Pd:
        /* <DEDUP_REMOVED lines=78> */
.L_x_2390:
[----:B------:R-:W-:Y:S05]  /*04e0*/  BSYNC.RECONVERGENT B0 ;  /* 0x0000000000007941 */ /* 0x000fea0003800200 */
.L_x_2389:
        /* <DEDUP_REMOVED lines=27> */
.L_x_2392:
[----:B------:R-:W-:Y:S05]  /*06a0*/  BSYNC.RECONVERGENT B0 ;  /* 0x0000000000007941 */ /* 0x000fea0003800200 */
.L_x_2391:
        /* <DEDUP_REMOVED lines=80> */
.L_x_2394:
[----:B------:R-:W-:Y:S05]  /*0bb0*/  BSYNC.RECONVERGENT B0 ;  /* 0x0000000000007941 */ /* 0x000fea0003800200 */
.L_x_2393:
        /* <DEDUP_REMOVED lines=23> */
.L_x_2396:
[----:B------:R-:W-:Y:S05]  /*0d30*/  BSYNC.RECONVERGENT B0 ;  /* 0x0000000000007941 */ /* 0x000fea0003800200 */
.L_x_2395:
        /* <DEDUP_REMOVED lines=12> */
.L_x_2397:
        /* <DEDUP_REMOVED lines=16> */
.L_x_3177:


//--------------------- .text._Z42massMatrixMultiplyMonolithicConstantKernelILi3ELi7ELi2EEviPKdS1_S1_S1_Pd --------------------------
	.section	.text._Z42massMatrixMultiplyMonolithicConstantKernelILi3ELi7ELi2EEviPKdS1_S1_S1_Pd,"ax",@progbits
	.align	128
        .global         _Z42massMatrixMultiplyMonolithicConstantKernelILi3ELi7ELi2EEviPKdS1_S1_S1_Pd
        .type           _Z42massMatrixMultiplyMonolithicConstantKernelILi3ELi7ELi2EEviPKdS1_S1_S1_Pd,@function
        .size           _Z42massMatrixMultiplyMonolithicConstantKernelILi3ELi7ELi2EEviPKdS1_S1_S1_Pd,(.L_x_3178 - _Z42massMatrixMultiplyMonolithicConstantKernelILi3ELi7ELi2EEviPKdS1_S1_S1_Pd)
        .other          _Z42massMatrixMultiplyMonolithicConstantKernelILi3ELi7ELi2EEviPKdS1_S1_S1_Pd,@"STO_CUDA_ENTRY STV_DEFAULT"
_Z42massMatrixMultiplyMonolithicConstantKernelILi3ELi7ELi2EEviPKdS1_S1_S1_Pd:
.text._Z42massMatrixMultiplyMonolithicConstantKernelILi3ELi7ELi2EEviPKdS1_S1_S1_Pd:
        /* <DEDUP_REMOVED lines=9> */
[----:B0-----:R-:W-:-:S04]  /*0090*/  IMAD R0, R3, 0x2, R8 ;  /* 0x0000000203007824 */ /* 0x001fc800078e0208 */
[C---:B----4-:R-:W-:Y:S01]  /*00a0*/  IMAD R3, R0.reuse, 0x31, R9 ;  /* 0x0000003100037824 */ /* 0x050fe200078e0209 */
[----:B------:R-:W-:Y:S01]  /*00b0*/  BAR.SYNC.DEFER_BLOCKING 0x0 ;  /* 0x0000000000007b1d */ /* 0x000fe20000010000 */
[----:B-1----:R-:W-:Y:S02]  /*00c0*/  ISETP.GE.AND P0, PT, R0, UR6, PT ;  /* 0x0000000600007c0c */ /* 0x002fe4000bf06270 */
[----:B------:R-:W-:Y:S01]  /*00d0*/  IMAD R3, R3, 0x7, RZ ;  /* 0x0000000703037824 */ /* 0x000fe200078e02ff */
[----:B------:R-:W-:-:S03]  /*00e0*/  LOP3.LUT R2, R9, 0xffff, RZ, 0xc0, !PT ;  /* 0x0000ffff09027812 */ /* 0x000fc600078ec0ff */
[----:B--2---:R-:W-:-:S04]  /*00f0*/  IMAD.WIDE R28, R3, 0x8, R28 ;  /* 0x00000008031c7825 */ /* 0x004fc800078e021c */
[C---:B------:R-:W-:Y:S02]  /*0100*/  IMAD R11, R2.reuse, 0x5556, RZ ;  /* 0x00005556020b7824 */ /* 0x040fe400078e02ff */
[----:B------:R-:W-:Y:S01]  /*0110*/  IMAD R10, R2, 0x2493, RZ ;  /* 0x00002493020a7824 */ /* 0x000fe200078e02ff */
[----:B---3--:R0:W5:Y:S01]  /*0120*/  @!P0 LDG.E.64.CONSTANT R4, desc[UR4][R28.64] ;  /* 0x000000041c048981 */ /* 0x008162000c1e9b00 */
[----:B------:R-:W1:Y:S01]  /*0130*/  @!P0 LDC.64 R2, c[0x0][0x3a0] ;  /* 0x0000e800ff028b82 */ /* 0x000e620000000a00 */
[----:B------:R-:W-:Y:S02]  /*0140*/  SHF.R.U32.HI R11, RZ, 0x10, R11 ;  /* 0x00000010ff0b7819 */ /* 0x000fe4000001160b */
[----:B------:R-:W-:Y:S02]  /*0150*/  SHF.R.U32.HI R10, RZ, 0x10, R10 ;  /* 0x00000010ff0a7819 */ /* 0x000fe4000001160a */
[----:B------:R-:W-:Y:S02]  /*0160*/  PRMT R16, R11, 0x9910, RZ ;  /* 0x000099100b107816 */ /* 0x000fe400000000ff */
[----:B------:R-:W-:-:S02]  /*0170*/  MOV R11, 0x400 ;  /* 0x00000400000b7802 */ /* 0x000fc40000000f00 */
[----:B------:R-:W-:Y:S02]  /*0180*/  PRMT R17, R10, 0x9910, RZ ;  /* 0x000099100a117816 */ /* 0x000fe400000000ff */
[----:B------:R-:W-:Y:S01]  /*0190*/  LEA R15, R18, R11, 0x18 ;  /* 0x0000000b120f7211 */ /* 0x000fe200078ec0ff */
[----:B------:R-:W-:Y:S01]  /*01a0*/  IMAD R11, R16, 0x3, RZ ;  /* 0x00000003100b7824 */ /* 0x000fe200078e02ff */
[----:B------:R-:W-:Y:S01]  /*01b0*/  PRMT R14, R9, 0x9910, RZ ;  /* 0x00009910090e7816 */ /* 0x000fe200000000ff */
[----:B------:R-:W-:Y:S01]  /*01c0*/  IMAD R16, R17, 0x7, RZ ;  /* 0x0000000711107824 */ /* 0x000fe200078e02ff */
[C---:B------:R-:W-:Y:S01]  /*01d0*/  ISETP.GT.U32.AND P1, PT, R9.reuse, 0x8, PT ;  /* 0x000000080900780c */ /* 0x040fe20003f24070 */
[----:B------:R-:W-:Y:S01]  /*01e0*/  IMAD R15, R8, 0xab8, R15 ;  /* 0x00000ab8080f7824 */ /* 0x000fe200078e020f */
[----:B------:R-:W-:Y:S01]  /*01f0*/  BSSY.RECONVERGENT B0, `(.L_x_2398) ;  /* 0x0000041000007945 */ /* 0x000fe20003800200 */
[----:B------:R-:W-:Y:S01]  /*0200*/  IMAD.MOV R8, RZ, RZ, -R11 ;  /* 0x000000ffff087224 */ /* 0x000fe200078e0a0b */
[----:B------:R-:W-:Y:S01]  /*0210*/  ISETP.GT.U32.AND P2, PT, R9, 0x14, PT ;  /* 0x000000140900780c */ /* 0x000fe20003f44070 */
[----:B------:R-:W-:-:S02]  /*0220*/  @!P0 IMAD R11, R0, 0x1b, R9 ;  /* 0x0000001b000b8824 */ /* 0x000fc400078e0209 */
[----:B------:R-:W-:Y:S01]  /*0230*/  IMAD R26, R10, 0x188, R15 ;  /* 0x000001880a1a7824 */ /* 0x000fe200078e020f */
[----:B------:R-:W-:Y:S01]  /*0240*/  PRMT R8, R8, 0x7710, RZ ;  /* 0x0000771008087816 */ /* 0x000fe200000000ff */
[----:B-1----:R-:W-:-:S04]  /*0250*/  @!P0 IMAD.WIDE R10, R11, 0x8, R2 ;  /* 0x000000080b0a8825 */ /* 0x002fc800078e0202 */
[----:B------:R-:W-:Y:S01]  /*0260*/  IMAD R14, R14, 0xab, RZ ;  /* 0x000000ab0e0e7824 */ /* 0x000fe200078e02ff */
[----:B------:R0:W5:Y:S01]  /*0270*/  @!P0 LDG.E.64.CONSTANT R12, desc[UR4][R10.64] ;  /* 0x000000040a0c8981 */ /* 0x000162000c1e9b00 */
[----:B------:R-:W-:Y:S02]  /*0280*/  IMAD.MOV R16, RZ, RZ, -R16 ;  /* 0x000000ffff107224 */ /* 0x000fe400078e0a10 */
[----:B------:R-:W-:Y:S01]  /*0290*/  IMAD.IADD R8, R8, 0x1, R9 ;  /* 0x0000000108087824 */ /* 0x000fe200078e0209 */
[----:B------:R0:W5:Y:S01]  /*02a0*/  @!P0 LDG.E.64.CONSTANT R22, desc[UR4][R10.64+0x48] ;  /* 0x000048040a168981 */ /* 0x000162000c1e9b00 */
[----:B------:R-:W-:Y:S02]  /*02b0*/  LOP3.LUT R14, R14, 0xffff, RZ, 0xc0, !PT ;  /* 0x0000ffff0e0e7812 */ /* 0x000fe400078ec0ff */
[----:B------:R-:W-:Y:S01]  /*02c0*/  PRMT R16, R16, 0x7710, RZ ;  /* 0x0000771010107816 */ /* 0x000fe200000000ff */
[----:B------:R0:W5:Y:S01]  /*02d0*/  @!P0 LDG.E.64.CONSTANT R6, desc[UR4][R10.64+0x90] ;  /* 0x000090040a068981 */ /* 0x000162000c1e9b00 */
[----:B------:R-:W-:-:S02]  /*02e0*/  SHF.R.U32.HI R14, RZ, 0x9, R14 ;  /* 0x00000009ff0e7819 */ /* 0x000fc4000001160e */
[----:B------:R-:W-:Y:S01]  /*02f0*/  LOP3.LUT R8, R8, 0xffff, RZ, 0xc0, !PT ;  /* 0x0000ffff08087812 */ /* 0x000fe200078ec0ff */
[----:B------:R-:W-:Y:S01]  /*0300*/  IMAD.IADD R16, R16, 0x1, R9 ;  /* 0x0000000110107824 */ /* 0x000fe200078e0209 */
[----:B------:R-:W-:-:S04]  /*0310*/  LOP3.LUT R14, R14, 0xffff, RZ, 0xc0, !PT ;  /* 0x0000ffff0e0e7812 */ /* 0x000fc800078ec0ff */
[----:B------:R-:W-:Y:S01]  /*0320*/  LOP3.LUT R17, R16, 0xffff, RZ, 0xc0, !PT ;  /* 0x0000ffff10117812 */ /* 0x000fe200078ec0ff */
[----:B------:R-:W-:-:S04]  /*0330*/  IMAD R15, R14, 0x38, R15 ;  /* 0x000000380e0f7824 */ /* 0x000fc800078e020f */
[--C-:B------:R-:W-:Y:S02]  /*0340*/  IMAD R3, R14, 0x150, R15.reuse ;  /* 0x000001500e037824 */ /* 0x100fe400078e020f */
[C---:B------:R-:W-:Y:S02]  /*0350*/  IMAD R2, R8.reuse, 0x8, R15 ;  /* 0x0000000808027824 */ /* 0x040fe400078e020f */
[----:B------:R-:W-:Y:S02]  /*0360*/  IMAD R3, R8, 0x8, R3 ;  /* 0x0000000808037824 */ /* 0x000fe400078e0203 */
[----:B------:R-:W-:Y:S01]  /*0370*/  IMAD R26, R17, 0x38, R26 ;  /* 0x00000038111a7824 */ /* 0x000fe200078e021a */
[----:B0-----:R-:W-:Y:S06]  /*0380*/  @P1 BRA `(.L_x_2399) ;  /* 0x00000000009c1947 */ /* 0x001fec0003800000 */
        /* <DEDUP_REMOVED lines=18> */
[----:B0-----:R-:W-:Y:S01]  /*04b0*/  DFMA R20, R12, UR38, RZ ;  /* 0x000000260c147c2b */ /* 0x001fe200080000ff */
[----:B------:R-:W0:Y:S01]  /*04c0*/  LDCU.64 UR6, c[0x3][0xa0] ;  /* 0x00c01400ff0677ac */ /* 0x000e220008000a00 */
[----:B------:R-:W-:-:S02]  /*04d0*/  DFMA R14, R22, UR34, R14 ;  /* 0x00000022160e7c2b */ /* 0x000fc4000800000e */
[----:B-1----:R-:W-:Y:S01]  /*04e0*/  DFMA R12, R12, UR44, RZ ;  /* 0x0000002c0c0c7c2b */ /* 0x002fe200080000ff */
[----:B------:R1:W-:Y:S01]  /*04f0*/  STS.64 [R2], R8 ;  /* 0x0000000802007388 */ /* 0x0003e20000000a00 */
[----:B------:R-:W-:Y:S02]  /*0500*/  DFMA R10, R6, UR24, R10 ;  /* 0x00000018060a7c2b */ /* 0x000fe4000800000a */
[----:B--2---:R-:W-:Y:S02]  /*0510*/  DFMA R16, R22, UR16, R16 ;  /* 0x0000001016107c2b */ /* 0x004fe40008000010 */
[----:B------:R-:W-:Y:S02]  /*0520*/  DFMA R14, R6, UR36, R14 ;  /* 0x00000024060e7c2b */ /* 0x000fe4000800000e */
[C---:B---3--:R-:W-:Y:S01]  /*0530*/  DFMA R18, R22.reuse, UR28, R18 ;  /* 0x0000001c16127c2b */ /* 0x048fe20008000012 */
[----:B------:R1:W-:Y:S01]  /*0540*/  STS.64 [R2+0x310], R10 ;  /* 0x0003100a02007388 */ /* 0x0003e20000000a00 */
[----:B------:R-:W-:-:S02]  /*0550*/  DFMA R12, R22, UR46, R12 ;  /* 0x0000002e160c7c2b */ /* 0x000fc4000800000c */
[----:B----4-:R-:W-:Y:S01]  /*0560*/  DFMA R20, R22, UR40, R20 ;  /* 0x0000002816147c2b */ /* 0x010fe20008000014 */
[----:B------:R1:W-:Y:S01]  /*0570*/  STS.64 [R2+0x620], R14 ;  /* 0x0006200e02007388 */ /* 0x0003e20000000a00 */
[C---:B------:R-:W-:Y:S02]  /*0580*/  DFMA R16, R6.reuse, UR18, R16 ;  /* 0x0000001206107c2b */ /* 0x040fe40008000010 */
[C---:B------:R-:W-:Y:S02]  /*0590*/  DFMA R18, R6.reuse, UR30, R18 ;  /* 0x0000001e06127c2b */ /* 0x040fe40008000012 */
[C---:B0-----:R-:W-:Y:S02]  /*05a0*/  DFMA R12, R6.reuse, UR6, R12 ;  /* 0x00000006060c7c2b */ /* 0x041fe4000800000c */
[----:B------:R-:W-:Y:S01]  /*05b0*/  DFMA R20, R6, UR42, R20 ;  /* 0x0000002a06147c2b */ /* 0x000fe20008000014 */
[----:B------:R1:W-:Y:S04]  /*05c0*/  STS.64 [R2+0x188], R16 ;  /* 0x0001881002007388 */ /* 0x0003e80000000a00 */
[----:B------:R1:W-:Y:S04]  /*05d0*/  STS.64 [R2+0x498], R18 ;  /* 0x0004981202007388 */ /* 0x0003e80000000a00 */
[----:B------:R1:W-:Y:S04]  /*05e0*/  STS.64 [R2+0x7a8], R20 ;  /* 0x0007a81402007388 */ /* 0x0003e80000000a00 */
[----:B------:R1:W-:Y:S02]  /*05f0*/  STS.64 [R2+0x930], R12 ;  /* 0x0009300c02007388 */ /* 0x0003e40000000a00 */
.L_x_2399:
[----:B------:R-:W-:Y:S05]  /*0600*/  BSYNC.RECONVERGENT B0 ;  /* 0x0000000000007941 */ /* 0x000fea0003800200 */
.L_x_2398:
        /* <DEDUP_REMOVED lines=8> */
[----:B------:R-:W4:Y:S01]  /*0690*/  LDCU.128 UR12, c[0x3][0x10] ;  /* 0x00c00200ff0c77ac */ /* 0x000f220008000c00 */
[----:B------:R-:W4:Y:S01]  /*06a0*/  LDCU.128 UR32, c[0x3][0x60] ;  /* 0x00c00c00ff2077ac */ /* 0x000f220008000c00 */
[----:B------:R-:W4:Y:S01]  /*06b0*/  LDCU.128 UR24, c[0x3][0x40] ;  /* 0x00c00800ff1877ac */ /* 0x000f220008000c00 */
[----:B------:R-:W4:Y:S01]  /*06c0*/  LDCU.128 UR36, c[0x3][0x70] ;  /* 0x00c00e00ff2477ac */ /* 0x000f220008000c00 */
[----:B------:R-:W4:Y:S01]  /*06d0*/  LDCU.128 UR44, c[0x3][0x90] ;  /* 0x00c01200ff2c77ac */ /* 0x000f220008000c00 */
[----:B------:R-:W1:Y:S01]  /*06e0*/  LDCU.128 UR16, c[0x3][0x20] ;  /* 0x00c00400ff1077ac */ /* 0x000e620008000c00 */
[----:B------:R-:W1:Y:S01]  /*06f0*/  LDCU.128 UR28, c[0x3][0x50] ;  /* 0x00c00a00ff1c77ac */ /* 0x000e620008000c00 */
[----:B------:R-:W1:Y:S01]  /*0700*/  LDCU.128 UR40, c[0x3][0x80] ;  /* 0x00c01000ff2877ac */ /* 0x000e620008000c00 */
[C---:B0-----:R-:W-:Y:S01]  /*0710*/  DFMA R8, R12.reuse, UR8, RZ ;  /* 0x000000080c087c2b */ /* 0x041fe200080000ff */
[----:B------:R-:W0:Y:S01]  /*0720*/  LDCU.64 UR6, c[0x3][0xa0] ;  /* 0x00c01400ff0677ac */ /* 0x000e220008000a00 */
[----:B--2---:R-:W-:-:S02]  /*0730*/  DFMA R10, R12, UR20, RZ ;  /* 0x000000140c0a7c2b */ /* 0x004fc400080000ff */
[C---:B----4-:R-:W-:Y:S02]  /*0740*/  DFMA R14, R12.reuse, UR32, RZ ;  /* 0x000000200c0e7c2b */ /* 0x050fe400080000ff */
[C---:B------:R-:W-:Y:S02]  /*0750*/  DFMA R16, R12.reuse, UR14, RZ ;  /* 0x0000000e0c107c2b */ /* 0x040fe400080000ff */
[C---:B------:R-:W-:Y:S02]  /*0760*/  DFMA R18, R12.reuse, UR26, RZ ;  /* 0x0000001a0c127c2b */ /* 0x040fe400080000ff */
[C---:B------:R-:W-:Y:S02]  /*0770*/  DFMA R20, R12.reuse, UR38, RZ ;  /* 0x000000260c147c2b */ /* 0x040fe400080000ff */
[----:B------:R-:W-:Y:S02]  /*0780*/  DFMA R12, R12, UR44, RZ ;  /* 0x0000002c0c0c7c2b */ /* 0x000fe400080000ff */
[----:B-1----:R-:W-:-:S02]  /*0790*/  DFMA R8, R22, UR10, R8 ;  /* 0x0000000a16087c2b */ /* 0x002fc40008000008 */
[C---:B------:R-:W-:Y:S02]  /*07a0*/  DFMA R10, R22.reuse, UR22, R10 ;  /* 0x00000016160a7c2b */ /* 0x040fe4000800000a */
[C---:B------:R-:W-:Y:S02]  /*07b0*/  DFMA R14, R22.reuse, UR34, R14 ;  /* 0x00000022160e7c2b */ /* 0x040fe4000800000e */
[C---:B------:R-:W-:Y:S02]  /*07c0*/  DFMA R16, R22.reuse, UR16, R16 ;  /* 0x0000001016107c2b */ /* 0x040fe40008000010 */
[C---:B------:R-:W-:Y:S02]  /*07d0*/  DFMA R18, R22.reuse, UR28, R18 ;  /* 0x0000001c16127c2b */ /* 0x040fe40008000012 */
[C---:B------:R-:W-:Y:S02]  /*07e0*/  DFMA R20, R22.reuse, UR40, R20 ;  /* 0x0000002816147c2b */ /* 0x040fe40008000014 */
[----:B------:R-:W-:-:S02]  /*07f0*/  DFMA R12, R22, UR46, R12 ;  /* 0x0000002e160c7c2b */ /* 0x000fc4000800000c */
[C---:B---3--:R-:W-:Y:S02]  /*0800*/  DFMA R8, R6.reuse, UR12, R8 ;  /* 0x0000000c06087c2b */ /* 0x048fe40008000008 */
[C---:B------:R-:W-:Y:S02]  /*0810*/  DFMA R16, R6.reuse, UR18, R16 ;  /* 0x0000001206107c2b */ /* 0x040fe40008000010 */
[C---:B------:R-:W-:Y:S02]  /*0820*/  DFMA R10, R6.reuse, UR24, R10 ;  /* 0x00000018060a7c2b */ /* 0x040fe4000800000a */
[C---:B------:R-:W-:Y:S01]  /*0830*/  DFMA R18, R6.reuse, UR30, R18 ;  /* 0x0000001e06127c2b */ /* 0x040fe20008000012 */
[----:B------:R2:W-:Y:S01]  /*0840*/  STS.64 [R3], R8 ;  /* 0x0000000803007388 */ /* 0x0005e20000000a00 */
        /* <DEDUP_REMOVED lines=8> */
[----:B------:R2:W-:Y:S02]  /*08d0*/  STS.64 [R3+0x150], R12 ;  /* 0x0001500c03007388 */ /* 0x0005e40000000a00 */
.L_x_2401:
[----:B------:R-:W-:Y:S05]  /*08e0*/  BSYNC.RECONVERGENT B0 ;  /* 0x0000000000007941 */ /* 0x000fea0003800200 */
.L_x_2400:
[----:B------:R-:W-:Y:S06]  /*08f0*/  BAR.SYNC.DEFER_BLOCKING 0x0 ;  /* 0x0000000000007b1d */ /* 0x000fec0000010000 */
[----:B------:R-:W0:Y:S01]  /*0900*/  LDCU.64 UR36, c[0x3][0x18] ;  /* 0x00c00300ff2477ac */ /* 0x000e220008000a00 */
[----:B------:R-:W3:Y:S01]  /*0910*/  LDCU.64 UR38, c[0x3][0x48] ;  /* 0x00c00900ff2677ac */ /* 0x000ee20008000a00 */
[----:B------:R-:W4:Y:S01]  /*0920*/  LDCU.64 UR40, c[0x3][0x78] ;  /* 0x00c00f00ff2877ac */ /* 0x000f220008000a00 */
[----:B------:R-:W0:Y:S01]  /*0930*/  LDCU.128 UR8, c[0x3][URZ] ;  /* 0x00c00000ff0877ac */ /* 0x000e220008000c00 */
[----:B------:R-:W3:Y:S01]  /*0940*/  LDCU.128 UR12, c[0x3][0x30] ;  /* 0x00c00600ff0c77ac */ /* 0x000ee20008000c00 */
[----:B-----5:R-:W0:Y:S01]  /*0950*/  LDS.64 R6, [R26] ;  /* 0x000000001a067984 */ /* 0x020e220000000a00 */
[----:B------:R-:W4:Y:S03]  /*0960*/  LDCU.128 UR16, c[0x3][0x60] ;  /* 0x00c00c00ff1077ac */ /* 0x000f260008000c00 */
[----:B-12---:R-:W1:Y:S01]  /*0970*/  LDS.64 R12, [R26+0x8] ;  /* 0x000008001a0c7984 */ /* 0x006e620000000a00 */
[----:B------:R-:W2:Y:S03]  /*0980*/  LDCU.128 UR20, c[0x3][0x90] ;  /* 0x00c01200ff1477ac */ /* 0x000ea60008000c00 */
[----:B------:R-:W1:Y:S01]  /*0990*/  LDS.64 R16, [R26+0x10] ;  /* 0x000010001a107984 */ /* 0x000e620000000a00 */
[----:B------:R-:W1:Y:S01]  /*09a0*/  LDCU.128 UR24, c[0x3][0x20] ;  /* 0x00c00400ff1877ac */ /* 0x000e620008000c00 */
[----:B------:R-:W1:Y:S01]  /*09b0*/  LDCU.128 UR28, c[0x3][0x50] ;  /* 0x00c00a00ff1c77ac */ /* 0x000e620008000c00 */
[----:B------:R-:W1:Y:S01]  /*09c0*/  LDCU.128 UR32, c[0x3][0x80] ;  /* 0x00c01000ff2077ac */ /* 0x000e620008000c00 */
[----:B------:R-:W1:Y:S01]  /*09d0*/  LDCU.64 UR6, c[0x3][0x10] ;  /* 0x00c00200ff0677ac */ /* 0x000e620008000a00 */
[----:B------:R-:W1:Y:S01]  /*09e0*/  LDCU.64 UR42, c[0x3][0x40] ;  /* 0x00c00800ff2a77ac */ /* 0x000e620008000a00 */
[----:B------:R-:W1:Y:S01]  /*09f0*/  LDCU.64 UR44, c[0x3][0x70] ;  /* 0x00c00e00ff2c77ac */ /* 0x000e620008000a00 */
[----:B------:R-:W1:Y:S01]  /*0a00*/  LDCU.64 UR46, c[0x3][0xa0] ;  /* 0x00c01400ff2e77ac */ /* 0x000e620008000a00 */
[----:B0-----:R-:W-:-:S02]  /*0a10*/  DFMA R20, R6, UR8, RZ ;  /* 0x0000000806147c2b */ /* 0x001fc400080000ff */
[C---:B------:R-:W-:Y:S02]  /*0a20*/  DFMA R22, R6.reuse, UR36, RZ ;  /* 0x0000002406167c2b */ /* 0x040fe400080000ff */
[C---:B---3--:R-:W-:Y:S02]  /*0a30*/  DFMA R8, R6.reuse, UR12, RZ ;  /* 0x0000000c06087c2b */ /* 0x048fe400080000ff */
[C---:B------:R-:W-:Y:S02]  /*0a40*/  DFMA R10, R6.reuse, UR38, RZ ;  /* 0x00000026060a7c2b */ /* 0x040fe400080000ff */
[C---:B----4-:R-:W-:Y:S02]  /*0a50*/  DFMA R18, R6.reuse, UR16, RZ ;  /* 0x0000001006127c2b */ /* 0x050fe400080000ff */
[C---:B------:R-:W-:Y:S02]  /*0a60*/  DFMA R14, R6.reuse, UR40, RZ ;  /* 0x00000028060e7c2b */ /* 0x040fe400080000ff */
[----:B--2---:R-:W-:-:S02]  /*0a70*/  DFMA R6, R6, UR20, RZ ;  /* 0x0000001406067c2b */ /* 0x004fc400080000ff */
[C---:B-1----:R-:W-:Y:S02]  /*0a80*/  DFMA R20, R12.reuse, UR10, R20 ;  /* 0x0000000a0c147c2b */ /* 0x042fe40008000014 */
[C---:B------:R-:W-:Y:S02]  /*0a90*/  DFMA R22, R12.reuse, UR24, R22 ;  /* 0x000000180c167c2b */ /* 0x040fe40008000016 */
[C---:B------:R-:W-:Y:S02]  /*0aa0*/  DFMA R8, R12.reuse, UR14, R8 ;  /* 0x0000000e0c087c2b */ /* 0x040fe40008000008 */
[C---:B------:R-:W-:Y:S02]  /*0ab0*/  DFMA R10, R12.reuse, UR28, R10 ;  /* 0x0000001c0c0a7c2b */ /* 0x040fe4000800000a */
[C---:B------:R-:W-:Y:S02]  /*0ac0*/  DFMA R18, R12.reuse, UR18, R18 ;  /* 0x000000120c127c2b */ /* 0x040fe40008000012 */
[----:B------:R-:W-:-:S02]  /*0ad0*/  DFMA R14, R12, UR32, R14 ;  /* 0x000000200c0e7c2b */ /* 0x000fc4000800000e */
[----:B------:R-:W-:Y:S02]  /*0ae0*/  DFMA R6, R12, UR22, R6 ;  /* 0x000000160c067c2b */ /* 0x000fe40008000006 */
[C---:B------:R-:W-:Y:S01]  /*0af0*/  DFMA R20, R16.reuse, UR6, R20 ;  /* 0x0000000610147c2b */ /* 0x040fe20008000014 */
[----:B------:R-:W-:Y:S01]  /*0b00*/  CS2R R12, SRZ ;  /* 0x00000000000c7805 */ /* 0x000fe2000001ff00 */
[C---:B------:R-:W-:Y:S01]  /*0b10*/  DFMA R22, R16.reuse, UR26, R22 ;  /* 0x0000001a10167c2b */ /* 0x040fe20008000016 */
[----:B------:R-:W0:Y:S01]  /*0b20*/  LDCU.64 UR26, c[0x3][0x28] ;  /* 0x00c00500ff1a77ac */ /* 0x000e220008000a00 */
[C---:B------:R-:W-:Y:S02]  /*0b30*/  DFMA R8, R16.reuse, UR42, R8 ;  /* 0x0000002a10087c2b */ /* 0x040fe40008000008 */
[C---:B------:R-:W-:Y:S01]  /*0b40*/  DFMA R10, R16.reuse, UR30, R10 ;  /* 0x0000001e100a7c2b */ /* 0x040fe2000800000a */
[----:B------:R-:W2:Y:S01]  /*0b50*/  @!P0 LDG.E.64.CONSTANT R12, desc[UR4][R28.64+0x10] ;  /* 0x000010041c0c8981 */ /* 0x000ea2000c1e9b00 */
[C---:B------:R-:W-:Y:S01]  /*0b60*/  DFMA R18, R16.reuse, UR44, R18 ;  /* 0x0000002c10127c2b */ /* 0x040fe20008000012 */
[----:B------:R-:W1:Y:S01]  /*0b70*/  LDCU.64 UR30, c[0x3][0x40] ;  /* 0x00c00800ff1e77ac */ /* 0x000e620008000a00 */
[----:B------:R-:W-:-:S02]  /*0b80*/  DFMA R14, R16, UR34, R14 ;  /* 0x00000022100e7c2b */ /* 0x000fc4000800000e */
[----:B------:R-:W-:Y:S01]  /*0b90*/  DFMA R16, R16, UR46, R6 ;  /* 0x0000002e10107c2b */ /* 0x000fe20008000006 */
[----:B------:R-:W3:Y:S01]  /*0ba0*/  LDCU.64 UR34, c[0x3][0x58] ;  /* 0x00c00b00ff2277ac */ /* 0x000ee20008000a00 */
[----:B------:R-:W-:-:S06]  /*0bb0*/  CS2R R6, SRZ ;  /* 0x0000000000067805 */ /* 0x000fcc000001ff00 */
[----:B------:R-:W4:Y:S01]  /*0bc0*/  @!P0 LDG.E.64.CONSTANT R6, desc[UR4][R28.64+0x8] ;  /* 0x000008041c068981 */ /* 0x000f22000c1e9b00 */
[----:B------:R-:W-:Y:S01]  /*0bd0*/  DMUL R4, R20, R4 ;  /* 0x0000000414047228 */ /* 0x000fe20000000000 */
        /* <DEDUP_REMOVED lines=8> */
[----:B---3--:R-:W-:Y:S01]  /*0c60*/  DMUL R20, R10, R20 ;  /* 0x000000140a147228 */ /* 0x008fe20000000000 */
[----:B------:R-:W-:-:S06]  /*0c70*/  CS2R R10, SRZ ;  /* 0x00000000000a7805 */ /* 0x000fcc000001ff00 */
[----:B------:R-:W3:Y:S01]  /*0c80*/  @!P0 LDG.E.64.CONSTANT R10, desc[UR4][R28.64+0x30] ;  /* 0x000030041c0a8981 */ /* 0x000ee2000c1e9b00 */
[----:B------:R-:W-:-:S08]  /*0c90*/  DFMA R24, R4, UR6, RZ ;  /* 0x0000000604187c2b */ /* 0x000fd000080000ff */
[----:B0-----:R-:W-:Y:S01]  /*0ca0*/  DFMA R24, R6, UR26, R24 ;  /* 0x0000001a06187c2b */ /* 0x001fe20008000018 */
[----:B------:R-:W0:Y:S07]  /*0cb0*/  LDCU.64 UR26, c[0x3][0x70] ;  /* 0x00c00e00ff1a77ac */ /* 0x000e2e0008000a00 */
[----:B-1----:R-:W-:Y:S01]  /*0cc0*/  DFMA R24, R8, UR30, R24 ;  /* 0x0000001e08187c2b */ /* 0x002fe20008000018 */
[----:B------:R-:W1:Y:S07]  /*0cd0*/  LDCU.64 UR30, c[0x3][0x88] ;  /* 0x00c01100ff1e77ac */ /* 0x000e6e0008000a00 */
[----:B------:R-:W-:Y:S01]  /*0ce0*/  DFMA R24, R20, UR34, R24 ;  /* 0x0000002214187c2b */ /* 0x000fe20008000018 */
[----:B------:R-:W1:Y:S01]  /*0cf0*/  LDCU.64 UR34, c[0x3][0xa0] ;  /* 0x00c01400ff2277ac */ /* 0x000e620008000a00 */
[----:B------:R-:W-:Y:S01]  /*0d00*/  BSSY.RECONVERGENT B0, `(.L_x_2402) ;  /* 0x000003f000007945 */ /* 0x000fe20003800200 */
[----:B--2---:R-:W-:-:S02]  /*0d10*/  DMUL R14, R14, R12 ;  /* 0x0000000c0e0e7228 */ /* 0x004fc40000000000 */
[----:B------:R-:W-:Y:S02]  /*0d20*/  DFMA R12, R4, UR10, RZ ;  /* 0x0000000a040c7c2b */ /* 0x000fe400080000ff */
[----:B----4-:R-:W-:Y:S02]  /*0d30*/  DMUL R18, R18, R22 ;  /* 0x0000001612127228 */ /* 0x010fe40000000000 */
[----:B------:R-:W-:-:S04]  /*0d40*/  DFMA R22, R4, UR8, RZ ;  /* 0x0000000804167c2b */ /* 0x000fc800080000ff */
[----:B------:R-:W-:-:S04]  /*0d50*/  DFMA R12, R6, UR24, R12 ;  /* 0x00000018060c7c2b */ /* 0x000fc8000800000c */
[----:B------:R-:W-:-:S04]  /*0d60*/  DFMA R22, R6, UR36, R22 ;  /* 0x0000002406167c2b */ /* 0x000fc80008000016 */
[----:B------:R-:W-:-:S04]  /*0d70*/  DFMA R12, R8, UR14, R12 ;  /* 0x0000000e080c7c2b */ /* 0x000fc8000800000c */
[----:B------:R-:W-:-:S04]  /*0d80*/  DFMA R22, R8, UR12, R22 ;  /* 0x0000000c08167c2b */ /* 0x000fc80008000016 */
[----:B------:R-:W-:-:S04]  /*0d90*/  DFMA R12, R20, UR28, R12 ;  /* 0x0000001c140c7c2b */ /* 0x000fc8000800000c */
[----:B------:R-:W-:-:S04]  /*0da0*/  DFMA R22, R20, UR38, R22 ;  /* 0x0000002614167c2b */ /* 0x000fc80008000016 */
[C---:B------:R-:W-:Y:S02]  /*0db0*/  DFMA R12, R18.reuse, UR18, R12 ;  /* 0x00000012120c7c2b */ /* 0x040fe4000800000c */
[C---:B0-----:R-:W-:Y:S02]  /*0dc0*/  DFMA R24, R18.reuse, UR26, R24 ;  /* 0x0000001a12187c2b */ /* 0x041fe40008000018 */
[----:B------:R-:W-:Y:S02]  /*0dd0*/  DFMA R22, R18, UR16, R22 ;  /* 0x0000001012167c2b */ /* 0x000fe40008000016 */
[----:B---3--:R-:W-:Y:S02]  /*0de0*/  DMUL R10, R16, R10 ;  /* 0x0000000a100a7228 */ /* 0x008fe40000000000 */
[C---:B------:R-:W-:Y:S02]  /*0df0*/  DFMA R12, R14.reuse, UR32, R12 ;  /* 0x000000200e0c7c2b */ /* 0x040fe4000800000c */
[----:B-1----:R-:W-:-:S02]  /*0e00*/  DFMA R24, R14, UR30, R24 ;  /* 0x0000001e0e187c2b */ /* 0x002fc40008000018 */
[----:B------:R-:W-:-:S04]  /*0e10*/  DFMA R22, R14, UR40, R22 ;  /* 0x000000280e167c2b */ /* 0x000fc80008000016 */
[C---:B------:R-:W-:Y:S02]  /*0e20*/  DFMA R12, R10.reuse, UR22, R12 ;  /* 0x000000160a0c7c2b */ /* 0x040fe4000800000c */
[C---:B------:R-:W-:Y:S02]  /*0e30*/  DFMA R24, R10.reuse, UR34, R24 ;  /* 0x000000220a187c2b */ /* 0x040fe40008000018 */
[----:B------:R-:W-:-:S03]  /*0e40*/  DFMA R22, R10, UR20, R22 ;  /* 0x000000140a167c2b */ /* 0x000fc60008000016 */
        /* <DEDUP_REMOVED lines=11> */
[----:B------:R-:W1:Y:S04]  /*0f00*/  LDS.64 R14, [R3+0xa8] ;  /* 0x0000a800030e7984 */ /* 0x000e680000000a00 */
[----:B------:R-:W3:Y:S04]  /*0f10*/  LDS.64 R16, [R3+0xe0] ;  /* 0x0000e00003107984 */ /* 0x000ee80000000a00 */
[----:B------:R-:W5:Y:S01]  /*0f20*/  LDS.64 R18, [R3+0x118] ;  /* 0x0001180003127984 */ /* 0x000f620000000a00 */
[----:B0-----:R-:W-:-:S08]  /*0f30*/  DFMA R20, R24, UR8, RZ ;  /* 0x0000000818147c2b */ /* 0x001fd000080000ff */
[----:B--2---:R-:W-:Y:S02]  /*0f40*/  DFMA R22, R10, UR36, R20 ;  /* 0x000000240a167c2b */ /* 0x004fe40008000014 */
[----:B------:R-:W0:Y:S06]  /*0f50*/  LDS.64 R20, [R3+0x150] ;  /* 0x0001500003147984 */ /* 0x000e2c0000000a00 */
[----:B----4-:R-:W-:-:S08]  /*0f60*/  DFMA R22, R12, UR12, R22 ;  /* 0x0000000c0c167c2b */ /* 0x010fd00008000016 */
[----:B-1----:R-:W-:-:S08]  /*0f70*/  DFMA R22, R14, UR38, R22 ;  /* 0x000000260e167c2b */ /* 0x002fd00008000016 */
[----:B---3--:R-:W-:-:S08]  /*0f80*/  DFMA R22, R16, UR16, R22 ;  /* 0x0000001010167c2b */ /* 0x008fd00008000016 */
[----:B-----5:R-:W-:-:S08]  /*0f90*/  DFMA R22, R18, UR40, R22 ;  /* 0x0000002812167c2b */ /* 0x020fd00008000016 */
[----:B0-----:R-:W-:Y:S02]  /*0fa0*/  DFMA R26, R20, UR20, R22 ;  /* 0x00000014141a7c2b */ /* 0x001fe40008000016 */
[C---:B------:R-:W-:Y:S02]  /*0fb0*/  DFMA R22, R24.reuse, UR10, RZ ;  /* 0x0000000a18167c2b */ /* 0x040fe400080000ff */
[----:B------:R-:W-:-:S03]  /*0fc0*/  DFMA R24, R24, UR6, RZ ;  /* 0x0000000618187c2b */ /* 0x000fc600080000ff */
[----:B------:R1:W-:Y:S03]  /*0fd0*/  STS.64 [R3], R26 ;  /* 0x0000001a03007388 */ /* 0x0003e60000000a00 */
[C---:B------:R-:W-:Y:S02]  /*0fe0*/  DFMA R22, R10.reuse, UR24, R22 ;  /* 0x000000180a167c2b */ /* 0x040fe40008000016 */
[----:B------:R-:W-:Y:S01]  /*0ff0*/  DFMA R24, R10, UR26, R24 ;  /* 0x0000001a0a187c2b */ /* 0x000fe20008000018 */
[----:B------:R-:W0:Y:S05]  /*1000*/  LDCU.64 UR26, c[0x3][0x70] ;  /* 0x00c00e00ff1a77ac */ /* 0x000e2a0008000a00 */
[----:B------:R-:W-:-:S02]  /*1010*/  DFMA R22, R12, UR14, R22 ;  /* 0x0000000e0c167c2b */ /* 0x000fc40008000016 */
[----:B------:R-:W-:Y:S01]  /*1020*/  DFMA R24, R12, UR30, R24 ;  /* 0x0000001e0c187c2b */ /* 0x000fe20008000018 */
[----:B------:R-:W2:Y:S05]  /*1030*/  LDCU.64 UR30, c[0x3][0x88] ;  /* 0x00c01100ff1e77ac */ /* 0x000eaa0008000a00 */
[C---:B------:R-:W-:Y:S02]  /*1040*/  DFMA R22, R14.reuse, UR28, R22 ;  /* 0x0000001c0e167c2b */ /* 0x040fe40008000016 */
[----:B------:R-:W-:Y:S01]  /*1050*/  DFMA R24, R14, UR34, R24 ;  /* 0x000000220e187c2b */ /* 0x000fe20008000018 */
[----:B------:R-:W3:Y:S05]  /*1060*/  LDCU.64 UR34, c[0x3][0xa0] ;  /* 0x00c01400ff2277ac */ /* 0x000eea0008000a00 */
[----:B------:R-:W-:-:S02]  /*1070*/  DFMA R22, R16, UR18, R22 ;  /* 0x0000001210167c2b */ /* 0x000fc40008000016 */
[----:B0-----:R-:W-:-:S06]  /*1080*/  DFMA R24, R16, UR26, R24 ;  /* 0x0000001a10187c2b */ /* 0x001fcc0008000018 */
[C---:B------:R-:W-:Y:S02]  /*1090*/  DFMA R22, R18.reuse, UR32, R22 ;  /* 0x0000002012167c2b */ /* 0x040fe40008000016 */
[----:B--2---:R-:W-:-:S06]  /*10a0*/  DFMA R24, R18, UR30, R24 ;  /* 0x0000001e12187c2b */ /* 0x004fcc0008000018 */
[C---:B------:R-:W-:Y:S02]  /*10b0*/  DFMA R22, R20.reuse, UR22, R22 ;  /* 0x0000001614167c2b */ /* 0x040fe40008000016 */
[----:B---3--:R-:W-:-:S05]  /*10c0*/  DFMA R24, R20, UR34, R24 ;  /* 0x0000002214187c2b */ /* 0x008fca0008000018 */
[----:B------:R1:W-:Y:S04]  /*10d0*/  STS.64 [R3+0x38], R22 ;  /* 0x0000381603007388 */ /* 0x0003e80000000a00 */
[----:B------:R1:W-:Y:S02]  /*10e0*/  STS.64 [R3+0x70], R24 ;  /* 0x0000701803007388 */ /* 0x0003e40000000a00 */
.L_x_2403:
[----:B------:R-:W-:Y:S05]  /*10f0*/  BSYNC.RECONVERGENT B0 ;  /* 0x0000000000007941 */ /* 0x000fea0003800200 */
.L_x_2402:
[----:B-1----:R-:W1:Y:S01]  /*1100*/  S2R R3, SR_TID.X ;  /* 0x0000000000037919 */ /* 0x002e620000002100 */
[----:B------:R-:W-:Y:S01]  /*1110*/  BSSY.RECONVERGENT B0, `(.L_x_2404) ;  /* 0x0000026000007945 */ /* 0x000fe20003800200 */
[----:B------:R-:W-:Y:S01]  /*1120*/  BAR.SYNC.DEFER_BLOCKING 0x0 ;  /* 0x0000000000007b1d */ /* 0x000fe20000010000 */
[----:B-1----:R-:W-:-:S05]  /*1130*/  ISETP.GT.U32.OR P0, PT, R3, 0x8, P0 ;  /* 0x000000080300780c */ /* 0x002fca0000704470 */
[----:B------:R-:W-:Y:S08]  /*1140*/  @P1 BRA `(.L_x_2405) ;  /* 0x0000000000881947 */ /* 0x000ff00003800000 */
[----:B------:R-:W1:Y:S01]  /*1150*/  LDS.64 R8, [R2] ;  /* 0x0000000002087984 */ /* 0x000e620000000a00 */
[----:B------:R-:W2:Y:S03]  /*1160*/  LDCU.64 UR26, c[0x3][0x28] ;  /* 0x00c00500ff1a77ac */ /* 0x000ea60008000a00 */
[----:B------:R-:W3:Y:S01]  /*1170*/  LDS.64 R14, [R2+0x188] ;  /* 0x00018800020e7984 */ /* 0x000ee20000000a00 */
[----:B------:R-:W4:Y:S03]  /*1180*/  LDCU.64 UR30, c[0x3][0x40] ;  /* 0x00c00800ff1e77ac */ /* 0x000f260008000a00 */
[----:B0-----:R-:W0:Y:S01]  /*1190*/  LDS.64 R12, [R2+0x310] ;  /* 0x00031000020c7984 */ /* 0x001e220000000a00 */
[----:B------:R-:W5:Y:S03]  /*11a0*/  LDCU.64 UR34, c[0x3][0x58] ;  /* 0x00c00b00ff2277ac */ /* 0x000f660008000a00 */
[----:B------:R-:W5:Y:S04]  /*11b0*/  LDS.64 R10, [R2+0x498] ;  /* 0x00049800020a7984 */ /* 0x000f680000000a00 */
[----:B------:R-:W5:Y:S04]  /*11c0*/  LDS.64 R6, [R2+0x620] ;  /* 0x0006200002067984 */ /* 0x000f680000000a00 */
[----:B------:R-:W5:Y:S01]  /*11d0*/  LDS.64 R4, [R2+0x7a8] ;  /* 0x0007a80002047984 */ /* 0x000f620000000a00 */
[----:B-1----:R-:W-:-:S02]  /*11e0*/  DFMA R16, R8, UR8, RZ ;  /* 0x0000000808107c2b */ /* 0x002fc400080000ff */
[C---:B------:R-:W-:Y:S02]  /*11f0*/  DFMA R18, R8.reuse, UR10, RZ ;  /* 0x0000000a08127c2b */ /* 0x040fe400080000ff */
[----:B------:R-:W-:Y:S01]  /*1200*/  DFMA R20, R8, UR6, RZ ;  /* 0x0000000608147c2b */ /* 0x000fe200080000ff */
[----:B------:R-:W1:Y:S03]  /*1210*/  LDS.64 R8, [R2+0x930] ;  /* 0x0009300002087984 */ /* 0x000e660000000a00 */
[C---:B---3--:R-:W-:Y:S02]  /*1220*/  DFMA R16, R14.reuse, UR36, R16 ;  /* 0x000000240e107c2b */ /* 0x048fe40008000010 */
[C---:B------:R-:W-:Y:S02]  /*1230*/  DFMA R18, R14.reuse, UR24, R18 ;  /* 0x000000180e127c2b */ /* 0x040fe40008000012 */
[----:B--2---:R-:W-:Y:S01]  /*1240*/  DFMA R20, R14, UR26, R20 ;  /* 0x0000001a0e147c2b */ /* 0x004fe20008000014 */
[----:B------:R-:W2:Y:S03]  /*1250*/  LDCU.64 UR26, c[0x3][0x70] ;  /* 0x00c00e00ff1a77ac */ /* 0x000ea60008000a00 */
[----:B0-----:R-:W-:-:S02]  /*1260*/  DFMA R16, R12, UR12, R16 ;  /* 0x0000000c0c107c2b */ /* 0x001fc40008000010 */
[C---:B------:R-:W-:Y:S02]  /*1270*/  DFMA R18, R12.reuse, UR14, R18 ;  /* 0x0000000e0c127c2b */ /* 0x040fe40008000012 */
[----:B----4-:R-:W-:Y:S01]  /*1280*/  DFMA R20, R12, UR30, R20 ;  /* 0x0000001e0c147c2b */ /* 0x010fe20008000014 */
[----:B------:R-:W0:Y:S03]  /*1290*/  LDCU.64 UR30, c[0x3][0x88] ;  /* 0x00c01100ff1e77ac */ /* 0x000e260008000a00 */
[C---:B-----5:R-:W-:Y:S02]  /*12a0*/  DFMA R16, R10.reuse, UR38, R16 ;  /* 0x000000260a107c2b */ /* 0x060fe40008000010 */
[C---:B------:R-:W-:Y:S02]  /*12b0*/  DFMA R18, R10.reuse, UR28, R18 ;  /* 0x0000001c0a127c2b */ /* 0x040fe40008000012 */
[----:B------:R-:W-:Y:S01]  /*12c0*/  DFMA R20, R10, UR34, R20 ;  /* 0x000000220a147c2b */ /* 0x000fe20008000014 */
[----:B------:R-:W3:Y:S03]  /*12d0*/  LDCU.64 UR34, c[0x3][0xa0] ;  /* 0x00c01400ff2277ac */ /* 0x000ee60008000a00 */
[----:B------:R-:W-:-:S02]  /*12e0*/  DFMA R16, R6, UR16, R16 ;  /* 0x0000001006107c2b */ /* 0x000fc40008000010 */
[C---:B------:R-:W-:Y:S02]  /*12f0*/  DFMA R18, R6.reuse, UR18, R18 ;  /* 0x0000001206127c2b */ /* 0x040fe40008000012 */
[----:B--2---:R-:W-:-:S04]  /*1300*/  DFMA R20, R6, UR26, R20 ;  /* 0x0000001a06147c2b */ /* 0x004fc80008000014 */
[C---:B------:R-:W-:Y:S02]  /*1310*/  DFMA R16, R4.reuse, UR40, R16 ;  /* 0x0000002804107c2b */ /* 0x040fe40008000010 */
[C---:B------:R-:W-:Y:S02]  /*1320*/  DFMA R18, R4.reuse, UR32, R18 ;  /* 0x0000002004127c2b */ /* 0x040fe40008000012 */
[----:B0-----:R-:W-:-:S04]  /*1330*/  DFMA R20, R4, UR30, R20 ;  /* 0x0000001e04147c2b */ /* 0x001fc80008000014 */
[C---:B-1----:R-:W-:Y:S02]  /*1340*/  DFMA R4, R8.reuse, UR20, R16 ;  /* 0x0000001408047c2b */ /* 0x042fe40008000010 */
[C---:B------:R-:W-:Y:S02]  /*1350*/  DFMA R6, R8.reuse, UR22, R18 ;  /* 0x0000001608067c2b */ /* 0x040fe40008000012 */
[----:B---3--:R-:W-:-:S11]  /*1360*/  DFMA R8, R8, UR34, R20 ;  /* 0x0000002208087c2b */ /* 0x008fd60008000014 */
.L_x_2405:
[----:B------:R-:W-:Y:S05]  /*1370*/  BSYNC.RECONVERGENT B0 ;  /* 0x0000000000007941 */ /* 0x000fea0003800200 */
.L_x_2404:
[----:B------:R-:W-:Y:S06]  /*1380*/  BAR.SYNC.DEFER_BLOCKING 0x0 ;  /* 0x0000000000007b1d */ /* 0x000fec0000010000 */
[----:B------:R-:W-:Y:S05]  /*1390*/  @P0 EXIT ;  /* 0x000000000000094d */ /* 0x000fea0003800000 */
[----:B------:R-:W1:Y:S01]  /*13a0*/  LDC.64 R10, c[0x0][0x3a8] ;  /* 0x0000ea00ff0a7b82 */ /* 0x000e620000000a00 */
[----:B------:R-:W-:-:S04]  /*13b0*/  IMAD R3, R0, 0x1b, R3 ;  /* 0x0000001b00037824 */ /* 0x000fc800078e0203 */
[----:B-1----:R-:W-:-:S05]  /*13c0*/  IMAD.WIDE R2, R3, 0x8, R10 ;  /* 0x0000000803027825 */ /* 0x002fca00078e020a */
[----:B------:R-:W-:Y:S04]  /*13d0*/  STG.E.64 desc[UR4][R2.64], R4 ;  /* 0x0000000402007986 */ /* 0x000fe8000c101b04 */
[----:B------:R-:W-:Y:S04]  /*13e0*/  STG.E.64 desc[UR4][R2.64+0x48], R6 ;  /* 0x0000480602007986 */ /* 0x000fe8000c101b04 */
[----:B------:R-:W-:Y:S01]  /*13f0*/  STG.E.64 desc[UR4][R2.64+0x90], R8 ;  /* 0x0000900802007986 */ /* 0x000fe2000c101b04 */
[----:B------:R-:W-:Y:S05]  /*1400*/  EXIT ;  /* 0x000000000000794d */ /* 0x000fea0003800000 */
.L_x_2406:
        /* <DEDUP_REMOVED lines=15> */
.L_x_3178:


//--------------------- .text._Z40massMatrixMultiplyMonolithicGlobalKernelILi3ELi7ELi2EEviPKdS1_S1_S1_Pd --------------------------
	.section	.text._Z40massMatrixMultiplyMonolithicGlobalKernelILi3ELi7ELi2EEviPKdS1_S1_S1_Pd,"ax",@progbits
	.align	128
        .global         _Z40massMatrixMultiplyMonolithicGlobalKernelILi3ELi7ELi2EEviPKdS1_S1_S1_Pd
        .type           _Z40massMatrixMultiplyMonolithicGlobalKernelILi3ELi7ELi2EEviPKdS1_S1_S1_Pd,@function
        .size           _Z40massMatrixMultiplyMonolithicGlobalKernelILi3ELi7ELi2EEviPKdS1_S1_S1_Pd,(.L_x_3179 - _Z40massMatrixMultiplyMonolithicGlobalKernelILi3ELi7ELi2EEviPKdS1_S1_S1_Pd)
        .other          _Z40massMatrixMultiplyMonolithicGlobalKernelILi3ELi7ELi2EEviPKdS1_S1_S1_Pd,@"STO_CUDA_ENTRY STV_DEFAULT"
_Z40massMatrixMultiplyMonolithicGlobalKernelILi3ELi7ELi2EEviPKdS1_S1_S1_Pd:
.text._Z40massMatrixMultiplyMonolithicGlobalKernelILi3ELi7ELi2EEviPKdS1_S1_S1_Pd:
        /* <DEDUP_REMOVED lines=8> */
[----:B------:R-:W5:Y:S01]  /*0080*/  S2R R5, SR_CgaCtaId ;  /* 0x0000000000057919 */ /* 0x000f620000008800 */
[----:B0-----:R-:W-:Y:S01]  /*0090*/  IMAD R3, R2, 0x2, R13 ;  /* 0x0000000202037824 */ /* 0x001fe200078e020d */
[----:B---3--:R-:W-:-:S03]  /*00a0*/  LOP3.LUT R2, R0, 0xffff, RZ, 0xc0, !PT ;  /* 0x0000ffff00027812 */ /* 0x008fc600078ec0ff */
[C---:B------:R-:W-:Y:S02]  /*00b0*/  IMAD R61, R3.reuse, 0x31, R0 ;  /* 0x00000031033d7824 */ /* 0x040fe400078e0200 */
[----:B------:R-:W-:Y:S01]  /*00c0*/  BAR.SYNC.DEFER_BLOCKING 0x0 ;  /* 0x0000000000007b1d */ /* 0x000fe20000010000 */
[----:B-1----:R-:W-:Y:S01]  /*00d0*/  ISETP.GE.AND P0, PT, R3, UR4, PT ;  /* 0x0000000403007c0c */ /* 0x002fe2000bf06270 */
[----:B------:R-:W-:Y:S01]  /*00e0*/  IMAD R4, R2, 0x5556, RZ ;  /* 0x0000555602047824 */ /* 0x000fe200078e02ff */
[C---:B------:R-:W-:Y:S01]  /*00f0*/  PRMT R11, R0.reuse, 0x9910, RZ ;  /* 0x00009910000b7816 */ /* 0x040fe200000000ff */
[----:B------:R-:W-:Y:S01]  /*0100*/  IMAD R61, R61, 0x7, RZ ;  /* 0x000000073d3d7824 */ /* 0x000fe200078e02ff */
[----:B------:R-:W-:Y:S01]  /*0110*/  ISETP.GT.U32.AND P1, PT, R0, 0x8, PT ;  /* 0x000000080000780c */ /* 0x000fe20003f24070 */
[----:B------:R-:W0:Y:S01]  /*0120*/  LDCU.64 UR4, c[0x0][0x358] ;  /* 0x00006b00ff0477ac */ /* 0x000e220008000a00 */
[----:B------:R-:W-:Y:S01]  /*0130*/  SHF.R.U32.HI R4, RZ, 0x10, R4 ;  /* 0x00000010ff047819 */ /* 0x000fe20000011604 */
[----:B------:R-:W-:-:S03]  /*0140*/  IMAD R11, R11, 0xab, RZ ;  /* 0x000000ab0b0b7824 */ /* 0x000fc600078e02ff */
[----:B------:R-:W-:Y:S02]  /*0150*/  PRMT R10, R4, 0x9910, RZ ;  /* 0x00009910040a7816 */ /* 0x000fe400000000ff */
[----:B------:R-:W-:Y:S01]  /*0160*/  MOV R4, 0x400 ;  /* 0x0000040000047802 */ /* 0x000fe20000000f00 */
[----:B------:R-:W1:Y:S01]  /*0170*/  @!P0 LDC.64 R64, c[0x0][0x3a0] ;  /* 0x0000e800ff408b82 */ /* 0x000e620000000a00 */
[----:B------:R-:W-:Y:S01]  /*0180*/  LOP3.LUT R11, R11, 0xffff, RZ, 0xc0, !PT ;  /* 0x0000ffff0b0b7812 */ /* 0x000fe200078ec0ff */
[----:B------:R-:W-:Y:S01]  /*0190*/  IMAD R10, R10, 0x3, RZ ;  /* 0x000000030a0a7824 */ /* 0x000fe200078e02ff */
[----:B-----5:R-:W-:Y:S02]  /*01a0*/  LEA R66, R5, R4, 0x18 ;  /* 0x0000000405427211 */ /* 0x020fe400078ec0ff */
[----:B------:R-:W-:Y:S01]  /*01b0*/  SHF.R.U32.HI R41, RZ, 0x9, R11 ;  /* 0x00000009ff297819 */ /* 0x000fe2000001160b */
[----:B------:R-:W-:Y:S02]  /*01c0*/  IMAD.MOV R10, RZ, RZ, -R10 ;  /* 0x000000ffff0a7224 */ /* 0x000fe400078e0a0a */
[----:B------:R-:W3:Y:S01]  /*01d0*/  LDC.64 R4, c[0x0][0x390] ;  /* 0x0000e400ff047b82 */ /* 0x000ee20000000a00 */
[----:B------:R-:W-:Y:S01]  /*01e0*/  LOP3.LUT R41, R41, 0xffff, RZ, 0xc0, !PT ;  /* 0x0000ffff29297812 */ /* 0x000fe200078ec0ff */
[----:B------:R-:W-:Y:S01]  /*01f0*/  IMAD R66, R13, 0xab8, R66 ;  /* 0x00000ab80d427824 */ /* 0x000fe200078e0242 */
[----:B------:R-:W-:Y:S01]  /*0200*/  PRMT R69, R10, 0x7710, RZ ;  /* 0x000077100a457816 */ /* 0x000fe200000000ff */
[----:B------:R-:W-:-:S02]  /*0210*/  @!P0 IMAD R11, R3, 0x1b, R0 ;  /* 0x0000001b030b8824 */ /* 0x000fc400078e0200 */
[----:B------:R-:W-:Y:S02]  /*0220*/  IMAD R40, R41, 0x38, R66 ;  /* 0x0000003829287824 */ /* 0x000fe400078e0242 */
[----:B------:R-:W-:-:S05]  /*0230*/  IMAD.IADD R69, R69, 0x1, R0 ;  /* 0x0000000145457824 */ /* 0x000fca00078e0200 */
[----:B------:R-:W-:Y:S01]  /*0240*/  LOP3.LUT R69, R69, 0xffff, RZ, 0xc0, !PT ;  /* 0x0000ffff45457812 */ /* 0x000fe200078ec0ff */
[----:B-1----:R-:W-:-:S04]  /*0250*/  @!P0 IMAD.WIDE R64, R11, 0x8, R64 ;  /* 0x000000080b408825 */ /* 0x002fc800078e0240 */
[----:B------:R-:W-:Y:S01]  /*0260*/  IMAD R67, R69, 0x8, R40 ;  /* 0x0000000845437824 */ /* 0x000fe200078e0228 */
[----:B0-2-4-:R-:W-:Y:S06]  /*0270*/  @P1 BRA `(.L_x_2408) ;  /* 0x0000000000d41947 */ /* 0x015fec0003800000 */
[----:B------:R-:W0:Y:S01]  /*0280*/  LDC.64 R62, c[0x0][0x390] ;  /* 0x0000e400ff3e7b82 */ /* 0x000e220000000a00 */
[----:B------:R-:W2:Y:S04]  /*0290*/  @!P0 LDG.E.64.CONSTANT R58, desc[UR4][R64.64] ;  /* 0x00000004403a8981 */ /* 0x000ea8000c1e9b00 */
        /* <DEDUP_REMOVED lines=51> */
.L_x_2408:
[----:B------:R-:W-:Y:S05]  /*05d0*/  BSYNC.RECONVERGENT B0 ;  /* 0x0000000000007941 */ /* 0x000fea0003800200 */
.L_x_2407:
[----:B------:R-:W-:Y:S02]  /*05e0*/  CS2R R10, SRZ ;  /* 0x00000000000a7805 */ /* 0x000fe4000001ff00 */
[----:B------:R-:W-:Y:S01]  /*05f0*/  CS2R R12, SRZ ;  /* 0x00000000000c7805 */ /* 0x000fe2000001ff00 */
[----:B------:R-:W-:Y:S01]  /*0600*/  IMAD.WIDE R8, R61, 0x8, R8 ;  /* 0x000000083d087825 */ /* 0x000fe200078e0208 */
        /* <DEDUP_REMOVED lines=11> */
[----:B---3--:R0:W5:Y:S04]  /*06c0*/  LDG.E.64.CONSTANT R36, desc[UR4][R4.64+0x60] ;  /* 0x0000600404247981 */ /* 0x008168000c1e9b00 */
        /* <DEDUP_REMOVED lines=24> */
[----:B------:R-:W0:Y:S01]  /*0850*/  LDS.64 R44, [R69+0x70] ;  /* 0x00007000452c7984 */ /* 0x000e220000000a00 */
[----:B---3--:R-:W-:-:S08]  /*0860*/  DFMA R46, R46, R40, RZ ;  /* 0x000000282e2e722b */ /* 0x008fd000000000ff */
[----:B----4-:R-:W-:Y:S02]  /*0870*/  DFMA R50, R50, R42, R46 ;  /* 0x0000002a3232722b */ /* 0x010fe4000000002e */
[----:B0-----:R-:W-:Y:S01]  /*0880*/  DFMA R46, R56, R44, R58 ;  /* 0x0000002c382e722b */ /* 0x001fe2000000003a */
[----:B------:R-:W2:Y:S01]  /*0890*/  LDG.E.64.CONSTANT R56, desc[UR4][R64.64+0x48] ;  /* 0x0000480440387981 */ /* 0x000ea2000c1e9b00 */
[----:B------:R-:W-:-:S03]  /*08a0*/  DFMA R58, R54, R40, RZ ;  /* 0x00000028363a722b */ /* 0x000fc600000000ff */
[----:B------:R-:W3:Y:S05]  /*08b0*/  LDG.E.64.CONSTANT R54, desc[UR4][R64.64+0x50] ;  /* 0x0000500440367981 */ /* 0x000eea000c1e9b00 */
[----:B------:R-:W-:Y:S01]  /*08c0*/  DFMA R58, R52, R42, R58 ;  /* 0x0000002a343a722b */ /* 0x000fe2000000003a */
[----:B------:R-:W4:Y:S01]  /*08d0*/  LDG.E.64.CONSTANT R52, desc[UR4][R64.64+0x58] ;  /* 0x0000580440347981 */ /* 0x000f22000c1e9b00 */
[----:B------:R-:W-:-:S03]  /*08e0*/  DFMA R48, R48, R44, R50 ;  /* 0x0000002c3030722b */ /* 0x000fc60000000032 */
[----:B------:R-:W4:Y:S01]  /*08f0*/  LDG.E.64.CONSTANT R50, desc[UR4][R64.64+0x40] ;  /* 0x0000400440327981 */ /* 0x000f22000c1e9b00 */
[----:B--2---:R-:W-:-:S08]  /*0900*/  DFMA R56, R56, R40, RZ ;  /* 0x000000283838722b */ /* 0x004fd000000000ff */
[----:B---3--:R-:W-:Y:S02]  /*0910*/  DFMA R54, R54, R42, R56 ;  /* 0x0000002a3636722b */ /* 0x008fe40000000038 */
[----:B------:R-:W2:Y:S06]  /*0920*/  LDG.E.64.CONSTANT R56, desc[UR4][R64.64+0x80] ;  /* 0x0000800440387981 */ /* 0x000eac000c1e9b00 */
[-C--:B----4-:R-:W-:Y:S02]  /*0930*/  DFMA R52, R52, R44.reuse, R54 ;  /* 0x0000002c3434722b */ /* 0x090fe40000000036 */
[----:B------:R-:W3:Y:S01]  /*0940*/  LDG.E.64.CONSTANT R54, desc[UR4][R64.64+0x70] ;  /* 0x0000700440367981 */ /* 0x000ee2000c1e9b00 */
[----:B------:R-:W-:-:S03]  /*0950*/  DFMA R50, R50, R44, R58 ;  /* 0x0000002c3232722b */ /* 0x000fc6000000003a */
[----:B------:R-:W4:Y:S01]  /*0960*/  LDG.E.64.CONSTANT R58, desc[UR4][R64.64+0x78] ;  /* 0x00007804403a7981 */ /* 0x000f22000c1e9b00 */
[----:B------:R-:W-:-:S08]  /*0970*/  DFMA R62, R62, R40, RZ ;  /* 0x000000283e3e722b */ /* 0x000fd000000000ff */
[----:B------:R-:W-:Y:S02]  /*0980*/  DFMA R60, R60, R42, R62 ;  /* 0x0000002a3c3c722b */ /* 0x000fe4000000003e */
[----:B------:R-:W2:Y:S06]  /*0990*/  LDG.E.64.CONSTANT R62, desc[UR4][R64.64+0x98] ;  /* 0x00009804403e7981 */ /* 0x000eac000c1e9b00 */
[----:B---3--:R-:W-:Y:S02]  /*09a0*/  DFMA R54, R54, R44, R60 ;  /* 0x0000002c3636722b */ /* 0x008fe4000000003c */
        /* <DEDUP_REMOVED lines=9> */
[----:B------:R0:W-:Y:S01]  /*0a40*/  STS.64 [R69+0xe0], R54 ;  /* 0x0000e03645007388 */ /* 0x0001e20000000a00 */
[----:B---3--:R-:W-:-:S08]  /*0a50*/  DFMA R60, R60, R40, RZ ;  /* 0x000000283c3c722b */ /* 0x008fd000000000ff */
[----:B------:R-:W-:Y:S02]  /*0a60*/  DFMA R60, R62, R42, R60 ;  /* 0x0000002a3e3c722b */ /* 0x000fe4000000003c */
[----:B--2---:R-:W-:-:S06]  /*0a70*/  DFMA R56, R58, R44, R56 ;  /* 0x0000002c3a38722b */ /* 0x004fcc0000000038 */
[----:B----4-:R-:W-:Y:S01]  /*0a80*/  DFMA R60, R64, R44, R60 ;  /* 0x0000002c403c722b */ /* 0x010fe2000000003c */
[----:B------:R0:W-:Y:S06]  /*0a90*/  STS.64 [R69+0x118], R56 ;  /* 0x0001183845007388 */ /* 0x0001ec0000000a00 */
[----:B------:R0:W-:Y:S04]  /*0aa0*/  STS.64 [R69+0x150], R60 ;  /* 0x0001503c45007388 */ /* 0x0001e80000000a00 */
.L_x_2410:
[----:B------:R-:W-:Y:S05]  /*0ab0*/  BSYNC.RECONVERGENT B0 ;  /* 0x0000000000007941 */ /* 0x000fea0003800200 */
.L_x_2409:
[----:B0-----:R-:W-:Y:S01]  /*0ac0*/  CS2R R50, SRZ ;  /* 0x0000000000327805 */ /* 0x001fe2000001ff00 */
[----:B------:R-:W2:Y:S01]  /*0ad0*/  LDG.E.64.CONSTANT R40, desc[UR4][R4.64+0x70] ;  /* 0x0000700404287981 */ /* 0x000ea2000c1e9b00 */
[----:B------:R-:W-:Y:S01]  /*0ae0*/  CS2R R58, SRZ ;  /* 0x00000000003a7805 */ /* 0x000fe2000001ff00 */
[----:B------:R-:W-:Y:S01]  /*0af0*/  IMAD R43, R2, 0x2493, RZ ;  /* 0x00002493022b7824 */ /* 0x000fe200078e02ff */
[----:B------:R-:W-:Y:S02]  /*0b00*/  CS2R R56, SRZ ;  /* 0x0000000000387805 */ /* 0x000fe4000001ff00 */
[----:B------:R-:W-:Y:S01]  /*0b10*/  CS2R R62, SRZ ;  /* 0x00000000003e7805 */ /* 0x000fe2000001ff00 */
[----:B------:R-:W3:Y:S04]  /*0b20*/  @!P0 LDG.E.64.CONSTANT R50, desc[UR4][R8.64+0x10] ;  /* 0x0000100408328981 */ /* 0x000ee8000c1e9b00 */
[----:B------:R-:W4:Y:S01]  /*0b30*/  @!P0 LDG.E.64.CONSTANT R58, desc[UR4][R8.64+0x20] ;  /* 0x00002004083a8981 */ /* 0x000f22000c1e9b00 */
[----:B------:R-:W-:-:S03]  /*0b40*/  SHF.R.U32.HI R43, RZ, 0x10, R43 ;  /* 0x00000010ff2b7819 */ /* 0x000fc6000001162b */
[----:B------:R-:W4:Y:S01]  /*0b50*/  LDG.E.64.CONSTANT R6, desc[UR4][R6.64+0x58] ;  /* 0x0000580406067981 */ /* 0x000f22000c1e9b00 */
[----:B------:R-:W-:-:S03]  /*0b60*/  PRMT R2, R43, 0x9910, RZ ;  /* 0x000099102b027816 */ /* 0x000fc600000000ff */
[----:B------:R-:W4:Y:S02]  /*0b70*/  @!P0 LDG.E.64.CONSTANT R56, desc[UR4][R8.64+0x18] ;  /* 0x0000180408388981 */ /* 0x000f24000c1e9b00 */
[----:B------:R-:W-:Y:S02]  /*0b80*/  IMAD R2, R2, 0x7, RZ ;  /* 0x0000000702027824 */ /* 0x000fe400078e02ff */
[----:B------:R-:W4:Y:S02]  /*0b90*/  @!P0 LDG.E.64.CONSTANT R62, desc[UR4][R8.64+0x30] ;  /* 0x00003004083e8981 */ /* 0x000f24000c1e9b00 */
[----:B------:R-:W-:Y:S02]  /*0ba0*/  IMAD.MOV R2, RZ, RZ, -R2 ;  /* 0x000000ffff027224 */ /* 0x000fe400078e0a02 */
[----:B------:R-:W4:Y:S03]  /*0bb0*/  LDG.E.64.CONSTANT R64, desc[UR4][R4.64+0x98] ;  /* 0x0000980404407981 */ /* 0x000f26000c1e9b00 */
        /* <DEDUP_REMOVED lines=8> */
[----:B------:R-:W1:Y:S01]  /*0c40*/  LDS.64 R46, [R0+0x10] ;  /* 0x00001000002e7984 */ /* 0x000e620000000a00 */
[----:B0----5:R-:W-:-:S02]  /*0c50*/  DFMA R48, R14, R44, RZ ;  /* 0x0000002c0e30722b */ /* 0x021fc400000000ff */
[----:B------:R-:W-:-:S06]  /*0c60*/  DFMA R52, R20, R44, RZ ;  /* 0x0000002c1434722b */ /* 0x000fcc00000000ff */
[-C--:B-1----:R-:W-:Y:S02]  /*0c70*/  DFMA R48, R16, R42.reuse, R48 ;  /* 0x0000002a1030722b */ /* 0x082fe40000000030 */
[----:B------:R-:W-:-:S06]  /*0c80*/  DFMA R54, R22, R42, R52 ;  /* 0x0000002a1636722b */ /* 0x000fcc0000000034 */
[----:B------:R-:W-:Y:S02]  /*0c90*/  DFMA R52, R18, R46, R48 ;  /* 0x0000002e1234722b */ /* 0x000fe40000000030 */
[----:B------:R-:W-:-:S06]  /*0ca0*/  DFMA R48, R26, R44, RZ ;  /* 0x0000002c1a30722b */ /* 0x000fcc00000000ff */
[----:B------:R-:W-:Y:S02]  /*0cb0*/  DMUL R10, R52, R10 ;  /* 0x0000000a340a7228 */ /* 0x000fe40000000000 */
[----:B------:R-:W-:Y:S02]  /*0cc0*/  DFMA R48, R28, R42, R48 ;  /* 0x0000002a1c30722b */ /* 0x000fe40000000030 */
[----:B------:R-:W-:-:S06]  /*0cd0*/  DFMA R52, R36, R44, RZ ;  /* 0x0000002c2434722b */ /* 0x000fcc00000000ff */
[----:B------:R-:W-:Y:S02]  /*0ce0*/  DFMA R60, R30, R46, R48 ;  /* 0x0000002e1e3c722b */ /* 0x000fe40000000030 */
[----:B------:R-:W-:Y:S02]  /*0cf0*/  DFMA R48, R38, R42, R52 ;  /* 0x0000002a2630722b */ /* 0x000fe40000000034 */
[----:B------:R-:W4:Y:S04]  /*0d00*/  LDG.E.64.CONSTANT R52, desc[UR4][R4.64+0x78] ;  /* 0x0000780404347981 */ /* 0x000f28000c1e9b00 */
[----:B---3--:R-:W-:Y:S02]  /*0d10*/  DMUL R50, R60, R50 ;  /* 0x000000323c327228 */ /* 0x008fe40000000000 */
[----:B--2---:R-:W-:-:S02]  /*0d20*/  DFMA R60, R40, R46, R48 ;  /* 0x0000002e283c722b */ /* 0x004fc40000000030 */
[----:B------:R-:W2:Y:S06]  /*0d30*/  LDG.E.64.CONSTANT R48, desc[UR4][R4.64+0x80] ;  /* 0x0000800404307981 */ /* 0x000eac000c1e9b00 */
[----:B----4-:R-:W-:Y:S01]  /*0d40*/  DMUL R58, R60, R58 ;  /* 0x0000003a3c3a7228 */ /* 0x010fe20000000000 */
[----:B------:R-:W-:-:S06]  /*0d50*/  CS2R R60, SRZ ;  /* 0x00000000003c7805 */ /* 0x000fcc000001ff00 */
[----:B------:R-:W3:Y:S04]  /*0d60*/  @!P0 LDG.E.64.CONSTANT R60, desc[UR4][R8.64+0x28] ;  /* 0x00002804083c8981 */ /* 0x000ee8000c1e9b00 */
[----:B------:R-:W4:Y:S01]  /*0d70*/  LDG.E.64.CONSTANT R8, desc[UR4][R4.64+0x90] ;  /* 0x0000900404087981 */ /* 0x000f22000c1e9b00 */
[----:B------:R-:W-:-:S08]  /*0d80*/  DFMA R54, R24, R46, R54 ;  /* 0x0000002e1836722b */ /* 0x000fd00000000036 */
[----:B------:R-:W-:Y:S02]  /*0d90*/  DMUL R54, R54, R12 ;  /* 0x0000000c36367228 */ /* 0x000fe40000000000 */
[----:B------:R-:W-:-:S08]  /*0da0*/  DFMA R12, R32, R44, RZ ;  /* 0x0000002c200c722b */ /* 0x000fd000000000ff */
[----:B------:R-:W-:-:S08]  /*0db0*/  DFMA R12, R34, R42, R12 ;  /* 0x0000002a220c722b */ /* 0x000fd0000000000c */
[----:B------:R-:W-:-:S08]  /*0dc0*/  DFMA R12, R6, R46, R12 ;  /* 0x0000002e060c722b */ /* 0x000fd0000000000c */
[----:B------:R-:W-:Y:S02]  /*0dd0*/  DMUL R56, R12, R56 ;  /* 0x000000380c387228 */ /* 0x000fe40000000000 */
[----:B------:R-:W3:Y:S01]  /*0de0*/  LDG.E.64.CONSTANT R12, desc[UR4][R4.64+0x88] ;  /* 0x00008804040c7981 */ /* 0x000ee2000c1e9b00 */
[----:B------:R-:W-:-:S08]  /*0df0*/  DFMA R70, R52, R44, RZ ;  /* 0x0000002c3446722b */ /* 0x000fd000000000ff */
[----:B--2---:R-:W-:Y:S02]  /*0e00*/  DFMA R70, R48, R42, R70 ;  /* 0x0000002a3046722b */ /* 0x004fe40000000046 */
[----:B----4-:R-:W-:-:S08]  /*0e10*/  DFMA R44, R8, R44, RZ ;  /* 0x0000002c082c722b */ /* 0x010fd000000000ff */
[----:B------:R-:W-:Y:S01]  /*0e20*/  DFMA R44, R64, R42, R44 ;  /* 0x0000002a402c722b */ /* 0x000fe2000000002c */
[----:B------:R0:W2:Y:S01]  /*0e30*/  LDG.E.64.CONSTANT R42, desc[UR4][R4.64+0xa0] ;  /* 0x0000a004042a7981 */ /* 0x0000a2000c1e9b00 */
[----:B---3--:R-:W-:-:S08]  /*0e40*/  DFMA R70, R12, R46, R70 ;  /* 0x0000002e0c46722b */ /* 0x008fd00000000046 */
[----:B------:R-:W-:Y:S02]  /*0e50*/  DMUL R60, R70, R60 ;  /* 0x0000003c463c7228 */ /* 0x000fe40000000000 */
[----:B0-----:R-:W-:-:S08]  /*0e60*/  DFMA R4, R18, R10, RZ ;  /* 0x0000000a1204722b */ /* 0x001fd000000000ff */
[----:B------:R-:W-:-:S08]  /*0e70*/  DFMA R4, R24, R54, R4 ;  /* 0x000000361804722b */ /* 0x000fd00000000004 */
[----:B------:R-:W-:-:S08]  /*0e80*/  DFMA R4, R30, R50, R4 ;  /* 0x000000321e04722b */ /* 0x000fd00000000004 */
[----:B------:R-:W-:-:S08]  /*0e90*/  DFMA R4, R6, R56, R4 ;  /* 0x000000380604722b */ /* 0x000fd00000000004 */
[----:B------:R-:W-:-:S08]  /*0ea0*/  DFMA R4, R40, R58, R4 ;  /* 0x0000003a2804722b */ /* 0x000fd00000000004 */
[----:B------:R-:W-:Y:S01]  /*0eb0*/  DFMA R4, R12, R60, R4 ;  /* 0x0000003c0c04722b */ /* 0x000fe20000000004 */
[----:B------:R-:W-:Y:S01]  /*0ec0*/  BSSY.RECONVERGENT B0, `(.L_x_2411) ;  /* 0x0000036000007945 */ /* 0x000fe20003800200 */
[----:B--2---:R-:W-:Y:S02]  /*0ed0*/  DFMA R46, R42, R46, R44 ;  /* 0x0000002e2a2e722b */ /* 0x004fe4000000002c */
[----:B------:R-:W-:-:S08]  /*0ee0*/  DFMA R44, R14, R10, RZ ;  /* 0x0000000a0e2c722b */ /* 0x000fd000000000ff */
[----:B------:R-:W-:-:S08]  /*0ef0*/  DFMA R44, R20, R54, R44 ;  /* 0x00000036142c722b */ /* 0x000fd0000000002c */
[----:B------:R-:W-:-:S08]  /*0f00*/  DFMA R44, R26, R50, R44 ;  /* 0x000000321a2c722b */ /* 0x000fd0000000002c */
[----:B------:R-:W-:-:S08]  /*0f10*/  DFMA R44, R32, R56, R44 ;  /* 0x00000038202c722b */ /* 0x000fd0000000002c */
[----:B------:R-:W-:Y:S02]  /*0f20*/  DFMA R44, R36, R58, R44 ;  /* 0x0000003a242c722b */ /* 0x000fe4000000002c */
[----:B------:R-:W-:-:S06]  /*0f30*/  DMUL R62, R46, R62 ;  /* 0x0000003e2e3e7228 */ /* 0x000fcc0000000000 */
[----:B------:R-:W-:-:S08]  /*0f40*/  DFMA R44, R52, R60, R44 ;  /* 0x0000003c342c722b */ /* 0x000fd0000000002c */
[----:B------:R-:W-:Y:S02]  /*0f50*/  DFMA R46, R8, R62, R44 ;  /* 0x0000003e082e722b */ /* 0x000fe4000000002c */
[----:B------:R-:W-:-:S08]  /*0f60*/  DFMA R44, R16, R10, RZ ;  /* 0x0000000a102c722b */ /* 0x000fd000000000ff */
[----:B------:R-:W-:-:S08]  /*0f70*/  DFMA R44, R22, R54, R44 ;  /* 0x00000036162c722b */ /* 0x000fd0000000002c */
[----:B------:R-:W-:-:S08]  /*0f80*/  DFMA R44, R28, R50, R44 ;  /* 0x000000321c2c722b */ /* 0x000fd0000000002c */
[----:B------:R-:W-:-:S08]  /*0f90*/  DFMA R44, R34, R56, R44 ;  /* 0x00000038222c722b */ /* 0x000fd0000000002c */
[----:B------:R-:W-:-:S08]  /*0fa0*/  DFMA R44, R38, R58, R44 ;  /* 0x0000003a262c722b */ /* 0x000fd0000000002c */
[----:B------:R-:W-:Y:S02]  /*0fb0*/  DFMA R44, R48, R60, R44 ;  /* 0x0000003c302c722b */ /* 0x000fe4000000002c */
[----:B------:R-:W-:-:S06]  /*0fc0*/  DFMA R4, R42, R62, R4 ;  /* 0x0000003e2a04722b */ /* 0x000fcc0000000004 */
[----:B------:R-:W-:Y:S01]  /*0fd0*/  DFMA R44, R64, R62, R44 ;  /* 0x0000003e402c722b */ /* 0x000fe2000000002c */
[----:B------:R0:W-:Y:S04]  /*0fe0*/  STS.64 [R0], R46 ;  /* 0x0000002e00007388 */ /* 0x0001e80000000a00 */
        /* <DEDUP_REMOVED lines=10> */
[----:B------:R-:W5:Y:S01]  /*1090*/  LDS.64 R60, [R69+0x150] ;  /* 0x00015000453c7984 */ /* 0x000f620000000a00 */
[----:B-1----:R-:W-:-:S02]  /*10a0*/  DFMA R72, R14, R70, RZ ;  /* 0x000000460e48722b */ /* 0x002fc400000000ff */
[-C--:B------:R-:W-:Y:S02]  /*10b0*/  DFMA R62, R16, R70.reuse, RZ ;  /* 0x00000046103e722b */ /* 0x080fe400000000ff */
[----:B------:R-:W-:-:S04]  /*10c0*/  DFMA R70, R18, R70, RZ ;  /* 0x000000461246722b */ /* 0x000fc800000000ff */
[-C--:B0-----:R-:W-:Y:S02]  /*10d0*/  DFMA R72, R20, R4.reuse, R72 ;  /* 0x000000041448722b */ /* 0x081fe40000000048 */
        /* <DEDUP_REMOVED lines=9> */
[-C--:B------:R-:W-:Y:S02]  /*1170*/  DFMA R62, R38, R56.reuse, R62 ;  /* 0x00000038263e722b */ /* 0x080fe4000000003e */
[----:B------:R-:W-:-:S04]  /*1180*/  DFMA R70, R40, R56, R70 ;  /* 0x000000382846722b */ /* 0x000fc80000000046 */
[-C--:B-----5:R-:W-:Y:S02]  /*1190*/  DFMA R72, R52, R58.reuse, R72 ;  /* 0x0000003a3448722b */ /* 0x0a0fe40000000048 */
[-C--:B------:R-:W-:Y:S02]  /*11a0*/  DFMA R62, R48, R58.reuse, R62 ;  /* 0x0000003a303e722b */ /* 0x080fe4000000003e */
[----:B------:R-:W-:-:S04]  /*11b0*/  DFMA R70, R12, R58, R70 ;  /* 0x0000003a0c46722b */ /* 0x000fc80000000046 */
[-C--:B------:R-:W-:Y:S02]  /*11c0*/  DFMA R72, R8, R60.reuse, R72 ;  /* 0x0000003c0848722b */ /* 0x080fe40000000048 */
[-C--:B------:R-:W-:Y:S02]  /*11d0*/  DFMA R62, R64, R60.reuse, R62 ;  /* 0x0000003c403e722b */ /* 0x080fe4000000003e */
[----:B------:R-:W-:-:S03]  /*11e0*/  DFMA R70, R42, R60, R70 ;  /* 0x0000003c2a46722b */ /* 0x000fc60000000046 */
[----:B------:R1:W-:Y:S04]  /*11f0*/  STS.64 [R69], R72 ;  /* 0x0000004845007388 */ /* 0x0003e80000000a00 */
[----:B------:R1:W-:Y:S04]  /*1200*/  STS.64 [R69+0x38], R62 ;  /* 0x0000383e45007388 */ /* 0x0003e80000000a00 */
[----:B------:R1:W-:Y:S02]  /*1210*/  STS.64 [R69+0x70], R70 ;  /* 0x0000704645007388 */ /* 0x0003e40000000a00 */
.L_x_2412:
[----:B------:R-:W-:Y:S05]  /*1220*/  BSYNC.RECONVERGENT B0 ;  /* 0x0000000000007941 */ /* 0x000fea0003800200 */
.L_x_2411:
        /* <DEDUP_REMOVED lines=9> */
[----:B------:R-:W5:Y:S01]  /*12c0*/  LDS.64 R4, [R67+0x620] ;  /* 0x0006200043047984 */ /* 0x000f620000000a00 */
[----:B0-----:R-:W-:-:S03]  /*12d0*/  DFMA R54, R14, R50, RZ ;  /* 0x000000320e36722b */ /* 0x001fc600000000ff */
[----:B------:R-:W0:Y:S01]  /*12e0*/  LDS.64 R14, [R67+0x7a8] ;  /* 0x0007a800430e7984 */ /* 0x000e220000000a00 */
[-C--:B------:R-:W-:Y:S02]  /*12f0*/  DFMA R16, R16, R50.reuse, RZ ;  /* 0x000000321010722b */ /* 0x080fe400000000ff */
[----:B------:R-:W-:Y:S01]  /*1300*/  DFMA R18, R18, R50, RZ ;  /* 0x000000321212722b */ /* 0x000fe200000000ff */
[----:B------:R-:W1:Y:S01]  /*1310*/  LDS.64 R50, [R67+0x930] ;  /* 0x0009300043327984 */ /* 0x000e620000000a00 */
[----:B--2---:R-:W-:-:S04]  /*1320*/  DFMA R54, R20, R46, R54 ;  /* 0x0000002e1436722b */ /* 0x004fc80000000036 */
[-C--:B------:R-:W-:Y:S02]  /*1330*/  DFMA R16, R22, R46.reuse, R16 ;  /* 0x0000002e1610722b */ /* 0x080fe40000000010 */
[----:B------:R-:W-:Y:S02]  /*1340*/  DFMA R18, R24, R46, R18 ;  /* 0x0000002e1812722b */ /* 0x000fe40000000012 */
[----:B---3--:R-:W-:-:S04]  /*1350*/  DFMA R54, R26, R44, R54 ;  /* 0x0000002c1a36722b */ /* 0x008fc80000000036 */
[-C--:B------:R-:W-:Y:S02]  /*1360*/  DFMA R16, R28, R44.reuse, R16 ;  /* 0x0000002c1c10722b */ /* 0x080fe40000000010 */
[----:B------:R-:W-:Y:S02]  /*1370*/  DFMA R18, R30, R44, R18 ;  /* 0x0000002c1e12722b */ /* 0x000fe40000000012 */
[----:B----4-:R-:W-:-:S04]  /*1380*/  DFMA R54, R32, R10, R54 ;  /* 0x0000000a2036722b */ /* 0x010fc80000000036 */
[-C--:B------:R-:W-:Y:S02]  /*1390*/  DFMA R16, R34, R10.reuse, R16 ;  /* 0x0000000a2210722b */ /* 0x080fe40000000010 */
[----:B------:R-:W-:Y:S02]  /*13a0*/  DFMA R18, R6, R10, R18 ;  /* 0x0000000a0612722b */ /* 0x000fe40000000012 */
[----:B-----5:R-:W-:-:S04]  /*13b0*/  DFMA R54, R36, R4, R54 ;  /* 0x000000042436722b */ /* 0x020fc80000000036 */
[-C--:B------:R-:W-:Y:S02]  /*13c0*/  DFMA R16, R38, R4.reuse, R16 ;  /* 0x000000042610722b */ /* 0x080fe40000000010 */
[----:B------:R-:W-:Y:S02]  /*13d0*/  DFMA R18, R40, R4, R18 ;  /* 0x000000042812722b */ /* 0x000fe40000000012 */
[----:B0-----:R-:W-:-:S04]  /*13e0*/  DFMA R54, R52, R14, R54 ;  /* 0x0000000e3436722b */ /* 0x001fc80000000036 */
[-C--:B------:R-:W-:Y:S02]  /*13f0*/  DFMA R16, R48, R14.reuse, R16 ;  /* 0x0000000e3010722b */ /* 0x080fe40000000010 */
[----:B------:R-:W-:Y:S02]  /*1400*/  DFMA R18, R12, R14, R18 ;  /* 0x0000000e0c12722b */ /* 0x000fe40000000012 */
[----:B-1----:R-:W-:-:S04]  /*1410*/  DFMA R10, R8, R50, R54 ;  /* 0x00000032080a722b */ /* 0x002fc80000000036 */
[-C--:B------:R-:W-:Y:S02]  /*1420*/  DFMA R54, R64, R50.reuse, R16 ;  /* 0x000000324036722b */ /* 0x080fe40000000010 */
[----:B------:R-:W-:-:S11]  /*1430*/  DFMA R50, R42, R50, R18 ;  /* 0x000000322a32722b */ /* 0x000fd60000000012 */
.L_x_2414:
[----:B------:R-:W-:Y:S05]  /*1440*/  BSYNC.RECONVERGENT B0 ;  /* 0x0000000000007941 */ /* 0x000fea0003800200 */
.L_x_2413:
[----:B------:R-:W-:Y:S06]  /*1450*/  BAR.SYNC.DEFER_BLOCKING 0x0 ;  /* 0x0000000000007b1d */ /* 0x000fec0000010000 */
[----:B------:R-:W-:Y:S05]  /*1460*/  @P0 EXIT ;  /* 0x000000000000094d */ /* 0x000fea0003800000 */
[----:B------:R-:W0:Y:S01]  /*1470*/  LDC.64 R4, c[0x0][0x3a8] ;  /* 0x0000ea00ff047b82 */ /* 0x000e220000000a00 */
[----:B------:R-:W-:-:S04]  /*1480*/  IMAD R3, R3, 0x1b, R0 ;  /* 0x0000001b03037824 */ /* 0x000fc800078e0200 */
[----:B0-----:R-:W-:-:S05]  /*1490*/  IMAD.WIDE R2, R3, 0x8, R4 ;  /* 0x0000000803027825 */ /* 0x001fca00078e0204 */
[----:B------:R-:W-:Y:S04]  /*14a0*/  STG.E.64 desc[UR4][R2.64], R10 ;  /* 0x0000000a02007986 */ /* 0x000fe8000c101b04 */
[----:B------:R-:W-:Y:S04]  /*14b0*/  STG.E.64 desc[UR4][R2.64+0x48], R54 ;  /* 0x0000483602007986 */ /* 0x000fe8000c101b04 */
[----:B------:R-:W-:Y:S01]  /*14c0*/  STG.E.64 desc[UR4][R2.64+0x90], R50 ;  /* 0x0000903202007986 */ /* 0x000fe2000c101b04 */
[----:B------:R-:W-:Y:S05]  /*14d0*/  EXIT ;  /* 0x000000000000794d */ /* 0x000fea0003800000 */
.L_x_2415:
        /* <DEDUP_REMOVED lines=10> */
.L_x_3179:


//--------------------- .text._Z30massMatrixMultiplyGlobalKernelILi3ELi7ELi2EEviPKdS1_S1_S1_Pd --------------------------
	.section	.text._Z30massMatrixMultiplyGlobalKernelILi3ELi7ELi2EEviPKdS1_S1_S1_Pd,"ax",@progbits
	.align	128
        .global         _Z30massMatrixMultiplyGlobalKernelILi3ELi7ELi2EEviPKdS1_S1_S1_Pd
        .type           _Z30massMatrixMultiplyGlobalKernelILi3ELi7ELi2EEviPKdS1_S1_S1_Pd,@function
        .size           _Z30massMatrixMultiplyGlobalKernelILi3ELi7ELi2EEviPKdS1_S1_S1_Pd,(.L_x_3180 - _Z30massMatrixMultiplyGlobalKernelILi3ELi7ELi2EEviPKdS1_S1_S1_Pd)
        .other          _Z30massMatrixMultiplyGlobalKernelILi3ELi7ELi2EEviPKdS1_S1_S1_Pd,@"STO_CUDA_ENTRY STV_DEFAULT"
_Z30massMatrixMultiplyGlobalKernelILi3ELi7ELi2EEviPKdS1_S1_S1_Pd:
.text._Z30massMatrixMultiplyGlobalKernelILi3ELi7ELi2EEviPKdS1_S1_S1_Pd:
[----:B------:R-:W-:Y:S08]  /*0000*/  LDC R1, c[0x0][0x37c] ;  /* 0x0000df00ff017b82 */ /* 0x000ff00000000800 */
[----:B------:R-:W0:Y:S01]  /*0010*/  LDC.64 R6, c[0x0][0x390] ;  /* 0x0000e400ff067b82 */ /* 0x000e220000000a00 */
[----:B------:R-:W0:Y:S07]  /*0020*/  LDCU.64 UR4, c[0x0][0x358] ;  /* 0x00006b00ff0477ac */ /* 0x000e2e0008000a00 */
[----:B------:R-:W1:Y:S08]  /*0030*/  LDC.64 R8, c[0x0][0x390] ;  /* 0x0000e400ff087b82 */ /* 0x000e700000000a00 */
[----:B------:R-:W2:Y:S01]  /*0040*/  LDC.64 R10, c[0x0][0x398] ;  /* 0x0000e600ff0a7b82 */ /* 0x000ea20000000a00 */
[----:B------:R-:W3:Y:S01]  /*0050*/  S2R R0, SR_TID.X ;  /* 0x0000000000007919 */ /* 0x000ee20000002100 */
[----:B------:R-:W4:Y:S01]  /*0060*/  LDCU UR6, c[0x0][0x380] ;  /* 0x00007000ff0677ac */ /* 0x000f220008000800 */
[----:B0-----:R0:W5:Y:S04]  /*0070*/  LDG.E.64.CONSTANT R12, desc[UR4][R6.64] ;  /* 0x00000004060c7981 */ /* 0x001168000c1e9b00 */
[----:B------:R0:W5:Y:S04]  /*0080*/  LDG.E.64.CONSTANT R14, desc[UR4][R6.64+0x8] ;  /* 0x00000804060e7981 */ /* 0x000168000c1e9b00 */
[----:B------:R0:W5:Y:S04]  /*0090*/  LDG.E.64.CONSTANT R16, desc[UR4][R6.64+0x10] ;  /* 0x0000100406107981 */ /* 0x000168000c1e9b00 */
[----:B-1----:R0:W5:Y:S04]  /*00a0*/  LDG.E.64.CONSTANT R18, desc[UR4][R8.64+0x20] ;  /* 0x0000200408127981 */ /* 0x002168000c1e9b00 */
[----:B------:R0:W5:Y:S04]  /*00b0*/  LDG.E.64.CONSTANT R20, desc[UR4][R8.64+0x30] ;  /* 0x0000300408147981 */ /* 0x000168000c1e9b00 */
[----:B--2---:R0:W5:Y:S01]  /*00c0*/  LDG.E.64.CONSTANT R22, desc[UR4][R10.64] ;  /* 0x000000040a167981 */ /* 0x004162000c1e9b00 */
[----:B------:R-:W-:Y:S01]  /*00d0*/  BSSY.RECONVERGENT B0, `(.L_x_2416) ;  /* 0x000005c000007945 */ /* 0x000fe20003800200 */
[----:B------:R-:W1:Y:S01]  /*00e0*/  S2R R30, SR_TID.Y ;  /* 0x00000000001e7919 */ /* 0x000e620000002200 */
[C---:B---3--:R-:W-:Y:S01]  /*00f0*/  LOP3.LUT R2, R0.reuse, 0xffff, RZ, 0xc0, !PT ;  /* 0x0000ffff00027812 */ /* 0x048fe200078ec0ff */
[----:B------:R-:W-:Y:S01]  /*0100*/  BAR.SYNC.DEFER_BLOCKING 0x0 ;  /* 0x0000000000007b1d */ /* 0x000fe20000010000 */
[----:B------:R-:W-:-:S03]  /*0110*/  ISETP.GE.U32.AND P0, PT, R0, 0x9, PT ;  /* 0x000000090000780c */ /* 0x000fc60003f06070 */
[----:B------:R-:W-:Y:S01]  /*0120*/  IMAD R4, R2, 0xaaab, RZ ;  /* 0x0000aaab02047824 */ /* 0x000fe200078e02ff */
[C---:B------:R-:W-:Y:S02]  /*0130*/  PRMT R5, R0.reuse, 0x9910, RZ ;  /* 0x0000991000057816 */ /* 0x040fe400000000ff */
[C---:B------:R-:W-:Y:S02]  /*0140*/  ISETP.GT.U32.AND P1, PT, R0.reuse, 0x8, PT ;  /* 0x000000080000780c */ /* 0x040fe40003f24070 */
[----:B------:R-:W-:Y:S01]  /*0150*/  SHF.R.U32.HI R4, RZ, 0x11, R4 ;  /* 0x00000011ff047819 */ /* 0x000fe20000011604 */
[----:B------:R-:W1:Y:S01]  /*0160*/  S2R R3, SR_CTAID.X ;  /* 0x0000000000037919 */ /* 0x000e620000002500 */
[----:B------:R-:W-:Y:S02]  /*0170*/  ISETP.GT.U32.AND P2, PT, R0, 0x14, PT ;  /* 0x000000140000780c */ /* 0x000fe40003f44070 */
[----:B------:R-:W-:Y:S01]  /*0180*/  PRMT R24, R4, 0x9910, RZ ;  /* 0x0000991004187816 */ /* 0x000fe200000000ff */
[----:B------:R-:W2:Y:S01]  /*0190*/  S2R R28, SR_CgaCtaId ;  /* 0x00000000001c7919 */ /* 0x000ea20000008800 */
[----:B------:R-:W-:Y:S01]  /*01a0*/  IMAD R4, R5, 0xab, RZ ;  /* 0x000000ab05047824 */ /* 0x000fe200078e02ff */
[----:B------:R-:W-:-:S04]  /*01b0*/  MOV R5, 0x400 ;  /* 0x0000040000057802 */ /* 0x000fc80000000f00 */
[----:B------:R-:W-:Y:S01]  /*01c0*/  LOP3.LUT R25, R4, 0xffff, RZ, 0xc0, !PT ;  /* 0x0000ffff04197812 */ /* 0x000fe200078ec0ff */
[----:B------:R-:W-:-:S04]  /*01d0*/  IMAD R4, R24, 0x3, RZ ;  /* 0x0000000318047824 */ /* 0x000fc800078e02ff */
[----:B------:R-:W-:Y:S02]  /*01e0*/  IMAD.MOV R31, RZ, RZ, -R4 ;  /* 0x000000ffff1f7224 */ /* 0x000fe400078e0a04 */
[----:B-1----:R-:W-:Y:S01]  /*01f0*/  IMAD R3, R3, 0x2, R30 ;  /* 0x0000000203037824 */ /* 0x002fe200078e021e */
[----:B--2---:R-:W-:-:S04]  /*0200*/  LEA R5, R28, R5, 0x18 ;  /* 0x000000051c057211 */ /* 0x004fc800078ec0ff */
[----:B----4-:R-:W-:Y:S02]  /*0210*/  ISETP.LT.AND P0, PT, R3, UR6, !P0 ;  /* 0x0000000603007c0c */ /* 0x010fe4000c701270 */
[----:B------:R-:W-:Y:S01]  /*0220*/  SHF.R.U32.HI R28, RZ, 0x9, R25 ;  /* 0x00000009ff1c7819 */ /* 0x000fe20000011619 */
[----:B------:R-:W-:Y:S01]  /*0230*/  IMAD R4, R30, 0xab8, R5 ;  /* 0x00000ab81e047824 */ /* 0x000fe200078e0205 */
[----:B------:R-:W1:Y:S01]  /*0240*/  LDC.64 R24, c[0x0][0x398] ;  /* 0x0000e600ff187b82 */ /* 0x000e620000000a00 */
[----:B------:R-:W-:Y:S02]  /*0250*/  PRMT R5, R31, 0x7710, RZ ;  /* 0x000077101f057816 */ /* 0x000fe400000000ff */
[----:B------:R-:W-:Y:S02]  /*0260*/  LOP3.LUT R29, R28, 0xffff, RZ, 0xc0, !PT ;  /* 0x0000ffff1c1d7812 */ /* 0x000fe400078ec0ff */
[----:B------:R-:W-:-:S03]  /*0270*/  IADD3 R5, PT, PT, R5, R0, RZ ;  /* 0x0000000005057210 */ /* 0x000fc60007ffe0ff */
[----:B------:R-:W-:Y:S01]  /*0280*/  IMAD R28, R29, 0x38, R4 ;  /* 0x000000381d1c7824 */ /* 0x000fe200078e0204 */
[----:B------:R-:W2:Y:S01]  /*0290*/  @P0 LDC.64 R26, c[0x0][0x3a0] ;  /* 0x0000e800ff1a0b82 */ /* 0x000ea20000000a00 */
[----:B------:R-:W-:Y:S02]  /*02a0*/  LOP3.LUT R31, R5, 0xffff, RZ, 0xc0, !PT ;  /* 0x0000ffff051f7812 */ /* 0x000fe400078ec0ff */
[----:B------:R-:W-:Y:S02]  /*02b0*/  IMAD R60, R29, 0x150, R28 ;  /* 0x000001501d3c7824 */ /* 0x000fe400078e021c */
[----:B------:R-:W-:Y:S02]  /*02c0*/  @P0 IMAD R29, R3, 0x1b, R0 ;  /* 0x0000001b031d0824 */ /* 0x000fe400078e0200 */
[C---:B------:R-:W-:Y:S01]  /*02d0*/  IMAD R5, R31.reuse, 0x8, R28 ;  /* 0x000000081f057824 */ /* 0x040fe200078e021c */
[----:B------:R-:W-:Y:S01]  /*02e0*/  LEA R60, R31, R60, 0x3 ;  /* 0x0000003c1f3c7211 */ /* 0x000fe200078e18ff */
[----:B--2---:R-:W-:Y:S01]  /*02f0*/  @P0 IMAD.WIDE R26, R29, 0x8, R26 ;  /* 0x000000081d1a0825 */ /* 0x004fe200078e021a */
[----:B01----:R-:W-:Y:S06]  /*0300*/  @P1 BRA `(.L_x_2417) ;  /* 0x0000000000e01947 */ /* 0x003fec0003800000 */
[----:B------:R-:W0:Y:S01]  /*0310*/  LDC.64 R48, c[0x0][0x390] ;  /* 0x0000e400ff307b82 */ /* 0x000e220000000a00 */
[----:B------:R-:W2:Y:S04]  /*0320*/  @P0 LDG.E.64.CONSTANT R30, desc[UR4][R26.64] ;  /* 0x000000041a1e0981 */ /* 0x000ea8000c1e9b00 */
[----:B------:R-:W2:Y:S04]  /*0330*/  @P0 LDG.E.64.CONSTANT R54, desc[UR4][R26.64+0x90] ;  /* 0x000090041a360981 */ /* 0x000ea8000c1e9b00 */
[----:B------:R-:W3:Y:S04]  /*0340*/  @P0 LDG.E.64.CONSTANT R56, desc[UR4][R26.64+0x48] ;  /* 0x000048041a380981 */ /* 0x000ee8000c1e9b00 */
        /* <DEDUP_REMOVED lines=13> */
[----:B---3--:R-:W-:Y:S02]  /*0420*/  DADD R28, R56, R56 ;  /* 0x00000000381c7229 */ /* 0x008fe40000000038 */
[----:B------:R-:W-:Y:S01]  /*0430*/  DADD R54, R30, -R54 ;  /* 0x000000001e367229 */ /* 0x000fe20000000836 */
[----:B------:R-:W2:Y:S05]  /*0440*/  LDG.E.64.CONSTANT R30, desc[UR4][R58.64] ;  /* 0x000000043a1e7981 */ /* 0x000eaa000c1e9b00 */
[----:B------:R-:W-:Y:S02]  /*0450*/  DMUL R28, R28, 0.5 ;  /* 0x3fe000001c1c7828 */ /* 0x000fe40000000000 */
[----:B----4-:R-:W-:-:S02]  /*0460*/  DFMA R34, R46, R34, RZ ;  /* 0x000000222e22722b */ /* 0x010fc400000000ff */
[C---:B------:R-:W-:Y:S02]  /*0470*/  DFMA R38, R46.reuse, R38, RZ ;  /* 0x000000262e26722b */ /* 0x040fe400000000ff */
[----:B------:R-:W-:-:S04]  /*0480*/  DFMA R42, R46, R42, RZ ;  /* 0x0000002a2e2a722b */ /* 0x000fc800000000ff */
[C---:B------:R-:W-:Y:S02]  /*0490*/  DFMA R32, R28.reuse, R32, R34 ;  /* 0x000000201c20722b */ /* 0x040fe40000000022 */
[----:B------:R-:W3:Y:S01]  /*04a0*/  LDG.E.64.CONSTANT R34, desc[UR4][R58.64+0x10] ;  /* 0x000010043a227981 */ /* 0x000ee2000c1e9b00 */
[----:B------:R-:W-:-:S03]  /*04b0*/  DFMA R36, R28, R36, R38 ;  /* 0x000000241c24722b */ /* 0x000fc60000000026 */
[----:B------:R-:W4:Y:S01]  /*04c0*/  LDG.E.64.CONSTANT R38, desc[UR4][R58.64+0x20] ;  /* 0x000020043a267981 */ /* 0x000f22000c1e9b00 */
[----:B------:R-:W-:-:S03]  /*04d0*/  DFMA R40, R28, R40, R42 ;  /* 0x000000281c28722b */ /* 0x000fc6000000002a */
[----:B------:R-:W4:Y:S01]  /*04e0*/  LDG.E.64.CONSTANT R42, desc[UR4][R58.64+0x30] ;  /* 0x000030043a2a7981 */ /* 0x000f22000c1e9b00 */
[----:B------:R-:W-:-:S03]  /*04f0*/  DFMA R44, R46, R44, RZ ;  /* 0x0000002c2e2c722b */ /* 0x000fc600000000ff */
[----:B------:R-:W4:Y:S01]  /*0500*/  LDG.E.64.CONSTANT R46, desc[UR4][R58.64+0x8] ;  /* 0x000008043a2e7981 */ /* 0x000f22000c1e9b00 */
[----:B------:R-:W-:-:S04]  /*0510*/  DADD R56, R56, -R56 ;  /* 0x0000000038387229 */ /* 0x000fc80000000838 */
[----:B------:R-:W-:Y:S02]  /*0520*/  DFMA R26, R28, R26, R44 ;  /* 0x0000001a1c1a722b */ /* 0x000fe4000000002c */
[C---:B--2---:R-:W-:Y:S02]  /*0530*/  DFMA R30, R54.reuse, R30, RZ ;  /* 0x0000001e361e722b */ /* 0x044fe400000000ff */
[C---:B---3--:R-:W-:Y:S02]  /*0540*/  DFMA R34, R54.reuse, R34, RZ ;  /* 0x000000223622722b */ /* 0x048fe400000000ff */
[C---:B----4-:R-:W-:Y:S02]  /*0550*/  DFMA R38, R54.reuse, R38, RZ ;  /* 0x000000263626722b */ /* 0x050fe400000000ff */
[----:B------:R-:W-:-:S04]  /*0560*/  DFMA R42, R54, R42, RZ ;  /* 0x0000002a362a722b */ /* 0x000fc800000000ff */
        /* <DEDUP_REMOVED lines=18> */
.L_x_2417:
[----:B------:R-:W-:Y:S05]  /*0690*/  BSYNC.RECONVERGENT B0 ;  /* 0x0000000000007941 */ /* 0x000fea0003800200 */
.L_x_2416:
[----:B------:R-:W-:Y:S06]  /*06a0*/  BAR.SYNC.DEFER_BLOCKING 0x0 ;  /* 0x0000000000007b1d */ /* 0x000fec0000010000 */
[----:B------:R-:W-:Y:S04]  /*06b0*/  BSSY.RECONVERGENT B0, `(.L_x_2418) ;  /* 0x000003a000007945 */ /* 0x000fe80003800200 */
[----:B------:R-:W-:Y:S05]  /*06c0*/  @P2 BRA `(.L_x_2419) ;  /* 0x0000000000e02947 */ /* 0x000fea0003800000 */
[----:B------:R-:W1:Y:S01]  /*06d0*/  LDC.64 R50, c[0x0][0x390] ;  /* 0x0000e400ff327b82 */ /* 0x000e620000000a00 */
[----:B0-----:R-:W-:Y:S04]  /*06e0*/  LDS.64 R34, [R60] ;  /* 0x000000003c227984 */ /* 0x001fe80000000a00 */
[----:B------:R-:W0:Y:S04]  /*06f0*/  LDS.64 R40, [R60+0x70] ;  /* 0x000070003c287984 */ /* 0x000e280000000a00 */
        /* <DEDUP_REMOVED lines=11> */
[----:B------:R-:W2:Y:S07]  /*07b0*/  LDG.E.64.CONSTANT R50, desc[UR4][R50.64+0x38] ;  /* 0x0000380432327981 */ /* 0x000eae000c1e9b00 */
[----:B------:R-:W-:Y:S02]  /*07c0*/  DMUL R52, R52, 0.5 ;  /* 0x3fe0000034347828 */ /* 0x000fe40000000000 */
[----:B------:R-:W-:Y:S01]  /*07d0*/  DADD R34, R34, -R40 ;  /* 0x0000000022227229 */ /* 0x000fe20000000828 */
[----:B-1----:R-:W2:Y:S04]  /*07e0*/  LDG.E.64.CONSTANT R40, desc[UR4][R56.64] ;  /* 0x0000000438287981 */ /* 0x002ea8000c1e9b00 */
[----:B------:R-:W2:Y:S04]  /*07f0*/  LDG.E.64.CONSTANT R48, desc[UR4][R56.64+0x30] ;  /* 0x0000300438307981 */ /* 0x000ea8000c1e9b00 */
[----:B------:R-:W2:Y:S04]  /*0800*/  LDG.E.64.CONSTANT R46, desc[UR4][R56.64+0x8] ;  /* 0x00000804382e7981 */ /* 0x000ea8000c1e9b00 */
[----:B------:R-:W2:Y:S01]  /*0810*/  LDG.E.64.CONSTANT R58, desc[UR4][R56.64+0x38] ;  /* 0x00003804383a7981 */ /* 0x000ea2000c1e9b00 */
[----:B---3--:R-:W-:-:S02]  /*0820*/  DFMA R30, R30, R42, RZ ;  /* 0x0000002a1e1e722b */ /* 0x008fc400000000ff */
[-C--:B----4-:R-:W-:Y:S02]  /*0830*/  DFMA R26, R26, R42.reuse, RZ ;  /* 0x0000002a1a1a722b */ /* 0x090fe400000000ff */
        /* <DEDUP_REMOVED lines=10> */
[----:B--2---:R-:W-:Y:S02]  /*08e0*/  DFMA R50, R50, R52, R54 ;  /* 0x000000343232722b */ /* 0x004fe40000000036 */
[-C--:B------:R-:W-:Y:S02]  /*08f0*/  DFMA R40, R40, R34.reuse, RZ ;  /* 0x000000222828722b */ /* 0x080fe400000000ff */
[----:B------:R-:W-:-:S06]  /*0900*/  DFMA R48, R48, R34, RZ ;  /* 0x000000223030722b */ /* 0x000fcc00000000ff */
[-C--:B------:R-:W-:Y:S02]  /*0910*/  DFMA R40, R46, R38.reuse, R40 ;  /* 0x000000262e28722b */ /* 0x080fe40000000028 */
[----:B------:R-:W-:-:S08]  /*0920*/  DFMA R48, R58, R38, R48 ;  /* 0x000000263a30722b */ /* 0x000fd00000000030 */
[----:B------:R-:W-:-:S07]  /*0930*/  DADD R48, R50, R48 ;  /* 0x0000000032307229 */ /* 0x000fce0000000030 */
[----:B------:R1:W-:Y:S01]  /*0940*/  STS.64 [R60+0xa8], R48 ;  /* 0x0000a8303c007388 */ /* 0x0003e20000000a00 */
[-C--:B---3--:R-:W-:Y:S02]  /*0950*/  DFMA R30, R30, R34.reuse, RZ ;  /* 0x000000221e1e722b */ /* 0x088fe400000000ff */
[----:B----4-:R-:W-:-:S06]  /*0960*/  DFMA R26, R26, R34, RZ ;  /* 0x000000221a1a722b */ /* 0x010fcc00000000ff */
[-C--:B------:R-:W-:Y:S02]  /*0970*/  DFMA R30, R44, R38.reuse, R30 ;  /* 0x000000262c1e722b */ /* 0x080fe4000000001e */
[----:B------:R-:W-:Y:S02]  /*0980*/  DFMA R26, R42, R38, R26 ;  /* 0x000000262a1a722b */ /* 0x000fe4000000001a */
[----:B------:R-:W-:-:S04]  /*0990*/  DADD R34, R28, -R40 ;  /* 0x000000001c227229 */ /* 0x000fc80000000828 */
        /* <DEDUP_REMOVED lines=11> */
.L_x_2419:
[----:B------:R-:W-:Y:S05]  /*0a50*/  BSYNC.RECONVERGENT B0 ;  /* 0x0000000000007941 */ /* 0x000fea0003800200 */
.L_x_2418:
[----:B01----:R-:W2:Y:S04]  /*0a60*/  LDG.E.64.CONSTANT R26, desc[UR4][R10.64+0x8] ;  /* 0x000008040a1a7981 */ /* 0x003ea8000c1e9b00 */
[----:B------:R-:W3:Y:S04]  /*0a70*/  LDG.E.64.CONSTANT R32, desc[UR4][R10.64+0x10] ;  /* 0x000010040a207981 */ /* 0x000ee8000c1e9b00 */
[----:B------:R-:W4:Y:S04]  /*0a80*/  LDG.E.64.CONSTANT R6, desc[UR4][R6.64+0x18] ;  /* 0x0000180406067981 */ /* 0x000f28000c1e9b00 */
[----:B------:R-:W4:Y:S04]  /*0a90*/  LDG.E.64.CONSTANT R28, desc[UR4][R8.64+0x28] ;  /* 0x00002804081c7981 */ /* 0x000f28000c1e9b00 */
[----:B------:R0:W4:Y:S04]  /*0aa0*/  LDG.E.64.CONSTANT R30, desc[UR4][R8.64+0x38] ;  /* 0x00003804081e7981 */ /* 0x000128000c1e9b00 */
[----:B------:R-:W4:Y:S04]  /*0ab0*/  LDG.E.64.CONSTANT R34, desc[UR4][R24.64+0x20] ;  /* 0x0000200418227981 */ /* 0x000f28000c1e9b00 */
[----:B------:R-:W4:Y:S04]  /*0ac0*/  LDG.E.64.CONSTANT R36, desc[UR4][R24.64+0x30] ;  /* 0x0000300418247981 */ /* 0x000f28000c1e9b00 */
[----:B------:R1:W4:Y:S04]  /*0ad0*/  LDG.E.64.CONSTANT R38, desc[UR4][R10.64+0x18] ;  /* 0x000018040a267981 */ /* 0x000328000c1e9b00 */
[----:B------:R-:W4:Y:S04]  /*0ae0*/  LDG.E.64.CONSTANT R40, desc[UR4][R24.64+0x28] ;  /* 0x0000280418287981 */ /* 0x000f28000c1e9b00 */
[----:B------:R1:W4:Y:S01]  /*0af0*/  LDG.E.64.CONSTANT R42, desc[UR4][R24.64+0x38] ;  /* 0x00003804182a7981 */ /* 0x000322000c1e9b00 */
[----:B------:R-:W-:Y:S01]  /*0b00*/  IMAD R53, R2, 0x2493, RZ ;  /* 0x0000249302357824 */ /* 0x000fe200078e02ff */
[----:B------:R-:W4:Y:S04]  /*0b10*/  LDC.64 R58, c[0x0][0x388] ;  /* 0x0000e200ff3a7b82 */ /* 0x000f280000000a00 */
[----:B------:R-:W-:-:S04]  /*0b20*/  SHF.R.U32.HI R53, RZ, 0x10, R53 ;  /* 0x00000010ff357819 */ /* 0x000fc80000011635 */
[----:B------:R-:W-:-:S05]  /*0b30*/  PRMT R2, R53, 0x9910, RZ ;  /* 0x0000991035027816 */ /* 0x000fca00000000ff */
[----:B------:R-:W-:-:S04]  /*0b40*/  IMAD R2, R2, 0x7, RZ ;  /* 0x0000000702027824 */ /* 0x000fc800078e02ff */
[----:B------:R-:W-:-:S05]  /*0b50*/  IMAD.MOV R2, RZ, RZ, -R2 ;  /* 0x000000ffff027224 */ /* 0x000fca00078e0a02 */
[----:B0-----:R-:W-:-:S04]  /*0b60*/  PRMT R9, R2, 0x7710, RZ ;  /* 0x0000771002097816 */ /* 0x001fc800000000ff */
[----:B------:R-:W-:Y:S01]  /*0b70*/  IADD3 R2, PT, PT, R9, R0, RZ ;  /* 0x0000000009027210 */ /* 0x000fe20007ffe0ff */
[----:B------:R-:W-:-:S03]  /*0b80*/  IMAD R0, R53, 0x188, R4 ;  /* 0x0000018835007824 */ /* 0x000fc600078e0204 */
[----:B------:R-:W-:-:S05]  /*0b90*/  LOP3.LUT R9, R2, 0xffff, RZ, 0xc0, !PT ;  /* 0x0000ffff02097812 */ /* 0x000fca00078ec0ff */
[----:B------:R-:W-:Y:S01]  /*0ba0*/  IMAD R0, R9, 0x38, R0 ;  /* 0x0000003809007824 */ /* 0x000fe200078e0200 */
[----:B------:R-:W-:Y:S06]  /*0bb0*/  BAR.SYNC.DEFER_BLOCKING 0x0 ;  /* 0x0000000000007b1d */ /* 0x000fec0000010000 */
[----:B------:R-:W-:Y:S04]  /*0bc0*/  LDS.64 R46, [R0] ;  /* 0x00000000002e7984 */ /* 0x000fe80000000a00 */
[----:B------:R-:W0:Y:S04]  /*0bd0*/  LDS.64 R8, [R0+0x10] ;  /* 0x0000100000087984 */ /* 0x000e280000000a00 */
[----:B------:R-:W1:Y:S01]  /*0be0*/  LDS.64 R54, [R0+0x8] ;  /* 0x0000080000367984 */ /* 0x000e620000000a00 */
[----:B0-----:R-:W-:-:S02]  /*0bf0*/  DADD R48, R46, R8 ;  /* 0x000000002e307229 */ /* 0x001fc40000000008 */
[----:B------:R-:W-:Y:S02]  /*0c00*/  DADD R46, R46, -R8 ;  /* 0x000000002e2e7229 */ /* 0x000fe40000000808 */
[C-C-:B-1----:R-:W-:Y:S02]  /*0c10*/  DADD R50, R54.reuse, R54.reuse ;  /* 0x0000000036327229 */ /* 0x142fe40000000036 */
[----:B------:R-:W-:Y:S02]  /*0c20*/  DADD R54, R54, -R54 ;  /* 0x0000000036367229 */ /* 0x000fe40000000836 */
[----:B-----5:R-:W-:Y:S02]  /*0c30*/  DFMA R8, R12, R48, RZ ;  /* 0x000000300c08722b */ /* 0x020fe400000000ff */
[----:B------:R-:W-:Y:S02]  /*0c40*/  DFMA R44, R22, R46, RZ ;  /* 0x0000002e162c722b */ /* 0x000fe400000000ff */
[----:B------:R-:W-:-:S02]  /*0c50*/  DMUL R50, R50, 0.5 ;  /* 0x3fe0000032327828 */ /* 0x000fc40000000000 */
[----:B------:R-:W-:-:S06]  /*0c60*/  DFMA R10, R16, R48, RZ ;  /* 0x00000030100a722b */ /* 0x000fcc00000000ff */
[----:B------:R-:W-:Y:S02]  /*0c70*/  DFMA R8, R14, R50, R8 ;  /* 0x000000320e08722b */ /* 0x000fe40000000008 */
[-C--:B------:R-:W-:Y:S02]  /*0c80*/  DFMA R24, R18, R48.reuse, RZ ;  /* 0x000000301218722b */ /* 0x080fe400000000ff */
[----:B------:R-:W-:Y:S01]  /*0c90*/  DFMA R48, R20, R48, RZ ;  /* 0x000000301430722b */ /* 0x000fe200000000ff */
[----:B------:R-:W-:Y:S01]  /*0ca0*/  PRMT R2, R2, 0x5410, R53 ;  /* 0x0000541002027816 */ /* 0x000fe20000000035 */
[----:B------:R-:W-:Y:S01]  /*0cb0*/  UMOV UR6, 0x3107 ;  /* 0x0000310700067882 */ /* 0x000fe20000000000 */
[----:B--2---:R-:W-:-:S08]  /*0cc0*/  DFMA R44, R26, R54, R44 ;  /* 0x000000361a2c722b */ /* 0x004fd0000000002c */
[C-C-:B------:R-:W-:Y:S02]  /*0cd0*/  DADD R56, R8.reuse, -R44.reuse ;  /* 0x0000000008387229 */ /* 0x140fe4000000082c */
[----:B------:R-:W-:Y:S02]  /*0ce0*/  DADD R8, R8, R44 ;  /* 0x0000000008087229 */ /* 0x000fe4000000002c */
[----:B---3--:R-:W-:Y:S02]  /*0cf0*/  DFMA R44, R32, R46, RZ ;  /* 0x0000002e202c722b */ /* 0x008fe400000000ff */
[-C--:B----4-:R-:W-:Y:S02]  /*0d00*/  DFMA R10, R6, R50.reuse, R10 ;  /* 0x00000032060a722b */ /* 0x090fe4000000000a */
[-C--:B------:R-:W-:Y:S02]  /*0d10*/  DFMA R24, R28, R50.reuse, R24 ;  /* 0x000000321c18722b */ /* 0x080fe40000000018 */
[----:B------:R-:W-:-:S02]  /*0d20*/  DFMA R50, R30, R50, R48 ;  /* 0x000000321e32722b */ /* 0x000fc40000000030 */
[-C--:B------:R-:W-:Y:S02]  /*0d30*/  DFMA R48, R34, R46.reuse, RZ ;  /* 0x0000002e2230722b */ /* 0x080fe400000000ff */
[----:B------:R-:W-:Y:S02]  /*0d40*/  DFMA R46, R36, R46, RZ ;  /* 0x0000002e242e722b */ /* 0x000fe400000000ff */
[----:B------:R-:W-:-:S04]  /*0d50*/  DFMA R44, R38, R54, R44 ;  /* 0x00000036262c722b */ /* 0x000fc8000000002c */
[-C--:B------:R-:W-:Y:S02]  /*0d60*/  DFMA R48, R40, R54.reuse, R48 ;  /* 0x000000362830722b */ /* 0x080fe40000000030 */
[----:B------:R-:W-:Y:S02]  /*0d70*/  DFMA R46, R42, R54, R46 ;  /* 0x000000362a2e722b */ /* 0x000fe4000000002e */
[C-C-:B------:R-:W-:Y:S02]  /*0d80*/  DADD R54, R10.reuse, -R44.reuse ;  /* 0x000000000a367229 */ /* 0x140fe4000000082c */
[----:B------:R-:W-:Y:S01]  /*0d90*/  DADD R10, R10, R44 ;  /* 0x000000000a0a7229 */ /* 0x000fe2000000002c */
[----:B------:R-:W-:-:S04]  /*0da0*/  IMAD.MOV.U32 R45, RZ, RZ, 0x6 ;  /* 0x00000006ff2d7424 */ /* 0x000fc800078e00ff */
[----:B------:R-:W-:Y:S01]  /*0db0*/  IDP.2A.LO.U16.U8 R2, R2, UR6, R45 ;  /* 0x0000000602027c26 */ /* 0x000fe2000800102d */
[C-C-:B------:R-:W-:Y:S02]  /*0dc0*/  DADD R44, R24.reuse, -R48.reuse ;  /* 0x00000000182c7229 */ /* 0x140fe40000000830 */
[----:B------:R-:W-:Y:S01]  /*0dd0*/  DADD R24, R24, R48 ;  /* 0x0000000018187229 */ /* 0x000fe20000000030 */
[----:B------:R-:W-:-:S04]  /*0de0*/  IMAD R49, R3, 0x157, R2 ;  /* 0x0000015703317824 */ /* 0x000fc800078e0202 */
[----:B------:R-:W-:-:S05]  /*0df0*/  IMAD.WIDE R58, R49, 0x8, R58 ;  /* 0x00000008313a7825 */ /* 0x000fca00078e023a */
[----:B------:R-:W2:Y:S04]  /*0e00*/  LDG.E.64.CONSTANT R48, desc[UR4][R58.64+-0x28] ;  /* 0xffffd8043a307981 */ /* 0x000ea8000c1e9b00 */
[----:B------:R-:W3:Y:S01]  /*0e10*/  LDG.E.64.CONSTANT R52, desc[UR4][R58.64+-0x30] ;  /* 0xffffd0043a347981 */ /* 0x000ee2000c1e9b00 */
        /* <DEDUP_REMOVED lines=9> */
[----:B------:R-:W4:Y:S04]  /*0eb0*/  LDG.E.64.CONSTANT R46, desc[UR4][R58.64+-0x8] ;  /* 0xfffff8043a2e7981 */ /* 0x000f28000c1e9b00 */
[----:B------:R-:W4:Y:S01]  /*0ec0*/  LDG.E.64.CONSTANT R58, desc[UR4][R58.64+-0x10] ;  /* 0xfffff0043a3a7981 */ /* 0x000f22000c1e9b00 */
[----:B--2---:R-:W-:Y:S02]  /*0ed0*/  DMUL R50, R48, R50 ;  /* 0x0000003230327228 */ /* 0x004fe40000000000 */
[CCC-:B---3--:R-:W-:Y:S02]  /*0ee0*/  DFMA R48, R52.reuse, R56.reuse, R8.reuse ;  /* 0x000000383430722b */ /* 0x1c8fe40000000008 */
[----:B------:R-:W-:Y:S02]  /*0ef0*/  DFMA R56, R52, -R56, R8 ;  /* 0x800000383438722b */ /* 0x000fe40000000008 */
[----:B----4-:R-:W-:-:S02]  /*0f00*/  DFMA R52, R46, R54, R10 ;  /* 0x000000362e34722b */ /* 0x010fc4000000000a */
[----:B------:R-:W-:Y:S02]  /*0f10*/  DFMA R54, R46, -R54, R10 ;  /* 0x800000362e36722b */ /* 0x000fe4000000000a */
[-C--:B------:R-:W-:Y:S02]  /*0f20*/  DFMA R46, R12, R48.reuse, RZ ;  /* 0x000000300c2e722b */ /* 0x080fe400000000ff */
        /* <DEDUP_REMOVED lines=10> */
[----:B------:R-:W-:Y:S02]  /*0fd0*/  DADD R48, R50, R50 ;  /* 0x0000000032307229 */ /* 0x000fe40000000032 */
[----:B------:R-:W-:Y:S02]  /*0fe0*/  DFMA R56, R38, R54, R56 ;  /* 0x000000362638722b */ /* 0x000fe40000000038 */
[----:B------:R-:W-:-:S02]  /*0ff0*/  DADD R50, R50, -R50 ;  /* 0x0000000032327229 */ /* 0x000fc40000000832 */
[-C--:B------:R-:W-:Y:S02]  /*1000*/  DFMA R58, R34, R44.reuse, R58 ;  /* 0x0000002c223a722b */ /* 0x080fe4000000003a */
[----:B------:R-:W-:Y:S02]  /*1010*/  DMUL R48, R48, 0.5 ;  /* 0x3fe0000030307828 */ /* 0x000fe40000000000 */
[----:B------:R-:W-:-:S04]  /*1020*/  DFMA R56, R40, R44, R56 ;  /* 0x0000002c2838722b */ /* 0x000fc80000000038 */
[----:B------:R-:W-:Y:S02]  /*1030*/  DFMA R58, R36, R50, R58 ;  /* 0x00000032243a722b */ /* 0x000fe4000000003a */
[-C--:B------:R-:W-:Y:S02]  /*1040*/  DFMA R46, R20, R48.reuse, R46 ;  /* 0x00000030142e722b */ /* 0x080fe4000000002e */
[----:B------:R-:W-:Y:S02]  /*1050*/  DFMA R52, R30, R48, R52 ;  /* 0x000000301e34722b */ /* 0x000fe40000000034 */
[----:B------:R-:W-:-:S04]  /*1060*/  DFMA R56, R42, R50, R56 ;  /* 0x000000322a38722b */ /* 0x000fc80000000038 */
[C-C-:B------:R-:W-:Y:S02]  /*1070*/  DADD R44, R46.reuse, -R58.reuse ;  /* 0x000000002e2c7229 */ /* 0x140fe4000000083a */
[----:B------:R-:W-:Y:S02]  /*1080*/  DADD R46, R46, R58 ;  /* 0x000000002e2e7229 */ /* 0x000fe4000000003a */
[----:B------:R-:W-:-:S03]  /*1090*/  DADD R52, R52, R56 ;  /* 0x0000000034347229 */ /* 0x000fc60000000038 */
[----:B------:R0:W-:Y:S04]  /*10a0*/  STS.64 [R0+0x10], R44 ;  /* 0x0000102c00007388 */ /* 0x0001e80000000a00 */
[----:B------:R0:W-:Y:S04]  /*10b0*/  STS.64 [R0], R46 ;  /* 0x0000002e00007388 */ /* 0x0001e80000000a00 */
        /* <DEDUP_REMOVED lines=22> */
[C-C-:B--2---:R-:W-:Y:S02]  /*1220*/  DADD R54, R48.reuse, R52.reuse ;  /* 0x0000000030367229 */ /* 0x144fe40000000034 */
[----:B------:R-:W-:Y:S02]  /*1230*/  DADD R48, R48, -R52 ;  /* 0x0000000030307229 */ /* 0x000fe40000000834 */
[C-C-:B---3--:R-:W-:Y:S02]  /*1240*/  DADD R52, R50.reuse, R50.reuse ;  /* 0x0000000032347229 */ /* 0x148fe40000000032 */
[----:B------:R-:W-:-:S02]  /*1250*/  DADD R50, R50, -R50 ;  /* 0x0000000032327229 */ /* 0x000fc40000000832 */
[----:B------:R-:W-:Y:S02]  /*1260*/  DFMA R46, R18, R54, R46 ;  /* 0x00000036122e722b */ /* 0x000fe4000000002e */
[----:B------:R-:W-:Y:S02]  /*1270*/  DFMA R58, R34, R48, R58 ;  /* 0x00000030223a722b */ /* 0x000fe4000000003a */
[----:B------:R-:W-:Y:S02]  /*1280*/  DMUL R52, R52, 0.5 ;  /* 0x3fe0000034347828 */ /* 0x000fe40000000000 */
[----:B------:R-:W-:Y:S02]  /*1290*/  DFMA R44, R28, R54, R44 ;  /* 0x000000361c2c722b */ /* 0x000fe4000000002c */
[----:B------:R-:W-:Y:S02]  /*12a0*/  DFMA R56, R40, R48, R56 ;  /* 0x000000302838722b */ /* 0x000fe40000000038 */
[----:B------:R-:W-:-:S02]  /*12b0*/  DFMA R58, R36, R50, R58 ;  /* 0x00000032243a722b */ /* 0x000fc4000000003a */
        /* <DEDUP_REMOVED lines=8> */
[----:B------:R1:W-:Y:S02]  /*1340*/  STS.64 [R60+0x38], R44 ;  /* 0x0000382c3c007388 */ /* 0x0003e40000000a00 */
.L_x_2421:
[----:B------:R-:W-:Y:S05]  /*1350*/  BSYNC.RECONVERGENT B0 ;  /* 0x0000000000007941 */ /* 0x000fea0003800200 */
.L_x_2420:
        /* <DEDUP_REMOVED lines=18> */
[----:B--2---:R-:W-:Y:S02]  /*1480*/  DADD R4, R10, R24 ;  /* 0x000000000a047229 */ /* 0x004fe40000000018 */
[----:B------:R-:W-:Y:S02]  /*1490*/  DFMA R48, R6, R14, R48 ;  /* 0x0000000e0630722b */ /* 0x000fe40000000030 */
[----:B------:R-:W-:Y:S02]  /*14a0*/  DFMA R26, R38, R12, R26 ;  /* 0x0000000c261a722b */ /* 0x000fe4000000001a */
[----:B------:R-:W-:Y:S02]  /*14b0*/  DADD R10, R10, -R24 ;  /* 0x000000000a0a7229 */ /* 0x000fe40000000818 */
[----:B------:R-:W-:Y:S02]  /*14c0*/  DFMA R46, R16, R14, R46 ;  /* 0x0000000e102e722b */ /* 0x000fe4000000002e */
[----:B---3--:R-:W-:-:S02]  /*14d0*/  DADD R6, R8, R8 ;  /* 0x0000000008067229 */ /* 0x008fc40000000008 */
[----:B------:R-:W-:Y:S02]  /*14e0*/  DFMA R22, R32, R12, R22 ;  /* 0x0000000c2016722b */ /* 0x000fe40000000016 */
[----:B------:R-:W-:Y:S02]  /*14f0*/  DFMA R26, R40, R10, R26 ;  /* 0x0000000a281a722b */ /* 0x000fe4000000001a */
[----:B------:R-:W-:Y:S02]  /*1500*/  DADD R8, R8, -R8 ;  /* 0x0000000008087229 */ /* 0x000fe40000000808 */
[----:B------:R-:W-:Y:S02]  /*1510*/  DFMA R46, R18, R4, R46 ;  /* 0x00000004122e722b */ /* 0x000fe4000000002e */
[----:B------:R-:W-:Y:S02]  /*1520*/  DMUL R6, R6, 0.5 ;  /* 0x3fe0000006067828 */ /* 0x000fe40000000000 */
[----:B------:R-:W-:-:S02]  /*1530*/  DFMA R22, R34, R10, R22 ;  /* 0x0000000a2216722b */ /* 0x000fc40000000016 */
[----:B------:R-:W-:Y:S02]  /*1540*/  DFMA R48, R28, R4, R48 ;  /* 0x000000041c30722b */ /* 0x000fe40000000030 */
[----:B------:R-:W-:Y:S02]  /*1550*/  DFMA R26, R42, R8, R26 ;  /* 0x000000082a1a722b */ /* 0x000fe4000000001a */
[----:B------:R-:W-:Y:S02]  /*1560*/  DFMA R46, R20, R6, R46 ;  /* 0x00000006142e722b */ /* 0x000fe4000000002e */
[----:B------:R-:W-:Y:S02]  /*1570*/  DFMA R8, R36, R8, R22 ;  /* 0x000000082408722b */ /* 0x000fe40000000016 */
[----:B------:R-:W-:-:S06]  /*1580*/  DFMA R48, R30, R6, R48 ;  /* 0x000000061e30722b */ /* 0x000fcc0000000030 */
[----:B------:R-:W-:Y:S02]  /*1590*/  DADD R24, R46, -R8 ;  /* 0x000000002e187229 */ /* 0x000fe40000000808 */
[----:B------:R-:W-:Y:S02]  /*15a0*/  DADD R10, R48, R26 ;  /* 0x00000000300a7229 */ /* 0x000fe4000000001a */
[----:B------:R-:W-:-:S11]  /*15b0*/  DADD R8, R46, R8 ;  /* 0x000000002e087229 */ /* 0x000fd60000000008 */
.L_x_2423:
[----:B------:R-:W-:Y:S05]  /*15c0*/  BSYNC.RECONVERGENT B0 ;  /* 0x0000000000007941 */ /* 0x000fea0003800200 */
.L_x_2422:
[----:B------:R-:W-:Y:S06]  /*15d0*/  BAR.SYNC.DEFER_BLOCKING 0x0 ;  /* 0x0000000000007b1d */ /* 0x000fec0000010000 */
[----:B------:R-:W-:Y:S05]  /*15e0*/  @!P0 EXIT ;  /* 0x000000000000894d */ /* 0x000fea0003800000 */
[----:B0-----:R-:W0:Y:S01]  /*15f0*/  S2R R0, SR_TID.X ;  /* 0x0000000000007919 */ /* 0x001e220000002100 */
[----:B------:R-:W2:Y:S01]  /*1600*/  LDC.64 R4, c[0x0][0x3a8] ;  /* 0x0000ea00ff047b82 */ /* 0x000ea20000000a00 */
[----:B0-----:R-:W-:-:S04]  /*1610*/  IMAD R3, R3, 0x1b, R0 ;  /* 0x0000001b03037824 */ /* 0x001fc800078e0200 */
[----:B--2---:R-:W-:-:S05]  /*1620*/  IMAD.WIDE R2, R3, 0x8, R4 ;  /* 0x0000000803027825 */ /* 0x004fca00078e0204 */
[----:B------:R-:W-:Y:S04]  /*1630*/  STG.E.64 desc[UR4][R2.64], R8 ;  /* 0x0000000802007986 */ /* 0x000fe8000c101b04 */
[----:B------:R-:W-:Y:S04]  /*1640*/  STG.E.64 desc[UR4][R2.64+0x48], R10 ;  /* 0x0000480a02007986 */ /* 0x000fe8000c101b04 */
[----:B------:R-:W-:Y:S01]  /*1650*/  STG.E.64 desc[UR4][R2.64+0x90], R24 ;  /* 0x0000901802007986 */ /* 0x000fe2000c101b04 */
[----:B------:R-:W-:Y:S05]  /*1660*/  EXIT ;  /* 0x000000000000794d */ /* 0x000fea0003800000 */
.L_x_2424:
        /* <DEDUP_REMOVED lines=9> */
.L_x_3180:


//--------------------- .text._Z30massMatrixMultiplySharedKernelILi3ELi7ELi2EEviPKdS1_S1_S1_Pd --------------------------
	.section	.text._Z30massMatrixMultiplySharedKernelILi3ELi7ELi2EEviPKdS1_S1_S1_Pd,"ax",@progbits
	.align	128
        .global         _Z30massMatrixMultiplySharedKernelILi3ELi7ELi2EEviPKdS1_S1_S1_Pd
        .type           _Z30massMatrixMultiplySharedKernelILi3ELi7ELi2EEviPKdS1_S1_S1_Pd,@function
        .size           _Z30massMatrixMultiplySharedKernelILi3ELi7ELi2EEviPKdS1_S1_S1_Pd,(.L_x_3181 - _Z30massMatrixMultiplySharedKernelILi3ELi7ELi2EEviPKdS1_S1_S1_Pd)
        .other          _Z30massMatrixMultiplySharedKernelILi3ELi7ELi2EEviPKdS1_S1_S1_Pd,@"STO_CUDA_ENTRY STV_DEFAULT"
_Z30massMatrixMultiplySharedKernelILi3ELi7ELi2EEviPKdS1_S1_S1_Pd:
.text._Z30massMatrixMultiplySharedKernelILi3ELi7ELi2EEviPKdS1_S1_S1_Pd:
        /* <DEDUP_REMOVED lines=25> */
[C---:B------:R-:W-:Y:S02]  /*0190*/  @!P0 IMAD R9, R2.reuse, 0x8, R9 ;  /* 0x0000000802098824 */ /* 0x040fe400078e0209 */
[----:B0-----:R-:W-:Y:S01]  /*01a0*/  IMAD R25, R25, 0x2, R0 ;  /* 0x0000000219197824 */ /* 0x001fe200078e0200 */
        /* <DEDUP_REMOVED lines=20> */
[----:B------:R-:W-:Y:S02]  /*02f0*/  LOP3.LUT R8, R2, 0xffff, RZ, 0xc0, !PT ;  /* 0x0000ffff02087812 */ /* 0x000fe400078ec0ff */
[----:B---3--:R-:W-:Y:S02]  /*0300*/  R2UR UR10, R12 ;  /* 0x000000000c0a72ca */ /* 0x008fe400000e0000 */
[----:B------:R-:W-:Y:S01]  /*0310*/  R2UR UR28, R10 ;  /* 0x000000000a1c72ca */ /* 0x000fe200000e0000 */
[----:B------:R-:W-:Y:S01]  /*0320*/  IMAD R12, R8, 0xaaab, RZ ;  /* 0x0000aaab080c7824 */ /* 0x000fe200078e02ff */
[----:B------:R-:W-:-:S02]  /*0330*/  R2UR UR29, R11 ;  /* 0x000000000b1d72ca */ /* 0x000fc400000e0000 */
[----:B------:R-:W-:Y:S02]  /*0340*/  R2UR UR9, R9 ;  /* 0x00000000090972ca */ /* 0x000fe400000e0000 */
[----:B------:R-:W-:Y:S02]  /*0350*/  SHF.R.U32.HI R12, RZ, 0x11, R12 ;  /* 0x00000011ff0c7819 */ /* 0x000fe4000001160c */
[----:B------:R-:W-:Y:S02]  /*0360*/  R2UR UR30, R14 ;  /* 0x000000000e1e72ca */ /* 0x000fe400000e0000 */
[----:B------:R-:W-:Y:S02]  /*0370*/  R2UR UR31, R15 ;  /* 0x000000000f1f72ca */ /* 0x000fe400000e0000 */
[----:B------:R-:W-:Y:S02]  /*0380*/  R2UR UR11, R13 ;  /* 0x000000000d0b72ca */ /* 0x000fe400000e0000 */
[----:B0-----:R-:W-:Y:S01]  /*0390*/  R2UR UR12, R16 ;  /* 0x00000000100c72ca */ /* 0x001fe200000e0000 */
[----:B------:R-:W-:Y:S01]  /*03a0*/  IMAD R16, R8, 0x2493, RZ ;  /* 0x0000249308107824 */ /* 0x000fe200078e02ff */
[----:B------:R-:W-:Y:S01]  /*03b0*/  R2UR UR13, R17 ;  /* 0x00000000110d72ca */ /* 0x000fe200000e0000 */
[----:B------:R-:W0:Y:S01]  /*03c0*/  LDS.128 R8, [R3+0x15a0] ;  /* 0x0015a00003087984 */ /* 0x000e220000000c00 */
[----:B------:R-:W-:-:S02]  /*03d0*/  PRMT R17, R2, 0x9910, RZ ;  /* 0x0000991002117816 */ /* 0x000fc400000000ff */
[----:B------:R-:W-:Y:S02]  /*03e0*/  R2UR UR32, R18 ;  /* 0x00000000122072ca */ /* 0x000fe400000e0000 */
[----:B------:R-:W-:Y:S01]  /*03f0*/  SHF.R.U32.HI R16, RZ, 0x10, R16 ;  /* 0x00000010ff107819 */ /* 0x000fe20000011610 */
[----:B------:R-:W-:Y:S01]  /*0400*/  IMAD R17, R17, 0xab, RZ ;  /* 0x000000ab11117824 */ /* 0x000fe200078e02ff */
[----:B------:R-:W-:Y:S02]  /*0410*/  PRMT R18, R12, 0x9910, RZ ;  /* 0x000099100c127816 */ /* 0x000fe400000000ff */
[----:B------:R-:W-:Y:S01]  /*0420*/  R2UR UR33, R19 ;  /* 0x00000000132172ca */ /* 0x000fe200000e0000 */
[----:B------:R2:W3:Y:S01]  /*0430*/  LDS.128 R12, [R3+0x15e0] ;  /* 0x0015e000030c7984 */ /* 0x0004e20000000c00 */
[----:B------:R-:W-:Y:S02]  /*0440*/  PRMT R19, R16, 0x9910, RZ ;  /* 0x0000991010137816 */ /* 0x000fe400000000ff */
[----:B-1----:R-:W-:Y:S01]  /*0450*/  R2UR UR34, R6 ;  /* 0x00000000062272ca */ /* 0x002fe200000e0000 */
[----:B------:R-:W-:Y:S01]  /*0460*/  IMAD R6, R18, 0x3, RZ ;  /* 0x0000000312067824 */ /* 0x000fe200078e02ff */
[----:B------:R-:W-:Y:S01]  /*0470*/  R2UR UR35, R7 ;  /* 0x00000000072372ca */ /* 0x000fe200000e0000 */
[----:B------:R-:W-:Y:S01]  /*0480*/  IMAD.MOV.U32 R18, RZ, RZ, R19 ;  /* 0x000000ffff127224 */ /* 0x000fe200078e0013 */
[----:B------:R-:W-:Y:S01]  /*0490*/  LOP3.LUT R7, R17, 0xffff, RZ, 0xc0, !PT ;  /* 0x0000ffff11077812 */ /* 0x000fe200078ec0ff */
[----:B------:R-:W-:Y:S01]  /*04a0*/  IMAD.MOV R19, RZ, RZ, -R6 ;  /* 0x000000ffff137224 */ /* 0x000fe200078e0a06 */
[----:B------:R-:W-:Y:S01]  /*04b0*/  R2UR UR14, R4 ;  /* 0x00000000040e72ca */ /* 0x000fe200000e0000 */
[----:B------:R-:W-:Y:S01]  /*04c0*/  IMAD R18, R18, 0x7, RZ ;  /* 0x0000000712127824 */ /* 0x000fe200078e02ff */
[----:B------:R-:W-:Y:S01]  /*04d0*/  SHF.R.U32.HI R7, RZ, 0x9, R7 ;  /* 0x00000009ff077819 */ /* 0x000fe20000011607 */
[----:B------:R-:W-:Y:S01]  /*04e0*/  IMAD R17, R0, 0xab8, R3 ;  /* 0x00000ab800117824 */ /* 0x000fe200078e0203 */
[----:B------:R-:W-:Y:S01]  /*04f0*/  R2UR UR15, R5 ;  /* 0x00000000050f72ca */ /* 0x000fe200000e0000 */
[----:B------:R-:W-:Y:S01]  /*0500*/  IMAD.MOV R18, RZ, RZ, -R18 ;  /* 0x000000ffff127224 */ /* 0x000fe200078e0a12 */
[----:B------:R-:W1:Y:S01]  /*0510*/  @P0 LDC.64 R4, c[0x0][0x3a0] ;  /* 0x0000e800ff040b82 */ /* 0x000e620000000a00 */
[----:B------:R-:W-:-:S02]  /*0520*/  LOP3.LUT R6, R7, 0xffff, RZ, 0xc0, !PT ;  /* 0x0000ffff07067812 */ /* 0x000fc400078ec0ff */
[----:B------:R-:W-:-:S03]  /*0530*/  PRMT R7, R19, 0x7710, RZ ;  /* 0x0000771013077816 */ /* 0x000fc600000000ff */
[----:B--2---:R-:W-:Y:S02]  /*0540*/  IMAD R3, R6, 0x38, R17 ;  /* 0x0000003806037824 */ /* 0x004fe400078e0211 */
[----:B------:R-:W-:Y:S01]  /*0550*/  IMAD.IADD R0, R7, 0x1, R2 ;  /* 0x0000000107007824 */ /* 0x000fe200078e0202 */
[----:B------:R-:W-:Y:S01]  /*0560*/  PRMT R7, R18, 0x7710, RZ ;  /* 0x0000771012077816 */ /* 0x000fe200000000ff */
[----:B------:R-:W-:-:S03]  /*0570*/  IMAD R6, R6, 0x150, R3 ;  /* 0x0000015006067824 */ /* 0x000fc600078e0203 */
[----:B------:R-:W-:Y:S01]  /*0580*/  LOP3.LUT R18, R0, 0xffff, RZ, 0xc0, !PT ;  /* 0x0000ffff00127812 */ /* 0x000fe200078ec0ff */
[----:B------:R-:W-:Y:S01]  /*0590*/  IMAD.IADD R7, R7, 0x1, R2 ;  /* 0x0000000107077824 */ /* 0x000fe200078e0202 */
[----:B0-----:R-:W-:Y:S02]  /*05a0*/  R2UR UR36, R10 ;  /* 0x000000000a2472ca */ /* 0x001fe400000e0000 */
[----:B------:R-:W-:Y:S01]  /*05b0*/  R2UR UR37, R11 ;  /* 0x000000000b2572ca */ /* 0x000fe200000e0000 */
[C---:B------:R-:W-:Y:S01]  /*05c0*/  IMAD R0, R18.reuse, 0x8, R3 ;  /* 0x0000000812007824 */ /* 0x040fe200078e0203 */
[----:B------:R-:W-:Y:S01]  /*05d0*/  LOP3.LUT R19, R7, 0xffff, RZ, 0xc0, !PT ;  /* 0x0000ffff07137812 */ /* 0x000fe200078ec0ff */
[----:B------:R-:W-:Y:S01]  /*05e0*/  IMAD R3, R18, 0x8, R6 ;  /* 0x0000000812037824 */ /* 0x000fe200078e0206 */
[----:B------:R-:W-:Y:S01]  /*05f0*/  R2UR UR16, R8 ;  /* 0x00000000081072ca */ /* 0x000fe200000e0000 */
[----:B------:R-:W-:Y:S01]  /*0600*/  IMAD R6, R16, 0x188, R17 ;  /* 0x0000018810067824 */ /* 0x000fe200078e0211 */
[----:B------:R-:W-:Y:S01]  /*0610*/  R2UR UR17, R9 ;  /* 0x00000000091172ca */ /* 0x000fe200000e0000 */
[----:B------:R-:W-:Y:S01]  /*0620*/  @P0 IMAD R17, R25, 0x1b, R2 ;  /* 0x0000001b19110824 */ /* 0x000fe200078e0202 */
[----:B---3--:R-:W-:Y:S01]  /*0630*/  R2UR UR38, R14 ;  /* 0x000000000e2672ca */ /* 0x008fe200000e0000 */
[----:B------:R-:W-:Y:S01]  /*0640*/  IMAD R2, R19, 0x38, R6 ;  /* 0x0000003813027824 */ /* 0x000fe200078e0206 */
[----:B------:R-:W-:Y:S01]  /*0650*/  R2UR UR39, R15 ;  /* 0x000000000f2772ca */ /* 0x000fe200000e0000 */
[----:B-1----:R-:W-:Y:S01]  /*0660*/  @P0 IMAD.WIDE R4, R17, 0x8, R4 ;  /* 0x0000000811040825 */ /* 0x002fe200078e0204 */
[----:B------:R-:W-:-:S02]  /*0670*/  R2UR UR18, R12 ;  /* 0x000000000c1272ca */ /* 0x000fc400000e0000 */
[----:B------:R-:W-:Y:S02]  /*0680*/  R2UR UR19, R13 ;  /* 0x000000000d1372ca */ /* 0x000fe400000e0000 */
[----:B------:R0:W5:Y:S04]  /*0690*/  @P0 LDG.E.64.CONSTANT R26, desc[UR20][R4.64] ;  /* 0x00000014041a0981 */ /* 0x000168000c1e9b00 */
[----:B------:R0:W5:Y:S04]  /*06a0*/  @P0 LDG.E.64.CONSTANT R22, desc[UR20][R4.64+0x48] ;  /* 0x0000481404160981 */ /* 0x000168000c1e9b00 */
[----:B------:R0:W5:Y:S01]  /*06b0*/  @P0 LDG.E.64.CONSTANT R20, desc[UR20][R4.64+0x90] ;  /* 0x0000901404140981 */ /* 0x000162000c1e9b00 */
[----:B------:R-:W-:Y:S05]  /*06c0*/  @P1 BRA `(.L_x_2426) ;  /* 0x00000000008c1947 */ /* 0x000fea0003800000 */
[----:B-----5:R-:W-:Y:S02]  /*06d0*/  DADD R12, R26, R20 ;  /* 0x000000001a0c7229 */ /* 0x020fe40000000014 */
[----:B------:R-:W-:Y:S02]  /*06e0*/  DADD R14, R22, R22 ;  /* 0x00000000160e7229 */ /* 0x000fe40000000016 */
[----:B------:R-:W-:Y:S02]  /*06f0*/  DADD R20, R26, -R20 ;  /* 0x000000001a147229 */ /* 0x000fe40000000814 */
[----:B------:R-:W-:Y:S02]  /*0700*/  DADD R26, R22, -R22 ;  /* 0x00000000161a7229 */ /* 0x000fe40000000816 */
[C---:B0-----:R-:W-:Y:S02]  /*0710*/  DFMA R4, R12.reuse, UR4, RZ ;  /* 0x000000040c047c2b */ /* 0x041fe400080000ff */
[----:B------:R-:W-:-:S02]  /*0720*/  DFMA R10, R12, UR8, RZ ;  /* 0x000000080c0a7c2b */ /* 0x000fc400080000ff */
[----:B------:R-:W-:Y:S02]  /*0730*/  DFMA R8, R12, UR12, RZ ;  /* 0x0000000c0c087c2b */ /* 0x000fe400080000ff */
[----:B------:R-:W-:Y:S02]  /*0740*/  DMUL R14, R14, 0.5 ;  /* 0x3fe000000e0e7828 */ /* 0x000fe40000000000 */
[----:B------:R-:W-:Y:S02]  /*0750*/  DFMA R12, R12, UR16, RZ ;  /* 0x000000100c0c7c2b */ /* 0x000fe400080000ff */
[C---:B------:R-:W-:Y:S02]  /*0760*/  DFMA R18, R20.reuse, UR18, RZ ;  /* 0x0000001214127c2b */ /* 0x040fe400080000ff */
[----:B------:R-:W-:Y:S02]  /*0770*/  DFMA R22, R20, UR10, RZ ;  /* 0x0000000a14167c2b */ /* 0x000fe400080000ff */
[----:B------:R-:W-:-:S02]  /*0780*/  DFMA R4, R14, UR24, R4 ;  /* 0x000000180e047c2b */ /* 0x000fc40008000004 */
[C---:B------:R-:W-:Y:S02]  /*0790*/  DFMA R10, R14.reuse, UR28, R10 ;  /* 0x0000001c0e0a7c2b */ /* 0x040fe4000800000a */
[C---:B------:R-:W-:Y:S02]  /*07a0*/  DFMA R8, R14.reuse, UR32, R8 ;  /* 0x000000200e087c2b */ /* 0x040fe40008000008 */
[----:B------:R-:W-:Y:S02]  /*07b0*/  DFMA R12, R14, UR36, R12 ;  /* 0x000000240e0c7c2b */ /* 0x000fe4000800000c */
[C---:B------:R-:W-:Y:S02]  /*07c0*/  DFMA R14, R20.reuse, UR6, RZ ;  /* 0x00000006140e7c2b */ /* 0x040fe400080000ff */
[----:B------:R-:W-:Y:S02]  /*07d0*/  DFMA R20, R20, UR14, RZ ;  /* 0x0000000e14147c2b */ /* 0x000fe400080000ff */
[----:B------:R-:W-:-:S02]  /*07e0*/  DFMA R18, R26, UR38, R18 ;  /* 0x000000261a127c2b */ /* 0x000fc40008000012 */
[C---:B------:R-:W-:Y:S02]  /*07f0*/  DFMA R22, R26.reuse, UR30, R22 ;  /* 0x0000001e1a167c2b */ /* 0x040fe40008000016 */
[C---:B------:R-:W-:Y:S02]  /*0800*/  DFMA R14, R26.reuse, UR26, R14 ;  /* 0x0000001a1a0e7c2b */ /* 0x040fe4000800000e */
[----:B------:R-:W-:Y:S02]  /*0810*/  DFMA R20, R26, UR34, R20 ;  /* 0x000000221a147c2b */ /* 0x000fe40008000014 */
[----:B------:R-:W-:Y:S02]  /*0820*/  DADD R18, R12, R18 ;  /* 0x000000000c127229 */ /* 0x000fe40000000012 */
[C-C-:B------:R-:W-:Y:S02]  /*0830*/  DADD R12, R10.reuse, -R22.reuse ;  /* 0x000000000a0c7229 */ /* 0x140fe40000000816 */
[----:B------:R-:W-:-:S02]  /*0840*/  DADD R22, R10, R22 ;  /* 0x000000000a167229 */ /* 0x000fc40000000016 */
[----:B------:R-:W-:Y:S01]  /*0850*/  DADD R26, R4, -R14 ;  /* 0x00000000041a7229 */ /* 0x000fe2000000080e */
[----:B------:R1:W-:Y:S01]  /*0860*/  STS.64 [R0+0x498], R18 ;  /* 0x0004981200007388 */ /* 0x0003e20000000a00 */
[----:B------:R-:W-:Y:S02]  /*0870*/  DADD R10, R8, -R20 ;  /* 0x00000000080a7229 */ /* 0x000fe40000000814 */
[----:B------:R-:W-:Y:S01]  /*0880*/  DADD R4, R4, R14 ;  /* 0x0000000004047229 */ /* 0x000fe2000000000e */
[----:B------:R1:W-:Y:S01]  /*0890*/  STS.64 [R0+0x7a8], R12 ;  /* 0x0007a80c00007388 */ /* 0x0003e20000000a00 */
[----:B------:R-:W-:-:S03]  /*08a0*/  DADD R8, R8, R20 ;  /* 0x0000000008087229 */ /* 0x000fc60000000014 */
[----:B------:R1:W-:Y:S04]  /*08b0*/  STS.64 [R0+0x930], R26 ;  /* 0x0009301a00007388 */ /* 0x0003e80000000a00 */
[----:B------:R1:W-:Y:S04]  /*08c0*/  STS.64 [R0], R4 ;  /* 0x0000000400007388 */ /* 0x0003e80000000a00 */
[----:B------:R1:W-:Y:S04]  /*08d0*/  STS.64 [R0+0x188], R22 ;  /* 0x0001881600007388 */ /* 0x0003e80000000a00 */
[----:B------:R1:W-:Y:S04]  /*08e0*/  STS.64 [R0+0x620], R10 ;  /* 0x0006200a00007388 */ /* 0x0003e80000000a00 */
[----:B------:R1:W-:Y:S02]  /*08f0*/  STS.64 [R0+0x310], R8 ;  /* 0x0003100800007388 */ /* 0x0003e40000000a00 */
.L_x_2426:
[----:B------:R-:W-:Y:S05]  /*0900*/  BSYNC.RECONVERGENT B0 ;  /* 0x0000000000007941 */ /* 0x000fea0003800200 */
.L_x_2425:
[----:B------:R-:W-:Y:S06]  /*0910*/  BAR.SYNC.DEFER_BLOCKING 0x0 ;  /* 0x0000000000007b1d */ /* 0x000fec0000010000 */
[----:B------:R-:W-:Y:S04]  /*0920*/  BSSY.RECONVERGENT B0, `(.L_x_2427) ;  /* 0x0000028000007945 */ /* 0x000fe80003800200 */
[----:B------:R-:W-:Y:S05]  /*0930*/  @P2 BRA `(.L_x_2428) ;  /* 0x0000000000982947 */ /* 0x000fea0003800000 */
[----:B-1----:R-:W-:Y:S04]  /*0940*/  LDS.64 R18, [R3] ;  /* 0x0000000003127984 */ /* 0x002fe80000000a00 */
[----:B-----5:R-:W1:Y:S04]  /*0950*/  LDS.64 R20, [R3+0x70] ;  /* 0x0000700003147984 */ /* 0x020e680000000a00 */
[----:B------:R-:W2:Y:S01]  /*0960*/  LDS.64 R26, [R3+0x38] ;  /* 0x00003800031a7984 */ /* 0x000ea20000000a00 */
[C-C-:B-1----:R-:W-:Y:S02]  /*0970*/  DADD R14, R18.reuse, R20.reuse ;  /* 0x00000000120e7229 */ /* 0x142fe40000000014 */
[----:B------:R-:W-:-:S02]  /*0980*/  DADD R18, R18, -R20 ;  /* 0x0000000012127229 */ /* 0x000fc40000000814 */
[C-C-:B--2---:R-:W-:Y:S02]  /*0990*/  DADD R10, R26.reuse, R26.reuse ;  /* 0x000000001a0a7229 */ /* 0x144fe4000000001a */
[----:B------:R-:W-:Y:S02]  /*09a0*/  DADD R26, R26, -R26 ;  /* 0x000000001a1a7229 */ /* 0x000fe4000000081a */
[C---:B0-----:R-:W-:Y:S02]  /*09b0*/  DFMA R4, R14.reuse, UR4, RZ ;  /* 0x000000040e047c2b */ /* 0x041fe400080000ff */
[----:B------:R-:W-:Y:S02]  /*09c0*/  DFMA R12, R14, UR8, RZ ;  /* 0x000000080e0c7c2b */ /* 0x000fe400080000ff */
[----:B------:R-:W-:Y:S02]  /*09d0*/  DMUL R10, R10, 0.5 ;  /* 0x3fe000000a0a7828 */ /* 0x000fe40000000000 */
[----:B------:R-:W-:-:S02]  /*09e0*/  DFMA R8, R14, UR12, RZ ;  /* 0x0000000c0e087c2b */ /* 0x000fc400080000ff */
[----:B------:R-:W-:Y:S02]  /*09f0*/  DFMA R14, R14, UR16, RZ ;  /* 0x000000100e0e7c2b */ /* 0x000fe400080000ff */
[----:B------:R-:W-:Y:S02]  /*0a00*/  DFMA R22, R18, UR18, RZ ;  /* 0x0000001212167c2b */ /* 0x000fe400080000ff */
[C---:B------:R-:W-:Y:S02]  /*0a10*/  DFMA R4, R10.reuse, UR24, R4 ;  /* 0x000000180a047c2b */ /* 0x040fe40008000004 */
[C---:B------:R-:W-:Y:S02]  /*0a20*/  DFMA R12, R10.reuse, UR28, R12 ;  /* 0x0000001c0a0c7c2b */ /* 0x040fe4000800000c */
[C---:B------:R-:W-:Y:S02]  /*0a30*/  DFMA R8, R10.reuse, UR32, R8 ;  /* 0x000000200a087c2b */ /* 0x040fe40008000008 */
[----:B------:R-:W-:-:S02]  /*0a40*/  DFMA R10, R10, UR36, R14 ;  /* 0x000000240a0a7c2b */ /* 0x000fc4000800000e */
[C---:B------:R-:W-:Y:S02]  /*0a50*/  DFMA R14, R18.reuse, UR10, RZ ;  /* 0x0000000a120e7c2b */ /* 0x040fe400080000ff */
[C---:B------:R-:W-:Y:S02]  /*0a60*/  DFMA R20, R18.reuse, UR6, RZ ;  /* 0x0000000612147c2b */ /* 0x040fe400080000ff */
[----:B------:R-:W-:Y:S02]  /*0a70*/  DFMA R18, R18, UR14, RZ ;  /* 0x0000000e12127c2b */ /* 0x000fe400080000ff */
        /* <DEDUP_REMOVED lines=18> */
.L_x_2428:
[----:B------:R-:W-:Y:S05]  /*0ba0*/  BSYNC.RECONVERGENT B0 ;  /* 0x0000000000007941 */ /* 0x000fea0003800200 */
.L_x_2427:
[----:B------:R-:W-:Y:S01]  /*0bb0*/  BAR.SYNC.DEFER_BLOCKING 0x0 ;  /* 0x0000000000007b1d */ /* 0x000fe20000010000 */
[----:B------:R-:W-:Y:S01]  /*0bc0*/  PRMT R24, R7, 0x5410, R16 ;  /* 0x0000541007187816 */ /* 0x000fe20000000010 */
[----:B-12--5:R-:W-:-:S04]  /*0bd0*/  IMAD.MOV.U32 R27, RZ, RZ, 0x6 ;  /* 0x00000006ff1b7424 */ /* 0x026fc800078e00ff */
[----:B------:R-:W-:Y:S02]  /*0be0*/  UMOV UR22, 0x3107 ;  /* 0x0000310700167882 */ /* 0x000fe40000000000 */
[----:B------:R-:W-:Y:S01]  /*0bf0*/  IDP.2A.LO.U16.U8 R24, R24, UR22, R27 ;  /* 0x0000001618187c26 */ /* 0x000fe2000800101b */
[----:B------:R-:W-:Y:S04]  /*0c00*/  LDS.64 R22, [R2] ;  /* 0x0000000002167984 */ /* 0x000fe80000000a00 */
[----:B------:R-:W1:Y:S04]  /*0c10*/  LDS.64 R10, [R2+0x10] ;  /* 0x00001000020a7984 */ /* 0x000e680000000a00 */
[----:B------:R-:W2:Y:S01]  /*0c20*/  LDS.64 R20, [R2+0x8] ;  /* 0x0000080002147984 */ /* 0x000ea20000000a00 */
[----:B-1----:R-:W-:-:S02]  /*0c30*/  DADD R14, R22, R10 ;  /* 0x00000000160e7229 */ /* 0x002fc4000000000a */
[----:B------:R-:W-:Y:S02]  /*0c40*/  DADD R22, R22, -R10 ;  /* 0x0000000016167229 */ /* 0x000fe4000000080a */
[C-C-:B--2---:R-:W-:Y:S01]  /*0c50*/  DADD R18, R20.reuse, R20.reuse ;  /* 0x0000000014127229 */ /* 0x144fe20000000014 */
[----:B------:R-:W1:Y:S01]  /*0c60*/  LDC.64 R10, c[0x0][0x388] ;  /* 0x0000e200ff0a7b82 */ /* 0x000e620000000a00 */
[----:B------:R-:W-:Y:S02]  /*0c70*/  DADD R20, R20, -R20 ;  /* 0x0000000014147229 */ /* 0x000fe40000000814 */
[C---:B0-----:R-:W-:Y:S02]  /*0c80*/  DFMA R4, R14.reuse, UR4, RZ ;  /* 0x000000040e047c2b */ /* 0x041fe400080000ff */
[----:B------:R-:W-:Y:S02]  /*0c90*/  DFMA R8, R14, UR8, RZ ;  /* 0x000000080e087c2b */ /* 0x000fe400080000ff */
[----:B------:R-:W-:-:S02]  /*0ca0*/  DMUL R18, R18, 0.5 ;  /* 0x3fe0000012127828 */ /* 0x000fc40000000000 */
[C---:B------:R-:W-:Y:S02]  /*0cb0*/  DFMA R12, R14.reuse, UR12, RZ ;  /* 0x0000000c0e0c7c2b */ /* 0x040fe400080000ff */
[----:B------:R-:W-:Y:S02]  /*0cc0*/  DFMA R14, R14, UR16, RZ ;  /* 0x000000100e0e7c2b */ /* 0x000fe400080000ff */
[----:B------:R-:W-:Y:S02]  /*0cd0*/  DFMA R16, R22, UR6, RZ ;  /* 0x0000000616107c2b */ /* 0x000fe400080000ff */
[C---:B------:R-:W-:Y:S02]  /*0ce0*/  DFMA R4, R18.reuse, UR24, R4 ;  /* 0x0000001812047c2b */ /* 0x040fe40008000004 */
[C---:B------:R-:W-:Y:S02]  /*0cf0*/  DFMA R8, R18.reuse, UR28, R8 ;  /* 0x0000001c12087c2b */ /* 0x040fe40008000008 */
[----:B------:R-:W-:-:S02]  /*0d00*/  DFMA R12, R18, UR32, R12 ;  /* 0x00000020120c7c2b */ /* 0x000fc4000800000c */
[----:B------:R-:W-:Y:S02]  /*0d10*/  DFMA R18, R18, UR36, R14 ;  /* 0x0000002412127c2b */ /* 0x000fe4000800000e */
[C---:B------:R-:W-:Y:S02]  /*0d20*/  DFMA R14, R22.reuse, UR18, RZ ;  /* 0x00000012160e7c2b */ /* 0x040fe400080000ff */
[C---:B------:R-:W-:Y:S02]  /*0d30*/  DFMA R6, R22.reuse, UR10, RZ ;  /* 0x0000000a16067c2b */ /* 0x040fe400080000ff */
[----:B------:R-:W-:Y:S02]  /*0d40*/  DFMA R22, R22, UR14, RZ ;  /* 0x0000000e16167c2b */ /* 0x000fe400080000ff */
[C---:B------:R-:W-:Y:S02]  /*0d50*/  DFMA R16, R20.reuse, UR26, R16 ;  /* 0x0000001a14107c2b */ /* 0x040fe40008000010 */
[----:B------:R-:W-:-:S02]  /*0d60*/  DFMA R14, R20, UR38, R14 ;  /* 0x00000026140e7c2b */ /* 0x000fc4000800000e */
[C---:B------:R-:W-:Y:S02]  /*0d70*/  DFMA R6, R20.reuse, UR30, R6 ;  /* 0x0000001e14067c2b */ /* 0x040fe40008000006 */
[----:B------:R-:W-:Y:S01]  /*0d80*/  DFMA R22, R20, UR34, R22 ;  /* 0x0000002214167c2b */ /* 0x000fe20008000016 */
[----:B------:R-:W-:-:S03]  /*0d90*/  IMAD R21, R25, 0x157, R24 ;  /* 0x0000015719157824 */ /* 0x000fc600078e0218 */
[----:B------:R-:W-:Y:S01]  /*0da0*/  DADD R14, R18, R14 ;  /* 0x00000000120e7229 */ /* 0x000fe2000000000e */
[----:B-1----:R-:W-:Y:S01]  /*0db0*/  IMAD.WIDE R10, R21, 0x8, R10 ;  /* 0x00000008150a7825 */ /* 0x002fe200078e020a */
[C-C-:B------:R-:W-:Y:S02]  /*0dc0*/  DADD R18, R4.reuse, -R16.reuse ;  /* 0x0000000004127229 */ /* 0x140fe40000000810 */
[----:B------:R-:W-:Y:S02]  /*0dd0*/  DADD R16, R4, R16 ;  /* 0x0000000004107229 */ /* 0x000fe40000000010 */
[C-C-:B------:R-:W-:Y:S01]  /*0de0*/  DADD R4, R8.reuse, -R6.reuse ;  /* 0x0000000008047229 */ /* 0x140fe20000000806 */
[----:B------:R-:W2:Y:S01]  /*0df0*/  LDG.E.64.CONSTANT R26, desc[UR20][R10.64+-0x30] ;  /* 0xffffd0140a1a7981 */ /* 0x000ea2000c1e9b00 */
[----:B------:R-:W-:-:S03]  /*0e00*/  DADD R6, R8, R6 ;  /* 0x0000000008067229 */ /* 0x000fc60000000006 */
        /* <DEDUP_REMOVED lines=13> */
[----:B---3--:R-:W-:Y:S02]  /*0ee0*/  DMUL R14, R8, R14 ;  /* 0x0000000e080e7228 */ /* 0x008fe40000000000 */
[CCC-:B--2---:R-:W-:Y:S02]  /*0ef0*/  DFMA R8, R26.reuse, R18.reuse, R16.reuse ;  /* 0x000000121a08722b */ /* 0x1c4fe40000000010 */
[----:B------:R-:W-:Y:S02]  /*0f00*/  DFMA R26, R26, -R18, R16 ;  /* 0x800000121a1a722b */ /* 0x000fe40000000010 */
[CCC-:B----4-:R-:W-:Y:S02]  /*0f10*/  DFMA R18, R22.reuse, R4.reuse, R6.reuse ;  /* 0x000000041612722b */ /* 0x1d0fe40000000006 */
[----:B------:R-:W-:Y:S02]  /*0f20*/  DFMA R22, R22, -R4, R6 ;  /* 0x800000041616722b */ /* 0x000fe40000000006 */
[----:B------:R-:W-:-:S02]  /*0f30*/  DFMA R4, R28, R20, R12 ;  /* 0x000000141c04722b */ /* 0x000fc4000000000c */
[----:B------:R-:W-:Y:S02]  /*0f40*/  DFMA R28, R28, -R20, R12 ;  /* 0x800000141c1c722b */ /* 0x000fe4000000000c */
[C---:B------:R-:W-:Y:S02]  /*0f50*/  DFMA R20, R8.reuse, UR4, RZ ;  /* 0x0000000408147c2b */ /* 0x040fe400080000ff */
[----:B------:R-:W-:Y:S02]  /*0f60*/  DFMA R8, R8, UR24, RZ ;  /* 0x0000001808087c2b */ /* 0x000fe400080000ff */
[C---:B------:R-:W-:Y:S02]  /*0f70*/  DFMA R10, R26.reuse, UR6, RZ ;  /* 0x000000061a0a7c2b */ /* 0x040fe400080000ff */
[----:B------:R-:W-:Y:S02]  /*0f80*/  DFMA R26, R26, UR26, RZ ;  /* 0x0000001a1a1a7c2b */ /* 0x000fe400080000ff */
[----:B------:R-:W-:-:S02]  /*0f90*/  DFMA R20, R18, UR8, R20 ;  /* 0x0000000812147c2b */ /* 0x000fc40008000014 */
[----:B------:R-:W-:Y:S02]  /*0fa0*/  DFMA R8, R18, UR28, R8 ;  /* 0x0000001c12087c2b */ /* 0x000fe40008000008 */
[----:B------:R-:W-:Y:S02]  /*0fb0*/  DFMA R10, R22, UR10, R10 ;  /* 0x0000000a160a7c2b */ /* 0x000fe4000800000a */
[----:B------:R-:W-:Y:S02]  /*0fc0*/  DADD R18, R14, R14 ;  /* 0x000000000e127229 */ /* 0x000fe4000000000e */
        /* <DEDUP_REMOVED lines=10> */
[----:B------:R-:W-:-:S04]  /*1070*/  DFMA R26, R14, UR38, R26 ;  /* 0x000000260e1a7c2b */ /* 0x000fc8000800001a */
        /* <DEDUP_REMOVED lines=27> */
[C-C-:B--2---:R-:W-:Y:S02]  /*1230*/  DADD R20, R10.reuse, R18.reuse ;  /* 0x000000000a147229 */ /* 0x144fe40000000012 */
[----:B------:R-:W-:Y:S02]  /*1240*/  DADD R18, R10, -R18 ;  /* 0x000000000a127229 */ /* 0x000fe40000000812 */
[C-C-:B---3--:R-:W-:Y:S02]  /*1250*/  DADD R10, R8.reuse, R8.reuse ;  /* 0x00000000080a7229 */ /* 0x148fe40000000008 */
[----:B------:R-:W-:-:S02]  /*1260*/  DADD R8, R8, -R8 ;  /* 0x0000000008087229 */ /* 0x000fc40000000808 */
[----:B------:R-:W-:Y:S02]  /*1270*/  DFMA R14, R20, UR12, R14 ;  /* 0x0000000c140e7c2b */ /* 0x000fe4000800000e */
[----:B------:R-:W-:Y:S02]  /*1280*/  DFMA R26, R18, UR14, R26 ;  /* 0x0000000e121a7c2b */ /* 0x000fe4000800001a */
[----:B------:R-:W-:Y:S02]  /*1290*/  DMUL R10, R10, 0.5 ;  /* 0x3fe000000a0a7828 */ /* 0x000fe40000000000 */
[----:B------:R-:W-:Y:S02]  /*12a0*/  DFMA R4, R20, UR32, R4 ;  /* 0x0000002014047c2b */ /* 0x000fe40008000004 */
[----:B------:R-:W-:Y:S02]  /*12b0*/  DFMA R22, R18, UR34, R22 ;  /* 0x0000002212167c2b */ /* 0x000fe40008000016 */
[----:B------:R-:W-:-:S02]  /*12c0*/  DFMA R26, R8, UR18, R26 ;  /* 0x00000012081a7c2b */ /* 0x000fc4000800001a */
[C---:B------:R-:W-:Y:S02]  /*12d0*/  DFMA R14, R10.reuse, UR16, R14 ;  /* 0x000000100a0e7c2b */ /* 0x040fe4000800000e */
[----:B------:R-:W-:Y:S02]  /*12e0*/  DFMA R4, R10, UR36, R4 ;  /* 0x000000240a047c2b */ /* 0x000fe40008000004 */
[----:B------:R-:W-:-:S04]  /*12f0*/  DFMA R22, R8, UR38, R22 ;  /* 0x0000002608167c2b */ /* 0x000fc80008000016 */
[C-C-:B------:R-:W-:Y:S02]  /*1300*/  DADD R8, R14.reuse, -R26.reuse ;  /* 0x000000000e087229 */ /* 0x140fe4000000081a */
[----:B------:R-:W-:Y:S02]  /*1310*/  DADD R14, R14, R26 ;  /* 0x000000000e0e7229 */ /* 0x000fe4000000001a */
[----:B------:R-:W-:-:S03]  /*1320*/  DADD R4, R4, R22 ;  /* 0x0000000004047229 */ /* 0x000fc60000000016 */
[----:B------:R1:W-:Y:S04]  /*1330*/  STS.64 [R3+0x70], R8 ;  /* 0x0000700803007388 */ /* 0x0003e80000000a00 */
[----:B------:R1:W-:Y:S04]  /*1340*/  STS.64 [R3], R14 ;  /* 0x0000000e03007388 */ /* 0x0003e80000000a00 */
[----:B------:R1:W-:Y:S02]  /*1350*/  STS.64 [R3+0x38], R4 ;  /* 0x0000380403007388 */ /* 0x0003e40000000a00 */
.L_x_2430:
[----:B------:R-:W-:Y:S05]  /*1360*/  BSYNC.RECONVERGENT B0 ;  /* 0x0000000000007941 */ /* 0x000fea0003800200 */
.L_x_2429:
        /* <DEDUP_REMOVED lines=10> */
[----:B0-----:R-:W-:-:S08]  /*1410*/  DADD R14, R8, R10 ;  /* 0x00000000080e7229 */ /* 0x001fd0000000000a */
[C---:B------:R-:W-:Y:S02]  /*1420*/  DFMA R20, R14.reuse, UR4, RZ ;  /* 0x000000040e147c2b */ /* 0x040fe400080000ff */
[----:B------:R-:W-:Y:S02]  /*1430*/  DFMA R22, R14, UR24, RZ ;  /* 0x000000180e167c2b */ /* 0x000fe400080000ff */
[----:B------:R-:W-:Y:S02]  /*1440*/  DADD R14, R8, -R10 ;  /* 0x00000000080e7229 */ /* 0x000fe4000000080a */
[C-C-:B-1----:R-:W-:Y:S02]  /*1450*/  DADD R12, R16.reuse, R18.reuse ;  /* 0x00000000100c7229 */ /* 0x142fe40000000012 */
[----:B------:R-:W-:-:S04]  /*1460*/  DADD R8, R16, -R18 ;  /* 0x0000000010087229 */ /* 0x000fc80000000812 */
[C---:B------:R-:W-:Y:S02]  /*1470*/  DFMA R16, R14.reuse, UR26, RZ ;  /* 0x0000001a0e107c2b */ /* 0x040fe400080000ff */
[----:B------:R-:W-:Y:S02]  /*1480*/  DFMA R18, R14, UR6, RZ ;  /* 0x000000060e127c2b */ /* 0x000fe400080000ff */
[C-C-:B--2---:R-:W-:Y:S02]  /*1490*/  DADD R14, R4.reuse, R6.reuse ;  /* 0x00000000040e7229 */ /* 0x144fe40000000006 */
[----:B------:R-:W-:Y:S02]  /*14a0*/  DADD R4, R4, -R6 ;  /* 0x0000000004047229 */ /* 0x000fe40000000806 */
[----:B------:R-:W-:Y:S02]  /*14b0*/  DFMA R10, R12, UR8, R20 ;  /* 0x000000080c0a7c2b */ /* 0x000fe40008000014 */
[----:B---3--:R-:W-:-:S02]  /*14c0*/  DADD R6, R2, R2 ;  /* 0x0000000002067229 */ /* 0x008fc40000000002 */
[----:B------:R-:W-:Y:S02]  /*14d0*/  DFMA R12, R12, UR28, R22 ;  /* 0x0000001c0c0c7c2b */ /* 0x000fe40008000016 */
[C---:B------:R-:W-:Y:S02]  /*14e0*/  DFMA R16, R8.reuse, UR30, R16 ;  /* 0x0000001e08107c2b */ /* 0x040fe40008000010 */
[----:B------:R-:W-:Y:S02]  /*14f0*/  DFMA R18, R8, UR10, R18 ;  /* 0x0000000a08127c2b */ /* 0x000fe40008000012 */
[----:B------:R-:W-:Y:S02]  /*1500*/  DFMA R10, R14, UR12, R10 ;  /* 0x0000000c0e0a7c2b */ /* 0x000fe4000800000a */
[----:B------:R-:W-:Y:S02]  /*1510*/  DMUL R6, R6, 0.5 ;  /* 0x3fe0000006067828 */ /* 0x000fe40000000000 */
[----:B------:R-:W-:-:S02]  /*1520*/  DFMA R12, R14, UR32, R12 ;  /* 0x000000200e0c7c2b */ /* 0x000fc4000800000c */
[----:B------:R-:W-:Y:S02]  /*1530*/  DADD R2, R2, -R2 ;  /* 0x0000000002027229 */ /* 0x000fe40000000802 */
[C---:B------:R-:W-:Y:S02]  /*1540*/  DFMA R16, R4.reuse, UR34, R16 ;  /* 0x0000002204107c2b */ /* 0x040fe40008000010 */
[----:B------:R-:W-:Y:S02]  /*1550*/  DFMA R18, R4, UR14, R18 ;  /* 0x0000000e04127c2b */ /* 0x000fe40008000012 */
[C---:B------:R-:W-:Y:S02]  /*1560*/  DFMA R10, R6.reuse, UR16, R10 ;  /* 0x00000010060a7c2b */ /* 0x040fe4000800000a */
[----:B------:R-:W-:Y:S02]  /*1570*/  DFMA R6, R6, UR36, R12 ;  /* 0x0000002406067c2b */ /* 0x000fe4000800000c */
[----:B------:R-:W-:-:S02]  /*1580*/  DFMA R16, R2, UR38, R16 ;  /* 0x0000002602107c2b */ /* 0x000fc40008000010 */
[----:B------:R-:W-:-:S06]  /*1590*/  DFMA R18, R2, UR18, R18 ;  /* 0x0000001202127c2b */ /* 0x000fcc0008000012 */
[----:B------:R-:W-:Y:S02]  /*15a0*/  DADD R6, R6, R16 ;  /* 0x0000000006067229 */ /* 0x000fe40000000010 */
[C-C-:B------:R-:W-:Y:S02]  /*15b0*/  DADD R12, R10.reuse, -R18.reuse ;  /* 0x000000000a0c7229 */ /* 0x140fe40000000812 */
[----:B------:R-:W-:-:S11]  /*15c0*/  DADD R16, R10, R18 ;  /* 0x000000000a107229 */ /* 0x000fd60000000012 */
.L_x_2432:
[----:B------:R-:W-:Y:S05]  /*15d0*/  BSYNC.RECONVERGENT B0 ;  /* 0x0000000000007941 */ /* 0x000fea0003800200 */
.L_x_2431:
        /* <DEDUP_REMOVED lines=8> */
[----:B------:R-:W-:Y:S01]  /*1660*/  STG.E.64 desc[UR20][R2.64+0x90], R12 ;  /* 0x0000900c02007986 */ /* 0x000fe2000c101b14 */
[----:B------:R-:W-:Y:S05]  /*1670*/  EXIT ;  /* 0x000000000000794d */ /* 0x000fea0003800000 */
.L_x_2433:
        /* <DEDUP_REMOVED lines=16> */
.L_x_3181:


//--------------------- .text._Z32massMatrixMultiplyConstantKernelILi3ELi7ELi2EEviPKdS1_S1_S1_Pd --------------------------
	.section	.text._Z32massMatrixMultiplyConstantKernelILi3ELi7ELi2EEviPKdS1_S1_S1_Pd,"ax",@progbits
	.align	128
        .global         _Z32massMatrixMultiplyConstantKernelILi3ELi7ELi2EEviPKdS1_S1_S1_Pd
        .type           _Z32massMatrixMultiplyConstantKernelILi3ELi7ELi2EEviPKdS1_S1_S1_Pd,@function
        .size           _Z32massMatrixMultiplyConstantKernelILi3ELi7ELi2EEviPKdS1_S1_S1_Pd,(.L_x_3182 - _Z32massMatrixMultiplyConstantKernelILi3ELi7ELi2EEviPKdS1_S1_S1_Pd)
        .other          _Z32massMatrixMultiplyConstantKernelILi3ELi7ELi2EEviPKdS1_S1_S1_Pd,@"STO_CUDA_ENTRY STV_DEFAULT"
_Z32massMatrixMultiplyConstantKernelILi3ELi7ELi2EEviPKdS1_S1_S1_Pd:
.text._Z32massMatrixMultiplyConstantKernelILi3ELi7ELi2EEviPKdS1_S1_S1_Pd:
        /* <DEDUP_REMOVED lines=9> */
[C---:B------:R-:W-:Y:S01]  /*0090*/  PRMT R8, R7.reuse, 0x9910, RZ ;  /* 0x0000991007087816 */ /* 0x040fe200000000ff */
[C---:B------:R-:W-:Y:S01]  /*00a0*/  IMAD R2, R6.reuse, 0x2493, RZ ;  /* 0x0000249306027824 */ /* 0x040fe200078e02ff */
        /* <DEDUP_REMOVED lines=17> */
[----:B------:R-:W-:Y:S02]  /*01c0*/  SHF.R.U32.HI R14, RZ, 0x2, R14 ;  /* 0x00000002ff0e7819 */ /* 0x000fe4000001160e */
[----:B------:R-:W-:Y:S02]  /*01d0*/  PRMT R10, R2, 0x9910, RZ ;  /* 0x00009910020a7816 */ /* 0x000fe400000000ff */
[----:B------:R-:W-:Y:S01]  /*01e0*/  MOV R6, 0x400 ;  /* 0x0000040000067802 */ /* 0x000fe20000000f00 */
[----:B------:R-:W1:Y:S01]  /*01f0*/  @P0 LDC.64 R2, c[0x0][0x3a0] ;  /* 0x0000e800ff020b82 */ /* 0x000e620000000a00 */
[----:B------:R-:W-:-:S02]  /*0200*/  PRMT R11, R14, 0x9910, RZ ;  /* 0x000099100e0b7816 */ /* 0x000fc400000000ff */
[----:B---3--:R-:W-:Y:S01]  /*0210*/  LEA R9, R5, R6, 0x18 ;  /* 0x0000000605097211 */ /* 0x008fe200078ec0ff */
[----:B------:R-:W-:Y:S01]  /*0220*/  IMAD R5, R10, 0x3, RZ ;  /* 0x000000030a057824 */ /* 0x000fe200078e02ff */
[----:B------:R-:W-:Y:S01]  /*0230*/  LOP3.LUT R26, R14, 0xffff, RZ, 0xc0, !PT ;  /* 0x0000ffff0e1a7812 */ /* 0x000fe200078ec0ff */
[----:B------:R-:W-:Y:S02]  /*0240*/  IMAD.MOV.U32 R6, RZ, RZ, R11 ;  /* 0x000000ffff067224 */ /* 0x000fe400078e000b */
[----:B------:R-:W-:Y:S01]  /*0250*/  IMAD R9, R4, 0xab8, R9 ;  /* 0x00000ab804097824 */ /* 0x000fe200078e0209 */
[----:B------:R-:W-:Y:S01]  /*0260*/  SHF.R.U32.HI R4, RZ, 0x9, R8 ;  /* 0x00000009ff047819 */ /* 0x000fe20000011608 */
[----:B------:R-:W-:Y:S02]  /*0270*/  IMAD R6, R6, 0x7, RZ ;  /* 0x0000000706067824 */ /* 0x000fe400078e02ff */
[----:B------:R-:W-:Y:S01]  /*0280*/  IMAD.MOV R10, RZ, RZ, -R5 ;  /* 0x000000ffff0a7224 */ /* 0x000fe200078e0a05 */
[----:B------:R-:W-:Y:S01]  /*0290*/  LOP3.LUT R8, R4, 0xffff, RZ, 0xc0, !PT ;  /* 0x0000ffff04087812 */ /* 0x000fe200078ec0ff */
[----:B------:R-:W-:Y:S01]  /*02a0*/  @P0 IMAD R5, R0, 0x1b, R7 ;  /* 0x0000001b00050824 */ /* 0x000fe200078e0207 */
[----:B------:R-:W-:Y:S01]  /*02b0*/  IADD3 R11, PT, PT, RZ, -R6, RZ ;  /* 0x80000006ff0b7210 */ /* 0x000fe20007ffe0ff */
[--C-:B------:R-:W-:Y:S01]  /*02c0*/  IMAD R26, R26, 0x188, R9.reuse ;  /* 0x000001881a1a7824 */ /* 0x100fe200078e0209 */
[----:B------:R-:W-:Y:S01]  /*02d0*/  PRMT R6, R10, 0x7710, RZ ;  /* 0x000077100a067816 */ /* 0x000fe200000000ff */
[----:B------:R-:W-:Y:S01]  /*02e0*/  IMAD R9, R8, 0x38, R9 ;  /* 0x0000003808097824 */ /* 0x000fe200078e0209 */
[----:B------:R-:W-:-:S03]  /*02f0*/  PRMT R4, R11, 0x7710, RZ ;  /* 0x000077100b047816 */ /* 0x000fc600000000ff */
[--C-:B------:R-:W-:Y:S02]  /*0300*/  IMAD.IADD R6, R6, 0x1, R7.reuse ;  /* 0x0000000106067824 */ /* 0x100fe400078e0207 */
[----:B------:R-:W-:Y:S02]  /*0310*/  IMAD.IADD R15, R4, 0x1, R7 ;  /* 0x00000001040f7824 */ /* 0x000fe400078e0207 */
[----:B-1----:R-:W-:Y:S01]  /*0320*/  @P0 IMAD.WIDE R4, R5, 0x8, R2 ;  /* 0x0000000805040825 */ /* 0x002fe200078e0202 */
[----:B------:R-:W-:Y:S02]  /*0330*/  LOP3.LUT R6, R6, 0xffff, RZ, 0xc0, !PT ;  /* 0x0000ffff06067812 */ /* 0x000fe400078ec0ff */
[----:B------:R-:W-:Y:S01]  /*0340*/  LOP3.LUT R11, R15, 0xffff, RZ, 0xc0, !PT ;  /* 0x0000ffff0f0b7812 */ /* 0x000fe200078ec0ff */
[--C-:B------:R-:W-:Y:S01]  /*0350*/  IMAD R3, R8, 0x150, R9.reuse ;  /* 0x0000015008037824 */ /* 0x100fe200078e0209 */
[----:B0-----:R0:W5:Y:S01]  /*0360*/  @P0 LDG.E.64.CONSTANT R16, desc[UR4][R4.64] ;  /* 0x0000000404100981 */ /* 0x001162000c1e9b00 */
[----:B------:R-:W-:-:S02]  /*0370*/  IMAD R2, R6, 0x8, R9 ;  /* 0x0000000806027824 */ /* 0x000fc400078e0209 */
[----:B------:R-:W-:Y:S01]  /*0380*/  IMAD R26, R11, 0x38, R26 ;  /* 0x000000380b1a7824 */ /* 0x000fe200078e021a */
[----:B------:R0:W5:Y:S01]  /*0390*/  @P0 LDG.E.64.CONSTANT R22, desc[UR4][R4.64+0x48] ;  /* 0x0000480404160981 */ /* 0x000162000c1e9b00 */
[----:B------:R-:W-:-:S03]  /*03a0*/  LEA R3, R6, R3, 0x3 ;  /* 0x0000000306037211 */ /* 0x000fc600078e18ff */
[----:B------:R0:W5:Y:S01]  /*03b0*/  @P0 LDG.E.64.CONSTANT R18, desc[UR4][R4.64+0x90] ;  /* 0x0000900404120981 */ /* 0x000162000c1e9b00 */
[----:B------:R-:W-:Y:S05]  /*03c0*/  @P1 BRA `(.L_x_2435) ;  /* 0x0000000000ac1947 */ /* 0x000fea0003800000 */
[----:B------:R-:W0:Y:S01]  /*03d0*/  LDCU.128 UR8, c[0x3][0x800] ;  /* 0x00c10000ff0877ac */ /* 0x000e220008000c00 */
[----:B-----5:R-:W-:Y:S02]  /*03e0*/  DADD R8, R22, R22 ;  /* 0x0000000016087229 */ /* 0x020fe40000000016 */
[C-C-:B------:R-:W-:Y:S01]  /*03f0*/  DADD R12, R16.reuse, R18.reuse ;  /* 0x00000000100c7229 */ /* 0x140fe20000000012 */
[----:B------:R-:W1:Y:S01]  /*0400*/  LDCU.128 UR16, c[0x3][0x810] ;  /* 0x00c10200ff1077ac */ /* 0x000e620008000c00 */
[----:B------:R-:W-:Y:S02]  /*0410*/  DADD R16, R16, -R18 ;  /* 0x0000000010107229 */ /* 0x000fe40000000812 */
[----:B------:R-:W-:Y:S01]  /*0420*/  DADD R22, R22, -R22 ;  /* 0x0000000016167229 */ /* 0x000fe20000000816 */
[----:B------:R-:W2:Y:S01]  /*0430*/  LDCU.128 UR24, c[0x3][0x820] ;  /* 0x00c10400ff1877ac */ /* 0x000ea20008000c00 */
[----:B------:R-:W-:Y:S01]  /*0440*/  DMUL R8, R8, 0.5 ;  /* 0x3fe0000008087828 */ /* 0x000fe20000000000 */
        /* <DEDUP_REMOVED lines=12> */
[----:B----4-:R-:W-:Y:S02]  /*0510*/  DFMA R20, R16, UR36, RZ ;  /* 0x0000002410147c2b */ /* 0x010fe400080000ff */
[----:B------:R-:W-:Y:S02]  /*0520*/  DFMA R8, R8, UR34, R12 ;  /* 0x0000002208087c2b */ /* 0x000fe4000800000c */
[----:B0-----:R-:W-:-:S02]  /*0530*/  DFMA R12, R16, UR20, RZ ;  /* 0x00000014100c7c2b */ /* 0x001fc400080000ff */
[----:B-1----:R-:W-:Y:S02]  /*0540*/  DFMA R18, R16, UR12, RZ ;  /* 0x0000000c10127c2b */ /* 0x002fe400080000ff */
[----:B------:R-:W-:Y:S02]  /*0550*/  DFMA R20, R22, UR38, R20 ;  /* 0x0000002616147c2b */ /* 0x000fe40008000014 */
[----:B--2---:R-:W-:Y:S02]  /*0560*/  DFMA R16, R16, UR28, RZ ;  /* 0x0000001c10107c2b */ /* 0x004fe400080000ff */
[C---:B------:R-:W-:Y:S02]  /*0570*/  DFMA R12, R22.reuse, UR22, R12 ;  /* 0x00000016160c7c2b */ /* 0x040fe4000800000c */
[----:B------:R-:W-:Y:S02]  /*0580*/  DFMA R18, R22, UR14, R18 ;  /* 0x0000000e16127c2b */ /* 0x000fe40008000012 */
[----:B------:R-:W-:-:S02]  /*0590*/  DADD R20, R8, R20 ;  /* 0x0000000008147229 */ /* 0x000fc40000000014 */
[----:B------:R-:W-:Y:S02]  /*05a0*/  DFMA R16, R22, UR30, R16 ;  /* 0x0000001e16107c2b */ /* 0x000fe40008000010 */
        /* <DEDUP_REMOVED lines=13> */
.L_x_2435:
[----:B------:R-:W-:Y:S05]  /*0680*/  BSYNC.RECONVERGENT B0 ;  /* 0x0000000000007941 */ /* 0x000fea0003800200 */
.L_x_2434:
[----:B------:R-:W-:Y:S06]  /*0690*/  BAR.SYNC.DEFER_BLOCKING 0x0 ;  /* 0x0000000000007b1d */ /* 0x000fec0000010000 */
[----:B------:R-:W-:Y:S04]  /*06a0*/  BSSY.RECONVERGENT B0, `(.L_x_2436) ;  /* 0x0000030000007945 */ /* 0x000fe80003800200 */
[----:B------:R-:W-:Y:S05]  /*06b0*/  @P2 BRA `(.L_x_2437) ;  /* 0x0000000000b82947 */ /* 0x000fea0003800000 */
[----:B-----5:R-:W-:Y:S01]  /*06c0*/  LDS.64 R16, [R3] ;  /* 0x0000000003107984 */ /* 0x020fe20000000a00 */
[----:B------:R-:W0:Y:S03]  /*06d0*/  LDCU.128 UR8, c[0x3][0x800] ;  /* 0x00c10000ff0877ac */ /* 0x000e260008000c00 */
[----:B------:R-:W2:Y:S01]  /*06e0*/  LDS.64 R18, [R3+0x70] ;  /* 0x0000700003127984 */ /* 0x000ea20000000a00 */
[----:B------:R-:W3:Y:S03]  /*06f0*/  LDCU.128 UR16, c[0x3][0x810] ;  /* 0x00c10200ff1077ac */ /* 0x000ee60008000c00 */
[----:B-1----:R-:W1:Y:S01]  /*0700*/  LDS.64 R22, [R3+0x38] ;  /* 0x0000380003167984 */ /* 0x002e620000000a00 */
[----:B------:R-:W4:Y:S01]  /*0710*/  LDCU.128 UR24, c[0x3][0x820] ;  /* 0x00c10400ff1877ac */ /* 0x000f220008000c00 */
[----:B------:R-:W4:Y:S01]  /*0720*/  LDCU.128 UR32, c[0x3][0x830] ;  /* 0x00c10600ff2077ac */ /* 0x000f220008000c00 */
[----:B------:R-:W4:Y:S01]  /*0730*/  LDCU.128 UR36, c[0x3][0xa30] ;  /* 0x00c14600ff2477ac */ /* 0x000f220008000c00 */
[----:B------:R-:W4:Y:S01]  /*0740*/  LDCU.128 UR20, c[0x3][0xa10] ;  /* 0x00c14200ff1477ac */ /* 0x000f220008000c00 */
[----:B------:R-:W4:Y:S01]  /*0750*/  LDCU.128 UR12, c[0x3][0xa00] ;  /* 0x00c14000ff0c77ac */ /* 0x000f220008000c00 */
[----:B------:R-:W4:Y:S01]  /*0760*/  LDCU.128 UR28, c[0x3][0xa20] ;  /* 0x00c14400ff1c77ac */ /* 0x000f220008000c00 */
[----:B--2---:R-:W-:-:S02]  /*0770*/  DADD R12, R16, R18 ;  /* 0x00000000100c7229 */ /* 0x004fc40000000012 */
[----:B------:R-:W-:Y:S02]  /*0780*/  DADD R16, R16, -R18 ;  /* 0x0000000010107229 */ /* 0x000fe40000000812 */
[C-C-:B-1----:R-:W-:Y:S02]  /*0790*/  DADD R8, R22.reuse, R22.reuse ;  /* 0x0000000016087229 */ /* 0x142fe40000000016 */
[----:B------:R-:W-:Y:S02]  /*07a0*/  DADD R22, R22, -R22 ;  /* 0x0000000016167229 */ /* 0x000fe40000000816 */
[C---:B0-----:R-:W-:Y:S02]  /*07b0*/  DFMA R4, R12.reuse, UR8, RZ ;  /* 0x000000080c047c2b */ /* 0x041fe400080000ff */
[----:B---3--:R-:W-:Y:S02]  /*07c0*/  DFMA R10, R12, UR16, RZ ;  /* 0x000000100c0a7c2b */ /* 0x008fe400080000ff */
[----:B------:R-:W-:-:S02]  /*07d0*/  DMUL R8, R8, 0.5 ;  /* 0x3fe0000008087828 */ /* 0x000fc40000000000 */
[C---:B----4-:R-:W-:Y:S02]  /*07e0*/  DFMA R6, R12.reuse, UR24, RZ ;  /* 0x000000180c067c2b */ /* 0x050fe400080000ff */
        /* <DEDUP_REMOVED lines=27> */
.L_x_2437:
[----:B------:R-:W-:Y:S05]  /*09a0*/  BSYNC.RECONVERGENT B0 ;  /* 0x0000000000007941 */ /* 0x000fea0003800200 */
.L_x_2436:
[----:B------:R-:W-:Y:S01]  /*09b0*/  BAR.SYNC.DEFER_BLOCKING 0x0 ;  /* 0x0000000000007b1d */ /* 0x000fe20000010000 */
[----:B-12--5:R-:W-:Y:S01]  /*09c0*/  PRMT R23, R15, 0x5410, R14 ;  /* 0x000054100f177816 */ /* 0x026fe2000000000e */
[----:B------:R-:W-:-:S04]  /*09d0*/  IMAD.MOV.U32 R22, RZ, RZ, 0x6 ;  /* 0x00000006ff167424 */ /* 0x000fc800078e00ff */
[----:B------:R-:W0:Y:S02]  /*09e0*/  LDCU.128 UR8, c[0x3][0x800] ;  /* 0x00c10000ff0877ac */ /* 0x000e240008000c00 */
[----:B------:R-:W1:Y:S01]  /*09f0*/  LDC.64 R28, c[0x0][0x388] ;  /* 0x0000e200ff1c7b82 */ /* 0x000e620000000a00 */
[----:B------:R-:W2:Y:S01]  /*0a00*/  LDCU.128 UR16, c[0x3][0x810] ;  /* 0x00c10200ff1077ac */ /* 0x000ea20008000c00 */
[----:B------:R-:W3:Y:S01]  /*0a10*/  LDCU.128 UR24, c[0x3][0x820] ;  /* 0x00c10400ff1877ac */ /* 0x000ee20008000c00 */
[----:B------:R-:W4:Y:S01]  /*0a20*/  LDCU.128 UR32, c[0x3][0x830] ;  /* 0x00c10600ff2077ac */ /* 0x000f220008000c00 */
[----:B------:R-:W4:Y:S01]  /*0a30*/  LDCU.128 UR36, c[0x3][0xa30] ;  /* 0x00c14600ff2477ac */ /* 0x000f220008000c00 */
[----:B------:R-:W-:Y:S01]  /*0a40*/  LDS.64 R18, [R26] ;  /* 0x000000001a127984 */ /* 0x000fe20000000a00 */
[----:B------:R-:W4:Y:S03]  /*0a50*/  LDCU.128 UR12, c[0x3][0xa00] ;  /* 0x00c14000ff0c77ac */ /* 0x000f260008000c00 */
[----:B------:R-:W0:Y:S01]  /*0a60*/  LDS.64 R16, [R26+0x10] ;  /* 0x000010001a107984 */ /* 0x000e220000000a00 */
[----:B------:R-:W4:Y:S03]  /*0a70*/  LDCU.128 UR20, c[0x3][0xa10] ;  /* 0x00c14200ff1477ac */ /* 0x000f260008000c00 */
[----:B------:R-:W2:Y:S01]  /*0a80*/  LDS.64 R8, [R26+0x8] ;  /* 0x000008001a087984 */ /* 0x000ea20000000a00 */
[----:B------:R-:W4:Y:S01]  /*0a90*/  LDCU.128 UR28, c[0x3][0xa20] ;  /* 0x00c14400ff1c77ac */ /* 0x000f220008000c00 */
[----:B------:R-:W-:-:S02]  /*0aa0*/  UMOV UR6, 0x3107 ;  /* 0x0000310700067882 */ /* 0x000fc40000000000 */
[----:B------:R-:W-:-:S04]  /*0ab0*/  IDP.2A.LO.U16.U8 R23, R23, UR6, R22 ;  /* 0x0000000617177c26 */ /* 0x000fc80008001016 */
[----:B------:R-:W-:-:S04]  /*0ac0*/  IMAD R23, R0, 0x157, R23 ;  /* 0x0000015700177824 */ /* 0x000fc800078e0217 */
[----:B-1----:R-:W-:-:S05]  /*0ad0*/  IMAD.WIDE R28, R23, 0x8, R28 ;  /* 0x00000008171c7825 */ /* 0x002fca00078e021c */
[----:B------:R-:W4:Y:S04]  /*0ae0*/  LDG.E.64.CONSTANT R22, desc[UR4][R28.64+-0x30] ;  /* 0xffffd0041c167981 */ /* 0x000f28000c1e9b00 */
[----:B------:R-:W4:Y:S01]  /*0af0*/  LDG.E.64.CONSTANT R24, desc[UR4][R28.64+-0x10] ;  /* 0xfffff0041c187981 */ /* 0x000f22000c1e9b00 */
[C-C-:B0-----:R-:W-:Y:S02]  /*0b00*/  DADD R12, R18.reuse, R16.reuse ;  /* 0x00000000120c7229 */ /* 0x141fe40000000010 */
[----:B------:R-:W-:Y:S02]  /*0b10*/  DADD R18, R18, -R16 ;  /* 0x0000000012127229 */ /* 0x000fe40000000810 */
[C-C-:B--2---:R-:W-:Y:S02]  /*0b20*/  DADD R10, R8.reuse, R8.reuse ;  /* 0x00000000080a7229 */ /* 0x144fe40000000008 */
[----:B------:R-:W-:-:S02]  /*0b30*/  DADD R8, R8, -R8 ;  /* 0x0000000008087229 */ /* 0x000fc40000000808 */
[C---:B------:R-:W-:Y:S02]  /*0b40*/  DFMA R4, R12.reuse, UR8, RZ ;  /* 0x000000080c047c2b */ /* 0x040fe400080000ff */
[----:B------:R-:W-:Y:S02]  /*0b50*/  DFMA R6, R12, UR16, RZ ;  /* 0x000000100c067c2b */ /* 0x000fe400080000ff */
[----:B------:R-:W-:Y:S02]  /*0b60*/  DMUL R10, R10, 0.5 ;  /* 0x3fe000000a0a7828 */ /* 0x000fe40000000000 */
[C---:B---3--:R-:W-:Y:S02]  /*0b70*/  DFMA R20, R12.reuse, UR24, RZ ;  /* 0x000000180c147c2b */ /* 0x048fe400080000ff */
[----:B----4-:R-:W-:Y:S02]  /*0b80*/  DFMA R12, R12, UR32, RZ ;  /* 0x000000200c0c7c2b */ /* 0x010fe400080000ff */
[----:B------:R-:W-:-:S02]  /*0b90*/  DFMA R14, R18, UR12, RZ ;  /* 0x0000000c120e7c2b */ /* 0x000fc400080000ff */
        /* <DEDUP_REMOVED lines=16> */
[----:B------:R-:W2:Y:S01]  /*0ca0*/  LDG.E.64.CONSTANT R16, desc[UR4][R28.64+-0x28] ;  /* 0xffffd8041c107981 */ /* 0x000ea2000c1e9b00 */
[----:B------:R-:W-:-:S02]  /*0cb0*/  DADD R18, R20, -R8 ;  /* 0x0000000014127229 */ /* 0x000fc40000000808 */
[----:B------:R-:W-:Y:S01]  /*0cc0*/  DADD R8, R20, R8 ;  /* 0x0000000014087229 */ /* 0x000fe20000000008 */
[----:B------:R-:W3:Y:S01]  /*0cd0*/  LDG.E.64.CONSTANT R20, desc[UR4][R28.64+-0x20] ;  /* 0xffffe0041c147981 */ /* 0x000ee2000c1e9b00 */
[----:B------:R-:W-:Y:S01]  /*0ce0*/  BSSY.RECONVERGENT B0, `(.L_x_2438) ;  /* 0x0000051000007945 */ /* 0x000fe20003800200 */
[----:B------:R-:W-:Y:S06]  /*0cf0*/  BAR.SYNC.DEFER_BLOCKING 0x0 ;  /* 0x0000000000007b1d */ /* 0x000fec0000010000 */
[----:B------:R-:W-:Y:S01]  /*0d00*/  DMUL R4, R22, R4 ;  /* 0x0000000416047228 */ /* 0x000fe20000000000 */
[----:B------:R-:W4:Y:S01]  /*0d10*/  LDG.E.64.CONSTANT R22, desc[UR4][R28.64+-0x18] ;  /* 0xffffe8041c167981 */ /* 0x000f22000c1e9b00 */
[----:B--2---:R-:W-:-:S03]  /*0d20*/  DMUL R6, R16, R6 ;  /* 0x0000000610067228 */ /* 0x004fc60000000000 */
[----:B------:R-:W2:Y:S01]  /*0d30*/  LDG.E.64.CONSTANT R16, desc[UR4][R28.64] ;  /* 0x000000041c107981 */ /* 0x000ea2000c1e9b00 */
[----:B---3--:R-:W-:-:S03]  /*0d40*/  DMUL R8, R20, R8 ;  /* 0x0000000814087228 */ /* 0x008fc60000000000 */
[----:B------:R-:W3:Y:S01]  /*0d50*/  LDG.E.64.CONSTANT R20, desc[UR4][R28.64+-0x8] ;  /* 0xfffff8041c147981 */ /* 0x000ee2000c1e9b00 */
[----:B----4-:R-:W-:Y:S02]  /*0d60*/  DMUL R10, R22, R10 ;  /* 0x0000000a160a7228 */ /* 0x010fe40000000000 */
[CCC-:B--2---:R-:W-:Y:S02]  /*0d70*/  DFMA R22, R16.reuse, R12.reuse, R4.reuse ;  /* 0x0000000c1016722b */ /* 0x1c4fe40000000004 */
[----:B------:R-:W-:Y:S02]  /*0d80*/  DFMA R12, R16, -R12, R4 ;  /* 0x8000000c100c722b */ /* 0x000fe40000000004 */
[CCC-:B---3--:R-:W-:Y:S02]  /*0d90*/  DFMA R16, R20.reuse, R14.reuse, R6.reuse ;  /* 0x0000000e1410722b */ /* 0x1c8fe40000000006 */
[----:B------:R-:W-:Y:S02]  /*0da0*/  DFMA R14, R20, -R14, R6 ;  /* 0x8000000e140e722b */ /* 0x000fe40000000006 */
[----:B------:R-:W-:-:S02]  /*0db0*/  DFMA R20, R24, R18, R8 ;  /* 0x000000121814722b */ /* 0x000fc40000000008 */
        /* <DEDUP_REMOVED lines=11> */
[----:B------:R-:W-:Y:S02]  /*0e70*/  DADD R10, R10, -R10 ;  /* 0x000000000a0a7229 */ /* 0x000fe4000000080a */
[----:B------:R-:W-:-:S02]  /*0e80*/  DFMA R16, R18, UR28, R16 ;  /* 0x0000001c12107c2b */ /* 0x000fc40008000010 */
[----:B------:R-:W-:Y:S02]  /*0e90*/  DMUL R14, R14, 0.5 ;  /* 0x3fe000000e0e7828 */ /* 0x000fe40000000000 */
[----:B------:R-:W-:Y:S02]  /*0ea0*/  DFMA R22, R20, UR26, R22 ;  /* 0x0000001a14167c2b */ /* 0x000fe40008000016 */
[----:B------:R-:W-:Y:S02]  /*0eb0*/  DFMA R12, R18, UR30, R12 ;  /* 0x0000001e120c7c2b */ /* 0x000fe4000800000c */
[----:B------:R-:W-:Y:S02]  /*0ec0*/  DFMA R16, R10, UR36, R16 ;  /* 0x000000240a107c2b */ /* 0x000fe40008000010 */
[C---:B------:R-:W-:Y:S02]  /*0ed0*/  DFMA R24, R14.reuse, UR32, R24 ;  /* 0x000000200e187c2b */ /* 0x040fe40008000018 */
[----:B------:R-:W-:-:S02]  /*0ee0*/  DFMA R22, R14, UR34, R22 ;  /* 0x000000220e167c2b */ /* 0x000fc40008000016 */
        /* <DEDUP_REMOVED lines=9> */
[----:B------:R-:W-:Y:S01]  /*0f80*/  LDS.64 R22, [R3] ;  /* 0x0000000003167984 */ /* 0x000fe20000000a00 */
[----:B------:R-:W1:Y:S03]  /*0f90*/  LDCU.64 UR6, c[0x3][0xa38] ;  /* 0x00c14700ff0677ac */ /* 0x000e660008000a00 */
[----:B0-----:R-:W0:Y:S04]  /*0fa0*/  LDS.64 R10, [R3+0x150] ;  /* 0x00015000030a7984 */ /* 0x001e280000000a00 */
[----:B------:R-:W-:Y:S04]  /*0fb0*/  LDS.64 R20, [R3+0x38] ;  /* 0x0000380003147984 */ /* 0x000fe80000000a00 */
[----:B------:R-:W2:Y:S04]  /*0fc0*/  LDS.64 R16, [R3+0x118] ;  /* 0x0001180003107984 */ /* 0x000ea80000000a00 */
[----:B------:R-:W-:Y:S04]  /*0fd0*/  LDS.64 R14, [R3+0x70] ;  /* 0x00007000030e7984 */ /* 0x000fe80000000a00 */
[----:B------:R-:W3:Y:S04]  /*0fe0*/  LDS.64 R18, [R3+0xe0] ;  /* 0x0000e00003127984 */ /* 0x000ee80000000a00 */
[----:B------:R-:W4:Y:S01]  /*0ff0*/  LDS.64 R12, [R3+0xa8] ;  /* 0x0000a800030c7984 */ /* 0x000f220000000a00 */
[----:B0-----:R-:W-:-:S02]  /*1000*/  DADD R24, R22, R10 ;  /* 0x0000000016187229 */ /* 0x001fc4000000000a */
[----:B------:R-:W-:Y:S02]  /*1010*/  DADD R22, R22, -R10 ;  /* 0x0000000016167229 */ /* 0x000fe4000000080a */
[C-C-:B--2---:R-:W-:Y:S02]  /*1020*/  DADD R10, R20.reuse, R16.reuse ;  /* 0x00000000140a7229 */ /* 0x144fe40000000010 */
        /* <DEDUP_REMOVED lines=9> */
[C-C-:B---3--:R-:W-:Y:S02]  /*10c0*/  DADD R20, R14.reuse, R18.reuse ;  /* 0x000000000e147229 */ /* 0x148fe40000000012 */
[----:B------:R-:W-:Y:S02]  /*10d0*/  DADD R18, R14, -R18 ;  /* 0x000000000e127229 */ /* 0x000fe40000000812 */
[C-C-:B----4-:R-:W-:Y:S02]  /*10e0*/  DADD R14, R12.reuse, R12.reuse ;  /* 0x000000000c0e7229 */ /* 0x150fe4000000000c */
        /* <DEDUP_REMOVED lines=9> */
[----:B-1----:R-:W-:-:S04]  /*1180*/  DFMA R22, R12, UR6, R22 ;  /* 0x000000060c167c2b */ /* 0x002fc80008000016 */
[C-C-:B------:R-:W-:Y:S02]  /*1190*/  DADD R12, R16.reuse, -R24.reuse ;  /* 0x00000000100c7229 */ /* 0x140fe40000000818 */
[----:B------:R-:W-:Y:S02]  /*11a0*/  DADD R16, R16, R24 ;  /* 0x0000000010107229 */ /* 0x000fe40000000018 */
[----:B------:R-:W-:-:S03]  /*11b0*/  DADD R10, R10, R22 ;  /* 0x000000000a0a7229 */ /* 0x000fc60000000016 */
[----:B------:R1:W-:Y:S04]  /*11c0*/  STS.64 [R3+0x70], R12 ;  /* 0x0000700c03007388 */ /* 0x0003e80000000a00 */
[----:B------:R1:W-:Y:S04]  /*11d0*/  STS.64 [R3], R16 ;  /* 0x0000001003007388 */ /* 0x0003e80000000a00 */
[----:B------:R1:W-:Y:S02]  /*11e0*/  STS.64 [R3+0x38], R10 ;  /* 0x0000380a03007388 */ /* 0x0003e40000000a00 */
.L_x_2439:
[----:B------:R-:W-:Y:S05]  /*11f0*/  BSYNC.RECONVERGENT B0 ;  /* 0x0000000000007941 */ /* 0x000fea0003800200 */
.L_x_2438:
[----:B------:R-:W-:Y:S06]  /*1200*/  BAR.SYNC.DEFER_BLOCKING 0x0 ;  /* 0x0000000000007b1d */ /* 0x000fec0000010000 */
[----:B------:R-:W-:Y:S04]  /*1210*/  BSSY.RECONVERGENT B0, `(.L_x_2440) ;  /* 0x0000026000007945 */ /* 0x000fe80003800200 */
[----:B------:R-:W-:Y:S05]  /*1220*/  @P1 BRA `(.L_x_2441) ;  /* 0x0000000000901947 */ /* 0x000fea0003800000 */
[----:B01----:R-:W-:Y:S01]  /*1230*/  LDS.64 R10, [R2] ;  /* 0x00000000020a7984 */ /* 0x003fe20000000a00 */
[----:B------:R-:W0:Y:S03]  /*1240*/  LDCU.64 UR6, c[0x3][0xa38] ;  /* 0x00c14700ff0677ac */ /* 0x000e260008000a00 */
[----:B------:R-:W1:Y:S04]  /*1250*/  LDS.64 R12, [R2+0x930] ;  /* 0x00093000020c7984 */ /* 0x000e680000000a00 */
[----:B------:R-:W-:Y:S04]  /*1260*/  LDS.64 R18, [R2+0x188] ;  /* 0x0001880002127984 */ /* 0x000fe80000000a00 */
[----:B------:R-:W2:Y:S04]  /*1270*/  LDS.64 R20, [R2+0x7a8] ;  /* 0x0007a80002147984 */ /* 0x000ea80000000a00 */
[----:B------:R-:W-:Y:S04]  /*1280*/  LDS.64 R6, [R2+0x310] ;  /* 0x0003100002067984 */ /* 0x000fe80000000a00 */
[----:B------:R-:W3:Y:S04]  /*1290*/  LDS.64 R8, [R2+0x620] ;  /* 0x0006200002087984 */ /* 0x000ee80000000a00 */
[----:B------:R3:W4:Y:S01]  /*12a0*/  LDS.64 R4, [R2+0x498] ;  /* 0x0004980002047984 */ /* 0x0007220000000a00 */
[----:B-1----:R-:W-:-:S08]  /*12b0*/  DADD R16, R10, R12 ;  /* 0x000000000a107229 */ /* 0x002fd0000000000c */
[C---:B------:R-:W-:Y:S02]  /*12c0*/  DFMA R22, R16.reuse, UR8, RZ ;  /* 0x0000000810167c2b */ /* 0x040fe400080000ff */
[----:B------:R-:W-:Y:S02]  /*12d0*/  DFMA R24, R16, UR10, RZ ;  /* 0x0000000a10187c2b */ /* 0x000fe400080000ff */
[----:B------:R-:W-:Y:S02]  /*12e0*/  DADD R16, R10, -R12 ;  /* 0x000000000a107229 */ /* 0x000fe4000000080c */
[C-C-:B--2---:R-:W-:Y:S02]  /*12f0*/  DADD R14, R18.reuse, R20.reuse ;  /* 0x00000000120e7229 */ /* 0x144fe40000000014 */
[----:B------:R-:W-:Y:S02]  /*1300*/  DADD R10, R18, -R20 ;  /* 0x00000000120a7229 */ /* 0x000fe40000000814 */
[----:B---3--:R-:W-:-:S02]  /*1310*/  DADD R2, R6, R8 ;  /* 0x0000000006027229 */ /* 0x008fc40000000008 */
[C---:B------:R-:W-:Y:S02]  /*1320*/  DFMA R20, R16.reuse, UR14, RZ ;  /* 0x0000000e10147c2b */ /* 0x040fe400080000ff */
[----:B------:R-:W-:Y:S02]  /*1330*/  DFMA R18, R16, UR12, RZ ;  /* 0x0000000c10127c2b */ /* 0x000fe400080000ff */
[----:B------:R-:W-:Y:S02]  /*1340*/  DADD R6, R6, -R8 ;  /* 0x0000000006067229 */ /* 0x000fe40000000808 */
[----:B------:R-:W-:Y:S02]  /*1350*/  DFMA R12, R14, UR16, R22 ;  /* 0x000000100e0c7c2b */ /* 0x000fe40008000016 */
[----:B------:R-:W-:Y:S02]  /*1360*/  DFMA R16, R10, UR22, R20 ;  /* 0x000000160a107c2b */ /* 0x000fe40008000014 */
[----:B----4-:R-:W-:-:S02]  /*1370*/  DADD R8, R4, R4 ;  /* 0x0000000004087229 */ /* 0x010fc40000000004 */
[----:B------:R-:W-:Y:S02]  /*1380*/  DFMA R18, R10, UR20, R18 ;  /* 0x000000140a127c2b */ /* 0x000fe40008000012 */
[----:B------:R-:W-:Y:S02]  /*1390*/  DFMA R14, R14, UR18, R24 ;  /* 0x000000120e0e7c2b */ /* 0x000fe40008000018 */
[----:B------:R-:W-:Y:S02]  /*13a0*/  DADD R4, R4, -R4 ;  /* 0x0000000004047229 */ /* 0x000fe40000000804 */
[----:B------:R-:W-:Y:S02]  /*13b0*/  DFMA R16, R6, UR30, R16 ;  /* 0x0000001e06107c2b */ /* 0x000fe40008000010 */
[----:B------:R-:W-:Y:S02]  /*13c0*/  DFMA R12, R2, UR24, R12 ;  /* 0x00000018020c7c2b */ /* 0x000fe4000800000c */
[----:B------:R-:W-:-:S02]  /*13d0*/  DMUL R8, R8, 0.5 ;  /* 0x3fe0000008087828 */ /* 0x000fc40000000000 */
[----:B------:R-:W-:Y:S02]  /*13e0*/  DFMA R18, R6, UR28, R18 ;  /* 0x0000001c06127c2b */ /* 0x000fe40008000012 */
[----:B------:R-:W-:Y:S02]  /*13f0*/  DFMA R14, R2, UR26, R14 ;  /* 0x0000001a020e7c2b */ /* 0x000fe4000800000e */
[----:B0-----:R-:W-:Y:S02]  /*1400*/  DFMA R16, R4, UR6, R16 ;  /* 0x0000000604107c2b */ /* 0x001fe40008000010 */
[----:B------:R-:W-:Y:S02]  /*1410*/  DFMA R12, R8, UR32, R12 ;  /* 0x00000020080c7c2b */ /* 0x000fe4000800000c */
[----:B------:R-:W-:Y:S02]  /*1420*/  DFMA R4, R4, UR36, R18 ;  /* 0x0000002404047c2b */ /* 0x000fe40008000012 */
[----:B------:R-:W-:-:S06]  /*1430*/  DFMA R14, R8, UR34, R14 ;  /* 0x00000022080e7c2b */ /* 0x000fcc000800000e */
[----:B------:R-:W-:Y:S02]  /*1440*/  DADD R8, R12, -R4 ;  /* 0x000000000c087229 */ /* 0x000fe40000000804 */
[----:B------:R-:W-:Y:S02]  /*1450*/  DADD R6, R14, R16 ;  /* 0x000000000e067229 */ /* 0x000fe40000000010 */
[----:B------:R-:W-:-:S11]  /*1460*/  DADD R4, R12, R4 ;  /* 0x000000000c047229 */ /* 0x000fd60000000004 */
.L_x_2441:
[----:B------:R-:W-:Y:S05]  /*1470*/  BSYNC.RECONVERGENT B0 ;  /* 0x0000000000007941 */ /* 0x000fea0003800200 */
.L_x_2440:
        /* <DEDUP_REMOVED lines=8> */
[----:B------:R-:W-:Y:S01]  /*1500*/  STG.E.64 desc[UR4][R2.64+0x90], R8 ;  /* 0x0000900802007986 */ /* 0x000fe2000c101b04 */
[----:B------:R-:W-:Y:S05]  /*1510*/  EXIT ;  /* 0x000000000000794d */ /* 0x000fea0003800000 */
.L_x_2442:
        /* <DEDUP_REMOVED lines=14> */
.L_x_3182:


//--------------------- .text._Z32massMatrixMultiplyRegisterKernelILi3ELi7ELi2EEviPKdS1_S1_S1_Pd --------------------------
	.section	.text._Z32massMatrixMultiplyRegisterKernelILi3ELi7ELi2EEviPKdS1_S1_S1_Pd,"ax",@progbits
	.align	128
        .global         _Z32massMatrixMultiplyRegisterKernelILi3ELi7ELi2EEviPKdS1_S1_S1_Pd
        .type           _Z32massMatrixMultiplyRegisterKernelILi3ELi7ELi2EEviPKdS1_S1_S1_Pd,@function
        .size           _Z32massMatrixMultiplyRegisterKernelILi3ELi7ELi2EEviPKdS1_S1_S1_Pd,(.L_x_3183 - _Z32massMatrixMultiplyRegisterKernelILi3ELi7ELi2EEviPKdS1_S1_S1_Pd)
        .other          _Z32massMatrixMultiplyRegisterKernelILi3ELi7ELi2EEviPKdS1_S1_S1_Pd,@"STO_CUDA_ENTRY STV_DEFAULT"
_Z32massMatrixMultiplyRegisterKernelILi3ELi7ELi2EEviPKdS1_S1_S1_Pd:
.text._Z32massMatrixMultiplyRegisterKernelILi3ELi7ELi2EEviPKdS1_S1_S1_Pd:
        /* <DEDUP_REMOVED lines=144> */
.L_x_2444:
[----:B------:R-:W-:Y:S05]  /*0900*/  BSYNC.RECONVERGENT B0 ;  /* 0x0000000000007941 */ /* 0x000fea0003800200 */
.L_x_2443:
        /* <DEDUP_REMOVED lines=41> */
.L_x_2446:
[----:B------:R-:W-:Y:S05]  /*0ba0*/  BSYNC.RECONVERGENT B0 ;  /* 0x0000000000007941 */ /* 0x000fea0003800200 */
.L_x_2445:
        /* <DEDUP_REMOVED lines=123> */
.L_x_2448:
[----:B------:R-:W-:Y:S05]  /*1360*/  BSYNC.RECONVERGENT B0 ;  /* 0x0000000000007941 */ /* 0x000fea0003800200 */
.L_x_2447:
        /* <DEDUP_REMOVED lines=38> */
.L_x_2450:
[----:B------:R-:W-:Y:S05]  /*15d0*/  BSYNC.RECONVERGENT B0 ;  /* 0x0000000000007941 */ /* 0x000fea0003800200 */
.L_x_2449:
        /* <DEDUP_REMOVED lines=10> */
.L_x_2451:
        /* <DEDUP_REMOVED lines=16> */
.L_x_3183:


//--------------------- .text._Z42massMatrixMultiplyMonolithicConstantKernelILi3ELi6ELi3EEviPKdS1_S1_S1_Pd --------------------------
	.section	.text._Z42massMatrixMultiplyMonolithicConstantKernelILi3ELi6ELi3EEviPKdS1_S1_S1_Pd,"ax",@progbits
	.align	128
        .global         _Z42massMatrixMultiplyMonolithicConstantKernelILi3ELi6ELi3EEviPKdS1_S1_S1_Pd
        .type           _Z42massMatrixMultiplyMonolithicConstantKernelILi3ELi6ELi3EEviPKdS1_S1_S1_Pd,@function
        .size           _Z42massMatrixMultiplyMonolithicConstantKernelILi3ELi6ELi3EEviPKdS1_S1_S1_Pd,(.L_x_3184 - _Z42massMatrixMultiplyMonolithicConstantKernelILi3ELi6ELi3EEviPKdS1_S1_S1_Pd)
        .other          _Z42massMatrixMultiplyMonolithicConstantKernelILi3ELi6ELi3EEviPKdS1_S1_S1_Pd,@"STO_CUDA_ENTRY STV_DEFAULT"
_Z42massMatrixMultiplyMonolithicConstantKernelILi3ELi6ELi3EEviPKdS1_S1_S1_Pd:
.text._Z42massMatrixMultiplyMonolithicConstantKernelILi3ELi6ELi3EEviPKdS1_S1_S1_Pd:
        /* <DEDUP_REMOVED lines=8> */
[----:B------:R-:W4:Y:S01]  /*0080*/  S2R R11, SR_TID.X ;  /* 0x00000000000b7919 */ /* 0x000f220000002100 */
[----:B------:R-:W3:Y:S01]  /*0090*/  S2R R10, SR_CgaCtaId ;  /* 0x00000000000a7919 */ /* 0x000ee20000008800 */
[----:B0-----:R-:W-:-:S04]  /*00a0*/  IMAD R0, R3, 0x3, R8 ;  /* 0x0000000303007824 */ /* 0x001fc800078e0208 */
[C---:B----4-:R-:W-:Y:S01]  /*00b0*/  IMAD R3, R0.reuse, 0x24, R11 ;  /* 0x0000002400037824 */ /* 0x050fe200078e020b */
[----:B-1----:R-:W-:Y:S02]  /*00c0*/  ISETP.GE.AND P0, PT, R0, UR6, PT ;  /* 0x0000000600007c0c */ /* 0x002fe4000bf06270 */
[----:B------:R-:W-:Y:S01]  /*00d0*/  LOP3.LUT R2, R11, 0xffff, RZ, 0xc0, !PT ;  /* 0x0000ffff0b027812 */ /* 0x000fe200078ec0ff */
[----:B------:R-:W-:-:S04]  /*00e0*/  IMAD R3, R3, 0x6, RZ ;  /* 0x0000000603037824 */ /* 0x000fc800078e02ff */
[C---:B------:R-:W-:Y:S02]  /*00f0*/  IMAD R16, R2.reuse, 0x5556, RZ ;  /* 0x0000555602107824 */ /* 0x040fe400078e02ff */
[----:B------:R-:W-:Y:S01]  /*0100*/  IMAD R9, R2, 0x2aab, RZ ;  /* 0x00002aab02097824 */ /* 0x000fe200078e02ff */
[----:B------:R-:W-:Y:S01]  /*0110*/  PRMT R20, R11, 0x9910, RZ ;  /* 0x000099100b147816 */ /* 0x000fe200000000ff */
[----:B--2---:R-:W-:Y:S01]  /*0120*/  IMAD.WIDE R12, R3, 0x8, R12 ;  /* 0x00000008030c7825 */ /* 0x004fe200078e020c */
[----:B------:R-:W-:Y:S01]  /*0130*/  SHF.R.U32.HI R16, RZ, 0x10, R16 ;  /* 0x00000010ff107819 */ /* 0x000fe20000011610 */
[----:B------:R-:W0:Y:S01]  /*0140*/  @!P0 LDC.64 R2, c[0x0][0x3a0] ;  /* 0x0000e800ff028b82 */ /* 0x000e220000000a00 */
[----:B------:R-:W-:Y:S02]  /*0150*/  SHF.R.U32.HI R9, RZ, 0x10, R9 ;  /* 0x00000010ff097819 */ /* 0x000fe40000011609 */
[----:B------:R-:W-:Y:S01]  /*0160*/  PRMT R21, R16, 0x9910, RZ ;  /* 0x0000991010157816 */ /* 0x000fe200000000ff */
[----:B------:R-:W-:Y:S01]  /*0170*/  IMAD R16, R20, 0xab, RZ ;  /* 0x000000ab14107824 */ /* 0x000fe200078e02ff */
[----:B------:R-:W-:Y:S01]  /*0180*/  PRMT R22, R9, 0x9910, RZ ;  /* 0x0000991009167816 */ /* 0x000fe200000000ff */
[----:B---3--:R1:W5:Y:S01]  /*0190*/  @!P0 LDG.E.64.CONSTANT R6, desc[UR4][R12.64] ;  /* 0x000000040c068981 */ /* 0x008362000c1e9b00 */
[----:B------:R-:W-:Y:S01]  /*01a0*/  MOV R17, 0x400 ;  /* 0x0000040000117802 */ /* 0x000fe20000000f00 */
[----:B------:R-:W-:Y:S01]  /*01b0*/  IMAD.MOV.U32 R20, RZ, RZ, R21 ;  /* 0x000000ffff147224 */ /* 0x000fe200078e0015 */
[----:B------:R-:W-:Y:S01]  /*01c0*/  LOP3.LUT R16, R16, 0xffff, RZ, 0xc0, !PT ;  /* 0x0000ffff10107812 */ /* 0x000fe200078ec0ff */
[----:B------:R-:W-:Y:S01]  /*01d0*/  IMAD.MOV.U32 R21, RZ, RZ, R22 ;  /* 0x000000ffff157224 */ /* 0x000fe200078e0016 */
[----:B------:R-:W-:Y:S01]  /*01e0*/  LEA R17, R10, R17, 0x18 ;  /* 0x000000110a117211 */ /* 0x000fe200078ec0ff */
[----:B------:R-:W-:Y:S01]  /*01f0*/  IMAD R10, R20, 0x3, RZ ;  /* 0x00000003140a7824 */ /* 0x000fe200078e02ff */
[----:B------:R-:W-:Y:S01]  /*0200*/  SHF.R.U32.HI R16, RZ, 0x9, R16 ;  /* 0x00000009ff107819 */ /* 0x000fe20000011610 */
[----:B------:R-:W-:Y:S01]  /*0210*/  IMAD R20, R21, 0x6, RZ ;  /* 0x0000000615147824 */ /* 0x000fe200078e02ff */
[----:B------:R1:W5:Y:S01]  /*0220*/  @!P0 LDG.E.64.CONSTANT R14, desc[UR4][R12.64+0x8] ;  /* 0x000008040c0e8981 */ /* 0x000362000c1e9b00 */
[----:B------:R-:W-:Y:S01]  /*0230*/  IMAD.MOV R21, RZ, RZ, -R10 ;  /* 0x000000ffff157224 */ /* 0x000fe200078e0a0a */
[----:B------:R-:W-:Y:S01]  /*0240*/  LOP3.LUT R10, R16, 0xffff, RZ, 0xc0, !PT ;  /* 0x0000ffff100a7812 */ /* 0x000fe200078ec0ff */
[----:B------:R-:W-:Y:S01]  /*0250*/  IMAD R8, R8, 0x6c0, R17 ;  /* 0x000006c008087824 */ /* 0x000fe200078e0211 */
[----:B------:R-:W-:Y:S01]  /*0260*/  BAR.SYNC.DEFER_BLOCKING 0x0 ;  /* 0x0000000000007b1d */ /* 0x000fe20000010000 */
[----:B------:R-:W-:Y:S01]  /*0270*/  @!P0 IMAD R17, R0, 0x1b, R11 ;  /* 0x0000001b00118824 */ /* 0x000fe200078e020b */
[----:B------:R-:W-:Y:S01]  /*0280*/  PRMT R16, R21, 0x7710, RZ ;  /* 0x0000771015107816 */ /* 0x000fe200000000ff */
[--C-:B------:R-:W-:Y:S01]  /*0290*/  IMAD R26, R9, 0x120, R8.reuse ;  /* 0x00000120091a7824 */ /* 0x100fe200078e0208 */
[----:B------:R-:W-:Y:S01]  /*02a0*/  ISETP.GT.U32.AND P1, PT, R11, 0x8, PT ;  /* 0x000000080b00780c */ /* 0x000fe20003f24070 */
[----:B------:R-:W-:Y:S01]  /*02b0*/  IMAD R21, R10, 0x30, R8 ;  /* 0x000000300a157824 */ /* 0x000fe200078e0208 */
[----:B------:R-:W-:Y:S01]  /*02c0*/  IADD3 R16, PT, PT, R16, R11, RZ ;  /* 0x0000000b10107210 */ /* 0x000fe20007ffe0ff */
[----:B0-----:R-:W-:Y:S01]  /*02d0*/  @!P0 IMAD.WIDE R8, R17, 0x8, R2 ;  /* 0x0000000811088825 */ /* 0x001fe200078e0202 */
[----:B------:R-:W-:Y:S01]  /*02e0*/  BSSY.RECONVERGENT B0, `(.L_x_2452) ;  /* 0x0000030000007945 */ /* 0x000fe20003800200 */
[----:B------:R-:W-:-:S02]  /*02f0*/  ISETP.GT.U32.AND P2, PT, R11, 0x11, PT ;  /* 0x000000110b00780c */ /* 0x000fc40003f44070 */
[----:B------:R-:W-:Y:S01]  /*0300*/  IMAD.MOV R20, RZ, RZ, -R20 ;  /* 0x000000ffff147224 */ /* 0x000fe200078e0a14 */
[----:B------:R1:W5:Y:S01]  /*0310*/  @!P0 LDG.E.64.CONSTANT R18, desc[UR4][R8.64] ;  /* 0x0000000408128981 */ /* 0x000362000c1e9b00 */
[--C-:B------:R-:W-:Y:S01]  /*0320*/  IMAD R3, R10, 0xf0, R21.reuse ;  /* 0x000000f00a037824 */ /* 0x100fe200078e0215 */
[----:B------:R-:W-:Y:S02]  /*0330*/  LOP3.LUT R16, R16, 0xffff, RZ, 0xc0, !PT ;  /* 0x0000ffff10107812 */ /* 0x000fe400078ec0ff */
[----:B------:R1:W5:Y:S01]  /*0340*/  @!P0 LDG.E.64.CONSTANT R24, desc[UR4][R8.64+0x48] ;  /* 0x0000480408188981 */ /* 0x000362000c1e9b00 */
[----:B------:R-:W-:Y:S02]  /*0350*/  PRMT R20, R20, 0x7710, RZ ;  /* 0x0000771014147816 */ /* 0x000fe400000000ff */
[C---:B------:R-:W-:Y:S01]  /*0360*/  IMAD R2, R16.reuse, 0x8, R21 ;  /* 0x0000000810027824 */ /* 0x040fe200078e0215 */
[----:B------:R1:W5:Y:S01]  /*0370*/  @!P0 LDG.E.64.CONSTANT R4, desc[UR4][R8.64+0x90] ;  /* 0x0000900408048981 */ /* 0x000362000c1e9b00 */
[----:B------:R-:W-:Y:S01]  /*0380*/  LEA R3, R16, R3, 0x3 ;  /* 0x0000000310037211 */ /* 0x000fe200078e18ff */
[----:B------:R-:W-:-:S05]  /*0390*/  IMAD.IADD R20, R20, 0x1, R11 ;  /* 0x0000000114147824 */ /* 0x000fca00078e020b */
[----:B------:R-:W-:-:S05]  /*03a0*/  LOP3.LUT R17, R20, 0xffff, RZ, 0xc0, !PT ;  /* 0x0000ffff14117812 */ /* 0x000fca00078ec0ff */
        /* <DEDUP_REMOVED lines=16> */
[----:B----4-:R-:W-:Y:S02]  /*04b0*/  DFMA R16, R18, UR26, RZ ;  /* 0x0000001a12107c2b */ /* 0x010fe400080000ff */
[----:B------:R-:W-:Y:S02]  /*04c0*/  DFMA R20, R24, UR22, R20 ;  /* 0x0000001618147c2b */ /* 0x000fe40008000014 */
[----:B0-----:R-:W-:Y:S02]  /*04d0*/  DFMA R18, R18, UR38, RZ ;  /* 0x0000002612127c2b */ /* 0x001fe400080000ff */
[C---:B------:R-:W-:Y:S02]  /*04e0*/  DFMA R22, R24.reuse, UR34, R22 ;  /* 0x0000002218167c2b */ /* 0x040fe40008000016 */
[----:B-1----:R-:W-:-:S02]  /*04f0*/  DFMA R10, R24, UR16, R10 ;  /* 0x00000010180a7c2b */ /* 0x002fc4000800000a */
[----:B------:R-:W-:Y:S02]  /*0500*/  DFMA R8, R4, UR12, R8 ;  /* 0x0000000c04087c2b */ /* 0x000fe40008000008 */
[----:B--2---:R-:W-:Y:S02]  /*0510*/  DFMA R16, R24, UR28, R16 ;  /* 0x0000001c18107c2b */ /* 0x004fe40008000010 */
[----:B------:R-:W-:Y:S02]  /*0520*/  DFMA R20, R4, UR24, R20 ;  /* 0x0000001804147c2b */ /* 0x000fe40008000014 */
[----:B---3--:R-:W-:Y:S01]  /*0530*/  DFMA R18, R24, UR40, R18 ;  /* 0x0000002818127c2b */ /* 0x008fe20008000012 */
        /* <DEDUP_REMOVED lines=9> */
[----:B------:R0:W-:Y:S02]  /*05d0*/  STS.64 [R2+0x5a0], R18 ;  /* 0x0005a01202007388 */ /* 0x0001e40000000a00 */
.L_x_2453:
[----:B------:R-:W-:Y:S05]  /*05e0*/  BSYNC.RECONVERGENT B0 ;  /* 0x0000000000007941 */ /* 0x000fea0003800200 */
.L_x_2452:
        /* <DEDUP_REMOVED lines=8> */
[----:B------:R-:W4:Y:S01]  /*0670*/  LDCU.128 UR20, c[0x3][0x30] ;  /* 0x00c00600ff1477ac */ /* 0x000f220008000c00 */
[----:B------:R-:W2:Y:S01]  /*0680*/  LDCU.128 UR32, c[0x3][0x60] ;  /* 0x00c00c00ff2077ac */ /* 0x000ea20008000c00 */
[----:B------:R-:W2:Y:S01]  /*0690*/  LDCU.128 UR24, c[0x3][0x40] ;  /* 0x00c00800ff1877ac */ /* 0x000ea20008000c00 */
[----:B------:R-:W2:Y:S01]  /*06a0*/  LDCU.128 UR36, c[0x3][0x70] ;  /* 0x00c00e00ff2477ac */ /* 0x000ea20008000c00 */
[----:B------:R-:W1:Y:S01]  /*06b0*/  LDCU.128 UR16, c[0x3][0x20] ;  /* 0x00c00400ff1077ac */ /* 0x000e620008000c00 */
[----:B------:R-:W1:Y:S01]  /*06c0*/  LDCU.128 UR28, c[0x3][0x50] ;  /* 0x00c00a00ff1c77ac */ /* 0x000e620008000c00 */
[----:B------:R-:W1:Y:S01]  /*06d0*/  LDCU.128 UR40, c[0x3][0x80] ;  /* 0x00c01000ff2877ac */ /* 0x000e620008000c00 */
[----:B0-----:R-:W-:-:S02]  /*06e0*/  DFMA R8, R18, UR8, RZ ;  /* 0x0000000812087c2b */ /* 0x001fc400080000ff */
[C---:B----4-:R-:W-:Y:S02]  /*06f0*/  DFMA R20, R18.reuse, UR20, RZ ;  /* 0x0000001412147c2b */ /* 0x050fe400080000ff */
[C---:B--2---:R-:W-:Y:S02]  /*0700*/  DFMA R22, R18.reuse, UR32, RZ ;  /* 0x0000002012167c2b */ /* 0x044fe400080000ff */
        /* <DEDUP_REMOVED lines=8> */
[----:B------:R-:W-:Y:S02]  /*0790*/  DFMA R18, R24, UR40, R18 ;  /* 0x0000002818127c2b */ /* 0x000fe40008000012 */
[----:B---3--:R-:W-:-:S02]  /*07a0*/  DFMA R8, R4, UR12, R8 ;  /* 0x0000000c04087c2b */ /* 0x008fc40008000008 */
        /* <DEDUP_REMOVED lines=11> */
.L_x_2455:
[----:B------:R-:W-:Y:S05]  /*0860*/  BSYNC.RECONVERGENT B0 ;  /* 0x0000000000007941 */ /* 0x000fea0003800200 */
.L_x_2454:
[----:B------:R-:W-:Y:S06]  /*0870*/  BAR.SYNC.DEFER_BLOCKING 0x0 ;  /* 0x0000000000007b1d */ /* 0x000fec0000010000 */
[----:B------:R-:W2:Y:S01]  /*0880*/  LDCU.128 UR8, c[0x3][URZ] ;  /* 0x00c00000ff0877ac */ /* 0x000ea20008000c00 */
[----:B------:R-:W3:Y:S01]  /*0890*/  LDCU.64 UR32, c[0x3][0x18] ;  /* 0x00c00300ff2077ac */ /* 0x000ee20008000a00 */
[----:B------:R-:W4:Y:S01]  /*08a0*/  LDCU.64 UR36, c[0x3][0x48] ;  /* 0x00c00900ff2477ac */ /* 0x000f220008000a00 */
[----:B------:R-:W4:Y:S01]  /*08b0*/  LDCU.128 UR12, c[0x3][0x30] ;  /* 0x00c00600ff0c77ac */ /* 0x000f220008000c00 */
[----:B------:R-:W4:Y:S01]  /*08c0*/  LDCU.128 UR16, c[0x3][0x60] ;  /* 0x00c00c00ff1077ac */ /* 0x000f220008000c00 */
[----:B01----:R-:W2:Y:S01]  /*08d0*/  LDS.128 R8, [R26] ;  /* 0x000000001a087984 */ /* 0x003ea20000000c00 */
[----:B------:R-:W0:Y:S03]  /*08e0*/  LDCU.64 UR40, c[0x3][0x78] ;  /* 0x00c00f00ff2877ac */ /* 0x000e260008000a00 */
[----:B------:R-:W1:Y:S01]  /*08f0*/  LDS.64 R16, [R26+0x10] ;  /* 0x000010001a107984 */ /* 0x000e620000000a00 */
[----:B------:R-:W1:Y:S01]  /*0900*/  LDCU.64 UR6, c[0x3][0x10] ;  /* 0x00c00200ff0677ac */ /* 0x000e620008000a00 */
[----:B------:R-:W0:Y:S01]  /*0910*/  LDCU.128 UR20, c[0x3][0x20] ;  /* 0x00c00400ff1477ac */ /* 0x000e220008000c00 */
[----:B------:R-:W0:Y:S01]  /*0920*/  LDCU.128 UR24, c[0x3][0x50] ;  /* 0x00c00a00ff1877ac */ /* 0x000e220008000c00 */
[----:B------:R-:W0:Y:S01]  /*0930*/  LDCU.128 UR28, c[0x3][0x80] ;  /* 0x00c01000ff1c77ac */ /* 0x000e220008000c00 */
[----:B------:R-:W1:Y:S01]  /*0940*/  LDCU.64 UR34, c[0x3][0x40] ;  /* 0x00c00800ff2277ac */ /* 0x000e620008000a00 */
[----:B------:R-:W1:Y:S01]  /*0950*/  LDCU.64 UR38, c[0x3][0x70] ;  /* 0x00c00e00ff2677ac */ /* 0x000e620008000a00 */
[----:B--2---:R-:W-:-:S02]  /*0960*/  DFMA R20, R8, UR8, RZ ;  /* 0x0000000808147c2b */ /* 0x004fc400080000ff */
[C---:B---3--:R-:W-:Y:S02]  /*0970*/  DFMA R22, R8.reuse, UR32, RZ ;  /* 0x0000002008167c2b */ /* 0x048fe400080000ff */
[C---:B----45:R-:W-:Y:S02]  /*0980*/  DFMA R24, R8.reuse, UR12, RZ ;  /* 0x0000000c08187c2b */ /* 0x070fe400080000ff */
[C---:B------:R-:W-:Y:S02]  /*0990*/  DFMA R18, R8.reuse, UR36, RZ ;  /* 0x0000002408127c2b */ /* 0x040fe400080000ff */
[C---:B------:R-:W-:Y:S02]  /*09a0*/  DFMA R4, R8.reuse, UR16, RZ ;  /* 0x0000001008047c2b */ /* 0x040fe400080000ff */
[----:B0-----:R-:W-:Y:S02]  /*09b0*/  DFMA R8, R8, UR40, RZ ;  /* 0x0000002808087c2b */ /* 0x001fe400080000ff */
[----:B------:R-:W-:-:S02]  /*09c0*/  DFMA R20, R10, UR10, R20 ;  /* 0x0000000a0a147c2b */ /* 0x000fc40008000014 */
[C---:B------:R-:W-:Y:S02]  /*09d0*/  DFMA R22, R10.reuse, UR20, R22 ;  /* 0x000000140a167c2b */ /* 0x040fe40008000016 */
[C---:B------:R-:W-:Y:S02]  /*09e0*/  DFMA R24, R10.reuse, UR14, R24 ;  /* 0x0000000e0a187c2b */ /* 0x040fe40008000018 */
[C---:B------:R-:W-:Y:S02]  /*09f0*/  DFMA R18, R10.reuse, UR24, R18 ;  /* 0x000000180a127c2b */ /* 0x040fe40008000012 */
[C---:B------:R-:W-:Y:S02]  /*0a00*/  DFMA R4, R10.reuse, UR18, R4 ;  /* 0x000000120a047c2b */ /* 0x040fe40008000004 */
[----:B------:R-:W-:Y:S02]  /*0a10*/  DFMA R8, R10, UR28, R8 ;  /* 0x0000001c0a087c2b */ /* 0x000fe40008000008 */
[C---:B-1----:R-:W-:Y:S01]  /*0a20*/  DFMA R20, R16.reuse, UR6, R20 ;  /* 0x0000000610147c2b */ /* 0x042fe20008000014 */
[----:B------:R-:W-:Y:S01]  /*0a30*/  CS2R R10, SRZ ;  /* 0x00000000000a7805 */ /* 0x000fe2000001ff00 */
[----:B------:R-:W-:-:S02]  /*0a40*/  DFMA R22, R16, UR22, R22 ;  /* 0x0000001610167c2b */ /* 0x000fc40008000016 */
[C---:B------:R-:W-:Y:S02]  /*0a50*/  DFMA R24, R16.reuse, UR34, R24 ;  /* 0x0000002210187c2b */ /* 0x040fe40008000018 */
[C---:B------:R-:W-:Y:S01]  /*0a60*/  DFMA R18, R16.reuse, UR26, R18 ;  /* 0x0000001a10127c2b */ /* 0x040fe20008000012 */
[----:B------:R-:W2:Y:S01]  /*0a70*/  @!P0 LDG.E.64.CONSTANT R10, desc[UR4][R12.64+0x18] ;  /* 0x000018040c0a8981 */ /* 0x000ea2000c1e9b00 */
[C---:B------:R-:W-:Y:S01]  /*0a80*/  DFMA R4, R16.reuse, UR38, R4 ;  /* 0x0000002610047c2b */ /* 0x040fe20008000004 */
[----:B------:R-:W0:Y:S01]  /*0a90*/  LDCU.64 UR26, c[0x3][0x58] ;  /* 0x00c00b00ff1a77ac */ /* 0x000e220008000a00 */
[----:B------:R-:W-:Y:S02]  /*0aa0*/  DFMA R8, R16, UR30, R8 ;  /* 0x0000001e10087c2b */ /* 0x000fe40008000008 */
[----:B------:R-:W-:Y:S01]  /*0ab0*/  DMUL R20, R20, R6 ;  /* 0x0000000614147228 */ /* 0x000fe20000000000 */
[----:B------:R-:W-:Y:S02]  /*0ac0*/  CS2R R16, SRZ ;  /* 0x0000000000107805 */ /* 0x000fe4000001ff00 */
[----:B------:R-:W-:Y:S01]  /*0ad0*/  CS2R R6, SRZ ;  /* 0x0000000000067805 */ /* 0x000fe2000001ff00 */
[----:B------:R-:W-:Y:S01]  /*0ae0*/  DMUL R14, R22, R14 ;  /* 0x0000000e160e7228 */ /* 0x000fe20000000000 */
[----:B------:R-:W1:Y:S02]  /*0af0*/  LDCU.64 UR30, c[0x3][0x70] ;  /* 0x00c00e00ff1e77ac */ /* 0x000e640008000a00 */
[----:B------:R-:W3:Y:S01]  /*0b00*/  @!P0 LDG.E.64.CONSTANT R16, desc[UR4][R12.64+0x20] ;  /* 0x000020040c108981 */ /* 0x000ee2000c1e9b00 */
[----:B------:R-:W4:Y:S03]  /*0b10*/  LDCU.64 UR38, c[0x3][0x88] ;  /* 0x00c01100ff2677ac */ /* 0x000f260008000a00 */
[----:B------:R-:W4:Y:S01]  /*0b20*/  @!P0 LDG.E.64.CONSTANT R6, desc[UR4][R12.64+0x10] ;  /* 0x000010040c068981 */ /* 0x000f22000c1e9b00 */
[----:B------:R-:W-:-:S06]  /*0b30*/  CS2R R22, SRZ ;  /* 0x0000000000167805 */ /* 0x000fcc000001ff00 */
[----:B------:R0:W4:Y:S01]  /*0b40*/  @!P0 LDG.E.64.CONSTANT R22, desc[UR4][R12.64+0x28] ;  /* 0x000028040c168981 */ /* 0x000122000c1e9b00 */
[----:B------:R-:W-:Y:S01]  /*0b50*/  BSSY.RECONVERGENT B0, `(.L_x_2456) ;  /* 0x0000039000007945 */ /* 0x000fe20003800200 */
[----:B--2---:R-:W-:Y:S02]  /*0b60*/  DMUL R10, R18, R10 ;  /* 0x0000000a120a7228 */ /* 0x004fe40000000000 */
[----:B------:R-:W-:Y:S02]  /*0b70*/  DFMA R18, R20, UR8, RZ ;  /* 0x0000000814127c2b */ /* 0x000fe400080000ff */
[----:B---3--:R-:W-:Y:S02]  /*0b80*/  DMUL R4, R4, R16 ;  /* 0x0000001004047228 */ /* 0x008fe40000000000 */
[----:B------:R-:W-:Y:S02]  /*0b90*/  DFMA R16, R20, UR10, RZ ;  /* 0x0000000a14107c2b */ /* 0x000fe400080000ff */
[----:B----4-:R-:W-:-:S02]  /*0ba0*/  DMUL R24, R24, R6 ;  /* 0x0000000618187228 */ /* 0x010fc40000000000 */
[----:B------:R-:W-:Y:S02]  /*0bb0*/  DFMA R6, R20, UR6, RZ ;  /* 0x0000000614067c2b */ /* 0x000fe400080000ff */
[C---:B------:R-:W-:Y:S02]  /*0bc0*/  DFMA R18, R14.reuse, UR32, R18 ;  /* 0x000000200e127c2b */ /* 0x040fe40008000012 */
[----:B------:R-:W-:-:S04]  /*0bd0*/  DFMA R16, R14, UR20, R16 ;  /* 0x000000140e107c2b */ /* 0x000fc80008000010 */
[----:B------:R-:W-:Y:S02]  /*0be0*/  DFMA R6, R14, UR22, R6 ;  /* 0x000000160e067c2b */ /* 0x000fe40008000006 */
[C---:B0-----:R-:W-:Y:S02]  /*0bf0*/  DFMA R12, R24.reuse, UR12, R18 ;  /* 0x0000000c180c7c2b */ /* 0x041fe40008000012 */
[----:B------:R-:W-:-:S04]  /*0c00*/  DFMA R16, R24, UR14, R16 ;  /* 0x0000000e18107c2b */ /* 0x000fc80008000010 */
[----:B------:R-:W-:Y:S02]  /*0c10*/  DFMA R6, R24, UR34, R6 ;  /* 0x0000002218067c2b */ /* 0x000fe40008000006 */
[C---:B------:R-:W-:Y:S02]  /*0c20*/  DFMA R12, R10.reuse, UR36, R12 ;  /* 0x000000240a0c7c2b */ /* 0x040fe4000800000c */
[----:B------:R-:W-:-:S04]  /*0c30*/  DFMA R16, R10, UR24, R16 ;  /* 0x000000180a107c2b */ /* 0x000fc80008000010 */
[----:B------:R-:W-:Y:S02]  /*0c40*/  DFMA R6, R10, UR26, R6 ;  /* 0x0000001a0a067c2b */ /* 0x000fe40008000006 */
[----:B------:R-:W-:Y:S02]  /*0c50*/  DMUL R8, R8, R22 ;  /* 0x0000001608087228 */ /* 0x000fe40000000000 */
[C---:B------:R-:W-:Y:S02]  /*0c60*/  DFMA R12, R4.reuse, UR16, R12 ;  /* 0x00000010040c7c2b */ /* 0x040fe4000800000c */
[C---:B------:R-:W-:Y:S02]  /*0c70*/  DFMA R16, R4.reuse, UR18, R16 ;  /* 0x0000001204107c2b */ /* 0x040fe40008000010 */
[----:B-1----:R-:W-:-:S04]  /*0c80*/  DFMA R10, R4, UR30, R6 ;  /* 0x0000001e040a7c2b */ /* 0x002fc80008000006 */
[C---:B------:R-:W-:Y:S02]  /*0c90*/  DFMA R4, R8.reuse, UR40, R12 ;  /* 0x0000002808047c2b */ /* 0x040fe4000800000c */
[C---:B------:R-:W-:Y:S02]  /*0ca0*/  DFMA R6, R8.reuse, UR28, R16 ;  /* 0x0000001c08067c2b */ /* 0x040fe40008000010 */
[----:B------:R-:W-:-:S05]  /*0cb0*/  DFMA R10, R8, UR38, R10 ;  /* 0x00000026080a7c2b */ /* 0x000fca000800000a */
[----:B------:R0:W-:Y:S04]  /*0cc0*/  STS.128 [R26], R4 ;  /* 0x000000041a007388 */ /* 0x0001e80000000c00 */
[----:B------:R0:W-:Y:S01]  /*0cd0*/  STS.64 [R26+0x10], R10 ;  /* 0x0000100a1a007388 */ /* 0x0001e20000000a00 */
[----:B------:R-:W-:Y:S06]  /*0ce0*/  BAR.SYNC.DEFER_BLOCKING 0x0 ;  /* 0x0000000000007b1d */ /* 0x000fec0000010000 */
[----:B------:R-:W-:Y:S05]  /*0cf0*/  @P2 BRA `(.L_x_2457) ;  /* 0x0000000000782947 */ /* 0x000fea0003800000 */
[----:B------:R-:W1:Y:S01]  /*0d00*/  LDS.64 R16, [R3] ;  /* 0x0000000003107984 */ /* 0x000e620000000a00 */
[----:B------:R-:W2:Y:S03]  /*0d10*/  LDCU.64 UR26, c[0x3][0x58] ;  /* 0x00c00b00ff1a77ac */ /* 0x000ea60008000a00 */
[----:B------:R-:W3:Y:S01]  /*0d20*/  LDS.64 R12, [R3+0x30] ;  /* 0x00003000030c7984 */ /* 0x000ee20000000a00 */
[----:B------:R-:W4:Y:S03]  /*0d30*/  LDCU.64 UR30, c[0x3][0x70] ;  /* 0x00c00e00ff1e77ac */ /* 0x000f260008000a00 */
[----:B0-----:R-:W0:Y:S01]  /*0d40*/  LDS.64 R10, [R3+0x60] ;  /* 0x00006000030a7984 */ /* 0x001e220000000a00 */
[----:B------:R-:W5:Y:S03]  /*0d50*/  LDCU.64 UR38, c[0x3][0x88] ;  /* 0x00c01100ff2677ac */ /* 0x000f660008000a00 */
[----:B------:R-:W2:Y:S04]  /*0d60*/  LDS.64 R8, [R3+0x90] ;  /* 0x0000900003087984 */ /* 0x000ea80000000a00 */
[----:B------:R-:W4:Y:S04]  /*0d70*/  LDS.64 R6, [R3+0xc0] ;  /* 0x0000c00003067984 */ /* 0x000f280000000a00 */
[----:B------:R-:W5:Y:S01]  /*0d80*/  LDS.64 R4, [R3+0xf0] ;  /* 0x0000f00003047984 */ /* 0x000f620000000a00 */
[----:B-1----:R-:W-:-:S02]  /*0d90*/  DFMA R18, R16, UR8, RZ ;  /* 0x0000000810127c2b */ /* 0x002fc400080000ff */
[C---:B------:R-:W-:Y:S02]  /*0da0*/  DFMA R22, R16.reuse, UR10, RZ ;  /* 0x0000000a10167c2b */ /* 0x040fe400080000ff */
[----:B------:R-:W-:-:S04]  /*0db0*/  DFMA R16, R16, UR6, RZ ;  /* 0x0000000610107c2b */ /* 0x000fc800080000ff */
[C---:B---3--:R-:W-:Y:S02]  /*0dc0*/  DFMA R18, R12.reuse, UR32, R18 ;  /* 0x000000200c127c2b */ /* 0x048fe40008000012 */
[C---:B------:R-:W-:Y:S02]  /*0dd0*/  DFMA R22, R12.reuse, UR20, R22 ;  /* 0x000000140c167c2b */ /* 0x040fe40008000016 */
[----:B------:R-:W-:-:S04]  /*0de0*/  DFMA R16, R12, UR22, R16 ;  /* 0x000000160c107c2b */ /* 0x000fc80008000010 */
[C---:B0-----:R-:W-:Y:S02]  /*0df0*/  DFMA R18, R10.reuse, UR12, R18 ;  /* 0x0000000c0a127c2b */ /* 0x041fe40008000012 */
[C---:B------:R-:W-:Y:S02]  /*0e00*/  DFMA R22, R10.reuse, UR14, R22 ;  /* 0x0000000e0a167c2b */ /* 0x040fe40008000016 */
[----:B------:R-:W-:-:S04]  /*0e10*/  DFMA R16, R10, UR34, R16 ;  /* 0x000000220a107c2b */ /* 0x000fc80008000010 */
[C---:B--2---:R-:W-:Y:S02]  /*0e20*/  DFMA R18, R8.reuse, UR36, R18 ;  /* 0x0000002408127c2b */ /* 0x044fe40008000012 */
[C---:B------:R-:W-:Y:S02]  /*0e30*/  DFMA R22, R8.reuse, UR24, R22 ;  /* 0x0000001808167c2b */ /* 0x040fe40008000016 */
[----:B------:R-:W-:-:S04]  /*0e40*/  DFMA R16, R8, UR26, R16 ;  /* 0x0000001a08107c2b */ /* 0x000fc80008000010 */
[C---:B----4-:R-:W-:Y:S02]  /*0e50*/  DFMA R18, R6.reuse, UR16, R18 ;  /* 0x0000001006127c2b */ /* 0x050fe40008000012 */
[C---:B------:R-:W-:Y:S02]  /*0e60*/  DFMA R22, R6.reuse, UR18, R22 ;  /* 0x0000001206167c2b */ /* 0x040fe40008000016 */
[----:B------:R-:W-:-:S04]  /*0e70*/  DFMA R16, R6, UR30, R16 ;  /* 0x0000001e06107c2b */ /* 0x000fc80008000010 */
[C---:B-----5:R-:W-:Y:S02]  /*0e80*/  DFMA R18, R4.reuse, UR40, R18 ;  /* 0x0000002804127c2b */ /* 0x060fe40008000012 */
[C---:B------:R-:W-:Y:S02]  /*0e90*/  DFMA R22, R4.reuse, UR28, R22 ;  /* 0x0000001c04167c2b */ /* 0x040fe40008000016 */
[----:B------:R-:W-:-:S03]  /*0ea0*/  DFMA R16, R4, UR38, R16 ;  /* 0x0000002604107c2b */ /* 0x000fc60008000010 */
[----:B------:R1:W-:Y:S04]  /*0eb0*/  STS.64 [R3], R18 ;  /* 0x0000001203007388 */ /* 0x0003e80000000a00 */
[----:B------:R1:W-:Y:S04]  /*0ec0*/  STS.64 [R3+0x30], R22 ;  /* 0x0000301603007388 */ /* 0x0003e80000000a00 */
[----:B------:R1:W-:Y:S02]  /*0ed0*/  STS.64 [R3+0x60], R16 ;  /* 0x0000601003007388 */ /* 0x0003e40000000a00 */
.L_x_2457:
[----:B------:R-:W-:Y:S05]  /*0ee0*/  BSYNC.RECONVERGENT B0 ;  /* 0x0000000000007941 */ /* 0x000fea0003800200 */
.L_x_2456:
[----:B-1----:R-:W1:Y:S01]  /*0ef0*/  S2R R3, SR_TID.X ;  /* 0x0000000000037919 */ /* 0x002e620000002100 */
[----:B------:R-:W-:Y:S01]  /*0f00*/  BSSY.RECONVERGENT B0, `(.L_x_2458) ;  /* 0x000001f000007945 */ /* 0x000fe20003800200 */
[----:B------:R-:W-:Y:S01]  /*0f10*/  BAR.SYNC.DEFER_BLOCKING 0x0 ;  /* 0x0000000000007b1d */ /* 0x000fe20000010000 */
[----:B-1----:R-:W-:-:S05]  /*0f20*/  ISETP.GT.U32.OR P0, PT, R3, 0x8, P0 ;  /* 0x000000080300780c */ /* 0x002fca0000704470 */
[----:B------:R-:W-:Y:S08]  /*0f30*/  @P1 BRA `(.L_x_2459) ;  /* 0x00000000006c1947 */ /* 0x000ff00003800000 */
        /* <DEDUP_REMOVED lines=9> */
[----:B0-----:R-:W-:-:S02]  /*0fd0*/  DFMA R14, R10, UR8, RZ ;  /* 0x000000080a0e7c2b */ /* 0x001fc400080000ff */
[C---:B------:R-:W-:Y:S02]  /*0fe0*/  DFMA R16, R10.reuse, UR10, RZ ;  /* 0x0000000a0a107c2b */ /* 0x040fe400080000ff */
[----:B------:R-:W-:-:S04]  /*0ff0*/  DFMA R10, R10, UR6, RZ ;  /* 0x000000060a0a7c2b */ /* 0x000fc800080000ff */
[C---:B--2---:R-:W-:Y:S02]  /*1000*/  DFMA R14, R12.reuse, UR32, R14 ;  /* 0x000000200c0e7c2b */ /* 0x044fe4000800000e */
[C---:B------:R-:W-:Y:S02]  /*1010*/  DFMA R16, R12.reuse, UR20, R16 ;  /* 0x000000140c107c2b */ /* 0x040fe40008000010 */
[----:B------:R-:W-:-:S04]  /*1020*/  DFMA R10, R12, UR22, R10 ;  /* 0x000000160c0a7c2b */ /* 0x000fc8000800000a */
[C---:B----4-:R-:W-:Y:S02]  /*1030*/  DFMA R14, R8.reuse, UR12, R14 ;  /* 0x0000000c080e7c2b */ /* 0x050fe4000800000e */
[C---:B------:R-:W-:Y:S02]  /*1040*/  DFMA R16, R8.reuse, UR14, R16 ;  /* 0x0000000e08107c2b */ /* 0x040fe40008000010 */
[----:B------:R-:W-:-:S04]  /*1050*/  DFMA R10, R8, UR34, R10 ;  /* 0x00000022080a7c2b */ /* 0x000fc8000800000a */
[C---:B-1----:R-:W-:Y:S02]  /*1060*/  DFMA R14, R6.reuse, UR36, R14 ;  /* 0x00000024060e7c2b */ /* 0x042fe4000800000e */
[C---:B------:R-:W-:Y:S02]  /*1070*/  DFMA R16, R6.reuse, UR24, R16 ;  /* 0x0000001806107c2b */ /* 0x040fe40008000010 */
[----:B------:R-:W-:-:S04]  /*1080*/  DFMA R10, R6, UR26, R10 ;  /* 0x0000001a060a7c2b */ /* 0x000fc8000800000a */
[C---:B---3--:R-:W-:Y:S02]  /*1090*/  DFMA R14, R4.reuse, UR16, R14 ;  /* 0x00000010040e7c2b */ /* 0x048fe4000800000e */
[C---:B------:R-:W-:Y:S02]  /*10a0*/  DFMA R16, R4.reuse, UR18, R16 ;  /* 0x0000001204107c2b */ /* 0x040fe40008000010 */
[----:B------:R-:W-:-:S04]  /*10b0*/  DFMA R10, R4, UR30, R10 ;  /* 0x0000001e040a7c2b */ /* 0x000fc8000800000a */
[C---:B-----5:R-:W-:Y:S02]  /*10c0*/  DFMA R20, R24.reuse, UR40, R14 ;  /* 0x0000002818147c2b */ /* 0x060fe4000800000e */
[C---:B------:R-:W-:Y:S02]  /*10d0*/  DFMA R14, R24.reuse, UR28, R16 ;  /* 0x0000001c180e7c2b */ /* 0x040fe40008000010 */
[----:B------:R-:W-:-:S11]  /*10e0*/  DFMA R24, R24, UR38, R10 ;  /* 0x0000002618187c2b */ /* 0x000fd6000800000a */
.L_x_2459:
[----:B------:R-:W-:Y:S05]  /*10f0*/  BSYNC.RECONVERGENT B0 ;  /* 0x0000000000007941 */ /* 0x000fea0003800200 */
.L_x_2458:
[----:B------:R-:W-:Y:S06]  /*1100*/  BAR.SYNC.DEFER_BLOCKING 0x0 ;  /* 0x0000000000007b1d */ /* 0x000fec0000010000 */
[----:B------:R-:W-:Y:S05]  /*1110*/  @P0 EXIT ;  /* 0x000000000000094d */ /* 0x000fea0003800000 */
[----:B0-----:R-:W0:Y:S01]  /*1120*/  LDC.64 R4, c[0x0][0x3a8] ;  /* 0x0000ea00ff047b82 */ /* 0x001e220000000a00 */
[----:B------:R-:W-:-:S04]  /*1130*/  IMAD R3, R0, 0x1b, R3 ;  /* 0x0000001b00037824 */ /* 0x000fc800078e0203 */
[----:B0-----:R-:W-:-:S05]  /*1140*/  IMAD.WIDE R2, R3, 0x8, R4 ;  /* 0x0000000803027825 */ /* 0x001fca00078e0204 */
[----:B------:R-:W-:Y:S04]  /*1150*/  STG.E.64 desc[UR4][R2.64], R20 ;  /* 0x0000001402007986 */ /* 0x000fe8000c101b04 */
[----:B------:R-:W-:Y:S04]  /*1160*/  STG.E.64 desc[UR4][R2.64+0x48], R14 ;  /* 0x0000480e02007986 */ /* 0x000fe8000c101b04 */
[----:B------:R-:W-:Y:S01]  /*1170*/  STG.E.64 desc[UR4][R2.64+0x90], R24 ;  /* 0x0000901802007986 */ /* 0x000fe2000c101b04 */
[----:B------:R-:W-:Y:S05]  /*1180*/  EXIT ;  /* 0x000000000000794d */ /* 0x000fea0003800000 */
.L_x_2460:
        /* <DEDUP_REMOVED lines=15> */
.L_x_3184:


//--------------------- .text._Z40massMatrixMultiplyMonolithicGlobalKernelILi3ELi6ELi3EEviPKdS1_S1_S1_Pd --------------------------
	.section	.text._Z40massMatrixMultiplyMonolithicGlobalKernelILi3ELi6ELi3EEviPKdS1_S1_S1_Pd,"ax",@progbits
	.align	128
        .global         _Z40massMatrixMultiplyMonolithicGlobalKernelILi3ELi6ELi3EEviPKdS1_S1_S1_Pd
        .type           _Z40massMatrixMultiplyMonolithicGlobalKernelILi3ELi6ELi3EEviPKdS1_S1_S1_Pd,@function
        .size           _Z40massMatrixMultiplyMonolithicGlobalKernelILi3ELi6ELi3EEviPKdS1_S1_S1_Pd,(.L_x_3185 - _Z40massMatrixMultiplyMonolithicGlobalKernelILi3ELi6ELi3EEviPKdS1_S1_S1_Pd)
        .other          _Z40massMatrixMultiplyMonolithicGlobalKernelILi3ELi6ELi3EEviPKdS1_S1_S1_Pd,@"STO_CUDA_ENTRY STV_DEFAULT"
_Z40massMatrixMultiplyMonolithicGlobalKernelILi3ELi6ELi3EEviPKdS1_S1_S1_Pd:
.text._Z40massMatrixMultiplyMonolithicGlobalKernelILi3ELi6ELi3EEviPKdS1_S1_S1_Pd:
        /* <DEDUP_REMOVED lines=39> */
[----:B0-----:R-:W-:Y:S02]  /*0270*/  LEA R3, R10, R3, 0x18 ;  /* 0x000000030a037211 */ /* 0x001fe400078ec0ff */
[----:B------:R-:W-:Y:S01]  /*0280*/  SHF.R.U32.HI R8, RZ, 0x9, R9 ;  /* 0x00000009ff087819 */ /* 0x000fe20000011609 */
[----:B------:R-:W-:Y:S01]  /*0290*/  IMAD.MOV R2, RZ, RZ, -R2 ;  /* 0x000000ffff027224 */ /* 0x000fe200078e0a02 */
[----:B------:R-:W-:Y:S01]  /*02a0*/  BAR.SYNC.DEFER_BLOCKING 0x0 ;  /* 0x0000000000007b1d */ /* 0x000fe20000010000 */
[----:B------:R-:W-:Y:S02]  /*02b0*/  ISETP.GT.U32.AND P1, PT, R5, 0x8, PT ;  /* 0x000000080500780c */ /* 0x000fe40003f24070 */
[----:B------:R-:W-:Y:S01]  /*02c0*/  LOP3.LUT R9, R8, 0xffff, RZ, 0xc0, !PT ;  /* 0x0000ffff08097812 */ /* 0x000fe200078ec0ff */
[----:B------:R-:W-:Y:S01]  /*02d0*/  IMAD R8, R24, 0x6c0, R3 ;  /* 0x000006c018087824 */ /* 0x000fe200078e0203 */
[----:B------:R-:W-:-:S03]  /*02e0*/  PRMT R2, R2, 0x7710, RZ ;  /* 0x0000771002027816 */ /* 0x000fc600000000ff */
[C---:B------:R-:W-:Y:S02]  /*02f0*/  IMAD R10, R9.reuse, 0x30, R8 ;  /* 0x00000030090a7824 */ /* 0x040fe400078e0208 */
[--C-:B------:R-:W-:Y:S02]  /*0300*/  IMAD.IADD R2, R2, 0x1, R5.reuse ;  /* 0x0000000102027824 */ /* 0x100fe400078e0205 */
[----:B------:R-:W-:Y:S01]  /*0310*/  IMAD R3, R9, 0xf0, R10 ;  /* 0x000000f009037824 */ /* 0x000fe200078e020a */
[----:B------:R-:W-:Y:S01]  /*0320*/  BSSY.RECONVERGENT B0, `(.L_x_2461) ;  /* 0x0000036000007945 */ /* 0x000fe20003800200 */
[----:B------:R-:W-:Y:S01]  /*0330*/  @!P0 IMAD R45, R0, 0x1b, R5 ;  /* 0x0000001b002d8824 */ /* 0x000fe200078e0205 */
[----:B------:R-:W-:Y:S02]  /*0340*/  LOP3.LUT R9, R2, 0xffff, RZ, 0xc0, !PT ;  /* 0x0000ffff02097812 */ /* 0x000fe400078ec0ff */
        /* <DEDUP_REMOVED lines=22> */
[----:B------:R-:W-:-:S06]  /*04b0*/  DFMA R38, R40, R38, RZ ;  /* 0x000000262826722b */ /* 0x000fcc00000000ff */
[C---:B------:R-:W-:Y:S02]  /*04c0*/  DFMA R26, R54.reuse, R26, R36 ;  /* 0x0000001a361a722b */ /* 0x040fe40000000024 */
[----:B------:R-:W-:Y:S01]  /*04d0*/  DFMA R34, R54, R34, R38 ;  /* 0x000000223622722b */ /* 0x000fe20000000026 */
[----:B------:R-:W3:Y:S01]  /*04e0*/  LDG.E.64.CONSTANT R36, desc[UR4][R56.64+0x60] ;  /* 0x0000600438247981 */ /* 0x000ee2000c1e9b00 */
[----:B------:R-:W-:-:S03]  /*04f0*/  DFMA R6, R52, R6, R42 ;  /* 0x000000063406722b */ /* 0x000fc6000000002a */
[----:B------:R-:W4:Y:S01]  /*0500*/  LDG.E.64.CONSTANT R42, desc[UR4][R56.64+0x48] ;  /* 0x00004804382a7981 */ /* 0x000f22000c1e9b00 */
[----:B------:R-:W-:-:S03]  /*0510*/  DFMA R24, R52, R24, R26 ;  /* 0x000000183418722b */ /* 0x000fc6000000001a */
[----:B------:R-:W4:Y:S04]  /*0520*/  LDG.E.64.CONSTANT R26, desc[UR4][R56.64+0x50] ;  /* 0x00005004381a7981 */ /* 0x000f28000c1e9b00 */
[----:B------:R-:W4:Y:S01]  /*0530*/  LDG.E.64.CONSTANT R38, desc[UR4][R56.64+0x78] ;  /* 0x0000780438267981 */ /* 0x000f22000c1e9b00 */
[----:B--2---:R-:W-:-:S03]  /*0540*/  DFMA R10, R52, R10, R34 ;  /* 0x0000000a340a722b */ /* 0x004fc60000000022 */
[----:B------:R-:W2:Y:S01]  /*0550*/  LDG.E.64.CONSTANT R34, desc[UR4][R56.64+0x68] ;  /* 0x0000680438227981 */ /* 0x000ea2000c1e9b00 */
[C---:B---3--:R-:W-:Y:S02]  /*0560*/  DFMA R36, R40.reuse, R36, RZ ;  /* 0x000000242824722b */ /* 0x048fe400000000ff */
[----:B----4-:R-:W-:-:S08]  /*0570*/  DFMA R42, R40, R42, RZ ;  /* 0x0000002a282a722b */ /* 0x010fd000000000ff */
[----:B------:R-:W-:Y:S02]  /*0580*/  DFMA R26, R54, R26, R42 ;  /* 0x0000001a361a722b */ /* 0x000fe4000000002a */
[----:B------:R-:W-:Y:S01]  /*0590*/  DFMA R38, R40, R38, RZ ;  /* 0x000000262826722b */ /* 0x000fe200000000ff */
[----:B------:R-:W3:Y:S04]  /*05a0*/  LDG.E.64.CONSTANT R42, desc[UR4][R56.64+0x70] ;  /* 0x00007004382a7981 */ /* 0x000ee8000c1e9b00 */
[----:B------:R-:W4:Y:S01]  /*05b0*/  LDG.E.64.CONSTANT R40, desc[UR4][R56.64+0x58] ;  /* 0x0000580438287981 */ /* 0x000f22000c1e9b00 */
[----:B--2---:R-:W-:-:S03]  /*05c0*/  DFMA R34, R54, R34, R36 ;  /* 0x000000223622722b */ /* 0x004fc60000000024 */
[----:B------:R-:W2:Y:S04]  /*05d0*/  LDG.E.64.CONSTANT R36, desc[UR4][R56.64+0x80] ;  /* 0x0000800438247981 */ /* 0x000ea8000c1e9b00 */
[----:B------:R0:W-:Y:S04]  /*05e0*/  STS.64 [R2], R6 ;  /* 0x0000000602007388 */ /* 0x0001e80000000a00 */
[----:B------:R0:W-:Y:S04]  /*05f0*/  STS.64 [R2+0x120], R10 ;  /* 0x0001200a02007388 */ /* 0x0001e80000000a00 */
[----:B------:R0:W-:Y:S01]  /*0600*/  STS.64 [R2+0x240], R24 ;  /* 0x0002401802007388 */ /* 0x0001e20000000a00 */
[----:B---3--:R-:W-:-:S02]  /*0610*/  DFMA R34, R52, R42, R34 ;  /* 0x0000002a3422722b */ /* 0x008fc40000000022 */
[----:B----4-:R-:W-:-:S05]  /*0620*/  DFMA R26, R52, R40, R26 ;  /* 0x00000028341a722b */ /* 0x010fca000000001a */
[----:B------:R0:W-:Y:S04]  /*0630*/  STS.64 [R2+0x480], R34 ;  /* 0x0004802202007388 */ /* 0x0001e80000000a00 */
[----:B------:R0:W-:Y:S01]  /*0640*/  STS.64 [R2+0x360], R26 ;  /* 0x0003601a02007388 */ /* 0x0001e20000000a00 */
[----:B--2---:R-:W-:-:S08]  /*0650*/  DFMA R36, R54, R36, R38 ;  /* 0x000000243624722b */ /* 0x004fd00000000026 */
[----:B------:R-:W-:-:S07]  /*0660*/  DFMA R36, R52, R44, R36 ;  /* 0x0000002c3424722b */ /* 0x000fce0000000024 */
[----:B------:R0:W-:Y:S04]  /*0670*/  STS.64 [R2+0x5a0], R36 ;  /* 0x0005a02402007388 */ /* 0x0001e80000000a00 */
.L_x_2462:
[----:B------:R-:W-:Y:S05]  /*0680*/  BSYNC.RECONVERGENT B0 ;  /* 0x0000000000007941 */ /* 0x000fea0003800200 */
.L_x_2461:
        /* <DEDUP_REMOVED lines=19> */
[-C--:B------:R-:W-:Y:S02]  /*07c0*/  DFMA R42, R42, R54.reuse, R44 ;  /* 0x000000362a2a722b */ /* 0x080fe4000000002c */
[----:B------:R-:W2:Y:S02]  /*07d0*/  LDG.E.64.CONSTANT R44, desc[UR4][R56.64+0x88] ;  /* 0x00008804382c7981 */ /* 0x000ea4000c1e9b00 */
[-C--:B------:R-:W-:Y:S02]  /*07e0*/  DFMA R34, R34, R54.reuse, R38 ;  /* 0x000000362222722b */ /* 0x080fe40000000026 */
        /* <DEDUP_REMOVED lines=8> */
[----:B------:R-:W3:Y:S01]  /*0870*/  LDG.E.64.CONSTANT R26, desc[UR4][R56.64+0x50] ;  /* 0x00005004381a7981 */ /* 0x000ee2000c1e9b00 */
[-C--:B----4-:R-:W-:Y:S02]  /*0880*/  DFMA R36, R36, R40.reuse, RZ ;  /* 0x000000282424722b */ /* 0x090fe400000000ff */
[----:B--2---:R-:W-:-:S06]  /*0890*/  DFMA R42, R42, R40, RZ ;  /* 0x000000282a2a722b */ /* 0x004fcc00000000ff */
[----:B---3--:R-:W-:Y:S02]  /*08a0*/  DFMA R34, R34, R54, R36 ;  /* 0x000000362222722b */ /* 0x008fe40000000024 */
[----:B------:R-:W2:Y:S01]  /*08b0*/  LDG.E.64.CONSTANT R36, desc[UR4][R56.64+0x80] ;  /* 0x0000800438247981 */ /* 0x000ea2000c1e9b00 */
[----:B------:R-:W-:Y:S02]  /*08c0*/  DFMA R38, R38, R40, RZ ;  /* 0x000000282626722b */ /* 0x000fe400000000ff */
[-C--:B------:R-:W-:Y:S01]  /*08d0*/  DFMA R26, R26, R54.reuse, R42 ;  /* 0x000000361a1a722b */ /* 0x080fe2000000002a */
[----:B------:R-:W3:Y:S04]  /*08e0*/  LDG.E.64.CONSTANT R40, desc[UR4][R56.64+0x58] ;  /* 0x0000580438287981 */ /* 0x000ee8000c1e9b00 */
[----:B------:R-:W4:Y:S04]  /*08f0*/  LDG.E.64.CONSTANT R42, desc[UR4][R56.64+0x70] ;  /* 0x00007004382a7981 */ /* 0x000f28000c1e9b00 */
[----:B------:R1:W-:Y:S04]  /*0900*/  STS.64 [R3], R6 ;  /* 0x0000000603007388 */ /* 0x0003e80000000a00 */
[----:B------:R1:W-:Y:S04]  /*0910*/  STS.64 [R3+0x30], R10 ;  /* 0x0000300a03007388 */ /* 0x0003e80000000a00 */
[----:B------:R1:W-:Y:S01]  /*0920*/  STS.64 [R3+0x60], R24 ;  /* 0x0000601803007388 */ /* 0x0003e20000000a00 */
[----:B--2---:R-:W-:-:S02]  /*0930*/  DFMA R36, R36, R54, R38 ;  /* 0x000000362424722b */ /* 0x004fc40000000026 */
[-C--:B---3--:R-:W-:Y:S02]  /*0940*/  DFMA R26, R40, R52.reuse, R26 ;  /* 0x00000034281a722b */ /* 0x088fe4000000001a */
[----:B----4-:R-:W-:-:S04]  /*0950*/  DFMA R34, R42, R52, R34 ;  /* 0x000000342a22722b */ /* 0x010fc80000000022 */
[----:B------:R-:W-:Y:S01]  /*0960*/  DFMA R36, R44, R52, R36 ;  /* 0x000000342c24722b */ /* 0x000fe20000000024 */
[----:B------:R1:W-:Y:S04]  /*0970*/  STS.64 [R3+0x90], R26 ;  /* 0x0000901a03007388 */ /* 0x0003e80000000a00 */
[----:B------:R1:W-:Y:S04]  /*0980*/  STS.64 [R3+0xc0], R34 ;  /* 0x0000c02203007388 */ /* 0x0003e80000000a00 */
[----:B------:R1:W-:Y:S02]  /*0990*/  STS.64 [R3+0xf0], R36 ;  /* 0x0000f02403007388 */ /* 0x0003e40000000a00 */
.L_x_2464:
[----:B------:R-:W-:Y:S05]  /*09a0*/  BSYNC.RECONVERGENT B0 ;  /* 0x0000000000007941 */ /* 0x000fea0003800200 */
.L_x_2463:
[----:B01----:R-:W2:Y:S04]  /*09b0*/  LDG.E.64.CONSTANT R34, desc[UR4][R58.64+0x48] ;  /* 0x000048043a227981 */ /* 0x003ea8000c1e9b00 */
[----:B------:R-:W3:Y:S04]  /*09c0*/  LDG.E.64.CONSTANT R36, desc[UR4][R58.64+0x50] ;  /* 0x000050043a247981 */ /* 0x000ee8000c1e9b00 */
[----:B------:R-:W4:Y:S01]  /*09d0*/  LDG.E.64.CONSTANT R38, desc[UR4][R58.64+0x60] ;  /* 0x000060043a267981 */ /* 0x000f22000c1e9b00 */
[----:B------:R-:W-:-:S03]  /*09e0*/  CS2R R54, SRZ ;  /* 0x0000000000367805 */ /* 0x000fc6000001ff00 */
[----:B------:R-:W4:Y:S04]  /*09f0*/  LDG.E.64.CONSTANT R40, desc[UR4][R58.64+0x58] ;  /* 0x000058043a287981 */ /* 0x000f28000c1e9b00 */
[----:B------:R-:W4:Y:S01]  /*0a00*/  LDG.E.64.CONSTANT R42, desc[UR4][R58.64+0x68] ;  /* 0x000068043a2a7981 */ /* 0x000f22000c1e9b00 */
[----:B------:R-:W-:-:S03]  /*0a10*/  CS2R R6, SRZ ;  /* 0x0000000000067805 */ /* 0x000fc6000001ff00 */
        /* <DEDUP_REMOVED lines=15> */
[----:B------:R-:W1:Y:S01]  /*0b10*/  LDS.64 R52, [R4+0x10] ;  /* 0x0000100004347984 */ /* 0x000e620000000a00 */
[----:B0----5:R-:W-:-:S08]  /*0b20*/  DFMA R8, R12, R24, RZ ;  /* 0x000000180c08722b */ /* 0x021fd000000000ff */
[----:B------:R-:W-:Y:S02]  /*0b30*/  DFMA R8, R14, R26, R8 ;  /* 0x0000001a0e08722b */ /* 0x000fe40000000008 */
[----:B------:R-:W-:-:S06]  /*0b40*/  DFMA R10, R18, R24, RZ ;  /* 0x00000018120a722b */ /* 0x000fcc00000000ff */
[----:B-1----:R-:W-:Y:S02]  /*0b50*/  DFMA R8, R16, R52, R8 ;  /* 0x000000341008722b */ /* 0x002fe40000000008 */
[----:B------:R-:W-:-:S06]  /*0b60*/  DFMA R10, R20, R26, R10 ;  /* 0x0000001a140a722b */ /* 0x000fcc000000000a */
[----:B------:R-:W-:Y:S02]  /*0b70*/  DMUL R46, R8, R46 ;  /* 0x0000002e082e7228 */ /* 0x000fe40000000000 */
[----:B------:R-:W-:Y:S02]  /*0b80*/  DFMA R8, R28, R24, RZ ;  /* 0x000000181c08722b */ /* 0x000fe400000000ff */
[----:B------:R-:W-:-:S06]  /*0b90*/  DFMA R10, R22, R52, R10 ;  /* 0x00000034160a722b */ /* 0x000fcc000000000a */
[----:B------:R-:W-:Y:S02]  /*0ba0*/  DFMA R8, R30, R26, R8 ;  /* 0x0000001a1e08722b */ /* 0x000fe40000000008 */
[----:B------:R-:W-:-:S06]  /*0bb0*/  DMUL R48, R10, R48 ;  /* 0x000000300a307228 */ /* 0x000fcc0000000000 */
[----:B------:R-:W-:-:S08]  /*0bc0*/  DFMA R8, R32, R52, R8 ;  /* 0x000000342008722b */ /* 0x000fd00000000008 */
[----:B------:R-:W-:Y:S01]  /*0bd0*/  DMUL R50, R8, R50 ;  /* 0x0000003208327228 */ /* 0x000fe20000000000 */
[----:B------:R-:W-:-:S06]  /*0be0*/  CS2R R56, SRZ ;  /* 0x0000000000387805 */ /* 0x000fcc000001ff00 */
[----:B------:R0:W4:Y:S01]  /*0bf0*/  @!P0 LDG.E.64.CONSTANT R56, desc[UR4][R60.64+0x28] ;  /* 0x000028043c388981 */ /* 0x000122000c1e9b00 */
[----:B--2---:R-:W-:-:S08]  /*0c00*/  DFMA R10, R34, R24, RZ ;  /* 0x00000018220a722b */ /* 0x004fd000000000ff */
[----:B---3--:R-:W-:Y:S02]  /*0c10*/  DFMA R10, R36, R26, R10 ;  /* 0x0000001a240a722b */ /* 0x008fe4000000000a */
[----:B----4-:R-:W-:-:S06]  /*0c20*/  DFMA R8, R38, R24, RZ ;  /* 0x000000182608722b */ /* 0x010fcc00000000ff */
[----:B------:R-:W-:Y:S02]  /*0c30*/  DFMA R10, R40, R52, R10 ;  /* 0x00000034280a722b */ /* 0x000fe4000000000a */
[----:B------:R-:W-:-:S06]  /*0c40*/  DFMA R8, R42, R26, R8 ;  /* 0x0000001a2a08722b */ /* 0x000fcc0000000008 */
[----:B------:R-:W-:Y:S02]  /*0c50*/  DMUL R54, R10, R54 ;  /* 0x000000360a367228 */ /* 0x000fe40000000000 */
[----:B------:R-:W-:Y:S01]  /*0c60*/  DFMA R8, R44, R52, R8 ;  /* 0x000000342c08722b */ /* 0x000fe20000000008 */
[----:B------:R-:W2:Y:S07]  /*0c70*/  LDG.E.64.CONSTANT R10, desc[UR4][R58.64+0x78] ;  /* 0x000078043a0a7981 */ /* 0x000eae000c1e9b00 */
[----:B0-----:R-:W-:-:S02]  /*0c80*/  DMUL R60, R8, R6 ;  /* 0x00000006083c7228 */ /* 0x001fc40000000000 */
[----:B------:R-:W3:Y:S04]  /*0c90*/  LDG.E.64.CONSTANT R8, desc[UR4][R58.64+0x80] ;  /* 0x000080043a087981 */ /* 0x000ee8000c1e9b00 */
[----:B------:R-:W4:Y:S01]  /*0ca0*/  LDG.E.64.CONSTANT R6, desc[UR4][R58.64+0x88] ;  /* 0x000088043a067981 */ /* 0x000f22000c1e9b00 */
[----:B------:R-:W-:Y:S01]  /*0cb0*/  BSSY.RECONVERGENT B0, `(.L_x_2465) ;  /* 0x0000036000007945 */ /* 0x000fe20003800200 */
[----:B--2---:R-:W-:-:S08]  /*0cc0*/  DFMA R24, R10, R24, RZ ;  /* 0x000000180a18722b */ /* 0x004fd000000000ff */
[----:B---3--:R-:W-:-:S08]  /*0cd0*/  DFMA R24, R8, R26, R24 ;  /* 0x0000001a0818722b */ /* 0x008fd00000000018 */
[----:B----4-:R-:W-:Y:S02]  /*0ce0*/  DFMA R24, R6, R52, R24 ;  /* 0x000000340618722b */ /* 0x010fe40000000018 */
[-C--:B------:R-:W-:Y:S02]  /*0cf0*/  DFMA R26, R14, R46.reuse, RZ ;  /* 0x0000002e0e1a722b */ /* 0x080fe400000000ff */
[----:B------:R-:W-:-:S04]  /*0d00*/  DFMA R52, R16, R46, RZ ;  /* 0x0000002e1034722b */ /* 0x000fc800000000ff */
        /* <DEDUP_REMOVED lines=16> */
[----:B------:R-:W-:-:S05]  /*0e10*/  DFMA R60, R6, R56, R60 ;  /* 0x00000038063c722b */ /* 0x000fca000000003c */
[----:B------:R0:W-:Y:S04]  /*0e20*/  STS.128 [R4], R24 ;  /* 0x0000001804007388 */ /* 0x0001e80000000c00 */
        /* <DEDUP_REMOVED lines=26> */
[----:B------:R-:W-:-:S03]  /*0fd0*/  DFMA R58, R6, R54, R58 ;  /* 0x00000036063a722b */ /* 0x000fc6000000003a */
[----:B------:R1:W-:Y:S04]  /*0fe0*/  STS.64 [R3], R60 ;  /* 0x0000003c03007388 */ /* 0x0003e80000000a00 */
[----:B------:R1:W-:Y:S04]  /*0ff0*/  STS.64 [R3+0x30], R56 ;  /* 0x0000303803007388 */ /* 0x0003e80000000a00 */
[----:B------:R1:W-:Y:S02]  /*1000*/  STS.64 [R3+0x60], R58 ;  /* 0x0000603a03007388 */ /* 0x0003e40000000a00 */
.L_x_2466:
[----:B------:R-:W-:Y:S05]  /*1010*/  BSYNC.RECONVERGENT B0 ;  /* 0x0000000000007941 */ /* 0x000fea0003800200 */
.L_x_2465:
[----:B-1----:R-:W1:Y:S01]  /*1020*/  S2R R3, SR_TID.X ;  /* 0x0000000000037919 */ /* 0x002e620000002100 */
[----:B------:R-:W-:Y:S01]  /*1030*/  BSSY.RECONVERGENT B0, `(.L_x_2467) ;  /* 0x000001c000007945 */ /* 0x000fe20003800200 */
[----:B------:R-:W-:Y:S01]  /*1040*/  BAR.SYNC.DEFER_BLOCKING 0x0 ;  /* 0x0000000000007b1d */ /* 0x000fe20000010000 */
[----:B-1----:R-:W-:-:S05]  /*1050*/  ISETP.GT.U32.OR P0, PT, R3, 0x8, P0 ;  /* 0x000000080300780c */ /* 0x002fca0000704470 */
[----:B------:R-:W-:Y:S08]  /*1060*/  @P1 BRA `(.L_x_2468) ;  /* 0x0000000000601947 */ /* 0x000ff00003800000 */
        /* <DEDUP_REMOVED lines=8> */
[----:B------:R-:W-:-:S04]  /*10f0*/  DFMA R16, R16, R48, RZ ;  /* 0x000000301010722b */ /* 0x000fc800000000ff */
[-C--:B--2---:R-:W-:Y:S02]  /*1100*/  DFMA R12, R18, R46.reuse, R12 ;  /* 0x0000002e120c722b */ /* 0x084fe4000000000c */
[-C--:B------:R-:W-:Y:S02]  /*1110*/  DFMA R14, R20, R46.reuse, R14 ;  /* 0x0000002e140e722b */ /* 0x080fe4000000000e */
[----:B------:R-:W-:-:S04]  /*1120*/  DFMA R16, R22, R46, R16 ;  /* 0x0000002e1610722b */ /* 0x000fc80000000010 */
[-C--:B0-----:R-:W-:Y:S02]  /*1130*/  DFMA R12, R28, R26.reuse, R12 ;  /* 0x0000001a1c0c722b */ /* 0x081fe4000000000c */
        /* <DEDUP_REMOVED lines=10> */
[----:B------:R-:W-:-:S11]  /*11e0*/  DFMA R50, R6, R50, R16 ;  /* 0x000000320632722b */ /* 0x000fd60000000010 */
.L_x_2468:
[----:B------:R-:W-:Y:S05]  /*11f0*/  BSYNC.RECONVERGENT B0 ;  /* 0x0000000000007941 */ /* 0x000fea0003800200 */
.L_x_2467:
        /* <DEDUP_REMOVED lines=9> */
.L_x_2469:
        /* <DEDUP_REMOVED lines=15> */
.L_x_3185:


//--------------------- .text._Z30massMatrixMultiplyGlobalKernelILi3ELi6ELi3EEviPKdS1_S1_S1_Pd --------------------------
	.section	.text._Z30massMatrixMultiplyGlobalKernelILi3ELi6ELi3EEviPKdS1_S1_S1_Pd,"ax",@progbits
	.align	128
        .global         _Z30massMatrixMultiplyGlobalKernelILi3ELi6ELi3EEviPKdS1_S1_S1_Pd
        .type           _Z30massMatrixMultiplyGlobalKernelILi3ELi6ELi3EEviPKdS1_S1_S1_Pd,@function
        .size           _Z30massMatrixMultiplyGlobalKernelILi3ELi6ELi3EEviPKdS1_S1_S1_Pd,(.L_x_3186 - _Z30massMatrixMultiplyGlobalKernelILi3ELi6ELi3EEviPKdS1_S1_S1_Pd)
        .other          _Z30massMatrixMultiplyGlobalKernelILi3ELi6ELi3EEviPKdS1_S1_S1_Pd,@"STO_CUDA_ENTRY STV_DEFAULT"
_Z30massMatrixMultiplyGlobalKernelILi3ELi6ELi3EEviPKdS1_S1_S1_Pd:
.text._Z30massMatrixMultiplyGlobalKernelILi3ELi6ELi3EEviPKdS1_S1_S1_Pd:
        /* <DEDUP_REMOVED lines=9> */
[----:B-1----:R0:W5:Y:S04]  /*0090*/  LDG.E.64.CONSTANT R16, desc[UR4][R8.64] ;  /* 0x0000000408107981 */ /* 0x002168000c1e9b00 */
[----:B------:R0:W5:Y:S01]  /*00a0*/  LDG.E.64.CONSTANT R18, desc[UR4][R8.64+0x8] ;  /* 0x0000080408127981 */ /* 0x000162000c1e9b00 */
[C---:B--2---:R-:W-:Y:S01]  /*00b0*/  LOP3.LUT R23, R53.reuse, 0xffff, RZ, 0xc0, !PT ;  /* 0x0000ffff35177812 */ /* 0x044fe200078ec0ff */
[----:B------:R-:W-:Y:S01]  /*00c0*/  BSSY.RECONVERGENT B0, `(.L_x_2470) ;  /* 0x0000051000007945 */ /* 0x000fe20003800200 */
[C---:B------:R-:W-:Y:S01]  /*00d0*/  ISETP.GE.U32.AND P0, PT, R53.reuse, 0x9, PT ;  /* 0x000000093500780c */ /* 0x040fe20003f06070 */
[----:B------:R-:W1:Y:S01]  /*00e0*/  S2R R25, SR_TID.Y ;  /* 0x0000000000197919 */ /* 0x000e620000002200 */
[----:B------:R-:W-:Y:S01]  /*00f0*/  PRMT R2, R53, 0x9910, RZ ;  /* 0x0000991035027816 */ /* 0x000fe200000000ff */
[----:B------:R-:W-:Y:S01]  /*0100*/  IMAD R0, R23, 0xaaab, RZ ;  /* 0x0000aaab17007824 */ /* 0x000fe200078e02ff */
[----:B------:R-:W-:Y:S01]  /*0110*/  BAR.SYNC.DEFER_BLOCKING 0x0 ;  /* 0x0000000000007b1d */ /* 0x000fe20000010000 */
[----:B------:R-:W-:-:S03]  /*0120*/  ISETP.GT.U32.AND P1, PT, R53, 0x8, PT ;  /* 0x000000083500780c */ /* 0x000fc60003f24070 */
[----:B------:R-:W-:Y:S02]  /*0130*/  SHF.R.U32.HI R0, RZ, 0x11, R0 ;  /* 0x00000011ff007819 */ /* 0x000fe40000011600 */
[----:B------:R-:W-:Y:S02]  /*0140*/  ISETP.GT.U32.AND P2, PT, R53, 0x11, PT ;  /* 0x000000113500780c */ /* 0x000fe40003f44070 */
[----:B------:R-:W-:Y:S01]  /*0150*/  PRMT R3, R0, 0x9910, RZ ;  /* 0x0000991000037816 */ /* 0x000fe200000000ff */
[----:B------:R-:W1:Y:S01]  /*0160*/  S2R R4, SR_CTAID.X ;  /* 0x0000000000047919 */ /* 0x000e620000002500 */
[----:B------:R-:W-:Y:S01]  /*0170*/  IMAD R0, R2, 0xab, RZ ;  /* 0x000000ab02007824 */ /* 0x000fe200078e02ff */
[----:B------:R-:W-:Y:S01]  /*0180*/  MOV R2, 0x400 ;  /* 0x0000040000027802 */ /* 0x000fe20000000f00 */
[----:B------:R-:W2:Y:S03]  /*0190*/  S2R R5, SR_CgaCtaId ;  /* 0x0000000000057919 */ /* 0x000ea60000008800 */
[----:B------:R-:W-:Y:S01]  /*01a0*/  LOP3.LUT R22, R0, 0xffff, RZ, 0xc0, !PT ;  /* 0x0000ffff00167812 */ /* 0x000fe200078ec0ff */
[----:B------:R-:W-:-:S03]  /*01b0*/  IMAD R0, R3, 0x3, RZ ;  /* 0x0000000303007824 */ /* 0x000fc600078e02ff */
[----:B------:R-:W-:Y:S01]  /*01c0*/  SHF.R.U32.HI R3, RZ, 0x9, R22 ;  /* 0x00000009ff037819 */ /* 0x000fe20000011616 */
[----:B------:R-:W-:-:S03]  /*01d0*/  IMAD.MOV R0, RZ, RZ, -R0 ;  /* 0x000000ffff007224 */ /* 0x000fc600078e0a00 */
[----:B------:R-:W-:Y:S02]  /*01e0*/  LOP3.LUT R22, R3, 0xffff, RZ, 0xc0, !PT ;  /* 0x0000ffff03167812 */ /* 0x000fe400078ec0ff */
[----:B------:R-:W-:-:S04]  /*01f0*/  PRMT R0, R0, 0x7710, RZ ;  /* 0x0000771000007816 */ /* 0x000fc800000000ff */
[----:B------:R-:W-:-:S04]  /*0200*/  IADD3 R0, PT, PT, R0, R53, RZ ;  /* 0x0000003500007210 */ /* 0x000fc80007ffe0ff */
[----:B------:R-:W-:Y:S01]  /*0210*/  LOP3.LUT R0, R0, 0xffff, RZ, 0xc0, !PT ;  /* 0x0000ffff00007812 */ /* 0x000fe200078ec0ff */
[----:B-1----:R-:W-:Y:S01]  /*0220*/  IMAD R4, R4, 0x3, R25 ;  /* 0x0000000304047824 */ /* 0x002fe200078e0219 */
[----:B--2---:R-:W-:-:S04]  /*0230*/  LEA R2, R5, R2, 0x18 ;  /* 0x0000000205027211 */ /* 0x004fc800078ec0ff */
[----:B---3--:R-:W-:Y:S01]  /*0240*/  ISETP.LT.AND P0, PT, R4, UR6, !P0 ;  /* 0x0000000604007c0c */ /* 0x008fe2000c701270 */
[----:B------:R-:W-:-:S04]  /*0250*/  IMAD R5, R25, 0x6c0, R2 ;  /* 0x000006c019057824 */ /* 0x000fc800078e0202 */
[----:B------:R-:W-:-:S04]  /*0260*/  IMAD R3, R22, 0x30, R5 ;  /* 0x0000003016037824 */ /* 0x000fc800078e0205 */
[----:B------:R-:W-:-:S04]  /*0270*/  IMAD R2, R22, 0xf0, R3 ;  /* 0x000000f016027824 */ /* 0x000fc800078e0203 */
[----:B------:R-:W1:Y:S01]  /*0280*/  @P0 LDC.64 R20, c[0x0][0x3a0] ;  /* 0x0000e800ff140b82 */ /* 0x000e620000000a00 */
[----:B------:R-:W-:Y:S02]  /*0290*/  @P0 IMAD R29, R4, 0x1b, R53 ;  /* 0x0000001b041d0824 */ /* 0x000fe400078e0235 */
[C---:B------:R-:W-:Y:S01]  /*02a0*/  IMAD R3, R0.reuse, 0x8, R3 ;  /* 0x0000000800037824 */ /* 0x040fe200078e0203 */
[----:B------:R-:W-:Y:S01]  /*02b0*/  LEA R2, R0, R2, 0x3 ;  /* 0x0000000200027211 */ /* 0x000fe200078e18ff */
[----:B------:R-:W-:Y:S02]  /*02c0*/  IMAD R0, R23, 0x2aab, RZ ;  /* 0x00002aab17007824 */ /* 0x000fe400078e02ff */
[----:B-1----:R-:W-:Y:S01]  /*02d0*/  @P0 IMAD.WIDE R28, R29, 0x8, R20 ;  /* 0x000000081d1c0825 */ /* 0x002fe200078e0214 */
[----:B0-----:R-:W-:Y:S06]  /*02e0*/  @P1 BRA `(.L_x_2471) ;  /* 0x0000000000b81947 */ /* 0x001fec0003800000 */
[----:B------:R-:W0:Y:S01]  /*02f0*/  LDC.64 R38, c[0x0][0x390] ;  /* 0x0000e400ff267b82 */ /* 0x000e220000000a00 */
[----:B------:R-:W2:Y:S04]  /*0300*/  @P0 LDG.E.64.CONSTANT R30, desc[UR4][R28.64] ;  /* 0x000000041c1e0981 */ /* 0x000ea8000c1e9b00 */
[----:B------:R-:W2:Y:S04]  /*0310*/  @P0 LDG.E.64.CONSTANT R32, desc[UR4][R28.64+0x90] ;  /* 0x000090041c200981 */ /* 0x000ea8000c1e9b00 */
        /* <DEDUP_REMOVED lines=9> */
[----:B------:R-:W4:Y:S04]  /*03b0*/  LDG.E.64.CONSTANT R42, desc[UR4][R50.64+0x18] ;  /* 0x00001804322a7981 */ /* 0x000f28000c1e9b00 */
[----:B------:R-:W4:Y:S01]  /*03c0*/  LDG.E.64.CONSTANT R44, desc[UR4][R50.64+0x28] ;  /* 0x00002804322c7981 */ /* 0x000f22000c1e9b00 */
[----:B--2---:R-:W-:-:S02]  /*03d0*/  DADD R20, R30, R32 ;  /* 0x000000001e147229 */ /* 0x004fc40000000020 */
[----:B---3--:R-:W-:Y:S02]  /*03e0*/  DADD R22, R48, R48 ;  /* 0x0000000030167229 */ /* 0x008fe40000000030 */
[----:B------:R-:W-:Y:S01]  /*03f0*/  DADD R30, R30, -R32 ;  /* 0x000000001e1e7229 */ /* 0x000fe20000000820 */
[----:B------:R-:W2:Y:S05]  /*0400*/  LDG.E.64.CONSTANT R32, desc[UR4][R50.64+0x20] ;  /* 0x0000200432207981 */ /* 0x000eaa000c1e9b00 */
[----:B------:R-:W-:Y:S02]  /*0410*/  DMUL R22, R22, 0.5 ;  /* 0x3fe0000016167828 */ /* 0x000fe40000000000 */
[----:B----4-:R-:W-:-:S08]  /*0420*/  DFMA R36, R20, R36, RZ ;  /* 0x000000241424722b */ /* 0x010fd000000000ff */
[----:B------:R-:W-:Y:S02]  /*0430*/  DFMA R34, R22, R34, R36 ;  /* 0x000000221622722b */ /* 0x000fe40000000024 */
[----:B------:R-:W3:Y:S04]  /*0440*/  LDG.E.64.CONSTANT R36, desc[UR4][R38.64+0x18] ;  /* 0x0000180426247981 */ /* 0x000ee8000c1e9b00 */
[----:B------:R-:W4:Y:S01]  /*0450*/  LDG.E.64.CONSTANT R38, desc[UR4][R38.64+0x28] ;  /* 0x0000280426267981 */ /* 0x000f22000c1e9b00 */
[C---:B------:R-:W-:Y:S02]  /*0460*/  DFMA R46, R20.reuse, R46, RZ ;  /* 0x0000002e142e722b */ /* 0x040fe400000000ff */
[----:B------:R-:W-:Y:S02]  /*0470*/  DFMA R24, R20, R24, RZ ;  /* 0x000000181418722b */ /* 0x000fe400000000ff */
[----:B------:R-:W-:-:S02]  /*0480*/  DADD R48, R48, -R48 ;  /* 0x0000000030307229 */ /* 0x000fc40000000830 */
[C---:B------:R-:W-:Y:S02]  /*0490*/  DFMA R26, R30.reuse, R26, RZ ;  /* 0x0000001a1e1a722b */ /* 0x040fe400000000ff */
[----:B------:R-:W-:-:S06]  /*04a0*/  DFMA R28, R30, R28, RZ ;  /* 0x0000001c1e1c722b */ /* 0x000fcc00000000ff */
[C---:B------:R-:W-:Y:S02]  /*04b0*/  DFMA R26, R48.reuse, R40, R26 ;  /* 0x00000028301a722b */ /* 0x040fe4000000001a */
[----:B------:R-:W-:-:S06]  /*04c0*/  DFMA R28, R48, R42, R28 ;  /* 0x0000002a301c722b */ /* 0x000fcc000000001c */
[C-C-:B------:R-:W-:Y:S02]  /*04d0*/  DADD R20, R34.reuse, -R26.reuse ;  /* 0x0000000022147229 */ /* 0x140fe4000000081a */
[----:B------:R-:W-:-:S05]  /*04e0*/  DADD R26, R34, R26 ;  /* 0x00000000221a7229 */ /* 0x000fca000000001a */
[----:B------:R0:W-:Y:S04]  /*04f0*/  STS.64 [R3+0x5a0], R20 ;  /* 0x0005a01403007388 */ /* 0x0001e80000000a00 */
[----:B------:R0:W-:Y:S01]  /*0500*/  STS.64 [R3], R26 ;  /* 0x0000001a03007388 */ /* 0x0001e20000000a00 */
[----:B--2---:R-:W-:-:S08]  /*0510*/  DFMA R32, R30, R32, RZ ;  /* 0x000000201e20722b */ /* 0x004fd000000000ff */
[----:B------:R-:W-:Y:S02]  /*0520*/  DFMA R32, R48, R44, R32 ;  /* 0x0000002c3020722b */ /* 0x000fe40000000020 */
[C---:B---3--:R-:W-:Y:S02]  /*0530*/  DFMA R36, R22.reuse, R36, R46 ;  /* 0x000000241624722b */ /* 0x048fe4000000002e */
[----:B----4-:R-:W-:-:S06]  /*0540*/  DFMA R24, R22, R38, R24 ;  /* 0x000000261618722b */ /* 0x010fcc0000000018 */
        /* <DEDUP_REMOVED lines=8> */
.L_x_2471:
[----:B------:R-:W-:Y:S05]  /*05d0*/  BSYNC.RECONVERGENT B0 ;  /* 0x0000000000007941 */ /* 0x000fea0003800200 */
.L_x_2470:
[----:B------:R-:W-:Y:S01]  /*05e0*/  BAR.SYNC.DEFER_BLOCKING 0x0 ;  /* 0x0000000000007b1d */ /* 0x000fe20000010000 */
[----:B------:R-:W-:-:S05]  /*05f0*/  SHF.R.U32.HI R0, RZ, 0x10, R0 ;  /* 0x00000010ff007819 */ /* 0x000fca0000011600 */
[----:B------:R-:W-:Y:S04]  /*0600*/  BSSY.RECONVERGENT B0, `(.L_x_2472) ;  /* 0x0000030000007945 */ /* 0x000fe80003800200 */
[----:B------:R-:W-:Y:S05]  /*0610*/  @P2 BRA `(.L_x_2473) ;  /* 0x0000000000b82947 */ /* 0x000fea0003800000 */
[----:B------:R-:W1:Y:S01]  /*0620*/  LDC.64 R36, c[0x0][0x390] ;  /* 0x0000e400ff247b82 */ /* 0x000e620000000a00 */
[----:B------:R-:W-:Y:S04]  /*0630*/  LDS.64 R34, [R2] ;  /* 0x0000000002227984 */ /* 0x000fe80000000a00 */
[----:B0-----:R-:W0:Y:S04]  /*0640*/  LDS.64 R20, [R2+0x60] ;  /* 0x0000600002147984 */ /* 0x001e280000000a00 */
        /* <DEDUP_REMOVED lines=8> */
[----:B--2---:R-:W-:Y:S01]  /*06d0*/  DADD R38, R28, R28 ;  /* 0x000000001c267229 */ /* 0x004fe2000000001c */
[----:B------:R-:W2:Y:S04]  /*06e0*/  LDG.E.64.CONSTANT R36, desc[UR4][R36.64+0x28] ;  /* 0x0000280424247981 */ /* 0x000ea8000c1e9b00 */
[----:B-1----:R-:W2:Y:S03]  /*06f0*/  LDG.E.64.CONSTANT R30, desc[UR4][R48.64] ;  /* 0x00000004301e7981 */ /* 0x002ea6000c1e9b00 */
[----:B------:R-:W-:Y:S01]  /*0700*/  DMUL R38, R38, 0.5 ;  /* 0x3fe0000026267828 */ /* 0x000fe20000000000 */
[----:B------:R-:W2:Y:S04]  /*0710*/  LDG.E.64.CONSTANT R24, desc[UR4][R48.64+0x10] ;  /* 0x0000100430187981 */ /* 0x000ea8000c1e9b00 */
[----:B------:R-:W2:Y:S01]  /*0720*/  LDG.E.64.CONSTANT R42, desc[UR4][R48.64+0x20] ;  /* 0x00002004302a7981 */ /* 0x000ea2000c1e9b00 */
[----:B------:R-:W-:-:S03]  /*0730*/  DADD R20, R34, -R20 ;  /* 0x0000000022147229 */ /* 0x000fc60000000814 */
[----:B------:R-:W2:Y:S04]  /*0740*/  LDG.E.64.CONSTANT R34, desc[UR4][R48.64+0x8] ;  /* 0x0000080430227981 */ /* 0x000ea8000c1e9b00 */
[----:B------:R-:W2:Y:S01]  /*0750*/  LDG.E.64.CONSTANT R50, desc[UR4][R48.64+0x28] ;  /* 0x0000280430327981 */ /* 0x000ea2000c1e9b00 */
[----:B---3--:R-:W-:-:S08]  /*0760*/  DFMA R32, R32, R26, RZ ;  /* 0x0000001a2020722b */ /* 0x008fd000000000ff */
[----:B----4-:R-:W-:Y:S02]  /*0770*/  DFMA R22, R22, R38, R32 ;  /* 0x000000261616722b */ /* 0x010fe40000000020 */
[----:B------:R-:W3:Y:S01]  /*0780*/  LDG.E.64.CONSTANT R32, desc[UR4][R48.64+0x18] ;  /* 0x0000180430207981 */ /* 0x000ee2000c1e9b00 */
[-C--:B------:R-:W-:Y:S02]  /*0790*/  DFMA R46, R46, R26.reuse, RZ ;  /* 0x0000001a2e2e722b */ /* 0x080fe400000000ff */
[----:B------:R-:W-:Y:S02]  /*07a0*/  DFMA R44, R44, R26, RZ ;  /* 0x0000001a2c2c722b */ /* 0x000fe400000000ff */
[----:B------:R-:W-:-:S04]  /*07b0*/  DADD R28, R28, -R28 ;  /* 0x000000001c1c7229 */ /* 0x000fc8000000081c */
[----:B------:R-:W-:Y:S02]  /*07c0*/  DFMA R40, R40, R38, R46 ;  /* 0x000000262828722b */ /* 0x000fe4000000002e */
[-C--:B--2---:R-:W-:Y:S02]  /*07d0*/  DFMA R30, R30, R20.reuse, RZ ;  /* 0x000000141e1e722b */ /* 0x084fe400000000ff */
[-C--:B------:R-:W-:Y:S02]  /*07e0*/  DFMA R24, R24, R20.reuse, RZ ;  /* 0x000000141818722b */ /* 0x080fe400000000ff */
[----:B------:R-:W-:Y:S02]  /*07f0*/  DFMA R42, R42, R20, RZ ;  /* 0x000000142a2a722b */ /* 0x000fe400000000ff */
[----:B------:R-:W-:Y:S02]  /*0800*/  DFMA R36, R36, R38, R44 ;  /* 0x000000262424722b */ /* 0x000fe4000000002c */
[----:B------:R-:W-:-:S04]  /*0810*/  DFMA R30, R34, R28, R30 ;  /* 0x0000001c221e722b */ /* 0x000fc8000000001e */
[----:B------:R-:W-:-:S04]  /*0820*/  DFMA R42, R50, R28, R42 ;  /* 0x0000001c322a722b */ /* 0x000fc8000000002a */
[C-C-:B------:R-:W-:Y:S02]  /*0830*/  DADD R20, R22.reuse, -R30.reuse ;  /* 0x0000000016147229 */ /* 0x140fe4000000081e */
[----:B------:R-:W-:-:S05]  /*0840*/  DADD R22, R22, R30 ;  /* 0x0000000016167229 */ /* 0x000fca000000001e */
[----:B------:R1:W-:Y:S04]  /*0850*/  STS.64 [R2+0xf0], R20 ;  /* 0x0000f01402007388 */ /* 0x0003e80000000a00 */
[----:B------:R1:W-:Y:S01]  /*0860*/  STS.64 [R2], R22 ;  /* 0x0000001602007388 */ /* 0x0003e20000000a00 */
[----:B---3--:R-:W-:Y:S02]  /*0870*/  DFMA R24, R32, R28, R24 ;  /* 0x0000001c2018722b */ /* 0x008fe40000000018 */
        /* <DEDUP_REMOVED lines=8> */
.L_x_2473:
[----:B------:R-:W-:Y:S05]  /*0900*/  BSYNC.RECONVERGENT B0 ;  /* 0x0000000000007941 */ /* 0x000fea0003800200 */
.L_x_2472:
[----:B01----:R-:W-:Y:S01]  /*0910*/  PRMT R24, R0, 0x9910, RZ ;  /* 0x0000991000187816 */ /* 0x003fe200000000ff */
[----:B------:R-:W2:Y:S01]  /*0920*/  LDG.E.64.CONSTANT R20, desc[UR4][R8.64+0x10] ;  /* 0x0000100408147981 */ /* 0x000ea2000c1e9b00 */
[----:B------:R-:W0:Y:S03]  /*0930*/  LDC.64 R38, c[0x0][0x388] ;  /* 0x0000e200ff267b82 */ /* 0x000e260000000a00 */
[----:B------:R-:W-:Y:S01]  /*0940*/  IMAD R24, R24, 0x6, RZ ;  /* 0x0000000618187824 */ /* 0x000fe200078e02ff */
[----:B------:R-:W3:Y:S03]  /*0950*/  LDG.E.64.CONSTANT R32, desc[UR4][R8.64+0x20] ;  /* 0x0000200408207981 */ /* 0x000ee6000c1e9b00 */
[----:B------:R-:W-:Y:S01]  /*0960*/  IMAD.MOV R24, RZ, RZ, -R24 ;  /* 0x000000ffff187224 */ /* 0x000fe200078e0a18 */
[----:B------:R-:W4:Y:S04]  /*0970*/  LDG.E.64.CONSTANT R22, desc[UR4][R6.64+0x18] ;  /* 0x0000180406167981 */ /* 0x000f28000c1e9b00 */
[----:B------:R-:W4:Y:S01]  /*0980*/  LDG.E.64.CONSTANT R28, desc[UR4][R8.64+0x18] ;  /* 0x00001804081c7981 */ /* 0x000f22000c1e9b00 */
[----:B------:R-:W-:-:S03]  /*0990*/  PRMT R24, R24, 0x7710, RZ ;  /* 0x0000771018187816 */ /* 0x000fc600000000ff */
[----:B------:R-:W4:Y:S01]  /*09a0*/  LDG.E.64.CONSTANT R30, desc[UR4][R6.64+0x20] ;  /* 0x00002004061e7981 */ /* 0x000f22000c1e9b00 */
[----:B------:R-:W-:-:S03]  /*09b0*/  IADD3 R53, PT, PT, R24, R53, RZ ;  /* 0x0000003518357210 */ /* 0x000fc60007ffe0ff */
[----:B------:R-:W4:Y:S01]  /*09c0*/  LDG.E.64.CONSTANT R36, desc[UR4][R8.64+0x28] ;  /* 0x0000280408247981 */ /* 0x000f22000c1e9b00 */
[----:B------:R-:W-:-:S03]  /*09d0*/  IMAD.MOV.U32 R25, RZ, RZ, 0x5 ;  /* 0x00000005ff197424 */ /* 0x000fc600078e00ff */
[----:B------:R1:W4:Y:S01]  /*09e0*/  LDG.E.64.CONSTANT R34, desc[UR4][R6.64+0x28] ;  /* 0x0000280406227981 */ /* 0x000322000c1e9b00 */
[----:B------:R-:W-:Y:S01]  /*09f0*/  UMOV UR6, 0x2406 ;  /* 0x0000240600067882 */ /* 0x000fe20000000000 */
[----:B-1----:R-:W-:-:S05]  /*0a00*/  PRMT R6, R53, 0x5410, R0 ;  /* 0x0000541035067816 */ /* 0x002fca0000000000 */
[----:B------:R-:W-:-:S04]  /*0a10*/  IDP.2A.LO.U16.U8 R25, R6, UR6, R25 ;  /* 0x0000000606197c26 */ /* 0x000fc80008001019 */
[----:B------:R-:W-:-:S04]  /*0a20*/  IMAD R25, R4, 0xd8, R25 ;  /* 0x000000d804197824 */ /* 0x000fc800078e0219 */
[----:B0-----:R-:W-:-:S05]  /*0a30*/  IMAD.WIDE R38, R25, 0x8, R38 ;  /* 0x0000000819267825 */ /* 0x001fca00078e0226 */
[----:B------:R-:W4:Y:S01]  /*0a40*/  LDG.E.64.CONSTANT R40, desc[UR4][R38.64+-0x28] ;  /* 0xffffd80426287981 */ /* 0x000f22000c1e9b00 */
[----:B------:R-:W-:Y:S01]  /*0a50*/  LOP3.LUT R53, R53, 0xffff, RZ, 0xc0, !PT ;  /* 0x0000ffff35357812 */ /* 0x000fe200078ec0ff */
[----:B------:R-:W-:-:S04]  /*0a60*/  IMAD R0, R0, 0x120, R5 ;  /* 0x0000012000007824 */ /* 0x000fc800078e0205 */
[----:B------:R-:W-:Y:S01]  /*0a70*/  IMAD R0, R53, 0x30, R0 ;  /* 0x0000003035007824 */ /* 0x000fe200078e0200 */
[----:B------:R-:W-:Y:S06]  /*0a80*/  BAR.SYNC.DEFER_BLOCKING 0x0 ;  /* 0x0000000000007b1d */ /* 0x000fec0000010000 */
[----:B------:R-:W4:Y:S04]  /*0a90*/  LDG.E.64.CONSTANT R52, desc[UR4][R38.64+-0x10] ;  /* 0xfffff00426347981 */ /* 0x000f28000c1e9b00 */
[----:B------:R-:W0:Y:S04]  /*0aa0*/  LDS.128 R24, [R0] ;  /* 0x0000000000187984 */ /* 0x000e280000000c00 */
[----:B------:R-:W1:Y:S01]  /*0ab0*/  LDS.64 R6, [R0+0x10] ;  /* 0x0000100000067984 */ /* 0x000e620000000a00 */
[----:B0-----:R-:W-:-:S02]  /*0ac0*/  DADD R8, R26, R26 ;  /* 0x000000001a087229 */ /* 0x001fc4000000001a */
[C-C-:B-1----:R-:W-:Y:S02]  /*0ad0*/  DADD R46, R24.reuse, R6.reuse ;  /* 0x00000000182e7229 */ /* 0x142fe40000000006 */
[----:B------:R-:W-:Y:S02]  /*0ae0*/  DADD R6, R24, -R6 ;  /* 0x0000000018067229 */ /* 0x000fe40000000806 */
[----:B------:R-:W-:Y:S02]  /*0af0*/  DADD R44, R26, -R26 ;  /* 0x000000001a2c7229 */ /* 0x000fe4000000081a */
[----:B------:R-:W-:Y:S02]  /*0b00*/  DMUL R8, R8, 0.5 ;  /* 0x3fe0000008087828 */ /* 0x000fe40000000000 */
[----:B-----5:R-:W-:Y:S02]  /*0b10*/  DFMA R24, R10, R46, RZ ;  /* 0x0000002e0a18722b */ /* 0x020fe400000000ff */
[----:B------:R-:W-:-:S02]  /*0b20*/  DFMA R26, R16, R6, RZ ;  /* 0x00000006101a722b */ /* 0x000fc400000000ff */
[----:B------:R-:W-:-:S04]  /*0b30*/  DFMA R48, R14, R46, RZ ;  /* 0x0000002e0e30722b */ /* 0x000fc800000000ff */
[----:B------:R-:W-:Y:S02]  /*0b40*/  DFMA R24, R12, R8, R24 ;  /* 0x000000080c18722b */ /* 0x000fe40000000018 */
[----:B------:R-:W-:-:S08]  /*0b50*/  DFMA R50, R18, R44, R26 ;  /* 0x0000002c1232722b */ /* 0x000fd0000000001a */
[C-C-:B------:R-:W-:Y:S02]  /*0b60*/  DADD R26, R24.reuse, -R50.reuse ;  /* 0x00000000181a7229 */ /* 0x140fe40000000832 */
[----:B------:R-:W-:Y:S02]  /*0b70*/  DADD R50, R24, R50 ;  /* 0x0000000018327229 */ /* 0x000fe40000000032 */
[-C--:B--2---:R-:W-:Y:S02]  /*0b80*/  DFMA R42, R20, R6.reuse, RZ ;  /* 0x00000006142a722b */ /* 0x084fe400000000ff */
[----:B---3--:R-:W-:Y:S02]  /*0b90*/  DFMA R6, R32, R6, RZ ;  /* 0x000000062006722b */ /* 0x008fe400000000ff */
[----:B----4-:R-:W-:-:S04]  /*0ba0*/  DFMA R48, R22, R8, R48 ;  /* 0x000000081630722b */ /* 0x010fc80000000030 */
[----:B------:R-:W-:Y:S02]  /*0bb0*/  DFMA R42, R28, R44, R42 ;  /* 0x0000002c1c2a722b */ /* 0x000fe4000000002a */
[----:B------:R-:W-:Y:S02]  /*0bc0*/  DFMA R46, R30, R46, RZ ;  /* 0x0000002e1e2e722b */ /* 0x000fe400000000ff */
[----:B------:R-:W-:Y:S01]  /*0bd0*/  DFMA R44, R36, R44, R6 ;  /* 0x0000002c242c722b */ /* 0x000fe20000000006 */
[----:B------:R-:W2:Y:S03]  /*0be0*/  LDG.E.64.CONSTANT R6, desc[UR4][R38.64+-0x20] ;  /* 0xffffe00426067981 */ /* 0x000ea6000c1e9b00 */
[C-C-:B------:R-:W-:Y:S02]  /*0bf0*/  DADD R24, R48.reuse, -R42.reuse ;  /* 0x0000000030187229 */ /* 0x140fe4000000082a */
[----:B------:R-:W-:Y:S01]  /*0c00*/  DADD R42, R48, R42 ;  /* 0x00000000302a7229 */ /* 0x000fe2000000002a */
[----:B------:R-:W3:Y:S01]  /*0c10*/  LDG.E.64.CONSTANT R48, desc[UR4][R38.64] ;  /* 0x0000000426307981 */ /* 0x000ee2000c1e9b00 */
[----:B------:R-:W-:-:S03]  /*0c20*/  DFMA R8, R34, R8, R46 ;  /* 0x000000082208722b */ /* 0x000fc6000000002e */
[----:B------:R-:W4:Y:S01]  /*0c30*/  LDG.E.64.CONSTANT R46, desc[UR4][R38.64+-0x8] ;  /* 0xfffff804262e7981 */ /* 0x000f22000c1e9b00 */
[----:B------:R-:W-:-:S03]  /*0c40*/  DMUL R40, R40, R50 ;  /* 0x0000003228287228 */ /* 0x000fc60000000000 */
[----:B------:R-:W4:Y:S01]  /*0c50*/  LDG.E.64.CONSTANT R50, desc[UR4][R38.64+-0x18] ;  /* 0xffffe80426327981 */ /* 0x000f22000c1e9b00 */
[----:B------:R-:W-:Y:S01]  /*0c60*/  BSSY.RECONVERGENT B0, `(.L_x_2474) ;  /* 0x000003d000007945 */ /* 0x000fe20003800200 */
[----:B------:R-:W-:Y:S06]  /*0c70*/  BAR.SYNC.DEFER_BLOCKING 0x0 ;  /* 0x0000000000007b1d */ /* 0x000fec0000010000 */
[----:B--2---:R-:W-:Y:S02]  /*0c80*/  DMUL R6, R6, R42 ;  /* 0x0000002a06067228 */ /* 0x004fe40000000000 */
[----:B------:R-:W-:-:S02]  /*0c90*/  DADD R42, R8, -R44 ;  /* 0x00000000082a7229 */ /* 0x000fc4000000082c */
[----:B------:R-:W-:Y:S02]  /*0ca0*/  DADD R44, R8, R44 ;  /* 0x00000000082c7229 */ /* 0x000fe4000000002c */
        /* <DEDUP_REMOVED lines=8> */
[-C--:B------:R-:W-:Y:S02]  /*0d30*/  DFMA R26, R18, R48.reuse, RZ ;  /* 0x00000030121a722b */ /* 0x080fe400000000ff */
[----:B------:R-:W-:Y:S02]  /*0d40*/  DFMA R48, R16, R48, RZ ;  /* 0x000000301030722b */ /* 0x000fe400000000ff */
[----:B------:R-:W-:-:S04]  /*0d50*/  DMUL R44, R50, R44 ;  /* 0x0000002c322c7228 */ /* 0x000fc80000000000 */
[-C--:B------:R-:W-:Y:S02]  /*0d60*/  DFMA R26, R28, R46.reuse, R26 ;  /* 0x0000002e1c1a722b */ /* 0x080fe4000000001a */
[----:B------:R-:W-:Y:S02]  /*0d70*/  DFMA R48, R20, R46, R48 ;  /* 0x0000002e1430722b */ /* 0x000fe40000000030 */
[CCC-:B------:R-:W-:Y:S02]  /*0d80*/  DFMA R38, R52.reuse, R42.reuse, R44.reuse ;  /* 0x0000002a3426722b */ /* 0x1c0fe4000000002c */
[----:B------:R-:W-:-:S06]  /*0d90*/  DFMA R42, R52, -R42, R44 ;  /* 0x8000002a342a722b */ /* 0x000fcc000000002c */
[----:B------:R-:W-:Y:S02]  /*0da0*/  DFMA R46, R30, R38, R24 ;  /* 0x000000261e2e722b */ /* 0x000fe40000000018 */
[----:B------:R-:W-:Y:S02]  /*0db0*/  DFMA R48, R32, R42, R48 ;  /* 0x0000002a2030722b */ /* 0x000fe40000000030 */
[----:B------:R-:W-:Y:S02]  /*0dc0*/  DFMA R8, R34, R38, R8 ;  /* 0x000000262208722b */ /* 0x000fe40000000008 */
[----:B------:R-:W-:-:S04]  /*0dd0*/  DFMA R26, R36, R42, R26 ;  /* 0x0000002a241a722b */ /* 0x000fc8000000001a */
[C-C-:B------:R-:W-:Y:S02]  /*0de0*/  DADD R24, R46.reuse, R48.reuse ;  /* 0x000000002e187229 */ /* 0x140fe40000000030 */
[----:B------:R-:W-:Y:S02]  /*0df0*/  DADD R46, R46, -R48 ;  /* 0x000000002e2e7229 */ /* 0x000fe40000000830 */
[----:B------:R-:W-:-:S05]  /*0e00*/  DADD R26, R8, R26 ;  /* 0x00000000081a7229 */ /* 0x000fca000000001a */
[----:B------:R0:W-:Y:S04]  /*0e10*/  STS.64 [R0+0x10], R46 ;  /* 0x0000102e00007388 */ /* 0x0001e80000000a00 */
[----:B------:R0:W-:Y:S01]  /*0e20*/  STS.128 [R0], R24 ;  /* 0x0000001800007388 */ /* 0x0001e20000000c00 */
[----:B------:R-:W-:Y:S06]  /*0e30*/  BAR.SYNC.DEFER_BLOCKING 0x0 ;  /* 0x0000000000007b1d */ /* 0x000fec0000010000 */
[----:B------:R-:W-:Y:S05]  /*0e40*/  @P2 BRA `(.L_x_2475) ;  /* 0x0000000000782947 */ /* 0x000fea0003800000 */
[----:B------:R-:W-:Y:S04]  /*0e50*/  LDS.64 R8, [R2] ;  /* 0x0000000002087984 */ /* 0x000fe80000000a00 */
[----:B------:R-:W1:Y:S04]  /*0e60*/  LDS.64 R42, [R2+0xf0] ;  /* 0x0000f000022a7984 */ /* 0x000e680000000a00 */
[----:B0-----:R-:W-:Y:S04]  /*0e70*/  LDS.64 R24, [R2+0x30] ;  /* 0x0000300002187984 */ /* 0x001fe80000000a00 */
[----:B------:R-:W0:Y:S04]  /*0e80*/  LDS.64 R50, [R2+0xc0] ;  /* 0x0000c00002327984 */ /* 0x000e280000000a00 */
[----:B------:R-:W-:Y:S04]  /*0e90*/  LDS.64 R38, [R2+0x60] ;  /* 0x0000600002267984 */ /* 0x000fe80000000a00 */
[----:B------:R-:W2:Y:S01]  /*0ea0*/  LDS.64 R26, [R2+0x90] ;  /* 0x00009000021a7984 */ /* 0x000ea20000000a00 */
[----:B-1----:R-:W-:-:S02]  /*0eb0*/  DADD R46, R8, R42 ;  /* 0x00000000082e7229 */ /* 0x002fc4000000002a */
[----:B------:R-:W-:-:S06]  /*0ec0*/  DADD R8, R8, -R42 ;  /* 0x0000000008087229 */ /* 0x000fcc000000082a */
[-C--:B------:R-:W-:Y:S02]  /*0ed0*/  DFMA R42, R10, R46.reuse, RZ ;  /* 0x0000002e0a2a722b */ /* 0x080fe400000000ff */
[----:B------:R-:W-:Y:S02]  /*0ee0*/  DFMA R46, R12, R46, RZ ;  /* 0x0000002e0c2e722b */ /* 0x000fe400000000ff */
[C-C-:B0-----:R-:W-:Y:S02]  /*0ef0*/  DADD R48, R24.reuse, R50.reuse ;  /* 0x0000000018307229 */ /* 0x141fe40000000032 */
[----:B------:R-:W-:Y:S02]  /*0f00*/  DADD R24, R24, -R50 ;  /* 0x0000000018187229 */ /* 0x000fe40000000832 */
[----:B------:R-:W-:-:S04]  /*0f10*/  DFMA R50, R18, R8, RZ ;  /* 0x000000081232722b */ /* 0x000fc800000000ff */
[-C--:B------:R-:W-:Y:S02]  /*0f20*/  DFMA R42, R14, R48.reuse, R42 ;  /* 0x000000300e2a722b */ /* 0x080fe4000000002a */
[----:B------:R-:W-:Y:S02]  /*0f30*/  DFMA R46, R22, R48, R46 ;  /* 0x00000030162e722b */ /* 0x000fe4000000002e */
[C-C-:B--2---:R-:W-:Y:S02]  /*0f40*/  DADD R48, R38.reuse, R26.reuse ;  /* 0x0000000026307229 */ /* 0x144fe4000000001a */
[----:B------:R-:W-:Y:S02]  /*0f50*/  DADD R26, R38, -R26 ;  /* 0x00000000261a7229 */ /* 0x000fe4000000081a */
[----:B------:R-:W-:-:S04]  /*0f60*/  DFMA R38, R16, R8, RZ ;  /* 0x000000081026722b */ /* 0x000fc800000000ff */
[-C--:B------:R-:W-:Y:S02]  /*0f70*/  DFMA R42, R30, R48.reuse, R42 ;  /* 0x000000301e2a722b */ /* 0x080fe4000000002a */
[----:B------:R-:W-:Y:S02]  /*0f80*/  DFMA R46, R34, R48, R46 ;  /* 0x00000030222e722b */ /* 0x000fe4000000002e */
[-C--:B------:R-:W-:Y:S02]  /*0f90*/  DFMA R8, R20, R24.reuse, R38 ;  /* 0x000000181408722b */ /* 0x080fe40000000026 */
[----:B------:R-:W-:-:S06]  /*0fa0*/  DFMA R24, R28, R24, R50 ;  /* 0x000000181c18722b */ /* 0x000fcc0000000032 */
[-C--:B------:R-:W-:Y:S02]  /*0fb0*/  DFMA R8, R32, R26.reuse, R8 ;  /* 0x0000001a2008722b */ /* 0x080fe40000000008 */
[----:B------:R-:W-:-:S06]  /*0fc0*/  DFMA R26, R36, R26, R24 ;  /* 0x0000001a241a722b */ /* 0x000fcc0000000018 */
[C-C-:B------:R-:W-:Y:S02]  /*0fd0*/  DADD R24, R42.reuse, -R8.reuse ;  /* 0x000000002a187229 */ /* 0x140fe40000000808 */
[----:B------:R-:W-:Y:S02]  /*0fe0*/  DADD R8, R42, R8 ;  /* 0x000000002a087229 */ /* 0x000fe40000000008 */
[----:B------:R-:W-:-:S03]  /*0ff0*/  DADD R26, R46, R26 ;  /* 0x000000002e1a7229 */ /* 0x000fc6000000001a */
[----:B------:R1:W-:Y:S04]  /*1000*/  STS.64 [R2+0x60], R24 ;  /* 0x0000601802007388 */ /* 0x0003e80000000a00 */
[----:B------:R1:W-:Y:S04]  /*1010*/  STS.64 [R2], R8 ;  /* 0x0000000802007388 */ /* 0x0003e80000000a00 */
[----:B------:R1:W-:Y:S02]  /*1020*/  STS.64 [R2+0x30], R26 ;  /* 0x0000301a02007388 */ /* 0x0003e40000000a00 */
.L_x_2475:
[----:B------:R-:W-:Y:S05]  /*1030*/  BSYNC.RECONVERGENT B0 ;  /* 0x0000000000007941 */ /* 0x000fea0003800200 */
.L_x_2474:
        /* <DEDUP_REMOVED lines=17> */
[----:B--2---:R-:W-:Y:S02]  /*1150*/  DADD R2, R6, R8 ;  /* 0x0000000006027229 */ /* 0x004fe40000000008 */
[-C--:B------:R-:W-:Y:S02]  /*1160*/  DFMA R26, R14, R10.reuse, R26 ;  /* 0x0000000a0e1a722b */ /* 0x080fe4000000001a */
        /* <DEDUP_REMOVED lines=8> */
[----:B------:R-:W-:Y:S02]  /*11f0*/  DADD R6, R12, R18 ;  /* 0x000000000c067229 */ /* 0x000fe40000000012 */
[C-C-:B------:R-:W-:Y:S02]  /*1200*/  DADD R44, R26.reuse, -R16.reuse ;  /* 0x000000001a2c7229 */ /* 0x140fe40000000810 */
[----:B------:R-:W-:-:S11]  /*1210*/  DADD R40, R26, R16 ;  /* 0x000000001a287229 */ /* 0x000fd60000000010 */
.L_x_2477:
[----:B------:R-:W-:Y:S05]  /*1220*/  BSYNC.RECONVERGENT B0 ;  /* 0x0000000000007941 */ /* 0x000fea0003800200 */
.L_x_2476:
        /* <DEDUP_REMOVED lines=8> */
[----:B------:R-:W-:Y:S01]  /*12b0*/  STG.E.64 desc[UR4][R2.64+0x90], R44 ;  /* 0x0000902c02007986 */ /* 0x000fe2000c101b04 */
[----:B------:R-:W-:Y:S05]  /*12c0*/  EXIT ;  /* 0x000000000000794d */ /* 0x000fea0003800000 */
.L_x_2478:
        /* <DEDUP_REMOVED lines=11> */
.L_x_3186:


//--------------------- .text._Z30massMatrixMultiplySharedKernelILi3ELi6ELi3EEviPKdS1_S1_S1_Pd --------------------------
	.section	.text._Z30massMatrixMultiplySharedKernelILi3ELi6ELi3EEviPKdS1_S1_S1_Pd,"ax",@progbits
	.align	128
        .global         _Z30massMatrixMultiplySharedKernelILi3ELi6ELi3EEviPKdS1_S1_S1_Pd
        .type           _Z30massMatrixMultiplySharedKernelILi3ELi6ELi3EEviPKdS1_S1_S1_Pd,@function
        .size           _Z30massMatrixMultiplySharedKernelILi3ELi6ELi3EEviPKdS1_S1_S1_Pd,(.L_x_3187 - _Z30massMatrixMultiplySharedKernelILi3ELi6ELi3EEviPKdS1_S1_S1_Pd)
        .other          _Z30massMatrixMultiplySharedKernelILi3ELi6ELi3EEviPKdS1_S1_S1_Pd,@"STO_CUDA_ENTRY STV_DEFAULT"
_Z30massMatrixMultiplySharedKernelILi3ELi6ELi3EEviPKdS1_S1_S1_Pd:
.text._Z30massMatrixMultiplySharedKernelILi3ELi6ELi3EEviPKdS1_S1_S1_Pd:
        /* <DEDUP_REMOVED lines=28> */
[C---:B------:R-:W-:Y:S02]  /*01c0*/  ISETP.GE.U32.AND P0, PT, R0.reuse, 0x9, PT ;  /* 0x000000090000780c */ /* 0x040fe40003f06070 */
[----:B0-----:R-:W-:-:S03]  /*01d0*/  LOP3.LUT R26, R0, 0xffff, RZ, 0xc0, !PT ;  /* 0x0000ffff001a7812 */ /* 0x001fc600078ec0ff */
[----:B------:R-:W0:Y:S01]  /*01e0*/  S2R R27, SR_CTAID.X ;  /* 0x00000000001b7919 */ /* 0x000e220000002500 */
[----:B------:R-:W1:Y:S04]  /*01f0*/  LDS.128 R8, [R3+0x1470] ;  /* 0x0014700003087984 */ /* 0x000e680000000c00 */
[----:B------:R-:W2:Y:S04]  /*0200*/  LDS.128 R12, [R3+0x1450] ;  /* 0x00145000030c7984 */ /* 0x000ea80000000c00 */
[----:B------:R-:W3:Y:S04]  /*0210*/  LDS.128 R16, [R3+0x1480] ;  /* 0x0014800003107984 */ /* 0x000ee80000000c00 */
[----:B------:R-:W4:Y:S01]  /*0220*/  LDS.128 R4, [R3+0x1440] ;  /* 0x0014400003047984 */ /* 0x000f220000000c00 */
[----:B-1----:R-:W-:Y:S01]  /*0230*/  R2UR UR6, R8 ;  /* 0x00000000080672ca */ /* 0x002fe200000e0000 */
[C---:B------:R-:W-:Y:S01]  /*0240*/  IMAD R8, R26.reuse, 0xaaab, RZ ;  /* 0x0000aaab1a087824 */ /* 0x040fe200078e02ff */
[----:B------:R-:W-:Y:S01]  /*0250*/  R2UR UR7, R9 ;  /* 0x00000000090772ca */ /* 0x000fe200000e0000 */
[----:B------:R-:W-:Y:S01]  /*0260*/  IMAD R26, R26, 0x2aab, RZ ;  /* 0x00002aab1a1a7824 */ /* 0x000fe200078e02ff */
[----:B--2---:R-:W-:Y:S01]  /*0270*/  R2UR UR25, R15 ;  /* 0x000000000f1972ca */ /* 0x004fe200000e0000 */
[----:B0-----:R-:W-:Y:S01]  /*0280*/  IMAD R15, R27, 0x3, R2 ;  /* 0x000000031b0f7824 */ /* 0x001fe200078e0202 */
[----:B------:R-:W-:-:S02]  /*0290*/  PRMT R9, R0, 0x9910, RZ ;  /* 0x0000991000097816 */ /* 0x000fc400000000ff */
[----:B------:R-:W-:Y:S02]  /*02a0*/  R2UR UR8, R12 ;  /* 0x000000000c0872ca */ /* 0x000fe400000e0000 */
[----:B------:R-:W-:Y:S02]  /*02b0*/  SHF.R.U32.HI R12, RZ, 0x11, R8 ;  /* 0x00000011ff0c7819 */ /* 0x000fe40000011608 */
[----:B------:R-:W-:Y:S02]  /*02c0*/  ISETP.LT.AND P0, PT, R15, UR10, !P0 ;  /* 0x0000000a0f007c0c */ /* 0x000fe4000c701270 */
[----:B------:R-:W-:Y:S02]  /*02d0*/  R2UR UR24, R14 ;  /* 0x000000000e1872ca */ /* 0x000fe400000e0000 */
[----:B------:R-:W-:Y:S01]  /*02e0*/  R2UR UR9, R13 ;  /* 0x000000000d0972ca */ /* 0x000fe200000e0000 */
[----:B------:R-:W-:Y:S01]  /*02f0*/  IMAD.MOV.U32 R13, RZ, RZ, R9 ;  /* 0x000000ffff0d7224 */ /* 0x000fe200078e0009 */
[----:B------:R-:W-:-:S02]  /*0300*/  PRMT R14, R12, 0x9910, RZ ;  /* 0x000099100c0e7816 */ /* 0x000fc400000000ff */
[----:B---3--:R-:W-:Y:S01]  /*0310*/  R2UR UR26, R18 ;  /* 0x00000000121a72ca */ /* 0x008fe200000e0000 */
[----:B------:R-:W-:Y:S01]  /*0320*/  IMAD R12, R13, 0xab, RZ ;  /* 0x000000ab0d0c7824 */ /* 0x000fe200078e02ff */
[----:B------:R-:W-:Y:S01]  /*0330*/  R2UR UR27, R19 ;  /* 0x00000000131b72ca */ /* 0x000fe200000e0000 */
[----:B------:R-:W-:Y:S01]  /*0340*/  IMAD.MOV.U32 R13, RZ, RZ, R14 ;  /* 0x000000ffff0d7224 */ /* 0x000fe200078e000e */
[----:B------:R-:W-:Y:S01]  /*0350*/  R2UR UR11, R17 ;  /* 0x00000000110b72ca */ /* 0x000fe200000e0000 */
[----:B------:R-:W-:Y:S01]  /*0360*/  @P0 IMAD R17, R15, 0x1b, R0 ;  /* 0x0000001b0f110824 */ /* 0x000fe200078e0200 */
[----:B------:R-:W-:Y:S01]  /*0370*/  LOP3.LUT R19, R12, 0xffff, RZ, 0xc0, !PT ;  /* 0x0000ffff0c137812 */ /* 0x000fe200078ec0ff */
[----:B------:R-:W-:Y:S01]  /*0380*/  IMAD R18, R13, 0x3, RZ ;  /* 0x000000030d127824 */ /* 0x000fe200078e02ff */
[----:B----4-:R-:W-:Y:S01]  /*0390*/  R2UR UR20, R6 ;  /* 0x00000000061472ca */ /* 0x010fe200000e0000 */
[----:B------:R-:W0:Y:S01]  /*03a0*/  @P0 LDC.64 R12, c[0x0][0x3a0] ;  /* 0x0000e800ff0c0b82 */ /* 0x000e220000000a00 */
[----:B------:R-:W-:Y:S01]  /*03b0*/  R2UR UR21, R7 ;  /* 0x00000000071572ca */ /* 0x000fe200000e0000 */
[----:B------:R-:W-:Y:S01]  /*03c0*/  IMAD.MOV R18, RZ, RZ, -R18 ;  /* 0x000000ffff127224 */ /* 0x000fe200078e0a12 */
[----:B------:R-:W-:Y:S01]  /*03d0*/  R2UR UR4, R4 ;  /* 0x00000000040472ca */ /* 0x000fe200000e0000 */
[----:B------:R-:W-:Y:S01]  /*03e0*/  IMAD R14, R2, 0x6c0, R3 ;  /* 0x000006c0020e7824 */ /* 0x000fe200078e0203 */
[----:B------:R-:W-:-:S02]  /*03f0*/  R2UR UR5, R5 ;  /* 0x00000000050572ca */ /* 0x000fc400000e0000 */
[----:B------:R-:W-:Y:S01]  /*0400*/  R2UR UR22, R10 ;  /* 0x000000000a1672ca */ /* 0x000fe200000e0000 */
[----:B------:R-:W1:Y:S01]  /*0410*/  LDS.128 R4, [R3+0x1460] ;  /* 0x0014600003047984 */ /* 0x000e620000000c00 */
[----:B------:R-:W-:Y:S02]  /*0420*/  R2UR UR23, R11 ;  /* 0x000000000b1772ca */ /* 0x000fe400000e0000 */
[----:B------:R-:W-:Y:S01]  /*0430*/  SHF.R.U32.HI R2, RZ, 0x9, R19 ;  /* 0x00000009ff027819 */ /* 0x000fe20000011613 */
[----:B------:R2:W3:Y:S01]  /*0440*/  LDS.128 R8, [R3+0x1490] ;  /* 0x0014900003087984 */ /* 0x0004e20000000c00 */
[----:B------:R-:W-:Y:S02]  /*0450*/  PRMT R19, R18, 0x7710, RZ ;  /* 0x0000771012137816 */ /* 0x000fe400000000ff */
[----:B------:R-:W-:Y:S02]  /*0460*/  R2UR UR10, R16 ;  /* 0x00000000100a72ca */ /* 0x000fe400000e0000 */
[----:B--2---:R-:W-:Y:S01]  /*0470*/  LOP3.LUT R3, R2, 0xffff, RZ, 0xc0, !PT ;  /* 0x0000ffff02037812 */ /* 0x004fe200078ec0ff */
[----:B------:R-:W-:-:S02]  /*0480*/  IMAD.IADD R2, R19, 0x1, R0 ;  /* 0x0000000113027824 */ /* 0x000fc400078e0200 */
[----:B0-----:R-:W-:-:S03]  /*0490*/  @P0 IMAD.WIDE R12, R17, 0x8, R12 ;  /* 0x00000008110c0825 */ /* 0x001fc600078e020c */
[----:B------:R-:W-:Y:S01]  /*04a0*/  LOP3.LUT R2, R2, 0xffff, RZ, 0xc0, !PT ;  /* 0x0000ffff02027812 */ /* 0x000fe200078ec0ff */
[C---:B------:R-:W-:Y:S01]  /*04b0*/  IMAD R18, R3.reuse, 0x30, R14 ;  /* 0x0000003003127824 */ /* 0x040fe200078e020e */
[----:B------:R0:W5:Y:S03]  /*04c0*/  @P0 LDG.E.64.CONSTANT R24, desc[UR16][R12.64] ;  /* 0x000000100c180981 */ /* 0x000166000c1e9b00 */
[--C-:B------:R-:W-:Y:S01]  /*04d0*/  IMAD R19, R3, 0xf0, R18.reuse ;  /* 0x000000f003137824 */ /* 0x100fe200078e0212 */
[----:B------:R0:W5:Y:S01]  /*04e0*/  @P0 LDG.E.64.CONSTANT R22, desc[UR16][R12.64+0x48] ;  /* 0x000048100c160981 */ /* 0x000162000c1e9b00 */
[C---:B------:R-:W-:Y:S02]  /*04f0*/  IMAD R3, R2.reuse, 0x8, R18 ;  /* 0x0000000802037824 */ /* 0x040fe400078e0212 */
[----:B------:R-:W-:Y:S01]  /*0500*/  IMAD R2, R2, 0x8, R19 ;  /* 0x0000000802027824 */ /* 0x000fe200078e0213 */
[----:B------:R0:W5:Y:S01]  /*0510*/  @P0 LDG.E.64.CONSTANT R20, desc[UR16][R12.64+0x90] ;  /* 0x000090100c140981 */ /* 0x000162000c1e9b00 */
[----:B-1----:R-:W-:-:S02]  /*0520*/  R2UR UR28, R6 ;  /* 0x00000000061c72ca */ /* 0x002fc400000e0000 */
[----:B------:R-:W-:Y:S02]  /*0530*/  R2UR UR29, R7 ;  /* 0x00000000071d72ca */ /* 0x000fe400000e0000 */
[----:B------:R-:W-:Y:S02]  /*0540*/  R2UR UR12, R4 ;  /* 0x00000000040c72ca */ /* 0x000fe400000e0000 */
[----:B------:R-:W-:Y:S02]  /*0550*/  R2UR UR13, R5 ;  /* 0x00000000050d72ca */ /* 0x000fe400000e0000 */
[----:B---3--:R-:W-:Y:S02]  /*0560*/  R2UR UR30, R10 ;  /* 0x000000000a1e72ca */ /* 0x008fe400000e0000 */
        /* <DEDUP_REMOVED lines=8> */
[----:B------:R-:W-:Y:S02]  /*05f0*/  DFMA R10, R4, UR4, RZ ;  /* 0x00000004040a7c2b */ /* 0x000fe400080000ff */
[----:B------:R-:W-:-:S02]  /*0600*/  DMUL R8, R8, 0.5 ;  /* 0x3fe0000008087828 */ /* 0x000fc40000000000 */
[----:B------:R-:W-:Y:S02]  /*0610*/  DFMA R12, R20, UR6, RZ ;  /* 0x00000006140c7c2b */ /* 0x000fe400080000ff */
[C---:B------:R-:W-:Y:S02]  /*0620*/  DFMA R6, R4.reuse, UR8, RZ ;  /* 0x0000000804067c2b */ /* 0x040fe400080000ff */
[----:B------:R-:W-:Y:S02]  /*0630*/  DFMA R16, R4, UR12, RZ ;  /* 0x0000000c04107c2b */ /* 0x000fe400080000ff */
[C---:B------:R-:W-:Y:S02]  /*0640*/  DFMA R4, R20.reuse, UR10, RZ ;  /* 0x0000000a14047c2b */ /* 0x040fe400080000ff */
[----:B------:R-:W-:Y:S02]  /*0650*/  DFMA R20, R20, UR14, RZ ;  /* 0x0000000e14147c2b */ /* 0x000fe400080000ff */
        /* <DEDUP_REMOVED lines=18> */
.L_x_2480:
[----:B------:R-:W-:Y:S05]  /*0780*/  BSYNC.RECONVERGENT B0 ;  /* 0x0000000000007941 */ /* 0x000fea0003800200 */
.L_x_2479:
[----:B------:R-:W-:Y:S01]  /*0790*/  BAR.SYNC.DEFER_BLOCKING 0x0 ;  /* 0x0000000000007b1d */ /* 0x000fe20000010000 */
[----:B0-----:R-:W-:-:S05]  /*07a0*/  SHF.R.U32.HI R5, RZ, 0x10, R26 ;  /* 0x00000010ff057819 */ /* 0x001fca000001161a */
[----:B------:R-:W-:Y:S04]  /*07b0*/  BSSY.RECONVERGENT B0, `(.L_x_2481) ;  /* 0x0000022000007945 */ /* 0x000fe80003800200 */
[----:B------:R-:W-:Y:S05]  /*07c0*/  @P2 BRA `(.L_x_2482) ;  /* 0x0000000000802947 */ /* 0x000fea0003800000 */
[----:B------:R-:W-:Y:S04]  /*07d0*/  LDS.64 R18, [R2] ;  /* 0x0000000002127984 */ /* 0x000fe80000000a00 */
[----:B------:R-:W0:Y:S04]  /*07e0*/  LDS.64 R6, [R2+0x60] ;  /* 0x0000600002067984 */ /* 0x000e280000000a00 */
[----:B------:R-:W1:Y:S01]  /*07f0*/  LDS.64 R12, [R2+0x30] ;  /* 0x00003000020c7984 */ /* 0x000e620000000a00 */
[C-C-:B0-----:R-:W-:Y:S02]  /*0800*/  DADD R10, R18.reuse, R6.reuse ;  /* 0x00000000120a7229 */ /* 0x141fe40000000006 */
[----:B------:R-:W-:-:S02]  /*0810*/  DADD R18, R18, -R6 ;  /* 0x0000000012127229 */ /* 0x000fc40000000806 */
[C-C-:B-1----:R-:W-:Y:S02]  /*0820*/  DADD R8, R12.reuse, R12.reuse ;  /* 0x000000000c087229 */ /* 0x142fe4000000000c */
[----:B------:R-:W-:Y:S02]  /*0830*/  DADD R6, R12, -R12 ;  /* 0x000000000c067229 */ /* 0x000fe4000000080c */
[----:B-----5:R-:W-:Y:S02]  /*0840*/  DFMA R20, R10, UR4, RZ ;  /* 0x000000040a147c2b */ /* 0x020fe400080000ff */
[----:B------:R-:W-:Y:S02]  /*0850*/  DFMA R12, R18, UR6, RZ ;  /* 0x00000006120c7c2b */ /* 0x000fe400080000ff */
[----:B------:R-:W-:Y:S02]  /*0860*/  DMUL R8, R8, 0.5 ;  /* 0x3fe0000008087828 */ /* 0x000fe40000000000 */
        /* <DEDUP_REMOVED lines=22> */
.L_x_2482:
[----:B------:R-:W-:Y:S05]  /*09d0*/  BSYNC.RECONVERGENT B0 ;  /* 0x0000000000007941 */ /* 0x000fea0003800200 */
.L_x_2481:
[----:B------:R-:W-:Y:S01]  /*09e0*/  PRMT R4, R5, 0x9910, RZ ;  /* 0x0000991005047816 */ /* 0x000fe200000000ff */
[----:B------:R-:W1:Y:S01]  /*09f0*/  LDC.64 R18, c[0x0][0x388] ;  /* 0x0000e200ff127b82 */ /* 0x000e620000000a00 */
[----:B------:R-:W-:-:S03]  /*0a00*/  UMOV UR18, 0x2406 ;  /* 0x0000240600127882 */ /* 0x000fc60000000000 */
[----:B------:R-:W-:-:S04]  /*0a10*/  IMAD R4, R4, 0x6, RZ ;  /* 0x0000000604047824 */ /* 0x000fc800078e02ff */
[----:B------:R-:W-:-:S05]  /*0a20*/  IMAD.MOV R4, RZ, RZ, -R4 ;  /* 0x000000ffff047224 */ /* 0x000fca00078e0a04 */
[----:B0-----:R-:W-:-:S05]  /*0a30*/  PRMT R7, R4, 0x7710, RZ ;  /* 0x0000771004077816 */ /* 0x001fca00000000ff */
[----:B------:R-:W-:Y:S02]  /*0a40*/  IMAD.IADD R4, R7, 0x1, R0 ;  /* 0x0000000107047824 */ /* 0x000fe400078e0200 */
[----:B------:R-:W-:-:S03]  /*0a50*/  IMAD.MOV.U32 R7, RZ, RZ, 0x5 ;  /* 0x00000005ff077424 */ /* 0x000fc600078e00ff */
[----:B------:R-:W-:-:S05]  /*0a60*/  PRMT R6, R4, 0x5410, R5 ;  /* 0x0000541004067816 */ /* 0x000fca0000000005 */
[----:B------:R-:W-:-:S04]  /*0a70*/  IDP.2A.LO.U16.U8 R6, R6, UR18, R7 ;  /* 0x0000001206067c26 */ /* 0x000fc80008001007 */
[----:B------:R-:W-:-:S04]  /*0a80*/  IMAD R7, R15, 0xd8, R6 ;  /* 0x000000d80f077824 */ /* 0x000fc800078e0206 */
[----:B-1----:R-:W-:-:S05]  /*0a90*/  IMAD.WIDE R18, R7, 0x8, R18 ;  /* 0x0000000807127825 */ /* 0x002fca00078e0212 */
[----:B------:R-:W2:Y:S04]  /*0aa0*/  LDG.E.64.CONSTANT R12, desc[UR16][R18.64+-0x28] ;  /* 0xffffd810120c7981 */ /* 0x000ea8000c1e9b00 */
[----:B------:R-:W3:Y:S01]  /*0ab0*/  LDG.E.64.CONSTANT R6, desc[UR16][R18.64+-0x20] ;  /* 0xffffe01012067981 */ /* 0x000ee2000c1e9b00 */
[----:B------:R-:W-:Y:S01]  /*0ac0*/  LOP3.LUT R9, R4, 0xffff, RZ, 0xc0, !PT ;  /* 0x0000ffff04097812 */ /* 0x000fe200078ec0ff */
[----:B------:R-:W-:Y:S02]  /*0ad0*/  IMAD R4, R5, 0x120, R14 ;  /* 0x0000012005047824 */ /* 0x000fe400078e020e */
[----:B------:R-:W4:Y:S02]  /*0ae0*/  LDG.E.64.CONSTANT R28, desc[UR16][R18.64+-0x10] ;  /* 0xfffff010121c7981 */ /* 0x000f24000c1e9b00 */
[----:B------:R-:W-:Y:S01]  /*0af0*/  IMAD R4, R9, 0x30, R4 ;  /* 0x0000003009047824 */ /* 0x000fe200078e0204 */
[----:B------:R-:W-:Y:S06]  /*0b00*/  BAR.SYNC.DEFER_BLOCKING 0x0 ;  /* 0x0000000000007b1d */ /* 0x000fec0000010000 */
[----:B------:R-:W0:Y:S04]  /*0b10*/  LDS.128 R8, [R4] ;  /* 0x0000000004087984 */ /* 0x000e280000000c00 */
[----:B------:R-:W1:Y:S01]  /*0b20*/  LDS.64 R26, [R4+0x10] ;  /* 0x00001000041a7984 */ /* 0x000e620000000a00 */
[----:B0----5:R-:W-:-:S02]  /*0b30*/  DADD R20, R10, R10 ;  /* 0x000000000a147229 */ /* 0x021fc4000000000a */
[C-C-:B-1----:R-:W-:Y:S02]  /*0b40*/  DADD R16, R8.reuse, R26.reuse ;  /* 0x0000000008107229 */ /* 0x142fe4000000001a */
[----:B------:R-:W-:-:S04]  /*0b50*/  DADD R26, R8, -R26 ;  /* 0x00000000081a7229 */ /* 0x000fc8000000081a */
[----:B------:R-:W-:Y:S02]  /*0b60*/  DMUL R20, R20, 0.5 ;  /* 0x3fe0000014147828 */ /* 0x000fe40000000000 */
[C---:B------:R-:W-:Y:S02]  /*0b70*/  DFMA R22, R16.reuse, UR4, RZ ;  /* 0x0000000410167c2b */ /* 0x040fe400080000ff */
[C---:B------:R-:W-:Y:S02]  /*0b80*/  DFMA R24, R16.reuse, UR8, RZ ;  /* 0x0000000810187c2b */ /* 0x040fe400080000ff */
[----:B------:R-:W-:-:S04]  /*0b90*/  DFMA R16, R16, UR12, RZ ;  /* 0x0000000c10107c2b */ /* 0x000fc800080000ff */
[----:B------:R-:W-:Y:S02]  /*0ba0*/  DFMA R8, R20, UR20, R22 ;  /* 0x0000001414087c2b */ /* 0x000fe40008000016 */
[----:B------:R-:W-:Y:S02]  /*0bb0*/  DADD R22, R10, -R10 ;  /* 0x000000000a167229 */ /* 0x000fe4000000080a */
[----:B------:R-:W-:Y:S02]  /*0bc0*/  DFMA R10, R26, UR6, RZ ;  /* 0x000000061a0a7c2b */ /* 0x000fe400080000ff */
[C---:B------:R-:W-:Y:S02]  /*0bd0*/  DFMA R24, R20.reuse, UR24, R24 ;  /* 0x0000001814187c2b */ /* 0x040fe40008000018 */
[----:B------:R-:W-:Y:S02]  /*0be0*/  DFMA R16, R20, UR28, R16 ;  /* 0x0000001c14107c2b */ /* 0x000fe40008000010 */
[----:B------:R-:W-:-:S02]  /*0bf0*/  DFMA R20, R26, UR10, RZ ;  /* 0x0000000a1a147c2b */ /* 0x000fc400080000ff */
[----:B------:R-:W-:Y:S02]  /*0c00*/  DFMA R26, R26, UR14, RZ ;  /* 0x0000000e1a1a7c2b */ /* 0x000fe400080000ff */
[----:B------:R-:W-:-:S04]  /*0c10*/  DFMA R10, R22, UR22, R10 ;  /* 0x00000016160a7c2b */ /* 0x000fc8000800000a */
[C---:B------:R-:W-:Y:S02]  /*0c20*/  DFMA R20, R22.reuse, UR26, R20 ;  /* 0x0000001a16147c2b */ /* 0x040fe40008000014 */
[----:B------:R-:W-:Y:S02]  /*0c30*/  DFMA R26, R22, UR30, R26 ;  /* 0x0000001e161a7c2b */ /* 0x000fe4000800001a */
[C-C-:B------:R-:W-:Y:S02]  /*0c40*/  DADD R22, R8.reuse, R10.reuse ;  /* 0x0000000008167229 */ /* 0x140fe4000000000a */
[----:B------:R-:W-:Y:S02]  /*0c50*/  DADD R8, R8, -R10 ;  /* 0x0000000008087229 */ /* 0x000fe4000000080a */
[C-C-:B------:R-:W-:Y:S02]  /*0c60*/  DADD R10, R24.reuse, -R20.reuse ;  /* 0x00000000180a7229 */ /* 0x140fe40000000814 */
[----:B------:R-:W-:-:S02]  /*0c70*/  DADD R24, R24, R20 ;  /* 0x0000000018187229 */ /* 0x000fc40000000014 */
[C-C-:B------:R-:W-:Y:S02]  /*0c80*/  DADD R20, R16.reuse, -R26.reuse ;  /* 0x0000000010147229 */ /* 0x140fe4000000081a */
[----:B------:R-:W-:Y:S01]  /*0c90*/  DADD R16, R16, R26 ;  /* 0x0000000010107229 */ /* 0x000fe2000000001a */
[----:B------:R-:W4:Y:S01]  /*0ca0*/  LDG.E.64.CONSTANT R26, desc[UR16][R18.64+-0x18] ;  /* 0xffffe810121a7981 */ /* 0x000f22000c1e9b00 */
[----:B--2---:R-:W-:-:S03]  /*0cb0*/  DMUL R12, R12, R22 ;  /* 0x000000160c0c7228 */ /* 0x004fc60000000000 */
[----:B------:R-:W2:Y:S01]  /*0cc0*/  LDG.E.64.CONSTANT R22, desc[UR16][R18.64] ;  /* 0x0000001012167981 */ /* 0x000ea2000c1e9b00 */
[----:B---3--:R-:W-:-:S03]  /*0cd0*/  DMUL R6, R6, R24 ;  /* 0x0000001806067228 */ /* 0x008fc60000000000 */
[----:B------:R-:W3:Y:S01]  /*0ce0*/  LDG.E.64.CONSTANT R24, desc[UR16][R18.64+-0x8] ;  /* 0xfffff81012187981 */ /* 0x000ee2000c1e9b00 */
[----:B------:R-:W-:Y:S01]  /*0cf0*/  BSSY.RECONVERGENT B0, `(.L_x_2483) ;  /* 0x000003a000007945 */ /* 0x000fe20003800200 */
[----:B----4-:R-:W-:Y:S02]  /*0d00*/  DMUL R16, R26, R16 ;  /* 0x000000101a107228 */ /* 0x010fe40000000000 */
[CCC-:B--2---:R-:W-:Y:S02]  /*0d10*/  DFMA R26, R22.reuse, R8.reuse, R12.reuse ;  /* 0x00000008161a722b */ /* 0x1c4fe4000000000c */
[----:B------:R-:W-:Y:S02]  /*0d20*/  DFMA R22, R22, -R8, R12 ;  /* 0x800000081616722b */ /* 0x000fe4000000000c */
[CCC-:B---3--:R-:W-:Y:S02]  /*0d30*/  DFMA R8, R24.reuse, R10.reuse, R6.reuse ;  /* 0x0000000a1808722b */ /* 0x1c8fe40000000006 */
[----:B------:R-:W-:-:S02]  /*0d40*/  DFMA R24, R24, -R10, R6 ;  /* 0x8000000a1818722b */ /* 0x000fc40000000006 */
[CCC-:B------:R-:W-:Y:S02]  /*0d50*/  DFMA R10, R28.reuse, R20.reuse, R16.reuse ;  /* 0x000000141c0a722b */ /* 0x1c0fe40000000010 */
        /* <DEDUP_REMOVED lines=13> */
[----:B------:R-:W-:Y:S02]  /*0e30*/  DADD R10, R10, R8 ;  /* 0x000000000a0a7229 */ /* 0x000fe40000000008 */
[C-C-:B------:R-:W-:Y:S01]  /*0e40*/  DADD R8, R20.reuse, R22.reuse ;  /* 0x0000000014087229 */ /* 0x140fe20000000016 */
[----:B------:R-:W-:Y:S06]  /*0e50*/  BAR.SYNC.DEFER_BLOCKING 0x0 ;  /* 0x0000000000007b1d */ /* 0x000fec0000010000 */
[----:B------:R-:W-:Y:S01]  /*0e60*/  DADD R20, R20, -R22 ;  /* 0x0000000014147229 */ /* 0x000fe20000000816 */
[----:B------:R0:W-:Y:S06]  /*0e70*/  STS.128 [R4], R8 ;  /* 0x0000000804007388 */ /* 0x0001ec0000000c00 */
        /* <DEDUP_REMOVED lines=12> */
[----:B------:R-:W-:Y:S02]  /*0f40*/  DFMA R18, R18, UR20, RZ ;  /* 0x0000001412127c2b */ /* 0x000fe400080000ff */
[C-C-:B-1----:R-:W-:Y:S02]  /*0f50*/  DADD R20, R24.reuse, R26.reuse ;  /* 0x0000000018147229 */ /* 0x142fe4000000001a */
[----:B------:R-:W-:Y:S02]  /*0f60*/  DADD R26, R24, -R26 ;  /* 0x00000000181a7229 */ /* 0x000fe4000000081a */
[C-C-:B--2---:R-:W-:Y:S02]  /*0f70*/  DADD R24, R4.reuse, R8.reuse ;  /* 0x0000000004187229 */ /* 0x144fe40000000008 */
[----:B------:R-:W-:-:S02]  /*0f80*/  DADD R4, R4, -R8 ;  /* 0x0000000004047229 */ /* 0x000fc40000000808 */
[C---:B------:R-:W-:Y:S02]  /*0f90*/  DFMA R10, R20.reuse, UR8, R10 ;  /* 0x00000008140a7c2b */ /* 0x040fe4000800000a */
[----:B------:R-:W-:Y:S02]  /*0fa0*/  DFMA R18, R20, UR24, R18 ;  /* 0x0000001814127c2b */ /* 0x000fe40008000012 */
[C---:B------:R-:W-:Y:S02]  /*0fb0*/  DFMA R20, R22.reuse, UR6, RZ ;  /* 0x0000000616147c2b */ /* 0x040fe400080000ff */
[----:B------:R-:W-:Y:S02]  /*0fc0*/  DFMA R22, R22, UR22, RZ ;  /* 0x0000001616167c2b */ /* 0x000fe400080000ff */
[C---:B------:R-:W-:Y:S02]  /*0fd0*/  DFMA R10, R24.reuse, UR12, R10 ;  /* 0x0000000c180a7c2b */ /* 0x040fe4000800000a */
[----:B------:R-:W-:-:S02]  /*0fe0*/  DFMA R18, R24, UR28, R18 ;  /* 0x0000001c18127c2b */ /* 0x000fc40008000012 */
[C---:B------:R-:W-:Y:S02]  /*0ff0*/  DFMA R20, R26.reuse, UR10, R20 ;  /* 0x0000000a1a147c2b */ /* 0x040fe40008000014 */
[----:B------:R-:W-:-:S06]  /*1000*/  DFMA R22, R26, UR26, R22 ;  /* 0x0000001a1a167c2b */ /* 0x000fcc0008000016 */
[C---:B------:R-:W-:Y:S02]  /*1010*/  DFMA R20, R4.reuse, UR14, R20 ;  /* 0x0000000e04147c2b */ /* 0x040fe40008000014 */
[----:B------:R-:W-:-:S06]  /*1020*/  DFMA R22, R4, UR30, R22 ;  /* 0x0000001e04167c2b */ /* 0x000fcc0008000016 */
[C-C-:B------:R-:W-:Y:S02]  /*1030*/  DADD R4, R10.reuse, -R20.reuse ;  /* 0x000000000a047229 */ /* 0x140fe40000000814 */
[----:B------:R-:W-:Y:S02]  /*1040*/  DADD R10, R10, R20 ;  /* 0x000000000a0a7229 */ /* 0x000fe40000000014 */
[----:B------:R-:W-:-:S03]  /*1050*/  DADD R18, R18, R22 ;  /* 0x0000000012127229 */ /* 0x000fc60000000016 */
[----:B------:R1:W-:Y:S04]  /*1060*/  STS.64 [R2+0x60], R4 ;  /* 0x0000600402007388 */ /* 0x0003e80000000a00 */
[----:B------:R1:W-:Y:S04]  /*1070*/  STS.64 [R2], R10 ;  /* 0x0000000a02007388 */ /* 0x0003e80000000a00 */
[----:B------:R1:W-:Y:S02]  /*1080*/  STS.64 [R2+0x30], R18 ;  /* 0x0000301202007388 */ /* 0x0003e40000000a00 */
.L_x_2484:
[----:B------:R-:W-:Y:S05]  /*1090*/  BSYNC.RECONVERGENT B0 ;  /* 0x0000000000007941 */ /* 0x000fea0003800200 */
.L_x_2483:
[----:B------:R-:W-:Y:S06]  /*10a0*/  BAR.SYNC.DEFER_BLOCKING 0x0 ;  /* 0x0000000000007b1d */ /* 0x000fec0000010000 */
[----:B------:R-:W-:Y:S04]  /*10b0*/  BSSY.RECONVERGENT B0, `(.L_x_2485) ;  /* 0x000001d000007945 */ /* 0x000fe80003800200 */
[----:B------:R-:W-:Y:S05]  /*10c0*/  @P1 BRA `(.L_x_2486) ;  /* 0x00000000006c1947 */ /* 0x000fea0003800000 */
[----:B0-----:R-:W-:Y:S04]  /*10d0*/  LDS.64 R8, [R3] ;  /* 0x0000000003087984 */ /* 0x001fe80000000a00 */
[----:B-1----:R-:W0:Y:S04]  /*10e0*/  LDS.64 R10, [R3+0x5a0] ;  /* 0x0005a000030a7984 */ /* 0x002e280000000a00 */
        /* <DEDUP_REMOVED lines=8> */
[----:B------:R-:W-:Y:S02]  /*1170*/  DFMA R10, R18, UR22, RZ ;  /* 0x00000016120a7c2b */ /* 0x000fe400080000ff */
[C-C-:B-1----:R-:W-:Y:S02]  /*1180*/  DADD R8, R16.reuse, R20.reuse ;  /* 0x0000000010087229 */ /* 0x142fe40000000014 */
[----:B------:R-:W-:Y:S02]  /*1190*/  DADD R12, R16, -R20 ;  /* 0x00000000100c7229 */ /* 0x000fe40000000814 */
[----:B------:R-:W-:-:S02]  /*11a0*/  DFMA R18, R18, UR6, RZ ;  /* 0x0000000612127c2b */ /* 0x000fc400080000ff */
[----:B--2---:R-:W-:Y:S02]  /*11b0*/  DADD R2, R4, R6 ;  /* 0x0000000004027229 */ /* 0x004fe40000000006 */
        /* <DEDUP_REMOVED lines=11> */
[----:B------:R-:W-:-:S11]  /*1270*/  DADD R6, R24, R10 ;  /* 0x0000000018067229 */ /* 0x000fd6000000000a */
.L_x_2486:
[----:B------:R-:W-:Y:S05]  /*1280*/  BSYNC.RECONVERGENT B0 ;  /* 0x0000000000007941 */ /* 0x000fea0003800200 */
.L_x_2485:
[----:B------:R-:W-:Y:S06]  /*1290*/  BAR.SYNC.DEFER_BLOCKING 0x0 ;  /* 0x0000000000007b1d */ /* 0x000fec0000010000 */
[----:B------:R-:W-:Y:S05]  /*12a0*/  @!P0 EXIT ;  /* 0x000000000000894d */ /* 0x000fea0003800000 */
[----:B-1----:R-:W1:Y:S01]  /*12b0*/  LDC.64 R2, c[0x0][0x3a8] ;  /* 0x0000ea00ff027b82 */ /* 0x002e620000000a00 */
[----:B------:R-:W-:-:S04]  /*12c0*/  IMAD R15, R15, 0x1b, R0 ;  /* 0x0000001b0f0f7824 */ /* 0x000fc800078e0200 */
[----:B-1----:R-:W-:-:S05]  /*12d0*/  IMAD.WIDE R2, R15, 0x8, R2 ;  /* 0x000000080f027825 */ /* 0x002fca00078e0202 */
[----:B------:R-:W-:Y:S04]  /*12e0*/  STG.E.64 desc[UR16][R2.64], R12 ;  /* 0x0000000c02007986 */ /* 0x000fe8000c101b10 */
[----:B------:R-:W-:Y:S04]  /*12f0*/  STG.E.64 desc[UR16][R2.64+0x48], R6 ;  /* 0x0000480602007986 */ /* 0x000fe8000c101b10 */
[----:B------:R-:W-:Y:S01]  /*1300*/  STG.E.64 desc[UR16][R2.64+0x90], R16 ;  /* 0x0000901002007986 */ /* 0x000fe2000c101b10 */
[----:B------:R-:W-:Y:S05]  /*1310*/  EXIT ;  /* 0x000000000000794d */ /* 0x000fea0003800000 */
.L_x_2487:
        /* <DEDUP_REMOVED lines=14> */
.L_x_3187:


//--------------------- .text._Z32massMatrixMultiplyConstantKernelILi3ELi6ELi3EEviPKdS1_S1_S1_Pd --------------------------
	.section	.text._Z32massMatrixMultiplyConstantKernelILi3ELi6ELi3EEviPKdS1_S1_S1_Pd,"ax",@progbits
	.align	128
        .global         _Z32massMatrixMultiplyConstantKernelILi3ELi6ELi3EEviPKdS1_S1_S1_Pd
        .type           _Z32massMatrixMultiplyConstantKernelILi3ELi6ELi3EEviPKdS1_S1_S1_Pd,@function
        .size           _Z32massMatrixMultiplyConstantKernelILi3ELi6ELi3EEviPKdS1_S1_S1_Pd,(.L_x_3188 - _Z32massMatrixMultiplyConstantKernelILi3ELi6ELi3EEviPKdS1_S1_S1_Pd)
        .other          _Z32massMatrixMultiplyConstantKernelILi3ELi6ELi3EEviPKdS1_S1_S1_Pd,@"STO_CUDA_ENTRY STV_DEFAULT"
_Z32massMatrixMultiplyConstantKernelILi3ELi6ELi3EEviPKdS1_S1_S1_Pd:
.text._Z32massMatrixMultiplyConstantKernelILi3ELi6ELi3EEviPKdS1_S1_S1_Pd:
        /* <DEDUP_REMOVED lines=12> */
[C---:B------:R-:W-:Y:S01]  /*00c0*/  PRMT R6, R5.reuse, 0x9910, RZ ;  /* 0x0000991005067816 */ /* 0x040fe200000000ff */
[----:B------:R-:W-:Y:S01]  /*00d0*/  IMAD R22, R22, 0xaaab, RZ ;  /* 0x0000aaab16167824 */ /* 0x000fe200078e02ff */
[C---:B------:R-:W-:Y:S01]  /*00e0*/  ISETP.GT.U32.AND P1, PT, R5.reuse, 0x8, PT ;  /* 0x000000080500780c */ /* 0x040fe20003f24070 */
[----:B------:R-:W-:Y:S01]  /*00f0*/  BSSY.RECONVERGENT B0, `(.L_x_2488) ;  /* 0x000003e000007945 */ /* 0x000fe20003800200 */
[----:B------:R-:W-:Y:S02]  /*0100*/  ISETP.GT.U32.AND P2, PT, R5, 0x11, PT ;  /* 0x000000110500780c */ /* 0x000fe40003f44070 */
[----:B------:R-:W-:-:S04]  /*0110*/  SHF.R.U32.HI R4, RZ, 0x11, R22 ;  /* 0x00000011ff047819 */ /* 0x000fc80000011616 */
[----:B------:R-:W-:Y:S01]  /*0120*/  PRMT R7, R4, 0x9910, RZ ;  /* 0x0000991004077816 */ /* 0x000fe200000000ff */
[----:B------:R-:W1:Y:S01]  /*0130*/  @P0 LDC.64 R2, c[0x0][0x3a0] ;  /* 0x0000e800ff020b82 */ /* 0x000e620000000a00 */
        /* <DEDUP_REMOVED lines=8> */
[----:B------:R-:W-:Y:S01]  /*01c0*/  LOP3.LUT R13, R7, 0xffff, RZ, 0xc0, !PT ;  /* 0x0000ffff070d7812 */ /* 0x000fe200078ec0ff */
[----:B------:R-:W-:Y:S01]  /*01d0*/  @P0 IMAD R7, R0, 0x1b, R5 ;  /* 0x0000001b00070824 */ /* 0x000fe200078e0205 */
[----:B------:R-:W-:-:S03]  /*01e0*/  PRMT R12, R12, 0x7710, RZ ;  /* 0x000077100c0c7816 */ /* 0x000fc600000000ff */
[----:B------:R-:W-:Y:S02]  /*01f0*/  IMAD R14, R13, 0x30, R4 ;  /* 0x000000300d0e7824 */ /* 0x000fe400078e0204 */
[----:B------:R-:W-:Y:S02]  /*0200*/  IMAD.IADD R12, R12, 0x1, R5 ;  /* 0x000000010c0c7824 */ /* 0x000fe400078e0205 */
[----:B-1----:R-:W-:-:S03]  /*0210*/  @P0 IMAD.WIDE R6, R7, 0x8, R2 ;  /* 0x0000000807060825 */ /* 0x002fc600078e0202 */
[----:B------:R-:W-:Y:S01]  /*0220*/  LOP3.LUT R12, R12, 0xffff, RZ, 0xc0, !PT ;  /* 0x0000ffff0c0c7812 */ /* 0x000fe200078ec0ff */
[----:B------:R-:W-:Y:S01]  /*0230*/  IMAD R3, R13, 0xf0, R14 ;  /* 0x000000f00d037824 */ /* 0x000fe200078e020e */
[----:B0-----:R0:W5:Y:S02]  /*0240*/  @P0 LDG.E.64.CONSTANT R18, desc[UR4][R6.64] ;  /* 0x0000000406120981 */ /* 0x001164000c1e9b00 */
[C---:B------:R-:W-:Y:S01]  /*0250*/  LEA R2, R12.reuse, R14, 0x3 ;  /* 0x0000000e0c027211 */ /* 0x040fe200078e18ff */
[----:B------:R-:W-:Y:S01]  /*0260*/  IMAD R3, R12, 0x8, R3 ;  /* 0x000000080c037824 */ /* 0x000fe200078e0203 */
        /* <DEDUP_REMOVED lines=10> */
[----:B------:R-:W-:Y:S01]  /*0310*/  DMUL R6, R6, 0.5 ;  /* 0x3fe0000006067828 */ /* 0x000fe20000000000 */
[----:B------:R-:W3:Y:S01]  /*0320*/  LDCU.128 UR20, c[0x3][0xa10] ;  /* 0x00c14200ff1477ac */ /* 0x000ee20008000c00 */
[----:B------:R-:W4:Y:S01]  /*0330*/  LDCU.128 UR24, c[0x3][0x820] ;  /* 0x00c10400ff1877ac */ /* 0x000f220008000c00 */
[----:B-1----:R-:W-:Y:S01]  /*0340*/  DFMA R14, R12, UR8, RZ ;  /* 0x000000080c0e7c2b */ /* 0x002fe200080000ff */
[----:B------:R-:W1:Y:S07]  /*0350*/  LDCU.128 UR28, c[0x3][0xa20] ;  /* 0x00c14400ff1c77ac */ /* 0x000e6e0008000c00 */
[----:B------:R-:W-:-:S02]  /*0360*/  DFMA R8, R6, UR10, R14 ;  /* 0x0000000a06087c2b */ /* 0x000fc4000800000e */
[----:B0-----:R-:W-:Y:S02]  /*0370*/  DFMA R14, R18, UR12, RZ ;  /* 0x0000000c120e7c2b */ /* 0x001fe400080000ff */
[----:B--2---:R-:W-:Y:S02]  /*0380*/  DFMA R20, R12, UR16, RZ ;  /* 0x000000100c147c2b */ /* 0x004fe400080000ff */
[----:B---3--:R-:W-:Y:S02]  /*0390*/  DFMA R16, R18, UR20, RZ ;  /* 0x0000001412107c2b */ /* 0x008fe400080000ff */
[----:B----4-:R-:W-:Y:S02]  /*03a0*/  DFMA R12, R12, UR24, RZ ;  /* 0x000000180c0c7c2b */ /* 0x010fe400080000ff */
[----:B------:R-:W-:Y:S02]  /*03b0*/  DFMA R14, R10, UR14, R14 ;  /* 0x0000000e0a0e7c2b */ /* 0x000fe4000800000e */
[----:B-1----:R-:W-:-:S02]  /*03c0*/  DFMA R18, R18, UR28, RZ ;  /* 0x0000001c12127c2b */ /* 0x002fc400080000ff */
[C---:B------:R-:W-:Y:S02]  /*03d0*/  DFMA R20, R6.reuse, UR18, R20 ;  /* 0x0000001206147c2b */ /* 0x040fe40008000014 */
[----:B------:R-:W-:Y:S02]  /*03e0*/  DFMA R12, R6, UR26, R12 ;  /* 0x0000001a060c7c2b */ /* 0x000fe4000800000c */
[C---:B------:R-:W-:Y:S02]  /*03f0*/  DFMA R16, R10.reuse, UR22, R16 ;  /* 0x000000160a107c2b */ /* 0x040fe40008000010 */
        /* <DEDUP_REMOVED lines=13> */
.L_x_2489:
[----:B------:R-:W-:Y:S05]  /*04d0*/  BSYNC.RECONVERGENT B0 ;  /* 0x0000000000007941 */ /* 0x000fea0003800200 */
.L_x_2488:
[----:B------:R-:W-:Y:S01]  /*04e0*/  BAR.SYNC.DEFER_BLOCKING 0x0 ;  /* 0x0000000000007b1d */ /* 0x000fe20000010000 */
[----:B-----5:R-:W-:-:S05]  /*04f0*/  SHF.R.U32.HI R19, RZ, 0x12, R22 ;  /* 0x00000012ff137819 */ /* 0x020fca0000011616 */
[----:B------:R-:W-:Y:S04]  /*0500*/  BSSY.RECONVERGENT B0, `(.L_x_2490) ;  /* 0x0000028000007945 */ /* 0x000fe80003800200 */
[----:B------:R-:W-:Y:S05]  /*0510*/  @P2 BRA `(.L_x_2491) ;  /* 0x0000000000982947 */ /* 0x000fea0003800000 */
[----:B-1----:R-:W-:Y:S01]  /*0520*/  LDS.64 R10, [R3] ;  /* 0x00000000030a7984 */ /* 0x002fe20000000a00 */
[----:B------:R-:W1:Y:S03]  /*0530*/  LDCU.128 UR8, c[0x3][0x800] ;  /* 0x00c10000ff0877ac */ /* 0x000e660008000c00 */
[----:B0-----:R-:W0:Y:S01]  /*0540*/  LDS.64 R6, [R3+0x60] ;  /* 0x0000600003067984 */ /* 0x001e220000000a00 */
[----:B------:R-:W2:Y:S03]  /*0550*/  LDCU.128 UR12, c[0x3][0xa00] ;  /* 0x00c14000ff0c77ac */ /* 0x000ea60008000c00 */
[----:B------:R-:W3:Y:S01]  /*0560*/  LDS.64 R14, [R3+0x30] ;  /* 0x00003000030e7984 */ /* 0x000ee20000000a00 */
[----:B------:R-:W4:Y:S01]  /*0570*/  LDCU.128 UR16, c[0x3][0x810] ;  /* 0x00c10200ff1077ac */ /* 0x000f220008000c00 */
[----:B------:R-:W5:Y:S01]  /*0580*/  LDCU.128 UR20, c[0x3][0xa10] ;  /* 0x00c14200ff1477ac */ /* 0x000f620008000c00 */
[----:B------:R-:W5:Y:S01]  /*0590*/  LDCU.128 UR24, c[0x3][0x820] ;  /* 0x00c10400ff1877ac */ /* 0x000f620008000c00 */
[----:B------:R-:W5:Y:S01]  /*05a0*/  LDCU.128 UR28, c[0x3][0xa20] ;  /* 0x00c14400ff1c77ac */ /* 0x000f620008000c00 */
[----:B0-----:R-:W-:-:S02]  /*05b0*/  DADD R22, R10, R6 ;  /* 0x000000000a167229 */ /* 0x001fc40000000006 */
[----:B------:R-:W-:Y:S02]  /*05c0*/  DADD R10, R10, -R6 ;  /* 0x000000000a0a7229 */ /* 0x000fe40000000806 */
[C-C-:B---3--:R-:W-:Y:S02]  /*05d0*/  DADD R20, R14.reuse, R14.reuse ;  /* 0x000000000e147229 */ /* 0x148fe4000000000e */
[----:B------:R-:W-:Y:S02]  /*05e0*/  DADD R14, R14, -R14 ;  /* 0x000000000e0e7229 */ /* 0x000fe4000000080e */
[----:B-1----:R-:W-:Y:S02]  /*05f0*/  DFMA R8, R22, UR8, RZ ;  /* 0x0000000816087c2b */ /* 0x002fe400080000ff */
[----:B--2---:R-:W-:Y:S02]  /*0600*/  DFMA R16, R10, UR12, RZ ;  /* 0x0000000c0a107c2b */ /* 0x004fe400080000ff */
[----:B------:R-:W-:-:S02]  /*0610*/  DMUL R20, R20, 0.5 ;  /* 0x3fe0000014147828 */ /* 0x000fc40000000000 */
[----:B----4-:R-:W-:Y:S02]  /*0620*/  DFMA R12, R22, UR16, RZ ;  /* 0x00000010160c7c2b */ /* 0x010fe400080000ff */
[----:B-----5:R-:W-:Y:S02]  /*0630*/  DFMA R6, R10, UR20, RZ ;  /* 0x000000140a067c2b */ /* 0x020fe400080000ff */
[----:B------:R-:W-:Y:S02]  /*0640*/  DFMA R22, R22, UR24, RZ ;  /* 0x0000001816167c2b */ /* 0x000fe400080000ff */
[----:B------:R-:W-:Y:S02]  /*0650*/  DFMA R10, R10, UR28, RZ ;  /* 0x0000001c0a0a7c2b */ /* 0x000fe400080000ff */
        /* <DEDUP_REMOVED lines=18> */
.L_x_2491:
[----:B------:R-:W-:Y:S05]  /*0780*/  BSYNC.RECONVERGENT B0 ;  /* 0x0000000000007941 */ /* 0x000fea0003800200 */
.L_x_2490:
[C---:B012---:R-:W-:Y:S01]  /*0790*/  PRMT R6, R19.reuse, 0x9910, RZ ;  /* 0x0000991013067816 */ /* 0x047fe200000000ff */
[----:B------:R-:W0:Y:S01]  /*07a0*/  LDC.64 R28, c[0x0][0x388] ;  /* 0x0000e200ff1c7b82 */ /* 0x000e220000000a00 */
[----:B------:R-:W-:Y:S01]  /*07b0*/  MOV R8, 0x5 ;  /* 0x0000000500087802 */ /* 0x000fe20000000f00 */
[----:B------:R-:W-:Y:S01]  /*07c0*/  UMOV UR6, 0x2406 ;  /* 0x0000240600067882 */ /* 0x000fe20000000000 */
[----:B------:R-:W-:Y:S01]  /*07d0*/  IMAD R4, R19, 0x120, R4 ;  /* 0x0000012013047824 */ /* 0x000fe200078e0204 */
[----:B------:R-:W1:Y:S01]  /*07e0*/  LDCU.128 UR8, c[0x3][0x800] ;  /* 0x00c10000ff0877ac */ /* 0x000e620008000c00 */
[----:B------:R-:W-:Y:S01]  /*07f0*/  IMAD R6, R6, 0x6, RZ ;  /* 0x0000000606067824 */ /* 0x000fe200078e02ff */
[----:B------:R-:W2:Y:S04]  /*0800*/  LDCU.128 UR12, c[0x3][0xa00] ;  /* 0x00c14000ff0c77ac */ /* 0x000ea80008000c00 */
[----:B------:R-:W-:Y:S01]  /*0810*/  IADD3 R6, PT, PT, RZ, -R6, RZ ;  /* 0x80000006ff067210 */ /* 0x000fe20007ffe0ff */
[----:B------:R-:W3:Y:S03]  /*0820*/  LDCU.128 UR16, c[0x3][0x810] ;  /* 0x00c10200ff1077ac */ /* 0x000ee60008000c00 */
[----:B------:R-:W-:Y:S01]  /*0830*/  PRMT R6, R6, 0x7710, RZ ;  /* 0x0000771006067816 */ /* 0x000fe200000000ff */
[----:B------:R-:W4:Y:S04]  /*0840*/  LDCU.128 UR20, c[0x3][0xa10] ;  /* 0x00c14200ff1477ac */ /* 0x000f280008000c00 */
[----:B------:R-:W-:Y:S01]  /*0850*/  IMAD.IADD R6, R6, 0x1, R5 ;  /* 0x0000000106067824 */ /* 0x000fe200078e0205 */
[----:B------:R-:W5:Y:S04]  /*0860*/  LDCU.128 UR28, c[0x3][0xa20] ;  /* 0x00c14400ff1c77ac */ /* 0x000f680008000c00 */
[----:B------:R-:W-:Y:S01]  /*0870*/  PRMT R5, R6, 0x5410, R19 ;  /* 0x0000541006057816 */ /* 0x000fe20000000013 */
[----:B------:R-:W5:Y:S04]  /*0880*/  LDCU.128 UR24, c[0x3][0x820] ;  /* 0x00c10400ff1877ac */ /* 0x000f680008000c00 */
[----:B------:R-:W-:-:S04]  /*0890*/  IDP.2A.LO.U16.U8 R5, R5, UR6, R8 ;  /* 0x0000000605057c26 */ /* 0x000fc80008001008 */
[----:B------:R-:W-:-:S04]  /*08a0*/  IMAD R5, R0, 0xd8, R5 ;  /* 0x000000d800057824 */ /* 0x000fc800078e0205 */
[----:B0-----:R-:W-:-:S05]  /*08b0*/  IMAD.WIDE R28, R5, 0x8, R28 ;  /* 0x00000008051c7825 */ /* 0x001fca00078e021c */
[----:B------:R-:W5:Y:S01]  /*08c0*/  LDG.E.64.CONSTANT R12, desc[UR4][R28.64+-0x28] ;  /* 0xffffd8041c0c7981 */ /* 0x000f62000c1e9b00 */
[----:B------:R-:W-:-:S03]  /*08d0*/  LOP3.LUT R5, R6, 0xffff, RZ, 0xc0, !PT ;  /* 0x0000ffff06057812 */ /* 0x000fc600078ec0ff */
[----:B------:R-:W5:Y:S02]  /*08e0*/  LDG.E.64.CONSTANT R26, desc[UR4][R28.64+-0x20] ;  /* 0xffffe0041c1a7981 */ /* 0x000f64000c1e9b00 */
[----:B------:R-:W-:Y:S01]  /*08f0*/  IMAD R4, R5, 0x30, R4 ;  /* 0x0000003005047824 */ /* 0x000fe200078e0204 */
[----:B------:R-:W-:Y:S06]  /*0900*/  BAR.SYNC.DEFER_BLOCKING 0x0 ;  /* 0x0000000000007b1d */ /* 0x000fec0000010000 */
[----:B------:R-:W5:Y:S04]  /*0910*/  LDG.E.64.CONSTANT R24, desc[UR4][R28.64+-0x10] ;  /* 0xfffff0041c187981 */ /* 0x000f68000c1e9b00 */
[----:B------:R-:W0:Y:S04]  /*0920*/  LDS.128 R8, [R4] ;  /* 0x0000000004087984 */ /* 0x000e280000000c00 */
[----:B------:R-:W1:Y:S01]  /*0930*/  LDS.64 R18, [R4+0x10] ;  /* 0x0000100004127984 */ /* 0x000e620000000a00 */
[----:B0-----:R-:W-:-:S02]  /*0940*/  DADD R20, R10, R10 ;  /* 0x000000000a147229 */ /* 0x001fc4000000000a */
[----:B------:R-:W-:Y:S02]  /*0950*/  DADD R10, R10, -R10 ;  /* 0x000000000a0a7229 */ /* 0x000fe4000000080a */
[C-C-:B-1----:R-:W-:Y:S02]  /*0960*/  DADD R16, R8.reuse, R18.reuse ;  /* 0x0000000008107229 */ /* 0x142fe40000000012 */
[----:B------:R-:W-:Y:S02]  /*0970*/  DADD R18, R8, -R18 ;  /* 0x0000000008127229 */ /* 0x000fe40000000812 */
[----:B------:R-:W-:-:S04]  /*0980*/  DMUL R20, R20, 0.5 ;  /* 0x3fe0000014147828 */ /* 0x000fc80000000000 */
[----:B------:R-:W-:Y:S02]  /*0990*/  DFMA R22, R16, UR8, RZ ;  /* 0x0000000810167c2b */ /* 0x000fe400080000ff */
[----:B--2---:R-:W-:Y:S02]  /*09a0*/  DFMA R8, R18, UR12, RZ ;  /* 0x0000000c12087c2b */ /* 0x004fe400080000ff */
[----:B---3--:R-:W-:Y:S02]  /*09b0*/  DFMA R6, R16, UR16, RZ ;  /* 0x0000001010067c2b */ /* 0x008fe400080000ff */
[C---:B----4-:R-:W-:Y:S02]  /*09c0*/  DFMA R14, R18.reuse, UR20, RZ ;  /* 0x00000014120e7c2b */ /* 0x050fe400080000ff */
[----:B-----5:R-:W-:Y:S02]  /*09d0*/  DFMA R18, R18, UR28, RZ ;  /* 0x0000001c12127c2b */ /* 0x020fe400080000ff */
[----:B------:R-:W-:-:S02]  /*09e0*/  DFMA R16, R16, UR24, RZ ;  /* 0x0000001810107c2b */ /* 0x000fc400080000ff */
[----:B------:R-:W-:Y:S02]  /*09f0*/  DFMA R22, R20, UR10, R22 ;  /* 0x0000000a14167c2b */ /* 0x000fe40008000016 */
[----:B------:R-:W-:Y:S02]  /*0a00*/  DFMA R8, R10, UR14, R8 ;  /* 0x0000000e0a087c2b */ /* 0x000fe40008000008 */
[----:B------:R-:W-:Y:S02]  /*0a10*/  DFMA R6, R20, UR18, R6 ;  /* 0x0000001214067c2b */ /* 0x000fe40008000006 */
[C---:B------:R-:W-:Y:S02]  /*0a20*/  DFMA R14, R10.reuse, UR22, R14 ;  /* 0x000000160a0e7c2b */ /* 0x040fe4000800000e */
[----:B------:R-:W-:Y:S02]  /*0a30*/  DFMA R18, R10, UR30, R18 ;  /* 0x0000001e0a127c2b */ /* 0x000fe40008000012 */
[----:B------:R-:W-:-:S02]  /*0a40*/  DFMA R20, R20, UR26, R16 ;  /* 0x0000001a14147c2b */ /* 0x000fc40008000010 */
[C-C-:B------:R-:W-:Y:S02]  /*0a50*/  DADD R10, R22.reuse, -R8.reuse ;  /* 0x00000000160a7229 */ /* 0x140fe40000000808 */
[----:B------:R-:W-:Y:S02]  /*0a60*/  DADD R22, R22, R8 ;  /* 0x0000000016167229 */ /* 0x000fe40000000008 */
[C-C-:B------:R-:W-:Y:S02]  /*0a70*/  DADD R8, R6.reuse, -R14.reuse ;  /* 0x0000000006087229 */ /* 0x140fe4000000080e */
[----:B------:R-:W-:Y:S01]  /*0a80*/  DADD R6, R6, R14 ;  /* 0x0000000006067229 */ /* 0x000fe2000000000e */
[----:B------:R-:W2:Y:S01]  /*0a90*/  LDG.E.64.CONSTANT R14, desc[UR4][R28.64] ;  /* 0x000000041c0e7981 */ /* 0x000ea2000c1e9b00 */
[C-C-:B------:R-:W-:Y:S02]  /*0aa0*/  DADD R16, R20.reuse, -R18.reuse ;  /* 0x0000000014107229 */ /* 0x140fe40000000812 */
[----:B------:R-:W-:Y:S01]  /*0ab0*/  DADD R18, R20, R18 ;  /* 0x0000000014127229 */ /* 0x000fe20000000012 */
[----:B------:R-:W3:Y:S01]  /*0ac0*/  LDG.E.64.CONSTANT R20, desc[UR4][R28.64+-0x8] ;  /* 0xfffff8041c147981 */ /* 0x000ee2000c1e9b00 */
[----:B------:R-:W-:-:S03]  /*0ad0*/  DMUL R12, R12, R22 ;  /* 0x000000160c0c7228 */ /* 0x000fc60000000000 */
[----:B------:R-:W4:Y:S01]  /*0ae0*/  LDG.E.64.CONSTANT R22, desc[UR4][R28.64+-0x18] ;  /* 0xffffe8041c167981 */ /* 0x000f22000c1e9b00 */
[----:B------:R-:W-:Y:S01]  /*0af0*/  DMUL R6, R26, R6 ;  /* 0x000000061a067228 */ /* 0x000fe20000000000 */
[----:B------:R-:W-:Y:S03]  /*0b00*/  BSSY.RECONVERGENT B0, `(.L_x_2492) ;  /* 0x000003a000007945 */ /* 0x000fe60003800200 */
[CCC-:B--2---:R-:W-:Y:S02]  /*0b10*/  DFMA R26, R14.reuse, R10.reuse, R12.reuse ;  /* 0x0000000a0e1a722b */ /* 0x1c4fe4000000000c */
[----:B------:R-:W-:Y:S02]  /*0b20*/  DFMA R14, R14, -R10, R12 ;  /* 0x8000000a0e0e722b */ /* 0x000fe4000000000c */
[CCC-:B---3--:R-:W-:Y:S02]  /*0b30*/  DFMA R10, R20.reuse, R8.reuse, R6.reuse ;  /* 0x00000008140a722b */ /* 0x1c8fe40000000006 */
[----:B------:R-:W-:-:S02]  /*0b40*/  DFMA R20, R20, -R8, R6 ;  /* 0x800000081414722b */ /* 0x000fc40000000006 */
        /* <DEDUP_REMOVED lines=8> */
[----:B----4-:R-:W-:-:S08]  /*0bd0*/  DMUL R18, R22, R18 ;  /* 0x0000001216127228 */ /* 0x010fd00000000000 */
[CCC-:B------:R-:W-:Y:S02]  /*0be0*/  DFMA R22, R24.reuse, R16.reuse, R18.reuse ;  /* 0x000000101816722b */ /* 0x1c0fe40000000012 */
[----:B------:R-:W-:-:S06]  /*0bf0*/  DFMA R16, R24, -R16, R18 ;  /* 0x800000101810722b */ /* 0x000fcc0000000012 */
[----:B------:R-:W-:Y:S02]  /*0c00*/  DFMA R14, R22, UR24, R8 ;  /* 0x00000018160e7c2b */ /* 0x000fe40008000008 */
[----:B------:R-:W-:Y:S02]  /*0c10*/  DFMA R20, R16, UR28, R20 ;  /* 0x0000001c10147c2b */ /* 0x000fe40008000014 */
[----:B------:R-:W-:Y:S02]  /*0c20*/  DFMA R26, R22, UR26, R26 ;  /* 0x0000001a161a7c2b */ /* 0x000fe4000800001a */
[----:B------:R-:W-:-:S04]  /*0c30*/  DFMA R10, R16, UR30, R10 ;  /* 0x0000001e100a7c2b */ /* 0x000fc8000800000a */
[C-C-:B------:R-:W-:Y:S02]  /*0c40*/  DADD R8, R14.reuse, R20.reuse ;  /* 0x000000000e087229 */ /* 0x140fe40000000014 */
[----:B------:R-:W-:Y:S01]  /*0c50*/  DADD R14, R14, -R20 ;  /* 0x000000000e0e7229 */ /* 0x000fe20000000814 */
[----:B------:R-:W-:Y:S06]  /*0c60*/  BAR.SYNC.DEFER_BLOCKING 0x0 ;  /* 0x0000000000007b1d */ /* 0x000fec0000010000 */
[----:B------:R-:W-:-:S07]  /*0c70*/  DADD R10, R26, R10 ;  /* 0x000000001a0a7229 */ /* 0x000fce000000000a */
[----:B------:R0:W-:Y:S04]  /*0c80*/  STS.128 [R4], R8 ;  /* 0x0000000804007388 */ /* 0x0001e80000000c00 */
        /* <DEDUP_REMOVED lines=11> */
[----:B------:R-:W-:Y:S02]  /*0d40*/  DFMA R24, R22, UR8, RZ ;  /* 0x0000000816187c2b */ /* 0x000fe400080000ff */
[--C-:B-1----:R-:W-:Y:S02]  /*0d50*/  DADD R20, R16, R10.reuse ;  /* 0x0000000010147229 */ /* 0x102fe4000000000a */
[----:B------:R-:W-:Y:S02]  /*0d60*/  DFMA R22, R22, UR10, RZ ;  /* 0x0000000a16167c2b */ /* 0x000fe400080000ff */
[----:B------:R-:W-:Y:S02]  /*0d70*/  DADD R16, R16, -R10 ;  /* 0x0000000010107229 */ /* 0x000fe4000000080a */
[C---:B------:R-:W-:Y:S02]  /*0d80*/  DFMA R10, R8.reuse, UR12, RZ ;  /* 0x0000000c080a7c2b */ /* 0x040fe400080000ff */
[----:B------:R-:W-:-:S02]  /*0d90*/  DFMA R8, R8, UR14, RZ ;  /* 0x0000000e08087c2b */ /* 0x000fc400080000ff */
[C---:B------:R-:W-:Y:S02]  /*0da0*/  DFMA R24, R20.reuse, UR16, R24 ;  /* 0x0000001014187c2b */ /* 0x040fe40008000018 */
[----:B------:R-:W-:Y:S02]  /*0db0*/  DFMA R22, R20, UR18, R22 ;  /* 0x0000001214167c2b */ /* 0x000fe40008000016 */
[C-C-:B--2---:R-:W-:Y:S02]  /*0dc0*/  DADD R20, R4.reuse, R14.reuse ;  /* 0x0000000004147229 */ /* 0x144fe4000000000e */
        /* <DEDUP_REMOVED lines=13> */
.L_x_2493:
[----:B------:R-:W-:Y:S05]  /*0ea0*/  BSYNC.RECONVERGENT B0 ;  /* 0x0000000000007941 */ /* 0x000fea0003800200 */
.L_x_2492:
        /* <DEDUP_REMOVED lines=12> */
[----:B------:R-:W-:Y:S02]  /*0f70*/  DFMA R20, R12, UR8, RZ ;  /* 0x000000080c147c2b */ /* 0x000fe400080000ff */
[----:B------:R-:W-:Y:S02]  /*0f80*/  DADD R8, R14, -R16 ;  /* 0x000000000e087229 */ /* 0x000fe40000000810 */
[----:B------:R-:W-:Y:S02]  /*0f90*/  DFMA R12, R12, UR10, RZ ;  /* 0x0000000a0c0c7c2b */ /* 0x000fe400080000ff */
[C---:B------:R-:W-:Y:S02]  /*0fa0*/  DFMA R14, R10.reuse, UR14, RZ ;  /* 0x0000000e0a0e7c2b */ /* 0x040fe400080000ff */
[----:B------:R-:W-:Y:S02]  /*0fb0*/  DFMA R10, R10, UR12, RZ ;  /* 0x0000000c0a0a7c2b */ /* 0x000fe400080000ff */
[----:B--2---:R-:W-:-:S02]  /*0fc0*/  DADD R2, R4, R6 ;  /* 0x0000000004027229 */ /* 0x004fc40000000006 */
[----:B------:R-:W-:Y:S02]  /*0fd0*/  DFMA R12, R18, UR18, R12 ;  /* 0x00000012120c7c2b */ /* 0x000fe4000800000c */
[----:B------:R-:W-:Y:S02]  /*0fe0*/  DADD R4, R4, -R6 ;  /* 0x0000000004047229 */ /* 0x000fe40000000806 */
[----:B------:R-:W-:Y:S02]  /*0ff0*/  DFMA R14, R8, UR22, R14 ;  /* 0x00000016080e7c2b */ /* 0x000fe4000800000e */
[----:B------:R-:W-:Y:S02]  /*1000*/  DFMA R20, R18, UR16, R20 ;  /* 0x0000001012147c2b */ /* 0x000fe40008000014 */
[----:B------:R-:W-:Y:S02]  /*1010*/  DFMA R10, R8, UR20, R10 ;  /* 0x00000014080a7c2b */ /* 0x000fe4000800000a */
[----:B------:R-:W-:-:S02]  /*1020*/  DFMA R12, R2, UR26, R12 ;  /* 0x0000001a020c7c2b */ /* 0x000fc4000800000c */
[----:B------:R-:W-:Y:S02]  /*1030*/  DFMA R14, R4, UR30, R14 ;  /* 0x0000001e040e7c2b */ /* 0x000fe4000800000e */
[----:B------:R-:W-:Y:S02]  /*1040*/  DFMA R20, R2, UR24, R20 ;  /* 0x0000001802147c2b */ /* 0x000fe40008000014 */
[----:B------:R-:W-:-:S04]  /*1050*/  DFMA R10, R4, UR28, R10 ;  /* 0x0000001c040a7c2b */ /* 0x000fc8000800000a */
[----:B------:R-:W-:-:S04]  /*1060*/  DADD R6, R12, R14 ;  /* 0x000000000c067229 */ /* 0x000fc8000000000e */
[C-C-:B------:R-:W-:Y:S02]  /*1070*/  DADD R18, R20.reuse, -R10.reuse ;  /* 0x0000000014127229 */ /* 0x140fe4000000080a */
[----:B------:R-:W-:-:S11]  /*1080*/  DADD R12, R20, R10 ;  /* 0x00000000140c7229 */ /* 0x000fd6000000000a */
.L_x_2495:
[----:B------:R-:W-:Y:S05]  /*1090*/  BSYNC.RECONVERGENT B0 ;  /* 0x0000000000007941 */ /* 0x000fea0003800200 */
.L_x_2494:
        /* <DEDUP_REMOVED lines=8> */
[----:B------:R-:W-:Y:S01]  /*1120*/  STG.E.64 desc[UR4][R2.64+0x90], R18 ;  /* 0x0000901202007986 */ /* 0x000fe2000c101b04 */
[----:B------:R-:W-:Y:S05]  /*1130*/  EXIT ;  /* 0x000000000000794d */ /* 0x000fea0003800000 */
.L_x_2496:
        /* <DEDUP_REMOVED lines=12> */
.L_x_3188:


//--------------------- .text._Z32massMatrixMultiplyRegisterKernelILi3ELi6ELi3EEviPKdS1_S1_S1_Pd --------------------------
	.section	.text._Z32massMatrixMultiplyRegisterKernelILi3ELi6ELi3EEviPKdS1_S1_S1_Pd,"ax",@progbits
	.align	128
        .global         _Z32massMatrixMultiplyRegisterKernelILi3ELi6ELi3EEviPKdS1_S1_S1_Pd
        .type           _Z32massMatrixMultiplyRegisterKernelILi3ELi6ELi3EEviPKdS1_S1_S1_Pd,@function
        .size           _Z32massMatrixMultiplyRegisterKernelILi3ELi6ELi3EEviPKdS1_S1_S1_Pd,(.L_x_3189 - _Z32massMatrixMultiplyRegisterKernelILi3ELi6ELi3EEviPKdS1_S1_S1_Pd)
        .other          _Z32massMatrixMultiplyRegisterKernelILi3ELi6ELi3EEviPKdS1_S1_S1_Pd,@"STO_CUDA_ENTRY STV_DEFAULT"
_Z32massMatrixMultiplyRegisterKernelILi3ELi6ELi3EEviPKdS1_S1_S1_Pd:
.text._Z32massMatrixMultiplyRegisterKernelILi3ELi6ELi3EEviPKdS1_S1_S1_Pd:
        /* <DEDUP_REMOVED lines=120> */
.L_x_2498:
[----:B------:R-:W-:Y:S05]  /*0780*/  BSYNC.RECONVERGENT B0 ;  /* 0x0000000000007941 */ /* 0x000fea0003800200 */
.L_x_2497:
        /* <DEDUP_REMOVED lines=36> */
.L_x_2500:
[----:B------:R-:W-:Y:S05]  /*09d0*/  BSYNC.RECONVERGENT B0 ;  /* 0x0000000000007941 */ /* 0x000fea0003800200 */
.L_x_2499:
        /* <DEDUP_REMOVED lines=107> */
.L_x_2502:
[----:B------:R-:W-:Y:S05]  /*1090*/  BSYNC.RECONVERGENT B0 ;  /* 0x0000000000007941 */ /* 0x000fea0003800200 */
.L_x_2501:
        /* <DEDUP_REMOVED lines=30> */
.L_x_2504:
[----:B------:R-:W-:Y:S05]  /*1280*/  BSYNC.RECONVERGENT B0 ;  /* 0x0000000000007941 */ /* 0x000fea0003800200 */
.L_x_2503:
        /* <DEDUP_REMOVED lines=9> */
.L_x_2505:
        /* <DEDUP_REMOVED lines=14> */
.L_x_3189:


//--------------------- .text._Z42massMatrixMultiplyMonolithicConstantKernelILi3ELi5ELi5EEviPKdS1_S1_S1_Pd --------------------------
	.section	.text._Z42massMatrixMultiplyMonolithicConstantKernelILi3ELi5ELi5EEviPKdS1_S1_S1_Pd,"ax",@progbits
	.align	128
        .global         _Z42massMatrixMultiplyMonolithicConstantKernelILi3ELi5ELi5EEviPKdS1_S1_S1_Pd
        .type           _Z42massMatrixMultiplyMonolithicConstantKernelILi3ELi5ELi5EEviPKdS1_S1_S1_Pd,@function
        .size           _Z42massMatrixMultiplyMonolithicConstantKernelILi3ELi5ELi5EEviPKdS1_S1_S1_Pd,(.L_x_3190 - _Z42massMatrixMultiplyMonolithicConstantKernelILi3ELi5ELi5EEviPKdS1_S1_S1_Pd)
        .other          _Z42massMatrixMultiplyMonolithicConstantKernelILi3ELi5ELi5EEviPKdS1_S1_S1_Pd,@"STO_CUDA_ENTRY STV_DEFAULT"
_Z42massMatrixMultiplyMonolithicConstantKernelILi3ELi5ELi5EEviPKdS1_S1_S1_Pd:
.text._Z42massMatrixMultiplyMonolithicConstantKernelILi3ELi5ELi5EEviPKdS1_S1_S1_Pd:
        /* <DEDUP_REMOVED lines=67> */
[----:B------:R-:W2:Y:S03]  /*0430*/  LDCU.64 UR6, c[0x3][0x70] ;  /* 0x00c00e00ff0677ac */ /* 0x000ea60008000a00 */
[----:B------:R-:W-:-:S02]  /*0440*/  DFMA R6, R12, UR10, R6 ;  /* 0x0000000a0c067c2b */ /* 0x000fc40008000006 */
[C---:B---3--:R-:W-:Y:S02]  /*0450*/  DFMA R16, R14.reuse, UR26, RZ ;  /* 0x0000001a0e107c2b */ /* 0x048fe400080000ff */
[----:B----4-:R-:W-:Y:S02]  /*0460*/  DFMA R14, R14, UR32, RZ ;  /* 0x000000200e0e7c2b */ /* 0x010fe400080000ff */
[C---:B------:R-:W-:Y:S02]  /*0470*/  DFMA R8, R12.reuse, UR22, R8 ;  /* 0x000000160c087c2b */ /* 0x040fe40008000008 */
[----:B0-----:R-:W-:Y:S02]  /*0480*/  DFMA R18, R12, UR16, R18 ;  /* 0x000000100c127c2b */ /* 0x001fe40008000012 */
[----:B------:R-:W-:Y:S02]  /*0490*/  DFMA R6, R10, UR12, R6 ;  /* 0x0000000c0a067c2b */ /* 0x000fe40008000006 */
[----:B-1----:R-:W-:-:S02]  /*04a0*/  DFMA R16, R12, UR28, R16 ;  /* 0x0000001c0c107c2b */ /* 0x002fc40008000010 */
[----:B------:R-:W-:Y:S02]  /*04b0*/  DFMA R14, R12, UR34, R14 ;  /* 0x000000220c0e7c2b */ /* 0x000fe4000800000e */
[C---:B------:R-:W-:Y:S01]  /*04c0*/  DFMA R18, R10.reuse, UR18, R18 ;  /* 0x000000120a127c2b */ /* 0x040fe20008000012 */
[----:B------:R0:W-:Y:S01]  /*04d0*/  STS.64 [R2], R6 ;  /* 0x0000000602007388 */ /* 0x0001e20000000a00 */
[C---:B------:R-:W-:Y:S02]  /*04e0*/  DFMA R8, R10.reuse, UR24, R8 ;  /* 0x000000180a087c2b */ /* 0x040fe40008000008 */
[C---:B------:R-:W-:Y:S02]  /*04f0*/  DFMA R16, R10.reuse, UR30, R16 ;  /* 0x0000001e0a107c2b */ /* 0x040fe40008000010 */
[----:B--2---:R-:W-:Y:S01]  /*0500*/  DFMA R14, R10, UR6, R14 ;  /* 0x000000060a0e7c2b */ /* 0x004fe2000800000e */
[----:B------:R0:W-:Y:S04]  /*0510*/  STS.64 [R2+0xc8], R18 ;  /* 0x0000c81202007388 */ /* 0x0001e80000000a00 */
[----:B------:R0:W-:Y:S04]  /*0520*/  STS.64 [R2+0x190], R8 ;  /* 0x0001900802007388 */ /* 0x0001e80000000a00 */
[----:B------:R0:W-:Y:S04]  /*0530*/  STS.64 [R2+0x258], R16 ;  /* 0x0002581002007388 */ /* 0x0001e80000000a00 */
[----:B------:R0:W-:Y:S02]  /*0540*/  STS.64 [R2+0x320], R14 ;  /* 0x0003200e02007388 */ /* 0x0001e40000000a00 */
.L_x_2507:
[----:B------:R-:W-:Y:S05]  /*0550*/  BSYNC.RECONVERGENT B0 ;  /* 0x0000000000007941 */ /* 0x000fea0003800200 */
.L_x_2506:
        /* <DEDUP_REMOVED lines=8> */
[----:B------:R-:W4:Y:S01]  /*05e0*/  LDCU.128 UR20, c[0x3][0x30] ;  /* 0x00c00600ff1477ac */ /* 0x000f220008000c00 */
[----:B------:R-:W2:Y:S01]  /*05f0*/  LDCU.128 UR24, c[0x3][0x40] ;  /* 0x00c00800ff1877ac */ /* 0x000ea20008000c00 */
[----:B------:R-:W2:Y:S01]  /*0600*/  LDCU.128 UR32, c[0x3][0x60] ;  /* 0x00c00c00ff2077ac */ /* 0x000ea20008000c00 */
[----:B------:R-:W0:Y:S01]  /*0610*/  LDCU.128 UR16, c[0x3][0x20] ;  /* 0x00c00400ff1077ac */ /* 0x000e220008000c00 */
[----:B------:R-:W0:Y:S01]  /*0620*/  LDCU.128 UR28, c[0x3][0x50] ;  /* 0x00c00a00ff1c77ac */ /* 0x000e220008000c00 */
[----:B------:R-:W3:Y:S01]  /*0630*/  LDCU.64 UR6, c[0x3][0x70] ;  /* 0x00c00e00ff0677ac */ /* 0x000ee20008000a00 */
[----:B-1----:R-:W-:-:S02]  /*0640*/  DFMA R12, R10, UR8, RZ ;  /* 0x000000080a0c7c2b */ /* 0x002fc400080000ff */
[C---:B----4-:R-:W-:Y:S02]  /*0650*/  DFMA R14, R10.reuse, UR20, RZ ;  /* 0x000000140a0e7c2b */ /* 0x050fe400080000ff */
[C---:B--2---:R-:W-:Y:S02]  /*0660*/  DFMA R18, R10.reuse, UR14, RZ ;  /* 0x0000000e0a127c2b */ /* 0x044fe400080000ff */
[C---:B------:R-:W-:Y:S02]  /*0670*/  DFMA R16, R10.reuse, UR26, RZ ;  /* 0x0000001a0a107c2b */ /* 0x040fe400080000ff */
[----:B------:R-:W-:Y:S02]  /*0680*/  DFMA R10, R10, UR32, RZ ;  /* 0x000000200a0a7c2b */ /* 0x000fe400080000ff */
[C---:B0-----:R-:W-:Y:S02]  /*0690*/  DFMA R12, R8.reuse, UR10, R12 ;  /* 0x0000000a080c7c2b */ /* 0x041fe4000800000c */
[----:B------:R-:W-:-:S02]  /*06a0*/  DFMA R14, R8, UR22, R14 ;  /* 0x00000016080e7c2b */ /* 0x000fc4000800000e */
[C---:B------:R-:W-:Y:S02]  /*06b0*/  DFMA R18, R8.reuse, UR16, R18 ;  /* 0x0000001008127c2b */ /* 0x040fe40008000012 */
[C---:B------:R-:W-:Y:S02]  /*06c0*/  DFMA R16, R8.reuse, UR28, R16 ;  /* 0x0000001c08107c2b */ /* 0x040fe40008000010 */
[----:B------:R-:W-:Y:S02]  /*06d0*/  DFMA R10, R8, UR34, R10 ;  /* 0x00000022080a7c2b */ /* 0x000fe4000800000a */
[C---:B---3--:R-:W-:Y:S02]  /*06e0*/  DFMA R12, R6.reuse, UR12, R12 ;  /* 0x0000000c060c7c2b */ /* 0x048fe4000800000c */
[C---:B------:R-:W-:Y:S02]  /*06f0*/  DFMA R18, R6.reuse, UR18, R18 ;  /* 0x0000001206127c2b */ /* 0x040fe40008000012 */
[----:B------:R-:W-:-:S02]  /*0700*/  DFMA R14, R6, UR24, R14 ;  /* 0x00000018060e7c2b */ /* 0x000fc4000800000e */
[C---:B------:R-:W-:Y:S01]  /*0710*/  DFMA R16, R6.reuse, UR30, R16 ;  /* 0x0000001e06107c2b */ /* 0x040fe20008000010 */
[----:B------:R1:W-:Y:S01]  /*0720*/  STS.64 [R3], R12 ;  /* 0x0000000c03007388 */ /* 0x0003e20000000a00 */
[----:B------:R-:W-:-:S03]  /*0730*/  DFMA R10, R6, UR6, R10 ;  /* 0x00000006060a7c2b */ /* 0x000fc6000800000a */
[----:B------:R1:W-:Y:S04]  /*0740*/  STS.64 [R3+0x28], R18 ;  /* 0x0000281203007388 */ /* 0x0003e80000000a00 */
[----:B------:R1:W-:Y:S04]  /*0750*/  STS.64 [R3+0x50], R14 ;  /* 0x0000500e03007388 */ /* 0x0003e80000000a00 */
[----:B------:R1:W-:Y:S04]  /*0760*/  STS.64 [R3+0x78], R16 ;  /* 0x0000781003007388 */ /* 0x0003e80000000a00 */
[----:B------:R1:W-:Y:S02]  /*0770*/  STS.64 [R3+0xa0], R10 ;  /* 0x0000a00a03007388 */ /* 0x0003e40000000a00 */
.L_x_2509:
[----:B------:R-:W-:Y:S05]  /*0780*/  BSYNC.RECONVERGENT B0 ;  /* 0x0000000000007941 */ /* 0x000fea0003800200 */
.L_x_2508:
[----:B------:R-:W-:Y:S01]  /*0790*/  BAR.SYNC.DEFER_BLOCKING 0x0 ;  /* 0x0000000000007b1d */ /* 0x000fe20000010000 */
[----:B0-----:R-:W-:-:S05]  /*07a0*/  CS2R R6, SRZ ;  /* 0x0000000000067805 */ /* 0x001fca000001ff00 */
[----:B------:R-:W0:Y:S01]  /*07b0*/  LDCU.64 UR12, c[0x3][0x18] ;  /* 0x00c00300ff0c77ac */ /* 0x000e220008000a00 */
[----:B------:R-:W2:Y:S01]  /*07c0*/  @!P0 LDG.E.64.CONSTANT R6, desc[UR4][R28.64+0x8] ;  /* 0x000008041c068981 */ /* 0x000ea2000c1e9b00 */
[----:B------:R-:W3:Y:S01]  /*07d0*/  LDCU.64 UR24, c[0x3][0x48] ;  /* 0x00c00900ff1877ac */ /* 0x000ee20008000a00 */
[----:B------:R-:W4:Y:S01]  /*07e0*/  LDCU.128 UR8, c[0x3][URZ] ;  /* 0x00c00000ff0877ac */ /* 0x000f220008000c00 */
[----:B------:R-:W3:Y:S01]  /*07f0*/  LDCU.128 UR20, c[0x3][0x30] ;  /* 0x00c00600ff1477ac */ /* 0x000ee20008000c00 */
[----:B------:R-:W3:Y:S01]  /*0800*/  LDCU.128 UR32, c[0x3][0x60] ;  /* 0x00c00c00ff2077ac */ /* 0x000ee20008000c00 */
[----:B------:R-:W4:Y:S01]  /*0810*/  LDS.64 R8, [R26] ;  /* 0x000000001a087984 */ /* 0x000f220000000a00 */
[----:B------:R-:W3:Y:S03]  /*0820*/  LDCU.128 UR16, c[0x3][0x20] ;  /* 0x00c00400ff1077ac */ /* 0x000ee60008000c00 */
[----:B------:R-:W3:Y:S01]  /*0830*/  LDS.64 R22, [R26+0x8] ;  /* 0x000008001a167984 */ /* 0x000ee20000000a00 */
[----:B------:R-:W3:Y:S03]  /*0840*/  LDCU.128 UR28, c[0x3][0x50] ;  /* 0x00c00a00ff1c77ac */ /* 0x000ee60008000c00 */
[----:B-1----:R-:W1:Y:S01]  /*0850*/  LDS.64 R18, [R26+0x10] ;  /* 0x000010001a127984 */ /* 0x002e620000000a00 */
[----:B------:R-:W1:Y:S01]  /*0860*/  LDCU.64 UR6, c[0x3][0x10] ;  /* 0x00c00200ff0677ac */ /* 0x000e620008000a00 */
[----:B-----5:R-:W-:Y:S01]  /*0870*/  CS2R R10, SRZ ;  /* 0x00000000000a7805 */ /* 0x020fe2000001ff00 */
[----:B------:R-:W1:Y:S05]  /*0880*/  LDCU.64 UR14, c[0x3][0x40] ;  /* 0x00c00800ff0e77ac */ /* 0x000e6a0008000a00 */
[----:B------:R-:W2:Y:S01]  /*0890*/  @!P0 LDG.E.64.CONSTANT R10, desc[UR4][R28.64+0x18] ;  /* 0x000018041c0a8981 */ /* 0x000ea2000c1e9b00 */
[----:B------:R-:W1:Y:S01]  /*08a0*/  LDCU.64 UR26, c[0x3][0x70] ;  /* 0x00c00e00ff1a77ac */ /* 0x000e620008000a00 */
[----:B----4-:R-:W-:-:S02]  /*08b0*/  DFMA R12, R8, UR8, RZ ;  /* 0x00000008080c7c2b */ /* 0x010fc400080000ff */
[C---:B0-----:R-:W-:Y:S02]  /*08c0*/  DFMA R20, R8.reuse, UR12, RZ ;  /* 0x0000000c08147c2b */ /* 0x041fe400080000ff */
[C---:B---3--:R-:W-:Y:S02]  /*08d0*/  DFMA R14, R8.reuse, UR20, RZ ;  /* 0x00000014080e7c2b */ /* 0x048fe400080000ff */
[C---:B------:R-:W-:Y:S02]  /*08e0*/  DFMA R16, R8.reuse, UR24, RZ ;  /* 0x0000001808107c2b */ /* 0x040fe400080000ff */
[----:B------:R-:W-:Y:S02]  /*08f0*/  DFMA R8, R8, UR32, RZ ;  /* 0x0000002008087c2b */ /* 0x000fe400080000ff */
[C---:B------:R-:W-:Y:S02]  /*0900*/  DFMA R12, R22.reuse, UR10, R12 ;  /* 0x0000000a160c7c2b */ /* 0x040fe4000800000c */
[----:B------:R-:W-:-:S02]  /*0910*/  DFMA R20, R22, UR16, R20 ;  /* 0x0000001016147c2b */ /* 0x000fc40008000014 */
[C---:B------:R-:W-:Y:S02]  /*0920*/  DFMA R14, R22.reuse, UR22, R14 ;  /* 0x00000016160e7c2b */ /* 0x040fe4000800000e */
[C---:B------:R-:W-:Y:S02]  /*0930*/  DFMA R16, R22.reuse, UR28, R16 ;  /* 0x0000001c16107c2b */ /* 0x040fe40008000010 */
[----:B------:R-:W-:Y:S01]  /*0940*/  DFMA R22, R22, UR34, R8 ;  /* 0x0000002216167c2b */ /* 0x000fe20008000008 */
[----:B------:R-:W-:Y:S01]  /*0950*/  CS2R R8, SRZ ;  /* 0x0000000000087805 */ /* 0x000fe2000001ff00 */
[----:B-1----:R-:W-:-:S05]  /*0960*/  DFMA R12, R18, UR6, R12 ;  /* 0x00000006120c7c2b */ /* 0x002fca000800000c */
[----:B------:R-:W3:Y:S03]  /*0970*/  @!P0 LDG.E.64.CONSTANT R8, desc[UR4][R28.64+0x10] ;  /* 0x000010041c088981 */ /* 0x000ee6000c1e9b00 */
[----:B------:R-:W-:Y:S01]  /*0980*/  DMUL R4, R12, R4 ;  /* 0x000000040c047228 */ /* 0x000fe20000000000 */
[----:B------:R-:W-:-:S06]  /*0990*/  CS2R R12, SRZ ;  /* 0x00000000000c7805 */ /* 0x000fcc000001ff00 */
[----:B------:R-:W4:Y:S01]  /*09a0*/  @!P0 LDG.E.64.CONSTANT R12, desc[UR4][R28.64+0x20] ;  /* 0x000020041c0c8981 */ /* 0x000f22000c1e9b00 */
[C---:B------:R-:W-:Y:S02]  /*09b0*/  DFMA R20, R18.reuse, UR18, R20 ;  /* 0x0000001212147c2b */ /* 0x040fe40008000014 */
[C---:B------:R-:W-:Y:S02]  /*09c0*/  DFMA R14, R18.reuse, UR14, R14 ;  /* 0x0000000e120e7c2b */ /* 0x040fe4000800000e */
[C---:B------:R-:W-:Y:S02]  /*09d0*/  DFMA R16, R18.reuse, UR30, R16 ;  /* 0x0000001e12107c2b */ /* 0x040fe40008000010 */
[----:B------:R-:W-:Y:S02]  /*09e0*/  DFMA R18, R18, UR26, R22 ;  /* 0x0000001a12127c2b */ /* 0x000fe40008000016 */
[C---:B------:R-:W-:Y:S02]  /*09f0*/  DFMA R22, R4.reuse, UR10, RZ ;  /* 0x0000000a04167c2b */ /* 0x040fe400080000ff */
[----:B------:R-:W-:Y:S01]  /*0a00*/  DFMA R24, R4, UR6, RZ ;  /* 0x0000000604187c2b */ /* 0x000fe200080000ff */
[----:B------:R-:W-:Y:S01]  /*0a10*/  BSSY.RECONVERGENT B0, `(.L_x_2510) ;  /* 0x000002e000007945 */ /* 0x000fe20003800200 */
[----:B--2---:R-:W-:-:S02]  /*0a20*/  DMUL R6, R20, R6 ;  /* 0x0000000614067228 */ /* 0x004fc40000000000 */
[----:B------:R-:W-:-:S06]  /*0a30*/  DFMA R20, R4, UR8, RZ ;  /* 0x0000000804147c2b */ /* 0x000fcc00080000ff */
[C---:B------:R-:W-:Y:S02]  /*0a40*/  DFMA R22, R6.reuse, UR16, R22 ;  /* 0x0000001006167c2b */ /* 0x040fe40008000016 */
[C---:B------:R-:W-:Y:S02]  /*0a50*/  DFMA R20, R6.reuse, UR12, R20 ;  /* 0x0000000c06147c2b */ /* 0x040fe40008000014 */
[----:B------:R-:W-:Y:S02]  /*0a60*/  DFMA R24, R6, UR18, R24 ;  /* 0x0000001206187c2b */ /* 0x000fe40008000018 */
[----:B------:R-:W-:Y:S02]  /*0a70*/  DMUL R10, R16, R10 ;  /* 0x0000000a100a7228 */ /* 0x000fe40000000000 */
[----:B---3--:R-:W-:-:S08]  /*0a80*/  DMUL R8, R14, R8 ;  /* 0x000000080e087228 */ /* 0x008fd00000000000 */
[C---:B------:R-:W-:Y:S02]  /*0a90*/  DFMA R20, R8.reuse, UR20, R20 ;  /* 0x0000001408147c2b */ /* 0x040fe40008000014 */
[C---:B------:R-:W-:Y:S02]  /*0aa0*/  DFMA R22, R8.reuse, UR22, R22 ;  /* 0x0000001608167c2b */ /* 0x040fe40008000016 */
[----:B------:R-:W-:Y:S02]  /*0ab0*/  DFMA R24, R8, UR14, R24 ;  /* 0x0000000e08187c2b */ /* 0x000fe40008000018 */
[----:B----4-:R-:W-:Y:S02]  /*0ac0*/  DMUL R12, R18, R12 ;  /* 0x0000000c120c7228 */ /* 0x010fe40000000000 */
[C---:B------:R-:W-:Y:S02]  /*0ad0*/  DFMA R20, R10.reuse, UR24, R20 ;  /* 0x000000180a147c2b */ /* 0x040fe40008000014 */
[----:B------:R-:W-:-:S02]  /*0ae0*/  DFMA R22, R10, UR28, R22 ;  /* 0x0000001c0a167c2b */ /* 0x000fc40008000016 */
[----:B------:R-:W-:-:S04]  /*0af0*/  DFMA R24, R10, UR30, R24 ;  /* 0x0000001e0a187c2b */ /* 0x000fc80008000018 */
[C---:B------:R-:W-:Y:S02]  /*0b00*/  DFMA R20, R12.reuse, UR32, R20 ;  /* 0x000000200c147c2b */ /* 0x040fe40008000014 */
[C---:B------:R-:W-:Y:S02]  /*0b10*/  DFMA R22, R12.reuse, UR34, R22 ;  /* 0x000000220c167c2b */ /* 0x040fe40008000016 */
[----:B------:R-:W-:-:S03]  /*0b20*/  DFMA R24, R12, UR26, R24 ;  /* 0x0000001a0c187c2b */ /* 0x000fc60008000018 */
[----:B------:R0:W-:Y:S04]  /*0b30*/  STS.64 [R26], R20 ;  /* 0x000000141a007388 */ /* 0x0001e80000000a00 */
        /* <DEDUP_REMOVED lines=9> */
[----:B0-----:R-:W-:-:S02]  /*0bd0*/  DFMA R22, R20, UR8, RZ ;  /* 0x0000000814167c2b */ /* 0x001fc400080000ff */
[C---:B------:R-:W-:Y:S02]  /*0be0*/  DFMA R18, R20.reuse, UR10, RZ ;  /* 0x0000000a14127c2b */ /* 0x040fe400080000ff */
[----:B------:R-:W-:-:S04]  /*0bf0*/  DFMA R20, R20, UR6, RZ ;  /* 0x0000000614147c2b */ /* 0x000fc800080000ff */
[C---:B-1----:R-:W-:Y:S02]  /*0c00*/  DFMA R22, R10.reuse, UR12, R22 ;  /* 0x0000000c0a167c2b */ /* 0x042fe40008000016 */
[C---:B------:R-:W-:Y:S02]  /*0c10*/  DFMA R18, R10.reuse, UR16, R18 ;  /* 0x000000100a127c2b */ /* 0x040fe40008000012 */
[----:B------:R-:W-:-:S04]  /*0c20*/  DFMA R20, R10, UR18, R20 ;  /* 0x000000120a147c2b */ /* 0x000fc80008000014 */
[C---:B--2---:R-:W-:Y:S02]  /*0c30*/  DFMA R22, R12.reuse, UR20, R22 ;  /* 0x000000140c167c2b */ /* 0x044fe40008000016 */
[C---:B------:R-:W-:Y:S02]  /*0c40*/  DFMA R18, R12.reuse, UR22, R18 ;  /* 0x000000160c127c2b */ /* 0x040fe40008000012 */
[----:B------:R-:W-:-:S04]  /*0c50*/  DFMA R20, R12, UR14, R20 ;  /* 0x0000000e0c147c2b */ /* 0x000fc80008000014 */
[C---:B---3--:R-:W-:Y:S02]  /*0c60*/  DFMA R22, R14.reuse, UR24, R22 ;  /* 0x000000180e167c2b */ /* 0x048fe40008000016 */
[C---:B------:R-:W-:Y:S02]  /*0c70*/  DFMA R18, R14.reuse, UR28, R18 ;  /* 0x0000001c0e127c2b */ /* 0x040fe40008000012 */
[----:B------:R-:W-:-:S04]  /*0c80*/  DFMA R20, R14, UR30, R20 ;  /* 0x0000001e0e147c2b */ /* 0x000fc80008000014 */
[C---:B----4-:R-:W-:Y:S02]  /*0c90*/  DFMA R22, R16.reuse, UR32, R22 ;  /* 0x0000002010167c2b */ /* 0x050fe40008000016 */
[C---:B------:R-:W-:Y:S02]  /*0ca0*/  DFMA R18, R16.reuse, UR34, R18 ;  /* 0x0000002210127c2b */ /* 0x040fe40008000012 */
[----:B------:R-:W-:-:S03]  /*0cb0*/  DFMA R20, R16, UR26, R20 ;  /* 0x0000001a10147c2b */ /* 0x000fc60008000014 */
[----:B------:R1:W-:Y:S04]  /*0cc0*/  STS.64 [R3], R22 ;  /* 0x0000001603007388 */ /* 0x0003e80000000a00 */
[----:B------:R1:W-:Y:S04]  /*0cd0*/  STS.64 [R3+0x28], R18 ;  /* 0x0000281203007388 */ /* 0x0003e80000000a00 */
[----:B------:R1:W-:Y:S02]  /*0ce0*/  STS.64 [R3+0x50], R20 ;  /* 0x0000501403007388 */ /* 0x0003e40000000a00 */
.L_x_2511:
[----:B------:R-:W-:Y:S05]  /*0cf0*/  BSYNC.RECONVERGENT B0 ;  /* 0x0000000000007941 */ /* 0x000fea0003800200 */
.L_x_2510:
        /* <DEDUP_REMOVED lines=8> */
[----:B------:R-:W4:Y:S04]  /*0d80*/  LDS.64 R4, [R2+0x258] ;  /* 0x0002580002047984 */ /* 0x000f280000000a00 */
[----:B------:R-:W5:Y:S01]  /*0d90*/  LDS.64 R8, [R2+0x320] ;  /* 0x0003200002087984 */ /* 0x000f620000000a00 */
[----:B-1----:R-:W-:-:S02]  /*0da0*/  DFMA R14, R10, UR8, RZ ;  /* 0x000000080a0e7c2b */ /* 0x002fc400080000ff */
[C---:B------:R-:W-:Y:S02]  /*0db0*/  DFMA R16, R10.reuse, UR10, RZ ;  /* 0x0000000a0a107c2b */ /* 0x040fe400080000ff */
[----:B------:R-:W-:-:S04]  /*0dc0*/  DFMA R10, R10, UR6, RZ ;  /* 0x000000060a0a7c2b */ /* 0x000fc800080000ff */
        /* <DEDUP_REMOVED lines=8> */
[----:B------:R-:W-:-:S04]  /*0e50*/  DFMA R10, R4, UR30, R10 ;  /* 0x0000001e040a7c2b */ /* 0x000fc8000800000a */
[C---:B-----5:R-:W-:Y:S02]  /*0e60*/  DFMA R4, R8.reuse, UR32, R14 ;  /* 0x0000002008047c2b */ /* 0x060fe4000800000e */
[C---:B------:R-:W-:Y:S02]  /*0e70*/  DFMA R6, R8.reuse, UR34, R16 ;  /* 0x0000002208067c2b */ /* 0x040fe40008000010 */
[----:B------:R-:W-:-:S11]  /*0e80*/  DFMA R8, R8, UR26, R10 ;  /* 0x0000001a08087c2b */ /* 0x000fd6000800000a */
.L_x_2513:
[----:B------:R-:W-:Y:S05]  /*0e90*/  BSYNC.RECONVERGENT B0 ;  /* 0x0000000000007941 */ /* 0x000fea0003800200 */
.L_x_2512:
        /* <DEDUP_REMOVED lines=9> */
.L_x_2514:
        /* <DEDUP_REMOVED lines=13> */
.L_x_3190:


//--------------------- .text._Z40massMatrixMultiplyMonolithicGlobalKernelILi3ELi5ELi5EEviPKdS1_S1_S1_Pd --------------------------
	.section	.text._Z40massMatrixMultiplyMonolithicGlobalKernelILi3ELi5ELi5EEviPKdS1_S1_S1_Pd,"ax",@progbits
	.align	128
        .global         _Z40massMatrixMultiplyMonolithicGlobalKernelILi3ELi5ELi5EEviPKdS1_S1_S1_Pd
        .type           _Z40massMatrixMultiplyMonolithicGlobalKernelILi3ELi5ELi5EEviPKdS1_S1_S1_Pd,@function
        .size           _Z40massMatrixMultiplyMonolithicGlobalKernelILi3ELi5ELi5EEviPKdS1_S1_S1_Pd,(.L_x_3191 - _Z40massMatrixMultiplyMonolithicGlobalKernelILi3ELi5ELi5EEviPKdS1_S1_S1_Pd)
        .other          _Z40massMatrixMultiplyMonolithicGlobalKernelILi3ELi5ELi5EEviPKdS1_S1_S1_Pd,@"STO_CUDA_ENTRY STV_DEFAULT"
_Z40massMatrixMultiplyMonolithicGlobalKernelILi3ELi5ELi5EEviPKdS1_S1_S1_Pd:
.text._Z40massMatrixMultiplyMonolithicGlobalKernelILi3ELi5ELi5EEviPKdS1_S1_S1_Pd:
[----:B------:R-:W-:Y:S01]  /*0000*/  LDC R1, c[0x0][0x37c] ;  /* 0x0000df00ff017b82 */ /* 0x000fe20000000800 */
[----:B------:R-:W0:Y:S01]  /*0010*/  S2R R0, SR_TID.X ;  /* 0x0000000000007919 */ /* 0x000e220000002100 */
[----:B------:R-:W1:Y:S06]  /*0020*/  LDCU UR4, c[0x0][0x380] ;  /* 0x00007000ff0477ac */ /* 0x000e6c0008000800 */
[----:B------:R-:W2:Y:S01]  /*0030*/  LDC.64 R8, c[0x0][0x388] ;  /* 0x0000e200ff087b82 */ /* 0x000ea20000000a00 */
[----:B------:R-:W-:Y:S01]  /*0040*/  BSSY.RECONVERGENT B0, `(.L_x_2515) ;  /* 0x000004b000007945 */ /* 0x000fe20003800200 */
[----:B------:R-:W3:Y:S01]  /*0050*/  S2R R12, SR_TID.Y ;  /* 0x00000000000c7919 */ /* 0x000ee20000002200 */
[----:B------:R-:W3:Y:S05]  /*0060*/  S2R R3, SR_CTAID.X ;  /* 0x0000000000037919 */ /* 0x000eea0000002500 */
[----:B------:R-:W4:Y:S01]  /*0070*/  LDC.64 R30, c[0x0][0x390] ;  /* 0x0000e400ff1e7b82 */ /* 0x000f220000000a00 */
[----:B------:R-:W5:Y:S01]  /*0080*/  S2R R5, SR_CgaCtaId ;  /* 0x0000000000057919 */ /* 0x000f620000008800 */
[----:B0-----:R-:W-:-:S02]  /*0090*/  LOP3.LUT R2, R0, 0xffff, RZ, 0xc0, !PT ;  /* 0x0000ffff00027812 */ /* 0x001fc400078ec0ff */
[----:B------:R-:W-:-:S04]  /*00a0*/  PRMT R10, R0, 0x9910, RZ ;  /* 0x00009910000a7816 */ /* 0x000fc800000000ff */
[----:B------:R-:W-:Y:S01]  /*00b0*/  BAR.SYNC.DEFER_BLOCKING 0x0 ;  /* 0x0000000000007b1d */ /* 0x000fe20000010000 */
[----:B------:R-:W-:Y:S01]  /*00c0*/  ISETP.GT.U32.AND P1, PT, R0, 0x8, PT ;  /* 0x000000080000780c */ /* 0x000fe20003f24070 */
[----:B------:R-:W-:Y:S02]  /*00d0*/  IMAD R4, R2, 0x5556, RZ ;  /* 0x0000555602047824 */ /* 0x000fe400078e02ff */
[----:B------:R-:W-:Y:S02]  /*00e0*/  IMAD R10, R10, 0xab, RZ ;  /* 0x000000ab0a0a7824 */ /* 0x000fe400078e02ff */
[----:B---3--:R-:W-:Y:S01]  /*00f0*/  IMAD R3, R3, 0x5, R12 ;  /* 0x0000000503037824 */ /* 0x008fe200078e020c */
[----:B------:R-:W-:Y:S02]  /*0100*/  SHF.R.U32.HI R4, RZ, 0x10, R4 ;  /* 0x00000010ff047819 */ /* 0x000fe40000011604 */
[----:B------:R-:W-:Y:S01]  /*0110*/  LOP3.LUT R10, R10, 0xffff, RZ, 0xc0, !PT ;  /* 0x0000ffff0a0a7812 */ /* 0x000fe200078ec0ff */
[C---:B------:R-:W-:Y:S01]  /*0120*/  IMAD R51, R3.reuse, 0x19, R0 ;  /* 0x0000001903337824 */ /* 0x040fe200078e0200 */
[----:B-1----:R-:W-:Y:S01]  /*0130*/  ISETP.GE.AND P0, PT, R3, UR4, PT ;  /* 0x0000000403007c0c */ /* 0x002fe2000bf06270 */
[----:B------:R-:W0:Y:S01]  /*0140*/  LDCU.64 UR4, c[0x0][0x358] ;  /* 0x00006b00ff0477ac */ /* 0x000e220008000a00 */
[----:B------:R-:W-:Y:S01]  /*0150*/  PRMT R6, R4, 0x9910, RZ ;  /* 0x0000991004067816 */ /* 0x000fe200000000ff */
[----:B------:R-:W-:Y:S01]  /*0160*/  IMAD R51, R51, 0x5, RZ ;  /* 0x0000000533337824 */ /* 0x000fe200078e02ff */
[----:B------:R-:W-:-:S02]  /*0170*/  MOV R4, 0x400 ;  /* 0x0000040000047802 */ /* 0x000fc40000000f00 */
[----:B------:R-:W-:Y:S02]  /*0180*/  SHF.R.U32.HI R29, RZ, 0x9, R10 ;  /* 0x00000009ff1d7819 */ /* 0x000fe4000001160a */
[----:B-----5:R-:W-:Y:S01]  /*0190*/  LEA R5, R5, R4, 0x18 ;  /* 0x0000000405057211 */ /* 0x020fe200078ec0ff */
[----:B------:R-:W-:Y:S01]  /*01a0*/  IMAD R4, R6, 0x3, RZ ;  /* 0x0000000306047824 */ /* 0x000fe200078e02ff */
[----:B------:R-:W-:Y:S01]  /*01b0*/  LOP3.LUT R29, R29, 0xffff, RZ, 0xc0, !PT ;  /* 0x0000ffff1d1d7812 */ /* 0x000fe200078ec0ff */
[----:B------:R-:W1:Y:S02]  /*01c0*/  LDC.64 R6, c[0x0][0x390] ;  /* 0x0000e400ff067b82 */ /* 0x000e640000000a00 */
[----:B------:R-:W-:Y:S02]  /*01d0*/  IMAD.MOV R53, RZ, RZ, -R4 ;  /* 0x000000ffff357224 */ /* 0x000fe400078e0a04 */
[----:B------:R-:W-:Y:S02]  /*01e0*/  IMAD R4, R12, 0x3e8, R5 ;  /* 0x000003e80c047824 */ /* 0x000fe400078e0205 */
[----:B------:R-:W-:Y:S01]  /*01f0*/  @!P0 IMAD R5, R3, 0x1b, R0 ;  /* 0x0000001b03058824 */ /* 0x000fe200078e0200 */
[----:B------:R-:W-:Y:S01]  /*0200*/  PRMT R53, R53, 0x7710, RZ ;  /* 0x0000771035357816 */ /* 0x000fe200000000ff */
[----:B------:R-:W3:Y:S01]  /*0210*/  @!P0 LDC.64 R54, c[0x0][0x3a0] ;  /* 0x0000e800ff368b82 */ /* 0x000ee20000000a00 */
[----:B------:R-:W-:-:S03]  /*0220*/  IMAD R28, R29, 0x28, R4 ;  /* 0x000000281d1c7824 */ /* 0x000fc600078e0204 */
[----:B------:R-:W-:-:S05]  /*0230*/  IMAD.IADD R53, R53, 0x1, R0 ;  /* 0x0000000135357824 */ /* 0x000fca00078e0200 */
[----:B------:R-:W-:Y:S01]  /*0240*/  LOP3.LUT R53, R53, 0xffff, RZ, 0xc0, !PT ;  /* 0x0000ffff35357812 */ /* 0x000fe200078ec0ff */
[----:B---3--:R-:W-:-:S04]  /*0250*/  @!P0 IMAD.WIDE R54, R5, 0x8, R54 ;  /* 0x0000000805368825 */ /* 0x008fc800078e0236 */
[----:B------:R-:W-:Y:S01]  /*0260*/  IMAD R5, R53, 0x8, R28 ;  /* 0x0000000835057824 */ /* 0x000fe200078e021c */
[----:B012-4-:R-:W-:Y:S06]  /*0270*/  @P1 BRA `(.L_x_2516) ;  /* 0x00000000009c1947 */ /* 0x017fec0003800000 */
[----:B------:R-:W0:Y:S01]  /*0280*/  LDC.64 R48, c[0x0][0x390] ;  /* 0x0000e400ff307b82 */ /* 0x000e220000000a00 */
[----:B------:R-:W2:Y:S04]  /*0290*/  @!P0 LDG.E.64.CONSTANT R32, desc[UR4][R54.64] ;  /* 0x0000000436208981 */ /* 0x000ea8000c1e9b00 */
[----:B------:R-:W3:Y:S04]  /*02a0*/  @!P0 LDG.E.64.CONSTANT R46, desc[UR4][R54.64+0x48] ;  /* 0x00004804362e8981 */ /* 0x000ee8000c1e9b00 */
[----:B------:R-:W4:Y:S04]  /*02b0*/  @!P0 LDG.E.64.CONSTANT R44, desc[UR4][R54.64+0x90] ;  /* 0x00009004362c8981 */ /* 0x000f28000c1e9b00 */
[----:B0-----:R-:W2:Y:S04]  /*02c0*/  LDG.E.64.CONSTANT R14, desc[UR4][R48.64] ;  /* 0x00000004300e7981 */ /* 0x001ea8000c1e9b00 */
[----:B------:R-:W5:Y:S04]  /*02d0*/  LDG.E.64.CONSTANT R18, desc[UR4][R48.64+0x18] ;  /* 0x0000180430127981 */ /* 0x000f68000c1e9b00 */
        /* <DEDUP_REMOVED lines=13> */
[C---:B-----5:R-:W-:Y:S02]  /*03b0*/  DFMA R18, R32.reuse, R18, RZ ;  /* 0x000000122012722b */ /* 0x060fe400000000ff */
[C---:B---3--:R-:W-:Y:S02]  /*03c0*/  DFMA R22, R32.reuse, R22, RZ ;  /* 0x000000162016722b */ /* 0x048fe400000000ff */
[C---:B----4-:R-:W-:Y:S02]  /*03d0*/  DFMA R26, R32.reuse, R26, RZ ;  /* 0x0000001a201a722b */ /* 0x050fe400000000ff */
[----:B------:R-:W-:Y:S01]  /*03e0*/  DFMA R32, R32, R34, RZ ;  /* 0x000000222020722b */ /* 0x000fe200000000ff */
[----:B------:R-:W2:Y:S01]  /*03f0*/  LDG.E.64.CONSTANT R34, desc[UR4][R48.64+0x10] ;  /* 0x0000100430227981 */ /* 0x000ea2000c1e9b00 */
        /* <DEDUP_REMOVED lines=8> */
[C---:B------:R-:W-:Y:S01]  /*0480*/  DFMA R24, R44.reuse, R42, R24 ;  /* 0x0000002a2c18722b */ /* 0x040fe20000000018 */
[----:B------:R0:W-:Y:S04]  /*0490*/  STS.64 [R5+0xc8], R12 ;  /* 0x0000c80c05007388 */ /* 0x0001e80000000a00 */
[----:B------:R0:W-:Y:S04]  /*04a0*/  STS.64 [R5+0x190], R16 ;  /* 0x0001901005007388 */ /* 0x0001e80000000a00 */
[----:B------:R0:W-:Y:S04]  /*04b0*/  STS.64 [R5+0x258], R20 ;  /* 0x0002581405007388 */ /* 0x0001e80000000a00 */
[----:B------:R0:W-:Y:S01]  /*04c0*/  STS.64 [R5+0x320], R24 ;  /* 0x0003201805007388 */ /* 0x0001e20000000a00 */
[----:B--2---:R-:W-:-:S07]  /*04d0*/  DFMA R10, R44, R34, R10 ;  /* 0x000000222c0a722b */ /* 0x004fce000000000a */
[----:B------:R0:W-:Y:S04]  /*04e0*/  STS.64 [R5], R10 ;  /* 0x0000000a05007388 */ /* 0x0001e80000000a00 */
.L_x_2516:
[----:B------:R-:W-:Y:S05]  /*04f0*/  BSYNC.RECONVERGENT B0 ;  /* 0x0000000000007941 */ /* 0x000fea0003800200 */
.L_x_2515:
[----:B0-----:R-:W-:Y:S02]  /*0500*/  CS2R R10, SRZ ;  /* 0x00000000000a7805 */ /* 0x001fe4000001ff00 */
[----:B------:R-:W-:Y:S01]  /*0510*/  CS2R R12, SRZ ;  /* 0x00000000000c7805 */ /* 0x000fe2000001ff00 */
        /* <DEDUP_REMOVED lines=21> */
[----:B------:R-:W4:Y:S04]  /*0670*/  LDG.E.64.CONSTANT R40, desc[UR4][R48.64+0x18] ;  /* 0x0000180430287981 */ /* 0x000f28000c1e9b00 */
[----:B------:R-:W2:Y:S04]  /*0680*/  LDG.E.64.CONSTANT R32, desc[UR4][R48.64+0x8] ;  /* 0x0000080430207981 */ /* 0x000ea8000c1e9b00 */
[----:B------:R-:W3:Y:S04]  /*0690*/  LDG.E.64.CONSTANT R30, desc[UR4][R48.64+0x20] ;  /* 0x00002004301e7981 */ /* 0x000ee8000c1e9b00 */
[----:B------:R-:W3:Y:S04]  /*06a0*/  LDG.E.64.CONSTANT R34, desc[UR4][R48.64+0x28] ;  /* 0x0000280430227981 */ /* 0x000ee8000c1e9b00 */
[----:B------:R-:W3:Y:S04]  /*06b0*/  LDG.E.64.CONSTANT R28, desc[UR4][R48.64+0x10] ;  /* 0x00001004301c7981 */ /* 0x000ee8000c1e9b00 */
[----:B------:R-:W3:Y:S04]  /*06c0*/  LDG.E.64.CONSTANT R46, desc[UR4][R48.64+0x60] ;  /* 0x00006004302e7981 */ /* 0x000ee8000c1e9b00 */
[----:B------:R-:W3:Y:S01]  /*06d0*/  LDG.E.64.CONSTANT R50, desc[UR4][R48.64+0x70] ;  /* 0x0000700430327981 */ /* 0x000ee2000c1e9b00 */
[----:B-1----:R-:W-:-:S02]  /*06e0*/  DFMA R42, R42, R38, RZ ;  /* 0x000000262a2a722b */ /* 0x002fc400000000ff */
[----:B----4-:R-:W-:-:S06]  /*06f0*/  DFMA R40, R40, R38, RZ ;  /* 0x000000262828722b */ /* 0x010fcc00000000ff */
[-C--:B--2---:R-:W-:Y:S02]  /*0700*/  DFMA R32, R32, R44.reuse, R42 ;  /* 0x0000002c2020722b */ /* 0x084fe4000000002a */
[----:B------:R-:W2:Y:S01]  /*0710*/  LDG.E.64.CONSTANT R42, desc[UR4][R48.64+0x30] ;  /* 0x00003004302a7981 */ /* 0x000ea2000c1e9b00 */
[----:B---3--:R-:W-:-:S03]  /*0720*/  DFMA R30, R30, R44, R40 ;  /* 0x0000002c1e1e722b */ /* 0x008fc60000000028 */
[----:B------:R-:W3:Y:S05]  /*0730*/  LDG.E.64.CONSTANT R40, desc[UR4][R48.64+0x48] ;  /* 0x0000480430287981 */ /* 0x000eea000c1e9b00 */
[-C--:B------:R-:W-:Y:S02]  /*0740*/  DFMA R34, R34, R36.reuse, R30 ;  /* 0x000000242222722b */ /* 0x080fe4000000001e */
[----:B------:R-:W4:Y:S01]  /*0750*/  LDG.E.64.CONSTANT R30, desc[UR4][R48.64+0x38] ;  /* 0x00003804301e7981 */ /* 0x000f22000c1e9b00 */
[----:B------:R-:W-:-:S03]  /*0760*/  DFMA R28, R28, R36, R32 ;  /* 0x000000241c1c722b */ /* 0x000fc60000000020 */
[----:B------:R-:W4:Y:S01]  /*0770*/  LDG.E.64.CONSTANT R32, desc[UR4][R48.64+0x50] ;  /* 0x0000500430207981 */ /* 0x000f22000c1e9b00 */
[-C--:B------:R-:W-:Y:S02]  /*0780*/  DFMA R46, R46, R38.reuse, RZ ;  /* 0x000000262e2e722b */ /* 0x080fe400000000ff */
[-C--:B--2---:R-:W-:Y:S02]  /*0790*/  DFMA R42, R42, R38.reuse, RZ ;  /* 0x000000262a2a722b */ /* 0x084fe400000000ff */
[----:B---3--:R-:W-:Y:S01]  /*07a0*/  DFMA R40, R40, R38, RZ ;  /* 0x000000262828722b */ /* 0x008fe200000000ff */
[----:B------:R-:W2:Y:S05]  /*07b0*/  LDG.E.64.CONSTANT R38, desc[UR4][R48.64+0x58] ;  /* 0x0000580430267981 */ /* 0x000eaa000c1e9b00 */
[----:B----4-:R-:W-:-:S02]  /*07c0*/  DFMA R30, R30, R44, R42 ;  /* 0x0000002c1e1e722b */ /* 0x010fc4000000002a */
[----:B------:R-:W3:Y:S01]  /*07d0*/  LDG.E.64.CONSTANT R42, desc[UR4][R48.64+0x68] ;  /* 0x00006804302a7981 */ /* 0x000ee2000c1e9b00 */
[----:B------:R-:W-:-:S03]  /*07e0*/  DFMA R32, R32, R44, R40 ;  /* 0x0000002c2020722b */ /* 0x000fc60000000028 */
[----:B------:R-:W4:Y:S04]  /*07f0*/  LDG.E.64.CONSTANT R40, desc[UR4][R48.64+0x40] ;  /* 0x0000400430287981 */ /* 0x000f28000c1e9b00 */
[----:B------:R0:W-:Y:S04]  /*0800*/  STS.64 [R53], R28 ;  /* 0x0000001c35007388 */ /* 0x0001e80000000a00 */
[----:B------:R0:W-:Y:S01]  /*0810*/  STS.64 [R53+0x28], R34 ;  /* 0x0000282235007388 */ /* 0x0001e20000000a00 */
[----:B--2---:R-:W-:Y:S02]  /*0820*/  DFMA R32, R38, R36, R32 ;  /* 0x000000242620722b */ /* 0x004fe40000000020 */
[----:B---3--:R-:W-:-:S02]  /*0830*/  DFMA R42, R42, R44, R46 ;  /* 0x0000002c2a2a722b */ /* 0x008fc4000000002e */
[----:B----4-:R-:W-:-:S06]  /*0840*/  DFMA R30, R40, R36, R30 ;  /* 0x00000024281e722b */ /* 0x010fcc000000001e */
[----:B------:R-:W-:Y:S01]  /*0850*/  DFMA R42, R50, R36, R42 ;  /* 0x00000024322a722b */ /* 0x000fe2000000002a */
[----:B------:R0:W-:Y:S04]  /*0860*/  STS.64 [R53+0x78], R32 ;  /* 0x0000782035007388 */ /* 0x0001e80000000a00 */
[----:B------:R0:W-:Y:S04]  /*0870*/  STS.64 [R53+0x50], R30 ;  /* 0x0000501e35007388 */ /* 0x0001e80000000a00 */
[----:B------:R0:W-:Y:S02]  /*0880*/  STS.64 [R53+0xa0], R42 ;  /* 0x0000a02a35007388 */ /* 0x0001e40000000a00 */
.L_x_2518:
[----:B------:R-:W-:Y:S05]  /*0890*/  BSYNC.RECONVERGENT B0 ;  /* 0x0000000000007941 */ /* 0x000fea0003800200 */
.L_x_2517:
[----:B0-----:R-:W2:Y:S04]  /*08a0*/  LDG.E.64.CONSTANT R30, desc[UR4][R6.64+0x48] ;  /* 0x00004804061e7981 */ /* 0x001ea8000c1e9b00 */
[----:B------:R-:W3:Y:S01]  /*08b0*/  LDG.E.64.CONSTANT R28, desc[UR4][R6.64+0x38] ;  /* 0x00003804061c7981 */ /* 0x000ee2000c1e9b00 */
        /* <DEDUP_REMOVED lines=25> */
[-C--:B------:R-:W-:Y:S02]  /*0a50*/  DFMA R48, R24, R46.reuse, R48 ;  /* 0x0000002e1830722b */ /* 0x080fe40000000030 */
[----:B------:R-:W-:-:S06]  /*0a60*/  DFMA R50, R18, R46, R50 ;  /* 0x0000002e1232722b */ /* 0x000fcc0000000032 */
[----:B------:R-:W-:Y:S02]  /*0a70*/  DMUL R12, R48, R12 ;  /* 0x0000000c300c7228 */ /* 0x000fe40000000000 */
[----:B------:R-:W-:Y:S02]  /*0a80*/  DFMA R48, R26, R42, RZ ;  /* 0x0000002a1a30722b */ /* 0x000fe400000000ff */
[----:B------:R-:W-:Y:S02]  /*0a90*/  DMUL R10, R50, R10 ;  /* 0x0000000a320a7228 */ /* 0x000fe40000000000 */
[----:B--2---:R-:W-:-:S04]  /*0aa0*/  DFMA R50, R30, R42, RZ ;  /* 0x0000002a1e32722b */ /* 0x004fc800000000ff */
[----:B---3--:R-:W-:-:S04]  /*0ab0*/  DFMA R48, R28, R44, R48 ;  /* 0x0000002c1c30722b */ /* 0x008fc80000000030 */
[----:B----4-:R-:W-:-:S04]  /*0ac0*/  DFMA R50, R34, R44, R50 ;  /* 0x0000002c2232722b */ /* 0x010fc80000000032 */
[----:B------:R-:W-:-:S04]  /*0ad0*/  DFMA R48, R32, R46, R48 ;  /* 0x0000002e2030722b */ /* 0x000fc80000000030 */
[----:B------:R-:W-:-:S04]  /*0ae0*/  DFMA R50, R36, R46, R50 ;  /* 0x0000002e2432722b */ /* 0x000fc80000000032 */
[----:B------:R-:W-:Y:S01]  /*0af0*/  DMUL R40, R48, R40 ;  /* 0x0000002830287228 */ /* 0x000fe20000000000 */
[----:B------:R-:W-:-:S06]  /*0b00*/  CS2R R48, SRZ ;  /* 0x0000000000307805 */ /* 0x000fcc000001ff00 */
[----:B------:R0:W2:Y:S02]  /*0b10*/  @!P0 LDG.E.64.CONSTANT R48, desc[UR4][R8.64+0x20] ;  /* 0x0000200408308981 */ /* 0x0000a4000c1e9b00 */
[----:B0-----:R-:W-:Y:S02]  /*0b20*/  DMUL R8, R50, R38 ;  /* 0x0000002632087228 */ /* 0x001fe40000000000 */
[----:B------:R-:W3:Y:S04]  /*0b30*/  LDG.E.64.CONSTANT R50, desc[UR4][R6.64+0x60] ;  /* 0x0000600406327981 */ /* 0x000ee8000c1e9b00 */
[----:B------:R-:W4:Y:S04]  /*0b40*/  LDG.E.64.CONSTANT R38, desc[UR4][R6.64+0x68] ;  /* 0x0000680406267981 */ /* 0x000f28000c1e9b00 */
[----:B------:R-:W2:Y:S01]  /*0b50*/  LDG.E.64.CONSTANT R6, desc[UR4][R6.64+0x70] ;  /* 0x0000700406067981 */ /* 0x000ea2000c1e9b00 */
[----:B------:R-:W-:Y:S01]  /*0b60*/  BSSY.RECONVERGENT B0, `(.L_x_2519) ;  /* 0x0000030000007945 */ /* 0x000fe20003800200 */
[----:B---3--:R-:W-:-:S08]  /*0b70*/  DFMA R42, R50, R42, RZ ;  /* 0x0000002a322a722b */ /* 0x008fd000000000ff */
[----:B----4-:R-:W-:-:S08]  /*0b80*/  DFMA R42, R38, R44, R42 ;  /* 0x0000002c262a722b */ /* 0x010fd0000000002a */
[----:B--2---:R-:W-:Y:S02]  /*0b90*/  DFMA R42, R6, R46, R42 ;  /* 0x0000002e062a722b */ /* 0x004fe4000000002a */
        /* <DEDUP_REMOVED lines=16> */
[----:B------:R0:W-:Y:S04]  /*0ca0*/  STS.64 [R0+0x8], R44 ;  /* 0x0000082c00007388 */ /* 0x0001e80000000a00 */
[----:B------:R0:W-:Y:S04]  /*0cb0*/  STS.64 [R0+0x10], R46 ;  /* 0x0000102e00007388 */ /* 0x0001e80000000a00 */
[----:B------:R0:W-:Y:S01]  /*0cc0*/  STS.64 [R0], R42 ;  /* 0x0000002a00007388 */ /* 0x0001e20000000a00 */
[----:B------:R-:W-:Y:S06]  /*0cd0*/  BAR.SYNC.DEFER_BLOCKING 0x0 ;  /* 0x0000000000007b1d */ /* 0x000fec0000010000 */
[----:B------:R-:W-:Y:S05]  /*0ce0*/  @P2 BRA `(.L_x_2520) ;  /* 0x00000000005c2947 */ /* 0x000fea0003800000 */
[----:B------:R-:W1:Y:S04]  /*0cf0*/  LDS.64 R54, [R53] ;  /* 0x0000000035367984 */ /* 0x000e680000000a00 */
[----:B------:R-:W2:Y:S04]  /*0d00*/  LDS.64 R8, [R53+0x28] ;  /* 0x0000280035087984 */ /* 0x000ea80000000a00 */
[----:B0-----:R-:W0:Y:S04]  /*0d10*/  LDS.64 R42, [R53+0x50] ;  /* 0x00005000352a7984 */ /* 0x001e280000000a00 */
[----:B------:R-:W3:Y:S04]  /*0d20*/  LDS.64 R44, [R53+0x78] ;  /* 0x00007800352c7984 */ /* 0x000ee80000000a00 */
[----:B------:R-:W4:Y:S01]  /*0d30*/  LDS.64 R46, [R53+0xa0] ;  /* 0x0000a000352e7984 */ /* 0x000f220000000a00 */
        /* <DEDUP_REMOVED lines=14> */
[----:B------:R-:W-:-:S03]  /*0e20*/  DFMA R54, R6, R46, R54 ;  /* 0x0000002e0636722b */ /* 0x000fc60000000036 */
[----:B------:R1:W-:Y:S04]  /*0e30*/  STS.64 [R53], R56 ;  /* 0x0000003835007388 */ /* 0x0003e80000000a00 */
[----:B------:R1:W-:Y:S04]  /*0e40*/  STS.64 [R53+0x28], R48 ;  /* 0x0000283035007388 */ /* 0x0003e80000000a00 */
[----:B------:R1:W-:Y:S02]  /*0e50*/  STS.64 [R53+0x50], R54 ;  /* 0x0000503635007388 */ /* 0x0003e40000000a00 */
.L_x_2520:
[----:B------:R-:W-:Y:S05]  /*0e60*/  BSYNC.RECONVERGENT B0 ;  /* 0x0000000000007941 */ /* 0x000fea0003800200 */
.L_x_2519:
        /* <DEDUP_REMOVED lines=10> */
[----:B0-----:R-:W-:-:S02]  /*0f10*/  DFMA R14, R14, R42, RZ ;  /* 0x0000002a0e0e722b */ /* 0x001fc400000000ff */
        /* <DEDUP_REMOVED lines=14> */
.L_x_2522:
[----:B------:R-:W-:Y:S05]  /*1000*/  BSYNC.RECONVERGENT B0 ;  /* 0x0000000000007941 */ /* 0x000fea0003800200 */
.L_x_2521:
        /* <DEDUP_REMOVED lines=9> */
.L_x_2523:
        /* <DEDUP_REMOVED lines=14> */
.L_x_3191:


//--------------------- .text._Z30massMatrixMultiplyGlobalKernelILi3ELi5ELi5EEviPKdS1_S1_S1_Pd --------------------------
	.section	.text._Z30massMatrixMultiplyGlobalKernelILi3ELi5ELi5EEviPKdS1_S1_S1_Pd,"ax",@progbits
	.align	128
        .global         _Z30massMatrixMultiplyGlobalKernelILi3ELi5ELi5EEviPKdS1_S1_S1_Pd
        .type           _Z30massMatrixMultiplyGlobalKernelILi3ELi5ELi5EEviPKdS1_S1_S1_Pd,@function
        .size           _Z30massMatrixMultiplyGlobalKernelILi3ELi5ELi5EEviPKdS1_S1_S1_Pd,(.L_x_3192 - _Z30massMatrixMultiplyGlobalKernelILi3ELi5ELi5EEviPKdS1_S1_S1_Pd)
        .other          _Z30massMatrixMultiplyGlobalKernelILi3ELi5ELi5EEviPKdS1_S1_S1_Pd,@"STO_CUDA_ENTRY STV_DEFAULT"
_Z30massMatrixMultiplyGlobalKernelILi3ELi5ELi5EEviPKdS1_S1_S1_Pd:
.text._Z30massMatrixMultiplyGlobalKernelILi3ELi5ELi5EEviPKdS1_S1_S1_Pd:
        /* <DEDUP_REMOVED lines=10> */
[----:B-1----:R0:W5:Y:S01]  /*00a0*/  LDG.E.64.CONSTANT R18, desc[UR4][R8.64] ;  /* 0x0000000408127981 */ /* 0x002162000c1e9b00 */
        /* <DEDUP_REMOVED lines=17> */
[----:B------:R-:W-:-:S04]  /*01c0*/  SHF.R.U32.HI R22, RZ, 0x9, R23 ;  /* 0x00000009ff167819 */ /* 0x000fc80000011617 */
[----:B------:R-:W-:Y:S01]  /*01d0*/  LOP3.LUT R23, R22, 0xffff, RZ, 0xc0, !PT ;  /* 0x0000ffff16177812 */ /* 0x000fe200078ec0ff */
[----:B-1----:R-:W-:Y:S01]  /*01e0*/  IMAD R3, R3, 0x5, R26 ;  /* 0x0000000503037824 */ /* 0x002fe200078e021a */
[----:B--2---:R-:W-:Y:S01]  /*01f0*/  LEA R5, R24, R5, 0x18 ;  /* 0x0000000518057211 */ /* 0x004fe200078ec0ff */
[----:B------:R-:W-:-:S03]  /*0200*/  IMAD.MOV R24, RZ, RZ, -R4 ;  /* 0x000000ffff187224 */ /* 0x000fc600078e0a04 */
[----:B---3--:R-:W-:Y:S01]  /*0210*/  ISETP.LT.AND P0, PT, R3, UR6, !P0 ;  /* 0x0000000603007c0c */ /* 0x008fe2000c701270 */
[----:B------:R-:W-:Y:S01]  /*0220*/  IMAD R4, R26, 0x3e8, R5 ;  /* 0x000003e81a047824 */ /* 0x000fe200078e0205 */
[----:B------:R-:W-:-:S03]  /*0230*/  PRMT R5, R24, 0x7710, RZ ;  /* 0x0000771018057816 */ /* 0x000fc600000000ff */
[----:B------:R-:W-:Y:S01]  /*0240*/  IMAD R22, R23, 0x28, R4 ;  /* 0x0000002817167824 */ /* 0x000fe200078e0204 */
[----:B------:R-:W-:-:S03]  /*0250*/  IADD3 R5, PT, PT, R5, R0, RZ ;  /* 0x0000000005057210 */ /* 0x000fc60007ffe0ff */
[----:B------:R-:W-:Y:S01]  /*0260*/  IMAD R52, R23, 0xa0, R22 ;  /* 0x000000a017347824 */ /* 0x000fe200078e0216 */
[----:B------:R-:W-:-:S03]  /*0270*/  LOP3.LUT R23, R5, 0xffff, RZ, 0xc0, !PT ;  /* 0x0000ffff05177812 */ /* 0x000fc600078ec0ff */
[----:B------:R-:W1:Y:S01]  /*0280*/  @P0 LDC.64 R20, c[0x0][0x3a0] ;  /* 0x0000e800ff140b82 */ /* 0x000e620000000a00 */
[----:B------:R-:W-:Y:S01]  /*0290*/  @P0 IMAD R27, R3, 0x1b, R0 ;  /* 0x0000001b031b0824 */ /* 0x000fe200078e0200 */
        /* <DEDUP_REMOVED lines=27> */
[----:B------:R-:W-:Y:S02]  /*0450*/  DFMA R44, R46, R44, RZ ;  /* 0x0000002c2e2c722b */ /* 0x000fe400000000ff */
[----:B------:R-:W-:Y:S02]  /*0460*/  DADD R48, R48, -R48 ;  /* 0x0000000030307229 */ /* 0x000fe40000000830 */
[----:B------:R-:W-:-:S02]  /*0470*/  DFMA R22, R46, R22, RZ ;  /* 0x000000162e16722b */ /* 0x000fc400000000ff */
[C---:B------:R-:W-:Y:S02]  /*0480*/  DFMA R24, R28.reuse, R24, RZ ;  /* 0x000000181c18722b */ /* 0x040fe400000000ff */
[----:B------:R-:W-:-:S06]  /*0490*/  DFMA R26, R28, R26, RZ ;  /* 0x0000001a1c1a722b */ /* 0x000fcc00000000ff */
[C---:B------:R-:W-:Y:S02]  /*04a0*/  DFMA R24, R48.reuse, R38, R24 ;  /* 0x000000263018722b */ /* 0x040fe40000000018 */
[----:B------:R-:W-:Y:S02]  /*04b0*/  DFMA R26, R48, R40, R26 ;  /* 0x00000028301a722b */ /* 0x000fe4000000001a */
[----:B--2---:R-:W-:-:S08]  /*04c0*/  DFMA R30, R28, R30, RZ ;  /* 0x0000001e1c1e722b */ /* 0x004fd000000000ff */
[----:B------:R-:W-:Y:S02]  /*04d0*/  DFMA R30, R48, R42, R30 ;  /* 0x0000002a301e722b */ /* 0x000fe4000000001e */
[C---:B---3--:R-:W-:Y:S02]  /*04e0*/  DFMA R34, R20.reuse, R34, R44 ;  /* 0x000000221422722b */ /* 0x048fe4000000002c */
[----:B----4-:R-:W-:Y:S02]  /*04f0*/  DFMA R22, R20, R36, R22 ;  /* 0x000000241416722b */ /* 0x010fe40000000016 */
[----:B------:R-:W-:-:S04]  /*0500*/  DADD R20, R32, -R24 ;  /* 0x0000000020147229 */ /* 0x000fc80000000818 */
        /* <DEDUP_REMOVED lines=9> */
.L_x_2525:
[----:B------:R-:W-:Y:S05]  /*05a0*/  BSYNC.RECONVERGENT B0 ;  /* 0x0000000000007941 */ /* 0x000fea0003800200 */
.L_x_2524:
[----:B------:R-:W-:Y:S06]  /*05b0*/  BAR.SYNC.DEFER_BLOCKING 0x0 ;  /* 0x0000000000007b1d */ /* 0x000fec0000010000 */
        /* <DEDUP_REMOVED lines=26> */
[----:B------:R-:W-:Y:S02]  /*0760*/  DADD R26, R26, -R26 ;  /* 0x000000001a1a7229 */ /* 0x000fe4000000081a */
[----:B------:R-:W-:-:S04]  /*0770*/  DFMA R44, R44, R24, RZ ;  /* 0x000000182c2c722b */ /* 0x000fc800000000ff */
        /* <DEDUP_REMOVED lines=8> */
[----:B------:R-:W-:Y:S02]  /*0800*/  DADD R22, R22, R30 ;  /* 0x0000000016167229 */ /* 0x000fe4000000001e */
[----:B------:R-:W-:-:S03]  /*0810*/  DADD R36, R36, R42 ;  /* 0x0000000024247229 */ /* 0x000fc6000000002a */
[----:B------:R1:W-:Y:S04]  /*0820*/  STS.64 [R52+0xa0], R20 ;  /* 0x0000a01434007388 */ /* 0x0003e80000000a00 */
[----:B------:R1:W-:Y:S04]  /*0830*/  STS.64 [R52], R22 ;  /* 0x0000001634007388 */ /* 0x0003e80000000a00 */
[----:B------:R1:W-:Y:S01]  /*0840*/  STS.64 [R52+0x50], R36 ;  /* 0x0000502434007388 */ /* 0x0003e20000000a00 */
[----:B---3--:R-:W-:-:S08]  /*0850*/  DFMA R28, R32, R26, R28 ;  /* 0x0000001a201c722b */ /* 0x008fd0000000001c */
[C-C-:B------:R-:W-:Y:S02]  /*0860*/  DADD R24, R40.reuse, -R28.reuse ;  /* 0x0000000028187229 */ /* 0x140fe4000000081c */
[----:B------:R-:W-:-:S05]  /*0870*/  DADD R28, R40, R28 ;  /* 0x00000000281c7229 */ /* 0x000fca000000001c */
[----:B------:R1:W-:Y:S04]  /*0880*/  STS.64 [R52+0x78], R24 ;  /* 0x0000781834007388 */ /* 0x0003e80000000a00 */
[----:B------:R1:W-:Y:S02]  /*0890*/  STS.64 [R52+0x28], R28 ;  /* 0x0000281c34007388 */ /* 0x0003e40000000a00 */
.L_x_2527:
[----:B------:R-:W-:Y:S05]  /*08a0*/  BSYNC.RECONVERGENT B0 ;  /* 0x0000000000007941 */ /* 0x000fea0003800200 */
.L_x_2526:
[----:B01----:R-:W2:Y:S04]  /*08b0*/  LDG.E.64.CONSTANT R24, desc[UR4][R8.64+0x10] ;  /* 0x0000100408187981 */ /* 0x003ea8000c1e9b00 */
[----:B------:R-:W3:Y:S04]  /*08c0*/  LDG.E.64.CONSTANT R26, desc[UR4][R8.64+0x8] ;  /* 0x00000804081a7981 */ /* 0x000ee8000c1e9b00 */
[----:B------:R-:W4:Y:S04]  /*08d0*/  LDG.E.64.CONSTANT R28, desc[UR4][R8.64+0x20] ;  /* 0x00002004081c7981 */ /* 0x000f28000c1e9b00 */
[----:B------:R-:W4:Y:S04]  /*08e0*/  LDG.E.64.CONSTANT R20, desc[UR4][R6.64+0x18] ;  /* 0x0000180406147981 */ /* 0x000f28000c1e9b00 */
[----:B------:R0:W4:Y:S04]  /*08f0*/  LDG.E.64.CONSTANT R22, desc[UR4][R6.64+0x28] ;  /* 0x0000280406167981 */ /* 0x000128000c1e9b00 */
        /* <DEDUP_REMOVED lines=16> */
[----:B------:R-:W0:Y:S01]  /*0a00*/  LDS.64 R40, [R0+0x8] ;  /* 0x0000080000287984 */ /* 0x000e220000000a00 */
[----:B------:R-:W-:Y:S01]  /*0a10*/  PRMT R2, R2, 0x5410, R39 ;  /* 0x0000541002027816 */ /* 0x000fe20000000027 */
[----:B------:R-:W-:Y:S01]  /*0a20*/  IMAD.MOV.U32 R45, RZ, RZ, 0x4 ;  /* 0x00000004ff2d7424 */ /* 0x000fe200078e00ff */
[----:B------:R-:W-:-:S03]  /*0a30*/  UMOV UR6, 0x1905 ;  /* 0x0000190500067882 */ /* 0x000fc60000000000 */
[----:B------:R-:W-:-:S04]  /*0a40*/  IDP.2A.LO.U16.U8 R2, R2, UR6, R45 ;  /* 0x0000000602027c26 */ /* 0x000fc8000800102d */
[----:B------:R-:W-:-:S04]  /*0a50*/  IMAD R39, R3, 0x7d, R2 ;  /* 0x0000007d03277824 */ /* 0x000fc800078e0202 */
[----:B-1----:R-:W-:-:S05]  /*0a60*/  IMAD.WIDE R48, R39, 0x8, R48 ;  /* 0x0000000827307825 */ /* 0x002fca00078e0230 */
[----:B------:R-:W4:Y:S04]  /*0a70*/  LDG.E.64.CONSTANT R50, desc[UR4][R48.64+-0x20] ;  /* 0xffffe00430327981 */ /* 0x000f28000c1e9b00 */
[----:B------:R-:W4:Y:S01]  /*0a80*/  LDG.E.64.CONSTANT R46, desc[UR4][R48.64+-0x10] ;  /* 0xfffff004302e7981 */ /* 0x000f22000c1e9b00 */
[C-C-:B0-----:R-:W-:Y:S02]  /*0a90*/  DADD R36, R42.reuse, R6.reuse ;  /* 0x000000002a247229 */ /* 0x141fe40000000006 */
[----:B------:R-:W-:Y:S02]  /*0aa0*/  DADD R42, R42, -R6 ;  /* 0x000000002a2a7229 */ /* 0x000fe40000000806 */
[C-C-:B------:R-:W-:Y:S02]  /*0ab0*/  DADD R34, R40.reuse, R40.reuse ;  /* 0x0000000028227229 */ /* 0x140fe40000000028 */
[----:B------:R-:W-:-:S02]  /*0ac0*/  DADD R40, R40, -R40 ;  /* 0x0000000028287229 */ /* 0x000fc40000000828 */
[----:B-----5:R-:W-:Y:S02]  /*0ad0*/  DFMA R6, R10, R36, RZ ;  /* 0x000000240a06722b */ /* 0x020fe400000000ff */
[----:B------:R-:W-:Y:S02]  /*0ae0*/  DFMA R44, R18, R42, RZ ;  /* 0x0000002a122c722b */ /* 0x000fe400000000ff */
[----:B------:R-:W-:Y:S02]  /*0af0*/  DMUL R34, R34, 0.5 ;  /* 0x3fe0000022227828 */ /* 0x000fe40000000000 */
[-C--:B------:R-:W-:Y:S02]  /*0b00*/  DFMA R8, R14, R36.reuse, RZ ;  /* 0x000000240e08722b */ /* 0x080fe400000000ff */
[----:B------:R-:W-:-:S04]  /*0b10*/  DFMA R36, R16, R36, RZ ;  /* 0x000000241024722b */ /* 0x000fc800000000ff */
[----:B------:R-:W-:Y:S02]  /*0b20*/  DFMA R6, R12, R34, R6 ;  /* 0x000000220c06722b */ /* 0x000fe40000000006 */
[----:B--2---:R-:W-:Y:S02]  /*0b30*/  DFMA R38, R24, R42, RZ ;  /* 0x0000002a1826722b */ /* 0x004fe400000000ff */
[----:B---3--:R-:W-:Y:S02]  /*0b40*/  DFMA R44, R26, R40, R44 ;  /* 0x000000281a2c722b */ /* 0x008fe4000000002c */
[----:B----4-:R-:W-:Y:S02]  /*0b50*/  DFMA R42, R28, R42, RZ ;  /* 0x0000002a1c2a722b */ /* 0x010fe400000000ff */
[-C--:B------:R-:W-:Y:S02]  /*0b60*/  DFMA R8, R20, R34.reuse, R8 ;  /* 0x000000221408722b */ /* 0x080fe40000000008 */
[----:B------:R-:W-:-:S02]  /*0b70*/  DFMA R34, R22, R34, R36 ;  /* 0x000000221622722b */ /* 0x000fc40000000024 */
[C-C-:B------:R-:W-:Y:S02]  /*0b80*/  DADD R36, R6.reuse, -R44.reuse ;  /* 0x0000000006247229 */ /* 0x140fe4000000082c */
[----:B------:R-:W-:Y:S02]  /*0b90*/  DADD R6, R6, R44 ;  /* 0x0000000006067229 */ /* 0x000fe4000000002c */
[-C--:B------:R-:W-:Y:S01]  /*0ba0*/  DFMA R38, R30, R40.reuse, R38 ;  /* 0x000000281e26722b */ /* 0x080fe20000000026 */
[----:B------:R-:W2:Y:S01]  /*0bb0*/  LDG.E.64.CONSTANT R44, desc[UR4][R48.64] ;  /* 0x00000004302c7981 */ /* 0x000ea2000c1e9b00 */
[----:B------:R-:W-:-:S03]  /*0bc0*/  DFMA R40, R32, R40, R42 ;  /* 0x000000282028722b */ /* 0x000fc6000000002a */
[----:B------:R-:W3:Y:S04]  /*0bd0*/  LDG.E.64.CONSTANT R42, desc[UR4][R48.64+-0x18] ;  /* 0xffffe804302a7981 */ /* 0x000ee8000c1e9b00 */
[----:B------:R-:W4:Y:S01]  /*0be0*/  LDG.E.64.CONSTANT R48, desc[UR4][R48.64+-0x8] ;  /* 0xfffff80430307981 */ /* 0x000f22000c1e9b00 */
[----:B------:R-:W-:Y:S01]  /*0bf0*/  DADD R34, R34, R40 ;  /* 0x0000000022227229 */ /* 0x000fe20000000028 */
[----:B------:R-:W-:Y:S01]  /*0c00*/  BSSY.RECONVERGENT B0, `(.L_x_2528) ;  /* 0x0000040000007945 */ /* 0x000fe20003800200 */
[----:B------:R-:W-:Y:S02]  /*0c10*/  DMUL R6, R50, R6 ;  /* 0x0000000632067228 */ /* 0x000fe40000000000 */
[C-C-:B------:R-:W-:Y:S02]  /*0c20*/  DADD R50, R8.reuse, R38.reuse ;  /* 0x0000000008327229 */ /* 0x140fe40000000026 */
[----:B------:R-:W-:-:S02]  /*0c30*/  DADD R8, R8, -R38 ;  /* 0x0000000008087229 */ /* 0x000fc40000000826 */
[----:B------:R-:W-:Y:S01]  /*0c40*/  DMUL R34, R46, R34 ;  /* 0x000000222e227228 */ /* 0x000fe20000000000 */
[----:B------:R-:W-:Y:S06]  /*0c50*/  BAR.SYNC.DEFER_BLOCKING 0x0 ;  /* 0x0000000000007b1d */ /* 0x000fec0000010000 */
[--C-:B--2---:R-:W-:Y:S02]  /*0c60*/  DFMA R38, R44, -R36, R6.reuse ;  /* 0x800000242c26722b */ /* 0x104fe40000000006 */
[----:B---3--:R-:W-:Y:S02]  /*0c70*/  DMUL R42, R42, R50 ;  /* 0x000000322a2a7228 */ /* 0x008fe40000000000 */
[----:B------:R-:W-:-:S04]  /*0c80*/  DFMA R36, R44, R36, R6 ;  /* 0x000000242c24722b */ /* 0x000fc80000000006 */
[-C--:B------:R-:W-:Y:S02]  /*0c90*/  DFMA R40, R18, R38.reuse, RZ ;  /* 0x000000261228722b */ /* 0x080fe400000000ff */
[----:B------:R-:W-:Y:S02]  /*0ca0*/  DFMA R38, R26, R38, RZ ;  /* 0x000000261a26722b */ /* 0x000fe400000000ff */
[--C-:B----4-:R-:W-:Y:S02]  /*0cb0*/  DFMA R44, R48, -R8, R42.reuse ;  /* 0x80000008302c722b */ /* 0x110fe4000000002a */
[----:B------:R-:W-:Y:S02]  /*0cc0*/  DFMA R46, R10, R36, RZ ;  /* 0x000000240a2e722b */ /* 0x000fe400000000ff */
[----:B------:R-:W-:Y:S02]  /*0cd0*/  DFMA R8, R48, R8, R42 ;  /* 0x000000083008722b */ /* 0x000fe4000000002a */
[----:B------:R-:W-:-:S02]  /*0ce0*/  DFMA R36, R12, R36, RZ ;  /* 0x000000240c24722b */ /* 0x000fc400000000ff */
[-C--:B------:R-:W-:Y:S02]  /*0cf0*/  DFMA R40, R24, R44.reuse, R40 ;  /* 0x0000002c1828722b */ /* 0x080fe40000000028 */
[----:B------:R-:W-:Y:S02]  /*0d00*/  DFMA R38, R30, R44, R38 ;  /* 0x0000002c1e26722b */ /* 0x000fe40000000026 */
[----:B------:R-:W-:Y:S02]  /*0d10*/  DADD R44, R34, R34 ;  /* 0x00000000222c7229 */ /* 0x000fe40000000022 */
[-C--:B------:R-:W-:Y:S02]  /*0d20*/  DFMA R46, R14, R8.reuse, R46 ;  /* 0x000000080e2e722b */ /* 0x080fe4000000002e */
[----:B------:R-:W-:Y:S02]  /*0d30*/  DFMA R36, R20, R8, R36 ;  /* 0x000000081424722b */ /* 0x000fe40000000024 */
[----:B------:R-:W-:-:S02]  /*0d40*/  DADD R8, R34, -R34 ;  /* 0x0000000022087229 */ /* 0x000fc40000000822 */
[----:B------:R-:W-:-:S06]  /*0d50*/  DMUL R44, R44, 0.5 ;  /* 0x3fe000002c2c7828 */ /* 0x000fcc0000000000 */
[----:B------:R-:W-:Y:S02]  /*0d60*/  DFMA R40, R28, R8, R40 ;  /* 0x000000081c28722b */ /* 0x000fe40000000028 */
[----:B------:R-:W-:Y:S02]  /*0d70*/  DFMA R46, R16, R44, R46 ;  /* 0x0000002c102e722b */ /* 0x000fe4000000002e */
        /* <DEDUP_REMOVED lines=18> */
[-C--:B------:R-:W-:Y:S02]  /*0ea0*/  DFMA R8, R10, R38.reuse, RZ ;  /* 0x000000260a08722b */ /* 0x080fe400000000ff */
[----:B------:R-:W-:Y:S02]  /*0eb0*/  DFMA R38, R12, R38, RZ ;  /* 0x000000260c26722b */ /* 0x000fe400000000ff */
[----:B------:R-:W-:Y:S02]  /*0ec0*/  DADD R40, R40, -R44 ;  /* 0x0000000028287229 */ /* 0x000fe4000000082c */
[----:B--2---:R-:W-:Y:S02]  /*0ed0*/  DADD R44, R46, R46 ;  /* 0x000000002e2c7229 */ /* 0x004fe4000000002e */
[-C--:B------:R-:W-:Y:S02]  /*0ee0*/  DFMA R8, R14, R36.reuse, R8 ;  /* 0x000000240e08722b */ /* 0x080fe40000000008 */
[----:B------:R-:W-:-:S02]  /*0ef0*/  DFMA R36, R20, R36, R38 ;  /* 0x000000241424722b */ /* 0x000fc40000000026 */
[-C--:B------:R-:W-:Y:S02]  /*0f00*/  DFMA R38, R18, R48.reuse, RZ ;  /* 0x000000301226722b */ /* 0x080fe400000000ff */
[----:B------:R-:W-:Y:S02]  /*0f10*/  DFMA R48, R26, R48, RZ ;  /* 0x000000301a30722b */ /* 0x000fe400000000ff */
[----:B------:R-:W-:Y:S02]  /*0f20*/  DADD R46, R46, -R46 ;  /* 0x000000002e2e7229 */ /* 0x000fe4000000082e */
[----:B------:R-:W-:Y:S02]  /*0f30*/  DMUL R44, R44, 0.5 ;  /* 0x3fe000002c2c7828 */ /* 0x000fe40000000000 */
[-C--:B------:R-:W-:Y:S02]  /*0f40*/  DFMA R38, R24, R40.reuse, R38 ;  /* 0x000000281826722b */ /* 0x080fe40000000026 */
[----:B------:R-:W-:-:S04]  /*0f50*/  DFMA R48, R30, R40, R48 ;  /* 0x000000281e30722b */ /* 0x000fc80000000030 */
        /* <DEDUP_REMOVED lines=10> */
.L_x_2529:
[----:B------:R-:W-:Y:S05]  /*1000*/  BSYNC.RECONVERGENT B0 ;  /* 0x0000000000007941 */ /* 0x000fea0003800200 */
.L_x_2528:
[----:B------:R-:W-:Y:S06]  /*1010*/  BAR.SYNC.DEFER_BLOCKING 0x0 ;  /* 0x0000000000007b1d */ /* 0x000fec0000010000 */
[----:B------:R-:W-:Y:S04]  /*1020*/  BSSY.RECONVERGENT B0, `(.L_x_2530) ;  /* 0x000001d000007945 */ /* 0x000fe80003800200 */
[----:B------:R-:W-:Y:S05]  /*1030*/  @P1 BRA `(.L_x_2531) ;  /* 0x00000000006c1947 */ /* 0x000fea0003800000 */
[----:B01----:R-:W-:Y:S04]  /*1040*/  LDS.64 R8, [R5] ;  /* 0x0000000005087984 */ /* 0x003fe80000000a00 */
[----:B------:R-:W0:Y:S04]  /*1050*/  LDS.64 R34, [R5+0x320] ;  /* 0x0003200005227984 */ /* 0x000e280000000a00 */
[----:B------:R-:W-:Y:S04]  /*1060*/  LDS.64 R38, [R5+0xc8] ;  /* 0x0000c80005267984 */ /* 0x000fe80000000a00 */
[----:B------:R-:W1:Y:S04]  /*1070*/  LDS.64 R40, [R5+0x258] ;  /* 0x0002580005287984 */ /* 0x000e680000000a00 */
[----:B------:R-:W2:Y:S01]  /*1080*/  LDS.64 R6, [R5+0x190] ;  /* 0x0001900005067984 */ /* 0x000ea20000000a00 */
[----:B0-----:R-:W-:-:S02]  /*1090*/  DADD R36, R8, R34 ;  /* 0x0000000008247229 */ /* 0x001fc40000000022 */
[----:B------:R-:W-:-:S06]  /*10a0*/  DADD R8, R8, -R34 ;  /* 0x0000000008087229 */ /* 0x000fcc0000000822 */
[-C--:B------:R-:W-:Y:S02]  /*10b0*/  DFMA R34, R10, R36.reuse, RZ ;  /* 0x000000240a22722b */ /* 0x080fe400000000ff */
[--C-:B-1----:R-:W-:Y:S02]  /*10c0*/  DADD R10, R38, R40.reuse ;  /* 0x00000000260a7229 */ /* 0x102fe40000000028 */
[----:B------:R-:W-:Y:S02]  /*10d0*/  DFMA R36, R12, R36, RZ ;  /* 0x000000240c24722b */ /* 0x000fe400000000ff */
[----:B------:R-:W-:Y:S02]  /*10e0*/  DADD R38, R38, -R40 ;  /* 0x0000000026267229 */ /* 0x000fe40000000828 */
[----:B------:R-:W-:Y:S02]  /*10f0*/  DFMA R26, R26, R8, RZ ;  /* 0x000000081a1a722b */ /* 0x000fe400000000ff */
[----:B--2---:R-:W-:-:S02]  /*1100*/  DADD R12, R6, R6 ;  /* 0x00000000060c7229 */ /* 0x004fc40000000006 */
[----:B------:R-:W-:Y:S02]  /*1110*/  DFMA R8, R18, R8, RZ ;  /* 0x000000081208722b */ /* 0x000fe400000000ff */
[----:B------:R-:W-:Y:S02]  /*1120*/  DADD R6, R6, -R6 ;  /* 0x0000000006067229 */ /* 0x000fe40000000806 */
[----:B------:R-:W-:Y:S02]  /*1130*/  DFMA R26, R30, R38, R26 ;  /* 0x000000261e1a722b */ /* 0x000fe4000000001a */
        /* <DEDUP_REMOVED lines=11> */
.L_x_2531:
[----:B------:R-:W-:Y:S05]  /*11f0*/  BSYNC.RECONVERGENT B0 ;  /* 0x0000000000007941 */ /* 0x000fea0003800200 */
.L_x_2530:
        /* <DEDUP_REMOVED lines=10> */
.L_x_2532:
        /* <DEDUP_REMOVED lines=14> */
.L_x_3192:


//--------------------- .text._Z30massMatrixMultiplySharedKernelILi3ELi5ELi5EEviPKdS1_S1_S1_Pd --------------------------
	.section	.text._Z30massMatrixMultiplySharedKernelILi3ELi5ELi5EEviPKdS1_S1_S1_Pd,"ax",@progbits
	.align	128
        .global         _Z30massMatrixMultiplySharedKernelILi3ELi5ELi5EEviPKdS1_S1_S1_Pd
        .type           _Z30massMatrixMultiplySharedKernelILi3ELi5ELi5EEviPKdS1_S1_S1_Pd,@function
        .size           _Z30massMatrixMultiplySharedKernelILi3ELi5ELi5EEviPKdS1_S1_S1_Pd,(.L_x_3193 - _Z30massMatrixMultiplySharedKernelILi3ELi5ELi5EEviPKdS1_S1_S1_Pd)
        .other          _Z30massMatrixMultiplySharedKernelILi3ELi5ELi5EEviPKdS1_S1_S1_Pd,@"STO_CUDA_ENTRY STV_DEFAULT"
_Z30massMatrixMultiplySharedKernelILi3ELi5ELi5EEviPKdS1_S1_S1_Pd:
.text._Z30massMatrixMultiplySharedKernelILi3ELi5ELi5EEviPKdS1_S1_S1_Pd:
        /* <DEDUP_REMOVED lines=34> */
[----:B-1----:R-:W-:-:S02]  /*0220*/  R2UR UR30, R4 ;  /* 0x00000000041e72ca */ /* 0x002fc400000e0000 */
[----:B------:R-:W-:Y:S02]  /*0230*/  LOP3.LUT R4, R0, 0xffff, RZ, 0xc0, !PT ;  /* 0x0000ffff00047812 */ /* 0x000fe400078ec0ff */
[----:B--2---:R-:W-:Y:S02]  /*0240*/  R2UR UR8, R8 ;  /* 0x00000000080872ca */ /* 0x004fe400000e0000 */
[----:B------:R-:W-:Y:S01]  /*0250*/  R2UR UR9, R9 ;  /* 0x00000000090972ca */ /* 0x000fe200000e0000 */
[----:B------:R-:W-:Y:S01]  /*0260*/  IMAD R8, R4, 0xaaab, RZ ;  /* 0x0000aaab04087824 */ /* 0x000fe200078e02ff */
[----:B---3--:R-:W-:Y:S01]  /*0270*/  R2UR UR24, R14 ;  /* 0x000000000e1872ca */ /* 0x008fe200000e0000 */
[----:B0-----:R-:W-:Y:S01]  /*0280*/  IMAD R9, R27, 0x5, R24 ;  /* 0x000000051b097824 */ /* 0x001fe200078e0218 */
[----:B------:R-:W-:Y:S01]  /*0290*/  R2UR UR25, R15 ;  /* 0x000000000f1972ca */ /* 0x000fe200000e0000 */
[----:B------:R-:W-:Y:S01]  /*02a0*/  IMAD R15, R4, 0x3334, RZ ;  /* 0x00003334040f7824 */ /* 0x000fe200078e02ff */
[----:B------:R-:W-:Y:S01]  /*02b0*/  SHF.R.U32.HI R8, RZ, 0x11, R8 ;  /* 0x00000011ff087819 */ /* 0x000fe20000011608 */
[----:B------:R-:W-:Y:S01]  /*02c0*/  IMAD R24, R24, 0x3e8, R25 ;  /* 0x000003e818187824 */ /* 0x000fe200078e0219 */
[----:B------:R-:W-:-:S02]  /*02d0*/  PRMT R14, R0, 0x9910, RZ ;  /* 0x00009910000e7816 */ /* 0x000fc400000000ff */
[----:B------:R-:W-:Y:S02]  /*02e0*/  PRMT R26, R8, 0x9910, RZ ;  /* 0x00009910081a7816 */ /* 0x000fe400000000ff */
[----:B------:R-:W-:Y:S01]  /*02f0*/  ISETP.LT.AND P0, PT, R9, UR4, !P0 ;  /* 0x0000000409007c0c */ /* 0x000fe2000c701270 */
[----:B------:R-:W-:Y:S01]  /*0300*/  IMAD R8, R14, 0xab, RZ ;  /* 0x000000ab0e087824 */ /* 0x000fe200078e02ff */
[----:B------:R-:W-:Y:S01]  /*0310*/  SHF.R.U32.HI R15, RZ, 0x10, R15 ;  /* 0x00000010ff0f7819 */ /* 0x000fe2000001160f */
[----:B------:R-:W-:Y:S01]  /*0320*/  IMAD.MOV.U32 R14, RZ, RZ, R26 ;  /* 0x000000ffff0e7224 */ /* 0x000fe200078e001a */
[----:B----4-:R-:W-:Y:S02]  /*0330*/  R2UR UR26, R18 ;  /* 0x00000000121a72ca */ /* 0x010fe400000e0000 */
[----:B------:R-:W-:Y:S02]  /*0340*/  R2UR UR27, R19 ;  /* 0x00000000131b72ca */ /* 0x000fe400000e0000 */
[----:B------:R-:W-:-:S02]  /*0350*/  PRMT R18, R15, 0x9910, RZ ;  /* 0x000099100f127816 */ /* 0x000fc400000000ff */
[----:B------:R-:W-:Y:S01]  /*0360*/  LOP3.LUT R19, R8, 0xffff, RZ, 0xc0, !PT ;  /* 0x0000ffff08137812 */ /* 0x000fe200078ec0ff */
[----:B------:R-:W-:Y:S01]  /*0370*/  IMAD R8, R14, 0x3, RZ ;  /* 0x000000030e087824 */ /* 0x000fe200078e02ff */
[----:B------:R-:W-:Y:S01]  /*0380*/  R2UR UR12, R16 ;  /* 0x00000000100c72ca */ /* 0x000fe200000e0000 */
[----:B------:R-:W-:Y:S01]  /*0390*/  IMAD.MOV.U32 R14, RZ, RZ, R18 ;  /* 0x000000ffff0e7224 */ /* 0x000fe200078e0012 */
[----:B------:R-:W-:Y:S01]  /*03a0*/  R2UR UR13, R17 ;  /* 0x00000000110d72ca */ /* 0x000fe200000e0000 */
[----:B------:R-:W-:Y:S01]  /*03b0*/  IMAD.MOV R18, RZ, RZ, -R8 ;  /* 0x000000ffff127224 */ /* 0x000fe200078e0a08 */
[----:B------:R-:W0:Y:S01]  /*03c0*/  @P0 LDC.64 R16, c[0x0][0x3a0] ;  /* 0x0000e800ff100b82 */ /* 0x000e220000000a00 */
[----:B------:R-:W-:Y:S01]  /*03d0*/  R2UR UR6, R6 ;  /* 0x00000000060672ca */ /* 0x000fe200000e0000 */
[----:B------:R-:W-:Y:S01]  /*03e0*/  IMAD R8, R14, 0x5, RZ ;  /* 0x000000050e087824 */ /* 0x000fe200078e02ff */
[----:B------:R-:W-:Y:S02]  /*03f0*/  R2UR UR7, R7 ;  /* 0x00000000070772ca */ /* 0x000fe400000e0000 */
[----:B------:R-:W-:Y:S01]  /*0400*/  R2UR UR31, R5 ;  /* 0x00000000051f72ca */ /* 0x000fe200000e0000 */
[----:B------:R-:W-:Y:S01]  /*0410*/  IMAD.MOV R27, RZ, RZ, -R8 ;  /* 0x000000ffff1b7224 */ /* 0x000fe200078e0a08 */
[----:B------:R-:W-:Y:S01]  /*0420*/  R2UR UR22, R10 ;  /* 0x000000000a1672ca */ /* 0x000fe200000e0000 */
[----:B------:R-:W1:Y:S01]  /*0430*/  LDS.128 R4, [R25+0x13d0] ;  /* 0x0013d00019047984 */ /* 0x000e620000000c00 */
[----:B------:R-:W-:-:S02]  /*0440*/  R2UR UR23, R11 ;  /* 0x000000000b1772ca */ /* 0x000fc400000e0000 */
[----:B------:R-:W-:Y:S01]  /*0450*/  R2UR UR10, R12 ;  /* 0x000000000c0a72ca */ /* 0x000fe200000e0000 */
[----:B------:R-:W2:Y:S01]  /*0460*/  LDS.64 R10, [R25+0x1388] ;  /* 0x00138800190a7984 */ /* 0x000ea20000000a00 */
[----:B------:R-:W-:Y:S02]  /*0470*/  R2UR UR11, R13 ;  /* 0x000000000d0b72ca */ /* 0x000fe400000e0000 */
[----:B------:R-:W-:Y:S01]  /*0480*/  SHF.R.U32.HI R19, RZ, 0x9, R19 ;  /* 0x00000009ff137819 */ /* 0x000fe20000011613 */
[----:B------:R3:W4:Y:S01]  /*0490*/  LDS.64 R12, [R25+0x13e0] ;  /* 0x0013e000190c7984 */ /* 0x0007220000000a00 */
[----:B------:R-:W-:Y:S02]  /*04a0*/  PRMT R27, R27, 0x7710, RZ ;  /* 0x000077101b1b7816 */ /* 0x000fe400000000ff */
[----:B------:R-:W-:Y:S02]  /*04b0*/  LOP3.LUT R19, R19, 0xffff, RZ, 0xc0, !PT ;  /* 0x0000ffff13137812 */ /* 0x000fe400078ec0ff */
[----:B---3--:R-:W-:-:S03]  /*04c0*/  PRMT R25, R18, 0x7710, RZ ;  /* 0x0000771012197816 */ /* 0x008fc600000000ff */
[----:B------:R-:W-:Y:S02]  /*04d0*/  IMAD R14, R19, 0x28, R24 ;  /* 0x00000028130e7824 */ /* 0x000fe400078e0218 */
[--C-:B------:R-:W-:Y:S02]  /*04e0*/  IMAD.IADD R18, R27, 0x1, R0.reuse ;  /* 0x000000011b127824 */ /* 0x100fe400078e0200 */
[----:B------:R-:W-:Y:S02]  /*04f0*/  IMAD.IADD R8, R25, 0x1, R0 ;  /* 0x0000000119087824 */ /* 0x000fe400078e0200 */
[----:B------:R-:W-:Y:S02]  /*0500*/  IMAD R19, R19, 0xa0, R14 ;  /* 0x000000a013137824 */ /* 0x000fe400078e020e */
[----:B------:R-:W-:Y:S01]  /*0510*/  IMAD R24, R15, 0xc8, R24 ;  /* 0x000000c80f187824 */ /* 0x000fe200078e0218 */
[----:B------:R-:W-:-:S05]  /*0520*/  LOP3.LUT R25, R8, 0xffff, RZ, 0xc0, !PT ;  /* 0x0000ffff08197812 */ /* 0x000fca00078ec0ff */
[C---:B------:R-:W-:Y:S02]  /*0530*/  IMAD R8, R25.reuse, 0x8, R14 ;  /* 0x0000000819087824 */ /* 0x040fe400078e020e */
[----:B------:R-:W-:Y:S01]  /*0540*/  IMAD R14, R25, 0x8, R19 ;  /* 0x00000008190e7824 */ /* 0x000fe200078e0213 */
[----:B------:R-:W-:Y:S01]  /*0550*/  LOP3.LUT R25, R18, 0xffff, RZ, 0xc0, !PT ;  /* 0x0000ffff12197812 */ /* 0x000fe200078ec0ff */
[----:B------:R-:W-:-:S04]  /*0560*/  @P0 IMAD R19, R9, 0x1b, R0 ;  /* 0x0000001b09130824 */ /* 0x000fc800078e0200 */
[----:B0-----:R-:W-:Y:S01]  /*0570*/  @P0 IMAD.WIDE R16, R19, 0x8, R16 ;  /* 0x0000000813100825 */ /* 0x001fe200078e0210 */
[----:B-1----:R-:W-:Y:S02]  /*0580*/  R2UR UR28, R6 ;  /* 0x00000000061c72ca */ /* 0x002fe400000e0000 */
[----:B------:R-:W-:Y:S01]  /*0590*/  R2UR UR29, R7 ;  /* 0x00000000071d72ca */ /* 0x000fe200000e0000 */
[----:B------:R-:W-:Y:S01]  /*05a0*/  IMAD R0, R25, 0x28, R24 ;  /* 0x0000002819007824 */ /* 0x000fe200078e0218 */
[----:B------:R0:W5:Y:S01]  /*05b0*/  @P0 LDG.E.64.CONSTANT R22, desc[UR18][R16.64] ;  /* 0x0000001210160981 */ /* 0x000162000c1e9b00 */
[----:B------:R-:W-:Y:S02]  /*05c0*/  R2UR UR14, R4 ;  /* 0x00000000040e72ca */ /* 0x000fe400000e0000 */
[----:B------:R-:W-:Y:S01]  /*05d0*/  R2UR UR15, R5 ;  /* 0x00000000050f72ca */ /* 0x000fe200000e0000 */
[----:B------:R0:W5:Y:S01]  /*05e0*/  @P0 LDG.E.64.CONSTANT R20, desc[UR18][R16.64+0x48] ;  /* 0x0000481210140981 */ /* 0x000162000c1e9b00 */
[----:B--2---:R-:W-:-:S02]  /*05f0*/  R2UR UR4, R10 ;  /* 0x000000000a0472ca */ /* 0x004fc400000e0000 */
[----:B------:R-:W-:Y:S01]  /*0600*/  R2UR UR5, R11 ;  /* 0x000000000b0572ca */ /* 0x000fe200000e0000 */
[----:B------:R0:W5:Y:S01]  /*0610*/  @P0 LDG.E.64.CONSTANT R2, desc[UR18][R16.64+0x90] ;  /* 0x0000901210020981 */ /* 0x000162000c1e9b00 */
[----:B----4-:R-:W-:Y:S02]  /*0620*/  R2UR UR16, R12 ;  /* 0x000000000c1072ca */ /* 0x010fe400000e0000 */
[----:B------:R-:W-:Y:S01]  /*0630*/  R2UR UR17, R13 ;  /* 0x000000000d1172ca */ /* 0x000fe200000e0000 */
[----:B------:R-:W-:-:S14]  /*0640*/  @P1 BRA `(.L_x_2534) ;  /* 0x00000000006c1947 */ /* 0x000fdc0003800000 */
[----:B-----5:R-:W-:Y:S02]  /*0650*/  DADD R4, R22, R2 ;  /* 0x0000000016047229 */ /* 0x020fe40000000002 */
[----:B------:R-:W-:Y:S02]  /*0660*/  DADD R12, R20, R20 ;  /* 0x00000000140c7229 */ /* 0x000fe40000000014 */
[----:B------:R-:W-:Y:S02]  /*0670*/  DADD R2, R22, -R2 ;  /* 0x0000000016027229 */ /* 0x000fe40000000802 */
[----:B------:R-:W-:Y:S02]  /*0680*/  DADD R20, R20, -R20 ;  /* 0x0000000014147229 */ /* 0x000fe40000000814 */
[C---:B------:R-:W-:Y:S02]  /*0690*/  DFMA R10, R4.reuse, UR4, RZ ;  /* 0x00000004040a7c2b */ /* 0x040fe400080000ff */
[----:B------:R-:W-:-:S02]  /*06a0*/  DFMA R6, R4, UR22, RZ ;  /* 0x0000001604067c2b */ /* 0x000fc400080000ff */
[----:B0-----:R-:W-:Y:S02]  /*06b0*/  DFMA R16, R4, UR26, RZ ;  /* 0x0000001a04107c2b */ /* 0x001fe400080000ff */
[----:B------:R-:W-:Y:S02]  /*06c0*/  DMUL R12, R12, 0.5 ;  /* 0x3fe000000c0c7828 */ /* 0x000fe40000000000 */
[C---:B------:R-:W-:Y:S02]  /*06d0*/  DFMA R4, R2.reuse, UR6, RZ ;  /* 0x0000000602047c2b */ /* 0x040fe400080000ff */
        /* <DEDUP_REMOVED lines=10> */
[----:B------:R-:W-:Y:S02]  /*0780*/  DADD R10, R6, -R2 ;  /* 0x00000000060a7229 */ /* 0x000fe40000000802 */
[----:B------:R-:W-:Y:S01]  /*0790*/  DADD R16, R16, R22 ;  /* 0x0000000010107229 */ /* 0x000fe20000000016 */
[----:B------:R1:W-:Y:S01]  /*07a0*/  STS.64 [R8+0x320], R12 ;  /* 0x0003200c08007388 */ /* 0x0003e20000000a00 */
[----:B------:R-:W-:-:S03]  /*07b0*/  DADD R2, R6, R2 ;  /* 0x0000000006027229 */ /* 0x000fc60000000002 */
[----:B------:R1:W-:Y:S04]  /*07c0*/  STS.64 [R8], R4 ;  /* 0x0000000408007388 */ /* 0x0003e80000000a00 */
[----:B------:R1:W-:Y:S04]  /*07d0*/  STS.64 [R8+0x190], R16 ;  /* 0x0001901008007388 */ /* 0x0003e80000000a00 */
[----:B------:R1:W-:Y:S04]  /*07e0*/  STS.64 [R8+0x258], R10 ;  /* 0x0002580a08007388 */ /* 0x0003e80000000a00 */
[----:B------:R1:W-:Y:S02]  /*07f0*/  STS.64 [R8+0xc8], R2 ;  /* 0x0000c80208007388 */ /* 0x0003e40000000a00 */
.L_x_2534:
[----:B------:R-:W-:Y:S05]  /*0800*/  BSYNC.RECONVERGENT B0 ;  /* 0x0000000000007941 */ /* 0x000fea0003800200 */
.L_x_2533:
[----:B------:R-:W-:Y:S06]  /*0810*/  BAR.SYNC.DEFER_BLOCKING 0x0 ;  /* 0x0000000000007b1d */ /* 0x000fec0000010000 */
[----:B------:R-:W-:Y:S04]  /*0820*/  BSSY.RECONVERGENT B0, `(.L_x_2535) ;  /* 0x0000020000007945 */ /* 0x000fe80003800200 */
[----:B------:R-:W-:Y:S05]  /*0830*/  @P2 BRA `(.L_x_2536) ;  /* 0x0000000000782947 */ /* 0x000fea0003800000 */
[----:B------:R-:W-:Y:S04]  /*0840*/  LDS.64 R6, [R14] ;  /* 0x000000000e067984 */ /* 0x000fe80000000a00 */
[----:B-1---5:R-:W1:Y:S04]  /*0850*/  LDS.64 R2, [R14+0x50] ;  /* 0x000050000e027984 */ /* 0x022e680000000a00 */
[----:B------:R-:W0:Y:S01]  /*0860*/  LDS.64 R12, [R14+0x28] ;  /* 0x000028000e0c7984 */ /* 0x000e220000000a00 */
[C-C-:B-1----:R-:W-:Y:S02]  /*0870*/  DADD R20, R6.reuse, R2.reuse ;  /* 0x0000000006147229 */ /* 0x142fe40000000002 */
[----:B------:R-:W-:-:S02]  /*0880*/  DADD R6, R6, -R2 ;  /* 0x0000000006067229 */ /* 0x000fc40000000802 */
[C-C-:B0-----:R-:W-:Y:S02]  /*0890*/  DADD R16, R12.reuse, R12.reuse ;  /* 0x000000000c107229 */ /* 0x141fe4000000000c */
[----:B------:R-:W-:Y:S02]  /*08a0*/  DADD R12, R12, -R12 ;  /* 0x000000000c0c7229 */ /* 0x000fe4000000080c */
[C---:B------:R-:W-:Y:S02]  /*08b0*/  DFMA R2, R20.reuse, UR4, RZ ;  /* 0x0000000414027c2b */ /* 0x040fe400080000ff */
[----:B------:R-:W-:Y:S02]  /*08c0*/  DFMA R22, R20, UR22, RZ ;  /* 0x0000001614167c2b */ /* 0x000fe400080000ff */
[----:B------:R-:W-:Y:S02]  /*08d0*/  DMUL R16, R16, 0.5 ;  /* 0x3fe0000010107828 */ /* 0x000fe40000000000 */
[----:B------:R-:W-:-:S02]  /*08e0*/  DFMA R20, R20, UR26, RZ ;  /* 0x0000001a14147c2b */ /* 0x000fc400080000ff */
[C---:B------:R-:W-:Y:S02]  /*08f0*/  DFMA R10, R6.reuse, UR28, RZ ;  /* 0x0000001c060a7c2b */ /* 0x040fe400080000ff */
[C---:B------:R-:W-:Y:S02]  /*0900*/  DFMA R4, R6.reuse, UR6, RZ ;  /* 0x0000000606047c2b */ /* 0x040fe400080000ff */
[----:B------:R-:W-:Y:S02]  /*0910*/  DFMA R6, R6, UR24, RZ ;  /* 0x0000001806067c2b */ /* 0x000fe400080000ff */
[----:B------:R-:W-:Y:S02]  /*0920*/  DFMA R20, R16, UR30, R20 ;  /* 0x0000001e10147c2b */ /* 0x000fe40008000014 */
        /* <DEDUP_REMOVED lines=8> */
[C-C-:B------:R-:W-:Y:S01]  /*09b0*/  DADD R4, R22.reuse, -R6.reuse ;  /* 0x0000000016047229 */ /* 0x140fe20000000806 */
[----:B------:R2:W-:Y:S01]  /*09c0*/  STS.64 [R14+0x50], R20 ;  /* 0x000050140e007388 */ /* 0x0005e20000000a00 */
[----:B------:R-:W-:-:S03]  /*09d0*/  DADD R6, R22, R6 ;  /* 0x0000000016067229 */ /* 0x000fc60000000006 */
[----:B------:R2:W-:Y:S04]  /*09e0*/  STS.64 [R14+0xa0], R10 ;  /* 0x0000a00a0e007388 */ /* 0x0005e80000000a00 */
[----:B------:R2:W-:Y:S04]  /*09f0*/  STS.64 [R14], R2 ;  /* 0x000000020e007388 */ /* 0x0005e80000000a00 */
[----:B------:R2:W-:Y:S04]  /*0a00*/  STS.64 [R14+0x78], R4 ;  /* 0x000078040e007388 */ /* 0x0005e80000000a00 */
[----:B------:R2:W-:Y:S02]  /*0a10*/  STS.64 [R14+0x28], R6 ;  /* 0x000028060e007388 */ /* 0x0005e40000000a00 */
.L_x_2536:
[----:B------:R-:W-:Y:S05]  /*0a20*/  BSYNC.RECONVERGENT B0 ;  /* 0x0000000000007941 */ /* 0x000fea0003800200 */
.L_x_2535:
[----:B------:R-:W-:Y:S01]  /*0a30*/  BAR.SYNC.DEFER_BLOCKING 0x0 ;  /* 0x0000000000007b1d */ /* 0x000fe20000010000 */
[----:B------:R-:W-:Y:S01]  /*0a40*/  PRMT R15, R18, 0x5410, R15 ;  /* 0x00005410120f7816 */ /* 0x000fe2000000000f */
[----:B-1----:R-:W-:-:S06]  /*0a50*/  IMAD.MOV.U32 R12, RZ, RZ, 0x4 ;  /* 0x00000004ff0c7424 */ /* 0x002fcc00078e00ff */
[----:B------:R-:W1:Y:S01]  /*0a60*/  LDC.64 R28, c[0x0][0x388] ;  /* 0x0000e200ff1c7b82 */ /* 0x000e620000000a00 */
[----:B------:R-:W-:Y:S02]  /*0a70*/  UMOV UR20, 0x1905 ;  /* 0x0000190500147882 */ /* 0x000fe40000000000 */
[----:B------:R-:W-:-:S04]  /*0a80*/  IDP.2A.LO.U16.U8 R12, R15, UR20, R12 ;  /* 0x000000140f0c7c26 */ /* 0x000fc8000800100c */
[----:B------:R-:W-:Y:S01]  /*0a90*/  IMAD R13, R9, 0x7d, R12 ;  /* 0x0000007d090d7824 */ /* 0x000fe200078e020c */
[----:B--2---:R-:W-:Y:S04]  /*0aa0*/  LDS.64 R6, [R0] ;  /* 0x0000000000067984 */ /* 0x004fe80000000a00 */
[----:B-----5:R-:W0:Y:S01]  /*0ab0*/  LDS.64 R2, [R0+0x10] ;  /* 0x0000100000027984 */ /* 0x020e220000000a00 */
[----:B-1----:R-:W-:-:S03]  /*0ac0*/  IMAD.WIDE R28, R13, 0x8, R28 ;  /* 0x000000080d1c7825 */ /* 0x002fc600078e021c */
[----:B------:R-:W1:Y:S04]  /*0ad0*/  LDS.64 R10, [R0+0x8] ;  /* 0x00000800000a7984 */ /* 0x000e680000000a00 */
[----:B------:R-:W2:Y:S04]  /*0ae0*/  LDG.E.64.CONSTANT R24, desc[UR18][R28.64+-0x20] ;  /* 0xffffe0121c187981 */ /* 0x000ea8000c1e9b00 */
[----:B------:R-:W3:Y:S04]  /*0af0*/  LDG.E.64.CONSTANT R26, desc[UR18][R28.64] ;  /* 0x000000121c1a7981 */ /* 0x000ee8000c1e9b00 */
[----:B------:R-:W4:Y:S01]  /*0b00*/  LDG.E.64.CONSTANT R22, desc[UR18][R28.64+-0x8] ;  /* 0xfffff8121c167981 */ /* 0x000f22000c1e9b00 */
[----:B0-----:R-:W-:-:S02]  /*0b10*/  DADD R16, R6, R2 ;  /* 0x0000000006107229 */ /* 0x001fc40000000002 */
[----:B------:R-:W-:Y:S02]  /*0b20*/  DADD R6, R6, -R2 ;  /* 0x0000000006067229 */ /* 0x000fe40000000802 */
[C-C-:B-1----:R-:W-:Y:S02]  /*0b30*/  DADD R4, R10.reuse, R10.reuse ;  /* 0x000000000a047229 */ /* 0x142fe4000000000a */
[----:B------:R-:W-:Y:S02]  /*0b40*/  DADD R10, R10, -R10 ;  /* 0x000000000a0a7229 */ /* 0x000fe4000000080a */
[----:B------:R-:W-:Y:S02]  /*0b50*/  DFMA R2, R16, UR4, RZ ;  /* 0x0000000410027c2b */ /* 0x000fe400080000ff */
[----:B------:R-:W-:Y:S02]  /*0b60*/  DFMA R20, R6, UR6, RZ ;  /* 0x0000000606147c2b */ /* 0x000fe400080000ff */
[----:B------:R-:W-:-:S02]  /*0b70*/  DMUL R4, R4, 0.5 ;  /* 0x3fe0000004047828 */ /* 0x000fc40000000000 */
[C---:B------:R-:W-:Y:S02]  /*0b80*/  DFMA R18, R16.reuse, UR22, RZ ;  /* 0x0000001610127c2b */ /* 0x040fe400080000ff */
[----:B------:R-:W-:Y:S02]  /*0b90*/  DFMA R16, R16, UR26, RZ ;  /* 0x0000001a10107c2b */ /* 0x000fe400080000ff */
[C---:B------:R-:W-:Y:S02]  /*0ba0*/  DFMA R12, R6.reuse, UR24, RZ ;  /* 0x00000018060c7c2b */ /* 0x040fe400080000ff */
[----:B------:R-:W-:Y:S02]  /*0bb0*/  DFMA R6, R6, UR28, RZ ;  /* 0x0000001c06067c2b */ /* 0x000fe400080000ff */
[----:B------:R-:W-:Y:S02]  /*0bc0*/  DFMA R2, R4, UR8, R2 ;  /* 0x0000000804027c2b */ /* 0x000fe40008000002 */
[----:B------:R-:W-:-:S02]  /*0bd0*/  DFMA R20, R10, UR10, R20 ;  /* 0x0000000a0a147c2b */ /* 0x000fc40008000014 */
[C---:B------:R-:W-:Y:S02]  /*0be0*/  DFMA R18, R4.reuse, UR12, R18 ;  /* 0x0000000c04127c2b */ /* 0x040fe40008000012 */
[----:B------:R-:W-:Y:S02]  /*0bf0*/  DFMA R4, R4, UR30, R16 ;  /* 0x0000001e04047c2b */ /* 0x000fe40008000010 */
[C---:B------:R-:W-:Y:S01]  /*0c00*/  DFMA R12, R10.reuse, UR14, R12 ;  /* 0x0000000e0a0c7c2b */ /* 0x040fe2000800000c */
[----:B------:R-:W4:Y:S01]  /*0c10*/  LDG.E.64.CONSTANT R16, desc[UR18][R28.64+-0x18] ;  /* 0xffffe8121c107981 */ /* 0x000f22000c1e9b00 */
[----:B------:R-:W-:Y:S02]  /*0c20*/  DFMA R10, R10, UR16, R6 ;  /* 0x000000100a0a7c2b */ /* 0x000fe40008000006 */
[C-C-:B------:R-:W-:Y:S02]  /*0c30*/  DADD R6, R2.reuse, -R20.reuse ;  /* 0x0000000002067229 */ /* 0x140fe40000000814 */
[----:B------:R-:W-:Y:S01]  /*0c40*/  DADD R2, R2, R20 ;  /* 0x0000000002027229 */ /* 0x000fe20000000014 */
[----:B------:R-:W4:Y:S03]  /*0c50*/  LDG.E.64.CONSTANT R20, desc[UR18][R28.64+-0x10] ;  /* 0xfffff0121c147981 */ /* 0x000f26000c1e9b00 */
[----:B------:R-:W-:Y:S01]  /*0c60*/  DADD R4, R4, R10 ;  /* 0x0000000004047229 */ /* 0x000fe2000000000a */
[----:B------:R-:W-:Y:S01]  /*0c70*/  BSSY.RECONVERGENT B0, `(.L_x_2537) ;  /* 0x0000040000007945 */ /* 0x000fe20003800200 */
[----:B------:R-:W-:Y:S06]  /*0c80*/  BAR.SYNC.DEFER_BLOCKING 0x0 ;  /* 0x0000000000007b1d */ /* 0x000fec0000010000 */
[----:B--2---:R-:W-:-:S02]  /*0c90*/  DMUL R2, R24, R2 ;  /* 0x0000000218027228 */ /* 0x004fc40000000000 */
[C-C-:B------:R-:W-:Y:S02]  /*0ca0*/  DADD R24, R18.reuse, R12.reuse ;  /* 0x0000000012187229 */ /* 0x140fe4000000000c */
[----:B------:R-:W-:-:S04]  /*0cb0*/  DADD R12, R18, -R12 ;  /* 0x00000000120c7229 */ /* 0x000fc8000000080c */
[CCC-:B---3--:R-:W-:Y:S02]  /*0cc0*/  DFMA R10, R26.reuse, -R6.reuse, R2.reuse ;  /* 0x800000061a0a722b */ /* 0x1c8fe40000000002 */
[----:B------:R-:W-:-:S08]  /*0cd0*/  DFMA R26, R26, R6, R2 ;  /* 0x000000061a1a722b */ /* 0x000fd00000000002 */
[C---:B------:R-:W-:Y:S02]  /*0ce0*/  DFMA R18, R26.reuse, UR4, RZ ;  /* 0x000000041a127c2b */ /* 0x040fe400080000ff */
[----:B------:R-:W-:Y:S02]  /*0cf0*/  DFMA R26, R26, UR8, RZ ;  /* 0x000000081a1a7c2b */ /* 0x000fe400080000ff */
[----:B----4-:R-:W-:Y:S02]  /*0d00*/  DMUL R16, R16, R24 ;  /* 0x0000001810107228 */ /* 0x010fe40000000000 */
[----:B------:R-:W-:-:S06]  /*0d10*/  DMUL R4, R20, R4 ;  /* 0x0000000414047228 */ /* 0x000fcc0000000000 */
[CCC-:B------:R-:W-:Y:S02]  /*0d20*/  DFMA R6, R22.reuse, R12.reuse, R16.reuse ;  /* 0x0000000c1606722b */ /* 0x1c0fe40000000010 */
[----:B------:R-:W-:Y:S02]  /*0d30*/  DFMA R22, R22, -R12, R16 ;  /* 0x8000000c1616722b */ /* 0x000fe40000000010 */
[C---:B------:R-:W-:Y:S02]  /*0d40*/  DFMA R12, R10.reuse, UR6, RZ ;  /* 0x000000060a0c7c2b */ /* 0x040fe400080000ff */
[----:B------:R-:W-:Y:S02]  /*0d50*/  DFMA R10, R10, UR10, RZ ;  /* 0x0000000a0a0a7c2b */ /* 0x000fe400080000ff */
[----:B------:R-:W-:Y:S02]  /*0d60*/  DADD R20, R4, R4 ;  /* 0x0000000004147229 */ /* 0x000fe40000000004 */
[----:B------:R-:W-:-:S02]  /*0d70*/  DFMA R18, R6, UR22, R18 ;  /* 0x0000001606127c2b */ /* 0x000fc40008000012 */
[C---:B------:R-:W-:Y:S02]  /*0d80*/  DFMA R12, R22.reuse, UR24, R12 ;  /* 0x00000018160c7c2b */ /* 0x040fe4000800000c */
[----:B------:R-:W-:Y:S02]  /*0d90*/  DFMA R10, R22, UR14, R10 ;  /* 0x0000000e160a7c2b */ /* 0x000fe4000800000a */
[----:B------:R-:W-:Y:S02]  /*0da0*/  DADD R22, R4, -R4 ;  /* 0x0000000004167229 */ /* 0x000fe40000000804 */
[----:B------:R-:W-:Y:S02]  /*0db0*/  DMUL R20, R20, 0.5 ;  /* 0x3fe0000014147828 */ /* 0x000fe40000000000 */
[----:B------:R-:W-:-:S04]  /*0dc0*/  DFMA R26, R6, UR12, R26 ;  /* 0x0000000c061a7c2b */ /* 0x000fc8000800001a */
[----:B------:R-:W-:Y:S02]  /*0dd0*/  DFMA R12, R22, UR28, R12 ;  /* 0x0000001c160c7c2b */ /* 0x000fe4000800000c */
[----:B------:R-:W-:Y:S02]  /*0de0*/  DFMA R18, R20, UR26, R18 ;  /* 0x0000001a14127c2b */ /* 0x000fe40008000012 */
        /* <DEDUP_REMOVED lines=19> */
[----:B------:R-:W-:Y:S02]  /*0f20*/  DFMA R22, R22, UR8, RZ ;  /* 0x0000000816167c2b */ /* 0x000fe400080000ff */
[----:B------:R-:W-:Y:S02]  /*0f30*/  DADD R12, R12, -R24 ;  /* 0x000000000c0c7229 */ /* 0x000fe40000000818 */
[----:B--2---:R-:W-:Y:S02]  /*0f40*/  DADD R24, R6, R6 ;  /* 0x0000000006187229 */ /* 0x004fe40000000006 */
[C---:B------:R-:W-:Y:S02]  /*0f50*/  DFMA R18, R20.reuse, UR22, R18 ;  /* 0x0000001614127c2b */ /* 0x040fe40008000012 */
[----:B------:R-:W-:-:S02]  /*0f60*/  DFMA R20, R20, UR12, R22 ;  /* 0x0000000c14147c2b */ /* 0x000fc40008000016 */
[C---:B------:R-:W-:Y:S02]  /*0f70*/  DFMA R22, R10.reuse, UR6, RZ ;  /* 0x000000060a167c2b */ /* 0x040fe400080000ff */
[----:B------:R-:W-:Y:S02]  /*0f80*/  DFMA R10, R10, UR10, RZ ;  /* 0x0000000a0a0a7c2b */ /* 0x000fe400080000ff */
[----:B------:R-:W-:Y:S02]  /*0f90*/  DADD R6, R6, -R6 ;  /* 0x0000000006067229 */ /* 0x000fe40000000806 */
[----:B------:R-:W-:Y:S02]  /*0fa0*/  DMUL R24, R24, 0.5 ;  /* 0x3fe0000018187828 */ /* 0x000fe40000000000 */
[C---:B------:R-:W-:Y:S02]  /*0fb0*/  DFMA R22, R12.reuse, UR24, R22 ;  /* 0x000000180c167c2b */ /* 0x040fe40008000016 */
        /* <DEDUP_REMOVED lines=11> */
.L_x_2538:
[----:B------:R-:W-:Y:S05]  /*1070*/  BSYNC.RECONVERGENT B0 ;  /* 0x0000000000007941 */ /* 0x000fea0003800200 */
.L_x_2537:
[----:B------:R-:W-:Y:S06]  /*1080*/  BAR.SYNC.DEFER_BLOCKING 0x0 ;  /* 0x0000000000007b1d */ /* 0x000fec0000010000 */
[----:B------:R-:W-:Y:S04]  /*1090*/  BSSY.RECONVERGENT B0, `(.L_x_2539) ;  /* 0x000001d000007945 */ /* 0x000fe80003800200 */
[----:B------:R-:W-:Y:S05]  /*10a0*/  @P1 BRA `(.L_x_2540) ;  /* 0x00000000006c1947 */ /* 0x000fea0003800000 */
[----:B------:R-:W-:Y:S04]  /*10b0*/  LDS.64 R4, [R8] ;  /* 0x0000000008047984 */ /* 0x000fe80000000a00 */
[----:B01----:R-:W0:Y:S04]  /*10c0*/  LDS.64 R6, [R8+0x320] ;  /* 0x0003200008067984 */ /* 0x003e280000000a00 */
[----:B------:R-:W-:Y:S04]  /*10d0*/  LDS.64 R12, [R8+0xc8] ;  /* 0x0000c800080c7984 */ /* 0x000fe80000000a00 */
        /* <DEDUP_REMOVED lines=9> */
[--C-:B--2---:R-:W-:Y:S02]  /*1170*/  DADD R10, R2, R2.reuse ;  /* 0x00000000020a7229 */ /* 0x104fe40000000002 */
[----:B------:R-:W-:Y:S02]  /*1180*/  DFMA R6, R6, UR6, RZ ;  /* 0x0000000606067c2b */ /* 0x000fe400080000ff */
[----:B------:R-:W-:Y:S02]  /*1190*/  DADD R2, R2, -R2 ;  /* 0x0000000002027229 */ /* 0x000fe40000000802 */
[----:B------:R-:W-:Y:S02]  /*11a0*/  DFMA R18, R4, UR14, R18 ;  /* 0x0000000e04127c2b */ /* 0x000fe40008000012 */
[----:B------:R-:W-:Y:S02]  /*11b0*/  DFMA R12, R16, UR22, R12 ;  /* 0x00000016100c7c2b */ /* 0x000fe4000800000c */
[----:B------:R-:W-:-:S02]  /*11c0*/  DMUL R10, R10, 0.5 ;  /* 0x3fe000000a0a7828 */ /* 0x000fc40000000000 */
[----:B------:R-:W-:Y:S02]  /*11d0*/  DFMA R6, R4, UR24, R6 ;  /* 0x0000001804067c2b */ /* 0x000fe40008000006 */
[----:B------:R-:W-:Y:S02]  /*11e0*/  DFMA R14, R16, UR12, R14 ;  /* 0x0000000c100e7c2b */ /* 0x000fe4000800000e */
[----:B------:R-:W-:Y:S02]  /*11f0*/  DFMA R18, R2, UR16, R18 ;  /* 0x0000001002127c2b */ /* 0x000fe40008000012 */
[----:B------:R-:W-:Y:S02]  /*1200*/  DFMA R12, R10, UR26, R12 ;  /* 0x0000001a0a0c7c2b */ /* 0x000fe4000800000c */
[----:B------:R-:W-:Y:S02]  /*1210*/  DFMA R2, R2, UR28, R6 ;  /* 0x0000001c02027c2b */ /* 0x000fe40008000006 */
[----:B------:R-:W-:-:S06]  /*1220*/  DFMA R14, R10, UR30, R14 ;  /* 0x0000001e0a0e7c2b */ /* 0x000fcc000800000e */
[----:B------:R-:W-:Y:S02]  /*1230*/  DADD R4, R12, -R2 ;  /* 0x000000000c047229 */ /* 0x000fe40000000802 */
[----:B------:R-:W-:Y:S02]  /*1240*/  DADD R16, R14, R18 ;  /* 0x000000000e107229 */ /* 0x000fe40000000012 */
[----:B------:R-:W-:-:S11]  /*1250*/  DADD R2, R12, R2 ;  /* 0x000000000c027229 */ /* 0x000fd60000000002 */
.L_x_2540:
[----:B------:R-:W-:Y:S05]  /*1260*/  BSYNC.RECONVERGENT B0 ;  /* 0x0000000000007941 */ /* 0x000fea0003800200 */
.L_x_2539:
        /* <DEDUP_REMOVED lines=8> */
[----:B------:R-:W-:Y:S01]  /*12f0*/  STG.E.64 desc[UR18][R6.64+0x90], R4 ;  /* 0x0000900406007986 */ /* 0x000fe2000c101b12 */
[----:B------:R-:W-:Y:S05]  /*1300*/  EXIT ;  /* 0x000000000000794d */ /* 0x000fea0003800000 */
.L_x_2541:
        /* <DEDUP_REMOVED lines=15> */
.L_x_3193:


//--------------------- .text._Z32massMatrixMultiplyConstantKernelILi3ELi5ELi5EEviPKdS1_S1_S1_Pd --------------------------
	.section	.text._Z32massMatrixMultiplyConstantKernelILi3ELi5ELi5EEviPKdS1_S1_S1_Pd,"ax",@progbits
	.align	128
        .global         _Z32massMatrixMultiplyConstantKernelILi3ELi5ELi5EEviPKdS1_S1_S1_Pd
        .type           _Z32massMatrixMultiplyConstantKernelILi3ELi5ELi5EEviPKdS1_S1_S1_Pd,@function
        .size           _Z32massMatrixMultiplyConstantKernelILi3ELi5ELi5EEviPKdS1_S1_S1_Pd,(.L_x_3194 - _Z32massMatrixMultiplyConstantKernelILi3ELi5ELi5EEviPKdS1_S1_S1_Pd)
        .other          _Z32massMatrixMultiplyConstantKernelILi3ELi5ELi5EEviPKdS1_S1_S1_Pd,@"STO_CUDA_ENTRY STV_DEFAULT"
_Z32massMatrixMultiplyConstantKernelILi3ELi5ELi5EEviPKdS1_S1_S1_Pd:
.text._Z32massMatrixMultiplyConstantKernelILi3ELi5ELi5EEviPKdS1_S1_S1_Pd:
        /* <DEDUP_REMOVED lines=13> */
[C---:B------:R-:W-:Y:S01]  /*00d0*/  IMAD R10, R2.reuse, 0xaaab, RZ ;  /* 0x0000aaab020a7824 */ /* 0x040fe200078e02ff */
[----:B------:R-:W-:Y:S01]  /*00e0*/  ISETP.GT.U32.AND P1, PT, R13, 0x8, PT ;  /* 0x000000080d00780c */ /* 0x000fe20003f24070 */
[----:B------:R-:W-:Y:S01]  /*00f0*/  IMAD R4, R2, 0xcccd, RZ ;  /* 0x0000cccd02047824 */ /* 0x000fe200078e02ff */
[----:B------:R-:W-:Y:S01]  /*0100*/  BSSY.RECONVERGENT B0, `(.L_x_2542) ;  /* 0x0000045000007945 */ /* 0x000fe20003800200 */
[----:B------:R-:W-:Y:S01]  /*0110*/  IMAD R11, R11, 0xab, RZ ;  /* 0x000000ab0b0b7824 */ /* 0x000fe200078e02ff */
[----:B------:R-:W-:Y:S02]  /*0120*/  SHF.R.U32.HI R10, RZ, 0x11, R10 ;  /* 0x00000011ff0a7819 */ /* 0x000fe4000001160a */
[----:B------:R-:W-:-:S02]  /*0130*/  SHF.R.U32.HI R4, RZ, 0x12, R4 ;  /* 0x00000012ff047819 */ /* 0x000fc40000011604 */
[----:B------:R-:W-:Y:S01]  /*0140*/  PRMT R14, R10, 0x9910, RZ ;  /* 0x000099100a0e7816 */ /* 0x000fe200000000ff */
[----:B------:R-:W1:Y:S01]  /*0150*/  @P0 LDC.64 R2, c[0x0][0x3a0] ;  /* 0x0000e800ff020b82 */ /* 0x000e620000000a00 */
[----:B------:R-:W-:Y:S02]  /*0160*/  MOV R10, 0x400 ;  /* 0x00000400000a7802 */ /* 0x000fe40000000f00 */
[----:B------:R-:W-:Y:S02]  /*0170*/  PRMT R16, R4, 0x9910, RZ ;  /* 0x0000991004107816 */ /* 0x000fe400000000ff */
[----:B---3--:R-:W-:Y:S01]  /*0180*/  LEA R12, R15, R10, 0x18 ;  /* 0x0000000a0f0c7211 */ /* 0x008fe200078ec0ff */
[----:B------:R-:W-:Y:S01]  /*0190*/  IMAD R10, R14, 0x3, RZ ;  /* 0x000000030e0a7824 */ /* 0x000fe200078e02ff */
[----:B------:R-:W-:Y:S01]  /*01a0*/  LOP3.LUT R11, R11, 0xffff, RZ, 0xc0, !PT ;  /* 0x0000ffff0b0b7812 */ /* 0x000fe200078ec0ff */
[----:B------:R-:W-:Y:S01]  /*01b0*/  IMAD R15, R16, 0x5, RZ ;  /* 0x00000005100f7824 */ /* 0x000fe200078e02ff */
[----:B------:R-:W-:Y:S01]  /*01c0*/  ISETP.GT.U32.AND P2, PT, R13, 0xe, PT ;  /* 0x0000000e0d00780c */ /* 0x000fe20003f44070 */
[----:B------:R-:W-:Y:S01]  /*01d0*/  IMAD.MOV R10, RZ, RZ, -R10 ;  /* 0x000000ffff0a7224 */ /* 0x000fe200078e0a0a */
[----:B------:R-:W-:Y:S01]  /*01e0*/  SHF.R.U32.HI R14, RZ, 0x9, R11 ;  /* 0x00000009ff0e7819 */ /* 0x000fe2000001160b */
[----:B------:R-:W-:Y:S01]  /*01f0*/  @P0 IMAD R11, R0, 0x1b, R13 ;  /* 0x0000001b000b0824 */ /* 0x000fe200078e020d */
[----:B------:R-:W-:Y:S01]  /*0200*/  IADD3 R16, PT, PT, RZ, -R15, RZ ;  /* 0x8000000fff107210 */ /* 0x000fe20007ffe0ff */
[----:B------:R-:W-:Y:S01]  /*0210*/  IMAD R15, R5, 0x3e8, R12 ;  /* 0x000003e8050f7824 */ /* 0x000fe200078e020c */
[----:B------:R-:W-:-:S02]  /*0220*/  PRMT R12, R10, 0x7710, RZ ;  /* 0x000077100a0c7816 */ /* 0x000fc400000000ff */
[----:B------:R-:W-:Y:S01]  /*0230*/  LOP3.LUT R14, R14, 0xffff, RZ, 0xc0, !PT ;  /* 0x0000ffff0e0e7812 */ /* 0x000fe200078ec0ff */
[----:B------:R-:W-:Y:S01]  /*0240*/  IMAD R26, R4, 0xc8, R15 ;  /* 0x000000c8041a7824 */ /* 0x000fe200078e020f */
[----:B------:R-:W-:-:S04]  /*0250*/  PRMT R16, R16, 0x7710, RZ ;  /* 0x0000771010107816 */ /* 0x000fc800000000ff */
[----:B------:R-:W-:Y:S01]  /*0260*/  IADD3 R5, PT, PT, R16, R13, RZ ;  /* 0x0000000d10057210 */ /* 0x000fe20007ffe0ff */
[----:B-1----:R-:W-:-:S03]  /*0270*/  @P0 IMAD.WIDE R10, R11, 0x8, R2 ;  /* 0x000000080b0a0825 */ /* 0x002fc600078e0202 */
[----:B------:R-:W-:Y:S01]  /*0280*/  LOP3.LUT R17, R5, 0xffff, RZ, 0xc0, !PT ;  /* 0x0000ffff05117812 */ /* 0x000fe200078ec0ff */
[----:B------:R-:W-:Y:S01]  /*0290*/  IMAD.IADD R2, R12, 0x1, R13 ;  /* 0x000000010c027824 */ /* 0x000fe200078e020d */
[----:B0-----:R0:W5:Y:S01]  /*02a0*/  @P0 LDG.E.64.CONSTANT R8, desc[UR4][R10.64] ;  /* 0x000000040a080981 */ /* 0x001162000c1e9b00 */
[----:B------:R-:W-:Y:S02]  /*02b0*/  IMAD R3, R14, 0x28, R15 ;  /* 0x000000280e037824 */ /* 0x000fe400078e020f */
[----:B------:R-:W-:Y:S01]  /*02c0*/  IMAD R26, R17, 0x28, R26 ;  /* 0x00000028111a7824 */ /* 0x000fe200078e021a */
[----:B------:R0:W5:Y:S01]  /*02d0*/  @P0 LDG.E.64.CONSTANT R6, desc[UR4][R10.64+0x48] ;  /* 0x000048040a060981 */ /* 0x000162000c1e9b00 */
[----:B------:R-:W-:Y:S01]  /*02e0*/  LOP3.LUT R12, R2, 0xffff, RZ, 0xc0, !PT ;  /* 0x0000ffff020c7812 */ /* 0x000fe200078ec0ff */
[--C-:B------:R-:W-:Y:S02]  /*02f0*/  IMAD R14, R14, 0xa0, R3.reuse ;  /* 0x000000a00e0e7824 */ /* 0x100fe400078e0203 */
[----:B------:R0:W5:Y:S02]  /*0300*/  @P0 LDG.E.64.CONSTANT R18, desc[UR4][R10.64+0x90] ;  /* 0x000090040a120981 */ /* 0x000164000c1e9b00 */
[C---:B------:R-:W-:Y:S01]  /*0310*/  IMAD R2, R12.reuse, 0x8, R3 ;  /* 0x000000080c027824 */ /* 0x040fe200078e0203 */
[----:B------:R-:W-:Y:S01]  /*0320*/  LEA R3, R12, R14, 0x3 ;  /* 0x0000000e0c037211 */ /* 0x000fe200078e18ff */
[----:B------:R-:W-:Y:S06]  /*0330*/  @P1 BRA `(.L_x_2543) ;  /* 0x0000000000841947 */ /* 0x000fec0003800000 */
[----:B------:R-:W1:Y:S01]  /*0340*/  LDCU.128 UR12, c[0x3][0xa00] ;  /* 0x00c14000ff0c77ac */ /* 0x000e620008000c00 */
[----:B-----5:R-:W-:Y:S02]  /*0350*/  DADD R12, R8, R18 ;  /* 0x00000000080c7229 */ /* 0x020fe40000000012 */
[----:B0-----:R-:W-:Y:S01]  /*0360*/  DADD R10, R6, R6 ;  /* 0x00000000060a7229 */ /* 0x001fe20000000006 */
[----:B------:R-:W0:Y:S01]  /*0370*/  LDCU.128 UR28, c[0x3][0xa20] ;  /* 0x00c14400ff1c77ac */ /* 0x000e220008000c00 */
[----:B------:R-:W-:Y:S02]  /*0380*/  DADD R18, R8, -R18 ;  /* 0x0000000008127229 */ /* 0x000fe40000000812 */
[----:B------:R-:W-:Y:S01]  /*0390*/  DADD R6, R6, -R6 ;  /* 0x0000000006067229 */ /* 0x000fe20000000806 */
[----:B------:R-:W2:Y:S03]  /*03a0*/  LDCU.128 UR8, c[0x3][0x800] ;  /* 0x00c10000ff0877ac */ /* 0x000ea60008000c00 */
[----:B------:R-:W-:Y:S01]  /*03b0*/  DMUL R8, R10, 0.5 ;  /* 0x3fe000000a087828 */ /* 0x000fe20000000000 */
[----:B------:R-:W3:Y:S01]  /*03c0*/  LDCU.128 UR16, c[0x3][0x810] ;  /* 0x00c10200ff1077ac */ /* 0x000ee20008000c00 */
[----:B------:R-:W4:Y:S01]  /*03d0*/  LDCU.128 UR20, c[0x3][0xa10] ;  /* 0x00c14200ff1477ac */ /* 0x000f220008000c00 */
[C---:B-1----:R-:W-:Y:S01]  /*03e0*/  DFMA R16, R18.reuse, UR12, RZ ;  /* 0x0000000c12107c2b */ /* 0x042fe200080000ff */
[----:B------:R-:W1:Y:S01]  /*03f0*/  LDCU.128 UR24, c[0x3][0x820] ;  /* 0x00c10400ff1877ac */ /* 0x000e620008000c00 */
[----:B0-----:R-:W-:-:S02]  /*0400*/  DFMA R14, R18, UR28, RZ ;  /* 0x0000001c120e7c2b */ /* 0x001fc400080000ff */
[----:B--2---:R-:W-:-:S04]  /*0410*/  DFMA R20, R12, UR8, RZ ;  /* 0x000000080c147c2b */ /* 0x004fc800080000ff */
[----:B------:R-:W-:Y:S02]  /*0420*/  DFMA R16, R6, UR14, R16 ;  /* 0x0000000e06107c2b */ /* 0x000fe40008000010 */
[----:B---3--:R-:W-:Y:S02]  /*0430*/  DFMA R10, R12, UR16, RZ ;  /* 0x000000100c0a7c2b */ /* 0x008fe400080000ff */
[----:B------:R-:W-:Y:S02]  /*0440*/  DFMA R14, R6, UR30, R14 ;  /* 0x0000001e060e7c2b */ /* 0x000fe4000800000e */
[----:B----4-:R-:W-:Y:S02]  /*0450*/  DFMA R18, R18, UR20, RZ ;  /* 0x0000001412127c2b */ /* 0x010fe400080000ff */
[----:B------:R-:W-:Y:S02]  /*0460*/  DFMA R20, R8, UR10, R20 ;  /* 0x0000000a08147c2b */ /* 0x000fe40008000014 */
[----:B-1----:R-:W-:-:S02]  /*0470*/  DFMA R12, R12, UR24, RZ ;  /* 0x000000180c0c7c2b */ /* 0x002fc400080000ff */
[----:B------:R-:W-:Y:S02]  /*0480*/  DFMA R10, R8, UR18, R10 ;  /* 0x00000012080a7c2b */ /* 0x000fe4000800000a */
[----:B------:R-:W-:Y:S02]  /*0490*/  DFMA R18, R6, UR22, R18 ;  /* 0x0000001606127c2b */ /* 0x000fe40008000012 */
[----:B------:R-:W-:Y:S02]  /*04a0*/  DADD R6, R20, -R16 ;  /* 0x0000000014067229 */ /* 0x000fe40000000810 */
[----:B------:R-:W-:Y:S02]  /*04b0*/  DFMA R12, R8, UR26, R12 ;  /* 0x0000001a080c7c2b */ /* 0x000fe4000800000c */
[----:B------:R-:W-:Y:S02]  /*04c0*/  DADD R16, R20, R16 ;  /* 0x0000000014107229 */ /* 0x000fe40000000010 */
[C-C-:B------:R-:W-:Y:S01]  /*04d0*/  DADD R8, R10.reuse, -R18.reuse ;  /* 0x000000000a087229 */ /* 0x140fe20000000812 */
[----:B------:R1:W-:Y:S01]  /*04e0*/  STS.64 [R2+0x320], R6 ;  /* 0x0003200602007388 */ /* 0x0003e20000000a00 */
[----:B------:R-:W-:-:S02]  /*04f0*/  DADD R10, R10, R18 ;  /* 0x000000000a0a7229 */ /* 0x000fc40000000012 */
[----:B------:R-:W-:Y:S01]  /*0500*/  DADD R12, R12, R14 ;  /* 0x000000000c0c7229 */ /* 0x000fe2000000000e */
[----:B------:R1:W-:Y:S04]  /*0510*/  STS.64 [R2], R16 ;  /* 0x0000001002007388 */ /* 0x0003e80000000a00 */
[----:B------:R1:W-:Y:S04]  /*0520*/  STS.64 [R2+0x258], R8 ;  /* 0x0002580802007388 */ /* 0x0003e80000000a00 */
[----:B------:R1:W-:Y:S04]  /*0530*/  STS.64 [R2+0x190], R12 ;  /* 0x0001900c02007388 */ /* 0x0003e80000000a00 */
[----:B------:R1:W-:Y:S02]  /*0540*/  STS.64 [R2+0xc8], R10 ;  /* 0x0000c80a02007388 */ /* 0x0003e40000000a00 */
.L_x_2543:
[----:B------:R-:W-:Y:S05]  /*0550*/  BSYNC.RECONVERGENT B0 ;  /* 0x0000000000007941 */ /* 0x000fea0003800200 */
.L_x_2542:
[----:B------:R-:W-:Y:S06]  /*0560*/  BAR.SYNC.DEFER_BLOCKING 0x0 ;  /* 0x0000000000007b1d */ /* 0x000fec0000010000 */
[----:B------:R-:W-:Y:S04]  /*0570*/  BSSY.RECONVERGENT B0, `(.L_x_2544) ;  /* 0x0000026000007945 */ /* 0x000fe80003800200 */
[----:B------:R-:W-:Y:S05]  /*0580*/  @P2 BRA `(.L_x_2545) ;  /* 0x0000000000902947 */ /* 0x000fea0003800000 */
[----:B01----:R-:W-:Y:S01]  /*0590*/  LDS.64 R10, [R3] ;  /* 0x00000000030a7984 */ /* 0x003fe20000000a00 */
[----:B------:R-:W0:Y:S03]  /*05a0*/  LDCU.128 UR8, c[0x3][0x800] ;  /* 0x00c10000ff0877ac */ /* 0x000e260008000c00 */
[----:B-----5:R-:W1:Y:S01]  /*05b0*/  LDS.64 R6, [R3+0x50] ;  /* 0x0000500003067984 */ /* 0x020e620000000a00 */
[----:B------:R-:W2:Y:S03]  /*05c0*/  LDCU.128 UR16, c[0x3][0x810] ;  /* 0x00c10200ff1077ac */ /* 0x000ea60008000c00 */
[----:B------:R-:W3:Y:S01]  /*05d0*/  LDS.64 R14, [R3+0x28] ;  /* 0x00002800030e7984 */ /* 0x000ee20000000a00 */
[----:B------:R-:W4:Y:S01]  /*05e0*/  LDCU.128 UR24, c[0x3][0x820] ;  /* 0x00c10400ff1877ac */ /* 0x000f220008000c00 */
[----:B------:R-:W4:Y:S01]  /*05f0*/  LDCU.128 UR28, c[0x3][0xa20] ;  /* 0x00c14400ff1c77ac */ /* 0x000f220008000c00 */
[----:B------:R-:W4:Y:S01]  /*0600*/  LDCU.128 UR12, c[0x3][0xa00] ;  /* 0x00c14000ff0c77ac */ /* 0x000f220008000c00 */
[----:B------:R-:W4:Y:S01]  /*0610*/  LDCU.128 UR20, c[0x3][0xa10] ;  /* 0x00c14200ff1477ac */ /* 0x000f220008000c00 */
[----:B-1----:R-:W-:-:S02]  /*0620*/  DADD R18, R10, R6 ;  /* 0x000000000a127229 */ /* 0x002fc40000000006 */
[----:B------:R-:W-:Y:S02]  /*0630*/  DADD R10, R10, -R6 ;  /* 0x000000000a0a7229 */ /* 0x000fe40000000806 */
[C-C-:B---3--:R-:W-:Y:S02]  /*0640*/  DADD R16, R14.reuse, R14.reuse ;  /* 0x000000000e107229 */ /* 0x148fe4000000000e */
[----:B------:R-:W-:Y:S02]  /*0650*/  DADD R14, R14, -R14 ;  /* 0x000000000e0e7229 */ /* 0x000fe4000000080e */
[C---:B0-----:R-:W-:Y:S02]  /*0660*/  DFMA R6, R18.reuse, UR8, RZ ;  /* 0x0000000812067c2b */ /* 0x041fe400080000ff */
[----:B--2---:R-:W-:Y:S02]  /*0670*/  DFMA R20, R18, UR16, RZ ;  /* 0x0000001012147c2b */ /* 0x004fe400080000ff */
[----:B------:R-:W-:-:S02]  /*0680*/  DMUL R16, R16, 0.5 ;  /* 0x3fe0000010107828 */ /* 0x000fc40000000000 */
[----:B----4-:R-:W-:Y:S02]  /*0690*/  DFMA R18, R18, UR24, RZ ;  /* 0x0000001812127c2b */ /* 0x010fe400080000ff */
[C---:B------:R-:W-:Y:S02]  /*06a0*/  DFMA R12, R10.reuse, UR28, RZ ;  /* 0x0000001c0a0c7c2b */ /* 0x040fe400080000ff */
[C---:B------:R-:W-:Y:S02]  /*06b0*/  DFMA R8, R10.reuse, UR12, RZ ;  /* 0x0000000c0a087c2b */ /* 0x040fe400080000ff */
[----:B------:R-:W-:Y:S02]  /*06c0*/  DFMA R10, R10, UR20, RZ ;  /* 0x000000140a0a7c2b */ /* 0x000fe400080000ff */
[----:B------:R-:W-:Y:S02]  /*06d0*/  DFMA R18, R16, UR26, R18 ;  /* 0x0000001a10127c2b */ /* 0x000fe40008000012 */
[----:B------:R-:W-:-:S02]  /*06e0*/  DFMA R12, R14, UR30, R12 ;  /* 0x0000001e0e0c7c2b */ /* 0x000fc4000800000c */
[----:B------:R-:W-:Y:S02]  /*06f0*/  DFMA R6, R16, UR10, R6 ;  /* 0x0000000a10067c2b */ /* 0x000fe40008000006 */
[----:B------:R-:W-:Y:S02]  /*0700*/  DFMA R8, R14, UR14, R8 ;  /* 0x0000000e0e087c2b */ /* 0x000fe40008000008 */
[----:B------:R-:W-:Y:S02]  /*0710*/  DFMA R20, R16, UR18, R20 ;  /* 0x0000001210147c2b */ /* 0x000fe40008000014 */
[----:B------:R-:W-:Y:S02]  /*0720*/  DFMA R10, R14, UR22, R10 ;  /* 0x000000160e0a7c2b */ /* 0x000fe4000800000a */
[----:B------:R-:W-:Y:S02]  /*0730*/  DADD R18, R18, R12 ;  /* 0x0000000012127229 */ /* 0x000fe4000000000c */
[----:B------:R-:W-:-:S02]  /*0740*/  DADD R12, R6, -R8 ;  /* 0x00000000060c7229 */ /* 0x000fc40000000808 */
        /* <DEDUP_REMOVED lines=8> */
.L_x_2545:
[----:B------:R-:W-:Y:S05]  /*07d0*/  BSYNC.RECONVERGENT B0 ;  /* 0x0000000000007941 */ /* 0x000fea0003800200 */
.L_x_2544:
[----:B------:R-:W-:Y:S01]  /*07e0*/  BAR.SYNC.DEFER_BLOCKING 0x0 ;  /* 0x0000000000007b1d */ /* 0x000fe20000010000 */
[----:B------:R-:W-:Y:S01]  /*07f0*/  PRMT R4, R5, 0x5410, R4 ;  /* 0x0000541005047816 */ /* 0x000fe20000000004 */
[----:B012---:R-:W-:-:S06]  /*0800*/  IMAD.MOV.U32 R11, RZ, RZ, 0x4 ;  /* 0x00000004ff0b7424 */ /* 0x007fcc00078e00ff */
[----:B------:R-:W0:Y:S01]  /*0810*/  LDC.64 R28, c[0x0][0x388] ;  /* 0x0000e200ff1c7b82 */ /* 0x000e220000000a00 */
[----:B------:R-:W1:Y:S01]  /*0820*/  LDCU.128 UR8, c[0x3][0x800] ;  /* 0x00c10000ff0877ac */ /* 0x000e620008000c00 */
[----:B------:R-:W2:Y:S01]  /*0830*/  LDCU.128 UR12, c[0x3][0xa00] ;  /* 0x00c14000ff0c77ac */ /* 0x000ea20008000c00 */
[----:B------:R-:W3:Y:S01]  /*0840*/  LDCU.128 UR16, c[0x3][0x810] ;  /* 0x00c10200ff1077ac */ /* 0x000ee20008000c00 */
[----:B------:R-:W4:Y:S01]  /*0850*/  LDCU.128 UR20, c[0x3][0xa10] ;  /* 0x00c14200ff1477ac */ /* 0x000f220008000c00 */
[----:B------:R-:W4:Y:S01]  /*0860*/  LDCU.128 UR24, c[0x3][0x820] ;  /* 0x00c10400ff1877ac */ /* 0x000f220008000c00 */
[----:B------:R-:W-:Y:S01]  /*0870*/  LDS.64 R14, [R26] ;  /* 0x000000001a0e7984 */ /* 0x000fe20000000a00 */
[----:B------:R-:W4:Y:S03]  /*0880*/  LDCU.128 UR28, c[0x3][0xa20] ;  /* 0x00c14400ff1c77ac */ /* 0x000f260008000c00 */
[----:B-----5:R-:W1:Y:S01]  /*0890*/  LDS.64 R6, [R26+0x10] ;  /* 0x000010001a067984 */ /* 0x020e620000000a00 */
[----:B------:R-:W-:-:S03]  /*08a0*/  UMOV UR6, 0x1905 ;  /* 0x0000190500067882 */ /* 0x000fc60000000000 */
[----:B------:R-:W2:Y:S01]  /*08b0*/  LDS.64 R12, [R26+0x8] ;  /* 0x000008001a0c7984 */ /* 0x000ea20000000a00 */
[C-C-:B-1----:R-:W-:Y:S02]  /*08c0*/  DADD R16, R14.reuse, R6.reuse ;  /* 0x000000000e107229 */ /* 0x142fe40000000006 */
[----:B------:R-:W-:Y:S02]  /*08d0*/  DADD R14, R14, -R6 ;  /* 0x000000000e0e7229 */ /* 0x000fe40000000806 */
[C-C-:B--2---:R-:W-:Y:S01]  /*08e0*/  DADD R8, R12.reuse, R12.reuse ;  /* 0x000000000c087229 */ /* 0x144fe2000000000c */
[----:B------:R-:W-:Y:S01]  /*08f0*/  IDP.2A.LO.U16.U8 R7, R4, UR6, R11 ;  /* 0x0000000604077c26 */ /* 0x000fe2000800100b */
[----:B------:R-:W-:Y:S02]  /*0900*/  DADD R12, R12, -R12 ;  /* 0x000000000c0c7229 */ /* 0x000fe4000000080c */
[----:B------:R-:W-:Y:S01]  /*0910*/  DFMA R4, R16, UR8, RZ ;  /* 0x0000000810047c2b */ /* 0x000fe200080000ff */
[----:B------:R-:W-:Y:S01]  /*0920*/  IMAD R11, R0, 0x7d, R7 ;  /* 0x0000007d000b7824 */ /* 0x000fe200078e0207 */
[----:B------:R-:W-:-:S02]  /*0930*/  DFMA R18, R14, UR12, RZ ;  /* 0x0000000c0e127c2b */ /* 0x000fc400080000ff */
[----:B------:R-:W-:Y:S01]  /*0940*/  DMUL R8, R8, 0.5 ;  /* 0x3fe0000008087828 */ /* 0x000fe20000000000 */
[----:B0-----:R-:W-:Y:S01]  /*0950*/  IMAD.WIDE R28, R11, 0x8, R28 ;  /* 0x000000080b1c7825 */ /* 0x001fe200078e021c */
[C---:B---3--:R-:W-:Y:S02]  /*0960*/  DFMA R6, R16.reuse, UR16, RZ ;  /* 0x0000001010067c2b */ /* 0x048fe400080000ff */
[----:B----4-:R-:W-:Y:S02]  /*0970*/  DFMA R16, R16, UR24, RZ ;  /* 0x0000001810107c2b */ /* 0x010fe400080000ff */
[C---:B------:R-:W-:Y:S01]  /*0980*/  DFMA R10, R14.reuse, UR20, RZ ;  /* 0x000000140e0a7c2b */ /* 0x040fe200080000ff */
[----:B------:R-:W2:Y:S01]  /*0990*/  LDG.E.64.CONSTANT R24, desc[UR4][R28.64+-0x20] ;  /* 0xffffe0041c187981 */ /* 0x000ea2000c1e9b00 */
[----:B------:R-:W-:Y:S02]  /*09a0*/  DFMA R14, R14, UR28, RZ ;  /* 0x0000001c0e0e7c2b */ /* 0x000fe400080000ff */
[----:B------:R-:W-:Y:S01]  /*09b0*/  DFMA R4, R8, UR10, R4 ;  /* 0x0000000a08047c2b */ /* 0x000fe20008000004 */
[----:B------:R-:W3:Y:S01]  /*09c0*/  LDG.E.64.CONSTANT R20, desc[UR4][R28.64+-0x10] ;  /* 0xfffff0041c147981 */ /* 0x000ee2000c1e9b00 */
[----:B------:R-:W-:-:S02]  /*09d0*/  DFMA R18, R12, UR14, R18 ;  /* 0x0000000e0c127c2b */ /* 0x000fc40008000012 */
[----:B------:R-:W-:Y:S01]  /*09e0*/  DFMA R6, R8, UR18, R6 ;  /* 0x0000001208067c2b */ /* 0x000fe20008000006 */
[----:B------:R-:W4:Y:S01]  /*09f0*/  LDG.E.64.CONSTANT R22, desc[UR4][R28.64+-0x8] ;  /* 0xfffff8041c167981 */ /* 0x000f22000c1e9b00 */
[----:B------:R-:W-:Y:S02]  /*0a00*/  DFMA R10, R12, UR22, R10 ;  /* 0x000000160c0a7c2b */ /* 0x000fe4000800000a */
[----:B------:R-:W-:Y:S02]  /*0a10*/  DFMA R8, R8, UR26, R16 ;  /* 0x0000001a08087c2b */ /* 0x000fe40008000010 */
[----:B------:R-:W-:Y:S01]  /*0a20*/  DFMA R12, R12, UR30, R14 ;  /* 0x0000001e0c0c7c2b */ /* 0x000fe2000800000e */
[----:B------:R-:W4:Y:S01]  /*0a30*/  LDG.E.64.CONSTANT R16, desc[UR4][R28.64+-0x18] ;  /* 0xffffe8041c107981 */ /* 0x000f22000c1e9b00 */
        /* <DEDUP_REMOVED lines=8> */
[----:B------:R-:W-:Y:S02]  /*0ac0*/  DADD R6, R6, -R10 ;  /* 0x0000000006067229 */ /* 0x000fe4000000080a */
[----:B---3--:R-:W-:-:S04]  /*0ad0*/  DMUL R8, R20, R8 ;  /* 0x0000000814087228 */ /* 0x008fc80000000000 */
[----:B----4-:R-:W-:Y:S02]  /*0ae0*/  DMUL R16, R16, R24 ;  /* 0x0000001810107228 */ /* 0x010fe40000000000 */
[CCC-:B------:R-:W-:Y:S02]  /*0af0*/  DFMA R10, R18.reuse, -R14.reuse, R4.reuse ;  /* 0x8000000e120a722b */ /* 0x1c0fe40000000004 */
[----:B------:R-:W-:-:S04]  /*0b00*/  DFMA R14, R18, R14, R4 ;  /* 0x0000000e120e722b */ /* 0x000fc80000000004 */
[CCC-:B------:R-:W-:Y:S02]  /*0b10*/  DFMA R12, R22.reuse, R6.reuse, R16.reuse ;  /* 0x00000006160c722b */ /* 0x1c0fe40000000010 */
[----:B------:R-:W-:Y:S02]  /*0b20*/  DFMA R22, R22, -R6, R16 ;  /* 0x800000061616722b */ /* 0x000fe40000000010 */
[C---:B------:R-:W-:Y:S02]  /*0b30*/  DFMA R6, R10.reuse, UR12, RZ ;  /* 0x0000000c0a067c2b */ /* 0x040fe400080000ff */
[----:B------:R-:W-:Y:S02]  /*0b40*/  DFMA R10, R10, UR14, RZ ;  /* 0x0000000e0a0a7c2b */ /* 0x000fe400080000ff */
[----:B------:R-:W-:Y:S02]  /*0b50*/  DADD R20, R8, R8 ;  /* 0x0000000008147229 */ /* 0x000fe40000000008 */
[----:B------:R-:W-:-:S02]  /*0b60*/  DFMA R18, R14, UR8, RZ ;  /* 0x000000080e127c2b */ /* 0x000fc400080000ff */
[----:B------:R-:W-:Y:S02]  /*0b70*/  DFMA R14, R14, UR10, RZ ;  /* 0x0000000a0e0e7c2b */ /* 0x000fe400080000ff */
[C---:B------:R-:W-:Y:S02]  /*0b80*/  DFMA R6, R22.reuse, UR20, R6 ;  /* 0x0000001416067c2b */ /* 0x040fe40008000006 */
[----:B------:R-:W-:Y:S02]  /*0b90*/  DFMA R10, R22, UR22, R10 ;  /* 0x00000016160a7c2b */ /* 0x000fe4000800000a */
[----:B------:R-:W-:Y:S02]  /*0ba0*/  DADD R22, R8, -R8 ;  /* 0x0000000008167229 */ /* 0x000fe40000000808 */
[----:B------:R-:W-:Y:S02]  /*0bb0*/  DMUL R20, R20, 0.5 ;  /* 0x3fe0000014147828 */ /* 0x000fe40000000000 */
[----:B------:R-:W-:-:S02]  /*0bc0*/  DFMA R18, R12, UR16, R18 ;  /* 0x000000100c127c2b */ /* 0x000fc40008000012 */
[----:B------:R-:W-:Y:S02]  /*0bd0*/  DFMA R14, R12, UR18, R14 ;  /* 0x000000120c0e7c2b */ /* 0x000fe4000800000e */
        /* <DEDUP_REMOVED lines=42> */
.L_x_2547:
[----:B------:R-:W-:Y:S05]  /*0e80*/  BSYNC.RECONVERGENT B0 ;  /* 0x0000000000007941 */ /* 0x000fea0003800200 */
.L_x_2546:
        /* <DEDUP_REMOVED lines=30> */
.L_x_2549:
[----:B------:R-:W-:Y:S05]  /*1070*/  BSYNC.RECONVERGENT B0 ;  /* 0x0000000000007941 */ /* 0x000fea0003800200 */
.L_x_2548:
        /* <DEDUP_REMOVED lines=10> */
.L_x_2550:
        /* <DEDUP_REMOVED lines=14> */
.L_x_3194:


//--------------------- .text._Z32massMatrixMultiplyRegisterKernelILi3ELi5ELi5EEviPKdS1_S1_S1_Pd --------------------------
	.section	.text._Z32massMatrixMultiplyRegisterKernelILi3ELi5ELi5EEviPKdS1_S1_S1_Pd,"ax",@progbits
	.align	128
        .global         _Z32massMatrixMultiplyRegisterKernelILi3ELi5ELi5EEviPKdS1_S1_S1_Pd
        .type           _Z32massMatrixMultiplyRegisterKernelILi3ELi5ELi5EEviPKdS1_S1_S1_Pd,@function
        .size           _Z32massMatrixMultiplyRegisterKernelILi3ELi5ELi5EEviPKdS1_S1_S1_Pd,(.L_x_3195 - _Z32massMatrixMultiplyRegisterKernelILi3ELi5ELi5EEviPKdS1_S1_S1_Pd)
        .other          _Z32massMatrixMultiplyRegisterKernelILi3ELi5ELi5EEviPKdS1_S1_S1_Pd,@"STO_CUDA_ENTRY STV_DEFAULT"
_Z32massMatrixMultiplyRegisterKernelILi3ELi5ELi5EEviPKdS1_S1_S1_Pd:
.text._Z32massMatrixMultiplyRegisterKernelILi3ELi5ELi5EEviPKdS1_S1_S1_Pd:
        /* <DEDUP_REMOVED lines=128> */
.L_x_2552:
[----:B------:R-:W-:Y:S05]  /*0800*/  BSYNC.RECONVERGENT B0 ;  /* 0x0000000000007941 */ /* 0x000fea0003800200 */
.L_x_2551:
        /* <DEDUP_REMOVED lines=33> */
.L_x_2554:
[----:B------:R-:W-:Y:S05]  /*0a20*/  BSYNC.RECONVERGENT B0 ;  /* 0x0000000000007941 */ /* 0x000fea0003800200 */
.L_x_2553:
        /* <DEDUP_REMOVED lines=100> */
.L_x_2556:
[----:B------:R-:W-:Y:S05]  /*1070*/  BSYNC.RECONVERGENT B0 ;  /* 0x0000000000007941 */ /* 0x000fea0003800200 */
.L_x_2555:
        /* <DEDUP_REMOVED lines=30> */
.L_x_2558:
[----:B------:R-:W-:Y:S05]  /*1260*/  BSYNC.RECONVERGENT B0 ;  /* 0x0000000000007941 */ /* 0x000fea0003800200 */
.L_x_2557:
        /* <DEDUP_REMOVED lines=10> */
.L_x_2559:
        /* <DEDUP_REMOVED lines=15> */
.L_x_3195:


//--------------------- .text._Z42massMatrixMultiplyMonolithicConstantKernelILi3ELi4ELi16EEviPKdS1_S1_S1_Pd --------------------------
	.section	.text._Z42massMatrixMultiplyMonolithicConstantKernelILi3ELi4ELi16EEviPKdS1_S1_S1_Pd,"ax",@progbits
	.align	128
        .global         _Z42massMatrixMultiplyMonolithicConstantKernelILi3ELi4ELi16EEviPKdS1_S1_S1_Pd
        .type           _Z42massMatrixMultiplyMonolithicConstantKernelILi3ELi4ELi16EEviPKdS1_S1_S1_Pd,@function
        .size           _Z42massMatrixMultiplyMonolithicConstantKernelILi3ELi4ELi16EEviPKdS1_S1_S1_Pd,(.L_x_3196 - _Z42massMatrixMultiplyMonolithicConstantKernelILi3ELi4ELi16EEviPKdS1_S1_S1_Pd)
        .other          _Z42massMatrixMultiplyMonolithicConstantKernelILi3ELi4ELi16EEviPKdS1_S1_S1_Pd,@"STO_CUDA_ENTRY STV_DEFAULT"
_Z42massMatrixMultiplyMonolithicConstantKernelILi3ELi4ELi16EEviPKdS1_S1_S1_Pd:
.text._Z42massMatrixMultiplyMonolithicConstantKernelILi3ELi4ELi16EEviPKdS1_S1_S1_Pd:
        /* <DEDUP_REMOVED lines=10> */
[----:B0-----:R-:W-:-:S04]  /*00a0*/  IMAD R0, R3, 0x10, R12 ;  /* 0x0000001003007824 */ /* 0x001fc800078e020c */
[C---:B----4-:R-:W-:Y:S01]  /*00b0*/  IMAD R3, R0.reuse, 0x10, R13 ;  /* 0x0000001000037824 */ /* 0x050fe200078e020d */
[----:B------:R-:W-:Y:S01]  /*00c0*/  BAR.SYNC.DEFER_BLOCKING 0x0 ;  /* 0x0000000000007b1d */ /* 0x000fe20000010000 */
[----:B-1----:R-:W-:Y:S02]  /*00d0*/  ISETP.GE.AND P0, PT, R0, UR4, PT ;  /* 0x0000000400007c0c */ /* 0x002fe4000bf06270 */
[----:B------:R-:W-:Y:S01]  /*00e0*/  IMAD.SHL.U32 R3, R3, 0x4, RZ ;  /* 0x0000000403037824 */ /* 0x000fe200078e00ff */
[----:B------:R-:W-:-:S03]  /*00f0*/  LOP3.LUT R22, R13, 0xffff, RZ, 0xc0, !PT ;  /* 0x0000ffff0d167812 */ /* 0x000fc600078ec0ff */
[----:B--2---:R-:W-:Y:S01]  /*0100*/  IMAD.WIDE R20, R3, 0x8, R20 ;  /* 0x0000000803147825 */ /* 0x004fe200078e0214 */
[----:B------:R-:W-:-:S06]  /*0110*/  CS2R R2, SRZ ;  /* 0x0000000000027805 */ /* 0x000fcc000001ff00 */
[----:B------:R-:W0:Y:S01]  /*0120*/  @!P0 LDC.64 R18, c[0x0][0x3a0] ;  /* 0x0000e800ff128b82 */ /* 0x000e220000000a00 */
[----:B------:R-:W-:Y:S01]  /*0130*/  IMAD R22, R22, 0x5556, RZ ;  /* 0x0000555616167824 */ /* 0x000fe200078e02ff */
[----:B---3--:R-:W5:Y:S04]  /*0140*/  @!P0 LDG.E.64.CONSTANT R14, desc[UR6][R20.64] ;  /* 0x00000006140e8981 */ /* 0x008f68000c1e9b00 */
[----:B------:R-:W5:Y:S02]  /*0150*/  @!P0 LDG.E.64.CONSTANT R8, desc[UR6][R20.64+0x8] ;  /* 0x0000080614088981 */ /* 0x000f64000c1e9b00 */
[----:B------:R-:W1:Y:S02]  /*0160*/  S2UR UR5, SR_CgaCtaId ;  /* 0x00000000000579c3 */ /* 0x000e640000008800 */
[----:B------:R-:W5:Y:S04]  /*0170*/  @!P0 LDG.E.64.CONSTANT R2, desc[UR6][R20.64+0x10] ;  /* 0x0000100614028981 */ /* 0x000f68000c1e9b00 */
[----:B------:R2:W5:Y:S01]  /*0180*/  @!P0 LDG.E.64.CONSTANT R10, desc[UR6][R20.64+0x18] ;  /* 0x00001806140a8981 */ /* 0x000562000c1e9b00 */
[----:B------:R-:W-:Y:S01]  /*0190*/  @!P0 IMAD R23, R0, 0x1b, R13 ;  /* 0x0000001b00178824 */ /* 0x000fe200078e020d */
[----:B--2---:R-:W-:-:S03]  /*01a0*/  SHF.R.U32.HI R20, RZ, 0x10, R22 ;  /* 0x00000010ff147819 */ /* 0x004fc60000011616 */
[----:B0-----:R-:W-:Y:S01]  /*01b0*/  @!P0 IMAD.WIDE R18, R23, 0x8, R18 ;  /* 0x0000000817128825 */ /* 0x001fe200078e0212 */
[----:B------:R-:W-:Y:S02]  /*01c0*/  PRMT R21, R13, 0x9910, RZ ;  /* 0x000099100d157816 */ /* 0x000fe400000000ff */
[----:B------:R-:W-:Y:S02]  /*01d0*/  PRMT R22, R20, 0x9910, RZ ;  /* 0x0000991014167816 */ /* 0x000fe400000000ff */
[----:B------:R-:W5:Y:S01]  /*01e0*/  @!P0 LDG.E.64.CONSTANT R16, desc[UR6][R18.64] ;  /* 0x0000000612108981 */ /* 0x000f62000c1e9b00 */
[----:B------:R-:W-:Y:S02]  /*01f0*/  IMAD R20, R21, 0xab, RZ ;  /* 0x000000ab15147824 */ /* 0x000fe400078e02ff */
[----:B------:R-:W-:Y:S01]  /*0200*/  IMAD.MOV.U32 R21, RZ, RZ, R22 ;  /* 0x000000ffff157224 */ /* 0x000fe200078e0016 */
[----:B------:R-:W5:Y:S04]  /*0210*/  @!P0 LDG.E.64.CONSTANT R6, desc[UR6][R18.64+0x48] ;  /* 0x0000480612068981 */ /* 0x000f68000c1e9b00 */
[----:B------:R0:W5:Y:S01]  /*0220*/  @!P0 LDG.E.64.CONSTANT R4, desc[UR6][R18.64+0x90] ;  /* 0x0000900612048981 */ /* 0x000162000c1e9b00 */
[----:B------:R-:W-:Y:S01]  /*0230*/  UMOV UR4, 0x400 ;  /* 0x0000040000047882 */ /* 0x000fe20000000000 */
[C---:B------:R-:W-:Y:S01]  /*0240*/  ISETP.GT.U32.AND P1, PT, R13.reuse, 0x8, PT ;  /* 0x000000080d00780c */ /* 0x040fe20003f24070 */
[----:B-1----:R-:W-:Y:S01]  /*0250*/  ULEA UR4, UR5, UR4, 0x18 ;  /* 0x0000000405047291 */ /* 0x002fe2000f8ec0ff */
[----:B------:R-:W-:Y:S01]  /*0260*/  ISETP.GT.U32.AND P2, PT, R13, 0xb, PT ;  /* 0x0000000b0d00780c */ /* 0x000fe20003f44070 */
[----:B------:R-:W-:Y:S04]  /*0270*/  BSSY.RECONVERGENT B0, `(.L_x_2560) ;  /* 0x0000029000007945 */ /* 0x000fe80003800200 */
[----:B------:R-:W-:Y:S01]  /*0280*/  LEA R12, R12, UR4, 0x9 ;  /* 0x000000040c0c7c11 */ /* 0x000fe2000f8e48ff */
[----:B0-----:R-:W-:Y:S01]  /*0290*/  IMAD R18, R21, 0x3, RZ ;  /* 0x0000000315127824 */ /* 0x001fe200078e02ff */
[----:B------:R-:W-:-:S03]  /*02a0*/  LOP3.LUT R19, R20, 0xffff, RZ, 0xc0, !PT ;  /* 0x0000ffff14137812 */ /* 0x000fc600078ec0ff */
[----:B------:R-:W-:Y:S01]  /*02b0*/  IMAD.MOV R18, RZ, RZ, -R18 ;  /* 0x000000ffff127224 */ /* 0x000fe200078e0a12 */
[----:B------:R-:W-:-:S04]  /*02c0*/  SHF.R.U32.HI R19, RZ, 0x9, R19 ;  /* 0x00000009ff137819 */ /* 0x000fc80000011613 */
[----:B------:R-:W-:Y:S01]  /*02d0*/  PRMT R20, R18, 0x7710, RZ ;  /* 0x0000771012147816 */ /* 0x000fe200000000ff */
[----:B------:R-:W-:Y:S01]  /*02e0*/  IMAD.SHL.U32 R18, R13, 0x20, RZ ;  /* 0x000000200d127824 */ /* 0x000fe200078e00ff */
[----:B------:R-:W-:-:S03]  /*02f0*/  LOP3.LUT R19, R19, 0xffff, RZ, 0xc0, !PT ;  /* 0x0000ffff13137812 */ /* 0x000fc600078ec0ff */
[----:B------:R-:W-:Y:S01]  /*0300*/  IMAD.IADD R13, R20, 0x1, R13 ;  /* 0x00000001140d7824 */ /* 0x000fe200078e020d */
[C---:B------:R-:W-:Y:S01]  /*0310*/  LOP3.LUT R21, R18.reuse, 0x7f80, RZ, 0xc0, !PT ;  /* 0x00007f8012157812 */ /* 0x040fe200078ec0ff */
[----:B------:R-:W-:Y:S01]  /*0320*/  IMAD R22, R19, 0x20, R12 ;  /* 0x0000002013167824 */ /* 0x000fe200078e020c */
[----:B------:R-:W-:Y:S02]  /*0330*/  LOP3.LUT R24, R18, 0x60, RZ, 0xc0, !PT ;  /* 0x0000006012187812 */ /* 0x000fe400078ec0ff */
[----:B------:R-:W-:Y:S01]  /*0340*/  LOP3.LUT R13, R13, 0xffff, RZ, 0xc0, !PT ;  /* 0x0000ffff0d0d7812 */ /* 0x000fe200078ec0ff */
[----:B------:R-:W-:Y:S01]  /*0350*/  IMAD R23, R19, 0x60, R22 ;  /* 0x0000006013177824 */ /* 0x000fe200078e0216 */
[----:B------:R-:W-:-:S03]  /*0360*/  IADD3 R24, PT, PT, R24, R12, R21 ;  /* 0x0000000c18187210 */ /* 0x000fc60007ffe015 */
[C---:B------:R-:W-:Y:S02]  /*0370*/  IMAD R22, R13.reuse, 0x8, R22 ;  /* 0x000000080d167824 */ /* 0x040fe400078e0216 */
        /* <DEDUP_REMOVED lines=9> */
[C---:B-1----:R-:W-:Y:S02]  /*0410*/  DFMA R12, R16.reuse, UR14, RZ ;  /* 0x0000000e100c7c2b */ /* 0x042fe400080000ff */
[----:B--2---:R-:W-:-:S04]  /*0420*/  DFMA R20, R16, UR20, RZ ;  /* 0x0000001410147c2b */ /* 0x004fc800080000ff */
[----:B------:R-:W-:Y:S02]  /*0430*/  DFMA R18, R6, UR10, R18 ;  /* 0x0000000a06127c2b */ /* 0x000fe40008000012 */
[----:B---3--:R-:W-:Y:S02]  /*0440*/  DFMA R16, R16, UR26, RZ ;  /* 0x0000001a10107c2b */ /* 0x008fe400080000ff */
[C---:B------:R-:W-:Y:S02]  /*0450*/  DFMA R20, R6.reuse, UR22, R20 ;  /* 0x0000001606147c2b */ /* 0x040fe40008000014 */
[----:B----4-:R-:W-:-:S04]  /*0460*/  DFMA R12, R6, UR16, R12 ;  /* 0x00000010060c7c2b */ /* 0x010fc8000800000c */
[----:B0-----:R-:W-:Y:S02]  /*0470*/  DFMA R16, R6, UR28, R16 ;  /* 0x0000001c06107c2b */ /* 0x001fe40008000010 */
[C---:B------:R-:W-:Y:S02]  /*0480*/  DFMA R18, R4.reuse, UR12, R18 ;  /* 0x0000000c04127c2b */ /* 0x040fe40008000012 */
[C---:B------:R-:W-:Y:S02]  /*0490*/  DFMA R20, R4.reuse, UR24, R20 ;  /* 0x0000001804147c2b */ /* 0x040fe40008000014 */
[C---:B------:R-:W-:Y:S02]  /*04a0*/  DFMA R12, R4.reuse, UR18, R12 ;  /* 0x00000012040c7c2b */ /* 0x040fe4000800000c */
[----:B------:R-:W-:Y:S01]  /*04b0*/  DFMA R16, R4, UR30, R16 ;  /* 0x0000001e04107c2b */ /* 0x000fe20008000010 */
[----:B------:R0:W-:Y:S04]  /*04c0*/  STS.64 [R22], R18 ;  /* 0x0000001216007388 */ /* 0x0001e80000000a00 */
[----:B------:R0:W-:Y:S04]  /*04d0*/  STS.64 [R22+0x80], R12 ;  /* 0x0000800c16007388 */ /* 0x0001e80000000a00 */
[----:B------:R0:W-:Y:S04]  /*04e0*/  STS.64 [R22+0x100], R20 ;  /* 0x0001001416007388 */ /* 0x0001e80000000a00 */
[----:B------:R0:W-:Y:S02]  /*04f0*/  STS.64 [R22+0x180], R16 ;  /* 0x0001801016007388 */ /* 0x0001e40000000a00 */
.L_x_2561:
[----:B------:R-:W-:Y:S05]  /*0500*/  BSYNC.RECONVERGENT B0 ;  /* 0x0000000000007941 */ /* 0x000fea0003800200 */
.L_x_2560:
        /* <DEDUP_REMOVED lines=8> */
[----:B------:R-:W4:Y:S01]  /*0590*/  LDCU.128 UR20, c[0x3][0x30] ;  /* 0x00c00600ff1477ac */ /* 0x000f220008000c00 */
[----:B------:R-:W2:Y:S01]  /*05a0*/  LDCU.128 UR24, c[0x3][0x40] ;  /* 0x00c00800ff1877ac */ /* 0x000ea20008000c00 */
[----:B------:R-:W1:Y:S01]  /*05b0*/  LDCU.128 UR16, c[0x3][0x20] ;  /* 0x00c00400ff1077ac */ /* 0x000e620008000c00 */
[----:B------:R-:W1:Y:S01]  /*05c0*/  LDCU.128 UR28, c[0x3][0x50] ;  /* 0x00c00a00ff1c77ac */ /* 0x000e620008000c00 */
[----:B0-----:R-:W-:-:S02]  /*05d0*/  DFMA R4, R18, UR8, RZ ;  /* 0x0000000812047c2b */ /* 0x001fc400080000ff */
[C---:B----4-:R-:W-:Y:S02]  /*05e0*/  DFMA R6, R18.reuse, UR20, RZ ;  /* 0x0000001412067c2b */ /* 0x050fe400080000ff */
[C---:B--2---:R-:W-:Y:S02]  /*05f0*/  DFMA R20, R18.reuse, UR14, RZ ;  /* 0x0000000e12147c2b */ /* 0x044fe400080000ff */
        /* <DEDUP_REMOVED lines=8> */
[----:B------:R-:W-:Y:S01]  /*0680*/  DFMA R18, R12, UR30, R18 ;  /* 0x0000001e0c127c2b */ /* 0x000fe20008000012 */
[----:B------:R1:W-:Y:S04]  /*0690*/  STS.64 [R23], R4 ;  /* 0x0000000417007388 */ /* 0x0003e80000000a00 */
[----:B------:R1:W-:Y:S04]  /*06a0*/  STS.64 [R23+0x20], R20 ;  /* 0x0000201417007388 */ /* 0x0003e80000000a00 */
[----:B------:R1:W-:Y:S04]  /*06b0*/  STS.64 [R23+0x40], R6 ;  /* 0x0000400617007388 */ /* 0x0003e80000000a00 */
[----:B------:R1:W-:Y:S02]  /*06c0*/  STS.64 [R23+0x60], R18 ;  /* 0x0000601217007388 */ /* 0x0003e40000000a00 */
.L_x_2563:
[----:B------:R-:W-:Y:S05]  /*06d0*/  BSYNC.RECONVERGENT B0 ;  /* 0x0000000000007941 */ /* 0x000fea0003800200 */
.L_x_2562:
[----:B------:R-:W-:Y:S06]  /*06e0*/  BAR.SYNC.DEFER_BLOCKING 0x0 ;  /* 0x0000000000007b1d */ /* 0x000fec0000010000 */
[----:B------:R-:W2:Y:S01]  /*06f0*/  LDCU.128 UR8, c[0x3][URZ] ;  /* 0x00c00000ff0877ac */ /* 0x000ea20008000c00 */
[----:B------:R-:W-:Y:S01]  /*0700*/  BSSY.RECONVERGENT B0, `(.L_x_2564) ;  /* 0x000003d000007945 */ /* 0x000fe20003800200 */
[----:B------:R-:W3:Y:S01]  /*0710*/  LDCU.64 UR12, c[0x3][0x18] ;  /* 0x00c00300ff0c77ac */ /* 0x000ee20008000a00 */
[----:B------:R-:W4:Y:S01]  /*0720*/  LDCU.128 UR16, c[0x3][0x20] ;  /* 0x00c00400ff1077ac */ /* 0x000f220008000c00 */
[----:B------:R-:W4:Y:S01]  /*0730*/  LDCU.128 UR20, c[0x3][0x30] ;  /* 0x00c00600ff1477ac */ /* 0x000f220008000c00 */
[----:B------:R-:W4:Y:S01]  /*0740*/  LDCU.64 UR4, c[0x3][0x10] ;  /* 0x00c00200ff0477ac */ /* 0x000f220008000a00 */
[----:B-1---5:R-:W2:Y:S01]  /*0750*/  LDS.128 R4, [R24] ;  /* 0x0000000018047984 */ /* 0x022ea20000000c00 */
[----:B------:R-:W1:Y:S03]  /*0760*/  LDCU.64 UR24, c[0x3][0x48] ;  /* 0x00c00900ff1877ac */ /* 0x000e660008000a00 */
[----:B0-----:R-:W0:Y:S01]  /*0770*/  LDS.64 R12, [R24+0x10] ;  /* 0x00001000180c7984 */ /* 0x001e220000000a00 */
[----:B------:R-:W1:Y:S01]  /*0780*/  LDCU.128 UR28, c[0x3][0x50] ;  /* 0x00c00a00ff1c77ac */ /* 0x000e620008000c00 */
[----:B------:R-:W0:Y:S01]  /*0790*/  LDCU.64 UR14, c[0x3][0x40] ;  /* 0x00c00800ff0e77ac */ /* 0x000e220008000a00 */
[----:B--2---:R-:W-:-:S02]  /*07a0*/  DFMA R16, R4, UR8, RZ ;  /* 0x0000000804107c2b */ /* 0x004fc400080000ff */
[C---:B---3--:R-:W-:Y:S02]  /*07b0*/  DFMA R18, R4.reuse, UR12, RZ ;  /* 0x0000000c04127c2b */ /* 0x048fe400080000ff */
[C---:B----4-:R-:W-:Y:S02]  /*07c0*/  DFMA R20, R4.reuse, UR20, RZ ;  /* 0x0000001404147c2b */ /* 0x050fe400080000ff */
[----:B-1----:R-:W-:Y:S02]  /*07d0*/  DFMA R4, R4, UR24, RZ ;  /* 0x0000001804047c2b */ /* 0x002fe400080000ff */
[C---:B------:R-:W-:Y:S02]  /*07e0*/  DFMA R16, R6.reuse, UR10, R16 ;  /* 0x0000000a06107c2b */ /* 0x040fe40008000010 */
[C---:B------:R-:W-:Y:S02]  /*07f0*/  DFMA R18, R6.reuse, UR16, R18 ;  /* 0x0000001006127c2b */ /* 0x040fe40008000012 */
[----:B------:R-:W-:-:S02]  /*0800*/  DFMA R20, R6, UR22, R20 ;  /* 0x0000001606147c2b */ /* 0x000fc40008000014 */
[----:B------:R-:W-:Y:S02]  /*0810*/  DFMA R4, R6, UR28, R4 ;  /* 0x0000001c06047c2b */ /* 0x000fe40008000004 */
[C---:B0-----:R-:W-:Y:S02]  /*0820*/  DFMA R16, R12.reuse, UR4, R16 ;  /* 0x000000040c107c2b */ /* 0x041fe40008000010 */
[C---:B------:R-:W-:Y:S02]  /*0830*/  DFMA R18, R12.reuse, UR18, R18 ;  /* 0x000000120c127c2b */ /* 0x040fe40008000012 */
[C---:B------:R-:W-:Y:S02]  /*0840*/  DFMA R20, R12.reuse, UR14, R20 ;  /* 0x0000000e0c147c2b */ /* 0x040fe40008000014 */
[----:B------:R-:W-:Y:S02]  /*0850*/  DFMA R4, R12, UR30, R4 ;  /* 0x0000001e0c047c2b */ /* 0x000fe40008000004 */
[----:B------:R-:W-:-:S02]  /*0860*/  DMUL R14, R16, R14 ;  /* 0x0000000e100e7228 */ /* 0x000fc40000000000 */
[----:B------:R-:W-:Y:S02]  /*0870*/  DMUL R8, R18, R8 ;  /* 0x0000000812087228 */ /* 0x000fe40000000000 */
[----:B------:R-:W-:Y:S02]  /*0880*/  DMUL R2, R20, R2 ;  /* 0x0000000214027228 */ /* 0x000fe40000000000 */
[----:B------:R-:W-:Y:S02]  /*0890*/  DMUL R10, R4, R10 ;  /* 0x0000000a040a7228 */ /* 0x000fe40000000000 */
        /* <DEDUP_REMOVED lines=11> */
[----:B------:R-:W-:-:S05]  /*0950*/  DFMA R18, R10, UR30, R18 ;  /* 0x0000001e0a127c2b */ /* 0x000fca0008000012 */
[----:B------:R0:W-:Y:S04]  /*0960*/  STS.128 [R24], R4 ;  /* 0x0000000418007388 */ /* 0x0001e80000000c00 */
[----:B------:R0:W-:Y:S01]  /*0970*/  STS.64 [R24+0x10], R18 ;  /* 0x0000101218007388 */ /* 0x0001e20000000a00 */
[----:B------:R-:W-:Y:S06]  /*0980*/  BAR.SYNC.DEFER_BLOCKING 0x0 ;  /* 0x0000000000007b1d */ /* 0x000fec0000010000 */
[----:B------:R-:W-:Y:S05]  /*0990*/  @P2 BRA `(.L_x_2565) ;  /* 0x00000000004c2947 */ /* 0x000fea0003800000 */
[----:B------:R-:W1:Y:S04]  /*09a0*/  LDS.64 R12, [R23] ;  /* 0x00000000170c7984 */ /* 0x000e680000000a00 */
[----:B------:R-:W2:Y:S04]  /*09b0*/  LDS.64 R10, [R23+0x20] ;  /* 0x00002000170a7984 */ /* 0x000ea80000000a00 */
[----:B0-----:R-:W0:Y:S04]  /*09c0*/  LDS.64 R6, [R23+0x40] ;  /* 0x0000400017067984 */ /* 0x001e280000000a00 */
[----:B------:R-:W3:Y:S01]  /*09d0*/  LDS.64 R4, [R23+0x60] ;  /* 0x0000600017047984 */ /* 0x000ee20000000a00 */
[----:B-1----:R-:W-:-:S02]  /*09e0*/  DFMA R16, R12, UR8, RZ ;  /* 0x000000080c107c2b */ /* 0x002fc400080000ff */
[C---:B------:R-:W-:Y:S02]  /*09f0*/  DFMA R18, R12.reuse, UR10, RZ ;  /* 0x0000000a0c127c2b */ /* 0x040fe400080000ff */
[----:B------:R-:W-:-:S04]  /*0a00*/  DFMA R12, R12, UR4, RZ ;  /* 0x000000040c0c7c2b */ /* 0x000fc800080000ff */
[C---:B--2---:R-:W-:Y:S02]  /*0a10*/  DFMA R16, R10.reuse, UR12, R16 ;  /* 0x0000000c0a107c2b */ /* 0x044fe40008000010 */
[C---:B------:R-:W-:Y:S02]  /*0a20*/  DFMA R18, R10.reuse, UR16, R18 ;  /* 0x000000100a127c2b */ /* 0x040fe40008000012 */
[----:B------:R-:W-:-:S04]  /*0a30*/  DFMA R12, R10, UR18, R12 ;  /* 0x000000120a0c7c2b */ /* 0x000fc8000800000c */
[C---:B0-----:R-:W-:Y:S02]  /*0a40*/  DFMA R16, R6.reuse, UR20, R16 ;  /* 0x0000001406107c2b */ /* 0x041fe40008000010 */
[C---:B------:R-:W-:Y:S02]  /*0a50*/  DFMA R18, R6.reuse, UR22, R18 ;  /* 0x0000001606127c2b */ /* 0x040fe40008000012 */
[----:B------:R-:W-:-:S04]  /*0a60*/  DFMA R12, R6, UR14, R12 ;  /* 0x0000000e060c7c2b */ /* 0x000fc8000800000c */
[C---:B---3--:R-:W-:Y:S02]  /*0a70*/  DFMA R16, R4.reuse, UR24, R16 ;  /* 0x0000001804107c2b */ /* 0x048fe40008000010 */
[C---:B------:R-:W-:Y:S02]  /*0a80*/  DFMA R18, R4.reuse, UR28, R18 ;  /* 0x0000001c04127c2b */ /* 0x040fe40008000012 */
[----:B------:R-:W-:-:S03]  /*0a90*/  DFMA R12, R4, UR30, R12 ;  /* 0x0000001e040c7c2b */ /* 0x000fc6000800000c */
[----:B------:R1:W-:Y:S04]  /*0aa0*/  STS.64 [R23], R16 ;  /* 0x0000001017007388 */ /* 0x0003e80000000a00 */
[----:B------:R1:W-:Y:S04]  /*0ab0*/  STS.64 [R23+0x20], R18 ;  /* 0x0000201217007388 */ /* 0x0003e80000000a00 */
[----:B------:R1:W-:Y:S02]  /*0ac0*/  STS.64 [R23+0x40], R12 ;  /* 0x0000400c17007388 */ /* 0x0003e40000000a00 */
.L_x_2565:
[----:B------:R-:W-:Y:S05]  /*0ad0*/  BSYNC.RECONVERGENT B0 ;  /* 0x0000000000007941 */ /* 0x000fea0003800200 */
.L_x_2564:
[----:B0-----:R-:W0:Y:S01]  /*0ae0*/  S2R R5, SR_TID.X ;  /* 0x0000000000057919 */ /* 0x001e220000002100 */
[----:B------:R-:W-:Y:S01]  /*0af0*/  BSSY.RECONVERGENT B0, `(.L_x_2566) ;  /* 0x0000014000007945 */ /* 0x000fe20003800200 */
[----:B------:R-:W-:Y:S01]  /*0b00*/  BAR.SYNC.DEFER_BLOCKING 0x0 ;  /* 0x0000000000007b1d */ /* 0x000fe20000010000 */
[----:B0-----:R-:W-:-:S05]  /*0b10*/  ISETP.GT.U32.OR P0, PT, R5, 0x8, P0 ;  /* 0x000000080500780c */ /* 0x001fca0000704470 */
[----:B------:R-:W-:Y:S08]  /*0b20*/  @P1 BRA `(.L_x_2567) ;  /* 0x0000000000401947 */ /* 0x000ff00003800000 */
[----:B------:R-:W1:Y:S04]  /*0b30*/  LDS.64 R8, [R22] ;  /* 0x0000000016087984 */ /* 0x000e680000000a00 */
[----:B------:R-:W0:Y:S04]  /*0b40*/  LDS.64 R10, [R22+0x80] ;  /* 0x00008000160a7984 */ /* 0x000e280000000a00 */
[----:B------:R-:W2:Y:S04]  /*0b50*/  LDS.64 R6, [R22+0x100] ;  /* 0x0001000016067984 */ /* 0x000ea80000000a00 */
[----:B------:R-:W3:Y:S01]  /*0b60*/  LDS.64 R2, [R22+0x180] ;  /* 0x0001800016027984 */ /* 0x000ee20000000a00 */
[----:B-1----:R-:W-:-:S02]  /*0b70*/  DFMA R12, R8, UR8, RZ ;  /* 0x00000008080c7c2b */ /* 0x002fc400080000ff */
[C---:B------:R-:W-:Y:S02]  /*0b80*/  DFMA R14, R8.reuse, UR10, RZ ;  /* 0x0000000a080e7c2b */ /* 0x040fe400080000ff */
[----:B------:R-:W-:-:S04]  /*0b90*/  DFMA R8, R8, UR4, RZ ;  /* 0x0000000408087c2b */ /* 0x000fc800080000ff */
[C---:B0-----:R-:W-:Y:S02]  /*0ba0*/  DFMA R12, R10.reuse, UR12, R12 ;  /* 0x0000000c0a0c7c2b */ /* 0x041fe4000800000c */
[C---:B------:R-:W-:Y:S02]  /*0bb0*/  DFMA R14, R10.reuse, UR16, R14 ;  /* 0x000000100a0e7c2b */ /* 0x040fe4000800000e */
[----:B------:R-:W-:-:S04]  /*0bc0*/  DFMA R10, R10, UR18, R8 ;  /* 0x000000120a0a7c2b */ /* 0x000fc80008000008 */
[C---:B--2---:R-:W-:Y:S02]  /*0bd0*/  DFMA R12, R6.reuse, UR20, R12 ;  /* 0x00000014060c7c2b */ /* 0x044fe4000800000c */
[C---:B------:R-:W-:Y:S02]  /*0be0*/  DFMA R8, R6.reuse, UR22, R14 ;  /* 0x0000001606087c2b */ /* 0x040fe4000800000e */
[----:B------:R-:W-:-:S04]  /*0bf0*/  DFMA R10, R6, UR14, R10 ;  /* 0x0000000e060a7c2b */ /* 0x000fc8000800000a */
[C---:B---3--:R-:W-:Y:S02]  /*0c00*/  DFMA R14, R2.reuse, UR24, R12 ;  /* 0x00000018020e7c2b */ /* 0x048fe4000800000c */
[C---:B------:R-:W-:Y:S02]  /*0c10*/  DFMA R8, R2.reuse, UR28, R8 ;  /* 0x0000001c02087c2b */ /* 0x040fe40008000008 */
[----:B------:R-:W-:-:S11]  /*0c20*/  DFMA R2, R2, UR30, R10 ;  /* 0x0000001e02027c2b */ /* 0x000fd6000800000a */
.L_x_2567:
[----:B------:R-:W-:Y:S05]  /*0c30*/  BSYNC.RECONVERGENT B0 ;  /* 0x0000000000007941 */ /* 0x000fea0003800200 */
.L_x_2566:
        /* <DEDUP_REMOVED lines=9> */
.L_x_2568:
        /* <DEDUP_REMOVED lines=11> */
.L_x_3196:


//--------------------- .text._Z40massMatrixMultiplyMonolithicGlobalKernelILi3ELi4ELi16EEviPKdS1_S1_S1_Pd --------------------------
	.section	.text._Z40massMatrixMultiplyMonolithicGlobalKernelILi3ELi4ELi16EEviPKdS1_S1_S1_Pd,"ax",@progbits
	.align	128
        .global         _Z40massMatrixMultiplyMonolithicGlobalKernelILi3ELi4ELi16EEviPKdS1_S1_S1_Pd
        .type           _Z40massMatrixMultiplyMonolithicGlobalKernelILi3ELi4ELi16EEviPKdS1_S1_S1_Pd,@function
        .size           _Z40massMatrixMultiplyMonolithicGlobalKernelILi3ELi4ELi16EEviPKdS1_S1_S1_Pd,(.L_x_3197 - _Z40massMatrixMultiplyMonolithicGlobalKernelILi3ELi4ELi16EEviPKdS1_S1_S1_Pd)
        .other          _Z40massMatrixMultiplyMonolithicGlobalKernelILi3ELi4ELi16EEviPKdS1_S1_S1_Pd,@"STO_CUDA_ENTRY STV_DEFAULT"
_Z40massMatrixMultiplyMonolithicGlobalKernelILi3ELi4ELi16EEviPKdS1_S1_S1_Pd:
.text._Z40massMatrixMultiplyMonolithicGlobalKernelILi3ELi4ELi16EEviPKdS1_S1_S1_Pd:
[----:B------:R-:W-:Y:S08]  /*0000*/  LDC R1, c[0x0][0x37c] ;  /* 0x0000df00ff017b82 */ /* 0x000ff00000000800 */
[----:B------:R-:W0:Y:S01]  /*0010*/  LDC.64 R6, c[0x0][0x390] ;  /* 0x0000e400ff067b82 */ /* 0x000e220000000a00 */
[----:B------:R-:W0:Y:S01]  /*0020*/  LDCU.64 UR6, c[0x0][0x358] ;  /* 0x00006b00ff0677ac */ /* 0x000e220008000a00 */
[----:B------:R-:W1:Y:S01]  /*0030*/  S2R R42, SR_TID.X ;  /* 0x00000000002a7919 */ /* 0x000e620000002100 */
[----:B------:R-:W2:Y:S01]  /*0040*/  LDCU UR4, c[0x0][0x380] ;  /* 0x00007000ff0477ac */ /* 0x000ea20008000800 */
[----:B------:R-:W3:Y:S01]  /*0050*/  S2R R4, SR_TID.Y ;  /* 0x0000000000047919 */ /* 0x000ee20000002200 */
[----:B------:R-:W3:Y:S03]  /*0060*/  S2R R5, SR_CTAID.X ;  /* 0x0000000000057919 */ /* 0x000ee60000002500 */
[----:B------:R-:W4:Y:S08]  /*0070*/  S2UR UR5, SR_CgaCtaId ;  /* 0x00000000000579c3 */ /* 0x000f300000008800 */
[----:B------:R-:W2:Y:S01]  /*0080*/  LDC.64 R16, c[0x0][0x388] ;  /* 0x0000e200ff107b82 */ /* 0x000ea20000000a00 */
[----:B0-----:R0:W5:Y:S04]  /*0090*/  LDG.E.64.CONSTANT R8, desc[UR6][R6.64] ;  /* 0x0000000606087981 */ /* 0x001168000c1e9b00 */
[----:B------:R0:W5:Y:S04]  /*00a0*/  LDG.E.64.CONSTANT R10, desc[UR6][R6.64+0x8] ;  /* 0x00000806060a7981 */ /* 0x000168000c1e9b00 */
[----:B------:R0:W5:Y:S04]  /*00b0*/  LDG.E.64.CONSTANT R12, desc[UR6][R6.64+0x10] ;  /* 0x00001006060c7981 */ /* 0x000168000c1e9b00 */
[----:B------:R0:W5:Y:S01]  /*00c0*/  LDG.E.64.CONSTANT R14, desc[UR6][R6.64+0x18] ;  /* 0x00001806060e7981 */ /* 0x000162000c1e9b00 */
[C---:B-1----:R-:W-:Y:S01]  /*00d0*/  LOP3.LUT R0, R42.reuse, 0xffff, RZ, 0xc0, !PT ;  /* 0x0000ffff2a007812 */ /* 0x042fe200078ec0ff */
[----:B------:R-:W-:Y:S01]  /*00e0*/  BSSY.RECONVERGENT B0, `(.L_x_2569) ;  /* 0x0000040000007945 */ /* 0x000fe20003800200 */
[C---:B------:R-:W-:Y:S01]  /*00f0*/  PRMT R2, R42.reuse, 0x9910, RZ ;  /* 0x000099102a027816 */ /* 0x040fe200000000ff */
[----:B------:R-:W-:Y:S01]  /*0100*/  BAR.SYNC.DEFER_BLOCKING 0x0 ;  /* 0x0000000000007b1d */ /* 0x000fe20000010000 */
[----:B------:R-:W-:Y:S01]  /*0110*/  ISETP.GT.U32.AND P1, PT, R42, 0x8, PT ;  /* 0x000000082a00780c */ /* 0x000fe20003f24070 */
[----:B------:R-:W-:Y:S01]  /*0120*/  IMAD R0, R0, 0x5556, RZ ;  /* 0x0000555600007824 */ /* 0x000fe200078e02ff */
[----:B------:R-:W-:Y:S01]  /*0130*/  ISETP.GT.U32.AND P2, PT, R42, 0xb, PT ;  /* 0x0000000b2a00780c */ /* 0x000fe20003f44070 */
[----:B---3--:R-:W-:-:S03]  /*0140*/  IMAD R5, R5, 0x10, R4 ;  /* 0x0000001005057824 */ /* 0x008fc600078e0204 */
[----:B------:R-:W-:Y:S02]  /*0150*/  SHF.R.U32.HI R0, RZ, 0x10, R0 ;  /* 0x00000010ff007819 */ /* 0x000fe40000011600 */
[----:B--2---:R-:W-:Y:S01]  /*0160*/  ISETP.GE.AND P0, PT, R5, UR4, PT ;  /* 0x0000000405007c0c */ /* 0x004fe2000bf06270 */
[----:B------:R-:W-:Y:S01]  /*0170*/  UMOV UR4, 0x400 ;  /* 0x0000040000047882 */ /* 0x000fe20000000000 */
[----:B------:R-:W-:Y:S01]  /*0180*/  PRMT R3, R0, 0x9910, RZ ;  /* 0x0000991000037816 */ /* 0x000fe200000000ff */
[----:B------:R-:W-:Y:S01]  /*0190*/  IMAD R0, R2, 0xab, RZ ;  /* 0x000000ab02007824 */ /* 0x000fe200078e02ff */
[----:B----4-:R-:W-:-:S03]  /*01a0*/  ULEA UR4, UR5, UR4, 0x18 ;  /* 0x0000000405047291 */ /* 0x010fc6000f8ec0ff */
[----:B------:R-:W-:Y:S01]  /*01b0*/  IMAD.MOV.U32 R2, RZ, RZ, R3 ;  /* 0x000000ffff027224 */ /* 0x000fe200078e0003 */
[----:B------:R-:W-:Y:S02]  /*01c0*/  LOP3.LUT R3, R0, 0xffff, RZ, 0xc0, !PT ;  /* 0x0000ffff00037812 */ /* 0x000fe400078ec0ff */
[----:B------:R-:W-:Y:S01]  /*01d0*/  LEA R4, R4, UR4, 0x9 ;  /* 0x0000000404047c11 */ /* 0x000fe2000f8e48ff */
[----:B------:R-:W-:Y:S01]  /*01e0*/  IMAD R0, R2, 0x3, RZ ;  /* 0x0000000302007824 */ /* 0x000fe200078e02ff */
[----:B------:R-:W-:Y:S01]  /*01f0*/  SHF.R.U32.HI R2, RZ, 0x9, R3 ;  /* 0x00000009ff027819 */ /* 0x000fe20000011603 */
[----:B------:R-:W1:Y:S02]  /*0200*/  @!P0 LDC.64 R18, c[0x0][0x3a0] ;  /* 0x0000e800ff128b82 */ /* 0x000e640000000a00 */
[----:B------:R-:W-:Y:S01]  /*0210*/  IMAD.MOV R0, RZ, RZ, -R0 ;  /* 0x000000ffff007224 */ /* 0x000fe200078e0a00 */
[----:B------:R-:W-:-:S04]  /*0220*/  LOP3.LUT R3, R2, 0xffff, RZ, 0xc0, !PT ;  /* 0x0000ffff02037812 */ /* 0x000fc800078ec0ff */
[----:B------:R-:W-:Y:S01]  /*0230*/  PRMT R21, R0, 0x7710, RZ ;  /* 0x0000771000157816 */ /* 0x000fe200000000ff */
[----:B------:R-:W-:-:S04]  /*0240*/  IMAD R2, R3, 0x20, R4 ;  /* 0x0000002003027824 */ /* 0x000fc800078e0204 */
[----:B------:R-:W-:Y:S02]  /*0250*/  IMAD.IADD R0, R21, 0x1, R42 ;  /* 0x0000000115007824 */ /* 0x000fe400078e022a */
[----:B------:R-:W-:Y:S02]  /*0260*/  IMAD R20, R3, 0x60, R2 ;  /* 0x0000006003147824 */ /* 0x000fe400078e0202 */
[C-C-:B------:R-:W-:Y:S01]  /*0270*/  @!P0 IMAD R21, R5.reuse, 0x1b, R42.reuse ;  /* 0x0000001b05158824 */ /* 0x140fe200078e022a */
[----:B------:R-:W-:Y:S01]  /*0280*/  LOP3.LUT R23, R0, 0xffff, RZ, 0xc0, !PT ;  /* 0x0000ffff00177812 */ /* 0x000fe200078ec0ff */
[----:B------:R-:W-:-:S04]  /*0290*/  IMAD R0, R5, 0x10, R42 ;  /* 0x0000001005007824 */ /* 0x000fc800078e022a */
[C---:B------:R-:W-:Y:S02]  /*02a0*/  IMAD R3, R23.reuse, 0x8, R2 ;  /* 0x0000000817037824 */ /* 0x040fe400078e0202 */
[----:B------:R-:W-:Y:S02]  /*02b0*/  IMAD R2, R23, 0x8, R20 ;  /* 0x0000000817027824 */ /* 0x000fe400078e0214 */
[----:B-1----:R-:W-:Y:S01]  /*02c0*/  @!P0 IMAD.WIDE R18, R21, 0x8, R18 ;  /* 0x0000000815128825 */ /* 0x002fe200078e0212 */
[----:B0-----:R-:W-:Y:S06]  /*02d0*/  @P1 BRA `(.L_x_2570) ;  /* 0x0000000000801947 */ /* 0x001fec0003800000 */
        /* <DEDUP_REMOVED lines=17> */
[----:B------:R-:W3:Y:S01]  /*03f0*/  LDG.E.64.CONSTANT R24, desc[UR6][R38.64+0x38] ;  /* 0x0000380626187981 */ /* 0x000ee2000c1e9b00 */
[C---:B------:R-:W-:Y:S02]  /*0400*/  DFMA R28, R30.reuse, R28, RZ ;  /* 0x0000001c1e1c722b */ /* 0x040fe400000000ff */
[----:B------:R-:W-:Y:S01]  /*0410*/  DFMA R30, R30, R32, RZ ;  /* 0x000000201e1e722b */ /* 0x000fe200000000ff */
[----:B------:R-:W4:Y:S04]  /*0420*/  LDG.E.64.CONSTANT R32, desc[UR6][R38.64+0x10] ;  /* 0x0000100626207981 */ /* 0x000f28000c1e9b00 */
[----:B------:R-:W4:Y:S01]  /*0430*/  LDG.E.64.CONSTANT R38, desc[UR6][R38.64+0x58] ;  /* 0x0000580626267981 */ /* 0x000f22000c1e9b00 */
[----:B------:R-:W-:-:S07]  /*0440*/  DFMA R22, R18, R34, R22 ;  /* 0x000000221216722b */ /* 0x000fce0000000016 */
[----:B------:R0:W-:Y:S01]  /*0450*/  STS.64 [R3+0x80], R22 ;  /* 0x0000801603007388 */ /* 0x0001e20000000a00 */
[C---:B--2---:R-:W-:Y:S02]  /*0460*/  DFMA R26, R40.reuse, R26, R30 ;  /* 0x0000001a281a722b */ /* 0x044fe4000000001e */
[----:B---3--:R-:W-:Y:S02]  /*0470*/  DFMA R24, R40, R24, R28 ;  /* 0x000000182818722b */ /* 0x008fe4000000001c */
[----:B----4-:R-:W-:-:S06]  /*0480*/  DFMA R20, R18, R32, R20 ;  /* 0x000000201214722b */ /* 0x010fcc0000000014 */
[C---:B------:R-:W-:Y:S02]  /*0490*/  DFMA R24, R18.reuse, R36, R24 ;  /* 0x000000241218722b */ /* 0x040fe40000000018 */
[----:B------:R-:W-:Y:S01]  /*04a0*/  DFMA R26, R18, R38, R26 ;  /* 0x00000026121a722b */ /* 0x000fe2000000001a */
[----:B------:R0:W-:Y:S04]  /*04b0*/  STS.64 [R3], R20 ;  /* 0x0000001403007388 */ /* 0x0001e80000000a00 */
[----:B------:R0:W-:Y:S04]  /*04c0*/  STS.64 [R3+0x100], R24 ;  /* 0x0001001803007388 */ /* 0x0001e80000000a00 */
[----:B------:R0:W-:Y:S02]  /*04d0*/  STS.64 [R3+0x180], R26 ;  /* 0x0001801a03007388 */ /* 0x0001e40000000a00 */
.L_x_2570:
[----:B------:R-:W-:Y:S05]  /*04e0*/  BSYNC.RECONVERGENT B0 ;  /* 0x0000000000007941 */ /* 0x000fea0003800200 */
.L_x_2569:
[----:B------:R-:W-:Y:S01]  /*04f0*/  BAR.SYNC.DEFER_BLOCKING 0x0 ;  /* 0x0000000000007b1d */ /* 0x000fe20000010000 */
[----:B------:R-:W-:-:S05]  /*0500*/  IMAD.SHL.U32 R0, R0, 0x4, RZ ;  /* 0x0000000400007824 */ /* 0x000fca00078e00ff */
[----:B------:R-:W-:Y:S04]  /*0510*/  BSSY.RECONVERGENT B0, `(.L_x_2571) ;  /* 0x0000022000007945 */ /* 0x000fe80003800200 */
[----:B------:R-:W-:Y:S05]  /*0520*/  @P2 BRA `(.L_x_2572) ;  /* 0x0000000000802947 */ /* 0x000fea0003800000 */
[----:B------:R-:W1:Y:S01]  /*0530*/  LDC.64 R40, c[0x0][0x390] ;  /* 0x0000e400ff287b82 */ /* 0x000e620000000a00 */
[----:B0-----:R-:W0:Y:S04]  /*0540*/  LDS.64 R24, [R2] ;  /* 0x0000000002187984 */ /* 0x001e280000000a00 */
[----:B------:R-:W2:Y:S04]  /*0550*/  LDS.64 R34, [R2+0x20] ;  /* 0x0000200002227984 */ /* 0x000ea80000000a00 */
[----:B-1----:R-:W0:Y:S04]  /*0560*/  LDG.E.64.CONSTANT R28, desc[UR6][R40.64] ;  /* 0x00000006281c7981 */ /* 0x002e28000c1e9b00 */
[----:B------:R-:W3:Y:S04]  /*0570*/  LDG.E.64.CONSTANT R26, desc[UR6][R40.64+0x18] ;  /* 0x00001806281a7981 */ /* 0x000ee8000c1e9b00 */
[----:B------:R-:W2:Y:S04]  /*0580*/  LDG.E.64.CONSTANT R20, desc[UR6][R40.64+0x8] ;  /* 0x0000080628147981 */ /* 0x000ea8000c1e9b00 */
[----:B------:R-:W4:Y:S04]  /*0590*/  LDG.E.64.CONSTANT R18, desc[UR6][R40.64+0x20] ;  /* 0x0000200628127981 */ /* 0x000f28000c1e9b00 */
[----:B------:R-:W4:Y:S04]  /*05a0*/  LDG.E.64.CONSTANT R38, desc[UR6][R40.64+0x30] ;  /* 0x0000300628267981 */ /* 0x000f28000c1e9b00 */
[----:B------:R-:W4:Y:S04]  /*05b0*/  LDG.E.64.CONSTANT R36, desc[UR6][R40.64+0x48] ;  /* 0x0000480628247981 */ /* 0x000f28000c1e9b00 */
[----:B------:R-:W4:Y:S04]  /*05c0*/  LDG.E.64.CONSTANT R22, desc[UR6][R40.64+0x38] ;  /* 0x0000380628167981 */ /* 0x000f28000c1e9b00 */
[----:B------:R-:W4:Y:S04]  /*05d0*/  LDG.E.64.CONSTANT R32, desc[UR6][R40.64+0x50] ;  /* 0x0000500628207981 */ /* 0x000f28000c1e9b00 */
[----:B------:R-:W4:Y:S01]  /*05e0*/  LDG.E.64.CONSTANT R30, desc[UR6][R40.64+0x10] ;  /* 0x00001006281e7981 */ /* 0x000f22000c1e9b00 */
[----:B0-----:R-:W-:-:S02]  /*05f0*/  DFMA R28, R28, R24, RZ ;  /* 0x000000181c1c722b */ /* 0x001fc400000000ff */
[----:B---3--:R-:W-:-:S06]  /*0600*/  DFMA R26, R26, R24, RZ ;  /* 0x000000181a1a722b */ /* 0x008fcc00000000ff */
[-C--:B--2---:R-:W-:Y:S02]  /*0610*/  DFMA R20, R20, R34.reuse, R28 ;  /* 0x000000221414722b */ /* 0x084fe4000000001c */
[----:B------:R-:W2:Y:S01]  /*0620*/  LDG.E.64.CONSTANT R28, desc[UR6][R40.64+0x28] ;  /* 0x00002806281c7981 */ /* 0x000ea2000c1e9b00 */
[----:B----4-:R-:W-:-:S03]  /*0630*/  DFMA R18, R18, R34, R26 ;  /* 0x000000221212722b */ /* 0x010fc6000000001a */
[----:B------:R-:W3:Y:S04]  /*0640*/  LDG.E.64.CONSTANT R26, desc[UR6][R40.64+0x40] ;  /* 0x00004006281a7981 */ /* 0x000ee8000c1e9b00 */
[----:B------:R-:W4:Y:S01]  /*0650*/  LDG.E.64.CONSTANT R40, desc[UR6][R40.64+0x58] ;  /* 0x0000580628287981 */ /* 0x000f22000c1e9b00 */
[-C--:B------:R-:W-:Y:S02]  /*0660*/  DFMA R38, R38, R24.reuse, RZ ;  /* 0x000000182626722b */ /* 0x080fe400000000ff */
[----:B------:R-:W-:Y:S01]  /*0670*/  DFMA R36, R36, R24, RZ ;  /* 0x000000182424722b */ /* 0x000fe200000000ff */
[----:B------:R-:W0:Y:S05]  /*0680*/  LDS.64 R24, [R2+0x40] ;  /* 0x0000400002187984 */ /* 0x000e2a0000000a00 */
[----:B------:R-:W-:-:S02]  /*0690*/  DFMA R22, R22, R34, R38 ;  /* 0x000000221616722b */ /* 0x000fc40000000026 */
[----:B------:R-:W-:Y:S02]  /*06a0*/  DFMA R32, R32, R34, R36 ;  /* 0x000000222020722b */ /* 0x000fe40000000024 */
[----:B0-----:R-:W-:-:S07]  /*06b0*/  DFMA R20, R30, R24, R20 ;  /* 0x000000181e14722b */ /* 0x001fce0000000014 */
[----:B------:R1:W-:Y:S01]  /*06c0*/  STS.64 [R2], R20 ;  /* 0x0000001402007388 */ /* 0x0003e20000000a00 */
[-C--:B--2---:R-:W-:Y:S02]  /*06d0*/  DFMA R18, R28, R24.reuse, R18 ;  /* 0x000000181c12722b */ /* 0x084fe40000000012 */
[----:B---3--:R-:W-:-:S05]  /*06e0*/  DFMA R22, R26, R24, R22 ;  /* 0x000000181a16722b */ /* 0x008fca0000000016 */
[----:B------:R1:W-:Y:S01]  /*06f0*/  STS.64 [R2+0x20], R18 ;  /* 0x0000201202007388 */ /* 0x0003e20000000a00 */
[----:B----4-:R-:W-:-:S03]  /*0700*/  DFMA R32, R40, R24, R32 ;  /* 0x000000182820722b */ /* 0x010fc60000000020 */
[----:B------:R1:W-:Y:S04]  /*0710*/  STS.64 [R2+0x40], R22 ;  /* 0x0000401602007388 */ /* 0x0003e80000000a00 */
[----:B------:R1:W-:Y:S04]  /*0720*/  STS.64 [R2+0x60], R32 ;  /* 0x0000602002007388 */ /* 0x0003e80000000a00 */
.L_x_2572:
[----:B------:R-:W-:Y:S05]  /*0730*/  BSYNC.RECONVERGENT B0 ;  /* 0x0000000000007941 */ /* 0x000fea0003800200 */
.L_x_2571:
[----:B-1----:R-:W2:Y:S01]  /*0740*/  LDG.E.64.CONSTANT R18, desc[UR6][R6.64+0x20] ;  /* 0x0000200606127981 */ /* 0x002ea2000c1e9b00 */
[----:B------:R-:W-:Y:S01]  /*0750*/  CS2R R38, SRZ ;  /* 0x0000000000267805 */ /* 0x000fe2000001ff00 */
[----:B------:R-:W-:Y:S02]  /*0760*/  IMAD.WIDE R30, R0, 0x8, R16 ;  /* 0x00000008001e7825 */ /* 0x000fe400078e0210 */
[----:B------:R-:W3:Y:S01]  /*0770*/  LDG.E.64.CONSTANT R28, desc[UR6][R6.64+0x28] ;  /* 0x00002806061c7981 */ /* 0x000ee2000c1e9b00 */
[----:B------:R-:W-:-:S03]  /*0780*/  CS2R R36, SRZ ;  /* 0x0000000000247805 */ /* 0x000fc6000001ff00 */
[----:B------:R-:W4:Y:S04]  /*0790*/  @!P0 LDG.E.64.CONSTANT R38, desc[UR6][R30.64] ;  /* 0x000000061e268981 */ /* 0x000f28000c1e9b00 */
[----:B0-----:R-:W3:Y:S04]  /*07a0*/  LDG.E.64.CONSTANT R26, desc[UR6][R6.64+0x30] ;  /* 0x00003006061a7981 */ /* 0x001ee8000c1e9b00 */
[----:B------:R-:W3:Y:S04]  /*07b0*/  @!P0 LDG.E.64.CONSTANT R36, desc[UR6][R30.64+0x8] ;  /* 0x000008061e248981 */ /* 0x000ee8000c1e9b00 */
[----:B------:R-:W3:Y:S01]  /*07c0*/  LDG.E.64.CONSTANT R24, desc[UR6][R6.64+0x38] ;  /* 0x0000380606187981 */ /* 0x000ee2000c1e9b00 */
[----:B------:R-:W-:-:S03]  /*07d0*/  CS2R R32, SRZ ;  /* 0x0000000000207805 */ /* 0x000fc6000001ff00 */
[----:B------:R-:W3:Y:S04]  /*07e0*/  LDG.E.64.CONSTANT R16, desc[UR6][R6.64+0x40] ;  /* 0x0000400606107981 */ /* 0x000ee8000c1e9b00 */
[----:B------:R-:W3:Y:S01]  /*07f0*/  @!P0 LDG.E.64.CONSTANT R32, desc[UR6][R30.64+0x10] ;  /* 0x000010061e208981 */ /* 0x000ee2000c1e9b00 */
[----:B------:R-:W-:-:S05]  /*0800*/  IMAD.SHL.U32 R42, R42, 0x20, RZ ;  /* 0x000000202a2a7824 */ /* 0x000fca00078e00ff */
[C---:B------:R-:W-:Y:S02]  /*0810*/  LOP3.LUT R21, R42.reuse, 0x7f80, RZ, 0xc0, !PT ;  /* 0x00007f802a157812 */ /* 0x040fe400078ec0ff */
[----:B------:R-:W-:-:S04]  /*0820*/  LOP3.LUT R42, R42, 0x60, RZ, 0xc0, !PT ;  /* 0x000000602a2a7812 */ /* 0x000fc800078ec0ff */
[----:B------:R-:W-:Y:S01]  /*0830*/  IADD3 R4, PT, PT, R42, R4, R21 ;  /* 0x000000042a047210 */ /* 0x000fe20007ffe015 */
[----:B------:R-:W-:Y:S06]  /*0840*/  BAR.SYNC.DEFER_BLOCKING 0x0 ;  /* 0x0000000000007b1d */ /* 0x000fec0000010000 */
[----:B------:R-:W0:Y:S04]  /*0850*/  LDS.128 R20, [R4] ;  /* 0x0000000004147984 */ /* 0x000e280000000c00 */
[----:B------:R-:W1:Y:S01]  /*0860*/  LDS.64 R42, [R4+0x10] ;  /* 0x00001000042a7984 */ /* 0x000e620000000a00 */
[----:B0----5:R-:W-:-:S02]  /*0870*/  DFMA R34, R8, R20, RZ ;  /* 0x000000140822722b */ /* 0x021fc400000000ff */
[----:B------:R-:W-:-:S06]  /*0880*/  DFMA R40, R14, R20, RZ ;  /* 0x000000140e28722b */ /* 0x000fcc00000000ff */
[----:B------:R-:W-:-:S08]  /*0890*/  DFMA R34, R10, R22, R34 ;  /* 0x000000160a22722b */ /* 0x000fd00000000022 */
[----:B-1----:R-:W-:Y:S02]  /*08a0*/  DFMA R34, R12, R42, R34 ;  /* 0x0000002a0c22722b */ /* 0x002fe40000000022 */
[----:B--2---:R-:W-:-:S06]  /*08b0*/  DFMA R40, R18, R22, R40 ;  /* 0x000000161228722b */ /* 0x004fcc0000000028 */
[----:B----4-:R-:W-:Y:S02]  /*08c0*/  DMUL R38, R34, R38 ;  /* 0x0000002622267228 */ /* 0x010fe40000000000 */
[----:B---3--:R-:W-:Y:S02]  /*08d0*/  DFMA R40, R28, R42, R40 ;  /* 0x0000002a1c28722b */ /* 0x008fe40000000028 */
[----:B------:R-:W-:-:S06]  /*08e0*/  DFMA R34, R26, R20, RZ ;  /* 0x000000141a22722b */ /* 0x000fcc00000000ff */
[----:B------:R-:W-:Y:S02]  /*08f0*/  DMUL R36, R40, R36 ;  /* 0x0000002428247228 */ /* 0x000fe40000000000 */
[----:B------:R-:W-:Y:S01]  /*0900*/  DFMA R34, R24, R22, R34 ;  /* 0x000000161822722b */ /* 0x000fe20000000022 */
[----:B------:R-:W-:-:S06]  /*0910*/  CS2R R40, SRZ ;  /* 0x0000000000287805 */ /* 0x000fcc000001ff00 */
[----:B------:R0:W2:Y:S02]  /*0920*/  @!P0 LDG.E.64.CONSTANT R40, desc[UR6][R30.64+0x18] ;  /* 0x000018061e288981 */ /* 0x0000a4000c1e9b00 */
[----:B0-----:R-:W-:Y:S02]  /*0930*/  DFMA R30, R16, R42, R34 ;  /* 0x0000002a101e722b */ /* 0x001fe40000000022 */
[----:B------:R-:W3:Y:S06]  /*0940*/  LDG.E.64.CONSTANT R34, desc[UR6][R6.64+0x48] ;  /* 0x0000480606227981 */ /* 0x000eec000c1e9b00 */
[----:B------:R-:W-:-:S02]  /*0950*/  DMUL R32, R30, R32 ;  /* 0x000000201e207228 */ /* 0x000fc40000000000 */
        /* <DEDUP_REMOVED lines=18> */
[----:B------:R-:W-:-:S03]  /*0a80*/  DFMA R40, R6, R42, R40 ;  /* 0x0000002a0628722b */ /* 0x000fc60000000028 */
[----:B------:R0:W-:Y:S04]  /*0a90*/  STS.128 [R4], R20 ;  /* 0x0000001404007388 */ /* 0x0001e80000000c00 */
[----:B------:R0:W-:Y:S01]  /*0aa0*/  STS.64 [R4+0x10], R40 ;  /* 0x0000102804007388 */ /* 0x0001e20000000a00 */
[----:B------:R-:W-:Y:S06]  /*0ab0*/  BAR.SYNC.DEFER_BLOCKING 0x0 ;  /* 0x0000000000007b1d */ /* 0x000fec0000010000 */
[----:B------:R-:W-:Y:S05]  /*0ac0*/  @P2 BRA `(.L_x_2574) ;  /* 0x00000000004c2947 */ /* 0x000fea0003800000 */
[----:B------:R-:W1:Y:S04]  /*0ad0*/  LDS.64 R44, [R2] ;  /* 0x00000000022c7984 */ /* 0x000e680000000a00 */
[----:B0-----:R-:W0:Y:S04]  /*0ae0*/  LDS.64 R20, [R2+0x20] ;  /* 0x0000200002147984 */ /* 0x001e280000000a00 */
[----:B------:R-:W2:Y:S04]  /*0af0*/  LDS.64 R22, [R2+0x40] ;  /* 0x0000400002167984 */ /* 0x000ea80000000a00 */
[----:B------:R-:W3:Y:S01]  /*0b00*/  LDS.64 R40, [R2+0x60] ;  /* 0x0000600002287984 */ /* 0x000ee20000000a00 */
[----:B-1----:R-:W-:-:S08]  /*0b10*/  DFMA R42, R8, R44, RZ ;  /* 0x0000002c082a722b */ /* 0x002fd000000000ff */
[----:B0-----:R-:W-:-:S08]  /*0b20*/  DFMA R42, R14, R20, R42 ;  /* 0x000000140e2a722b */ /* 0x001fd0000000002a */
[----:B--2---:R-:W-:-:S08]  /*0b30*/  DFMA R42, R26, R22, R42 ;  /* 0x000000161a2a722b */ /* 0x004fd0000000002a */
[----:B---3--:R-:W-:-:S07]  /*0b40*/  DFMA R42, R34, R40, R42 ;  /* 0x00000028222a722b */ /* 0x008fce000000002a */
[----:B------:R0:W-:Y:S02]  /*0b50*/  STS.64 [R2], R42 ;  /* 0x0000002a02007388 */ /* 0x0001e40000000a00 */
        /* <DEDUP_REMOVED lines=10> */
.L_x_2574:
[----:B------:R-:W-:Y:S05]  /*0c00*/  BSYNC.RECONVERGENT B0 ;  /* 0x0000000000007941 */ /* 0x000fea0003800200 */
.L_x_2573:
[----:B------:R-:W2:Y:S01]  /*0c10*/  S2R R0, SR_TID.X ;  /* 0x0000000000007919 */ /* 0x000ea20000002100 */
[----:B------:R-:W-:Y:S01]  /*0c20*/  BSSY.RECONVERGENT B0, `(.L_x_2575) ;  /* 0x0000014000007945 */ /* 0x000fe20003800200 */
[----:B------:R-:W-:Y:S01]  /*0c30*/  BAR.SYNC.DEFER_BLOCKING 0x0 ;  /* 0x0000000000007b1d */ /* 0x000fe20000010000 */
[----:B--2---:R-:W-:-:S05]  /*0c40*/  ISETP.GT.U32.OR P0, PT, R0, 0x8, P0 ;  /* 0x000000080000780c */ /* 0x004fca0000704470 */
[----:B------:R-:W-:Y:S08]  /*0c50*/  @P1 BRA `(.L_x_2576) ;  /* 0x0000000000401947 */ /* 0x000ff00003800000 */
[----:B------:R-:W2:Y:S04]  /*0c60*/  LDS.64 R36, [R3] ;  /* 0x0000000003247984 */ /* 0x000ea80000000a00 */
[----:B0-----:R-:W0:Y:S04]  /*0c70*/  LDS.64 R22, [R3+0x80] ;  /* 0x0000800003167984 */ /* 0x001e280000000a00 */
[----:B------:R-:W3:Y:S04]  /*0c80*/  LDS.64 R20, [R3+0x100] ;  /* 0x0001000003147984 */ /* 0x000ee80000000a00 */
[----:B------:R-:W4:Y:S01]  /*0c90*/  LDS.64 R32, [R3+0x180] ;  /* 0x0001800003207984 */ /* 0x000f220000000a00 */
[----:B--2---:R-:W-:-:S02]  /*0ca0*/  DFMA R8, R8, R36, RZ ;  /* 0x000000240808722b */ /* 0x004fc400000000ff */
[-C--:B------:R-:W-:Y:S02]  /*0cb0*/  DFMA R10, R10, R36.reuse, RZ ;  /* 0x000000240a0a722b */ /* 0x080fe400000000ff */
[----:B------:R-:W-:-:S04]  /*0cc0*/  DFMA R12, R12, R36, RZ ;  /* 0x000000240c0c722b */ /* 0x000fc800000000ff */
        /* <DEDUP_REMOVED lines=8> */
[----:B------:R-:W-:-:S11]  /*0d50*/  DFMA R32, R6, R32, R12 ;  /* 0x000000200620722b */ /* 0x000fd6000000000c */
.L_x_2576:
[----:B------:R-:W-:Y:S05]  /*0d60*/  BSYNC.RECONVERGENT B0 ;  /* 0x0000000000007941 */ /* 0x000fea0003800200 */
.L_x_2575:
[----:B------:R-:W-:Y:S06]  /*0d70*/  BAR.SYNC.DEFER_BLOCKING 0x0 ;  /* 0x0000000000007b1d */ /* 0x000fec0000010000 */
[----:B------:R-:W-:Y:S05]  /*0d80*/  @P0 EXIT ;  /* 0x000000000000094d */ /* 0x000fea0003800000 */
[----:B-1----:R-:W1:Y:S01]  /*0d90*/  LDC.64 R2, c[0x0][0x3a8] ;  /* 0x0000ea00ff027b82 */ /* 0x002e620000000a00 */
[----:B------:R-:W-:-:S04]  /*0da0*/  IMAD R5, R5, 0x1b, R0 ;  /* 0x0000001b05057824 */ /* 0x000fc800078e0200 */
[----:B-1----:R-:W-:-:S05]  /*0db0*/  IMAD.WIDE R2, R5, 0x8, R2 ;  /* 0x0000000805027825 */ /* 0x002fca00078e0202 */
[----:B------:R-:W-:Y:S04]  /*0dc0*/  STG.E.64 desc[UR6][R2.64], R38 ;  /* 0x0000002602007986 */ /* 0x000fe8000c101b06 */
[----:B------:R-:W-:Y:S04]  /*0dd0*/  STG.E.64 desc[UR6][R2.64+0x48], R36 ;  /* 0x0000482402007986 */ /* 0x000fe8000c101b06 */
[----:B------:R-:W-:Y:S01]  /*0de0*/  STG.E.64 desc[UR6][R2.64+0x90], R32 ;  /* 0x0000902002007986 */ /* 0x000fe2000c101b06 */
[----:B------:R-:W-:Y:S05]  /*0df0*/  EXIT ;  /* 0x000000000000794d */ /* 0x000fea0003800000 */
.L_x_2577:
        /* <DEDUP_REMOVED lines=16> */
.L_x_3197:


//--------------------- .text._Z30massMatrixMultiplyGlobalKernelILi3ELi4ELi16EEviPKdS1_S1_S1_Pd --------------------------
	.section	.text._Z30massMatrixMultiplyGlobalKernelILi3ELi4ELi16EEviPKdS1_S1_S1_Pd,"ax",@progbits
	.align	128
        .global         _Z30massMatrixMultiplyGlobalKernelILi3ELi4ELi16EEviPKdS1_S1_S1_Pd
        .type           _Z30massMatrixMultiplyGlobalKernelILi3ELi4ELi16EEviPKdS1_S1_S1_Pd,@function
        .size           _Z30massMatrixMultiplyGlobalKernelILi3ELi4ELi16EEviPKdS1_S1_S1_Pd,(.L_x_3198 - _Z30massMatrixMultiplyGlobalKernelILi3ELi4ELi16EEviPKdS1_S1_S1_Pd)
        .other          _Z30massMatrixMultiplyGlobalKernelILi3ELi4ELi16EEviPKdS1_S1_S1_Pd,@"STO_CUDA_ENTRY STV_DEFAULT"
_Z30massMatrixMultiplyGlobalKernelILi3ELi4ELi16EEviPKdS1_S1_S1_Pd:
.text._Z30massMatrixMultiplyGlobalKernelILi3ELi4ELi16EEviPKdS1_S1_S1_Pd:
[----:B------:R-:W-:Y:S01]  /*0000*/  LDC R1, c[0x0][0x37c] ;  /* 0x0000df00ff017b82 */ /* 0x000fe20000000800 */
[----:B------:R-:W0:Y:S01]  /*0010*/  S2R R32, SR_TID.X ;  /* 0x0000000000207919 */ /* 0x000e220000002100 */
[----:B------:R-:W1:Y:S06]  /*0020*/  LDCU UR4, c[0x0][0x380] ;  /* 0x00007000ff0477ac */ /* 0x000e6c0008000800 */
[----:B------:R-:W2:Y:S01]  /*0030*/  S2UR UR5, SR_CgaCtaId ;  /* 0x00000000000579c3 */ /* 0x000ea20000008800 */
[----:B------:R-:W-:Y:S01]  /*0040*/  BSSY.RECONVERGENT B0, `(.L_x_2578) ;  /* 0x0000048000007945 */ /* 0x000fe20003800200 */
[----:B------:R-:W3:Y:S01]  /*0050*/  S2R R5, SR_TID.Y ;  /* 0x0000000000057919 */ /* 0x000ee20000002200 */
[----:B------:R-:W3:Y:S05]  /*0060*/  S2R R2, SR_CTAID.X ;  /* 0x0000000000027919 */ /* 0x000eea0000002500 */
[----:B------:R-:W4:Y:S08]  /*0070*/  LDC.64 R20, c[0x0][0x390] ;  /* 0x0000e400ff147b82 */ /* 0x000f300000000a00 */
[----:B------:R-:W4:Y:S01]  /*0080*/  LDC.64 R22, c[0x0][0x398] ;  /* 0x0000e600ff167b82 */ /* 0x000f220000000a00 */
[----:B0-----:R-:W-:-:S07]  /*0090*/  LOP3.LUT R0, R32, 0xffff, RZ, 0xc0, !PT ;  /* 0x0000ffff20007812 */ /* 0x001fce00078ec0ff */
[----:B------:R-:W-:Y:S01]  /*00a0*/  BAR.SYNC.DEFER_BLOCKING 0x0 ;  /* 0x0000000000007b1d */ /* 0x000fe20000010000 */
[C---:B------:R-:W-:Y:S02]  /*00b0*/  ISETP.GE.U32.AND P0, PT, R32.reuse, 0x9, PT ;  /* 0x000000092000780c */ /* 0x040fe40003f06070 */
[----:B------:R-:W-:Y:S01]  /*00c0*/  ISETP.GT.U32.AND P1, PT, R32, 0x8, PT ;  /* 0x000000082000780c */ /* 0x000fe20003f24070 */
[----:B------:R-:W-:Y:S01]  /*00d0*/  IMAD R0, R0, 0xaaab, RZ ;  /* 0x0000aaab00007824 */ /* 0x000fe200078e02ff */
[----:B------:R-:W-:Y:S01]  /*00e0*/  ISETP.GT.U32.AND P2, PT, R32, 0xb, PT ;  /* 0x0000000b2000780c */ /* 0x000fe20003f44070 */
[----:B---3--:R-:W-:Y:S01]  /*00f0*/  IMAD R3, R2, 0x10, R5 ;  /* 0x0000001002037824 */ /* 0x008fe200078e0205 */
[----:B------:R-:W-:Y:S02]  /*0100*/  PRMT R2, R32, 0x9910, RZ ;  /* 0x0000991020027816 */ /* 0x000fe400000000ff */
[----:B------:R-:W-:Y:S02]  /*0110*/  SHF.R.U32.HI R0, RZ, 0x11, R0 ;  /* 0x00000011ff007819 */ /* 0x000fe40000011600 */
[----:B-1----:R-:W-:Y:S01]  /*0120*/  ISETP.LT.AND P0, PT, R3, UR4, !P0 ;  /* 0x0000000403007c0c */ /* 0x002fe2000c701270 */
[----:B------:R-:W-:Y:S01]  /*0130*/  UMOV UR4, 0x400 ;  /* 0x0000040000047882 */ /* 0x000fe20000000000 */
[----:B------:R-:W-:Y:S01]  /*0140*/  PRMT R4, R0, 0x9910, RZ ;  /* 0x0000991000047816 */ /* 0x000fe200000000ff */
[----:B------:R-:W-:Y:S01]  /*0150*/  IMAD R0, R2, 0xab, RZ ;  /* 0x000000ab02007824 */ /* 0x000fe200078e02ff */
[----:B--2---:R-:W-:-:S03]  /*0160*/  ULEA UR4, UR5, UR4, 0x18 ;  /* 0x0000000405047291 */ /* 0x004fc6000f8ec0ff */
[----:B------:R-:W-:Y:S01]  /*0170*/  IMAD.MOV.U32 R2, RZ, RZ, R4 ;  /* 0x000000ffff027224 */ /* 0x000fe200078e0004 */
[----:B------:R-:W-:-:S03]  /*0180*/  LOP3.LUT R4, R0, 0xffff, RZ, 0xc0, !PT ;  /* 0x0000ffff00047812 */ /* 0x000fc600078ec0ff */
[----:B------:R-:W-:Y:S01]  /*0190*/  IMAD R0, R2, 0x3, RZ ;  /* 0x0000000302007824 */ /* 0x000fe200078e02ff */
[----:B------:R-:W-:Y:S01]  /*01a0*/  SHF.R.U32.HI R2, RZ, 0x9, R4 ;  /* 0x00000009ff027819 */ /* 0x000fe20000011604 */
[----:B------:R-:W0:Y:S01]  /*01b0*/  @P0 LDC.64 R6, c[0x0][0x3a0] ;  /* 0x0000e800ff060b82 */ /* 0x000e220000000a00 */
[----:B------:R-:W-:Y:S01]  /*01c0*/  LEA R4, R5, UR4, 0x9 ;  /* 0x0000000405047c11 */ /* 0x000fe2000f8e48ff */
[----:B------:R-:W-:Y:S01]  /*01d0*/  IMAD.MOV R0, RZ, RZ, -R0 ;  /* 0x000000ffff007224 */ /* 0x000fe200078e0a00 */
[----:B------:R-:W-:Y:S01]  /*01e0*/  LOP3.LUT R5, R2, 0xffff, RZ, 0xc0, !PT ;  /* 0x0000ffff02057812 */ /* 0x000fe200078ec0ff */
[----:B------:R-:W-:Y:S01]  /*01f0*/  @P0 IMAD R25, R3, 0x1b, R32 ;  /* 0x0000001b03190824 */ /* 0x000fe200078e0220 */
[----:B------:R-:W1:Y:S02]  /*0200*/  LDCU.64 UR4, c[0x0][0x358] ;  /* 0x00006b00ff0477ac */ /* 0x000e640008000a00 */
[----:B------:R-:W-:Y:S01]  /*0210*/  PRMT R9, R0, 0x7710, RZ ;  /* 0x0000771000097816 */ /* 0x000fe200000000ff */
[----:B------:R-:W-:-:S04]  /*0220*/  IMAD R2, R5, 0x20, R4 ;  /* 0x0000002005027824 */ /* 0x000fc800078e0204 */
[----:B------:R-:W-:Y:S02]  /*0230*/  IMAD.IADD R0, R9, 0x1, R32 ;  /* 0x0000000109007824 */ /* 0x000fe400078e0220 */
[----:B------:R-:W-:-:S03]  /*0240*/  IMAD R5, R5, 0x60, R2 ;  /* 0x0000006005057824 */ /* 0x000fc600078e0202 */
[----:B------:R-:W-:-:S05]  /*0250*/  LOP3.LUT R0, R0, 0xffff, RZ, 0xc0, !PT ;  /* 0x0000ffff00007812 */ /* 0x000fca00078ec0ff */
[C---:B------:R-:W-:Y:S02]  /*0260*/  IMAD R2, R0.reuse, 0x8, R2 ;  /* 0x0000000800027824 */ /* 0x040fe400078e0202 */
[----:B------:R-:W-:Y:S02]  /*0270*/  IMAD R0, R0, 0x8, R5 ;  /* 0x0000000800007824 */ /* 0x000fe400078e0205 */
[----:B0-----:R-:W-:Y:S01]  /*0280*/  @P0 IMAD.WIDE R24, R25, 0x8, R6 ;  /* 0x0000000819180825 */ /* 0x001fe200078e0206 */
[----:B-1--4-:R-:W-:Y:S06]  /*0290*/  @P1 BRA `(.L_x_2579) ;  /* 0x0000000000881947 */ /* 0x012fec0003800000 */
[----:B------:R-:W0:Y:S01]  /*02a0*/  LDC.64 R14, c[0x0][0x390] ;  /* 0x0000e400ff0e7b82 */ /* 0x000e220000000a00 */
[----:B------:R-:W2:Y:S04]  /*02b0*/  @P0 LDG.E.64.CONSTANT R28, desc[UR4][R24.64] ;  /* 0x00000004181c0981 */ /* 0x000ea8000c1e9b00 */
[----:B------:R-:W2:Y:S03]  /*02c0*/  @P0 LDG.E.64.CONSTANT R26, desc[UR4][R24.64+0x90] ;  /* 0x00009004181a0981 */ /* 0x000ea6000c1e9b00 */
[----:B------:R-:W1:Y:S01]  /*02d0*/  LDC.64 R36, c[0x0][0x398] ;  /* 0x0000e600ff247b82 */ /* 0x000e620000000a00 */
[----:B------:R2:W3:Y:S04]  /*02e0*/  @P0 LDG.E.64.CONSTANT R34, desc[UR4][R24.64+0x48] ;  /* 0x0000480418220981 */ /* 0x0004e8000c1e9b00 */
[----:B0-----:R-:W4:Y:S04]  /*02f0*/  LDG.E.64.CONSTANT R30, desc[UR4][R14.64] ;  /* 0x000000040e1e7981 */ /* 0x001f28000c1e9b00 */
[----:B------:R-:W5:Y:S04]  /*0300*/  LDG.E.64.CONSTANT R6, desc[UR4][R14.64+0x10] ;  /* 0x000010040e067981 */ /* 0x000f68000c1e9b00 */
[----:B-1----:R-:W5:Y:S04]  /*0310*/  LDG.E.64.CONSTANT R8, desc[UR4][R36.64] ;  /* 0x0000000424087981 */ /* 0x002f68000c1e9b00 */
        /* <DEDUP_REMOVED lines=9> */
[----:B------:R-:W-:Y:S02]  /*03b0*/  DMUL R28, R28, 0.5 ;  /* 0x3fe000001c1c7828 */ /* 0x000fe40000000000 */
[C---:B----4-:R-:W-:Y:S02]  /*03c0*/  DFMA R30, R24.reuse, R30, RZ ;  /* 0x0000001e181e722b */ /* 0x050fe400000000ff */
[----:B-----5:R-:W-:Y:S02]  /*03d0*/  DFMA R6, R24, R6, RZ ;  /* 0x000000061806722b */ /* 0x020fe400000000ff */
[C---:B------:R-:W-:Y:S02]  /*03e0*/  DFMA R8, R26.reuse, R8, RZ ;  /* 0x000000081a08722b */ /* 0x040fe400000000ff */
        /* <DEDUP_REMOVED lines=13> */
.L_x_2579:
[----:B------:R-:W-:Y:S05]  /*04c0*/  BSYNC.RECONVERGENT B0 ;  /* 0x0000000000007941 */ /* 0x000fea0003800200 */
.L_x_2578:
[----:B------:R-:W-:Y:S06]  /*04d0*/  BAR.SYNC.DEFER_BLOCKING 0x0 ;  /* 0x0000000000007b1d */ /* 0x000fec0000010000 */
[----:B------:R-:W-:Y:S04]  /*04e0*/  BSSY.RECONVERGENT B0, `(.L_x_2580) ;  /* 0x0000024000007945 */ /* 0x000fe80003800200 */
[----:B------:R-:W-:Y:S05]  /*04f0*/  @P2 BRA `(.L_x_2581) ;  /* 0x0000000000882947 */ /* 0x000fea0003800000 */
[----:B------:R-:W1:Y:S01]  /*0500*/  LDC.64 R36, c[0x0][0x390] ;  /* 0x0000e400ff247b82 */ /* 0x000e620000000a00 */
[----:B------:R-:W-:Y:S04]  /*0510*/  LDS.64 R30, [R0] ;  /* 0x00000000001e7984 */ /* 0x000fe80000000a00 */
[----:B------:R-:W2:Y:S03]  /*0520*/  LDS.64 R28, [R0+0x40] ;  /* 0x00004000001c7984 */ /* 0x000ea60000000a00 */
[----:B0-----:R-:W0:Y:S01]  /*0530*/  LDC.64 R10, c[0x0][0x398] ;  /* 0x0000e600ff0a7b82 */ /* 0x001e220000000a00 */
[----:B------:R-:W3:Y:S04]  /*0540*/  LDS.64 R6, [R0+0x20] ;  /* 0x0000200000067984 */ /* 0x000ee80000000a00 */
[----:B-1----:R-:W4:Y:S04]  /*0550*/  LDG.E.64.CONSTANT R12, desc[UR4][R36.64] ;  /* 0x00000004240c7981 */ /* 0x002f28000c1e9b00 */
[----:B------:R-:W5:Y:S04]  /*0560*/  LDG.E.64.CONSTANT R8, desc[UR4][R36.64+0x10] ;  /* 0x0000100424087981 */ /* 0x000f68000c1e9b00 */
[----:B0-----:R-:W5:Y:S04]  /*0570*/  LDG.E.64.CONSTANT R18, desc[UR4][R10.64] ;  /* 0x000000040a127981 */ /* 0x001f68000c1e9b00 */
        /* <DEDUP_REMOVED lines=10> */
[-C--:B----4-:R-:W-:Y:S02]  /*0620*/  DFMA R12, R12, R34.reuse, RZ ;  /* 0x000000220c0c722b */ /* 0x090fe400000000ff */
[----:B-----5:R-:W-:Y:S02]  /*0630*/  DFMA R8, R8, R34, RZ ;  /* 0x000000220808722b */ /* 0x020fe400000000ff */
[-C--:B------:R-:W-:Y:S02]  /*0640*/  DFMA R18, R18, R28.reuse, RZ ;  /* 0x0000001c1212722b */ /* 0x080fe400000000ff */
        /* <DEDUP_REMOVED lines=13> */
.L_x_2581:
[----:B------:R-:W-:Y:S05]  /*0720*/  BSYNC.RECONVERGENT B0 ;  /* 0x0000000000007941 */ /* 0x000fea0003800200 */
.L_x_2580:
[----:B01----:R-:W2:Y:S04]  /*0730*/  LDG.E.64.CONSTANT R6, desc[UR4][R20.64] ;  /* 0x0000000414067981 */ /* 0x003ea8000c1e9b00 */
[----:B------:R-:W3:Y:S04]  /*0740*/  LDG.E.64.CONSTANT R8, desc[UR4][R22.64] ;  /* 0x0000000416087981 */ /* 0x000ee8000c1e9b00 */
[----:B------:R-:W4:Y:S04]  /*0750*/  LDG.E.64.CONSTANT R10, desc[UR4][R20.64+0x8] ;  /* 0x00000804140a7981 */ /* 0x000f28000c1e9b00 */
[----:B------:R-:W5:Y:S01]  /*0760*/  LDG.E.64.CONSTANT R16, desc[UR4][R22.64+0x8] ;  /* 0x0000080416107981 */ /* 0x000f62000c1e9b00 */
[----:B------:R-:W-:Y:S01]  /*0770*/  IMAD.SHL.U32 R5, R32, 0x20, RZ ;  /* 0x0000002020057824 */ /* 0x000fe200078e00ff */
[----:B------:R-:W0:Y:S02]  /*0780*/  LDC.64 R30, c[0x0][0x388] ;  /* 0x0000e200ff1e7b82 */ /* 0x000e240000000a00 */
[----:B------:R-:W5:Y:S02]  /*0790*/  LDG.E.64.CONSTANT R18, desc[UR4][R20.64+0x10] ;  /* 0x0000100414127981 */ /* 0x000f64000c1e9b00 */
[----:B------:R-:W-:-:S02]  /*07a0*/  LOP3.LUT R13, R5, 0x7f80, RZ, 0xc0, !PT ;  /* 0x00007f80050d7812 */ /* 0x000fc400078ec0ff */
[----:B------:R-:W-:-:S04]  /*07b0*/  LOP3.LUT R5, R5, 0x60, RZ, 0xc0, !PT ;  /* 0x0000006005057812 */ /* 0x000fc800078ec0ff */
[----:B------:R-:W-:Y:S01]  /*07c0*/  IADD3 R4, PT, PT, R5, R4, R13 ;  /* 0x0000000405047210 */ /* 0x000fe20007ffe00d */
[----:B------:R-:W-:Y:S06]  /*07d0*/  BAR.SYNC.DEFER_BLOCKING 0x0 ;  /* 0x0000000000007b1d */ /* 0x000fec0000010000 */
[----:B------:R-:W5:Y:S04]  /*07e0*/  LDG.E.64.CONSTANT R20, desc[UR4][R20.64+0x18] ;  /* 0x0000180414147981 */ /* 0x000f68000c1e9b00 */
[----:B------:R-:W1:Y:S04]  /*07f0*/  LDS.128 R12, [R4] ;  /* 0x00000000040c7984 */ /* 0x000e680000000c00 */
[----:B------:R-:W1:Y:S01]  /*0800*/  LDS.64 R26, [R4+0x10] ;  /* 0x00001000041a7984 */ /* 0x000e620000000a00 */
[----:B------:R-:W-:-:S05]  /*0810*/  IMAD R5, R3, 0x10, R32 ;  /* 0x0000001003057824 */ /* 0x000fca00078e0220 */
[----:B------:R-:W-:-:S05]  /*0820*/  LEA R5, R5, 0x3, 0x2 ;  /* 0x0000000305057811 */ /* 0x000fca00078e10ff */
[----:B0-----:R-:W-:-:S05]  /*0830*/  IMAD.WIDE R30, R5, 0x8, R30 ;  /* 0x00000008051e7825 */ /* 0x001fca00078e021e */
[----:B------:R-:W5:Y:S01]  /*0840*/  LDG.E.64.CONSTANT R32, desc[UR4][R30.64+-0x8] ;  /* 0xfffff8041e207981 */ /* 0x000f62000c1e9b00 */
[----:B-1----:R-:W-:Y:S02]  /*0850*/  DADD R36, R14, R14 ;  /* 0x000000000e247229 */ /* 0x002fe4000000000e */
[C-C-:B------:R-:W-:Y:S02]  /*0860*/  DADD R24, R12.reuse, R26.reuse ;  /* 0x000000000c187229 */ /* 0x140fe4000000001a */
[----:B------:R-:W-:Y:S02]  /*0870*/  DADD R26, R12, -R26 ;  /* 0x000000000c1a7229 */ /* 0x000fe4000000081a */
[----:B------:R-:W-:Y:S02]  /*0880*/  DADD R14, R14, -R14 ;  /* 0x000000000e0e7229 */ /* 0x000fe4000000080e */
[----:B------:R-:W-:Y:S02]  /*0890*/  DMUL R36, R36, 0.5 ;  /* 0x3fe0000024247828 */ /* 0x000fe40000000000 */
[----:B--2---:R-:W-:-:S02]  /*08a0*/  DFMA R28, R6, R24, RZ ;  /* 0x00000018061c722b */ /* 0x004fc400000000ff */
[----:B---3--:R-:W-:-:S06]  /*08b0*/  DFMA R34, R8, R26, RZ ;  /* 0x0000001a0822722b */ /* 0x008fcc00000000ff */
[----:B----4-:R-:W-:Y:S02]  /*08c0*/  DFMA R28, R10, R36, R28 ;  /* 0x000000240a1c722b */ /* 0x010fe4000000001c */
[----:B-----5:R-:W-:-:S08]  /*08d0*/  DFMA R34, R16, R14, R34 ;  /* 0x0000000e1022722b */ /* 0x020fd00000000022 */
[C-C-:B------:R-:W-:Y:S02]  /*08e0*/  DADD R12, R28.reuse, -R34.reuse ;  /* 0x000000001c0c7229 */ /* 0x140fe40000000822 */
[----:B------:R-:W-:Y:S01]  /*08f0*/  DADD R34, R28, R34 ;  /* 0x000000001c227229 */ /* 0x000fe20000000022 */
[----:B------:R-:W2:Y:S01]  /*0900*/  LDG.E.64.CONSTANT R28, desc[UR4][R30.64+-0x18] ;  /* 0xffffe8041e1c7981 */ /* 0x000ea2000c1e9b00 */
[----:B------:R-:W-:-:S08]  /*0910*/  DFMA R24, R18, R24, RZ ;  /* 0x000000181218722b */ /* 0x000fd000000000ff */
[----:B------:R-:W-:Y:S02]  /*0920*/  DFMA R36, R20, R36, R24 ;  /* 0x000000241424722b */ /* 0x000fe40000000018 */
[----:B------:R-:W3:Y:S04]  /*0930*/  LDG.E.64.CONSTANT R24, desc[UR4][R22.64+0x10] ;  /* 0x0000100416187981 */ /* 0x000ee8000c1e9b00 */
[----:B------:R-:W4:Y:S01]  /*0940*/  LDG.E.64.CONSTANT R22, desc[UR4][R22.64+0x18] ;  /* 0x0000180416167981 */ /* 0x000f22000c1e9b00 */
[----:B------:R-:W-:Y:S01]  /*0950*/  BSSY.RECONVERGENT B0, `(.L_x_2582) ;  /* 0x0000034000007945 */ /* 0x000fe20003800200 */
[----:B------:R-:W-:Y:S06]  /*0960*/  BAR.SYNC.DEFER_BLOCKING 0x0 ;  /* 0x0000000000007b1d */ /* 0x000fec0000010000 */
[----:B--2---:R-:W-:Y:S01]  /*0970*/  DMUL R34, R28, R34 ;  /* 0x000000221c227228 */ /* 0x004fe20000000000 */
[----:B------:R-:W2:Y:S04]  /*0980*/  LDG.E.64.CONSTANT R28, desc[UR4][R30.64+-0x10] ;  /* 0xfffff0041e1c7981 */ /* 0x000ea8000c1e9b00 */
[----:B------:R-:W5:Y:S01]  /*0990*/  LDG.E.64.CONSTANT R30, desc[UR4][R30.64] ;  /* 0x000000041e1e7981 */ /* 0x000f62000c1e9b00 */
[----:B---3--:R-:W-:-:S08]  /*09a0*/  DFMA R26, R24, R26, RZ ;  /* 0x0000001a181a722b */ /* 0x008fd000000000ff */
[----:B----4-:R-:W-:-:S08]  /*09b0*/  DFMA R14, R22, R14, R26 ;  /* 0x0000000e160e722b */ /* 0x010fd0000000001a */
[C-C-:B------:R-:W-:Y:S02]  /*09c0*/  DADD R26, R36.reuse, -R14.reuse ;  /* 0x00000000241a7229 */ /* 0x140fe4000000080e */
[----:B------:R-:W-:-:S06]  /*09d0*/  DADD R14, R36, R14 ;  /* 0x00000000240e7229 */ /* 0x000fcc000000000e */
[----:B------:R-:W-:Y:S02]  /*09e0*/  DMUL R26, R32, R26 ;  /* 0x0000001a201a7228 */ /* 0x000fe40000000000 */
[----:B--2---:R-:W-:Y:S02]  /*09f0*/  DMUL R28, R28, R14 ;  /* 0x0000000e1c1c7228 */ /* 0x004fe40000000000 */
[CCC-:B-----5:R-:W-:Y:S02]  /*0a00*/  DFMA R14, R30.reuse, R12.reuse, R34.reuse ;  /* 0x0000000c1e0e722b */ /* 0x1e0fe40000000022 */
[----:B------:R-:W-:-:S04]  /*0a10*/  DFMA R12, R30, -R12, R34 ;  /* 0x8000000c1e0c722b */ /* 0x000fc80000000022 */
[--C-:B------:R-:W-:Y:S02]  /*0a20*/  DADD R32, R26, R28.reuse ;  /* 0x000000001a207229 */ /* 0x100fe4000000001c */
[-C--:B------:R-:W-:Y:S02]  /*0a30*/  DFMA R30, R6, R14.reuse, RZ ;  /* 0x0000000e061e722b */ /* 0x080fe400000000ff */
[----:B------:R-:W-:Y:S02]  /*0a40*/  DFMA R14, R10, R14, RZ ;  /* 0x0000000e0a0e722b */ /* 0x000fe400000000ff */
[----:B------:R-:W-:-:S04]  /*0a50*/  DADD R36, -R26, R28 ;  /* 0x000000001a247229 */ /* 0x000fc8000000011c */
[-C--:B------:R-:W-:Y:S02]  /*0a60*/  DFMA R30, R18, R32.reuse, R30 ;  /* 0x00000020121e722b */ /* 0x080fe4000000001e */
[----:B------:R-:W-:Y:S02]  /*0a70*/  DFMA R14, R20, R32, R14 ;  /* 0x00000020140e722b */ /* 0x000fe4000000000e */
[-C--:B------:R-:W-:Y:S02]  /*0a80*/  DFMA R32, R8, R12.reuse, RZ ;  /* 0x0000000c0820722b */ /* 0x080fe400000000ff */
[----:B------:R-:W-:-:S06]  /*0a90*/  DFMA R12, R16, R12, RZ ;  /* 0x0000000c100c722b */ /* 0x000fcc00000000ff */
[-C--:B------:R-:W-:Y:S02]  /*0aa0*/  DFMA R32, R24, R36.reuse, R32 ;  /* 0x000000241820722b */ /* 0x080fe40000000020 */
[----:B------:R-:W-:-:S08]  /*0ab0*/  DFMA R12, R22, R36, R12 ;  /* 0x00000024160c722b */ /* 0x000fd0000000000c */
[----:B------:R-:W-:Y:S02]  /*0ac0*/  DADD R14, R14, R12 ;  /* 0x000000000e0e7229 */ /* 0x000fe4000000000c */
[C-C-:B------:R-:W-:Y:S02]  /*0ad0*/  DADD R12, R30.reuse, R32.reuse ;  /* 0x000000001e0c7229 */ /* 0x140fe40000000020 */
[----:B------:R-:W-:-:S05]  /*0ae0*/  DADD R30, R30, -R32 ;  /* 0x000000001e1e7229 */ /* 0x000fca0000000820 */
[----:B------:R0:W-:Y:S04]  /*0af0*/  STS.128 [R4], R12 ;  /* 0x0000000c04007388 */ /* 0x0001e80000000c00 */
[----:B------:R0:W-:Y:S01]  /*0b00*/  STS.64 [R4+0x10], R30 ;  /* 0x0000101e04007388 */ /* 0x0001e20000000a00 */
[----:B------:R-:W-:Y:S06]  /*0b10*/  BAR.SYNC.DEFER_BLOCKING 0x0 ;  /* 0x0000000000007b1d */ /* 0x000fec0000010000 */
[----:B------:R-:W-:Y:S05]  /*0b20*/  @P2 BRA `(.L_x_2583) ;  /* 0x0000000000582947 */ /* 0x000fea0003800000 */
[----:B0-----:R-:W-:Y:S04]  /*0b30*/  LDS.64 R14, [R0] ;  /* 0x00000000000e7984 */ /* 0x001fe80000000a00 */
[----:B------:R-:W0:Y:S04]  /*0b40*/  LDS.64 R4, [R0+0x60] ;  /* 0x0000600000047984 */ /* 0x000e280000000a00 */
[----:B------:R-:W-:Y:S01]  /*0b50*/  LDS.64 R32, [R0+0x40] ;  /* 0x0000400000207984 */ /* 0x000fe20000000a00 */
[C-C-:B0-----:R-:W-:Y:S02]  /*0b60*/  DADD R12, R14.reuse, R4.reuse ;  /* 0x000000000e0c7229 */ /* 0x141fe40000000004 */
[----:B------:R-:W-:Y:S01]  /*0b70*/  DADD R14, R14, -R4 ;  /* 0x000000000e0e7229 */ /* 0x000fe20000000804 */
[----:B------:R-:W0:Y:S02]  /*0b80*/  LDS.64 R4, [R0+0x20] ;  /* 0x0000200000047984 */ /* 0x000e240000000a00 */
[----:B0-----:R-:W-:-:S02]  /*0b90*/  DADD R30, R4, R32 ;  /* 0x00000000041e7229 */ /* 0x001fc40000000020 */
        /* <DEDUP_REMOVED lines=8> */
[----:B------:R-:W-:-:S08]  /*0c20*/  DFMA R14, R22, R32, R14 ;  /* 0x00000020160e722b */ /* 0x000fd0000000000e */
[----:B------:R-:W-:Y:S02]  /*0c30*/  DADD R12, R12, R14 ;  /* 0x000000000c0c7229 */ /* 0x000fe4000000000e */
[C-C-:B------:R-:W-:Y:S02]  /*0c40*/  DADD R14, R4.reuse, -R30.reuse ;  /* 0x00000000040e7229 */ /* 0x140fe4000000081e */
[----:B------:R-:W-:-:S03]  /*0c50*/  DADD R4, R4, R30 ;  /* 0x0000000004047229 */ /* 0x000fc6000000001e */
[----:B------:R1:W-:Y:S04]  /*0c60*/  STS.64 [R0+0x20], R12 ;  /* 0x0000200c00007388 */ /* 0x0003e80000000a00 */
[----:B------:R1:W-:Y:S04]  /*0c70*/  STS.64 [R0+0x40], R14 ;  /* 0x0000400e00007388 */ /* 0x0003e80000000a00 */
[----:B------:R1:W-:Y:S02]  /*0c80*/  STS.64 [R0], R4 ;  /* 0x0000000400007388 */ /* 0x0003e40000000a00 */
.L_x_2583:
[----:B------:R-:W-:Y:S05]  /*0c90*/  BSYNC.RECONVERGENT B0 ;  /* 0x0000000000007941 */ /* 0x000fea0003800200 */
.L_x_2582:
        /* <DEDUP_REMOVED lines=16> */
[----:B------:R-:W-:Y:S02]  /*0da0*/  DFMA R10, R20, R6, R10 ;  /* 0x00000006140a722b */ /* 0x000fe4000000000a */
[-C--:B------:R-:W-:Y:S02]  /*0db0*/  DFMA R16, R22, R4.reuse, R16 ;  /* 0x000000041610722b */ /* 0x080fe40000000010 */
[----:B------:R-:W-:-:S06]  /*0dc0*/  DFMA R8, R24, R4, R8 ;  /* 0x000000041808722b */ /* 0x000fcc0000000008 */
[----:B------:R-:W-:Y:S02]  /*0dd0*/  DADD R28, R10, R16 ;  /* 0x000000000a1c7229 */ /* 0x000fe40000000010 */
[C-C-:B------:R-:W-:Y:S02]  /*0de0*/  DADD R26, R14.reuse, -R8.reuse ;  /* 0x000000000e1a7229 */ /* 0x140fe40000000808 */
[----:B------:R-:W-:-:S11]  /*0df0*/  DADD R34, R14, R8 ;  /* 0x000000000e227229 */ /* 0x000fd60000000008 */
.L_x_2585:
[----:B------:R-:W-:Y:S05]  /*0e00*/  BSYNC.RECONVERGENT B0 ;  /* 0x0000000000007941 */ /* 0x000fea0003800200 */
.L_x_2584:
[----:B------:R-:W-:Y:S06]  /*0e10*/  BAR.SYNC.DEFER_BLOCKING 0x0 ;  /* 0x0000000000007b1d */ /* 0x000fec0000010000 */
[----:B------:R-:W-:Y:S05]  /*0e20*/  @!P0 EXIT ;  /* 0x000000000000894d */ /* 0x000fea0003800000 */
[----:B-1----:R-:W1:Y:S01]  /*0e30*/  S2R R0, SR_TID.X ;  /* 0x0000000000007919 */ /* 0x002e620000002100 */
[----:B0-----:R-:W0:Y:S01]  /*0e40*/  LDC.64 R4, c[0x0][0x3a8] ;  /* 0x0000ea00ff047b82 */ /* 0x001e220000000a00 */
[----:B-1----:R-:W-:-:S04]  /*0e50*/  IMAD R3, R3, 0x1b, R0 ;  /* 0x0000001b03037824 */ /* 0x002fc800078e0200 */
[----:B0-----:R-:W-:-:S05]  /*0e60*/  IMAD.WIDE R2, R3, 0x8, R4 ;  /* 0x0000000803027825 */ /* 0x001fca00078e0204 */
[----:B------:R-:W-:Y:S04]  /*0e70*/  STG.E.64 desc[UR4][R2.64], R34 ;  /* 0x0000002202007986 */ /* 0x000fe8000c101b04 */
[----:B------:R-:W-:Y:S04]  /*0e80*/  STG.E.64 desc[UR4][R2.64+0x48], R28 ;  /* 0x0000481c02007986 */ /* 0x000fe8000c101b04 */
[----:B------:R-:W-:Y:S01]  /*0e90*/  STG.E.64 desc[UR4][R2.64+0x90], R26 ;  /* 0x0000901a02007986 */ /* 0x000fe2000c101b04 */
[----:B------:R-:W-:Y:S05]  /*0ea0*/  EXIT ;  /* 0x000000000000794d */ /* 0x000fea0003800000 */
.L_x_2586:
        /* <DEDUP_REMOVED lines=13> */
.L_x_3198:


//--------------------- .text._Z30massMatrixMultiplySharedKernelILi3ELi4ELi16EEviPKdS1_S1_S1_Pd --------------------------
	.section	.text._Z30massMatrixMultiplySharedKernelILi3ELi4ELi16EEviPKdS1_S1_S1_Pd,"ax",@progbits
	.align	128
        .global         _Z30massMatrixMultiplySharedKernelILi3ELi4ELi16EEviPKdS1_S1_S1_Pd
        .type           _Z30massMatrixMultiplySharedKernelILi3ELi4ELi16EEviPKdS1_S1_S1_Pd,@function
        .size           _Z30massMatrixMultiplySharedKernelILi3ELi4ELi16EEviPKdS1_S1_S1_Pd,(.L_x_3199 - _Z30massMatrixMultiplySharedKernelILi3ELi4ELi16EEviPKdS1_S1_S1_Pd)
        .other          _Z30massMatrixMultiplySharedKernelILi3ELi4ELi16EEviPKdS1_S1_S1_Pd,@"STO_CUDA_ENTRY STV_DEFAULT"
_Z30massMatrixMultiplySharedKernelILi3ELi4ELi16EEviPKdS1_S1_S1_Pd:
.text._Z30massMatrixMultiplySharedKernelILi3ELi4ELi16EEviPKdS1_S1_S1_Pd:
        /* <DEDUP_REMOVED lines=8> */
[----:B0-----:R-:W-:-:S04]  /*0080*/  ISETP.GT.U32.AND P0, PT, R0, 0x3, PT ;  /* 0x000000030000780c */ /* 0x001fc80003f04070 */
[----:B---3--:R-:W-:-:S13]  /*0090*/  ISETP.NE.OR P1, PT, R7, RZ, P0 ;  /* 0x000000ff0700720c */ /* 0x008fda0000725670 */
[----:B-1----:R-:W-:-:S04]  /*00a0*/  @!P1 IMAD.WIDE.U32 R16, R0, 0x8, R16 ;  /* 0x0000000800109825 */ /* 0x002fc800078e0010 */
[----:B--2---:R-:W-:Y:S02]  /*00b0*/  @!P1 IMAD.WIDE.U32 R20, R0, 0x8, R20 ;  /* 0x0000000800149825 */ /* 0x004fe400078e0014 */
[----:B------:R-:W2:Y:S04]  /*00c0*/  @!P1 LDG.E.64.CONSTANT R16, desc[UR4][R16.64] ;  /* 0x0000000410109981 */ /* 0x000ea8000c1e9b00 */
[----:B------:R-:W3:Y:S01]  /*00d0*/  @!P1 LDG.E.64.CONSTANT R20, desc[UR4][R20.64] ;  /* 0x0000000414149981 */ /* 0x000ee2000c1e9b00 */
[----:B----4-:R-:W-:Y:S01]  /*00e0*/  IMAD R3, R6, 0x10, R7 ;  /* 0x0000001006037824 */ /* 0x010fe200078e0207 */
[C---:B------:R-:W-:Y:S01]  /*00f0*/  ISETP.GE.U32.AND P0, PT, R0.reuse, 0x9, PT ;  /* 0x000000090000780c */ /* 0x040fe20003f06070 */
[C---:B------:R-:W-:Y:S01]  /*0100*/  IMAD.SHL.U32 R8, R0.reuse, 0x20, RZ ;  /* 0x0000002000087824 */ /* 0x040fe200078e00ff */
[----:B------:R-:W-:Y:S01]  /*0110*/  LOP3.LUT R4, R0, 0xffff, RZ, 0xc0, !PT ;  /* 0x0000ffff00047812 */ /* 0x000fe200078ec0ff */
[----:B------:R-:W0:Y:S01]  /*0120*/  S2R R2, SR_CgaCtaId ;  /* 0x0000000000027919 */ /* 0x000e220000008800 */
[----:B------:R-:W-:-:S02]  /*0130*/  ISETP.LT.AND P0, PT, R3, UR6, !P0 ;  /* 0x0000000603007c0c */ /* 0x000fc4000c701270 */
[----:B------:R-:W-:Y:S01]  /*0140*/  PRMT R6, R0, 0x9910, RZ ;  /* 0x0000991000067816 */ /* 0x000fe200000000ff */
[----:B------:R-:W-:Y:S01]  /*0150*/  IMAD R4, R4, 0xaaab, RZ ;  /* 0x0000aaab04047824 */ /* 0x000fe200078e02ff */
[----:B------:R-:W-:Y:S01]  /*0160*/  MOV R9, 0x400 ;  /* 0x0000040000097802 */ /* 0x000fe20000000f00 */
[----:B------:R-:W-:Y:S01]  /*0170*/  BSSY.RECONVERGENT B0, `(.L_x_2587) ;  /* 0x0000040000007945 */ /* 0x000fe20003800200 */
[----:B------:R-:W-:Y:S01]  /*0180*/  ISETP.GT.U32.AND P2, PT, R0, 0xb, PT ;  /* 0x0000000b0000780c */ /* 0x000fe20003f44070 */
[----:B------:R-:W-:Y:S01]  /*0190*/  IMAD R6, R6, 0xab, RZ ;  /* 0x000000ab06067824 */ /* 0x000fe200078e02ff */
[----:B------:R-:W-:-:S04]  /*01a0*/  SHF.R.U32.HI R4, RZ, 0x11, R4 ;  /* 0x00000011ff047819 */ /* 0x000fc80000011604 */
[----:B------:R-:W-:Y:S01]  /*01b0*/  PRMT R10, R4, 0x9910, RZ ;  /* 0x00009910040a7816 */ /* 0x000fe200000000ff */
[----:B------:R-:W-:Y:S01]  /*01c0*/  @P0 IMAD R31, R3, 0x1b, R0 ;  /* 0x0000001b031f0824 */ /* 0x000fe200078e0200 */
[----:B------:R-:W1:Y:S01]  /*01d0*/  @P0 LDC.64 R4, c[0x0][0x3a0] ;  /* 0x0000e800ff040b82 */ /* 0x000e620000000a00 */
[----:B------:R-:W-:Y:S02]  /*01e0*/  LOP3.LUT R11, R6, 0xffff, RZ, 0xc0, !PT ;  /* 0x0000ffff060b7812 */ /* 0x000fe400078ec0ff */
[----:B------:R-:W-:Y:S01]  /*01f0*/  IMAD R6, R10, 0x3, RZ ;  /* 0x000000030a067824 */ /* 0x000fe200078e02ff */
[----:B------:R-:W-:-:S03]  /*0200*/  LOP3.LUT R10, R8, 0x7f80, RZ, 0xc0, !PT ;  /* 0x00007f80080a7812 */ /* 0x000fc600078ec0ff */
[----:B------:R-:W-:Y:S01]  /*0210*/  IMAD.MOV R13, RZ, RZ, -R6 ;  /* 0x000000ffff0d7224 */ /* 0x000fe200078e0a06 */
[----:B------:R-:W-:-:S04]  /*0220*/  LOP3.LUT R6, R8, 0x60, RZ, 0xc0, !PT ;  /* 0x0000006008067812 */ /* 0x000fc800078ec0ff */
[----:B------:R-:W-:Y:S02]  /*0230*/  PRMT R13, R13, 0x7710, RZ ;  /* 0x000077100d0d7816 */ /* 0x000fe400000000ff */
[----:B0-----:R-:W-:-:S05]  /*0240*/  LEA R22, R2, R9, 0x18 ;  /* 0x0000000902167211 */ /* 0x001fca00078ec0ff */
[----:B------:R-:W-:Y:S01]  /*0250*/  IMAD R25, R7, 0x200, R22 ;  /* 0x0000020007197824 */ /* 0x000fe200078e0216 */
[----:B------:R-:W-:Y:S01]  /*0260*/  SHF.R.U32.HI R7, RZ, 0x9, R11 ;  /* 0x00000009ff077819 */ /* 0x000fe2000001160b */
[----:B-1----:R-:W-:-:S03]  /*0270*/  @P0 IMAD.WIDE R30, R31, 0x8, R4 ;  /* 0x000000081f1e0825 */ /* 0x002fc600078e0204 */
[----:B------:R-:W-:Y:S01]  /*0280*/  LOP3.LUT R8, R7, 0xffff, RZ, 0xc0, !PT ;  /* 0x0000ffff07087812 */ /* 0x000fe200078ec0ff */
[C---:B------:R-:W-:Y:S01]  /*0290*/  @!P1 VIADD R7, R9.reuse, 0x2000 ;  /* 0x0000200009079836 */ /* 0x040fe20000000000 */
[----:B------:R0:W5:Y:S01]  /*02a0*/  @P0 LDG.E.64.CONSTANT R26, desc[UR4][R30.64] ;  /* 0x000000041e1a0981 */ /* 0x000162000c1e9b00 */
[----:B------:R-:W-:Y:S01]  /*02b0*/  @!P1 VIADD R9, R9, 0x2020 ;  /* 0x0000202009099836 */ /* 0x000fe20000000000 */
[----:B------:R-:W-:Y:S02]  /*02c0*/  LEA R11, R8, R25, 0x5 ;  /* 0x00000019080b7211 */ /* 0x000fe400078e28ff */
[----:B------:R0:W5:Y:S01]  /*02d0*/  @P0 LDG.E.64.CONSTANT R32, desc[UR4][R30.64+0x48] ;  /* 0x000048041e200981 */ /* 0x000162000c1e9b00 */
[C---:B------:R-:W-:Y:S02]  /*02e0*/  @!P1 LEA R7, R2.reuse, R7, 0x18 ;  /* 0x0000000702079211 */ /* 0x040fe400078ec0ff */
[----:B------:R-:W-:Y:S01]  /*02f0*/  @!P1 LEA R9, R2, R9, 0x18 ;  /* 0x0000000902099211 */ /* 0x000fe200078ec0ff */
[----:B------:R0:W5:Y:S01]  /*0300*/  @P0 LDG.E.64.CONSTANT R28, desc[UR4][R30.64+0x90] ;  /* 0x000090041e1c0981 */ /* 0x000162000c1e9b00 */
[----:B------:R-:W-:Y:S01]  /*0310*/  IADD3 R25, PT, PT, R6, R25, R10 ;  /* 0x0000001906197210 */ /* 0x000fe20007ffe00a */
[----:B------:R-:W-:-:S02]  /*0320*/  @!P1 IMAD R19, R0, 0x8, R7 ;  /* 0x0000000800139824 */ /* 0x000fc400078e0207 */
[----:B------:R-:W-:Y:S02]  /*0330*/  @!P1 IMAD R23, R0, 0x8, R9 ;  /* 0x0000000800179824 */ /* 0x000fe400078e0209 */
[----:B------:R-:W-:Y:S02]  /*0340*/  IMAD.IADD R6, R13, 0x1, R0 ;  /* 0x000000010d067824 */ /* 0x000fe400078e0200 */
[----:B------:R-:W-:-:S03]  /*0350*/  IMAD R24, R8, 0x60, R11 ;  /* 0x0000006008187824 */ /* 0x000fc600078e020b */
[----:B------:R-:W-:-:S04]  /*0360*/  LOP3.LUT R6, R6, 0xffff, RZ, 0xc0, !PT ;  /* 0x0000ffff06067812 */ /* 0x000fc800078ec0ff */
[C---:B------:R-:W-:Y:S01]  /*0370*/  LEA R2, R6.reuse, R11, 0x3 ;  /* 0x0000000b06027211 */ /* 0x040fe200078e18ff */
        /* <DEDUP_REMOVED lines=10> */
[----:B0----5:R-:W-:Y:S02]  /*0420*/  DADD R22, R26, R28 ;  /* 0x000000001a167229 */ /* 0x021fe4000000001c */
[----:B------:R-:W-:Y:S02]  /*0430*/  DADD R20, R32, R32 ;  /* 0x0000000020147229 */ /* 0x000fe40000000020 */
[----:B------:R-:W-:Y:S02]  /*0440*/  DADD R28, R26, -R28 ;  /* 0x000000001a1c7229 */ /* 0x000fe4000000081c */
[----:B------:R-:W-:Y:S02]  /*0450*/  DADD R32, R32, -R32 ;  /* 0x0000000020207229 */ /* 0x000fe40000000820 */
[----:B-1----:R-:W-:Y:S02]  /*0460*/  DFMA R30, R4, R22, RZ ;  /* 0x00000016041e722b */ /* 0x002fe400000000ff */
[----:B------:R-:W-:-:S02]  /*0470*/  DMUL R20, R20, 0.5 ;  /* 0x3fe0000014147828 */ /* 0x000fc40000000000 */
[----:B---3--:R-:W-:Y:S02]  /*0480*/  DFMA R22, R12, R22, RZ ;  /* 0x000000160c16722b */ /* 0x008fe400000000ff */
[-C--:B----4-:R-:W-:Y:S02]  /*0490*/  DFMA R26, R16, R28.reuse, RZ ;  /* 0x0000001c101a722b */ /* 0x090fe400000000ff */
[----:B--2---:R-:W-:Y:S02]  /*04a0*/  DFMA R28, R8, R28, RZ ;  /* 0x0000001c081c722b */ /* 0x004fe400000000ff */
[C---:B------:R-:W-:Y:S02]  /*04b0*/  DFMA R30, R20.reuse, R6, R30 ;  /* 0x00000006141e722b */ /* 0x040fe4000000001e */
[----:B------:R-:W-:Y:S02]  /*04c0*/  DFMA R22, R20, R14, R22 ;  /* 0x0000000e1416722b */ /* 0x000fe40000000016 */
[----:B------:R-:W-:-:S02]  /*04d0*/  DFMA R26, R32, R18, R26 ;  /* 0x00000012201a722b */ /* 0x000fc4000000001a */
[----:B------:R-:W-:-:S06]  /*04e0*/  DFMA R28, R32, R10, R28 ;  /* 0x0000000a201c722b */ /* 0x000fcc000000001c */
        /* <DEDUP_REMOVED lines=8> */
.L_x_2588:
[----:B------:R-:W-:Y:S05]  /*0570*/  BSYNC.RECONVERGENT B0 ;  /* 0x0000000000007941 */ /* 0x000fea0003800200 */
.L_x_2587:
[----:B------:R-:W-:Y:S06]  /*0580*/  BAR.SYNC.DEFER_BLOCKING 0x0 ;  /* 0x0000000000007b1d */ /* 0x000fec0000010000 */
[----:B------:R-:W-:Y:S04]  /*0590*/  BSSY.RECONVERGENT B0, `(.L_x_2589) ;  /* 0x000001a000007945 */ /* 0x000fe80003800200 */
[----:B------:R-:W-:Y:S05]  /*05a0*/  @P2 BRA `(.L_x_2590) ;  /* 0x0000000000602947 */ /* 0x000fea0003800000 */
[----:B0----5:R-:W-:Y:S04]  /*05b0*/  LDS.64 R28, [R24] ;  /* 0x00000000181c7984 */ /* 0x021fe80000000a00 */
[----:B------:R-:W0:Y:S04]  /*05c0*/  LDS.64 R26, [R24+0x40] ;  /* 0x00004000181a7984 */ /* 0x000e280000000a00 */
[----:B------:R-:W1:Y:S01]  /*05d0*/  LDS.64 R32, [R24+0x20] ;  /* 0x0000200018207984 */ /* 0x000e620000000a00 */
[C-C-:B0-----:R-:W-:Y:S02]  /*05e0*/  DADD R20, R28.reuse, R26.reuse ;  /* 0x000000001c147229 */ /* 0x141fe4000000001a */
[----:B------:R-:W-:-:S02]  /*05f0*/  DADD R28, R28, -R26 ;  /* 0x000000001c1c7229 */ /* 0x000fc4000000081a */
[C-C-:B-1----:R-:W-:Y:S02]  /*0600*/  DADD R22, R32.reuse, R32.reuse ;  /* 0x0000000020167229 */ /* 0x142fe40000000020 */
[----:B------:R-:W-:Y:S02]  /*0610*/  DADD R32, R32, -R32 ;  /* 0x0000000020207229 */ /* 0x000fe40000000820 */
[-C--:B------:R-:W-:Y:S02]  /*0620*/  DFMA R30, R4, R20.reuse, RZ ;  /* 0x00000014041e722b */ /* 0x080fe400000000ff */
[----:B---3--:R-:W-:Y:S02]  /*0630*/  DFMA R20, R12, R20, RZ ;  /* 0x000000140c14722b */ /* 0x008fe400000000ff */
[----:B------:R-:W-:Y:S02]  /*0640*/  DMUL R22, R22, 0.5 ;  /* 0x3fe0000016167828 */ /* 0x000fe40000000000 */
[----:B----4-:R-:W-:-:S02]  /*0650*/  DFMA R26, R16, R28, RZ ;  /* 0x0000001c101a722b */ /* 0x010fc400000000ff */
[----:B--2---:R-:W-:-:S04]  /*0660*/  DFMA R28, R8, R28, RZ ;  /* 0x0000001c081c722b */ /* 0x004fc800000000ff */
        /* <DEDUP_REMOVED lines=12> */
.L_x_2590:
[----:B------:R-:W-:Y:S05]  /*0730*/  BSYNC.RECONVERGENT B0 ;  /* 0x0000000000007941 */ /* 0x000fea0003800200 */
.L_x_2589:
[----:B------:R-:W-:Y:S06]  /*0740*/  BAR.SYNC.DEFER_BLOCKING 0x0 ;  /* 0x0000000000007b1d */ /* 0x000fec0000010000 */
[----:B0-----:R-:W0:Y:S04]  /*0750*/  LDS.128 R20, [R25] ;  /* 0x0000000019147984 */ /* 0x001e280000000c00 */
[----:B------:R-:W1:Y:S01]  /*0760*/  LDS.64 R34, [R25+0x10] ;  /* 0x0000100019227984 */ /* 0x000e620000000a00 */
[----:B0-----:R-:W-:-:S02]  /*0770*/  DADD R30, R22, R22 ;  /* 0x00000000161e7229 */ /* 0x001fc40000000016 */
[----:B-----5:R-:W-:Y:S02]  /*0780*/  DADD R32, R22, -R22 ;  /* 0x0000000016207229 */ /* 0x020fe40000000816 */
[C-C-:B-1----:R-:W-:Y:S02]  /*0790*/  DADD R28, R20.reuse, R34.reuse ;  /* 0x00000000141c7229 */ /* 0x142fe40000000022 */
[----:B------:R-:W-:Y:S02]  /*07a0*/  DADD R34, R20, -R34 ;  /* 0x0000000014227229 */ /* 0x000fe40000000822 */
[----:B------:R-:W-:-:S04]  /*07b0*/  DMUL R30, R30, 0.5 ;  /* 0x3fe000001e1e7828 */ /* 0x000fc80000000000 */
[-C--:B------:R-:W-:Y:S02]  /*07c0*/  DFMA R26, R4, R28.reuse, RZ ;  /* 0x0000001c041a722b */ /* 0x080fe400000000ff */
[----:B---3--:R-:W-:Y:S02]  /*07d0*/  DFMA R20, R12, R28, RZ ;  /* 0x0000001c0c14722b */ /* 0x008fe400000000ff */
[-C--:B--2---:R-:W-:Y:S02]  /*07e0*/  DFMA R28, R8, R34.reuse, RZ ;  /* 0x00000022081c722b */ /* 0x084fe400000000ff */
[----:B----4-:R-:W-:Y:S02]  /*07f0*/  DFMA R22, R16, R34, RZ ;  /* 0x000000221016722b */ /* 0x010fe400000000ff */
[C---:B------:R-:W-:Y:S02]  /*0800*/  DFMA R26, R30.reuse, R6, R26 ;  /* 0x000000061e1a722b */ /* 0x040fe4000000001a */
[----:B------:R-:W-:-:S02]  /*0810*/  DFMA R30, R30, R14, R20 ;  /* 0x0000000e1e1e722b */ /* 0x000fc40000000014 */
[----:B------:R-:W0:Y:S01]  /*0820*/  LDC.64 R20, c[0x0][0x388] ;  /* 0x0000e200ff147b82 */ /* 0x000e220000000a00 */
[C---:B------:R-:W-:Y:S02]  /*0830*/  DFMA R28, R32.reuse, R10, R28 ;  /* 0x0000000a201c722b */ /* 0x040fe4000000001c */
[----:B------:R-:W-:-:S06]  /*0840*/  DFMA R22, R32, R18, R22 ;  /* 0x000000122016722b */ /* 0x000fcc0000000016 */
[C-C-:B------:R-:W-:Y:S02]  /*0850*/  DADD R32, R26.reuse, -R28.reuse ;  /* 0x000000001a207229 */ /* 0x140fe4000000081c */
[----:B------:R-:W-:Y:S01]  /*0860*/  DADD R26, R26, R28 ;  /* 0x000000001a1a7229 */ /* 0x000fe2000000001c */
[----:B------:R-:W-:-:S05]  /*0870*/  IMAD R29, R3, 0x10, R0 ;  /* 0x00000010031d7824 */ /* 0x000fca00078e0200 */
[----:B------:R-:W-:-:S05]  /*0880*/  LEA R29, R29, 0x3, 0x2 ;  /* 0x000000031d1d7811 */ /* 0x000fca00078e10ff */
[----:B0-----:R-:W-:Y:S01]  /*0890*/  IMAD.WIDE R20, R29, 0x8, R20 ;  /* 0x000000081d147825 */ /* 0x001fe200078e0214 */
[C-C-:B------:R-:W-:Y:S02]  /*08a0*/  DADD R28, R30.reuse, -R22.reuse ;  /* 0x000000001e1c7229 */ /* 0x140fe40000000816 */
[----:B------:R-:W-:Y:S02]  /*08b0*/  DADD R30, R30, R22 ;  /* 0x000000001e1e7229 */ /* 0x000fe40000000016 */
[----:B------:R-:W2:Y:S04]  /*08c0*/  LDG.E.64.CONSTANT R36, desc[UR4][R20.64+-0x18] ;  /* 0xffffe80414247981 */ /* 0x000ea8000c1e9b00 */
[----:B------:R-:W3:Y:S04]  /*08d0*/  LDG.E.64.CONSTANT R34, desc[UR4][R20.64+-0x8] ;  /* 0xfffff80414227981 */ /* 0x000ee8000c1e9b00 */
[----:B------:R-:W4:Y:S04]  /*08e0*/  LDG.E.64.CONSTANT R22, desc[UR4][R20.64+-0x10] ;  /* 0xfffff00414167981 */ /* 0x000f28000c1e9b00 */
[----:B------:R-:W4:Y:S01]  /*08f0*/  LDG.E.64.CONSTANT R20, desc[UR4][R20.64] ;  /* 0x0000000414147981 */ /* 0x000f22000c1e9b00 */
[----:B------:R-:W-:Y:S01]  /*0900*/  BSSY.RECONVERGENT B0, `(.L_x_2591) ;  /* 0x000002e000007945 */ /* 0x000fe20003800200 */
[----:B------:R-:W-:Y:S06]  /*0910*/  BAR.SYNC.DEFER_BLOCKING 0x0 ;  /* 0x0000000000007b1d */ /* 0x000fec0000010000 */
[----:B--2---:R-:W-:-:S02]  /*0920*/  DMUL R26, R36, R26 ;  /* 0x0000001a241a7228 */ /* 0x004fc40000000000 */
[----:B---3--:R-:W-:Y:S02]  /*0930*/  DMUL R28, R34, R28 ;  /* 0x0000001c221c7228 */ /* 0x008fe40000000000 */
[----:B----4-:R-:W-:-:S08]  /*0940*/  DMUL R30, R22, R30 ;  /* 0x0000001e161e7228 */ /* 0x010fd00000000000 */
[----:B------:R-:W-:Y:S02]  /*0950*/  DADD R36, -R28, R30 ;  /* 0x000000001c247229 */ /* 0x000fe4000000011e */
[CCC-:B------:R-:W-:Y:S02]  /*0960*/  DFMA R22, R20.reuse, R32.reuse, R26.reuse ;  /* 0x000000201416722b */ /* 0x1c0fe4000000001a */
[----:B------:R-:W-:Y:S02]  /*0970*/  DFMA R32, R20, -R32, R26 ;  /* 0x800000201420722b */ /* 0x000fe4000000001a */
[----:B------:R-:W-:-:S04]  /*0980*/  DADD R20, R28, R30 ;  /* 0x000000001c147229 */ /* 0x000fc8000000001e */
[----:B------:R-:W-:Y:S02]  /*0990*/  DFMA R34, R4, R22, RZ ;  /* 0x000000160422722b */ /* 0x000fe400000000ff */
[----:B------:R-:W-:-:S06]  /*09a0*/  DFMA R22, R22, R6, RZ ;  /* 0x000000061616722b */ /* 0x000fcc00000000ff */
[----:B------:R-:W-:Y:S02]  /*09b0*/  DFMA R34, R12, R20, R34 ;  /* 0x000000140c22722b */ /* 0x000fe40000000022 */
[----:B------:R-:W-:Y:S02]  /*09c0*/  DFMA R22, R20, R14, R22 ;  /* 0x0000000e1416722b */ /* 0x000fe40000000016 */
[----:B------:R-:W-:Y:S02]  /*09d0*/  DFMA R20, R8, R32, RZ ;  /* 0x000000200814722b */ /* 0x000fe400000000ff */
[----:B------:R-:W-:-:S06]  /*09e0*/  DFMA R32, R32, R10, RZ ;  /* 0x0000000a2020722b */ /* 0x000fcc00000000ff */
[----:B------:R-:W-:Y:S02]  /*09f0*/  DFMA R20, R16, R36, R20 ;  /* 0x000000241014722b */ /* 0x000fe40000000014 */
[----:B------:R-:W-:-:S08]  /*0a00*/  DFMA R32, R36, R18, R32 ;  /* 0x000000122420722b */ /* 0x000fd00000000020 */
[----:B------:R-:W-:Y:S02]  /*0a10*/  DADD R22, R22, R32 ;  /* 0x0000000016167229 */ /* 0x000fe40000000020 */
[C-C-:B------:R-:W-:Y:S02]  /*0a20*/  DADD R32, R34.reuse, -R20.reuse ;  /* 0x0000000022207229 */ /* 0x140fe40000000814 */
[----:B------:R-:W-:-:S05]  /*0a30*/  DADD R20, R34, R20 ;  /* 0x0000000022147229 */ /* 0x000fca0000000014 */
[----:B------:R0:W-:Y:S04]  /*0a40*/  STS.64 [R25+0x10], R32 ;  /* 0x0000102019007388 */ /* 0x0001e80000000a00 */
[----:B------:R0:W-:Y:S01]  /*0a50*/  STS.128 [R25], R20 ;  /* 0x0000001419007388 */ /* 0x0001e20000000c00 */
        /* <DEDUP_REMOVED lines=20> */
[----:B------:R-:W-:-:S03]  /*0ba0*/  DADD R32, R34, R32 ;  /* 0x0000000022207229 */ /* 0x000fc60000000020 */
[----:B------:R1:W-:Y:S04]  /*0bb0*/  STS.64 [R24+0x20], R20 ;  /* 0x0000201418007388 */ /* 0x0003e80000000a00 */
[----:B------:R1:W-:Y:S04]  /*0bc0*/  STS.64 [R24+0x40], R22 ;  /* 0x0000401618007388 */ /* 0x0003e80000000a00 */
[----:B------:R1:W-:Y:S02]  /*0bd0*/  STS.64 [R24], R32 ;  /* 0x0000002018007388 */ /* 0x0003e40000000a00 */
.L_x_2592:
[----:B------:R-:W-:Y:S05]  /*0be0*/  BSYNC.RECONVERGENT B0 ;  /* 0x0000000000007941 */ /* 0x000fea0003800200 */
.L_x_2591:
        /* <DEDUP_REMOVED lines=10> */
[----:B------:R-:W-:Y:S02]  /*0c90*/  DFMA R28, R28, R6, RZ ;  /* 0x000000061c1c722b */ /* 0x000fe400000000ff */
[C-C-:B-1----:R-:W-:Y:S02]  /*0ca0*/  DADD R6, R20.reuse, R22.reuse ;  /* 0x0000000014067229 */ /* 0x142fe40000000016 */
[----:B------:R-:W-:Y:S02]  /*0cb0*/  DADD R20, R20, -R22 ;  /* 0x0000000014147229 */ /* 0x000fe40000000816 */
[----:B------:R-:W-:Y:S02]  /*0cc0*/  DFMA R10, R24, R10, RZ ;  /* 0x0000000a180a722b */ /* 0x000fe400000000ff */
[----:B------:R-:W-:-:S02]  /*0cd0*/  DFMA R8, R8, R24, RZ ;  /* 0x000000180808722b */ /* 0x000fc400000000ff */
[----:B------:R-:W-:Y:S02]  /*0ce0*/  DFMA R28, R6, R14, R28 ;  /* 0x0000000e061c722b */ /* 0x000fe4000000001c */
[----:B------:R-:W-:Y:S02]  /*0cf0*/  DFMA R4, R12, R6, R4 ;  /* 0x000000060c04722b */ /* 0x000fe40000000004 */
[----:B------:R-:W-:Y:S02]  /*0d00*/  DFMA R10, R20, R18, R10 ;  /* 0x00000012140a722b */ /* 0x000fe4000000000a */
[----:B------:R-:W-:-:S06]  /*0d10*/  DFMA R8, R16, R20, R8 ;  /* 0x000000141008722b */ /* 0x000fcc0000000008 */
[----:B------:R-:W-:Y:S02]  /*0d20*/  DADD R30, R28, R10 ;  /* 0x000000001c1e7229 */ /* 0x000fe4000000000a */
[C-C-:B------:R-:W-:Y:S02]  /*0d30*/  DADD R28, R4.reuse, -R8.reuse ;  /* 0x00000000041c7229 */ /* 0x140fe40000000808 */
[----:B------:R-:W-:-:S11]  /*0d40*/  DADD R26, R4, R8 ;  /* 0x00000000041a7229 */ /* 0x000fd60000000008 */
.L_x_2594:
[----:B------:R-:W-:Y:S05]  /*0d50*/  BSYNC.RECONVERGENT B0 ;  /* 0x0000000000007941 */ /* 0x000fea0003800200 */
.L_x_2593:
[----:B------:R-:W-:Y:S06]  /*0d60*/  BAR.SYNC.DEFER_BLOCKING 0x0 ;  /* 0x0000000000007b1d */ /* 0x000fec0000010000 */
[----:B------:R-:W-:Y:S05]  /*0d70*/  @!P0 EXIT ;  /* 0x000000000000894d */ /* 0x000fea0003800000 */
[----:B------:R-:W2:Y:S01]  /*0d80*/  LDC.64 R4, c[0x0][0x3a8] ;  /* 0x0000ea00ff047b82 */ /* 0x000ea20000000a00 */
[----:B------:R-:W-:-:S04]  /*0d90*/  IMAD R3, R3, 0x1b, R0 ;  /* 0x0000001b03037824 */ /* 0x000fc800078e0200 */
[----:B--2---:R-:W-:-:S05]  /*0da0*/  IMAD.WIDE R2, R3, 0x8, R4 ;  /* 0x0000000803027825 */ /* 0x004fca00078e0204 */
[----:B------:R-:W-:Y:S04]  /*0db0*/  STG.E.64 desc[UR4][R2.64], R26 ;  /* 0x0000001a02007986 */ /* 0x000fe8000c101b04 */
[----:B------:R-:W-:Y:S04]  /*0dc0*/  STG.E.64 desc[UR4][R2.64+0x48], R30 ;  /* 0x0000481e02007986 */ /* 0x000fe8000c101b04 */
[----:B------:R-:W-:Y:S01]  /*0dd0*/  STG.E.64 desc[UR4][R2.64+0x90], R28 ;  /* 0x0000901c02007986 */ /* 0x000fe2000c101b04 */
[----:B------:R-:W-:Y:S05]  /*0de0*/  EXIT ;  /* 0x000000000000794d */ /* 0x000fea0003800000 */
.L_x_2595:
        /* <DEDUP_REMOVED lines=9> */
.L_x_3199:


//--------------------- .text._Z32massMatrixMultiplyConstantKernelILi3ELi4ELi16EEviPKdS1_S1_S1_Pd --------------------------
	.section	.text._Z32massMatrixMultiplyConstantKernelILi3ELi4ELi16EEviPKdS1_S1_S1_Pd,"ax",@progbits
	.align	128
        .global         _Z32massMatrixMultiplyConstantKernelILi3ELi4ELi16EEviPKdS1_S1_S1_Pd
        .type           _Z32massMatrixMultiplyConstantKernelILi3ELi4ELi16EEviPKdS1_S1_S1_Pd,@function
        .size           _Z32massMatrixMultiplyConstantKernelILi3ELi4ELi16EEviPKdS1_S1_S1_Pd,(.L_x_3200 - _Z32massMatrixMultiplyConstantKernelILi3ELi4ELi16EEviPKdS1_S1_S1_Pd)
        .other          _Z32massMatrixMultiplyConstantKernelILi3ELi4ELi16EEviPKdS1_S1_S1_Pd,@"STO_CUDA_ENTRY STV_DEFAULT"
_Z32massMatrixMultiplyConstantKernelILi3ELi4ELi16EEviPKdS1_S1_S1_Pd:
.text._Z32massMatrixMultiplyConstantKernelILi3ELi4ELi16EEviPKdS1_S1_S1_Pd:
[----:B------:R-:W-:Y:S01]  /*0000*/  LDC R1, c[0x0][0x37c] ;  /* 0x0000df00ff017b82 */ /* 0x000fe20000000800 */
[----:B------:R-:W0:Y:S01]  /*0010*/  S2R R5, SR_TID.X ;  /* 0x0000000000057919 */ /* 0x000e220000002100 */
[----:B------:R-:W1:Y:S06]  /*0020*/  LDCU UR4, c[0x0][0x380] ;  /* 0x00007000ff0477ac */ /* 0x000e6c0008000800 */
[----:B------:R-:W2:Y:S01]  /*0030*/  LDC.64 R2, c[0x0][0x388] ;  /* 0x0000e200ff027b82 */ /* 0x000ea20000000a00 */
[----:B------:R-:W3:Y:S01]  /*0040*/  S2R R20, SR_TID.Y ;  /* 0x0000000000147919 */ /* 0x000ee20000002200 */
[----:B------:R-:W4:Y:S01]  /*0050*/  LDCU.64 UR6, c[0x0][0x358] ;  /* 0x00006b00ff0677ac */ /* 0x000f220008000a00 */
[----:B------:R-:W3:Y:S01]  /*0060*/  S2R R11, SR_CTAID.X ;  /* 0x00000000000b7919 */ /* 0x000ee20000002500 */
[----:B0-----:R-:W-:-:S04]  /*0070*/  IMAD.SHL.U32 R4, R5, 0x4, RZ ;  /* 0x0000000405047824 */ /* 0x001fc800078e00ff */
[----:B------:R-:W-:Y:S01]  /*0080*/  BAR.SYNC.DEFER_BLOCKING 0x0 ;  /* 0x0000000000007b1d */ /* 0x000fe20000010000 */
[----:B------:R-:W-:Y:S01]  /*0090*/  ISETP.GE.U32.AND P0, PT, R5, 0x9, PT ;  /* 0x000000090500780c */ /* 0x000fe20003f06070 */
[----:B---3--:R-:W-:Y:S01]  /*00a0*/  IMAD R0, R11, 0x10, R20 ;  /* 0x000000100b007824 */ /* 0x008fe200078e0214 */
[----:B------:R-:W-:-:S04]  /*00b0*/  LOP3.LUT R11, R4, 0xffc, RZ, 0xc0, !PT ;  /* 0x00000ffc040b7812 */ /* 0x000fc800078ec0ff */
[C---:B-1----:R-:W-:Y:S01]  /*00c0*/  ISETP.LT.AND P0, PT, R0.reuse, UR4, !P0 ;  /* 0x0000000400007c0c */ /* 0x042fe2000c701270 */
[----:B------:R-:W-:Y:S01]  /*00d0*/  IMAD R11, R0, 0x40, R11 ;  /* 0x00000040000b7824 */ /* 0x000fe200078e020b */
[----:B------:R-:W-:-:S03]  /*00e0*/  LOP3.LUT R4, R5, 0xffff, RZ, 0xc0, !PT ;  /* 0x0000ffff05047812 */ /* 0x000fc600078ec0ff */
[----:B------:R-:W-:Y:S02]  /*00f0*/  VIADD R11, R11, 0x3 ;  /* 0x000000030b0b7836 */ /* 0x000fe40000000000 */
[----:B------:R-:W-:Y:S02]  /*0100*/  IMAD R4, R4, 0xaaab, RZ ;  /* 0x0000aaab04047824 */ /* 0x000fe400078e02ff */
[----:B--2---:R-:W-:-:S04]  /*0110*/  IMAD.WIDE R2, R11, 0x8, R2 ;  /* 0x000000080b027825 */ /* 0x004fc800078e0202 */
[----:B------:R-:W0:Y:S01]  /*0120*/  @P0 LDC.64 R10, c[0x0][0x3a0] ;  /* 0x0000e800ff0a0b82 */ /* 0x000e220000000a00 */
[C---:B------:R-:W-:Y:S01]  /*0130*/  PRMT R12, R5.reuse, 0x9910, RZ ;  /* 0x00009910050c7816 */ /* 0x040fe200000000ff */
[----:B----4-:R1:W5:Y:S01]  /*0140*/  LDG.E.64.CONSTANT R14, desc[UR6][R2.64+-0x18] ;  /* 0xffffe806020e7981 */ /* 0x010362000c1e9b00 */
[----:B------:R-:W-:Y:S01]  /*0150*/  SHF.R.U32.HI R4, RZ, 0x11, R4 ;  /* 0x00000011ff047819 */ /* 0x000fe20000011604 */
[----:B------:R-:W-:Y:S01]  /*0160*/  UMOV UR4, 0x400 ;  /* 0x0000040000047882 */ /* 0x000fe20000000000 */
[C---:B------:R-:W-:Y:S02]  /*0170*/  ISETP.GT.U32.AND P1, PT, R5.reuse, 0x8, PT ;  /* 0x000000080500780c */ /* 0x040fe40003f24070 */
[----:B------:R-:W-:Y:S01]  /*0180*/  PRMT R13, R4, 0x9910, RZ ;  /* 0x00009910040d7816 */ /* 0x000fe200000000ff */
[----:B------:R-:W-:Y:S01]  /*0190*/  IMAD R4, R12, 0xab, RZ ;  /* 0x000000ab0c047824 */ /* 0x000fe200078e02ff */
[----:B------:R-:W2:Y:S01]  /*01a0*/  S2UR UR5, SR_CgaCtaId ;  /* 0x00000000000579c3 */ /* 0x000ea20000008800 */
[----:B------:R-:W-:Y:S01]  /*01b0*/  BSSY.RECONVERGENT B0, `(.L_x_2596) ;  /* 0x0000030000007945 */ /* 0x000fe20003800200 */
[----:B------:R-:W-:Y:S01]  /*01c0*/  ISETP.GT.U32.AND P2, PT, R5, 0xb, PT ;  /* 0x0000000b0500780c */ /* 0x000fe20003f44070 */
[----:B------:R-:W-:Y:S01]  /*01d0*/  IMAD.MOV.U32 R12, RZ, RZ, R13 ;  /* 0x000000ffff0c7224 */ /* 0x000fe200078e000d */
[----:B------:R-:W-:-:S03]  /*01e0*/  LOP3.LUT R13, R4, 0xffff, RZ, 0xc0, !PT ;  /* 0x0000ffff040d7812 */ /* 0x000fc600078ec0ff */
[----:B------:R-:W-:Y:S01]  /*01f0*/  IMAD R4, R12, 0x3, RZ ;  /* 0x000000030c047824 */ /* 0x000fe200078e02ff */
[----:B------:R-:W-:Y:S01]  /*0200*/  SHF.R.U32.HI R12, RZ, 0x9, R13 ;  /* 0x00000009ff0c7819 */ /* 0x000fe2000001160d */
[----:B------:R-:W-:-:S03]  /*0210*/  @P0 IMAD R13, R0, 0x1b, R5 ;  /* 0x0000001b000d0824 */ /* 0x000fc600078e0205 */
[----:B------:R-:W-:Y:S02]  /*0220*/  IADD3 R4, PT, PT, RZ, -R4, RZ ;  /* 0x80000004ff047210 */ /* 0x000fe40007ffe0ff */
[----:B------:R-:W-:Y:S01]  /*0230*/  LOP3.LUT R17, R12, 0xffff, RZ, 0xc0, !PT ;  /* 0x0000ffff0c117812 */ /* 0x000fe200078ec0ff */
[----:B0-----:R-:W-:Y:S01]  /*0240*/  @P0 IMAD.WIDE R10, R13, 0x8, R10 ;  /* 0x000000080d0a0825 */ /* 0x001fe200078e020a */
[----:B------:R-:W-:-:S04]  /*0250*/  PRMT R4, R4, 0x7710, RZ ;  /* 0x0000771004047816 */ /* 0x000fc800000000ff */
[----:B------:R1:W5:Y:S01]  /*0260*/  @P0 LDG.E.64.CONSTANT R8, desc[UR6][R10.64] ;  /* 0x000000060a080981 */ /* 0x000362000c1e9b00 */
[----:B------:R-:W-:-:S03]  /*0270*/  IMAD.IADD R4, R4, 0x1, R5 ;  /* 0x0000000104047824 */ /* 0x000fc600078e0205 */
[----:B------:R1:W5:Y:S01]  /*0280*/  @P0 LDG.E.64.CONSTANT R6, desc[UR6][R10.64+0x48] ;  /* 0x000048060a060981 */ /* 0x000362000c1e9b00 */
[----:B--2---:R-:W-:Y:S01]  /*0290*/  ULEA UR4, UR5, UR4, 0x18 ;  /* 0x0000000405047291 */ /* 0x004fe2000f8ec0ff */
[----:B------:R-:W-:Y:S02]  /*02a0*/  LOP3.LUT R4, R4, 0xffff, RZ, 0xc0, !PT ;  /* 0x0000ffff04047812 */ /* 0x000fe400078ec0ff */
[----:B------:R1:W5:Y:S03]  /*02b0*/  @P0 LDG.E.64.CONSTANT R22, desc[UR6][R10.64+0x90] ;  /* 0x000090060a160981 */ /* 0x000366000c1e9b00 */
[----:B------:R-:W-:-:S05]  /*02c0*/  LEA R20, R20, UR4, 0x9 ;  /* 0x0000000414147c11 */ /* 0x000fca000f8e48ff */
[----:B------:R-:W-:-:S04]  /*02d0*/  IMAD R16, R17, 0x20, R20 ;  /* 0x0000002011107824 */ /* 0x000fc800078e0214 */
[--C-:B------:R-:W-:Y:S02]  /*02e0*/  IMAD R17, R17, 0x60, R16.reuse ;  /* 0x0000006011117824 */ /* 0x100fe400078e0210 */
[----:B------:R-:W-:-:S03]  /*02f0*/  IMAD R16, R4, 0x8, R16 ;  /* 0x0000000804107824 */ /* 0x000fc600078e0210 */
[----:B------:R-:W-:Y:S01]  /*0300*/  LEA R17, R4, R17, 0x3 ;  /* 0x0000001104117211 */ /* 0x000fe200078e18ff */
[----:B-1----:R-:W-:Y:S06]  /*0310*/  @P1 BRA `(.L_x_2597) ;  /* 0x0000000000641947 */ /* 0x002fec0003800000 */
        /* <DEDUP_REMOVED lines=25> */
.L_x_2597:
[----:B------:R-:W-:Y:S05]  /*04b0*/  BSYNC.RECONVERGENT B0 ;  /* 0x0000000000007941 */ /* 0x000fea0003800200 */
.L_x_2596:
[----:B------:R-:W-:Y:S06]  /*04c0*/  BAR.SYNC.DEFER_BLOCKING 0x0 ;  /* 0x0000000000007b1d */ /* 0x000fec0000010000 */
[----:B------:R-:W-:Y:S04]  /*04d0*/  BSSY.RECONVERGENT B0, `(.L_x_2598) ;  /* 0x000001e000007945 */ /* 0x000fe80003800200 */
[----:B------:R-:W-:Y:S05]  /*04e0*/  @P2 BRA `(.L_x_2599) ;  /* 0x0000000000702947 */ /* 0x000fea0003800000 */
[----:B-----5:R-:W-:Y:S01]  /*04f0*/  LDS.64 R22, [R17] ;  /* 0x0000000011167984 */ /* 0x020fe20000000a00 */
[----:B------:R-:W1:Y:S03]  /*0500*/  LDCU.128 UR8, c[0x3][0x800] ;  /* 0x00c10000ff0877ac */ /* 0x000e660008000c00 */
[----:B0-----:R-:W0:Y:S01]  /*0510*/  LDS.64 R6, [R17+0x40] ;  /* 0x0000400011067984 */ /* 0x001e220000000a00 */
[----:B------:R-:W2:Y:S03]  /*0520*/  LDCU.128 UR16, c[0x3][0x810] ;  /* 0x00c10200ff1077ac */ /* 0x000ea60008000c00 */
[----:B------:R-:W3:Y:S01]  /*0530*/  LDS.64 R8, [R17+0x20] ;  /* 0x0000200011087984 */ /* 0x000ee20000000a00 */
[----:B------:R-:W4:Y:S01]  /*0540*/  LDCU.128 UR20, c[0x3][0xa10] ;  /* 0x00c14200ff1477ac */ /* 0x000f220008000c00 */
[----:B------:R-:W4:Y:S01]  /*0550*/  LDCU.128 UR12, c[0x3][0xa00] ;  /* 0x00c14000ff0c77ac */ /* 0x000f220008000c00 */
[----:B0-----:R-:W-:-:S02]  /*0560*/  DADD R12, R22, R6 ;  /* 0x00000000160c7229 */ /* 0x001fc40000000006 */
[----:B------:R-:W-:Y:S02]  /*0570*/  DADD R22, R22, -R6 ;  /* 0x0000000016167229 */ /* 0x000fe40000000806 */
[C-C-:B---3--:R-:W-:Y:S02]  /*0580*/  DADD R10, R8.reuse, R8.reuse ;  /* 0x00000000080a7229 */ /* 0x148fe40000000008 */
[----:B------:R-:W-:Y:S02]  /*0590*/  DADD R8, R8, -R8 ;  /* 0x0000000008087229 */ /* 0x000fe40000000808 */
[C---:B-1----:R-:W-:Y:S02]  /*05a0*/  DFMA R18, R12.reuse, UR8, RZ ;  /* 0x000000080c127c2b */ /* 0x042fe400080000ff */
[----:B--2---:R-:W-:Y:S02]  /*05b0*/  DFMA R12, R12, UR16, RZ ;  /* 0x000000100c0c7c2b */ /* 0x004fe400080000ff */
[----:B------:R-:W-:-:S02]  /*05c0*/  DMUL R10, R10, 0.5 ;  /* 0x3fe000000a0a7828 */ /* 0x000fc40000000000 */
[C---:B----4-:R-:W-:Y:S02]  /*05d0*/  DFMA R6, R22.reuse, UR20, RZ ;  /* 0x0000001416067c2b */ /* 0x050fe400080000ff */
[----:B------:R-:W-:-:S04]  /*05e0*/  DFMA R22, R22, UR12, RZ ;  /* 0x0000000c16167c2b */ /* 0x000fc800080000ff */
[C---:B------:R-:W-:Y:S02]  /*05f0*/  DFMA R18, R10.reuse, UR10, R18 ;  /* 0x0000000a0a127c2b */ /* 0x040fe40008000012 */
[----:B------:R-:W-:Y:S02]  /*0600*/  DFMA R12, R10, UR18, R12 ;  /* 0x000000120a0c7c2b */ /* 0x000fe4000800000c */
        /* <DEDUP_REMOVED lines=10> */
.L_x_2599:
[----:B------:R-:W-:Y:S05]  /*06b0*/  BSYNC.RECONVERGENT B0 ;  /* 0x0000000000007941 */ /* 0x000fea0003800200 */
.L_x_2598:
[----:B0-----:R-:W2:Y:S04]  /*06c0*/  LDG.E.64.CONSTANT R12, desc[UR6][R2.64+-0x8] ;  /* 0xfffff806020c7981 */ /* 0x001ea8000c1e9b00 */
[----:B-1---5:R-:W3:Y:S04]  /*06d0*/  LDG.E.64.CONSTANT R8, desc[UR6][R2.64] ;  /* 0x0000000602087981 */ /* 0x022ee8000c1e9b00 */
[----:B------:R0:W4:Y:S01]  /*06e0*/  LDG.E.64.CONSTANT R10, desc[UR6][R2.64+-0x10] ;  /* 0xfffff006020a7981 */ /* 0x000122000c1e9b00 */
[----:B------:R-:W-:Y:S01]  /*06f0*/  IMAD.SHL.U32 R5, R5, 0x20, RZ ;  /* 0x0000002005057824 */ /* 0x000fe200078e00ff */
[----:B------:R-:W1:Y:S04]  /*0700*/  LDCU.128 UR8, c[0x3][0x800] ;  /* 0x00c10000ff0877ac */ /* 0x000e680008000c00 */
[C---:B------:R-:W-:Y:S01]  /*0710*/  LOP3.LUT R7, R5.reuse, 0xffffff80, RZ, 0xc0, !PT ;  /* 0xffffff8005077812 */ /* 0x040fe200078ec0ff */
[----:B------:R-:W1:Y:S01]  /*0720*/  LDCU.128 UR12, c[0x3][0xa00] ;  /* 0x00c14000ff0c77ac */ /* 0x000e620008000c00 */
[----:B------:R-:W-:Y:S01]  /*0730*/  LOP3.LUT R5, R5, 0x60, RZ, 0xc0, !PT ;  /* 0x0000006005057812 */ /* 0x000fe200078ec0ff */
[----:B------:R-:W1:Y:S03]  /*0740*/  LDCU.128 UR16, c[0x3][0x810] ;  /* 0x00c10200ff1077ac */ /* 0x000e660008000c00 */
[----:B------:R-:W-:Y:S01]  /*0750*/  IADD3 R20, PT, PT, R5, R20, R7 ;  /* 0x0000001405147210 */ /* 0x000fe20007ffe007 */
[----:B------:R-:W-:Y:S06]  /*0760*/  BAR.SYNC.DEFER_BLOCKING 0x0 ;  /* 0x0000000000007b1d */ /* 0x000fec0000010000 */
[----:B------:R-:W1:Y:S01]  /*0770*/  LDCU.128 UR20, c[0x3][0xa10] ;  /* 0x00c14200ff1477ac */ /* 0x000e620008000c00 */
[----:B------:R-:W0:Y:S04]  /*0780*/  LDS.128 R4, [R20] ;  /* 0x0000000014047984 */ /* 0x000e280000000c00 */
[----:B------:R-:W1:Y:S01]  /*0790*/  LDS.64 R18, [R20+0x10] ;  /* 0x0000100014127984 */ /* 0x000e620000000a00 */
[----:B0-----:R-:W-:-:S02]  /*07a0*/  DADD R24, R6, R6 ;  /* 0x0000000006187229 */ /* 0x001fc40000000006 */
[C-C-:B-1----:R-:W-:Y:S02]  /*07b0*/  DADD R2, R4.reuse, R18.reuse ;  /* 0x0000000004027229 */ /* 0x142fe40000000012 */
[----:B------:R-:W-:Y:S02]  /*07c0*/  DADD R4, R4, -R18 ;  /* 0x0000000004047229 */ /* 0x000fe40000000812 */
[----:B------:R-:W-:Y:S02]  /*07d0*/  DADD R22, R6, -R6 ;  /* 0x0000000006167229 */ /* 0x000fe40000000806 */
[----:B------:R-:W-:Y:S02]  /*07e0*/  DMUL R24, R24, 0.5 ;  /* 0x3fe0000018187828 */ /* 0x000fe40000000000 */
[----:B------:R-:W-:Y:S02]  /*07f0*/  DFMA R18, R2, UR8, RZ ;  /* 0x0000000802127c2b */ /* 0x000fe400080000ff */
[----:B------:R-:W-:-:S02]  /*0800*/  DFMA R6, R4, UR12, RZ ;  /* 0x0000000c04067c2b */ /* 0x000fc400080000ff */
[----:B------:R-:W-:Y:S02]  /*0810*/  DFMA R2, R2, UR16, RZ ;  /* 0x0000001002027c2b */ /* 0x000fe400080000ff */
[----:B------:R-:W-:Y:S02]  /*0820*/  DFMA R4, R4, UR20, RZ ;  /* 0x0000001404047c2b */ /* 0x000fe400080000ff */
[----:B------:R-:W-:Y:S02]  /*0830*/  DFMA R18, R24, UR10, R18 ;  /* 0x0000000a18127c2b */ /* 0x000fe40008000012 */
[----:B------:R-:W-:Y:S02]  /*0840*/  DFMA R6, R22, UR14, R6 ;  /* 0x0000000e16067c2b */ /* 0x000fe40008000006 */
[----:B------:R-:W-:Y:S02]  /*0850*/  DFMA R2, R24, UR18, R2 ;  /* 0x0000001218027c2b */ /* 0x000fe40008000002 */
[----:B------:R-:W-:-:S04]  /*0860*/  DFMA R22, R22, UR22, R4 ;  /* 0x0000001616167c2b */ /* 0x000fc80008000004 */
[C-C-:B------:R-:W-:Y:S02]  /*0870*/  DADD R4, R18.reuse, R6.reuse ;  /* 0x0000000012047229 */ /* 0x140fe40000000006 */
[----:B------:R-:W-:Y:S02]  /*0880*/  DADD R6, R18, -R6 ;  /* 0x0000000012067229 */ /* 0x000fe40000000806 */
[C-C-:B------:R-:W-:Y:S02]  /*0890*/  DADD R18, R2.reuse, -R22.reuse ;  /* 0x0000000002127229 */ /* 0x140fe40000000816 */
[----:B------:R-:W-:Y:S02]  /*08a0*/  DADD R2, R2, R22 ;  /* 0x0000000002027229 */ /* 0x000fe40000000016 */
[----:B------:R-:W-:Y:S01]  /*08b0*/  DMUL R14, R14, R4 ;  /* 0x000000040e0e7228 */ /* 0x000fe20000000000 */
[----:B------:R-:W-:Y:S03]  /*08c0*/  BSSY.RECONVERGENT B0, `(.L_x_2600) ;  /* 0x000002d000007945 */ /* 0x000fe60003800200 */
[----:B--2---:R-:W-:-:S04]  /*08d0*/  DMUL R12, R12, R18 ;  /* 0x000000120c0c7228 */ /* 0x004fc80000000000 */
[CCC-:B---3--:R-:W-:Y:S02]  /*08e0*/  DFMA R18, R8.reuse, R6.reuse, R14.reuse ;  /* 0x000000060812722b */ /* 0x1c8fe4000000000e */
[----:B------:R-:W-:Y:S02]  /*08f0*/  DFMA R22, R8, -R6, R14 ;  /* 0x800000060816722b */ /* 0x000fe4000000000e */
[----:B----4-:R-:W-:-:S04]  /*0900*/  DMUL R10, R10, R2 ;  /* 0x000000020a0a7228 */ /* 0x010fc80000000000 */
[C---:B------:R-:W-:Y:S02]  /*0910*/  DFMA R2, R18.reuse, UR8, RZ ;  /* 0x0000000812027c2b */ /* 0x040fe400080000ff */
[----:B------:R-:W-:Y:S02]  /*0920*/  DFMA R8, R18, UR10, RZ ;  /* 0x0000000a12087c2b */ /* 0x000fe400080000ff */
[----:B------:R-:W-:Y:S02]  /*0930*/  DFMA R18, R22, UR14, RZ ;  /* 0x0000000e16127c2b */ /* 0x000fe400080000ff */
[C-C-:B------:R-:W-:Y:S02]  /*0940*/  DADD R4, R12.reuse, R10.reuse ;  /* 0x000000000c047229 */ /* 0x140fe4000000000a */
[----:B------:R-:W-:Y:S02]  /*0950*/  DADD R6, -R12, R10 ;  /* 0x000000000c067229 */ /* 0x000fe4000000010a */
[----:B------:R-:W-:-:S04]  /*0960*/  DFMA R22, R22, UR12, RZ ;  /* 0x0000000c16167c2b */ /* 0x000fc800080000ff */
[C---:B------:R-:W-:Y:S02]  /*0970*/  DFMA R2, R4.reuse, UR16, R2 ;  /* 0x0000001004027c2b */ /* 0x040fe40008000002 */
[----:B------:R-:W-:Y:S02]  /*0980*/  DFMA R8, R4, UR18, R8 ;  /* 0x0000001204087c2b */ /* 0x000fe40008000008 */
[C---:B------:R-:W-:Y:S02]  /*0990*/  DFMA R22, R6.reuse, UR20, R22 ;  /* 0x0000001406167c2b */ /* 0x040fe40008000016 */
[----:B------:R-:W-:-:S06]  /*09a0*/  DFMA R18, R6, UR22, R18 ;  /* 0x0000001606127c2b */ /* 0x000fcc0008000012 */
[----:B------:R-:W-:Y:S02]  /*09b0*/  DADD R4, R2, R22 ;  /* 0x0000000002047229 */ /* 0x000fe40000000016 */
[----:B------:R-:W-:Y:S01]  /*09c0*/  DADD R6, R8, R18 ;  /* 0x0000000008067229 */ /* 0x000fe20000000012 */
        /* <DEDUP_REMOVED lines=28> */
.L_x_2601:
[----:B------:R-:W-:Y:S05]  /*0b90*/  BSYNC.RECONVERGENT B0 ;  /* 0x0000000000007941 */ /* 0x000fea0003800200 */
.L_x_2600:
        /* <DEDUP_REMOVED lines=19> */
[----:B------:R-:W-:Y:S02]  /*0cd0*/  DADD R10, R6, R12 ;  /* 0x00000000060a7229 */ /* 0x000fe4000000000c */
[C-C-:B------:R-:W-:Y:S02]  /*0ce0*/  DADD R12, R14.reuse, -R2.reuse ;  /* 0x000000000e0c7229 */ /* 0x140fe40000000802 */
[----:B------:R-:W-:-:S11]  /*0cf0*/  DADD R14, R14, R2 ;  /* 0x000000000e0e7229 */ /* 0x000fd60000000002 */
.L_x_2603:
[----:B------:R-:W-:Y:S05]  /*0d00*/  BSYNC.RECONVERGENT B0 ;  /* 0x0000000000007941 */ /* 0x000fea0003800200 */
.L_x_2602:
        /* <DEDUP_REMOVED lines=10> */
.L_x_2604:
        /* <DEDUP_REMOVED lines=13> */
.L_x_3200:


//--------------------- .text._Z32massMatrixMultiplyRegisterKernelILi3ELi4ELi16EEviPKdS1_S1_S1_Pd --------------------------
	.section	.text._Z32massMatrixMultiplyRegisterKernelILi3ELi4ELi16EEviPKdS1_S1_S1_Pd,"ax",@progbits
	.align	128
        .global         _Z32massMatrixMultiplyRegisterKernelILi3ELi4ELi16EEviPKdS1_S1_S1_Pd
        .type           _Z32massMatrixMultiplyRegisterKernelILi3ELi4ELi16EEviPKdS1_S1_S1_Pd,@function
        .size           _Z32massMatrixMultiplyRegisterKernelILi3ELi4ELi16EEviPKdS1_S1_S1_Pd,(.L_x_3201 - _Z32massMatrixMultiplyRegisterKernelILi3ELi4ELi16EEviPKdS1_S1_S1_Pd)
        .other          _Z32massMatrixMultiplyRegisterKernelILi3ELi4ELi16EEviPKdS1_S1_S1_Pd,@"STO_CUDA_ENTRY STV_DEFAULT"
_Z32massMatrixMultiplyRegisterKernelILi3ELi4ELi16EEviPKdS1_S1_S1_Pd:
.text._Z32massMatrixMultiplyRegisterKernelILi3ELi4ELi16EEviPKdS1_S1_S1_Pd:
        /* <DEDUP_REMOVED lines=87> */
.L_x_2606:
[----:B------:R-:W-:Y:S05]  /*0570*/  BSYNC.RECONVERGENT B0 ;  /* 0x0000000000007941 */ /* 0x000fea0003800200 */
.L_x_2605:
        /* <DEDUP_REMOVED lines=27> */
.L_x_2608:
[----:B------:R-:W-:Y:S05]  /*0730*/  BSYNC.RECONVERGENT B0 ;  /* 0x0000000000007941 */ /* 0x000fea0003800200 */
.L_x_2607:
        /* <DEDUP_REMOVED lines=74> */
.L_x_2610:
[----:B------:R-:W-:Y:S05]  /*0be0*/  BSYNC.RECONVERGENT B0 ;  /* 0x0000000000007941 */ /* 0x000fea0003800200 */
.L_x_2609:
        /* <DEDUP_REMOVED lines=22> */
.L_x_2612:
[----:B------:R-:W-:Y:S05]  /*0d50*/  BSYNC.RECONVERGENT B0 ;  /* 0x0000000000007941 */ /* 0x000fea0003800200 */
.L_x_2611:
        /* <DEDUP_REMOVED lines=9> */
.L_x_2613:
        /* <DEDUP_REMOVED lines=9> */
.L_x_3201:


//--------------------- .text._Z42massMatrixMultiplyMonolithicConstantKernelILi3ELi3ELi7EEviPKdS1_S1_S1_Pd --------------------------
	.section	.text._Z42massMatrixMultiplyMonolithicConstantKernelILi3ELi3ELi7EEviPKdS1_S1_S1_Pd,"ax",@progbits
	.align	128
        .global         _Z42massMatrixMultiplyMonolithicConstantKernelILi3ELi3ELi7EEviPKdS1_S1_S1_Pd
        .type           _Z42massMatrixMultiplyMonolithicConstantKernelILi3ELi3ELi7EEviPKdS1_S1_S1_Pd,@function
        .size           _Z42massMatrixMultiplyMonolithicConstantKernelILi3ELi3ELi7EEviPKdS1_S1_S1_Pd,(.L_x_3202 - _Z42massMatrixMultiplyMonolithicConstantKernelILi3ELi3ELi7EEviPKdS1_S1_S1_Pd)
        .other          _Z42massMatrixMultiplyMonolithicConstantKernelILi3ELi3ELi7EEviPKdS1_S1_S1_Pd,@"STO_CUDA_ENTRY STV_DEFAULT"
_Z42massMatrixMultiplyMonolithicConstantKernelILi3ELi3ELi7EEviPKdS1_S1_S1_Pd:
.text._Z42massMatrixMultiplyMonolithicConstantKernelILi3ELi3ELi7EEviPKdS1_S1_S1_Pd:
        /* <DEDUP_REMOVED lines=15> */
[----:B------:R-:W-:Y:S02]  /*00f0*/  ISETP.GT.U32.AND P1, PT, R13, 0x8, PT ;  /* 0x000000080d00780c */ /* 0x000fe40003f24070 */
[----:B------:R-:W-:Y:S01]  /*0100*/  SHF.R.U32.HI R9, RZ, 0x10, R2 ;  /* 0x00000010ff097819 */ /* 0x000fe20000011602 */
[----:B------:R-:W-:Y:S01]  /*0110*/  IMAD R18, R18, 0xab, RZ ;  /* 0x000000ab12127824 */ /* 0x000fe200078e02ff */
[----:B------:R-:W1:Y:S02]  /*0120*/  LDC.64 R2, c[0x0][0x388] ;  /* 0x0000e200ff027b82 */ /* 0x000e640000000a00 */
[----:B------:R-:W-:Y:S01]  /*0130*/  PRMT R12, R9, 0x9910, RZ ;  /* 0x00009910090c7816 */ /* 0x000fe200000000ff */
[----:B------:R-:W-:Y:S01]  /*0140*/  @!P0 IMAD R17, R0, 0x1b, R13 ;  /* 0x0000001b00118824 */ /* 0x000fe200078e020d */
[----:B------:R-:W-:-:S03]  /*0150*/  LOP3.LUT R18, R18, 0xffff, RZ, 0xc0, !PT ;  /* 0x0000ffff12127812 */ /* 0x000fc600078ec0ff */
[----:B------:R-:W-:Y:S01]  /*0160*/  IMAD R12, R12, 0x3, RZ ;  /* 0x000000030c0c7824 */ /* 0x000fe200078e02ff */
[----:B------:R-:W2:Y:S04]  /*0170*/  @!P0 LDC.64 R10, c[0x0][0x3a0] ;  /* 0x0000e800ff0a8b82 */ /* 0x000ea80000000a00 */
[----:B------:R-:W-:-:S04]  /*0180*/  IADD3 R12, PT, PT, RZ, -R12, RZ ;  /* 0x8000000cff0c7210 */ /* 0x000fc80007ffe0ff */
[----:B------:R-:W-:Y:S01]  /*0190*/  PRMT R12, R12, 0x7710, RZ ;  /* 0x000077100c0c7816 */ /* 0x000fe200000000ff */
[----:B------:R-:W-:Y:S03]  /*01a0*/  BSSY.RECONVERGENT B0, `(.L_x_2614) ;  /* 0x000001e000007945 */ /* 0x000fe60003800200 */
[----:B------:R-:W-:Y:S01]  /*01b0*/  IADD3 R12, PT, PT, R12, R13, RZ ;  /* 0x0000000d0c0c7210 */ /* 0x000fe20007ffe0ff */
[----:B--2---:R-:W-:Y:S01]  /*01c0*/  @!P0 IMAD.WIDE R16, R17, 0x8, R10 ;  /* 0x0000000811108825 */ /* 0x004fe200078e020a */
[----:B------:R-:W-:-:S03]  /*01d0*/  SHF.R.U32.HI R11, RZ, 0x9, R18 ;  /* 0x00000009ff0b7819 */ /* 0x000fc60000011612 */
[----:B------:R-:W-:Y:S01]  /*01e0*/  IMAD R10, R8, 0xd8, R19 ;  /* 0x000000d8080a7824 */ /* 0x000fe200078e0213 */
[----:B0-----:R0:W5:Y:S01]  /*01f0*/  @!P0 LDG.E.64.CONSTANT R14, desc[UR4][R16.64] ;  /* 0x00000004100e8981 */ /* 0x001162000c1e9b00 */
[----:B------:R-:W-:-:S03]  /*0200*/  LOP3.LUT R11, R11, 0xffff, RZ, 0xc0, !PT ;  /* 0x0000ffff0b0b7812 */ /* 0x000fc600078ec0ff */
[----:B------:R0:W5:Y:S04]  /*0210*/  @!P0 LDG.E.64.CONSTANT R6, desc[UR4][R16.64+0x48] ;  /* 0x0000480410068981 */ /* 0x000168000c1e9b00 */
[----:B------:R0:W5:Y:S01]  /*0220*/  @!P0 LDG.E.64.CONSTANT R4, desc[UR4][R16.64+0x90] ;  /* 0x0000900410048981 */ /* 0x000162000c1e9b00 */
[----:B------:R-:W-:Y:S01]  /*0230*/  IMAD R13, R11, 0x18, R10 ;  /* 0x000000180b0d7824 */ /* 0x000fe200078e020a */
[----:B------:R-:W-:Y:S01]  /*0240*/  LOP3.LUT R8, R12, 0xffff, RZ, 0xc0, !PT ;  /* 0x0000ffff0c087812 */ /* 0x000fe200078ec0ff */
[----:B-1----:R-:W-:Y:S06]  /*0250*/  @P1 BRA `(.L_x_2615) ;  /* 0x0000000000481947 */ /* 0x002fec0003800000 */
[----:B------:R-:W1:Y:S01]  /*0260*/  LDCU.128 UR8, c[0x3][URZ] ;  /* 0x00c00000ff0877ac */ /* 0x000e620008000c00 */
[----:B------:R-:W0:Y:S01]  /*0270*/  LDCU.128 UR12, c[0x3][0x10] ;  /* 0x00c00200ff0c77ac */ /* 0x000e220008000c00 */
[----:B------:R-:W2:Y:S01]  /*0280*/  LDCU.128 UR20, c[0x3][0x30] ;  /* 0x00c00600ff1477ac */ /* 0x000ea20008000c00 */
[----:B------:R-:W3:Y:S01]  /*0290*/  LDCU.128 UR16, c[0x3][0x20] ;  /* 0x00c00400ff1077ac */ /* 0x000ee20008000c00 */
[----:B------:R-:W4:Y:S01]  /*02a0*/  LDCU.64 UR6, c[0x3][0x40] ;  /* 0x00c00800ff0677ac */ /* 0x000f220008000a00 */
[C---:B-1---5:R-:W-:Y:S02]  /*02b0*/  DFMA R18, R14.reuse, UR8, RZ ;  /* 0x000000080e127c2b */ /* 0x062fe400080000ff */
[C---:B0-----:R-:W-:Y:S02]  /*02c0*/  DFMA R16, R14.reuse, UR14, RZ ;  /* 0x0000000e0e107c2b */ /* 0x041fe400080000ff */
[----:B--2---:R-:W-:-:S04]  /*02d0*/  DFMA R14, R14, UR20, RZ ;  /* 0x000000140e0e7c2b */ /* 0x004fc800080000ff */
[C---:B------:R-:W-:Y:S02]  /*02e0*/  DFMA R18, R6.reuse, UR10, R18 ;  /* 0x0000000a06127c2b */ /* 0x040fe40008000012 */
[C---:B---3--:R-:W-:Y:S02]  /*02f0*/  DFMA R16, R6.reuse, UR16, R16 ;  /* 0x0000001006107c2b */ /* 0x048fe40008000010 */
[----:B------:R-:W-:-:S04]  /*0300*/  DFMA R14, R6, UR22, R14 ;  /* 0x00000016060e7c2b */ /* 0x000fc8000800000e */
[C---:B------:R-:W-:Y:S02]  /*0310*/  DFMA R18, R4.reuse, UR12, R18 ;  /* 0x0000000c04127c2b */ /* 0x040fe40008000012 */
[C---:B------:R-:W-:Y:S02]  /*0320*/  DFMA R16, R4.reuse, UR18, R16 ;  /* 0x0000001204107c2b */ /* 0x040fe40008000010 */
[----:B----4-:R-:W-:Y:S01]  /*0330*/  DFMA R14, R4, UR6, R14 ;  /* 0x00000006040e7c2b */ /* 0x010fe2000800000e */
[----:B------:R-:W-:-:S05]  /*0340*/  IMAD R5, R8, 0x8, R13 ;  /* 0x0000000808057824 */ /* 0x000fca00078e020d */
[----:B------:R1:W-:Y:S04]  /*0350*/  STS.64 [R5], R18 ;  /* 0x0000001205007388 */ /* 0x0003e80000000a00 */
[----:B------:R1:W-:Y:S04]  /*0360*/  STS.64 [R5+0x48], R16 ;  /* 0x0000481005007388 */ /* 0x0003e80000000a00 */
[----:B------:R1:W-:Y:S02]  /*0370*/  STS.64 [R5+0x90], R14 ;  /* 0x0000900e05007388 */ /* 0x0003e40000000a00 */
.L_x_2615:
[----:B------:R-:W-:Y:S05]  /*0380*/  BSYNC.RECONVERGENT B0 ;  /* 0x0000000000007941 */ /* 0x000fea0003800200 */
.L_x_2614:
[----:B------:R-:W-:Y:S06]  /*0390*/  BAR.SYNC.DEFER_BLOCKING 0x0 ;  /* 0x0000000000007b1d */ /* 0x000fec0000010000 */
[----:B------:R-:W-:Y:S04]  /*03a0*/  BSSY.RECONVERGENT B0, `(.L_x_2616) ;  /* 0x0000018000007945 */ /* 0x000fe80003800200 */
[----:B------:R-:W-:Y:S05]  /*03b0*/  @P1 BRA `(.L_x_2617) ;  /* 0x0000000000581947 */ /* 0x000fea0003800000 */
[----:B------:R-:W-:Y:S01]  /*03c0*/  IMAD R11, R11, 0x30, R13 ;  /* 0x000000300b0b7824 */ /* 0x000fe200078e020d */
[----:B------:R-:W0:Y:S04]  /*03d0*/  LDCU.128 UR8, c[0x3][URZ] ;  /* 0x00c00000ff0877ac */ /* 0x000e280008000c00 */
[----:B------:R-:W-:Y:S01]  /*03e0*/  LEA R11, R8, R11, 0x3 ;  /* 0x0000000b080b7211 */ /* 0x000fe200078e18ff */
[----:B------:R-:W2:Y:S04]  /*03f0*/  LDCU.128 UR12, c[0x3][0x10] ;  /* 0x00c00200ff0c77ac */ /* 0x000ea80008000c00 */
[----:B-1---5:R-:W0:Y:S01]  /*0400*/  LDS.64 R14, [R11] ;  /* 0x000000000b0e7984 */ /* 0x022e220000000a00 */
[----:B------:R-:W1:Y:S03]  /*0410*/  LDCU.128 UR20, c[0x3][0x30] ;  /* 0x00c00600ff1477ac */ /* 0x000e660008000c00 */
[----:B------:R-:W3:Y:S01]  /*0420*/  LDS.64 R6, [R11+0x18] ;  /* 0x000018000b067984 */ /* 0x000ee20000000a00 */
[----:B------:R-:W4:Y:S03]  /*0430*/  LDCU.128 UR16, c[0x3][0x20] ;  /* 0x00c00400ff1077ac */ /* 0x000f260008000c00 */
[----:B------:R-:W4:Y:S01]  /*0440*/  LDS.64 R4, [R11+0x30] ;  /* 0x000030000b047984 */ /* 0x000f220000000a00 */
[----:B------:R-:W4:Y:S01]  /*0450*/  LDCU.64 UR6, c[0x3][0x40] ;  /* 0x00c00800ff0677ac */ /* 0x000f220008000a00 */
[----:B0-----:R-:W-:-:S02]  /*0460*/  DFMA R16, R14, UR8, RZ ;  /* 0x000000080e107c2b */ /* 0x001fc400080000ff */
[C---:B--2---:R-:W-:Y:S02]  /*0470*/  DFMA R18, R14.reuse, UR14, RZ ;  /* 0x0000000e0e127c2b */ /* 0x044fe400080000ff */
[----:B-1----:R-:W-:-:S04]  /*0480*/  DFMA R14, R14, UR20, RZ ;  /* 0x000000140e0e7c2b */ /* 0x002fc800080000ff */
[C---:B---3--:R-:W-:Y:S02]  /*0490*/  DFMA R16, R6.reuse, UR10, R16 ;  /* 0x0000000a06107c2b */ /* 0x048fe40008000010 */
[C---:B----4-:R-:W-:Y:S02]  /*04a0*/  DFMA R18, R6.reuse, UR16, R18 ;  /* 0x0000001006127c2b */ /* 0x050fe40008000012 */
[----:B------:R-:W-:-:S04]  /*04b0*/  DFMA R14, R6, UR22, R14 ;  /* 0x00000016060e7c2b */ /* 0x000fc8000800000e */
[C---:B------:R-:W-:Y:S02]  /*04c0*/  DFMA R16, R4.reuse, UR12, R16 ;  /* 0x0000000c04107c2b */ /* 0x040fe40008000010 */
[C---:B------:R-:W-:Y:S02]  /*04d0*/  DFMA R18, R4.reuse, UR18, R18 ;  /* 0x0000001204127c2b */ /* 0x040fe40008000012 */
[----:B------:R-:W-:-:S03]  /*04e0*/  DFMA R14, R4, UR6, R14 ;  /* 0x00000006040e7c2b */ /* 0x000fc6000800000e */
[----:B------:R2:W-:Y:S04]  /*04f0*/  STS.64 [R11], R16 ;  /* 0x000000100b007388 */ /* 0x0005e80000000a00 */
[----:B------:R2:W-:Y:S04]  /*0500*/  STS.64 [R11+0x18], R18 ;  /* 0x000018120b007388 */ /* 0x0005e80000000a00 */
[----:B------:R2:W-:Y:S02]  /*0510*/  STS.64 [R11+0x30], R14 ;  /* 0x0000300e0b007388 */ /* 0x0005e40000000a00 */
.L_x_2617:
[----:B------:R-:W-:Y:S05]  /*0520*/  BSYNC.RECONVERGENT B0 ;  /* 0x0000000000007941 */ /* 0x000fea0003800200 */
.L_x_2616:
[----:B------:R-:W-:Y:S01]  /*0530*/  PRMT R12, R9, 0x5410, R12 ;  /* 0x00005410090c7816 */ /* 0x000fe2000000000c */
[----:B------:R-:W-:Y:S01]  /*0540*/  UMOV UR6, 0x309 ;  /* 0x0000030900067882 */ /* 0x000fe20000000000 */
[----:B-12--5:R-:W-:Y:S02]  /*0550*/  CS2R R14, SRZ ;  /* 0x00000000000e7805 */ /* 0x026fe4000001ff00 */
[----:B------:R-:W-:Y:S01]  /*0560*/  CS2R R6, SRZ ;  /* 0x0000000000067805 */ /* 0x000fe2000001ff00 */
[----:B------:R-:W-:Y:S01]  /*0570*/  BAR.SYNC.DEFER_BLOCKING 0x0 ;  /* 0x0000000000007b1d */ /* 0x000fe20000010000 */
[----:B------:R-:W-:-:S04]  /*0580*/  IDP.2A.LO.U16.U8 R5, R12, UR6, RZ ;  /* 0x000000060c057c26 */ /* 0x000fc800080010ff */
[----:B------:R-:W-:Y:S01]  /*0590*/  IMAD R5, R0, 0x1b, R5 ;  /* 0x0000001b00057824 */ /* 0x000fe200078e0205 */
[----:B------:R-:W-:Y:S01]  /*05a0*/  CS2R R12, SRZ ;  /* 0x00000000000c7805 */ /* 0x000fe2000001ff00 */
[----:B------:R-:W-:Y:S01]  /*05b0*/  IMAD R9, R9, 0x48, R10 ;  /* 0x0000004809097824 */ /* 0x000fe200078e020a */
[----:B------:R-:W1:Y:S01]  /*05c0*/  LDCU.128 UR8, c[0x3][URZ] ;  /* 0x00c00000ff0877ac */ /* 0x000e620008000c00 */
[----:B0-----:R-:W-:Y:S01]  /*05d0*/  IMAD.WIDE R16, R5, 0x8, R2 ;  /* 0x0000000805107825 */ /* 0x001fe200078e0202 */
[----:B------:R-:W0:Y:S04]  /*05e0*/  LDCU.64 UR12, c[0x3][0x18] ;  /* 0x00c00300ff0c77ac */ /* 0x000e280008000a00 */
[----:B------:R-:W2:Y:S01]  /*05f0*/  @!P0 LDG.E.64.CONSTANT R14, desc[UR4][R16.64] ;  /* 0x00000004100e8981 */ /* 0x000ea2000c1e9b00 */
[----:B------:R-:W3:Y:S03]  /*0600*/  LDCU.128 UR20, c[0x3][0x30] ;  /* 0x00c00600ff1477ac */ /* 0x000ee60008000c00 */
[----:B------:R-:W4:Y:S01]  /*0610*/  @!P0 LDG.E.64.CONSTANT R6, desc[UR4][R16.64+0x8] ;  /* 0x0000080410068981 */ /* 0x000f22000c1e9b00 */
[----:B------:R-:W3:Y:S03]  /*0620*/  LDCU.128 UR16, c[0x3][0x20] ;  /* 0x00c00400ff1077ac */ /* 0x000ee60008000c00 */
[----:B------:R1:W4:Y:S01]  /*0630*/  @!P0 LDG.E.64.CONSTANT R12, desc[UR4][R16.64+0x10] ;  /* 0x00001004100c8981 */ /* 0x000322000c1e9b00 */
[----:B------:R-:W-:Y:S01]  /*0640*/  IMAD R22, R8, 0x18, R9 ;  /* 0x0000001808167824 */ /* 0x000fe200078e0209 */
[----:B------:R-:W3:Y:S01]  /*0650*/  LDCU.64 UR6, c[0x3][0x10] ;  /* 0x00c00200ff0677ac */ /* 0x000ee20008000a00 */
[----:B------:R-:W-:Y:S03]  /*0660*/  BSSY.RECONVERGENT B0, `(.L_x_2618) ;  /* 0x0000032000007945 */ /* 0x000fe60003800200 */
[----:B------:R-:W1:Y:S01]  /*0670*/  LDS.64 R4, [R22] ;  /* 0x0000000016047984 */ /* 0x000e620000000a00 */
[----:B------:R-:W3:Y:S03]  /*0680*/  LDCU.64 UR14, c[0x3][0x40] ;  /* 0x00c00800ff0e77ac */ /* 0x000ee60008000a00 */
[----:B------:R-:W3:Y:S04]  /*0690*/  LDS.64 R2, [R22+0x8] ;  /* 0x0000080016027984 */ /* 0x000ee80000000a00 */
[----:B------:R-:W3:Y:S01]  /*06a0*/  LDS.64 R10, [R22+0x10] ;  /* 0x00001000160a7984 */ /* 0x000ee20000000a00 */
[----:B-1----:R-:W-:-:S02]  /*06b0*/  DFMA R16, R4, UR8, RZ ;  /* 0x0000000804107c2b */ /* 0x002fc400080000ff */
[C---:B0-----:R-:W-:Y:S02]  /*06c0*/  DFMA R18, R4.reuse, UR12, RZ ;  /* 0x0000000c04127c2b */ /* 0x041fe400080000ff */
[----:B---3--:R-:W-:Y:S01]  /*06d0*/  DFMA R20, R4, UR20, RZ ;  /* 0x0000001404147c2b */ /* 0x008fe200080000ff */
[----:B------:R-:W0:Y:S03]  /*06e0*/  S2R R5, SR_TID.X ;  /* 0x0000000000057919 */ /* 0x000e260000002100 */
[C---:B------:R-:W-:Y:S02]  /*06f0*/  DFMA R16, R2.reuse, UR10, R16 ;  /* 0x0000000a02107c2b */ /* 0x040fe40008000010 */
[C---:B------:R-:W-:Y:S02]  /*0700*/  DFMA R18, R2.reuse, UR16, R18 ;  /* 0x0000001002127c2b */ /* 0x040fe40008000012 */
[----:B------:R-:W-:-:S04]  /*0710*/  DFMA R20, R2, UR22, R20 ;  /* 0x0000001602147c2b */ /* 0x000fc80008000014 */
[C---:B------:R-:W-:Y:S02]  /*0720*/  DFMA R16, R10.reuse, UR6, R16 ;  /* 0x000000060a107c2b */ /* 0x040fe40008000010 */
[C---:B------:R-:W-:Y:S02]  /*0730*/  DFMA R18, R10.reuse, UR18, R18 ;  /* 0x000000120a127c2b */ /* 0x040fe40008000012 */
[----:B------:R-:W-:Y:S01]  /*0740*/  DFMA R20, R10, UR14, R20 ;  /* 0x0000000e0a147c2b */ /* 0x000fe20008000014 */
[----:B0-----:R-:W-:-:S03]  /*0750*/  ISETP.GT.U32.OR P0, PT, R5, 0x8, P0 ;  /* 0x000000080500780c */ /* 0x001fc60000704470 */
[----:B--2---:R-:W-:Y:S02]  /*0760*/  DMUL R2, R16, R14 ;  /* 0x0000000e10027228 */ /* 0x004fe40000000000 */
[----:B----4-:R-:W-:Y:S01]  /*0770*/  DMUL R6, R18, R6 ;  /* 0x0000000612067228 */ /* 0x010fe20000000000 */
[----:B------:R-:W-:-:S05]  /*0780*/  IMAD R19, R8, 0x18, R9 ;  /* 0x0000001808137824 */ /* 0x000fca00078e0209 */
[C---:B------:R-:W-:Y:S02]  /*0790*/  DFMA R10, R2.reuse, UR8, RZ ;  /* 0x00000008020a7c2b */ /* 0x040fe400080000ff */
[C---:B------:R-:W-:Y:S02]  /*07a0*/  DFMA R14, R2.reuse, UR10, RZ ;  /* 0x0000000a020e7c2b */ /* 0x040fe400080000ff */
[----:B------:R-:W-:Y:S02]  /*07b0*/  DFMA R16, R2, UR6, RZ ;  /* 0x0000000602107c2b */ /* 0x000fe400080000ff */
[----:B------:R-:W-:Y:S02]  /*07c0*/  DMUL R12, R20, R12 ;  /* 0x0000000c140c7228 */ /* 0x000fe40000000000 */
        /* <DEDUP_REMOVED lines=11> */
[----:B------:R-:W-:-:S05]  /*0880*/  IMAD R4, R8, -0x10, R19 ;  /* 0xfffffff008047824 */ /* 0x000fca00078e0213 */
[----:B0-----:R-:W0:Y:S04]  /*0890*/  LDS.64 R18, [R4] ;  /* 0x0000000004127984 */ /* 0x001e280000000a00 */
[----:B------:R-:W1:Y:S04]  /*08a0*/  LDS.64 R10, [R4+0x18] ;  /* 0x00001800040a7984 */ /* 0x000e680000000a00 */
[----:B------:R-:W2:Y:S01]  /*08b0*/  LDS.64 R14, [R4+0x30] ;  /* 0x00003000040e7984 */ /* 0x000ea20000000a00 */
[C---:B0-----:R-:W-:Y:S02]  /*08c0*/  DFMA R20, R18.reuse, UR8, RZ ;  /* 0x0000000812147c2b */ /* 0x041fe400080000ff */
[----:B------:R-:W-:-:S02]  /*08d0*/  DFMA R16, R18, UR10, RZ ;  /* 0x0000000a12107c2b */ /* 0x000fc400080000ff */
[----:B------:R-:W-:-:S04]  /*08e0*/  DFMA R18, R18, UR6, RZ ;  /* 0x0000000612127c2b */ /* 0x000fc800080000ff */
        /* <DEDUP_REMOVED lines=8> */
[----:B------:R1:W-:Y:S02]  /*0970*/  STS.64 [R4+0x30], R18 ;  /* 0x0000301204007388 */ /* 0x0003e40000000a00 */
.L_x_2619:
[----:B------:R-:W-:Y:S05]  /*0980*/  BSYNC.RECONVERGENT B0 ;  /* 0x0000000000007941 */ /* 0x000fea0003800200 */
.L_x_2618:
[----:B------:R-:W-:Y:S06]  /*0990*/  BAR.SYNC.DEFER_BLOCKING 0x0 ;  /* 0x0000000000007b1d */ /* 0x000fec0000010000 */
[----:B------:R-:W-:Y:S04]  /*09a0*/  BSSY.RECONVERGENT B0, `(.L_x_2620) ;  /* 0x0000013000007945 */ /* 0x000fe80003800200 */
[----:B------:R-:W-:Y:S05]  /*09b0*/  @P1 BRA `(.L_x_2621) ;  /* 0x0000000000441947 */ /* 0x000fea0003800000 */
[----:B------:R-:W-:-:S05]  /*09c0*/  LOP3.LUT R2, R5, 0xffff, RZ, 0xc0, !PT ;  /* 0x0000ffff05027812 */ /* 0x000fca00078ec0ff */
[----:B------:R-:W-:-:S05]  /*09d0*/  IMAD R2, R2, 0x5556, RZ ;  /* 0x0000555602027824 */ /* 0x000fca00078e02ff */
[----:B------:R-:W-:-:S05]  /*09e0*/  SHF.R.U32.HI R2, RZ, 0x10, R2 ;  /* 0x00000010ff027819 */ /* 0x000fca0000011602 */
[----:B------:R-:W-:-:S04]  /*09f0*/  IMAD R9, R2, -0x30, R9 ;  /* 0xffffffd002097824 */ /* 0x000fc800078e0209 */
[----:B-1----:R-:W-:-:S05]  /*0a00*/  IMAD R4, R8, 0x8, R9 ;  /* 0x0000000808047824 */ /* 0x002fca00078e0209 */
[----:B------:R-:W1:Y:S04]  /*0a10*/  LDS.64 R2, [R4] ;  /* 0x0000000004027984 */ /* 0x000e680000000a00 */
[----:B------:R-:W2:Y:S04]  /*0a20*/  LDS.64 R6, [R4+0x48] ;  /* 0x0000480004067984 */ /* 0x000ea80000000a00 */
[----:B------:R-:W3:Y:S01]  /*0a30*/  LDS.64 R12, [R4+0x90] ;  /* 0x00009000040c7984 */ /* 0x000ee20000000a00 */
[C---:B-1----:R-:W-:Y:S02]  /*0a40*/  DFMA R8, R2.reuse, UR8, RZ ;  /* 0x0000000802087c2b */ /* 0x042fe400080000ff */
[----:B0-----:R-:W-:-:S02]  /*0a50*/  DFMA R10, R2, UR10, RZ ;  /* 0x0000000a020a7c2b */ /* 0x001fc400080000ff */
[----:B------:R-:W-:-:S04]  /*0a60*/  DFMA R2, R2, UR6, RZ ;  /* 0x0000000602027c2b */ /* 0x000fc800080000ff */
[C---:B--2---:R-:W-:Y:S02]  /*0a70*/  DFMA R8, R6.reuse, UR12, R8 ;  /* 0x0000000c06087c2b */ /* 0x044fe40008000008 */
[C---:B------:R-:W-:Y:S02]  /*0a80*/  DFMA R10, R6.reuse, UR16, R10 ;  /* 0x00000010060a7c2b */ /* 0x040fe4000800000a */
[----:B------:R-:W-:-:S04]  /*0a90*/  DFMA R14, R6, UR18, R2 ;  /* 0x00000012060e7c2b */ /* 0x000fc80008000002 */
[C---:B---3--:R-:W-:Y:S02]  /*0aa0*/  DFMA R2, R12.reuse, UR20, R8 ;  /* 0x000000140c027c2b */ /* 0x048fe40008000008 */
[C---:B------:R-:W-:Y:S02]  /*0ab0*/  DFMA R6, R12.reuse, UR22, R10 ;  /* 0x000000160c067c2b */ /* 0x040fe4000800000a */
[----:B------:R-:W-:-:S11]  /*0ac0*/  DFMA R12, R12, UR14, R14 ;  /* 0x0000000e0c0c7c2b */ /* 0x000fd6000800000e */
.L_x_2621:
[----:B------:R-:W-:Y:S05]  /*0ad0*/  BSYNC.RECONVERGENT B0 ;  /* 0x0000000000007941 */ /* 0x000fea0003800200 */
.L_x_2620:
        /* <DEDUP_REMOVED lines=9> */
.L_x_2622:
        /* <DEDUP_REMOVED lines=9> */
.L_x_3202:


//--------------------- .text._Z40massMatrixMultiplyMonolithicGlobalKernelILi3ELi3ELi7EEviPKdS1_S1_S1_Pd --------------------------
	.section	.text._Z40massMatrixMultiplyMonolithicGlobalKernelILi3ELi3ELi7EEviPKdS1_S1_S1_Pd,"ax",@progbits
	.align	128
        .global         _Z40massMatrixMultiplyMonolithicGlobalKernelILi3ELi3ELi7EEviPKdS1_S1_S1_Pd
        .type           _Z40massMatrixMultiplyMonolithicGlobalKernelILi3ELi3ELi7EEviPKdS1_S1_S1_Pd,@function
        .size           _Z40massMatrixMultiplyMonolithicGlobalKernelILi3ELi3ELi7EEviPKdS1_S1_S1_Pd,(.L_x_3203 - _Z40massMatrixMultiplyMonolithicGlobalKernelILi3ELi3ELi7EEviPKdS1_S1_S1_Pd)
        .other          _Z40massMatrixMultiplyMonolithicGlobalKernelILi3ELi3ELi7EEviPKdS1_S1_S1_Pd,@"STO_CUDA_ENTRY STV_DEFAULT"
_Z40massMatrixMultiplyMonolithicGlobalKernelILi3ELi3ELi7EEviPKdS1_S1_S1_Pd:
.text._Z40massMatrixMultiplyMonolithicGlobalKernelILi3ELi3ELi7EEviPKdS1_S1_S1_Pd:
[----:B------:R-:W-:Y:S01]  /*0000*/  LDC R1, c[0x0][0x37c] ;  /* 0x0000df00ff017b82 */ /* 0x000fe20000000800 */
[----:B------:R-:W0:Y:S01]  /*0010*/  S2R R13, SR_TID.Y ;  /* 0x00000000000d7919 */ /* 0x000e220000002200 */
[----:B------:R-:W1:Y:S06]  /*0020*/  LDCU UR4, c[0x0][0x380] ;  /* 0x00007000ff0477ac */ /* 0x000e6c0008000800 */
[----:B------:R-:W2:Y:S01]  /*0030*/  LDC.64 R18, c[0x0][0x388] ;  /* 0x0000e200ff127b82 */ /* 0x000ea20000000a00 */
[----:B------:R-:W-:Y:S01]  /*0040*/  MOV R6, 0x400 ;  /* 0x0000040000067802 */ /* 0x000fe20000000f00 */
[----:B------:R-:W0:Y:S01]  /*0050*/  S2R R0, SR_CTAID.X ;  /* 0x0000000000007919 */ /* 0x000e220000002500 */
[----:B------:R-:W-:Y:S01]  /*0060*/  BSSY.RECONVERGENT B0, `(.L_x_2623) ;  /* 0x0000037000007945 */ /* 0x000fe20003800200 */
        /* <DEDUP_REMOVED lines=8> */
[----:B------:R-:W-:Y:S01]  /*00f0*/  ISETP.GT.U32.AND P1, PT, R11, 0x8, PT ;  /* 0x000000080b00780c */ /* 0x000fe20003f24070 */
[----:B------:R-:W0:Y:S01]  /*0100*/  LDCU.64 UR4, c[0x0][0x358] ;  /* 0x00006b00ff0477ac */ /* 0x000e220008000a00 */
[----:B----4-:R-:W-:Y:S01]  /*0110*/  LEA R6, R9, R6, 0x18 ;  /* 0x0000000609067211 */ /* 0x010fe200078ec0ff */
[----:B------:R-:W-:Y:S01]  /*0120*/  IMAD R7, R7, 0xab, RZ ;  /* 0x000000ab07077824 */ /* 0x000fe200078e02ff */
[----:B------:R-:W-:-:S03]  /*0130*/  SHF.R.U32.HI R3, RZ, 0x10, R2 ;  /* 0x00000010ff037819 */ /* 0x000fc60000011602 */
[----:B------:R-:W-:Y:S01]  /*0140*/  IMAD R16, R13, 0xd8, R6 ;  /* 0x000000d80d107824 */ /* 0x000fe200078e0206 */
[----:B------:R-:W-:Y:S01]  /*0150*/  PRMT R2, R3, 0x9910, RZ ;  /* 0x0000991003027816 */ /* 0x000fe200000000ff */
[----:B------:R-:W1:Y:S01]  /*0160*/  @!P0 LDC.64 R4, c[0x0][0x3a0] ;  /* 0x0000e800ff048b82 */ /* 0x000e620000000a00 */
[----:B------:R-:W-:-:S03]  /*0170*/  LOP3.LUT R7, R7, 0xffff, RZ, 0xc0, !PT ;  /* 0x0000ffff07077812 */ /* 0x000fc600078ec0ff */
[----:B------:R-:W-:Y:S01]  /*0180*/  IMAD R2, R2, 0x3, RZ ;  /* 0x0000000302027824 */ /* 0x000fe200078e02ff */
[----:B------:R-:W-:Y:S01]  /*0190*/  SHF.R.U32.HI R17, RZ, 0x9, R7 ;  /* 0x00000009ff117819 */ /* 0x000fe20000011607 */
[----:B------:R-:W-:Y:S02]  /*01a0*/  @!P0 IMAD R7, R0, 0x1b, R11 ;  /* 0x0000001b00078824 */ /* 0x000fe400078e020b */
[----:B------:R-:W-:Y:S01]  /*01b0*/  IMAD.MOV R2, RZ, RZ, -R2 ;  /* 0x000000ffff027224 */ /* 0x000fe200078e0a02 */
[----:B------:R-:W-:-:S04]  /*01c0*/  LOP3.LUT R17, R17, 0xffff, RZ, 0xc0, !PT ;  /* 0x0000ffff11117812 */ /* 0x000fc800078ec0ff */
[----:B------:R-:W-:Y:S01]  /*01d0*/  PRMT R32, R2, 0x7710, RZ ;  /* 0x0000771002207816 */ /* 0x000fe200000000ff */
[----:B------:R-:W-:-:S03]  /*01e0*/  IMAD R28, R17, 0x18, R16 ;  /* 0x00000018111c7824 */ /* 0x000fc600078e0210 */
[----:B------:R-:W-:-:S04]  /*01f0*/  IADD3 R32, PT, PT, R32, R11, RZ ;  /* 0x0000000b20207210 */ /* 0x000fc80007ffe0ff */
[----:B------:R-:W-:Y:S01]  /*0200*/  LOP3.LUT R2, R32, 0xffff, RZ, 0xc0, !PT ;  /* 0x0000ffff20027812 */ /* 0x000fe200078ec0ff */
[----:B-1----:R-:W-:Y:S01]  /*0210*/  @!P0 IMAD.WIDE R4, R7, 0x8, R4 ;  /* 0x0000000807048825 */ /* 0x002fe200078e0204 */
[----:B0-2---:R-:W-:Y:S06]  /*0220*/  @P1 BRA `(.L_x_2624) ;  /* 0x0000000000681947 */ /* 0x005fec0003800000 */
        /* <DEDUP_REMOVED lines=15> */
[----:B---3--:R-:W-:-:S04]  /*0320*/  DFMA R6, R34, R6, RZ ;  /* 0x000000062206722b */ /* 0x008fc800000000ff */
[C---:B----4-:R-:W-:Y:S02]  /*0330*/  DFMA R8, R30.reuse, R8, R24 ;  /* 0x000000081e08722b */ /* 0x050fe40000000018 */
[C---:B------:R-:W-:Y:S02]  /*0340*/  DFMA R10, R30.reuse, R10, R26 ;  /* 0x0000000a1e0a722b */ /* 0x040fe4000000001a */
[----:B------:R-:W-:-:S04]  /*0350*/  DFMA R6, R30, R12, R6 ;  /* 0x0000000c1e06722b */ /* 0x000fc80000000006 */
[C---:B------:R-:W-:Y:S02]  /*0360*/  DFMA R8, R4.reuse, R14, R8 ;  /* 0x0000000e0408722b */ /* 0x040fe40000000008 */
[C---:B------:R-:W-:Y:S02]  /*0370*/  DFMA R10, R4.reuse, R20, R10 ;  /* 0x00000014040a722b */ /* 0x040fe4000000000a */
[----:B------:R-:W-:Y:S01]  /*0380*/  DFMA R6, R4, R22, R6 ;  /* 0x000000160406722b */ /* 0x000fe20000000006 */
[----:B------:R-:W-:-:S05]  /*0390*/  IMAD R5, R2, 0x8, R28 ;  /* 0x0000000802057824 */ /* 0x000fca00078e021c */
[----:B------:R0:W-:Y:S04]  /*03a0*/  STS.64 [R5], R8 ;  /* 0x0000000805007388 */ /* 0x0001e80000000a00 */
[----:B------:R0:W-:Y:S04]  /*03b0*/  STS.64 [R5+0x48], R10 ;  /* 0x0000480a05007388 */ /* 0x0001e80000000a00 */
[----:B------:R0:W-:Y:S02]  /*03c0*/  STS.64 [R5+0x90], R6 ;  /* 0x0000900605007388 */ /* 0x0001e40000000a00 */
.L_x_2624:
[----:B------:R-:W-:Y:S05]  /*03d0*/  BSYNC.RECONVERGENT B0 ;  /* 0x0000000000007941 */ /* 0x000fea0003800200 */
.L_x_2623:
[----:B------:R-:W1:Y:S08]  /*03e0*/  LDC.64 R22, c[0x0][0x390] ;  /* 0x0000e400ff167b82 */ /* 0x000e700000000a00 */
[----:B------:R-:W-:Y:S06]  /*03f0*/  BAR.SYNC.DEFER_BLOCKING 0x0 ;  /* 0x0000000000007b1d */ /* 0x000fec0000010000 */
[----:B------:R-:W-:Y:S02]  /*0400*/  BSSY.RECONVERGENT B0, `(.L_x_2625) ;  /* 0x000001e000007945 */ /* 0x000fe40003800200 */
[----:B------:R-:W2:Y:S02]  /*0410*/  LDC.64 R34, c[0x0][0x390] ;  /* 0x0000e400ff227b82 */ /* 0x000ea40000000a00 */
[----:B------:R-:W-:Y:S05]  /*0420*/  @P1 BRA `(.L_x_2626) ;  /* 0x00000000006c1947 */ /* 0x000fea0003800000 */
[----:B------:R-:W0:Y:S02]  /*0430*/  LDC.64 R36, c[0x0][0x390] ;  /* 0x0000e400ff247b82 */ /* 0x000e240000000a00 */
[----:B0-----:R-:W3:Y:S04]  /*0440*/  LDG.E.64.CONSTANT R4, desc[UR4][R36.64] ;  /* 0x0000000424047981 */ /* 0x001ee8000c1e9b00 */
[----:B------:R-:W4:Y:S04]  /*0450*/  LDG.E.64.CONSTANT R6, desc[UR4][R36.64+0x18] ;  /* 0x0000180424067981 */ /* 0x000f28000c1e9b00 */
[----:B------:R-:W5:Y:S04]  /*0460*/  LDG.E.64.CONSTANT R8, desc[UR4][R36.64+0x30] ;  /* 0x0000300424087981 */ /* 0x000f68000c1e9b00 */
[----:B------:R-:W2:Y:S04]  /*0470*/  LDG.E.64.CONSTANT R10, desc[UR4][R36.64+0x8] ;  /* 0x00000804240a7981 */ /* 0x000ea8000c1e9b00 */
[----:B------:R-:W2:Y:S04]  /*0480*/  LDG.E.64.CONSTANT R12, desc[UR4][R36.64+0x20] ;  /* 0x00002004240c7981 */ /* 0x000ea8000c1e9b00 */
[----:B------:R-:W2:Y:S04]  /*0490*/  LDG.E.64.CONSTANT R14, desc[UR4][R36.64+0x38] ;  /* 0x00003804240e7981 */ /* 0x000ea8000c1e9b00 */
[----:B------:R-:W2:Y:S04]  /*04a0*/  LDG.E.64.CONSTANT R20, desc[UR4][R36.64+0x10] ;  /* 0x0000100424147981 */ /* 0x000ea8000c1e9b00 */
[----:B------:R-:W2:Y:S04]  /*04b0*/  LDG.E.64.CONSTANT R24, desc[UR4][R36.64+0x28] ;  /* 0x0000280424187981 */ /* 0x000ea8000c1e9b00 */
[----:B------:R-:W2:Y:S01]  /*04c0*/  LDG.E.64.CONSTANT R26, desc[UR4][R36.64+0x40] ;  /* 0x00004004241a7981 */ /* 0x000ea2000c1e9b00 */
[----:B------:R-:W-:-:S05]  /*04d0*/  IMAD R17, R17, 0x30, R28 ;  /* 0x0000003011117824 */ /* 0x000fca00078e021c */
[----:B------:R-:W-:-:S05]  /*04e0*/  LEA R17, R2, R17, 0x3 ;  /* 0x0000001102117211 */ /* 0x000fca00078e18ff */
[----:B------:R-:W3:Y:S04]  /*04f0*/  LDS.64 R28, [R17] ;  /* 0x00000000111c7984 */ /* 0x000ee80000000a00 */
[----:B------:R-:W2:Y:S01]  /*0500*/  LDS.64 R30, [R17+0x18] ;  /* 0x00001800111e7984 */ /* 0x000ea20000000a00 */
[-C--:B---3--:R-:W-:Y:S02]  /*0510*/  DFMA R4, R4, R28.reuse, RZ ;  /* 0x0000001c0404722b */ /* 0x088fe400000000ff */
[-C--:B----4-:R-:W-:Y:S02]  /*0520*/  DFMA R6, R6, R28.reuse, RZ ;  /* 0x0000001c0606722b */ /* 0x090fe400000000ff */
[----:B-----5:R-:W-:Y:S01]  /*0530*/  DFMA R8, R8, R28, RZ ;  /* 0x0000001c0808722b */ /* 0x020fe200000000ff */
[----:B------:R-:W0:Y:S03]  /*0540*/  LDS.64 R28, [R17+0x30] ;  /* 0x00003000111c7984 */ /* 0x000e260000000a00 */
[----:B--2---:R-:W-:-:S02]  /*0550*/  DFMA R4, R10, R30, R4 ;  /* 0x0000001e0a04722b */ /* 0x004fc40000000004 */
[-C--:B------:R-:W-:Y:S02]  /*0560*/  DFMA R6, R12, R30.reuse, R6 ;  /* 0x0000001e0c06722b */ /* 0x080fe40000000006 */
[----:B------:R-:W-:-:S04]  /*0570*/  DFMA R8, R14, R30, R8 ;  /* 0x0000001e0e08722b */ /* 0x000fc80000000008 */
[-C--:B0-----:R-:W-:Y:S02]  /*0580*/  DFMA R4, R20, R28.reuse, R4 ;  /* 0x0000001c1404722b */ /* 0x081fe40000000004 */
[-C--:B------:R-:W-:Y:S02]  /*0590*/  DFMA R6, R24, R28.reuse, R6 ;  /* 0x0000001c1806722b */ /* 0x080fe40000000006 */
[----:B------:R-:W-:-:S03]  /*05a0*/  DFMA R8, R26, R28, R8 ;  /* 0x0000001c1a08722b */ /* 0x000fc60000000008 */
[----:B------:R3:W-:Y:S04]  /*05b0*/  STS.64 [R17], R4 ;  /* 0x0000000411007388 */ /* 0x0007e80000000a00 */
[----:B------:R3:W-:Y:S04]  /*05c0*/  STS.64 [R17+0x18], R6 ;  /* 0x0000180611007388 */ /* 0x0007e80000000a00 */
[----:B------:R3:W-:Y:S02]  /*05d0*/  STS.64 [R17+0x30], R8 ;  /* 0x0000300811007388 */ /* 0x0007e40000000a00 */
.L_x_2626:
[----:B------:R-:W-:Y:S05]  /*05e0*/  BSYNC.RECONVERGENT B0 ;  /* 0x0000000000007941 */ /* 0x000fea0003800200 */
.L_x_2625:
[----:B0-23--:R-:W2:Y:S01]  /*05f0*/  LDG.E.64.CONSTANT R8, desc[UR4][R34.64+0x18] ;  /* 0x0000180422087981 */ /* 0x00dea2000c1e9b00 */
[----:B------:R-:W-:Y:S01]  /*0600*/  PRMT R32, R3, 0x5410, R32 ;  /* 0x0000541003207816 */ /* 0x000fe20000000020 */
[----:B------:R-:W-:Y:S02]  /*0610*/  UMOV UR6, 0x309 ;  /* 0x0000030900067882 */ /* 0x000fe40000000000 */
[----:B------:R-:W3:Y:S02]  /*0620*/  LDG.E.64.CONSTANT R6, desc[UR4][R34.64+0x20] ;  /* 0x0000200422067981 */ /* 0x000ee4000c1e9b00 */
[----:B------:R-:W-:Y:S02]  /*0630*/  IDP.2A.LO.U16.U8 R5, R32, UR6, RZ ;  /* 0x0000000620057c26 */ /* 0x000fe400080010ff */
[----:B-1----:R-:W4:Y:S02]  /*0640*/  LDG.E.64.CONSTANT R14, desc[UR4][R22.64] ;  /* 0x00000004160e7981 */ /* 0x002f24000c1e9b00 */
[----:B------:R-:W-:-:S02]  /*0650*/  IMAD R5, R0, 0x1b, R5 ;  /* 0x0000001b00057824 */ /* 0x000fc400078e0205 */
[----:B------:R-:W5:Y:S02]  /*0660*/  LDG.E.64.CONSTANT R12, desc[UR4][R22.64+0x8] ;  /* 0x00000804160c7981 */ /* 0x000f64000c1e9b00 */
[----:B------:R-:W-:Y:S02]  /*0670*/  IMAD.WIDE R18, R5, 0x8, R18 ;  /* 0x0000000805127825 */ /* 0x000fe400078e0212 */
[----:B------:R-:W5:Y:S01]  /*0680*/  LDG.E.64.CONSTANT R4, desc[UR4][R34.64+0x28] ;  /* 0x0000280422047981 */ /* 0x000f62000c1e9b00 */
[----:B------:R-:W-:Y:S02]  /*0690*/  CS2R R20, SRZ ;  /* 0x0000000000147805 */ /* 0x000fe4000001ff00 */
[----:B------:R-:W-:Y:S01]  /*06a0*/  CS2R R24, SRZ ;  /* 0x0000000000187805 */ /* 0x000fe2000001ff00 */
[----:B------:R2:W5:Y:S04]  /*06b0*/  LDG.E.64.CONSTANT R10, desc[UR4][R22.64+0x10] ;  /* 0x00001004160a7981 */ /* 0x000568000c1e9b00 */
[----:B------:R-:W5:Y:S04]  /*06c0*/  @!P0 LDG.E.64.CONSTANT R20, desc[UR4][R18.64+0x8] ;  /* 0x0000080412148981 */ /* 0x000f68000c1e9b00 */
[----:B------:R-:W5:Y:S01]  /*06d0*/  @!P0 LDG.E.64.CONSTANT R24, desc[UR4][R18.64] ;  /* 0x0000000412188981 */ /* 0x000f62000c1e9b00 */
[----:B------:R-:W-:-:S04]  /*06e0*/  IMAD R3, R3, 0x48, R16 ;  /* 0x0000004803037824 */ /* 0x000fc800078e0210 */
[----:B------:R-:W-:Y:S01]  /*06f0*/  IMAD R37, R2, 0x18, R3 ;  /* 0x0000001802257824 */ /* 0x000fe200078e0203 */
[----:B------:R-:W-:Y:S06]  /*0700*/  BAR.SYNC.DEFER_BLOCKING 0x0 ;  /* 0x0000000000007b1d */ /* 0x000fec0000010000 */
[----:B------:R-:W2:Y:S04]  /*0710*/  LDS.64 R26, [R37] ;  /* 0x00000000251a7984 */ /* 0x000ea80000000a00 */
[----:B------:R-:W3:Y:S04]  /*0720*/  LDS.64 R28, [R37+0x8] ;  /* 0x00000800251c7984 */ /* 0x000ee80000000a00 */
[----:B------:R-:W5:Y:S01]  /*0730*/  LDS.64 R30, [R37+0x10] ;  /* 0x00001000251e7984 */ /* 0x000f620000000a00 */
[----:B------:R-:W-:-:S06]  /*0740*/  CS2R R32, SRZ ;  /* 0x0000000000207805 */ /* 0x000fcc000001ff00 */
[----:B------:R-:W5:Y:S04]  /*0750*/  @!P0 LDG.E.64.CONSTANT R32, desc[UR4][R18.64+0x10] ;  /* 0x0000100412208981 */ /* 0x000f68000c1e9b00 */
[----:B------:R-:W5:Y:S01]  /*0760*/  LDG.E.64.CONSTANT R18, desc[UR4][R34.64+0x30] ;  /* 0x0000300422127981 */ /* 0x000f62000c1e9b00 */
[----:B--2---:R-:W-:-:S08]  /*0770*/  DFMA R22, R8, R26, RZ ;  /* 0x0000001a0816722b */ /* 0x004fd000000000ff */
[----:B---3--:R-:W-:Y:S02]  /*0780*/  DFMA R22, R6, R28, R22 ;  /* 0x0000001c0616722b */ /* 0x008fe40000000016 */
[----:B----4-:R-:W-:-:S06]  /*0790*/  DFMA R16, R14, R26, RZ ;  /* 0x0000001a0e10722b */ /* 0x010fcc00000000ff */
[----:B-----5:R-:W-:Y:S02]  /*07a0*/  DFMA R22, R4, R30, R22 ;  /* 0x0000001e0416722b */ /* 0x020fe40000000016 */
[----:B------:R-:W-:-:S06]  /*07b0*/  DFMA R16, R12, R28, R16 ;  /* 0x0000001c0c10722b */ /* 0x000fcc0000000010 */
[----:B------:R-:W-:Y:S02]  /*07c0*/  DMUL R20, R22, R20 ;  /* 0x0000001416147228 */ /* 0x000fe40000000000 */
[----:B------:R-:W-:Y:S01]  /*07d0*/  DFMA R16, R10, R30, R16 ;  /* 0x0000001e0a10722b */ /* 0x000fe20000000010 */
[----:B------:R-:W2:Y:S07]  /*07e0*/  LDG.E.64.CONSTANT R22, desc[UR4][R34.64+0x38] ;  /* 0x0000380422167981 */ /* 0x000eae000c1e9b00 */
[----:B------:R-:W-:Y:S01]  /*07f0*/  DMUL R16, R16, R24 ;  /* 0x0000001810107228 */ /* 0x000fe20000000000 */
[----:B------:R-:W3:Y:S01]  /*0800*/  LDG.E.64.CONSTANT R24, desc[UR4][R34.64+0x40] ;  /* 0x0000400422187981 */ /* 0x000ee2000c1e9b00 */
[----:B------:R-:W-:Y:S01]  /*0810*/  DFMA R26, R18, R26, RZ ;  /* 0x0000001a121a722b */ /* 0x000fe200000000ff */
[----:B------:R-:W-:Y:S07]  /*0820*/  BSSY.RECONVERGENT B0, `(.L_x_2627) ;  /* 0x0000022000007945 */ /* 0x000fee0003800200 */
[----:B--2---:R-:W-:-:S08]  /*0830*/  DFMA R26, R22, R28, R26 ;  /* 0x0000001c161a722b */ /* 0x004fd0000000001a */
[----:B---3--:R-:W-:Y:S02]  /*0840*/  DFMA R26, R24, R30, R26 ;  /* 0x0000001e181a722b */ /* 0x008fe4000000001a */
        /* <DEDUP_REMOVED lines=15> */
[----:B0-----:R-:W-:-:S05]  /*0940*/  IMAD R37, R2, -0x10, R37 ;  /* 0xfffffff002257824 */ /* 0x001fca00078e0225 */
[----:B------:R-:W0:Y:S04]  /*0950*/  LDS.64 R28, [R37] ;  /* 0x00000000251c7984 */ /* 0x000e280000000a00 */
[----:B------:R-:W1:Y:S04]  /*0960*/  LDS.64 R30, [R37+0x18] ;  /* 0x00001800251e7984 */ /* 0x000e680000000a00 */
[----:B------:R-:W2:Y:S01]  /*0970*/  LDS.64 R32, [R37+0x30] ;  /* 0x0000300025207984 */ /* 0x000ea20000000a00 */
[----:B0-----:R-:W-:-:S08]  /*0980*/  DFMA R34, R14, R28, RZ ;  /* 0x0000001c0e22722b */ /* 0x001fd000000000ff */
[----:B-1----:R-:W-:-:S08]  /*0990*/  DFMA R34, R8, R30, R34 ;  /* 0x0000001e0822722b */ /* 0x002fd00000000022 */
[----:B--2---:R-:W-:-:S07]  /*09a0*/  DFMA R34, R18, R32, R34 ;  /* 0x000000201222722b */ /* 0x004fce0000000022 */
[----:B------:R0:W-:Y:S02]  /*09b0*/  STS.64 [R37], R34 ;  /* 0x0000002225007388 */ /* 0x0001e40000000a00 */
[-C--:B0-----:R-:W-:Y:S02]  /*09c0*/  DFMA R34, R12, R28.reuse, RZ ;  /* 0x0000001c0c22722b */ /* 0x081fe400000000ff */
[----:B------:R-:W-:-:S06]  /*09d0*/  DFMA R28, R10, R28, RZ ;  /* 0x0000001c0a1c722b */ /* 0x000fcc00000000ff */
[-C--:B------:R-:W-:Y:S02]  /*09e0*/  DFMA R34, R6, R30.reuse, R34 ;  /* 0x0000001e0622722b */ /* 0x080fe40000000022 */
[----:B------:R-:W-:-:S06]  /*09f0*/  DFMA R28, R4, R30, R28 ;  /* 0x0000001e041c722b */ /* 0x000fcc000000001c */
[-C--:B------:R-:W-:Y:S02]  /*0a00*/  DFMA R34, R22, R32.reuse, R34 ;  /* 0x000000201622722b */ /* 0x080fe40000000022 */
[----:B------:R-:W-:-:S05]  /*0a10*/  DFMA R28, R24, R32, R28 ;  /* 0x00000020181c722b */ /* 0x000fca000000001c */
[----:B------:R1:W-:Y:S04]  /*0a20*/  STS.64 [R37+0x18], R34 ;  /* 0x0000182225007388 */ /* 0x0003e80000000a00 */
[----:B------:R1:W-:Y:S02]  /*0a30*/  STS.64 [R37+0x30], R28 ;  /* 0x0000301c25007388 */ /* 0x0003e40000000a00 */
.L_x_2628:
[----:B------:R-:W-:Y:S05]  /*0a40*/  BSYNC.RECONVERGENT B0 ;  /* 0x0000000000007941 */ /* 0x000fea0003800200 */
.L_x_2627:
[----:B01----:R-:W0:Y:S01]  /*0a50*/  S2R R29, SR_TID.X ;  /* 0x00000000001d7919 */ /* 0x003e220000002100 */
[----:B------:R-:W-:Y:S01]  /*0a60*/  BSSY.RECONVERGENT B0, `(.L_x_2629) ;  /* 0x0000016000007945 */ /* 0x000fe20003800200 */
[----:B------:R-:W-:Y:S01]  /*0a70*/  BAR.SYNC.DEFER_BLOCKING 0x0 ;  /* 0x0000000000007b1d */ /* 0x000fe20000010000 */
[----:B0-----:R-:W-:-:S05]  /*0a80*/  ISETP.GT.U32.OR P0, PT, R29, 0x8, P0 ;  /* 0x000000081d00780c */ /* 0x001fca0000704470 */
[----:B------:R-:W-:Y:S08]  /*0a90*/  @P1 BRA `(.L_x_2630) ;  /* 0x0000000000481947 */ /* 0x000ff00003800000 */
[----:B------:R-:W0:Y:S02]  /*0aa0*/  S2R R16, SR_TID.X ;  /* 0x0000000000107919 */ /* 0x000e240000002100 */
[----:B0-----:R-:W-:-:S05]  /*0ab0*/  LOP3.LUT R16, R16, 0xffff, RZ, 0xc0, !PT ;  /* 0x0000ffff10107812 */ /* 0x001fca00078ec0ff */
[----:B------:R-:W-:-:S05]  /*0ac0*/  IMAD R16, R16, 0x5556, RZ ;  /* 0x0000555610107824 */ /* 0x000fca00078e02ff */
[----:B------:R-:W-:-:S05]  /*0ad0*/  SHF.R.U32.HI R16, RZ, 0x10, R16 ;  /* 0x00000010ff107819 */ /* 0x000fca0000011610 */
[----:B------:R-:W-:-:S04]  /*0ae0*/  IMAD R3, R16, -0x30, R3 ;  /* 0xffffffd010037824 */ /* 0x000fc800078e0203 */
[----:B------:R-:W-:-:S05]  /*0af0*/  IMAD R28, R2, 0x8, R3 ;  /* 0x00000008021c7824 */ /* 0x000fca00078e0203 */
[----:B------:R-:W0:Y:S04]  /*0b00*/  LDS.64 R16, [R28] ;  /* 0x000000001c107984 */ /* 0x000e280000000a00 */
[----:B------:R-:W1:Y:S04]  /*0b10*/  LDS.64 R2, [R28+0x48] ;  /* 0x000048001c027984 */ /* 0x000e680000000a00 */
[----:B------:R-:W2:Y:S01]  /*0b20*/  LDS.64 R26, [R28+0x90] ;  /* 0x000090001c1a7984 */ /* 0x000ea20000000a00 */
[-C--:B0-----:R-:W-:Y:S02]  /*0b30*/  DFMA R14, R14, R16.reuse, RZ ;  /* 0x000000100e0e722b */ /* 0x081fe400000000ff */
[----:B------:R-:W-:-:S02]  /*0b40*/  DFMA R12, R12, R16, RZ ;  /* 0x000000100c0c722b */ /* 0x000fc400000000ff */
[----:B------:R-:W-:-:S04]  /*0b50*/  DFMA R10, R10, R16, RZ ;  /* 0x000000100a0a722b */ /* 0x000fc800000000ff */
[-C--:B-1----:R-:W-:Y:S02]  /*0b60*/  DFMA R14, R8, R2.reuse, R14 ;  /* 0x00000002080e722b */ /* 0x082fe4000000000e */
[-C--:B------:R-:W-:Y:S02]  /*0b70*/  DFMA R12, R6, R2.reuse, R12 ;  /* 0x00000002060c722b */ /* 0x080fe4000000000c */
[----:B------:R-:W-:-:S04]  /*0b80*/  DFMA R10, R4, R2, R10 ;  /* 0x00000002040a722b */ /* 0x000fc8000000000a */
[-C--:B--2---:R-:W-:Y:S02]  /*0b90*/  DFMA R16, R18, R26.reuse, R14 ;  /* 0x0000001a1210722b */ /* 0x084fe4000000000e */
[-C--:B------:R-:W-:Y:S02]  /*0ba0*/  DFMA R20, R22, R26.reuse, R12 ;  /* 0x0000001a1614722b */ /* 0x080fe4000000000c */
[----:B------:R-:W-:-:S11]  /*0bb0*/  DFMA R26, R24, R26, R10 ;  /* 0x0000001a181a722b */ /* 0x000fd6000000000a */
.L_x_2630:
[----:B------:R-:W-:Y:S05]  /*0bc0*/  BSYNC.RECONVERGENT B0 ;  /* 0x0000000000007941 */ /* 0x000fea0003800200 */
.L_x_2629:
        /* <DEDUP_REMOVED lines=9> */
.L_x_2631:
        /* <DEDUP_REMOVED lines=10> */
.L_x_3203:


//--------------------- .text._Z30massMatrixMultiplyGlobalKernelILi3ELi3ELi7EEviPKdS1_S1_S1_Pd --------------------------
	.section	.text._Z30massMatrixMultiplyGlobalKernelILi3ELi3ELi7EEviPKdS1_S1_S1_Pd,"ax",@progbits
	.align	128
        .global         _Z30massMatrixMultiplyGlobalKernelILi3ELi3ELi7EEviPKdS1_S1_S1_Pd
        .type           _Z30massMatrixMultiplyGlobalKernelILi3ELi3ELi7EEviPKdS1_S1_S1_Pd,@function
        .size           _Z30massMatrixMultiplyGlobalKernelILi3ELi3ELi7EEviPKdS1_S1_S1_Pd,(.L_x_3204 - _Z30massMatrixMultiplyGlobalKernelILi3ELi3ELi7EEviPKdS1_S1_S1_Pd)
        .other          _Z30massMatrixMultiplyGlobalKernelILi3ELi3ELi7EEviPKdS1_S1_S1_Pd,@"STO_CUDA_ENTRY STV_DEFAULT"
_Z30massMatrixMultiplyGlobalKernelILi3ELi3ELi7EEviPKdS1_S1_S1_Pd:
.text._Z30massMatrixMultiplyGlobalKernelILi3ELi3ELi7EEviPKdS1_S1_S1_Pd:
[----:B------:R-:W-:Y:S01]  /*0000*/  LDC R1, c[0x0][0x37c] ;  /* 0x0000df00ff017b82 */ /* 0x000fe20000000800 */
[----:B------:R-:W0:Y:S01]  /*0010*/  S2R R10, SR_TID.Y ;  /* 0x00000000000a7919 */ /* 0x000e220000002200 */
[----:B------:R-:W1:Y:S06]  /*0020*/  LDCU UR4, c[0x0][0x380] ;  /* 0x00007000ff0477ac */ /* 0x000e6c0008000800 */
[----:B------:R-:W2:Y:S01]  /*0030*/  LDC.64 R18, c[0x0][0x390] ;  /* 0x0000e400ff127b82 */ /* 0x000ea20000000a00 */
[----:B------:R-:W-:Y:S01]  /*0040*/  BSSY.RECONVERGENT B0, `(.L_x_2632) ;  /* 0x0000041000007945 */ /* 0x000fe20003800200 */
[----:B------:R-:W0:Y:S01]  /*0050*/  S2R R3, SR_CTAID.X ;  /* 0x0000000000037919 */ /* 0x000e220000002500 */
[----:B------:R-:W3:Y:S01]  /*0060*/  S2R R9, SR_TID.X ;  /* 0x0000000000097919 */ /* 0x000ee20000002100 */
[----:B------:R-:W4:Y:S01]  /*0070*/  S2R R8, SR_CgaCtaId ;  /* 0x0000000000087919 */ /* 0x000f220000008800 */
[----:B0-----:R-:W-:Y:S01]  /*0080*/  IMAD R0, R3, 0x7, R10 ;  /* 0x0000000703007824 */ /* 0x001fe200078e020a */
[----:B------:R-:W-:-:S02]  /*0090*/  MOV R3, 0x400 ;  /* 0x0000040000037802 */ /* 0x000fc40000000f00 */
[----:B------:R-:W-:Y:S01]  /*00a0*/  BAR.SYNC.DEFER_BLOCKING 0x0 ;  /* 0x0000000000007b1d */ /* 0x000fe20000010000 */
[C---:B---3--:R-:W-:Y:S02]  /*00b0*/  ISETP.GE.U32.AND P0, PT, R9.reuse, 0x9, PT ;  /* 0x000000090900780c */ /* 0x048fe40003f06070 */
[C---:B------:R-:W-:Y:S02]  /*00c0*/  LOP3.LUT R4, R9.reuse, 0xffff, RZ, 0xc0, !PT ;  /* 0x0000ffff09047812 */ /* 0x040fe400078ec0ff */
[----:B-1----:R-:W-:Y:S01]  /*00d0*/  ISETP.LT.AND P0, PT, R0, UR4, !P0 ;  /* 0x0000000400007c0c */ /* 0x002fe2000c701270 */
[----:B------:R-:W0:Y:S01]  /*00e0*/  LDCU.64 UR4, c[0x0][0x358] ;  /* 0x00006b00ff0477ac */ /* 0x000e220008000a00 */
[C---:B------:R-:W-:Y:S01]  /*00f0*/  PRMT R5, R9.reuse, 0x9910, RZ ;  /* 0x0000991009057816 */ /* 0x040fe200000000ff */
[----:B------:R-:W-:Y:S01]  /*0100*/  IMAD R2, R4, 0xaaab, RZ ;  /* 0x0000aaab04027824 */ /* 0x000fe200078e02ff */
[----:B------:R-:W-:Y:S02]  /*0110*/  ISETP.GT.U32.AND P1, PT, R9, 0x8, PT ;  /* 0x000000080900780c */ /* 0x000fe40003f24070 */
[----:B----4-:R-:W-:Y:S01]  /*0120*/  LEA R3, R8, R3, 0x18 ;  /* 0x0000000308037211 */ /* 0x010fe200078ec0ff */
[----:B------:R-:W-:Y:S01]  /*0130*/  IMAD R5, R5, 0xab, RZ ;  /* 0x000000ab05057824 */ /* 0x000fe200078e02ff */
[----:B------:R-:W-:-:S03]  /*0140*/  SHF.R.U32.HI R2, RZ, 0x11, R2 ;  /* 0x00000011ff027819 */ /* 0x000fc60000011602 */
[----:B------:R-:W-:Y:S01]  /*0150*/  IMAD R3, R10, 0xd8, R3 ;  /* 0x000000d80a037824 */ /* 0x000fe200078e0203 */
[----:B------:R-:W-:Y:S01]  /*0160*/  PRMT R2, R2, 0x9910, RZ ;  /* 0x0000991002027816 */ /* 0x000fe200000000ff */
[----:B------:R-:W1:Y:S01]  /*0170*/  @P0 LDC.64 R6, c[0x0][0x3a0] ;  /* 0x0000e800ff060b82 */ /* 0x000e620000000a00 */
[----:B------:R-:W-:-:S03]  /*0180*/  LOP3.LUT R5, R5, 0xffff, RZ, 0xc0, !PT ;  /* 0x0000ffff05057812 */ /* 0x000fc600078ec0ff */
[----:B------:R-:W-:Y:S01]  /*0190*/  IMAD R2, R2, 0x3, RZ ;  /* 0x0000000302027824 */ /* 0x000fe200078e02ff */
[----:B------:R-:W-:Y:S01]  /*01a0*/  SHF.R.U32.HI R34, RZ, 0x9, R5 ;  /* 0x00000009ff227819 */ /* 0x000fe20000011605 */
[----:B------:R-:W-:-:S03]  /*01b0*/  @P0 IMAD R5, R0, 0x1b, R9 ;  /* 0x0000001b00050824 */ /* 0x000fc600078e0209 */
[----:B------:R-:W-:Y:S02]  /*01c0*/  IADD3 R2, PT, PT, RZ, -R2, RZ ;  /* 0x80000002ff027210 */ /* 0x000fe40007ffe0ff */
[----:B------:R-:W-:Y:S02]  /*01d0*/  LOP3.LUT R34, R34, 0xffff, RZ, 0xc0, !PT ;  /* 0x0000ffff22227812 */ /* 0x000fe400078ec0ff */
[----:B------:R-:W-:-:S04]  /*01e0*/  PRMT R16, R2, 0x7710, RZ ;  /* 0x0000771002107816 */ /* 0x000fc800000000ff */
[----:B------:R-:W-:-:S04]  /*01f0*/  IADD3 R16, PT, PT, R16, R9, RZ ;  /* 0x0000000910107210 */ /* 0x000fc80007ffe0ff */
[----:B------:R-:W-:Y:S01]  /*0200*/  LOP3.LUT R2, R16, 0xffff, RZ, 0xc0, !PT ;  /* 0x0000ffff10027812 */ /* 0x000fe200078ec0ff */
[----:B-1----:R-:W-:-:S04]  /*0210*/  @P0 IMAD.WIDE R6, R5, 0x8, R6 ;  /* 0x0000000805060825 */ /* 0x002fc800078e0206 */
[----:B------:R-:W-:Y:S01]  /*0220*/  IMAD R5, R34, 0x18, R3 ;  /* 0x0000001822057824 */ /* 0x000fe200078e0203 */
[----:B0-2---:R-:W-:Y:S06]  /*0230*/  @P1 BRA `(.L_x_2633) ;  /* 0x0000000000841947 */ /* 0x005fec0003800000 */
[----:B------:R-:W0:Y:S01]  /*0240*/  LDC.64 R22, c[0x0][0x390] ;  /* 0x0000e400ff167b82 */ /* 0x000e220000000a00 */
[----:B------:R-:W2:Y:S04]  /*0250*/  @P0 LDG.E.64.CONSTANT R10, desc[UR4][R6.64] ;  /* 0x00000004060a0981 */ /* 0x000ea8000c1e9b00 */
[----:B------:R-:W2:Y:S03]  /*0260*/  @P0 LDG.E.64.CONSTANT R26, desc[UR4][R6.64+0x90] ;  /* 0x00009004061a0981 */ /* 0x000ea6000c1e9b00 */
[----:B------:R-:W1:Y:S01]  /*0270*/  LDC.64 R36, c[0x0][0x398] ;  /* 0x0000e600ff247b82 */ /* 0x000e620000000a00 */
        /* <DEDUP_REMOVED lines=23> */
[----:B------:R-:W-:Y:S01]  /*03f0*/  DADD R14, R24, R14 ;  /* 0x00000000180e7229 */ /* 0x000fe2000000000e */
[----:B------:R-:W-:Y:S01]  /*0400*/  LEA R11, R2, R5, 0x3 ;  /* 0x00000005020b7211 */ /* 0x000fe200078e18ff */
[----:B------:R-:W-:-:S04]  /*0410*/  DADD R8, R22, R8 ;  /* 0x0000000016087229 */ /* 0x000fc80000000008 */
[----:B------:R0:W-:Y:S04]  /*0420*/  STS.64 [R11+0x90], R6 ;  /* 0x000090060b007388 */ /* 0x0001e80000000a00 */
[----:B------:R0:W-:Y:S04]  /*0430*/  STS.64 [R11], R14 ;  /* 0x0000000e0b007388 */ /* 0x0001e80000000a00 */
[----:B------:R0:W-:Y:S02]  /*0440*/  STS.64 [R11+0x48], R8 ;  /* 0x000048080b007388 */ /* 0x0001e40000000a00 */
.L_x_2633:
[----:B------:R-:W-:Y:S05]  /*0450*/  BSYNC.RECONVERGENT B0 ;  /* 0x0000000000007941 */ /* 0x000fea0003800200 */
.L_x_2632:
[----:B------:R-:W1:Y:S08]  /*0460*/  LDC.64 R26, c[0x0][0x398] ;  /* 0x0000e600ff1a7b82 */ /* 0x000e700000000a00 */
[----:B------:R-:W-:Y:S06]  /*0470*/  BAR.SYNC.DEFER_BLOCKING 0x0 ;  /* 0x0000000000007b1d */ /* 0x000fec0000010000 */
[----:B------:R-:W-:Y:S04]  /*0480*/  BSSY.RECONVERGENT B0, `(.L_x_2634) ;  /* 0x0000024000007945 */ /* 0x000fe80003800200 */
[----:B------:R-:W-:Y:S05]  /*0490*/  @P1 BRA `(.L_x_2635) ;  /* 0x0000000000881947 */ /* 0x000fea0003800000 */
[----:B------:R-:W2:Y:S08]  /*04a0*/  LDC.64 R36, c[0x0][0x390] ;  /* 0x0000e400ff247b82 */ /* 0x000eb00000000a00 */
[----:B0-----:R-:W0:Y:S01]  /*04b0*/  LDC.64 R10, c[0x0][0x398] ;  /* 0x0000e600ff0a7b82 */ /* 0x001e220000000a00 */
[----:B--2---:R-:W2:Y:S04]  /*04c0*/  LDG.E.64.CONSTANT R8, desc[UR4][R36.64] ;  /* 0x0000000424087981 */ /* 0x004ea8000c1e9b00 */
[----:B------:R-:W3:Y:S04]  /*04d0*/  LDG.E.64.CONSTANT R24, desc[UR4][R36.64+0x10] ;  /* 0x0000100424187981 */ /* 0x000ee8000c1e9b00 */
[----:B0-----:R-:W4:Y:S04]  /*04e0*/  LDG.E.64.CONSTANT R20, desc[UR4][R10.64] ;  /* 0x000000040a147981 */ /* 0x001f28000c1e9b00 */
[----:B------:R-:W5:Y:S04]  /*04f0*/  LDG.E.64.CONSTANT R6, desc[UR4][R10.64+0x10] ;  /* 0x000010040a067981 */ /* 0x000f68000c1e9b00 */
[----:B------:R-:W5:Y:S04]  /*0500*/  LDG.E.64.CONSTANT R22, desc[UR4][R36.64+0x8] ;  /* 0x0000080424167981 */ /* 0x000f68000c1e9b00 */
[----:B------:R-:W5:Y:S04]  /*0510*/  LDG.E.64.CONSTANT R12, desc[UR4][R10.64+0x8] ;  /* 0x000008040a0c7981 */ /* 0x000f68000c1e9b00 */
[----:B------:R-:W5:Y:S04]  /*0520*/  LDG.E.64.CONSTANT R14, desc[UR4][R36.64+0x18] ;  /* 0x00001804240e7981 */ /* 0x000f68000c1e9b00 */
[----:B------:R-:W5:Y:S01]  /*0530*/  LDG.E.64.CONSTANT R10, desc[UR4][R10.64+0x18] ;  /* 0x000018040a0a7981 */ /* 0x000f62000c1e9b00 */
[----:B------:R-:W-:-:S05]  /*0540*/  IMAD R5, R34, 0x30, R5 ;  /* 0x0000003022057824 */ /* 0x000fca00078e0205 */
[----:B------:R-:W-:-:S05]  /*0550*/  LEA R5, R2, R5, 0x3 ;  /* 0x0000000502057211 */ /* 0x000fca00078e18ff */
[----:B------:R-:W-:Y:S04]  /*0560*/  LDS.64 R34, [R5] ;  /* 0x0000000005227984 */ /* 0x000fe80000000a00 */
[----:B------:R-:W0:Y:S04]  /*0570*/  LDS.64 R28, [R5+0x30] ;  /* 0x00003000051c7984 */ /* 0x000e280000000a00 */
[----:B------:R-:W1:Y:S01]  /*0580*/  LDS.64 R30, [R5+0x18] ;  /* 0x00001800051e7984 */ /* 0x000e620000000a00 */
[C-C-:B0-----:R-:W-:Y:S02]  /*0590*/  DADD R32, R34.reuse, R28.reuse ;  /* 0x0000000022207229 */ /* 0x141fe4000000001c */
[----:B------:R-:W-:-:S06]  /*05a0*/  DADD R28, R34, -R28 ;  /* 0x00000000221c7229 */ /* 0x000fcc000000081c */
[-C--:B--2---:R-:W-:Y:S02]  /*05b0*/  DFMA R8, R8, R32.reuse, RZ ;  /* 0x000000200808722b */ /* 0x084fe400000000ff */
[----:B---3--:R-:W-:Y:S02]  /*05c0*/  DFMA R24, R24, R32, RZ ;  /* 0x000000201818722b */ /* 0x008fe400000000ff */
[C-C-:B-1----:R-:W-:Y:S02]  /*05d0*/  DADD R32, R30.reuse, R30.reuse ;  /* 0x000000001e207229 */ /* 0x142fe4000000001e */
[----:B------:R-:W-:Y:S02]  /*05e0*/  DADD R30, R30, -R30 ;  /* 0x000000001e1e7229 */ /* 0x000fe4000000081e */
[-C--:B----4-:R-:W-:Y:S02]  /*05f0*/  DFMA R20, R20, R28.reuse, RZ ;  /* 0x0000001c1414722b */ /* 0x090fe400000000ff */
[----:B-----5:R-:W-:-:S02]  /*0600*/  DFMA R6, R6, R28, RZ ;  /* 0x0000001c0606722b */ /* 0x020fc400000000ff */
[----:B------:R-:W-:-:S04]  /*0610*/  DMUL R32, R32, 0.5 ;  /* 0x3fe0000020207828 */ /* 0x000fc80000000000 */
[----:B------:R-:W-:-:S04]  /*0620*/  DFMA R12, R12, R30, R20 ;  /* 0x0000001e0c0c722b */ /* 0x000fc80000000014 */
        /* <DEDUP_REMOVED lines=9> */
.L_x_2635:
[----:B------:R-:W-:Y:S05]  /*06c0*/  BSYNC.RECONVERGENT B0 ;  /* 0x0000000000007941 */ /* 0x000fea0003800200 */
.L_x_2634:
[----:B0-----:R-:W3:Y:S01]  /*06d0*/  LDG.E.64.CONSTANT R14, desc[UR4][R18.64] ;  /* 0x00000004120e7981 */ /* 0x001ee2000c1e9b00 */
[----:B------:R-:W0:Y:S03]  /*06e0*/  LDC.64 R28, c[0x0][0x388] ;  /* 0x0000e200ff1c7b82 */ /* 0x000e260000000a00 */
[----:B-1----:R-:W4:Y:S04]  /*06f0*/  LDG.E.64.CONSTANT R12, desc[UR4][R26.64] ;  /* 0x000000041a0c7981 */ /* 0x002f28000c1e9b00 */
[----:B--2---:R-:W2:Y:S01]  /*0700*/  LDG.E.64.CONSTANT R6, desc[UR4][R18.64+0x10] ;  /* 0x0000100412067981 */ /* 0x004ea2000c1e9b00 */
[----:B------:R-:W-:-:S03]  /*0710*/  IMAD R17, R4, 0x5556, RZ ;  /* 0x0000555604117824 */ /* 0x000fc600078e02ff */
[----:B------:R-:W5:Y:S04]  /*0720*/  LDG.E.64.CONSTANT R10, desc[UR4][R18.64+0x8] ;  /* 0x00000804120a7981 */ /* 0x000f68000c1e9b00 */
[----:B------:R-:W5:Y:S01]  /*0730*/  LDG.E.64.CONSTANT R8, desc[UR4][R26.64+0x8] ;  /* 0x000008041a087981 */ /* 0x000f62000c1e9b00 */
[----:B------:R-:W-:-:S03]  /*0740*/  SHF.R.U32.HI R17, RZ, 0x10, R17 ;  /* 0x00000010ff117819 */ /* 0x000fc60000011611 */
[----:B------:R1:W5:Y:S01]  /*0750*/  LDG.E.64.CONSTANT R4, desc[UR4][R18.64+0x18] ;  /* 0x0000180412047981 */ /* 0x000362000c1e9b00 */
[----:B------:R-:W-:Y:S02]  /*0760*/  MOV R21, 0x2 ;  /* 0x0000000200157802 */ /* 0x000fe40000000f00 */
[----:B------:R-:W-:Y:S01]  /*0770*/  PRMT R16, R17, 0x5410, R16 ;  /* 0x0000541011107816 */ /* 0x000fe20000000010 */
[----:B------:R-:W-:-:S04]  /*0780*/  UMOV UR6, 0x309 ;  /* 0x0000030900067882 */ /* 0x000fc80000000000 */
[----:B------:R-:W-:-:S04]  /*0790*/  IDP.2A.LO.U16.U8 R21, R16, UR6, R21 ;  /* 0x0000000610157c26 */ /* 0x000fc80008001015 */
[----:B------:R-:W-:-:S04]  /*07a0*/  IMAD R21, R0, 0x1b, R21 ;  /* 0x0000001b00157824 */ /* 0x000fc800078e0215 */
[----:B0-----:R-:W-:-:S05]  /*07b0*/  IMAD.WIDE R28, R21, 0x8, R28 ;  /* 0x00000008151c7825 */ /* 0x001fca00078e021c */
[----:B------:R-:W5:Y:S01]  /*07c0*/  LDG.E.64.CONSTANT R20, desc[UR4][R28.64] ;  /* 0x000000041c147981 */ /* 0x000f62000c1e9b00 */
[----:B------:R-:W-:-:S04]  /*07d0*/  IMAD R3, R17, 0x48, R3 ;  /* 0x0000004811037824 */ /* 0x000fc800078e0203 */
[----:B------:R-:W-:Y:S01]  /*07e0*/  IMAD R36, R2, 0x18, R3 ;  /* 0x0000001802247824 */ /* 0x000fe200078e0203 */
[----:B------:R-:W-:Y:S06]  /*07f0*/  BAR.SYNC.DEFER_BLOCKING 0x0 ;  /* 0x0000000000007b1d */ /* 0x000fec0000010000 */
[----:B------:R-:W-:Y:S04]  /*0800*/  LDS.64 R32, [R36] ;  /* 0x0000000024207984 */ /* 0x000fe80000000a00 */
[----:B-1----:R-:W0:Y:S04]  /*0810*/  LDS.64 R18, [R36+0x10] ;  /* 0x0000100024127984 */ /* 0x002e280000000a00 */
[----:B------:R1:W0:Y:S04]  /*0820*/  LDS.64 R22, [R36+0x8] ;  /* 0x0000080024167984 */ /* 0x0002280000000a00 */
[----:B-1----:R-:W5:Y:S01]  /*0830*/  LDG.E.64.CONSTANT R36, desc[UR4][R28.64+-0x10] ;  /* 0xfffff0041c247981 */ /* 0x002f62000c1e9b00 */
[----:B0-----:R-:W-:-:S02]  /*0840*/  DADD R16, R32, R18 ;  /* 0x0000000020107229 */ /* 0x001fc40000000012 */
[----:B------:R-:W-:Y:S02]  /*0850*/  DADD R32, R32, -R18 ;  /* 0x0000000020207229 */ /* 0x000fe40000000812 */
[C-C-:B------:R-:W-:Y:S02]  /*0860*/  DADD R30, R22.reuse, R22.reuse ;  /* 0x00000000161e7229 */ /* 0x140fe40000000016 */
[----:B------:R-:W-:-:S06]  /*0870*/  DADD R22, R22, -R22 ;  /* 0x0000000016167229 */ /* 0x000fcc0000000816 */
[----:B------:R-:W-:Y:S02]  /*0880*/  DMUL R30, R30, 0.5 ;  /* 0x3fe000001e1e7828 */ /* 0x000fe40000000000 */
[----:B---3--:R-:W-:Y:S02]  /*0890*/  DFMA R18, R14, R16, RZ ;  /* 0x000000100e12722b */ /* 0x008fe400000000ff */
[----:B----4-:R-:W-:Y:S02]  /*08a0*/  DFMA R24, R12, R32, RZ ;  /* 0x000000200c18722b */ /* 0x010fe400000000ff */
[----:B--2---:R-:W-:-:S04]  /*08b0*/  DFMA R16, R6, R16, RZ ;  /* 0x000000100610722b */ /* 0x004fc800000000ff */
[----:B-----5:R-:W-:Y:S02]  /*08c0*/  DFMA R18, R10, R30, R18 ;  /* 0x0000001e0a12722b */ /* 0x020fe40000000012 */
[----:B------:R-:W-:Y:S02]  /*08d0*/  DFMA R24, R8, R22, R24 ;  /* 0x000000160818722b */ /* 0x000fe40000000018 */
[----:B------:R-:W-:Y:S02]  /*08e0*/  DFMA R30, R4, R30, R16 ;  /* 0x0000001e041e722b */ /* 0x000fe40000000010 */
[----:B------:R-:W2:Y:S04]  /*08f0*/  LDG.E.64.CONSTANT R16, desc[UR4][R26.64+0x10] ;  /* 0x000010041a107981 */ /* 0x000ea8000c1e9b00 */
[----:B------:R-:W-:-:S02]  /*0900*/  DADD R34, R18, -R24 ;  /* 0x0000000012227229 */ /* 0x000fc40000000818 */
[----:B------:R-:W-:Y:S01]  /*0910*/  DADD R24, R18, R24 ;  /* 0x0000000012187229 */ /* 0x000fe20000000018 */
[----:B------:R-:W3:Y:S05]  /*0920*/  LDG.E.64.CONSTANT R18, desc[UR4][R26.64+0x18] ;  /* 0x000018041a127981 */ /* 0x000eea000c1e9b00 */
[----:B------:R-:W-:Y:S02]  /*0930*/  DMUL R20, R20, R34 ;  /* 0x0000002214147228 */ /* 0x000fe40000000000 */
[----:B------:R-:W4:Y:S01]  /*0940*/  LDG.E.64.CONSTANT R34, desc[UR4][R28.64+-0x8] ;  /* 0xfffff8041c227981 */ /* 0x000f22000c1e9b00 */
[----:B------:R-:W-:Y:S01]  /*0950*/  BSSY.RECONVERGENT B0, `(.L_x_2636) ;  /* 0x0000034000007945 */ /* 0x000fe20003800200 */
[----:B------:R-:W-:Y:S06]  /*0960*/  BAR.SYNC.DEFER_BLOCKING 0x0 ;  /* 0x0000000000007b1d */ /* 0x000fec0000010000 */
[----:B--2---:R-:W-:-:S08]  /*0970*/  DFMA R32, R16, R32, RZ ;  /* 0x000000201020722b */ /* 0x004fd000000000ff */
[----:B---3--:R-:W-:-:S08]  /*0980*/  DFMA R32, R18, R22, R32 ;  /* 0x000000161220722b */ /* 0x008fd00000000020 */
[----:B------:R-:W-:Y:S02]  /*0990*/  DADD R30, R30, R32 ;  /* 0x000000001e1e7229 */ /* 0x000fe40000000020 */
[----:B------:R-:W-:-:S06]  /*09a0*/  DMUL R22, R36, R24 ;  /* 0x0000001824167228 */ /* 0x000fcc0000000000 */
[----:B----4-:R-:W-:Y:S02]  /*09b0*/  DMUL R24, R34, R30 ;  /* 0x0000001e22187228 */ /* 0x010fe40000000000 */
[----:B------:R-:W-:-:S06]  /*09c0*/  DADD R30, R20, R22 ;  /* 0x00000000141e7229 */ /* 0x000fcc0000000016 */
[----:B------:R-:W-:Y:S02]  /*09d0*/  DADD R32, R24, R24 ;  /* 0x0000000018207229 */ /* 0x000fe40000000018 */
[-C--:B------:R-:W-:Y:S02]  /*09e0*/  DFMA R26, R14, R30.reuse, RZ ;  /* 0x0000001e0e1a722b */ /* 0x080fe400000000ff */
[----:B------:R-:W-:Y:S02]  /*09f0*/  DFMA R30, R10, R30, RZ ;  /* 0x0000001e0a1e722b */ /* 0x000fe400000000ff */
[----:B------:R-:W-:Y:S02]  /*0a00*/  DADD R28, -R20, R22 ;  /* 0x00000000141c7229 */ /* 0x000fe40000000116 */
[----:B------:R-:W-:Y:S02]  /*0a10*/  DMUL R32, R32, 0.5 ;  /* 0x3fe0000020207828 */ /* 0x000fe40000000000 */
[----:B------:R-:W-:-:S06]  /*0a20*/  DADD R34, R24, -R24 ;  /* 0x0000000018227229 */ /* 0x000fcc0000000818 */
        /* <DEDUP_REMOVED lines=8> */
[----:B------:R-:W-:Y:S01]  /*0ab0*/  DADD R26, R26, R32 ;  /* 0x000000001a1a7229 */ /* 0x000fe20000000020 */
[----:B------:R-:W-:-:S05]  /*0ac0*/  IMAD R33, R2, 0x18, R3 ;  /* 0x0000001802217824 */ /* 0x000fca00078e0203 */
[----:B------:R0:W-:Y:S04]  /*0ad0*/  STS.64 [R33+0x8], R30 ;  /* 0x0000081e21007388 */ /* 0x0001e80000000a00 */
[----:B------:R0:W-:Y:S04]  /*0ae0*/  STS.64 [R33+0x10], R28 ;  /* 0x0000101c21007388 */ /* 0x0001e80000000a00 */
[----:B------:R0:W-:Y:S01]  /*0af0*/  STS.64 [R33], R26 ;  /* 0x0000001a21007388 */ /* 0x0001e20000000a00 */
[----:B------:R-:W-:Y:S06]  /*0b00*/  BAR.SYNC.DEFER_BLOCKING 0x0 ;  /* 0x0000000000007b1d */ /* 0x000fec0000010000 */
[----:B------:R-:W-:Y:S05]  /*0b10*/  @P1 BRA `(.L_x_2637) ;  /* 0x00000000005c1947 */ /* 0x000fea0003800000 */
[----:B------:R-:W-:-:S05]  /*0b20*/  IMAD R36, R2, -0x10, R33 ;  /* 0xfffffff002247824 */ /* 0x000fca00078e0221 */
[----:B0-----:R-:W-:Y:S04]  /*0b30*/  LDS.64 R26, [R36] ;  /* 0x00000000241a7984 */ /* 0x001fe80000000a00 */
[----:B------:R-:W0:Y:S04]  /*0b40*/  LDS.64 R32, [R36+0x30] ;  /* 0x0000300024207984 */ /* 0x000e280000000a00 */
[----:B------:R-:W1:Y:S01]  /*0b50*/  LDS.64 R30, [R36+0x18] ;  /* 0x00001800241e7984 */ /* 0x000e620000000a00 */
[C-C-:B0-----:R-:W-:Y:S02]  /*0b60*/  DADD R28, R26.reuse, R32.reuse ;  /* 0x000000001a1c7229 */ /* 0x141fe40000000020 */
[----:B------:R-:W-:-:S02]  /*0b70*/  DADD R32, R26, -R32 ;  /* 0x000000001a207229 */ /* 0x000fc40000000820 */
[C-C-:B-1----:R-:W-:Y:S02]  /*0b80*/  DADD R34, R30.reuse, R30.reuse ;  /* 0x000000001e227229 */ /* 0x142fe4000000001e */
[----:B------:R-:W-:Y:S02]  /*0b90*/  DADD R30, R30, -R30 ;  /* 0x000000001e1e7229 */ /* 0x000fe4000000081e */
[-C--:B------:R-:W-:Y:S02]  /*0ba0*/  DFMA R26, R14, R28.reuse, RZ ;  /* 0x0000001c0e1a722b */ /* 0x080fe400000000ff */
[----:B------:R-:W-:Y:S02]  /*0bb0*/  DFMA R28, R10, R28, RZ ;  /* 0x0000001c0a1c722b */ /* 0x000fe400000000ff */
[----:B------:R-:W-:-:S08]  /*0bc0*/  DMUL R34, R34, 0.5 ;  /* 0x3fe0000022227828 */ /* 0x000fd00000000000 */
[-C--:B------:R-:W-:Y:S02]  /*0bd0*/  DFMA R26, R6, R34.reuse, R26 ;  /* 0x00000022061a722b */ /* 0x080fe4000000001a */
[----:B------:R-:W-:Y:S02]  /*0be0*/  DFMA R28, R4, R34, R28 ;  /* 0x00000022041c722b */ /* 0x000fe4000000001c */
[-C--:B------:R-:W-:Y:S02]  /*0bf0*/  DFMA R34, R12, R32.reuse, RZ ;  /* 0x000000200c22722b */ /* 0x080fe400000000ff */
[----:B------:R-:W-:-:S06]  /*0c00*/  DFMA R32, R8, R32, RZ ;  /* 0x000000200820722b */ /* 0x000fcc00000000ff */
[-C--:B------:R-:W-:Y:S02]  /*0c10*/  DFMA R34, R16, R30.reuse, R34 ;  /* 0x0000001e1022722b */ /* 0x080fe40000000022 */
[----:B------:R-:W-:-:S06]  /*0c20*/  DFMA R32, R18, R30, R32 ;  /* 0x0000001e1220722b */ /* 0x000fcc0000000020 */
[----:B------:R-:W-:Y:S02]  /*0c30*/  DADD R30, R26, -R34 ;  /* 0x000000001a1e7229 */ /* 0x000fe40000000822 */
[----:B------:R-:W-:Y:S02]  /*0c40*/  DADD R28, R28, R32 ;  /* 0x000000001c1c7229 */ /* 0x000fe40000000020 */
[----:B------:R-:W-:-:S03]  /*0c50*/  DADD R26, R26, R34 ;  /* 0x000000001a1a7229 */ /* 0x000fc60000000022 */
[----:B------:R1:W-:Y:S04]  /*0c60*/  STS.64 [R36+0x30], R30 ;  /* 0x0000301e24007388 */ /* 0x0003e80000000a00 */
[----:B------:R1:W-:Y:S04]  /*0c70*/  STS.64 [R36], R26 ;  /* 0x0000001a24007388 */ /* 0x0003e80000000a00 */
[----:B------:R1:W-:Y:S02]  /*0c80*/  STS.64 [R36+0x18], R28 ;  /* 0x0000181c24007388 */ /* 0x0003e40000000a00 */
.L_x_2637:
[----:B------:R-:W-:Y:S05]  /*0c90*/  BSYNC.RECONVERGENT B0 ;  /* 0x0000000000007941 */ /* 0x000fea0003800200 */
.L_x_2636:
        /* <DEDUP_REMOVED lines=11> */
[----:B------:R-:W1:Y:S01]  /*0d50*/  LDS.64 R28, [R26+0x48] ;  /* 0x000048001a1c7984 */ /* 0x000e620000000a00 */
[C-C-:B0-----:R-:W-:Y:S02]  /*0d60*/  DADD R24, R20.reuse, R22.reuse ;  /* 0x0000000014187229 */ /* 0x141fe40000000016 */
[----:B------:R-:W-:-:S02]  /*0d70*/  DADD R20, R20, -R22 ;  /* 0x0000000014147229 */ /* 0x000fc40000000816 */
[----:B-1----:R-:W-:-:S04]  /*0d80*/  DADD R2, R28, R28 ;  /* 0x000000001c027229 */ /* 0x002fc8000000001c */
[-C--:B------:R-:W-:Y:S02]  /*0d90*/  DFMA R14, R14, R24.reuse, RZ ;  /* 0x000000180e0e722b */ /* 0x080fe400000000ff */
[----:B------:R-:W-:Y:S02]  /*0da0*/  DFMA R24, R10, R24, RZ ;  /* 0x000000180a18722b */ /* 0x000fe400000000ff */
[----:B------:R-:W-:Y:S02]  /*0db0*/  DADD R10, R28, -R28 ;  /* 0x000000001c0a7229 */ /* 0x000fe4000000081c */
[----:B------:R-:W-:Y:S02]  /*0dc0*/  DMUL R2, R2, 0.5 ;  /* 0x3fe0000002027828 */ /* 0x000fe40000000000 */
[-C--:B------:R-:W-:Y:S02]  /*0dd0*/  DFMA R8, R8, R20.reuse, RZ ;  /* 0x000000140808722b */ /* 0x080fe400000000ff */
[----:B------:R-:W-:-:S04]  /*0de0*/  DFMA R12, R12, R20, RZ ;  /* 0x000000140c0c722b */ /* 0x000fc800000000ff */
[-C--:B------:R-:W-:Y:S02]  /*0df0*/  DFMA R14, R6, R2.reuse, R14 ;  /* 0x00000002060e722b */ /* 0x080fe4000000000e */
[----:B------:R-:W-:Y:S02]  /*0e00*/  DFMA R24, R4, R2, R24 ;  /* 0x000000020418722b */ /* 0x000fe40000000018 */
[-C--:B------:R-:W-:Y:S02]  /*0e10*/  DFMA R8, R18, R10.reuse, R8 ;  /* 0x0000000a1208722b */ /* 0x080fe40000000008 */
[----:B------:R-:W-:-:S06]  /*0e20*/  DFMA R12, R16, R10, R12 ;  /* 0x0000000a100c722b */ /* 0x000fcc000000000c */
[----:B------:R-:W-:Y:S02]  /*0e30*/  DADD R24, R24, R8 ;  /* 0x0000000018187229 */ /* 0x000fe40000000008 */
[C-C-:B------:R-:W-:Y:S02]  /*0e40*/  DADD R20, R14.reuse, -R12.reuse ;  /* 0x000000000e147229 */ /* 0x140fe4000000080c */
[----:B------:R-:W-:-:S11]  /*0e50*/  DADD R22, R14, R12 ;  /* 0x000000000e167229 */ /* 0x000fd6000000000c */
.L_x_2639:
[----:B------:R-:W-:Y:S05]  /*0e60*/  BSYNC.RECONVERGENT B0 ;  /* 0x0000000000007941 */ /* 0x000fea0003800200 */
.L_x_2638:
[----:B------:R-:W-:Y:S06]  /*0e70*/  BAR.SYNC.DEFER_BLOCKING 0x0 ;  /* 0x0000000000007b1d */ /* 0x000fec0000010000 */
[----:B------:R-:W-:Y:S05]  /*0e80*/  @!P0 EXIT ;  /* 0x000000000000894d */ /* 0x000fea0003800000 */
[----:B------:R-:W1:Y:S01]  /*0e90*/  LDC.64 R2, c[0x0][0x3a8] ;  /* 0x0000ea00ff027b82 */ /* 0x000e620000000a00 */
[----:B0-----:R-:W-:-:S04]  /*0ea0*/  IMAD R27, R0, 0x1b, R27 ;  /* 0x0000001b001b7824 */ /* 0x001fc800078e021b */
[----:B-1----:R-:W-:-:S05]  /*0eb0*/  IMAD.WIDE R2, R27, 0x8, R2 ;  /* 0x000000081b027825 */ /* 0x002fca00078e0202 */
[----:B------:R-:W-:Y:S04]  /*0ec0*/  STG.E.64 desc[UR4][R2.64], R22 ;  /* 0x0000001602007986 */ /* 0x000fe8000c101b04 */
[----:B------:R-:W-:Y:S04]  /*0ed0*/  STG.E.64 desc[UR4][R2.64+0x48], R24 ;  /* 0x0000481802007986 */ /* 0x000fe8000c101b04 */
[----:B------:R-:W-:Y:S01]  /*0ee0*/  STG.E.64 desc[UR4][R2.64+0x90], R20 ;  /* 0x0000901402007986 */ /* 0x000fe2000c101b04 */
[----:B------:R-:W-:Y:S05]  /*0ef0*/  EXIT ;  /* 0x000000000000794d */ /* 0x000fea0003800000 */
.L_x_2640:
        /* <DEDUP_REMOVED lines=16> */
.L_x_3204:


//--------------------- .text._Z30massMatrixMultiplySharedKernelILi3ELi3ELi7EEviPKdS1_S1_S1_Pd --------------------------
	.section	.text._Z30massMatrixMultiplySharedKernelILi3ELi3ELi7EEviPKdS1_S1_S1_Pd,"ax",@progbits
	.align	128
        .global         _Z30massMatrixMultiplySharedKernelILi3ELi3ELi7EEviPKdS1_S1_S1_Pd
        .type           _Z30massMatrixMultiplySharedKernelILi3ELi3ELi7EEviPKdS1_S1_S1_Pd,@function
        .size           _Z30massMatrixMultiplySharedKernelILi3ELi3ELi7EEviPKdS1_S1_S1_Pd,(.L_x_3205 - _Z30massMatrixMultiplySharedKernelILi3ELi3ELi7EEviPKdS1_S1_S1_Pd)
        .other          _Z30massMatrixMultiplySharedKernelILi3ELi3ELi7EEviPKdS1_S1_S1_Pd,@"STO_CUDA_ENTRY STV_DEFAULT"
_Z30massMatrixMultiplySharedKernelILi3ELi3ELi7EEviPKdS1_S1_S1_Pd:
.text._Z30massMatrixMultiplySharedKernelILi3ELi3ELi7EEviPKdS1_S1_S1_Pd:
        /* <DEDUP_REMOVED lines=13> */
[----:B------:R-:W-:Y:S02]  /*00d0*/  MOV R25, 0x400 ;  /* 0x0000040000197802 */ /* 0x000fe40000000f00 */
[----:B------:R-:W-:Y:S01]  /*00e0*/  ISETP.GE.U32.AND P1, PT, R0, 0x9, PT ;  /* 0x000000090000780c */ /* 0x000fe20003f26070 */
[----:B------:R-:W0:Y:S02]  /*00f0*/  S2R R3, SR_CTAID.X ;  /* 0x0000000000037919 */ /* 0x000e240000002500 */
[C---:B------:R-:W-:Y:S01]  /*0100*/  @!P0 VIADD R2, R25.reuse, 0x5e8 ;  /* 0x000005e819028836 */ /* 0x040fe20000000000 */
[----:B------:R-:W1:Y:S01]  /*0110*/  S2R R11, SR_CgaCtaId ;  /* 0x00000000000b7919 */ /* 0x000e620000008800 */
[----:B------:R-:W-:-:S02]  /*0120*/  @!P0 VIADD R6, R25, 0x608 ;  /* 0x0000060819068836 */ /* 0x000fc40000000000 */
[----:B0-----:R-:W-:Y:S01]  /*0130*/  IMAD R3, R3, 0x7, R24 ;  /* 0x0000000703037824 */ /* 0x001fe200078e0218 */
[----:B-1----:R-:W-:-:S04]  /*0140*/  @!P0 LEA R7, R11, R2, 0x18 ;  /* 0x000000020b078211 */ /* 0x002fc800078ec0ff */
[----:B----4-:R-:W-:Y:S02]  /*0150*/  ISETP.LT.AND P1, PT, R3, UR4, !P1 ;  /* 0x0000000403007c0c */ /* 0x010fe4000cf21270 */
[C---:B------:R-:W-:Y:S02]  /*0160*/  @!P0 LEA R9, R11.reuse, R6, 0x18 ;  /* 0x000000060b098211 */ /* 0x040fe400078ec0ff */
[C---:B------:R-:W-:Y:S02]  /*0170*/  @!P0 LEA R2, R0.reuse, R7, 0x3 ;  /* 0x0000000700028211 */ /* 0x040fe400078e18ff */
[----:B------:R-:W-:Y:S01]  /*0180*/  LEA R25, R11, R25, 0x18 ;  /* 0x000000190b197211 */ /* 0x000fe200078ec0ff */
[----:B------:R-:W-:-:S06]  /*0190*/  @!P0 IMAD R9, R0, 0x8, R9 ;  /* 0x0000000800098824 */ /* 0x000fcc00078e0209 */
[----:B------:R-:W0:Y:S01]  /*01a0*/  @P1 LDC.64 R26, c[0x0][0x3a0] ;  /* 0x0000e800ff1a1b82 */ /* 0x000e220000000a00 */
[----:B------:R-:W-:-:S04]  /*01b0*/  @P1 IMAD R7, R3, 0x1b, R0 ;  /* 0x0000001b03071824 */ /* 0x000fc800078e0200 */
[----:B0-----:R-:W-:Y:S01]  /*01c0*/  @P1 IMAD.WIDE R26, R7, 0x8, R26 ;  /* 0x00000008071a1825 */ /* 0x001fe200078e021a */
[----:B------:R-:W-:Y:S04]  /*01d0*/  BSSY.RECONVERGENT B0, `(.L_x_2641) ;  /* 0x000003c000007945 */ /* 0x000fe80003800200 */
[----:B------:R-:W5:Y:S04]  /*01e0*/  @P1 LDG.E.64.CONSTANT R20, desc[UR10][R26.64] ;  /* 0x0000000a1a141981 */ /* 0x000f68000c1e9b00 */
[----:B------:R-:W5:Y:S04]  /*01f0*/  @P1 LDG.E.64.CONSTANT R16, desc[UR10][R26.64+0x48] ;  /* 0x0000480a1a101981 */ /* 0x000f68000c1e9b00 */
[----:B------:R0:W5:Y:S04]  /*0200*/  @P1 LDG.E.64.CONSTANT R18, desc[UR10][R26.64+0x90] ;  /* 0x0000900a1a121981 */ /* 0x000168000c1e9b00 */
[----:B--2---:R1:W-:Y:S04]  /*0210*/  @!P0 STS.64 [R2], R28 ;  /* 0x0000001c02008388 */ /* 0x0043e80000000a00 */
[----:B---3--:R-:W-:Y:S01]  /*0220*/  @!P0 STS.64 [R9], R4 ;  /* 0x0000000409008388 */ /* 0x008fe20000000a00 */
[----:B------:R-:W-:Y:S06]  /*0230*/  BAR.SYNC.DEFER_BLOCKING 0x0 ;  /* 0x0000000000007b1d */ /* 0x000fec0000010000 */
[----:B------:R-:W2:Y:S04]  /*0240*/  LDS.128 R4, [R25+0x610] ;  /* 0x0006100019047984 */ /* 0x000ea80000000c00 */
[----:B------:R-:W3:Y:S04]  /*0250*/  LDS.64 R22, [R25+0x620] ;  /* 0x0006200019167984 */ /* 0x000ee80000000a00 */
[----:B------:R-:W4:Y:S04]  /*0260*/  LDS.128 R12, [R25+0x600] ;  /* 0x00060000190c7984 */ /* 0x000f280000000c00 */
[----:B------:R-:W0:Y:S01]  /*0270*/  LDS.128 R8, [R25+0x5f0] ;  /* 0x0005f00019087984 */ /* 0x000e220000000c00 */
[----:B-1----:R-:W-:-:S05]  /*0280*/  LOP3.LUT R2, R0, 0xffff, RZ, 0xc0, !PT ;  /* 0x0000ffff00027812 */ /* 0x002fca00078ec0ff */
[----:B------:R-:W-:-:S05]  /*0290*/  IMAD R28, R2, 0xaaab, RZ ;  /* 0x0000aaab021c7824 */ /* 0x000fca00078e02ff */
[----:B------:R-:W-:Y:S02]  /*02a0*/  SHF.R.U32.HI R28, RZ, 0x11, R28 ;  /* 0x00000011ff1c7819 */ /* 0x000fe4000001161c */
[----:B--2---:R-:W-:Y:S02]  /*02b0*/  R2UR UR6, R4 ;  /* 0x00000000040672ca */ /* 0x004fe400000e0000 */
[----:B------:R-:W-:Y:S02]  /*02c0*/  R2UR UR7, R5 ;  /* 0x00000000050772ca */ /* 0x000fe400000e0000 */
[----:B------:R1:W2:Y:S01]  /*02d0*/  LDS.64 R4, [R25+0x5e8] ;  /* 0x0005e80019047984 */ /* 0x0002a20000000a00 */
[----:B---3--:R-:W-:Y:S02]  /*02e0*/  R2UR UR8, R22 ;  /* 0x00000000160872ca */ /* 0x008fe400000e0000 */
[----:B------:R-:W-:Y:S02]  /*02f0*/  PRMT R22, R28, 0x9910, RZ ;  /* 0x000099101c167816 */ /* 0x000fe400000000ff */
[----:B------:R-:W-:-:S02]  /*0300*/  R2UR UR9, R23 ;  /* 0x00000000170972ca */ /* 0x000fc400000e0000 */
[----:B------:R-:W-:Y:S01]  /*0310*/  PRMT R23, R0, 0x9910, RZ ;  /* 0x0000991000177816 */ /* 0x000fe200000000ff */
[----:B------:R-:W-:Y:S01]  /*0320*/  IMAD R22, R22, 0x3, RZ ;  /* 0x0000000316167824 */ /* 0x000fe200078e02ff */
[----:B------:R-:W-:Y:S02]  /*0330*/  ISETP.GT.U32.AND P0, PT, R0, 0x8, PT ;  /* 0x000000080000780c */ /* 0x000fe40003f04070 */
[----:B----4-:R-:W-:Y:S01]  /*0340*/  R2UR UR15, R13 ;  /* 0x000000000d0f72ca */ /* 0x010fe200000e0000 */
[----:B------:R-:W-:Y:S02]  /*0350*/  IMAD R23, R23, 0xab, RZ ;  /* 0x000000ab17177824 */ /* 0x000fe400078e02ff */
[----:B------:R-:W-:-:S03]  /*0360*/  IMAD.MOV R13, RZ, RZ, -R22 ;  /* 0x000000ffff0d7224 */ /* 0x000fc600078e0a16 */
[----:B------:R-:W-:Y:S02]  /*0370*/  LOP3.LUT R23, R23, 0xffff, RZ, 0xc0, !PT ;  /* 0x0000ffff17177812 */ /* 0x000fe400078ec0ff */
[----:B------:R-:W-:Y:S01]  /*0380*/  PRMT R13, R13, 0x7710, RZ ;  /* 0x000077100d0d7816 */ /* 0x000fe200000000ff */
[----:B------:R-:W-:Y:S01]  /*0390*/  IMAD R2, R2, 0x5556, RZ ;  /* 0x0000555602027824 */ /* 0x000fe200078e02ff */
[----:B0-----:R-:W-:Y:S02]  /*03a0*/  SHF.R.U32.HI R26, RZ, 0x9, R23 ;  /* 0x00000009ff1a7819 */ /* 0x001fe40000011617 */
[----:B------:R-:W-:Y:S02]  /*03b0*/  IADD3 R22, PT, PT, R13, R0, RZ ;  /* 0x000000000d167210 */ /* 0x000fe40007ffe0ff */
[----:B------:R-:W-:Y:S02]  /*03c0*/  R2UR UR14, R12 ;  /* 0x000000000c0e72ca */ /* 0x000fe400000e0000 */
[----:B------:R-:W-:-:S02]  /*03d0*/  R2UR UR4, R8 ;  /* 0x00000000080472ca */ /* 0x000fc400000e0000 */
[----:B------:R-:W-:Y:S02]  /*03e0*/  R2UR UR5, R9 ;  /* 0x00000000090572ca */ /* 0x000fe400000e0000 */
[----:B------:R-:W-:Y:S02]  /*03f0*/  SHF.R.U32.HI R23, RZ, 0x10, R2 ;  /* 0x00000010ff177819 */ /* 0x000fe40000011602 */
[----:B------:R-:W-:Y:S02]  /*0400*/  LOP3.LUT R26, R26, 0xffff, RZ, 0xc0, !PT ;  /* 0x0000ffff1a1a7812 */ /* 0x000fe400078ec0ff */
[----:B------:R-:W-:Y:S01]  /*0410*/  LOP3.LUT R2, R22, 0xffff, RZ, 0xc0, !PT ;  /* 0x0000ffff16027812 */ /* 0x000fe200078ec0ff */
[----:B-1----:R-:W-:Y:S08]  /*0420*/  @P0 BRA `(.L_x_2642) ;  /* 0x0000000000580947 */ /* 0x002ff00003800000 */
[----:B-----5:R-:W-:Y:S02]  /*0430*/  DADD R8, R16, R16 ;  /* 0x0000000010087229 */ /* 0x020fe40000000010 */
[C-C-:B------:R-:W-:Y:S02]  /*0440*/  DADD R12, R20.reuse, R18.reuse ;  /* 0x00000000140c7229 */ /* 0x140fe40000000012 */
[----:B------:R-:W-:-:S04]  /*0450*/  DADD R18, R20, -R18 ;  /* 0x0000000014127229 */ /* 0x000fc80000000812 */
[----:B------:R-:W-:Y:S02]  /*0460*/  DMUL R20, R8, 0.5 ;  /* 0x3fe0000008147828 */ /* 0x000fe40000000000 */
[----:B--2---:R-:W-:Y:S02]  /*0470*/  DFMA R8, R4, R12, RZ ;  /* 0x0000000c0408722b */ /* 0x004fe400000000ff */
[----:B------:R-:W-:-:S06]  /*0480*/  DFMA R12, R12, R10, RZ ;  /* 0x0000000a0c0c722b */ /* 0x000fcc00000000ff */
[C---:B------:R-:W-:Y:S02]  /*0490*/  DFMA R8, R20.reuse, UR4, R8 ;  /* 0x0000000414087c2b */ /* 0x040fe40008000008 */
[----:B------:R-:W-:Y:S02]  /*04a0*/  DFMA R12, R20, UR14, R12 ;  /* 0x0000000e140c7c2b */ /* 0x000fe4000800000c */
[----:B------:R-:W-:Y:S02]  /*04b0*/  DADD R20, R16, -R16 ;  /* 0x0000000010147229 */ /* 0x000fe40000000810 */
[----:B------:R-:W-:Y:S02]  /*04c0*/  DFMA R16, R18, R6, RZ ;  /* 0x000000061210722b */ /* 0x000fe400000000ff */
[----:B------:R-:W-:-:S06]  /*04d0*/  DFMA R18, R14, R18, RZ ;  /* 0x000000120e12722b */ /* 0x000fcc00000000ff */
[C---:B------:R-:W-:Y:S02]  /*04e0*/  DFMA R16, R20.reuse, UR8, R16 ;  /* 0x0000000814107c2b */ /* 0x040fe40008000010 */
[----:B------:R-:W-:Y:S01]  /*04f0*/  DFMA R18, R20, UR6, R18 ;  /* 0x0000000614127c2b */ /* 0x000fe20008000012 */
[----:B------:R-:W-:-:S05]  /*0500*/  IMAD R21, R24, 0xd8, R25 ;  /* 0x000000d818157824 */ /* 0x000fca00078e0219 */
[----:B------:R-:W-:Y:S01]  /*0510*/  DADD R12, R12, R16 ;  /* 0x000000000c0c7229 */ /* 0x000fe20000000010 */
[----:B------:R-:W-:Y:S01]  /*0520*/  IMAD R21, R26, 0x18, R21 ;  /* 0x000000181a157824 */ /* 0x000fe200078e0215 */
[C-C-:B------:R-:W-:Y:S02]  /*0530*/  DADD R16, R8.reuse, -R18.reuse ;  /* 0x0000000008107229 */ /* 0x140fe40000000812 */
[----:B------:R-:W-:Y:S01]  /*0540*/  DADD R8, R8, R18 ;  /* 0x0000000008087229 */ /* 0x000fe20000000012 */
[----:B------:R-:W-:-:S05]  /*0550*/  IMAD R21, R2, 0x8, R21 ;  /* 0x0000000802157824 */ /* 0x000fca00078e0215 */
[----:B------:R0:W-:Y:S04]  /*0560*/  STS.64 [R21+0x90], R16 ;  /* 0x0000901015007388 */ /* 0x0001e80000000a00 */
[----:B------:R0:W-:Y:S04]  /*0570*/  STS.64 [R21], R8 ;  /* 0x0000000815007388 */ /* 0x0001e80000000a00 */
[----:B------:R0:W-:Y:S02]  /*0580*/  STS.64 [R21+0x48], R12 ;  /* 0x0000480c15007388 */ /* 0x0001e40000000a00 */
.L_x_2642:
[----:B------:R-:W-:Y:S05]  /*0590*/  BSYNC.RECONVERGENT B0 ;  /* 0x0000000000007941 */ /* 0x000fea0003800200 */
.L_x_2641:
[----:B0-----:R-:W-:Y:S01]  /*05a0*/  IMAD R8, R24, 0xd8, R25 ;  /* 0x000000d818087824 */ /* 0x001fe200078e0219 */
[----:B------:R-:W-:Y:S03]  /*05b0*/  BAR.SYNC.DEFER_BLOCKING 0x0 ;  /* 0x0000000000007b1d */ /* 0x000fe60000010000 */
[----:B------:R-:W-:-:S03]  /*05c0*/  IMAD R29, R23, 0x48, R8 ;  /* 0x00000048171d7824 */ /* 0x000fc600078e0208 */
[----:B------:R-:W-:Y:S01]  /*05d0*/  BSSY.RECONVERGENT B0, `(.L_x_2643) ;  /* 0x000001d000007945 */ /* 0x000fe20003800200 */
[----:B------:R-:W-:-:S03]  /*05e0*/  IMAD R28, R2, 0x18, R29 ;  /* 0x00000018021c7824 */ /* 0x000fc600078e021d */
[----:B------:R-:W-:Y:S05]  /*05f0*/  @P0 BRA `(.L_x_2644) ;  /* 0x0000000000680947 */ /* 0x000fea0003800000 */
[----:B------:R-:W-:-:S04]  /*0600*/  IMAD R25, R24, 0xd8, R25 ;  /* 0x000000d818197824 */ /* 0x000fc800078e0219 */
[----:B------:R-:W-:-:S04]  /*0610*/  IMAD R25, R26, 0x18, R25 ;  /* 0x000000181a197824 */ /* 0x000fc800078e0219 */
[----:B------:R-:W-:-:S05]  /*0620*/  IMAD R25, R26, 0x30, R25 ;  /* 0x000000301a197824 */ /* 0x000fca00078e0219 */
[----:B------:R-:W-:-:S05]  /*0630*/  LEA R25, R2, R25, 0x3 ;  /* 0x0000001902197211 */ /* 0x000fca00078e18ff */
[----:B------:R-:W-:Y:S04]  /*0640*/  LDS.64 R8, [R25] ;  /* 0x0000000019087984 */ /* 0x000fe80000000a00 */
[----:B-----5:R-:W0:Y:S04]  /*0650*/  LDS.64 R18, [R25+0x30] ;  /* 0x0000300019127984 */ /* 0x020e280000000a00 */
[----:B------:R-:W1:Y:S01]  /*0660*/  LDS.64 R20, [R25+0x18] ;  /* 0x0000180019147984 */ /* 0x000e620000000a00 */
[C-C-:B0-----:R-:W-:Y:S02]  /*0670*/  DADD R12, R8.reuse, R18.reuse ;  /* 0x00000000080c7229 */ /* 0x141fe40000000012 */
[----:B------:R-:W-:-:S02]  /*0680*/  DADD R18, R8, -R18 ;  /* 0x0000000008127229 */ /* 0x000fc40000000812 */
[C-C-:B-1----:R-:W-:Y:S02]  /*0690*/  DADD R16, R20.reuse, R20.reuse ;  /* 0x0000000014107229 */ /* 0x142fe40000000014 */
[----:B------:R-:W-:Y:S02]  /*06a0*/  DADD R20, R20, -R20 ;  /* 0x0000000014147229 */ /* 0x000fe40000000814 */
[----:B--2---:R-:W-:Y:S02]  /*06b0*/  DFMA R8, R4, R12, RZ ;  /* 0x0000000c0408722b */ /* 0x004fe400000000ff */
[----:B------:R-:W-:Y:S02]  /*06c0*/  DFMA R12, R12, R10, RZ ;  /* 0x0000000a0c0c722b */ /* 0x000fe400000000ff */
[----:B------:R-:W-:-:S08]  /*06d0*/  DMUL R16, R16, 0.5 ;  /* 0x3fe0000010107828 */ /* 0x000fd00000000000 */
[C---:B------:R-:W-:Y:S02]  /*06e0*/  DFMA R8, R16.reuse, UR4, R8 ;  /* 0x0000000410087c2b */ /* 0x040fe40008000008 */
[----:B------:R-:W-:Y:S02]  /*06f0*/  DFMA R12, R16, UR14, R12 ;  /* 0x0000000e100c7c2b */ /* 0x000fe4000800000c */
[----:B------:R-:W-:Y:S02]  /*0700*/  DFMA R16, R14, R18, RZ ;  /* 0x000000120e10722b */ /* 0x000fe400000000ff */
[----:B------:R-:W-:-:S06]  /*0710*/  DFMA R18, R18, R6, RZ ;  /* 0x000000061212722b */ /* 0x000fcc00000000ff */
        /* <DEDUP_REMOVED lines=8> */
.L_x_2644:
[----:B------:R-:W-:Y:S05]  /*07a0*/  BSYNC.RECONVERGENT B0 ;  /* 0x0000000000007941 */ /* 0x000fea0003800200 */
.L_x_2643:
[----:B------:R-:W-:Y:S01]  /*07b0*/  BAR.SYNC.DEFER_BLOCKING 0x0 ;  /* 0x0000000000007b1d */ /* 0x000fe20000010000 */
[----:B------:R-:W-:Y:S01]  /*07c0*/  PRMT R24, R23, 0x5410, R22 ;  /* 0x0000541017187816 */ /* 0x000fe20000000016 */
[----:B0-----:R-:W-:-:S04]  /*07d0*/  IMAD.MOV.U32 R25, RZ, RZ, 0x2 ;  /* 0x00000002ff197424 */ /* 0x001fc800078e00ff */
[----:B------:R-:W-:Y:S02]  /*07e0*/  UMOV UR12, 0x309 ;  /* 0x00000309000c7882 */ /* 0x000fe40000000000 */
[----:B------:R-:W-:Y:S01]  /*07f0*/  IDP.2A.LO.U16.U8 R24, R24, UR12, R25 ;  /* 0x0000000c18187c26 */ /* 0x000fe20008001019 */
[----:B------:R-:W-:Y:S04]  /*0800*/  LDS.64 R8, [R28] ;  /* 0x000000001c087984 */ /* 0x000fe80000000a00 */
[----:B-----5:R-:W0:Y:S04]  /*0810*/  LDS.64 R20, [R28+0x8] ;  /* 0x000008001c147984 */ /* 0x020e280000000a00 */
[----:B------:R-:W1:Y:S01]  /*0820*/  LDS.64 R18, [R28+0x10] ;  /* 0x000010001c127984 */ /* 0x000e620000000a00 */
[----:B0-----:R-:W-:-:S02]  /*0830*/  DADD R16, R20, R20 ;  /* 0x0000000014107229 */ /* 0x001fc40000000014 */
[----:B------:R-:W-:Y:S02]  /*0840*/  DADD R22, R20, -R20 ;  /* 0x0000000014167229 */ /* 0x000fe40000000814 */
[C-C-:B-1----:R-:W-:Y:S02]  /*0850*/  DADD R12, R8.reuse, R18.reuse ;  /* 0x00000000080c7229 */ /* 0x142fe40000000012 */
[----:B------:R-:W-:Y:S02]  /*0860*/  DADD R18, R8, -R18 ;  /* 0x0000000008127229 */ /* 0x000fe40000000812 */
[----:B------:R-:W-:-:S04]  /*0870*/  DMUL R16, R16, 0.5 ;  /* 0x3fe0000010107828 */ /* 0x000fc80000000000 */
[----:B--2---:R-:W-:Y:S02]  /*0880*/  DFMA R8, R4, R12, RZ ;  /* 0x0000000c0408722b */ /* 0x004fe400000000ff */
[----:B------:R-:W-:Y:S02]  /*0890*/  DFMA R12, R12, R10, RZ ;  /* 0x0000000a0c0c722b */ /* 0x000fe400000000ff */
[----:B------:R-:W-:Y:S02]  /*08a0*/  DFMA R20, R18, R6, RZ ;  /* 0x000000061214722b */ /* 0x000fe400000000ff */
[----:B------:R-:W-:Y:S02]  /*08b0*/  DFMA R18, R14, R18, RZ ;  /* 0x000000120e12722b */ /* 0x000fe400000000ff */
[C---:B------:R-:W-:Y:S02]  /*08c0*/  DFMA R8, R16.reuse, UR4, R8 ;  /* 0x0000000410087c2b */ /* 0x040fe40008000008 */
[----:B------:R-:W-:Y:S01]  /*08d0*/  DFMA R12, R16, UR14, R12 ;  /* 0x0000000e100c7c2b */ /* 0x000fe2000800000c */
[----:B------:R-:W0:Y:S01]  /*08e0*/  LDC.64 R16, c[0x0][0x388] ;  /* 0x0000e200ff107b82 */ /* 0x000e220000000a00 */
[----:B------:R-:W-:-:S02]  /*08f0*/  DFMA R20, R22, UR8, R20 ;  /* 0x0000000816147c2b */ /* 0x000fc40008000014 */
[----:B------:R-:W-:Y:S01]  /*0900*/  DFMA R18, R22, UR6, R18 ;  /* 0x0000000616127c2b */ /* 0x000fe20008000012 */
[----:B------:R-:W-:-:S05]  /*0910*/  IMAD R23, R3, 0x1b, R24 ;  /* 0x0000001b03177824 */ /* 0x000fca00078e0218 */
[----:B------:R-:W-:Y:S02]  /*0920*/  DADD R12, R12, R20 ;  /* 0x000000000c0c7229 */ /* 0x000fe40000000014 */
[C-C-:B------:R-:W-:Y:S01]  /*0930*/  DADD R20, R8.reuse, -R18.reuse ;  /* 0x0000000008147229 */ /* 0x140fe20000000812 */
[----:B0-----:R-:W-:Y:S01]  /*0940*/  IMAD.WIDE R22, R23, 0x8, R16 ;  /* 0x0000000817167825 */ /* 0x001fe200078e0210 */
[----:B------:R-:W-:-:S04]  /*0950*/  DADD R16, R8, R18 ;  /* 0x0000000008107229 */ /* 0x000fc80000000012 */
[----:B------:R-:W2:Y:S04]  /*0960*/  LDG.E.64.CONSTANT R8, desc[UR10][R22.64] ;  /* 0x0000000a16087981 */ /* 0x000ea8000c1e9b00 */
[----:B------:R-:W3:Y:S04]  /*0970*/  LDG.E.64.CONSTANT R24, desc[UR10][R22.64+-0x10] ;  /* 0xfffff00a16187981 */ /* 0x000ee8000c1e9b00 */
[----:B------:R-:W4:Y:S01]  /*0980*/  LDG.E.64.CONSTANT R18, desc[UR10][R22.64+-0x8] ;  /* 0xfffff80a16127981 */ /* 0x000f22000c1e9b00 */
[----:B------:R-:W-:Y:S01]  /*0990*/  BSSY.RECONVERGENT B0, `(.L_x_2645) ;  /* 0x0000031000007945 */ /* 0x000fe20003800200 */
[----:B------:R-:W-:Y:S06]  /*09a0*/  BAR.SYNC.DEFER_BLOCKING 0x0 ;  /* 0x0000000000007b1d */ /* 0x000fec0000010000 */
[----:B--2---:R-:W-:-:S02]  /*09b0*/  DMUL R8, R8, R20 ;  /* 0x0000001408087228 */ /* 0x004fc40000000000 */
[----:B---3--:R-:W-:Y:S02]  /*09c0*/  DMUL R16, R24, R16 ;  /* 0x0000001018107228 */ /* 0x008fe40000000000 */
[----:B----4-:R-:W-:-:S06]  /*09d0*/  DMUL R12, R18, R12 ;  /* 0x0000000c120c7228 */ /* 0x010fcc0000000000 */
[----:B------:R-:W-:Y:S02]  /*09e0*/  DADD R18, R8, R16 ;  /* 0x0000000008127229 */ /* 0x000fe40000000010 */
[----:B------:R-:W-:-:S06]  /*09f0*/  DADD R20, R12, R12 ;  /* 0x000000000c147229 */ /* 0x000fcc000000000c */
[----:B------:R-:W-:Y:S02]  /*0a00*/  DFMA R24, R4, R18, RZ ;  /* 0x000000120418722b */ /* 0x000fe400000000ff */
[----:B------:R-:W-:Y:S02]  /*0a10*/  DFMA R18, R18, UR4, RZ ;  /* 0x0000000412127c2b */ /* 0x000fe400080000ff */
[----:B------:R-:W-:-:S08]  /*0a20*/  DMUL R20, R20, 0.5 ;  /* 0x3fe0000014147828 */ /* 0x000fd00000000000 */
[C---:B------:R-:W-:Y:S02]  /*0a30*/  DFMA R24, R20.reuse, R10, R24 ;  /* 0x0000000a1418722b */ /* 0x040fe40000000018 */
[----:B------:R-:W-:Y:S02]  /*0a40*/  DFMA R18, R20, UR14, R18 ;  /* 0x0000000e14127c2b */ /* 0x000fe40008000012 */
[----:B------:R-:W-:Y:S02]  /*0a50*/  DADD R20, -R8, R16 ;  /* 0x0000000008147229 */ /* 0x000fe40000000110 */
[----:B------:R-:W-:-:S06]  /*0a60*/  DADD R26, R12, -R12 ;  /* 0x000000000c1a7229 */ /* 0x000fcc000000080c */
[----:B------:R-:W-:Y:S02]  /*0a70*/  DFMA R22, R14, R20, RZ ;  /* 0x000000140e16722b */ /* 0x000fe400000000ff */
[----:B------:R-:W-:-:S06]  /*0a80*/  DFMA R20, R20, UR6, RZ ;  /* 0x0000000614147c2b */ /* 0x000fcc00080000ff */
[C---:B------:R-:W-:Y:S02]  /*0a90*/  DFMA R22, R26.reuse, R6, R22 ;  /* 0x000000061a16722b */ /* 0x040fe40000000016 */
[----:B------:R-:W-:-:S08]  /*0aa0*/  DFMA R20, R26, UR8, R20 ;  /* 0x000000081a147c2b */ /* 0x000fd00008000014 */
[----:B------:R-:W-:Y:S02]  /*0ab0*/  DADD R18, R18, R20 ;  /* 0x0000000012127229 */ /* 0x000fe40000000014 */
[C-C-:B------:R-:W-:Y:S02]  /*0ac0*/  DADD R20, R24.reuse, -R22.reuse ;  /* 0x0000000018147229 */ /* 0x140fe40000000816 */
[----:B------:R-:W-:-:S03]  /*0ad0*/  DADD R22, R24, R22 ;  /* 0x0000000018167229 */ /* 0x000fc60000000016 */
[----:B------:R0:W-:Y:S04]  /*0ae0*/  STS.64 [R28+0x8], R18 ;  /* 0x000008121c007388 */ /* 0x0001e80000000a00 */
[----:B------:R0:W-:Y:S04]  /*0af0*/  STS.64 [R28+0x10], R20 ;  /* 0x000010141c007388 */ /* 0x0001e80000000a00 */
[----:B------:R0:W-:Y:S01]  /*0b00*/  STS.64 [R28], R22 ;  /* 0x000000161c007388 */ /* 0x0001e20000000a00 */
[----:B------:R-:W-:Y:S06]  /*0b10*/  BAR.SYNC.DEFER_BLOCKING 0x0 ;  /* 0x0000000000007b1d */ /* 0x000fec0000010000 */
[----:B------:R-:W-:Y:S05]  /*0b20*/  @P0 BRA `(.L_x_2646) ;  /* 0x00000000005c0947 */ /* 0x000fea0003800000 */
[----:B0-----:R-:W-:-:S05]  /*0b30*/  IMAD R28, R2, -0x10, R28 ;  /* 0xfffffff0021c7824 */ /* 0x001fca00078e021c */
[----:B------:R-:W-:Y:S04]  /*0b40*/  LDS.64 R18, [R28] ;  /* 0x000000001c127984 */ /* 0x000fe80000000a00 */
[----:B------:R-:W0:Y:S04]  /*0b50*/  LDS.64 R24, [R28+0x30] ;  /* 0x000030001c187984 */ /* 0x000e280000000a00 */
[----:B------:R-:W1:Y:S01]  /*0b60*/  LDS.64 R22, [R28+0x18] ;  /* 0x000018001c167984 */ /* 0x000e620000000a00 */
[C-C-:B0-----:R-:W-:Y:S02]  /*0b70*/  DADD R20, R18.reuse, R24.reuse ;  /* 0x0000000012147229 */ /* 0x141fe40000000018 */
[----:B------:R-:W-:-:S02]  /*0b80*/  DADD R24, R18, -R24 ;  /* 0x0000000012187229 */ /* 0x000fc40000000818 */
[C-C-:B-1----:R-:W-:Y:S02]  /*0b90*/  DADD R26, R22.reuse, R22.reuse ;  /* 0x00000000161a7229 */ /* 0x142fe40000000016 */
[----:B------:R-:W-:Y:S02]  /*0ba0*/  DADD R22, R22, -R22 ;  /* 0x0000000016167229 */ /* 0x000fe40000000816 */
[----:B------:R-:W-:Y:S02]  /*0bb0*/  DFMA R18, R4, R20, RZ ;  /* 0x000000140412722b */ /* 0x000fe400000000ff */
[----:B------:R-:W-:Y:S02]  /*0bc0*/  DFMA R20, R20, UR4, RZ ;  /* 0x0000000414147c2b */ /* 0x000fe400080000ff */
[----:B------:R-:W-:-:S08]  /*0bd0*/  DMUL R26, R26, 0.5 ;  /* 0x3fe000001a1a7828 */ /* 0x000fd00000000000 */
[C---:B------:R-:W-:Y:S02]  /*0be0*/  DFMA R18, R26.reuse, R10, R18 ;  /* 0x0000000a1a12722b */ /* 0x040fe40000000012 */
[----:B------:R-:W-:Y:S02]  /*0bf0*/  DFMA R20, R26, UR14, R20 ;  /* 0x0000000e1a147c2b */ /* 0x000fe40008000014 */
[----:B------:R-:W-:Y:S02]  /*0c00*/  DFMA R26, R14, R24, RZ ;  /* 0x000000180e1a722b */ /* 0x000fe400000000ff */
[----:B------:R-:W-:-:S06]  /*0c10*/  DFMA R24, R24, UR6, RZ ;  /* 0x0000000618187c2b */ /* 0x000fcc00080000ff */
[C---:B------:R-:W-:Y:S02]  /*0c20*/  DFMA R26, R22.reuse, R6, R26 ;  /* 0x00000006161a722b */ /* 0x040fe4000000001a */
[----:B------:R-:W-:-:S06]  /*0c30*/  DFMA R24, R22, UR8, R24 ;  /* 0x0000000816187c2b */ /* 0x000fcc0008000018 */
[----:B------:R-:W-:Y:S02]  /*0c40*/  DADD R22, R18, -R26 ;  /* 0x0000000012167229 */ /* 0x000fe4000000081a */
[----:B------:R-:W-:Y:S02]  /*0c50*/  DADD R20, R20, R24 ;  /* 0x0000000014147229 */ /* 0x000fe40000000018 */
[----:B------:R-:W-:-:S03]  /*0c60*/  DADD R18, R18, R26 ;  /* 0x0000000012127229 */ /* 0x000fc6000000001a */
[----:B------:R1:W-:Y:S04]  /*0c70*/  STS.64 [R28+0x30], R22 ;  /* 0x000030161c007388 */ /* 0x0003e80000000a00 */
[----:B------:R1:W-:Y:S04]  /*0c80*/  STS.64 [R28], R18 ;  /* 0x000000121c007388 */ /* 0x0003e80000000a00 */
[----:B------:R1:W-:Y:S02]  /*0c90*/  STS.64 [R28+0x18], R20 ;  /* 0x000018141c007388 */ /* 0x0003e40000000a00 */
.L_x_2646:
[----:B------:R-:W-:Y:S05]  /*0ca0*/  BSYNC.RECONVERGENT B0 ;  /* 0x0000000000007941 */ /* 0x000fea0003800200 */
.L_x_2645:
        /* <DEDUP_REMOVED lines=9> */
[----:B------:R-:W2:Y:S04]  /*0d40*/  LDS.64 R8, [R29+0x90] ;  /* 0x000090001d087984 */ /* 0x000ea80000000a00 */
[----:B01----:R-:W0:Y:S01]  /*0d50*/  LDS.64 R20, [R29+0x48] ;  /* 0x000048001d147984 */ /* 0x003e220000000a00 */
[C-C-:B--2---:R-:W-:Y:S02]  /*0d60*/  DADD R18, R16.reuse, R8.reuse ;  /* 0x0000000010127229 */ /* 0x144fe40000000008 */
[----:B------:R-:W-:-:S02]  /*0d70*/  DADD R16, R16, -R8 ;  /* 0x0000000010107229 */ /* 0x000fc40000000808 */
[C-C-:B0-----:R-:W-:Y:S02]  /*0d80*/  DADD R12, R20.reuse, R20.reuse ;  /* 0x00000000140c7229 */ /* 0x141fe40000000014 */
[----:B------:R-:W-:Y:S02]  /*0d90*/  DADD R8, R20, -R20 ;  /* 0x0000000014087229 */ /* 0x000fe40000000814 */
[----:B------:R-:W-:Y:S02]  /*0da0*/  DFMA R4, R4, R18, RZ ;  /* 0x000000120404722b */ /* 0x000fe400000000ff */
[----:B------:R-:W-:Y:S02]  /*0db0*/  DFMA R18, R18, UR4, RZ ;  /* 0x0000000412127c2b */ /* 0x000fe400080000ff */
[----:B------:R-:W-:Y:S02]  /*0dc0*/  DMUL R12, R12, 0.5 ;  /* 0x3fe000000c0c7828 */ /* 0x000fe40000000000 */
[----:B------:R-:W-:-:S02]  /*0dd0*/  DFMA R20, R16, UR6, RZ ;  /* 0x0000000610147c2b */ /* 0x000fc400080000ff */
[----:B------:R-:W-:-:S04]  /*0de0*/  DFMA R14, R14, R16, RZ ;  /* 0x000000100e0e722b */ /* 0x000fc800000000ff */
[C---:B------:R-:W-:Y:S02]  /*0df0*/  DFMA R4, R12.reuse, R10, R4 ;  /* 0x0000000a0c04722b */ /* 0x040fe40000000004 */
[----:B------:R-:W-:Y:S02]  /*0e00*/  DFMA R12, R12, UR14, R18 ;  /* 0x0000000e0c0c7c2b */ /* 0x000fe40008000012 */
[C---:B------:R-:W-:Y:S02]  /*0e10*/  DFMA R20, R8.reuse, UR8, R20 ;  /* 0x0000000808147c2b */ /* 0x040fe40008000014 */
[----:B------:R-:W-:-:S06]  /*0e20*/  DFMA R14, R8, R6, R14 ;  /* 0x00000006080e722b */ /* 0x000fcc000000000e */
[----:B------:R-:W-:Y:S02]  /*0e30*/  DADD R12, R12, R20 ;  /* 0x000000000c0c7229 */ /* 0x000fe40000000014 */
[C-C-:B------:R-:W-:Y:S02]  /*0e40*/  DADD R8, R4.reuse, -R14.reuse ;  /* 0x0000000004087229 */ /* 0x140fe4000000080e */
[----:B------:R-:W-:-:S11]  /*0e50*/  DADD R16, R4, R14 ;  /* 0x0000000004107229 */ /* 0x000fd6000000000e */
.L_x_2648:
[----:B------:R-:W-:Y:S05]  /*0e60*/  BSYNC.RECONVERGENT B0 ;  /* 0x0000000000007941 */ /* 0x000fea0003800200 */
.L_x_2647:
        /* <DEDUP_REMOVED lines=9> */
.L_x_2649:
        /* <DEDUP_REMOVED lines=16> */
.L_x_3205:


//--------------------- .text._Z32massMatrixMultiplyConstantKernelILi3ELi3ELi7EEviPKdS1_S1_S1_Pd --------------------------
	.section	.text._Z32massMatrixMultiplyConstantKernelILi3ELi3ELi7EEviPKdS1_S1_S1_Pd,"ax",@progbits
	.align	128
        .global         _Z32massMatrixMultiplyConstantKernelILi3ELi3ELi7EEviPKdS1_S1_S1_Pd
        .type           _Z32massMatrixMultiplyConstantKernelILi3ELi3ELi7EEviPKdS1_S1_S1_Pd,@function
        .size           _Z32massMatrixMultiplyConstantKernelILi3ELi3ELi7EEviPKdS1_S1_S1_Pd,(.L_x_3206 - _Z32massMatrixMultiplyConstantKernelILi3ELi3ELi7EEviPKdS1_S1_S1_Pd)
        .other          _Z32massMatrixMultiplyConstantKernelILi3ELi3ELi7EEviPKdS1_S1_S1_Pd,@"STO_CUDA_ENTRY STV_DEFAULT"
_Z32massMatrixMultiplyConstantKernelILi3ELi3ELi7EEviPKdS1_S1_S1_Pd:
.text._Z32massMatrixMultiplyConstantKernelILi3ELi3ELi7EEviPKdS1_S1_S1_Pd:
        /* <DEDUP_REMOVED lines=17> */
[----:B------:R-:W-:Y:S02]  /*0110*/  SHF.R.U32.HI R4, RZ, 0x11, R2 ;  /* 0x00000011ff047819 */ /* 0x000fe40000011602 */
[----:B------:R-:W1:Y:S02]  /*0120*/  LDC.64 R2, c[0x0][0x388] ;  /* 0x0000e200ff027b82 */ /* 0x000e640000000a00 */
[----:B------:R-:W-:Y:S01]  /*0130*/  PRMT R8, R4, 0x9910, RZ ;  /* 0x0000991004087816 */ /* 0x000fe200000000ff */
[----:B------:R-:W-:Y:S01]  /*0140*/  @P0 IMAD R13, R0, 0x1b, R9 ;  /* 0x0000001b000d0824 */ /* 0x000fe200078e0209 */
[----:B------:R-:W-:-:S03]  /*0150*/  LOP3.LUT R16, R16, 0xffff, RZ, 0xc0, !PT ;  /* 0x0000ffff10107812 */ /* 0x000fc600078ec0ff */
[----:B------:R-:W-:Y:S01]  /*0160*/  IMAD R8, R8, 0x3, RZ ;  /* 0x0000000308087824 */ /* 0x000fe200078e02ff */
[----:B------:R-:W2:Y:S01]  /*0170*/  @P0 LDC.64 R6, c[0x0][0x3a0] ;  /* 0x0000e800ff060b82 */ /* 0x000ea20000000a00 */
[----:B------:R-:W-:-:S03]  /*0180*/  SHF.R.U32.HI R22, RZ, 0x9, R16 ;  /* 0x00000009ff167819 */ /* 0x000fc60000011610 */
[----:B------:R-:W-:Y:S02]  /*0190*/  IADD3 R18, PT, PT, RZ, -R8, RZ ;  /* 0x80000008ff127210 */ /* 0x000fe40007ffe0ff */
[----:B---3--:R-:W-:Y:S01]  /*01a0*/  LEA R8, R17, R12, 0x18 ;  /* 0x0000000c11087211 */ /* 0x008fe200078ec0ff */
[----:B------:R-:W-:Y:S01]  /*01b0*/  BSSY.RECONVERGENT B0, `(.L_x_2650) ;  /* 0x0000025000007945 */ /* 0x000fe20003800200 */
[----:B------:R-:W-:-:S03]  /*01c0*/  LOP3.LUT R22, R22, 0xffff, RZ, 0xc0, !PT ;  /* 0x0000ffff16167812 */ /* 0x000fc600078ec0ff */
[----:B------:R-:W-:Y:S02]  /*01d0*/  IMAD R5, R5, 0xd8, R8 ;  /* 0x000000d805057824 */ /* 0x000fe400078e0208 */
[----:B--2---:R-:W-:Y:S01]  /*01e0*/  @P0 IMAD.WIDE R12, R13, 0x8, R6 ;  /* 0x000000080d0c0825 */ /* 0x004fe200078e0206 */
[----:B------:R-:W-:-:S04]  /*01f0*/  PRMT R6, R18, 0x7710, RZ ;  /* 0x0000771012067816 */ /* 0x000fc800000000ff */
[----:B0-----:R0:W5:Y:S01]  /*0200*/  @P0 LDG.E.64.CONSTANT R20, desc[UR4][R12.64] ;  /* 0x000000040c140981 */ /* 0x001162000c1e9b00 */
[----:B------:R-:W-:-:S03]  /*0210*/  IADD3 R7, PT, PT, R6, R9, RZ ;  /* 0x0000000906077210 */ /* 0x000fc60007ffe0ff */
[----:B------:R0:W5:Y:S04]  /*0220*/  @P0 LDG.E.64.CONSTANT R10, desc[UR4][R12.64+0x48] ;  /* 0x000048040c0a0981 */ /* 0x000168000c1e9b00 */
[----:B------:R0:W5:Y:S01]  /*0230*/  @P0 LDG.E.64.CONSTANT R14, desc[UR4][R12.64+0x90] ;  /* 0x000090040c0e0981 */ /* 0x000162000c1e9b00 */
[----:B------:R-:W-:Y:S01]  /*0240*/  HFMA2 R6, -RZ, RZ, 0, 1.1920928955078125e-07 ;  /* 0x00000002ff067431 */ /* 0x000fe200000001ff */
[----:B------:R-:W-:Y:S01]  /*0250*/  LOP3.LUT R8, R7, 0xffff, RZ, 0xc0, !PT ;  /* 0x0000ffff07087812 */ /* 0x000fe200078ec0ff */
[----:B-1----:R-:W-:Y:S06]  /*0260*/  @P1 BRA `(.L_x_2651) ;  /* 0x0000000000641947 */ /* 0x002fec0003800000 */
[----:B------:R-:W1:Y:S01]  /*0270*/  LDCU.128 UR20, c[0x3][0xa10] ;  /* 0x00c14200ff1477ac */ /* 0x000e620008000c00 */
[C-C-:B-----5:R-:W-:Y:S01]  /*0280*/  DADD R16, R20.reuse, R14.reuse ;  /* 0x0000000014107229 */ /* 0x160fe2000000000e */
[----:B------:R-:W-:Y:S01]  /*0290*/  IMAD R9, R22, 0x18, R5 ;  /* 0x0000001816097824 */ /* 0x000fe200078e0205 */
[----:B------:R-:W-:Y:S01]  /*02a0*/  DADD R20, R20, -R14 ;  /* 0x0000000014147229 */ /* 0x000fe2000000080e */
[----:B------:R-:W2:Y:S01]  /*02b0*/  LDCU.128 UR8, c[0x3][0x800] ;  /* 0x00c10000ff0877ac */ /* 0x000ea20008000c00 */
[C-C-:B0-----:R-:W-:Y:S02]  /*02c0*/  DADD R12, R10.reuse, R10.reuse ;  /* 0x000000000a0c7229 */ /* 0x141fe4000000000a */
[----:B------:R-:W-:Y:S01]  /*02d0*/  DADD R10, R10, -R10 ;  /* 0x000000000a0a7229 */ /* 0x000fe2000000080a */
[----:B------:R-:W0:Y:S01]  /*02e0*/  LDCU.128 UR12, c[0x3][0xa00] ;  /* 0x00c14000ff0c77ac */ /* 0x000e220008000c00 */
[----:B------:R-:W-:Y:S01]  /*02f0*/  LEA R9, R8, R9, 0x3 ;  /* 0x0000000908097211 */ /* 0x000fe200078e18ff */
[----:B------:R-:W3:Y:S03]  /*0300*/  LDCU.128 UR16, c[0x3][0x810] ;  /* 0x00c10200ff1077ac */ /* 0x000ee60008000c00 */
[----:B------:R-:W-:-:S02]  /*0310*/  DMUL R12, R12, 0.5 ;  /* 0x3fe000000c0c7828 */ /* 0x000fc40000000000 */
[----:B-1----:R-:W-:Y:S02]  /*0320*/  DFMA R18, R20, UR20, RZ ;  /* 0x0000001414127c2b */ /* 0x002fe400080000ff */
[----:B--2---:R-:W-:Y:S02]  /*0330*/  DFMA R14, R16, UR8, RZ ;  /* 0x00000008100e7c2b */ /* 0x004fe400080000ff */
[----:B0-----:R-:W-:-:S04]  /*0340*/  DFMA R20, R20, UR12, RZ ;  /* 0x0000000c14147c2b */ /* 0x001fc800080000ff */
[----:B------:R-:W-:Y:S02]  /*0350*/  DFMA R18, R10, UR22, R18 ;  /* 0x000000160a127c2b */ /* 0x000fe40008000012 */
[----:B---3--:R-:W-:Y:S02]  /*0360*/  DFMA R16, R16, UR16, RZ ;  /* 0x0000001010107c2b */ /* 0x008fe400080000ff */
[----:B------:R-:W-:Y:S02]  /*0370*/  DFMA R14, R12, UR10, R14 ;  /* 0x0000000a0c0e7c2b */ /* 0x000fe4000800000e */
[----:B------:R-:W-:-:S04]  /*0380*/  DFMA R20, R10, UR14, R20 ;  /* 0x0000000e0a147c2b */ /* 0x000fc80008000014 */
[----:B------:R-:W-:-:S04]  /*0390*/  DFMA R16, R12, UR18, R16 ;  /* 0x000000120c107c2b */ /* 0x000fc80008000010 */
[C-C-:B------:R-:W-:Y:S02]  /*03a0*/  DADD R10, R14.reuse, -R20.reuse ;  /* 0x000000000e0a7229 */ /* 0x140fe40000000814 */
[----:B------:R-:W-:Y:S02]  /*03b0*/  DADD R14, R14, R20 ;  /* 0x000000000e0e7229 */ /* 0x000fe40000000014 */
[----:B------:R-:W-:-:S03]  /*03c0*/  DADD R16, R16, R18 ;  /* 0x0000000010107229 */ /* 0x000fc60000000012 */
[----:B------:R1:W-:Y:S04]  /*03d0*/  STS.64 [R9+0x90], R10 ;  /* 0x0000900a09007388 */ /* 0x0003e80000000a00 */
[----:B------:R1:W-:Y:S04]  /*03e0*/  STS.64 [R9], R14 ;  /* 0x0000000e09007388 */ /* 0x0003e80000000a00 */
[----:B------:R1:W-:Y:S02]  /*03f0*/  STS.64 [R9+0x48], R16 ;  /* 0x0000481009007388 */ /* 0x0003e40000000a00 */
.L_x_2651:
[----:B------:R-:W-:Y:S05]  /*0400*/  BSYNC.RECONVERGENT B0 ;  /* 0x0000000000007941 */ /* 0x000fea0003800200 */
.L_x_2650:
[----:B------:R-:W-:Y:S06]  /*0410*/  BAR.SYNC.DEFER_BLOCKING 0x0 ;  /* 0x0000000000007b1d */ /* 0x000fec0000010000 */
[----:B------:R-:W-:Y:S04]  /*0420*/  BSSY.RECONVERGENT B0, `(.L_x_2652) ;  /* 0x000001f000007945 */ /* 0x000fe80003800200 */
[----:B------:R-:W-:Y:S05]  /*0430*/  @P1 BRA `(.L_x_2653) ;  /* 0x0000000000741947 */ /* 0x000fea0003800000 */
[C---:B-1----:R-:W-:Y:S01]  /*0440*/  IMAD R9, R22.reuse, 0x18, R5 ;  /* 0x0000001816097824 */ /* 0x042fe200078e0205 */
[----:B------:R-:W1:Y:S03]  /*0450*/  LDCU.128 UR8, c[0x3][0x800] ;  /* 0x00c10000ff0877ac */ /* 0x000e660008000c00 */
[----:B------:R-:W-:Y:S01]  /*0460*/  IMAD R9, R22, 0x30, R9 ;  /* 0x0000003016097824 */ /* 0x000fe200078e0209 */
[----:B------:R-:W2:Y:S04]  /*0470*/  LDCU.128 UR12, c[0x3][0xa00] ;  /* 0x00c14000ff0c77ac */ /* 0x000ea80008000c00 */
[----:B------:R-:W-:Y:S01]  /*0480*/  LEA R9, R8, R9, 0x3 ;  /* 0x0000000908097211 */ /* 0x000fe200078e18ff */
[----:B------:R-:W3:Y:S04]  /*0490*/  LDCU.128 UR16, c[0x3][0x810] ;  /* 0x00c10200ff1077ac */ /* 0x000ee80008000c00 */
[----:B-----5:R-:W-:Y:S01]  /*04a0*/  LDS.64 R20, [R9] ;  /* 0x0000000009147984 */ /* 0x020fe20000000a00 */
[----:B------:R-:W4:Y:S03]  /*04b0*/  LDCU.128 UR20, c[0x3][0xa10] ;  /* 0x00c14200ff1477ac */ /* 0x000f260008000c00 */
[----:B------:R-:W0:Y:S04]  /*04c0*/  LDS.64 R10, [R9+0x30] ;  /* 0x00003000090a7984 */ /* 0x000e280000000a00 */
[----:B------:R-:W1:Y:S01]  /*04d0*/  LDS.64 R16, [R9+0x18] ;  /* 0x0000180009107984 */ /* 0x000e620000000a00 */
[----:B0-----:R-:W-:-:S02]  /*04e0*/  DADD R12, R20, R10 ;  /* 0x00000000140c7229 */ /* 0x001fc4000000000a */
[----:B------:R-:W-:Y:S02]  /*04f0*/  DADD R20, R20, -R10 ;  /* 0x0000000014147229 */ /* 0x000fe4000000080a */
[C-C-:B-1----:R-:W-:Y:S02]  /*0500*/  DADD R14, R16.reuse, R16.reuse ;  /* 0x00000000100e7229 */ /* 0x142fe40000000010 */
[----:B------:R-:W-:Y:S02]  /*0510*/  DADD R10, R16, -R16 ;  /* 0x00000000100a7229 */ /* 0x000fe40000000810 */
[----:B------:R-:W-:Y:S02]  /*0520*/  DFMA R18, R12, UR8, RZ ;  /* 0x000000080c127c2b */ /* 0x000fe400080000ff */
[----:B--2---:R-:W-:Y:S02]  /*0530*/  DFMA R16, R20, UR12, RZ ;  /* 0x0000000c14107c2b */ /* 0x004fe400080000ff */
[----:B------:R-:W-:-:S02]  /*0540*/  DMUL R14, R14, 0.5 ;  /* 0x3fe000000e0e7828 */ /* 0x000fc40000000000 */
[----:B---3--:R-:W-:Y:S02]  /*0550*/  DFMA R12, R12, UR16, RZ ;  /* 0x000000100c0c7c2b */ /* 0x008fe400080000ff */
[----:B----4-:R-:W-:Y:S02]  /*0560*/  DFMA R20, R20, UR20, RZ ;  /* 0x0000001414147c2b */ /* 0x010fe400080000ff */
[----:B------:R-:W-:Y:S02]  /*0570*/  DFMA R16, R10, UR14, R16 ;  /* 0x0000000e0a107c2b */ /* 0x000fe40008000010 */
        /* <DEDUP_REMOVED lines=9> */
.L_x_2653:
[----:B------:R-:W-:Y:S05]  /*0610*/  BSYNC.RECONVERGENT B0 ;  /* 0x0000000000007941 */ /* 0x000fea0003800200 */
.L_x_2652:
        /* <DEDUP_REMOVED lines=8> */
[----:B-12---:R-:W-:Y:S01]  /*06a0*/  IMAD.WIDE R16, R7, 0x8, R2 ;  /* 0x0000000807107825 */ /* 0x006fe200078e0202 */
[----:B------:R-:W1:Y:S04]  /*06b0*/  LDCU.128 UR16, c[0x3][0x810] ;  /* 0x00c10200ff1077ac */ /* 0x000e680008000c00 */
[----:B-----5:R-:W2:Y:S01]  /*06c0*/  LDG.E.64.CONSTANT R10, desc[UR4][R16.64+-0x8] ;  /* 0xfffff804100a7981 */ /* 0x020ea2000c1e9b00 */
[----:B------:R-:W1:Y:S03]  /*06d0*/  LDCU.128 UR20, c[0x3][0xa10] ;  /* 0x00c14200ff1477ac */ /* 0x000e660008000c00 */
[----:B------:R-:W2:Y:S04]  /*06e0*/  LDG.E.64.CONSTANT R2, desc[UR4][R16.64] ;  /* 0x0000000410027981 */ /* 0x000ea8000c1e9b00 */
[----:B------:R3:W2:Y:S01]  /*06f0*/  LDG.E.64.CONSTANT R6, desc[UR4][R16.64+-0x10] ;  /* 0xfffff00410067981 */ /* 0x0006a2000c1e9b00 */
[----:B------:R-:W-:-:S05]  /*0700*/  IMAD R4, R8, 0x18, R5 ;  /* 0x0000001808047824 */ /* 0x000fca00078e0205 */
[----:B------:R-:W-:Y:S04]  /*0710*/  LDS.64 R20, [R4] ;  /* 0x0000000004147984 */ /* 0x000fe80000000a00 */
[----:B0-----:R-:W0:Y:S04]  /*0720*/  LDS.64 R12, [R4+0x10] ;  /* 0x00001000040c7984 */ /* 0x001e280000000a00 */
[----:B------:R-:W3:Y:S01]  /*0730*/  LDS.64 R14, [R4+0x8] ;  /* 0x00000800040e7984 */ /* 0x000ee20000000a00 */
[C-C-:B0-----:R-:W-:Y:S02]  /*0740*/  DADD R18, R20.reuse, R12.reuse ;  /* 0x0000000014127229 */ /* 0x141fe4000000000c */
[----:B------:R-:W-:-:S02]  /*0750*/  DADD R20, R20, -R12 ;  /* 0x0000000014147229 */ /* 0x000fc4000000080c */
[C-C-:B---3--:R-:W-:Y:S02]  /*0760*/  DADD R16, R14.reuse, R14.reuse ;  /* 0x000000000e107229 */ /* 0x148fe4000000000e */
[----:B------:R-:W-:Y:S02]  /*0770*/  DADD R14, R14, -R14 ;  /* 0x000000000e0e7229 */ /* 0x000fe4000000080e */
[----:B------:R-:W-:Y:S02]  /*0780*/  DFMA R22, R18, UR8, RZ ;  /* 0x0000000812167c2b */ /* 0x000fe400080000ff */
[----:B----4-:R-:W-:Y:S02]  /*0790*/  DFMA R12, R20, UR12, RZ ;  /* 0x0000000c140c7c2b */ /* 0x010fe400080000ff */
[----:B------:R-:W-:Y:S02]  /*07a0*/  DMUL R16, R16, 0.5 ;  /* 0x3fe0000010107828 */ /* 0x000fe40000000000 */
[----:B-1----:R-:W-:-:S02]  /*07b0*/  DFMA R18, R18, UR16, RZ ;  /* 0x0000001012127c2b */ /* 0x002fc400080000ff */
[----:B------:R-:W-:Y:S02]  /*07c0*/  DFMA R20, R20, UR20, RZ ;  /* 0x0000001414147c2b */ /* 0x000fe400080000ff */
[----:B------:R-:W-:Y:S02]  /*07d0*/  DFMA R12, R14, UR14, R12 ;  /* 0x0000000e0e0c7c2b */ /* 0x000fe4000800000c */
[C---:B------:R-:W-:Y:S02]  /*07e0*/  DFMA R22, R16.reuse, UR10, R22 ;  /* 0x0000000a10167c2b */ /* 0x040fe40008000016 */
[----:B------:R-:W-:Y:S02]  /*07f0*/  DFMA R18, R16, UR18, R18 ;  /* 0x0000001210127c2b */ /* 0x000fe40008000012 */
[----:B------:R-:W-:-:S04]  /*0800*/  DFMA R20, R14, UR22, R20 ;  /* 0x000000160e147c2b */ /* 0x000fc80008000014 */
[C-C-:B------:R-:W-:Y:S02]  /*0810*/  DADD R14, R22.reuse, -R12.reuse ;  /* 0x00000000160e7229 */ /* 0x140fe4000000080c */
[----:B------:R-:W-:Y:S02]  /*0820*/  DADD R12, R22, R12 ;  /* 0x00000000160c7229 */ /* 0x000fe4000000000c */
[----:B------:R-:W-:Y:S01]  /*0830*/  DADD R18, R18, R20 ;  /* 0x0000000012127229 */ /* 0x000fe20000000014 */
[----:B------:R-:W-:Y:S01]  /*0840*/  IMAD R9, R8, 0x18, R5 ;  /* 0x0000001808097824 */ /* 0x000fe200078e0205 */
[----:B------:R-:W-:Y:S01]  /*0850*/  BSSY.RECONVERGENT B0, `(.L_x_2654) ;  /* 0x0000031000007945 */ /* 0x000fe20003800200 */
[----:B------:R-:W-:Y:S06]  /*0860*/  BAR.SYNC.DEFER_BLOCKING 0x0 ;  /* 0x0000000000007b1d */ /* 0x000fec0000010000 */
[----:B--2---:R-:W-:-:S02]  /*0870*/  DMUL R10, R10, R18 ;  /* 0x000000120a0a7228 */ /* 0x004fc40000000000 */
[----:B------:R-:W-:Y:S02]  /*0880*/  DMUL R2, R2, R14 ;  /* 0x0000000e02027228 */ /* 0x000fe40000000000 */
[----:B------:R-:W-:-:S04]  /*0890*/  DMUL R6, R6, R12 ;  /* 0x0000000c06067228 */ /* 0x000fc80000000000 */
[----:B------:R-:W-:-:S04]  /*08a0*/  DADD R18, R10, R10 ;  /* 0x000000000a127229 */ /* 0x000fc8000000000a */
[C-C-:B------:R-:W-:Y:S02]  /*08b0*/  DADD R20, -R2.reuse, R6.reuse ;  /* 0x0000000002147229 */ /* 0x140fe40000000106 */
[----:B------:R-:W-:Y:S02]  /*08c0*/  DADD R14, R2, R6 ;  /* 0x00000000020e7229 */ /* 0x000fe40000000006 */
[----:B------:R-:W-:Y:S02]  /*08d0*/  DMUL R22, R18, 0.5 ;  /* 0x3fe0000012167828 */ /* 0x000fe40000000000 */
        /* <DEDUP_REMOVED lines=8> */
[----:B------:R-:W-:-:S06]  /*0960*/  DFMA R14, R22, UR18, R14 ;  /* 0x00000012160e7c2b */ /* 0x000fcc000800000e */
[----:B------:R-:W-:Y:S02]  /*0970*/  DADD R12, R16, -R20 ;  /* 0x00000000100c7229 */ /* 0x000fe40000000814 */
[----:B------:R-:W-:Y:S02]  /*0980*/  DADD R14, R14, R18 ;  /* 0x000000000e0e7229 */ /* 0x000fe40000000012 */
[----:B------:R-:W-:-:S03]  /*0990*/  DADD R16, R16, R20 ;  /* 0x0000000010107229 */ /* 0x000fc60000000014 */
[----:B------:R0:W-:Y:S04]  /*09a0*/  STS.64 [R9+0x10], R12 ;  /* 0x0000100c09007388 */ /* 0x0001e80000000a00 */
[----:B------:R0:W-:Y:S04]  /*09b0*/  STS.64 [R9+0x8], R14 ;  /* 0x0000080e09007388 */ /* 0x0001e80000000a00 */
[----:B------:R0:W-:Y:S01]  /*09c0*/  STS.64 [R9], R16 ;  /* 0x0000001009007388 */ /* 0x0001e20000000a00 */
[----:B------:R-:W-:Y:S06]  /*09d0*/  BAR.SYNC.DEFER_BLOCKING 0x0 ;  /* 0x0000000000007b1d */ /* 0x000fec0000010000 */
[----:B------:R-:W-:Y:S05]  /*09e0*/  @P1 BRA `(.L_x_2655) ;  /* 0x00000000005c1947 */ /* 0x000fea0003800000 */
[----:B------:R-:W-:-:S05]  /*09f0*/  IMAD R4, R8, -0x10, R9 ;  /* 0xfffffff008047824 */ /* 0x000fca00078e0209 */
[----:B------:R-:W-:Y:S04]  /*0a00*/  LDS.64 R18, [R4] ;  /* 0x0000000004127984 */ /* 0x000fe80000000a00 */
[----:B0-----:R-:W0:Y:S04]  /*0a10*/  LDS.64 R12, [R4+0x30] ;  /* 0x00003000040c7984 */ /* 0x001e280000000a00 */
[----:B------:R-:W1:Y:S01]  /*0a20*/  LDS.64 R14, [R4+0x18] ;  /* 0x00001800040e7984 */ /* 0x000e620000000a00 */
[C-C-:B0-----:R-:W-:Y:S02]  /*0a30*/  DADD R16, R18.reuse, R12.reuse ;  /* 0x0000000012107229 */ /* 0x141fe4000000000c */
[----:B------:R-:W-:-:S02]  /*0a40*/  DADD R18, R18, -R12 ;  /* 0x0000000012127229 */ /* 0x000fc4000000080c */
[C-C-:B-1----:R-:W-:Y:S02]  /*0a50*/  DADD R22, R14.reuse, R14.reuse ;  /* 0x000000000e167229 */ /* 0x142fe4000000000e */
[----:B------:R-:W-:Y:S02]  /*0a60*/  DADD R12, R14, -R14 ;  /* 0x000000000e0c7229 */ /* 0x000fe4000000080e */
[----:B------:R-:W-:Y:S02]  /*0a70*/  DFMA R14, R16, UR8, RZ ;  /* 0x00000008100e7c2b */ /* 0x000fe400080000ff */
[----:B------:R-:W-:Y:S02]  /*0a80*/  DFMA R20, R18, UR12, RZ ;  /* 0x0000000c12147c2b */ /* 0x000fe400080000ff */
[----:B------:R-:W-:Y:S02]  /*0a90*/  DMUL R22, R22, 0.5 ;  /* 0x3fe0000016167828 */ /* 0x000fe40000000000 */
        /* <DEDUP_REMOVED lines=12> */
.L_x_2655:
[----:B------:R-:W-:Y:S05]  /*0b60*/  BSYNC.RECONVERGENT B0 ;  /* 0x0000000000007941 */ /* 0x000fea0003800200 */
.L_x_2654:
[----:B0-----:R-:W0:Y:S01]  /*0b70*/  S2R R9, SR_TID.X ;  /* 0x0000000000097919 */ /* 0x001e220000002100 */
        /* <DEDUP_REMOVED lines=9> */
[----:B-1----:R-:W0:Y:S04]  /*0c10*/  LDS.64 R4, [R8+0x90] ;  /* 0x0000900008047984 */ /* 0x002e280000000a00 */
[----:B------:R-:W1:Y:S01]  /*0c20*/  LDS.64 R10, [R8+0x48] ;  /* 0x00004800080a7984 */ /* 0x000e620000000a00 */
[C-C-:B0-----:R-:W-:Y:S02]  /*0c30*/  DADD R6, R2.reuse, R4.reuse ;  /* 0x0000000002067229 */ /* 0x141fe40000000004 */
[----:B------:R-:W-:-:S02]  /*0c40*/  DADD R2, R2, -R4 ;  /* 0x0000000002027229 */ /* 0x000fc40000000804 */
[C-C-:B-1----:R-:W-:Y:S02]  /*0c50*/  DADD R12, R10.reuse, R10.reuse ;  /* 0x000000000a0c7229 */ /* 0x142fe4000000000a */
[----:B------:R-:W-:Y:S02]  /*0c60*/  DADD R10, R10, -R10 ;  /* 0x000000000a0a7229 */ /* 0x000fe4000000080a */
[C---:B------:R-:W-:Y:S02]  /*0c70*/  DFMA R4, R6.reuse, UR8, RZ ;  /* 0x0000000806047c2b */ /* 0x040fe400080000ff */
[----:B------:R-:W-:Y:S02]  /*0c80*/  DFMA R6, R6, UR10, RZ ;  /* 0x0000000a06067c2b */ /* 0x000fe400080000ff */
[----:B------:R-:W-:Y:S02]  /*0c90*/  DMUL R12, R12, 0.5 ;  /* 0x3fe000000c0c7828 */ /* 0x000fe40000000000 */
[----:B------:R-:W-:-:S02]  /*0ca0*/  DFMA R14, R2, UR14, RZ ;  /* 0x0000000e020e7c2b */ /* 0x000fc400080000ff */
[----:B------:R-:W-:-:S04]  /*0cb0*/  DFMA R2, R2, UR12, RZ ;  /* 0x0000000c02027c2b */ /* 0x000fc800080000ff */
[C---:B------:R-:W-:Y:S02]  /*0cc0*/  DFMA R4, R12.reuse, UR16, R4 ;  /* 0x000000100c047c2b */ /* 0x040fe40008000004 */
[----:B------:R-:W-:Y:S02]  /*0cd0*/  DFMA R12, R12, UR18, R6 ;  /* 0x000000120c0c7c2b */ /* 0x000fe40008000006 */
[C---:B------:R-:W-:Y:S02]  /*0ce0*/  DFMA R6, R10.reuse, UR20, R2 ;  /* 0x000000140a067c2b */ /* 0x040fe40008000002 */
[----:B------:R-:W-:-:S06]  /*0cf0*/  DFMA R14, R10, UR22, R14 ;  /* 0x000000160a0e7c2b */ /* 0x000fcc000800000e */
[----:B------:R-:W-:Y:S02]  /*0d00*/  DADD R2, R4, -R6 ;  /* 0x0000000004027229 */ /* 0x000fe40000000806 */
[----:B------:R-:W-:Y:S02]  /*0d10*/  DADD R10, R12, R14 ;  /* 0x000000000c0a7229 */ /* 0x000fe4000000000e */
[----:B------:R-:W-:-:S11]  /*0d20*/  DADD R6, R4, R6 ;  /* 0x0000000004067229 */ /* 0x000fd60000000006 */
.L_x_2657:
[----:B------:R-:W-:Y:S05]  /*0d30*/  BSYNC.RECONVERGENT B0 ;  /* 0x0000000000007941 */ /* 0x000fea0003800200 */
.L_x_2656:
[----:B------:R-:W-:Y:S06]  /*0d40*/  BAR.SYNC.DEFER_BLOCKING 0x0 ;  /* 0x0000000000007b1d */ /* 0x000fec0000010000 */
[----:B------:R-:W-:Y:S05]  /*0d50*/  @!P0 EXIT ;  /* 0x000000000000894d */ /* 0x000fea0003800000 */
[----:B-1----:R-:W1:Y:S01]  /*0d60*/  LDC.64 R4, c[0x0][0x3a8] ;  /* 0x0000ea00ff047b82 */ /* 0x002e620000000a00 */
[----:B0-----:R-:W-:-:S04]  /*0d70*/  IMAD R9, R0, 0x1b, R9 ;  /* 0x0000001b00097824 */ /* 0x001fc800078e0209 */
[----:B-1----:R-:W-:-:S05]  /*0d80*/  IMAD.WIDE R4, R9, 0x8, R4 ;  /* 0x0000000809047825 */ /* 0x002fca00078e0204 */
[----:B------:R-:W-:Y:S04]  /*0d90*/  STG.E.64 desc[UR4][R4.64], R6 ;  /* 0x0000000604007986 */ /* 0x000fe8000c101b04 */
[----:B------:R-:W-:Y:S04]  /*0da0*/  STG.E.64 desc[UR4][R4.64+0x48], R10 ;  /* 0x0000480a04007986 */ /* 0x000fe8000c101b04 */
[----:B------:R-:W-:Y:S01]  /*0db0*/  STG.E.64 desc[UR4][R4.64+0x90], R2 ;  /* 0x0000900204007986 */ /* 0x000fe2000c101b04 */
[----:B------:R-:W-:Y:S05]  /*0dc0*/  EXIT ;  /* 0x000000000000794d */ /* 0x000fea0003800000 */
.L_x_2658:
        /* <DEDUP_REMOVED lines=11> */
.L_x_3206:


//--------------------- .text._Z32massMatrixMultiplyRegisterKernelILi3ELi3ELi7EEviPKdS1_S1_S1_Pd --------------------------
	.section	.text._Z32massMatrixMultiplyRegisterKernelILi3ELi3ELi7EEviPKdS1_S1_S1_Pd,"ax",@progbits
	.align	128
        .global         _Z32massMatrixMultiplyRegisterKernelILi3ELi3ELi7EEviPKdS1_S1_S1_Pd
        .type           _Z32massMatrixMultiplyRegisterKernelILi3ELi3ELi7EEviPKdS1_S1_S1_Pd,@function
        .size           _Z32massMatrixMultiplyRegisterKernelILi3ELi3ELi7EEviPKdS1_S1_S1_Pd,(.L_x_3207 - _Z32massMatrixMultiplyRegisterKernelILi3ELi3ELi7EEviPKdS1_S1_S1_Pd)
        .other          _Z32massMatrixMultiplyRegisterKernelILi3ELi3ELi7EEviPKdS1_S1_S1_Pd,@"STO_CUDA_ENTRY STV_DEFAULT"
_Z32massMatrixMultiplyRegisterKernelILi3ELi3ELi7EEviPKdS1_S1_S1_Pd:
.text._Z32massMatrixMultiplyRegisterKernelILi3ELi3ELi7EEviPKdS1_S1_S1_Pd:
        /* <DEDUP_REMOVED lines=89> */
.L_x_2660:
[----:B------:R-:W-:Y:S05]  /*0590*/  BSYNC.RECONVERGENT B0 ;  /* 0x0000000000007941 */ /* 0x000fea0003800200 */
.L_x_2659:
        /* <DEDUP_REMOVED lines=32> */
.L_x_2662:
[----:B------:R-:W-:Y:S05]  /*07a0*/  BSYNC.RECONVERGENT B0 ;  /* 0x0000000000007941 */ /* 0x000fea0003800200 */
.L_x_2661:
        /* <DEDUP_REMOVED lines=79> */
.L_x_2664:
[----:B------:R-:W-:Y:S05]  /*0ca0*/  BSYNC.RECONVERGENT B0 ;  /* 0x0000000000007941 */ /* 0x000fea0003800200 */
.L_x_2663:
        /* <DEDUP_REMOVED lines=27> */
.L_x_2666:
[----:B------:R-:W-:Y:S05]  /*0e60*/  BSYNC.RECONVERGENT B0 ;  /* 0x0000000000007941 */ /* 0x000fea0003800200 */
.L_x_2665:
        /* <DEDUP_REMOVED lines=9> */
.L_x_2667:
        /* <DEDUP_REMOVED lines=16> */
.L_x_3207:


//--------------------- .text._Z42massMatrixMultiplyMonolithicConstantKernelILi2ELi6ELi3EEviPKdS1_S1_S1_Pd --------------------------
	.section	.text._Z42massMatrixMultiplyMonolithicConstantKernelILi2ELi6ELi3EEviPKdS1_S1_S1_Pd,"ax",@progbits
	.align	128
        .global         _Z42massMatrixMultiplyMonolithicConstantKernelILi2ELi6ELi3EEviPKdS1_S1_S1_Pd
        .type           _Z42massMatrixMultiplyMonolithicConstantKernelILi2ELi6ELi3EEviPKdS1_S1_S1_Pd,@function
        .size           _Z42massMatrixMultiplyMonolithicConstantKernelILi2ELi6ELi3EEviPKdS1_S1_S1_Pd,(.L_x_3208 - _Z42massMatrixMultiplyMonolithicConstantKernelILi2ELi6ELi3EEviPKdS1_S1_S1_Pd)
        .other          _Z42massMatrixMultiplyMonolithicConstantKernelILi2ELi6ELi3EEviPKdS1_S1_S1_Pd,@"STO_CUDA_ENTRY STV_DEFAULT"
_Z42massMatrixMultiplyMonolithicConstantKernelILi2ELi6ELi3EEviPKdS1_S1_S1_Pd:
.text._Z42massMatrixMultiplyMonolithicConstantKernelILi2ELi6ELi3EEviPKdS1_S1_S1_Pd:
        /* <DEDUP_REMOVED lines=14> */
[----:B0-----:R-:W-:-:S04]  /*00e0*/  IMAD R0, R5, 0x3, R2 ;  /* 0x0000000305007824 */ /* 0x001fc800078e0202 */
[C---:B----4-:R-:W-:Y:S01]  /*00f0*/  IMAD R5, R0.reuse, 0x24, R3 ;  /* 0x0000002400057824 */ /* 0x050fe200078e0203 */
[----:B------:R-:W-:Y:S01]  /*0100*/  BAR.SYNC.DEFER_BLOCKING 0x0 ;  /* 0x0000000000007b1d */ /* 0x000fe20000010000 */
[----:B-1----:R-:W-:Y:S02]  /*0110*/  ISETP.GE.AND P0, PT, R0, UR6, PT ;  /* 0x0000000600007c0c */ /* 0x002fe4000bf06270 */
[----:B------:R-:W-:-:S04]  /*0120*/  IMAD R5, R5, 0x6, RZ ;  /* 0x0000000605057824 */ /* 0x000fc800078e02ff */
[----:B--2---:R-:W-:-:S07]  /*0130*/  IMAD.WIDE R8, R5, 0x8, R8 ;  /* 0x0000000805087825 */ /* 0x004fce00078e0208 */
[----:B------:R-:W0:Y:S01]  /*0140*/  @!P0 LDC.64 R4, c[0x0][0x3a0] ;  /* 0x0000e800ff048b82 */ /* 0x000e220000000a00 */
[C---:B------:R-:W-:Y:S01]  /*0150*/  LOP3.LUT R30, R3.reuse, 0x1, RZ, 0xc0, !PT ;  /* 0x00000001031e7812 */ /* 0x040fe200078ec0ff */
[----:B---3--:R-:W5:Y:S01]  /*0160*/  @!P0 LDG.E.64.CONSTANT R10, desc[UR4][R8.64] ;  /* 0x00000004080a8981 */ /* 0x008f62000c1e9b00 */
[----:B------:R-:W-:Y:S02]  /*0170*/  LOP3.LUT R12, R3, 0xffff, RZ, 0xc0, !PT ;  /* 0x0000ffff030c7812 */ /* 0x000fe400078ec0ff */
[----:B------:R-:W-:Y:S01]  /*0180*/  @!P0 LOP3.LUT R13, R30, 0x3fe, R3, 0xf8, !PT ;  /* 0x000003fe1e0d8812 */ /* 0x000fe200078ef803 */
[----:B------:R-:W5:Y:S02]  /*0190*/  @!P0 LDG.E.64.CONSTANT R20, desc[UR4][R8.64+0x8] ;  /* 0x0000080408148981 */ /* 0x000f64000c1e9b00 */
[----:B------:R-:W-:Y:S02]  /*01a0*/  IMAD R12, R12, 0x2aab, RZ ;  /* 0x00002aab0c0c7824 */ /* 0x000fe400078e02ff */
[----:B------:R-:W-:Y:S01]  /*01b0*/  @!P0 IMAD R13, R0, 0x8, R13 ;  /* 0x00000008000d8824 */ /* 0x000fe200078e020d */
[----:B------:R-:W5:Y:S04]  /*01c0*/  @!P0 LDG.E.64.CONSTANT R24, desc[UR4][R8.64+0x10] ;  /* 0x0000100408188981 */ /* 0x000f68000c1e9b00 */
[----:B------:R-:W5:Y:S04]  /*01d0*/  @!P0 LDG.E.64.CONSTANT R26, desc[UR4][R8.64+0x18] ;  /* 0x00001804081a8981 */ /* 0x000f68000c1e9b00 */
[----:B------:R-:W5:Y:S04]  /*01e0*/  @!P0 LDG.E.64.CONSTANT R34, desc[UR4][R8.64+0x20] ;  /* 0x0000200408228981 */ /* 0x000f68000c1e9b00 */
[----:B------:R1:W5:Y:S01]  /*01f0*/  @!P0 LDG.E.64.CONSTANT R22, desc[UR4][R8.64+0x28] ;  /* 0x0000280408168981 */ /* 0x000362000c1e9b00 */
[----:B0-----:R-:W-:Y:S01]  /*0200*/  @!P0 IMAD.WIDE R4, R13, 0x8, R4 ;  /* 0x000000080d048825 */ /* 0x001fe200078e0204 */
[----:B------:R-:W-:-:S04]  /*0210*/  SHF.R.U32.HI R13, RZ, 0x10, R12 ;  /* 0x00000010ff0d7819 */ /* 0x000fc8000001160c */
[----:B------:R-:W-:Y:S01]  /*0220*/  PRMT R12, R13, 0x9910, RZ ;  /* 0x000099100d0c7816 */ /* 0x000fe200000000ff */
[----:B------:R-:W5:Y:S01]  /*0230*/  @!P0 LDG.E.64.CONSTANT R16, desc[UR4][R4.64] ;  /* 0x0000000404108981 */ /* 0x000f62000c1e9b00 */
[----:B-1----:R-:W-:-:S03]  /*0240*/  MOV R8, 0x400 ;  /* 0x0000040000087802 */ /* 0x002fc60000000f00 */
[----:B------:R-:W-:Y:S01]  /*0250*/  IMAD R12, R12, 0x6, RZ ;  /* 0x000000060c0c7824 */ /* 0x000fe200078e02ff */
[----:B------:R-:W-:Y:S01]  /*0260*/  ISETP.GT.U32.AND P1, PT, R3, 0x3, PT ;  /* 0x000000030300780c */ /* 0x000fe20003f24070 */
[----:B------:R0:W5:Y:S01]  /*0270*/  @!P0 LDG.E.64.CONSTANT R6, desc[UR4][R4.64+0x20] ;  /* 0x0000200404068981 */ /* 0x000162000c1e9b00 */
[----:B------:R-:W-:Y:S01]  /*0280*/  LEA R9, R15, R8, 0x18 ;  /* 0x000000080f097211 */ /* 0x000fe200078ec0ff */
[----:B------:R-:W-:Y:S01]  /*0290*/  IMAD.MOV R12, RZ, RZ, -R12 ;  /* 0x000000ffff0c7224 */ /* 0x000fe200078e0a0c */
[----:B------:R-:W-:Y:S01]  /*02a0*/  BSSY.RECONVERGENT B0, `(.L_x_2668) ;  /* 0x0000026000007945 */ /* 0x000fe20003800200 */
[----:B------:R-:W-:Y:S02]  /*02b0*/  ISETP.GT.U32.AND P2, PT, R3, 0xb, PT ;  /* 0x0000000b0300780c */ /* 0x000fe40003f44070 */
[----:B------:R-:W-:Y:S01]  /*02c0*/  IMAD R2, R2, 0x6c0, R9 ;  /* 0x000006c002027824 */ /* 0x000fe200078e0209 */
[----:B0-----:R-:W-:-:S03]  /*02d0*/  SHF.R.U32.HI R5, RZ, 0x1, R3 ;  /* 0x00000001ff057819 */ /* 0x001fc60000011603 */
[--C-:B------:R-:W-:Y:S01]  /*02e0*/  IMAD R13, R13, 0x120, R2.reuse ;  /* 0x000001200d0d7824 */ /* 0x100fe200078e0202 */
[----:B------:R-:W-:Y:S01]  /*02f0*/  PRMT R4, R12, 0x7710, RZ ;  /* 0x000077100c047816 */ /* 0x000fe200000000ff */
[----:B------:R-:W-:-:S03]  /*0300*/  IMAD R2, R5, 0x30, R2 ;  /* 0x0000003005027824 */ /* 0x000fc600078e0202 */
[----:B------:R-:W-:Y:S01]  /*0310*/  IADD3 R4, PT, PT, R4, R3, RZ ;  /* 0x0000000304047210 */ /* 0x000fe20007ffe0ff */
[----:B------:R-:W-:-:S03]  /*0320*/  IMAD R5, R5, 0xf0, R2 ;  /* 0x000000f005057824 */ /* 0x000fc600078e0202 */
[----:B------:R-:W-:Y:S01]  /*0330*/  LOP3.LUT R4, R4, 0xffff, RZ, 0xc0, !PT ;  /* 0x0000ffff04047812 */ /* 0x000fe200078ec0ff */
[----:B------:R-:W-:-:S04]  /*0340*/  IMAD R5, R30, 0x8, R5 ;  /* 0x000000081e057824 */ /* 0x000fc800078e0205 */
[----:B------:R-:W-:Y:S01]  /*0350*/  IMAD R4, R4, 0x30, R13 ;  /* 0x0000003004047824 */ /* 0x000fe200078e020d */
[----:B------:R-:W-:Y:S06]  /*0360*/  @P1 BRA `(.L_x_2669) ;  /* 0x0000000000641947 */ /* 0x000fec0003800000 */
[----:B------:R-:W0:Y:S01]  /*0370*/  LDCU.128 UR8, c[0x3][URZ] ;  /* 0x00c00000ff0877ac */ /* 0x000e220008000c00 */
[----:B------:R-:W-:Y:S01]  /*0380*/  IMAD R31, R30, 0x8, R2 ;  /* 0x000000081e1f7824 */ /* 0x000fe200078e0202 */
        /* <DEDUP_REMOVED lines=10> */
[----:B------:R-:W-:Y:S02]  /*0430*/  DFMA R18, R6, UR14, R18 ;  /* 0x0000000e06127c2b */ /* 0x000fe40008000012 */
[----:B----4-:R-:W-:Y:S01]  /*0440*/  DFMA R14, R16, UR24, RZ ;  /* 0x00000018100e7c2b */ /* 0x010fe200080000ff */
[----:B------:R1:W-:Y:S01]  /*0450*/  STS.64 [R31], R12 ;  /* 0x0000000c1f007388 */ /* 0x0003e20000000a00 */
[----:B------:R-:W-:Y:S02]  /*0460*/  DFMA R28, R6, UR18, R28 ;  /* 0x00000012061c7c2b */ /* 0x000fe4000800001c */
[----:B0-----:R-:W-:Y:S01]  /*0470*/  DFMA R16, R16, UR28, RZ ;  /* 0x0000001c10107c2b */ /* 0x001fe200080000ff */
        /* <DEDUP_REMOVED lines=8> */
.L_x_2669:
[----:B------:R-:W-:Y:S05]  /*0500*/  BSYNC.RECONVERGENT B0 ;  /* 0x0000000000007941 */ /* 0x000fea0003800200 */
.L_x_2668:
[----:B------:R-:W-:Y:S06]  /*0510*/  BAR.SYNC.DEFER_BLOCKING 0x0 ;  /* 0x0000000000007b1d */ /* 0x000fec0000010000 */
[----:B------:R-:W-:Y:S04]  /*0520*/  BSSY.RECONVERGENT B0, `(.L_x_2670) ;  /* 0x000001c000007945 */ /* 0x000fe80003800200 */
[----:B------:R-:W-:Y:S05]  /*0530*/  @P2 BRA `(.L_x_2671) ;  /* 0x0000000000682947 */ /* 0x000fea0003800000 */
[----:B-1----:R-:W0:Y:S01]  /*0540*/  LDS.64 R8, [R5] ;  /* 0x0000000005087984 */ /* 0x002e220000000a00 */
[----:B------:R-:W0:Y:S03]  /*0550*/  LDCU.128 UR8, c[0x3][URZ] ;  /* 0x00c00000ff0877ac */ /* 0x000e260008000c00 */
[----:B-----5:R-:W1:Y:S01]  /*0560*/  LDS.64 R16, [R5+0x30] ;  /* 0x0000300005107984 */ /* 0x020e620000000a00 */
[----:B------:R-:W2:Y:S01]  /*0570*/  LDCU.128 UR12, c[0x3][0x10] ;  /* 0x00c00200ff0c77ac */ /* 0x000ea20008000c00 */
[----:B------:R-:W3:Y:S01]  /*0580*/  LDCU.128 UR16, c[0x3][0x20] ;  /* 0x00c00400ff1077ac */ /* 0x000ee20008000c00 */
[----:B------:R-:W4:Y:S01]  /*0590*/  LDCU.128 UR20, c[0x3][0x30] ;  /* 0x00c00600ff1477ac */ /* 0x000f220008000c00 */
[----:B------:R-:W4:Y:S01]  /*05a0*/  LDCU.128 UR24, c[0x3][0x40] ;  /* 0x00c00800ff1877ac */ /* 0x000f220008000c00 */
[----:B------:R-:W4:Y:S01]  /*05b0*/  LDCU.128 UR28, c[0x3][0x50] ;  /* 0x00c00a00ff1c77ac */ /* 0x000f220008000c00 */
[----:B0-----:R-:W-:-:S02]  /*05c0*/  DFMA R6, R8, UR8, RZ ;  /* 0x0000000808067c2b */ /* 0x001fc400080000ff */
[C---:B--2---:R-:W-:Y:S02]  /*05d0*/  DFMA R14, R8.reuse, UR12, RZ ;  /* 0x0000000c080e7c2b */ /* 0x044fe400080000ff */
[C---:B---3--:R-:W-:Y:S02]  /*05e0*/  DFMA R28, R8.reuse, UR16, RZ ;  /* 0x00000010081c7c2b */ /* 0x048fe400080000ff */
[C---:B----4-:R-:W-:Y:S02]  /*05f0*/  DFMA R18, R8.reuse, UR20, RZ ;  /* 0x0000001408127c2b */ /* 0x050fe400080000ff */
[C---:B------:R-:W-:Y:S02]  /*0600*/  DFMA R12, R8.reuse, UR24, RZ ;  /* 0x00000018080c7c2b */ /* 0x040fe400080000ff */
[----:B------:R-:W-:Y:S02]  /*0610*/  DFMA R8, R8, UR28, RZ ;  /* 0x0000001c08087c2b */ /* 0x000fe400080000ff */
[----:B-1----:R-:W-:-:S02]  /*0620*/  DFMA R6, R16, UR10, R6 ;  /* 0x0000000a10067c2b */ /* 0x002fc40008000006 */
        /* <DEDUP_REMOVED lines=11> */
.L_x_2671:
[----:B------:R-:W-:Y:S05]  /*06e0*/  BSYNC.RECONVERGENT B0 ;  /* 0x0000000000007941 */ /* 0x000fea0003800200 */
.L_x_2670:
[----:B------:R-:W-:Y:S01]  /*06f0*/  BAR.SYNC.DEFER_BLOCKING 0x0 ;  /* 0x0000000000007b1d */ /* 0x000fe20000010000 */
[----:B------:R-:W-:-:S05]  /*0700*/  ISETP.GT.U32.OR P0, PT, R3, 0x3, P0 ;  /* 0x000000030300780c */ /* 0x000fca0000704470 */
[----:B------:R-:W2:Y:S01]  /*0710*/  LDCU.128 UR8, c[0x3][URZ] ;  /* 0x00c00000ff0877ac */ /* 0x000ea20008000c00 */
[----:B------:R-:W-:Y:S01]  /*0720*/  BSSY.RECONVERGENT B0, `(.L_x_2672) ;  /* 0x000005a000007945 */ /* 0x000fe20003800200 */
[----:B------:R-:W3:Y:S01]  /*0730*/  LDCU.128 UR12, c[0x3][0x10] ;  /* 0x00c00200ff0c77ac */ /* 0x000ee20008000c00 */
[----:B------:R-:W4:Y:S01]  /*0740*/  LDCU.128 UR16, c[0x3][0x20] ;  /* 0x00c00400ff1077ac */ /* 0x000f220008000c00 */
[----:B------:R-:W2:Y:S01]  /*0750*/  LDCU.128 UR20, c[0x3][0x30] ;  /* 0x00c00600ff1477ac */ /* 0x000ea20008000c00 */
[----:B------:R-:W2:Y:S01]  /*0760*/  LDCU.128 UR24, c[0x3][0x40] ;  /* 0x00c00800ff1877ac */ /* 0x000ea20008000c00 */
[----:B01----:R-:W0:Y:S01]  /*0770*/  LDS.128 R12, [R4] ;  /* 0x00000000040c7984 */ /* 0x003e220000000c00 */
[----:B------:R-:W1:Y:S01]  /*0780*/  LDCU.128 UR28, c[0x3][0x50] ;  /* 0x00c00a00ff1c77ac */ /* 0x000e620008000c00 */
[----:B---3--:R-:W-:Y:S01]  /*0790*/  MOV R8, UR14 ;  /* 0x0000000e00087c02 */ /* 0x008fe20008000f00 */
[----:B------:R-:W-:Y:S02]  /*07a0*/  IMAD.U32 R9, RZ, RZ, UR15 ;  /* 0x0000000fff097e24 */ /* 0x000fe4000f8e00ff */
[----:B----45:R-:W-:Y:S01]  /*07b0*/  IMAD.U32 R16, RZ, RZ, UR18 ;  /* 0x00000012ff107e24 */ /* 0x030fe2000f8e00ff */
[----:B------:R-:W-:Y:S01]  /*07c0*/  MOV R17, UR19 ;  /* 0x0000001300117c02 */ /* 0x000fe20008000f00 */
[----:B--2---:R-:W-:-:S02]  /*07d0*/  IMAD.U32 R18, RZ, RZ, UR22 ;  /* 0x00000016ff127e24 */ /* 0x004fc4000f8e00ff */
[----:B------:R-:W-:Y:S01]  /*07e0*/  IMAD.U32 R19, RZ, RZ, UR23 ;  /* 0x00000017ff137e24 */ /* 0x000fe2000f8e00ff */
[C---:B0-----:R-:W-:Y:S02]  /*07f0*/  DFMA R6, R12.reuse, UR8, RZ ;  /* 0x000000080c067c2b */ /* 0x041fe400080000ff */
[C---:B------:R-:W-:Y:S02]  /*0800*/  DFMA R30, R12.reuse, UR12, RZ ;  /* 0x0000000c0c1e7c2b */ /* 0x040fe400080000ff */
[----:B------:R-:W-:-:S04]  /*0810*/  DFMA R28, R12, UR16, RZ ;  /* 0x000000100c1c7c2b */ /* 0x000fc800080000ff */
[----:B------:R-:W-:Y:S02]  /*0820*/  DFMA R6, R14, UR10, R6 ;  /* 0x0000000a0e067c2b */ /* 0x000fe40008000006 */
[-C--:B------:R-:W-:Y:S02]  /*0830*/  DFMA R30, R8, R14.reuse, R30 ;  /* 0x0000000e081e722b */ /* 0x080fe4000000001e */
[----:B------:R-:W-:-:S04]  /*0840*/  DFMA R28, R16, R14, R28 ;  /* 0x0000000e101c722b */ /* 0x000fc8000000001c */
[----:B------:R-:W-:Y:S02]  /*0850*/  DMUL R10, R6, R10 ;  /* 0x0000000a060a7228 */ /* 0x000fe40000000000 */
[----:B------:R-:W-:Y:S02]  /*0860*/  DFMA R6, R12, UR20, RZ ;  /* 0x000000140c067c2b */ /* 0x000fe400080000ff */
[----:B------:R-:W-:Y:S02]  /*0870*/  DMUL R20, R30, R20 ;  /* 0x000000141e147228 */ /* 0x000fe40000000000 */
[----:B------:R-:W-:Y:S02]  /*0880*/  DMUL R24, R28, R24 ;  /* 0x000000181c187228 */ /* 0x000fe40000000000 */
[----:B------:R-:W-:Y:S02]  /*0890*/  DFMA R30, R10, UR8, RZ ;  /* 0x000000080a1e7c2b */ /* 0x000fe400080000ff */
[----:B------:R-:W-:-:S02]  /*08a0*/  DFMA R6, R18, R14, R6 ;  /* 0x0000000e1206722b */ /* 0x000fc40000000006 */
[----:B------:R-:W-:Y:S02]  /*08b0*/  DFMA R32, R10, UR10, RZ ;  /* 0x0000000a0a207c2b */ /* 0x000fe400080000ff */
[----:B------:R-:W-:Y:S02]  /*08c0*/  DFMA R28, R12, UR24, RZ ;  /* 0x000000180c1c7c2b */ /* 0x000fe400080000ff */
[----:B------:R-:W-:Y:S02]  /*08d0*/  DFMA R30, R20, UR12, R30 ;  /* 0x0000000c141e7c2b */ /* 0x000fe4000800001e */
[----:B------:R-:W-:Y:S02]  /*08e0*/  DMUL R26, R6, R26 ;  /* 0x0000001a061a7228 */ /* 0x000fe40000000000 */
[----:B------:R-:W-:Y:S01]  /*08f0*/  DFMA R32, R20, R8, R32 ;  /* 0x000000081420722b */ /* 0x000fe20000000020 */
[----:B------:R-:W-:Y:S01]  /*0900*/  MOV R6, UR26 ;  /* 0x0000001a00067c02 */ /* 0x000fe20008000f00 */
[----:B------:R-:W-:Y:S01]  /*0910*/  IMAD.U32 R7, RZ, RZ, UR27 ;  /* 0x0000001bff077e24 */ /* 0x000fe2000f8e00ff */
[----:B-1----:R-:W-:-:S02]  /*0920*/  DFMA R12, R12, UR28, RZ ;  /* 0x0000001c0c0c7c2b */ /* 0x002fc400080000ff */
[----:B------:R-:W-:-:S03]  /*0930*/  DFMA R30, R24, UR16, R30 ;  /* 0x00000010181e7c2b */ /* 0x000fc6000800001e */
[----:B------:R-:W-:Y:S02]  /*0940*/  DFMA R28, R6, R14, R28 ;  /* 0x0000000e061c722b */ /* 0x000fe4000000001c */
[----:B------:R-:W-:Y:S01]  /*0950*/  DFMA R32, R24, R16, R32 ;  /* 0x000000101820722b */ /* 0x000fe20000000020 */
[----:B------:R-:W-:Y:S01]  /*0960*/  IMAD.U32 R24, RZ, RZ, UR30 ;  /* 0x0000001eff187e24 */ /* 0x000fe2000f8e00ff */
[----:B------:R-:W-:Y:S01]  /*0970*/  MOV R25, UR31 ;  /* 0x0000001f00197c02 */ /* 0x000fe20008000f00 */
[----:B------:R-:W-:-:S03]  /*0980*/  DFMA R30, R26, UR20, R30 ;  /* 0x000000141a1e7c2b */ /* 0x000fc6000800001e */
[----:B------:R-:W-:Y:S02]  /*0990*/  DMUL R28, R28, R34 ;  /* 0x000000221c1c7228 */ /* 0x000fe40000000000 */
[----:B------:R-:W-:Y:S02]  /*09a0*/  DFMA R32, R26, R18, R32 ;  /* 0x000000121a20722b */ /* 0x000fe40000000020 */
[----:B------:R-:W-:-:S04]  /*09b0*/  DFMA R14, R24, R14, R12 ;  /* 0x0000000e180e722b */ /* 0x000fc8000000000c */
[C---:B------:R-:W-:Y:S02]  /*09c0*/  DFMA R12, R28.reuse, UR24, R30 ;  /* 0x000000181c0c7c2b */ /* 0x040fe4000800001e */
[----:B------:R-:W-:Y:S02]  /*09d0*/  DFMA R32, R28, R6, R32 ;  /* 0x000000061c20722b */ /* 0x000fe40000000020 */
[----:B------:R-:W-:-:S08]  /*09e0*/  DMUL R14, R14, R22 ;  /* 0x000000160e0e7228 */ /* 0x000fd00000000000 */
[C---:B------:R-:W-:Y:S02]  /*09f0*/  DFMA R12, R14.reuse, UR28, R12 ;  /* 0x0000001c0e0c7c2b */ /* 0x040fe4000800000c */
[----:B------:R-:W-:-:S07]  /*0a00*/  DFMA R14, R14, R24, R32 ;  /* 0x000000180e0e722b */ /* 0x000fce0000000020 */
[----:B------:R0:W-:Y:S01]  /*0a10*/  STS.128 [R4], R12 ;  /* 0x0000000c04007388 */ /* 0x0001e20000000c00 */
[----:B------:R-:W-:Y:S06]  /*0a20*/  BAR.SYNC.DEFER_BLOCKING 0x0 ;  /* 0x0000000000007b1d */ /* 0x000fec0000010000 */
[----:B------:R-:W-:Y:S05]  /*0a30*/  @P2 BRA `(.L_x_2673) ;  /* 0x0000000000a02947 */ /* 0x000fea0003800000 */
[----:B0-----:R-:W-:Y:S01]  /*0a40*/  IMAD.SHL.U32 R4, R3, 0x8, RZ ;  /* 0x0000000803047824 */ /* 0x001fe200078e00ff */
[----:B------:R-:W-:Y:S01]  /*0a50*/  SHF.R.U32.HI R5, RZ, 0x1, R3 ;  /* 0x00000001ff057819 */ /* 0x000fe20000011603 */
[----:B------:R-:W0:Y:S03]  /*0a60*/  LDCU.64 UR6, c[0x3][0x18] ;  /* 0x00c00300ff0677ac */ /* 0x000e260008000a00 */
[----:B------:R-:W-:Y:S01]  /*0a70*/  LOP3.LUT R4, R4, 0x8, RZ, 0xc0, !PT ;  /* 0x0000000804047812 */ /* 0x000fe200078ec0ff */
[----:B------:R-:W-:Y:S01]  /*0a80*/  IMAD R5, R5, 0xf0, R2 ;  /* 0x000000f005057824 */ /* 0x000fe200078e0202 */
[----:B------:R-:W1:Y:S03]  /*0a90*/  LDCU.64 UR14, c[0x3][0x28] ;  /* 0x00c00500ff0e77ac */ /* 0x000e660008000a00 */
[----:B------:R-:W-:Y:S01]  /*0aa0*/  IMAD.IADD R14, R5, 0x1, R4 ;  /* 0x00000001050e7824 */ /* 0x000fe200078e0204 */
[----:B------:R-:W2:Y:S04]  /*0ab0*/  LDCU.64 UR18, c[0x3][0x38] ;  /* 0x00c00700ff1277ac */ /* 0x000ea80008000a00 */
[----:B------:R-:W3:Y:S04]  /*0ac0*/  LDS.64 R8, [R14] ;  /* 0x000000000e087984 */ /* 0x000ee80000000a00 */
[----:B------:R-:W4:Y:S04]  /*0ad0*/  LDS.64 R16, [R14+0x30] ;  /* 0x000030000e107984 */ /* 0x000f280000000a00 */
[----:B------:R-:W5:Y:S04]  /*0ae0*/  LDS.64 R18, [R14+0x60] ;  /* 0x000060000e127984 */ /* 0x000f680000000a00 */
[----:B------:R-:W2:Y:S04]  /*0af0*/  LDS.64 R6, [R14+0x90] ;  /* 0x000090000e067984 */ /* 0x000ea80000000a00 */
[----:B------:R-:W2:Y:S04]  /*0b00*/  LDS.64 R12, [R14+0xc0] ;  /* 0x0000c0000e0c7984 */ /* 0x000ea80000000a00 */
[----:B------:R-:W2:Y:S01]  /*0b10*/  LDS.64 R4, [R14+0xf0] ;  /* 0x0000f0000e047984 */ /* 0x000ea20000000a00 */
[----:B---3--:R-:W-:-:S02]  /*0b20*/  DFMA R22, R8, UR8, RZ ;  /* 0x0000000808167c2b */ /* 0x008fc400080000ff */
[----:B------:R-:W-:Y:S01]  /*0b30*/  DFMA R24, R8, UR10, RZ ;  /* 0x0000000a08187c2b */ /* 0x000fe200080000ff */
[----:B0-----:R-:W-:Y:S01]  /*0b40*/  MOV R8, UR6 ;  /* 0x0000000600087c02 */ /* 0x001fe20008000f00 */
[----:B------:R-:W-:Y:S01]  /*0b50*/  IMAD.U32 R9, RZ, RZ, UR7 ;  /* 0x00000007ff097e24 */ /* 0x000fe2000f8e00ff */
[----:B------:R-:W0:Y:S03]  /*0b60*/  LDCU.64 UR6, c[0x3][0x48] ;  /* 0x00c00900ff0677ac */ /* 0x000e260008000a00 */
[C---:B----4-:R-:W-:Y:S02]  /*0b70*/  DFMA R22, R16.reuse, UR12, R22 ;  /* 0x0000000c10167c2b */ /* 0x050fe40008000016 */
[----:B------:R-:W-:Y:S01]  /*0b80*/  DFMA R24, R16, R8, R24 ;  /* 0x000000081018722b */ /* 0x000fe20000000018 */
[----:B-1----:R-:W-:Y:S01]  /*0b90*/  IMAD.U32 R16, RZ, RZ, UR14 ;  /* 0x0000000eff107e24 */ /* 0x002fe2000f8e00ff */
[----:B------:R-:W-:Y:S01]  /*0ba0*/  MOV R17, UR15 ;  /* 0x0000000f00117c02 */ /* 0x000fe20008000f00 */
[----:B------:R-:W1:Y:S03]  /*0bb0*/  LDCU.64 UR14, c[0x3][0x58] ;  /* 0x00c00b00ff0e77ac */ /* 0x000e660008000a00 */
[----:B-----5:R-:W-:-:S02]  /*0bc0*/  DFMA R22, R18, UR16, R22 ;  /* 0x0000001012167c2b */ /* 0x020fc40008000016 */
[----:B------:R-:W-:Y:S01]  /*0bd0*/  DFMA R24, R18, R16, R24 ;  /* 0x000000101218722b */ /* 0x000fe20000000018 */
[----:B--2---:R-:W-:Y:S02]  /*0be0*/  IMAD.U32 R18, RZ, RZ, UR18 ;  /* 0x00000012ff127e24 */ /* 0x004fe4000f8e00ff */
[----:B------:R-:W-:-:S03]  /*0bf0*/  IMAD.U32 R19, RZ, RZ, UR19 ;  /* 0x00000013ff137e24 */ /* 0x000fc6000f8e00ff */
[----:B------:R-:W-:-:S03]  /*0c00*/  DFMA R22, R6, UR20, R22 ;  /* 0x0000001406167c2b */ /* 0x000fc60008000016 */
[----:B------:R-:W-:Y:S01]  /*0c10*/  DFMA R24, R6, R18, R24 ;  /* 0x000000120618722b */ /* 0x000fe20000000018 */
[----:B0-----:R-:W-:Y:S01]  /*0c20*/  MOV R6, UR6 ;  /* 0x0000000600067c02 */ /* 0x001fe20008000f00 */
[----:B------:R-:W-:-:S03]  /*0c30*/  IMAD.U32 R7, RZ, RZ, UR7 ;  /* 0x00000007ff077e24 */ /* 0x000fc6000f8e00ff */
[----:B------:R-:W-:-:S03]  /*0c40*/  DFMA R22, R12, UR24, R22 ;  /* 0x000000180c167c2b */ /* 0x000fc60008000016 */
[----:B------:R-:W-:Y:S01]  /*0c50*/  DFMA R12, R12, R6, R24 ;  /* 0x000000060c0c722b */ /* 0x000fe20000000018 */
[----:B-1----:R-:W-:Y:S01]  /*0c60*/  MOV R24, UR14 ;  /* 0x0000000e00187c02 */ /* 0x002fe20008000f00 */
[----:B------:R-:W-:-:S03]  /*0c70*/  IMAD.U32 R25, RZ, RZ, UR15 ;  /* 0x0000000fff197e24 */ /* 0x000fc6000f8e00ff */
[----:B------:R-:W-:-:S03]  /*0c80*/  DFMA R22, R4, UR28, R22 ;  /* 0x0000001c04167c2b */ /* 0x000fc60008000016 */
[----:B------:R-:W-:-:S04]  /*0c90*/  DFMA R12, R4, R24, R12 ;  /* 0x00000018040c722b */ /* 0x000fc8000000000c */
[----:B------:R1:W-:Y:S04]  /*0ca0*/  STS.64 [R14], R22 ;  /* 0x000000160e007388 */ /* 0x0003e80000000a00 */
[----:B------:R1:W-:Y:S03]  /*0cb0*/  STS.64 [R14+0x30], R12 ;  /* 0x0000300c0e007388 */ /* 0x0003e60000000a00 */
.L_x_2673:
[----:B------:R-:W-:Y:S05]  /*0cc0*/  BSYNC.RECONVERGENT B0 ;  /* 0x0000000000007941 */ /* 0x000fea0003800200 */
.L_x_2672:
[----:B------:R-:W-:Y:S06]  /*0cd0*/  BAR.SYNC.DEFER_BLOCKING 0x0 ;  /* 0x0000000000007b1d */ /* 0x000fec0000010000 */
[----:B------:R-:W-:Y:S04]  /*0ce0*/  BSSY.RECONVERGENT B0, `(.L_x_2674) ;  /* 0x0000017000007945 */ /* 0x000fe80003800200 */
[----:B------:R-:W-:Y:S05]  /*0cf0*/  @P1 BRA `(.L_x_2675) ;  /* 0x0000000000541947 */ /* 0x000fea0003800000 */
[----:B0-----:R-:W-:-:S04]  /*0d00*/  SHF.L.U32 R4, R3, 0x3, RZ ;  /* 0x0000000303047819 */ /* 0x001fc800000006ff */
[----:B------:R-:W-:-:S05]  /*0d10*/  LOP3.LUT R5, R4, 0x8, RZ, 0xc0, !PT ;  /* 0x0000000804057812 */ /* 0x000fca00078ec0ff */
[----:B------:R-:W-:-:S05]  /*0d20*/  IMAD.IADD R2, R2, 0x1, R5 ;  /* 0x0000000102027824 */ /* 0x000fca00078e0205 */
[----:B------:R-:W0:Y:S04]  /*0d30*/  LDS.64 R20, [R2] ;  /* 0x0000000002147984 */ /* 0x000e280000000a00 */
[----:B-1----:R-:W1:Y:S04]  /*0d40*/  LDS.64 R22, [R2+0x120] ;  /* 0x0001200002167984 */ /* 0x002e680000000a00 */
[----:B------:R-:W2:Y:S04]  /*0d50*/  LDS.64 R14, [R2+0x240] ;  /* 0x00024000020e7984 */ /* 0x000ea80000000a00 */
[----:B------:R-:W3:Y:S04]  /*0d60*/  LDS.64 R12, [R2+0x360] ;  /* 0x00036000020c7984 */ /* 0x000ee80000000a00 */
[----:B------:R-:W4:Y:S04]  /*0d70*/  LDS.64 R4, [R2+0x480] ;  /* 0x0004800002047984 */ /* 0x000f280000000a00 */
[----:B------:R-:W5:Y:S01]  /*0d80*/  LDS.64 R10, [R2+0x5a0] ;  /* 0x0005a000020a7984 */ /* 0x000f620000000a00 */
[----:B0-----:R-:W-:-:S02]  /*0d90*/  DFMA R26, R20, UR10, RZ ;  /* 0x0000000a141a7c2b */ /* 0x001fc400080000ff */
[----:B------:R-:W-:-:S06]  /*0da0*/  DFMA R20, R20, UR8, RZ ;  /* 0x0000000814147c2b */ /* 0x000fcc00080000ff */
[C---:B-1----:R-:W-:Y:S02]  /*0db0*/  DFMA R26, R22.reuse, R8, R26 ;  /* 0x00000008161a722b */ /* 0x042fe4000000001a */
[----:B------:R-:W-:-:S06]  /*0dc0*/  DFMA R20, R22, UR12, R20 ;  /* 0x0000000c16147c2b */ /* 0x000fcc0008000014 */
[C---:B--2---:R-:W-:Y:S02]  /*0dd0*/  DFMA R26, R14.reuse, R16, R26 ;  /* 0x000000100e1a722b */ /* 0x044fe4000000001a */
[----:B------:R-:W-:-:S06]  /*0de0*/  DFMA R20, R14, UR16, R20 ;  /* 0x000000100e147c2b */ /* 0x000fcc0008000014 */
[C---:B---3--:R-:W-:Y:S02]  /*0df0*/  DFMA R26, R12.reuse, R18, R26 ;  /* 0x000000120c1a722b */ /* 0x048fe4000000001a */
[----:B------:R-:W-:-:S06]  /*0e00*/  DFMA R20, R12, UR20, R20 ;  /* 0x000000140c147c2b */ /* 0x000fcc0008000014 */
[C---:B----4-:R-:W-:Y:S02]  /*0e10*/  DFMA R26, R4.reuse, R6, R26 ;  /* 0x00000006041a722b */ /* 0x050fe4000000001a */
[----:B------:R-:W-:-:S06]  /*0e20*/  DFMA R4, R4, UR24, R20 ;  /* 0x0000001804047c2b */ /* 0x000fcc0008000014 */
[C---:B-----5:R-:W-:Y:S02]  /*0e30*/  DFMA R20, R10.reuse, R24, R26 ;  /* 0x000000180a14722b */ /* 0x060fe4000000001a */
[----:B------:R-:W-:-:S11]  /*0e40*/  DFMA R10, R10, UR28, R4 ;  /* 0x0000001c0a0a7c2b */ /* 0x000fd60008000004 */
.L_x_2675:
[----:B------:R-:W-:Y:S05]  /*0e50*/  BSYNC.RECONVERGENT B0 ;  /* 0x0000000000007941 */ /* 0x000fea0003800200 */
.L_x_2674:
[----:B------:R-:W-:Y:S06]  /*0e60*/  BAR.SYNC.DEFER_BLOCKING 0x0 ;  /* 0x0000000000007b1d */ /* 0x000fec0000010000 */
[----:B------:R-:W-:Y:S05]  /*0e70*/  @P0 EXIT ;  /* 0x000000000000094d */ /* 0x000fea0003800000 */
[----:B0-----:R-:W0:Y:S01]  /*0e80*/  LDC.64 R4, c[0x0][0x3a8] ;  /* 0x0000ea00ff047b82 */ /* 0x001e220000000a00 */
[----:B------:R-:W-:-:S04]  /*0e90*/  LOP3.LUT R3, R3, 0x3, RZ, 0xc0, !PT ;  /* 0x0000000303037812 */ /* 0x000fc800078ec0ff */
[----:B------:R-:W-:-:S05]  /*0ea0*/  LEA R3, R0, R3, 0x3 ;  /* 0x0000000300037211 */ /* 0x000fca00078e18ff */
[----:B0-----:R-:W-:-:S05]  /*0eb0*/  IMAD.WIDE R2, R3, 0x8, R4 ;  /* 0x0000000803027825 */ /* 0x001fca00078e0204 */
[----:B------:R-:W-:Y:S04]  /*0ec0*/  STG.E.64 desc[UR4][R2.64], R10 ;  /* 0x0000000a02007986 */ /* 0x000fe8000c101b04 */
[----:B------:R-:W-:Y:S01]  /*0ed0*/  STG.E.64 desc[UR4][R2.64+0x20], R20 ;  /* 0x0000201402007986 */ /* 0x000fe2000c101b04 */
[----:B------:R-:W-:Y:S05]  /*0ee0*/  EXIT ;  /* 0x000000000000794d */ /* 0x000fea0003800000 */
.L_x_2676:
        /* <DEDUP_REMOVED lines=9> */
.L_x_3208:


//--------------------- .text._Z40massMatrixMultiplyMonolithicGlobalKernelILi2ELi6ELi3EEviPKdS1_S1_S1_Pd --------------------------
	.section	.text._Z40massMatrixMultiplyMonolithicGlobalKernelILi2ELi6ELi3EEviPKdS1_S1_S1_Pd,"ax",@progbits
	.align	128
        .global         _Z40massMatrixMultiplyMonolithicGlobalKernelILi2ELi6ELi3EEviPKdS1_S1_S1_Pd
        .type           _Z40massMatrixMultiplyMonolithicGlobalKernelILi2ELi6ELi3EEviPKdS1_S1_S1_Pd,@function
        .size           _Z40massMatrixMultiplyMonolithicGlobalKernelILi2ELi6ELi3EEviPKdS1_S1_S1_Pd,(.L_x_3209 - _Z40massMatrixMultiplyMonolithicGlobalKernelILi2ELi6ELi3EEviPKdS1_S1_S1_Pd)
        .other          _Z40massMatrixMultiplyMonolithicGlobalKernelILi2ELi6ELi3EEviPKdS1_S1_S1_Pd,@"STO_CUDA_ENTRY STV_DEFAULT"
_Z40massMatrixMultiplyMonolithicGlobalKernelILi2ELi6ELi3EEviPKdS1_S1_S1_Pd:
.text._Z40massMatrixMultiplyMonolithicGlobalKernelILi2ELi6ELi3EEviPKdS1_S1_S1_Pd:
        /* <DEDUP_REMOVED lines=17> */
[----:B--2---:R-:W-:-:S06]  /*0110*/  IMAD.WIDE R6, R5, 0x8, R6 ;  /* 0x0000000805067825 */ /* 0x004fcc00078e0206 */
[----:B------:R3:W5:Y:S01]  /*0120*/  @!P0 LDG.E.64.CONSTANT R30, desc[UR4][R6.64] ;  /* 0x00000004061e8981 */ /* 0x000762000c1e9b00 */
[----:B------:R-:W0:Y:S01]  /*0130*/  @!P0 LDC.64 R32, c[0x0][0x3a0] ;  /* 0x0000e800ff208b82 */ /* 0x000e220000000a00 */
[----:B------:R-:W1:Y:S01]  /*0140*/  S2R R5, SR_CgaCtaId ;  /* 0x0000000000057919 */ /* 0x000e620000008800 */
[----:B------:R-:W-:-:S06]  /*0150*/  MOV R2, 0x400 ;  /* 0x0000040000027802 */ /* 0x000fcc0000000f00 */
[----:B------:R-:W-:Y:S01]  /*0160*/  BAR.SYNC.DEFER_BLOCKING 0x0 ;  /* 0x0000000000007b1d */ /* 0x000fe20000010000 */
[C---:B------:R-:W-:Y:S02]  /*0170*/  ISETP.GT.U32.AND P1, PT, R0.reuse, 0x3, PT ;  /* 0x000000030000780c */ /* 0x040fe40003f24070 */
        /* <DEDUP_REMOVED lines=15> */
[----:B0-----:R-:W2:Y:S04]  /*0270*/  LDG.E.64.CONSTANT R22, desc[UR4][R40.64+0x10] ;  /* 0x0000100428167981 */ /* 0x001ea8000c1e9b00 */
        /* <DEDUP_REMOVED lines=9> */
[C---:B----4-:R-:W-:Y:S02]  /*0310*/  DFMA R28, R38.reuse, R28, RZ ;  /* 0x0000001c261c722b */ /* 0x050fe400000000ff */
[----:B---3--:R-:W-:-:S04]  /*0320*/  DFMA R26, R38, R26, RZ ;  /* 0x0000001a261a722b */ /* 0x008fc800000000ff */
[C---:B------:R-:W-:Y:S02]  /*0330*/  DFMA R18, R8.reuse, R18, R22 ;  /* 0x000000120812722b */ /* 0x040fe40000000016 */
[----:B------:R-:W2:Y:S01]  /*0340*/  LDG.E.64.CONSTANT R22, desc[UR4][R40.64+0x50] ;  /* 0x0000500428167981 */ /* 0x000ea2000c1e9b00 */
[----:B------:R-:W-:-:S03]  /*0350*/  DFMA R16, R8, R16, R28 ;  /* 0x000000100810722b */ /* 0x000fc6000000001c */
[----:B------:R-:W3:Y:S01]  /*0360*/  LDG.E.64.CONSTANT R28, desc[UR4][R40.64+0x48] ;  /* 0x00004804281c7981 */ /* 0x000ee2000c1e9b00 */
[----:B------:R-:W-:-:S03]  /*0370*/  DFMA R24, R8, R24, R26 ;  /* 0x000000180818722b */ /* 0x000fc6000000001a */
[----:B------:R-:W4:Y:S01]  /*0380*/  LDG.E.64.CONSTANT R26, desc[UR4][R40.64+0x38] ;  /* 0x00003804281a7981 */ /* 0x000f22000c1e9b00 */
[C---:B------:R-:W-:Y:S02]  /*0390*/  DFMA R34, R38.reuse, R34, RZ ;  /* 0x000000222622722b */ /* 0x040fe400000000ff */
[C---:B------:R-:W-:Y:S02]  /*03a0*/  DFMA R36, R38.reuse, R36, RZ ;  /* 0x000000242624722b */ /* 0x040fe400000000ff */
[----:B--2---:R-:W-:-:S06]  /*03b0*/  DFMA R22, R38, R22, RZ ;  /* 0x000000162616722b */ /* 0x004fcc00000000ff */
[C---:B---3--:R-:W-:Y:S02]  /*03c0*/  DFMA R28, R8.reuse, R28, R36 ;  /* 0x0000001c081c722b */ /* 0x048fe40000000024 */
[C---:B----4-:R-:W-:Y:S02]  /*03d0*/  DFMA R26, R8.reuse, R26, R34 ;  /* 0x0000001a081a722b */ /* 0x050fe40000000022 */
[----:B------:R-:W-:Y:S01]  /*03e0*/  DFMA R22, R8, R32, R22 ;  /* 0x000000200816722b */ /* 0x000fe20000000016 */
[----:B------:R-:W-:-:S05]  /*03f0*/  IMAD R35, R43, 0x8, R2 ;  /* 0x000000082b237824 */ /* 0x000fca00078e0202 */
[----:B------:R0:W-:Y:S04]  /*0400*/  STS.64 [R35], R16 ;  /* 0x0000001023007388 */ /* 0x0001e80000000a00 */
[----:B------:R0:W-:Y:S04]  /*0410*/  STS.64 [R35+0x120], R18 ;  /* 0x0001201223007388 */ /* 0x0001e80000000a00 */
[----:B------:R0:W-:Y:S04]  /*0420*/  STS.64 [R35+0x240], R24 ;  /* 0x0002401823007388 */ /* 0x0001e80000000a00 */
[----:B------:R0:W-:Y:S04]  /*0430*/  STS.64 [R35+0x360], R26 ;  /* 0x0003601a23007388 */ /* 0x0001e80000000a00 */
[----:B------:R0:W-:Y:S04]  /*0440*/  STS.64 [R35+0x480], R28 ;  /* 0x0004801c23007388 */ /* 0x0001e80000000a00 */
[----:B------:R0:W-:Y:S02]  /*0450*/  STS.64 [R35+0x5a0], R22 ;  /* 0x0005a01623007388 */ /* 0x0001e40000000a00 */
.L_x_2678:
[----:B------:R-:W-:Y:S05]  /*0460*/  BSYNC.RECONVERGENT B0 ;  /* 0x0000000000007941 */ /* 0x000fea0003800200 */
.L_x_2677:
[----:B------:R-:W-:Y:S01]  /*0470*/  BAR.SYNC.DEFER_BLOCKING 0x0 ;  /* 0x0000000000007b1d */ /* 0x000fe20000010000 */
[----:B------:R-:W-:-:S05]  /*0480*/  IMAD R43, R43, 0x8, R4 ;  /* 0x000000082b2b7824 */ /* 0x000fca00078e0204 */
[----:B------:R-:W-:Y:S04]  /*0490*/  BSSY.RECONVERGENT B0, `(.L_x_2679) ;  /* 0x0000023000007945 */ /* 0x000fe80003800200 */
[----:B------:R-:W-:Y:S05]  /*04a0*/  @P2 BRA `(.L_x_2680) ;  /* 0x0000000000842947 */ /* 0x000fea0003800000 */
[----:B------:R-:W0:Y:S01]  /*04b0*/  LDC.64 R40, c[0x0][0x390] ;  /* 0x0000e400ff287b82 */ /* 0x000e220000000a00 */
[----:B------:R-:W1:Y:S04]  /*04c0*/  LDS.64 R38, [R43] ;  /* 0x000000002b267984 */ /* 0x000e680000000a00 */
[----:B------:R-:W2:Y:S04]  /*04d0*/  LDS.64 R8, [R43+0x30] ;  /* 0x000030002b087984 */ /* 0x000ea80000000a00 */
[----:B0-----:R-:W1:Y:S04]  /*04e0*/  LDG.E.64.CONSTANT R24, desc[UR4][R40.64] ;  /* 0x0000000428187981 */ /* 0x001e68000c1e9b00 */
[----:B------:R-:W3:Y:S04]  /*04f0*/  LDG.E.64.CONSTANT R22, desc[UR4][R40.64+0x10] ;  /* 0x0000100428167981 */ /* 0x000ee8000c1e9b00 */
[----:B------:R-:W4:Y:S04]  /*0500*/  LDG.E.64.CONSTANT R32, desc[UR4][R40.64+0x20] ;  /* 0x0000200428207981 */ /* 0x000f28000c1e9b00 */
[----:B------:R-:W2:Y:S04]  /*0510*/  LDG.E.64.CONSTANT R16, desc[UR4][R40.64+0x8] ;  /* 0x0000080428107981 */ /* 0x000ea8000c1e9b00 */
[----:B------:R-:W2:Y:S04]  /*0520*/  LDG.E.64.CONSTANT R18, desc[UR4][R40.64+0x18] ;  /* 0x0000180428127981 */ /* 0x000ea8000c1e9b00 */
[----:B------:R-:W2:Y:S04]  /*0530*/  LDG.E.64.CONSTANT R28, desc[UR4][R40.64+0x28] ;  /* 0x00002804281c7981 */ /* 0x000ea8000c1e9b00 */
[----:B------:R-:W2:Y:S04]  /*0540*/  LDG.E.64.CONSTANT R26, desc[UR4][R40.64+0x50] ;  /* 0x00005004281a7981 */ /* 0x000ea8000c1e9b00 */
[----:B------:R-:W2:Y:S04]  /*0550*/  LDG.E.64.CONSTANT R34, desc[UR4][R40.64+0x48] ;  /* 0x0000480428227981 */ /* 0x000ea8000c1e9b00 */
[----:B------:R-:W2:Y:S01]  /*0560*/  LDG.E.64.CONSTANT R36, desc[UR4][R40.64+0x58] ;  /* 0x0000580428247981 */ /* 0x000ea2000c1e9b00 */
[----:B-1----:R-:W-:-:S02]  /*0570*/  DFMA R24, R24, R38, RZ ;  /* 0x000000261818722b */ /* 0x002fc400000000ff */
[-C--:B---3--:R-:W-:Y:S02]  /*0580*/  DFMA R22, R22, R38.reuse, RZ ;  /* 0x000000261616722b */ /* 0x088fe400000000ff */
[----:B----4-:R-:W-:-:S04]  /*0590*/  DFMA R32, R32, R38, RZ ;  /* 0x000000262020722b */ /* 0x010fc800000000ff */
[-C--:B--2---:R-:W-:Y:S02]  /*05a0*/  DFMA R16, R16, R8.reuse, R24 ;  /* 0x000000081010722b */ /* 0x084fe40000000018 */
[----:B------:R-:W2:Y:S01]  /*05b0*/  LDG.E.64.CONSTANT R24, desc[UR4][R40.64+0x40] ;  /* 0x0000400428187981 */ /* 0x000ea2000c1e9b00 */
[----:B------:R-:W-:-:S03]  /*05c0*/  DFMA R18, R18, R8, R22 ;  /* 0x000000081212722b */ /* 0x000fc60000000016 */
[----:B------:R-:W3:Y:S01]  /*05d0*/  LDG.E.64.CONSTANT R22, desc[UR4][R40.64+0x30] ;  /* 0x0000300428167981 */ /* 0x000ee2000c1e9b00 */
[----:B------:R-:W-:-:S03]  /*05e0*/  DFMA R28, R28, R8, R32 ;  /* 0x000000081c1c722b */ /* 0x000fc60000000020 */
[----:B------:R-:W4:Y:S01]  /*05f0*/  LDG.E.64.CONSTANT R32, desc[UR4][R40.64+0x38] ;  /* 0x0000380428207981 */ /* 0x000f22000c1e9b00 */
[----:B------:R-:W-:-:S08]  /*0600*/  DFMA R26, R26, R38, RZ ;  /* 0x000000261a1a722b */ /* 0x000fd000000000ff */
[----:B------:R-:W-:Y:S01]  /*0610*/  DFMA R26, R36, R8, R26 ;  /* 0x00000008241a722b */ /* 0x000fe2000000001a */
[----:B------:R1:W-:Y:S04]  /*0620*/  STS.64 [R43], R16 ;  /* 0x000000102b007388 */ /* 0x0003e80000000a00 */
[----:B------:R1:W-:Y:S04]  /*0630*/  STS.64 [R43+0x30], R18 ;  /* 0x000030122b007388 */ /* 0x0003e80000000a00 */
[----:B------:R1:W-:Y:S04]  /*0640*/  STS.64 [R43+0x60], R28 ;  /* 0x0000601c2b007388 */ /* 0x0003e80000000a00 */
[----:B------:R1:W-:Y:S01]  /*0650*/  STS.64 [R43+0xf0], R26 ;  /* 0x0000f01a2b007388 */ /* 0x0003e20000000a00 */
[----:B--2---:R-:W-:-:S02]  /*0660*/  DFMA R24, R24, R38, RZ ;  /* 0x000000261818722b */ /* 0x004fc400000000ff */
[----:B---3--:R-:W-:-:S06]  /*0670*/  DFMA R22, R22, R38, RZ ;  /* 0x000000261616722b */ /* 0x008fcc00000000ff */
[-C--:B------:R-:W-:Y:S02]  /*0680*/  DFMA R24, R34, R8.reuse, R24 ;  /* 0x000000082218722b */ /* 0x080fe40000000018 */
[----:B----4-:R-:W-:-:S05]  /*0690*/  DFMA R22, R32, R8, R22 ;  /* 0x000000082016722b */ /* 0x010fca0000000016 */
[----:B------:R1:W-:Y:S04]  /*06a0*/  STS.64 [R43+0xc0], R24 ;  /* 0x0000c0182b007388 */ /* 0x0003e80000000a00 */
[----:B------:R1:W-:Y:S02]  /*06b0*/  STS.64 [R43+0x90], R22 ;  /* 0x000090162b007388 */ /* 0x0003e40000000a00 */
.L_x_2680:
[----:B------:R-:W-:Y:S05]  /*06c0*/  BSYNC.RECONVERGENT B0 ;  /* 0x0000000000007941 */ /* 0x000fea0003800200 */
.L_x_2679:
[----:B01----:R-:W2:Y:S01]  /*06d0*/  LDG.E.64.CONSTANT R22, desc[UR4][R44.64+0x18] ;  /* 0x000018042c167981 */ /* 0x003ea2000c1e9b00 */
[----:B------:R-:W-:Y:S02]  /*06e0*/  CS2R R32, SRZ ;  /* 0x0000000000207805 */ /* 0x000fe4000001ff00 */
[----:B------:R-:W-:Y:S01]  /*06f0*/  CS2R R42, SRZ ;  /* 0x00000000002a7805 */ /* 0x000fe2000001ff00 */
[----:B------:R-:W3:Y:S04]  /*0700*/  LDG.E.64.CONSTANT R24, desc[UR4][R44.64+0x28] ;  /* 0x000028042c187981 */ /* 0x000ee8000c1e9b00 */
[----:B------:R-:W4:Y:S04]  /*0710*/  @!P0 LDG.E.64.CONSTANT R32, desc[UR4][R6.64+0x8] ;  /* 0x0000080406208981 */ /* 0x000f28000c1e9b00 */
[----:B------:R-:W4:Y:S04]  /*0720*/  @!P0 LDG.E.64.CONSTANT R42, desc[UR4][R6.64+0x10] ;  /* 0x00001004062a8981 */ /* 0x000f28000c1e9b00 */
[----:B------:R-:W4:Y:S01]  /*0730*/  LDG.E.64.CONSTANT R26, desc[UR4][R44.64+0x30] ;  /* 0x000030042c1a7981 */ /* 0x000f22000c1e9b00 */
[----:B------:R-:W-:-:S03]  /*0740*/  CS2R R8, SRZ ;  /* 0x0000000000087805 */ /* 0x000fc6000001ff00 */
[----:B------:R-:W4:Y:S04]  /*0750*/  LDG.E.64.CONSTANT R28, desc[UR4][R44.64+0x38] ;  /* 0x000038042c1c7981 */ /* 0x000f28000c1e9b00 */
[----:B------:R-:W4:Y:S01]  /*0760*/  @!P0 LDG.E.64.CONSTANT R8, desc[UR4][R6.64+0x18] ;  /* 0x0000180406088981 */ /* 0x000f22000c1e9b00 */
[----:B------:R-:W-:-:S05]  /*0770*/  LOP3.LUT R16, R0, 0xffff, RZ, 0xc0, !PT ;  /* 0x0000ffff00107812 */ /* 0x000fca00078ec0ff */
[----:B------:R-:W-:-:S05]  /*0780*/  IMAD R16, R16, 0x2aab, RZ ;  /* 0x00002aab10107824 */ /* 0x000fca00078e02ff */
[----:B------:R-:W-:-:S04]  /*0790*/  SHF.R.U32.HI R16, RZ, 0x10, R16 ;  /* 0x00000010ff107819 */ /* 0x000fc80000011610 */
[C---:B------:R-:W-:Y:S01]  /*07a0*/  PRMT R17, R16.reuse, 0x9910, RZ ;  /* 0x0000991010117816 */ /* 0x040fe200000000ff */
[----:B------:R-:W-:-:S04]  /*07b0*/  IMAD R5, R16, 0x120, R5 ;  /* 0x0000012010057824 */ /* 0x000fc800078e0205 */
[----:B------:R-:W-:-:S04]  /*07c0*/  IMAD R17, R17, 0x6, RZ ;  /* 0x0000000611117824 */ /* 0x000fc800078e02ff */
[----:B------:R-:W-:-:S05]  /*07d0*/  IMAD.MOV R17, RZ, RZ, -R17 ;  /* 0x000000ffff117224 */ /* 0x000fca00078e0a11 */
[----:B------:R-:W-:-:S05]  /*07e0*/  PRMT R17, R17, 0x7710, RZ ;  /* 0x0000771011117816 */ /* 0x000fca00000000ff */
[----:B------:R-:W-:-:S05]  /*07f0*/  IMAD.IADD R17, R17, 0x1, R0 ;  /* 0x0000000111117824 */ /* 0x000fca00078e0200 */
[----:B------:R-:W-:-:S05]  /*0800*/  LOP3.LUT R18, R17, 0xffff, RZ, 0xc0, !PT ;  /* 0x0000ffff11127812 */ /* 0x000fca00078ec0ff */
[----:B------:R-:W-:Y:S01]  /*0810*/  IMAD R5, R18, 0x30, R5 ;  /* 0x0000003012057824 */ /* 0x000fe200078e0205 */
[----:B------:R-:W-:Y:S06]  /*0820*/  BAR.SYNC.DEFER_BLOCKING 0x0 ;  /* 0x0000000000007b1d */ /* 0x000fec0000010000 */
[----:B------:R-:W0:Y:S02]  /*0830*/  LDS.128 R16, [R5] ;  /* 0x0000000005107984 */ /* 0x000e240000000c00 */
[-C--:B0----5:R-:W-:Y:S02]  /*0840*/  DFMA R34, R10, R16.reuse, RZ ;  /* 0x000000100a22722b */ /* 0x0a1fe400000000ff */
[----:B------:R-:W-:-:S06]  /*0850*/  DFMA R36, R14, R16, RZ ;  /* 0x000000100e24722b */ /* 0x000fcc00000000ff */
[----:B------:R-:W-:-:S08]  /*0860*/  DFMA R34, R12, R18, R34 ;  /* 0x000000120c22722b */ /* 0x000fd00000000022 */
[----:B------:R-:W-:Y:S02]  /*0870*/  DMUL R30, R34, R30 ;  /* 0x0000001e221e7228 */ /* 0x000fe40000000000 */
[----:B------:R-:W-:-:S06]  /*0880*/  DFMA R34, R20, R16, RZ ;  /* 0x000000101422722b */ /* 0x000fcc00000000ff */
[----:B------:R-:W-:Y:S01]  /*0890*/  DFMA R40, R10, R30, RZ ;  /* 0x0000001e0a28722b */ /* 0x000fe200000000ff */
[----:B------:R-:W-:-:S06]  /*08a0*/  CS2R R38, SRZ ;  /* 0x0000000000267805 */ /* 0x000fcc000001ff00 */
[----:B------:R-:W4:Y:S01]  /*08b0*/  @!P0 LDG.E.64.CONSTANT R38, desc[UR4][R6.64+0x20] ;  /* 0x0000200406268981 */ /* 0x000f22000c1e9b00 */
[-C--:B--2---:R-:W-:Y:S02]  /*08c0*/  DFMA R36, R22, R18.reuse, R36 ;  /* 0x000000121624722b */ /* 0x084fe40000000024 */
[----:B---3--:R-:W-:-:S06]  /*08d0*/  DFMA R34, R24, R18, R34 ;  /* 0x000000121822722b */ /* 0x008fcc0000000022 */
[----:B----4-:R-:W-:Y:S02]  /*08e0*/  DMUL R32, R36, R32 ;  /* 0x0000002024207228 */ /* 0x010fe40000000000 */
[----:B------:R-:W2:Y:S01]  /*08f0*/  LDG.E.64.CONSTANT R36, desc[UR4][R44.64+0x48] ;  /* 0x000048042c247981 */ /* 0x000ea2000c1e9b00 */
[----:B------:R-:W-:Y:S02]  /*0900*/  DMUL R42, R34, R42 ;  /* 0x0000002a222a7228 */ /* 0x000fe40000000000 */
[----:B------:R-:W-:-:S03]  /*0910*/  DFMA R34, R12, R30, RZ ;  /* 0x0000001e0c22722b */ /* 0x000fc600000000ff */
[----:B------:R-:W-:-:S05]  /*0920*/  DFMA R40, R14, R32, R40 ;  /* 0x000000200e28722b */ /* 0x000fca0000000028 */
[----:B------:R-:W-:-:S03]  /*0930*/  DFMA R34, R22, R32, R34 ;  /* 0x000000201622722b */ /* 0x000fc60000000022 */
[----:B------:R-:W-:-:S05]  /*0940*/  DFMA R40, R20, R42, R40 ;  /* 0x0000002a1428722b */ /* 0x000fca0000000028 */
[----:B------:R-:W-:Y:S02]  /*0950*/  DFMA R42, R24, R42, R34 ;  /* 0x0000002a182a722b */ /* 0x000fe40000000022 */
[----:B------:R-:W-:-:S08]  /*0960*/  DFMA R34, R26, R16, RZ ;  /* 0x000000101a22722b */ /* 0x000fd000000000ff */
[----:B------:R-:W-:-:S08]  /*0970*/  DFMA R34, R28, R18, R34 ;  /* 0x000000121c22722b */ /* 0x000fd00000000022 */
[----:B------:R-:W-:Y:S02]  /*0980*/  DMUL R8, R34, R8 ;  /* 0x0000000822087228 */ /* 0x000fe40000000000 */
[----:B------:R-:W3:Y:S06]  /*0990*/  LDG.E.64.CONSTANT R34, desc[UR4][R44.64+0x40] ;  /* 0x000040042c227981 */ /* 0x000eec000c1e9b00 */
[-C--:B------:R-:W-:Y:S02]  /*09a0*/  DFMA R40, R26, R8.reuse, R40 ;  /* 0x000000081a28722b */ /* 0x080fe40000000028 */
[----:B------:R-:W-:-:S02]  /*09b0*/  DFMA R8, R28, R8, R42 ;  /* 0x000000081c08722b */ /* 0x000fc4000000002a */
[----:B---3--:R-:W-:-:S08]  /*09c0*/  DFMA R42, R34, R16, RZ ;  /* 0x00000010222a722b */ /* 0x008fd000000000ff */
[----:B--2---:R-:W-:-:S08]  /*09d0*/  DFMA R42, R36, R18, R42 ;  /* 0x00000012242a722b */ /* 0x004fd0000000002a */
[----:B------:R-:W-:Y:S01]  /*09e0*/  DMUL R38, R42, R38 ;  /* 0x000000262a267228 */ /* 0x000fe20000000000 */
[----:B------:R-:W-:-:S07]  /*09f0*/  CS2R R42, SRZ ;  /* 0x00000000002a7805 */ /* 0x000fce000001ff00 */
[-C--:B------:R-:W-:Y:S01]  /*0a00*/  DFMA R40, R34, R38.reuse, R40 ;  /* 0x000000262228722b */ /* 0x080fe20000000028 */
[----:B------:R-:W2:Y:S01]  /*0a10*/  @!P0 LDG.E.64.CONSTANT R42, desc[UR4][R6.64+0x28] ;  /* 0x00002804062a8981 */ /* 0x000ea2000c1e9b00 */
[----:B------:R-:W-:-:S03]  /*0a20*/  DFMA R38, R36, R38, R8 ;  /* 0x000000262426722b */ /* 0x000fc60000000008 */
[----:B------:R-:W3:Y:S04]  /*0a30*/  LDG.E.64.CONSTANT R8, desc[UR4][R44.64+0x50] ;  /* 0x000050042c087981 */ /* 0x000ee8000c1e9b00 */
[----:B------:R-:W4:Y:S01]  /*0a40*/  LDG.E.64.CONSTANT R6, desc[UR4][R44.64+0x58] ;  /* 0x000058042c067981 */ /* 0x000f22000c1e9b00 */
[----:B------:R-:W-:Y:S01]  /*0a50*/  BSSY.RECONVERGENT B0, `(.L_x_2681) ;  /* 0x0000020000007945 */ /* 0x000fe20003800200 */
[----:B---3--:R-:W-:-:S08]  /*0a60*/  DFMA R16, R8, R16, RZ ;  /* 0x000000100810722b */ /* 0x008fd000000000ff */
[----:B----4-:R-:W-:-:S08]  /*0a70*/  DFMA R16, R6, R18, R16 ;  /* 0x000000120610722b */ /* 0x010fd00000000010 */
[----:B--2---:R-:W-:-:S08]  /*0a80*/  DMUL R42, R16, R42 ;  /* 0x0000002a102a7228 */ /* 0x004fd00000000000 */
[-C--:B------:R-:W-:Y:S02]  /*0a90*/  DFMA R16, R8, R42.reuse, R40 ;  /* 0x0000002a0810722b */ /* 0x080fe40000000028 */
[----:B------:R-:W-:-:S07]  /*0aa0*/  DFMA R18, R6, R42, R38 ;  /* 0x0000002a0612722b */ /* 0x000fce0000000026 */
[----:B------:R0:W-:Y:S01]  /*0ab0*/  STS.128 [R5], R16 ;  /* 0x0000001005007388 */ /* 0x0001e20000000c00 */
[----:B------:R-:W-:Y:S06]  /*0ac0*/  BAR.SYNC.DEFER_BLOCKING 0x0 ;  /* 0x0000000000007b1d */ /* 0x000fec0000010000 */
[----:B------:R-:W-:Y:S05]  /*0ad0*/  @P2 BRA `(.L_x_2682) ;  /* 0x00000000005c2947 */ /* 0x000fea0003800000 */
[----:B------:R-:W-:-:S05]  /*0ae0*/  IMAD.SHL.U32 R0, R0, 0x8, RZ ;  /* 0x0000000800007824 */ /* 0x000fca00078e00ff */
[----:B0-----:R-:W-:-:S05]  /*0af0*/  LOP3.LUT R5, R0, 0x8, RZ, 0xc0, !PT ;  /* 0x0000000800057812 */ /* 0x001fca00078ec0ff */
[----:B------:R-:W-:-:S05]  /*0b00*/  IMAD.IADD R0, R4, 0x1, R5 ;  /* 0x0000000104007824 */ /* 0x000fca00078e0205 */
[----:B------:R-:W0:Y:S04]  /*0b10*/  LDS.64 R16, [R0] ;  /* 0x0000000000107984 */ /* 0x000e280000000a00 */
[----:B------:R-:W1:Y:S04]  /*0b20*/  LDS.64 R38, [R0+0x30] ;  /* 0x0000300000267984 */ /* 0x000e680000000a00 */
[----:B------:R-:W2:Y:S04]  /*0b30*/  LDS.64 R18, [R0+0x60] ;  /* 0x0000600000127984 */ /* 0x000ea80000000a00 */
[----:B------:R-:W3:Y:S01]  /*0b40*/  LDS.64 R4, [R0+0x90] ;  /* 0x0000900000047984 */ /* 0x000ee20000000a00 */
[----:B0-----:R-:W-:-:S02]  /*0b50*/  DFMA R40, R10, R16, RZ ;  /* 0x000000100a28722b */ /* 0x001fc400000000ff */
[----:B------:R-:W-:-:S06]  /*0b60*/  DFMA R16, R12, R16, RZ ;  /* 0x000000100c10722b */ /* 0x000fcc00000000ff */
[-C--:B-1----:R-:W-:Y:S02]  /*0b70*/  DFMA R40, R14, R38.reuse, R40 ;  /* 0x000000260e28722b */ /* 0x082fe40000000028 */
[----:B------:R-:W-:Y:S02]  /*0b80*/  DFMA R38, R22, R38, R16 ;  /* 0x000000261626722b */ /* 0x000fe40000000010 */
[----:B------:R-:W0:Y:S04]  /*0b90*/  LDS.64 R16, [R0+0xc0] ;  /* 0x0000c00000107984 */ /* 0x000e280000000a00 */
[-C--:B--2---:R-:W-:Y:S02]  /*0ba0*/  DFMA R40, R20, R18.reuse, R40 ;  /* 0x000000121428722b */ /* 0x084fe40000000028 */
[----:B------:R-:W-:Y:S01]  /*0bb0*/  DFMA R38, R24, R18, R38 ;  /* 0x000000121826722b */ /* 0x000fe20000000026 */
[----:B------:R-:W1:Y:S05]  /*0bc0*/  LDS.64 R18, [R0+0xf0] ;  /* 0x0000f00000127984 */ /* 0x000e6a0000000a00 */
[----:B---3--:R-:W-:-:S02]  /*0bd0*/  DFMA R40, R26, R4, R40 ;  /* 0x000000041a28722b */ /* 0x008fc40000000028 */
[----:B------:R-:W-:-:S06]  /*0be0*/  DFMA R38, R28, R4, R38 ;  /* 0x000000041c26722b */ /* 0x000fcc0000000026 */
[-C--:B0-----:R-:W-:Y:S02]  /*0bf0*/  DFMA R40, R34, R16.reuse, R40 ;  /* 0x000000102228722b */ /* 0x081fe40000000028 */
[----:B------:R-:W-:-:S06]  /*0c00*/  DFMA R38, R36, R16, R38 ;  /* 0x000000102426722b */ /* 0x000fcc0000000026 */
[-C--:B-1----:R-:W-:Y:S02]  /*0c10*/  DFMA R40, R8, R18.reuse, R40 ;  /* 0x000000120828722b */ /* 0x082fe40000000028 */
[----:B------:R-:W-:-:S05]  /*0c20*/  DFMA R38, R6, R18, R38 ;  /* 0x000000120626722b */ /* 0x000fca0000000026 */
[----:B------:R1:W-:Y:S04]  /*0c30*/  STS.64 [R0], R40 ;  /* 0x0000002800007388 */ /* 0x0003e80000000a00 */
[----:B------:R1:W-:Y:S02]  /*0c40*/  STS.64 [R0+0x30], R38 ;  /* 0x0000302600007388 */ /* 0x0003e40000000a00 */
.L_x_2682:
[----:B------:R-:W-:Y:S05]  /*0c50*/  BSYNC.RECONVERGENT B0 ;  /* 0x0000000000007941 */ /* 0x000fea0003800200 */
.L_x_2681:
[----:B-1----:R-:W1:Y:S01]  /*0c60*/  S2R R0, SR_TID.X ;  /* 0x0000000000007919 */ /* 0x002e620000002100 */
[----:B------:R-:W-:Y:S01]  /*0c70*/  BSSY.RECONVERGENT B0, `(.L_x_2683) ;  /* 0x0000019000007945 */ /* 0x000fe20003800200 */
[----:B------:R-:W-:Y:S01]  /*0c80*/  BAR.SYNC.DEFER_BLOCKING 0x0 ;  /* 0x0000000000007b1d */ /* 0x000fe20000010000 */
[----:B-1----:R-:W-:-:S05]  /*0c90*/  ISETP.GT.U32.OR P0, PT, R0, 0x3, P0 ;  /* 0x000000030000780c */ /* 0x002fca0000704470 */
[----:B------:R-:W-:Y:S08]  /*0ca0*/  @P1 BRA `(.L_x_2684) ;  /* 0x0000000000541947 */ /* 0x000ff00003800000 */
[----:B------:R-:W-:-:S05]  /*0cb0*/  IMAD.SHL.U32 R4, R0, 0x8, RZ ;  /* 0x0000000800047824 */ /* 0x000fca00078e00ff */
        /* <DEDUP_REMOVED lines=19> */
[----:B------:R-:W-:-:S11]  /*0df0*/  DFMA R32, R6, R32, R12 ;  /* 0x000000200620722b */ /* 0x000fd6000000000c */
.L_x_2684:
[----:B------:R-:W-:Y:S05]  /*0e00*/  BSYNC.RECONVERGENT B0 ;  /* 0x0000000000007941 */ /* 0x000fea0003800200 */
.L_x_2683:
[----:B------:R-:W-:Y:S06]  /*0e10*/  BAR.SYNC.DEFER_BLOCKING 0x0 ;  /* 0x0000000000007b1d */ /* 0x000fec0000010000 */
[----:B------:R-:W-:Y:S05]  /*0e20*/  @P0 EXIT ;  /* 0x000000000000094d */ /* 0x000fea0003800000 */
[----:B0-----:R-:W0:Y:S01]  /*0e30*/  LDC.64 R4, c[0x0][0x3a8] ;  /* 0x0000ea00ff047b82 */ /* 0x001e220000000a00 */
[----:B------:R-:W-:-:S05]  /*0e40*/  LOP3.LUT R0, R0, 0x3, RZ, 0xc0, !PT ;  /* 0x0000000300007812 */ /* 0x000fca00078ec0ff */
[----:B------:R-:W-:-:S04]  /*0e50*/  IMAD R3, R3, 0x8, R0 ;  /* 0x0000000803037824 */ /* 0x000fc800078e0200 */
[----:B0-----:R-:W-:-:S05]  /*0e60*/  IMAD.WIDE R2, R3, 0x8, R4 ;  /* 0x0000000803027825 */ /* 0x001fca00078e0204 */
[----:B------:R-:W-:Y:S04]  /*0e70*/  STG.E.64 desc[UR4][R2.64], R30 ;  /* 0x0000001e02007986 */ /* 0x000fe8000c101b04 */
[----:B------:R-:W-:Y:S01]  /*0e80*/  STG.E.64 desc[UR4][R2.64+0x20], R32 ;  /* 0x0000202002007986 */ /* 0x000fe2000c101b04 */
[----:B------:R-:W-:Y:S05]  /*0e90*/  EXIT ;  /* 0x000000000000794d */ /* 0x000fea0003800000 */
.L_x_2685:
        /* <DEDUP_REMOVED lines=14> */
.L_x_3209:


//--------------------- .text._Z30massMatrixMultiplyGlobalKernelILi2ELi6ELi3EEviPKdS1_S1_S1_Pd --------------------------
	.section	.text._Z30massMatrixMultiplyGlobalKernelILi2ELi6ELi3EEviPKdS1_S1_S1_Pd,"ax",@progbits
	.align	128
        .global         _Z30massMatrixMultiplyGlobalKernelILi2ELi6ELi3EEviPKdS1_S1_S1_Pd
        .type           _Z30massMatrixMultiplyGlobalKernelILi2ELi6ELi3EEviPKdS1_S1_S1_Pd,@function
        .size           _Z30massMatrixMultiplyGlobalKernelILi2ELi6ELi3EEviPKdS1_S1_S1_Pd,(.L_x_3210 - _Z30massMatrixMultiplyGlobalKernelILi2ELi6ELi3EEviPKdS1_S1_S1_Pd)
        .other          _Z30massMatrixMultiplyGlobalKernelILi2ELi6ELi3EEviPKdS1_S1_S1_Pd,@"STO_CUDA_ENTRY STV_DEFAULT"
_Z30massMatrixMultiplyGlobalKernelILi2ELi6ELi3EEviPKdS1_S1_S1_Pd:
.text._Z30massMatrixMultiplyGlobalKernelILi2ELi6ELi3EEviPKdS1_S1_S1_Pd:
        /* <DEDUP_REMOVED lines=9> */
[----:B0-----:R-:W-:-:S02]  /*0090*/  IMAD R0, R0, 0x3, R9 ;  /* 0x0000000300007824 */ /* 0x001fc400078e0209 */
[----:B------:R-:W-:Y:S01]  /*00a0*/  BAR.SYNC.DEFER_BLOCKING 0x0 ;  /* 0x0000000000007b1d */ /* 0x000fe20000010000 */
[C---:B---3--:R-:W-:Y:S02]  /*00b0*/  ISETP.GE.U32.AND P0, PT, R3.reuse, 0x4, PT ;  /* 0x000000040300780c */ /* 0x048fe40003f06070 */
[C---:B------:R-:W-:Y:S02]  /*00c0*/  ISETP.GT.U32.AND P1, PT, R3.reuse, 0x3, PT ;  /* 0x000000030300780c */ /* 0x040fe40003f24070 */
[----:B-1----:R-:W-:Y:S01]  /*00d0*/  ISETP.LT.AND P0, PT, R0, UR4, !P0 ;  /* 0x0000000400007c0c */ /* 0x002fe2000c701270 */
[----:B------:R-:W0:Y:S01]  /*00e0*/  LDCU.64 UR4, c[0x0][0x358] ;  /* 0x00006b00ff0477ac */ /* 0x000e220008000a00 */
[----:B------:R-:W-:Y:S02]  /*00f0*/  LOP3.LUT R13, R3, 0x1, RZ, 0xc0, !PT ;  /* 0x00000001030d7812 */ /* 0x000fe400078ec0ff */
[----:B----4-:R-:W-:Y:S02]  /*0100*/  LEA R2, R7, R2, 0x18 ;  /* 0x0000000207027211 */ /* 0x010fe400078ec0ff */
[----:B------:R-:W-:-:S02]  /*0110*/  SHF.R.U32.HI R21, RZ, 0x1, R3 ;  /* 0x00000001ff157819 */ /* 0x000fc40000011603 */
[----:B------:R-:W-:Y:S01]  /*0120*/  ISETP.GT.U32.AND P2, PT, R3, 0xb, PT ;  /* 0x0000000b0300780c */ /* 0x000fe20003f44070 */
[----:B------:R-:W-:-:S04]  /*0130*/  IMAD R12, R9, 0x6c0, R2 ;  /* 0x000006c0090c7824 */ /* 0x000fc800078e0202 */
[----:B------:R-:W1:Y:S01]  /*0140*/  @P0 LDC.64 R26, c[0x0][0x3a0] ;  /* 0x0000e800ff1a0b82 */ /* 0x000e620000000a00 */
[----:B------:R-:W-:Y:S01]  /*0150*/  @P0 LOP3.LUT R5, R13, 0x2, R3, 0xf8, !PT ;  /* 0x000000020d050812 */ /* 0x000fe200078ef803 */
[----:B------:R-:W-:-:S04]  /*0160*/  IMAD R2, R21, 0x30, R12 ;  /* 0x0000003015027824 */ /* 0x000fc800078e020c */
[----:B------:R-:W-:-:S04]  /*0170*/  @P0 IMAD R5, R0, 0x8, R5 ;  /* 0x0000000800050824 */ /* 0x000fc800078e0205 */
[----:B-1----:R-:W-:Y:S01]  /*0180*/  @P0 IMAD.WIDE R26, R5, 0x8, R26 ;  /* 0x00000008051a0825 */ /* 0x002fe200078e021a */
[----:B0-2---:R-:W-:Y:S06]  /*0190*/  @P1 BRA `(.L_x_2687) ;  /* 0x00000000007c1947 */ /* 0x005fec0003800000 */
[----:B------:R-:W0:Y:S01]  /*01a0*/  LDC.64 R30, c[0x0][0x390] ;  /* 0x0000e400ff1e7b82 */ /* 0x000e220000000a00 */
[----:B------:R-:W2:Y:S04]  /*01b0*/  @P0 LDG.E.64.CONSTANT R14, desc[UR4][R26.64] ;  /* 0x000000041a0e0981 */ /* 0x000ea8000c1e9b00 */
[----:B------:R-:W2:Y:S03]  /*01c0*/  @P0 LDG.E.64.CONSTANT R28, desc[UR4][R26.64+0x20] ;  /* 0x000020041a1c0981 */ /* 0x000ea6000c1e9b00 */
[----:B------:R-:W1:Y:S01]  /*01d0*/  LDC.64 R32, c[0x0][0x398] ;  /* 0x0000e600ff207b82 */ /* 0x000e620000000a00 */
[----:B0-----:R-:W3:Y:S04]  /*01e0*/  LDG.E.64.CONSTANT R18, desc[UR4][R30.64] ;  /* 0x000000041e127981 */ /* 0x001ee8000c1e9b00 */
[----:B------:R-:W4:Y:S04]  /*01f0*/  LDG.E.64.CONSTANT R24, desc[UR4][R30.64+0x8] ;  /* 0x000008041e187981 */ /* 0x000f28000c1e9b00 */
[----:B-1----:R-:W5:Y:S04]  /*0200*/  LDG.E.64.CONSTANT R22, desc[UR4][R32.64] ;  /* 0x0000000420167981 */ /* 0x002f68000c1e9b00 */
[----:B------:R-:W5:Y:S04]  /*0210*/  LDG.E.64.CONSTANT R4, desc[UR4][R32.64+0x8] ;  /* 0x0000080420047981 */ /* 0x000f68000c1e9b00 */
[----:B------:R-:W5:Y:S04]  /*0220*/  LDG.E.64.CONSTANT R6, desc[UR4][R30.64+0x10] ;  /* 0x000010041e067981 */ /* 0x000f68000c1e9b00 */
[----:B------:R-:W5:Y:S01]  /*0230*/  LDG.E.64.CONSTANT R8, desc[UR4][R32.64+0x10] ;  /* 0x0000100420087981 */ /* 0x000f62000c1e9b00 */
[----:B--2---:R-:W-:-:S02]  /*0240*/  DADD R10, R14, R28 ;  /* 0x000000000e0a7229 */ /* 0x004fc4000000001c */
[----:B------:R-:W-:-:S06]  /*0250*/  DADD R14, R14, -R28 ;  /* 0x000000000e0e7229 */ /* 0x000fcc000000081c */
[C---:B---3--:R-:W-:Y:S02]  /*0260*/  DFMA R18, R10.reuse, R18, RZ ;  /* 0x000000120a12722b */ /* 0x048fe400000000ff */
[----:B----4-:R-:W-:Y:S02]  /*0270*/  DFMA R24, R10, R24, RZ ;  /* 0x000000180a18722b */ /* 0x010fe400000000ff */
[C---:B-----5:R-:W-:Y:S02]  /*0280*/  DFMA R22, R14.reuse, R22, RZ ;  /* 0x000000160e16722b */ /* 0x060fe400000000ff */
[----:B------:R-:W-:Y:S02]  /*0290*/  DFMA R4, R14, R4, RZ ;  /* 0x000000040e04722b */ /* 0x000fe400000000ff */
[----:B------:R-:W-:Y:S02]  /*02a0*/  DFMA R6, R10, R6, RZ ;  /* 0x000000060a06722b */ /* 0x000fe400000000ff */
[----:B------:R-:W-:-:S02]  /*02b0*/  DFMA R14, R14, R8, RZ ;  /* 0x000000080e0e722b */ /* 0x000fc400000000ff */
[C-C-:B------:R-:W-:Y:S02]  /*02c0*/  DADD R8, R18.reuse, -R22.reuse ;  /* 0x0000000012087229 */ /* 0x140fe40000000816 */
[----:B------:R-:W-:Y:S02]  /*02d0*/  DADD R18, R18, R22 ;  /* 0x0000000012127229 */ /* 0x000fe40000000016 */
        /* <DEDUP_REMOVED lines=10> */
[----:B------:R0:W-:Y:S02]  /*0380*/  STS.64 [R25+0x240], R6 ;  /* 0x0002400619007388 */ /* 0x0001e40000000a00 */
.L_x_2687:
[----:B------:R-:W-:Y:S05]  /*0390*/  BSYNC.RECONVERGENT B0 ;  /* 0x0000000000007941 */ /* 0x000fea0003800200 */
.L_x_2686:
[----:B------:R-:W-:Y:S06]  /*03a0*/  BAR.SYNC.DEFER_BLOCKING 0x0 ;  /* 0x0000000000007b1d */ /* 0x000fec0000010000 */
[----:B------:R-:W-:Y:S04]  /*03b0*/  BSSY.RECONVERGENT B0, `(.L_x_2688) ;  /* 0x0000022000007945 */ /* 0x000fe80003800200 */
[----:B------:R-:W-:Y:S05]  /*03c0*/  @P2 BRA `(.L_x_2689) ;  /* 0x0000000000802947 */ /* 0x000fea0003800000 */
[----:B------:R-:W0:Y:S08]  /*03d0*/  LDC.64 R26, c[0x0][0x390] ;  /* 0x0000e400ff1a7b82 */ /* 0x000e300000000a00 */
[----:B------:R-:W1:Y:S01]  /*03e0*/  LDC.64 R28, c[0x0][0x398] ;  /* 0x0000e600ff1c7b82 */ /* 0x000e620000000a00 */
[----:B0-----:R-:W2:Y:S04]  /*03f0*/  LDG.E.64.CONSTANT R18, desc[UR4][R26.64] ;  /* 0x000000041a127981 */ /* 0x001ea8000c1e9b00 */
[----:B------:R-:W3:Y:S04]  /*0400*/  LDG.E.64.CONSTANT R14, desc[UR4][R26.64+0x8] ;  /* 0x000008041a0e7981 */ /* 0x000ee8000c1e9b00 */
[----:B-1----:R-:W4:Y:S04]  /*0410*/  LDG.E.64.CONSTANT R6, desc[UR4][R28.64] ;  /* 0x000000041c067981 */ /* 0x002f28000c1e9b00 */
[----:B------:R-:W5:Y:S04]  /*0420*/  LDG.E.64.CONSTANT R4, desc[UR4][R28.64+0x8] ;  /* 0x000008041c047981 */ /* 0x000f68000c1e9b00 */
[----:B------:R-:W5:Y:S04]  /*0430*/  LDG.E.64.CONSTANT R10, desc[UR4][R26.64+0x10] ;  /* 0x000010041a0a7981 */ /* 0x000f68000c1e9b00 */
[----:B------:R-:W5:Y:S01]  /*0440*/  LDG.E.64.CONSTANT R8, desc[UR4][R28.64+0x10] ;  /* 0x000010041c087981 */ /* 0x000f62000c1e9b00 */
[----:B------:R-:W-:-:S05]  /*0450*/  IMAD R20, R21, 0xf0, R2 ;  /* 0x000000f015147824 */ /* 0x000fca00078e0202 */
[----:B------:R-:W-:-:S05]  /*0460*/  LEA R13, R13, R20, 0x3 ;  /* 0x000000140d0d7211 */ /* 0x000fca00078e18ff */
[----:B------:R-:W-:Y:S04]  /*0470*/  LDS.64 R20, [R13] ;  /* 0x000000000d147984 */ /* 0x000fe80000000a00 */
[----:B------:R-:W0:Y:S02]  /*0480*/  LDS.64 R22, [R13+0x30] ;  /* 0x000030000d167984 */ /* 0x000e240000000a00 */
[C-C-:B0-----:R-:W-:Y:S02]  /*0490*/  DADD R24, R20.reuse, R22.reuse ;  /* 0x0000000014187229 */ /* 0x141fe40000000016 */
[----:B------:R-:W-:-:S06]  /*04a0*/  DADD R20, R20, -R22 ;  /* 0x0000000014147229 */ /* 0x000fcc0000000816 */
[-C--:B--2---:R-:W-:Y:S02]  /*04b0*/  DFMA R18, R18, R24.reuse, RZ ;  /* 0x000000181212722b */ /* 0x084fe400000000ff */
[----:B---3--:R-:W-:Y:S02]  /*04c0*/  DFMA R14, R14, R24, RZ ;  /* 0x000000180e0e722b */ /* 0x008fe400000000ff */
[-C--:B----4-:R-:W-:Y:S02]  /*04d0*/  DFMA R6, R6, R20.reuse, RZ ;  /* 0x000000140606722b */ /* 0x090fe400000000ff */
[----:B-----5:R-:W-:Y:S02]  /*04e0*/  DFMA R22, R4, R20, RZ ;  /* 0x000000140416722b */ /* 0x020fe400000000ff */
        /* <DEDUP_REMOVED lines=14> */
.L_x_2689:
[----:B------:R-:W-:Y:S05]  /*05d0*/  BSYNC.RECONVERGENT B0 ;  /* 0x0000000000007941 */ /* 0x000fea0003800200 */
.L_x_2688:
[----:B01----:R-:W0:Y:S01]  /*05e0*/  LDC.64 R18, c[0x0][0x398] ;  /* 0x0000e600ff127b82 */ /* 0x003e220000000a00 */
[----:B------:R-:W2:Y:S01]  /*05f0*/  LDG.E.64.CONSTANT R8, desc[UR4][R16.64+0x8] ;  /* 0x0000080410087981 */ /* 0x000ea2000c1e9b00 */
[----:B------:R-:W-:-:S03]  /*0600*/  LOP3.LUT R13, R3, 0xffff, RZ, 0xc0, !PT ;  /* 0x0000ffff030d7812 */ /* 0x000fc600078ec0ff */
[----:B------:R-:W3:Y:S03]  /*0610*/  LDG.E.64.CONSTANT R4, desc[UR4][R16.64] ;  /* 0x0000000410047981 */ /* 0x000ee6000c1e9b00 */
[----:B------:R-:W1:Y:S01]  /*0620*/  LDC.64 R26, c[0x0][0x388] ;  /* 0x0000e200ff1a7b82 */ /* 0x000e620000000a00 */
[----:B0-----:R-:W4:Y:S01]  /*0630*/  LDG.E.64.CONSTANT R10, desc[UR4][R18.64+0x8] ;  /* 0x00000804120a7981 */ /* 0x001f22000c1e9b00 */
[----:B------:R-:W-:Y:S01]  /*0640*/  IMAD R13, R13, 0xaaab, RZ ;  /* 0x0000aaab0d0d7824 */ /* 0x000fe200078e02ff */
[----:B------:R-:W-:Y:S01]  /*0650*/  MOV R31, 0x5 ;  /* 0x00000005001f7802 */ /* 0x000fe20000000f00 */
[----:B------:R-:W-:Y:S01]  /*0660*/  UMOV UR6, 0x2406 ;  /* 0x0000240600067882 */ /* 0x000fe20000000000 */
[----:B------:R-:W5:Y:S02]  /*0670*/  LDG.E.64.CONSTANT R6, desc[UR4][R18.64] ;  /* 0x0000000412067981 */ /* 0x000f64000c1e9b00 */
[----:B------:R-:W-:-:S02]  /*0680*/  SHF.R.U32.HI R21, RZ, 0x12, R13 ;  /* 0x00000012ff157819 */ /* 0x000fc4000001160d */
[----:B------:R-:W5:Y:S02]  /*0690*/  LDG.E.64.CONSTANT R16, desc[UR4][R16.64+0x10] ;  /* 0x0000100410107981 */ /* 0x000f64000c1e9b00 */
[----:B------:R-:W-:Y:S02]  /*06a0*/  PRMT R13, R21, 0x9910, RZ ;  /* 0x00009910150d7816 */ /* 0x000fe400000000ff */
[----:B------:R-:W5:Y:S03]  /*06b0*/  LDG.E.64.CONSTANT R18, desc[UR4][R18.64+0x10] ;  /* 0x0000100412127981 */ /* 0x000f66000c1e9b00 */
        /* <DEDUP_REMOVED lines=8> */
[----:B------:R-:W0:Y:S02]  /*0740*/  LDS.128 R12, [R3] ;  /* 0x00000000030c7984 */ /* 0x000e240000000c00 */
[C-C-:B0-----:R-:W-:Y:S02]  /*0750*/  DADD R24, R12.reuse, R14.reuse ;  /* 0x000000000c187229 */ /* 0x141fe4000000000e */
[----:B------:R-:W-:Y:S01]  /*0760*/  DADD R12, R12, -R14 ;  /* 0x000000000c0c7229 */ /* 0x000fe2000000080e */
[----:B------:R-:W-:-:S05]  /*0770*/  PRMT R14, R20, 0x5410, R21 ;  /* 0x00005410140e7816 */ /* 0x000fca0000000015 */
[----:B------:R-:W-:-:S04]  /*0780*/  IDP.2A.LO.U16.U8 R31, R14, UR6, R31 ;  /* 0x000000060e1f7c26 */ /* 0x000fc8000800101f */
[----:B------:R-:W-:-:S04]  /*0790*/  IMAD R31, R0, 0xd8, R31 ;  /* 0x000000d8001f7824 */ /* 0x000fc800078e021f */
[----:B-1----:R-:W-:-:S05]  /*07a0*/  IMAD.WIDE R26, R31, 0x8, R26 ;  /* 0x000000081f1a7825 */ /* 0x002fca00078e021a */
[----:B------:R-:W5:Y:S04]  /*07b0*/  LDG.E.64.CONSTANT R32, desc[UR4][R26.64] ;  /* 0x000000041a207981 */ /* 0x000f68000c1e9b00 */
[----:B------:R-:W5:Y:S01]  /*07c0*/  LDG.E.64.CONSTANT R36, desc[UR4][R26.64+-0x8] ;  /* 0xfffff8041a247981 */ /* 0x000f62000c1e9b00 */
[----:B--2---:R-:W-:Y:S02]  /*07d0*/  DFMA R22, R8, R24, RZ ;  /* 0x000000180816722b */ /* 0x004fe400000000ff */
[----:B----4-:R-:W-:-:S08]  /*07e0*/  DFMA R14, R10, R12, RZ ;  /* 0x0000000c0a0e722b */ /* 0x010fd000000000ff */
[C-C-:B------:R-:W-:Y:S02]  /*07f0*/  DADD R34, -R14.reuse, R22.reuse ;  /* 0x000000000e227229 */ /* 0x140fe40000000116 */
[----:B------:R-:W-:Y:S01]  /*0800*/  DADD R22, R14, R22 ;  /* 0x000000000e167229 */ /* 0x000fe20000000016 */
[----:B------:R-:W2:Y:S01]  /*0810*/  LDG.E.64.CONSTANT R14, desc[UR4][R26.64+-0x20] ;  /* 0xffffe0041a0e7981 */ /* 0x000ea2000c1e9b00 */
[----:B---3--:R-:W-:Y:S02]  /*0820*/  DFMA R20, R4, R24, RZ ;  /* 0x000000180414722b */ /* 0x008fe400000000ff */
[----:B-----5:R-:W-:-:S08]  /*0830*/  DFMA R28, R6, R12, RZ ;  /* 0x0000000c061c722b */ /* 0x020fd000000000ff */
[C-C-:B------:R-:W-:Y:S02]  /*0840*/  DADD R30, -R28.reuse, R20.reuse ;  /* 0x000000001c1e7229 */ /* 0x140fe40000000114 */
[----:B------:R-:W-:Y:S01]  /*0850*/  DADD R20, R28, R20 ;  /* 0x000000001c147229 */ /* 0x000fe20000000014 */
[----:B------:R-:W3:Y:S01]  /*0860*/  LDG.E.64.CONSTANT R28, desc[UR4][R26.64+-0x28] ;  /* 0xffffd8041a1c7981 */ /* 0x000ee2000c1e9b00 */
[----:B------:R-:W-:Y:S01]  /*0870*/  BSSY.RECONVERGENT B0, `(.L_x_2690) ;  /* 0x0000038000007945 */ /* 0x000fe20003800200 */
[----:B------:R-:W-:Y:S06]  /*0880*/  BAR.SYNC.DEFER_BLOCKING 0x0 ;  /* 0x0000000000007b1d */ /* 0x000fec0000010000 */
[----:B--2---:R-:W-:-:S02]  /*0890*/  DMUL R22, R14, R22 ;  /* 0x000000160e167228 */ /* 0x004fc40000000000 */
[----:B------:R-:W-:Y:S02]  /*08a0*/  DFMA R14, R16, R24, RZ ;  /* 0x00000018100e722b */ /* 0x000fe400000000ff */
[----:B------:R-:W-:-:S08]  /*08b0*/  DFMA R24, R18, R12, RZ ;  /* 0x0000000c1218722b */ /* 0x000fd000000000ff */
[C-C-:B------:R-:W-:Y:S02]  /*08c0*/  DADD R12, -R24.reuse, R14.reuse ;  /* 0x00000000180c7229 */ /* 0x140fe4000000010e */
[----:B------:R-:W-:Y:S01]  /*08d0*/  DADD R14, R24, R14 ;  /* 0x00000000180e7229 */ /* 0x000fe2000000000e */
[----:B------:R-:W2:Y:S04]  /*08e0*/  LDG.E.64.CONSTANT R24, desc[UR4][R26.64+-0x10] ;  /* 0xfffff0041a187981 */ /* 0x000ea8000c1e9b00 */
[----:B------:R-:W4:Y:S01]  /*08f0*/  LDG.E.64.CONSTANT R26, desc[UR4][R26.64+-0x18] ;  /* 0xffffe8041a1a7981 */ /* 0x000f22000c1e9b00 */
[----:B---3--:R-:W-:-:S08]  /*0900*/  DMUL R20, R28, R20 ;  /* 0x000000141c147228 */ /* 0x008fd00000000000 */
[CCC-:B------:R-:W-:Y:S02]  /*0910*/  DFMA R28, R32.reuse, R30.reuse, R20.reuse ;  /* 0x0000001e201c722b */ /* 0x1c0fe40000000014 */
[----:B------:R-:W-:Y:S02]  /*0920*/  DFMA R30, R32, -R30, R20 ;  /* 0x8000001e201e722b */ /* 0x000fe40000000014 */
[CCC-:B------:R-:W-:Y:S02]  /*0930*/  DFMA R32, R36.reuse, R34.reuse, R22.reuse ;  /* 0x000000222420722b */ /* 0x1c0fe40000000016 */
[----:B------:R-:W-:Y:S02]  /*0940*/  DFMA R34, R36, -R34, R22 ;  /* 0x800000222422722b */ /* 0x000fe40000000016 */
[----:B------:R-:W-:Y:S02]  /*0950*/  DFMA R28, R4, R28, RZ ;  /* 0x0000001c041c722b */ /* 0x000fe400000000ff */
[----:B------:R-:W-:-:S06]  /*0960*/  DFMA R30, R6, R30, RZ ;  /* 0x0000001e061e722b */ /* 0x000fcc00000000ff */
[----:B------:R-:W-:Y:S02]  /*0970*/  DFMA R28, R8, R32, R28 ;  /* 0x00000020081c722b */ /* 0x000fe4000000001c */
[----:B------:R-:W-:Y:S02]  /*0980*/  DFMA R34, R10, R34, R30 ;  /* 0x000000220a22722b */ /* 0x000fe4000000001e */
[----:B--2---:R-:W-:-:S08]  /*0990*/  DMUL R12, R24, R12 ;  /* 0x0000000c180c7228 */ /* 0x004fd00000000000 */
[CCC-:B----4-:R-:W-:Y:S02]  /*09a0*/  DFMA R24, R26.reuse, R14.reuse, R12.reuse ;  /* 0x0000000e1a18722b */ /* 0x1d0fe4000000000c */
[----:B------:R-:W-:-:S06]  /*09b0*/  DFMA R12, R26, R14, -R12 ;  /* 0x0000000e1a0c722b */ /* 0x000fcc000000080c */
[----:B------:R-:W-:Y:S02]  /*09c0*/  DFMA R24, R16, R24, R28 ;  /* 0x000000181018722b */ /* 0x000fe4000000001c */
[----:B------:R-:W-:-:S08]  /*09d0*/  DFMA R12, R18, R12, R34 ;  /* 0x0000000c120c722b */ /* 0x000fd00000000022 */
[C-C-:B------:R-:W-:Y:S02]  /*09e0*/  DADD R14, R24.reuse, -R12.reuse ;  /* 0x00000000180e7229 */ /* 0x140fe4000000080c */
[----:B------:R-:W-:Y:S01]  /*09f0*/  DADD R12, R24, R12 ;  /* 0x00000000180c7229 */ /* 0x000fe2000000000c */
[----:B------:R-:W0:Y:S06]  /*0a00*/  S2R R24, SR_TID.X ;  /* 0x0000000000187919 */ /* 0x000e2c0000002100 */
[----:B------:R1:W-:Y:S01]  /*0a10*/  STS.128 [R3], R12 ;  /* 0x0000000c03007388 */ /* 0x0003e20000000c00 */
[----:B------:R-:W-:Y:S06]  /*0a20*/  BAR.SYNC.DEFER_BLOCKING 0x0 ;  /* 0x0000000000007b1d */ /* 0x000fec0000010000 */
        /* <DEDUP_REMOVED lines=16> */
[----:B------:R-:W-:Y:S02]  /*0b30*/  DFMA R30, R4, R30, RZ ;  /* 0x0000001e041e722b */ /* 0x000fe400000000ff */
[----:B------:R-:W-:Y:S02]  /*0b40*/  DFMA R32, R6, R32, RZ ;  /* 0x000000200620722b */ /* 0x000fe400000000ff */
[----:B--2---:R-:W-:-:S02]  /*0b50*/  DADD R14, R26, R28 ;  /* 0x000000001a0e7229 */ /* 0x004fc4000000001c */
[----:B------:R-:W-:Y:S02]  /*0b60*/  DADD R26, R26, -R28 ;  /* 0x000000001a1a7229 */ /* 0x000fe4000000081c */
[----:B------:R-:W-:Y:S02]  /*0b70*/  DFMA R30, R8, R34, R30 ;  /* 0x00000022081e722b */ /* 0x000fe4000000001e */
[----:B------:R-:W-:-:S06]  /*0b80*/  DFMA R12, R10, R12, R32 ;  /* 0x0000000c0a0c722b */ /* 0x000fcc0000000020 */
[----:B------:R-:W-:Y:S02]  /*0b90*/  DFMA R14, R16, R14, R30 ;  /* 0x0000000e100e722b */ /* 0x000fe4000000001e */
[----:B------:R-:W-:-:S08]  /*0ba0*/  DFMA R12, R18, R26, R12 ;  /* 0x0000001a120c722b */ /* 0x000fd0000000000c */
[C-C-:B------:R-:W-:Y:S02]  /*0bb0*/  DADD R26, R14.reuse, -R12.reuse ;  /* 0x000000000e1a7229 */ /* 0x140fe4000000080c */
[----:B------:R-:W-:-:S05]  /*0bc0*/  DADD R12, R14, R12 ;  /* 0x000000000e0c7229 */ /* 0x000fca000000000c */
[----:B------:R2:W-:Y:S04]  /*0bd0*/  STS.64 [R3+0x30], R26 ;  /* 0x0000301a03007388 */ /* 0x0005e80000000a00 */
[----:B------:R2:W-:Y:S02]  /*0be0*/  STS.64 [R3], R12 ;  /* 0x0000000c03007388 */ /* 0x0005e40000000a00 */
.L_x_2691:
[----:B------:R-:W-:Y:S05]  /*0bf0*/  BSYNC.RECONVERGENT B0 ;  /* 0x0000000000007941 */ /* 0x000fea0003800200 */
.L_x_2690:
[----:B------:R-:W-:Y:S06]  /*0c00*/  BAR.SYNC.DEFER_BLOCKING 0x0 ;  /* 0x0000000000007b1d */ /* 0x000fec0000010000 */
[----:B------:R-:W-:Y:S04]  /*0c10*/  BSSY.RECONVERGENT B0, `(.L_x_2692) ;  /* 0x0000019000007945 */ /* 0x000fe80003800200 */
[----:B------:R-:W-:Y:S05]  /*0c20*/  @P1 BRA `(.L_x_2693) ;  /* 0x00000000005c1947 */ /* 0x000fea0003800000 */
[----:B012---:R-:W-:-:S04]  /*0c30*/  SHF.L.U32 R3, R24, 0x3, RZ ;  /* 0x0000000318037819 */ /* 0x007fc800000006ff */
        /* <DEDUP_REMOVED lines=11> */
[--C-:B-1----:R-:W-:Y:S02]  /*0cf0*/  DADD R4, R20, R14.reuse ;  /* 0x0000000014047229 */ /* 0x102fe4000000000e */
[----:B------:R-:W-:Y:S02]  /*0d00*/  DFMA R22, R6, R22, RZ ;  /* 0x000000160616722b */ /* 0x000fe400000000ff */
[----:B------:R-:W-:-:S04]  /*0d10*/  DADD R14, R20, -R14 ;  /* 0x00000000140e7229 */ /* 0x000fc8000000080e */
[----:B------:R-:W-:Y:S02]  /*0d20*/  DFMA R28, R8, R4, R28 ;  /* 0x00000004081c722b */ /* 0x000fe4000000001c */
[----:B--2---:R-:W-:Y:S02]  /*0d30*/  DADD R4, R12, R2 ;  /* 0x000000000c047229 */ /* 0x004fe40000000002 */
[----:B------:R-:W-:Y:S02]  /*0d40*/  DFMA R14, R10, R14, R22 ;  /* 0x0000000e0a0e722b */ /* 0x000fe40000000016 */
[----:B------:R-:W-:-:S04]  /*0d50*/  DADD R2, R12, -R2 ;  /* 0x000000000c027229 */ /* 0x000fc80000000802 */
[----:B------:R-:W-:-:S04]  /*0d60*/  DFMA R4, R16, R4, R28 ;  /* 0x000000041004722b */ /* 0x000fc8000000001c */
[----:B------:R-:W-:-:S08]  /*0d70*/  DFMA R2, R18, R2, R14 ;  /* 0x000000021202722b */ /* 0x000fd0000000000e */
[C-C-:B------:R-:W-:Y:S02]  /*0d80*/  DADD R22, R4.reuse, -R2.reuse ;  /* 0x0000000004167229 */ /* 0x140fe40000000802 */
[----:B------:R-:W-:-:S11]  /*0d90*/  DADD R20, R4, R2 ;  /* 0x0000000004147229 */ /* 0x000fd60000000002 */
.L_x_2693:
[----:B------:R-:W-:Y:S05]  /*0da0*/  BSYNC.RECONVERGENT B0 ;  /* 0x0000000000007941 */ /* 0x000fea0003800200 */
.L_x_2692:
[----:B------:R-:W-:Y:S06]  /*0db0*/  BAR.SYNC.DEFER_BLOCKING 0x0 ;  /* 0x0000000000007b1d */ /* 0x000fec0000010000 */
[----:B------:R-:W-:Y:S05]  /*0dc0*/  @!P0 EXIT ;  /* 0x000000000000894d */ /* 0x000fea0003800000 */
[----:B-12---:R-:W1:Y:S01]  /*0dd0*/  LDC.64 R2, c[0x0][0x3a8] ;  /* 0x0000ea00ff027b82 */ /* 0x006e620000000a00 */
[----:B0-----:R-:W-:-:S04]  /*0de0*/  LOP3.LUT R5, R24, 0x3, RZ, 0xc0, !PT ;  /* 0x0000000318057812 */ /* 0x001fc800078ec0ff */
[----:B------:R-:W-:-:S05]  /*0df0*/  LEA R5, R0, R5, 0x3 ;  /* 0x0000000500057211 */ /* 0x000fca00078e18ff */
[----:B-1----:R-:W-:-:S05]  /*0e00*/  IMAD.WIDE R2, R5, 0x8, R2 ;  /* 0x0000000805027825 */ /* 0x002fca00078e0202 */
[----:B------:R-:W-:Y:S04]  /*0e10*/  STG.E.64 desc[UR4][R2.64], R20 ;  /* 0x0000001402007986 */ /* 0x000fe8000c101b04 */
[----:B------:R-:W-:Y:S01]  /*0e20*/  STG.E.64 desc[UR4][R2.64+0x20], R22 ;  /* 0x0000201602007986 */ /* 0x000fe2000c101b04 */
[----:B------:R-:W-:Y:S05]  /*0e30*/  EXIT ;  /* 0x000000000000794d */ /* 0x000fea0003800000 */
.L_x_2694:
        /* <DEDUP_REMOVED lines=12> */
.L_x_3210:


//--------------------- .text._Z30massMatrixMultiplySharedKernelILi2ELi6ELi3EEviPKdS1_S1_S1_Pd --------------------------
	.section	.text._Z30massMatrixMultiplySharedKernelILi2ELi6ELi3EEviPKdS1_S1_S1_Pd,"ax",@progbits
	.align	128
        .global         _Z30massMatrixMultiplySharedKernelILi2ELi6ELi3EEviPKdS1_S1_S1_Pd
        .type           _Z30massMatrixMultiplySharedKernelILi2ELi6ELi3EEviPKdS1_S1_S1_Pd,@function
        .size           _Z30massMatrixMultiplySharedKernelILi2ELi6ELi3EEviPKdS1_S1_S1_Pd,(.L_x_3211 - _Z30massMatrixMultiplySharedKernelILi2ELi6ELi3EEviPKdS1_S1_S1_Pd)
        .other          _Z30massMatrixMultiplySharedKernelILi2ELi6ELi3EEviPKdS1_S1_S1_Pd,@"STO_CUDA_ENTRY STV_DEFAULT"
_Z30massMatrixMultiplySharedKernelILi2ELi6ELi3EEviPKdS1_S1_S1_Pd:
.text._Z30massMatrixMultiplySharedKernelILi2ELi6ELi3EEviPKdS1_S1_S1_Pd:
        /* <DEDUP_REMOVED lines=18> */
[----:B------:R-:W0:Y:S01]  /*0120*/  S2R R12, SR_CTAID.X ;  /* 0x00000000000c7919 */ /* 0x000e220000002500 */
[----:B------:R-:W-:-:S02]  /*0130*/  LEA R26, R13, R26, 0x18 ;  /* 0x0000001a0d1a7211 */ /* 0x000fc400078ec0ff */
[C---:B------:R-:W-:Y:S02]  /*0140*/  @!P0 LEA R5, R13.reuse, R0, 0x18 ;  /* 0x000000000d058211 */ /* 0x040fe400078ec0ff */
[----:B------:R-:W-:Y:S02]  /*0150*/  @!P0 LEA R7, R13, R2, 0x18 ;  /* 0x000000020d078211 */ /* 0x000fe400078ec0ff */
[C---:B------:R-:W-:Y:S01]  /*0160*/  LOP3.LUT R2, R22.reuse, 0xffff, RZ, 0xc0, !PT ;  /* 0x0000ffff16027812 */ /* 0x040fe200078ec0ff */
[C---:B------:R-:W-:Y:S01]  /*0170*/  @!P0 IMAD R23, R22.reuse, 0x8, R5 ;  /* 0x0000000816178824 */ /* 0x040fe200078e0205 */
[----:B------:R-:W-:Y:S01]  /*0180*/  BSSY.RECONVERGENT B0, `(.L_x_2695) ;  /* 0x0000040000007945 */ /* 0x000fe20003800200 */
[C---:B------:R-:W-:Y:S01]  /*0190*/  @!P0 IMAD R27, R22.reuse, 0x8, R7 ;  /* 0x00000008161b8824 */ /* 0x040fe200078e0207 */
[----:B------:R-:W-:Y:S01]  /*01a0*/  ISETP.GT.U32.AND P2, PT, R22, 0xb, PT ;  /* 0x0000000b1600780c */ /* 0x000fe20003f44070 */
[----:B------:R-:W-:-:S05]  /*01b0*/  IMAD R2, R2, 0xaaab, RZ ;  /* 0x0000aaab02027824 */ /* 0x000fca00078e02ff */
[----:B------:R-:W-:Y:S01]  /*01c0*/  SHF.R.U32.HI R2, RZ, 0x12, R2 ;  /* 0x00000012ff027819 */ /* 0x000fe20000011602 */
[----:B0-----:R-:W-:Y:S02]  /*01d0*/  IMAD R0, R12, 0x3, R3 ;  /* 0x000000030c007824 */ /* 0x001fe400078e0203 */
[----:B------:R-:W-:Y:S01]  /*01e0*/  IMAD R3, R3, 0x6c0, R26 ;  /* 0x000006c003037824 */ /* 0x000fe200078e021a */
[----:B--2---:R0:W-:Y:S04]  /*01f0*/  @!P0 STS.64 [R23], R8 ;  /* 0x0000000817008388 */ /* 0x0041e80000000a00 */
[----:B---3--:R1:W-:Y:S01]  /*0200*/  @!P0 STS.64 [R27], R24 ;  /* 0x000000181b008388 */ /* 0x0083e20000000a00 */
[----:B------:R-:W-:Y:S01]  /*0210*/  BAR.SYNC.DEFER_BLOCKING 0x0 ;  /* 0x0000000000007b1d */ /* 0x000fe20000010000 */
[----:B------:R-:W-:-:S02]  /*0220*/  ISETP.GE.U32.AND P0, PT, R22, 0x4, PT ;  /* 0x000000041600780c */ /* 0x000fc40003f06070 */
[----:B0-----:R-:W-:Y:S02]  /*0230*/  LOP3.LUT R23, R22, 0x1, RZ, 0xc0, !PT ;  /* 0x0000000116177812 */ /* 0x001fe400078ec0ff */
[----:B------:R-:W-:Y:S02]  /*0240*/  ISETP.LT.AND P0, PT, R0, UR4, !P0 ;  /* 0x0000000400007c0c */ /* 0x000fe4000c701270 */
[----:B------:R-:W-:-:S11]  /*0250*/  PRMT R8, R2, 0x9910, RZ ;  /* 0x0000991002087816 */ /* 0x000fd600000000ff */
[----:B-1----:R-:W0:Y:S01]  /*0260*/  @P0 LDC.64 R24, c[0x0][0x3a0] ;  /* 0x0000e800ff180b82 */ /* 0x002e220000000a00 */
[----:B------:R-:W1:Y:S04]  /*0270*/  LDS.128 R16, [R26+0x1440] ;  /* 0x001440001a107984 */ /* 0x000e680000000c00 */
[----:B------:R-:W2:Y:S04]  /*0280*/  LDS.128 R4, [R26+0x1450] ;  /* 0x001450001a047984 */ /* 0x000ea80000000c00 */
[----:B------:R-:W3:Y:S01]  /*0290*/  LDS.128 R12, [R26+0x1460] ;  /* 0x001460001a0c7984 */ /* 0x000ee20000000c00 */
[----:B-1----:R-:W-:-:S02]  /*02a0*/  R2UR UR5, R17 ;  /* 0x00000000110572ca */ /* 0x002fc400000e0000 */
[----:B------:R-:W-:Y:S02]  /*02b0*/  @P0 LOP3.LUT R17, R23, 0x2, R22, 0xf8, !PT ;  /* 0x0000000217110812 */ /* 0x000fe400078ef816 */
[----:B------:R-:W-:Y:S01]  /*02c0*/  R2UR UR4, R16 ;  /* 0x00000000100472ca */ /* 0x000fe200000e0000 */
[----:B------:R-:W-:Y:S01]  /*02d0*/  IMAD R16, R8, 0x6, RZ ;  /* 0x0000000608107824 */ /* 0x000fe200078e02ff */
[----:B--2---:R-:W-:Y:S01]  /*02e0*/  R2UR UR7, R7 ;  /* 0x00000000070772ca */ /* 0x004fe200000e0000 */
[----:B------:R-:W-:Y:S01]  /*02f0*/  @P0 IMAD R17, R0, 0x8, R17 ;  /* 0x0000000800110824 */ /* 0x000fe200078e0211 */
[----:B------:R-:W1:Y:S01]  /*0300*/  LDC.64 R8, c[0x0][0x388] ;  /* 0x0000e200ff087b82 */ /* 0x000e620000000a00 */
[----:B------:R-:W-:Y:S01]  /*0310*/  IMAD.MOV R16, RZ, RZ, -R16 ;  /* 0x000000ffff107224 */ /* 0x000fe200078e0a10 */
[----:B------:R-:W-:Y:S01]  /*0320*/  R2UR UR17, R5 ;  /* 0x00000000051172ca */ /* 0x000fe200000e0000 */
[----:B0-----:R-:W-:Y:S01]  /*0330*/  @P0 IMAD.WIDE R24, R17, 0x8, R24 ;  /* 0x0000000811180825 */ /* 0x001fe200078e0218 */
[----:B------:R-:W-:-:S02]  /*0340*/  SHF.R.U32.HI R7, RZ, 0x1, R22 ;  /* 0x00000001ff077819 */ /* 0x000fc40000011616 */
[----:B------:R-:W-:Y:S02]  /*0350*/  PRMT R5, R16, 0x7710, RZ ;  /* 0x0000771010057816 */ /* 0x000fe400000000ff */
[----:B------:R0:W5:Y:S01]  /*0360*/  @P0 LDG.E.64.CONSTANT R10, desc[UR10][R24.64] ;  /* 0x0000000a180a0981 */ /* 0x000162000c1e9b00 */
[----:B------:R-:W-:Y:S02]  /*0370*/  R2UR UR14, R18 ;  /* 0x00000000120e72ca */ /* 0x000fe400000e0000 */
[----:B------:R-:W-:Y:S01]  /*0380*/  R2UR UR15, R19 ;  /* 0x00000000130f72ca */ /* 0x000fe200000e0000 */
[----:B------:R0:W5:Y:S01]  /*0390*/  @P0 LDG.E.64.CONSTANT R20, desc[UR10][R24.64+0x20] ;  /* 0x0000200a18140981 */ /* 0x000162000c1e9b00 */
[----:B------:R-:W-:Y:S01]  /*03a0*/  R2UR UR6, R6 ;  /* 0x00000000060672ca */ /* 0x000fe200000e0000 */
[----:B------:R-:W-:Y:S01]  /*03b0*/  IMAD.IADD R5, R5, 0x1, R22 ;  /* 0x0000000105057824 */ /* 0x000fe200078e0216 */
[----:B------:R-:W-:Y:S02]  /*03c0*/  R2UR UR16, R4 ;  /* 0x00000000041072ca */ /* 0x000fe400000e0000 */
[----:B---3--:R-:W-:-:S02]  /*03d0*/  R2UR UR18, R14 ;  /* 0x000000000e1272ca */ /* 0x008fc400000e0000 */
[----:B------:R-:W-:Y:S02]  /*03e0*/  R2UR UR19, R15 ;  /* 0x000000000f1372ca */ /* 0x000fe400000e0000 */
[----:B------:R-:W-:Y:S02]  /*03f0*/  R2UR UR8, R12 ;  /* 0x000000000c0872ca */ /* 0x000fe400000e0000 */
[----:B------:R-:W-:Y:S01]  /*0400*/  R2UR UR9, R13 ;  /* 0x000000000d0972ca */ /* 0x000fe200000e0000 */
[----:B------:R-:W-:Y:S01]  /*0410*/  IMAD R4, R7, 0x30, R3 ;  /* 0x0000003007047824 */ /* 0x000fe200078e0203 */
[----:B0-----:R-:W-:-:S13]  /*0420*/  @P1 BRA `(.L_x_2696) ;  /* 0x0000000000541947 */ /* 0x001fda0003800000 */
[C-C-:B-----5:R-:W-:Y:S01]  /*0430*/  DADD R12, R10.reuse, R20.reuse ;  /* 0x000000000a0c7229 */ /* 0x160fe20000000014 */
[----:B------:R-:W-:Y:S01]  /*0440*/  IMAD R27, R23, 0x8, R4 ;  /* 0x00000008171b7824 */ /* 0x000fe200078e0204 */
[----:B------:R-:W-:-:S06]  /*0450*/  DADD R24, R10, -R20 ;  /* 0x000000000a187229 */ /* 0x000fcc0000000814 */
[----:B------:R-:W-:Y:S02]  /*0460*/  DFMA R16, R12, UR4, RZ ;  /* 0x000000040c107c2b */ /* 0x000fe400080000ff */
[----:B------:R-:W-:Y:S02]  /*0470*/  DFMA R14, R24, UR6, RZ ;  /* 0x00000006180e7c2b */ /* 0x000fe400080000ff */
[----:B------:R-:W-:Y:S02]  /*0480*/  DFMA R20, R12, UR14, RZ ;  /* 0x0000000e0c147c2b */ /* 0x000fe400080000ff */
[----:B------:R-:W-:Y:S02]  /*0490*/  DFMA R18, R24, UR8, RZ ;  /* 0x0000000818127c2b */ /* 0x000fe400080000ff */
[----:B------:R-:W-:Y:S02]  /*04a0*/  DFMA R10, R12, UR16, RZ ;  /* 0x000000100c0a7c2b */ /* 0x000fe400080000ff */
[----:B------:R-:W-:-:S02]  /*04b0*/  DFMA R12, R24, UR18, RZ ;  /* 0x00000012180c7c2b */ /* 0x000fc400080000ff */
        /* <DEDUP_REMOVED lines=12> */
.L_x_2696:
[----:B------:R-:W-:Y:S05]  /*0580*/  BSYNC.RECONVERGENT B0 ;  /* 0x0000000000007941 */ /* 0x000fea0003800200 */
.L_x_2695:
[----:B------:R-:W-:Y:S01]  /*0590*/  BAR.SYNC.DEFER_BLOCKING 0x0 ;  /* 0x0000000000007b1d */ /* 0x000fe20000010000 */
[----:B------:R-:W-:-:S05]  /*05a0*/  IMAD.MOV.U32 R6, RZ, RZ, 0x5 ;  /* 0x00000005ff067424 */ /* 0x000fca00078e00ff */
[----:B------:R-:W-:Y:S04]  /*05b0*/  BSSY.RECONVERGENT B0, `(.L_x_2697) ;  /* 0x000001a000007945 */ /* 0x000fe80003800200 */
[----:B------:R-:W-:Y:S05]  /*05c0*/  @P2 BRA `(.L_x_2698) ;  /* 0x0000000000602947 */ /* 0x000fea0003800000 */
[----:B0----5:R-:W-:-:S04]  /*05d0*/  IMAD R10, R7, 0xf0, R4 ;  /* 0x000000f0070a7824 */ /* 0x021fc800078e0204 */
[----:B------:R-:W-:-:S05]  /*05e0*/  IMAD R7, R23, 0x8, R10 ;  /* 0x0000000817077824 */ /* 0x000fca00078e020a */
[----:B------:R-:W-:Y:S04]  /*05f0*/  LDS.64 R12, [R7] ;  /* 0x00000000070c7984 */ /* 0x000fe80000000a00 */
[----:B------:R-:W0:Y:S02]  /*0600*/  LDS.64 R10, [R7+0x30] ;  /* 0x00003000070a7984 */ /* 0x000e240000000a00 */
[C-C-:B0-----:R-:W-:Y:S02]  /*0610*/  DADD R18, R12.reuse, R10.reuse ;  /* 0x000000000c127229 */ /* 0x141fe4000000000a */
        /* <DEDUP_REMOVED lines=19> */
.L_x_2698:
[----:B------:R-:W-:Y:S05]  /*0750*/  BSYNC.RECONVERGENT B0 ;  /* 0x0000000000007941 */ /* 0x000fea0003800200 */
.L_x_2697:
[----:B--2---:R-:W-:Y:S01]  /*0760*/  PRMT R7, R5, 0x5410, R2 ;  /* 0x0000541005077816 */ /* 0x004fe20000000002 */
[----:B------:R-:W-:Y:S01]  /*0770*/  UMOV UR12, 0x2406 ;  /* 0x00002406000c7882 */ /* 0x000fe20000000000 */
[----:B------:R-:W-:Y:S03]  /*0780*/  BAR.SYNC.DEFER_BLOCKING 0x0 ;  /* 0x0000000000007b1d */ /* 0x000fe60000010000 */
[----:B------:R-:W-:-:S04]  /*0790*/  IDP.2A.LO.U16.U8 R7, R7, UR12, R6 ;  /* 0x0000000c07077c26 */ /* 0x000fc80008001006 */
[----:B------:R-:W-:-:S04]  /*07a0*/  IMAD R7, R0, 0xd8, R7 ;  /* 0x000000d800077824 */ /* 0x000fc800078e0207 */
[----:B-1----:R-:W-:-:S05]  /*07b0*/  IMAD.WIDE R6, R7, 0x8, R8 ;  /* 0x0000000807067825 */ /* 0x002fca00078e0208 */
[----:B------:R-:W2:Y:S01]  /*07c0*/  LDG.E.64.CONSTANT R12, desc[UR10][R6.64+-0x28] ;  /* 0xffffd80a060c7981 */ /* 0x000ea2000c1e9b00 */
[----:B------:R-:W-:Y:S01]  /*07d0*/  LOP3.LUT R8, R5, 0xffff, RZ, 0xc0, !PT ;  /* 0x0000ffff05087812 */ /* 0x000fe200078ec0ff */
[----:B------:R-:W-:Y:S02]  /*07e0*/  IMAD R5, R2, 0x120, R3 ;  /* 0x0000012002057824 */ /* 0x000fe400078e0203 */
[----:B------:R-:W3:Y:S02]  /*07f0*/  LDG.E.64.CONSTANT R22, desc[UR10][R6.64+-0x20] ;  /* 0xffffe00a06167981 */ /* 0x000ee4000c1e9b00 */
[----:B------:R-:W-:Y:S02]  /*0800*/  IMAD R5, R8, 0x30, R5 ;  /* 0x0000003008057824 */ /* 0x000fe400078e0205 */
[----:B0-----:R-:W4:Y:S04]  /*0810*/  LDG.E.64.CONSTANT R26, desc[UR10][R6.64+-0x18] ;  /* 0xffffe80a061a7981 */ /* 0x001f28000c1e9b00 */
[----:B-----5:R-:W0:Y:S02]  /*0820*/  LDS.128 R8, [R5] ;  /* 0x0000000005087984 */ /* 0x020e240000000c00 */
[----:B0-----:R-:W-:-:S02]  /*0830*/  DADD R2, R8, -R10 ;  /* 0x0000000008027229 */ /* 0x001fc4000000080a */
[----:B------:R-:W-:Y:S01]  /*0840*/  DADD R16, R8, R10 ;  /* 0x0000000008107229 */ /* 0x000fe2000000000a */
[----:B------:R-:W4:Y:S05]  /*0850*/  LDG.E.64.CONSTANT R8, desc[UR10][R6.64] ;  /* 0x0000000a06087981 */ /* 0x000f2a000c1e9b00 */
[----:B------:R-:W-:Y:S02]  /*0860*/  DFMA R10, R2, UR6, RZ ;  /* 0x00000006020a7c2b */ /* 0x000fe400080000ff */
[----:B------:R-:W-:Y:S02]  /*0870*/  DFMA R20, R16, UR4, RZ ;  /* 0x0000000410147c2b */ /* 0x000fe400080000ff */
[----:B------:R-:W-:-:S02]  /*0880*/  DFMA R14, R2, UR8, RZ ;  /* 0x00000008020e7c2b */ /* 0x000fc400080000ff */
[----:B------:R-:W-:-:S04]  /*0890*/  DFMA R18, R16, UR14, RZ ;  /* 0x0000000e10127c2b */ /* 0x000fc800080000ff */
[C-C-:B------:R-:W-:Y:S02]  /*08a0*/  DADD R24, R10.reuse, R20.reuse ;  /* 0x000000000a187229 */ /* 0x140fe40000000014 */
[----:B------:R-:W-:Y:S02]  /*08b0*/  DADD R10, -R10, R20 ;  /* 0x000000000a0a7229 */ /* 0x000fe40000000114 */
[C-C-:B------:R-:W-:Y:S02]  /*08c0*/  DADD R20, -R14.reuse, R18.reuse ;  /* 0x000000000e147229 */ /* 0x140fe40000000112 */
[----:B------:R-:W-:Y:S01]  /*08d0*/  DADD R14, R14, R18 ;  /* 0x000000000e0e7229 */ /* 0x000fe20000000012 */
[----:B------:R-:W4:Y:S01]  /*08e0*/  LDG.E.64.CONSTANT R18, desc[UR10][R6.64+-0x8] ;  /* 0xfffff80a06127981 */ /* 0x000f22000c1e9b00 */
[----:B------:R-:W-:Y:S01]  /*08f0*/  BSSY.RECONVERGENT B0, `(.L_x_2699) ;  /* 0x0000037000007945 */ /* 0x000fe20003800200 */
[----:B------:R-:W-:Y:S06]  /*0900*/  BAR.SYNC.DEFER_BLOCKING 0x0 ;  /* 0x0000000000007b1d */ /* 0x000fec0000010000 */
[----:B--2---:R-:W-:Y:S01]  /*0910*/  DMUL R12, R12, R24 ;  /* 0x000000180c0c7228 */ /* 0x004fe20000000000 */
[----:B------:R-:W2:Y:S01]  /*0920*/  LDG.E.64.CONSTANT R24, desc[UR10][R6.64+-0x10] ;  /* 0xfffff00a06187981 */ /* 0x000ea2000c1e9b00 */
[----:B------:R-:W-:-:S02]  /*0930*/  DFMA R2, R2, UR18, RZ ;  /* 0x0000001202027c2b */ /* 0x000fc400080000ff */
[----:B------:R-:W-:Y:S02]  /*0940*/  DFMA R16, R16, UR16, RZ ;  /* 0x0000001010107c2b */ /* 0x000fe400080000ff */
[----:B---3--:R-:W-:Y:S02]  /*0950*/  DMUL R14, R22, R14 ;  /* 0x0000000e160e7228 */ /* 0x008fe40000000000 */
[CCC-:B----4-:R-:W-:Y:S02]  /*0960*/  DFMA R22, R8.reuse, R10.reuse, R12.reuse ;  /* 0x0000000a0816722b */ /* 0x1d0fe4000000000c */
[----:B------:R-:W-:Y:S02]  /*0970*/  DFMA R10, R8, -R10, R12 ;  /* 0x8000000a080a722b */ /* 0x000fe4000000000c */
[C-C-:B------:R-:W-:Y:S02]  /*0980*/  DADD R8, -R2.reuse, R16.reuse ;  /* 0x0000000002087229 */ /* 0x140fe40000000110 */
[----:B------:R-:W-:-:S02]  /*0990*/  DADD R2, R2, R16 ;  /* 0x0000000002027229 */ /* 0x000fc40000000010 */
[----:B------:R-:W-:Y:S02]  /*09a0*/  DFMA R22, R22, UR4, RZ ;  /* 0x0000000416167c2b */ /* 0x000fe400080000ff */
[----:B------:R-:W-:Y:S02]  /*09b0*/  DFMA R10, R10, UR6, RZ ;  /* 0x000000060a0a7c2b */ /* 0x000fe400080000ff */
[CCC-:B------:R-:W-:Y:S02]  /*09c0*/  DFMA R16, R18.reuse, R20.reuse, R14.reuse ;  /* 0x000000141210722b */ /* 0x1c0fe4000000000e */
[----:B------:R-:W-:-:S06]  /*09d0*/  DFMA R18, R18, -R20, R14 ;  /* 0x800000141212722b */ /* 0x000fcc000000000e */
[----:B------:R-:W-:Y:S02]  /*09e0*/  DFMA R16, R16, UR14, R22 ;  /* 0x0000000e10107c2b */ /* 0x000fe40008000016 */
[----:B------:R-:W-:Y:S02]  /*09f0*/  DFMA R10, R18, UR8, R10 ;  /* 0x00000008120a7c2b */ /* 0x000fe4000800000a */
[----:B--2---:R-:W-:-:S08]  /*0a00*/  DMUL R8, R24, R8 ;  /* 0x0000000818087228 */ /* 0x004fd00000000000 */
[CCC-:B------:R-:W-:Y:S02]  /*0a10*/  DFMA R6, R26.reuse, R2.reuse, R8.reuse ;  /* 0x000000021a06722b */ /* 0x1c0fe40000000008 */
[----:B------:R-:W-:-:S06]  /*0a20*/  DFMA R2, R26, R2, -R8 ;  /* 0x000000021a02722b */ /* 0x000fcc0000000808 */
[----:B------:R-:W-:Y:S02]  /*0a30*/  DFMA R6, R6, UR16, R16 ;  /* 0x0000001006067c2b */ /* 0x000fe40008000010 */
[----:B------:R-:W-:-:S08]  /*0a40*/  DFMA R2, R2, UR18, R10 ;  /* 0x0000001202027c2b */ /* 0x000fd0000800000a */
[C-C-:B------:R-:W-:Y:S02]  /*0a50*/  DADD R10, R6.reuse, -R2.reuse ;  /* 0x00000000060a7229 */ /* 0x140fe40000000802 */
[----:B------:R-:W-:Y:S01]  /*0a60*/  DADD R8, R6, R2 ;  /* 0x0000000006087229 */ /* 0x000fe20000000002 */
[----:B------:R-:W0:Y:S06]  /*0a70*/  S2R R2, SR_TID.X ;  /* 0x0000000000027919 */ /* 0x000e2c0000002100 */
[----:B------:R1:W-:Y:S01]  /*0a80*/  STS.128 [R5], R8 ;  /* 0x0000000805007388 */ /* 0x0003e20000000c00 */
[----:B------:R-:W-:Y:S06]  /*0a90*/  BAR.SYNC.DEFER_BLOCKING 0x0 ;  /* 0x0000000000007b1d */ /* 0x000fec0000010000 */
[----:B------:R-:W-:Y:S05]  /*0aa0*/  @P2 BRA `(.L_x_2700) ;  /* 0x00000000006c2947 */ /* 0x000fea0003800000 */
[----:B0-----:R-:W-:Y:S01]  /*0ab0*/  IMAD.SHL.U32 R3, R2, 0x8, RZ ;  /* 0x0000000802037824 */ /* 0x001fe200078e00ff */
[----:B-1----:R-:W-:-:S04]  /*0ac0*/  SHF.R.U32.HI R5, RZ, 0x1, R2 ;  /* 0x00000001ff057819 */ /* 0x002fc80000011602 */
        /* <DEDUP_REMOVED lines=14> */
[----:B------:R-:W-:-:S04]  /*0bb0*/  DFMA R22, R22, UR6, RZ ;  /* 0x0000000616167c2b */ /* 0x000fc800080000ff */
[----:B------:R-:W-:Y:S02]  /*0bc0*/  DFMA R20, R20, UR14, R10 ;  /* 0x0000000e14147c2b */ /* 0x000fe4000800000a */
[----:B--2---:R-:W-:Y:S02]  /*0bd0*/  DADD R10, R6, R8 ;  /* 0x00000000060a7229 */ /* 0x004fe40000000008 */
[----:B------:R-:W-:Y:S02]  /*0be0*/  DFMA R16, R16, UR8, R22 ;  /* 0x0000000810107c2b */ /* 0x000fe40008000016 */
[----:B------:R-:W-:-:S04]  /*0bf0*/  DADD R6, R6, -R8 ;  /* 0x0000000006067229 */ /* 0x000fc80000000808 */
[----:B------:R-:W-:-:S04]  /*0c00*/  DFMA R10, R10, UR16, R20 ;  /* 0x000000100a0a7c2b */ /* 0x000fc80008000014 */
[----:B------:R-:W-:-:S08]  /*0c10*/  DFMA R6, R6, UR18, R16 ;  /* 0x0000001206067c2b */ /* 0x000fd00008000010 */
[C-C-:B------:R-:W-:Y:S02]  /*0c20*/  DADD R8, R10.reuse, -R6.reuse ;  /* 0x000000000a087229 */ /* 0x140fe40000000806 */
[----:B------:R-:W-:-:S05]  /*0c30*/  DADD R6, R10, R6 ;  /* 0x000000000a067229 */ /* 0x000fca0000000006 */
[----:B------:R2:W-:Y:S04]  /*0c40*/  STS.64 [R3+0x30], R8 ;  /* 0x0000300803007388 */ /* 0x0005e80000000a00 */
[----:B------:R2:W-:Y:S02]  /*0c50*/  STS.64 [R3], R6 ;  /* 0x0000000603007388 */ /* 0x0005e40000000a00 */
.L_x_2700:
[----:B------:R-:W-:Y:S05]  /*0c60*/  BSYNC.RECONVERGENT B0 ;  /* 0x0000000000007941 */ /* 0x000fea0003800200 */
.L_x_2699:
[----:B------:R-:W-:Y:S06]  /*0c70*/  BAR.SYNC.DEFER_BLOCKING 0x0 ;  /* 0x0000000000007b1d */ /* 0x000fec0000010000 */
[----:B------:R-:W-:Y:S04]  /*0c80*/  BSSY.RECONVERGENT B0, `(.L_x_2701) ;  /* 0x0000019000007945 */ /* 0x000fe80003800200 */
[----:B------:R-:W-:Y:S05]  /*0c90*/  @P1 BRA `(.L_x_2702) ;  /* 0x00000000005c1947 */ /* 0x000fea0003800000 */
[----:B0-2---:R-:W-:-:S05]  /*0ca0*/  IMAD.SHL.U32 R3, R2, 0x8, RZ ;  /* 0x0000000802037824 */ /* 0x005fca00078e00ff */
[----:B------:R-:W-:-:S05]  /*0cb0*/  LOP3.LUT R3, R3, 0x8, RZ, 0xc0, !PT ;  /* 0x0000000803037812 */ /* 0x000fca00078ec0ff */
[----:B------:R-:W-:-:S05]  /*0cc0*/  IMAD.IADD R3, R4, 0x1, R3 ;  /* 0x0000000104037824 */ /* 0x000fca00078e0203 */
[----:B-1----:R-:W-:Y:S04]  /*0cd0*/  LDS.64 R8, [R3] ;  /* 0x0000000003087984 */ /* 0x002fe80000000a00 */
        /* <DEDUP_REMOVED lines=13> */
[----:B------:R-:W-:Y:S02]  /*0db0*/  DFMA R10, R10, UR14, R12 ;  /* 0x0000000e0a0a7c2b */ /* 0x000fe4000800000c */
[----:B------:R-:W-:-:S06]  /*0dc0*/  DFMA R14, R14, UR8, R16 ;  /* 0x000000080e0e7c2b */ /* 0x000fcc0008000010 */
[----:B------:R-:W-:Y:S02]  /*0dd0*/  DFMA R8, R8, UR16, R10 ;  /* 0x0000001008087c2b */ /* 0x000fe4000800000a */
[----:B------:R-:W-:-:S08]  /*0de0*/  DFMA R4, R4, UR18, R14 ;  /* 0x0000001204047c2b */ /* 0x000fd0000800000e */
[C-C-:B------:R-:W-:Y:S02]  /*0df0*/  DADD R14, R8.reuse, -R4.reuse ;  /* 0x00000000080e7229 */ /* 0x140fe40000000804 */
[----:B------:R-:W-:-:S11]  /*0e00*/  DADD R12, R8, R4 ;  /* 0x00000000080c7229 */ /* 0x000fd60000000004 */
.L_x_2702:
[----:B------:R-:W-:Y:S05]  /*0e10*/  BSYNC.RECONVERGENT B0 ;  /* 0x0000000000007941 */ /* 0x000fea0003800200 */
.L_x_2701:
[----:B------:R-:W-:Y:S06]  /*0e20*/  BAR.SYNC.DEFER_BLOCKING 0x0 ;  /* 0x0000000000007b1d */ /* 0x000fec0000010000 */
[----:B------:R-:W-:Y:S05]  /*0e30*/  @!P0 EXIT ;  /* 0x000000000000894d */ /* 0x000fea0003800000 */
[----:B-1----:R-:W1:Y:S01]  /*0e40*/  LDC.64 R4, c[0x0][0x3a8] ;  /* 0x0000ea00ff047b82 */ /* 0x002e620000000a00 */
[----:B0-2---:R-:W-:-:S05]  /*0e50*/  LOP3.LUT R3, R2, 0x3, RZ, 0xc0, !PT ;  /* 0x0000000302037812 */ /* 0x005fca00078ec0ff */
[----:B------:R-:W-:-:S04]  /*0e60*/  IMAD R3, R0, 0x8, R3 ;  /* 0x0000000800037824 */ /* 0x000fc800078e0203 */
[----:B-1----:R-:W-:-:S05]  /*0e70*/  IMAD.WIDE R2, R3, 0x8, R4 ;  /* 0x0000000803027825 */ /* 0x002fca00078e0204 */
[----:B------:R-:W-:Y:S04]  /*0e80*/  STG.E.64 desc[UR10][R2.64], R12 ;  /* 0x0000000c02007986 */ /* 0x000fe8000c101b0a */
[----:B------:R-:W-:Y:S01]  /*0e90*/  STG.E.64 desc[UR10][R2.64+0x20], R14 ;  /* 0x0000200e02007986 */ /* 0x000fe2000c101b0a */
[----:B------:R-:W-:Y:S05]  /*0ea0*/  EXIT ;  /* 0x000000000000794d */ /* 0x000fea0003800000 */
.L_x_2703:
        /* <DEDUP_REMOVED lines=13> */
.L_x_3211:


//--------------------- .text._Z32massMatrixMultiplyConstantKernelILi2ELi6ELi3EEviPKdS1_S1_S1_Pd --------------------------
	.section	.text._Z32massMatrixMultiplyConstantKernelILi2ELi6ELi3EEviPKdS1_S1_S1_Pd,"ax",@progbits
	.align	128
        .global         _Z32massMatrixMultiplyConstantKernelILi2ELi6ELi3EEviPKdS1_S1_S1_Pd
        .type           _Z32massMatrixMultiplyConstantKernelILi2ELi6ELi3EEviPKdS1_S1_S1_Pd,@function
        .size           _Z32massMatrixMultiplyConstantKernelILi2ELi6ELi3EEviPKdS1_S1_S1_Pd,(.L_x_3212 - _Z32massMatrixMultiplyConstantKernelILi2ELi6ELi3EEviPKdS1_S1_S1_Pd)
        .other          _Z32massMatrixMultiplyConstantKernelILi2ELi6ELi3EEviPKdS1_S1_S1_Pd,@"STO_CUDA_ENTRY STV_DEFAULT"
_Z32massMatrixMultiplyConstantKernelILi2ELi6ELi3EEviPKdS1_S1_S1_Pd:
.text._Z32massMatrixMultiplyConstantKernelILi2ELi6ELi3EEviPKdS1_S1_S1_Pd:
[----:B------:R-:W-:Y:S01]  /*0000*/  LDC R1, c[0x0][0x37c] ;  /* 0x0000df00ff017b82 */ /* 0x000fe20000000800 */
[----:B------:R-:W0:Y:S01]  /*0010*/  S2R R18, SR_TID.Y ;  /* 0x0000000000127919 */ /* 0x000e220000002200 */
[----:B------:R-:W1:Y:S06]  /*0020*/  LDCU UR4, c[0x0][0x380] ;  /* 0x00007000ff0477ac */ /* 0x000e6c0008000800 */
[----:B------:R-:W2:Y:S01]  /*0030*/  LDC.64 R8, c[0x0][0x388] ;  /* 0x0000e200ff087b82 */ /* 0x000ea20000000a00 */
[----:B------:R-:W-:Y:S01]  /*0040*/  MOV R11, 0x400 ;  /* 0x00000400000b7802 */ /* 0x000fe20000000f00 */
[----:B------:R-:W0:Y:S01]  /*0050*/  S2R R3, SR_CTAID.X ;  /* 0x0000000000037919 */ /* 0x000e220000002500 */
[----:B------:R-:W3:Y:S01]  /*0060*/  S2R R10, SR_TID.X ;  /* 0x00000000000a7919 */ /* 0x000ee20000002100 */
[----:B------:R-:W4:Y:S01]  /*0070*/  S2R R14, SR_CgaCtaId ;  /* 0x00000000000e7919 */ /* 0x000f220000008800 */
[----:B0-----:R-:W-:Y:S01]  /*0080*/  IMAD R0, R3, 0x3, R18 ;  /* 0x0000000303007824 */ /* 0x001fe200078e0212 */
[----:B---3--:R-:W-:-:S02]  /*0090*/  ISETP.GE.U32.AND P0, PT, R10, 0x4, PT ;  /* 0x000000040a00780c */ /* 0x008fc40003f06070 */
[----:B------:R-:W-:Y:S02]  /*00a0*/  LOP3.LUT R2, R10, 0xffff, RZ, 0xc0, !PT ;  /* 0x0000ffff0a027812 */ /* 0x000fe400078ec0ff */
[----:B-1----:R-:W-:Y:S01]  /*00b0*/  ISETP.LT.AND P0, PT, R0, UR4, !P0 ;  /* 0x0000000400007c0c */ /* 0x002fe2000c701270 */
[----:B------:R-:W0:Y:S01]  /*00c0*/  LDCU.64 UR4, c[0x0][0x358] ;  /* 0x00006b00ff0477ac */ /* 0x000e220008000a00 */
[----:B------:R-:W-:Y:S01]  /*00d0*/  LOP3.LUT R23, R10, 0x1, RZ, 0xc0, !PT ;  /* 0x000000010a177812 */ /* 0x000fe200078ec0ff */
[----:B------:R-:W-:Y:S01]  /*00e0*/  IMAD R2, R2, 0xaaab, RZ ;  /* 0x0000aaab02027824 */ /* 0x000fe200078e02ff */
[----:B------:R-:W-:Y:S02]  /*00f0*/  ISETP.GT.U32.AND P1, PT, R10, 0x3, PT ;  /* 0x000000030a00780c */ /* 0x000fe40003f24070 */
[----:B----4-:R-:W-:Y:S02]  /*0100*/  LEA R11, R14, R11, 0x18 ;  /* 0x0000000b0e0b7211 */ /* 0x010fe400078ec0ff */
[----:B------:R-:W-:-:S02]  /*0110*/  SHF.R.U32.HI R2, RZ, 0x12, R2 ;  /* 0x00000012ff027819 */ /* 0x000fc40000011602 */
[--C-:B------:R-:W-:Y:S02]  /*0120*/  SHF.R.U32.HI R22, RZ, 0x1, R10.reuse ;  /* 0x00000001ff167819 */ /* 0x100fe4000001160a */
[----:B------:R-:W-:Y:S01]  /*0130*/  PRMT R12, R2, 0x9910, RZ ;  /* 0x00009910020c7816 */ /* 0x000fe200000000ff */
[----:B------:R-:W1:Y:S01]  /*0140*/  @P0 LDC.64 R4, c[0x0][0x3a0] ;  /* 0x0000e800ff040b82 */ /* 0x000e620000000a00 */
[----:B------:R-:W-:Y:S01]  /*0150*/  @P0 LOP3.LUT R3, R23, 0x2, R10, 0xf8, !PT ;  /* 0x0000000217030812 */ /* 0x000fe200078ef80a */
[----:B------:R-:W-:Y:S06]  /*0160*/  BSSY.RECONVERGENT B0, `(.L_x_2704) ;  /* 0x0000027000007945 */ /* 0x000fec0003800200 */
[----:B------:R-:W-:Y:S01]  /*0170*/  BAR.SYNC.DEFER_BLOCKING 0x0 ;  /* 0x0000000000007b1d */ /* 0x000fe20000010000 */
[----:B------:R-:W-:Y:S01]  /*0180*/  IMAD R12, R12, 0x6, RZ ;  /* 0x000000060c0c7824 */ /* 0x000fe200078e02ff */
[----:B------:R-:W-:Y:S01]  /*0190*/  ISETP.GT.U32.AND P2, PT, R10, 0xb, PT ;  /* 0x0000000b0a00780c */ /* 0x000fe20003f44070 */
[----:B------:R-:W-:-:S02]  /*01a0*/  @P0 IMAD R3, R0, 0x8, R3 ;  /* 0x0000000800030824 */ /* 0x000fc400078e0203 */
[----:B------:R-:W-:Y:S02]  /*01b0*/  IMAD.MOV R15, RZ, RZ, -R12 ;  /* 0x000000ffff0f7224 */ /* 0x000fe400078e0a0c */
[----:B-1----:R-:W-:-:S03]  /*01c0*/  @P0 IMAD.WIDE R12, R3, 0x8, R4 ;  /* 0x00000008030c0825 */ /* 0x002fc600078e0204 */
[----:B------:R-:W-:Y:S01]  /*01d0*/  PRMT R5, R15, 0x7710, RZ ;  /* 0x000077100f057816 */ /* 0x000fe200000000ff */
[----:B------:R-:W-:Y:S01]  /*01e0*/  IMAD R3, R18, 0x6c0, R11 ;  /* 0x000006c012037824 */ /* 0x000fe200078e020b */
[----:B0-----:R0:W5:Y:S02]  /*01f0*/  @P0 LDG.E.64.CONSTANT R16, desc[UR4][R12.64] ;  /* 0x000000040c100981 */ /* 0x001164000c1e9b00 */
[----:B------:R-:W-:Y:S02]  /*0200*/  IADD3 R5, PT, PT, R5, R10, RZ ;  /* 0x0000000a05057210 */ /* 0x000fe40007ffe0ff */
[----:B------:R0:W5:Y:S01]  /*0210*/  @P0 LDG.E.64.CONSTANT R6, desc[UR4][R12.64+0x20] ;  /* 0x000020040c060981 */ /* 0x000162000c1e9b00 */
[----:B------:R-:W-:Y:S01]  /*0220*/  IMAD R4, R22, 0x30, R3 ;  /* 0x0000003016047824 */ /* 0x000fe200078e0203 */
[----:B--2---:R-:W-:Y:S06]  /*0230*/  @P1 BRA `(.L_x_2705) ;  /* 0x0000000000641947 */ /* 0x004fec0003800000 */
[----:B------:R-:W1:Y:S01]  /*0240*/  LDCU.128 UR8, c[0x3][0x800] ;  /* 0x00c10000ff0877ac */ /* 0x000e620008000c00 */
[C-C-:B-----5:R-:W-:Y:S01]  /*0250*/  DADD R14, R16.reuse, R6.reuse ;  /* 0x00000000100e7229 */ /* 0x160fe20000000006 */
[----:B------:R-:W-:Y:S01]  /*0260*/  IMAD R25, R23, 0x8, R4 ;  /* 0x0000000817197824 */ /* 0x000fe200078e0204 */
[----:B------:R-:W-:Y:S01]  /*0270*/  DADD R16, R16, -R6 ;  /* 0x0000000010107229 */ /* 0x000fe20000000806 */
[----:B------:R-:W0:Y:S01]  /*0280*/  LDCU.128 UR12, c[0x3][0xa00] ;  /* 0x00c14000ff0c77ac */ /* 0x000e220008000c00 */
[----:B------:R-:W2:Y:S01]  /*0290*/  LDCU.64 UR6, c[0x3][0x810] ;  /* 0x00c10200ff0677ac */ /* 0x000ea20008000a00 */
[----:B------:R-:W3:Y:S03]  /*02a0*/  LDCU.64 UR16, c[0x3][0xa10] ;  /* 0x00c14200ff1077ac */ /* 0x000ee60008000a00 */
[C---:B-1----:R-:W-:Y:S02]  /*02b0*/  DFMA R10, R14.reuse, UR8, RZ ;  /* 0x000000080e0a7c2b */ /* 0x042fe400080000ff */
[----:B------:R-:W-:-:S02]  /*02c0*/  DFMA R18, R14, UR10, RZ ;  /* 0x0000000a0e127c2b */ /* 0x000fc400080000ff */
[C---:B0-----:R-:W-:Y:S02]  /*02d0*/  DFMA R12, R16.reuse, UR12, RZ ;  /* 0x0000000c100c7c2b */ /* 0x041fe400080000ff */
[----:B------:R-:W-:Y:S02]  /*02e0*/  DFMA R20, R16, UR14, RZ ;  /* 0x0000000e10147c2b */ /* 0x000fe400080000ff */
[----:B--2---:R-:W-:Y:S02]  /*02f0*/  DFMA R14, R14, UR6, RZ ;  /* 0x000000060e0e7c2b */ /* 0x004fe400080000ff */
[----:B---3--:R-:W-:Y:S02]  /*0300*/  DFMA R16, R16, UR16, RZ ;  /* 0x0000001010107c2b */ /* 0x008fe400080000ff */
        /* <DEDUP_REMOVED lines=12> */
.L_x_2705:
[----:B------:R-:W-:Y:S05]  /*03d0*/  BSYNC.RECONVERGENT B0 ;  /* 0x0000000000007941 */ /* 0x000fea0003800200 */
.L_x_2704:
[----:B------:R-:W-:Y:S01]  /*03e0*/  BAR.SYNC.DEFER_BLOCKING 0x0 ;  /* 0x0000000000007b1d */ /* 0x000fe20000010000 */
[----:B-1---5:R-:W-:-:S05]  /*03f0*/  IMAD.MOV.U32 R6, RZ, RZ, 0x5 ;  /* 0x00000005ff067424 */ /* 0x022fca00078e00ff */
[----:B------:R-:W-:Y:S04]  /*0400*/  BSSY.RECONVERGENT B0, `(.L_x_2706) ;  /* 0x000001e000007945 */ /* 0x000fe80003800200 */
[----:B------:R-:W-:Y:S05]  /*0410*/  @P2 BRA `(.L_x_2707) ;  /* 0x0000000000702947 */ /* 0x000fea0003800000 */
[----:B------:R-:W-:Y:S01]  /*0420*/  IMAD R22, R22, 0xf0, R4 ;  /* 0x000000f016167824 */ /* 0x000fe200078e0204 */
[----:B------:R-:W1:Y:S04]  /*0430*/  LDCU.128 UR8, c[0x3][0x800] ;  /* 0x00c10000ff0877ac */ /* 0x000e680008000c00 */
[----:B------:R-:W-:Y:S01]  /*0440*/  LEA R7, R23, R22, 0x3 ;  /* 0x0000001617077211 */ /* 0x000fe200078e18ff */
[----:B------:R-:W2:Y:S04]  /*0450*/  LDCU.128 UR12, c[0x3][0xa00] ;  /* 0x00c14000ff0c77ac */ /* 0x000ea80008000c00 */
[----:B0-----:R-:W-:Y:S01]  /*0460*/  LDS.64 R12, [R7] ;  /* 0x00000000070c7984 */ /* 0x001fe20000000a00 */
[----:B------:R-:W0:Y:S03]  /*0470*/  LDCU.64 UR6, c[0x3][0x810] ;  /* 0x00c10200ff0677ac */ /* 0x000e260008000a00 */
[----:B------:R-:W3:Y:S01]  /*0480*/  LDS.64 R10, [R7+0x30] ;  /* 0x00003000070a7984 */ /* 0x000ee20000000a00 */
[----:B------:R-:W4:Y:S01]  /*0490*/  LDCU.64 UR16, c[0x3][0xa10] ;  /* 0x00c14200ff1077ac */ /* 0x000f220008000a00 */
[----:B---3--:R-:W-:-:S02]  /*04a0*/  DADD R18, R12, R10 ;  /* 0x000000000c127229 */ /* 0x008fc4000000000a */
[----:B------:R-:W-:-:S06]  /*04b0*/  DADD R12, R12, -R10 ;  /* 0x000000000c0c7229 */ /* 0x000fcc000000080a */
[----:B-1----:R-:W-:Y:S02]  /*04c0*/  DFMA R14, R18, UR8, RZ ;  /* 0x00000008120e7c2b */ /* 0x002fe400080000ff */
[----:B--2---:R-:W-:Y:S02]  /*04d0*/  DFMA R16, R12, UR12, RZ ;  /* 0x0000000c0c107c2b */ /* 0x004fe400080000ff */
[----:B------:R-:W-:Y:S02]  /*04e0*/  DFMA R20, R18, UR10, RZ ;  /* 0x0000000a12147c2b */ /* 0x000fe400080000ff */
[----:B------:R-:W-:Y:S02]  /*04f0*/  DFMA R22, R12, UR14, RZ ;  /* 0x0000000e0c167c2b */ /* 0x000fe400080000ff */
[----:B0-----:R-:W-:Y:S02]  /*0500*/  DFMA R18, R18, UR6, RZ ;  /* 0x0000000612127c2b */ /* 0x001fe400080000ff */
[----:B----4-:R-:W-:-:S02]  /*0510*/  DFMA R12, R12, UR16, RZ ;  /* 0x000000100c0c7c2b */ /* 0x010fc400080000ff */
        /* <DEDUP_REMOVED lines=12> */
.L_x_2707:
[----:B------:R-:W-:Y:S05]  /*05e0*/  BSYNC.RECONVERGENT B0 ;  /* 0x0000000000007941 */ /* 0x000fea0003800200 */
.L_x_2706:
[----:B-1----:R-:W-:Y:S01]  /*05f0*/  PRMT R7, R5, 0x5410, R2 ;  /* 0x0000541005077816 */ /* 0x002fe20000000002 */
[----:B------:R-:W-:Y:S01]  /*0600*/  UMOV UR6, 0x2406 ;  /* 0x0000240600067882 */ /* 0x000fe20000000000 */
[----:B------:R-:W-:Y:S03]  /*0610*/  BAR.SYNC.DEFER_BLOCKING 0x0 ;  /* 0x0000000000007b1d */ /* 0x000fe60000010000 */
[----:B------:R-:W-:-:S03]  /*0620*/  IDP.2A.LO.U16.U8 R7, R7, UR6, R6 ;  /* 0x0000000607077c26 */ /* 0x000fc60008001006 */
[----:B------:R-:W1:Y:S01]  /*0630*/  LDCU.128 UR8, c[0x3][0xa00] ;  /* 0x00c14000ff0877ac */ /* 0x000e620008000c00 */
[----:B------:R-:W-:Y:S01]  /*0640*/  IMAD R7, R0, 0xd8, R7 ;  /* 0x000000d800077824 */ /* 0x000fe200078e0207 */
[----:B------:R-:W2:Y:S03]  /*0650*/  LDCU.128 UR12, c[0x3][0x800] ;  /* 0x00c10000ff0c77ac */ /* 0x000ea60008000c00 */
[----:B------:R-:W-:Y:S01]  /*0660*/  IMAD.WIDE R6, R7, 0x8, R8 ;  /* 0x0000000807067825 */ /* 0x000fe200078e0208 */
[----:B------:R-:W3:Y:S04]  /*0670*/  LDCU.64 UR6, c[0x3][0xa10] ;  /* 0x00c14200ff0677ac */ /* 0x000ee80008000a00 */
[----:B0-----:R-:W4:Y:S01]  /*0680*/  LDG.E.64.CONSTANT R12, desc[UR4][R6.64+-0x28] ;  /* 0xffffd804060c7981 */ /* 0x001f22000c1e9b00 */
[----:B------:R-:W-:Y:S01]  /*0690*/  LOP3.LUT R8, R5, 0xffff, RZ, 0xc0, !PT ;  /* 0x0000ffff05087812 */ /* 0x000fe200078ec0ff */
[----:B------:R-:W-:Y:S01]  /*06a0*/  IMAD R5, R2, 0x120, R3 ;  /* 0x0000012002057824 */ /* 0x000fe200078e0203 */
[----:B------:R-:W0:Y:S01]  /*06b0*/  LDCU.64 UR16, c[0x3][0x810] ;  /* 0x00c10200ff1077ac */ /* 0x000e220008000a00 */
[----:B------:R-:W5:Y:S02]  /*06c0*/  LDG.E.64.CONSTANT R22, desc[UR4][R6.64+-0x20] ;  /* 0xffffe00406167981 */ /* 0x000f64000c1e9b00 */
[----:B------:R-:W-:-:S02]  /*06d0*/  IMAD R5, R8, 0x30, R5 ;  /* 0x0000003008057824 */ /* 0x000fc400078e0205 */
[----:B------:R-:W5:Y:S04]  /*06e0*/  LDG.E.64.CONSTANT R26, desc[UR4][R6.64+-0x18] ;  /* 0xffffe804061a7981 */ /* 0x000f68000c1e9b00 */
[----:B------:R-:W1:Y:S02]  /*06f0*/  LDS.128 R8, [R5] ;  /* 0x0000000005087984 */ /* 0x000e640000000c00 */
[C-C-:B-1----:R-:W-:Y:S02]  /*0700*/  DADD R2, R8.reuse, -R10.reuse ;  /* 0x0000000008027229 */ /* 0x142fe4000000080a */
[----:B------:R-:W-:Y:S01]  /*0710*/  DADD R16, R8, R10 ;  /* 0x0000000008107229 */ /* 0x000fe2000000000a */
[----:B------:R-:W5:Y:S05]  /*0720*/  LDG.E.64.CONSTANT R8, desc[UR4][R6.64] ;  /* 0x0000000406087981 */ /* 0x000f6a000c1e9b00 */
[----:B------:R-:W-:-:S02]  /*0730*/  DFMA R10, R2, UR8, RZ ;  /* 0x00000008020a7c2b */ /* 0x000fc400080000ff */
[----:B--2---:R-:W-:Y:S02]  /*0740*/  DFMA R20, R16, UR12, RZ ;  /* 0x0000000c10147c2b */ /* 0x004fe400080000ff */
[----:B------:R-:W-:Y:S02]  /*0750*/  DFMA R14, R2, UR10, RZ ;  /* 0x0000000a020e7c2b */ /* 0x000fe400080000ff */
[----:B------:R-:W-:-:S04]  /*0760*/  DFMA R18, R16, UR14, RZ ;  /* 0x0000000e10127c2b */ /* 0x000fc800080000ff */
[C-C-:B------:R-:W-:Y:S02]  /*0770*/  DADD R24, R10.reuse, R20.reuse ;  /* 0x000000000a187229 */ /* 0x140fe40000000014 */
[----:B------:R-:W-:Y:S02]  /*0780*/  DADD R10, -R10, R20 ;  /* 0x000000000a0a7229 */ /* 0x000fe40000000114 */
[C-C-:B------:R-:W-:Y:S02]  /*0790*/  DADD R20, -R14.reuse, R18.reuse ;  /* 0x000000000e147229 */ /* 0x140fe40000000112 */
[----:B------:R-:W-:Y:S01]  /*07a0*/  DADD R14, R14, R18 ;  /* 0x000000000e0e7229 */ /* 0x000fe20000000012 */
[----:B------:R-:W2:Y:S01]  /*07b0*/  LDG.E.64.CONSTANT R18, desc[UR4][R6.64+-0x8] ;  /* 0xfffff80406127981 */ /* 0x000ea2000c1e9b00 */
[----:B------:R-:W-:Y:S01]  /*07c0*/  BSSY.RECONVERGENT B0, `(.L_x_2708) ;  /* 0x0000037000007945 */ /* 0x000fe20003800200 */
[----:B------:R-:W-:Y:S06]  /*07d0*/  BAR.SYNC.DEFER_BLOCKING 0x0 ;  /* 0x0000000000007b1d */ /* 0x000fec0000010000 */
[----:B----4-:R-:W-:Y:S01]  /*07e0*/  DMUL R12, R12, R24 ;  /* 0x000000180c0c7228 */ /* 0x010fe20000000000 */
[----:B------:R-:W4:Y:S01]  /*07f0*/  LDG.E.64.CONSTANT R24, desc[UR4][R6.64+-0x10] ;  /* 0xfffff00406187981 */ /* 0x000f22000c1e9b00 */
[----:B---3--:R-:W-:-:S02]  /*0800*/  DFMA R2, R2, UR6, RZ ;  /* 0x0000000602027c2b */ /* 0x008fc400080000ff */
[----:B0-----:R-:W-:Y:S02]  /*0810*/  DFMA R16, R16, UR16, RZ ;  /* 0x0000001010107c2b */ /* 0x001fe400080000ff */
[----:B-----5:R-:W-:Y:S02]  /*0820*/  DMUL R14, R22, R14 ;  /* 0x0000000e160e7228 */ /* 0x020fe40000000000 */
[CCC-:B------:R-:W-:Y:S02]  /*0830*/  DFMA R22, R8.reuse, R10.reuse, R12.reuse ;  /* 0x0000000a0816722b */ /* 0x1c0fe4000000000c */
[----:B------:R-:W-:Y:S02]  /*0840*/  DFMA R10, R8, -R10, R12 ;  /* 0x8000000a080a722b */ /* 0x000fe4000000000c */
[C-C-:B------:R-:W-:Y:S02]  /*0850*/  DADD R8, -R2.reuse, R16.reuse ;  /* 0x0000000002087229 */ /* 0x140fe40000000110 */
[----:B------:R-:W-:-:S02]  /*0860*/  DADD R2, R2, R16 ;  /* 0x0000000002027229 */ /* 0x000fc40000000010 */
[----:B------:R-:W-:Y:S02]  /*0870*/  DFMA R22, R22, UR12, RZ ;  /* 0x0000000c16167c2b */ /* 0x000fe400080000ff */
[----:B------:R-:W-:Y:S02]  /*0880*/  DFMA R10, R10, UR8, RZ ;  /* 0x000000080a0a7c2b */ /* 0x000fe400080000ff */
[CCC-:B--2---:R-:W-:Y:S02]  /*0890*/  DFMA R16, R18.reuse, R20.reuse, R14.reuse ;  /* 0x000000141210722b */ /* 0x1c4fe4000000000e */
[----:B------:R-:W-:-:S06]  /*08a0*/  DFMA R18, R18, -R20, R14 ;  /* 0x800000141212722b */ /* 0x000fcc000000000e */
[----:B------:R-:W-:Y:S02]  /*08b0*/  DFMA R16, R16, UR14, R22 ;  /* 0x0000000e10107c2b */ /* 0x000fe40008000016 */
[----:B------:R-:W-:Y:S02]  /*08c0*/  DFMA R10, R18, UR10, R10 ;  /* 0x0000000a120a7c2b */ /* 0x000fe4000800000a */
[----:B----4-:R-:W-:-:S08]  /*08d0*/  DMUL R8, R24, R8 ;  /* 0x0000000818087228 */ /* 0x010fd00000000000 */
        /* <DEDUP_REMOVED lines=37> */
.L_x_2709:
[----:B------:R-:W-:Y:S05]  /*0b30*/  BSYNC.RECONVERGENT B0 ;  /* 0x0000000000007941 */ /* 0x000fea0003800200 */
.L_x_2708:
[----:B------:R-:W-:Y:S06]  /*0b40*/  BAR.SYNC.DEFER_BLOCKING 0x0 ;  /* 0x0000000000007b1d */ /* 0x000fec0000010000 */
[----:B------:R-:W-:Y:S04]  /*0b50*/  BSSY.RECONVERGENT B0, `(.L_x_2710) ;  /* 0x0000019000007945 */ /* 0x000fe80003800200 */
[----:B------:R-:W-:Y:S05]  /*0b60*/  @P1 BRA `(.L_x_2711) ;  /* 0x00000000005c1947 */ /* 0x000fea0003800000 */
[----:B0-2---:R-:W-:-:S04]  /*0b70*/  SHF.L.U32 R3, R2, 0x3, RZ ;  /* 0x0000000302037819 */ /* 0x005fc800000006ff */
        /* <DEDUP_REMOVED lines=22> */
.L_x_2711:
[----:B------:R-:W-:Y:S05]  /*0ce0*/  BSYNC.RECONVERGENT B0 ;  /* 0x0000000000007941 */ /* 0x000fea0003800200 */
.L_x_2710:
[----:B------:R-:W-:Y:S06]  /*0cf0*/  BAR.SYNC.DEFER_BLOCKING 0x0 ;  /* 0x0000000000007b1d */ /* 0x000fec0000010000 */
[----:B------:R-:W-:Y:S05]  /*0d00*/  @!P0 EXIT ;  /* 0x000000000000894d */ /* 0x000fea0003800000 */
[----:B-1----:R-:W1:Y:S01]  /*0d10*/  LDC.64 R4, c[0x0][0x3a8] ;  /* 0x0000ea00ff047b82 */ /* 0x002e620000000a00 */
[----:B0-2---:R-:W-:-:S04]  /*0d20*/  LOP3.LUT R3, R2, 0x3, RZ, 0xc0, !PT ;  /* 0x0000000302037812 */ /* 0x005fc800078ec0ff */
[----:B------:R-:W-:-:S05]  /*0d30*/  LEA R3, R0, R3, 0x3 ;  /* 0x0000000300037211 */ /* 0x000fca00078e18ff */
[----:B-1----:R-:W-:-:S05]  /*0d40*/  IMAD.WIDE R2, R3, 0x8, R4 ;  /* 0x0000000803027825 */ /* 0x002fca00078e0204 */
[----:B------:R-:W-:Y:S04]  /*0d50*/  STG.E.64 desc[UR4][R2.64], R12 ;  /* 0x0000000c02007986 */ /* 0x000fe8000c101b04 */
[----:B------:R-:W-:Y:S01]  /*0d60*/  STG.E.64 desc[UR4][R2.64+0x20], R14 ;  /* 0x0000200e02007986 */ /* 0x000fe2000c101b04 */
[----:B------:R-:W-:Y:S05]  /*0d70*/  EXIT ;  /* 0x000000000000794d */ /* 0x000fea0003800000 */
.L_x_2712:
        /* <DEDUP_REMOVED lines=16> */
.L_x_3212:


//--------------------- .text._Z32massMatrixMultiplyRegisterKernelILi2ELi6ELi3EEviPKdS1_S1_S1_Pd --------------------------
	.section	.text._Z32massMatrixMultiplyRegisterKernelILi2ELi6ELi3EEviPKdS1_S1_S1_Pd,"ax",@progbits
	.align	128
        .global         _Z32massMatrixMultiplyRegisterKernelILi2ELi6ELi3EEviPKdS1_S1_S1_Pd
        .type           _Z32massMatrixMultiplyRegisterKernelILi2ELi6ELi3EEviPKdS1_S1_S1_Pd,@function
        .size           _Z32massMatrixMultiplyRegisterKernelILi2ELi6ELi3EEviPKdS1_S1_S1_Pd,(.L_x_3213 - _Z32massMatrixMultiplyRegisterKernelILi2ELi6ELi3EEviPKdS1_S1_S1_Pd)
        .other          _Z32massMatrixMultiplyRegisterKernelILi2ELi6ELi3EEviPKdS1_S1_S1_Pd,@"STO_CUDA_ENTRY STV_DEFAULT"
_Z32massMatrixMultiplyRegisterKernelILi2ELi6ELi3EEviPKdS1_S1_S1_Pd:
.text._Z32massMatrixMultiplyRegisterKernelILi2ELi6ELi3EEviPKdS1_S1_S1_Pd:
        /* <DEDUP_REMOVED lines=88> */
.L_x_2714:
[----:B------:R-:W-:Y:S05]  /*0580*/  BSYNC.RECONVERGENT B0 ;  /* 0x0000000000007941 */ /* 0x000fea0003800200 */
.L_x_2713:
        /* <DEDUP_REMOVED lines=28> */
.L_x_2716:
[----:B------:R-:W-:Y:S05]  /*0750*/  BSYNC.RECONVERGENT B0 ;  /* 0x0000000000007941 */ /* 0x000fea0003800200 */
.L_x_2715:
        /* <DEDUP_REMOVED lines=80> */
.L_x_2718:
[----:B------:R-:W-:Y:S05]  /*0c60*/  BSYNC.RECONVERGENT B0 ;  /* 0x0000000000007941 */ /* 0x000fea0003800200 */
.L_x_2717:
        /* <DEDUP_REMOVED lines=26> */
.L_x_2720:
[----:B------:R-:W-:Y:S05]  /*0e10*/  BSYNC.RECONVERGENT B0 ;  /* 0x0000000000007941 */ /* 0x000fea0003800200 */
.L_x_2719:
        /* <DEDUP_REMOVED lines=9> */
.L_x_2721:
        /* <DEDUP_REMOVED lines=13> */
.L_x_3213:


//--------------------- .text._Z42massMatrixMultiplyMonolithicConstantKernelILi2ELi5ELi5EEviPKdS1_S1_S1_Pd --------------------------
	.section	.text._Z42massMatrixMultiplyMonolithicConstantKernelILi2ELi5ELi5EEviPKdS1_S1_S1_Pd,"ax",@progbits
	.align	128
        .global         _Z42massMatrixMultiplyMonolithicConstantKernelILi2ELi5ELi5EEviPKdS1_S1_S1_Pd
        .type           _Z42massMatrixMultiplyMonolithicConstantKernelILi2ELi5ELi5EEviPKdS1_S1_S1_Pd,@function
        .size           _Z42massMatrixMultiplyMonolithicConstantKernelILi2ELi5ELi5EEviPKdS1_S1_S1_Pd,(.L_x_3214 - _Z42massMatrixMultiplyMonolithicConstantKernelILi2ELi5ELi5EEviPKdS1_S1_S1_Pd)
        .other          _Z42massMatrixMultiplyMonolithicConstantKernelILi2ELi5ELi5EEviPKdS1_S1_S1_Pd,@"STO_CUDA_ENTRY STV_DEFAULT"
_Z42massMatrixMultiplyMonolithicConstantKernelILi2ELi5ELi5EEviPKdS1_S1_S1_Pd:
.text._Z42massMatrixMultiplyMonolithicConstantKernelILi2ELi5ELi5EEviPKdS1_S1_S1_Pd:
        /* <DEDUP_REMOVED lines=22> */
[----:B------:R-:W-:Y:S02]  /*0160*/  MOV R15, 0x400 ;  /* 0x00000400000f7802 */ /* 0x000fe40000000f00 */
[----:B------:R-:W-:Y:S01]  /*0170*/  LOP3.LUT R23, R10, 0x1, RZ, 0xc0, !PT ;  /* 0x000000010a177812 */ /* 0x000fe200078ec0ff */
[----:B------:R-:W-:Y:S01]  /*0180*/  IMAD R16, R16, 0x5, RZ ;  /* 0x0000000510107824 */ /* 0x000fe200078e02ff */
[----:B------:R-:W-:Y:S01]  /*0190*/  LEA R17, R18, R15, 0x18 ;  /* 0x0000000f12117211 */ /* 0x000fe200078ec0ff */
[----:B------:R1:W5:Y:S01]  /*01a0*/  @!P0 LDG.E.64.CONSTANT R8, desc[UR4][R28.64+0x8] ;  /* 0x000008041c088981 */ /* 0x000362000c1e9b00 */
[----:B------:R-:W-:Y:S01]  /*01b0*/  @!P0 LOP3.LUT R15, R23, 0x3fe, R10, 0xf8, !PT ;  /* 0x000003fe170f8812 */ /* 0x000fe200078ef80a */
[----:B------:R-:W-:-:S02]  /*01c0*/  IMAD.MOV R16, RZ, RZ, -R16 ;  /* 0x000000ffff107224 */ /* 0x000fc400078e0a10 */
[----:B------:R1:W5:Y:S01]  /*01d0*/  @!P0 LDG.E.64.CONSTANT R20, desc[UR4][R28.64+0x10] ;  /* 0x000010041c148981 */ /* 0x000362000c1e9b00 */
[----:B------:R-:W-:Y:S01]  /*01e0*/  BAR.SYNC.DEFER_BLOCKING 0x0 ;  /* 0x0000000000007b1d */ /* 0x000fe20000010000 */
[----:B------:R-:W-:Y:S01]  /*01f0*/  @!P0 IMAD R15, R0, 0x8, R15 ;  /* 0x00000008000f8824 */ /* 0x000fe200078e020f */
[----:B------:R-:W-:Y:S01]  /*0200*/  PRMT R19, R16, 0x7710, RZ ;  /* 0x0000771010137816 */ /* 0x000fe200000000ff */
[----:B------:R-:W-:Y:S01]  /*0210*/  IMAD R16, R14, 0x3e8, R17 ;  /* 0x000003e80e107824 */ /* 0x000fe200078e0211 */
[C---:B------:R-:W-:Y:S02]  /*0220*/  ISETP.GT.U32.AND P1, PT, R10.reuse, 0x3, PT ;  /* 0x000000030a00780c */ /* 0x040fe40003f24070 */
[----:B------:R-:W-:Y:S01]  /*0230*/  SHF.R.U32.HI R17, RZ, 0x1, R10 ;  /* 0x00000001ff117819 */ /* 0x000fe2000001160a */
[----:B------:R-:W-:Y:S01]  /*0240*/  IMAD R26, R11, 0xc8, R16 ;  /* 0x000000c80b1a7824 */ /* 0x000fe200078e0210 */
[----:B------:R-:W-:Y:S01]  /*0250*/  IADD3 R18, PT, PT, R19, R10, RZ ;  /* 0x0000000a13127210 */ /* 0x000fe20007ffe0ff */
[----:B0-----:R-:W-:Y:S01]  /*0260*/  @!P0 IMAD.WIDE R14, R15, 0x8, R2 ;  /* 0x000000080f0e8825 */ /* 0x001fe200078e0202 */
[----:B------:R-:W-:-:S02]  /*0270*/  ISETP.GT.U32.AND P2, PT, R10, 0x9, PT ;  /* 0x000000090a00780c */ /* 0x000fc40003f44070 */
[----:B------:R-:W-:Y:S01]  /*0280*/  LOP3.LUT R3, R18, 0xffff, RZ, 0xc0, !PT ;  /* 0x0000ffff12037812 */ /* 0x000fe200078ec0ff */
[C---:B------:R-:W-:Y:S01]  /*0290*/  IMAD R2, R17.reuse, 0x28, R16 ;  /* 0x0000002811027824 */ /* 0x040fe200078e0210 */
[----:B------:R1:W5:Y:S01]  /*02a0*/  @!P0 LDG.E.64.CONSTANT R12, desc[UR4][R14.64] ;  /* 0x000000040e0c8981 */ /* 0x000362000c1e9b00 */
[----:B------:R-:W-:Y:S02]  /*02b0*/  BSSY.RECONVERGENT B0, `(.L_x_2722) ;  /* 0x000001b000007945 */ /* 0x000fe40003800200 */
[----:B------:R-:W-:Y:S01]  /*02c0*/  IMAD R10, R17, 0xa0, R2 ;  /* 0x000000a0110a7824 */ /* 0x000fe200078e0202 */
[----:B------:R1:W5:Y:S01]  /*02d0*/  @!P0 LDG.E.64.CONSTANT R4, desc[UR4][R14.64+0x20] ;  /* 0x000020040e048981 */ /* 0x000362000c1e9b00 */
[----:B------:R-:W-:Y:S02]  /*02e0*/  IMAD R26, R3, 0x28, R26 ;  /* 0x00000028031a7824 */ /* 0x000fe400078e021a */
[----:B------:R-:W-:Y:S01]  /*02f0*/  IMAD R3, R23, 0x8, R10 ;  /* 0x0000000817037824 */ /* 0x000fe200078e020a */
[----:B------:R-:W-:Y:S06]  /*0300*/  @P1 BRA `(.L_x_2723) ;  /* 0x0000000000541947 */ /* 0x000fec0003800000 */
[----:B------:R-:W1:Y:S01]  /*0310*/  LDCU.128 UR8, c[0x3][URZ] ;  /* 0x00c00000ff0877ac */ /* 0x000e620008000c00 */
[----:B------:R-:W-:Y:S01]  /*0320*/  IMAD R23, R23, 0x8, R2 ;  /* 0x0000000817177824 */ /* 0x000fe200078e0202 */
[----:B------:R-:W0:Y:S01]  /*0330*/  LDCU.128 UR12, c[0x3][0x10] ;  /* 0x00c00200ff0c77ac */ /* 0x000e220008000c00 */
[----:B------:R-:W2:Y:S01]  /*0340*/  LDCU.128 UR16, c[0x3][0x20] ;  /* 0x00c00400ff1077ac */ /* 0x000ea20008000c00 */
[----:B------:R-:W3:Y:S01]  /*0350*/  LDCU.128 UR20, c[0x3][0x30] ;  /* 0x00c00600ff1477ac */ /* 0x000ee20008000c00 */
[----:B------:R-:W4:Y:S01]  /*0360*/  LDCU.128 UR24, c[0x3][0x40] ;  /* 0x00c00800ff1877ac */ /* 0x000f220008000c00 */
[C---:B-1---5:R-:W-:Y:S02]  /*0370*/  DFMA R14, R12.reuse, UR8, RZ ;  /* 0x000000080c0e7c2b */ /* 0x062fe400080000ff */
[C---:B0-----:R-:W-:Y:S02]  /*0380*/  DFMA R16, R12.reuse, UR12, RZ ;  /* 0x0000000c0c107c2b */ /* 0x041fe400080000ff */
[----:B--2---:R-:W-:-:S04]  /*0390*/  DFMA R18, R12, UR16, RZ ;  /* 0x000000100c127c2b */ /* 0x004fc800080000ff */
[----:B------:R-:W-:Y:S02]  /*03a0*/  DFMA R14, R4, UR10, R14 ;  /* 0x0000000a040e7c2b */ /* 0x000fe4000800000e */
[----:B---3--:R-:W-:Y:S02]  /*03b0*/  DFMA R10, R12, UR20, RZ ;  /* 0x000000140c0a7c2b */ /* 0x008fe400080000ff */
[----:B------:R-:W-:Y:S02]  /*03c0*/  DFMA R16, R4, UR14, R16 ;  /* 0x0000000e04107c2b */ /* 0x000fe40008000010 */
[----:B----4-:R-:W-:Y:S01]  /*03d0*/  DFMA R12, R12, UR24, RZ ;  /* 0x000000180c0c7c2b */ /* 0x010fe200080000ff */
[----:B------:R0:W-:Y:S01]  /*03e0*/  STS.64 [R23], R14 ;  /* 0x0000000e17007388 */ /* 0x0001e20000000a00 */
[C---:B------:R-:W-:Y:S02]  /*03f0*/  DFMA R18, R4.reuse, UR18, R18 ;  /* 0x0000001204127c2b */ /* 0x040fe40008000012 */
[C---:B------:R-:W-:Y:S01]  /*0400*/  DFMA R10, R4.reuse, UR22, R10 ;  /* 0x00000016040a7c2b */ /* 0x040fe2000800000a */
[----:B------:R0:W-:Y:S03]  /*0410*/  STS.64 [R23+0xc8], R16 ;  /* 0x0000c81017007388 */ /* 0x0001e60000000a00 */
[----:B------:R-:W-:Y:S01]  /*0420*/  DFMA R12, R4, UR26, R12 ;  /* 0x0000001a040c7c2b */ /* 0x000fe2000800000c */
[----:B------:R0:W-:Y:S04]  /*0430*/  STS.64 [R23+0x190], R18 ;  /* 0x0001901217007388 */ /* 0x0001e80000000a00 */
[----:B------:R0:W-:Y:S04]  /*0440*/  STS.64 [R23+0x258], R10 ;  /* 0x0002580a17007388 */ /* 0x0001e80000000a00 */
[----:B------:R0:W-:Y:S02]  /*0450*/  STS.64 [R23+0x320], R12 ;  /* 0x0003200c17007388 */ /* 0x0001e40000000a00 */
.L_x_2723:
[----:B------:R-:W-:Y:S05]  /*0460*/  BSYNC.RECONVERGENT B0 ;  /* 0x0000000000007941 */ /* 0x000fea0003800200 */
.L_x_2722:
[----:B------:R-:W-:Y:S06]  /*0470*/  BAR.SYNC.DEFER_BLOCKING 0x0 ;  /* 0x0000000000007b1d */ /* 0x000fec0000010000 */
[----:B------:R-:W-:Y:S04]  /*0480*/  BSSY.RECONVERGENT B0, `(.L_x_2724) ;  /* 0x0000018000007945 */ /* 0x000fe80003800200 */
[----:B------:R-:W-:Y:S05]  /*0490*/  @P2 BRA `(.L_x_2725) ;  /* 0x0000000000582947 */ /* 0x000fea0003800000 */
[----:B01----:R-:W0:Y:S01]  /*04a0*/  LDS.64 R14, [R3] ;  /* 0x00000000030e7984 */ /* 0x003e220000000a00 */
[----:B------:R-:W0:Y:S03]  /*04b0*/  LDCU.128 UR8, c[0x3][URZ] ;  /* 0x00c00000ff0877ac */ /* 0x000e260008000c00 */
[----:B-----5:R-:W1:Y:S01]  /*04c0*/  LDS.64 R4, [R3+0x28] ;  /* 0x0000280003047984 */ /* 0x020e620000000a00 */
[----:B------:R-:W2:Y:S01]  /*04d0*/  LDCU.128 UR12, c[0x3][0x10] ;  /* 0x00c00200ff0c77ac */ /* 0x000ea20008000c00 */
[----:B------:R-:W3:Y:S01]  /*04e0*/  LDCU.128 UR16, c[0x3][0x20] ;  /* 0x00c00400ff1077ac */ /* 0x000ee20008000c00 */
[----:B------:R-:W4:Y:S01]  /*04f0*/  LDCU.128 UR20, c[0x3][0x30] ;  /* 0x00c00600ff1477ac */ /* 0x000f220008000c00 */
[----:B------:R-:W4:Y:S01]  /*0500*/  LDCU.128 UR24, c[0x3][0x40] ;  /* 0x00c00800ff1877ac */ /* 0x000f220008000c00 */
[C---:B0-----:R-:W-:Y:S02]  /*0510*/  DFMA R16, R14.reuse, UR8, RZ ;  /* 0x000000080e107c2b */ /* 0x041fe400080000ff */
[----:B--2---:R-:W-:-:S02]  /*0520*/  DFMA R18, R14, UR12, RZ ;  /* 0x0000000c0e127c2b */ /* 0x004fc400080000ff */
[C---:B---3--:R-:W-:Y:S02]  /*0530*/  DFMA R10, R14.reuse, UR16, RZ ;  /* 0x000000100e0a7c2b */ /* 0x048fe400080000ff */
[C---:B----4-:R-:W-:Y:S02]  /*0540*/  DFMA R12, R14.reuse, UR20, RZ ;  /* 0x000000140e0c7c2b */ /* 0x050fe400080000ff */
[----:B------:R-:W-:Y:S02]  /*0550*/  DFMA R14, R14, UR24, RZ ;  /* 0x000000180e0e7c2b */ /* 0x000fe400080000ff */
[C---:B-1----:R-:W-:Y:S02]  /*0560*/  DFMA R16, R4.reuse, UR10, R16 ;  /* 0x0000000a04107c2b */ /* 0x042fe40008000010 */
        /* <DEDUP_REMOVED lines=9> */
.L_x_2725:
[----:B------:R-:W-:Y:S05]  /*0600*/  BSYNC.RECONVERGENT B0 ;  /* 0x0000000000007941 */ /* 0x000fea0003800200 */
.L_x_2724:
[----:B------:R-:W-:Y:S01]  /*0610*/  BAR.SYNC.DEFER_BLOCKING 0x0 ;  /* 0x0000000000007b1d */ /* 0x000fe20000010000 */
[----:B0-2---:R-:W-:-:S05]  /*0620*/  CS2R R16, SRZ ;  /* 0x0000000000107805 */ /* 0x005fca000001ff00 */
[----:B------:R-:W0:Y:S01]  /*0630*/  LDCU.128 UR8, c[0x3][URZ] ;  /* 0x00c00000ff0877ac */ /* 0x000e220008000c00 */
[----:B------:R-:W2:Y:S01]  /*0640*/  @!P0 LDG.E.64.CONSTANT R16, desc[UR4][R28.64+0x18] ;  /* 0x000018041c108981 */ /* 0x000ea2000c1e9b00 */
[----:B------:R-:W3:Y:S01]  /*0650*/  LDCU.128 UR16, c[0x3][0x20] ;  /* 0x00c00400ff1077ac */ /* 0x000ee20008000c00 */
[----:B------:R-:W4:Y:S01]  /*0660*/  LDCU.128 UR12, c[0x3][0x10] ;  /* 0x00c00200ff0c77ac */ /* 0x000f220008000c00 */
[----:B------:R-:W4:Y:S01]  /*0670*/  LDCU.128 UR20, c[0x3][0x30] ;  /* 0x00c00600ff1477ac */ /* 0x000f220008000c00 */
[----:B------:R-:W4:Y:S01]  /*0680*/  LDCU.128 UR24, c[0x3][0x40] ;  /* 0x00c00800ff1877ac */ /* 0x000f220008000c00 */
[----:B-1----:R-:W0:Y:S04]  /*0690*/  LDS.64 R14, [R26] ;  /* 0x000000001a0e7984 */ /* 0x002e280000000a00 */
[----:B------:R-:W1:Y:S01]  /*06a0*/  LDS.64 R18, [R26+0x8] ;  /* 0x000008001a127984 */ /* 0x000e620000000a00 */
[----:B---3-5:R-:W-:Y:S01]  /*06b0*/  MOV R4, UR18 ;  /* 0x0000001200047c02 */ /* 0x028fe20008000f00 */
[----:B------:R-:W-:Y:S01]  /*06c0*/  IMAD.U32 R5, RZ, RZ, UR19 ;  /* 0x00000013ff057e24 */ /* 0x000fe2000f8e00ff */
[----:B0-----:R-:W-:-:S02]  /*06d0*/  DFMA R22, R14, UR8, RZ ;  /* 0x000000080e167c2b */ /* 0x001fc400080000ff */
[C---:B------:R-:W-:Y:S02]  /*06e0*/  DFMA R10, R14.reuse, UR16, RZ ;  /* 0x000000100e0a7c2b */ /* 0x040fe400080000ff */
[----:B----4-:R-:W-:-:S04]  /*06f0*/  DFMA R12, R14, UR12, RZ ;  /* 0x0000000c0e0c7c2b */ /* 0x010fc800080000ff */
[C---:B-1----:R-:W-:Y:S02]  /*0700*/  DFMA R22, R18.reuse, UR10, R22 ;  /* 0x0000000a12167c2b */ /* 0x042fe40008000016 */
[C---:B------:R-:W-:Y:S02]  /*0710*/  DFMA R10, R18.reuse, R4, R10 ;  /* 0x00000004120a722b */ /* 0x040fe4000000000a */
[----:B------:R-:W-:-:S04]  /*0720*/  DFMA R12, R18, UR14, R12 ;  /* 0x0000000e120c7c2b */ /* 0x000fc8000800000c */
[----:B------:R-:W-:Y:S02]  /*0730*/  DMUL R6, R22, R6 ;  /* 0x0000000616067228 */ /* 0x000fe40000000000 */
[----:B------:R-:W-:Y:S02]  /*0740*/  DFMA R22, R14, UR20, RZ ;  /* 0x000000140e167c2b */ /* 0x000fe400080000ff */
[----:B------:R-:W-:Y:S02]  /*0750*/  DMUL R20, R10, R20 ;  /* 0x000000140a147228 */ /* 0x000fe40000000000 */
[----:B------:R-:W-:Y:S01]  /*0760*/  DFMA R14, R14, UR24, RZ ;  /* 0x000000180e0e7c2b */ /* 0x000fe200080000ff */
[----:B------:R-:W-:Y:S01]  /*0770*/  IMAD.U32 R10, RZ, RZ, UR22 ;  /* 0x00000016ff0a7e24 */ /* 0x000fe2000f8e00ff */
[----:B------:R-:W-:Y:S01]  /*0780*/  DMUL R8, R12, R8 ;  /* 0x000000080c087228 */ /* 0x000fe20000000000 */
[----:B------:R-:W-:Y:S01]  /*0790*/  MOV R11, UR23 ;  /* 0x00000017000b7c02 */ /* 0x000fe20008000f00 */
[----:B------:R-:W-:-:S02]  /*07a0*/  IMAD.U32 R12, RZ, RZ, UR26 ;  /* 0x0000001aff0c7e24 */ /* 0x000fc4000f8e00ff */
[----:B------:R-:W-:-:S03]  /*07b0*/  IMAD.U32 R13, RZ, RZ, UR27 ;  /* 0x0000001bff0d7e24 */ /* 0x000fc6000f8e00ff */
[----:B------:R-:W-:-:S03]  /*07c0*/  DFMA R22, R18, R10, R22 ;  /* 0x0000000a1216722b */ /* 0x000fc60000000016 */
[----:B------:R-:W-:Y:S01]  /*07d0*/  DFMA R18, R18, R12, R14 ;  /* 0x0000000c1212722b */ /* 0x000fe2000000000e */
[----:B------:R-:W-:-:S06]  /*07e0*/  CS2R R14, SRZ ;  /* 0x00000000000e7805 */ /* 0x000fcc000001ff00 */
[----:B------:R-:W3:Y:S01]  /*07f0*/  @!P0 LDG.E.64.CONSTANT R14, desc[UR4][R28.64+0x20] ;  /* 0x000020041c0e8981 */ /* 0x000ee2000c1e9b00 */
[----:B------:R-:W-:Y:S01]  /*0800*/  DFMA R24, R6, UR10, RZ ;  /* 0x0000000a06187c2b */ /* 0x000fe200080000ff */
[----:B------:R-:W0:Y:S07]  /*0810*/  S2R R3, SR_TID.X ;  /* 0x0000000000037919 */ /* 0x000e2e0000002100 */
[----:B------:R-:W-:-:S08]  /*0820*/  DFMA R24, R8, UR14, R24 ;  /* 0x0000000e08187c2b */ /* 0x000fd00008000018 */
[----:B------:R-:W-:Y:S01]  /*0830*/  DFMA R24, R20, R4, R24 ;  /* 0x000000041418722b */ /* 0x000fe20000000018 */
[----:B------:R-:W-:Y:S01]  /*0840*/  BSSY.RECONVERGENT B0, `(.L_x_2726) ;  /* 0x000002e000007945 */ /* 0x000fe20003800200 */
[----:B0-----:R-:W-:Y:S01]  /*0850*/  ISETP.GT.U32.OR P0, PT, R3, 0x3, P0 ;  /* 0x000000030300780c */ /* 0x001fe20000704470 */
[----:B--2---:R-:W-:Y:S02]  /*0860*/  DMUL R16, R22, R16 ;  /* 0x0000001016107228 */ /* 0x004fe40000000000 */
[----:B------:R-:W-:-:S08]  /*0870*/  DFMA R22, R6, UR8, RZ ;  /* 0x0000000806167c2b */ /* 0x000fd000080000ff */
[----:B------:R-:W-:-:S08]  /*0880*/  DFMA R22, R8, UR12, R22 ;  /* 0x0000000c08167c2b */ /* 0x000fd00008000016 */
[----:B------:R-:W-:Y:S02]  /*0890*/  DFMA R22, R20, UR16, R22 ;  /* 0x0000001014167c2b */ /* 0x000fe40008000016 */
[----:B------:R-:W-:-:S06]  /*08a0*/  DFMA R24, R16, R10, R24 ;  /* 0x0000000a1018722b */ /* 0x000fcc0000000018 */
[----:B------:R-:W-:Y:S02]  /*08b0*/  DFMA R22, R16, UR20, R22 ;  /* 0x0000001410167c2b */ /* 0x000fe40008000016 */
[----:B---3--:R-:W-:-:S08]  /*08c0*/  DMUL R14, R18, R14 ;  /* 0x0000000e120e7228 */ /* 0x008fd00000000000 */
[C---:B------:R-:W-:Y:S02]  /*08d0*/  DFMA R22, R14.reuse, UR24, R22 ;  /* 0x000000180e167c2b */ /* 0x040fe40008000016 */
[----:B------:R-:W-:-:S05]  /*08e0*/  DFMA R24, R14, R12, R24 ;  /* 0x0000000c0e18722b */ /* 0x000fca0000000018 */
[----:B------:R0:W-:Y:S04]  /*08f0*/  STS.64 [R26], R22 ;  /* 0x000000161a007388 */ /* 0x0001e80000000a00 */
[----:B------:R0:W-:Y:S01]  /*0900*/  STS.64 [R26+0x8], R24 ;  /* 0x000008181a007388 */ /* 0x0001e20000000a00 */
[----:B------:R-:W-:Y:S06]  /*0910*/  BAR.SYNC.DEFER_BLOCKING 0x0 ;  /* 0x0000000000007b1d */ /* 0x000fec0000010000 */
[----:B------:R-:W-:Y:S05]  /*0920*/  @P2 BRA `(.L_x_2727) ;  /* 0x00000000007c2947 */ /* 0x000fea0003800000 */
[----:B------:R-:W-:Y:S01]  /*0930*/  SHF.R.U32.HI R5, RZ, 0x1, R3 ;  /* 0x00000001ff057819 */ /* 0x000fe20000011603 */
[----:B------:R-:W1:Y:S01]  /*0940*/  LDCU.64 UR6, c[0x3][0x28] ;  /* 0x00c00500ff0677ac */ /* 0x000e620008000a00 */
[----:B------:R-:W-:-:S03]  /*0950*/  SHF.L.U32 R4, R3, 0x3, RZ ;  /* 0x0000000303047819 */ /* 0x000fc600000006ff */
[----:B------:R-:W-:Y:S01]  /*0960*/  IMAD R5, R5, 0xa0, R2 ;  /* 0x000000a005057824 */ /* 0x000fe200078e0202 */
[----:B------:R-:W-:Y:S01]  /*0970*/  LOP3.LUT R4, R4, 0x8, RZ, 0xc0, !PT ;  /* 0x0000000804047812 */ /* 0x000fe200078ec0ff */
[----:B------:R-:W2:Y:S04]  /*0980*/  LDCU.64 UR18, c[0x3][0x38] ;  /* 0x00c00700ff1277ac */ /* 0x000ea80008000a00 */
[----:B------:R-:W-:Y:S01]  /*0990*/  IMAD.IADD R16, R5, 0x1, R4 ;  /* 0x0000000105107824 */ /* 0x000fe200078e0204 */
[----:B------:R-:W3:Y:S04]  /*09a0*/  LDCU.64 UR22, c[0x3][0x48] ;  /* 0x00c00900ff1677ac */ /* 0x000ee80008000a00 */
[----:B------:R-:W4:Y:S04]  /*09b0*/  LDS.64 R4, [R16] ;  /* 0x0000000010047984 */ /* 0x000f280000000a00 */
[----:B------:R-:W5:Y:S04]  /*09c0*/  LDS.64 R18, [R16+0x28] ;  /* 0x0000280010127984 */ /* 0x000f680000000a00 */
[----:B------:R-:W0:Y:S04]  /*09d0*/  LDS.64 R10, [R16+0x50] ;  /* 0x00005000100a7984 */ /* 0x000e280000000a00 */
[----:B------:R-:W3:Y:S04]  /*09e0*/  LDS.64 R12, [R16+0x78] ;  /* 0x00007800100c7984 */ /* 0x000ee80000000a00 */
[----:B------:R-:W3:Y:S01]  /*09f0*/  LDS.64 R14, [R16+0xa0] ;  /* 0x0000a000100e7984 */ /* 0x000ee20000000a00 */
[----:B----4-:R-:W-:-:S02]  /*0a00*/  DFMA R20, R4, UR8, RZ ;  /* 0x0000000804147c2b */ /* 0x010fc400080000ff */
[----:B------:R-:W-:-:S06]  /*0a10*/  DFMA R4, R4, UR10, RZ ;  /* 0x0000000a04047c2b */ /* 0x000fcc00080000ff */
[C---:B-----5:R-:W-:Y:S02]  /*0a20*/  DFMA R20, R18.reuse, UR12, R20 ;  /* 0x0000000c12147c2b */ /* 0x060fe40008000014 */
[----:B------:R-:W-:Y:S01]  /*0a30*/  DFMA R18, R18, UR14, R4 ;  /* 0x0000000e12127c2b */ /* 0x000fe20008000004 */
[----:B-1----:R-:W-:Y:S01]  /*0a40*/  IMAD.U32 R4, RZ, RZ, UR6 ;  /* 0x00000006ff047e24 */ /* 0x002fe2000f8e00ff */
[----:B------:R-:W-:-:S04]  /*0a50*/  MOV R5, UR7 ;  /* 0x0000000700057c02 */ /* 0x000fc80008000f00 */
[C---:B0-----:R-:W-:Y:S02]  /*0a60*/  DFMA R20, R10.reuse, UR16, R20 ;  /* 0x000000100a147c2b */ /* 0x041fe40008000014 */
[----:B------:R-:W-:Y:S01]  /*0a70*/  DFMA R18, R10, R4, R18 ;  /* 0x000000040a12722b */ /* 0x000fe20000000012 */
[----:B--2---:R-:W-:Y:S02]  /*0a80*/  IMAD.U32 R10, RZ, RZ, UR18 ;  /* 0x00000012ff0a7e24 */ /* 0x004fe4000f8e00ff */
[----:B------:R-:W-:-:S03]  /*0a90*/  IMAD.U32 R11, RZ, RZ, UR19 ;  /* 0x00000013ff0b7e24 */ /* 0x000fc6000f8e00ff */
[----:B---3--:R-:W-:-:S03]  /*0aa0*/  DFMA R20, R12, UR20, R20 ;  /* 0x000000140c147c2b */ /* 0x008fc60008000014 */
[----:B------:R-:W-:Y:S01]  /*0ab0*/  DFMA R18, R12, R10, R18 ;  /* 0x0000000a0c12722b */ /* 0x000fe20000000012 */
[----:B------:R-:W-:Y:S01]  /*0ac0*/  MOV R12, UR22 ;  /* 0x00000016000c7c02 */ /* 0x000fe20008000f00 */
[----:B------:R-:W-:-:S03]  /*0ad0*/  IMAD.U32 R13, RZ, RZ, UR23 ;  /* 0x00000017ff0d7e24 */ /* 0x000fc6000f8e00ff */
[----:B------:R-:W-:-:S03]  /*0ae0*/  DFMA R20, R14, UR24, R20 ;  /* 0x000000180e147c2b */ /* 0x000fc60008000014 */
[----:B------:R-:W-:-:S04]  /*0af0*/  DFMA R18, R14, R12, R18 ;  /* 0x0000000c0e12722b */ /* 0x000fc80000000012 */
[----:B------:R1:W-:Y:S04]  /*0b00*/  STS.64 [R16], R20 ;  /* 0x0000001410007388 */ /* 0x0003e80000000a00 */
[----:B------:R1:W-:Y:S03]  /*0b10*/  STS.64 [R16+0x28], R18 ;  /* 0x0000281210007388 */ /* 0x0003e60000000a00 */
.L_x_2727:
[----:B------:R-:W-:Y:S05]  /*0b20*/  BSYNC.RECONVERGENT B0 ;  /* 0x0000000000007941 */ /* 0x000fea0003800200 */
.L_x_2726:
[----:B------:R-:W-:Y:S06]  /*0b30*/  BAR.SYNC.DEFER_BLOCKING 0x0 ;  /* 0x0000000000007b1d */ /* 0x000fec0000010000 */
[----:B------:R-:W-:Y:S04]  /*0b40*/  BSSY.RECONVERGENT B0, `(.L_x_2728) ;  /* 0x0000014000007945 */ /* 0x000fe80003800200 */
[----:B------:R-:W-:Y:S05]  /*0b50*/  @P1 BRA `(.L_x_2729) ;  /* 0x0000000000481947 */ /* 0x000fea0003800000 */
[----:B------:R-:W-:-:S04]  /*0b60*/  SHF.L.U32 R6, R3, 0x3, RZ ;  /* 0x0000000303067819 */ /* 0x000fc800000006ff */
[----:B------:R-:W-:-:S05]  /*0b70*/  LOP3.LUT R7, R6, 0x8, RZ, 0xc0, !PT ;  /* 0x0000000806077812 */ /* 0x000fca00078ec0ff */
[----:B------:R-:W-:-:S05]  /*0b80*/  IMAD.IADD R2, R2, 0x1, R7 ;  /* 0x0000000102027824 */ /* 0x000fca00078e0207 */
[----:B-1----:R-:W1:Y:S04]  /*0b90*/  LDS.64 R16, [R2] ;  /* 0x0000000002107984 */ /* 0x002e680000000a00 */
[----:B------:R-:W2:Y:S04]  /*0ba0*/  LDS.64 R18, [R2+0xc8] ;  /* 0x0000c80002127984 */ /* 0x000ea80000000a00 */
[----:B------:R-:W3:Y:S04]  /*0bb0*/  LDS.64 R14, [R2+0x190] ;  /* 0x00019000020e7984 */ /* 0x000ee80000000a00 */
[----:B------:R-:W4:Y:S04]  /*0bc0*/  LDS.64 R8, [R2+0x258] ;  /* 0x0002580002087984 */ /* 0x000f280000000a00 */
[----:B------:R-:W5:Y:S01]  /*0bd0*/  LDS.64 R6, [R2+0x320] ;  /* 0x0003200002067984 */ /* 0x000f620000000a00 */
[----:B-1----:R-:W-:-:S02]  /*0be0*/  DFMA R20, R16, UR10, RZ ;  /* 0x0000000a10147c2b */ /* 0x002fc400080000ff */
[----:B------:R-:W-:-:S06]  /*0bf0*/  DFMA R16, R16, UR8, RZ ;  /* 0x0000000810107c2b */ /* 0x000fcc00080000ff */
[C---:B--2---:R-:W-:Y:S02]  /*0c00*/  DFMA R20, R18.reuse, UR14, R20 ;  /* 0x0000000e12147c2b */ /* 0x044fe40008000014 */
[----:B------:R-:W-:-:S06]  /*0c10*/  DFMA R16, R18, UR12, R16 ;  /* 0x0000000c12107c2b */ /* 0x000fcc0008000010 */
[C---:B---3--:R-:W-:Y:S02]  /*0c20*/  DFMA R20, R14.reuse, R4, R20 ;  /* 0x000000040e14722b */ /* 0x048fe40000000014 */
[----:B------:R-:W-:-:S06]  /*0c30*/  DFMA R16, R14, UR16, R16 ;  /* 0x000000100e107c2b */ /* 0x000fcc0008000010 */
[C---:B----4-:R-:W-:Y:S02]  /*0c40*/  DFMA R20, R8.reuse, R10, R20 ;  /* 0x0000000a0814722b */ /* 0x050fe40000000014 */
[----:B------:R-:W-:-:S06]  /*0c50*/  DFMA R16, R8, UR20, R16 ;  /* 0x0000001408107c2b */ /* 0x000fcc0008000010 */
[C---:B-----5:R-:W-:Y:S02]  /*0c60*/  DFMA R8, R6.reuse, R12, R20 ;  /* 0x0000000c0608722b */ /* 0x060fe40000000014 */
[----:B------:R-:W-:-:S11]  /*0c70*/  DFMA R6, R6, UR24, R16 ;  /* 0x0000001806067c2b */ /* 0x000fd60008000010 */
.L_x_2729:
[----:B------:R-:W-:Y:S05]  /*0c80*/  BSYNC.RECONVERGENT B0 ;  /* 0x0000000000007941 */ /* 0x000fea0003800200 */
.L_x_2728:
[----:B------:R-:W-:Y:S06]  /*0c90*/  BAR.SYNC.DEFER_BLOCKING 0x0 ;  /* 0x0000000000007b1d */ /* 0x000fec0000010000 */
[----:B------:R-:W-:Y:S05]  /*0ca0*/  @P0 EXIT ;  /* 0x000000000000094d */ /* 0x000fea0003800000 */
[----:B------:R-:W2:Y:S01]  /*0cb0*/  LDC.64 R4, c[0x0][0x3a8] ;  /* 0x0000ea00ff047b82 */ /* 0x000ea20000000a00 */
[----:B------:R-:W-:-:S04]  /*0cc0*/  LOP3.LUT R3, R3, 0x3, RZ, 0xc0, !PT ;  /* 0x0000000303037812 */ /* 0x000fc800078ec0ff */
[----:B------:R-:W-:-:S05]  /*0cd0*/  LEA R3, R0, R3, 0x3 ;  /* 0x0000000300037211 */ /* 0x000fca00078e18ff */
[----:B--2---:R-:W-:-:S05]  /*0ce0*/  IMAD.WIDE R2, R3, 0x8, R4 ;  /* 0x0000000803027825 */ /* 0x004fca00078e0204 */
[----:B------:R-:W-:Y:S04]  /*0cf0*/  STG.E.64 desc[UR4][R2.64], R6 ;  /* 0x0000000602007986 */ /* 0x000fe8000c101b04 */
[----:B------:R-:W-:Y:S01]  /*0d00*/  STG.E.64 desc[UR4][R2.64+0x20], R8 ;  /* 0x0000200802007986 */ /* 0x000fe2000c101b04 */
[----:B------:R-:W-:Y:S05]  /*0d10*/  EXIT ;  /* 0x000000000000794d */ /* 0x000fea0003800000 */
.L_x_2730:
        /* <DEDUP_REMOVED lines=14> */
.L_x_3214:


//--------------------- .text._Z40massMatrixMultiplyMonolithicGlobalKernelILi2ELi5ELi5EEviPKdS1_S1_S1_Pd --------------------------
	.section	.text._Z40massMatrixMultiplyMonolithicGlobalKernelILi2ELi5ELi5EEviPKdS1_S1_S1_Pd,"ax",@progbits
	.align	128
        .global         _Z40massMatrixMultiplyMonolithicGlobalKernelILi2ELi5ELi5EEviPKdS1_S1_S1_Pd
        .type           _Z40massMatrixMultiplyMonolithicGlobalKernelILi2ELi5ELi5EEviPKdS1_S1_S1_Pd,@function
        .size           _Z40massMatrixMultiplyMonolithicGlobalKernelILi2ELi5ELi5EEviPKdS1_S1_S1_Pd,(.L_x_3215 - _Z40massMatrixMultiplyMonolithicGlobalKernelILi2ELi5ELi5EEviPKdS1_S1_S1_Pd)
        .other          _Z40massMatrixMultiplyMonolithicGlobalKernelILi2ELi5ELi5EEviPKdS1_S1_S1_Pd,@"STO_CUDA_ENTRY STV_DEFAULT"
_Z40massMatrixMultiplyMonolithicGlobalKernelILi2ELi5ELi5EEviPKdS1_S1_S1_Pd:
.text._Z40massMatrixMultiplyMonolithicGlobalKernelILi2ELi5ELi5EEviPKdS1_S1_S1_Pd:
        /* <DEDUP_REMOVED lines=10> */
[----:B------:R-:W-:-:S05]  /*00a0*/  MOV R2, 0x400 ;  /* 0x0000040000027802 */ /* 0x000fca0000000f00 */
[----:B------:R-:W-:Y:S01]  /*00b0*/  BAR.SYNC.DEFER_BLOCKING 0x0 ;  /* 0x0000000000007b1d */ /* 0x000fe20000010000 */
[C---:B---3--:R-:W-:Y:S01]  /*00c0*/  ISETP.GT.U32.AND P1, PT, R0.reuse, 0x3, PT ;  /* 0x000000030000780c */ /* 0x048fe20003f24070 */
[C-C-:B------:R-:W-:Y:S01]  /*00d0*/  IMAD R13, R3.reuse, 0x19, R0.reuse ;  /* 0x00000019030d7824 */ /* 0x140fe200078e0200 */
[----:B-1----:R-:W-:Y:S02]  /*00e0*/  ISETP.GE.AND P0, PT, R3, UR4, PT ;  /* 0x0000000403007c0c */ /* 0x002fe4000bf06270 */
[----:B------:R-:W-:Y:S01]  /*00f0*/  LOP3.LUT R45, R0, 0x1, RZ, 0xc0, !PT ;  /* 0x00000001002d7812 */ /* 0x000fe200078ec0ff */
[----:B------:R-:W-:Y:S01]  /*0100*/  IMAD R13, R13, 0x5, RZ ;  /* 0x000000050d0d7824 */ /* 0x000fe200078e02ff */
[----:B-----5:R-:W-:Y:S01]  /*0110*/  LEA R4, R5, R2, 0x18 ;  /* 0x0000000205047211 */ /* 0x020fe200078ec0ff */
[----:B------:R-:W0:Y:S01]  /*0120*/  LDCU.64 UR4, c[0x0][0x358] ;  /* 0x00006b00ff0477ac */ /* 0x000e220008000a00 */
[----:B------:R-:W-:Y:S01]  /*0130*/  SHF.R.U32.HI R5, RZ, 0x1, R0 ;  /* 0x00000001ff057819 */ /* 0x000fe20000011600 */
[----:B--2---:R-:W-:-:S06]  /*0140*/  IMAD.WIDE R8, R13, 0x8, R8 ;  /* 0x000000080d087825 */ /* 0x004fcc00078e0208 */
        /* <DEDUP_REMOVED lines=10> */
[----:B0-----:R-:W2:Y:S04]  /*01f0*/  LDG.E.64.CONSTANT R10, desc[UR4][R36.64] ;  /* 0x00000004240a7981 */ /* 0x001ea8000c1e9b00 */
[----:B------:R-:W4:Y:S04]  /*0200*/  LDG.E.64.CONSTANT R28, desc[UR4][R36.64+0x10] ;  /* 0x00001004241c7981 */ /* 0x000f28000c1e9b00 */
[----:B------:R-:W5:Y:S04]  /*0210*/  LDG.E.64.CONSTANT R30, desc[UR4][R36.64+0x20] ;  /* 0x00002004241e7981 */ /* 0x000f68000c1e9b00 */
        /* <DEDUP_REMOVED lines=9> */
[C---:B-----5:R-:W-:Y:S02]  /*02b0*/  DFMA R30, R24.reuse, R30, RZ ;  /* 0x0000001e181e722b */ /* 0x060fe400000000ff */
[C---:B---3--:R-:W-:Y:S02]  /*02c0*/  DFMA R32, R24.reuse, R32, RZ ;  /* 0x000000201820722b */ /* 0x048fe400000000ff */
[----:B------:R-:W-:Y:S02]  /*02d0*/  DFMA R26, R24, R26, RZ ;  /* 0x0000001a181a722b */ /* 0x000fe400000000ff */
[C---:B------:R-:W-:Y:S01]  /*02e0*/  DFMA R10, R14.reuse, R22, R10 ;  /* 0x000000160e0a722b */ /* 0x040fe2000000000a */
[----:B------:R-:W-:Y:S01]  /*02f0*/  IMAD R23, R45, 0x8, R4 ;  /* 0x000000082d177824 */ /* 0x000fe200078e0204 */
        /* <DEDUP_REMOVED lines=8> */
[----:B------:R0:W-:Y:S02]  /*0380*/  STS.64 [R23+0x320], R12 ;  /* 0x0003200c17007388 */ /* 0x0001e40000000a00 */
.L_x_2732:
[----:B------:R-:W-:Y:S05]  /*0390*/  BSYNC.RECONVERGENT B0 ;  /* 0x0000000000007941 */ /* 0x000fea0003800200 */
.L_x_2731:
[----:B0-----:R-:W-:Y:S01]  /*03a0*/  CS2R R10, SRZ ;  /* 0x00000000000a7805 */ /* 0x001fe2000001ff00 */
[----:B------:R0:W5:Y:S04]  /*03b0*/  LDG.E.64.CONSTANT R12, desc[UR4][R6.64] ;  /* 0x00000004060c7981 */ /* 0x000168000c1e9b00 */
[----:B------:R0:W5:Y:S04]  /*03c0*/  LDG.E.64.CONSTANT R14, desc[UR4][R6.64+0x8] ;  /* 0x00000804060e7981 */ /* 0x000168000c1e9b00 */
[----:B------:R0:W5:Y:S04]  /*03d0*/  LDG.E.64.CONSTANT R16, desc[UR4][R6.64+0x10] ;  /* 0x0000100406107981 */ /* 0x000168000c1e9b00 */
[----:B------:R0:W5:Y:S04]  /*03e0*/  LDG.E.64.CONSTANT R18, desc[UR4][R6.64+0x18] ;  /* 0x0000180406127981 */ /* 0x000168000c1e9b00 */
        /* <DEDUP_REMOVED lines=11> */
[----:B0-----:R-:W1:Y:S04]  /*04a0*/  LDG.E.64.CONSTANT R24, desc[UR4][R40.64] ;  /* 0x0000000428187981 */ /* 0x001e68000c1e9b00 */
[----:B------:R-:W3:Y:S04]  /*04b0*/  LDG.E.64.CONSTANT R32, desc[UR4][R40.64+0x10] ;  /* 0x0000100428207981 */ /* 0x000ee8000c1e9b00 */
[----:B------:R-:W2:Y:S04]  /*04c0*/  LDG.E.64.CONSTANT R22, desc[UR4][R40.64+0x8] ;  /* 0x0000080428167981 */ /* 0x000ea8000c1e9b00 */
[----:B------:R-:W4:Y:S04]  /*04d0*/  LDG.E.64.CONSTANT R28, desc[UR4][R40.64+0x18] ;  /* 0x00001804281c7981 */ /* 0x000f28000c1e9b00 */
[----:B------:R-:W4:Y:S04]  /*04e0*/  LDG.E.64.CONSTANT R38, desc[UR4][R40.64+0x20] ;  /* 0x0000200428267981 */ /* 0x000f28000c1e9b00 */
[----:B------:R-:W4:Y:S04]  /*04f0*/  LDG.E.64.CONSTANT R36, desc[UR4][R40.64+0x40] ;  /* 0x0000400428247981 */ /* 0x000f28000c1e9b00 */
[----:B------:R-:W4:Y:S04]  /*0500*/  LDG.E.64.CONSTANT R34, desc[UR4][R40.64+0x28] ;  /* 0x0000280428227981 */ /* 0x000f28000c1e9b00 */
[----:B------:R-:W4:Y:S01]  /*0510*/  LDG.E.64.CONSTANT R42, desc[UR4][R40.64+0x48] ;  /* 0x00004804282a7981 */ /* 0x000f22000c1e9b00 */
[----:B-1----:R-:W-:-:S02]  /*0520*/  DFMA R24, R24, R26, RZ ;  /* 0x0000001a1818722b */ /* 0x002fc400000000ff */
[----:B---3--:R-:W-:-:S06]  /*0530*/  DFMA R32, R32, R26, RZ ;  /* 0x0000001a2020722b */ /* 0x008fcc00000000ff */
[-C--:B--2---:R-:W-:Y:S02]  /*0540*/  DFMA R22, R22, R30.reuse, R24 ;  /* 0x0000001e1616722b */ /* 0x084fe40000000018 */
[----:B------:R-:W2:Y:S01]  /*0550*/  LDG.E.64.CONSTANT R24, desc[UR4][R40.64+0x30] ;  /* 0x0000300428187981 */ /* 0x000ea2000c1e9b00 */
[----:B----4-:R-:W-:-:S03]  /*0560*/  DFMA R28, R28, R30, R32 ;  /* 0x0000001e1c1c722b */ /* 0x010fc60000000020 */
[----:B------:R-:W3:Y:S01]  /*0570*/  LDG.E.64.CONSTANT R32, desc[UR4][R40.64+0x38] ;  /* 0x0000380428207981 */ /* 0x000ee2000c1e9b00 */
[-C--:B------:R-:W-:Y:S02]  /*0580*/  DFMA R38, R38, R26.reuse, RZ ;  /* 0x0000001a2626722b */ /* 0x080fe400000000ff */
[----:B------:R-:W-:-:S06]  /*0590*/  DFMA R36, R36, R26, RZ ;  /* 0x0000001a2424722b */ /* 0x000fcc00000000ff */
[-C--:B------:R-:W-:Y:S02]  /*05a0*/  DFMA R34, R34, R30.reuse, R38 ;  /* 0x0000001e2222722b */ /* 0x080fe40000000026 */
[----:B------:R-:W-:Y:S01]  /*05b0*/  DFMA R36, R42, R30, R36 ;  /* 0x0000001e2a24722b */ /* 0x000fe20000000024 */
[----:B------:R0:W-:Y:S04]  /*05c0*/  STS.64 [R45], R22 ;  /* 0x000000162d007388 */ /* 0x0001e80000000a00 */
[----:B------:R0:W-:Y:S04]  /*05d0*/  STS.64 [R45+0x28], R28 ;  /* 0x0000281c2d007388 */ /* 0x0001e80000000a00 */
[----:B------:R0:W-:Y:S04]  /*05e0*/  STS.64 [R45+0x50], R34 ;  /* 0x000050222d007388 */ /* 0x0001e80000000a00 */
[----:B------:R0:W-:Y:S01]  /*05f0*/  STS.64 [R45+0xa0], R36 ;  /* 0x0000a0242d007388 */ /* 0x0001e20000000a00 */
[----:B--2---:R-:W-:-:S08]  /*0600*/  DFMA R24, R24, R26, RZ ;  /* 0x0000001a1818722b */ /* 0x004fd000000000ff */
[----:B---3--:R-:W-:-:S07]  /*0610*/  DFMA R24, R32, R30, R24 ;  /* 0x0000001e2018722b */ /* 0x008fce0000000018 */
[----:B------:R0:W-:Y:S04]  /*0620*/  STS.64 [R45+0x78], R24 ;  /* 0x000078182d007388 */ /* 0x0001e80000000a00 */
.L_x_2734:
[----:B------:R-:W-:Y:S05]  /*0630*/  BSYNC.RECONVERGENT B0 ;  /* 0x0000000000007941 */ /* 0x000fea0003800200 */
.L_x_2733:
[----:B------:R-:W2:Y:S04]  /*0640*/  @!P0 LDG.E.64.CONSTANT R20, desc[UR4][R8.64+0x8] ;  /* 0x0000080408148981 */ /* 0x000ea8000c1e9b00 */
[----:B0-----:R-:W3:Y:S01]  /*0650*/  LDG.E.64.CONSTANT R22, desc[UR4][R6.64+0x20] ;  /* 0x0000200406167981 */ /* 0x001ee2000c1e9b00 */
[----:B------:R-:W-:-:S03]  /*0660*/  CS2R R32, SRZ ;  /* 0x0000000000207805 */ /* 0x000fc6000001ff00 */
[----:B------:R-:W4:Y:S04]  /*0670*/  LDG.E.64.CONSTANT R24, desc[UR4][R6.64+0x28] ;  /* 0x0000280406187981 */ /* 0x000f28000c1e9b00 */
[----:B------:R-:W4:Y:S04]  /*0680*/  @!P0 LDG.E.64.CONSTANT R32, desc[UR4][R8.64+0x10] ;  /* 0x0000100408208981 */ /* 0x000f28000c1e9b00 */
[----:B------:R-:W4:Y:S01]  /*0690*/  LDG.E.64.CONSTANT R26, desc[UR4][R6.64+0x30] ;  /* 0x00003004061a7981 */ /* 0x000f22000c1e9b00 */
[----:B------:R-:W-:-:S03]  /*06a0*/  CS2R R34, SRZ ;  /* 0x0000000000227805 */ /* 0x000fc6000001ff00 */
[----:B------:R-:W4:Y:S04]  /*06b0*/  LDG.E.64.CONSTANT R28, desc[UR4][R6.64+0x38] ;  /* 0x00003804061c7981 */ /* 0x000f28000c1e9b00 */
[----:B------:R-:W4:Y:S04]  /*06c0*/  LDG.E.64.CONSTANT R30, desc[UR4][R6.64+0x40] ;  /* 0x00004004061e7981 */ /* 0x000f28000c1e9b00 */
[----:B------:R-:W4:Y:S04]  /*06d0*/  @!P0 LDG.E.64.CONSTANT R34, desc[UR4][R8.64+0x18] ;  /* 0x0000180408228981 */ /* 0x000f28000c1e9b00 */
[----:B------:R0:W4:Y:S01]  /*06e0*/  LDG.E.64.CONSTANT R36, desc[UR4][R6.64+0x48] ;  /* 0x0000480406247981 */ /* 0x000122000c1e9b00 */
[----:B------:R-:W-:-:S06]  /*06f0*/  CS2R R38, SRZ ;  /* 0x0000000000267805 */ /* 0x000fcc000001ff00 */
[----:B------:R1:W4:Y:S01]  /*0700*/  @!P0 LDG.E.64.CONSTANT R38, desc[UR4][R8.64+0x20] ;  /* 0x0000200408268981 */ /* 0x000322000c1e9b00 */
[C---:B------:R-:W-:Y:S01]  /*0710*/  LOP3.LUT R40, R0.reuse, 0xffff, RZ, 0xc0, !PT ;  /* 0x0000ffff00287812 */ /* 0x040fe200078ec0ff */
[----:B------:R-:W-:Y:S01]  /*0720*/  BSSY.RECONVERGENT B0, `(.L_x_2735) ;  /* 0x0000040000007945 */ /* 0x000fe20003800200 */
[----:B------:R-:W-:Y:S01]  /*0730*/  BAR.SYNC.DEFER_BLOCKING 0x0 ;  /* 0x0000000000007b1d */ /* 0x000fe20000010000 */
[----:B------:R-:W-:Y:S02]  /*0740*/  ISETP.GT.U32.OR P0, PT, R0, 0x3, P0 ;  /* 0x000000030000780c */ /* 0x000fe40000704470 */
[----:B------:R-:W-:-:S05]  /*0750*/  IMAD R40, R40, 0x3334, RZ ;  /* 0x0000333428287824 */ /* 0x000fca00078e02ff */
[----:B------:R-:W-:-:S04]  /*0760*/  SHF.R.U32.HI R41, RZ, 0x10, R40 ;  /* 0x00000010ff297819 */ /* 0x000fc80000011628 */
[C---:B------:R-:W-:Y:S01]  /*0770*/  PRMT R40, R41.reuse, 0x9910, RZ ;  /* 0x0000991029287816 */ /* 0x040fe200000000ff */
[----:B------:R-:W-:-:S04]  /*0780*/  IMAD R2, R41, 0xc8, R2 ;  /* 0x000000c829027824 */ /* 0x000fc800078e0202 */
[----:B------:R-:W-:-:S04]  /*0790*/  IMAD R40, R40, 0x5, RZ ;  /* 0x0000000528287824 */ /* 0x000fc800078e02ff */
[----:B------:R-:W-:-:S05]  /*07a0*/  IMAD.MOV R40, RZ, RZ, -R40 ;  /* 0x000000ffff287224 */ /* 0x000fca00078e0a28 */
[----:B------:R-:W-:-:S05]  /*07b0*/  PRMT R43, R40, 0x7710, RZ ;  /* 0x00007710282b7816 */ /* 0x000fca00000000ff */
[----:B0-----:R-:W-:-:S05]  /*07c0*/  IMAD.IADD R6, R43, 0x1, R0 ;  /* 0x000000012b067824 */ /* 0x001fca00078e0200 */
[----:B------:R-:W-:-:S05]  /*07d0*/  LOP3.LUT R7, R6, 0xffff, RZ, 0xc0, !PT ;  /* 0x0000ffff06077812 */ /* 0x000fca00078ec0ff */
[----:B------:R-:W-:-:S05]  /*07e0*/  IMAD R2, R7, 0x28, R2 ;  /* 0x0000002807027824 */ /* 0x000fca00078e0202 */
[----:B------:R-:W0:Y:S04]  /*07f0*/  LDS.64 R6, [R2] ;  /* 0x0000000002067984 */ /* 0x000e280000000a00 */
[----:B-1----:R-:W1:Y:S01]  /*0800*/  LDS.64 R8, [R2+0x8] ;  /* 0x0000080002087984 */ /* 0x002e620000000a00 */
[----:B0----5:R-:W-:-:S08]  /*0810*/  DFMA R40, R12, R6, RZ ;  /* 0x000000060c28722b */ /* 0x021fd000000000ff */
[----:B-1----:R-:W-:-:S08]  /*0820*/  DFMA R40, R14, R8, R40 ;  /* 0x000000080e28722b */ /* 0x002fd00000000028 */
[----:B------:R-:W-:Y:S02]  /*0830*/  DMUL R10, R40, R10 ;  /* 0x0000000a280a7228 */ /* 0x000fe40000000000 */
[----:B------:R-:W-:-:S08]  /*0840*/  DFMA R40, R16, R6, RZ ;  /* 0x000000061028722b */ /* 0x000fd000000000ff */
[----:B------:R-:W-:-:S08]  /*0850*/  DFMA R40, R18, R8, R40 ;  /* 0x000000081228722b */ /* 0x000fd00000000028 */
[----:B--2---:R-:W-:Y:S02]  /*0860*/  DMUL R20, R40, R20 ;  /* 0x0000001428147228 */ /* 0x004fe40000000000 */
[----:B---3--:R-:W-:-:S08]  /*0870*/  DFMA R40, R22, R6, RZ ;  /* 0x000000061628722b */ /* 0x008fd000000000ff */
[----:B----4-:R-:W-:-:S08]  /*0880*/  DFMA R40, R24, R8, R40 ;  /* 0x000000081828722b */ /* 0x010fd00000000028 */
[----:B------:R-:W-:Y:S02]  /*0890*/  DMUL R32, R40, R32 ;  /* 0x0000002028207228 */ /* 0x000fe40000000000 */
[-C--:B------:R-:W-:Y:S02]  /*08a0*/  DFMA R40, R26, R6.reuse, RZ ;  /* 0x000000061a28722b */ /* 0x080fe400000000ff */
[----:B------:R-:W-:-:S06]  /*08b0*/  DFMA R6, R30, R6, RZ ;  /* 0x000000061e06722b */ /* 0x000fcc00000000ff */
[----:B------:R-:W-:-:S08]  /*08c0*/  DFMA R40, R28, R8, R40 ;  /* 0x000000081c28722b */ /* 0x000fd00000000028 */
[----:B------:R-:W-:Y:S02]  /*08d0*/  DMUL R34, R40, R34 ;  /* 0x0000002228227228 */ /* 0x000fe40000000000 */
[----:B------:R-:W-:Y:S02]  /*08e0*/  DFMA R40, R36, R8, R6 ;  /* 0x000000082428722b */ /* 0x000fe40000000006 */
[-C--:B------:R-:W-:Y:S02]  /*08f0*/  DFMA R6, R12, R10.reuse, RZ ;  /* 0x0000000a0c06722b */ /* 0x080fe400000000ff */
[----:B------:R-:W-:-:S04]  /*0900*/  DFMA R8, R14, R10, RZ ;  /* 0x0000000a0e08722b */ /* 0x000fc800000000ff */
[----:B------:R-:W-:Y:S02]  /*0910*/  DMUL R38, R40, R38 ;  /* 0x0000002628267228 */ /* 0x000fe40000000000 */
        /* <DEDUP_REMOVED lines=8> */
[----:B------:R0:W-:Y:S04]  /*09a0*/  STS.64 [R2], R6 ;  /* 0x0000000602007388 */ /* 0x0001e80000000a00 */
        /* <DEDUP_REMOVED lines=22> */
[----:B------:R1:W-:Y:S02]  /*0b10*/  STS.64 [R5+0x28], R38 ;  /* 0x0000282605007388 */ /* 0x0003e40000000a00 */
.L_x_2736:
[----:B------:R-:W-:Y:S05]  /*0b20*/  BSYNC.RECONVERGENT B0 ;  /* 0x0000000000007941 */ /* 0x000fea0003800200 */
.L_x_2735:
[----:B------:R-:W-:Y:S06]  /*0b30*/  BAR.SYNC.DEFER_BLOCKING 0x0 ;  /* 0x0000000000007b1d */ /* 0x000fec0000010000 */
[----:B------:R-:W-:Y:S04]  /*0b40*/  BSSY.RECONVERGENT B0, `(.L_x_2737) ;  /* 0x0000014000007945 */ /* 0x000fe80003800200 */
[----:B------:R-:W-:Y:S05]  /*0b50*/  @P1 BRA `(.L_x_2738) ;  /* 0x0000000000481947 */ /* 0x000fea0003800000 */
[----:B0-----:R-:W-:-:S05]  /*0b60*/  IMAD.SHL.U32 R2, R0, 0x8, RZ ;  /* 0x0000000800027824 */ /* 0x001fca00078e00ff */
[----:B-1----:R-:W-:-:S04]  /*0b70*/  LOP3.LUT R5, R2, 0x8, RZ, 0xc0, !PT ;  /* 0x0000000802057812 */ /* 0x002fc800078ec0ff */
[----:B------:R-:W-:-:S05]  /*0b80*/  IADD3 R2, PT, PT, R4, R5, RZ ;  /* 0x0000000504027210 */ /* 0x000fca0007ffe0ff */
        /* <DEDUP_REMOVED lines=14> */
[----:B------:R-:W-:-:S11]  /*0c70*/  DFMA R20, R36, R20, R8 ;  /* 0x000000142414722b */ /* 0x000fd60000000008 */
.L_x_2738:
[----:B------:R-:W-:Y:S05]  /*0c80*/  BSYNC.RECONVERGENT B0 ;  /* 0x0000000000007941 */ /* 0x000fea0003800200 */
.L_x_2737:
[----:B------:R-:W-:Y:S06]  /*0c90*/  BAR.SYNC.DEFER_BLOCKING 0x0 ;  /* 0x0000000000007b1d */ /* 0x000fec0000010000 */
[----:B------:R-:W-:Y:S05]  /*0ca0*/  @P0 EXIT ;  /* 0x000000000000094d */ /* 0x000fea0003800000 */
[----:B-1----:R-:W0:Y:S01]  /*0cb0*/  LDC.64 R4, c[0x0][0x3a8] ;  /* 0x0000ea00ff047b82 */ /* 0x002e220000000a00 */
[----:B------:R-:W-:-:S05]  /*0cc0*/  LOP3.LUT R0, R0, 0x3, RZ, 0xc0, !PT ;  /* 0x0000000300007812 */ /* 0x000fca00078ec0ff */
[----:B------:R-:W-:-:S04]  /*0cd0*/  IMAD R3, R3, 0x8, R0 ;  /* 0x0000000803037824 */ /* 0x000fc800078e0200 */
[----:B0-----:R-:W-:-:S05]  /*0ce0*/  IMAD.WIDE R2, R3, 0x8, R4 ;  /* 0x0000000803027825 */ /* 0x001fca00078e0204 */
[----:B------:R-:W-:Y:S04]  /*0cf0*/  STG.E.64 desc[UR4][R2.64], R10 ;  /* 0x0000000a02007986 */ /* 0x000fe8000c101b04 */
[----:B------:R-:W-:Y:S01]  /*0d00*/  STG.E.64 desc[UR4][R2.64+0x20], R20 ;  /* 0x0000201402007986 */ /* 0x000fe2000c101b04 */
[----:B------:R-:W-:Y:S05]  /*0d10*/  EXIT ;  /* 0x000000000000794d */ /* 0x000fea0003800000 */
.L_x_2739:
        /* <DEDUP_REMOVED lines=14> */
.L_x_3215:


//--------------------- .text._Z30massMatrixMultiplyGlobalKernelILi2ELi5ELi5EEviPKdS1_S1_S1_Pd --------------------------
	.section	.text._Z30massMatrixMultiplyGlobalKernelILi2ELi5ELi5EEviPKdS1_S1_S1_Pd,"ax",@progbits
	.align	128
        .global         _Z30massMatrixMultiplyGlobalKernelILi2ELi5ELi5EEviPKdS1_S1_S1_Pd
        .type           _Z30massMatrixMultiplyGlobalKernelILi2ELi5ELi5EEviPKdS1_S1_S1_Pd,@function
        .size           _Z30massMatrixMultiplyGlobalKernelILi2ELi5ELi5EEviPKdS1_S1_S1_Pd,(.L_x_3216 - _Z30massMatrixMultiplyGlobalKernelILi2ELi5ELi5EEviPKdS1_S1_S1_Pd)
        .other          _Z30massMatrixMultiplyGlobalKernelILi2ELi5ELi5EEviPKdS1_S1_S1_Pd,@"STO_CUDA_ENTRY STV_DEFAULT"
_Z30massMatrixMultiplyGlobalKernelILi2ELi5ELi5EEviPKdS1_S1_S1_Pd:
.text._Z30massMatrixMultiplyGlobalKernelILi2ELi5ELi5EEviPKdS1_S1_S1_Pd:
        /* <DEDUP_REMOVED lines=12> */
[----:B------:R-:W-:Y:S02]  /*00c0*/  LOP3.LUT R9, R6, 0x1, RZ, 0xc0, !PT ;  /* 0x0000000106097812 */ /* 0x000fe400078ec0ff */
[----:B-1----:R-:W-:Y:S01]  /*00d0*/  ISETP.LT.AND P0, PT, R0, UR4, !P0 ;  /* 0x0000000400007c0c */ /* 0x002fe2000c701270 */
[----:B------:R-:W0:Y:S01]  /*00e0*/  LDCU.64 UR4, c[0x0][0x358] ;  /* 0x00006b00ff0477ac */ /* 0x000e220008000a00 */
[C---:B------:R-:W-:Y:S02]  /*00f0*/  ISETP.GT.U32.AND P1, PT, R6.reuse, 0x3, PT ;  /* 0x000000030600780c */ /* 0x040fe40003f24070 */
[----:B----4-:R-:W-:Y:S02]  /*0100*/  LEA R2, R3, R2, 0x18 ;  /* 0x0000000203027211 */ /* 0x010fe400078ec0ff */
[----:B------:R-:W-:-:S02]  /*0110*/  LOP3.LUT R8, R6, 0xffff, RZ, 0xc0, !PT ;  /* 0x0000ffff06087812 */ /* 0x000fc400078ec0ff */
[----:B------:R-:W-:Y:S01]  /*0120*/  ISETP.GT.U32.AND P2, PT, R6, 0x9, PT ;  /* 0x000000090600780c */ /* 0x000fe20003f44070 */
[----:B------:R-:W-:Y:S02]  /*0130*/  IMAD R3, R11, 0x3e8, R2 ;  /* 0x000003e80b037824 */ /* 0x000fe400078e0202 */
[----:B------:R-:W-:Y:S02]  /*0140*/  IMAD R8, R8, 0xcccd, RZ ;  /* 0x0000cccd08087824 */ /* 0x000fe400078e02ff */
[----:B------:R-:W1:Y:S01]  /*0150*/  @P0 LDC.64 R28, c[0x0][0x3a0] ;  /* 0x0000e800ff1c0b82 */ /* 0x000e620000000a00 */
[----:B------:R-:W-:-:S05]  /*0160*/  @P0 LOP3.LUT R7, R9, 0x2, R6, 0xf8, !PT ;  /* 0x0000000209070812 */ /* 0x000fca00078ef806 */
[----:B------:R-:W-:Y:S01]  /*0170*/  @P0 IMAD R11, R0, 0x8, R7 ;  /* 0x00000008000b0824 */ /* 0x000fe200078e0207 */
[----:B------:R-:W-:-:S05]  /*0180*/  SHF.R.U32.HI R7, RZ, 0x1, R6 ;  /* 0x00000001ff077819 */ /* 0x000fca0000011606 */
[----:B------:R-:W-:Y:S02]  /*0190*/  IMAD R2, R7, 0x28, R3 ;  /* 0x0000002807027824 */ /* 0x000fe400078e0203 */
        /* <DEDUP_REMOVED lines=31> */
.L_x_2741:
[----:B------:R-:W-:Y:S05]  /*0390*/  BSYNC.RECONVERGENT B0 ;  /* 0x0000000000007941 */ /* 0x000fea0003800200 */
.L_x_2740:
[----:B------:R-:W-:Y:S01]  /*03a0*/  BAR.SYNC.DEFER_BLOCKING 0x0 ;  /* 0x0000000000007b1d */ /* 0x000fe20000010000 */
[----:B0-----:R-:W-:-:S05]  /*03b0*/  SHF.R.U32.HI R20, RZ, 0x12, R8 ;  /* 0x00000012ff147819 */ /* 0x001fca0000011608 */
        /* <DEDUP_REMOVED lines=32> */
.L_x_2743:
[----:B------:R-:W-:Y:S05]  /*05c0*/  BSYNC.RECONVERGENT B0 ;  /* 0x0000000000007941 */ /* 0x000fea0003800200 */
.L_x_2742:
[----:B0-----:R-:W-:Y:S01]  /*05d0*/  PRMT R7, R20, 0x9910, RZ ;  /* 0x0000991014077816 */ /* 0x001fe200000000ff */
[----:B------:R-:W0:Y:S01]  /*05e0*/  LDC.64 R22, c[0x0][0x398] ;  /* 0x0000e600ff167b82 */ /* 0x000e220000000a00 */
[----:B------:R-:W-:-:S07]  /*05f0*/  HFMA2 R11, -RZ, RZ, 0, 2.384185791015625e-07 ;  /* 0x00000004ff0b7431 */ /* 0x000fce00000001ff */
[----:B------:R-:W1:Y:S01]  /*0600*/  LDC.64 R36, c[0x0][0x388] ;  /* 0x0000e200ff247b82 */ /* 0x000e620000000a00 */
[----:B------:R-:W-:-:S04]  /*0610*/  IMAD R7, R7, 0x5, RZ ;  /* 0x0000000507077824 */ /* 0x000fc800078e02ff */
[----:B------:R-:W-:-:S05]  /*0620*/  IMAD.MOV R7, RZ, RZ, -R7 ;  /* 0x000000ffff077224 */ /* 0x000fca00078e0a07 */
[----:B------:R-:W-:-:S05]  /*0630*/  PRMT R21, R7, 0x7710, RZ ;  /* 0x0000771007157816 */ /* 0x000fca00000000ff */
[----:B------:R-:W-:Y:S01]  /*0640*/  IMAD.IADD R21, R21, 0x1, R6 ;  /* 0x0000000115157824 */ /* 0x000fe200078e0206 */
[----:B------:R-:W-:Y:S01]  /*0650*/  UMOV UR6, 0x1905 ;  /* 0x0000190500067882 */ /* 0x000fe20000000000 */
[----:B------:R-:W2:Y:S03]  /*0660*/  LDG.E.64.CONSTANT R6, desc[UR4][R4.64] ;  /* 0x0000000404067981 */ /* 0x000ea6000c1e9b00 */
[----:B------:R-:W-:Y:S01]  /*0670*/  PRMT R10, R21, 0x5410, R20 ;  /* 0x00005410150a7816 */ /* 0x000fe20000000014 */
[----:B0-----:R-:W3:Y:S04]  /*0680*/  LDG.E.64.CONSTANT R8, desc[UR4][R22.64] ;  /* 0x0000000416087981 */ /* 0x001ee8000c1e9b00 */
[----:B------:R-:W-:Y:S01]  /*0690*/  IDP.2A.LO.U16.U8 R11, R10, UR6, R11 ;  /* 0x000000060a0b7c26 */ /* 0x000fe2000800100b */
[----:B------:R-:W4:Y:S03]  /*06a0*/  LDG.E.64.CONSTANT R12, desc[UR4][R22.64+0x8] ;  /* 0x00000804160c7981 */ /* 0x000f26000c1e9b00 */
[----:B------:R-:W-:Y:S01]  /*06b0*/  IMAD R15, R0, 0x7d, R11 ;  /* 0x0000007d000f7824 */ /* 0x000fe200078e020b */
[----:B------:R3:W5:Y:S03]  /*06c0*/  LDG.E.64.CONSTANT R16, desc[UR4][R22.64+0x10] ;  /* 0x0000100416107981 */ /* 0x000766000c1e9b00 */
[----:B-1----:R-:W-:Y:S01]  /*06d0*/  IMAD.WIDE R36, R15, 0x8, R36 ;  /* 0x000000080f247825 */ /* 0x002fe200078e0224 */
[----:B------:R-:W5:Y:S04]  /*06e0*/  LDG.E.64.CONSTANT R10, desc[UR4][R4.64+0x8] ;  /* 0x00000804040a7981 */ /* 0x000f68000c1e9b00 */
[----:B------:R0:W5:Y:S04]  /*06f0*/  LDG.E.64.CONSTANT R14, desc[UR4][R4.64+0x10] ;  /* 0x00001004040e7981 */ /* 0x000168000c1e9b00 */
[----:B------:R-:W5:Y:S01]  /*0700*/  LDG.E.64.CONSTANT R18, desc[UR4][R36.64+-0x20] ;  /* 0xffffe00424127981 */ /* 0x000f62000c1e9b00 */
[----:B------:R-:W-:Y:S01]  /*0710*/  LOP3.LUT R21, R21, 0xffff, RZ, 0xc0, !PT ;  /* 0x0000ffff15157812 */ /* 0x000fe200078ec0ff */
[----:B------:R-:W-:-:S02]  /*0720*/  IMAD R32, R20, 0xc8, R3 ;  /* 0x000000c814207824 */ /* 0x000fc400078e0203 */
[----:B------:R-:W5:Y:S02]  /*0730*/  LDG.E.64.CONSTANT R34, desc[UR4][R36.64+-0x18] ;  /* 0xffffe80424227981 */ /* 0x000f64000c1e9b00 */
[----:B------:R-:W-:Y:S01]  /*0740*/  IMAD R32, R21, 0x28, R32 ;  /* 0x0000002815207824 */ /* 0x000fe200078e0220 */
[----:B------:R-:W-:Y:S06]  /*0750*/  BAR.SYNC.DEFER_BLOCKING 0x0 ;  /* 0x0000000000007b1d */ /* 0x000fec0000010000 */
[----:B------:R-:W5:Y:S04]  /*0760*/  LDG.E.64.CONSTANT R30, desc[UR4][R36.64+-0x8] ;  /* 0xfffff804241e7981 */ /* 0x000f68000c1e9b00 */
[----:B------:R-:W-:Y:S04]  /*0770*/  LDS.64 R26, [R32] ;  /* 0x00000000201a7984 */ /* 0x000fe80000000a00 */
[----:B------:R-:W1:Y:S02]  /*0780*/  LDS.64 R20, [R32+0x8] ;  /* 0x0000080020147984 */ /* 0x000e640000000a00 */
[----:B-1----:R-:W-:-:S02]  /*0790*/  DADD R24, R26, R20 ;  /* 0x000000001a187229 */ /* 0x002fc40000000014 */
[----:B------:R-:W-:-:S06]  /*07a0*/  DADD R26, R26, -R20 ;  /* 0x000000001a1a7229 */ /* 0x000fcc0000000814 */
[----:B--2---:R-:W-:Y:S02]  /*07b0*/  DFMA R20, R6, R24, RZ ;  /* 0x000000180614722b */ /* 0x004fe400000000ff */
[-C--:B---3--:R-:W-:Y:S02]  /*07c0*/  DFMA R22, R8, R26.reuse, RZ ;  /* 0x0000001a0816722b */ /* 0x088fe400000000ff */
[----:B----4-:R-:W-:-:S06]  /*07d0*/  DFMA R28, R12, R26, RZ ;  /* 0x0000001a0c1c722b */ /* 0x010fcc00000000ff */
[C-C-:B0-----:R-:W-:Y:S02]  /*07e0*/  DADD R4, -R22.reuse, R20.reuse ;  /* 0x0000000016047229 */ /* 0x141fe40000000114 */
[----:B------:R-:W-:Y:S02]  /*07f0*/  DADD R22, R22, R20 ;  /* 0x0000000016167229 */ /* 0x000fe40000000014 */
[----:B-----5:R-:W-:Y:S02]  /*0800*/  DFMA R26, R16, R26, RZ ;  /* 0x0000001a101a722b */ /* 0x020fe400000000ff */
[-C--:B------:R-:W-:Y:S02]  /*0810*/  DFMA R20, R10, R24.reuse, RZ ;  /* 0x000000180a14722b */ /* 0x080fe400000000ff */
[----:B------:R-:W-:Y:S02]  /*0820*/  DFMA R24, R14, R24, RZ ;  /* 0x000000180e18722b */ /* 0x000fe400000000ff */
[----:B------:R-:W-:-:S04]  /*0830*/  DMUL R18, R18, R22 ;  /* 0x0000001612127228 */ /* 0x000fc80000000000 */
[----:B------:R-:W-:Y:S02]  /*0840*/  DADD R22, -R28, R20 ;  /* 0x000000001c167229 */ /* 0x000fe40000000114 */
[----:B------:R-:W-:Y:S01]  /*0850*/  DADD R24, R26, R24 ;  /* 0x000000001a187229 */ /* 0x000fe20000000018 */
[----:B------:R-:W2:Y:S01]  /*0860*/  LDG.E.64.CONSTANT R26, desc[UR4][R36.64] ;  /* 0x00000004241a7981 */ /* 0x000ea2000c1e9b00 */
[----:B------:R-:W-:-:S03]  /*0870*/  DADD R20, R28, R20 ;  /* 0x000000001c147229 */ /* 0x000fc60000000014 */
[----:B------:R-:W3:Y:S05]  /*0880*/  LDG.E.64.CONSTANT R28, desc[UR4][R36.64+-0x10] ;  /* 0xfffff004241c7981 */ /* 0x000eea000c1e9b00 */
[----:B------:R-:W-:Y:S01]  /*0890*/  DMUL R20, R34, R20 ;  /* 0x0000001422147228 */ /* 0x000fe20000000000 */
[----:B------:R-:W0:Y:S01]  /*08a0*/  S2R R3, SR_TID.X ;  /* 0x0000000000037919 */ /* 0x000e220000002100 */
[----:B------:R-:W-:Y:S01]  /*08b0*/  BSSY.RECONVERGENT B0, `(.L_x_2744) ;  /* 0x0000030000007945 */ /* 0x000fe20003800200 */
[----:B------:R-:W-:Y:S06]  /*08c0*/  BAR.SYNC.DEFER_BLOCKING 0x0 ;  /* 0x0000000000007b1d */ /* 0x000fec0000010000 */
[----:B--2---:R-:W-:-:S02]  /*08d0*/  DFMA R34, R26, R4, R18 ;  /* 0x000000041a22722b */ /* 0x004fc40000000012 */
[----:B------:R-:W-:Y:S02]  /*08e0*/  DFMA R4, R26, -R4, R18 ;  /* 0x800000041a04722b */ /* 0x000fe40000000012 */
[----:B---3--:R-:W-:Y:S02]  /*08f0*/  DMUL R28, R28, R24 ;  /* 0x000000181c1c7228 */ /* 0x008fe40000000000 */
[CCC-:B------:R-:W-:Y:S02]  /*0900*/  DFMA R24, R30.reuse, R22.reuse, R20.reuse ;  /* 0x000000161e18722b */ /* 0x1c0fe40000000014 */
[----:B------:R-:W-:Y:S02]  /*0910*/  DFMA R22, R30, -R22, R20 ;  /* 0x800000161e16722b */ /* 0x000fe40000000014 */
[----:B------:R-:W-:Y:S02]  /*0920*/  DFMA R26, R8, R4, RZ ;  /* 0x00000004081a722b */ /* 0x000fe400000000ff */
[----:B------:R-:W-:-:S02]  /*0930*/  DFMA R34, R6, R34, RZ ;  /* 0x000000220622722b */ /* 0x000fc400000000ff */
[C-C-:B------:R-:W-:Y:S02]  /*0940*/  DADD R4, R28.reuse, R28.reuse ;  /* 0x000000001c047229 */ /* 0x140fe4000000001c */
[----:B------:R-:W-:Y:S02]  /*0950*/  DADD R28, R28, -R28 ;  /* 0x000000001c1c7229 */ /* 0x000fe4000000081c */
[----:B------:R-:W-:Y:S02]  /*0960*/  DFMA R22, R12, R22, R26 ;  /* 0x000000160c16722b */ /* 0x000fe4000000001a */
[----:B------:R-:W-:Y:S02]  /*0970*/  DFMA R24, R10, R24, R34 ;  /* 0x000000180a18722b */ /* 0x000fe40000000022 */
[----:B------:R-:W-:-:S04]  /*0980*/  DMUL R4, R4, 0.5 ;  /* 0x3fe0000004047828 */ /* 0x000fc80000000000 */
[----:B------:R-:W-:-:S04]  /*0990*/  DFMA R22, R16, R28, R22 ;  /* 0x0000001c1016722b */ /* 0x000fc80000000016 */
[----:B------:R-:W-:-:S08]  /*09a0*/  DFMA R4, R14, R4, R24 ;  /* 0x000000040e04722b */ /* 0x000fd00000000018 */
[C-C-:B------:R-:W-:Y:S02]  /*09b0*/  DADD R24, R4.reuse, -R22.reuse ;  /* 0x0000000004187229 */ /* 0x140fe40000000816 */
[----:B------:R-:W-:-:S05]  /*09c0*/  DADD R22, R4, R22 ;  /* 0x0000000004167229 */ /* 0x000fca0000000016 */
[----:B------:R1:W-:Y:S04]  /*09d0*/  STS.64 [R32+0x8], R24 ;  /* 0x0000081820007388 */ /* 0x0003e80000000a00 */
[----:B------:R1:W-:Y:S01]  /*09e0*/  STS.64 [R32], R22 ;  /* 0x0000001620007388 */ /* 0x0003e20000000a00 */
[----:B0-----:R-:W-:Y:S01]  /*09f0*/  LOP3.LUT R4, R3, 0x1, RZ, 0xc0, !PT ;  /* 0x0000000103047812 */ /* 0x001fe200078ec0ff */
[----:B------:R-:W-:Y:S06]  /*0a00*/  BAR.SYNC.DEFER_BLOCKING 0x0 ;  /* 0x0000000000007b1d */ /* 0x000fec0000010000 */
[----:B------:R-:W-:Y:S05]  /*0a10*/  @P2 BRA `(.L_x_2745) ;  /* 0x0000000000642947 */ /* 0x000fea0003800000 */
[----:B------:R-:W-:-:S05]  /*0a20*/  SHF.R.U32.HI R5, RZ, 0x1, R3 ;  /* 0x00000001ff057819 */ /* 0x000fca0000011603 */
[----:B------:R-:W-:-:S04]  /*0a30*/  IMAD R5, R5, 0xa0, R2 ;  /* 0x000000a005057824 */ /* 0x000fc800078e0202 */
[----:B------:R-:W-:-:S05]  /*0a40*/  IMAD R5, R4, 0x8, R5 ;  /* 0x0000000804057824 */ /* 0x000fca00078e0205 */
[----:B-1----:R-:W-:Y:S04]  /*0a50*/  LDS.64 R24, [R5] ;  /* 0x0000000005187984 */ /* 0x002fe80000000a00 */
        /* <DEDUP_REMOVED lines=13> */
[----:B------:R-:W-:Y:S02]  /*0b30*/  DFMA R26, R12, R26, R30 ;  /* 0x0000001a0c1a722b */ /* 0x000fe4000000001e */
[----:B------:R-:W-:-:S06]  /*0b40*/  DMUL R32, R32, 0.5 ;  /* 0x3fe0000020207828 */ /* 0x000fcc0000000000 */
[----:B------:R-:W-:Y:S02]  /*0b50*/  DFMA R22, R16, R22, R26 ;  /* 0x000000161016722b */ /* 0x000fe4000000001a */
[----:B------:R-:W-:-:S08]  /*0b60*/  DFMA R24, R14, R32, R24 ;  /* 0x000000200e18722b */ /* 0x000fd00000000018 */
[C-C-:B------:R-:W-:Y:S02]  /*0b70*/  DADD R26, R24.reuse, -R22.reuse ;  /* 0x00000000181a7229 */ /* 0x140fe40000000816 */
[----:B------:R-:W-:-:S05]  /*0b80*/  DADD R22, R24, R22 ;  /* 0x0000000018167229 */ /* 0x000fca0000000016 */
[----:B------:R0:W-:Y:S04]  /*0b90*/  STS.64 [R5+0x28], R26 ;  /* 0x0000281a05007388 */ /* 0x0001e80000000a00 */
[----:B------:R0:W-:Y:S02]  /*0ba0*/  STS.64 [R5], R22 ;  /* 0x0000001605007388 */ /* 0x0001e40000000a00 */
.L_x_2745:
[----:B------:R-:W-:Y:S05]  /*0bb0*/  BSYNC.RECONVERGENT B0 ;  /* 0x0000000000007941 */ /* 0x000fea0003800200 */
.L_x_2744:
[----:B------:R-:W-:Y:S06]  /*0bc0*/  BAR.SYNC.DEFER_BLOCKING 0x0 ;  /* 0x0000000000007b1d */ /* 0x000fec0000010000 */
[----:B------:R-:W-:Y:S04]  /*0bd0*/  BSSY.RECONVERGENT B0, `(.L_x_2746) ;  /* 0x0000019000007945 */ /* 0x000fe80003800200 */
[----:B------:R-:W-:Y:S05]  /*0be0*/  @P1 BRA `(.L_x_2747) ;  /* 0x00000000005c1947 */ /* 0x000fea0003800000 */
[----:B0-----:R-:W-:-:S04]  /*0bf0*/  SHF.L.U32 R5, R3, 0x3, RZ ;  /* 0x0000000303057819 */ /* 0x001fc800000006ff */
[----:B------:R-:W-:-:S05]  /*0c00*/  LOP3.LUT R5, R5, 0x8, RZ, 0xc0, !PT ;  /* 0x0000000805057812 */ /* 0x000fca00078ec0ff */
[----:B------:R-:W-:-:S05]  /*0c10*/  IMAD.IADD R5, R2, 0x1, R5 ;  /* 0x0000000102057824 */ /* 0x000fca00078e0205 */
[----:B-1----:R-:W-:Y:S04]  /*0c20*/  LDS.64 R24, [R5] ;  /* 0x0000000005187984 */ /* 0x002fe80000000a00 */
[----:B------:R-:W0:Y:S04]  /*0c30*/  LDS.64 R26, [R5+0x320] ;  /* 0x00032000051a7984 */ /* 0x000e280000000a00 */
[----:B------:R-:W-:Y:S04]  /*0c40*/  LDS.64 R22, [R5+0xc8] ;  /* 0x0000c80005167984 */ /* 0x000fe80000000a00 */
[----:B------:R-:W1:Y:S04]  /*0c50*/  LDS.64 R20, [R5+0x258] ;  /* 0x0002580005147984 */ /* 0x000e680000000a00 */
[----:B------:R-:W2:Y:S01]  /*0c60*/  LDS.64 R18, [R5+0x190] ;  /* 0x0001900005127984 */ /* 0x000ea20000000a00 */
[----:B0-----:R-:W-:-:S02]  /*0c70*/  DADD R28, R24, R26 ;  /* 0x00000000181c7229 */ /* 0x001fc4000000001a */
[----:B------:R-:W-:-:S06]  /*0c80*/  DADD R24, R24, -R26 ;  /* 0x0000000018187229 */ /* 0x000fcc000000081a */
[----:B------:R-:W-:Y:S02]  /*0c90*/  DFMA R28, R6, R28, RZ ;  /* 0x0000001c061c722b */ /* 0x000fe400000000ff */
[----:B------:R-:W-:Y:S02]  /*0ca0*/  DFMA R24, R8, R24, RZ ;  /* 0x000000180818722b */ /* 0x000fe400000000ff */
[----:B-1----:R-:W-:Y:S02]  /*0cb0*/  DADD R6, R22, R20 ;  /* 0x0000000016067229 */ /* 0x002fe40000000014 */
[----:B--2---:R-:W-:Y:S02]  /*0cc0*/  DADD R8, R18, R18 ;  /* 0x0000000012087229 */ /* 0x004fe40000000012 */
[----:B------:R-:W-:Y:S02]  /*0cd0*/  DADD R20, R22, -R20 ;  /* 0x0000000016147229 */ /* 0x000fe40000000814 */
[----:B------:R-:W-:-:S02]  /*0ce0*/  DADD R18, R18, -R18 ;  /* 0x0000000012127229 */ /* 0x000fc40000000812 */
[----:B------:R-:W-:Y:S02]  /*0cf0*/  DFMA R6, R10, R6, R28 ;  /* 0x000000060a06722b */ /* 0x000fe4000000001c */
[----:B------:R-:W-:Y:S02]  /*0d00*/  DMUL R8, R8, 0.5 ;  /* 0x3fe0000008087828 */ /* 0x000fe40000000000 */
[----:B------:R-:W-:-:S06]  /*0d10*/  DFMA R20, R12, R20, R24 ;  /* 0x000000140c14722b */ /* 0x000fcc0000000018 */
[----:B------:R-:W-:Y:S02]  /*0d20*/  DFMA R6, R14, R8, R6 ;  /* 0x000000080e06722b */ /* 0x000fe40000000006 */
[----:B------:R-:W-:-:S08]  /*0d30*/  DFMA R18, R16, R18, R20 ;  /* 0x000000121012722b */ /* 0x000fd00000000014 */
[C-C-:B------:R-:W-:Y:S02]  /*0d40*/  DADD R20, R6.reuse, -R18.reuse ;  /* 0x0000000006147229 */ /* 0x140fe40000000812 */
[----:B------:R-:W-:-:S11]  /*0d50*/  DADD R18, R6, R18 ;  /* 0x0000000006127229 */ /* 0x000fd60000000012 */
.L_x_2747:
[----:B------:R-:W-:Y:S05]  /*0d60*/  BSYNC.RECONVERGENT B0 ;  /* 0x0000000000007941 */ /* 0x000fea0003800200 */
.L_x_2746:
[----:B------:R-:W-:Y:S06]  /*0d70*/  BAR.SYNC.DEFER_BLOCKING 0x0 ;  /* 0x0000000000007b1d */ /* 0x000fec0000010000 */
[----:B------:R-:W-:Y:S05]  /*0d80*/  @!P0 EXIT ;  /* 0x000000000000894d */ /* 0x000fea0003800000 */
[----:B------:R-:W2:Y:S01]  /*0d90*/  LDC.64 R6, c[0x0][0x3a8] ;  /* 0x0000ea00ff067b82 */ /* 0x000ea20000000a00 */
[----:B------:R-:W-:-:S04]  /*0da0*/  LOP3.LUT R3, R4, 0x2, R3, 0xf8, !PT ;  /* 0x0000000204037812 */ /* 0x000fc800078ef803 */
[----:B------:R-:W-:-:S05]  /*0db0*/  LEA R3, R0, R3, 0x3 ;  /* 0x0000000300037211 */ /* 0x000fca00078e18ff */
[----:B--2---:R-:W-:-:S05]  /*0dc0*/  IMAD.WIDE R2, R3, 0x8, R6 ;  /* 0x0000000803027825 */ /* 0x004fca00078e0206 */
[----:B------:R-:W-:Y:S04]  /*0dd0*/  STG.E.64 desc[UR4][R2.64], R18 ;  /* 0x0000001202007986 */ /* 0x000fe8000c101b04 */
[----:B------:R-:W-:Y:S01]  /*0de0*/  STG.E.64 desc[UR4][R2.64+0x20], R20 ;  /* 0x0000201402007986 */ /* 0x000fe2000c101b04 */
[----:B------:R-:W-:Y:S05]  /*0df0*/  EXIT ;  /* 0x000000000000794d */ /* 0x000fea0003800000 */
.L_x_2748:
        /* <DEDUP_REMOVED lines=16> */
.L_x_3216:


//--------------------- .text._Z30massMatrixMultiplySharedKernelILi2ELi5ELi5EEviPKdS1_S1_S1_Pd --------------------------
	.section	.text._Z30massMatrixMultiplySharedKernelILi2ELi5ELi5EEviPKdS1_S1_S1_Pd,"ax",@progbits
	.align	128
        .global         _Z30massMatrixMultiplySharedKernelILi2ELi5ELi5EEviPKdS1_S1_S1_Pd
        .type           _Z30massMatrixMultiplySharedKernelILi2ELi5ELi5EEviPKdS1_S1_S1_Pd,@function
        .size           _Z30massMatrixMultiplySharedKernelILi2ELi5ELi5EEviPKdS1_S1_S1_Pd,(.L_x_3217 - _Z30massMatrixMultiplySharedKernelILi2ELi5ELi5EEviPKdS1_S1_S1_Pd)
        .other          _Z30massMatrixMultiplySharedKernelILi2ELi5ELi5EEviPKdS1_S1_S1_Pd,@"STO_CUDA_ENTRY STV_DEFAULT"
_Z30massMatrixMultiplySharedKernelILi2ELi5ELi5EEviPKdS1_S1_S1_Pd:
.text._Z30massMatrixMultiplySharedKernelILi2ELi5ELi5EEviPKdS1_S1_S1_Pd:
        /* <DEDUP_REMOVED lines=18> */
[----:B------:R-:W0:Y:S01]  /*0120*/  S2R R18, SR_CTAID.X ;  /* 0x0000000000127919 */ /* 0x000e220000002500 */
[----:B------:R-:W-:-:S02]  /*0130*/  LEA R24, R13, R24, 0x18 ;  /* 0x000000180d187211 */ /* 0x000fc400078ec0ff */
[C---:B------:R-:W-:Y:S02]  /*0140*/  @!P0 LEA R9, R13.reuse, R0, 0x18 ;  /* 0x000000000d098211 */ /* 0x040fe400078ec0ff */
[----:B------:R-:W-:Y:S02]  /*0150*/  @!P0 LEA R11, R13, R8, 0x18 ;  /* 0x000000080d0b8211 */ /* 0x000fe400078ec0ff */
[C---:B------:R-:W-:Y:S01]  /*0160*/  ISETP.GT.U32.AND P1, PT, R4.reuse, 0x3, PT ;  /* 0x000000030400780c */ /* 0x040fe20003f24070 */
[C---:B------:R-:W-:Y:S01]  /*0170*/  @!P0 IMAD R21, R4.reuse, 0x8, R9 ;  /* 0x0000000804158824 */ /* 0x040fe200078e0209 */
[C---:B------:R-:W-:Y:S01]  /*0180*/  ISETP.GT.U32.AND P2, PT, R4.reuse, 0x9, PT ;  /* 0x000000090400780c */ /* 0x040fe20003f44070 */
[----:B------:R-:W-:Y:S02]  /*0190*/  @!P0 IMAD R25, R4, 0x8, R11 ;  /* 0x0000000804198824 */ /* 0x000fe400078e020b */
[----:B0-----:R-:W-:Y:S01]  /*01a0*/  IMAD R0, R18, 0x5, R5 ;  /* 0x0000000512007824 */ /* 0x001fe200078e0205 */
[----:B------:R-:W-:Y:S01]  /*01b0*/  BSSY.RECONVERGENT B0, `(.L_x_2749) ;  /* 0x000003c000007945 */ /* 0x000fe20003800200 */
[----:B------:R-:W-:Y:S01]  /*01c0*/  IMAD R5, R5, 0x3e8, R24 ;  /* 0x000003e805057824 */ /* 0x000fe200078e0218 */
[----:B--2---:R0:W-:Y:S04]  /*01d0*/  @!P0 STS.64 [R21], R2 ;  /* 0x0000000215008388 */ /* 0x0041e80000000a00 */
[----:B---3--:R1:W-:Y:S01]  /*01e0*/  @!P0 STS.64 [R25], R22 ;  /* 0x0000001619008388 */ /* 0x0083e20000000a00 */
[----:B------:R-:W-:Y:S01]  /*01f0*/  BAR.SYNC.DEFER_BLOCKING 0x0 ;  /* 0x0000000000007b1d */ /* 0x000fe20000010000 */
[----:B------:R-:W-:-:S02]  /*0200*/  ISETP.GE.U32.AND P0, PT, R4, 0x4, PT ;  /* 0x000000040400780c */ /* 0x000fc40003f06070 */
[----:B0-----:R-:W-:Y:S01]  /*0210*/  LOP3.LUT R3, R4, 0x1, RZ, 0xc0, !PT ;  /* 0x0000000104037812 */ /* 0x001fe200078ec0ff */
[----:B------:R-:W-:Y:S01]  /*0220*/  IMAD R2, R26, 0xcccd, RZ ;  /* 0x0000cccd1a027824 */ /* 0x000fe200078e02ff */
[----:B------:R-:W-:-:S04]  /*0230*/  ISETP.LT.AND P0, PT, R0, UR4, !P0 ;  /* 0x0000000400007c0c */ /* 0x000fc8000c701270 */
[----:B------:R-:W-:-:S04]  /*0240*/  SHF.R.U32.HI R2, RZ, 0x12, R2 ;  /* 0x00000012ff027819 */ /* 0x000fc80000011602 */
[----:B-1----:R-:W-:-:S05]  /*0250*/  PRMT R25, R2, 0x9910, RZ ;  /* 0x0000991002197816 */ /* 0x002fca00000000ff */
[----:B------:R-:W0:Y:S01]  /*0260*/  @P0 LDC.64 R22, c[0x0][0x3a0] ;  /* 0x0000e800ff160b82 */ /* 0x000e220000000a00 */
[----:B------:R-:W1:Y:S04]  /*0270*/  LDS.128 R12, [R24+0x13a0] ;  /* 0x0013a000180c7984 */ /* 0x000e680000000c00 */
[----:B------:R-:W2:Y:S04]  /*0280*/  LDS.128 R8, [R24+0x1390] ;  /* 0x0013900018087984 */ /* 0x000ea80000000c00 */
[----:B------:R-:W3:Y:S04]  /*0290*/  LDS.64 R18, [R24+0x1388] ;  /* 0x0013880018127984 */ /* 0x000ee80000000a00 */
[----:B------:R-:W4:Y:S01]  /*02a0*/  LDS.64 R20, [R24+0x13b0] ;  /* 0x0013b00018147984 */ /* 0x000f220000000a00 */
[----:B-1----:R-:W-:-:S02]  /*02b0*/  R2UR UR17, R15 ;  /* 0x000000000f1172ca */ /* 0x002fc400000e0000 */
[----:B------:R-:W-:Y:S02]  /*02c0*/  @P0 LOP3.LUT R15, R3, 0x2, R4, 0xf8, !PT ;  /* 0x00000002030f0812 */ /* 0x000fe400078ef804 */
[----:B------:R-:W-:Y:S01]  /*02d0*/  R2UR UR16, R14 ;  /* 0x000000000e1072ca */ /* 0x000fe200000e0000 */
[----:B------:R-:W-:Y:S01]  /*02e0*/  IMAD R14, R25, 0x5, RZ ;  /* 0x00000005190e7824 */ /* 0x000fe200078e02ff */
[----:B------:R-:W-:Y:S01]  /*02f0*/  R2UR UR6, R12 ;  /* 0x000000000c0672ca */ /* 0x000fe200000e0000 */
[----:B------:R-:W-:Y:S01]  /*0300*/  @P0 IMAD R15, R0, 0x8, R15 ;  /* 0x00000008000f0824 */ /* 0x000fe200078e020f */
[----:B------:R-:W-:Y:S01]  /*0310*/  R2UR UR7, R13 ;  /* 0x000000000d0772ca */ /* 0x000fe200000e0000 */
[----:B------:R-:W-:Y:S01]  /*0320*/  IMAD.MOV R14, RZ, RZ, -R14 ;  /* 0x000000ffff0e7224 */ /* 0x000fe200078e0a0e */
[----:B------:R-:W1:Y:S01]  /*0330*/  LDC.64 R12, c[0x0][0x388] ;  /* 0x0000e200ff0c7b82 */ /* 0x000e620000000a00 */
[----:B0-----:R-:W-:Y:S01]  /*0340*/  @P0 IMAD.WIDE R22, R15, 0x8, R22 ;  /* 0x000000080f160825 */ /* 0x001fe200078e0216 */
[----:B--2---:R-:W-:-:S02]  /*0350*/  R2UR UR9, R9 ;  /* 0x00000000090972ca */ /* 0x004fc400000e0000 */
[----:B------:R-:W-:Y:S02]  /*0360*/  PRMT R9, R14, 0x7710, RZ ;  /* 0x000077100e097816 */ /* 0x000fe400000000ff */
[----:B------:R0:W5:Y:S01]  /*0370*/  @P0 LDG.E.64.CONSTANT R6, desc[UR12][R22.64] ;  /* 0x0000000c16060981 */ /* 0x000162000c1e9b00 */
[----:B------:R-:W-:Y:S02]  /*0380*/  R2UR UR18, R10 ;  /* 0x000000000a1272ca */ /* 0x000fe400000e0000 */
[--C-:B------:R-:W-:Y:S01]  /*0390*/  IMAD.IADD R9, R9, 0x1, R4.reuse ;  /* 0x0000000109097824 */ /* 0x100fe200078e0204 */
[----:B------:R0:W5:Y:S01]  /*03a0*/  @P0 LDG.E.64.CONSTANT R16, desc[UR12][R22.64+0x20] ;  /* 0x0000200c16100981 */ /* 0x000162000c1e9b00 */
[----:B------:R-:W-:Y:S02]  /*03b0*/  SHF.R.U32.HI R4, RZ, 0x1, R4 ;  /* 0x00000001ff047819 */ /* 0x000fe40000011604 */
[----:B------:R-:W-:Y:S02]  /*03c0*/  R2UR UR19, R11 ;  /* 0x000000000b1372ca */ /* 0x000fe400000e0000 */
[----:B------:R-:W-:-:S02]  /*03d0*/  R2UR UR8, R8 ;  /* 0x00000000080872ca */ /* 0x000fc400000e0000 */
[----:B---3--:R-:W-:Y:S02]  /*03e0*/  R2UR UR4, R18 ;  /* 0x00000000120472ca */ /* 0x008fe400000e0000 */
[----:B------:R-:W-:Y:S02]  /*03f0*/  R2UR UR5, R19 ;  /* 0x00000000130572ca */ /* 0x000fe400000e0000 */
[----:B----4-:R-:W-:Y:S02]  /*0400*/  R2UR UR10, R20 ;  /* 0x00000000140a72ca */ /* 0x010fe400000e0000 */
[----:B------:R-:W-:Y:S01]  /*0410*/  R2UR UR11, R21 ;  /* 0x00000000150b72ca */ /* 0x000fe200000e0000 */
[----:B------:R-:W-:Y:S01]  /*0420*/  IMAD R8, R4, 0x28, R5 ;  /* 0x0000002804087824 */ /* 0x000fe200078e0205 */
[----:B0-----:R-:W-:-:S13]  /*0430*/  @P1 BRA `(.L_x_2750) ;  /* 0x00000000004c1947 */ /* 0x001fda0003800000 */
[C-C-:B-----5:R-:W-:Y:S02]  /*0440*/  DADD R14, R6.reuse, R16.reuse ;  /* 0x00000000060e7229 */ /* 0x160fe40000000010 */
        /* <DEDUP_REMOVED lines=18> */
.L_x_2750:
[----:B------:R-:W-:Y:S05]  /*0570*/  BSYNC.RECONVERGENT B0 ;  /* 0x0000000000007941 */ /* 0x000fea0003800200 */
.L_x_2749:
[----:B------:R-:W-:Y:S01]  /*0580*/  BAR.SYNC.DEFER_BLOCKING 0x0 ;  /* 0x0000000000007b1d */ /* 0x000fe20000010000 */
[----:B------:R-:W-:-:S05]  /*0590*/  IMAD.MOV.U32 R24, RZ, RZ, 0x4 ;  /* 0x00000004ff187424 */ /* 0x000fca00078e00ff */
[----:B------:R-:W-:Y:S04]  /*05a0*/  BSSY.RECONVERGENT B0, `(.L_x_2751) ;  /* 0x0000018000007945 */ /* 0x000fe80003800200 */
[----:B------:R-:W-:Y:S05]  /*05b0*/  @P2 BRA `(.L_x_2752) ;  /* 0x0000000000582947 */ /* 0x000fea0003800000 */
[----:B------:R-:W-:-:S04]  /*05c0*/  IMAD R4, R4, 0xa0, R8 ;  /* 0x000000a004047824 */ /* 0x000fc800078e0208 */
[----:B------:R-:W-:-:S05]  /*05d0*/  IMAD R3, R3, 0x8, R4 ;  /* 0x0000000803037824 */ /* 0x000fca00078e0204 */
[----:B0-----:R-:W-:Y:S04]  /*05e0*/  LDS.64 R10, [R3] ;  /* 0x00000000030a7984 */ /* 0x001fe80000000a00 */
[----:B-----5:R-:W0:Y:S02]  /*05f0*/  LDS.64 R6, [R3+0x28] ;  /* 0x0000280003067984 */ /* 0x020e240000000a00 */
        /* <DEDUP_REMOVED lines=18> */
.L_x_2752:
[----:B------:R-:W-:Y:S05]  /*0720*/  BSYNC.RECONVERGENT B0 ;  /* 0x0000000000007941 */ /* 0x000fea0003800200 */
.L_x_2751:
[----:B--2---:R-:W-:Y:S01]  /*0730*/  PRMT R3, R9, 0x5410, R2 ;  /* 0x0000541009037816 */ /* 0x004fe20000000002 */
[----:B------:R-:W-:Y:S01]  /*0740*/  UMOV UR14, 0x1905 ;  /* 0x00001905000e7882 */ /* 0x000fe20000000000 */
[----:B------:R-:W-:Y:S03]  /*0750*/  BAR.SYNC.DEFER_BLOCKING 0x0 ;  /* 0x0000000000007b1d */ /* 0x000fe60000010000 */
[----:B------:R-:W-:-:S04]  /*0760*/  IDP.2A.LO.U16.U8 R3, R3, UR14, R24 ;  /* 0x0000000e03037c26 */ /* 0x000fc80008001018 */
[----:B------:R-:W-:-:S04]  /*0770*/  IMAD R3, R0, 0x7d, R3 ;  /* 0x0000007d00037824 */ /* 0x000fc800078e0203 */
[----:B01----:R-:W-:-:S05]  /*0780*/  IMAD.WIDE R20, R3, 0x8, R12 ;  /* 0x0000000803147825 */ /* 0x003fca00078e020c */
[----:B-----5:R-:W2:Y:S04]  /*0790*/  LDG.E.64.CONSTANT R16, desc[UR12][R20.64+-0x20] ;  /* 0xffffe00c14107981 */ /* 0x020ea8000c1e9b00 */
[----:B------:R-:W3:Y:S04]  /*07a0*/  LDG.E.64.CONSTANT R14, desc[UR12][R20.64+-0x18] ;  /* 0xffffe80c140e7981 */ /* 0x000ee8000c1e9b00 */
[----:B------:R-:W4:Y:S04]  /*07b0*/  LDG.E.64.CONSTANT R6, desc[UR12][R20.64] ;  /* 0x0000000c14067981 */ /* 0x000f28000c1e9b00 */
[----:B------:R-:W3:Y:S04]  /*07c0*/  LDG.E.64.CONSTANT R12, desc[UR12][R20.64+-0x10] ;  /* 0xfffff00c140c7981 */ /* 0x000ee8000c1e9b00 */
[----:B------:R0:W3:Y:S01]  /*07d0*/  LDG.E.64.CONSTANT R10, desc[UR12][R20.64+-0x8] ;  /* 0xfffff80c140a7981 */ /* 0x0000e2000c1e9b00 */
[----:B------:R-:W-:Y:S01]  /*07e0*/  LOP3.LUT R4, R9, 0xffff, RZ, 0xc0, !PT ;  /* 0x0000ffff09047812 */ /* 0x000fe200078ec0ff */
[----:B------:R-:W-:Y:S01]  /*07f0*/  IMAD R9, R2, 0xc8, R5 ;  /* 0x000000c802097824 */ /* 0x000fe200078e0205 */
[----:B------:R-:W-:Y:S03]  /*0800*/  BSSY.RECONVERGENT B0, `(.L_x_2753) ;  /* 0x0000043000007945 */ /* 0x000fe60003800200 */
[----:B------:R-:W-:-:S05]  /*0810*/  IMAD R9, R4, 0x28, R9 ;  /* 0x0000002804097824 */ /* 0x000fca00078e0209 */
[----:B------:R-:W-:Y:S04]  /*0820*/  LDS.64 R24, [R9] ;  /* 0x0000000009187984 */ /* 0x000fe80000000a00 */
[----:B------:R-:W1:Y:S02]  /*0830*/  LDS.64 R2, [R9+0x8] ;  /* 0x0000080009027984 */ /* 0x000e640000000a00 */
[C-C-:B-1----:R-:W-:Y:S02]  /*0840*/  DADD R22, R24.reuse, -R2.reuse ;  /* 0x0000000018167229 */ /* 0x142fe40000000802 */
[----:B------:R-:W-:-:S06]  /*0850*/  DADD R24, R24, R2 ;  /* 0x0000000018187229 */ /* 0x000fcc0000000002 */
[----:B------:R-:W-:Y:S02]  /*0860*/  DFMA R2, R22, UR6, RZ ;  /* 0x0000000616027c2b */ /* 0x000fe400080000ff */
[C---:B------:R-:W-:Y:S02]  /*0870*/  DFMA R18, R24.reuse, UR4, RZ ;  /* 0x0000000418127c2b */ /* 0x040fe400080000ff */
[C---:B0-----:R-:W-:Y:S02]  /*0880*/  DFMA R20, R24.reuse, UR8, RZ ;  /* 0x0000000818147c2b */ /* 0x041fe400080000ff */
[----:B------:R-:W-:-:S04]  /*0890*/  DFMA R24, R24, UR18, RZ ;  /* 0x0000001218187c2b */ /* 0x000fc800080000ff */
[C-C-:B------:R-:W-:Y:S02]  /*08a0*/  DADD R4, R2.reuse, R18.reuse ;  /* 0x0000000002047229 */ /* 0x140fe40000000012 */
[----:B------:R-:W-:Y:S02]  /*08b0*/  DADD R2, -R2, R18 ;  /* 0x0000000002027229 */ /* 0x000fe40000000112 */
[----:B------:R-:W-:Y:S01]  /*08c0*/  DFMA R18, R22, UR16, RZ ;  /* 0x0000001016127c2b */ /* 0x000fe200080000ff */
[----:B------:R-:W-:Y:S06]  /*08d0*/  BAR.SYNC.DEFER_BLOCKING 0x0 ;  /* 0x0000000000007b1d */ /* 0x000fec0000010000 */
[----:B--2---:R-:W-:-:S02]  /*08e0*/  DMUL R4, R16, R4 ;  /* 0x0000000410047228 */ /* 0x004fc40000000000 */
[----:B------:R-:W-:Y:S02]  /*08f0*/  DFMA R16, R22, UR10, RZ ;  /* 0x0000000a16107c2b */ /* 0x000fe400080000ff */
[C-C-:B------:R-:W-:Y:S02]  /*0900*/  DADD R22, R18.reuse, R20.reuse ;  /* 0x0000000012167229 */ /* 0x140fe40000000014 */
[----:B------:R-:W-:Y:S02]  /*0910*/  DADD R18, -R18, R20 ;  /* 0x0000000012127229 */ /* 0x000fe40000000114 */
[----:B----4-:R-:W-:Y:S02]  /*0920*/  DFMA R20, R6, R2, R4 ;  /* 0x000000020614722b */ /* 0x010fe40000000004 */
[----:B------:R-:W-:Y:S02]  /*0930*/  DADD R16, R16, R24 ;  /* 0x0000000010107229 */ /* 0x000fe40000000018 */
[----:B---3--:R-:W-:-:S02]  /*0940*/  DMUL R14, R14, R22 ;  /* 0x000000160e0e7228 */ /* 0x008fc40000000000 */
[----:B------:R-:W-:Y:S02]  /*0950*/  DFMA R2, R6, -R2, R4 ;  /* 0x800000020602722b */ /* 0x000fe40000000004 */
[----:B------:R-:W-:Y:S01]  /*0960*/  DFMA R20, R20, UR4, RZ ;  /* 0x0000000414147c2b */ /* 0x000fe200080000ff */
[----:B------:R-:W0:Y:S01]  /*0970*/  S2R R6, SR_TID.X ;  /* 0x0000000000067919 */ /* 0x000e220000002100 */
[----:B------:R-:W-:Y:S02]  /*0980*/  DMUL R12, R12, R16 ;  /* 0x000000100c0c7228 */ /* 0x000fe40000000000 */
[CCC-:B------:R-:W-:Y:S02]  /*0990*/  DFMA R16, R10.reuse, R18.reuse, R14.reuse ;  /* 0x000000120a10722b */ /* 0x1c0fe4000000000e */
[----:B------:R-:W-:Y:S02]  /*09a0*/  DFMA R10, R10, -R18, R14 ;  /* 0x800000120a0a722b */ /* 0x000fe4000000000e */
[----:B------:R-:W-:-:S02]  /*09b0*/  DFMA R18, R2, UR6, RZ ;  /* 0x0000000602127c2b */ /* 0x000fc400080000ff */
[----:B------:R-:W-:Y:S02]  /*09c0*/  DADD R2, R12, R12 ;  /* 0x000000000c027229 */ /* 0x000fe4000000000c */
[----:B------:R-:W-:Y:S02]  /*09d0*/  DFMA R16, R16, UR8, R20 ;  /* 0x0000000810107c2b */ /* 0x000fe40008000014 */
[----:B------:R-:W-:Y:S02]  /*09e0*/  DADD R12, R12, -R12 ;  /* 0x000000000c0c7229 */ /* 0x000fe4000000080c */
[----:B------:R-:W-:Y:S02]  /*09f0*/  DFMA R10, R10, UR16, R18 ;  /* 0x000000100a0a7c2b */ /* 0x000fe40008000012 */
[----:B------:R-:W-:-:S06]  /*0a00*/  DMUL R2, R2, 0.5 ;  /* 0x3fe0000002027828 */ /* 0x000fcc0000000000 */
[----:B------:R-:W-:Y:S02]  /*0a10*/  DFMA R10, R12, UR10, R10 ;  /* 0x0000000a0c0a7c2b */ /* 0x000fe4000800000a */
[----:B------:R-:W-:Y:S01]  /*0a20*/  DFMA R2, R2, UR18, R16 ;  /* 0x0000001202027c2b */ /* 0x000fe20008000010 */
[----:B0-----:R-:W-:-:S07]  /*0a30*/  LOP3.LUT R7, R6, 0x1, RZ, 0xc0, !PT ;  /* 0x0000000106077812 */ /* 0x001fce00078ec0ff */
[C-C-:B------:R-:W-:Y:S02]  /*0a40*/  DADD R12, R2.reuse, -R10.reuse ;  /* 0x00000000020c7229 */ /* 0x140fe4000000080a */
[----:B------:R-:W-:-:S05]  /*0a50*/  DADD R2, R2, R10 ;  /* 0x0000000002027229 */ /* 0x000fca000000000a */
[----:B------:R0:W-:Y:S04]  /*0a60*/  STS.64 [R9+0x8], R12 ;  /* 0x0000080c09007388 */ /* 0x0001e80000000a00 */
[----:B------:R0:W-:Y:S01]  /*0a70*/  STS.64 [R9], R2 ;  /* 0x0000000209007388 */ /* 0x0001e20000000a00 */
[----:B------:R-:W-:Y:S06]  /*0a80*/  BAR.SYNC.DEFER_BLOCKING 0x0 ;  /* 0x0000000000007b1d */ /* 0x000fec0000010000 */
[----:B------:R-:W-:Y:S05]  /*0a90*/  @P2 BRA `(.L_x_2754) ;  /* 0x0000000000642947 */ /* 0x000fea0003800000 */
[----:B0-----:R-:W-:-:S05]  /*0aa0*/  SHF.R.U32.HI R3, RZ, 0x1, R6 ;  /* 0x00000001ff037819 */ /* 0x001fca0000011606 */
        /* <DEDUP_REMOVED lines=11> */
[----:B--2---:R-:W-:Y:S02]  /*0b60*/  DADD R20, R2, R2 ;  /* 0x0000000002147229 */ /* 0x004fe40000000002 */
[----:B------:R-:W-:Y:S02]  /*0b70*/  DFMA R10, R10, UR4, RZ ;  /* 0x000000040a0a7c2b */ /* 0x000fe400080000ff */
[----:B------:R-:W-:-:S02]  /*0b80*/  DFMA R12, R12, UR6, RZ ;  /* 0x000000060c0c7c2b */ /* 0x000fc400080000ff */
[----:B------:R-:W-:Y:S02]  /*0b90*/  DADD R2, R2, -R2 ;  /* 0x0000000002027229 */ /* 0x000fe40000000802 */
[----:B------:R-:W-:Y:S02]  /*0ba0*/  DMUL R20, R20, 0.5 ;  /* 0x3fe0000014147828 */ /* 0x000fe40000000000 */
[----:B------:R-:W-:Y:S02]  /*0bb0*/  DFMA R16, R16, UR8, R10 ;  /* 0x0000000810107c2b */ /* 0x000fe4000800000a */
[----:B------:R-:W-:-:S06]  /*0bc0*/  DFMA R12, R18, UR16, R12 ;  /* 0x00000010120c7c2b */ /* 0x000fcc000800000c */
[----:B------:R-:W-:Y:S02]  /*0bd0*/  DFMA R16, R20, UR18, R16 ;  /* 0x0000001214107c2b */ /* 0x000fe40008000010 */
[----:B------:R-:W-:-:S08]  /*0be0*/  DFMA R2, R2, UR10, R12 ;  /* 0x0000000a02027c2b */ /* 0x000fd0000800000c */
[C-C-:B------:R-:W-:Y:S02]  /*0bf0*/  DADD R10, R16.reuse, -R2.reuse ;  /* 0x00000000100a7229 */ /* 0x140fe40000000802 */
[----:B------:R-:W-:-:S05]  /*0c00*/  DADD R2, R16, R2 ;  /* 0x0000000010027229 */ /* 0x000fca0000000002 */
[----:B------:R1:W-:Y:S04]  /*0c10*/  STS.64 [R9+0x28], R10 ;  /* 0x0000280a09007388 */ /* 0x0003e80000000a00 */
[----:B------:R1:W-:Y:S02]  /*0c20*/  STS.64 [R9], R2 ;  /* 0x0000000209007388 */ /* 0x0003e40000000a00 */
.L_x_2754:
[----:B------:R-:W-:Y:S05]  /*0c30*/  BSYNC.RECONVERGENT B0 ;  /* 0x0000000000007941 */ /* 0x000fea0003800200 */
.L_x_2753:
        /* <DEDUP_REMOVED lines=25> */
[----:B------:R-:W-:-:S11]  /*0dd0*/  DADD R4, R8, R4 ;  /* 0x0000000008047229 */ /* 0x000fd60000000004 */
.L_x_2756:
[----:B------:R-:W-:Y:S05]  /*0de0*/  BSYNC.RECONVERGENT B0 ;  /* 0x0000000000007941 */ /* 0x000fea0003800200 */
.L_x_2755:
[----:B------:R-:W-:Y:S06]  /*0df0*/  BAR.SYNC.DEFER_BLOCKING 0x0 ;  /* 0x0000000000007b1d */ /* 0x000fec0000010000 */
[----:B------:R-:W-:Y:S05]  /*0e00*/  @!P0 EXIT ;  /* 0x000000000000894d */ /* 0x000fea0003800000 */
[----:B01----:R-:W0:Y:S01]  /*0e10*/  LDC.64 R2, c[0x0][0x3a8] ;  /* 0x0000ea00ff027b82 */ /* 0x003e220000000a00 */
[----:B------:R-:W-:-:S05]  /*0e20*/  LOP3.LUT R7, R7, 0x2, R6, 0xf8, !PT ;  /* 0x0000000207077812 */ /* 0x000fca00078ef806 */
[----:B------:R-:W-:-:S04]  /*0e30*/  IMAD R7, R0, 0x8, R7 ;  /* 0x0000000800077824 */ /* 0x000fc800078e0207 */
[----:B0-----:R-:W-:-:S05]  /*0e40*/  IMAD.WIDE R2, R7, 0x8, R2 ;  /* 0x0000000807027825 */ /* 0x001fca00078e0202 */
[----:B------:R-:W-:Y:S04]  /*0e50*/  STG.E.64 desc[UR12][R2.64], R4 ;  /* 0x0000000402007986 */ /* 0x000fe8000c101b0c */
[----:B------:R-:W-:Y:S01]  /*0e60*/  STG.E.64 desc[UR12][R2.64+0x20], R14 ;  /* 0x0000200e02007986 */ /* 0x000fe2000c101b0c */
[----:B------:R-:W-:Y:S05]  /*0e70*/  EXIT ;  /* 0x000000000000794d */ /* 0x000fea0003800000 */
.L_x_2757:
        /* <DEDUP_REMOVED lines=16> */
.L_x_3217:


//--------------------- .text._Z32massMatrixMultiplyConstantKernelILi2ELi5ELi5EEviPKdS1_S1_S1_Pd --------------------------
	.section	.text._Z32massMatrixMultiplyConstantKernelILi2ELi5ELi5EEviPKdS1_S1_S1_Pd,"ax",@progbits
	.align	128
        .global         _Z32massMatrixMultiplyConstantKernelILi2ELi5ELi5EEviPKdS1_S1_S1_Pd
        .type           _Z32massMatrixMultiplyConstantKernelILi2ELi5ELi5EEviPKdS1_S1_S1_Pd,@function
        .size           _Z32massMatrixMultiplyConstantKernelILi2ELi5ELi5EEviPKdS1_S1_S1_Pd,(.L_x_3218 - _Z32massMatrixMultiplyConstantKernelILi2ELi5ELi5EEviPKdS1_S1_S1_Pd)
        .other          _Z32massMatrixMultiplyConstantKernelILi2ELi5ELi5EEviPKdS1_S1_S1_Pd,@"STO_CUDA_ENTRY STV_DEFAULT"
_Z32massMatrixMultiplyConstantKernelILi2ELi5ELi5EEviPKdS1_S1_S1_Pd:
.text._Z32massMatrixMultiplyConstantKernelILi2ELi5ELi5EEviPKdS1_S1_S1_Pd:
        /* <DEDUP_REMOVED lines=8> */
[C---:B--2---:R-:W-:Y:S02]  /*0080*/  ISETP.GE.U32.AND P0, PT, R10.reuse, 0x4, PT ;  /* 0x000000040a00780c */ /* 0x044fe40003f06070 */
[----:B------:R-:W-:Y:S01]  /*0090*/  LOP3.LUT R23, R10, 0x1, RZ, 0xc0, !PT ;  /* 0x000000010a177812 */ /* 0x000fe200078ec0ff */
[----:B------:R-:W-:Y:S01]  /*00a0*/  BAR.SYNC.DEFER_BLOCKING 0x0 ;  /* 0x0000000000007b1d */ /* 0x000fe20000010000 */
[----:B-1----:R-:W-:-:S02]  /*00b0*/  ISETP.LT.AND P0, PT, R0, UR4, !P0 ;  /* 0x0000000400007c0c */ /* 0x002fc4000c701270 */
[C---:B------:R-:W-:Y:S02]  /*00c0*/  LOP3.LUT R2, R10.reuse, 0xffff, RZ, 0xc0, !PT ;  /* 0x0000ffff0a027812 */ /* 0x040fe400078ec0ff */
[----:B------:R-:W-:Y:S01]  /*00d0*/  ISETP.GT.U32.AND P1, PT, R10, 0x3, PT ;  /* 0x000000030a00780c */ /* 0x000fe20003f24070 */
[----:B------:R-:W0:Y:S01]  /*00e0*/  LDCU.64 UR4, c[0x0][0x358] ;  /* 0x00006b00ff0477ac */ /* 0x000e220008000a00 */
[----:B---3--:R-:W-:Y:S01]  /*00f0*/  LEA R12, R15, R12, 0x18 ;  /* 0x0000000c0f0c7211 */ /* 0x008fe200078ec0ff */
[----:B------:R-:W-:Y:S01]  /*0100*/  IMAD R2, R2, 0xcccd, RZ ;  /* 0x0000cccd02027824 */ /* 0x000fe200078e02ff */
[----:B------:R-:W-:Y:S01]  /*0110*/  SHF.R.U32.HI R22, RZ, 0x1, R10 ;  /* 0x00000001ff167819 */ /* 0x000fe2000001160a */
[----:B------:R-:W-:Y:S01]  /*0120*/  BSSY.RECONVERGENT B0, `(.L_x_2758) ;  /* 0x0000029000007945 */ /* 0x000fe20003800200 */
[----:B------:R-:W-:Y:S01]  /*0130*/  ISETP.GT.U32.AND P2, PT, R10, 0x9, PT ;  /* 0x000000090a00780c */ /* 0x000fe20003f44070 */
[----:B------:R-:W-:Y:S01]  /*0140*/  IMAD R15, R19, 0x3e8, R12 ;  /* 0x000003e8130f7824 */ /* 0x000fe200078e020c */
[----:B------:R-:W-:Y:S01]  /*0150*/  SHF.R.U32.HI R14, RZ, 0x12, R2 ;  /* 0x00000012ff0e7819 */ /* 0x000fe20000011602 */
[----:B------:R-:W1:Y:S01]  /*0160*/  @P0 LDC.64 R8, c[0x0][0x3a0] ;  /* 0x0000e800ff080b82 */ /* 0x000e620000000a00 */
[----:B------:R-:W-:-:S02]  /*0170*/  @P0 LOP3.LUT R11, R23, 0x2, R10, 0xf8, !PT ;  /* 0x00000002170b0812 */ /* 0x000fc400078ef80a */
[----:B------:R-:W-:-:S03]  /*0180*/  PRMT R13, R14, 0x9910, RZ ;  /* 0x000099100e0d7816 */ /* 0x000fc600000000ff */
[----:B------:R-:W-:Y:S02]  /*0190*/  @P0 IMAD R11, R0, 0x8, R11 ;  /* 0x00000008000b0824 */ /* 0x000fe400078e020b */
[----:B------:R-:W2:Y:S01]  /*01a0*/  LDC.64 R2, c[0x0][0x388] ;  /* 0x0000e200ff027b82 */ /* 0x000ea20000000a00 */
[----:B------:R-:W-:-:S04]  /*01b0*/  IMAD R13, R13, 0x5, RZ ;  /* 0x000000050d0d7824 */ /* 0x000fc800078e02ff */
[----:B------:R-:W-:-:S05]  /*01c0*/  IMAD.MOV R13, RZ, RZ, -R13 ;  /* 0x000000ffff0d7224 */ /* 0x000fca00078e0a0d */
[----:B------:R-:W-:Y:S01]  /*01d0*/  PRMT R17, R13, 0x7710, RZ ;  /* 0x000077100d117816 */ /* 0x000fe200000000ff */
[----:B------:R-:W-:-:S03]  /*01e0*/  IMAD R16, R22, 0x28, R15 ;  /* 0x0000002816107824 */ /* 0x000fc600078e020f */
[----:B------:R-:W-:Y:S01]  /*01f0*/  IADD3 R17, PT, PT, R17, R10, RZ ;  /* 0x0000000a11117210 */ /* 0x000fe20007ffe0ff */
[----:B-1----:R-:W-:-:S05]  /*0200*/  @P0 IMAD.WIDE R8, R11, 0x8, R8 ;  /* 0x000000080b080825 */ /* 0x002fca00078e0208 */
[----:B0-----:R0:W5:Y:S04]  /*0210*/  @P0 LDG.E.64.CONSTANT R6, desc[UR4][R8.64] ;  /* 0x0000000408060981 */ /* 0x001168000c1e9b00 */
[----:B------:R0:W5:Y:S01]  /*0220*/  @P0 LDG.E.64.CONSTANT R4, desc[UR4][R8.64+0x20] ;  /* 0x0000200408040981 */ /* 0x000162000c1e9b00 */
[----:B--2---:R-:W-:Y:S05]  /*0230*/  @P1 BRA `(.L_x_2759) ;  /* 0x00000000005c1947 */ /* 0x004fea0003800000 */
[----:B------:R-:W1:Y:S01]  /*0240*/  LDCU.128 UR8, c[0x3][0x800] ;  /* 0x00c10000ff0877ac */ /* 0x000e620008000c00 */
[C-C-:B0----5:R-:W-:Y:S02]  /*0250*/  DADD R8, R6.reuse, R4.reuse ;  /* 0x0000000006087229 */ /* 0x161fe40000000004 */
        /* <DEDUP_REMOVED lines=21> */
.L_x_2759:
[----:B------:R-:W-:Y:S05]  /*03b0*/  BSYNC.RECONVERGENT B0 ;  /* 0x0000000000007941 */ /* 0x000fea0003800200 */
.L_x_2758:
[----:B------:R-:W-:Y:S01]  /*03c0*/  BAR.SYNC.DEFER_BLOCKING 0x0 ;  /* 0x0000000000007b1d */ /* 0x000fe20000010000 */
[----:B------:R-:W-:-:S05]  /*03d0*/  IMAD.MOV.U32 R24, RZ, RZ, 0x4 ;  /* 0x00000004ff187424 */ /* 0x000fca00078e00ff */
[----:B------:R-:W-:Y:S04]  /*03e0*/  BSSY.RECONVERGENT B0, `(.L_x_2760) ;  /* 0x000001c000007945 */ /* 0x000fe80003800200 */
[----:B------:R-:W-:Y:S05]  /*03f0*/  @P2 BRA `(.L_x_2761) ;  /* 0x0000000000682947 */ /* 0x000fea0003800000 */
[----:B------:R-:W-:Y:S01]  /*0400*/  IMAD R22, R22, 0xa0, R16 ;  /* 0x000000a016167824 */ /* 0x000fe200078e0210 */
[----:B------:R-:W2:Y:S04]  /*0410*/  LDCU.128 UR8, c[0x3][0x800] ;  /* 0x00c10000ff0877ac */ /* 0x000ea80008000c00 */
[----:B------:R-:W-:Y:S01]  /*0420*/  LEA R23, R23, R22, 0x3 ;  /* 0x0000001617177211 */ /* 0x000fe200078e18ff */
[----:B------:R-:W3:Y:S04]  /*0430*/  LDCU.128 UR12, c[0x3][0xa00] ;  /* 0x00c14000ff0c77ac */ /* 0x000ee80008000c00 */
[----:B-1---5:R-:W-:Y:S01]  /*0440*/  LDS.64 R6, [R23] ;  /* 0x0000000017067984 */ /* 0x022fe20000000a00 */
[----:B------:R-:W1:Y:S03]  /*0450*/  LDCU.64 UR6, c[0x3][0x810] ;  /* 0x00c10200ff0677ac */ /* 0x000e660008000a00 */
[----:B------:R-:W0:Y:S01]  /*0460*/  LDS.64 R4, [R23+0x28] ;  /* 0x0000280017047984 */ /* 0x000e220000000a00 */
[----:B------:R-:W4:Y:S01]  /*0470*/  LDCU.64 UR16, c[0x3][0xa10] ;  /* 0x00c14200ff1077ac */ /* 0x000f220008000a00 */
[----:B0-----:R-:W-:-:S02]  /*0480*/  DADD R8, R6, R4 ;  /* 0x0000000006087229 */ /* 0x001fc40000000004 */
[----:B------:R-:W-:-:S06]  /*0490*/  DADD R6, R6, -R4 ;  /* 0x0000000006067229 */ /* 0x000fcc0000000804 */
[----:B--2---:R-:W-:Y:S02]  /*04a0*/  DFMA R18, R8, UR8, RZ ;  /* 0x0000000808127c2b */ /* 0x004fe400080000ff */
[----:B---3--:R-:W-:Y:S02]  /*04b0*/  DFMA R20, R6, UR12, RZ ;  /* 0x0000000c06147c2b */ /* 0x008fe400080000ff */
[----:B------:R-:W-:Y:S02]  /*04c0*/  DFMA R10, R8, UR10, RZ ;  /* 0x0000000a080a7c2b */ /* 0x000fe400080000ff */
[----:B------:R-:W-:Y:S02]  /*04d0*/  DFMA R12, R6, UR14, RZ ;  /* 0x0000000e060c7c2b */ /* 0x000fe400080000ff */
[----:B-1----:R-:W-:Y:S02]  /*04e0*/  DFMA R8, R8, UR6, RZ ;  /* 0x0000000608087c2b */ /* 0x002fe400080000ff */
[----:B----4-:R-:W-:-:S02]  /*04f0*/  DFMA R6, R6, UR16, RZ ;  /* 0x0000001006067c2b */ /* 0x010fc400080000ff */
        /* <DEDUP_REMOVED lines=10> */
.L_x_2761:
[----:B------:R-:W-:Y:S05]  /*05a0*/  BSYNC.RECONVERGENT B0 ;  /* 0x0000000000007941 */ /* 0x000fea0003800200 */
.L_x_2760:
        /* <DEDUP_REMOVED lines=10> */
[----:B------:R-:W3:Y:S04]  /*0650*/  LDCU.64 UR6, c[0x3][0xa10] ;  /* 0x00c14200ff0677ac */ /* 0x000ee80008000a00 */
[----:B------:R-:W4:Y:S01]  /*0660*/  LDG.E.64.CONSTANT R12, desc[UR4][R18.64+-0x20] ;  /* 0xffffe004120c7981 */ /* 0x000f22000c1e9b00 */
[----:B------:R-:W4:Y:S03]  /*0670*/  LDCU.64 UR16, c[0x3][0x810] ;  /* 0x00c10200ff1077ac */ /* 0x000f260008000a00 */
[----:B------:R-:W4:Y:S04]  /*0680*/  LDG.E.64.CONSTANT R2, desc[UR4][R18.64] ;  /* 0x0000000412027981 */ /* 0x000f28000c1e9b00 */
[----:B0-----:R-:W4:Y:S04]  /*0690*/  LDG.E.64.CONSTANT R8, desc[UR4][R18.64+-0x18] ;  /* 0xffffe80412087981 */ /* 0x001f28000c1e9b00 */
[----:B------:R-:W4:Y:S04]  /*06a0*/  LDG.E.64.CONSTANT R6, desc[UR4][R18.64+-0x10] ;  /* 0xfffff00412067981 */ /* 0x000f28000c1e9b00 */
[----:B------:R2:W4:Y:S01]  /*06b0*/  LDG.E.64.CONSTANT R4, desc[UR4][R18.64+-0x8] ;  /* 0xfffff80412047981 */ /* 0x000522000c1e9b00 */
[----:B------:R-:W-:-:S05]  /*06c0*/  IMAD R14, R17, 0x28, R14 ;  /* 0x00000028110e7824 */ /* 0x000fca00078e020e */
[----:B------:R-:W-:Y:S04]  /*06d0*/  LDS.64 R24, [R14] ;  /* 0x000000000e187984 */ /* 0x000fe80000000a00 */
[----:B------:R-:W0:Y:S02]  /*06e0*/  LDS.64 R10, [R14+0x8] ;  /* 0x000008000e0a7984 */ /* 0x000e240000000a00 */
[C-C-:B0-----:R-:W-:Y:S02]  /*06f0*/  DADD R22, R24.reuse, -R10.reuse ;  /* 0x0000000018167229 */ /* 0x141fe4000000080a */
[----:B------:R-:W-:-:S06]  /*0700*/  DADD R24, R24, R10 ;  /* 0x0000000018187229 */ /* 0x000fcc000000000a */
[----:B-1----:R-:W-:Y:S02]  /*0710*/  DFMA R10, R22, UR8, RZ ;  /* 0x00000008160a7c2b */ /* 0x002fe400080000ff */
[----:B--2---:R-:W-:-:S08]  /*0720*/  DFMA R18, R24, UR12, RZ ;  /* 0x0000000c18127c2b */ /* 0x004fd000080000ff */
[C-C-:B------:R-:W-:Y:S02]  /*0730*/  DADD R26, R10.reuse, R18.reuse ;  /* 0x000000000a1a7229 */ /* 0x140fe40000000012 */
[----:B------:R-:W-:Y:S02]  /*0740*/  DADD R10, -R10, R18 ;  /* 0x000000000a0a7229 */ /* 0x000fe40000000112 */
[----:B------:R-:W-:Y:S02]  /*0750*/  DFMA R18, R22, UR10, RZ ;  /* 0x0000000a16127c2b */ /* 0x000fe400080000ff */
[----:B------:R-:W-:Y:S02]  /*0760*/  DFMA R20, R24, UR14, RZ ;  /* 0x0000000e18147c2b */ /* 0x000fe400080000ff */
[----:B---3--:R-:W-:Y:S01]  /*0770*/  DFMA R22, R22, UR6, RZ ;  /* 0x0000000616167c2b */ /* 0x008fe200080000ff */
[----:B------:R-:W-:Y:S01]  /*0780*/  BSSY.RECONVERGENT B0, `(.L_x_2762) ;  /* 0x0000037000007945 */ /* 0x000fe20003800200 */
[----:B------:R-:W-:Y:S06]  /*0790*/  BAR.SYNC.DEFER_BLOCKING 0x0 ;  /* 0x0000000000007b1d */ /* 0x000fec0000010000 */
[----:B----4-:R-:W-:-:S02]  /*07a0*/  DMUL R12, R12, R26 ;  /* 0x0000001a0c0c7228 */ /* 0x010fc40000000000 */
[----:B------:R-:W-:Y:S02]  /*07b0*/  DFMA R26, R24, UR16, RZ ;  /* 0x00000010181a7c2b */ /* 0x000fe400080000ff */
[----:B------:R-:W-:-:S06]  /*07c0*/  DADD R24, R18, R20 ;  /* 0x0000000012187229 */ /* 0x000fcc0000000014 */
[----:B------:R-:W-:Y:S02]  /*07d0*/  DADD R22, R22, R26 ;  /* 0x0000000016167229 */ /* 0x000fe4000000001a */
[----:B------:R-:W-:Y:S02]  /*07e0*/  DADD R18, -R18, R20 ;  /* 0x0000000012127229 */ /* 0x000fe40000000114 */
[--C-:B------:R-:W-:Y:S02]  /*07f0*/  DFMA R20, R2, R10, R12.reuse ;  /* 0x0000000a0214722b */ /* 0x100fe4000000000c */
[----:B------:R-:W-:Y:S02]  /*0800*/  DMUL R8, R8, R24 ;  /* 0x0000001808087228 */ /* 0x000fe40000000000 */
[----:B------:R-:W-:Y:S02]  /*0810*/  DFMA R2, R2, -R10, R12 ;  /* 0x8000000a0202722b */ /* 0x000fe4000000000c */
[----:B------:R-:W-:-:S02]  /*0820*/  DMUL R6, R6, R22 ;  /* 0x0000001606067228 */ /* 0x000fc40000000000 */
[----:B------:R-:W-:Y:S02]  /*0830*/  DFMA R20, R20, UR12, RZ ;  /* 0x0000000c14147c2b */ /* 0x000fe400080000ff */
[-CC-:B------:R-:W-:Y:S02]  /*0840*/  DFMA R10, R4, R18.reuse, R8.reuse ;  /* 0x00000012040a722b */ /* 0x180fe40000000008 */
[----:B------:R-:W-:Y:S02]  /*0850*/  DFMA R22, R2, UR8, RZ ;  /* 0x0000000802167c2b */ /* 0x000fe400080000ff */
[----:B------:R-:W-:Y:S02]  /*0860*/  DFMA R18, R4, -R18, R8 ;  /* 0x800000120412722b */ /* 0x000fe40000000008 */
[----:B------:R-:W-:Y:S01]  /*0870*/  DADD R2, R6, R6 ;  /* 0x0000000006027229 */ /* 0x000fe20000000006 */
[----:B------:R-:W0:Y:S01]  /*0880*/  S2R R4, SR_TID.X ;  /* 0x0000000000047919 */ /* 0x000e220000002100 */
[----:B------:R-:W-:-:S02]  /*0890*/  DFMA R10, R10, UR14, R20 ;  /* 0x0000000e0a0a7c2b */ /* 0x000fc40008000014 */
[----:B------:R-:W-:Y:S02]  /*08a0*/  DADD R6, R6, -R6 ;  /* 0x0000000006067229 */ /* 0x000fe40000000806 */
[----:B------:R-:W-:Y:S02]  /*08b0*/  DFMA R18, R18, UR10, R22 ;  /* 0x0000000a12127c2b */ /* 0x000fe40008000016 */
[----:B------:R-:W-:-:S06]  /*08c0*/  DMUL R2, R2, 0.5 ;  /* 0x3fe0000002027828 */ /* 0x000fcc0000000000 */
[----:B------:R-:W-:Y:S02]  /*08d0*/  DFMA R6, R6, UR6, R18 ;  /* 0x0000000606067c2b */ /* 0x000fe40008000012 */
[----:B------:R-:W-:-:S08]  /*08e0*/  DFMA R2, R2, UR16, R10 ;  /* 0x0000001002027c2b */ /* 0x000fd0000800000a */
[C-C-:B------:R-:W-:Y:S02]  /*08f0*/  DADD R10, R2.reuse, -R6.reuse ;  /* 0x00000000020a7229 */ /* 0x140fe40000000806 */
[----:B------:R-:W-:-:S05]  /*0900*/  DADD R2, R2, R6 ;  /* 0x0000000002027229 */ /* 0x000fca0000000006 */
[----:B------:R1:W-:Y:S04]  /*0910*/  STS.64 [R14+0x8], R10 ;  /* 0x0000080a0e007388 */ /* 0x0003e80000000a00 */
[----:B------:R1:W-:Y:S01]  /*0920*/  STS.64 [R14], R2 ;  /* 0x000000020e007388 */ /* 0x0003e20000000a00 */
[----:B0-----:R-:W-:Y:S01]  /*0930*/  LOP3.LUT R5, R4, 0x1, RZ, 0xc0, !PT ;  /* 0x0000000104057812 */ /* 0x001fe200078ec0ff */
[----:B------:R-:W-:Y:S06]  /*0940*/  BAR.SYNC.DEFER_BLOCKING 0x0 ;  /* 0x0000000000007b1d */ /* 0x000fec0000010000 */
[----:B------:R-:W-:Y:S05]  /*0950*/  @P2 BRA `(.L_x_2763) ;  /* 0x0000000000642947 */ /* 0x000fea0003800000 */
[----:B-1----:R-:W-:-:S05]  /*0960*/  SHF.R.U32.HI R3, RZ, 0x1, R4 ;  /* 0x00000001ff037819 */ /* 0x002fca0000011604 */
        /* <DEDUP_REMOVED lines=24> */
.L_x_2763:
[----:B------:R-:W-:Y:S05]  /*0af0*/  BSYNC.RECONVERGENT B0 ;  /* 0x0000000000007941 */ /* 0x000fea0003800200 */
.L_x_2762:
        /* <DEDUP_REMOVED lines=26> */
.L_x_2765:
[----:B------:R-:W-:Y:S05]  /*0ca0*/  BSYNC.RECONVERGENT B0 ;  /* 0x0000000000007941 */ /* 0x000fea0003800200 */
.L_x_2764:
[----:B------:R-:W-:Y:S06]  /*0cb0*/  BAR.SYNC.DEFER_BLOCKING 0x0 ;  /* 0x0000000000007b1d */ /* 0x000fec0000010000 */
[----:B------:R-:W-:Y:S05]  /*0cc0*/  @!P0 EXIT ;  /* 0x000000000000894d */ /* 0x000fea0003800000 */
[----:B01----:R-:W0:Y:S01]  /*0cd0*/  LDC.64 R2, c[0x0][0x3a8] ;  /* 0x0000ea00ff027b82 */ /* 0x003e220000000a00 */
[----:B------:R-:W-:-:S04]  /*0ce0*/  LOP3.LUT R5, R5, 0x2, R4, 0xf8, !PT ;  /* 0x0000000205057812 */ /* 0x000fc800078ef804 */
[----:B------:R-:W-:-:S05]  /*0cf0*/  LEA R5, R0, R5, 0x3 ;  /* 0x0000000500057211 */ /* 0x000fca00078e18ff */
[----:B0-----:R-:W-:-:S05]  /*0d00*/  IMAD.WIDE R2, R5, 0x8, R2 ;  /* 0x0000000805027825 */ /* 0x001fca00078e0202 */
[----:B------:R-:W-:Y:S04]  /*0d10*/  STG.E.64 desc[UR4][R2.64], R12 ;  /* 0x0000000c02007986 */ /* 0x000fe8000c101b04 */
[----:B------:R-:W-:Y:S01]  /*0d20*/  STG.E.64 desc[UR4][R2.64+0x20], R8 ;  /* 0x0000200802007986 */ /* 0x000fe2000c101b04 */
[----:B------:R-:W-:Y:S05]  /*0d30*/  EXIT ;  /* 0x000000000000794d */ /* 0x000fea0003800000 */
.L_x_2766:
        /* <DEDUP_REMOVED lines=12> */
.L_x_3218:


//--------------------- .text._Z32massMatrixMultiplyRegisterKernelILi2ELi5ELi5EEviPKdS1_S1_S1_Pd --------------------------
	.section	.text._Z32massMatrixMultiplyRegisterKernelILi2ELi5ELi5EEviPKdS1_S1_S1_Pd,"ax",@progbits
	.align	128
        .global         _Z32massMatrixMultiplyRegisterKernelILi2ELi5ELi5EEviPKdS1_S1_S1_Pd
        .type           _Z32massMatrixMultiplyRegisterKernelILi2ELi5ELi5EEviPKdS1_S1_S1_Pd,@function
        .size           _Z32massMatrixMultiplyRegisterKernelILi2ELi5ELi5EEviPKdS1_S1_S1_Pd,(.L_x_3219 - _Z32massMatrixMultiplyRegisterKernelILi2ELi5ELi5EEviPKdS1_S1_S1_Pd)
        .other          _Z32massMatrixMultiplyRegisterKernelILi2ELi5ELi5EEviPKdS1_S1_S1_Pd,@"STO_CUDA_ENTRY STV_DEFAULT"
_Z32massMatrixMultiplyRegisterKernelILi2ELi5ELi5EEviPKdS1_S1_S1_Pd:
.text._Z32massMatrixMultiplyRegisterKernelILi2ELi5ELi5EEviPKdS1_S1_S1_Pd:
        /* <DEDUP_REMOVED lines=87> */
.L_x_2768:
[----:B------:R-:W-:Y:S05]  /*0570*/  BSYNC.RECONVERGENT B0 ;  /* 0x0000000000007941 */ /* 0x000fea0003800200 */
.L_x_2767:
        /* <DEDUP_REMOVED lines=26> */
.L_x_2770:
[----:B------:R-:W-:Y:S05]  /*0720*/  BSYNC.RECONVERGENT B0 ;  /* 0x0000000000007941 */ /* 0x000fea0003800200 */
.L_x_2769:
        /* <DEDUP_REMOVED lines=80> */
.L_x_2772:
[----:B------:R-:W-:Y:S05]  /*0c30*/  BSYNC.RECONVERGENT B0 ;  /* 0x0000000000007941 */ /* 0x000fea0003800200 */
.L_x_2771:
        /* <DEDUP_REMOVED lines=26> */
.L_x_2774:
[----:B------:R-:W-:Y:S05]  /*0de0*/  BSYNC.RECONVERGENT B0 ;  /* 0x0000000000007941 */ /* 0x000fea0003800200 */
.L_x_2773:
        /* <DEDUP_REMOVED lines=9> */
.L_x_2775:
        /* <DEDUP_REMOVED lines=16> */
.L_x_3219:


//--------------------- .text._Z42massMatrixMultiplyMonolithicConstantKernelILi2ELi4ELi4EEviPKdS1_S1_S1_Pd --------------------------
	.section	.text._Z42massMatrixMultiplyMonolithicConstantKernelILi2ELi4ELi4EEviPKdS1_S1_S1_Pd,"ax",@progbits
	.align	128
        .global         _Z42massMatrixMultiplyMonolithicConstantKernelILi2ELi4ELi4EEviPKdS1_S1_S1_Pd
        .type           _Z42massMatrixMultiplyMonolithicConstantKernelILi2ELi4ELi4EEviPKdS1_S1_S1_Pd,@function
        .size           _Z42massMatrixMultiplyMonolithicConstantKernelILi2ELi4ELi4EEviPKdS1_S1_S1_Pd,(.L_x_3220 - _Z42massMatrixMultiplyMonolithicConstantKernelILi2ELi4ELi4EEviPKdS1_S1_S1_Pd)
        .other          _Z42massMatrixMultiplyMonolithicConstantKernelILi2ELi4ELi4EEviPKdS1_S1_S1_Pd,@"STO_CUDA_ENTRY STV_DEFAULT"
_Z42massMatrixMultiplyMonolithicConstantKernelILi2ELi4ELi4EEviPKdS1_S1_S1_Pd:
.text._Z42massMatrixMultiplyMonolithicConstantKernelILi2ELi4ELi4EEviPKdS1_S1_S1_Pd:
        /* <DEDUP_REMOVED lines=10> */
[----:B------:R-:W3:Y:S01]  /*00a0*/  S2UR UR5, SR_CgaCtaId ;  /* 0x00000000000579c3 */ /* 0x000ee20000008800 */
[----:B0-----:R-:W-:-:S04]  /*00b0*/  IMAD R13, R13, 0x4, R6 ;  /* 0x000000040d0d7824 */ /* 0x001fc800078e0206 */
[----:B----4-:R-:W-:-:S03]  /*00c0*/  IMAD R3, R13, 0x10, R0 ;  /* 0x000000100d037824 */ /* 0x010fc600078e0200 */
[----:B------:R-:W-:Y:S01]  /*00d0*/  BAR.SYNC.DEFER_BLOCKING 0x0 ;  /* 0x0000000000007b1d */ /* 0x000fe20000010000 */
[----:B-1----:R-:W-:Y:S01]  /*00e0*/  ISETP.GE.AND P0, PT, R13, UR4, PT ;  /* 0x000000040d007c0c */ /* 0x002fe2000bf06270 */
[----:B------:R-:W-:Y:S01]  /*00f0*/  IMAD.SHL.U32 R3, R3, 0x4, RZ ;  /* 0x0000000403037824 */ /* 0x000fe200078e00ff */
[----:B------:R-:W-:-:S03]  /*0100*/  LOP3.LUT R7, R0, 0x1, RZ, 0xc0, !PT ;  /* 0x0000000100077812 */ /* 0x000fc600078ec0ff */
[----:B------:R-:W-:Y:S01]  /*0110*/  UMOV UR4, 0x400 ;  /* 0x0000040000047882 */ /* 0x000fe20000000000 */
[----:B--2---:R-:W-:Y:S01]  /*0120*/  IMAD.WIDE R18, R3, 0x8, R18 ;  /* 0x0000000803127825 */ /* 0x004fe200078e0212 */
[----:B------:R-:W-:-:S06]  /*0130*/  CS2R R2, SRZ ;  /* 0x0000000000027805 */ /* 0x000fcc000001ff00 */
[----:B------:R-:W0:Y:S01]  /*0140*/  @!P0 LDC.64 R16, c[0x0][0x3a0] ;  /* 0x0000e800ff108b82 */ /* 0x000e220000000a00 */
[----:B------:R-:W-:Y:S01]  /*0150*/  @!P0 LOP3.LUT R12, R7, 0x3fe, R0, 0xf8, !PT ;  /* 0x000003fe070c8812 */ /* 0x000fe200078ef800 */
[----:B---3--:R-:W-:Y:S01]  /*0160*/  ULEA UR4, UR5, UR4, 0x18 ;  /* 0x0000000405047291 */ /* 0x008fe2000f8ec0ff */
[----:B------:R-:W-:Y:S01]  /*0170*/  ISETP.GT.U32.AND P1, PT, R0, 0x3, PT ;  /* 0x000000030000780c */ /* 0x000fe20003f24070 */
[----:B------:R-:W5:Y:S02]  /*0180*/  @!P0 LDG.E.64.CONSTANT R2, desc[UR6][R18.64] ;  /* 0x0000000612028981 */ /* 0x000f64000c1e9b00 */
[----:B------:R-:W-:Y:S02]  /*0190*/  @!P0 IMAD R23, R13, 0x8, R12 ;  /* 0x000000080d178824 */ /* 0x000fe400078e020c */
[----:B------:R-:W5:Y:S01]  /*01a0*/  @!P0 LDG.E.64.CONSTANT R14, desc[UR6][R18.64+0x8] ;  /* 0x00000806120e8981 */ /* 0x000f62000c1e9b00 */
[----:B------:R-:W-:-:S03]  /*01b0*/  LEA R6, R6, UR4, 0x9 ;  /* 0x0000000406067c11 */ /* 0x000fc6000f8e48ff */
[----:B------:R-:W5:Y:S04]  /*01c0*/  @!P0 LDG.E.64.CONSTANT R10, desc[UR6][R18.64+0x10] ;  /* 0x00001006120a8981 */ /* 0x000f68000c1e9b00 */
[----:B------:R1:W5:Y:S01]  /*01d0*/  @!P0 LDG.E.64.CONSTANT R8, desc[UR6][R18.64+0x18] ;  /* 0x0000180612088981 */ /* 0x000362000c1e9b00 */
[----:B------:R-:W-:Y:S01]  /*01e0*/  BSSY.RECONVERGENT B0, `(.L_x_2776) ;  /* 0x000001f000007945 */ /* 0x000fe20003800200 */
[----:B0-----:R-:W-:Y:S01]  /*01f0*/  @!P0 IMAD.WIDE R16, R23, 0x8, R16 ;  /* 0x0000000817108825 */ /* 0x001fe200078e0210 */
[----:B-1----:R-:W-:-:S03]  /*0200*/  SHF.R.U32.HI R19, RZ, 0x1, R0 ;  /* 0x00000001ff137819 */ /* 0x002fc60000011600 */
[----:B------:R-:W-:Y:S01]  /*0210*/  IMAD.SHL.U32 R18, R0, 0x20, RZ ;  /* 0x0000002000127824 */ /* 0x000fe200078e00ff */
[----:B------:R-:W5:Y:S01]  /*0220*/  @!P0 LDG.E.64.CONSTANT R20, desc[UR6][R16.64] ;  /* 0x0000000610148981 */ /* 0x000f62000c1e9b00 */
[----:B------:R-:W-:-:S03]  /*0230*/  IMAD R12, R19, 0x20, R6 ;  /* 0x00000020130c7824 */ /* 0x000fc600078e0206 */
[----:B------:R0:W5:Y:S01]  /*0240*/  @!P0 LDG.E.64.CONSTANT R4, desc[UR6][R16.64+0x20] ;  /* 0x0000200610048981 */ /* 0x000162000c1e9b00 */
[----:B------:R-:W-:Y:S02]  /*0250*/  LOP3.LUT R23, R18, 0x7f80, RZ, 0xc0, !PT ;  /* 0x00007f8012177812 */ /* 0x000fe400078ec0ff */
[----:B------:R-:W-:Y:S02]  /*0260*/  ISETP.GT.U32.AND P2, PT, R0, 0x7, PT ;  /* 0x000000070000780c */ /* 0x000fe40003f44070 */
[----:B0-----:R-:W-:Y:S01]  /*0270*/  LOP3.LUT R17, R18, 0x60, RZ, 0xc0, !PT ;  /* 0x0000006012117812 */ /* 0x001fe200078ec0ff */
[--C-:B------:R-:W-:Y:S02]  /*0280*/  IMAD R16, R19, 0x60, R12.reuse ;  /* 0x0000006013107824 */ /* 0x100fe400078e020c */
[----:B------:R-:W-:Y:S01]  /*0290*/  IMAD R12, R7, 0x8, R12 ;  /* 0x00000008070c7824 */ /* 0x000fe200078e020c */
[----:B------:R-:W-:Y:S01]  /*02a0*/  IADD3 R17, PT, PT, R17, R6, R23 ;  /* 0x0000000611117210 */ /* 0x000fe20007ffe017 */
[----:B------:R-:W-:Y:S01]  /*02b0*/  IMAD R16, R7, 0x8, R16 ;  /* 0x0000000807107824 */ /* 0x000fe200078e0210 */
[----:B------:R-:W-:Y:S06]  /*02c0*/  @P1 BRA `(.L_x_2777) ;  /* 0x0000000000401947 */ /* 0x000fec0003800000 */
[----:B------:R-:W0:Y:S01]  /*02d0*/  LDCU.128 UR8, c[0x3][URZ] ;  /* 0x00c00000ff0877ac */ /* 0x000e220008000c00 */
[----:B------:R-:W1:Y:S01]  /*02e0*/  LDCU.128 UR12, c[0x3][0x10] ;  /* 0x00c00200ff0c77ac */ /* 0x000e620008000c00 */
[----:B------:R-:W2:Y:S01]  /*02f0*/  LDCU.128 UR16, c[0x3][0x20] ;  /* 0x00c00400ff1077ac */ /* 0x000ea20008000c00 */
[----:B------:R-:W3:Y:S01]  /*0300*/  LDCU.128 UR20, c[0x3][0x30] ;  /* 0x00c00600ff1477ac */ /* 0x000ee20008000c00 */
[C---:B0----5:R-:W-:Y:S02]  /*0310*/  DFMA R22, R20.reuse, UR8, RZ ;  /* 0x0000000814167c2b */ /* 0x061fe400080000ff */
[C---:B-1----:R-:W-:Y:S02]  /*0320*/  DFMA R6, R20.reuse, UR12, RZ ;  /* 0x0000000c14067c2b */ /* 0x042fe400080000ff */
[----:B--2---:R-:W-:-:S04]  /*0330*/  DFMA R18, R20, UR16, RZ ;  /* 0x0000001014127c2b */ /* 0x004fc800080000ff */
[----:B------:R-:W-:Y:S02]  /*0340*/  DFMA R22, R4, UR10, R22 ;  /* 0x0000000a04167c2b */ /* 0x000fe40008000016 */
[----:B---3--:R-:W-:Y:S02]  /*0350*/  DFMA R20, R20, UR20, RZ ;  /* 0x0000001414147c2b */ /* 0x008fe400080000ff */
[C---:B------:R-:W-:Y:S02]  /*0360*/  DFMA R6, R4.reuse, UR14, R6 ;  /* 0x0000000e04067c2b */ /* 0x040fe40008000006 */
[C---:B------:R-:W-:Y:S01]  /*0370*/  DFMA R18, R4.reuse, UR18, R18 ;  /* 0x0000001204127c2b */ /* 0x040fe20008000012 */
[----:B------:R0:W-:Y:S03]  /*0380*/  STS.64 [R12], R22 ;  /* 0x000000160c007388 */ /* 0x0001e60000000a00 */
[----:B------:R-:W-:Y:S01]  /*0390*/  DFMA R20, R4, UR22, R20 ;  /* 0x0000001604147c2b */ /* 0x000fe20008000014 */
[----:B------:R0:W-:Y:S04]  /*03a0*/  STS.64 [R12+0x80], R6 ;  /* 0x000080060c007388 */ /* 0x0001e80000000a00 */
[----:B------:R0:W-:Y:S04]  /*03b0*/  STS.64 [R12+0x100], R18 ;  /* 0x000100120c007388 */ /* 0x0001e80000000a00 */
[----:B------:R0:W-:Y:S02]  /*03c0*/  STS.64 [R12+0x180], R20 ;  /* 0x000180140c007388 */ /* 0x0001e40000000a00 */
.L_x_2777:
[----:B------:R-:W-:Y:S05]  /*03d0*/  BSYNC.RECONVERGENT B0 ;  /* 0x0000000000007941 */ /* 0x000fea0003800200 */
.L_x_2776:
[----:B------:R-:W-:Y:S06]  /*03e0*/  BAR.SYNC.DEFER_BLOCKING 0x0 ;  /* 0x0000000000007b1d */ /* 0x000fec0000010000 */
[----:B------:R-:W-:Y:S04]  /*03f0*/  BSSY.RECONVERGENT B0, `(.L_x_2778) ;  /* 0x0000014000007945 */ /* 0x000fe80003800200 */
[----:B------:R-:W-:Y:S05]  /*0400*/  @P2 BRA `(.L_x_2779) ;  /* 0x0000000000482947 */ /* 0x000fea0003800000 */
[----:B0-----:R-:W0:Y:S01]  /*0410*/  LDS.64 R6, [R16] ;  /* 0x0000000010067984 */ /* 0x001e220000000a00 */
[----:B------:R-:W0:Y:S03]  /*0420*/  LDCU.128 UR8, c[0x3][URZ] ;  /* 0x00c00000ff0877ac */ /* 0x000e260008000c00 */
[----:B------:R-:W1:Y:S01]  /*0430*/  LDS.64 R18, [R16+0x20] ;  /* 0x0000200010127984 */ /* 0x000e620000000a00 */
[----:B------:R-:W2:Y:S01]  /*0440*/  LDCU.128 UR12, c[0x3][0x10] ;  /* 0x00c00200ff0c77ac */ /* 0x000ea20008000c00 */
[----:B------:R-:W3:Y:S01]  /*0450*/  LDCU.128 UR16, c[0x3][0x20] ;  /* 0x00c00400ff1077ac */ /* 0x000ee20008000c00 */
[----:B------:R-:W4:Y:S01]  /*0460*/  LDCU.128 UR20, c[0x3][0x30] ;  /* 0x00c00600ff1477ac */ /* 0x000f220008000c00 */
[C---:B0----5:R-:W-:Y:S02]  /*0470*/  DFMA R4, R6.reuse, UR8, RZ ;  /* 0x0000000806047c2b */ /* 0x061fe400080000ff */
[----:B--2---:R-:W-:-:S02]  /*0480*/  DFMA R22, R6, UR12, RZ ;  /* 0x0000000c06167c2b */ /* 0x004fc400080000ff */
[C---:B---3--:R-:W-:Y:S02]  /*0490*/  DFMA R20, R6.reuse, UR16, RZ ;  /* 0x0000001006147c2b */ /* 0x048fe400080000ff */
[----:B----4-:R-:W-:Y:S02]  /*04a0*/  DFMA R6, R6, UR20, RZ ;  /* 0x0000001406067c2b */ /* 0x010fe400080000ff */
[C---:B-1----:R-:W-:Y:S02]  /*04b0*/  DFMA R4, R18.reuse, UR10, R4 ;  /* 0x0000000a12047c2b */ /* 0x042fe40008000004 */
[C---:B------:R-:W-:Y:S02]  /*04c0*/  DFMA R22, R18.reuse, UR14, R22 ;  /* 0x0000000e12167c2b */ /* 0x040fe40008000016 */
[C---:B------:R-:W-:Y:S02]  /*04d0*/  DFMA R20, R18.reuse, UR18, R20 ;  /* 0x0000001212147c2b */ /* 0x040fe40008000014 */
[----:B------:R-:W-:Y:S01]  /*04e0*/  DFMA R6, R18, UR22, R6 ;  /* 0x0000001612067c2b */ /* 0x000fe20008000006 */
[----:B------:R1:W-:Y:S04]  /*04f0*/  STS.64 [R16], R4 ;  /* 0x0000000410007388 */ /* 0x0003e80000000a00 */
[----:B------:R1:W-:Y:S04]  /*0500*/  STS.64 [R16+0x20], R22 ;  /* 0x0000201610007388 */ /* 0x0003e80000000a00 */
[----:B------:R1:W-:Y:S04]  /*0510*/  STS.64 [R16+0x40], R20 ;  /* 0x0000401410007388 */ /* 0x0003e80000000a00 */
[----:B------:R1:W-:Y:S02]  /*0520*/  STS.64 [R16+0x60], R6 ;  /* 0x0000600610007388 */ /* 0x0003e40000000a00 */
.L_x_2779:
[----:B------:R-:W-:Y:S05]  /*0530*/  BSYNC.RECONVERGENT B0 ;  /* 0x0000000000007941 */ /* 0x000fea0003800200 */
.L_x_2778:
[----:B------:R-:W-:Y:S01]  /*0540*/  BAR.SYNC.DEFER_BLOCKING 0x0 ;  /* 0x0000000000007b1d */ /* 0x000fe20000010000 */
[----:B------:R-:W-:-:S05]  /*0550*/  ISETP.GT.U32.OR P0, PT, R0, 0x3, P0 ;  /* 0x000000030000780c */ /* 0x000fca0000704470 */
[----:B------:R-:W2:Y:S01]  /*0560*/  LDCU.128 UR8, c[0x3][URZ] ;  /* 0x00c00000ff0877ac */ /* 0x000ea20008000c00 */
[----:B------:R-:W-:Y:S01]  /*0570*/  BSSY.RECONVERGENT B0, `(.L_x_2780) ;  /* 0x000002a000007945 */ /* 0x000fe20003800200 */
[----:B------:R-:W3:Y:S01]  /*0580*/  LDCU.128 UR12, c[0x3][0x10] ;  /* 0x00c00200ff0c77ac */ /* 0x000ee20008000c00 */
[----:B------:R-:W4:Y:S01]  /*0590*/  LDCU.128 UR16, c[0x3][0x20] ;  /* 0x00c00400ff1077ac */ /* 0x000f220008000c00 */
[----:B------:R-:W4:Y:S01]  /*05a0*/  LDCU.128 UR20, c[0x3][0x30] ;  /* 0x00c00600ff1477ac */ /* 0x000f220008000c00 */
[----:B01---5:R-:W2:Y:S02]  /*05b0*/  LDS.128 R4, [R17] ;  /* 0x0000000011047984 */ /* 0x023ea40000000c00 */
[C---:B--2---:R-:W-:Y:S02]  /*05c0*/  DFMA R22, R4.reuse, UR8, RZ ;  /* 0x0000000804167c2b */ /* 0x044fe400080000ff */
[C---:B---3--:R-:W-:Y:S02]  /*05d0*/  DFMA R20, R4.reuse, UR12, RZ ;  /* 0x0000000c04147c2b */ /* 0x048fe400080000ff */
[----:B----4-:R-:W-:-:S02]  /*05e0*/  DFMA R18, R4, UR16, RZ ;  /* 0x0000001004127c2b */ /* 0x010fc400080000ff */
[----:B------:R-:W-:Y:S02]  /*05f0*/  DFMA R4, R4, UR20, RZ ;  /* 0x0000001404047c2b */ /* 0x000fe400080000ff */
[C---:B------:R-:W-:Y:S02]  /*0600*/  DFMA R22, R6.reuse, UR10, R22 ;  /* 0x0000000a06167c2b */ /* 0x040fe40008000016 */
[----:B------:R-:W-:-:S04]  /*0610*/  DFMA R20, R6, UR14, R20 ;  /* 0x0000000e06147c2b */ /* 0x000fc80008000014 */
[----:B------:R-:W-:Y:S02]  /*0620*/  DFMA R4, R6, UR22, R4 ;  /* 0x0000001606047c2b */ /* 0x000fe40008000004 */
[----:B------:R-:W-:Y:S02]  /*0630*/  DMUL R2, R22, R2 ;  /* 0x0000000216027228 */ /* 0x000fe40000000000 */
[----:B------:R-:W-:Y:S02]  /*0640*/  DMUL R14, R20, R14 ;  /* 0x0000000e140e7228 */ /* 0x000fe40000000000 */
[----:B------:R-:W-:Y:S02]  /*0650*/  DFMA R22, R6, UR18, R18 ;  /* 0x0000001206167c2b */ /* 0x000fe40008000012 */
[----:B------:R-:W-:Y:S02]  /*0660*/  DMUL R8, R4, R8 ;  /* 0x0000000804087228 */ /* 0x000fe40000000000 */
[----:B------:R-:W-:-:S02]  /*0670*/  DFMA R20, R2, UR8, RZ ;  /* 0x0000000802147c2b */ /* 0x000fc400080000ff */
[----:B------:R-:W-:Y:S02]  /*0680*/  DFMA R18, R2, UR10, RZ ;  /* 0x0000000a02127c2b */ /* 0x000fe400080000ff */
[----:B------:R-:W-:-:S04]  /*0690*/  DMUL R10, R22, R10 ;  /* 0x0000000a160a7228 */ /* 0x000fc80000000000 */
[C---:B------:R-:W-:Y:S02]  /*06a0*/  DFMA R20, R14.reuse, UR12, R20 ;  /* 0x0000000c0e147c2b */ /* 0x040fe40008000014 */
[----:B------:R-:W-:-:S06]  /*06b0*/  DFMA R18, R14, UR14, R18 ;  /* 0x0000000e0e127c2b */ /* 0x000fcc0008000012 */
[C---:B------:R-:W-:Y:S02]  /*06c0*/  DFMA R4, R10.reuse, UR16, R20 ;  /* 0x000000100a047c2b */ /* 0x040fe40008000014 */
[----:B------:R-:W-:-:S06]  /*06d0*/  DFMA R6, R10, UR18, R18 ;  /* 0x000000120a067c2b */ /* 0x000fcc0008000012 */
[C---:B------:R-:W-:Y:S02]  /*06e0*/  DFMA R4, R8.reuse, UR20, R4 ;  /* 0x0000001408047c2b */ /* 0x040fe40008000004 */
[----:B------:R-:W-:-:S07]  /*06f0*/  DFMA R6, R8, UR22, R6 ;  /* 0x0000001608067c2b */ /* 0x000fce0008000006 */
[----:B------:R0:W-:Y:S01]  /*0700*/  STS.128 [R17], R4 ;  /* 0x0000000411007388 */ /* 0x0001e20000000c00 */
[----:B------:R-:W-:Y:S06]  /*0710*/  BAR.SYNC.DEFER_BLOCKING 0x0 ;  /* 0x0000000000007b1d */ /* 0x000fec0000010000 */
[----:B------:R-:W-:Y:S05]  /*0720*/  @P2 BRA `(.L_x_2781) ;  /* 0x0000000000382947 */ /* 0x000fea0003800000 */
[----:B------:R-:W1:Y:S04]  /*0730*/  LDS.64 R8, [R16] ;  /* 0x0000000010087984 */ /* 0x000e680000000a00 */
[----:B------:R-:W2:Y:S04]  /*0740*/  LDS.64 R10, [R16+0x20] ;  /* 0x00002000100a7984 */ /* 0x000ea80000000a00 */
[----:B0-----:R-:W0:Y:S04]  /*0750*/  LDS.64 R6, [R16+0x40] ;  /* 0x0000400010067984 */ /* 0x001e280000000a00 */
[----:B------:R-:W3:Y:S01]  /*0760*/  LDS.64 R4, [R16+0x60] ;  /* 0x0000600010047984 */ /* 0x000ee20000000a00 */
[----:B-1----:R-:W-:-:S02]  /*0770*/  DFMA R18, R8, UR8, RZ ;  /* 0x0000000808127c2b */ /* 0x002fc400080000ff */
[----:B------:R-:W-:-:S06]  /*0780*/  DFMA R8, R8, UR10, RZ ;  /* 0x0000000a08087c2b */ /* 0x000fcc00080000ff */
[C---:B--2---:R-:W-:Y:S02]  /*0790*/  DFMA R18, R10.reuse, UR12, R18 ;  /* 0x0000000c0a127c2b */ /* 0x044fe40008000012 */
[----:B------:R-:W-:-:S06]  /*07a0*/  DFMA R8, R10, UR14, R8 ;  /* 0x0000000e0a087c2b */ /* 0x000fcc0008000008 */
[C---:B0-----:R-:W-:Y:S02]  /*07b0*/  DFMA R18, R6.reuse, UR16, R18 ;  /* 0x0000001006127c2b */ /* 0x041fe40008000012 */
[----:B------:R-:W-:-:S06]  /*07c0*/  DFMA R8, R6, UR18, R8 ;  /* 0x0000001206087c2b */ /* 0x000fcc0008000008 */
[C---:B---3--:R-:W-:Y:S02]  /*07d0*/  DFMA R18, R4.reuse, UR20, R18 ;  /* 0x0000001404127c2b */ /* 0x048fe40008000012 */
[----:B------:R-:W-:-:S05]  /*07e0*/  DFMA R8, R4, UR22, R8 ;  /* 0x0000001604087c2b */ /* 0x000fca0008000008 */
[----:B------:R1:W-:Y:S04]  /*07f0*/  STS.64 [R16], R18 ;  /* 0x0000001210007388 */ /* 0x0003e80000000a00 */
[----:B------:R1:W-:Y:S02]  /*0800*/  STS.64 [R16+0x20], R8 ;  /* 0x0000200810007388 */ /* 0x0003e40000000a00 */
.L_x_2781:
[----:B------:R-:W-:Y:S05]  /*0810*/  BSYNC.RECONVERGENT B0 ;  /* 0x0000000000007941 */ /* 0x000fea0003800200 */
.L_x_2780:
[----:B------:R-:W-:Y:S06]  /*0820*/  BAR.SYNC.DEFER_BLOCKING 0x0 ;  /* 0x0000000000007b1d */ /* 0x000fec0000010000 */
[----:B------:R-:W-:Y:S04]  /*0830*/  BSSY.RECONVERGENT B0, `(.L_x_2782) ;  /* 0x000000e000007945 */ /* 0x000fe80003800200 */
[----:B------:R-:W-:Y:S05]  /*0840*/  @P1 BRA `(.L_x_2783) ;  /* 0x0000000000301947 */ /* 0x000fea0003800000 */
[----:B------:R-:W1:Y:S04]  /*0850*/  LDS.64 R2, [R12] ;  /* 0x000000000c027984 */ /* 0x000e680000000a00 */
[----:B0-----:R-:W0:Y:S04]  /*0860*/  LDS.64 R4, [R12+0x80] ;  /* 0x000080000c047984 */ /* 0x001e280000000a00 */
[----:B------:R-:W2:Y:S04]  /*0870*/  LDS.64 R6, [R12+0x100] ;  /* 0x000100000c067984 */ /* 0x000ea80000000a00 */
[----:B------:R-:W3:Y:S01]  /*0880*/  LDS.64 R14, [R12+0x180] ;  /* 0x000180000c0e7984 */ /* 0x000ee20000000a00 */
[----:B-1----:R-:W-:-:S02]  /*0890*/  DFMA R8, R2, UR8, RZ ;  /* 0x0000000802087c2b */ /* 0x002fc400080000ff */
[----:B------:R-:W-:-:S06]  /*08a0*/  DFMA R2, R2, UR10, RZ ;  /* 0x0000000a02027c2b */ /* 0x000fcc00080000ff */
[C---:B0-----:R-:W-:Y:S02]  /*08b0*/  DFMA R8, R4.reuse, UR12, R8 ;  /* 0x0000000c04087c2b */ /* 0x041fe40008000008 */
[----:B------:R-:W-:-:S06]  /*08c0*/  DFMA R2, R4, UR14, R2 ;  /* 0x0000000e04027c2b */ /* 0x000fcc0008000002 */
[C---:B--2---:R-:W-:Y:S02]  /*08d0*/  DFMA R8, R6.reuse, UR16, R8 ;  /* 0x0000001006087c2b */ /* 0x044fe40008000008 */
[----:B------:R-:W-:-:S06]  /*08e0*/  DFMA R6, R6, UR18, R2 ;  /* 0x0000001206067c2b */ /* 0x000fcc0008000002 */
[C---:B---3--:R-:W-:Y:S02]  /*08f0*/  DFMA R2, R14.reuse, UR20, R8 ;  /* 0x000000140e027c2b */ /* 0x048fe40008000008 */
[----:B------:R-:W-:-:S11]  /*0900*/  DFMA R14, R14, UR22, R6 ;  /* 0x000000160e0e7c2b */ /* 0x000fd60008000006 */
.L_x_2783:
[----:B------:R-:W-:Y:S05]  /*0910*/  BSYNC.RECONVERGENT B0 ;  /* 0x0000000000007941 */ /* 0x000fea0003800200 */
.L_x_2782:
        /* <DEDUP_REMOVED lines=9> */
.L_x_2784:
        /* <DEDUP_REMOVED lines=13> */
.L_x_3220:


//--------------------- .text._Z40massMatrixMultiplyMonolithicGlobalKernelILi2ELi4ELi4EEviPKdS1_S1_S1_Pd --------------------------
	.section	.text._Z40massMatrixMultiplyMonolithicGlobalKernelILi2ELi4ELi4EEviPKdS1_S1_S1_Pd,"ax",@progbits
	.align	128
        .global         _Z40massMatrixMultiplyMonolithicGlobalKernelILi2ELi4ELi4EEviPKdS1_S1_S1_Pd
        .type           _Z40massMatrixMultiplyMonolithicGlobalKernelILi2ELi4ELi4EEviPKdS1_S1_S1_Pd,@function
        .size           _Z40massMatrixMultiplyMonolithicGlobalKernelILi2ELi4ELi4EEviPKdS1_S1_S1_Pd,(.L_x_3221 - _Z40massMatrixMultiplyMonolithicGlobalKernelILi2ELi4ELi4EEviPKdS1_S1_S1_Pd)
        .other          _Z40massMatrixMultiplyMonolithicGlobalKernelILi2ELi4ELi4EEviPKdS1_S1_S1_Pd,@"STO_CUDA_ENTRY STV_DEFAULT"
_Z40massMatrixMultiplyMonolithicGlobalKernelILi2ELi4ELi4EEviPKdS1_S1_S1_Pd:
.text._Z40massMatrixMultiplyMonolithicGlobalKernelILi2ELi4ELi4EEviPKdS1_S1_S1_Pd:
[----:B------:R-:W-:Y:S08]  /*0000*/  LDC R1, c[0x0][0x37c] ;  /* 0x0000df00ff017b82 */ /* 0x000ff00000000800 */
[----:B------:R-:W0:Y:S01]  /*0010*/  LDC.64 R12, c[0x0][0x390] ;  /* 0x0000e400ff0c7b82 */ /* 0x000e220000000a00 */
[----:B------:R-:W0:Y:S01]  /*0020*/  LDCU.64 UR6, c[0x0][0x358] ;  /* 0x00006b00ff0677ac */ /* 0x000e220008000a00 */
[----:B------:R-:W1:Y:S01]  /*0030*/  S2R R4, SR_TID.Y ;  /* 0x0000000000047919 */ /* 0x000e620000002200 */
[----:B------:R-:W2:Y:S01]  /*0040*/  LDCU UR4, c[0x0][0x380] ;  /* 0x00007000ff0477ac */ /* 0x000ea20008000800 */
[----:B0-----:R0:W5:Y:S04]  /*0050*/  LDG.E.64.CONSTANT R16, desc[UR6][R12.64] ;  /* 0x000000060c107981 */ /* 0x001168000c1e9b00 */
[----:B------:R0:W5:Y:S01]  /*0060*/  LDG.E.64.CONSTANT R18, desc[UR6][R12.64+0x8] ;  /* 0x000008060c127981 */ /* 0x000162000c1e9b00 */
[----:B------:R-:W3:Y:S01]  /*0070*/  S2UR UR5, SR_CgaCtaId ;  /* 0x00000000000579c3 */ /* 0x000ee20000008800 */
[----:B------:R-:W-:Y:S01]  /*0080*/  BSSY.RECONVERGENT B0, `(.L_x_2785) ;  /* 0x000002a000007945 */ /* 0x000fe20003800200 */
[----:B------:R-:W1:Y:S01]  /*0090*/  S2R R3, SR_CTAID.X ;  /* 0x0000000000037919 */ /* 0x000e620000002500 */
[----:B------:R-:W4:Y:S01]  /*00a0*/  S2R R5, SR_TID.X ;  /* 0x0000000000057919 */ /* 0x000f220000002100 */
[----:B-1----:R-:W-:-:S04]  /*00b0*/  IMAD R0, R3, 0x4, R4 ;  /* 0x0000000403007824 */ /* 0x002fc800078e0204 */
[----:B------:R-:W-:Y:S01]  /*00c0*/  BAR.SYNC.DEFER_BLOCKING 0x0 ;  /* 0x0000000000007b1d */ /* 0x000fe20000010000 */
[----:B----4-:R-:W-:Y:S02]  /*00d0*/  ISETP.GT.U32.AND P1, PT, R5, 0x3, PT ;  /* 0x000000030500780c */ /* 0x010fe40003f24070 */
[----:B--2---:R-:W-:-:S03]  /*00e0*/  ISETP.GE.AND P0, PT, R0, UR4, PT ;  /* 0x0000000400007c0c */ /* 0x004fc6000bf06270 */
[----:B------:R-:W-:Y:S01]  /*00f0*/  UMOV UR4, 0x400 ;  /* 0x0000040000047882 */ /* 0x000fe20000000000 */
[----:B------:R-:W-:Y:S01]  /*0100*/  LOP3.LUT R6, R5, 0x1, RZ, 0xc0, !PT ;  /* 0x0000000105067812 */ /* 0x000fe200078ec0ff */
[----:B---3--:R-:W-:Y:S01]  /*0110*/  ULEA UR4, UR5, UR4, 0x18 ;  /* 0x0000000405047291 */ /* 0x008fe2000f8ec0ff */
[----:B------:R-:W-:-:S05]  /*0120*/  SHF.R.U32.HI R3, RZ, 0x1, R5 ;  /* 0x00000001ff037819 */ /* 0x000fca0000011605 */
[----:B------:R-:W-:Y:S02]  /*0130*/  LEA R4, R4, UR4, 0x9 ;  /* 0x0000000404047c11 */ /* 0x000fe4000f8e48ff */
[----:B------:R-:W1:Y:S01]  /*0140*/  @!P0 LDC.64 R36, c[0x0][0x3a0] ;  /* 0x0000e800ff248b82 */ /* 0x000e620000000a00 */
[----:B------:R-:W-:-:S05]  /*0150*/  @!P0 LOP3.LUT R7, R6, 0x3fe, R5, 0xf8, !PT ;  /* 0x000003fe06078812 */ /* 0x000fca00078ef805 */
[----:B------:R-:W-:Y:S02]  /*0160*/  @!P0 IMAD R9, R0, 0x8, R7 ;  /* 0x0000000800098824 */ /* 0x000fe400078e0207 */
[----:B------:R-:W-:-:S04]  /*0170*/  IMAD R7, R3, 0x20, R4 ;  /* 0x0000002003077824 */ /* 0x000fc800078e0204 */
[----:B------:R-:W-:Y:S02]  /*0180*/  IMAD R2, R6, 0x8, R7 ;  /* 0x0000000806027824 */ /* 0x000fe400078e0207 */
[----:B-1----:R-:W-:Y:S01]  /*0190*/  @!P0 IMAD.WIDE R36, R9, 0x8, R36 ;  /* 0x0000000809248825 */ /* 0x002fe200078e0224 */
[----:B0-----:R-:W-:Y:S06]  /*01a0*/  @P1 BRA `(.L_x_2786) ;  /* 0x00000000005c1947 */ /* 0x001fec0003800000 */
        /* <DEDUP_REMOVED lines=13> */
[C---:B---3--:R-:W-:Y:S02]  /*0280*/  DFMA R32, R28.reuse, R32, RZ ;  /* 0x000000201c20722b */ /* 0x048fe400000000ff */
[----:B------:R-:W-:Y:S02]  /*0290*/  DFMA R30, R28, R30, RZ ;  /* 0x0000001e1c1e722b */ /* 0x000fe400000000ff */
[C---:B------:R-:W-:Y:S02]  /*02a0*/  DFMA R10, R14.reuse, R26, R10 ;  /* 0x0000001a0e0a722b */ /* 0x040fe4000000000a */
[C---:B------:R-:W-:Y:S02]  /*02b0*/  DFMA R8, R14.reuse, R24, R8 ;  /* 0x000000180e08722b */ /* 0x040fe40000000008 */
[----:B------:R-:W-:-:S02]  /*02c0*/  DFMA R22, R14, R22, R32 ;  /* 0x000000160e16722b */ /* 0x000fc40000000020 */
[----:B------:R-:W-:Y:S01]  /*02d0*/  DFMA R20, R14, R20, R30 ;  /* 0x000000140e14722b */ /* 0x000fe2000000001e */
[----:B------:R0:W-:Y:S04]  /*02e0*/  STS.64 [R2], R10 ;  /* 0x0000000a02007388 */ /* 0x0001e80000000a00 */
[----:B------:R0:W-:Y:S04]  /*02f0*/  STS.64 [R2+0x80], R8 ;  /* 0x0000800802007388 */ /* 0x0001e80000000a00 */
[----:B------:R0:W-:Y:S04]  /*0300*/  STS.64 [R2+0x100], R22 ;  /* 0x0001001602007388 */ /* 0x0001e80000000a00 */
[----:B------:R0:W-:Y:S02]  /*0310*/  STS.64 [R2+0x180], R20 ;  /* 0x0001801402007388 */ /* 0x0001e40000000a00 */
.L_x_2786:
[----:B------:R-:W-:Y:S05]  /*0320*/  BSYNC.RECONVERGENT B0 ;  /* 0x0000000000007941 */ /* 0x000fea0003800200 */
.L_x_2785:
[----:B------:R-:W1:Y:S08]  /*0330*/  LDC.64 R34, c[0x0][0x388] ;  /* 0x0000e200ff227b82 */ /* 0x000e700000000a00 */
[----:B------:R-:W-:Y:S01]  /*0340*/  BAR.SYNC.DEFER_BLOCKING 0x0 ;  /* 0x0000000000007b1d */ /* 0x000fe20000010000 */
[----:B------:R-:W-:Y:S01]  /*0350*/  ISETP.GT.U32.AND P2, PT, R5, 0x7, PT ;  /* 0x000000070500780c */ /* 0x000fe20003f44070 */
[----:B0-----:R-:W-:-:S02]  /*0360*/  IMAD R8, R0, 0x10, R5 ;  /* 0x0000001000087824 */ /* 0x001fc400078e0205 */
[----:B------:R-:W-:Y:S02]  /*0370*/  IMAD R3, R3, 0x60, R7 ;  /* 0x0000006003037824 */ /* 0x000fe400078e0207 */
[----:B------:R-:W-:Y:S02]  /*0380*/  IMAD.SHL.U32 R7, R8, 0x4, RZ ;  /* 0x0000000408077824 */ /* 0x000fe400078e00ff */
[----:B------:R-:W0:Y:S01]  /*0390*/  LDC.64 R36, c[0x0][0x390] ;  /* 0x0000e400ff247b82 */ /* 0x000e220000000a00 */
[----:B------:R-:W-:Y:S01]  /*03a0*/  BSSY.RECONVERGENT B0, `(.L_x_2787) ;  /* 0x000001b000007945 */ /* 0x000fe20003800200 */
[----:B------:R-:W-:Y:S02]  /*03b0*/  IMAD R3, R6, 0x8, R3 ;  /* 0x0000000806037824 */ /* 0x000fe400078e0203 */
[----:B-1----:R-:W-:Y:S02]  /*03c0*/  IMAD.WIDE R34, R7, 0x8, R34 ;  /* 0x0000000807227825 */ /* 0x002fe400078e0222 */
[----:B------:R-:W-:Y:S05]  /*03d0*/  @P2 BRA `(.L_x_2788) ;  /* 0x00000000005c2947 */ /* 0x000fea0003800000 */
[----:B------:R-:W1:Y:S01]  /*03e0*/  LDC.64 R30, c[0x0][0x390] ;  /* 0x0000e400ff1e7b82 */ /* 0x000e620000000a00 */
[----:B------:R-:W2:Y:S04]  /*03f0*/  LDS.64 R28, [R3] ;  /* 0x00000000031c7984 */ /* 0x000ea80000000a00 */
[----:B------:R-:W3:Y:S04]  /*0400*/  LDS.64 R6, [R3+0x20] ;  /* 0x0000200003067984 */ /* 0x000ee80000000a00 */
[----:B-1----:R-:W2:Y:S04]  /*0410*/  LDG.E.64.CONSTANT R22, desc[UR6][R30.64] ;  /* 0x000000061e167981 */ /* 0x002ea8000c1e9b00 */
        /* <DEDUP_REMOVED lines=9> */
[-C--:B----4-:R-:W-:Y:S02]  /*04b0*/  DFMA R8, R8, R28.reuse, RZ ;  /* 0x0000001c0808722b */ /* 0x090fe400000000ff */
[-C--:B------:R-:W-:Y:S02]  /*04c0*/  DFMA R10, R10, R28.reuse, RZ ;  /* 0x0000001c0a0a722b */ /* 0x080fe400000000ff */
[----:B------:R-:W-:-:S06]  /*04d0*/  DFMA R14, R14, R28, RZ ;  /* 0x0000001c0e0e722b */ /* 0x000fcc00000000ff */
[-C--:B------:R-:W-:Y:S02]  /*04e0*/  DFMA R10, R24, R6.reuse, R10 ;  /* 0x00000006180a722b */ /* 0x080fe4000000000a */
[-C--:B------:R-:W-:Y:S01]  /*04f0*/  DFMA R14, R26, R6.reuse, R14 ;  /* 0x000000061a0e722b */ /* 0x080fe2000000000e */
[----:B------:R1:W-:Y:S04]  /*0500*/  STS.64 [R3], R20 ;  /* 0x0000001403007388 */ /* 0x0003e80000000a00 */
[----:B------:R1:W-:Y:S04]  /*0510*/  STS.64 [R3+0x40], R10 ;  /* 0x0000400a03007388 */ /* 0x0003e80000000a00 */
[----:B------:R1:W-:Y:S01]  /*0520*/  STS.64 [R3+0x60], R14 ;  /* 0x0000600e03007388 */ /* 0x0003e20000000a00 */
[----:B--2---:R-:W-:-:S07]  /*0530*/  DFMA R8, R22, R6, R8 ;  /* 0x000000061608722b */ /* 0x004fce0000000008 */
[----:B------:R1:W-:Y:S04]  /*0540*/  STS.64 [R3+0x20], R8 ;  /* 0x0000200803007388 */ /* 0x0003e80000000a00 */
.L_x_2788:
[----:B------:R-:W-:Y:S05]  /*0550*/  BSYNC.RECONVERGENT B0 ;  /* 0x0000000000007941 */ /* 0x000fea0003800200 */
.L_x_2787:
[----:B-1----:R-:W2:Y:S01]  /*0560*/  LDG.E.64.CONSTANT R20, desc[UR6][R12.64+0x10] ;  /* 0x000010060c147981 */ /* 0x002ea2000c1e9b00 */
[----:B------:R-:W-:Y:S02]  /*0570*/  CS2R R8, SRZ ;  /* 0x0000000000087805 */ /* 0x000fe4000001ff00 */
[----:B------:R-:W-:Y:S01]  /*0580*/  CS2R R6, SRZ ;  /* 0x0000000000067805 */ /* 0x000fe2000001ff00 */
[----:B------:R1:W3:Y:S04]  /*0590*/  LDG.E.64.CONSTANT R22, desc[UR6][R12.64+0x18] ;  /* 0x000018060c167981 */ /* 0x0002e8000c1e9b00 */
[----:B------:R-:W4:Y:S04]  /*05a0*/  @!P0 LDG.E.64.CONSTANT R8, desc[UR6][R34.64] ;  /* 0x0000000622088981 */ /* 0x000f28000c1e9b00 */
[----:B------:R-:W3:Y:S04]  /*05b0*/  @!P0 LDG.E.64.CONSTANT R6, desc[UR6][R34.64+0x8] ;  /* 0x0000080622068981 */ /* 0x000ee8000c1e9b00 */
[----:B0-----:R-:W3:Y:S01]  /*05c0*/  LDG.E.64.CONSTANT R24, desc[UR6][R36.64+0x20] ;  /* 0x0000200624187981 */ /* 0x001ee2000c1e9b00 */
[----:B------:R-:W-:-:S03]  /*05d0*/  CS2R R30, SRZ ;  /* 0x00000000001e7805 */ /* 0x000fc6000001ff00 */
[----:B------:R-:W3:Y:S04]  /*05e0*/  LDG.E.64.CONSTANT R26, desc[UR6][R36.64+0x28] ;  /* 0x00002806241a7981 */ /* 0x000ee8000c1e9b00 */
[----:B------:R-:W3:Y:S04]  /*05f0*/  LDG.E.64.CONSTANT R28, desc[UR6][R36.64+0x30] ;  /* 0x00003006241c7981 */ /* 0x000ee8000c1e9b00 */
[----:B------:R-:W3:Y:S04]  /*0600*/  @!P0 LDG.E.64.CONSTANT R30, desc[UR6][R34.64+0x10] ;  /* 0x00001006221e8981 */ /* 0x000ee8000c1e9b00 */
[----:B------:R0:W3:Y:S01]  /*0610*/  LDG.E.64.CONSTANT R10, desc[UR6][R36.64+0x38] ;  /* 0x00003806240a7981 */ /* 0x0000e2000c1e9b00 */
[----:B------:R-:W-:-:S06]  /*0620*/  CS2R R32, SRZ ;  /* 0x0000000000207805 */ /* 0x000fcc000001ff00 */
[----:B------:R0:W3:Y:S01]  /*0630*/  @!P0 LDG.E.64.CONSTANT R32, desc[UR6][R34.64+0x18] ;  /* 0x0000180622208981 */ /* 0x0000e2000c1e9b00 */
[----:B------:R-:W-:-:S05]  /*0640*/  IMAD.SHL.U32 R5, R5, 0x20, RZ ;  /* 0x0000002005057824 */ /* 0x000fca00078e00ff */
[C---:B-1----:R-:W-:Y:S02]  /*0650*/  LOP3.LUT R13, R5.reuse, 0x7f80, RZ, 0xc0, !PT ;  /* 0x00007f80050d7812 */ /* 0x042fe400078ec0ff */
[----:B------:R-:W-:-:S04]  /*0660*/  LOP3.LUT R5, R5, 0x60, RZ, 0xc0, !PT ;  /* 0x0000006005057812 */ /* 0x000fc800078ec0ff */
[----:B------:R-:W-:Y:S01]  /*0670*/  IADD3 R4, PT, PT, R5, R4, R13 ;  /* 0x0000000405047210 */ /* 0x000fe20007ffe00d */
[----:B------:R-:W-:Y:S06]  /*0680*/  BAR.SYNC.DEFER_BLOCKING 0x0 ;  /* 0x0000000000007b1d */ /* 0x000fec0000010000 */
[----:B------:R-:W0:Y:S02]  /*0690*/  LDS.128 R12, [R4] ;  /* 0x00000000040c7984 */ /* 0x000e240000000c00 */
[----:B0----5:R-:W-:-:S08]  /*06a0*/  DFMA R36, R16, R12, RZ ;  /* 0x0000000c1024722b */ /* 0x021fd000000000ff */
[----:B------:R-:W-:Y:S01]  /*06b0*/  DFMA R34, R18, R14, R36 ;  /* 0x0000000e1222722b */ /* 0x000fe20000000024 */
[----:B------:R-:W-:Y:S01]  /*06c0*/  BSSY.RECONVERGENT B0, `(.L_x_2789) ;  /* 0x0000024000007945 */ /* 0x000fe20003800200 */
[----:B--2---:R-:W-:-:S06]  /*06d0*/  DFMA R36, R20, R12, RZ ;  /* 0x0000000c1424722b */ /* 0x004fcc00000000ff */
[----:B----4-:R-:W-:Y:S02]  /*06e0*/  DMUL R8, R34, R8 ;  /* 0x0000000822087228 */ /* 0x010fe40000000000 */
[----:B---3--:R-:W-:-:S08]  /*06f0*/  DFMA R34, R22, R14, R36 ;  /* 0x0000000e1622722b */ /* 0x008fd00000000024 */
[----:B------:R-:W-:Y:S02]  /*0700*/  DMUL R6, R34, R6 ;  /* 0x0000000622067228 */ /* 0x000fe40000000000 */
[-C--:B------:R-:W-:Y:S02]  /*0710*/  DFMA R34, R24, R12.reuse, RZ ;  /* 0x0000000c1822722b */ /* 0x080fe400000000ff */
[----:B------:R-:W-:-:S06]  /*0720*/  DFMA R12, R28, R12, RZ ;  /* 0x0000000c1c0c722b */ /* 0x000fcc00000000ff */
[----:B------:R-:W-:-:S08]  /*0730*/  DFMA R34, R26, R14, R34 ;  /* 0x0000000e1a22722b */ /* 0x000fd00000000022 */
[----:B------:R-:W-:Y:S02]  /*0740*/  DMUL R30, R34, R30 ;  /* 0x0000001e221e7228 */ /* 0x000fe40000000000 */
[----:B------:R-:W-:Y:S02]  /*0750*/  DFMA R34, R10, R14, R12 ;  /* 0x0000000e0a22722b */ /* 0x000fe4000000000c */
[-C--:B------:R-:W-:Y:S02]  /*0760*/  DFMA R12, R16, R8.reuse, RZ ;  /* 0x00000008100c722b */ /* 0x080fe400000000ff */
[----:B------:R-:W-:-:S06]  /*0770*/  DFMA R14, R18, R8, RZ ;  /* 0x00000008120e722b */ /* 0x000fcc00000000ff */
[-C--:B------:R-:W-:Y:S02]  /*0780*/  DFMA R12, R20, R6.reuse, R12 ;  /* 0x00000006140c722b */ /* 0x080fe4000000000c */
[----:B------:R-:W-:Y:S02]  /*0790*/  DFMA R14, R22, R6, R14 ;  /* 0x00000006160e722b */ /* 0x000fe4000000000e */
[----:B------:R-:W-:-:S04]  /*07a0*/  DMUL R32, R34, R32 ;  /* 0x0000002022207228 */ /* 0x000fc80000000000 */
[-C--:B------:R-:W-:Y:S02]  /*07b0*/  DFMA R12, R24, R30.reuse, R12 ;  /* 0x0000001e180c722b */ /* 0x080fe4000000000c */
[----:B------:R-:W-:-:S06]  /*07c0*/  DFMA R14, R26, R30, R14 ;  /* 0x0000001e1a0e722b */ /* 0x000fcc000000000e */
[-C--:B------:R-:W-:Y:S02]  /*07d0*/  DFMA R12, R28, R32.reuse, R12 ;  /* 0x000000201c0c722b */ /* 0x080fe4000000000c */
[----:B------:R-:W-:-:S07]  /*07e0*/  DFMA R14, R10, R32, R14 ;  /* 0x000000200a0e722b */ /* 0x000fce000000000e */
[----:B------:R0:W-:Y:S01]  /*07f0*/  STS.128 [R4], R12 ;  /* 0x0000000c04007388 */ /* 0x0001e20000000c00 */
[----:B------:R-:W-:Y:S06]  /*0800*/  BAR.SYNC.DEFER_BLOCKING 0x0 ;  /* 0x0000000000007b1d */ /* 0x000fec0000010000 */
[----:B------:R-:W-:Y:S05]  /*0810*/  @P2 BRA `(.L_x_2790) ;  /* 0x0000000000382947 */ /* 0x000fea0003800000 */
[----:B------:R-:W1:Y:S04]  /*0820*/  LDS.64 R30, [R3] ;  /* 0x00000000031e7984 */ /* 0x000e680000000a00 */
[----:B0-----:R-:W0:Y:S04]  /*0830*/  LDS.64 R14, [R3+0x20] ;  /* 0x00002000030e7984 */ /* 0x001e280000000a00 */
[----:B------:R-:W2:Y:S04]  /*0840*/  LDS.64 R12, [R3+0x40] ;  /* 0x00004000030c7984 */ /* 0x000ea80000000a00 */
[----:B------:R-:W3:Y:S01]  /*0850*/  LDS.64 R4, [R3+0x60] ;  /* 0x0000600003047984 */ /* 0x000ee20000000a00 */
[----:B-1----:R-:W-:-:S02]  /*0860*/  DFMA R32, R16, R30, RZ ;  /* 0x0000001e1020722b */ /* 0x002fc400000000ff */
[----:B------:R-:W-:-:S06]  /*0870*/  DFMA R30, R18, R30, RZ ;  /* 0x0000001e121e722b */ /* 0x000fcc00000000ff */
[-C--:B0-----:R-:W-:Y:S02]  /*0880*/  DFMA R32, R20, R14.reuse, R32 ;  /* 0x0000000e1420722b */ /* 0x081fe40000000020 */
[----:B------:R-:W-:-:S06]  /*0890*/  DFMA R30, R22, R14, R30 ;  /* 0x0000000e161e722b */ /* 0x000fcc000000001e */
[-C--:B--2---:R-:W-:Y:S02]  /*08a0*/  DFMA R32, R24, R12.reuse, R32 ;  /* 0x0000000c1820722b */ /* 0x084fe40000000020 */
[----:B------:R-:W-:-:S06]  /*08b0*/  DFMA R30, R26, R12, R30 ;  /* 0x0000000c1a1e722b */ /* 0x000fcc000000001e */
[-C--:B---3--:R-:W-:Y:S02]  /*08c0*/  DFMA R32, R28, R4.reuse, R32 ;  /* 0x000000041c20722b */ /* 0x088fe40000000020 */
[----:B------:R-:W-:-:S05]  /*08d0*/  DFMA R30, R10, R4, R30 ;  /* 0x000000040a1e722b */ /* 0x000fca000000001e */
[----:B------:R1:W-:Y:S04]  /*08e0*/  STS.64 [R3], R32 ;  /* 0x0000002003007388 */ /* 0x0003e80000000a00 */
[----:B------:R1:W-:Y:S02]  /*08f0*/  STS.64 [R3+0x20], R30 ;  /* 0x0000201e03007388 */ /* 0x0003e40000000a00 */
.L_x_2790:
[----:B------:R-:W-:Y:S05]  /*0900*/  BSYNC.RECONVERGENT B0 ;  /* 0x0000000000007941 */ /* 0x000fea0003800200 */
.L_x_2789:
[----:B-1----:R-:W1:Y:S01]  /*0910*/  S2R R3, SR_TID.X ;  /* 0x0000000000037919 */ /* 0x002e620000002100 */
[----:B------:R-:W-:Y:S01]  /*0920*/  BSSY.RECONVERGENT B0, `(.L_x_2791) ;  /* 0x0000010000007945 */ /* 0x000fe20003800200 */
[----:B------:R-:W-:Y:S01]  /*0930*/  BAR.SYNC.DEFER_BLOCKING 0x0 ;  /* 0x0000000000007b1d */ /* 0x000fe20000010000 */
[----:B-1----:R-:W-:-:S05]  /*0940*/  ISETP.GT.U32.OR P0, PT, R3, 0x3, P0 ;  /* 0x000000030300780c */ /* 0x002fca0000704470 */
[----:B------:R-:W-:Y:S08]  /*0950*/  @P1 BRA `(.L_x_2792) ;  /* 0x0000000000301947 */ /* 0x000ff00003800000 */
        /* <DEDUP_REMOVED lines=11> */
[----:B------:R-:W-:-:S11]  /*0a10*/  DFMA R6, R10, R6, R4 ;  /* 0x000000060a06722b */ /* 0x000fd60000000004 */
.L_x_2792:
[----:B------:R-:W-:Y:S05]  /*0a20*/  BSYNC.RECONVERGENT B0 ;  /* 0x0000000000007941 */ /* 0x000fea0003800200 */
.L_x_2791:
        /* <DEDUP_REMOVED lines=9> */
.L_x_2793:
        /* <DEDUP_REMOVED lines=12> */
.L_x_3221:


//--------------------- .text._Z30massMatrixMultiplyGlobalKernelILi2ELi4ELi4EEviPKdS1_S1_S1_Pd --------------------------
	.section	.text._Z30massMatrixMultiplyGlobalKernelILi2ELi4ELi4EEviPKdS1_S1_S1_Pd,"ax",@progbits
	.align	128
        .global         _Z30massMatrixMultiplyGlobalKernelILi2ELi4ELi4EEviPKdS1_S1_S1_Pd
        .type           _Z30massMatrixMultiplyGlobalKernelILi2ELi4ELi4EEviPKdS1_S1_S1_Pd,@function
        .size           _Z30massMatrixMultiplyGlobalKernelILi2ELi4ELi4EEviPKdS1_S1_S1_Pd,(.L_x_3222 - _Z30massMatrixMultiplyGlobalKernelILi2ELi4ELi4EEviPKdS1_S1_S1_Pd)
        .other          _Z30massMatrixMultiplyGlobalKernelILi2ELi4ELi4EEviPKdS1_S1_S1_Pd,@"STO_CUDA_ENTRY STV_DEFAULT"
_Z30massMatrixMultiplyGlobalKernelILi2ELi4ELi4EEviPKdS1_S1_S1_Pd:
.text._Z30massMatrixMultiplyGlobalKernelILi2ELi4ELi4EEviPKdS1_S1_S1_Pd:
[----:B------:R-:W-:Y:S01]  /*0000*/  LDC R1, c[0x0][0x37c] ;  /* 0x0000df00ff017b82 */ /* 0x000fe20000000800 */
[----:B------:R-:W0:Y:S01]  /*0010*/  S2R R14, SR_TID.Y ;  /* 0x00000000000e7919 */ /* 0x000e220000002200 */
[----:B------:R-:W1:Y:S01]  /*0020*/  LDCU UR4, c[0x0][0x380] ;  /* 0x00007000ff0477ac */ /* 0x000e620008000800 */
[----:B------:R-:W0:Y:S01]  /*0030*/  S2R R3, SR_CTAID.X ;  /* 0x0000000000037919 */ /* 0x000e220000002500 */
[----:B------:R-:W2:Y:S01]  /*0040*/  LDCU.64 UR6, c[0x0][0x358] ;  /* 0x00006b00ff0677ac */ /* 0x000ea20008000a00 */
[----:B------:R-:W3:Y:S01]  /*0050*/  S2R R15, SR_TID.X ;  /* 0x00000000000f7919 */ /* 0x000ee20000002100 */
[----:B0-----:R-:W-:Y:S02]  /*0060*/  IMAD R0, R3, 0x4, R14 ;  /* 0x0000000403007824 */ /* 0x001fe400078e020e */
[----:B------:R-:W-:Y:S01]  /*0070*/  BAR.SYNC.DEFER_BLOCKING 0x0 ;  /* 0x0000000000007b1d */ /* 0x000fe20000010000 */
[C---:B---3--:R-:W-:Y:S02]  /*0080*/  ISETP.GE.U32.AND P0, PT, R15.reuse, 0x4, PT ;  /* 0x000000040f00780c */ /* 0x048fe40003f06070 */
[----:B------:R-:W-:-:S02]  /*0090*/  ISETP.GT.U32.AND P1, PT, R15, 0x3, PT ;  /* 0x000000030f00780c */ /* 0x000fc40003f24070 */
[----:B-1----:R-:W-:Y:S02]  /*00a0*/  ISETP.LT.AND P0, PT, R0, UR4, !P0 ;  /* 0x0000000400007c0c */ /* 0x002fe4000c701270 */
[----:B------:R-:W-:-:S09]  /*00b0*/  LOP3.LUT R2, R15, 0x1, RZ, 0xc0, !PT ;  /* 0x000000010f027812 */ /* 0x000fd200078ec0ff */
[----:B------:R-:W2:Y:S02]  /*00c0*/  @!P1 LDC.64 R22, c[0x0][0x390] ;  /* 0x0000e400ff169b82 */ /* 0x000ea40000000a00 */
[----:B------:R-:W-:-:S05]  /*00d0*/  @P0 LOP3.LUT R3, R2, 0x2, R15, 0xf8, !PT ;  /* 0x0000000202030812 */ /* 0x000fca00078ef80f */
[----:B------:R-:W-:Y:S01]  /*00e0*/  @P0 IMAD R3, R0, 0x8, R3 ;  /* 0x0000000800030824 */ /* 0x000fe200078e0203 */
[----:B------:R-:W0:Y:S08]  /*00f0*/  @P0 LDC.64 R16, c[0x0][0x3a0] ;  /* 0x0000e800ff100b82 */ /* 0x000e300000000a00 */
[----:B------:R-:W1:Y:S01]  /*0100*/  @!P1 LDC.64 R10, c[0x0][0x398] ;  /* 0x0000e600ff0a9b82 */ /* 0x000e620000000a00 */
[----:B--2---:R-:W2:Y:S04]  /*0110*/  @!P1 LDG.E.64.CONSTANT R24, desc[UR6][R22.64] ;  /* 0x0000000616189981 */ /* 0x004ea8000c1e9b00 */
[----:B------:R-:W3:Y:S01]  /*0120*/  @!P1 LDG.E.64.CONSTANT R26, desc[UR6][R22.64+0x8] ;  /* 0x00000806161a9981 */ /* 0x000ee2000c1e9b00 */
[----:B0-----:R-:W-:-:S05]  /*0130*/  @P0 IMAD.WIDE R16, R3, 0x8, R16 ;  /* 0x0000000803100825 */ /* 0x001fca00078e0210 */
[----:B------:R-:W4:Y:S04]  /*0140*/  @P0 LDG.E.64.CONSTANT R6, desc[UR6][R16.64] ;  /* 0x0000000610060981 */ /* 0x000f28000c1e9b00 */
[----:B------:R0:W4:Y:S04]  /*0150*/  @P0 LDG.E.64.CONSTANT R4, desc[UR6][R16.64+0x20] ;  /* 0x0000200610040981 */ /* 0x000128000c1e9b00 */
[----:B-1----:R-:W5:Y:S04]  /*0160*/  @!P1 LDG.E.64.CONSTANT R12, desc[UR6][R10.64] ;  /* 0x000000060a0c9981 */ /* 0x002f68000c1e9b00 */
[----:B------:R-:W3:Y:S01]  /*0170*/  @!P1 LDG.E.64.CONSTANT R8, desc[UR6][R10.64+0x8] ;  /* 0x000008060a089981 */ /* 0x000ee2000c1e9b00 */
[----:B------:R-:W1:Y:S01]  /*0180*/  S2UR UR5, SR_CgaCtaId ;  /* 0x00000000000579c3 */ /* 0x000e620000008800 */
[----:B------:R-:W-:Y:S01]  /*0190*/  UMOV UR4, 0x400 ;  /* 0x0000040000047882 */ /* 0x000fe20000000000 */
[----:B------:R-:W-:-:S06]  /*01a0*/  SHF.R.U32.HI R3, RZ, 0x1, R15 ;  /* 0x00000001ff037819 */ /* 0x000fcc000001160f */
[----:B0-----:R-:W0:Y:S01]  /*01b0*/  LDC.64 R16, c[0x0][0x398] ;  /* 0x0000e600ff107b82 */ /* 0x001e220000000a00 */
[----:B------:R-:W-:Y:S01]  /*01c0*/  ISETP.GT.U32.AND P2, PT, R15, 0x7, PT ;  /* 0x000000070f00780c */ /* 0x000fe20003f44070 */
[----:B-1----:R-:W-:-:S06]  /*01d0*/  ULEA UR4, UR5, UR4, 0x18 ;  /* 0x0000000405047291 */ /* 0x002fcc000f8ec0ff */
[----:B------:R-:W-:Y:S01]  /*01e0*/  LEA R14, R14, UR4, 0x9 ;  /* 0x000000040e0e7c11 */ /* 0x000fe2000f8e48ff */
[----:B------:R-:W-:Y:S01]  /*01f0*/  BSSY.RECONVERGENT B0, `(.L_x_2794) ;  /* 0x000002c000007945 */ /* 0x000fe20003800200 */
[C-C-:B----4-:R-:W-:Y:S02]  /*0200*/  @!P1 DADD R18, R6.reuse, R4.reuse ;  /* 0x0000000006129229 */ /* 0x150fe40000000004 */
[----:B------:R-:W-:-:S06]  /*0210*/  @!P1 DADD R20, R6, -R4 ;  /* 0x0000000006149229 */ /* 0x000fcc0000000804 */
[----:B--2---:R-:W-:Y:S02]  /*0220*/  @!P1 DFMA R4, R18, R24, RZ ;  /* 0x000000181204922b */ /* 0x004fe400000000ff */
[----:B-----5:R-:W-:Y:S02]  /*0230*/  @!P1 DFMA R12, R20, R12, RZ ;  /* 0x0000000c140c922b */ /* 0x020fe400000000ff */
[----:B---3--:R-:W-:Y:S02]  /*0240*/  @!P1 DFMA R6, R18, R26, RZ ;  /* 0x0000001a1206922b */ /* 0x008fe400000000ff */
[----:B------:R-:W-:Y:S01]  /*0250*/  @!P1 DFMA R8, R20, R8, RZ ;  /* 0x000000081408922b */ /* 0x000fe200000000ff */
[----:B------:R-:W1:Y:S03]  /*0260*/  LDC.64 R18, c[0x0][0x390] ;  /* 0x0000e400ff127b82 */ /* 0x000e660000000a00 */
[----:B------:R-:W-:-:S02]  /*0270*/  @!P1 DADD R10, R4, -R12 ;  /* 0x00000000040a9229 */ /* 0x000fc4000000080c */
[----:B------:R-:W-:Y:S01]  /*0280*/  @!P1 DADD R20, R4, R12 ;  /* 0x0000000004149229 */ /* 0x000fe2000000000c */
[----:B------:R-:W-:Y:S01]  /*0290*/  IMAD R12, R3, 0x20, R14 ;  /* 0x00000020030c7824 */ /* 0x000fe200078e020e */
[C-C-:B------:R-:W-:Y:S02]  /*02a0*/  @!P1 DADD R4, R6.reuse, -R8.reuse ;  /* 0x0000000006049229 */ /* 0x140fe40000000808 */
[----:B------:R-:W-:Y:S01]  /*02b0*/  @!P1 DADD R6, R6, R8 ;  /* 0x0000000006069229 */ /* 0x000fe20000000008 */
[----:B------:R-:W-:-:S05]  /*02c0*/  IMAD R9, R2, 0x8, R12 ;  /* 0x0000000802097824 */ /* 0x000fca00078e020c */
[----:B------:R2:W-:Y:S04]  /*02d0*/  @!P1 STS.64 [R9+0x180], R10 ;  /* 0x0001800a09009388 */ /* 0x0005e80000000a00 */
[----:B------:R2:W-:Y:S04]  /*02e0*/  @!P1 STS.64 [R9], R20 ;  /* 0x0000001409009388 */ /* 0x0005e80000000a00 */
[----:B------:R2:W-:Y:S04]  /*02f0*/  @!P1 STS.64 [R9+0x100], R4 ;  /* 0x0001000409009388 */ /* 0x0005e80000000a00 */
[----:B------:R2:W-:Y:S01]  /*0300*/  @!P1 STS.64 [R9+0x80], R6 ;  /* 0x0000800609009388 */ /* 0x0005e20000000a00 */
[----:B------:R-:W-:Y:S06]  /*0310*/  BAR.SYNC.DEFER_BLOCKING 0x0 ;  /* 0x0000000000007b1d */ /* 0x000fec0000010000 */
[----:B0-----:R-:W-:Y:S05]  /*0320*/  @P2 BRA `(.L_x_2795) ;  /* 0x0000000000602947 */ /* 0x001fea0003800000 */
[----:B------:R-:W2:Y:S08]  /*0330*/  LDC.64 R24, c[0x0][0x390] ;  /* 0x0000e400ff187b82 */ /* 0x000eb00000000a00 */
[----:B------:R-:W0:Y:S01]  /*0340*/  LDC.64 R26, c[0x0][0x398] ;  /* 0x0000e600ff1a7b82 */ /* 0x000e220000000a00 */
[----:B--2---:R-:W2:Y:S04]  /*0350*/  LDG.E.64.CONSTANT R10, desc[UR6][R24.64] ;  /* 0x00000006180a7981 */ /* 0x004ea8000c1e9b00 */
[----:B------:R-:W3:Y:S04]  /*0360*/  LDG.E.64.CONSTANT R8, desc[UR6][R24.64+0x8] ;  /* 0x0000080618087981 */ /* 0x000ee8000c1e9b00 */
[----:B0-----:R-:W4:Y:S04]  /*0370*/  LDG.E.64.CONSTANT R4, desc[UR6][R26.64] ;  /* 0x000000061a047981 */ /* 0x001f28000c1e9b00 */
[----:B------:R-:W5:Y:S01]  /*0380*/  LDG.E.64.CONSTANT R6, desc[UR6][R26.64+0x8] ;  /* 0x000008061a067981 */ /* 0x000f62000c1e9b00 */
[----:B------:R-:W-:-:S04]  /*0390*/  IMAD R3, R3, 0x60, R12 ;  /* 0x0000006003037824 */ /* 0x000fc800078e020c */
[----:B------:R-:W-:-:S05]  /*03a0*/  IMAD R12, R2, 0x8, R3 ;  /* 0x00000008020c7824 */ /* 0x000fca00078e0203 */
[----:B------:R-:W-:Y:S04]  /*03b0*/  LDS.64 R20, [R12] ;  /* 0x000000000c147984 */ /* 0x000fe80000000a00 */
[----:B------:R-:W0:Y:S02]  /*03c0*/  LDS.64 R22, [R12+0x20] ;  /* 0x000020000c167984 */ /* 0x000e240000000a00 */
[C-C-:B0-----:R-:W-:Y:S02]  /*03d0*/  DADD R2, R20.reuse, R22.reuse ;  /* 0x0000000014027229 */ /* 0x141fe40000000016 */
[----:B------:R-:W-:-:S06]  /*03e0*/  DADD R20, R20, -R22 ;  /* 0x0000000014147229 */ /* 0x000fcc0000000816 */
[-C--:B--2---:R-:W-:Y:S02]  /*03f0*/  DFMA R10, R10, R2.reuse, RZ ;  /* 0x000000020a0a722b */ /* 0x084fe400000000ff */
[----:B---3--:R-:W-:Y:S02]  /*0400*/  DFMA R8, R8, R2, RZ ;  /* 0x000000020808722b */ /* 0x008fe400000000ff */
[-C--:B----4-:R-:W-:Y:S02]  /*0410*/  DFMA R4, R4, R20.reuse, RZ ;  /* 0x000000140404722b */ /* 0x090fe400000000ff */
[----:B-----5:R-:W-:-:S06]  /*0420*/  DFMA R6, R6, R20, RZ ;  /* 0x000000140606722b */ /* 0x020fcc00000000ff */
        /* <DEDUP_REMOVED lines=8> */
.L_x_2795:
[----:B------:R-:W-:Y:S05]  /*04b0*/  BSYNC.RECONVERGENT B0 ;  /* 0x0000000000007941 */ /* 0x000fea0003800200 */
.L_x_2794:
[----:B01----:R-:W3:Y:S04]  /*04c0*/  LDG.E.64.CONSTANT R2, desc[UR6][R18.64] ;  /* 0x0000000612027981 */ /* 0x003ee8000c1e9b00 */
[----:B--2---:R-:W2:Y:S04]  /*04d0*/  LDG.E.64.CONSTANT R10, desc[UR6][R16.64] ;  /* 0x00000006100a7981 */ /* 0x004ea8000c1e9b00 */
[----:B------:R0:W4:Y:S04]  /*04e0*/  LDG.E.64.CONSTANT R8, desc[UR6][R18.64+0x8] ;  /* 0x0000080612087981 */ /* 0x000128000c1e9b00 */
[----:B------:R-:W5:Y:S01]  /*04f0*/  LDG.E.64.CONSTANT R12, desc[UR6][R16.64+0x8] ;  /* 0x00000806100c7981 */ /* 0x000f62000c1e9b00 */
[----:B------:R-:W-:Y:S01]  /*0500*/  IMAD.SHL.U32 R4, R15, 0x20, RZ ;  /* 0x000000200f047824 */ /* 0x000fe200078e00ff */
[----:B------:R-:W1:Y:S04]  /*0510*/  LDC.64 R28, c[0x0][0x388] ;  /* 0x0000e200ff1c7b82 */ /* 0x000e680000000a00 */
[----:B------:R-:W-:-:S02]  /*0520*/  LOP3.LUT R5, R4, 0xffffff80, RZ, 0xc0, !PT ;  /* 0xffffff8004057812 */ /* 0x000fc400078ec0ff */
[----:B------:R-:W-:-:S04]  /*0530*/  LOP3.LUT R4, R4, 0x60, RZ, 0xc0, !PT ;  /* 0x0000006004047812 */ /* 0x000fc800078ec0ff */
[----:B------:R-:W-:Y:S01]  /*0540*/  IADD3 R6, PT, PT, R4, R14, R5 ;  /* 0x0000000e04067210 */ /* 0x000fe20007ffe005 */
[----:B------:R-:W-:Y:S06]  /*0550*/  BAR.SYNC.DEFER_BLOCKING 0x0 ;  /* 0x0000000000007b1d */ /* 0x000fec0000010000 */
[----:B------:R-:W0:Y:S01]  /*0560*/  LDS.128 R4, [R6] ;  /* 0x0000000006047984 */ /* 0x000e220000000c00 */
[----:B------:R-:W-:-:S05]  /*0570*/  IMAD.SHL.U32 R15, R15, 0x4, RZ ;  /* 0x000000040f0f7824 */ /* 0x000fca00078e00ff */
[----:B------:R-:W-:-:S05]  /*0580*/  LOP3.LUT R15, R15, 0xffc, RZ, 0xc0, !PT ;  /* 0x00000ffc0f0f7812 */ /* 0x000fca00078ec0ff */
[----:B------:R-:W-:-:S04]  /*0590*/  IMAD R15, R0, 0x40, R15 ;  /* 0x00000040000f7824 */ /* 0x000fc800078e020f */
[----:B------:R-:W-:-:S04]  /*05a0*/  VIADD R15, R15, 0x3 ;  /* 0x000000030f0f7836 */ /* 0x000fc80000000000 */
[----:B-1----:R-:W-:-:S05]  /*05b0*/  IMAD.WIDE R28, R15, 0x8, R28 ;  /* 0x000000080f1c7825 */ /* 0x002fca00078e021c */
[----:B------:R-:W5:Y:S04]  /*05c0*/  LDG.E.64.CONSTANT R16, desc[UR6][R28.64+-0x18] ;  /* 0xffffe8061c107981 */ /* 0x000f68000c1e9b00 */
[----:B------:R-:W5:Y:S04]  /*05d0*/  LDG.E.64.CONSTANT R24, desc[UR6][R28.64+-0x10] ;  /* 0xfffff0061c187981 */ /* 0x000f68000c1e9b00 */
[----:B------:R-:W5:Y:S01]  /*05e0*/  LDG.E.64.CONSTANT R22, desc[UR6][R28.64+-0x8] ;  /* 0xfffff8061c167981 */ /* 0x000f62000c1e9b00 */
[C-C-:B0-----:R-:W-:Y:S02]  /*05f0*/  DADD R18, R4.reuse, R6.reuse ;  /* 0x0000000004127229 */ /* 0x141fe40000000006 */
[----:B------:R-:W-:Y:S01]  /*0600*/  DADD R4, R4, -R6 ;  /* 0x0000000004047229 */ /* 0x000fe20000000806 */
[----:B------:R-:W-:Y:S01]  /*0610*/  BSSY.RECONVERGENT B0, `(.L_x_2796) ;  /* 0x0000035000007945 */ /* 0x000fe20003800200 */
[----:B------:R-:W-:Y:S06]  /*0620*/  BAR.SYNC.DEFER_BLOCKING 0x0 ;  /* 0x0000000000007b1d */ /* 0x000fec0000010000 */
[----:B---3--:R-:W-:-:S02]  /*0630*/  DFMA R26, R2, R18, RZ ;  /* 0x00000012021a722b */ /* 0x008fc400000000ff */
[----:B--2---:R-:W-:Y:S02]  /*0640*/  DFMA R6, R10, R4, RZ ;  /* 0x000000040a06722b */ /* 0x004fe400000000ff */
[----:B----4-:R-:W-:Y:S02]  /*0650*/  DFMA R18, R8, R18, RZ ;  /* 0x000000120812722b */ /* 0x010fe400000000ff */
[----:B-----5:R-:W-:-:S04]  /*0660*/  DFMA R20, R12, R4, RZ ;  /* 0x000000040c14722b */ /* 0x020fc800000000ff */
[C-C-:B------:R-:W-:Y:S02]  /*0670*/  DADD R4, -R6.reuse, R26.reuse ;  /* 0x0000000006047229 */ /* 0x140fe4000000011a */
[----:B------:R-:W-:Y:S02]  /*0680*/  DADD R26, R6, R26 ;  /* 0x00000000061a7229 */ /* 0x000fe4000000001a */
[C-C-:B------:R-:W-:Y:S02]  /*0690*/  DADD R6, -R20.reuse, R18.reuse ;  /* 0x0000000014067229 */ /* 0x140fe40000000112 */
[----:B------:R-:W-:Y:S01]  /*06a0*/  DADD R18, R20, R18 ;  /* 0x0000000014127229 */ /* 0x000fe20000000012 */
[----:B------:R-:W2:Y:S01]  /*06b0*/  LDG.E.64.CONSTANT R20, desc[UR6][R28.64] ;  /* 0x000000061c147981 */ /* 0x000ea2000c1e9b00 */
[----:B------:R-:W0:Y:S02]  /*06c0*/  S2R R15, SR_TID.X ;  /* 0x00000000000f7919 */ /* 0x000e240000002100 */
[----:B------:R-:W-:-:S04]  /*06d0*/  DMUL R16, R16, R26 ;  /* 0x0000001a10107228 */ /* 0x000fc80000000000 */
[----:B------:R-:W-:-:S04]  /*06e0*/  DMUL R18, R24, R18 ;  /* 0x0000001218127228 */ /* 0x000fc80000000000 */
[CCC-:B--2---:R-:W-:Y:S02]  /*06f0*/  DFMA R24, R20.reuse, R4.reuse, R16.reuse ;  /* 0x000000041418722b */ /* 0x1c4fe40000000010 */
[----:B------:R-:W-:Y:S02]  /*0700*/  DFMA R4, R20, -R4, R16 ;  /* 0x800000041404722b */ /* 0x000fe40000000010 */
[CCC-:B------:R-:W-:Y:S02]  /*0710*/  DFMA R20, R22.reuse, R6.reuse, R18.reuse ;  /* 0x000000061614722b */ /* 0x1c0fe40000000012 */
[----:B------:R-:W-:Y:S02]  /*0720*/  DFMA R6, R22, -R6, R18 ;  /* 0x800000061606722b */ /* 0x000fe40000000012 */
[----:B------:R-:W-:Y:S02]  /*0730*/  DFMA R24, R2, R24, RZ ;  /* 0x000000180218722b */ /* 0x000fe400000000ff */
[----:B------:R-:W-:-:S06]  /*0740*/  DFMA R4, R10, R4, RZ ;  /* 0x000000040a04722b */ /* 0x000fcc00000000ff */
[----:B------:R-:W-:Y:S02]  /*0750*/  DFMA R20, R8, R20, R24 ;  /* 0x000000140814722b */ /* 0x000fe40000000018 */
[----:B------:R-:W-:Y:S01]  /*0760*/  DFMA R4, R12, R6, R4 ;  /* 0x000000060c04722b */ /* 0x000fe20000000004 */
[----:B0-----:R-:W-:-:S05]  /*0770*/  IMAD.SHL.U32 R6, R15, 0x20, RZ ;  /* 0x000000200f067824 */ /* 0x001fca00078e00ff */
[C---:B------:R-:W-:Y:S02]  /*0780*/  LOP3.LUT R23, R6.reuse, 0xffffff80, RZ, 0xc0, !PT ;  /* 0xffffff8006177812 */ /* 0x040fe400078ec0ff */
[----:B------:R-:W-:Y:S01]  /*0790*/  LOP3.LUT R22, R6, 0x60, RZ, 0xc0, !PT ;  /* 0x0000006006167812 */ /* 0x000fe200078ec0ff */
[C-C-:B------:R-:W-:Y:S02]  /*07a0*/  DADD R6, R20.reuse, -R4.reuse ;  /* 0x0000000014067229 */ /* 0x140fe40000000804 */
[----:B------:R-:W-:Y:S01]  /*07b0*/  DADD R4, R20, R4 ;  /* 0x0000000014047229 */ /* 0x000fe20000000004 */
[----:B------:R-:W-:-:S06]  /*07c0*/  IADD3 R23, PT, PT, R22, R14, R23 ;  /* 0x0000000e16177210 */ /* 0x000fcc0007ffe017 */
[----:B------:R0:W-:Y:S01]  /*07d0*/  STS.128 [R23], R4 ;  /* 0x0000000417007388 */ /* 0x0001e20000000c00 */
        /* <DEDUP_REMOVED lines=19> */
[----:B------:R-:W-:-:S08]  /*0910*/  DFMA R4, R12, R4, R22 ;  /* 0x000000040c04722b */ /* 0x000fd00000000016 */
[C-C-:B------:R-:W-:Y:S02]  /*0920*/  DADD R6, R20.reuse, -R4.reuse ;  /* 0x0000000014067229 */ /* 0x140fe40000000804 */
[----:B------:R-:W-:-:S05]  /*0930*/  DADD R4, R20, R4 ;  /* 0x0000000014047229 */ /* 0x000fca0000000004 */
[----:B------:R1:W-:Y:S04]  /*0940*/  STS.64 [R26+0x20], R6 ;  /* 0x000020061a007388 */ /* 0x0003e80000000a00 */
[----:B------:R1:W-:Y:S02]  /*0950*/  STS.64 [R26], R4 ;  /* 0x000000041a007388 */ /* 0x0003e40000000a00 */
.L_x_2797:
[----:B------:R-:W-:Y:S05]  /*0960*/  BSYNC.RECONVERGENT B0 ;  /* 0x0000000000007941 */ /* 0x000fea0003800200 */
.L_x_2796:
        /* <DEDUP_REMOVED lines=11> */
[----:B------:R-:W1:Y:S01]  /*0a20*/  LDS.64 R6, [R14+0x100] ;  /* 0x000100000e067984 */ /* 0x000e620000000a00 */
[----:B0-----:R-:W-:-:S02]  /*0a30*/  DADD R20, R16, R18 ;  /* 0x0000000010147229 */ /* 0x001fc40000000012 */
[----:B------:R-:W-:Y:S02]  /*0a40*/  DADD R16, R16, -R18 ;  /* 0x0000000010107229 */ /* 0x000fe40000000812 */
[----:B-1----:R-:W-:-:S04]  /*0a50*/  DADD R18, R4, R6 ;  /* 0x0000000004127229 */ /* 0x002fc80000000006 */
[----:B------:R-:W-:Y:S02]  /*0a60*/  DFMA R20, R2, R20, RZ ;  /* 0x000000140214722b */ /* 0x000fe400000000ff */
[----:B------:R-:W-:Y:S02]  /*0a70*/  DFMA R16, R10, R16, RZ ;  /* 0x000000100a10722b */ /* 0x000fe400000000ff */
[----:B------:R-:W-:-:S04]  /*0a80*/  DADD R4, R4, -R6 ;  /* 0x0000000004047229 */ /* 0x000fc80000000806 */
[----:B------:R-:W-:-:S04]  /*0a90*/  DFMA R20, R8, R18, R20 ;  /* 0x000000120814722b */ /* 0x000fc80000000014 */
[----:B------:R-:W-:-:S08]  /*0aa0*/  DFMA R16, R12, R4, R16 ;  /* 0x000000040c10722b */ /* 0x000fd00000000010 */
[C-C-:B------:R-:W-:Y:S02]  /*0ab0*/  DADD R18, R20.reuse, -R16.reuse ;  /* 0x0000000014127229 */ /* 0x140fe40000000810 */
[----:B------:R-:W-:-:S11]  /*0ac0*/  DADD R16, R20, R16 ;  /* 0x0000000014107229 */ /* 0x000fd60000000010 */
.L_x_2799:
[----:B------:R-:W-:Y:S05]  /*0ad0*/  BSYNC.RECONVERGENT B0 ;  /* 0x0000000000007941 */ /* 0x000fea0003800200 */
.L_x_2798:
[----:B------:R-:W-:Y:S06]  /*0ae0*/  BAR.SYNC.DEFER_BLOCKING 0x0 ;  /* 0x0000000000007b1d */ /* 0x000fec0000010000 */
[----:B------:R-:W-:Y:S05]  /*0af0*/  @!P0 EXIT ;  /* 0x000000000000894d */ /* 0x000fea0003800000 */
[----:B------:R-:W2:Y:S01]  /*0b00*/  LDC.64 R2, c[0x0][0x3a8] ;  /* 0x0000ea00ff027b82 */ /* 0x000ea20000000a00 */
[----:B------:R-:W-:-:S05]  /*0b10*/  LOP3.LUT R15, R15, 0x3, RZ, 0xc0, !PT ;  /* 0x000000030f0f7812 */ /* 0x000fca00078ec0ff */
[----:B------:R-:W-:-:S04]  /*0b20*/  IMAD R15, R0, 0x8, R15 ;  /* 0x00000008000f7824 */ /* 0x000fc800078e020f */
[----:B--2---:R-:W-:-:S05]  /*0b30*/  IMAD.WIDE R2, R15, 0x8, R2 ;  /* 0x000000080f027825 */ /* 0x004fca00078e0202 */
[----:B------:R-:W-:Y:S04]  /*0b40*/  STG.E.64 desc[UR6][R2.64], R16 ;  /* 0x0000001002007986 */ /* 0x000fe8000c101b06 */
[----:B------:R-:W-:Y:S01]  /*0b50*/  STG.E.64 desc[UR6][R2.64+0x20], R18 ;  /* 0x0000201202007986 */ /* 0x000fe2000c101b06 */
[----:B------:R-:W-:Y:S05]  /*0b60*/  EXIT ;  /* 0x000000000000794d */ /* 0x000fea0003800000 */
.L_x_2800:
        /* <DEDUP_REMOVED lines=9> */
.L_x_3222:


//--------------------- .text._Z30massMatrixMultiplySharedKernelILi2ELi4ELi4EEviPKdS1_S1_S1_Pd --------------------------
	.section	.text._Z30massMatrixMultiplySharedKernelILi2ELi4ELi4EEviPKdS1_S1_S1_Pd,"ax",@progbits
	.align	128
        .global         _Z30massMatrixMultiplySharedKernelILi2ELi4ELi4EEviPKdS1_S1_S1_Pd
        .type           _Z30massMatrixMultiplySharedKernelILi2ELi4ELi4EEviPKdS1_S1_S1_Pd,@function
        .size           _Z30massMatrixMultiplySharedKernelILi2ELi4ELi4EEviPKdS1_S1_S1_Pd,(.L_x_3223 - _Z30massMatrixMultiplySharedKernelILi2ELi4ELi4EEviPKdS1_S1_S1_Pd)
        .other          _Z30massMatrixMultiplySharedKernelILi2ELi4ELi4EEviPKdS1_S1_S1_Pd,@"STO_CUDA_ENTRY STV_DEFAULT"
_Z30massMatrixMultiplySharedKernelILi2ELi4ELi4EEviPKdS1_S1_S1_Pd:
.text._Z30massMatrixMultiplySharedKernelILi2ELi4ELi4EEviPKdS1_S1_S1_Pd:
        /* <DEDUP_REMOVED lines=16> */
[----:B------:R-:W0:Y:S01]  /*0100*/  S2R R17, SR_CgaCtaId ;  /* 0x0000000000117919 */ /* 0x000e220000008800 */
[----:B------:R-:W-:-:S02]  /*0110*/  MOV R8, 0x400 ;  /* 0x0000040000087802 */ /* 0x000fc40000000f00 */
[----:B------:R-:W-:Y:S02]  /*0120*/  ISETP.LT.AND P1, PT, R0, UR6, !P1 ;  /* 0x0000000600007c0c */ /* 0x000fe4000cf21270 */
[C---:B------:R-:W-:Y:S01]  /*0130*/  LOP3.LUT R22, R19.reuse, 0x1, RZ, 0xc0, !PT ;  /* 0x0000000113167812 */ /* 0x040fe200078ec0ff */
[C---:B------:R-:W-:Y:S01]  /*0140*/  @!P0 VIADD R9, R8.reuse, 0x800 ;  /* 0x0000080008098836 */ /* 0x040fe20000000000 */
[C---:B------:R-:W-:Y:S01]  /*0150*/  ISETP.GT.U32.AND P2, PT, R19.reuse, 0x3, PT ;  /* 0x000000031300780c */ /* 0x040fe20003f44070 */
[----:B------:R-:W-:Y:S01]  /*0160*/  @!P0 VIADD R16, R8, 0x810 ;  /* 0x0000081008108836 */ /* 0x000fe20000000000 */
[----:B------:R-:W-:Y:S01]  /*0170*/  SHF.R.U32.HI R23, RZ, 0x1, R19 ;  /* 0x00000001ff177819 */ /* 0x000fe20000011613 */
[----:B------:R-:W-:Y:S01]  /*0180*/  BSSY.RECONVERGENT B0, `(.L_x_2801) ;  /* 0x0000024000007945 */ /* 0x000fe20003800200 */
[----:B------:R-:W-:-:S05]  /*0190*/  ISETP.GT.U32.AND P3, PT, R19, 0x7, PT ;  /* 0x000000071300780c */ /* 0x000fca0003f64070 */
[----:B------:R-:W1:Y:S01]  /*01a0*/  @P1 LDC.64 R6, c[0x0][0x3a0] ;  /* 0x0000e800ff061b82 */ /* 0x000e620000000a00 */
[C---:B0-----:R-:W-:Y:S02]  /*01b0*/  @!P0 LEA R10, R17.reuse, R9, 0x18 ;  /* 0x00000009110a8211 */ /* 0x041fe400078ec0ff */
[----:B------:R-:W-:Y:S02]  /*01c0*/  @P1 LOP3.LUT R9, R22, 0x2, R19, 0xf8, !PT ;  /* 0x0000000216091812 */ /* 0x000fe400078ef813 */
[----:B------:R-:W-:Y:S01]  /*01d0*/  LEA R25, R17, R8, 0x18 ;  /* 0x0000000811197211 */ /* 0x000fe200078ec0ff */
[----:B------:R-:W-:Y:S01]  /*01e0*/  @!P0 IMAD R11, R19, 0x8, R10 ;  /* 0x00000008130b8824 */ /* 0x000fe200078e020a */
[----:B------:R-:W-:Y:S01]  /*01f0*/  @!P0 LEA R10, R17, R16, 0x18 ;  /* 0x00000010110a8211 */ /* 0x000fe200078ec0ff */
[----:B------:R-:W-:Y:S02]  /*0200*/  @P1 IMAD R9, R0, 0x8, R9 ;  /* 0x0000000800091824 */ /* 0x000fe400078e0209 */
[----:B------:R-:W-:-:S02]  /*0210*/  IMAD R18, R18, 0x200, R25 ;  /* 0x0000020012127824 */ /* 0x000fc400078e0219 */
[----:B-1----:R-:W-:-:S04]  /*0220*/  @P1 IMAD.WIDE R16, R9, 0x8, R6 ;  /* 0x0000000809101825 */ /* 0x002fc800078e0206 */
[----:B------:R-:W-:Y:S01]  /*0230*/  @!P0 IMAD R21, R19, 0x8, R10 ;  /* 0x0000000813158824 */ /* 0x000fe200078e020a */
[----:B------:R0:W5:Y:S04]  /*0240*/  @P1 LDG.E.64.CONSTANT R14, desc[UR4][R16.64] ;  /* 0x00000004100e1981 */ /* 0x000168000c1e9b00 */
[----:B------:R0:W5:Y:S01]  /*0250*/  @P1 LDG.E.64.CONSTANT R12, desc[UR4][R16.64+0x20] ;  /* 0x00002004100c1981 */ /* 0x000162000c1e9b00 */
[----:B------:R-:W-:-:S03]  /*0260*/  IMAD R24, R23, 0x20, R18 ;  /* 0x0000002017187824 */ /* 0x000fc600078e0212 */
[----:B--2---:R0:W-:Y:S04]  /*0270*/  @!P0 STS.64 [R11], R4 ;  /* 0x000000040b008388 */ /* 0x0041e80000000a00 */
[----:B---3--:R0:W-:Y:S01]  /*0280*/  @!P0 STS.64 [R21], R2 ;  /* 0x0000000215008388 */ /* 0x0081e20000000a00 */
[----:B------:R-:W-:Y:S06]  /*0290*/  BAR.SYNC.DEFER_BLOCKING 0x0 ;  /* 0x0000000000007b1d */ /* 0x000fec0000010000 */
[----:B------:R0:W1:Y:S04]  /*02a0*/  LDS.128 R4, [R25+0x800] ;  /* 0x0008000019047984 */ /* 0x0000680000000c00 */
[----:B------:R0:W2:Y:S01]  /*02b0*/  LDS.128 R8, [R25+0x810] ;  /* 0x0008100019087984 */ /* 0x0000a20000000c00 */
[----:B------:R-:W-:Y:S05]  /*02c0*/  @P2 BRA `(.L_x_2802) ;  /* 0x00000000003c2947 */ /* 0x000fea0003800000 */
[C-C-:B0----5:R-:W-:Y:S02]  /*02d0*/  DADD R2, R14.reuse, R12.reuse ;  /* 0x000000000e027229 */ /* 0x161fe4000000000c */
[----:B------:R-:W-:-:S06]  /*02e0*/  DADD R12, R14, -R12 ;  /* 0x000000000e0c7229 */ /* 0x000fcc000000080c */
[----:B-1----:R-:W-:Y:S02]  /*02f0*/  DFMA R16, R4, R2, RZ ;  /* 0x000000020410722b */ /* 0x002fe400000000ff */
[----:B--2---:R-:W-:Y:S02]  /*0300*/  DFMA R20, R8, R12, RZ ;  /* 0x0000000c0814722b */ /* 0x004fe400000000ff */
[----:B------:R-:W-:Y:S02]  /*0310*/  DFMA R2, R2, R6, RZ ;  /* 0x000000060202722b */ /* 0x000fe400000000ff */
[----:B------:R-:W-:-:S04]  /*0320*/  DFMA R12, R12, R10, RZ ;  /* 0x0000000a0c0c722b */ /* 0x000fc800000000ff */
[C-C-:B------:R-:W-:Y:S02]  /*0330*/  DADD R14, R16.reuse, -R20.reuse ;  /* 0x00000000100e7229 */ /* 0x140fe40000000814 */
[----:B------:R-:W-:Y:S02]  /*0340*/  DADD R16, R16, R20 ;  /* 0x0000000010107229 */ /* 0x000fe40000000014 */
[C-C-:B------:R-:W-:Y:S02]  /*0350*/  DADD R20, R2.reuse, -R12.reuse ;  /* 0x0000000002147229 */ /* 0x140fe4000000080c */
[----:B------:R-:W-:Y:S01]  /*0360*/  DADD R2, R2, R12 ;  /* 0x0000000002027229 */ /* 0x000fe2000000000c */
[----:B------:R-:W-:-:S05]  /*0370*/  IMAD R13, R22, 0x8, R24 ;  /* 0x00000008160d7824 */ /* 0x000fca00078e0218 */
[----:B------:R3:W-:Y:S04]  /*0380*/  STS.64 [R13+0x180], R14 ;  /* 0x0001800e0d007388 */ /* 0x0007e80000000a00 */
[----:B------:R3:W-:Y:S04]  /*0390*/  STS.64 [R13], R16 ;  /* 0x000000100d007388 */ /* 0x0007e80000000a00 */
[----:B------:R3:W-:Y:S04]  /*03a0*/  STS.64 [R13+0x100], R20 ;  /* 0x000100140d007388 */ /* 0x0007e80000000a00 */
[----:B------:R3:W-:Y:S02]  /*03b0*/  STS.64 [R13+0x80], R2 ;  /* 0x000080020d007388 */ /* 0x0007e40000000a00 */
.L_x_2802:
[----:B------:R-:W-:Y:S05]  /*03c0*/  BSYNC.RECONVERGENT B0 ;  /* 0x0000000000007941 */ /* 0x000fea0003800200 */
.L_x_2801:
[----:B------:R-:W-:Y:S06]  /*03d0*/  BAR.SYNC.DEFER_BLOCKING 0x0 ;  /* 0x0000000000007b1d */ /* 0x000fec0000010000 */
[----:B------:R-:W-:Y:S04]  /*03e0*/  BSSY.RECONVERGENT B0, `(.L_x_2803) ;  /* 0x0000014000007945 */ /* 0x000fe80003800200 */
[----:B------:R-:W-:Y:S05]  /*03f0*/  @P3 BRA `(.L_x_2804) ;  /* 0x0000000000483947 */ /* 0x000fea0003800000 */
[----:B------:R-:W-:-:S04]  /*0400*/  IMAD R23, R23, 0x60, R24 ;  /* 0x0000006017177824 */ /* 0x000fc800078e0218 */
[----:B------:R-:W-:-:S05]  /*0410*/  IMAD R22, R22, 0x8, R23 ;  /* 0x0000000816167824 */ /* 0x000fca00078e0217 */
[----:B0--3--:R-:W-:Y:S04]  /*0420*/  LDS.64 R2, [R22] ;  /* 0x0000000016027984 */ /* 0x009fe80000000a00 */
[----:B-----5:R-:W0:Y:S02]  /*0430*/  LDS.64 R12, [R22+0x20] ;  /* 0x00002000160c7984 */ /* 0x020e240000000a00 */
[C-C-:B0-----:R-:W-:Y:S02]  /*0440*/  DADD R14, R2.reuse, R12.reuse ;  /* 0x00000000020e7229 */ /* 0x141fe4000000000c */
        /* <DEDUP_REMOVED lines=13> */
.L_x_2804:
[----:B------:R-:W-:Y:S05]  /*0520*/  BSYNC.RECONVERGENT B0 ;  /* 0x0000000000007941 */ /* 0x000fea0003800200 */
.L_x_2803:
[----:B------:R-:W-:Y:S01]  /*0530*/  BAR.SYNC.DEFER_BLOCKING 0x0 ;  /* 0x0000000000007b1d */ /* 0x000fe20000010000 */
[C---:B0--34-:R-:W-:Y:S01]  /*0540*/  SHF.L.U32 R2, R19.reuse, 0x5, RZ ;  /* 0x0000000513027819 */ /* 0x059fe200000006ff */
[----:B------:R-:W-:-:S03]  /*0550*/  IMAD.SHL.U32 R19, R19, 0x4, RZ ;  /* 0x0000000413137824 */ /* 0x000fc600078e00ff */
[----:B------:R-:W-:-:S03]  /*0560*/  LOP3.LUT R3, R2, 0xffffff80, RZ, 0xc0, !PT ;  /* 0xffffff8002037812 */ /* 0x000fc600078ec0ff */
[----:B------:R-:W0:Y:S01]  /*0570*/  LDC.64 R28, c[0x0][0x388] ;  /* 0x0000e200ff1c7b82 */ /* 0x000e220000000a00 */
[----:B------:R-:W-:Y:S02]  /*0580*/  LOP3.LUT R2, R2, 0x60, RZ, 0xc0, !PT ;  /* 0x0000006002027812 */ /* 0x000fe400078ec0ff */
[----:B------:R-:W-:Y:S02]  /*0590*/  LOP3.LUT R19, R19, 0xffc, RZ, 0xc0, !PT ;  /* 0x00000ffc13137812 */ /* 0x000fe400078ec0ff */
[----:B------:R-:W-:-:S03]  /*05a0*/  IADD3 R2, PT, PT, R2, R18, R3 ;  /* 0x0000001202027210 */ /* 0x000fc60007ffe003 */
[----:B------:R-:W-:-:S04]  /*05b0*/  IMAD R19, R0, 0x40, R19 ;  /* 0x0000004000137824 */ /* 0x000fc800078e0213 */
[----:B------:R-:W-:Y:S01]  /*05c0*/  VIADD R19, R19, 0x3 ;  /* 0x0000000313137836 */ /* 0x000fe20000000000 */
[----:B-----5:R3:W4:Y:S03]  /*05d0*/  LDS.128 R12, [R2] ;  /* 0x00000000020c7984 */ /* 0x0207260000000c00 */
[----:B0-----:R-:W-:-:S05]  /*05e0*/  IMAD.WIDE R28, R19, 0x8, R28 ;  /* 0x00000008131c7825 */ /* 0x001fca00078e021c */
[----:B---3--:R-:W3:Y:S04]  /*05f0*/  LDG.E.64.CONSTANT R2, desc[UR4][R28.64+-0x18] ;  /* 0xffffe8041c027981 */ /* 0x008ee8000c1e9b00 */
[----:B------:R-:W3:Y:S04]  /*0600*/  LDG.E.64.CONSTANT R24, desc[UR4][R28.64+-0x10] ;  /* 0xfffff0041c187981 */ /* 0x000ee8000c1e9b00 */
[----:B------:R-:W3:Y:S01]  /*0610*/  LDG.E.64.CONSTANT R22, desc[UR4][R28.64+-0x8] ;  /* 0xfffff8041c167981 */ /* 0x000ee2000c1e9b00 */
[C-C-:B----4-:R-:W-:Y:S02]  /*0620*/  DADD R16, R12.reuse, -R14.reuse ;  /* 0x000000000c107229 */ /* 0x150fe4000000080e */
[----:B------:R-:W-:-:S06]  /*0630*/  DADD R12, R12, R14 ;  /* 0x000000000c0c7229 */ /* 0x000fcc000000000e */
[----:B--2---:R-:W-:Y:S02]  /*0640*/  DFMA R26, R8, R16, RZ ;  /* 0x00000010081a722b */ /* 0x004fe400000000ff */
[----:B-1----:R-:W-:Y:S02]  /*0650*/  DFMA R14, R4, R12, RZ ;  /* 0x0000000c040e722b */ /* 0x002fe400000000ff */
[----:B------:R-:W-:Y:S02]  /*0660*/  DFMA R16, R16, R10, RZ ;  /* 0x0000000a1010722b */ /* 0x000fe400000000ff */
[----:B------:R-:W-:-:S04]  /*0670*/  DFMA R20, R12, R6, RZ ;  /* 0x000000060c14722b */ /* 0x000fc800000000ff */
[C-C-:B------:R-:W-:Y:S02]  /*0680*/  DADD R12, -R26.reuse, R14.reuse ;  /* 0x000000001a0c7229 */ /* 0x140fe4000000010e */
[----:B------:R-:W-:Y:S02]  /*0690*/  DADD R26, R26, R14 ;  /* 0x000000001a1a7229 */ /* 0x000fe4000000000e */
[C-C-:B------:R-:W-:Y:S02]  /*06a0*/  DADD R14, -R16.reuse, R20.reuse ;  /* 0x00000000100e7229 */ /* 0x140fe40000000114 */
[----:B------:R-:W-:Y:S01]  /*06b0*/  DADD R16, R16, R20 ;  /* 0x0000000010107229 */ /* 0x000fe20000000014 */
[----:B------:R-:W2:Y:S01]  /*06c0*/  LDG.E.64.CONSTANT R20, desc[UR4][R28.64] ;  /* 0x000000041c147981 */ /* 0x000ea2000c1e9b00 */
[----:B------:R-:W0:Y:S01]  /*06d0*/  S2R R19, SR_TID.X ;  /* 0x0000000000137919 */ /* 0x000e220000002100 */
[----:B------:R-:W-:Y:S01]  /*06e0*/  BSSY.RECONVERGENT B0, `(.L_x_2805) ;  /* 0x000002b000007945 */ /* 0x000fe20003800200 */
[----:B------:R-:W-:Y:S06]  /*06f0*/  BAR.SYNC.DEFER_BLOCKING 0x0 ;  /* 0x0000000000007b1d */ /* 0x000fec0000010000 */
[----:B---3--:R-:W-:-:S02]  /*0700*/  DMUL R2, R2, R26 ;  /* 0x0000001a02027228 */ /* 0x008fc40000000000 */
[----:B------:R-:W-:-:S06]  /*0710*/  DMUL R16, R24, R16 ;  /* 0x0000001018107228 */ /* 0x000fcc0000000000 */
        /* <DEDUP_REMOVED lines=17> */
[----:B0-----:R-:W-:Y:S02]  /*0830*/  SHF.R.U32.HI R13, RZ, 0x1, R19 ;  /* 0x00000001ff0d7819 */ /* 0x001fe40000011613 */
[----:B------:R-:W-:-:S03]  /*0840*/  SHF.L.U32 R12, R19, 0x3, RZ ;  /* 0x00000003130c7819 */ /* 0x000fc600000006ff */
        /* <DEDUP_REMOVED lines=20> */
.L_x_2806:
[----:B------:R-:W-:Y:S05]  /*0990*/  BSYNC.RECONVERGENT B0 ;  /* 0x0000000000007941 */ /* 0x000fea0003800200 */
.L_x_2805:
[----:B------:R-:W-:Y:S06]  /*09a0*/  BAR.SYNC.DEFER_BLOCKING 0x0 ;  /* 0x0000000000007b1d */ /* 0x000fec0000010000 */
[----:B------:R-:W-:Y:S04]  /*09b0*/  BSSY.RECONVERGENT B0, `(.L_x_2807) ;  /* 0x0000015000007945 */ /* 0x000fe80003800200 */
[----:B------:R-:W-:Y:S05]  /*09c0*/  @P2 BRA `(.L_x_2808) ;  /* 0x00000000004c2947 */ /* 0x000fea0003800000 */
[C---:B------:R-:W-:Y:S02]  /*09d0*/  IMAD.SHL.U32 R2, R19.reuse, 0x10, RZ ;  /* 0x0000001013027824 */ /* 0x040fe400078e00ff */
[----:B01----:R-:W-:-:S03]  /*09e0*/  IMAD.SHL.U32 R12, R19, 0x8, RZ ;  /* 0x00000008130c7824 */ /* 0x003fc600078e00ff */
        /* <DEDUP_REMOVED lines=17> */
.L_x_2808:
[----:B------:R-:W-:Y:S05]  /*0b00*/  BSYNC.RECONVERGENT B0 ;  /* 0x0000000000007941 */ /* 0x000fea0003800200 */
.L_x_2807:
        /* <DEDUP_REMOVED lines=9> */
.L_x_2809:
        /* <DEDUP_REMOVED lines=14> */
.L_x_3223:


//--------------------- .text._Z32massMatrixMultiplyConstantKernelILi2ELi4ELi4EEviPKdS1_S1_S1_Pd --------------------------
	.section	.text._Z32massMatrixMultiplyConstantKernelILi2ELi4ELi4EEviPKdS1_S1_S1_Pd,"ax",@progbits
	.align	128
        .global         _Z32massMatrixMultiplyConstantKernelILi2ELi4ELi4EEviPKdS1_S1_S1_Pd
        .type           _Z32massMatrixMultiplyConstantKernelILi2ELi4ELi4EEviPKdS1_S1_S1_Pd,@function
        .size           _Z32massMatrixMultiplyConstantKernelILi2ELi4ELi4EEviPKdS1_S1_S1_Pd,(.L_x_3224 - _Z32massMatrixMultiplyConstantKernelILi2ELi4ELi4EEviPKdS1_S1_S1_Pd)
        .other          _Z32massMatrixMultiplyConstantKernelILi2ELi4ELi4EEviPKdS1_S1_S1_Pd,@"STO_CUDA_ENTRY STV_DEFAULT"
_Z32massMatrixMultiplyConstantKernelILi2ELi4ELi4EEviPKdS1_S1_S1_Pd:
.text._Z32massMatrixMultiplyConstantKernelILi2ELi4ELi4EEviPKdS1_S1_S1_Pd:
        /* <DEDUP_REMOVED lines=8> */
[C---:B----4-:R-:W-:Y:S01]  /*0080*/  ISETP.GE.U32.AND P0, PT, R14.reuse, 0x4, PT ;  /* 0x000000040e00780c */ /* 0x050fe20003f06070 */
[----:B------:R-:W-:-:S03]  /*0090*/  IMAD.SHL.U32 R2, R14, 0x4, RZ ;  /* 0x000000040e027824 */ /* 0x000fc600078e00ff */
[----:B-1----:R-:W-:Y:S02]  /*00a0*/  ISETP.LT.AND P0, PT, R0, UR4, !P0 ;  /* 0x0000000400007c0c */ /* 0x002fe4000c701270 */
[----:B------:R-:W-:Y:S02]  /*00b0*/  LOP3.LUT R3, R2, 0xffc, RZ, 0xc0, !PT ;  /* 0x00000ffc02037812 */ /* 0x000fe400078ec0ff */
[----:B------:R-:W-:-:S03]  /*00c0*/  LOP3.LUT R23, R14, 0x1, RZ, 0xc0, !PT ;  /* 0x000000010e177812 */ /* 0x000fc600078ec0ff */
[----:B------:R-:W-:-:S04]  /*00d0*/  IMAD R3, R0, 0x40, R3 ;  /* 0x0000004000037824 */ /* 0x000fc800078e0203 */
[----:B------:R-:W-:Y:S02]  /*00e0*/  VIADD R3, R3, 0x3 ;  /* 0x0000000303037836 */ /* 0x000fe40000000000 */
[----:B------:R-:W0:Y:S01]  /*00f0*/  @P0 LDC.64 R4, c[0x0][0x3a0] ;  /* 0x0000e800ff040b82 */ /* 0x000e220000000a00 */
[----:B------:R-:W-:Y:S01]  /*0100*/  @P0 LOP3.LUT R21, R23, 0x2, R14, 0xf8, !PT ;  /* 0x0000000217150812 */ /* 0x000fe200078ef80e */
[----:B--2---:R-:W-:-:S04]  /*0110*/  IMAD.WIDE R18, R3, 0x8, R18 ;  /* 0x0000000803127825 */ /* 0x004fc800078e0212 */
[----:B------:R-:W-:Y:S01]  /*0120*/  @P0 IMAD R21, R0, 0x8, R21 ;  /* 0x0000000800150824 */ /* 0x000fe200078e0215 */
[----:B---3--:R1:W5:Y:S04]  /*0130*/  LDG.E.64.CONSTANT R2, desc[UR6][R18.64+-0x18] ;  /* 0xffffe80612027981 */ /* 0x008368000c1e9b00 */
[----:B------:R1:W5:Y:S04]  /*0140*/  LDG.E.64.CONSTANT R8, desc[UR6][R18.64] ;  /* 0x0000000612087981 */ /* 0x000368000c1e9b00 */
[----:B------:R1:W5:Y:S04]  /*0150*/  LDG.E.64.CONSTANT R10, desc[UR6][R18.64+-0x8] ;  /* 0xfffff806120a7981 */ /* 0x000368000c1e9b00 */
[----:B------:R1:W5:Y:S01]  /*0160*/  LDG.E.64.CONSTANT R12, desc[UR6][R18.64+-0x10] ;  /* 0xfffff006120c7981 */ /* 0x000362000c1e9b00 */
[----:B0-----:R-:W-:-:S05]  /*0170*/  @P0 IMAD.WIDE R4, R21, 0x8, R4 ;  /* 0x0000000815040825 */ /* 0x001fca00078e0204 */
[----:B------:R1:W5:Y:S04]  /*0180*/  @P0 LDG.E.64.CONSTANT R6, desc[UR6][R4.64] ;  /* 0x0000000604060981 */ /* 0x000368000c1e9b00 */
[----:B------:R1:W5:Y:S01]  /*0190*/  @P0 LDG.E.64.CONSTANT R16, desc[UR6][R4.64+0x20] ;  /* 0x0000200604100981 */ /* 0x000362000c1e9b00 */
[----:B------:R-:W0:Y:S08]  /*01a0*/  S2UR UR5, SR_CgaCtaId ;  /* 0x00000000000579c3 */ /* 0x000e300000008800 */
[----:B------:R-:W-:Y:S01]  /*01b0*/  BAR.SYNC.DEFER_BLOCKING 0x0 ;  /* 0x0000000000007b1d */ /* 0x000fe20000010000 */
[----:B------:R-:W-:-:S02]  /*01c0*/  ISETP.GT.U32.AND P1, PT, R14, 0x3, PT ;  /* 0x000000030e00780c */ /* 0x000fc40003f24070 */
[----:B------:R-:W-:Y:S02]  /*01d0*/  SHF.R.U32.HI R22, RZ, 0x1, R14 ;  /* 0x00000001ff167819 */ /* 0x000fe4000001160e */
[----:B------:R-:W-:Y:S01]  /*01e0*/  ISETP.GT.U32.AND P2, PT, R14, 0x7, PT ;  /* 0x000000070e00780c */ /* 0x000fe20003f44070 */
[----:B------:R-:W-:Y:S01]  /*01f0*/  UMOV UR4, 0x400 ;  /* 0x0000040000047882 */ /* 0x000fe20000000000 */
[----:B------:R-:W-:Y:S01]  /*0200*/  BSSY.RECONVERGENT B0, `(.L_x_2810) ;  /* 0x0000016000007945 */ /* 0x000fe20003800200 */
[----:B0-----:R-:W-:-:S06]  /*0210*/  ULEA UR4, UR5, UR4, 0x18 ;  /* 0x0000000405047291 */ /* 0x001fcc000f8ec0ff */
[----:B------:R-:W-:-:S05]  /*0220*/  LEA R15, R15, UR4, 0x9 ;  /* 0x000000040f0f7c11 */ /* 0x000fca000f8e48ff */
[----:B------:R-:W-:Y:S01]  /*0230*/  IMAD R24, R22, 0x20, R15 ;  /* 0x0000002016187824 */ /* 0x000fe200078e020f */
[----:B-1----:R-:W-:Y:S06]  /*0240*/  @P1 BRA `(.L_x_2811) ;  /* 0x0000000000441947 */ /* 0x002fec0003800000 */
[----:B------:R-:W0:Y:S01]  /*0250*/  LDCU.128 UR8, c[0x3][0x800] ;  /* 0x00c10000ff0877ac */ /* 0x000e220008000c00 */
[C-C-:B-----5:R-:W-:Y:S02]  /*0260*/  DADD R4, R6.reuse, R16.reuse ;  /* 0x0000000006047229 */ /* 0x160fe40000000010 */
[----:B------:R-:W-:Y:S01]  /*0270*/  DADD R6, R6, -R16 ;  /* 0x0000000006067229 */ /* 0x000fe20000000810 */
[----:B------:R-:W1:Y:S05]  /*0280*/  LDCU.128 UR12, c[0x3][0xa00] ;  /* 0x00c14000ff0c77ac */ /* 0x000e6a0008000c00 */
[C---:B0-----:R-:W-:Y:S02]  /*0290*/  DFMA R18, R4.reuse, UR8, RZ ;  /* 0x0000000804127c2b */ /* 0x041fe400080000ff */
[----:B------:R-:W-:-:S02]  /*02a0*/  DFMA R4, R4, UR10, RZ ;  /* 0x0000000a04047c2b */ /* 0x000fc400080000ff */
[C---:B-1----:R-:W-:Y:S02]  /*02b0*/  DFMA R20, R6.reuse, UR12, RZ ;  /* 0x0000000c06147c2b */ /* 0x042fe400080000ff */
[----:B------:R-:W-:-:S06]  /*02c0*/  DFMA R6, R6, UR14, RZ ;  /* 0x0000000e06067c2b */ /* 0x000fcc00080000ff */
        /* <DEDUP_REMOVED lines=9> */
.L_x_2811:
[----:B------:R-:W-:Y:S05]  /*0360*/  BSYNC.RECONVERGENT B0 ;  /* 0x0000000000007941 */ /* 0x000fea0003800200 */
.L_x_2810:
[----:B------:R-:W-:Y:S06]  /*0370*/  BAR.SYNC.DEFER_BLOCKING 0x0 ;  /* 0x0000000000007b1d */ /* 0x000fec0000010000 */
[----:B------:R-:W-:Y:S04]  /*0380*/  BSSY.RECONVERGENT B0, `(.L_x_2812) ;  /* 0x0000016000007945 */ /* 0x000fe80003800200 */
[----:B------:R-:W-:Y:S05]  /*0390*/  @P2 BRA `(.L_x_2813) ;  /* 0x0000000000502947 */ /* 0x000fea0003800000 */
[----:B------:R-:W-:Y:S01]  /*03a0*/  IMAD R22, R22, 0x60, R24 ;  /* 0x0000006016167824 */ /* 0x000fe200078e0218 */
[----:B------:R-:W1:Y:S04]  /*03b0*/  LDCU.128 UR8, c[0x3][0x800] ;  /* 0x00c10000ff0877ac */ /* 0x000e680008000c00 */
[----:B------:R-:W-:Y:S01]  /*03c0*/  LEA R23, R23, R22, 0x3 ;  /* 0x0000001617177211 */ /* 0x000fe200078e18ff */
[----:B------:R-:W2:Y:S04]  /*03d0*/  LDCU.128 UR12, c[0x3][0xa00] ;  /* 0x00c14000ff0c77ac */ /* 0x000ea80008000c00 */
[----:B0-----:R-:W-:Y:S04]  /*03e0*/  LDS.64 R4, [R23] ;  /* 0x0000000017047984 */ /* 0x001fe80000000a00 */
[----:B-----5:R-:W0:Y:S02]  /*03f0*/  LDS.64 R6, [R23+0x20] ;  /* 0x0000200017067984 */ /* 0x020e240000000a00 */
[----:B0-----:R-:W-:-:S02]  /*0400*/  DADD R16, R4, R6 ;  /* 0x0000000004107229 */ /* 0x001fc40000000006 */
[----:B------:R-:W-:-:S06]  /*0410*/  DADD R18, R4, -R6 ;  /* 0x0000000004127229 */ /* 0x000fcc0000000806 */
[----:B-1----:R-:W-:Y:S02]  /*0420*/  DFMA R4, R16, UR8, RZ ;  /* 0x0000000810047c2b */ /* 0x002fe400080000ff */
[----:B--2---:R-:W-:Y:S02]  /*0430*/  DFMA R20, R18, UR12, RZ ;  /* 0x0000000c12147c2b */ /* 0x004fe400080000ff */
[----:B------:R-:W-:Y:S02]  /*0440*/  DFMA R6, R16, UR10, RZ ;  /* 0x0000000a10067c2b */ /* 0x000fe400080000ff */
[----:B------:R-:W-:-:S04]  /*0450*/  DFMA R18, R18, UR14, RZ ;  /* 0x0000000e12127c2b */ /* 0x000fc800080000ff */
        /* <DEDUP_REMOVED lines=8> */
.L_x_2813:
[----:B------:R-:W-:Y:S05]  /*04e0*/  BSYNC.RECONVERGENT B0 ;  /* 0x0000000000007941 */ /* 0x000fea0003800200 */
.L_x_2812:
[----:B------:R-:W-:Y:S01]  /*04f0*/  BAR.SYNC.DEFER_BLOCKING 0x0 ;  /* 0x0000000000007b1d */ /* 0x000fe20000010000 */
[----:B01----:R-:W-:-:S05]  /*0500*/  IMAD.SHL.U32 R4, R14, 0x20, RZ ;  /* 0x000000200e047824 */ /* 0x003fca00078e00ff */
[C---:B-----5:R-:W-:Y:S01]  /*0510*/  LOP3.LUT R16, R4.reuse, 0xffffff80, RZ, 0xc0, !PT ;  /* 0xffffff8004107812 */ /* 0x060fe200078ec0ff */
[----:B------:R-:W0:Y:S01]  /*0520*/  LDCU.128 UR8, c[0x3][0xa00] ;  /* 0x00c14000ff0877ac */ /* 0x000e220008000c00 */
[----:B------:R-:W-:Y:S01]  /*0530*/  LOP3.LUT R4, R4, 0x60, RZ, 0xc0, !PT ;  /* 0x0000006004047812 */ /* 0x000fe200078ec0ff */
[----:B------:R-:W-:Y:S01]  /*0540*/  BSSY.RECONVERGENT B0, `(.L_x_2814) ;  /* 0x0000034000007945 */ /* 0x000fe20003800200 */
[----:B------:R-:W1:Y:S02]  /*0550*/  LDCU.128 UR12, c[0x3][0x800] ;  /* 0x00c10000ff0c77ac */ /* 0x000e640008000c00 */
[----:B------:R-:W-:-:S05]  /*0560*/  IADD3 R16, PT, PT, R4, R15, R16 ;  /* 0x0000000f04107210 */ /* 0x000fca0007ffe010 */
[----:B------:R-:W2:Y:S02]  /*0570*/  LDS.128 R4, [R16] ;  /* 0x0000000010047984 */ /* 0x000ea40000000c00 */
[C-C-:B--2---:R-:W-:Y:S02]  /*0580*/  DADD R18, R4.reuse, -R6.reuse ;  /* 0x0000000004127229 */ /* 0x144fe40000000806 */
[----:B------:R-:W-:-:S06]  /*0590*/  DADD R6, R4, R6 ;  /* 0x0000000004067229 */ /* 0x000fcc0000000006 */
[----:B0-----:R-:W-:Y:S02]  /*05a0*/  DFMA R20, R18, UR8, RZ ;  /* 0x0000000812147c2b */ /* 0x001fe400080000ff */
[----:B-1----:R-:W-:Y:S02]  /*05b0*/  DFMA R22, R6, UR12, RZ ;  /* 0x0000000c06167c2b */ /* 0x002fe400080000ff */
[----:B------:R-:W-:Y:S02]  /*05c0*/  DFMA R4, R18, UR10, RZ ;  /* 0x0000000a12047c2b */ /* 0x000fe400080000ff */
[----:B------:R-:W-:-:S04]  /*05d0*/  DFMA R6, R6, UR14, RZ ;  /* 0x0000000e06067c2b */ /* 0x000fc800080000ff */
[C-C-:B------:R-:W-:Y:S02]  /*05e0*/  DADD R18, R20.reuse, R22.reuse ;  /* 0x0000000014127229 */ /* 0x140fe40000000016 */
[----:B------:R-:W-:Y:S02]  /*05f0*/  DADD R20, -R20, R22 ;  /* 0x0000000014147229 */ /* 0x000fe40000000116 */
[C-C-:B------:R-:W-:Y:S02]  /*0600*/  DADD R22, R4.reuse, R6.reuse ;  /* 0x0000000004167229 */ /* 0x140fe40000000006 */
[----:B------:R-:W-:Y:S02]  /*0610*/  DADD R4, -R4, R6 ;  /* 0x0000000004047229 */ /* 0x000fe40000000106 */
[----:B------:R-:W-:-:S04]  /*0620*/  DMUL R2, R2, R18 ;  /* 0x0000001202027228 */ /* 0x000fc80000000000 */
[----:B------:R-:W-:-:S04]  /*0630*/  DMUL R12, R12, R22 ;  /* 0x000000160c0c7228 */ /* 0x000fc80000000000 */
[CCC-:B------:R-:W-:Y:S02]  /*0640*/  DFMA R6, R8.reuse, R20.reuse, R2.reuse ;  /* 0x000000140806722b */ /* 0x1c0fe40000000002 */
[----:B------:R-:W-:Y:S02]  /*0650*/  DFMA R8, R8, -R20, R2 ;  /* 0x800000140808722b */ /* 0x000fe40000000002 */
[CCC-:B------:R-:W-:Y:S02]  /*0660*/  DFMA R18, R10.reuse, R4.reuse, R12.reuse ;  /* 0x000000040a12722b */ /* 0x1c0fe4000000000c */
[----:B------:R-:W-:Y:S02]  /*0670*/  DFMA R4, R10, -R4, R12 ;  /* 0x800000040a04722b */ /* 0x000fe4000000000c */
[----:B------:R-:W-:Y:S02]  /*0680*/  DFMA R6, R6, UR12, RZ ;  /* 0x0000000c06067c2b */ /* 0x000fe400080000ff */
[----:B------:R-:W-:-:S06]  /*0690*/  DFMA R8, R8, UR8, RZ ;  /* 0x0000000808087c2b */ /* 0x000fcc00080000ff */
[----:B------:R-:W-:Y:S02]  /*06a0*/  DFMA R18, R18, UR14, R6 ;  /* 0x0000000e12127c2b */ /* 0x000fe40008000006 */
[----:B------:R-:W-:-:S08]  /*06b0*/  DFMA R4, R4, UR10, R8 ;  /* 0x0000000a04047c2b */ /* 0x000fd00008000008 */
[C-C-:B------:R-:W-:Y:S02]  /*06c0*/  DADD R6, R18.reuse, -R4.reuse ;  /* 0x0000000012067229 */ /* 0x140fe40000000804 */
[----:B------:R-:W-:Y:S01]  /*06d0*/  DADD R4, R18, R4 ;  /* 0x0000000012047229 */ /* 0x000fe20000000004 */
[----:B------:R-:W-:Y:S06]  /*06e0*/  BAR.SYNC.DEFER_BLOCKING 0x0 ;  /* 0x0000000000007b1d */ /* 0x000fec0000010000 */
[----:B------:R0:W-:Y:S02]  /*06f0*/  STS.128 [R16], R4 ;  /* 0x0000000410007388 */ /* 0x0001e40000000c00 */
        /* <DEDUP_REMOVED lines=17> */
[----:B------:R-:W-:-:S06]  /*0810*/  DFMA R6, R6, UR8, RZ ;  /* 0x0000000806067c2b */ /* 0x000fcc00080000ff */
[----:B------:R-:W-:Y:S02]  /*0820*/  DFMA R8, R8, UR14, R10 ;  /* 0x0000000e08087c2b */ /* 0x000fe4000800000a */
[----:B------:R-:W-:-:S08]  /*0830*/  DFMA R6, R16, UR10, R6 ;  /* 0x0000000a10067c2b */ /* 0x000fd00008000006 */
[C-C-:B------:R-:W-:Y:S02]  /*0840*/  DADD R10, R8.reuse, -R6.reuse ;  /* 0x00000000080a7229 */ /* 0x140fe40000000806 */
[----:B------:R-:W-:-:S05]  /*0850*/  DADD R6, R8, R6 ;  /* 0x0000000008067229 */ /* 0x000fca0000000006 */
[----:B------:R1:W-:Y:S04]  /*0860*/  STS.64 [R4+0x20], R10 ;  /* 0x0000200a04007388 */ /* 0x0003e80000000a00 */
[----:B------:R1:W-:Y:S02]  /*0870*/  STS.64 [R4], R6 ;  /* 0x0000000604007388 */ /* 0x0003e40000000a00 */
.L_x_2815:
[----:B------:R-:W-:Y:S05]  /*0880*/  BSYNC.RECONVERGENT B0 ;  /* 0x0000000000007941 */ /* 0x000fea0003800200 */
.L_x_2814:
[----:B------:R-:W-:Y:S06]  /*0890*/  BAR.SYNC.DEFER_BLOCKING 0x0 ;  /* 0x0000000000007b1d */ /* 0x000fec0000010000 */
[----:B------:R-:W-:Y:S04]  /*08a0*/  BSSY.RECONVERGENT B0, `(.L_x_2816) ;  /* 0x0000015000007945 */ /* 0x000fe80003800200 */
[----:B------:R-:W-:Y:S05]  /*08b0*/  @P1 BRA `(.L_x_2817) ;  /* 0x00000000004c1947 */ /* 0x000fea0003800000 */
[C---:B------:R-:W-:Y:S01]  /*08c0*/  IMAD.SHL.U32 R3, R14.reuse, 0x8, RZ ;  /* 0x000000080e037824 */ /* 0x040fe200078e00ff */
[----:B------:R-:W-:-:S04]  /*08d0*/  SHF.L.U32 R2, R14, 0x4, RZ ;  /* 0x000000040e027819 */ /* 0x000fc800000006ff */
[----:B------:R-:W-:Y:S02]  /*08e0*/  LOP3.LUT R2, R2, 0xffffffe0, RZ, 0xc0, !PT ;  /* 0xffffffe002027812 */ /* 0x000fe400078ec0ff */
[----:B------:R-:W-:-:S04]  /*08f0*/  LOP3.LUT R3, R3, 0x8, RZ, 0xc0, !PT ;  /* 0x0000000803037812 */ /* 0x000fc800078ec0ff */
[----:B------:R-:W-:-:S05]  /*0900*/  IADD3 R15, PT, PT, R3, R15, R2 ;  /* 0x0000000f030f7210 */ /* 0x000fca0007ffe002 */
[----:B------:R-:W-:Y:S04]  /*0910*/  LDS.64 R2, [R15] ;  /* 0x000000000f027984 */ /* 0x000fe80000000a00 */
[----:B01----:R-:W0:Y:S04]  /*0920*/  LDS.64 R4, [R15+0x180] ;  /* 0x000180000f047984 */ /* 0x003e280000000a00 */
        /* <DEDUP_REMOVED lines=11> */
[----:B------:R-:W-:-:S11]  /*09e0*/  DADD R2, R4, R2 ;  /* 0x0000000004027229 */ /* 0x000fd60000000002 */
.L_x_2817:
[----:B------:R-:W-:Y:S05]  /*09f0*/  BSYNC.RECONVERGENT B0 ;  /* 0x0000000000007941 */ /* 0x000fea0003800200 */
.L_x_2816:
[----:B------:R-:W-:Y:S06]  /*0a00*/  BAR.SYNC.DEFER_BLOCKING 0x0 ;  /* 0x0000000000007b1d */ /* 0x000fec0000010000 */
[----:B------:R-:W-:Y:S05]  /*0a10*/  @!P0 EXIT ;  /* 0x000000000000894d */ /* 0x000fea0003800000 */
[----:B01----:R-:W0:Y:S01]  /*0a20*/  LDC.64 R4, c[0x0][0x3a8] ;  /* 0x0000ea00ff047b82 */ /* 0x003e220000000a00 */
[----:B------:R-:W-:-:S05]  /*0a30*/  LOP3.LUT R7, R14, 0x3, RZ, 0xc0, !PT ;  /* 0x000000030e077812 */ /* 0x000fca00078ec0ff */
[----:B------:R-:W-:-:S04]  /*0a40*/  IMAD R7, R0, 0x8, R7 ;  /* 0x0000000800077824 */ /* 0x000fc800078e0207 */
[----:B0-----:R-:W-:-:S05]  /*0a50*/  IMAD.WIDE R4, R7, 0x8, R4 ;  /* 0x0000000807047825 */ /* 0x001fca00078e0204 */
[----:B------:R-:W-:Y:S04]  /*0a60*/  STG.E.64 desc[UR6][R4.64], R2 ;  /* 0x0000000204007986 */ /* 0x000fe8000c101b06 */
[----:B------:R-:W-:Y:S01]  /*0a70*/  STG.E.64 desc[UR6][R4.64+0x20], R12 ;  /* 0x0000200c04007986 */ /* 0x000fe2000c101b06 */
[----:B------:R-:W-:Y:S05]  /*0a80*/  EXIT ;  /* 0x000000000000794d */ /* 0x000fea0003800000 */
.L_x_2818:
        /* <DEDUP_REMOVED lines=15> */
.L_x_3224:


//--------------------- .text._Z32massMatrixMultiplyRegisterKernelILi2ELi4ELi4EEviPKdS1_S1_S1_Pd --------------------------
	.section	.text._Z32massMatrixMultiplyRegisterKernelILi2ELi4ELi4EEviPKdS1_S1_S1_Pd,"ax",@progbits
	.align	128
        .global         _Z32massMatrixMultiplyRegisterKernelILi2ELi4ELi4EEviPKdS1_S1_S1_Pd
        .type           _Z32massMatrixMultiplyRegisterKernelILi2ELi4ELi4EEviPKdS1_S1_S1_Pd,@function
        .size           _Z32massMatrixMultiplyRegisterKernelILi2ELi4ELi4EEviPKdS1_S1_S1_Pd,(.L_x_3225 - _Z32massMatrixMultiplyRegisterKernelILi2ELi4ELi4EEviPKdS1_S1_S1_Pd)
        .other          _Z32massMatrixMultiplyRegisterKernelILi2ELi4ELi4EEviPKdS1_S1_S1_Pd,@"STO_CUDA_ENTRY STV_DEFAULT"
_Z32massMatrixMultiplyRegisterKernelILi2ELi4ELi4EEviPKdS1_S1_S1_Pd:
.text._Z32massMatrixMultiplyRegisterKernelILi2ELi4ELi4EEviPKdS1_S1_S1_Pd:
        /* <DEDUP_REMOVED lines=60> */
.L_x_2820:
[----:B------:R-:W-:Y:S05]  /*03c0*/  BSYNC.RECONVERGENT B0 ;  /* 0x0000000000007941 */ /* 0x000fea0003800200 */
.L_x_2819:
        /* <DEDUP_REMOVED lines=21> */
.L_x_2822:
[----:B------:R-:W-:Y:S05]  /*0520*/  BSYNC.RECONVERGENT B0 ;  /* 0x0000000000007941 */ /* 0x000fea0003800200 */
.L_x_2821:
        /* <DEDUP_REMOVED lines=70> */
.L_x_2824:
[----:B------:R-:W-:Y:S05]  /*0990*/  BSYNC.RECONVERGENT B0 ;  /* 0x0000000000007941 */ /* 0x000fea0003800200 */
.L_x_2823:
        /* <DEDUP_REMOVED lines=22> */
.L_x_2826:
[----:B------:R-:W-:Y:S05]  /*0b00*/  BSYNC.RECONVERGENT B0 ;  /* 0x0000000000007941 */ /* 0x000fea0003800200 */
.L_x_2825:
        /* <DEDUP_REMOVED lines=9> */
.L_x_2827:
        /* <DEDUP_REMOVED lines=14> */
.L_x_3225:


//--------------------- .text._Z42massMatrixMultiplyMonolithicConstantKernelILi2ELi3ELi7EEviPKdS1_S1_S1_Pd --------------------------
	.section	.text._Z42massMatrixMultiplyMonolithicConstantKernelILi2ELi3ELi7EEviPKdS1_S1_S1_Pd,"ax",@progbits
	.align	128
        .global         _Z42massMatrixMultiplyMonolithicConstantKernelILi2ELi3ELi7EEviPKdS1_S1_S1_Pd
        .type           _Z42massMatrixMultiplyMonolithicConstantKernelILi2ELi3ELi7EEviPKdS1_S1_S1_Pd,@function
        .size           _Z42massMatrixMultiplyMonolithicConstantKernelILi2ELi3ELi7EEviPKdS1_S1_S1_Pd,(.L_x_3226 - _Z42massMatrixMultiplyMonolithicConstantKernelILi2ELi3ELi7EEviPKdS1_S1_S1_Pd)
        .other          _Z42massMatrixMultiplyMonolithicConstantKernelILi2ELi3ELi7EEviPKdS1_S1_S1_Pd,@"STO_CUDA_ENTRY STV_DEFAULT"
_Z42massMatrixMultiplyMonolithicConstantKernelILi2ELi3ELi7EEviPKdS1_S1_S1_Pd:
.text._Z42massMatrixMultiplyMonolithicConstantKernelILi2ELi3ELi7EEviPKdS1_S1_S1_Pd:
        /* <DEDUP_REMOVED lines=9> */
[----:B0-----:R-:W-:Y:S01]  /*0090*/  IMAD R10, R3, 0x7, R0 ;  /* 0x00000007030a7824 */ /* 0x001fe200078e0200 */
[----:B----4-:R-:W-:-:S03]  /*00a0*/  LOP3.LUT R18, R11, 0x1, RZ, 0xc0, !PT ;  /* 0x000000010b127812 */ /* 0x010fc600078ec0ff */
[C---:B------:R-:W-:Y:S01]  /*00b0*/  IMAD R3, R10.reuse, 0x9, R11 ;  /* 0x000000090a037824 */ /* 0x040fe200078e020b */
[----:B------:R-:W-:Y:S01]  /*00c0*/  BAR.SYNC.DEFER_BLOCKING 0x0 ;  /* 0x0000000000007b1d */ /* 0x000fe20000010000 */
[----:B-1----:R-:W-:Y:S02]  /*00d0*/  ISETP.GE.AND P0, PT, R10, UR6, PT ;  /* 0x000000060a007c0c */ /* 0x002fe4000bf06270 */
[----:B------:R-:W-:Y:S01]  /*00e0*/  LOP3.LUT R20, R11, 0xffff, RZ, 0xc0, !PT ;  /* 0x0000ffff0b147812 */ /* 0x000fe200078ec0ff */
[----:B------:R-:W-:-:S10]  /*00f0*/  IMAD R3, R3, 0x3, RZ ;  /* 0x0000000303037824 */ /* 0x000fd400078e02ff */
[----:B------:R-:W0:Y:S01]  /*0100*/  @!P0 LDC.64 R8, c[0x0][0x3a0] ;  /* 0x0000e800ff088b82 */ /* 0x000e220000000a00 */
[----:B------:R-:W-:Y:S01]  /*0110*/  @!P0 LOP3.LUT R19, R18, 0x3fe, R11, 0xf8, !PT ;  /* 0x000003fe12138812 */ /* 0x000fe200078ef80b */
[----:B------:R-:W-:Y:S02]  /*0120*/  IMAD R20, R20, 0x5556, RZ ;  /* 0x0000555614147824 */ /* 0x000fe400078e02ff */
[----:B--2---:R-:W-:Y:S01]  /*0130*/  IMAD.WIDE R16, R3, 0x8, R16 ;  /* 0x0000000803107825 */ /* 0x004fe200078e0210 */
[----:B------:R-:W-:-:S03]  /*0140*/  CS2R R2, SRZ ;  /* 0x0000000000027805 */ /* 0x000fc6000001ff00 */
[----:B------:R-:W-:Y:S01]  /*0150*/  @!P0 IMAD R19, R10, 0x8, R19 ;  /* 0x000000080a138824 */ /* 0x000fe200078e0213 */
[----:B------:R-:W-:Y:S01]  /*0160*/  SHF.R.U32.HI R20, RZ, 0x10, R20 ;  /* 0x00000010ff147819 */ /* 0x000fe20000011614 */
[----:B---3--:R-:W5:Y:S04]  /*0170*/  @!P0 LDG.E.64.CONSTANT R4, desc[UR4][R16.64+0x8] ;  /* 0x0000080410048981 */ /* 0x008f68000c1e9b00 */
[----:B------:R-:W5:Y:S04]  /*0180*/  @!P0 LDG.E.64.CONSTANT R2, desc[UR4][R16.64] ;  /* 0x0000000410028981 */ /* 0x000f68000c1e9b00 */
[----:B------:R1:W5:Y:S01]  /*0190*/  @!P0 LDG.E.64.CONSTANT R6, desc[UR4][R16.64+0x10] ;  /* 0x0000100410068981 */ /* 0x000362000c1e9b00 */
[----:B0-----:R-:W-:-:S02]  /*01a0*/  @!P0 IMAD.WIDE R8, R19, 0x8, R8 ;  /* 0x0000000813088825 */ /* 0x001fc400078e0208 */
[----:B------:R-:W0:Y:S01]  /*01b0*/  S2R R19, SR_CgaCtaId ;  /* 0x0000000000137919 */ /* 0x000e220000008800 */
[----:B-1----:R-:W-:Y:S02]  /*01c0*/  PRMT R17, R20, 0x9910, RZ ;  /* 0x0000991014117816 */ /* 0x002fe400000000ff */
[----:B------:R-:W-:Y:S01]  /*01d0*/  MOV R16, 0x400 ;  /* 0x0000040000107802 */ /* 0x000fe20000000f00 */
[----:B------:R-:W5:Y:S02]  /*01e0*/  @!P0 LDG.E.64.CONSTANT R14, desc[UR4][R8.64] ;  /* 0x00000004080e8981 */ /* 0x000f64000c1e9b00 */
[----:B------:R-:W-:Y:S01]  /*01f0*/  IMAD R17, R17, 0x3, RZ ;  /* 0x0000000311117824 */ /* 0x000fe200078e02ff */
[----:B------:R-:W-:Y:S01]  /*0200*/  ISETP.GT.U32.AND P1, PT, R11, 0x3, PT ;  /* 0x000000030b00780c */ /* 0x000fe20003f24070 */
[----:B------:R1:W5:Y:S02]  /*0210*/  @!P0 LDG.E.64.CONSTANT R12, desc[UR4][R8.64+0x20] ;  /* 0x00002004080c8981 */ /* 0x000364000c1e9b00 */
[----:B------:R-:W-:-:S05]  /*0220*/  IMAD.MOV R21, RZ, RZ, -R17 ;  /* 0x000000ffff157224 */ /* 0x000fca00078e0a11 */
[----:B-1----:R-:W-:-:S05]  /*0230*/  PRMT R8, R21, 0x7710, RZ ;  /* 0x0000771015087816 */ /* 0x002fca00000000ff */
[----:B------:R-:W-:Y:S01]  /*0240*/  IMAD.IADD R8, R8, 0x1, R11 ;  /* 0x0000000108087824 */ /* 0x000fe200078e020b */
[----:B0-----:R-:W-:-:S05]  /*0250*/  LEA R17, R19, R16, 0x18 ;  /* 0x0000001013117211 */ /* 0x001fca00078ec0ff */
[----:B------:R-:W-:Y:S01]  /*0260*/  IMAD R17, R0, 0xd8, R17 ;  /* 0x000000d800117824 */ /* 0x000fe200078e0211 */
[----:B------:R-:W-:Y:S02]  /*0270*/  SHF.R.U32.HI R0, RZ, 0x1, R11 ;  /* 0x00000001ff007819 */ /* 0x000fe4000001160b */
[----:B------:R-:W-:Y:S01]  /*0280*/  LOP3.LUT R19, R8, 0xffff, RZ, 0xc0, !PT ;  /* 0x0000ffff08137812 */ /* 0x000fe200078ec0ff */
[--C-:B------:R-:W-:Y:S01]  /*0290*/  IMAD R8, R20, 0x48, R17.reuse ;  /* 0x0000004814087824 */ /* 0x100fe200078e0211 */
[----:B------:R-:W-:Y:S01]  /*02a0*/  BSSY.RECONVERGENT B0, `(.L_x_2828) ;  /* 0x0000013000007945 */ /* 0x000fe20003800200 */
[C---:B------:R-:W-:Y:S01]  /*02b0*/  IMAD R9, R0.reuse, 0x18, R17 ;  /* 0x0000001800097824 */ /* 0x040fe200078e0211 */
[----:B------:R-:W-:Y:S01]  /*02c0*/  ISETP.GT.U32.AND P2, PT, R11, 0x5, PT ;  /* 0x000000050b00780c */ /* 0x000fe20003f44070 */
[----:B------:R-:W-:Y:S02]  /*02d0*/  IMAD R8, R19, 0x18, R8 ;  /* 0x0000001813087824 */ /* 0x000fe400078e0208 */
[----:B------:R-:W-:Y:S01]  /*02e0*/  IMAD R0, R0, 0x30, R9 ;  /* 0x0000003000007824 */ /* 0x000fe200078e0209 */
[----:B------:R-:W-:Y:S09]  /*02f0*/  @P1 BRA `(.L_x_2829) ;  /* 0x0000000000341947 */ /* 0x000ff20003800000 */
[----:B------:R-:W0:Y:S01]  /*0300*/  LDCU.128 UR8, c[0x3][URZ] ;  /* 0x00c00000ff0877ac */ /* 0x000e220008000c00 */
[----:B------:R-:W1:Y:S01]  /*0310*/  LDCU.128 UR12, c[0x3][0x10] ;  /* 0x00c00200ff0c77ac */ /* 0x000e620008000c00 */
[----:B------:R-:W2:Y:S01]  /*0320*/  LDCU.128 UR16, c[0x3][0x20] ;  /* 0x00c00400ff1077ac */ /* 0x000ea20008000c00 */
[C---:B0----5:R-:W-:Y:S02]  /*0330*/  DFMA R20, R14.reuse, UR8, RZ ;  /* 0x000000080e147c2b */ /* 0x061fe400080000ff */
[C---:B-1----:R-:W-:Y:S02]  /*0340*/  DFMA R16, R14.reuse, UR12, RZ ;  /* 0x0000000c0e107c2b */ /* 0x042fe400080000ff */
[----:B--2---:R-:W-:-:S04]  /*0350*/  DFMA R14, R14, UR16, RZ ;  /* 0x000000100e0e7c2b */ /* 0x004fc800080000ff */
[C---:B------:R-:W-:Y:S02]  /*0360*/  DFMA R20, R12.reuse, UR10, R20 ;  /* 0x0000000a0c147c2b */ /* 0x040fe40008000014 */
[C---:B------:R-:W-:Y:S02]  /*0370*/  DFMA R16, R12.reuse, UR14, R16 ;  /* 0x0000000e0c107c2b */ /* 0x040fe40008000010 */
[----:B------:R-:W-:Y:S01]  /*0380*/  DFMA R14, R12, UR18, R14 ;  /* 0x000000120c0e7c2b */ /* 0x000fe2000800000e */
[----:B------:R-:W-:-:S05]  /*0390*/  LEA R13, R18, R9, 0x3 ;  /* 0x00000009120d7211 */ /* 0x000fca00078e18ff */
[----:B------:R0:W-:Y:S04]  /*03a0*/  STS.64 [R13], R20 ;  /* 0x000000140d007388 */ /* 0x0001e80000000a00 */
[----:B------:R0:W-:Y:S04]  /*03b0*/  STS.64 [R13+0x48], R16 ;  /* 0x000048100d007388 */ /* 0x0001e80000000a00 */
[----:B------:R0:W-:Y:S02]  /*03c0*/  STS.64 [R13+0x90], R14 ;  /* 0x0000900e0d007388 */ /* 0x0001e40000000a00 */
.L_x_2829:
[----:B------:R-:W-:Y:S05]  /*03d0*/  BSYNC.RECONVERGENT B0 ;  /* 0x0000000000007941 */ /* 0x000fea0003800200 */
.L_x_2828:
[----:B------:R-:W-:Y:S01]  /*03e0*/  BAR.SYNC.DEFER_BLOCKING 0x0 ;  /* 0x0000000000007b1d */ /* 0x000fe20000010000 */
[----:B0-----:R-:W-:-:S05]  /*03f0*/  IMAD R21, R18, 0x8, R0 ;  /* 0x0000000812157824 */ /* 0x001fca00078e0200 */
[----:B------:R-:W-:Y:S04]  /*0400*/  BSSY.RECONVERGENT B0, `(.L_x_2830) ;  /* 0x0000010000007945 */ /* 0x000fe80003800200 */
[----:B------:R-:W-:Y:S05]  /*0410*/  @P2 BRA `(.L_x_2831) ;  /* 0x0000000000382947 */ /* 0x000fea0003800000 */
[----:B------:R-:W0:Y:S01]  /*0420*/  LDS.64 R16, [R21] ;  /* 0x0000000015107984 */ /* 0x000e220000000a00 */
[----:B------:R-:W0:Y:S03]  /*0430*/  LDCU.128 UR8, c[0x3][URZ] ;  /* 0x00c00000ff0877ac */ /* 0x000e260008000c00 */
[----:B-----5:R-:W1:Y:S01]  /*0440*/  LDS.64 R12, [R21+0x18] ;  /* 0x00001800150c7984 */ /* 0x020e620000000a00 */
[----:B------:R-:W2:Y:S01]  /*0450*/  LDCU.128 UR12, c[0x3][0x10] ;  /* 0x00c00200ff0c77ac */ /* 0x000ea20008000c00 */
[----:B------:R-:W3:Y:S01]  /*0460*/  LDCU.128 UR16, c[0x3][0x20] ;  /* 0x00c00400ff1077ac */ /* 0x000ee20008000c00 */
[C---:B0-----:R-:W-:Y:S02]  /*0470*/  DFMA R18, R16.reuse, UR8, RZ ;  /* 0x0000000810127c2b */ /* 0x041fe400080000ff */
[C---:B--2---:R-:W-:Y:S02]  /*0480*/  DFMA R14, R16.reuse, UR12, RZ ;  /* 0x0000000c100e7c2b */ /* 0x044fe400080000ff */
[----:B---3--:R-:W-:-:S04]  /*0490*/  DFMA R16, R16, UR16, RZ ;  /* 0x0000001010107c2b */ /* 0x008fc800080000ff */
[C---:B-1----:R-:W-:Y:S02]  /*04a0*/  DFMA R18, R12.reuse, UR10, R18 ;  /* 0x0000000a0c127c2b */ /* 0x042fe40008000012 */
[C---:B------:R-:W-:Y:S02]  /*04b0*/  DFMA R14, R12.reuse, UR14, R14 ;  /* 0x0000000e0c0e7c2b */ /* 0x040fe4000800000e */
[----:B------:R-:W-:-:S03]  /*04c0*/  DFMA R16, R12, UR18, R16 ;  /* 0x000000120c107c2b */ /* 0x000fc60008000010 */
[----:B------:R0:W-:Y:S04]  /*04d0*/  STS.64 [R21], R18 ;  /* 0x0000001215007388 */ /* 0x0001e80000000a00 */
[----:B------:R0:W-:Y:S04]  /*04e0*/  STS.64 [R21+0x18], R14 ;  /* 0x0000180e15007388 */ /* 0x0001e80000000a00 */
[----:B------:R0:W-:Y:S02]  /*04f0*/  STS.64 [R21+0x30], R16 ;  /* 0x0000301015007388 */ /* 0x0001e40000000a00 */
.L_x_2831:
[----:B------:R-:W-:Y:S05]  /*0500*/  BSYNC.RECONVERGENT B0 ;  /* 0x0000000000007941 */ /* 0x000fea0003800200 */
.L_x_2830:
[----:B------:R-:W-:Y:S01]  /*0510*/  BAR.SYNC.DEFER_BLOCKING 0x0 ;  /* 0x0000000000007b1d */ /* 0x000fe20000010000 */
[----:B------:R-:W-:-:S05]  /*0520*/  ISETP.GT.U32.OR P0, PT, R11, 0x3, P0 ;  /* 0x000000030b00780c */ /* 0x000fca0000704470 */
[----:B------:R-:W1:Y:S01]  /*0530*/  LDCU.128 UR8, c[0x3][URZ] ;  /* 0x00c00000ff0877ac */ /* 0x000e620008000c00 */
[----:B------:R-:W-:Y:S01]  /*0540*/  BSSY.RECONVERGENT B0, `(.L_x_2832) ;  /* 0x0000026000007945 */ /* 0x000fe20003800200 */
[----:B------:R-:W2:Y:S01]  /*0550*/  LDCU.128 UR12, c[0x3][0x10] ;  /* 0x00c00200ff0c77ac */ /* 0x000ea20008000c00 */
[----:B------:R-:W3:Y:S01]  /*0560*/  LDCU.128 UR16, c[0x3][0x20] ;  /* 0x00c00400ff1077ac */ /* 0x000ee20008000c00 */
[----:B0----5:R-:W1:Y:S04]  /*0570*/  LDS.64 R14, [R8] ;  /* 0x00000000080e7984 */ /* 0x021e680000000a00 */
[----:B------:R-:W0:Y:S01]  /*0580*/  LDS.64 R12, [R8+0x8] ;  /* 0x00000800080c7984 */ /* 0x000e220000000a00 */
[C---:B-1----:R-:W-:Y:S02]  /*0590*/  DFMA R16, R14.reuse, UR8, RZ ;  /* 0x000000080e107c2b */ /* 0x042fe400080000ff */
[----:B--2---:R-:W-:-:S02]  /*05a0*/  DFMA R18, R14, UR12, RZ ;  /* 0x0000000c0e127c2b */ /* 0x004fc400080000ff */
[----:B---3--:R-:W-:-:S04]  /*05b0*/  DFMA R14, R14, UR16, RZ ;  /* 0x000000100e0e7c2b */ /* 0x008fc800080000ff */
[C---:B0-----:R-:W-:Y:S02]  /*05c0*/  DFMA R16, R12.reuse, UR10, R16 ;  /* 0x0000000a0c107c2b */ /* 0x041fe40008000010 */
[C---:B------:R-:W-:Y:S02]  /*05d0*/  DFMA R18, R12.reuse, UR14, R18 ;  /* 0x0000000e0c127c2b */ /* 0x040fe40008000012 */
[----:B------:R-:W-:-:S04]  /*05e0*/  DFMA R14, R12, UR18, R14 ;  /* 0x000000120c0e7c2b */ /* 0x000fc8000800000e */
[----:B------:R-:W-:Y:S02]  /*05f0*/  DMUL R2, R16, R2 ;  /* 0x0000000210027228 */ /* 0x000fe40000000000 */
[----:B------:R-:W-:Y:S02]  /*0600*/  DMUL R4, R18, R4 ;  /* 0x0000000412047228 */ /* 0x000fe40000000000 */
[----:B------:R-:W-:-:S04]  /*0610*/  DMUL R6, R14, R6 ;  /* 0x000000060e067228 */ /* 0x000fc80000000000 */
[C---:B------:R-:W-:Y:S02]  /*0620*/  DFMA R12, R2.reuse, UR8, RZ ;  /* 0x00000008020c7c2b */ /* 0x040fe400080000ff */
[----:B------:R-:W-:-:S06]  /*0630*/  DFMA R16, R2, UR10, RZ ;  /* 0x0000000a02107c2b */ /* 0x000fcc00080000ff */
[C---:B------:R-:W-:Y:S02]  /*0640*/  DFMA R12, R4.reuse, UR12, R12 ;  /* 0x0000000c040c7c2b */ /* 0x040fe4000800000c */
[----:B------:R-:W-:-:S06]  /*0650*/  DFMA R16, R4, UR14, R16 ;  /* 0x0000000e04107c2b */ /* 0x000fcc0008000010 */
[C---:B------:R-:W-:Y:S02]  /*0660*/  DFMA R12, R6.reuse, UR16, R12 ;  /* 0x00000010060c7c2b */ /* 0x040fe4000800000c */
[----:B------:R-:W-:-:S05]  /*0670*/  DFMA R16, R6, UR18, R16 ;  /* 0x0000001206107c2b */ /* 0x000fca0008000010 */
[----:B------:R0:W-:Y:S04]  /*0680*/  STS.64 [R8], R12 ;  /* 0x0000000c08007388 */ /* 0x0001e80000000a00 */
[----:B------:R0:W-:Y:S01]  /*0690*/  STS.64 [R8+0x8], R16 ;  /* 0x0000081008007388 */ /* 0x0001e20000000a00 */
[----:B------:R-:W-:Y:S06]  /*06a0*/  BAR.SYNC.DEFER_BLOCKING 0x0 ;  /* 0x0000000000007b1d */ /* 0x000fec0000010000 */
[----:B------:R-:W-:Y:S05]  /*06b0*/  @P2 BRA `(.L_x_2833) ;  /* 0x0000000000382947 */ /* 0x000fea0003800000 */
[----:B------:R-:W-:-:S05]  /*06c0*/  IMAD.SHL.U32 R6, R11, 0x8, RZ ;  /* 0x000000080b067824 */ /* 0x000fca00078e00ff */
[----:B------:R-:W-:-:S04]  /*06d0*/  LOP3.LUT R7, R6, 0x8, RZ, 0xc0, !PT ;  /* 0x0000000806077812 */ /* 0x000fc800078ec0ff */
[----:B------:R-:W-:-:S05]  /*06e0*/  IADD3 R19, PT, PT, R0, R7, RZ ;  /* 0x0000000700137210 */ /* 0x000fca0007ffe0ff */
[----:B------:R-:W1:Y:S04]  /*06f0*/  LDS.64 R6, [R19] ;  /* 0x0000000013067984 */ /* 0x000e680000000a00 */
[----:B0-----:R-:W0:Y:S04]  /*0700*/  LDS.64 R12, [R19+0x18] ;  /* 0x00001800130c7984 */ /* 0x001e280000000a00 */
[----:B------:R-:W2:Y:S01]  /*0710*/  LDS.64 R14, [R19+0x30] ;  /* 0x00003000130e7984 */ /* 0x000ea20000000a00 */
[C---:B-1----:R-:W-:Y:S02]  /*0720*/  DFMA R16, R6.reuse, UR8, RZ ;  /* 0x0000000806107c2b */ /* 0x042fe400080000ff */
[----:B------:R-:W-:-:S06]  /*0730*/  DFMA R6, R6, UR10, RZ ;  /* 0x0000000a06067c2b */ /* 0x000fcc00080000ff */
[C---:B0-----:R-:W-:Y:S02]  /*0740*/  DFMA R16, R12.reuse, UR12, R16 ;  /* 0x0000000c0c107c2b */ /* 0x041fe40008000010 */
[----:B------:R-:W-:-:S06]  /*0750*/  DFMA R6, R12, UR14, R6 ;  /* 0x0000000e0c067c2b */ /* 0x000fcc0008000006 */
[C---:B--2---:R-:W-:Y:S02]  /*0760*/  DFMA R16, R14.reuse, UR16, R16 ;  /* 0x000000100e107c2b */ /* 0x044fe40008000010 */
[----:B------:R-:W-:-:S05]  /*0770*/  DFMA R6, R14, UR18, R6 ;  /* 0x000000120e067c2b */ /* 0x000fca0008000006 */
[----:B------:R1:W-:Y:S04]  /*0780*/  STS.64 [R19], R16 ;  /* 0x0000001013007388 */ /* 0x0003e80000000a00 */
[----:B------:R1:W-:Y:S02]  /*0790*/  STS.64 [R19+0x18], R6 ;  /* 0x0000180613007388 */ /* 0x0003e40000000a00 */
.L_x_2833:
[----:B------:R-:W-:Y:S05]  /*07a0*/  BSYNC.RECONVERGENT B0 ;  /* 0x0000000000007941 */ /* 0x000fea0003800200 */
.L_x_2832:
[----:B------:R-:W-:Y:S06]  /*07b0*/  BAR.SYNC.DEFER_BLOCKING 0x0 ;  /* 0x0000000000007b1d */ /* 0x000fec0000010000 */
[----:B------:R-:W-:Y:S04]  /*07c0*/  BSSY.RECONVERGENT B0, `(.L_x_2834) ;  /* 0x000000e000007945 */ /* 0x000fe80003800200 */
[----:B------:R-:W-:Y:S05]  /*07d0*/  @P1 BRA `(.L_x_2835) ;  /* 0x0000000000301947 */ /* 0x000fea0003800000 */
[----:B------:R-:W-:-:S05]  /*07e0*/  IMAD.SHL.U32 R0, R11, 0x8, RZ ;  /* 0x000000080b007824 */ /* 0x000fca00078e00ff */
[----:B------:R-:W-:-:S05]  /*07f0*/  LOP3.LUT R0, R0, 0x8, RZ, 0xc0, !PT ;  /* 0x0000000800007812 */ /* 0x000fca00078ec0ff */
[----:B------:R-:W-:-:S05]  /*0800*/  IMAD.IADD R0, R9, 0x1, R0 ;  /* 0x0000000109007824 */ /* 0x000fca00078e0200 */
[----:B------:R-:W0:Y:S04]  /*0810*/  LDS.64 R2, [R0] ;  /* 0x0000000000027984 */ /* 0x000e280000000a00 */
[----:B------:R-:W2:Y:S04]  /*0820*/  LDS.64 R4, [R0+0x48] ;  /* 0x0000480000047984 */ /* 0x000ea80000000a00 */
[----:B-1----:R-:W1:Y:S01]  /*0830*/  LDS.64 R6, [R0+0x90] ;  /* 0x0000900000067984 */ /* 0x002e620000000a00 */
[C---:B0-----:R-:W-:Y:S02]  /*0840*/  DFMA R8, R2.reuse, UR8, RZ ;  /* 0x0000000802087c2b */ /* 0x041fe400080000ff */
[----:B------:R-:W-:-:S06]  /*0850*/  DFMA R2, R2, UR10, RZ ;  /* 0x0000000a02027c2b */ /* 0x000fcc00080000ff */
[C---:B--2---:R-:W-:Y:S02]  /*0860*/  DFMA R8, R4.reuse, UR12, R8 ;  /* 0x0000000c04087c2b */ /* 0x044fe40008000008 */
[----:B------:R-:W-:-:S06]  /*0870*/  DFMA R4, R4, UR14, R2 ;  /* 0x0000000e04047c2b */ /* 0x000fcc0008000002 */
[C---:B-1----:R-:W-:Y:S02]  /*0880*/  DFMA R2, R6.reuse, UR16, R8 ;  /* 0x0000001006027c2b */ /* 0x042fe40008000008 */
[----:B------:R-:W-:-:S11]  /*0890*/  DFMA R4, R6, UR18, R4 ;  /* 0x0000001206047c2b */ /* 0x000fd60008000004 */
.L_x_2835:
[----:B------:R-:W-:Y:S05]  /*08a0*/  BSYNC.RECONVERGENT B0 ;  /* 0x0000000000007941 */ /* 0x000fea0003800200 */
.L_x_2834:
[----:B------:R-:W-:Y:S06]  /*08b0*/  BAR.SYNC.DEFER_BLOCKING 0x0 ;  /* 0x0000000000007b1d */ /* 0x000fec0000010000 */
[----:B------:R-:W-:Y:S05]  /*08c0*/  @P0 EXIT ;  /* 0x000000000000094d */ /* 0x000fea0003800000 */
[----:B-1----:R-:W1:Y:S01]  /*08d0*/  LDC.64 R6, c[0x0][0x3a8] ;  /* 0x0000ea00ff067b82 */ /* 0x002e620000000a00 */
[----:B------:R-:W-:-:S04]  /*08e0*/  LOP3.LUT R11, R11, 0x3, RZ, 0xc0, !PT ;  /* 0x000000030b0b7812 */ /* 0x000fc800078ec0ff */
[----:B------:R-:W-:-:S05]  /*08f0*/  LEA R11, R10, R11, 0x3 ;  /* 0x0000000b0a0b7211 */ /* 0x000fca00078e18ff */
[----:B-1----:R-:W-:-:S05]  /*0900*/  IMAD.WIDE R6, R11, 0x8, R6 ;  /* 0x000000080b067825 */ /* 0x002fca00078e0206 */
[----:B------:R-:W-:Y:S04]  /*0910*/  STG.E.64 desc[UR4][R6.64], R2 ;  /* 0x0000000206007986 */ /* 0x000fe8000c101b04 */
[----:B------:R-:W-:Y:S01]  /*0920*/  STG.E.64 desc[UR4][R6.64+0x20], R4 ;  /* 0x0000200406007986 */ /* 0x000fe2000c101b04 */
[----:B------:R-:W-:Y:S05]  /*0930*/  EXIT ;  /* 0x000000000000794d */ /* 0x000fea0003800000 */
.L_x_2836:
        /* <DEDUP_REMOVED lines=12> */
.L_x_3226:


//--------------------- .text._Z40massMatrixMultiplyMonolithicGlobalKernelILi2ELi3ELi7EEviPKdS1_S1_S1_Pd --------------------------
	.section	.text._Z40massMatrixMultiplyMonolithicGlobalKernelILi2ELi3ELi7EEviPKdS1_S1_S1_Pd,"ax",@progbits
	.align	128
        .global         _Z40massMatrixMultiplyMonolithicGlobalKernelILi2ELi3ELi7EEviPKdS1_S1_S1_Pd
        .type           _Z40massMatrixMultiplyMonolithicGlobalKernelILi2ELi3ELi7EEviPKdS1_S1_S1_Pd,@function
        .size           _Z40massMatrixMultiplyMonolithicGlobalKernelILi2ELi3ELi7EEviPKdS1_S1_S1_Pd,(.L_x_3227 - _Z40massMatrixMultiplyMonolithicGlobalKernelILi2ELi3ELi7EEviPKdS1_S1_S1_Pd)
        .other          _Z40massMatrixMultiplyMonolithicGlobalKernelILi2ELi3ELi7EEviPKdS1_S1_S1_Pd,@"STO_CUDA_ENTRY STV_DEFAULT"
_Z40massMatrixMultiplyMonolithicGlobalKernelILi2ELi3ELi7EEviPKdS1_S1_S1_Pd:
.text._Z40massMatrixMultiplyMonolithicGlobalKernelILi2ELi3ELi7EEviPKdS1_S1_S1_Pd:
[----:B------:R-:W-:Y:S01]  /*0000*/  LDC R1, c[0x0][0x37c] ;  /* 0x0000df00ff017b82 */ /* 0x000fe20000000800 */
[----:B------:R-:W0:Y:S01]  /*0010*/  S2R R24, SR_TID.Y ;  /* 0x0000000000187919 */ /* 0x000e220000002200 */
[----:B------:R-:W1:Y:S06]  /*0020*/  LDCU UR4, c[0x0][0x380] ;  /* 0x00007000ff0477ac */ /* 0x000e6c0008000800 */
[----:B------:R-:W2:Y:S01]  /*0030*/  LDC.64 R28, c[0x0][0x390] ;  /* 0x0000e400ff1c7b82 */ /* 0x000ea20000000a00 */
[----:B------:R-:W0:Y:S01]  /*0040*/  S2R R3, SR_CTAID.X ;  /* 0x0000000000037919 */ /* 0x000e220000002500 */
[----:B------:R-:W3:Y:S01]  /*0050*/  S2R R0, SR_TID.X ;  /* 0x0000000000007919 */ /* 0x000ee20000002100 */
[----:B0-----:R-:W-:Y:S01]  /*0060*/  IMAD R3, R3, 0x7, R24 ;  /* 0x0000000703037824 */ /* 0x001fe200078e0218 */
[----:B---3--:R-:W-:-:S04]  /*0070*/  LOP3.LUT R19, R0, 0x1, RZ, 0xc0, !PT ;  /* 0x0000000100137812 */ /* 0x008fc800078ec0ff */
[----:B------:R-:W-:Y:S01]  /*0080*/  BAR.SYNC.DEFER_BLOCKING 0x0 ;  /* 0x0000000000007b1d */ /* 0x000fe20000010000 */
[----:B-1----:R-:W-:-:S05]  /*0090*/  ISETP.GE.AND P0, PT, R3, UR4, PT ;  /* 0x0000000403007c0c */ /* 0x002fca000bf06270 */
[----:B------:R-:W2:Y:S08]  /*00a0*/  LDCU.64 UR4, c[0x0][0x358] ;  /* 0x00006b00ff0477ac */ /* 0x000eb00008000a00 */
[----:B------:R-:W0:Y:S01]  /*00b0*/  @!P0 LDC.64 R22, c[0x0][0x3a0] ;  /* 0x0000e800ff168b82 */ /* 0x000e220000000a00 */
[----:B------:R-:W-:-:S05]  /*00c0*/  @!P0 LOP3.LUT R2, R19, 0x3fe, R0, 0xf8, !PT ;  /* 0x000003fe13028812 */ /* 0x000fca00078ef800 */
[----:B------:R-:W-:Y:S01]  /*00d0*/  @!P0 IMAD R5, R3, 0x8, R2 ;  /* 0x0000000803058824 */ /* 0x000fe200078e0202 */
[----:B--2---:R-:W2:Y:S04]  /*00e0*/  LDG.E.64.CONSTANT R14, desc[UR4][R28.64] ;  /* 0x000000041c0e7981 */ /* 0x004ea8000c1e9b00 */
[----:B------:R-:W3:Y:S04]  /*00f0*/  LDG.E.64.CONSTANT R12, desc[UR4][R28.64+0x10] ;  /* 0x000010041c0c7981 */ /* 0x000ee8000c1e9b00 */
[----:B------:R-:W4:Y:S04]  /*0100*/  LDG.E.64.CONSTANT R10, desc[UR4][R28.64+0x20] ;  /* 0x000020041c0a7981 */ /* 0x000f28000c1e9b00 */
[----:B------:R-:W5:Y:S01]  /*0110*/  LDG.E.64.CONSTANT R8, desc[UR4][R28.64+0x8] ;  /* 0x000008041c087981 */ /* 0x000f62000c1e9b00 */
[----:B0-----:R-:W-:-:S03]  /*0120*/  @!P0 IMAD.WIDE R22, R5, 0x8, R22 ;  /* 0x0000000805168825 */ /* 0x001fc600078e0216 */
[----:B------:R-:W5:Y:S04]  /*0130*/  LDG.E.64.CONSTANT R6, desc[UR4][R28.64+0x18] ;  /* 0x000018041c067981 */ /* 0x000f68000c1e9b00 */
[----:B------:R-:W2:Y:S04]  /*0140*/  @!P0 LDG.E.64.CONSTANT R16, desc[UR4][R22.64] ;  /* 0x0000000416108981 */ /* 0x000ea8000c1e9b00 */
[----:B------:R-:W5:Y:S04]  /*0150*/  @!P0 LDG.E.64.CONSTANT R20, desc[UR4][R22.64+0x20] ;  /* 0x0000200416148981 */ /* 0x000f68000c1e9b00 */
[----:B------:R0:W5:Y:S01]  /*0160*/  LDG.E.64.CONSTANT R4, desc[UR4][R28.64+0x28] ;  /* 0x000028041c047981 */ /* 0x000162000c1e9b00 */
[----:B------:R-:W1:Y:S01]  /*0170*/  S2R R25, SR_CgaCtaId ;  /* 0x0000000000197919 */ /* 0x000e620000008800 */
[----:B------:R-:W-:-:S02]  /*0180*/  ISETP.GT.U32.AND P1, PT, R0, 0x3, PT ;  /* 0x000000030000780c */ /* 0x000fc40003f24070 */
[----:B------:R-:W-:-:S04]  /*0190*/  MOV R2, 0x400 ;  /* 0x0000040000027802 */ /* 0x000fc80000000f00 */
[----:B-1----:R-:W-:-:S05]  /*01a0*/  LEA R25, R25, R2, 0x18 ;  /* 0x0000000219197211 */ /* 0x002fca00078ec0ff */
[----:B------:R-:W-:Y:S01]  /*01b0*/  IMAD R24, R24, 0xd8, R25 ;  /* 0x000000d818187824 */ /* 0x000fe200078e0219 */
[----:B------:R-:W-:-:S05]  /*01c0*/  SHF.R.U32.HI R25, RZ, 0x1, R0 ;  /* 0x00000001ff197819 */ /* 0x000fca0000011600 */
[----:B------:R-:W-:-:S04]  /*01d0*/  IMAD R2, R25, 0x18, R24 ;  /* 0x0000001819027824 */ /* 0x000fc800078e0218 */
[--C-:B------:R-:W-:Y:S02]  /*01e0*/  IMAD R18, R25, 0x30, R2.reuse ;  /* 0x0000003019127824 */ /* 0x100fe400078e0202 */
[C---:B------:R-:W-:Y:S01]  /*01f0*/  IMAD R25, R19.reuse, 0x8, R2 ;  /* 0x0000000813197824 */ /* 0x040fe200078e0202 */
[----:B------:R-:W-:Y:S01]  /*0200*/  ISETP.GT.U32.AND P2, PT, R0, 0x5, PT ;  /* 0x000000050000780c */ /* 0x000fe20003f44070 */
[----:B0-----:R-:W-:Y:S01]  /*0210*/  IMAD R29, R19, 0x8, R18 ;  /* 0x00000008131d7824 */ /* 0x001fe200078e0212 */
[C---:B--2---:R-:W-:Y:S02]  /*0220*/  @!P1 DFMA R26, R16.reuse, R14, RZ ;  /* 0x0000000e101a922b */ /* 0x044fe400000000ff */
[C---:B---3--:R-:W-:Y:S02]  /*0230*/  @!P1 DFMA R22, R16.reuse, R12, RZ ;  /* 0x0000000c1016922b */ /* 0x048fe400000000ff */
[----:B----4-:R-:W-:-:S04]  /*0240*/  @!P1 DFMA R16, R16, R10, RZ ;  /* 0x0000000a1010922b */ /* 0x010fc800000000ff */
[C---:B-----5:R-:W-:Y:S02]  /*0250*/  @!P1 DFMA R26, R20.reuse, R8, R26 ;  /* 0x00000008141a922b */ /* 0x060fe4000000001a */
[C---:B------:R-:W-:Y:S02]  /*0260*/  @!P1 DFMA R22, R20.reuse, R6, R22 ;  /* 0x000000061416922b */ /* 0x040fe40000000016 */
[----:B------:R-:W-:-:S03]  /*0270*/  @!P1 DFMA R16, R20, R4, R16 ;  /* 0x000000041410922b */ /* 0x000fc60000000010 */
[----:B------:R0:W-:Y:S04]  /*0280*/  @!P1 STS.64 [R25], R26 ;  /* 0x0000001a19009388 */ /* 0x0001e80000000a00 */
[----:B------:R-:W-:Y:S04]  /*0290*/  @!P1 STS.64 [R25+0x48], R22 ;  /* 0x0000481619009388 */ /* 0x000fe80000000a00 */
[----:B------:R-:W-:Y:S01]  /*02a0*/  @!P1 STS.64 [R25+0x90], R16 ;  /* 0x0000901019009388 */ /* 0x000fe20000000a00 */
[----:B------:R-:W-:Y:S08]  /*02b0*/  BAR.SYNC.DEFER_BLOCKING 0x0 ;  /* 0x0000000000007b1d */ /* 0x000ff00000010000 */
[----:B0-----:R-:W0:Y:S01]  /*02c0*/  LDC.64 R26, c[0x0][0x388] ;  /* 0x0000e200ff1a7b82 */ /* 0x001e220000000a00 */
[----:B------:R-:W1:Y:S04]  /*02d0*/  @!P2 LDS.64 R20, [R29] ;  /* 0x000000001d14a984 */ /* 0x000e680000000a00 */
[----:B------:R-:W2:Y:S01]  /*02e0*/  @!P2 LDS.64 R22, [R29+0x18] ;  /* 0x000018001d16a984 */ /* 0x000ea20000000a00 */
[----:B-1----:R-:W-:-:S02]  /*02f0*/  @!P2 DFMA R16, R14, R20, RZ ;  /* 0x000000140e10a22b */ /* 0x002fc400000000ff */
[-C--:B------:R-:W-:Y:S02]  /*0300*/  @!P2 DFMA R18, R12, R20.reuse, RZ ;  /* 0x000000140c12a22b */ /* 0x080fe400000000ff */
[----:B------:R-:W-:-:S04]  /*0310*/  @!P2 DFMA R20, R10, R20, RZ ;  /* 0x000000140a14a22b */ /* 0x000fc800000000ff */
[-C--:B--2---:R-:W-:Y:S02]  /*0320*/  @!P2 DFMA R16, R8, R22.reuse, R16 ;  /* 0x000000160810a22b */ /* 0x084fe40000000010 */
[-C--:B------:R-:W-:Y:S02]  /*0330*/  @!P2 DFMA R18, R6, R22.reuse, R18 ;  /* 0x000000160612a22b */ /* 0x080fe40000000012 */
[----:B------:R-:W-:Y:S01]  /*0340*/  @!P2 DFMA R20, R4, R22, R20 ;  /* 0x000000160414a22b */ /* 0x000fe20000000014 */
[----:B------:R-:W-:-:S04]  /*0350*/  IMAD R23, R3, 0x9, R0 ;  /* 0x0000000903177824 */ /* 0x000fc800078e0200 */
[----:B------:R-:W-:-:S04]  /*0360*/  IMAD R23, R23, 0x3, RZ ;  /* 0x0000000317177824 */ /* 0x000fc800078e02ff */
[----:B0-----:R-:W-:Y:S01]  /*0370*/  IMAD.WIDE R26, R23, 0x8, R26 ;  /* 0x00000008171a7825 */ /* 0x001fe200078e021a */
[----:B------:R-:W-:-:S06]  /*0380*/  CS2R R22, SRZ ;  /* 0x0000000000167805 */ /* 0x000fcc000001ff00 */
[----:B------:R-:W2:Y:S01]  /*0390*/  @!P0 LDG.E.64.CONSTANT R22, desc[UR4][R26.64] ;  /* 0x000000041a168981 */ /* 0x000ea2000c1e9b00 */
[----:B------:R-:W-:-:S05]  /*03a0*/  LOP3.LUT R25, R0, 0xffff, RZ, 0xc0, !PT ;  /* 0x0000ffff00197812 */ /* 0x000fca00078ec0ff */
[----:B------:R-:W-:-:S05]  /*03b0*/  IMAD R25, R25, 0x5556, RZ ;  /* 0x0000555619197824 */ /* 0x000fca00078e02ff */
[----:B------:R-:W-:Y:S01]  /*03c0*/  SHF.R.U32.HI R25, RZ, 0x10, R25 ;  /* 0x00000010ff197819 */ /* 0x000fe20000011619 */
[----:B------:R0:W-:Y:S04]  /*03d0*/  @!P2 STS.64 [R29], R16 ;  /* 0x000000101d00a388 */ /* 0x0001e80000000a00 */
[C---:B------:R-:W-:Y:S01]  /*03e0*/  IMAD R28, R25.reuse, 0x48, R24 ;  /* 0x00000048191c7824 */ /* 0x040fe200078e0218 */
[----:B------:R-:W-:-:S04]  /*03f0*/  PRMT R25, R25, 0x9910, RZ ;  /* 0x0000991019197816 */ /* 0x000fc800000000ff */
[----:B0-----:R-:W-:Y:S01]  /*0400*/  MOV R16, R25 ;  /* 0x0000001900107202 */ /* 0x001fe20000000f00 */
[----:B------:R-:W-:Y:S04]  /*0410*/  @!P2 STS.64 [R29+0x18], R18 ;  /* 0x000018121d00a388 */ /* 0x000fe80000000a00 */
[----:B------:R-:W-:Y:S01]  /*0420*/  IMAD R16, R16, 0x3, RZ ;  /* 0x0000000310107824 */ /* 0x000fe200078e02ff */
[----:B------:R-:W-:Y:S03]  /*0430*/  @!P2 STS.64 [R29+0x30], R20 ;  /* 0x000030141d00a388 */ /* 0x000fe60000000a00 */
[----:B------:R-:W-:-:S05]  /*0440*/  IMAD.MOV R16, RZ, RZ, -R16 ;  /* 0x000000ffff107224 */ /* 0x000fca00078e0a10 */
[----:B------:R-:W-:-:S05]  /*0450*/  PRMT R17, R16, 0x7710, RZ ;  /* 0x0000771010117816 */ /* 0x000fca00000000ff */
[----:B------:R-:W-:-:S05]  /*0460*/  IMAD.IADD R16, R17, 0x1, R0 ;  /* 0x0000000111107824 */ /* 0x000fca00078e0200 */
[----:B------:R-:W-:-:S05]  /*0470*/  LOP3.LUT R17, R16, 0xffff, RZ, 0xc0, !PT ;  /* 0x0000ffff10117812 */ /* 0x000fca00078ec0ff */
[----:B------:R-:W-:Y:S01]  /*0480*/  IMAD R28, R17, 0x18, R28 ;  /* 0x00000018111c7824 */ /* 0x000fe200078e021c */
[----:B------:R-:W-:Y:S06]  /*0490*/  BAR.SYNC.DEFER_BLOCKING 0x0 ;  /* 0x0000000000007b1d */ /* 0x000fec0000010000 */
[----:B------:R-:W0:Y:S04]  /*04a0*/  LDS.64 R18, [R28] ;  /* 0x000000001c127984 */ /* 0x000e280000000a00 */
[----:B------:R-:W1:Y:S01]  /*04b0*/  LDS.64 R20, [R28+0x8] ;  /* 0x000008001c147984 */ /* 0x000e620000000a00 */
[----:B------:R-:W-:-:S06]  /*04c0*/  CS2R R24, SRZ ;  /* 0x0000000000187805 */ /* 0x000fcc000001ff00 */
[----:B------:R-:W3:Y:S01]  /*04d0*/  @!P0 LDG.E.64.CONSTANT R24, desc[UR4][R26.64+0x10] ;  /* 0x000010041a188981 */ /* 0x000ee2000c1e9b00 */
[----:B0-----:R-:W-:-:S08]  /*04e0*/  DFMA R16, R14, R18, RZ ;  /* 0x000000120e10722b */ /* 0x001fd000000000ff */
[----:B-1----:R-:W-:-:S08]  /*04f0*/  DFMA R16, R8, R20, R16 ;  /* 0x000000140810722b */ /* 0x002fd00000000010 */
[----:B--2---:R-:W-:Y:S01]  /*0500*/  DMUL R16, R16, R22 ;  /* 0x0000001610107228 */ /* 0x004fe20000000000 */
[----:B------:R-:W-:-:S06]  /*0510*/  CS2R R22, SRZ ;  /* 0x0000000000167805 */ /* 0x000fcc000001ff00 */
[----:B------:R0:W2:Y:S02]  /*0520*/  @!P0 LDG.E.64.CONSTANT R22, desc[UR4][R26.64+0x8] ;  /* 0x000008041a168981 */ /* 0x0000a4000c1e9b00 */
[-C--:B0-----:R-:W-:Y:S02]  /*0530*/  DFMA R26, R12, R18.reuse, RZ ;  /* 0x000000120c1a722b */ /* 0x081fe400000000ff */
[----:B------:R-:W-:-:S06]  /*0540*/  DFMA R18, R10, R18, RZ ;  /* 0x000000120a12722b */ /* 0x000fcc00000000ff */
[-C--:B------:R-:W-:Y:S02]  /*0550*/  DFMA R26, R6, R20.reuse, R26 ;  /* 0x00000014061a722b */ /* 0x080fe4000000001a */
[----:B------:R-:W-:Y:S02]  /*0560*/  DFMA R18, R4, R20, R18 ;  /* 0x000000140412722b */ /* 0x000fe40000000012 */
[----:B------:R-:W-:Y:S01]  /*0570*/  DFMA R20, R8, R16, RZ ;  /* 0x000000100814722b */ /* 0x000fe200000000ff */
[----:B------:R-:W-:Y:S01]  /*0580*/  BSSY.RECONVERGENT B0, `(.L_x_2837) ;  /* 0x000001d000007945 */ /* 0x000fe20003800200 */
[----:B------:R-:W-:-:S04]  /*0590*/  ISETP.GT.U32.OR P0, PT, R0, 0x3, P0 ;  /* 0x000000030000780c */ /* 0x000fc80000704470 */
[----:B---3--:R-:W-:Y:S02]  /*05a0*/  DMUL R24, R18, R24 ;  /* 0x0000001812187228 */ /* 0x008fe40000000000 */
[----:B------:R-:W-:Y:S02]  /*05b0*/  DFMA R18, R14, R16, RZ ;  /* 0x000000100e12722b */ /* 0x000fe400000000ff */
[----:B--2---:R-:W-:-:S08]  /*05c0*/  DMUL R22, R26, R22 ;  /* 0x000000161a167228 */ /* 0x004fd00000000000 */
        /* <DEDUP_REMOVED lines=13> */
[----:B------:R-:W0:Y:S04]  /*06a0*/  LDS.64 R20, [R27] ;  /* 0x000000001b147984 */ /* 0x000e280000000a00 */
[----:B------:R-:W1:Y:S01]  /*06b0*/  LDS.64 R18, [R27+0x18] ;  /* 0x000018001b127984 */ /* 0x000e620000000a00 */
[-C--:B0-----:R-:W-:Y:S02]  /*06c0*/  DFMA R24, R14, R20.reuse, RZ ;  /* 0x000000140e18722b */ /* 0x081fe400000000ff */
[----:B------:R-:W-:-:S06]  /*06d0*/  DFMA R20, R8, R20, RZ ;  /* 0x000000140814722b */ /* 0x000fcc00000000ff */
[-C--:B-1----:R-:W-:Y:S02]  /*06e0*/  DFMA R24, R12, R18.reuse, R24 ;  /* 0x000000120c18722b */ /* 0x082fe40000000018 */
[----:B------:R-:W-:Y:S01]  /*06f0*/  DFMA R20, R6, R18, R20 ;  /* 0x000000120614722b */ /* 0x000fe20000000014 */
[----:B------:R-:W0:Y:S05]  /*0700*/  LDS.64 R18, [R27+0x30] ;  /* 0x000030001b127984 */ /* 0x000e2a0000000a00 */
[-C--:B0-----:R-:W-:Y:S02]  /*0710*/  DFMA R24, R10, R18.reuse, R24 ;  /* 0x000000120a18722b */ /* 0x081fe40000000018 */
[----:B------:R-:W-:-:S05]  /*0720*/  DFMA R20, R4, R18, R20 ;  /* 0x000000120414722b */ /* 0x000fca0000000014 */
[----:B------:R1:W-:Y:S04]  /*0730*/  STS.64 [R27], R24 ;  /* 0x000000181b007388 */ /* 0x0003e80000000a00 */
[----:B------:R1:W-:Y:S02]  /*0740*/  STS.64 [R27+0x18], R20 ;  /* 0x000018141b007388 */ /* 0x0003e40000000a00 */
.L_x_2838:
[----:B------:R-:W-:Y:S05]  /*0750*/  BSYNC.RECONVERGENT B0 ;  /* 0x0000000000007941 */ /* 0x000fea0003800200 */
.L_x_2837:
[----:B------:R-:W-:Y:S06]  /*0760*/  BAR.SYNC.DEFER_BLOCKING 0x0 ;  /* 0x0000000000007b1d */ /* 0x000fec0000010000 */
[----:B------:R-:W-:Y:S04]  /*0770*/  BSSY.RECONVERGENT B0, `(.L_x_2839) ;  /* 0x000000e000007945 */ /* 0x000fe80003800200 */
[----:B------:R-:W-:Y:S05]  /*0780*/  @P1 BRA `(.L_x_2840) ;  /* 0x0000000000301947 */ /* 0x000fea0003800000 */
[----:B------:R-:W-:-:S05]  /*0790*/  IMAD.SHL.U32 R16, R0, 0x8, RZ ;  /* 0x0000000800107824 */ /* 0x000fca00078e00ff */
[----:B------:R-:W-:-:S04]  /*07a0*/  LOP3.LUT R17, R16, 0x8, RZ, 0xc0, !PT ;  /* 0x0000000810117812 */ /* 0x000fc800078ec0ff */
[----:B------:R-:W-:-:S05]  /*07b0*/  IADD3 R2, PT, PT, R2, R17, RZ ;  /* 0x0000001102027210 */ /* 0x000fca0007ffe0ff */
[----:B0-----:R-:W0:Y:S04]  /*07c0*/  LDS.64 R18, [R2] ;  /* 0x0000000002127984 */ /* 0x001e280000000a00 */
[----:B------:R-:W2:Y:S04]  /*07d0*/  LDS.64 R16, [R2+0x48] ;  /* 0x0000480002107984 */ /* 0x000ea80000000a00 */
[----:B------:R-:W3:Y:S01]  /*07e0*/  LDS.64 R22, [R2+0x90] ;  /* 0x0000900002167984 */ /* 0x000ee20000000a00 */
[-C--:B0-----:R-:W-:Y:S02]  /*07f0*/  DFMA R14, R14, R18.reuse, RZ ;  /* 0x000000120e0e722b */ /* 0x081fe400000000ff */
[----:B------:R-:W-:-:S06]  /*0800*/  DFMA R8, R8, R18, RZ ;  /* 0x000000120808722b */ /* 0x000fcc00000000ff */
[-C--:B--2---:R-:W-:Y:S02]  /*0810*/  DFMA R14, R12, R16.reuse, R14 ;  /* 0x000000100c0e722b */ /* 0x084fe4000000000e */
[----:B------:R-:W-:-:S06]  /*0820*/  DFMA R8, R6, R16, R8 ;  /* 0x000000100608722b */ /* 0x000fcc0000000008 */
[-C--:B---3--:R-:W-:Y:S02]  /*0830*/  DFMA R16, R10, R22.reuse, R14 ;  /* 0x000000160a10722b */ /* 0x088fe4000000000e */
[----:B------:R-:W-:-:S11]  /*0840*/  DFMA R22, R4, R22, R8 ;  /* 0x000000160416722b */ /* 0x000fd60000000008 */
.L_x_2840:
[----:B------:R-:W-:Y:S05]  /*0850*/  BSYNC.RECONVERGENT B0 ;  /* 0x0000000000007941 */ /* 0x000fea0003800200 */
.L_x_2839:
[----:B------:R-:W-:Y:S06]  /*0860*/  BAR.SYNC.DEFER_BLOCKING 0x0 ;  /* 0x0000000000007b1d */ /* 0x000fec0000010000 */
[----:B------:R-:W-:Y:S05]  /*0870*/  @P0 EXIT ;  /* 0x000000000000094d */ /* 0x000fea0003800000 */
[----:B------:R-:W2:Y:S01]  /*0880*/  LDC.64 R4, c[0x0][0x3a8] ;  /* 0x0000ea00ff047b82 */ /* 0x000ea20000000a00 */
[----:B------:R-:W-:-:S05]  /*0890*/  LOP3.LUT R0, R0, 0x3, RZ, 0xc0, !PT ;  /* 0x0000000300007812 */ /* 0x000fca00078ec0ff */
[----:B------:R-:W-:-:S04]  /*08a0*/  IMAD R3, R3, 0x8, R0 ;  /* 0x0000000803037824 */ /* 0x000fc800078e0200 */
[----:B--2---:R-:W-:-:S05]  /*08b0*/  IMAD.WIDE R2, R3, 0x8, R4 ;  /* 0x0000000803027825 */ /* 0x004fca00078e0204 */
[----:B------:R-:W-:Y:S04]  /*08c0*/  STG.E.64 desc[UR4][R2.64], R16 ;  /* 0x0000001002007986 */ /* 0x000fe8000c101b04 */
[----:B------:R-:W-:Y:S01]  /*08d0*/  STG.E.64 desc[UR4][R2.64+0x20], R22 ;  /* 0x0000201602007986 */ /* 0x000fe2000c101b04 */
[----:B------:R-:W-:Y:S05]  /*08e0*/  EXIT ;  /* 0x000000000000794d */ /* 0x000fea0003800000 */
.L_x_2841:
        /* <DEDUP_REMOVED lines=9> */
.L_x_3227:


//--------------------- .text._Z30massMatrixMultiplyGlobalKernelILi2ELi3ELi7EEviPKdS1_S1_S1_Pd --------------------------
	.section	.text._Z30massMatrixMultiplyGlobalKernelILi2ELi3ELi7EEviPKdS1_S1_S1_Pd,"ax",@progbits
	.align	128
        .global         _Z30massMatrixMultiplyGlobalKernelILi2ELi3ELi7EEviPKdS1_S1_S1_Pd
        .type           _Z30massMatrixMultiplyGlobalKernelILi2ELi3ELi7EEviPKdS1_S1_S1_Pd,@function
        .size           _Z30massMatrixMultiplyGlobalKernelILi2ELi3ELi7EEviPKdS1_S1_S1_Pd,(.L_x_3228 - _Z30massMatrixMultiplyGlobalKernelILi2ELi3ELi7EEviPKdS1_S1_S1_Pd)
        .other          _Z30massMatrixMultiplyGlobalKernelILi2ELi3ELi7EEviPKdS1_S1_S1_Pd,@"STO_CUDA_ENTRY STV_DEFAULT"
_Z30massMatrixMultiplyGlobalKernelILi2ELi3ELi7EEviPKdS1_S1_S1_Pd:
.text._Z30massMatrixMultiplyGlobalKernelILi2ELi3ELi7EEviPKdS1_S1_S1_Pd:
[----:B------:R-:W-:Y:S01]  /*0000*/  LDC R1, c[0x0][0x37c] ;  /* 0x0000df00ff017b82 */ /* 0x000fe20000000800 */
[----:B------:R-:W0:Y:S01]  /*0010*/  S2R R3, SR_TID.Y ;  /* 0x0000000000037919 */ /* 0x000e220000002200 */
[----:B------:R-:W1:Y:S01]  /*0020*/  LDCU UR4, c[0x0][0x380] ;  /* 0x00007000ff0477ac */ /* 0x000e620008000800 */
[----:B------:R-:W0:Y:S01]  /*0030*/  S2R R2, SR_CTAID.X ;  /* 0x0000000000027919 */ /* 0x000e220000002500 */
[----:B------:R-:W2:Y:S01]  /*0040*/  S2R R0, SR_TID.X ;  /* 0x0000000000007919 */ /* 0x000ea20000002100 */
[----:B0-----:R-:W-:-:S03]  /*0050*/  IMAD R2, R2, 0x7, R3 ;  /* 0x0000000702027824 */ /* 0x001fc600078e0203 */
[----:B------:R-:W-:Y:S01]  /*0060*/  BAR.SYNC.DEFER_BLOCKING 0x0 ;  /* 0x0000000000007b1d */ /* 0x000fe20000010000 */
[C---:B--2---:R-:W-:Y:S02]  /*0070*/  ISETP.GE.U32.AND P0, PT, R0.reuse, 0x4, PT ;  /* 0x000000040000780c */ /* 0x044fe40003f06070 */
[----:B------:R-:W-:Y:S02]  /*0080*/  ISETP.GT.U32.AND P1, PT, R0, 0x3, PT ;  /* 0x000000030000780c */ /* 0x000fe40003f24070 */
[----:B-1----:R-:W-:Y:S01]  /*0090*/  ISETP.LT.AND P0, PT, R2, UR4, !P0 ;  /* 0x0000000402007c0c */ /* 0x002fe2000c701270 */
[----:B------:R-:W0:Y:S01]  /*00a0*/  LDCU.64 UR4, c[0x0][0x358] ;  /* 0x00006b00ff0477ac */ /* 0x000e220008000a00 */
[----:B------:R-:W-:-:S09]  /*00b0*/  LOP3.LUT R14, R0, 0x1, RZ, 0xc0, !PT ;  /* 0x00000001000e7812 */ /* 0x000fd200078ec0ff */
[----:B------:R-:W0:Y:S02]  /*00c0*/  @!P1 LDC.64 R26, c[0x0][0x390] ;  /* 0x0000e400ff1a9b82 */ /* 0x000e240000000a00 */
[----:B------:R-:W-:-:S05]  /*00d0*/  @P0 LOP3.LUT R5, R14, 0x2, R0, 0xf8, !PT ;  /* 0x000000020e050812 */ /* 0x000fca00078ef800 */
[----:B------:R-:W-:Y:S01]  /*00e0*/  @P0 IMAD R5, R2, 0x8, R5 ;  /* 0x0000000802050824 */ /* 0x000fe200078e0205 */
[----:B------:R-:W1:Y:S08]  /*00f0*/  @P0 LDC.64 R24, c[0x0][0x3a0] ;  /* 0x0000e800ff180b82 */ /* 0x000e700000000a00 */
[----:B------:R-:W2:Y:S01]  /*0100*/  @!P1 LDC.64 R16, c[0x0][0x398] ;  /* 0x0000e600ff109b82 */ /* 0x000ea20000000a00 */
[----:B0-----:R-:W3:Y:S04]  /*0110*/  @!P1 LDG.E.64.CONSTANT R12, desc[UR4][R26.64] ;  /* 0x000000041a0c9981 */ /* 0x001ee8000c1e9b00 */
[----:B------:R-:W4:Y:S01]  /*0120*/  @!P1 LDG.E.64.CONSTANT R18, desc[UR4][R26.64+0x8] ;  /* 0x000008041a129981 */ /* 0x000f22000c1e9b00 */
[----:B-1----:R-:W-:-:S05]  /*0130*/  @P0 IMAD.WIDE R24, R5, 0x8, R24 ;  /* 0x0000000805180825 */ /* 0x002fca00078e0218 */
[----:B------:R-:W5:Y:S04]  /*0140*/  @P0 LDG.E.64.CONSTANT R10, desc[UR4][R24.64] ;  /* 0x00000004180a0981 */ /* 0x000f68000c1e9b00 */
[----:B------:R-:W5:Y:S04]  /*0150*/  @P0 LDG.E.64.CONSTANT R8, desc[UR4][R24.64+0x20] ;  /* 0x0000200418080981 */ /* 0x000f68000c1e9b00 */
[----:B--2---:R-:W2:Y:S04]  /*0160*/  @!P1 LDG.E.64.CONSTANT R4, desc[UR4][R16.64] ;  /* 0x0000000410049981 */ /* 0x004ea8000c1e9b00 */
[----:B------:R0:W4:Y:S01]  /*0170*/  @!P1 LDG.E.64.CONSTANT R6, desc[UR4][R16.64+0x8] ;  /* 0x0000080410069981 */ /* 0x000122000c1e9b00 */
[----:B------:R-:W1:Y:S01]  /*0180*/  S2R R15, SR_CgaCtaId ;  /* 0x00000000000f7919 */ /* 0x000e620000008800 */
[----:B------:R-:W-:Y:S01]  /*0190*/  ISETP.GT.U32.AND P2, PT, R0, 0x5, PT ;  /* 0x000000050000780c */ /* 0x000fe20003f44070 */
[----:B0-----:R-:W0:Y:S01]  /*01a0*/  LDC.64 R16, c[0x0][0x390] ;  /* 0x0000e400ff107b82 */ /* 0x001e220000000a00 */
[----:B------:R-:W-:Y:S01]  /*01b0*/  BSSY.RECONVERGENT B0, `(.L_x_2842) ;  /* 0x000002e000007945 */ /* 0x000fe20003800200 */
[----:B-----5:R-:W-:-:S02]  /*01c0*/  @!P1 DADD R22, R10, R8 ;  /* 0x000000000a169229 */ /* 0x020fc40000000008 */
[----:B------:R-:W-:Y:S01]  /*01d0*/  @!P1 DADD R20, R10, -R8 ;  /* 0x000000000a149229 */ /* 0x000fe20000000808 */
[----:B------:R-:W-:-:S04]  /*01e0*/  MOV R8, 0x400 ;  /* 0x0000040000087802 */ /* 0x000fc80000000f00 */
[----:B-1----:R-:W-:Y:S01]  /*01f0*/  LEA R28, R15, R8, 0x18 ;  /* 0x000000080f1c7211 */ /* 0x002fe200078ec0ff */
[----:B---3--:R-:W-:Y:S02]  /*0200*/  @!P1 DFMA R8, R22, R12, RZ ;  /* 0x0000000c1608922b */ /* 0x008fe400000000ff */
[----:B--2---:R-:W-:Y:S01]  /*0210*/  @!P1 DFMA R12, R20, R4, RZ ;  /* 0x00000004140c922b */ /* 0x004fe200000000ff */
[----:B------:R-:W-:Y:S01]  /*0220*/  SHF.R.U32.HI R15, RZ, 0x1, R0 ;  /* 0x00000001ff0f7819 */ /* 0x000fe20000011600 */
[----:B----4-:R-:W-:Y:S02]  /*0230*/  @!P1 DFMA R10, R22, R18, RZ ;  /* 0x00000012160a922b */ /* 0x010fe400000000ff */
[----:B------:R-:W-:Y:S01]  /*0240*/  @!P1 DFMA R20, R20, R6, RZ ;  /* 0x000000061414922b */ /* 0x000fe200000000ff */
[----:B------:R-:W-:Y:S01]  /*0250*/  IMAD R4, R3, 0xd8, R28 ;  /* 0x000000d803047824 */ /* 0x000fe200078e021c */
[----:B------:R-:W-:Y:S02]  /*0260*/  LOP3.LUT R5, R0, 0xffff, RZ, 0xc0, !PT ;  /* 0x0000ffff00057812 */ /* 0x000fe400078ec0ff */
[C-C-:B------:R-:W-:Y:S01]  /*0270*/  @!P1 DADD R6, R8.reuse, -R12.reuse ;  /* 0x0000000008069229 */ /* 0x140fe2000000080c */
[----:B------:R-:W-:Y:S01]  /*0280*/  IMAD R3, R15, 0x18, R4 ;  /* 0x000000180f037824 */ /* 0x000fe200078e0204 */
[----:B------:R-:W-:-:S02]  /*0290*/  @!P1 DADD R8, R8, R12 ;  /* 0x0000000008089229 */ /* 0x000fc4000000000c */
[----:B------:R-:W-:Y:S01]  /*02a0*/  @!P1 DADD R10, R10, R20 ;  /* 0x000000000a0a9229 */ /* 0x000fe20000000014 */
[----:B------:R-:W-:Y:S02]  /*02b0*/  IMAD R13, R14, 0x8, R3 ;  /* 0x000000080e0d7824 */ /* 0x000fe400078e0203 */
[----:B------:R-:W-:-:S03]  /*02c0*/  IMAD R5, R5, 0xaaab, RZ ;  /* 0x0000aaab05057824 */ /* 0x000fc600078e02ff */
[----:B------:R1:W-:Y:S04]  /*02d0*/  @!P1 STS.64 [R13+0x90], R6 ;  /* 0x000090060d009388 */ /* 0x0003e80000000a00 */
[----:B------:R1:W-:Y:S04]  /*02e0*/  @!P1 STS.64 [R13], R8 ;  /* 0x000000080d009388 */ /* 0x0003e80000000a00 */
[----:B------:R1:W-:Y:S01]  /*02f0*/  @!P1 STS.64 [R13+0x48], R10 ;  /* 0x0000480a0d009388 */ /* 0x0003e20000000a00 */
[----:B------:R-:W-:Y:S01]  /*0300*/  SHF.R.U32.HI R5, RZ, 0x11, R5 ;  /* 0x00000011ff057819 */ /* 0x000fe20000011605 */
[----:B------:R-:W-:Y:S06]  /*0310*/  BAR.SYNC.DEFER_BLOCKING 0x0 ;  /* 0x0000000000007b1d */ /* 0x000fec0000010000 */
[----:B0-----:R-:W-:Y:S05]  /*0320*/  @P2 BRA `(.L_x_2843) ;  /* 0x0000000000582947 */ /* 0x001fea0003800000 */
[----:B------:R-:W1:Y:S08]  /*0330*/  LDC.64 R24, c[0x0][0x390] ;  /* 0x0000e400ff187b82 */ /* 0x000e700000000a00 */
[----:B------:R-:W0:Y:S01]  /*0340*/  LDC.64 R26, c[0x0][0x398] ;  /* 0x0000e600ff1a7b82 */ /* 0x000e220000000a00 */
[----:B-1----:R-:W2:Y:S04]  /*0350*/  LDG.E.64.CONSTANT R6, desc[UR4][R24.64] ;  /* 0x0000000418067981 */ /* 0x002ea8000c1e9b00 */
[----:B------:R-:W3:Y:S04]  /*0360*/  LDG.E.64.CONSTANT R8, desc[UR4][R24.64+0x8] ;  /* 0x0000080418087981 */ /* 0x000ee8000c1e9b00 */
[----:B0-----:R-:W4:Y:S04]  /*0370*/  LDG.E.64.CONSTANT R10, desc[UR4][R26.64] ;  /* 0x000000041a0a7981 */ /* 0x001f28000c1e9b00 */
        /* <DEDUP_REMOVED lines=13> */
[----:B------:R-:W-:-:S03]  /*0450*/  DADD R8, R8, R14 ;  /* 0x0000000008087229 */ /* 0x000fc6000000000e */
[----:B------:R0:W-:Y:S04]  /*0460*/  STS.64 [R20+0x30], R12 ;  /* 0x0000300c14007388 */ /* 0x0001e80000000a00 */
[----:B------:R0:W-:Y:S04]  /*0470*/  STS.64 [R20], R6 ;  /* 0x0000000614007388 */ /* 0x0001e80000000a00 */
[----:B------:R0:W-:Y:S02]  /*0480*/  STS.64 [R20+0x18], R8 ;  /* 0x0000180814007388 */ /* 0x0001e40000000a00 */
.L_x_2843:
[----:B------:R-:W-:Y:S05]  /*0490*/  BSYNC.RECONVERGENT B0 ;  /* 0x0000000000007941 */ /* 0x000fea0003800200 */
.L_x_2842:
[----:B-1----:R-:W1:Y:S01]  /*04a0*/  LDC.64 R10, c[0x0][0x398] ;  /* 0x0000e600ff0a7b82 */ /* 0x002e620000000a00 */
[----:B0-----:R-:W-:Y:S01]  /*04b0*/  PRMT R6, R5, 0x9910, RZ ;  /* 0x0000991005067816 */ /* 0x001fe200000000ff */
[----:B------:R-:W-:-:S06]  /*04c0*/  IMAD.MOV.U32 R19, RZ, RZ, 0x2 ;  /* 0x00000002ff137424 */ /* 0x000fcc00078e00ff */
[----:B------:R-:W0:Y:S01]  /*04d0*/  LDC.64 R12, c[0x0][0x398] ;  /* 0x0000e600ff0c7b82 */ /* 0x000e220000000a00 */
[----:B------:R-:W-:-:S07]  /*04e0*/  IMAD R6, R6, 0x3, RZ ;  /* 0x0000000306067824 */ /* 0x000fce00078e02ff */
[----:B------:R-:W2:Y:S01]  /*04f0*/  LDC.64 R14, c[0x0][0x388] ;  /* 0x0000e200ff0e7b82 */ /* 0x000ea20000000a00 */
[----:B------:R-:W-:-:S05]  /*0500*/  IMAD.MOV R6, RZ, RZ, -R6 ;  /* 0x000000ffff067224 */ /* 0x000fca00078e0a06 */
[----:B------:R-:W-:Y:S02]  /*0510*/  PRMT R9, R6, 0x7710, RZ ;  /* 0x0000771006097816 */ /* 0x000fe400000000ff */
[----:B------:R-:W3:Y:S02]  /*0520*/  LDG.E.64.CONSTANT R6, desc[UR4][R16.64] ;  /* 0x0000000410067981 */ /* 0x000ee4000c1e9b00 */
[----:B------:R-:W-:Y:S02]  /*0530*/  IADD3 R20, PT, PT, R9, R0, RZ ;  /* 0x0000000009147210 */ /* 0x000fe40007ffe0ff */
[----:B------:R4:W5:Y:S01]  /*0540*/  LDG.E.64.CONSTANT R8, desc[UR4][R16.64+0x8] ;  /* 0x0000080410087981 */ /* 0x000962000c1e9b00 */
[----:B------:R-:W-:-:S03]  /*0550*/  UMOV UR6, 0x903 ;  /* 0x0000090300067882 */ /* 0x000fc60000000000 */
[----:B-1----:R-:W5:Y:S04]  /*0560*/  LDG.E.64.CONSTANT R10, desc[UR4][R10.64+0x8] ;  /* 0x000008040a0a7981 */ /* 0x002f68000c1e9b00 */
[----:B0-----:R-:W5:Y:S01]  /*0570*/  LDG.E.64.CONSTANT R12, desc[UR4][R12.64] ;  /* 0x000000040c0c7981 */ /* 0x001f62000c1e9b00 */
[----:B----4-:R-:W-:-:S05]  /*0580*/  PRMT R16, R20, 0x5410, R5 ;  /* 0x0000541014107816 */ /* 0x010fca0000000005 */
[----:B------:R-:W-:-:S04]  /*0590*/  IDP.2A.LO.U16.U8 R19, R16, UR6, R19 ;  /* 0x0000000610137c26 */ /* 0x000fc80008001013 */
[----:B------:R-:W-:-:S04]  /*05a0*/  IMAD R19, R2, 0x1b, R19 ;  /* 0x0000001b02137824 */ /* 0x000fc800078e0213 */
[----:B--2---:R-:W-:-:S05]  /*05b0*/  IMAD.WIDE R24, R19, 0x8, R14 ;  /* 0x0000000813187825 */ /* 0x004fca00078e020e */
[----:B------:R-:W2:Y:S04]  /*05c0*/  LDG.E.64.CONSTANT R14, desc[UR4][R24.64+-0x10] ;  /* 0xfffff004180e7981 */ /* 0x000ea8000c1e9b00 */
[----:B------:R-:W4:Y:S04]  /*05d0*/  LDG.E.64.CONSTANT R22, desc[UR4][R24.64+-0x8] ;  /* 0xfffff80418167981 */ /* 0x000f28000c1e9b00 */
[----:B------:R0:W4:Y:S01]  /*05e0*/  LDG.E.64.CONSTANT R18, desc[UR4][R24.64] ;  /* 0x0000000418127981 */ /* 0x000122000c1e9b00 */
[----:B------:R-:W-:Y:S01]  /*05f0*/  LOP3.LUT R17, R20, 0xffff, RZ, 0xc0, !PT ;  /* 0x0000ffff14117812 */ /* 0x000fe200078ec0ff */
[----:B------:R-:W-:Y:S01]  /*0600*/  IMAD R4, R5, 0x48, R4 ;  /* 0x0000004805047824 */ /* 0x000fe200078e0204 */
[----:B------:R-:W-:Y:S01]  /*0610*/  BSSY.RECONVERGENT B0, `(.L_x_2844) ;  /* 0x0000034000007945 */ /* 0x000fe20003800200 */
[----:B------:R-:W-:-:S02]  /*0620*/  LOP3.LUT R5, R0, 0x1, RZ, 0xc0, !PT ;  /* 0x0000000100057812 */ /* 0x000fc400078ec0ff */
[----:B------:R-:W-:Y:S01]  /*0630*/  IMAD R4, R17, 0x18, R4 ;  /* 0x0000001811047824 */ /* 0x000fe200078e0204 */
[----:B------:R-:W-:Y:S06]  /*0640*/  BAR.SYNC.DEFER_BLOCKING 0x0 ;  /* 0x0000000000007b1d */ /* 0x000fec0000010000 */
[----:B------:R-:W-:Y:S04]  /*0650*/  LDS.64 R26, [R4] ;  /* 0x00000000041a7984 */ /* 0x000fe80000000a00 */
[----:B------:R-:W1:Y:S02]  /*0660*/  LDS.64 R20, [R4+0x8] ;  /* 0x0000080004147984 */ /* 0x000e640000000a00 */
[----:B-1----:R-:W-:-:S02]  /*0670*/  DADD R16, R26, R20 ;  /* 0x000000001a107229 */ /* 0x002fc40000000014 */
[----:B------:R-:W-:-:S06]  /*0680*/  DADD R26, R26, -R20 ;  /* 0x000000001a1a7229 */ /* 0x000fcc0000000814 */
[-C--:B---3--:R-:W-:Y:S02]  /*0690*/  DFMA R20, R6, R16.reuse, RZ ;  /* 0x000000100614722b */ /* 0x088fe400000000ff */
[----:B-----5:R-:W-:Y:S02]  /*06a0*/  DFMA R16, R8, R16, RZ ;  /* 0x000000100810722b */ /* 0x020fe400000000ff */
[-C--:B0-----:R-:W-:Y:S02]  /*06b0*/  DFMA R24, R10, R26.reuse, RZ ;  /* 0x0000001a0a18722b */ /* 0x081fe400000000ff */
[----:B------:R-:W-:-:S06]  /*06c0*/  DFMA R26, R12, R26, RZ ;  /* 0x0000001a0c1a722b */ /* 0x000fcc00000000ff */
[----:B------:R-:W-:Y:S02]  /*06d0*/  DADD R16, R24, R16 ;  /* 0x0000000018107229 */ /* 0x000fe40000000010 */
[C-C-:B------:R-:W-:Y:S02]  /*06e0*/  DADD R24, R26.reuse, R20.reuse ;  /* 0x000000001a187229 */ /* 0x140fe40000000014 */
[----:B------:R-:W-:-:S06]  /*06f0*/  DADD R20, -R26, R20 ;  /* 0x000000001a147229 */ /* 0x000fcc0000000114 */
[----:B--2---:R-:W-:Y:S02]  /*0700*/  DMUL R14, R14, R24 ;  /* 0x000000180e0e7228 */ /* 0x004fe40000000000 */
[----:B----4-:R-:W-:-:S06]  /*0710*/  DMUL R16, R22, R16 ;  /* 0x0000001016107228 */ /* 0x010fcc0000000000 */
[CCC-:B------:R-:W-:Y:S02]  /*0720*/  DFMA R22, R18.reuse, R20.reuse, R14.reuse ;  /* 0x000000141216722b */ /* 0x1c0fe4000000000e */
[----:B------:R-:W-:Y:S02]  /*0730*/  DFMA R24, R18, -R20, R14 ;  /* 0x800000141218722b */ /* 0x000fe4000000000e */
[C-C-:B------:R-:W-:Y:S02]  /*0740*/  DADD R18, R16.reuse, R16.reuse ;  /* 0x0000000010127229 */ /* 0x140fe40000000010 */
[----:B------:R-:W-:Y:S02]  /*0750*/  DADD R20, R16, -R16 ;  /* 0x0000000010147229 */ /* 0x000fe40000000810 */
[----:B------:R-:W-:Y:S02]  /*0760*/  DFMA R22, R6, R22, RZ ;  /* 0x000000160616722b */ /* 0x000fe400000000ff */
[----:B------:R-:W-:-:S02]  /*0770*/  DFMA R24, R12, R24, RZ ;  /* 0x000000180c18722b */ /* 0x000fc400000000ff */
[----:B------:R-:W-:-:S06]  /*0780*/  DMUL R18, R18, 0.5 ;  /* 0x3fe0000012127828 */ /* 0x000fcc0000000000 */
[----:B------:R-:W-:Y:S02]  /*0790*/  DFMA R20, R10, R20, R24 ;  /* 0x000000140a14722b */ /* 0x000fe40000000018 */
[----:B------:R-:W-:-:S08]  /*07a0*/  DFMA R22, R8, R18, R22 ;  /* 0x000000120816722b */ /* 0x000fd00000000016 */
[C-C-:B------:R-:W-:Y:S01]  /*07b0*/  DADD R18, R22.reuse, -R20.reuse ;  /* 0x0000000016127229 */ /* 0x140fe20000000814 */
[----:B------:R-:W-:Y:S06]  /*07c0*/  BAR.SYNC.DEFER_BLOCKING 0x0 ;  /* 0x0000000000007b1d */ /* 0x000fec0000010000 */
[----:B------:R-:W-:Y:S01]  /*07d0*/  DADD R20, R22, R20 ;  /* 0x0000000016147229 */ /* 0x000fe20000000014 */
[----:B------:R0:W-:Y:S06]  /*07e0*/  STS.64 [R4+0x8], R18 ;  /* 0x0000081204007388 */ /* 0x0001ec0000000a00 */
        /* <DEDUP_REMOVED lines=14> */
[----:B------:R-:W-:Y:S02]  /*08d0*/  DFMA R18, R12, R18, RZ ;  /* 0x000000120c12722b */ /* 0x000fe400000000ff */
[----:B------:R-:W-:-:S06]  /*08e0*/  DMUL R24, R24, 0.5 ;  /* 0x3fe0000018187828 */ /* 0x000fcc0000000000 */
[----:B------:R-:W-:Y:S02]  /*08f0*/  DFMA R20, R10, R20, R18 ;  /* 0x000000140a14722b */ /* 0x000fe40000000012 */
[----:B------:R-:W-:-:S08]  /*0900*/  DFMA R22, R8, R24, R22 ;  /* 0x000000180816722b */ /* 0x000fd00000000016 */
[C-C-:B------:R-:W-:Y:S02]  /*0910*/  DADD R18, R22.reuse, -R20.reuse ;  /* 0x0000000016127229 */ /* 0x140fe40000000814 */
[----:B------:R-:W-:-:S05]  /*0920*/  DADD R20, R22, R20 ;  /* 0x0000000016147229 */ /* 0x000fca0000000014 */
[----:B------:R1:W-:Y:S04]  /*0930*/  STS.64 [R4+0x18], R18 ;  /* 0x0000181204007388 */ /* 0x0003e80000000a00 */
[----:B------:R1:W-:Y:S02]  /*0940*/  STS.64 [R4], R20 ;  /* 0x0000001404007388 */ /* 0x0003e40000000a00 */
.L_x_2845:
[----:B------:R-:W-:Y:S05]  /*0950*/  BSYNC.RECONVERGENT B0 ;  /* 0x0000000000007941 */ /* 0x000fea0003800200 */
.L_x_2844:
        /* <DEDUP_REMOVED lines=19> */
[----:B------:R-:W-:-:S11]  /*0a90*/  DADD R14, R18, R14 ;  /* 0x00000000120e7229 */ /* 0x000fd6000000000e */
.L_x_2847:
[----:B------:R-:W-:Y:S05]  /*0aa0*/  BSYNC.RECONVERGENT B0 ;  /* 0x0000000000007941 */ /* 0x000fea0003800200 */
.L_x_2846:
        /* <DEDUP_REMOVED lines=9> */
.L_x_2848:
        /* <DEDUP_REMOVED lines=12> */
.L_x_3228:


//--------------------- .text._Z30massMatrixMultiplySharedKernelILi2ELi3ELi7EEviPKdS1_S1_S1_Pd --------------------------
	.section	.text._Z30massMatrixMultiplySharedKernelILi2ELi3ELi7EEviPKdS1_S1_S1_Pd,"ax",@progbits
	.align	128
        .global         _Z30massMatrixMultiplySharedKernelILi2ELi3ELi7EEviPKdS1_S1_S1_Pd
        .type           _Z30massMatrixMultiplySharedKernelILi2ELi3ELi7EEviPKdS1_S1_S1_Pd,@function
        .size           _Z30massMatrixMultiplySharedKernelILi2ELi3ELi7EEviPKdS1_S1_S1_Pd,(.L_x_3229 - _Z30massMatrixMultiplySharedKernelILi2ELi3ELi7EEviPKdS1_S1_S1_Pd)
        .other          _Z30massMatrixMultiplySharedKernelILi2ELi3ELi7EEviPKdS1_S1_S1_Pd,@"STO_CUDA_ENTRY STV_DEFAULT"
_Z30massMatrixMultiplySharedKernelILi2ELi3ELi7EEviPKdS1_S1_S1_Pd:
.text._Z30massMatrixMultiplySharedKernelILi2ELi3ELi7EEviPKdS1_S1_S1_Pd:
        /* <DEDUP_REMOVED lines=11> */
[C---:B--2---:R-:W-:Y:S02]  /*00b0*/  @!P1 IMAD.WIDE.U32 R10, R19.reuse, 0x8, R10 ;  /* 0x00000008130a9825 */ /* 0x044fe400078e000a */
[----:B------:R-:W2:Y:S04]  /*00c0*/  @!P1 LDG.E.64.CONSTANT R6, desc[UR4][R6.64] ;  /* 0x0000000406069981 */ /* 0x000ea8000c1e9b00 */
[----:B------:R-:W3:Y:S01]  /*00d0*/  @!P1 LDG.E.64.CONSTANT R10, desc[UR4][R10.64] ;  /* 0x000000040a0a9981 */ /* 0x000ee2000c1e9b00 */
[----:B----4-:R-:W-:Y:S01]  /*00e0*/  IMAD R0, R0, 0x7, R3 ;  /* 0x0000000700007824 */ /* 0x010fe200078e0203 */
[C---:B------:R-:W-:Y:S01]  /*00f0*/  ISETP.GE.U32.AND P0, PT, R19.reuse, 0x4, PT ;  /* 0x000000041300780c */ /* 0x040fe20003f06070 */
[----:B------:R-:W0:Y:S01]  /*0100*/  S2R R21, SR_CgaCtaId ;  /* 0x0000000000157919 */ /* 0x000e220000008800 */
[----:B------:R-:W-:-:S02]  /*0110*/  LOP3.LUT R22, R19, 0x1, RZ, 0xc0, !PT ;  /* 0x0000000113167812 */ /* 0x000fc400078ec0ff */
[----:B------:R-:W-:Y:S02]  /*0120*/  ISETP.LT.AND P0, PT, R0, UR6, !P0 ;  /* 0x0000000600007c0c */ /* 0x000fe4000c701270 */
[----:B------:R-:W-:Y:S02]  /*0130*/  MOV R16, 0x400 ;  /* 0x0000040000107802 */ /* 0x000fe40000000f00 */
[----:B------:R-:W-:Y:S01]  /*0140*/  SHF.R.U32.HI R23, RZ, 0x1, R19 ;  /* 0x00000001ff177819 */ /* 0x000fe20000011613 */
[----:B------:R-:W-:Y:S01]  /*0150*/  BSSY.RECONVERGENT B0, `(.L_x_2849) ;  /* 0x0000029000007945 */ /* 0x000fe20003800200 */
[----:B------:R-:W-:Y:S01]  /*0160*/  ISETP.GT.U32.AND P2, PT, R19, 0x5, PT ;  /* 0x000000051300780c */ /* 0x000fe20003f44070 */
[C---:B------:R-:W-:Y:S02]  /*0170*/  @!P1 VIADD R2, R16.reuse, 0x5e8 ;  /* 0x000005e810029836 */ /* 0x040fe40000000000 */
[----:B------:R-:W-:-:S04]  /*0180*/  @!P1 VIADD R12, R16, 0x5f8 ;  /* 0x000005f8100c9836 */ /* 0x000fc80000000000 */
[----:B------:R-:W1:Y:S01]  /*0190*/  @P0 LDC.64 R8, c[0x0][0x3a0] ;  /* 0x0000e800ff080b82 */ /* 0x000e620000000a00 */
[----:B------:R-:W-:-:S05]  /*01a0*/  @P0 LOP3.LUT R13, R22, 0x2, R19, 0xf8, !PT ;  /* 0x00000002160d0812 */ /* 0x000fca00078ef813 */
[----:B------:R-:W-:Y:S01]  /*01b0*/  @P0 IMAD R13, R0, 0x8, R13 ;  /* 0x00000008000d0824 */ /* 0x000fe200078e020d */
[C---:B0-----:R-:W-:Y:S02]  /*01c0*/  @!P1 LEA R2, R21.reuse, R2, 0x18 ;  /* 0x0000000215029211 */ /* 0x041fe400078ec0ff */
[C---:B------:R-:W-:Y:S02]  /*01d0*/  @!P1 LEA R12, R21.reuse, R12, 0x18 ;  /* 0x0000000c150c9211 */ /* 0x040fe400078ec0ff */
[----:B------:R-:W-:Y:S02]  /*01e0*/  LEA R16, R21, R16, 0x18 ;  /* 0x0000001015107211 */ /* 0x000fe400078ec0ff */
[C---:B------:R-:W-:Y:S01]  /*01f0*/  @!P1 LEA R17, R19.reuse, R2, 0x3 ;  /* 0x0000000213119211 */ /* 0x040fe200078e18ff */
[C---:B------:R-:W-:Y:S01]  /*0200*/  @!P1 IMAD R25, R19.reuse, 0x8, R12 ;  /* 0x0000000813199824 */ /* 0x040fe200078e020c */
[----:B------:R-:W-:Y:S01]  /*0210*/  LOP3.LUT R2, R19, 0xffff, RZ, 0xc0, !PT ;  /* 0x0000ffff13027812 */ /* 0x000fe200078ec0ff */
[----:B-1----:R-:W-:-:S04]  /*0220*/  @P0 IMAD.WIDE R20, R13, 0x8, R8 ;  /* 0x000000080d140825 */ /* 0x002fc800078e0208 */
[----:B------:R-:W-:Y:S01]  /*0230*/  IMAD R2, R2, 0xaaab, RZ ;  /* 0x0000aaab02027824 */ /* 0x000fe200078e02ff */
[----:B------:R0:W5:Y:S01]  /*0240*/  @P0 LDG.E.64.CONSTANT R4, desc[UR4][R20.64] ;  /* 0x0000000414040981 */ /* 0x000162000c1e9b00 */
[----:B------:R-:W-:-:S03]  /*0250*/  IMAD R3, R3, 0xd8, R16 ;  /* 0x000000d803037824 */ /* 0x000fc600078e0210 */
[----:B------:R0:W5:Y:S01]  /*0260*/  @P0 LDG.E.64.CONSTANT R14, desc[UR4][R20.64+0x20] ;  /* 0x00002004140e0981 */ /* 0x000162000c1e9b00 */
[----:B------:R-:W-:Y:S01]  /*0270*/  SHF.R.U32.HI R18, RZ, 0x11, R2 ;  /* 0x00000011ff127819 */ /* 0x000fe20000011602 */
[----:B------:R-:W-:Y:S02]  /*0280*/  IMAD R2, R23, 0x18, R3 ;  /* 0x0000001817027824 */ /* 0x000fe400078e0203 */
[----:B--2---:R0:W-:Y:S04]  /*0290*/  @!P1 STS.64 [R17], R6 ;  /* 0x0000000611009388 */ /* 0x0041e80000000a00 */
[----:B---3--:R0:W-:Y:S01]  /*02a0*/  @!P1 STS.64 [R25], R10 ;  /* 0x0000000a19009388 */ /* 0x0081e20000000a00 */
[----:B------:R-:W-:Y:S01]  /*02b0*/  BAR.SYNC.DEFER_BLOCKING 0x0 ;  /* 0x0000000000007b1d */ /* 0x000fe20000010000 */
[----:B------:R-:W-:-:S05]  /*02c0*/  ISETP.GT.U32.AND P1, PT, R19, 0x3, PT ;  /* 0x000000031300780c */ /* 0x000fca0003f24070 */
[----:B------:R0:W1:Y:S04]  /*02d0*/  LDS.64 R6, [R16+0x5e8] ;  /* 0x0005e80010067984 */ /* 0x0000680000000a00 */
[----:B------:R0:W2:Y:S04]  /*02e0*/  LDS.64 R12, [R16+0x600] ;  /* 0x00060000100c7984 */ /* 0x0000a80000000a00 */
[----:B------:R0:W3:Y:S01]  /*02f0*/  LDS.128 R8, [R16+0x5f0] ;  /* 0x0005f00010087984 */ /* 0x0000e20000000c00 */
[----:B------:R-:W-:Y:S05]  /*0300*/  @P1 BRA `(.L_x_2850) ;  /* 0x0000000000341947 */ /* 0x000fea0003800000 */
[C-C-:B0----5:R-:W-:Y:S02]  /*0310*/  DADD R16, R4.reuse, R14.reuse ;  /* 0x0000000004107229 */ /* 0x161fe4000000000e */
[----:B------:R-:W-:-:S06]  /*0320*/  DADD R14, R4, -R14 ;  /* 0x00000000040e7229 */ /* 0x000fcc000000080e */
[----:B-1----:R-:W-:Y:S02]  /*0330*/  DFMA R4, R6, R16, RZ ;  /* 0x000000100604722b */ /* 0x002fe400000000ff */
[----:B---3--:R-:W-:Y:S02]  /*0340*/  DFMA R16, R16, R8, RZ ;  /* 0x000000081010722b */ /* 0x008fe400000000ff */
[-C--:B--2---:R-:W-:Y:S02]  /*0350*/  DFMA R20, R12, R14.reuse, RZ ;  /* 0x0000000e0c14722b */ /* 0x084fe400000000ff */
[----:B------:R-:W-:-:S06]  /*0360*/  DFMA R14, R10, R14, RZ ;  /* 0x0000000e0a0e722b */ /* 0x000fcc00000000ff */
[----:B------:R-:W-:Y:S02]  /*0370*/  DADD R16, R16, R20 ;  /* 0x0000000010107229 */ /* 0x000fe40000000014 */
[C-C-:B------:R-:W-:Y:S02]  /*0380*/  DADD R20, R4.reuse, -R14.reuse ;  /* 0x0000000004147229 */ /* 0x140fe4000000080e */
[----:B------:R-:W-:Y:S01]  /*0390*/  DADD R4, R4, R14 ;  /* 0x0000000004047229 */ /* 0x000fe2000000000e */
[----:B------:R-:W-:-:S05]  /*03a0*/  LEA R15, R22, R2, 0x3 ;  /* 0x00000002160f7211 */ /* 0x000fca00078e18ff */
[----:B------:R4:W-:Y:S04]  /*03b0*/  STS.64 [R15+0x90], R20 ;  /* 0x000090140f007388 */ /* 0x0009e80000000a00 */
[----:B------:R4:W-:Y:S04]  /*03c0*/  STS.64 [R15], R4 ;  /* 0x000000040f007388 */ /* 0x0009e80000000a00 */
[----:B------:R4:W-:Y:S02]  /*03d0*/  STS.64 [R15+0x48], R16 ;  /* 0x000048100f007388 */ /* 0x0009e40000000a00 */
.L_x_2850:
[----:B------:R-:W-:Y:S05]  /*03e0*/  BSYNC.RECONVERGENT B0 ;  /* 0x0000000000007941 */ /* 0x000fea0003800200 */
.L_x_2849:
[----:B------:R-:W-:Y:S06]  /*03f0*/  BAR.SYNC.DEFER_BLOCKING 0x0 ;  /* 0x0000000000007b1d */ /* 0x000fec0000010000 */
[----:B------:R-:W-:Y:S04]  /*0400*/  BSSY.RECONVERGENT B0, `(.L_x_2851) ;  /* 0x0000012000007945 */ /* 0x000fe80003800200 */
[----:B------:R-:W-:Y:S05]  /*0410*/  @P2 BRA `(.L_x_2852) ;  /* 0x0000000000402947 */ /* 0x000fea0003800000 */
[----:B0-----:R-:W-:-:S04]  /*0420*/  IMAD R25, R23, 0x30, R2 ;  /* 0x0000003017197824 */ /* 0x001fc800078e0202 */
[----:B------:R-:W-:-:S05]  /*0430*/  IMAD R25, R22, 0x8, R25 ;  /* 0x0000000816197824 */ /* 0x000fca00078e0219 */
[----:B----4-:R-:W-:Y:S04]  /*0440*/  LDS.64 R20, [R25] ;  /* 0x0000000019147984 */ /* 0x010fe80000000a00 */
[----:B-----5:R-:W0:Y:S02]  /*0450*/  LDS.64 R4, [R25+0x18] ;  /* 0x0000180019047984 */ /* 0x020e240000000a00 */
[C-C-:B0-----:R-:W-:Y:S02]  /*0460*/  DADD R14, R20.reuse, R4.reuse ;  /* 0x00000000140e7229 */ /* 0x141fe40000000004 */
[----:B------:R-:W-:-:S06]  /*0470*/  DADD R20, R20, -R4 ;  /* 0x0000000014147229 */ /* 0x000fcc0000000804 */
[----:B-1----:R-:W-:Y:S02]  /*0480*/  DFMA R4, R6, R14, RZ ;  /* 0x0000000e0604722b */ /* 0x002fe400000000ff */
[----:B---3--:R-:W-:Y:S02]  /*0490*/  DFMA R16, R10, R20, RZ ;  /* 0x000000140a10722b */ /* 0x008fe400000000ff */
[----:B------:R-:W-:Y:S02]  /*04a0*/  DFMA R14, R14, R8, RZ ;  /* 0x000000080e0e722b */ /* 0x000fe400000000ff */
[----:B--2---:R-:W-:-:S04]  /*04b0*/  DFMA R20, R12, R20, RZ ;  /* 0x000000140c14722b */ /* 0x004fc800000000ff */
[C-C-:B------:R-:W-:Y:S02]  /*04c0*/  DADD R22, R4.reuse, -R16.reuse ;  /* 0x0000000004167229 */ /* 0x140fe40000000810 */
[----:B------:R-:W-:Y:S02]  /*04d0*/  DADD R4, R4, R16 ;  /* 0x0000000004047229 */ /* 0x000fe40000000010 */
[----:B------:R-:W-:-:S03]  /*04e0*/  DADD R14, R14, R20 ;  /* 0x000000000e0e7229 */ /* 0x000fc60000000014 */
[----:B------:R0:W-:Y:S04]  /*04f0*/  STS.64 [R25+0x30], R22 ;  /* 0x0000301619007388 */ /* 0x0001e80000000a00 */
[----:B------:R0:W-:Y:S04]  /*0500*/  STS.64 [R25], R4 ;  /* 0x0000000419007388 */ /* 0x0001e80000000a00 */
[----:B------:R0:W-:Y:S02]  /*0510*/  STS.64 [R25+0x18], R14 ;  /* 0x0000180e19007388 */ /* 0x0001e40000000a00 */
.L_x_2852:
[----:B------:R-:W-:Y:S05]  /*0520*/  BSYNC.RECONVERGENT B0 ;  /* 0x0000000000007941 */ /* 0x000fea0003800200 */
.L_x_2851:
[----:B0----5:R-:W-:Y:S01]  /*0530*/  PRMT R14, R18, 0x9910, RZ ;  /* 0x00009910120e7816 */ /* 0x021fe200000000ff */
[----:B----4-:R-:W0:Y:S01]  /*0540*/  LDC.64 R4, c[0x0][0x388] ;  /* 0x0000e200ff047b82 */ /* 0x010e220000000a00 */
[----:B------:R-:W-:Y:S01]  /*0550*/  IMAD.MOV.U32 R15, RZ, RZ, 0x2 ;  /* 0x00000002ff0f7424 */ /* 0x000fe200078e00ff */
[----:B------:R-:W-:Y:S02]  /*0560*/  UMOV UR6, 0x903 ;  /* 0x0000090300067882 */ /* 0x000fe40000000000 */
        /* <DEDUP_REMOVED lines=8> */
[----:B------:R-:W4:Y:S04]  /*05f0*/  LDG.E.64.CONSTANT R14, desc[UR4][R24.64+-0x10] ;  /* 0xfffff004180e7981 */ /* 0x000f28000c1e9b00 */
[----:B------:R-:W4:Y:S04]  /*0600*/  LDG.E.64.CONSTANT R16, desc[UR4][R24.64+-0x8] ;  /* 0xfffff80418107981 */ /* 0x000f28000c1e9b00 */
[----:B------:R0:W4:Y:S01]  /*0610*/  LDG.E.64.CONSTANT R4, desc[UR4][R24.64] ;  /* 0x0000000418047981 */ /* 0x000122000c1e9b00 */
[----:B------:R-:W-:Y:S01]  /*0620*/  LOP3.LUT R19, R19, 0xffff, RZ, 0xc0, !PT ;  /* 0x0000ffff13137812 */ /* 0x000fe200078ec0ff */
[----:B------:R-:W-:Y:S01]  /*0630*/  IMAD R20, R18, 0x48, R3 ;  /* 0x0000004812147824 */ /* 0x000fe200078e0203 */
[----:B------:R-:W-:Y:S01]  /*0640*/  BSSY.RECONVERGENT B0, `(.L_x_2853) ;  /* 0x0000035000007945 */ /* 0x000fe20003800200 */
[----:B------:R-:W4:Y:S02]  /*0650*/  S2R R3, SR_TID.X ;  /* 0x0000000000037919 */ /* 0x000f240000002100 */
[----:B------:R-:W-:Y:S01]  /*0660*/  IMAD R20, R19, 0x18, R20 ;  /* 0x0000001813147824 */ /* 0x000fe200078e0214 */
[----:B------:R-:W-:Y:S06]  /*0670*/  BAR.SYNC.DEFER_BLOCKING 0x0 ;  /* 0x0000000000007b1d */ /* 0x000fec0000010000 */
[----:B------:R-:W-:Y:S04]  /*0680*/  LDS.64 R26, [R20] ;  /* 0x00000000141a7984 */ /* 0x000fe80000000a00 */
[----:B------:R-:W1:Y:S02]  /*0690*/  LDS.64 R18, [R20+0x8] ;  /* 0x0000080014127984 */ /* 0x000e640000000a00 */
[----:B-1----:R-:W-:-:S02]  /*06a0*/  DADD R22, R26, -R18 ;  /* 0x000000001a167229 */ /* 0x002fc40000000812 */
[----:B------:R-:W-:-:S06]  /*06b0*/  DADD R26, R26, R18 ;  /* 0x000000001a1a7229 */ /* 0x000fcc0000000012 */
[-C--:B---3--:R-:W-:Y:S02]  /*06c0*/  DFMA R18, R10, R22.reuse, RZ ;  /* 0x000000160a12722b */ /* 0x088fe400000000ff */
[----:B--2---:R-:W-:Y:S02]  /*06d0*/  DFMA R22, R12, R22, RZ ;  /* 0x000000160c16722b */ /* 0x004fe400000000ff */
[----:B0-----:R-:W-:Y:S02]  /*06e0*/  DFMA R24, R26, R8, RZ ;  /* 0x000000081a18722b */ /* 0x001fe400000000ff */
[----:B------:R-:W-:-:S06]  /*06f0*/  DFMA R26, R6, R26, RZ ;  /* 0x0000001a061a722b */ /* 0x000fcc00000000ff */
[----:B------:R-:W-:Y:S02]  /*0700*/  DADD R22, R22, R24 ;  /* 0x0000000016167229 */ /* 0x000fe40000000018 */
[C-C-:B------:R-:W-:Y:S02]  /*0710*/  DADD R24, R18.reuse, R26.reuse ;  /* 0x0000000012187229 */ /* 0x140fe4000000001a */
[----:B------:R-:W-:-:S06]  /*0720*/  DADD R18, -R18, R26 ;  /* 0x0000000012127229 */ /* 0x000fcc000000011a */
[----:B----4-:R-:W-:Y:S02]  /*0730*/  DMUL R14, R14, R24 ;  /* 0x000000180e0e7228 */ /* 0x010fe40000000000 */
[----:B------:R-:W-:-:S06]  /*0740*/  DMUL R16, R16, R22 ;  /* 0x0000001610107228 */ /* 0x000fcc0000000000 */
        /* <DEDUP_REMOVED lines=12> */
[----:B------:R-:W-:Y:S01]  /*0810*/  LOP3.LUT R4, R3, 0x1, RZ, 0xc0, !PT ;  /* 0x0000000103047812 */ /* 0x000fe200078ec0ff */
[----:B------:R0:W-:Y:S05]  /*0820*/  STS.64 [R20+0x8], R22 ;  /* 0x0000081614007388 */ /* 0x0001ea0000000a00 */
[----:B------:R0:W-:Y:S01]  /*0830*/  STS.64 [R20], R18 ;  /* 0x0000001214007388 */ /* 0x0001e20000000a00 */
[----:B------:R-:W-:Y:S06]  /*0840*/  BAR.SYNC.DEFER_BLOCKING 0x0 ;  /* 0x0000000000007b1d */ /* 0x000fec0000010000 */
[----:B------:R-:W-:Y:S05]  /*0850*/  @P2 BRA `(.L_x_2854) ;  /* 0x00000000004c2947 */ /* 0x000fea0003800000 */
[----:B------:R-:W-:-:S05]  /*0860*/  SHF.R.U32.HI R5, RZ, 0x1, R3 ;  /* 0x00000001ff057819 */ /* 0x000fca0000011603 */
[----:B------:R-:W-:-:S04]  /*0870*/  IMAD R5, R5, 0x30, R2 ;  /* 0x0000003005057824 */ /* 0x000fc800078e0202 */
[----:B------:R-:W-:-:S05]  /*0880*/  IMAD R5, R4, 0x8, R5 ;  /* 0x0000000804057824 */ /* 0x000fca00078e0205 */
[----:B------:R-:W-:Y:S04]  /*0890*/  LDS.64 R24, [R5] ;  /* 0x0000000005187984 */ /* 0x000fe80000000a00 */
[----:B0-----:R-:W0:Y:S04]  /*08a0*/  LDS.64 R18, [R5+0x30] ;  /* 0x0000300005127984 */ /* 0x001e280000000a00 */
        /* <DEDUP_REMOVED lines=14> */
.L_x_2854:
[----:B------:R-:W-:Y:S05]  /*0990*/  BSYNC.RECONVERGENT B0 ;  /* 0x0000000000007941 */ /* 0x000fea0003800200 */
.L_x_2853:
[----:B------:R-:W-:Y:S06]  /*09a0*/  BAR.SYNC.DEFER_BLOCKING 0x0 ;  /* 0x0000000000007b1d */ /* 0x000fec0000010000 */
[----:B------:R-:W-:Y:S04]  /*09b0*/  BSSY.RECONVERGENT B0, `(.L_x_2855) ;  /* 0x0000013000007945 */ /* 0x000fe80003800200 */
[----:B------:R-:W-:Y:S05]  /*09c0*/  @P1 BRA `(.L_x_2856) ;  /* 0x0000000000441947 */ /* 0x000fea0003800000 */
[----:B-1----:R-:W-:-:S04]  /*09d0*/  SHF.L.U32 R5, R3, 0x3, RZ ;  /* 0x0000000303057819 */ /* 0x002fc800000006ff */
[----:B------:R-:W-:-:S05]  /*09e0*/  LOP3.LUT R5, R5, 0x8, RZ, 0xc0, !PT ;  /* 0x0000000805057812 */ /* 0x000fca00078ec0ff */
[----:B------:R-:W-:-:S05]  /*09f0*/  IMAD.IADD R5, R2, 0x1, R5 ;  /* 0x0000000102057824 */ /* 0x000fca00078e0205 */
        /* <DEDUP_REMOVED lines=14> */
.L_x_2856:
[----:B------:R-:W-:Y:S05]  /*0ae0*/  BSYNC.RECONVERGENT B0 ;  /* 0x0000000000007941 */ /* 0x000fea0003800200 */
.L_x_2855:
        /* <DEDUP_REMOVED lines=9> */
.L_x_2857:
        /* <DEDUP_REMOVED lines=16> */
.L_x_3229:


//--------------------- .text._Z32massMatrixMultiplyConstantKernelILi2ELi3ELi7EEviPKdS1_S1_S1_Pd --------------------------
	.section	.text._Z32massMatrixMultiplyConstantKernelILi2ELi3ELi7EEviPKdS1_S1_S1_Pd,"ax",@progbits
	.align	128
        .global         _Z32massMatrixMultiplyConstantKernelILi2ELi3ELi7EEviPKdS1_S1_S1_Pd
        .type           _Z32massMatrixMultiplyConstantKernelILi2ELi3ELi7EEviPKdS1_S1_S1_Pd,@function
        .size           _Z32massMatrixMultiplyConstantKernelILi2ELi3ELi7EEviPKdS1_S1_S1_Pd,(.L_x_3230 - _Z32massMatrixMultiplyConstantKernelILi2ELi3ELi7EEviPKdS1_S1_S1_Pd)
        .other          _Z32massMatrixMultiplyConstantKernelILi2ELi3ELi7EEviPKdS1_S1_S1_Pd,@"STO_CUDA_ENTRY STV_DEFAULT"
_Z32massMatrixMultiplyConstantKernelILi2ELi3ELi7EEviPKdS1_S1_S1_Pd:
.text._Z32massMatrixMultiplyConstantKernelILi2ELi3ELi7EEviPKdS1_S1_S1_Pd:
        /* <DEDUP_REMOVED lines=12> */
[----:B---3--:R-:W-:Y:S02]  /*00c0*/  LEA R10, R13, R10, 0x18 ;  /* 0x0000000a0d0a7211 */ /* 0x008fe400078ec0ff */
[C---:B------:R-:W-:Y:S01]  /*00d0*/  LOP3.LUT R2, R0.reuse, 0xffff, RZ, 0xc0, !PT ;  /* 0x0000ffff00027812 */ /* 0x040fe200078ec0ff */
[----:B------:R-:W0:Y:S01]  /*00e0*/  LDCU.64 UR4, c[0x0][0x358] ;  /* 0x00006b00ff0477ac */ /* 0x000e220008000a00 */
[----:B------:R-:W-:Y:S01]  /*00f0*/  ISETP.GT.U32.AND P1, PT, R0, 0x3, PT ;  /* 0x000000030000780c */ /* 0x000fe20003f24070 */
[----:B------:R-:W-:Y:S01]  /*0100*/  IMAD R19, R19, 0xd8, R10 ;  /* 0x000000d813137824 */ /* 0x000fe200078e020a */
[--C-:B------:R-:W-:Y:S01]  /*0110*/  SHF.R.U32.HI R16, RZ, 0x1, R0.reuse ;  /* 0x00000001ff107819 */ /* 0x100fe20000011600 */
[----:B------:R-:W-:Y:S01]  /*0120*/  IMAD R2, R2, 0xaaab, RZ ;  /* 0x0000aaab02027824 */ /* 0x000fe200078e02ff */
[----:B------:R-:W-:Y:S01]  /*0130*/  BSSY.RECONVERGENT B0, `(.L_x_2858) ;  /* 0x000001f000007945 */ /* 0x000fe20003800200 */
[----:B------:R-:W-:Y:S02]  /*0140*/  ISETP.GT.U32.AND P2, PT, R0, 0x5, PT ;  /* 0x000000050000780c */ /* 0x000fe40003f44070 */
[----:B------:R-:W1:Y:S01]  /*0150*/  @P0 LDC.64 R6, c[0x0][0x3a0] ;  /* 0x0000e800ff060b82 */ /* 0x000e620000000a00 */
[----:B------:R-:W-:-:S02]  /*0160*/  @P0 LOP3.LUT R11, R15, 0x2, R0, 0xf8, !PT ;  /* 0x000000020f0b0812 */ /* 0x000fc400078ef800 */
[----:B------:R-:W-:-:S03]  /*0170*/  SHF.R.U32.HI R20, RZ, 0x11, R2 ;  /* 0x00000011ff147819 */ /* 0x000fc60000011602 */
[----:B------:R-:W-:Y:S01]  /*0180*/  @P0 IMAD R11, R14, 0x8, R11 ;  /* 0x000000080e0b0824 */ /* 0x000fe200078e020b */
[----:B------:R-:W-:Y:S01]  /*0190*/  PRMT R12, R20, 0x9910, RZ ;  /* 0x00009910140c7816 */ /* 0x000fe200000000ff */
[----:B------:R-:W2:Y:S04]  /*01a0*/  LDC.64 R2, c[0x0][0x388] ;  /* 0x0000e200ff027b82 */ /* 0x000ea80000000a00 */
[----:B------:R-:W-:Y:S02]  /*01b0*/  IMAD R12, R12, 0x3, RZ ;  /* 0x000000030c0c7824 */ /* 0x000fe400078e02ff */
[----:B-1----:R-:W-:-:S04]  /*01c0*/  @P0 IMAD.WIDE R10, R11, 0x8, R6 ;  /* 0x000000080b0a0825 */ /* 0x002fc800078e0206 */
[----:B------:R-:W-:Y:S01]  /*01d0*/  IMAD.MOV R7, RZ, RZ, -R12 ;  /* 0x000000ffff077224 */ /* 0x000fe200078e0a0c */
[----:B0-----:R0:W5:Y:S04]  /*01e0*/  @P0 LDG.E.64.CONSTANT R4, desc[UR4][R10.64] ;  /* 0x000000040a040981 */ /* 0x001168000c1e9b00 */
[----:B------:R0:W5:Y:S01]  /*01f0*/  @P0 LDG.E.64.CONSTANT R8, desc[UR4][R10.64+0x20] ;  /* 0x000020040a080981 */ /* 0x000162000c1e9b00 */
[----:B------:R-:W-:Y:S01]  /*0200*/  PRMT R7, R7, 0x7710, RZ ;  /* 0x0000771007077816 */ /* 0x000fe200000000ff */
[----:B------:R-:W-:Y:S01]  /*0210*/  IMAD R17, R16, 0x18, R19 ;  /* 0x0000001810117824 */ /* 0x000fe200078e0213 */
[----:B--2---:R-:W-:Y:S06]  /*0220*/  @P1 BRA `(.L_x_2859) ;  /* 0x00000000003c1947 */ /* 0x004fec0003800000 */
[----:B------:R-:W1:Y:S01]  /*0230*/  LDCU.128 UR8, c[0x3][0x800] ;  /* 0x00c10000ff0877ac */ /* 0x000e620008000c00 */
[C-C-:B0----5:R-:W-:Y:S02]  /*0240*/  DADD R10, R4.reuse, R8.reuse ;  /* 0x00000000040a7229 */ /* 0x161fe40000000008 */
[----:B------:R-:W-:Y:S01]  /*0250*/  DADD R8, R4, -R8 ;  /* 0x0000000004087229 */ /* 0x000fe20000000808 */
[----:B------:R-:W0:Y:S05]  /*0260*/  LDCU.128 UR12, c[0x3][0xa00] ;  /* 0x00c14000ff0c77ac */ /* 0x000e2a0008000c00 */
[C---:B-1----:R-:W-:Y:S02]  /*0270*/  DFMA R4, R10.reuse, UR8, RZ ;  /* 0x000000080a047c2b */ /* 0x042fe400080000ff */
[----:B------:R-:W-:-:S02]  /*0280*/  DFMA R10, R10, UR10, RZ ;  /* 0x0000000a0a0a7c2b */ /* 0x000fc400080000ff */
[C---:B0-----:R-:W-:Y:S02]  /*0290*/  DFMA R12, R8.reuse, UR14, RZ ;  /* 0x0000000e080c7c2b */ /* 0x041fe400080000ff */
[----:B------:R-:W-:-:S06]  /*02a0*/  DFMA R8, R8, UR12, RZ ;  /* 0x0000000c08087c2b */ /* 0x000fcc00080000ff */
[----:B------:R-:W-:Y:S02]  /*02b0*/  DADD R10, R10, R12 ;  /* 0x000000000a0a7229 */ /* 0x000fe4000000000c */
[C-C-:B------:R-:W-:Y:S02]  /*02c0*/  DADD R12, R4.reuse, -R8.reuse ;  /* 0x00000000040c7229 */ /* 0x140fe40000000808 */
[----:B------:R-:W-:Y:S01]  /*02d0*/  DADD R4, R4, R8 ;  /* 0x0000000004047229 */ /* 0x000fe20000000008 */
[----:B------:R-:W-:-:S05]  /*02e0*/  LEA R9, R15, R17, 0x3 ;  /* 0x000000110f097211 */ /* 0x000fca00078e18ff */
[----:B------:R1:W-:Y:S04]  /*02f0*/  STS.64 [R9+0x90], R12 ;  /* 0x0000900c09007388 */ /* 0x0003e80000000a00 */
[----:B------:R1:W-:Y:S04]  /*0300*/  STS.64 [R9], R4 ;  /* 0x0000000409007388 */ /* 0x0003e80000000a00 */
[----:B------:R1:W-:Y:S02]  /*0310*/  STS.64 [R9+0x48], R10 ;  /* 0x0000480a09007388 */ /* 0x0003e40000000a00 */
.L_x_2859:
[----:B------:R-:W-:Y:S05]  /*0320*/  BSYNC.RECONVERGENT B0 ;  /* 0x0000000000007941 */ /* 0x000fea0003800200 */
.L_x_2858:
[----:B------:R-:W-:Y:S01]  /*0330*/  BAR.SYNC.DEFER_BLOCKING 0x0 ;  /* 0x0000000000007b1d */ /* 0x000fe20000010000 */
[----:B------:R-:W-:Y:S01]  /*0340*/  IMAD.MOV.U32 R21, RZ, RZ, 0x2 ;  /* 0x00000002ff157424 */ /* 0x000fe200078e00ff */
[----:B------:R-:W-:-:S04]  /*0350*/  IADD3 R18, PT, PT, R7, R0, RZ ;  /* 0x0000000007127210 */ /* 0x000fc80007ffe0ff */
[----:B------:R-:W-:Y:S04]  /*0360*/  BSSY.RECONVERGENT B0, `(.L_x_2860) ;  /* 0x0000014000007945 */ /* 0x000fe80003800200 */
[----:B------:R-:W-:Y:S05]  /*0370*/  @P2 BRA `(.L_x_2861) ;  /* 0x0000000000482947 */ /* 0x000fea0003800000 */
[----:B-1---5:R-:W-:Y:S01]  /*0380*/  IMAD R4, R16, 0x30, R17 ;  /* 0x0000003010047824 */ /* 0x022fe200078e0211 */
[----:B------:R-:W1:Y:S03]  /*0390*/  LDCU.128 UR8, c[0x3][0x800] ;  /* 0x00c10000ff0877ac */ /* 0x000e660008000c00 */
[----:B------:R-:W-:Y:S01]  /*03a0*/  IMAD R23, R15, 0x8, R4 ;  /* 0x000000080f177824 */ /* 0x000fe200078e0204 */
[----:B------:R-:W2:Y:S04]  /*03b0*/  LDCU.128 UR12, c[0x3][0xa00] ;  /* 0x00c14000ff0c77ac */ /* 0x000ea80008000c00 */
[----:B------:R-:W-:Y:S04]  /*03c0*/  LDS.64 R12, [R23] ;  /* 0x00000000170c7984 */ /* 0x000fe80000000a00 */
[----:B------:R-:W3:Y:S02]  /*03d0*/  LDS.64 R4, [R23+0x18] ;  /* 0x0000180017047984 */ /* 0x000ee40000000a00 */
[----:B---3--:R-:W-:-:S02]  /*03e0*/  DADD R6, R12, R4 ;  /* 0x000000000c067229 */ /* 0x008fc40000000004 */
[----:B------:R-:W-:-:S06]  /*03f0*/  DADD R12, R12, -R4 ;  /* 0x000000000c0c7229 */ /* 0x000fcc0000000804 */
[----:B-1----:R-:W-:Y:S02]  /*0400*/  DFMA R4, R6, UR8, RZ ;  /* 0x0000000806047c2b */ /* 0x002fe400080000ff */
[----:B--2---:R-:W-:Y:S02]  /*0410*/  DFMA R8, R12, UR12, RZ ;  /* 0x0000000c0c087c2b */ /* 0x004fe400080000ff */
[----:B------:R-:W-:Y:S02]  /*0420*/  DFMA R6, R6, UR10, RZ ;  /* 0x0000000a06067c2b */ /* 0x000fe400080000ff */
[----:B------:R-:W-:-:S04]  /*0430*/  DFMA R12, R12, UR14, RZ ;  /* 0x0000000e0c0c7c2b */ /* 0x000fc800080000ff */
[C-C-:B0-----:R-:W-:Y:S02]  /*0440*/  DADD R10, R4.reuse, -R8.reuse ;  /* 0x00000000040a7229 */ /* 0x141fe40000000808 */
[----:B------:R-:W-:Y:S02]  /*0450*/  DADD R4, R4, R8 ;  /* 0x0000000004047229 */ /* 0x000fe40000000008 */
[----:B------:R-:W-:-:S03]  /*0460*/  DADD R6, R6, R12 ;  /* 0x0000000006067229 */ /* 0x000fc6000000000c */
[----:B------:R2:W-:Y:S04]  /*0470*/  STS.64 [R23+0x30], R10 ;  /* 0x0000300a17007388 */ /* 0x0005e80000000a00 */
[----:B------:R2:W-:Y:S04]  /*0480*/  STS.64 [R23], R4 ;  /* 0x0000000417007388 */ /* 0x0005e80000000a00 */
[----:B------:R2:W-:Y:S02]  /*0490*/  STS.64 [R23+0x18], R6 ;  /* 0x0000180617007388 */ /* 0x0005e40000000a00 */
.L_x_2861:
[----:B------:R-:W-:Y:S05]  /*04a0*/  BSYNC.RECONVERGENT B0 ;  /* 0x0000000000007941 */ /* 0x000fea0003800200 */
.L_x_2860:
        /* <DEDUP_REMOVED lines=9> */
[----:B------:R-:W-:-:S05]  /*0540*/  IMAD.WIDE R22, R21, 0x8, R2 ;  /* 0x0000000815167825 */ /* 0x000fca00078e0202 */
[----:B------:R-:W3:Y:S04]  /*0550*/  LDG.E.64.CONSTANT R6, desc[UR4][R22.64+-0x10] ;  /* 0xfffff00416067981 */ /* 0x000ee8000c1e9b00 */
[----:B------:R-:W4:Y:S04]  /*0560*/  LDG.E.64.CONSTANT R2, desc[UR4][R22.64+-0x8] ;  /* 0xfffff80416027981 */ /* 0x000f28000c1e9b00 */
[----:B------:R2:W4:Y:S01]  /*0570*/  LDG.E.64.CONSTANT R4, desc[UR4][R22.64] ;  /* 0x0000000416047981 */ /* 0x000522000c1e9b00 */
[----:B------:R-:W-:Y:S01]  /*0580*/  IMAD R12, R9, 0x18, R12 ;  /* 0x00000018090c7824 */ /* 0x000fe200078e020c */
[----:B------:R-:W-:Y:S04]  /*0590*/  BSSY.RECONVERGENT B0, `(.L_x_2862) ;  /* 0x0000030000007945 */ /* 0x000fe80003800200 */
[----:B------:R-:W-:Y:S04]  /*05a0*/  LDS.64 R8, [R12] ;  /* 0x000000000c087984 */ /* 0x000fe80000000a00 */
[----:B0-----:R-:W0:Y:S02]  /*05b0*/  LDS.64 R10, [R12+0x8] ;  /* 0x000008000c0a7984 */ /* 0x001e240000000a00 */
[----:B0-----:R-:W-:-:S02]  /*05c0*/  DADD R20, R8, -R10 ;  /* 0x0000000008147229 */ /* 0x001fc4000000080a */
[----:B------:R-:W-:-:S06]  /*05d0*/  DADD R10, R8, R10 ;  /* 0x00000000080a7229 */ /* 0x000fcc000000000a */
[C---:B-1----:R-:W-:Y:S02]  /*05e0*/  DFMA R18, R20.reuse, UR8, RZ ;  /* 0x0000000814127c2b */ /* 0x042fe400080000ff */
[----:B------:R-:W-:Y:S02]  /*05f0*/  DFMA R8, R20, UR10, RZ ;  /* 0x0000000a14087c2b */ /* 0x000fe400080000ff */
[C---:B--2---:R-:W-:Y:S02]  /*0600*/  DFMA R20, R10.reuse, UR12, RZ ;  /* 0x0000000c0a147c2b */ /* 0x044fe400080000ff */
[----:B------:R-:W-:-:S06]  /*0610*/  DFMA R22, R10, UR14, RZ ;  /* 0x0000000e0a167c2b */ /* 0x000fcc00080000ff */
[----:B------:R-:W-:Y:S02]  /*0620*/  DADD R10, R18, R20 ;  /* 0x00000000120a7229 */ /* 0x000fe40000000014 */
[----:B------:R-:W-:Y:S02]  /*0630*/  DADD R8, R8, R22 ;  /* 0x0000000008087229 */ /* 0x000fe40000000016 */
[----:B------:R-:W-:Y:S01]  /*0640*/  DADD R18, -R18, R20 ;  /* 0x0000000012127229 */ /* 0x000fe20000000114 */
[----:B------:R-:W-:Y:S06]  /*0650*/  BAR.SYNC.DEFER_BLOCKING 0x0 ;  /* 0x0000000000007b1d */ /* 0x000fec0000010000 */
[----:B---3--:R-:W-:-:S02]  /*0660*/  DMUL R6, R6, R10 ;  /* 0x0000000a06067228 */ /* 0x008fc40000000000 */
[----:B----4-:R-:W-:-:S06]  /*0670*/  DMUL R2, R2, R8 ;  /* 0x0000000802027228 */ /* 0x010fcc0000000000 */
[CCC-:B------:R-:W-:Y:S02]  /*0680*/  DFMA R8, R4.reuse, R18.reuse, R6.reuse ;  /* 0x000000120408722b */ /* 0x1c0fe40000000006 */
[----:B------:R-:W-:Y:S02]  /*0690*/  DFMA R18, R4, -R18, R6 ;  /* 0x800000120412722b */ /* 0x000fe40000000006 */
[C-C-:B------:R-:W-:Y:S02]  /*06a0*/  DADD R10, R2.reuse, R2.reuse ;  /* 0x00000000020a7229 */ /* 0x140fe40000000002 */
[----:B------:R-:W-:Y:S02]  /*06b0*/  DADD R4, R2, -R2 ;  /* 0x0000000002047229 */ /* 0x000fe40000000802 */
[----:B------:R-:W-:Y:S02]  /*06c0*/  DFMA R8, R8, UR12, RZ ;  /* 0x0000000c08087c2b */ /* 0x000fe400080000ff */
[----:B------:R-:W-:-:S02]  /*06d0*/  DFMA R18, R18, UR8, RZ ;  /* 0x0000000812127c2b */ /* 0x000fc400080000ff */
[----:B------:R-:W-:-:S06]  /*06e0*/  DMUL R10, R10, 0.5 ;  /* 0x3fe000000a0a7828 */ /* 0x000fcc0000000000 */
[----:B------:R-:W-:Y:S02]  /*06f0*/  DFMA R4, R4, UR10, R18 ;  /* 0x0000000a04047c2b */ /* 0x000fe40008000012 */
[----:B------:R-:W-:-:S08]  /*0700*/  DFMA R8, R10, UR14, R8 ;  /* 0x0000000e0a087c2b */ /* 0x000fd00008000008 */
[C-C-:B------:R-:W-:Y:S02]  /*0710*/  DADD R10, R8.reuse, -R4.reuse ;  /* 0x00000000080a7229 */ /* 0x140fe40000000804 */
[----:B------:R-:W-:-:S05]  /*0720*/  DADD R4, R8, R4 ;  /* 0x0000000008047229 */ /* 0x000fca0000000004 */
[----:B------:R0:W-:Y:S04]  /*0730*/  STS.64 [R12+0x8], R10 ;  /* 0x0000080a0c007388 */ /* 0x0001e80000000a00 */
[----:B------:R0:W-:Y:S01]  /*0740*/  STS.64 [R12], R4 ;  /* 0x000000040c007388 */ /* 0x0001e20000000a00 */
[----:B------:R-:W-:Y:S06]  /*0750*/  BAR.SYNC.DEFER_BLOCKING 0x0 ;  /* 0x0000000000007b1d */ /* 0x000fec0000010000 */
[----:B------:R-:W-:Y:S05]  /*0760*/  @P2 BRA `(.L_x_2863) ;  /* 0x0000000000482947 */ /* 0x000fea0003800000 */
[----:B------:R-:W-:-:S05]  /*0770*/  IMAD R8, R16, 0x30, R17 ;  /* 0x0000003010087824 */ /* 0x000fca00078e0211 */
[----:B------:R-:W-:-:S05]  /*0780*/  LEA R8, R15, R8, 0x3 ;  /* 0x000000080f087211 */ /* 0x000fca00078e18ff */
[----:B0-----:R-:W-:Y:S04]  /*0790*/  LDS.64 R10, [R8] ;  /* 0x00000000080a7984 */ /* 0x001fe80000000a00 */
[----:B------:R-:W0:Y:S04]  /*07a0*/  LDS.64 R12, [R8+0x30] ;  /* 0x00003000080c7984 */ /* 0x000e280000000a00 */
[----:B------:R-:W1:Y:S01]  /*07b0*/  LDS.64 R20, [R8+0x18] ;  /* 0x0000180008147984 */ /* 0x000e620000000a00 */
[C-C-:B0-----:R-:W-:Y:S02]  /*07c0*/  DADD R18, R10.reuse, R12.reuse ;  /* 0x000000000a127229 */ /* 0x141fe4000000000c */
[----:B------:R-:W-:-:S02]  /*07d0*/  DADD R12, R10, -R12 ;  /* 0x000000000a0c7229 */ /* 0x000fc4000000080c */
[C-C-:B-1----:R-:W-:Y:S02]  /*07e0*/  DADD R4, R20.reuse, R20.reuse ;  /* 0x0000000014047229 */ /* 0x142fe40000000014 */
[----:B------:R-:W-:Y:S02]  /*07f0*/  DADD R10, R20, -R20 ;  /* 0x00000000140a7229 */ /* 0x000fe40000000814 */
[----:B------:R-:W-:Y:S02]  /*0800*/  DFMA R18, R18, UR12, RZ ;  /* 0x0000000c12127c2b */ /* 0x000fe400080000ff */
[----:B------:R-:W-:Y:S02]  /*0810*/  DFMA R12, R12, UR8, RZ ;  /* 0x000000080c0c7c2b */ /* 0x000fe400080000ff */
[----:B------:R-:W-:-:S06]  /*0820*/  DMUL R4, R4, 0.5 ;  /* 0x3fe0000004047828 */ /* 0x000fcc0000000000 */
[----:B------:R-:W-:Y:S02]  /*0830*/  DFMA R10, R10, UR10, R12 ;  /* 0x0000000a0a0a7c2b */ /* 0x000fe4000800000c */
[----:B------:R-:W-:-:S08]  /*0840*/  DFMA R4, R4, UR14, R18 ;  /* 0x0000000e04047c2b */ /* 0x000fd00008000012 */
[C-C-:B------:R-:W-:Y:S02]  /*0850*/  DADD R12, R4.reuse, -R10.reuse ;  /* 0x00000000040c7229 */ /* 0x140fe4000000080a */
[----:B------:R-:W-:-:S05]  /*0860*/  DADD R4, R4, R10 ;  /* 0x0000000004047229 */ /* 0x000fca000000000a */
[----:B------:R1:W-:Y:S04]  /*0870*/  STS.64 [R8+0x18], R12 ;  /* 0x0000180c08007388 */ /* 0x0003e80000000a00 */
[----:B------:R1:W-:Y:S02]  /*0880*/  STS.64 [R8], R4 ;  /* 0x0000000408007388 */ /* 0x0003e40000000a00 */
.L_x_2863:
[----:B------:R-:W-:Y:S05]  /*0890*/  BSYNC.RECONVERGENT B0 ;  /* 0x0000000000007941 */ /* 0x000fea0003800200 */
.L_x_2862:
[----:B------:R-:W-:Y:S06]  /*08a0*/  BAR.SYNC.DEFER_BLOCKING 0x0 ;  /* 0x0000000000007b1d */ /* 0x000fec0000010000 */
[----:B------:R-:W-:Y:S04]  /*08b0*/  BSSY.RECONVERGENT B0, `(.L_x_2864) ;  /* 0x0000013000007945 */ /* 0x000fe80003800200 */
[----:B------:R-:W-:Y:S05]  /*08c0*/  @P1 BRA `(.L_x_2865) ;  /* 0x0000000000441947 */ /* 0x000fea0003800000 */
[----:B------:R-:W-:-:S05]  /*08d0*/  IMAD.SHL.U32 R2, R0, 0x8, RZ ;  /* 0x0000000800027824 */ /* 0x000fca00078e00ff */
[----:B------:R-:W-:-:S04]  /*08e0*/  LOP3.LUT R2, R2, 0x8, RZ, 0xc0, !PT ;  /* 0x0000000802027812 */ /* 0x000fc800078ec0ff */
[----:B------:R-:W-:-:S05]  /*08f0*/  IADD3 R17, PT, PT, R17, R2, RZ ;  /* 0x0000000211117210 */ /* 0x000fca0007ffe0ff */
[----:B------:R-:W-:Y:S04]  /*0900*/  LDS.64 R2, [R17] ;  /* 0x0000000011027984 */ /* 0x000fe80000000a00 */
[----:B01----:R-:W0:Y:S04]  /*0910*/  LDS.64 R4, [R17+0x90] ;  /* 0x0000900011047984 */ /* 0x003e280000000a00 */
        /* <DEDUP_REMOVED lines=11> */
[----:B------:R-:W-:-:S11]  /*09d0*/  DADD R6, R6, R8 ;  /* 0x0000000006067229 */ /* 0x000fd60000000008 */
.L_x_2865:
[----:B------:R-:W-:Y:S05]  /*09e0*/  BSYNC.RECONVERGENT B0 ;  /* 0x0000000000007941 */ /* 0x000fea0003800200 */
.L_x_2864:
        /* <DEDUP_REMOVED lines=9> */
.L_x_2866:
        /* <DEDUP_REMOVED lines=16> */
.L_x_3230:


//--------------------- .text._Z32massMatrixMultiplyRegisterKernelILi2ELi3ELi7EEviPKdS1_S1_S1_Pd --------------------------
	.section	.text._Z32massMatrixMultiplyRegisterKernelILi2ELi3ELi7EEviPKdS1_S1_S1_Pd,"ax",@progbits
	.align	128
        .global         _Z32massMatrixMultiplyRegisterKernelILi2ELi3ELi7EEviPKdS1_S1_S1_Pd
        .type           _Z32massMatrixMultiplyRegisterKernelILi2ELi3ELi7EEviPKdS1_S1_S1_Pd,@function
        .size           _Z32massMatrixMultiplyRegisterKernelILi2ELi3ELi7EEviPKdS1_S1_S1_Pd,(.L_x_3231 - _Z32massMatrixMultiplyRegisterKernelILi2ELi3ELi7EEviPKdS1_S1_S1_Pd)
        .other          _Z32massMatrixMultiplyRegisterKernelILi2ELi3ELi7EEviPKdS1_S1_S1_Pd,@"STO_CUDA_ENTRY STV_DEFAULT"
_Z32massMatrixMultiplyRegisterKernelILi2ELi3ELi7EEviPKdS1_S1_S1_Pd:
.text._Z32massMatrixMultiplyRegisterKernelILi2ELi3ELi7EEviPKdS1_S1_S1_Pd:
        /* <DEDUP_REMOVED lines=62> */
.L_x_2868:
[----:B------:R-:W-:Y:S05]  /*03e0*/  BSYNC.RECONVERGENT B0 ;  /* 0x0000000000007941 */ /* 0x000fea0003800200 */
.L_x_2867:
        /* <DEDUP_REMOVED lines=19> */
.L_x_2870:
[----:B------:R-:W-:Y:S05]  /*0520*/  BSYNC.RECONVERGENT B0 ;  /* 0x0000000000007941 */ /* 0x000fea0003800200 */
.L_x_2869:
        /* <DEDUP_REMOVED lines=70> */
.L_x_2872:
[----:B------:R-:W-:Y:S05]  /*0990*/  BSYNC.RECONVERGENT B0 ;  /* 0x0000000000007941 */ /* 0x000fea0003800200 */
.L_x_2871:
        /* <DEDUP_REMOVED lines=20> */
.L_x_2874:
[----:B------:R-:W-:Y:S05]  /*0ae0*/  BSYNC.RECONVERGENT B0 ;  /* 0x0000000000007941 */ /* 0x000fea0003800200 */
.L_x_2873:
        /* <DEDUP_REMOVED lines=9> */
.L_x_2875:
        /* <DEDUP_REMOVED lines=16> */
.L_x_3231:


//--------------------- .text._Z42massMatrixMultiplyMonolithicConstantKernelILi2ELi2ELi16EEviPKdS1_S1_S1_Pd --------------------------
	.section	.text._Z42massMatrixMultiplyMonolithicConstantKernelILi2ELi2ELi16EEviPKdS1_S1_S1_Pd,"ax",@progbits
	.align	128
        .global         _Z42massMatrixMultiplyMonolithicConstantKernelILi2ELi2ELi16EEviPKdS1_S1_S1_Pd
        .type           _Z42massMatrixMultiplyMonolithicConstantKernelILi2ELi2ELi16EEviPKdS1_S1_S1_Pd,@function
        .size           _Z42massMatrixMultiplyMonolithicConstantKernelILi2ELi2ELi16EEviPKdS1_S1_S1_Pd,(.L_x_3232 - _Z42massMatrixMultiplyMonolithicConstantKernelILi2ELi2ELi16EEviPKdS1_S1_S1_Pd)
        .other          _Z42massMatrixMultiplyMonolithicConstantKernelILi2ELi2ELi16EEviPKdS1_S1_S1_Pd,@"STO_CUDA_ENTRY STV_DEFAULT"
_Z42massMatrixMultiplyMonolithicConstantKernelILi2ELi2ELi16EEviPKdS1_S1_S1_Pd:
.text._Z42massMatrixMultiplyMonolithicConstantKernelILi2ELi2ELi16EEviPKdS1_S1_S1_Pd:
[----:B------:R-:W-:Y:S01]  /*0000*/  LDC R1, c[0x0][0x37c] ;  /* 0x0000df00ff017b82 */ /* 0x000fe20000000800 */
[----:B------:R-:W0:Y:S01]  /*0010*/  S2R R12, SR_TID.Y ;  /* 0x00000000000c7919 */ /* 0x000e220000002200 */
[----:B------:R-:W1:Y:S06]  /*0020*/  LDCU UR4, c[0x0][0x380] ;  /* 0x00007000ff0477ac */ /* 0x000e6c0008000800 */
[----:B------:R-:W2:Y:S01]  /*0030*/  LDC.64 R20, c[0x0][0x388] ;  /* 0x0000e200ff147b82 */ /* 0x000ea20000000a00 */
[----:B------:R-:W0:Y:S01]  /*0040*/  S2R R3, SR_CTAID.X ;  /* 0x0000000000037919 */ /* 0x000e220000002500 */
[----:B------:R-:W3:Y:S01]  /*0050*/  LDCU.64 UR6, c[0x0][0x358] ;  /* 0x00006b00ff0677ac */ /* 0x000ee20008000a00 */
[----:B------:R-:W4:Y:S01]  /*0060*/  S2R R0, SR_TID.X ;  /* 0x0000000000007919 */ /* 0x000f220000002100 */
[----:B------:R-:W-:-:S04]  /*0070*/  CS2R R4, SRZ ;  /* 0x0000000000047805 */ /* 0x000fc8000001ff00 */
[----:B------:R-:W2:Y:S08]  /*0080*/  S2UR UR5, SR_CgaCtaId ;  /* 0x00000000000579c3 */ /* 0x000eb00000008800 */
[----:B------:R-:W2:Y:S08]  /*0090*/  LDC.64 R18, c[0x3][RZ] ;  /* 0x00c00000ff127b82 */ /* 0x000eb00000000a00 */
[----:B------:R-:W2:Y:S08]  /*00a0*/  LDC.64 R22, c[0x3][0x10] ;  /* 0x00c00400ff167b82 */ /* 0x000eb00000000a00 */
[----:B------:R-:W2:Y:S01]  /*00b0*/  LDC.64 R16, c[0x3][0x8] ;  /* 0x00c00200ff107b82 */ /* 0x000ea20000000a00 */
[----:B0-----:R-:W-:Y:S01]  /*00c0*/  IMAD R6, R3, 0x10, R12 ;  /* 0x0000001003067824 */ /* 0x001fe200078e020c */
[----:B----4-:R-:W-:-:S06]  /*00d0*/  LOP3.LUT R7, R0, 0x1, RZ, 0xc0, !PT ;  /* 0x0000000100077812 */ /* 0x010fcc00078ec0ff */
[----:B------:R-:W-:Y:S01]  /*00e0*/  BAR.SYNC.DEFER_BLOCKING 0x0 ;  /* 0x0000000000007b1d */ /* 0x000fe20000010000 */
[----:B-1----:R-:W-:Y:S02]  /*00f0*/  ISETP.GE.AND P0, PT, R6, UR4, PT ;  /* 0x0000000406007c0c */ /* 0x002fe4000bf06270 */
[----:B------:R-:W-:-:S11]  /*0100*/  LOP3.LUT R2, R0, 0x3fe, RZ, 0xc0, !PT ;  /* 0x000003fe00027812 */ /* 0x000fd600078ec0ff */
[----:B------:R-:W0:Y:S01]  /*0110*/  @!P0 LDC.64 R14, c[0x0][0x3a0] ;  /* 0x0000e800ff0e8b82 */ /* 0x000e220000000a00 */
[----:B------:R-:W-:-:S04]  /*0120*/  @!P0 IMAD.IADD R3, R7, 0x1, R2 ;  /* 0x0000000107038824 */ /* 0x000fc800078e0202 */
[C---:B------:R-:W-:Y:S02]  /*0130*/  @!P0 IMAD R3, R6.reuse, 0x8, R3 ;  /* 0x0000000806038824 */ /* 0x040fe400078e0203 */
[----:B------:R-:W-:Y:S02]  /*0140*/  IMAD.SHL.U32 R6, R6, 0x8, RZ ;  /* 0x0000000806067824 */ /* 0x000fe400078e00ff */
[----:B0-----:R-:W-:-:S05]  /*0150*/  @!P0 IMAD.WIDE R14, R3, 0x8, R14 ;  /* 0x00000008030e8825 */ /* 0x001fca00078e020e */
[----:B---3--:R-:W3:Y:S01]  /*0160*/  @!P0 LDG.E.64.CONSTANT R10, desc[UR6][R14.64] ;  /* 0x000000060e0a8981 */ /* 0x008ee2000c1e9b00 */
[----:B------:R-:W-:-:S03]  /*0170*/  IADD3 R3, PT, PT, R7, R2, RZ ;  /* 0x0000000207037210 */ /* 0x000fc60007ffe0ff */
[----:B------:R0:W4:Y:S02]  /*0180*/  @!P0 LDG.E.64.CONSTANT R8, desc[UR6][R14.64+0x20] ;  /* 0x000020060e088981 */ /* 0x000124000c1e9b00 */
[----:B------:R-:W-:-:S04]  /*0190*/  IMAD R3, R3, 0x2, R6 ;  /* 0x0000000203037824 */ /* 0x000fc800078e0206 */
[----:B--2---:R-:W-:Y:S01]  /*01a0*/  IMAD.WIDE R20, R3, 0x8, R20 ;  /* 0x0000000803147825 */ /* 0x004fe200078e0214 */
[----:B------:R-:W-:Y:S02]  /*01b0*/  CS2R R2, SRZ ;  /* 0x0000000000027805 */ /* 0x000fe4000001ff00 */
[C---:B------:R-:W-:Y:S01]  /*01c0*/  ISETP.GT.U32.AND P1, PT, R0.reuse, 0x3, PT ;  /* 0x000000030000780c */ /* 0x040fe20003f24070 */
[----:B0-----:R-:W0:Y:S01]  /*01d0*/  LDC.64 R14, c[0x3][0x18] ;  /* 0x00c00600ff0e7b82 */ /* 0x001e220000000a00 */
[----:B------:R1:W5:Y:S04]  /*01e0*/  @!P0 LDG.E.64.CONSTANT R4, desc[UR6][R20.64] ;  /* 0x0000000614048981 */ /* 0x000368000c1e9b00 */
[----:B------:R1:W5:Y:S01]  /*01f0*/  @!P0 LDG.E.64.CONSTANT R2, desc[UR6][R20.64+0x8] ;  /* 0x0000080614028981 */ /* 0x000362000c1e9b00 */
[----:B------:R-:W-:Y:S01]  /*0200*/  UMOV UR4, 0x400 ;  /* 0x0000040000047882 */ /* 0x000fe20000000000 */
[----:B------:R-:W-:Y:S01]  /*0210*/  SHF.L.U32 R13, R0, 0x3, RZ ;  /* 0x00000003000d7819 */ /* 0x000fe200000006ff */
[----:B------:R-:W-:Y:S01]  /*0220*/  ULEA UR4, UR5, UR4, 0x18 ;  /* 0x0000000405047291 */ /* 0x000fe2000f8ec0ff */
[----:B------:R-:W-:Y:S02]  /*0230*/  BSSY.RECONVERGENT B0, `(.L_x_2876) ;  /* 0x000001a000007945 */ /* 0x000fe40003800200 */
[----:B------:R-:W-:-:S03]  /*0240*/  LOP3.LUT R13, R13, 0x1ff0, RZ, 0xc0, !PT ;  /* 0x00001ff00d0d7812 */ /* 0x000fc600078ec0ff */
[----:B------:R-:W-:-:S05]  /*0250*/  LEA R12, R12, UR4, 0x6 ;  /* 0x000000040c0c7c11 */ /* 0x000fca000f8e30ff */
[----:B------:R-:W-:Y:S01]  /*0260*/  IMAD.IADD R12, R12, 0x1, R13 ;  /* 0x000000010c0c7824 */ /* 0x000fe200078e020d */
[C---:B---3--:R-:W-:Y:S02]  /*0270*/  @!P1 DFMA R18, R10.reuse, R18, RZ ;  /* 0x000000120a12922b */ /* 0x048fe400000000ff */
[----:B------:R-:W-:-:S06]  /*0280*/  @!P1 DFMA R10, R10, R22, RZ ;  /* 0x000000160a0a922b */ /* 0x000fcc00000000ff */
[C---:B----4-:R-:W-:Y:S02]  /*0290*/  @!P1 DFMA R16, R8.reuse, R16, R18 ;  /* 0x000000100810922b */ /* 0x050fe40000000012 */
[----:B0-----:R-:W-:Y:S01]  /*02a0*/  @!P1 DFMA R14, R8, R14, R10 ;  /* 0x0000000e080e922b */ /* 0x001fe2000000000a */
[----:B------:R-:W-:Y:S01]  /*02b0*/  LEA R8, R7, R12, 0x3 ;  /* 0x0000000c07087211 */ /* 0x000fe200078e18ff */
[----:B------:R-:W-:-:S04]  /*02c0*/  IMAD.IADD R10, R13, 0x1, R12 ;  /* 0x000000010d0a7824 */ /* 0x000fc800078e020c */
[C---:B------:R-:W-:Y:S01]  /*02d0*/  IMAD R10, R7.reuse, 0x8, R10 ;  /* 0x00000008070a7824 */ /* 0x040fe200078e020a */
[----:B------:R1:W-:Y:S03]  /*02e0*/  @!P1 STS.64 [R8], R16 ;  /* 0x0000001008009388 */ /* 0x0003e60000000a00 */
[----:B------:R-:W-:Y:S01]  /*02f0*/  IMAD R9, R7, 0x8, R10 ;  /* 0x0000000807097824 */ /* 0x000fe200078e020a */
[----:B------:R1:W-:Y:S01]  /*0300*/  @!P1 STS.64 [R8+0x20], R14 ;  /* 0x0000200e08009388 */ /* 0x0003e20000000a00 */
[----:B------:R-:W-:Y:S06]  /*0310*/  BAR.SYNC.DEFER_BLOCKING 0x0 ;  /* 0x0000000000007b1d */ /* 0x000fec0000010000 */
[----:B------:R-:W-:Y:S05]  /*0320*/  @P1 BRA `(.L_x_2877) ;  /* 0x0000000000281947 */ /* 0x000fea0003800000 */
[----:B------:R-:W0:Y:S01]  /*0330*/  LDS.64 R12, [R10] ;  /* 0x000000000a0c7984 */ /* 0x000e220000000a00 */
[----:B------:R-:W0:Y:S03]  /*0340*/  LDCU.128 UR8, c[0x3][URZ] ;  /* 0x00c00000ff0877ac */ /* 0x000e260008000c00 */
[----:B-1----:R-:W1:Y:S01]  /*0350*/  LDS.64 R14, [R10+0x10] ;  /* 0x000010000a0e7984 */ /* 0x002e620000000a00 */
[----:B------:R-:W2:Y:S01]  /*0360*/  LDCU.128 UR12, c[0x3][0x10] ;  /* 0x00c00200ff0c77ac */ /* 0x000ea20008000c00 */
[C---:B0-----:R-:W-:Y:S02]  /*0370*/  DFMA R16, R12.reuse, UR8, RZ ;  /* 0x000000080c107c2b */ /* 0x041fe400080000ff */
[----:B--2---:R-:W-:-:S06]  /*0380*/  DFMA R12, R12, UR12, RZ ;  /* 0x0000000c0c0c7c2b */ /* 0x004fcc00080000ff */
[C---:B-1----:R-:W-:Y:S02]  /*0390*/  DFMA R16, R14.reuse, UR10, R16 ;  /* 0x0000000a0e107c2b */ /* 0x042fe40008000010 */
[----:B------:R-:W-:-:S05]  /*03a0*/  DFMA R12, R14, UR14, R12 ;  /* 0x0000000e0e0c7c2b */ /* 0x000fca000800000c */
[----:B------:R0:W-:Y:S04]  /*03b0*/  STS.64 [R10], R16 ;  /* 0x000000100a007388 */ /* 0x0001e80000000a00 */
[----:B------:R0:W-:Y:S02]  /*03c0*/  STS.64 [R10+0x10], R12 ;  /* 0x0000100c0a007388 */ /* 0x0001e40000000a00 */
.L_x_2877:
[----:B------:R-:W-:Y:S05]  /*03d0*/  BSYNC.RECONVERGENT B0 ;  /* 0x0000000000007941 */ /* 0x000fea0003800200 */
.L_x_2876:
[----:B------:R-:W-:Y:S01]  /*03e0*/  BAR.SYNC.DEFER_BLOCKING 0x0 ;  /* 0x0000000000007b1d */ /* 0x000fe20000010000 */
[----:B------:R-:W-:-:S05]  /*03f0*/  ISETP.GT.U32.OR P0, PT, R0, 0x3, P0 ;  /* 0x000000030000780c */ /* 0x000fca0000704470 */
[----:B------:R-:W2:Y:S01]  /*0400*/  LDCU.128 UR8, c[0x3][URZ] ;  /* 0x00c00000ff0877ac */ /* 0x000ea20008000c00 */
[----:B------:R-:W3:Y:S01]  /*0410*/  LDCU.128 UR12, c[0x3][0x10] ;  /* 0x00c00200ff0c77ac */ /* 0x000ee20008000c00 */
[----:B0-----:R-:W2:Y:S04]  /*0420*/  LDS.64 R12, [R9] ;  /* 0x00000000090c7984 */ /* 0x001ea80000000a00 */
[----:B-1----:R-:W0:Y:S01]  /*0430*/  LDS.64 R14, [R9+0x8] ;  /* 0x00000800090e7984 */ /* 0x002e220000000a00 */
[C---:B--2---:R-:W-:Y:S02]  /*0440*/  DFMA R16, R12.reuse, UR8, RZ ;  /* 0x000000080c107c2b */ /* 0x044fe400080000ff */
[----:B---3--:R-:W-:-:S06]  /*0450*/  DFMA R12, R12, UR12, RZ ;  /* 0x0000000c0c0c7c2b */ /* 0x008fcc00080000ff */
[C---:B0-----:R-:W-:Y:S02]  /*0460*/  DFMA R16, R14.reuse, UR10, R16 ;  /* 0x0000000a0e107c2b */ /* 0x041fe40008000010 */
[----:B------:R-:W-:-:S06]  /*0470*/  DFMA R12, R14, UR14, R12 ;  /* 0x0000000e0e0c7c2b */ /* 0x000fcc000800000c */
[----:B-----5:R-:W-:Y:S02]  /*0480*/  DMUL R4, R16, R4 ;  /* 0x0000000410047228 */ /* 0x020fe40000000000 */
[----:B------:R-:W-:-:S06]  /*0490*/  DMUL R2, R12, R2 ;  /* 0x000000020c027228 */ /* 0x000fcc0000000000 */
[C---:B------:R-:W-:Y:S02]  /*04a0*/  DFMA R12, R4.reuse, UR8, RZ ;  /* 0x00000008040c7c2b */ /* 0x040fe400080000ff */
[----:B------:R-:W-:-:S06]  /*04b0*/  DFMA R14, R4, UR10, RZ ;  /* 0x0000000a040e7c2b */ /* 0x000fcc00080000ff */
[C---:B------:R-:W-:Y:S02]  /*04c0*/  DFMA R12, R2.reuse, UR12, R12 ;  /* 0x0000000c020c7c2b */ /* 0x040fe4000800000c */
[----:B------:R-:W-:-:S05]  /*04d0*/  DFMA R14, R2, UR14, R14 ;  /* 0x0000000e020e7c2b */ /* 0x000fca000800000e */
[----:B------:R-:W-:Y:S04]  /*04e0*/  STS.64 [R9], R12 ;  /* 0x0000000c09007388 */ /* 0x000fe80000000a00 */
[----:B------:R-:W-:Y:S01]  /*04f0*/  STS.64 [R9+0x8], R14 ;  /* 0x0000080e09007388 */ /* 0x000fe20000000a00 */
[----:B------:R-:W-:Y:S06]  /*0500*/  BAR.SYNC.DEFER_BLOCKING 0x0 ;  /* 0x0000000000007b1d */ /* 0x000fec0000010000 */
[----:B------:R-:W0:Y:S04]  /*0510*/  @!P1 LDS.64 R16, [R10] ;  /* 0x000000000a109984 */ /* 0x000e280000000a00 */
[----:B------:R-:W1:Y:S01]  /*0520*/  @!P1 LDS.64 R18, [R10+0x10] ;  /* 0x000010000a129984 */ /* 0x000e620000000a00 */
[----:B0-----:R-:W-:-:S02]  /*0530*/  @!P1 DFMA R20, R16, UR8, RZ ;  /* 0x0000000810149c2b */ /* 0x001fc400080000ff */
[----:B------:R-:W-:-:S06]  /*0540*/  @!P1 DFMA R16, R16, UR10, RZ ;  /* 0x0000000a10109c2b */ /* 0x000fcc00080000ff */
[C---:B-1----:R-:W-:Y:S02]  /*0550*/  @!P1 DFMA R20, R18.reuse, UR12, R20 ;  /* 0x0000000c12149c2b */ /* 0x042fe40008000014 */
[----:B------:R-:W-:-:S05]  /*0560*/  @!P1 DFMA R16, R18, UR14, R16 ;  /* 0x0000000e12109c2b */ /* 0x000fca0008000010 */
[----:B------:R-:W-:Y:S04]  /*0570*/  @!P1 STS.64 [R10], R20 ;  /* 0x000000140a009388 */ /* 0x000fe80000000a00 */
[----:B------:R-:W-:Y:S01]  /*0580*/  @!P1 STS.64 [R10+0x10], R16 ;  /* 0x000010100a009388 */ /* 0x000fe20000000a00 */
[----:B------:R-:W-:Y:S06]  /*0590*/  BAR.SYNC.DEFER_BLOCKING 0x0 ;  /* 0x0000000000007b1d */ /* 0x000fec0000010000 */
[----:B------:R-:W0:Y:S04]  /*05a0*/  @!P1 LDS.64 R12, [R8] ;  /* 0x00000000080c9984 */ /* 0x000e280000000a00 */
[----:B------:R-:W1:Y:S01]  /*05b0*/  @!P1 LDS.64 R14, [R8+0x20] ;  /* 0x00002000080e9984 */ /* 0x000e620000000a00 */
[----:B0-----:R-:W-:-:S02]  /*05c0*/  @!P1 DFMA R18, R12, UR8, RZ ;  /* 0x000000080c129c2b */ /* 0x001fc400080000ff */
[----:B------:R-:W-:-:S06]  /*05d0*/  @!P1 DFMA R12, R12, UR10, RZ ;  /* 0x0000000a0c0c9c2b */ /* 0x000fcc00080000ff */
[C---:B-1----:R-:W-:Y:S02]  /*05e0*/  @!P1 DFMA R4, R14.reuse, UR12, R18 ;  /* 0x0000000c0e049c2b */ /* 0x042fe40008000012 */
[----:B------:R-:W-:Y:S01]  /*05f0*/  @!P1 DFMA R2, R14, UR14, R12 ;  /* 0x0000000e0e029c2b */ /* 0x000fe2000800000c */
[----:B------:R-:W-:Y:S06]  /*0600*/  BAR.SYNC.DEFER_BLOCKING 0x0 ;  /* 0x0000000000007b1d */ /* 0x000fec0000010000 */
[----:B------:R-:W-:Y:S05]  /*0610*/  @P0 EXIT ;  /* 0x000000000000094d */ /* 0x000fea0003800000 */
[----:B------:R-:W0:Y:S01]  /*0620*/  LDC.64 R8, c[0x0][0x3a8] ;  /* 0x0000ea00ff087b82 */ /* 0x000e220000000a00 */
[----:B------:R-:W-:-:S04]  /*0630*/  LOP3.LUT R7, R7, 0x2, R0, 0xf8, !PT ;  /* 0x0000000207077812 */ /* 0x000fc800078ef800 */
[----:B------:R-:W-:-:S05]  /*0640*/  IADD3 R7, PT, PT, R6, R7, RZ ;  /* 0x0000000706077210 */ /* 0x000fca0007ffe0ff */
[----:B0-----:R-:W-:-:S05]  /*0650*/  IMAD.WIDE R6, R7, 0x8, R8 ;  /* 0x0000000807067825 */ /* 0x001fca00078e0208 */
[----:B------:R-:W-:Y:S04]  /*0660*/  STG.E.64 desc[UR6][R6.64], R4 ;  /* 0x0000000406007986 */ /* 0x000fe8000c101b06 */
[----:B------:R-:W-:Y:S01]  /*0670*/  STG.E.64 desc[UR6][R6.64+0x20], R2 ;  /* 0x0000200206007986 */ /* 0x000fe2000c101b06 */
[----:B------:R-:W-:Y:S05]  /*0680*/  EXIT ;  /* 0x000000000000794d */ /* 0x000fea0003800000 */
.L_x_2878:
        /* <DEDUP_REMOVED lines=15> */
.L_x_3232:


//--------------------- .text._Z40massMatrixMultiplyMonolithicGlobalKernelILi2ELi2ELi16EEviPKdS1_S1_S1_Pd --------------------------
	.section	.text._Z40massMatrixMultiplyMonolithicGlobalKernelILi2ELi2ELi16EEviPKdS1_S1_S1_Pd,"ax",@progbits
	.align	128
        .global         _Z40massMatrixMultiplyMonolithicGlobalKernelILi2ELi2ELi16EEviPKdS1_S1_S1_Pd
        .type           _Z40massMatrixMultiplyMonolithicGlobalKernelILi2ELi2ELi16EEviPKdS1_S1_S1_Pd,@function
        .size           _Z40massMatrixMultiplyMonolithicGlobalKernelILi2ELi2ELi16EEviPKdS1_S1_S1_Pd,(.L_x_3233 - _Z40massMatrixMultiplyMonolithicGlobalKernelILi2ELi2ELi16EEviPKdS1_S1_S1_Pd)
        .other          _Z40massMatrixMultiplyMonolithicGlobalKernelILi2ELi2ELi16EEviPKdS1_S1_S1_Pd,@"STO_CUDA_ENTRY STV_DEFAULT"
_Z40massMatrixMultiplyMonolithicGlobalKernelILi2ELi2ELi16EEviPKdS1_S1_S1_Pd:
.text._Z40massMatrixMultiplyMonolithicGlobalKernelILi2ELi2ELi16EEviPKdS1_S1_S1_Pd:
[----:B------:R-:W-:Y:S01]  /*0000*/  LDC R1, c[0x0][0x37c] ;  /* 0x0000df00ff017b82 */ /* 0x000fe20000000800 */
[----:B------:R-:W0:Y:S01]  /*0010*/  S2R R18, SR_TID.Y ;  /* 0x0000000000127919 */ /* 0x000e220000002200 */
[----:B------:R-:W1:Y:S06]  /*0020*/  LDCU UR4, c[0x0][0x380] ;  /* 0x00007000ff0477ac */ /* 0x000e6c0008000800 */
[----:B------:R-:W2:Y:S01]  /*0030*/  LDC.64 R22, c[0x0][0x390] ;  /* 0x0000e400ff167b82 */ /* 0x000ea20000000a00 */
[----:B------:R-:W0:Y:S01]  /*0040*/  S2R R3, SR_CTAID.X ;  /* 0x0000000000037919 */ /* 0x000e220000002500 */
[----:B------:R-:W2:Y:S01]  /*0050*/  LDCU.64 UR6, c[0x0][0x358] ;  /* 0x00006b00ff0677ac */ /* 0x000ea20008000a00 */
[----:B------:R-:W3:Y:S05]  /*0060*/  S2R R0, SR_TID.X ;  /* 0x0000000000007919 */ /* 0x000eea0000002100 */
[----:B------:R-:W4:Y:S01]  /*0070*/  LDC.64 R26, c[0x0][0x388] ;  /* 0x0000e200ff1a7b82 */ /* 0x000f220000000a00 */
[----:B--2---:R-:W2:Y:S04]  /*0080*/  LDG.E.64.CONSTANT R4, desc[UR6][R22.64+0x10] ;  /* 0x0000100616047981 */ /* 0x004ea8000c1e9b00 */
[----:B------:R-:W5:Y:S04]  /*0090*/  LDG.E.64.CONSTANT R6, desc[UR6][R22.64+0x8] ;  /* 0x0000080616067981 */ /* 0x000f68000c1e9b00 */
[----:B------:R-:W5:Y:S01]  /*00a0*/  LDG.E.64.CONSTANT R8, desc[UR6][R22.64+0x18] ;  /* 0x0000180616087981 */ /* 0x000f62000c1e9b00 */
[----:B0-----:R-:W-:Y:S01]  /*00b0*/  IMAD R20, R3, 0x10, R18 ;  /* 0x0000001003147824 */ /* 0x001fe200078e0212 */
[----:B---3--:R-:W-:Y:S01]  /*00c0*/  LOP3.LUT R21, R0, 0x1, RZ, 0xc0, !PT ;  /* 0x0000000100157812 */ /* 0x008fe200078ec0ff */
[----:B------:R-:W-:Y:S03]  /*00d0*/  BAR.SYNC.DEFER_BLOCKING 0x0 ;  /* 0x0000000000007b1d */ /* 0x000fe60000010000 */
[----:B-1----:R-:W-:-:S02]  /*00e0*/  ISETP.GE.AND P0, PT, R20, UR4, PT ;  /* 0x0000000414007c0c */ /* 0x002fc4000bf06270 */
[----:B------:R-:W-:-:S05]  /*00f0*/  LOP3.LUT R2, R0, 0x3fe, RZ, 0xc0, !PT ;  /* 0x000003fe00027812 */ /* 0x000fca00078ec0ff */
[----:B------:R-:W-:-:S06]  /*0100*/  IMAD.IADD R11, R21, 0x1, R2 ;  /* 0x00000001150b7824 */ /* 0x000fcc00078e0202 */
[----:B------:R-:W0:Y:S01]  /*0110*/  @!P0 LDC.64 R24, c[0x0][0x3a0] ;  /* 0x0000e800ff188b82 */ /* 0x000e220000000a00 */
[----:B------:R-:W-:-:S04]  /*0120*/  @!P0 IMAD R3, R20, 0x8, R11 ;  /* 0x0000000814038824 */ /* 0x000fc800078e020b */
[----:B0-----:R-:W-:Y:S02]  /*0130*/  @!P0 IMAD.WIDE R24, R3, 0x8, R24 ;  /* 0x0000000803188825 */ /* 0x001fe400078e0218 */
[----:B------:R-:W3:Y:S04]  /*0140*/  LDG.E.64.CONSTANT R2, desc[UR6][R22.64] ;  /* 0x0000000616027981 */ /* 0x000ee8000c1e9b00 */
[----:B------:R-:W3:Y:S04]  /*0150*/  @!P0 LDG.E.64.CONSTANT R16, desc[UR6][R24.64] ;  /* 0x0000000618108981 */ /* 0x000ee8000c1e9b00 */
[----:B------:R0:W5:Y:S01]  /*0160*/  @!P0 LDG.E.64.CONSTANT R14, desc[UR6][R24.64+0x20] ;  /* 0x00002006180e8981 */ /* 0x000162000c1e9b00 */
[----:B------:R-:W-:-:S02]  /*0170*/  SHF.L.U32 R20, R20, 0x3, RZ ;  /* 0x0000000314147819 */ /* 0x000fc400000006ff */
[----:B------:R-:W-:-:S03]  /*0180*/  CS2R R12, SRZ ;  /* 0x00000000000c7805 */ /* 0x000fc6000001ff00 */
[----:B------:R-:W-:-:S04]  /*0190*/  IMAD R11, R11, 0x2, R20 ;  /* 0x000000020b0b7824 */ /* 0x000fc800078e0214 */
[----:B----4-:R-:W-:Y:S01]  /*01a0*/  IMAD.WIDE R26, R11, 0x8, R26 ;  /* 0x000000080b1a7825 */ /* 0x010fe200078e021a */
[----:B------:R-:W-:-:S04]  /*01b0*/  CS2R R10, SRZ ;  /* 0x00000000000a7805 */ /* 0x000fc8000001ff00 */
[----:B------:R-:W4:Y:S04]  /*01c0*/  @!P0 LDG.E.64.CONSTANT R12, desc[UR6][R26.64] ;  /* 0x000000061a0c8981 */ /* 0x000f28000c1e9b00 */
[----:B------:R1:W4:Y:S01]  /*01d0*/  @!P0 LDG.E.64.CONSTANT R10, desc[UR6][R26.64+0x8] ;  /* 0x000008061a0a8981 */ /* 0x000322000c1e9b00 */
[----:B------:R-:W1:Y:S01]  /*01e0*/  S2UR UR5, SR_CgaCtaId ;  /* 0x00000000000579c3 */ /* 0x000e620000008800 */
[C---:B------:R-:W-:Y:S01]  /*01f0*/  ISETP.GT.U32.AND P1, PT, R0.reuse, 0x3, PT ;  /* 0x000000030000780c */ /* 0x040fe20003f24070 */
[----:B------:R-:W-:Y:S01]  /*0200*/  UMOV UR4, 0x400 ;  /* 0x0000040000047882 */ /* 0x000fe20000000000 */
[----:B------:R-:W-:-:S05]  /*0210*/  IMAD.SHL.U32 R19, R0, 0x8, RZ ;  /* 0x0000000800137824 */ /* 0x000fca00078e00ff */
[----:B0-----:R-:W-:Y:S01]  /*0220*/  LOP3.LUT R25, R19, 0x1ff0, RZ, 0xc0, !PT ;  /* 0x00001ff013197812 */ /* 0x001fe200078ec0ff */
[----:B-1----:R-:W-:-:S06]  /*0230*/  ULEA UR4, UR5, UR4, 0x18 ;  /* 0x0000000405047291 */ /* 0x002fcc000f8ec0ff */
[----:B------:R-:W-:-:S04]  /*0240*/  LEA R18, R18, UR4, 0x6 ;  /* 0x0000000412127c11 */ /* 0x000fc8000f8e30ff */
[----:B------:R-:W-:Y:S01]  /*0250*/  IADD3 R24, PT, PT, R18, R25, RZ ;  /* 0x0000001912187210 */ /* 0x000fe20007ffe0ff */
[C---:B---3--:R-:W-:Y:S02]  /*0260*/  @!P1 DFMA R22, R16.reuse, R2, RZ ;  /* 0x000000021016922b */ /* 0x048fe400000000ff */
[----:B--2---:R-:W-:-:S06]  /*0270*/  @!P1 DFMA R16, R16, R4, RZ ;  /* 0x000000041010922b */ /* 0x004fcc00000000ff */
[C---:B-----5:R-:W-:Y:S02]  /*0280*/  @!P1 DFMA R18, R14.reuse, R6, R22 ;  /* 0x000000060e12922b */ /* 0x060fe40000000016 */
[----:B------:R-:W-:Y:S01]  /*0290*/  @!P1 DFMA R28, R14, R8, R16 ;  /* 0x000000080e1c922b */ /* 0x000fe20000000010 */
[----:B------:R-:W-:-:S05]  /*02a0*/  IMAD R23, R21, 0x8, R24 ;  /* 0x0000000815177824 */ /* 0x000fca00078e0218 */
[----:B------:R-:W-:Y:S04]  /*02b0*/  @!P1 STS.64 [R23], R18 ;  /* 0x0000001217009388 */ /* 0x000fe80000000a00 */
[----:B------:R-:W-:Y:S01]  /*02c0*/  @!P1 STS.64 [R23+0x20], R28 ;  /* 0x0000201c17009388 */ /* 0x000fe20000000a00 */
[----:B------:R-:W-:-:S05]  /*02d0*/  IMAD.IADD R14, R25, 0x1, R24 ;  /* 0x00000001190e7824 */ /* 0x000fca00078e0218 */
[----:B------:R-:W-:Y:S01]  /*02e0*/  LEA R24, R21, R14, 0x3 ;  /* 0x0000000e15187211 */ /* 0x000fe200078e18ff */
[----:B------:R-:W-:Y:S06]  /*02f0*/  BAR.SYNC.DEFER_BLOCKING 0x0 ;  /* 0x0000000000007b1d */ /* 0x000fec0000010000 */
[----:B------:R-:W0:Y:S04]  /*0300*/  @!P1 LDS.64 R16, [R24] ;  /* 0x0000000018109984 */ /* 0x000e280000000a00 */
[----:B------:R-:W1:Y:S01]  /*0310*/  @!P1 LDS.64 R14, [R24+0x10] ;  /* 0x00001000180e9984 */ /* 0x000e620000000a00 */
[----:B0-----:R-:W-:-:S02]  /*0320*/  @!P1 DFMA R26, R2, R16, RZ ;  /* 0x00000010021a922b */ /* 0x001fc400000000ff */
[----:B------:R-:W-:-:S06]  /*0330*/  @!P1 DFMA R16, R4, R16, RZ ;  /* 0x000000100410922b */ /* 0x000fcc00000000ff */
[-C--:B-1----:R-:W-:Y:S02]  /*0340*/  @!P1 DFMA R26, R6, R14.reuse, R26 ;  /* 0x0000000e061a922b */ /* 0x082fe4000000001a */
[----:B------:R-:W-:-:S05]  /*0350*/  @!P1 DFMA R14, R8, R14, R16 ;  /* 0x0000000e080e922b */ /* 0x000fca0000000010 */
[----:B------:R-:W-:Y:S04]  /*0360*/  @!P1 STS.64 [R24], R26 ;  /* 0x0000001a18009388 */ /* 0x000fe80000000a00 */
[----:B------:R-:W-:Y:S01]  /*0370*/  @!P1 STS.64 [R24+0x10], R14 ;  /* 0x0000100e18009388 */ /* 0x000fe20000000a00 */
[----:B------:R-:W-:Y:S01]  /*0380*/  IMAD R22, R21, 0x8, R24 ;  /* 0x0000000815167824 */ /* 0x000fe200078e0218 */
[----:B------:R-:W-:Y:S06]  /*0390*/  BAR.SYNC.DEFER_BLOCKING 0x0 ;  /* 0x0000000000007b1d */ /* 0x000fec0000010000 */
[----:B------:R-:W0:Y:S04]  /*03a0*/  LDS.64 R18, [R22] ;  /* 0x0000000016127984 */ /* 0x000e280000000a00 */
[----:B------:R-:W1:Y:S01]  /*03b0*/  LDS.64 R14, [R22+0x8] ;  /* 0x00000800160e7984 */ /* 0x000e620000000a00 */
[----:B0-----:R-:W-:-:S02]  /*03c0*/  DFMA R16, R2, R18, RZ ;  /* 0x000000120210722b */ /* 0x001fc400000000ff */
[----:B------:R-:W-:-:S06]  /*03d0*/  DFMA R18, R4, R18, RZ ;  /* 0x000000120412722b */ /* 0x000fcc00000000ff */
[-C--:B-1----:R-:W-:Y:S02]  /*03e0*/  DFMA R16, R6, R14.reuse, R16 ;  /* 0x0000000e0610722b */ /* 0x082fe40000000010 */
[----:B------:R-:W-:-:S06]  /*03f0*/  DFMA R18, R8, R14, R18 ;  /* 0x0000000e0812722b */ /* 0x000fcc0000000012 */
[----:B----4-:R-:W-:Y:S02]  /*0400*/  DMUL R12, R16, R12 ;  /* 0x0000000c100c7228 */ /* 0x010fe40000000000 */
[----:B------:R-:W-:-:S06]  /*0410*/  DMUL R10, R18, R10 ;  /* 0x0000000a120a7228 */ /* 0x000fcc0000000000 */
[-C--:B------:R-:W-:Y:S02]  /*0420*/  DFMA R18, R2, R12.reuse, RZ ;  /* 0x0000000c0212722b */ /* 0x080fe400000000ff */
[----:B------:R-:W-:-:S06]  /*0430*/  DFMA R14, R6, R12, RZ ;  /* 0x0000000c060e722b */ /* 0x000fcc00000000ff */
[-C--:B------:R-:W-:Y:S02]  /*0440*/  DFMA R18, R4, R10.reuse, R18 ;  /* 0x0000000a0412722b */ /* 0x080fe40000000012 */
[----:B------:R-:W-:-:S05]  /*0450*/  DFMA R28, R8, R10, R14 ;  /* 0x0000000a081c722b */ /* 0x000fca000000000e */
[----:B------:R-:W-:Y:S04]  /*0460*/  STS.64 [R22], R18 ;  /* 0x0000001216007388 */ /* 0x000fe80000000a00 */
[----:B------:R-:W-:Y:S01]  /*0470*/  STS.64 [R22+0x8], R28 ;  /* 0x0000081c16007388 */ /* 0x000fe20000000a00 */
[----:B------:R-:W-:Y:S06]  /*0480*/  BAR.SYNC.DEFER_BLOCKING 0x0 ;  /* 0x0000000000007b1d */ /* 0x000fec0000010000 */
[----:B------:R-:W0:Y:S04]  /*0490*/  @!P1 LDS.64 R16, [R24] ;  /* 0x0000000018109984 */ /* 0x000e280000000a00 */
[----:B------:R-:W1:Y:S01]  /*04a0*/  @!P1 LDS.64 R14, [R24+0x10] ;  /* 0x00001000180e9984 */ /* 0x000e620000000a00 */
[----:B0-----:R-:W-:-:S02]  /*04b0*/  @!P1 DFMA R26, R2, R16, RZ ;  /* 0x00000010021a922b */ /* 0x001fc400000000ff */
[----:B------:R-:W-:-:S06]  /*04c0*/  @!P1 DFMA R16, R6, R16, RZ ;  /* 0x000000100610922b */ /* 0x000fcc00000000ff */
[-C--:B-1----:R-:W-:Y:S02]  /*04d0*/  @!P1 DFMA R26, R4, R14.reuse, R26 ;  /* 0x0000000e041a922b */ /* 0x082fe4000000001a */
[----:B------:R-:W-:-:S05]  /*04e0*/  @!P1 DFMA R14, R8, R14, R16 ;  /* 0x0000000e080e922b */ /* 0x000fca0000000010 */
[----:B------:R0:W-:Y:S04]  /*04f0*/  @!P1 STS.64 [R24], R26 ;  /* 0x0000001a18009388 */ /* 0x0001e80000000a00 */
[----:B------:R0:W-:Y:S01]  /*0500*/  @!P1 STS.64 [R24+0x10], R14 ;  /* 0x0000100e18009388 */ /* 0x0001e20000000a00 */
[----:B------:R-:W-:Y:S01]  /*0510*/  BAR.SYNC.DEFER_BLOCKING 0x0 ;  /* 0x0000000000007b1d */ /* 0x000fe20000010000 */
[----:B------:R-:W-:-:S05]  /*0520*/  ISETP.GT.U32.OR P0, PT, R0, 0x3, P0 ;  /* 0x000000030000780c */ /* 0x000fca0000704470 */
[----:B------:R0:W1:Y:S04]  /*0530*/  @!P1 LDS.64 R18, [R23] ;  /* 0x0000000017129984 */ /* 0x0000680000000a00 */
[----:B------:R0:W2:Y:S01]  /*0540*/  @!P1 LDS.64 R16, [R23+0x20] ;  /* 0x0000200017109984 */ /* 0x0000a20000000a00 */
[----:B------:R-:W-:Y:S06]  /*0550*/  BAR.SYNC.DEFER_BLOCKING 0x0 ;  /* 0x0000000000007b1d */ /* 0x000fec0000010000 */
[----:B------:R-:W-:Y:S05]  /*0560*/  @P0 EXIT ;  /* 0x000000000000094d */ /* 0x000fea0003800000 */
[----:B0-----:R-:W0:Y:S01]  /*0570*/  LDC.64 R14, c[0x0][0x3a8] ;  /* 0x0000ea00ff0e7b82 */ /* 0x001e220000000a00 */
[-C--:B-1----:R-:W-:Y:S01]  /*0580*/  @!P1 DFMA R2, R2, R18.reuse, RZ ;  /* 0x000000120202922b */ /* 0x082fe200000000ff */
[----:B------:R-:W-:Y:S01]  /*0590*/  LOP3.LUT R21, R21, 0x2, R0, 0xf8, !PT ;  /* 0x0000000215157812 */ /* 0x000fe200078ef800 */
[----:B------:R-:W-:-:S03]  /*05a0*/  @!P1 DFMA R6, R6, R18, RZ ;  /* 0x000000120606922b */ /* 0x000fc600000000ff */
[----:B------:R-:W-:-:S03]  /*05b0*/  IADD3 R21, PT, PT, R20, R21, RZ ;  /* 0x0000001514157210 */ /* 0x000fc60007ffe0ff */
[-C--:B--2---:R-:W-:Y:S02]  /*05c0*/  @!P1 DFMA R12, R4, R16.reuse, R2 ;  /* 0x00000010040c922b */ /* 0x084fe40000000002 */
[----:B------:R-:W-:Y:S01]  /*05d0*/  @!P1 DFMA R10, R8, R16, R6 ;  /* 0x00000010080a922b */ /* 0x000fe20000000006 */
[----:B0-----:R-:W-:-:S05]  /*05e0*/  IMAD.WIDE R14, R21, 0x8, R14 ;  /* 0x00000008150e7825 */ /* 0x001fca00078e020e */
[----:B------:R-:W-:Y:S04]  /*05f0*/  STG.E.64 desc[UR6][R14.64], R12 ;  /* 0x0000000c0e007986 */ /* 0x000fe8000c101b06 */
[----:B------:R-:W-:Y:S01]  /*0600*/  STG.E.64 desc[UR6][R14.64+0x20], R10 ;  /* 0x0000200a0e007986 */ /* 0x000fe2000c101b06 */
[----:B------:R-:W-:Y:S05]  /*0610*/  EXIT ;  /* 0x000000000000794d */ /* 0x000fea0003800000 */
.L_x_2879:
        /* <DEDUP_REMOVED lines=14> */
.L_x_3233:


//--------------------- .text._Z30massMatrixMultiplyGlobalKernelILi2ELi2ELi16EEviPKdS1_S1_S1_Pd --------------------------
	.section	.text._Z30massMatrixMultiplyGlobalKernelILi2ELi2ELi16EEviPKdS1_S1_S1_Pd,"ax",@progbits
	.align	128
        .global         _Z30massMatrixMultiplyGlobalKernelILi2ELi2ELi16EEviPKdS1_S1_S1_Pd
        .type           _Z30massMatrixMultiplyGlobalKernelILi2ELi2ELi16EEviPKdS1_S1_S1_Pd,@function
        .size           _Z30massMatrixMultiplyGlobalKernelILi2ELi2ELi16EEviPKdS1_S1_S1_Pd,(.L_x_3234 - _Z30massMatrixMultiplyGlobalKernelILi2ELi2ELi16EEviPKdS1_S1_S1_Pd)
        .other          _Z30massMatrixMultiplyGlobalKernelILi2ELi2ELi16EEviPKdS1_S1_S1_Pd,@"STO_CUDA_ENTRY STV_DEFAULT"
_Z30massMatrixMultiplyGlobalKernelILi2ELi2ELi16EEviPKdS1_S1_S1_Pd:
.text._Z30massMatrixMultiplyGlobalKernelILi2ELi2ELi16EEviPKdS1_S1_S1_Pd:
        /* <DEDUP_REMOVED lines=8> */
[----:B--2---:R-:W2:Y:S01]  /*0080*/  LDG.E.64.CONSTANT R8, desc[UR6][R8.64] ;  /* 0x0000000608087981 */ /* 0x004ea2000c1e9b00 */
[----:B0-----:R-:W-:-:S06]  /*0090*/  IMAD R14, R3, 0x10, R4 ;  /* 0x00000010030e7824 */ /* 0x001fcc00078e0204 */
[----:B------:R-:W0:Y:S08]  /*00a0*/  LDC.64 R2, c[0x0][0x390] ;  /* 0x0000e400ff027b82 */ /* 0x000e300000000a00 */
[----:B------:R-:W-:Y:S01]  /*00b0*/  BAR.SYNC.DEFER_BLOCKING 0x0 ;  /* 0x0000000000007b1d */ /* 0x000fe20000010000 */
[C---:B---3--:R-:W-:Y:S02]  /*00c0*/  ISETP.GE.U32.AND P0, PT, R15.reuse, 0x4, PT ;  /* 0x000000040f00780c */ /* 0x048fe40003f06070 */
[----:B------:R-:W-:-:S02]  /*00d0*/  LOP3.LUT R0, R15, 0x1, RZ, 0xc0, !PT ;  /* 0x000000010f007812 */ /* 0x000fc400078ec0ff */
[----:B-1----:R-:W-:Y:S02]  /*00e0*/  ISETP.LT.AND P0, PT, R14, UR4, !P0 ;  /* 0x000000040e007c0c */ /* 0x002fe4000c701270 */
[----:B------:R-:W-:-:S05]  /*00f0*/  LOP3.LUT R5, R15, 0x3fe, RZ, 0xc0, !PT ;  /* 0x000003fe0f057812 */ /* 0x000fca00078ec0ff */
[----:B------:R-:W-:-:S06]  /*0100*/  IMAD.IADD R5, R0, 0x1, R5 ;  /* 0x0000000100057824 */ /* 0x000fcc00078e0205 */
[----:B------:R-:W1:Y:S01]  /*0110*/  @P0 LDC.64 R18, c[0x0][0x3a0] ;  /* 0x0000e800ff120b82 */ /* 0x000e620000000a00 */
[----:B------:R-:W-:Y:S01]  /*0120*/  @P0 LEA R11, R14, R5, 0x3 ;  /* 0x000000050e0b0211 */ /* 0x000fe200078e18ff */
[----:B0-----:R-:W3:Y:S04]  /*0130*/  LDG.E.64.CONSTANT R2, desc[UR6][R2.64] ;  /* 0x0000000602027981 */ /* 0x001ee8000c1e9b00 */
[----:B-1----:R-:W-:-:S05]  /*0140*/  @P0 IMAD.WIDE R18, R11, 0x8, R18 ;  /* 0x000000080b120825 */ /* 0x002fca00078e0212 */
[----:B------:R-:W5:Y:S04]  /*0150*/  @P0 LDG.E.64.CONSTANT R6, desc[UR6][R18.64] ;  /* 0x0000000612060981 */ /* 0x000f68000c1e9b00 */
[----:B------:R-:W5:Y:S01]  /*0160*/  @P0 LDG.E.64.CONSTANT R16, desc[UR6][R18.64+0x20] ;  /* 0x0000200612100981 */ /* 0x000f62000c1e9b00 */
[----:B------:R-:W-:-:S04]  /*0170*/  IMAD.SHL.U32 R14, R14, 0x8, RZ ;  /* 0x000000080e0e7824 */ /* 0x000fc800078e00ff */
[----:B------:R-:W-:-:S04]  /*0180*/  IMAD R5, R5, 0x2, R14 ;  /* 0x0000000205057824 */ /* 0x000fc800078e020e */
[----:B----4-:R-:W-:-:S05]  /*0190*/  IMAD.WIDE R20, R5, 0x8, R20 ;  /* 0x0000000805147825 */ /* 0x010fca00078e0214 */
[----:B------:R-:W4:Y:S04]  /*01a0*/  LDG.E.64.CONSTANT R10, desc[UR6][R20.64+0x8] ;  /* 0x00000806140a7981 */ /* 0x000f28000c1e9b00 */
[----:B------:R0:W4:Y:S01]  /*01b0*/  LDG.E.64.CONSTANT R12, desc[UR6][R20.64] ;  /* 0x00000006140c7981 */ /* 0x000122000c1e9b00 */
[----:B------:R-:W1:Y:S01]  /*01c0*/  S2UR UR5, SR_CgaCtaId ;  /* 0x00000000000579c3 */ /* 0x000e620000008800 */
[----:B------:R-:W-:Y:S01]  /*01d0*/  ISETP.GT.U32.AND P1, PT, R15, 0x3, PT ;  /* 0x000000030f00780c */ /* 0x000fe20003f24070 */
[----:B------:R-:W-:-:S12]  /*01e0*/  UMOV UR4, 0x400 ;  /* 0x0000040000047882 */ /* 0x000fd80000000000 */
[----:B------:R-:W-:Y:S01]  /*01f0*/  @!P1 SHF.L.U32 R5, R15, 0x3, RZ ;  /* 0x000000030f059819 */ /* 0x000fe200000006ff */
[----:B-1----:R-:W-:Y:S01]  /*0200*/  ULEA UR4, UR5, UR4, 0x18 ;  /* 0x0000000405047291 */ /* 0x002fe2000f8ec0ff */
[----:B------:R-:W-:Y:S01]  /*0210*/  BSSY.RECONVERGENT B0, `(.L_x_2880) ;  /* 0x000003e000007945 */ /* 0x000fe20003800200 */
[C-C-:B-----5:R-:W-:Y:S02]  /*0220*/  @!P1 DADD R18, R6.reuse, R16.reuse ;  /* 0x0000000006129229 */ /* 0x160fe40000000010 */
[----:B------:R-:W-:-:S06]  /*0230*/  @!P1 DADD R16, R6, -R16 ;  /* 0x0000000006109229 */ /* 0x000fcc0000000810 */
[----:B---3--:R-:W-:Y:S02]  /*0240*/  @!P1 DFMA R6, R18, R2, RZ ;  /* 0x000000021206922b */ /* 0x008fe400000000ff */
[----:B--2---:R-:W-:Y:S01]  /*0250*/  @!P1 DFMA R18, R16, R8, RZ ;  /* 0x000000081012922b */ /* 0x004fe200000000ff */
[----:B------:R-:W-:Y:S02]  /*0260*/  LEA R17, R4, UR4, 0x6 ;  /* 0x0000000404117c11 */ /* 0x000fe4000f8e30ff */
[----:B------:R-:W-:-:S05]  /*0270*/  @!P1 LOP3.LUT R4, R5, 0xfffffff0, RZ, 0xc0, !PT ;  /* 0xfffffff005049812 */ /* 0x000fca00078ec0ff */
[----:B0-----:R-:W-:Y:S01]  /*0280*/  @!P1 IMAD.IADD R21, R17, 0x1, R4 ;  /* 0x0000000111159824 */ /* 0x001fe200078e0204 */
[C-C-:B------:R-:W-:Y:S02]  /*0290*/  @!P1 DADD R4, R6.reuse, -R18.reuse ;  /* 0x0000000006049229 */ /* 0x140fe40000000812 */
[----:B------:R-:W-:Y:S01]  /*02a0*/  @!P1 DADD R6, R6, R18 ;  /* 0x0000000006069229 */ /* 0x000fe20000000012 */
[----:B------:R-:W-:-:S05]  /*02b0*/  @!P1 IMAD R19, R0, 0x8, R21 ;  /* 0x0000000800139824 */ /* 0x000fca00078e0215 */
[----:B------:R-:W-:Y:S04]  /*02c0*/  @!P1 STS.64 [R19+0x20], R4 ;  /* 0x0000200413009388 */ /* 0x000fe80000000a00 */
[----:B------:R-:W-:Y:S01]  /*02d0*/  @!P1 STS.64 [R19], R6 ;  /* 0x0000000613009388 */ /* 0x000fe20000000a00 */
[----:B------:R-:W-:-:S05]  /*02e0*/  @!P1 IMAD.SHL.U32 R16, R15, 0x10, RZ ;  /* 0x000000100f109824 */ /* 0x000fca00078e00ff */
[----:B------:R-:W-:-:S04]  /*02f0*/  @!P1 LOP3.LUT R16, R16, 0xffffffe0, RZ, 0xc0, !PT ;  /* 0xffffffe010109812 */ /* 0x000fc800078ec0ff */
[----:B------:R-:W-:-:S04]  /*0300*/  @!P1 IADD3 R23, PT, PT, R17, R16, RZ ;  /* 0x0000001011179210 */ /* 0x000fc80007ffe0ff */
[----:B------:R-:W-:Y:S01]  /*0310*/  @!P1 LEA R18, R0, R23, 0x3 ;  /* 0x0000001700129211 */ /* 0x000fe200078e18ff */
[----:B------:R-:W-:Y:S06]  /*0320*/  BAR.SYNC.DEFER_BLOCKING 0x0 ;  /* 0x0000000000007b1d */ /* 0x000fec0000010000 */
[----:B------:R-:W-:Y:S04]  /*0330*/  @!P1 LDS.64 R20, [R18] ;  /* 0x0000000012149984 */ /* 0x000fe80000000a00 */
[----:B------:R-:W0:Y:S01]  /*0340*/  @!P1 LDS.64 R22, [R18+0x10] ;  /* 0x0000100012169984 */ /* 0x000e220000000a00 */
[----:B------:R-:W-:Y:S01]  /*0350*/  SHF.R.U32.HI R16, RZ, 0x1, R15 ;  /* 0x00000001ff107819 */ /* 0x000fe2000001160f */
[----:B0-----:R-:W-:-:S02]  /*0360*/  @!P1 DADD R24, R20, R22 ;  /* 0x0000000014189229 */ /* 0x001fc40000000016 */
[----:B------:R-:W-:-:S06]  /*0370*/  @!P1 DADD R20, R20, -R22 ;  /* 0x0000000014149229 */ /* 0x000fcc0000000816 */
[----:B------:R-:W-:Y:S02]  /*0380*/  @!P1 DFMA R24, R2, R24, RZ ;  /* 0x000000180218922b */ /* 0x000fe400000000ff */
[----:B------:R-:W-:-:S08]  /*0390*/  @!P1 DFMA R22, R8, R20, RZ ;  /* 0x000000140816922b */ /* 0x000fd000000000ff */
[C-C-:B------:R-:W-:Y:S02]  /*03a0*/  @!P1 DADD R20, R24.reuse, -R22.reuse ;  /* 0x0000000018149229 */ /* 0x140fe40000000816 */
[----:B------:R-:W-:-:S05]  /*03b0*/  @!P1 DADD R22, R24, R22 ;  /* 0x0000000018169229 */ /* 0x000fca0000000016 */
[----:B------:R-:W-:Y:S04]  /*03c0*/  @!P1 STS.64 [R18+0x10], R20 ;  /* 0x0000101412009388 */ /* 0x000fe80000000a00 */
[----:B------:R-:W-:Y:S01]  /*03d0*/  @!P1 STS.64 [R18], R22 ;  /* 0x0000001612009388 */ /* 0x000fe20000000a00 */
[----:B------:R-:W-:-:S05]  /*03e0*/  IMAD R17, R16, 0x20, R17 ;  /* 0x0000002010117824 */ /* 0x000fca00078e0211 */
[----:B------:R-:W-:Y:S01]  /*03f0*/  LEA R19, R0, R17, 0x4 ;  /* 0x0000001100137211 */ /* 0x000fe200078e20ff */
[----:B------:R-:W-:Y:S06]  /*0400*/  BAR.SYNC.DEFER_BLOCKING 0x0 ;  /* 0x0000000000007b1d */ /* 0x000fec0000010000 */
[----:B------:R-:W0:Y:S02]  /*0410*/  LDS.128 R4, [R19] ;  /* 0x0000000013047984 */ /* 0x000e240000000c00 */
[C-C-:B0-----:R-:W-:Y:S02]  /*0420*/  DADD R24, R4.reuse, -R6.reuse ;  /* 0x0000000004187229 */ /* 0x141fe40000000806 */
[----:B------:R-:W-:-:S06]  /*0430*/  DADD R4, R4, R6 ;  /* 0x0000000004047229 */ /* 0x000fcc0000000006 */
[----:B------:R-:W-:Y:S02]  /*0440*/  DFMA R24, R8, R24, RZ ;  /* 0x000000180818722b */ /* 0x000fe400000000ff */
[----:B------:R-:W-:-:S08]  /*0450*/  DFMA R4, R2, R4, RZ ;  /* 0x000000040204722b */ /* 0x000fd000000000ff */
[C-C-:B------:R-:W-:Y:S02]  /*0460*/  DADD R6, -R24.reuse, R4.reuse ;  /* 0x0000000018067229 */ /* 0x140fe40000000104 */
[----:B------:R-:W-:-:S06]  /*0470*/  DADD R4, R24, R4 ;  /* 0x0000000018047229 */ /* 0x000fcc0000000004 */
[----:B----4-:R-:W-:Y:S02]  /*0480*/  DMUL R10, R10, R6 ;  /* 0x000000060a0a7228 */ /* 0x010fe40000000000 */
[----:B------:R-:W-:-:S08]  /*0490*/  DMUL R12, R12, R4 ;  /* 0x000000040c0c7228 */ /* 0x000fd00000000000 */
[C-C-:B------:R-:W-:Y:S02]  /*04a0*/  DADD R6, -R10.reuse, R12.reuse ;  /* 0x000000000a067229 */ /* 0x140fe4000000010c */
[----:B------:R-:W-:-:S06]  /*04b0*/  DADD R4, R10, R12 ;  /* 0x000000000a047229 */ /* 0x000fcc000000000c */
[----:B------:R-:W-:Y:S02]  /*04c0*/  DFMA R20, R8, R6, RZ ;  /* 0x000000060814722b */ /* 0x000fe400000000ff */
[----:B------:R-:W-:-:S08]  /*04d0*/  DFMA R4, R2, R4, RZ ;  /* 0x000000040204722b */ /* 0x000fd000000000ff */
[C-C-:B------:R-:W-:Y:S02]  /*04e0*/  DADD R6, -R20.reuse, R4.reuse ;  /* 0x0000000014067229 */ /* 0x140fe40000000104 */
[----:B------:R-:W-:Y:S01]  /*04f0*/  DADD R4, R20, R4 ;  /* 0x0000000014047229 */ /* 0x000fe20000000004 */
[----:B------:R-:W-:Y:S06]  /*0500*/  BAR.SYNC.DEFER_BLOCKING 0x0 ;  /* 0x0000000000007b1d */ /* 0x000fec0000010000 */
[----:B------:R0:W-:Y:S02]  /*0510*/  STS.128 [R19], R4 ;  /* 0x0000000413007388 */ /* 0x0001e40000000c00 */
[----:B------:R-:W-:Y:S06]  /*0520*/  BAR.SYNC.DEFER_BLOCKING 0x0 ;  /* 0x0000000000007b1d */ /* 0x000fec0000010000 */
[----:B------:R-:W-:Y:S05]  /*0530*/  @P1 BRA `(.L_x_2881) ;  /* 0x00000000002c1947 */ /* 0x000fea0003800000 */
[----:B0-----:R-:W-:-:S05]  /*0540*/  IMAD R19, R0, -0x8, R19 ;  /* 0xfffffff800137824 */ /* 0x001fca00078e0213 */
[----:B------:R-:W-:Y:S04]  /*0550*/  LDS.64 R4, [R19] ;  /* 0x0000000013047984 */ /* 0x000fe80000000a00 */
[----:B------:R-:W0:Y:S02]  /*0560*/  LDS.64 R6, [R19+0x10] ;  /* 0x0000100013067984 */ /* 0x000e240000000a00 */
[C-C-:B0-----:R-:W-:Y:S02]  /*0570*/  DADD R20, R4.reuse, -R6.reuse ;  /* 0x0000000004147229 */ /* 0x141fe40000000806 */
[----:B------:R-:W-:-:S06]  /*0580*/  DADD R4, R4, R6 ;  /* 0x0000000004047229 */ /* 0x000fcc0000000006 */
[----:B------:R-:W-:Y:S02]  /*0590*/  DFMA R20, R8, R20, RZ ;  /* 0x000000140814722b */ /* 0x000fe400000000ff */
[----:B------:R-:W-:-:S08]  /*05a0*/  DFMA R4, R2, R4, RZ ;  /* 0x000000040204722b */ /* 0x000fd000000000ff */
[C-C-:B------:R-:W-:Y:S02]  /*05b0*/  DADD R6, -R20.reuse, R4.reuse ;  /* 0x0000000014067229 */ /* 0x140fe40000000104 */
[----:B------:R-:W-:-:S05]  /*05c0*/  DADD R4, R20, R4 ;  /* 0x0000000014047229 */ /* 0x000fca0000000004 */
[----:B------:R1:W-:Y:S04]  /*05d0*/  STS.64 [R19+0x10], R6 ;  /* 0x0000100613007388 */ /* 0x0003e80000000a00 */
[----:B------:R1:W-:Y:S02]  /*05e0*/  STS.64 [R19], R4 ;  /* 0x0000000413007388 */ /* 0x0003e40000000a00 */
.L_x_2881:
[----:B------:R-:W-:Y:S05]  /*05f0*/  BSYNC.RECONVERGENT B0 ;  /* 0x0000000000007941 */ /* 0x000fea0003800200 */
.L_x_2880:
[----:B------:R-:W-:Y:S06]  /*0600*/  BAR.SYNC.DEFER_BLOCKING 0x0 ;  /* 0x0000000000007b1d */ /* 0x000fec0000010000 */
[----:B------:R-:W-:Y:S04]  /*0610*/  BSSY.RECONVERGENT B0, `(.L_x_2882) ;  /* 0x000000c000007945 */ /* 0x000fe80003800200 */
[----:B------:R-:W-:Y:S05]  /*0620*/  @P1 BRA `(.L_x_2883) ;  /* 0x0000000000281947 */ /* 0x000fea0003800000 */
[----:B------:R-:W-:-:S04]  /*0630*/  IMAD R17, R16, -0x10, R17 ;  /* 0xfffffff010117824 */ /* 0x000fc800078e0211 */
[----:B------:R-:W-:-:S05]  /*0640*/  IMAD R17, R0, 0x8, R17 ;  /* 0x0000000800117824 */ /* 0x000fca00078e0211 */
[----:B01----:R-:W-:Y:S04]  /*0650*/  LDS.64 R4, [R17] ;  /* 0x0000000011047984 */ /* 0x003fe80000000a00 */
[----:B------:R-:W0:Y:S02]  /*0660*/  LDS.64 R6, [R17+0x20] ;  /* 0x0000200011067984 */ /* 0x000e240000000a00 */
[C-C-:B0-----:R-:W-:Y:S02]  /*0670*/  DADD R10, R4.reuse, -R6.reuse ;  /* 0x00000000040a7229 */ /* 0x141fe40000000806 */
[----:B------:R-:W-:-:S06]  /*0680*/  DADD R4, R4, R6 ;  /* 0x0000000004047229 */ /* 0x000fcc0000000006 */
[----:B------:R-:W-:Y:S02]  /*0690*/  DFMA R8, R8, R10, RZ ;  /* 0x0000000a0808722b */ /* 0x000fe400000000ff */
[----:B------:R-:W-:-:S08]  /*06a0*/  DFMA R4, R2, R4, RZ ;  /* 0x000000040204722b */ /* 0x000fd000000000ff */
[C-C-:B------:R-:W-:Y:S02]  /*06b0*/  DADD R10, -R8.reuse, R4.reuse ;  /* 0x00000000080a7229 */ /* 0x140fe40000000104 */
[----:B------:R-:W-:-:S11]  /*06c0*/  DADD R12, R8, R4 ;  /* 0x00000000080c7229 */ /* 0x000fd60000000004 */
.L_x_2883:
[----:B------:R-:W-:Y:S05]  /*06d0*/  BSYNC.RECONVERGENT B0 ;  /* 0x0000000000007941 */ /* 0x000fea0003800200 */
.L_x_2882:
[----:B------:R-:W-:Y:S06]  /*06e0*/  BAR.SYNC.DEFER_BLOCKING 0x0 ;  /* 0x0000000000007b1d */ /* 0x000fec0000010000 */
[----:B------:R-:W-:Y:S05]  /*06f0*/  @!P0 EXIT ;  /* 0x000000000000894d */ /* 0x000fea0003800000 */
[----:B------:R-:W2:Y:S01]  /*0700*/  LDC.64 R2, c[0x0][0x3a8] ;  /* 0x0000ea00ff027b82 */ /* 0x000ea20000000a00 */
[----:B------:R-:W-:-:S04]  /*0710*/  LOP3.LUT R15, R0, 0x2, R15, 0xf8, !PT ;  /* 0x00000002000f7812 */ /* 0x000fc800078ef80f */
[----:B------:R-:W-:-:S05]  /*0720*/  IADD3 R15, PT, PT, R14, R15, RZ ;  /* 0x0000000f0e0f7210 */ /* 0x000fca0007ffe0ff */
[----:B--2---:R-:W-:-:S05]  /*0730*/  IMAD.WIDE R2, R15, 0x8, R2 ;  /* 0x000000080f027825 */ /* 0x004fca00078e0202 */
[----:B------:R-:W-:Y:S04]  /*0740*/  STG.E.64 desc[UR6][R2.64], R12 ;  /* 0x0000000c02007986 */ /* 0x000fe8000c101b06 */
[----:B------:R-:W-:Y:S01]  /*0750*/  STG.E.64 desc[UR6][R2.64+0x20], R10 ;  /* 0x0000200a02007986 */ /* 0x000fe2000c101b06 */
[----:B------:R-:W-:Y:S05]  /*0760*/  EXIT ;  /* 0x000000000000794d */ /* 0x000fea0003800000 */
.L_x_2884:
        /* <DEDUP_REMOVED lines=9> */
.L_x_3234:


//--------------------- .text._Z30massMatrixMultiplySharedKernelILi2ELi2ELi16EEviPKdS1_S1_S1_Pd --------------------------
	.section	.text._Z30massMatrixMultiplySharedKernelILi2ELi2ELi16EEviPKdS1_S1_S1_Pd,"ax",@progbits
	.align	128
        .global         _Z30massMatrixMultiplySharedKernelILi2ELi2ELi16EEviPKdS1_S1_S1_Pd
        .type           _Z30massMatrixMultiplySharedKernelILi2ELi2ELi16EEviPKdS1_S1_S1_Pd,@function
        .size           _Z30massMatrixMultiplySharedKernelILi2ELi2ELi16EEviPKdS1_S1_S1_Pd,(.L_x_3235 - _Z30massMatrixMultiplySharedKernelILi2ELi2ELi16EEviPKdS1_S1_S1_Pd)
        .other          _Z30massMatrixMultiplySharedKernelILi2ELi2ELi16EEviPKdS1_S1_S1_Pd,@"STO_CUDA_ENTRY STV_DEFAULT"
_Z30massMatrixMultiplySharedKernelILi2ELi2ELi16EEviPKdS1_S1_S1_Pd:
.text._Z30massMatrixMultiplySharedKernelILi2ELi2ELi16EEviPKdS1_S1_S1_Pd:
[----:B------:R-:W-:Y:S01]  /*0000*/  LDC R1, c[0x0][0x37c] ;  /* 0x0000df00ff017b82 */ /* 0x000fe20000000800 */
[----:B------:R-:W0:Y:S01]  /*0010*/  S2R R15, SR_TID.X ;  /* 0x00000000000f7919 */ /* 0x000e220000002100 */
[----:B------:R-:W1:Y:S06]  /*0020*/  LDCU UR4, c[0x0][0x380] ;  /* 0x00007000ff0477ac */ /* 0x000e6c0008000800 */
[----:B------:R-:W2:Y:S01]  /*0030*/  LDC.64 R2, c[0x0][0x388] ;  /* 0x0000e200ff027b82 */ /* 0x000ea20000000a00 */
[----:B------:R-:W3:Y:S01]  /*0040*/  S2R R4, SR_TID.Y ;  /* 0x0000000000047919 */ /* 0x000ee20000002200 */
[----:B------:R-:W4:Y:S01]  /*0050*/  LDCU.64 UR6, c[0x0][0x358] ;  /* 0x00006b00ff0677ac */ /* 0x000f220008000a00 */
[----:B------:R-:W1:Y:S01]  /*0060*/  S2R R5, SR_CTAID.X ;  /* 0x0000000000057919 */ /* 0x000e620000002500 */
[----:B0-----:R-:W-:-:S02]  /*0070*/  ISETP.GE.U32.AND P0, PT, R15, 0x4, PT ;  /* 0x000000040f00780c */ /* 0x001fc40003f06070 */
[C---:B------:R-:W-:Y:S02]  /*0080*/  LOP3.LUT R14, R15.reuse, 0x1, RZ, 0xc0, !PT ;  /* 0x000000010f0e7812 */ /* 0x040fe400078ec0ff */
[----:B---3--:R-:W-:Y:S02]  /*0090*/  LOP3.LUT P1, RZ, R4, R15, RZ, 0xfc, !PT ;  /* 0x0000000f04ff7212 */ /* 0x008fe4000782fcff */
[----:B------:R-:W-:Y:S01]  /*00a0*/  LOP3.LUT R17, R15, 0x3fe, RZ, 0xc0, !PT ;  /* 0x000003fe0f117812 */ /* 0x000fe200078ec0ff */
[----:B-1----:R-:W-:Y:S01]  /*00b0*/  IMAD R5, R5, 0x10, R4 ;  /* 0x0000001005057824 */ /* 0x002fe200078e0204 */
[----:B------:R-:W0:Y:S03]  /*00c0*/  S2UR UR5, SR_CgaCtaId ;  /* 0x00000000000579c3 */ /* 0x000e260000008800 */
[----:B------:R-:W-:-:S06]  /*00d0*/  IMAD.IADD R23, R14, 0x1, R17 ;  /* 0x000000010e177824 */ /* 0x000fcc00078e0211 */
[----:B------:R-:W4:Y:S08]  /*00e0*/  @!P1 LDC.64 R8, c[0x0][0x390] ;  /* 0x0000e400ff089b82 */ /* 0x000f300000000a00 */
[----:B------:R-:W1:Y:S01]  /*00f0*/  @!P1 LDC.64 R10, c[0x0][0x398] ;  /* 0x0000e600ff0a9b82 */ /* 0x000e620000000a00 */
[C---:B------:R-:W-:Y:S02]  /*0100*/  ISETP.LT.AND P0, PT, R5.reuse, UR4, !P0 ;  /* 0x0000000405007c0c */ /* 0x040fe4000c701270 */
[----:B------:R-:W-:Y:S01]  /*0110*/  SHF.L.U32 R0, R5, 0x3, RZ ;  /* 0x0000000305007819 */ /* 0x000fe200000006ff */
[----:B----4-:R-:W3:Y:S10]  /*0120*/  @!P1 LDG.E.64.CONSTANT R8, desc[UR6][R8.64] ;  /* 0x0000000608089981 */ /* 0x010ef4000c1e9b00 */
[----:B------:R-:W4:Y:S01]  /*0130*/  @P0 LDC.64 R6, c[0x0][0x3a0] ;  /* 0x0000e800ff060b82 */ /* 0x000f220000000a00 */
[----:B-1----:R-:W3:Y:S01]  /*0140*/  @!P1 LDG.E.64.CONSTANT R10, desc[UR6][R10.64] ;  /* 0x000000060a0a9981 */ /* 0x002ee2000c1e9b00 */
[----:B------:R-:W-:Y:S01]  /*0150*/  @P0 IMAD.IADD R16, R14, 0x1, R17 ;  /* 0x000000010e100824 */ /* 0x000fe200078e0211 */
[----:B------:R-:W-:Y:S01]  /*0160*/  UMOV UR4, 0x400 ;  /* 0x0000040000047882 */ /* 0x000fe20000000000 */
[----:B------:R-:W-:-:S03]  /*0170*/  IMAD R23, R23, 0x2, R0 ;  /* 0x0000000217177824 */ /* 0x000fc600078e0200 */
[----:B------:R-:W-:-:S05]  /*0180*/  @P0 LEA R25, R5, R16, 0x3 ;  /* 0x0000001005190211 */ /* 0x000fca00078e18ff */
[----:B----4-:R-:W-:-:S05]  /*0190*/  @P0 IMAD.WIDE R24, R25, 0x8, R6 ;  /* 0x0000000819180825 */ /* 0x010fca00078e0206 */
[----:B------:R-:W5:Y:S04]  /*01a0*/  @P0 LDG.E.64.CONSTANT R20, desc[UR6][R24.64] ;  /* 0x0000000618140981 */ /* 0x000f68000c1e9b00 */
[----:B------:R-:W5:Y:S01]  /*01b0*/  @P0 LDG.E.64.CONSTANT R18, desc[UR6][R24.64+0x20] ;  /* 0x0000200618120981 */ /* 0x000f62000c1e9b00 */
[----:B0-----:R-:W-:Y:S01]  /*01c0*/  ULEA UR4, UR5, UR4, 0x18 ;  /* 0x0000000405047291 */ /* 0x001fe2000f8ec0ff */
[----:B------:R-:W-:Y:S01]  /*01d0*/  ISETP.GT.U32.AND P2, PT, R15, 0x3, PT ;  /* 0x000000030f00780c */ /* 0x000fe20003f44070 */
[----:B--2---:R-:W-:Y:S01]  /*01e0*/  IMAD.WIDE R22, R23, 0x8, R2 ;  /* 0x0000000817167825 */ /* 0x004fe200078e0202 */
[----:B------:R-:W-:Y:S01]  /*01f0*/  SHF.R.U32.HI R16, RZ, 0x1, R15 ;  /* 0x00000001ff107819 */ /* 0x000fe2000001160f */
[----:B------:R-:W-:Y:S03]  /*0200*/  BSSY.RECONVERGENT B0, `(.L_x_2885) ;  /* 0x0000015000007945 */ /* 0x000fe60003800200 */
[----:B------:R-:W5:Y:S04]  /*0210*/  LDG.E.64.CONSTANT R12, desc[UR6][R22.64+0x8] ;  /* 0x00000806160c7981 */ /* 0x000f68000c1e9b00 */
[----:B------:R0:W5:Y:S02]  /*0220*/  LDG.E.64.CONSTANT R2, desc[UR6][R22.64] ;  /* 0x0000000616027981 */ /* 0x000164000c1e9b00 */
[----:B0-----:R-:W-:-:S05]  /*0230*/  LEA R23, R4, UR4, 0x6 ;  /* 0x0000000404177c11 */ /* 0x001fca000f8e30ff */
[----:B------:R-:W-:Y:S01]  /*0240*/  IMAD R17, R16, 0x20, R23 ;  /* 0x0000002010117824 */ /* 0x000fe200078e0217 */
[----:B---3--:R0:W-:Y:S01]  /*0250*/  @!P1 STS.128 [UR4+0x400], R8 ;  /* 0x00040008ff009988 */ /* 0x0081e20008000c04 */
[----:B------:R-:W-:Y:S06]  /*0260*/  BAR.SYNC.DEFER_BLOCKING 0x0 ;  /* 0x0000000000007b1d */ /* 0x000fec0000010000 */
[----:B------:R-:W1:Y:S01]  /*0270*/  LDS.128 R4, [UR4+0x400] ;  /* 0x00040004ff047984 */ /* 0x000e620008000c00 */
[----:B------:R-:W-:Y:S05]  /*0280*/  @P2 BRA `(.L_x_2886) ;  /* 0x0000000000302947 */ /* 0x000fea0003800000 */
[C-C-:B0----5:R-:W-:Y:S02]  /*0290*/  DADD R8, R20.reuse, R18.reuse ;  /* 0x0000000014087229 */ /* 0x161fe40000000012 */
[----:B------:R-:W-:Y:S01]  /*02a0*/  DADD R10, R20, -R18 ;  /* 0x00000000140a7229 */ /* 0x000fe20000000812 */
[----:B------:R-:W-:-:S05]  /*02b0*/  IMAD.SHL.U32 R18, R15, 0x8, RZ ;  /* 0x000000080f127824 */ /* 0x000fca00078e00ff */
[----:B-1----:R-:W-:Y:S01]  /*02c0*/  DFMA R8, R4, R8, RZ ;  /* 0x000000080408722b */ /* 0x002fe200000000ff */
[----:B------:R-:W-:Y:S01]  /*02d0*/  LOP3.LUT R18, R18, 0xfffffff0, RZ, 0xc0, !PT ;  /* 0xfffffff012127812 */ /* 0x000fe200078ec0ff */
[----:B------:R-:W-:-:S03]  /*02e0*/  DFMA R10, R10, R6, RZ ;  /* 0x000000060a0a722b */ /* 0x000fc600000000ff */
[----:B------:R-:W-:-:S05]  /*02f0*/  IADD3 R21, PT, PT, R23, R18, RZ ;  /* 0x0000001217157210 */ /* 0x000fca0007ffe0ff */
[C-C-:B------:R-:W-:Y:S01]  /*0300*/  DADD R18, R8.reuse, -R10.reuse ;  /* 0x0000000008127229 */ /* 0x140fe2000000080a */
[----:B------:R-:W-:Y:S01]  /*0310*/  IMAD R21, R14, 0x8, R21 ;  /* 0x000000080e157824 */ /* 0x000fe200078e0215 */
[----:B------:R-:W-:-:S05]  /*0320*/  DADD R8, R8, R10 ;  /* 0x0000000008087229 */ /* 0x000fca000000000a */
[----:B------:R2:W-:Y:S04]  /*0330*/  STS.64 [R21+0x20], R18 ;  /* 0x0000201215007388 */ /* 0x0005e80000000a00 */
[----:B------:R2:W-:Y:S02]  /*0340*/  STS.64 [R21], R8 ;  /* 0x0000000815007388 */ /* 0x0005e40000000a00 */
.L_x_2886:
[----:B------:R-:W-:Y:S05]  /*0350*/  BSYNC.RECONVERGENT B0 ;  /* 0x0000000000007941 */ /* 0x000fea0003800200 */
.L_x_2885:
[----:B------:R-:W-:Y:S01]  /*0360*/  BAR.SYNC.DEFER_BLOCKING 0x0 ;  /* 0x0000000000007b1d */ /* 0x000fe20000010000 */
[----:B--2--5:R-:W-:-:S05]  /*0370*/  IMAD R19, R14, 0x10, R17 ;  /* 0x000000100e137824 */ /* 0x024fca00078e0211 */
[----:B------:R-:W-:Y:S04]  /*0380*/  BSSY.RECONVERGENT B0, `(.L_x_2887) ;  /* 0x0000010000007945 */ /* 0x000fe80003800200 */
[----:B------:R-:W-:Y:S05]  /*0390*/  @P2 BRA `(.L_x_2888) ;  /* 0x0000000000382947 */ /* 0x000fea0003800000 */
[----:B0-----:R-:W-:-:S04]  /*03a0*/  SHF.L.U32 R8, R15, 0x4, RZ ;  /* 0x000000040f087819 */ /* 0x001fc800000006ff */
[----:B------:R-:W-:-:S05]  /*03b0*/  LOP3.LUT R8, R8, 0xffffffe0, RZ, 0xc0, !PT ;  /* 0xffffffe008087812 */ /* 0x000fca00078ec0ff */
[----:B------:R-:W-:-:S05]  /*03c0*/  IMAD.IADD R23, R23, 0x1, R8 ;  /* 0x0000000117177824 */ /* 0x000fca00078e0208 */
[----:B------:R-:W-:-:S05]  /*03d0*/  LEA R10, R14, R23, 0x3 ;  /* 0x000000170e0a7211 */ /* 0x000fca00078e18ff */
[----:B------:R-:W-:Y:S04]  /*03e0*/  LDS.64 R20, [R10] ;  /* 0x000000000a147984 */ /* 0x000fe80000000a00 */
[----:B------:R-:W0:Y:S02]  /*03f0*/  LDS.64 R22, [R10+0x10] ;  /* 0x000010000a167984 */ /* 0x000e240000000a00 */
[C-C-:B0-----:R-:W-:Y:S02]  /*0400*/  DADD R8, R20.reuse, R22.reuse ;  /* 0x0000000014087229 */ /* 0x141fe40000000016 */
[----:B------:R-:W-:-:S06]  /*0410*/  DADD R20, R20, -R22 ;  /* 0x0000000014147229 */ /* 0x000fcc0000000816 */
[----:B-1----:R-:W-:Y:S02]  /*0420*/  DFMA R8, R4, R8, RZ ;  /* 0x000000080408722b */ /* 0x002fe400000000ff */
[----:B------:R-:W-:-:S08]  /*0430*/  DFMA R22, R20, R6, RZ ;  /* 0x000000061416722b */ /* 0x000fd000000000ff */
[C-C-:B------:R-:W-:Y:S02]  /*0440*/  DADD R20, R8.reuse, -R22.reuse ;  /* 0x0000000008147229 */ /* 0x140fe40000000816 */
[----:B------:R-:W-:-:S05]  /*0450*/  DADD R8, R8, R22 ;  /* 0x0000000008087229 */ /* 0x000fca0000000016 */
[----:B------:R2:W-:Y:S04]  /*0460*/  STS.64 [R10+0x10], R20 ;  /* 0x000010140a007388 */ /* 0x0005e80000000a00 */
[----:B------:R2:W-:Y:S02]  /*0470*/  STS.64 [R10], R8 ;  /* 0x000000080a007388 */ /* 0x0005e40000000a00 */
.L_x_2888:
[----:B------:R-:W-:Y:S05]  /*0480*/  BSYNC.RECONVERGENT B0 ;  /* 0x0000000000007941 */ /* 0x000fea0003800200 */
.L_x_2887:
[----:B------:R-:W-:Y:S06]  /*0490*/  BAR.SYNC.DEFER_BLOCKING 0x0 ;  /* 0x0000000000007b1d */ /* 0x000fec0000010000 */
[----:B------:R-:W-:Y:S01]  /*04a0*/  BSSY.RECONVERGENT B0, `(.L_x_2889) ;  /* 0x000001f000007945 */ /* 0x000fe20003800200 */
[----:B0-2---:R-:W0:Y:S02]  /*04b0*/  LDS.128 R8, [R19] ;  /* 0x0000000013087984 */ /* 0x005e240000000c00 */
[C-C-:B0-----:R-:W-:Y:S02]  /*04c0*/  DADD R20, R8.reuse, -R10.reuse ;  /* 0x0000000008147229 */ /* 0x141fe4000000080a */
[----:B------:R-:W-:-:S06]  /*04d0*/  DADD R8, R8, R10 ;  /* 0x0000000008087229 */ /* 0x000fcc000000000a */
[----:B-1----:R-:W-:Y:S02]  /*04e0*/  DFMA R20, R20, R6, RZ ;  /* 0x000000061414722b */ /* 0x002fe400000000ff */
[----:B------:R-:W-:-:S08]  /*04f0*/  DFMA R8, R4, R8, RZ ;  /* 0x000000080408722b */ /* 0x000fd000000000ff */
[C-C-:B------:R-:W-:Y:S02]  /*0500*/  DADD R10, -R20.reuse, R8.reuse ;  /* 0x00000000140a7229 */ /* 0x140fe40000000108 */
[----:B------:R-:W-:-:S06]  /*0510*/  DADD R8, R20, R8 ;  /* 0x0000000014087229 */ /* 0x000fcc0000000008 */
[----:B------:R-:W-:Y:S02]  /*0520*/  DMUL R12, R12, R10 ;  /* 0x0000000a0c0c7228 */ /* 0x000fe40000000000 */
        /* <DEDUP_REMOVED lines=22> */
.L_x_2890:
[----:B------:R-:W-:Y:S05]  /*0690*/  BSYNC.RECONVERGENT B0 ;  /* 0x0000000000007941 */ /* 0x000fea0003800200 */
.L_x_2889:
[----:B------:R-:W-:Y:S06]  /*06a0*/  BAR.SYNC.DEFER_BLOCKING 0x0 ;  /* 0x0000000000007b1d */ /* 0x000fec0000010000 */
[----:B------:R-:W-:Y:S04]  /*06b0*/  BSSY.RECONVERGENT B0, `(.L_x_2891) ;  /* 0x000000c000007945 */ /* 0x000fe80003800200 */
[----:B------:R-:W-:Y:S05]  /*06c0*/  @P2 BRA `(.L_x_2892) ;  /* 0x0000000000282947 */ /* 0x000fea0003800000 */
[----:B------:R-:W-:-:S04]  /*06d0*/  IMAD R17, R16, -0x10, R17 ;  /* 0xfffffff010117824 */ /* 0x000fc800078e0211 */
[----:B------:R-:W-:-:S05]  /*06e0*/  IMAD R17, R14, 0x8, R17 ;  /* 0x000000080e117824 */ /* 0x000fca00078e0211 */
[----:B------:R-:W-:Y:S04]  /*06f0*/  LDS.64 R2, [R17] ;  /* 0x0000000011027984 */ /* 0x000fe80000000a00 */
[----:B01----:R-:W0:Y:S02]  /*0700*/  LDS.64 R8, [R17+0x20] ;  /* 0x0000200011087984 */ /* 0x003e240000000a00 */
[C-C-:B0-----:R-:W-:Y:S02]  /*0710*/  DADD R10, R2.reuse, -R8.reuse ;  /* 0x00000000020a7229 */ /* 0x141fe40000000808 */
[----:B------:R-:W-:-:S06]  /*0720*/  DADD R2, R2, R8 ;  /* 0x0000000002027229 */ /* 0x000fcc0000000008 */
[----:B------:R-:W-:Y:S02]  /*0730*/  DFMA R10, R10, R6, RZ ;  /* 0x000000060a0a722b */ /* 0x000fe400000000ff */
[----:B------:R-:W-:-:S08]  /*0740*/  DFMA R2, R4, R2, RZ ;  /* 0x000000020402722b */ /* 0x000fd000000000ff */
[C-C-:B------:R-:W-:Y:S02]  /*0750*/  DADD R12, -R10.reuse, R2.reuse ;  /* 0x000000000a0c7229 */ /* 0x140fe40000000102 */
[----:B------:R-:W-:-:S11]  /*0760*/  DADD R2, R10, R2 ;  /* 0x000000000a027229 */ /* 0x000fd60000000002 */
.L_x_2892:
[----:B------:R-:W-:Y:S05]  /*0770*/  BSYNC.RECONVERGENT B0 ;  /* 0x0000000000007941 */ /* 0x000fea0003800200 */
.L_x_2891:
        /* <DEDUP_REMOVED lines=9> */
.L_x_2893:
        /* <DEDUP_REMOVED lines=15> */
.L_x_3235:


//--------------------- .text._Z32massMatrixMultiplyConstantKernelILi2ELi2ELi16EEviPKdS1_S1_S1_Pd --------------------------
	.section	.text._Z32massMatrixMultiplyConstantKernelILi2ELi2ELi16EEviPKdS1_S1_S1_Pd,"ax",@progbits
	.align	128
        .global         _Z32massMatrixMultiplyConstantKernelILi2ELi2ELi16EEviPKdS1_S1_S1_Pd
        .type           _Z32massMatrixMultiplyConstantKernelILi2ELi2ELi16EEviPKdS1_S1_S1_Pd,@function
        .size           _Z32massMatrixMultiplyConstantKernelILi2ELi2ELi16EEviPKdS1_S1_S1_Pd,(.L_x_3236 - _Z32massMatrixMultiplyConstantKernelILi2ELi2ELi16EEviPKdS1_S1_S1_Pd)
        .other          _Z32massMatrixMultiplyConstantKernelILi2ELi2ELi16EEviPKdS1_S1_S1_Pd,@"STO_CUDA_ENTRY STV_DEFAULT"
_Z32massMatrixMultiplyConstantKernelILi2ELi2ELi16EEviPKdS1_S1_S1_Pd:
.text._Z32massMatrixMultiplyConstantKernelILi2ELi2ELi16EEviPKdS1_S1_S1_Pd:
[----:B------:R-:W-:Y:S01]  /*0000*/  LDC R1, c[0x0][0x37c] ;  /* 0x0000df00ff017b82 */ /* 0x000fe20000000800 */
[----:B------:R-:W0:Y:S01]  /*0010*/  S2R R19, SR_TID.Y ;  /* 0x0000000000137919 */ /* 0x000e220000002200 */
[----:B------:R-:W1:Y:S06]  /*0020*/  LDCU UR4, c[0x0][0x380] ;  /* 0x00007000ff0477ac */ /* 0x000e6c0008000800 */
[----:B------:R-:W2:Y:S01]  /*0030*/  LDC.64 R12, c[0x0][0x388] ;  /* 0x0000e200ff0c7b82 */ /* 0x000ea20000000a00 */
[----:B------:R-:W0:Y:S01]  /*0040*/  S2R R16, SR_CTAID.X ;  /* 0x0000000000107919 */ /* 0x000e220000002500 */
[----:B------:R-:W3:Y:S01]  /*0050*/  LDCU.64 UR6, c[0x0][0x358] ;  /* 0x00006b00ff0677ac */ /* 0x000ee20008000a00 */
[----:B------:R-:W4:Y:S01]  /*0060*/  S2R R0, SR_TID.X ;  /* 0x0000000000007919 */ /* 0x000f220000002100 */
[----:B0-----:R-:W-:-:S04]  /*0070*/  IMAD R16, R16, 0x10, R19 ;  /* 0x0000001010107824 */ /* 0x001fc800078e0213 */
[----:B------:R-:W-:Y:S01]  /*0080*/  BAR.SYNC.DEFER_BLOCKING 0x0 ;  /* 0x0000000000007b1d */ /* 0x000fe20000010000 */
[C---:B----4-:R-:W-:Y:S02]  /*0090*/  ISETP.GE.U32.AND P0, PT, R0.reuse, 0x4, PT ;  /* 0x000000040000780c */ /* 0x050fe40003f06070 */
[----:B------:R-:W-:Y:S02]  /*00a0*/  LOP3.LUT R9, R0, 0x1, RZ, 0xc0, !PT ;  /* 0x0000000100097812 */ /* 0x000fe400078ec0ff */
[----:B-1----:R-:W-:Y:S02]  /*00b0*/  ISETP.LT.AND P0, PT, R16, UR4, !P0 ;  /* 0x0000000410007c0c */ /* 0x002fe4000c701270 */
[----:B------:R-:W-:Y:S01]  /*00c0*/  LOP3.LUT R18, R0, 0x3fe, RZ, 0xc0, !PT ;  /* 0x000003fe00127812 */ /* 0x000fe200078ec0ff */
[----:B------:R-:W0:Y:S01]  /*00d0*/  S2UR UR5, SR_CgaCtaId ;  /* 0x00000000000579c3 */ /* 0x000e220000008800 */
[----:B------:R-:W-:-:S03]  /*00e0*/  SHF.L.U32 R8, R16, 0x3, RZ ;  /* 0x0000000310087819 */ /* 0x000fc600000006ff */
[----:B------:R-:W-:Y:S01]  /*00f0*/  IMAD.IADD R3, R9, 0x1, R18 ;  /* 0x0000000109037824 */ /* 0x000fe200078e0212 */
[----:B------:R-:W-:Y:S01]  /*0100*/  ISETP.GT.U32.AND P1, PT, R0, 0x3, PT ;  /* 0x000000030000780c */ /* 0x000fe20003f24070 */
[----:B------:R-:W-:Y:S02]  /*0110*/  UMOV UR4, 0x400 ;  /* 0x0000040000047882 */ /* 0x000fe40000000000 */
[----:B------:R-:W-:Y:S02]  /*0120*/  IMAD R3, R3, 0x2, R8 ;  /* 0x0000000203037824 */ /* 0x000fe400078e0208 */
[----:B------:R-:W1:Y:S01]  /*0130*/  @P0 LDC.64 R14, c[0x0][0x3a0] ;  /* 0x0000e800ff0e0b82 */ /* 0x000e620000000a00 */
[----:B------:R-:W-:Y:S02]  /*0140*/  @P0 IMAD.IADD R17, R9, 0x1, R18 ;  /* 0x0000000109110824 */ /* 0x000fe400078e0212 */
[----:B--2---:R-:W-:-:S03]  /*0150*/  IMAD.WIDE R12, R3, 0x8, R12 ;  /* 0x00000008030c7825 */ /* 0x004fc600078e020c */
[----:B------:R-:W-:Y:S02]  /*0160*/  @P0 LEA R17, R16, R17, 0x3 ;  /* 0x0000001110110211 */ /* 0x000fe400078e18ff */
[----:B---3--:R-:W5:Y:S01]  /*0170*/  LDG.E.64.CONSTANT R10, desc[UR6][R12.64+0x8] ;  /* 0x000008060c0a7981 */ /* 0x008f62000c1e9b00 */
[----:B------:R-:W-:Y:S03]  /*0180*/  BSSY.RECONVERGENT B0, `(.L_x_2894) ;  /* 0x0000018000007945 */ /* 0x000fe60003800200 */
[----:B------:R2:W5:Y:S01]  /*0190*/  LDG.E.64.CONSTANT R2, desc[UR6][R12.64] ;  /* 0x000000060c027981 */ /* 0x000562000c1e9b00 */
[----:B-1----:R-:W-:-:S05]  /*01a0*/  @P0 IMAD.WIDE R14, R17, 0x8, R14 ;  /* 0x00000008110e0825 */ /* 0x002fca00078e020e */
[----:B------:R1:W5:Y:S04]  /*01b0*/  @P0 LDG.E.64.CONSTANT R6, desc[UR6][R14.64] ;  /* 0x000000060e060981 */ /* 0x000368000c1e9b00 */
[----:B------:R1:W5:Y:S01]  /*01c0*/  @P0 LDG.E.64.CONSTANT R4, desc[UR6][R14.64+0x20] ;  /* 0x000020060e040981 */ /* 0x000362000c1e9b00 */
[----:B0-----:R-:W-:Y:S01]  /*01d0*/  ULEA UR4, UR5, UR4, 0x18 ;  /* 0x0000000405047291 */ /* 0x001fe2000f8ec0ff */
[----:B--2---:R-:W-:-:S05]  /*01e0*/  SHF.R.U32.HI R12, RZ, 0x1, R0 ;  /* 0x00000001ff0c7819 */ /* 0x004fca0000011600 */
[----:B------:R-:W-:-:S05]  /*01f0*/  LEA R17, R19, UR4, 0x6 ;  /* 0x0000000413117c11 */ /* 0x000fca000f8e30ff */
[----:B------:R-:W-:Y:S01]  /*0200*/  IMAD R13, R12, 0x20, R17 ;  /* 0x000000200c0d7824 */ /* 0x000fe200078e0211 */
[----:B-1----:R-:W-:Y:S06]  /*0210*/  @P1 BRA `(.L_x_2895) ;  /* 0x0000000000381947 */ /* 0x002fec0003800000 */
[----:B------:R-:W0:Y:S01]  /*0220*/  LDCU.64 UR4, c[0x3][0x800] ;  /* 0x00c10000ff0477ac */ /* 0x000e220008000a00 */
[C-C-:B-----5:R-:W-:Y:S01]  /*0230*/  DADD R14, R6.reuse, R4.reuse ;  /* 0x00000000060e7229 */ /* 0x160fe20000000004 */
[----:B------:R-:W-:Y:S01]  /*0240*/  SHF.L.U32 R16, R0, 0x3, RZ ;  /* 0x0000000300107819 */ /* 0x000fe200000006ff */
[----:B------:R-:W-:Y:S01]  /*0250*/  DADD R6, R6, -R4 ;  /* 0x0000000006067229 */ /* 0x000fe20000000804 */
[----:B------:R-:W1:Y:S02]  /*0260*/  LDCU.64 UR8, c[0x3][0xa00] ;  /* 0x00c14000ff0877ac */ /* 0x000e640008000a00 */
[----:B------:R-:W-:-:S05]  /*0270*/  LOP3.LUT R16, R16, 0xfffffff0, RZ, 0xc0, !PT ;  /* 0xfffffff010107812 */ /* 0x000fca00078ec0ff */
[----:B------:R-:W-:Y:S01]  /*0280*/  IMAD.IADD R16, R17, 0x1, R16 ;  /* 0x0000000111107824 */ /* 0x000fe200078e0210 */
[----:B0-----:R-:W-:Y:S02]  /*0290*/  DFMA R4, R14, UR4, RZ ;  /* 0x000000040e047c2b */ /* 0x001fe400080000ff */
[----:B-1----:R-:W-:-:S08]  /*02a0*/  DFMA R6, R6, UR8, RZ ;  /* 0x0000000806067c2b */ /* 0x002fd000080000ff */
[C-C-:B------:R-:W-:Y:S02]  /*02b0*/  DADD R14, R4.reuse, -R6.reuse ;  /* 0x00000000040e7229 */ /* 0x140fe40000000806 */
[----:B------:R-:W-:Y:S01]  /*02c0*/  DADD R4, R4, R6 ;  /* 0x0000000004047229 */ /* 0x000fe20000000006 */
[----:B------:R-:W-:-:S05]  /*02d0*/  LEA R7, R9, R16, 0x3 ;  /* 0x0000001009077211 */ /* 0x000fca00078e18ff */
[----:B------:R0:W-:Y:S04]  /*02e0*/  STS.64 [R7+0x20], R14 ;  /* 0x0000200e07007388 */ /* 0x0001e80000000a00 */
[----:B------:R0:W-:Y:S02]  /*02f0*/  STS.64 [R7], R4 ;  /* 0x0000000407007388 */ /* 0x0001e40000000a00 */
.L_x_2895:
[----:B------:R-:W-:Y:S05]  /*0300*/  BSYNC.RECONVERGENT B0 ;  /* 0x0000000000007941 */ /* 0x000fea0003800200 */
.L_x_2894:
[----:B------:R-:W-:Y:S01]  /*0310*/  BAR.SYNC.DEFER_BLOCKING 0x0 ;  /* 0x0000000000007b1d */ /* 0x000fe20000010000 */
[----:B0-----:R-:W-:-:S05]  /*0320*/  IMAD R15, R9, 0x10, R13 ;  /* 0x00000010090f7824 */ /* 0x001fca00078e020d */
[----:B------:R-:W-:Y:S04]  /*0330*/  BSSY.RECONVERGENT B0, `(.L_x_2896) ;  /* 0x0000012000007945 */ /* 0x000fe80003800200 */
[----:B------:R-:W-:Y:S05]  /*0340*/  @P1 BRA `(.L_x_2897) ;  /* 0x0000000000401947 */ /* 0x000fea0003800000 */
[----:B-----5:R-:W-:Y:S01]  /*0350*/  SHF.L.U32 R4, R0, 0x4, RZ ;  /* 0x0000000400047819 */ /* 0x020fe200000006ff */
[----:B------:R-:W0:Y:S03]  /*0360*/  LDCU.64 UR4, c[0x3][0x800] ;  /* 0x00c10000ff0477ac */ /* 0x000e260008000a00 */
[----:B------:R-:W-:Y:S01]  /*0370*/  LOP3.LUT R4, R4, 0xffffffe0, RZ, 0xc0, !PT ;  /* 0xffffffe004047812 */ /* 0x000fe200078ec0ff */
[----:B------:R-:W1:Y:S04]  /*0380*/  LDCU.64 UR8, c[0x3][0xa00] ;  /* 0x00c14000ff0877ac */ /* 0x000e680008000a00 */
[----:B------:R-:W-:-:S05]  /*0390*/  IMAD.IADD R4, R17, 0x1, R4 ;  /* 0x0000000111047824 */ /* 0x000fca00078e0204 */
[----:B------:R-:W-:-:S05]  /*03a0*/  LEA R19, R9, R4, 0x3 ;  /* 0x0000000409137211 */ /* 0x000fca00078e18ff */
[----:B------:R-:W-:Y:S04]  /*03b0*/  LDS.64 R4, [R19] ;  /* 0x0000000013047984 */ /* 0x000fe80000000a00 */
[----:B------:R-:W2:Y:S02]  /*03c0*/  LDS.64 R6, [R19+0x10] ;  /* 0x0000100013067984 */ /* 0x000ea40000000a00 */
[C-C-:B--2---:R-:W-:Y:S02]  /*03d0*/  DADD R16, R4.reuse, R6.reuse ;  /* 0x0000000004107229 */ /* 0x144fe40000000006 */
[----:B------:R-:W-:-:S06]  /*03e0*/  DADD R4, R4, -R6 ;  /* 0x0000000004047229 */ /* 0x000fcc0000000806 */
[----:B0-----:R-:W-:Y:S02]  /*03f0*/  DFMA R16, R16, UR4, RZ ;  /* 0x0000000410107c2b */ /* 0x001fe400080000ff */
[----:B-1----:R-:W-:-:S08]  /*0400*/  DFMA R4, R4, UR8, RZ ;  /* 0x0000000804047c2b */ /* 0x002fd000080000ff */
[C-C-:B------:R-:W-:Y:S02]  /*0410*/  DADD R6, R16.reuse, -R4.reuse ;  /* 0x0000000010067229 */ /* 0x140fe40000000804 */
[----:B------:R-:W-:-:S05]  /*0420*/  DADD R4, R16, R4 ;  /* 0x0000000010047229 */ /* 0x000fca0000000004 */
[----:B------:R0:W-:Y:S04]  /*0430*/  STS.64 [R19+0x10], R6 ;  /* 0x0000100613007388 */ /* 0x0001e80000000a00 */
[----:B------:R0:W-:Y:S02]  /*0440*/  STS.64 [R19], R4 ;  /* 0x0000000413007388 */ /* 0x0001e40000000a00 */
.L_x_2897:
[----:B------:R-:W-:Y:S05]  /*0450*/  BSYNC.RECONVERGENT B0 ;  /* 0x0000000000007941 */ /* 0x000fea0003800200 */
.L_x_2896:
[----:B------:R-:W-:Y:S06]  /*0460*/  BAR.SYNC.DEFER_BLOCKING 0x0 ;  /* 0x0000000000007b1d */ /* 0x000fec0000010000 */
[----:B------:R-:W1:Y:S01]  /*0470*/  LDCU.64 UR4, c[0x3][0xa00] ;  /* 0x00c14000ff0477ac */ /* 0x000e620008000a00 */
[----:B------:R-:W-:Y:S01]  /*0480*/  BSSY.RECONVERGENT B0, `(.L_x_2898) ;  /* 0x0000020000007945 */ /* 0x000fe20003800200 */
[----:B------:R-:W2:Y:S01]  /*0490*/  LDCU.64 UR8, c[0x3][0x800] ;  /* 0x00c10000ff0877ac */ /* 0x000ea20008000a00 */
[----:B0----5:R-:W0:Y:S02]  /*04a0*/  LDS.128 R4, [R15] ;  /* 0x000000000f047984 */ /* 0x021e240000000c00 */
[----:B0-----:R-:W-:-:S02]  /*04b0*/  DADD R16, R4, -R6 ;  /* 0x0000000004107229 */ /* 0x001fc40000000806 */
[----:B------:R-:W-:-:S06]  /*04c0*/  DADD R4, R4, R6 ;  /* 0x0000000004047229 */ /* 0x000fcc0000000006 */
[----:B-1----:R-:W-:Y:S02]  /*04d0*/  DFMA R16, R16, UR4, RZ ;  /* 0x0000000410107c2b */ /* 0x002fe400080000ff */
[----:B--2---:R-:W-:-:S08]  /*04e0*/  DFMA R4, R4, UR8, RZ ;  /* 0x0000000804047c2b */ /* 0x004fd000080000ff */
[C-C-:B------:R-:W-:Y:S02]  /*04f0*/  DADD R6, -R16.reuse, R4.reuse ;  /* 0x0000000010067229 */ /* 0x140fe40000000104 */
[----:B------:R-:W-:-:S06]  /*0500*/  DADD R4, R16, R4 ;  /* 0x0000000010047229 */ /* 0x000fcc0000000004 */
[----:B------:R-:W-:Y:S02]  /*0510*/  DMUL R10, R10, R6 ;  /* 0x000000060a0a7228 */ /* 0x000fe40000000000 */
[----:B------:R-:W-:-:S08]  /*0520*/  DMUL R2, R2, R4 ;  /* 0x0000000402027228 */ /* 0x000fd00000000000 */
[C-C-:B------:R-:W-:Y:S02]  /*0530*/  DADD R6, -R10.reuse, R2.reuse ;  /* 0x000000000a067229 */ /* 0x140fe40000000102 */
[----:B------:R-:W-:-:S06]  /*0540*/  DADD R4, R10, R2 ;  /* 0x000000000a047229 */ /* 0x000fcc0000000002 */
[----:B------:R-:W-:Y:S02]  /*0550*/  DFMA R16, R6, UR4, RZ ;  /* 0x0000000406107c2b */ /* 0x000fe400080000ff */
[----:B------:R-:W-:-:S08]  /*0560*/  DFMA R4, R4, UR8, RZ ;  /* 0x0000000804047c2b */ /* 0x000fd000080000ff */
[C-C-:B------:R-:W-:Y:S02]  /*0570*/  DADD R6, -R16.reuse, R4.reuse ;  /* 0x0000000010067229 */ /* 0x140fe40000000104 */
[----:B------:R-:W-:Y:S01]  /*0580*/  DADD R4, R16, R4 ;  /* 0x0000000010047229 */ /* 0x000fe20000000004 */
[----:B------:R-:W-:Y:S06]  /*0590*/  BAR.SYNC.DEFER_BLOCKING 0x0 ;  /* 0x0000000000007b1d */ /* 0x000fec0000010000 */
[----:B------:R0:W-:Y:S02]  /*05a0*/  STS.128 [R15], R4 ;  /* 0x000000040f007388 */ /* 0x0001e40000000c00 */
[----:B------:R-:W-:Y:S06]  /*05b0*/  BAR.SYNC.DEFER_BLOCKING 0x0 ;  /* 0x0000000000007b1d */ /* 0x000fec0000010000 */
[----:B------:R-:W-:Y:S05]  /*05c0*/  @P1 BRA `(.L_x_2899) ;  /* 0x00000000002c1947 */ /* 0x000fea0003800000 */
[----:B------:R-:W-:-:S05]  /*05d0*/  IMAD R17, R9, -0x8, R15 ;  /* 0xfffffff809117824 */ /* 0x000fca00078e020f */
[----:B0-----:R-:W-:Y:S04]  /*05e0*/  LDS.64 R4, [R17] ;  /* 0x0000000011047984 */ /* 0x001fe80000000a00 */
[----:B------:R-:W0:Y:S02]  /*05f0*/  LDS.64 R6, [R17+0x10] ;  /* 0x0000100011067984 */ /* 0x000e240000000a00 */
[C-C-:B0-----:R-:W-:Y:S02]  /*0600*/  DADD R14, R4.reuse, -R6.reuse ;  /* 0x00000000040e7229 */ /* 0x141fe40000000806 */
[----:B------:R-:W-:-:S06]  /*0610*/  DADD R4, R4, R6 ;  /* 0x0000000004047229 */ /* 0x000fcc0000000006 */
[----:B------:R-:W-:Y:S02]  /*0620*/  DFMA R14, R14, UR4, RZ ;  /* 0x000000040e0e7c2b */ /* 0x000fe400080000ff */
[----:B------:R-:W-:-:S08]  /*0630*/  DFMA R4, R4, UR8, RZ ;  /* 0x0000000804047c2b */ /* 0x000fd000080000ff */
[C-C-:B------:R-:W-:Y:S02]  /*0640*/  DADD R6, -R14.reuse, R4.reuse ;  /* 0x000000000e067229 */ /* 0x140fe40000000104 */
[----:B------:R-:W-:-:S05]  /*0650*/  DADD R4, R14, R4 ;  /* 0x000000000e047229 */ /* 0x000fca0000000004 */
[----:B------:R1:W-:Y:S04]  /*0660*/  STS.64 [R17+0x10], R6 ;  /* 0x0000100611007388 */ /* 0x0003e80000000a00 */
[----:B------:R1:W-:Y:S02]  /*0670*/  STS.64 [R17], R4 ;  /* 0x0000000411007388 */ /* 0x0003e40000000a00 */
.L_x_2899:
[----:B------:R-:W-:Y:S05]  /*0680*/  BSYNC.RECONVERGENT B0 ;  /* 0x0000000000007941 */ /* 0x000fea0003800200 */
.L_x_2898:
        /* <DEDUP_REMOVED lines=9> */
[----:B------:R-:W-:Y:S02]  /*0720*/  DFMA R6, R6, UR4, RZ ;  /* 0x0000000406067c2b */ /* 0x000fe400080000ff */
[----:B------:R-:W-:-:S08]  /*0730*/  DFMA R2, R2, UR8, RZ ;  /* 0x0000000802027c2b */ /* 0x000fd000080000ff */
[C-C-:B------:R-:W-:Y:S02]  /*0740*/  DADD R10, -R6.reuse, R2.reuse ;  /* 0x00000000060a7229 */ /* 0x140fe40000000102 */
[----:B------:R-:W-:-:S11]  /*0750*/  DADD R2, R6, R2 ;  /* 0x0000000006027229 */ /* 0x000fd60000000002 */
.L_x_2901:
[----:B------:R-:W-:Y:S05]  /*0760*/  BSYNC.RECONVERGENT B0 ;  /* 0x0000000000007941 */ /* 0x000fea0003800200 */
.L_x_2900:
[----:B------:R-:W-:Y:S06]  /*0770*/  BAR.SYNC.DEFER_BLOCKING 0x0 ;  /* 0x0000000000007b1d */ /* 0x000fec0000010000 */
[----:B------:R-:W-:Y:S05]  /*0780*/  @!P0 EXIT ;  /* 0x000000000000894d */ /* 0x000fea0003800000 */
[----:B01----:R-:W0:Y:S01]  /*0790*/  LDC.64 R4, c[0x0][0x3a8] ;  /* 0x0000ea00ff047b82 */ /* 0x003e220000000a00 */
[----:B------:R-:W-:-:S04]  /*07a0*/  LOP3.LUT R9, R9, 0x2, R0, 0xf8, !PT ;  /* 0x0000000209097812 */ /* 0x000fc800078ef800 */
[----:B------:R-:W-:-:S05]  /*07b0*/  IADD3 R9, PT, PT, R8, R9, RZ ;  /* 0x0000000908097210 */ /* 0x000fca0007ffe0ff */
[----:B0-----:R-:W-:-:S05]  /*07c0*/  IMAD.WIDE R4, R9, 0x8, R4 ;  /* 0x0000000809047825 */ /* 0x001fca00078e0204 */
[----:B------:R-:W-:Y:S04]  /*07d0*/  STG.E.64 desc[UR6][R4.64], R2 ;  /* 0x0000000204007986 */ /* 0x000fe8000c101b06 */
[----:B------:R-:W-:Y:S01]  /*07e0*/  STG.E.64 desc[UR6][R4.64+0x20], R10 ;  /* 0x0000200a04007986 */ /* 0x000fe2000c101b06 */
[----:B------:R-:W-:Y:S05]  /*07f0*/  EXIT ;  /* 0x000000000000794d */ /* 0x000fea0003800000 */
.L_x_2902:
        /* <DEDUP_REMOVED lines=16> */
.L_x_3236:


//--------------------- .text._Z32massMatrixMultiplyRegisterKernelILi2ELi2ELi16EEviPKdS1_S1_S1_Pd --------------------------
	.section	.text._Z32massMatrixMultiplyRegisterKernelILi2ELi2ELi16EEviPKdS1_S1_S1_Pd,"ax",@progbits
	.align	128
        .global         _Z32massMatrixMultiplyRegisterKernelILi2ELi2ELi16EEviPKdS1_S1_S1_Pd
        .type           _Z32massMatrixMultiplyRegisterKernelILi2ELi2ELi16EEviPKdS1_S1_S1_Pd,@function
        .size           _Z32massMatrixMultiplyRegisterKernelILi2ELi2ELi16EEviPKdS1_S1_S1_Pd,(.L_x_3237 - _Z32massMatrixMultiplyRegisterKernelILi2ELi2ELi16EEviPKdS1_S1_S1_Pd)
        .other          _Z32massMatrixMultiplyRegisterKernelILi2ELi2ELi16EEviPKdS1_S1_S1_Pd,@"STO_CUDA_ENTRY STV_DEFAULT"
_Z32massMatrixMultiplyRegisterKernelILi2ELi2ELi16EEviPKdS1_S1_S1_Pd:
.text._Z32massMatrixMultiplyRegisterKernelILi2ELi2ELi16EEviPKdS1_S1_S1_Pd:
        /* <DEDUP_REMOVED lines=53> */
.L_x_2904:
[----:B------:R-:W-:Y:S05]  /*0350*/  BSYNC.RECONVERGENT B0 ;  /* 0x0000000000007941 */ /* 0x000fea0003800200 */
.L_x_2903:
        /* <DEDUP_REMOVED lines=18> */
.L_x_2906:
[----:B------:R-:W-:Y:S05]  /*0480*/  BSYNC.RECONVERGENT B0 ;  /* 0x0000000000007941 */ /* 0x000fea0003800200 */
.L_x_2905:
        /* <DEDUP_REMOVED lines=32> */
.L_x_2908:
[----:B------:R-:W-:Y:S05]  /*0690*/  BSYNC.RECONVERGENT B0 ;  /* 0x0000000000007941 */ /* 0x000fea0003800200 */
.L_x_2907:
        /* <DEDUP_REMOVED lines=13> */
.L_x_2910:
[----:B------:R-:W-:Y:S05]  /*0770*/  BSYNC.RECONVERGENT B0 ;  /* 0x0000000000007941 */ /* 0x000fea0003800200 */
.L_x_2909:
        /* <DEDUP_REMOVED lines=9> */
.L_x_2911:
        /* <DEDUP_REMOVED lines=15> */
.L_x_3237:


//--------------------- .text._Z20nothingVerboseKerneliPdS_ --------------------------
	.section	.text._Z20nothingVerboseKerneliPdS_,"ax",@progbits
	.align	128
        .global         _Z20nothingVerboseKerneliPdS_
        .type           _Z20nothingVerboseKerneliPdS_,@function
        .size           _Z20nothingVerboseKerneliPdS_,(.L_x_3238 - _Z20nothingVerboseKerneliPdS_)
        .other          _Z20nothingVerboseKerneliPdS_,@"STO_CUDA_ENTRY STV_DEFAULT"
_Z20nothingVerboseKerneliPdS_:
.text._Z20nothingVerboseKerneliPdS_:
[----:B------:R-:W-:Y:S08]  /*0000*/  LDC R1, c[0x0][0x37c] ;  /* 0x0000df00ff017b82 */ /* 0x000ff00000000800 */
[----:B------:R-:W0:Y:S01]  /*0010*/  LDC R0, c[0x0][0x380] ;  /* 0x0000e000ff007b82 */ /* 0x000e220000000800 */
[----:B------:R-:W1:Y:S01]  /*0020*/  LDCU.64 UR6, c[0x0][0x358] ;  /* 0x00006b00ff0677ac */ /* 0x000e620008000a00 */
[----:B0-----:R-:W-:-:S02]  /*0030*/  ISETP.NE.AND P0, PT, R0, 0x3ff, PT ;  /* 0x000003ff0000780c */ /* 0x001fc40003f05270 */
[C---:B------:R-:W-:Y:S02]  /*0040*/  ISETP.NE.AND P1, PT, R0.reuse, 0xdc1, PT ;  /* 0x00000dc10000780c */ /* 0x040fe40003f25270 */
[----:B------:R-:W-:-:S04]  /*0050*/  ISETP.EQ.OR P0, PT, R0, -0x1, !P0 ;  /* 0xffffffff0000780c */ /* 0x000fc80004702670 */
[----:B------:R-:W-:-:S13]  /*0060*/  ISETP.EQ.OR P0, PT, R0, -0x1bba, P0 ;  /* 0xffffe4460000780c */ /* 0x000fda0000702670 */
[----:B-1----:R-:W-:Y:S05]  /*0070*/  @!P0 EXIT P1 ;  /* 0x000000000000894d */ /* 0x002fea0000800000 */
[----:B------:R-:W0:Y:S01]  /*0080*/  S2R R0, SR_TID.Y ;  /* 0x0000000000007919 */ /* 0x000e220000002200 */
[----:B------:R-:W1:Y:S01]  /*0090*/  LDC R3, c[0x0][0x360] ;  /* 0x0000d800ff037b82 */ /* 0x000e620000000800 */
[----:B------:R-:W1:Y:S07]  /*00a0*/  S2R R2, SR_TID.X ;  /* 0x0000000000027919 */ /* 0x000e6e0000002100 */
[----:B------:R-:W1:Y:S08]  /*00b0*/  S2UR UR4, SR_CTAID.X ;  /* 0x00000000000479c3 */ /* 0x000e700000002500 */
[----:B------:R-:W0:Y:S08]  /*00c0*/  LDC R5, c[0x0][0x364] ;  /* 0x0000d900ff057b82 */ /* 0x000e300000000800 */
[----:B------:R-:W2:Y:S01]  /*00d0*/  LDC.64 R6, c[0x0][0x388] ;  /* 0x0000e200ff067b82 */ /* 0x000ea20000000a00 */
[----:B-1----:R-:W-:-:S02]  /*00e0*/  IMAD R2, R3, UR4, R2 ;  /* 0x0000000403027c24 */ /* 0x002fc4000f8e0202 */
[----:B0-----:R-:W-:-:S04]  /*00f0*/  IMAD R0, R5, UR4, R0 ;  /* 0x0000000405007c24 */ /* 0x001fc8000f8e0200 */
[----:B------:R-:W-:Y:S08]  /*0100*/  I2F.F64.U32 R2, R2 ;  /* 0x0000000200027312 */ /* 0x000ff00000201800 */
[----:B------:R-:W0:Y:S02]  /*0110*/  I2F.F64.U32 R4, R0 ;  /* 0x0000000000047312 */ /* 0x000e240000201800 */
[----:B0-----:R-:W-:-:S08]  /*0120*/  DMUL R4, R4, R4 ;  /* 0x0000000404047228 */ /* 0x001fd00000000000 */
[----:B------:R-:W-:-:S07]  /*0130*/  DFMA R4, R2, R2, -R4 ;  /* 0x000000020204722b */ /* 0x000fce0000000804 */
[----:B--2---:R-:W-:Y:S01]  /*0140*/  STG.E.64 desc[UR6][R6.64], R4 ;  /* 0x0000000406007986 */ /* 0x004fe2000c101b06 */
[----:B------:R-:W-:Y:S05]  /*0150*/  EXIT ;  /* 0x000000000000794d */ /* 0x000fea0003800000 */
.L_x_2912:
        /* <DEDUP_REMOVED lines=10> */
.L_x_3238:


//--------------------- .text._Z13nothingKernelv  --------------------------
	.section	.text._Z13nothingKernelv,"ax",@progbits
	.align	128
        .global         _Z13nothingKernelv
        .type           _Z13nothingKernelv,@function
        .size           _Z13nothingKernelv,(.L_x_3239 - _Z13nothingKernelv)
        .other          _Z13nothingKernelv,@"STO_CUDA_ENTRY STV_DEFAULT"
_Z13nothingKernelv:
.text._Z13nothingKernelv:
[----:B------:R-:W-:Y:S01]  /*0000*/  LDC R1, c[0x0][0x37c] ;  /* 0x0000df00ff017b82 */ /* 0x000fe20000000800 */
[----:B------:R-:W-:Y:S05]  /*0010*/  EXIT ;  /* 0x000000000000794d */ /* 0x000fea0003800000 */
.L_x_2913:
        /* <DEDUP_REMOVED lines=14> */
.L_x_3239:


//--------------------- .nv.shared._Z42massMatrixMultiplyMonolithicConstantKernelILi12ELi15ELi1EEviPKdS1_S1_S1_Pd --------------------------
	.section	.nv.shared._Z42massMatrixMultiplyMonolithicConstantKernelILi12ELi15ELi1EEviPKdS1_S1_S1_Pd,"aw",@nobits
	.sectionflags	@""
	.align	8
.nv.shared._Z42massMatrixMultiplyMonolithicConstantKernelILi12ELi15ELi1EEviPKdS1_S1_S1_Pd:
	.zero		28024


//--------------------- .nv.shared.reserved.0     --------------------------
	.section	.nv.shared.reserved.0,"aw",@nobits
	.weak		__nv_reservedSMEM_offset_0_alias
	.size		__nv_reservedSMEM_offset_0_alias, 0, 64
	.other		__nv_reservedSMEM_offset_0_alias,@"STO_CUDA_RESERVED_SHARED STV_DEFAULT"
__nv_reservedSMEM_offset_0_alias:
	.zero		0
	.zero		64


//--------------------- .nv.shared._Z40massMatrixMultiplyMonolithicGlobalKernelILi12ELi15ELi1EEviPKdS1_S1_S1_Pd --------------------------
	.section	.nv.shared._Z40massMatrixMultiplyMonolithicGlobalKernelILi12ELi15ELi1EEviPKdS1_S1_S1_Pd,"aw",@nobits
	.sectionflags	@""
	.align	8
.nv.shared._Z40massMatrixMultiplyMonolithicGlobalKernelILi12ELi15ELi1EEviPKdS1_S1_S1_Pd:
	.zero		28024


//--------------------- .nv.shared._Z30massMatrixMultiplyGlobalKernelILi12ELi15ELi1EEviPKdS1_S1_S1_Pd --------------------------
	.section	.nv.shared._Z30massMatrixMultiplyGlobalKernelILi12ELi15ELi1EEviPKdS1_S1_S1_Pd,"aw",@nobits
	.sectionflags	@""
	.align	8
.nv.shared._Z30massMatrixMultiplyGlobalKernelILi12ELi15ELi1EEviPKdS1_S1_S1_Pd:
	.zero		28024


//--------------------- .nv.shared._Z30massMatrixMultiplySharedKernelILi12ELi15ELi1EEviPKdS1_S1_S1_Pd --------------------------
	.section	.nv.shared._Z30massMatrixMultiplySharedKernelILi12ELi15ELi1EEviPKdS1_S1_S1_Pd,"aw",@nobits
	.sectionflags	@""
	.align	8
.nv.shared._Z30massMatrixMultiplySharedKernelILi12ELi15ELi1EEviPKdS1_S1_S1_Pd:
	.zero		28792


//--------------------- .nv.shared._Z32massMatrixMultiplyConstantKernelILi12ELi15ELi1EEviPKdS1_S1_S1_Pd --------------------------
	.section	.nv.shared._Z32massMatrixMultiplyConstantKernelILi12ELi15ELi1EEviPKdS1_S1_S1_Pd,"aw",@nobits
	.sectionflags	@""
	.align	8
.nv.shared._Z32massMatrixMultiplyConstantKernelILi12ELi15ELi1EEviPKdS1_S1_S1_Pd:
	.zero		28024


//--------------------- .nv.shared._Z32massMatrixMultiplyRegisterKernelILi12ELi15ELi1EEviPKdS1_S1_S1_Pd --------------------------
	.section	.nv.shared._Z32massMatrixMultiplyRegisterKernelILi12ELi15ELi1EEviPKdS1_S1_S1_Pd,"aw",@nobits
	.sectionflags	@""
	.align	8
.nv.shared._Z32massMatrixMultiplyRegisterKernelILi12ELi15ELi1EEviPKdS1_S1_S1_Pd:
	.zero		28792


//--------------------- .nv.shared._Z42massMatrixMultiplyMonolithicConstantKernelILi12ELi14ELi1EEviPKdS1_S1_S1_Pd --------------------------
	.section	.nv.shared._Z42massMatrixMultiplyMonolithicConstantKernelILi12ELi14ELi1EEviPKdS1_S1_S1_Pd,"aw",@nobits
	.sectionflags	@""
	.align	8
.nv.shared._Z42massMatrixMultiplyMonolithicConstantKernelILi12ELi14ELi1EEviPKdS1_S1_S1_Pd:
	.zero		22976


//--------------------- .nv.shared._Z40massMatrixMultiplyMonolithicGlobalKernelILi12ELi14ELi1EEviPKdS1_S1_S1_Pd --------------------------
	.section	.nv.shared._Z40massMatrixMultiplyMonolithicGlobalKernelILi12ELi14ELi1EEviPKdS1_S1_S1_Pd,"aw",@nobits
	.sectionflags	@""
	.align	8
.nv.shared._Z40massMatrixMultiplyMonolithicGlobalKernelILi12ELi14ELi1EEviPKdS1_S1_S1_Pd:
	.zero		22976


//--------------------- .nv.shared._Z30massMatrixMultiplyGlobalKernelILi12ELi14ELi1EEviPKdS1_S1_S1_Pd --------------------------
	.section	.nv.shared._Z30massMatrixMultiplyGlobalKernelILi12ELi14ELi1EEviPKdS1_S1_S1_Pd,"aw",@nobits
	.sectionflags	@""
	.align	8
.nv.shared._Z30massMatrixMultiplyGlobalKernelILi12ELi14ELi1EEviPKdS1_S1_S1_Pd:
	.zero		22976


//--------------------- .nv.shared._Z30massMatrixMultiplySharedKernelILi12ELi14ELi1EEviPKdS1_S1_S1_Pd --------------------------
	.section	.nv.shared._Z30massMatrixMultiplySharedKernelILi12ELi14ELi1EEviPKdS1_S1_S1_Pd,"aw",@nobits
	.sectionflags	@""
	.align	8
.nv.shared._Z30massMatrixMultiplySharedKernelILi12ELi14ELi1EEviPKdS1_S1_S1_Pd:
	.zero		23648


//--------------------- .nv.shared._Z32massMatrixMultiplyConstantKernelILi12ELi14ELi1EEviPKdS1_S1_S1_Pd --------------------------
	.section	.nv.shared._Z32massMatrixMultiplyConstantKernelILi12ELi14ELi1EEviPKdS1_S1_S1_Pd,"aw",@nobits
	.sectionflags	@""
	.align	8
.nv.shared._Z32massMatrixMultiplyConstantKernelILi12ELi14ELi1EEviPKdS1_S1_S1_Pd:
	.zero		22976


//--------------------- .nv.shared._Z32massMatrixMultiplyRegisterKernelILi12ELi14ELi1EEviPKdS1_S1_S1_Pd --------------------------
	.section	.nv.shared._Z32massMatrixMultiplyRegisterKernelILi12ELi14ELi1EEviPKdS1_S1_S1_Pd,"aw",@nobits
	.sectionflags	@""
	.align	8
.nv.shared._Z32massMatrixMultiplyRegisterKernelILi12ELi14ELi1EEviPKdS1_S1_S1_Pd:
	.zero		23648


//--------------------- .nv.shared._Z42massMatrixMultiplyMonolithicConstantKernelILi12ELi13ELi1EEviPKdS1_S1_S1_Pd --------------------------
	.section	.nv.shared._Z42massMatrixMultiplyMonolithicConstantKernelILi12ELi13ELi1EEviPKdS1_S1_S1_Pd,"aw",@nobits
	.sectionflags	@""
	.align	8
.nv.shared._Z42massMatrixMultiplyMonolithicConstantKernelILi12ELi13ELi1EEviPKdS1_S1_S1_Pd:
	.zero		18600


//--------------------- .nv.shared._Z40massMatrixMultiplyMonolithicGlobalKernelILi12ELi13ELi1EEviPKdS1_S1_S1_Pd --------------------------
	.section	.nv.shared._Z40massMatrixMultiplyMonolithicGlobalKernelILi12ELi13ELi1EEviPKdS1_S1_S1_Pd,"aw",@nobits
	.sectionflags	@""
	.align	8
.nv.shared._Z40massMatrixMultiplyMonolithicGlobalKernelILi12ELi13ELi1EEviPKdS1_S1_S1_Pd:
	.zero		18600


//--------------------- .nv.shared._Z30massMatrixMultiplyGlobalKernelILi12ELi13ELi1EEviPKdS1_S1_S1_Pd --------------------------
	.section	.nv.shared._Z30massMatrixMultiplyGlobalKernelILi12ELi13ELi1EEviPKdS1_S1_S1_Pd,"aw",@nobits
	.sectionflags	@""
	.align	8
.nv.shared._Z30massMatrixMultiplyGlobalKernelILi12ELi13ELi1EEviPKdS1_S1_S1_Pd:
	.zero		18600


//--------------------- .nv.shared._Z30massMatrixMultiplySharedKernelILi12ELi13ELi1EEviPKdS1_S1_S1_Pd --------------------------
	.section	.nv.shared._Z30massMatrixMultiplySharedKernelILi12ELi13ELi1EEviPKdS1_S1_S1_Pd,"aw",@nobits
	.sectionflags	@""
	.align	8
.nv.shared._Z30massMatrixMultiplySharedKernelILi12ELi13ELi1EEviPKdS1_S1_S1_Pd:
	.zero		19272


//--------------------- .nv.shared._Z32massMatrixMultiplyConstantKernelILi12ELi13ELi1EEviPKdS1_S1_S1_Pd --------------------------
	.section	.nv.shared._Z32massMatrixMultiplyConstantKernelILi12ELi13ELi1EEviPKdS1_S1_S1_Pd,"aw",@nobits
	.sectionflags	@""
	.align	8
.nv.shared._Z32massMatrixMultiplyConstantKernelILi12ELi13ELi1EEviPKdS1_S1_S1_Pd:
	.zero		18600


//--------------------- .nv.shared._Z32massMatrixMultiplyRegisterKernelILi12ELi13ELi1EEviPKdS1_S1_S1_Pd --------------------------
	.section	.nv.shared._Z32massMatrixMultiplyRegisterKernelILi12ELi13ELi1EEviPKdS1_S1_S1_Pd,"aw",@nobits
	.sectionflags	@""
	.align	8
.nv.shared._Z32massMatrixMultiplyRegisterKernelILi12ELi13ELi1EEviPKdS1_S1_S1_Pd:
	.zero		19272


//--------------------- .nv.shared._Z42massMatrixMultiplyMonolithicConstantKernelILi12ELi12ELi1EEviPKdS1_S1_S1_Pd --------------------------
	.section	.nv.shared._Z42massMatrixMultiplyMonolithicConstantKernelILi12ELi12ELi1EEviPKdS1_S1_S1_Pd,"aw",@nobits
	.sectionflags	@""
	.align	8
.nv.shared._Z42massMatrixMultiplyMonolithicConstantKernelILi12ELi12ELi1EEviPKdS1_S1_S1_Pd:
	.zero		14848


//--------------------- .nv.shared._Z40massMatrixMultiplyMonolithicGlobalKernelILi12ELi12ELi1EEviPKdS1_S1_S1_Pd --------------------------
	.section	.nv.shared._Z40massMatrixMultiplyMonolithicGlobalKernelILi12ELi12ELi1EEviPKdS1_S1_S1_Pd,"aw",@nobits
	.sectionflags	@""
	.align	8
.nv.shared._Z40massMatrixMultiplyMonolithicGlobalKernelILi12ELi12ELi1EEviPKdS1_S1_S1_Pd:
	.zero		14848


//--------------------- .nv.shared._Z30massMatrixMultiplyGlobalKernelILi12ELi12ELi1EEviPKdS1_S1_S1_Pd --------------------------
	.section	.nv.shared._Z30massMatrixMultiplyGlobalKernelILi12ELi12ELi1EEviPKdS1_S1_S1_Pd,"aw",@nobits
	.sectionflags	@""
	.align	8
.nv.shared._Z30massMatrixMultiplyGlobalKernelILi12ELi12ELi1EEviPKdS1_S1_S1_Pd:
	.zero		14848


//--------------------- .nv.shared._Z30massMatrixMultiplySharedKernelILi12ELi12ELi1EEviPKdS1_S1_S1_Pd --------------------------
	.section	.nv.shared._Z30massMatrixMultiplySharedKernelILi12ELi12ELi1EEviPKdS1_S1_S1_Pd,"aw",@nobits
	.sectionflags	@""
	.align	8
.nv.shared._Z30massMatrixMultiplySharedKernelILi12ELi12ELi1EEviPKdS1_S1_S1_Pd:
	.zero		15424


//--------------------- .nv.shared._Z32massMatrixMultiplyConstantKernelILi12ELi12ELi1EEviPKdS1_S1_S1_Pd --------------------------
	.section	.nv.shared._Z32massMatrixMultiplyConstantKernelILi12ELi12ELi1EEviPKdS1_S1_S1_Pd,"aw",@nobits
	.sectionflags	@""
	.align	8
.nv.shared._Z32massMatrixMultiplyConstantKernelILi12ELi12ELi1EEviPKdS1_S1_S1_Pd:
	.zero		14848


//--------------------- .nv.shared._Z32massMatrixMultiplyRegisterKernelILi12ELi12ELi1EEviPKdS1_S1_S1_Pd --------------------------
	.section	.nv.shared._Z32massMatrixMultiplyRegisterKernelILi12ELi12ELi1EEviPKdS1_S1_S1_Pd,"aw",@nobits
	.sectionflags	@""
	.align	8
.nv.shared._Z32massMatrixMultiplyRegisterKernelILi12ELi12ELi1EEviPKdS1_S1_S1_Pd:
	.zero		15424


//--------------------- .nv.shared._Z42massMatrixMultiplyMonolithicConstantKernelILi11ELi15ELi1EEviPKdS1_S1_S1_Pd --------------------------
	.section	.nv.shared._Z42massMatrixMultiplyMonolithicConstantKernelILi11ELi15ELi1EEviPKdS1_S1_S1_Pd,"aw",@nobits
	.sectionflags	@""
	.align	8
.nv.shared._Z42massMatrixMultiplyMonolithicConstantKernelILi11ELi15ELi1EEviPKdS1_S1_S1_Pd:
	.zero		28024


//--------------------- .nv.shared._Z40massMatrixMultiplyMonolithicGlobalKernelILi11ELi15ELi1EEviPKdS1_S1_S1_Pd --------------------------
	.section	.nv.shared._Z40massMatrixMultiplyMonolithicGlobalKernelILi11ELi15ELi1EEviPKdS1_S1_S1_Pd,"aw",@nobits
	.sectionflags	@""
	.align	8
.nv.shared._Z40massMatrixMultiplyMonolithicGlobalKernelILi11ELi15ELi1EEviPKdS1_S1_S1_Pd:
	.zero		28024


//--------------------- .nv.shared._Z30massMatrixMultiplyGlobalKernelILi11ELi15ELi1EEviPKdS1_S1_S1_Pd --------------------------
	.section	.nv.shared._Z30massMatrixMultiplyGlobalKernelILi11ELi15ELi1EEviPKdS1_S1_S1_Pd,"aw",@nobits
	.sectionflags	@""
	.align	8
.nv.shared._Z30massMatrixMultiplyGlobalKernelILi11ELi15ELi1EEviPKdS1_S1_S1_Pd:
	.zero		28024


//--------------------- .nv.shared._Z30massMatrixMultiplySharedKernelILi11ELi15ELi1EEviPKdS1_S1_S1_Pd --------------------------
	.section	.nv.shared._Z30massMatrixMultiplySharedKernelILi11ELi15ELi1EEviPKdS1_S1_S1_Pd,"aw",@nobits
	.sectionflags	@""
	.align	8
.nv.shared._Z30massMatrixMultiplySharedKernelILi11ELi15ELi1EEviPKdS1_S1_S1_Pd:
	.zero		28792


//--------------------- .nv.shared._Z32massMatrixMultiplyConstantKernelILi11ELi15ELi1EEviPKdS1_S1_S1_Pd --------------------------
	.section	.nv.shared._Z32massMatrixMultiplyConstantKernelILi11ELi15ELi1EEviPKdS1_S1_S1_Pd,"aw",@nobits
	.sectionflags	@""
	.align	8
.nv.shared._Z32massMatrixMultiplyConstantKernelILi11ELi15ELi1EEviPKdS1_S1_S1_Pd:
	.zero		28024


//--------------------- .nv.shared._Z32massMatrixMultiplyRegisterKernelILi11ELi15ELi1EEviPKdS1_S1_S1_Pd --------------------------
	.section	.nv.shared._Z32massMatrixMultiplyRegisterKernelILi11ELi15ELi1EEviPKdS1_S1_S1_Pd,"aw",@nobits
	.sectionflags	@""
	.align	8
.nv.shared._Z32massMatrixMultiplyRegisterKernelILi11ELi15ELi1EEviPKdS1_S1_S1_Pd:
	.zero		28792


//--------------------- .nv.shared._Z42massMatrixMultiplyMonolithicConstantKernelILi11ELi14ELi1EEviPKdS1_S1_S1_Pd --------------------------
	.section	.nv.shared._Z42massMatrixMultiplyMonolithicConstantKernelILi11ELi14ELi1EEviPKdS1_S1_S1_Pd,"aw",@nobits
	.sectionflags	@""
	.align	8
.nv.shared._Z42massMatrixMultiplyMonolithicConstantKernelILi11ELi14ELi1EEviPKdS1_S1_S1_Pd:
	.zero		22976


//--------------------- .nv.shared._Z40massMatrixMultiplyMonolithicGlobalKernelILi11ELi14ELi1EEviPKdS1_S1_S1_Pd --------------------------
	.section	.nv.shared._Z40massMatrixMultiplyMonolithicGlobalKernelILi11ELi14ELi1EEviPKdS1_S1_S1_Pd,"aw",@nobits
	.sectionflags	@""
	.align	8
.nv.shared._Z40massMatrixMultiplyMonolithicGlobalKernelILi11ELi14ELi1EEviPKdS1_S1_S1_Pd:
	.zero		22976


//--------------------- .nv.shared._Z30massMatrixMultiplyGlobalKernelILi11ELi14ELi1EEviPKdS1_S1_S1_Pd --------------------------
	.section	.nv.shared._Z30massMatrixMultiplyGlobalKernelILi11ELi14ELi1EEviPKdS1_S1_S1_Pd,"aw",@nobits
	.sectionflags	@""
	.align	8
.nv.shared._Z30massMatrixMultiplyGlobalKernelILi11ELi14ELi1EEviPKdS1_S1_S1_Pd:
	.zero		22976


//--------------------- .nv.shared._Z30massMatrixMultiplySharedKernelILi11ELi14ELi1EEviPKdS1_S1_S1_Pd --------------------------
	.section	.nv.shared._Z30massMatrixMultiplySharedKernelILi11ELi14ELi1EEviPKdS1_S1_S1_Pd,"aw",@nobits
	.sectionflags	@""
	.align	8
.nv.shared._Z30massMatrixMultiplySharedKernelILi11ELi14ELi1EEviPKdS1_S1_S1_Pd:
	.zero		23648


//--------------------- .nv.shared._Z32massMatrixMultiplyConstantKernelILi11ELi14ELi1EEviPKdS1_S1_S1_Pd --------------------------
	.section	.nv.shared._Z32massMatrixMultiplyConstantKernelILi11ELi14ELi1EEviPKdS1_S1_S1_Pd,"aw",@nobits
	.sectionflags	@""
	.align	8
.nv.shared._Z32massMatrixMultiplyConstantKernelILi11ELi14ELi1EEviPKdS1_S1_S1_Pd:
	.zero		22976


//--------------------- .nv.shared._Z32massMatrixMultiplyRegisterKernelILi11ELi14ELi1EEviPKdS1_S1_S1_Pd --------------------------
	.section	.nv.shared._Z32massMatrixMultiplyRegisterKernelILi11ELi14ELi1EEviPKdS1_S1_S1_Pd,"aw",@nobits
	.sectionflags	@""
	.align	8
.nv.shared._Z32massMatrixMultiplyRegisterKernelILi11ELi14ELi1EEviPKdS1_S1_S1_Pd:
	.zero		23648


//--------------------- .nv.shared._Z42massMatrixMultiplyMonolithicConstantKernelILi11ELi13ELi1EEviPKdS1_S1_S1_Pd --------------------------
	.section	.nv.shared._Z42massMatrixMultiplyMonolithicConstantKernelILi11ELi13ELi1EEviPKdS1_S1_S1_Pd,"aw",@nobits
	.sectionflags	@""
	.align	8
.nv.shared._Z42massMatrixMultiplyMonolithicConstantKernelILi11ELi13ELi1EEviPKdS1_S1_S1_Pd:
	.zero		18600


//--------------------- .nv.shared._Z40massMatrixMultiplyMonolithicGlobalKernelILi11ELi13ELi1EEviPKdS1_S1_S1_Pd --------------------------
	.section	.nv.shared._Z40massMatrixMultiplyMonolithicGlobalKernelILi11ELi13ELi1EEviPKdS1_S1_S1_Pd,"aw",@nobits
	.sectionflags	@""
	.align	8
.nv.shared._Z40massMatrixMultiplyMonolithicGlobalKernelILi11ELi13ELi1EEviPKdS1_S1_S1_Pd:
	.zero		18600


//--------------------- .nv.shared._Z30massMatrixMultiplyGlobalKernelILi11ELi13ELi1EEviPKdS1_S1_S1_Pd --------------------------
	.section	.nv.shared._Z30massMatrixMultiplyGlobalKernelILi11ELi13ELi1EEviPKdS1_S1_S1_Pd,"aw",@nobits
	.sectionflags	@""
	.align	8
.nv.shared._Z30massMatrixMultiplyGlobalKernelILi11ELi13ELi1EEviPKdS1_S1_S1_Pd:
	.zero		18600


//--------------------- .nv.shared._Z30massMatrixMultiplySharedKernelILi11ELi13ELi1EEviPKdS1_S1_S1_Pd --------------------------
	.section	.nv.shared._Z30massMatrixMultiplySharedKernelILi11ELi13ELi1EEviPKdS1_S1_S1_Pd,"aw",@nobits
	.sectionflags	@""
	.align	8
.nv.shared._Z30massMatrixMultiplySharedKernelILi11ELi13ELi1EEviPKdS1_S1_S1_Pd:
	.zero		19272


//--------------------- .nv.shared._Z32massMatrixMultiplyConstantKernelILi11ELi13ELi1EEviPKdS1_S1_S1_Pd --------------------------
	.section	.nv.shared._Z32massMatrixMultiplyConstantKernelILi11ELi13ELi1EEviPKdS1_S1_S1_Pd,"aw",@nobits
	.sectionflags	@""
	.align	8
.nv.shared._Z32massMatrixMultiplyConstantKernelILi11ELi13ELi1EEviPKdS1_S1_S1_Pd:
	.zero		18600


//--------------------- .nv.shared._Z32massMatrixMultiplyRegisterKernelILi11ELi13ELi1EEviPKdS1_S1_S1_Pd --------------------------
	.section	.nv.shared._Z32massMatrixMultiplyRegisterKernelILi11ELi13ELi1EEviPKdS1_S1_S1_Pd,"aw",@nobits
	.sectionflags	@""
	.align	8
.nv.shared._Z32massMatrixMultiplyRegisterKernelILi11ELi13ELi1EEviPKdS1_S1_S1_Pd:
	.zero		19272


//--------------------- .nv.shared._Z42massMatrixMultiplyMonolithicConstantKernelILi11ELi12ELi1EEviPKdS1_S1_S1_Pd --------------------------
	.section	.nv.shared._Z42massMatrixMultiplyMonolithicConstantKernelILi11ELi12ELi1EEviPKdS1_S1_S1_Pd,"aw",@nobits
	.sectionflags	@""
	.align	8
.nv.shared._Z42massMatrixMultiplyMonolithicConstantKernelILi11ELi12ELi1EEviPKdS1_S1_S1_Pd:
	.zero		14848


//--------------------- .nv.shared._Z40massMatrixMultiplyMonolithicGlobalKernelILi11ELi12ELi1EEviPKdS1_S1_S1_Pd --------------------------
	.section	.nv.shared._Z40massMatrixMultiplyMonolithicGlobalKernelILi11ELi12ELi1EEviPKdS1_S1_S1_Pd,"aw",@nobits
	.sectionflags	@""
	.align	8
.nv.shared._Z40massMatrixMultiplyMonolithicGlobalKernelILi11ELi12ELi1EEviPKdS1_S1_S1_Pd:
	.zero		14848


//--------------------- .nv.shared._Z30massMatrixMultiplyGlobalKernelILi11ELi12ELi1EEviPKdS1_S1_S1_Pd --------------------------
	.section	.nv.shared._Z30massMatrixMultiplyGlobalKernelILi11ELi12ELi1EEviPKdS1_S1_S1_Pd,"aw",@nobits
	.sectionflags	@""
	.align	8
.nv.shared._Z30massMatrixMultiplyGlobalKernelILi11ELi12ELi1EEviPKdS1_S1_S1_Pd:
	.zero		14848


//--------------------- .nv.shared._Z30massMatrixMultiplySharedKernelILi11ELi12ELi1EEviPKdS1_S1_S1_Pd --------------------------
	.section	.nv.shared._Z30massMatrixMultiplySharedKernelILi11ELi12ELi1EEviPKdS1_S1_S1_Pd,"aw",@nobits
	.sectionflags	@""
	.align	8
.nv.shared._Z30massMatrixMultiplySharedKernelILi11ELi12ELi1EEviPKdS1_S1_S1_Pd:
	.zero		15424


//--------------------- .nv.shared._Z32massMatrixMultiplyConstantKernelILi11ELi12ELi1EEviPKdS1_S1_S1_Pd --------------------------
	.section	.nv.shared._Z32massMatrixMultiplyConstantKernelILi11ELi12ELi1EEviPKdS1_S1_S1_Pd,"aw",@nobits
	.sectionflags	@""
	.align	8
.nv.shared._Z32massMatrixMultiplyConstantKernelILi11ELi12ELi1EEviPKdS1_S1_S1_Pd:
	.zero		14848


//--------------------- .nv.shared._Z32massMatrixMultiplyRegisterKernelILi11ELi12ELi1EEviPKdS1_S1_S1_Pd --------------------------
	.section	.nv.shared._Z32massMatrixMultiplyRegisterKernelILi11ELi12ELi1EEviPKdS1_S1_S1_Pd,"aw",@nobits
	.sectionflags	@""
	.align	8
.nv.shared._Z32massMatrixMultiplyRegisterKernelILi11ELi12ELi1EEviPKdS1_S1_S1_Pd:
	.zero		15424


//--------------------- .nv.shared._Z42massMatrixMultiplyMonolithicConstantKernelILi11ELi11ELi1EEviPKdS1_S1_S1_Pd --------------------------
	.section	.nv.shared._Z42massMatrixMultiplyMonolithicConstantKernelILi11ELi11ELi1EEviPKdS1_S1_S1_Pd,"aw",@nobits
	.sectionflags	@""
	.align	8
.nv.shared._Z42massMatrixMultiplyMonolithicConstantKernelILi11ELi11ELi1EEviPKdS1_S1_S1_Pd:
	.zero		11672


//--------------------- .nv.shared._Z40massMatrixMultiplyMonolithicGlobalKernelILi11ELi11ELi1EEviPKdS1_S1_S1_Pd --------------------------
	.section	.nv.shared._Z40massMatrixMultiplyMonolithicGlobalKernelILi11ELi11ELi1EEviPKdS1_S1_S1_Pd,"aw",@nobits
	.sectionflags	@""
	.align	8
.nv.shared._Z40massMatrixMultiplyMonolithicGlobalKernelILi11ELi11ELi1EEviPKdS1_S1_S1_Pd:
	.zero		11672


//--------------------- .nv.shared._Z30massMatrixMultiplyGlobalKernelILi11ELi11ELi1EEviPKdS1_S1_S1_Pd --------------------------
	.section	.nv.shared._Z30massMatrixMultiplyGlobalKernelILi11ELi11ELi1EEviPKdS1_S1_S1_Pd,"aw",@nobits
	.sectionflags	@""
	.align	8
.nv.shared._Z30massMatrixMultiplyGlobalKernelILi11ELi11ELi1EEviPKdS1_S1_S1_Pd:
	.zero		11672


//--------------------- .nv.shared._Z30massMatrixMultiplySharedKernelILi11ELi11ELi1EEviPKdS1_S1_S1_Pd --------------------------
	.section	.nv.shared._Z30massMatrixMultiplySharedKernelILi11ELi11ELi1EEviPKdS1_S1_S1_Pd,"aw",@nobits
	.sectionflags	@""
	.align	8
.nv.shared._Z30massMatrixMultiplySharedKernelILi11ELi11ELi1EEviPKdS1_S1_S1_Pd:
	.zero		12248


//--------------------- .nv.shared._Z32massMatrixMultiplyConstantKernelILi11ELi11ELi1EEviPKdS1_S1_S1_Pd --------------------------
	.section	.nv.shared._Z32massMatrixMultiplyConstantKernelILi11ELi11ELi1EEviPKdS1_S1_S1_Pd,"aw",@nobits
	.sectionflags	@""
	.align	8
.nv.shared._Z32massMatrixMultiplyConstantKernelILi11ELi11ELi1EEviPKdS1_S1_S1_Pd:
	.zero		11672


//--------------------- .nv.shared._Z32massMatrixMultiplyRegisterKernelILi11ELi11ELi1EEviPKdS1_S1_S1_Pd --------------------------
	.section	.nv.shared._Z32massMatrixMultiplyRegisterKernelILi11ELi11ELi1EEviPKdS1_S1_S1_Pd,"aw",@nobits
	.sectionflags	@""
	.align	8
.nv.shared._Z32massMatrixMultiplyRegisterKernelILi11ELi11ELi1EEviPKdS1_S1_S1_Pd:
	.zero		12248


//--------------------- .nv.shared._Z42massMatrixMultiplyMonolithicConstantKernelILi10ELi14ELi1EEviPKdS1_S1_S1_Pd --------------------------
	.section	.nv.shared._Z42massMatrixMultiplyMonolithicConstantKernelILi10ELi14ELi1EEviPKdS1_S1_S1_Pd,"aw",@nobits
	.sectionflags	@""
	.align	8
.nv.shared._Z42massMatrixMultiplyMonolithicConstantKernelILi10ELi14ELi1EEviPKdS1_S1_S1_Pd:
	.zero		22976


//--------------------- .nv.shared._Z40massMatrixMultiplyMonolithicGlobalKernelILi10ELi14ELi1EEviPKdS1_S1_S1_Pd --------------------------
	.section	.nv.shared._Z40massMatrixMultiplyMonolithicGlobalKernelILi10ELi14ELi1EEviPKdS1_S1_S1_Pd,"aw",@nobits
	.sectionflags	@""
	.align	8
.nv.shared._Z40massMatrixMultiplyMonolithicGlobalKernelILi10ELi14ELi1EEviPKdS1_S1_S1_Pd:
	.zero		22976


//--------------------- .nv.shared._Z30massMatrixMultiplyGlobalKernelILi10ELi14ELi1EEviPKdS1_S1_S1_Pd --------------------------
	.section	.nv.shared._Z30massMatrixMultiplyGlobalKernelILi10ELi14ELi1EEviPKdS1_S1_S1_Pd,"aw",@nobits
	.sectionflags	@""
	.align	8
.nv.shared._Z30massMatrixMultiplyGlobalKernelILi10ELi14ELi1EEviPKdS1_S1_S1_Pd:
	.zero		22976


//--------------------- .nv.shared._Z30massMatrixMultiplySharedKernelILi10ELi14ELi1EEviPKdS1_S1_S1_Pd --------------------------
	.section	.nv.shared._Z30massMatrixMultiplySharedKernelILi10ELi14ELi1EEviPKdS1_S1_S1_Pd,"aw",@nobits
	.sectionflags	@""
	.align	8
.nv.shared._Z30massMatrixMultiplySharedKernelILi10ELi14ELi1EEviPKdS1_S1_S1_Pd:
	.zero		23536


//--------------------- .nv.shared._Z32massMatrixMultiplyConstantKernelILi10ELi14ELi1EEviPKdS1_S1_S1_Pd --------------------------
	.section	.nv.shared._Z32massMatrixMultiplyConstantKernelILi10ELi14ELi1EEviPKdS1_S1_S1_Pd,"aw",@nobits
	.sectionflags	@""
	.align	8
.nv.shared._Z32massMatrixMultiplyConstantKernelILi10ELi14ELi1EEviPKdS1_S1_S1_Pd:
	.zero		22976


//--------------------- .nv.shared._Z32massMatrixMultiplyRegisterKernelILi10ELi14ELi1EEviPKdS1_S1_S1_Pd --------------------------
	.section	.nv.shared._Z32massMatrixMultiplyRegisterKernelILi10ELi14ELi1EEviPKdS1_S1_S1_Pd,"aw",@nobits
	.sectionflags	@""
	.align	8
.nv.shared._Z32massMatrixMultiplyRegisterKernelILi10ELi14ELi1EEviPKdS1_S1_S1_Pd:
	.zero		23536


//--------------------- .nv.shared._Z42massMatrixMultiplyMonolithicConstantKernelILi10ELi13ELi1EEviPKdS1_S1_S1_Pd --------------------------
	.section	.nv.shared._Z42massMatrixMultiplyMonolithicConstantKernelILi10ELi13ELi1EEviPKdS1_S1_S1_Pd,"aw",@nobits
	.sectionflags	@""
	.align	8
.nv.shared._Z42massMatrixMultiplyMonolithicConstantKernelILi10ELi13ELi1EEviPKdS1_S1_S1_Pd:
	.zero		18600


//--------------------- .nv.shared._Z40massMatrixMultiplyMonolithicGlobalKernelILi10ELi13ELi1EEviPKdS1_S1_S1_Pd --------------------------
	.section	.nv.shared._Z40massMatrixMultiplyMonolithicGlobalKernelILi10ELi13ELi1EEviPKdS1_S1_S1_Pd,"aw",@nobits
	.sectionflags	@""
	.align	8
.nv.shared._Z40massMatrixMultiplyMonolithicGlobalKernelILi10ELi13ELi1EEviPKdS1_S1_S1_Pd:
	.zero		18600


//--------------------- .nv.shared._Z30massMatrixMultiplyGlobalKernelILi10ELi13ELi1EEviPKdS1_S1_S1_Pd --------------------------
	.section	.nv.shared._Z30massMatrixMultiplyGlobalKernelILi10ELi13ELi1EEviPKdS1_S1_S1_Pd,"aw",@nobits
	.sectionflags	@""
	.align	8
.nv.shared._Z30massMatrixMultiplyGlobalKernelILi10ELi13ELi1EEviPKdS1_S1_S1_Pd:
	.zero		18600


//--------------------- .nv.shared._Z30massMatrixMultiplySharedKernelILi10ELi13ELi1EEviPKdS1_S1_S1_Pd --------------------------
	.section	.nv.shared._Z30massMatrixMultiplySharedKernelILi10ELi13ELi1EEviPKdS1_S1_S1_Pd,"aw",@nobits
	.sectionflags	@""
	.align	8
.nv.shared._Z30massMatrixMultiplySharedKernelILi10ELi13ELi1EEviPKdS1_S1_S1_Pd:
	.zero		19160


//--------------------- .nv.shared._Z32massMatrixMultiplyConstantKernelILi10ELi13ELi1EEviPKdS1_S1_S1_Pd --------------------------
	.section	.nv.shared._Z32massMatrixMultiplyConstantKernelILi10ELi13ELi1EEviPKdS1_S1_S1_Pd,"aw",@nobits
	.sectionflags	@""
	.align	8
.nv.shared._Z32massMatrixMultiplyConstantKernelILi10ELi13ELi1EEviPKdS1_S1_S1_Pd:
	.zero		18600


//--------------------- .nv.shared._Z32massMatrixMultiplyRegisterKernelILi10ELi13ELi1EEviPKdS1_S1_S1_Pd --------------------------
	.section	.nv.shared._Z32massMatrixMultiplyRegisterKernelILi10ELi13ELi1EEviPKdS1_S1_S1_Pd,"aw",@nobits
	.sectionflags	@""
	.align	8
.nv.shared._Z32massMatrixMultiplyRegisterKernelILi10ELi13ELi1EEviPKdS1_S1_S1_Pd:
	.zero		19160


//--------------------- .nv.shared._Z42massMatrixMultiplyMonolithicConstantKernelILi10ELi12ELi1EEviPKdS1_S1_S1_Pd --------------------------
	.section	.nv.shared._Z42massMatrixMultiplyMonolithicConstantKernelILi10ELi12ELi1EEviPKdS1_S1_S1_Pd,"aw",@nobits
	.sectionflags	@""
	.align	8
.nv.shared._Z42massMatrixMultiplyMonolithicConstantKernelILi10ELi12ELi1EEviPKdS1_S1_S1_Pd:
	.zero		14848


//--------------------- .nv.shared._Z40massMatrixMultiplyMonolithicGlobalKernelILi10ELi12ELi1EEviPKdS1_S1_S1_Pd --------------------------
	.section	.nv.shared._Z40massMatrixMultiplyMonolithicGlobalKernelILi10ELi12ELi1EEviPKdS1_S1_S1_Pd,"aw",@nobits
	.sectionflags	@""
	.align	8
.nv.shared._Z40massMatrixMultiplyMonolithicGlobalKernelILi10ELi12ELi1EEviPKdS1_S1_S1_Pd:
	.zero		14848


//--------------------- .nv.shared._Z30massMatrixMultiplyGlobalKernelILi10ELi12ELi1EEviPKdS1_S1_S1_Pd --------------------------
	.section	.nv.shared._Z30massMatrixMultiplyGlobalKernelILi10ELi12ELi1EEviPKdS1_S1_S1_Pd,"aw",@nobits
	.sectionflags	@""
	.align	8
.nv.shared._Z30massMatrixMultiplyGlobalKernelILi10ELi12ELi1EEviPKdS1_S1_S1_Pd:
	.zero		14848


//--------------------- .nv.shared._Z30massMatrixMultiplySharedKernelILi10ELi12ELi1EEviPKdS1_S1_S1_Pd --------------------------
	.section	.nv.shared._Z30massMatrixMultiplySharedKernelILi10ELi12ELi1EEviPKdS1_S1_S1_Pd,"aw",@nobits
	.sectionflags	@""
	.align	8
.nv.shared._Z30massMatrixMultiplySharedKernelILi10ELi12ELi1EEviPKdS1_S1_S1_Pd:
	.zero		15328


//--------------------- .nv.shared._Z32massMatrixMultiplyConstantKernelILi10ELi12ELi1EEviPKdS1_S1_S1_Pd --------------------------
	.section	.nv.shared._Z32massMatrixMultiplyConstantKernelILi10ELi12ELi1EEviPKdS1_S1_S1_Pd,"aw",@nobits
	.sectionflags	@""
	.align	8
.nv.shared._Z32massMatrixMultiplyConstantKernelILi10ELi12ELi1EEviPKdS1_S1_S1_Pd:
	.zero		14848


//--------------------- .nv.shared._Z32massMatrixMultiplyRegisterKernelILi10ELi12ELi1EEviPKdS1_S1_S1_Pd --------------------------
	.section	.nv.shared._Z32massMatrixMultiplyRegisterKernelILi10ELi12ELi1EEviPKdS1_S1_S1_Pd,"aw",@nobits
	.sectionflags	@""
	.align	8
.nv.shared._Z32massMatrixMultiplyRegisterKernelILi10ELi12ELi1EEviPKdS1_S1_S1_Pd:
	.zero		15328


//--------------------- .nv.shared._Z42massMatrixMultiplyMonolithicConstantKernelILi10ELi11ELi1EEviPKdS1_S1_S1_Pd --------------------------
	.section	.nv.shared._Z42massMatrixMultiplyMonolithicConstantKernelILi10ELi11ELi1EEviPKdS1_S1_S1_Pd,"aw",@nobits
	.sectionflags	@""
	.align	8
.nv.shared._Z42massMatrixMultiplyMonolithicConstantKernelILi10ELi11ELi1EEviPKdS1_S1_S1_Pd:
	.zero		11672


//--------------------- .nv.shared._Z40massMatrixMultiplyMonolithicGlobalKernelILi10ELi11ELi1EEviPKdS1_S1_S1_Pd --------------------------
	.section	.nv.shared._Z40massMatrixMultiplyMonolithicGlobalKernelILi10ELi11ELi1EEviPKdS1_S1_S1_Pd,"aw",@nobits
	.sectionflags	@""
	.align	8
.nv.shared._Z40massMatrixMultiplyMonolithicGlobalKernelILi10ELi11ELi1EEviPKdS1_S1_S1_Pd:
	.zero		11672


//--------------------- .nv.shared._Z30massMatrixMultiplyGlobalKernelILi10ELi11ELi1EEviPKdS1_S1_S1_Pd --------------------------
	.section	.nv.shared._Z30massMatrixMultiplyGlobalKernelILi10ELi11ELi1EEviPKdS1_S1_S1_Pd,"aw",@nobits
	.sectionflags	@""
	.align	8
.nv.shared._Z30massMatrixMultiplyGlobalKernelILi10ELi11ELi1EEviPKdS1_S1_S1_Pd:
	.zero		11672


//--------------------- .nv.shared._Z30massMatrixMultiplySharedKernelILi10ELi11ELi1EEviPKdS1_S1_S1_Pd --------------------------
	.section	.nv.shared._Z30massMatrixMultiplySharedKernelILi10ELi11ELi1EEviPKdS1_S1_S1_Pd,"aw",@nobits
	.sectionflags	@""
	.align	8
.nv.shared._Z30massMatrixMultiplySharedKernelILi10ELi11ELi1EEviPKdS1_S1_S1_Pd:
	.zero		12152


//--------------------- .nv.shared._Z32massMatrixMultiplyConstantKernelILi10ELi11ELi1EEviPKdS1_S1_S1_Pd --------------------------
	.section	.nv.shared._Z32massMatrixMultiplyConstantKernelILi10ELi11ELi1EEviPKdS1_S1_S1_Pd,"aw",@nobits
	.sectionflags	@""
	.align	8
.nv.shared._Z32massMatrixMultiplyConstantKernelILi10ELi11ELi1EEviPKdS1_S1_S1_Pd:
	.zero		11672


//--------------------- .nv.shared._Z32massMatrixMultiplyRegisterKernelILi10ELi11ELi1EEviPKdS1_S1_S1_Pd --------------------------
	.section	.nv.shared._Z32massMatrixMultiplyRegisterKernelILi10ELi11ELi1EEviPKdS1_S1_S1_Pd,"aw",@nobits
	.sectionflags	@""
	.align	8
.nv.shared._Z32massMatrixMultiplyRegisterKernelILi10ELi11ELi1EEviPKdS1_S1_S1_Pd:
	.zero		12152


//--------------------- .nv.shared._Z42massMatrixMultiplyMonolithicConstantKernelILi10ELi10ELi1EEviPKdS1_S1_S1_Pd --------------------------
	.section	.nv.shared._Z42massMatrixMultiplyMonolithicConstantKernelILi10ELi10ELi1EEviPKdS1_S1_S1_Pd,"aw",@nobits
	.sectionflags	@""
	.align	8
.nv.shared._Z42massMatrixMultiplyMonolithicConstantKernelILi10ELi10ELi1EEviPKdS1_S1_S1_Pd:
	.zero		9024


//--------------------- .nv.shared._Z40massMatrixMultiplyMonolithicGlobalKernelILi10ELi10ELi1EEviPKdS1_S1_S1_Pd --------------------------
	.section	.nv.shared._Z40massMatrixMultiplyMonolithicGlobalKernelILi10ELi10ELi1EEviPKdS1_S1_S1_Pd,"aw",@nobits
	.sectionflags	@""
	.align	8
.nv.shared._Z40massMatrixMultiplyMonolithicGlobalKernelILi10ELi10ELi1EEviPKdS1_S1_S1_Pd:
	.zero		9024


//--------------------- .nv.shared._Z30massMatrixMultiplyGlobalKernelILi10ELi10ELi1EEviPKdS1_S1_S1_Pd --------------------------
	.section	.nv.shared._Z30massMatrixMultiplyGlobalKernelILi10ELi10ELi1EEviPKdS1_S1_S1_Pd,"aw",@nobits
	.sectionflags	@""
	.align	8
.nv.shared._Z30massMatrixMultiplyGlobalKernelILi10ELi10ELi1EEviPKdS1_S1_S1_Pd:
	.zero		9024


//--------------------- .nv.shared._Z30massMatrixMultiplySharedKernelILi10ELi10ELi1EEviPKdS1_S1_S1_Pd --------------------------
	.section	.nv.shared._Z30massMatrixMultiplySharedKernelILi10ELi10ELi1EEviPKdS1_S1_S1_Pd,"aw",@nobits
	.sectionflags	@""
	.align	8
.nv.shared._Z30massMatrixMultiplySharedKernelILi10ELi10ELi1EEviPKdS1_S1_S1_Pd:
	.zero		9424


//--------------------- .nv.shared._Z32massMatrixMultiplyConstantKernelILi10ELi10ELi1EEviPKdS1_S1_S1_Pd --------------------------
	.section	.nv.shared._Z32massMatrixMultiplyConstantKernelILi10ELi10ELi1EEviPKdS1_S1_S1_Pd,"aw",@nobits
	.sectionflags	@""
	.align	8
.nv.shared._Z32massMatrixMultiplyConstantKernelILi10ELi10ELi1EEviPKdS1_S1_S1_Pd:
	.zero		9024


//--------------------- .nv.shared._Z32massMatrixMultiplyRegisterKernelILi10ELi10ELi1EEviPKdS1_S1_S1_Pd --------------------------
	.section	.nv.shared._Z32massMatrixMultiplyRegisterKernelILi10ELi10ELi1EEviPKdS1_S1_S1_Pd,"aw",@nobits
	.sectionflags	@""
	.align	8
.nv.shared._Z32massMatrixMultiplyRegisterKernelILi10ELi10ELi1EEviPKdS1_S1_S1_Pd:
	.zero		9424


//--------------------- .nv.shared._Z42massMatrixMultiplyMonolithicConstantKernelILi9ELi13ELi1EEviPKdS1_S1_S1_Pd --------------------------
	.section	.nv.shared._Z42massMatrixMultiplyMonolithicConstantKernelILi9ELi13ELi1EEviPKdS1_S1_S1_Pd,"aw",@nobits
	.sectionflags	@""
	.align	8
.nv.shared._Z42massMatrixMultiplyMonolithicConstantKernelILi9ELi13ELi1EEviPKdS1_S1_S1_Pd:
	.zero		18600


//--------------------- .nv.shared._Z40massMatrixMultiplyMonolithicGlobalKernelILi9ELi13ELi1EEviPKdS1_S1_S1_Pd --------------------------
	.section	.nv.shared._Z40massMatrixMultiplyMonolithicGlobalKernelILi9ELi13ELi1EEviPKdS1_S1_S1_Pd,"aw",@nobits
	.sectionflags	@""
	.align	8
.nv.shared._Z40massMatrixMultiplyMonolithicGlobalKernelILi9ELi13ELi1EEviPKdS1_S1_S1_Pd:
	.zero		18600


//--------------------- .nv.shared._Z30massMatrixMultiplyGlobalKernelILi9ELi13ELi1EEviPKdS1_S1_S1_Pd --------------------------
	.section	.nv.shared._Z30massMatrixMultiplyGlobalKernelILi9ELi13ELi1EEviPKdS1_S1_S1_Pd,"aw",@nobits
	.sectionflags	@""
	.align	8
.nv.shared._Z30massMatrixMultiplyGlobalKernelILi9ELi13ELi1EEviPKdS1_S1_S1_Pd:
	.zero		18600


//--------------------- .nv.shared._Z30massMatrixMultiplySharedKernelILi9ELi13ELi1EEviPKdS1_S1_S1_Pd --------------------------
	.section	.nv.shared._Z30massMatrixMultiplySharedKernelILi9ELi13ELi1EEviPKdS1_S1_S1_Pd,"aw",@nobits
	.sectionflags	@""
	.align	8
.nv.shared._Z30massMatrixMultiplySharedKernelILi9ELi13ELi1EEviPKdS1_S1_S1_Pd:
	.zero		19160


//--------------------- .nv.shared._Z32massMatrixMultiplyConstantKernelILi9ELi13ELi1EEviPKdS1_S1_S1_Pd --------------------------
	.section	.nv.shared._Z32massMatrixMultiplyConstantKernelILi9ELi13ELi1EEviPKdS1_S1_S1_Pd,"aw",@nobits
	.sectionflags	@""
	.align	8
.nv.shared._Z32massMatrixMultiplyConstantKernelILi9ELi13ELi1EEviPKdS1_S1_S1_Pd:
	.zero		18600


//--------------------- .nv.shared._Z32massMatrixMultiplyRegisterKernelILi9ELi13ELi1EEviPKdS1_S1_S1_Pd --------------------------
	.section	.nv.shared._Z32massMatrixMultiplyRegisterKernelILi9ELi13ELi1EEviPKdS1_S1_S1_Pd,"aw",@nobits
	.sectionflags	@""
	.align	8
.nv.shared._Z32massMatrixMultiplyRegisterKernelILi9ELi13ELi1EEviPKdS1_S1_S1_Pd:
	.zero		19160


//--------------------- .nv.shared._Z42massMatrixMultiplyMonolithicConstantKernelILi9ELi12ELi1EEviPKdS1_S1_S1_Pd --------------------------
	.section	.nv.shared._Z42massMatrixMultiplyMonolithicConstantKernelILi9ELi12ELi1EEviPKdS1_S1_S1_Pd,"aw",@nobits
	.sectionflags	@""
	.align	8
.nv.shared._Z42massMatrixMultiplyMonolithicConstantKernelILi9ELi12ELi1EEviPKdS1_S1_S1_Pd:
	.zero		14848


//--------------------- .nv.shared._Z40massMatrixMultiplyMonolithicGlobalKernelILi9ELi12ELi1EEviPKdS1_S1_S1_Pd --------------------------
	.section	.nv.shared._Z40massMatrixMultiplyMonolithicGlobalKernelILi9ELi12ELi1EEviPKdS1_S1_S1_Pd,"aw",@nobits
	.sectionflags	@""
	.align	8
.nv.shared._Z40massMatrixMultiplyMonolithicGlobalKernelILi9ELi12ELi1EEviPKdS1_S1_S1_Pd:
	.zero		14848


//--------------------- .nv.shared._Z30massMatrixMultiplyGlobalKernelILi9ELi12ELi1EEviPKdS1_S1_S1_Pd --------------------------
	.section	.nv.shared._Z30massMatrixMultiplyGlobalKernelILi9ELi12ELi1EEviPKdS1_S1_S1_Pd,"aw",@nobits
	.sectionflags	@""
	.align	8
.nv.shared._Z30massMatrixMultiplyGlobalKernelILi9ELi12ELi1EEviPKdS1_S1_S1_Pd:
	.zero		14848


//--------------------- .nv.shared._Z30massMatrixMultiplySharedKernelILi9ELi12ELi1EEviPKdS1_S1_S1_Pd --------------------------
	.section	.nv.shared._Z30massMatrixMultiplySharedKernelILi9ELi12ELi1EEviPKdS1_S1_S1_Pd,"aw",@nobits
	.sectionflags	@""
	.align	8
.nv.shared._Z30massMatrixMultiplySharedKernelILi9ELi12ELi1EEviPKdS1_S1_S1_Pd:
	.zero		15328


//--------------------- .nv.shared._Z32massMatrixMultiplyConstantKernelILi9ELi12ELi1EEviPKdS1_S1_S1_Pd --------------------------
	.section	.nv.shared._Z32massMatrixMultiplyConstantKernelILi9ELi12ELi1EEviPKdS1_S1_S1_Pd,"aw",@nobits
	.sectionflags	@""
	.align	8
.nv.shared._Z32massMatrixMultiplyConstantKernelILi9ELi12ELi1EEviPKdS1_S1_S1_Pd:
	.zero		14848


//--------------------- .nv.shared._Z32massMatrixMultiplyRegisterKernelILi9ELi12ELi1EEviPKdS1_S1_S1_Pd --------------------------
	.section	.nv.shared._Z32massMatrixMultiplyRegisterKernelILi9ELi12ELi1EEviPKdS1_S1_S1_Pd,"aw",@nobits
	.sectionflags	@""
	.align	8
.nv.shared._Z32massMatrixMultiplyRegisterKernelILi9ELi12ELi1EEviPKdS1_S1_S1_Pd:
	.zero		15328


//--------------------- .nv.shared._Z42massMatrixMultiplyMonolithicConstantKernelILi9ELi11ELi1EEviPKdS1_S1_S1_Pd --------------------------
	.section	.nv.shared._Z42massMatrixMultiplyMonolithicConstantKernelILi9ELi11ELi1EEviPKdS1_S1_S1_Pd,"aw",@nobits
	.sectionflags	@""
	.align	8
.nv.shared._Z42massMatrixMultiplyMonolithicConstantKernelILi9ELi11ELi1EEviPKdS1_S1_S1_Pd:
	.zero		11672


//--------------------- .nv.shared._Z40massMatrixMultiplyMonolithicGlobalKernelILi9ELi11ELi1EEviPKdS1_S1_S1_Pd --------------------------
	.section	.nv.shared._Z40massMatrixMultiplyMonolithicGlobalKernelILi9ELi11ELi1EEviPKdS1_S1_S1_Pd,"aw",@nobits
	.sectionflags	@""
	.align	8
.nv.shared._Z40massMatrixMultiplyMonolithicGlobalKernelILi9ELi11ELi1EEviPKdS1_S1_S1_Pd:
	.zero		11672


//--------------------- .nv.shared._Z30massMatrixMultiplyGlobalKernelILi9ELi11ELi1EEviPKdS1_S1_S1_Pd --------------------------
	.section	.nv.shared._Z30massMatrixMultiplyGlobalKernelILi9ELi11ELi1EEviPKdS1_S1_S1_Pd,"aw",@nobits
	.sectionflags	@""
	.align	8
.nv.shared._Z30massMatrixMultiplyGlobalKernelILi9ELi11ELi1EEviPKdS1_S1_S1_Pd:
	.zero		11672


//--------------------- .nv.shared._Z30massMatrixMultiplySharedKernelILi9ELi11ELi1EEviPKdS1_S1_S1_Pd --------------------------
	.section	.nv.shared._Z30massMatrixMultiplySharedKernelILi9ELi11ELi1EEviPKdS1_S1_S1_Pd,"aw",@nobits
	.sectionflags	@""
	.align	8
.nv.shared._Z30massMatrixMultiplySharedKernelILi9ELi11ELi1EEviPKdS1_S1_S1_Pd:
	.zero		12152


//--------------------- .nv.shared._Z32massMatrixMultiplyConstantKernelILi9ELi11ELi1EEviPKdS1_S1_S1_Pd --------------------------
	.section	.nv.shared._Z32massMatrixMultiplyConstantKernelILi9ELi11ELi1EEviPKdS1_S1_S1_Pd,"aw",@nobits
	.sectionflags	@""
	.align	8
.nv.shared._Z32massMatrixMultiplyConstantKernelILi9ELi11ELi1EEviPKdS1_S1_S1_Pd:
	.zero		11672


//--------------------- .nv.shared._Z32massMatrixMultiplyRegisterKernelILi9ELi11ELi1EEviPKdS1_S1_S1_Pd --------------------------
	.section	.nv.shared._Z32massMatrixMultiplyRegisterKernelILi9ELi11ELi1EEviPKdS1_S1_S1_Pd,"aw",@nobits
	.sectionflags	@""
	.align	8
.nv.shared._Z32massMatrixMultiplyRegisterKernelILi9ELi11ELi1EEviPKdS1_S1_S1_Pd:
	.zero		12152


//--------------------- .nv.shared._Z42massMatrixMultiplyMonolithicConstantKernelILi9ELi10ELi1EEviPKdS1_S1_S1_Pd --------------------------
	.section	.nv.shared._Z42massMatrixMultiplyMonolithicConstantKernelILi9ELi10ELi1EEviPKdS1_S1_S1_Pd,"aw",@nobits
	.sectionflags	@""
	.align	8
.nv.shared._Z42massMatrixMultiplyMonolithicConstantKernelILi9ELi10ELi1EEviPKdS1_S1_S1_Pd:
	.zero		9024


//--------------------- .nv.shared._Z40massMatrixMultiplyMonolithicGlobalKernelILi9ELi10ELi1EEviPKdS1_S1_S1_Pd --------------------------
	.section	.nv.shared._Z40massMatrixMultiplyMonolithicGlobalKernelILi9ELi10ELi1EEviPKdS1_S1_S1_Pd,"aw",@nobits
	.sectionflags	@""
	.align	8
.nv.shared._Z40massMatrixMultiplyMonolithicGlobalKernelILi9ELi10ELi1EEviPKdS1_S1_S1_Pd:
	.zero		9024


//--------------------- .nv.shared._Z30massMatrixMultiplyGlobalKernelILi9ELi10ELi1EEviPKdS1_S1_S1_Pd --------------------------
	.section	.nv.shared._Z30massMatrixMultiplyGlobalKernelILi9ELi10ELi1EEviPKdS1_S1_S1_Pd,"aw",@nobits
	.sectionflags	@""
	.align	8
.nv.shared._Z30massMatrixMultiplyGlobalKernelILi9ELi10ELi1EEviPKdS1_S1_S1_Pd:
	.zero		9024


//--------------------- .nv.shared._Z30massMatrixMultiplySharedKernelILi9ELi10ELi1EEviPKdS1_S1_S1_Pd --------------------------
	.section	.nv.shared._Z30massMatrixMultiplySharedKernelILi9ELi10ELi1EEviPKdS1_S1_S1_Pd,"aw",@nobits
	.sectionflags	@""
	.align	8
.nv.shared._Z30massMatrixMultiplySharedKernelILi9ELi10ELi1EEviPKdS1_S1_S1_Pd:
	.zero		9424


//--------------------- .nv.shared._Z32massMatrixMultiplyConstantKernelILi9ELi10ELi1EEviPKdS1_S1_S1_Pd --------------------------
	.section	.nv.shared._Z32massMatrixMultiplyConstantKernelILi9ELi10ELi1EEviPKdS1_S1_S1_Pd,"aw",@nobits
	.sectionflags	@""
	.align	8
.nv.shared._Z32massMatrixMultiplyConstantKernelILi9ELi10ELi1EEviPKdS1_S1_S1_Pd:
	.zero		9024


//--------------------- .nv.shared._Z32massMatrixMultiplyRegisterKernelILi9ELi10ELi1EEviPKdS1_S1_S1_Pd --------------------------
	.section	.nv.shared._Z32massMatrixMultiplyRegisterKernelILi9ELi10ELi1EEviPKdS1_S1_S1_Pd,"aw",@nobits
	.sectionflags	@""
	.align	8
.nv.shared._Z32massMatrixMultiplyRegisterKernelILi9ELi10ELi1EEviPKdS1_S1_S1_Pd:
	.zero		9424


//--------------------- .nv.shared._Z42massMatrixMultiplyMonolithicConstantKernelILi9ELi9ELi1EEviPKdS1_S1_S1_Pd --------------------------
	.section	.nv.shared._Z42massMatrixMultiplyMonolithicConstantKernelILi9ELi9ELi1EEviPKdS1_S1_S1_Pd,"aw",@nobits
	.sectionflags	@""
	.align	8
.nv.shared._Z42massMatrixMultiplyMonolithicConstantKernelILi9ELi9ELi1EEviPKdS1_S1_S1_Pd:
	.zero		6856


//--------------------- .nv.shared._Z40massMatrixMultiplyMonolithicGlobalKernelILi9ELi9ELi1EEviPKdS1_S1_S1_Pd --------------------------
	.section	.nv.shared._Z40massMatrixMultiplyMonolithicGlobalKernelILi9ELi9ELi1EEviPKdS1_S1_S1_Pd,"aw",@nobits
	.sectionflags	@""
	.align	8
.nv.shared._Z40massMatrixMultiplyMonolithicGlobalKernelILi9ELi9ELi1EEviPKdS1_S1_S1_Pd:
	.zero		6856


//--------------------- .nv.shared._Z30massMatrixMultiplyGlobalKernelILi9ELi9ELi1EEviPKdS1_S1_S1_Pd --------------------------
	.section	.nv.shared._Z30massMatrixMultiplyGlobalKernelILi9ELi9ELi1EEviPKdS1_S1_S1_Pd,"aw",@nobits
	.sectionflags	@""
	.align	8
.nv.shared._Z30massMatrixMultiplyGlobalKernelILi9ELi9ELi1EEviPKdS1_S1_S1_Pd:
	.zero		6856


//--------------------- .nv.shared._Z30massMatrixMultiplySharedKernelILi9ELi9ELi1EEviPKdS1_S1_S1_Pd --------------------------
	.section	.nv.shared._Z30massMatrixMultiplySharedKernelILi9ELi9ELi1EEviPKdS1_S1_S1_Pd,"aw",@nobits
	.sectionflags	@""
	.align	8
.nv.shared._Z30massMatrixMultiplySharedKernelILi9ELi9ELi1EEviPKdS1_S1_S1_Pd:
	.zero		7256


//--------------------- .nv.shared._Z32massMatrixMultiplyConstantKernelILi9ELi9ELi1EEviPKdS1_S1_S1_Pd --------------------------
	.section	.nv.shared._Z32massMatrixMultiplyConstantKernelILi9ELi9ELi1EEviPKdS1_S1_S1_Pd,"aw",@nobits
	.sectionflags	@""
	.align	8
.nv.shared._Z32massMatrixMultiplyConstantKernelILi9ELi9ELi1EEviPKdS1_S1_S1_Pd:
	.zero		6856


//--------------------- .nv.shared._Z32massMatrixMultiplyRegisterKernelILi9ELi9ELi1EEviPKdS1_S1_S1_Pd --------------------------
	.section	.nv.shared._Z32massMatrixMultiplyRegisterKernelILi9ELi9ELi1EEviPKdS1_S1_S1_Pd,"aw",@nobits
	.sectionflags	@""
	.align	8
.nv.shared._Z32massMatrixMultiplyRegisterKernelILi9ELi9ELi1EEviPKdS1_S1_S1_Pd:
	.zero		7256


//--------------------- .nv.shared._Z42massMatrixMultiplyMonolithicConstantKernelILi8ELi12ELi1EEviPKdS1_S1_S1_Pd --------------------------
	.section	.nv.shared._Z42massMatrixMultiplyMonolithicConstantKernelILi8ELi12ELi1EEviPKdS1_S1_S1_Pd,"aw",@nobits
	.sectionflags	@""
	.align	8
.nv.shared._Z42massMatrixMultiplyMonolithicConstantKernelILi8ELi12ELi1EEviPKdS1_S1_S1_Pd:
	.zero		14848


//--------------------- .nv.shared._Z40massMatrixMultiplyMonolithicGlobalKernelILi8ELi12ELi1EEviPKdS1_S1_S1_Pd --------------------------
	.section	.nv.shared._Z40massMatrixMultiplyMonolithicGlobalKernelILi8ELi12ELi1EEviPKdS1_S1_S1_Pd,"aw",@nobits
	.sectionflags	@""
	.align	8
.nv.shared._Z40massMatrixMultiplyMonolithicGlobalKernelILi8ELi12ELi1EEviPKdS1_S1_S1_Pd:
	.zero		14848


//--------------------- .nv.shared._Z30massMatrixMultiplyGlobalKernelILi8ELi12ELi1EEviPKdS1_S1_S1_Pd --------------------------
	.section	.nv.shared._Z30massMatrixMultiplyGlobalKernelILi8ELi12ELi1EEviPKdS1_S1_S1_Pd,"aw",@nobits
	.sectionflags	@""
	.align	8
.nv.shared._Z30massMatrixMultiplyGlobalKernelILi8ELi12ELi1EEviPKdS1_S1_S1_Pd:
	.zero		14848


//--------------------- .nv.shared._Z30massMatrixMultiplySharedKernelILi8ELi12ELi1EEviPKdS1_S1_S1_Pd --------------------------
	.section	.nv.shared._Z30massMatrixMultiplySharedKernelILi8ELi12ELi1EEviPKdS1_S1_S1_Pd,"aw",@nobits
	.sectionflags	@""
	.align	8
.nv.shared._Z30massMatrixMultiplySharedKernelILi8ELi12ELi1EEviPKdS1_S1_S1_Pd:
	.zero		15232


//--------------------- .nv.shared._Z32massMatrixMultiplyConstantKernelILi8ELi12ELi1EEviPKdS1_S1_S1_Pd --------------------------
	.section	.nv.shared._Z32massMatrixMultiplyConstantKernelILi8ELi12ELi1EEviPKdS1_S1_S1_Pd,"aw",@nobits
	.sectionflags	@""
	.align	8
.nv.shared._Z32massMatrixMultiplyConstantKernelILi8ELi12ELi1EEviPKdS1_S1_S1_Pd:
	.zero		14848


//--------------------- .nv.shared._Z32massMatrixMultiplyRegisterKernelILi8ELi12ELi1EEviPKdS1_S1_S1_Pd --------------------------
	.section	.nv.shared._Z32massMatrixMultiplyRegisterKernelILi8ELi12ELi1EEviPKdS1_S1_S1_Pd,"aw",@nobits
	.sectionflags	@""
	.align	8
.nv.shared._Z32massMatrixMultiplyRegisterKernelILi8ELi12ELi1EEviPKdS1_S1_S1_Pd:
	.zero		15232


//--------------------- .nv.shared._Z42massMatrixMultiplyMonolithicConstantKernelILi8ELi11ELi1EEviPKdS1_S1_S1_Pd --------------------------
	.section	.nv.shared._Z42massMatrixMultiplyMonolithicConstantKernelILi8ELi11ELi1EEviPKdS1_S1_S1_Pd,"aw",@nobits
	.sectionflags	@""
	.align	8
.nv.shared._Z42massMatrixMultiplyMonolithicConstantKernelILi8ELi11ELi1EEviPKdS1_S1_S1_Pd:
	.zero		11672


//--------------------- .nv.shared._Z40massMatrixMultiplyMonolithicGlobalKernelILi8ELi11ELi1EEviPKdS1_S1_S1_Pd --------------------------
	.section	.nv.shared._Z40massMatrixMultiplyMonolithicGlobalKernelILi8ELi11ELi1EEviPKdS1_S1_S1_Pd,"aw",@nobits
	.sectionflags	@""
	.align	8
.nv.shared._Z40massMatrixMultiplyMonolithicGlobalKernelILi8ELi11ELi1EEviPKdS1_S1_S1_Pd:
	.zero		11672


//--------------------- .nv.shared._Z30massMatrixMultiplyGlobalKernelILi8ELi11ELi1EEviPKdS1_S1_S1_Pd --------------------------
	.section	.nv.shared._Z30massMatrixMultiplyGlobalKernelILi8ELi11ELi1EEviPKdS1_S1_S1_Pd,"aw",@nobits
	.sectionflags	@""
	.align	8
.nv.shared._Z30massMatrixMultiplyGlobalKernelILi8ELi11ELi1EEviPKdS1_S1_S1_Pd:
	.zero		11672


//--------------------- .nv.shared._Z30massMatrixMultiplySharedKernelILi8ELi11ELi1EEviPKdS1_S1_S1_Pd --------------------------
	.section	.nv.shared._Z30massMatrixMultiplySharedKernelILi8ELi11ELi1EEviPKdS1_S1_S1_Pd,"aw",@nobits
	.sectionflags	@""
	.align	8
.nv.shared._Z30massMatrixMultiplySharedKernelILi8ELi11ELi1EEviPKdS1_S1_S1_Pd:
	.zero		12056


//--------------------- .nv.shared._Z32massMatrixMultiplyConstantKernelILi8ELi11ELi1EEviPKdS1_S1_S1_Pd --------------------------
	.section	.nv.shared._Z32massMatrixMultiplyConstantKernelILi8ELi11ELi1EEviPKdS1_S1_S1_Pd,"aw",@nobits
	.sectionflags	@""
	.align	8
.nv.shared._Z32massMatrixMultiplyConstantKernelILi8ELi11ELi1EEviPKdS1_S1_S1_Pd:
	.zero		11672


//--------------------- .nv.shared._Z32massMatrixMultiplyRegisterKernelILi8ELi11ELi1EEviPKdS1_S1_S1_Pd --------------------------
	.section	.nv.shared._Z32massMatrixMultiplyRegisterKernelILi8ELi11ELi1EEviPKdS1_S1_S1_Pd,"aw",@nobits
	.sectionflags	@""
	.align	8
.nv.shared._Z32massMatrixMultiplyRegisterKernelILi8ELi11ELi1EEviPKdS1_S1_S1_Pd:
	.zero		12056


//--------------------- .nv.shared._Z42massMatrixMultiplyMonolithicConstantKernelILi8ELi10ELi1EEviPKdS1_S1_S1_Pd --------------------------
	.section	.nv.shared._Z42massMatrixMultiplyMonolithicConstantKernelILi8ELi10ELi1EEviPKdS1_S1_S1_Pd,"aw",@nobits
	.sectionflags	@""
	.align	8
.nv.shared._Z42massMatrixMultiplyMonolithicConstantKernelILi8ELi10ELi1EEviPKdS1_S1_S1_Pd:
	.zero		9024


//--------------------- .nv.shared._Z40massMatrixMultiplyMonolithicGlobalKernelILi8ELi10ELi1EEviPKdS1_S1_S1_Pd --------------------------
	.section	.nv.shared._Z40massMatrixMultiplyMonolithicGlobalKernelILi8ELi10ELi1EEviPKdS1_S1_S1_Pd,"aw",@nobits
	.sectionflags	@""
	.align	8
.nv.shared._Z40massMatrixMultiplyMonolithicGlobalKernelILi8ELi10ELi1EEviPKdS1_S1_S1_Pd:
	.zero		9024


//--------------------- .nv.shared._Z30massMatrixMultiplyGlobalKernelILi8ELi10ELi1EEviPKdS1_S1_S1_Pd --------------------------
	.section	.nv.shared._Z30massMatrixMultiplyGlobalKernelILi8ELi10ELi1EEviPKdS1_S1_S1_Pd,"aw",@nobits
	.sectionflags	@""
	.align	8
.nv.shared._Z30massMatrixMultiplyGlobalKernelILi8ELi10ELi1EEviPKdS1_S1_S1_Pd:
	.zero		9024


//--------------------- .nv.shared._Z30massMatrixMultiplySharedKernelILi8ELi10ELi1EEviPKdS1_S1_S1_Pd --------------------------
	.section	.nv.shared._Z30massMatrixMultiplySharedKernelILi8ELi10ELi1EEviPKdS1_S1_S1_Pd,"aw",@nobits
	.sectionflags	@""
	.align	8
.nv.shared._Z30massMatrixMultiplySharedKernelILi8ELi10ELi1EEviPKdS1_S1_S1_Pd:
	.zero		9344


//--------------------- .nv.shared._Z32massMatrixMultiplyConstantKernelILi8ELi10ELi1EEviPKdS1_S1_S1_Pd --------------------------
	.section	.nv.shared._Z32massMatrixMultiplyConstantKernelILi8ELi10ELi1EEviPKdS1_S1_S1_Pd,"aw",@nobits
	.sectionflags	@""
	.align	8
.nv.shared._Z32massMatrixMultiplyConstantKernelILi8ELi10ELi1EEviPKdS1_S1_S1_Pd:
	.zero		9024


//--------------------- .nv.shared._Z32massMatrixMultiplyRegisterKernelILi8ELi10ELi1EEviPKdS1_S1_S1_Pd --------------------------
	.section	.nv.shared._Z32massMatrixMultiplyRegisterKernelILi8ELi10ELi1EEviPKdS1_S1_S1_Pd,"aw",@nobits
	.sectionflags	@""
	.align	8
.nv.shared._Z32massMatrixMultiplyRegisterKernelILi8ELi10ELi1EEviPKdS1_S1_S1_Pd:
	.zero		9344


//--------------------- .nv.shared._Z42massMatrixMultiplyMonolithicConstantKernelILi8ELi9ELi2EEviPKdS1_S1_S1_Pd --------------------------
	.section	.nv.shared._Z42massMatrixMultiplyMonolithicConstantKernelILi8ELi9ELi2EEviPKdS1_S1_S1_Pd,"aw",@nobits
	.sectionflags	@""
	.align	8
.nv.shared._Z42massMatrixMultiplyMonolithicConstantKernelILi8ELi9ELi2EEviPKdS1_S1_S1_Pd:
	.zero		12688


//--------------------- .nv.shared._Z40massMatrixMultiplyMonolithicGlobalKernelILi8ELi9ELi2EEviPKdS1_S1_S1_Pd --------------------------
	.section	.nv.shared._Z40massMatrixMultiplyMonolithicGlobalKernelILi8ELi9ELi2EEviPKdS1_S1_S1_Pd,"aw",@nobits
	.sectionflags	@""
	.align	8
.nv.shared._Z40massMatrixMultiplyMonolithicGlobalKernelILi8ELi9ELi2EEviPKdS1_S1_S1_Pd:
	.zero		12688


//--------------------- .nv.shared._Z30massMatrixMultiplyGlobalKernelILi8ELi9ELi2EEviPKdS1_S1_S1_Pd --------------------------
	.section	.nv.shared._Z30massMatrixMultiplyGlobalKernelILi8ELi9ELi2EEviPKdS1_S1_S1_Pd,"aw",@nobits
	.sectionflags	@""
	.align	8
.nv.shared._Z30massMatrixMultiplyGlobalKernelILi8ELi9ELi2EEviPKdS1_S1_S1_Pd:
	.zero		12688


//--------------------- .nv.shared._Z30massMatrixMultiplySharedKernelILi8ELi9ELi2EEviPKdS1_S1_S1_Pd --------------------------
	.section	.nv.shared._Z30massMatrixMultiplySharedKernelILi8ELi9ELi2EEviPKdS1_S1_S1_Pd,"aw",@nobits
	.sectionflags	@""
	.align	8
.nv.shared._Z30massMatrixMultiplySharedKernelILi8ELi9ELi2EEviPKdS1_S1_S1_Pd:
	.zero		13008


//--------------------- .nv.shared._Z32massMatrixMultiplyConstantKernelILi8ELi9ELi2EEviPKdS1_S1_S1_Pd --------------------------
	.section	.nv.shared._Z32massMatrixMultiplyConstantKernelILi8ELi9ELi2EEviPKdS1_S1_S1_Pd,"aw",@nobits
	.sectionflags	@""
	.align	8
.nv.shared._Z32massMatrixMultiplyConstantKernelILi8ELi9ELi2EEviPKdS1_S1_S1_Pd:
	.zero		12688


//--------------------- .nv.shared._Z32massMatrixMultiplyRegisterKernelILi8ELi9ELi2EEviPKdS1_S1_S1_Pd --------------------------
	.section	.nv.shared._Z32massMatrixMultiplyRegisterKernelILi8ELi9ELi2EEviPKdS1_S1_S1_Pd,"aw",@nobits
	.sectionflags	@""
	.align	8
.nv.shared._Z32massMatrixMultiplyRegisterKernelILi8ELi9ELi2EEviPKdS1_S1_S1_Pd:
	.zero		13008


//--------------------- .nv.shared._Z42massMatrixMultiplyMonolithicConstantKernelILi8ELi8ELi1EEviPKdS1_S1_S1_Pd --------------------------
	.section	.nv.shared._Z42massMatrixMultiplyMonolithicConstantKernelILi8ELi8ELi1EEviPKdS1_S1_S1_Pd,"aw",@nobits
	.sectionflags	@""
	.align	8
.nv.shared._Z42massMatrixMultiplyMonolithicConstantKernelILi8ELi8ELi1EEviPKdS1_S1_S1_Pd:
	.zero		5120


//--------------------- .nv.shared._Z40massMatrixMultiplyMonolithicGlobalKernelILi8ELi8ELi1EEviPKdS1_S1_S1_Pd --------------------------
	.section	.nv.shared._Z40massMatrixMultiplyMonolithicGlobalKernelILi8ELi8ELi1EEviPKdS1_S1_S1_Pd,"aw",@nobits
	.sectionflags	@""
	.align	8
.nv.shared._Z40massMatrixMultiplyMonolithicGlobalKernelILi8ELi8ELi1EEviPKdS1_S1_S1_Pd:
	.zero		5120


//--------------------- .nv.shared._Z30massMatrixMultiplyGlobalKernelILi8ELi8ELi1EEviPKdS1_S1_S1_Pd --------------------------
	.section	.nv.shared._Z30massMatrixMultiplyGlobalKernelILi8ELi8ELi1EEviPKdS1_S1_S1_Pd,"aw",@nobits
	.sectionflags	@""
	.align	8
.nv.shared._Z30massMatrixMultiplyGlobalKernelILi8ELi8ELi1EEviPKdS1_S1_S1_Pd:
	.zero		5120


//--------------------- .nv.shared._Z30massMatrixMultiplySharedKernelILi8ELi8ELi1EEviPKdS1_S1_S1_Pd --------------------------
	.section	.nv.shared._Z30massMatrixMultiplySharedKernelILi8ELi8ELi1EEviPKdS1_S1_S1_Pd,"aw",@nobits
	.sectionflags	@""
	.align	8
.nv.shared._Z30massMatrixMultiplySharedKernelILi8ELi8ELi1EEviPKdS1_S1_S1_Pd:
	.zero		5376


//--------------------- .nv.shared._Z32massMatrixMultiplyConstantKernelILi8ELi8ELi1EEviPKdS1_S1_S1_Pd --------------------------
	.section	.nv.shared._Z32massMatrixMultiplyConstantKernelILi8ELi8ELi1EEviPKdS1_S1_S1_Pd,"aw",@nobits
	.sectionflags	@""
	.align	8
.nv.shared._Z32massMatrixMultiplyConstantKernelILi8ELi8ELi1EEviPKdS1_S1_S1_Pd:
	.zero		5120


//--------------------- .nv.shared._Z32massMatrixMultiplyRegisterKernelILi8ELi8ELi1EEviPKdS1_S1_S1_Pd --------------------------
	.section	.nv.shared._Z32massMatrixMultiplyRegisterKernelILi8ELi8ELi1EEviPKdS1_S1_S1_Pd,"aw",@nobits
	.sectionflags	@""
	.align	8
.nv.shared._Z32massMatrixMultiplyRegisterKernelILi8ELi8ELi1EEviPKdS1_S1_S1_Pd:
	.zero		5376


//--------------------- .nv.shared._Z42massMatrixMultiplyMonolithicConstantKernelILi7ELi11ELi1EEviPKdS1_S1_S1_Pd --------------------------
	.section	.nv.shared._Z42massMatrixMultiplyMonolithicConstantKernelILi7ELi11ELi1EEviPKdS1_S1_S1_Pd,"aw",@nobits
	.sectionflags	@""
	.align	8
.nv.shared._Z42massMatrixMultiplyMonolithicConstantKernelILi7ELi11ELi1EEviPKdS1_S1_S1_Pd:
	.zero		11672


//--------------------- .nv.shared._Z40massMatrixMultiplyMonolithicGlobalKernelILi7ELi11ELi1EEviPKdS1_S1_S1_Pd --------------------------
	.section	.nv.shared._Z40massMatrixMultiplyMonolithicGlobalKernelILi7ELi11ELi1EEviPKdS1_S1_S1_Pd,"aw",@nobits
	.sectionflags	@""
	.align	8
.nv.shared._Z40massMatrixMultiplyMonolithicGlobalKernelILi7ELi11ELi1EEviPKdS1_S1_S1_Pd:
	.zero		11672


//--------------------- .nv.shared._Z30massMatrixMultiplyGlobalKernelILi7ELi11ELi1EEviPKdS1_S1_S1_Pd --------------------------
	.section	.nv.shared._Z30massMatrixMultiplyGlobalKernelILi7ELi11ELi1EEviPKdS1_S1_S1_Pd,"aw",@nobits
	.sectionflags	@""
	.align	8
.nv.shared._Z30massMatrixMultiplyGlobalKernelILi7ELi11ELi1EEviPKdS1_S1_S1_Pd:
	.zero		11672


//--------------------- .nv.shared._Z30massMatrixMultiplySharedKernelILi7ELi11ELi1EEviPKdS1_S1_S1_Pd --------------------------
	.section	.nv.shared._Z30massMatrixMultiplySharedKernelILi7ELi11ELi1EEviPKdS1_S1_S1_Pd,"aw",@nobits
	.sectionflags	@""
	.align	8
.nv.shared._Z30massMatrixMultiplySharedKernelILi7ELi11ELi1EEviPKdS1_S1_S1_Pd:
	.zero		12056


//--------------------- .nv.shared._Z32massMatrixMultiplyConstantKernelILi7ELi11ELi1EEviPKdS1_S1_S1_Pd --------------------------
	.section	.nv.shared._Z32massMatrixMultiplyConstantKernelILi7ELi11ELi1EEviPKdS1_S1_S1_Pd,"aw",@nobits
	.sectionflags	@""
	.align	8
.nv.shared._Z32massMatrixMultiplyConstantKernelILi7ELi11ELi1EEviPKdS1_S1_S1_Pd:
	.zero		11672


//--------------------- .nv.shared._Z32massMatrixMultiplyRegisterKernelILi7ELi11ELi1EEviPKdS1_S1_S1_Pd --------------------------
	.section	.nv.shared._Z32massMatrixMultiplyRegisterKernelILi7ELi11ELi1EEviPKdS1_S1_S1_Pd,"aw",@nobits
	.sectionflags	@""
	.align	8
.nv.shared._Z32massMatrixMultiplyRegisterKernelILi7ELi11ELi1EEviPKdS1_S1_S1_Pd:
	.zero		12056


//--------------------- .nv.shared._Z42massMatrixMultiplyMonolithicConstantKernelILi7ELi10ELi1EEviPKdS1_S1_S1_Pd --------------------------
	.section	.nv.shared._Z42massMatrixMultiplyMonolithicConstantKernelILi7ELi10ELi1EEviPKdS1_S1_S1_Pd,"aw",@nobits
	.sectionflags	@""
	.align	8
.nv.shared._Z42massMatrixMultiplyMonolithicConstantKernelILi7ELi10ELi1EEviPKdS1_S1_S1_Pd:
	.zero		9024


//--------------------- .nv.shared._Z40massMatrixMultiplyMonolithicGlobalKernelILi7ELi10ELi1EEviPKdS1_S1_S1_Pd --------------------------
	.section	.nv.shared._Z40massMatrixMultiplyMonolithicGlobalKernelILi7ELi10ELi1EEviPKdS1_S1_S1_Pd,"aw",@nobits
	.sectionflags	@""
	.align	8
.nv.shared._Z40massMatrixMultiplyMonolithicGlobalKernelILi7ELi10ELi1EEviPKdS1_S1_S1_Pd:
	.zero		9024


//--------------------- .nv.shared._Z30massMatrixMultiplyGlobalKernelILi7ELi10ELi1EEviPKdS1_S1_S1_Pd --------------------------
	.section	.nv.shared._Z30massMatrixMultiplyGlobalKernelILi7ELi10ELi1EEviPKdS1_S1_S1_Pd,"aw",@nobits
	.sectionflags	@""
	.align	8
.nv.shared._Z30massMatrixMultiplyGlobalKernelILi7ELi10ELi1EEviPKdS1_S1_S1_Pd:
	.zero		9024


//--------------------- .nv.shared._Z30massMatrixMultiplySharedKernelILi7ELi10ELi1EEviPKdS1_S1_S1_Pd --------------------------
	.section	.nv.shared._Z30massMatrixMultiplySharedKernelILi7ELi10ELi1EEviPKdS1_S1_S1_Pd,"aw",@nobits
	.sectionflags	@""
	.align	8
.nv.shared._Z30massMatrixMultiplySharedKernelILi7ELi10ELi1EEviPKdS1_S1_S1_Pd:
	.zero		9344


//--------------------- .nv.shared._Z32massMatrixMultiplyConstantKernelILi7ELi10ELi1EEviPKdS1_S1_S1_Pd --------------------------
	.section	.nv.shared._Z32massMatrixMultiplyConstantKernelILi7ELi10ELi1EEviPKdS1_S1_S1_Pd,"aw",@nobits
	.sectionflags	@""
	.align	8
.nv.shared._Z32massMatrixMultiplyConstantKernelILi7ELi10ELi1EEviPKdS1_S1_S1_Pd:
	.zero		9024


//--------------------- .nv.shared._Z32massMatrixMultiplyRegisterKernelILi7ELi10ELi1EEviPKdS1_S1_S1_Pd --------------------------
	.section	.nv.shared._Z32massMatrixMultiplyRegisterKernelILi7ELi10ELi1EEviPKdS1_S1_S1_Pd,"aw",@nobits
	.sectionflags	@""
	.align	8
.nv.shared._Z32massMatrixMultiplyRegisterKernelILi7ELi10ELi1EEviPKdS1_S1_S1_Pd:
	.zero		9344


//--------------------- .nv.shared._Z42massMatrixMultiplyMonolithicConstantKernelILi7ELi9ELi2EEviPKdS1_S1_S1_Pd --------------------------
	.section	.nv.shared._Z42massMatrixMultiplyMonolithicConstantKernelILi7ELi9ELi2EEviPKdS1_S1_S1_Pd,"aw",@nobits
	.sectionflags	@""
	.align	8
.nv.shared._Z42massMatrixMultiplyMonolithicConstantKernelILi7ELi9ELi2EEviPKdS1_S1_S1_Pd:
	.zero		12688


//--------------------- .nv.shared._Z40massMatrixMultiplyMonolithicGlobalKernelILi7ELi9ELi2EEviPKdS1_S1_S1_Pd --------------------------
	.section	.nv.shared._Z40massMatrixMultiplyMonolithicGlobalKernelILi7ELi9ELi2EEviPKdS1_S1_S1_Pd,"aw",@nobits
	.sectionflags	@""
	.align	8
.nv.shared._Z40massMatrixMultiplyMonolithicGlobalKernelILi7ELi9ELi2EEviPKdS1_S1_S1_Pd:
	.zero		12688


//--------------------- .nv.shared._Z30massMatrixMultiplyGlobalKernelILi7ELi9ELi2EEviPKdS1_S1_S1_Pd --------------------------
	.section	.nv.shared._Z30massMatrixMultiplyGlobalKernelILi7ELi9ELi2EEviPKdS1_S1_S1_Pd,"aw",@nobits
	.sectionflags	@""
	.align	8
.nv.shared._Z30massMatrixMultiplyGlobalKernelILi7ELi9ELi2EEviPKdS1_S1_S1_Pd:
	.zero		12688


//--------------------- .nv.shared._Z30massMatrixMultiplySharedKernelILi7ELi9ELi2EEviPKdS1_S1_S1_Pd --------------------------
	.section	.nv.shared._Z30massMatrixMultiplySharedKernelILi7ELi9ELi2EEviPKdS1_S1_S1_Pd,"aw",@nobits
	.sectionflags	@""
	.align	8
.nv.shared._Z30massMatrixMultiplySharedKernelILi7ELi9ELi2EEviPKdS1_S1_S1_Pd:
	.zero		13008


//--------------------- .nv.shared._Z32massMatrixMultiplyConstantKernelILi7ELi9ELi2EEviPKdS1_S1_S1_Pd --------------------------
	.section	.nv.shared._Z32massMatrixMultiplyConstantKernelILi7ELi9ELi2EEviPKdS1_S1_S1_Pd,"aw",@nobits
	.sectionflags	@""
	.align	8
.nv.shared._Z32massMatrixMultiplyConstantKernelILi7ELi9ELi2EEviPKdS1_S1_S1_Pd:
	.zero		12688


//--------------------- .nv.shared._Z32massMatrixMultiplyRegisterKernelILi7ELi9ELi2EEviPKdS1_S1_S1_Pd --------------------------
	.section	.nv.shared._Z32massMatrixMultiplyRegisterKernelILi7ELi9ELi2EEviPKdS1_S1_S1_Pd,"aw",@nobits
	.sectionflags	@""
	.align	8
.nv.shared._Z32massMatrixMultiplyRegisterKernelILi7ELi9ELi2EEviPKdS1_S1_S1_Pd:
	.zero		13008


//--------------------- .nv.shared._Z42massMatrixMultiplyMonolithicConstantKernelILi7ELi8ELi1EEviPKdS1_S1_S1_Pd --------------------------
	.section	.nv.shared._Z42massMatrixMultiplyMonolithicConstantKernelILi7ELi8ELi1EEviPKdS1_S1_S1_Pd,"aw",@nobits
	.sectionflags	@""
	.align	8
.nv.shared._Z42massMatrixMultiplyMonolithicConstantKernelILi7ELi8ELi1EEviPKdS1_S1_S1_Pd:
	.zero		5120


//--------------------- .nv.shared._Z40massMatrixMultiplyMonolithicGlobalKernelILi7ELi8ELi1EEviPKdS1_S1_S1_Pd --------------------------
	.section	.nv.shared._Z40massMatrixMultiplyMonolithicGlobalKernelILi7ELi8ELi1EEviPKdS1_S1_S1_Pd,"aw",@nobits
	.sectionflags	@""
	.align	8
.nv.shared._Z40massMatrixMultiplyMonolithicGlobalKernelILi7ELi8ELi1EEviPKdS1_S1_S1_Pd:
	.zero		5120


//--------------------- .nv.shared._Z30massMatrixMultiplyGlobalKernelILi7ELi8ELi1EEviPKdS1_S1_S1_Pd --------------------------
	.section	.nv.shared._Z30massMatrixMultiplyGlobalKernelILi7ELi8ELi1EEviPKdS1_S1_S1_Pd,"aw",@nobits
	.sectionflags	@""
	.align	8
.nv.shared._Z30massMatrixMultiplyGlobalKernelILi7ELi8ELi1EEviPKdS1_S1_S1_Pd:
	.zero		5120


//--------------------- .nv.shared._Z30massMatrixMultiplySharedKernelILi7ELi8ELi1EEviPKdS1_S1_S1_Pd --------------------------
	.section	.nv.shared._Z30massMatrixMultiplySharedKernelILi7ELi8ELi1EEviPKdS1_S1_S1_Pd,"aw",@nobits
	.sectionflags	@""
	.align	8
.nv.shared._Z30massMatrixMultiplySharedKernelILi7ELi8ELi1EEviPKdS1_S1_S1_Pd:
	.zero		5376


//--------------------- .nv.shared._Z32massMatrixMultiplyConstantKernelILi7ELi8ELi1EEviPKdS1_S1_S1_Pd --------------------------
	.section	.nv.shared._Z32massMatrixMultiplyConstantKernelILi7ELi8ELi1EEviPKdS1_S1_S1_Pd,"aw",@nobits
	.sectionflags	@""
	.align	8
.nv.shared._Z32massMatrixMultiplyConstantKernelILi7ELi8ELi1EEviPKdS1_S1_S1_Pd:
	.zero		5120


//--------------------- .nv.shared._Z32massMatrixMultiplyRegisterKernelILi7ELi8ELi1EEviPKdS1_S1_S1_Pd --------------------------
	.section	.nv.shared._Z32massMatrixMultiplyRegisterKernelILi7ELi8ELi1EEviPKdS1_S1_S1_Pd,"aw",@nobits
	.sectionflags	@""
	.align	8
.nv.shared._Z32massMatrixMultiplyRegisterKernelILi7ELi8ELi1EEviPKdS1_S1_S1_Pd:
	.zero		5376


//--------------------- .nv.shared._Z42massMatrixMultiplyMonolithicConstantKernelILi7ELi7ELi2EEviPKdS1_S1_S1_Pd --------------------------
	.section	.nv.shared._Z42massMatrixMultiplyMonolithicConstantKernelILi7ELi7ELi2EEviPKdS1_S1_S1_Pd,"aw",@nobits
	.sectionflags	@""
	.align	8
.nv.shared._Z42massMatrixMultiplyMonolithicConstantKernelILi7ELi7ELi2EEviPKdS1_S1_S1_Pd:
	.zero		6512


//--------------------- .nv.shared._Z40massMatrixMultiplyMonolithicGlobalKernelILi7ELi7ELi2EEviPKdS1_S1_S1_Pd --------------------------
	.section	.nv.shared._Z40massMatrixMultiplyMonolithicGlobalKernelILi7ELi7ELi2EEviPKdS1_S1_S1_Pd,"aw",@nobits
	.sectionflags	@""
	.align	8
.nv.shared._Z40massMatrixMultiplyMonolithicGlobalKernelILi7ELi7ELi2EEviPKdS1_S1_S1_Pd:
	.zero		6512


//--------------------- .nv.shared._Z30massMatrixMultiplyGlobalKernelILi7ELi7ELi2EEviPKdS1_S1_S1_Pd --------------------------
	.section	.nv.shared._Z30massMatrixMultiplyGlobalKernelILi7ELi7ELi2EEviPKdS1_S1_S1_Pd,"aw",@nobits
	.sectionflags	@""
	.align	8
.nv.shared._Z30massMatrixMultiplyGlobalKernelILi7ELi7ELi2EEviPKdS1_S1_S1_Pd:
	.zero		6512


//--------------------- .nv.shared._Z30massMatrixMultiplySharedKernelILi7ELi7ELi2EEviPKdS1_S1_S1_Pd --------------------------
	.section	.nv.shared._Z30massMatrixMultiplySharedKernelILi7ELi7ELi2EEviPKdS1_S1_S1_Pd,"aw",@nobits
	.sectionflags	@""
	.align	8
.nv.shared._Z30massMatrixMultiplySharedKernelILi7ELi7ELi2EEviPKdS1_S1_S1_Pd:
	.zero		6768


//--------------------- .nv.shared._Z32massMatrixMultiplyConstantKernelILi7ELi7ELi2EEviPKdS1_S1_S1_Pd --------------------------
	.section	.nv.shared._Z32massMatrixMultiplyConstantKernelILi7ELi7ELi2EEviPKdS1_S1_S1_Pd,"aw",@nobits
	.sectionflags	@""
	.align	8
.nv.shared._Z32massMatrixMultiplyConstantKernelILi7ELi7ELi2EEviPKdS1_S1_S1_Pd:
	.zero		6512


//--------------------- .nv.shared._Z32massMatrixMultiplyRegisterKernelILi7ELi7ELi2EEviPKdS1_S1_S1_Pd --------------------------
	.section	.nv.shared._Z32massMatrixMultiplyRegisterKernelILi7ELi7ELi2EEviPKdS1_S1_S1_Pd,"aw",@nobits
	.sectionflags	@""
	.align	8
.nv.shared._Z32massMatrixMultiplyRegisterKernelILi7ELi7ELi2EEviPKdS1_S1_S1_Pd:
	.zero		6768


//--------------------- .nv.shared._Z42massMatrixMultiplyMonolithicConstantKernelILi6ELi10ELi1EEviPKdS1_S1_S1_Pd --------------------------
	.section	.nv.shared._Z42massMatrixMultiplyMonolithicConstantKernelILi6ELi10ELi1EEviPKdS1_S1_S1_Pd,"aw",@nobits
	.sectionflags	@""
	.align	8
.nv.shared._Z42massMatrixMultiplyMonolithicConstantKernelILi6ELi10ELi1EEviPKdS1_S1_S1_Pd:
	.zero		9024


//--------------------- .nv.shared._Z40massMatrixMultiplyMonolithicGlobalKernelILi6ELi10ELi1EEviPKdS1_S1_S1_Pd --------------------------
	.section	.nv.shared._Z40massMatrixMultiplyMonolithicGlobalKernelILi6ELi10ELi1EEviPKdS1_S1_S1_Pd,"aw",@nobits
	.sectionflags	@""
	.align	8
.nv.shared._Z40massMatrixMultiplyMonolithicGlobalKernelILi6ELi10ELi1EEviPKdS1_S1_S1_Pd:
	.zero		9024


//--------------------- .nv.shared._Z30massMatrixMultiplyGlobalKernelILi6ELi10ELi1EEviPKdS1_S1_S1_Pd --------------------------
	.section	.nv.shared._Z30massMatrixMultiplyGlobalKernelILi6ELi10ELi1EEviPKdS1_S1_S1_Pd,"aw",@nobits
	.sectionflags	@""
	.align	8
.nv.shared._Z30massMatrixMultiplyGlobalKernelILi6ELi10ELi1EEviPKdS1_S1_S1_Pd:
	.zero		9024


//--------------------- .nv.shared._Z30massMatrixMultiplySharedKernelILi6ELi10ELi1EEviPKdS1_S1_S1_Pd --------------------------
	.section	.nv.shared._Z30massMatrixMultiplySharedKernelILi6ELi10ELi1EEviPKdS1_S1_S1_Pd,"aw",@nobits
	.sectionflags	@""
	.align	8
.nv.shared._Z30massMatrixMultiplySharedKernelILi6ELi10ELi1EEviPKdS1_S1_S1_Pd:
	.zero		9264


//--------------------- .nv.shared._Z32massMatrixMultiplyConstantKernelILi6ELi10ELi1EEviPKdS1_S1_S1_Pd --------------------------
	.section	.nv.shared._Z32massMatrixMultiplyConstantKernelILi6ELi10ELi1EEviPKdS1_S1_S1_Pd,"aw",@nobits
	.sectionflags	@""
	.align	8
.nv.shared._Z32massMatrixMultiplyConstantKernelILi6ELi10ELi1EEviPKdS1_S1_S1_Pd:
	.zero		9024


//--------------------- .nv.shared._Z32massMatrixMultiplyRegisterKernelILi6ELi10ELi1EEviPKdS1_S1_S1_Pd --------------------------
	.section	.nv.shared._Z32massMatrixMultiplyRegisterKernelILi6ELi10ELi1EEviPKdS1_S1_S1_Pd,"aw",@nobits
	.sectionflags	@""
	.align	8
.nv.shared._Z32massMatrixMultiplyRegisterKernelILi6ELi10ELi1EEviPKdS1_S1_S1_Pd:
	.zero		9264


//--------------------- .nv.shared._Z42massMatrixMultiplyMonolithicConstantKernelILi6ELi9ELi2EEviPKdS1_S1_S1_Pd --------------------------
	.section	.nv.shared._Z42massMatrixMultiplyMonolithicConstantKernelILi6ELi9ELi2EEviPKdS1_S1_S1_Pd,"aw",@nobits
	.sectionflags	@""
	.align	8
.nv.shared._Z42massMatrixMultiplyMonolithicConstantKernelILi6ELi9ELi2EEviPKdS1_S1_S1_Pd:
	.zero		12688


//--------------------- .nv.shared._Z40massMatrixMultiplyMonolithicGlobalKernelILi6ELi9ELi2EEviPKdS1_S1_S1_Pd --------------------------
	.section	.nv.shared._Z40massMatrixMultiplyMonolithicGlobalKernelILi6ELi9ELi2EEviPKdS1_S1_S1_Pd,"aw",@nobits
	.sectionflags	@""
	.align	8
.nv.shared._Z40massMatrixMultiplyMonolithicGlobalKernelILi6ELi9ELi2EEviPKdS1_S1_S1_Pd:
	.zero		12688


//--------------------- .nv.shared._Z30massMatrixMultiplyGlobalKernelILi6ELi9ELi2EEviPKdS1_S1_S1_Pd --------------------------
	.section	.nv.shared._Z30massMatrixMultiplyGlobalKernelILi6ELi9ELi2EEviPKdS1_S1_S1_Pd,"aw",@nobits
	.sectionflags	@""
	.align	8
.nv.shared._Z30massMatrixMultiplyGlobalKernelILi6ELi9ELi2EEviPKdS1_S1_S1_Pd:
	.zero		12688


//--------------------- .nv.shared._Z30massMatrixMultiplySharedKernelILi6ELi9ELi2EEviPKdS1_S1_S1_Pd --------------------------
	.section	.nv.shared._Z30massMatrixMultiplySharedKernelILi6ELi9ELi2EEviPKdS1_S1_S1_Pd,"aw",@nobits
	.sectionflags	@""
	.align	8
.nv.shared._Z30massMatrixMultiplySharedKernelILi6ELi9ELi2EEviPKdS1_S1_S1_Pd:
	.zero		12928


//--------------------- .nv.shared._Z32massMatrixMultiplyConstantKernelILi6ELi9ELi2EEviPKdS1_S1_S1_Pd --------------------------
	.section	.nv.shared._Z32massMatrixMultiplyConstantKernelILi6ELi9ELi2EEviPKdS1_S1_S1_Pd,"aw",@nobits
	.sectionflags	@""
	.align	8
.nv.shared._Z32massMatrixMultiplyConstantKernelILi6ELi9ELi2EEviPKdS1_S1_S1_Pd:
	.zero		12688


//--------------------- .nv.shared._Z32massMatrixMultiplyRegisterKernelILi6ELi9ELi2EEviPKdS1_S1_S1_Pd --------------------------
	.section	.nv.shared._Z32massMatrixMultiplyRegisterKernelILi6ELi9ELi2EEviPKdS1_S1_S1_Pd,"aw",@nobits
	.sectionflags	@""
	.align	8
.nv.shared._Z32massMatrixMultiplyRegisterKernelILi6ELi9ELi2EEviPKdS1_S1_S1_Pd:
	.zero		12928


//--------------------- .nv.shared._Z42massMatrixMultiplyMonolithicConstantKernelILi6ELi8ELi1EEviPKdS1_S1_S1_Pd --------------------------
	.section	.nv.shared._Z42massMatrixMultiplyMonolithicConstantKernelILi6ELi8ELi1EEviPKdS1_S1_S1_Pd,"aw",@nobits
	.sectionflags	@""
	.align	8
.nv.shared._Z42massMatrixMultiplyMonolithicConstantKernelILi6ELi8ELi1EEviPKdS1_S1_S1_Pd:
	.zero		5120


//--------------------- .nv.shared._Z40massMatrixMultiplyMonolithicGlobalKernelILi6ELi8ELi1EEviPKdS1_S1_S1_Pd --------------------------
	.section	.nv.shared._Z40massMatrixMultiplyMonolithicGlobalKernelILi6ELi8ELi1EEviPKdS1_S1_S1_Pd,"aw",@nobits
	.sectionflags	@""
	.align	8
.nv.shared._Z40massMatrixMultiplyMonolithicGlobalKernelILi6ELi8ELi1EEviPKdS1_S1_S1_Pd:
	.zero		5120


//--------------------- .nv.shared._Z30massMatrixMultiplyGlobalKernelILi6ELi8ELi1EEviPKdS1_S1_S1_Pd --------------------------
	.section	.nv.shared._Z30massMatrixMultiplyGlobalKernelILi6ELi8ELi1EEviPKdS1_S1_S1_Pd,"aw",@nobits
	.sectionflags	@""
	.align	8
.nv.shared._Z30massMatrixMultiplyGlobalKernelILi6ELi8ELi1EEviPKdS1_S1_S1_Pd:
	.zero		5120


//--------------------- .nv.shared._Z30massMatrixMultiplySharedKernelILi6ELi8ELi1EEviPKdS1_S1_S1_Pd --------------------------
	.section	.nv.shared._Z30massMatrixMultiplySharedKernelILi6ELi8ELi1EEviPKdS1_S1_S1_Pd,"aw",@nobits
	.sectionflags	@""
	.align	8
.nv.shared._Z30massMatrixMultiplySharedKernelILi6ELi8ELi1EEviPKdS1_S1_S1_Pd:
	.zero		5312


//--------------------- .nv.shared._Z32massMatrixMultiplyConstantKernelILi6ELi8ELi1EEviPKdS1_S1_S1_Pd --------------------------
	.section	.nv.shared._Z32massMatrixMultiplyConstantKernelILi6ELi8ELi1EEviPKdS1_S1_S1_Pd,"aw",@nobits
	.sectionflags	@""
	.align	8
.nv.shared._Z32massMatrixMultiplyConstantKernelILi6ELi8ELi1EEviPKdS1_S1_S1_Pd:
	.zero		5120


//--------------------- .nv.shared._Z32massMatrixMultiplyRegisterKernelILi6ELi8ELi1EEviPKdS1_S1_S1_Pd --------------------------
	.section	.nv.shared._Z32massMatrixMultiplyRegisterKernelILi6ELi8ELi1EEviPKdS1_S1_S1_Pd,"aw",@nobits
	.sectionflags	@""
	.align	8
.nv.shared._Z32massMatrixMultiplyRegisterKernelILi6ELi8ELi1EEviPKdS1_S1_S1_Pd:
	.zero		5312


//--------------------- .nv.shared._Z42massMatrixMultiplyMonolithicConstantKernelILi6ELi7ELi2EEviPKdS1_S1_S1_Pd --------------------------
	.section	.nv.shared._Z42massMatrixMultiplyMonolithicConstantKernelILi6ELi7ELi2EEviPKdS1_S1_S1_Pd,"aw",@nobits
	.sectionflags	@""
	.align	8
.nv.shared._Z42massMatrixMultiplyMonolithicConstantKernelILi6ELi7ELi2EEviPKdS1_S1_S1_Pd:
	.zero		6512


//--------------------- .nv.shared._Z40massMatrixMultiplyMonolithicGlobalKernelILi6ELi7ELi2EEviPKdS1_S1_S1_Pd --------------------------
	.section	.nv.shared._Z40massMatrixMultiplyMonolithicGlobalKernelILi6ELi7ELi2EEviPKdS1_S1_S1_Pd,"aw",@nobits
	.sectionflags	@""
	.align	8
.nv.shared._Z40massMatrixMultiplyMonolithicGlobalKernelILi6ELi7ELi2EEviPKdS1_S1_S1_Pd:
	.zero		6512


//--------------------- .nv.shared._Z30massMatrixMultiplyGlobalKernelILi6ELi7ELi2EEviPKdS1_S1_S1_Pd --------------------------
	.section	.nv.shared._Z30massMatrixMultiplyGlobalKernelILi6ELi7ELi2EEviPKdS1_S1_S1_Pd,"aw",@nobits
	.sectionflags	@""
	.align	8
.nv.shared._Z30massMatrixMultiplyGlobalKernelILi6ELi7ELi2EEviPKdS1_S1_S1_Pd:
	.zero		6512


//--------------------- .nv.shared._Z30massMatrixMultiplySharedKernelILi6ELi7ELi2EEviPKdS1_S1_S1_Pd --------------------------
	.section	.nv.shared._Z30massMatrixMultiplySharedKernelILi6ELi7ELi2EEviPKdS1_S1_S1_Pd,"aw",@nobits
	.sectionflags	@""
	.align	8
.nv.shared._Z30massMatrixMultiplySharedKernelILi6ELi7ELi2EEviPKdS1_S1_S1_Pd:
	.zero		6704


//--------------------- .nv.shared._Z32massMatrixMultiplyConstantKernelILi6ELi7ELi2EEviPKdS1_S1_S1_Pd --------------------------
	.section	.nv.shared._Z32massMatrixMultiplyConstantKernelILi6ELi7ELi2EEviPKdS1_S1_S1_Pd,"aw",@nobits
	.sectionflags	@""
	.align	8
.nv.shared._Z32massMatrixMultiplyConstantKernelILi6ELi7ELi2EEviPKdS1_S1_S1_Pd:
	.zero		6512


//--------------------- .nv.shared._Z32massMatrixMultiplyRegisterKernelILi6ELi7ELi2EEviPKdS1_S1_S1_Pd --------------------------
	.section	.nv.shared._Z32massMatrixMultiplyRegisterKernelILi6ELi7ELi2EEviPKdS1_S1_S1_Pd,"aw",@nobits
	.sectionflags	@""
	.align	8
.nv.shared._Z32massMatrixMultiplyRegisterKernelILi6ELi7ELi2EEviPKdS1_S1_S1_Pd:
	.zero		6704


//--------------------- .nv.shared._Z42massMatrixMultiplyMonolithicConstantKernelILi6ELi6ELi3EEviPKdS1_S1_S1_Pd --------------------------
	.section	.nv.shared._Z42massMatrixMultiplyMonolithicConstantKernelILi6ELi6ELi3EEviPKdS1_S1_S1_Pd,"aw",@nobits
	.sectionflags	@""
	.align	8
.nv.shared._Z42massMatrixMultiplyMonolithicConstantKernelILi6ELi6ELi3EEviPKdS1_S1_S1_Pd:
	.zero		6208


//--------------------- .nv.shared._Z40massMatrixMultiplyMonolithicGlobalKernelILi6ELi6ELi3EEviPKdS1_S1_S1_Pd --------------------------
	.section	.nv.shared._Z40massMatrixMultiplyMonolithicGlobalKernelILi6ELi6ELi3EEviPKdS1_S1_S1_Pd,"aw",@nobits
	.sectionflags	@""
	.align	8
.nv.shared._Z40massMatrixMultiplyMonolithicGlobalKernelILi6ELi6ELi3EEviPKdS1_S1_S1_Pd:
	.zero		6208


//--------------------- .nv.shared._Z30massMatrixMultiplyGlobalKernelILi6ELi6ELi3EEviPKdS1_S1_S1_Pd --------------------------
	.section	.nv.shared._Z30massMatrixMultiplyGlobalKernelILi6ELi6ELi3EEviPKdS1_S1_S1_Pd,"aw",@nobits
	.sectionflags	@""
	.align	8
.nv.shared._Z30massMatrixMultiplyGlobalKernelILi6ELi6ELi3EEviPKdS1_S1_S1_Pd:
	.zero		6208


//--------------------- .nv.shared._Z30massMatrixMultiplySharedKernelILi6ELi6ELi3EEviPKdS1_S1_S1_Pd --------------------------
	.section	.nv.shared._Z30massMatrixMultiplySharedKernelILi6ELi6ELi3EEviPKdS1_S1_S1_Pd,"aw",@nobits
	.sectionflags	@""
	.align	8
.nv.shared._Z30massMatrixMultiplySharedKernelILi6ELi6ELi3EEviPKdS1_S1_S1_Pd:
	.zero		6352


//--------------------- .nv.shared._Z32massMatrixMultiplyConstantKernelILi6ELi6ELi3EEviPKdS1_S1_S1_Pd --------------------------
	.section	.nv.shared._Z32massMatrixMultiplyConstantKernelILi6ELi6ELi3EEviPKdS1_S1_S1_Pd,"aw",@nobits
	.sectionflags	@""
	.align	8
.nv.shared._Z32massMatrixMultiplyConstantKernelILi6ELi6ELi3EEviPKdS1_S1_S1_Pd:
	.zero		6208


//--------------------- .nv.shared._Z32massMatrixMultiplyRegisterKernelILi6ELi6ELi3EEviPKdS1_S1_S1_Pd --------------------------
	.section	.nv.shared._Z32massMatrixMultiplyRegisterKernelILi6ELi6ELi3EEviPKdS1_S1_S1_Pd,"aw",@nobits
	.sectionflags	@""
	.align	8
.nv.shared._Z32massMatrixMultiplyRegisterKernelILi6ELi6ELi3EEviPKdS1_S1_S1_Pd:
	.zero		6352


//--------------------- .nv.shared._Z42massMatrixMultiplyMonolithicConstantKernelILi5ELi9ELi2EEviPKdS1_S1_S1_Pd --------------------------
	.section	.nv.shared._Z42massMatrixMultiplyMonolithicConstantKernelILi5ELi9ELi2EEviPKdS1_S1_S1_Pd,"aw",@nobits
	.sectionflags	@""
	.align	8
.nv.shared._Z42massMatrixMultiplyMonolithicConstantKernelILi5ELi9ELi2EEviPKdS1_S1_S1_Pd:
	.zero		12688


//--------------------- .nv.shared._Z40massMatrixMultiplyMonolithicGlobalKernelILi5ELi9ELi2EEviPKdS1_S1_S1_Pd --------------------------
	.section	.nv.shared._Z40massMatrixMultiplyMonolithicGlobalKernelILi5ELi9ELi2EEviPKdS1_S1_S1_Pd,"aw",@nobits
	.sectionflags	@""
	.align	8
.nv.shared._Z40massMatrixMultiplyMonolithicGlobalKernelILi5ELi9ELi2EEviPKdS1_S1_S1_Pd:
	.zero		12688


//--------------------- .nv.shared._Z30massMatrixMultiplyGlobalKernelILi5ELi9ELi2EEviPKdS1_S1_S1_Pd --------------------------
	.section	.nv.shared._Z30massMatrixMultiplyGlobalKernelILi5ELi9ELi2EEviPKdS1_S1_S1_Pd,"aw",@nobits
	.sectionflags	@""
	.align	8
.nv.shared._Z30massMatrixMultiplyGlobalKernelILi5ELi9ELi2EEviPKdS1_S1_S1_Pd:
	.zero		12688


//--------------------- .nv.shared._Z30massMatrixMultiplySharedKernelILi5ELi9ELi2EEviPKdS1_S1_S1_Pd --------------------------
	.section	.nv.shared._Z30massMatrixMultiplySharedKernelILi5ELi9ELi2EEviPKdS1_S1_S1_Pd,"aw",@nobits
	.sectionflags	@""
	.align	8
.nv.shared._Z30massMatrixMultiplySharedKernelILi5ELi9ELi2EEviPKdS1_S1_S1_Pd:
	.zero		12928


//--------------------- .nv.shared._Z32massMatrixMultiplyConstantKernelILi5ELi9ELi2EEviPKdS1_S1_S1_Pd --------------------------
	.section	.nv.shared._Z32massMatrixMultiplyConstantKernelILi5ELi9ELi2EEviPKdS1_S1_S1_Pd,"aw",@nobits
	.sectionflags	@""
	.align	8
.nv.shared._Z32massMatrixMultiplyConstantKernelILi5ELi9ELi2EEviPKdS1_S1_S1_Pd:
	.zero		12688


//--------------------- .nv.shared._Z32massMatrixMultiplyRegisterKernelILi5ELi9ELi2EEviPKdS1_S1_S1_Pd --------------------------
	.section	.nv.shared._Z32massMatrixMultiplyRegisterKernelILi5ELi9ELi2EEviPKdS1_S1_S1_Pd,"aw",@nobits
	.sectionflags	@""
	.align	8
.nv.shared._Z32massMatrixMultiplyRegisterKernelILi5ELi9ELi2EEviPKdS1_S1_S1_Pd:
	.zero		12928


//--------------------- .nv.shared._Z42massMatrixMultiplyMonolithicConstantKernelILi5ELi8ELi1EEviPKdS1_S1_S1_Pd --------------------------
	.section	.nv.shared._Z42massMatrixMultiplyMonolithicConstantKernelILi5ELi8ELi1EEviPKdS1_S1_S1_Pd,"aw",@nobits
	.sectionflags	@""
	.align	8
.nv.shared._Z42massMatrixMultiplyMonolithicConstantKernelILi5ELi8ELi1EEviPKdS1_S1_S1_Pd:
	.zero		5120


//--------------------- .nv.shared._Z40massMatrixMultiplyMonolithicGlobalKernelILi5ELi8ELi1EEviPKdS1_S1_S1_Pd --------------------------
	.section	.nv.shared._Z40massMatrixMultiplyMonolithicGlobalKernelILi5ELi8ELi1EEviPKdS1_S1_S1_Pd,"aw",@nobits
	.sectionflags	@""
	.align	8
.nv.shared._Z40massMatrixMultiplyMonolithicGlobalKernelILi5ELi8ELi1EEviPKdS1_S1_S1_Pd:
	.zero		5120


//--------------------- .nv.shared._Z30massMatrixMultiplyGlobalKernelILi5ELi8ELi1EEviPKdS1_S1_S1_Pd --------------------------
	.section	.nv.shared._Z30massMatrixMultiplyGlobalKernelILi5ELi8ELi1EEviPKdS1_S1_S1_Pd,"aw",@nobits
	.sectionflags	@""
	.align	8
.nv.shared._Z30massMatrixMultiplyGlobalKernelILi5ELi8ELi1EEviPKdS1_S1_S1_Pd:
	.zero		5120


//--------------------- .nv.shared._Z30massMatrixMultiplySharedKernelILi5ELi8ELi1EEviPKdS1_S1_S1_Pd --------------------------
	.section	.nv.shared._Z30massMatrixMultiplySharedKernelILi5ELi8ELi1EEviPKdS1_S1_S1_Pd,"aw",@nobits
	.sectionflags	@""
	.align	8
.nv.shared._Z30massMatrixMultiplySharedKernelILi5ELi8ELi1EEviPKdS1_S1_S1_Pd:
	.zero		5312


//--------------------- .nv.shared._Z32massMatrixMultiplyConstantKernelILi5ELi8ELi1EEviPKdS1_S1_S1_Pd --------------------------
	.section	.nv.shared._Z32massMatrixMultiplyConstantKernelILi5ELi8ELi1EEviPKdS1_S1_S1_Pd,"aw",@nobits
	.sectionflags	@""
	.align	8
.nv.shared._Z32massMatrixMultiplyConstantKernelILi5ELi8ELi1EEviPKdS1_S1_S1_Pd:
	.zero		5120


//--------------------- .nv.shared._Z32massMatrixMultiplyRegisterKernelILi5ELi8ELi1EEviPKdS1_S1_S1_Pd --------------------------
	.section	.nv.shared._Z32massMatrixMultiplyRegisterKernelILi5ELi8ELi1EEviPKdS1_S1_S1_Pd,"aw",@nobits
	.sectionflags	@""
	.align	8
.nv.shared._Z32massMatrixMultiplyRegisterKernelILi5ELi8ELi1EEviPKdS1_S1_S1_Pd:
	.zero		5312


//--------------------- .nv.shared._Z42massMatrixMultiplyMonolithicConstantKernelILi5ELi7ELi2EEviPKdS1_S1_S1_Pd --------------------------
	.section	.nv.shared._Z42massMatrixMultiplyMonolithicConstantKernelILi5ELi7ELi2EEviPKdS1_S1_S1_Pd,"aw",@nobits
	.sectionflags	@""
	.align	8
.nv.shared._Z42massMatrixMultiplyMonolithicConstantKernelILi5ELi7ELi2EEviPKdS1_S1_S1_Pd:
	.zero		6512


//--------------------- .nv.shared._Z40massMatrixMultiplyMonolithicGlobalKernelILi5ELi7ELi2EEviPKdS1_S1_S1_Pd --------------------------
	.section	.nv.shared._Z40massMatrixMultiplyMonolithicGlobalKernelILi5ELi7ELi2EEviPKdS1_S1_S1_Pd,"aw",@nobits
	.sectionflags	@""
	.align	8
.nv.shared._Z40massMatrixMultiplyMonolithicGlobalKernelILi5ELi7ELi2EEviPKdS1_S1_S1_Pd:
	.zero		6512


//--------------------- .nv.shared._Z30massMatrixMultiplyGlobalKernelILi5ELi7ELi2EEviPKdS1_S1_S1_Pd --------------------------
	.section	.nv.shared._Z30massMatrixMultiplyGlobalKernelILi5ELi7ELi2EEviPKdS1_S1_S1_Pd,"aw",@nobits
	.sectionflags	@""
	.align	8
.nv.shared._Z30massMatrixMultiplyGlobalKernelILi5ELi7ELi2EEviPKdS1_S1_S1_Pd:
	.zero		6512


//--------------------- .nv.shared._Z30massMatrixMultiplySharedKernelILi5ELi7ELi2EEviPKdS1_S1_S1_Pd --------------------------
	.section	.nv.shared._Z30massMatrixMultiplySharedKernelILi5ELi7ELi2EEviPKdS1_S1_S1_Pd,"aw",@nobits
	.sectionflags	@""
	.align	8
.nv.shared._Z30massMatrixMultiplySharedKernelILi5ELi7ELi2EEviPKdS1_S1_S1_Pd:
	.zero		6704


//--------------------- .nv.shared._Z32massMatrixMultiplyConstantKernelILi5ELi7ELi2EEviPKdS1_S1_S1_Pd --------------------------
	.section	.nv.shared._Z32massMatrixMultiplyConstantKernelILi5ELi7ELi2EEviPKdS1_S1_S1_Pd,"aw",@nobits
	.sectionflags	@""
	.align	8
.nv.shared._Z32massMatrixMultiplyConstantKernelILi5ELi7ELi2EEviPKdS1_S1_S1_Pd:
	.zero		6512


//--------------------- .nv.shared._Z32massMatrixMultiplyRegisterKernelILi5ELi7ELi2EEviPKdS1_S1_S1_Pd --------------------------
	.section	.nv.shared._Z32massMatrixMultiplyRegisterKernelILi5ELi7ELi2EEviPKdS1_S1_S1_Pd,"aw",@nobits
	.sectionflags	@""
	.align	8
.nv.shared._Z32massMatrixMultiplyRegisterKernelILi5ELi7ELi2EEviPKdS1_S1_S1_Pd:
	.zero		6704


//--------------------- .nv.shared._Z42massMatrixMultiplyMonolithicConstantKernelILi5ELi6ELi3EEviPKdS1_S1_S1_Pd --------------------------
	.section	.nv.shared._Z42massMatrixMultiplyMonolithicConstantKernelILi5ELi6ELi3EEviPKdS1_S1_S1_Pd,"aw",@nobits
	.sectionflags	@""
	.align	8
.nv.shared._Z42massMatrixMultiplyMonolithicConstantKernelILi5ELi6ELi3EEviPKdS1_S1_S1_Pd:
	.zero		6208


//--------------------- .nv.shared._Z40massMatrixMultiplyMonolithicGlobalKernelILi5ELi6ELi3EEviPKdS1_S1_S1_Pd --------------------------
	.section	.nv.shared._Z40massMatrixMultiplyMonolithicGlobalKernelILi5ELi6ELi3EEviPKdS1_S1_S1_Pd,"aw",@nobits
	.sectionflags	@""
	.align	8
.nv.shared._Z40massMatrixMultiplyMonolithicGlobalKernelILi5ELi6ELi3EEviPKdS1_S1_S1_Pd:
	.zero		6208


//--------------------- .nv.shared._Z30massMatrixMultiplyGlobalKernelILi5ELi6ELi3EEviPKdS1_S1_S1_Pd --------------------------
	.section	.nv.shared._Z30massMatrixMultiplyGlobalKernelILi5ELi6ELi3EEviPKdS1_S1_S1_Pd,"aw",@nobits
	.sectionflags	@""
	.align	8
.nv.shared._Z30massMatrixMultiplyGlobalKernelILi5ELi6ELi3EEviPKdS1_S1_S1_Pd:
	.zero		6208


//--------------------- .nv.shared._Z30massMatrixMultiplySharedKernelILi5ELi6ELi3EEviPKdS1_S1_S1_Pd --------------------------
	.section	.nv.shared._Z30massMatrixMultiplySharedKernelILi5ELi6ELi3EEviPKdS1_S1_S1_Pd,"aw",@nobits
	.sectionflags	@""
	.align	8
.nv.shared._Z30massMatrixMultiplySharedKernelILi5ELi6ELi3EEviPKdS1_S1_S1_Pd:
	.zero		6352


//--------------------- .nv.shared._Z32massMatrixMultiplyConstantKernelILi5ELi6ELi3EEviPKdS1_S1_S1_Pd --------------------------
	.section	.nv.shared._Z32massMatrixMultiplyConstantKernelILi5ELi6ELi3EEviPKdS1_S1_S1_Pd,"aw",@nobits
	.sectionflags	@""
	.align	8
.nv.shared._Z32massMatrixMultiplyConstantKernelILi5ELi6ELi3EEviPKdS1_S1_S1_Pd:
	.zero		6208


//--------------------- .nv.shared._Z32massMatrixMultiplyRegisterKernelILi5ELi6ELi3EEviPKdS1_S1_S1_Pd --------------------------
	.section	.nv.shared._Z32massMatrixMultiplyRegisterKernelILi5ELi6ELi3EEviPKdS1_S1_S1_Pd,"aw",@nobits
	.sectionflags	@""
	.align	8
.nv.shared._Z32massMatrixMultiplyRegisterKernelILi5ELi6ELi3EEviPKdS1_S1_S1_Pd:
	.zero		6352


//--------------------- .nv.shared._Z42massMatrixMultiplyMonolithicConstantKernelILi5ELi5ELi5EEviPKdS1_S1_S1_Pd --------------------------
	.section	.nv.shared._Z42massMatrixMultiplyMonolithicConstantKernelILi5ELi5ELi5EEviPKdS1_S1_S1_Pd,"aw",@nobits
	.sectionflags	@""
	.align	8
.nv.shared._Z42massMatrixMultiplyMonolithicConstantKernelILi5ELi5ELi5EEviPKdS1_S1_S1_Pd:
	.zero		6024


//--------------------- .nv.shared._Z40massMatrixMultiplyMonolithicGlobalKernelILi5ELi5ELi5EEviPKdS1_S1_S1_Pd --------------------------
	.section	.nv.shared._Z40massMatrixMultiplyMonolithicGlobalKernelILi5ELi5ELi5EEviPKdS1_S1_S1_Pd,"aw",@nobits
	.sectionflags	@""
	.align	8
.nv.shared._Z40massMatrixMultiplyMonolithicGlobalKernelILi5ELi5ELi5EEviPKdS1_S1_S1_Pd:
	.zero		6024


//--------------------- .nv.shared._Z30massMatrixMultiplyGlobalKernelILi5ELi5ELi5EEviPKdS1_S1_S1_Pd --------------------------
	.section	.nv.shared._Z30massMatrixMultiplyGlobalKernelILi5ELi5ELi5EEviPKdS1_S1_S1_Pd,"aw",@nobits
	.sectionflags	@""
	.align	8
.nv.shared._Z30massMatrixMultiplyGlobalKernelILi5ELi5ELi5EEviPKdS1_S1_S1_Pd:
	.zero		6024


//--------------------- .nv.shared._Z30massMatrixMultiplySharedKernelILi5ELi5ELi5EEviPKdS1_S1_S1_Pd --------------------------
	.section	.nv.shared._Z30massMatrixMultiplySharedKernelILi5ELi5ELi5EEviPKdS1_S1_S1_Pd,"aw",@nobits
	.sectionflags	@""
	.align	8
.nv.shared._Z30massMatrixMultiplySharedKernelILi5ELi5ELi5EEviPKdS1_S1_S1_Pd:
	.zero		6168


//--------------------- .nv.shared._Z32massMatrixMultiplyConstantKernelILi5ELi5ELi5EEviPKdS1_S1_S1_Pd --------------------------
	.section	.nv.shared._Z32massMatrixMultiplyConstantKernelILi5ELi5ELi5EEviPKdS1_S1_S1_Pd,"aw",@nobits
	.sectionflags	@""
	.align	8
.nv.shared._Z32massMatrixMultiplyConstantKernelILi5ELi5ELi5EEviPKdS1_S1_S1_Pd:
	.zero		6024


//--------------------- .nv.shared._Z32massMatrixMultiplyRegisterKernelILi5ELi5ELi5EEviPKdS1_S1_S1_Pd --------------------------
	.section	.nv.shared._Z32massMatrixMultiplyRegisterKernelILi5ELi5ELi5EEviPKdS1_S1_S1_Pd,"aw",@nobits
	.sectionflags	@""
	.align	8
.nv.shared._Z32massMatrixMultiplyRegisterKernelILi5ELi5ELi5EEviPKdS1_S1_S1_Pd:
	.zero		6168


//--------------------- .nv.shared._Z42massMatrixMultiplyMonolithicConstantKernelILi4ELi8ELi1EEviPKdS1_S1_S1_Pd --------------------------
	.section	.nv.shared._Z42massMatrixMultiplyMonolithicConstantKernelILi4ELi8ELi1EEviPKdS1_S1_S1_Pd,"aw",@nobits
	.sectionflags	@""
	.align	8
.nv.shared._Z42massMatrixMultiplyMonolithicConstantKernelILi4ELi8ELi1EEviPKdS1_S1_S1_Pd:
	.zero		5120


//--------------------- .nv.shared._Z40massMatrixMultiplyMonolithicGlobalKernelILi4ELi8ELi1EEviPKdS1_S1_S1_Pd --------------------------
	.section	.nv.shared._Z40massMatrixMultiplyMonolithicGlobalKernelILi4ELi8ELi1EEviPKdS1_S1_S1_Pd,"aw",@nobits
	.sectionflags	@""
	.align	8
.nv.shared._Z40massMatrixMultiplyMonolithicGlobalKernelILi4ELi8ELi1EEviPKdS1_S1_S1_Pd:
	.zero		5120


//--------------------- .nv.shared._Z30massMatrixMultiplyGlobalKernelILi4ELi8ELi1EEviPKdS1_S1_S1_Pd --------------------------
	.section	.nv.shared._Z30massMatrixMultiplyGlobalKernelILi4ELi8ELi1EEviPKdS1_S1_S1_Pd,"aw",@nobits
	.sectionflags	@""
	.align	8
.nv.shared._Z30massMatrixMultiplyGlobalKernelILi4ELi8ELi1EEviPKdS1_S1_S1_Pd:
	.zero		5120


//--------------------- .nv.shared._Z30massMatrixMultiplySharedKernelILi4ELi8ELi1EEviPKdS1_S1_S1_Pd --------------------------
	.section	.nv.shared._Z30massMatrixMultiplySharedKernelILi4ELi8ELi1EEviPKdS1_S1_S1_Pd,"aw",@nobits
	.sectionflags	@""
	.align	8
.nv.shared._Z30massMatrixMultiplySharedKernelILi4ELi8ELi1EEviPKdS1_S1_S1_Pd:
	.zero		5248


//--------------------- .nv.shared._Z32massMatrixMultiplyConstantKernelILi4ELi8ELi1EEviPKdS1_S1_S1_Pd --------------------------
	.section	.nv.shared._Z32massMatrixMultiplyConstantKernelILi4ELi8ELi1EEviPKdS1_S1_S1_Pd,"aw",@nobits
	.sectionflags	@""
	.align	8
.nv.shared._Z32massMatrixMultiplyConstantKernelILi4ELi8ELi1EEviPKdS1_S1_S1_Pd:
	.zero		5120


//--------------------- .nv.shared._Z32massMatrixMultiplyRegisterKernelILi4ELi8ELi1EEviPKdS1_S1_S1_Pd --------------------------
	.section	.nv.shared._Z32massMatrixMultiplyRegisterKernelILi4ELi8ELi1EEviPKdS1_S1_S1_Pd,"aw",@nobits
	.sectionflags	@""
	.align	8
.nv.shared._Z32massMatrixMultiplyRegisterKernelILi4ELi8ELi1EEviPKdS1_S1_S1_Pd:
	.zero		5248


//--------------------- .nv.shared._Z42massMatrixMultiplyMonolithicConstantKernelILi4ELi7ELi2EEviPKdS1_S1_S1_Pd --------------------------
	.section	.nv.shared._Z42massMatrixMultiplyMonolithicConstantKernelILi4ELi7ELi2EEviPKdS1_S1_S1_Pd,"aw",@nobits
	.sectionflags	@""
	.align	8
.nv.shared._Z42massMatrixMultiplyMonolithicConstantKernelILi4ELi7ELi2EEviPKdS1_S1_S1_Pd:
	.zero		6512


//--------------------- .nv.shared._Z40massMatrixMultiplyMonolithicGlobalKernelILi4ELi7ELi2EEviPKdS1_S1_S1_Pd --------------------------
	.section	.nv.shared._Z40massMatrixMultiplyMonolithicGlobalKernelILi4ELi7ELi2EEviPKdS1_S1_S1_Pd,"aw",@nobits
	.sectionflags	@""
	.align	8
.nv.shared._Z40massMatrixMultiplyMonolithicGlobalKernelILi4ELi7ELi2EEviPKdS1_S1_S1_Pd:
	.zero		6512


//--------------------- .nv.shared._Z30massMatrixMultiplyGlobalKernelILi4ELi7ELi2EEviPKdS1_S1_S1_Pd --------------------------
	.section	.nv.shared._Z30massMatrixMultiplyGlobalKernelILi4ELi7ELi2EEviPKdS1_S1_S1_Pd,"aw",@nobits
	.sectionflags	@""
	.align	8
.nv.shared._Z30massMatrixMultiplyGlobalKernelILi4ELi7ELi2EEviPKdS1_S1_S1_Pd:
	.zero		6512


//--------------------- .nv.shared._Z30massMatrixMultiplySharedKernelILi4ELi7ELi2EEviPKdS1_S1_S1_Pd --------------------------
	.section	.nv.shared._Z30massMatrixMultiplySharedKernelILi4ELi7ELi2EEviPKdS1_S1_S1_Pd,"aw",@nobits
	.sectionflags	@""
	.align	8
.nv.shared._Z30massMatrixMultiplySharedKernelILi4ELi7ELi2EEviPKdS1_S1_S1_Pd:
	.zero		6640


//--------------------- .nv.shared._Z32massMatrixMultiplyConstantKernelILi4ELi7ELi2EEviPKdS1_S1_S1_Pd --------------------------
	.section	.nv.shared._Z32massMatrixMultiplyConstantKernelILi4ELi7ELi2EEviPKdS1_S1_S1_Pd,"aw",@nobits
	.sectionflags	@""
	.align	8
.nv.shared._Z32massMatrixMultiplyConstantKernelILi4ELi7ELi2EEviPKdS1_S1_S1_Pd:
	.zero		6512


//--------------------- .nv.shared._Z32massMatrixMultiplyRegisterKernelILi4ELi7ELi2EEviPKdS1_S1_S1_Pd --------------------------
	.section	.nv.shared._Z32massMatrixMultiplyRegisterKernelILi4ELi7ELi2EEviPKdS1_S1_S1_Pd,"aw",@nobits
	.sectionflags	@""
	.align	8
.nv.shared._Z32massMatrixMultiplyRegisterKernelILi4ELi7ELi2EEviPKdS1_S1_S1_Pd:
	.zero		6640


//--------------------- .nv.shared._Z42massMatrixMultiplyMonolithicConstantKernelILi4ELi6ELi3EEviPKdS1_S1_S1_Pd --------------------------
	.section	.nv.shared._Z42massMatrixMultiplyMonolithicConstantKernelILi4ELi6ELi3EEviPKdS1_S1_S1_Pd,"aw",@nobits
	.sectionflags	@""
	.align	8
.nv.shared._Z42massMatrixMultiplyMonolithicConstantKernelILi4ELi6ELi3EEviPKdS1_S1_S1_Pd:
	.zero		6208


//--------------------- .nv.shared._Z40massMatrixMultiplyMonolithicGlobalKernelILi4ELi6ELi3EEviPKdS1_S1_S1_Pd --------------------------
	.section	.nv.shared._Z40massMatrixMultiplyMonolithicGlobalKernelILi4ELi6ELi3EEviPKdS1_S1_S1_Pd,"aw",@nobits
	.sectionflags	@""
	.align	8
.nv.shared._Z40massMatrixMultiplyMonolithicGlobalKernelILi4ELi6ELi3EEviPKdS1_S1_S1_Pd:
	.zero		6208


//--------------------- .nv.shared._Z30massMatrixMultiplyGlobalKernelILi4ELi6ELi3EEviPKdS1_S1_S1_Pd --------------------------
	.section	.nv.shared._Z30massMatrixMultiplyGlobalKernelILi4ELi6ELi3EEviPKdS1_S1_S1_Pd,"aw",@nobits
	.sectionflags	@""
	.align	8
.nv.shared._Z30massMatrixMultiplyGlobalKernelILi4ELi6ELi3EEviPKdS1_S1_S1_Pd:
	.zero		6208


//--------------------- .nv.shared._Z30massMatrixMultiplySharedKernelILi4ELi6ELi3EEviPKdS1_S1_S1_Pd --------------------------
	.section	.nv.shared._Z30massMatrixMultiplySharedKernelILi4ELi6ELi3EEviPKdS1_S1_S1_Pd,"aw",@nobits
	.sectionflags	@""
	.align	8
.nv.shared._Z30massMatrixMultiplySharedKernelILi4ELi6ELi3EEviPKdS1_S1_S1_Pd:
	.zero		6304


//--------------------- .nv.shared._Z32massMatrixMultiplyConstantKernelILi4ELi6ELi3EEviPKdS1_S1_S1_Pd --------------------------
	.section	.nv.shared._Z32massMatrixMultiplyConstantKernelILi4ELi6ELi3EEviPKdS1_S1_S1_Pd,"aw",@nobits
	.sectionflags	@""
	.align	8
.nv.shared._Z32massMatrixMultiplyConstantKernelILi4ELi6ELi3EEviPKdS1_S1_S1_Pd:
	.zero		6208


//--------------------- .nv.shared._Z32massMatrixMultiplyRegisterKernelILi4ELi6ELi3EEviPKdS1_S1_S1_Pd --------------------------
	.section	.nv.shared._Z32massMatrixMultiplyRegisterKernelILi4ELi6ELi3EEviPKdS1_S1_S1_Pd,"aw",@nobits
	.sectionflags	@""
	.align	8
.nv.shared._Z32massMatrixMultiplyRegisterKernelILi4ELi6ELi3EEviPKdS1_S1_S1_Pd:
	.zero		6304


//--------------------- .nv.shared._Z42massMatrixMultiplyMonolithicConstantKernelILi4ELi5ELi5EEviPKdS1_S1_S1_Pd --------------------------
	.section	.nv.shared._Z42massMatrixMultiplyMonolithicConstantKernelILi4ELi5ELi5EEviPKdS1_S1_S1_Pd,"aw",@nobits
	.sectionflags	@""
	.align	8
.nv.shared._Z42massMatrixMultiplyMonolithicConstantKernelILi4ELi5ELi5EEviPKdS1_S1_S1_Pd:
	.zero		6024


//--------------------- .nv.shared._Z40massMatrixMultiplyMonolithicGlobalKernelILi4ELi5ELi5EEviPKdS1_S1_S1_Pd --------------------------
	.section	.nv.shared._Z40massMatrixMultiplyMonolithicGlobalKernelILi4ELi5ELi5EEviPKdS1_S1_S1_Pd,"aw",@nobits
	.sectionflags	@""
	.align	8
.nv.shared._Z40massMatrixMultiplyMonolithicGlobalKernelILi4ELi5ELi5EEviPKdS1_S1_S1_Pd:
	.zero		6024


//--------------------- .nv.shared._Z30massMatrixMultiplyGlobalKernelILi4ELi5ELi5EEviPKdS1_S1_S1_Pd --------------------------
	.section	.nv.shared._Z30massMatrixMultiplyGlobalKernelILi4ELi5ELi5EEviPKdS1_S1_S1_Pd,"aw",@nobits
	.sectionflags	@""
	.align	8
.nv.shared._Z30massMatrixMultiplyGlobalKernelILi4ELi5ELi5EEviPKdS1_S1_S1_Pd:
	.zero		6024


//--------------------- .nv.shared._Z30massMatrixMultiplySharedKernelILi4ELi5ELi5EEviPKdS1_S1_S1_Pd --------------------------
	.section	.nv.shared._Z30massMatrixMultiplySharedKernelILi4ELi5ELi5EEviPKdS1_S1_S1_Pd,"aw",@nobits
	.sectionflags	@""
	.align	8
.nv.shared._Z30massMatrixMultiplySharedKernelILi4ELi5ELi5EEviPKdS1_S1_S1_Pd:
	.zero		6120


//--------------------- .nv.shared._Z32massMatrixMultiplyConstantKernelILi4ELi5ELi5EEviPKdS1_S1_S1_Pd --------------------------
	.section	.nv.shared._Z32massMatrixMultiplyConstantKernelILi4ELi5ELi5EEviPKdS1_S1_S1_Pd,"aw",@nobits
	.sectionflags	@""
	.align	8
.nv.shared._Z32massMatrixMultiplyConstantKernelILi4ELi5ELi5EEviPKdS1_S1_S1_Pd:
	.zero		6024


//--------------------- .nv.shared._Z32massMatrixMultiplyRegisterKernelILi4ELi5ELi5EEviPKdS1_S1_S1_Pd --------------------------
	.section	.nv.shared._Z32massMatrixMultiplyRegisterKernelILi4ELi5ELi5EEviPKdS1_S1_S1_Pd,"aw",@nobits
	.sectionflags	@""
	.align	8
.nv.shared._Z32massMatrixMultiplyRegisterKernelILi4ELi5ELi5EEviPKdS1_S1_S1_Pd:
	.zero		6120


//--------------------- .nv.shared._Z42massMatrixMultiplyMonolithicConstantKernelILi4ELi4ELi4EEviPKdS1_S1_S1_Pd --------------------------
	.section	.nv.shared._Z42massMatrixMultiplyMonolithicConstantKernelILi4ELi4ELi4EEviPKdS1_S1_S1_Pd,"aw",@nobits
	.sectionflags	@""
	.align	8
.nv.shared._Z42massMatrixMultiplyMonolithicConstantKernelILi4ELi4ELi4EEviPKdS1_S1_S1_Pd:
	.zero		3072


//--------------------- .nv.shared._Z40massMatrixMultiplyMonolithicGlobalKernelILi4ELi4ELi4EEviPKdS1_S1_S1_Pd --------------------------
	.section	.nv.shared._Z40massMatrixMultiplyMonolithicGlobalKernelILi4ELi4ELi4EEviPKdS1_S1_S1_Pd,"aw",@nobits
	.sectionflags	@""
	.align	8
.nv.shared._Z40massMatrixMultiplyMonolithicGlobalKernelILi4ELi4ELi4EEviPKdS1_S1_S1_Pd:
	.zero		3072


//--------------------- .nv.shared._Z30massMatrixMultiplyGlobalKernelILi4ELi4ELi4EEviPKdS1_S1_S1_Pd --------------------------
	.section	.nv.shared._Z30massMatrixMultiplyGlobalKernelILi4ELi4ELi4EEviPKdS1_S1_S1_Pd,"aw",@nobits
	.sectionflags	@""
	.align	8
.nv.shared._Z30massMatrixMultiplyGlobalKernelILi4ELi4ELi4EEviPKdS1_S1_S1_Pd:
	.zero		3072


//--------------------- .nv.shared._Z30massMatrixMultiplySharedKernelILi4ELi4ELi4EEviPKdS1_S1_S1_Pd --------------------------
	.section	.nv.shared._Z30massMatrixMultiplySharedKernelILi4ELi4ELi4EEviPKdS1_S1_S1_Pd,"aw",@nobits
	.sectionflags	@""
	.align	8
.nv.shared._Z30massMatrixMultiplySharedKernelILi4ELi4ELi4EEviPKdS1_S1_S1_Pd:
	.zero		3136


//--------------------- .nv.shared._Z32massMatrixMultiplyConstantKernelILi4ELi4ELi4EEviPKdS1_S1_S1_Pd --------------------------
	.section	.nv.shared._Z32massMatrixMultiplyConstantKernelILi4ELi4ELi4EEviPKdS1_S1_S1_Pd,"aw",@nobits
	.sectionflags	@""
	.align	8
.nv.shared._Z32massMatrixMultiplyConstantKernelILi4ELi4ELi4EEviPKdS1_S1_S1_Pd:
	.zero		3072


//--------------------- .nv.shared._Z32massMatrixMultiplyRegisterKernelILi4ELi4ELi4EEviPKdS1_S1_S1_Pd --------------------------
	.section	.nv.shared._Z32massMatrixMultiplyRegisterKernelILi4ELi4ELi4EEviPKdS1_S1_S1_Pd,"aw",@nobits
	.sectionflags	@""
	.align	8
.nv.shared._Z32massMatrixMultiplyRegisterKernelILi4ELi4ELi4EEviPKdS1_S1_S1_Pd:
	.zero		3136


//--------------------- .nv.shared._Z42massMatrixMultiplyMonolithicConstantKernelILi3ELi7ELi2EEviPKdS1_S1_S1_Pd --------------------------
	.section	.nv.shared._Z42massMatrixMultiplyMonolithicConstantKernelILi3ELi7ELi2EEviPKdS1_S1_S1_Pd,"aw",@nobits
	.sectionflags	@""
	.align	8
.nv.shared._Z42massMatrixMultiplyMonolithicConstantKernelILi3ELi7ELi2EEviPKdS1_S1_S1_Pd:
	.zero		6512


//--------------------- .nv.shared._Z40massMatrixMultiplyMonolithicGlobalKernelILi3ELi7ELi2EEviPKdS1_S1_S1_Pd --------------------------
	.section	.nv.shared._Z40massMatrixMultiplyMonolithicGlobalKernelILi3ELi7ELi2EEviPKdS1_S1_S1_Pd,"aw",@nobits
	.sectionflags	@""
	.align	8
.nv.shared._Z40massMatrixMultiplyMonolithicGlobalKernelILi3ELi7ELi2EEviPKdS1_S1_S1_Pd:
	.zero		6512


//--------------------- .nv.shared._Z30massMatrixMultiplyGlobalKernelILi3ELi7ELi2EEviPKdS1_S1_S1_Pd --------------------------
	.section	.nv.shared._Z30massMatrixMultiplyGlobalKernelILi3ELi7ELi2EEviPKdS1_S1_S1_Pd,"aw",@nobits
	.sectionflags	@""
	.align	8
.nv.shared._Z30massMatrixMultiplyGlobalKernelILi3ELi7ELi2EEviPKdS1_S1_S1_Pd:
	.zero		6512


//--------------------- .nv.shared._Z30massMatrixMultiplySharedKernelILi3ELi7ELi2EEviPKdS1_S1_S1_Pd --------------------------
	.section	.nv.shared._Z30massMatrixMultiplySharedKernelILi3ELi7ELi2EEviPKdS1_S1_S1_Pd,"aw",@nobits
	.sectionflags	@""
	.align	8
.nv.shared._Z30massMatrixMultiplySharedKernelILi3ELi7ELi2EEviPKdS1_S1_S1_Pd:
	.zero		6640


//--------------------- .nv.shared._Z32massMatrixMultiplyConstantKernelILi3ELi7ELi2EEviPKdS1_S1_S1_Pd --------------------------
	.section	.nv.shared._Z32massMatrixMultiplyConstantKernelILi3ELi7ELi2EEviPKdS1_S1_S1_Pd,"aw",@nobits
	.sectionflags	@""
	.align	8
.nv.shared._Z32massMatrixMultiplyConstantKernelILi3ELi7ELi2EEviPKdS1_S1_S1_Pd:
	.zero		6512


//--------------------- .nv.shared._Z32massMatrixMultiplyRegisterKernelILi3ELi7ELi2EEviPKdS1_S1_S1_Pd --------------------------
	.section	.nv.shared._Z32massMatrixMultiplyRegisterKernelILi3ELi7ELi2EEviPKdS1_S1_S1_Pd,"aw",@nobits
	.sectionflags	@""
	.align	8
.nv.shared._Z32massMatrixMultiplyRegisterKernelILi3ELi7ELi2EEviPKdS1_S1_S1_Pd:
	.zero		6640


//--------------------- .nv.shared._Z42massMatrixMultiplyMonolithicConstantKernelILi3ELi6ELi3EEviPKdS1_S1_S1_Pd --------------------------
	.section	.nv.shared._Z42massMatrixMultiplyMonolithicConstantKernelILi3ELi6ELi3EEviPKdS1_S1_S1_Pd,"aw",@nobits
	.sectionflags	@""
	.align	8
.nv.shared._Z42massMatrixMultiplyMonolithicConstantKernelILi3ELi6ELi3EEviPKdS1_S1_S1_Pd:
	.zero		6208


//--------------------- .nv.shared._Z40massMatrixMultiplyMonolithicGlobalKernelILi3ELi6ELi3EEviPKdS1_S1_S1_Pd --------------------------
	.section	.nv.shared._Z40massMatrixMultiplyMonolithicGlobalKernelILi3ELi6ELi3EEviPKdS1_S1_S1_Pd,"aw",@nobits
	.sectionflags	@""
	.align	8
.nv.shared._Z40massMatrixMultiplyMonolithicGlobalKernelILi3ELi6ELi3EEviPKdS1_S1_S1_Pd:
	.zero		6208


//--------------------- .nv.shared._Z30massMatrixMultiplyGlobalKernelILi3ELi6ELi3EEviPKdS1_S1_S1_Pd --------------------------
	.section	.nv.shared._Z30massMatrixMultiplyGlobalKernelILi3ELi6ELi3EEviPKdS1_S1_S1_Pd,"aw",@nobits
	.sectionflags	@""
	.align	8
.nv.shared._Z30massMatrixMultiplyGlobalKernelILi3ELi6ELi3EEviPKdS1_S1_S1_Pd:
	.zero		6208


//--------------------- .nv.shared._Z30massMatrixMultiplySharedKernelILi3ELi6ELi3EEviPKdS1_S1_S1_Pd --------------------------
	.section	.nv.shared._Z30massMatrixMultiplySharedKernelILi3ELi6ELi3EEviPKdS1_S1_S1_Pd,"aw",@nobits
	.sectionflags	@""
	.align	8
.nv.shared._Z30massMatrixMultiplySharedKernelILi3ELi6ELi3EEviPKdS1_S1_S1_Pd:
	.zero		6304


//--------------------- .nv.shared._Z32massMatrixMultiplyConstantKernelILi3ELi6ELi3EEviPKdS1_S1_S1_Pd --------------------------
	.section	.nv.shared._Z32massMatrixMultiplyConstantKernelILi3ELi6ELi3EEviPKdS1_S1_S1_Pd,"aw",@nobits
	.sectionflags	@""
	.align	8
.nv.shared._Z32massMatrixMultiplyConstantKernelILi3ELi6ELi3EEviPKdS1_S1_S1_Pd:
	.zero		6208


//--------------------- .nv.shared._Z32massMatrixMultiplyRegisterKernelILi3ELi6ELi3EEviPKdS1_S1_S1_Pd --------------------------
	.section	.nv.shared._Z32massMatrixMultiplyRegisterKernelILi3ELi6ELi3EEviPKdS1_S1_S1_Pd,"aw",@nobits
	.sectionflags	@""
	.align	8
.nv.shared._Z32massMatrixMultiplyRegisterKernelILi3ELi6ELi3EEviPKdS1_S1_S1_Pd:
	.zero		6304


//--------------------- .nv.shared._Z42massMatrixMultiplyMonolithicConstantKernelILi3ELi5ELi5EEviPKdS1_S1_S1_Pd --------------------------
	.section	.nv.shared._Z42massMatrixMultiplyMonolithicConstantKernelILi3ELi5ELi5EEviPKdS1_S1_S1_Pd,"aw",@nobits
	.sectionflags	@""
	.align	8
.nv.shared._Z42massMatrixMultiplyMonolithicConstantKernelILi3ELi5ELi5EEviPKdS1_S1_S1_Pd:
	.zero		6024


//--------------------- .nv.shared._Z40massMatrixMultiplyMonolithicGlobalKernelILi3ELi5ELi5EEviPKdS1_S1_S1_Pd --------------------------
	.section	.nv.shared._Z40massMatrixMultiplyMonolithicGlobalKernelILi3ELi5ELi5EEviPKdS1_S1_S1_Pd,"aw",@nobits
	.sectionflags	@""
	.align	8
.nv.shared._Z40massMatrixMultiplyMonolithicGlobalKernelILi3ELi5ELi5EEviPKdS1_S1_S1_Pd:
	.zero		6024


//--------------------- .nv.shared._Z30massMatrixMultiplyGlobalKernelILi3ELi5ELi5EEviPKdS1_S1_S1_Pd --------------------------
	.section	.nv.shared._Z30massMatrixMultiplyGlobalKernelILi3ELi5ELi5EEviPKdS1_S1_S1_Pd,"aw",@nobits
	.sectionflags	@""
	.align	8
.nv.shared._Z30massMatrixMultiplyGlobalKernelILi3ELi5ELi5EEviPKdS1_S1_S1_Pd:
	.zero		6024


//--------------------- .nv.shared._Z30massMatrixMultiplySharedKernelILi3ELi5ELi5EEviPKdS1_S1_S1_Pd --------------------------
	.section	.nv.shared._Z30massMatrixMultiplySharedKernelILi3ELi5ELi5EEviPKdS1_S1_S1_Pd,"aw",@nobits
	.sectionflags	@""
	.align	8
.nv.shared._Z30massMatrixMultiplySharedKernelILi3ELi5ELi5EEviPKdS1_S1_S1_Pd:
	.zero		6120


//--------------------- .nv.shared._Z32massMatrixMultiplyConstantKernelILi3ELi5ELi5EEviPKdS1_S1_S1_Pd --------------------------
	.section	.nv.shared._Z32massMatrixMultiplyConstantKernelILi3ELi5ELi5EEviPKdS1_S1_S1_Pd,"aw",@nobits
	.sectionflags	@""
	.align	8
.nv.shared._Z32massMatrixMultiplyConstantKernelILi3ELi5ELi5EEviPKdS1_S1_S1_Pd:
	.zero		6024


//--------------------- .nv.shared._Z32massMatrixMultiplyRegisterKernelILi3ELi5ELi5EEviPKdS1_S1_S1_Pd --------------------------
	.section	.nv.shared._Z32massMatrixMultiplyRegisterKernelILi3ELi5ELi5EEviPKdS1_S1_S1_Pd,"aw",@nobits
	.sectionflags	@""
	.align	8
.nv.shared._Z32massMatrixMultiplyRegisterKernelILi3ELi5ELi5EEviPKdS1_S1_S1_Pd:
	.zero		6120


//--------------------- .nv.shared._Z42massMatrixMultiplyMonolithicConstantKernelILi3ELi4ELi16EEviPKdS1_S1_S1_Pd --------------------------
	.section	.nv.shared._Z42massMatrixMultiplyMonolithicConstantKernelILi3ELi4ELi16EEviPKdS1_S1_S1_Pd,"aw",@nobits
	.sectionflags	@""
	.align	8
.nv.shared._Z42massMatrixMultiplyMonolithicConstantKernelILi3ELi4ELi16EEviPKdS1_S1_S1_Pd:
	.zero		9216


//--------------------- .nv.shared._Z40massMatrixMultiplyMonolithicGlobalKernelILi3ELi4ELi16EEviPKdS1_S1_S1_Pd --------------------------
	.section	.nv.shared._Z40massMatrixMultiplyMonolithicGlobalKernelILi3ELi4ELi16EEviPKdS1_S1_S1_Pd,"aw",@nobits
	.sectionflags	@""
	.align	8
.nv.shared._Z40massMatrixMultiplyMonolithicGlobalKernelILi3ELi4ELi16EEviPKdS1_S1_S1_Pd:
	.zero		9216


//--------------------- .nv.shared._Z30massMatrixMultiplyGlobalKernelILi3ELi4ELi16EEviPKdS1_S1_S1_Pd --------------------------
	.section	.nv.shared._Z30massMatrixMultiplyGlobalKernelILi3ELi4ELi16EEviPKdS1_S1_S1_Pd,"aw",@nobits
	.sectionflags	@""
	.align	8
.nv.shared._Z30massMatrixMultiplyGlobalKernelILi3ELi4ELi16EEviPKdS1_S1_S1_Pd:
	.zero		9216


//--------------------- .nv.shared._Z30massMatrixMultiplySharedKernelILi3ELi4ELi16EEviPKdS1_S1_S1_Pd --------------------------
	.section	.nv.shared._Z30massMatrixMultiplySharedKernelILi3ELi4ELi16EEviPKdS1_S1_S1_Pd,"aw",@nobits
	.sectionflags	@""
	.align	8
.nv.shared._Z30massMatrixMultiplySharedKernelILi3ELi4ELi16EEviPKdS1_S1_S1_Pd:
	.zero		9280


//--------------------- .nv.shared._Z32massMatrixMultiplyConstantKernelILi3ELi4ELi16EEviPKdS1_S1_S1_Pd --------------------------
	.section	.nv.shared._Z32massMatrixMultiplyConstantKernelILi3ELi4ELi16EEviPKdS1_S1_S1_Pd,"aw",@nobits
	.sectionflags	@""
	.align	8
.nv.shared._Z32massMatrixMultiplyConstantKernelILi3ELi4ELi16EEviPKdS1_S1_S1_Pd:
	.zero		9216


//--------------------- .nv.shared._Z32massMatrixMultiplyRegisterKernelILi3ELi4ELi16EEviPKdS1_S1_S1_Pd --------------------------
	.section	.nv.shared._Z32massMatrixMultiplyRegisterKernelILi3ELi4ELi16EEviPKdS1_S1_S1_Pd,"aw",@nobits
	.sectionflags	@""
	.align	8
.nv.shared._Z32massMatrixMultiplyRegisterKernelILi3ELi4ELi16EEviPKdS1_S1_S1_Pd:
	.zero		9280


//--------------------- .nv.shared._Z42massMatrixMultiplyMonolithicConstantKernelILi3ELi3ELi7EEviPKdS1_S1_S1_Pd --------------------------
	.section	.nv.shared._Z42massMatrixMultiplyMonolithicConstantKernelILi3ELi3ELi7EEviPKdS1_S1_S1_Pd,"aw",@nobits
	.sectionflags	@""
	.align	8
.nv.shared._Z42massMatrixMultiplyMonolithicConstantKernelILi3ELi3ELi7EEviPKdS1_S1_S1_Pd:
	.zero		2536


//--------------------- .nv.shared._Z40massMatrixMultiplyMonolithicGlobalKernelILi3ELi3ELi7EEviPKdS1_S1_S1_Pd --------------------------
	.section	.nv.shared._Z40massMatrixMultiplyMonolithicGlobalKernelILi3ELi3ELi7EEviPKdS1_S1_S1_Pd,"aw",@nobits
	.sectionflags	@""
	.align	8
.nv.shared._Z40massMatrixMultiplyMonolithicGlobalKernelILi3ELi3ELi7EEviPKdS1_S1_S1_Pd:
	.zero		2536


//--------------------- .nv.shared._Z30massMatrixMultiplyGlobalKernelILi3ELi3ELi7EEviPKdS1_S1_S1_Pd --------------------------
	.section	.nv.shared._Z30massMatrixMultiplyGlobalKernelILi3ELi3ELi7EEviPKdS1_S1_S1_Pd,"aw",@nobits
	.sectionflags	@""
	.align	8
.nv.shared._Z30massMatrixMultiplyGlobalKernelILi3ELi3ELi7EEviPKdS1_S1_S1_Pd:
	.zero		2536


//--------------------- .nv.shared._Z30massMatrixMultiplySharedKernelILi3ELi3ELi7EEviPKdS1_S1_S1_Pd --------------------------
	.section	.nv.shared._Z30massMatrixMultiplySharedKernelILi3ELi3ELi7EEviPKdS1_S1_S1_Pd,"aw",@nobits
	.sectionflags	@""
	.align	8
.nv.shared._Z30massMatrixMultiplySharedKernelILi3ELi3ELi7EEviPKdS1_S1_S1_Pd:
	.zero		2600


//--------------------- .nv.shared._Z32massMatrixMultiplyConstantKernelILi3ELi3ELi7EEviPKdS1_S1_S1_Pd --------------------------
	.section	.nv.shared._Z32massMatrixMultiplyConstantKernelILi3ELi3ELi7EEviPKdS1_S1_S1_Pd,"aw",@nobits
	.sectionflags	@""
	.align	8
.nv.shared._Z32massMatrixMultiplyConstantKernelILi3ELi3ELi7EEviPKdS1_S1_S1_Pd:
	.zero		2536


//--------------------- .nv.shared._Z32massMatrixMultiplyRegisterKernelILi3ELi3ELi7EEviPKdS1_S1_S1_Pd --------------------------
	.section	.nv.shared._Z32massMatrixMultiplyRegisterKernelILi3ELi3ELi7EEviPKdS1_S1_S1_Pd,"aw",@nobits
	.sectionflags	@""
	.align	8
.nv.shared._Z32massMatrixMultiplyRegisterKernelILi3ELi3ELi7EEviPKdS1_S1_S1_Pd:
	.zero		2600


//--------------------- .nv.shared._Z42massMatrixMultiplyMonolithicConstantKernelILi2ELi6ELi3EEviPKdS1_S1_S1_Pd --------------------------
	.section	.nv.shared._Z42massMatrixMultiplyMonolithicConstantKernelILi2ELi6ELi3EEviPKdS1_S1_S1_Pd,"aw",@nobits
	.sectionflags	@""
	.align	8
.nv.shared._Z42massMatrixMultiplyMonolithicConstantKernelILi2ELi6ELi3EEviPKdS1_S1_S1_Pd:
	.zero		6208


//--------------------- .nv.shared._Z40massMatrixMultiplyMonolithicGlobalKernelILi2ELi6ELi3EEviPKdS1_S1_S1_Pd --------------------------
	.section	.nv.shared._Z40massMatrixMultiplyMonolithicGlobalKernelILi2ELi6ELi3EEviPKdS1_S1_S1_Pd,"aw",@nobits
	.sectionflags	@""
	.align	8
.nv.shared._Z40massMatrixMultiplyMonolithicGlobalKernelILi2ELi6ELi3EEviPKdS1_S1_S1_Pd:
	.zero		6208


//--------------------- .nv.shared._Z30massMatrixMultiplyGlobalKernelILi2ELi6ELi3EEviPKdS1_S1_S1_Pd --------------------------
	.section	.nv.shared._Z30massMatrixMultiplyGlobalKernelILi2ELi6ELi3EEviPKdS1_S1_S1_Pd,"aw",@nobits
	.sectionflags	@""
	.align	8
.nv.shared._Z30massMatrixMultiplyGlobalKernelILi2ELi6ELi3EEviPKdS1_S1_S1_Pd:
	.zero		6208


//--------------------- .nv.shared._Z30massMatrixMultiplySharedKernelILi2ELi6ELi3EEviPKdS1_S1_S1_Pd --------------------------
	.section	.nv.shared._Z30massMatrixMultiplySharedKernelILi2ELi6ELi3EEviPKdS1_S1_S1_Pd,"aw",@nobits
	.sectionflags	@""
	.align	8
.nv.shared._Z30massMatrixMultiplySharedKernelILi2ELi6ELi3EEviPKdS1_S1_S1_Pd:
	.zero		6256


//--------------------- .nv.shared._Z32massMatrixMultiplyConstantKernelILi2ELi6ELi3EEviPKdS1_S1_S1_Pd --------------------------
	.section	.nv.shared._Z32massMatrixMultiplyConstantKernelILi2ELi6ELi3EEviPKdS1_S1_S1_Pd,"aw",@nobits
	.sectionflags	@""
	.align	8
.nv.shared._Z32massMatrixMultiplyConstantKernelILi2ELi6ELi3EEviPKdS1_S1_S1_Pd:
	.zero		6208


//--------------------- .nv.shared._Z32massMatrixMultiplyRegisterKernelILi2ELi6ELi3EEviPKdS1_S1_S1_Pd --------------------------
	.section	.nv.shared._Z32massMatrixMultiplyRegisterKernelILi2ELi6ELi3EEviPKdS1_S1_S1_Pd,"aw",@nobits
	.sectionflags	@""
	.align	8
.nv.shared._Z32massMatrixMultiplyRegisterKernelILi2ELi6ELi3EEviPKdS1_S1_S1_Pd:
	.zero		6256


//--------------------- .nv.shared._Z42massMatrixMultiplyMonolithicConstantKernelILi2ELi5ELi5EEviPKdS1_S1_S1_Pd --------------------------
	.section	.nv.shared._Z42massMatrixMultiplyMonolithicConstantKernelILi2ELi5ELi5EEviPKdS1_S1_S1_Pd,"aw",@nobits
	.sectionflags	@""
	.align	8
.nv.shared._Z42massMatrixMultiplyMonolithicConstantKernelILi2ELi5ELi5EEviPKdS1_S1_S1_Pd:
	.zero		6024


//--------------------- .nv.shared._Z40massMatrixMultiplyMonolithicGlobalKernelILi2ELi5ELi5EEviPKdS1_S1_S1_Pd --------------------------
	.section	.nv.shared._Z40massMatrixMultiplyMonolithicGlobalKernelILi2ELi5ELi5EEviPKdS1_S1_S1_Pd,"aw",@nobits
	.sectionflags	@""
	.align	8
.nv.shared._Z40massMatrixMultiplyMonolithicGlobalKernelILi2ELi5ELi5EEviPKdS1_S1_S1_Pd:
	.zero		6024


//--------------------- .nv.shared._Z30massMatrixMultiplyGlobalKernelILi2ELi5ELi5EEviPKdS1_S1_S1_Pd --------------------------
	.section	.nv.shared._Z30massMatrixMultiplyGlobalKernelILi2ELi5ELi5EEviPKdS1_S1_S1_Pd,"aw",@nobits
	.sectionflags	@""
	.align	8
.nv.shared._Z30massMatrixMultiplyGlobalKernelILi2ELi5ELi5EEviPKdS1_S1_S1_Pd:
	.zero		6024


//--------------------- .nv.shared._Z30massMatrixMultiplySharedKernelILi2ELi5ELi5EEviPKdS1_S1_S1_Pd --------------------------
	.section	.nv.shared._Z30massMatrixMultiplySharedKernelILi2ELi5ELi5EEviPKdS1_S1_S1_Pd,"aw",@nobits
	.sectionflags	@""
	.align	8
.nv.shared._Z30massMatrixMultiplySharedKernelILi2ELi5ELi5EEviPKdS1_S1_S1_Pd:
	.zero		6072


//--------------------- .nv.shared._Z32massMatrixMultiplyConstantKernelILi2ELi5ELi5EEviPKdS1_S1_S1_Pd --------------------------
	.section	.nv.shared._Z32massMatrixMultiplyConstantKernelILi2ELi5ELi5EEviPKdS1_S1_S1_Pd,"aw",@nobits
	.sectionflags	@""
	.align	8
.nv.shared._Z32massMatrixMultiplyConstantKernelILi2ELi5ELi5EEviPKdS1_S1_S1_Pd:
	.zero		6024


//--------------------- .nv.shared._Z32massMatrixMultiplyRegisterKernelILi2ELi5ELi5EEviPKdS1_S1_S1_Pd --------------------------
	.section	.nv.shared._Z32massMatrixMultiplyRegisterKernelILi2ELi5ELi5EEviPKdS1_S1_S1_Pd,"aw",@nobits
	.sectionflags	@""
	.align	8
.nv.shared._Z32massMatrixMultiplyRegisterKernelILi2ELi5ELi5EEviPKdS1_S1_S1_Pd:
	.zero		6072


//--------------------- .nv.shared._Z42massMatrixMultiplyMonolithicConstantKernelILi2ELi4ELi4EEviPKdS1_S1_S1_Pd --------------------------
	.section	.nv.shared._Z42massMatrixMultiplyMonolithicConstantKernelILi2ELi4ELi4EEviPKdS1_S1_S1_Pd,"aw",@nobits
	.sectionflags	@""
	.align	8
.nv.shared._Z42massMatrixMultiplyMonolithicConstantKernelILi2ELi4ELi4EEviPKdS1_S1_S1_Pd:
	.zero		3072


//--------------------- .nv.shared._Z40massMatrixMultiplyMonolithicGlobalKernelILi2ELi4ELi4EEviPKdS1_S1_S1_Pd --------------------------
	.section	.nv.shared._Z40massMatrixMultiplyMonolithicGlobalKernelILi2ELi4ELi4EEviPKdS1_S1_S1_Pd,"aw",@nobits
	.sectionflags	@""
	.align	8
.nv.shared._Z40massMatrixMultiplyMonolithicGlobalKernelILi2ELi4ELi4EEviPKdS1_S1_S1_Pd:
	.zero		3072


//--------------------- .nv.shared._Z30massMatrixMultiplyGlobalKernelILi2ELi4ELi4EEviPKdS1_S1_S1_Pd --------------------------
	.section	.nv.shared._Z30massMatrixMultiplyGlobalKernelILi2ELi4ELi4EEviPKdS1_S1_S1_Pd,"aw",@nobits
	.sectionflags	@""
	.align	8
.nv.shared._Z30massMatrixMultiplyGlobalKernelILi2ELi4ELi4EEviPKdS1_S1_S1_Pd:
	.zero		3072


//--------------------- .nv.shared._Z30massMatrixMultiplySharedKernelILi2ELi4ELi4EEviPKdS1_S1_S1_Pd --------------------------
	.section	.nv.shared._Z30massMatrixMultiplySharedKernelILi2ELi4ELi4EEviPKdS1_S1_S1_Pd,"aw",@nobits
	.sectionflags	@""
	.align	8
.nv.shared._Z30massMatrixMultiplySharedKernelILi2ELi4ELi4EEviPKdS1_S1_S1_Pd:
	.zero		3104


//--------------------- .nv.shared._Z32massMatrixMultiplyConstantKernelILi2ELi4ELi4EEviPKdS1_S1_S1_Pd --------------------------
	.section	.nv.shared._Z32massMatrixMultiplyConstantKernelILi2ELi4ELi4EEviPKdS1_S1_S1_Pd,"aw",@nobits
	.sectionflags	@""
	.align	8
.nv.shared._Z32massMatrixMultiplyConstantKernelILi2ELi4ELi4EEviPKdS1_S1_S1_Pd:
	.zero		3072


//--------------------- .nv.shared._Z32massMatrixMultiplyRegisterKernelILi2ELi4ELi4EEviPKdS1_S1_S1_Pd --------------------------
	.section	.nv.shared._Z32massMatrixMultiplyRegisterKernelILi2ELi4ELi4EEviPKdS1_S1_S1_Pd,"aw",@nobits
	.sectionflags	@""
	.align	8
.nv.shared._Z32massMatrixMultiplyRegisterKernelILi2ELi4ELi4EEviPKdS1_S1_S1_Pd:
	.zero		3104


//--------------------- .nv.shared._Z42massMatrixMultiplyMonolithicConstantKernelILi2ELi3ELi7EEviPKdS1_S1_S1_Pd --------------------------
	.section	.nv.shared._Z42massMatrixMultiplyMonolithicConstantKernelILi2ELi3ELi7EEviPKdS1_S1_S1_Pd,"aw",@nobits
	.sectionflags	@""
	.align	8
.nv.shared._Z42massMatrixMultiplyMonolithicConstantKernelILi2ELi3ELi7EEviPKdS1_S1_S1_Pd:
	.zero		2536


//--------------------- .nv.shared._Z40massMatrixMultiplyMonolithicGlobalKernelILi2ELi3ELi7EEviPKdS1_S1_S1_Pd --------------------------
	.section	.nv.shared._Z40massMatrixMultiplyMonolithicGlobalKernelILi2ELi3ELi7EEviPKdS1_S1_S1_Pd,"aw",@nobits
	.sectionflags	@""
	.align	8
.nv.shared._Z40massMatrixMultiplyMonolithicGlobalKernelILi2ELi3ELi7EEviPKdS1_S1_S1_Pd:
	.zero		2536


//--------------------- .nv.shared._Z30massMatrixMultiplyGlobalKernelILi2ELi3ELi7EEviPKdS1_S1_S1_Pd --------------------------
	.section	.nv.shared._Z30massMatrixMultiplyGlobalKernelILi2ELi3ELi7EEviPKdS1_S1_S1_Pd,"aw",@nobits
	.sectionflags	@""
	.align	8
.nv.shared._Z30massMatrixMultiplyGlobalKernelILi2ELi3ELi7EEviPKdS1_S1_S1_Pd:
	.zero		2536


//--------------------- .nv.shared._Z30massMatrixMultiplySharedKernelILi2ELi3ELi7EEviPKdS1_S1_S1_Pd --------------------------
	.section	.nv.shared._Z30massMatrixMultiplySharedKernelILi2ELi3ELi7EEviPKdS1_S1_S1_Pd,"aw",@nobits
	.sectionflags	@""
	.align	8
.nv.shared._Z30massMatrixMultiplySharedKernelILi2ELi3ELi7EEviPKdS1_S1_S1_Pd:
	.zero		2568


//--------------------- .nv.shared._Z32massMatrixMultiplyConstantKernelILi2ELi3ELi7EEviPKdS1_S1_S1_Pd --------------------------
	.section	.nv.shared._Z32massMatrixMultiplyConstantKernelILi2ELi3ELi7EEviPKdS1_S1_S1_Pd,"aw",@nobits
	.sectionflags	@""
	.align	8
.nv.shared._Z32massMatrixMultiplyConstantKernelILi2ELi3ELi7EEviPKdS1_S1_S1_Pd:
	.zero		2536


//--------------------- .nv.shared._Z32massMatrixMultiplyRegisterKernelILi2ELi3ELi7EEviPKdS1_S1_S1_Pd --------------------------
	.section	.nv.shared._Z32massMatrixMultiplyRegisterKernelILi2ELi3ELi7EEviPKdS1_S1_S1_Pd,"aw",@nobits
	.sectionflags	@""
	.align	8
.nv.shared._Z32massMatrixMultiplyRegisterKernelILi2ELi3ELi7EEviPKdS1_S1_S1_Pd:
	.zero		2568


//--------------------- .nv.shared._Z42massMatrixMultiplyMonolithicConstantKernelILi2ELi2ELi16EEviPKdS1_S1_S1_Pd --------------------------
	.section	.nv.shared._Z42massMatrixMultiplyMonolithicConstantKernelILi2ELi2ELi16EEviPKdS1_S1_S1_Pd,"aw",@nobits
	.sectionflags	@""
	.align	8
.nv.shared._Z42massMatrixMultiplyMonolithicConstantKernelILi2ELi2ELi16EEviPKdS1_S1_S1_Pd:
	.zero		2048


//--------------------- .nv.shared._Z40massMatrixMultiplyMonolithicGlobalKernelILi2ELi2ELi16EEviPKdS1_S1_S1_Pd --------------------------
	.section	.nv.shared._Z40massMatrixMultiplyMonolithicGlobalKernelILi2ELi2ELi16EEviPKdS1_S1_S1_Pd,"aw",@nobits
	.sectionflags	@""
	.align	8
.nv.shared._Z40massMatrixMultiplyMonolithicGlobalKernelILi2ELi2ELi16EEviPKdS1_S1_S1_Pd:
	.zero		2048


//--------------------- .nv.shared._Z30massMatrixMultiplyGlobalKernelILi2ELi2ELi16EEviPKdS1_S1_S1_Pd --------------------------
	.section	.nv.shared._Z30massMatrixMultiplyGlobalKernelILi2ELi2ELi16EEviPKdS1_S1_S1_Pd,"aw",@nobits
	.sectionflags	@""
	.align	8
.nv.shared._Z30massMatrixMultiplyGlobalKernelILi2ELi2ELi16EEviPKdS1_S1_S1_Pd:
	.zero		2048


//--------------------- .nv.shared._Z30massMatrixMultiplySharedKernelILi2ELi2ELi16EEviPKdS1_S1_S1_Pd --------------------------
	.section	.nv.shared._Z30massMatrixMultiplySharedKernelILi2ELi2ELi16EEviPKdS1_S1_S1_Pd,"aw",@nobits
	.sectionflags	@""
	.align	8
.nv.shared._Z30massMatrixMultiplySharedKernelILi2ELi2ELi16EEviPKdS1_S1_S1_Pd:
	.zero		2064


//--------------------- .nv.shared._Z32massMatrixMultiplyConstantKernelILi2ELi2ELi16EEviPKdS1_S1_S1_Pd --------------------------
	.section	.nv.shared._Z32massMatrixMultiplyConstantKernelILi2ELi2ELi16EEviPKdS1_S1_S1_Pd,"aw",@nobits
	.sectionflags	@""
	.align	8
.nv.shared._Z32massMatrixMultiplyConstantKernelILi2ELi2ELi16EEviPKdS1_S1_S1_Pd:
	.zero		2048


//--------------------- .nv.shared._Z32massMatrixMultiplyRegisterKernelILi2ELi2ELi16EEviPKdS1_S1_S1_Pd --------------------------
	.section	.nv.shared._Z32massMatrixMultiplyRegisterKernelILi2ELi2ELi16EEviPKdS1_S1_S1_Pd,"aw",@nobits
	.sectionflags	@""
	.align	8
.nv.shared._Z32massMatrixMultiplyRegisterKernelILi2ELi2ELi16EEviPKdS1_S1_S1_Pd:
	.zero		2064


//--------------------- .nv.constant0._Z42massMatrixMultiplyMonolithicConstantKernelILi12ELi15ELi1EEviPKdS1_S1_S1_Pd --------------------------
	.section	.nv.constant0._Z42massMatrixMultiplyMonolithicConstantKernelILi12ELi15ELi1EEviPKdS1_S1_S1_Pd,"a",@progbits
	.sectionflags	@""
	.align	4
.nv.constant0._Z42massMatrixMultiplyMonolithicConstantKernelILi12ELi15ELi1EEviPKdS1_S1_S1_Pd:
	.zero		944


//--------------------- .nv.constant0._Z40massMatrixMultiplyMonolithicGlobalKernelILi12ELi15ELi1EEviPKdS1_S1_S1_Pd --------------------------
	.section	.nv.constant0._Z40massMatrixMultiplyMonolithicGlobalKernelILi12ELi15ELi1EEviPKdS1_S1_S1_Pd,"a",@progbits
	.sectionflags	@""
	.align	4
.nv.constant0._Z40massMatrixMultiplyMonolithicGlobalKernelILi12ELi15ELi1EEviPKdS1_S1_S1_Pd:
	.zero		944


//--------------------- .nv.constant0._Z30massMatrixMultiplyGlobalKernelILi12ELi15ELi1EEviPKdS1_S1_S1_Pd --------------------------
	.section	.nv.constant0._Z30massMatrixMultiplyGlobalKernelILi12ELi15ELi1EEviPKdS1_S1_S1_Pd,"a",@progbits
	.sectionflags	@""
	.align	4
.nv.constant0._Z30massMatrixMultiplyGlobalKernelILi12ELi15ELi1EEviPKdS1_S1_S1_Pd:
	.zero		944


//--------------------- .nv.constant0._Z30massMatrixMultiplySharedKernelILi12ELi15ELi1EEviPKdS1_S1_S1_Pd --------------------------
	.section	.nv.constant0._Z30massMatrixMultiplySharedKernelILi12ELi15ELi1EEviPKdS1_S1_S1_Pd,"a",@progbits
	.sectionflags	@""
	.align	4
.nv.constant0._Z30massMatrixMultiplySharedKernelILi12ELi15ELi1EEviPKdS1_S1_S1_Pd:
	.zero		944


//--------------------- .nv.constant0._Z32massMatrixMultiplyConstantKernelILi12ELi15ELi1EEviPKdS1_S1_S1_Pd --------------------------
	.section	.nv.constant0._Z32massMatrixMultiplyConstantKernelILi12ELi15ELi1EEviPKdS1_S1_S1_Pd,"a",@progbits
	.sectionflags	@""
	.align	4
.nv.constant0._Z32massMatrixMultiplyConstantKernelILi12ELi15ELi1EEviPKdS1_S1_S1_Pd:
	.zero		944


//--------------------- .nv.constant0._Z32massMatrixMultiplyRegisterKernelILi12ELi15ELi1EEviPKdS1_S1_S1_Pd --------------------------
	.section	.nv.constant0._Z32massMatrixMultiplyRegisterKernelILi12ELi15ELi1EEviPKdS1_S1_S1_Pd,"a",@progbits
	.sectionflags	@""
	.align	4
.nv.constant0._Z32massMatrixMultiplyRegisterKernelILi12ELi15ELi1EEviPKdS1_S1_S1_Pd:
	.zero		944


//--------------------- .nv.constant0._Z42massMatrixMultiplyMonolithicConstantKernelILi12ELi14ELi1EEviPKdS1_S1_S1_Pd --------------------------
	.section	.nv.constant0._Z42massMatrixMultiplyMonolithicConstantKernelILi12ELi14ELi1EEviPKdS1_S1_S1_Pd,"a",@progbits
	.sectionflags	@""
	.align	4
.nv.constant0._Z42massMatrixMultiplyMonolithicConstantKernelILi12ELi14ELi1EEviPKdS1_S1_S1_Pd:
	.zero		944


//--------------------- .nv.constant0._Z40massMatrixMultiplyMonolithicGlobalKernelILi12ELi14ELi1EEviPKdS1_S1_S1_Pd --------------------------
	.section	.nv.constant0._Z40massMatrixMultiplyMonolithicGlobalKernelILi12ELi14ELi1EEviPKdS1_S1_S1_Pd,"a",@progbits
	.sectionflags	@""
	.align	4
.nv.constant0._Z40massMatrixMultiplyMonolithicGlobalKernelILi12ELi14ELi1EEviPKdS1_S1_S1_Pd:
	.zero		944


//--------------------- .nv.constant0._Z30massMatrixMultiplyGlobalKernelILi12ELi14ELi1EEviPKdS1_S1_S1_Pd --------------------------
	.section	.nv.constant0._Z30massMatrixMultiplyGlobalKernelILi12ELi14ELi1EEviPKdS1_S1_S1_Pd,"a",@progbits
	.sectionflags	@""
	.align	4
.nv.constant0._Z30massMatrixMultiplyGlobalKernelILi12ELi14ELi1EEviPKdS1_S1_S1_Pd:
	.zero		944


//--------------------- .nv.constant0._Z30massMatrixMultiplySharedKernelILi12ELi14ELi1EEviPKdS1_S1_S1_Pd --------------------------
	.section	.nv.constant0._Z30massMatrixMultiplySharedKernelILi12ELi14ELi1EEviPKdS1_S1_S1_Pd,"a",@progbits
	.sectionflags	@""
	.align	4
.nv.constant0._Z30massMatrixMultiplySharedKernelILi12ELi14ELi1EEviPKdS1_S1_S1_Pd:
	.zero		944


//--------------------- .nv.constant0._Z32massMatrixMultiplyConstantKernelILi12ELi14ELi1EEviPKdS1_S1_S1_Pd --------------------------
	.section	.nv.constant0._Z32massMatrixMultiplyConstantKernelILi12ELi14ELi1EEviPKdS1_S1_S1_Pd,"a",@progbits
	.sectionflags	@""
	.align	4
.nv.constant0._Z32massMatrixMultiplyConstantKernelILi12ELi14ELi1EEviPKdS1_S1_S1_Pd:
	.zero		944


//--------------------- .nv.constant0._Z32massMatrixMultiplyRegisterKernelILi12ELi14ELi1EEviPKdS1_S1_S1_Pd --------------------------
	.section	.nv.constant0._Z32massMatrixMultiplyRegisterKernelILi12ELi14ELi1EEviPKdS1_S1_S1_Pd,"a",@progbits
	.sectionflags	@""
	.align	4
.nv.constant0._Z32massMatrixMultiplyRegisterKernelILi12ELi14ELi1EEviPKdS1_S1_S1_Pd:
	.zero		944


//--------------------- .nv.constant0._Z42massMatrixMultiplyMonolithicConstantKernelILi12ELi13ELi1EEviPKdS1_S1_S1_Pd --------------------------
	.section	.nv.constant0._Z42massMatrixMultiplyMonolithicConstantKernelILi12ELi13ELi1EEviPKdS1_S1_S1_Pd,"a",@progbits
	.sectionflags	@""
	.align	4
.nv.constant0._Z42massMatrixMultiplyMonolithicConstantKernelILi12ELi13ELi1EEviPKdS1_S1_S1_Pd:
	.zero		944


//--------------------- .nv.constant0._Z40massMatrixMultiplyMonolithicGlobalKernelILi12ELi13ELi1EEviPKdS1_S1_S1_Pd --------------------------
	.section	.nv.constant0._Z40massMatrixMultiplyMonolithicGlobalKernelILi12ELi13ELi1EEviPKdS1_S1_S1_Pd,"a",@progbits
	.sectionflags	@""
	.align	4
.nv.constant0._Z40massMatrixMultiplyMonolithicGlobalKernelILi12ELi13ELi1EEviPKdS1_S1_S1_Pd:
	.zero		944


//--------------------- .nv.constant0._Z30massMatrixMultiplyGlobalKernelILi12ELi13ELi1EEviPKdS1_S1_S1_Pd --------------------------
	.section	.nv.constant0._Z30massMatrixMultiplyGlobalKernelILi12ELi13ELi1EEviPKdS1_S1_S1_Pd,"a",@progbits
	.sectionflags	@""
	.align	4
.nv.constant0._Z30massMatrixMultiplyGlobalKernelILi12ELi13ELi1EEviPKdS1_S1_S1_Pd:
	.zero		944


//--------------------- .nv.constant0._Z30massMatrixMultiplySharedKernelILi12ELi13ELi1EEviPKdS1_S1_S1_Pd --------------------------
	.section	.nv.constant0._Z30massMatrixMultiplySharedKernelILi12ELi13ELi1EEviPKdS1_S1_S1_Pd,"a",@progbits
	.sectionflags	@""
	.align	4
.nv.constant0._Z30massMatrixMultiplySharedKernelILi12ELi13ELi1EEviPKdS1_S1_S1_Pd:
	.zero		944


//--------------------- .nv.constant0._Z32massMatrixMultiplyConstantKernelILi12ELi13ELi1EEviPKdS1_S1_S1_Pd --------------------------
	.section	.nv.constant0._Z32massMatrixMultiplyConstantKernelILi12ELi13ELi1EEviPKdS1_S1_S1_Pd,"a",@progbits
	.sectionflags	@""
	.align	4
.nv.constant0._Z32massMatrixMultiplyConstantKernelILi12ELi13ELi1EEviPKdS1_S1_S1_Pd:
	.zero		944


//--------------------- .nv.constant0._Z32massMatrixMultiplyRegisterKernelILi12ELi13ELi1EEviPKdS1_S1_S1_Pd --------------------------
	.section	.nv.constant0._Z32massMatrixMultiplyRegisterKernelILi12ELi13ELi1EEviPKdS1_S1_S1_Pd,"a",@progbits
	.sectionflags	@""
	.align	4
.nv.constant0._Z32massMatrixMultiplyRegisterKernelILi12ELi13ELi1EEviPKdS1_S1_S1_Pd:
	.zero		944


//--------------------- .nv.constant0._Z42massMatrixMultiplyMonolithicConstantKernelILi12ELi12ELi1EEviPKdS1_S1_S1_Pd --------------------------
	.section	.nv.constant0._Z42massMatrixMultiplyMonolithicConstantKernelILi12ELi12ELi1EEviPKdS1_S1_S1_Pd,"a",@progbits
	.sectionflags	@""
	.align	4
.nv.constant0._Z42massMatrixMultiplyMonolithicConstantKernelILi12ELi12ELi1EEviPKdS1_S1_S1_Pd:
	.zero		944


//--------------------- .nv.constant0._Z40massMatrixMultiplyMonolithicGlobalKernelILi12ELi12ELi1EEviPKdS1_S1_S1_Pd --------------------------
	.section	.nv.constant0._Z40massMatrixMultiplyMonolithicGlobalKernelILi12ELi12ELi1EEviPKdS1_S1_S1_Pd,"a",@progbits
	.sectionflags	@""
	.align	4
.nv.constant0._Z40massMatrixMultiplyMonolithicGlobalKernelILi12ELi12ELi1EEviPKdS1_S1_S1_Pd:
	.zero		944


//--------------------- .nv.constant0._Z30massMatrixMultiplyGlobalKernelILi12ELi12ELi1EEviPKdS1_S1_S1_Pd --------------------------
	.section	.nv.constant0._Z30massMatrixMultiplyGlobalKernelILi12ELi12ELi1EEviPKdS1_S1_S1_Pd,"a",@progbits
	.sectionflags	@""
	.align	4
.nv.constant0._Z30massMatrixMultiplyGlobalKernelILi12ELi12ELi1EEviPKdS1_S1_S1_Pd:
	.zero		944


//--------------------- .nv.constant0._Z30massMatrixMultiplySharedKernelILi12ELi12ELi1EEviPKdS1_S1_S1_Pd --------------------------
	.section	.nv.constant0._Z30massMatrixMultiplySharedKernelILi12ELi12ELi1EEviPKdS1_S1_S1_Pd,"a",@progbits
	.sectionflags	@""
	.align	4
.nv.constant0._Z30massMatrixMultiplySharedKernelILi12ELi12ELi1EEviPKdS1_S1_S1_Pd:
	.zero		944


//--------------------- .nv.constant0._Z32massMatrixMultiplyConstantKernelILi12ELi12ELi1EEviPKdS1_S1_S1_Pd --------------------------
	.section	.nv.constant0._Z32massMatrixMultiplyConstantKernelILi12ELi12ELi1EEviPKdS1_S1_S1_Pd,"a",@progbits
	.sectionflags	@""
	.align	4
.nv.constant0._Z32massMatrixMultiplyConstantKernelILi12ELi12ELi1EEviPKdS1_S1_S1_Pd:
	.zero		944


//--------------------- .nv.constant0._Z32massMatrixMultiplyRegisterKernelILi12ELi12ELi1EEviPKdS1_S1_S1_Pd --------------------------
	.section	.nv.constant0._Z32massMatrixMultiplyRegisterKernelILi12ELi12ELi1EEviPKdS1_S1_S1_Pd,"a",@progbits
	.sectionflags	@""
	.align	4
.nv.constant0._Z32massMatrixMultiplyRegisterKernelILi12ELi12ELi1EEviPKdS1_S1_S1_Pd:
	.zero		944


//--------------------- .nv.constant0._Z42massMatrixMultiplyMonolithicConstantKernelILi11ELi15ELi1EEviPKdS1_S1_S1_Pd --------------------------
	.section	.nv.constant0._Z42massMatrixMultiplyMonolithicConstantKernelILi11ELi15ELi1EEviPKdS1_S1_S1_Pd,"a",@progbits
	.sectionflags	@""
	.align	4
.nv.constant0._Z42massMatrixMultiplyMonolithicConstantKernelILi11ELi15ELi1EEviPKdS1_S1_S1_Pd:
	.zero		944


//--------------------- .nv.constant0._Z40massMatrixMultiplyMonolithicGlobalKernelILi11ELi15ELi1EEviPKdS1_S1_S1_Pd --------------------------
	.section	.nv.constant0._Z40massMatrixMultiplyMonolithicGlobalKernelILi11ELi15ELi1EEviPKdS1_S1_S1_Pd,"a",@progbits
	.sectionflags	@""
	.align	4
.nv.constant0._Z40massMatrixMultiplyMonolithicGlobalKernelILi11ELi15ELi1EEviPKdS1_S1_S1_Pd:
	.zero		944


//--------------------- .nv.constant0._Z30massMatrixMultiplyGlobalKernelILi11ELi15ELi1EEviPKdS1_S1_S1_Pd --------------------------
	.section	.nv.constant0._Z30massMatrixMultiplyGlobalKernelILi11ELi15ELi1EEviPKdS1_S1_S1_Pd,"a",@progbits
	.sectionflags	@""
	.align	4
.nv.constant0._Z30massMatrixMultiplyGlobalKernelILi11ELi15ELi1EEviPKdS1_S1_S1_Pd:
	.zero		944


//--------------------- .nv.constant0._Z30massMatrixMultiplySharedKernelILi11ELi15ELi1EEviPKdS1_S1_S1_Pd --------------------------
	.section	.nv.constant0._Z30massMatrixMultiplySharedKernelILi11ELi15ELi1EEviPKdS1_S1_S1_Pd,"a",@progbits
	.sectionflags	@""
	.align	4
.nv.constant0._Z30massMatrixMultiplySharedKernelILi11ELi15ELi1EEviPKdS1_S1_S1_Pd:
	.zero		944


//--------------------- .nv.constant0._Z32massMatrixMultiplyConstantKernelILi11ELi15ELi1EEviPKdS1_S1_S1_Pd --------------------------
	.section	.nv.constant0._Z32massMatrixMultiplyConstantKernelILi11ELi15ELi1EEviPKdS1_S1_S1_Pd,"a",@progbits
	.sectionflags	@""
	.align	4
.nv.constant0._Z32massMatrixMultiplyConstantKernelILi11ELi15ELi1EEviPKdS1_S1_S1_Pd:
	.zero		944


//--------------------- .nv.constant0._Z32massMatrixMultiplyRegisterKernelILi11ELi15ELi1EEviPKdS1_S1_S1_Pd --------------------------
	.section	.nv.constant0._Z32massMatrixMultiplyRegisterKernelILi11ELi15ELi1EEviPKdS1_S1_S1_Pd,"a",@progbits
	.sectionflags	@""
	.align	4
.nv.constant0._Z32massMatrixMultiplyRegisterKernelILi11ELi15ELi1EEviPKdS1_S1_S1_Pd:
	.zero		944


//--------------------- .nv.constant0._Z42massMatrixMultiplyMonolithicConstantKernelILi11ELi14ELi1EEviPKdS1_S1_S1_Pd --------------------------
	.section	.nv.constant0._Z42massMatrixMultiplyMonolithicConstantKernelILi11ELi14ELi1EEviPKdS1_S1_S1_Pd,"a",@progbits
	.sectionflags	@""
	.align	4
.nv.constant0._Z42massMatrixMultiplyMonolithicConstantKernelILi11ELi14ELi1EEviPKdS1_S1_S1_Pd:
	.zero		944


//--------------------- .nv.constant0._Z40massMatrixMultiplyMonolithicGlobalKernelILi11ELi14ELi1EEviPKdS1_S1_S1_Pd --------------------------
	.section	.nv.constant0._Z40massMatrixMultiplyMonolithicGlobalKernelILi11ELi14ELi1EEviPKdS1_S1_S1_Pd,"a",@progbits
	.sectionflags	@""
	.align	4
.nv.constant0._Z40massMatrixMultiplyMonolithicGlobalKernelILi11ELi14ELi1EEviPKdS1_S1_S1_Pd:
	.zero		944


//--------------------- .nv.constant0._Z30massMatrixMultiplyGlobalKernelILi11ELi14ELi1EEviPKdS1_S1_S1_Pd --------------------------
	.section	.nv.constant0._Z30massMatrixMultiplyGlobalKernelILi11ELi14ELi1EEviPKdS1_S1_S1_Pd,"a",@progbits
	.sectionflags	@""
	.align	4
.nv.constant0._Z30massMatrixMultiplyGlobalKernelILi11ELi14ELi1EEviPKdS1_S1_S1_Pd:
	.zero		944


//--------------------- .nv.constant0._Z30massMatrixMultiplySharedKernelILi11ELi14ELi1EEviPKdS1_S1_S1_Pd --------------------------
	.section	.nv.constant0._Z30massMatrixMultiplySharedKernelILi11ELi14ELi1EEviPKdS1_S1_S1_Pd,"a",@progbits
	.sectionflags	@""
	.align	4
.nv.constant0._Z30massMatrixMultiplySharedKernelILi11ELi14ELi1EEviPKdS1_S1_S1_Pd:
	.zero		944


//--------------------- .nv.constant0._Z32massMatrixMultiplyConstantKernelILi11ELi14ELi1EEviPKdS1_S1_S1_Pd --------------------------
	.section	.nv.constant0._Z32massMatrixMultiplyConstantKernelILi11ELi14ELi1EEviPKdS1_S1_S1_Pd,"a",@progbits
	.sectionflags	@""
	.align	4
.nv.constant0._Z32massMatrixMultiplyConstantKernelILi11ELi14ELi1EEviPKdS1_S1_S1_Pd:
	.zero		944


//--------------------- .nv.constant0._Z32massMatrixMultiplyRegisterKernelILi11ELi14ELi1EEviPKdS1_S1_S1_Pd --------------------------
	.section	.nv.constant0._Z32massMatrixMultiplyRegisterKernelILi11ELi14ELi1EEviPKdS1_S1_S1_Pd,"a",@progbits
	.sectionflags	@""
	.align	4
.nv.constant0._Z32massMatrixMultiplyRegisterKernelILi11ELi14ELi1EEviPKdS1_S1_S1_Pd:
	.zero		944


//--------------------- .nv.constant0._Z42massMatrixMultiplyMonolithicConstantKernelILi11ELi13ELi1EEviPKdS1_S1_S1_Pd --------------------------
	.section	.nv.constant0._Z42massMatrixMultiplyMonolithicConstantKernelILi11ELi13ELi1EEviPKdS1_S1_S1_Pd,"a",@progbits
	.sectionflags	@""
	.align	4
.nv.constant0._Z42massMatrixMultiplyMonolithicConstantKernelILi11ELi13ELi1EEviPKdS1_S1_S1_Pd:
	.zero		944


//--------------------- .nv.constant0._Z40massMatrixMultiplyMonolithicGlobalKernelILi11ELi13ELi1EEviPKdS1_S1_S1_Pd --------------------------
	.section	.nv.constant0._Z40massMatrixMultiplyMonolithicGlobalKernelILi11ELi13ELi1EEviPKdS1_S1_S1_Pd,"a",@progbits
	.sectionflags	@""
	.align	4
.nv.constant0._Z40massMatrixMultiplyMonolithicGlobalKernelILi11ELi13ELi1EEviPKdS1_S1_S1_Pd:
	.zero		944


//--------------------- .nv.constant0._Z30massMatrixMultiplyGlobalKernelILi11ELi13ELi1EEviPKdS1_S1_S1_Pd --------------------------
	.section	.nv.constant0._Z30massMatrixMultiplyGlobalKernelILi11ELi13ELi1EEviPKdS1_S1_S1_Pd,"a",@progbits
	.sectionflags	@""
	.align	4
.nv.constant0._Z30massMatrixMultiplyGlobalKernelILi11ELi13ELi1EEviPKdS1_S1_S1_Pd:
	.zero		944


//--------------------- .nv.constant0._Z30massMatrixMultiplySharedKernelILi11ELi13ELi1EEviPKdS1_S1_S1_Pd --------------------------
	.section	.nv.constant0._Z30massMatrixMultiplySharedKernelILi11ELi13ELi1EEviPKdS1_S1_S1_Pd,"a",@progbits
	.sectionflags	@""
	.align	4
.nv.constant0._Z30massMatrixMultiplySharedKernelILi11ELi13ELi1EEviPKdS1_S1_S1_Pd:
	.zero		944


//--------------------- .nv.constant0._Z32massMatrixMultiplyConstantKernelILi11ELi13ELi1EEviPKdS1_S1_S1_Pd --------------------------
	.section	.nv.constant0._Z32massMatrixMultiplyConstantKernelILi11ELi13ELi1EEviPKdS1_S1_S1_Pd,"a",@progbits
	.sectionflags	@""
	.align	4
.nv.constant0._Z32massMatrixMultiplyConstantKernelILi11ELi13ELi1EEviPKdS1_S1_S1_Pd:
	.zero		944


//--------------------- .nv.constant0._Z32massMatrixMultiplyRegisterKernelILi11ELi13ELi1EEviPKdS1_S1_S1_Pd --------------------------
	.section	.nv.constant0._Z32massMatrixMultiplyRegisterKernelILi11ELi13ELi1EEviPKdS1_S1_S1_Pd,"a",@progbits
	.sectionflags	@""
	.align	4
.nv.constant0._Z32massMatrixMultiplyRegisterKernelILi11ELi13ELi1EEviPKdS1_S1_S1_Pd:
	.zero		944


//--------------------- .nv.constant0._Z42massMatrixMultiplyMonolithicConstantKernelILi11ELi12ELi1EEviPKdS1_S1_S1_Pd --------------------------
	.section	.nv.constant0._Z42massMatrixMultiplyMonolithicConstantKernelILi11ELi12ELi1EEviPKdS1_S1_S1_Pd,"a",@progbits
	.sectionflags	@""
	.align	4
.nv.constant0._Z42massMatrixMultiplyMonolithicConstantKernelILi11ELi12ELi1EEviPKdS1_S1_S1_Pd:
	.zero		944


//--------------------- .nv.constant0._Z40massMatrixMultiplyMonolithicGlobalKernelILi11ELi12ELi1EEviPKdS1_S1_S1_Pd --------------------------
	.section	.nv.constant0._Z40massMatrixMultiplyMonolithicGlobalKernelILi11ELi12ELi1EEviPKdS1_S1_S1_Pd,"a",@progbits
	.sectionflags	@""
	.align	4
.nv.constant0._Z40massMatrixMultiplyMonolithicGlobalKernelILi11ELi12ELi1EEviPKdS1_S1_S1_Pd:
	.zero		944


//--------------------- .nv.constant0._Z30massMatrixMultiplyGlobalKernelILi11ELi12ELi1EEviPKdS1_S1_S1_Pd --------------------------
	.section	.nv.constant0._Z30massMatrixMultiplyGlobalKernelILi11ELi12ELi1EEviPKdS1_S1_S1_Pd,"a",@progbits
	.sectionflags	@""
	.align	4
.nv.constant0._Z30massMatrixMultiplyGlobalKernelILi11ELi12ELi1EEviPKdS1_S1_S1_Pd:
	.zero		944


//--------------------- .nv.constant0._Z30massMatrixMultiplySharedKernelILi11ELi12ELi1EEviPKdS1_S1_S1_Pd --------------------------
	.section	.nv.constant0._Z30massMatrixMultiplySharedKernelILi11ELi12ELi1EEviPKdS1_S1_S1_Pd,"a",@progbits
	.sectionflags	@""
	.align	4
.nv.constant0._Z30massMatrixMultiplySharedKernelILi11ELi12ELi1EEviPKdS1_S1_S1_Pd:
	.zero		944


//--------------------- .nv.constant0._Z32massMatrixMultiplyConstantKernelILi11ELi12ELi1EEviPKdS1_S1_S1_Pd --------------------------
	.section	.nv.constant0._Z32massMatrixMultiplyConstantKernelILi11ELi12ELi1EEviPKdS1_S1_S1_Pd,"a",@progbits
	.sectionflags	@""
	.align	4
.nv.constant0._Z32massMatrixMultiplyConstantKernelILi11ELi12ELi1EEviPKdS1_S1_S1_Pd:
	.zero		944


//--------------------- .nv.constant0._Z32massMatrixMultiplyRegisterKernelILi11ELi12ELi1EEviPKdS1_S1_S1_Pd --------------------------
	.section	.nv.constant0._Z32massMatrixMultiplyRegisterKernelILi11ELi12ELi1EEviPKdS1_S1_S1_Pd,"a",@progbits
	.sectionflags	@""
	.align	4
.nv.constant0._Z32massMatrixMultiplyRegisterKernelILi11ELi12ELi1EEviPKdS1_S1_S1_Pd:
	.zero		944


//--------------------- .nv.constant0._Z42massMatrixMultiplyMonolithicConstantKernelILi11ELi11ELi1EEviPKdS1_S1_S1_Pd --------------------------
	.section	.nv.constant0._Z42massMatrixMultiplyMonolithicConstantKernelILi11ELi11ELi1EEviPKdS1_S1_S1_Pd,"a",@progbits
	.sectionflags	@""
	.align	4
.nv.constant0._Z42massMatrixMultiplyMonolithicConstantKernelILi11ELi11ELi1EEviPKdS1_S1_S1_Pd:
	.zero		944


//--------------------- .nv.constant0._Z40massMatrixMultiplyMonolithicGlobalKernelILi11ELi11ELi1EEviPKdS1_S1_S1_Pd --------------------------
	.section	.nv.constant0._Z40massMatrixMultiplyMonolithicGlobalKernelILi11ELi11ELi1EEviPKdS1_S1_S1_Pd,"a",@progbits
	.sectionflags	@""
	.align	4
.nv.constant0._Z40massMatrixMultiplyMonolithicGlobalKernelILi11ELi11ELi1EEviPKdS1_S1_S1_Pd:
	.zero		944


//--------------------- .nv.constant0._Z30massMatrixMultiplyGlobalKernelILi11ELi11ELi1EEviPKdS1_S1_S1_Pd --------------------------
	.section	.nv.constant0._Z30massMatrixMultiplyGlobalKernelILi11ELi11ELi1EEviPKdS1_S1_S1_Pd,"a",@progbits
	.sectionflags	@""
	.align	4
.nv.constant0._Z30massMatrixMultiplyGlobalKernelILi11ELi11ELi1EEviPKdS1_S1_S1_Pd:
	.zero		944


//--------------------- .nv.constant0._Z30massMatrixMultiplySharedKernelILi11ELi11ELi1EEviPKdS1_S1_S1_Pd --------------------------
	.section	.nv.constant0._Z30massMatrixMultiplySharedKernelILi11ELi11ELi1EEviPKdS1_S1_S1_Pd,"a",@progbits
	.sectionflags	@""
	.align	4
.nv.constant0._Z30massMatrixMultiplySharedKernelILi11ELi11ELi1EEviPKdS1_S1_S1_Pd:
	.zero		944


//--------------------- .nv.constant0._Z32massMatrixMultiplyConstantKernelILi11ELi11ELi1EEviPKdS1_S1_S1_Pd --------------------------
	.section	.nv.constant0._Z32massMatrixMultiplyConstantKernelILi11ELi11ELi1EEviPKdS1_S1_S1_Pd,"a",@progbits
	.sectionflags	@""
	.align	4
.nv.constant0._Z32massMatrixMultiplyConstantKernelILi11ELi11ELi1EEviPKdS1_S1_S1_Pd:
	.zero		944


//--------------------- .nv.constant0._Z32massMatrixMultiplyRegisterKernelILi11ELi11ELi1EEviPKdS1_S1_S1_Pd --------------------------
	.section	.nv.constant0._Z32massMatrixMultiplyRegisterKernelILi11ELi11ELi1EEviPKdS1_S1_S1_Pd,"a",@progbits
	.sectionflags	@""
	.align	4
.nv.constant0._Z32massMatrixMultiplyRegisterKernelILi11ELi11ELi1EEviPKdS1_S1_S1_Pd:
	.zero		944


//--------------------- .nv.constant0._Z42massMatrixMultiplyMonolithicConstantKernelILi10ELi14ELi1EEviPKdS1_S1_S1_Pd --------------------------
	.section	.nv.constant0._Z42massMatrixMultiplyMonolithicConstantKernelILi10ELi14ELi1EEviPKdS1_S1_S1_Pd,"a",@progbits
	.sectionflags	@""
	.align	4
.nv.constant0._Z42massMatrixMultiplyMonolithicConstantKernelILi10ELi14ELi1EEviPKdS1_S1_S1_Pd:
	.zero		944


//--------------------- .nv.constant0._Z40massMatrixMultiplyMonolithicGlobalKernelILi10ELi14ELi1EEviPKdS1_S1_S1_Pd --------------------------
	.section	.nv.constant0._Z40massMatrixMultiplyMonolithicGlobalKernelILi10ELi14ELi1EEviPKdS1_S1_S1_Pd,"a",@progbits
	.sectionflags	@""
	.align	4
.nv.constant0._Z40massMatrixMultiplyMonolithicGlobalKernelILi10ELi14ELi1EEviPKdS1_S1_S1_Pd:
	.zero		944


//--------------------- .nv.constant0._Z30massMatrixMultiplyGlobalKernelILi10ELi14ELi1EEviPKdS1_S1_S1_Pd --------------------------
	.section	.nv.constant0._Z30massMatrixMultiplyGlobalKernelILi10ELi14ELi1EEviPKdS1_S1_S1_Pd,"a",@progbits
	.sectionflags	@""
	.align	4
.nv.constant0._Z30massMatrixMultiplyGlobalKernelILi10ELi14ELi1EEviPKdS1_S1_S1_Pd:
	.zero		944


//--------------------- .nv.constant0._Z30massMatrixMultiplySharedKernelILi10ELi14ELi1EEviPKdS1_S1_S1_Pd --------------------------
	.section	.nv.constant0._Z30massMatrixMultiplySharedKernelILi10ELi14ELi1EEviPKdS1_S1_S1_Pd,"a",@progbits
	.sectionflags	@""
	.align	4
.nv.constant0._Z30massMatrixMultiplySharedKernelILi10ELi14ELi1EEviPKdS1_S1_S1_Pd:
	.zero		944


//--------------------- .nv.constant0._Z32massMatrixMultiplyConstantKernelILi10ELi14ELi1EEviPKdS1_S1_S1_Pd --------------------------
	.section	.nv.constant0._Z32massMatrixMultiplyConstantKernelILi10ELi14ELi1EEviPKdS1_S1_S1_Pd,"a",@progbits
	.sectionflags	@""
	.align	4
.nv.constant0._Z32massMatrixMultiplyConstantKernelILi10ELi14ELi1EEviPKdS1_S1_S1_Pd:
	.zero		944


//--------------------- .nv.constant0._Z32massMatrixMultiplyRegisterKernelILi10ELi14ELi1EEviPKdS1_S1_S1_Pd --------------------------
	.section	.nv.constant0._Z32massMatrixMultiplyRegisterKernelILi10ELi14ELi1EEviPKdS1_S1_S1_Pd,"a",@progbits
	.sectionflags	@""
	.align	4
.nv.constant0._Z32massMatrixMultiplyRegisterKernelILi10ELi14ELi1EEviPKdS1_S1_S1_Pd:
	.zero		944


//--------------------- .nv.constant0._Z42massMatrixMultiplyMonolithicConstantKernelILi10ELi13ELi1EEviPKdS1_S1_S1_Pd --------------------------
	.section	.nv.constant0._Z42massMatrixMultiplyMonolithicConstantKernelILi10ELi13ELi1EEviPKdS1_S1_S1_Pd,"a",@progbits
	.sectionflags	@""
	.align	4
.nv.constant0._Z42massMatrixMultiplyMonolithicConstantKernelILi10ELi13ELi1EEviPKdS1_S1_S1_Pd:
	.zero		944


//--------------------- .nv.constant0._Z40massMatrixMultiplyMonolithicGlobalKernelILi10ELi13ELi1EEviPKdS1_S1_S1_Pd --------------------------
	.section	.nv.constant0._Z40massMatrixMultiplyMonolithicGlobalKernelILi10ELi13ELi1EEviPKdS1_S1_S1_Pd,"a",@progbits
	.sectionflags	@""
	.align	4
.nv.constant0._Z40massMatrixMultiplyMonolithicGlobalKernelILi10ELi13ELi1EEviPKdS1_S1_S1_Pd:
	.zero		944


//--------------------- .nv.constant0._Z30massMatrixMultiplyGlobalKernelILi10ELi13ELi1EEviPKdS1_S1_S1_Pd --------------------------
	.section	.nv.constant0._Z30massMatrixMultiplyGlobalKernelILi10ELi13ELi1EEviPKdS1_S1_S1_Pd,"a",@progbits
	.sectionflags	@""
	.align	4
.nv.constant0._Z30massMatrixMultiplyGlobalKernelILi10ELi13ELi1EEviPKdS1_S1_S1_Pd:
	.zero		944


//--------------------- .nv.constant0._Z30massMatrixMultiplySharedKernelILi10ELi13ELi1EEviPKdS1_S1_S1_Pd --------------------------
	.section	.nv.constant0._Z30massMatrixMultiplySharedKernelILi10ELi13ELi1EEviPKdS1_S1_S1_Pd,"a",@progbits
	.sectionflags	@""
	.align	4
.nv.constant0._Z30massMatrixMultiplySharedKernelILi10ELi13ELi1EEviPKdS1_S1_S1_Pd:
	.zero		944


//--------------------- .nv.constant0._Z32massMatrixMultiplyConstantKernelILi10ELi13ELi1EEviPKdS1_S1_S1_Pd --------------------------
	.section	.nv.constant0._Z32massMatrixMultiplyConstantKernelILi10ELi13ELi1EEviPKdS1_S1_S1_Pd,"a",@progbits
	.sectionflags	@""
	.align	4
.nv.constant0._Z32massMatrixMultiplyConstantKernelILi10ELi13ELi1EEviPKdS1_S1_S1_Pd:
	.zero		944


//--------------------- .nv.constant0._Z32massMatrixMultiplyRegisterKernelILi10ELi13ELi1EEviPKdS1_S1_S1_Pd --------------------------
	.section	.nv.constant0._Z32massMatrixMultiplyRegisterKernelILi10ELi13ELi1EEviPKdS1_S1_S1_Pd,"a",@progbits
	.sectionflags	@""
	.align	4
.nv.constant0._Z32massMatrixMultiplyRegisterKernelILi10ELi13ELi1EEviPKdS1_S1_S1_Pd:
	.zero		944


//--------------------- .nv.constant0._Z42massMatrixMultiplyMonolithicConstantKernelILi10ELi12ELi1EEviPKdS1_S1_S1_Pd --------------------------
	.section	.nv.constant0._Z42massMatrixMultiplyMonolithicConstantKernelILi10ELi12ELi1EEviPKdS1_S1_S1_Pd,"a",@progbits
	.sectionflags	@""
	.align	4
.nv.constant0._Z42massMatrixMultiplyMonolithicConstantKernelILi10ELi12ELi1EEviPKdS1_S1_S1_Pd:
	.zero		944


//--------------------- .nv.constant0._Z40massMatrixMultiplyMonolithicGlobalKernelILi10ELi12ELi1EEviPKdS1_S1_S1_Pd --------------------------
	.section	.nv.constant0._Z40massMatrixMultiplyMonolithicGlobalKernelILi10ELi12ELi1EEviPKdS1_S1_S1_Pd,"a",@progbits
	.sectionflags	@""
	.align	4
.nv.constant0._Z40massMatrixMultiplyMonolithicGlobalKernelILi10ELi12ELi1EEviPKdS1_S1_S1_Pd:
	.zero		944


//--------------------- .nv.constant0._Z30massMatrixMultiplyGlobalKernelILi10ELi12ELi1EEviPKdS1_S1_S1_Pd --------------------------
	.section	.nv.constant0._Z30massMatrixMultiplyGlobalKernelILi10ELi12ELi1EEviPKdS1_S1_S1_Pd,"a",@progbits
	.sectionflags	@""
	.align	4
.nv.constant0._Z30massMatrixMultiplyGlobalKernelILi10ELi12ELi1EEviPKdS1_S1_S1_Pd:
	.zero		944


//--------------------- .nv.constant0._Z30massMatrixMultiplySharedKernelILi10ELi12ELi1EEviPKdS1_S1_S1_Pd --------------------------
	.section	.nv.constant0._Z30massMatrixMultiplySharedKernelILi10ELi12ELi1EEviPKdS1_S1_S1_Pd,"a",@progbits
	.sectionflags	@""
	.align	4
.nv.constant0._Z30massMatrixMultiplySharedKernelILi10ELi12ELi1EEviPKdS1_S1_S1_Pd:
	.zero		944


//--------------------- .nv.constant0._Z32massMatrixMultiplyConstantKernelILi10ELi12ELi1EEviPKdS1_S1_S1_Pd --------------------------
	.section	.nv.constant0._Z32massMatrixMultiplyConstantKernelILi10ELi12ELi1EEviPKdS1_S1_S1_Pd,"a",@progbits
	.sectionflags	@""
	.align	4
.nv.constant0._Z32massMatrixMultiplyConstantKernelILi10ELi12ELi1EEviPKdS1_S1_S1_Pd:
	.zero		944


//--------------------- .nv.constant0._Z32massMatrixMultiplyRegisterKernelILi10ELi12ELi1EEviPKdS1_S1_S1_Pd --------------------------
	.section	.nv.constant0._Z32massMatrixMultiplyRegisterKernelILi10ELi12ELi1EEviPKdS1_S1_S1_Pd,"a",@progbits
	.sectionflags	@""
	.align	4
.nv.constant0._Z32massMatrixMultiplyRegisterKernelILi10ELi12ELi1EEviPKdS1_S1_S1_Pd:
	.zero		944


//--------------------- .nv.constant0._Z42massMatrixMultiplyMonolithicConstantKernelILi10ELi11ELi1EEviPKdS1_S1_S1_Pd --------------------------
	.section	.nv.constant0._Z42massMatrixMultiplyMonolithicConstantKernelILi10ELi11ELi1EEviPKdS1_S1_S1_Pd,"a",@progbits
	.sectionflags	@""
	.align	4
.nv.constant0._Z42massMatrixMultiplyMonolithicConstantKernelILi10ELi11ELi1EEviPKdS1_S1_S1_Pd:
	.zero		944


//--------------------- .nv.constant0._Z40massMatrixMultiplyMonolithicGlobalKernelILi10ELi11ELi1EEviPKdS1_S1_S1_Pd --------------------------
	.section	.nv.constant0._Z40massMatrixMultiplyMonolithicGlobalKernelILi10ELi11ELi1EEviPKdS1_S1_S1_Pd,"a",@progbits
	.sectionflags	@""
	.align	4
.nv.constant0._Z40massMatrixMultiplyMonolithicGlobalKernelILi10ELi11ELi1EEviPKdS1_S1_S1_Pd:
	.zero		944


//--------------------- .nv.constant0._Z30massMatrixMultiplyGlobalKernelILi10ELi11ELi1EEviPKdS1_S1_S1_Pd --------------------------
	.section	.nv.constant0._Z30massMatrixMultiplyGlobalKernelILi10ELi11ELi1EEviPKdS1_S1_S1_Pd,"a",@progbits
	.sectionflags	@""
	.align	4
.nv.constant0._Z30massMatrixMultiplyGlobalKernelILi10ELi11ELi1EEviPKdS1_S1_S1_Pd:
	.zero		944


//--------------------- .nv.constant0._Z30massMatrixMultiplySharedKernelILi10ELi11ELi1EEviPKdS1_S1_S1_Pd --------------------------
	.section	.nv.constant0._Z30massMatrixMultiplySharedKernelILi10ELi11ELi1EEviPKdS1_S1_S1_Pd,"a",@progbits
	.sectionflags	@""
	.align	4
.nv.constant0._Z30massMatrixMultiplySharedKernelILi10ELi11ELi1EEviPKdS1_S1_S1_Pd:
	.zero		944


//--------------------- .nv.constant0._Z32massMatrixMultiplyConstantKernelILi10ELi11ELi1EEviPKdS1_S1_S1_Pd --------------------------
	.section	.nv.constant0._Z32massMatrixMultiplyConstantKernelILi10ELi11ELi1EEviPKdS1_S1_S1_Pd,"a",@progbits
	.sectionflags	@""
	.align	4
.nv.constant0._Z32massMatrixMultiplyConstantKernelILi10ELi11ELi1EEviPKdS1_S1_S1_Pd:
	.zero		944


//--------------------- .nv.constant0._Z32massMatrixMultiplyRegisterKernelILi10ELi11ELi1EEviPKdS1_S1_S1_Pd --------------------------
	.section	.nv.constant0._Z32massMatrixMultiplyRegisterKernelILi10ELi11ELi1EEviPKdS1_S1_S1_Pd,"a",@progbits
	.sectionflags	@""
	.align	4
.nv.constant0._Z32massMatrixMultiplyRegisterKernelILi10ELi11ELi1EEviPKdS1_S1_S1_Pd:
	.zero		944


//--------------------- .nv.constant0._Z42massMatrixMultiplyMonolithicConstantKernelILi10ELi10ELi1EEviPKdS1_S1_S1_Pd --------------------------
	.section	.nv.constant0._Z42massMatrixMultiplyMonolithicConstantKernelILi10ELi10ELi1EEviPKdS1_S1_S1_Pd,"a",@progbits
	.sectionflags	@""
	.align	4
.nv.constant0._Z42massMatrixMultiplyMonolithicConstantKernelILi10ELi10ELi1EEviPKdS1_S1_S1_Pd:
	.zero		944


//--------------------- .nv.constant0._Z40massMatrixMultiplyMonolithicGlobalKernelILi10ELi10ELi1EEviPKdS1_S1_S1_Pd --------------------------
	.section	.nv.constant0._Z40massMatrixMultiplyMonolithicGlobalKernelILi10ELi10ELi1EEviPKdS1_S1_S1_Pd,"a",@progbits
	.sectionflags	@""
	.align	4
.nv.constant0._Z40massMatrixMultiplyMonolithicGlobalKernelILi10ELi10ELi1EEviPKdS1_S1_S1_Pd:
	.zero		944


//--------------------- .nv.constant0._Z30massMatrixMultiplyGlobalKernelILi10ELi10ELi1EEviPKdS1_S1_S1_Pd --------------------------
	.section	.nv.constant0._Z30massMatrixMultiplyGlobalKernelILi10ELi10ELi1EEviPKdS1_S1_S1_Pd,"a",@progbits
	.sectionflags	@""
	.align	4
.nv.constant0._Z30massMatrixMultiplyGlobalKernelILi10ELi10ELi1EEviPKdS1_S1_S1_Pd:
	.zero		944


//--------------------- .nv.constant0._Z30massMatrixMultiplySharedKernelILi10ELi10ELi1EEviPKdS1_S1_S1_Pd --------------------------
	.section	.nv.constant0._Z30massMatrixMultiplySharedKernelILi10ELi10ELi1EEviPKdS1_S1_S1_Pd,"a",@progbits
	.sectionflags	@""
	.align	4
.nv.constant0._Z30massMatrixMultiplySharedKernelILi10ELi10ELi1EEviPKdS1_S1_S1_Pd:
	.zero		944


//--------------------- .nv.constant0._Z32massMatrixMultiplyConstantKernelILi10ELi10ELi1EEviPKdS1_S1_S1_Pd --------------------------
	.section	.nv.constant0._Z32massMatrixMultiplyConstantKernelILi10ELi10ELi1EEviPKdS1_S1_S1_Pd,"a",@progbits
	.sectionflags	@""
	.align	4
.nv.constant0._Z32massMatrixMultiplyConstantKernelILi10ELi10ELi1EEviPKdS1_S1_S1_Pd:
	.zero		944


//--------------------- .nv.constant0._Z32massMatrixMultiplyRegisterKernelILi10ELi10ELi1EEviPKdS1_S1_S1_Pd --------------------------
	.section	.nv.constant0._Z32massMatrixMultiplyRegisterKernelILi10ELi10ELi1EEviPKdS1_S1_S1_Pd,"a",@progbits
	.sectionflags	@""
	.align	4
.nv.constant0._Z32massMatrixMultiplyRegisterKernelILi10ELi10ELi1EEviPKdS1_S1_S1_Pd:
	.zero		944


//--------------------- .nv.constant0._Z42massMatrixMultiplyMonolithicConstantKernelILi9ELi13ELi1EEviPKdS1_S1_S1_Pd --------------------------
	.section	.nv.constant0._Z42massMatrixMultiplyMonolithicConstantKernelILi9ELi13ELi1EEviPKdS1_S1_S1_Pd,"a",@progbits
	.sectionflags	@""
	.align	4
.nv.constant0._Z42massMatrixMultiplyMonolithicConstantKernelILi9ELi13ELi1EEviPKdS1_S1_S1_Pd:
	.zero		944


//--------------------- .nv.constant0._Z40massMatrixMultiplyMonolithicGlobalKernelILi9ELi13ELi1EEviPKdS1_S1_S1_Pd --------------------------
	.section	.nv.constant0._Z40massMatrixMultiplyMonolithicGlobalKernelILi9ELi13ELi1EEviPKdS1_S1_S1_Pd,"a",@progbits
	.sectionflags	@""
	.align	4
.nv.constant0._Z40massMatrixMultiplyMonolithicGlobalKernelILi9ELi13ELi1EEviPKdS1_S1_S1_Pd:
	.zero		944


//--------------------- .nv.constant0._Z30massMatrixMultiplyGlobalKernelILi9ELi13ELi1EEviPKdS1_S1_S1_Pd --------------------------
	.section	.nv.constant0._Z30massMatrixMultiplyGlobalKernelILi9ELi13ELi1EEviPKdS1_S1_S1_Pd,"a",@progbits
	.sectionflags	@""
	.align	4
.nv.constant0._Z30massMatrixMultiplyGlobalKernelILi9ELi13ELi1EEviPKdS1_S1_S1_Pd:
	.zero		944


//--------------------- .nv.constant0._Z30massMatrixMultiplySharedKernelILi9ELi13ELi1EEviPKdS1_S1_S1_Pd --------------------------
	.section	.nv.constant0._Z30massMatrixMultiplySharedKernelILi9ELi13ELi1EEviPKdS1_S1_S1_Pd,"a",@progbits
	.sectionflags	@""
	.align	4
.nv.constant0._Z30massMatrixMultiplySharedKernelILi9ELi13ELi1EEviPKdS1_S1_S1_Pd:
	.zero		944


//--------------------- .nv.constant0._Z32massMatrixMultiplyConstantKernelILi9ELi13ELi1EEviPKdS1_S1_S1_Pd --------------------------
	.section	.nv.constant0._Z32massMatrixMultiplyConstantKernelILi9ELi13ELi1EEviPKdS1_S1_S1_Pd,"a",@progbits
	.sectionflags	@""
	.align	4
.nv.constant0._Z32massMatrixMultiplyConstantKernelILi9ELi13ELi1EEviPKdS1_S1_S1_Pd:
	.zero		944


//--------------------- .nv.constant0._Z32massMatrixMultiplyRegisterKernelILi9ELi13ELi1EEviPKdS1_S1_S1_Pd --------------------------
	.section	.nv.constant0._Z32massMatrixMultiplyRegisterKernelILi9ELi13ELi1EEviPKdS1_S1_S1_Pd,"a",@progbits
	.sectionflags	@""
	.align	4
.nv.constant0._Z32massMatrixMultiplyRegisterKernelILi9ELi13ELi1EEviPKdS1_S1_S1_Pd:
	.zero		944


//--------------------- .nv.constant0._Z42massMatrixMultiplyMonolithicConstantKernelILi9ELi12ELi1EEviPKdS1_S1_S1_Pd --------------------------
	.section	.nv.constant0._Z42massMatrixMultiplyMonolithicConstantKernelILi9ELi12ELi1EEviPKdS1_S1_S1_Pd,"a",@progbits
	.sectionflags	@""
	.align	4
.nv.constant0._Z42massMatrixMultiplyMonolithicConstantKernelILi9ELi12ELi1EEviPKdS1_S1_S1_Pd:
	.zero		944


//--------------------- .nv.constant0._Z40massMatrixMultiplyMonolithicGlobalKernelILi9ELi12ELi1EEviPKdS1_S1_S1_Pd --------------------------
	.section	.nv.constant0._Z40massMatrixMultiplyMonolithicGlobalKernelILi9ELi12ELi1EEviPKdS1_S1_S1_Pd,"a",@progbits
	.sectionflags	@""
	.align	4
.nv.constant0._Z40massMatrixMultiplyMonolithicGlobalKernelILi9ELi12ELi1EEviPKdS1_S1_S1_Pd:
	.zero		944


//--------------------- .nv.constant0._Z30massMatrixMultiplyGlobalKernelILi9ELi12ELi1EEviPKdS1_S1_S1_Pd --------------------------
	.section	.nv.constant0._Z30massMatrixMultiplyGlobalKernelILi9ELi12ELi1EEviPKdS1_S1_S1_Pd,"a",@progbits
	.sectionflags	@""
	.align	4
.nv.constant0._Z30massMatrixMultiplyGlobalKernelILi9ELi12ELi1EEviPKdS1_S1_S1_Pd:
	.zero		944


//--------------------- .nv.constant0._Z30massMatrixMultiplySharedKernelILi9ELi12ELi1EEviPKdS1_S1_S1_Pd --------------------------
	.section	.nv.constant0._Z30massMatrixMultiplySharedKernelILi9ELi12ELi1EEviPKdS1_S1_S1_Pd,"a",@progbits
	.sectionflags	@""
	.align	4
.nv.constant0._Z30massMatrixMultiplySharedKernelILi9ELi12ELi1EEviPKdS1_S1_S1_Pd:
	.zero		944


//--------------------- .nv.constant0._Z32massMatrixMultiplyConstantKernelILi9ELi12ELi1EEviPKdS1_S1_S1_Pd --------------------------
	.section	.nv.constant0._Z32massMatrixMultiplyConstantKernelILi9ELi12ELi1EEviPKdS1_S1_S1_Pd,"a",@progbits
	.sectionflags	@""
	.align	4
.nv.constant0._Z32massMatrixMultiplyConstantKernelILi9ELi12ELi1EEviPKdS1_S1_S1_Pd:
	.zero		944


//--------------------- .nv.constant0._Z32massMatrixMultiplyRegisterKernelILi9ELi12ELi1EEviPKdS1_S1_S1_Pd --------------------------
	.section	.nv.constant0._Z32massMatrixMultiplyRegisterKernelILi9ELi12ELi1EEviPKdS1_S1_S1_Pd,"a",@progbits
	.sectionflags	@""
	.align	4
.nv.constant0._Z32massMatrixMultiplyRegisterKernelILi9ELi12ELi1EEviPKdS1_S1_S1_Pd:
	.zero		944


//--------------------- .nv.constant0._Z42massMatrixMultiplyMonolithicConstantKernelILi9ELi11ELi1EEviPKdS1_S1_S1_Pd --------------------------
	.section	.nv.constant0._Z42massMatrixMultiplyMonolithicConstantKernelILi9ELi11ELi1EEviPKdS1_S1_S1_Pd,"a",@progbits
	.sectionflags	@""
	.align	4
.nv.constant0._Z42massMatrixMultiplyMonolithicConstantKernelILi9ELi11ELi1EEviPKdS1_S1_S1_Pd:
	.zero		944


//--------------------- .nv.constant0._Z40massMatrixMultiplyMonolithicGlobalKernelILi9ELi11ELi1EEviPKdS1_S1_S1_Pd --------------------------
	.section	.nv.constant0._Z40massMatrixMultiplyMonolithicGlobalKernelILi9ELi11ELi1EEviPKdS1_S1_S1_Pd,"a",@progbits
	.sectionflags	@""
	.align	4
.nv.constant0._Z40massMatrixMultiplyMonolithicGlobalKernelILi9ELi11ELi1EEviPKdS1_S1_S1_Pd:
	.zero		944


//--------------------- .nv.constant0._Z30massMatrixMultiplyGlobalKernelILi9ELi11ELi1EEviPKdS1_S1_S1_Pd --------------------------
	.section	.nv.constant0._Z30massMatrixMultiplyGlobalKernelILi9ELi11ELi1EEviPKdS1_S1_S1_Pd,"a",@progbits
	.sectionflags	@""
	.align	4
.nv.constant0._Z30massMatrixMultiplyGlobalKernelILi9ELi11ELi1EEviPKdS1_S1_S1_Pd:
	.zero		944


//--------------------- .nv.constant0._Z30massMatrixMultiplySharedKernelILi9ELi11ELi1EEviPKdS1_S1_S1_Pd --------------------------
	.section	.nv.constant0._Z30massMatrixMultiplySharedKernelILi9ELi11ELi1EEviPKdS1_S1_S1_Pd,"a",@progbits
	.sectionflags	@""
	.align	4
.nv.constant0._Z30massMatrixMultiplySharedKernelILi9ELi11ELi1EEviPKdS1_S1_S1_Pd:
	.zero		944


//--------------------- .nv.constant0._Z32massMatrixMultiplyConstantKernelILi9ELi11ELi1EEviPKdS1_S1_S1_Pd --------------------------
	.section	.nv.constant0._Z32massMatrixMultiplyConstantKernelILi9ELi11ELi1EEviPKdS1_S1_S1_Pd,"a",@progbits
	.sectionflags	@""
	.align	4
.nv.constant0._Z32massMatrixMultiplyConstantKernelILi9ELi11ELi1EEviPKdS1_S1_S1_Pd:
	.zero		944


//--------------------- .nv.constant0._Z32massMatrixMultiplyRegisterKernelILi9ELi11ELi1EEviPKdS1_S1_S1_Pd --------------------------
	.section	.nv.constant0._Z32massMatrixMultiplyRegisterKernelILi9ELi11ELi1EEviPKdS1_S1_S1_Pd,"a",@progbits
	.sectionflags	@""
	.align	4
.nv.constant0._Z32massMatrixMultiplyRegisterKernelILi9ELi11ELi1EEviPKdS1_S1_S1_Pd:
	.zero		944


//--------------------- .nv.constant0._Z42massMatrixMultiplyMonolithicConstantKernelILi9ELi10ELi1EEviPKdS1_S1_S1_Pd --------------------------
	.section	.nv.constant0._Z42massMatrixMultiplyMonolithicConstantKernelILi9ELi10ELi1EEviPKdS1_S1_S1_Pd,"a",@progbits
	.sectionflags	@""
	.align	4
.nv.constant0._Z42massMatrixMultiplyMonolithicConstantKernelILi9ELi10ELi1EEviPKdS1_S1_S1_Pd:
	.zero		944


//--------------------- .nv.constant0._Z40massMatrixMultiplyMonolithicGlobalKernelILi9ELi10ELi1EEviPKdS1_S1_S1_Pd --------------------------
	.section	.nv.constant0._Z40massMatrixMultiplyMonolithicGlobalKernelILi9ELi10ELi1EEviPKdS1_S1_S1_Pd,"a",@progbits
	.sectionflags	@""
	.align	4
.nv.constant0._Z40massMatrixMultiplyMonolithicGlobalKernelILi9ELi10ELi1EEviPKdS1_S1_S1_Pd:
	.zero		944


//--------------------- .nv.constant0._Z30massMatrixMultiplyGlobalKernelILi9ELi10ELi1EEviPKdS1_S1_S1_Pd --------------------------
	.section	.nv.constant0._Z30massMatrixMultiplyGlobalKernelILi9ELi10ELi1EEviPKdS1_S1_S1_Pd,"a",@progbits
	.sectionflags	@""
	.align	4
.nv.constant0._Z30massMatrixMultiplyGlobalKernelILi9ELi10ELi1EEviPKdS1_S1_S1_Pd:
	.zero		944


//--------------------- .nv.constant0._Z30massMatrixMultiplySharedKernelILi9ELi10ELi1EEviPKdS1_S1_S1_Pd --------------------------
	.section	.nv.constant0._Z30massMatrixMultiplySharedKernelILi9ELi10ELi1EEviPKdS1_S1_S1_Pd,"a",@progbits
	.sectionflags	@""
	.align	4
.nv.constant0._Z30massMatrixMultiplySharedKernelILi9ELi10ELi1EEviPKdS1_S1_S1_Pd:
	.zero		944


//--------------------- .nv.constant0._Z32massMatrixMultiplyConstantKernelILi9ELi10ELi1EEviPKdS1_S1_S1_Pd --------------------------
	.section	.nv.constant0._Z32massMatrixMultiplyConstantKernelILi9ELi10ELi1EEviPKdS1_S1_S1_Pd,"a",@progbits
	.sectionflags	@""
	.align	4
.nv.constant0._Z32massMatrixMultiplyConstantKernelILi9ELi10ELi1EEviPKdS1_S1_S1_Pd:
	.zero		944


//--------------------- .nv.constant0._Z32massMatrixMultiplyRegisterKernelILi9ELi10ELi1EEviPKdS1_S1_S1_Pd --------------------------
	.section	.nv.constant0._Z32massMatrixMultiplyRegisterKernelILi9ELi10ELi1EEviPKdS1_S1_S1_Pd,"a",@progbits
	.sectionflags	@""
	.align	4
.nv.constant0._Z32massMatrixMultiplyRegisterKernelILi9ELi10ELi1EEviPKdS1_S1_S1_Pd:
	.zero		944


//--------------------- .nv.constant0._Z42massMatrixMultiplyMonolithicConstantKernelILi9ELi9ELi1EEviPKdS1_S1_S1_Pd --------------------------
	.section	.nv.constant0._Z42massMatrixMultiplyMonolithicConstantKernelILi9ELi9ELi1EEviPKdS1_S1_S1_Pd,"a",@progbits
	.sectionflags	@""
	.align	4
.nv.constant0._Z42massMatrixMultiplyMonolithicConstantKernelILi9ELi9ELi1EEviPKdS1_S1_S1_Pd:
	.zero		944


//--------------------- .nv.constant0._Z40massMatrixMultiplyMonolithicGlobalKernelILi9ELi9ELi1EEviPKdS1_S1_S1_Pd --------------------------
	.section	.nv.constant0._Z40massMatrixMultiplyMonolithicGlobalKernelILi9ELi9ELi1EEviPKdS1_S1_S1_Pd,"a",@progbits
	.sectionflags	@""
	.align	4
.nv.constant0._Z40massMatrixMultiplyMonolithicGlobalKernelILi9ELi9ELi1EEviPKdS1_S1_S1_Pd:
	.zero		944


//--------------------- .nv.constant0._Z30massMatrixMultiplyGlobalKernelILi9ELi9ELi1EEviPKdS1_S1_S1_Pd --------------------------
	.section	.nv.constant0._Z30massMatrixMultiplyGlobalKernelILi9ELi9ELi1EEviPKdS1_S1_S1_Pd,"a",@progbits
	.sectionflags	@""
	.align	4
.nv.constant0._Z30massMatrixMultiplyGlobalKernelILi9ELi9ELi1EEviPKdS1_S1_S1_Pd:
	.zero		944


//--------------------- .nv.constant0._Z30massMatrixMultiplySharedKernelILi9ELi9ELi1EEviPKdS1_S1_S1_Pd --------------------------
	.section	.nv.constant0._Z30massMatrixMultiplySharedKernelILi9ELi9ELi1EEviPKdS1_S1_S1_Pd,"a",@progbits
	.sectionflags	@""
	.align	4
.nv.constant0._Z30massMatrixMultiplySharedKernelILi9ELi9ELi1EEviPKdS1_S1_S1_Pd:
	.zero		944


//--------------------- .nv.constant0._Z32massMatrixMultiplyConstantKernelILi9ELi9ELi1EEviPKdS1_S1_S1_Pd --------------------------
	.section	.nv.constant0._Z32massMatrixMultiplyConstantKernelILi9ELi9ELi1EEviPKdS1_S1_S1_Pd,"a",@progbits
	.sectionflags	@""
	.align	4
.nv.constant0._Z32massMatrixMultiplyConstantKernelILi9ELi9ELi1EEviPKdS1_S1_S1_Pd:
	.zero		944


//--------------------- .nv.constant0._Z32massMatrixMultiplyRegisterKernelILi9ELi9ELi1EEviPKdS1_S1_S1_Pd --------------------------
	.section	.nv.constant0._Z32massMatrixMultiplyRegisterKernelILi9ELi9ELi1EEviPKdS1_S1_S1_Pd,"a",@progbits
	.sectionflags	@""
	.align	4
.nv.constant0._Z32massMatrixMultiplyRegisterKernelILi9ELi9ELi1EEviPKdS1_S1_S1_Pd:
	.zero		944


//--------------------- .nv.constant0._Z42massMatrixMultiplyMonolithicConstantKernelILi8ELi12ELi1EEviPKdS1_S1_S1_Pd --------------------------
	.section	.nv.constant0._Z42massMatrixMultiplyMonolithicConstantKernelILi8ELi12ELi1EEviPKdS1_S1_S1_Pd,"a",@progbits
	.sectionflags	@""
	.align	4
.nv.constant0._Z42massMatrixMultiplyMonolithicConstantKernelILi8ELi12ELi1EEviPKdS1_S1_S1_Pd:
	.zero		944


//--------------------- .nv.constant0._Z40massMatrixMultiplyMonolithicGlobalKernelILi8ELi12ELi1EEviPKdS1_S1_S1_Pd --------------------------
	.section	.nv.constant0._Z40massMatrixMultiplyMonolithicGlobalKernelILi8ELi12ELi1EEviPKdS1_S1_S1_Pd,"a",@progbits
	.sectionflags	@""
	.align	4
.nv.constant0._Z40massMatrixMultiplyMonolithicGlobalKernelILi8ELi12ELi1EEviPKdS1_S1_S1_Pd:
	.zero		944


//--------------------- .nv.constant0._Z30massMatrixMultiplyGlobalKernelILi8ELi12ELi1EEviPKdS1_S1_S1_Pd --------------------------
	.section	.nv.constant0._Z30massMatrixMultiplyGlobalKernelILi8ELi12ELi1EEviPKdS1_S1_S1_Pd,"a",@progbits
	.sectionflags	@""
	.align	4
.nv.constant0._Z30massMatrixMultiplyGlobalKernelILi8ELi12ELi1EEviPKdS1_S1_S1_Pd:
	.zero		944


//--------------------- .nv.constant0._Z30massMatrixMultiplySharedKernelILi8ELi12ELi1EEviPKdS1_S1_S1_Pd --------------------------
	.section	.nv.constant0._Z30massMatrixMultiplySharedKernelILi8ELi12ELi1EEviPKdS1_S1_S1_Pd,"a",@progbits
	.sectionflags	@""
	.align	4
.nv.constant0._Z30massMatrixMultiplySharedKernelILi8ELi12ELi1EEviPKdS1_S1_S1_Pd:
	.zero		944


//--------------------- .nv.constant0._Z32massMatrixMultiplyConstantKernelILi8ELi12ELi1EEviPKdS1_S1_S1_Pd --------------------------
	.section	.nv.constant0._Z32massMatrixMultiplyConstantKernelILi8ELi12ELi1EEviPKdS1_S1_S1_Pd,"a",@progbits
	.sectionflags	@""
	.align	4
.nv.constant0._Z32massMatrixMultiplyConstantKernelILi8ELi12ELi1EEviPKdS1_S1_S1_Pd:
	.zero		944


//--------------------- .nv.constant0._Z32massMatrixMultiplyRegisterKernelILi8ELi12ELi1EEviPKdS1_S1_S1_Pd --------------------------
	.section	.nv.constant0._Z32massMatrixMultiplyRegisterKernelILi8ELi12ELi1EEviPKdS1_S1_S1_Pd,"a",@progbits
	.sectionflags	@""
	.align	4
.nv.constant0._Z32massMatrixMultiplyRegisterKernelILi8ELi12ELi1EEviPKdS1_S1_S1_Pd:
	.zero		944


//--------------------- .nv.constant0._Z42massMatrixMultiplyMonolithicConstantKernelILi8ELi11ELi1EEviPKdS1_S1_S1_Pd --------------------------
	.section	.nv.constant0._Z42massMatrixMultiplyMonolithicConstantKernelILi8ELi11ELi1EEviPKdS1_S1_S1_Pd,"a",@progbits
	.sectionflags	@""
	.align	4
.nv.constant0._Z42massMatrixMultiplyMonolithicConstantKernelILi8ELi11ELi1EEviPKdS1_S1_S1_Pd:
	.zero		944


//--------------------- .nv.constant0._Z40massMatrixMultiplyMonolithicGlobalKernelILi8ELi11ELi1EEviPKdS1_S1_S1_Pd --------------------------
	.section	.nv.constant0._Z40massMatrixMultiplyMonolithicGlobalKernelILi8ELi11ELi1EEviPKdS1_S1_S1_Pd,"a",@progbits
	.sectionflags	@""
	.align	4
.nv.constant0._Z40massMatrixMultiplyMonolithicGlobalKernelILi8ELi11ELi1EEviPKdS1_S1_S1_Pd:
	.zero		944


//--------------------- .nv.constant0._Z30massMatrixMultiplyGlobalKernelILi8ELi11ELi1EEviPKdS1_S1_S1_Pd --------------------------
	.section	.nv.constant0._Z30massMatrixMultiplyGlobalKernelILi8ELi11ELi1EEviPKdS1_S1_S1_Pd,"a",@progbits
	.sectionflags	@""
	.align	4
.nv.constant0._Z30massMatrixMultiplyGlobalKernelILi8ELi11ELi1EEviPKdS1_S1_S1_Pd:
	.zero		944


//--------------------- .nv.constant0._Z30massMatrixMultiplySharedKernelILi8ELi11ELi1EEviPKdS1_S1_S1_Pd --------------------------
	.section	.nv.constant0._Z30massMatrixMultiplySharedKernelILi8ELi11ELi1EEviPKdS1_S1_S1_Pd,"a",@progbits
	.sectionflags	@""
	.align	4
.nv.constant0._Z30massMatrixMultiplySharedKernelILi8ELi11ELi1EEviPKdS1_S1_S1_Pd:
	.zero		944


//--------------------- .nv.constant0._Z32massMatrixMultiplyConstantKernelILi8ELi11ELi1EEviPKdS1_S1_S1_Pd --------------------------
	.section	.nv.constant0._Z32massMatrixMultiplyConstantKernelILi8ELi11ELi1EEviPKdS1_S1_S1_Pd,"a",@progbits
	.sectionflags	@""
	.align	4
.nv.constant0._Z32massMatrixMultiplyConstantKernelILi8ELi11ELi1EEviPKdS1_S1_S1_Pd:
	.zero		944


//--------------------- .nv.constant0._Z32massMatrixMultiplyRegisterKernelILi8ELi11ELi1EEviPKdS1_S1_S1_Pd --------------------------
	.section	.nv.constant0._Z32massMatrixMultiplyRegisterKernelILi8ELi11ELi1EEviPKdS1_S1_S1_Pd,"a",@progbits
	.sectionflags	@""
	.align	4
.nv.constant0._Z32massMatrixMultiplyRegisterKernelILi8ELi11ELi1EEviPKdS1_S1_S1_Pd:
	.zero		944


//--------------------- .nv.constant0._Z42massMatrixMultiplyMonolithicConstantKernelILi8ELi10ELi1EEviPKdS1_S1_S1_Pd --------------------------
	.section	.nv.constant0._Z42massMatrixMultiplyMonolithicConstantKernelILi8ELi10ELi1EEviPKdS1_S1_S1_Pd,"a",@progbits
	.sectionflags	@""
	.align	4
.nv.constant0._Z42massMatrixMultiplyMonolithicConstantKernelILi8ELi10ELi1EEviPKdS1_S1_S1_Pd:
	.zero		944


//--------------------- .nv.constant0._Z40massMatrixMultiplyMonolithicGlobalKernelILi8ELi10ELi1EEviPKdS1_S1_S1_Pd --------------------------
	.section	.nv.constant0._Z40massMatrixMultiplyMonolithicGlobalKernelILi8ELi10ELi1EEviPKdS1_S1_S1_Pd,"a",@progbits
	.sectionflags	@""
	.align	4
.nv.constant0._Z40massMatrixMultiplyMonolithicGlobalKernelILi8ELi10ELi1EEviPKdS1_S1_S1_Pd:
	.zero		944


//--------------------- .nv.constant0._Z30massMatrixMultiplyGlobalKernelILi8ELi10ELi1EEviPKdS1_S1_S1_Pd --------------------------
	.section	.nv.constant0._Z30massMatrixMultiplyGlobalKernelILi8ELi10ELi1EEviPKdS1_S1_S1_Pd,"a",@progbits
	.sectionflags	@""
	.align	4
.nv.constant0._Z30massMatrixMultiplyGlobalKernelILi8ELi10ELi1EEviPKdS1_S1_S1_Pd:
	.zero		944


//--------------------- .nv.constant0._Z30massMatrixMultiplySharedKernelILi8ELi10ELi1EEviPKdS1_S1_S1_Pd --------------------------
	.section	.nv.constant0._Z30massMatrixMultiplySharedKernelILi8ELi10ELi1EEviPKdS1_S1_S1_Pd,"a",@progbits
	.sectionflags	@""
	.align	4
.nv.constant0._Z30massMatrixMultiplySharedKernelILi8ELi10ELi1EEviPKdS1_S1_S1_Pd:
	.zero		944


//--------------------- .nv.constant0._Z32massMatrixMultiplyConstantKernelILi8ELi10ELi1EEviPKdS1_S1_S1_Pd --------------------------
	.section	.nv.constant0._Z32massMatrixMultiplyConstantKernelILi8ELi10ELi1EEviPKdS1_S1_S1_Pd,"a",@progbits
	.sectionflags	@""
	.align	4
.nv.constant0._Z32massMatrixMultiplyConstantKernelILi8ELi10ELi1EEviPKdS1_S1_S1_Pd:
	.zero		944


//--------------------- .nv.constant0._Z32massMatrixMultiplyRegisterKernelILi8ELi10ELi1EEviPKdS1_S1_S1_Pd --------------------------
	.section	.nv.constant0._Z32massMatrixMultiplyRegisterKernelILi8ELi10ELi1EEviPKdS1_S1_S1_Pd,"a",@progbits
	.sectionflags	@""
	.align	4
.nv.constant0._Z32massMatrixMultiplyRegisterKernelILi8ELi10ELi1EEviPKdS1_S1_S1_Pd:
	.zero		944


//--------------------- .nv.constant0._Z42massMatrixMultiplyMonolithicConstantKernelILi8ELi9ELi2EEviPKdS1_S1_S1_Pd --------------------------
	.section	.nv.constant0._Z42massMatrixMultiplyMonolithicConstantKernelILi8ELi9ELi2EEviPKdS1_S1_S1_Pd,"a",@progbits
	.sectionflags	@""
	.align	4
.nv.constant0._Z42massMatrixMultiplyMonolithicConstantKernelILi8ELi9ELi2EEviPKdS1_S1_S1_Pd:
	.zero		944


//--------------------- .nv.constant0._Z40massMatrixMultiplyMonolithicGlobalKernelILi8ELi9ELi2EEviPKdS1_S1_S1_Pd --------------------------
	.section	.nv.constant0._Z40massMatrixMultiplyMonolithicGlobalKernelILi8ELi9ELi2EEviPKdS1_S1_S1_Pd,"a",@progbits
	.sectionflags	@""
	.align	4
.nv.constant0._Z40massMatrixMultiplyMonolithicGlobalKernelILi8ELi9ELi2EEviPKdS1_S1_S1_Pd:
	.zero		944


//--------------------- .nv.constant0._Z30massMatrixMultiplyGlobalKernelILi8ELi9ELi2EEviPKdS1_S1_S1_Pd --------------------------
	.section	.nv.constant0._Z30massMatrixMultiplyGlobalKernelILi8ELi9ELi2EEviPKdS1_S1_S1_Pd,"a",@progbits
	.sectionflags	@""
	.align	4
.nv.constant0._Z30massMatrixMultiplyGlobalKernelILi8ELi9ELi2EEviPKdS1_S1_S1_Pd:
	.zero		944


//--------------------- .nv.constant0._Z30massMatrixMultiplySharedKernelILi8ELi9ELi2EEviPKdS1_S1_S1_Pd --------------------------
	.section	.nv.constant0._Z30massMatrixMultiplySharedKernelILi8ELi9ELi2EEviPKdS1_S1_S1_Pd,"a",@progbits
	.sectionflags	@""
	.align	4
.nv.constant0._Z30massMatrixMultiplySharedKernelILi8ELi9ELi2EEviPKdS1_S1_S1_Pd:
	.zero		944


//--------------------- .nv.constant0._Z32massMatrixMultiplyConstantKernelILi8ELi9ELi2EEviPKdS1_S1_S1_Pd --------------------------
	.section	.nv.constant0._Z32massMatrixMultiplyConstantKernelILi8ELi9ELi2EEviPKdS1_S1_S1_Pd,"a",@progbits
	.sectionflags	@""
	.align	4
.nv.constant0._Z32massMatrixMultiplyConstantKernelILi8ELi9ELi2EEviPKdS1_S1_S1_Pd:
	.zero		944


//--------------------- .nv.constant0._Z32massMatrixMultiplyRegisterKernelILi8ELi9ELi2EEviPKdS1_S1_S1_Pd --------------------------
	.section	.nv.constant0._Z32massMatrixMultiplyRegisterKernelILi8ELi9ELi2EEviPKdS1_S1_S1_Pd,"a",@progbits
	.sectionflags	@""
	.align	4
.nv.constant0._Z32massMatrixMultiplyRegisterKernelILi8ELi9ELi2EEviPKdS1_S1_S1_Pd:
	.zero		944


//--------------------- .nv.constant0._Z42massMatrixMultiplyMonolithicConstantKernelILi8ELi8ELi1EEviPKdS1_S1_S1_Pd --------------------------
	.section	.nv.constant0._Z42massMatrixMultiplyMonolithicConstantKernelILi8ELi8ELi1EEviPKdS1_S1_S1_Pd,"a",@progbits
	.sectionflags	@""
	.align	4
.nv.constant0._Z42massMatrixMultiplyMonolithicConstantKernelILi8ELi8ELi1EEviPKdS1_S1_S1_Pd:
	.zero		944


//--------------------- .nv.constant0._Z40massMatrixMultiplyMonolithicGlobalKernelILi8ELi8ELi1EEviPKdS1_S1_S1_Pd --------------------------
	.section	.nv.constant0._Z40massMatrixMultiplyMonolithicGlobalKernelILi8ELi8ELi1EEviPKdS1_S1_S1_Pd,"a",@progbits
	.sectionflags	@""
	.align	4
.nv.constant0._Z40massMatrixMultiplyMonolithicGlobalKernelILi8ELi8ELi1EEviPKdS1_S1_S1_Pd:
	.zero		944


//--------------------- .nv.constant0._Z30massMatrixMultiplyGlobalKernelILi8ELi8ELi1EEviPKdS1_S1_S1_Pd --------------------------
	.section	.nv.constant0._Z30massMatrixMultiplyGlobalKernelILi8ELi8ELi1EEviPKdS1_S1_S1_Pd,"a",@progbits
	.sectionflags	@""
	.align	4
.nv.constant0._Z30massMatrixMultiplyGlobalKernelILi8ELi8ELi1EEviPKdS1_S1_S1_Pd:
	.zero		944


//--------------------- .nv.constant0._Z30massMatrixMultiplySharedKernelILi8ELi8ELi1EEviPKdS1_S1_S1_Pd --------------------------
	.section	.nv.constant0._Z30massMatrixMultiplySharedKernelILi8ELi8ELi1EEviPKdS1_S1_S1_Pd,"a",@progbits
	.sectionflags	@""
	.align	4
.nv.constant0._Z30massMatrixMultiplySharedKernelILi8ELi8ELi1EEviPKdS1_S1_S1_Pd:
	.zero		944


//--------------------- .nv.constant0._Z32massMatrixMultiplyConstantKernelILi8ELi8ELi1EEviPKdS1_S1_S1_Pd --------------------------
	.section	.nv.constant0._Z32massMatrixMultiplyConstantKernelILi8ELi8ELi1EEviPKdS1_S1_S1_Pd,"a",@progbits
	.sectionflags	@""
	.align	4
.nv.constant0._Z32massMatrixMultiplyConstantKernelILi8ELi8ELi1EEviPKdS1_S1_S1_Pd:
	.zero		944


//--------------------- .nv.constant0._Z32massMatrixMultiplyRegisterKernelILi8ELi8ELi1EEviPKdS1_S1_S1_Pd --------------------------
	.section	.nv.constant0._Z32massMatrixMultiplyRegisterKernelILi8ELi8ELi1EEviPKdS1_S1_S1_Pd,"a",@progbits
	.sectionflags	@""
	.align	4
.nv.constant0._Z32massMatrixMultiplyRegisterKernelILi8ELi8ELi1EEviPKdS1_S1_S1_Pd:
	.zero		944


//--------------------- .nv.constant0._Z42massMatrixMultiplyMonolithicConstantKernelILi7ELi11ELi1EEviPKdS1_S1_S1_Pd --------------------------
	.section	.nv.constant0._Z42massMatrixMultiplyMonolithicConstantKernelILi7ELi11ELi1EEviPKdS1_S1_S1_Pd,"a",@progbits
	.sectionflags	@""
	.align	4
.nv.constant0._Z42massMatrixMultiplyMonolithicConstantKernelILi7ELi11ELi1EEviPKdS1_S1_S1_Pd:
	.zero		944


//--------------------- .nv.constant0._Z40massMatrixMultiplyMonolithicGlobalKernelILi7ELi11ELi1EEviPKdS1_S1_S1_Pd --------------------------
	.section	.nv.constant0._Z40massMatrixMultiplyMonolithicGlobalKernelILi7ELi11ELi1EEviPKdS1_S1_S1_Pd,"a",@progbits
	.sectionflags	@""
	.align	4
.nv.constant0._Z40massMatrixMultiplyMonolithicGlobalKernelILi7ELi11ELi1EEviPKdS1_S1_S1_Pd:
	.zero		944


//--------------------- .nv.constant0._Z30massMatrixMultiplyGlobalKernelILi7ELi11ELi1EEviPKdS1_S1_S1_Pd --------------------------
	.section	.nv.constant0._Z30massMatrixMultiplyGlobalKernelILi7ELi11ELi1EEviPKdS1_S1_S1_Pd,"a",@progbits
	.sectionflags	@""
	.align	4
.nv.constant0._Z30massMatrixMultiplyGlobalKernelILi7ELi11ELi1EEviPKdS1_S1_S1_Pd:
	.zero		944


//--------------------- .nv.constant0._Z30massMatrixMultiplySharedKernelILi7ELi11ELi1EEviPKdS1_S1_S1_Pd --------------------------
	.section	.nv.constant0._Z30massMatrixMultiplySharedKernelILi7ELi11ELi1EEviPKdS1_S1_S1_Pd,"a",@progbits
	.sectionflags	@""
	.align	4
.nv.constant0._Z30massMatrixMultiplySharedKernelILi7ELi11ELi1EEviPKdS1_S1_S1_Pd:
	.zero		944


//--------------------- .nv.constant0._Z32massMatrixMultiplyConstantKernelILi7ELi11ELi1EEviPKdS1_S1_S1_Pd --------------------------
	.section	.nv.constant0._Z32massMatrixMultiplyConstantKernelILi7ELi11ELi1EEviPKdS1_S1_S1_Pd,"a",@progbits
	.sectionflags	@""
	.align	4
.nv.constant0._Z32massMatrixMultiplyConstantKernelILi7ELi11ELi1EEviPKdS1_S1_S1_Pd:
	.zero		944


//--------------------- .nv.constant0._Z32massMatrixMultiplyRegisterKernelILi7ELi11ELi1EEviPKdS1_S1_S1_Pd --------------------------
	.section	.nv.constant0._Z32massMatrixMultiplyRegisterKernelILi7ELi11ELi1EEviPKdS1_S1_S1_Pd,"a",@progbits
	.sectionflags	@""
	.align	4
.nv.constant0._Z32massMatrixMultiplyRegisterKernelILi7ELi11ELi1EEviPKdS1_S1_S1_Pd:
	.zero		944


//--------------------- .nv.constant0._Z42massMatrixMultiplyMonolithicConstantKernelILi7ELi10ELi1EEviPKdS1_S1_S1_Pd --------------------------
	.section	.nv.constant0._Z42massMatrixMultiplyMonolithicConstantKernelILi7ELi10ELi1EEviPKdS1_S1_S1_Pd,"a",@progbits
	.sectionflags	@""
	.align	4
.nv.constant0._Z42massMatrixMultiplyMonolithicConstantKernelILi7ELi10ELi1EEviPKdS1_S1_S1_Pd:
	.zero		944


//--------------------- .nv.constant0._Z40massMatrixMultiplyMonolithicGlobalKernelILi7ELi10ELi1EEviPKdS1_S1_S1_Pd --------------------------
	.section	.nv.constant0._Z40massMatrixMultiplyMonolithicGlobalKernelILi7ELi10ELi1EEviPKdS1_S1_S1_Pd,"a",@progbits
	.sectionflags	@""
	.align	4
.nv.constant0._Z40massMatrixMultiplyMonolithicGlobalKernelILi7ELi10ELi1EEviPKdS1_S1_S1_Pd:
	.zero		944


//--------------------- .nv.constant0._Z30massMatrixMultiplyGlobalKernelILi7ELi10ELi1EEviPKdS1_S1_S1_Pd --------------------------
	.section	.nv.constant0._Z30massMatrixMultiplyGlobalKernelILi7ELi10ELi1EEviPKdS1_S1_S1_Pd,"a",@progbits
	.sectionflags	@""
	.align	4
.nv.constant0._Z30massMatrixMultiplyGlobalKernelILi7ELi10ELi1EEviPKdS1_S1_S1_Pd:
	.zero		944


//--------------------- .nv.constant0._Z30massMatrixMultiplySharedKernelILi7ELi10ELi1EEviPKdS1_S1_S1_Pd --------------------------
	.section	.nv.constant0._Z30massMatrixMultiplySharedKernelILi7ELi10ELi1EEviPKdS1_S1_S1_Pd,"a",@progbits
	.sectionflags	@""
	.align	4
.nv.constant0._Z30massMatrixMultiplySharedKernelILi7ELi10ELi1EEviPKdS1_S1_S1_Pd:
	.zero		944


//--------------------- .nv.constant0._Z32massMatrixMultiplyConstantKernelILi7ELi10ELi1EEviPKdS1_S1_S1_Pd --------------------------
	.section	.nv.constant0._Z32massMatrixMultiplyConstantKernelILi7ELi10ELi1EEviPKdS1_S1_S1_Pd,"a",@progbits
	.sectionflags	@""
	.align	4
.nv.constant0._Z32massMatrixMultiplyConstantKernelILi7ELi10ELi1EEviPKdS1_S1_S1_Pd:
	.zero		944


//--------------------- .nv.constant0._Z32massMatrixMultiplyRegisterKernelILi7ELi10ELi1EEviPKdS1_S1_S1_Pd --------------------------
	.section	.nv.constant0._Z32massMatrixMultiplyRegisterKernelILi7ELi10ELi1EEviPKdS1_S1_S1_Pd,"a",@progbits
	.sectionflags	@""
	.align	4
.nv.constant0._Z32massMatrixMultiplyRegisterKernelILi7ELi10ELi1EEviPKdS1_S1_S1_Pd:
	.zero		944


//--------------------- .nv.constant0._Z42massMatrixMultiplyMonolithicConstantKernelILi7ELi9ELi2EEviPKdS1_S1_S1_Pd --------------------------
	.section	.nv.constant0._Z42massMatrixMultiplyMonolithicConstantKernelILi7ELi9ELi2EEviPKdS1_S1_S1_Pd,"a",@progbits
	.sectionflags	@""
	.align	4
.nv.constant0._Z42massMatrixMultiplyMonolithicConstantKernelILi7ELi9ELi2EEviPKdS1_S1_S1_Pd:
	.zero		944


//--------------------- .nv.constant0._Z40massMatrixMultiplyMonolithicGlobalKernelILi7ELi9ELi2EEviPKdS1_S1_S1_Pd --------------------------
	.section	.nv.constant0._Z40massMatrixMultiplyMonolithicGlobalKernelILi7ELi9ELi2EEviPKdS1_S1_S1_Pd,"a",@progbits
	.sectionflags	@""
	.align	4
.nv.constant0._Z40massMatrixMultiplyMonolithicGlobalKernelILi7ELi9ELi2EEviPKdS1_S1_S1_Pd:
	.zero		944


//--------------------- .nv.constant0._Z30massMatrixMultiplyGlobalKernelILi7ELi9ELi2EEviPKdS1_S1_S1_Pd --------------------------
	.section	.nv.constant0._Z30massMatrixMultiplyGlobalKernelILi7ELi9ELi2EEviPKdS1_S1_S1_Pd,"a",@progbits
	.sectionflags	@""
	.align	4
.nv.constant0._Z30massMatrixMultiplyGlobalKernelILi7ELi9ELi2EEviPKdS1_S1_S1_Pd:
	.zero		944


//--------------------- .nv.constant0._Z30massMatrixMultiplySharedKernelILi7ELi9ELi2EEviPKdS1_S1_S1_Pd --------------------------
	.section	.nv.constant0._Z30massMatrixMultiplySharedKernelILi7ELi9ELi2EEviPKdS1_S1_S1_Pd,"a",@progbits
	.sectionflags	@""
	.align	4
.nv.constant0._Z30massMatrixMultiplySharedKernelILi7ELi9ELi2EEviPKdS1_S1_S1_Pd:
	.zero		944


//--------------------- .nv.constant0._Z32massMatrixMultiplyConstantKernelILi7ELi9ELi2EEviPKdS1_S1_S1_Pd --------------------------
	.section	.nv.constant0._Z32massMatrixMultiplyConstantKernelILi7ELi9ELi2EEviPKdS1_S1_S1_Pd,"a",@progbits
	.sectionflags	@""
	.align	4
.nv.constant0._Z32massMatrixMultiplyConstantKernelILi7ELi9ELi2EEviPKdS1_S1_S1_Pd:
	.zero		944


//--------------------- .nv.constant0._Z32massMatrixMultiplyRegisterKernelILi7ELi9ELi2EEviPKdS1_S1_S1_Pd --------------------------
	.section	.nv.constant0._Z32massMatrixMultiplyRegisterKernelILi7ELi9ELi2EEviPKdS1_S1_S1_Pd,"a",@progbits
	.sectionflags	@""
	.align	4
.nv.constant0._Z32massMatrixMultiplyRegisterKernelILi7ELi9ELi2EEviPKdS1_S1_S1_Pd:
	.zero		944


//--------------------- .nv.constant0._Z42massMatrixMultiplyMonolithicConstantKernelILi7ELi8ELi1EEviPKdS1_S1_S1_Pd --------------------------
	.section	.nv.constant0._Z42massMatrixMultiplyMonolithicConstantKernelILi7ELi8ELi1EEviPKdS1_S1_S1_Pd,"a",@progbits
	.sectionflags	@""
	.align	4
.nv.constant0._Z42massMatrixMultiplyMonolithicConstantKernelILi7ELi8ELi1EEviPKdS1_S1_S1_Pd:
	.zero		944


//--------------------- .nv.constant0._Z40massMatrixMultiplyMonolithicGlobalKernelILi7ELi8ELi1EEviPKdS1_S1_S1_Pd --------------------------
	.section	.nv.constant0._Z40massMatrixMultiplyMonolithicGlobalKernelILi7ELi8ELi1EEviPKdS1_S1_S1_Pd,"a",@progbits
	.sectionflags	@""
	.align	4
.nv.constant0._Z40massMatrixMultiplyMonolithicGlobalKernelILi7ELi8ELi1EEviPKdS1_S1_S1_Pd:
	.zero		944


//--------------------- .nv.constant0._Z30massMatrixMultiplyGlobalKernelILi7ELi8ELi1EEviPKdS1_S1_S1_Pd --------------------------
	.section	.nv.constant0._Z30massMatrixMultiplyGlobalKernelILi7ELi8ELi1EEviPKdS1_S1_S1_Pd,"a",@progbits
	.sectionflags	@""
	.align	4
.nv.constant0._Z30massMatrixMultiplyGlobalKernelILi7ELi8ELi1EEviPKdS1_S1_S1_Pd:
	.zero		944


//--------------------- .nv.constant0._Z30massMatrixMultiplySharedKernelILi7ELi8ELi1EEviPKdS1_S1_S1_Pd --------------------------
	.section	.nv.constant0._Z30massMatrixMultiplySharedKernelILi7ELi8ELi1EEviPKdS1_S1_S1_Pd,"a",@progbits
	.sectionflags	@""
	.align	4
.nv.constant0._Z30massMatrixMultiplySharedKernelILi7ELi8ELi1EEviPKdS1_S1_S1_Pd:
	.zero		944


//--------------------- .nv.constant0._Z32massMatrixMultiplyConstantKernelILi7ELi8ELi1EEviPKdS1_S1_S1_Pd --------------------------
	.section	.nv.constant0._Z32massMatrixMultiplyConstantKernelILi7ELi8ELi1EEviPKdS1_S1_S1_Pd,"a",@progbits
	.sectionflags	@""
	.align	4
.nv.constant0._Z32massMatrixMultiplyConstantKernelILi7ELi8ELi1EEviPKdS1_S1_S1_Pd:
	.zero		944


//--------------------- .nv.constant0._Z32massMatrixMultiplyRegisterKernelILi7ELi8ELi1EEviPKdS1_S1_S1_Pd --------------------------
	.section	.nv.constant0._Z32massMatrixMultiplyRegisterKernelILi7ELi8ELi1EEviPKdS1_S1_S1_Pd,"a",@progbits
	.sectionflags	@""
	.align	4
.nv.constant0._Z32massMatrixMultiplyRegisterKernelILi7ELi8ELi1EEviPKdS1_S1_S1_Pd:
	.zero		944


//--------------------- .nv.constant0._Z42massMatrixMultiplyMonolithicConstantKernelILi7ELi7ELi2EEviPKdS1_S1_S1_Pd --------------------------
	.section	.nv.constant0._Z42massMatrixMultiplyMonolithicConstantKernelILi7ELi7ELi2EEviPKdS1_S1_S1_Pd,"a",@progbits
	.sectionflags	@""
	.align	4
.nv.constant0._Z42massMatrixMultiplyMonolithicConstantKernelILi7ELi7ELi2EEviPKdS1_S1_S1_Pd:
	.zero		944


//--------------------- .nv.constant0._Z40massMatrixMultiplyMonolithicGlobalKernelILi7ELi7ELi2EEviPKdS1_S1_S1_Pd --------------------------
	.section	.nv.constant0._Z40massMatrixMultiplyMonolithicGlobalKernelILi7ELi7ELi2EEviPKdS1_S1_S1_Pd,"a",@progbits
	.sectionflags	@""
	.align	4
.nv.constant0._Z40massMatrixMultiplyMonolithicGlobalKernelILi7ELi7ELi2EEviPKdS1_S1_S1_Pd:
	.zero		944


//--------------------- .nv.constant0._Z30massMatrixMultiplyGlobalKernelILi7ELi7ELi2EEviPKdS1_S1_S1_Pd --------------------------
	.section	.nv.constant0._Z30massMatrixMultiplyGlobalKernelILi7ELi7ELi2EEviPKdS1_S1_S1_Pd,"a",@progbits
	.sectionflags	@""
	.align	4
.nv.constant0._Z30massMatrixMultiplyGlobalKernelILi7ELi7ELi2EEviPKdS1_S1_S1_Pd:
	.zero		944


//--------------------- .nv.constant0._Z30massMatrixMultiplySharedKernelILi7ELi7ELi2EEviPKdS1_S1_S1_Pd --------------------------
	.section	.nv.constant0._Z30massMatrixMultiplySharedKernelILi7ELi7ELi2EEviPKdS1_S1_S1_Pd,"a",@progbits
	.sectionflags	@""
	.align	4
.nv.constant0._Z30massMatrixMultiplySharedKernelILi7ELi7ELi2EEviPKdS1_S1_S1_Pd:
	.zero		944


//--------------------- .nv.constant0._Z32massMatrixMultiplyConstantKernelILi7ELi7ELi2EEviPKdS1_S1_S1_Pd --------------------------
	.section	.nv.constant0._Z32massMatrixMultiplyConstantKernelILi7ELi7ELi2EEviPKdS1_S1_S1_Pd,"a",@progbits
	.sectionflags	@""
	.align	4
.nv.constant0._Z32massMatrixMultiplyConstantKernelILi7ELi7ELi2EEviPKdS1_S1_S1_Pd:
	.zero		944


//--------------------- .nv.constant0._Z32massMatrixMultiplyRegisterKernelILi7ELi7ELi2EEviPKdS1_S1_S1_Pd --------------------------
	.section	.nv.constant0._Z32massMatrixMultiplyRegisterKernelILi7ELi7ELi2EEviPKdS1_S1_S1_Pd,"a",@progbits
	.sectionflags	@""
	.align	4
.nv.constant0._Z32massMatrixMultiplyRegisterKernelILi7ELi7ELi2EEviPKdS1_S1_S1_Pd:
	.zero		944


//--------------------- .nv.constant0._Z42massMatrixMultiplyMonolithicConstantKernelILi6ELi10ELi1EEviPKdS1_S1_S1_Pd --------------------------
	.section	.nv.constant0._Z42massMatrixMultiplyMonolithicConstantKernelILi6ELi10ELi1EEviPKdS1_S1_S1_Pd,"a",@progbits
	.sectionflags	@""
	.align	4
.nv.constant0._Z42massMatrixMultiplyMonolithicConstantKernelILi6ELi10ELi1EEviPKdS1_S1_S1_Pd:
	.zero		944


//--------------------- .nv.constant0._Z40massMatrixMultiplyMonolithicGlobalKernelILi6ELi10ELi1EEviPKdS1_S1_S1_Pd --------------------------
	.section	.nv.constant0._Z40massMatrixMultiplyMonolithicGlobalKernelILi6ELi10ELi1EEviPKdS1_S1_S1_Pd,"a",@progbits
	.sectionflags	@""
	.align	4
.nv.constant0._Z40massMatrixMultiplyMonolithicGlobalKernelILi6ELi10ELi1EEviPKdS1_S1_S1_Pd:
	.zero		944


//--------------------- .nv.constant0._Z30massMatrixMultiplyGlobalKernelILi6ELi10ELi1EEviPKdS1_S1_S1_Pd --------------------------
	.section	.nv.constant0._Z30massMatrixMultiplyGlobalKernelILi6ELi10ELi1EEviPKdS1_S1_S1_Pd,"a",@progbits
	.sectionflags	@""
	.align	4
.nv.constant0._Z30massMatrixMultiplyGlobalKernelILi6ELi10ELi1EEviPKdS1_S1_S1_Pd:
	.zero		944


//--------------------- .nv.constant0._Z30massMatrixMultiplySharedKernelILi6ELi10ELi1EEviPKdS1_S1_S1_Pd --------------------------
	.section	.nv.constant0._Z30massMatrixMultiplySharedKernelILi6ELi10ELi1EEviPKdS1_S1_S1_Pd,"a",@progbits
	.sectionflags	@""
	.align	4
.nv.constant0._Z30massMatrixMultiplySharedKernelILi6ELi10ELi1EEviPKdS1_S1_S1_Pd:
	.zero		944


//--------------------- .nv.constant0._Z32massMatrixMultiplyConstantKernelILi6ELi10ELi1EEviPKdS1_S1_S1_Pd --------------------------
	.section	.nv.constant0._Z32massMatrixMultiplyConstantKernelILi6ELi10ELi1EEviPKdS1_S1_S1_Pd,"a",@progbits
	.sectionflags	@""
	.align	4
.nv.constant0._Z32massMatrixMultiplyConstantKernelILi6ELi10ELi1EEviPKdS1_S1_S1_Pd:
	.zero		944


//--------------------- .nv.constant0._Z32massMatrixMultiplyRegisterKernelILi6ELi10ELi1EEviPKdS1_S1_S1_Pd --------------------------
	.section	.nv.constant0._Z32massMatrixMultiplyRegisterKernelILi6ELi10ELi1EEviPKdS1_S1_S1_Pd,"a",@progbits
	.sectionflags	@""
	.align	4
.nv.constant0._Z32massMatrixMultiplyRegisterKernelILi6ELi10ELi1EEviPKdS1_S1_S1_Pd:
	.zero		944


//--------------------- .nv.constant0._Z42massMatrixMultiplyMonolithicConstantKernelILi6ELi9ELi2EEviPKdS1_S1_S1_Pd --------------------------
	.section	.nv.constant0._Z42massMatrixMultiplyMonolithicConstantKernelILi6ELi9ELi2EEviPKdS1_S1_S1_Pd,"a",@progbits
	.sectionflags	@""
	.align	4
.nv.constant0._Z42massMatrixMultiplyMonolithicConstantKernelILi6ELi9ELi2EEviPKdS1_S1_S1_Pd:
	.zero		944


//--------------------- .nv.constant0._Z40massMatrixMultiplyMonolithicGlobalKernelILi6ELi9ELi2EEviPKdS1_S1_S1_Pd --------------------------
	.section	.nv.constant0._Z40massMatrixMultiplyMonolithicGlobalKernelILi6ELi9ELi2EEviPKdS1_S1_S1_Pd,"a",@progbits
	.sectionflags	@""
	.align	4
.nv.constant0._Z40massMatrixMultiplyMonolithicGlobalKernelILi6ELi9ELi2EEviPKdS1_S1_S1_Pd:
	.zero		944


//--------------------- .nv.constant0._Z30massMatrixMultiplyGlobalKernelILi6ELi9ELi2EEviPKdS1_S1_S1_Pd --------------------------
	.section	.nv.constant0._Z30massMatrixMultiplyGlobalKernelILi6ELi9ELi2EEviPKdS1_S1_S1_Pd,"a",@progbits
	.sectionflags	@""
	.align	4
.nv.constant0._Z30massMatrixMultiplyGlobalKernelILi6ELi9ELi2EEviPKdS1_S1_S1_Pd:
	.zero		944


//--------------------- .nv.constant0._Z30massMatrixMultiplySharedKernelILi6ELi9ELi2EEviPKdS1_S1_S1_Pd --------------------------
	.section	.nv.constant0._Z30massMatrixMultiplySharedKernelILi6ELi9ELi2EEviPKdS1_S1_S1_Pd,"a",@progbits
	.sectionflags	@""
	.align	4
.nv.constant0._Z30massMatrixMultiplySharedKernelILi6ELi9ELi2EEviPKdS1_S1_S1_Pd:
	.zero		944


//--------------------- .nv.constant0._Z32massMatrixMultiplyConstantKernelILi6ELi9ELi2EEviPKdS1_S1_S1_Pd --------------------------
	.section	.nv.constant0._Z32massMatrixMultiplyConstantKernelILi6ELi9ELi2EEviPKdS1_S1_S1_Pd,"a",@progbits
	.sectionflags	@""
	.align	4
.nv.constant0._Z32massMatrixMultiplyConstantKernelILi6ELi9ELi2EEviPKdS1_S1_S1_Pd:
	.zero		944


//--------------------- .nv.constant0._Z32massMatrixMultiplyRegisterKernelILi6ELi9ELi2EEviPKdS1_S1_S1_Pd --------------------------
	.section	.nv.constant0._Z32massMatrixMultiplyRegisterKernelILi6ELi9ELi2EEviPKdS1_S1_S1_Pd,"a",@progbits
	.sectionflags	@""
	.align	4
.nv.constant0._Z32massMatrixMultiplyRegisterKernelILi6ELi9ELi2EEviPKdS1_S1_S1_Pd:
	.zero		944


//--------------------- .nv.constant0._Z42massMatrixMultiplyMonolithicConstantKernelILi6ELi8ELi1EEviPKdS1_S1_S1_Pd --------------------------
	.section	.nv.constant0._Z42massMatrixMultiplyMonolithicConstantKernelILi6ELi8ELi1EEviPKdS1_S1_S1_Pd,"a",@progbits
	.sectionflags	@""
	.align	4
.nv.constant0._Z42massMatrixMultiplyMonolithicConstantKernelILi6ELi8ELi1EEviPKdS1_S1_S1_Pd:
	.zero		944


//--------------------- .nv.constant0._Z40massMatrixMultiplyMonolithicGlobalKernelILi6ELi8ELi1EEviPKdS1_S1_S1_Pd --------------------------
	.section	.nv.constant0._Z40massMatrixMultiplyMonolithicGlobalKernelILi6ELi8ELi1EEviPKdS1_S1_S1_Pd,"a",@progbits
	.sectionflags	@""
	.align	4
.nv.constant0._Z40massMatrixMultiplyMonolithicGlobalKernelILi6ELi8ELi1EEviPKdS1_S1_S1_Pd:
	.zero		944


//--------------------- .nv.constant0._Z30massMatrixMultiplyGlobalKernelILi6ELi8ELi1EEviPKdS1_S1_S1_Pd --------------------------
	.section	.nv.constant0._Z30massMatrixMultiplyGlobalKernelILi6ELi8ELi1EEviPKdS1_S1_S1_Pd,"a",@progbits
	.sectionflags	@""
	.align	4
.nv.constant0._Z30massMatrixMultiplyGlobalKernelILi6ELi8ELi1EEviPKdS1_S1_S1_Pd:
	.zero		944


//--------------------- .nv.constant0._Z30massMatrixMultiplySharedKernelILi6ELi8ELi1EEviPKdS1_S1_S1_Pd --------------------------
	.section	.nv.constant0._Z30massMatrixMultiplySharedKernelILi6ELi8ELi1EEviPKdS1_S1_S1_Pd,"a",@progbits
	.sectionflags	@""
	.align	4
.nv.constant0._Z30massMatrixMultiplySharedKernelILi6ELi8ELi1EEviPKdS1_S1_S1_Pd:
	.zero		944


//--------------------- .nv.constant0._Z32massMatrixMultiplyConstantKernelILi6ELi8ELi1EEviPKdS1_S1_S1_Pd --------------------------
	.section	.nv.constant0._Z32massMatrixMultiplyConstantKernelILi6ELi8ELi1EEviPKdS1_S1_S1_Pd,"a",@progbits
	.sectionflags	@""
	.align	4
.nv.constant0._Z32massMatrixMultiplyConstantKernelILi6ELi8ELi1EEviPKdS1_S1_S1_Pd:
	.zero		944


//--------------------- .nv.constant0._Z32massMatrixMultiplyRegisterKernelILi6ELi8ELi1EEviPKdS1_S1_S1_Pd --------------------------
	.section	.nv.constant0._Z32massMatrixMultiplyRegisterKernelILi6ELi8ELi1EEviPKdS1_S1_S1_Pd,"a",@progbits
	.sectionflags	@""
	.align	4
.nv.constant0._Z32massMatrixMultiplyRegisterKernelILi6ELi8ELi1EEviPKdS1_S1_S1_Pd:
	.zero		944


//--------------------- .nv.constant0._Z42massMatrixMultiplyMonolithicConstantKernelILi6ELi7ELi2EEviPKdS1_S1_S1_Pd --------------------------
	.section	.nv.constant0._Z42massMatrixMultiplyMonolithicConstantKernelILi6ELi7ELi2EEviPKdS1_S1_S1_Pd,"a",@progbits
	.sectionflags	@""
	.align	4
.nv.constant0._Z42massMatrixMultiplyMonolithicConstantKernelILi6ELi7ELi2EEviPKdS1_S1_S1_Pd:
	.zero		944


//--------------------- .nv.constant0._Z40massMatrixMultiplyMonolithicGlobalKernelILi6ELi7ELi2EEviPKdS1_S1_S1_Pd --------------------------
	.section	.nv.constant0._Z40massMatrixMultiplyMonolithicGlobalKernelILi6ELi7ELi2EEviPKdS1_S1_S1_Pd,"a",@progbits
	.sectionflags	@""
	.align	4
.nv.constant0._Z40massMatrixMultiplyMonolithicGlobalKernelILi6ELi7ELi2EEviPKdS1_S1_S1_Pd:
	.zero		944


//--------------------- .nv.constant0._Z30massMatrixMultiplyGlobalKernelILi6ELi7ELi2EEviPKdS1_S1_S1_Pd --------------------------
	.section	.nv.constant0._Z30massMatrixMultiplyGlobalKernelILi6ELi7ELi2EEviPKdS1_S1_S1_Pd,"a",@progbits
	.sectionflags	@""
	.align	4
.nv.constant0._Z30massMatrixMultiplyGlobalKernelILi6ELi7ELi2EEviPKdS1_S1_S1_Pd:
	.zero		944


//--------------------- .nv.constant0._Z30massMatrixMultiplySharedKernelILi6ELi7ELi2EEviPKdS1_S1_S1_Pd --------------------------
	.section	.nv.constant0._Z30massMatrixMultiplySharedKernelILi6ELi7ELi2EEviPKdS1_S1_S1_Pd,"a",@progbits
	.sectionflags	@""
	.align	4
.nv.constant0._Z30massMatrixMultiplySharedKernelILi6ELi7ELi2EEviPKdS1_S1_S1_Pd:
	.zero		944


//--------------------- .nv.constant0._Z32massMatrixMultiplyConstantKernelILi6ELi7ELi2EEviPKdS1_S1_S1_Pd --------------------------
	.section	.nv.constant0._Z32massMatrixMultiplyConstantKernelILi6ELi7ELi2EEviPKdS1_S1_S1_Pd,"a",@progbits
	.sectionflags	@""
	.align	4
.nv.constant0._Z32massMatrixMultiplyConstantKernelILi6ELi7ELi2EEviPKdS1_S1_S1_Pd:
	.zero		944


//--------------------- .nv.constant0._Z32massMatrixMultiplyRegisterKernelILi6ELi7ELi2EEviPKdS1_S1_S1_Pd --------------------------
	.section	.nv.constant0._Z32massMatrixMultiplyRegisterKernelILi6ELi7ELi2EEviPKdS1_S1_S1_Pd,"a",@progbits
	.sectionflags	@""
	.align	4
.nv.constant0._Z32massMatrixMultiplyRegisterKernelILi6ELi7ELi2EEviPKdS1_S1_S1_Pd:
	.zero		944


//--------------------- .nv.constant0._Z42massMatrixMultiplyMonolithicConstantKernelILi6ELi6ELi3EEviPKdS1_S1_S1_Pd --------------------------
	.section	.nv.constant0._Z42massMatrixMultiplyMonolithicConstantKernelILi6ELi6ELi3EEviPKdS1_S1_S1_Pd,"a",@progbits
	.sectionflags	@""
	.align	4
.nv.constant0._Z42massMatrixMultiplyMonolithicConstantKernelILi6ELi6ELi3EEviPKdS1_S1_S1_Pd:
	.zero		944


//--------------------- .nv.constant0._Z40massMatrixMultiplyMonolithicGlobalKernelILi6ELi6ELi3EEviPKdS1_S1_S1_Pd --------------------------
	.section	.nv.constant0._Z40massMatrixMultiplyMonolithicGlobalKernelILi6ELi6ELi3EEviPKdS1_S1_S1_Pd,"a",@progbits
	.sectionflags	@""
	.align	4
.nv.constant0._Z40massMatrixMultiplyMonolithicGlobalKernelILi6ELi6ELi3EEviPKdS1_S1_S1_Pd:
	.zero		944


//--------------------- .nv.constant0._Z30massMatrixMultiplyGlobalKernelILi6ELi6ELi3EEviPKdS1_S1_S1_Pd --------------------------
	.section	.nv.constant0._Z30massMatrixMultiplyGlobalKernelILi6ELi6ELi3EEviPKdS1_S1_S1_Pd,"a",@progbits
	.sectionflags	@""
	.align	4
.nv.constant0._Z30massMatrixMultiplyGlobalKernelILi6ELi6ELi3EEviPKdS1_S1_S1_Pd:
	.zero		944


//--------------------- .nv.constant0._Z30massMatrixMultiplySharedKernelILi6ELi6ELi3EEviPKdS1_S1_S1_Pd --------------------------
	.section	.nv.constant0._Z30massMatrixMultiplySharedKernelILi6ELi6ELi3EEviPKdS1_S1_S1_Pd,"a",@progbits
	.sectionflags	@""
	.align	4
.nv.constant0._Z30massMatrixMultiplySharedKernelILi6ELi6ELi3EEviPKdS1_S1_S1_Pd:
	.zero		944


//--------------------- .nv.constant0._Z32massMatrixMultiplyConstantKernelILi6ELi6ELi3EEviPKdS1_S1_S1_Pd --------------------------
	.section	.nv.constant0._Z32massMatrixMultiplyConstantKernelILi6ELi6ELi3EEviPKdS1_S1_S1_Pd,"a",@progbits
	.sectionflags	@""
	.align	4
.nv.constant0._Z32massMatrixMultiplyConstantKernelILi6ELi6ELi3EEviPKdS1_S1_S1_Pd:
	.zero		944


//--------------------- .nv.constant0._Z32massMatrixMultiplyRegisterKernelILi6ELi6ELi3EEviPKdS1_S1_S1_Pd --------------------------
	.section	.nv.constant0._Z32massMatrixMultiplyRegisterKernelILi6ELi6ELi3EEviPKdS1_S1_S1_Pd,"a",@progbits
	.sectionflags	@""
	.align	4
.nv.constant0._Z32massMatrixMultiplyRegisterKernelILi6ELi6ELi3EEviPKdS1_S1_S1_Pd:
	.zero		944


//--------------------- .nv.constant0._Z42massMatrixMultiplyMonolithicConstantKernelILi5ELi9ELi2EEviPKdS1_S1_S1_Pd --------------------------
	.section	.nv.constant0._Z42massMatrixMultiplyMonolithicConstantKernelILi5ELi9ELi2EEviPKdS1_S1_S1_Pd,"a",@progbits
	.sectionflags	@""
	.align	4
.nv.constant0._Z42massMatrixMultiplyMonolithicConstantKernelILi5ELi9ELi2EEviPKdS1_S1_S1_Pd:
	.zero		944


//--------------------- .nv.constant0._Z40massMatrixMultiplyMonolithicGlobalKernelILi5ELi9ELi2EEviPKdS1_S1_S1_Pd --------------------------
	.section	.nv.constant0._Z40massMatrixMultiplyMonolithicGlobalKernelILi5ELi9ELi2EEviPKdS1_S1_S1_Pd,"a",@progbits
	.sectionflags	@""
	.align	4
.nv.constant0._Z40massMatrixMultiplyMonolithicGlobalKernelILi5ELi9ELi2EEviPKdS1_S1_S1_Pd:
	.zero		944


//--------------------- .nv.constant0._Z30massMatrixMultiplyGlobalKernelILi5ELi9ELi2EEviPKdS1_S1_S1_Pd --------------------------
	.section	.nv.constant0._Z30massMatrixMultiplyGlobalKernelILi5ELi9ELi2EEviPKdS1_S1_S1_Pd,"a",@progbits
	.sectionflags	@""
	.align	4
.nv.constant0._Z30massMatrixMultiplyGlobalKernelILi5ELi9ELi2EEviPKdS1_S1_S1_Pd:
	.zero		944


//--------------------- .nv.constant0._Z30massMatrixMultiplySharedKernelILi5ELi9ELi2EEviPKdS1_S1_S1_Pd --------------------------
	.section	.nv.constant0._Z30massMatrixMultiplySharedKernelILi5ELi9ELi2EEviPKdS1_S1_S1_Pd,"a",@progbits
	.sectionflags	@""
	.align	4
.nv.constant0._Z30massMatrixMultiplySharedKernelILi5ELi9ELi2EEviPKdS1_S1_S1_Pd:
	.zero		944


//--------------------- .nv.constant0._Z32massMatrixMultiplyConstantKernelILi5ELi9ELi2EEviPKdS1_S1_S1_Pd --------------------------
	.section	.nv.constant0._Z32massMatrixMultiplyConstantKernelILi5ELi9ELi2EEviPKdS1_S1_S1_Pd,"a",@progbits
	.sectionflags	@""
	.align	4
.nv.constant0._Z32massMatrixMultiplyConstantKernelILi5ELi9ELi2EEviPKdS1_S1_S1_Pd:
	.zero		944


//--------------------- .nv.constant0._Z32massMatrixMultiplyRegisterKernelILi5ELi9ELi2EEviPKdS1_S1_S1_Pd --------------------------
	.section	.nv.constant0._Z32massMatrixMultiplyRegisterKernelILi5ELi9ELi2EEviPKdS1_S1_S1_Pd,"a",@progbits
	.sectionflags	@""
	.align	4
.nv.constant0._Z32massMatrixMultiplyRegisterKernelILi5ELi9ELi2EEviPKdS1_S1_S1_Pd:
	.zero		944


//--------------------- .nv.constant0._Z42massMatrixMultiplyMonolithicConstantKernelILi5ELi8ELi1EEviPKdS1_S1_S1_Pd --------------------------
	.section	.nv.constant0._Z42massMatrixMultiplyMonolithicConstantKernelILi5ELi8ELi1EEviPKdS1_S1_S1_Pd,"a",@progbits
	.sectionflags	@""
	.align	4
.nv.constant0._Z42massMatrixMultiplyMonolithicConstantKernelILi5ELi8ELi1EEviPKdS1_S1_S1_Pd:
	.zero		944


//--------------------- .nv.constant0._Z40massMatrixMultiplyMonolithicGlobalKernelILi5ELi8ELi1EEviPKdS1_S1_S1_Pd --------------------------
	.section	.nv.constant0._Z40massMatrixMultiplyMonolithicGlobalKernelILi5ELi8ELi1EEviPKdS1_S1_S1_Pd,"a",@progbits
	.sectionflags	@""
	.align	4
.nv.constant0._Z40massMatrixMultiplyMonolithicGlobalKernelILi5ELi8ELi1EEviPKdS1_S1_S1_Pd:
	.zero		944


//--------------------- .nv.constant0._Z30massMatrixMultiplyGlobalKernelILi5ELi8ELi1EEviPKdS1_S1_S1_Pd --------------------------
	.section	.nv.constant0._Z30massMatrixMultiplyGlobalKernelILi5ELi8ELi1EEviPKdS1_S1_S1_Pd,"a",@progbits
	.sectionflags	@""
	.align	4
.nv.constant0._Z30massMatrixMultiplyGlobalKernelILi5ELi8ELi1EEviPKdS1_S1_S1_Pd:
	.zero		944


//--------------------- .nv.constant0._Z30massMatrixMultiplySharedKernelILi5ELi8ELi1EEviPKdS1_S1_S1_Pd --------------------------
	.section	.nv.constant0._Z30massMatrixMultiplySharedKernelILi5ELi8ELi1EEviPKdS1_S1_S1_Pd,"a",@progbits
	.sectionflags	@""
	.align	4
.nv.constant0._Z30massMatrixMultiplySharedKernelILi5ELi8ELi1EEviPKdS1_S1_S1_Pd:
	.zero		944


//--------------------- .nv.constant0._Z32massMatrixMultiplyConstantKernelILi5ELi8ELi1EEviPKdS1_S1_S1_Pd --------------------------
	.section	.nv.constant0._Z32massMatrixMultiplyConstantKernelILi5ELi8ELi1EEviPKdS1_S1_S1_Pd,"a",@progbits
	.sectionflags	@""
	.align	4
.nv.constant0._Z32massMatrixMultiplyConstantKernelILi5ELi8ELi1EEviPKdS1_S1_S1_Pd:
	.zero		944


//--------------------- .nv.constant0._Z32massMatrixMultiplyRegisterKernelILi5ELi8ELi1EEviPKdS1_S1_S1_Pd --------------------------
	.section	.nv.constant0._Z32massMatrixMultiplyRegisterKernelILi5ELi8ELi1EEviPKdS1_S1_S1_Pd,"a",@progbits
	.sectionflags	@""
	.align	4
.nv.constant0._Z32massMatrixMultiplyRegisterKernelILi5ELi8ELi1EEviPKdS1_S1_S1_Pd:
	.zero		944


//--------------------- .nv.constant0._Z42massMatrixMultiplyMonolithicConstantKernelILi5ELi7ELi2EEviPKdS1_S1_S1_Pd --------------------------
	.section	.nv.constant0._Z42massMatrixMultiplyMonolithicConstantKernelILi5ELi7ELi2EEviPKdS1_S1_S1_Pd,"a",@progbits
	.sectionflags	@""
	.align	4
.nv.constant0._Z42massMatrixMultiplyMonolithicConstantKernelILi5ELi7ELi2EEviPKdS1_S1_S1_Pd:
	.zero		944


//--------------------- .nv.constant0._Z40massMatrixMultiplyMonolithicGlobalKernelILi5ELi7ELi2EEviPKdS1_S1_S1_Pd --------------------------
	.section	.nv.constant0._Z40massMatrixMultiplyMonolithicGlobalKernelILi5ELi7ELi2EEviPKdS1_S1_S1_Pd,"a",@progbits
	.sectionflags	@""
	.align	4
.nv.constant0._Z40massMatrixMultiplyMonolithicGlobalKernelILi5ELi7ELi2EEviPKdS1_S1_S1_Pd:
	.zero		944


//--------------------- .nv.constant0._Z30massMatrixMultiplyGlobalKernelILi5ELi7ELi2EEviPKdS1_S1_S1_Pd --------------------------
	.section	.nv.constant0._Z30massMatrixMultiplyGlobalKernelILi5ELi7ELi2EEviPKdS1_S1_S1_Pd,"a",@progbits
	.sectionflags	@""
	.align	4
.nv.constant0._Z30massMatrixMultiplyGlobalKernelILi5ELi7ELi2EEviPKdS1_S1_S1_Pd:
	.zero		944


//--------------------- .nv.constant0._Z30massMatrixMultiplySharedKernelILi5ELi7ELi2EEviPKdS1_S1_S1_Pd --------------------------
	.section	.nv.constant0._Z30massMatrixMultiplySharedKernelILi5ELi7ELi2EEviPKdS1_S1_S1_Pd,"a",@progbits
	.sectionflags	@""
	.align	4
.nv.constant0._Z30massMatrixMultiplySharedKernelILi5ELi7ELi2EEviPKdS1_S1_S1_Pd:
	.zero		944


//--------------------- .nv.constant0._Z32massMatrixMultiplyConstantKernelILi5ELi7ELi2EEviPKdS1_S1_S1_Pd --------------------------
	.section	.nv.constant0._Z32massMatrixMultiplyConstantKernelILi5ELi7ELi2EEviPKdS1_S1_S1_Pd,"a",@progbits
	.sectionflags	@""
	.align	4
.nv.constant0._Z32massMatrixMultiplyConstantKernelILi5ELi7ELi2EEviPKdS1_S1_S1_Pd:
	.zero		944


//--------------------- .nv.constant0._Z32massMatrixMultiplyRegisterKernelILi5ELi7ELi2EEviPKdS1_S1_S1_Pd --------------------------
	.section	.nv.constant0._Z32massMatrixMultiplyRegisterKernelILi5ELi7ELi2EEviPKdS1_S1_S1_Pd,"a",@progbits
	.sectionflags	@""
	.align	4
.nv.constant0._Z32massMatrixMultiplyRegisterKernelILi5ELi7ELi2EEviPKdS1_S1_S1_Pd:
	.zero		944


//--------------------- .nv.constant0._Z42massMatrixMultiplyMonolithicConstantKernelILi5ELi6ELi3EEviPKdS1_S1_S1_Pd --------------------------
	.section	.nv.constant0._Z42massMatrixMultiplyMonolithicConstantKernelILi5ELi6ELi3EEviPKdS1_S1_S1_Pd,"a",@progbits
	.sectionflags	@""
	.align	4
.nv.constant0._Z42massMatrixMultiplyMonolithicConstantKernelILi5ELi6ELi3EEviPKdS1_S1_S1_Pd:
	.zero		944


//--------------------- .nv.constant0._Z40massMatrixMultiplyMonolithicGlobalKernelILi5ELi6ELi3EEviPKdS1_S1_S1_Pd --------------------------
	.section	.nv.constant0._Z40massMatrixMultiplyMonolithicGlobalKernelILi5ELi6ELi3EEviPKdS1_S1_S1_Pd,"a",@progbits
	.sectionflags	@""
	.align	4
.nv.constant0._Z40massMatrixMultiplyMonolithicGlobalKernelILi5ELi6ELi3EEviPKdS1_S1_S1_Pd:
	.zero		944


//--------------------- .nv.constant0._Z30massMatrixMultiplyGlobalKernelILi5ELi6ELi3EEviPKdS1_S1_S1_Pd --------------------------
	.section	.nv.constant0._Z30massMatrixMultiplyGlobalKernelILi5ELi6ELi3EEviPKdS1_S1_S1_Pd,"a",@progbits
	.sectionflags	@""
	.align	4
.nv.constant0._Z30massMatrixMultiplyGlobalKernelILi5ELi6ELi3EEviPKdS1_S1_S1_Pd:
	.zero		944


//--------------------- .nv.constant0._Z30massMatrixMultiplySharedKernelILi5ELi6ELi3EEviPKdS1_S1_S1_Pd --------------------------
	.section	.nv.constant0._Z30massMatrixMultiplySharedKernelILi5ELi6ELi3EEviPKdS1_S1_S1_Pd,"a",@progbits
	.sectionflags	@""
	.align	4
.nv.constant0._Z30massMatrixMultiplySharedKernelILi5ELi6ELi3EEviPKdS1_S1_S1_Pd:
	.zero		944


//--------------------- .nv.constant0._Z32massMatrixMultiplyConstantKernelILi5ELi6ELi3EEviPKdS1_S1_S1_Pd --------------------------
	.section	.nv.constant0._Z32massMatrixMultiplyConstantKernelILi5ELi6ELi3EEviPKdS1_S1_S1_Pd,"a",@progbits
	.sectionflags	@""
	.align	4
.nv.constant0._Z32massMatrixMultiplyConstantKernelILi5ELi6ELi3EEviPKdS1_S1_S1_Pd:
	.zero		944


//--------------------- .nv.constant0._Z32massMatrixMultiplyRegisterKernelILi5ELi6ELi3EEviPKdS1_S1_S1_Pd --------------------------
	.section	.nv.constant0._Z32massMatrixMultiplyRegisterKernelILi5ELi6ELi3EEviPKdS1_S1_S1_Pd,"a",@progbits
	.sectionflags	@""
	.align	4
.nv.constant0._Z32massMatrixMultiplyRegisterKernelILi5ELi6ELi3EEviPKdS1_S1_S1_Pd:
	.zero		944


//--------------------- .nv.constant0._Z42massMatrixMultiplyMonolithicConstantKernelILi5ELi5ELi5EEviPKdS1_S1_S1_Pd --------------------------
	.section	.nv.constant0._Z42massMatrixMultiplyMonolithicConstantKernelILi5ELi5ELi5EEviPKdS1_S1_S1_Pd,"a",@progbits
	.sectionflags	@""
	.align	4
.nv.constant0._Z42massMatrixMultiplyMonolithicConstantKernelILi5ELi5ELi5EEviPKdS1_S1_S1_Pd:
	.zero		944


//--------------------- .nv.constant0._Z40massMatrixMultiplyMonolithicGlobalKernelILi5ELi5ELi5EEviPKdS1_S1_S1_Pd --------------------------
	.section	.nv.constant0._Z40massMatrixMultiplyMonolithicGlobalKernelILi5ELi5ELi5EEviPKdS1_S1_S1_Pd,"a",@progbits
	.sectionflags	@""
	.align	4
.nv.constant0._Z40massMatrixMultiplyMonolithicGlobalKernelILi5ELi5ELi5EEviPKdS1_S1_S1_Pd:
	.zero		944


//--------------------- .nv.constant0._Z30massMatrixMultiplyGlobalKernelILi5ELi5ELi5EEviPKdS1_S1_S1_Pd --------------------------
	.section	.nv.constant0._Z30massMatrixMultiplyGlobalKernelILi5ELi5ELi5EEviPKdS1_S1_S1_Pd,"a",@progbits
	.sectionflags	@""
	.align	4
.nv.constant0._Z30massMatrixMultiplyGlobalKernelILi5ELi5ELi5EEviPKdS1_S1_S1_Pd:
	.zero		944


//--------------------- .nv.constant0._Z30massMatrixMultiplySharedKernelILi5ELi5ELi5EEviPKdS1_S1_S1_Pd --------------------------
	.section	.nv.constant0._Z30massMatrixMultiplySharedKernelILi5ELi5ELi5EEviPKdS1_S1_S1_Pd,"a",@progbits
	.sectionflags	@""
	.align	4
.nv.constant0._Z30massMatrixMultiplySharedKernelILi5ELi5ELi5EEviPKdS1_S1_S1_Pd:
	.zero		944


//--------------------- .nv.constant0._Z32massMatrixMultiplyConstantKernelILi5ELi5ELi5EEviPKdS1_S1_S1_Pd --------------------------
	.section	.nv.constant0._Z32massMatrixMultiplyConstantKernelILi5ELi5ELi5EEviPKdS1_S1_S1_Pd,"a",@progbits
	.sectionflags	@""
	.align	4
.nv.constant0._Z32massMatrixMultiplyConstantKernelILi5ELi5ELi5EEviPKdS1_S1_S1_Pd:
	.zero		944


//--------------------- .nv.constant0._Z32massMatrixMultiplyRegisterKernelILi5ELi5ELi5EEviPKdS1_S1_S1_Pd --------------------------
	.section	.nv.constant0._Z32massMatrixMultiplyRegisterKernelILi5ELi5ELi5EEviPKdS1_S1_S1_Pd,"a",@progbits
	.sectionflags	@""
	.align	4
.nv.constant0._Z32massMatrixMultiplyRegisterKernelILi5ELi5ELi5EEviPKdS1_S1_S1_Pd:
	.zero		944


//--------------------- .nv.constant0._Z42massMatrixMultiplyMonolithicConstantKernelILi4ELi8ELi1EEviPKdS1_S1_S1_Pd --------------------------
	.section	.nv.constant0._Z42massMatrixMultiplyMonolithicConstantKernelILi4ELi8ELi1EEviPKdS1_S1_S1_Pd,"a",@progbits
	.sectionflags	@""
	.align	4
.nv.constant0._Z42massMatrixMultiplyMonolithicConstantKernelILi4ELi8ELi1EEviPKdS1_S1_S1_Pd:
	.zero		944


//--------------------- .nv.constant0._Z40massMatrixMultiplyMonolithicGlobalKernelILi4ELi8ELi1EEviPKdS1_S1_S1_Pd --------------------------
	.section	.nv.constant0._Z40massMatrixMultiplyMonolithicGlobalKernelILi4ELi8ELi1EEviPKdS1_S1_S1_Pd,"a",@progbits
	.sectionflags	@""
	.align	4
.nv.constant0._Z40massMatrixMultiplyMonolithicGlobalKernelILi4ELi8ELi1EEviPKdS1_S1_S1_Pd:
	.zero		944


//--------------------- .nv.constant0._Z30massMatrixMultiplyGlobalKernelILi4ELi8ELi1EEviPKdS1_S1_S1_Pd --------------------------
	.section	.nv.constant0._Z30massMatrixMultiplyGlobalKernelILi4ELi8ELi1EEviPKdS1_S1_S1_Pd,"a",@progbits
	.sectionflags	@""
	.align	4
.nv.constant0._Z30massMatrixMultiplyGlobalKernelILi4ELi8ELi1EEviPKdS1_S1_S1_Pd:
	.zero		944


//--------------------- .nv.constant0._Z30massMatrixMultiplySharedKernelILi4ELi8ELi1EEviPKdS1_S1_S1_Pd --------------------------
	.section	.nv.constant0._Z30massMatrixMultiplySharedKernelILi4ELi8ELi1EEviPKdS1_S1_S1_Pd,"a",@progbits
	.sectionflags	@""
	.align	4
.nv.constant0._Z30massMatrixMultiplySharedKernelILi4ELi8ELi1EEviPKdS1_S1_S1_Pd:
	.zero		944


//--------------------- .nv.constant0._Z32massMatrixMultiplyConstantKernelILi4ELi8ELi1EEviPKdS1_S1_S1_Pd --------------------------
	.section	.nv.constant0._Z32massMatrixMultiplyConstantKernelILi4ELi8ELi1EEviPKdS1_S1_S1_Pd,"a",@progbits
	.sectionflags	@""
	.align	4
.nv.constant0._Z32massMatrixMultiplyConstantKernelILi4ELi8ELi1EEviPKdS1_S1_S1_Pd:
	.zero		944


//--------------------- .nv.constant0._Z32massMatrixMultiplyRegisterKernelILi4ELi8ELi1EEviPKdS1_S1_S1_Pd --------------------------
	.section	.nv.constant0._Z32massMatrixMultiplyRegisterKernelILi4ELi8ELi1EEviPKdS1_S1_S1_Pd,"a",@progbits
	.sectionflags	@""
	.align	4
.nv.constant0._Z32massMatrixMultiplyRegisterKernelILi4ELi8ELi1EEviPKdS1_S1_S1_Pd:
	.zero		944


//--------------------- .nv.constant0._Z42massMatrixMultiplyMonolithicConstantKernelILi4ELi7ELi2EEviPKdS1_S1_S1_Pd --------------------------
	.section	.nv.constant0._Z42massMatrixMultiplyMonolithicConstantKernelILi4ELi7ELi2EEviPKdS1_S1_S1_Pd,"a",@progbits
	.sectionflags	@""
	.align	4
.nv.constant0._Z42massMatrixMultiplyMonolithicConstantKernelILi4ELi7ELi2EEviPKdS1_S1_S1_Pd:
	.zero		944


//--------------------- .nv.constant0._Z40massMatrixMultiplyMonolithicGlobalKernelILi4ELi7ELi2EEviPKdS1_S1_S1_Pd --------------------------
	.section	.nv.constant0._Z40massMatrixMultiplyMonolithicGlobalKernelILi4ELi7ELi2EEviPKdS1_S1_S1_Pd,"a",@progbits
	.sectionflags	@""
	.align	4
.nv.constant0._Z40massMatrixMultiplyMonolithicGlobalKernelILi4ELi7ELi2EEviPKdS1_S1_S1_Pd:
	.zero		944


//--------------------- .nv.constant0._Z30massMatrixMultiplyGlobalKernelILi4ELi7ELi2EEviPKdS1_S1_S1_Pd --------------------------
	.section	.nv.constant0._Z30massMatrixMultiplyGlobalKernelILi4ELi7ELi2EEviPKdS1_S1_S1_Pd,"a",@progbits
	.sectionflags	@""
	.align	4
.nv.constant0._Z30massMatrixMultiplyGlobalKernelILi4ELi7ELi2EEviPKdS1_S1_S1_Pd:
	.zero		944


//--------------------- .nv.constant0._Z30massMatrixMultiplySharedKernelILi4ELi7ELi2EEviPKdS1_S1_S1_Pd --------------------------
	.section	.nv.constant0._Z30massMatrixMultiplySharedKernelILi4ELi7ELi2EEviPKdS1_S1_S1_Pd,"a",@progbits
	.sectionflags	@""
	.align	4
.nv.constant0._Z30massMatrixMultiplySharedKernelILi4ELi7ELi2EEviPKdS1_S1_S1_Pd:
	.zero		944


//--------------------- .nv.constant0._Z32massMatrixMultiplyConstantKernelILi4ELi7ELi2EEviPKdS1_S1_S1_Pd --------------------------
	.section	.nv.constant0._Z32massMatrixMultiplyConstantKernelILi4ELi7ELi2EEviPKdS1_S1_S1_Pd,"a",@progbits
	.sectionflags	@""
	.align	4
.nv.constant0._Z32massMatrixMultiplyConstantKernelILi4ELi7ELi2EEviPKdS1_S1_S1_Pd:
	.zero		944


//--------------------- .nv.constant0._Z32massMatrixMultiplyRegisterKernelILi4ELi7ELi2EEviPKdS1_S1_S1_Pd --------------------------
	.section	.nv.constant0._Z32massMatrixMultiplyRegisterKernelILi4ELi7ELi2EEviPKdS1_S1_S1_Pd,"a",@progbits
	.sectionflags	@""
	.align	4
.nv.constant0._Z32massMatrixMultiplyRegisterKernelILi4ELi7ELi2EEviPKdS1_S1_S1_Pd:
	.zero		944


//--------------------- .nv.constant0._Z42massMatrixMultiplyMonolithicConstantKernelILi4ELi6ELi3EEviPKdS1_S1_S1_Pd --------------------------
	.section	.nv.constant0._Z42massMatrixMultiplyMonolithicConstantKernelILi4ELi6ELi3EEviPKdS1_S1_S1_Pd,"a",@progbits
	.sectionflags	@""
	.align	4
.nv.constant0._Z42massMatrixMultiplyMonolithicConstantKernelILi4ELi6ELi3EEviPKdS1_S1_S1_Pd:
	.zero		944


//--------------------- .nv.constant0._Z40massMatrixMultiplyMonolithicGlobalKernelILi4ELi6ELi3EEviPKdS1_S1_S1_Pd --------------------------
	.section	.nv.constant0._Z40massMatrixMultiplyMonolithicGlobalKernelILi4ELi6ELi3EEviPKdS1_S1_S1_Pd,"a",@progbits
	.sectionflags	@""
	.align	4
.nv.constant0._Z40massMatrixMultiplyMonolithicGlobalKernelILi4ELi6ELi3EEviPKdS1_S1_S1_Pd:
	.zero		944


//--------------------- .nv.constant0._Z30massMatrixMultiplyGlobalKernelILi4ELi6ELi3EEviPKdS1_S1_S1_Pd --------------------------
	.section	.nv.constant0._Z30massMatrixMultiplyGlobalKernelILi4ELi6ELi3EEviPKdS1_S1_S1_Pd,"a",@progbits
	.sectionflags	@""
	.align	4
.nv.constant0._Z30massMatrixMultiplyGlobalKernelILi4ELi6ELi3EEviPKdS1_S1_S1_Pd:
	.zero		944


//--------------------- .nv.constant0._Z30massMatrixMultiplySharedKernelILi4ELi6ELi3EEviPKdS1_S1_S1_Pd --------------------------
	.section	.nv.constant0._Z30massMatrixMultiplySharedKernelILi4ELi6ELi3EEviPKdS1_S1_S1_Pd,"a",@progbits
	.sectionflags	@""
	.align	4
.nv.constant0._Z30massMatrixMultiplySharedKernelILi4ELi6ELi3EEviPKdS1_S1_S1_Pd:
	.zero		944


//--------------------- .nv.constant0._Z32massMatrixMultiplyConstantKernelILi4ELi6ELi3EEviPKdS1_S1_S1_Pd --------------------------
	.section	.nv.constant0._Z32massMatrixMultiplyConstantKernelILi4ELi6ELi3EEviPKdS1_S1_S1_Pd,"a",@progbits
	.sectionflags	@""
	.align	4
.nv.constant0._Z32massMatrixMultiplyConstantKernelILi4ELi6ELi3EEviPKdS1_S1_S1_Pd:
	.zero		944


//--------------------- .nv.constant0._Z32massMatrixMultiplyRegisterKernelILi4ELi6ELi3EEviPKdS1_S1_S1_Pd --------------------------
	.section	.nv.constant0._Z32massMatrixMultiplyRegisterKernelILi4ELi6ELi3EEviPKdS1_S1_S1_Pd,"a",@progbits
	.sectionflags	@""
	.align	4
.nv.constant0._Z32massMatrixMultiplyRegisterKernelILi4ELi6ELi3EEviPKdS1_S1_S1_Pd:
	.zero		944


//--------------------- .nv.constant0._Z42massMatrixMultiplyMonolithicConstantKernelILi4ELi5ELi5EEviPKdS1_S1_S1_Pd --------------------------
	.section	.nv.constant0._Z42massMatrixMultiplyMonolithicConstantKernelILi4ELi5ELi5EEviPKdS1_S1_S1_Pd,"a",@progbits
	.sectionflags	@""
	.align	4
.nv.constant0._Z42massMatrixMultiplyMonolithicConstantKernelILi4ELi5ELi5EEviPKdS1_S1_S1_Pd:
	.zero		944


//--------------------- .nv.constant0._Z40massMatrixMultiplyMonolithicGlobalKernelILi4ELi5ELi5EEviPKdS1_S1_S1_Pd --------------------------
	.section	.nv.constant0._Z40massMatrixMultiplyMonolithicGlobalKernelILi4ELi5ELi5EEviPKdS1_S1_S1_Pd,"a",@progbits
	.sectionflags	@""
	.align	4
.nv.constant0._Z40massMatrixMultiplyMonolithicGlobalKernelILi4ELi5ELi5EEviPKdS1_S1_S1_Pd:
	.zero		944


//--------------------- .nv.constant0._Z30massMatrixMultiplyGlobalKernelILi4ELi5ELi5EEviPKdS1_S1_S1_Pd --------------------------
	.section	.nv.constant0._Z30massMatrixMultiplyGlobalKernelILi4ELi5ELi5EEviPKdS1_S1_S1_Pd,"a",@progbits
	.sectionflags	@""
	.align	4
.nv.constant0._Z30massMatrixMultiplyGlobalKernelILi4ELi5ELi5EEviPKdS1_S1_S1_Pd:
	.zero		944


//--------------------- .nv.constant0._Z30massMatrixMultiplySharedKernelILi4ELi5ELi5EEviPKdS1_S1_S1_Pd --------------------------
	.section	.nv.constant0._Z30massMatrixMultiplySharedKernelILi4ELi5ELi5EEviPKdS1_S1_S1_Pd,"a",@progbits
	.sectionflags	@""
	.align	4
.nv.constant0._Z30massMatrixMultiplySharedKernelILi4ELi5ELi5EEviPKdS1_S1_S1_Pd:
	.zero		944


//--------------------- .nv.constant0._Z32massMatrixMultiplyConstantKernelILi4ELi5ELi5EEviPKdS1_S1_S1_Pd --------------------------
	.section	.nv.constant0._Z32massMatrixMultiplyConstantKernelILi4ELi5ELi5EEviPKdS1_S1_S1_Pd,"a",@progbits
	.sectionflags	@""
	.align	4
.nv.constant0._Z32massMatrixMultiplyConstantKernelILi4ELi5ELi5EEviPKdS1_S1_S1_Pd:
	.zero		944


//--------------------- .nv.constant0._Z32massMatrixMultiplyRegisterKernelILi4ELi5ELi5EEviPKdS1_S1_S1_Pd --------------------------
	.section	.nv.constant0._Z32massMatrixMultiplyRegisterKernelILi4ELi5ELi5EEviPKdS1_S1_S1_Pd,"a",@progbits
	.sectionflags	@""
	.align	4
.nv.constant0._Z32massMatrixMultiplyRegisterKernelILi4ELi5ELi5EEviPKdS1_S1_S1_Pd:
	.zero		944


//--------------------- .nv.constant0._Z42massMatrixMultiplyMonolithicConstantKernelILi4ELi4ELi4EEviPKdS1_S1_S1_Pd --------------------------
	.section	.nv.constant0._Z42massMatrixMultiplyMonolithicConstantKernelILi4ELi4ELi4EEviPKdS1_S1_S1_Pd,"a",@progbits
	.sectionflags	@""
	.align	4
.nv.constant0._Z42massMatrixMultiplyMonolithicConstantKernelILi4ELi4ELi4EEviPKdS1_S1_S1_Pd:
	.zero		944


//--------------------- .nv.constant0._Z40massMatrixMultiplyMonolithicGlobalKernelILi4ELi4ELi4EEviPKdS1_S1_S1_Pd --------------------------
	.section	.nv.constant0._Z40massMatrixMultiplyMonolithicGlobalKernelILi4ELi4ELi4EEviPKdS1_S1_S1_Pd,"a",@progbits
	.sectionflags	@""
	.align	4
.nv.constant0._Z40massMatrixMultiplyMonolithicGlobalKernelILi4ELi4ELi4EEviPKdS1_S1_S1_Pd:
	.zero		944


//--------------------- .nv.constant0._Z30massMatrixMultiplyGlobalKernelILi4ELi4ELi4EEviPKdS1_S1_S1_Pd --------------------------
	.section	.nv.constant0._Z30massMatrixMultiplyGlobalKernelILi4ELi4ELi4EEviPKdS1_S1_S1_Pd,"a",@progbits
	.sectionflags	@""
	.align	4
.nv.constant0._Z30massMatrixMultiplyGlobalKernelILi4ELi4ELi4EEviPKdS1_S1_S1_Pd:
	.zero		944


//--------------------- .nv.constant0._Z30massMatrixMultiplySharedKernelILi4ELi4ELi4EEviPKdS1_S1_S1_Pd --------------------------
	.section	.nv.constant0._Z30massMatrixMultiplySharedKernelILi4ELi4ELi4EEviPKdS1_S1_S1_Pd,"a",@progbits
	.sectionflags	@""
	.align	4
.nv.constant0._Z30massMatrixMultiplySharedKernelILi4ELi4ELi4EEviPKdS1_S1_S1_Pd:
	.zero		944


//--------------------- .nv.constant0._Z32massMatrixMultiplyConstantKernelILi4ELi4ELi4EEviPKdS1_S1_S1_Pd --------------------------
	.section	.nv.constant0._Z32massMatrixMultiplyConstantKernelILi4ELi4ELi4EEviPKdS1_S1_S1_Pd,"a",@progbits
	.sectionflags	@""
	.align	4
.nv.constant0._Z32massMatrixMultiplyConstantKernelILi4ELi4ELi4EEviPKdS1_S1_S1_Pd:
	.zero		944


//--------------------- .nv.constant0._Z32massMatrixMultiplyRegisterKernelILi4ELi4ELi4EEviPKdS1_S1_S1_Pd --------------------------
	.section	.nv.constant0._Z32massMatrixMultiplyRegisterKernelILi4ELi4ELi4EEviPKdS1_S1_S1_Pd,"a",@progbits
	.sectionflags	@""
	.align	4
.nv.constant0._Z32massMatrixMultiplyRegisterKernelILi4ELi4ELi4EEviPKdS1_S1_S1_Pd:
	.zero		944


//--------------------- .nv.constant0._Z42massMatrixMultiplyMonolithicConstantKernelILi3ELi7ELi2EEviPKdS1_S1_S1_Pd --------------------------
	.section	.nv.constant0._Z42massMatrixMultiplyMonolithicConstantKernelILi3ELi7ELi2EEviPKdS1_S1_S1_Pd,"a",@progbits
	.sectionflags	@""
	.align	4
.nv.constant0._Z42massMatrixMultiplyMonolithicConstantKernelILi3ELi7ELi2EEviPKdS1_S1_S1_Pd:
	.zero		944


//--------------------- .nv.constant0._Z40massMatrixMultiplyMonolithicGlobalKernelILi3ELi7ELi2EEviPKdS1_S1_S1_Pd --------------------------
	.section	.nv.constant0._Z40massMatrixMultiplyMonolithicGlobalKernelILi3ELi7ELi2EEviPKdS1_S1_S1_Pd,"a",@progbits
	.sectionflags	@""
	.align	4
.nv.constant0._Z40massMatrixMultiplyMonolithicGlobalKernelILi3ELi7ELi2EEviPKdS1_S1_S1_Pd:
	.zero		944


//--------------------- .nv.constant0._Z30massMatrixMultiplyGlobalKernelILi3ELi7ELi2EEviPKdS1_S1_S1_Pd --------------------------
	.section	.nv.constant0._Z30massMatrixMultiplyGlobalKernelILi3ELi7ELi2EEviPKdS1_S1_S1_Pd,"a",@progbits
	.sectionflags	@""
	.align	4
.nv.constant0._Z30massMatrixMultiplyGlobalKernelILi3ELi7ELi2EEviPKdS1_S1_S1_Pd:
	.zero		944


//--------------------- .nv.constant0._Z30massMatrixMultiplySharedKernelILi3ELi7ELi2EEviPKdS1_S1_S1_Pd --------------------------
	.section	.nv.constant0._Z30massMatrixMultiplySharedKernelILi3ELi7ELi2EEviPKdS1_S1_S1_Pd,"a",@progbits
	.sectionflags	@""
	.align	4
.nv.constant0._Z30massMatrixMultiplySharedKernelILi3ELi7ELi2EEviPKdS1_S1_S1_Pd:
	.zero		944


//--------------------- .nv.constant0._Z32massMatrixMultiplyConstantKernelILi3ELi7ELi2EEviPKdS1_S1_S1_Pd --------------------------
	.section	.nv.constant0._Z32massMatrixMultiplyConstantKernelILi3ELi7ELi2EEviPKdS1_S1_S1_Pd,"a",@progbits
	.sectionflags	@""
	.align	4
.nv.constant0._Z32massMatrixMultiplyConstantKernelILi3ELi7ELi2EEviPKdS1_S1_S1_Pd:
	.zero		944


//--------------------- .nv.constant0._Z32massMatrixMultiplyRegisterKernelILi3ELi7ELi2EEviPKdS1_S1_S1_Pd --------------------------
	.section	.nv.constant0._Z32massMatrixMultiplyRegisterKernelILi3ELi7ELi2EEviPKdS1_S1_S1_Pd,"a",@progbits
	.sectionflags	@""
	.align	4
.nv.constant0._Z32massMatrixMultiplyRegisterKernelILi3ELi7ELi2EEviPKdS1_S1_S1_Pd:
	.zero		944


//--------------------- .nv.constant0._Z42massMatrixMultiplyMonolithicConstantKernelILi3ELi6ELi3EEviPKdS1_S1_S1_Pd --------------------------
	.section	.nv.constant0._Z42massMatrixMultiplyMonolithicConstantKernelILi3ELi6ELi3EEviPKdS1_S1_S1_Pd,"a",@progbits
	.sectionflags	@""
	.align	4
.nv.constant0._Z42massMatrixMultiplyMonolithicConstantKernelILi3ELi6ELi3EEviPKdS1_S1_S1_Pd:
	.zero		944


//--------------------- .nv.constant0._Z40massMatrixMultiplyMonolithicGlobalKernelILi3ELi6ELi3EEviPKdS1_S1_S1_Pd --------------------------
	.section	.nv.constant0._Z40massMatrixMultiplyMonolithicGlobalKernelILi3ELi6ELi3EEviPKdS1_S1_S1_Pd,"a",@progbits
	.sectionflags	@""
	.align	4
.nv.constant0._Z40massMatrixMultiplyMonolithicGlobalKernelILi3ELi6ELi3EEviPKdS1_S1_S1_Pd:
	.zero		944


//--------------------- .nv.constant0._Z30massMatrixMultiplyGlobalKernelILi3ELi6ELi3EEviPKdS1_S1_S1_Pd --------------------------
	.section	.nv.constant0._Z30massMatrixMultiplyGlobalKernelILi3ELi6ELi3EEviPKdS1_S1_S1_Pd,"a",@progbits
	.sectionflags	@""
	.align	4
.nv.constant0._Z30massMatrixMultiplyGlobalKernelILi3ELi6ELi3EEviPKdS1_S1_S1_Pd:
	.zero		944


//--------------------- .nv.constant0._Z30massMatrixMultiplySharedKernelILi3ELi6ELi3EEviPKdS1_S1_S1_Pd --------------------------
	.section	.nv.constant0._Z30massMatrixMultiplySharedKernelILi3ELi6ELi3EEviPKdS1_S1_S1_Pd,"a",@progbits
	.sectionflags	@""
	.align	4
.nv.constant0._Z30massMatrixMultiplySharedKernelILi3ELi6ELi3EEviPKdS1_S1_S1_Pd:
	.zero		944


//--------------------- .nv.constant0._Z32massMatrixMultiplyConstantKernelILi3ELi6ELi3EEviPKdS1_S1_S1_Pd --------------------------
	.section	.nv.constant0._Z32massMatrixMultiplyConstantKernelILi3ELi6ELi3EEviPKdS1_S1_S1_Pd,"a",@progbits
	.sectionflags	@""
	.align	4
.nv.constant0._Z32massMatrixMultiplyConstantKernelILi3ELi6ELi3EEviPKdS1_S1_S1_Pd:
	.zero		944


//--------------------- .nv.constant0._Z32massMatrixMultiplyRegisterKernelILi3ELi6ELi3EEviPKdS1_S1_S1_Pd --------------------------
	.section	.nv.constant0._Z32massMatrixMultiplyRegisterKernelILi3ELi6ELi3EEviPKdS1_S1_S1_Pd,"a",@progbits
	.sectionflags	@""
	.align	4
.nv.constant0._Z32massMatrixMultiplyRegisterKernelILi3ELi6ELi3EEviPKdS1_S1_S1_Pd:
	.zero		944


//--------------------- .nv.constant0._Z42massMatrixMultiplyMonolithicConstantKernelILi3ELi5ELi5EEviPKdS1_S1_S1_Pd --------------------------
	.section	.nv.constant0._Z42massMatrixMultiplyMonolithicConstantKernelILi3ELi5ELi5EEviPKdS1_S1_S1_Pd,"a",@progbits
	.sectionflags	@""
	.align	4
.nv.constant0._Z42massMatrixMultiplyMonolithicConstantKernelILi3ELi5ELi5EEviPKdS1_S1_S1_Pd:
	.zero		944


//--------------------- .nv.constant0._Z40massMatrixMultiplyMonolithicGlobalKernelILi3ELi5ELi5EEviPKdS1_S1_S1_Pd --------------------------
	.section	.nv.constant0._Z40massMatrixMultiplyMonolithicGlobalKernelILi3ELi5ELi5EEviPKdS1_S1_S1_Pd,"a",@progbits
	.sectionflags	@""
	.align	4
.nv.constant0._Z40massMatrixMultiplyMonolithicGlobalKernelILi3ELi5ELi5EEviPKdS1_S1_S1_Pd:
	.zero		944


//--------------------- .nv.constant0._Z30massMatrixMultiplyGlobalKernelILi3ELi5ELi5EEviPKdS1_S1_S1_Pd --------------------------
	.section	.nv.constant0._Z30massMatrixMultiplyGlobalKernelILi3ELi5ELi5EEviPKdS1_S1_S1_Pd,"a",@progbits
	.sectionflags	@""
	.align	4
.nv.constant0._Z30massMatrixMultiplyGlobalKernelILi3ELi5ELi5EEviPKdS1_S1_S1_Pd:
	.zero		944


//--------------------- .nv.constant0._Z30massMatrixMultiplySharedKernelILi3ELi5ELi5EEviPKdS1_S1_S1_Pd --------------------------
	.section	.nv.constant0._Z30massMatrixMultiplySharedKernelILi3ELi5ELi5EEviPKdS1_S1_S1_Pd,"a",@progbits
	.sectionflags	@""
	.align	4
.nv.constant0._Z30massMatrixMultiplySharedKernelILi3ELi5ELi5EEviPKdS1_S1_S1_Pd:
	.zero		944


//--------------------- .nv.constant0._Z32massMatrixMultiplyConstantKernelILi3ELi5ELi5EEviPKdS1_S1_S1_Pd --------------------------
	.section	.nv.constant0._Z32massMatrixMultiplyConstantKernelILi3ELi5ELi5EEviPKdS1_S1_S1_Pd,"a",@progbits
	.sectionflags	@""
	.align	4
.nv.constant0._Z32massMatrixMultiplyConstantKernelILi3ELi5ELi5EEviPKdS1_S1_S1_Pd:
	.zero		944


//--------------------- .nv.constant0._Z32massMatrixMultiplyRegisterKernelILi3ELi5ELi5EEviPKdS1_S1_S1_Pd --------------------------
	.section	.nv.constant0._Z32massMatrixMultiplyRegisterKernelILi3ELi5ELi5EEviPKdS1_S1_S1_Pd,"a",@progbits
	.sectionflags	@""
	.align	4
.nv.constant0._Z32massMatrixMultiplyRegisterKernelILi3ELi5ELi5EEviPKdS1_S1_S1_Pd:
	.zero		944


//--------------------- .nv.constant0._Z42massMatrixMultiplyMonolithicConstantKernelILi3ELi4ELi16EEviPKdS1_S1_S1_Pd --------------------------
	.section	.nv.constant0._Z42massMatrixMultiplyMonolithicConstantKernelILi3ELi4ELi16EEviPKdS1_S1_S1_Pd,"a",@progbits
	.sectionflags	@""
	.align	4
.nv.constant0._Z42massMatrixMultiplyMonolithicConstantKernelILi3ELi4ELi16EEviPKdS1_S1_S1_Pd:
	.zero		944


//--------------------- .nv.constant0._Z40massMatrixMultiplyMonolithicGlobalKernelILi3ELi4ELi16EEviPKdS1_S1_S1_Pd --------------------------
	.section	.nv.constant0._Z40massMatrixMultiplyMonolithicGlobalKernelILi3ELi4ELi16EEviPKdS1_S1_S1_Pd,"a",@progbits
	.sectionflags	@""
	.align	4
.nv.constant0._Z40massMatrixMultiplyMonolithicGlobalKernelILi3ELi4ELi16EEviPKdS1_S1_S1_Pd:
	.zero		944


//--------------------- .nv.constant0._Z30massMatrixMultiplyGlobalKernelILi3ELi4ELi16EEviPKdS1_S1_S1_Pd --------------------------
	.section	.nv.constant0._Z30massMatrixMultiplyGlobalKernelILi3ELi4ELi16EEviPKdS1_S1_S1_Pd,"a",@progbits
	.sectionflags	@""
	.align	4
.nv.constant0._Z30massMatrixMultiplyGlobalKernelILi3ELi4ELi16EEviPKdS1_S1_S1_Pd:
	.zero		944


//--------------------- .nv.constant0._Z30massMatrixMultiplySharedKernelILi3ELi4ELi16EEviPKdS1_S1_S1_Pd --------------------------
	.section	.nv.constant0._Z30massMatrixMultiplySharedKernelILi3ELi4ELi16EEviPKdS1_S1_S1_Pd,"a",@progbits
	.sectionflags	@""
	.align	4
.nv.constant0._Z30massMatrixMultiplySharedKernelILi3ELi4ELi16EEviPKdS1_S1_S1_Pd:
	.zero		944


//--------------------- .nv.constant0._Z32massMatrixMultiplyConstantKernelILi3ELi4ELi16EEviPKdS1_S1_S1_Pd --------------------------
	.section	.nv.constant0._Z32massMatrixMultiplyConstantKernelILi3ELi4ELi16EEviPKdS1_S1_S1_Pd,"a",@progbits
	.sectionflags	@""
	.align	4
.nv.constant0._Z32massMatrixMultiplyConstantKernelILi3ELi4ELi16EEviPKdS1_S1_S1_Pd:
	.zero		944


//--------------------- .nv.constant0._Z32massMatrixMultiplyRegisterKernelILi3ELi4ELi16EEviPKdS1_S1_S1_Pd --------------------------
	.section	.nv.constant0._Z32massMatrixMultiplyRegisterKernelILi3ELi4ELi16EEviPKdS1_S1_S1_Pd,"a",@progbits
	.sectionflags	@""
	.align	4
.nv.constant0._Z32massMatrixMultiplyRegisterKernelILi3ELi4ELi16EEviPKdS1_S1_S1_Pd:
	.zero		944


//--------------------- .nv.constant0._Z42massMatrixMultiplyMonolithicConstantKernelILi3ELi3ELi7EEviPKdS1_S1_S1_Pd --------------------------
	.section	.nv.constant0._Z42massMatrixMultiplyMonolithicConstantKernelILi3ELi3ELi7EEviPKdS1_S1_S1_Pd,"a",@progbits
	.sectionflags	@""
	.align	4
.nv.constant0._Z42massMatrixMultiplyMonolithicConstantKernelILi3ELi3ELi7EEviPKdS1_S1_S1_Pd:
	.zero		944


//--------------------- .nv.constant0._Z40massMatrixMultiplyMonolithicGlobalKernelILi3ELi3ELi7EEviPKdS1_S1_S1_Pd --------------------------
	.section	.nv.constant0._Z40massMatrixMultiplyMonolithicGlobalKernelILi3ELi3ELi7EEviPKdS1_S1_S1_Pd,"a",@progbits
	.sectionflags	@""
	.align	4
.nv.constant0._Z40massMatrixMultiplyMonolithicGlobalKernelILi3ELi3ELi7EEviPKdS1_S1_S1_Pd:
	.zero		944


//--------------------- .nv.constant0._Z30massMatrixMultiplyGlobalKernelILi3ELi3ELi7EEviPKdS1_S1_S1_Pd --------------------------
	.section	.nv.constant0._Z30massMatrixMultiplyGlobalKernelILi3ELi3ELi7EEviPKdS1_S1_S1_Pd,"a",@progbits
	.sectionflags	@""
	.align	4
.nv.constant0._Z30massMatrixMultiplyGlobalKernelILi3ELi3ELi7EEviPKdS1_S1_S1_Pd:
	.zero		944


//--------------------- .nv.constant0._Z30massMatrixMultiplySharedKernelILi3ELi3ELi7EEviPKdS1_S1_S1_Pd --------------------------
	.section	.nv.constant0._Z30massMatrixMultiplySharedKernelILi3ELi3ELi7EEviPKdS1_S1_S1_Pd,"a",@progbits
	.sectionflags	@""
	.align	4
.nv.constant0._Z30massMatrixMultiplySharedKernelILi3ELi3ELi7EEviPKdS1_S1_S1_Pd:
	.zero		944


//--------------------- .nv.constant0._Z32massMatrixMultiplyConstantKernelILi3ELi3ELi7EEviPKdS1_S1_S1_Pd --------------------------
	.section	.nv.constant0._Z32massMatrixMultiplyConstantKernelILi3ELi3ELi7EEviPKdS1_S1_S1_Pd,"a",@progbits
	.sectionflags	@""
	.align	4
.nv.constant0._Z32massMatrixMultiplyConstantKernelILi3ELi3ELi7EEviPKdS1_S1_S1_Pd:
	.zero		944


//--------------------- .nv.constant0._Z32massMatrixMultiplyRegisterKernelILi3ELi3ELi7EEviPKdS1_S1_S1_Pd --------------------------
	.section	.nv.constant0._Z32massMatrixMultiplyRegisterKernelILi3ELi3ELi7EEviPKdS1_S1_S1_Pd,"a",@progbits
	.sectionflags	@""
	.align	4
.nv.constant0._Z32massMatrixMultiplyRegisterKernelILi3ELi3ELi7EEviPKdS1_S1_S1_Pd:
	.zero		944


//--------------------- .nv.constant0._Z42massMatrixMultiplyMonolithicConstantKernelILi2ELi6ELi3EEviPKdS1_S1_S1_Pd --------------------------
	.section	.nv.constant0._Z42massMatrixMultiplyMonolithicConstantKernelILi2ELi6ELi3EEviPKdS1_S1_S1_Pd,"a",@progbits
	.sectionflags	@""
	.align	4
.nv.constant0._Z42massMatrixMultiplyMonolithicConstantKernelILi2ELi6ELi3EEviPKdS1_S1_S1_Pd:
	.zero		944


//--------------------- .nv.constant0._Z40massMatrixMultiplyMonolithicGlobalKernelILi2ELi6ELi3EEviPKdS1_S1_S1_Pd --------------------------
	.section	.nv.constant0._Z40massMatrixMultiplyMonolithicGlobalKernelILi2ELi6ELi3EEviPKdS1_S1_S1_Pd,"a",@progbits
	.sectionflags	@""
	.align	4
.nv.constant0._Z40massMatrixMultiplyMonolithicGlobalKernelILi2ELi6ELi3EEviPKdS1_S1_S1_Pd:
	.zero		944


//--------------------- .nv.constant0._Z30massMatrixMultiplyGlobalKernelILi2ELi6ELi3EEviPKdS1_S1_S1_Pd --------------------------
	.section	.nv.constant0._Z30massMatrixMultiplyGlobalKernelILi2ELi6ELi3EEviPKdS1_S1_S1_Pd,"a",@progbits
	.sectionflags	@""
	.align	4
.nv.constant0._Z30massMatrixMultiplyGlobalKernelILi2ELi6ELi3EEviPKdS1_S1_S1_Pd:
	.zero		944


//--------------------- .nv.constant0._Z30massMatrixMultiplySharedKernelILi2ELi6ELi3EEviPKdS1_S1_S1_Pd --------------------------
	.section	.nv.constant0._Z30massMatrixMultiplySharedKernelILi2ELi6ELi3EEviPKdS1_S1_S1_Pd,"a",@progbits
	.sectionflags	@""
	.align	4
.nv.constant0._Z30massMatrixMultiplySharedKernelILi2ELi6ELi3EEviPKdS1_S1_S1_Pd:
	.zero		944


//--------------------- .nv.constant0._Z32massMatrixMultiplyConstantKernelILi2ELi6ELi3EEviPKdS1_S1_S1_Pd --------------------------
	.section	.nv.constant0._Z32massMatrixMultiplyConstantKernelILi2ELi6ELi3EEviPKdS1_S1_S1_Pd,"a",@progbits
	.sectionflags	@""
	.align	4
.nv.constant0._Z32massMatrixMultiplyConstantKernelILi2ELi6ELi3EEviPKdS1_S1_S1_Pd:
	.zero		944


//--------------------- .nv.constant0._Z32massMatrixMultiplyRegisterKernelILi2ELi6ELi3EEviPKdS1_S1_S1_Pd --------------------------
	.section	.nv.constant0._Z32massMatrixMultiplyRegisterKernelILi2ELi6ELi3EEviPKdS1_S1_S1_Pd,"a",@progbits
	.sectionflags	@""
	.align	4
.nv.constant0._Z32massMatrixMultiplyRegisterKernelILi2ELi6ELi3EEviPKdS1_S1_S1_Pd:
	.zero		944


//--------------------- .nv.constant0._Z42massMatrixMultiplyMonolithicConstantKernelILi2ELi5ELi5EEviPKdS1_S1_S1_Pd --------------------------
	.section	.nv.constant0._Z42massMatrixMultiplyMonolithicConstantKernelILi2ELi5ELi5EEviPKdS1_S1_S1_Pd,"a",@progbits
	.sectionflags	@""
	.align	4
.nv.constant0._Z42massMatrixMultiplyMonolithicConstantKernelILi2ELi5ELi5EEviPKdS1_S1_S1_Pd:
	.zero		944


//--------------------- .nv.constant0._Z40massMatrixMultiplyMonolithicGlobalKernelILi2ELi5ELi5EEviPKdS1_S1_S1_Pd --------------------------
	.section	.nv.constant0._Z40massMatrixMultiplyMonolithicGlobalKernelILi2ELi5ELi5EEviPKdS1_S1_S1_Pd,"a",@progbits
	.sectionflags	@""
	.align	4
.nv.constant0._Z40massMatrixMultiplyMonolithicGlobalKernelILi2ELi5ELi5EEviPKdS1_S1_S1_Pd:
	.zero		944


//--------------------- .nv.constant0._Z30massMatrixMultiplyGlobalKernelILi2ELi5ELi5EEviPKdS1_S1_S1_Pd --------------------------
	.section	.nv.constant0._Z30massMatrixMultiplyGlobalKernelILi2ELi5ELi5EEviPKdS1_S1_S1_Pd,"a",@progbits
	.sectionflags	@""
	.align	4
.nv.constant0._Z30massMatrixMultiplyGlobalKernelILi2ELi5ELi5EEviPKdS1_S1_S1_Pd:
	.zero		944


//--------------------- .nv.constant0._Z30massMatrixMultiplySharedKernelILi2ELi5ELi5EEviPKdS1_S1_S1_Pd --------------------------
	.section	.nv.constant0._Z30massMatrixMultiplySharedKernelILi2ELi5ELi5EEviPKdS1_S1_S1_Pd,"a",@progbits
	.sectionflags	@""
	.align	4
.nv.constant0._Z30massMatrixMultiplySharedKernelILi2ELi5ELi5EEviPKdS1_S1_S1_Pd:
	.zero		944


//--------------------- .nv.constant0._Z32massMatrixMultiplyConstantKernelILi2ELi5ELi5EEviPKdS1_S1_S1_Pd --------------------------
	.section	.nv.constant0._Z32massMatrixMultiplyConstantKernelILi2ELi5ELi5EEviPKdS1_S1_S1_Pd,"a",@progbits
	.sectionflags	@""
	.align	4
.nv.constant0._Z32massMatrixMultiplyConstantKernelILi2ELi5ELi5EEviPKdS1_S1_S1_Pd:
	.zero		944


//--------------------- .nv.constant0._Z32massMatrixMultiplyRegisterKernelILi2ELi5ELi5EEviPKdS1_S1_S1_Pd --------------------------
	.section	.nv.constant0._Z32massMatrixMultiplyRegisterKernelILi2ELi5ELi5EEviPKdS1_S1_S1_Pd,"a",@progbits
	.sectionflags	@""
	.align	4
.nv.constant0._Z32massMatrixMultiplyRegisterKernelILi2ELi5ELi5EEviPKdS1_S1_S1_Pd:
	.zero		944


//--------------------- .nv.constant0._Z42massMatrixMultiplyMonolithicConstantKernelILi2ELi4ELi4EEviPKdS1_S1_S1_Pd --------------------------
	.section	.nv.constant0._Z42massMatrixMultiplyMonolithicConstantKernelILi2ELi4ELi4EEviPKdS1_S1_S1_Pd,"a",@progbits
	.sectionflags	@""
	.align	4
.nv.constant0._Z42massMatrixMultiplyMonolithicConstantKernelILi2ELi4ELi4EEviPKdS1_S1_S1_Pd:
	.zero		944


//--------------------- .nv.constant0._Z40massMatrixMultiplyMonolithicGlobalKernelILi2ELi4ELi4EEviPKdS1_S1_S1_Pd --------------------------
	.section	.nv.constant0._Z40massMatrixMultiplyMonolithicGlobalKernelILi2ELi4ELi4EEviPKdS1_S1_S1_Pd,"a",@progbits
	.sectionflags	@""
	.align	4
.nv.constant0._Z40massMatrixMultiplyMonolithicGlobalKernelILi2ELi4ELi4EEviPKdS1_S1_S1_Pd:
	.zero		944


//--------------------- .nv.constant0._Z30massMatrixMultiplyGlobalKernelILi2ELi4ELi4EEviPKdS1_S1_S1_Pd --------------------------
	.section	.nv.constant0._Z30massMatrixMultiplyGlobalKernelILi2ELi4ELi4EEviPKdS1_S1_S1_Pd,"a",@progbits
	.sectionflags	@""
	.align	4
.nv.constant0._Z30massMatrixMultiplyGlobalKernelILi2ELi4ELi4EEviPKdS1_S1_S1_Pd:
	.zero		944


//--------------------- .nv.constant0._Z30massMatrixMultiplySharedKernelILi2ELi4ELi4EEviPKdS1_S1_S1_Pd --------------------------
	.section	.nv.constant0._Z30massMatrixMultiplySharedKernelILi2ELi4ELi4EEviPKdS1_S1_S1_Pd,"a",@progbits
	.sectionflags	@""
	.align	4
.nv.constant0._Z30massMatrixMultiplySharedKernelILi2ELi4ELi4EEviPKdS1_S1_S1_Pd:
	.zero		944


//--------------------- .nv.constant0._Z32massMatrixMultiplyConstantKernelILi2ELi4ELi4EEviPKdS1_S1_S1_Pd --------------------------
	.section	.nv.constant0._Z32massMatrixMultiplyConstantKernelILi2ELi4ELi4EEviPKdS1_S1_S1_Pd,"a",@progbits
	.sectionflags	@""
	.align	4
.nv.constant0._Z32massMatrixMultiplyConstantKernelILi2ELi4ELi4EEviPKdS1_S1_S1_Pd:
	.zero		944


//--------------------- .nv.constant0._Z32massMatrixMultiplyRegisterKernelILi2ELi4ELi4EEviPKdS1_S1_S1_Pd --------------------------
	.section	.nv.constant0._Z32massMatrixMultiplyRegisterKernelILi2ELi4ELi4EEviPKdS1_S1_S1_Pd,"a",@progbits
	.sectionflags	@""
	.align	4
.nv.constant0._Z32massMatrixMultiplyRegisterKernelILi2ELi4ELi4EEviPKdS1_S1_S1_Pd:
	.zero		944


//--------------------- .nv.constant0._Z42massMatrixMultiplyMonolithicConstantKernelILi2ELi3ELi7EEviPKdS1_S1_S1_Pd --------------------------
	.section	.nv.constant0._Z42massMatrixMultiplyMonolithicConstantKernelILi2ELi3ELi7EEviPKdS1_S1_S1_Pd,"a",@progbits
	.sectionflags	@""
	.align	4
.nv.constant0._Z42massMatrixMultiplyMonolithicConstantKernelILi2ELi3ELi7EEviPKdS1_S1_S1_Pd:
	.zero		944


//--------------------- .nv.constant0._Z40massMatrixMultiplyMonolithicGlobalKernelILi2ELi3ELi7EEviPKdS1_S1_S1_Pd --------------------------
	.section	.nv.constant0._Z40massMatrixMultiplyMonolithicGlobalKernelILi2ELi3ELi7EEviPKdS1_S1_S1_Pd,"a",@progbits
	.sectionflags	@""
	.align	4
.nv.constant0._Z40massMatrixMultiplyMonolithicGlobalKernelILi2ELi3ELi7EEviPKdS1_S1_S1_Pd:
	.zero		944


//--------------------- .nv.constant0._Z30massMatrixMultiplyGlobalKernelILi2ELi3ELi7EEviPKdS1_S1_S1_Pd --------------------------
	.section	.nv.constant0._Z30massMatrixMultiplyGlobalKernelILi2ELi3ELi7EEviPKdS1_S1_S1_Pd,"a",@progbits
	.sectionflags	@""
	.align	4
.nv.constant0._Z30massMatrixMultiplyGlobalKernelILi2ELi3ELi7EEviPKdS1_S1_S1_Pd:
	.zero		944


//--------------------- .nv.constant0._Z30massMatrixMultiplySharedKernelILi2ELi3ELi7EEviPKdS1_S1_S1_Pd --------------------------
	.section	.nv.constant0._Z30massMatrixMultiplySharedKernelILi2ELi3ELi7EEviPKdS1_S1_S1_Pd,"a",@progbits
	.sectionflags	@""
	.align	4
.nv.constant0._Z30massMatrixMultiplySharedKernelILi2ELi3ELi7EEviPKdS1_S1_S1_Pd:
	.zero		944


//--------------------- .nv.constant0._Z32massMatrixMultiplyConstantKernelILi2ELi3ELi7EEviPKdS1_S1_S1_Pd --------------------------
	.section	.nv.constant0._Z32massMatrixMultiplyConstantKernelILi2ELi3ELi7EEviPKdS1_S1_S1_Pd,"a",@progbits
	.sectionflags	@""
	.align	4
.nv.constant0._Z32massMatrixMultiplyConstantKernelILi2ELi3ELi7EEviPKdS1_S1_S1_Pd:
	.zero		944


//--------------------- .nv.constant0._Z32massMatrixMultiplyRegisterKernelILi2ELi3ELi7EEviPKdS1_S1_S1_Pd --------------------------
	.section	.nv.constant0._Z32massMatrixMultiplyRegisterKernelILi2ELi3ELi7EEviPKdS1_S1_S1_Pd,"a",@progbits
	.sectionflags	@""
	.align	4
.nv.constant0._Z32massMatrixMultiplyRegisterKernelILi2ELi3ELi7EEviPKdS1_S1_S1_Pd:
	.zero		944


//--------------------- .nv.constant0._Z42massMatrixMultiplyMonolithicConstantKernelILi2ELi2ELi16EEviPKdS1_S1_S1_Pd --------------------------
	.section	.nv.constant0._Z42massMatrixMultiplyMonolithicConstantKernelILi2ELi2ELi16EEviPKdS1_S1_S1_Pd,"a",@progbits
	.sectionflags	@""
	.align	4
.nv.constant0._Z42massMatrixMultiplyMonolithicConstantKernelILi2ELi2ELi16EEviPKdS1_S1_S1_Pd:
	.zero		944


//--------------------- .nv.constant0._Z40massMatrixMultiplyMonolithicGlobalKernelILi2ELi2ELi16EEviPKdS1_S1_S1_Pd --------------------------
	.section	.nv.constant0._Z40massMatrixMultiplyMonolithicGlobalKernelILi2ELi2ELi16EEviPKdS1_S1_S1_Pd,"a",@progbits
	.sectionflags	@""
	.align	4
.nv.constant0._Z40massMatrixMultiplyMonolithicGlobalKernelILi2ELi2ELi16EEviPKdS1_S1_S1_Pd:
	.zero		944


//--------------------- .nv.constant0._Z30massMatrixMultiplyGlobalKernelILi2ELi2ELi16EEviPKdS1_S1_S1_Pd --------------------------
	.section	.nv.constant0._Z30massMatrixMultiplyGlobalKernelILi2ELi2ELi16EEviPKdS1_S1_S1_Pd,"a",@progbits
	.sectionflags	@""
	.align	4
.nv.constant0._Z30massMatrixMultiplyGlobalKernelILi2ELi2ELi16EEviPKdS1_S1_S1_Pd:
	.zero		944


//--------------------- .nv.constant0._Z30massMatrixMultiplySharedKernelILi2ELi2ELi16EEviPKdS1_S1_S1_Pd --------------------------
	.section	.nv.constant0._Z30massMatrixMultiplySharedKernelILi2ELi2ELi16EEviPKdS1_S1_S1_Pd,"a",@progbits
	.sectionflags	@""
	.align	4
.nv.constant0._Z30massMatrixMultiplySharedKernelILi2ELi2ELi16EEviPKdS1_S1_S1_Pd:
	.zero		944


//--------------------- .nv.constant0._Z32massMatrixMultiplyConstantKernelILi2ELi2ELi16EEviPKdS1_S1_S1_Pd --------------------------
	.section	.nv.constant0._Z32massMatrixMultiplyConstantKernelILi2ELi2ELi16EEviPKdS1_S1_S1_Pd,"a",@progbits
	.sectionflags	@""
	.align	4
.nv.constant0._Z32massMatrixMultiplyConstantKernelILi2ELi2ELi16EEviPKdS1_S1_S1_Pd:
	.zero		944


//--------------------- .nv.constant0._Z32massMatrixMultiplyRegisterKernelILi2ELi2ELi16EEviPKdS1_S1_S1_Pd --------------------------
	.section	.nv.constant0._Z32massMatrixMultiplyRegisterKernelILi2ELi2ELi16EEviPKdS1_S1_S1_Pd,"a",@progbits
	.sectionflags	@""
	.align	4
.nv.constant0._Z32massMatrixMultiplyRegisterKernelILi2ELi2ELi16EEviPKdS1_S1_S1_Pd:
	.zero		944


//--------------------- .nv.constant0._Z20nothingVerboseKerneliPdS_ --------------------------
	.section	.nv.constant0._Z20nothingVerboseKerneliPdS_,"a",@progbits
	.sectionflags	@""
	.align	4
.nv.constant0._Z20nothingVerboseKerneliPdS_:
	.zero		920


//--------------------- .nv.constant0._Z13nothingKernelv --------------------------
	.section	.nv.constant0._Z13nothingKernelv,"a",@progbits
	.sectionflags	@""
	.align	4
.nv.constant0._Z13nothingKernelv:
	.zero		896


//--------------------- SYMBOLS --------------------------

	.type		.nv.reservedSmem.offset0,@object
	.size		.nv.reservedSmem.offset0,0x4
	.type		.nv.reservedSmem.cap,@object
	.size		.nv.reservedSmem.cap,0x4
